	.target	sm_100a

	.elftype	@"ET_EXEC"


//--------------------- .note.nv.tkinfo           --------------------------
	.section	.note.nv.tkinfo,"",@"SHT_NOTE"
	.sectionflags	@"SHF_NOTE_NV_TKINFO"
	.tkinfo
        /*0018*/ 	.word	0x00000002
        /*0030*/ 	.string	""
        /*0030*/ 	.string	"ptxas"
        /*0030*/ 	.string	"Cuda compilation tools, release 13.0, V13.0.88"
        /*0030*/ 	.string	"Build cuda_13.0.r13.0/compiler.36424714_0"
        /*0030*/ 	.string	"-arch sm_100a -m 64 "



//--------------------- .note.nv.cuinfo           --------------------------
	.section	.note.nv.cuinfo,"",@"SHT_NOTE"
	.sectionflags	@"SHF_NOTE_NV_CUINFO"
        /*0018*/ 	.short	0x0002
        /*001a*/ 	.short	0x0064
        /*001c*/ 	.short	0x0082
	.zero		2


//--------------------- .nv.info                  --------------------------
	.section	.nv.info,"",@"SHT_CUDA_INFO"
	.align	4


	//----- nvinfo : EIATTR_REGCOUNT
	.align		4
        /*0000*/ 	.byte	0x04, 0x2f
        /*0002*/ 	.short	(.L_1 - .L_0)
	.align		4
.L_0:
        /*0004*/ 	.word	index@(_ZN10layer_norm13ln_bwd_kernelINS_13Kernel_traitsIfffffjLj5120ELj1ELj1ELj4ELj16ENS_18Kernel_traits_baseILj5120EfffffjLj128EEEEELb1ELb1ELb1ELb1EEEvNS_9BwdParamsE)
        /*0008*/ 	.word	0x000000ff


	//----- nvinfo : EIATTR_FRAME_SIZE
	.align		4
.L_1:
        /*000c*/ 	.byte	0x04, 0x11
        /*000e*/ 	.short	(.L_3 - .L_2)
	.align		4
.L_2:
        /*0010*/ 	.word	index@(_ZN10layer_norm13ln_bwd_kernelINS_13Kernel_traitsIfffffjLj5120ELj1ELj1ELj4ELj16ENS_18Kernel_traits_baseILj5120EfffffjLj128EEEEELb1ELb1ELb1ELb1EEEvNS_9BwdParamsE)
        /*0014*/ 	.word	0x000001b0


	//----- nvinfo : EIATTR_REGCOUNT
	.align		4
.L_3:
        /*0018*/ 	.byte	0x04, 0x2f
        /*001a*/ 	.short	(.L_5 - .L_4)
	.align		4
.L_4:
        /*001c*/ 	.word	index@(_ZN10layer_norm22ln_bwd_finalize_kernelINS_22Kernel_traits_finalizeILj5120EfffffjLb1ELj1024ELj4ENS_18Kernel_traits_baseILj5120EfffffjLj1024EEEEELb1ELb1EEEvNS_9BwdParamsE)
        /*0020*/ 	.word	0x00000020


	//----- nvinfo : EIATTR_FRAME_SIZE
	.align		4
.L_5:
        /*0024*/ 	.byte	0x04, 0x11
        /*0026*/ 	.short	(.L_7 - .L_6)
	.align		4
.L_6:
        /*0028*/ 	.word	index@(_ZN10layer_norm22ln_bwd_finalize_kernelINS_22Kernel_traits_finalizeILj5120EfffffjLb1ELj1024ELj4ENS_18Kernel_traits_baseILj5120EfffffjLj1024EEEEELb1ELb1EEEvNS_9BwdParamsE)
        /*002c*/ 	.word	0x00000000


	//----- nvinfo : EIATTR_REGCOUNT
	.align		4
.L_7:
        /*0030*/ 	.byte	0x04, 0x2f
        /*0032*/ 	.short	(.L_9 - .L_8)
	.align		4
.L_8:
        /*0034*/ 	.word	index@(_ZN10layer_norm13ln_bwd_kernelINS_13Kernel_traitsIfffffjLj5120ELj1ELj1ELj4ELj16ENS_18Kernel_traits_baseILj5120EfffffjLj128EEEEELb1ELb1ELb1ELb0EEEvNS_9BwdParamsE)
        /*0038*/ 	.word	0x000000ff


	//----- nvinfo : EIATTR_FRAME_SIZE
	.align		4
.L_9:
        /*003c*/ 	.byte	0x04, 0x11
        /*003e*/ 	.short	(.L_11 - .L_10)
	.align		4
.L_10:
        /*0040*/ 	.word	index@(_ZN10layer_norm13ln_bwd_kernelINS_13Kernel_traitsIfffffjLj5120ELj1ELj1ELj4ELj16ENS_18Kernel_traits_baseILj5120EfffffjLj128EEEEELb1ELb1ELb1ELb0EEEvNS_9BwdParamsE)
        /*0044*/ 	.word	0x000001b8


	//----- nvinfo : EIATTR_REGCOUNT
	.align		4
.L_11:
        /*0048*/ 	.byte	0x04, 0x2f
        /*004a*/ 	.short	(.L_13 - .L_12)
	.align		4
.L_12:
        /*004c*/ 	.word	index@(_ZN10layer_norm22ln_bwd_finalize_kernelINS_22Kernel_traits_finalizeILj5120EfffffjLb1ELj1024ELj4ENS_18Kernel_traits_baseILj5120EfffffjLj1024EEEEELb1ELb0EEEvNS_9BwdParamsE)
        /*0050*/ 	.word	0x00000020


	//----- nvinfo : EIATTR_FRAME_SIZE
	.align		4
.L_13:
        /*0054*/ 	.byte	0x04, 0x11
        /*0056*/ 	.short	(.L_15 - .L_14)
	.align		4
.L_14:
        /*0058*/ 	.word	index@(_ZN10layer_norm22ln_bwd_finalize_kernelINS_22Kernel_traits_finalizeILj5120EfffffjLb1ELj1024ELj4ENS_18Kernel_traits_baseILj5120EfffffjLj1024EEEEELb1ELb0EEEvNS_9BwdParamsE)
        /*005c*/ 	.word	0x00000000


	//----- nvinfo : EIATTR_REGCOUNT
	.align		4
.L_15:
        /*0060*/ 	.byte	0x04, 0x2f
        /*0062*/ 	.short	(.L_17 - .L_16)
	.align		4
.L_16:
        /*0064*/ 	.word	index@(_ZN10layer_norm13ln_bwd_kernelINS_13Kernel_traitsIfffffjLj5120ELj1ELj1ELj4ELj16ENS_18Kernel_traits_baseILj5120EfffffjLj128EEEEELb1ELb1ELb0ELb1EEEvNS_9BwdParamsE)
        /*0068*/ 	.word	0x000000ff


	//----- nvinfo : EIATTR_FRAME_SIZE
	.align		4
.L_17:
        /*006c*/ 	.byte	0x04, 0x11
        /*006e*/ 	.short	(.L_19 - .L_18)
	.align		4
.L_18:
        /*0070*/ 	.word	index@(_ZN10layer_norm13ln_bwd_kernelINS_13Kernel_traitsIfffffjLj5120ELj1ELj1ELj4ELj16ENS_18Kernel_traits_baseILj5120EfffffjLj128EEEEELb1ELb1ELb0ELb1EEEvNS_9BwdParamsE)
        /*0074*/ 	.word	0x000001b8


	//----- nvinfo : EIATTR_REGCOUNT
	.align		4
.L_19:
        /*0078*/ 	.byte	0x04, 0x2f
        /*007a*/ 	.short	(.L_21 - .L_20)
	.align		4
.L_20:
        /*007c*/ 	.word	index@(_ZN10layer_norm13ln_bwd_kernelINS_13Kernel_traitsIfffffjLj5120ELj1ELj1ELj4ELj16ENS_18Kernel_traits_baseILj5120EfffffjLj128EEEEELb1ELb1ELb0ELb0EEEvNS_9BwdParamsE)
        /*0080*/ 	.word	0x000000ff


	//----- nvinfo : EIATTR_FRAME_SIZE
	.align		4
.L_21:
        /*0084*/ 	.byte	0x04, 0x11
        /*0086*/ 	.short	(.L_23 - .L_22)
	.align		4
.L_22:
        /*0088*/ 	.word	index@(_ZN10layer_norm13ln_bwd_kernelINS_13Kernel_traitsIfffffjLj5120ELj1ELj1ELj4ELj16ENS_18Kernel_traits_baseILj5120EfffffjLj128EEEEELb1ELb1ELb0ELb0EEEvNS_9BwdParamsE)
        /*008c*/ 	.word	0x00000190


	//----- nvinfo : EIATTR_REGCOUNT
	.align		4
.L_23:
        /*0090*/ 	.byte	0x04, 0x2f
        /*0092*/ 	.short	(.L_25 - .L_24)
	.align		4
.L_24:
        /*0094*/ 	.word	index@(_ZN10layer_norm13ln_bwd_kernelINS_13Kernel_traitsIfffffjLj5120ELj1ELj1ELj4ELj16ENS_18Kernel_traits_baseILj5120EfffffjLj128EEEEELb1ELb0ELb1ELb1EEEvNS_9BwdParamsE)
        /*0098*/ 	.word	0x000000ff


	//----- nvinfo : EIATTR_FRAME_SIZE
	.align		4
.L_25:
        /*009c*/ 	.byte	0x04, 0x11
        /*009e*/ 	.short	(.L_27 - .L_26)
	.align		4
.L_26:
        /*00a0*/ 	.word	index@(_ZN10layer_norm13ln_bwd_kernelINS_13Kernel_traitsIfffffjLj5120ELj1ELj1ELj4ELj16ENS_18Kernel_traits_baseILj5120EfffffjLj128EEEEELb1ELb0ELb1ELb1EEEvNS_9BwdParamsE)
        /*00a4*/ 	.word	0x00000058


	//----- nvinfo : EIATTR_REGCOUNT
	.align		4
.L_27:
        /*00a8*/ 	.byte	0x04, 0x2f
        /*00aa*/ 	.short	(.L_29 - .L_28)
	.align		4
.L_28:
        /*00ac*/ 	.word	index@(_ZN10layer_norm22ln_bwd_finalize_kernelINS_22Kernel_traits_finalizeILj5120EfffffjLb0ELj1024ELj4ENS_18Kernel_traits_baseILj5120EfffffjLj1024EEEEELb0ELb1EEEvNS_9BwdParamsE)
        /*00b0*/ 	.word	0x0000003f


	//----- nvinfo : EIATTR_FRAME_SIZE
	.align		4
.L_29:
        /*00b4*/ 	.byte	0x04, 0x11
        /*00b6*/ 	.short	(.L_31 - .L_30)
	.align		4
.L_30:
        /*00b8*/ 	.word	index@(_ZN10layer_norm22ln_bwd_finalize_kernelINS_22Kernel_traits_finalizeILj5120EfffffjLb0ELj1024ELj4ENS_18Kernel_traits_baseILj5120EfffffjLj1024EEEEELb0ELb1EEEvNS_9BwdParamsE)
        /*00bc*/ 	.word	0x00000000


	//----- nvinfo : EIATTR_REGCOUNT
	.align		4
.L_31:
        /*00c0*/ 	.byte	0x04, 0x2f
        /*00c2*/ 	.short	(.L_33 - .L_32)
	.align		4
.L_32:
        /*00c4*/ 	.word	index@(_ZN10layer_norm13ln_bwd_kernelINS_13Kernel_traitsIfffffjLj5120ELj1ELj1ELj4ELj16ENS_18Kernel_traits_baseILj5120EfffffjLj128EEEEELb1ELb0ELb1ELb0EEEvNS_9BwdParamsE)
        /*00c8*/ 	.word	0x000000ff


	//----- nvinfo : EIATTR_FRAME_SIZE
	.align		4
.L_33:
        /*00cc*/ 	.byte	0x04, 0x11
        /*00ce*/ 	.short	(.L_35 - .L_34)
	.align		4
.L_34:
        /*00d0*/ 	.word	index@(_ZN10layer_norm13ln_bwd_kernelINS_13Kernel_traitsIfffffjLj5120ELj1ELj1ELj4ELj16ENS_18Kernel_traits_baseILj5120EfffffjLj128EEEEELb1ELb0ELb1ELb0EEEvNS_9BwdParamsE)
        /*00d4*/ 	.word	0x00000070


	//----- nvinfo : EIATTR_REGCOUNT
	.align		4
.L_35:
        /*00d8*/ 	.byte	0x04, 0x2f
        /*00da*/ 	.short	(.L_37 - .L_36)
	.align		4
.L_36:
        /*00dc*/ 	.word	index@(_ZN10layer_norm22ln_bwd_finalize_kernelINS_22Kernel_traits_finalizeILj5120EfffffjLb0ELj1024ELj4ENS_18Kernel_traits_baseILj5120EfffffjLj1024EEEEELb0ELb0EEEvNS_9BwdParamsE)
        /*00e0*/ 	.word	0x0000003f


	//----- nvinfo : EIATTR_FRAME_SIZE
	.align		4
.L_37:
        /*00e4*/ 	.byte	0x04, 0x11
        /*00e6*/ 	.short	(.L_39 - .L_38)
	.align		4
.L_38:
        /*00e8*/ 	.word	index@(_ZN10layer_norm22ln_bwd_finalize_kernelINS_22Kernel_traits_finalizeILj5120EfffffjLb0ELj1024ELj4ENS_18Kernel_traits_baseILj5120EfffffjLj1024EEEEELb0ELb0EEEvNS_9BwdParamsE)
        /*00ec*/ 	.word	0x00000000


	//----- nvinfo : EIATTR_REGCOUNT
	.align		4
.L_39:
        /*00f0*/ 	.byte	0x04, 0x2f
        /*00f2*/ 	.short	(.L_41 - .L_40)
	.align		4
.L_40:
        /*00f4*/ 	.word	index@(_ZN10layer_norm13ln_bwd_kernelINS_13Kernel_traitsIfffffjLj5120ELj1ELj1ELj4ELj16ENS_18Kernel_traits_baseILj5120EfffffjLj128EEEEELb1ELb0ELb0ELb1EEEvNS_9BwdParamsE)
        /*00f8*/ 	.word	0x000000ff


	//----- nvinfo : EIATTR_FRAME_SIZE
	.align		4
.L_41:
        /*00fc*/ 	.byte	0x04, 0x11
        /*00fe*/ 	.short	(.L_43 - .L_42)
	.align		4
.L_42:
        /*0100*/ 	.word	index@(_ZN10layer_norm13ln_bwd_kernelINS_13Kernel_traitsIfffffjLj5120ELj1ELj1ELj4ELj16ENS_18Kernel_traits_baseILj5120EfffffjLj128EEEEELb1ELb0ELb0ELb1EEEvNS_9BwdParamsE)
        /*0104*/ 	.word	0x00000060


	//----- nvinfo : EIATTR_REGCOUNT
	.align		4
.L_43:
        /*0108*/ 	.byte	0x04, 0x2f
        /*010a*/ 	.short	(.L_45 - .L_44)
	.align		4
.L_44:
        /*010c*/ 	.word	index@(_ZN10layer_norm13ln_bwd_kernelINS_13Kernel_traitsIfffffjLj5120ELj1ELj1ELj4ELj16ENS_18Kernel_traits_baseILj5120EfffffjLj128EEEEELb1ELb0ELb0ELb0EEEvNS_9BwdParamsE)
        /*0110*/ 	.word	0x000000ff


	//----- nvinfo : EIATTR_FRAME_SIZE
	.align		4
.L_45:
        /*0114*/ 	.byte	0x04, 0x11
        /*0116*/ 	.short	(.L_47 - .L_46)
	.align		4
.L_46:
        /*0118*/ 	.word	index@(_ZN10layer_norm13ln_bwd_kernelINS_13Kernel_traitsIfffffjLj5120ELj1ELj1ELj4ELj16ENS_18Kernel_traits_baseILj5120EfffffjLj128EEEEELb1ELb0ELb0ELb0EEEvNS_9BwdParamsE)
        /*011c*/ 	.word	0x00000050


	//----- nvinfo : EIATTR_REGCOUNT
	.align		4
.L_47:
        /*0120*/ 	.byte	0x04, 0x2f
        /*0122*/ 	.short	(.L_49 - .L_48)
	.align		4
.L_48:
        /*0124*/ 	.word	index@(_ZN10layer_norm13ln_bwd_kernelINS_13Kernel_traitsIfffffjLj5120ELj1ELj1ELj4ELj16ENS_18Kernel_traits_baseILj5120EfffffjLj128EEEEELb0ELb1ELb1ELb1EEEvNS_9BwdParamsE)
        /*0128*/ 	.word	0x000000ff


	//----- nvinfo : EIATTR_FRAME_SIZE
	.align		4
.L_49:
        /*012c*/ 	.byte	0x04, 0x11
        /*012e*/ 	.short	(.L_51 - .L_50)
	.align		4
.L_50:
        /*0130*/ 	.word	index@(_ZN10layer_norm13ln_bwd_kernelINS_13Kernel_traitsIfffffjLj5120ELj1ELj1ELj4ELj16ENS_18Kernel_traits_baseILj5120EfffffjLj128EEEEELb0ELb1ELb1ELb1EEEvNS_9BwdParamsE)
        /*0134*/ 	.word	0x00000180


	//----- nvinfo : EIATTR_REGCOUNT
	.align		4
.L_51:
        /*0138*/ 	.byte	0x04, 0x2f
        /*013a*/ 	.short	(.L_53 - .L_52)
	.align		4
.L_52:
        /*013c*/ 	.word	index@(_ZN10layer_norm13ln_bwd_kernelINS_13Kernel_traitsIfffffjLj5120ELj1ELj1ELj4ELj16ENS_18Kernel_traits_baseILj5120EfffffjLj128EEEEELb0ELb1ELb1ELb0EEEvNS_9BwdParamsE)
        /*0140*/ 	.word	0x000000ff


	//----- nvinfo : EIATTR_FRAME_SIZE
	.align		4
.L_53:
        /*0144*/ 	.byte	0x04, 0x11
        /*0146*/ 	.short	(.L_55 - .L_54)
	.align		4
.L_54:
        /*0148*/ 	.word	index@(_ZN10layer_norm13ln_bwd_kernelINS_13Kernel_traitsIfffffjLj5120ELj1ELj1ELj4ELj16ENS_18Kernel_traits_baseILj5120EfffffjLj128EEEEELb0ELb1ELb1ELb0EEEvNS_9BwdParamsE)
        /*014c*/ 	.word	0x000001a8


	//----- nvinfo : EIATTR_REGCOUNT
	.align		4
.L_55:
        /*0150*/ 	.byte	0x04, 0x2f
        /*0152*/ 	.short	(.L_57 - .L_56)
	.align		4
.L_56:
        /*0154*/ 	.word	index@(_ZN10layer_norm13ln_bwd_kernelINS_13Kernel_traitsIfffffjLj5120ELj1ELj1ELj4ELj16ENS_18Kernel_traits_baseILj5120EfffffjLj128EEEEELb0ELb1ELb0ELb1EEEvNS_9BwdParamsE)
        /*0158*/ 	.word	0x000000ff


	//----- nvinfo : EIATTR_FRAME_SIZE
	.align		4
.L_57:
        /*015c*/ 	.byte	0x04, 0x11
        /*015e*/ 	.short	(.L_59 - .L_58)
	.align		4
.L_58:
        /*0160*/ 	.word	index@(_ZN10layer_norm13ln_bwd_kernelINS_13Kernel_traitsIfffffjLj5120ELj1ELj1ELj4ELj16ENS_18Kernel_traits_baseILj5120EfffffjLj128EEEEELb0ELb1ELb0ELb1EEEvNS_9BwdParamsE)
        /*0164*/ 	.word	0x00000198


	//----- nvinfo : EIATTR_REGCOUNT
	.align		4
.L_59:
        /*0168*/ 	.byte	0x04, 0x2f
        /*016a*/ 	.short	(.L_61 - .L_60)
	.align		4
.L_60:
        /*016c*/ 	.word	index@(_ZN10layer_norm13ln_bwd_kernelINS_13Kernel_traitsIfffffjLj5120ELj1ELj1ELj4ELj16ENS_18Kernel_traits_baseILj5120EfffffjLj128EEEEELb0ELb1ELb0ELb0EEEvNS_9BwdParamsE)
        /*0170*/ 	.word	0x000000ff


	//----- nvinfo : EIATTR_FRAME_SIZE
	.align		4
.L_61:
        /*0174*/ 	.byte	0x04, 0x11
        /*0176*/ 	.short	(.L_63 - .L_62)
	.align		4
.L_62:
        /*0178*/ 	.word	index@(_ZN10layer_norm13ln_bwd_kernelINS_13Kernel_traitsIfffffjLj5120ELj1ELj1ELj4ELj16ENS_18Kernel_traits_baseILj5120EfffffjLj128EEEEELb0ELb1ELb0ELb0EEEvNS_9BwdParamsE)
        /*017c*/ 	.word	0x00000160


	//----- nvinfo : EIATTR_REGCOUNT
	.align		4
.L_63:
        /*0180*/ 	.byte	0x04, 0x2f
        /*0182*/ 	.short	(.L_65 - .L_64)
	.align		4
.L_64:
        /*0184*/ 	.word	index@(_ZN10layer_norm13ln_bwd_kernelINS_13Kernel_traitsIfffffjLj5120ELj1ELj1ELj4ELj16ENS_18Kernel_traits_baseILj5120EfffffjLj128EEEEELb0ELb0ELb1ELb1EEEvNS_9BwdParamsE)
        /*0188*/ 	.word	0x000000ff


	//----- nvinfo : EIATTR_FRAME_SIZE
	.align		4
.L_65:
        /*018c*/ 	.byte	0x04, 0x11
        /*018e*/ 	.short	(.L_67 - .L_66)
	.align		4
.L_66:
        /*0190*/ 	.word	index@(_ZN10layer_norm13ln_bwd_kernelINS_13Kernel_traitsIfffffjLj5120ELj1ELj1ELj4ELj16ENS_18Kernel_traits_baseILj5120EfffffjLj128EEEEELb0ELb0ELb1ELb1EEEvNS_9BwdParamsE)
        /*0194*/ 	.word	0x00000040


	//----- nvinfo : EIATTR_REGCOUNT
	.align		4
.L_67:
        /*0198*/ 	.byte	0x04, 0x2f
        /*019a*/ 	.short	(.L_69 - .L_68)
	.align		4
.L_68:
        /*019c*/ 	.word	index@(_ZN10layer_norm13ln_bwd_kernelINS_13Kernel_traitsIfffffjLj5120ELj1ELj1ELj4ELj16ENS_18Kernel_traits_baseILj5120EfffffjLj128EEEEELb0ELb0ELb1ELb0EEEvNS_9BwdParamsE)
        /*01a0*/ 	.word	0x000000ff


	//----- nvinfo : EIATTR_FRAME_SIZE
	.align		4
.L_69:
        /*01a4*/ 	.byte	0x04, 0x11
        /*01a6*/ 	.short	(.L_71 - .L_70)
	.align		4
.L_70:
        /*01a8*/ 	.word	index@(_ZN10layer_norm13ln_bwd_kernelINS_13Kernel_traitsIfffffjLj5120ELj1ELj1ELj4ELj16ENS_18Kernel_traits_baseILj5120EfffffjLj128EEEEELb0ELb0ELb1ELb0EEEvNS_9BwdParamsE)
        /*01ac*/ 	.word	0x00000040


	//----- nvinfo : EIATTR_REGCOUNT
	.align		4
.L_71:
        /*01b0*/ 	.byte	0x04, 0x2f
        /*01b2*/ 	.short	(.L_73 - .L_72)
	.align		4
.L_72:
        /*01b4*/ 	.word	index@(_ZN10layer_norm13ln_bwd_kernelINS_13Kernel_traitsIfffffjLj5120ELj1ELj1ELj4ELj16ENS_18Kernel_traits_baseILj5120EfffffjLj128EEEEELb0ELb0ELb0ELb1EEEvNS_9BwdParamsE)
        /*01b8*/ 	.word	0x000000ff


	//----- nvinfo : EIATTR_FRAME_SIZE
	.align		4
.L_73:
        /*01bc*/ 	.byte	0x04, 0x11
        /*01be*/ 	.short	(.L_75 - .L_74)
	.align		4
.L_74:
        /*01c0*/ 	.word	index@(_ZN10layer_norm13ln_bwd_kernelINS_13Kernel_traitsIfffffjLj5120ELj1ELj1ELj4ELj16ENS_18Kernel_traits_baseILj5120EfffffjLj128EEEEELb0ELb0ELb0ELb1EEEvNS_9BwdParamsE)
        /*01c4*/ 	.word	0x00000000


	//----- nvinfo : EIATTR_REGCOUNT
	.align		4
.L_75:
        /*01c8*/ 	.byte	0x04, 0x2f
        /*01ca*/ 	.short	(.L_77 - .L_76)
	.align		4
.L_76:
        /*01cc*/ 	.word	index@(_ZN10layer_norm13ln_bwd_kernelINS_13Kernel_traitsIfffffjLj5120ELj1ELj1ELj4ELj16ENS_18Kernel_traits_baseILj5120EfffffjLj128EEEEELb0ELb0ELb0ELb0EEEvNS_9BwdParamsE)
        /*01d0*/ 	.word	0x000000ff


	//----- nvinfo : EIATTR_FRAME_SIZE
	.align		4
.L_77:
        /*01d4*/ 	.byte	0x04, 0x11
        /*01d6*/ 	.short	(.L_79 - .L_78)
	.align		4
.L_78:
        /*01d8*/ 	.word	index@(_ZN10layer_norm13ln_bwd_kernelINS_13Kernel_traitsIfffffjLj5120ELj1ELj1ELj4ELj16ENS_18Kernel_traits_baseILj5120EfffffjLj128EEEEELb0ELb0ELb0ELb0EEEvNS_9BwdParamsE)
        /*01dc*/ 	.word	0x00000020


	//----- nvinfo : EIATTR_REGCOUNT
	.align		4
.L_79:
        /*01e0*/ 	.byte	0x04, 0x2f
        /*01e2*/ 	.short	(.L_81 - .L_80)
	.align		4
.L_80:
        /*01e4*/ 	.word	index@(_ZN10layer_norm13ln_bwd_kernelINS_13Kernel_traitsI6__halfffffjLj5120ELj1ELj1ELj4ELj16ENS_18Kernel_traits_baseILj5120ES2_ffffjLj128EEEEELb1ELb1ELb1ELb1EEEvNS_9BwdParamsE)
        /*01e8*/ 	.word	0x000000ff


	//----- nvinfo : EIATTR_FRAME_SIZE
	.align		4
.L_81:
        /*01ec*/ 	.byte	0x04, 0x11
        /*01ee*/ 	.short	(.L_83 - .L_82)
	.align		4
.L_82:
        /*01f0*/ 	.word	index@(_ZN10layer_norm13ln_bwd_kernelINS_13Kernel_traitsI6__halfffffjLj5120ELj1ELj1ELj4ELj16ENS_18Kernel_traits_baseILj5120ES2_ffffjLj128EEEEELb1ELb1ELb1ELb1EEEvNS_9BwdParamsE)
        /*01f4*/ 	.word	0x00000140


	//----- nvinfo : EIATTR_REGCOUNT
	.align		4
.L_83:
        /*01f8*/ 	.byte	0x04, 0x2f
        /*01fa*/ 	.short	(.L_85 - .L_84)
	.align		4
.L_84:
        /*01fc*/ 	.word	index@(_ZN10layer_norm22ln_bwd_finalize_kernelINS_22Kernel_traits_finalizeILj5120E6__halfffffjLb1ELj1024ELj4ENS_18Kernel_traits_baseILj5120ES2_ffffjLj1024EEEEELb1ELb1EEEvNS_9BwdParamsE)
        /*0200*/ 	.word	0x00000020


	//----- nvinfo : EIATTR_FRAME_SIZE
	.align		4
.L_85:
        /*0204*/ 	.byte	0x04, 0x11
        /*0206*/ 	.short	(.L_87 - .L_86)
	.align		4
.L_86:
        /*0208*/ 	.word	index@(_ZN10layer_norm22ln_bwd_finalize_kernelINS_22Kernel_traits_finalizeILj5120E6__halfffffjLb1ELj1024ELj4ENS_18Kernel_traits_baseILj5120ES2_ffffjLj1024EEEEELb1ELb1EEEvNS_9BwdParamsE)
        /*020c*/ 	.word	0x00000000


	//----- nvinfo : EIATTR_REGCOUNT
	.align		4
.L_87:
        /*0210*/ 	.byte	0x04, 0x2f
        /*0212*/ 	.short	(.L_89 - .L_88)
	.align		4
.L_88:
        /*0214*/ 	.word	index@(_ZN10layer_norm13ln_bwd_kernelINS_13Kernel_traitsI6__halfffffjLj5120ELj1ELj1ELj4ELj16ENS_18Kernel_traits_baseILj5120ES2_ffffjLj128EEEEELb1ELb1ELb1ELb0EEEvNS_9BwdParamsE)
        /*0218*/ 	.word	0x000000ff


	//----- nvinfo : EIATTR_FRAME_SIZE
	.align		4
.L_89:
        /*021c*/ 	.byte	0x04, 0x11
        /*021e*/ 	.short	(.L_91 - .L_90)
	.align		4
.L_90:
        /*0220*/ 	.word	index@(_ZN10layer_norm13ln_bwd_kernelINS_13Kernel_traitsI6__halfffffjLj5120ELj1ELj1ELj4ELj16ENS_18Kernel_traits_baseILj5120ES2_ffffjLj128EEEEELb1ELb1ELb1ELb0EEEvNS_9BwdParamsE)
        /*0224*/ 	.word	0x00000110


	//----- nvinfo : EIATTR_REGCOUNT
	.align		4
.L_91:
        /*0228*/ 	.byte	0x04, 0x2f
        /*022a*/ 	.short	(.L_93 - .L_92)
	.align		4
.L_92:
        /*022c*/ 	.word	index@(_ZN10layer_norm22ln_bwd_finalize_kernelINS_22Kernel_traits_finalizeILj5120E6__halfffffjLb1ELj1024ELj4ENS_18Kernel_traits_baseILj5120ES2_ffffjLj1024EEEEELb1ELb0EEEvNS_9BwdParamsE)
        /*0230*/ 	.word	0x00000020


	//----- nvinfo : EIATTR_FRAME_SIZE
	.align		4
.L_93:
        /*0234*/ 	.byte	0x04, 0x11
        /*0236*/ 	.short	(.L_95 - .L_94)
	.align		4
.L_94:
        /*0238*/ 	.word	index@(_ZN10layer_norm22ln_bwd_finalize_kernelINS_22Kernel_traits_finalizeILj5120E6__halfffffjLb1ELj1024ELj4ENS_18Kernel_traits_baseILj5120ES2_ffffjLj1024EEEEELb1ELb0EEEvNS_9BwdParamsE)
        /*023c*/ 	.word	0x00000000


	//----- nvinfo : EIATTR_REGCOUNT
	.align		4
.L_95:
        /*0240*/ 	.byte	0x04, 0x2f
        /*0242*/ 	.short	(.L_97 - .L_96)
	.align		4
.L_96:
        /*0244*/ 	.word	index@(_ZN10layer_norm13ln_bwd_kernelINS_13Kernel_traitsI6__halfffffjLj5120ELj1ELj1ELj4ELj16ENS_18Kernel_traits_baseILj5120ES2_ffffjLj128EEEEELb1ELb1ELb0ELb1EEEvNS_9BwdParamsE)
        /*0248*/ 	.word	0x000000ff


	//----- nvinfo : EIATTR_FRAME_SIZE
	.align		4
.L_97:
        /*024c*/ 	.byte	0x04, 0x11
        /*024e*/ 	.short	(.L_99 - .L_98)
	.align		4
.L_98:
        /*0250*/ 	.word	index@(_ZN10layer_norm13ln_bwd_kernelINS_13Kernel_traitsI6__halfffffjLj5120ELj1ELj1ELj4ELj16ENS_18Kernel_traits_baseILj5120ES2_ffffjLj128EEEEELb1ELb1ELb0ELb1EEEvNS_9BwdParamsE)
        /*0254*/ 	.word	0x000001a0


	//----- nvinfo : EIATTR_REGCOUNT
	.align		4
.L_99:
        /*0258*/ 	.byte	0x04, 0x2f
        /*025a*/ 	.short	(.L_101 - .L_100)
	.align		4
.L_100:
        /*025c*/ 	.word	index@(_ZN10layer_norm13ln_bwd_kernelINS_13Kernel_traitsI6__halfffffjLj5120ELj1ELj1ELj4ELj16ENS_18Kernel_traits_baseILj5120ES2_ffffjLj128EEEEELb1ELb1ELb0ELb0EEEvNS_9BwdParamsE)
        /*0260*/ 	.word	0x000000ff


	//----- nvinfo : EIATTR_FRAME_SIZE
	.align		4
.L_101:
        /*0264*/ 	.byte	0x04, 0x11
        /*0266*/ 	.short	(.L_103 - .L_102)
	.align		4
.L_102:
        /*0268*/ 	.word	index@(_ZN10layer_norm13ln_bwd_kernelINS_13Kernel_traitsI6__halfffffjLj5120ELj1ELj1ELj4ELj16ENS_18Kernel_traits_baseILj5120ES2_ffffjLj128EEEEELb1ELb1ELb0ELb0EEEvNS_9BwdParamsE)
        /*026c*/ 	.word	0x00000108


	//----- nvinfo : EIATTR_REGCOUNT
	.align		4
.L_103:
        /*0270*/ 	.byte	0x04, 0x2f
        /*0272*/ 	.short	(.L_105 - .L_104)
	.align		4
.L_104:
        /*0274*/ 	.word	index@(_ZN10layer_norm13ln_bwd_kernelINS_13Kernel_traitsI6__halfffffjLj5120ELj1ELj1ELj4ELj16ENS_18Kernel_traits_baseILj5120ES2_ffffjLj128EEEEELb1ELb0ELb1ELb1EEEvNS_9BwdParamsE)
        /*0278*/ 	.word	0x000000ff


	//----- nvinfo : EIATTR_FRAME_SIZE
	.align		4
.L_105:
        /*027c*/ 	.byte	0x04, 0x11
        /*027e*/ 	.short	(.L_107 - .L_106)
	.align		4
.L_106:
        /*0280*/ 	.word	index@(_ZN10layer_norm13ln_bwd_kernelINS_13Kernel_traitsI6__halfffffjLj5120ELj1ELj1ELj4ELj16ENS_18Kernel_traits_baseILj5120ES2_ffffjLj128EEEEELb1ELb0ELb1ELb1EEEvNS_9BwdParamsE)
        /*0284*/ 	.word	0x00000008


	//----- nvinfo : EIATTR_REGCOUNT
	.align		4
.L_107:
        /*0288*/ 	.byte	0x04, 0x2f
        /*028a*/ 	.short	(.L_109 - .L_108)
	.align		4
.L_108:
        /*028c*/ 	.word	index@(_ZN10layer_norm22ln_bwd_finalize_kernelINS_22Kernel_traits_finalizeILj5120E6__halfffffjLb0ELj1024ELj4ENS_18Kernel_traits_baseILj5120ES2_ffffjLj1024EEEEELb0ELb1EEEvNS_9BwdParamsE)
        /*0290*/ 	.word	0x0000003f


	//----- nvinfo : EIATTR_FRAME_SIZE
	.align		4
.L_109:
        /*0294*/ 	.byte	0x04, 0x11
        /*0296*/ 	.short	(.L_111 - .L_110)
	.align		4
.L_110:
        /*0298*/ 	.word	index@(_ZN10layer_norm22ln_bwd_finalize_kernelINS_22Kernel_traits_finalizeILj5120E6__halfffffjLb0ELj1024ELj4ENS_18Kernel_traits_baseILj5120ES2_ffffjLj1024EEEEELb0ELb1EEEvNS_9BwdParamsE)
        /*029c*/ 	.word	0x00000000


	//----- nvinfo : EIATTR_REGCOUNT
	.align		4
.L_111:
        /*02a0*/ 	.byte	0x04, 0x2f
        /*02a2*/ 	.short	(.L_113 - .L_112)
	.align		4
.L_112:
        /*02a4*/ 	.word	index@(_ZN10layer_norm13ln_bwd_kernelINS_13Kernel_traitsI6__halfffffjLj5120ELj1ELj1ELj4ELj16ENS_18Kernel_traits_baseILj5120ES2_ffffjLj128EEEEELb1ELb0ELb1ELb0EEEvNS_9BwdParamsE)
        /*02a8*/ 	.word	0x000000ff


	//----- nvinfo : EIATTR_FRAME_SIZE
	.align		4
.L_113:
        /*02ac*/ 	.byte	0x04, 0x11
        /*02ae*/ 	.short	(.L_115 - .L_114)
	.align		4
.L_114:
        /*02b0*/ 	.word	index@(_ZN10layer_norm13ln_bwd_kernelINS_13Kernel_traitsI6__halfffffjLj5120ELj1ELj1ELj4ELj16ENS_18Kernel_traits_baseILj5120ES2_ffffjLj128EEEEELb1ELb0ELb1ELb0EEEvNS_9BwdParamsE)
        /*02b4*/ 	.word	0x00000018


	//----- nvinfo : EIATTR_REGCOUNT
	.align		4
.L_115:
        /*02b8*/ 	.byte	0x04, 0x2f
        /*02ba*/ 	.short	(.L_117 - .L_116)
	.align		4
.L_116:
        /*02bc*/ 	.word	index@(_ZN10layer_norm22ln_bwd_finalize_kernelINS_22Kernel_traits_finalizeILj5120E6__halfffffjLb0ELj1024ELj4ENS_18Kernel_traits_baseILj5120ES2_ffffjLj1024EEEEELb0ELb0EEEvNS_9BwdParamsE)
        /*02c0*/ 	.word	0x0000003f


	//----- nvinfo : EIATTR_FRAME_SIZE
	.align		4
.L_117:
        /*02c4*/ 	.byte	0x04, 0x11
        /*02c6*/ 	.short	(.L_119 - .L_118)
	.align		4
.L_118:
        /*02c8*/ 	.word	index@(_ZN10layer_norm22ln_bwd_finalize_kernelINS_22Kernel_traits_finalizeILj5120E6__halfffffjLb0ELj1024ELj4ENS_18Kernel_traits_baseILj5120ES2_ffffjLj1024EEEEELb0ELb0EEEvNS_9BwdParamsE)
        /*02cc*/ 	.word	0x00000000


	//----- nvinfo : EIATTR_REGCOUNT
	.align		4
.L_119:
        /*02d0*/ 	.byte	0x04, 0x2f
        /*02d2*/ 	.short	(.L_121 - .L_120)
	.align		4
.L_120:
        /*02d4*/ 	.word	index@(_ZN10layer_norm13ln_bwd_kernelINS_13Kernel_traitsI6__halfffffjLj5120ELj1ELj1ELj4ELj16ENS_18Kernel_traits_baseILj5120ES2_ffffjLj128EEEEELb1ELb0ELb0ELb1EEEvNS_9BwdParamsE)
        /*02d8*/ 	.word	0x000000ff


	//----- nvinfo : EIATTR_FRAME_SIZE
	.align		4
.L_121:
        /*02dc*/ 	.byte	0x04, 0x11
        /*02de*/ 	.short	(.L_123 - .L_122)
	.align		4
.L_122:
        /*02e0*/ 	.word	index@(_ZN10layer_norm13ln_bwd_kernelINS_13Kernel_traitsI6__halfffffjLj5120ELj1ELj1ELj4ELj16ENS_18Kernel_traits_baseILj5120ES2_ffffjLj128EEEEELb1ELb0ELb0ELb1EEEvNS_9BwdParamsE)
        /*02e4*/ 	.word	0x00000060


	//----- nvinfo : EIATTR_REGCOUNT
	.align		4
.L_123:
        /*02e8*/ 	.byte	0x04, 0x2f
        /*02ea*/ 	.short	(.L_125 - .L_124)
	.align		4
.L_124:
        /*02ec*/ 	.word	index@(_ZN10layer_norm13ln_bwd_kernelINS_13Kernel_traitsI6__halfffffjLj5120ELj1ELj1ELj4ELj16ENS_18Kernel_traits_baseILj5120ES2_ffffjLj128EEEEELb1ELb0ELb0ELb0EEEvNS_9BwdParamsE)
        /*02f0*/ 	.word	0x000000fe


	//----- nvinfo : EIATTR_FRAME_SIZE
	.align		4
.L_125:
        /*02f4*/ 	.byte	0x04, 0x11
        /*02f6*/ 	.short	(.L_127 - .L_126)
	.align		4
.L_126:
        /*02f8*/ 	.word	index@(_ZN10layer_norm13ln_bwd_kernelINS_13Kernel_traitsI6__halfffffjLj5120ELj1ELj1ELj4ELj16ENS_18Kernel_traits_baseILj5120ES2_ffffjLj128EEEEELb1ELb0ELb0ELb0EEEvNS_9BwdParamsE)
        /*02fc*/ 	.word	0x00000000


	//----- nvinfo : EIATTR_REGCOUNT
	.align		4
.L_127:
        /*0300*/ 	.byte	0x04, 0x2f
        /*0302*/ 	.short	(.L_129 - .L_128)
	.align		4
.L_128:
        /*0304*/ 	.word	index@(_ZN10layer_norm13ln_bwd_kernelINS_13Kernel_traitsI6__halfffffjLj5120ELj1ELj1ELj4ELj16ENS_18Kernel_traits_baseILj5120ES2_ffffjLj128EEEEELb0ELb1ELb1ELb1EEEvNS_9BwdParamsE)
        /*0308*/ 	.word	0x000000ff


	//----- nvinfo : EIATTR_FRAME_SIZE
	.align		4
.L_129:
        /*030c*/ 	.byte	0x04, 0x11
        /*030e*/ 	.short	(.L_131 - .L_130)
	.align		4
.L_130:
        /*0310*/ 	.word	index@(_ZN10layer_norm13ln_bwd_kernelINS_13Kernel_traitsI6__halfffffjLj5120ELj1ELj1ELj4ELj16ENS_18Kernel_traits_baseILj5120ES2_ffffjLj128EEEEELb0ELb1ELb1ELb1EEEvNS_9BwdParamsE)
        /*0314*/ 	.word	0x000000f0


	//----- nvinfo : EIATTR_REGCOUNT
	.align		4
.L_131:
        /*0318*/ 	.byte	0x04, 0x2f
        /*031a*/ 	.short	(.L_133 - .L_132)
	.align		4
.L_132:
        /*031c*/ 	.word	index@(_ZN10layer_norm13ln_bwd_kernelINS_13Kernel_traitsI6__halfffffjLj5120ELj1ELj1ELj4ELj16ENS_18Kernel_traits_baseILj5120ES2_ffffjLj128EEEEELb0ELb1ELb1ELb0EEEvNS_9BwdParamsE)
        /*0320*/ 	.word	0x000000ff


	//----- nvinfo : EIATTR_FRAME_SIZE
	.align		4
.L_133:
        /*0324*/ 	.byte	0x04, 0x11
        /*0326*/ 	.short	(.L_135 - .L_134)
	.align		4
.L_134:
        /*0328*/ 	.word	index@(_ZN10layer_norm13ln_bwd_kernelINS_13Kernel_traitsI6__halfffffjLj5120ELj1ELj1ELj4ELj16ENS_18Kernel_traits_baseILj5120ES2_ffffjLj128EEEEELb0ELb1ELb1ELb0EEEvNS_9BwdParamsE)
        /*032c*/ 	.word	0x00000100


	//----- nvinfo : EIATTR_REGCOUNT
	.align		4
.L_135:
        /*0330*/ 	.byte	0x04, 0x2f
        /*0332*/ 	.short	(.L_137 - .L_136)
	.align		4
.L_136:
        /*0334*/ 	.word	index@(_ZN10layer_norm13ln_bwd_kernelINS_13Kernel_traitsI6__halfffffjLj5120ELj1ELj1ELj4ELj16ENS_18Kernel_traits_baseILj5120ES2_ffffjLj128EEEEELb0ELb1ELb0ELb1EEEvNS_9BwdParamsE)
        /*0338*/ 	.word	0x000000ff


	//----- nvinfo : EIATTR_FRAME_SIZE
	.align		4
.L_137:
        /*033c*/ 	.byte	0x04, 0x11
        /*033e*/ 	.short	(.L_139 - .L_138)
	.align		4
.L_138:
        /*0340*/ 	.word	index@(_ZN10layer_norm13ln_bwd_kernelINS_13Kernel_traitsI6__halfffffjLj5120ELj1ELj1ELj4ELj16ENS_18Kernel_traits_baseILj5120ES2_ffffjLj128EEEEELb0ELb1ELb0ELb1EEEvNS_9BwdParamsE)
        /*0344*/ 	.word	0x00000170


	//----- nvinfo : EIATTR_REGCOUNT
	.align		4
.L_139:
        /*0348*/ 	.byte	0x04, 0x2f
        /*034a*/ 	.short	(.L_141 - .L_140)
	.align		4
.L_140:
        /*034c*/ 	.word	index@(_ZN10layer_norm13ln_bwd_kernelINS_13Kernel_traitsI6__halfffffjLj5120ELj1ELj1ELj4ELj16ENS_18Kernel_traits_baseILj5120ES2_ffffjLj128EEEEELb0ELb1ELb0ELb0EEEvNS_9BwdParamsE)
        /*0350*/ 	.word	0x000000ff


	//----- nvinfo : EIATTR_FRAME_SIZE
	.align		4
.L_141:
        /*0354*/ 	.byte	0x04, 0x11
        /*0356*/ 	.short	(.L_143 - .L_142)
	.align		4
.L_142:
        /*0358*/ 	.word	index@(_ZN10layer_norm13ln_bwd_kernelINS_13Kernel_traitsI6__halfffffjLj5120ELj1ELj1ELj4ELj16ENS_18Kernel_traits_baseILj5120ES2_ffffjLj128EEEEELb0ELb1ELb0ELb0EEEvNS_9BwdParamsE)
        /*035c*/ 	.word	0x000000c0


	//----- nvinfo : EIATTR_REGCOUNT
	.align		4
.L_143:
        /*0360*/ 	.byte	0x04, 0x2f
        /*0362*/ 	.short	(.L_145 - .L_144)
	.align		4
.L_144:
        /*0364*/ 	.word	index@(_ZN10layer_norm13ln_bwd_kernelINS_13Kernel_traitsI6__halfffffjLj5120ELj1ELj1ELj4ELj16ENS_18Kernel_traits_baseILj5120ES2_ffffjLj128EEEEELb0ELb0ELb1ELb1EEEvNS_9BwdParamsE)
        /*0368*/ 	.word	0x000000fd


	//----- nvinfo : EIATTR_FRAME_SIZE
	.align		4
.L_145:
        /*036c*/ 	.byte	0x04, 0x11
        /*036e*/ 	.short	(.L_147 - .L_146)
	.align		4
.L_146:
        /*0370*/ 	.word	index@(_ZN10layer_norm13ln_bwd_kernelINS_13Kernel_traitsI6__halfffffjLj5120ELj1ELj1ELj4ELj16ENS_18Kernel_traits_baseILj5120ES2_ffffjLj128EEEEELb0ELb0ELb1ELb1EEEvNS_9BwdParamsE)
        /*0374*/ 	.word	0x00000000


	//----- nvinfo : EIATTR_REGCOUNT
	.align		4
.L_147:
        /*0378*/ 	.byte	0x04, 0x2f
        /*037a*/ 	.short	(.L_149 - .L_148)
	.align		4
.L_148:
        /*037c*/ 	.word	index@(_ZN10layer_norm13ln_bwd_kernelINS_13Kernel_traitsI6__halfffffjLj5120ELj1ELj1ELj4ELj16ENS_18Kernel_traits_baseILj5120ES2_ffffjLj128EEEEELb0ELb0ELb1ELb0EEEvNS_9BwdParamsE)
        /*0380*/ 	.word	0x000000fc


	//----- nvinfo : EIATTR_FRAME_SIZE
	.align		4
.L_149:
        /*0384*/ 	.byte	0x04, 0x11
        /*0386*/ 	.short	(.L_151 - .L_150)
	.align		4
.L_150:
        /*0388*/ 	.word	index@(_ZN10layer_norm13ln_bwd_kernelINS_13Kernel_traitsI6__halfffffjLj5120ELj1ELj1ELj4ELj16ENS_18Kernel_traits_baseILj5120ES2_ffffjLj128EEEEELb0ELb0ELb1ELb0EEEvNS_9BwdParamsE)
        /*038c*/ 	.word	0x00000000


	//----- nvinfo : EIATTR_REGCOUNT
	.align		4
.L_151:
        /*0390*/ 	.byte	0x04, 0x2f
        /*0392*/ 	.short	(.L_153 - .L_152)
	.align		4
.L_152:
        /*0394*/ 	.word	index@(_ZN10layer_norm13ln_bwd_kernelINS_13Kernel_traitsI6__halfffffjLj5120ELj1ELj1ELj4ELj16ENS_18Kernel_traits_baseILj5120ES2_ffffjLj128EEEEELb0ELb0ELb0ELb1EEEvNS_9BwdParamsE)
        /*0398*/ 	.word	0x000000ff


	//----- nvinfo : EIATTR_FRAME_SIZE
	.align		4
.L_153:
        /*039c*/ 	.byte	0x04, 0x11
        /*039e*/ 	.short	(.L_155 - .L_154)
	.align		4
.L_154:
        /*03a0*/ 	.word	index@(_ZN10layer_norm13ln_bwd_kernelINS_13Kernel_traitsI6__halfffffjLj5120ELj1ELj1ELj4ELj16ENS_18Kernel_traits_baseILj5120ES2_ffffjLj128EEEEELb0ELb0ELb0ELb1EEEvNS_9BwdParamsE)
        /*03a4*/ 	.word	0x00000000


	//----- nvinfo : EIATTR_REGCOUNT
	.align		4
.L_155:
        /*03a8*/ 	.byte	0x04, 0x2f
        /*03aa*/ 	.short	(.L_157 - .L_156)
	.align		4
.L_156:
        /*03ac*/ 	.word	index@(_ZN10layer_norm13ln_bwd_kernelINS_13Kernel_traitsI6__halfffffjLj5120ELj1ELj1ELj4ELj16ENS_18Kernel_traits_baseILj5120ES2_ffffjLj128EEEEELb0ELb0ELb0ELb0EEEvNS_9BwdParamsE)
        /*03b0*/ 	.word	0x000000f6


	//----- nvinfo : EIATTR_FRAME_SIZE
	.align		4
.L_157:
        /*03b4*/ 	.byte	0x04, 0x11
        /*03b6*/ 	.short	(.L_159 - .L_158)
	.align		4
.L_158:
        /*03b8*/ 	.word	index@(_ZN10layer_norm13ln_bwd_kernelINS_13Kernel_traitsI6__halfffffjLj5120ELj1ELj1ELj4ELj16ENS_18Kernel_traits_baseILj5120ES2_ffffjLj128EEEEELb0ELb0ELb0ELb0EEEvNS_9BwdParamsE)
        /*03bc*/ 	.word	0x00000000


	//----- nvinfo : EIATTR_REGCOUNT
	.align		4
.L_159:
        /*03c0*/ 	.byte	0x04, 0x2f
        /*03c2*/ 	.short	(.L_161 - .L_160)
	.align		4
.L_160:
        /*03c4*/ 	.word	index@(_ZN10layer_norm13ln_bwd_kernelINS_13Kernel_traitsIf6__halffS2_fjLj5120ELj1ELj1ELj4ELj16ENS_18Kernel_traits_baseILj5120EfS2_fS2_fjLj128EEEEELb1ELb1ELb1ELb1EEEvNS_9BwdParamsE)
        /*03c8*/ 	.word	0x000000ff


	//----- nvinfo : EIATTR_FRAME_SIZE
	.align		4
.L_161:
        /*03cc*/ 	.byte	0x04, 0x11
        /*03ce*/ 	.short	(.L_163 - .L_162)
	.align		4
.L_162:
        /*03d0*/ 	.word	index@(_ZN10layer_norm13ln_bwd_kernelINS_13Kernel_traitsIf6__halffS2_fjLj5120ELj1ELj1ELj4ELj16ENS_18Kernel_traits_baseILj5120EfS2_fS2_fjLj128EEEEELb1ELb1ELb1ELb1EEEvNS_9BwdParamsE)
        /*03d4*/ 	.word	0x000001f0


	//----- nvinfo : EIATTR_REGCOUNT
	.align		4
.L_163:
        /*03d8*/ 	.byte	0x04, 0x2f
        /*03da*/ 	.short	(.L_165 - .L_164)
	.align		4
.L_164:
        /*03dc*/ 	.word	index@(_ZN10layer_norm22ln_bwd_finalize_kernelINS_22Kernel_traits_finalizeILj5120Ef6__halffS2_fjLb1ELj1024ELj4ENS_18Kernel_traits_baseILj5120EfS2_fS2_fjLj1024EEEEELb1ELb1EEEvNS_9BwdParamsE)
        /*03e0*/ 	.word	0x00000020


	//----- nvinfo : EIATTR_FRAME_SIZE
	.align		4
.L_165:
        /*03e4*/ 	.byte	0x04, 0x11
        /*03e6*/ 	.short	(.L_167 - .L_166)
	.align		4
.L_166:
        /*03e8*/ 	.word	index@(_ZN10layer_norm22ln_bwd_finalize_kernelINS_22Kernel_traits_finalizeILj5120Ef6__halffS2_fjLb1ELj1024ELj4ENS_18Kernel_traits_baseILj5120EfS2_fS2_fjLj1024EEEEELb1ELb1EEEvNS_9BwdParamsE)
        /*03ec*/ 	.word	0x00000000


	//----- nvinfo : EIATTR_REGCOUNT
	.align		4
.L_167:
        /*03f0*/ 	.byte	0x04, 0x2f
        /*03f2*/ 	.short	(.L_169 - .L_168)
	.align		4
.L_168:
        /*03f4*/ 	.word	index@(_ZN10layer_norm13ln_bwd_kernelINS_13Kernel_traitsIf6__halffS2_fjLj5120ELj1ELj1ELj4ELj16ENS_18Kernel_traits_baseILj5120EfS2_fS2_fjLj128EEEEELb1ELb1ELb1ELb0EEEvNS_9BwdParamsE)
        /*03f8*/ 	.word	0x000000ff


	//----- nvinfo : EIATTR_FRAME_SIZE
	.align		4
.L_169:
        /*03fc*/ 	.byte	0x04, 0x11
        /*03fe*/ 	.short	(.L_171 - .L_170)
	.align		4
.L_170:
        /*0400*/ 	.word	index@(_ZN10layer_norm13ln_bwd_kernelINS_13Kernel_traitsIf6__halffS2_fjLj5120ELj1ELj1ELj4ELj16ENS_18Kernel_traits_baseILj5120EfS2_fS2_fjLj128EEEEELb1ELb1ELb1ELb0EEEvNS_9BwdParamsE)
        /*0404*/ 	.word	0x000001d0


	//----- nvinfo : EIATTR_REGCOUNT
	.align		4
.L_171:
        /*0408*/ 	.byte	0x04, 0x2f
        /*040a*/ 	.short	(.L_173 - .L_172)
	.align		4
.L_172:
        /*040c*/ 	.word	index@(_ZN10layer_norm22ln_bwd_finalize_kernelINS_22Kernel_traits_finalizeILj5120Ef6__halffS2_fjLb1ELj1024ELj4ENS_18Kernel_traits_baseILj5120EfS2_fS2_fjLj1024EEEEELb1ELb0EEEvNS_9BwdParamsE)
        /*0410*/ 	.word	0x00000020


	//----- nvinfo : EIATTR_FRAME_SIZE
	.align		4
.L_173:
        /*0414*/ 	.byte	0x04, 0x11
        /*0416*/ 	.short	(.L_175 - .L_174)
	.align		4
.L_174:
        /*0418*/ 	.word	index@(_ZN10layer_norm22ln_bwd_finalize_kernelINS_22Kernel_traits_finalizeILj5120Ef6__halffS2_fjLb1ELj1024ELj4ENS_18Kernel_traits_baseILj5120EfS2_fS2_fjLj1024EEEEELb1ELb0EEEvNS_9BwdParamsE)
        /*041c*/ 	.word	0x00000000


	//----- nvinfo : EIATTR_REGCOUNT
	.align		4
.L_175:
        /*0420*/ 	.byte	0x04, 0x2f
        /*0422*/ 	.short	(.L_177 - .L_176)
	.align		4
.L_176:
        /*0424*/ 	.word	index@(_ZN10layer_norm13ln_bwd_kernelINS_13Kernel_traitsIf6__halffS2_fjLj5120ELj1ELj1ELj4ELj16ENS_18Kernel_traits_baseILj5120EfS2_fS2_fjLj128EEEEELb1ELb1ELb0ELb1EEEvNS_9BwdParamsE)
        /*0428*/ 	.word	0x000000ff


	//----- nvinfo : EIATTR_FRAME_SIZE
	.align		4
.L_177:
        /*042c*/ 	.byte	0x04, 0x11
        /*042e*/ 	.short	(.L_179 - .L_178)
	.align		4
.L_178:
        /*0430*/ 	.word	index@(_ZN10layer_norm13ln_bwd_kernelINS_13Kernel_traitsIf6__halffS2_fjLj5120ELj1ELj1ELj4ELj16ENS_18Kernel_traits_baseILj5120EfS2_fS2_fjLj128EEEEELb1ELb1ELb0ELb1EEEvNS_9BwdParamsE)
        /*0434*/ 	.word	0x000001a8


	//----- nvinfo : EIATTR_REGCOUNT
	.align		4
.L_179:
        /*0438*/ 	.byte	0x04, 0x2f
        /*043a*/ 	.short	(.L_181 - .L_180)
	.align		4
.L_180:
        /*043c*/ 	.word	index@(_ZN10layer_norm13ln_bwd_kernelINS_13Kernel_traitsIf6__halffS2_fjLj5120ELj1ELj1ELj4ELj16ENS_18Kernel_traits_baseILj5120EfS2_fS2_fjLj128EEEEELb1ELb1ELb0ELb0EEEvNS_9BwdParamsE)
        /*0440*/ 	.word	0x000000ff


	//----- nvinfo : EIATTR_FRAME_SIZE
	.align		4
.L_181:
        /*0444*/ 	.byte	0x04, 0x11
        /*0446*/ 	.short	(.L_183 - .L_182)
	.align		4
.L_182:
        /*0448*/ 	.word	index@(_ZN10layer_norm13ln_bwd_kernelINS_13Kernel_traitsIf6__halffS2_fjLj5120ELj1ELj1ELj4ELj16ENS_18Kernel_traits_baseILj5120EfS2_fS2_fjLj128EEEEELb1ELb1ELb0ELb0EEEvNS_9BwdParamsE)
        /*044c*/ 	.word	0x000001b8


	//----- nvinfo : EIATTR_REGCOUNT
	.align		4
.L_183:
        /*0450*/ 	.byte	0x04, 0x2f
        /*0452*/ 	.short	(.L_185 - .L_184)
	.align		4
.L_184:
        /*0454*/ 	.word	index@(_ZN10layer_norm13ln_bwd_kernelINS_13Kernel_traitsIf6__halffS2_fjLj5120ELj1ELj1ELj4ELj16ENS_18Kernel_traits_baseILj5120EfS2_fS2_fjLj128EEEEELb1ELb0ELb1ELb1EEEvNS_9BwdParamsE)
        /*0458*/ 	.word	0x000000ff


	//----- nvinfo : EIATTR_FRAME_SIZE
	.align		4
.L_185:
        /*045c*/ 	.byte	0x04, 0x11
        /*045e*/ 	.short	(.L_187 - .L_186)
	.align		4
.L_186:
        /*0460*/ 	.word	index@(_ZN10layer_norm13ln_bwd_kernelINS_13Kernel_traitsIf6__halffS2_fjLj5120ELj1ELj1ELj4ELj16ENS_18Kernel_traits_baseILj5120EfS2_fS2_fjLj128EEEEELb1ELb0ELb1ELb1EEEvNS_9BwdParamsE)
        /*0464*/ 	.word	0x00000068


	//----- nvinfo : EIATTR_REGCOUNT
	.align		4
.L_187:
        /*0468*/ 	.byte	0x04, 0x2f
        /*046a*/ 	.short	(.L_189 - .L_188)
	.align		4
.L_188:
        /*046c*/ 	.word	index@(_ZN10layer_norm22ln_bwd_finalize_kernelINS_22Kernel_traits_finalizeILj5120Ef6__halffS2_fjLb0ELj1024ELj4ENS_18Kernel_traits_baseILj5120EfS2_fS2_fjLj1024EEEEELb0ELb1EEEvNS_9BwdParamsE)
        /*0470*/ 	.word	0x0000003f


	//----- nvinfo : EIATTR_FRAME_SIZE
	.align		4
.L_189:
        /*0474*/ 	.byte	0x04, 0x11
        /*0476*/ 	.short	(.L_191 - .L_190)
	.align		4
.L_190:
        /*0478*/ 	.word	index@(_ZN10layer_norm22ln_bwd_finalize_kernelINS_22Kernel_traits_finalizeILj5120Ef6__halffS2_fjLb0ELj1024ELj4ENS_18Kernel_traits_baseILj5120EfS2_fS2_fjLj1024EEEEELb0ELb1EEEvNS_9BwdParamsE)
        /*047c*/ 	.word	0x00000000


	//----- nvinfo : EIATTR_REGCOUNT
	.align		4
.L_191:
        /*0480*/ 	.byte	0x04, 0x2f
        /*0482*/ 	.short	(.L_193 - .L_192)
	.align		4
.L_192:
        /*0484*/ 	.word	index@(_ZN10layer_norm13ln_bwd_kernelINS_13Kernel_traitsIf6__halffS2_fjLj5120ELj1ELj1ELj4ELj16ENS_18Kernel_traits_baseILj5120EfS2_fS2_fjLj128EEEEELb1ELb0ELb1ELb0EEEvNS_9BwdParamsE)
        /*0488*/ 	.word	0x000000ff


	//----- nvinfo : EIATTR_FRAME_SIZE
	.align		4
.L_193:
        /*048c*/ 	.byte	0x04, 0x11
        /*048e*/ 	.short	(.L_195 - .L_194)
	.align		4
.L_194:
        /*0490*/ 	.word	index@(_ZN10layer_norm13ln_bwd_kernelINS_13Kernel_traitsIf6__halffS2_fjLj5120ELj1ELj1ELj4ELj16ENS_18Kernel_traits_baseILj5120EfS2_fS2_fjLj128EEEEELb1ELb0ELb1ELb0EEEvNS_9BwdParamsE)
        /*0494*/ 	.word	0x00000080


	//----- nvinfo : EIATTR_REGCOUNT
	.align		4
.L_195:
        /*0498*/ 	.byte	0x04, 0x2f
        /*049a*/ 	.short	(.L_197 - .L_196)
	.align		4
.L_196:
        /*049c*/ 	.word	index@(_ZN10layer_norm22ln_bwd_finalize_kernelINS_22Kernel_traits_finalizeILj5120Ef6__halffS2_fjLb0ELj1024ELj4ENS_18Kernel_traits_baseILj5120EfS2_fS2_fjLj1024EEEEELb0ELb0EEEvNS_9BwdParamsE)
        /*04a0*/ 	.word	0x0000003f


	//----- nvinfo : EIATTR_FRAME_SIZE
	.align		4
.L_197:
        /*04a4*/ 	.byte	0x04, 0x11
        /*04a6*/ 	.short	(.L_199 - .L_198)
	.align		4
.L_198:
        /*04a8*/ 	.word	index@(_ZN10layer_norm22ln_bwd_finalize_kernelINS_22Kernel_traits_finalizeILj5120Ef6__halffS2_fjLb0ELj1024ELj4ENS_18Kernel_traits_baseILj5120EfS2_fS2_fjLj1024EEEEELb0ELb0EEEvNS_9BwdParamsE)
        /*04ac*/ 	.word	0x00000000


	//----- nvinfo : EIATTR_REGCOUNT
	.align		4
.L_199:
        /*04b0*/ 	.byte	0x04, 0x2f
        /*04b2*/ 	.short	(.L_201 - .L_200)
	.align		4
.L_200:
        /*04b4*/ 	.word	index@(_ZN10layer_norm13ln_bwd_kernelINS_13Kernel_traitsIf6__halffS2_fjLj5120ELj1ELj1ELj4ELj16ENS_18Kernel_traits_baseILj5120EfS2_fS2_fjLj128EEEEELb1ELb0ELb0ELb1EEEvNS_9BwdParamsE)
        /*04b8*/ 	.word	0x000000ff


	//----- nvinfo : EIATTR_FRAME_SIZE
	.align		4
.L_201:
        /*04bc*/ 	.byte	0x04, 0x11
        /*04be*/ 	.short	(.L_203 - .L_202)
	.align		4
.L_202:
        /*04c0*/ 	.word	index@(_ZN10layer_norm13ln_bwd_kernelINS_13Kernel_traitsIf6__halffS2_fjLj5120ELj1ELj1ELj4ELj16ENS_18Kernel_traits_baseILj5120EfS2_fS2_fjLj128EEEEELb1ELb0ELb0ELb1EEEvNS_9BwdParamsE)
        /*04c4*/ 	.word	0x00000058


	//----- nvinfo : EIATTR_REGCOUNT
	.align		4
.L_203:
        /*04c8*/ 	.byte	0x04, 0x2f
        /*04ca*/ 	.short	(.L_205 - .L_204)
	.align		4
.L_204:
        /*04cc*/ 	.word	index@(_ZN10layer_norm13ln_bwd_kernelINS_13Kernel_traitsIf6__halffS2_fjLj5120ELj1ELj1ELj4ELj16ENS_18Kernel_traits_baseILj5120EfS2_fS2_fjLj128EEEEELb1ELb0ELb0ELb0EEEvNS_9BwdParamsE)
        /*04d0*/ 	.word	0x000000ff


	//----- nvinfo : EIATTR_FRAME_SIZE
	.align		4
.L_205:
        /*04d4*/ 	.byte	0x04, 0x11
        /*04d6*/ 	.short	(.L_207 - .L_206)
	.align		4
.L_206:
        /*04d8*/ 	.word	index@(_ZN10layer_norm13ln_bwd_kernelINS_13Kernel_traitsIf6__halffS2_fjLj5120ELj1ELj1ELj4ELj16ENS_18Kernel_traits_baseILj5120EfS2_fS2_fjLj128EEEEELb1ELb0ELb0ELb0EEEvNS_9BwdParamsE)
        /*04dc*/ 	.word	0x00000060


	//----- nvinfo : EIATTR_REGCOUNT
	.align		4
.L_207:
        /*04e0*/ 	.byte	0x04, 0x2f
        /*04e2*/ 	.short	(.L_209 - .L_208)
	.align		4
.L_208:
        /*04e4*/ 	.word	index@(_ZN10layer_norm13ln_bwd_kernelINS_13Kernel_traitsIf6__halffS2_fjLj5120ELj1ELj1ELj4ELj16ENS_18Kernel_traits_baseILj5120EfS2_fS2_fjLj128EEEEELb0ELb1ELb1ELb1EEEvNS_9BwdParamsE)
        /*04e8*/ 	.word	0x000000ff


	//----- nvinfo : EIATTR_FRAME_SIZE
	.align		4
.L_209:
        /*04ec*/ 	.byte	0x04, 0x11
        /*04ee*/ 	.short	(.L_211 - .L_210)
	.align		4
.L_210:
        /*04f0*/ 	.word	index@(_ZN10layer_norm13ln_bwd_kernelINS_13Kernel_traitsIf6__halffS2_fjLj5120ELj1ELj1ELj4ELj16ENS_18Kernel_traits_baseILj5120EfS2_fS2_fjLj128EEEEELb0ELb1ELb1ELb1EEEvNS_9BwdParamsE)
        /*04f4*/ 	.word	0x00000190


	//----- nvinfo : EIATTR_REGCOUNT
	.align		4
.L_211:
        /*04f8*/ 	.byte	0x04, 0x2f
        /*04fa*/ 	.short	(.L_213 - .L_212)
	.align		4
.L_212:
        /*04fc*/ 	.word	index@(_ZN10layer_norm13ln_bwd_kernelINS_13Kernel_traitsIf6__halffS2_fjLj5120ELj1ELj1ELj4ELj16ENS_18Kernel_traits_baseILj5120EfS2_fS2_fjLj128EEEEELb0ELb1ELb1ELb0EEEvNS_9BwdParamsE)
        /*0500*/ 	.word	0x000000ff


	//----- nvinfo : EIATTR_FRAME_SIZE
	.align		4
.L_213:
        /*0504*/ 	.byte	0x04, 0x11
        /*0506*/ 	.short	(.L_215 - .L_214)
	.align		4
.L_214:
        /*0508*/ 	.word	index@(_ZN10layer_norm13ln_bwd_kernelINS_13Kernel_traitsIf6__halffS2_fjLj5120ELj1ELj1ELj4ELj16ENS_18Kernel_traits_baseILj5120EfS2_fS2_fjLj128EEEEELb0ELb1ELb1ELb0EEEvNS_9BwdParamsE)
        /*050c*/ 	.word	0x000001a0


	//----- nvinfo : EIATTR_REGCOUNT
	.align		4
.L_215:
        /*0510*/ 	.byte	0x04, 0x2f
        /*0512*/ 	.short	(.L_217 - .L_216)
	.align		4
.L_216:
        /*0514*/ 	.word	index@(_ZN10layer_norm13ln_bwd_kernelINS_13Kernel_traitsIf6__halffS2_fjLj5120ELj1ELj1ELj4ELj16ENS_18Kernel_traits_baseILj5120EfS2_fS2_fjLj128EEEEELb0ELb1ELb0ELb1EEEvNS_9BwdParamsE)
        /*0518*/ 	.word	0x000000ff


	//----- nvinfo : EIATTR_FRAME_SIZE
	.align		4
.L_217:
        /*051c*/ 	.byte	0x04, 0x11
        /*051e*/ 	.short	(.L_219 - .L_218)
	.align		4
.L_218:
        /*0520*/ 	.word	index@(_ZN10layer_norm13ln_bwd_kernelINS_13Kernel_traitsIf6__halffS2_fjLj5120ELj1ELj1ELj4ELj16ENS_18Kernel_traits_baseILj5120EfS2_fS2_fjLj128EEEEELb0ELb1ELb0ELb1EEEvNS_9BwdParamsE)
        /*0524*/ 	.word	0x00000188


	//----- nvinfo : EIATTR_REGCOUNT
	.align		4
.L_219:
        /*0528*/ 	.byte	0x04, 0x2f
        /*052a*/ 	.short	(.L_221 - .L_220)
	.align		4
.L_220:
        /*052c*/ 	.word	index@(_ZN10layer_norm13ln_bwd_kernelINS_13Kernel_traitsIf6__halffS2_fjLj5120ELj1ELj1ELj4ELj16ENS_18Kernel_traits_baseILj5120EfS2_fS2_fjLj128EEEEELb0ELb1ELb0ELb0EEEvNS_9BwdParamsE)
        /*0530*/ 	.word	0x000000ff


	//----- nvinfo : EIATTR_FRAME_SIZE
	.align		4
.L_221:
        /*0534*/ 	.byte	0x04, 0x11
        /*0536*/ 	.short	(.L_223 - .L_222)
	.align		4
.L_222:
        /*0538*/ 	.word	index@(_ZN10layer_norm13ln_bwd_kernelINS_13Kernel_traitsIf6__halffS2_fjLj5120ELj1ELj1ELj4ELj16ENS_18Kernel_traits_baseILj5120EfS2_fS2_fjLj128EEEEELb0ELb1ELb0ELb0EEEvNS_9BwdParamsE)
        /*053c*/ 	.word	0x00000190


	//----- nvinfo : EIATTR_REGCOUNT
	.align		4
.L_223:
        /*0540*/ 	.byte	0x04, 0x2f
        /*0542*/ 	.short	(.L_225 - .L_224)
	.align		4
.L_224:
        /*0544*/ 	.word	index@(_ZN10layer_norm13ln_bwd_kernelINS_13Kernel_traitsIf6__halffS2_fjLj5120ELj1ELj1ELj4ELj16ENS_18Kernel_traits_baseILj5120EfS2_fS2_fjLj128EEEEELb0ELb0ELb1ELb1EEEvNS_9BwdParamsE)
        /*0548*/ 	.word	0x000000ff


	//----- nvinfo : EIATTR_FRAME_SIZE
	.align		4
.L_225:
        /*054c*/ 	.byte	0x04, 0x11
        /*054e*/ 	.short	(.L_227 - .L_226)
	.align		4
.L_226:
        /*0550*/ 	.word	index@(_ZN10layer_norm13ln_bwd_kernelINS_13Kernel_traitsIf6__halffS2_fjLj5120ELj1ELj1ELj4ELj16ENS_18Kernel_traits_baseILj5120EfS2_fS2_fjLj128EEEEELb0ELb0ELb1ELb1EEEvNS_9BwdParamsE)
        /*0554*/ 	.word	0x00000028


	//----- nvinfo : EIATTR_REGCOUNT
	.align		4
.L_227:
        /*0558*/ 	.byte	0x04, 0x2f
        /*055a*/ 	.short	(.L_229 - .L_228)
	.align		4
.L_228:
        /*055c*/ 	.word	index@(_ZN10layer_norm13ln_bwd_kernelINS_13Kernel_traitsIf6__halffS2_fjLj5120ELj1ELj1ELj4ELj16ENS_18Kernel_traits_baseILj5120EfS2_fS2_fjLj128EEEEELb0ELb0ELb1ELb0EEEvNS_9BwdParamsE)
        /*0560*/ 	.word	0x000000ff


	//----- nvinfo : EIATTR_FRAME_SIZE
	.align		4
.L_229:
        /*0564*/ 	.byte	0x04, 0x11
        /*0566*/ 	.short	(.L_231 - .L_230)
	.align		4
.L_230:
        /*0568*/ 	.word	index@(_ZN10layer_norm13ln_bwd_kernelINS_13Kernel_traitsIf6__halffS2_fjLj5120ELj1ELj1ELj4ELj16ENS_18Kernel_traits_baseILj5120EfS2_fS2_fjLj128EEEEELb0ELb0ELb1ELb0EEEvNS_9BwdParamsE)
        /*056c*/ 	.word	0x00000060


	//----- nvinfo : EIATTR_REGCOUNT
	.align		4
.L_231:
        /*0570*/ 	.byte	0x04, 0x2f
        /*0572*/ 	.short	(.L_233 - .L_232)
	.align		4
.L_232:
        /*0574*/ 	.word	index@(_ZN10layer_norm13ln_bwd_kernelINS_13Kernel_traitsIf6__halffS2_fjLj5120ELj1ELj1ELj4ELj16ENS_18Kernel_traits_baseILj5120EfS2_fS2_fjLj128EEEEELb0ELb0ELb0ELb1EEEvNS_9BwdParamsE)
        /*0578*/ 	.word	0x000000ff


	//----- nvinfo : EIATTR_FRAME_SIZE
	.align		4
.L_233:
        /*057c*/ 	.byte	0x04, 0x11
        /*057e*/ 	.short	(.L_235 - .L_234)
	.align		4
.L_234:
        /*0580*/ 	.word	index@(_ZN10layer_norm13ln_bwd_kernelINS_13Kernel_traitsIf6__halffS2_fjLj5120ELj1ELj1ELj4ELj16ENS_18Kernel_traits_baseILj5120EfS2_fS2_fjLj128EEEEELb0ELb0ELb0ELb1EEEvNS_9BwdParamsE)
        /*0584*/ 	.word	0x00000070


	//----- nvinfo : EIATTR_REGCOUNT
	.align		4
.L_235:
        /*0588*/ 	.byte	0x04, 0x2f
        /*058a*/ 	.short	(.L_237 - .L_236)
	.align		4
.L_236:
        /*058c*/ 	.word	index@(_ZN10layer_norm13ln_bwd_kernelINS_13Kernel_traitsIf6__halffS2_fjLj5120ELj1ELj1ELj4ELj16ENS_18Kernel_traits_baseILj5120EfS2_fS2_fjLj128EEEEELb0ELb0ELb0ELb0EEEvNS_9BwdParamsE)
        /*0590*/ 	.word	0x000000ff


	//----- nvinfo : EIATTR_FRAME_SIZE
	.align		4
.L_237:
        /*0594*/ 	.byte	0x04, 0x11
        /*0596*/ 	.short	(.L_239 - .L_238)
	.align		4
.L_238:
        /*0598*/ 	.word	index@(_ZN10layer_norm13ln_bwd_kernelINS_13Kernel_traitsIf6__halffS2_fjLj5120ELj1ELj1ELj4ELj16ENS_18Kernel_traits_baseILj5120EfS2_fS2_fjLj128EEEEELb0ELb0ELb0ELb0EEEvNS_9BwdParamsE)
        /*059c*/ 	.word	0x00000030


	//----- nvinfo : EIATTR_REGCOUNT
	.align		4
.L_239:
        /*05a0*/ 	.byte	0x04, 0x2f
        /*05a2*/ 	.short	(.L_241 - .L_240)
	.align		4
.L_240:
        /*05a4*/ 	.word	index@(_ZN10layer_norm13ln_bwd_kernelINS_13Kernel_traitsI6__halfS2_fS2_fjLj5120ELj1ELj1ELj4ELj16ENS_18Kernel_traits_baseILj5120ES2_S2_fS2_fjLj128EEEEELb1ELb1ELb1ELb1EEEvNS_9BwdParamsE)
        /*05a8*/ 	.word	0x000000ff


	//----- nvinfo : EIATTR_FRAME_SIZE
	.align		4
.L_241:
        /*05ac*/ 	.byte	0x04, 0x11
        /*05ae*/ 	.short	(.L_243 - .L_242)
	.align		4
.L_242:
        /*05b0*/ 	.word	index@(_ZN10layer_norm13ln_bwd_kernelINS_13Kernel_traitsI6__halfS2_fS2_fjLj5120ELj1ELj1ELj4ELj16ENS_18Kernel_traits_baseILj5120ES2_S2_fS2_fjLj128EEEEELb1ELb1ELb1ELb1EEEvNS_9BwdParamsE)
        /*05b4*/ 	.word	0x000000f8


	//----- nvinfo : EIATTR_REGCOUNT
	.align		4
.L_243:
        /*05b8*/ 	.byte	0x04, 0x2f
        /*05ba*/ 	.short	(.L_245 - .L_244)
	.align		4
.L_244:
        /*05bc*/ 	.word	index@(_ZN10layer_norm22ln_bwd_finalize_kernelINS_22Kernel_traits_finalizeILj5120E6__halfS2_fS2_fjLb1ELj1024ELj4ENS_18Kernel_traits_baseILj5120ES2_S2_fS2_fjLj1024EEEEELb1ELb1EEEvNS_9BwdParamsE)
        /*05c0*/ 	.word	0x00000020


	//----- nvinfo : EIATTR_FRAME_SIZE
	.align		4
.L_245:
        /*05c4*/ 	.byte	0x04, 0x11
        /*05c6*/ 	.short	(.L_247 - .L_246)
	.align		4
.L_246:
        /*05c8*/ 	.word	index@(_ZN10layer_norm22ln_bwd_finalize_kernelINS_22Kernel_traits_finalizeILj5120E6__halfS2_fS2_fjLb1ELj1024ELj4ENS_18Kernel_traits_baseILj5120ES2_S2_fS2_fjLj1024EEEEELb1ELb1EEEvNS_9BwdParamsE)
        /*05cc*/ 	.word	0x00000000


	//----- nvinfo : EIATTR_REGCOUNT
	.align		4
.L_247:
        /*05d0*/ 	.byte	0x04, 0x2f
        /*05d2*/ 	.short	(.L_249 - .L_248)
	.align		4
.L_248:
        /*05d4*/ 	.word	index@(_ZN10layer_norm13ln_bwd_kernelINS_13Kernel_traitsI6__halfS2_fS2_fjLj5120ELj1ELj1ELj4ELj16ENS_18Kernel_traits_baseILj5120ES2_S2_fS2_fjLj128EEEEELb1ELb1ELb1ELb0EEEvNS_9BwdParamsE)
        /*05d8*/ 	.word	0x000000ff


	//----- nvinfo : EIATTR_FRAME_SIZE
	.align		4
.L_249:
        /*05dc*/ 	.byte	0x04, 0x11
        /*05de*/ 	.short	(.L_251 - .L_250)
	.align		4
.L_250:
        /*05e0*/ 	.word	index@(_ZN10layer_norm13ln_bwd_kernelINS_13Kernel_traitsI6__halfS2_fS2_fjLj5120ELj1ELj1ELj4ELj16ENS_18Kernel_traits_baseILj5120ES2_S2_fS2_fjLj128EEEEELb1ELb1ELb1ELb0EEEvNS_9BwdParamsE)
        /*05e4*/ 	.word	0x00000128


	//----- nvinfo : EIATTR_REGCOUNT
	.align		4
.L_251:
        /*05e8*/ 	.byte	0x04, 0x2f
        /*05ea*/ 	.short	(.L_253 - .L_252)
	.align		4
.L_252:
        /*05ec*/ 	.word	index@(_ZN10layer_norm22ln_bwd_finalize_kernelINS_22Kernel_traits_finalizeILj5120E6__halfS2_fS2_fjLb1ELj1024ELj4ENS_18Kernel_traits_baseILj5120ES2_S2_fS2_fjLj1024EEEEELb1ELb0EEEvNS_9BwdParamsE)
        /*05f0*/ 	.word	0x00000020


	//----- nvinfo : EIATTR_FRAME_SIZE
	.align		4
.L_253:
        /*05f4*/ 	.byte	0x04, 0x11
        /*05f6*/ 	.short	(.L_255 - .L_254)
	.align		4
.L_254:
        /*05f8*/ 	.word	index@(_ZN10layer_norm22ln_bwd_finalize_kernelINS_22Kernel_traits_finalizeILj5120E6__halfS2_fS2_fjLb1ELj1024ELj4ENS_18Kernel_traits_baseILj5120ES2_S2_fS2_fjLj1024EEEEELb1ELb0EEEvNS_9BwdParamsE)
        /*05fc*/ 	.word	0x00000000


	//----- nvinfo : EIATTR_REGCOUNT
	.align		4
.L_255:
        /*0600*/ 	.byte	0x04, 0x2f
        /*0602*/ 	.short	(.L_257 - .L_256)
	.align		4
.L_256:
        /*0604*/ 	.word	index@(_ZN10layer_norm13ln_bwd_kernelINS_13Kernel_traitsI6__halfS2_fS2_fjLj5120ELj1ELj1ELj4ELj16ENS_18Kernel_traits_baseILj5120ES2_S2_fS2_fjLj128EEEEELb1ELb1ELb0ELb1EEEvNS_9BwdParamsE)
        /*0608*/ 	.word	0x000000ff


	//----- nvinfo : EIATTR_FRAME_SIZE
	.align		4
.L_257:
        /*060c*/ 	.byte	0x04, 0x11
        /*060e*/ 	.short	(.L_259 - .L_258)
	.align		4
.L_258:
        /*0610*/ 	.word	index@(_ZN10layer_norm13ln_bwd_kernelINS_13Kernel_traitsI6__halfS2_fS2_fjLj5120ELj1ELj1ELj4ELj16ENS_18Kernel_traits_baseILj5120ES2_S2_fS2_fjLj128EEEEELb1ELb1ELb0ELb1EEEvNS_9BwdParamsE)
        /*0614*/ 	.word	0x00000168


	//----- nvinfo : EIATTR_REGCOUNT
	.align		4
.L_259:
        /*0618*/ 	.byte	0x04, 0x2f
        /*061a*/ 	.short	(.L_261 - .L_260)
	.align		4
.L_260:
        /*061c*/ 	.word	index@(_ZN10layer_norm13ln_bwd_kernelINS_13Kernel_traitsI6__halfS2_fS2_fjLj5120ELj1ELj1ELj4ELj16ENS_18Kernel_traits_baseILj5120ES2_S2_fS2_fjLj128EEEEELb1ELb1ELb0ELb0EEEvNS_9BwdParamsE)
        /*0620*/ 	.word	0x000000ff


	//----- nvinfo : EIATTR_FRAME_SIZE
	.align		4
.L_261:
        /*0624*/ 	.byte	0x04, 0x11
        /*0626*/ 	.short	(.L_263 - .L_262)
	.align		4
.L_262:
        /*0628*/ 	.word	index@(_ZN10layer_norm13ln_bwd_kernelINS_13Kernel_traitsI6__halfS2_fS2_fjLj5120ELj1ELj1ELj4ELj16ENS_18Kernel_traits_baseILj5120ES2_S2_fS2_fjLj128EEEEELb1ELb1ELb0ELb0EEEvNS_9BwdParamsE)
        /*062c*/ 	.word	0x00000100


	//----- nvinfo : EIATTR_REGCOUNT
	.align		4
.L_263:
        /*0630*/ 	.byte	0x04, 0x2f
        /*0632*/ 	.short	(.L_265 - .L_264)
	.align		4
.L_264:
        /*0634*/ 	.word	index@(_ZN10layer_norm13ln_bwd_kernelINS_13Kernel_traitsI6__halfS2_fS2_fjLj5120ELj1ELj1ELj4ELj16ENS_18Kernel_traits_baseILj5120ES2_S2_fS2_fjLj128EEEEELb1ELb0ELb1ELb1EEEvNS_9BwdParamsE)
        /*0638*/ 	.word	0x000000ff


	//----- nvinfo : EIATTR_FRAME_SIZE
	.align		4
.L_265:
        /*063c*/ 	.byte	0x04, 0x11
        /*063e*/ 	.short	(.L_267 - .L_266)
	.align		4
.L_266:
        /*0640*/ 	.word	index@(_ZN10layer_norm13ln_bwd_kernelINS_13Kernel_traitsI6__halfS2_fS2_fjLj5120ELj1ELj1ELj4ELj16ENS_18Kernel_traits_baseILj5120ES2_S2_fS2_fjLj128EEEEELb1ELb0ELb1ELb1EEEvNS_9BwdParamsE)
        /*0644*/ 	.word	0x00000000


	//----- nvinfo : EIATTR_REGCOUNT
	.align		4
.L_267:
        /*0648*/ 	.byte	0x04, 0x2f
        /*064a*/ 	.short	(.L_269 - .L_268)
	.align		4
.L_268:
        /*064c*/ 	.word	index@(_ZN10layer_norm22ln_bwd_finalize_kernelINS_22Kernel_traits_finalizeILj5120E6__halfS2_fS2_fjLb0ELj1024ELj4ENS_18Kernel_traits_baseILj5120ES2_S2_fS2_fjLj1024EEEEELb0ELb1EEEvNS_9BwdParamsE)
        /*0650*/ 	.word	0x0000003f


	//----- nvinfo : EIATTR_FRAME_SIZE
	.align		4
.L_269:
        /*0654*/ 	.byte	0x04, 0x11
        /*0656*/ 	.short	(.L_271 - .L_270)
	.align		4
.L_270:
        /*0658*/ 	.word	index@(_ZN10layer_norm22ln_bwd_finalize_kernelINS_22Kernel_traits_finalizeILj5120E6__halfS2_fS2_fjLb0ELj1024ELj4ENS_18Kernel_traits_baseILj5120ES2_S2_fS2_fjLj1024EEEEELb0ELb1EEEvNS_9BwdParamsE)
        /*065c*/ 	.word	0x00000000


	//----- nvinfo : EIATTR_REGCOUNT
	.align		4
.L_271:
        /*0660*/ 	.byte	0x04, 0x2f
        /*0662*/ 	.short	(.L_273 - .L_272)
	.align		4
.L_272:
        /*0664*/ 	.word	index@(_ZN10layer_norm13ln_bwd_kernelINS_13Kernel_traitsI6__halfS2_fS2_fjLj5120ELj1ELj1ELj4ELj16ENS_18Kernel_traits_baseILj5120ES2_S2_fS2_fjLj128EEEEELb1ELb0ELb1ELb0EEEvNS_9BwdParamsE)
        /*0668*/ 	.word	0x000000ff


	//----- nvinfo : EIATTR_FRAME_SIZE
	.align		4
.L_273:
        /*066c*/ 	.byte	0x04, 0x11
        /*066e*/ 	.short	(.L_275 - .L_274)
	.align		4
.L_274:
        /*0670*/ 	.word	index@(_ZN10layer_norm13ln_bwd_kernelINS_13Kernel_traitsI6__halfS2_fS2_fjLj5120ELj1ELj1ELj4ELj16ENS_18Kernel_traits_baseILj5120ES2_S2_fS2_fjLj128EEEEELb1ELb0ELb1ELb0EEEvNS_9BwdParamsE)
        /*0674*/ 	.word	0x00000028


	//----- nvinfo : EIATTR_REGCOUNT
	.align		4
.L_275:
        /*0678*/ 	.byte	0x04, 0x2f
        /*067a*/ 	.short	(.L_277 - .L_276)
	.align		4
.L_276:
        /*067c*/ 	.word	index@(_ZN10layer_norm22ln_bwd_finalize_kernelINS_22Kernel_traits_finalizeILj5120E6__halfS2_fS2_fjLb0ELj1024ELj4ENS_18Kernel_traits_baseILj5120ES2_S2_fS2_fjLj1024EEEEELb0ELb0EEEvNS_9BwdParamsE)
        /*0680*/ 	.word	0x0000003f


	//----- nvinfo : EIATTR_FRAME_SIZE
	.align		4
.L_277:
        /*0684*/ 	.byte	0x04, 0x11
        /*0686*/ 	.short	(.L_279 - .L_278)
	.align		4
.L_278:
        /*0688*/ 	.word	index@(_ZN10layer_norm22ln_bwd_finalize_kernelINS_22Kernel_traits_finalizeILj5120E6__halfS2_fS2_fjLb0ELj1024ELj4ENS_18Kernel_traits_baseILj5120ES2_S2_fS2_fjLj1024EEEEELb0ELb0EEEvNS_9BwdParamsE)
        /*068c*/ 	.word	0x00000000


	//----- nvinfo : EIATTR_REGCOUNT
	.align		4
.L_279:
        /*0690*/ 	.byte	0x04, 0x2f
        /*0692*/ 	.short	(.L_281 - .L_280)
	.align		4
.L_280:
        /*0694*/ 	.word	index@(_ZN10layer_norm13ln_bwd_kernelINS_13Kernel_traitsI6__halfS2_fS2_fjLj5120ELj1ELj1ELj4ELj16ENS_18Kernel_traits_baseILj5120ES2_S2_fS2_fjLj128EEEEELb1ELb0ELb0ELb1EEEvNS_9BwdParamsE)
        /*0698*/ 	.word	0x000000ff


	//----- nvinfo : EIATTR_FRAME_SIZE
	.align		4
.L_281:
        /*069c*/ 	.byte	0x04, 0x11
        /*069e*/ 	.short	(.L_283 - .L_282)
	.align		4
.L_282:
        /*06a0*/ 	.word	index@(_ZN10layer_norm13ln_bwd_kernelINS_13Kernel_traitsI6__halfS2_fS2_fjLj5120ELj1ELj1ELj4ELj16ENS_18Kernel_traits_baseILj5120ES2_S2_fS2_fjLj128EEEEELb1ELb0ELb0ELb1EEEvNS_9BwdParamsE)
        /*06a4*/ 	.word	0x00000070


	//----- nvinfo : EIATTR_REGCOUNT
	.align		4
.L_283:
        /*06a8*/ 	.byte	0x04, 0x2f
        /*06aa*/ 	.short	(.L_285 - .L_284)
	.align		4
.L_284:
        /*06ac*/ 	.word	index@(_ZN10layer_norm13ln_bwd_kernelINS_13Kernel_traitsI6__halfS2_fS2_fjLj5120ELj1ELj1ELj4ELj16ENS_18Kernel_traits_baseILj5120ES2_S2_fS2_fjLj128EEEEELb1ELb0ELb0ELb0EEEvNS_9BwdParamsE)
        /*06b0*/ 	.word	0x000000ff


	//----- nvinfo : EIATTR_FRAME_SIZE
	.align		4
.L_285:
        /*06b4*/ 	.byte	0x04, 0x11
        /*06b6*/ 	.short	(.L_287 - .L_286)
	.align		4
.L_286:
        /*06b8*/ 	.word	index@(_ZN10layer_norm13ln_bwd_kernelINS_13Kernel_traitsI6__halfS2_fS2_fjLj5120ELj1ELj1ELj4ELj16ENS_18Kernel_traits_baseILj5120ES2_S2_fS2_fjLj128EEEEELb1ELb0ELb0ELb0EEEvNS_9BwdParamsE)
        /*06bc*/ 	.word	0x00000018


	//----- nvinfo : EIATTR_REGCOUNT
	.align		4
.L_287:
        /*06c0*/ 	.byte	0x04, 0x2f
        /*06c2*/ 	.short	(.L_289 - .L_288)
	.align		4
.L_288:
        /*06c4*/ 	.word	index@(_ZN10layer_norm13ln_bwd_kernelINS_13Kernel_traitsI6__halfS2_fS2_fjLj5120ELj1ELj1ELj4ELj16ENS_18Kernel_traits_baseILj5120ES2_S2_fS2_fjLj128EEEEELb0ELb1ELb1ELb1EEEvNS_9BwdParamsE)
        /*06c8*/ 	.word	0x000000ff


	//----- nvinfo : EIATTR_FRAME_SIZE
	.align		4
.L_289:
        /*06cc*/ 	.byte	0x04, 0x11
        /*06ce*/ 	.short	(.L_291 - .L_290)
	.align		4
.L_290:
        /*06d0*/ 	.word	index@(_ZN10layer_norm13ln_bwd_kernelINS_13Kernel_traitsI6__halfS2_fS2_fjLj5120ELj1ELj1ELj4ELj16ENS_18Kernel_traits_baseILj5120ES2_S2_fS2_fjLj128EEEEELb0ELb1ELb1ELb1EEEvNS_9BwdParamsE)
        /*06d4*/ 	.word	0x000000c8


	//----- nvinfo : EIATTR_REGCOUNT
	.align		4
.L_291:
        /*06d8*/ 	.byte	0x04, 0x2f
        /*06da*/ 	.short	(.L_293 - .L_292)
	.align		4
.L_292:
        /*06dc*/ 	.word	index@(_ZN10layer_norm13ln_bwd_kernelINS_13Kernel_traitsI6__halfS2_fS2_fjLj5120ELj1ELj1ELj4ELj16ENS_18Kernel_traits_baseILj5120ES2_S2_fS2_fjLj128EEEEELb0ELb1ELb1ELb0EEEvNS_9BwdParamsE)
        /*06e0*/ 	.word	0x000000ff


	//----- nvinfo : EIATTR_FRAME_SIZE
	.align		4
.L_293:
        /*06e4*/ 	.byte	0x04, 0x11
        /*06e6*/ 	.short	(.L_295 - .L_294)
	.align		4
.L_294:
        /*06e8*/ 	.word	index@(_ZN10layer_norm13ln_bwd_kernelINS_13Kernel_traitsI6__halfS2_fS2_fjLj5120ELj1ELj1ELj4ELj16ENS_18Kernel_traits_baseILj5120ES2_S2_fS2_fjLj128EEEEELb0ELb1ELb1ELb0EEEvNS_9BwdParamsE)
        /*06ec*/ 	.word	0x000000f8


	//----- nvinfo : EIATTR_REGCOUNT
	.align		4
.L_295:
        /*06f0*/ 	.byte	0x04, 0x2f
        /*06f2*/ 	.short	(.L_297 - .L_296)
	.align		4
.L_296:
        /*06f4*/ 	.word	index@(_ZN10layer_norm13ln_bwd_kernelINS_13Kernel_traitsI6__halfS2_fS2_fjLj5120ELj1ELj1ELj4ELj16ENS_18Kernel_traits_baseILj5120ES2_S2_fS2_fjLj128EEEEELb0ELb1ELb0ELb1EEEvNS_9BwdParamsE)
        /*06f8*/ 	.word	0x000000ff


	//----- nvinfo : EIATTR_FRAME_SIZE
	.align		4
.L_297:
        /*06fc*/ 	.byte	0x04, 0x11
        /*06fe*/ 	.short	(.L_299 - .L_298)
	.align		4
.L_298:
        /*0700*/ 	.word	index@(_ZN10layer_norm13ln_bwd_kernelINS_13Kernel_traitsI6__halfS2_fS2_fjLj5120ELj1ELj1ELj4ELj16ENS_18Kernel_traits_baseILj5120ES2_S2_fS2_fjLj128EEEEELb0ELb1ELb0ELb1EEEvNS_9BwdParamsE)
        /*0704*/ 	.word	0x00000140


	//----- nvinfo : EIATTR_REGCOUNT
	.align		4
.L_299:
        /*0708*/ 	.byte	0x04, 0x2f
        /*070a*/ 	.short	(.L_301 - .L_300)
	.align		4
.L_300:
        /*070c*/ 	.word	index@(_ZN10layer_norm13ln_bwd_kernelINS_13Kernel_traitsI6__halfS2_fS2_fjLj5120ELj1ELj1ELj4ELj16ENS_18Kernel_traits_baseILj5120ES2_S2_fS2_fjLj128EEEEELb0ELb1ELb0ELb0EEEvNS_9BwdParamsE)
        /*0710*/ 	.word	0x000000ff


	//----- nvinfo : EIATTR_FRAME_SIZE
	.align		4
.L_301:
        /*0714*/ 	.byte	0x04, 0x11
        /*0716*/ 	.short	(.L_303 - .L_302)
	.align		4
.L_302:
        /*0718*/ 	.word	index@(_ZN10layer_norm13ln_bwd_kernelINS_13Kernel_traitsI6__halfS2_fS2_fjLj5120ELj1ELj1ELj4ELj16ENS_18Kernel_traits_baseILj5120ES2_S2_fS2_fjLj128EEEEELb0ELb1ELb0ELb0EEEvNS_9BwdParamsE)
        /*071c*/ 	.word	0x000000e0


	//----- nvinfo : EIATTR_REGCOUNT
	.align		4
.L_303:
        /*0720*/ 	.byte	0x04, 0x2f
        /*0722*/ 	.short	(.L_305 - .L_304)
	.align		4
.L_304:
        /*0724*/ 	.word	index@(_ZN10layer_norm13ln_bwd_kernelINS_13Kernel_traitsI6__halfS2_fS2_fjLj5120ELj1ELj1ELj4ELj16ENS_18Kernel_traits_baseILj5120ES2_S2_fS2_fjLj128EEEEELb0ELb0ELb1ELb1EEEvNS_9BwdParamsE)
        /*0728*/ 	.word	0x000000fe


	//----- nvinfo : EIATTR_FRAME_SIZE
	.align		4
.L_305:
        /*072c*/ 	.byte	0x04, 0x11
        /*072e*/ 	.short	(.L_307 - .L_306)
	.align		4
.L_306:
        /*0730*/ 	.word	index@(_ZN10layer_norm13ln_bwd_kernelINS_13Kernel_traitsI6__halfS2_fS2_fjLj5120ELj1ELj1ELj4ELj16ENS_18Kernel_traits_baseILj5120ES2_S2_fS2_fjLj128EEEEELb0ELb0ELb1ELb1EEEvNS_9BwdParamsE)
        /*0734*/ 	.word	0x00000000


	//----- nvinfo : EIATTR_REGCOUNT
	.align		4
.L_307:
        /*0738*/ 	.byte	0x04, 0x2f
        /*073a*/ 	.short	(.L_309 - .L_308)
	.align		4
.L_308:
        /*073c*/ 	.word	index@(_ZN10layer_norm13ln_bwd_kernelINS_13Kernel_traitsI6__halfS2_fS2_fjLj5120ELj1ELj1ELj4ELj16ENS_18Kernel_traits_baseILj5120ES2_S2_fS2_fjLj128EEEEELb0ELb0ELb1ELb0EEEvNS_9BwdParamsE)
        /*0740*/ 	.word	0x000000ff


	//----- nvinfo : EIATTR_FRAME_SIZE
	.align		4
.L_309:
        /*0744*/ 	.byte	0x04, 0x11
        /*0746*/ 	.short	(.L_311 - .L_310)
	.align		4
.L_310:
        /*0748*/ 	.word	index@(_ZN10layer_norm13ln_bwd_kernelINS_13Kernel_traitsI6__halfS2_fS2_fjLj5120ELj1ELj1ELj4ELj16ENS_18Kernel_traits_baseILj5120ES2_S2_fS2_fjLj128EEEEELb0ELb0ELb1ELb0EEEvNS_9BwdParamsE)
        /*074c*/ 	.word	0x00000018


	//----- nvinfo : EIATTR_REGCOUNT
	.align		4
.L_311:
        /*0750*/ 	.byte	0x04, 0x2f
        /*0752*/ 	.short	(.L_313 - .L_312)
	.align		4
.L_312:
        /*0754*/ 	.word	index@(_ZN10layer_norm13ln_bwd_kernelINS_13Kernel_traitsI6__halfS2_fS2_fjLj5120ELj1ELj1ELj4ELj16ENS_18Kernel_traits_baseILj5120ES2_S2_fS2_fjLj128EEEEELb0ELb0ELb0ELb1EEEvNS_9BwdParamsE)
        /*0758*/ 	.word	0x000000ff


	//----- nvinfo : EIATTR_FRAME_SIZE
	.align		4
.L_313:
        /*075c*/ 	.byte	0x04, 0x11
        /*075e*/ 	.short	(.L_315 - .L_314)
	.align		4
.L_314:
        /*0760*/ 	.word	index@(_ZN10layer_norm13ln_bwd_kernelINS_13Kernel_traitsI6__halfS2_fS2_fjLj5120ELj1ELj1ELj4ELj16ENS_18Kernel_traits_baseILj5120ES2_S2_fS2_fjLj128EEEEELb0ELb0ELb0ELb1EEEvNS_9BwdParamsE)
        /*0764*/ 	.word	0x00000058


	//----- nvinfo : EIATTR_REGCOUNT
	.align		4
.L_315:
        /*0768*/ 	.byte	0x04, 0x2f
        /*076a*/ 	.short	(.L_317 - .L_316)
	.align		4
.L_316:
        /*076c*/ 	.word	index@(_ZN10layer_norm13ln_bwd_kernelINS_13Kernel_traitsI6__halfS2_fS2_fjLj5120ELj1ELj1ELj4ELj16ENS_18Kernel_traits_baseILj5120ES2_S2_fS2_fjLj128EEEEELb0ELb0ELb0ELb0EEEvNS_9BwdParamsE)
        /*0770*/ 	.word	0x000000fc


	//----- nvinfo : EIATTR_FRAME_SIZE
	.align		4
.L_317:
        /*0774*/ 	.byte	0x04, 0x11
        /*0776*/ 	.short	(.L_319 - .L_318)
	.align		4
.L_318:
        /*0778*/ 	.word	index@(_ZN10layer_norm13ln_bwd_kernelINS_13Kernel_traitsI6__halfS2_fS2_fjLj5120ELj1ELj1ELj4ELj16ENS_18Kernel_traits_baseILj5120ES2_S2_fS2_fjLj128EEEEELb0ELb0ELb0ELb0EEEvNS_9BwdParamsE)
        /*077c*/ 	.word	0x00000000


	//----- nvinfo : EIATTR_REGCOUNT
	.align		4
.L_319:
        /*0780*/ 	.byte	0x04, 0x2f
        /*0782*/ 	.short	(.L_321 - .L_320)
	.align		4
.L_320:
        /*0784*/ 	.word	index@(_ZN10layer_norm13ln_bwd_kernelINS_13Kernel_traitsIf6__halfS2_S2_fjLj5120ELj1ELj1ELj4ELj16ENS_18Kernel_traits_baseILj5120EfS2_S2_S2_fjLj128EEEEELb1ELb1ELb1ELb1EEEvNS_9BwdParamsE)
        /*0788*/ 	.word	0x000000ff


	//----- nvinfo : EIATTR_FRAME_SIZE
	.align		4
.L_321:
        /*078c*/ 	.byte	0x04, 0x11
        /*078e*/ 	.short	(.L_323 - .L_322)
	.align		4
.L_322:
        /*0790*/ 	.word	index@(_ZN10layer_norm13ln_bwd_kernelINS_13Kernel_traitsIf6__halfS2_S2_fjLj5120ELj1ELj1ELj4ELj16ENS_18Kernel_traits_baseILj5120EfS2_S2_S2_fjLj128EEEEELb1ELb1ELb1ELb1EEEvNS_9BwdParamsE)
        /*0794*/ 	.word	0x00000158


	//----- nvinfo : EIATTR_REGCOUNT
	.align		4
.L_323:
        /*0798*/ 	.byte	0x04, 0x2f
        /*079a*/ 	.short	(.L_325 - .L_324)
	.align		4
.L_324:
        /*079c*/ 	.word	index@(_ZN10layer_norm22ln_bwd_finalize_kernelINS_22Kernel_traits_finalizeILj5120Ef6__halfS2_S2_fjLb1ELj1024ELj4ENS_18Kernel_traits_baseILj5120EfS2_S2_S2_fjLj1024EEEEELb1ELb1EEEvNS_9BwdParamsE)
        /*07a0*/ 	.word	0x00000020


	//----- nvinfo : EIATTR_FRAME_SIZE
	.align		4
.L_325:
        /*07a4*/ 	.byte	0x04, 0x11
        /*07a6*/ 	.short	(.L_327 - .L_326)
	.align		4
.L_326:
        /*07a8*/ 	.word	index@(_ZN10layer_norm22ln_bwd_finalize_kernelINS_22Kernel_traits_finalizeILj5120Ef6__halfS2_S2_fjLb1ELj1024ELj4ENS_18Kernel_traits_baseILj5120EfS2_S2_S2_fjLj1024EEEEELb1ELb1EEEvNS_9BwdParamsE)
        /*07ac*/ 	.word	0x00000000


	//----- nvinfo : EIATTR_REGCOUNT
	.align		4
.L_327:
        /*07b0*/ 	.byte	0x04, 0x2f
        /*07b2*/ 	.short	(.L_329 - .L_328)
	.align		4
.L_328:
        /*07b4*/ 	.word	index@(_ZN10layer_norm13ln_bwd_kernelINS_13Kernel_traitsIf6__halfS2_S2_fjLj5120ELj1ELj1ELj4ELj16ENS_18Kernel_traits_baseILj5120EfS2_S2_S2_fjLj128EEEEELb1ELb1ELb1ELb0EEEvNS_9BwdParamsE)
        /*07b8*/ 	.word	0x000000ff


	//----- nvinfo : EIATTR_FRAME_SIZE
	.align		4
.L_329:
        /*07bc*/ 	.byte	0x04, 0x11
        /*07be*/ 	.short	(.L_331 - .L_330)
	.align		4
.L_330:
        /*07c0*/ 	.word	index@(_ZN10layer_norm13ln_bwd_kernelINS_13Kernel_traitsIf6__halfS2_S2_fjLj5120ELj1ELj1ELj4ELj16ENS_18Kernel_traits_baseILj5120EfS2_S2_S2_fjLj128EEEEELb1ELb1ELb1ELb0EEEvNS_9BwdParamsE)
        /*07c4*/ 	.word	0x00000168


	//----- nvinfo : EIATTR_REGCOUNT
	.align		4
.L_331:
        /*07c8*/ 	.byte	0x04, 0x2f
        /*07ca*/ 	.short	(.L_333 - .L_332)
	.align		4
.L_332:
        /*07cc*/ 	.word	index@(_ZN10layer_norm22ln_bwd_finalize_kernelINS_22Kernel_traits_finalizeILj5120Ef6__halfS2_S2_fjLb1ELj1024ELj4ENS_18Kernel_traits_baseILj5120EfS2_S2_S2_fjLj1024EEEEELb1ELb0EEEvNS_9BwdParamsE)
        /*07d0*/ 	.word	0x00000020


	//----- nvinfo : EIATTR_FRAME_SIZE
	.align		4
.L_333:
        /*07d4*/ 	.byte	0x04, 0x11
        /*07d6*/ 	.short	(.L_335 - .L_334)
	.align		4
.L_334:
        /*07d8*/ 	.word	index@(_ZN10layer_norm22ln_bwd_finalize_kernelINS_22Kernel_traits_finalizeILj5120Ef6__halfS2_S2_fjLb1ELj1024ELj4ENS_18Kernel_traits_baseILj5120EfS2_S2_S2_fjLj1024EEEEELb1ELb0EEEvNS_9BwdParamsE)
        /*07dc*/ 	.word	0x00000000


	//----- nvinfo : EIATTR_REGCOUNT
	.align		4
.L_335:
        /*07e0*/ 	.byte	0x04, 0x2f
        /*07e2*/ 	.short	(.L_337 - .L_336)
	.align		4
.L_336:
        /*07e4*/ 	.word	index@(_ZN10layer_norm13ln_bwd_kernelINS_13Kernel_traitsIf6__halfS2_S2_fjLj5120ELj1ELj1ELj4ELj16ENS_18Kernel_traits_baseILj5120EfS2_S2_S2_fjLj128EEEEELb1ELb1ELb0ELb1EEEvNS_9BwdParamsE)
        /*07e8*/ 	.word	0x000000ff


	//----- nvinfo : EIATTR_FRAME_SIZE
	.align		4
.L_337:
        /*07ec*/ 	.byte	0x04, 0x11
        /*07ee*/ 	.short	(.L_339 - .L_338)
	.align		4
.L_338:
        /*07f0*/ 	.word	index@(_ZN10layer_norm13ln_bwd_kernelINS_13Kernel_traitsIf6__halfS2_S2_fjLj5120ELj1ELj1ELj4ELj16ENS_18Kernel_traits_baseILj5120EfS2_S2_S2_fjLj128EEEEELb1ELb1ELb0ELb1EEEvNS_9BwdParamsE)
        /*07f4*/ 	.word	0x00000148


	//----- nvinfo : EIATTR_REGCOUNT
	.align		4
.L_339:
        /*07f8*/ 	.byte	0x04, 0x2f
        /*07fa*/ 	.short	(.L_341 - .L_340)
	.align		4
.L_340:
        /*07fc*/ 	.word	index@(_ZN10layer_norm13ln_bwd_kernelINS_13Kernel_traitsIf6__halfS2_S2_fjLj5120ELj1ELj1ELj4ELj16ENS_18Kernel_traits_baseILj5120EfS2_S2_S2_fjLj128EEEEELb1ELb1ELb0ELb0EEEvNS_9BwdParamsE)
        /*0800*/ 	.word	0x000000ff


	//----- nvinfo : EIATTR_FRAME_SIZE
	.align		4
.L_341:
        /*0804*/ 	.byte	0x04, 0x11
        /*0806*/ 	.short	(.L_343 - .L_342)
	.align		4
.L_342:
        /*0808*/ 	.word	index@(_ZN10layer_norm13ln_bwd_kernelINS_13Kernel_traitsIf6__halfS2_S2_fjLj5120ELj1ELj1ELj4ELj16ENS_18Kernel_traits_baseILj5120EfS2_S2_S2_fjLj128EEEEELb1ELb1ELb0ELb0EEEvNS_9BwdParamsE)
        /*080c*/ 	.word	0x00000140


	//----- nvinfo : EIATTR_REGCOUNT
	.align		4
.L_343:
        /*0810*/ 	.byte	0x04, 0x2f
        /*0812*/ 	.short	(.L_345 - .L_344)
	.align		4
.L_344:
        /*0814*/ 	.word	index@(_ZN10layer_norm13ln_bwd_kernelINS_13Kernel_traitsIf6__halfS2_S2_fjLj5120ELj1ELj1ELj4ELj16ENS_18Kernel_traits_baseILj5120EfS2_S2_S2_fjLj128EEEEELb1ELb0ELb1ELb1EEEvNS_9BwdParamsE)
        /*0818*/ 	.word	0x000000fd


	//----- nvinfo : EIATTR_FRAME_SIZE
	.align		4
.L_345:
        /*081c*/ 	.byte	0x04, 0x11
        /*081e*/ 	.short	(.L_347 - .L_346)
	.align		4
.L_346:
        /*0820*/ 	.word	index@(_ZN10layer_norm13ln_bwd_kernelINS_13Kernel_traitsIf6__halfS2_S2_fjLj5120ELj1ELj1ELj4ELj16ENS_18Kernel_traits_baseILj5120EfS2_S2_S2_fjLj128EEEEELb1ELb0ELb1ELb1EEEvNS_9BwdParamsE)
        /*0824*/ 	.word	0x00000000


	//----- nvinfo : EIATTR_REGCOUNT
	.align		4
.L_347:
        /*0828*/ 	.byte	0x04, 0x2f
        /*082a*/ 	.short	(.L_349 - .L_348)
	.align		4
.L_348:
        /*082c*/ 	.word	index@(_ZN10layer_norm22ln_bwd_finalize_kernelINS_22Kernel_traits_finalizeILj5120Ef6__halfS2_S2_fjLb0ELj1024ELj4ENS_18Kernel_traits_baseILj5120EfS2_S2_S2_fjLj1024EEEEELb0ELb1EEEvNS_9BwdParamsE)
        /*0830*/ 	.word	0x0000003f


	//----- nvinfo : EIATTR_FRAME_SIZE
	.align		4
.L_349:
        /*0834*/ 	.byte	0x04, 0x11
        /*0836*/ 	.short	(.L_351 - .L_350)
	.align		4
.L_350:
        /*0838*/ 	.word	index@(_ZN10layer_norm22ln_bwd_finalize_kernelINS_22Kernel_traits_finalizeILj5120Ef6__halfS2_S2_fjLb0ELj1024ELj4ENS_18Kernel_traits_baseILj5120EfS2_S2_S2_fjLj1024EEEEELb0ELb1EEEvNS_9BwdParamsE)
        /*083c*/ 	.word	0x00000000


	//----- nvinfo : EIATTR_REGCOUNT
	.align		4
.L_351:
        /*0840*/ 	.byte	0x04, 0x2f
        /*0842*/ 	.short	(.L_353 - .L_352)
	.align		4
.L_352:
        /*0844*/ 	.word	index@(_ZN10layer_norm13ln_bwd_kernelINS_13Kernel_traitsIf6__halfS2_S2_fjLj5120ELj1ELj1ELj4ELj16ENS_18Kernel_traits_baseILj5120EfS2_S2_S2_fjLj128EEEEELb1ELb0ELb1ELb0EEEvNS_9BwdParamsE)
        /*0848*/ 	.word	0x000000ff


	//----- nvinfo : EIATTR_FRAME_SIZE
	.align		4
.L_353:
        /*084c*/ 	.byte	0x04, 0x11
        /*084e*/ 	.short	(.L_355 - .L_354)
	.align		4
.L_354:
        /*0850*/ 	.word	index@(_ZN10layer_norm13ln_bwd_kernelINS_13Kernel_traitsIf6__halfS2_S2_fjLj5120ELj1ELj1ELj4ELj16ENS_18Kernel_traits_baseILj5120EfS2_S2_S2_fjLj128EEEEELb1ELb0ELb1ELb0EEEvNS_9BwdParamsE)
        /*0854*/ 	.word	0x00000010


	//----- nvinfo : EIATTR_REGCOUNT
	.align		4
.L_355:
        /*0858*/ 	.byte	0x04, 0x2f
        /*085a*/ 	.short	(.L_357 - .L_356)
	.align		4
.L_356:
        /*085c*/ 	.word	index@(_ZN10layer_norm22ln_bwd_finalize_kernelINS_22Kernel_traits_finalizeILj5120Ef6__halfS2_S2_fjLb0ELj1024ELj4ENS_18Kernel_traits_baseILj5120EfS2_S2_S2_fjLj1024EEEEELb0ELb0EEEvNS_9BwdParamsE)
        /*0860*/ 	.word	0x0000003f


	//----- nvinfo : EIATTR_FRAME_SIZE
	.align		4
.L_357:
        /*0864*/ 	.byte	0x04, 0x11
        /*0866*/ 	.short	(.L_359 - .L_358)
	.align		4
.L_358:
        /*0868*/ 	.word	index@(_ZN10layer_norm22ln_bwd_finalize_kernelINS_22Kernel_traits_finalizeILj5120Ef6__halfS2_S2_fjLb0ELj1024ELj4ENS_18Kernel_traits_baseILj5120EfS2_S2_S2_fjLj1024EEEEELb0ELb0EEEvNS_9BwdParamsE)
        /*086c*/ 	.word	0x00000000


	//----- nvinfo : EIATTR_REGCOUNT
	.align		4
.L_359:
        /*0870*/ 	.byte	0x04, 0x2f
        /*0872*/ 	.short	(.L_361 - .L_360)
	.align		4
.L_360:
        /*0874*/ 	.word	index@(_ZN10layer_norm13ln_bwd_kernelINS_13Kernel_traitsIf6__halfS2_S2_fjLj5120ELj1ELj1ELj4ELj16ENS_18Kernel_traits_baseILj5120EfS2_S2_S2_fjLj128EEEEELb1ELb0ELb0ELb1EEEvNS_9BwdParamsE)
        /*0878*/ 	.word	0x000000ff


	//----- nvinfo : EIATTR_FRAME_SIZE
	.align		4
.L_361:
        /*087c*/ 	.byte	0x04, 0x11
        /*087e*/ 	.short	(.L_363 - .L_362)
	.align		4
.L_362:
        /*0880*/ 	.word	index@(_ZN10layer_norm13ln_bwd_kernelINS_13Kernel_traitsIf6__halfS2_S2_fjLj5120ELj1ELj1ELj4ELj16ENS_18Kernel_traits_baseILj5120EfS2_S2_S2_fjLj128EEEEELb1ELb0ELb0ELb1EEEvNS_9BwdParamsE)
        /*0884*/ 	.word	0x00000000


	//----- nvinfo : EIATTR_REGCOUNT
	.align		4
.L_363:
        /*0888*/ 	.byte	0x04, 0x2f
        /*088a*/ 	.short	(.L_365 - .L_364)
	.align		4
.L_364:
        /*088c*/ 	.word	index@(_ZN10layer_norm13ln_bwd_kernelINS_13Kernel_traitsIf6__halfS2_S2_fjLj5120ELj1ELj1ELj4ELj16ENS_18Kernel_traits_baseILj5120EfS2_S2_S2_fjLj128EEEEELb1ELb0ELb0ELb0EEEvNS_9BwdParamsE)
        /*0890*/ 	.word	0x000000fc


	//----- nvinfo : EIATTR_FRAME_SIZE
	.align		4
.L_365:
        /*0894*/ 	.byte	0x04, 0x11
        /*0896*/ 	.short	(.L_367 - .L_366)
	.align		4
.L_366:
        /*0898*/ 	.word	index@(_ZN10layer_norm13ln_bwd_kernelINS_13Kernel_traitsIf6__halfS2_S2_fjLj5120ELj1ELj1ELj4ELj16ENS_18Kernel_traits_baseILj5120EfS2_S2_S2_fjLj128EEEEELb1ELb0ELb0ELb0EEEvNS_9BwdParamsE)
        /*089c*/ 	.word	0x00000000


	//----- nvinfo : EIATTR_REGCOUNT
	.align		4
.L_367:
        /*08a0*/ 	.byte	0x04, 0x2f
        /*08a2*/ 	.short	(.L_369 - .L_368)
	.align		4
.L_368:
        /*08a4*/ 	.word	index@(_ZN10layer_norm13ln_bwd_kernelINS_13Kernel_traitsIf6__halfS2_S2_fjLj5120ELj1ELj1ELj4ELj16ENS_18Kernel_traits_baseILj5120EfS2_S2_S2_fjLj128EEEEELb0ELb1ELb1ELb1EEEvNS_9BwdParamsE)
        /*08a8*/ 	.word	0x000000ff


	//----- nvinfo : EIATTR_FRAME_SIZE
	.align		4
.L_369:
        /*08ac*/ 	.byte	0x04, 0x11
        /*08ae*/ 	.short	(.L_371 - .L_370)
	.align		4
.L_370:
        /*08b0*/ 	.word	index@(_ZN10layer_norm13ln_bwd_kernelINS_13Kernel_traitsIf6__halfS2_S2_fjLj5120ELj1ELj1ELj4ELj16ENS_18Kernel_traits_baseILj5120EfS2_S2_S2_fjLj128EEEEELb0ELb1ELb1ELb1EEEvNS_9BwdParamsE)
        /*08b4*/ 	.word	0x00000138


	//----- nvinfo : EIATTR_REGCOUNT
	.align		4
.L_371:
        /*08b8*/ 	.byte	0x04, 0x2f
        /*08ba*/ 	.short	(.L_373 - .L_372)
	.align		4
.L_372:
        /*08bc*/ 	.word	index@(_ZN10layer_norm13ln_bwd_kernelINS_13Kernel_traitsIf6__halfS2_S2_fjLj5120ELj1ELj1ELj4ELj16ENS_18Kernel_traits_baseILj5120EfS2_S2_S2_fjLj128EEEEELb0ELb1ELb1ELb0EEEvNS_9BwdParamsE)
        /*08c0*/ 	.word	0x000000ff


	//----- nvinfo : EIATTR_FRAME_SIZE
	.align		4
.L_373:
        /*08c4*/ 	.byte	0x04, 0x11
        /*08c6*/ 	.short	(.L_375 - .L_374)
	.align		4
.L_374:
        /*08c8*/ 	.word	index@(_ZN10layer_norm13ln_bwd_kernelINS_13Kernel_traitsIf6__halfS2_S2_fjLj5120ELj1ELj1ELj4ELj16ENS_18Kernel_traits_baseILj5120EfS2_S2_S2_fjLj128EEEEELb0ELb1ELb1ELb0EEEvNS_9BwdParamsE)
        /*08cc*/ 	.word	0x00000140


	//----- nvinfo : EIATTR_REGCOUNT
	.align		4
.L_375:
        /*08d0*/ 	.byte	0x04, 0x2f
        /*08d2*/ 	.short	(.L_377 - .L_376)
	.align		4
.L_376:
        /*08d4*/ 	.word	index@(_ZN10layer_norm13ln_bwd_kernelINS_13Kernel_traitsIf6__halfS2_S2_fjLj5120ELj1ELj1ELj4ELj16ENS_18Kernel_traits_baseILj5120EfS2_S2_S2_fjLj128EEEEELb0ELb1ELb0ELb1EEEvNS_9BwdParamsE)
        /*08d8*/ 	.word	0x000000ff


	//----- nvinfo : EIATTR_FRAME_SIZE
	.align		4
.L_377:
        /*08dc*/ 	.byte	0x04, 0x11
        /*08de*/ 	.short	(.L_379 - .L_378)
	.align		4
.L_378:
        /*08e0*/ 	.word	index@(_ZN10layer_norm13ln_bwd_kernelINS_13Kernel_traitsIf6__halfS2_S2_fjLj5120ELj1ELj1ELj4ELj16ENS_18Kernel_traits_baseILj5120EfS2_S2_S2_fjLj128EEEEELb0ELb1ELb0ELb1EEEvNS_9BwdParamsE)
        /*08e4*/ 	.word	0x00000120


	//----- nvinfo : EIATTR_REGCOUNT
	.align		4
.L_379:
        /*08e8*/ 	.byte	0x04, 0x2f
        /*08ea*/ 	.short	(.L_381 - .L_380)
	.align		4
.L_380:
        /*08ec*/ 	.word	index@(_ZN10layer_norm13ln_bwd_kernelINS_13Kernel_traitsIf6__halfS2_S2_fjLj5120ELj1ELj1ELj4ELj16ENS_18Kernel_traits_baseILj5120EfS2_S2_S2_fjLj128EEEEELb0ELb1ELb0ELb0EEEvNS_9BwdParamsE)
        /*08f0*/ 	.word	0x000000ff


	//----- nvinfo : EIATTR_FRAME_SIZE
	.align		4
.L_381:
        /*08f4*/ 	.byte	0x04, 0x11
        /*08f6*/ 	.short	(.L_383 - .L_382)
	.align		4
.L_382:
        /*08f8*/ 	.word	index@(_ZN10layer_norm13ln_bwd_kernelINS_13Kernel_traitsIf6__halfS2_S2_fjLj5120ELj1ELj1ELj4ELj16ENS_18Kernel_traits_baseILj5120EfS2_S2_S2_fjLj128EEEEELb0ELb1ELb0ELb0EEEvNS_9BwdParamsE)
        /*08fc*/ 	.word	0x00000110


	//----- nvinfo : EIATTR_REGCOUNT
	.align		4
.L_383:
        /*0900*/ 	.byte	0x04, 0x2f
        /*0902*/ 	.short	(.L_385 - .L_384)
	.align		4
.L_384:
        /*0904*/ 	.word	index@(_ZN10layer_norm13ln_bwd_kernelINS_13Kernel_traitsIf6__halfS2_S2_fjLj5120ELj1ELj1ELj4ELj16ENS_18Kernel_traits_baseILj5120EfS2_S2_S2_fjLj128EEEEELb0ELb0ELb1ELb1EEEvNS_9BwdParamsE)
        /*0908*/ 	.word	0x000000ff


	//----- nvinfo : EIATTR_FRAME_SIZE
	.align		4
.L_385:
        /*090c*/ 	.byte	0x04, 0x11
        /*090e*/ 	.short	(.L_387 - .L_386)
	.align		4
.L_386:
        /*0910*/ 	.word	index@(_ZN10layer_norm13ln_bwd_kernelINS_13Kernel_traitsIf6__halfS2_S2_fjLj5120ELj1ELj1ELj4ELj16ENS_18Kernel_traits_baseILj5120EfS2_S2_S2_fjLj128EEEEELb0ELb0ELb1ELb1EEEvNS_9BwdParamsE)
        /*0914*/ 	.word	0x00000000


	//----- nvinfo : EIATTR_REGCOUNT
	.align		4
.L_387:
        /*0918*/ 	.byte	0x04, 0x2f
        /*091a*/ 	.short	(.L_389 - .L_388)
	.align		4
.L_388:
        /*091c*/ 	.word	index@(_ZN10layer_norm13ln_bwd_kernelINS_13Kernel_traitsIf6__halfS2_S2_fjLj5120ELj1ELj1ELj4ELj16ENS_18Kernel_traits_baseILj5120EfS2_S2_S2_fjLj128EEEEELb0ELb0ELb1ELb0EEEvNS_9BwdParamsE)
        /*0920*/ 	.word	0x000000ff


	//----- nvinfo : EIATTR_FRAME_SIZE
	.align		4
.L_389:
        /*0924*/ 	.byte	0x04, 0x11
        /*0926*/ 	.short	(.L_391 - .L_390)
	.align		4
.L_390:
        /*0928*/ 	.word	index@(_ZN10layer_norm13ln_bwd_kernelINS_13Kernel_traitsIf6__halfS2_S2_fjLj5120ELj1ELj1ELj4ELj16ENS_18Kernel_traits_baseILj5120EfS2_S2_S2_fjLj128EEEEELb0ELb0ELb1ELb0EEEvNS_9BwdParamsE)
        /*092c*/ 	.word	0x00000000


	//----- nvinfo : EIATTR_REGCOUNT
	.align		4
.L_391:
        /*0930*/ 	.byte	0x04, 0x2f
        /*0932*/ 	.short	(.L_393 - .L_392)
	.align		4
.L_392:
        /*0934*/ 	.word	index@(_ZN10layer_norm13ln_bwd_kernelINS_13Kernel_traitsIf6__halfS2_S2_fjLj5120ELj1ELj1ELj4ELj16ENS_18Kernel_traits_baseILj5120EfS2_S2_S2_fjLj128EEEEELb0ELb0ELb0ELb1EEEvNS_9BwdParamsE)
        /*0938*/ 	.word	0x000000ff


	//----- nvinfo : EIATTR_FRAME_SIZE
	.align		4
.L_393:
        /*093c*/ 	.byte	0x04, 0x11
        /*093e*/ 	.short	(.L_395 - .L_394)
	.align		4
.L_394:
        /*0940*/ 	.word	index@(_ZN10layer_norm13ln_bwd_kernelINS_13Kernel_traitsIf6__halfS2_S2_fjLj5120ELj1ELj1ELj4ELj16ENS_18Kernel_traits_baseILj5120EfS2_S2_S2_fjLj128EEEEELb0ELb0ELb0ELb1EEEvNS_9BwdParamsE)
        /*0944*/ 	.word	0x00000000


	//----- nvinfo : EIATTR_REGCOUNT
	.align		4
.L_395:
        /*0948*/ 	.byte	0x04, 0x2f
        /*094a*/ 	.short	(.L_397 - .L_396)
	.align		4
.L_396:
        /*094c*/ 	.word	index@(_ZN10layer_norm13ln_bwd_kernelINS_13Kernel_traitsIf6__halfS2_S2_fjLj5120ELj1ELj1ELj4ELj16ENS_18Kernel_traits_baseILj5120EfS2_S2_S2_fjLj128EEEEELb0ELb0ELb0ELb0EEEvNS_9BwdParamsE)
        /*0950*/ 	.word	0x000000f3


	//----- nvinfo : EIATTR_FRAME_SIZE
	.align		4
.L_397:
        /*0954*/ 	.byte	0x04, 0x11
        /*0956*/ 	.short	(.L_399 - .L_398)
	.align		4
.L_398:
        /*0958*/ 	.word	index@(_ZN10layer_norm13ln_bwd_kernelINS_13Kernel_traitsIf6__halfS2_S2_fjLj5120ELj1ELj1ELj4ELj16ENS_18Kernel_traits_baseILj5120EfS2_S2_S2_fjLj128EEEEELb0ELb0ELb0ELb0EEEvNS_9BwdParamsE)
        /*095c*/ 	.word	0x00000000


	//----- nvinfo : EIATTR_REGCOUNT
	.align		4
.L_399:
        /*0960*/ 	.byte	0x04, 0x2f
        /*0962*/ 	.short	(.L_401 - .L_400)
	.align		4
.L_400:
        /*0964*/ 	.word	index@(_ZN10layer_norm13ln_bwd_kernelINS_13Kernel_traitsIf13__nv_bfloat16fS2_fjLj5120ELj1ELj1ELj4ELj16ENS_18Kernel_traits_baseILj5120EfS2_fS2_fjLj128EEEEELb1ELb1ELb1ELb1EEEvNS_9BwdParamsE)
        /*0968*/ 	.word	0x000000ff


	//----- nvinfo : EIATTR_FRAME_SIZE
	.align		4
.L_401:
        /*096c*/ 	.byte	0x04, 0x11
        /*096e*/ 	.short	(.L_403 - .L_402)
	.align		4
.L_402:
        /*0970*/ 	.word	index@(_ZN10layer_norm13ln_bwd_kernelINS_13Kernel_traitsIf13__nv_bfloat16fS2_fjLj5120ELj1ELj1ELj4ELj16ENS_18Kernel_traits_baseILj5120EfS2_fS2_fjLj128EEEEELb1ELb1ELb1ELb1EEEvNS_9BwdParamsE)
        /*0974*/ 	.word	0x000001c0


	//----- nvinfo : EIATTR_REGCOUNT
	.align		4
.L_403:
        /*0978*/ 	.byte	0x04, 0x2f
        /*097a*/ 	.short	(.L_405 - .L_404)
	.align		4
.L_404:
        /*097c*/ 	.word	index@(_ZN10layer_norm22ln_bwd_finalize_kernelINS_22Kernel_traits_finalizeILj5120Ef13__nv_bfloat16fS2_fjLb1ELj1024ELj4ENS_18Kernel_traits_baseILj5120EfS2_fS2_fjLj1024EEEEELb1ELb1EEEvNS_9BwdParamsE)
        /*0980*/ 	.word	0x00000020


	//----- nvinfo : EIATTR_FRAME_SIZE
	.align		4
.L_405:
        /*0984*/ 	.byte	0x04, 0x11
        /*0986*/ 	.short	(.L_407 - .L_406)
	.align		4
.L_406:
        /*0988*/ 	.word	index@(_ZN10layer_norm22ln_bwd_finalize_kernelINS_22Kernel_traits_finalizeILj5120Ef13__nv_bfloat16fS2_fjLb1ELj1024ELj4ENS_18Kernel_traits_baseILj5120EfS2_fS2_fjLj1024EEEEELb1ELb1EEEvNS_9BwdParamsE)
        /*098c*/ 	.word	0x00000000


	//----- nvinfo : EIATTR_REGCOUNT
	.align		4
.L_407:
        /*0990*/ 	.byte	0x04, 0x2f
        /*0992*/ 	.short	(.L_409 - .L_408)
	.align		4
.L_408:
        /*0994*/ 	.word	index@(_ZN10layer_norm13ln_bwd_kernelINS_13Kernel_traitsIf13__nv_bfloat16fS2_fjLj5120ELj1ELj1ELj4ELj16ENS_18Kernel_traits_baseILj5120EfS2_fS2_fjLj128EEEEELb1ELb1ELb1ELb0EEEvNS_9BwdParamsE)
        /*0998*/ 	.word	0x000000ff


	//----- nvinfo : EIATTR_FRAME_SIZE
	.align		4
.L_409:
        /*099c*/ 	.byte	0x04, 0x11
        /*099e*/ 	.short	(.L_411 - .L_410)
	.align		4
.L_410:
        /*09a0*/ 	.word	index@(_ZN10layer_norm13ln_bwd_kernelINS_13Kernel_traitsIf13__nv_bfloat16fS2_fjLj5120ELj1ELj1ELj4ELj16ENS_18Kernel_traits_baseILj5120EfS2_fS2_fjLj128EEEEELb1ELb1ELb1ELb0EEEvNS_9BwdParamsE)
        /*09a4*/ 	.word	0x000001d8


	//----- nvinfo : EIATTR_REGCOUNT
	.align		4
.L_411:
        /*09a8*/ 	.byte	0x04, 0x2f
        /*09aa*/ 	.short	(.L_413 - .L_412)
	.align		4
.L_412:
        /*09ac*/ 	.word	index@(_ZN10layer_norm22ln_bwd_finalize_kernelINS_22Kernel_traits_finalizeILj5120Ef13__nv_bfloat16fS2_fjLb1ELj1024ELj4ENS_18Kernel_traits_baseILj5120EfS2_fS2_fjLj1024EEEEELb1ELb0EEEvNS_9BwdParamsE)
        /*09b0*/ 	.word	0x00000020


	//----- nvinfo : EIATTR_FRAME_SIZE
	.align		4
.L_413:
        /*09b4*/ 	.byte	0x04, 0x11
        /*09b6*/ 	.short	(.L_415 - .L_414)
	.align		4
.L_414:
        /*09b8*/ 	.word	index@(_ZN10layer_norm22ln_bwd_finalize_kernelINS_22Kernel_traits_finalizeILj5120Ef13__nv_bfloat16fS2_fjLb1ELj1024ELj4ENS_18Kernel_traits_baseILj5120EfS2_fS2_fjLj1024EEEEELb1ELb0EEEvNS_9BwdParamsE)
        /*09bc*/ 	.word	0x00000000


	//----- nvinfo : EIATTR_REGCOUNT
	.align		4
.L_415:
        /*09c0*/ 	.byte	0x04, 0x2f
        /*09c2*/ 	.short	(.L_417 - .L_416)
	.align		4
.L_416:
        /*09c4*/ 	.word	index@(_ZN10layer_norm13ln_bwd_kernelINS_13Kernel_traitsIf13__nv_bfloat16fS2_fjLj5120ELj1ELj1ELj4ELj16ENS_18Kernel_traits_baseILj5120EfS2_fS2_fjLj128EEEEELb1ELb1ELb0ELb1EEEvNS_9BwdParamsE)
        /*09c8*/ 	.word	0x000000ff


	//----- nvinfo : EIATTR_FRAME_SIZE
	.align		4
.L_417:
        /*09cc*/ 	.byte	0x04, 0x11
        /*09ce*/ 	.short	(.L_419 - .L_418)
	.align		4
.L_418:
        /*09d0*/ 	.word	index@(_ZN10layer_norm13ln_bwd_kernelINS_13Kernel_traitsIf13__nv_bfloat16fS2_fjLj5120ELj1ELj1ELj4ELj16ENS_18Kernel_traits_baseILj5120EfS2_fS2_fjLj128EEEEELb1ELb1ELb0ELb1EEEvNS_9BwdParamsE)
        /*09d4*/ 	.word	0x000001c0


	//----- nvinfo : EIATTR_REGCOUNT
	.align		4
.L_419:
        /*09d8*/ 	.byte	0x04, 0x2f
        /*09da*/ 	.short	(.L_421 - .L_420)
	.align		4
.L_420:
        /*09dc*/ 	.word	index@(_ZN10layer_norm13ln_bwd_kernelINS_13Kernel_traitsIf13__nv_bfloat16fS2_fjLj5120ELj1ELj1ELj4ELj16ENS_18Kernel_traits_baseILj5120EfS2_fS2_fjLj128EEEEELb1ELb1ELb0ELb0EEEvNS_9BwdParamsE)
        /*09e0*/ 	.word	0x000000ff


	//----- nvinfo : EIATTR_FRAME_SIZE
	.align		4
.L_421:
        /*09e4*/ 	.byte	0x04, 0x11
        /*09e6*/ 	.short	(.L_423 - .L_422)
	.align		4
.L_422:
        /*09e8*/ 	.word	index@(_ZN10layer_norm13ln_bwd_kernelINS_13Kernel_traitsIf13__nv_bfloat16fS2_fjLj5120ELj1ELj1ELj4ELj16ENS_18Kernel_traits_baseILj5120EfS2_fS2_fjLj128EEEEELb1ELb1ELb0ELb0EEEvNS_9BwdParamsE)
        /*09ec*/ 	.word	0x000001b0


	//----- nvinfo : EIATTR_REGCOUNT
	.align		4
.L_423:
        /*09f0*/ 	.byte	0x04, 0x2f
        /*09f2*/ 	.short	(.L_425 - .L_424)
	.align		4
.L_424:
        /*09f4*/ 	.word	index@(_ZN10layer_norm13ln_bwd_kernelINS_13Kernel_traitsIf13__nv_bfloat16fS2_fjLj5120ELj1ELj1ELj4ELj16ENS_18Kernel_traits_baseILj5120EfS2_fS2_fjLj128EEEEELb1ELb0ELb1ELb1EEEvNS_9BwdParamsE)
        /*09f8*/ 	.word	0x000000ff


	//----- nvinfo : EIATTR_FRAME_SIZE
	.align		4
.L_425:
        /*09fc*/ 	.byte	0x04, 0x11
        /*09fe*/ 	.short	(.L_427 - .L_426)
	.align		4
.L_426:
        /*0a00*/ 	.word	index@(_ZN10layer_norm13ln_bwd_kernelINS_13Kernel_traitsIf13__nv_bfloat16fS2_fjLj5120ELj1ELj1ELj4ELj16ENS_18Kernel_traits_baseILj5120EfS2_fS2_fjLj128EEEEELb1ELb0ELb1ELb1EEEvNS_9BwdParamsE)
        /*0a04*/ 	.word	0x00000058


	//----- nvinfo : EIATTR_REGCOUNT
	.align		4
.L_427:
        /*0a08*/ 	.byte	0x04, 0x2f
        /*0a0a*/ 	.short	(.L_429 - .L_428)
	.align		4
.L_428:
        /*0a0c*/ 	.word	index@(_ZN10layer_norm22ln_bwd_finalize_kernelINS_22Kernel_traits_finalizeILj5120Ef13__nv_bfloat16fS2_fjLb0ELj1024ELj4ENS_18Kernel_traits_baseILj5120EfS2_fS2_fjLj1024EEEEELb0ELb1EEEvNS_9BwdParamsE)
        /*0a10*/ 	.word	0x0000003f


	//----- nvinfo : EIATTR_FRAME_SIZE
	.align		4
.L_429:
        /*0a14*/ 	.byte	0x04, 0x11
        /*0a16*/ 	.short	(.L_431 - .L_430)
	.align		4
.L_430:
        /*0a18*/ 	.word	index@(_ZN10layer_norm22ln_bwd_finalize_kernelINS_22Kernel_traits_finalizeILj5120Ef13__nv_bfloat16fS2_fjLb0ELj1024ELj4ENS_18Kernel_traits_baseILj5120EfS2_fS2_fjLj1024EEEEELb0ELb1EEEvNS_9BwdParamsE)
        /*0a1c*/ 	.word	0x00000000


	//----- nvinfo : EIATTR_REGCOUNT
	.align		4
.L_431:
        /*0a20*/ 	.byte	0x04, 0x2f
        /*0a22*/ 	.short	(.L_433 - .L_432)
	.align		4
.L_432:
        /*0a24*/ 	.word	index@(_ZN10layer_norm13ln_bwd_kernelINS_13Kernel_traitsIf13__nv_bfloat16fS2_fjLj5120ELj1ELj1ELj4ELj16ENS_18Kernel_traits_baseILj5120EfS2_fS2_fjLj128EEEEELb1ELb0ELb1ELb0EEEvNS_9BwdParamsE)
        /*0a28*/ 	.word	0x000000ff


	//----- nvinfo : EIATTR_FRAME_SIZE
	.align		4
.L_433:
        /*0a2c*/ 	.byte	0x04, 0x11
        /*0a2e*/ 	.short	(.L_435 - .L_434)
	.align		4
.L_434:
        /*0a30*/ 	.word	index@(_ZN10layer_norm13ln_bwd_kernelINS_13Kernel_traitsIf13__nv_bfloat16fS2_fjLj5120ELj1ELj1ELj4ELj16ENS_18Kernel_traits_baseILj5120EfS2_fS2_fjLj128EEEEELb1ELb0ELb1ELb0EEEvNS_9BwdParamsE)
        /*0a34*/ 	.word	0x00000080


	//----- nvinfo : EIATTR_REGCOUNT
	.align		4
.L_435:
        /*0a38*/ 	.byte	0x04, 0x2f
        /*0a3a*/ 	.short	(.L_437 - .L_436)
	.align		4
.L_436:
        /*0a3c*/ 	.word	index@(_ZN10layer_norm22ln_bwd_finalize_kernelINS_22Kernel_traits_finalizeILj5120Ef13__nv_bfloat16fS2_fjLb0ELj1024ELj4ENS_18Kernel_traits_baseILj5120EfS2_fS2_fjLj1024EEEEELb0ELb0EEEvNS_9BwdParamsE)
        /*0a40*/ 	.word	0x0000003f


	//----- nvinfo : EIATTR_FRAME_SIZE
	.align		4
.L_437:
        /*0a44*/ 	.byte	0x04, 0x11
        /*0a46*/ 	.short	(.L_439 - .L_438)
	.align		4
.L_438:
        /*0a48*/ 	.word	index@(_ZN10layer_norm22ln_bwd_finalize_kernelINS_22Kernel_traits_finalizeILj5120Ef13__nv_bfloat16fS2_fjLb0ELj1024ELj4ENS_18Kernel_traits_baseILj5120EfS2_fS2_fjLj1024EEEEELb0ELb0EEEvNS_9BwdParamsE)
        /*0a4c*/ 	.word	0x00000000


	//----- nvinfo : EIATTR_REGCOUNT
	.align		4
.L_439:
        /*0a50*/ 	.byte	0x04, 0x2f
        /*0a52*/ 	.short	(.L_441 - .L_440)
	.align		4
.L_440:
        /*0a54*/ 	.word	index@(_ZN10layer_norm13ln_bwd_kernelINS_13Kernel_traitsIf13__nv_bfloat16fS2_fjLj5120ELj1ELj1ELj4ELj16ENS_18Kernel_traits_baseILj5120EfS2_fS2_fjLj128EEEEELb1ELb0ELb0ELb1EEEvNS_9BwdParamsE)
        /*0a58*/ 	.word	0x000000ff


	//----- nvinfo : EIATTR_FRAME_SIZE
	.align		4
.L_441:
        /*0a5c*/ 	.byte	0x04, 0x11
        /*0a5e*/ 	.short	(.L_443 - .L_442)
	.align		4
.L_442:
        /*0a60*/ 	.word	index@(_ZN10layer_norm13ln_bwd_kernelINS_13Kernel_traitsIf13__nv_bfloat16fS2_fjLj5120ELj1ELj1ELj4ELj16ENS_18Kernel_traits_baseILj5120EfS2_fS2_fjLj128EEEEELb1ELb0ELb0ELb1EEEvNS_9BwdParamsE)
        /*0a64*/ 	.word	0x00000058


	//----- nvinfo : EIATTR_REGCOUNT
	.align		4
.L_443:
        /*0a68*/ 	.byte	0x04, 0x2f
        /*0a6a*/ 	.short	(.L_445 - .L_444)
	.align		4
.L_444:
        /*0a6c*/ 	.word	index@(_ZN10layer_norm13ln_bwd_kernelINS_13Kernel_traitsIf13__nv_bfloat16fS2_fjLj5120ELj1ELj1ELj4ELj16ENS_18Kernel_traits_baseILj5120EfS2_fS2_fjLj128EEEEELb1ELb0ELb0ELb0EEEvNS_9BwdParamsE)
        /*0a70*/ 	.word	0x000000ff


	//----- nvinfo : EIATTR_FRAME_SIZE
	.align		4
.L_445:
        /*0a74*/ 	.byte	0x04, 0x11
        /*0a76*/ 	.short	(.L_447 - .L_446)
	.align		4
.L_446:
        /*0a78*/ 	.word	index@(_ZN10layer_norm13ln_bwd_kernelINS_13Kernel_traitsIf13__nv_bfloat16fS2_fjLj5120ELj1ELj1ELj4ELj16ENS_18Kernel_traits_baseILj5120EfS2_fS2_fjLj128EEEEELb1ELb0ELb0ELb0EEEvNS_9BwdParamsE)
        /*0a7c*/ 	.word	0x00000060


	//----- nvinfo : EIATTR_REGCOUNT
	.align		4
.L_447:
        /*0a80*/ 	.byte	0x04, 0x2f
        /*0a82*/ 	.short	(.L_449 - .L_448)
	.align		4
.L_448:
        /*0a84*/ 	.word	index@(_ZN10layer_norm13ln_bwd_kernelINS_13Kernel_traitsIf13__nv_bfloat16fS2_fjLj5120ELj1ELj1ELj4ELj16ENS_18Kernel_traits_baseILj5120EfS2_fS2_fjLj128EEEEELb0ELb1ELb1ELb1EEEvNS_9BwdParamsE)
        /*0a88*/ 	.word	0x000000ff


	//----- nvinfo : EIATTR_FRAME_SIZE
	.align		4
.L_449:
        /*0a8c*/ 	.byte	0x04, 0x11
        /*0a8e*/ 	.short	(.L_451 - .L_450)
	.align		4
.L_450:
        /*0a90*/ 	.word	index@(_ZN10layer_norm13ln_bwd_kernelINS_13Kernel_traitsIf13__nv_bfloat16fS2_fjLj5120ELj1ELj1ELj4ELj16ENS_18Kernel_traits_baseILj5120EfS2_fS2_fjLj128EEEEELb0ELb1ELb1ELb1EEEvNS_9BwdParamsE)
        /*0a94*/ 	.word	0x00000190


	//----- nvinfo : EIATTR_REGCOUNT
	.align		4
.L_451:
        /*0a98*/ 	.byte	0x04, 0x2f
        /*0a9a*/ 	.short	(.L_453 - .L_452)
	.align		4
.L_452:
        /*0a9c*/ 	.word	index@(_ZN10layer_norm13ln_bwd_kernelINS_13Kernel_traitsIf13__nv_bfloat16fS2_fjLj5120ELj1ELj1ELj4ELj16ENS_18Kernel_traits_baseILj5120EfS2_fS2_fjLj128EEEEELb0ELb1ELb1ELb0EEEvNS_9BwdParamsE)
        /*0aa0*/ 	.word	0x000000ff


	//----- nvinfo : EIATTR_FRAME_SIZE
	.align		4
.L_453:
        /*0aa4*/ 	.byte	0x04, 0x11
        /*0aa6*/ 	.short	(.L_455 - .L_454)
	.align		4
.L_454:
        /*0aa8*/ 	.word	index@(_ZN10layer_norm13ln_bwd_kernelINS_13Kernel_traitsIf13__nv_bfloat16fS2_fjLj5120ELj1ELj1ELj4ELj16ENS_18Kernel_traits_baseILj5120EfS2_fS2_fjLj128EEEEELb0ELb1ELb1ELb0EEEvNS_9BwdParamsE)
        /*0aac*/ 	.word	0x000001a0


	//----- nvinfo : EIATTR_REGCOUNT
	.align		4
.L_455:
        /*0ab0*/ 	.byte	0x04, 0x2f
        /*0ab2*/ 	.short	(.L_457 - .L_456)
	.align		4
.L_456:
        /*0ab4*/ 	.word	index@(_ZN10layer_norm13ln_bwd_kernelINS_13Kernel_traitsIf13__nv_bfloat16fS2_fjLj5120ELj1ELj1ELj4ELj16ENS_18Kernel_traits_baseILj5120EfS2_fS2_fjLj128EEEEELb0ELb1ELb0ELb1EEEvNS_9BwdParamsE)
        /*0ab8*/ 	.word	0x000000ff


	//----- nvinfo : EIATTR_FRAME_SIZE
	.align		4
.L_457:
        /*0abc*/ 	.byte	0x04, 0x11
        /*0abe*/ 	.short	(.L_459 - .L_458)
	.align		4
.L_458:
        /*0ac0*/ 	.word	index@(_ZN10layer_norm13ln_bwd_kernelINS_13Kernel_traitsIf13__nv_bfloat16fS2_fjLj5120ELj1ELj1ELj4ELj16ENS_18Kernel_traits_baseILj5120EfS2_fS2_fjLj128EEEEELb0ELb1ELb0ELb1EEEvNS_9BwdParamsE)
        /*0ac4*/ 	.word	0x00000188


	//----- nvinfo : EIATTR_REGCOUNT
	.align		4
.L_459:
        /*0ac8*/ 	.byte	0x04, 0x2f
        /*0aca*/ 	.short	(.L_461 - .L_460)
	.align		4
.L_460:
        /*0acc*/ 	.word	index@(_ZN10layer_norm13ln_bwd_kernelINS_13Kernel_traitsIf13__nv_bfloat16fS2_fjLj5120ELj1ELj1ELj4ELj16ENS_18Kernel_traits_baseILj5120EfS2_fS2_fjLj128EEEEELb0ELb1ELb0ELb0EEEvNS_9BwdParamsE)
        /*0ad0*/ 	.word	0x000000ff


	//----- nvinfo : EIATTR_FRAME_SIZE
	.align		4
.L_461:
        /*0ad4*/ 	.byte	0x04, 0x11
        /*0ad6*/ 	.short	(.L_463 - .L_462)
	.align		4
.L_462:
        /*0ad8*/ 	.word	index@(_ZN10layer_norm13ln_bwd_kernelINS_13Kernel_traitsIf13__nv_bfloat16fS2_fjLj5120ELj1ELj1ELj4ELj16ENS_18Kernel_traits_baseILj5120EfS2_fS2_fjLj128EEEEELb0ELb1ELb0ELb0EEEvNS_9BwdParamsE)
        /*0adc*/ 	.word	0x00000178


	//----- nvinfo : EIATTR_REGCOUNT
	.align		4
.L_463:
        /*0ae0*/ 	.byte	0x04, 0x2f
        /*0ae2*/ 	.short	(.L_465 - .L_464)
	.align		4
.L_464:
        /*0ae4*/ 	.word	index@(_ZN10layer_norm13ln_bwd_kernelINS_13Kernel_traitsIf13__nv_bfloat16fS2_fjLj5120ELj1ELj1ELj4ELj16ENS_18Kernel_traits_baseILj5120EfS2_fS2_fjLj128EEEEELb0ELb0ELb1ELb1EEEvNS_9BwdParamsE)
        /*0ae8*/ 	.word	0x000000ff


	//----- nvinfo : EIATTR_FRAME_SIZE
	.align		4
.L_465:
        /*0aec*/ 	.byte	0x04, 0x11
        /*0aee*/ 	.short	(.L_467 - .L_466)
	.align		4
.L_466:
        /*0af0*/ 	.word	index@(_ZN10layer_norm13ln_bwd_kernelINS_13Kernel_traitsIf13__nv_bfloat16fS2_fjLj5120ELj1ELj1ELj4ELj16ENS_18Kernel_traits_baseILj5120EfS2_fS2_fjLj128EEEEELb0ELb0ELb1ELb1EEEvNS_9BwdParamsE)
        /*0af4*/ 	.word	0x00000028


	//----- nvinfo : EIATTR_REGCOUNT
	.align		4
.L_467:
        /*0af8*/ 	.byte	0x04, 0x2f
        /*0afa*/ 	.short	(.L_469 - .L_468)
	.align		4
.L_468:
        /*0afc*/ 	.word	index@(_ZN10layer_norm13ln_bwd_kernelINS_13Kernel_traitsIf13__nv_bfloat16fS2_fjLj5120ELj1ELj1ELj4ELj16ENS_18Kernel_traits_baseILj5120EfS2_fS2_fjLj128EEEEELb0ELb0ELb1ELb0EEEvNS_9BwdParamsE)
        /*0b00*/ 	.word	0x000000ff


	//----- nvinfo : EIATTR_FRAME_SIZE
	.align		4
.L_469:
        /*0b04*/ 	.byte	0x04, 0x11
        /*0b06*/ 	.short	(.L_471 - .L_470)
	.align		4
.L_470:
        /*0b08*/ 	.word	index@(_ZN10layer_norm13ln_bwd_kernelINS_13Kernel_traitsIf13__nv_bfloat16fS2_fjLj5120ELj1ELj1ELj4ELj16ENS_18Kernel_traits_baseILj5120EfS2_fS2_fjLj128EEEEELb0ELb0ELb1ELb0EEEvNS_9BwdParamsE)
        /*0b0c*/ 	.word	0x00000060


	//----- nvinfo : EIATTR_REGCOUNT
	.align		4
.L_471:
        /*0b10*/ 	.byte	0x04, 0x2f
        /*0b12*/ 	.short	(.L_473 - .L_472)
	.align		4
.L_472:
        /*0b14*/ 	.word	index@(_ZN10layer_norm13ln_bwd_kernelINS_13Kernel_traitsIf13__nv_bfloat16fS2_fjLj5120ELj1ELj1ELj4ELj16ENS_18Kernel_traits_baseILj5120EfS2_fS2_fjLj128EEEEELb0ELb0ELb0ELb1EEEvNS_9BwdParamsE)
        /*0b18*/ 	.word	0x000000ff


	//----- nvinfo : EIATTR_FRAME_SIZE
	.align		4
.L_473:
        /*0b1c*/ 	.byte	0x04, 0x11
        /*0b1e*/ 	.short	(.L_475 - .L_474)
	.align		4
.L_474:
        /*0b20*/ 	.word	index@(_ZN10layer_norm13ln_bwd_kernelINS_13Kernel_traitsIf13__nv_bfloat16fS2_fjLj5120ELj1ELj1ELj4ELj16ENS_18Kernel_traits_baseILj5120EfS2_fS2_fjLj128EEEEELb0ELb0ELb0ELb1EEEvNS_9BwdParamsE)
        /*0b24*/ 	.word	0x00000040


	//----- nvinfo : EIATTR_REGCOUNT
	.align		4
.L_475:
        /*0b28*/ 	.byte	0x04, 0x2f
        /*0b2a*/ 	.short	(.L_477 - .L_476)
	.align		4
.L_476:
        /*0b2c*/ 	.word	index@(_ZN10layer_norm13ln_bwd_kernelINS_13Kernel_traitsIf13__nv_bfloat16fS2_fjLj5120ELj1ELj1ELj4ELj16ENS_18Kernel_traits_baseILj5120EfS2_fS2_fjLj128EEEEELb0ELb0ELb0ELb0EEEvNS_9BwdParamsE)
        /*0b30*/ 	.word	0x000000ff


	//----- nvinfo : EIATTR_FRAME_SIZE
	.align		4
.L_477:
        /*0b34*/ 	.byte	0x04, 0x11
        /*0b36*/ 	.short	(.L_479 - .L_478)
	.align		4
.L_478:
        /*0b38*/ 	.word	index@(_ZN10layer_norm13ln_bwd_kernelINS_13Kernel_traitsIf13__nv_bfloat16fS2_fjLj5120ELj1ELj1ELj4ELj16ENS_18Kernel_traits_baseILj5120EfS2_fS2_fjLj128EEEEELb0ELb0ELb0ELb0EEEvNS_9BwdParamsE)
        /*0b3c*/ 	.word	0x00000030


	//----- nvinfo : EIATTR_REGCOUNT
	.align		4
.L_479:
        /*0b40*/ 	.byte	0x04, 0x2f
        /*0b42*/ 	.short	(.L_481 - .L_480)
	.align		4
.L_480:
        /*0b44*/ 	.word	index@(_ZN10layer_norm13ln_bwd_kernelINS_13Kernel_traitsI13__nv_bfloat16S2_fS2_fjLj5120ELj1ELj1ELj4ELj16ENS_18Kernel_traits_baseILj5120ES2_S2_fS2_fjLj128EEEEELb1ELb1ELb1ELb1EEEvNS_9BwdParamsE)
        /*0b48*/ 	.word	0x000000ff


	//----- nvinfo : EIATTR_FRAME_SIZE
	.align		4
.L_481:
        /*0b4c*/ 	.byte	0x04, 0x11
        /*0b4e*/ 	.short	(.L_483 - .L_482)
	.align		4
.L_482:
        /*0b50*/ 	.word	index@(_ZN10layer_norm13ln_bwd_kernelINS_13Kernel_traitsI13__nv_bfloat16S2_fS2_fjLj5120ELj1ELj1ELj4ELj16ENS_18Kernel_traits_baseILj5120ES2_S2_fS2_fjLj128EEEEELb1ELb1ELb1ELb1EEEvNS_9BwdParamsE)
        /*0b54*/ 	.word	0x00000100


	//----- nvinfo : EIATTR_REGCOUNT
	.align		4
.L_483:
        /*0b58*/ 	.byte	0x04, 0x2f
        /*0b5a*/ 	.short	(.L_485 - .L_484)
	.align		4
.L_484:
        /*0b5c*/ 	.word	index@(_ZN10layer_norm22ln_bwd_finalize_kernelINS_22Kernel_traits_finalizeILj5120E13__nv_bfloat16S2_fS2_fjLb1ELj1024ELj4ENS_18Kernel_traits_baseILj5120ES2_S2_fS2_fjLj1024EEEEELb1ELb1EEEvNS_9BwdParamsE)
        /*0b60*/ 	.word	0x00000020


	//----- nvinfo : EIATTR_FRAME_SIZE
	.align		4
.L_485:
        /*0b64*/ 	.byte	0x04, 0x11
        /*0b66*/ 	.short	(.L_487 - .L_486)
	.align		4
.L_486:
        /*0b68*/ 	.word	index@(_ZN10layer_norm22ln_bwd_finalize_kernelINS_22Kernel_traits_finalizeILj5120E13__nv_bfloat16S2_fS2_fjLb1ELj1024ELj4ENS_18Kernel_traits_baseILj5120ES2_S2_fS2_fjLj1024EEEEELb1ELb1EEEvNS_9BwdParamsE)
        /*0b6c*/ 	.word	0x00000000


	//----- nvinfo : EIATTR_REGCOUNT
	.align		4
.L_487:
        /*0b70*/ 	.byte	0x04, 0x2f
        /*0b72*/ 	.short	(.L_489 - .L_488)
	.align		4
.L_488:
        /*0b74*/ 	.word	index@(_ZN10layer_norm13ln_bwd_kernelINS_13Kernel_traitsI13__nv_bfloat16S2_fS2_fjLj5120ELj1ELj1ELj4ELj16ENS_18Kernel_traits_baseILj5120ES2_S2_fS2_fjLj128EEEEELb1ELb1ELb1ELb0EEEvNS_9BwdParamsE)
        /*0b78*/ 	.word	0x000000ff


	//----- nvinfo : EIATTR_FRAME_SIZE
	.align		4
.L_489:
        /*0b7c*/ 	.byte	0x04, 0x11
        /*0b7e*/ 	.short	(.L_491 - .L_490)
	.align		4
.L_490:
        /*0b80*/ 	.word	index@(_ZN10layer_norm13ln_bwd_kernelINS_13Kernel_traitsI13__nv_bfloat16S2_fS2_fjLj5120ELj1ELj1ELj4ELj16ENS_18Kernel_traits_baseILj5120ES2_S2_fS2_fjLj128EEEEELb1ELb1ELb1ELb0EEEvNS_9BwdParamsE)
        /*0b84*/ 	.word	0x00000168


	//----- nvinfo : EIATTR_REGCOUNT
	.align		4
.L_491:
        /*0b88*/ 	.byte	0x04, 0x2f
        /*0b8a*/ 	.short	(.L_493 - .L_492)
	.align		4
.L_492:
        /*0b8c*/ 	.word	index@(_ZN10layer_norm22ln_bwd_finalize_kernelINS_22Kernel_traits_finalizeILj5120E13__nv_bfloat16S2_fS2_fjLb1ELj1024ELj4ENS_18Kernel_traits_baseILj5120ES2_S2_fS2_fjLj1024EEEEELb1ELb0EEEvNS_9BwdParamsE)
        /*0b90*/ 	.word	0x00000020


	//----- nvinfo : EIATTR_FRAME_SIZE
	.align		4
.L_493:
        /*0b94*/ 	.byte	0x04, 0x11
        /*0b96*/ 	.short	(.L_495 - .L_494)
	.align		4
.L_494:
        /*0b98*/ 	.word	index@(_ZN10layer_norm22ln_bwd_finalize_kernelINS_22Kernel_traits_finalizeILj5120E13__nv_bfloat16S2_fS2_fjLb1ELj1024ELj4ENS_18Kernel_traits_baseILj5120ES2_S2_fS2_fjLj1024EEEEELb1ELb0EEEvNS_9BwdParamsE)
        /*0b9c*/ 	.word	0x00000000


	//----- nvinfo : EIATTR_REGCOUNT
	.align		4
.L_495:
        /*0ba0*/ 	.byte	0x04, 0x2f
        /*0ba2*/ 	.short	(.L_497 - .L_496)
	.align		4
.L_496:
        /*0ba4*/ 	.word	index@(_ZN10layer_norm13ln_bwd_kernelINS_13Kernel_traitsI13__nv_bfloat16S2_fS2_fjLj5120ELj1ELj1ELj4ELj16ENS_18Kernel_traits_baseILj5120ES2_S2_fS2_fjLj128EEEEELb1ELb1ELb0ELb1EEEvNS_9BwdParamsE)
        /*0ba8*/ 	.word	0x000000ff


	//----- nvinfo : EIATTR_FRAME_SIZE
	.align		4
.L_497:
        /*0bac*/ 	.byte	0x04, 0x11
        /*0bae*/ 	.short	(.L_499 - .L_498)
	.align		4
.L_498:
        /*0bb0*/ 	.word	index@(_ZN10layer_norm13ln_bwd_kernelINS_13Kernel_traitsI13__nv_bfloat16S2_fS2_fjLj5120ELj1ELj1ELj4ELj16ENS_18Kernel_traits_baseILj5120ES2_S2_fS2_fjLj128EEEEELb1ELb1ELb0ELb1EEEvNS_9BwdParamsE)
        /*0bb4*/ 	.word	0x00000160


	//----- nvinfo : EIATTR_REGCOUNT
	.align		4
.L_499:
        /*0bb8*/ 	.byte	0x04, 0x2f
        /*0bba*/ 	.short	(.L_501 - .L_500)
	.align		4
.L_500:
        /*0bbc*/ 	.word	index@(_ZN10layer_norm13ln_bwd_kernelINS_13Kernel_traitsI13__nv_bfloat16S2_fS2_fjLj5120ELj1ELj1ELj4ELj16ENS_18Kernel_traits_baseILj5120ES2_S2_fS2_fjLj128EEEEELb1ELb1ELb0ELb0EEEvNS_9BwdParamsE)
        /*0bc0*/ 	.word	0x000000ff


	//----- nvinfo : EIATTR_FRAME_SIZE
	.align		4
.L_501:
        /*0bc4*/ 	.byte	0x04, 0x11
        /*0bc6*/ 	.short	(.L_503 - .L_502)
	.align		4
.L_502:
        /*0bc8*/ 	.word	index@(_ZN10layer_norm13ln_bwd_kernelINS_13Kernel_traitsI13__nv_bfloat16S2_fS2_fjLj5120ELj1ELj1ELj4ELj16ENS_18Kernel_traits_baseILj5120ES2_S2_fS2_fjLj128EEEEELb1ELb1ELb0ELb0EEEvNS_9BwdParamsE)
        /*0bcc*/ 	.word	0x000001a0


	//----- nvinfo : EIATTR_REGCOUNT
	.align		4
.L_503:
        /*0bd0*/ 	.byte	0x04, 0x2f
        /*0bd2*/ 	.short	(.L_505 - .L_504)
	.align		4
.L_504:
        /*0bd4*/ 	.word	index@(_ZN10layer_norm13ln_bwd_kernelINS_13Kernel_traitsI13__nv_bfloat16S2_fS2_fjLj5120ELj1ELj1ELj4ELj16ENS_18Kernel_traits_baseILj5120ES2_S2_fS2_fjLj128EEEEELb1ELb0ELb1ELb1EEEvNS_9BwdParamsE)
        /*0bd8*/ 	.word	0x000000ff


	//----- nvinfo : EIATTR_FRAME_SIZE
	.align		4
.L_505:
        /*0bdc*/ 	.byte	0x04, 0x11
        /*0bde*/ 	.short	(.L_507 - .L_506)
	.align		4
.L_506:
        /*0be0*/ 	.word	index@(_ZN10layer_norm13ln_bwd_kernelINS_13Kernel_traitsI13__nv_bfloat16S2_fS2_fjLj5120ELj1ELj1ELj4ELj16ENS_18Kernel_traits_baseILj5120ES2_S2_fS2_fjLj128EEEEELb1ELb0ELb1ELb1EEEvNS_9BwdParamsE)
        /*0be4*/ 	.word	0x00000000


	//----- nvinfo : EIATTR_REGCOUNT
	.align		4
.L_507:
        /*0be8*/ 	.byte	0x04, 0x2f
        /*0bea*/ 	.short	(.L_509 - .L_508)
	.align		4
.L_508:
        /*0bec*/ 	.word	index@(_ZN10layer_norm22ln_bwd_finalize_kernelINS_22Kernel_traits_finalizeILj5120E13__nv_bfloat16S2_fS2_fjLb0ELj1024ELj4ENS_18Kernel_traits_baseILj5120ES2_S2_fS2_fjLj1024EEEEELb0ELb1EEEvNS_9BwdParamsE)
        /*0bf0*/ 	.word	0x0000003f


	//----- nvinfo : EIATTR_FRAME_SIZE
	.align		4
.L_509:
        /*0bf4*/ 	.byte	0x04, 0x11
        /*0bf6*/ 	.short	(.L_511 - .L_510)
	.align		4
.L_510:
        /*0bf8*/ 	.word	index@(_ZN10layer_norm22ln_bwd_finalize_kernelINS_22Kernel_traits_finalizeILj5120E13__nv_bfloat16S2_fS2_fjLb0ELj1024ELj4ENS_18Kernel_traits_baseILj5120ES2_S2_fS2_fjLj1024EEEEELb0ELb1EEEvNS_9BwdParamsE)
        /*0bfc*/ 	.word	0x00000000


	//----- nvinfo : EIATTR_REGCOUNT
	.align		4
.L_511:
        /*0c00*/ 	.byte	0x04, 0x2f
        /*0c02*/ 	.short	(.L_513 - .L_512)
	.align		4
.L_512:
        /*0c04*/ 	.word	index@(_ZN10layer_norm13ln_bwd_kernelINS_13Kernel_traitsI13__nv_bfloat16S2_fS2_fjLj5120ELj1ELj1ELj4ELj16ENS_18Kernel_traits_baseILj5120ES2_S2_fS2_fjLj128EEEEELb1ELb0ELb1ELb0EEEvNS_9BwdParamsE)
        /*0c08*/ 	.word	0x000000ff


	//----- nvinfo : EIATTR_FRAME_SIZE
	.align		4
.L_513:
        /*0c0c*/ 	.byte	0x04, 0x11
        /*0c0e*/ 	.short	(.L_515 - .L_514)
	.align		4
.L_514:
        /*0c10*/ 	.word	index@(_ZN10layer_norm13ln_bwd_kernelINS_13Kernel_traitsI13__nv_bfloat16S2_fS2_fjLj5120ELj1ELj1ELj4ELj16ENS_18Kernel_traits_baseILj5120ES2_S2_fS2_fjLj128EEEEELb1ELb0ELb1ELb0EEEvNS_9BwdParamsE)
        /*0c14*/ 	.word	0x00000028


	//----- nvinfo : EIATTR_REGCOUNT
	.align		4
.L_515:
        /*0c18*/ 	.byte	0x04, 0x2f
        /*0c1a*/ 	.short	(.L_517 - .L_516)
	.align		4
.L_516:
        /*0c1c*/ 	.word	index@(_ZN10layer_norm22ln_bwd_finalize_kernelINS_22Kernel_traits_finalizeILj5120E13__nv_bfloat16S2_fS2_fjLb0ELj1024ELj4ENS_18Kernel_traits_baseILj5120ES2_S2_fS2_fjLj1024EEEEELb0ELb0EEEvNS_9BwdParamsE)
        /*0c20*/ 	.word	0x0000003f


	//----- nvinfo : EIATTR_FRAME_SIZE
	.align		4
.L_517:
        /*0c24*/ 	.byte	0x04, 0x11
        /*0c26*/ 	.short	(.L_519 - .L_518)
	.align		4
.L_518:
        /*0c28*/ 	.word	index@(_ZN10layer_norm22ln_bwd_finalize_kernelINS_22Kernel_traits_finalizeILj5120E13__nv_bfloat16S2_fS2_fjLb0ELj1024ELj4ENS_18Kernel_traits_baseILj5120ES2_S2_fS2_fjLj1024EEEEELb0ELb0EEEvNS_9BwdParamsE)
        /*0c2c*/ 	.word	0x00000000


	//----- nvinfo : EIATTR_REGCOUNT
	.align		4
.L_519:
        /*0c30*/ 	.byte	0x04, 0x2f
        /*0c32*/ 	.short	(.L_521 - .L_520)
	.align		4
.L_520:
        /*0c34*/ 	.word	index@(_ZN10layer_norm13ln_bwd_kernelINS_13Kernel_traitsI13__nv_bfloat16S2_fS2_fjLj5120ELj1ELj1ELj4ELj16ENS_18Kernel_traits_baseILj5120ES2_S2_fS2_fjLj128EEEEELb1ELb0ELb0ELb1EEEvNS_9BwdParamsE)
        /*0c38*/ 	.word	0x000000ff


	//----- nvinfo : EIATTR_FRAME_SIZE
	.align		4
.L_521:
        /*0c3c*/ 	.byte	0x04, 0x11
        /*0c3e*/ 	.short	(.L_523 - .L_522)
	.align		4
.L_522:
        /*0c40*/ 	.word	index@(_ZN10layer_norm13ln_bwd_kernelINS_13Kernel_traitsI13__nv_bfloat16S2_fS2_fjLj5120ELj1ELj1ELj4ELj16ENS_18Kernel_traits_baseILj5120ES2_S2_fS2_fjLj128EEEEELb1ELb0ELb0ELb1EEEvNS_9BwdParamsE)
        /*0c44*/ 	.word	0x00000068


	//----- nvinfo : EIATTR_REGCOUNT
	.align		4
.L_523:
        /*0c48*/ 	.byte	0x04, 0x2f
        /*0c4a*/ 	.short	(.L_525 - .L_524)
	.align		4
.L_524:
        /*0c4c*/ 	.word	index@(_ZN10layer_norm13ln_bwd_kernelINS_13Kernel_traitsI13__nv_bfloat16S2_fS2_fjLj5120ELj1ELj1ELj4ELj16ENS_18Kernel_traits_baseILj5120ES2_S2_fS2_fjLj128EEEEELb1ELb0ELb0ELb0EEEvNS_9BwdParamsE)
        /*0c50*/ 	.word	0x000000ff


	//----- nvinfo : EIATTR_FRAME_SIZE
	.align		4
.L_525:
        /*0c54*/ 	.byte	0x04, 0x11
        /*0c56*/ 	.short	(.L_527 - .L_526)
	.align		4
.L_526:
        /*0c58*/ 	.word	index@(_ZN10layer_norm13ln_bwd_kernelINS_13Kernel_traitsI13__nv_bfloat16S2_fS2_fjLj5120ELj1ELj1ELj4ELj16ENS_18Kernel_traits_baseILj5120ES2_S2_fS2_fjLj128EEEEELb1ELb0ELb0ELb0EEEvNS_9BwdParamsE)
        /*0c5c*/ 	.word	0x00000030


	//----- nvinfo : EIATTR_REGCOUNT
	.align		4
.L_527:
        /*0c60*/ 	.byte	0x04, 0x2f
        /*0c62*/ 	.short	(.L_529 - .L_528)
	.align		4
.L_528:
        /*0c64*/ 	.word	index@(_ZN10layer_norm13ln_bwd_kernelINS_13Kernel_traitsI13__nv_bfloat16S2_fS2_fjLj5120ELj1ELj1ELj4ELj16ENS_18Kernel_traits_baseILj5120ES2_S2_fS2_fjLj128EEEEELb0ELb1ELb1ELb1EEEvNS_9BwdParamsE)
        /*0c68*/ 	.word	0x000000ff


	//----- nvinfo : EIATTR_FRAME_SIZE
	.align		4
.L_529:
        /*0c6c*/ 	.byte	0x04, 0x11
        /*0c6e*/ 	.short	(.L_531 - .L_530)
	.align		4
.L_530:
        /*0c70*/ 	.word	index@(_ZN10layer_norm13ln_bwd_kernelINS_13Kernel_traitsI13__nv_bfloat16S2_fS2_fjLj5120ELj1ELj1ELj4ELj16ENS_18Kernel_traits_baseILj5120ES2_S2_fS2_fjLj128EEEEELb0ELb1ELb1ELb1EEEvNS_9BwdParamsE)
        /*0c74*/ 	.word	0x00000118


	//----- nvinfo : EIATTR_REGCOUNT
	.align		4
.L_531:
        /*0c78*/ 	.byte	0x04, 0x2f
        /*0c7a*/ 	.short	(.L_533 - .L_532)
	.align		4
.L_532:
        /*0c7c*/ 	.word	index@(_ZN10layer_norm13ln_bwd_kernelINS_13Kernel_traitsI13__nv_bfloat16S2_fS2_fjLj5120ELj1ELj1ELj4ELj16ENS_18Kernel_traits_baseILj5120ES2_S2_fS2_fjLj128EEEEELb0ELb1ELb1ELb0EEEvNS_9BwdParamsE)
        /*0c80*/ 	.word	0x000000ff


	//----- nvinfo : EIATTR_FRAME_SIZE
	.align		4
.L_533:
        /*0c84*/ 	.byte	0x04, 0x11
        /*0c86*/ 	.short	(.L_535 - .L_534)
	.align		4
.L_534:
        /*0c88*/ 	.word	index@(_ZN10layer_norm13ln_bwd_kernelINS_13Kernel_traitsI13__nv_bfloat16S2_fS2_fjLj5120ELj1ELj1ELj4ELj16ENS_18Kernel_traits_baseILj5120ES2_S2_fS2_fjLj128EEEEELb0ELb1ELb1ELb0EEEvNS_9BwdParamsE)
        /*0c8c*/ 	.word	0x00000198


	//----- nvinfo : EIATTR_REGCOUNT
	.align		4
.L_535:
        /*0c90*/ 	.byte	0x04, 0x2f
        /*0c92*/ 	.short	(.L_537 - .L_536)
	.align		4
.L_536:
        /*0c94*/ 	.word	index@(_ZN10layer_norm13ln_bwd_kernelINS_13Kernel_traitsI13__nv_bfloat16S2_fS2_fjLj5120ELj1ELj1ELj4ELj16ENS_18Kernel_traits_baseILj5120ES2_S2_fS2_fjLj128EEEEELb0ELb1ELb0ELb1EEEvNS_9BwdParamsE)
        /*0c98*/ 	.word	0x000000ff


	//----- nvinfo : EIATTR_FRAME_SIZE
	.align		4
.L_537:
        /*0c9c*/ 	.byte	0x04, 0x11
        /*0c9e*/ 	.short	(.L_539 - .L_538)
	.align		4
.L_538:
        /*0ca0*/ 	.word	index@(_ZN10layer_norm13ln_bwd_kernelINS_13Kernel_traitsI13__nv_bfloat16S2_fS2_fjLj5120ELj1ELj1ELj4ELj16ENS_18Kernel_traits_baseILj5120ES2_S2_fS2_fjLj128EEEEELb0ELb1ELb0ELb1EEEvNS_9BwdParamsE)
        /*0ca4*/ 	.word	0x00000148


	//----- nvinfo : EIATTR_REGCOUNT
	.align		4
.L_539:
        /*0ca8*/ 	.byte	0x04, 0x2f
        /*0caa*/ 	.short	(.L_541 - .L_540)
	.align		4
.L_540:
        /*0cac*/ 	.word	index@(_ZN10layer_norm13ln_bwd_kernelINS_13Kernel_traitsI13__nv_bfloat16S2_fS2_fjLj5120ELj1ELj1ELj4ELj16ENS_18Kernel_traits_baseILj5120ES2_S2_fS2_fjLj128EEEEELb0ELb1ELb0ELb0EEEvNS_9BwdParamsE)
        /*0cb0*/ 	.word	0x000000ff


	//----- nvinfo : EIATTR_FRAME_SIZE
	.align		4
.L_541:
        /*0cb4*/ 	.byte	0x04, 0x11
        /*0cb6*/ 	.short	(.L_543 - .L_542)
	.align		4
.L_542:
        /*0cb8*/ 	.word	index@(_ZN10layer_norm13ln_bwd_kernelINS_13Kernel_traitsI13__nv_bfloat16S2_fS2_fjLj5120ELj1ELj1ELj4ELj16ENS_18Kernel_traits_baseILj5120ES2_S2_fS2_fjLj128EEEEELb0ELb1ELb0ELb0EEEvNS_9BwdParamsE)
        /*0cbc*/ 	.word	0x00000180


	//----- nvinfo : EIATTR_REGCOUNT
	.align		4
.L_543:
        /*0cc0*/ 	.byte	0x04, 0x2f
        /*0cc2*/ 	.short	(.L_545 - .L_544)
	.align		4
.L_544:
        /*0cc4*/ 	.word	index@(_ZN10layer_norm13ln_bwd_kernelINS_13Kernel_traitsI13__nv_bfloat16S2_fS2_fjLj5120ELj1ELj1ELj4ELj16ENS_18Kernel_traits_baseILj5120ES2_S2_fS2_fjLj128EEEEELb0ELb0ELb1ELb1EEEvNS_9BwdParamsE)
        /*0cc8*/ 	.word	0x000000ff


	//----- nvinfo : EIATTR_FRAME_SIZE
	.align		4
.L_545:
        /*0ccc*/ 	.byte	0x04, 0x11
        /*0cce*/ 	.short	(.L_547 - .L_546)
	.align		4
.L_546:
        /*0cd0*/ 	.word	index@(_ZN10layer_norm13ln_bwd_kernelINS_13Kernel_traitsI13__nv_bfloat16S2_fS2_fjLj5120ELj1ELj1ELj4ELj16ENS_18Kernel_traits_baseILj5120ES2_S2_fS2_fjLj128EEEEELb0ELb0ELb1ELb1EEEvNS_9BwdParamsE)
        /*0cd4*/ 	.word	0x00000000


	//----- nvinfo : EIATTR_REGCOUNT
	.align		4
.L_547:
        /*0cd8*/ 	.byte	0x04, 0x2f
        /*0cda*/ 	.short	(.L_549 - .L_548)
	.align		4
.L_548:
        /*0cdc*/ 	.word	index@(_ZN10layer_norm13ln_bwd_kernelINS_13Kernel_traitsI13__nv_bfloat16S2_fS2_fjLj5120ELj1ELj1ELj4ELj16ENS_18Kernel_traits_baseILj5120ES2_S2_fS2_fjLj128EEEEELb0ELb0ELb1ELb0EEEvNS_9BwdParamsE)
        /*0ce0*/ 	.word	0x000000ff


	//----- nvinfo : EIATTR_FRAME_SIZE
	.align		4
.L_549:
        /*0ce4*/ 	.byte	0x04, 0x11
        /*0ce6*/ 	.short	(.L_551 - .L_550)
	.align		4
.L_550:
        /*0ce8*/ 	.word	index@(_ZN10layer_norm13ln_bwd_kernelINS_13Kernel_traitsI13__nv_bfloat16S2_fS2_fjLj5120ELj1ELj1ELj4ELj16ENS_18Kernel_traits_baseILj5120ES2_S2_fS2_fjLj128EEEEELb0ELb0ELb1ELb0EEEvNS_9BwdParamsE)
        /*0cec*/ 	.word	0x00000018


	//----- nvinfo : EIATTR_REGCOUNT
	.align		4
.L_551:
        /*0cf0*/ 	.byte	0x04, 0x2f
        /*0cf2*/ 	.short	(.L_553 - .L_552)
	.align		4
.L_552:
        /*0cf4*/ 	.word	index@(_ZN10layer_norm13ln_bwd_kernelINS_13Kernel_traitsI13__nv_bfloat16S2_fS2_fjLj5120ELj1ELj1ELj4ELj16ENS_18Kernel_traits_baseILj5120ES2_S2_fS2_fjLj128EEEEELb0ELb0ELb0ELb1EEEvNS_9BwdParamsE)
        /*0cf8*/ 	.word	0x000000ff


	//----- nvinfo : EIATTR_FRAME_SIZE
	.align		4
.L_553:
        /*0cfc*/ 	.byte	0x04, 0x11
        /*0cfe*/ 	.short	(.L_555 - .L_554)
	.align		4
.L_554:
        /*0d00*/ 	.word	index@(_ZN10layer_norm13ln_bwd_kernelINS_13Kernel_traitsI13__nv_bfloat16S2_fS2_fjLj5120ELj1ELj1ELj4ELj16ENS_18Kernel_traits_baseILj5120ES2_S2_fS2_fjLj128EEEEELb0ELb0ELb0ELb1EEEvNS_9BwdParamsE)
        /*0d04*/ 	.word	0x00000068


	//----- nvinfo : EIATTR_REGCOUNT
	.align		4
.L_555:
        /*0d08*/ 	.byte	0x04, 0x2f
        /*0d0a*/ 	.short	(.L_557 - .L_556)
	.align		4
.L_556:
        /*0d0c*/ 	.word	index@(_ZN10layer_norm13ln_bwd_kernelINS_13Kernel_traitsI13__nv_bfloat16S2_fS2_fjLj5120ELj1ELj1ELj4ELj16ENS_18Kernel_traits_baseILj5120ES2_S2_fS2_fjLj128EEEEELb0ELb0ELb0ELb0EEEvNS_9BwdParamsE)
        /*0d10*/ 	.word	0x000000fd


	//----- nvinfo : EIATTR_FRAME_SIZE
	.align		4
.L_557:
        /*0d14*/ 	.byte	0x04, 0x11
        /*0d16*/ 	.short	(.L_559 - .L_558)
	.align		4
.L_558:
        /*0d18*/ 	.word	index@(_ZN10layer_norm13ln_bwd_kernelINS_13Kernel_traitsI13__nv_bfloat16S2_fS2_fjLj5120ELj1ELj1ELj4ELj16ENS_18Kernel_traits_baseILj5120ES2_S2_fS2_fjLj128EEEEELb0ELb0ELb0ELb0EEEvNS_9BwdParamsE)
        /*0d1c*/ 	.word	0x00000000


	//----- nvinfo : EIATTR_REGCOUNT
	.align		4
.L_559:
        /*0d20*/ 	.byte	0x04, 0x2f
        /*0d22*/ 	.short	(.L_561 - .L_560)
	.align		4
.L_560:
        /*0d24*/ 	.word	index@(_ZN10layer_norm13ln_bwd_kernelINS_13Kernel_traitsIf13__nv_bfloat16S2_S2_fjLj5120ELj1ELj1ELj4ELj16ENS_18Kernel_traits_baseILj5120EfS2_S2_S2_fjLj128EEEEELb1ELb1ELb1ELb1EEEvNS_9BwdParamsE)
        /*0d28*/ 	.word	0x000000ff


	//----- nvinfo : EIATTR_FRAME_SIZE
	.align		4
.L_561:
        /*0d2c*/ 	.byte	0x04, 0x11
        /*0d2e*/ 	.short	(.L_563 - .L_562)
	.align		4
.L_562:
        /*0d30*/ 	.word	index@(_ZN10layer_norm13ln_bwd_kernelINS_13Kernel_traitsIf13__nv_bfloat16S2_S2_fjLj5120ELj1ELj1ELj4ELj16ENS_18Kernel_traits_baseILj5120EfS2_S2_S2_fjLj128EEEEELb1ELb1ELb1ELb1EEEvNS_9BwdParamsE)
        /*0d34*/ 	.word	0x00000170


	//----- nvinfo : EIATTR_REGCOUNT
	.align		4
.L_563:
        /*0d38*/ 	.byte	0x04, 0x2f
        /*0d3a*/ 	.short	(.L_565 - .L_564)
	.align		4
.L_564:
        /*0d3c*/ 	.word	index@(_ZN10layer_norm22ln_bwd_finalize_kernelINS_22Kernel_traits_finalizeILj5120Ef13__nv_bfloat16S2_S2_fjLb1ELj1024ELj4ENS_18Kernel_traits_baseILj5120EfS2_S2_S2_fjLj1024EEEEELb1ELb1EEEvNS_9BwdParamsE)
        /*0d40*/ 	.word	0x00000020


	//----- nvinfo : EIATTR_FRAME_SIZE
	.align		4
.L_565:
        /*0d44*/ 	.byte	0x04, 0x11
        /*0d46*/ 	.short	(.L_567 - .L_566)
	.align		4
.L_566:
        /*0d48*/ 	.word	index@(_ZN10layer_norm22ln_bwd_finalize_kernelINS_22Kernel_traits_finalizeILj5120Ef13__nv_bfloat16S2_S2_fjLb1ELj1024ELj4ENS_18Kernel_traits_baseILj5120EfS2_S2_S2_fjLj1024EEEEELb1ELb1EEEvNS_9BwdParamsE)
        /*0d4c*/ 	.word	0x00000000


	//----- nvinfo : EIATTR_REGCOUNT
	.align		4
.L_567:
        /*0d50*/ 	.byte	0x04, 0x2f
        /*0d52*/ 	.short	(.L_569 - .L_568)
	.align		4
.L_568:
        /*0d54*/ 	.word	index@(_ZN10layer_norm13ln_bwd_kernelINS_13Kernel_traitsIf13__nv_bfloat16S2_S2_fjLj5120ELj1ELj1ELj4ELj16ENS_18Kernel_traits_baseILj5120EfS2_S2_S2_fjLj128EEEEELb1ELb1ELb1ELb0EEEvNS_9BwdParamsE)
        /*0d58*/ 	.word	0x000000ff


	//----- nvinfo : EIATTR_FRAME_SIZE
	.align		4
.L_569:
        /*0d5c*/ 	.byte	0x04, 0x11
        /*0d5e*/ 	.short	(.L_571 - .L_570)
	.align		4
.L_570:
        /*0d60*/ 	.word	index@(_ZN10layer_norm13ln_bwd_kernelINS_13Kernel_traitsIf13__nv_bfloat16S2_S2_fjLj5120ELj1ELj1ELj4ELj16ENS_18Kernel_traits_baseILj5120EfS2_S2_S2_fjLj128EEEEELb1ELb1ELb1ELb0EEEvNS_9BwdParamsE)
        /*0d64*/ 	.word	0x00000158


	//----- nvinfo : EIATTR_REGCOUNT
	.align		4
.L_571:
        /*0d68*/ 	.byte	0x04, 0x2f
        /*0d6a*/ 	.short	(.L_573 - .L_572)
	.align		4
.L_572:
        /*0d6c*/ 	.word	index@(_ZN10layer_norm22ln_bwd_finalize_kernelINS_22Kernel_traits_finalizeILj5120Ef13__nv_bfloat16S2_S2_fjLb1ELj1024ELj4ENS_18Kernel_traits_baseILj5120EfS2_S2_S2_fjLj1024EEEEELb1ELb0EEEvNS_9BwdParamsE)
        /*0d70*/ 	.word	0x00000020


	//----- nvinfo : EIATTR_FRAME_SIZE
	.align		4
.L_573:
        /*0d74*/ 	.byte	0x04, 0x11
        /*0d76*/ 	.short	(.L_575 - .L_574)
	.align		4
.L_574:
        /*0d78*/ 	.word	index@(_ZN10layer_norm22ln_bwd_finalize_kernelINS_22Kernel_traits_finalizeILj5120Ef13__nv_bfloat16S2_S2_fjLb1ELj1024ELj4ENS_18Kernel_traits_baseILj5120EfS2_S2_S2_fjLj1024EEEEELb1ELb0EEEvNS_9BwdParamsE)
        /*0d7c*/ 	.word	0x00000000


	//----- nvinfo : EIATTR_REGCOUNT
	.align		4
.L_575:
        /*0d80*/ 	.byte	0x04, 0x2f
        /*0d82*/ 	.short	(.L_577 - .L_576)
	.align		4
.L_576:
        /*0d84*/ 	.word	index@(_ZN10layer_norm13ln_bwd_kernelINS_13Kernel_traitsIf13__nv_bfloat16S2_S2_fjLj5120ELj1ELj1ELj4ELj16ENS_18Kernel_traits_baseILj5120EfS2_S2_S2_fjLj128EEEEELb1ELb1ELb0ELb1EEEvNS_9BwdParamsE)
        /*0d88*/ 	.word	0x000000ff


	//----- nvinfo : EIATTR_FRAME_SIZE
	.align		4
.L_577:
        /*0d8c*/ 	.byte	0x04, 0x11
        /*0d8e*/ 	.short	(.L_579 - .L_578)
	.align		4
.L_578:
        /*0d90*/ 	.word	index@(_ZN10layer_norm13ln_bwd_kernelINS_13Kernel_traitsIf13__nv_bfloat16S2_S2_fjLj5120ELj1ELj1ELj4ELj16ENS_18Kernel_traits_baseILj5120EfS2_S2_S2_fjLj128EEEEELb1ELb1ELb0ELb1EEEvNS_9BwdParamsE)
        /*0d94*/ 	.word	0x00000148


	//----- nvinfo : EIATTR_REGCOUNT
	.align		4
.L_579:
        /*0d98*/ 	.byte	0x04, 0x2f
        /*0d9a*/ 	.short	(.L_581 - .L_580)
	.align		4
.L_580:
        /*0d9c*/ 	.word	index@(_ZN10layer_norm13ln_bwd_kernelINS_13Kernel_traitsIf13__nv_bfloat16S2_S2_fjLj5120ELj1ELj1ELj4ELj16ENS_18Kernel_traits_baseILj5120EfS2_S2_S2_fjLj128EEEEELb1ELb1ELb0ELb0EEEvNS_9BwdParamsE)
        /*0da0*/ 	.word	0x000000ff


	//----- nvinfo : EIATTR_FRAME_SIZE
	.align		4
.L_581:
        /*0da4*/ 	.byte	0x04, 0x11
        /*0da6*/ 	.short	(.L_583 - .L_582)
	.align		4
.L_582:
        /*0da8*/ 	.word	index@(_ZN10layer_norm13ln_bwd_kernelINS_13Kernel_traitsIf13__nv_bfloat16S2_S2_fjLj5120ELj1ELj1ELj4ELj16ENS_18Kernel_traits_baseILj5120EfS2_S2_S2_fjLj128EEEEELb1ELb1ELb0ELb0EEEvNS_9BwdParamsE)
        /*0dac*/ 	.word	0x00000138


	//----- nvinfo : EIATTR_REGCOUNT
	.align		4
.L_583:
        /*0db0*/ 	.byte	0x04, 0x2f
        /*0db2*/ 	.short	(.L_585 - .L_584)
	.align		4
.L_584:
        /*0db4*/ 	.word	index@(_ZN10layer_norm13ln_bwd_kernelINS_13Kernel_traitsIf13__nv_bfloat16S2_S2_fjLj5120ELj1ELj1ELj4ELj16ENS_18Kernel_traits_baseILj5120EfS2_S2_S2_fjLj128EEEEELb1ELb0ELb1ELb1EEEvNS_9BwdParamsE)
        /*0db8*/ 	.word	0x000000ff


	//----- nvinfo : EIATTR_FRAME_SIZE
	.align		4
.L_585:
        /*0dbc*/ 	.byte	0x04, 0x11
        /*0dbe*/ 	.short	(.L_587 - .L_586)
	.align		4
.L_586:
        /*0dc0*/ 	.word	index@(_ZN10layer_norm13ln_bwd_kernelINS_13Kernel_traitsIf13__nv_bfloat16S2_S2_fjLj5120ELj1ELj1ELj4ELj16ENS_18Kernel_traits_baseILj5120EfS2_S2_S2_fjLj128EEEEELb1ELb0ELb1ELb1EEEvNS_9BwdParamsE)
        /*0dc4*/ 	.word	0x00000000


	//----- nvinfo : EIATTR_REGCOUNT
	.align		4
.L_587:
        /*0dc8*/ 	.byte	0x04, 0x2f
        /*0dca*/ 	.short	(.L_589 - .L_588)
	.align		4
.L_588:
        /*0dcc*/ 	.word	index@(_ZN10layer_norm22ln_bwd_finalize_kernelINS_22Kernel_traits_finalizeILj5120Ef13__nv_bfloat16S2_S2_fjLb0ELj1024ELj4ENS_18Kernel_traits_baseILj5120EfS2_S2_S2_fjLj1024EEEEELb0ELb1EEEvNS_9BwdParamsE)
        /*0dd0*/ 	.word	0x0000003f


	//----- nvinfo : EIATTR_FRAME_SIZE
	.align		4
.L_589:
        /*0dd4*/ 	.byte	0x04, 0x11
        /*0dd6*/ 	.short	(.L_591 - .L_590)
	.align		4
.L_590:
        /*0dd8*/ 	.word	index@(_ZN10layer_norm22ln_bwd_finalize_kernelINS_22Kernel_traits_finalizeILj5120Ef13__nv_bfloat16S2_S2_fjLb0ELj1024ELj4ENS_18Kernel_traits_baseILj5120EfS2_S2_S2_fjLj1024EEEEELb0ELb1EEEvNS_9BwdParamsE)
        /*0ddc*/ 	.word	0x00000000


	//----- nvinfo : EIATTR_REGCOUNT
	.align		4
.L_591:
        /*0de0*/ 	.byte	0x04, 0x2f
        /*0de2*/ 	.short	(.L_593 - .L_592)
	.align		4
.L_592:
        /*0de4*/ 	.word	index@(_ZN10layer_norm13ln_bwd_kernelINS_13Kernel_traitsIf13__nv_bfloat16S2_S2_fjLj5120ELj1ELj1ELj4ELj16ENS_18Kernel_traits_baseILj5120EfS2_S2_S2_fjLj128EEEEELb1ELb0ELb1ELb0EEEvNS_9BwdParamsE)
        /*0de8*/ 	.word	0x000000ff


	//----- nvinfo : EIATTR_FRAME_SIZE
	.align		4
.L_593:
        /*0dec*/ 	.byte	0x04, 0x11
        /*0dee*/ 	.short	(.L_595 - .L_594)
	.align		4
.L_594:
        /*0df0*/ 	.word	index@(_ZN10layer_norm13ln_bwd_kernelINS_13Kernel_traitsIf13__nv_bfloat16S2_S2_fjLj5120ELj1ELj1ELj4ELj16ENS_18Kernel_traits_baseILj5120EfS2_S2_S2_fjLj128EEEEELb1ELb0ELb1ELb0EEEvNS_9BwdParamsE)
        /*0df4*/ 	.word	0x00000010


	//----- nvinfo : EIATTR_REGCOUNT
	.align		4
.L_595:
        /*0df8*/ 	.byte	0x04, 0x2f
        /*0dfa*/ 	.short	(.L_597 - .L_596)
	.align		4
.L_596:
        /*0dfc*/ 	.word	index@(_ZN10layer_norm22ln_bwd_finalize_kernelINS_22Kernel_traits_finalizeILj5120Ef13__nv_bfloat16S2_S2_fjLb0ELj1024ELj4ENS_18Kernel_traits_baseILj5120EfS2_S2_S2_fjLj1024EEEEELb0ELb0EEEvNS_9BwdParamsE)
        /*0e00*/ 	.word	0x0000003f


	//----- nvinfo : EIATTR_FRAME_SIZE
	.align		4
.L_597:
        /*0e04*/ 	.byte	0x04, 0x11
        /*0e06*/ 	.short	(.L_599 - .L_598)
	.align		4
.L_598:
        /*0e08*/ 	.word	index@(_ZN10layer_norm22ln_bwd_finalize_kernelINS_22Kernel_traits_finalizeILj5120Ef13__nv_bfloat16S2_S2_fjLb0ELj1024ELj4ENS_18Kernel_traits_baseILj5120EfS2_S2_S2_fjLj1024EEEEELb0ELb0EEEvNS_9BwdParamsE)
        /*0e0c*/ 	.word	0x00000000


	//----- nvinfo : EIATTR_REGCOUNT
	.align		4
.L_599:
        /*0e10*/ 	.byte	0x04, 0x2f
        /*0e12*/ 	.short	(.L_601 - .L_600)
	.align		4
.L_600:
        /*0e14*/ 	.word	index@(_ZN10layer_norm13ln_bwd_kernelINS_13Kernel_traitsIf13__nv_bfloat16S2_S2_fjLj5120ELj1ELj1ELj4ELj16ENS_18Kernel_traits_baseILj5120EfS2_S2_S2_fjLj128EEEEELb1ELb0ELb0ELb1EEEvNS_9BwdParamsE)
        /*0e18*/ 	.word	0x000000ff


	//----- nvinfo : EIATTR_FRAME_SIZE
	.align		4
.L_601:
        /*0e1c*/ 	.byte	0x04, 0x11
        /*0e1e*/ 	.short	(.L_603 - .L_602)
	.align		4
.L_602:
        /*0e20*/ 	.word	index@(_ZN10layer_norm13ln_bwd_kernelINS_13Kernel_traitsIf13__nv_bfloat16S2_S2_fjLj5120ELj1ELj1ELj4ELj16ENS_18Kernel_traits_baseILj5120EfS2_S2_S2_fjLj128EEEEELb1ELb0ELb0ELb1EEEvNS_9BwdParamsE)
        /*0e24*/ 	.word	0x00000010


	//----- nvinfo : EIATTR_REGCOUNT
	.align		4
.L_603:
        /*0e28*/ 	.byte	0x04, 0x2f
        /*0e2a*/ 	.short	(.L_605 - .L_604)
	.align		4
.L_604:
        /*0e2c*/ 	.word	index@(_ZN10layer_norm13ln_bwd_kernelINS_13Kernel_traitsIf13__nv_bfloat16S2_S2_fjLj5120ELj1ELj1ELj4ELj16ENS_18Kernel_traits_baseILj5120EfS2_S2_S2_fjLj128EEEEELb1ELb0ELb0ELb0EEEvNS_9BwdParamsE)
        /*0e30*/ 	.word	0x000000fc


	//----- nvinfo : EIATTR_FRAME_SIZE
	.align		4
.L_605:
        /*0e34*/ 	.byte	0x04, 0x11
        /*0e36*/ 	.short	(.L_607 - .L_606)
	.align		4
.L_606:
        /*0e38*/ 	.word	index@(_ZN10layer_norm13ln_bwd_kernelINS_13Kernel_traitsIf13__nv_bfloat16S2_S2_fjLj5120ELj1ELj1ELj4ELj16ENS_18Kernel_traits_baseILj5120EfS2_S2_S2_fjLj128EEEEELb1ELb0ELb0ELb0EEEvNS_9BwdParamsE)
        /*0e3c*/ 	.word	0x00000000


	//----- nvinfo : EIATTR_REGCOUNT
	.align		4
.L_607:
        /*0e40*/ 	.byte	0x04, 0x2f
        /*0e42*/ 	.short	(.L_609 - .L_608)
	.align		4
.L_608:
        /*0e44*/ 	.word	index@(_ZN10layer_norm13ln_bwd_kernelINS_13Kernel_traitsIf13__nv_bfloat16S2_S2_fjLj5120ELj1ELj1ELj4ELj16ENS_18Kernel_traits_baseILj5120EfS2_S2_S2_fjLj128EEEEELb0ELb1ELb1ELb1EEEvNS_9BwdParamsE)
        /*0e48*/ 	.word	0x000000ff


	//----- nvinfo : EIATTR_FRAME_SIZE
	.align		4
.L_609:
        /*0e4c*/ 	.byte	0x04, 0x11
        /*0e4e*/ 	.short	(.L_611 - .L_610)
	.align		4
.L_610:
        /*0e50*/ 	.word	index@(_ZN10layer_norm13ln_bwd_kernelINS_13Kernel_traitsIf13__nv_bfloat16S2_S2_fjLj5120ELj1ELj1ELj4ELj16ENS_18Kernel_traits_baseILj5120EfS2_S2_S2_fjLj128EEEEELb0ELb1ELb1ELb1EEEvNS_9BwdParamsE)
        /*0e54*/ 	.word	0x00000130


	//----- nvinfo : EIATTR_REGCOUNT
	.align		4
.L_611:
        /*0e58*/ 	.byte	0x04, 0x2f
        /*0e5a*/ 	.short	(.L_613 - .L_612)
	.align		4
.L_612:
        /*0e5c*/ 	.word	index@(_ZN10layer_norm13ln_bwd_kernelINS_13Kernel_traitsIf13__nv_bfloat16S2_S2_fjLj5120ELj1ELj1ELj4ELj16ENS_18Kernel_traits_baseILj5120EfS2_S2_S2_fjLj128EEEEELb0ELb1ELb1ELb0EEEvNS_9BwdParamsE)
        /*0e60*/ 	.word	0x000000ff


	//----- nvinfo : EIATTR_FRAME_SIZE
	.align		4
.L_613:
        /*0e64*/ 	.byte	0x04, 0x11
        /*0e66*/ 	.short	(.L_615 - .L_614)
	.align		4
.L_614:
        /*0e68*/ 	.word	index@(_ZN10layer_norm13ln_bwd_kernelINS_13Kernel_traitsIf13__nv_bfloat16S2_S2_fjLj5120ELj1ELj1ELj4ELj16ENS_18Kernel_traits_baseILj5120EfS2_S2_S2_fjLj128EEEEELb0ELb1ELb1ELb0EEEvNS_9BwdParamsE)
        /*0e6c*/ 	.word	0x00000130


	//----- nvinfo : EIATTR_REGCOUNT
	.align		4
.L_615:
        /*0e70*/ 	.byte	0x04, 0x2f
        /*0e72*/ 	.short	(.L_617 - .L_616)
	.align		4
.L_616:
        /*0e74*/ 	.word	index@(_ZN10layer_norm13ln_bwd_kernelINS_13Kernel_traitsIf13__nv_bfloat16S2_S2_fjLj5120ELj1ELj1ELj4ELj16ENS_18Kernel_traits_baseILj5120EfS2_S2_S2_fjLj128EEEEELb0ELb1ELb0ELb1EEEvNS_9BwdParamsE)
        /*0e78*/ 	.word	0x000000ff


	//----- nvinfo : EIATTR_FRAME_SIZE
	.align		4
.L_617:
        /*0e7c*/ 	.byte	0x04, 0x11
        /*0e7e*/ 	.short	(.L_619 - .L_618)
	.align		4
.L_618:
        /*0e80*/ 	.word	index@(_ZN10layer_norm13ln_bwd_kernelINS_13Kernel_traitsIf13__nv_bfloat16S2_S2_fjLj5120ELj1ELj1ELj4ELj16ENS_18Kernel_traits_baseILj5120EfS2_S2_S2_fjLj128EEEEELb0ELb1ELb0ELb1EEEvNS_9BwdParamsE)
        /*0e84*/ 	.word	0x00000118


	//----- nvinfo : EIATTR_REGCOUNT
	.align		4
.L_619:
        /*0e88*/ 	.byte	0x04, 0x2f
        /*0e8a*/ 	.short	(.L_621 - .L_620)
	.align		4
.L_620:
        /*0e8c*/ 	.word	index@(_ZN10layer_norm13ln_bwd_kernelINS_13Kernel_traitsIf13__nv_bfloat16S2_S2_fjLj5120ELj1ELj1ELj4ELj16ENS_18Kernel_traits_baseILj5120EfS2_S2_S2_fjLj128EEEEELb0ELb1ELb0ELb0EEEvNS_9BwdParamsE)
        /*0e90*/ 	.word	0x000000ff


	//----- nvinfo : EIATTR_FRAME_SIZE
	.align		4
.L_621:
        /*0e94*/ 	.byte	0x04, 0x11
        /*0e96*/ 	.short	(.L_623 - .L_622)
	.align		4
.L_622:
        /*0e98*/ 	.word	index@(_ZN10layer_norm13ln_bwd_kernelINS_13Kernel_traitsIf13__nv_bfloat16S2_S2_fjLj5120ELj1ELj1ELj4ELj16ENS_18Kernel_traits_baseILj5120EfS2_S2_S2_fjLj128EEEEELb0ELb1ELb0ELb0EEEvNS_9BwdParamsE)
        /*0e9c*/ 	.word	0x00000108


	//----- nvinfo : EIATTR_REGCOUNT
	.align		4
.L_623:
        /*0ea0*/ 	.byte	0x04, 0x2f
        /*0ea2*/ 	.short	(.L_625 - .L_624)
	.align		4
.L_624:
        /*0ea4*/ 	.word	index@(_ZN10layer_norm13ln_bwd_kernelINS_13Kernel_traitsIf13__nv_bfloat16S2_S2_fjLj5120ELj1ELj1ELj4ELj16ENS_18Kernel_traits_baseILj5120EfS2_S2_S2_fjLj128EEEEELb0ELb0ELb1ELb1EEEvNS_9BwdParamsE)
        /*0ea8*/ 	.word	0x000000ff


	//----- nvinfo : EIATTR_FRAME_SIZE
	.align		4
.L_625:
        /*0eac*/ 	.byte	0x04, 0x11
        /*0eae*/ 	.short	(.L_627 - .L_626)
	.align		4
.L_626:
        /*0eb0*/ 	.word	index@(_ZN10layer_norm13ln_bwd_kernelINS_13Kernel_traitsIf13__nv_bfloat16S2_S2_fjLj5120ELj1ELj1ELj4ELj16ENS_18Kernel_traits_baseILj5120EfS2_S2_S2_fjLj128EEEEELb0ELb0ELb1ELb1EEEvNS_9BwdParamsE)
        /*0eb4*/ 	.word	0x00000000


	//----- nvinfo : EIATTR_REGCOUNT
	.align		4
.L_627:
        /*0eb8*/ 	.byte	0x04, 0x2f
        /*0eba*/ 	.short	(.L_629 - .L_628)
	.align		4
.L_628:
        /*0ebc*/ 	.word	index@(_ZN10layer_norm13ln_bwd_kernelINS_13Kernel_traitsIf13__nv_bfloat16S2_S2_fjLj5120ELj1ELj1ELj4ELj16ENS_18Kernel_traits_baseILj5120EfS2_S2_S2_fjLj128EEEEELb0ELb0ELb1ELb0EEEvNS_9BwdParamsE)
        /*0ec0*/ 	.word	0x000000ff


	//----- nvinfo : EIATTR_FRAME_SIZE
	.align		4
.L_629:
        /*0ec4*/ 	.byte	0x04, 0x11
        /*0ec6*/ 	.short	(.L_631 - .L_630)
	.align		4
.L_630:
        /*0ec8*/ 	.word	index@(_ZN10layer_norm13ln_bwd_kernelINS_13Kernel_traitsIf13__nv_bfloat16S2_S2_fjLj5120ELj1ELj1ELj4ELj16ENS_18Kernel_traits_baseILj5120EfS2_S2_S2_fjLj128EEEEELb0ELb0ELb1ELb0EEEvNS_9BwdParamsE)
        /*0ecc*/ 	.word	0x00000000


	//----- nvinfo : EIATTR_REGCOUNT
	.align		4
.L_631:
        /*0ed0*/ 	.byte	0x04, 0x2f
        /*0ed2*/ 	.short	(.L_633 - .L_632)
	.align		4
.L_632:
        /*0ed4*/ 	.word	index@(_ZN10layer_norm13ln_bwd_kernelINS_13Kernel_traitsIf13__nv_bfloat16S2_S2_fjLj5120ELj1ELj1ELj4ELj16ENS_18Kernel_traits_baseILj5120EfS2_S2_S2_fjLj128EEEEELb0ELb0ELb0ELb1EEEvNS_9BwdParamsE)
        /*0ed8*/ 	.word	0x000000ff


	//----- nvinfo : EIATTR_FRAME_SIZE
	.align		4
.L_633:
        /*0edc*/ 	.byte	0x04, 0x11
        /*0ede*/ 	.short	(.L_635 - .L_634)
	.align		4
.L_634:
        /*0ee0*/ 	.word	index@(_ZN10layer_norm13ln_bwd_kernelINS_13Kernel_traitsIf13__nv_bfloat16S2_S2_fjLj5120ELj1ELj1ELj4ELj16ENS_18Kernel_traits_baseILj5120EfS2_S2_S2_fjLj128EEEEELb0ELb0ELb0ELb1EEEvNS_9BwdParamsE)
        /*0ee4*/ 	.word	0x00000000


	//----- nvinfo : EIATTR_REGCOUNT
	.align		4
.L_635:
        /*0ee8*/ 	.byte	0x04, 0x2f
        /*0eea*/ 	.short	(.L_637 - .L_636)
	.align		4
.L_636:
        /*0eec*/ 	.word	index@(_ZN10layer_norm13ln_bwd_kernelINS_13Kernel_traitsIf13__nv_bfloat16S2_S2_fjLj5120ELj1ELj1ELj4ELj16ENS_18Kernel_traits_baseILj5120EfS2_S2_S2_fjLj128EEEEELb0ELb0ELb0ELb0EEEvNS_9BwdParamsE)
        /*0ef0*/ 	.word	0x000000f3


	//----- nvinfo : EIATTR_FRAME_SIZE
	.align		4
.L_637:
        /*0ef4*/ 	.byte	0x04, 0x11
        /*0ef6*/ 	.short	(.L_639 - .L_638)
	.align		4
.L_638:
        /*0ef8*/ 	.word	index@(_ZN10layer_norm13ln_bwd_kernelINS_13Kernel_traitsIf13__nv_bfloat16S2_S2_fjLj5120ELj1ELj1ELj4ELj16ENS_18Kernel_traits_baseILj5120EfS2_S2_S2_fjLj128EEEEELb0ELb0ELb0ELb0EEEvNS_9BwdParamsE)
        /*0efc*/ 	.word	0x00000000


	//----- nvinfo : EIATTR_REGCOUNT
	.align		4
.L_639:
        /*0f00*/ 	.byte	0x04, 0x2f
        /*0f02*/ 	.short	(.L_641 - .L_640)
	.align		4
.L_640:
        /*0f04*/ 	.word	index@(_ZN10layer_norm13ln_bwd_kernelINS_13Kernel_traitsI6__halfS2_S2_S2_fjLj5120ELj1ELj1ELj4ELj16ENS_18Kernel_traits_baseILj5120ES2_S2_S2_S2_fjLj128EEEEELb1ELb1ELb1ELb1EEEvNS_9BwdParamsE)
        /*0f08*/ 	.word	0x000000ff


	//----- nvinfo : EIATTR_FRAME_SIZE
	.align		4
.L_641:
        /*0f0c*/ 	.byte	0x04, 0x11
        /*0f0e*/ 	.short	(.L_643 - .L_642)
	.align		4
.L_642:
        /*0f10*/ 	.word	index@(_ZN10layer_norm13ln_bwd_kernelINS_13Kernel_traitsI6__halfS2_S2_S2_fjLj5120ELj1ELj1ELj4ELj16ENS_18Kernel_traits_baseILj5120ES2_S2_S2_S2_fjLj128EEEEELb1ELb1ELb1ELb1EEEvNS_9BwdParamsE)
        /*0f14*/ 	.word	0x00000098


	//----- nvinfo : EIATTR_REGCOUNT
	.align		4
.L_643:
        /*0f18*/ 	.byte	0x04, 0x2f
        /*0f1a*/ 	.short	(.L_645 - .L_644)
	.align		4
.L_644:
        /*0f1c*/ 	.word	index@(_ZN10layer_norm22ln_bwd_finalize_kernelINS_22Kernel_traits_finalizeILj5120E6__halfS2_S2_S2_fjLb1ELj1024ELj4ENS_18Kernel_traits_baseILj5120ES2_S2_S2_S2_fjLj1024EEEEELb1ELb1EEEvNS_9BwdParamsE)
        /*0f20*/ 	.word	0x00000020


	//----- nvinfo : EIATTR_FRAME_SIZE
	.align		4
.L_645:
        /*0f24*/ 	.byte	0x04, 0x11
        /*0f26*/ 	.short	(.L_647 - .L_646)
	.align		4
.L_646:
        /*0f28*/ 	.word	index@(_ZN10layer_norm22ln_bwd_finalize_kernelINS_22Kernel_traits_finalizeILj5120E6__halfS2_S2_S2_fjLb1ELj1024ELj4ENS_18Kernel_traits_baseILj5120ES2_S2_S2_S2_fjLj1024EEEEELb1ELb1EEEvNS_9BwdParamsE)
        /*0f2c*/ 	.word	0x00000000


	//----- nvinfo : EIATTR_REGCOUNT
	.align		4
.L_647:
        /*0f30*/ 	.byte	0x04, 0x2f
        /*0f32*/ 	.short	(.L_649 - .L_648)
	.align		4
.L_648:
        /*0f34*/ 	.word	index@(_ZN10layer_norm13ln_bwd_kernelINS_13Kernel_traitsI6__halfS2_S2_S2_fjLj5120ELj1ELj1ELj4ELj16ENS_18Kernel_traits_baseILj5120ES2_S2_S2_S2_fjLj128EEEEELb1ELb1ELb1ELb0EEEvNS_9BwdParamsE)
        /*0f38*/ 	.word	0x000000ff


	//----- nvinfo : EIATTR_FRAME_SIZE
	.align		4
.L_649:
        /*0f3c*/ 	.byte	0x04, 0x11
        /*0f3e*/ 	.short	(.L_651 - .L_650)
	.align		4
.L_650:
        /*0f40*/ 	.word	index@(_ZN10layer_norm13ln_bwd_kernelINS_13Kernel_traitsI6__halfS2_S2_S2_fjLj5120ELj1ELj1ELj4ELj16ENS_18Kernel_traits_baseILj5120ES2_S2_S2_S2_fjLj128EEEEELb1ELb1ELb1ELb0EEEvNS_9BwdParamsE)
        /*0f44*/ 	.word	0x000000b8


	//----- nvinfo : EIATTR_REGCOUNT
	.align		4
.L_651:
        /*0f48*/ 	.byte	0x04, 0x2f
        /*0f4a*/ 	.short	(.L_653 - .L_652)
	.align		4
.L_652:
        /*0f4c*/ 	.word	index@(_ZN10layer_norm22ln_bwd_finalize_kernelINS_22Kernel_traits_finalizeILj5120E6__halfS2_S2_S2_fjLb1ELj1024ELj4ENS_18Kernel_traits_baseILj5120ES2_S2_S2_S2_fjLj1024EEEEELb1ELb0EEEvNS_9BwdParamsE)
        /*0f50*/ 	.word	0x00000020


	//----- nvinfo : EIATTR_FRAME_SIZE
	.align		4
.L_653:
        /*0f54*/ 	.byte	0x04, 0x11
        /*0f56*/ 	.short	(.L_655 - .L_654)
	.align		4
.L_654:
        /*0f58*/ 	.word	index@(_ZN10layer_norm22ln_bwd_finalize_kernelINS_22Kernel_traits_finalizeILj5120E6__halfS2_S2_S2_fjLb1ELj1024ELj4ENS_18Kernel_traits_baseILj5120ES2_S2_S2_S2_fjLj1024EEEEELb1ELb0EEEvNS_9BwdParamsE)
        /*0f5c*/ 	.word	0x00000000


	//----- nvinfo : EIATTR_REGCOUNT
	.align		4
.L_655:
        /*0f60*/ 	.byte	0x04, 0x2f
        /*0f62*/ 	.short	(.L_657 - .L_656)
	.align		4
.L_656:
        /*0f64*/ 	.word	index@(_ZN10layer_norm13ln_bwd_kernelINS_13Kernel_traitsI6__halfS2_S2_S2_fjLj5120ELj1ELj1ELj4ELj16ENS_18Kernel_traits_baseILj5120ES2_S2_S2_S2_fjLj128EEEEELb1ELb1ELb0ELb1EEEvNS_9BwdParamsE)
        /*0f68*/ 	.word	0x000000ff


	//----- nvinfo : EIATTR_FRAME_SIZE
	.align		4
.L_657:
        /*0f6c*/ 	.byte	0x04, 0x11
        /*0f6e*/ 	.short	(.L_659 - .L_658)
	.align		4
.L_658:
        /*0f70*/ 	.word	index@(_ZN10layer_norm13ln_bwd_kernelINS_13Kernel_traitsI6__halfS2_S2_S2_fjLj5120ELj1ELj1ELj4ELj16ENS_18Kernel_traits_baseILj5120ES2_S2_S2_S2_fjLj128EEEEELb1ELb1ELb0ELb1EEEvNS_9BwdParamsE)
        /*0f74*/ 	.word	0x000000f8


	//----- nvinfo : EIATTR_REGCOUNT
	.align		4
.L_659:
        /*0f78*/ 	.byte	0x04, 0x2f
        /*0f7a*/ 	.short	(.L_661 - .L_660)
	.align		4
.L_660:
        /*0f7c*/ 	.word	index@(_ZN10layer_norm13ln_bwd_kernelINS_13Kernel_traitsI6__halfS2_S2_S2_fjLj5120ELj1ELj1ELj4ELj16ENS_18Kernel_traits_baseILj5120ES2_S2_S2_S2_fjLj128EEEEELb1ELb1ELb0ELb0EEEvNS_9BwdParamsE)
        /*0f80*/ 	.word	0x000000ff


	//----- nvinfo : EIATTR_FRAME_SIZE
	.align		4
.L_661:
        /*0f84*/ 	.byte	0x04, 0x11
        /*0f86*/ 	.short	(.L_663 - .L_662)
	.align		4
.L_662:
        /*0f88*/ 	.word	index@(_ZN10layer_norm13ln_bwd_kernelINS_13Kernel_traitsI6__halfS2_S2_S2_fjLj5120ELj1ELj1ELj4ELj16ENS_18Kernel_traits_baseILj5120ES2_S2_S2_S2_fjLj128EEEEELb1ELb1ELb0ELb0EEEvNS_9BwdParamsE)
        /*0f8c*/ 	.word	0x000000a0


	//----- nvinfo : EIATTR_REGCOUNT
	.align		4
.L_663:
        /*0f90*/ 	.byte	0x04, 0x2f
        /*0f92*/ 	.short	(.L_665 - .L_664)
	.align		4
.L_664:
        /*0f94*/ 	.word	index@(_ZN10layer_norm13ln_bwd_kernelINS_13Kernel_traitsI6__halfS2_S2_S2_fjLj5120ELj1ELj1ELj4ELj16ENS_18Kernel_traits_baseILj5120ES2_S2_S2_S2_fjLj128EEEEELb1ELb0ELb1ELb1EEEvNS_9BwdParamsE)
        /*0f98*/ 	.word	0x000000fe


	//----- nvinfo : EIATTR_FRAME_SIZE
	.align		4
.L_665:
        /*0f9c*/ 	.byte	0x04, 0x11
        /*0f9e*/ 	.short	(.L_667 - .L_666)
	.align		4
.L_666:
        /*0fa0*/ 	.word	index@(_ZN10layer_norm13ln_bwd_kernelINS_13Kernel_traitsI6__halfS2_S2_S2_fjLj5120ELj1ELj1ELj4ELj16ENS_18Kernel_traits_baseILj5120ES2_S2_S2_S2_fjLj128EEEEELb1ELb0ELb1ELb1EEEvNS_9BwdParamsE)
        /*0fa4*/ 	.word	0x00000000


	//----- nvinfo : EIATTR_REGCOUNT
	.align		4
.L_667:
        /*0fa8*/ 	.byte	0x04, 0x2f
        /*0faa*/ 	.short	(.L_669 - .L_668)
	.align		4
.L_668:
        /*0fac*/ 	.word	index@(_ZN10layer_norm22ln_bwd_finalize_kernelINS_22Kernel_traits_finalizeILj5120E6__halfS2_S2_S2_fjLb0ELj1024ELj4ENS_18Kernel_traits_baseILj5120ES2_S2_S2_S2_fjLj1024EEEEELb0ELb1EEEvNS_9BwdParamsE)
        /*0fb0*/ 	.word	0x0000003f


	//----- nvinfo : EIATTR_FRAME_SIZE
	.align		4
.L_669:
        /*0fb4*/ 	.byte	0x04, 0x11
        /*0fb6*/ 	.short	(.L_671 - .L_670)
	.align		4
.L_670:
        /*0fb8*/ 	.word	index@(_ZN10layer_norm22ln_bwd_finalize_kernelINS_22Kernel_traits_finalizeILj5120E6__halfS2_S2_S2_fjLb0ELj1024ELj4ENS_18Kernel_traits_baseILj5120ES2_S2_S2_S2_fjLj1024EEEEELb0ELb1EEEvNS_9BwdParamsE)
        /*0fbc*/ 	.word	0x00000000


	//----- nvinfo : EIATTR_REGCOUNT
	.align		4
.L_671:
        /*0fc0*/ 	.byte	0x04, 0x2f
        /*0fc2*/ 	.short	(.L_673 - .L_672)
	.align		4
.L_672:
        /*0fc4*/ 	.word	index@(_ZN10layer_norm13ln_bwd_kernelINS_13Kernel_traitsI6__halfS2_S2_S2_fjLj5120ELj1ELj1ELj4ELj16ENS_18Kernel_traits_baseILj5120ES2_S2_S2_S2_fjLj128EEEEELb1ELb0ELb1ELb0EEEvNS_9BwdParamsE)
        /*0fc8*/ 	.word	0x000000f6


	//----- nvinfo : EIATTR_FRAME_SIZE
	.align		4
.L_673:
        /*0fcc*/ 	.byte	0x04, 0x11
        /*0fce*/ 	.short	(.L_675 - .L_674)
	.align		4
.L_674:
        /*0fd0*/ 	.word	index@(_ZN10layer_norm13ln_bwd_kernelINS_13Kernel_traitsI6__halfS2_S2_S2_fjLj5120ELj1ELj1ELj4ELj16ENS_18Kernel_traits_baseILj5120ES2_S2_S2_S2_fjLj128EEEEELb1ELb0ELb1ELb0EEEvNS_9BwdParamsE)
        /*0fd4*/ 	.word	0x00000000


	//----- nvinfo : EIATTR_REGCOUNT
	.align		4
.L_675:
        /*0fd8*/ 	.byte	0x04, 0x2f
        /*0fda*/ 	.short	(.L_677 - .L_676)
	.align		4
.L_676:
        /*0fdc*/ 	.word	index@(_ZN10layer_norm22ln_bwd_finalize_kernelINS_22Kernel_traits_finalizeILj5120E6__halfS2_S2_S2_fjLb0ELj1024ELj4ENS_18Kernel_traits_baseILj5120ES2_S2_S2_S2_fjLj1024EEEEELb0ELb0EEEvNS_9BwdParamsE)
        /*0fe0*/ 	.word	0x0000003f


	//----- nvinfo : EIATTR_FRAME_SIZE
	.align		4
.L_677:
        /*0fe4*/ 	.byte	0x04, 0x11
        /*0fe6*/ 	.short	(.L_679 - .L_678)
	.align		4
.L_678:
        /*0fe8*/ 	.word	index@(_ZN10layer_norm22ln_bwd_finalize_kernelINS_22Kernel_traits_finalizeILj5120E6__halfS2_S2_S2_fjLb0ELj1024ELj4ENS_18Kernel_traits_baseILj5120ES2_S2_S2_S2_fjLj1024EEEEELb0ELb0EEEvNS_9BwdParamsE)
        /*0fec*/ 	.word	0x00000000


	//----- nvinfo : EIATTR_REGCOUNT
	.align		4
.L_679:
        /*0ff0*/ 	.byte	0x04, 0x2f
        /*0ff2*/ 	.short	(.L_681 - .L_680)
	.align		4
.L_680:
        /*0ff4*/ 	.word	index@(_ZN10layer_norm13ln_bwd_kernelINS_13Kernel_traitsI6__halfS2_S2_S2_fjLj5120ELj1ELj1ELj4ELj16ENS_18Kernel_traits_baseILj5120ES2_S2_S2_S2_fjLj128EEEEELb1ELb0ELb0ELb1EEEvNS_9BwdParamsE)
        /*0ff8*/ 	.word	0x000000ff


	//----- nvinfo : EIATTR_FRAME_SIZE
	.align		4
.L_681:
        /*0ffc*/ 	.byte	0x04, 0x11
        /*0ffe*/ 	.short	(.L_683 - .L_682)
	.align		4
.L_682:
        /*1000*/ 	.word	index@(_ZN10layer_norm13ln_bwd_kernelINS_13Kernel_traitsI6__halfS2_S2_S2_fjLj5120ELj1ELj1ELj4ELj16ENS_18Kernel_traits_baseILj5120ES2_S2_S2_S2_fjLj128EEEEELb1ELb0ELb0ELb1EEEvNS_9BwdParamsE)
        /*1004*/ 	.word	0x00000000


	//----- nvinfo : EIATTR_REGCOUNT
	.align		4
.L_683:
        /*1008*/ 	.byte	0x04, 0x2f
        /*100a*/ 	.short	(.L_685 - .L_684)
	.align		4
.L_684:
        /*100c*/ 	.word	index@(_ZN10layer_norm13ln_bwd_kernelINS_13Kernel_traitsI6__halfS2_S2_S2_fjLj5120ELj1ELj1ELj4ELj16ENS_18Kernel_traits_baseILj5120ES2_S2_S2_S2_fjLj128EEEEELb1ELb0ELb0ELb0EEEvNS_9BwdParamsE)
        /*1010*/ 	.word	0x000000ec


	//----- nvinfo : EIATTR_FRAME_SIZE
	.align		4
.L_685:
        /*1014*/ 	.byte	0x04, 0x11
        /*1016*/ 	.short	(.L_687 - .L_686)
	.align		4
.L_686:
        /*1018*/ 	.word	index@(_ZN10layer_norm13ln_bwd_kernelINS_13Kernel_traitsI6__halfS2_S2_S2_fjLj5120ELj1ELj1ELj4ELj16ENS_18Kernel_traits_baseILj5120ES2_S2_S2_S2_fjLj128EEEEELb1ELb0ELb0ELb0EEEvNS_9BwdParamsE)
        /*101c*/ 	.word	0x00000000


	//----- nvinfo : EIATTR_REGCOUNT
	.align		4
.L_687:
        /*1020*/ 	.byte	0x04, 0x2f
        /*1022*/ 	.short	(.L_689 - .L_688)
	.align		4
.L_688:
        /*1024*/ 	.word	index@(_ZN10layer_norm13ln_bwd_kernelINS_13Kernel_traitsI6__halfS2_S2_S2_fjLj5120ELj1ELj1ELj4ELj16ENS_18Kernel_traits_baseILj5120ES2_S2_S2_S2_fjLj128EEEEELb0ELb1ELb1ELb1EEEvNS_9BwdParamsE)
        /*1028*/ 	.word	0x000000ff


	//----- nvinfo : EIATTR_FRAME_SIZE
	.align		4
.L_689:
        /*102c*/ 	.byte	0x04, 0x11
        /*102e*/ 	.short	(.L_691 - .L_690)
	.align		4
.L_690:
        /*1030*/ 	.word	index@(_ZN10layer_norm13ln_bwd_kernelINS_13Kernel_traitsI6__halfS2_S2_S2_fjLj5120ELj1ELj1ELj4ELj16ENS_18Kernel_traits_baseILj5120ES2_S2_S2_S2_fjLj128EEEEELb0ELb1ELb1ELb1EEEvNS_9BwdParamsE)
        /*1034*/ 	.word	0x00000078


	//----- nvinfo : EIATTR_REGCOUNT
	.align		4
.L_691:
        /*1038*/ 	.byte	0x04, 0x2f
        /*103a*/ 	.short	(.L_693 - .L_692)
	.align		4
.L_692:
        /*103c*/ 	.word	index@(_ZN10layer_norm13ln_bwd_kernelINS_13Kernel_traitsI6__halfS2_S2_S2_fjLj5120ELj1ELj1ELj4ELj16ENS_18Kernel_traits_baseILj5120ES2_S2_S2_S2_fjLj128EEEEELb0ELb1ELb1ELb0EEEvNS_9BwdParamsE)
        /*1040*/ 	.word	0x000000ff


	//----- nvinfo : EIATTR_FRAME_SIZE
	.align		4
.L_693:
        /*1044*/ 	.byte	0x04, 0x11
        /*1046*/ 	.short	(.L_695 - .L_694)
	.align		4
.L_694:
        /*1048*/ 	.word	index@(_ZN10layer_norm13ln_bwd_kernelINS_13Kernel_traitsI6__halfS2_S2_S2_fjLj5120ELj1ELj1ELj4ELj16ENS_18Kernel_traits_baseILj5120ES2_S2_S2_S2_fjLj128EEEEELb0ELb1ELb1ELb0EEEvNS_9BwdParamsE)
        /*104c*/ 	.word	0x00000088


	//----- nvinfo : EIATTR_REGCOUNT
	.align		4
.L_695:
        /*1050*/ 	.byte	0x04, 0x2f
        /*1052*/ 	.short	(.L_697 - .L_696)
	.align		4
.L_696:
        /*1054*/ 	.word	index@(_ZN10layer_norm13ln_bwd_kernelINS_13Kernel_traitsI6__halfS2_S2_S2_fjLj5120ELj1ELj1ELj4ELj16ENS_18Kernel_traits_baseILj5120ES2_S2_S2_S2_fjLj128EEEEELb0ELb1ELb0ELb1EEEvNS_9BwdParamsE)
        /*1058*/ 	.word	0x000000ff


	//----- nvinfo : EIATTR_FRAME_SIZE
	.align		4
.L_697:
        /*105c*/ 	.byte	0x04, 0x11
        /*105e*/ 	.short	(.L_699 - .L_698)
	.align		4
.L_698:
        /*1060*/ 	.word	index@(_ZN10layer_norm13ln_bwd_kernelINS_13Kernel_traitsI6__halfS2_S2_S2_fjLj5120ELj1ELj1ELj4ELj16ENS_18Kernel_traits_baseILj5120ES2_S2_S2_S2_fjLj128EEEEELb0ELb1ELb0ELb1EEEvNS_9BwdParamsE)
        /*1064*/ 	.word	0x000000e8


	//----- nvinfo : EIATTR_REGCOUNT
	.align		4
.L_699:
        /*1068*/ 	.byte	0x04, 0x2f
        /*106a*/ 	.short	(.L_701 - .L_700)
	.align		4
.L_700:
        /*106c*/ 	.word	index@(_ZN10layer_norm13ln_bwd_kernelINS_13Kernel_traitsI6__halfS2_S2_S2_fjLj5120ELj1ELj1ELj4ELj16ENS_18Kernel_traits_baseILj5120ES2_S2_S2_S2_fjLj128EEEEELb0ELb1ELb0ELb0EEEvNS_9BwdParamsE)
        /*1070*/ 	.word	0x000000ff


	//----- nvinfo : EIATTR_FRAME_SIZE
	.align		4
.L_701:
        /*1074*/ 	.byte	0x04, 0x11
        /*1076*/ 	.short	(.L_703 - .L_702)
	.align		4
.L_702:
        /*1078*/ 	.word	index@(_ZN10layer_norm13ln_bwd_kernelINS_13Kernel_traitsI6__halfS2_S2_S2_fjLj5120ELj1ELj1ELj4ELj16ENS_18Kernel_traits_baseILj5120ES2_S2_S2_S2_fjLj128EEEEELb0ELb1ELb0ELb0EEEvNS_9BwdParamsE)
        /*107c*/ 	.word	0x00000068


	//----- nvinfo : EIATTR_REGCOUNT
	.align		4
.L_703:
        /*1080*/ 	.byte	0x04, 0x2f
        /*1082*/ 	.short	(.L_705 - .L_704)
	.align		4
.L_704:
        /*1084*/ 	.word	index@(_ZN10layer_norm13ln_bwd_kernelINS_13Kernel_traitsI6__halfS2_S2_S2_fjLj5120ELj1ELj1ELj4ELj16ENS_18Kernel_traits_baseILj5120ES2_S2_S2_S2_fjLj128EEEEELb0ELb0ELb1ELb1EEEvNS_9BwdParamsE)
        /*1088*/ 	.word	0x000000fe


	//----- nvinfo : EIATTR_FRAME_SIZE
	.align		4
.L_705:
        /*108c*/ 	.byte	0x04, 0x11
        /*108e*/ 	.short	(.L_707 - .L_706)
	.align		4
.L_706:
        /*1090*/ 	.word	index@(_ZN10layer_norm13ln_bwd_kernelINS_13Kernel_traitsI6__halfS2_S2_S2_fjLj5120ELj1ELj1ELj4ELj16ENS_18Kernel_traits_baseILj5120ES2_S2_S2_S2_fjLj128EEEEELb0ELb0ELb1ELb1EEEvNS_9BwdParamsE)
        /*1094*/ 	.word	0x00000000


	//----- nvinfo : EIATTR_REGCOUNT
	.align		4
.L_707:
        /*1098*/ 	.byte	0x04, 0x2f
        /*109a*/ 	.short	(.L_709 - .L_708)
	.align		4
.L_708:
        /*109c*/ 	.word	index@(_ZN10layer_norm13ln_bwd_kernelINS_13Kernel_traitsI6__halfS2_S2_S2_fjLj5120ELj1ELj1ELj4ELj16ENS_18Kernel_traits_baseILj5120ES2_S2_S2_S2_fjLj128EEEEELb0ELb0ELb1ELb0EEEvNS_9BwdParamsE)
        /*10a0*/ 	.word	0x000000ef


	//----- nvinfo : EIATTR_FRAME_SIZE
	.align		4
.L_709:
        /*10a4*/ 	.byte	0x04, 0x11
        /*10a6*/ 	.short	(.L_711 - .L_710)
	.align		4
.L_710:
        /*10a8*/ 	.word	index@(_ZN10layer_norm13ln_bwd_kernelINS_13Kernel_traitsI6__halfS2_S2_S2_fjLj5120ELj1ELj1ELj4ELj16ENS_18Kernel_traits_baseILj5120ES2_S2_S2_S2_fjLj128EEEEELb0ELb0ELb1ELb0EEEvNS_9BwdParamsE)
        /*10ac*/ 	.word	0x00000000


	//----- nvinfo : EIATTR_REGCOUNT
	.align		4
.L_711:
        /*10b0*/ 	.byte	0x04, 0x2f
        /*10b2*/ 	.short	(.L_713 - .L_712)
	.align		4
.L_712:
        /*10b4*/ 	.word	index@(_ZN10layer_norm13ln_bwd_kernelINS_13Kernel_traitsI6__halfS2_S2_S2_fjLj5120ELj1ELj1ELj4ELj16ENS_18Kernel_traits_baseILj5120ES2_S2_S2_S2_fjLj128EEEEELb0ELb0ELb0ELb1EEEvNS_9BwdParamsE)
        /*10b8*/ 	.word	0x000000ff


	//----- nvinfo : EIATTR_FRAME_SIZE
	.align		4
.L_713:
        /*10bc*/ 	.byte	0x04, 0x11
        /*10be*/ 	.short	(.L_715 - .L_714)
	.align		4
.L_714:
        /*10c0*/ 	.word	index@(_ZN10layer_norm13ln_bwd_kernelINS_13Kernel_traitsI6__halfS2_S2_S2_fjLj5120ELj1ELj1ELj4ELj16ENS_18Kernel_traits_baseILj5120ES2_S2_S2_S2_fjLj128EEEEELb0ELb0ELb0ELb1EEEvNS_9BwdParamsE)
        /*10c4*/ 	.word	0x00000000


	//----- nvinfo : EIATTR_REGCOUNT
	.align		4
.L_715:
        /*10c8*/ 	.byte	0x04, 0x2f
        /*10ca*/ 	.short	(.L_717 - .L_716)
	.align		4
.L_716:
        /*10cc*/ 	.word	index@(_ZN10layer_norm13ln_bwd_kernelINS_13Kernel_traitsI6__halfS2_S2_S2_fjLj5120ELj1ELj1ELj4ELj16ENS_18Kernel_traits_baseILj5120ES2_S2_S2_S2_fjLj128EEEEELb0ELb0ELb0ELb0EEEvNS_9BwdParamsE)
        /*10d0*/ 	.word	0x000000ec


	//----- nvinfo : EIATTR_FRAME_SIZE
	.align		4
.L_717:
        /*10d4*/ 	.byte	0x04, 0x11
        /*10d6*/ 	.short	(.L_719 - .L_718)
	.align		4
.L_718:
        /*10d8*/ 	.word	index@(_ZN10layer_norm13ln_bwd_kernelINS_13Kernel_traitsI6__halfS2_S2_S2_fjLj5120ELj1ELj1ELj4ELj16ENS_18Kernel_traits_baseILj5120ES2_S2_S2_S2_fjLj128EEEEELb0ELb0ELb0ELb0EEEvNS_9BwdParamsE)
        /*10dc*/ 	.word	0x00000000


	//----- nvinfo : EIATTR_REGCOUNT
	.align		4
.L_719:
        /*10e0*/ 	.byte	0x04, 0x2f
        /*10e2*/ 	.short	(.L_721 - .L_720)
	.align		4
.L_720:
        /*10e4*/ 	.word	index@(_ZN10layer_norm13ln_bwd_kernelINS_13Kernel_traitsI13__nv_bfloat16S2_S2_S2_fjLj5120ELj1ELj1ELj4ELj16ENS_18Kernel_traits_baseILj5120ES2_S2_S2_S2_fjLj128EEEEELb1ELb1ELb1ELb1EEEvNS_9BwdParamsE)
        /*10e8*/ 	.word	0x000000ff


	//----- nvinfo : EIATTR_FRAME_SIZE
	.align		4
.L_721:
        /*10ec*/ 	.byte	0x04, 0x11
        /*10ee*/ 	.short	(.L_723 - .L_722)
	.align		4
.L_722:
        /*10f0*/ 	.word	index@(_ZN10layer_norm13ln_bwd_kernelINS_13Kernel_traitsI13__nv_bfloat16S2_S2_S2_fjLj5120ELj1ELj1ELj4ELj16ENS_18Kernel_traits_baseILj5120ES2_S2_S2_S2_fjLj128EEEEELb1ELb1ELb1ELb1EEEvNS_9BwdParamsE)
        /*10f4*/ 	.word	0x00000098


	//----- nvinfo : EIATTR_REGCOUNT
	.align		4
.L_723:
        /*10f8*/ 	.byte	0x04, 0x2f
        /*10fa*/ 	.short	(.L_725 - .L_724)
	.align		4
.L_724:
        /*10fc*/ 	.word	index@(_ZN10layer_norm22ln_bwd_finalize_kernelINS_22Kernel_traits_finalizeILj5120E13__nv_bfloat16S2_S2_S2_fjLb1ELj1024ELj4ENS_18Kernel_traits_baseILj5120ES2_S2_S2_S2_fjLj1024EEEEELb1ELb1EEEvNS_9BwdParamsE)
        /*1100*/ 	.word	0x00000020


	//----- nvinfo : EIATTR_FRAME_SIZE
	.align		4
.L_725:
        /*1104*/ 	.byte	0x04, 0x11
        /*1106*/ 	.short	(.L_727 - .L_726)
	.align		4
.L_726:
        /*1108*/ 	.word	index@(_ZN10layer_norm22ln_bwd_finalize_kernelINS_22Kernel_traits_finalizeILj5120E13__nv_bfloat16S2_S2_S2_fjLb1ELj1024ELj4ENS_18Kernel_traits_baseILj5120ES2_S2_S2_S2_fjLj1024EEEEELb1ELb1EEEvNS_9BwdParamsE)
        /*110c*/ 	.word	0x00000000


	//----- nvinfo : EIATTR_REGCOUNT
	.align		4
.L_727:
        /*1110*/ 	.byte	0x04, 0x2f
        /*1112*/ 	.short	(.L_729 - .L_728)
	.align		4
.L_728:
        /*1114*/ 	.word	index@(_ZN10layer_norm13ln_bwd_kernelINS_13Kernel_traitsI13__nv_bfloat16S2_S2_S2_fjLj5120ELj1ELj1ELj4ELj16ENS_18Kernel_traits_baseILj5120ES2_S2_S2_S2_fjLj128EEEEELb1ELb1ELb1ELb0EEEvNS_9BwdParamsE)
        /*1118*/ 	.word	0x000000ff


	//----- nvinfo : EIATTR_FRAME_SIZE
	.align		4
.L_729:
        /*111c*/ 	.byte	0x04, 0x11
        /*111e*/ 	.short	(.L_731 - .L_730)
	.align		4
.L_730:
        /*1120*/ 	.word	index@(_ZN10layer_norm13ln_bwd_kernelINS_13Kernel_traitsI13__nv_bfloat16S2_S2_S2_fjLj5120ELj1ELj1ELj4ELj16ENS_18Kernel_traits_baseILj5120ES2_S2_S2_S2_fjLj128EEEEELb1ELb1ELb1ELb0EEEvNS_9BwdParamsE)
        /*1124*/ 	.word	0x000000f8


	//----- nvinfo : EIATTR_REGCOUNT
	.align		4
.L_731:
        /*1128*/ 	.byte	0x04, 0x2f
        /*112a*/ 	.short	(.L_733 - .L_732)
	.align		4
.L_732:
        /*112c*/ 	.word	index@(_ZN10layer_norm22ln_bwd_finalize_kernelINS_22Kernel_traits_finalizeILj5120E13__nv_bfloat16S2_S2_S2_fjLb1ELj1024ELj4ENS_18Kernel_traits_baseILj5120ES2_S2_S2_S2_fjLj1024EEEEELb1ELb0EEEvNS_9BwdParamsE)
        /*1130*/ 	.word	0x00000020


	//----- nvinfo : EIATTR_FRAME_SIZE
	.align		4
.L_733:
        /*1134*/ 	.byte	0x04, 0x11
        /*1136*/ 	.short	(.L_735 - .L_734)
	.align		4
.L_734:
        /*1138*/ 	.word	index@(_ZN10layer_norm22ln_bwd_finalize_kernelINS_22Kernel_traits_finalizeILj5120E13__nv_bfloat16S2_S2_S2_fjLb1ELj1024ELj4ENS_18Kernel_traits_baseILj5120ES2_S2_S2_S2_fjLj1024EEEEELb1ELb0EEEvNS_9BwdParamsE)
        /*113c*/ 	.word	0x00000000


	//----- nvinfo : EIATTR_REGCOUNT
	.align		4
.L_735:
        /*1140*/ 	.byte	0x04, 0x2f
        /*1142*/ 	.short	(.L_737 - .L_736)
	.align		4
.L_736:
        /*1144*/ 	.word	index@(_ZN10layer_norm13ln_bwd_kernelINS_13Kernel_traitsI13__nv_bfloat16S2_S2_S2_fjLj5120ELj1ELj1ELj4ELj16ENS_18Kernel_traits_baseILj5120ES2_S2_S2_S2_fjLj128EEEEELb1ELb1ELb0ELb1EEEvNS_9BwdParamsE)
        /*1148*/ 	.word	0x000000ff


	//----- nvinfo : EIATTR_FRAME_SIZE
	.align		4
.L_737:
        /*114c*/ 	.byte	0x04, 0x11
        /*114e*/ 	.short	(.L_739 - .L_738)
	.align		4
.L_738:
        /*1150*/ 	.word	index@(_ZN10layer_norm13ln_bwd_kernelINS_13Kernel_traitsI13__nv_bfloat16S2_S2_S2_fjLj5120ELj1ELj1ELj4ELj16ENS_18Kernel_traits_baseILj5120ES2_S2_S2_S2_fjLj128EEEEELb1ELb1ELb0ELb1EEEvNS_9BwdParamsE)
        /*1154*/ 	.word	0x000000f8


	//----- nvinfo : EIATTR_REGCOUNT
	.align		4
.L_739:
        /*1158*/ 	.byte	0x04, 0x2f
        /*115a*/ 	.short	(.L_741 - .L_740)
	.align		4
.L_740:
        /*115c*/ 	.word	index@(_ZN10layer_norm13ln_bwd_kernelINS_13Kernel_traitsI13__nv_bfloat16S2_S2_S2_fjLj5120ELj1ELj1ELj4ELj16ENS_18Kernel_traits_baseILj5120ES2_S2_S2_S2_fjLj128EEEEELb1ELb1ELb0ELb0EEEvNS_9BwdParamsE)
        /*1160*/ 	.word	0x000000ff


	//----- nvinfo : EIATTR_FRAME_SIZE
	.align		4
.L_741:
        /*1164*/ 	.byte	0x04, 0x11
        /*1166*/ 	.short	(.L_743 - .L_742)
	.align		4
.L_742:
        /*1168*/ 	.word	index@(_ZN10layer_norm13ln_bwd_kernelINS_13Kernel_traitsI13__nv_bfloat16S2_S2_S2_fjLj5120ELj1ELj1ELj4ELj16ENS_18Kernel_traits_baseILj5120ES2_S2_S2_S2_fjLj128EEEEELb1ELb1ELb0ELb0EEEvNS_9BwdParamsE)
        /*116c*/ 	.word	0x00000140


	//----- nvinfo : EIATTR_REGCOUNT
	.align		4
.L_743:
        /*1170*/ 	.byte	0x04, 0x2f
        /*1172*/ 	.short	(.L_745 - .L_744)
	.align		4
.L_744:
        /*1174*/ 	.word	index@(_ZN10layer_norm13ln_bwd_kernelINS_13Kernel_traitsI13__nv_bfloat16S2_S2_S2_fjLj5120ELj1ELj1ELj4ELj16ENS_18Kernel_traits_baseILj5120ES2_S2_S2_S2_fjLj128EEEEELb1ELb0ELb1ELb1EEEvNS_9BwdParamsE)
        /*1178*/ 	.word	0x000000fe


	//----- nvinfo : EIATTR_FRAME_SIZE
	.align		4
.L_745:
        /*117c*/ 	.byte	0x04, 0x11
        /*117e*/ 	.short	(.L_747 - .L_746)
	.align		4
.L_746:
        /*1180*/ 	.word	index@(_ZN10layer_norm13ln_bwd_kernelINS_13Kernel_traitsI13__nv_bfloat16S2_S2_S2_fjLj5120ELj1ELj1ELj4ELj16ENS_18Kernel_traits_baseILj5120ES2_S2_S2_S2_fjLj128EEEEELb1ELb0ELb1ELb1EEEvNS_9BwdParamsE)
        /*1184*/ 	.word	0x00000000


	//----- nvinfo : EIATTR_REGCOUNT
	.align		4
.L_747:
        /*1188*/ 	.byte	0x04, 0x2f
        /*118a*/ 	.short	(.L_749 - .L_748)
	.align		4
.L_748:
        /*118c*/ 	.word	index@(_ZN10layer_norm22ln_bwd_finalize_kernelINS_22Kernel_traits_finalizeILj5120E13__nv_bfloat16S2_S2_S2_fjLb0ELj1024ELj4ENS_18Kernel_traits_baseILj5120ES2_S2_S2_S2_fjLj1024EEEEELb0ELb1EEEvNS_9BwdParamsE)
        /*1190*/ 	.word	0x0000003f


	//----- nvinfo : EIATTR_FRAME_SIZE
	.align		4
.L_749:
        /*1194*/ 	.byte	0x04, 0x11
        /*1196*/ 	.short	(.L_751 - .L_750)
	.align		4
.L_750:
        /*1198*/ 	.word	index@(_ZN10layer_norm22ln_bwd_finalize_kernelINS_22Kernel_traits_finalizeILj5120E13__nv_bfloat16S2_S2_S2_fjLb0ELj1024ELj4ENS_18Kernel_traits_baseILj5120ES2_S2_S2_S2_fjLj1024EEEEELb0ELb1EEEvNS_9BwdParamsE)
        /*119c*/ 	.word	0x00000000


	//----- nvinfo : EIATTR_REGCOUNT
	.align		4
.L_751:
        /*11a0*/ 	.byte	0x04, 0x2f
        /*11a2*/ 	.short	(.L_753 - .L_752)
	.align		4
.L_752:
        /*11a4*/ 	.word	index@(_ZN10layer_norm13ln_bwd_kernelINS_13Kernel_traitsI13__nv_bfloat16S2_S2_S2_fjLj5120ELj1ELj1ELj4ELj16ENS_18Kernel_traits_baseILj5120ES2_S2_S2_S2_fjLj128EEEEELb1ELb0ELb1ELb0EEEvNS_9BwdParamsE)
        /*11a8*/ 	.word	0x000000f6


	//----- nvinfo : EIATTR_FRAME_SIZE
	.align		4
.L_753:
        /*11ac*/ 	.byte	0x04, 0x11
        /*11ae*/ 	.short	(.L_755 - .L_754)
	.align		4
.L_754:
        /*11b0*/ 	.word	index@(_ZN10layer_norm13ln_bwd_kernelINS_13Kernel_traitsI13__nv_bfloat16S2_S2_S2_fjLj5120ELj1ELj1ELj4ELj16ENS_18Kernel_traits_baseILj5120ES2_S2_S2_S2_fjLj128EEEEELb1ELb0ELb1ELb0EEEvNS_9BwdParamsE)
        /*11b4*/ 	.word	0x00000000


	//----- nvinfo : EIATTR_REGCOUNT
	.align		4
.L_755:
        /*11b8*/ 	.byte	0x04, 0x2f
        /*11ba*/ 	.short	(.L_757 - .L_756)
	.align		4
.L_756:
        /*11bc*/ 	.word	index@(_ZN10layer_norm22ln_bwd_finalize_kernelINS_22Kernel_traits_finalizeILj5120E13__nv_bfloat16S2_S2_S2_fjLb0ELj1024ELj4ENS_18Kernel_traits_baseILj5120ES2_S2_S2_S2_fjLj1024EEEEELb0ELb0EEEvNS_9BwdParamsE)
        /*11c0*/ 	.word	0x0000003f


	//----- nvinfo : EIATTR_FRAME_SIZE
	.align		4
.L_757:
        /*11c4*/ 	.byte	0x04, 0x11
        /*11c6*/ 	.short	(.L_759 - .L_758)
	.align		4
.L_758:
        /*11c8*/ 	.word	index@(_ZN10layer_norm22ln_bwd_finalize_kernelINS_22Kernel_traits_finalizeILj5120E13__nv_bfloat16S2_S2_S2_fjLb0ELj1024ELj4ENS_18Kernel_traits_baseILj5120ES2_S2_S2_S2_fjLj1024EEEEELb0ELb0EEEvNS_9BwdParamsE)
        /*11cc*/ 	.word	0x00000000


	//----- nvinfo : EIATTR_REGCOUNT
	.align		4
.L_759:
        /*11d0*/ 	.byte	0x04, 0x2f
        /*11d2*/ 	.short	(.L_761 - .L_760)
	.align		4
.L_760:
        /*11d4*/ 	.word	index@(_ZN10layer_norm13ln_bwd_kernelINS_13Kernel_traitsI13__nv_bfloat16S2_S2_S2_fjLj5120ELj1ELj1ELj4ELj16ENS_18Kernel_traits_baseILj5120ES2_S2_S2_S2_fjLj128EEEEELb1ELb0ELb0ELb1EEEvNS_9BwdParamsE)
        /*11d8*/ 	.word	0x000000ff


	//----- nvinfo : EIATTR_FRAME_SIZE
	.align		4
.L_761:
        /*11dc*/ 	.byte	0x04, 0x11
        /*11de*/ 	.short	(.L_763 - .L_762)
	.align		4
.L_762:
        /*11e0*/ 	.word	index@(_ZN10layer_norm13ln_bwd_kernelINS_13Kernel_traitsI13__nv_bfloat16S2_S2_S2_fjLj5120ELj1ELj1ELj4ELj16ENS_18Kernel_traits_baseILj5120ES2_S2_S2_S2_fjLj128EEEEELb1ELb0ELb0ELb1EEEvNS_9BwdParamsE)
        /*11e4*/ 	.word	0x00000000


	//----- nvinfo : EIATTR_REGCOUNT
	.align		4
.L_763:
        /*11e8*/ 	.byte	0x04, 0x2f
        /*11ea*/ 	.short	(.L_765 - .L_764)
	.align		4
.L_764:
        /*11ec*/ 	.word	index@(_ZN10layer_norm13ln_bwd_kernelINS_13Kernel_traitsI13__nv_bfloat16S2_S2_S2_fjLj5120ELj1ELj1ELj4ELj16ENS_18Kernel_traits_baseILj5120ES2_S2_S2_S2_fjLj128EEEEELb1ELb0ELb0ELb0EEEvNS_9BwdParamsE)
        /*11f0*/ 	.word	0x000000f6


	//----- nvinfo : EIATTR_FRAME_SIZE
	.align		4
.L_765:
        /*11f4*/ 	.byte	0x04, 0x11
        /*11f6*/ 	.short	(.L_767 - .L_766)
	.align		4
.L_766:
        /*11f8*/ 	.word	index@(_ZN10layer_norm13ln_bwd_kernelINS_13Kernel_traitsI13__nv_bfloat16S2_S2_S2_fjLj5120ELj1ELj1ELj4ELj16ENS_18Kernel_traits_baseILj5120ES2_S2_S2_S2_fjLj128EEEEELb1ELb0ELb0ELb0EEEvNS_9BwdParamsE)
        /*11fc*/ 	.word	0x00000000


	//----- nvinfo : EIATTR_REGCOUNT
	.align		4
.L_767:
        /*1200*/ 	.byte	0x04, 0x2f
        /*1202*/ 	.short	(.L_769 - .L_768)
	.align		4
.L_768:
        /*1204*/ 	.word	index@(_ZN10layer_norm13ln_bwd_kernelINS_13Kernel_traitsI13__nv_bfloat16S2_S2_S2_fjLj5120ELj1ELj1ELj4ELj16ENS_18Kernel_traits_baseILj5120ES2_S2_S2_S2_fjLj128EEEEELb0ELb1ELb1ELb1EEEvNS_9BwdParamsE)
        /*1208*/ 	.word	0x000000ff


	//----- nvinfo : EIATTR_FRAME_SIZE
	.align		4
.L_769:
        /*120c*/ 	.byte	0x04, 0x11
        /*120e*/ 	.short	(.L_771 - .L_770)
	.align		4
.L_770:
        /*1210*/ 	.word	index@(_ZN10layer_norm13ln_bwd_kernelINS_13Kernel_traitsI13__nv_bfloat16S2_S2_S2_fjLj5120ELj1ELj1ELj4ELj16ENS_18Kernel_traits_baseILj5120ES2_S2_S2_S2_fjLj128EEEEELb0ELb1ELb1ELb1EEEvNS_9BwdParamsE)
        /*1214*/ 	.word	0x00000078


	//----- nvinfo : EIATTR_REGCOUNT
	.align		4
.L_771:
        /*1218*/ 	.byte	0x04, 0x2f
        /*121a*/ 	.short	(.L_773 - .L_772)
	.align		4
.L_772:
        /*121c*/ 	.word	index@(_ZN10layer_norm13ln_bwd_kernelINS_13Kernel_traitsI13__nv_bfloat16S2_S2_S2_fjLj5120ELj1ELj1ELj4ELj16ENS_18Kernel_traits_baseILj5120ES2_S2_S2_S2_fjLj128EEEEELb0ELb1ELb1ELb0EEEvNS_9BwdParamsE)
        /*1220*/ 	.word	0x000000ff


	//----- nvinfo : EIATTR_FRAME_SIZE
	.align		4
.L_773:
        /*1224*/ 	.byte	0x04, 0x11
        /*1226*/ 	.short	(.L_775 - .L_774)
	.align		4
.L_774:
        /*1228*/ 	.word	index@(_ZN10layer_norm13ln_bwd_kernelINS_13Kernel_traitsI13__nv_bfloat16S2_S2_S2_fjLj5120ELj1ELj1ELj4ELj16ENS_18Kernel_traits_baseILj5120ES2_S2_S2_S2_fjLj128EEEEELb0ELb1ELb1ELb0EEEvNS_9BwdParamsE)
        /*122c*/ 	.word	0x00000130


	//----- nvinfo : EIATTR_REGCOUNT
	.align		4
.L_775:
        /*1230*/ 	.byte	0x04, 0x2f
        /*1232*/ 	.short	(.L_777 - .L_776)
	.align		4
.L_776:
        /*1234*/ 	.word	index@(_ZN10layer_norm13ln_bwd_kernelINS_13Kernel_traitsI13__nv_bfloat16S2_S2_S2_fjLj5120ELj1ELj1ELj4ELj16ENS_18Kernel_traits_baseILj5120ES2_S2_S2_S2_fjLj128EEEEELb0ELb1ELb0ELb1EEEvNS_9BwdParamsE)
        /*1238*/ 	.word	0x000000ff


	//----- nvinfo : EIATTR_FRAME_SIZE
	.align		4
.L_777:
        /*123c*/ 	.byte	0x04, 0x11
        /*123e*/ 	.short	(.L_779 - .L_778)
	.align		4
.L_778:
        /*1240*/ 	.word	index@(_ZN10layer_norm13ln_bwd_kernelINS_13Kernel_traitsI13__nv_bfloat16S2_S2_S2_fjLj5120ELj1ELj1ELj4ELj16ENS_18Kernel_traits_baseILj5120ES2_S2_S2_S2_fjLj128EEEEELb0ELb1ELb0ELb1EEEvNS_9BwdParamsE)
        /*1244*/ 	.word	0x000000f0


	//----- nvinfo : EIATTR_REGCOUNT
	.align		4
.L_779:
        /*1248*/ 	.byte	0x04, 0x2f
        /*124a*/ 	.short	(.L_781 - .L_780)
	.align		4
.L_780:
        /*124c*/ 	.word	index@(_ZN10layer_norm13ln_bwd_kernelINS_13Kernel_traitsI13__nv_bfloat16S2_S2_S2_fjLj5120ELj1ELj1ELj4ELj16ENS_18Kernel_traits_baseILj5120ES2_S2_S2_S2_fjLj128EEEEELb0ELb1ELb0ELb0EEEvNS_9BwdParamsE)
        /*1250*/ 	.word	0x000000ff


	//----- nvinfo : EIATTR_FRAME_SIZE
	.align		4
.L_781:
        /*1254*/ 	.byte	0x04, 0x11
        /*1256*/ 	.short	(.L_783 - .L_782)
	.align		4
.L_782:
        /*1258*/ 	.word	index@(_ZN10layer_norm13ln_bwd_kernelINS_13Kernel_traitsI13__nv_bfloat16S2_S2_S2_fjLj5120ELj1ELj1ELj4ELj16ENS_18Kernel_traits_baseILj5120ES2_S2_S2_S2_fjLj128EEEEELb0ELb1ELb0ELb0EEEvNS_9BwdParamsE)
        /*125c*/ 	.word	0x00000108


	//----- nvinfo : EIATTR_REGCOUNT
	.align		4
.L_783:
        /*1260*/ 	.byte	0x04, 0x2f
        /*1262*/ 	.short	(.L_785 - .L_784)
	.align		4
.L_784:
        /*1264*/ 	.word	index@(_ZN10layer_norm13ln_bwd_kernelINS_13Kernel_traitsI13__nv_bfloat16S2_S2_S2_fjLj5120ELj1ELj1ELj4ELj16ENS_18Kernel_traits_baseILj5120ES2_S2_S2_S2_fjLj128EEEEELb0ELb0ELb1ELb1EEEvNS_9BwdParamsE)
        /*1268*/ 	.word	0x000000fe


	//----- nvinfo : EIATTR_FRAME_SIZE
	.align		4
.L_785:
        /*126c*/ 	.byte	0x04, 0x11
        /*126e*/ 	.short	(.L_787 - .L_786)
	.align		4
.L_786:
        /*1270*/ 	.word	index@(_ZN10layer_norm13ln_bwd_kernelINS_13Kernel_traitsI13__nv_bfloat16S2_S2_S2_fjLj5120ELj1ELj1ELj4ELj16ENS_18Kernel_traits_baseILj5120ES2_S2_S2_S2_fjLj128EEEEELb0ELb0ELb1ELb1EEEvNS_9BwdParamsE)
        /*1274*/ 	.word	0x00000000


	//----- nvinfo : EIATTR_REGCOUNT
	.align		4
.L_787:
        /*1278*/ 	.byte	0x04, 0x2f
        /*127a*/ 	.short	(.L_789 - .L_788)
	.align		4
.L_788:
        /*127c*/ 	.word	index@(_ZN10layer_norm13ln_bwd_kernelINS_13Kernel_traitsI13__nv_bfloat16S2_S2_S2_fjLj5120ELj1ELj1ELj4ELj16ENS_18Kernel_traits_baseILj5120ES2_S2_S2_S2_fjLj128EEEEELb0ELb0ELb1ELb0EEEvNS_9BwdParamsE)
        /*1280*/ 	.word	0x000000ff


	//----- nvinfo : EIATTR_FRAME_SIZE
	.align		4
.L_789:
        /*1284*/ 	.byte	0x04, 0x11
        /*1286*/ 	.short	(.L_791 - .L_790)
	.align		4
.L_790:
        /*1288*/ 	.word	index@(_ZN10layer_norm13ln_bwd_kernelINS_13Kernel_traitsI13__nv_bfloat16S2_S2_S2_fjLj5120ELj1ELj1ELj4ELj16ENS_18Kernel_traits_baseILj5120ES2_S2_S2_S2_fjLj128EEEEELb0ELb0ELb1ELb0EEEvNS_9BwdParamsE)
        /*128c*/ 	.word	0x00000000


	//----- nvinfo : EIATTR_REGCOUNT
	.align		4
.L_791:
        /*1290*/ 	.byte	0x04, 0x2f
        /*1292*/ 	.short	(.L_793 - .L_792)
	.align		4
.L_792:
        /*1294*/ 	.word	index@(_ZN10layer_norm13ln_bwd_kernelINS_13Kernel_traitsI13__nv_bfloat16S2_S2_S2_fjLj5120ELj1ELj1ELj4ELj16ENS_18Kernel_traits_baseILj5120ES2_S2_S2_S2_fjLj128EEEEELb0ELb0ELb0ELb1EEEvNS_9BwdParamsE)
        /*1298*/ 	.word	0x000000ff


	//----- nvinfo : EIATTR_FRAME_SIZE
	.align		4
.L_793:
        /*129c*/ 	.byte	0x04, 0x11
        /*129e*/ 	.short	(.L_795 - .L_794)
	.align		4
.L_794:
        /*12a0*/ 	.word	index@(_ZN10layer_norm13ln_bwd_kernelINS_13Kernel_traitsI13__nv_bfloat16S2_S2_S2_fjLj5120ELj1ELj1ELj4ELj16ENS_18Kernel_traits_baseILj5120ES2_S2_S2_S2_fjLj128EEEEELb0ELb0ELb0ELb1EEEvNS_9BwdParamsE)
        /*12a4*/ 	.word	0x00000000


	//----- nvinfo : EIATTR_REGCOUNT
	.align		4
.L_795:
        /*12a8*/ 	.byte	0x04, 0x2f
        /*12aa*/ 	.short	(.L_797 - .L_796)
	.align		4
.L_796:
        /*12ac*/ 	.word	index@(_ZN10layer_norm13ln_bwd_kernelINS_13Kernel_traitsI13__nv_bfloat16S2_S2_S2_fjLj5120ELj1ELj1ELj4ELj16ENS_18Kernel_traits_baseILj5120ES2_S2_S2_S2_fjLj128EEEEELb0ELb0ELb0ELb0EEEvNS_9BwdParamsE)
        /*12b0*/ 	.word	0x000000f2


	//----- nvinfo : EIATTR_FRAME_SIZE
	.align		4
.L_797:
        /*12b4*/ 	.byte	0x04, 0x11
        /*12b6*/ 	.short	(.L_799 - .L_798)
	.align		4
.L_798:
        /*12b8*/ 	.word	index@(_ZN10layer_norm13ln_bwd_kernelINS_13Kernel_traitsI13__nv_bfloat16S2_S2_S2_fjLj5120ELj1ELj1ELj4ELj16ENS_18Kernel_traits_baseILj5120ES2_S2_S2_S2_fjLj128EEEEELb0ELb0ELb0ELb0EEEvNS_9BwdParamsE)
        /*12bc*/ 	.word	0x00000000


	//----- nvinfo : EIATTR_MIN_STACK_SIZE
	.align		4
.L_799:
        /*12c0*/ 	.byte	0x04, 0x12
        /*12c2*/ 	.short	(.L_801 - .L_800)
	.align		4
.L_800:
        /*12c4*/ 	.word	index@(_ZN10layer_norm13ln_bwd_kernelINS_13Kernel_traitsI13__nv_bfloat16S2_S2_S2_fjLj5120ELj1ELj1ELj4ELj16ENS_18Kernel_traits_baseILj5120ES2_S2_S2_S2_fjLj128EEEEELb0ELb0ELb0ELb0EEEvNS_9BwdParamsE)
        /*12c8*/ 	.word	0x00000000


	//----- nvinfo : EIATTR_MIN_STACK_SIZE
	.align		4
.L_801:
        /*12cc*/ 	.byte	0x04, 0x12
        /*12ce*/ 	.short	(.L_803 - .L_802)
	.align		4
.L_802:
        /*12d0*/ 	.word	index@(_ZN10layer_norm13ln_bwd_kernelINS_13Kernel_traitsI13__nv_bfloat16S2_S2_S2_fjLj5120ELj1ELj1ELj4ELj16ENS_18Kernel_traits_baseILj5120ES2_S2_S2_S2_fjLj128EEEEELb0ELb0ELb0ELb1EEEvNS_9BwdParamsE)
        /*12d4*/ 	.word	0x00000000


	//----- nvinfo : EIATTR_MIN_STACK_SIZE
	.align		4
.L_803:
        /*12d8*/ 	.byte	0x04, 0x12
        /*12da*/ 	.short	(.L_805 - .L_804)
	.align		4
.L_804:
        /*12dc*/ 	.word	index@(_ZN10layer_norm13ln_bwd_kernelINS_13Kernel_traitsI13__nv_bfloat16S2_S2_S2_fjLj5120ELj1ELj1ELj4ELj16ENS_18Kernel_traits_baseILj5120ES2_S2_S2_S2_fjLj128EEEEELb0ELb0ELb1ELb0EEEvNS_9BwdParamsE)
        /*12e0*/ 	.word	0x00000000


	//----- nvinfo : EIATTR_MIN_STACK_SIZE
	.align		4
.L_805:
        /*12e4*/ 	.byte	0x04, 0x12
        /*12e6*/ 	.short	(.L_807 - .L_806)
	.align		4
.L_806:
        /*12e8*/ 	.word	index@(_ZN10layer_norm13ln_bwd_kernelINS_13Kernel_traitsI13__nv_bfloat16S2_S2_S2_fjLj5120ELj1ELj1ELj4ELj16ENS_18Kernel_traits_baseILj5120ES2_S2_S2_S2_fjLj128EEEEELb0ELb0ELb1ELb1EEEvNS_9BwdParamsE)
        /*12ec*/ 	.word	0x00000000


	//----- nvinfo : EIATTR_MIN_STACK_SIZE
	.align		4
.L_807:
        /*12f0*/ 	.byte	0x04, 0x12
        /*12f2*/ 	.short	(.L_809 - .L_808)
	.align		4
.L_808:
        /*12f4*/ 	.word	index@(_ZN10layer_norm13ln_bwd_kernelINS_13Kernel_traitsI13__nv_bfloat16S2_S2_S2_fjLj5120ELj1ELj1ELj4ELj16ENS_18Kernel_traits_baseILj5120ES2_S2_S2_S2_fjLj128EEEEELb0ELb1ELb0ELb0EEEvNS_9BwdParamsE)
        /*12f8*/ 	.word	0x00000108


	//----- nvinfo : EIATTR_MIN_STACK_SIZE
	.align		4
.L_809:
        /*12fc*/ 	.byte	0x04, 0x12
        /*12fe*/ 	.short	(.L_811 - .L_810)
	.align		4
.L_810:
        /*1300*/ 	.word	index@(_ZN10layer_norm13ln_bwd_kernelINS_13Kernel_traitsI13__nv_bfloat16S2_S2_S2_fjLj5120ELj1ELj1ELj4ELj16ENS_18Kernel_traits_baseILj5120ES2_S2_S2_S2_fjLj128EEEEELb0ELb1ELb0ELb1EEEvNS_9BwdParamsE)
        /*1304*/ 	.word	0x000000f0


	//----- nvinfo : EIATTR_MIN_STACK_SIZE
	.align		4
.L_811:
        /*1308*/ 	.byte	0x04, 0x12
        /*130a*/ 	.short	(.L_813 - .L_812)
	.align		4
.L_812:
        /*130c*/ 	.word	index@(_ZN10layer_norm13ln_bwd_kernelINS_13Kernel_traitsI13__nv_bfloat16S2_S2_S2_fjLj5120ELj1ELj1ELj4ELj16ENS_18Kernel_traits_baseILj5120ES2_S2_S2_S2_fjLj128EEEEELb0ELb1ELb1ELb0EEEvNS_9BwdParamsE)
        /*1310*/ 	.word	0x00000130


	//----- nvinfo : EIATTR_MIN_STACK_SIZE
	.align		4
.L_813:
        /*1314*/ 	.byte	0x04, 0x12
        /*1316*/ 	.short	(.L_815 - .L_814)
	.align		4
.L_814:
        /*1318*/ 	.word	index@(_ZN10layer_norm13ln_bwd_kernelINS_13Kernel_traitsI13__nv_bfloat16S2_S2_S2_fjLj5120ELj1ELj1ELj4ELj16ENS_18Kernel_traits_baseILj5120ES2_S2_S2_S2_fjLj128EEEEELb0ELb1ELb1ELb1EEEvNS_9BwdParamsE)
        /*131c*/ 	.word	0x00000078


	//----- nvinfo : EIATTR_MIN_STACK_SIZE
	.align		4
.L_815:
        /*1320*/ 	.byte	0x04, 0x12
        /*1322*/ 	.short	(.L_817 - .L_816)
	.align		4
.L_816:
        /*1324*/ 	.word	index@(_ZN10layer_norm13ln_bwd_kernelINS_13Kernel_traitsI13__nv_bfloat16S2_S2_S2_fjLj5120ELj1ELj1ELj4ELj16ENS_18Kernel_traits_baseILj5120ES2_S2_S2_S2_fjLj128EEEEELb1ELb0ELb0ELb0EEEvNS_9BwdParamsE)
        /*1328*/ 	.word	0x00000000


	//----- nvinfo : EIATTR_MIN_STACK_SIZE
	.align		4
.L_817:
        /*132c*/ 	.byte	0x04, 0x12
        /*132e*/ 	.short	(.L_819 - .L_818)
	.align		4
.L_818:
        /*1330*/ 	.word	index@(_ZN10layer_norm13ln_bwd_kernelINS_13Kernel_traitsI13__nv_bfloat16S2_S2_S2_fjLj5120ELj1ELj1ELj4ELj16ENS_18Kernel_traits_baseILj5120ES2_S2_S2_S2_fjLj128EEEEELb1ELb0ELb0ELb1EEEvNS_9BwdParamsE)
        /*1334*/ 	.word	0x00000000


	//----- nvinfo : EIATTR_MIN_STACK_SIZE
	.align		4
.L_819:
        /*1338*/ 	.byte	0x04, 0x12
        /*133a*/ 	.short	(.L_821 - .L_820)
	.align		4
.L_820:
        /*133c*/ 	.word	index@(_ZN10layer_norm22ln_bwd_finalize_kernelINS_22Kernel_traits_finalizeILj5120E13__nv_bfloat16S2_S2_S2_fjLb0ELj1024ELj4ENS_18Kernel_traits_baseILj5120ES2_S2_S2_S2_fjLj1024EEEEELb0ELb0EEEvNS_9BwdParamsE)
        /*1340*/ 	.word	0x00000000


	//----- nvinfo : EIATTR_MIN_STACK_SIZE
	.align		4
.L_821:
        /*1344*/ 	.byte	0x04, 0x12
        /*1346*/ 	.short	(.L_823 - .L_822)
	.align		4
.L_822:
        /*1348*/ 	.word	index@(_ZN10layer_norm13ln_bwd_kernelINS_13Kernel_traitsI13__nv_bfloat16S2_S2_S2_fjLj5120ELj1ELj1ELj4ELj16ENS_18Kernel_traits_baseILj5120ES2_S2_S2_S2_fjLj128EEEEELb1ELb0ELb1ELb0EEEvNS_9BwdParamsE)
        /*134c*/ 	.word	0x00000000


	//----- nvinfo : EIATTR_MIN_STACK_SIZE
	.align		4
.L_823:
        /*1350*/ 	.byte	0x04, 0x12
        /*1352*/ 	.short	(.L_825 - .L_824)
	.align		4
.L_824:
        /*1354*/ 	.word	index@(_ZN10layer_norm22ln_bwd_finalize_kernelINS_22Kernel_traits_finalizeILj5120E13__nv_bfloat16S2_S2_S2_fjLb0ELj1024ELj4ENS_18Kernel_traits_baseILj5120ES2_S2_S2_S2_fjLj1024EEEEELb0ELb1EEEvNS_9BwdParamsE)
        /*1358*/ 	.word	0x00000000


	//----- nvinfo : EIATTR_MIN_STACK_SIZE
	.align		4
.L_825:
        /*135c*/ 	.byte	0x04, 0x12
        /*135e*/ 	.short	(.L_827 - .L_826)
	.align		4
.L_826:
        /*1360*/ 	.word	index@(_ZN10layer_norm13ln_bwd_kernelINS_13Kernel_traitsI13__nv_bfloat16S2_S2_S2_fjLj5120ELj1ELj1ELj4ELj16ENS_18Kernel_traits_baseILj5120ES2_S2_S2_S2_fjLj128EEEEELb1ELb0ELb1ELb1EEEvNS_9BwdParamsE)
        /*1364*/ 	.word	0x00000000


	//----- nvinfo : EIATTR_MIN_STACK_SIZE
	.align		4
.L_827:
        /*1368*/ 	.byte	0x04, 0x12
        /*136a*/ 	.short	(.L_829 - .L_828)
	.align		4
.L_828:
        /*136c*/ 	.word	index@(_ZN10layer_norm13ln_bwd_kernelINS_13Kernel_traitsI13__nv_bfloat16S2_S2_S2_fjLj5120ELj1ELj1ELj4ELj16ENS_18Kernel_traits_baseILj5120ES2_S2_S2_S2_fjLj128EEEEELb1ELb1ELb0ELb0EEEvNS_9BwdParamsE)
        /*1370*/ 	.word	0x00000140


	//----- nvinfo : EIATTR_MIN_STACK_SIZE
	.align		4
.L_829:
        /*1374*/ 	.byte	0x04, 0x12
        /*1376*/ 	.short	(.L_831 - .L_830)
	.align		4
.L_830:
        /*1378*/ 	.word	index@(_ZN10layer_norm13ln_bwd_kernelINS_13Kernel_traitsI13__nv_bfloat16S2_S2_S2_fjLj5120ELj1ELj1ELj4ELj16ENS_18Kernel_traits_baseILj5120ES2_S2_S2_S2_fjLj128EEEEELb1ELb1ELb0ELb1EEEvNS_9BwdParamsE)
        /*137c*/ 	.word	0x000000f8


	//----- nvinfo : EIATTR_MIN_STACK_SIZE
	.align		4
.L_831:
        /*1380*/ 	.byte	0x04, 0x12
        /*1382*/ 	.short	(.L_833 - .L_832)
	.align		4
.L_832:
        /*1384*/ 	.word	index@(_ZN10layer_norm22ln_bwd_finalize_kernelINS_22Kernel_traits_finalizeILj5120E13__nv_bfloat16S2_S2_S2_fjLb1ELj1024ELj4ENS_18Kernel_traits_baseILj5120ES2_S2_S2_S2_fjLj1024EEEEELb1ELb0EEEvNS_9BwdParamsE)
        /*1388*/ 	.word	0x00000000


	//----- nvinfo : EIATTR_MIN_STACK_SIZE
	.align		4
.L_833:
        /*138c*/ 	.byte	0x04, 0x12
        /*138e*/ 	.short	(.L_835 - .L_834)
	.align		4
.L_834:
        /*1390*/ 	.word	index@(_ZN10layer_norm13ln_bwd_kernelINS_13Kernel_traitsI13__nv_bfloat16S2_S2_S2_fjLj5120ELj1ELj1ELj4ELj16ENS_18Kernel_traits_baseILj5120ES2_S2_S2_S2_fjLj128EEEEELb1ELb1ELb1ELb0EEEvNS_9BwdParamsE)
        /*1394*/ 	.word	0x000000f8


	//----- nvinfo : EIATTR_MIN_STACK_SIZE
	.align		4
.L_835:
        /*1398*/ 	.byte	0x04, 0x12
        /*139a*/ 	.short	(.L_837 - .L_836)
	.align		4
.L_836:
        /*139c*/ 	.word	index@(_ZN10layer_norm22ln_bwd_finalize_kernelINS_22Kernel_traits_finalizeILj5120E13__nv_bfloat16S2_S2_S2_fjLb1ELj1024ELj4ENS_18Kernel_traits_baseILj5120ES2_S2_S2_S2_fjLj1024EEEEELb1ELb1EEEvNS_9BwdParamsE)
        /*13a0*/ 	.word	0x00000000


	//----- nvinfo : EIATTR_MIN_STACK_SIZE
	.align		4
.L_837:
        /*13a4*/ 	.byte	0x04, 0x12
        /*13a6*/ 	.short	(.L_839 - .L_838)
	.align		4
.L_838:
        /*13a8*/ 	.word	index@(_ZN10layer_norm13ln_bwd_kernelINS_13Kernel_traitsI13__nv_bfloat16S2_S2_S2_fjLj5120ELj1ELj1ELj4ELj16ENS_18Kernel_traits_baseILj5120ES2_S2_S2_S2_fjLj128EEEEELb1ELb1ELb1ELb1EEEvNS_9BwdParamsE)
        /*13ac*/ 	.word	0x00000098


	//----- nvinfo : EIATTR_MIN_STACK_SIZE
	.align		4
.L_839:
        /*13b0*/ 	.byte	0x04, 0x12
        /*13b2*/ 	.short	(.L_841 - .L_840)
	.align		4
.L_840:
        /*13b4*/ 	.word	index@(_ZN10layer_norm13ln_bwd_kernelINS_13Kernel_traitsI6__halfS2_S2_S2_fjLj5120ELj1ELj1ELj4ELj16ENS_18Kernel_traits_baseILj5120ES2_S2_S2_S2_fjLj128EEEEELb0ELb0ELb0ELb0EEEvNS_9BwdParamsE)
        /*13b8*/ 	.word	0x00000000


	//----- nvinfo : EIATTR_MIN_STACK_SIZE
	.align		4
.L_841:
        /*13bc*/ 	.byte	0x04, 0x12
        /*13be*/ 	.short	(.L_843 - .L_842)
	.align		4
.L_842:
        /*13c0*/ 	.word	index@(_ZN10layer_norm13ln_bwd_kernelINS_13Kernel_traitsI6__halfS2_S2_S2_fjLj5120ELj1ELj1ELj4ELj16ENS_18Kernel_traits_baseILj5120ES2_S2_S2_S2_fjLj128EEEEELb0ELb0ELb0ELb1EEEvNS_9BwdParamsE)
        /*13c4*/ 	.word	0x00000000


	//----- nvinfo : EIATTR_MIN_STACK_SIZE
	.align		4
.L_843:
        /*13c8*/ 	.byte	0x04, 0x12
        /*13ca*/ 	.short	(.L_845 - .L_844)
	.align		4
.L_844:
        /*13cc*/ 	.word	index@(_ZN10layer_norm13ln_bwd_kernelINS_13Kernel_traitsI6__halfS2_S2_S2_fjLj5120ELj1ELj1ELj4ELj16ENS_18Kernel_traits_baseILj5120ES2_S2_S2_S2_fjLj128EEEEELb0ELb0ELb1ELb0EEEvNS_9BwdParamsE)
        /*13d0*/ 	.word	0x00000000


	//----- nvinfo : EIATTR_MIN_STACK_SIZE
	.align		4
.L_845:
        /*13d4*/ 	.byte	0x04, 0x12
        /*13d6*/ 	.short	(.L_847 - .L_846)
	.align		4
.L_846:
        /*13d8*/ 	.word	index@(_ZN10layer_norm13ln_bwd_kernelINS_13Kernel_traitsI6__halfS2_S2_S2_fjLj5120ELj1ELj1ELj4ELj16ENS_18Kernel_traits_baseILj5120ES2_S2_S2_S2_fjLj128EEEEELb0ELb0ELb1ELb1EEEvNS_9BwdParamsE)
        /*13dc*/ 	.word	0x00000000


	//----- nvinfo : EIATTR_MIN_STACK_SIZE
	.align		4
.L_847:
        /*13e0*/ 	.byte	0x04, 0x12
        /*13e2*/ 	.short	(.L_849 - .L_848)
	.align		4
.L_848:
        /*13e4*/ 	.word	index@(_ZN10layer_norm13ln_bwd_kernelINS_13Kernel_traitsI6__halfS2_S2_S2_fjLj5120ELj1ELj1ELj4ELj16ENS_18Kernel_traits_baseILj5120ES2_S2_S2_S2_fjLj128EEEEELb0ELb1ELb0ELb0EEEvNS_9BwdParamsE)
        /*13e8*/ 	.word	0x00000068


	//----- nvinfo : EIATTR_MIN_STACK_SIZE
	.align		4
.L_849:
        /*13ec*/ 	.byte	0x04, 0x12
        /*13ee*/ 	.short	(.L_851 - .L_850)
	.align		4
.L_850:
        /*13f0*/ 	.word	index@(_ZN10layer_norm13ln_bwd_kernelINS_13Kernel_traitsI6__halfS2_S2_S2_fjLj5120ELj1ELj1ELj4ELj16ENS_18Kernel_traits_baseILj5120ES2_S2_S2_S2_fjLj128EEEEELb0ELb1ELb0ELb1EEEvNS_9BwdParamsE)
        /*13f4*/ 	.word	0x000000e8


	//----- nvinfo : EIATTR_MIN_STACK_SIZE
	.align		4
.L_851:
        /*13f8*/ 	.byte	0x04, 0x12
        /*13fa*/ 	.short	(.L_853 - .L_852)
	.align		4
.L_852:
        /*13fc*/ 	.word	index@(_ZN10layer_norm13ln_bwd_kernelINS_13Kernel_traitsI6__halfS2_S2_S2_fjLj5120ELj1ELj1ELj4ELj16ENS_18Kernel_traits_baseILj5120ES2_S2_S2_S2_fjLj128EEEEELb0ELb1ELb1ELb0EEEvNS_9BwdParamsE)
        /*1400*/ 	.word	0x00000088


	//----- nvinfo : EIATTR_MIN_STACK_SIZE
	.align		4
.L_853:
        /*1404*/ 	.byte	0x04, 0x12
        /*1406*/ 	.short	(.L_855 - .L_854)
	.align		4
.L_854:
        /*1408*/ 	.word	index@(_ZN10layer_norm13ln_bwd_kernelINS_13Kernel_traitsI6__halfS2_S2_S2_fjLj5120ELj1ELj1ELj4ELj16ENS_18Kernel_traits_baseILj5120ES2_S2_S2_S2_fjLj128EEEEELb0ELb1ELb1ELb1EEEvNS_9BwdParamsE)
        /*140c*/ 	.word	0x00000078


	//----- nvinfo : EIATTR_MIN_STACK_SIZE
	.align		4
.L_855:
        /*1410*/ 	.byte	0x04, 0x12
        /*1412*/ 	.short	(.L_857 - .L_856)
	.align		4
.L_856:
        /*1414*/ 	.word	index@(_ZN10layer_norm13ln_bwd_kernelINS_13Kernel_traitsI6__halfS2_S2_S2_fjLj5120ELj1ELj1ELj4ELj16ENS_18Kernel_traits_baseILj5120ES2_S2_S2_S2_fjLj128EEEEELb1ELb0ELb0ELb0EEEvNS_9BwdParamsE)
        /*1418*/ 	.word	0x00000000


	//----- nvinfo : EIATTR_MIN_STACK_SIZE
	.align		4
.L_857:
        /*141c*/ 	.byte	0x04, 0x12
        /*141e*/ 	.short	(.L_859 - .L_858)
	.align		4
.L_858:
        /*1420*/ 	.word	index@(_ZN10layer_norm13ln_bwd_kernelINS_13Kernel_traitsI6__halfS2_S2_S2_fjLj5120ELj1ELj1ELj4ELj16ENS_18Kernel_traits_baseILj5120ES2_S2_S2_S2_fjLj128EEEEELb1ELb0ELb0ELb1EEEvNS_9BwdParamsE)
        /*1424*/ 	.word	0x00000000


	//----- nvinfo : EIATTR_MIN_STACK_SIZE
	.align		4
.L_859:
        /*1428*/ 	.byte	0x04, 0x12
        /*142a*/ 	.short	(.L_861 - .L_860)
	.align		4
.L_860:
        /*142c*/ 	.word	index@(_ZN10layer_norm22ln_bwd_finalize_kernelINS_22Kernel_traits_finalizeILj5120E6__halfS2_S2_S2_fjLb0ELj1024ELj4ENS_18Kernel_traits_baseILj5120ES2_S2_S2_S2_fjLj1024EEEEELb0ELb0EEEvNS_9BwdParamsE)
        /*1430*/ 	.word	0x00000000


	//----- nvinfo : EIATTR_MIN_STACK_SIZE
	.align		4
.L_861:
        /*1434*/ 	.byte	0x04, 0x12
        /*1436*/ 	.short	(.L_863 - .L_862)
	.align		4
.L_862:
        /*1438*/ 	.word	index@(_ZN10layer_norm13ln_bwd_kernelINS_13Kernel_traitsI6__halfS2_S2_S2_fjLj5120ELj1ELj1ELj4ELj16ENS_18Kernel_traits_baseILj5120ES2_S2_S2_S2_fjLj128EEEEELb1ELb0ELb1ELb0EEEvNS_9BwdParamsE)
        /*143c*/ 	.word	0x00000000


	//----- nvinfo : EIATTR_MIN_STACK_SIZE
	.align		4
.L_863:
        /*1440*/ 	.byte	0x04, 0x12
        /*1442*/ 	.short	(.L_865 - .L_864)
	.align		4
.L_864:
        /*1444*/ 	.word	index@(_ZN10layer_norm22ln_bwd_finalize_kernelINS_22Kernel_traits_finalizeILj5120E6__halfS2_S2_S2_fjLb0ELj1024ELj4ENS_18Kernel_traits_baseILj5120ES2_S2_S2_S2_fjLj1024EEEEELb0ELb1EEEvNS_9BwdParamsE)
        /*1448*/ 	.word	0x00000000


	//----- nvinfo : EIATTR_MIN_STACK_SIZE
	.align		4
.L_865:
        /*144c*/ 	.byte	0x04, 0x12
        /*144e*/ 	.short	(.L_867 - .L_866)
	.align		4
.L_866:
        /*1450*/ 	.word	index@(_ZN10layer_norm13ln_bwd_kernelINS_13Kernel_traitsI6__halfS2_S2_S2_fjLj5120ELj1ELj1ELj4ELj16ENS_18Kernel_traits_baseILj5120ES2_S2_S2_S2_fjLj128EEEEELb1ELb0ELb1ELb1EEEvNS_9BwdParamsE)
        /*1454*/ 	.word	0x00000000


	//----- nvinfo : EIATTR_MIN_STACK_SIZE
	.align		4
.L_867:
        /*1458*/ 	.byte	0x04, 0x12
        /*145a*/ 	.short	(.L_869 - .L_868)
	.align		4
.L_868:
        /*145c*/ 	.word	index@(_ZN10layer_norm13ln_bwd_kernelINS_13Kernel_traitsI6__halfS2_S2_S2_fjLj5120ELj1ELj1ELj4ELj16ENS_18Kernel_traits_baseILj5120ES2_S2_S2_S2_fjLj128EEEEELb1ELb1ELb0ELb0EEEvNS_9BwdParamsE)
        /*1460*/ 	.word	0x000000a0


	//----- nvinfo : EIATTR_MIN_STACK_SIZE
	.align		4
.L_869:
        /*1464*/ 	.byte	0x04, 0x12
        /*1466*/ 	.short	(.L_871 - .L_870)
	.align		4
.L_870:
        /*1468*/ 	.word	index@(_ZN10layer_norm13ln_bwd_kernelINS_13Kernel_traitsI6__halfS2_S2_S2_fjLj5120ELj1ELj1ELj4ELj16ENS_18Kernel_traits_baseILj5120ES2_S2_S2_S2_fjLj128EEEEELb1ELb1ELb0ELb1EEEvNS_9BwdParamsE)
        /*146c*/ 	.word	0x000000f8


	//----- nvinfo : EIATTR_MIN_STACK_SIZE
	.align		4
.L_871:
        /*1470*/ 	.byte	0x04, 0x12
        /*1472*/ 	.short	(.L_873 - .L_872)
	.align		4
.L_872:
        /*1474*/ 	.word	index@(_ZN10layer_norm22ln_bwd_finalize_kernelINS_22Kernel_traits_finalizeILj5120E6__halfS2_S2_S2_fjLb1ELj1024ELj4ENS_18Kernel_traits_baseILj5120ES2_S2_S2_S2_fjLj1024EEEEELb1ELb0EEEvNS_9BwdParamsE)
        /*1478*/ 	.word	0x00000000


	//----- nvinfo : EIATTR_MIN_STACK_SIZE
	.align		4
.L_873:
        /*147c*/ 	.byte	0x04, 0x12
        /*147e*/ 	.short	(.L_875 - .L_874)
	.align		4
.L_874:
        /*1480*/ 	.word	index@(_ZN10layer_norm13ln_bwd_kernelINS_13Kernel_traitsI6__halfS2_S2_S2_fjLj5120ELj1ELj1ELj4ELj16ENS_18Kernel_traits_baseILj5120ES2_S2_S2_S2_fjLj128EEEEELb1ELb1ELb1ELb0EEEvNS_9BwdParamsE)
        /*1484*/ 	.word	0x000000b8


	//----- nvinfo : EIATTR_MIN_STACK_SIZE
	.align		4
.L_875:
        /*1488*/ 	.byte	0x04, 0x12
        /*148a*/ 	.short	(.L_877 - .L_876)
	.align		4
.L_876:
        /*148c*/ 	.word	index@(_ZN10layer_norm22ln_bwd_finalize_kernelINS_22Kernel_traits_finalizeILj5120E6__halfS2_S2_S2_fjLb1ELj1024ELj4ENS_18Kernel_traits_baseILj5120ES2_S2_S2_S2_fjLj1024EEEEELb1ELb1EEEvNS_9BwdParamsE)
        /*1490*/ 	.word	0x00000000


	//----- nvinfo : EIATTR_MIN_STACK_SIZE
	.align		4
.L_877:
        /*1494*/ 	.byte	0x04, 0x12
        /*1496*/ 	.short	(.L_879 - .L_878)
	.align		4
.L_878:
        /*1498*/ 	.word	index@(_ZN10layer_norm13ln_bwd_kernelINS_13Kernel_traitsI6__halfS2_S2_S2_fjLj5120ELj1ELj1ELj4ELj16ENS_18Kernel_traits_baseILj5120ES2_S2_S2_S2_fjLj128EEEEELb1ELb1ELb1ELb1EEEvNS_9BwdParamsE)
        /*149c*/ 	.word	0x00000098


	//----- nvinfo : EIATTR_MIN_STACK_SIZE
	.align		4
.L_879:
        /*14a0*/ 	.byte	0x04, 0x12
        /*14a2*/ 	.short	(.L_881 - .L_880)
	.align		4
.L_880:
        /*14a4*/ 	.word	index@(_ZN10layer_norm13ln_bwd_kernelINS_13Kernel_traitsIf13__nv_bfloat16S2_S2_fjLj5120ELj1ELj1ELj4ELj16ENS_18Kernel_traits_baseILj5120EfS2_S2_S2_fjLj128EEEEELb0ELb0ELb0ELb0EEEvNS_9BwdParamsE)
        /*14a8*/ 	.word	0x00000000


	//----- nvinfo : EIATTR_MIN_STACK_SIZE
	.align		4
.L_881:
        /*14ac*/ 	.byte	0x04, 0x12
        /*14ae*/ 	.short	(.L_883 - .L_882)
	.align		4
.L_882:
        /*14b0*/ 	.word	index@(_ZN10layer_norm13ln_bwd_kernelINS_13Kernel_traitsIf13__nv_bfloat16S2_S2_fjLj5120ELj1ELj1ELj4ELj16ENS_18Kernel_traits_baseILj5120EfS2_S2_S2_fjLj128EEEEELb0ELb0ELb0ELb1EEEvNS_9BwdParamsE)
        /*14b4*/ 	.word	0x00000000


	//----- nvinfo : EIATTR_MIN_STACK_SIZE
	.align		4
.L_883:
        /*14b8*/ 	.byte	0x04, 0x12
        /*14ba*/ 	.short	(.L_885 - .L_884)
	.align		4
.L_884:
        /*14bc*/ 	.word	index@(_ZN10layer_norm13ln_bwd_kernelINS_13Kernel_traitsIf13__nv_bfloat16S2_S2_fjLj5120ELj1ELj1ELj4ELj16ENS_18Kernel_traits_baseILj5120EfS2_S2_S2_fjLj128EEEEELb0ELb0ELb1ELb0EEEvNS_9BwdParamsE)
        /*14c0*/ 	.word	0x00000000


	//----- nvinfo : EIATTR_MIN_STACK_SIZE
	.align		4
.L_885:
        /*14c4*/ 	.byte	0x04, 0x12
        /*14c6*/ 	.short	(.L_887 - .L_886)
	.align		4
.L_886:
        /*14c8*/ 	.word	index@(_ZN10layer_norm13ln_bwd_kernelINS_13Kernel_traitsIf13__nv_bfloat16S2_S2_fjLj5120ELj1ELj1ELj4ELj16ENS_18Kernel_traits_baseILj5120EfS2_S2_S2_fjLj128EEEEELb0ELb0ELb1ELb1EEEvNS_9BwdParamsE)
        /*14cc*/ 	.word	0x00000000


	//----- nvinfo : EIATTR_MIN_STACK_SIZE
	.align		4
.L_887:
        /*14d0*/ 	.byte	0x04, 0x12
        /*14d2*/ 	.short	(.L_889 - .L_888)
	.align		4
.L_888:
        /*14d4*/ 	.word	index@(_ZN10layer_norm13ln_bwd_kernelINS_13Kernel_traitsIf13__nv_bfloat16S2_S2_fjLj5120ELj1ELj1ELj4ELj16ENS_18Kernel_traits_baseILj5120EfS2_S2_S2_fjLj128EEEEELb0ELb1ELb0ELb0EEEvNS_9BwdParamsE)
        /*14d8*/ 	.word	0x00000108


	//----- nvinfo : EIATTR_MIN_STACK_SIZE
	.align		4
.L_889:
        /*14dc*/ 	.byte	0x04, 0x12
        /*14de*/ 	.short	(.L_891 - .L_890)
	.align		4
.L_890:
        /*14e0*/ 	.word	index@(_ZN10layer_norm13ln_bwd_kernelINS_13Kernel_traitsIf13__nv_bfloat16S2_S2_fjLj5120ELj1ELj1ELj4ELj16ENS_18Kernel_traits_baseILj5120EfS2_S2_S2_fjLj128EEEEELb0ELb1ELb0ELb1EEEvNS_9BwdParamsE)
        /*14e4*/ 	.word	0x00000118


	//----- nvinfo : EIATTR_MIN_STACK_SIZE
	.align		4
.L_891:
        /*14e8*/ 	.byte	0x04, 0x12
        /*14ea*/ 	.short	(.L_893 - .L_892)
	.align		4
.L_892:
        /*14ec*/ 	.word	index@(_ZN10layer_norm13ln_bwd_kernelINS_13Kernel_traitsIf13__nv_bfloat16S2_S2_fjLj5120ELj1ELj1ELj4ELj16ENS_18Kernel_traits_baseILj5120EfS2_S2_S2_fjLj128EEEEELb0ELb1ELb1ELb0EEEvNS_9BwdParamsE)
        /*14f0*/ 	.word	0x00000130


	//----- nvinfo : EIATTR_MIN_STACK_SIZE
	.align		4
.L_893:
        /*14f4*/ 	.byte	0x04, 0x12
        /*14f6*/ 	.short	(.L_895 - .L_894)
	.align		4
.L_894:
        /*14f8*/ 	.word	index@(_ZN10layer_norm13ln_bwd_kernelINS_13Kernel_traitsIf13__nv_bfloat16S2_S2_fjLj5120ELj1ELj1ELj4ELj16ENS_18Kernel_traits_baseILj5120EfS2_S2_S2_fjLj128EEEEELb0ELb1ELb1ELb1EEEvNS_9BwdParamsE)
        /*14fc*/ 	.word	0x00000130


	//----- nvinfo : EIATTR_MIN_STACK_SIZE
	.align		4
.L_895:
        /*1500*/ 	.byte	0x04, 0x12
        /*1502*/ 	.short	(.L_897 - .L_896)
	.align		4
.L_896:
        /*1504*/ 	.word	index@(_ZN10layer_norm13ln_bwd_kernelINS_13Kernel_traitsIf13__nv_bfloat16S2_S2_fjLj5120ELj1ELj1ELj4ELj16ENS_18Kernel_traits_baseILj5120EfS2_S2_S2_fjLj128EEEEELb1ELb0ELb0ELb0EEEvNS_9BwdParamsE)
        /*1508*/ 	.word	0x00000000


	//----- nvinfo : EIATTR_MIN_STACK_SIZE
	.align		4
.L_897:
        /*150c*/ 	.byte	0x04, 0x12
        /*150e*/ 	.short	(.L_899 - .L_898)
	.align		4
.L_898:
        /*1510*/ 	.word	index@(_ZN10layer_norm13ln_bwd_kernelINS_13Kernel_traitsIf13__nv_bfloat16S2_S2_fjLj5120ELj1ELj1ELj4ELj16ENS_18Kernel_traits_baseILj5120EfS2_S2_S2_fjLj128EEEEELb1ELb0ELb0ELb1EEEvNS_9BwdParamsE)
        /*1514*/ 	.word	0x00000010


	//----- nvinfo : EIATTR_MIN_STACK_SIZE
	.align		4
.L_899:
        /*1518*/ 	.byte	0x04, 0x12
        /*151a*/ 	.short	(.L_901 - .L_900)
	.align		4
.L_900:
        /*151c*/ 	.word	index@(_ZN10layer_norm22ln_bwd_finalize_kernelINS_22Kernel_traits_finalizeILj5120Ef13__nv_bfloat16S2_S2_fjLb0ELj1024ELj4ENS_18Kernel_traits_baseILj5120EfS2_S2_S2_fjLj1024EEEEELb0ELb0EEEvNS_9BwdParamsE)
        /*1520*/ 	.word	0x00000000


	//----- nvinfo : EIATTR_MIN_STACK_SIZE
	.align		4
.L_901:
        /*1524*/ 	.byte	0x04, 0x12
        /*1526*/ 	.short	(.L_903 - .L_902)
	.align		4
.L_902:
        /*1528*/ 	.word	index@(_ZN10layer_norm13ln_bwd_kernelINS_13Kernel_traitsIf13__nv_bfloat16S2_S2_fjLj5120ELj1ELj1ELj4ELj16ENS_18Kernel_traits_baseILj5120EfS2_S2_S2_fjLj128EEEEELb1ELb0ELb1ELb0EEEvNS_9BwdParamsE)
        /*152c*/ 	.word	0x00000010


	//----- nvinfo : EIATTR_MIN_STACK_SIZE
	.align		4
.L_903:
        /*1530*/ 	.byte	0x04, 0x12
        /*1532*/ 	.short	(.L_905 - .L_904)
	.align		4
.L_904:
        /*1534*/ 	.word	index@(_ZN10layer_norm22ln_bwd_finalize_kernelINS_22Kernel_traits_finalizeILj5120Ef13__nv_bfloat16S2_S2_fjLb0ELj1024ELj4ENS_18Kernel_traits_baseILj5120EfS2_S2_S2_fjLj1024EEEEELb0ELb1EEEvNS_9BwdParamsE)
        /*1538*/ 	.word	0x00000000


	//----- nvinfo : EIATTR_MIN_STACK_SIZE
	.align		4
.L_905:
        /*153c*/ 	.byte	0x04, 0x12
        /*153e*/ 	.short	(.L_907 - .L_906)
	.align		4
.L_906:
        /*1540*/ 	.word	index@(_ZN10layer_norm13ln_bwd_kernelINS_13Kernel_traitsIf13__nv_bfloat16S2_S2_fjLj5120ELj1ELj1ELj4ELj16ENS_18Kernel_traits_baseILj5120EfS2_S2_S2_fjLj128EEEEELb1ELb0ELb1ELb1EEEvNS_9BwdParamsE)
        /*1544*/ 	.word	0x00000000


	//----- nvinfo : EIATTR_MIN_STACK_SIZE
	.align		4
.L_907:
        /*1548*/ 	.byte	0x04, 0x12
        /*154a*/ 	.short	(.L_909 - .L_908)
	.align		4
.L_908:
        /*154c*/ 	.word	index@(_ZN10layer_norm13ln_bwd_kernelINS_13Kernel_traitsIf13__nv_bfloat16S2_S2_fjLj5120ELj1ELj1ELj4ELj16ENS_18Kernel_traits_baseILj5120EfS2_S2_S2_fjLj128EEEEELb1ELb1ELb0ELb0EEEvNS_9BwdParamsE)
        /*1550*/ 	.word	0x00000138


	//----- nvinfo : EIATTR_MIN_STACK_SIZE
	.align		4
.L_909:
        /*1554*/ 	.byte	0x04, 0x12
        /*1556*/ 	.short	(.L_911 - .L_910)
	.align		4
.L_910:
        /*1558*/ 	.word	index@(_ZN10layer_norm13ln_bwd_kernelINS_13Kernel_traitsIf13__nv_bfloat16S2_S2_fjLj5120ELj1ELj1ELj4ELj16ENS_18Kernel_traits_baseILj5120EfS2_S2_S2_fjLj128EEEEELb1ELb1ELb0ELb1EEEvNS_9BwdParamsE)
        /*155c*/ 	.word	0x00000148


	//----- nvinfo : EIATTR_MIN_STACK_SIZE
	.align		4
.L_911:
        /*1560*/ 	.byte	0x04, 0x12
        /*1562*/ 	.short	(.L_913 - .L_912)
	.align		4
.L_912:
        /*1564*/ 	.word	index@(_ZN10layer_norm22ln_bwd_finalize_kernelINS_22Kernel_traits_finalizeILj5120Ef13__nv_bfloat16S2_S2_fjLb1ELj1024ELj4ENS_18Kernel_traits_baseILj5120EfS2_S2_S2_fjLj1024EEEEELb1ELb0EEEvNS_9BwdParamsE)
        /*1568*/ 	.word	0x00000000


	//----- nvinfo : EIATTR_MIN_STACK_SIZE
	.align		4
.L_913:
        /*156c*/ 	.byte	0x04, 0x12
        /*156e*/ 	.short	(.L_915 - .L_914)
	.align		4
.L_914:
        /*1570*/ 	.word	index@(_ZN10layer_norm13ln_bwd_kernelINS_13Kernel_traitsIf13__nv_bfloat16S2_S2_fjLj5120ELj1ELj1ELj4ELj16ENS_18Kernel_traits_baseILj5120EfS2_S2_S2_fjLj128EEEEELb1ELb1ELb1ELb0EEEvNS_9BwdParamsE)
        /*1574*/ 	.word	0x00000158


	//----- nvinfo : EIATTR_MIN_STACK_SIZE
	.align		4
.L_915:
        /*1578*/ 	.byte	0x04, 0x12
        /*157a*/ 	.short	(.L_917 - .L_916)
	.align		4
.L_916:
        /*157c*/ 	.word	index@(_ZN10layer_norm22ln_bwd_finalize_kernelINS_22Kernel_traits_finalizeILj5120Ef13__nv_bfloat16S2_S2_fjLb1ELj1024ELj4ENS_18Kernel_traits_baseILj5120EfS2_S2_S2_fjLj1024EEEEELb1ELb1EEEvNS_9BwdParamsE)
        /*1580*/ 	.word	0x00000000


	//----- nvinfo : EIATTR_MIN_STACK_SIZE
	.align		4
.L_917:
        /*1584*/ 	.byte	0x04, 0x12
        /*1586*/ 	.short	(.L_919 - .L_918)
	.align		4
.L_918:
        /*1588*/ 	.word	index@(_ZN10layer_norm13ln_bwd_kernelINS_13Kernel_traitsIf13__nv_bfloat16S2_S2_fjLj5120ELj1ELj1ELj4ELj16ENS_18Kernel_traits_baseILj5120EfS2_S2_S2_fjLj128EEEEELb1ELb1ELb1ELb1EEEvNS_9BwdParamsE)
        /*158c*/ 	.word	0x00000170


	//----- nvinfo : EIATTR_MIN_STACK_SIZE
	.align		4
.L_919:
        /*1590*/ 	.byte	0x04, 0x12
        /*1592*/ 	.short	(.L_921 - .L_920)
	.align		4
.L_920:
        /*1594*/ 	.word	index@(_ZN10layer_norm13ln_bwd_kernelINS_13Kernel_traitsI13__nv_bfloat16S2_fS2_fjLj5120ELj1ELj1ELj4ELj16ENS_18Kernel_traits_baseILj5120ES2_S2_fS2_fjLj128EEEEELb0ELb0ELb0ELb0EEEvNS_9BwdParamsE)
        /*1598*/ 	.word	0x00000000


	//----- nvinfo : EIATTR_MIN_STACK_SIZE
	.align		4
.L_921:
        /*159c*/ 	.byte	0x04, 0x12
        /*159e*/ 	.short	(.L_923 - .L_922)
	.align		4
.L_922:
        /*15a0*/ 	.word	index@(_ZN10layer_norm13ln_bwd_kernelINS_13Kernel_traitsI13__nv_bfloat16S2_fS2_fjLj5120ELj1ELj1ELj4ELj16ENS_18Kernel_traits_baseILj5120ES2_S2_fS2_fjLj128EEEEELb0ELb0ELb0ELb1EEEvNS_9BwdParamsE)
        /*15a4*/ 	.word	0x00000068


	//----- nvinfo : EIATTR_MIN_STACK_SIZE
	.align		4
.L_923:
        /*15a8*/ 	.byte	0x04, 0x12
        /*15aa*/ 	.short	(.L_925 - .L_924)
	.align		4
.L_924:
        /*15ac*/ 	.word	index@(_ZN10layer_norm13ln_bwd_kernelINS_13Kernel_traitsI13__nv_bfloat16S2_fS2_fjLj5120ELj1ELj1ELj4ELj16ENS_18Kernel_traits_baseILj5120ES2_S2_fS2_fjLj128EEEEELb0ELb0ELb1ELb0EEEvNS_9BwdParamsE)
        /*15b0*/ 	.word	0x00000018


	//----- nvinfo : EIATTR_MIN_STACK_SIZE
	.align		4
.L_925:
        /*15b4*/ 	.byte	0x04, 0x12
        /*15b6*/ 	.short	(.L_927 - .L_926)
	.align		4
.L_926:
        /*15b8*/ 	.word	index@(_ZN10layer_norm13ln_bwd_kernelINS_13Kernel_traitsI13__nv_bfloat16S2_fS2_fjLj5120ELj1ELj1ELj4ELj16ENS_18Kernel_traits_baseILj5120ES2_S2_fS2_fjLj128EEEEELb0ELb0ELb1ELb1EEEvNS_9BwdParamsE)
        /*15bc*/ 	.word	0x00000000


	//----- nvinfo : EIATTR_MIN_STACK_SIZE
	.align		4
.L_927:
        /*15c0*/ 	.byte	0x04, 0x12
        /*15c2*/ 	.short	(.L_929 - .L_928)
	.align		4
.L_928:
        /*15c4*/ 	.word	index@(_ZN10layer_norm13ln_bwd_kernelINS_13Kernel_traitsI13__nv_bfloat16S2_fS2_fjLj5120ELj1ELj1ELj4ELj16ENS_18Kernel_traits_baseILj5120ES2_S2_fS2_fjLj128EEEEELb0ELb1ELb0ELb0EEEvNS_9BwdParamsE)
        /*15c8*/ 	.word	0x00000180


	//----- nvinfo : EIATTR_MIN_STACK_SIZE
	.align		4
.L_929:
        /*15cc*/ 	.byte	0x04, 0x12
        /*15ce*/ 	.short	(.L_931 - .L_930)
	.align		4
.L_930:
        /*15d0*/ 	.word	index@(_ZN10layer_norm13ln_bwd_kernelINS_13Kernel_traitsI13__nv_bfloat16S2_fS2_fjLj5120ELj1ELj1ELj4ELj16ENS_18Kernel_traits_baseILj5120ES2_S2_fS2_fjLj128EEEEELb0ELb1ELb0ELb1EEEvNS_9BwdParamsE)
        /*15d4*/ 	.word	0x00000148


	//----- nvinfo : EIATTR_MIN_STACK_SIZE
	.align		4
.L_931:
        /*15d8*/ 	.byte	0x04, 0x12
        /*15da*/ 	.short	(.L_933 - .L_932)
	.align		4
.L_932:
        /*15dc*/ 	.word	index@(_ZN10layer_norm13ln_bwd_kernelINS_13Kernel_traitsI13__nv_bfloat16S2_fS2_fjLj5120ELj1ELj1ELj4ELj16ENS_18Kernel_traits_baseILj5120ES2_S2_fS2_fjLj128EEEEELb0ELb1ELb1ELb0EEEvNS_9BwdParamsE)
        /*15e0*/ 	.word	0x00000198


	//----- nvinfo : EIATTR_MIN_STACK_SIZE
	.align		4
.L_933:
        /*15e4*/ 	.byte	0x04, 0x12
        /*15e6*/ 	.short	(.L_935 - .L_934)
	.align		4
.L_934:
        /*15e8*/ 	.word	index@(_ZN10layer_norm13ln_bwd_kernelINS_13Kernel_traitsI13__nv_bfloat16S2_fS2_fjLj5120ELj1ELj1ELj4ELj16ENS_18Kernel_traits_baseILj5120ES2_S2_fS2_fjLj128EEEEELb0ELb1ELb1ELb1EEEvNS_9BwdParamsE)
        /*15ec*/ 	.word	0x00000118


	//----- nvinfo : EIATTR_MIN_STACK_SIZE
	.align		4
.L_935:
        /*15f0*/ 	.byte	0x04, 0x12
        /*15f2*/ 	.short	(.L_937 - .L_936)
	.align		4
.L_936:
        /*15f4*/ 	.word	index@(_ZN10layer_norm13ln_bwd_kernelINS_13Kernel_traitsI13__nv_bfloat16S2_fS2_fjLj5120ELj1ELj1ELj4ELj16ENS_18Kernel_traits_baseILj5120ES2_S2_fS2_fjLj128EEEEELb1ELb0ELb0ELb0EEEvNS_9BwdParamsE)
        /*15f8*/ 	.word	0x00000030


	//----- nvinfo : EIATTR_MIN_STACK_SIZE
	.align		4
.L_937:
        /*15fc*/ 	.byte	0x04, 0x12
        /*15fe*/ 	.short	(.L_939 - .L_938)
	.align		4
.L_938:
        /*1600*/ 	.word	index@(_ZN10layer_norm13ln_bwd_kernelINS_13Kernel_traitsI13__nv_bfloat16S2_fS2_fjLj5120ELj1ELj1ELj4ELj16ENS_18Kernel_traits_baseILj5120ES2_S2_fS2_fjLj128EEEEELb1ELb0ELb0ELb1EEEvNS_9BwdParamsE)
        /*1604*/ 	.word	0x00000068


	//----- nvinfo : EIATTR_MIN_STACK_SIZE
	.align		4
.L_939:
        /*1608*/ 	.byte	0x04, 0x12
        /*160a*/ 	.short	(.L_941 - .L_940)
	.align		4
.L_940:
        /*160c*/ 	.word	index@(_ZN10layer_norm22ln_bwd_finalize_kernelINS_22Kernel_traits_finalizeILj5120E13__nv_bfloat16S2_fS2_fjLb0ELj1024ELj4ENS_18Kernel_traits_baseILj5120ES2_S2_fS2_fjLj1024EEEEELb0ELb0EEEvNS_9BwdParamsE)
        /*1610*/ 	.word	0x00000000


	//----- nvinfo : EIATTR_MIN_STACK_SIZE
	.align		4
.L_941:
        /*1614*/ 	.byte	0x04, 0x12
        /*1616*/ 	.short	(.L_943 - .L_942)
	.align		4
.L_942:
        /*1618*/ 	.word	index@(_ZN10layer_norm13ln_bwd_kernelINS_13Kernel_traitsI13__nv_bfloat16S2_fS2_fjLj5120ELj1ELj1ELj4ELj16ENS_18Kernel_traits_baseILj5120ES2_S2_fS2_fjLj128EEEEELb1ELb0ELb1ELb0EEEvNS_9BwdParamsE)
        /*161c*/ 	.word	0x00000028


	//----- nvinfo : EIATTR_MIN_STACK_SIZE
	.align		4
.L_943:
        /*1620*/ 	.byte	0x04, 0x12
        /*1622*/ 	.short	(.L_945 - .L_944)
	.align		4
.L_944:
        /*1624*/ 	.word	index@(_ZN10layer_norm22ln_bwd_finalize_kernelINS_22Kernel_traits_finalizeILj5120E13__nv_bfloat16S2_fS2_fjLb0ELj1024ELj4ENS_18Kernel_traits_baseILj5120ES2_S2_fS2_fjLj1024EEEEELb0ELb1EEEvNS_9BwdParamsE)
        /*1628*/ 	.word	0x00000000


	//----- nvinfo : EIATTR_MIN_STACK_SIZE
	.align		4
.L_945:
        /*162c*/ 	.byte	0x04, 0x12
        /*162e*/ 	.short	(.L_947 - .L_946)
	.align		4
.L_946:
        /*1630*/ 	.word	index@(_ZN10layer_norm13ln_bwd_kernelINS_13Kernel_traitsI13__nv_bfloat16S2_fS2_fjLj5120ELj1ELj1ELj4ELj16ENS_18Kernel_traits_baseILj5120ES2_S2_fS2_fjLj128EEEEELb1ELb0ELb1ELb1EEEvNS_9BwdParamsE)
        /*1634*/ 	.word	0x00000000


	//----- nvinfo : EIATTR_MIN_STACK_SIZE
	.align		4
.L_947:
        /*1638*/ 	.byte	0x04, 0x12
        /*163a*/ 	.short	(.L_949 - .L_948)
	.align		4
.L_948:
        /*163c*/ 	.word	index@(_ZN10layer_norm13ln_bwd_kernelINS_13Kernel_traitsI13__nv_bfloat16S2_fS2_fjLj5120ELj1ELj1ELj4ELj16ENS_18Kernel_traits_baseILj5120ES2_S2_fS2_fjLj128EEEEELb1ELb1ELb0ELb0EEEvNS_9BwdParamsE)
        /*1640*/ 	.word	0x000001a0


	//----- nvinfo : EIATTR_MIN_STACK_SIZE
	.align		4
.L_949:
        /*1644*/ 	.byte	0x04, 0x12
        /*1646*/ 	.short	(.L_951 - .L_950)
	.align		4
.L_950:
        /*1648*/ 	.word	index@(_ZN10layer_norm13ln_bwd_kernelINS_13Kernel_traitsI13__nv_bfloat16S2_fS2_fjLj5120ELj1ELj1ELj4ELj16ENS_18Kernel_traits_baseILj5120ES2_S2_fS2_fjLj128EEEEELb1ELb1ELb0ELb1EEEvNS_9BwdParamsE)
        /*164c*/ 	.word	0x00000160


	//----- nvinfo : EIATTR_MIN_STACK_SIZE
	.align		4
.L_951:
        /*1650*/ 	.byte	0x04, 0x12
        /*1652*/ 	.short	(.L_953 - .L_952)
	.align		4
.L_952:
        /*1654*/ 	.word	index@(_ZN10layer_norm22ln_bwd_finalize_kernelINS_22Kernel_traits_finalizeILj5120E13__nv_bfloat16S2_fS2_fjLb1ELj1024ELj4ENS_18Kernel_traits_baseILj5120ES2_S2_fS2_fjLj1024EEEEELb1ELb0EEEvNS_9BwdParamsE)
        /*1658*/ 	.word	0x00000000


	//----- nvinfo : EIATTR_MIN_STACK_SIZE
	.align		4
.L_953:
        /*165c*/ 	.byte	0x04, 0x12
        /*165e*/ 	.short	(.L_955 - .L_954)
	.align		4
.L_954:
        /*1660*/ 	.word	index@(_ZN10layer_norm13ln_bwd_kernelINS_13Kernel_traitsI13__nv_bfloat16S2_fS2_fjLj5120ELj1ELj1ELj4ELj16ENS_18Kernel_traits_baseILj5120ES2_S2_fS2_fjLj128EEEEELb1ELb1ELb1ELb0EEEvNS_9BwdParamsE)
        /*1664*/ 	.word	0x00000168


	//----- nvinfo : EIATTR_MIN_STACK_SIZE
	.align		4
.L_955:
        /*1668*/ 	.byte	0x04, 0x12
        /*166a*/ 	.short	(.L_957 - .L_956)
	.align		4
.L_956:
        /*166c*/ 	.word	index@(_ZN10layer_norm22ln_bwd_finalize_kernelINS_22Kernel_traits_finalizeILj5120E13__nv_bfloat16S2_fS2_fjLb1ELj1024ELj4ENS_18Kernel_traits_baseILj5120ES2_S2_fS2_fjLj1024EEEEELb1ELb1EEEvNS_9BwdParamsE)
        /*1670*/ 	.word	0x00000000


	//----- nvinfo : EIATTR_MIN_STACK_SIZE
	.align		4
.L_957:
        /*1674*/ 	.byte	0x04, 0x12
        /*1676*/ 	.short	(.L_959 - .L_958)
	.align		4
.L_958:
        /*1678*/ 	.word	index@(_ZN10layer_norm13ln_bwd_kernelINS_13Kernel_traitsI13__nv_bfloat16S2_fS2_fjLj5120ELj1ELj1ELj4ELj16ENS_18Kernel_traits_baseILj5120ES2_S2_fS2_fjLj128EEEEELb1ELb1ELb1ELb1EEEvNS_9BwdParamsE)
        /*167c*/ 	.word	0x00000100


	//----- nvinfo : EIATTR_MIN_STACK_SIZE
	.align		4
.L_959:
        /*1680*/ 	.byte	0x04, 0x12
        /*1682*/ 	.short	(.L_961 - .L_960)
	.align		4
.L_960:
        /*1684*/ 	.word	index@(_ZN10layer_norm13ln_bwd_kernelINS_13Kernel_traitsIf13__nv_bfloat16fS2_fjLj5120ELj1ELj1ELj4ELj16ENS_18Kernel_traits_baseILj5120EfS2_fS2_fjLj128EEEEELb0ELb0ELb0ELb0EEEvNS_9BwdParamsE)
        /*1688*/ 	.word	0x00000030


	//----- nvinfo : EIATTR_MIN_STACK_SIZE
	.align		4
.L_961:
        /*168c*/ 	.byte	0x04, 0x12
        /*168e*/ 	.short	(.L_963 - .L_962)
	.align		4
.L_962:
        /*1690*/ 	.word	index@(_ZN10layer_norm13ln_bwd_kernelINS_13Kernel_traitsIf13__nv_bfloat16fS2_fjLj5120ELj1ELj1ELj4ELj16ENS_18Kernel_traits_baseILj5120EfS2_fS2_fjLj128EEEEELb0ELb0ELb0ELb1EEEvNS_9BwdParamsE)
        /*1694*/ 	.word	0x00000040


	//----- nvinfo : EIATTR_MIN_STACK_SIZE
	.align		4
.L_963:
        /*1698*/ 	.byte	0x04, 0x12
        /*169a*/ 	.short	(.L_965 - .L_964)
	.align		4
.L_964:
        /*169c*/ 	.word	index@(_ZN10layer_norm13ln_bwd_kernelINS_13Kernel_traitsIf13__nv_bfloat16fS2_fjLj5120ELj1ELj1ELj4ELj16ENS_18Kernel_traits_baseILj5120EfS2_fS2_fjLj128EEEEELb0ELb0ELb1ELb0EEEvNS_9BwdParamsE)
        /*16a0*/ 	.word	0x00000060


	//----- nvinfo : EIATTR_MIN_STACK_SIZE
	.align		4
.L_965:
        /*16a4*/ 	.byte	0x04, 0x12
        /*16a6*/ 	.short	(.L_967 - .L_966)
	.align		4
.L_966:
        /*16a8*/ 	.word	index@(_ZN10layer_norm13ln_bwd_kernelINS_13Kernel_traitsIf13__nv_bfloat16fS2_fjLj5120ELj1ELj1ELj4ELj16ENS_18Kernel_traits_baseILj5120EfS2_fS2_fjLj128EEEEELb0ELb0ELb1ELb1EEEvNS_9BwdParamsE)
        /*16ac*/ 	.word	0x00000028


	//----- nvinfo : EIATTR_MIN_STACK_SIZE
	.align		4
.L_967:
        /*16b0*/ 	.byte	0x04, 0x12
        /*16b2*/ 	.short	(.L_969 - .L_968)
	.align		4
.L_968:
        /*16b4*/ 	.word	index@(_ZN10layer_norm13ln_bwd_kernelINS_13Kernel_traitsIf13__nv_bfloat16fS2_fjLj5120ELj1ELj1ELj4ELj16ENS_18Kernel_traits_baseILj5120EfS2_fS2_fjLj128EEEEELb0ELb1ELb0ELb0EEEvNS_9BwdParamsE)
        /*16b8*/ 	.word	0x00000178


	//----- nvinfo : EIATTR_MIN_STACK_SIZE
	.align		4
.L_969:
        /*16bc*/ 	.byte	0x04, 0x12
        /*16be*/ 	.short	(.L_971 - .L_970)
	.align		4
.L_970:
        /*16c0*/ 	.word	index@(_ZN10layer_norm13ln_bwd_kernelINS_13Kernel_traitsIf13__nv_bfloat16fS2_fjLj5120ELj1ELj1ELj4ELj16ENS_18Kernel_traits_baseILj5120EfS2_fS2_fjLj128EEEEELb0ELb1ELb0ELb1EEEvNS_9BwdParamsE)
        /*16c4*/ 	.word	0x00000188


	//----- nvinfo : EIATTR_MIN_STACK_SIZE
	.align		4
.L_971:
        /*16c8*/ 	.byte	0x04, 0x12
        /*16ca*/ 	.short	(.L_973 - .L_972)
	.align		4
.L_972:
        /*16cc*/ 	.word	index@(_ZN10layer_norm13ln_bwd_kernelINS_13Kernel_traitsIf13__nv_bfloat16fS2_fjLj5120ELj1ELj1ELj4ELj16ENS_18Kernel_traits_baseILj5120EfS2_fS2_fjLj128EEEEELb0ELb1ELb1ELb0EEEvNS_9BwdParamsE)
        /*16d0*/ 	.word	0x000001a0


	//----- nvinfo : EIATTR_MIN_STACK_SIZE
	.align		4
.L_973:
        /*16d4*/ 	.byte	0x04, 0x12
        /*16d6*/ 	.short	(.L_975 - .L_974)
	.align		4
.L_974:
        /*16d8*/ 	.word	index@(_ZN10layer_norm13ln_bwd_kernelINS_13Kernel_traitsIf13__nv_bfloat16fS2_fjLj5120ELj1ELj1ELj4ELj16ENS_18Kernel_traits_baseILj5120EfS2_fS2_fjLj128EEEEELb0ELb1ELb1ELb1EEEvNS_9BwdParamsE)
        /*16dc*/ 	.word	0x00000190


	//----- nvinfo : EIATTR_MIN_STACK_SIZE
	.align		4
.L_975:
        /*16e0*/ 	.byte	0x04, 0x12
        /*16e2*/ 	.short	(.L_977 - .L_976)
	.align		4
.L_976:
        /*16e4*/ 	.word	index@(_ZN10layer_norm13ln_bwd_kernelINS_13Kernel_traitsIf13__nv_bfloat16fS2_fjLj5120ELj1ELj1ELj4ELj16ENS_18Kernel_traits_baseILj5120EfS2_fS2_fjLj128EEEEELb1ELb0ELb0ELb0EEEvNS_9BwdParamsE)
        /*16e8*/ 	.word	0x00000060


	//----- nvinfo : EIATTR_MIN_STACK_SIZE
	.align		4
.L_977:
        /*16ec*/ 	.byte	0x04, 0x12
        /*16ee*/ 	.short	(.L_979 - .L_978)
	.align		4
.L_978:
        /*16f0*/ 	.word	index@(_ZN10layer_norm13ln_bwd_kernelINS_13Kernel_traitsIf13__nv_bfloat16fS2_fjLj5120ELj1ELj1ELj4ELj16ENS_18Kernel_traits_baseILj5120EfS2_fS2_fjLj128EEEEELb1ELb0ELb0ELb1EEEvNS_9BwdParamsE)
        /*16f4*/ 	.word	0x00000058


	//----- nvinfo : EIATTR_MIN_STACK_SIZE
	.align		4
.L_979:
        /*16f8*/ 	.byte	0x04, 0x12
        /*16fa*/ 	.short	(.L_981 - .L_980)
	.align		4
.L_980:
        /*16fc*/ 	.word	index@(_ZN10layer_norm22ln_bwd_finalize_kernelINS_22Kernel_traits_finalizeILj5120Ef13__nv_bfloat16fS2_fjLb0ELj1024ELj4ENS_18Kernel_traits_baseILj5120EfS2_fS2_fjLj1024EEEEELb0ELb0EEEvNS_9BwdParamsE)
        /*1700*/ 	.word	0x00000000


	//----- nvinfo : EIATTR_MIN_STACK_SIZE
	.align		4
.L_981:
        /*1704*/ 	.byte	0x04, 0x12
        /*1706*/ 	.short	(.L_983 - .L_982)
	.align		4
.L_982:
        /*1708*/ 	.word	index@(_ZN10layer_norm13ln_bwd_kernelINS_13Kernel_traitsIf13__nv_bfloat16fS2_fjLj5120ELj1ELj1ELj4ELj16ENS_18Kernel_traits_baseILj5120EfS2_fS2_fjLj128EEEEELb1ELb0ELb1ELb0EEEvNS_9BwdParamsE)
        /*170c*/ 	.word	0x00000080


	//----- nvinfo : EIATTR_MIN_STACK_SIZE
	.align		4
.L_983:
        /*1710*/ 	.byte	0x04, 0x12
        /*1712*/ 	.short	(.L_985 - .L_984)
	.align		4
.L_984:
        /*1714*/ 	.word	index@(_ZN10layer_norm22ln_bwd_finalize_kernelINS_22Kernel_traits_finalizeILj5120Ef13__nv_bfloat16fS2_fjLb0ELj1024ELj4ENS_18Kernel_traits_baseILj5120EfS2_fS2_fjLj1024EEEEELb0ELb1EEEvNS_9BwdParamsE)
        /*1718*/ 	.word	0x00000000


	//----- nvinfo : EIATTR_MIN_STACK_SIZE
	.align		4
.L_985:
        /*171c*/ 	.byte	0x04, 0x12
        /*171e*/ 	.short	(.L_987 - .L_986)
	.align		4
.L_986:
        /*1720*/ 	.word	index@(_ZN10layer_norm13ln_bwd_kernelINS_13Kernel_traitsIf13__nv_bfloat16fS2_fjLj5120ELj1ELj1ELj4ELj16ENS_18Kernel_traits_baseILj5120EfS2_fS2_fjLj128EEEEELb1ELb0ELb1ELb1EEEvNS_9BwdParamsE)
        /*1724*/ 	.word	0x00000058


	//----- nvinfo : EIATTR_MIN_STACK_SIZE
	.align		4
.L_987:
        /*1728*/ 	.byte	0x04, 0x12
        /*172a*/ 	.short	(.L_989 - .L_988)
	.align		4
.L_988:
        /*172c*/ 	.word	index@(_ZN10layer_norm13ln_bwd_kernelINS_13Kernel_traitsIf13__nv_bfloat16fS2_fjLj5120ELj1ELj1ELj4ELj16ENS_18Kernel_traits_baseILj5120EfS2_fS2_fjLj128EEEEELb1ELb1ELb0ELb0EEEvNS_9BwdParamsE)
        /*1730*/ 	.word	0x000001b0


	//----- nvinfo : EIATTR_MIN_STACK_SIZE
	.align		4
.L_989:
        /*1734*/ 	.byte	0x04, 0x12
        /*1736*/ 	.short	(.L_991 - .L_990)
	.align		4
.L_990:
        /*1738*/ 	.word	index@(_ZN10layer_norm13ln_bwd_kernelINS_13Kernel_traitsIf13__nv_bfloat16fS2_fjLj5120ELj1ELj1ELj4ELj16ENS_18Kernel_traits_baseILj5120EfS2_fS2_fjLj128EEEEELb1ELb1ELb0ELb1EEEvNS_9BwdParamsE)
        /*173c*/ 	.word	0x000001c0


	//----- nvinfo : EIATTR_MIN_STACK_SIZE
	.align		4
.L_991:
        /*1740*/ 	.byte	0x04, 0x12
        /*1742*/ 	.short	(.L_993 - .L_992)
	.align		4
.L_992:
        /*1744*/ 	.word	index@(_ZN10layer_norm22ln_bwd_finalize_kernelINS_22Kernel_traits_finalizeILj5120Ef13__nv_bfloat16fS2_fjLb1ELj1024ELj4ENS_18Kernel_traits_baseILj5120EfS2_fS2_fjLj1024EEEEELb1ELb0EEEvNS_9BwdParamsE)
        /*1748*/ 	.word	0x00000000


	//----- nvinfo : EIATTR_MIN_STACK_SIZE
	.align		4
.L_993:
        /*174c*/ 	.byte	0x04, 0x12
        /*174e*/ 	.short	(.L_995 - .L_994)
	.align		4
.L_994:
        /*1750*/ 	.word	index@(_ZN10layer_norm13ln_bwd_kernelINS_13Kernel_traitsIf13__nv_bfloat16fS2_fjLj5120ELj1ELj1ELj4ELj16ENS_18Kernel_traits_baseILj5120EfS2_fS2_fjLj128EEEEELb1ELb1ELb1ELb0EEEvNS_9BwdParamsE)
        /*1754*/ 	.word	0x000001d8


	//----- nvinfo : EIATTR_MIN_STACK_SIZE
	.align		4
.L_995:
        /*1758*/ 	.byte	0x04, 0x12
        /*175a*/ 	.short	(.L_997 - .L_996)
	.align		4
.L_996:
        /*175c*/ 	.word	index@(_ZN10layer_norm22ln_bwd_finalize_kernelINS_22Kernel_traits_finalizeILj5120Ef13__nv_bfloat16fS2_fjLb1ELj1024ELj4ENS_18Kernel_traits_baseILj5120EfS2_fS2_fjLj1024EEEEELb1ELb1EEEvNS_9BwdParamsE)
        /*1760*/ 	.word	0x00000000


	//----- nvinfo : EIATTR_MIN_STACK_SIZE
	.align		4
.L_997:
        /*1764*/ 	.byte	0x04, 0x12
        /*1766*/ 	.short	(.L_999 - .L_998)
	.align		4
.L_998:
        /*1768*/ 	.word	index@(_ZN10layer_norm13ln_bwd_kernelINS_13Kernel_traitsIf13__nv_bfloat16fS2_fjLj5120ELj1ELj1ELj4ELj16ENS_18Kernel_traits_baseILj5120EfS2_fS2_fjLj128EEEEELb1ELb1ELb1ELb1EEEvNS_9BwdParamsE)
        /*176c*/ 	.word	0x000001c0


	//----- nvinfo : EIATTR_MIN_STACK_SIZE
	.align		4
.L_999:
        /*1770*/ 	.byte	0x04, 0x12
        /*1772*/ 	.short	(.L_1001 - .L_1000)
	.align		4
.L_1000:
        /*1774*/ 	.word	index@(_ZN10layer_norm13ln_bwd_kernelINS_13Kernel_traitsIf6__halfS2_S2_fjLj5120ELj1ELj1ELj4ELj16ENS_18Kernel_traits_baseILj5120EfS2_S2_S2_fjLj128EEEEELb0ELb0ELb0ELb0EEEvNS_9BwdParamsE)
        /*1778*/ 	.word	0x00000000


	//----- nvinfo : EIATTR_MIN_STACK_SIZE
	.align		4
.L_1001:
        /*177c*/ 	.byte	0x04, 0x12
        /*177e*/ 	.short	(.L_1003 - .L_1002)
	.align		4
.L_1002:
        /*1780*/ 	.word	index@(_ZN10layer_norm13ln_bwd_kernelINS_13Kernel_traitsIf6__halfS2_S2_fjLj5120ELj1ELj1ELj4ELj16ENS_18Kernel_traits_baseILj5120EfS2_S2_S2_fjLj128EEEEELb0ELb0ELb0ELb1EEEvNS_9BwdParamsE)
        /*1784*/ 	.word	0x00000000


	//----- nvinfo : EIATTR_MIN_STACK_SIZE
	.align		4
.L_1003:
        /*1788*/ 	.byte	0x04, 0x12
        /*178a*/ 	.short	(.L_1005 - .L_1004)
	.align		4
.L_1004:
        /*178c*/ 	.word	index@(_ZN10layer_norm13ln_bwd_kernelINS_13Kernel_traitsIf6__halfS2_S2_fjLj5120ELj1ELj1ELj4ELj16ENS_18Kernel_traits_baseILj5120EfS2_S2_S2_fjLj128EEEEELb0ELb0ELb1ELb0EEEvNS_9BwdParamsE)
        /*1790*/ 	.word	0x00000000


	//----- nvinfo : EIATTR_MIN_STACK_SIZE
	.align		4
.L_1005:
        /*1794*/ 	.byte	0x04, 0x12
        /*1796*/ 	.short	(.L_1007 - .L_1006)
	.align		4
.L_1006:
        /*1798*/ 	.word	index@(_ZN10layer_norm13ln_bwd_kernelINS_13Kernel_traitsIf6__halfS2_S2_fjLj5120ELj1ELj1ELj4ELj16ENS_18Kernel_traits_baseILj5120EfS2_S2_S2_fjLj128EEEEELb0ELb0ELb1ELb1EEEvNS_9BwdParamsE)
        /*179c*/ 	.word	0x00000000


	//----- nvinfo : EIATTR_MIN_STACK_SIZE
	.align		4
.L_1007:
        /*17a0*/ 	.byte	0x04, 0x12
        /*17a2*/ 	.short	(.L_1009 - .L_1008)
	.align		4
.L_1008:
        /*17a4*/ 	.word	index@(_ZN10layer_norm13ln_bwd_kernelINS_13Kernel_traitsIf6__halfS2_S2_fjLj5120ELj1ELj1ELj4ELj16ENS_18Kernel_traits_baseILj5120EfS2_S2_S2_fjLj128EEEEELb0ELb1ELb0ELb0EEEvNS_9BwdParamsE)
        /*17a8*/ 	.word	0x00000110


	//----- nvinfo : EIATTR_MIN_STACK_SIZE
	.align		4
.L_1009:
        /*17ac*/ 	.byte	0x04, 0x12
        /*17ae*/ 	.short	(.L_1011 - .L_1010)
	.align		4
.L_1010:
        /*17b0*/ 	.word	index@(_ZN10layer_norm13ln_bwd_kernelINS_13Kernel_traitsIf6__halfS2_S2_fjLj5120ELj1ELj1ELj4ELj16ENS_18Kernel_traits_baseILj5120EfS2_S2_S2_fjLj128EEEEELb0ELb1ELb0ELb1EEEvNS_9BwdParamsE)
        /*17b4*/ 	.word	0x00000120


	//----- nvinfo : EIATTR_MIN_STACK_SIZE
	.align		4
.L_1011:
        /*17b8*/ 	.byte	0x04, 0x12
        /*17ba*/ 	.short	(.L_1013 - .L_1012)
	.align		4
.L_1012:
        /*17bc*/ 	.word	index@(_ZN10layer_norm13ln_bwd_kernelINS_13Kernel_traitsIf6__halfS2_S2_fjLj5120ELj1ELj1ELj4ELj16ENS_18Kernel_traits_baseILj5120EfS2_S2_S2_fjLj128EEEEELb0ELb1ELb1ELb0EEEvNS_9BwdParamsE)
        /*17c0*/ 	.word	0x00000140


	//----- nvinfo : EIATTR_MIN_STACK_SIZE
	.align		4
.L_1013:
        /*17c4*/ 	.byte	0x04, 0x12
        /*17c6*/ 	.short	(.L_1015 - .L_1014)
	.align		4
.L_1014:
        /*17c8*/ 	.word	index@(_ZN10layer_norm13ln_bwd_kernelINS_13Kernel_traitsIf6__halfS2_S2_fjLj5120ELj1ELj1ELj4ELj16ENS_18Kernel_traits_baseILj5120EfS2_S2_S2_fjLj128EEEEELb0ELb1ELb1ELb1EEEvNS_9BwdParamsE)
        /*17cc*/ 	.word	0x00000138


	//----- nvinfo : EIATTR_MIN_STACK_SIZE
	.align		4
.L_1015:
        /*17d0*/ 	.byte	0x04, 0x12
        /*17d2*/ 	.short	(.L_1017 - .L_1016)
	.align		4
.L_1016:
        /*17d4*/ 	.word	index@(_ZN10layer_norm13ln_bwd_kernelINS_13Kernel_traitsIf6__halfS2_S2_fjLj5120ELj1ELj1ELj4ELj16ENS_18Kernel_traits_baseILj5120EfS2_S2_S2_fjLj128EEEEELb1ELb0ELb0ELb0EEEvNS_9BwdParamsE)
        /*17d8*/ 	.word	0x00000000


	//----- nvinfo : EIATTR_MIN_STACK_SIZE
	.align		4
.L_1017:
        /*17dc*/ 	.byte	0x04, 0x12
        /*17de*/ 	.short	(.L_1019 - .L_1018)
	.align		4
.L_1018:
        /*17e0*/ 	.word	index@(_ZN10layer_norm13ln_bwd_kernelINS_13Kernel_traitsIf6__halfS2_S2_fjLj5120ELj1ELj1ELj4ELj16ENS_18Kernel_traits_baseILj5120EfS2_S2_S2_fjLj128EEEEELb1ELb0ELb0ELb1EEEvNS_9BwdParamsE)
        /*17e4*/ 	.word	0x00000000


	//----- nvinfo : EIATTR_MIN_STACK_SIZE
	.align		4
.L_1019:
        /*17e8*/ 	.byte	0x04, 0x12
        /*17ea*/ 	.short	(.L_1021 - .L_1020)
	.align		4
.L_1020:
        /*17ec*/ 	.word	index@(_ZN10layer_norm22ln_bwd_finalize_kernelINS_22Kernel_traits_finalizeILj5120Ef6__halfS2_S2_fjLb0ELj1024ELj4ENS_18Kernel_traits_baseILj5120EfS2_S2_S2_fjLj1024EEEEELb0ELb0EEEvNS_9BwdParamsE)
        /*17f0*/ 	.word	0x00000000


	//----- nvinfo : EIATTR_MIN_STACK_SIZE
	.align		4
.L_1021:
        /*17f4*/ 	.byte	0x04, 0x12
        /*17f6*/ 	.short	(.L_1023 - .L_1022)
	.align		4
.L_1022:
        /*17f8*/ 	.word	index@(_ZN10layer_norm13ln_bwd_kernelINS_13Kernel_traitsIf6__halfS2_S2_fjLj5120ELj1ELj1ELj4ELj16ENS_18Kernel_traits_baseILj5120EfS2_S2_S2_fjLj128EEEEELb1ELb0ELb1ELb0EEEvNS_9BwdParamsE)
        /*17fc*/ 	.word	0x00000010


	//----- nvinfo : EIATTR_MIN_STACK_SIZE
	.align		4
.L_1023:
        /*1800*/ 	.byte	0x04, 0x12
        /*1802*/ 	.short	(.L_1025 - .L_1024)
	.align		4
.L_1024:
        /*1804*/ 	.word	index@(_ZN10layer_norm22ln_bwd_finalize_kernelINS_22Kernel_traits_finalizeILj5120Ef6__halfS2_S2_fjLb0ELj1024ELj4ENS_18Kernel_traits_baseILj5120EfS2_S2_S2_fjLj1024EEEEELb0ELb1EEEvNS_9BwdParamsE)
        /*1808*/ 	.word	0x00000000


	//----- nvinfo : EIATTR_MIN_STACK_SIZE
	.align		4
.L_1025:
        /*180c*/ 	.byte	0x04, 0x12
        /*180e*/ 	.short	(.L_1027 - .L_1026)
	.align		4
.L_1026:
        /*1810*/ 	.word	index@(_ZN10layer_norm13ln_bwd_kernelINS_13Kernel_traitsIf6__halfS2_S2_fjLj5120ELj1ELj1ELj4ELj16ENS_18Kernel_traits_baseILj5120EfS2_S2_S2_fjLj128EEEEELb1ELb0ELb1ELb1EEEvNS_9BwdParamsE)
        /*1814*/ 	.word	0x00000000


	//----- nvinfo : EIATTR_MIN_STACK_SIZE
	.align		4
.L_1027:
        /*1818*/ 	.byte	0x04, 0x12
        /*181a*/ 	.short	(.L_1029 - .L_1028)
	.align		4
.L_1028:
        /*181c*/ 	.word	index@(_ZN10layer_norm13ln_bwd_kernelINS_13Kernel_traitsIf6__halfS2_S2_fjLj5120ELj1ELj1ELj4ELj16ENS_18Kernel_traits_baseILj5120EfS2_S2_S2_fjLj128EEEEELb1ELb1ELb0ELb0EEEvNS_9BwdParamsE)
        /*1820*/ 	.word	0x00000140


	//----- nvinfo : EIATTR_MIN_STACK_SIZE
	.align		4
.L_1029:
        /*1824*/ 	.byte	0x04, 0x12
        /*1826*/ 	.short	(.L_1031 - .L_1030)
	.align		4
.L_1030:
        /*1828*/ 	.word	index@(_ZN10layer_norm13ln_bwd_kernelINS_13Kernel_traitsIf6__halfS2_S2_fjLj5120ELj1ELj1ELj4ELj16ENS_18Kernel_traits_baseILj5120EfS2_S2_S2_fjLj128EEEEELb1ELb1ELb0ELb1EEEvNS_9BwdParamsE)
        /*182c*/ 	.word	0x00000148


	//----- nvinfo : EIATTR_MIN_STACK_SIZE
	.align		4
.L_1031:
        /*1830*/ 	.byte	0x04, 0x12
        /*1832*/ 	.short	(.L_1033 - .L_1032)
	.align		4
.L_1032:
        /*1834*/ 	.word	index@(_ZN10layer_norm22ln_bwd_finalize_kernelINS_22Kernel_traits_finalizeILj5120Ef6__halfS2_S2_fjLb1ELj1024ELj4ENS_18Kernel_traits_baseILj5120EfS2_S2_S2_fjLj1024EEEEELb1ELb0EEEvNS_9BwdParamsE)
        /*1838*/ 	.word	0x00000000


	//----- nvinfo : EIATTR_MIN_STACK_SIZE
	.align		4
.L_1033:
        /*183c*/ 	.byte	0x04, 0x12
        /*183e*/ 	.short	(.L_1035 - .L_1034)
	.align		4
.L_1034:
        /*1840*/ 	.word	index@(_ZN10layer_norm13ln_bwd_kernelINS_13Kernel_traitsIf6__halfS2_S2_fjLj5120ELj1ELj1ELj4ELj16ENS_18Kernel_traits_baseILj5120EfS2_S2_S2_fjLj128EEEEELb1ELb1ELb1ELb0EEEvNS_9BwdParamsE)
        /*1844*/ 	.word	0x00000168


	//----- nvinfo : EIATTR_MIN_STACK_SIZE
	.align		4
.L_1035:
        /*1848*/ 	.byte	0x04, 0x12
        /*184a*/ 	.short	(.L_1037 - .L_1036)
	.align		4
.L_1036:
        /*184c*/ 	.word	index@(_ZN10layer_norm22ln_bwd_finalize_kernelINS_22Kernel_traits_finalizeILj5120Ef6__halfS2_S2_fjLb1ELj1024ELj4ENS_18Kernel_traits_baseILj5120EfS2_S2_S2_fjLj1024EEEEELb1ELb1EEEvNS_9BwdParamsE)
        /*1850*/ 	.word	0x00000000


	//----- nvinfo : EIATTR_MIN_STACK_SIZE
	.align		4
.L_1037:
        /*1854*/ 	.byte	0x04, 0x12
        /*1856*/ 	.short	(.L_1039 - .L_1038)
	.align		4
.L_1038:
        /*1858*/ 	.word	index@(_ZN10layer_norm13ln_bwd_kernelINS_13Kernel_traitsIf6__halfS2_S2_fjLj5120ELj1ELj1ELj4ELj16ENS_18Kernel_traits_baseILj5120EfS2_S2_S2_fjLj128EEEEELb1ELb1ELb1ELb1EEEvNS_9BwdParamsE)
        /*185c*/ 	.word	0x00000158


	//----- nvinfo : EIATTR_MIN_STACK_SIZE
	.align		4
.L_1039:
        /*1860*/ 	.byte	0x04, 0x12
        /*1862*/ 	.short	(.L_1041 - .L_1040)
	.align		4
.L_1040:
        /*1864*/ 	.word	index@(_ZN10layer_norm13ln_bwd_kernelINS_13Kernel_traitsI6__halfS2_fS2_fjLj5120ELj1ELj1ELj4ELj16ENS_18Kernel_traits_baseILj5120ES2_S2_fS2_fjLj128EEEEELb0ELb0ELb0ELb0EEEvNS_9BwdParamsE)
        /*1868*/ 	.word	0x00000000


	//----- nvinfo : EIATTR_MIN_STACK_SIZE
	.align		4
.L_1041:
        /*186c*/ 	.byte	0x04, 0x12
        /*186e*/ 	.short	(.L_1043 - .L_1042)
	.align		4
.L_1042:
        /*1870*/ 	.word	index@(_ZN10layer_norm13ln_bwd_kernelINS_13Kernel_traitsI6__halfS2_fS2_fjLj5120ELj1ELj1ELj4ELj16ENS_18Kernel_traits_baseILj5120ES2_S2_fS2_fjLj128EEEEELb0ELb0ELb0ELb1EEEvNS_9BwdParamsE)
        /*1874*/ 	.word	0x00000058


	//----- nvinfo : EIATTR_MIN_STACK_SIZE
	.align		4
.L_1043:
        /*1878*/ 	.byte	0x04, 0x12
        /*187a*/ 	.short	(.L_1045 - .L_1044)
	.align		4
.L_1044:
        /*187c*/ 	.word	index@(_ZN10layer_norm13ln_bwd_kernelINS_13Kernel_traitsI6__halfS2_fS2_fjLj5120ELj1ELj1ELj4ELj16ENS_18Kernel_traits_baseILj5120ES2_S2_fS2_fjLj128EEEEELb0ELb0ELb1ELb0EEEvNS_9BwdParamsE)
        /*1880*/ 	.word	0x00000018


	//----- nvinfo : EIATTR_MIN_STACK_SIZE
	.align		4
.L_1045:
        /*1884*/ 	.byte	0x04, 0x12
        /*1886*/ 	.short	(.L_1047 - .L_1046)
	.align		4
.L_1046:
        /*1888*/ 	.word	index@(_ZN10layer_norm13ln_bwd_kernelINS_13Kernel_traitsI6__halfS2_fS2_fjLj5120ELj1ELj1ELj4ELj16ENS_18Kernel_traits_baseILj5120ES2_S2_fS2_fjLj128EEEEELb0ELb0ELb1ELb1EEEvNS_9BwdParamsE)
        /*188c*/ 	.word	0x00000000


	//----- nvinfo : EIATTR_MIN_STACK_SIZE
	.align		4
.L_1047:
        /*1890*/ 	.byte	0x04, 0x12
        /*1892*/ 	.short	(.L_1049 - .L_1048)
	.align		4
.L_1048:
        /*1894*/ 	.word	index@(_ZN10layer_norm13ln_bwd_kernelINS_13Kernel_traitsI6__halfS2_fS2_fjLj5120ELj1ELj1ELj4ELj16ENS_18Kernel_traits_baseILj5120ES2_S2_fS2_fjLj128EEEEELb0ELb1ELb0ELb0EEEvNS_9BwdParamsE)
        /*1898*/ 	.word	0x000000e0


	//----- nvinfo : EIATTR_MIN_STACK_SIZE
	.align		4
.L_1049:
        /*189c*/ 	.byte	0x04, 0x12
        /*189e*/ 	.short	(.L_1051 - .L_1050)
	.align		4
.L_1050:
        /*18a0*/ 	.word	index@(_ZN10layer_norm13ln_bwd_kernelINS_13Kernel_traitsI6__halfS2_fS2_fjLj5120ELj1ELj1ELj4ELj16ENS_18Kernel_traits_baseILj5120ES2_S2_fS2_fjLj128EEEEELb0ELb1ELb0ELb1EEEvNS_9BwdParamsE)
        /*18a4*/ 	.word	0x00000140


	//----- nvinfo : EIATTR_MIN_STACK_SIZE
	.align		4
.L_1051:
        /*18a8*/ 	.byte	0x04, 0x12
        /*18aa*/ 	.short	(.L_1053 - .L_1052)
	.align		4
.L_1052:
        /*18ac*/ 	.word	index@(_ZN10layer_norm13ln_bwd_kernelINS_13Kernel_traitsI6__halfS2_fS2_fjLj5120ELj1ELj1ELj4ELj16ENS_18Kernel_traits_baseILj5120ES2_S2_fS2_fjLj128EEEEELb0ELb1ELb1ELb0EEEvNS_9BwdParamsE)
        /*18b0*/ 	.word	0x000000f8


	//----- nvinfo : EIATTR_MIN_STACK_SIZE
	.align		4
.L_1053:
        /*18b4*/ 	.byte	0x04, 0x12
        /*18b6*/ 	.short	(.L_1055 - .L_1054)
	.align		4
.L_1054:
        /*18b8*/ 	.word	index@(_ZN10layer_norm13ln_bwd_kernelINS_13Kernel_traitsI6__halfS2_fS2_fjLj5120ELj1ELj1ELj4ELj16ENS_18Kernel_traits_baseILj5120ES2_S2_fS2_fjLj128EEEEELb0ELb1ELb1ELb1EEEvNS_9BwdParamsE)
        /*18bc*/ 	.word	0x000000c8


	//----- nvinfo : EIATTR_MIN_STACK_SIZE
	.align		4
.L_1055:
        /*18c0*/ 	.byte	0x04, 0x12
        /*18c2*/ 	.short	(.L_1057 - .L_1056)
	.align		4
.L_1056:
        /*18c4*/ 	.word	index@(_ZN10layer_norm13ln_bwd_kernelINS_13Kernel_traitsI6__halfS2_fS2_fjLj5120ELj1ELj1ELj4ELj16ENS_18Kernel_traits_baseILj5120ES2_S2_fS2_fjLj128EEEEELb1ELb0ELb0ELb0EEEvNS_9BwdParamsE)
        /*18c8*/ 	.word	0x00000018


	//----- nvinfo : EIATTR_MIN_STACK_SIZE
	.align		4
.L_1057:
        /*18cc*/ 	.byte	0x04, 0x12
        /*18ce*/ 	.short	(.L_1059 - .L_1058)
	.align		4
.L_1058:
        /*18d0*/ 	.word	index@(_ZN10layer_norm13ln_bwd_kernelINS_13Kernel_traitsI6__halfS2_fS2_fjLj5120ELj1ELj1ELj4ELj16ENS_18Kernel_traits_baseILj5120ES2_S2_fS2_fjLj128EEEEELb1ELb0ELb0ELb1EEEvNS_9BwdParamsE)
        /*18d4*/ 	.word	0x00000070


	//----- nvinfo : EIATTR_MIN_STACK_SIZE
	.align		4
.L_1059:
        /*18d8*/ 	.byte	0x04, 0x12
        /*18da*/ 	.short	(.L_1061 - .L_1060)
	.align		4
.L_1060:
        /*18dc*/ 	.word	index@(_ZN10layer_norm22ln_bwd_finalize_kernelINS_22Kernel_traits_finalizeILj5120E6__halfS2_fS2_fjLb0ELj1024ELj4ENS_18Kernel_traits_baseILj5120ES2_S2_fS2_fjLj1024EEEEELb0ELb0EEEvNS_9BwdParamsE)
        /*18e0*/ 	.word	0x00000000


	//----- nvinfo : EIATTR_MIN_STACK_SIZE
	.align		4
.L_1061:
        /*18e4*/ 	.byte	0x04, 0x12
        /*18e6*/ 	.short	(.L_1063 - .L_1062)
	.align		4
.L_1062:
        /*18e8*/ 	.word	index@(_ZN10layer_norm13ln_bwd_kernelINS_13Kernel_traitsI6__halfS2_fS2_fjLj5120ELj1ELj1ELj4ELj16ENS_18Kernel_traits_baseILj5120ES2_S2_fS2_fjLj128EEEEELb1ELb0ELb1ELb0EEEvNS_9BwdParamsE)
        /*18ec*/ 	.word	0x00000028


	//----- nvinfo : EIATTR_MIN_STACK_SIZE
	.align		4
.L_1063:
        /*18f0*/ 	.byte	0x04, 0x12
        /*18f2*/ 	.short	(.L_1065 - .L_1064)
	.align		4
.L_1064:
        /*18f4*/ 	.word	index@(_ZN10layer_norm22ln_bwd_finalize_kernelINS_22Kernel_traits_finalizeILj5120E6__halfS2_fS2_fjLb0ELj1024ELj4ENS_18Kernel_traits_baseILj5120ES2_S2_fS2_fjLj1024EEEEELb0ELb1EEEvNS_9BwdParamsE)
        /*18f8*/ 	.word	0x00000000


	//----- nvinfo : EIATTR_MIN_STACK_SIZE
	.align		4
.L_1065:
        /*18fc*/ 	.byte	0x04, 0x12
        /*18fe*/ 	.short	(.L_1067 - .L_1066)
	.align		4
.L_1066:
        /*1900*/ 	.word	index@(_ZN10layer_norm13ln_bwd_kernelINS_13Kernel_traitsI6__halfS2_fS2_fjLj5120ELj1ELj1ELj4ELj16ENS_18Kernel_traits_baseILj5120ES2_S2_fS2_fjLj128EEEEELb1ELb0ELb1ELb1EEEvNS_9BwdParamsE)
        /*1904*/ 	.word	0x00000000


	//----- nvinfo : EIATTR_MIN_STACK_SIZE
	.align		4
.L_1067:
        /*1908*/ 	.byte	0x04, 0x12
        /*190a*/ 	.short	(.L_1069 - .L_1068)
	.align		4
.L_1068:
        /*190c*/ 	.word	index@(_ZN10layer_norm13ln_bwd_kernelINS_13Kernel_traitsI6__halfS2_fS2_fjLj5120ELj1ELj1ELj4ELj16ENS_18Kernel_traits_baseILj5120ES2_S2_fS2_fjLj128EEEEELb1ELb1ELb0ELb0EEEvNS_9BwdParamsE)
        /*1910*/ 	.word	0x00000100


	//----- nvinfo : EIATTR_MIN_STACK_SIZE
	.align		4
.L_1069:
        /*1914*/ 	.byte	0x04, 0x12
        /*1916*/ 	.short	(.L_1071 - .L_1070)
	.align		4
.L_1070:
        /*1918*/ 	.word	index@(_ZN10layer_norm13ln_bwd_kernelINS_13Kernel_traitsI6__halfS2_fS2_fjLj5120ELj1ELj1ELj4ELj16ENS_18Kernel_traits_baseILj5120ES2_S2_fS2_fjLj128EEEEELb1ELb1ELb0ELb1EEEvNS_9BwdParamsE)
        /*191c*/ 	.word	0x00000168


	//----- nvinfo : EIATTR_MIN_STACK_SIZE
	.align		4
.L_1071:
        /*1920*/ 	.byte	0x04, 0x12
        /*1922*/ 	.short	(.L_1073 - .L_1072)
	.align		4
.L_1072:
        /*1924*/ 	.word	index@(_ZN10layer_norm22ln_bwd_finalize_kernelINS_22Kernel_traits_finalizeILj5120E6__halfS2_fS2_fjLb1ELj1024ELj4ENS_18Kernel_traits_baseILj5120ES2_S2_fS2_fjLj1024EEEEELb1ELb0EEEvNS_9BwdParamsE)
        /*1928*/ 	.word	0x00000000


	//----- nvinfo : EIATTR_MIN_STACK_SIZE
	.align		4
.L_1073:
        /*192c*/ 	.byte	0x04, 0x12
        /*192e*/ 	.short	(.L_1075 - .L_1074)
	.align		4
.L_1074:
        /*1930*/ 	.word	index@(_ZN10layer_norm13ln_bwd_kernelINS_13Kernel_traitsI6__halfS2_fS2_fjLj5120ELj1ELj1ELj4ELj16ENS_18Kernel_traits_baseILj5120ES2_S2_fS2_fjLj128EEEEELb1ELb1ELb1ELb0EEEvNS_9BwdParamsE)
        /*1934*/ 	.word	0x00000128


	//----- nvinfo : EIATTR_MIN_STACK_SIZE
	.align		4
.L_1075:
        /*1938*/ 	.byte	0x04, 0x12
        /*193a*/ 	.short	(.L_1077 - .L_1076)
	.align		4
.L_1076:
        /*193c*/ 	.word	index@(_ZN10layer_norm22ln_bwd_finalize_kernelINS_22Kernel_traits_finalizeILj5120E6__halfS2_fS2_fjLb1ELj1024ELj4ENS_18Kernel_traits_baseILj5120ES2_S2_fS2_fjLj1024EEEEELb1ELb1EEEvNS_9BwdParamsE)
        /*1940*/ 	.word	0x00000000


	//----- nvinfo : EIATTR_MIN_STACK_SIZE
	.align		4
.L_1077:
        /*1944*/ 	.byte	0x04, 0x12
        /*1946*/ 	.short	(.L_1079 - .L_1078)
	.align		4
.L_1078:
        /*1948*/ 	.word	index@(_ZN10layer_norm13ln_bwd_kernelINS_13Kernel_traitsI6__halfS2_fS2_fjLj5120ELj1ELj1ELj4ELj16ENS_18Kernel_traits_baseILj5120ES2_S2_fS2_fjLj128EEEEELb1ELb1ELb1ELb1EEEvNS_9BwdParamsE)
        /*194c*/ 	.word	0x000000f8


	//----- nvinfo : EIATTR_MIN_STACK_SIZE
	.align		4
.L_1079:
        /*1950*/ 	.byte	0x04, 0x12
        /*1952*/ 	.short	(.L_1081 - .L_1080)
	.align		4
.L_1080:
        /*1954*/ 	.word	index@(_ZN10layer_norm13ln_bwd_kernelINS_13Kernel_traitsIf6__halffS2_fjLj5120ELj1ELj1ELj4ELj16ENS_18Kernel_traits_baseILj5120EfS2_fS2_fjLj128EEEEELb0ELb0ELb0ELb0EEEvNS_9BwdParamsE)
        /*1958*/ 	.word	0x00000030


	//----- nvinfo : EIATTR_MIN_STACK_SIZE
	.align		4
.L_1081:
        /*195c*/ 	.byte	0x04, 0x12
        /*195e*/ 	.short	(.L_1083 - .L_1082)
	.align		4
.L_1082:
        /*1960*/ 	.word	index@(_ZN10layer_norm13ln_bwd_kernelINS_13Kernel_traitsIf6__halffS2_fjLj5120ELj1ELj1ELj4ELj16ENS_18Kernel_traits_baseILj5120EfS2_fS2_fjLj128EEEEELb0ELb0ELb0ELb1EEEvNS_9BwdParamsE)
        /*1964*/ 	.word	0x00000070


	//----- nvinfo : EIATTR_MIN_STACK_SIZE
	.align		4
.L_1083:
        /*1968*/ 	.byte	0x04, 0x12
        /*196a*/ 	.short	(.L_1085 - .L_1084)
	.align		4
.L_1084:
        /*196c*/ 	.word	index@(_ZN10layer_norm13ln_bwd_kernelINS_13Kernel_traitsIf6__halffS2_fjLj5120ELj1ELj1ELj4ELj16ENS_18Kernel_traits_baseILj5120EfS2_fS2_fjLj128EEEEELb0ELb0ELb1ELb0EEEvNS_9BwdParamsE)
        /*1970*/ 	.word	0x00000060


	//----- nvinfo : EIATTR_MIN_STACK_SIZE
	.align		4
.L_1085:
        /*1974*/ 	.byte	0x04, 0x12
        /*1976*/ 	.short	(.L_1087 - .L_1086)
	.align		4
.L_1086:
        /*1978*/ 	.word	index@(_ZN10layer_norm13ln_bwd_kernelINS_13Kernel_traitsIf6__halffS2_fjLj5120ELj1ELj1ELj4ELj16ENS_18Kernel_traits_baseILj5120EfS2_fS2_fjLj128EEEEELb0ELb0ELb1ELb1EEEvNS_9BwdParamsE)
        /*197c*/ 	.word	0x00000028


	//----- nvinfo : EIATTR_MIN_STACK_SIZE
	.align		4
.L_1087:
        /*1980*/ 	.byte	0x04, 0x12
        /*1982*/ 	.short	(.L_1089 - .L_1088)
	.align		4
.L_1088:
        /*1984*/ 	.word	index@(_ZN10layer_norm13ln_bwd_kernelINS_13Kernel_traitsIf6__halffS2_fjLj5120ELj1ELj1ELj4ELj16ENS_18Kernel_traits_baseILj5120EfS2_fS2_fjLj128EEEEELb0ELb1ELb0ELb0EEEvNS_9BwdParamsE)
        /*1988*/ 	.word	0x00000190


	//----- nvinfo : EIATTR_MIN_STACK_SIZE
	.align		4
.L_1089:
        /*198c*/ 	.byte	0x04, 0x12
        /*198e*/ 	.short	(.L_1091 - .L_1090)
	.align		4
.L_1090:
        /*1990*/ 	.word	index@(_ZN10layer_norm13ln_bwd_kernelINS_13Kernel_traitsIf6__halffS2_fjLj5120ELj1ELj1ELj4ELj16ENS_18Kernel_traits_baseILj5120EfS2_fS2_fjLj128EEEEELb0ELb1ELb0ELb1EEEvNS_9BwdParamsE)
        /*1994*/ 	.word	0x00000188


	//----- nvinfo : EIATTR_MIN_STACK_SIZE
	.align		4
.L_1091:
        /*1998*/ 	.byte	0x04, 0x12
        /*199a*/ 	.short	(.L_1093 - .L_1092)
	.align		4
.L_1092:
        /*199c*/ 	.word	index@(_ZN10layer_norm13ln_bwd_kernelINS_13Kernel_traitsIf6__halffS2_fjLj5120ELj1ELj1ELj4ELj16ENS_18Kernel_traits_baseILj5120EfS2_fS2_fjLj128EEEEELb0ELb1ELb1ELb0EEEvNS_9BwdParamsE)
        /*19a0*/ 	.word	0x000001a0


	//----- nvinfo : EIATTR_MIN_STACK_SIZE
	.align		4
.L_1093:
        /*19a4*/ 	.byte	0x04, 0x12
        /*19a6*/ 	.short	(.L_1095 - .L_1094)
	.align		4
.L_1094:
        /*19a8*/ 	.word	index@(_ZN10layer_norm13ln_bwd_kernelINS_13Kernel_traitsIf6__halffS2_fjLj5120ELj1ELj1ELj4ELj16ENS_18Kernel_traits_baseILj5120EfS2_fS2_fjLj128EEEEELb0ELb1ELb1ELb1EEEvNS_9BwdParamsE)
        /*19ac*/ 	.word	0x00000190


	//----- nvinfo : EIATTR_MIN_STACK_SIZE
	.align		4
.L_1095:
        /*19b0*/ 	.byte	0x04, 0x12
        /*19b2*/ 	.short	(.L_1097 - .L_1096)
	.align		4
.L_1096:
        /*19b4*/ 	.word	index@(_ZN10layer_norm13ln_bwd_kernelINS_13Kernel_traitsIf6__halffS2_fjLj5120ELj1ELj1ELj4ELj16ENS_18Kernel_traits_baseILj5120EfS2_fS2_fjLj128EEEEELb1ELb0ELb0ELb0EEEvNS_9BwdParamsE)
        /*19b8*/ 	.word	0x00000060


	//----- nvinfo : EIATTR_MIN_STACK_SIZE
	.align		4
.L_1097:
        /*19bc*/ 	.byte	0x04, 0x12
        /*19be*/ 	.short	(.L_1099 - .L_1098)
	.align		4
.L_1098:
        /*19c0*/ 	.word	index@(_ZN10layer_norm13ln_bwd_kernelINS_13Kernel_traitsIf6__halffS2_fjLj5120ELj1ELj1ELj4ELj16ENS_18Kernel_traits_baseILj5120EfS2_fS2_fjLj128EEEEELb1ELb0ELb0ELb1EEEvNS_9BwdParamsE)
        /*19c4*/ 	.word	0x00000058


	//----- nvinfo : EIATTR_MIN_STACK_SIZE
	.align		4
.L_1099:
        /*19c8*/ 	.byte	0x04, 0x12
        /*19ca*/ 	.short	(.L_1101 - .L_1100)
	.align		4
.L_1100:
        /*19cc*/ 	.word	index@(_ZN10layer_norm22ln_bwd_finalize_kernelINS_22Kernel_traits_finalizeILj5120Ef6__halffS2_fjLb0ELj1024ELj4ENS_18Kernel_traits_baseILj5120EfS2_fS2_fjLj1024EEEEELb0ELb0EEEvNS_9BwdParamsE)
        /*19d0*/ 	.word	0x00000000


	//----- nvinfo : EIATTR_MIN_STACK_SIZE
	.align		4
.L_1101:
        /*19d4*/ 	.byte	0x04, 0x12
        /*19d6*/ 	.short	(.L_1103 - .L_1102)
	.align		4
.L_1102:
        /*19d8*/ 	.word	index@(_ZN10layer_norm13ln_bwd_kernelINS_13Kernel_traitsIf6__halffS2_fjLj5120ELj1ELj1ELj4ELj16ENS_18Kernel_traits_baseILj5120EfS2_fS2_fjLj128EEEEELb1ELb0ELb1ELb0EEEvNS_9BwdParamsE)
        /*19dc*/ 	.word	0x00000080


	//----- nvinfo : EIATTR_MIN_STACK_SIZE
	.align		4
.L_1103:
        /*19e0*/ 	.byte	0x04, 0x12
        /*19e2*/ 	.short	(.L_1105 - .L_1104)
	.align		4
.L_1104:
        /*19e4*/ 	.word	index@(_ZN10layer_norm22ln_bwd_finalize_kernelINS_22Kernel_traits_finalizeILj5120Ef6__halffS2_fjLb0ELj1024ELj4ENS_18Kernel_traits_baseILj5120EfS2_fS2_fjLj1024EEEEELb0ELb1EEEvNS_9BwdParamsE)
        /*19e8*/ 	.word	0x00000000


	//----- nvinfo : EIATTR_MIN_STACK_SIZE
	.align		4
.L_1105:
        /*19ec*/ 	.byte	0x04, 0x12
        /*19ee*/ 	.short	(.L_1107 - .L_1106)
	.align		4
.L_1106:
        /*19f0*/ 	.word	index@(_ZN10layer_norm13ln_bwd_kernelINS_13Kernel_traitsIf6__halffS2_fjLj5120ELj1ELj1ELj4ELj16ENS_18Kernel_traits_baseILj5120EfS2_fS2_fjLj128EEEEELb1ELb0ELb1ELb1EEEvNS_9BwdParamsE)
        /*19f4*/ 	.word	0x00000068


	//----- nvinfo : EIATTR_MIN_STACK_SIZE
	.align		4
.L_1107:
        /*19f8*/ 	.byte	0x04, 0x12
        /*19fa*/ 	.short	(.L_1109 - .L_1108)
	.align		4
.L_1108:
        /*19fc*/ 	.word	index@(_ZN10layer_norm13ln_bwd_kernelINS_13Kernel_traitsIf6__halffS2_fjLj5120ELj1ELj1ELj4ELj16ENS_18Kernel_traits_baseILj5120EfS2_fS2_fjLj128EEEEELb1ELb1ELb0ELb0EEEvNS_9BwdParamsE)
        /*1a00*/ 	.word	0x000001b8


	//----- nvinfo : EIATTR_MIN_STACK_SIZE
	.align		4
.L_1109:
        /*1a04*/ 	.byte	0x04, 0x12
        /*1a06*/ 	.short	(.L_1111 - .L_1110)
	.align		4
.L_1110:
        /*1a08*/ 	.word	index@(_ZN10layer_norm13ln_bwd_kernelINS_13Kernel_traitsIf6__halffS2_fjLj5120ELj1ELj1ELj4ELj16ENS_18Kernel_traits_baseILj5120EfS2_fS2_fjLj128EEEEELb1ELb1ELb0ELb1EEEvNS_9BwdParamsE)
        /*1a0c*/ 	.word	0x000001a8


	//----- nvinfo : EIATTR_MIN_STACK_SIZE
	.align		4
.L_1111:
        /*1a10*/ 	.byte	0x04, 0x12
        /*1a12*/ 	.short	(.L_1113 - .L_1112)
	.align		4
.L_1112:
        /*1a14*/ 	.word	index@(_ZN10layer_norm22ln_bwd_finalize_kernelINS_22Kernel_traits_finalizeILj5120Ef6__halffS2_fjLb1ELj1024ELj4ENS_18Kernel_traits_baseILj5120EfS2_fS2_fjLj1024EEEEELb1ELb0EEEvNS_9BwdParamsE)
        /*1a18*/ 	.word	0x00000000


	//----- nvinfo : EIATTR_MIN_STACK_SIZE
	.align		4
.L_1113:
        /*1a1c*/ 	.byte	0x04, 0x12
        /*1a1e*/ 	.short	(.L_1115 - .L_1114)
	.align		4
.L_1114:
        /*1a20*/ 	.word	index@(_ZN10layer_norm13ln_bwd_kernelINS_13Kernel_traitsIf6__halffS2_fjLj5120ELj1ELj1ELj4ELj16ENS_18Kernel_traits_baseILj5120EfS2_fS2_fjLj128EEEEELb1ELb1ELb1ELb0EEEvNS_9BwdParamsE)
        /*1a24*/ 	.word	0x000001d0


	//----- nvinfo : EIATTR_MIN_STACK_SIZE
	.align		4
.L_1115:
        /*1a28*/ 	.byte	0x04, 0x12
        /*1a2a*/ 	.short	(.L_1117 - .L_1116)
	.align		4
.L_1116:
        /*1a2c*/ 	.word	index@(_ZN10layer_norm22ln_bwd_finalize_kernelINS_22Kernel_traits_finalizeILj5120Ef6__halffS2_fjLb1ELj1024ELj4ENS_18Kernel_traits_baseILj5120EfS2_fS2_fjLj1024EEEEELb1ELb1EEEvNS_9BwdParamsE)
        /*1a30*/ 	.word	0x00000000


	//----- nvinfo : EIATTR_MIN_STACK_SIZE
	.align		4
.L_1117:
        /*1a34*/ 	.byte	0x04, 0x12
        /*1a36*/ 	.short	(.L_1119 - .L_1118)
	.align		4
.L_1118:
        /*1a38*/ 	.word	index@(_ZN10layer_norm13ln_bwd_kernelINS_13Kernel_traitsIf6__halffS2_fjLj5120ELj1ELj1ELj4ELj16ENS_18Kernel_traits_baseILj5120EfS2_fS2_fjLj128EEEEELb1ELb1ELb1ELb1EEEvNS_9BwdParamsE)
        /*1a3c*/ 	.word	0x000001f0


	//----- nvinfo : EIATTR_MIN_STACK_SIZE
	.align		4
.L_1119:
        /*1a40*/ 	.byte	0x04, 0x12
        /*1a42*/ 	.short	(.L_1121 - .L_1120)
	.align		4
.L_1120:
        /*1a44*/ 	.word	index@(_ZN10layer_norm13ln_bwd_kernelINS_13Kernel_traitsI6__halfffffjLj5120ELj1ELj1ELj4ELj16ENS_18Kernel_traits_baseILj5120ES2_ffffjLj128EEEEELb0ELb0ELb0ELb0EEEvNS_9BwdParamsE)
        /*1a48*/ 	.word	0x00000000


	//----- nvinfo : EIATTR_MIN_STACK_SIZE
	.align		4
.L_1121:
        /*1a4c*/ 	.byte	0x04, 0x12
        /*1a4e*/ 	.short	(.L_1123 - .L_1122)
	.align		4
.L_1122:
        /*1a50*/ 	.word	index@(_ZN10layer_norm13ln_bwd_kernelINS_13Kernel_traitsI6__halfffffjLj5120ELj1ELj1ELj4ELj16ENS_18Kernel_traits_baseILj5120ES2_ffffjLj128EEEEELb0ELb0ELb0ELb1EEEvNS_9BwdParamsE)
        /*1a54*/ 	.word	0x00000000


	//----- nvinfo : EIATTR_MIN_STACK_SIZE
	.align		4
.L_1123:
        /*1a58*/ 	.byte	0x04, 0x12
        /*1a5a*/ 	.short	(.L_1125 - .L_1124)
	.align		4
.L_1124:
        /*1a5c*/ 	.word	index@(_ZN10layer_norm13ln_bwd_kernelINS_13Kernel_traitsI6__halfffffjLj5120ELj1ELj1ELj4ELj16ENS_18Kernel_traits_baseILj5120ES2_ffffjLj128EEEEELb0ELb0ELb1ELb0EEEvNS_9BwdParamsE)
        /*1a60*/ 	.word	0x00000000


	//----- nvinfo : EIATTR_MIN_STACK_SIZE
	.align		4
.L_1125:
        /*1a64*/ 	.byte	0x04, 0x12
        /*1a66*/ 	.short	(.L_1127 - .L_1126)
	.align		4
.L_1126:
        /*1a68*/ 	.word	index@(_ZN10layer_norm13ln_bwd_kernelINS_13Kernel_traitsI6__halfffffjLj5120ELj1ELj1ELj4ELj16ENS_18Kernel_traits_baseILj5120ES2_ffffjLj128EEEEELb0ELb0ELb1ELb1EEEvNS_9BwdParamsE)
        /*1a6c*/ 	.word	0x00000000


	//----- nvinfo : EIATTR_MIN_STACK_SIZE
	.align		4
.L_1127:
        /*1a70*/ 	.byte	0x04, 0x12
        /*1a72*/ 	.short	(.L_1129 - .L_1128)
	.align		4
.L_1128:
        /*1a74*/ 	.word	index@(_ZN10layer_norm13ln_bwd_kernelINS_13Kernel_traitsI6__halfffffjLj5120ELj1ELj1ELj4ELj16ENS_18Kernel_traits_baseILj5120ES2_ffffjLj128EEEEELb0ELb1ELb0ELb0EEEvNS_9BwdParamsE)
        /*1a78*/ 	.word	0x000000c0


	//----- nvinfo : EIATTR_MIN_STACK_SIZE
	.align		4
.L_1129:
        /*1a7c*/ 	.byte	0x04, 0x12
        /*1a7e*/ 	.short	(.L_1131 - .L_1130)
	.align		4
.L_1130:
        /*1a80*/ 	.word	index@(_ZN10layer_norm13ln_bwd_kernelINS_13Kernel_traitsI6__halfffffjLj5120ELj1ELj1ELj4ELj16ENS_18Kernel_traits_baseILj5120ES2_ffffjLj128EEEEELb0ELb1ELb0ELb1EEEvNS_9BwdParamsE)
        /*1a84*/ 	.word	0x00000170


	//----- nvinfo : EIATTR_MIN_STACK_SIZE
	.align		4
.L_1131:
        /*1a88*/ 	.byte	0x04, 0x12
        /*1a8a*/ 	.short	(.L_1133 - .L_1132)
	.align		4
.L_1132:
        /*1a8c*/ 	.word	index@(_ZN10layer_norm13ln_bwd_kernelINS_13Kernel_traitsI6__halfffffjLj5120ELj1ELj1ELj4ELj16ENS_18Kernel_traits_baseILj5120ES2_ffffjLj128EEEEELb0ELb1ELb1ELb0EEEvNS_9BwdParamsE)
        /*1a90*/ 	.word	0x00000100


	//----- nvinfo : EIATTR_MIN_STACK_SIZE
	.align		4
.L_1133:
        /*1a94*/ 	.byte	0x04, 0x12
        /*1a96*/ 	.short	(.L_1135 - .L_1134)
	.align		4
.L_1134:
        /*1a98*/ 	.word	index@(_ZN10layer_norm13ln_bwd_kernelINS_13Kernel_traitsI6__halfffffjLj5120ELj1ELj1ELj4ELj16ENS_18Kernel_traits_baseILj5120ES2_ffffjLj128EEEEELb0ELb1ELb1ELb1EEEvNS_9BwdParamsE)
        /*1a9c*/ 	.word	0x000000f0


	//----- nvinfo : EIATTR_MIN_STACK_SIZE
	.align		4
.L_1135:
        /*1aa0*/ 	.byte	0x04, 0x12
        /*1aa2*/ 	.short	(.L_1137 - .L_1136)
	.align		4
.L_1136:
        /*1aa4*/ 	.word	index@(_ZN10layer_norm13ln_bwd_kernelINS_13Kernel_traitsI6__halfffffjLj5120ELj1ELj1ELj4ELj16ENS_18Kernel_traits_baseILj5120ES2_ffffjLj128EEEEELb1ELb0ELb0ELb0EEEvNS_9BwdParamsE)
        /*1aa8*/ 	.word	0x00000000


	//----- nvinfo : EIATTR_MIN_STACK_SIZE
	.align		4
.L_1137:
        /*1aac*/ 	.byte	0x04, 0x12
        /*1aae*/ 	.short	(.L_1139 - .L_1138)
	.align		4
.L_1138:
        /*1ab0*/ 	.word	index@(_ZN10layer_norm13ln_bwd_kernelINS_13Kernel_traitsI6__halfffffjLj5120ELj1ELj1ELj4ELj16ENS_18Kernel_traits_baseILj5120ES2_ffffjLj128EEEEELb1ELb0ELb0ELb1EEEvNS_9BwdParamsE)
        /*1ab4*/ 	.word	0x00000060


	//----- nvinfo : EIATTR_MIN_STACK_SIZE
	.align		4
.L_1139:
        /*1ab8*/ 	.byte	0x04, 0x12
        /*1aba*/ 	.short	(.L_1141 - .L_1140)
	.align		4
.L_1140:
        /*1abc*/ 	.word	index@(_ZN10layer_norm22ln_bwd_finalize_kernelINS_22Kernel_traits_finalizeILj5120E6__halfffffjLb0ELj1024ELj4ENS_18Kernel_traits_baseILj5120ES2_ffffjLj1024EEEEELb0ELb0EEEvNS_9BwdParamsE)
        /*1ac0*/ 	.word	0x00000000


	//----- nvinfo : EIATTR_MIN_STACK_SIZE
	.align		4
.L_1141:
        /*1ac4*/ 	.byte	0x04, 0x12
        /*1ac6*/ 	.short	(.L_1143 - .L_1142)
	.align		4
.L_1142:
        /*1ac8*/ 	.word	index@(_ZN10layer_norm13ln_bwd_kernelINS_13Kernel_traitsI6__halfffffjLj5120ELj1ELj1ELj4ELj16ENS_18Kernel_traits_baseILj5120ES2_ffffjLj128EEEEELb1ELb0ELb1ELb0EEEvNS_9BwdParamsE)
        /*1acc*/ 	.word	0x00000018


	//----- nvinfo : EIATTR_MIN_STACK_SIZE
	.align		4
.L_1143:
        /*1ad0*/ 	.byte	0x04, 0x12
        /*1ad2*/ 	.short	(.L_1145 - .L_1144)
	.align		4
.L_1144:
        /*1ad4*/ 	.word	index@(_ZN10layer_norm22ln_bwd_finalize_kernelINS_22Kernel_traits_finalizeILj5120E6__halfffffjLb0ELj1024ELj4ENS_18Kernel_traits_baseILj5120ES2_ffffjLj1024EEEEELb0ELb1EEEvNS_9BwdParamsE)
        /*1ad8*/ 	.word	0x00000000


	//----- nvinfo : EIATTR_MIN_STACK_SIZE
	.align		4
.L_1145:
        /*1adc*/ 	.byte	0x04, 0x12
        /*1ade*/ 	.short	(.L_1147 - .L_1146)
	.align		4
.L_1146:
        /*1ae0*/ 	.word	index@(_ZN10layer_norm13ln_bwd_kernelINS_13Kernel_traitsI6__halfffffjLj5120ELj1ELj1ELj4ELj16ENS_18Kernel_traits_baseILj5120ES2_ffffjLj128EEEEELb1ELb0ELb1ELb1EEEvNS_9BwdParamsE)
        /*1ae4*/ 	.word	0x00000008


	//----- nvinfo : EIATTR_MIN_STACK_SIZE
	.align		4
.L_1147:
        /*1ae8*/ 	.byte	0x04, 0x12
        /*1aea*/ 	.short	(.L_1149 - .L_1148)
	.align		4
.L_1148:
        /*1aec*/ 	.word	index@(_ZN10layer_norm13ln_bwd_kernelINS_13Kernel_traitsI6__halfffffjLj5120ELj1ELj1ELj4ELj16ENS_18Kernel_traits_baseILj5120ES2_ffffjLj128EEEEELb1ELb1ELb0ELb0EEEvNS_9BwdParamsE)
        /*1af0*/ 	.word	0x00000108


	//----- nvinfo : EIATTR_MIN_STACK_SIZE
	.align		4
.L_1149:
        /*1af4*/ 	.byte	0x04, 0x12
        /*1af6*/ 	.short	(.L_1151 - .L_1150)
	.align		4
.L_1150:
        /*1af8*/ 	.word	index@(_ZN10layer_norm13ln_bwd_kernelINS_13Kernel_traitsI6__halfffffjLj5120ELj1ELj1ELj4ELj16ENS_18Kernel_traits_baseILj5120ES2_ffffjLj128EEEEELb1ELb1ELb0ELb1EEEvNS_9BwdParamsE)
        /*1afc*/ 	.word	0x000001a0


	//----- nvinfo : EIATTR_MIN_STACK_SIZE
	.align		4
.L_1151:
        /*1b00*/ 	.byte	0x04, 0x12
        /*1b02*/ 	.short	(.L_1153 - .L_1152)
	.align		4
.L_1152:
        /*1b04*/ 	.word	index@(_ZN10layer_norm22ln_bwd_finalize_kernelINS_22Kernel_traits_finalizeILj5120E6__halfffffjLb1ELj1024ELj4ENS_18Kernel_traits_baseILj5120ES2_ffffjLj1024EEEEELb1ELb0EEEvNS_9BwdParamsE)
        /*1b08*/ 	.word	0x00000000


	//----- nvinfo : EIATTR_MIN_STACK_SIZE
	.align		4
.L_1153:
        /*1b0c*/ 	.byte	0x04, 0x12
        /*1b0e*/ 	.short	(.L_1155 - .L_1154)
	.align		4
.L_1154:
        /*1b10*/ 	.word	index@(_ZN10layer_norm13ln_bwd_kernelINS_13Kernel_traitsI6__halfffffjLj5120ELj1ELj1ELj4ELj16ENS_18Kernel_traits_baseILj5120ES2_ffffjLj128EEEEELb1ELb1ELb1ELb0EEEvNS_9BwdParamsE)
        /*1b14*/ 	.word	0x00000110


	//----- nvinfo : EIATTR_MIN_STACK_SIZE
	.align		4
.L_1155:
        /*1b18*/ 	.byte	0x04, 0x12
        /*1b1a*/ 	.short	(.L_1157 - .L_1156)
	.align		4
.L_1156:
        /*1b1c*/ 	.word	index@(_ZN10layer_norm22ln_bwd_finalize_kernelINS_22Kernel_traits_finalizeILj5120E6__halfffffjLb1ELj1024ELj4ENS_18Kernel_traits_baseILj5120ES2_ffffjLj1024EEEEELb1ELb1EEEvNS_9BwdParamsE)
        /*1b20*/ 	.word	0x00000000


	//----- nvinfo : EIATTR_MIN_STACK_SIZE
	.align		4
.L_1157:
        /*1b24*/ 	.byte	0x04, 0x12
        /*1b26*/ 	.short	(.L_1159 - .L_1158)
	.align		4
.L_1158:
        /*1b28*/ 	.word	index@(_ZN10layer_norm13ln_bwd_kernelINS_13Kernel_traitsI6__halfffffjLj5120ELj1ELj1ELj4ELj16ENS_18Kernel_traits_baseILj5120ES2_ffffjLj128EEEEELb1ELb1ELb1ELb1EEEvNS_9BwdParamsE)
        /*1b2c*/ 	.word	0x00000140


	//----- nvinfo : EIATTR_MIN_STACK_SIZE
	.align		4
.L_1159:
        /*1b30*/ 	.byte	0x04, 0x12
        /*1b32*/ 	.short	(.L_1161 - .L_1160)
	.align		4
.L_1160:
        /*1b34*/ 	.word	index@(_ZN10layer_norm13ln_bwd_kernelINS_13Kernel_traitsIfffffjLj5120ELj1ELj1ELj4ELj16ENS_18Kernel_traits_baseILj5120EfffffjLj128EEEEELb0ELb0ELb0ELb0EEEvNS_9BwdParamsE)
        /*1b38*/ 	.word	0x00000020


	//----- nvinfo : EIATTR_MIN_STACK_SIZE
	.align		4
.L_1161:
        /*1b3c*/ 	.byte	0x04, 0x12
        /*1b3e*/ 	.short	(.L_1163 - .L_1162)
	.align		4
.L_1162:
        /*1b40*/ 	.word	index@(_ZN10layer_norm13ln_bwd_kernelINS_13Kernel_traitsIfffffjLj5120ELj1ELj1ELj4ELj16ENS_18Kernel_traits_baseILj5120EfffffjLj128EEEEELb0ELb0ELb0ELb1EEEvNS_9BwdParamsE)
        /*1b44*/ 	.word	0x00000000


	//----- nvinfo : EIATTR_MIN_STACK_SIZE
	.align		4
.L_1163:
        /*1b48*/ 	.byte	0x04, 0x12
        /*1b4a*/ 	.short	(.L_1165 - .L_1164)
	.align		4
.L_1164:
        /*1b4c*/ 	.word	index@(_ZN10layer_norm13ln_bwd_kernelINS_13Kernel_traitsIfffffjLj5120ELj1ELj1ELj4ELj16ENS_18Kernel_traits_baseILj5120EfffffjLj128EEEEELb0ELb0ELb1ELb0EEEvNS_9BwdParamsE)
        /*1b50*/ 	.word	0x00000040


	//----- nvinfo : EIATTR_MIN_STACK_SIZE
	.align		4
.L_1165:
        /*1b54*/ 	.byte	0x04, 0x12
        /*1b56*/ 	.short	(.L_1167 - .L_1166)
	.align		4
.L_1166:
        /*1b58*/ 	.word	index@(_ZN10layer_norm13ln_bwd_kernelINS_13Kernel_traitsIfffffjLj5120ELj1ELj1ELj4ELj16ENS_18Kernel_traits_baseILj5120EfffffjLj128EEEEELb0ELb0ELb1ELb1EEEvNS_9BwdParamsE)
        /*1b5c*/ 	.word	0x00000040


	//----- nvinfo : EIATTR_MIN_STACK_SIZE
	.align		4
.L_1167:
        /*1b60*/ 	.byte	0x04, 0x12
        /*1b62*/ 	.short	(.L_1169 - .L_1168)
	.align		4
.L_1168:
        /*1b64*/ 	.word	index@(_ZN10layer_norm13ln_bwd_kernelINS_13Kernel_traitsIfffffjLj5120ELj1ELj1ELj4ELj16ENS_18Kernel_traits_baseILj5120EfffffjLj128EEEEELb0ELb1ELb0ELb0EEEvNS_9BwdParamsE)
        /*1b68*/ 	.word	0x00000160


	//----- nvinfo : EIATTR_MIN_STACK_SIZE
	.align		4
.L_1169:
        /*1b6c*/ 	.byte	0x04, 0x12
        /*1b6e*/ 	.short	(.L_1171 - .L_1170)
	.align		4
.L_1170:
        /*1b70*/ 	.word	index@(_ZN10layer_norm13ln_bwd_kernelINS_13Kernel_traitsIfffffjLj5120ELj1ELj1ELj4ELj16ENS_18Kernel_traits_baseILj5120EfffffjLj128EEEEELb0ELb1ELb0ELb1EEEvNS_9BwdParamsE)
        /*1b74*/ 	.word	0x00000198


	//----- nvinfo : EIATTR_MIN_STACK_SIZE
	.align		4
.L_1171:
        /*1b78*/ 	.byte	0x04, 0x12
        /*1b7a*/ 	.short	(.L_1173 - .L_1172)
	.align		4
.L_1172:
        /*1b7c*/ 	.word	index@(_ZN10layer_norm13ln_bwd_kernelINS_13Kernel_traitsIfffffjLj5120ELj1ELj1ELj4ELj16ENS_18Kernel_traits_baseILj5120EfffffjLj128EEEEELb0ELb1ELb1ELb0EEEvNS_9BwdParamsE)
        /*1b80*/ 	.word	0x000001a8


	//----- nvinfo : EIATTR_MIN_STACK_SIZE
	.align		4
.L_1173:
        /*1b84*/ 	.byte	0x04, 0x12
        /*1b86*/ 	.short	(.L_1175 - .L_1174)
	.align		4
.L_1174:
        /*1b88*/ 	.word	index@(_ZN10layer_norm13ln_bwd_kernelINS_13Kernel_traitsIfffffjLj5120ELj1ELj1ELj4ELj16ENS_18Kernel_traits_baseILj5120EfffffjLj128EEEEELb0ELb1ELb1ELb1EEEvNS_9BwdParamsE)
        /*1b8c*/ 	.word	0x00000180


	//----- nvinfo : EIATTR_MIN_STACK_SIZE
	.align		4
.L_1175:
        /*1b90*/ 	.byte	0x04, 0x12
        /*1b92*/ 	.short	(.L_1177 - .L_1176)
	.align		4
.L_1176:
        /*1b94*/ 	.word	index@(_ZN10layer_norm13ln_bwd_kernelINS_13Kernel_traitsIfffffjLj5120ELj1ELj1ELj4ELj16ENS_18Kernel_traits_baseILj5120EfffffjLj128EEEEELb1ELb0ELb0ELb0EEEvNS_9BwdParamsE)
        /*1b98*/ 	.word	0x00000050


	//----- nvinfo : EIATTR_MIN_STACK_SIZE
	.align		4
.L_1177:
        /*1b9c*/ 	.byte	0x04, 0x12
        /*1b9e*/ 	.short	(.L_1179 - .L_1178)
	.align		4
.L_1178:
        /*1ba0*/ 	.word	index@(_ZN10layer_norm13ln_bwd_kernelINS_13Kernel_traitsIfffffjLj5120ELj1ELj1ELj4ELj16ENS_18Kernel_traits_baseILj5120EfffffjLj128EEEEELb1ELb0ELb0ELb1EEEvNS_9BwdParamsE)
        /*1ba4*/ 	.word	0x00000060


	//----- nvinfo : EIATTR_MIN_STACK_SIZE
	.align		4
.L_1179:
        /*1ba8*/ 	.byte	0x04, 0x12
        /*1baa*/ 	.short	(.L_1181 - .L_1180)
	.align		4
.L_1180:
        /*1bac*/ 	.word	index@(_ZN10layer_norm22ln_bwd_finalize_kernelINS_22Kernel_traits_finalizeILj5120EfffffjLb0ELj1024ELj4ENS_18Kernel_traits_baseILj5120EfffffjLj1024EEEEELb0ELb0EEEvNS_9BwdParamsE)
        /*1bb0*/ 	.word	0x00000000


	//----- nvinfo : EIATTR_MIN_STACK_SIZE
	.align		4
.L_1181:
        /*1bb4*/ 	.byte	0x04, 0x12
        /*1bb6*/ 	.short	(.L_1183 - .L_1182)
	.align		4
.L_1182:
        /*1bb8*/ 	.word	index@(_ZN10layer_norm13ln_bwd_kernelINS_13Kernel_traitsIfffffjLj5120ELj1ELj1ELj4ELj16ENS_18Kernel_traits_baseILj5120EfffffjLj128EEEEELb1ELb0ELb1ELb0EEEvNS_9BwdParamsE)
        /*1bbc*/ 	.word	0x00000070


	//----- nvinfo : EIATTR_MIN_STACK_SIZE
	.align		4
.L_1183:
        /*1bc0*/ 	.byte	0x04, 0x12
        /*1bc2*/ 	.short	(.L_1185 - .L_1184)
	.align		4
.L_1184:
        /*1bc4*/ 	.word	index@(_ZN10layer_norm22ln_bwd_finalize_kernelINS_22Kernel_traits_finalizeILj5120EfffffjLb0ELj1024ELj4ENS_18Kernel_traits_baseILj5120EfffffjLj1024EEEEELb0ELb1EEEvNS_9BwdParamsE)
        /*1bc8*/ 	.word	0x00000000


	//----- nvinfo : EIATTR_MIN_STACK_SIZE
	.align		4
.L_1185:
        /*1bcc*/ 	.byte	0x04, 0x12
        /*1bce*/ 	.short	(.L_1187 - .L_1186)
	.align		4
.L_1186:
        /*1bd0*/ 	.word	index@(_ZN10layer_norm13ln_bwd_kernelINS_13Kernel_traitsIfffffjLj5120ELj1ELj1ELj4ELj16ENS_18Kernel_traits_baseILj5120EfffffjLj128EEEEELb1ELb0ELb1ELb1EEEvNS_9BwdParamsE)
        /*1bd4*/ 	.word	0x00000058


	//----- nvinfo : EIATTR_MIN_STACK_SIZE
	.align		4
.L_1187:
        /*1bd8*/ 	.byte	0x04, 0x12
        /*1bda*/ 	.short	(.L_1189 - .L_1188)
	.align		4
.L_1188:
        /*1bdc*/ 	.word	index@(_ZN10layer_norm13ln_bwd_kernelINS_13Kernel_traitsIfffffjLj5120ELj1ELj1ELj4ELj16ENS_18Kernel_traits_baseILj5120EfffffjLj128EEEEELb1ELb1ELb0ELb0EEEvNS_9BwdParamsE)
        /*1be0*/ 	.word	0x00000190


	//----- nvinfo : EIATTR_MIN_STACK_SIZE
	.align		4
.L_1189:
        /*1be4*/ 	.byte	0x04, 0x12
        /*1be6*/ 	.short	(.L_1191 - .L_1190)
	.align		4
.L_1190:
        /*1be8*/ 	.word	index@(_ZN10layer_norm13ln_bwd_kernelINS_13Kernel_traitsIfffffjLj5120ELj1ELj1ELj4ELj16ENS_18Kernel_traits_baseILj5120EfffffjLj128EEEEELb1ELb1ELb0ELb1EEEvNS_9BwdParamsE)
        /*1bec*/ 	.word	0x000001b8


	//----- nvinfo : EIATTR_MIN_STACK_SIZE
	.align		4
.L_1191:
        /*1bf0*/ 	.byte	0x04, 0x12
        /*1bf2*/ 	.short	(.L_1193 - .L_1192)
	.align		4
.L_1192:
        /*1bf4*/ 	.word	index@(_ZN10layer_norm22ln_bwd_finalize_kernelINS_22Kernel_traits_finalizeILj5120EfffffjLb1ELj1024ELj4ENS_18Kernel_traits_baseILj5120EfffffjLj1024EEEEELb1ELb0EEEvNS_9BwdParamsE)
        /*1bf8*/ 	.word	0x00000000


	//----- nvinfo : EIATTR_MIN_STACK_SIZE
	.align		4
.L_1193:
        /*1bfc*/ 	.byte	0x04, 0x12
        /*1bfe*/ 	.short	(.L_1195 - .L_1194)
	.align		4
.L_1194:
        /*1c00*/ 	.word	index@(_ZN10layer_norm13ln_bwd_kernelINS_13Kernel_traitsIfffffjLj5120ELj1ELj1ELj4ELj16ENS_18Kernel_traits_baseILj5120EfffffjLj128EEEEELb1ELb1ELb1ELb0EEEvNS_9BwdParamsE)
        /*1c04*/ 	.word	0x000001b8


	//----- nvinfo : EIATTR_MIN_STACK_SIZE
	.align		4
.L_1195:
        /*1c08*/ 	.byte	0x04, 0x12
        /*1c0a*/ 	.short	(.L_1197 - .L_1196)
	.align		4
.L_1196:
        /*1c0c*/ 	.word	index@(_ZN10layer_norm22ln_bwd_finalize_kernelINS_22Kernel_traits_finalizeILj5120EfffffjLb1ELj1024ELj4ENS_18Kernel_traits_baseILj5120EfffffjLj1024EEEEELb1ELb1EEEvNS_9BwdParamsE)
        /*1c10*/ 	.word	0x00000000


	//----- nvinfo : EIATTR_MIN_STACK_SIZE
	.align		4
.L_1197:
        /*1c14*/ 	.byte	0x04, 0x12
        /*1c16*/ 	.short	(.L_1199 - .L_1198)
	.align		4
.L_1198:
        /*1c18*/ 	.word	index@(_ZN10layer_norm13ln_bwd_kernelINS_13Kernel_traitsIfffffjLj5120ELj1ELj1ELj4ELj16ENS_18Kernel_traits_baseILj5120EfffffjLj128EEEEELb1ELb1ELb1ELb1EEEvNS_9BwdParamsE)
        /*1c1c*/ 	.word	0x000001b0
.L_1199:


//--------------------- .nv.compat                --------------------------
	.section	.nv.compat,"",@"SHT_CUDA_COMPAT_INFO"
	.align	4
        /*0000*/ 	.byte	0x02, 0x09, 0x01, 0x00, 0x02, 0x02, 0x01, 0x00, 0x02, 0x05, 0x05, 0x00, 0x03, 0x07, 0x01, 0x01
        /*0010*/ 	.byte	0x02, 0x03, 0x00, 0x00, 0x02, 0x06, 0x01, 0x00, 0x04, 0x0b, 0x08, 0x00, 0x09, 0x00, 0x00, 0x00
        /*0020*/ 	.byte	0x00, 0x00, 0x00, 0x00


//--------------------- .nv.info._ZN10layer_norm13ln_bwd_kernelINS_13Kernel_traitsI13__nv_bfloat16S2_S2_S2_fjLj5120ELj1ELj1ELj4ELj16ENS_18Kernel_traits_baseILj5120ES2_S2_S2_S2_fjLj128EEEEELb0ELb0ELb0ELb0EEEvNS_9BwdParamsE --------------------------
	.section	.nv.info._ZN10layer_norm13ln_bwd_kernelINS_13Kernel_traitsI13__nv_bfloat16S2_S2_S2_fjLj5120ELj1ELj1ELj4ELj16ENS_18Kernel_traits_baseILj5120ES2_S2_S2_S2_fjLj128EEEEELb0ELb0ELb0ELb0EEEvNS_9BwdParamsE,"",@"SHT_CUDA_INFO"
	.sectionflags	@""
	.align	4


	//----- nvinfo : EIATTR_CUDA_API_VERSION
	.align		4
        /*0000*/ 	.byte	0x04, 0x37
        /*0002*/ 	.short	(.L_1201 - .L_1200)
.L_1200:
        /*0004*/ 	.word	0x00000082


	//----- nvinfo : EIATTR_KPARAM_INFO
	.align		4
.L_1201:
        /*0008*/ 	.byte	0x04, 0x17
        /*000a*/ 	.short	(.L_1203 - .L_1202)
.L_1202:
        /*000c*/ 	.word	0x00000000
        /*0010*/ 	.short	0x0000
        /*0012*/ 	.short	0x0000
        /*0014*/ 	.byte	0x00, 0xf0, 0xa1, 0x04


	//----- nvinfo : EIATTR_SPARSE_MMA_MASK
	.align		4
.L_1203:
        /*0018*/ 	.byte	0x03, 0x50
        /*001a*/ 	.short	0x0000


	//----- nvinfo : EIATTR_MAXREG_COUNT
	.align		4
        /*001c*/ 	.byte	0x03, 0x1b
        /*001e*/ 	.short	0x00ff


	//----- nvinfo : EIATTR_NUM_BARRIERS
	.align		4
        /*0020*/ 	.byte	0x02, 0x4c
        /*0022*/ 	.byte	0x01
	.zero		1


	//----- nvinfo : EIATTR_MERCURY_ISA_VERSION
	.align		4
        /*0024*/ 	.byte	0x03, 0x5f
        /*0026*/ 	.short	0x0101


	//----- nvinfo : EIATTR_COOP_GROUP_MASK_REGIDS
	.align		4
        /*0028*/ 	.byte	0x04, 0x29
        /*002a*/ 	.short	(.L_1205 - .L_1204)


	//   ....[0]....
.L_1204:
        /*002c*/ 	.word	0xffffffff


	//   ....[1]....
        /*0030*/ 	.word	0xffffffff


	//   ....[2]....
        /*0034*/ 	.word	0xffffffff


	//   ....[3]....
        /*0038*/ 	.word	0xffffffff


	//   ....[4]....
        /*003c*/ 	.word	0xffffffff


	//   ....[5]....
        /*0040*/ 	.word	0xffffffff


	//   ....[6]....
        /*0044*/ 	.word	0xffffffff


	//   ....[7]....
        /*0048*/ 	.word	0xffffffff


	//   ....[8]....
        /*004c*/ 	.word	0xffffffff


	//   ....[9]....
        /*0050*/ 	.word	0xffffffff


	//----- nvinfo : EIATTR_COOP_GROUP_INSTR_OFFSETS
	.align		4
.L_1205:
        /*0054*/ 	.byte	0x04, 0x28
        /*0056*/ 	.short	(.L_1207 - .L_1206)


	//   ....[0]....
.L_1206:
        /*0058*/ 	.word	0x00002ba0


	//   ....[1]....
        /*005c*/ 	.word	0x00002bd0


	//   ....[2]....
        /*0060*/ 	.word	0x00002c00


	//   ....[3]....
        /*0064*/ 	.word	0x00002c10


	//   ....[4]....
        /*0068*/ 	.word	0x00002c40


	//   ....[5]....
        /*006c*/ 	.word	0x00002c50


	//   ....[6]....
        /*0070*/ 	.word	0x00002c80


	//   ....[7]....
        /*0074*/ 	.word	0x00002c90


	//   ....[8]....
        /*0078*/ 	.word	0x00002cc0


	//   ....[9]....
        /*007c*/ 	.word	0x00002cd0


	//----- nvinfo : EIATTR_VRC_CTA_INIT_COUNT
	.align		4
.L_1207:
        /*0080*/ 	.byte	0x02, 0x4a
	.zero		1
	.zero		1


	//----- nvinfo : EIATTR_EXIT_INSTR_OFFSETS
	.align		4
        /*0084*/ 	.byte	0x04, 0x1c
        /*0086*/ 	.short	(.L_1209 - .L_1208)


	//   ....[0]....
.L_1208:
        /*0088*/ 	.word	0x00007280


	//   ....[1]....
        /*008c*/ 	.word	0x00007320


	//----- nvinfo : EIATTR_MAX_THREADS
	.align		4
.L_1209:
        /*0090*/ 	.byte	0x04, 0x05
        /*0092*/ 	.short	(.L_1211 - .L_1210)
.L_1210:
        /*0094*/ 	.word	0x00000080
        /*0098*/ 	.word	0x00000001
        /*009c*/ 	.word	0x00000001


	//----- nvinfo : EIATTR_CRS_STACK_SIZE
	.align		4
.L_1211:
        /*00a0*/ 	.byte	0x04, 0x1e
        /*00a2*/ 	.short	(.L_1213 - .L_1212)
.L_1212:
        /*00a4*/ 	.word	0x00000000


	//----- nvinfo : EIATTR_CBANK_PARAM_SIZE
	.align		4
.L_1213:
        /*00a8*/ 	.byte	0x03, 0x19
        /*00aa*/ 	.short	0x0128


	//----- nvinfo : EIATTR_PARAM_CBANK
	.align		4
        /*00ac*/ 	.byte	0x04, 0x0a
        /*00ae*/ 	.short	(.L_1215 - .L_1214)
	.align		4
.L_1214:
        /*00b0*/ 	.word	index@(.nv.constant0._ZN10layer_norm13ln_bwd_kernelINS_13Kernel_traitsI13__nv_bfloat16S2_S2_S2_fjLj5120ELj1ELj1ELj4ELj16ENS_18Kernel_traits_baseILj5120ES2_S2_S2_S2_fjLj128EEEEELb0ELb0ELb0ELb0EEEvNS_9BwdParamsE)
        /*00b4*/ 	.short	0x0380
        /*00b6*/ 	.short	0x0128


	//----- nvinfo : EIATTR_SW_WAR
	.align		4
.L_1215:
        /*00b8*/ 	.byte	0x04, 0x36
        /*00ba*/ 	.short	(.L_1217 - .L_1216)
.L_1216:
        /*00bc*/ 	.word	0x00000008
.L_1217:


//--------------------- .nv.info._ZN10layer_norm13ln_bwd_kernelINS_13Kernel_traitsI13__nv_bfloat16S2_S2_S2_fjLj5120ELj1ELj1ELj4ELj16ENS_18Kernel_traits_baseILj5120ES2_S2_S2_S2_fjLj128EEEEELb0ELb0ELb0ELb1EEEvNS_9BwdParamsE --------------------------
	.section	.nv.info._ZN10layer_norm13ln_bwd_kernelINS_13Kernel_traitsI13__nv_bfloat16S2_S2_S2_fjLj5120ELj1ELj1ELj4ELj16ENS_18Kernel_traits_baseILj5120ES2_S2_S2_S2_fjLj128EEEEELb0ELb0ELb0ELb1EEEvNS_9BwdParamsE,"",@"SHT_CUDA_INFO"
	.sectionflags	@""
	.align	4


	//----- nvinfo : EIATTR_CUDA_API_VERSION
	.align		4
        /*0000*/ 	.byte	0x04, 0x37
        /*0002*/ 	.short	(.L_1219 - .L_1218)
.L_1218:
        /*0004*/ 	.word	0x00000082


	//----- nvinfo : EIATTR_KPARAM_INFO
	.align		4
.L_1219:
        /*0008*/ 	.byte	0x04, 0x17
        /*000a*/ 	.short	(.L_1221 - .L_1220)
.L_1220:
        /*000c*/ 	.word	0x00000000
        /*0010*/ 	.short	0x0000
        /*0012*/ 	.short	0x0000
        /*0014*/ 	.byte	0x00, 0xf0, 0xa1, 0x04


	//----- nvinfo : EIATTR_SPARSE_MMA_MASK
	.align		4
.L_1221:
        /*0018*/ 	.byte	0x03, 0x50
        /*001a*/ 	.short	0x0000


	//----- nvinfo : EIATTR_MAXREG_COUNT
	.align		4
        /*001c*/ 	.byte	0x03, 0x1b
        /*001e*/ 	.short	0x00ff


	//----- nvinfo : EIATTR_NUM_BARRIERS
	.align		4
        /*0020*/ 	.byte	0x02, 0x4c
        /*0022*/ 	.byte	0x01
	.zero		1


	//----- nvinfo : EIATTR_MERCURY_ISA_VERSION
	.align		4
        /*0024*/ 	.byte	0x03, 0x5f
        /*0026*/ 	.short	0x0101


	//----- nvinfo : EIATTR_COOP_GROUP_MASK_REGIDS
	.align		4
        /*0028*/ 	.byte	0x04, 0x29
        /*002a*/ 	.short	(.L_1223 - .L_1222)


	//   ....[0]....
.L_1222:
        /*002c*/ 	.word	0xffffffff


	//   ....[1]....
        /*0030*/ 	.word	0xffffffff


	//   ....[2]....
        /*0034*/ 	.word	0xffffffff


	//   ....[3]....
        /*0038*/ 	.word	0xffffffff


	//   ....[4]....
        /*003c*/ 	.word	0xffffffff


	//   ....[5]....
        /*0040*/ 	.word	0xffffffff


	//   ....[6]....
        /*0044*/ 	.word	0xffffffff


	//   ....[7]....
        /*0048*/ 	.word	0xffffffff


	//   ....[8]....
        /*004c*/ 	.word	0xffffffff


	//   ....[9]....
        /*0050*/ 	.word	0xffffffff


	//----- nvinfo : EIATTR_COOP_GROUP_INSTR_OFFSETS
	.align		4
.L_1223:
        /*0054*/ 	.byte	0x04, 0x28
        /*0056*/ 	.short	(.L_1225 - .L_1224)


	//   ....[0]....
.L_1224:
        /*0058*/ 	.word	0x00002490


	//   ....[1]....
        /*005c*/ 	.word	0x000025a0


	//   ....[2]....
        /*0060*/ 	.word	0x000025b0


	//   ....[3]....
        /*0064*/ 	.word	0x000025e0


	//   ....[4]....
        /*0068*/ 	.word	0x000025f0


	//   ....[5]....
        /*006c*/ 	.word	0x00002630


	//   ....[6]....
        /*0070*/ 	.word	0x00002640


	//   ....[7]....
        /*0074*/ 	.word	0x00002680


	//   ....[8]....
        /*0078*/ 	.word	0x00002690


	//   ....[9]....
        /*007c*/ 	.word	0x000026d0


	//----- nvinfo : EIATTR_VRC_CTA_INIT_COUNT
	.align		4
.L_1225:
        /*0080*/ 	.byte	0x02, 0x4a
	.zero		1
	.zero		1


	//----- nvinfo : EIATTR_EXIT_INSTR_OFFSETS
	.align		4
        /*0084*/ 	.byte	0x04, 0x1c
        /*0086*/ 	.short	(.L_1227 - .L_1226)


	//   ....[0]....
.L_1226:
        /*0088*/ 	.word	0x00006de0


	//----- nvinfo : EIATTR_MAX_THREADS
	.align		4
.L_1227:
        /*008c*/ 	.byte	0x04, 0x05
        /*008e*/ 	.short	(.L_1229 - .L_1228)
.L_1228:
        /*0090*/ 	.word	0x00000080
        /*0094*/ 	.word	0x00000001
        /*0098*/ 	.word	0x00000001


	//----- nvinfo : EIATTR_CRS_STACK_SIZE
	.align		4
.L_1229:
        /*009c*/ 	.byte	0x04, 0x1e
        /*009e*/ 	.short	(.L_1231 - .L_1230)
.L_1230:
        /*00a0*/ 	.word	0x00000000


	//----- nvinfo : EIATTR_CBANK_PARAM_SIZE
	.align		4
.L_1231:
        /*00a4*/ 	.byte	0x03, 0x19
        /*00a6*/ 	.short	0x0128


	//----- nvinfo : EIATTR_PARAM_CBANK
	.align		4
        /*00a8*/ 	.byte	0x04, 0x0a
        /*00aa*/ 	.short	(.L_1233 - .L_1232)
	.align		4
.L_1232:
        /*00ac*/ 	.word	index@(.nv.constant0._ZN10layer_norm13ln_bwd_kernelINS_13Kernel_traitsI13__nv_bfloat16S2_S2_S2_fjLj5120ELj1ELj1ELj4ELj16ENS_18Kernel_traits_baseILj5120ES2_S2_S2_S2_fjLj128EEEEELb0ELb0ELb0ELb1EEEvNS_9BwdParamsE)
        /*00b0*/ 	.short	0x0380
        /*00b2*/ 	.short	0x0128


	//----- nvinfo : EIATTR_SW_WAR
	.align		4
.L_1233:
        /*00b4*/ 	.byte	0x04, 0x36
        /*00b6*/ 	.short	(.L_1235 - .L_1234)
.L_1234:
        /*00b8*/ 	.word	0x00000008
.L_1235:


//--------------------- .nv.info._ZN10layer_norm13ln_bwd_kernelINS_13Kernel_traitsI13__nv_bfloat16S2_S2_S2_fjLj5120ELj1ELj1ELj4ELj16ENS_18Kernel_traits_baseILj5120ES2_S2_S2_S2_fjLj128EEEEELb0ELb0ELb1ELb0EEEvNS_9BwdParamsE --------------------------
	.section	.nv.info._ZN10layer_norm13ln_bwd_kernelINS_13Kernel_traitsI13__nv_bfloat16S2_S2_S2_fjLj5120ELj1ELj1ELj4ELj16ENS_18Kernel_traits_baseILj5120ES2_S2_S2_S2_fjLj128EEEEELb0ELb0ELb1ELb0EEEvNS_9BwdParamsE,"",@"SHT_CUDA_INFO"
	.sectionflags	@""
	.align	4


	//----- nvinfo : EIATTR_CUDA_API_VERSION
	.align		4
        /*0000*/ 	.byte	0x04, 0x37
        /*0002*/ 	.short	(.L_1237 - .L_1236)
.L_1236:
        /*0004*/ 	.word	0x00000082


	//----- nvinfo : EIATTR_KPARAM_INFO
	.align		4
.L_1237:
        /*0008*/ 	.byte	0x04, 0x17
        /*000a*/ 	.short	(.L_1239 - .L_1238)
.L_1238:
        /*000c*/ 	.word	0x00000000
        /*0010*/ 	.short	0x0000
        /*0012*/ 	.short	0x0000
        /*0014*/ 	.byte	0x00, 0xf0, 0xa1, 0x04


	//----- nvinfo : EIATTR_SPARSE_MMA_MASK
	.align		4
.L_1239:
        /*0018*/ 	.byte	0x03, 0x50
        /*001a*/ 	.short	0x0000


	//----- nvinfo : EIATTR_MAXREG_COUNT
	.align		4
        /*001c*/ 	.byte	0x03, 0x1b
        /*001e*/ 	.short	0x00ff


	//----- nvinfo : EIATTR_NUM_BARRIERS
	.align		4
        /*0020*/ 	.byte	0x02, 0x4c
        /*0022*/ 	.byte	0x01
	.zero		1


	//----- nvinfo : EIATTR_MERCURY_ISA_VERSION
	.align		4
        /*0024*/ 	.byte	0x03, 0x5f
        /*0026*/ 	.short	0x0101


	//----- nvinfo : EIATTR_COOP_GROUP_MASK_REGIDS
	.align		4
        /*0028*/ 	.byte	0x04, 0x29
        /*002a*/ 	.short	(.L_1241 - .L_1240)


	//   ....[0]....
.L_1240:
        /*002c*/ 	.word	0xffffffff


	//   ....[1]....
        /*0030*/ 	.word	0xffffffff


	//   ....[2]....
        /*0034*/ 	.word	0xffffffff


	//   ....[3]....
        /*0038*/ 	.word	0xffffffff


	//   ....[4]....
        /*003c*/ 	.word	0xffffffff


	//   ....[5]....
        /*0040*/ 	.word	0xffffffff


	//   ....[6]....
        /*0044*/ 	.word	0xffffffff


	//   ....[7]....
        /*0048*/ 	.word	0xffffffff


	//   ....[8]....
        /*004c*/ 	.word	0xffffffff


	//   ....[9]....
        /*0050*/ 	.word	0xffffffff


	//----- nvinfo : EIATTR_COOP_GROUP_INSTR_OFFSETS
	.align		4
.L_1241:
        /*0054*/ 	.byte	0x04, 0x28
        /*0056*/ 	.short	(.L_1243 - .L_1242)


	//   ....[0]....
.L_1242:
        /*0058*/ 	.word	0x00002df0


	//   ....[1]....
        /*005c*/ 	.word	0x00002e20


	//   ....[2]....
        /*0060*/ 	.word	0x00002e50


	//   ....[3]....
        /*0064*/ 	.word	0x00002e60


	//   ....[4]....
        /*0068*/ 	.word	0x00002e90


	//   ....[5]....
        /*006c*/ 	.word	0x00002ea0


	//   ....[6]....
        /*0070*/ 	.word	0x00002ed0


	//   ....[7]....
        /*0074*/ 	.word	0x00002ee0


	//   ....[8]....
        /*0078*/ 	.word	0x00002f10


	//   ....[9]....
        /*007c*/ 	.word	0x00002f20


	//----- nvinfo : EIATTR_VRC_CTA_INIT_COUNT
	.align		4
.L_1243:
        /*0080*/ 	.byte	0x02, 0x4a
	.zero		1
	.zero		1


	//----- nvinfo : EIATTR_EXIT_INSTR_OFFSETS
	.align		4
        /*0084*/ 	.byte	0x04, 0x1c
        /*0086*/ 	.short	(.L_1245 - .L_1244)


	//   ....[0]....
.L_1244:
        /*0088*/ 	.word	0x00009560


	//   ....[1]....
        /*008c*/ 	.word	0x00009600


	//----- nvinfo : EIATTR_MAX_THREADS
	.align		4
.L_1245:
        /*0090*/ 	.byte	0x04, 0x05
        /*0092*/ 	.short	(.L_1247 - .L_1246)
.L_1246:
        /*0094*/ 	.word	0x00000080
        /*0098*/ 	.word	0x00000001
        /*009c*/ 	.word	0x00000001


	//----- nvinfo : EIATTR_CRS_STACK_SIZE
	.align		4
.L_1247:
        /*00a0*/ 	.byte	0x04, 0x1e
        /*00a2*/ 	.short	(.L_1249 - .L_1248)
.L_1248:
        /*00a4*/ 	.word	0x00000000


	//----- nvinfo : EIATTR_CBANK_PARAM_SIZE
	.align		4
.L_1249:
        /*00a8*/ 	.byte	0x03, 0x19
        /*00aa*/ 	.short	0x0128


	//----- nvinfo : EIATTR_PARAM_CBANK
	.align		4
        /*00ac*/ 	.byte	0x04, 0x0a
        /*00ae*/ 	.short	(.L_1251 - .L_1250)
	.align		4
.L_1250:
        /*00b0*/ 	.word	index@(.nv.constant0._ZN10layer_norm13ln_bwd_kernelINS_13Kernel_traitsI13__nv_bfloat16S2_S2_S2_fjLj5120ELj1ELj1ELj4ELj16ENS_18Kernel_traits_baseILj5120ES2_S2_S2_S2_fjLj128EEEEELb0ELb0ELb1ELb0EEEvNS_9BwdParamsE)
        /*00b4*/ 	.short	0x0380
        /*00b6*/ 	.short	0x0128


	//----- nvinfo : EIATTR_SW_WAR
	.align		4
.L_1251:
        /*00b8*/ 	.byte	0x04, 0x36
        /*00ba*/ 	.short	(.L_1253 - .L_1252)
.L_1252:
        /*00bc*/ 	.word	0x00000008
.L_1253:


//--------------------- .nv.info._ZN10layer_norm13ln_bwd_kernelINS_13Kernel_traitsI13__nv_bfloat16S2_S2_S2_fjLj5120ELj1ELj1ELj4ELj16ENS_18Kernel_traits_baseILj5120ES2_S2_S2_S2_fjLj128EEEEELb0ELb0ELb1ELb1EEEvNS_9BwdParamsE --------------------------
	.section	.nv.info._ZN10layer_norm13ln_bwd_kernelINS_13Kernel_traitsI13__nv_bfloat16S2_S2_S2_fjLj5120ELj1ELj1ELj4ELj16ENS_18Kernel_traits_baseILj5120ES2_S2_S2_S2_fjLj128EEEEELb0ELb0ELb1ELb1EEEvNS_9BwdParamsE,"",@"SHT_CUDA_INFO"
	.sectionflags	@""
	.align	4


	//----- nvinfo : EIATTR_CUDA_API_VERSION
	.align		4
        /*0000*/ 	.byte	0x04, 0x37
        /*0002*/ 	.short	(.L_1255 - .L_1254)
.L_1254:
        /*0004*/ 	.word	0x00000082


	//----- nvinfo : EIATTR_KPARAM_INFO
	.align		4
.L_1255:
        /*0008*/ 	.byte	0x04, 0x17
        /*000a*/ 	.short	(.L_1257 - .L_1256)
.L_1256:
        /*000c*/ 	.word	0x00000000
        /*0010*/ 	.short	0x0000
        /*0012*/ 	.short	0x0000
        /*0014*/ 	.byte	0x00, 0xf0, 0xa1, 0x04


	//----- nvinfo : EIATTR_SPARSE_MMA_MASK
	.align		4
.L_1257:
        /*0018*/ 	.byte	0x03, 0x50
        /*001a*/ 	.short	0x0000


	//----- nvinfo : EIATTR_MAXREG_COUNT
	.align		4
        /*001c*/ 	.byte	0x03, 0x1b
        /*001e*/ 	.short	0x00ff


	//----- nvinfo : EIATTR_NUM_BARRIERS
	.align		4
        /*0020*/ 	.byte	0x02, 0x4c
        /*0022*/ 	.byte	0x01
	.zero		1


	//----- nvinfo : EIATTR_MERCURY_ISA_VERSION
	.align		4
        /*0024*/ 	.byte	0x03, 0x5f
        /*0026*/ 	.short	0x0101


	//----- nvinfo : EIATTR_COOP_GROUP_MASK_REGIDS
	.align		4
        /*0028*/ 	.byte	0x04, 0x29
        /*002a*/ 	.short	(.L_1259 - .L_1258)


	//   ....[0]....
.L_1258:
        /*002c*/ 	.word	0xffffffff


	//   ....[1]....
        /*0030*/ 	.word	0xffffffff


	//   ....[2]....
        /*0034*/ 	.word	0xffffffff


	//   ....[3]....
        /*0038*/ 	.word	0xffffffff


	//   ....[4]....
        /*003c*/ 	.word	0xffffffff


	//   ....[5]....
        /*0040*/ 	.word	0xffffffff


	//   ....[6]....
        /*0044*/ 	.word	0xffffffff


	//   ....[7]....
        /*0048*/ 	.word	0xffffffff


	//   ....[8]....
        /*004c*/ 	.word	0xffffffff


	//   ....[9]....
        /*0050*/ 	.word	0xffffffff


	//----- nvinfo : EIATTR_COOP_GROUP_INSTR_OFFSETS
	.align		4
.L_1259:
        /*0054*/ 	.byte	0x04, 0x28
        /*0056*/ 	.short	(.L_1261 - .L_1260)


	//   ....[0]....
.L_1260:
        /*0058*/ 	.word	0x00002700


	//   ....[1]....
        /*005c*/ 	.word	0x00002720


	//   ....[2]....
        /*0060*/ 	.word	0x00002760


	//   ....[3]....
        /*0064*/ 	.word	0x00002770


	//   ....[4]....
        /*0068*/ 	.word	0x000027b0


	//   ....[5]....
        /*006c*/ 	.word	0x000027c0


	//   ....[6]....
        /*0070*/ 	.word	0x000027f0


	//   ....[7]....
        /*0074*/ 	.word	0x00002800


	//   ....[8]....
        /*0078*/ 	.word	0x00002830


	//   ....[9]....
        /*007c*/ 	.word	0x00002840


	//----- nvinfo : EIATTR_VRC_CTA_INIT_COUNT
	.align		4
.L_1261:
        /*0080*/ 	.byte	0x02, 0x4a
	.zero		1
	.zero		1


	//----- nvinfo : EIATTR_EXIT_INSTR_OFFSETS
	.align		4
        /*0084*/ 	.byte	0x04, 0x1c
        /*0086*/ 	.short	(.L_1263 - .L_1262)


	//   ....[0]....
.L_1262:
        /*0088*/ 	.word	0x00008ab0


	//----- nvinfo : EIATTR_MAX_THREADS
	.align		4
.L_1263:
        /*008c*/ 	.byte	0x04, 0x05
        /*008e*/ 	.short	(.L_1265 - .L_1264)
.L_1264:
        /*0090*/ 	.word	0x00000080
        /*0094*/ 	.word	0x00000001
        /*0098*/ 	.word	0x00000001


	//----- nvinfo : EIATTR_CRS_STACK_SIZE
	.align		4
.L_1265:
        /*009c*/ 	.byte	0x04, 0x1e
        /*009e*/ 	.short	(.L_1267 - .L_1266)
.L_1266:
        /*00a0*/ 	.word	0x00000000


	//----- nvinfo : EIATTR_CBANK_PARAM_SIZE
	.align		4
.L_1267:
        /*00a4*/ 	.byte	0x03, 0x19
        /*00a6*/ 	.short	0x0128


	//----- nvinfo : EIATTR_PARAM_CBANK
	.align		4
        /*00a8*/ 	.byte	0x04, 0x0a
        /*00aa*/ 	.short	(.L_1269 - .L_1268)
	.align		4
.L_1268:
        /*00ac*/ 	.word	index@(.nv.constant0._ZN10layer_norm13ln_bwd_kernelINS_13Kernel_traitsI13__nv_bfloat16S2_S2_S2_fjLj5120ELj1ELj1ELj4ELj16ENS_18Kernel_traits_baseILj5120ES2_S2_S2_S2_fjLj128EEEEELb0ELb0ELb1ELb1EEEvNS_9BwdParamsE)
        /*00b0*/ 	.short	0x0380
        /*00b2*/ 	.short	0x0128


	//----- nvinfo : EIATTR_SW_WAR
	.align		4
.L_1269:
        /*00b4*/ 	.byte	0x04, 0x36
        /*00b6*/ 	.short	(.L_1271 - .L_1270)
.L_1270:
        /*00b8*/ 	.word	0x00000008
.L_1271:


//--------------------- .nv.info._ZN10layer_norm13ln_bwd_kernelINS_13Kernel_traitsI13__nv_bfloat16S2_S2_S2_fjLj5120ELj1ELj1ELj4ELj16ENS_18Kernel_traits_baseILj5120ES2_S2_S2_S2_fjLj128EEEEELb0ELb1ELb0ELb0EEEvNS_9BwdParamsE --------------------------
	.section	.nv.info._ZN10layer_norm13ln_bwd_kernelINS_13Kernel_traitsI13__nv_bfloat16S2_S2_S2_fjLj5120ELj1ELj1ELj4ELj16ENS_18Kernel_traits_baseILj5120ES2_S2_S2_S2_fjLj128EEEEELb0ELb1ELb0ELb0EEEvNS_9BwdParamsE,"",@"SHT_CUDA_INFO"
	.sectionflags	@""
	.align	4


	//----- nvinfo : EIATTR_CUDA_API_VERSION
	.align		4
        /*0000*/ 	.byte	0x04, 0x37
        /*0002*/ 	.short	(.L_1273 - .L_1272)
.L_1272:
        /*0004*/ 	.word	0x00000082


	//----- nvinfo : EIATTR_KPARAM_INFO
	.align		4
.L_1273:
        /*0008*/ 	.byte	0x04, 0x17
        /*000a*/ 	.short	(.L_1275 - .L_1274)
.L_1274:
        /*000c*/ 	.word	0x00000000
        /*0010*/ 	.short	0x0000
        /*0012*/ 	.short	0x0000
        /*0014*/ 	.byte	0x00, 0xf0, 0xa1, 0x04


	//----- nvinfo : EIATTR_SPARSE_MMA_MASK
	.align		4
.L_1275:
        /*0018*/ 	.byte	0x03, 0x50
        /*001a*/ 	.short	0x0000


	//----- nvinfo : EIATTR_MAXREG_COUNT
	.align		4
        /*001c*/ 	.byte	0x03, 0x1b
        /*001e*/ 	.short	0x00ff


	//----- nvinfo : EIATTR_NUM_BARRIERS
	.align		4
        /*0020*/ 	.byte	0x02, 0x4c
        /*0022*/ 	.byte	0x01
	.zero		1


	//----- nvinfo : EIATTR_ANNOTATIONS
	.align		4
        /*0024*/ 	.byte	0x04, 0x55
        /*0026*/ 	.short	(.L_1277 - .L_1276)


	//   ....[0]....
.L_1276:
        /*0028*/ 	.word	0x00000001
        /*002c*/ 	.byte	0x40, 0x00, 0x00, 0x00, 0x01, 0x00, 0x00, 0x00, 0x50, 0x00, 0x00, 0x00, 0x01, 0x00, 0x00, 0x00
        /* <DEDUP_REMOVED lines=91> */
        /*05ec*/ 	.byte	0xb0, 0xb3, 0x00, 0x00


	//----- nvinfo : EIATTR_MERCURY_ISA_VERSION
	.align		4
.L_1277:
        /*05f0*/ 	.byte	0x03, 0x5f
        /*05f2*/ 	.short	0x0101


	//----- nvinfo : EIATTR_COOP_GROUP_MASK_REGIDS
	.align		4
        /*05f4*/ 	.byte	0x04, 0x29
        /*05f6*/ 	.short	(.L_1279 - .L_1278)


	//   ....[0]....
.L_1278:
        /*05f8*/ 	.word	0xffffffff


	//   ....[1]....
        /*05fc*/ 	.word	0xffffffff


	//   ....[2]....
        /*0600*/ 	.word	0xffffffff


	//   ....[3]....
        /*0604*/ 	.word	0xffffffff


	//   ....[4]....
        /*0608*/ 	.word	0xffffffff


	//   ....[5]....
        /*060c*/ 	.word	0xffffffff


	//   ....[6]....
        /*0610*/ 	.word	0xffffffff


	//   ....[7]....
        /*0614*/ 	.word	0xffffffff


	//   ....[8]....
        /*0618*/ 	.word	0xffffffff


	//   ....[9]....
        /*061c*/ 	.word	0xffffffff


	//----- nvinfo : EIATTR_COOP_GROUP_INSTR_OFFSETS
	.align		4
.L_1279:
        /*0620*/ 	.byte	0x04, 0x28
        /*0622*/ 	.short	(.L_1281 - .L_1280)


	//   ....[0]....
.L_1280:
        /*0624*/ 	.word	0x000038d0


	//   ....[1]....
        /*0628*/ 	.word	0x000038f0


	//   ....[2]....
        /*062c*/ 	.word	0x00003930


	//   ....[3]....
        /*0630*/ 	.word	0x00003960


	//   ....[4]....
        /*0634*/ 	.word	0x00003980


	//   ....[5]....
        /*0638*/ 	.word	0x000039a0


	//   ....[6]....
        /*063c*/ 	.word	0x000039c0


	//   ....[7]....
        /*0640*/ 	.word	0x000039e0


	//   ....[8]....
        /*0644*/ 	.word	0x00003a00


	//   ....[9]....
        /*0648*/ 	.word	0x00003a20


	//----- nvinfo : EIATTR_VRC_CTA_INIT_COUNT
	.align		4
.L_1281:
        /*064c*/ 	.byte	0x02, 0x4a
	.zero		1
	.zero		1


	//----- nvinfo : EIATTR_EXIT_INSTR_OFFSETS
	.align		4
        /*0650*/ 	.byte	0x04, 0x1c
        /*0652*/ 	.short	(.L_1283 - .L_1282)


	//   ....[0]....
.L_1282:
        /*0654*/ 	.word	0x0000b780


	//   ....[1]....
        /*0658*/ 	.word	0x0000b850


	//----- nvinfo : EIATTR_MAX_THREADS
	.align		4
.L_1283:
        /*065c*/ 	.byte	0x04, 0x05
        /*065e*/ 	.short	(.L_1285 - .L_1284)
.L_1284:
        /*0660*/ 	.word	0x00000080
        /*0664*/ 	.word	0x00000001
        /*0668*/ 	.word	0x00000001


	//----- nvinfo : EIATTR_CRS_STACK_SIZE
	.align		4
.L_1285:
        /*066c*/ 	.byte	0x04, 0x1e
        /*066e*/ 	.short	(.L_1287 - .L_1286)
.L_1286:
        /*0670*/ 	.word	0x00000000


	//----- nvinfo : EIATTR_CBANK_PARAM_SIZE
	.align		4
.L_1287:
        /*0674*/ 	.byte	0x03, 0x19
        /*0676*/ 	.short	0x0128


	//----- nvinfo : EIATTR_PARAM_CBANK
	.align		4
        /*0678*/ 	.byte	0x04, 0x0a
        /*067a*/ 	.short	(.L_1289 - .L_1288)
	.align		4
.L_1288:
        /*067c*/ 	.word	index@(.nv.constant0._ZN10layer_norm13ln_bwd_kernelINS_13Kernel_traitsI13__nv_bfloat16S2_S2_S2_fjLj5120ELj1ELj1ELj4ELj16ENS_18Kernel_traits_baseILj5120ES2_S2_S2_S2_fjLj128EEEEELb0ELb1ELb0ELb0EEEvNS_9BwdParamsE)
        /*0680*/ 	.short	0x0380
        /*0682*/ 	.short	0x0128


	//----- nvinfo : EIATTR_SW_WAR
	.align		4
.L_1289:
        /*0684*/ 	.byte	0x04, 0x36
        /*0686*/ 	.short	(.L_1291 - .L_1290)
.L_1290:
        /*0688*/ 	.word	0x00000008
.L_1291:


//--------------------- .nv.info._ZN10layer_norm13ln_bwd_kernelINS_13Kernel_traitsI13__nv_bfloat16S2_S2_S2_fjLj5120ELj1ELj1ELj4ELj16ENS_18Kernel_traits_baseILj5120ES2_S2_S2_S2_fjLj128EEEEELb0ELb1ELb0ELb1EEEvNS_9BwdParamsE --------------------------
	.section	.nv.info._ZN10layer_norm13ln_bwd_kernelINS_13Kernel_traitsI13__nv_bfloat16S2_S2_S2_fjLj5120ELj1ELj1ELj4ELj16ENS_18Kernel_traits_baseILj5120ES2_S2_S2_S2_fjLj128EEEEELb0ELb1ELb0ELb1EEEvNS_9BwdParamsE,"",@"SHT_CUDA_INFO"
	.sectionflags	@""
	.align	4


	//----- nvinfo : EIATTR_CUDA_API_VERSION
	.align		4
        /*0000*/ 	.byte	0x04, 0x37
        /*0002*/ 	.short	(.L_1293 - .L_1292)
.L_1292:
        /*0004*/ 	.word	0x00000082


	//----- nvinfo : EIATTR_KPARAM_INFO
	.align		4
.L_1293:
        /*0008*/ 	.byte	0x04, 0x17
        /*000a*/ 	.short	(.L_1295 - .L_1294)
.L_1294:
        /*000c*/ 	.word	0x00000000
        /*0010*/ 	.short	0x0000
        /*0012*/ 	.short	0x0000
        /*0014*/ 	.byte	0x00, 0xf0, 0xa1, 0x04


	//----- nvinfo : EIATTR_SPARSE_MMA_MASK
	.align		4
.L_1295:
        /*0018*/ 	.byte	0x03, 0x50
        /*001a*/ 	.short	0x0000


	//----- nvinfo : EIATTR_MAXREG_COUNT
	.align		4
        /*001c*/ 	.byte	0x03, 0x1b
        /*001e*/ 	.short	0x00ff


	//----- nvinfo : EIATTR_NUM_BARRIERS
	.align		4
        /*0020*/ 	.byte	0x02, 0x4c
        /*0022*/ 	.byte	0x01
	.zero		1


	//----- nvinfo : EIATTR_ANNOTATIONS
	.align		4
        /*0024*/ 	.byte	0x04, 0x55
        /*0026*/ 	.short	(.L_1297 - .L_1296)


	//   ....[0]....
.L_1296:
        /* <DEDUP_REMOVED lines=73> */
        /*04ac*/ 	.byte	0xd0, 0xa9, 0x00, 0x00, 0x01, 0x00, 0x00, 0x00, 0x00, 0xaa, 0x00, 0x00


	//----- nvinfo : EIATTR_MERCURY_ISA_VERSION
	.align		4
.L_1297:
        /*04b8*/ 	.byte	0x03, 0x5f
        /*04ba*/ 	.short	0x0101


	//----- nvinfo : EIATTR_COOP_GROUP_MASK_REGIDS
	.align		4
        /*04bc*/ 	.byte	0x04, 0x29
        /*04be*/ 	.short	(.L_1299 - .L_1298)


	//   ....[0]....
.L_1298:
        /*04c0*/ 	.word	0xffffffff


	//   ....[1]....
        /*04c4*/ 	.word	0xffffffff


	//   ....[2]....
        /*04c8*/ 	.word	0xffffffff


	//   ....[3]....
        /*04cc*/ 	.word	0xffffffff


	//   ....[4]....
        /*04d0*/ 	.word	0xffffffff


	//   ....[5]....
        /*04d4*/ 	.word	0xffffffff


	//   ....[6]....
        /*04d8*/ 	.word	0xffffffff


	//   ....[7]....
        /*04dc*/ 	.word	0xffffffff


	//   ....[8]....
        /*04e0*/ 	.word	0xffffffff


	//   ....[9]....
        /*04e4*/ 	.word	0xffffffff


	//----- nvinfo : EIATTR_COOP_GROUP_INSTR_OFFSETS
	.align		4
.L_1299:
        /*04e8*/ 	.byte	0x04, 0x28
        /*04ea*/ 	.short	(.L_1301 - .L_1300)


	//   ....[0]....
.L_1300:
        /*04ec*/ 	.word	0x00003210


	//   ....[1]....
        /*04f0*/ 	.word	0x00003230


	//   ....[2]....
        /*04f4*/ 	.word	0x00003260


	//   ....[3]....
        /*04f8*/ 	.word	0x00003280


	//   ....[4]....
        /*04fc*/ 	.word	0x000032a0


	//   ....[5]....
        /*0500*/ 	.word	0x000032c0


	//   ....[6]....
        /*0504*/ 	.word	0x000032e0


	//   ....[7]....
        /*0508*/ 	.word	0x00003300


	//   ....[8]....
        /*050c*/ 	.word	0x00003330


	//   ....[9]....
        /*0510*/ 	.word	0x00003360


	//----- nvinfo : EIATTR_VRC_CTA_INIT_COUNT
	.align		4
.L_1301:
        /*0514*/ 	.byte	0x02, 0x4a
	.zero		1
	.zero		1


	//----- nvinfo : EIATTR_EXIT_INSTR_OFFSETS
	.align		4
        /*0518*/ 	.byte	0x04, 0x1c
        /*051a*/ 	.short	(.L_1303 - .L_1302)


	//   ....[0]....
.L_1302:
        /*051c*/ 	.word	0x0000b180


	//----- nvinfo : EIATTR_MAX_THREADS
	.align		4
.L_1303:
        /*0520*/ 	.byte	0x04, 0x05
        /*0522*/ 	.short	(.L_1305 - .L_1304)
.L_1304:
        /*0524*/ 	.word	0x00000080
        /*0528*/ 	.word	0x00000001
        /*052c*/ 	.word	0x00000001


	//----- nvinfo : EIATTR_CRS_STACK_SIZE
	.align		4
.L_1305:
        /*0530*/ 	.byte	0x04, 0x1e
        /*0532*/ 	.short	(.L_1307 - .L_1306)
.L_1306:
        /*0534*/ 	.word	0x00000000


	//----- nvinfo : EIATTR_CBANK_PARAM_SIZE
	.align		4
.L_1307:
        /*0538*/ 	.byte	0x03, 0x19
        /*053a*/ 	.short	0x0128


	//----- nvinfo : EIATTR_PARAM_CBANK
	.align		4
        /*053c*/ 	.byte	0x04, 0x0a
        /*053e*/ 	.short	(.L_1309 - .L_1308)
	.align		4
.L_1308:
        /*0540*/ 	.word	index@(.nv.constant0._ZN10layer_norm13ln_bwd_kernelINS_13Kernel_traitsI13__nv_bfloat16S2_S2_S2_fjLj5120ELj1ELj1ELj4ELj16ENS_18Kernel_traits_baseILj5120ES2_S2_S2_S2_fjLj128EEEEELb0ELb1ELb0ELb1EEEvNS_9BwdParamsE)
        /*0544*/ 	.short	0x0380
        /*0546*/ 	.short	0x0128


	//----- nvinfo : EIATTR_SW_WAR
	.align		4
.L_1309:
        /*0548*/ 	.byte	0x04, 0x36
        /*054a*/ 	.short	(.L_1311 - .L_1310)
.L_1310:
        /*054c*/ 	.word	0x00000008
.L_1311:


//--------------------- .nv.info._ZN10layer_norm13ln_bwd_kernelINS_13Kernel_traitsI13__nv_bfloat16S2_S2_S2_fjLj5120ELj1ELj1ELj4ELj16ENS_18Kernel_traits_baseILj5120ES2_S2_S2_S2_fjLj128EEEEELb0ELb1ELb1ELb0EEEvNS_9BwdParamsE --------------------------
	.section	.nv.info._ZN10layer_norm13ln_bwd_kernelINS_13Kernel_traitsI13__nv_bfloat16S2_S2_S2_fjLj5120ELj1ELj1ELj4ELj16ENS_18Kernel_traits_baseILj5120ES2_S2_S2_S2_fjLj128EEEEELb0ELb1ELb1ELb0EEEvNS_9BwdParamsE,"",@"SHT_CUDA_INFO"
	.sectionflags	@""
	.align	4


	//----- nvinfo : EIATTR_CUDA_API_VERSION
	.align		4
        /*0000*/ 	.byte	0x04, 0x37
        /*0002*/ 	.short	(.L_1313 - .L_1312)
.L_1312:
        /*0004*/ 	.word	0x00000082


	//----- nvinfo : EIATTR_KPARAM_INFO
	.align		4
.L_1313:
        /*0008*/ 	.byte	0x04, 0x17
        /*000a*/ 	.short	(.L_1315 - .L_1314)
.L_1314:
        /*000c*/ 	.word	0x00000000
        /*0010*/ 	.short	0x0000
        /*0012*/ 	.short	0x0000
        /*0014*/ 	.byte	0x00, 0xf0, 0xa1, 0x04


	//----- nvinfo : EIATTR_SPARSE_MMA_MASK
	.align		4
.L_1315:
        /*0018*/ 	.byte	0x03, 0x50
        /*001a*/ 	.short	0x0000


	//----- nvinfo : EIATTR_MAXREG_COUNT
	.align		4
        /*001c*/ 	.byte	0x03, 0x1b
        /*001e*/ 	.short	0x00ff


	//----- nvinfo : EIATTR_NUM_BARRIERS
	.align		4
        /*0020*/ 	.byte	0x02, 0x4c
        /*0022*/ 	.byte	0x01
	.zero		1


	//----- nvinfo : EIATTR_ANNOTATIONS
	.align		4
        /*0024*/ 	.byte	0x04, 0x55
        /*0026*/ 	.short	(.L_1317 - .L_1316)


	//   ....[0]....
.L_1316:
        /* <DEDUP_REMOVED lines=127> */


	//----- nvinfo : EIATTR_MERCURY_ISA_VERSION
	.align		4
.L_1317:
        /*0808*/ 	.byte	0x03, 0x5f
        /*080a*/ 	.short	0x0101


	//----- nvinfo : EIATTR_COOP_GROUP_MASK_REGIDS
	.align		4
        /*080c*/ 	.byte	0x04, 0x29
        /*080e*/ 	.short	(.L_1319 - .L_1318)


	//   ....[0]....
.L_1318:
        /*0810*/ 	.word	0xffffffff


	//   ....[1]....
        /*0814*/ 	.word	0xffffffff


	//   ....[2]....
        /*0818*/ 	.word	0xffffffff


	//   ....[3]....
        /*081c*/ 	.word	0xffffffff


	//   ....[4]....
        /*0820*/ 	.word	0xffffffff


	//   ....[5]....
        /*0824*/ 	.word	0xffffffff


	//   ....[6]....
        /*0828*/ 	.word	0xffffffff


	//   ....[7]....
        /*082c*/ 	.word	0xffffffff


	//   ....[8]....
        /*0830*/ 	.word	0xffffffff


	//   ....[9]....
        /*0834*/ 	.word	0xffffffff


	//----- nvinfo : EIATTR_COOP_GROUP_INSTR_OFFSETS
	.align		4
.L_1319:
        /*0838*/ 	.byte	0x04, 0x28
        /*083a*/ 	.short	(.L_1321 - .L_1320)


	//   ....[0]....
.L_1320:
        /*083c*/ 	.word	0x00003d20


	//   ....[1]....
        /*0840*/ 	.word	0x00003d40


	//   ....[2]....
        /*0844*/ 	.word	0x00003d80


	//   ....[3]....
        /*0848*/ 	.word	0x00003d90


	//   ....[4]....
        /*084c*/ 	.word	0x00003dd0


	//   ....[5]....
        /*0850*/ 	.word	0x00003de0


	//   ....[6]....
        /*0854*/ 	.word	0x00003e10


	//   ....[7]....
        /*0858*/ 	.word	0x00003e20


	//   ....[8]....
        /*085c*/ 	.word	0x00003e50


	//   ....[9]....
        /*0860*/ 	.word	0x00003e60


	//----- nvinfo : EIATTR_VRC_CTA_INIT_COUNT
	.align		4
.L_1321:
        /*0864*/ 	.byte	0x02, 0x4a
	.zero		1
	.zero		1


	//----- nvinfo : EIATTR_EXIT_INSTR_OFFSETS
	.align		4
        /*0868*/ 	.byte	0x04, 0x1c
        /*086a*/ 	.short	(.L_1323 - .L_1322)


	//   ....[0]....
.L_1322:
        /*086c*/ 	.word	0x0000e670


	//   ....[1]....
        /*0870*/ 	.word	0x0000e740


	//----- nvinfo : EIATTR_MAX_THREADS
	.align		4
.L_1323:
        /*0874*/ 	.byte	0x04, 0x05
        /*0876*/ 	.short	(.L_1325 - .L_1324)
.L_1324:
        /*0878*/ 	.word	0x00000080
        /*087c*/ 	.word	0x00000001
        /*0880*/ 	.word	0x00000001


	//----- nvinfo : EIATTR_CRS_STACK_SIZE
	.align		4
.L_1325:
        /*0884*/ 	.byte	0x04, 0x1e
        /*0886*/ 	.short	(.L_1327 - .L_1326)
.L_1326:
        /*0888*/ 	.word	0x00000000


	//----- nvinfo : EIATTR_CBANK_PARAM_SIZE
	.align		4
.L_1327:
        /*088c*/ 	.byte	0x03, 0x19
        /*088e*/ 	.short	0x0128


	//----- nvinfo : EIATTR_PARAM_CBANK
	.align		4
        /*0890*/ 	.byte	0x04, 0x0a
        /*0892*/ 	.short	(.L_1329 - .L_1328)
	.align		4
.L_1328:
        /*0894*/ 	.word	index@(.nv.constant0._ZN10layer_norm13ln_bwd_kernelINS_13Kernel_traitsI13__nv_bfloat16S2_S2_S2_fjLj5120ELj1ELj1ELj4ELj16ENS_18Kernel_traits_baseILj5120ES2_S2_S2_S2_fjLj128EEEEELb0ELb1ELb1ELb0EEEvNS_9BwdParamsE)
        /*0898*/ 	.short	0x0380
        /*089a*/ 	.short	0x0128


	//----- nvinfo : EIATTR_SW_WAR
	.align		4
.L_1329:
        /*089c*/ 	.byte	0x04, 0x36
        /*089e*/ 	.short	(.L_1331 - .L_1330)
.L_1330:
        /*08a0*/ 	.word	0x00000008
.L_1331:


//--------------------- .nv.info._ZN10layer_norm13ln_bwd_kernelINS_13Kernel_traitsI13__nv_bfloat16S2_S2_S2_fjLj5120ELj1ELj1ELj4ELj16ENS_18Kernel_traits_baseILj5120ES2_S2_S2_S2_fjLj128EEEEELb0ELb1ELb1ELb1EEEvNS_9BwdParamsE --------------------------
	.section	.nv.info._ZN10layer_norm13ln_bwd_kernelINS_13Kernel_traitsI13__nv_bfloat16S2_S2_S2_fjLj5120ELj1ELj1ELj4ELj16ENS_18Kernel_traits_baseILj5120ES2_S2_S2_S2_fjLj128EEEEELb0ELb1ELb1ELb1EEEvNS_9BwdParamsE,"",@"SHT_CUDA_INFO"
	.sectionflags	@""
	.align	4


	//----- nvinfo : EIATTR_CUDA_API_VERSION
	.align		4
        /*0000*/ 	.byte	0x04, 0x37
        /*0002*/ 	.short	(.L_1333 - .L_1332)
.L_1332:
        /*0004*/ 	.word	0x00000082


	//----- nvinfo : EIATTR_KPARAM_INFO
	.align		4
.L_1333:
        /*0008*/ 	.byte	0x04, 0x17
        /*000a*/ 	.short	(.L_1335 - .L_1334)
.L_1334:
        /*000c*/ 	.word	0x00000000
        /*0010*/ 	.short	0x0000
        /*0012*/ 	.short	0x0000
        /*0014*/ 	.byte	0x00, 0xf0, 0xa1, 0x04


	//----- nvinfo : EIATTR_SPARSE_MMA_MASK
	.align		4
.L_1335:
        /*0018*/ 	.byte	0x03, 0x50
        /*001a*/ 	.short	0x0000


	//----- nvinfo : EIATTR_MAXREG_COUNT
	.align		4
        /*001c*/ 	.byte	0x03, 0x1b
        /*001e*/ 	.short	0x00ff


	//----- nvinfo : EIATTR_NUM_BARRIERS
	.align		4
        /*0020*/ 	.byte	0x02, 0x4c
        /*0022*/ 	.byte	0x01
	.zero		1


	//----- nvinfo : EIATTR_ANNOTATIONS
	.align		4
        /*0024*/ 	.byte	0x04, 0x55
        /*0026*/ 	.short	(.L_1337 - .L_1336)


	//   ....[0]....
.L_1336:
        /* <DEDUP_REMOVED lines=131> */


	//----- nvinfo : EIATTR_MERCURY_ISA_VERSION
	.align		4
.L_1337:
        /*0848*/ 	.byte	0x03, 0x5f
        /*084a*/ 	.short	0x0101


	//----- nvinfo : EIATTR_COOP_GROUP_MASK_REGIDS
	.align		4
        /*084c*/ 	.byte	0x04, 0x29
        /*084e*/ 	.short	(.L_1339 - .L_1338)


	//   ....[0]....
.L_1338:
        /*0850*/ 	.word	0xffffffff


	//   ....[1]....
        /*0854*/ 	.word	0xffffffff


	//   ....[2]....
        /*0858*/ 	.word	0xffffffff


	//   ....[3]....
        /*085c*/ 	.word	0xffffffff


	//   ....[4]....
        /*0860*/ 	.word	0xffffffff


	//   ....[5]....
        /*0864*/ 	.word	0xffffffff


	//   ....[6]....
        /*0868*/ 	.word	0xffffffff


	//   ....[7]....
        /*086c*/ 	.word	0xffffffff


	//   ....[8]....
        /*0870*/ 	.word	0xffffffff


	//   ....[9]....
        /*0874*/ 	.word	0xffffffff


	//----- nvinfo : EIATTR_COOP_GROUP_INSTR_OFFSETS
	.align		4
.L_1339:
        /*0878*/ 	.byte	0x04, 0x28
        /*087a*/ 	.short	(.L_1341 - .L_1340)


	//   ....[0]....
.L_1340:
        /*087c*/ 	.word	0x00002e90


	//   ....[1]....
        /*0880*/ 	.word	0x00002ea0


	//   ....[2]....
        /*0884*/ 	.word	0x00002ee0


	//   ....[3]....
        /*0888*/ 	.word	0x00002ef0


	//   ....[4]....
        /*088c*/ 	.word	0x00002f40


	//   ....[5]....
        /*0890*/ 	.word	0x00002f50


	//   ....[6]....
        /*0894*/ 	.word	0x00002f80


	//   ....[7]....
        /*0898*/ 	.word	0x00002f90


	//   ....[8]....
        /*089c*/ 	.word	0x00002fc0


	//   ....[9]....
        /*08a0*/ 	.word	0x00002fd0


	//----- nvinfo : EIATTR_VRC_CTA_INIT_COUNT
	.align		4
.L_1341:
        /*08a4*/ 	.byte	0x02, 0x4a
	.zero		1
	.zero		1


	//----- nvinfo : EIATTR_EXIT_INSTR_OFFSETS
	.align		4
        /*08a8*/ 	.byte	0x04, 0x1c
        /*08aa*/ 	.short	(.L_1343 - .L_1342)


	//   ....[0]....
.L_1342:
        /*08ac*/ 	.word	0x0000dd30


	//----- nvinfo : EIATTR_MAX_THREADS
	.align		4
.L_1343:
        /*08b0*/ 	.byte	0x04, 0x05
        /*08b2*/ 	.short	(.L_1345 - .L_1344)
.L_1344:
        /*08b4*/ 	.word	0x00000080
        /*08b8*/ 	.word	0x00000001
        /*08bc*/ 	.word	0x00000001


	//----- nvinfo : EIATTR_CRS_STACK_SIZE
	.align		4
.L_1345:
        /*08c0*/ 	.byte	0x04, 0x1e
        /*08c2*/ 	.short	(.L_1347 - .L_1346)
.L_1346:
        /*08c4*/ 	.word	0x00000000


	//----- nvinfo : EIATTR_CBANK_PARAM_SIZE
	.align		4
.L_1347:
        /*08c8*/ 	.byte	0x03, 0x19
        /*08ca*/ 	.short	0x0128


	//----- nvinfo : EIATTR_PARAM_CBANK
	.align		4
        /*08cc*/ 	.byte	0x04, 0x0a
        /*08ce*/ 	.short	(.L_1349 - .L_1348)
	.align		4
.L_1348:
        /*08d0*/ 	.word	index@(.nv.constant0._ZN10layer_norm13ln_bwd_kernelINS_13Kernel_traitsI13__nv_bfloat16S2_S2_S2_fjLj5120ELj1ELj1ELj4ELj16ENS_18Kernel_traits_baseILj5120ES2_S2_S2_S2_fjLj128EEEEELb0ELb1ELb1ELb1EEEvNS_9BwdParamsE)
        /*08d4*/ 	.short	0x0380
        /*08d6*/ 	.short	0x0128


	//----- nvinfo : EIATTR_SW_WAR
	.align		4
.L_1349:
        /*08d8*/ 	.byte	0x04, 0x36
        /*08da*/ 	.short	(.L_1351 - .L_1350)
.L_1350:
        /*08dc*/ 	.word	0x00000008
.L_1351:


//--------------------- .nv.info._ZN10layer_norm13ln_bwd_kernelINS_13Kernel_traitsI13__nv_bfloat16S2_S2_S2_fjLj5120ELj1ELj1ELj4ELj16ENS_18Kernel_traits_baseILj5120ES2_S2_S2_S2_fjLj128EEEEELb1ELb0ELb0ELb0EEEvNS_9BwdParamsE --------------------------
	.section	.nv.info._ZN10layer_norm13ln_bwd_kernelINS_13Kernel_traitsI13__nv_bfloat16S2_S2_S2_fjLj5120ELj1ELj1ELj4ELj16ENS_18Kernel_traits_baseILj5120ES2_S2_S2_S2_fjLj128EEEEELb1ELb0ELb0ELb0EEEvNS_9BwdParamsE,"",@"SHT_CUDA_INFO"
	.sectionflags	@""
	.align	4


	//----- nvinfo : EIATTR_CUDA_API_VERSION
	.align		4
        /*0000*/ 	.byte	0x04, 0x37
        /*0002*/ 	.short	(.L_1353 - .L_1352)
.L_1352:
        /*0004*/ 	.word	0x00000082


	//----- nvinfo : EIATTR_KPARAM_INFO
	.align		4
.L_1353:
        /*0008*/ 	.byte	0x04, 0x17
        /*000a*/ 	.short	(.L_1355 - .L_1354)
.L_1354:
        /*000c*/ 	.word	0x00000000
        /*0010*/ 	.short	0x0000
        /*0012*/ 	.short	0x0000
        /*0014*/ 	.byte	0x00, 0xf0, 0xa1, 0x04


	//----- nvinfo : EIATTR_SPARSE_MMA_MASK
	.align		4
.L_1355:
        /*0018*/ 	.byte	0x03, 0x50
        /*001a*/ 	.short	0x0000


	//----- nvinfo : EIATTR_MAXREG_COUNT
	.align		4
        /*001c*/ 	.byte	0x03, 0x1b
        /*001e*/ 	.short	0x00ff


	//----- nvinfo : EIATTR_NUM_BARRIERS
	.align		4
        /*0020*/ 	.byte	0x02, 0x4c
        /*0022*/ 	.byte	0x01
	.zero		1


	//----- nvinfo : EIATTR_MERCURY_ISA_VERSION
	.align		4
        /*0024*/ 	.byte	0x03, 0x5f
        /*0026*/ 	.short	0x0101


	//----- nvinfo : EIATTR_COOP_GROUP_MASK_REGIDS
	.align		4
        /*0028*/ 	.byte	0x04, 0x29
        /*002a*/ 	.short	(.L_1357 - .L_1356)


	//   ....[0]....
.L_1356:
        /*002c*/ 	.word	0xffffffff


	//   ....[1]....
        /*0030*/ 	.word	0xffffffff


	//   ....[2]....
        /*0034*/ 	.word	0xffffffff


	//   ....[3]....
        /*0038*/ 	.word	0xffffffff


	//   ....[4]....
        /*003c*/ 	.word	0xffffffff


	//   ....[5]....
        /*0040*/ 	.word	0xffffffff


	//   ....[6]....
        /*0044*/ 	.word	0xffffffff


	//   ....[7]....
        /*0048*/ 	.word	0xffffffff


	//   ....[8]....
        /*004c*/ 	.word	0xffffffff


	//   ....[9]....
        /*0050*/ 	.word	0xffffffff


	//----- nvinfo : EIATTR_COOP_GROUP_INSTR_OFFSETS
	.align		4
.L_1357:
        /*0054*/ 	.byte	0x04, 0x28
        /*0056*/ 	.short	(.L_1359 - .L_1358)


	//   ....[0]....
.L_1358:
        /*0058*/ 	.word	0x00002ca0


	//   ....[1]....
        /*005c*/ 	.word	0x00002cd0


	//   ....[2]....
        /*0060*/ 	.word	0x00002d00


	//   ....[3]....
        /*0064*/ 	.word	0x00002d10


	//   ....[4]....
        /*0068*/ 	.word	0x00002d40


	//   ....[5]....
        /*006c*/ 	.word	0x00002d50


	//   ....[6]....
        /*0070*/ 	.word	0x00002d80


	//   ....[7]....
        /*0074*/ 	.word	0x00002d90


	//   ....[8]....
        /*0078*/ 	.word	0x00002dc0


	//   ....[9]....
        /*007c*/ 	.word	0x00002dd0


	//----- nvinfo : EIATTR_VRC_CTA_INIT_COUNT
	.align		4
.L_1359:
        /*0080*/ 	.byte	0x02, 0x4a
	.zero		1
	.zero		1


	//----- nvinfo : EIATTR_EXIT_INSTR_OFFSETS
	.align		4
        /*0084*/ 	.byte	0x04, 0x1c
        /*0086*/ 	.short	(.L_1361 - .L_1360)


	//   ....[0]....
.L_1360:
        /*0088*/ 	.word	0x000092c0


	//   ....[1]....
        /*008c*/ 	.word	0x00009360


	//----- nvinfo : EIATTR_MAX_THREADS
	.align		4
.L_1361:
        /*0090*/ 	.byte	0x04, 0x05
        /*0092*/ 	.short	(.L_1363 - .L_1362)
.L_1362:
        /*0094*/ 	.word	0x00000080
        /*0098*/ 	.word	0x00000001
        /*009c*/ 	.word	0x00000001


	//----- nvinfo : EIATTR_CRS_STACK_SIZE
	.align		4
.L_1363:
        /*00a0*/ 	.byte	0x04, 0x1e
        /*00a2*/ 	.short	(.L_1365 - .L_1364)
.L_1364:
        /*00a4*/ 	.word	0x00000000


	//----- nvinfo : EIATTR_CBANK_PARAM_SIZE
	.align		4
.L_1365:
        /*00a8*/ 	.byte	0x03, 0x19
        /*00aa*/ 	.short	0x0128


	//----- nvinfo : EIATTR_PARAM_CBANK
	.align		4
        /*00ac*/ 	.byte	0x04, 0x0a
        /*00ae*/ 	.short	(.L_1367 - .L_1366)
	.align		4
.L_1366:
        /*00b0*/ 	.word	index@(.nv.constant0._ZN10layer_norm13ln_bwd_kernelINS_13Kernel_traitsI13__nv_bfloat16S2_S2_S2_fjLj5120ELj1ELj1ELj4ELj16ENS_18Kernel_traits_baseILj5120ES2_S2_S2_S2_fjLj128EEEEELb1ELb0ELb0ELb0EEEvNS_9BwdParamsE)
        /*00b4*/ 	.short	0x0380
        /*00b6*/ 	.short	0x0128


	//----- nvinfo : EIATTR_SW_WAR
	.align		4
.L_1367:
        /*00b8*/ 	.byte	0x04, 0x36
        /*00ba*/ 	.short	(.L_1369 - .L_1368)
.L_1368:
        /*00bc*/ 	.word	0x00000008
.L_1369:


//--------------------- .nv.info._ZN10layer_norm13ln_bwd_kernelINS_13Kernel_traitsI13__nv_bfloat16S2_S2_S2_fjLj5120ELj1ELj1ELj4ELj16ENS_18Kernel_traits_baseILj5120ES2_S2_S2_S2_fjLj128EEEEELb1ELb0ELb0ELb1EEEvNS_9BwdParamsE --------------------------
	.section	.nv.info._ZN10layer_norm13ln_bwd_kernelINS_13Kernel_traitsI13__nv_bfloat16S2_S2_S2_fjLj5120ELj1ELj1ELj4ELj16ENS_18Kernel_traits_baseILj5120ES2_S2_S2_S2_fjLj128EEEEELb1ELb0ELb0ELb1EEEvNS_9BwdParamsE,"",@"SHT_CUDA_INFO"
	.sectionflags	@""
	.align	4


	//----- nvinfo : EIATTR_CUDA_API_VERSION
	.align		4
        /*0000*/ 	.byte	0x04, 0x37
        /*0002*/ 	.short	(.L_1371 - .L_1370)
.L_1370:
        /*0004*/ 	.word	0x00000082


	//----- nvinfo : EIATTR_KPARAM_INFO
	.align		4
.L_1371:
        /*0008*/ 	.byte	0x04, 0x17
        /*000a*/ 	.short	(.L_1373 - .L_1372)
.L_1372:
        /*000c*/ 	.word	0x00000000
        /*0010*/ 	.short	0x0000
        /*0012*/ 	.short	0x0000
        /*0014*/ 	.byte	0x00, 0xf0, 0xa1, 0x04


	//----- nvinfo : EIATTR_SPARSE_MMA_MASK
	.align		4
.L_1373:
        /*0018*/ 	.byte	0x03, 0x50
        /*001a*/ 	.short	0x0000


	//----- nvinfo : EIATTR_MAXREG_COUNT
	.align		4
        /*001c*/ 	.byte	0x03, 0x1b
        /*001e*/ 	.short	0x00ff


	//----- nvinfo : EIATTR_NUM_BARRIERS
	.align		4
        /*0020*/ 	.byte	0x02, 0x4c
        /*0022*/ 	.byte	0x01
	.zero		1


	//----- nvinfo : EIATTR_MERCURY_ISA_VERSION
	.align		4
        /*0024*/ 	.byte	0x03, 0x5f
        /*0026*/ 	.short	0x0101


	//----- nvinfo : EIATTR_COOP_GROUP_MASK_REGIDS
	.align		4
        /*0028*/ 	.byte	0x04, 0x29
        /*002a*/ 	.short	(.L_1375 - .L_1374)


	//   ....[0]....
.L_1374:
        /*002c*/ 	.word	0xffffffff


	//   ....[1]....
        /*0030*/ 	.word	0xffffffff


	//   ....[2]....
        /*0034*/ 	.word	0xffffffff


	//   ....[3]....
        /*0038*/ 	.word	0xffffffff


	//   ....[4]....
        /*003c*/ 	.word	0xffffffff


	//   ....[5]....
        /*0040*/ 	.word	0xffffffff


	//   ....[6]....
        /*0044*/ 	.word	0xffffffff


	//   ....[7]....
        /*0048*/ 	.word	0xffffffff


	//   ....[8]....
        /*004c*/ 	.word	0xffffffff


	//   ....[9]....
        /*0050*/ 	.word	0xffffffff


	//----- nvinfo : EIATTR_COOP_GROUP_INSTR_OFFSETS
	.align		4
.L_1375:
        /*0054*/ 	.byte	0x04, 0x28
        /*0056*/ 	.short	(.L_1377 - .L_1376)


	//   ....[0]....
.L_1376:
        /*0058*/ 	.word	0x00002460


	//   ....[1]....
        /*005c*/ 	.word	0x00002590


	//   ....[2]....
        /*0060*/ 	.word	0x000025a0


	//   ....[3]....
        /*0064*/ 	.word	0x000025d0


	//   ....[4]....
        /*0068*/ 	.word	0x000025e0


	//   ....[5]....
        /*006c*/ 	.word	0x00002610


	//   ....[6]....
        /*0070*/ 	.word	0x00002620


	//   ....[7]....
        /*0074*/ 	.word	0x00002650


	//   ....[8]....
        /*0078*/ 	.word	0x00002690


	//   ....[9]....
        /*007c*/ 	.word	0x000026a0


	//----- nvinfo : EIATTR_VRC_CTA_INIT_COUNT
	.align		4
.L_1377:
        /*0080*/ 	.byte	0x02, 0x4a
	.zero		1
	.zero		1


	//----- nvinfo : EIATTR_EXIT_INSTR_OFFSETS
	.align		4
        /*0084*/ 	.byte	0x04, 0x1c
        /*0086*/ 	.short	(.L_1379 - .L_1378)


	//   ....[0]....
.L_1378:
        /*0088*/ 	.word	0x00008dd0


	//----- nvinfo : EIATTR_MAX_THREADS
	.align		4
.L_1379:
        /*008c*/ 	.byte	0x04, 0x05
        /*008e*/ 	.short	(.L_1381 - .L_1380)
.L_1380:
        /*0090*/ 	.word	0x00000080
        /*0094*/ 	.word	0x00000001
        /*0098*/ 	.word	0x00000001


	//----- nvinfo : EIATTR_CBANK_PARAM_SIZE
	.align		4
.L_1381:
        /*009c*/ 	.byte	0x03, 0x19
        /*009e*/ 	.short	0x0128


	//----- nvinfo : EIATTR_PARAM_CBANK
	.align		4
        /*00a0*/ 	.byte	0x04, 0x0a
        /*00a2*/ 	.short	(.L_1383 - .L_1382)
	.align		4
.L_1382:
        /*00a4*/ 	.word	index@(.nv.constant0._ZN10layer_norm13ln_bwd_kernelINS_13Kernel_traitsI13__nv_bfloat16S2_S2_S2_fjLj5120ELj1ELj1ELj4ELj16ENS_18Kernel_traits_baseILj5120ES2_S2_S2_S2_fjLj128EEEEELb1ELb0ELb0ELb1EEEvNS_9BwdParamsE)
        /*00a8*/ 	.short	0x0380
        /*00aa*/ 	.short	0x0128


	//----- nvinfo : EIATTR_SW_WAR
	.align		4
.L_1383:
        /*00ac*/ 	.byte	0x04, 0x36
        /*00ae*/ 	.short	(.L_1385 - .L_1384)
.L_1384:
        /*00b0*/ 	.word	0x00000008
.L_1385:


//--------------------- .nv.info._ZN10layer_norm22ln_bwd_finalize_kernelINS_22Kernel_traits_finalizeILj5120E13__nv_bfloat16S2_S2_S2_fjLb0ELj1024ELj4ENS_18Kernel_traits_baseILj5120ES2_S2_S2_S2_fjLj1024EEEEELb0ELb0EEEvNS_9BwdParamsE --------------------------
	.section	.nv.info._ZN10layer_norm22ln_bwd_finalize_kernelINS_22Kernel_traits_finalizeILj5120E13__nv_bfloat16S2_S2_S2_fjLb0ELj1024ELj4ENS_18Kernel_traits_baseILj5120ES2_S2_S2_S2_fjLj1024EEEEELb0ELb0EEEvNS_9BwdParamsE,"",@"SHT_CUDA_INFO"
	.sectionflags	@""
	.align	4


	//----- nvinfo : EIATTR_CUDA_API_VERSION
	.align		4
        /*0000*/ 	.byte	0x04, 0x37
        /*0002*/ 	.short	(.L_1387 - .L_1386)
.L_1386:
        /*0004*/ 	.word	0x00000082


	//----- nvinfo : EIATTR_KPARAM_INFO
	.align		4
.L_1387:
        /*0008*/ 	.byte	0x04, 0x17
        /*000a*/ 	.short	(.L_1389 - .L_1388)
.L_1388:
        /*000c*/ 	.word	0x00000000
        /*0010*/ 	.short	0x0000
        /*0012*/ 	.short	0x0000
        /*0014*/ 	.byte	0x00, 0xf0, 0xa1, 0x04


	//----- nvinfo : EIATTR_SPARSE_MMA_MASK
	.align		4
.L_1389:
        /*0018*/ 	.byte	0x03, 0x50
        /*001a*/ 	.short	0x0000


	//----- nvinfo : EIATTR_MAXREG_COUNT
	.align		4
        /*001c*/ 	.byte	0x03, 0x1b
        /*001e*/ 	.short	0x0040


	//----- nvinfo : EIATTR_NUM_BARRIERS
	.align		4
        /*0020*/ 	.byte	0x02, 0x4c
        /*0022*/ 	.byte	0x01
	.zero		1


	//----- nvinfo : EIATTR_MERCURY_ISA_VERSION
	.align		4
        /*0024*/ 	.byte	0x03, 0x5f
        /*0026*/ 	.short	0x0101


	//----- nvinfo : EIATTR_COOP_GROUP_MASK_REGIDS
	.align		4
        /*0028*/ 	.byte	0x04, 0x29
        /*002a*/ 	.short	(.L_1391 - .L_1390)


	//   ....[0]....
.L_1390:
        /*002c*/ 	.word	0xffffffff


	//   ....[1]....
        /*0030*/ 	.word	0xffffffff


	//   ....[2]....
        /*0034*/ 	.word	0xffffffff


	//   ....[3]....
        /*0038*/ 	.word	0xffffffff


	//   ....[4]....
        /*003c*/ 	.word	0xffffffff


	//   ....[5]....
        /*0040*/ 	.word	0xffffffff


	//   ....[6]....
        /*0044*/ 	.word	0xffffffff


	//   ....[7]....
        /*0048*/ 	.word	0xffffffff


	//   ....[8]....
        /*004c*/ 	.word	0xffffffff


	//   ....[9]....
        /*0050*/ 	.word	0xffffffff


	//----- nvinfo : EIATTR_COOP_GROUP_INSTR_OFFSETS
	.align		4
.L_1391:
        /*0054*/ 	.byte	0x04, 0x28
        /*0056*/ 	.short	(.L_1393 - .L_1392)


	//   ....[0]....
.L_1392:
        /*0058*/ 	.word	0x00001540


	//   ....[1]....
        /*005c*/ 	.word	0x00001550


	//   ....[2]....
        /*0060*/ 	.word	0x00001580


	//   ....[3]....
        /*0064*/ 	.word	0x00001590


	//   ....[4]....
        /*0068*/ 	.word	0x000015c0


	//   ....[5]....
        /*006c*/ 	.word	0x000015d0


	//   ....[6]....
        /*0070*/ 	.word	0x00001610


	//   ....[7]....
        /*0074*/ 	.word	0x00001630


	//   ....[8]....
        /*0078*/ 	.word	0x00001680


	//   ....[9]....
        /*007c*/ 	.word	0x00001690


	//----- nvinfo : EIATTR_VRC_CTA_INIT_COUNT
	.align		4
.L_1393:
        /*0080*/ 	.byte	0x02, 0x4a
	.zero		1
	.zero		1


	//----- nvinfo : EIATTR_EXIT_INSTR_OFFSETS
	.align		4
        /*0084*/ 	.byte	0x04, 0x1c
        /*0086*/ 	.short	(.L_1395 - .L_1394)


	//   ....[0]....
.L_1394:
        /*0088*/ 	.word	0x00000060


	//   ....[1]....
        /*008c*/ 	.word	0x000016f0


	//   ....[2]....
        /*0090*/ 	.word	0x00001720


	//   ....[3]....
        /*0094*/ 	.word	0x000017e0


	//----- nvinfo : EIATTR_MAX_THREADS
	.align		4
.L_1395:
        /*0098*/ 	.byte	0x04, 0x05
        /*009a*/ 	.short	(.L_1397 - .L_1396)
.L_1396:
        /*009c*/ 	.word	0x00000400
        /*00a0*/ 	.word	0x00000001
        /*00a4*/ 	.word	0x00000001


	//----- nvinfo : EIATTR_CRS_STACK_SIZE
	.align		4
.L_1397:
        /*00a8*/ 	.byte	0x04, 0x1e
        /*00aa*/ 	.short	(.L_1399 - .L_1398)
.L_1398:
        /*00ac*/ 	.word	0x00000000


	//----- nvinfo : EIATTR_CBANK_PARAM_SIZE
	.align		4
.L_1399:
        /*00b0*/ 	.byte	0x03, 0x19
        /*00b2*/ 	.short	0x0128


	//----- nvinfo : EIATTR_PARAM_CBANK
	.align		4
        /*00b4*/ 	.byte	0x04, 0x0a
        /*00b6*/ 	.short	(.L_1401 - .L_1400)
	.align		4
.L_1400:
        /*00b8*/ 	.word	index@(.nv.constant0._ZN10layer_norm22ln_bwd_finalize_kernelINS_22Kernel_traits_finalizeILj5120E13__nv_bfloat16S2_S2_S2_fjLb0ELj1024ELj4ENS_18Kernel_traits_baseILj5120ES2_S2_S2_S2_fjLj1024EEEEELb0ELb0EEEvNS_9BwdParamsE)
        /*00bc*/ 	.short	0x0380
        /*00be*/ 	.short	0x0128


	//----- nvinfo : EIATTR_SW_WAR
	.align		4
.L_1401:
        /*00c0*/ 	.byte	0x04, 0x36
        /*00c2*/ 	.short	(.L_1403 - .L_1402)
.L_1402:
        /*00c4*/ 	.word	0x00000008
.L_1403:


//--------------------- .nv.info._ZN10layer_norm13ln_bwd_kernelINS_13Kernel_traitsI13__nv_bfloat16S2_S2_S2_fjLj5120ELj1ELj1ELj4ELj16ENS_18Kernel_traits_baseILj5120ES2_S2_S2_S2_fjLj128EEEEELb1ELb0ELb1ELb0EEEvNS_9BwdParamsE --------------------------
	.section	.nv.info._ZN10layer_norm13ln_bwd_kernelINS_13Kernel_traitsI13__nv_bfloat16S2_S2_S2_fjLj5120ELj1ELj1ELj4ELj16ENS_18Kernel_traits_baseILj5120ES2_S2_S2_S2_fjLj128EEEEELb1ELb0ELb1ELb0EEEvNS_9BwdParamsE,"",@"SHT_CUDA_INFO"
	.sectionflags	@""
	.align	4


	//----- nvinfo : EIATTR_CUDA_API_VERSION
	.align		4
        /*0000*/ 	.byte	0x04, 0x37
        /*0002*/ 	.short	(.L_1405 - .L_1404)
.L_1404:
        /*0004*/ 	.word	0x00000082


	//----- nvinfo : EIATTR_KPARAM_INFO
	.align		4
.L_1405:
        /*0008*/ 	.byte	0x04, 0x17
        /*000a*/ 	.short	(.L_1407 - .L_1406)
.L_1406:
        /*000c*/ 	.word	0x00000000
        /*0010*/ 	.short	0x0000
        /*0012*/ 	.short	0x0000
        /*0014*/ 	.byte	0x00, 0xf0, 0xa1, 0x04


	//----- nvinfo : EIATTR_SPARSE_MMA_MASK
	.align		4
.L_1407:
        /*0018*/ 	.byte	0x03, 0x50
        /*001a*/ 	.short	0x0000


	//----- nvinfo : EIATTR_MAXREG_COUNT
	.align		4
        /*001c*/ 	.byte	0x03, 0x1b
        /*001e*/ 	.short	0x00ff


	//----- nvinfo : EIATTR_NUM_BARRIERS
	.align		4
        /*0020*/ 	.byte	0x02, 0x4c
        /*0022*/ 	.byte	0x01
	.zero		1


	//----- nvinfo : EIATTR_MERCURY_ISA_VERSION
	.align		4
        /*0024*/ 	.byte	0x03, 0x5f
        /*0026*/ 	.short	0x0101


	//----- nvinfo : EIATTR_COOP_GROUP_MASK_REGIDS
	.align		4
        /*0028*/ 	.byte	0x04, 0x29
        /*002a*/ 	.short	(.L_1409 - .L_1408)


	//   ....[0]....
.L_1408:
        /*002c*/ 	.word	0xffffffff


	//   ....[1]....
        /*0030*/ 	.word	0xffffffff


	//   ....[2]....
        /*0034*/ 	.word	0xffffffff


	//   ....[3]....
        /*0038*/ 	.word	0xffffffff


	//   ....[4]....
        /*003c*/ 	.word	0xffffffff


	//   ....[5]....
        /*0040*/ 	.word	0xffffffff


	//   ....[6]....
        /*0044*/ 	.word	0xffffffff


	//   ....[7]....
        /*0048*/ 	.word	0xffffffff


	//   ....[8]....
        /*004c*/ 	.word	0xffffffff


	//   ....[9]....
        /*0050*/ 	.word	0xffffffff


	//----- nvinfo : EIATTR_COOP_GROUP_INSTR_OFFSETS
	.align		4
.L_1409:
        /*0054*/ 	.byte	0x04, 0x28
        /*0056*/ 	.short	(.L_1411 - .L_1410)


	//   ....[0]....
.L_1410:
        /*0058*/ 	.word	0x000033f0


	//   ....[1]....
        /*005c*/ 	.word	0x00003420


	//   ....[2]....
        /*0060*/ 	.word	0x00003450


	//   ....[3]....
        /*0064*/ 	.word	0x00003460


	//   ....[4]....
        /*0068*/ 	.word	0x00003490


	//   ....[5]....
        /*006c*/ 	.word	0x000034a0


	//   ....[6]....
        /*0070*/ 	.word	0x000034d0


	//   ....[7]....
        /*0074*/ 	.word	0x000034e0


	//   ....[8]....
        /*0078*/ 	.word	0x00003510


	//   ....[9]....
        /*007c*/ 	.word	0x00003520


	//----- nvinfo : EIATTR_VRC_CTA_INIT_COUNT
	.align		4
.L_1411:
        /*0080*/ 	.byte	0x02, 0x4a
	.zero		1
	.zero		1


	//----- nvinfo : EIATTR_EXIT_INSTR_OFFSETS
	.align		4
        /*0084*/ 	.byte	0x04, 0x1c
        /*0086*/ 	.short	(.L_1413 - .L_1412)


	//   ....[0]....
.L_1412:
        /*0088*/ 	.word	0x0000bea0


	//   ....[1]....
        /*008c*/ 	.word	0x0000bf40


	//----- nvinfo : EIATTR_MAX_THREADS
	.align		4
.L_1413:
        /*0090*/ 	.byte	0x04, 0x05
        /*0092*/ 	.short	(.L_1415 - .L_1414)
.L_1414:
        /*0094*/ 	.word	0x00000080
        /*0098*/ 	.word	0x00000001
        /*009c*/ 	.word	0x00000001


	//----- nvinfo : EIATTR_CRS_STACK_SIZE
	.align		4
.L_1415:
        /*00a0*/ 	.byte	0x04, 0x1e
        /*00a2*/ 	.short	(.L_1417 - .L_1416)
.L_1416:
        /*00a4*/ 	.word	0x00000000


	//----- nvinfo : EIATTR_CBANK_PARAM_SIZE
	.align		4
.L_1417:
        /*00a8*/ 	.byte	0x03, 0x19
        /*00aa*/ 	.short	0x0128


	//----- nvinfo : EIATTR_PARAM_CBANK
	.align		4
        /*00ac*/ 	.byte	0x04, 0x0a
        /*00ae*/ 	.short	(.L_1419 - .L_1418)
	.align		4
.L_1418:
        /*00b0*/ 	.word	index@(.nv.constant0._ZN10layer_norm13ln_bwd_kernelINS_13Kernel_traitsI13__nv_bfloat16S2_S2_S2_fjLj5120ELj1ELj1ELj4ELj16ENS_18Kernel_traits_baseILj5120ES2_S2_S2_S2_fjLj128EEEEELb1ELb0ELb1ELb0EEEvNS_9BwdParamsE)
        /*00b4*/ 	.short	0x0380
        /*00b6*/ 	.short	0x0128


	//----- nvinfo : EIATTR_SW_WAR
	.align		4
.L_1419:
        /*00b8*/ 	.byte	0x04, 0x36
        /*00ba*/ 	.short	(.L_1421 - .L_1420)
.L_1420:
        /*00bc*/ 	.word	0x00000008
.L_1421:


//--------------------- .nv.info._ZN10layer_norm22ln_bwd_finalize_kernelINS_22Kernel_traits_finalizeILj5120E13__nv_bfloat16S2_S2_S2_fjLb0ELj1024ELj4ENS_18Kernel_traits_baseILj5120ES2_S2_S2_S2_fjLj1024EEEEELb0ELb1EEEvNS_9BwdParamsE --------------------------
	.section	.nv.info._ZN10layer_norm22ln_bwd_finalize_kernelINS_22Kernel_traits_finalizeILj5120E13__nv_bfloat16S2_S2_S2_fjLb0ELj1024ELj4ENS_18Kernel_traits_baseILj5120ES2_S2_S2_S2_fjLj1024EEEEELb0ELb1EEEvNS_9BwdParamsE,"",@"SHT_CUDA_INFO"
	.sectionflags	@""
	.align	4


	//----- nvinfo : EIATTR_CUDA_API_VERSION
	.align		4
        /*0000*/ 	.byte	0x04, 0x37
        /*0002*/ 	.short	(.L_1423 - .L_1422)
.L_1422:
        /*0004*/ 	.word	0x00000082


	//----- nvinfo : EIATTR_KPARAM_INFO
	.align		4
.L_1423:
        /*0008*/ 	.byte	0x04, 0x17
        /*000a*/ 	.short	(.L_1425 - .L_1424)
.L_1424:
        /*000c*/ 	.word	0x00000000
        /*0010*/ 	.short	0x0000
        /*0012*/ 	.short	0x0000
        /*0014*/ 	.byte	0x00, 0xf0, 0xa1, 0x04


	//----- nvinfo : EIATTR_SPARSE_MMA_MASK
	.align		4
.L_1425:
        /*0018*/ 	.byte	0x03, 0x50
        /*001a*/ 	.short	0x0000


	//----- nvinfo : EIATTR_MAXREG_COUNT
	.align		4
        /*001c*/ 	.byte	0x03, 0x1b
        /*001e*/ 	.short	0x0040


	//----- nvinfo : EIATTR_NUM_BARRIERS
	.align		4
        /*0020*/ 	.byte	0x02, 0x4c
        /*0022*/ 	.byte	0x01
	.zero		1


	//----- nvinfo : EIATTR_MERCURY_ISA_VERSION
	.align		4
        /*0024*/ 	.byte	0x03, 0x5f
        /*0026*/ 	.short	0x0101


	//----- nvinfo : EIATTR_COOP_GROUP_MASK_REGIDS
	.align		4
        /*0028*/ 	.byte	0x04, 0x29
        /*002a*/ 	.short	(.L_1427 - .L_1426)


	//   ....[0]....
.L_1426:
        /*002c*/ 	.word	0xffffffff


	//   ....[1]....
        /*0030*/ 	.word	0xffffffff


	//   ....[2]....
        /*0034*/ 	.word	0xffffffff


	//   ....[3]....
        /*0038*/ 	.word	0xffffffff


	//   ....[4]....
        /*003c*/ 	.word	0xffffffff


	//   ....[5]....
        /*0040*/ 	.word	0xffffffff


	//   ....[6]....
        /*0044*/ 	.word	0xffffffff


	//   ....[7]....
        /*0048*/ 	.word	0xffffffff


	//   ....[8]....
        /*004c*/ 	.word	0xffffffff


	//   ....[9]....
        /*0050*/ 	.word	0xffffffff


	//----- nvinfo : EIATTR_COOP_GROUP_INSTR_OFFSETS
	.align		4
.L_1427:
        /*0054*/ 	.byte	0x04, 0x28
        /*0056*/ 	.short	(.L_1429 - .L_1428)


	//   ....[0]....
.L_1428:
        /*0058*/ 	.word	0x00001560


	//   ....[1]....
        /*005c*/ 	.word	0x00001570


	//   ....[2]....
        /*0060*/ 	.word	0x000015a0


	//   ....[3]....
        /*0064*/ 	.word	0x000015b0


	//   ....[4]....
        /*0068*/ 	.word	0x000015e0


	//   ....[5]....
        /*006c*/ 	.word	0x000015f0


	//   ....[6]....
        /*0070*/ 	.word	0x00001620


	//   ....[7]....
        /*0074*/ 	.word	0x00001640


	//   ....[8]....
        /*0078*/ 	.word	0x00001670


	//   ....[9]....
        /*007c*/ 	.word	0x00001680


	//----- nvinfo : EIATTR_VRC_CTA_INIT_COUNT
	.align		4
.L_1429:
        /*0080*/ 	.byte	0x02, 0x4a
	.zero		1
	.zero		1


	//----- nvinfo : EIATTR_EXIT_INSTR_OFFSETS
	.align		4
        /*0084*/ 	.byte	0x04, 0x1c
        /*0086*/ 	.short	(.L_1431 - .L_1430)


	//   ....[0]....
.L_1430:
        /*0088*/ 	.word	0x00000060


	//   ....[1]....
        /*008c*/ 	.word	0x000016e0


	//   ....[2]....
        /*0090*/ 	.word	0x000017d0


	//----- nvinfo : EIATTR_MAX_THREADS
	.align		4
.L_1431:
        /*0094*/ 	.byte	0x04, 0x05
        /*0096*/ 	.short	(.L_1433 - .L_1432)
.L_1432:
        /*0098*/ 	.word	0x00000400
        /*009c*/ 	.word	0x00000001
        /*00a0*/ 	.word	0x00000001


	//----- nvinfo : EIATTR_CRS_STACK_SIZE
	.align		4
.L_1433:
        /*00a4*/ 	.byte	0x04, 0x1e
        /*00a6*/ 	.short	(.L_1435 - .L_1434)
.L_1434:
        /*00a8*/ 	.word	0x00000000


	//----- nvinfo : EIATTR_CBANK_PARAM_SIZE
	.align		4
.L_1435:
        /*00ac*/ 	.byte	0x03, 0x19
        /*00ae*/ 	.short	0x0128


	//----- nvinfo : EIATTR_PARAM_CBANK
	.align		4
        /*00b0*/ 	.byte	0x04, 0x0a
        /*00b2*/ 	.short	(.L_1437 - .L_1436)
	.align		4
.L_1436:
        /*00b4*/ 	.word	index@(.nv.constant0._ZN10layer_norm22ln_bwd_finalize_kernelINS_22Kernel_traits_finalizeILj5120E13__nv_bfloat16S2_S2_S2_fjLb0ELj1024ELj4ENS_18Kernel_traits_baseILj5120ES2_S2_S2_S2_fjLj1024EEEEELb0ELb1EEEvNS_9BwdParamsE)
        /*00b8*/ 	.short	0x0380
        /*00ba*/ 	.short	0x0128


	//----- nvinfo : EIATTR_SW_WAR
	.align		4
.L_1437:
        /*00bc*/ 	.byte	0x04, 0x36
        /*00be*/ 	.short	(.L_1439 - .L_1438)
.L_1438:
        /*00c0*/ 	.word	0x00000008
.L_1439:


//--------------------- .nv.info._ZN10layer_norm13ln_bwd_kernelINS_13Kernel_traitsI13__nv_bfloat16S2_S2_S2_fjLj5120ELj1ELj1ELj4ELj16ENS_18Kernel_traits_baseILj5120ES2_S2_S2_S2_fjLj128EEEEELb1ELb0ELb1ELb1EEEvNS_9BwdParamsE --------------------------
	.section	.nv.info._ZN10layer_norm13ln_bwd_kernelINS_13Kernel_traitsI13__nv_bfloat16S2_S2_S2_fjLj5120ELj1ELj1ELj4ELj16ENS_18Kernel_traits_baseILj5120ES2_S2_S2_S2_fjLj128EEEEELb1ELb0ELb1ELb1EEEvNS_9BwdParamsE,"",@"SHT_CUDA_INFO"
	.sectionflags	@""
	.align	4


	//----- nvinfo : EIATTR_CUDA_API_VERSION
	.align		4
        /*0000*/ 	.byte	0x04, 0x37
        /*0002*/ 	.short	(.L_1441 - .L_1440)
.L_1440:
        /*0004*/ 	.word	0x00000082


	//----- nvinfo : EIATTR_KPARAM_INFO
	.align		4
.L_1441:
        /*0008*/ 	.byte	0x04, 0x17
        /*000a*/ 	.short	(.L_1443 - .L_1442)
.L_1442:
        /*000c*/ 	.word	0x00000000
        /*0010*/ 	.short	0x0000
        /*0012*/ 	.short	0x0000
        /*0014*/ 	.byte	0x00, 0xf0, 0xa1, 0x04


	//----- nvinfo : EIATTR_SPARSE_MMA_MASK
	.align		4
.L_1443:
        /*0018*/ 	.byte	0x03, 0x50
        /*001a*/ 	.short	0x0000


	//----- nvinfo : EIATTR_MAXREG_COUNT
	.align		4
        /*001c*/ 	.byte	0x03, 0x1b
        /*001e*/ 	.short	0x00ff


	//----- nvinfo : EIATTR_NUM_BARRIERS
	.align		4
        /*0020*/ 	.byte	0x02, 0x4c
        /*0022*/ 	.byte	0x01
	.zero		1


	//----- nvinfo : EIATTR_MERCURY_ISA_VERSION
	.align		4
        /*0024*/ 	.byte	0x03, 0x5f
        /*0026*/ 	.short	0x0101


	//----- nvinfo : EIATTR_COOP_GROUP_MASK_REGIDS
	.align		4
        /*0028*/ 	.byte	0x04, 0x29
        /*002a*/ 	.short	(.L_1445 - .L_1444)


	//   ....[0]....
.L_1444:
        /*002c*/ 	.word	0xffffffff


	//   ....[1]....
        /*0030*/ 	.word	0xffffffff


	//   ....[2]....
        /*0034*/ 	.word	0xffffffff


	//   ....[3]....
        /*0038*/ 	.word	0xffffffff


	//   ....[4]....
        /*003c*/ 	.word	0xffffffff


	//   ....[5]....
        /*0040*/ 	.word	0xffffffff


	//   ....[6]....
        /*0044*/ 	.word	0xffffffff


	//   ....[7]....
        /*0048*/ 	.word	0xffffffff


	//   ....[8]....
        /*004c*/ 	.word	0xffffffff


	//   ....[9]....
        /*0050*/ 	.word	0xffffffff


	//----- nvinfo : EIATTR_COOP_GROUP_INSTR_OFFSETS
	.align		4
.L_1445:
        /*0054*/ 	.byte	0x04, 0x28
        /*0056*/ 	.short	(.L_1447 - .L_1446)


	//   ....[0]....
.L_1446:
        /*0058*/ 	.word	0x00002ae0


	//   ....[1]....
        /*005c*/ 	.word	0x00002b00


	//   ....[2]....
        /*0060*/ 	.word	0x00002b40


	//   ....[3]....
        /*0064*/ 	.word	0x00002b50


	//   ....[4]....
        /*0068*/ 	.word	0x00002b90


	//   ....[5]....
        /*006c*/ 	.word	0x00002ba0


	//   ....[6]....
        /*0070*/ 	.word	0x00002bd0


	//   ....[7]....
        /*0074*/ 	.word	0x00002be0


	//   ....[8]....
        /*0078*/ 	.word	0x00002c10


	//   ....[9]....
        /*007c*/ 	.word	0x00002c20


	//----- nvinfo : EIATTR_VRC_CTA_INIT_COUNT
	.align		4
.L_1447:
        /*0080*/ 	.byte	0x02, 0x4a
	.zero		1
	.zero		1


	//----- nvinfo : EIATTR_EXIT_INSTR_OFFSETS
	.align		4
        /*0084*/ 	.byte	0x04, 0x1c
        /*0086*/ 	.short	(.L_1449 - .L_1448)


	//   ....[0]....
.L_1448:
        /*0088*/ 	.word	0x0000ade0


	//----- nvinfo : EIATTR_MAX_THREADS
	.align		4
.L_1449:
        /*008c*/ 	.byte	0x04, 0x05
        /*008e*/ 	.short	(.L_1451 - .L_1450)
.L_1450:
        /*0090*/ 	.word	0x00000080
        /*0094*/ 	.word	0x00000001
        /*0098*/ 	.word	0x00000001


	//----- nvinfo : EIATTR_CRS_STACK_SIZE
	.align		4
.L_1451:
        /*009c*/ 	.byte	0x04, 0x1e
        /*009e*/ 	.short	(.L_1453 - .L_1452)
.L_1452:
        /*00a0*/ 	.word	0x00000000


	//----- nvinfo : EIATTR_CBANK_PARAM_SIZE
	.align		4
.L_1453:
        /*00a4*/ 	.byte	0x03, 0x19
        /*00a6*/ 	.short	0x0128


	//----- nvinfo : EIATTR_PARAM_CBANK
	.align		4
        /*00a8*/ 	.byte	0x04, 0x0a
        /*00aa*/ 	.short	(.L_1455 - .L_1454)
	.align		4
.L_1454:
        /*00ac*/ 	.word	index@(.nv.constant0._ZN10layer_norm13ln_bwd_kernelINS_13Kernel_traitsI13__nv_bfloat16S2_S2_S2_fjLj5120ELj1ELj1ELj4ELj16ENS_18Kernel_traits_baseILj5120ES2_S2_S2_S2_fjLj128EEEEELb1ELb0ELb1ELb1EEEvNS_9BwdParamsE)
        /*00b0*/ 	.short	0x0380
        /*00b2*/ 	.short	0x0128


	//----- nvinfo : EIATTR_SW_WAR
	.align		4
.L_1455:
        /*00b4*/ 	.byte	0x04, 0x36
        /*00b6*/ 	.short	(.L_1457 - .L_1456)
.L_1456:
        /*00b8*/ 	.word	0x00000008
.L_1457:


//--------------------- .nv.info._ZN10layer_norm13ln_bwd_kernelINS_13Kernel_traitsI13__nv_bfloat16S2_S2_S2_fjLj5120ELj1ELj1ELj4ELj16ENS_18Kernel_traits_baseILj5120ES2_S2_S2_S2_fjLj128EEEEELb1ELb1ELb0ELb0EEEvNS_9BwdParamsE --------------------------
	.section	.nv.info._ZN10layer_norm13ln_bwd_kernelINS_13Kernel_traitsI13__nv_bfloat16S2_S2_S2_fjLj5120ELj1ELj1ELj4ELj16ENS_18Kernel_traits_baseILj5120ES2_S2_S2_S2_fjLj128EEEEELb1ELb1ELb0ELb0EEEvNS_9BwdParamsE,"",@"SHT_CUDA_INFO"
	.sectionflags	@""
	.align	4


	//----- nvinfo : EIATTR_CUDA_API_VERSION
	.align		4
        /*0000*/ 	.byte	0x04, 0x37
        /*0002*/ 	.short	(.L_1459 - .L_1458)
.L_1458:
        /*0004*/ 	.word	0x00000082


	//----- nvinfo : EIATTR_KPARAM_INFO
	.align		4
.L_1459:
        /*0008*/ 	.byte	0x04, 0x17
        /*000a*/ 	.short	(.L_1461 - .L_1460)
.L_1460:
        /*000c*/ 	.word	0x00000000
        /*0010*/ 	.short	0x0000
        /*0012*/ 	.short	0x0000
        /*0014*/ 	.byte	0x00, 0xf0, 0xa1, 0x04


	//----- nvinfo : EIATTR_SPARSE_MMA_MASK
	.align		4
.L_1461:
        /*0018*/ 	.byte	0x03, 0x50
        /*001a*/ 	.short	0x0000


	//----- nvinfo : EIATTR_MAXREG_COUNT
	.align		4
        /*001c*/ 	.byte	0x03, 0x1b
        /*001e*/ 	.short	0x00ff


	//----- nvinfo : EIATTR_NUM_BARRIERS
	.align		4
        /*0020*/ 	.byte	0x02, 0x4c
        /*0022*/ 	.byte	0x01
	.zero		1


	//----- nvinfo : EIATTR_ANNOTATIONS
	.align		4
        /*0024*/ 	.byte	0x04, 0x55
        /*0026*/ 	.short	(.L_1463 - .L_1462)


	//   ....[0]....
.L_1462:
        /* <DEDUP_REMOVED lines=134> */


	//----- nvinfo : EIATTR_MERCURY_ISA_VERSION
	.align		4
.L_1463:
        /*0878*/ 	.byte	0x03, 0x5f
        /*087a*/ 	.short	0x0101


	//----- nvinfo : EIATTR_COOP_GROUP_MASK_REGIDS
	.align		4
        /*087c*/ 	.byte	0x04, 0x29
        /*087e*/ 	.short	(.L_1465 - .L_1464)


	//   ....[0]....
.L_1464:
        /*0880*/ 	.word	0xffffffff


	//   ....[1]....
        /*0884*/ 	.word	0xffffffff


	//   ....[2]....
        /*0888*/ 	.word	0xffffffff


	//   ....[3]....
        /*088c*/ 	.word	0xffffffff


	//   ....[4]....
        /*0890*/ 	.word	0xffffffff


	//   ....[5]....
        /*0894*/ 	.word	0xffffffff


	//   ....[6]....
        /*0898*/ 	.word	0xffffffff


	//   ....[7]....
        /*089c*/ 	.word	0xffffffff


	//   ....[8]....
        /*08a0*/ 	.word	0xffffffff


	//   ....[9]....
        /*08a4*/ 	.word	0xffffffff


	//----- nvinfo : EIATTR_COOP_GROUP_INSTR_OFFSETS
	.align		4
.L_1465:
        /*08a8*/ 	.byte	0x04, 0x28
        /*08aa*/ 	.short	(.L_1467 - .L_1466)


	//   ....[0]....
.L_1466:
        /*08ac*/ 	.word	0x00003ca0


	//   ....[1]....
        /*08b0*/ 	.word	0x00003cd0


	//   ....[2]....
        /*08b4*/ 	.word	0x00003d00


	//   ....[3]....
        /*08b8*/ 	.word	0x00003d10


	//   ....[4]....
        /*08bc*/ 	.word	0x00003d40


	//   ....[5]....
        /*08c0*/ 	.word	0x00003d50


	//   ....[6]....
        /*08c4*/ 	.word	0x00003d80


	//   ....[7]....
        /*08c8*/ 	.word	0x00003d90


	//   ....[8]....
        /*08cc*/ 	.word	0x00003dc0


	//   ....[9]....
        /*08d0*/ 	.word	0x00003dd0


	//----- nvinfo : EIATTR_VRC_CTA_INIT_COUNT
	.align		4
.L_1467:
        /*08d4*/ 	.byte	0x02, 0x4a
	.zero		1
	.zero		1


	//----- nvinfo : EIATTR_EXIT_INSTR_OFFSETS
	.align		4
        /*08d8*/ 	.byte	0x04, 0x1c
        /*08da*/ 	.short	(.L_1469 - .L_1468)


	//   ....[0]....
.L_1468:
        /*08dc*/ 	.word	0x000109d0


	//   ....[1]....
        /*08e0*/ 	.word	0x00010aa0


	//----- nvinfo : EIATTR_MAX_THREADS
	.align		4
.L_1469:
        /*08e4*/ 	.byte	0x04, 0x05
        /*08e6*/ 	.short	(.L_1471 - .L_1470)
.L_1470:
        /*08e8*/ 	.word	0x00000080
        /*08ec*/ 	.word	0x00000001
        /*08f0*/ 	.word	0x00000001


	//----- nvinfo : EIATTR_CRS_STACK_SIZE
	.align		4
.L_1471:
        /*08f4*/ 	.byte	0x04, 0x1e
        /*08f6*/ 	.short	(.L_1473 - .L_1472)
.L_1472:
        /*08f8*/ 	.word	0x00000000


	//----- nvinfo : EIATTR_CBANK_PARAM_SIZE
	.align		4
.L_1473:
        /*08fc*/ 	.byte	0x03, 0x19
        /*08fe*/ 	.short	0x0128


	//----- nvinfo : EIATTR_PARAM_CBANK
	.align		4
        /*0900*/ 	.byte	0x04, 0x0a
        /*0902*/ 	.short	(.L_1475 - .L_1474)
	.align		4
.L_1474:
        /*0904*/ 	.word	index@(.nv.constant0._ZN10layer_norm13ln_bwd_kernelINS_13Kernel_traitsI13__nv_bfloat16S2_S2_S2_fjLj5120ELj1ELj1ELj4ELj16ENS_18Kernel_traits_baseILj5120ES2_S2_S2_S2_fjLj128EEEEELb1ELb1ELb0ELb0EEEvNS_9BwdParamsE)
        /*0908*/ 	.short	0x0380
        /*090a*/ 	.short	0x0128


	//----- nvinfo : EIATTR_SW_WAR
	.align		4
.L_1475:
        /*090c*/ 	.byte	0x04, 0x36
        /*090e*/ 	.short	(.L_1477 - .L_1476)
.L_1476:
        /*0910*/ 	.word	0x00000008
.L_1477:


//--------------------- .nv.info._ZN10layer_norm13ln_bwd_kernelINS_13Kernel_traitsI13__nv_bfloat16S2_S2_S2_fjLj5120ELj1ELj1ELj4ELj16ENS_18Kernel_traits_baseILj5120ES2_S2_S2_S2_fjLj128EEEEELb1ELb1ELb0ELb1EEEvNS_9BwdParamsE --------------------------
	.section	.nv.info._ZN10layer_norm13ln_bwd_kernelINS_13Kernel_traitsI13__nv_bfloat16S2_S2_S2_fjLj5120ELj1ELj1ELj4ELj16ENS_18Kernel_traits_baseILj5120ES2_S2_S2_S2_fjLj128EEEEELb1ELb1ELb0ELb1EEEvNS_9BwdParamsE,"",@"SHT_CUDA_INFO"
	.sectionflags	@""
	.align	4


	//----- nvinfo : EIATTR_CUDA_API_VERSION
	.align		4
        /*0000*/ 	.byte	0x04, 0x37
        /*0002*/ 	.short	(.L_1479 - .L_1478)
.L_1478:
        /*0004*/ 	.word	0x00000082


	//----- nvinfo : EIATTR_KPARAM_INFO
	.align		4
.L_1479:
        /*0008*/ 	.byte	0x04, 0x17
        /*000a*/ 	.short	(.L_1481 - .L_1480)
.L_1480:
        /*000c*/ 	.word	0x00000000
        /*0010*/ 	.short	0x0000
        /*0012*/ 	.short	0x0000
        /*0014*/ 	.byte	0x00, 0xf0, 0xa1, 0x04


	//----- nvinfo : EIATTR_SPARSE_MMA_MASK
	.align		4
.L_1481:
        /*0018*/ 	.byte	0x03, 0x50
        /*001a*/ 	.short	0x0000


	//----- nvinfo : EIATTR_MAXREG_COUNT
	.align		4
        /*001c*/ 	.byte	0x03, 0x1b
        /*001e*/ 	.short	0x00ff


	//----- nvinfo : EIATTR_NUM_BARRIERS
	.align		4
        /*0020*/ 	.byte	0x02, 0x4c
        /*0022*/ 	.byte	0x01
	.zero		1


	//----- nvinfo : EIATTR_ANNOTATIONS
	.align		4
        /*0024*/ 	.byte	0x04, 0x55
        /*0026*/ 	.short	(.L_1483 - .L_1482)


	//   ....[0]....
.L_1482:
        /* <DEDUP_REMOVED lines=81> */


	//----- nvinfo : EIATTR_MERCURY_ISA_VERSION
	.align		4
.L_1483:
        /*0520*/ 	.byte	0x03, 0x5f
        /*0522*/ 	.short	0x0101


	//----- nvinfo : EIATTR_COOP_GROUP_MASK_REGIDS
	.align		4
        /*0524*/ 	.byte	0x04, 0x29
        /*0526*/ 	.short	(.L_1485 - .L_1484)


	//   ....[0]....
.L_1484:
        /*0528*/ 	.word	0xffffffff


	//   ....[1]....
        /*052c*/ 	.word	0xffffffff


	//   ....[2]....
        /*0530*/ 	.word	0xffffffff


	//   ....[3]....
        /*0534*/ 	.word	0xffffffff


	//   ....[4]....
        /*0538*/ 	.word	0xffffffff


	//   ....[5]....
        /*053c*/ 	.word	0xffffffff


	//   ....[6]....
        /*0540*/ 	.word	0xffffffff


	//   ....[7]....
        /*0544*/ 	.word	0xffffffff


	//   ....[8]....
        /*0548*/ 	.word	0xffffffff


	//   ....[9]....
        /*054c*/ 	.word	0xffffffff


	//----- nvinfo : EIATTR_COOP_GROUP_INSTR_OFFSETS
	.align		4
.L_1485:
        /*0550*/ 	.byte	0x04, 0x28
        /*0552*/ 	.short	(.L_1487 - .L_1486)


	//   ....[0]....
.L_1486:
        /*0554*/ 	.word	0x00003050


	//   ....[1]....
        /*0558*/ 	.word	0x00003100


	//   ....[2]....
        /*055c*/ 	.word	0x00003120


	//   ....[3]....
        /*0560*/ 	.word	0x00003140


	//   ....[4]....
        /*0564*/ 	.word	0x00003160


	//   ....[5]....
        /*0568*/ 	.word	0x00003180


	//   ....[6]....
        /*056c*/ 	.word	0x000031a0


	//   ....[7]....
        /*0570*/ 	.word	0x000031c0


	//   ....[8]....
        /*0574*/ 	.word	0x000031e0


	//   ....[9]....
        /*0578*/ 	.word	0x00003200


	//----- nvinfo : EIATTR_VRC_CTA_INIT_COUNT
	.align		4
.L_1487:
        /*057c*/ 	.byte	0x02, 0x4a
	.zero		1
	.zero		1


	//----- nvinfo : EIATTR_EXIT_INSTR_OFFSETS
	.align		4
        /*0580*/ 	.byte	0x04, 0x1c
        /*0582*/ 	.short	(.L_1489 - .L_1488)


	//   ....[0]....
.L_1488:
        /*0584*/ 	.word	0x0000dbc0


	//----- nvinfo : EIATTR_MAX_THREADS
	.align		4
.L_1489:
        /*0588*/ 	.byte	0x04, 0x05
        /*058a*/ 	.short	(.L_1491 - .L_1490)
.L_1490:
        /*058c*/ 	.word	0x00000080
        /*0590*/ 	.word	0x00000001
        /*0594*/ 	.word	0x00000001


	//----- nvinfo : EIATTR_CBANK_PARAM_SIZE
	.align		4
.L_1491:
        /*0598*/ 	.byte	0x03, 0x19
        /*059a*/ 	.short	0x0128


	//----- nvinfo : EIATTR_PARAM_CBANK
	.align		4
        /*059c*/ 	.byte	0x04, 0x0a
        /*059e*/ 	.short	(.L_1493 - .L_1492)
	.align		4
.L_1492:
        /*05a0*/ 	.word	index@(.nv.constant0._ZN10layer_norm13ln_bwd_kernelINS_13Kernel_traitsI13__nv_bfloat16S2_S2_S2_fjLj5120ELj1ELj1ELj4ELj16ENS_18Kernel_traits_baseILj5120ES2_S2_S2_S2_fjLj128EEEEELb1ELb1ELb0ELb1EEEvNS_9BwdParamsE)
        /*05a4*/ 	.short	0x0380
        /*05a6*/ 	.short	0x0128


	//----- nvinfo : EIATTR_SW_WAR
	.align		4
.L_1493:
        /*05a8*/ 	.byte	0x04, 0x36
        /*05aa*/ 	.short	(.L_1495 - .L_1494)
.L_1494:
        /*05ac*/ 	.word	0x00000008
.L_1495:


//--------------------- .nv.info._ZN10layer_norm22ln_bwd_finalize_kernelINS_22Kernel_traits_finalizeILj5120E13__nv_bfloat16S2_S2_S2_fjLb1ELj1024ELj4ENS_18Kernel_traits_baseILj5120ES2_S2_S2_S2_fjLj1024EEEEELb1ELb0EEEvNS_9BwdParamsE --------------------------
	.section	.nv.info._ZN10layer_norm22ln_bwd_finalize_kernelINS_22Kernel_traits_finalizeILj5120E13__nv_bfloat16S2_S2_S2_fjLb1ELj1024ELj4ENS_18Kernel_traits_baseILj5120ES2_S2_S2_S2_fjLj1024EEEEELb1ELb0EEEvNS_9BwdParamsE,"",@"SHT_CUDA_INFO"
	.sectionflags	@""
	.align	4


	//----- nvinfo : EIATTR_CUDA_API_VERSION
	.align		4
        /*0000*/ 	.byte	0x04, 0x37
        /*0002*/ 	.short	(.L_1497 - .L_1496)
.L_1496:
        /*0004*/ 	.word	0x00000082


	//----- nvinfo : EIATTR_KPARAM_INFO
	.align		4
.L_1497:
        /*0008*/ 	.byte	0x04, 0x17
        /*000a*/ 	.short	(.L_1499 - .L_1498)
.L_1498:
        /*000c*/ 	.word	0x00000000
        /*0010*/ 	.short	0x0000
        /*0012*/ 	.short	0x0000
        /*0014*/ 	.byte	0x00, 0xf0, 0xa1, 0x04


	//----- nvinfo : EIATTR_SPARSE_MMA_MASK
	.align		4
.L_1499:
        /*0018*/ 	.byte	0x03, 0x50
        /*001a*/ 	.short	0x0000


	//----- nvinfo : EIATTR_MAXREG_COUNT
	.align		4
        /*001c*/ 	.byte	0x03, 0x1b
        /*001e*/ 	.short	0x0040


	//----- nvinfo : EIATTR_NUM_BARRIERS
	.align		4
        /*0020*/ 	.byte	0x02, 0x4c
        /*0022*/ 	.byte	0x01
	.zero		1


	//----- nvinfo : EIATTR_MERCURY_ISA_VERSION
	.align		4
        /*0024*/ 	.byte	0x03, 0x5f
        /*0026*/ 	.short	0x0101


	//----- nvinfo : EIATTR_COOP_GROUP_MASK_REGIDS
	.align		4
        /*0028*/ 	.byte	0x04, 0x29
        /*002a*/ 	.short	(.L_1501 - .L_1500)


	//   ....[0]....
.L_1500:
        /*002c*/ 	.word	0xffffffff


	//   ....[1]....
        /*0030*/ 	.word	0xffffffff


	//   ....[2]....
        /*0034*/ 	.word	0xffffffff


	//   ....[3]....
        /*0038*/ 	.word	0xffffffff


	//   ....[4]....
        /*003c*/ 	.word	0xffffffff


	//   ....[5]....
        /*0040*/ 	.word	0xffffffff


	//   ....[6]....
        /*0044*/ 	.word	0xffffffff


	//   ....[7]....
        /*0048*/ 	.word	0xffffffff


	//   ....[8]....
        /*004c*/ 	.word	0xffffffff


	//   ....[9]....
        /*0050*/ 	.word	0xffffffff


	//   ....[10]....
        /*0054*/ 	.word	0xffffffff


	//   ....[11]....
        /*0058*/ 	.word	0xffffffff


	//   ....[12]....
        /*005c*/ 	.word	0xffffffff


	//   ....[13]....
        /*0060*/ 	.word	0xffffffff


	//   ....[14]....
        /*0064*/ 	.word	0xffffffff


	//----- nvinfo : EIATTR_COOP_GROUP_INSTR_OFFSETS
	.align		4
.L_1501:
        /*0068*/ 	.byte	0x04, 0x28
        /*006a*/ 	.short	(.L_1503 - .L_1502)


	//   ....[0]....
.L_1502:
        /*006c*/ 	.word	0x00001030


	//   ....[1]....
        /*0070*/ 	.word	0x00001040


	//   ....[2]....
        /*0074*/ 	.word	0x00001050


	//   ....[3]....
        /*0078*/ 	.word	0x00001080


	//   ....[4]....
        /*007c*/ 	.word	0x000010a0


	//   ....[5]....
        /*0080*/ 	.word	0x000010b0


	//   ....[6]....
        /*0084*/ 	.word	0x000010f0


	//   ....[7]....
        /*0088*/ 	.word	0x00001100


	//   ....[8]....
        /*008c*/ 	.word	0x00001110


	//   ....[9]....
        /*0090*/ 	.word	0x00001140


	//   ....[10]....
        /*0094*/ 	.word	0x00001170


	//   ....[11]....
        /*0098*/ 	.word	0x00001190


	//   ....[12]....
        /*009c*/ 	.word	0x000011c0


	//   ....[13]....
        /*00a0*/ 	.word	0x000011f0


	//   ....[14]....
        /*00a4*/ 	.word	0x00001220


	//----- nvinfo : EIATTR_VRC_CTA_INIT_COUNT
	.align		4
.L_1503:
        /*00a8*/ 	.byte	0x02, 0x4a
	.zero		1
	.zero		1


	//----- nvinfo : EIATTR_EXIT_INSTR_OFFSETS
	.align		4
        /*00ac*/ 	.byte	0x04, 0x1c
        /*00ae*/ 	.short	(.L_1505 - .L_1504)


	//   ....[0]....
.L_1504:
        /*00b0*/ 	.word	0x00000060


	//   ....[1]....
        /*00b4*/ 	.word	0x000012a0


	//   ....[2]....
        /*00b8*/ 	.word	0x000012d0


	//   ....[3]....
        /*00bc*/ 	.word	0x000013e0


	//----- nvinfo : EIATTR_MAX_THREADS
	.align		4
.L_1505:
        /*00c0*/ 	.byte	0x04, 0x05
        /*00c2*/ 	.short	(.L_1507 - .L_1506)
.L_1506:
        /*00c4*/ 	.word	0x00000400
        /*00c8*/ 	.word	0x00000001
        /*00cc*/ 	.word	0x00000001


	//----- nvinfo : EIATTR_CRS_STACK_SIZE
	.align		4
.L_1507:
        /*00d0*/ 	.byte	0x04, 0x1e
        /*00d2*/ 	.short	(.L_1509 - .L_1508)
.L_1508:
        /*00d4*/ 	.word	0x00000000


	//----- nvinfo : EIATTR_CBANK_PARAM_SIZE
	.align		4
.L_1509:
        /*00d8*/ 	.byte	0x03, 0x19
        /*00da*/ 	.short	0x0128


	//----- nvinfo : EIATTR_PARAM_CBANK
	.align		4
        /*00dc*/ 	.byte	0x04, 0x0a
        /*00de*/ 	.short	(.L_1511 - .L_1510)
	.align		4
.L_1510:
        /*00e0*/ 	.word	index@(.nv.constant0._ZN10layer_norm22ln_bwd_finalize_kernelINS_22Kernel_traits_finalizeILj5120E13__nv_bfloat16S2_S2_S2_fjLb1ELj1024ELj4ENS_18Kernel_traits_baseILj5120ES2_S2_S2_S2_fjLj1024EEEEELb1ELb0EEEvNS_9BwdParamsE)
        /*00e4*/ 	.short	0x0380
        /*00e6*/ 	.short	0x0128


	//----- nvinfo : EIATTR_SW_WAR
	.align		4
.L_1511:
        /*00e8*/ 	.byte	0x04, 0x36
        /*00ea*/ 	.short	(.L_1513 - .L_1512)
.L_1512:
        /*00ec*/ 	.word	0x00000008
.L_1513:


//--------------------- .nv.info._ZN10layer_norm13ln_bwd_kernelINS_13Kernel_traitsI13__nv_bfloat16S2_S2_S2_fjLj5120ELj1ELj1ELj4ELj16ENS_18Kernel_traits_baseILj5120ES2_S2_S2_S2_fjLj128EEEEELb1ELb1ELb1ELb0EEEvNS_9BwdParamsE --------------------------
	.section	.nv.info._ZN10layer_norm13ln_bwd_kernelINS_13Kernel_traitsI13__nv_bfloat16S2_S2_S2_fjLj5120ELj1ELj1ELj4ELj16ENS_18Kernel_traits_baseILj5120ES2_S2_S2_S2_fjLj128EEEEELb1ELb1ELb1ELb0EEEvNS_9BwdParamsE,"",@"SHT_CUDA_INFO"
	.sectionflags	@""
	.align	4


	//----- nvinfo : EIATTR_CUDA_API_VERSION
	.align		4
        /*0000*/ 	.byte	0x04, 0x37
        /*0002*/ 	.short	(.L_1515 - .L_1514)
.L_1514:
        /*0004*/ 	.word	0x00000082


	//----- nvinfo : EIATTR_KPARAM_INFO
	.align		4
.L_1515:
        /*0008*/ 	.byte	0x04, 0x17
        /*000a*/ 	.short	(.L_1517 - .L_1516)
.L_1516:
        /*000c*/ 	.word	0x00000000
        /*0010*/ 	.short	0x0000
        /*0012*/ 	.short	0x0000
        /*0014*/ 	.byte	0x00, 0xf0, 0xa1, 0x04


	//----- nvinfo : EIATTR_SPARSE_MMA_MASK
	.align		4
.L_1517:
        /*0018*/ 	.byte	0x03, 0x50
        /*001a*/ 	.short	0x0000


	//----- nvinfo : EIATTR_MAXREG_COUNT
	.align		4
        /*001c*/ 	.byte	0x03, 0x1b
        /*001e*/ 	.short	0x00ff


	//----- nvinfo : EIATTR_NUM_BARRIERS
	.align		4
        /*0020*/ 	.byte	0x02, 0x4c
        /*0022*/ 	.byte	0x01
	.zero		1


	//----- nvinfo : EIATTR_ANNOTATIONS
	.align		4
        /*0024*/ 	.byte	0x04, 0x55
        /*0026*/ 	.short	(.L_1519 - .L_1518)


	//   ....[0]....
.L_1518:
        /* <DEDUP_REMOVED lines=156> */


	//----- nvinfo : EIATTR_MERCURY_ISA_VERSION
	.align		4
.L_1519:
        /*09d0*/ 	.byte	0x03, 0x5f
        /*09d2*/ 	.short	0x0101


	//----- nvinfo : EIATTR_COOP_GROUP_MASK_REGIDS
	.align		4
        /*09d4*/ 	.byte	0x04, 0x29
        /*09d6*/ 	.short	(.L_1521 - .L_1520)


	//   ....[0]....
.L_1520:
        /*09d8*/ 	.word	0xffffffff


	//   ....[1]....
        /*09dc*/ 	.word	0xffffffff


	//   ....[2]....
        /*09e0*/ 	.word	0xffffffff


	//   ....[3]....
        /*09e4*/ 	.word	0xffffffff


	//   ....[4]....
        /*09e8*/ 	.word	0xffffffff


	//   ....[5]....
        /*09ec*/ 	.word	0xffffffff


	//   ....[6]....
        /*09f0*/ 	.word	0xffffffff


	//   ....[7]....
        /*09f4*/ 	.word	0xffffffff


	//   ....[8]....
        /*09f8*/ 	.word	0xffffffff


	//   ....[9]....
        /*09fc*/ 	.word	0xffffffff


	//----- nvinfo : EIATTR_COOP_GROUP_INSTR_OFFSETS
	.align		4
.L_1521:
        /*0a00*/ 	.byte	0x04, 0x28
        /*0a02*/ 	.short	(.L_1523 - .L_1522)


	//   ....[0]....
.L_1522:
        /*0a04*/ 	.word	0x000041c0


	//   ....[1]....
        /*0a08*/ 	.word	0x000041e0


	//   ....[2]....
        /*0a0c*/ 	.word	0x00004220


	//   ....[3]....
        /*0a10*/ 	.word	0x00004250


	//   ....[4]....
        /*0a14*/ 	.word	0x00004270


	//   ....[5]....
        /*0a18*/ 	.word	0x00004290


	//   ....[6]....
        /*0a1c*/ 	.word	0x000042b0


	//   ....[7]....
        /*0a20*/ 	.word	0x000042d0


	//   ....[8]....
        /*0a24*/ 	.word	0x000042f0


	//   ....[9]....
        /*0a28*/ 	.word	0x00004310


	//----- nvinfo : EIATTR_VRC_CTA_INIT_COUNT
	.align		4
.L_1523:
        /*0a2c*/ 	.byte	0x02, 0x4a
	.zero		1
	.zero		1


	//----- nvinfo : EIATTR_EXIT_INSTR_OFFSETS
	.align		4
        /*0a30*/ 	.byte	0x04, 0x1c
        /*0a32*/ 	.short	(.L_1525 - .L_1524)


	//   ....[0]....
.L_1524:
        /*0a34*/ 	.word	0x00014b50


	//   ....[1]....
        /*0a38*/ 	.word	0x00014ca0


	//----- nvinfo : EIATTR_MAX_THREADS
	.align		4
.L_1525:
        /*0a3c*/ 	.byte	0x04, 0x05
        /*0a3e*/ 	.short	(.L_1527 - .L_1526)
.L_1526:
        /*0a40*/ 	.word	0x00000080
        /*0a44*/ 	.word	0x00000001
        /*0a48*/ 	.word	0x00000001


	//----- nvinfo : EIATTR_CRS_STACK_SIZE
	.align		4
.L_1527:
        /*0a4c*/ 	.byte	0x04, 0x1e
        /*0a4e*/ 	.short	(.L_1529 - .L_1528)
.L_1528:
        /*0a50*/ 	.word	0x00000000


	//----- nvinfo : EIATTR_CBANK_PARAM_SIZE
	.align		4
.L_1529:
        /*0a54*/ 	.byte	0x03, 0x19
        /*0a56*/ 	.short	0x0128


	//----- nvinfo : EIATTR_PARAM_CBANK
	.align		4
        /*0a58*/ 	.byte	0x04, 0x0a
        /*0a5a*/ 	.short	(.L_1531 - .L_1530)
	.align		4
.L_1530:
        /*0a5c*/ 	.word	index@(.nv.constant0._ZN10layer_norm13ln_bwd_kernelINS_13Kernel_traitsI13__nv_bfloat16S2_S2_S2_fjLj5120ELj1ELj1ELj4ELj16ENS_18Kernel_traits_baseILj5120ES2_S2_S2_S2_fjLj128EEEEELb1ELb1ELb1ELb0EEEvNS_9BwdParamsE)
        /*0a60*/ 	.short	0x0380
        /*0a62*/ 	.short	0x0128


	//----- nvinfo : EIATTR_SW_WAR
	.align		4
.L_1531:
        /*0a64*/ 	.byte	0x04, 0x36
        /*0a66*/ 	.short	(.L_1533 - .L_1532)
.L_1532:
        /*0a68*/ 	.word	0x00000008
.L_1533:


//--------------------- .nv.info._ZN10layer_norm22ln_bwd_finalize_kernelINS_22Kernel_traits_finalizeILj5120E13__nv_bfloat16S2_S2_S2_fjLb1ELj1024ELj4ENS_18Kernel_traits_baseILj5120ES2_S2_S2_S2_fjLj1024EEEEELb1ELb1EEEvNS_9BwdParamsE --------------------------
	.section	.nv.info._ZN10layer_norm22ln_bwd_finalize_kernelINS_22Kernel_traits_finalizeILj5120E13__nv_bfloat16S2_S2_S2_fjLb1ELj1024ELj4ENS_18Kernel_traits_baseILj5120ES2_S2_S2_S2_fjLj1024EEEEELb1ELb1EEEvNS_9BwdParamsE,"",@"SHT_CUDA_INFO"
	.sectionflags	@""
	.align	4


	//----- nvinfo : EIATTR_CUDA_API_VERSION
	.align		4
        /*0000*/ 	.byte	0x04, 0x37
        /*0002*/ 	.short	(.L_1535 - .L_1534)
.L_1534:
        /*0004*/ 	.word	0x00000082


	//----- nvinfo : EIATTR_KPARAM_INFO
	.align		4
.L_1535:
        /*0008*/ 	.byte	0x04, 0x17
        /*000a*/ 	.short	(.L_1537 - .L_1536)
.L_1536:
        /*000c*/ 	.word	0x00000000
        /*0010*/ 	.short	0x0000
        /*0012*/ 	.short	0x0000
        /*0014*/ 	.byte	0x00, 0xf0, 0xa1, 0x04


	//----- nvinfo : EIATTR_SPARSE_MMA_MASK
	.align		4
.L_1537:
        /*0018*/ 	.byte	0x03, 0x50
        /*001a*/ 	.short	0x0000


	//----- nvinfo : EIATTR_MAXREG_COUNT
	.align		4
        /*001c*/ 	.byte	0x03, 0x1b
        /*001e*/ 	.short	0x0040


	//----- nvinfo : EIATTR_NUM_BARRIERS
	.align		4
        /*0020*/ 	.byte	0x02, 0x4c
        /*0022*/ 	.byte	0x01
	.zero		1


	//----- nvinfo : EIATTR_MERCURY_ISA_VERSION
	.align		4
        /*0024*/ 	.byte	0x03, 0x5f
        /*0026*/ 	.short	0x0101


	//----- nvinfo : EIATTR_COOP_GROUP_MASK_REGIDS
	.align		4
        /*0028*/ 	.byte	0x04, 0x29
        /*002a*/ 	.short	(.L_1539 - .L_1538)


	//   ....[0]....
.L_1538:
        /*002c*/ 	.word	0xffffffff


	//   ....[1]....
        /*0030*/ 	.word	0xffffffff


	//   ....[2]....
        /*0034*/ 	.word	0xffffffff


	//   ....[3]....
        /*0038*/ 	.word	0xffffffff


	//   ....[4]....
        /*003c*/ 	.word	0xffffffff


	//   ....[5]....
        /*0040*/ 	.word	0xffffffff


	//   ....[6]....
        /*0044*/ 	.word	0xffffffff


	//   ....[7]....
        /*0048*/ 	.word	0xffffffff


	//   ....[8]....
        /*004c*/ 	.word	0xffffffff


	//   ....[9]....
        /*0050*/ 	.word	0xffffffff


	//   ....[10]....
        /*0054*/ 	.word	0xffffffff


	//   ....[11]....
        /*0058*/ 	.word	0xffffffff


	//   ....[12]....
        /*005c*/ 	.word	0xffffffff


	//   ....[13]....
        /*0060*/ 	.word	0xffffffff


	//   ....[14]....
        /*0064*/ 	.word	0xffffffff


	//----- nvinfo : EIATTR_COOP_GROUP_INSTR_OFFSETS
	.align		4
.L_1539:
        /*0068*/ 	.byte	0x04, 0x28
        /*006a*/ 	.short	(.L_1541 - .L_1540)


	//   ....[0]....
.L_1540:
        /*006c*/ 	.word	0x00001060


	//   ....[1]....
        /*0070*/ 	.word	0x00001070


	//   ....[2]....
        /*0074*/ 	.word	0x00001080


	//   ....[3]....
        /*0078*/ 	.word	0x000010b0


	//   ....[4]....
        /*007c*/ 	.word	0x000010d0


	//   ....[5]....
        /*0080*/ 	.word	0x000010e0


	//   ....[6]....
        /*0084*/ 	.word	0x00001120


	//   ....[7]....
        /*0088*/ 	.word	0x00001140


	//   ....[8]....
        /*008c*/ 	.word	0x00001150


	//   ....[9]....
        /*0090*/ 	.word	0x00001180


	//   ....[10]....
        /*0094*/ 	.word	0x000011a0


	//   ....[11]....
        /*0098*/ 	.word	0x000011b0


	//   ....[12]....
        /*009c*/ 	.word	0x000011f0


	//   ....[13]....
        /*00a0*/ 	.word	0x00001200


	//   ....[14]....
        /*00a4*/ 	.word	0x00001210


	//----- nvinfo : EIATTR_VRC_CTA_INIT_COUNT
	.align		4
.L_1541:
        /*00a8*/ 	.byte	0x02, 0x4a
	.zero		1
	.zero		1


	//----- nvinfo : EIATTR_EXIT_INSTR_OFFSETS
	.align		4
        /*00ac*/ 	.byte	0x04, 0x1c
        /*00ae*/ 	.short	(.L_1543 - .L_1542)


	//   ....[0]....
.L_1542:
        /*00b0*/ 	.word	0x00000060


	//   ....[1]....
        /*00b4*/ 	.word	0x00001290


	//   ....[2]....
        /*00b8*/ 	.word	0x000013d0


	//----- nvinfo : EIATTR_MAX_THREADS
	.align		4
.L_1543:
        /*00bc*/ 	.byte	0x04, 0x05
        /*00be*/ 	.short	(.L_1545 - .L_1544)
.L_1544:
        /*00c0*/ 	.word	0x00000400
        /*00c4*/ 	.word	0x00000001
        /*00c8*/ 	.word	0x00000001


	//----- nvinfo : EIATTR_CRS_STACK_SIZE
	.align		4
.L_1545:
        /*00cc*/ 	.byte	0x04, 0x1e
        /*00ce*/ 	.short	(.L_1547 - .L_1546)
.L_1546:
        /*00d0*/ 	.word	0x00000000


	//----- nvinfo : EIATTR_CBANK_PARAM_SIZE
	.align		4
.L_1547:
        /*00d4*/ 	.byte	0x03, 0x19
        /*00d6*/ 	.short	0x0128


	//----- nvinfo : EIATTR_PARAM_CBANK
	.align		4
        /*00d8*/ 	.byte	0x04, 0x0a
        /*00da*/ 	.short	(.L_1549 - .L_1548)
	.align		4
.L_1548:
        /*00dc*/ 	.word	index@(.nv.constant0._ZN10layer_norm22ln_bwd_finalize_kernelINS_22Kernel_traits_finalizeILj5120E13__nv_bfloat16S2_S2_S2_fjLb1ELj1024ELj4ENS_18Kernel_traits_baseILj5120ES2_S2_S2_S2_fjLj1024EEEEELb1ELb1EEEvNS_9BwdParamsE)
        /*00e0*/ 	.short	0x0380
        /*00e2*/ 	.short	0x0128


	//----- nvinfo : EIATTR_SW_WAR
	.align		4
.L_1549:
        /*00e4*/ 	.byte	0x04, 0x36
        /*00e6*/ 	.short	(.L_1551 - .L_1550)
.L_1550:
        /*00e8*/ 	.word	0x00000008
.L_1551:


//--------------------- .nv.info._ZN10layer_norm13ln_bwd_kernelINS_13Kernel_traitsI13__nv_bfloat16S2_S2_S2_fjLj5120ELj1ELj1ELj4ELj16ENS_18Kernel_traits_baseILj5120ES2_S2_S2_S2_fjLj128EEEEELb1ELb1ELb1ELb1EEEvNS_9BwdParamsE --------------------------
	.section	.nv.info._ZN10layer_norm13ln_bwd_kernelINS_13Kernel_traitsI13__nv_bfloat16S2_S2_S2_fjLj5120ELj1ELj1ELj4ELj16ENS_18Kernel_traits_baseILj5120ES2_S2_S2_S2_fjLj128EEEEELb1ELb1ELb1ELb1EEEvNS_9BwdParamsE,"",@"SHT_CUDA_INFO"
	.sectionflags	@""
	.align	4


	//----- nvinfo : EIATTR_CUDA_API_VERSION
	.align		4
        /*0000*/ 	.byte	0x04, 0x37
        /*0002*/ 	.short	(.L_1553 - .L_1552)
.L_1552:
        /*0004*/ 	.word	0x00000082


	//----- nvinfo : EIATTR_KPARAM_INFO
	.align		4
.L_1553:
        /*0008*/ 	.byte	0x04, 0x17
        /*000a*/ 	.short	(.L_1555 - .L_1554)
.L_1554:
        /*000c*/ 	.word	0x00000000
        /*0010*/ 	.short	0x0000
        /*0012*/ 	.short	0x0000
        /*0014*/ 	.byte	0x00, 0xf0, 0xa1, 0x04


	//----- nvinfo : EIATTR_SPARSE_MMA_MASK
	.align		4
.L_1555:
        /*0018*/ 	.byte	0x03, 0x50
        /*001a*/ 	.short	0x0000


	//----- nvinfo : EIATTR_MAXREG_COUNT
	.align		4
        /*001c*/ 	.byte	0x03, 0x1b
        /*001e*/ 	.short	0x00ff


	//----- nvinfo : EIATTR_NUM_BARRIERS
	.align		4
        /*0020*/ 	.byte	0x02, 0x4c
        /*0022*/ 	.byte	0x01
	.zero		1


	//----- nvinfo : EIATTR_ANNOTATIONS
	.align		4
        /*0024*/ 	.byte	0x04, 0x55
        /*0026*/ 	.short	(.L_1557 - .L_1556)


	//   ....[0]....
.L_1556:
        /* <DEDUP_REMOVED lines=77> */


	//----- nvinfo : EIATTR_MERCURY_ISA_VERSION
	.align		4
.L_1557:
        /*04e8*/ 	.byte	0x03, 0x5f
        /*04ea*/ 	.short	0x0101


	//----- nvinfo : EIATTR_COOP_GROUP_MASK_REGIDS
	.align		4
        /*04ec*/ 	.byte	0x04, 0x29
        /*04ee*/ 	.short	(.L_1559 - .L_1558)


	//   ....[0]....
.L_1558:
        /*04f0*/ 	.word	0xffffffff


	//   ....[1]....
        /*04f4*/ 	.word	0xffffffff


	//   ....[2]....
        /*04f8*/ 	.word	0xffffffff


	//   ....[3]....
        /*04fc*/ 	.word	0xffffffff


	//   ....[4]....
        /*0500*/ 	.word	0xffffffff


	//   ....[5]....
        /*0504*/ 	.word	0xffffffff


	//   ....[6]....
        /*0508*/ 	.word	0xffffffff


	//   ....[7]....
        /*050c*/ 	.word	0xffffffff


	//   ....[8]....
        /*0510*/ 	.word	0xffffffff


	//   ....[9]....
        /*0514*/ 	.word	0xffffffff


	//----- nvinfo : EIATTR_COOP_GROUP_INSTR_OFFSETS
	.align		4
.L_1559:
        /*0518*/ 	.byte	0x04, 0x28
        /*051a*/ 	.short	(.L_1561 - .L_1560)


	//   ....[0]....
.L_1560:
        /*051c*/ 	.word	0x00003420


	//   ....[1]....
        /*0520*/ 	.word	0x00003440


	//   ....[2]....
        /*0524*/ 	.word	0x00003480


	//   ....[3]....
        /*0528*/ 	.word	0x00003490


	//   ....[4]....
        /*052c*/ 	.word	0x000034d0


	//   ....[5]....
        /*0530*/ 	.word	0x000034e0


	//   ....[6]....
        /*0534*/ 	.word	0x00003510


	//   ....[7]....
        /*0538*/ 	.word	0x00003520


	//   ....[8]....
        /*053c*/ 	.word	0x00003550


	//   ....[9]....
        /*0540*/ 	.word	0x00003560


	//----- nvinfo : EIATTR_VRC_CTA_INIT_COUNT
	.align		4
.L_1561:
        /*0544*/ 	.byte	0x02, 0x4a
	.zero		1
	.zero		1


	//----- nvinfo : EIATTR_EXIT_INSTR_OFFSETS
	.align		4
        /*0548*/ 	.byte	0x04, 0x1c
        /*054a*/ 	.short	(.L_1563 - .L_1562)


	//   ....[0]....
.L_1562:
        /*054c*/ 	.word	0x00013830


	//----- nvinfo : EIATTR_MAX_THREADS
	.align		4
.L_1563:
        /*0550*/ 	.byte	0x04, 0x05
        /*0552*/ 	.short	(.L_1565 - .L_1564)
.L_1564:
        /*0554*/ 	.word	0x00000080
        /*0558*/ 	.word	0x00000001
        /*055c*/ 	.word	0x00000001


	//----- nvinfo : EIATTR_CRS_STACK_SIZE
	.align		4
.L_1565:
        /*0560*/ 	.byte	0x04, 0x1e
        /*0562*/ 	.short	(.L_1567 - .L_1566)
.L_1566:
        /*0564*/ 	.word	0x00000000


	//----- nvinfo : EIATTR_CBANK_PARAM_SIZE
	.align		4
.L_1567:
        /*0568*/ 	.byte	0x03, 0x19
        /*056a*/ 	.short	0x0128


	//----- nvinfo : EIATTR_PARAM_CBANK
	.align		4
        /*056c*/ 	.byte	0x04, 0x0a
        /*056e*/ 	.short	(.L_1569 - .L_1568)
	.align		4
.L_1568:
        /*0570*/ 	.word	index@(.nv.constant0._ZN10layer_norm13ln_bwd_kernelINS_13Kernel_traitsI13__nv_bfloat16S2_S2_S2_fjLj5120ELj1ELj1ELj4ELj16ENS_18Kernel_traits_baseILj5120ES2_S2_S2_S2_fjLj128EEEEELb1ELb1ELb1ELb1EEEvNS_9BwdParamsE)
        /*0574*/ 	.short	0x0380
        /*0576*/ 	.short	0x0128


	//----- nvinfo : EIATTR_SW_WAR
	.align		4
.L_1569:
        /*0578*/ 	.byte	0x04, 0x36
        /*057a*/ 	.short	(.L_1571 - .L_1570)
.L_1570:
        /*057c*/ 	.word	0x00000008
.L_1571:


//--------------------- .nv.info._ZN10layer_norm13ln_bwd_kernelINS_13Kernel_traitsI6__halfS2_S2_S2_fjLj5120ELj1ELj1ELj4ELj16ENS_18Kernel_traits_baseILj5120ES2_S2_S2_S2_fjLj128EEEEELb0ELb0ELb0ELb0EEEvNS_9BwdParamsE --------------------------
	.section	.nv.info._ZN10layer_norm13ln_bwd_kernelINS_13Kernel_traitsI6__halfS2_S2_S2_fjLj5120ELj1ELj1ELj4ELj16ENS_18Kernel_traits_baseILj5120ES2_S2_S2_S2_fjLj128EEEEELb0ELb0ELb0ELb0EEEvNS_9BwdParamsE,"",@"SHT_CUDA_INFO"
	.sectionflags	@""
	.align	4


	//----- nvinfo : EIATTR_CUDA_API_VERSION
	.align		4
        /*0000*/ 	.byte	0x04, 0x37
        /*0002*/ 	.short	(.L_1573 - .L_1572)
.L_1572:
        /*0004*/ 	.word	0x00000082


	//----- nvinfo : EIATTR_KPARAM_INFO
	.align		4
.L_1573:
        /*0008*/ 	.byte	0x04, 0x17
        /*000a*/ 	.short	(.L_1575 - .L_1574)
.L_1574:
        /*000c*/ 	.word	0x00000000
        /*0010*/ 	.short	0x0000
        /*0012*/ 	.short	0x0000
        /*0014*/ 	.byte	0x00, 0xf0, 0xa1, 0x04


	//----- nvinfo : EIATTR_SPARSE_MMA_MASK
	.align		4
.L_1575:
        /*0018*/ 	.byte	0x03, 0x50
        /*001a*/ 	.short	0x0000


	//----- nvinfo : EIATTR_MAXREG_COUNT
	.align		4
        /*001c*/ 	.byte	0x03, 0x1b
        /*001e*/ 	.short	0x00ff


	//----- nvinfo : EIATTR_NUM_BARRIERS
	.align		4
        /*0020*/ 	.byte	0x02, 0x4c
        /*0022*/ 	.byte	0x01
	.zero		1


	//----- nvinfo : EIATTR_MERCURY_ISA_VERSION
	.align		4
        /*0024*/ 	.byte	0x03, 0x5f
        /*0026*/ 	.short	0x0101


	//----- nvinfo : EIATTR_COOP_GROUP_MASK_REGIDS
	.align		4
        /*0028*/ 	.byte	0x04, 0x29
        /*002a*/ 	.short	(.L_1577 - .L_1576)


	//   ....[0]....
.L_1576:
        /*002c*/ 	.word	0xffffffff


	//   ....[1]....
        /*0030*/ 	.word	0xffffffff


	//   ....[2]....
        /*0034*/ 	.word	0xffffffff


	//   ....[3]....
        /*0038*/ 	.word	0xffffffff


	//   ....[4]....
        /*003c*/ 	.word	0xffffffff


	//   ....[5]....
        /*0040*/ 	.word	0xffffffff


	//   ....[6]....
        /*0044*/ 	.word	0xffffffff


	//   ....[7]....
        /*0048*/ 	.word	0xffffffff


	//   ....[8]....
        /*004c*/ 	.word	0xffffffff


	//   ....[9]....
        /*0050*/ 	.word	0xffffffff


	//----- nvinfo : EIATTR_COOP_GROUP_INSTR_OFFSETS
	.align		4
.L_1577:
        /*0054*/ 	.byte	0x04, 0x28
        /*0056*/ 	.short	(.L_1579 - .L_1578)


	//   ....[0]....
.L_1578:
        /*0058*/ 	.word	0x00002730


	//   ....[1]....
        /*005c*/ 	.word	0x00002760


	//   ....[2]....
        /*0060*/ 	.word	0x00002790


	//   ....[3]....
        /*0064*/ 	.word	0x000027a0


	//   ....[4]....
        /*0068*/ 	.word	0x000027d0


	//   ....[5]....
        /*006c*/ 	.word	0x000027e0


	//   ....[6]....
        /*0070*/ 	.word	0x00002810


	//   ....[7]....
        /*0074*/ 	.word	0x00002820


	//   ....[8]....
        /*0078*/ 	.word	0x00002850


	//   ....[9]....
        /*007c*/ 	.word	0x00002860


	//----- nvinfo : EIATTR_VRC_CTA_INIT_COUNT
	.align		4
.L_1579:
        /*0080*/ 	.byte	0x02, 0x4a
	.zero		1
	.zero		1


	//----- nvinfo : EIATTR_EXIT_INSTR_OFFSETS
	.align		4
        /*0084*/ 	.byte	0x04, 0x1c
        /*0086*/ 	.short	(.L_1581 - .L_1580)


	//   ....[0]....
.L_1580:
        /*0088*/ 	.word	0x00006bb0


	//   ....[1]....
        /*008c*/ 	.word	0x00006c50


	//----- nvinfo : EIATTR_MAX_THREADS
	.align		4
.L_1581:
        /*0090*/ 	.byte	0x04, 0x05
        /*0092*/ 	.short	(.L_1583 - .L_1582)
.L_1582:
        /*0094*/ 	.word	0x00000080
        /*0098*/ 	.word	0x00000001
        /*009c*/ 	.word	0x00000001


	//----- nvinfo : EIATTR_CRS_STACK_SIZE
	.align		4
.L_1583:
        /*00a0*/ 	.byte	0x04, 0x1e
        /*00a2*/ 	.short	(.L_1585 - .L_1584)
.L_1584:
        /*00a4*/ 	.word	0x00000000


	//----- nvinfo : EIATTR_CBANK_PARAM_SIZE
	.align		4
.L_1585:
        /*00a8*/ 	.byte	0x03, 0x19
        /*00aa*/ 	.short	0x0128


	//----- nvinfo : EIATTR_PARAM_CBANK
	.align		4
        /*00ac*/ 	.byte	0x04, 0x0a
        /*00ae*/ 	.short	(.L_1587 - .L_1586)
	.align		4
.L_1586:
        /*00b0*/ 	.word	index@(.nv.constant0._ZN10layer_norm13ln_bwd_kernelINS_13Kernel_traitsI6__halfS2_S2_S2_fjLj5120ELj1ELj1ELj4ELj16ENS_18Kernel_traits_baseILj5120ES2_S2_S2_S2_fjLj128EEEEELb0ELb0ELb0ELb0EEEvNS_9BwdParamsE)
        /*00b4*/ 	.short	0x0380
        /*00b6*/ 	.short	0x0128


	//----- nvinfo : EIATTR_SW_WAR
	.align		4
.L_1587:
        /*00b8*/ 	.byte	0x04, 0x36
        /*00ba*/ 	.short	(.L_1589 - .L_1588)
.L_1588:
        /*00bc*/ 	.word	0x00000008
.L_1589:


//--------------------- .nv.info._ZN10layer_norm13ln_bwd_kernelINS_13Kernel_traitsI6__halfS2_S2_S2_fjLj5120ELj1ELj1ELj4ELj16ENS_18Kernel_traits_baseILj5120ES2_S2_S2_S2_fjLj128EEEEELb0ELb0ELb0ELb1EEEvNS_9BwdParamsE --------------------------
	.section	.nv.info._ZN10layer_norm13ln_bwd_kernelINS_13Kernel_traitsI6__halfS2_S2_S2_fjLj5120ELj1ELj1ELj4ELj16ENS_18Kernel_traits_baseILj5120ES2_S2_S2_S2_fjLj128EEEEELb0ELb0ELb0ELb1EEEvNS_9BwdParamsE,"",@"SHT_CUDA_INFO"
	.sectionflags	@""
	.align	4


	//----- nvinfo : EIATTR_CUDA_API_VERSION
	.align		4
        /*0000*/ 	.byte	0x04, 0x37
        /*0002*/ 	.short	(.L_1591 - .L_1590)
.L_1590:
        /*0004*/ 	.word	0x00000082


	//----- nvinfo : EIATTR_KPARAM_INFO
	.align		4
.L_1591:
        /*0008*/ 	.byte	0x04, 0x17
        /*000a*/ 	.short	(.L_1593 - .L_1592)
.L_1592:
        /*000c*/ 	.word	0x00000000
        /*0010*/ 	.short	0x0000
        /*0012*/ 	.short	0x0000
        /*0014*/ 	.byte	0x00, 0xf0, 0xa1, 0x04


	//----- nvinfo : EIATTR_SPARSE_MMA_MASK
	.align		4
.L_1593:
        /*0018*/ 	.byte	0x03, 0x50
        /*001a*/ 	.short	0x0000


	//----- nvinfo : EIATTR_MAXREG_COUNT
	.align		4
        /*001c*/ 	.byte	0x03, 0x1b
        /*001e*/ 	.short	0x00ff


	//----- nvinfo : EIATTR_NUM_BARRIERS
	.align		4
        /*0020*/ 	.byte	0x02, 0x4c
        /*0022*/ 	.byte	0x01
	.zero		1


	//----- nvinfo : EIATTR_MERCURY_ISA_VERSION
	.align		4
        /*0024*/ 	.byte	0x03, 0x5f
        /*0026*/ 	.short	0x0101


	//----- nvinfo : EIATTR_COOP_GROUP_MASK_REGIDS
	.align		4
        /*0028*/ 	.byte	0x04, 0x29
        /*002a*/ 	.short	(.L_1595 - .L_1594)


	//   ....[0]....
.L_1594:
        /*002c*/ 	.word	0xffffffff


	//   ....[1]....
        /*0030*/ 	.word	0xffffffff


	//   ....[2]....
        /*0034*/ 	.word	0xffffffff


	//   ....[3]....
        /*0038*/ 	.word	0xffffffff


	//   ....[4]....
        /*003c*/ 	.word	0xffffffff


	//   ....[5]....
        /*0040*/ 	.word	0xffffffff


	//   ....[6]....
        /*0044*/ 	.word	0xffffffff


	//   ....[7]....
        /*0048*/ 	.word	0xffffffff


	//   ....[8]....
        /*004c*/ 	.word	0xffffffff


	//   ....[9]....
        /*0050*/ 	.word	0xffffffff


	//----- nvinfo : EIATTR_COOP_GROUP_INSTR_OFFSETS
	.align		4
.L_1595:
        /*0054*/ 	.byte	0x04, 0x28
        /*0056*/ 	.short	(.L_1597 - .L_1596)


	//   ....[0]....
.L_1596:
        /*0058*/ 	.word	0x000020e0


	//   ....[1]....
        /*005c*/ 	.word	0x000021f0


	//   ....[2]....
        /*0060*/ 	.word	0x00002200


	//   ....[3]....
        /*0064*/ 	.word	0x00002230


	//   ....[4]....
        /*0068*/ 	.word	0x00002240


	//   ....[5]....
        /*006c*/ 	.word	0x00002280


	//   ....[6]....
        /*0070*/ 	.word	0x00002290


	//   ....[7]....
        /*0074*/ 	.word	0x000022d0


	//   ....[8]....
        /*0078*/ 	.word	0x000022e0


	//   ....[9]....
        /*007c*/ 	.word	0x00002320


	//----- nvinfo : EIATTR_VRC_CTA_INIT_COUNT
	.align		4
.L_1597:
        /*0080*/ 	.byte	0x02, 0x4a
	.zero		1
	.zero		1


	//----- nvinfo : EIATTR_EXIT_INSTR_OFFSETS
	.align		4
        /*0084*/ 	.byte	0x04, 0x1c
        /*0086*/ 	.short	(.L_1599 - .L_1598)


	//   ....[0]....
.L_1598:
        /*0088*/ 	.word	0x000067b0


	//----- nvinfo : EIATTR_MAX_THREADS
	.align		4
.L_1599:
        /*008c*/ 	.byte	0x04, 0x05
        /*008e*/ 	.short	(.L_1601 - .L_1600)
.L_1600:
        /*0090*/ 	.word	0x00000080
        /*0094*/ 	.word	0x00000001
        /*0098*/ 	.word	0x00000001


	//----- nvinfo : EIATTR_CRS_STACK_SIZE
	.align		4
.L_1601:
        /*009c*/ 	.byte	0x04, 0x1e
        /*009e*/ 	.short	(.L_1603 - .L_1602)
.L_1602:
        /*00a0*/ 	.word	0x00000000


	//----- nvinfo : EIATTR_CBANK_PARAM_SIZE
	.align		4
.L_1603:
        /*00a4*/ 	.byte	0x03, 0x19
        /*00a6*/ 	.short	0x0128


	//----- nvinfo : EIATTR_PARAM_CBANK
	.align		4
        /*00a8*/ 	.byte	0x04, 0x0a
        /*00aa*/ 	.short	(.L_1605 - .L_1604)
	.align		4
.L_1604:
        /*00ac*/ 	.word	index@(.nv.constant0._ZN10layer_norm13ln_bwd_kernelINS_13Kernel_traitsI6__halfS2_S2_S2_fjLj5120ELj1ELj1ELj4ELj16ENS_18Kernel_traits_baseILj5120ES2_S2_S2_S2_fjLj128EEEEELb0ELb0ELb0ELb1EEEvNS_9BwdParamsE)
        /*00b0*/ 	.short	0x0380
        /*00b2*/ 	.short	0x0128


	//----- nvinfo : EIATTR_SW_WAR
	.align		4
.L_1605:
        /*00b4*/ 	.byte	0x04, 0x36
        /*00b6*/ 	.short	(.L_1607 - .L_1606)
.L_1606:
        /*00b8*/ 	.word	0x00000008
.L_1607:


//--------------------- .nv.info._ZN10layer_norm13ln_bwd_kernelINS_13Kernel_traitsI6__halfS2_S2_S2_fjLj5120ELj1ELj1ELj4ELj16ENS_18Kernel_traits_baseILj5120ES2_S2_S2_S2_fjLj128EEEEELb0ELb0ELb1ELb0EEEvNS_9BwdParamsE --------------------------
	.section	.nv.info._ZN10layer_norm13ln_bwd_kernelINS_13Kernel_traitsI6__halfS2_S2_S2_fjLj5120ELj1ELj1ELj4ELj16ENS_18Kernel_traits_baseILj5120ES2_S2_S2_S2_fjLj128EEEEELb0ELb0ELb1ELb0EEEvNS_9BwdParamsE,"",@"SHT_CUDA_INFO"
	.sectionflags	@""
	.align	4


	//----- nvinfo : EIATTR_CUDA_API_VERSION
	.align		4
        /*0000*/ 	.byte	0x04, 0x37
        /*0002*/ 	.short	(.L_1609 - .L_1608)
.L_1608:
        /*0004*/ 	.word	0x00000082


	//----- nvinfo : EIATTR_KPARAM_INFO
	.align		4
.L_1609:
        /*0008*/ 	.byte	0x04, 0x17
        /*000a*/ 	.short	(.L_1611 - .L_1610)
.L_1610:
        /*000c*/ 	.word	0x00000000
        /*0010*/ 	.short	0x0000
        /*0012*/ 	.short	0x0000
        /*0014*/ 	.byte	0x00, 0xf0, 0xa1, 0x04


	//----- nvinfo : EIATTR_SPARSE_MMA_MASK
	.align		4
.L_1611:
        /*0018*/ 	.byte	0x03, 0x50
        /*001a*/ 	.short	0x0000


	//----- nvinfo : EIATTR_MAXREG_COUNT
	.align		4
        /*001c*/ 	.byte	0x03, 0x1b
        /*001e*/ 	.short	0x00ff


	//----- nvinfo : EIATTR_NUM_BARRIERS
	.align		4
        /*0020*/ 	.byte	0x02, 0x4c
        /*0022*/ 	.byte	0x01
	.zero		1


	//----- nvinfo : EIATTR_MERCURY_ISA_VERSION
	.align		4
        /*0024*/ 	.byte	0x03, 0x5f
        /*0026*/ 	.short	0x0101


	//----- nvinfo : EIATTR_COOP_GROUP_MASK_REGIDS
	.align		4
        /*0028*/ 	.byte	0x04, 0x29
        /*002a*/ 	.short	(.L_1613 - .L_1612)


	//   ....[0]....
.L_1612:
        /*002c*/ 	.word	0xffffffff


	//   ....[1]....
        /*0030*/ 	.word	0xffffffff


	//   ....[2]....
        /*0034*/ 	.word	0xffffffff


	//   ....[3]....
        /*0038*/ 	.word	0xffffffff


	//   ....[4]....
        /*003c*/ 	.word	0xffffffff


	//   ....[5]....
        /*0040*/ 	.word	0xffffffff


	//   ....[6]....
        /*0044*/ 	.word	0xffffffff


	//   ....[7]....
        /*0048*/ 	.word	0xffffffff


	//   ....[8]....
        /*004c*/ 	.word	0xffffffff


	//   ....[9]....
        /*0050*/ 	.word	0xffffffff


	//----- nvinfo : EIATTR_COOP_GROUP_INSTR_OFFSETS
	.align		4
.L_1613:
        /*0054*/ 	.byte	0x04, 0x28
        /*0056*/ 	.short	(.L_1615 - .L_1614)


	//   ....[0]....
.L_1614:
        /*0058*/ 	.word	0x00002a30


	//   ....[1]....
        /*005c*/ 	.word	0x00002a60


	//   ....[2]....
        /*0060*/ 	.word	0x00002a90


	//   ....[3]....
        /*0064*/ 	.word	0x00002aa0


	//   ....[4]....
        /*0068*/ 	.word	0x00002ad0


	//   ....[5]....
        /*006c*/ 	.word	0x00002ae0


	//   ....[6]....
        /*0070*/ 	.word	0x00002b10


	//   ....[7]....
        /*0074*/ 	.word	0x00002b20


	//   ....[8]....
        /*0078*/ 	.word	0x00002b50


	//   ....[9]....
        /*007c*/ 	.word	0x00002b60


	//----- nvinfo : EIATTR_VRC_CTA_INIT_COUNT
	.align		4
.L_1615:
        /*0080*/ 	.byte	0x02, 0x4a
	.zero		1
	.zero		1


	//----- nvinfo : EIATTR_EXIT_INSTR_OFFSETS
	.align		4
        /*0084*/ 	.byte	0x04, 0x1c
        /*0086*/ 	.short	(.L_1617 - .L_1616)


	//   ....[0]....
.L_1616:
        /*0088*/ 	.word	0x00008f20


	//   ....[1]....
        /*008c*/ 	.word	0x00008fc0


	//----- nvinfo : EIATTR_MAX_THREADS
	.align		4
.L_1617:
        /*0090*/ 	.byte	0x04, 0x05
        /*0092*/ 	.short	(.L_1619 - .L_1618)
.L_1618:
        /*0094*/ 	.word	0x00000080
        /*0098*/ 	.word	0x00000001
        /*009c*/ 	.word	0x00000001


	//----- nvinfo : EIATTR_CRS_STACK_SIZE
	.align		4
.L_1619:
        /*00a0*/ 	.byte	0x04, 0x1e
        /*00a2*/ 	.short	(.L_1621 - .L_1620)
.L_1620:
        /*00a4*/ 	.word	0x00000000


	//----- nvinfo : EIATTR_CBANK_PARAM_SIZE
	.align		4
.L_1621:
        /*00a8*/ 	.byte	0x03, 0x19
        /*00aa*/ 	.short	0x0128


	//----- nvinfo : EIATTR_PARAM_CBANK
	.align		4
        /*00ac*/ 	.byte	0x04, 0x0a
        /*00ae*/ 	.short	(.L_1623 - .L_1622)
	.align		4
.L_1622:
        /*00b0*/ 	.word	index@(.nv.constant0._ZN10layer_norm13ln_bwd_kernelINS_13Kernel_traitsI6__halfS2_S2_S2_fjLj5120ELj1ELj1ELj4ELj16ENS_18Kernel_traits_baseILj5120ES2_S2_S2_S2_fjLj128EEEEELb0ELb0ELb1ELb0EEEvNS_9BwdParamsE)
        /*00b4*/ 	.short	0x0380
        /*00b6*/ 	.short	0x0128


	//----- nvinfo : EIATTR_SW_WAR
	.align		4
.L_1623:
        /*00b8*/ 	.byte	0x04, 0x36
        /*00ba*/ 	.short	(.L_1625 - .L_1624)
.L_1624:
        /*00bc*/ 	.word	0x00000008
.L_1625:


//--------------------- .nv.info._ZN10layer_norm13ln_bwd_kernelINS_13Kernel_traitsI6__halfS2_S2_S2_fjLj5120ELj1ELj1ELj4ELj16ENS_18Kernel_traits_baseILj5120ES2_S2_S2_S2_fjLj128EEEEELb0ELb0ELb1ELb1EEEvNS_9BwdParamsE --------------------------
	.section	.nv.info._ZN10layer_norm13ln_bwd_kernelINS_13Kernel_traitsI6__halfS2_S2_S2_fjLj5120ELj1ELj1ELj4ELj16ENS_18Kernel_traits_baseILj5120ES2_S2_S2_S2_fjLj128EEEEELb0ELb0ELb1ELb1EEEvNS_9BwdParamsE,"",@"SHT_CUDA_INFO"
	.sectionflags	@""
	.align	4


	//----- nvinfo : EIATTR_CUDA_API_VERSION
	.align		4
        /*0000*/ 	.byte	0x04, 0x37
        /*0002*/ 	.short	(.L_1627 - .L_1626)
.L_1626:
        /*0004*/ 	.word	0x00000082


	//----- nvinfo : EIATTR_KPARAM_INFO
	.align		4
.L_1627:
        /*0008*/ 	.byte	0x04, 0x17
        /*000a*/ 	.short	(.L_1629 - .L_1628)
.L_1628:
        /*000c*/ 	.word	0x00000000
        /*0010*/ 	.short	0x0000
        /*0012*/ 	.short	0x0000
        /*0014*/ 	.byte	0x00, 0xf0, 0xa1, 0x04


	//----- nvinfo : EIATTR_SPARSE_MMA_MASK
	.align		4
.L_1629:
        /*0018*/ 	.byte	0x03, 0x50
        /*001a*/ 	.short	0x0000


	//----- nvinfo : EIATTR_MAXREG_COUNT
	.align		4
        /*001c*/ 	.byte	0x03, 0x1b
        /*001e*/ 	.short	0x00ff


	//----- nvinfo : EIATTR_NUM_BARRIERS
	.align		4
        /*0020*/ 	.byte	0x02, 0x4c
        /*0022*/ 	.byte	0x01
	.zero		1


	//----- nvinfo : EIATTR_MERCURY_ISA_VERSION
	.align		4
        /*0024*/ 	.byte	0x03, 0x5f
        /*0026*/ 	.short	0x0101


	//----- nvinfo : EIATTR_COOP_GROUP_MASK_REGIDS
	.align		4
        /*0028*/ 	.byte	0x04, 0x29
        /*002a*/ 	.short	(.L_1631 - .L_1630)


	//   ....[0]....
.L_1630:
        /*002c*/ 	.word	0xffffffff


	//   ....[1]....
        /*0030*/ 	.word	0xffffffff


	//   ....[2]....
        /*0034*/ 	.word	0xffffffff


	//   ....[3]....
        /*0038*/ 	.word	0xffffffff


	//   ....[4]....
        /*003c*/ 	.word	0xffffffff


	//   ....[5]....
        /*0040*/ 	.word	0xffffffff


	//   ....[6]....
        /*0044*/ 	.word	0xffffffff


	//   ....[7]....
        /*0048*/ 	.word	0xffffffff


	//   ....[8]....
        /*004c*/ 	.word	0xffffffff


	//   ....[9]....
        /*0050*/ 	.word	0xffffffff


	//----- nvinfo : EIATTR_COOP_GROUP_INSTR_OFFSETS
	.align		4
.L_1631:
        /*0054*/ 	.byte	0x04, 0x28
        /*0056*/ 	.short	(.L_1633 - .L_1632)


	//   ....[0]....
.L_1632:
        /*0058*/ 	.word	0x00002350


	//   ....[1]....
        /*005c*/ 	.word	0x00002370


	//   ....[2]....
        /*0060*/ 	.word	0x000023b0


	//   ....[3]....
        /*0064*/ 	.word	0x000023c0


	//   ....[4]....
        /*0068*/ 	.word	0x000023f0


	//   ....[5]....
        /*006c*/ 	.word	0x00002410


	//   ....[6]....
        /*0070*/ 	.word	0x00002440


	//   ....[7]....
        /*0074*/ 	.word	0x00002450


	//   ....[8]....
        /*0078*/ 	.word	0x00002480


	//   ....[9]....
        /*007c*/ 	.word	0x00002490


	//----- nvinfo : EIATTR_VRC_CTA_INIT_COUNT
	.align		4
.L_1633:
        /*0080*/ 	.byte	0x02, 0x4a
	.zero		1
	.zero		1


	//----- nvinfo : EIATTR_EXIT_INSTR_OFFSETS
	.align		4
        /*0084*/ 	.byte	0x04, 0x1c
        /*0086*/ 	.short	(.L_1635 - .L_1634)


	//   ....[0]....
.L_1634:
        /*0088*/ 	.word	0x00008480


	//----- nvinfo : EIATTR_MAX_THREADS
	.align		4
.L_1635:
        /*008c*/ 	.byte	0x04, 0x05
        /*008e*/ 	.short	(.L_1637 - .L_1636)
.L_1636:
        /*0090*/ 	.word	0x00000080
        /*0094*/ 	.word	0x00000001
        /*0098*/ 	.word	0x00000001


	//----- nvinfo : EIATTR_CRS_STACK_SIZE
	.align		4
.L_1637:
        /*009c*/ 	.byte	0x04, 0x1e
        /*009e*/ 	.short	(.L_1639 - .L_1638)
.L_1638:
        /*00a0*/ 	.word	0x00000000


	//----- nvinfo : EIATTR_CBANK_PARAM_SIZE
	.align		4
.L_1639:
        /*00a4*/ 	.byte	0x03, 0x19
        /*00a6*/ 	.short	0x0128


	//----- nvinfo : EIATTR_PARAM_CBANK
	.align		4
        /*00a8*/ 	.byte	0x04, 0x0a
        /*00aa*/ 	.short	(.L_1641 - .L_1640)
	.align		4
.L_1640:
        /*00ac*/ 	.word	index@(.nv.constant0._ZN10layer_norm13ln_bwd_kernelINS_13Kernel_traitsI6__halfS2_S2_S2_fjLj5120ELj1ELj1ELj4ELj16ENS_18Kernel_traits_baseILj5120ES2_S2_S2_S2_fjLj128EEEEELb0ELb0ELb1ELb1EEEvNS_9BwdParamsE)
        /*00b0*/ 	.short	0x0380
        /*00b2*/ 	.short	0x0128


	//----- nvinfo : EIATTR_SW_WAR
	.align		4
.L_1641:
        /*00b4*/ 	.byte	0x04, 0x36
        /*00b6*/ 	.short	(.L_1643 - .L_1642)
.L_1642:
        /*00b8*/ 	.word	0x00000008
.L_1643:


//--------------------- .nv.info._ZN10layer_norm13ln_bwd_kernelINS_13Kernel_traitsI6__halfS2_S2_S2_fjLj5120ELj1ELj1ELj4ELj16ENS_18Kernel_traits_baseILj5120ES2_S2_S2_S2_fjLj128EEEEELb0ELb1ELb0ELb0EEEvNS_9BwdParamsE --------------------------
	.section	.nv.info._ZN10layer_norm13ln_bwd_kernelINS_13Kernel_traitsI6__halfS2_S2_S2_fjLj5120ELj1ELj1ELj4ELj16ENS_18Kernel_traits_baseILj5120ES2_S2_S2_S2_fjLj128EEEEELb0ELb1ELb0ELb0EEEvNS_9BwdParamsE,"",@"SHT_CUDA_INFO"
	.sectionflags	@""
	.align	4


	//----- nvinfo : EIATTR_CUDA_API_VERSION
	.align		4
        /*0000*/ 	.byte	0x04, 0x37
        /*0002*/ 	.short	(.L_1645 - .L_1644)
.L_1644:
        /*0004*/ 	.word	0x00000082


	//----- nvinfo : EIATTR_KPARAM_INFO
	.align		4
.L_1645:
        /*0008*/ 	.byte	0x04, 0x17
        /*000a*/ 	.short	(.L_1647 - .L_1646)
.L_1646:
        /*000c*/ 	.word	0x00000000
        /*0010*/ 	.short	0x0000
        /*0012*/ 	.short	0x0000
        /*0014*/ 	.byte	0x00, 0xf0, 0xa1, 0x04


	//----- nvinfo : EIATTR_SPARSE_MMA_MASK
	.align		4
.L_1647:
        /*0018*/ 	.byte	0x03, 0x50
        /*001a*/ 	.short	0x0000


	//----- nvinfo : EIATTR_MAXREG_COUNT
	.align		4
        /*001c*/ 	.byte	0x03, 0x1b
        /*001e*/ 	.short	0x00ff


	//----- nvinfo : EIATTR_NUM_BARRIERS
	.align		4
        /*0020*/ 	.byte	0x02, 0x4c
        /*0022*/ 	.byte	0x01
	.zero		1


	//----- nvinfo : EIATTR_ANNOTATIONS
	.align		4
        /*0024*/ 	.byte	0x04, 0x55
        /*0026*/ 	.short	(.L_1649 - .L_1648)


	//   ....[0]....
.L_1648:
        /* <DEDUP_REMOVED lines=62> */


	//----- nvinfo : EIATTR_MERCURY_ISA_VERSION
	.align		4
.L_1649:
        /*03f8*/ 	.byte	0x03, 0x5f
        /*03fa*/ 	.short	0x0101


	//----- nvinfo : EIATTR_COOP_GROUP_MASK_REGIDS
	.align		4
        /*03fc*/ 	.byte	0x04, 0x29
        /*03fe*/ 	.short	(.L_1651 - .L_1650)


	//   ....[0]....
.L_1650:
        /*0400*/ 	.word	0xffffffff


	//   ....[1]....
        /*0404*/ 	.word	0xffffffff


	//   ....[2]....
        /*0408*/ 	.word	0xffffffff


	//   ....[3]....
        /*040c*/ 	.word	0xffffffff


	//   ....[4]....
        /*0410*/ 	.word	0xffffffff


	//   ....[5]....
        /*0414*/ 	.word	0xffffffff


	//   ....[6]....
        /*0418*/ 	.word	0xffffffff


	//   ....[7]....
        /*041c*/ 	.word	0xffffffff


	//   ....[8]....
        /*0420*/ 	.word	0xffffffff


	//   ....[9]....
        /*0424*/ 	.word	0xffffffff


	//----- nvinfo : EIATTR_COOP_GROUP_INSTR_OFFSETS
	.align		4
.L_1651:
        /*0428*/ 	.byte	0x04, 0x28
        /*042a*/ 	.short	(.L_1653 - .L_1652)


	//   ....[0]....
.L_1652:
        /*042c*/ 	.word	0x00003020


	//   ....[1]....
        /*0430*/ 	.word	0x00003040


	//   ....[2]....
        /*0434*/ 	.word	0x00003080


	//   ....[3]....
        /*0438*/ 	.word	0x000030b0


	//   ....[4]....
        /*043c*/ 	.word	0x000030d0


	//   ....[5]....
        /*0440*/ 	.word	0x000030f0


	//   ....[6]....
        /*0444*/ 	.word	0x00003110


	//   ....[7]....
        /*0448*/ 	.word	0x00003130


	//   ....[8]....
        /*044c*/ 	.word	0x00003150


	//   ....[9]....
        /*0450*/ 	.word	0x00003170


	//----- nvinfo : EIATTR_VRC_CTA_INIT_COUNT
	.align		4
.L_1653:
        /*0454*/ 	.byte	0x02, 0x4a
	.zero		1
	.zero		1


	//----- nvinfo : EIATTR_EXIT_INSTR_OFFSETS
	.align		4
        /*0458*/ 	.byte	0x04, 0x1c
        /*045a*/ 	.short	(.L_1655 - .L_1654)


	//   ....[0]....
.L_1654:
        /*045c*/ 	.word	0x0000a4f0


	//   ....[1]....
        /*0460*/ 	.word	0x0000a5c0


	//----- nvinfo : EIATTR_MAX_THREADS
	.align		4
.L_1655:
        /*0464*/ 	.byte	0x04, 0x05
        /*0466*/ 	.short	(.L_1657 - .L_1656)
.L_1656:
        /*0468*/ 	.word	0x00000080
        /*046c*/ 	.word	0x00000001
        /*0470*/ 	.word	0x00000001


	//----- nvinfo : EIATTR_CRS_STACK_SIZE
	.align		4
.L_1657:
        /*0474*/ 	.byte	0x04, 0x1e
        /*0476*/ 	.short	(.L_1659 - .L_1658)
.L_1658:
        /*0478*/ 	.word	0x00000000


	//----- nvinfo : EIATTR_CBANK_PARAM_SIZE
	.align		4
.L_1659:
        /*047c*/ 	.byte	0x03, 0x19
        /*047e*/ 	.short	0x0128


	//----- nvinfo : EIATTR_PARAM_CBANK
	.align		4
        /*0480*/ 	.byte	0x04, 0x0a
        /*0482*/ 	.short	(.L_1661 - .L_1660)
	.align		4
.L_1660:
        /*0484*/ 	.word	index@(.nv.constant0._ZN10layer_norm13ln_bwd_kernelINS_13Kernel_traitsI6__halfS2_S2_S2_fjLj5120ELj1ELj1ELj4ELj16ENS_18Kernel_traits_baseILj5120ES2_S2_S2_S2_fjLj128EEEEELb0ELb1ELb0ELb0EEEvNS_9BwdParamsE)
        /*0488*/ 	.short	0x0380
        /*048a*/ 	.short	0x0128


	//----- nvinfo : EIATTR_SW_WAR
	.align		4
.L_1661:
        /*048c*/ 	.byte	0x04, 0x36
        /*048e*/ 	.short	(.L_1663 - .L_1662)
.L_1662:
        /*0490*/ 	.word	0x00000008
.L_1663:


//--------------------- .nv.info._ZN10layer_norm13ln_bwd_kernelINS_13Kernel_traitsI6__halfS2_S2_S2_fjLj5120ELj1ELj1ELj4ELj16ENS_18Kernel_traits_baseILj5120ES2_S2_S2_S2_fjLj128EEEEELb0ELb1ELb0ELb1EEEvNS_9BwdParamsE --------------------------
	.section	.nv.info._ZN10layer_norm13ln_bwd_kernelINS_13Kernel_traitsI6__halfS2_S2_S2_fjLj5120ELj1ELj1ELj4ELj16ENS_18Kernel_traits_baseILj5120ES2_S2_S2_S2_fjLj128EEEEELb0ELb1ELb0ELb1EEEvNS_9BwdParamsE,"",@"SHT_CUDA_INFO"
	.sectionflags	@""
	.align	4


	//----- nvinfo : EIATTR_CUDA_API_VERSION
	.align		4
        /*0000*/ 	.byte	0x04, 0x37
        /*0002*/ 	.short	(.L_1665 - .L_1664)
.L_1664:
        /*0004*/ 	.word	0x00000082


	//----- nvinfo : EIATTR_KPARAM_INFO
	.align		4
.L_1665:
        /*0008*/ 	.byte	0x04, 0x17
        /*000a*/ 	.short	(.L_1667 - .L_1666)
.L_1666:
        /*000c*/ 	.word	0x00000000
        /*0010*/ 	.short	0x0000
        /*0012*/ 	.short	0x0000
        /*0014*/ 	.byte	0x00, 0xf0, 0xa1, 0x04


	//----- nvinfo : EIATTR_SPARSE_MMA_MASK
	.align		4
.L_1667:
        /*0018*/ 	.byte	0x03, 0x50
        /*001a*/ 	.short	0x0000


	//----- nvinfo : EIATTR_MAXREG_COUNT
	.align		4
        /*001c*/ 	.byte	0x03, 0x1b
        /*001e*/ 	.short	0x00ff


	//----- nvinfo : EIATTR_NUM_BARRIERS
	.align		4
        /*0020*/ 	.byte	0x02, 0x4c
        /*0022*/ 	.byte	0x01
	.zero		1


	//----- nvinfo : EIATTR_ANNOTATIONS
	.align		4
        /*0024*/ 	.byte	0x04, 0x55
        /*0026*/ 	.short	(.L_1669 - .L_1668)


	//   ....[0]....
.L_1668:
        /* <DEDUP_REMOVED lines=76> */


	//----- nvinfo : EIATTR_MERCURY_ISA_VERSION
	.align		4
.L_1669:
        /*04d0*/ 	.byte	0x03, 0x5f
        /*04d2*/ 	.short	0x0101


	//----- nvinfo : EIATTR_COOP_GROUP_MASK_REGIDS
	.align		4
        /*04d4*/ 	.byte	0x04, 0x29
        /*04d6*/ 	.short	(.L_1671 - .L_1670)


	//   ....[0]....
.L_1670:
        /*04d8*/ 	.word	0xffffffff


	//   ....[1]....
        /*04dc*/ 	.word	0xffffffff


	//   ....[2]....
        /*04e0*/ 	.word	0xffffffff


	//   ....[3]....
        /*04e4*/ 	.word	0xffffffff


	//   ....[4]....
        /*04e8*/ 	.word	0xffffffff


	//   ....[5]....
        /*04ec*/ 	.word	0xffffffff


	//   ....[6]....
        /*04f0*/ 	.word	0xffffffff


	//   ....[7]....
        /*04f4*/ 	.word	0xffffffff


	//   ....[8]....
        /*04f8*/ 	.word	0xffffffff


	//   ....[9]....
        /*04fc*/ 	.word	0xffffffff


	//----- nvinfo : EIATTR_COOP_GROUP_INSTR_OFFSETS
	.align		4
.L_1671:
        /*0500*/ 	.byte	0x04, 0x28
        /*0502*/ 	.short	(.L_1673 - .L_1672)


	//   ....[0]....
.L_1672:
        /*0504*/ 	.word	0x00002cd0


	//   ....[1]....
        /*0508*/ 	.word	0x00002d30


	//   ....[2]....
        /*050c*/ 	.word	0x00002d50


	//   ....[3]....
        /*0510*/ 	.word	0x00002d70


	//   ....[4]....
        /*0514*/ 	.word	0x00002d90


	//   ....[5]....
        /*0518*/ 	.word	0x00002db0


	//   ....[6]....
        /*051c*/ 	.word	0x00002dd0


	//   ....[7]....
        /*0520*/ 	.word	0x00002df0


	//   ....[8]....
        /*0524*/ 	.word	0x00002e20


	//   ....[9]....
        /*0528*/ 	.word	0x00002e50


	//----- nvinfo : EIATTR_VRC_CTA_INIT_COUNT
	.align		4
.L_1673:
        /*052c*/ 	.byte	0x02, 0x4a
	.zero		1
	.zero		1


	//----- nvinfo : EIATTR_EXIT_INSTR_OFFSETS
	.align		4
        /*0530*/ 	.byte	0x04, 0x1c
        /*0532*/ 	.short	(.L_1675 - .L_1674)


	//   ....[0]....
.L_1674:
        /*0534*/ 	.word	0x0000a2f0


	//----- nvinfo : EIATTR_MAX_THREADS
	.align		4
.L_1675:
        /*0538*/ 	.byte	0x04, 0x05
        /*053a*/ 	.short	(.L_1677 - .L_1676)
.L_1676:
        /*053c*/ 	.word	0x00000080
        /*0540*/ 	.word	0x00000001
        /*0544*/ 	.word	0x00000001


	//----- nvinfo : EIATTR_CRS_STACK_SIZE
	.align		4
.L_1677:
        /*0548*/ 	.byte	0x04, 0x1e
        /*054a*/ 	.short	(.L_1679 - .L_1678)
.L_1678:
        /*054c*/ 	.word	0x00000000


	//----- nvinfo : EIATTR_CBANK_PARAM_SIZE
	.align		4
.L_1679:
        /*0550*/ 	.byte	0x03, 0x19
        /*0552*/ 	.short	0x0128


	//----- nvinfo : EIATTR_PARAM_CBANK
	.align		4
        /*0554*/ 	.byte	0x04, 0x0a
        /*0556*/ 	.short	(.L_1681 - .L_1680)
	.align		4
.L_1680:
        /*0558*/ 	.word	index@(.nv.constant0._ZN10layer_norm13ln_bwd_kernelINS_13Kernel_traitsI6__halfS2_S2_S2_fjLj5120ELj1ELj1ELj4ELj16ENS_18Kernel_traits_baseILj5120ES2_S2_S2_S2_fjLj128EEEEELb0ELb1ELb0ELb1EEEvNS_9BwdParamsE)
        /*055c*/ 	.short	0x0380
        /*055e*/ 	.short	0x0128


	//----- nvinfo : EIATTR_SW_WAR
	.align		4
.L_1681:
        /*0560*/ 	.byte	0x04, 0x36
        /*0562*/ 	.short	(.L_1683 - .L_1682)
.L_1682:
        /*0564*/ 	.word	0x00000008
.L_1683:


//--------------------- .nv.info._ZN10layer_norm13ln_bwd_kernelINS_13Kernel_traitsI6__halfS2_S2_S2_fjLj5120ELj1ELj1ELj4ELj16ENS_18Kernel_traits_baseILj5120ES2_S2_S2_S2_fjLj128EEEEELb0ELb1ELb1ELb0EEEvNS_9BwdParamsE --------------------------
	.section	.nv.info._ZN10layer_norm13ln_bwd_kernelINS_13Kernel_traitsI6__halfS2_S2_S2_fjLj5120ELj1ELj1ELj4ELj16ENS_18Kernel_traits_baseILj5120ES2_S2_S2_S2_fjLj128EEEEELb0ELb1ELb1ELb0EEEvNS_9BwdParamsE,"",@"SHT_CUDA_INFO"
	.sectionflags	@""
	.align	4


	//----- nvinfo : EIATTR_CUDA_API_VERSION
	.align		4
        /*0000*/ 	.byte	0x04, 0x37
        /*0002*/ 	.short	(.L_1685 - .L_1684)
.L_1684:
        /*0004*/ 	.word	0x00000082


	//----- nvinfo : EIATTR_KPARAM_INFO
	.align		4
.L_1685:
        /*0008*/ 	.byte	0x04, 0x17
        /*000a*/ 	.short	(.L_1687 - .L_1686)
.L_1686:
        /*000c*/ 	.word	0x00000000
        /*0010*/ 	.short	0x0000
        /*0012*/ 	.short	0x0000
        /*0014*/ 	.byte	0x00, 0xf0, 0xa1, 0x04


	//----- nvinfo : EIATTR_SPARSE_MMA_MASK
	.align		4
.L_1687:
        /*0018*/ 	.byte	0x03, 0x50
        /*001a*/ 	.short	0x0000


	//----- nvinfo : EIATTR_MAXREG_COUNT
	.align		4
        /*001c*/ 	.byte	0x03, 0x1b
        /*001e*/ 	.short	0x00ff


	//----- nvinfo : EIATTR_NUM_BARRIERS
	.align		4
        /*0020*/ 	.byte	0x02, 0x4c
        /*0022*/ 	.byte	0x01
	.zero		1


	//----- nvinfo : EIATTR_ANNOTATIONS
	.align		4
        /*0024*/ 	.byte	0x04, 0x55
        /*0026*/ 	.short	(.L_1689 - .L_1688)


	//   ....[0]....
.L_1688:
        /* <DEDUP_REMOVED lines=85> */


	//----- nvinfo : EIATTR_MERCURY_ISA_VERSION
	.align		4
.L_1689:
        /*0568*/ 	.byte	0x03, 0x5f
        /*056a*/ 	.short	0x0101


	//----- nvinfo : EIATTR_COOP_GROUP_MASK_REGIDS
	.align		4
        /*056c*/ 	.byte	0x04, 0x29
        /*056e*/ 	.short	(.L_1691 - .L_1690)


	//   ....[0]....
.L_1690:
        /*0570*/ 	.word	0xffffffff


	//   ....[1]....
        /*0574*/ 	.word	0xffffffff


	//   ....[2]....
        /*0578*/ 	.word	0xffffffff


	//   ....[3]....
        /*057c*/ 	.word	0xffffffff


	//   ....[4]....
        /*0580*/ 	.word	0xffffffff


	//   ....[5]....
        /*0584*/ 	.word	0xffffffff


	//   ....[6]....
        /*0588*/ 	.word	0xffffffff


	//   ....[7]....
        /*058c*/ 	.word	0xffffffff


	//   ....[8]....
        /*0590*/ 	.word	0xffffffff


	//   ....[9]....
        /*0594*/ 	.word	0xffffffff


	//----- nvinfo : EIATTR_COOP_GROUP_INSTR_OFFSETS
	.align		4
.L_1691:
        /*0598*/ 	.byte	0x04, 0x28
        /*059a*/ 	.short	(.L_1693 - .L_1692)


	//   ....[0]....
.L_1692:
        /*059c*/ 	.word	0x00003420


	//   ....[1]....
        /*05a0*/ 	.word	0x00003440


	//   ....[2]....
        /*05a4*/ 	.word	0x00003480


	//   ....[3]....
        /*05a8*/ 	.word	0x000034b0


	//   ....[4]....
        /*05ac*/ 	.word	0x000034d0


	//   ....[5]....
        /*05b0*/ 	.word	0x000034f0


	//   ....[6]....
        /*05b4*/ 	.word	0x00003510


	//   ....[7]....
        /*05b8*/ 	.word	0x00003530


	//   ....[8]....
        /*05bc*/ 	.word	0x00003550


	//   ....[9]....
        /*05c0*/ 	.word	0x00003570


	//----- nvinfo : EIATTR_VRC_CTA_INIT_COUNT
	.align		4
.L_1693:
        /*05c4*/ 	.byte	0x02, 0x4a
	.zero		1
	.zero		1


	//----- nvinfo : EIATTR_EXIT_INSTR_OFFSETS
	.align		4
        /*05c8*/ 	.byte	0x04, 0x1c
        /*05ca*/ 	.short	(.L_1695 - .L_1694)


	//   ....[0]....
.L_1694:
        /*05cc*/ 	.word	0x0000d230


	//   ....[1]....
        /*05d0*/ 	.word	0x0000d300


	//----- nvinfo : EIATTR_MAX_THREADS
	.align		4
.L_1695:
        /*05d4*/ 	.byte	0x04, 0x05
        /*05d6*/ 	.short	(.L_1697 - .L_1696)
.L_1696:
        /*05d8*/ 	.word	0x00000080
        /*05dc*/ 	.word	0x00000001
        /*05e0*/ 	.word	0x00000001


	//----- nvinfo : EIATTR_CRS_STACK_SIZE
	.align		4
.L_1697:
        /*05e4*/ 	.byte	0x04, 0x1e
        /*05e6*/ 	.short	(.L_1699 - .L_1698)
.L_1698:
        /*05e8*/ 	.word	0x00000000


	//----- nvinfo : EIATTR_CBANK_PARAM_SIZE
	.align		4
.L_1699:
        /*05ec*/ 	.byte	0x03, 0x19
        /*05ee*/ 	.short	0x0128


	//----- nvinfo : EIATTR_PARAM_CBANK
	.align		4
        /*05f0*/ 	.byte	0x04, 0x0a
        /*05f2*/ 	.short	(.L_1701 - .L_1700)
	.align		4
.L_1700:
        /*05f4*/ 	.word	index@(.nv.constant0._ZN10layer_norm13ln_bwd_kernelINS_13Kernel_traitsI6__halfS2_S2_S2_fjLj5120ELj1ELj1ELj4ELj16ENS_18Kernel_traits_baseILj5120ES2_S2_S2_S2_fjLj128EEEEELb0ELb1ELb1ELb0EEEvNS_9BwdParamsE)
        /*05f8*/ 	.short	0x0380
        /*05fa*/ 	.short	0x0128


	//----- nvinfo : EIATTR_SW_WAR
	.align		4
.L_1701:
        /*05fc*/ 	.byte	0x04, 0x36
        /*05fe*/ 	.short	(.L_1703 - .L_1702)
.L_1702:
        /*0600*/ 	.word	0x00000008
.L_1703:


//--------------------- .nv.info._ZN10layer_norm13ln_bwd_kernelINS_13Kernel_traitsI6__halfS2_S2_S2_fjLj5120ELj1ELj1ELj4ELj16ENS_18Kernel_traits_baseILj5120ES2_S2_S2_S2_fjLj128EEEEELb0ELb1ELb1ELb1EEEvNS_9BwdParamsE --------------------------
	.section	.nv.info._ZN10layer_norm13ln_bwd_kernelINS_13Kernel_traitsI6__halfS2_S2_S2_fjLj5120ELj1ELj1ELj4ELj16ENS_18Kernel_traits_baseILj5120ES2_S2_S2_S2_fjLj128EEEEELb0ELb1ELb1ELb1EEEvNS_9BwdParamsE,"",@"SHT_CUDA_INFO"
	.sectionflags	@""
	.align	4


	//----- nvinfo : EIATTR_CUDA_API_VERSION
	.align		4
        /*0000*/ 	.byte	0x04, 0x37
        /*0002*/ 	.short	(.L_1705 - .L_1704)
.L_1704:
        /*0004*/ 	.word	0x00000082


	//----- nvinfo : EIATTR_KPARAM_INFO
	.align		4
.L_1705:
        /*0008*/ 	.byte	0x04, 0x17
        /*000a*/ 	.short	(.L_1707 - .L_1706)
.L_1706:
        /*000c*/ 	.word	0x00000000
        /*0010*/ 	.short	0x0000
        /*0012*/ 	.short	0x0000
        /*0014*/ 	.byte	0x00, 0xf0, 0xa1, 0x04


	//----- nvinfo : EIATTR_SPARSE_MMA_MASK
	.align		4
.L_1707:
        /*0018*/ 	.byte	0x03, 0x50
        /*001a*/ 	.short	0x0000


	//----- nvinfo : EIATTR_MAXREG_COUNT
	.align		4
        /*001c*/ 	.byte	0x03, 0x1b
        /*001e*/ 	.short	0x00ff


	//----- nvinfo : EIATTR_NUM_BARRIERS
	.align		4
        /*0020*/ 	.byte	0x02, 0x4c
        /*0022*/ 	.byte	0x01
	.zero		1


	//----- nvinfo : EIATTR_ANNOTATIONS
	.align		4
        /*0024*/ 	.byte	0x04, 0x55
        /*0026*/ 	.short	(.L_1709 - .L_1708)


	//   ....[0]....
.L_1708:
        /* <DEDUP_REMOVED lines=121> */


	//----- nvinfo : EIATTR_MERCURY_ISA_VERSION
	.align		4
.L_1709:
        /*07a8*/ 	.byte	0x03, 0x5f
        /*07aa*/ 	.short	0x0101


	//----- nvinfo : EIATTR_COOP_GROUP_MASK_REGIDS
	.align		4
        /*07ac*/ 	.byte	0x04, 0x29
        /*07ae*/ 	.short	(.L_1711 - .L_1710)


	//   ....[0]....
.L_1710:
        /*07b0*/ 	.word	0xffffffff


	//   ....[1]....
        /*07b4*/ 	.word	0xffffffff


	//   ....[2]....
        /*07b8*/ 	.word	0xffffffff


	//   ....[3]....
        /*07bc*/ 	.word	0xffffffff


	//   ....[4]....
        /*07c0*/ 	.word	0xffffffff


	//   ....[5]....
        /*07c4*/ 	.word	0xffffffff


	//   ....[6]....
        /*07c8*/ 	.word	0xffffffff


	//   ....[7]....
        /*07cc*/ 	.word	0xffffffff


	//   ....[8]....
        /*07d0*/ 	.word	0xffffffff


	//   ....[9]....
        /*07d4*/ 	.word	0xffffffff


	//----- nvinfo : EIATTR_COOP_GROUP_INSTR_OFFSETS
	.align		4
.L_1711:
        /*07d8*/ 	.byte	0x04, 0x28
        /*07da*/ 	.short	(.L_1713 - .L_1712)


	//   ....[0]....
.L_1712:
        /*07dc*/ 	.word	0x00002990


	//   ....[1]....
        /*07e0*/ 	.word	0x000029a0


	//   ....[2]....
        /*07e4*/ 	.word	0x000029e0


	//   ....[3]....
        /*07e8*/ 	.word	0x000029f0


	//   ....[4]....
        /*07ec*/ 	.word	0x00002a40


	//   ....[5]....
        /*07f0*/ 	.word	0x00002a50


	//   ....[6]....
        /*07f4*/ 	.word	0x00002a80


	//   ....[7]....
        /*07f8*/ 	.word	0x00002a90


	//   ....[8]....
        /*07fc*/ 	.word	0x00002ac0


	//   ....[9]....
        /*0800*/ 	.word	0x00002ad0


	//----- nvinfo : EIATTR_VRC_CTA_INIT_COUNT
	.align		4
.L_1713:
        /*0804*/ 	.byte	0x02, 0x4a
	.zero		1
	.zero		1


	//----- nvinfo : EIATTR_EXIT_INSTR_OFFSETS
	.align		4
        /*0808*/ 	.byte	0x04, 0x1c
        /*080a*/ 	.short	(.L_1715 - .L_1714)


	//   ....[0]....
.L_1714:
        /*080c*/ 	.word	0x0000ca70


	//----- nvinfo : EIATTR_MAX_THREADS
	.align		4
.L_1715:
        /*0810*/ 	.byte	0x04, 0x05
        /*0812*/ 	.short	(.L_1717 - .L_1716)
.L_1716:
        /*0814*/ 	.word	0x00000080
        /*0818*/ 	.word	0x00000001
        /*081c*/ 	.word	0x00000001


	//----- nvinfo : EIATTR_CRS_STACK_SIZE
	.align		4
.L_1717:
        /*0820*/ 	.byte	0x04, 0x1e
        /*0822*/ 	.short	(.L_1719 - .L_1718)
.L_1718:
        /*0824*/ 	.word	0x00000000


	//----- nvinfo : EIATTR_CBANK_PARAM_SIZE
	.align		4
.L_1719:
        /*0828*/ 	.byte	0x03, 0x19
        /*082a*/ 	.short	0x0128


	//----- nvinfo : EIATTR_PARAM_CBANK
	.align		4
        /*082c*/ 	.byte	0x04, 0x0a
        /*082e*/ 	.short	(.L_1721 - .L_1720)
	.align		4
.L_1720:
        /*0830*/ 	.word	index@(.nv.constant0._ZN10layer_norm13ln_bwd_kernelINS_13Kernel_traitsI6__halfS2_S2_S2_fjLj5120ELj1ELj1ELj4ELj16ENS_18Kernel_traits_baseILj5120ES2_S2_S2_S2_fjLj128EEEEELb0ELb1ELb1ELb1EEEvNS_9BwdParamsE)
        /*0834*/ 	.short	0x0380
        /*0836*/ 	.short	0x0128


	//----- nvinfo : EIATTR_SW_WAR
	.align		4
.L_1721:
        /*0838*/ 	.byte	0x04, 0x36
        /*083a*/ 	.short	(.L_1723 - .L_1722)
.L_1722:
        /*083c*/ 	.word	0x00000008
.L_1723:


//--------------------- .nv.info._ZN10layer_norm13ln_bwd_kernelINS_13Kernel_traitsI6__halfS2_S2_S2_fjLj5120ELj1ELj1ELj4ELj16ENS_18Kernel_traits_baseILj5120ES2_S2_S2_S2_fjLj128EEEEELb1ELb0ELb0ELb0EEEvNS_9BwdParamsE --------------------------
	.section	.nv.info._ZN10layer_norm13ln_bwd_kernelINS_13Kernel_traitsI6__halfS2_S2_S2_fjLj5120ELj1ELj1ELj4ELj16ENS_18Kernel_traits_baseILj5120ES2_S2_S2_S2_fjLj128EEEEELb1ELb0ELb0ELb0EEEvNS_9BwdParamsE,"",@"SHT_CUDA_INFO"
	.sectionflags	@""
	.align	4


	//----- nvinfo : EIATTR_CUDA_API_VERSION
	.align		4
        /*0000*/ 	.byte	0x04, 0x37
        /*0002*/ 	.short	(.L_1725 - .L_1724)
.L_1724:
        /*0004*/ 	.word	0x00000082


	//----- nvinfo : EIATTR_KPARAM_INFO
	.align		4
.L_1725:
        /*0008*/ 	.byte	0x04, 0x17
        /*000a*/ 	.short	(.L_1727 - .L_1726)
.L_1726:
        /*000c*/ 	.word	0x00000000
        /*0010*/ 	.short	0x0000
        /*0012*/ 	.short	0x0000
        /*0014*/ 	.byte	0x00, 0xf0, 0xa1, 0x04


	//----- nvinfo : EIATTR_SPARSE_MMA_MASK
	.align		4
.L_1727:
        /*0018*/ 	.byte	0x03, 0x50
        /*001a*/ 	.short	0x0000


	//----- nvinfo : EIATTR_MAXREG_COUNT
	.align		4
        /*001c*/ 	.byte	0x03, 0x1b
        /*001e*/ 	.short	0x00ff


	//----- nvinfo : EIATTR_NUM_BARRIERS
	.align		4
        /*0020*/ 	.byte	0x02, 0x4c
        /*0022*/ 	.byte	0x01
	.zero		1


	//----- nvinfo : EIATTR_MERCURY_ISA_VERSION
	.align		4
        /*0024*/ 	.byte	0x03, 0x5f
        /*0026*/ 	.short	0x0101


	//----- nvinfo : EIATTR_COOP_GROUP_MASK_REGIDS
	.align		4
        /*0028*/ 	.byte	0x04, 0x29
        /*002a*/ 	.short	(.L_1729 - .L_1728)


	//   ....[0]....
.L_1728:
        /*002c*/ 	.word	0xffffffff


	//   ....[1]....
        /*0030*/ 	.word	0xffffffff


	//   ....[2]....
        /*0034*/ 	.word	0xffffffff


	//   ....[3]....
        /*0038*/ 	.word	0xffffffff


	//   ....[4]....
        /*003c*/ 	.word	0xffffffff


	//   ....[5]....
        /*0040*/ 	.word	0xffffffff


	//   ....[6]....
        /*0044*/ 	.word	0xffffffff


	//   ....[7]....
        /*0048*/ 	.word	0xffffffff


	//   ....[8]....
        /*004c*/ 	.word	0xffffffff


	//   ....[9]....
        /*0050*/ 	.word	0xffffffff


	//----- nvinfo : EIATTR_COOP_GROUP_INSTR_OFFSETS
	.align		4
.L_1729:
        /*0054*/ 	.byte	0x04, 0x28
        /*0056*/ 	.short	(.L_1731 - .L_1730)


	//   ....[0]....
.L_1730:
        /*0058*/ 	.word	0x000028a0


	//   ....[1]....
        /*005c*/ 	.word	0x000028d0


	//   ....[2]....
        /*0060*/ 	.word	0x00002900


	//   ....[3]....
        /*0064*/ 	.word	0x00002910


	//   ....[4]....
        /*0068*/ 	.word	0x00002940


	//   ....[5]....
        /*006c*/ 	.word	0x00002950


	//   ....[6]....
        /*0070*/ 	.word	0x00002980


	//   ....[7]....
        /*0074*/ 	.word	0x00002990


	//   ....[8]....
        /*0078*/ 	.word	0x000029c0


	//   ....[9]....
        /*007c*/ 	.word	0x000029d0


	//----- nvinfo : EIATTR_VRC_CTA_INIT_COUNT
	.align		4
.L_1731:
        /*0080*/ 	.byte	0x02, 0x4a
	.zero		1
	.zero		1


	//----- nvinfo : EIATTR_EXIT_INSTR_OFFSETS
	.align		4
        /*0084*/ 	.byte	0x04, 0x1c
        /*0086*/ 	.short	(.L_1733 - .L_1732)


	//   ....[0]....
.L_1732:
        /*0088*/ 	.word	0x00008c90


	//   ....[1]....
        /*008c*/ 	.word	0x00008d30


	//----- nvinfo : EIATTR_MAX_THREADS
	.align		4
.L_1733:
        /*0090*/ 	.byte	0x04, 0x05
        /*0092*/ 	.short	(.L_1735 - .L_1734)
.L_1734:
        /*0094*/ 	.word	0x00000080
        /*0098*/ 	.word	0x00000001
        /*009c*/ 	.word	0x00000001


	//----- nvinfo : EIATTR_CRS_STACK_SIZE
	.align		4
.L_1735:
        /*00a0*/ 	.byte	0x04, 0x1e
        /*00a2*/ 	.short	(.L_1737 - .L_1736)
.L_1736:
        /*00a4*/ 	.word	0x00000000


	//----- nvinfo : EIATTR_CBANK_PARAM_SIZE
	.align		4
.L_1737:
        /*00a8*/ 	.byte	0x03, 0x19
        /*00aa*/ 	.short	0x0128


	//----- nvinfo : EIATTR_PARAM_CBANK
	.align		4
        /*00ac*/ 	.byte	0x04, 0x0a
        /*00ae*/ 	.short	(.L_1739 - .L_1738)
	.align		4
.L_1738:
        /*00b0*/ 	.word	index@(.nv.constant0._ZN10layer_norm13ln_bwd_kernelINS_13Kernel_traitsI6__halfS2_S2_S2_fjLj5120ELj1ELj1ELj4ELj16ENS_18Kernel_traits_baseILj5120ES2_S2_S2_S2_fjLj128EEEEELb1ELb0ELb0ELb0EEEvNS_9BwdParamsE)
        /*00b4*/ 	.short	0x0380
        /*00b6*/ 	.short	0x0128


	//----- nvinfo : EIATTR_SW_WAR
	.align		4
.L_1739:
        /*00b8*/ 	.byte	0x04, 0x36
        /*00ba*/ 	.short	(.L_1741 - .L_1740)
.L_1740:
        /*00bc*/ 	.word	0x00000008
.L_1741:


//--------------------- .nv.info._ZN10layer_norm13ln_bwd_kernelINS_13Kernel_traitsI6__halfS2_S2_S2_fjLj5120ELj1ELj1ELj4ELj16ENS_18Kernel_traits_baseILj5120ES2_S2_S2_S2_fjLj128EEEEELb1ELb0ELb0ELb1EEEvNS_9BwdParamsE --------------------------
	.section	.nv.info._ZN10layer_norm13ln_bwd_kernelINS_13Kernel_traitsI6__halfS2_S2_S2_fjLj5120ELj1ELj1ELj4ELj16ENS_18Kernel_traits_baseILj5120ES2_S2_S2_S2_fjLj128EEEEELb1ELb0ELb0ELb1EEEvNS_9BwdParamsE,"",@"SHT_CUDA_INFO"
	.sectionflags	@""
	.align	4


	//----- nvinfo : EIATTR_CUDA_API_VERSION
	.align		4
        /*0000*/ 	.byte	0x04, 0x37
        /*0002*/ 	.short	(.L_1743 - .L_1742)
.L_1742:
        /*0004*/ 	.word	0x00000082


	//----- nvinfo : EIATTR_KPARAM_INFO
	.align		4
.L_1743:
        /*0008*/ 	.byte	0x04, 0x17
        /*000a*/ 	.short	(.L_1745 - .L_1744)
.L_1744:
        /*000c*/ 	.word	0x00000000
        /*0010*/ 	.short	0x0000
        /*0012*/ 	.short	0x0000
        /*0014*/ 	.byte	0x00, 0xf0, 0xa1, 0x04


	//----- nvinfo : EIATTR_SPARSE_MMA_MASK
	.align		4
.L_1745:
        /*0018*/ 	.byte	0x03, 0x50
        /*001a*/ 	.short	0x0000


	//----- nvinfo : EIATTR_MAXREG_COUNT
	.align		4
        /*001c*/ 	.byte	0x03, 0x1b
        /*001e*/ 	.short	0x00ff


	//----- nvinfo : EIATTR_NUM_BARRIERS
	.align		4
        /*0020*/ 	.byte	0x02, 0x4c
        /*0022*/ 	.byte	0x01
	.zero		1


	//----- nvinfo : EIATTR_MERCURY_ISA_VERSION
	.align		4
        /*0024*/ 	.byte	0x03, 0x5f
        /*0026*/ 	.short	0x0101


	//----- nvinfo : EIATTR_COOP_GROUP_MASK_REGIDS
	.align		4
        /*0028*/ 	.byte	0x04, 0x29
        /*002a*/ 	.short	(.L_1747 - .L_1746)


	//   ....[0]....
.L_1746:
        /*002c*/ 	.word	0xffffffff


	//   ....[1]....
        /*0030*/ 	.word	0xffffffff


	//   ....[2]....
        /*0034*/ 	.word	0xffffffff


	//   ....[3]....
        /*0038*/ 	.word	0xffffffff


	//   ....[4]....
        /*003c*/ 	.word	0xffffffff


	//   ....[5]....
        /*0040*/ 	.word	0xffffffff


	//   ....[6]....
        /*0044*/ 	.word	0xffffffff


	//   ....[7]....
        /*0048*/ 	.word	0xffffffff


	//   ....[8]....
        /*004c*/ 	.word	0xffffffff


	//   ....[9]....
        /*0050*/ 	.word	0xffffffff


	//----- nvinfo : EIATTR_COOP_GROUP_INSTR_OFFSETS
	.align		4
.L_1747:
        /*0054*/ 	.byte	0x04, 0x28
        /*0056*/ 	.short	(.L_1749 - .L_1748)


	//   ....[0]....
.L_1748:
        /*0058*/ 	.word	0x00002150


	//   ....[1]....
        /*005c*/ 	.word	0x00002170


	//   ....[2]....
        /*0060*/ 	.word	0x00002190


	//   ....[3]....
        /*0064*/ 	.word	0x000021b0


	//   ....[4]....
        /*0068*/ 	.word	0x000021d0


	//   ....[5]....
        /*006c*/ 	.word	0x000021f0


	//   ....[6]....
        /*0070*/ 	.word	0x00002210


	//   ....[7]....
        /*0074*/ 	.word	0x00002230


	//   ....[8]....
        /*0078*/ 	.word	0x00002260


	//   ....[9]....
        /*007c*/ 	.word	0x000022b0


	//----- nvinfo : EIATTR_VRC_CTA_INIT_COUNT
	.align		4
.L_1749:
        /*0080*/ 	.byte	0x02, 0x4a
	.zero		1
	.zero		1


	//----- nvinfo : EIATTR_EXIT_INSTR_OFFSETS
	.align		4
        /*0084*/ 	.byte	0x04, 0x1c
        /*0086*/ 	.short	(.L_1751 - .L_1750)


	//   ....[0]....
.L_1750:
        /*0088*/ 	.word	0x000086e0


	//----- nvinfo : EIATTR_MAX_THREADS
	.align		4
.L_1751:
        /*008c*/ 	.byte	0x04, 0x05
        /*008e*/ 	.short	(.L_1753 - .L_1752)
.L_1752:
        /*0090*/ 	.word	0x00000080
        /*0094*/ 	.word	0x00000001
        /*0098*/ 	.word	0x00000001


	//----- nvinfo : EIATTR_CBANK_PARAM_SIZE
	.align		4
.L_1753:
        /*009c*/ 	.byte	0x03, 0x19
        /*009e*/ 	.short	0x0128


	//----- nvinfo : EIATTR_PARAM_CBANK
	.align		4
        /*00a0*/ 	.byte	0x04, 0x0a
        /*00a2*/ 	.short	(.L_1755 - .L_1754)
	.align		4
.L_1754:
        /*00a4*/ 	.word	index@(.nv.constant0._ZN10layer_norm13ln_bwd_kernelINS_13Kernel_traitsI6__halfS2_S2_S2_fjLj5120ELj1ELj1ELj4ELj16ENS_18Kernel_traits_baseILj5120ES2_S2_S2_S2_fjLj128EEEEELb1ELb0ELb0ELb1EEEvNS_9BwdParamsE)
        /*00a8*/ 	.short	0x0380
        /*00aa*/ 	.short	0x0128


	//----- nvinfo : EIATTR_SW_WAR
	.align		4
.L_1755:
        /*00ac*/ 	.byte	0x04, 0x36
        /*00ae*/ 	.short	(.L_1757 - .L_1756)
.L_1756:
        /*00b0*/ 	.word	0x00000008
.L_1757:


//--------------------- .nv.info._ZN10layer_norm22ln_bwd_finalize_kernelINS_22Kernel_traits_finalizeILj5120E6__halfS2_S2_S2_fjLb0ELj1024ELj4ENS_18Kernel_traits_baseILj5120ES2_S2_S2_S2_fjLj1024EEEEELb0ELb0EEEvNS_9BwdParamsE --------------------------
	.section	.nv.info._ZN10layer_norm22ln_bwd_finalize_kernelINS_22Kernel_traits_finalizeILj5120E6__halfS2_S2_S2_fjLb0ELj1024ELj4ENS_18Kernel_traits_baseILj5120ES2_S2_S2_S2_fjLj1024EEEEELb0ELb0EEEvNS_9BwdParamsE,"",@"SHT_CUDA_INFO"
	.sectionflags	@""
	.align	4


	//----- nvinfo : EIATTR_CUDA_API_VERSION
	.align		4
        /*0000*/ 	.byte	0x04, 0x37
        /*0002*/ 	.short	(.L_1759 - .L_1758)
.L_1758:
        /*0004*/ 	.word	0x00000082


	//----- nvinfo : EIATTR_KPARAM_INFO
	.align		4
.L_1759:
        /*0008*/ 	.byte	0x04, 0x17
        /*000a*/ 	.short	(.L_1761 - .L_1760)
.L_1760:
        /*000c*/ 	.word	0x00000000
        /*0010*/ 	.short	0x0000
        /*0012*/ 	.short	0x0000
        /*0014*/ 	.byte	0x00, 0xf0, 0xa1, 0x04


	//----- nvinfo : EIATTR_SPARSE_MMA_MASK
	.align		4
.L_1761:
        /*0018*/ 	.byte	0x03, 0x50
        /*001a*/ 	.short	0x0000


	//----- nvinfo : EIATTR_MAXREG_COUNT
	.align		4
        /*001c*/ 	.byte	0x03, 0x1b
        /*001e*/ 	.short	0x0040


	//----- nvinfo : EIATTR_NUM_BARRIERS
	.align		4
        /*0020*/ 	.byte	0x02, 0x4c
        /*0022*/ 	.byte	0x01
	.zero		1


	//----- nvinfo : EIATTR_MERCURY_ISA_VERSION
	.align		4
        /*0024*/ 	.byte	0x03, 0x5f
        /*0026*/ 	.short	0x0101


	//----- nvinfo : EIATTR_COOP_GROUP_MASK_REGIDS
	.align		4
        /*0028*/ 	.byte	0x04, 0x29
        /*002a*/ 	.short	(.L_1763 - .L_1762)


	//   ....[0]....
.L_1762:
        /*002c*/ 	.word	0xffffffff


	//   ....[1]....
        /*0030*/ 	.word	0xffffffff


	//   ....[2]....
        /*0034*/ 	.word	0xffffffff


	//   ....[3]....
        /*0038*/ 	.word	0xffffffff


	//   ....[4]....
        /*003c*/ 	.word	0xffffffff


	//   ....[5]....
        /*0040*/ 	.word	0xffffffff


	//   ....[6]....
        /*0044*/ 	.word	0xffffffff


	//   ....[7]....
        /*0048*/ 	.word	0xffffffff


	//   ....[8]....
        /*004c*/ 	.word	0xffffffff


	//   ....[9]....
        /*0050*/ 	.word	0xffffffff


	//----- nvinfo : EIATTR_COOP_GROUP_INSTR_OFFSETS
	.align		4
.L_1763:
        /*0054*/ 	.byte	0x04, 0x28
        /*0056*/ 	.short	(.L_1765 - .L_1764)


	//   ....[0]....
.L_1764:
        /*0058*/ 	.word	0x00001540


	//   ....[1]....
        /*005c*/ 	.word	0x00001550


	//   ....[2]....
        /*0060*/ 	.word	0x00001580


	//   ....[3]....
        /*0064*/ 	.word	0x00001590


	//   ....[4]....
        /*0068*/ 	.word	0x000015c0


	//   ....[5]....
        /*006c*/ 	.word	0x000015d0


	//   ....[6]....
        /*0070*/ 	.word	0x00001610


	//   ....[7]....
        /*0074*/ 	.word	0x00001630


	//   ....[8]....
        /*0078*/ 	.word	0x00001680


	//   ....[9]....
        /*007c*/ 	.word	0x00001690


	//----- nvinfo : EIATTR_VRC_CTA_INIT_COUNT
	.align		4
.L_1765:
        /*0080*/ 	.byte	0x02, 0x4a
	.zero		1
	.zero		1


	//----- nvinfo : EIATTR_EXIT_INSTR_OFFSETS
	.align		4
        /*0084*/ 	.byte	0x04, 0x1c
        /*0086*/ 	.short	(.L_1767 - .L_1766)


	//   ....[0]....
.L_1766:
        /*0088*/ 	.word	0x00000060


	//   ....[1]....
        /*008c*/ 	.word	0x000016f0


	//   ....[2]....
        /*0090*/ 	.word	0x00001720


	//   ....[3]....
        /*0094*/ 	.word	0x000017e0


	//----- nvinfo : EIATTR_MAX_THREADS
	.align		4
.L_1767:
        /*0098*/ 	.byte	0x04, 0x05
        /*009a*/ 	.short	(.L_1769 - .L_1768)
.L_1768:
        /*009c*/ 	.word	0x00000400
        /*00a0*/ 	.word	0x00000001
        /*00a4*/ 	.word	0x00000001


	//----- nvinfo : EIATTR_CRS_STACK_SIZE
	.align		4
.L_1769:
        /*00a8*/ 	.byte	0x04, 0x1e
        /*00aa*/ 	.short	(.L_1771 - .L_1770)
.L_1770:
        /*00ac*/ 	.word	0x00000000


	//----- nvinfo : EIATTR_CBANK_PARAM_SIZE
	.align		4
.L_1771:
        /*00b0*/ 	.byte	0x03, 0x19
        /*00b2*/ 	.short	0x0128


	//----- nvinfo : EIATTR_PARAM_CBANK
	.align		4
        /*00b4*/ 	.byte	0x04, 0x0a
        /*00b6*/ 	.short	(.L_1773 - .L_1772)
	.align		4
.L_1772:
        /*00b8*/ 	.word	index@(.nv.constant0._ZN10layer_norm22ln_bwd_finalize_kernelINS_22Kernel_traits_finalizeILj5120E6__halfS2_S2_S2_fjLb0ELj1024ELj4ENS_18Kernel_traits_baseILj5120ES2_S2_S2_S2_fjLj1024EEEEELb0ELb0EEEvNS_9BwdParamsE)
        /*00bc*/ 	.short	0x0380
        /*00be*/ 	.short	0x0128


	//----- nvinfo : EIATTR_SW_WAR
	.align		4
.L_1773:
        /*00c0*/ 	.byte	0x04, 0x36
        /*00c2*/ 	.short	(.L_1775 - .L_1774)
.L_1774:
        /*00c4*/ 	.word	0x00000008
.L_1775:


//--------------------- .nv.info._ZN10layer_norm13ln_bwd_kernelINS_13Kernel_traitsI6__halfS2_S2_S2_fjLj5120ELj1ELj1ELj4ELj16ENS_18Kernel_traits_baseILj5120ES2_S2_S2_S2_fjLj128EEEEELb1ELb0ELb1ELb0EEEvNS_9BwdParamsE --------------------------
	.section	.nv.info._ZN10layer_norm13ln_bwd_kernelINS_13Kernel_traitsI6__halfS2_S2_S2_fjLj5120ELj1ELj1ELj4ELj16ENS_18Kernel_traits_baseILj5120ES2_S2_S2_S2_fjLj128EEEEELb1ELb0ELb1ELb0EEEvNS_9BwdParamsE,"",@"SHT_CUDA_INFO"
	.sectionflags	@""
	.align	4


	//----- nvinfo : EIATTR_CUDA_API_VERSION
	.align		4
        /*0000*/ 	.byte	0x04, 0x37
        /*0002*/ 	.short	(.L_1777 - .L_1776)
.L_1776:
        /*0004*/ 	.word	0x00000082


	//----- nvinfo : EIATTR_KPARAM_INFO
	.align		4
.L_1777:
        /*0008*/ 	.byte	0x04, 0x17
        /*000a*/ 	.short	(.L_1779 - .L_1778)
.L_1778:
        /*000c*/ 	.word	0x00000000
        /*0010*/ 	.short	0x0000
        /*0012*/ 	.short	0x0000
        /*0014*/ 	.byte	0x00, 0xf0, 0xa1, 0x04


	//----- nvinfo : EIATTR_SPARSE_MMA_MASK
	.align		4
.L_1779:
        /*0018*/ 	.byte	0x03, 0x50
        /*001a*/ 	.short	0x0000


	//----- nvinfo : EIATTR_MAXREG_COUNT
	.align		4
        /*001c*/ 	.byte	0x03, 0x1b
        /*001e*/ 	.short	0x00ff


	//----- nvinfo : EIATTR_NUM_BARRIERS
	.align		4
        /*0020*/ 	.byte	0x02, 0x4c
        /*0022*/ 	.byte	0x01
	.zero		1


	//----- nvinfo : EIATTR_MERCURY_ISA_VERSION
	.align		4
        /*0024*/ 	.byte	0x03, 0x5f
        /*0026*/ 	.short	0x0101


	//----- nvinfo : EIATTR_COOP_GROUP_MASK_REGIDS
	.align		4
        /*0028*/ 	.byte	0x04, 0x29
        /*002a*/ 	.short	(.L_1781 - .L_1780)


	//   ....[0]....
.L_1780:
        /*002c*/ 	.word	0xffffffff


	//   ....[1]....
        /*0030*/ 	.word	0xffffffff


	//   ....[2]....
        /*0034*/ 	.word	0xffffffff


	//   ....[3]....
        /*0038*/ 	.word	0xffffffff


	//   ....[4]....
        /*003c*/ 	.word	0xffffffff


	//   ....[5]....
        /*0040*/ 	.word	0xffffffff


	//   ....[6]....
        /*0044*/ 	.word	0xffffffff


	//   ....[7]....
        /*0048*/ 	.word	0xffffffff


	//   ....[8]....
        /*004c*/ 	.word	0xffffffff


	//   ....[9]....
        /*0050*/ 	.word	0xffffffff


	//----- nvinfo : EIATTR_COOP_GROUP_INSTR_OFFSETS
	.align		4
.L_1781:
        /*0054*/ 	.byte	0x04, 0x28
        /*0056*/ 	.short	(.L_1783 - .L_1782)


	//   ....[0]....
.L_1782:
        /*0058*/ 	.word	0x00003030


	//   ....[1]....
        /*005c*/ 	.word	0x00003060


	//   ....[2]....
        /*0060*/ 	.word	0x00003090


	//   ....[3]....
        /*0064*/ 	.word	0x000030a0


	//   ....[4]....
        /*0068*/ 	.word	0x000030d0


	//   ....[5]....
        /*006c*/ 	.word	0x000030e0


	//   ....[6]....
        /*0070*/ 	.word	0x00003110


	//   ....[7]....
        /*0074*/ 	.word	0x00003120


	//   ....[8]....
        /*0078*/ 	.word	0x00003150


	//   ....[9]....
        /*007c*/ 	.word	0x00003160


	//----- nvinfo : EIATTR_VRC_CTA_INIT_COUNT
	.align		4
.L_1783:
        /*0080*/ 	.byte	0x02, 0x4a
	.zero		1
	.zero		1


	//----- nvinfo : EIATTR_EXIT_INSTR_OFFSETS
	.align		4
        /*0084*/ 	.byte	0x04, 0x1c
        /*0086*/ 	.short	(.L_1785 - .L_1784)


	//   ....[0]....
.L_1784:
        /*0088*/ 	.word	0x0000b860


	//   ....[1]....
        /*008c*/ 	.word	0x0000b900


	//----- nvinfo : EIATTR_MAX_THREADS
	.align		4
.L_1785:
        /*0090*/ 	.byte	0x04, 0x05
        /*0092*/ 	.short	(.L_1787 - .L_1786)
.L_1786:
        /*0094*/ 	.word	0x00000080
        /*0098*/ 	.word	0x00000001
        /*009c*/ 	.word	0x00000001


	//----- nvinfo : EIATTR_CRS_STACK_SIZE
	.align		4
.L_1787:
        /*00a0*/ 	.byte	0x04, 0x1e
        /*00a2*/ 	.short	(.L_1789 - .L_1788)
.L_1788:
        /*00a4*/ 	.word	0x00000000


	//----- nvinfo : EIATTR_CBANK_PARAM_SIZE
	.align		4
.L_1789:
        /*00a8*/ 	.byte	0x03, 0x19
        /*00aa*/ 	.short	0x0128


	//----- nvinfo : EIATTR_PARAM_CBANK
	.align		4
        /*00ac*/ 	.byte	0x04, 0x0a
        /*00ae*/ 	.short	(.L_1791 - .L_1790)
	.align		4
.L_1790:
        /*00b0*/ 	.word	index@(.nv.constant0._ZN10layer_norm13ln_bwd_kernelINS_13Kernel_traitsI6__halfS2_S2_S2_fjLj5120ELj1ELj1ELj4ELj16ENS_18Kernel_traits_baseILj5120ES2_S2_S2_S2_fjLj128EEEEELb1ELb0ELb1ELb0EEEvNS_9BwdParamsE)
        /*00b4*/ 	.short	0x0380
        /*00b6*/ 	.short	0x0128


	//----- nvinfo : EIATTR_SW_WAR
	.align		4
.L_1791:
        /*00b8*/ 	.byte	0x04, 0x36
        /*00ba*/ 	.short	(.L_1793 - .L_1792)
.L_1792:
        /*00bc*/ 	.word	0x00000008
.L_1793:


//--------------------- .nv.info._ZN10layer_norm22ln_bwd_finalize_kernelINS_22Kernel_traits_finalizeILj5120E6__halfS2_S2_S2_fjLb0ELj1024ELj4ENS_18Kernel_traits_baseILj5120ES2_S2_S2_S2_fjLj1024EEEEELb0ELb1EEEvNS_9BwdParamsE --------------------------
	.section	.nv.info._ZN10layer_norm22ln_bwd_finalize_kernelINS_22Kernel_traits_finalizeILj5120E6__halfS2_S2_S2_fjLb0ELj1024ELj4ENS_18Kernel_traits_baseILj5120ES2_S2_S2_S2_fjLj1024EEEEELb0ELb1EEEvNS_9BwdParamsE,"",@"SHT_CUDA_INFO"
	.sectionflags	@""
	.align	4


	//----- nvinfo : EIATTR_CUDA_API_VERSION
	.align		4
        /*0000*/ 	.byte	0x04, 0x37
        /*0002*/ 	.short	(.L_1795 - .L_1794)
.L_1794:
        /*0004*/ 	.word	0x00000082


	//----- nvinfo : EIATTR_KPARAM_INFO
	.align		4
.L_1795:
        /*0008*/ 	.byte	0x04, 0x17
        /*000a*/ 	.short	(.L_1797 - .L_1796)
.L_1796:
        /*000c*/ 	.word	0x00000000
        /*0010*/ 	.short	0x0000
        /*0012*/ 	.short	0x0000
        /*0014*/ 	.byte	0x00, 0xf0, 0xa1, 0x04


	//----- nvinfo : EIATTR_SPARSE_MMA_MASK
	.align		4
.L_1797:
        /*0018*/ 	.byte	0x03, 0x50
        /*001a*/ 	.short	0x0000


	//----- nvinfo : EIATTR_MAXREG_COUNT
	.align		4
        /*001c*/ 	.byte	0x03, 0x1b
        /*001e*/ 	.short	0x0040


	//----- nvinfo : EIATTR_NUM_BARRIERS
	.align		4
        /*0020*/ 	.byte	0x02, 0x4c
        /*0022*/ 	.byte	0x01
	.zero		1


	//----- nvinfo : EIATTR_MERCURY_ISA_VERSION
	.align		4
        /*0024*/ 	.byte	0x03, 0x5f
        /*0026*/ 	.short	0x0101


	//----- nvinfo : EIATTR_COOP_GROUP_MASK_REGIDS
	.align		4
        /*0028*/ 	.byte	0x04, 0x29
        /*002a*/ 	.short	(.L_1799 - .L_1798)


	//   ....[0]....
.L_1798:
        /*002c*/ 	.word	0xffffffff


	//   ....[1]....
        /*0030*/ 	.word	0xffffffff


	//   ....[2]....
        /*0034*/ 	.word	0xffffffff


	//   ....[3]....
        /*0038*/ 	.word	0xffffffff


	//   ....[4]....
        /*003c*/ 	.word	0xffffffff


	//   ....[5]....
        /*0040*/ 	.word	0xffffffff


	//   ....[6]....
        /*0044*/ 	.word	0xffffffff


	//   ....[7]....
        /*0048*/ 	.word	0xffffffff


	//   ....[8]....
        /*004c*/ 	.word	0xffffffff


	//   ....[9]....
        /*0050*/ 	.word	0xffffffff


	//----- nvinfo : EIATTR_COOP_GROUP_INSTR_OFFSETS
	.align		4
.L_1799:
        /*0054*/ 	.byte	0x04, 0x28
        /*0056*/ 	.short	(.L_1801 - .L_1800)


	//   ....[0]....
.L_1800:
        /*0058*/ 	.word	0x00001560


	//   ....[1]....
        /*005c*/ 	.word	0x00001570


	//   ....[2]....
        /*0060*/ 	.word	0x000015a0


	//   ....[3]....
        /*0064*/ 	.word	0x000015b0


	//   ....[4]....
        /*0068*/ 	.word	0x000015e0


	//   ....[5]....
        /*006c*/ 	.word	0x000015f0


	//   ....[6]....
        /*0070*/ 	.word	0x00001620


	//   ....[7]....
        /*0074*/ 	.word	0x00001640


	//   ....[8]....
        /*0078*/ 	.word	0x00001670


	//   ....[9]....
        /*007c*/ 	.word	0x00001680


	//----- nvinfo : EIATTR_VRC_CTA_INIT_COUNT
	.align		4
.L_1801:
        /*0080*/ 	.byte	0x02, 0x4a
	.zero		1
	.zero		1


	//----- nvinfo : EIATTR_EXIT_INSTR_OFFSETS
	.align		4
        /*0084*/ 	.byte	0x04, 0x1c
        /*0086*/ 	.short	(.L_1803 - .L_1802)


	//   ....[0]....
.L_1802:
        /*0088*/ 	.word	0x00000060


	//   ....[1]....
        /*008c*/ 	.word	0x000016e0


	//   ....[2]....
        /*0090*/ 	.word	0x000017d0


	//----- nvinfo : EIATTR_MAX_THREADS
	.align		4
.L_1803:
        /*0094*/ 	.byte	0x04, 0x05
        /*0096*/ 	.short	(.L_1805 - .L_1804)
.L_1804:
        /*0098*/ 	.word	0x00000400
        /*009c*/ 	.word	0x00000001
        /*00a0*/ 	.word	0x00000001


	//----- nvinfo : EIATTR_CRS_STACK_SIZE
	.align		4
.L_1805:
        /*00a4*/ 	.byte	0x04, 0x1e
        /*00a6*/ 	.short	(.L_1807 - .L_1806)
.L_1806:
        /*00a8*/ 	.word	0x00000000


	//----- nvinfo : EIATTR_CBANK_PARAM_SIZE
	.align		4
.L_1807:
        /*00ac*/ 	.byte	0x03, 0x19
        /*00ae*/ 	.short	0x0128


	//----- nvinfo : EIATTR_PARAM_CBANK
	.align		4
        /*00b0*/ 	.byte	0x04, 0x0a
        /*00b2*/ 	.short	(.L_1809 - .L_1808)
	.align		4
.L_1808:
        /*00b4*/ 	.word	index@(.nv.constant0._ZN10layer_norm22ln_bwd_finalize_kernelINS_22Kernel_traits_finalizeILj5120E6__halfS2_S2_S2_fjLb0ELj1024ELj4ENS_18Kernel_traits_baseILj5120ES2_S2_S2_S2_fjLj1024EEEEELb0ELb1EEEvNS_9BwdParamsE)
        /*00b8*/ 	.short	0x0380
        /*00ba*/ 	.short	0x0128


	//----- nvinfo : EIATTR_SW_WAR
	.align		4
.L_1809:
        /*00bc*/ 	.byte	0x04, 0x36
        /*00be*/ 	.short	(.L_1811 - .L_1810)
.L_1810:
        /*00c0*/ 	.word	0x00000008
.L_1811:


//--------------------- .nv.info._ZN10layer_norm13ln_bwd_kernelINS_13Kernel_traitsI6__halfS2_S2_S2_fjLj5120ELj1ELj1ELj4ELj16ENS_18Kernel_traits_baseILj5120ES2_S2_S2_S2_fjLj128EEEEELb1ELb0ELb1ELb1EEEvNS_9BwdParamsE --------------------------
	.section	.nv.info._ZN10layer_norm13ln_bwd_kernelINS_13Kernel_traitsI6__halfS2_S2_S2_fjLj5120ELj1ELj1ELj4ELj16ENS_18Kernel_traits_baseILj5120ES2_S2_S2_S2_fjLj128EEEEELb1ELb0ELb1ELb1EEEvNS_9BwdParamsE,"",@"SHT_CUDA_INFO"
	.sectionflags	@""
	.align	4


	//----- nvinfo : EIATTR_CUDA_API_VERSION
	.align		4
        /*0000*/ 	.byte	0x04, 0x37
        /*0002*/ 	.short	(.L_1813 - .L_1812)
.L_1812:
        /*0004*/ 	.word	0x00000082


	//----- nvinfo : EIATTR_KPARAM_INFO
	.align		4
.L_1813:
        /*0008*/ 	.byte	0x04, 0x17
        /*000a*/ 	.short	(.L_1815 - .L_1814)
.L_1814:
        /*000c*/ 	.word	0x00000000
        /*0010*/ 	.short	0x0000
        /*0012*/ 	.short	0x0000
        /*0014*/ 	.byte	0x00, 0xf0, 0xa1, 0x04


	//----- nvinfo : EIATTR_SPARSE_MMA_MASK
	.align		4
.L_1815:
        /*0018*/ 	.byte	0x03, 0x50
        /*001a*/ 	.short	0x0000


	//----- nvinfo : EIATTR_MAXREG_COUNT
	.align		4
        /*001c*/ 	.byte	0x03, 0x1b
        /*001e*/ 	.short	0x00ff


	//----- nvinfo : EIATTR_NUM_BARRIERS
	.align		4
        /*0020*/ 	.byte	0x02, 0x4c
        /*0022*/ 	.byte	0x01
	.zero		1


	//----- nvinfo : EIATTR_MERCURY_ISA_VERSION
	.align		4
        /*0024*/ 	.byte	0x03, 0x5f
        /*0026*/ 	.short	0x0101


	//----- nvinfo : EIATTR_COOP_GROUP_MASK_REGIDS
	.align		4
        /*0028*/ 	.byte	0x04, 0x29
        /*002a*/ 	.short	(.L_1817 - .L_1816)


	//   ....[0]....
.L_1816:
        /*002c*/ 	.word	0xffffffff


	//   ....[1]....
        /*0030*/ 	.word	0xffffffff


	//   ....[2]....
        /*0034*/ 	.word	0xffffffff


	//   ....[3]....
        /*0038*/ 	.word	0xffffffff


	//   ....[4]....
        /*003c*/ 	.word	0xffffffff


	//   ....[5]....
        /*0040*/ 	.word	0xffffffff


	//   ....[6]....
        /*0044*/ 	.word	0xffffffff


	//   ....[7]....
        /*0048*/ 	.word	0xffffffff


	//   ....[8]....
        /*004c*/ 	.word	0xffffffff


	//   ....[9]....
        /*0050*/ 	.word	0xffffffff


	//----- nvinfo : EIATTR_COOP_GROUP_INSTR_OFFSETS
	.align		4
.L_1817:
        /*0054*/ 	.byte	0x04, 0x28
        /*0056*/ 	.short	(.L_1819 - .L_1818)


	//   ....[0]....
.L_1818:
        /*0058*/ 	.word	0x00002720


	//   ....[1]....
        /*005c*/ 	.word	0x00002740


	//   ....[2]....
        /*0060*/ 	.word	0x00002780


	//   ....[3]....
        /*0064*/ 	.word	0x00002790


	//   ....[4]....
        /*0068*/ 	.word	0x000027d0


	//   ....[5]....
        /*006c*/ 	.word	0x000027e0


	//   ....[6]....
        /*0070*/ 	.word	0x00002810


	//   ....[7]....
        /*0074*/ 	.word	0x00002820


	//   ....[8]....
        /*0078*/ 	.word	0x00002850


	//   ....[9]....
        /*007c*/ 	.word	0x00002860


	//----- nvinfo : EIATTR_VRC_CTA_INIT_COUNT
	.align		4
.L_1819:
        /*0080*/ 	.byte	0x02, 0x4a
	.zero		1
	.zero		1


	//----- nvinfo : EIATTR_EXIT_INSTR_OFFSETS
	.align		4
        /*0084*/ 	.byte	0x04, 0x1c
        /*0086*/ 	.short	(.L_1821 - .L_1820)


	//   ....[0]....
.L_1820:
        /*0088*/ 	.word	0x0000a7a0


	//----- nvinfo : EIATTR_MAX_THREADS
	.align		4
.L_1821:
        /*008c*/ 	.byte	0x04, 0x05
        /*008e*/ 	.short	(.L_1823 - .L_1822)
.L_1822:
        /*0090*/ 	.word	0x00000080
        /*0094*/ 	.word	0x00000001
        /*0098*/ 	.word	0x00000001


	//----- nvinfo : EIATTR_CRS_STACK_SIZE
	.align		4
.L_1823:
        /*009c*/ 	.byte	0x04, 0x1e
        /*009e*/ 	.short	(.L_1825 - .L_1824)
.L_1824:
        /*00a0*/ 	.word	0x00000000


	//----- nvinfo : EIATTR_CBANK_PARAM_SIZE
	.align		4
.L_1825:
        /*00a4*/ 	.byte	0x03, 0x19
        /*00a6*/ 	.short	0x0128


	//----- nvinfo : EIATTR_PARAM_CBANK
	.align		4
        /*00a8*/ 	.byte	0x04, 0x0a
        /*00aa*/ 	.short	(.L_1827 - .L_1826)
	.align		4
.L_1826:
        /*00ac*/ 	.word	index@(.nv.constant0._ZN10layer_norm13ln_bwd_kernelINS_13Kernel_traitsI6__halfS2_S2_S2_fjLj5120ELj1ELj1ELj4ELj16ENS_18Kernel_traits_baseILj5120ES2_S2_S2_S2_fjLj128EEEEELb1ELb0ELb1ELb1EEEvNS_9BwdParamsE)
        /*00b0*/ 	.short	0x0380
        /*00b2*/ 	.short	0x0128


	//----- nvinfo : EIATTR_SW_WAR
	.align		4
.L_1827:
        /*00b4*/ 	.byte	0x04, 0x36
        /*00b6*/ 	.short	(.L_1829 - .L_1828)
.L_1828:
        /*00b8*/ 	.word	0x00000008
.L_1829:


//--------------------- .nv.info._ZN10layer_norm13ln_bwd_kernelINS_13Kernel_traitsI6__halfS2_S2_S2_fjLj5120ELj1ELj1ELj4ELj16ENS_18Kernel_traits_baseILj5120ES2_S2_S2_S2_fjLj128EEEEELb1ELb1ELb0ELb0EEEvNS_9BwdParamsE --------------------------
	.section	.nv.info._ZN10layer_norm13ln_bwd_kernelINS_13Kernel_traitsI6__halfS2_S2_S2_fjLj5120ELj1ELj1ELj4ELj16ENS_18Kernel_traits_baseILj5120ES2_S2_S2_S2_fjLj128EEEEELb1ELb1ELb0ELb0EEEvNS_9BwdParamsE,"",@"SHT_CUDA_INFO"
	.sectionflags	@""
	.align	4


	//----- nvinfo : EIATTR_CUDA_API_VERSION
	.align		4
        /*0000*/ 	.byte	0x04, 0x37
        /*0002*/ 	.short	(.L_1831 - .L_1830)
.L_1830:
        /*0004*/ 	.word	0x00000082


	//----- nvinfo : EIATTR_KPARAM_INFO
	.align		4
.L_1831:
        /*0008*/ 	.byte	0x04, 0x17
        /*000a*/ 	.short	(.L_1833 - .L_1832)
.L_1832:
        /*000c*/ 	.word	0x00000000
        /*0010*/ 	.short	0x0000
        /*0012*/ 	.short	0x0000
        /*0014*/ 	.byte	0x00, 0xf0, 0xa1, 0x04


	//----- nvinfo : EIATTR_SPARSE_MMA_MASK
	.align		4
.L_1833:
        /*0018*/ 	.byte	0x03, 0x50
        /*001a*/ 	.short	0x0000


	//----- nvinfo : EIATTR_MAXREG_COUNT
	.align		4
        /*001c*/ 	.byte	0x03, 0x1b
        /*001e*/ 	.short	0x00ff


	//----- nvinfo : EIATTR_NUM_BARRIERS
	.align		4
        /*0020*/ 	.byte	0x02, 0x4c
        /*0022*/ 	.byte	0x01
	.zero		1


	//----- nvinfo : EIATTR_ANNOTATIONS
	.align		4
        /*0024*/ 	.byte	0x04, 0x55
        /*0026*/ 	.short	(.L_1835 - .L_1834)


	//   ....[0]....
.L_1834:
        /* <DEDUP_REMOVED lines=101> */


	//----- nvinfo : EIATTR_MERCURY_ISA_VERSION
	.align		4
.L_1835:
        /*0668*/ 	.byte	0x03, 0x5f
        /*066a*/ 	.short	0x0101


	//----- nvinfo : EIATTR_COOP_GROUP_MASK_REGIDS
	.align		4
        /*066c*/ 	.byte	0x04, 0x29
        /*066e*/ 	.short	(.L_1837 - .L_1836)


	//   ....[0]....
.L_1836:
        /*0670*/ 	.word	0xffffffff


	//   ....[1]....
        /*0674*/ 	.word	0xffffffff


	//   ....[2]....
        /*0678*/ 	.word	0xffffffff


	//   ....[3]....
        /*067c*/ 	.word	0xffffffff


	//   ....[4]....
        /*0680*/ 	.word	0xffffffff


	//   ....[5]....
        /*0684*/ 	.word	0xffffffff


	//   ....[6]....
        /*0688*/ 	.word	0xffffffff


	//   ....[7]....
        /*068c*/ 	.word	0xffffffff


	//   ....[8]....
        /*0690*/ 	.word	0xffffffff


	//   ....[9]....
        /*0694*/ 	.word	0xffffffff


	//----- nvinfo : EIATTR_COOP_GROUP_INSTR_OFFSETS
	.align		4
.L_1837:
        /*0698*/ 	.byte	0x04, 0x28
        /*069a*/ 	.short	(.L_1839 - .L_1838)


	//   ....[0]....
.L_1838:
        /*069c*/ 	.word	0x00003400


	//   ....[1]....
        /*06a0*/ 	.word	0x00003430


	//   ....[2]....
        /*06a4*/ 	.word	0x00003460


	//   ....[3]....
        /*06a8*/ 	.word	0x00003480


	//   ....[4]....
        /*06ac*/ 	.word	0x000034a0


	//   ....[5]....
        /*06b0*/ 	.word	0x000034c0


	//   ....[6]....
        /*06b4*/ 	.word	0x000034e0


	//   ....[7]....
        /*06b8*/ 	.word	0x00003500


	//   ....[8]....
        /*06bc*/ 	.word	0x00003520


	//   ....[9]....
        /*06c0*/ 	.word	0x00003540


	//----- nvinfo : EIATTR_VRC_CTA_INIT_COUNT
	.align		4
.L_1839:
        /*06c4*/ 	.byte	0x02, 0x4a
	.zero		1
	.zero		1


	//----- nvinfo : EIATTR_EXIT_INSTR_OFFSETS
	.align		4
        /*06c8*/ 	.byte	0x04, 0x1c
        /*06ca*/ 	.short	(.L_1841 - .L_1840)


	//   ....[0]....
.L_1840:
        /*06cc*/ 	.word	0x0000f680


	//   ....[1]....
        /*06d0*/ 	.word	0x0000f7d0


	//----- nvinfo : EIATTR_MAX_THREADS
	.align		4
.L_1841:
        /*06d4*/ 	.byte	0x04, 0x05
        /*06d6*/ 	.short	(.L_1843 - .L_1842)
.L_1842:
        /*06d8*/ 	.word	0x00000080
        /*06dc*/ 	.word	0x00000001
        /*06e0*/ 	.word	0x00000001


	//----- nvinfo : EIATTR_CRS_STACK_SIZE
	.align		4
.L_1843:
        /*06e4*/ 	.byte	0x04, 0x1e
        /*06e6*/ 	.short	(.L_1845 - .L_1844)
.L_1844:
        /*06e8*/ 	.word	0x00000000


	//----- nvinfo : EIATTR_CBANK_PARAM_SIZE
	.align		4
.L_1845:
        /*06ec*/ 	.byte	0x03, 0x19
        /*06ee*/ 	.short	0x0128


	//----- nvinfo : EIATTR_PARAM_CBANK
	.align		4
        /*06f0*/ 	.byte	0x04, 0x0a
        /*06f2*/ 	.short	(.L_1847 - .L_1846)
	.align		4
.L_1846:
        /*06f4*/ 	.word	index@(.nv.constant0._ZN10layer_norm13ln_bwd_kernelINS_13Kernel_traitsI6__halfS2_S2_S2_fjLj5120ELj1ELj1ELj4ELj16ENS_18Kernel_traits_baseILj5120ES2_S2_S2_S2_fjLj128EEEEELb1ELb1ELb0ELb0EEEvNS_9BwdParamsE)
        /*06f8*/ 	.short	0x0380
        /*06fa*/ 	.short	0x0128


	//----- nvinfo : EIATTR_SW_WAR
	.align		4
.L_1847:
        /*06fc*/ 	.byte	0x04, 0x36
        /*06fe*/ 	.short	(.L_1849 - .L_1848)
.L_1848:
        /*0700*/ 	.word	0x00000008
.L_1849:


//--------------------- .nv.info._ZN10layer_norm13ln_bwd_kernelINS_13Kernel_traitsI6__halfS2_S2_S2_fjLj5120ELj1ELj1ELj4ELj16ENS_18Kernel_traits_baseILj5120ES2_S2_S2_S2_fjLj128EEEEELb1ELb1ELb0ELb1EEEvNS_9BwdParamsE --------------------------
	.section	.nv.info._ZN10layer_norm13ln_bwd_kernelINS_13Kernel_traitsI6__halfS2_S2_S2_fjLj5120ELj1ELj1ELj4ELj16ENS_18Kernel_traits_baseILj5120ES2_S2_S2_S2_fjLj128EEEEELb1ELb1ELb0ELb1EEEvNS_9BwdParamsE,"",@"SHT_CUDA_INFO"
	.sectionflags	@""
	.align	4


	//----- nvinfo : EIATTR_CUDA_API_VERSION
	.align		4
        /*0000*/ 	.byte	0x04, 0x37
        /*0002*/ 	.short	(.L_1851 - .L_1850)
.L_1850:
        /*0004*/ 	.word	0x00000082


	//----- nvinfo : EIATTR_KPARAM_INFO
	.align		4
.L_1851:
        /*0008*/ 	.byte	0x04, 0x17
        /*000a*/ 	.short	(.L_1853 - .L_1852)
.L_1852:
        /*000c*/ 	.word	0x00000000
        /*0010*/ 	.short	0x0000
        /*0012*/ 	.short	0x0000
        /*0014*/ 	.byte	0x00, 0xf0, 0xa1, 0x04


	//----- nvinfo : EIATTR_SPARSE_MMA_MASK
	.align		4
.L_1853:
        /*0018*/ 	.byte	0x03, 0x50
        /*001a*/ 	.short	0x0000


	//----- nvinfo : EIATTR_MAXREG_COUNT
	.align		4
        /*001c*/ 	.byte	0x03, 0x1b
        /*001e*/ 	.short	0x00ff


	//----- nvinfo : EIATTR_NUM_BARRIERS
	.align		4
        /*0020*/ 	.byte	0x02, 0x4c
        /*0022*/ 	.byte	0x01
	.zero		1


	//----- nvinfo : EIATTR_ANNOTATIONS
	.align		4
        /*0024*/ 	.byte	0x04, 0x55
        /*0026*/ 	.short	(.L_1855 - .L_1854)


	//   ....[0]....
.L_1854:
        /* <DEDUP_REMOVED lines=82> */


	//----- nvinfo : EIATTR_MERCURY_ISA_VERSION
	.align		4
.L_1855:
        /*0538*/ 	.byte	0x03, 0x5f
        /*053a*/ 	.short	0x0101


	//----- nvinfo : EIATTR_COOP_GROUP_MASK_REGIDS
	.align		4
        /*053c*/ 	.byte	0x04, 0x29
        /*053e*/ 	.short	(.L_1857 - .L_1856)


	//   ....[0]....
.L_1856:
        /*0540*/ 	.word	0xffffffff


	//   ....[1]....
        /*0544*/ 	.word	0xffffffff


	//   ....[2]....
        /*0548*/ 	.word	0xffffffff


	//   ....[3]....
        /*054c*/ 	.word	0xffffffff


	//   ....[4]....
        /*0550*/ 	.word	0xffffffff


	//   ....[5]....
        /*0554*/ 	.word	0xffffffff


	//   ....[6]....
        /*0558*/ 	.word	0xffffffff


	//   ....[7]....
        /*055c*/ 	.word	0xffffffff


	//   ....[8]....
        /*0560*/ 	.word	0xffffffff


	//   ....[9]....
        /*0564*/ 	.word	0xffffffff


	//----- nvinfo : EIATTR_COOP_GROUP_INSTR_OFFSETS
	.align		4
.L_1857:
        /*0568*/ 	.byte	0x04, 0x28
        /*056a*/ 	.short	(.L_1859 - .L_1858)


	//   ....[0]....
.L_1858:
        /*056c*/ 	.word	0x00002bb0


	//   ....[1]....
        /*0570*/ 	.word	0x00002c00


	//   ....[2]....
        /*0574*/ 	.word	0x00002c20


	//   ....[3]....
        /*0578*/ 	.word	0x00002c40


	//   ....[4]....
        /*057c*/ 	.word	0x00002c60


	//   ....[5]....
        /*0580*/ 	.word	0x00002c80


	//   ....[6]....
        /*0584*/ 	.word	0x00002ca0


	//   ....[7]....
        /*0588*/ 	.word	0x00002cc0


	//   ....[8]....
        /*058c*/ 	.word	0x00002ce0


	//   ....[9]....
        /*0590*/ 	.word	0x00002d00


	//----- nvinfo : EIATTR_VRC_CTA_INIT_COUNT
	.align		4
.L_1859:
        /*0594*/ 	.byte	0x02, 0x4a
	.zero		1
	.zero		1


	//----- nvinfo : EIATTR_EXIT_INSTR_OFFSETS
	.align		4
        /*0598*/ 	.byte	0x04, 0x1c
        /*059a*/ 	.short	(.L_1861 - .L_1860)


	//   ....[0]....
.L_1860:
        /*059c*/ 	.word	0x0000cc20


	//----- nvinfo : EIATTR_MAX_THREADS
	.align		4
.L_1861:
        /*05a0*/ 	.byte	0x04, 0x05
        /*05a2*/ 	.short	(.L_1863 - .L_1862)
.L_1862:
        /*05a4*/ 	.word	0x00000080
        /*05a8*/ 	.word	0x00000001
        /*05ac*/ 	.word	0x00000001


	//----- nvinfo : EIATTR_CBANK_PARAM_SIZE
	.align		4
.L_1863:
        /*05b0*/ 	.byte	0x03, 0x19
        /*05b2*/ 	.short	0x0128


	//----- nvinfo : EIATTR_PARAM_CBANK
	.align		4
        /*05b4*/ 	.byte	0x04, 0x0a
        /*05b6*/ 	.short	(.L_1865 - .L_1864)
	.align		4
.L_1864:
        /*05b8*/ 	.word	index@(.nv.constant0._ZN10layer_norm13ln_bwd_kernelINS_13Kernel_traitsI6__halfS2_S2_S2_fjLj5120ELj1ELj1ELj4ELj16ENS_18Kernel_traits_baseILj5120ES2_S2_S2_S2_fjLj128EEEEELb1ELb1ELb0ELb1EEEvNS_9BwdParamsE)
        /*05bc*/ 	.short	0x0380
        /*05be*/ 	.short	0x0128


	//----- nvinfo : EIATTR_SW_WAR
	.align		4
.L_1865:
        /*05c0*/ 	.byte	0x04, 0x36
        /*05c2*/ 	.short	(.L_1867 - .L_1866)
.L_1866:
        /*05c4*/ 	.word	0x00000008
.L_1867:


//--------------------- .nv.info._ZN10layer_norm22ln_bwd_finalize_kernelINS_22Kernel_traits_finalizeILj5120E6__halfS2_S2_S2_fjLb1ELj1024ELj4ENS_18Kernel_traits_baseILj5120ES2_S2_S2_S2_fjLj1024EEEEELb1ELb0EEEvNS_9BwdParamsE --------------------------
	.section	.nv.info._ZN10layer_norm22ln_bwd_finalize_kernelINS_22Kernel_traits_finalizeILj5120E6__halfS2_S2_S2_fjLb1ELj1024ELj4ENS_18Kernel_traits_baseILj5120ES2_S2_S2_S2_fjLj1024EEEEELb1ELb0EEEvNS_9BwdParamsE,"",@"SHT_CUDA_INFO"
	.sectionflags	@""
	.align	4


	//----- nvinfo : EIATTR_CUDA_API_VERSION
	.align		4
        /*0000*/ 	.byte	0x04, 0x37
        /*0002*/ 	.short	(.L_1869 - .L_1868)
.L_1868:
        /*0004*/ 	.word	0x00000082


	//----- nvinfo : EIATTR_KPARAM_INFO
	.align		4
.L_1869:
        /*0008*/ 	.byte	0x04, 0x17
        /*000a*/ 	.short	(.L_1871 - .L_1870)
.L_1870:
        /*000c*/ 	.word	0x00000000
        /*0010*/ 	.short	0x0000
        /*0012*/ 	.short	0x0000
        /*0014*/ 	.byte	0x00, 0xf0, 0xa1, 0x04


	//----- nvinfo : EIATTR_SPARSE_MMA_MASK
	.align		4
.L_1871:
        /*0018*/ 	.byte	0x03, 0x50
        /*001a*/ 	.short	0x0000


	//----- nvinfo : EIATTR_MAXREG_COUNT
	.align		4
        /*001c*/ 	.byte	0x03, 0x1b
        /*001e*/ 	.short	0x0040


	//----- nvinfo : EIATTR_NUM_BARRIERS
	.align		4
        /*0020*/ 	.byte	0x02, 0x4c
        /*0022*/ 	.byte	0x01
	.zero		1


	//----- nvinfo : EIATTR_MERCURY_ISA_VERSION
	.align		4
        /*0024*/ 	.byte	0x03, 0x5f
        /*0026*/ 	.short	0x0101


	//----- nvinfo : EIATTR_COOP_GROUP_MASK_REGIDS
	.align		4
        /*0028*/ 	.byte	0x04, 0x29
        /*002a*/ 	.short	(.L_1873 - .L_1872)


	//   ....[0]....
.L_1872:
        /*002c*/ 	.word	0xffffffff


	//   ....[1]....
        /*0030*/ 	.word	0xffffffff


	//   ....[2]....
        /*0034*/ 	.word	0xffffffff


	//   ....[3]....
        /*0038*/ 	.word	0xffffffff


	//   ....[4]....
        /*003c*/ 	.word	0xffffffff


	//   ....[5]....
        /*0040*/ 	.word	0xffffffff


	//   ....[6]....
        /*0044*/ 	.word	0xffffffff


	//   ....[7]....
        /*0048*/ 	.word	0xffffffff


	//   ....[8]....
        /*004c*/ 	.word	0xffffffff


	//   ....[9]....
        /*0050*/ 	.word	0xffffffff


	//   ....[10]....
        /*0054*/ 	.word	0xffffffff


	//   ....[11]....
        /*0058*/ 	.word	0xffffffff


	//   ....[12]....
        /*005c*/ 	.word	0xffffffff


	//   ....[13]....
        /*0060*/ 	.word	0xffffffff


	//   ....[14]....
        /*0064*/ 	.word	0xffffffff


	//----- nvinfo : EIATTR_COOP_GROUP_INSTR_OFFSETS
	.align		4
.L_1873:
        /*0068*/ 	.byte	0x04, 0x28
        /*006a*/ 	.short	(.L_1875 - .L_1874)


	//   ....[0]....
.L_1874:
        /*006c*/ 	.word	0x00001030


	//   ....[1]....
        /*0070*/ 	.word	0x00001040


	//   ....[2]....
        /*0074*/ 	.word	0x00001050


	//   ....[3]....
        /*0078*/ 	.word	0x00001080


	//   ....[4]....
        /*007c*/ 	.word	0x000010a0


	//   ....[5]....
        /*0080*/ 	.word	0x000010b0


	//   ....[6]....
        /*0084*/ 	.word	0x000010f0


	//   ....[7]....
        /*0088*/ 	.word	0x00001100


	//   ....[8]....
        /*008c*/ 	.word	0x00001110


	//   ....[9]....
        /*0090*/ 	.word	0x00001140


	//   ....[10]....
        /*0094*/ 	.word	0x00001170


	//   ....[11]....
        /*0098*/ 	.word	0x00001190


	//   ....[12]....
        /*009c*/ 	.word	0x000011c0


	//   ....[13]....
        /*00a0*/ 	.word	0x000011f0


	//   ....[14]....
        /*00a4*/ 	.word	0x00001220


	//----- nvinfo : EIATTR_VRC_CTA_INIT_COUNT
	.align		4
.L_1875:
        /*00a8*/ 	.byte	0x02, 0x4a
	.zero		1
	.zero		1


	//----- nvinfo : EIATTR_EXIT_INSTR_OFFSETS
	.align		4
        /*00ac*/ 	.byte	0x04, 0x1c
        /*00ae*/ 	.short	(.L_1877 - .L_1876)


	//   ....[0]....
.L_1876:
        /*00b0*/ 	.word	0x00000060


	//   ....[1]....
        /*00b4*/ 	.word	0x000012a0


	//   ....[2]....
        /*00b8*/ 	.word	0x000012d0


	//   ....[3]....
        /*00bc*/ 	.word	0x000013e0


	//----- nvinfo : EIATTR_MAX_THREADS
	.align		4
.L_1877:
        /*00c0*/ 	.byte	0x04, 0x05
        /*00c2*/ 	.short	(.L_1879 - .L_1878)
.L_1878:
        /*00c4*/ 	.word	0x00000400
        /*00c8*/ 	.word	0x00000001
        /*00cc*/ 	.word	0x00000001


	//----- nvinfo : EIATTR_CRS_STACK_SIZE
	.align		4
.L_1879:
        /*00d0*/ 	.byte	0x04, 0x1e
        /*00d2*/ 	.short	(.L_1881 - .L_1880)
.L_1880:
        /*00d4*/ 	.word	0x00000000


	//----- nvinfo : EIATTR_CBANK_PARAM_SIZE
	.align		4
.L_1881:
        /*00d8*/ 	.byte	0x03, 0x19
        /*00da*/ 	.short	0x0128


	//----- nvinfo : EIATTR_PARAM_CBANK
	.align		4
        /*00dc*/ 	.byte	0x04, 0x0a
        /*00de*/ 	.short	(.L_1883 - .L_1882)
	.align		4
.L_1882:
        /*00e0*/ 	.word	index@(.nv.constant0._ZN10layer_norm22ln_bwd_finalize_kernelINS_22Kernel_traits_finalizeILj5120E6__halfS2_S2_S2_fjLb1ELj1024ELj4ENS_18Kernel_traits_baseILj5120ES2_S2_S2_S2_fjLj1024EEEEELb1ELb0EEEvNS_9BwdParamsE)
        /*00e4*/ 	.short	0x0380
        /*00e6*/ 	.short	0x0128


	//----- nvinfo : EIATTR_SW_WAR
	.align		4
.L_1883:
        /*00e8*/ 	.byte	0x04, 0x36
        /*00ea*/ 	.short	(.L_1885 - .L_1884)
.L_1884:
        /*00ec*/ 	.word	0x00000008
.L_1885:


//--------------------- .nv.info._ZN10layer_norm13ln_bwd_kernelINS_13Kernel_traitsI6__halfS2_S2_S2_fjLj5120ELj1ELj1ELj4ELj16ENS_18Kernel_traits_baseILj5120ES2_S2_S2_S2_fjLj128EEEEELb1ELb1ELb1ELb0EEEvNS_9BwdParamsE --------------------------
	.section	.nv.info._ZN10layer_norm13ln_bwd_kernelINS_13Kernel_traitsI6__halfS2_S2_S2_fjLj5120ELj1ELj1ELj4ELj16ENS_18Kernel_traits_baseILj5120ES2_S2_S2_S2_fjLj128EEEEELb1ELb1ELb1ELb0EEEvNS_9BwdParamsE,"",@"SHT_CUDA_INFO"
	.sectionflags	@""
	.align	4


	//----- nvinfo : EIATTR_CUDA_API_VERSION
	.align		4
        /*0000*/ 	.byte	0x04, 0x37
        /*0002*/ 	.short	(.L_1887 - .L_1886)
.L_1886:
        /*0004*/ 	.word	0x00000082


	//----- nvinfo : EIATTR_KPARAM_INFO
	.align		4
.L_1887:
        /*0008*/ 	.byte	0x04, 0x17
        /*000a*/ 	.short	(.L_1889 - .L_1888)
.L_1888:
        /*000c*/ 	.word	0x00000000
        /*0010*/ 	.short	0x0000
        /*0012*/ 	.short	0x0000
        /*0014*/ 	.byte	0x00, 0xf0, 0xa1, 0x04


	//----- nvinfo : EIATTR_SPARSE_MMA_MASK
	.align		4
.L_1889:
        /*0018*/ 	.byte	0x03, 0x50
        /*001a*/ 	.short	0x0000


	//----- nvinfo : EIATTR_MAXREG_COUNT
	.align		4
        /*001c*/ 	.byte	0x03, 0x1b
        /*001e*/ 	.short	0x00ff


	//----- nvinfo : EIATTR_NUM_BARRIERS
	.align		4
        /*0020*/ 	.byte	0x02, 0x4c
        /*0022*/ 	.byte	0x01
	.zero		1


	//----- nvinfo : EIATTR_ANNOTATIONS
	.align		4
        /*0024*/ 	.byte	0x04, 0x55
        /*0026*/ 	.short	(.L_1891 - .L_1890)


	//   ....[0]....
.L_1890:
        /* <DEDUP_REMOVED lines=116> */


	//----- nvinfo : EIATTR_MERCURY_ISA_VERSION
	.align		4
.L_1891:
        /*0750*/ 	.byte	0x03, 0x5f
        /*0752*/ 	.short	0x0101


	//----- nvinfo : EIATTR_COOP_GROUP_MASK_REGIDS
	.align		4
        /*0754*/ 	.byte	0x04, 0x29
        /*0756*/ 	.short	(.L_1893 - .L_1892)


	//   ....[0]....
.L_1892:
        /*0758*/ 	.word	0xffffffff


	//   ....[1]....
        /*075c*/ 	.word	0xffffffff


	//   ....[2]....
        /*0760*/ 	.word	0xffffffff


	//   ....[3]....
        /*0764*/ 	.word	0xffffffff


	//   ....[4]....
        /*0768*/ 	.word	0xffffffff


	//   ....[5]....
        /*076c*/ 	.word	0xffffffff


	//   ....[6]....
        /*0770*/ 	.word	0xffffffff


	//   ....[7]....
        /*0774*/ 	.word	0xffffffff


	//   ....[8]....
        /*0778*/ 	.word	0xffffffff


	//   ....[9]....
        /*077c*/ 	.word	0xffffffff


	//----- nvinfo : EIATTR_COOP_GROUP_INSTR_OFFSETS
	.align		4
.L_1893:
        /*0780*/ 	.byte	0x04, 0x28
        /*0782*/ 	.short	(.L_1895 - .L_1894)


	//   ....[0]....
.L_1894:
        /*0784*/ 	.word	0x00003c00


	//   ....[1]....
        /*0788*/ 	.word	0x00003c20


	//   ....[2]....
        /*078c*/ 	.word	0x00003c60


	//   ....[3]....
        /*0790*/ 	.word	0x00003c90


	//   ....[4]....
        /*0794*/ 	.word	0x00003cb0


	//   ....[5]....
        /*0798*/ 	.word	0x00003cd0


	//   ....[6]....
        /*079c*/ 	.word	0x00003cf0


	//   ....[7]....
        /*07a0*/ 	.word	0x00003d10


	//   ....[8]....
        /*07a4*/ 	.word	0x00003d30


	//   ....[9]....
        /*07a8*/ 	.word	0x00003d50


	//----- nvinfo : EIATTR_VRC_CTA_INIT_COUNT
	.align		4
.L_1895:
        /*07ac*/ 	.byte	0x02, 0x4a
	.zero		1
	.zero		1


	//----- nvinfo : EIATTR_EXIT_INSTR_OFFSETS
	.align		4
        /*07b0*/ 	.byte	0x04, 0x1c
        /*07b2*/ 	.short	(.L_1897 - .L_1896)


	//   ....[0]....
.L_1896:
        /*07b4*/ 	.word	0x00013970


	//   ....[1]....
        /*07b8*/ 	.word	0x00013ac0


	//----- nvinfo : EIATTR_MAX_THREADS
	.align		4
.L_1897:
        /*07bc*/ 	.byte	0x04, 0x05
        /*07be*/ 	.short	(.L_1899 - .L_1898)
.L_1898:
        /*07c0*/ 	.word	0x00000080
        /*07c4*/ 	.word	0x00000001
        /*07c8*/ 	.word	0x00000001


	//----- nvinfo : EIATTR_CRS_STACK_SIZE
	.align		4
.L_1899:
        /*07cc*/ 	.byte	0x04, 0x1e
        /*07ce*/ 	.short	(.L_1901 - .L_1900)
.L_1900:
        /*07d0*/ 	.word	0x00000000


	//----- nvinfo : EIATTR_CBANK_PARAM_SIZE
	.align		4
.L_1901:
        /*07d4*/ 	.byte	0x03, 0x19
        /*07d6*/ 	.short	0x0128


	//----- nvinfo : EIATTR_PARAM_CBANK
	.align		4
        /*07d8*/ 	.byte	0x04, 0x0a
        /*07da*/ 	.short	(.L_1903 - .L_1902)
	.align		4
.L_1902:
        /*07dc*/ 	.word	index@(.nv.constant0._ZN10layer_norm13ln_bwd_kernelINS_13Kernel_traitsI6__halfS2_S2_S2_fjLj5120ELj1ELj1ELj4ELj16ENS_18Kernel_traits_baseILj5120ES2_S2_S2_S2_fjLj128EEEEELb1ELb1ELb1ELb0EEEvNS_9BwdParamsE)
        /*07e0*/ 	.short	0x0380
        /*07e2*/ 	.short	0x0128


	//----- nvinfo : EIATTR_SW_WAR
	.align		4
.L_1903:
        /*07e4*/ 	.byte	0x04, 0x36
        /*07e6*/ 	.short	(.L_1905 - .L_1904)
.L_1904:
        /*07e8*/ 	.word	0x00000008
.L_1905:


//--------------------- .nv.info._ZN10layer_norm22ln_bwd_finalize_kernelINS_22Kernel_traits_finalizeILj5120E6__halfS2_S2_S2_fjLb1ELj1024ELj4ENS_18Kernel_traits_baseILj5120ES2_S2_S2_S2_fjLj1024EEEEELb1ELb1EEEvNS_9BwdParamsE --------------------------
	.section	.nv.info._ZN10layer_norm22ln_bwd_finalize_kernelINS_22Kernel_traits_finalizeILj5120E6__halfS2_S2_S2_fjLb1ELj1024ELj4ENS_18Kernel_traits_baseILj5120ES2_S2_S2_S2_fjLj1024EEEEELb1ELb1EEEvNS_9BwdParamsE,"",@"SHT_CUDA_INFO"
	.sectionflags	@""
	.align	4


	//----- nvinfo : EIATTR_CUDA_API_VERSION
	.align		4
        /*0000*/ 	.byte	0x04, 0x37
        /*0002*/ 	.short	(.L_1907 - .L_1906)
.L_1906:
        /*0004*/ 	.word	0x00000082


	//----- nvinfo : EIATTR_KPARAM_INFO
	.align		4
.L_1907:
        /*0008*/ 	.byte	0x04, 0x17
        /*000a*/ 	.short	(.L_1909 - .L_1908)
.L_1908:
        /*000c*/ 	.word	0x00000000
        /*0010*/ 	.short	0x0000
        /*0012*/ 	.short	0x0000
        /*0014*/ 	.byte	0x00, 0xf0, 0xa1, 0x04


	//----- nvinfo : EIATTR_SPARSE_MMA_MASK
	.align		4
.L_1909:
        /*0018*/ 	.byte	0x03, 0x50
        /*001a*/ 	.short	0x0000


	//----- nvinfo : EIATTR_MAXREG_COUNT
	.align		4
        /*001c*/ 	.byte	0x03, 0x1b
        /*001e*/ 	.short	0x0040


	//----- nvinfo : EIATTR_NUM_BARRIERS
	.align		4
        /*0020*/ 	.byte	0x02, 0x4c
        /*0022*/ 	.byte	0x01
	.zero		1


	//----- nvinfo : EIATTR_MERCURY_ISA_VERSION
	.align		4
        /*0024*/ 	.byte	0x03, 0x5f
        /*0026*/ 	.short	0x0101


	//----- nvinfo : EIATTR_COOP_GROUP_MASK_REGIDS
	.align		4
        /*0028*/ 	.byte	0x04, 0x29
        /*002a*/ 	.short	(.L_1911 - .L_1910)


	//   ....[0]....
.L_1910:
        /*002c*/ 	.word	0xffffffff


	//   ....[1]....
        /*0030*/ 	.word	0xffffffff


	//   ....[2]....
        /*0034*/ 	.word	0xffffffff


	//   ....[3]....
        /*0038*/ 	.word	0xffffffff


	//   ....[4]....
        /*003c*/ 	.word	0xffffffff


	//   ....[5]....
        /*0040*/ 	.word	0xffffffff


	//   ....[6]....
        /*0044*/ 	.word	0xffffffff


	//   ....[7]....
        /*0048*/ 	.word	0xffffffff


	//   ....[8]....
        /*004c*/ 	.word	0xffffffff


	//   ....[9]....
        /*0050*/ 	.word	0xffffffff


	//   ....[10]....
        /*0054*/ 	.word	0xffffffff


	//   ....[11]....
        /*0058*/ 	.word	0xffffffff


	//   ....[12]....
        /*005c*/ 	.word	0xffffffff


	//   ....[13]....
        /*0060*/ 	.word	0xffffffff


	//   ....[14]....
        /*0064*/ 	.word	0xffffffff


	//----- nvinfo : EIATTR_COOP_GROUP_INSTR_OFFSETS
	.align		4
.L_1911:
        /*0068*/ 	.byte	0x04, 0x28
        /*006a*/ 	.short	(.L_1913 - .L_1912)


	//   ....[0]....
.L_1912:
        /*006c*/ 	.word	0x00001060


	//   ....[1]....
        /*0070*/ 	.word	0x00001070


	//   ....[2]....
        /*0074*/ 	.word	0x00001080


	//   ....[3]....
        /*0078*/ 	.word	0x000010b0


	//   ....[4]....
        /*007c*/ 	.word	0x000010d0


	//   ....[5]....
        /*0080*/ 	.word	0x000010e0


	//   ....[6]....
        /*0084*/ 	.word	0x00001120


	//   ....[7]....
        /*0088*/ 	.word	0x00001140


	//   ....[8]....
        /*008c*/ 	.word	0x00001150


	//   ....[9]....
        /*0090*/ 	.word	0x00001180


	//   ....[10]....
        /*0094*/ 	.word	0x000011a0


	//   ....[11]....
        /*0098*/ 	.word	0x000011b0


	//   ....[12]....
        /*009c*/ 	.word	0x000011f0


	//   ....[13]....
        /*00a0*/ 	.word	0x00001200


	//   ....[14]....
        /*00a4*/ 	.word	0x00001210


	//----- nvinfo : EIATTR_VRC_CTA_INIT_COUNT
	.align		4
.L_1913:
        /*00a8*/ 	.byte	0x02, 0x4a
	.zero		1
	.zero		1


	//----- nvinfo : EIATTR_EXIT_INSTR_OFFSETS
	.align		4
        /*00ac*/ 	.byte	0x04, 0x1c
        /*00ae*/ 	.short	(.L_1915 - .L_1914)


	//   ....[0]....
.L_1914:
        /*00b0*/ 	.word	0x00000060


	//   ....[1]....
        /*00b4*/ 	.word	0x00001290


	//   ....[2]....
        /*00b8*/ 	.word	0x000013d0


	//----- nvinfo : EIATTR_MAX_THREADS
	.align		4
.L_1915:
        /*00bc*/ 	.byte	0x04, 0x05
        /*00be*/ 	.short	(.L_1917 - .L_1916)
.L_1916:
        /*00c0*/ 	.word	0x00000400
        /*00c4*/ 	.word	0x00000001
        /*00c8*/ 	.word	0x00000001


	//----- nvinfo : EIATTR_CRS_STACK_SIZE
	.align		4
.L_1917:
        /*00cc*/ 	.byte	0x04, 0x1e
        /*00ce*/ 	.short	(.L_1919 - .L_1918)
.L_1918:
        /*00d0*/ 	.word	0x00000000


	//----- nvinfo : EIATTR_CBANK_PARAM_SIZE
	.align		4
.L_1919:
        /*00d4*/ 	.byte	0x03, 0x19
        /*00d6*/ 	.short	0x0128


	//----- nvinfo : EIATTR_PARAM_CBANK
	.align		4
        /*00d8*/ 	.byte	0x04, 0x0a
        /*00da*/ 	.short	(.L_1921 - .L_1920)
	.align		4
.L_1920:
        /*00dc*/ 	.word	index@(.nv.constant0._ZN10layer_norm22ln_bwd_finalize_kernelINS_22Kernel_traits_finalizeILj5120E6__halfS2_S2_S2_fjLb1ELj1024ELj4ENS_18Kernel_traits_baseILj5120ES2_S2_S2_S2_fjLj1024EEEEELb1ELb1EEEvNS_9BwdParamsE)
        /*00e0*/ 	.short	0x0380
        /*00e2*/ 	.short	0x0128


	//----- nvinfo : EIATTR_SW_WAR
	.align		4
.L_1921:
        /*00e4*/ 	.byte	0x04, 0x36
        /*00e6*/ 	.short	(.L_1923 - .L_1922)
.L_1922:
        /*00e8*/ 	.word	0x00000008
.L_1923:


//--------------------- .nv.info._ZN10layer_norm13ln_bwd_kernelINS_13Kernel_traitsI6__halfS2_S2_S2_fjLj5120ELj1ELj1ELj4ELj16ENS_18Kernel_traits_baseILj5120ES2_S2_S2_S2_fjLj128EEEEELb1ELb1ELb1ELb1EEEvNS_9BwdParamsE --------------------------
	.section	.nv.info._ZN10layer_norm13ln_bwd_kernelINS_13Kernel_traitsI6__halfS2_S2_S2_fjLj5120ELj1ELj1ELj4ELj16ENS_18Kernel_traits_baseILj5120ES2_S2_S2_S2_fjLj128EEEEELb1ELb1ELb1ELb1EEEvNS_9BwdParamsE,"",@"SHT_CUDA_INFO"
	.sectionflags	@""
	.align	4


	//----- nvinfo : EIATTR_CUDA_API_VERSION
	.align		4
        /*0000*/ 	.byte	0x04, 0x37
        /*0002*/ 	.short	(.L_1925 - .L_1924)
.L_1924:
        /*0004*/ 	.word	0x00000082


	//----- nvinfo : EIATTR_KPARAM_INFO
	.align		4
.L_1925:
        /*0008*/ 	.byte	0x04, 0x17
        /*000a*/ 	.short	(.L_1927 - .L_1926)
.L_1926:
        /*000c*/ 	.word	0x00000000
        /*0010*/ 	.short	0x0000
        /*0012*/ 	.short	0x0000
        /*0014*/ 	.byte	0x00, 0xf0, 0xa1, 0x04


	//----- nvinfo : EIATTR_SPARSE_MMA_MASK
	.align		4
.L_1927:
        /*0018*/ 	.byte	0x03, 0x50
        /*001a*/ 	.short	0x0000


	//----- nvinfo : EIATTR_MAXREG_COUNT
	.align		4
        /*001c*/ 	.byte	0x03, 0x1b
        /*001e*/ 	.short	0x00ff


	//----- nvinfo : EIATTR_NUM_BARRIERS
	.align		4
        /*0020*/ 	.byte	0x02, 0x4c
        /*0022*/ 	.byte	0x01
	.zero		1


	//----- nvinfo : EIATTR_ANNOTATIONS
	.align		4
        /*0024*/ 	.byte	0x04, 0x55
        /*0026*/ 	.short	(.L_1929 - .L_1928)


	//   ....[0]....
.L_1928:
        /* <DEDUP_REMOVED lines=75> */


	//----- nvinfo : EIATTR_MERCURY_ISA_VERSION
	.align		4
.L_1929:
        /*04c8*/ 	.byte	0x03, 0x5f
        /*04ca*/ 	.short	0x0101


	//----- nvinfo : EIATTR_COOP_GROUP_MASK_REGIDS
	.align		4
        /*04cc*/ 	.byte	0x04, 0x29
        /*04ce*/ 	.short	(.L_1931 - .L_1930)


	//   ....[0]....
.L_1930:
        /*04d0*/ 	.word	0xffffffff


	//   ....[1]....
        /*04d4*/ 	.word	0xffffffff


	//   ....[2]....
        /*04d8*/ 	.word	0xffffffff


	//   ....[3]....
        /*04dc*/ 	.word	0xffffffff


	//   ....[4]....
        /*04e0*/ 	.word	0xffffffff


	//   ....[5]....
        /*04e4*/ 	.word	0xffffffff


	//   ....[6]....
        /*04e8*/ 	.word	0xffffffff


	//   ....[7]....
        /*04ec*/ 	.word	0xffffffff


	//   ....[8]....
        /*04f0*/ 	.word	0xffffffff


	//   ....[9]....
        /*04f4*/ 	.word	0xffffffff


	//----- nvinfo : EIATTR_COOP_GROUP_INSTR_OFFSETS
	.align		4
.L_1931:
        /*04f8*/ 	.byte	0x04, 0x28
        /*04fa*/ 	.short	(.L_1933 - .L_1932)


	//   ....[0]....
.L_1932:
        /*04fc*/ 	.word	0x00002f80


	//   ....[1]....
        /*0500*/ 	.word	0x00002fa0


	//   ....[2]....
        /*0504*/ 	.word	0x00002fe0


	//   ....[3]....
        /*0508*/ 	.word	0x00002ff0


	//   ....[4]....
        /*050c*/ 	.word	0x00003030


	//   ....[5]....
        /*0510*/ 	.word	0x00003040


	//   ....[6]....
        /*0514*/ 	.word	0x00003070


	//   ....[7]....
        /*0518*/ 	.word	0x00003080


	//   ....[8]....
        /*051c*/ 	.word	0x000030b0


	//   ....[9]....
        /*0520*/ 	.word	0x000030c0


	//----- nvinfo : EIATTR_VRC_CTA_INIT_COUNT
	.align		4
.L_1933:
        /*0524*/ 	.byte	0x02, 0x4a
	.zero		1
	.zero		1


	//----- nvinfo : EIATTR_EXIT_INSTR_OFFSETS
	.align		4
        /*0528*/ 	.byte	0x04, 0x1c
        /*052a*/ 	.short	(.L_1935 - .L_1934)


	//   ....[0]....
.L_1934:
        /*052c*/ 	.word	0x00012750


	//----- nvinfo : EIATTR_MAX_THREADS
	.align		4
.L_1935:
        /*0530*/ 	.byte	0x04, 0x05
        /*0532*/ 	.short	(.L_1937 - .L_1936)
.L_1936:
        /*0534*/ 	.word	0x00000080
        /*0538*/ 	.word	0x00000001
        /*053c*/ 	.word	0x00000001


	//----- nvinfo : EIATTR_CRS_STACK_SIZE
	.align		4
.L_1937:
        /*0540*/ 	.byte	0x04, 0x1e
        /*0542*/ 	.short	(.L_1939 - .L_1938)
.L_1938:
        /*0544*/ 	.word	0x00000000


	//----- nvinfo : EIATTR_CBANK_PARAM_SIZE
	.align		4
.L_1939:
        /*0548*/ 	.byte	0x03, 0x19
        /*054a*/ 	.short	0x0128


	//----- nvinfo : EIATTR_PARAM_CBANK
	.align		4
        /*054c*/ 	.byte	0x04, 0x0a
        /*054e*/ 	.short	(.L_1941 - .L_1940)
	.align		4
.L_1940:
        /*0550*/ 	.word	index@(.nv.constant0._ZN10layer_norm13ln_bwd_kernelINS_13Kernel_traitsI6__halfS2_S2_S2_fjLj5120ELj1ELj1ELj4ELj16ENS_18Kernel_traits_baseILj5120ES2_S2_S2_S2_fjLj128EEEEELb1ELb1ELb1ELb1EEEvNS_9BwdParamsE)
        /*0554*/ 	.short	0x0380
        /*0556*/ 	.short	0x0128


	//----- nvinfo : EIATTR_SW_WAR
	.align		4
.L_1941:
        /*0558*/ 	.byte	0x04, 0x36
        /*055a*/ 	.short	(.L_1943 - .L_1942)
.L_1942:
        /*055c*/ 	.word	0x00000008
.L_1943:


//--------------------- .nv.info._ZN10layer_norm13ln_bwd_kernelINS_13Kernel_traitsIf13__nv_bfloat16S2_S2_fjLj5120ELj1ELj1ELj4ELj16ENS_18Kernel_traits_baseILj5120EfS2_S2_S2_fjLj128EEEEELb0ELb0ELb0ELb0EEEvNS_9BwdParamsE --------------------------
	.section	.nv.info._ZN10layer_norm13ln_bwd_kernelINS_13Kernel_traitsIf13__nv_bfloat16S2_S2_fjLj5120ELj1ELj1ELj4ELj16ENS_18Kernel_traits_baseILj5120EfS2_S2_S2_fjLj128EEEEELb0ELb0ELb0ELb0EEEvNS_9BwdParamsE,"",@"SHT_CUDA_INFO"
	.sectionflags	@""
	.align	4


	//----- nvinfo : EIATTR_CUDA_API_VERSION
	.align		4
        /*0000*/ 	.byte	0x04, 0x37
        /*0002*/ 	.short	(.L_1945 - .L_1944)
.L_1944:
        /*0004*/ 	.word	0x00000082


	//----- nvinfo : EIATTR_KPARAM_INFO
	.align		4
.L_1945:
        /*0008*/ 	.byte	0x04, 0x17
        /*000a*/ 	.short	(.L_1947 - .L_1946)
.L_1946:
        /*000c*/ 	.word	0x00000000
        /*0010*/ 	.short	0x0000
        /*0012*/ 	.short	0x0000
        /*0014*/ 	.byte	0x00, 0xf0, 0xa1, 0x04


	//----- nvinfo : EIATTR_SPARSE_MMA_MASK
	.align		4
.L_1947:
        /*0018*/ 	.byte	0x03, 0x50
        /*001a*/ 	.short	0x0000


	//----- nvinfo : EIATTR_MAXREG_COUNT
	.align		4
        /*001c*/ 	.byte	0x03, 0x1b
        /*001e*/ 	.short	0x00ff


	//----- nvinfo : EIATTR_NUM_BARRIERS
	.align		4
        /*0020*/ 	.byte	0x02, 0x4c
        /*0022*/ 	.byte	0x01
	.zero		1


	//----- nvinfo : EIATTR_MERCURY_ISA_VERSION
	.align		4
        /*0024*/ 	.byte	0x03, 0x5f
        /*0026*/ 	.short	0x0101


	//----- nvinfo : EIATTR_COOP_GROUP_MASK_REGIDS
	.align		4
        /*0028*/ 	.byte	0x04, 0x29
        /*002a*/ 	.short	(.L_1949 - .L_1948)


	//   ....[0]....
.L_1948:
        /*002c*/ 	.word	0xffffffff


	//   ....[1]....
        /*0030*/ 	.word	0xffffffff


	//   ....[2]....
        /*0034*/ 	.word	0xffffffff


	//   ....[3]....
        /*0038*/ 	.word	0xffffffff


	//   ....[4]....
        /*003c*/ 	.word	0xffffffff


	//   ....[5]....
        /*0040*/ 	.word	0xffffffff


	//   ....[6]....
        /*0044*/ 	.word	0xffffffff


	//   ....[7]....
        /*0048*/ 	.word	0xffffffff


	//   ....[8]....
        /*004c*/ 	.word	0xffffffff


	//   ....[9]....
        /*0050*/ 	.word	0xffffffff


	//----- nvinfo : EIATTR_COOP_GROUP_INSTR_OFFSETS
	.align		4
.L_1949:
        /*0054*/ 	.byte	0x04, 0x28
        /*0056*/ 	.short	(.L_1951 - .L_1950)


	//   ....[0]....
.L_1950:
        /*0058*/ 	.word	0x00002840


	//   ....[1]....
        /*005c*/ 	.word	0x00002870


	//   ....[2]....
        /*0060*/ 	.word	0x000028a0


	//   ....[3]....
        /*0064*/ 	.word	0x000028b0


	//   ....[4]....
        /*0068*/ 	.word	0x000028e0


	//   ....[5]....
        /*006c*/ 	.word	0x000028f0


	//   ....[6]....
        /*0070*/ 	.word	0x00002920


	//   ....[7]....
        /*0074*/ 	.word	0x00002930


	//   ....[8]....
        /*0078*/ 	.word	0x00002960


	//   ....[9]....
        /*007c*/ 	.word	0x00002970


	//----- nvinfo : EIATTR_VRC_CTA_INIT_COUNT
	.align		4
.L_1951:
        /*0080*/ 	.byte	0x02, 0x4a
	.zero		1
	.zero		1


	//----- nvinfo : EIATTR_EXIT_INSTR_OFFSETS
	.align		4
        /*0084*/ 	.byte	0x04, 0x1c
        /*0086*/ 	.short	(.L_1953 - .L_1952)


	//   ....[0]....
.L_1952:
        /*0088*/ 	.word	0x00006f20


	//   ....[1]....
        /*008c*/ 	.word	0x00006fc0


	//----- nvinfo : EIATTR_MAX_THREADS
	.align		4
.L_1953:
        /*0090*/ 	.byte	0x04, 0x05
        /*0092*/ 	.short	(.L_1955 - .L_1954)
.L_1954:
        /*0094*/ 	.word	0x00000080
        /*0098*/ 	.word	0x00000001
        /*009c*/ 	.word	0x00000001


	//----- nvinfo : EIATTR_CRS_STACK_SIZE
	.align		4
.L_1955:
        /*00a0*/ 	.byte	0x04, 0x1e
        /*00a2*/ 	.short	(.L_1957 - .L_1956)
.L_1956:
        /*00a4*/ 	.word	0x00000000


	//----- nvinfo : EIATTR_CBANK_PARAM_SIZE
	.align		4
.L_1957:
        /*00a8*/ 	.byte	0x03, 0x19
        /*00aa*/ 	.short	0x0128


	//----- nvinfo : EIATTR_PARAM_CBANK
	.align		4
        /*00ac*/ 	.byte	0x04, 0x0a
        /*00ae*/ 	.short	(.L_1959 - .L_1958)
	.align		4
.L_1958:
        /*00b0*/ 	.word	index@(.nv.constant0._ZN10layer_norm13ln_bwd_kernelINS_13Kernel_traitsIf13__nv_bfloat16S2_S2_fjLj5120ELj1ELj1ELj4ELj16ENS_18Kernel_traits_baseILj5120EfS2_S2_S2_fjLj128EEEEELb0ELb0ELb0ELb0EEEvNS_9BwdParamsE)
        /*00b4*/ 	.short	0x0380
        /*00b6*/ 	.short	0x0128


	//----- nvinfo : EIATTR_SW_WAR
	.align		4
.L_1959:
        /*00b8*/ 	.byte	0x04, 0x36
        /*00ba*/ 	.short	(.L_1961 - .L_1960)
.L_1960:
        /*00bc*/ 	.word	0x00000008
.L_1961:


//--------------------- .nv.info._ZN10layer_norm13ln_bwd_kernelINS_13Kernel_traitsIf13__nv_bfloat16S2_S2_fjLj5120ELj1ELj1ELj4ELj16ENS_18Kernel_traits_baseILj5120EfS2_S2_S2_fjLj128EEEEELb0ELb0ELb0ELb1EEEvNS_9BwdParamsE --------------------------
	.section	.nv.info._ZN10layer_norm13ln_bwd_kernelINS_13Kernel_traitsIf13__nv_bfloat16S2_S2_fjLj5120ELj1ELj1ELj4ELj16ENS_18Kernel_traits_baseILj5120EfS2_S2_S2_fjLj128EEEEELb0ELb0ELb0ELb1EEEvNS_9BwdParamsE,"",@"SHT_CUDA_INFO"
	.sectionflags	@""
	.align	4


	//----- nvinfo : EIATTR_CUDA_API_VERSION
	.align		4
        /*0000*/ 	.byte	0x04, 0x37
        /*0002*/ 	.short	(.L_1963 - .L_1962)
.L_1962:
        /*0004*/ 	.word	0x00000082


	//----- nvinfo : EIATTR_KPARAM_INFO
	.align		4
.L_1963:
        /*0008*/ 	.byte	0x04, 0x17
        /*000a*/ 	.short	(.L_1965 - .L_1964)
.L_1964:
        /*000c*/ 	.word	0x00000000
        /*0010*/ 	.short	0x0000
        /*0012*/ 	.short	0x0000
        /*0014*/ 	.byte	0x00, 0xf0, 0xa1, 0x04


	//----- nvinfo : EIATTR_SPARSE_MMA_MASK
	.align		4
.L_1965:
        /*0018*/ 	.byte	0x03, 0x50
        /*001a*/ 	.short	0x0000


	//----- nvinfo : EIATTR_MAXREG_COUNT
	.align		4
        /*001c*/ 	.byte	0x03, 0x1b
        /*001e*/ 	.short	0x00ff


	//----- nvinfo : EIATTR_NUM_BARRIERS
	.align		4
        /*0020*/ 	.byte	0x02, 0x4c
        /*0022*/ 	.byte	0x01
	.zero		1


	//----- nvinfo : EIATTR_MERCURY_ISA_VERSION
	.align		4
        /*0024*/ 	.byte	0x03, 0x5f
        /*0026*/ 	.short	0x0101


	//----- nvinfo : EIATTR_COOP_GROUP_MASK_REGIDS
	.align		4
        /*0028*/ 	.byte	0x04, 0x29
        /*002a*/ 	.short	(.L_1967 - .L_1966)


	//   ....[0]....
.L_1966:
        /*002c*/ 	.word	0xffffffff


	//   ....[1]....
        /*0030*/ 	.word	0xffffffff


	//   ....[2]....
        /*0034*/ 	.word	0xffffffff


	//   ....[3]....
        /*0038*/ 	.word	0xffffffff


	//   ....[4]....
        /*003c*/ 	.word	0xffffffff


	//   ....[5]....
        /*0040*/ 	.word	0xffffffff


	//   ....[6]....
        /*0044*/ 	.word	0xffffffff


	//   ....[7]....
        /*0048*/ 	.word	0xffffffff


	//   ....[8]....
        /*004c*/ 	.word	0xffffffff


	//   ....[9]....
        /*0050*/ 	.word	0xffffffff


	//----- nvinfo : EIATTR_COOP_GROUP_INSTR_OFFSETS
	.align		4
.L_1967:
        /*0054*/ 	.byte	0x04, 0x28
        /*0056*/ 	.short	(.L_1969 - .L_1968)


	//   ....[0]....
.L_1968:
        /*0058*/ 	.word	0x00002140


	//   ....[1]....
        /*005c*/ 	.word	0x00002230


	//   ....[2]....
        /*0060*/ 	.word	0x00002240


	//   ....[3]....
        /*0064*/ 	.word	0x00002270


	//   ....[4]....
        /*0068*/ 	.word	0x00002280


	//   ....[5]....
        /*006c*/ 	.word	0x000022b0


	//   ....[6]....
        /*0070*/ 	.word	0x000022c0


	//   ....[7]....
        /*0074*/ 	.word	0x000022e0


	//   ....[8]....
        /*0078*/ 	.word	0x00002300


	//   ....[9]....
        /*007c*/ 	.word	0x00002330


	//----- nvinfo : EIATTR_VRC_CTA_INIT_COUNT
	.align		4
.L_1969:
        /*0080*/ 	.byte	0x02, 0x4a
	.zero		1
	.zero		1


	//----- nvinfo : EIATTR_EXIT_INSTR_OFFSETS
	.align		4
        /*0084*/ 	.byte	0x04, 0x1c
        /*0086*/ 	.short	(.L_1971 - .L_1970)


	//   ....[0]....
.L_1970:
        /*0088*/ 	.word	0x00006ac0


	//----- nvinfo : EIATTR_MAX_THREADS
	.align		4
.L_1971:
        /*008c*/ 	.byte	0x04, 0x05
        /*008e*/ 	.short	(.L_1973 - .L_1972)
.L_1972:
        /*0090*/ 	.word	0x00000080
        /*0094*/ 	.word	0x00000001
        /*0098*/ 	.word	0x00000001


	//----- nvinfo : EIATTR_CRS_STACK_SIZE
	.align		4
.L_1973:
        /*009c*/ 	.byte	0x04, 0x1e
        /*009e*/ 	.short	(.L_1975 - .L_1974)
.L_1974:
        /*00a0*/ 	.word	0x00000000


	//----- nvinfo : EIATTR_CBANK_PARAM_SIZE
	.align		4
.L_1975:
        /*00a4*/ 	.byte	0x03, 0x19
        /*00a6*/ 	.short	0x0128


	//----- nvinfo : EIATTR_PARAM_CBANK
	.align		4
        /*00a8*/ 	.byte	0x04, 0x0a
        /*00aa*/ 	.short	(.L_1977 - .L_1976)
	.align		4
.L_1976:
        /*00ac*/ 	.word	index@(.nv.constant0._ZN10layer_norm13ln_bwd_kernelINS_13Kernel_traitsIf13__nv_bfloat16S2_S2_fjLj5120ELj1ELj1ELj4ELj16ENS_18Kernel_traits_baseILj5120EfS2_S2_S2_fjLj128EEEEELb0ELb0ELb0ELb1EEEvNS_9BwdParamsE)
        /*00b0*/ 	.short	0x0380
        /*00b2*/ 	.short	0x0128


	//----- nvinfo : EIATTR_SW_WAR
	.align		4
.L_1977:
        /*00b4*/ 	.byte	0x04, 0x36
        /*00b6*/ 	.short	(.L_1979 - .L_1978)
.L_1978:
        /*00b8*/ 	.word	0x00000008
.L_1979:


//--------------------- .nv.info._ZN10layer_norm13ln_bwd_kernelINS_13Kernel_traitsIf13__nv_bfloat16S2_S2_fjLj5120ELj1ELj1ELj4ELj16ENS_18Kernel_traits_baseILj5120EfS2_S2_S2_fjLj128EEEEELb0ELb0ELb1ELb0EEEvNS_9BwdParamsE --------------------------
	.section	.nv.info._ZN10layer_norm13ln_bwd_kernelINS_13Kernel_traitsIf13__nv_bfloat16S2_S2_fjLj5120ELj1ELj1ELj4ELj16ENS_18Kernel_traits_baseILj5120EfS2_S2_S2_fjLj128EEEEELb0ELb0ELb1ELb0EEEvNS_9BwdParamsE,"",@"SHT_CUDA_INFO"
	.sectionflags	@""
	.align	4


	//----- nvinfo : EIATTR_CUDA_API_VERSION
	.align		4
        /*0000*/ 	.byte	0x04, 0x37
        /*0002*/ 	.short	(.L_1981 - .L_1980)
.L_1980:
        /*0004*/ 	.word	0x00000082


	//----- nvinfo : EIATTR_KPARAM_INFO
	.align		4
.L_1981:
        /*0008*/ 	.byte	0x04, 0x17
        /*000a*/ 	.short	(.L_1983 - .L_1982)
.L_1982:
        /*000c*/ 	.word	0x00000000
        /*0010*/ 	.short	0x0000
        /*0012*/ 	.short	0x0000
        /*0014*/ 	.byte	0x00, 0xf0, 0xa1, 0x04


	//----- nvinfo : EIATTR_SPARSE_MMA_MASK
	.align		4
.L_1983:
        /*0018*/ 	.byte	0x03, 0x50
        /*001a*/ 	.short	0x0000


	//----- nvinfo : EIATTR_MAXREG_COUNT
	.align		4
        /*001c*/ 	.byte	0x03, 0x1b
        /*001e*/ 	.short	0x00ff


	//----- nvinfo : EIATTR_NUM_BARRIERS
	.align		4
        /*0020*/ 	.byte	0x02, 0x4c
        /*0022*/ 	.byte	0x01
	.zero		1


	//----- nvinfo : EIATTR_MERCURY_ISA_VERSION
	.align		4
        /*0024*/ 	.byte	0x03, 0x5f
        /*0026*/ 	.short	0x0101


	//----- nvinfo : EIATTR_COOP_GROUP_MASK_REGIDS
	.align		4
        /*0028*/ 	.byte	0x04, 0x29
        /*002a*/ 	.short	(.L_1985 - .L_1984)


	//   ....[0]....
.L_1984:
        /*002c*/ 	.word	0xffffffff


	//   ....[1]....
        /*0030*/ 	.word	0xffffffff


	//   ....[2]....
        /*0034*/ 	.word	0xffffffff


	//   ....[3]....
        /*0038*/ 	.word	0xffffffff


	//   ....[4]....
        /*003c*/ 	.word	0xffffffff


	//   ....[5]....
        /*0040*/ 	.word	0xffffffff


	//   ....[6]....
        /*0044*/ 	.word	0xffffffff


	//   ....[7]....
        /*0048*/ 	.word	0xffffffff


	//   ....[8]....
        /*004c*/ 	.word	0xffffffff


	//   ....[9]....
        /*0050*/ 	.word	0xffffffff


	//----- nvinfo : EIATTR_COOP_GROUP_INSTR_OFFSETS
	.align		4
.L_1985:
        /*0054*/ 	.byte	0x04, 0x28
        /*0056*/ 	.short	(.L_1987 - .L_1986)


	//   ....[0]....
.L_1986:
        /*0058*/ 	.word	0x00002a80


	//   ....[1]....
        /*005c*/ 	.word	0x00002ab0


	//   ....[2]....
        /*0060*/ 	.word	0x00002ae0


	//   ....[3]....
        /*0064*/ 	.word	0x00002af0


	//   ....[4]....
        /*0068*/ 	.word	0x00002b20


	//   ....[5]....
        /*006c*/ 	.word	0x00002b30


	//   ....[6]....
        /*0070*/ 	.word	0x00002b60


	//   ....[7]....
        /*0074*/ 	.word	0x00002b70


	//   ....[8]....
        /*0078*/ 	.word	0x00002ba0


	//   ....[9]....
        /*007c*/ 	.word	0x00002bb0


	//----- nvinfo : EIATTR_VRC_CTA_INIT_COUNT
	.align		4
.L_1987:
        /*0080*/ 	.byte	0x02, 0x4a
	.zero		1
	.zero		1


	//----- nvinfo : EIATTR_EXIT_INSTR_OFFSETS
	.align		4
        /*0084*/ 	.byte	0x04, 0x1c
        /*0086*/ 	.short	(.L_1989 - .L_1988)


	//   ....[0]....
.L_1988:
        /*0088*/ 	.word	0x000091f0


	//   ....[1]....
        /*008c*/ 	.word	0x00009290


	//----- nvinfo : EIATTR_MAX_THREADS
	.align		4
.L_1989:
        /*0090*/ 	.byte	0x04, 0x05
        /*0092*/ 	.short	(.L_1991 - .L_1990)
.L_1990:
        /*0094*/ 	.word	0x00000080
        /*0098*/ 	.word	0x00000001
        /*009c*/ 	.word	0x00000001


	//----- nvinfo : EIATTR_CRS_STACK_SIZE
	.align		4
.L_1991:
        /*00a0*/ 	.byte	0x04, 0x1e
        /*00a2*/ 	.short	(.L_1993 - .L_1992)
.L_1992:
        /*00a4*/ 	.word	0x00000000


	//----- nvinfo : EIATTR_CBANK_PARAM_SIZE
	.align		4
.L_1993:
        /*00a8*/ 	.byte	0x03, 0x19
        /*00aa*/ 	.short	0x0128


	//----- nvinfo : EIATTR_PARAM_CBANK
	.align		4
        /*00ac*/ 	.byte	0x04, 0x0a
        /*00ae*/ 	.short	(.L_1995 - .L_1994)
	.align		4
.L_1994:
        /*00b0*/ 	.word	index@(.nv.constant0._ZN10layer_norm13ln_bwd_kernelINS_13Kernel_traitsIf13__nv_bfloat16S2_S2_fjLj5120ELj1ELj1ELj4ELj16ENS_18Kernel_traits_baseILj5120EfS2_S2_S2_fjLj128EEEEELb0ELb0ELb1ELb0EEEvNS_9BwdParamsE)
        /*00b4*/ 	.short	0x0380
        /*00b6*/ 	.short	0x0128


	//----- nvinfo : EIATTR_SW_WAR
	.align		4
.L_1995:
        /*00b8*/ 	.byte	0x04, 0x36
        /*00ba*/ 	.short	(.L_1997 - .L_1996)
.L_1996:
        /*00bc*/ 	.word	0x00000008
.L_1997:


//--------------------- .nv.info._ZN10layer_norm13ln_bwd_kernelINS_13Kernel_traitsIf13__nv_bfloat16S2_S2_fjLj5120ELj1ELj1ELj4ELj16ENS_18Kernel_traits_baseILj5120EfS2_S2_S2_fjLj128EEEEELb0ELb0ELb1ELb1EEEvNS_9BwdParamsE --------------------------
	.section	.nv.info._ZN10layer_norm13ln_bwd_kernelINS_13Kernel_traitsIf13__nv_bfloat16S2_S2_fjLj5120ELj1ELj1ELj4ELj16ENS_18Kernel_traits_baseILj5120EfS2_S2_S2_fjLj128EEEEELb0ELb0ELb1ELb1EEEvNS_9BwdParamsE,"",@"SHT_CUDA_INFO"
	.sectionflags	@""
	.align	4


	//----- nvinfo : EIATTR_CUDA_API_VERSION
	.align		4
        /*0000*/ 	.byte	0x04, 0x37
        /*0002*/ 	.short	(.L_1999 - .L_1998)
.L_1998:
        /*0004*/ 	.word	0x00000082


	//----- nvinfo : EIATTR_KPARAM_INFO
	.align		4
.L_1999:
        /*0008*/ 	.byte	0x04, 0x17
        /*000a*/ 	.short	(.L_2001 - .L_2000)
.L_2000:
        /*000c*/ 	.word	0x00000000
        /*0010*/ 	.short	0x0000
        /*0012*/ 	.short	0x0000
        /*0014*/ 	.byte	0x00, 0xf0, 0xa1, 0x04


	//----- nvinfo : EIATTR_SPARSE_MMA_MASK
	.align		4
.L_2001:
        /*0018*/ 	.byte	0x03, 0x50
        /*001a*/ 	.short	0x0000


	//----- nvinfo : EIATTR_MAXREG_COUNT
	.align		4
        /*001c*/ 	.byte	0x03, 0x1b
        /*001e*/ 	.short	0x00ff


	//----- nvinfo : EIATTR_NUM_BARRIERS
	.align		4
        /*0020*/ 	.byte	0x02, 0x4c
        /*0022*/ 	.byte	0x01
	.zero		1


	//----- nvinfo : EIATTR_MERCURY_ISA_VERSION
	.align		4
        /*0024*/ 	.byte	0x03, 0x5f
        /*0026*/ 	.short	0x0101


	//----- nvinfo : EIATTR_COOP_GROUP_MASK_REGIDS
	.align		4
        /*0028*/ 	.byte	0x04, 0x29
        /*002a*/ 	.short	(.L_2003 - .L_2002)


	//   ....[0]....
.L_2002:
        /*002c*/ 	.word	0xffffffff


	//   ....[1]....
        /*0030*/ 	.word	0xffffffff


	//   ....[2]....
        /*0034*/ 	.word	0xffffffff


	//   ....[3]....
        /*0038*/ 	.word	0xffffffff


	//   ....[4]....
        /*003c*/ 	.word	0xffffffff


	//   ....[5]....
        /*0040*/ 	.word	0xffffffff


	//   ....[6]....
        /*0044*/ 	.word	0xffffffff


	//   ....[7]....
        /*0048*/ 	.word	0xffffffff


	//   ....[8]....
        /*004c*/ 	.word	0xffffffff


	//   ....[9]....
        /*0050*/ 	.word	0xffffffff


	//----- nvinfo : EIATTR_COOP_GROUP_INSTR_OFFSETS
	.align		4
.L_2003:
        /*0054*/ 	.byte	0x04, 0x28
        /*0056*/ 	.short	(.L_2005 - .L_2004)


	//   ....[0]....
.L_2004:
        /*0058*/ 	.word	0x00002390


	//   ....[1]....
        /*005c*/ 	.word	0x000023b0


	//   ....[2]....
        /*0060*/ 	.word	0x000023f0


	//   ....[3]....
        /*0064*/ 	.word	0x00002400


	//   ....[4]....
        /*0068*/ 	.word	0x00002440


	//   ....[5]....
        /*006c*/ 	.word	0x00002450


	//   ....[6]....
        /*0070*/ 	.word	0x00002480


	//   ....[7]....
        /*0074*/ 	.word	0x00002490


	//   ....[8]....
        /*0078*/ 	.word	0x000024c0


	//   ....[9]....
        /*007c*/ 	.word	0x000024d0


	//----- nvinfo : EIATTR_VRC_CTA_INIT_COUNT
	.align		4
.L_2005:
        /*0080*/ 	.byte	0x02, 0x4a
	.zero		1
	.zero		1


	//----- nvinfo : EIATTR_EXIT_INSTR_OFFSETS
	.align		4
        /*0084*/ 	.byte	0x04, 0x1c
        /*0086*/ 	.short	(.L_2007 - .L_2006)


	//   ....[0]....
.L_2006:
        /*0088*/ 	.word	0x00008740


	//----- nvinfo : EIATTR_MAX_THREADS
	.align		4
.L_2007:
        /*008c*/ 	.byte	0x04, 0x05
        /*008e*/ 	.short	(.L_2009 - .L_2008)
.L_2008:
        /*0090*/ 	.word	0x00000080
        /*0094*/ 	.word	0x00000001
        /*0098*/ 	.word	0x00000001


	//----- nvinfo : EIATTR_CRS_STACK_SIZE
	.align		4
.L_2009:
        /*009c*/ 	.byte	0x04, 0x1e
        /*009e*/ 	.short	(.L_2011 - .L_2010)
.L_2010:
        /*00a0*/ 	.word	0x00000000


	//----- nvinfo : EIATTR_CBANK_PARAM_SIZE
	.align		4
.L_2011:
        /*00a4*/ 	.byte	0x03, 0x19
        /*00a6*/ 	.short	0x0128


	//----- nvinfo : EIATTR_PARAM_CBANK
	.align		4
        /*00a8*/ 	.byte	0x04, 0x0a
        /*00aa*/ 	.short	(.L_2013 - .L_2012)
	.align		4
.L_2012:
        /*00ac*/ 	.word	index@(.nv.constant0._ZN10layer_norm13ln_bwd_kernelINS_13Kernel_traitsIf13__nv_bfloat16S2_S2_fjLj5120ELj1ELj1ELj4ELj16ENS_18Kernel_traits_baseILj5120EfS2_S2_S2_fjLj128EEEEELb0ELb0ELb1ELb1EEEvNS_9BwdParamsE)
        /*00b0*/ 	.short	0x0380
        /*00b2*/ 	.short	0x0128


	//----- nvinfo : EIATTR_SW_WAR
	.align		4
.L_2013:
        /*00b4*/ 	.byte	0x04, 0x36
        /*00b6*/ 	.short	(.L_2015 - .L_2014)
.L_2014:
        /*00b8*/ 	.word	0x00000008
.L_2015:


//--------------------- .nv.info._ZN10layer_norm13ln_bwd_kernelINS_13Kernel_traitsIf13__nv_bfloat16S2_S2_fjLj5120ELj1ELj1ELj4ELj16ENS_18Kernel_traits_baseILj5120EfS2_S2_S2_fjLj128EEEEELb0ELb1ELb0ELb0EEEvNS_9BwdParamsE --------------------------
	.section	.nv.info._ZN10layer_norm13ln_bwd_kernelINS_13Kernel_traitsIf13__nv_bfloat16S2_S2_fjLj5120ELj1ELj1ELj4ELj16ENS_18Kernel_traits_baseILj5120EfS2_S2_S2_fjLj128EEEEELb0ELb1ELb0ELb0EEEvNS_9BwdParamsE,"",@"SHT_CUDA_INFO"
	.sectionflags	@""
	.align	4


	//----- nvinfo : EIATTR_CUDA_API_VERSION
	.align		4
        /*0000*/ 	.byte	0x04, 0x37
        /*0002*/ 	.short	(.L_2017 - .L_2016)
.L_2016:
        /*0004*/ 	.word	0x00000082


	//----- nvinfo : EIATTR_KPARAM_INFO
	.align		4
.L_2017:
        /*0008*/ 	.byte	0x04, 0x17
        /*000a*/ 	.short	(.L_2019 - .L_2018)
.L_2018:
        /*000c*/ 	.word	0x00000000
        /*0010*/ 	.short	0x0000
        /*0012*/ 	.short	0x0000
        /*0014*/ 	.byte	0x00, 0xf0, 0xa1, 0x04


	//----- nvinfo : EIATTR_SPARSE_MMA_MASK
	.align		4
.L_2019:
        /*0018*/ 	.byte	0x03, 0x50
        /*001a*/ 	.short	0x0000


	//----- nvinfo : EIATTR_MAXREG_COUNT
	.align		4
        /*001c*/ 	.byte	0x03, 0x1b
        /*001e*/ 	.short	0x00ff


	//----- nvinfo : EIATTR_NUM_BARRIERS
	.align		4
        /*0020*/ 	.byte	0x02, 0x4c
        /*0022*/ 	.byte	0x01
	.zero		1


	//----- nvinfo : EIATTR_ANNOTATIONS
	.align		4
        /*0024*/ 	.byte	0x04, 0x55
        /*0026*/ 	.short	(.L_2021 - .L_2020)


	//   ....[0]....
.L_2020:
        /* <DEDUP_REMOVED lines=102> */


	//----- nvinfo : EIATTR_MERCURY_ISA_VERSION
	.align		4
.L_2021:
        /*0678*/ 	.byte	0x03, 0x5f
        /*067a*/ 	.short	0x0101


	//----- nvinfo : EIATTR_COOP_GROUP_MASK_REGIDS
	.align		4
        /*067c*/ 	.byte	0x04, 0x29
        /*067e*/ 	.short	(.L_2023 - .L_2022)


	//   ....[0]....
.L_2022:
        /*0680*/ 	.word	0xffffffff


	//   ....[1]....
        /*0684*/ 	.word	0xffffffff


	//   ....[2]....
        /*0688*/ 	.word	0xffffffff


	//   ....[3]....
        /*068c*/ 	.word	0xffffffff


	//   ....[4]....
        /*0690*/ 	.word	0xffffffff


	//   ....[5]....
        /*0694*/ 	.word	0xffffffff


	//   ....[6]....
        /*0698*/ 	.word	0xffffffff


	//   ....[7]....
        /*069c*/ 	.word	0xffffffff


	//   ....[8]....
        /*06a0*/ 	.word	0xffffffff


	//   ....[9]....
        /*06a4*/ 	.word	0xffffffff


	//----- nvinfo : EIATTR_COOP_GROUP_INSTR_OFFSETS
	.align		4
.L_2023:
        /*06a8*/ 	.byte	0x04, 0x28
        /*06aa*/ 	.short	(.L_2025 - .L_2024)


	//   ....[0]....
.L_2024:
        /*06ac*/ 	.word	0x000035b0


	//   ....[1]....
        /*06b0*/ 	.word	0x000035d0


	//   ....[2]....
        /*06b4*/ 	.word	0x00003610


	//   ....[3]....
        /*06b8*/ 	.word	0x00003640


	//   ....[4]....
        /*06bc*/ 	.word	0x00003660


	//   ....[5]....
        /*06c0*/ 	.word	0x00003680


	//   ....[6]....
        /*06c4*/ 	.word	0x000036a0


	//   ....[7]....
        /*06c8*/ 	.word	0x000036c0


	//   ....[8]....
        /*06cc*/ 	.word	0x000036e0


	//   ....[9]....
        /*06d0*/ 	.word	0x00003700


	//----- nvinfo : EIATTR_VRC_CTA_INIT_COUNT
	.align		4
.L_2025:
        /*06d4*/ 	.byte	0x02, 0x4a
	.zero		1
	.zero		1


	//----- nvinfo : EIATTR_EXIT_INSTR_OFFSETS
	.align		4
        /*06d8*/ 	.byte	0x04, 0x1c
        /*06da*/ 	.short	(.L_2027 - .L_2026)


	//   ....[0]....
.L_2026:
        /*06dc*/ 	.word	0x0000a800


	//   ....[1]....
        /*06e0*/ 	.word	0x0000a8d0


	//----- nvinfo : EIATTR_MAX_THREADS
	.align		4
.L_2027:
        /*06e4*/ 	.byte	0x04, 0x05
        /*06e6*/ 	.short	(.L_2029 - .L_2028)
.L_2028:
        /*06e8*/ 	.word	0x00000080
        /*06ec*/ 	.word	0x00000001
        /*06f0*/ 	.word	0x00000001


	//----- nvinfo : EIATTR_CRS_STACK_SIZE
	.align		4
.L_2029:
        /*06f4*/ 	.byte	0x04, 0x1e
        /*06f6*/ 	.short	(.L_2031 - .L_2030)
.L_2030:
        /*06f8*/ 	.word	0x00000000


	//----- nvinfo : EIATTR_CBANK_PARAM_SIZE
	.align		4
.L_2031:
        /*06fc*/ 	.byte	0x03, 0x19
        /*06fe*/ 	.short	0x0128


	//----- nvinfo : EIATTR_PARAM_CBANK
	.align		4
        /*0700*/ 	.byte	0x04, 0x0a
        /*0702*/ 	.short	(.L_2033 - .L_2032)
	.align		4
.L_2032:
        /*0704*/ 	.word	index@(.nv.constant0._ZN10layer_norm13ln_bwd_kernelINS_13Kernel_traitsIf13__nv_bfloat16S2_S2_fjLj5120ELj1ELj1ELj4ELj16ENS_18Kernel_traits_baseILj5120EfS2_S2_S2_fjLj128EEEEELb0ELb1ELb0ELb0EEEvNS_9BwdParamsE)
        /*0708*/ 	.short	0x0380
        /*070a*/ 	.short	0x0128


	//----- nvinfo : EIATTR_SW_WAR
	.align		4
.L_2033:
        /*070c*/ 	.byte	0x04, 0x36
        /*070e*/ 	.short	(.L_2035 - .L_2034)
.L_2034:
        /*0710*/ 	.word	0x00000008
.L_2035:


//--------------------- .nv.info._ZN10layer_norm13ln_bwd_kernelINS_13Kernel_traitsIf13__nv_bfloat16S2_S2_fjLj5120ELj1ELj1ELj4ELj16ENS_18Kernel_traits_baseILj5120EfS2_S2_S2_fjLj128EEEEELb0ELb1ELb0ELb1EEEvNS_9BwdParamsE --------------------------
	.section	.nv.info._ZN10layer_norm13ln_bwd_kernelINS_13Kernel_traitsIf13__nv_bfloat16S2_S2_fjLj5120ELj1ELj1ELj4ELj16ENS_18Kernel_traits_baseILj5120EfS2_S2_S2_fjLj128EEEEELb0ELb1ELb0ELb1EEEvNS_9BwdParamsE,"",@"SHT_CUDA_INFO"
	.sectionflags	@""
	.align	4


	//----- nvinfo : EIATTR_CUDA_API_VERSION
	.align		4
        /*0000*/ 	.byte	0x04, 0x37
        /*0002*/ 	.short	(.L_2037 - .L_2036)
.L_2036:
        /*0004*/ 	.word	0x00000082


	//----- nvinfo : EIATTR_KPARAM_INFO
	.align		4
.L_2037:
        /*0008*/ 	.byte	0x04, 0x17
        /*000a*/ 	.short	(.L_2039 - .L_2038)
.L_2038:
        /*000c*/ 	.word	0x00000000
        /*0010*/ 	.short	0x0000
        /*0012*/ 	.short	0x0000
        /*0014*/ 	.byte	0x00, 0xf0, 0xa1, 0x04


	//----- nvinfo : EIATTR_SPARSE_MMA_MASK
	.align		4
.L_2039:
        /*0018*/ 	.byte	0x03, 0x50
        /*001a*/ 	.short	0x0000


	//----- nvinfo : EIATTR_MAXREG_COUNT
	.align		4
        /*001c*/ 	.byte	0x03, 0x1b
        /*001e*/ 	.short	0x00ff


	//----- nvinfo : EIATTR_NUM_BARRIERS
	.align		4
        /*0020*/ 	.byte	0x02, 0x4c
        /*0022*/ 	.byte	0x01
	.zero		1


	//----- nvinfo : EIATTR_ANNOTATIONS
	.align		4
        /*0024*/ 	.byte	0x04, 0x55
        /*0026*/ 	.short	(.L_2041 - .L_2040)


	//   ....[0]....
.L_2040:
        /* <DEDUP_REMOVED lines=121> */


	//----- nvinfo : EIATTR_MERCURY_ISA_VERSION
	.align		4
.L_2041:
        /*07a8*/ 	.byte	0x03, 0x5f
        /*07aa*/ 	.short	0x0101


	//----- nvinfo : EIATTR_COOP_GROUP_MASK_REGIDS
	.align		4
        /*07ac*/ 	.byte	0x04, 0x29
        /*07ae*/ 	.short	(.L_2043 - .L_2042)


	//   ....[0]....
.L_2042:
        /*07b0*/ 	.word	0xffffffff


	//   ....[1]....
        /*07b4*/ 	.word	0xffffffff


	//   ....[2]....
        /*07b8*/ 	.word	0xffffffff


	//   ....[3]....
        /*07bc*/ 	.word	0xffffffff


	//   ....[4]....
        /*07c0*/ 	.word	0xffffffff


	//   ....[5]....
        /*07c4*/ 	.word	0xffffffff


	//   ....[6]....
        /*07c8*/ 	.word	0xffffffff


	//   ....[7]....
        /*07cc*/ 	.word	0xffffffff


	//   ....[8]....
        /*07d0*/ 	.word	0xffffffff


	//   ....[9]....
        /*07d4*/ 	.word	0xffffffff


	//----- nvinfo : EIATTR_COOP_GROUP_INSTR_OFFSETS
	.align		4
.L_2043:
        /*07d8*/ 	.byte	0x04, 0x28
        /*07da*/ 	.short	(.L_2045 - .L_2044)


	//   ....[0]....
.L_2044:
        /*07dc*/ 	.word	0x00002df0


	//   ....[1]....
        /*07e0*/ 	.word	0x00002e60


	//   ....[2]....
        /*07e4*/ 	.word	0x00002e80


	//   ....[3]....
        /*07e8*/ 	.word	0x00002ea0


	//   ....[4]....
        /*07ec*/ 	.word	0x00002ec0


	//   ....[5]....
        /*07f0*/ 	.word	0x00002ee0


	//   ....[6]....
        /*07f4*/ 	.word	0x00002f00


	//   ....[7]....
        /*07f8*/ 	.word	0x00002f20


	//   ....[8]....
        /*07fc*/ 	.word	0x00002f50


	//   ....[9]....
        /*0800*/ 	.word	0x00002f80


	//----- nvinfo : EIATTR_VRC_CTA_INIT_COUNT
	.align		4
.L_2045:
        /*0804*/ 	.byte	0x02, 0x4a
	.zero		1
	.zero		1


	//----- nvinfo : EIATTR_EXIT_INSTR_OFFSETS
	.align		4
        /*0808*/ 	.byte	0x04, 0x1c
        /*080a*/ 	.short	(.L_2047 - .L_2046)


	//   ....[0]....
.L_2046:
        /*080c*/ 	.word	0x0000a600


	//----- nvinfo : EIATTR_MAX_THREADS
	.align		4
.L_2047:
        /*0810*/ 	.byte	0x04, 0x05
        /*0812*/ 	.short	(.L_2049 - .L_2048)
.L_2048:
        /*0814*/ 	.word	0x00000080
        /*0818*/ 	.word	0x00000001
        /*081c*/ 	.word	0x00000001


	//----- nvinfo : EIATTR_CRS_STACK_SIZE
	.align		4
.L_2049:
        /*0820*/ 	.byte	0x04, 0x1e
        /*0822*/ 	.short	(.L_2051 - .L_2050)
.L_2050:
        /*0824*/ 	.word	0x00000000


	//----- nvinfo : EIATTR_CBANK_PARAM_SIZE
	.align		4
.L_2051:
        /*0828*/ 	.byte	0x03, 0x19
        /*082a*/ 	.short	0x0128


	//----- nvinfo : EIATTR_PARAM_CBANK
	.align		4
        /*082c*/ 	.byte	0x04, 0x0a
        /*082e*/ 	.short	(.L_2053 - .L_2052)
	.align		4
.L_2052:
        /*0830*/ 	.word	index@(.nv.constant0._ZN10layer_norm13ln_bwd_kernelINS_13Kernel_traitsIf13__nv_bfloat16S2_S2_fjLj5120ELj1ELj1ELj4ELj16ENS_18Kernel_traits_baseILj5120EfS2_S2_S2_fjLj128EEEEELb0ELb1ELb0ELb1EEEvNS_9BwdParamsE)
        /*0834*/ 	.short	0x0380
        /*0836*/ 	.short	0x0128


	//----- nvinfo : EIATTR_SW_WAR
	.align		4
.L_2053:
        /*0838*/ 	.byte	0x04, 0x36
        /*083a*/ 	.short	(.L_2055 - .L_2054)
.L_2054:
        /*083c*/ 	.word	0x00000008
.L_2055:


//--------------------- .nv.info._ZN10layer_norm13ln_bwd_kernelINS_13Kernel_traitsIf13__nv_bfloat16S2_S2_fjLj5120ELj1ELj1ELj4ELj16ENS_18Kernel_traits_baseILj5120EfS2_S2_S2_fjLj128EEEEELb0ELb1ELb1ELb0EEEvNS_9BwdParamsE --------------------------
	.section	.nv.info._ZN10layer_norm13ln_bwd_kernelINS_13Kernel_traitsIf13__nv_bfloat16S2_S2_fjLj5120ELj1ELj1ELj4ELj16ENS_18Kernel_traits_baseILj5120EfS2_S2_S2_fjLj128EEEEELb0ELb1ELb1ELb0EEEvNS_9BwdParamsE,"",@"SHT_CUDA_INFO"
	.sectionflags	@""
	.align	4


	//----- nvinfo : EIATTR_CUDA_API_VERSION
	.align		4
        /*0000*/ 	.byte	0x04, 0x37
        /*0002*/ 	.short	(.L_2057 - .L_2056)
.L_2056:
        /*0004*/ 	.word	0x00000082


	//----- nvinfo : EIATTR_KPARAM_INFO
	.align		4
.L_2057:
        /*0008*/ 	.byte	0x04, 0x17
        /*000a*/ 	.short	(.L_2059 - .L_2058)
.L_2058:
        /*000c*/ 	.word	0x00000000
        /*0010*/ 	.short	0x0000
        /*0012*/ 	.short	0x0000
        /*0014*/ 	.byte	0x00, 0xf0, 0xa1, 0x04


	//----- nvinfo : EIATTR_SPARSE_MMA_MASK
	.align		4
.L_2059:
        /*0018*/ 	.byte	0x03, 0x50
        /*001a*/ 	.short	0x0000


	//----- nvinfo : EIATTR_MAXREG_COUNT
	.align		4
        /*001c*/ 	.byte	0x03, 0x1b
        /*001e*/ 	.short	0x00ff


	//----- nvinfo : EIATTR_NUM_BARRIERS
	.align		4
        /*0020*/ 	.byte	0x02, 0x4c
        /*0022*/ 	.byte	0x01
	.zero		1


	//----- nvinfo : EIATTR_ANNOTATIONS
	.align		4
        /*0024*/ 	.byte	0x04, 0x55
        /*0026*/ 	.short	(.L_2061 - .L_2060)


	//   ....[0]....
.L_2060:
        /* <DEDUP_REMOVED lines=127> */


	//----- nvinfo : EIATTR_MERCURY_ISA_VERSION
	.align		4
.L_2061:
        /*0808*/ 	.byte	0x03, 0x5f
        /*080a*/ 	.short	0x0101


	//----- nvinfo : EIATTR_COOP_GROUP_MASK_REGIDS
	.align		4
        /*080c*/ 	.byte	0x04, 0x29
        /*080e*/ 	.short	(.L_2063 - .L_2062)


	//   ....[0]....
.L_2062:
        /*0810*/ 	.word	0xffffffff


	//   ....[1]....
        /*0814*/ 	.word	0xffffffff


	//   ....[2]....
        /*0818*/ 	.word	0xffffffff


	//   ....[3]....
        /*081c*/ 	.word	0xffffffff


	//   ....[4]....
        /*0820*/ 	.word	0xffffffff


	//   ....[5]....
        /*0824*/ 	.word	0xffffffff


	//   ....[6]....
        /*0828*/ 	.word	0xffffffff


	//   ....[7]....
        /*082c*/ 	.word	0xffffffff


	//   ....[8]....
        /*0830*/ 	.word	0xffffffff


	//   ....[9]....
        /*0834*/ 	.word	0xffffffff


	//----- nvinfo : EIATTR_COOP_GROUP_INSTR_OFFSETS
	.align		4
.L_2063:
        /*0838*/ 	.byte	0x04, 0x28
        /*083a*/ 	.short	(.L_2065 - .L_2064)


	//   ....[0]....
.L_2064:
        /*083c*/ 	.word	0x00003a00


	//   ....[1]....
        /*0840*/ 	.word	0x00003a20


	//   ....[2]....
        /*0844*/ 	.word	0x00003a60


	//   ....[3]....
        /*0848*/ 	.word	0x00003a70


	//   ....[4]....
        /*084c*/ 	.word	0x00003ab0


	//   ....[5]....
        /*0850*/ 	.word	0x00003ac0


	//   ....[6]....
        /*0854*/ 	.word	0x00003af0


	//   ....[7]....
        /*0858*/ 	.word	0x00003b00


	//   ....[8]....
        /*085c*/ 	.word	0x00003b30


	//   ....[9]....
        /*0860*/ 	.word	0x00003b40


	//----- nvinfo : EIATTR_VRC_CTA_INIT_COUNT
	.align		4
.L_2065:
        /*0864*/ 	.byte	0x02, 0x4a
	.zero		1
	.zero		1


	//----- nvinfo : EIATTR_EXIT_INSTR_OFFSETS
	.align		4
        /*0868*/ 	.byte	0x04, 0x1c
        /*086a*/ 	.short	(.L_2067 - .L_2066)


	//   ....[0]....
.L_2066:
        /*086c*/ 	.word	0x0000d590


	//   ....[1]....
        /*0870*/ 	.word	0x0000d660


	//----- nvinfo : EIATTR_MAX_THREADS
	.align		4
.L_2067:
        /*0874*/ 	.byte	0x04, 0x05
        /*0876*/ 	.short	(.L_2069 - .L_2068)
.L_2068:
        /*0878*/ 	.word	0x00000080
        /*087c*/ 	.word	0x00000001
        /*0880*/ 	.word	0x00000001


	//----- nvinfo : EIATTR_CRS_STACK_SIZE
	.align		4
.L_2069:
        /*0884*/ 	.byte	0x04, 0x1e
        /*0886*/ 	.short	(.L_2071 - .L_2070)
.L_2070:
        /*0888*/ 	.word	0x00000000


	//----- nvinfo : EIATTR_CBANK_PARAM_SIZE
	.align		4
.L_2071:
        /*088c*/ 	.byte	0x03, 0x19
        /*088e*/ 	.short	0x0128


	//----- nvinfo : EIATTR_PARAM_CBANK
	.align		4
        /*0890*/ 	.byte	0x04, 0x0a
        /*0892*/ 	.short	(.L_2073 - .L_2072)
	.align		4
.L_2072:
        /*0894*/ 	.word	index@(.nv.constant0._ZN10layer_norm13ln_bwd_kernelINS_13Kernel_traitsIf13__nv_bfloat16S2_S2_fjLj5120ELj1ELj1ELj4ELj16ENS_18Kernel_traits_baseILj5120EfS2_S2_S2_fjLj128EEEEELb0ELb1ELb1ELb0EEEvNS_9BwdParamsE)
        /*0898*/ 	.short	0x0380
        /*089a*/ 	.short	0x0128


	//----- nvinfo : EIATTR_SW_WAR
	.align		4
.L_2073:
        /*089c*/ 	.byte	0x04, 0x36
        /*089e*/ 	.short	(.L_2075 - .L_2074)
.L_2074:
        /*08a0*/ 	.word	0x00000008
.L_2075:


//--------------------- .nv.info._ZN10layer_norm13ln_bwd_kernelINS_13Kernel_traitsIf13__nv_bfloat16S2_S2_fjLj5120ELj1ELj1ELj4ELj16ENS_18Kernel_traits_baseILj5120EfS2_S2_S2_fjLj128EEEEELb0ELb1ELb1ELb1EEEvNS_9BwdParamsE --------------------------
	.section	.nv.info._ZN10layer_norm13ln_bwd_kernelINS_13Kernel_traitsIf13__nv_bfloat16S2_S2_fjLj5120ELj1ELj1ELj4ELj16ENS_18Kernel_traits_baseILj5120EfS2_S2_S2_fjLj128EEEEELb0ELb1ELb1ELb1EEEvNS_9BwdParamsE,"",@"SHT_CUDA_INFO"
	.sectionflags	@""
	.align	4


	//----- nvinfo : EIATTR_CUDA_API_VERSION
	.align		4
        /*0000*/ 	.byte	0x04, 0x37
        /*0002*/ 	.short	(.L_2077 - .L_2076)
.L_2076:
        /*0004*/ 	.word	0x00000082


	//----- nvinfo : EIATTR_KPARAM_INFO
	.align		4
.L_2077:
        /*0008*/ 	.byte	0x04, 0x17
        /*000a*/ 	.short	(.L_2079 - .L_2078)
.L_2078:
        /*000c*/ 	.word	0x00000000
        /*0010*/ 	.short	0x0000
        /*0012*/ 	.short	0x0000
        /*0014*/ 	.byte	0x00, 0xf0, 0xa1, 0x04


	//----- nvinfo : EIATTR_SPARSE_MMA_MASK
	.align		4
.L_2079:
        /*0018*/ 	.byte	0x03, 0x50
        /*001a*/ 	.short	0x0000


	//----- nvinfo : EIATTR_MAXREG_COUNT
	.align		4
        /*001c*/ 	.byte	0x03, 0x1b
        /*001e*/ 	.short	0x00ff


	//----- nvinfo : EIATTR_NUM_BARRIERS
	.align		4
        /*0020*/ 	.byte	0x02, 0x4c
        /*0022*/ 	.byte	0x01
	.zero		1


	//----- nvinfo : EIATTR_ANNOTATIONS
	.align		4
        /*0024*/ 	.byte	0x04, 0x55
        /*0026*/ 	.short	(.L_2081 - .L_2080)


	//   ....[0]....
.L_2080:
        /* <DEDUP_REMOVED lines=161> */


	//----- nvinfo : EIATTR_MERCURY_ISA_VERSION
	.align		4
.L_2081:
        /*0a28*/ 	.byte	0x03, 0x5f
        /*0a2a*/ 	.short	0x0101


	//----- nvinfo : EIATTR_COOP_GROUP_MASK_REGIDS
	.align		4
        /*0a2c*/ 	.byte	0x04, 0x29
        /*0a2e*/ 	.short	(.L_2083 - .L_2082)


	//   ....[0]....
.L_2082:
        /*0a30*/ 	.word	0xffffffff


	//   ....[1]....
        /*0a34*/ 	.word	0xffffffff


	//   ....[2]....
        /*0a38*/ 	.word	0xffffffff


	//   ....[3]....
        /*0a3c*/ 	.word	0xffffffff


	//   ....[4]....
        /*0a40*/ 	.word	0xffffffff


	//   ....[5]....
        /*0a44*/ 	.word	0xffffffff


	//   ....[6]....
        /*0a48*/ 	.word	0xffffffff


	//   ....[7]....
        /*0a4c*/ 	.word	0xffffffff


	//   ....[8]....
        /*0a50*/ 	.word	0xffffffff


	//   ....[9]....
        /*0a54*/ 	.word	0xffffffff


	//----- nvinfo : EIATTR_COOP_GROUP_INSTR_OFFSETS
	.align		4
.L_2083:
        /*0a58*/ 	.byte	0x04, 0x28
        /*0a5a*/ 	.short	(.L_2085 - .L_2084)


	//   ....[0]....
.L_2084:
        /*0a5c*/ 	.word	0x00002f90


	//   ....[1]....
        /*0a60*/ 	.word	0x00002fa0


	//   ....[2]....
        /*0a64*/ 	.word	0x00002fe0


	//   ....[3]....
        /*0a68*/ 	.word	0x00002ff0


	//   ....[4]....
        /*0a6c*/ 	.word	0x00003040


	//   ....[5]....
        /*0a70*/ 	.word	0x00003050


	//   ....[6]....
        /*0a74*/ 	.word	0x00003080


	//   ....[7]....
        /*0a78*/ 	.word	0x00003090


	//   ....[8]....
        /*0a7c*/ 	.word	0x000030c0


	//   ....[9]....
        /*0a80*/ 	.word	0x000030d0


	//----- nvinfo : EIATTR_VRC_CTA_INIT_COUNT
	.align		4
.L_2085:
        /*0a84*/ 	.byte	0x02, 0x4a
	.zero		1
	.zero		1


	//----- nvinfo : EIATTR_EXIT_INSTR_OFFSETS
	.align		4
        /*0a88*/ 	.byte	0x04, 0x1c
        /*0a8a*/ 	.short	(.L_2087 - .L_2086)


	//   ....[0]....
.L_2086:
        /*0a8c*/ 	.word	0x0000cdf0


	//----- nvinfo : EIATTR_MAX_THREADS
	.align		4
.L_2087:
        /*0a90*/ 	.byte	0x04, 0x05
        /*0a92*/ 	.short	(.L_2089 - .L_2088)
.L_2088:
        /*0a94*/ 	.word	0x00000080
        /*0a98*/ 	.word	0x00000001
        /*0a9c*/ 	.word	0x00000001


	//----- nvinfo : EIATTR_CRS_STACK_SIZE
	.align		4
.L_2089:
        /*0aa0*/ 	.byte	0x04, 0x1e
        /*0aa2*/ 	.short	(.L_2091 - .L_2090)
.L_2090:
        /*0aa4*/ 	.word	0x00000000


	//----- nvinfo : EIATTR_CBANK_PARAM_SIZE
	.align		4
.L_2091:
        /*0aa8*/ 	.byte	0x03, 0x19
        /*0aaa*/ 	.short	0x0128


	//----- nvinfo : EIATTR_PARAM_CBANK
	.align		4
        /*0aac*/ 	.byte	0x04, 0x0a
        /*0aae*/ 	.short	(.L_2093 - .L_2092)
	.align		4
.L_2092:
        /*0ab0*/ 	.word	index@(.nv.constant0._ZN10layer_norm13ln_bwd_kernelINS_13Kernel_traitsIf13__nv_bfloat16S2_S2_fjLj5120ELj1ELj1ELj4ELj16ENS_18Kernel_traits_baseILj5120EfS2_S2_S2_fjLj128EEEEELb0ELb1ELb1ELb1EEEvNS_9BwdParamsE)
        /*0ab4*/ 	.short	0x0380
        /*0ab6*/ 	.short	0x0128


	//----- nvinfo : EIATTR_SW_WAR
	.align		4
.L_2093:
        /*0ab8*/ 	.byte	0x04, 0x36
        /*0aba*/ 	.short	(.L_2095 - .L_2094)
.L_2094:
        /*0abc*/ 	.word	0x00000008
.L_2095:


//--------------------- .nv.info._ZN10layer_norm13ln_bwd_kernelINS_13Kernel_traitsIf13__nv_bfloat16S2_S2_fjLj5120ELj1ELj1ELj4ELj16ENS_18Kernel_traits_baseILj5120EfS2_S2_S2_fjLj128EEEEELb1ELb0ELb0ELb0EEEvNS_9BwdParamsE --------------------------
	.section	.nv.info._ZN10layer_norm13ln_bwd_kernelINS_13Kernel_traitsIf13__nv_bfloat16S2_S2_fjLj5120ELj1ELj1ELj4ELj16ENS_18Kernel_traits_baseILj5120EfS2_S2_S2_fjLj128EEEEELb1ELb0ELb0ELb0EEEvNS_9BwdParamsE,"",@"SHT_CUDA_INFO"
	.sectionflags	@""
	.align	4


	//----- nvinfo : EIATTR_CUDA_API_VERSION
	.align		4
        /*0000*/ 	.byte	0x04, 0x37
        /*0002*/ 	.short	(.L_2097 - .L_2096)
.L_2096:
        /*0004*/ 	.word	0x00000082


	//----- nvinfo : EIATTR_KPARAM_INFO
	.align		4
.L_2097:
        /*0008*/ 	.byte	0x04, 0x17
        /*000a*/ 	.short	(.L_2099 - .L_2098)
.L_2098:
        /*000c*/ 	.word	0x00000000
        /*0010*/ 	.short	0x0000
        /*0012*/ 	.short	0x0000
        /*0014*/ 	.byte	0x00, 0xf0, 0xa1, 0x04


	//----- nvinfo : EIATTR_SPARSE_MMA_MASK
	.align		4
.L_2099:
        /*0018*/ 	.byte	0x03, 0x50
        /*001a*/ 	.short	0x0000


	//----- nvinfo : EIATTR_MAXREG_COUNT
	.align		4
        /*001c*/ 	.byte	0x03, 0x1b
        /*001e*/ 	.short	0x00ff


	//----- nvinfo : EIATTR_NUM_BARRIERS
	.align		4
        /*0020*/ 	.byte	0x02, 0x4c
        /*0022*/ 	.byte	0x01
	.zero		1


	//----- nvinfo : EIATTR_MERCURY_ISA_VERSION
	.align		4
        /*0024*/ 	.byte	0x03, 0x5f
        /*0026*/ 	.short	0x0101


	//----- nvinfo : EIATTR_COOP_GROUP_MASK_REGIDS
	.align		4
        /*0028*/ 	.byte	0x04, 0x29
        /*002a*/ 	.short	(.L_2101 - .L_2100)


	//   ....[0]....
.L_2100:
        /*002c*/ 	.word	0xffffffff


	//   ....[1]....
        /*0030*/ 	.word	0xffffffff


	//   ....[2]....
        /*0034*/ 	.word	0xffffffff


	//   ....[3]....
        /*0038*/ 	.word	0xffffffff


	//   ....[4]....
        /*003c*/ 	.word	0xffffffff


	//   ....[5]....
        /*0040*/ 	.word	0xffffffff


	//   ....[6]....
        /*0044*/ 	.word	0xffffffff


	//   ....[7]....
        /*0048*/ 	.word	0xffffffff


	//   ....[8]....
        /*004c*/ 	.word	0xffffffff


	//   ....[9]....
        /*0050*/ 	.word	0xffffffff


	//----- nvinfo : EIATTR_COOP_GROUP_INSTR_OFFSETS
	.align		4
.L_2101:
        /*0054*/ 	.byte	0x04, 0x28
        /*0056*/ 	.short	(.L_2103 - .L_2102)


	//   ....[0]....
.L_2102:
        /*0058*/ 	.word	0x00002940


	//   ....[1]....
        /*005c*/ 	.word	0x00002970


	//   ....[2]....
        /*0060*/ 	.word	0x000029a0


	//   ....[3]....
        /*0064*/ 	.word	0x000029b0


	//   ....[4]....
        /*0068*/ 	.word	0x000029e0


	//   ....[5]....
        /*006c*/ 	.word	0x000029f0


	//   ....[6]....
        /*0070*/ 	.word	0x00002a20


	//   ....[7]....
        /*0074*/ 	.word	0x00002a30


	//   ....[8]....
        /*0078*/ 	.word	0x00002a60


	//   ....[9]....
        /*007c*/ 	.word	0x00002a70


	//----- nvinfo : EIATTR_VRC_CTA_INIT_COUNT
	.align		4
.L_2103:
        /*0080*/ 	.byte	0x02, 0x4a
	.zero		1
	.zero		1


	//----- nvinfo : EIATTR_EXIT_INSTR_OFFSETS
	.align		4
        /*0084*/ 	.byte	0x04, 0x1c
        /*0086*/ 	.short	(.L_2105 - .L_2104)


	//   ....[0]....
.L_2104:
        /*0088*/ 	.word	0x00009020


	//   ....[1]....
        /*008c*/ 	.word	0x000090c0


	//----- nvinfo : EIATTR_MAX_THREADS
	.align		4
.L_2105:
        /*0090*/ 	.byte	0x04, 0x05
        /*0092*/ 	.short	(.L_2107 - .L_2106)
.L_2106:
        /*0094*/ 	.word	0x00000080
        /*0098*/ 	.word	0x00000001
        /*009c*/ 	.word	0x00000001


	//----- nvinfo : EIATTR_CRS_STACK_SIZE
	.align		4
.L_2107:
        /*00a0*/ 	.byte	0x04, 0x1e
        /*00a2*/ 	.short	(.L_2109 - .L_2108)
.L_2108:
        /*00a4*/ 	.word	0x00000000


	//----- nvinfo : EIATTR_CBANK_PARAM_SIZE
	.align		4
.L_2109:
        /*00a8*/ 	.byte	0x03, 0x19
        /*00aa*/ 	.short	0x0128


	//----- nvinfo : EIATTR_PARAM_CBANK
	.align		4
        /*00ac*/ 	.byte	0x04, 0x0a
        /*00ae*/ 	.short	(.L_2111 - .L_2110)
	.align		4
.L_2110:
        /*00b0*/ 	.word	index@(.nv.constant0._ZN10layer_norm13ln_bwd_kernelINS_13Kernel_traitsIf13__nv_bfloat16S2_S2_fjLj5120ELj1ELj1ELj4ELj16ENS_18Kernel_traits_baseILj5120EfS2_S2_S2_fjLj128EEEEELb1ELb0ELb0ELb0EEEvNS_9BwdParamsE)
        /*00b4*/ 	.short	0x0380
        /*00b6*/ 	.short	0x0128


	//----- nvinfo : EIATTR_SW_WAR
	.align		4
.L_2111:
        /*00b8*/ 	.byte	0x04, 0x36
        /*00ba*/ 	.short	(.L_2113 - .L_2112)
.L_2112:
        /*00bc*/ 	.word	0x00000008
.L_2113:


//--------------------- .nv.info._ZN10layer_norm13ln_bwd_kernelINS_13Kernel_traitsIf13__nv_bfloat16S2_S2_fjLj5120ELj1ELj1ELj4ELj16ENS_18Kernel_traits_baseILj5120EfS2_S2_S2_fjLj128EEEEELb1ELb0ELb0ELb1EEEvNS_9BwdParamsE --------------------------
	.section	.nv.info._ZN10layer_norm13ln_bwd_kernelINS_13Kernel_traitsIf13__nv_bfloat16S2_S2_fjLj5120ELj1ELj1ELj4ELj16ENS_18Kernel_traits_baseILj5120EfS2_S2_S2_fjLj128EEEEELb1ELb0ELb0ELb1EEEvNS_9BwdParamsE,"",@"SHT_CUDA_INFO"
	.sectionflags	@""
	.align	4


	//----- nvinfo : EIATTR_CUDA_API_VERSION
	.align		4
        /*0000*/ 	.byte	0x04, 0x37
        /*0002*/ 	.short	(.L_2115 - .L_2114)
.L_2114:
        /*0004*/ 	.word	0x00000082


	//----- nvinfo : EIATTR_KPARAM_INFO
	.align		4
.L_2115:
        /*0008*/ 	.byte	0x04, 0x17
        /*000a*/ 	.short	(.L_2117 - .L_2116)
.L_2116:
        /*000c*/ 	.word	0x00000000
        /*0010*/ 	.short	0x0000
        /*0012*/ 	.short	0x0000
        /*0014*/ 	.byte	0x00, 0xf0, 0xa1, 0x04


	//----- nvinfo : EIATTR_SPARSE_MMA_MASK
	.align		4
.L_2117:
        /*0018*/ 	.byte	0x03, 0x50
        /*001a*/ 	.short	0x0000


	//----- nvinfo : EIATTR_MAXREG_COUNT
	.align		4
        /*001c*/ 	.byte	0x03, 0x1b
        /*001e*/ 	.short	0x00ff


	//----- nvinfo : EIATTR_NUM_BARRIERS
	.align		4
        /*0020*/ 	.byte	0x02, 0x4c
        /*0022*/ 	.byte	0x01
	.zero		1


	//----- nvinfo : EIATTR_ANNOTATIONS
	.align		4
        /*0024*/ 	.byte	0x04, 0x55
        /*0026*/ 	.short	(.L_2119 - .L_2118)


	//   ....[0]....
.L_2118:
        /*0028*/ 	.word	0x00000001
        /*002c*/ 	.byte	0x10, 0x03, 0x00, 0x00, 0x01, 0x00, 0x00, 0x00, 0x30, 0x03, 0x00, 0x00, 0x01, 0x00, 0x00, 0x00
        /*003c*/ 	.byte	0x70, 0x03, 0x00, 0x00, 0x01, 0x00, 0x00, 0x00, 0x80, 0x23, 0x00, 0x00, 0x01, 0x00, 0x00, 0x00
        /*004c*/ 	.byte	0xc0, 0x23, 0x00, 0x00, 0x01, 0x00, 0x00, 0x00, 0x00, 0x25, 0x00, 0x00, 0x01, 0x00, 0x00, 0x00
        /*005c*/ 	.byte	0x20, 0x25, 0x00, 0x00, 0x01, 0x00, 0x00, 0x00, 0xd0, 0x28, 0x00, 0x00, 0x01, 0x00, 0x00, 0x00
        /*006c*/ 	.byte	0xe0, 0x28, 0x00, 0x00


	//----- nvinfo : EIATTR_MERCURY_ISA_VERSION
	.align		4
.L_2119:
        /*0070*/ 	.byte	0x03, 0x5f
        /*0072*/ 	.short	0x0101


	//----- nvinfo : EIATTR_COOP_GROUP_MASK_REGIDS
	.align		4
        /*0074*/ 	.byte	0x04, 0x29
        /*0076*/ 	.short	(.L_2121 - .L_2120)


	//   ....[0]....
.L_2120:
        /*0078*/ 	.word	0xffffffff


	//   ....[1]....
        /*007c*/ 	.word	0xffffffff


	//   ....[2]....
        /*0080*/ 	.word	0xffffffff


	//   ....[3]....
        /*0084*/ 	.word	0xffffffff


	//   ....[4]....
        /*0088*/ 	.word	0xffffffff


	//   ....[5]....
        /*008c*/ 	.word	0xffffffff


	//   ....[6]....
        /*0090*/ 	.word	0xffffffff


	//   ....[7]....
        /*0094*/ 	.word	0xffffffff


	//   ....[8]....
        /*0098*/ 	.word	0xffffffff


	//   ....[9]....
        /*009c*/ 	.word	0xffffffff


	//----- nvinfo : EIATTR_COOP_GROUP_INSTR_OFFSETS
	.align		4
.L_2121:
        /*00a0*/ 	.byte	0x04, 0x28
        /*00a2*/ 	.short	(.L_2123 - .L_2122)


	//   ....[0]....
.L_2122:
        /*00a4*/ 	.word	0x00002140


	//   ....[1]....
        /*00a8*/ 	.word	0x00002270


	//   ....[2]....
        /*00ac*/ 	.word	0x00002290


	//   ....[3]....
        /*00b0*/ 	.word	0x000022a0


	//   ....[4]....
        /*00b4*/ 	.word	0x000022c0


	//   ....[5]....
        /*00b8*/ 	.word	0x000022e0


	//   ....[6]....
        /*00bc*/ 	.word	0x00002300


	//   ....[7]....
        /*00c0*/ 	.word	0x00002320


	//   ....[8]....
        /*00c4*/ 	.word	0x00002350


	//   ....[9]....
        /*00c8*/ 	.word	0x00002390


	//----- nvinfo : EIATTR_VRC_CTA_INIT_COUNT
	.align		4
.L_2123:
        /*00cc*/ 	.byte	0x02, 0x4a
	.zero		1
	.zero		1


	//----- nvinfo : EIATTR_EXIT_INSTR_OFFSETS
	.align		4
        /*00d0*/ 	.byte	0x04, 0x1c
        /*00d2*/ 	.short	(.L_2125 - .L_2124)


	//   ....[0]....
.L_2124:
        /*00d4*/ 	.word	0x00008a10


	//----- nvinfo : EIATTR_MAX_THREADS
	.align		4
.L_2125:
        /*00d8*/ 	.byte	0x04, 0x05
        /*00da*/ 	.short	(.L_2127 - .L_2126)
.L_2126:
        /*00dc*/ 	.word	0x00000080
        /*00e0*/ 	.word	0x00000001
        /*00e4*/ 	.word	0x00000001


	//----- nvinfo : EIATTR_CBANK_PARAM_SIZE
	.align		4
.L_2127:
        /*00e8*/ 	.byte	0x03, 0x19
        /*00ea*/ 	.short	0x0128


	//----- nvinfo : EIATTR_PARAM_CBANK
	.align		4
        /*00ec*/ 	.byte	0x04, 0x0a
        /*00ee*/ 	.short	(.L_2129 - .L_2128)
	.align		4
.L_2128:
        /*00f0*/ 	.word	index@(.nv.constant0._ZN10layer_norm13ln_bwd_kernelINS_13Kernel_traitsIf13__nv_bfloat16S2_S2_fjLj5120ELj1ELj1ELj4ELj16ENS_18Kernel_traits_baseILj5120EfS2_S2_S2_fjLj128EEEEELb1ELb0ELb0ELb1EEEvNS_9BwdParamsE)
        /*00f4*/ 	.short	0x0380
        /*00f6*/ 	.short	0x0128


	//----- nvinfo : EIATTR_SW_WAR
	.align		4
.L_2129:
        /*00f8*/ 	.byte	0x04, 0x36
        /*00fa*/ 	.short	(.L_2131 - .L_2130)
.L_2130:
        /*00fc*/ 	.word	0x00000008
.L_2131:


//--------------------- .nv.info._ZN10layer_norm22ln_bwd_finalize_kernelINS_22Kernel_traits_finalizeILj5120Ef13__nv_bfloat16S2_S2_fjLb0ELj1024ELj4ENS_18Kernel_traits_baseILj5120EfS2_S2_S2_fjLj1024EEEEELb0ELb0EEEvNS_9BwdParamsE --------------------------
	.section	.nv.info._ZN10layer_norm22ln_bwd_finalize_kernelINS_22Kernel_traits_finalizeILj5120Ef13__nv_bfloat16S2_S2_fjLb0ELj1024ELj4ENS_18Kernel_traits_baseILj5120EfS2_S2_S2_fjLj1024EEEEELb0ELb0EEEvNS_9BwdParamsE,"",@"SHT_CUDA_INFO"
	.sectionflags	@""
	.align	4


	//----- nvinfo : EIATTR_CUDA_API_VERSION
	.align		4
        /*0000*/ 	.byte	0x04, 0x37
        /*0002*/ 	.short	(.L_2133 - .L_2132)
.L_2132:
        /*0004*/ 	.word	0x00000082


	//----- nvinfo : EIATTR_KPARAM_INFO
	.align		4
.L_2133:
        /*0008*/ 	.byte	0x04, 0x17
        /*000a*/ 	.short	(.L_2135 - .L_2134)
.L_2134:
        /*000c*/ 	.word	0x00000000
        /*0010*/ 	.short	0x0000
        /*0012*/ 	.short	0x0000
        /*0014*/ 	.byte	0x00, 0xf0, 0xa1, 0x04


	//----- nvinfo : EIATTR_SPARSE_MMA_MASK
	.align		4
.L_2135:
        /*0018*/ 	.byte	0x03, 0x50
        /*001a*/ 	.short	0x0000


	//----- nvinfo : EIATTR_MAXREG_COUNT
	.align		4
        /*001c*/ 	.byte	0x03, 0x1b
        /*001e*/ 	.short	0x0040


	//----- nvinfo : EIATTR_NUM_BARRIERS
	.align		4
        /*0020*/ 	.byte	0x02, 0x4c
        /*0022*/ 	.byte	0x01
	.zero		1


	//----- nvinfo : EIATTR_MERCURY_ISA_VERSION
	.align		4
        /*0024*/ 	.byte	0x03, 0x5f
        /*0026*/ 	.short	0x0101


	//----- nvinfo : EIATTR_COOP_GROUP_MASK_REGIDS
	.align		4
        /*0028*/ 	.byte	0x04, 0x29
        /*002a*/ 	.short	(.L_2137 - .L_2136)


	//   ....[0]....
.L_2136:
        /*002c*/ 	.word	0xffffffff


	//   ....[1]....
        /*0030*/ 	.word	0xffffffff


	//   ....[2]....
        /*0034*/ 	.word	0xffffffff


	//   ....[3]....
        /*0038*/ 	.word	0xffffffff


	//   ....[4]....
        /*003c*/ 	.word	0xffffffff


	//   ....[5]....
        /*0040*/ 	.word	0xffffffff


	//   ....[6]....
        /*0044*/ 	.word	0xffffffff


	//   ....[7]....
        /*0048*/ 	.word	0xffffffff


	//   ....[8]....
        /*004c*/ 	.word	0xffffffff


	//   ....[9]....
        /*0050*/ 	.word	0xffffffff


	//----- nvinfo : EIATTR_COOP_GROUP_INSTR_OFFSETS
	.align		4
.L_2137:
        /*0054*/ 	.byte	0x04, 0x28
        /*0056*/ 	.short	(.L_2139 - .L_2138)


	//   ....[0]....
.L_2138:
        /*0058*/ 	.word	0x00001550


	//   ....[1]....
        /*005c*/ 	.word	0x00001560


	//   ....[2]....
        /*0060*/ 	.word	0x00001590


	//   ....[3]....
        /*0064*/ 	.word	0x000015a0


	//   ....[4]....
        /*0068*/ 	.word	0x000015d0


	//   ....[5]....
        /*006c*/ 	.word	0x000015e0


	//   ....[6]....
        /*0070*/ 	.word	0x00001610


	//   ....[7]....
        /*0074*/ 	.word	0x00001630


	//   ....[8]....
        /*0078*/ 	.word	0x00001680


	//   ....[9]....
        /*007c*/ 	.word	0x00001690


	//----- nvinfo : EIATTR_VRC_CTA_INIT_COUNT
	.align		4
.L_2139:
        /*0080*/ 	.byte	0x02, 0x4a
	.zero		1
	.zero		1


	//----- nvinfo : EIATTR_EXIT_INSTR_OFFSETS
	.align		4
        /*0084*/ 	.byte	0x04, 0x1c
        /*0086*/ 	.short	(.L_2141 - .L_2140)


	//   ....[0]....
.L_2140:
        /*0088*/ 	.word	0x00000060


	//   ....[1]....
        /*008c*/ 	.word	0x000016f0


	//   ....[2]....
        /*0090*/ 	.word	0x00001720


	//   ....[3]....
        /*0094*/ 	.word	0x000017c0


	//----- nvinfo : EIATTR_MAX_THREADS
	.align		4
.L_2141:
        /*0098*/ 	.byte	0x04, 0x05
        /*009a*/ 	.short	(.L_2143 - .L_2142)
.L_2142:
        /*009c*/ 	.word	0x00000400
        /*00a0*/ 	.word	0x00000001
        /*00a4*/ 	.word	0x00000001


	//----- nvinfo : EIATTR_CRS_STACK_SIZE
	.align		4
.L_2143:
        /*00a8*/ 	.byte	0x04, 0x1e
        /*00aa*/ 	.short	(.L_2145 - .L_2144)
.L_2144:
        /*00ac*/ 	.word	0x00000000


	//----- nvinfo : EIATTR_CBANK_PARAM_SIZE
	.align		4
.L_2145:
        /*00b0*/ 	.byte	0x03, 0x19
        /*00b2*/ 	.short	0x0128


	//----- nvinfo : EIATTR_PARAM_CBANK
	.align		4
        /*00b4*/ 	.byte	0x04, 0x0a
        /*00b6*/ 	.short	(.L_2147 - .L_2146)
	.align		4
.L_2146:
        /*00b8*/ 	.word	index@(.nv.constant0._ZN10layer_norm22ln_bwd_finalize_kernelINS_22Kernel_traits_finalizeILj5120Ef13__nv_bfloat16S2_S2_fjLb0ELj1024ELj4ENS_18Kernel_traits_baseILj5120EfS2_S2_S2_fjLj1024EEEEELb0ELb0EEEvNS_9BwdParamsE)
        /*00bc*/ 	.short	0x0380
        /*00be*/ 	.short	0x0128


	//----- nvinfo : EIATTR_SW_WAR
	.align		4
.L_2147:
        /*00c0*/ 	.byte	0x04, 0x36
        /*00c2*/ 	.short	(.L_2149 - .L_2148)
.L_2148:
        /*00c4*/ 	.word	0x00000008
.L_2149:


//--------------------- .nv.info._ZN10layer_norm13ln_bwd_kernelINS_13Kernel_traitsIf13__nv_bfloat16S2_S2_fjLj5120ELj1ELj1ELj4ELj16ENS_18Kernel_traits_baseILj5120EfS2_S2_S2_fjLj128EEEEELb1ELb0ELb1ELb0EEEvNS_9BwdParamsE --------------------------
	.section	.nv.info._ZN10layer_norm13ln_bwd_kernelINS_13Kernel_traitsIf13__nv_bfloat16S2_S2_fjLj5120ELj1ELj1ELj4ELj16ENS_18Kernel_traits_baseILj5120EfS2_S2_S2_fjLj128EEEEELb1ELb0ELb1ELb0EEEvNS_9BwdParamsE,"",@"SHT_CUDA_INFO"
	.sectionflags	@""
	.align	4


	//----- nvinfo : EIATTR_CUDA_API_VERSION
	.align		4
        /*0000*/ 	.byte	0x04, 0x37
        /*0002*/ 	.short	(.L_2151 - .L_2150)
.L_2150:
        /*0004*/ 	.word	0x00000082


	//----- nvinfo : EIATTR_KPARAM_INFO
	.align		4
.L_2151:
        /*0008*/ 	.byte	0x04, 0x17
        /*000a*/ 	.short	(.L_2153 - .L_2152)
.L_2152:
        /*000c*/ 	.word	0x00000000
        /*0010*/ 	.short	0x0000
        /*0012*/ 	.short	0x0000
        /*0014*/ 	.byte	0x00, 0xf0, 0xa1, 0x04


	//----- nvinfo : EIATTR_SPARSE_MMA_MASK
	.align		4
.L_2153:
        /*0018*/ 	.byte	0x03, 0x50
        /*001a*/ 	.short	0x0000


	//----- nvinfo : EIATTR_MAXREG_COUNT
	.align		4
        /*001c*/ 	.byte	0x03, 0x1b
        /*001e*/ 	.short	0x00ff


	//----- nvinfo : EIATTR_NUM_BARRIERS
	.align		4
        /*0020*/ 	.byte	0x02, 0x4c
        /*0022*/ 	.byte	0x01
	.zero		1


	//----- nvinfo : EIATTR_ANNOTATIONS
	.align		4
        /*0024*/ 	.byte	0x04, 0x55
        /*0026*/ 	.short	(.L_2155 - .L_2154)


	//   ....[0]....
.L_2154:
        /*0028*/ 	.word	0x00000001
        /*002c*/ 	.byte	0x40, 0x00, 0x00, 0x00, 0x01, 0x00, 0x00, 0x00, 0x50, 0x00, 0x00, 0x00, 0x01, 0x00, 0x00, 0x00
        /*003c*/ 	.byte	0x60, 0x05, 0x00, 0x00, 0x01, 0x00, 0x00, 0x00, 0x70, 0x05, 0x00, 0x00, 0x01, 0x00, 0x00, 0x00
        /*004c*/ 	.byte	0x40, 0x0c, 0x00, 0x00, 0x01, 0x00, 0x00, 0x00, 0x50, 0x0c, 0x00, 0x00, 0x01, 0x00, 0x00, 0x00
        /*005c*/ 	.byte	0x80, 0x0c, 0x00, 0x00, 0x01, 0x00, 0x00, 0x00, 0xa0, 0x0c, 0x00, 0x00


	//----- nvinfo : EIATTR_MERCURY_ISA_VERSION
	.align		4
.L_2155:
        /*0068*/ 	.byte	0x03, 0x5f
        /*006a*/ 	.short	0x0101


	//----- nvinfo : EIATTR_COOP_GROUP_MASK_REGIDS
	.align		4
        /*006c*/ 	.byte	0x04, 0x29
        /*006e*/ 	.short	(.L_2157 - .L_2156)


	//   ....[0]....
.L_2156:
        /*0070*/ 	.word	0xffffffff


	//   ....[1]....
        /*0074*/ 	.word	0xffffffff


	//   ....[2]....
        /*0078*/ 	.word	0xffffffff


	//   ....[3]....
        /*007c*/ 	.word	0xffffffff


	//   ....[4]....
        /*0080*/ 	.word	0xffffffff


	//   ....[5]....
        /*0084*/ 	.word	0xffffffff


	//   ....[6]....
        /*0088*/ 	.word	0xffffffff


	//   ....[7]....
        /*008c*/ 	.word	0xffffffff


	//   ....[8]....
        /*0090*/ 	.word	0xffffffff


	//   ....[9]....
        /*0094*/ 	.word	0xffffffff


	//----- nvinfo : EIATTR_COOP_GROUP_INSTR_OFFSETS
	.align		4
.L_2157:
        /*0098*/ 	.byte	0x04, 0x28
        /*009a*/ 	.short	(.L_2159 - .L_2158)


	//   ....[0]....
.L_2158:
        /*009c*/ 	.word	0x00003120


	//   ....[1]....
        /*00a0*/ 	.word	0x00003150


	//   ....[2]....
        /*00a4*/ 	.word	0x00003180


	//   ....[3]....
        /*00a8*/ 	.word	0x00003190


	//   ....[4]....
        /*00ac*/ 	.word	0x000031c0


	//   ....[5]....
        /*00b0*/ 	.word	0x000031d0


	//   ....[6]....
        /*00b4*/ 	.word	0x00003200


	//   ....[7]....
        /*00b8*/ 	.word	0x00003210


	//   ....[8]....
        /*00bc*/ 	.word	0x00003240


	//   ....[9]....
        /*00c0*/ 	.word	0x00003250


	//----- nvinfo : EIATTR_VRC_CTA_INIT_COUNT
	.align		4
.L_2159:
        /*00c4*/ 	.byte	0x02, 0x4a
	.zero		1
	.zero		1


	//----- nvinfo : EIATTR_EXIT_INSTR_OFFSETS
	.align		4
        /*00c8*/ 	.byte	0x04, 0x1c
        /*00ca*/ 	.short	(.L_2161 - .L_2160)


	//   ....[0]....
.L_2160:
        /*00cc*/ 	.word	0x0000b870


	//   ....[1]....
        /*00d0*/ 	.word	0x0000b910


	//----- nvinfo : EIATTR_MAX_THREADS
	.align		4
.L_2161:
        /*00d4*/ 	.byte	0x04, 0x05
        /*00d6*/ 	.short	(.L_2163 - .L_2162)
.L_2162:
        /*00d8*/ 	.word	0x00000080
        /*00dc*/ 	.word	0x00000001
        /*00e0*/ 	.word	0x00000001


	//----- nvinfo : EIATTR_CRS_STACK_SIZE
	.align		4
.L_2163:
        /*00e4*/ 	.byte	0x04, 0x1e
        /*00e6*/ 	.short	(.L_2165 - .L_2164)
.L_2164:
        /*00e8*/ 	.word	0x00000000


	//----- nvinfo : EIATTR_CBANK_PARAM_SIZE
	.align		4
.L_2165:
        /*00ec*/ 	.byte	0x03, 0x19
        /*00ee*/ 	.short	0x0128


	//----- nvinfo : EIATTR_PARAM_CBANK
	.align		4
        /*00f0*/ 	.byte	0x04, 0x0a
        /*00f2*/ 	.short	(.L_2167 - .L_2166)
	.align		4
.L_2166:
        /*00f4*/ 	.word	index@(.nv.constant0._ZN10layer_norm13ln_bwd_kernelINS_13Kernel_traitsIf13__nv_bfloat16S2_S2_fjLj5120ELj1ELj1ELj4ELj16ENS_18Kernel_traits_baseILj5120EfS2_S2_S2_fjLj128EEEEELb1ELb0ELb1ELb0EEEvNS_9BwdParamsE)
        /*00f8*/ 	.short	0x0380
        /*00fa*/ 	.short	0x0128


	//----- nvinfo : EIATTR_SW_WAR
	.align		4
.L_2167:
        /*00fc*/ 	.byte	0x04, 0x36
        /*00fe*/ 	.short	(.L_2169 - .L_2168)
.L_2168:
        /*0100*/ 	.word	0x00000008
.L_2169:


//--------------------- .nv.info._ZN10layer_norm22ln_bwd_finalize_kernelINS_22Kernel_traits_finalizeILj5120Ef13__nv_bfloat16S2_S2_fjLb0ELj1024ELj4ENS_18Kernel_traits_baseILj5120EfS2_S2_S2_fjLj1024EEEEELb0ELb1EEEvNS_9BwdParamsE --------------------------
	.section	.nv.info._ZN10layer_norm22ln_bwd_finalize_kernelINS_22Kernel_traits_finalizeILj5120Ef13__nv_bfloat16S2_S2_fjLb0ELj1024ELj4ENS_18Kernel_traits_baseILj5120EfS2_S2_S2_fjLj1024EEEEELb0ELb1EEEvNS_9BwdParamsE,"",@"SHT_CUDA_INFO"
	.sectionflags	@""
	.align	4


	//----- nvinfo : EIATTR_CUDA_API_VERSION
	.align		4
        /*0000*/ 	.byte	0x04, 0x37
        /*0002*/ 	.short	(.L_2171 - .L_2170)
.L_2170:
        /*0004*/ 	.word	0x00000082


	//----- nvinfo : EIATTR_KPARAM_INFO
	.align		4
.L_2171:
        /*0008*/ 	.byte	0x04, 0x17
        /*000a*/ 	.short	(.L_2173 - .L_2172)
.L_2172:
        /*000c*/ 	.word	0x00000000
        /*0010*/ 	.short	0x0000
        /*0012*/ 	.short	0x0000
        /*0014*/ 	.byte	0x00, 0xf0, 0xa1, 0x04


	//----- nvinfo : EIATTR_SPARSE_MMA_MASK
	.align		4
.L_2173:
        /*0018*/ 	.byte	0x03, 0x50
        /*001a*/ 	.short	0x0000


	//----- nvinfo : EIATTR_MAXREG_COUNT
	.align		4
        /*001c*/ 	.byte	0x03, 0x1b
        /*001e*/ 	.short	0x0040


	//----- nvinfo : EIATTR_NUM_BARRIERS
	.align		4
        /*0020*/ 	.byte	0x02, 0x4c
        /*0022*/ 	.byte	0x01
	.zero		1


	//----- nvinfo : EIATTR_MERCURY_ISA_VERSION
	.align		4
        /*0024*/ 	.byte	0x03, 0x5f
        /*0026*/ 	.short	0x0101


	//----- nvinfo : EIATTR_COOP_GROUP_MASK_REGIDS
	.align		4
        /*0028*/ 	.byte	0x04, 0x29
        /*002a*/ 	.short	(.L_2175 - .L_2174)


	//   ....[0]....
.L_2174:
        /*002c*/ 	.word	0xffffffff


	//   ....[1]....
        /*0030*/ 	.word	0xffffffff


	//   ....[2]....
        /*0034*/ 	.word	0xffffffff


	//   ....[3]....
        /*0038*/ 	.word	0xffffffff


	//   ....[4]....
        /*003c*/ 	.word	0xffffffff


	//   ....[5]....
        /*0040*/ 	.word	0xffffffff


	//   ....[6]....
        /*0044*/ 	.word	0xffffffff


	//   ....[7]....
        /*0048*/ 	.word	0xffffffff


	//   ....[8]....
        /*004c*/ 	.word	0xffffffff


	//   ....[9]....
        /*0050*/ 	.word	0xffffffff


	//----- nvinfo : EIATTR_COOP_GROUP_INSTR_OFFSETS
	.align		4
.L_2175:
        /*0054*/ 	.byte	0x04, 0x28
        /*0056*/ 	.short	(.L_2177 - .L_2176)


	//   ....[0]....
.L_2176:
        /*0058*/ 	.word	0x00001560


	//   ....[1]....
        /*005c*/ 	.word	0x00001570


	//   ....[2]....
        /*0060*/ 	.word	0x000015a0


	//   ....[3]....
        /*0064*/ 	.word	0x000015b0


	//   ....[4]....
        /*0068*/ 	.word	0x000015e0


	//   ....[5]....
        /*006c*/ 	.word	0x000015f0


	//   ....[6]....
        /*0070*/ 	.word	0x00001620


	//   ....[7]....
        /*0074*/ 	.word	0x00001640


	//   ....[8]....
        /*0078*/ 	.word	0x00001670


	//   ....[9]....
        /*007c*/ 	.word	0x00001680


	//----- nvinfo : EIATTR_VRC_CTA_INIT_COUNT
	.align		4
.L_2177:
        /*0080*/ 	.byte	0x02, 0x4a
	.zero		1
	.zero		1


	//----- nvinfo : EIATTR_EXIT_INSTR_OFFSETS
	.align		4
        /*0084*/ 	.byte	0x04, 0x1c
        /*0086*/ 	.short	(.L_2179 - .L_2178)


	//   ....[0]....
.L_2178:
        /*0088*/ 	.word	0x00000060


	//   ....[1]....
        /*008c*/ 	.word	0x000016e0


	//   ....[2]....
        /*0090*/ 	.word	0x000017b0


	//----- nvinfo : EIATTR_MAX_THREADS
	.align		4
.L_2179:
        /*0094*/ 	.byte	0x04, 0x05
        /*0096*/ 	.short	(.L_2181 - .L_2180)
.L_2180:
        /*0098*/ 	.word	0x00000400
        /*009c*/ 	.word	0x00000001
        /*00a0*/ 	.word	0x00000001


	//----- nvinfo : EIATTR_CRS_STACK_SIZE
	.align		4
.L_2181:
        /*00a4*/ 	.byte	0x04, 0x1e
        /*00a6*/ 	.short	(.L_2183 - .L_2182)
.L_2182:
        /*00a8*/ 	.word	0x00000000


	//----- nvinfo : EIATTR_CBANK_PARAM_SIZE
	.align		4
.L_2183:
        /*00ac*/ 	.byte	0x03, 0x19
        /*00ae*/ 	.short	0x0128


	//----- nvinfo : EIATTR_PARAM_CBANK
	.align		4
        /*00b0*/ 	.byte	0x04, 0x0a
        /*00b2*/ 	.short	(.L_2185 - .L_2184)
	.align		4
.L_2184:
        /*00b4*/ 	.word	index@(.nv.constant0._ZN10layer_norm22ln_bwd_finalize_kernelINS_22Kernel_traits_finalizeILj5120Ef13__nv_bfloat16S2_S2_fjLb0ELj1024ELj4ENS_18Kernel_traits_baseILj5120EfS2_S2_S2_fjLj1024EEEEELb0ELb1EEEvNS_9BwdParamsE)
        /*00b8*/ 	.short	0x0380
        /*00ba*/ 	.short	0x0128


	//----- nvinfo : EIATTR_SW_WAR
	.align		4
.L_2185:
        /*00bc*/ 	.byte	0x04, 0x36
        /*00be*/ 	.short	(.L_2187 - .L_2186)
.L_2186:
        /*00c0*/ 	.word	0x00000008
.L_2187:


//--------------------- .nv.info._ZN10layer_norm13ln_bwd_kernelINS_13Kernel_traitsIf13__nv_bfloat16S2_S2_fjLj5120ELj1ELj1ELj4ELj16ENS_18Kernel_traits_baseILj5120EfS2_S2_S2_fjLj128EEEEELb1ELb0ELb1ELb1EEEvNS_9BwdParamsE --------------------------
	.section	.nv.info._ZN10layer_norm13ln_bwd_kernelINS_13Kernel_traitsIf13__nv_bfloat16S2_S2_fjLj5120ELj1ELj1ELj4ELj16ENS_18Kernel_traits_baseILj5120EfS2_S2_S2_fjLj128EEEEELb1ELb0ELb1ELb1EEEvNS_9BwdParamsE,"",@"SHT_CUDA_INFO"
	.sectionflags	@""
	.align	4


	//----- nvinfo : EIATTR_CUDA_API_VERSION
	.align		4
        /*0000*/ 	.byte	0x04, 0x37
        /*0002*/ 	.short	(.L_2189 - .L_2188)
.L_2188:
        /*0004*/ 	.word	0x00000082


	//----- nvinfo : EIATTR_KPARAM_INFO
	.align		4
.L_2189:
        /*0008*/ 	.byte	0x04, 0x17
        /*000a*/ 	.short	(.L_2191 - .L_2190)
.L_2190:
        /*000c*/ 	.word	0x00000000
        /*0010*/ 	.short	0x0000
        /*0012*/ 	.short	0x0000
        /*0014*/ 	.byte	0x00, 0xf0, 0xa1, 0x04


	//----- nvinfo : EIATTR_SPARSE_MMA_MASK
	.align		4
.L_2191:
        /*0018*/ 	.byte	0x03, 0x50
        /*001a*/ 	.short	0x0000


	//----- nvinfo : EIATTR_MAXREG_COUNT
	.align		4
        /*001c*/ 	.byte	0x03, 0x1b
        /*001e*/ 	.short	0x00ff


	//----- nvinfo : EIATTR_NUM_BARRIERS
	.align		4
        /*0020*/ 	.byte	0x02, 0x4c
        /*0022*/ 	.byte	0x01
	.zero		1


	//----- nvinfo : EIATTR_MERCURY_ISA_VERSION
	.align		4
        /*0024*/ 	.byte	0x03, 0x5f
        /*0026*/ 	.short	0x0101


	//----- nvinfo : EIATTR_COOP_GROUP_MASK_REGIDS
	.align		4
        /*0028*/ 	.byte	0x04, 0x29
        /*002a*/ 	.short	(.L_2193 - .L_2192)


	//   ....[0]....
.L_2192:
        /*002c*/ 	.word	0xffffffff


	//   ....[1]....
        /*0030*/ 	.word	0xffffffff


	//   ....[2]....
        /*0034*/ 	.word	0xffffffff


	//   ....[3]....
        /*0038*/ 	.word	0xffffffff


	//   ....[4]....
        /*003c*/ 	.word	0xffffffff


	//   ....[5]....
        /*0040*/ 	.word	0xffffffff


	//   ....[6]....
        /*0044*/ 	.word	0xffffffff


	//   ....[7]....
        /*0048*/ 	.word	0xffffffff


	//   ....[8]....
        /*004c*/ 	.word	0xffffffff


	//   ....[9]....
        /*0050*/ 	.word	0xffffffff


	//----- nvinfo : EIATTR_COOP_GROUP_INSTR_OFFSETS
	.align		4
.L_2193:
        /*0054*/ 	.byte	0x04, 0x28
        /*0056*/ 	.short	(.L_2195 - .L_2194)


	//   ....[0]....
.L_2194:
        /*0058*/ 	.word	0x000027f0


	//   ....[1]....
        /*005c*/ 	.word	0x00002810


	//   ....[2]....
        /*0060*/ 	.word	0x00002850


	//   ....[3]....
        /*0064*/ 	.word	0x00002860


	//   ....[4]....
        /*0068*/ 	.word	0x000028a0


	//   ....[5]....
        /*006c*/ 	.word	0x000028b0


	//   ....[6]....
        /*0070*/ 	.word	0x000028e0


	//   ....[7]....
        /*0074*/ 	.word	0x000028f0


	//   ....[8]....
        /*0078*/ 	.word	0x00002920


	//   ....[9]....
        /*007c*/ 	.word	0x00002930


	//----- nvinfo : EIATTR_VRC_CTA_INIT_COUNT
	.align		4
.L_2195:
        /*0080*/ 	.byte	0x02, 0x4a
	.zero		1
	.zero		1


	//----- nvinfo : EIATTR_EXIT_INSTR_OFFSETS
	.align		4
        /*0084*/ 	.byte	0x04, 0x1c
        /*0086*/ 	.short	(.L_2197 - .L_2196)


	//   ....[0]....
.L_2196:
        /*0088*/ 	.word	0x0000aac0


	//----- nvinfo : EIATTR_MAX_THREADS
	.align		4
.L_2197:
        /*008c*/ 	.byte	0x04, 0x05
        /*008e*/ 	.short	(.L_2199 - .L_2198)
.L_2198:
        /*0090*/ 	.word	0x00000080
        /*0094*/ 	.word	0x00000001
        /*0098*/ 	.word	0x00000001


	//----- nvinfo : EIATTR_CRS_STACK_SIZE
	.align		4
.L_2199:
        /*009c*/ 	.byte	0x04, 0x1e
        /*009e*/ 	.short	(.L_2201 - .L_2200)
.L_2200:
        /*00a0*/ 	.word	0x00000000


	//----- nvinfo : EIATTR_CBANK_PARAM_SIZE
	.align		4
.L_2201:
        /*00a4*/ 	.byte	0x03, 0x19
        /*00a6*/ 	.short	0x0128


	//----- nvinfo : EIATTR_PARAM_CBANK
	.align		4
        /*00a8*/ 	.byte	0x04, 0x0a
        /*00aa*/ 	.short	(.L_2203 - .L_2202)
	.align		4
.L_2202:
        /*00ac*/ 	.word	index@(.nv.constant0._ZN10layer_norm13ln_bwd_kernelINS_13Kernel_traitsIf13__nv_bfloat16S2_S2_fjLj5120ELj1ELj1ELj4ELj16ENS_18Kernel_traits_baseILj5120EfS2_S2_S2_fjLj128EEEEELb1ELb0ELb1ELb1EEEvNS_9BwdParamsE)
        /*00b0*/ 	.short	0x0380
        /*00b2*/ 	.short	0x0128


	//----- nvinfo : EIATTR_SW_WAR
	.align		4
.L_2203:
        /*00b4*/ 	.byte	0x04, 0x36
        /*00b6*/ 	.short	(.L_2205 - .L_2204)
.L_2204:
        /*00b8*/ 	.word	0x00000008
.L_2205:


//--------------------- .nv.info._ZN10layer_norm13ln_bwd_kernelINS_13Kernel_traitsIf13__nv_bfloat16S2_S2_fjLj5120ELj1ELj1ELj4ELj16ENS_18Kernel_traits_baseILj5120EfS2_S2_S2_fjLj128EEEEELb1ELb1ELb0ELb0EEEvNS_9BwdParamsE --------------------------
	.section	.nv.info._ZN10layer_norm13ln_bwd_kernelINS_13Kernel_traitsIf13__nv_bfloat16S2_S2_fjLj5120ELj1ELj1ELj4ELj16ENS_18Kernel_traits_baseILj5120EfS2_S2_S2_fjLj128EEEEELb1ELb1ELb0ELb0EEEvNS_9BwdParamsE,"",@"SHT_CUDA_INFO"
	.sectionflags	@""
	.align	4


	//----- nvinfo : EIATTR_CUDA_API_VERSION
	.align		4
        /*0000*/ 	.byte	0x04, 0x37
        /*0002*/ 	.short	(.L_2207 - .L_2206)
.L_2206:
        /*0004*/ 	.word	0x00000082


	//----- nvinfo : EIATTR_KPARAM_INFO
	.align		4
.L_2207:
        /*0008*/ 	.byte	0x04, 0x17
        /*000a*/ 	.short	(.L_2209 - .L_2208)
.L_2208:
        /*000c*/ 	.word	0x00000000
        /*0010*/ 	.short	0x0000
        /*0012*/ 	.short	0x0000
        /*0014*/ 	.byte	0x00, 0xf0, 0xa1, 0x04


	//----- nvinfo : EIATTR_SPARSE_MMA_MASK
	.align		4
.L_2209:
        /*0018*/ 	.byte	0x03, 0x50
        /*001a*/ 	.short	0x0000


	//----- nvinfo : EIATTR_MAXREG_COUNT
	.align		4
        /*001c*/ 	.byte	0x03, 0x1b
        /*001e*/ 	.short	0x00ff


	//----- nvinfo : EIATTR_NUM_BARRIERS
	.align		4
        /*0020*/ 	.byte	0x02, 0x4c
        /*0022*/ 	.byte	0x01
	.zero		1


	//----- nvinfo : EIATTR_ANNOTATIONS
	.align		4
        /*0024*/ 	.byte	0x04, 0x55
        /*0026*/ 	.short	(.L_2211 - .L_2210)


	//   ....[0]....
.L_2210:
        /* <DEDUP_REMOVED lines=136> */


	//----- nvinfo : EIATTR_MERCURY_ISA_VERSION
	.align		4
.L_2211:
        /*0890*/ 	.byte	0x03, 0x5f
        /*0892*/ 	.short	0x0101


	//----- nvinfo : EIATTR_COOP_GROUP_MASK_REGIDS
	.align		4
        /*0894*/ 	.byte	0x04, 0x29
        /*0896*/ 	.short	(.L_2213 - .L_2212)


	//   ....[0]....
.L_2212:
        /*0898*/ 	.word	0xffffffff


	//   ....[1]....
        /*089c*/ 	.word	0xffffffff


	//   ....[2]....
        /*08a0*/ 	.word	0xffffffff


	//   ....[3]....
        /*08a4*/ 	.word	0xffffffff


	//   ....[4]....
        /*08a8*/ 	.word	0xffffffff


	//   ....[5]....
        /*08ac*/ 	.word	0xffffffff


	//   ....[6]....
        /*08b0*/ 	.word	0xffffffff


	//   ....[7]....
        /*08b4*/ 	.word	0xffffffff


	//   ....[8]....
        /*08b8*/ 	.word	0xffffffff


	//   ....[9]....
        /*08bc*/ 	.word	0xffffffff


	//----- nvinfo : EIATTR_COOP_GROUP_INSTR_OFFSETS
	.align		4
.L_2213:
        /*08c0*/ 	.byte	0x04, 0x28
        /*08c2*/ 	.short	(.L_2215 - .L_2214)


	//   ....[0]....
.L_2214:
        /*08c4*/ 	.word	0x00003950


	//   ....[1]....
        /*08c8*/ 	.word	0x00003980


	//   ....[2]....
        /*08cc*/ 	.word	0x000039b0


	//   ....[3]....
        /*08d0*/ 	.word	0x000039c0


	//   ....[4]....
        /*08d4*/ 	.word	0x000039f0


	//   ....[5]....
        /*08d8*/ 	.word	0x00003a00


	//   ....[6]....
        /*08dc*/ 	.word	0x00003a30


	//   ....[7]....
        /*08e0*/ 	.word	0x00003a40


	//   ....[8]....
        /*08e4*/ 	.word	0x00003a70


	//   ....[9]....
        /*08e8*/ 	.word	0x00003a80


	//----- nvinfo : EIATTR_VRC_CTA_INIT_COUNT
	.align		4
.L_2215:
        /*08ec*/ 	.byte	0x02, 0x4a
	.zero		1
	.zero		1


	//----- nvinfo : EIATTR_EXIT_INSTR_OFFSETS
	.align		4
        /*08f0*/ 	.byte	0x04, 0x1c
        /*08f2*/ 	.short	(.L_2217 - .L_2216)


	//   ....[0]....
.L_2216:
        /*08f4*/ 	.word	0x0000dfa0


	//   ....[1]....
        /*08f8*/ 	.word	0x0000e0b0


	//----- nvinfo : EIATTR_MAX_THREADS
	.align		4
.L_2217:
        /*08fc*/ 	.byte	0x04, 0x05
        /*08fe*/ 	.short	(.L_2219 - .L_2218)
.L_2218:
        /*0900*/ 	.word	0x00000080
        /*0904*/ 	.word	0x00000001
        /*0908*/ 	.word	0x00000001


	//----- nvinfo : EIATTR_CRS_STACK_SIZE
	.align		4
.L_2219:
        /*090c*/ 	.byte	0x04, 0x1e
        /*090e*/ 	.short	(.L_2221 - .L_2220)
.L_2220:
        /*0910*/ 	.word	0x00000000


	//----- nvinfo : EIATTR_CBANK_PARAM_SIZE
	.align		4
.L_2221:
        /*0914*/ 	.byte	0x03, 0x19
        /*0916*/ 	.short	0x0128


	//----- nvinfo : EIATTR_PARAM_CBANK
	.align		4
        /*0918*/ 	.byte	0x04, 0x0a
        /*091a*/ 	.short	(.L_2223 - .L_2222)
	.align		4
.L_2222:
        /*091c*/ 	.word	index@(.nv.constant0._ZN10layer_norm13ln_bwd_kernelINS_13Kernel_traitsIf13__nv_bfloat16S2_S2_fjLj5120ELj1ELj1ELj4ELj16ENS_18Kernel_traits_baseILj5120EfS2_S2_S2_fjLj128EEEEELb1ELb1ELb0ELb0EEEvNS_9BwdParamsE)
        /*0920*/ 	.short	0x0380
        /*0922*/ 	.short	0x0128


	//----- nvinfo : EIATTR_SW_WAR
	.align		4
.L_2223:
        /*0924*/ 	.byte	0x04, 0x36
        /*0926*/ 	.short	(.L_2225 - .L_2224)
.L_2224:
        /*0928*/ 	.word	0x00000008
.L_2225:


//--------------------- .nv.info._ZN10layer_norm13ln_bwd_kernelINS_13Kernel_traitsIf13__nv_bfloat16S2_S2_fjLj5120ELj1ELj1ELj4ELj16ENS_18Kernel_traits_baseILj5120EfS2_S2_S2_fjLj128EEEEELb1ELb1ELb0ELb1EEEvNS_9BwdParamsE --------------------------
	.section	.nv.info._ZN10layer_norm13ln_bwd_kernelINS_13Kernel_traitsIf13__nv_bfloat16S2_S2_fjLj5120ELj1ELj1ELj4ELj16ENS_18Kernel_traits_baseILj5120EfS2_S2_S2_fjLj128EEEEELb1ELb1ELb0ELb1EEEvNS_9BwdParamsE,"",@"SHT_CUDA_INFO"
	.sectionflags	@""
	.align	4


	//----- nvinfo : EIATTR_CUDA_API_VERSION
	.align		4
        /*0000*/ 	.byte	0x04, 0x37
        /*0002*/ 	.short	(.L_2227 - .L_2226)
.L_2226:
        /*0004*/ 	.word	0x00000082


	//----- nvinfo : EIATTR_KPARAM_INFO
	.align		4
.L_2227:
        /*0008*/ 	.byte	0x04, 0x17
        /*000a*/ 	.short	(.L_2229 - .L_2228)
.L_2228:
        /*000c*/ 	.word	0x00000000
        /*0010*/ 	.short	0x0000
        /*0012*/ 	.short	0x0000
        /*0014*/ 	.byte	0x00, 0xf0, 0xa1, 0x04


	//----- nvinfo : EIATTR_SPARSE_MMA_MASK
	.align		4
.L_2229:
        /*0018*/ 	.byte	0x03, 0x50
        /*001a*/ 	.short	0x0000


	//----- nvinfo : EIATTR_MAXREG_COUNT
	.align		4
        /*001c*/ 	.byte	0x03, 0x1b
        /*001e*/ 	.short	0x00ff


	//----- nvinfo : EIATTR_NUM_BARRIERS
	.align		4
        /*0020*/ 	.byte	0x02, 0x4c
        /*0022*/ 	.byte	0x01
	.zero		1


	//----- nvinfo : EIATTR_ANNOTATIONS
	.align		4
        /*0024*/ 	.byte	0x04, 0x55
        /*0026*/ 	.short	(.L_2231 - .L_2230)


	//   ....[0]....
.L_2230:
        /* <DEDUP_REMOVED lines=142> */


	//----- nvinfo : EIATTR_MERCURY_ISA_VERSION
	.align		4
.L_2231:
        /*08f8*/ 	.byte	0x03, 0x5f
        /*08fa*/ 	.short	0x0101


	//----- nvinfo : EIATTR_COOP_GROUP_MASK_REGIDS
	.align		4
        /*08fc*/ 	.byte	0x04, 0x29
        /*08fe*/ 	.short	(.L_2233 - .L_2232)


	//   ....[0]....
.L_2232:
        /*0900*/ 	.word	0xffffffff


	//   ....[1]....
        /*0904*/ 	.word	0xffffffff


	//   ....[2]....
        /*0908*/ 	.word	0xffffffff


	//   ....[3]....
        /*090c*/ 	.word	0xffffffff


	//   ....[4]....
        /*0910*/ 	.word	0xffffffff


	//   ....[5]....
        /*0914*/ 	.word	0xffffffff


	//   ....[6]....
        /*0918*/ 	.word	0xffffffff


	//   ....[7]....
        /*091c*/ 	.word	0xffffffff


	//   ....[8]....
        /*0920*/ 	.word	0xffffffff


	//   ....[9]....
        /*0924*/ 	.word	0xffffffff


	//----- nvinfo : EIATTR_COOP_GROUP_INSTR_OFFSETS
	.align		4
.L_2233:
        /*0928*/ 	.byte	0x04, 0x28
        /*092a*/ 	.short	(.L_2235 - .L_2234)


	//   ....[0]....
.L_2234:
        /*092c*/ 	.word	0x00002be0


	//   ....[1]....
        /*0930*/ 	.word	0x00002c50


	//   ....[2]....
        /*0934*/ 	.word	0x00002c70


	//   ....[3]....
        /*0938*/ 	.word	0x00002c90


	//   ....[4]....
        /*093c*/ 	.word	0x00002cb0


	//   ....[5]....
        /*0940*/ 	.word	0x00002cd0


	//   ....[6]....
        /*0944*/ 	.word	0x00002cf0


	//   ....[7]....
        /*0948*/ 	.word	0x00002d10


	//   ....[8]....
        /*094c*/ 	.word	0x00002d30


	//   ....[9]....
        /*0950*/ 	.word	0x00002d50


	//----- nvinfo : EIATTR_VRC_CTA_INIT_COUNT
	.align		4
.L_2235:
        /*0954*/ 	.byte	0x02, 0x4a
	.zero		1
	.zero		1


	//----- nvinfo : EIATTR_EXIT_INSTR_OFFSETS
	.align		4
        /*0958*/ 	.byte	0x04, 0x1c
        /*095a*/ 	.short	(.L_2237 - .L_2236)


	//   ....[0]....
.L_2236:
        /*095c*/ 	.word	0x0000ce90


	//----- nvinfo : EIATTR_MAX_THREADS
	.align		4
.L_2237:
        /*0960*/ 	.byte	0x04, 0x05
        /*0962*/ 	.short	(.L_2239 - .L_2238)
.L_2238:
        /*0964*/ 	.word	0x00000080
        /*0968*/ 	.word	0x00000001
        /*096c*/ 	.word	0x00000001


	//----- nvinfo : EIATTR_CBANK_PARAM_SIZE
	.align		4
.L_2239:
        /*0970*/ 	.byte	0x03, 0x19
        /*0972*/ 	.short	0x0128


	//----- nvinfo : EIATTR_PARAM_CBANK
	.align		4
        /*0974*/ 	.byte	0x04, 0x0a
        /*0976*/ 	.short	(.L_2241 - .L_2240)
	.align		4
.L_2240:
        /*0978*/ 	.word	index@(.nv.constant0._ZN10layer_norm13ln_bwd_kernelINS_13Kernel_traitsIf13__nv_bfloat16S2_S2_fjLj5120ELj1ELj1ELj4ELj16ENS_18Kernel_traits_baseILj5120EfS2_S2_S2_fjLj128EEEEELb1ELb1ELb0ELb1EEEvNS_9BwdParamsE)
        /*097c*/ 	.short	0x0380
        /*097e*/ 	.short	0x0128


	//----- nvinfo : EIATTR_SW_WAR
	.align		4
.L_2241:
        /*0980*/ 	.byte	0x04, 0x36
        /*0982*/ 	.short	(.L_2243 - .L_2242)
.L_2242:
        /*0984*/ 	.word	0x00000008
.L_2243:


//--------------------- .nv.info._ZN10layer_norm22ln_bwd_finalize_kernelINS_22Kernel_traits_finalizeILj5120Ef13__nv_bfloat16S2_S2_fjLb1ELj1024ELj4ENS_18Kernel_traits_baseILj5120EfS2_S2_S2_fjLj1024EEEEELb1ELb0EEEvNS_9BwdParamsE --------------------------
	.section	.nv.info._ZN10layer_norm22ln_bwd_finalize_kernelINS_22Kernel_traits_finalizeILj5120Ef13__nv_bfloat16S2_S2_fjLb1ELj1024ELj4ENS_18Kernel_traits_baseILj5120EfS2_S2_S2_fjLj1024EEEEELb1ELb0EEEvNS_9BwdParamsE,"",@"SHT_CUDA_INFO"
	.sectionflags	@""
	.align	4


	//----- nvinfo : EIATTR_CUDA_API_VERSION
	.align		4
        /*0000*/ 	.byte	0x04, 0x37
        /*0002*/ 	.short	(.L_2245 - .L_2244)
.L_2244:
        /*0004*/ 	.word	0x00000082


	//----- nvinfo : EIATTR_KPARAM_INFO
	.align		4
.L_2245:
        /*0008*/ 	.byte	0x04, 0x17
        /*000a*/ 	.short	(.L_2247 - .L_2246)
.L_2246:
        /*000c*/ 	.word	0x00000000
        /*0010*/ 	.short	0x0000
        /*0012*/ 	.short	0x0000
        /*0014*/ 	.byte	0x00, 0xf0, 0xa1, 0x04


	//----- nvinfo : EIATTR_SPARSE_MMA_MASK
	.align		4
.L_2247:
        /*0018*/ 	.byte	0x03, 0x50
        /*001a*/ 	.short	0x0000


	//----- nvinfo : EIATTR_MAXREG_COUNT
	.align		4
        /*001c*/ 	.byte	0x03, 0x1b
        /*001e*/ 	.short	0x0040


	//----- nvinfo : EIATTR_NUM_BARRIERS
	.align		4
        /*0020*/ 	.byte	0x02, 0x4c
        /*0022*/ 	.byte	0x01
	.zero		1


	//----- nvinfo : EIATTR_MERCURY_ISA_VERSION
	.align		4
        /*0024*/ 	.byte	0x03, 0x5f
        /*0026*/ 	.short	0x0101


	//----- nvinfo : EIATTR_COOP_GROUP_MASK_REGIDS
	.align		4
        /*0028*/ 	.byte	0x04, 0x29
        /*002a*/ 	.short	(.L_2249 - .L_2248)


	//   ....[0]....
.L_2248:
        /*002c*/ 	.word	0xffffffff


	//   ....[1]....
        /*0030*/ 	.word	0xffffffff


	//   ....[2]....
        /*0034*/ 	.word	0xffffffff


	//   ....[3]....
        /*0038*/ 	.word	0xffffffff


	//   ....[4]....
        /*003c*/ 	.word	0xffffffff


	//   ....[5]....
        /*0040*/ 	.word	0xffffffff


	//   ....[6]....
        /*0044*/ 	.word	0xffffffff


	//   ....[7]....
        /*0048*/ 	.word	0xffffffff


	//   ....[8]....
        /*004c*/ 	.word	0xffffffff


	//   ....[9]....
        /*0050*/ 	.word	0xffffffff


	//   ....[10]....
        /*0054*/ 	.word	0xffffffff


	//   ....[11]....
        /*0058*/ 	.word	0xffffffff


	//   ....[12]....
        /*005c*/ 	.word	0xffffffff


	//   ....[13]....
        /*0060*/ 	.word	0xffffffff


	//   ....[14]....
        /*0064*/ 	.word	0xffffffff


	//----- nvinfo : EIATTR_COOP_GROUP_INSTR_OFFSETS
	.align		4
.L_2249:
        /*0068*/ 	.byte	0x04, 0x28
        /*006a*/ 	.short	(.L_2251 - .L_2250)


	//   ....[0]....
.L_2250:
        /*006c*/ 	.word	0x00001030


	//   ....[1]....
        /*0070*/ 	.word	0x00001040


	//   ....[2]....
        /*0074*/ 	.word	0x00001050


	//   ....[3]....
        /*0078*/ 	.word	0x00001090


	//   ....[4]....
        /*007c*/ 	.word	0x000010a0


	//   ....[5]....
        /*0080*/ 	.word	0x000010b0


	//   ....[6]....
        /*0084*/ 	.word	0x000010e0


	//   ....[7]....
        /*0088*/ 	.word	0x00001100


	//   ....[8]....
        /*008c*/ 	.word	0x00001120


	//   ....[9]....
        /*0090*/ 	.word	0x00001160


	//   ....[10]....
        /*0094*/ 	.word	0x00001180


	//   ....[11]....
        /*0098*/ 	.word	0x00001190


	//   ....[12]....
        /*009c*/ 	.word	0x000011e0


	//   ....[13]....
        /*00a0*/ 	.word	0x00001210


	//   ....[14]....
        /*00a4*/ 	.word	0x00001220


	//----- nvinfo : EIATTR_VRC_CTA_INIT_COUNT
	.align		4
.L_2251:
        /*00a8*/ 	.byte	0x02, 0x4a
	.zero		1
	.zero		1


	//----- nvinfo : EIATTR_EXIT_INSTR_OFFSETS
	.align		4
        /*00ac*/ 	.byte	0x04, 0x1c
        /*00ae*/ 	.short	(.L_2253 - .L_2252)


	//   ....[0]....
.L_2252:
        /*00b0*/ 	.word	0x00000060


	//   ....[1]....
        /*00b4*/ 	.word	0x000012a0


	//   ....[2]....
        /*00b8*/ 	.word	0x000012d0


	//   ....[3]....
        /*00bc*/ 	.word	0x000013b0


	//----- nvinfo : EIATTR_MAX_THREADS
	.align		4
.L_2253:
        /*00c0*/ 	.byte	0x04, 0x05
        /*00c2*/ 	.short	(.L_2255 - .L_2254)
.L_2254:
        /*00c4*/ 	.word	0x00000400
        /*00c8*/ 	.word	0x00000001
        /*00cc*/ 	.word	0x00000001


	//----- nvinfo : EIATTR_CRS_STACK_SIZE
	.align		4
.L_2255:
        /*00d0*/ 	.byte	0x04, 0x1e
        /*00d2*/ 	.short	(.L_2257 - .L_2256)
.L_2256:
        /*00d4*/ 	.word	0x00000000


	//----- nvinfo : EIATTR_CBANK_PARAM_SIZE
	.align		4
.L_2257:
        /*00d8*/ 	.byte	0x03, 0x19
        /*00da*/ 	.short	0x0128


	//----- nvinfo : EIATTR_PARAM_CBANK
	.align		4
        /*00dc*/ 	.byte	0x04, 0x0a
        /*00de*/ 	.short	(.L_2259 - .L_2258)
	.align		4
.L_2258:
        /*00e0*/ 	.word	index@(.nv.constant0._ZN10layer_norm22ln_bwd_finalize_kernelINS_22Kernel_traits_finalizeILj5120Ef13__nv_bfloat16S2_S2_fjLb1ELj1024ELj4ENS_18Kernel_traits_baseILj5120EfS2_S2_S2_fjLj1024EEEEELb1ELb0EEEvNS_9BwdParamsE)
        /*00e4*/ 	.short	0x0380
        /*00e6*/ 	.short	0x0128


	//----- nvinfo : EIATTR_SW_WAR
	.align		4
.L_2259:
        /*00e8*/ 	.byte	0x04, 0x36
        /*00ea*/ 	.short	(.L_2261 - .L_2260)
.L_2260:
        /*00ec*/ 	.word	0x00000008
.L_2261:


//--------------------- .nv.info._ZN10layer_norm13ln_bwd_kernelINS_13Kernel_traitsIf13__nv_bfloat16S2_S2_fjLj5120ELj1ELj1ELj4ELj16ENS_18Kernel_traits_baseILj5120EfS2_S2_S2_fjLj128EEEEELb1ELb1ELb1ELb0EEEvNS_9BwdParamsE --------------------------
	.section	.nv.info._ZN10layer_norm13ln_bwd_kernelINS_13Kernel_traitsIf13__nv_bfloat16S2_S2_fjLj5120ELj1ELj1ELj4ELj16ENS_18Kernel_traits_baseILj5120EfS2_S2_S2_fjLj128EEEEELb1ELb1ELb1ELb0EEEvNS_9BwdParamsE,"",@"SHT_CUDA_INFO"
	.sectionflags	@""
	.align	4


	//----- nvinfo : EIATTR_CUDA_API_VERSION
	.align		4
        /*0000*/ 	.byte	0x04, 0x37
        /*0002*/ 	.short	(.L_2263 - .L_2262)
.L_2262:
        /*0004*/ 	.word	0x00000082


	//----- nvinfo : EIATTR_KPARAM_INFO
	.align		4
.L_2263:
        /*0008*/ 	.byte	0x04, 0x17
        /*000a*/ 	.short	(.L_2265 - .L_2264)
.L_2264:
        /*000c*/ 	.word	0x00000000
        /*0010*/ 	.short	0x0000
        /*0012*/ 	.short	0x0000
        /*0014*/ 	.byte	0x00, 0xf0, 0xa1, 0x04


	//----- nvinfo : EIATTR_SPARSE_MMA_MASK
	.align		4
.L_2265:
        /*0018*/ 	.byte	0x03, 0x50
        /*001a*/ 	.short	0x0000


	//----- nvinfo : EIATTR_MAXREG_COUNT
	.align		4
        /*001c*/ 	.byte	0x03, 0x1b
        /*001e*/ 	.short	0x00ff


	//----- nvinfo : EIATTR_NUM_BARRIERS
	.align		4
        /*0020*/ 	.byte	0x02, 0x4c
        /*0022*/ 	.byte	0x01
	.zero		1


	//----- nvinfo : EIATTR_ANNOTATIONS
	.align		4
        /*0024*/ 	.byte	0x04, 0x55
        /*0026*/ 	.short	(.L_2267 - .L_2266)


	//   ....[0]....
.L_2266:
        /* <DEDUP_REMOVED lines=156> */


	//----- nvinfo : EIATTR_MERCURY_ISA_VERSION
	.align		4
.L_2267:
        /*09d0*/ 	.byte	0x03, 0x5f
        /*09d2*/ 	.short	0x0101


	//----- nvinfo : EIATTR_COOP_GROUP_MASK_REGIDS
	.align		4
        /*09d4*/ 	.byte	0x04, 0x29
        /*09d6*/ 	.short	(.L_2269 - .L_2268)


	//   ....[0]....
.L_2268:
        /*09d8*/ 	.word	0xffffffff


	//   ....[1]....
        /*09dc*/ 	.word	0xffffffff


	//   ....[2]....
        /*09e0*/ 	.word	0xffffffff


	//   ....[3]....
        /*09e4*/ 	.word	0xffffffff


	//   ....[4]....
        /*09e8*/ 	.word	0xffffffff


	//   ....[5]....
        /*09ec*/ 	.word	0xffffffff


	//   ....[6]....
        /*09f0*/ 	.word	0xffffffff


	//   ....[7]....
        /*09f4*/ 	.word	0xffffffff


	//   ....[8]....
        /*09f8*/ 	.word	0xffffffff


	//   ....[9]....
        /*09fc*/ 	.word	0xffffffff


	//----- nvinfo : EIATTR_COOP_GROUP_INSTR_OFFSETS
	.align		4
.L_2269:
        /*0a00*/ 	.byte	0x04, 0x28
        /*0a02*/ 	.short	(.L_2271 - .L_2270)


	//   ....[0]....
.L_2270:
        /*0a04*/ 	.word	0x000041a0


	//   ....[1]....
        /*0a08*/ 	.word	0x000041c0


	//   ....[2]....
        /*0a0c*/ 	.word	0x00004200


	//   ....[3]....
        /*0a10*/ 	.word	0x00004210


	//   ....[4]....
        /*0a14*/ 	.word	0x00004250


	//   ....[5]....
        /*0a18*/ 	.word	0x00004260


	//   ....[6]....
        /*0a1c*/ 	.word	0x00004290


	//   ....[7]....
        /*0a20*/ 	.word	0x000042a0


	//   ....[8]....
        /*0a24*/ 	.word	0x000042d0


	//   ....[9]....
        /*0a28*/ 	.word	0x000042e0


	//----- nvinfo : EIATTR_VRC_CTA_INIT_COUNT
	.align		4
.L_2271:
        /*0a2c*/ 	.byte	0x02, 0x4a
	.zero		1
	.zero		1


	//----- nvinfo : EIATTR_EXIT_INSTR_OFFSETS
	.align		4
        /*0a30*/ 	.byte	0x04, 0x1c
        /*0a32*/ 	.short	(.L_2273 - .L_2272)


	//   ....[0]....
.L_2272:
        /*0a34*/ 	.word	0x00012b90


	//   ....[1]....
        /*0a38*/ 	.word	0x00012ce0


	//----- nvinfo : EIATTR_MAX_THREADS
	.align		4
.L_2273:
        /*0a3c*/ 	.byte	0x04, 0x05
        /*0a3e*/ 	.short	(.L_2275 - .L_2274)
.L_2274:
        /*0a40*/ 	.word	0x00000080
        /*0a44*/ 	.word	0x00000001
        /*0a48*/ 	.word	0x00000001


	//----- nvinfo : EIATTR_CRS_STACK_SIZE
	.align		4
.L_2275:
        /*0a4c*/ 	.byte	0x04, 0x1e
        /*0a4e*/ 	.short	(.L_2277 - .L_2276)
.L_2276:
        /*0a50*/ 	.word	0x00000000


	//----- nvinfo : EIATTR_CBANK_PARAM_SIZE
	.align		4
.L_2277:
        /*0a54*/ 	.byte	0x03, 0x19
        /*0a56*/ 	.short	0x0128


	//----- nvinfo : EIATTR_PARAM_CBANK
	.align		4
        /*0a58*/ 	.byte	0x04, 0x0a
        /*0a5a*/ 	.short	(.L_2279 - .L_2278)
	.align		4
.L_2278:
        /*0a5c*/ 	.word	index@(.nv.constant0._ZN10layer_norm13ln_bwd_kernelINS_13Kernel_traitsIf13__nv_bfloat16S2_S2_fjLj5120ELj1ELj1ELj4ELj16ENS_18Kernel_traits_baseILj5120EfS2_S2_S2_fjLj128EEEEELb1ELb1ELb1ELb0EEEvNS_9BwdParamsE)
        /*0a60*/ 	.short	0x0380
        /*0a62*/ 	.short	0x0128


	//----- nvinfo : EIATTR_SW_WAR
	.align		4
.L_2279:
        /*0a64*/ 	.byte	0x04, 0x36
        /*0a66*/ 	.short	(.L_2281 - .L_2280)
.L_2280:
        /*0a68*/ 	.word	0x00000008
.L_2281:


//--------------------- .nv.info._ZN10layer_norm22ln_bwd_finalize_kernelINS_22Kernel_traits_finalizeILj5120Ef13__nv_bfloat16S2_S2_fjLb1ELj1024ELj4ENS_18Kernel_traits_baseILj5120EfS2_S2_S2_fjLj1024EEEEELb1ELb1EEEvNS_9BwdParamsE --------------------------
	.section	.nv.info._ZN10layer_norm22ln_bwd_finalize_kernelINS_22Kernel_traits_finalizeILj5120Ef13__nv_bfloat16S2_S2_fjLb1ELj1024ELj4ENS_18Kernel_traits_baseILj5120EfS2_S2_S2_fjLj1024EEEEELb1ELb1EEEvNS_9BwdParamsE,"",@"SHT_CUDA_INFO"
	.sectionflags	@""
	.align	4


	//----- nvinfo : EIATTR_CUDA_API_VERSION
	.align		4
        /*0000*/ 	.byte	0x04, 0x37
        /*0002*/ 	.short	(.L_2283 - .L_2282)
.L_2282:
        /*0004*/ 	.word	0x00000082


	//----- nvinfo : EIATTR_KPARAM_INFO
	.align		4
.L_2283:
        /*0008*/ 	.byte	0x04, 0x17
        /*000a*/ 	.short	(.L_2285 - .L_2284)
.L_2284:
        /*000c*/ 	.word	0x00000000
        /*0010*/ 	.short	0x0000
        /*0012*/ 	.short	0x0000
        /*0014*/ 	.byte	0x00, 0xf0, 0xa1, 0x04


	//----- nvinfo : EIATTR_SPARSE_MMA_MASK
	.align		4
.L_2285:
        /*0018*/ 	.byte	0x03, 0x50
        /*001a*/ 	.short	0x0000


	//----- nvinfo : EIATTR_MAXREG_COUNT
	.align		4
        /*001c*/ 	.byte	0x03, 0x1b
        /*001e*/ 	.short	0x0040


	//----- nvinfo : EIATTR_NUM_BARRIERS
	.align		4
        /*0020*/ 	.byte	0x02, 0x4c
        /*0022*/ 	.byte	0x01
	.zero		1


	//----- nvinfo : EIATTR_MERCURY_ISA_VERSION
	.align		4
        /*0024*/ 	.byte	0x03, 0x5f
        /*0026*/ 	.short	0x0101


	//----- nvinfo : EIATTR_COOP_GROUP_MASK_REGIDS
	.align		4
        /*0028*/ 	.byte	0x04, 0x29
        /*002a*/ 	.short	(.L_2287 - .L_2286)


	//   ....[0]....
.L_2286:
        /*002c*/ 	.word	0xffffffff


	//   ....[1]....
        /*0030*/ 	.word	0xffffffff


	//   ....[2]....
        /*0034*/ 	.word	0xffffffff


	//   ....[3]....
        /*0038*/ 	.word	0xffffffff


	//   ....[4]....
        /*003c*/ 	.word	0xffffffff


	//   ....[5]....
        /*0040*/ 	.word	0xffffffff


	//   ....[6]....
        /*0044*/ 	.word	0xffffffff


	//   ....[7]....
        /*0048*/ 	.word	0xffffffff


	//   ....[8]....
        /*004c*/ 	.word	0xffffffff


	//   ....[9]....
        /*0050*/ 	.word	0xffffffff


	//   ....[10]....
        /*0054*/ 	.word	0xffffffff


	//   ....[11]....
        /*0058*/ 	.word	0xffffffff


	//   ....[12]....
        /*005c*/ 	.word	0xffffffff


	//   ....[13]....
        /*0060*/ 	.word	0xffffffff


	//   ....[14]....
        /*0064*/ 	.word	0xffffffff


	//----- nvinfo : EIATTR_COOP_GROUP_INSTR_OFFSETS
	.align		4
.L_2287:
        /*0068*/ 	.byte	0x04, 0x28
        /*006a*/ 	.short	(.L_2289 - .L_2288)


	//   ....[0]....
.L_2288:
        /*006c*/ 	.word	0x00001070


	//   ....[1]....
        /*0070*/ 	.word	0x00001080


	//   ....[2]....
        /*0074*/ 	.word	0x00001090


	//   ....[3]....
        /*0078*/ 	.word	0x000010c0


	//   ....[4]....
        /*007c*/ 	.word	0x000010e0


	//   ....[5]....
        /*0080*/ 	.word	0x000010f0


	//   ....[6]....
        /*0084*/ 	.word	0x00001120


	//   ....[7]....
        /*0088*/ 	.word	0x00001140


	//   ....[8]....
        /*008c*/ 	.word	0x00001150


	//   ....[9]....
        /*0090*/ 	.word	0x00001180


	//   ....[10]....
        /*0094*/ 	.word	0x000011a0


	//   ....[11]....
        /*0098*/ 	.word	0x000011b0


	//   ....[12]....
        /*009c*/ 	.word	0x000011e0


	//   ....[13]....
        /*00a0*/ 	.word	0x00001200


	//   ....[14]....
        /*00a4*/ 	.word	0x00001210


	//----- nvinfo : EIATTR_VRC_CTA_INIT_COUNT
	.align		4
.L_2289:
        /*00a8*/ 	.byte	0x02, 0x4a
	.zero		1
	.zero		1


	//----- nvinfo : EIATTR_EXIT_INSTR_OFFSETS
	.align		4
        /*00ac*/ 	.byte	0x04, 0x1c
        /*00ae*/ 	.short	(.L_2291 - .L_2290)


	//   ....[0]....
.L_2290:
        /*00b0*/ 	.word	0x00000060


	//   ....[1]....
        /*00b4*/ 	.word	0x00001290


	//   ....[2]....
        /*00b8*/ 	.word	0x000013a0


	//----- nvinfo : EIATTR_MAX_THREADS
	.align		4
.L_2291:
        /*00bc*/ 	.byte	0x04, 0x05
        /*00be*/ 	.short	(.L_2293 - .L_2292)
.L_2292:
        /*00c0*/ 	.word	0x00000400
        /*00c4*/ 	.word	0x00000001
        /*00c8*/ 	.word	0x00000001


	//----- nvinfo : EIATTR_CRS_STACK_SIZE
	.align		4
.L_2293:
        /*00cc*/ 	.byte	0x04, 0x1e
        /*00ce*/ 	.short	(.L_2295 - .L_2294)
.L_2294:
        /*00d0*/ 	.word	0x00000000


	//----- nvinfo : EIATTR_CBANK_PARAM_SIZE
	.align		4
.L_2295:
        /*00d4*/ 	.byte	0x03, 0x19
        /*00d6*/ 	.short	0x0128


	//----- nvinfo : EIATTR_PARAM_CBANK
	.align		4
        /*00d8*/ 	.byte	0x04, 0x0a
        /*00da*/ 	.short	(.L_2297 - .L_2296)
	.align		4
.L_2296:
        /*00dc*/ 	.word	index@(.nv.constant0._ZN10layer_norm22ln_bwd_finalize_kernelINS_22Kernel_traits_finalizeILj5120Ef13__nv_bfloat16S2_S2_fjLb1ELj1024ELj4ENS_18Kernel_traits_baseILj5120EfS2_S2_S2_fjLj1024EEEEELb1ELb1EEEvNS_9BwdParamsE)
        /*00e0*/ 	.short	0x0380
        /*00e2*/ 	.short	0x0128


	//----- nvinfo : EIATTR_SW_WAR
	.align		4
.L_2297:
        /*00e4*/ 	.byte	0x04, 0x36
        /*00e6*/ 	.short	(.L_2299 - .L_2298)
.L_2298:
        /*00e8*/ 	.word	0x00000008
.L_2299:


//--------------------- .nv.info._ZN10layer_norm13ln_bwd_kernelINS_13Kernel_traitsIf13__nv_bfloat16S2_S2_fjLj5120ELj1ELj1ELj4ELj16ENS_18Kernel_traits_baseILj5120EfS2_S2_S2_fjLj128EEEEELb1ELb1ELb1ELb1EEEvNS_9BwdParamsE --------------------------
	.section	.nv.info._ZN10layer_norm13ln_bwd_kernelINS_13Kernel_traitsIf13__nv_bfloat16S2_S2_fjLj5120ELj1ELj1ELj4ELj16ENS_18Kernel_traits_baseILj5120EfS2_S2_S2_fjLj128EEEEELb1ELb1ELb1ELb1EEEvNS_9BwdParamsE,"",@"SHT_CUDA_INFO"
	.sectionflags	@""
	.align	4


	//----- nvinfo : EIATTR_CUDA_API_VERSION
	.align		4
        /*0000*/ 	.byte	0x04, 0x37
        /*0002*/ 	.short	(.L_2301 - .L_2300)
.L_2300:
        /*0004*/ 	.word	0x00000082


	//----- nvinfo : EIATTR_KPARAM_INFO
	.align		4
.L_2301:
        /*0008*/ 	.byte	0x04, 0x17
        /*000a*/ 	.short	(.L_2303 - .L_2302)
.L_2302:
        /*000c*/ 	.word	0x00000000
        /*0010*/ 	.short	0x0000
        /*0012*/ 	.short	0x0000
        /*0014*/ 	.byte	0x00, 0xf0, 0xa1, 0x04


	//----- nvinfo : EIATTR_SPARSE_MMA_MASK
	.align		4
.L_2303:
        /*0018*/ 	.byte	0x03, 0x50
        /*001a*/ 	.short	0x0000


	//----- nvinfo : EIATTR_MAXREG_COUNT
	.align		4
        /*001c*/ 	.byte	0x03, 0x1b
        /*001e*/ 	.short	0x00ff


	//----- nvinfo : EIATTR_NUM_BARRIERS
	.align		4
        /*0020*/ 	.byte	0x02, 0x4c
        /*0022*/ 	.byte	0x01
	.zero		1


	//----- nvinfo : EIATTR_ANNOTATIONS
	.align		4
        /*0024*/ 	.byte	0x04, 0x55
        /*0026*/ 	.short	(.L_2305 - .L_2304)


	//   ....[0]....
.L_2304:
        /* <DEDUP_REMOVED lines=119> */


	//----- nvinfo : EIATTR_MERCURY_ISA_VERSION
	.align		4
.L_2305:
        /*0788*/ 	.byte	0x03, 0x5f
        /*078a*/ 	.short	0x0101


	//----- nvinfo : EIATTR_COOP_GROUP_MASK_REGIDS
	.align		4
        /*078c*/ 	.byte	0x04, 0x29
        /*078e*/ 	.short	(.L_2307 - .L_2306)


	//   ....[0]....
.L_2306:
        /*0790*/ 	.word	0xffffffff


	//   ....[1]....
        /*0794*/ 	.word	0xffffffff


	//   ....[2]....
        /*0798*/ 	.word	0xffffffff


	//   ....[3]....
        /*079c*/ 	.word	0xffffffff


	//   ....[4]....
        /*07a0*/ 	.word	0xffffffff


	//   ....[5]....
        /*07a4*/ 	.word	0xffffffff


	//   ....[6]....
        /*07a8*/ 	.word	0xffffffff


	//   ....[7]....
        /*07ac*/ 	.word	0xffffffff


	//   ....[8]....
        /*07b0*/ 	.word	0xffffffff


	//   ....[9]....
        /*07b4*/ 	.word	0xffffffff


	//----- nvinfo : EIATTR_COOP_GROUP_INSTR_OFFSETS
	.align		4
.L_2307:
        /*07b8*/ 	.byte	0x04, 0x28
        /*07ba*/ 	.short	(.L_2309 - .L_2308)


	//   ....[0]....
.L_2308:
        /*07bc*/ 	.word	0x00003620


	//   ....[1]....
        /*07c0*/ 	.word	0x00003640


	//   ....[2]....
        /*07c4*/ 	.word	0x00003680


	//   ....[3]....
        /*07c8*/ 	.word	0x00003690


	//   ....[4]....
        /*07cc*/ 	.word	0x000036d0


	//   ....[5]....
        /*07d0*/ 	.word	0x000036e0


	//   ....[6]....
        /*07d4*/ 	.word	0x00003710


	//   ....[7]....
        /*07d8*/ 	.word	0x00003720


	//   ....[8]....
        /*07dc*/ 	.word	0x00003750


	//   ....[9]....
        /*07e0*/ 	.word	0x00003760


	//----- nvinfo : EIATTR_VRC_CTA_INIT_COUNT
	.align		4
.L_2309:
        /*07e4*/ 	.byte	0x02, 0x4a
	.zero		1
	.zero		1


	//----- nvinfo : EIATTR_EXIT_INSTR_OFFSETS
	.align		4
        /*07e8*/ 	.byte	0x04, 0x1c
        /*07ea*/ 	.short	(.L_2311 - .L_2310)


	//   ....[0]....
.L_2310:
        /*07ec*/ 	.word	0x00011a60


	//----- nvinfo : EIATTR_MAX_THREADS
	.align		4
.L_2311:
        /*07f0*/ 	.byte	0x04, 0x05
        /*07f2*/ 	.short	(.L_2313 - .L_2312)
.L_2312:
        /*07f4*/ 	.word	0x00000080
        /*07f8*/ 	.word	0x00000001
        /*07fc*/ 	.word	0x00000001


	//----- nvinfo : EIATTR_CRS_STACK_SIZE
	.align		4
.L_2313:
        /*0800*/ 	.byte	0x04, 0x1e
        /*0802*/ 	.short	(.L_2315 - .L_2314)
.L_2314:
        /*0804*/ 	.word	0x00000000


	//----- nvinfo : EIATTR_CBANK_PARAM_SIZE
	.align		4
.L_2315:
        /*0808*/ 	.byte	0x03, 0x19
        /*080a*/ 	.short	0x0128


	//----- nvinfo : EIATTR_PARAM_CBANK
	.align		4
        /*080c*/ 	.byte	0x04, 0x0a
        /*080e*/ 	.short	(.L_2317 - .L_2316)
	.align		4
.L_2316:
        /*0810*/ 	.word	index@(.nv.constant0._ZN10layer_norm13ln_bwd_kernelINS_13Kernel_traitsIf13__nv_bfloat16S2_S2_fjLj5120ELj1ELj1ELj4ELj16ENS_18Kernel_traits_baseILj5120EfS2_S2_S2_fjLj128EEEEELb1ELb1ELb1ELb1EEEvNS_9BwdParamsE)
        /*0814*/ 	.short	0x0380
        /*0816*/ 	.short	0x0128


	//----- nvinfo : EIATTR_SW_WAR
	.align		4
.L_2317:
        /*0818*/ 	.byte	0x04, 0x36
        /*081a*/ 	.short	(.L_2319 - .L_2318)
.L_2318:
        /*081c*/ 	.word	0x00000008
.L_2319:


//--------------------- .nv.info._ZN10layer_norm13ln_bwd_kernelINS_13Kernel_traitsI13__nv_bfloat16S2_fS2_fjLj5120ELj1ELj1ELj4ELj16ENS_18Kernel_traits_baseILj5120ES2_S2_fS2_fjLj128EEEEELb0ELb0ELb0ELb0EEEvNS_9BwdParamsE --------------------------
	.section	.nv.info._ZN10layer_norm13ln_bwd_kernelINS_13Kernel_traitsI13__nv_bfloat16S2_fS2_fjLj5120ELj1ELj1ELj4ELj16ENS_18Kernel_traits_baseILj5120ES2_S2_fS2_fjLj128EEEEELb0ELb0ELb0ELb0EEEvNS_9BwdParamsE,"",@"SHT_CUDA_INFO"
	.sectionflags	@""
	.align	4


	//----- nvinfo : EIATTR_CUDA_API_VERSION
	.align		4
        /*0000*/ 	.byte	0x04, 0x37
        /*0002*/ 	.short	(.L_2321 - .L_2320)
.L_2320:
        /*0004*/ 	.word	0x00000082


	//----- nvinfo : EIATTR_KPARAM_INFO
	.align		4
.L_2321:
        /*0008*/ 	.byte	0x04, 0x17
        /*000a*/ 	.short	(.L_2323 - .L_2322)
.L_2322:
        /*000c*/ 	.word	0x00000000
        /*0010*/ 	.short	0x0000
        /*0012*/ 	.short	0x0000
        /*0014*/ 	.byte	0x00, 0xf0, 0xa1, 0x04


	//----- nvinfo : EIATTR_SPARSE_MMA_MASK
	.align		4
.L_2323:
        /*0018*/ 	.byte	0x03, 0x50
        /*001a*/ 	.short	0x0000


	//----- nvinfo : EIATTR_MAXREG_COUNT
	.align		4
        /*001c*/ 	.byte	0x03, 0x1b
        /*001e*/ 	.short	0x00ff


	//----- nvinfo : EIATTR_NUM_BARRIERS
	.align		4
        /*0020*/ 	.byte	0x02, 0x4c
        /*0022*/ 	.byte	0x01
	.zero		1


	//----- nvinfo : EIATTR_MERCURY_ISA_VERSION
	.align		4
        /*0024*/ 	.byte	0x03, 0x5f
        /*0026*/ 	.short	0x0101


	//----- nvinfo : EIATTR_COOP_GROUP_MASK_REGIDS
	.align		4
        /*0028*/ 	.byte	0x04, 0x29
        /*002a*/ 	.short	(.L_2325 - .L_2324)


	//   ....[0]....
.L_2324:
        /*002c*/ 	.word	0xffffffff


	//   ....[1]....
        /*0030*/ 	.word	0xffffffff


	//   ....[2]....
        /*0034*/ 	.word	0xffffffff


	//   ....[3]....
        /*0038*/ 	.word	0xffffffff


	//   ....[4]....
        /*003c*/ 	.word	0xffffffff


	//   ....[5]....
        /*0040*/ 	.word	0xffffffff


	//   ....[6]....
        /*0044*/ 	.word	0xffffffff


	//   ....[7]....
        /*0048*/ 	.word	0xffffffff


	//   ....[8]....
        /*004c*/ 	.word	0xffffffff


	//   ....[9]....
        /*0050*/ 	.word	0xffffffff


	//----- nvinfo : EIATTR_COOP_GROUP_INSTR_OFFSETS
	.align		4
.L_2325:
        /*0054*/ 	.byte	0x04, 0x28
        /*0056*/ 	.short	(.L_2327 - .L_2326)


	//   ....[0]....
.L_2326:
        /*0058*/ 	.word	0x00002890


	//   ....[1]....
        /*005c*/ 	.word	0x000028c0


	//   ....[2]....
        /*0060*/ 	.word	0x000028f0


	//   ....[3]....
        /*0064*/ 	.word	0x00002900


	//   ....[4]....
        /*0068*/ 	.word	0x00002930


	//   ....[5]....
        /*006c*/ 	.word	0x00002940


	//   ....[6]....
        /*0070*/ 	.word	0x00002970


	//   ....[7]....
        /*0074*/ 	.word	0x00002980


	//   ....[8]....
        /*0078*/ 	.word	0x000029b0


	//   ....[9]....
        /*007c*/ 	.word	0x000029c0


	//----- nvinfo : EIATTR_VRC_CTA_INIT_COUNT
	.align		4
.L_2327:
        /*0080*/ 	.byte	0x02, 0x4a
	.zero		1
	.zero		1


	//----- nvinfo : EIATTR_EXIT_INSTR_OFFSETS
	.align		4
        /*0084*/ 	.byte	0x04, 0x1c
        /*0086*/ 	.short	(.L_2329 - .L_2328)


	//   ....[0]....
.L_2328:
        /*0088*/ 	.word	0x00006520


	//   ....[1]....
        /*008c*/ 	.word	0x000065c0


	//----- nvinfo : EIATTR_MAX_THREADS
	.align		4
.L_2329:
        /*0090*/ 	.byte	0x04, 0x05
        /*0092*/ 	.short	(.L_2331 - .L_2330)
.L_2330:
        /*0094*/ 	.word	0x00000080
        /*0098*/ 	.word	0x00000001
        /*009c*/ 	.word	0x00000001


	//----- nvinfo : EIATTR_CRS_STACK_SIZE
	.align		4
.L_2331:
        /*00a0*/ 	.byte	0x04, 0x1e
        /*00a2*/ 	.short	(.L_2333 - .L_2332)
.L_2332:
        /*00a4*/ 	.word	0x00000000


	//----- nvinfo : EIATTR_CBANK_PARAM_SIZE
	.align		4
.L_2333:
        /*00a8*/ 	.byte	0x03, 0x19
        /*00aa*/ 	.short	0x0128


	//----- nvinfo : EIATTR_PARAM_CBANK
	.align		4
        /*00ac*/ 	.byte	0x04, 0x0a
        /*00ae*/ 	.short	(.L_2335 - .L_2334)
	.align		4
.L_2334:
        /*00b0*/ 	.word	index@(.nv.constant0._ZN10layer_norm13ln_bwd_kernelINS_13Kernel_traitsI13__nv_bfloat16S2_fS2_fjLj5120ELj1ELj1ELj4ELj16ENS_18Kernel_traits_baseILj5120ES2_S2_fS2_fjLj128EEEEELb0ELb0ELb0ELb0EEEvNS_9BwdParamsE)
        /*00b4*/ 	.short	0x0380
        /*00b6*/ 	.short	0x0128


	//----- nvinfo : EIATTR_SW_WAR
	.align		4
.L_2335:
        /*00b8*/ 	.byte	0x04, 0x36
        /*00ba*/ 	.short	(.L_2337 - .L_2336)
.L_2336:
        /*00bc*/ 	.word	0x00000008
.L_2337:


//--------------------- .nv.info._ZN10layer_norm13ln_bwd_kernelINS_13Kernel_traitsI13__nv_bfloat16S2_fS2_fjLj5120ELj1ELj1ELj4ELj16ENS_18Kernel_traits_baseILj5120ES2_S2_fS2_fjLj128EEEEELb0ELb0ELb0ELb1EEEvNS_9BwdParamsE --------------------------
	.section	.nv.info._ZN10layer_norm13ln_bwd_kernelINS_13Kernel_traitsI13__nv_bfloat16S2_fS2_fjLj5120ELj1ELj1ELj4ELj16ENS_18Kernel_traits_baseILj5120ES2_S2_fS2_fjLj128EEEEELb0ELb0ELb0ELb1EEEvNS_9BwdParamsE,"",@"SHT_CUDA_INFO"
	.sectionflags	@""
	.align	4


	//----- nvinfo : EIATTR_CUDA_API_VERSION
	.align		4
        /*0000*/ 	.byte	0x04, 0x37
        /*0002*/ 	.short	(.L_2339 - .L_2338)
.L_2338:
        /*0004*/ 	.word	0x00000082


	//----- nvinfo : EIATTR_KPARAM_INFO
	.align		4
.L_2339:
        /*0008*/ 	.byte	0x04, 0x17
        /*000a*/ 	.short	(.L_2341 - .L_2340)
.L_2340:
        /*000c*/ 	.word	0x00000000
        /*0010*/ 	.short	0x0000
        /*0012*/ 	.short	0x0000
        /*0014*/ 	.byte	0x00, 0xf0, 0xa1, 0x04


	//----- nvinfo : EIATTR_SPARSE_MMA_MASK
	.align		4
.L_2341:
        /*0018*/ 	.byte	0x03, 0x50
        /*001a*/ 	.short	0x0000


	//----- nvinfo : EIATTR_MAXREG_COUNT
	.align		4
        /*001c*/ 	.byte	0x03, 0x1b
        /*001e*/ 	.short	0x00ff


	//----- nvinfo : EIATTR_NUM_BARRIERS
	.align		4
        /*0020*/ 	.byte	0x02, 0x4c
        /*0022*/ 	.byte	0x01
	.zero		1


	//----- nvinfo : EIATTR_ANNOTATIONS
	.align		4
        /*0024*/ 	.byte	0x04, 0x55
        /*0026*/ 	.short	(.L_2343 - .L_2342)


	//   ....[0]....
.L_2342:
        /* <DEDUP_REMOVED lines=27> */


	//----- nvinfo : EIATTR_MERCURY_ISA_VERSION
	.align		4
.L_2343:
        /*01c8*/ 	.byte	0x03, 0x5f
        /*01ca*/ 	.short	0x0101


	//----- nvinfo : EIATTR_COOP_GROUP_MASK_REGIDS
	.align		4
        /*01cc*/ 	.byte	0x04, 0x29
        /*01ce*/ 	.short	(.L_2345 - .L_2344)


	//   ....[0]....
.L_2344:
        /*01d0*/ 	.word	0xffffffff


	//   ....[1]....
        /*01d4*/ 	.word	0xffffffff


	//   ....[2]....
        /*01d8*/ 	.word	0xffffffff


	//   ....[3]....
        /*01dc*/ 	.word	0xffffffff


	//   ....[4]....
        /*01e0*/ 	.word	0xffffffff


	//   ....[5]....
        /*01e4*/ 	.word	0xffffffff


	//   ....[6]....
        /*01e8*/ 	.word	0xffffffff


	//   ....[7]....
        /*01ec*/ 	.word	0xffffffff


	//   ....[8]....
        /*01f0*/ 	.word	0xffffffff


	//   ....[9]....
        /*01f4*/ 	.word	0xffffffff


	//----- nvinfo : EIATTR_COOP_GROUP_INSTR_OFFSETS
	.align		4
.L_2345:
        /*01f8*/ 	.byte	0x04, 0x28
        /*01fa*/ 	.short	(.L_2347 - .L_2346)


	//   ....[0]....
.L_2346:
        /*01fc*/ 	.word	0x000024c0


	//   ....[1]....
        /*0200*/ 	.word	0x00002530


	//   ....[2]....
        /*0204*/ 	.word	0x00002550


	//   ....[3]....
        /*0208*/ 	.word	0x00002570


	//   ....[4]....
        /*020c*/ 	.word	0x00002590


	//   ....[5]....
        /*0210*/ 	.word	0x000025b0


	//   ....[6]....
        /*0214*/ 	.word	0x000025d0


	//   ....[7]....
        /*0218*/ 	.word	0x000025f0


	//   ....[8]....
        /*021c*/ 	.word	0x00002620


	//   ....[9]....
        /*0220*/ 	.word	0x00002650


	//----- nvinfo : EIATTR_VRC_CTA_INIT_COUNT
	.align		4
.L_2347:
        /*0224*/ 	.byte	0x02, 0x4a
	.zero		1
	.zero		1


	//----- nvinfo : EIATTR_EXIT_INSTR_OFFSETS
	.align		4
        /*0228*/ 	.byte	0x04, 0x1c
        /*022a*/ 	.short	(.L_2349 - .L_2348)


	//   ....[0]....
.L_2348:
        /*022c*/ 	.word	0x000064e0


	//----- nvinfo : EIATTR_MAX_THREADS
	.align		4
.L_2349:
        /*0230*/ 	.byte	0x04, 0x05
        /*0232*/ 	.short	(.L_2351 - .L_2350)
.L_2350:
        /*0234*/ 	.word	0x00000080
        /*0238*/ 	.word	0x00000001
        /*023c*/ 	.word	0x00000001


	//----- nvinfo : EIATTR_CRS_STACK_SIZE
	.align		4
.L_2351:
        /*0240*/ 	.byte	0x04, 0x1e
        /*0242*/ 	.short	(.L_2353 - .L_2352)
.L_2352:
        /*0244*/ 	.word	0x00000000


	//----- nvinfo : EIATTR_CBANK_PARAM_SIZE
	.align		4
.L_2353:
        /*0248*/ 	.byte	0x03, 0x19
        /*024a*/ 	.short	0x0128


	//----- nvinfo : EIATTR_PARAM_CBANK
	.align		4
        /*024c*/ 	.byte	0x04, 0x0a
        /*024e*/ 	.short	(.L_2355 - .L_2354)
	.align		4
.L_2354:
        /*0250*/ 	.word	index@(.nv.constant0._ZN10layer_norm13ln_bwd_kernelINS_13Kernel_traitsI13__nv_bfloat16S2_fS2_fjLj5120ELj1ELj1ELj4ELj16ENS_18Kernel_traits_baseILj5120ES2_S2_fS2_fjLj128EEEEELb0ELb0ELb0ELb1EEEvNS_9BwdParamsE)
        /*0254*/ 	.short	0x0380
        /*0256*/ 	.short	0x0128


	//----- nvinfo : EIATTR_SW_WAR
	.align		4
.L_2355:
        /*0258*/ 	.byte	0x04, 0x36
        /*025a*/ 	.short	(.L_2357 - .L_2356)
.L_2356:
        /*025c*/ 	.word	0x00000008
.L_2357:


//--------------------- .nv.info._ZN10layer_norm13ln_bwd_kernelINS_13Kernel_traitsI13__nv_bfloat16S2_fS2_fjLj5120ELj1ELj1ELj4ELj16ENS_18Kernel_traits_baseILj5120ES2_S2_fS2_fjLj128EEEEELb0ELb0ELb1ELb0EEEvNS_9BwdParamsE --------------------------
	.section	.nv.info._ZN10layer_norm13ln_bwd_kernelINS_13Kernel_traitsI13__nv_bfloat16S2_fS2_fjLj5120ELj1ELj1ELj4ELj16ENS_18Kernel_traits_baseILj5120ES2_S2_fS2_fjLj128EEEEELb0ELb0ELb1ELb0EEEvNS_9BwdParamsE,"",@"SHT_CUDA_INFO"
	.sectionflags	@""
	.align	4


	//----- nvinfo : EIATTR_CUDA_API_VERSION
	.align		4
        /*0000*/ 	.byte	0x04, 0x37
        /*0002*/ 	.short	(.L_2359 - .L_2358)
.L_2358:
        /*0004*/ 	.word	0x00000082


	//----- nvinfo : EIATTR_KPARAM_INFO
	.align		4
.L_2359:
        /*0008*/ 	.byte	0x04, 0x17
        /*000a*/ 	.short	(.L_2361 - .L_2360)
.L_2360:
        /*000c*/ 	.word	0x00000000
        /*0010*/ 	.short	0x0000
        /*0012*/ 	.short	0x0000
        /*0014*/ 	.byte	0x00, 0xf0, 0xa1, 0x04


	//----- nvinfo : EIATTR_SPARSE_MMA_MASK
	.align		4
.L_2361:
        /*0018*/ 	.byte	0x03, 0x50
        /*001a*/ 	.short	0x0000


	//----- nvinfo : EIATTR_MAXREG_COUNT
	.align		4
        /*001c*/ 	.byte	0x03, 0x1b
        /*001e*/ 	.short	0x00ff


	//----- nvinfo : EIATTR_NUM_BARRIERS
	.align		4
        /*0020*/ 	.byte	0x02, 0x4c
        /*0022*/ 	.byte	0x01
	.zero		1


	//----- nvinfo : EIATTR_ANNOTATIONS
	.align		4
        /*0024*/ 	.byte	0x04, 0x55
        /*0026*/ 	.short	(.L_2363 - .L_2362)


	//   ....[0]....
.L_2362:
        /* <DEDUP_REMOVED lines=11> */


	//----- nvinfo : EIATTR_MERCURY_ISA_VERSION
	.align		4
.L_2363:
        /*00c0*/ 	.byte	0x03, 0x5f
        /*00c2*/ 	.short	0x0101


	//----- nvinfo : EIATTR_COOP_GROUP_MASK_REGIDS
	.align		4
        /*00c4*/ 	.byte	0x04, 0x29
        /*00c6*/ 	.short	(.L_2365 - .L_2364)


	//   ....[0]....
.L_2364:
        /*00c8*/ 	.word	0xffffffff


	//   ....[1]....
        /*00cc*/ 	.word	0xffffffff


	//   ....[2]....
        /*00d0*/ 	.word	0xffffffff


	//   ....[3]....
        /*00d4*/ 	.word	0xffffffff


	//   ....[4]....
        /*00d8*/ 	.word	0xffffffff


	//   ....[5]....
        /*00dc*/ 	.word	0xffffffff


	//   ....[6]....
        /*00e0*/ 	.word	0xffffffff


	//   ....[7]....
        /*00e4*/ 	.word	0xffffffff


	//   ....[8]....
        /*00e8*/ 	.word	0xffffffff


	//   ....[9]....
        /*00ec*/ 	.word	0xffffffff


	//----- nvinfo : EIATTR_COOP_GROUP_INSTR_OFFSETS
	.align		4
.L_2365:
        /*00f0*/ 	.byte	0x04, 0x28
        /*00f2*/ 	.short	(.L_2367 - .L_2366)


	//   ....[0]....
.L_2366:
        /*00f4*/ 	.word	0x00002be0


	//   ....[1]....
        /*00f8*/ 	.word	0x00002c00


	//   ....[2]....
        /*00fc*/ 	.word	0x00002c40


	//   ....[3]....
        /*0100*/ 	.word	0x00002c50


	//   ....[4]....
        /*0104*/ 	.word	0x00002c90


	//   ....[5]....
        /*0108*/ 	.word	0x00002ca0


	//   ....[6]....
        /*010c*/ 	.word	0x00002cd0


	//   ....[7]....
        /*0110*/ 	.word	0x00002ce0


	//   ....[8]....
        /*0114*/ 	.word	0x00002d10


	//   ....[9]....
        /*0118*/ 	.word	0x00002d20


	//----- nvinfo : EIATTR_VRC_CTA_INIT_COUNT
	.align		4
.L_2367:
        /*011c*/ 	.byte	0x02, 0x4a
	.zero		1
	.zero		1


	//----- nvinfo : EIATTR_EXIT_INSTR_OFFSETS
	.align		4
        /*0120*/ 	.byte	0x04, 0x1c
        /*0122*/ 	.short	(.L_2369 - .L_2368)


	//   ....[0]....
.L_2368:
        /*0124*/ 	.word	0x000099a0


	//   ....[1]....
        /*0128*/ 	.word	0x00009a40


	//----- nvinfo : EIATTR_MAX_THREADS
	.align		4
.L_2369:
        /*012c*/ 	.byte	0x04, 0x05
        /*012e*/ 	.short	(.L_2371 - .L_2370)
.L_2370:
        /*0130*/ 	.word	0x00000080
        /*0134*/ 	.word	0x00000001
        /*0138*/ 	.word	0x00000001


	//----- nvinfo : EIATTR_CRS_STACK_SIZE
	.align		4
.L_2371:
        /*013c*/ 	.byte	0x04, 0x1e
        /*013e*/ 	.short	(.L_2373 - .L_2372)
.L_2372:
        /*0140*/ 	.word	0x00000000


	//----- nvinfo : EIATTR_CBANK_PARAM_SIZE
	.align		4
.L_2373:
        /*0144*/ 	.byte	0x03, 0x19
        /*0146*/ 	.short	0x0128


	//----- nvinfo : EIATTR_PARAM_CBANK
	.align		4
        /*0148*/ 	.byte	0x04, 0x0a
        /*014a*/ 	.short	(.L_2375 - .L_2374)
	.align		4
.L_2374:
        /*014c*/ 	.word	index@(.nv.constant0._ZN10layer_norm13ln_bwd_kernelINS_13Kernel_traitsI13__nv_bfloat16S2_fS2_fjLj5120ELj1ELj1ELj4ELj16ENS_18Kernel_traits_baseILj5120ES2_S2_fS2_fjLj128EEEEELb0ELb0ELb1ELb0EEEvNS_9BwdParamsE)
        /*0150*/ 	.short	0x0380
        /*0152*/ 	.short	0x0128


	//----- nvinfo : EIATTR_SW_WAR
	.align		4
.L_2375:
        /*0154*/ 	.byte	0x04, 0x36
        /*0156*/ 	.short	(.L_2377 - .L_2376)
.L_2376:
        /*0158*/ 	.word	0x00000008
.L_2377:


//--------------------- .nv.info._ZN10layer_norm13ln_bwd_kernelINS_13Kernel_traitsI13__nv_bfloat16S2_fS2_fjLj5120ELj1ELj1ELj4ELj16ENS_18Kernel_traits_baseILj5120ES2_S2_fS2_fjLj128EEEEELb0ELb0ELb1ELb1EEEvNS_9BwdParamsE --------------------------
	.section	.nv.info._ZN10layer_norm13ln_bwd_kernelINS_13Kernel_traitsI13__nv_bfloat16S2_fS2_fjLj5120ELj1ELj1ELj4ELj16ENS_18Kernel_traits_baseILj5120ES2_S2_fS2_fjLj128EEEEELb0ELb0ELb1ELb1EEEvNS_9BwdParamsE,"",@"SHT_CUDA_INFO"
	.sectionflags	@""
	.align	4


	//----- nvinfo : EIATTR_CUDA_API_VERSION
	.align		4
        /*0000*/ 	.byte	0x04, 0x37
        /*0002*/ 	.short	(.L_2379 - .L_2378)
.L_2378:
        /*0004*/ 	.word	0x00000082


	//----- nvinfo : EIATTR_KPARAM_INFO
	.align		4
.L_2379:
        /*0008*/ 	.byte	0x04, 0x17
        /*000a*/ 	.short	(.L_2381 - .L_2380)
.L_2380:
        /*000c*/ 	.word	0x00000000
        /*0010*/ 	.short	0x0000
        /*0012*/ 	.short	0x0000
        /*0014*/ 	.byte	0x00, 0xf0, 0xa1, 0x04


	//----- nvinfo : EIATTR_SPARSE_MMA_MASK
	.align		4
.L_2381:
        /*0018*/ 	.byte	0x03, 0x50
        /*001a*/ 	.short	0x0000


	//----- nvinfo : EIATTR_MAXREG_COUNT
	.align		4
        /*001c*/ 	.byte	0x03, 0x1b
        /*001e*/ 	.short	0x00ff


	//----- nvinfo : EIATTR_NUM_BARRIERS
	.align		4
        /*0020*/ 	.byte	0x02, 0x4c
        /*0022*/ 	.byte	0x01
	.zero		1


	//----- nvinfo : EIATTR_MERCURY_ISA_VERSION
	.align		4
        /*0024*/ 	.byte	0x03, 0x5f
        /*0026*/ 	.short	0x0101


	//----- nvinfo : EIATTR_COOP_GROUP_MASK_REGIDS
	.align		4
        /*0028*/ 	.byte	0x04, 0x29
        /*002a*/ 	.short	(.L_2383 - .L_2382)


	//   ....[0]....
.L_2382:
        /*002c*/ 	.word	0xffffffff


	//   ....[1]....
        /*0030*/ 	.word	0xffffffff


	//   ....[2]....
        /*0034*/ 	.word	0xffffffff


	//   ....[3]....
        /*0038*/ 	.word	0xffffffff


	//   ....[4]....
        /*003c*/ 	.word	0xffffffff


	//   ....[5]....
        /*0040*/ 	.word	0xffffffff


	//   ....[6]....
        /*0044*/ 	.word	0xffffffff


	//   ....[7]....
        /*0048*/ 	.word	0xffffffff


	//   ....[8]....
        /*004c*/ 	.word	0xffffffff


	//   ....[9]....
        /*0050*/ 	.word	0xffffffff


	//----- nvinfo : EIATTR_COOP_GROUP_INSTR_OFFSETS
	.align		4
.L_2383:
        /*0054*/ 	.byte	0x04, 0x28
        /*0056*/ 	.short	(.L_2385 - .L_2384)


	//   ....[0]....
.L_2384:
        /*0058*/ 	.word	0x00002510


	//   ....[1]....
        /*005c*/ 	.word	0x00002530


	//   ....[2]....
        /*0060*/ 	.word	0x00002570


	//   ....[3]....
        /*0064*/ 	.word	0x00002580


	//   ....[4]....
        /*0068*/ 	.word	0x000025b0


	//   ....[5]....
        /*006c*/ 	.word	0x000025d0


	//   ....[6]....
        /*0070*/ 	.word	0x00002600


	//   ....[7]....
        /*0074*/ 	.word	0x00002610


	//   ....[8]....
        /*0078*/ 	.word	0x00002640


	//   ....[9]....
        /*007c*/ 	.word	0x00002650


	//----- nvinfo : EIATTR_VRC_CTA_INIT_COUNT
	.align		4
.L_2385:
        /*0080*/ 	.byte	0x02, 0x4a
	.zero		1
	.zero		1


	//----- nvinfo : EIATTR_EXIT_INSTR_OFFSETS
	.align		4
        /*0084*/ 	.byte	0x04, 0x1c
        /*0086*/ 	.short	(.L_2387 - .L_2386)


	//   ....[0]....
.L_2386:
        /*0088*/ 	.word	0x00008ec0


	//----- nvinfo : EIATTR_MAX_THREADS
	.align		4
.L_2387:
        /*008c*/ 	.byte	0x04, 0x05
        /*008e*/ 	.short	(.L_2389 - .L_2388)
.L_2388:
        /*0090*/ 	.word	0x00000080
        /*0094*/ 	.word	0x00000001
        /*0098*/ 	.word	0x00000001


	//----- nvinfo : EIATTR_CRS_STACK_SIZE
	.align		4
.L_2389:
        /*009c*/ 	.byte	0x04, 0x1e
        /*009e*/ 	.short	(.L_2391 - .L_2390)
.L_2390:
        /*00a0*/ 	.word	0x00000000


	//----- nvinfo : EIATTR_CBANK_PARAM_SIZE
	.align		4
.L_2391:
        /*00a4*/ 	.byte	0x03, 0x19
        /*00a6*/ 	.short	0x0128


	//----- nvinfo : EIATTR_PARAM_CBANK
	.align		4
        /*00a8*/ 	.byte	0x04, 0x0a
        /*00aa*/ 	.short	(.L_2393 - .L_2392)
	.align		4
.L_2392:
        /*00ac*/ 	.word	index@(.nv.constant0._ZN10layer_norm13ln_bwd_kernelINS_13Kernel_traitsI13__nv_bfloat16S2_fS2_fjLj5120ELj1ELj1ELj4ELj16ENS_18Kernel_traits_baseILj5120ES2_S2_fS2_fjLj128EEEEELb0ELb0ELb1ELb1EEEvNS_9BwdParamsE)
        /*00b0*/ 	.short	0x0380
        /*00b2*/ 	.short	0x0128


	//----- nvinfo : EIATTR_SW_WAR
	.align		4
.L_2393:
        /*00b4*/ 	.byte	0x04, 0x36
        /*00b6*/ 	.short	(.L_2395 - .L_2394)
.L_2394:
        /*00b8*/ 	.word	0x00000008
.L_2395:


//--------------------- .nv.info._ZN10layer_norm13ln_bwd_kernelINS_13Kernel_traitsI13__nv_bfloat16S2_fS2_fjLj5120ELj1ELj1ELj4ELj16ENS_18Kernel_traits_baseILj5120ES2_S2_fS2_fjLj128EEEEELb0ELb1ELb0ELb0EEEvNS_9BwdParamsE --------------------------
	.section	.nv.info._ZN10layer_norm13ln_bwd_kernelINS_13Kernel_traitsI13__nv_bfloat16S2_fS2_fjLj5120ELj1ELj1ELj4ELj16ENS_18Kernel_traits_baseILj5120ES2_S2_fS2_fjLj128EEEEELb0ELb1ELb0ELb0EEEvNS_9BwdParamsE,"",@"SHT_CUDA_INFO"
	.sectionflags	@""
	.align	4


	//----- nvinfo : EIATTR_CUDA_API_VERSION
	.align		4
        /*0000*/ 	.byte	0x04, 0x37
        /*0002*/ 	.short	(.L_2397 - .L_2396)
.L_2396:
        /*0004*/ 	.word	0x00000082


	//----- nvinfo : EIATTR_KPARAM_INFO
	.align		4
.L_2397:
        /*0008*/ 	.byte	0x04, 0x17
        /*000a*/ 	.short	(.L_2399 - .L_2398)
.L_2398:
        /*000c*/ 	.word	0x00000000
        /*0010*/ 	.short	0x0000
        /*0012*/ 	.short	0x0000
        /*0014*/ 	.byte	0x00, 0xf0, 0xa1, 0x04


	//----- nvinfo : EIATTR_SPARSE_MMA_MASK
	.align		4
.L_2399:
        /*0018*/ 	.byte	0x03, 0x50
        /*001a*/ 	.short	0x0000


	//----- nvinfo : EIATTR_MAXREG_COUNT
	.align		4
        /*001c*/ 	.byte	0x03, 0x1b
        /*001e*/ 	.short	0x00ff


	//----- nvinfo : EIATTR_NUM_BARRIERS
	.align		4
        /*0020*/ 	.byte	0x02, 0x4c
        /*0022*/ 	.byte	0x01
	.zero		1


	//----- nvinfo : EIATTR_ANNOTATIONS
	.align		4
        /*0024*/ 	.byte	0x04, 0x55
        /*0026*/ 	.short	(.L_2401 - .L_2400)


	//   ....[0]....
.L_2400:
        /* <DEDUP_REMOVED lines=147> */


	//----- nvinfo : EIATTR_MERCURY_ISA_VERSION
	.align		4
.L_2401:
        /*0948*/ 	.byte	0x03, 0x5f
        /*094a*/ 	.short	0x0101


	//----- nvinfo : EIATTR_COOP_GROUP_MASK_REGIDS
	.align		4
        /*094c*/ 	.byte	0x04, 0x29
        /*094e*/ 	.short	(.L_2403 - .L_2402)


	//   ....[0]....
.L_2402:
        /*0950*/ 	.word	0xffffffff


	//   ....[1]....
        /*0954*/ 	.word	0xffffffff


	//   ....[2]....
        /*0958*/ 	.word	0xffffffff


	//   ....[3]....
        /*095c*/ 	.word	0xffffffff


	//   ....[4]....
        /*0960*/ 	.word	0xffffffff


	//   ....[5]....
        /*0964*/ 	.word	0xffffffff


	//   ....[6]....
        /*0968*/ 	.word	0xffffffff


	//   ....[7]....
        /*096c*/ 	.word	0xffffffff


	//   ....[8]....
        /*0970*/ 	.word	0xffffffff


	//   ....[9]....
        /*0974*/ 	.word	0xffffffff


	//----- nvinfo : EIATTR_COOP_GROUP_INSTR_OFFSETS
	.align		4
.L_2403:
        /*0978*/ 	.byte	0x04, 0x28
        /*097a*/ 	.short	(.L_2405 - .L_2404)


	//   ....[0]....
.L_2404:
        /*097c*/ 	.word	0x00003a10


	//   ....[1]....
        /*0980*/ 	.word	0x00003a30


	//   ....[2]....
        /*0984*/ 	.word	0x00003a70


	//   ....[3]....
        /*0988*/ 	.word	0x00003a80


	//   ....[4]....
        /*098c*/ 	.word	0x00003ac0


	//   ....[5]....
        /*0990*/ 	.word	0x00003ad0


	//   ....[6]....
        /*0994*/ 	.word	0x00003b00


	//   ....[7]....
        /*0998*/ 	.word	0x00003b10


	//   ....[8]....
        /*099c*/ 	.word	0x00003b40


	//   ....[9]....
        /*09a0*/ 	.word	0x00003b50


	//----- nvinfo : EIATTR_VRC_CTA_INIT_COUNT
	.align		4
.L_2405:
        /*09a4*/ 	.byte	0x02, 0x4a
	.zero		1
	.zero		1


	//----- nvinfo : EIATTR_EXIT_INSTR_OFFSETS
	.align		4
        /*09a8*/ 	.byte	0x04, 0x1c
        /*09aa*/ 	.short	(.L_2407 - .L_2406)


	//   ....[0]....
.L_2406:
        /*09ac*/ 	.word	0x0000ac40


	//   ....[1]....
        /*09b0*/ 	.word	0x0000ad10


	//----- nvinfo : EIATTR_MAX_THREADS
	.align		4
.L_2407:
        /*09b4*/ 	.byte	0x04, 0x05
        /*09b6*/ 	.short	(.L_2409 - .L_2408)
.L_2408:
        /*09b8*/ 	.word	0x00000080
        /*09bc*/ 	.word	0x00000001
        /*09c0*/ 	.word	0x00000001


	//----- nvinfo : EIATTR_CRS_STACK_SIZE
	.align		4
.L_2409:
        /*09c4*/ 	.byte	0x04, 0x1e
        /*09c6*/ 	.short	(.L_2411 - .L_2410)
.L_2410:
        /*09c8*/ 	.word	0x00000000


	//----- nvinfo : EIATTR_CBANK_PARAM_SIZE
	.align		4
.L_2411:
        /*09cc*/ 	.byte	0x03, 0x19
        /*09ce*/ 	.short	0x0128


	//----- nvinfo : EIATTR_PARAM_CBANK
	.align		4
        /*09d0*/ 	.byte	0x04, 0x0a
        /*09d2*/ 	.short	(.L_2413 - .L_2412)
	.align		4
.L_2412:
        /*09d4*/ 	.word	index@(.nv.constant0._ZN10layer_norm13ln_bwd_kernelINS_13Kernel_traitsI13__nv_bfloat16S2_fS2_fjLj5120ELj1ELj1ELj4ELj16ENS_18Kernel_traits_baseILj5120ES2_S2_fS2_fjLj128EEEEELb0ELb1ELb0ELb0EEEvNS_9BwdParamsE)
        /*09d8*/ 	.short	0x0380
        /*09da*/ 	.short	0x0128


	//----- nvinfo : EIATTR_SW_WAR
	.align		4
.L_2413:
        /*09dc*/ 	.byte	0x04, 0x36
        /*09de*/ 	.short	(.L_2415 - .L_2414)
.L_2414:
        /*09e0*/ 	.word	0x00000008
.L_2415:


//--------------------- .nv.info._ZN10layer_norm13ln_bwd_kernelINS_13Kernel_traitsI13__nv_bfloat16S2_fS2_fjLj5120ELj1ELj1ELj4ELj16ENS_18Kernel_traits_baseILj5120ES2_S2_fS2_fjLj128EEEEELb0ELb1ELb0ELb1EEEvNS_9BwdParamsE --------------------------
	.section	.nv.info._ZN10layer_norm13ln_bwd_kernelINS_13Kernel_traitsI13__nv_bfloat16S2_fS2_fjLj5120ELj1ELj1ELj4ELj16ENS_18Kernel_traits_baseILj5120ES2_S2_fS2_fjLj128EEEEELb0ELb1ELb0ELb1EEEvNS_9BwdParamsE,"",@"SHT_CUDA_INFO"
	.sectionflags	@""
	.align	4


	//----- nvinfo : EIATTR_CUDA_API_VERSION
	.align		4
        /*0000*/ 	.byte	0x04, 0x37
        /*0002*/ 	.short	(.L_2417 - .L_2416)
.L_2416:
        /*0004*/ 	.word	0x00000082


	//----- nvinfo : EIATTR_KPARAM_INFO
	.align		4
.L_2417:
        /*0008*/ 	.byte	0x04, 0x17
        /*000a*/ 	.short	(.L_2419 - .L_2418)
.L_2418:
        /*000c*/ 	.word	0x00000000
        /*0010*/ 	.short	0x0000
        /*0012*/ 	.short	0x0000
        /*0014*/ 	.byte	0x00, 0xf0, 0xa1, 0x04


	//----- nvinfo : EIATTR_SPARSE_MMA_MASK
	.align		4
.L_2419:
        /*0018*/ 	.byte	0x03, 0x50
        /*001a*/ 	.short	0x0000


	//----- nvinfo : EIATTR_MAXREG_COUNT
	.align		4
        /*001c*/ 	.byte	0x03, 0x1b
        /*001e*/ 	.short	0x00ff


	//----- nvinfo : EIATTR_NUM_BARRIERS
	.align		4
        /*0020*/ 	.byte	0x02, 0x4c
        /*0022*/ 	.byte	0x01
	.zero		1


	//----- nvinfo : EIATTR_ANNOTATIONS
	.align		4
        /*0024*/ 	.byte	0x04, 0x55
        /*0026*/ 	.short	(.L_2421 - .L_2420)


	//   ....[0]....
.L_2420:
        /* <DEDUP_REMOVED lines=114> */


	//----- nvinfo : EIATTR_MERCURY_ISA_VERSION
	.align		4
.L_2421:
        /*0730*/ 	.byte	0x03, 0x5f
        /*0732*/ 	.short	0x0101


	//----- nvinfo : EIATTR_COOP_GROUP_MASK_REGIDS
	.align		4
        /*0734*/ 	.byte	0x04, 0x29
        /*0736*/ 	.short	(.L_2423 - .L_2422)


	//   ....[0]....
.L_2422:
        /*0738*/ 	.word	0xffffffff


	//   ....[1]....
        /*073c*/ 	.word	0xffffffff


	//   ....[2]....
        /*0740*/ 	.word	0xffffffff


	//   ....[3]....
        /*0744*/ 	.word	0xffffffff


	//   ....[4]....
        /*0748*/ 	.word	0xffffffff


	//   ....[5]....
        /*074c*/ 	.word	0xffffffff


	//   ....[6]....
        /*0750*/ 	.word	0xffffffff


	//   ....[7]....
        /*0754*/ 	.word	0xffffffff


	//   ....[8]....
        /*0758*/ 	.word	0xffffffff


	//   ....[9]....
        /*075c*/ 	.word	0xffffffff


	//----- nvinfo : EIATTR_COOP_GROUP_INSTR_OFFSETS
	.align		4
.L_2423:
        /*0760*/ 	.byte	0x04, 0x28
        /*0762*/ 	.short	(.L_2425 - .L_2424)


	//   ....[0]....
.L_2424:
        /*0764*/ 	.word	0x00003160


	//   ....[1]....
        /*0768*/ 	.word	0x00003170


	//   ....[2]....
        /*076c*/ 	.word	0x000031a0


	//   ....[3]....
        /*0770*/ 	.word	0x000031c0


	//   ....[4]....
        /*0774*/ 	.word	0x000031e0


	//   ....[5]....
        /*0778*/ 	.word	0x00003200


	//   ....[6]....
        /*077c*/ 	.word	0x00003220


	//   ....[7]....
        /*0780*/ 	.word	0x00003240


	//   ....[8]....
        /*0784*/ 	.word	0x00003270


	//   ....[9]....
        /*0788*/ 	.word	0x000032a0


	//----- nvinfo : EIATTR_VRC_CTA_INIT_COUNT
	.align		4
.L_2425:
        /*078c*/ 	.byte	0x02, 0x4a
	.zero		1
	.zero		1


	//----- nvinfo : EIATTR_EXIT_INSTR_OFFSETS
	.align		4
        /*0790*/ 	.byte	0x04, 0x1c
        /*0792*/ 	.short	(.L_2427 - .L_2426)


	//   ....[0]....
.L_2426:
        /*0794*/ 	.word	0x0000a8d0


	//----- nvinfo : EIATTR_MAX_THREADS
	.align		4
.L_2427:
        /*0798*/ 	.byte	0x04, 0x05
        /*079a*/ 	.short	(.L_2429 - .L_2428)
.L_2428:
        /*079c*/ 	.word	0x00000080
        /*07a0*/ 	.word	0x00000001
        /*07a4*/ 	.word	0x00000001


	//----- nvinfo : EIATTR_CRS_STACK_SIZE
	.align		4
.L_2429:
        /*07a8*/ 	.byte	0x04, 0x1e
        /*07aa*/ 	.short	(.L_2431 - .L_2430)
.L_2430:
        /*07ac*/ 	.word	0x00000000


	//----- nvinfo : EIATTR_CBANK_PARAM_SIZE
	.align		4
.L_2431:
        /*07b0*/ 	.byte	0x03, 0x19
        /*07b2*/ 	.short	0x0128


	//----- nvinfo : EIATTR_PARAM_CBANK
	.align		4
        /*07b4*/ 	.byte	0x04, 0x0a
        /*07b6*/ 	.short	(.L_2433 - .L_2432)
	.align		4
.L_2432:
        /*07b8*/ 	.word	index@(.nv.constant0._ZN10layer_norm13ln_bwd_kernelINS_13Kernel_traitsI13__nv_bfloat16S2_fS2_fjLj5120ELj1ELj1ELj4ELj16ENS_18Kernel_traits_baseILj5120ES2_S2_fS2_fjLj128EEEEELb0ELb1ELb0ELb1EEEvNS_9BwdParamsE)
        /*07bc*/ 	.short	0x0380
        /*07be*/ 	.short	0x0128


	//----- nvinfo : EIATTR_SW_WAR
	.align		4
.L_2433:
        /*07c0*/ 	.byte	0x04, 0x36
        /*07c2*/ 	.short	(.L_2435 - .L_2434)
.L_2434:
        /*07c4*/ 	.word	0x00000008
.L_2435:


//--------------------- .nv.info._ZN10layer_norm13ln_bwd_kernelINS_13Kernel_traitsI13__nv_bfloat16S2_fS2_fjLj5120ELj1ELj1ELj4ELj16ENS_18Kernel_traits_baseILj5120ES2_S2_fS2_fjLj128EEEEELb0ELb1ELb1ELb0EEEvNS_9BwdParamsE --------------------------
	.section	.nv.info._ZN10layer_norm13ln_bwd_kernelINS_13Kernel_traitsI13__nv_bfloat16S2_fS2_fjLj5120ELj1ELj1ELj4ELj16ENS_18Kernel_traits_baseILj5120ES2_S2_fS2_fjLj128EEEEELb0ELb1ELb1ELb0EEEvNS_9BwdParamsE,"",@"SHT_CUDA_INFO"
	.sectionflags	@""
	.align	4


	//----- nvinfo : EIATTR_CUDA_API_VERSION
	.align		4
        /*0000*/ 	.byte	0x04, 0x37
        /*0002*/ 	.short	(.L_2437 - .L_2436)
.L_2436:
        /*0004*/ 	.word	0x00000082


	//----- nvinfo : EIATTR_KPARAM_INFO
	.align		4
.L_2437:
        /*0008*/ 	.byte	0x04, 0x17
        /*000a*/ 	.short	(.L_2439 - .L_2438)
.L_2438:
        /*000c*/ 	.word	0x00000000
        /*0010*/ 	.short	0x0000
        /*0012*/ 	.short	0x0000
        /*0014*/ 	.byte	0x00, 0xf0, 0xa1, 0x04


	//----- nvinfo : EIATTR_SPARSE_MMA_MASK
	.align		4
.L_2439:
        /*0018*/ 	.byte	0x03, 0x50
        /*001a*/ 	.short	0x0000


	//----- nvinfo : EIATTR_MAXREG_COUNT
	.align		4
        /*001c*/ 	.byte	0x03, 0x1b
        /*001e*/ 	.short	0x00ff


	//----- nvinfo : EIATTR_NUM_BARRIERS
	.align		4
        /*0020*/ 	.byte	0x02, 0x4c
        /*0022*/ 	.byte	0x01
	.zero		1


	//----- nvinfo : EIATTR_ANNOTATIONS
	.align		4
        /*0024*/ 	.byte	0x04, 0x55
        /*0026*/ 	.short	(.L_2441 - .L_2440)


	//   ....[0]....
.L_2440:
        /* <DEDUP_REMOVED lines=195> */


	//----- nvinfo : EIATTR_MERCURY_ISA_VERSION
	.align		4
.L_2441:
        /*0c48*/ 	.byte	0x03, 0x5f
        /*0c4a*/ 	.short	0x0101


	//----- nvinfo : EIATTR_COOP_GROUP_MASK_REGIDS
	.align		4
        /*0c4c*/ 	.byte	0x04, 0x29
        /*0c4e*/ 	.short	(.L_2443 - .L_2442)


	//   ....[0]....
.L_2442:
        /*0c50*/ 	.word	0xffffffff


	//   ....[1]....
        /*0c54*/ 	.word	0xffffffff


	//   ....[2]....
        /*0c58*/ 	.word	0xffffffff


	//   ....[3]....
        /*0c5c*/ 	.word	0xffffffff


	//   ....[4]....
        /*0c60*/ 	.word	0xffffffff


	//   ....[5]....
        /*0c64*/ 	.word	0xffffffff


	//   ....[6]....
        /*0c68*/ 	.word	0xffffffff


	//   ....[7]....
        /*0c6c*/ 	.word	0xffffffff


	//   ....[8]....
        /*0c70*/ 	.word	0xffffffff


	//   ....[9]....
        /*0c74*/ 	.word	0xffffffff


	//----- nvinfo : EIATTR_COOP_GROUP_INSTR_OFFSETS
	.align		4
.L_2443:
        /*0c78*/ 	.byte	0x04, 0x28
        /*0c7a*/ 	.short	(.L_2445 - .L_2444)


	//   ....[0]....
.L_2444:
        /*0c7c*/ 	.word	0x00003ee0


	//   ....[1]....
        /*0c80*/ 	.word	0x00003f00


	//   ....[2]....
        /*0c84*/ 	.word	0x00003f40


	//   ....[3]....
        /*0c88*/ 	.word	0x00003f50


	//   ....[4]....
        /*0c8c*/ 	.word	0x00003f90


	//   ....[5]....
        /*0c90*/ 	.word	0x00003fa0


	//   ....[6]....
        /*0c94*/ 	.word	0x00003fd0


	//   ....[7]....
        /*0c98*/ 	.word	0x00003fe0


	//   ....[8]....
        /*0c9c*/ 	.word	0x00004010


	//   ....[9]....
        /*0ca0*/ 	.word	0x00004020


	//----- nvinfo : EIATTR_VRC_CTA_INIT_COUNT
	.align		4
.L_2445:
        /*0ca4*/ 	.byte	0x02, 0x4a
	.zero		1
	.zero		1


	//----- nvinfo : EIATTR_EXIT_INSTR_OFFSETS
	.align		4
        /*0ca8*/ 	.byte	0x04, 0x1c
        /*0caa*/ 	.short	(.L_2447 - .L_2446)


	//   ....[0]....
.L_2446:
        /*0cac*/ 	.word	0x00010080


	//   ....[1]....
        /*0cb0*/ 	.word	0x00010150


	//----- nvinfo : EIATTR_MAX_THREADS
	.align		4
.L_2447:
        /*0cb4*/ 	.byte	0x04, 0x05
        /*0cb6*/ 	.short	(.L_2449 - .L_2448)
.L_2448:
        /*0cb8*/ 	.word	0x00000080
        /*0cbc*/ 	.word	0x00000001
        /*0cc0*/ 	.word	0x00000001


	//----- nvinfo : EIATTR_CRS_STACK_SIZE
	.align		4
.L_2449:
        /*0cc4*/ 	.byte	0x04, 0x1e
        /*0cc6*/ 	.short	(.L_2451 - .L_2450)
.L_2450:
        /*0cc8*/ 	.word	0x00000000


	//----- nvinfo : EIATTR_CBANK_PARAM_SIZE
	.align		4
.L_2451:
        /*0ccc*/ 	.byte	0x03, 0x19
        /*0cce*/ 	.short	0x0128


	//----- nvinfo : EIATTR_PARAM_CBANK
	.align		4
        /*0cd0*/ 	.byte	0x04, 0x0a
        /*0cd2*/ 	.short	(.L_2453 - .L_2452)
	.align		4
.L_2452:
        /*0cd4*/ 	.word	index@(.nv.constant0._ZN10layer_norm13ln_bwd_kernelINS_13Kernel_traitsI13__nv_bfloat16S2_fS2_fjLj5120ELj1ELj1ELj4ELj16ENS_18Kernel_traits_baseILj5120ES2_S2_fS2_fjLj128EEEEELb0ELb1ELb1ELb0EEEvNS_9BwdParamsE)
        /*0cd8*/ 	.short	0x0380
        /*0cda*/ 	.short	0x0128


	//----- nvinfo : EIATTR_SW_WAR
	.align		4
.L_2453:
        /*0cdc*/ 	.byte	0x04, 0x36
        /*0cde*/ 	.short	(.L_2455 - .L_2454)
.L_2454:
        /*0ce0*/ 	.word	0x00000008
.L_2455:


//--------------------- .nv.info._ZN10layer_norm13ln_bwd_kernelINS_13Kernel_traitsI13__nv_bfloat16S2_fS2_fjLj5120ELj1ELj1ELj4ELj16ENS_18Kernel_traits_baseILj5120ES2_S2_fS2_fjLj128EEEEELb0ELb1ELb1ELb1EEEvNS_9BwdParamsE --------------------------
	.section	.nv.info._ZN10layer_norm13ln_bwd_kernelINS_13Kernel_traitsI13__nv_bfloat16S2_fS2_fjLj5120ELj1ELj1ELj4ELj16ENS_18Kernel_traits_baseILj5120ES2_S2_fS2_fjLj128EEEEELb0ELb1ELb1ELb1EEEvNS_9BwdParamsE,"",@"SHT_CUDA_INFO"
	.sectionflags	@""
	.align	4


	//----- nvinfo : EIATTR_CUDA_API_VERSION
	.align		4
        /*0000*/ 	.byte	0x04, 0x37
        /*0002*/ 	.short	(.L_2457 - .L_2456)
.L_2456:
        /*0004*/ 	.word	0x00000082


	//----- nvinfo : EIATTR_KPARAM_INFO
	.align		4
.L_2457:
        /*0008*/ 	.byte	0x04, 0x17
        /*000a*/ 	.short	(.L_2459 - .L_2458)
.L_2458:
        /*000c*/ 	.word	0x00000000
        /*0010*/ 	.short	0x0000
        /*0012*/ 	.short	0x0000
        /*0014*/ 	.byte	0x00, 0xf0, 0xa1, 0x04


	//----- nvinfo : EIATTR_SPARSE_MMA_MASK
	.align		4
.L_2459:
        /*0018*/ 	.byte	0x03, 0x50
        /*001a*/ 	.short	0x0000


	//----- nvinfo : EIATTR_MAXREG_COUNT
	.align		4
        /*001c*/ 	.byte	0x03, 0x1b
        /*001e*/ 	.short	0x00ff


	//----- nvinfo : EIATTR_NUM_BARRIERS
	.align		4
        /*0020*/ 	.byte	0x02, 0x4c
        /*0022*/ 	.byte	0x01
	.zero		1


	//----- nvinfo : EIATTR_ANNOTATIONS
	.align		4
        /*0024*/ 	.byte	0x04, 0x55
        /*0026*/ 	.short	(.L_2461 - .L_2460)


	//   ....[0]....
.L_2460:
        /* <DEDUP_REMOVED lines=98> */


	//----- nvinfo : EIATTR_MERCURY_ISA_VERSION
	.align		4
.L_2461:
        /*0638*/ 	.byte	0x03, 0x5f
        /*063a*/ 	.short	0x0101


	//----- nvinfo : EIATTR_COOP_GROUP_MASK_REGIDS
	.align		4
        /*063c*/ 	.byte	0x04, 0x29
        /*063e*/ 	.short	(.L_2463 - .L_2462)


	//   ....[0]....
.L_2462:
        /*0640*/ 	.word	0xffffffff


	//   ....[1]....
        /*0644*/ 	.word	0xffffffff


	//   ....[2]....
        /*0648*/ 	.word	0xffffffff


	//   ....[3]....
        /*064c*/ 	.word	0xffffffff


	//   ....[4]....
        /*0650*/ 	.word	0xffffffff


	//   ....[5]....
        /*0654*/ 	.word	0xffffffff


	//   ....[6]....
        /*0658*/ 	.word	0xffffffff


	//   ....[7]....
        /*065c*/ 	.word	0xffffffff


	//   ....[8]....
        /*0660*/ 	.word	0xffffffff


	//   ....[9]....
        /*0664*/ 	.word	0xffffffff


	//----- nvinfo : EIATTR_COOP_GROUP_INSTR_OFFSETS
	.align		4
.L_2463:
        /*0668*/ 	.byte	0x04, 0x28
        /*066a*/ 	.short	(.L_2465 - .L_2464)


	//   ....[0]....
.L_2464:
        /*066c*/ 	.word	0x00003200


	//   ....[1]....
        /*0670*/ 	.word	0x00003210


	//   ....[2]....
        /*0674*/ 	.word	0x00003250


	//   ....[3]....
        /*0678*/ 	.word	0x00003260


	//   ....[4]....
        /*067c*/ 	.word	0x000032b0


	//   ....[5]....
        /*0680*/ 	.word	0x000032c0


	//   ....[6]....
        /*0684*/ 	.word	0x000032f0


	//   ....[7]....
        /*0688*/ 	.word	0x00003300


	//   ....[8]....
        /*068c*/ 	.word	0x00003330


	//   ....[9]....
        /*0690*/ 	.word	0x00003340


	//----- nvinfo : EIATTR_VRC_CTA_INIT_COUNT
	.align		4
.L_2465:
        /*0694*/ 	.byte	0x02, 0x4a
	.zero		1
	.zero		1


	//----- nvinfo : EIATTR_EXIT_INSTR_OFFSETS
	.align		4
        /*0698*/ 	.byte	0x04, 0x1c
        /*069a*/ 	.short	(.L_2467 - .L_2466)


	//   ....[0]....
.L_2466:
        /*069c*/ 	.word	0x0000e0b0


	//----- nvinfo : EIATTR_MAX_THREADS
	.align		4
.L_2467:
        /*06a0*/ 	.byte	0x04, 0x05
        /*06a2*/ 	.short	(.L_2469 - .L_2468)
.L_2468:
        /*06a4*/ 	.word	0x00000080
        /*06a8*/ 	.word	0x00000001
        /*06ac*/ 	.word	0x00000001


	//----- nvinfo : EIATTR_CRS_STACK_SIZE
	.align		4
.L_2469:
        /*06b0*/ 	.byte	0x04, 0x1e
        /*06b2*/ 	.short	(.L_2471 - .L_2470)
.L_2470:
        /*06b4*/ 	.word	0x00000000


	//----- nvinfo : EIATTR_CBANK_PARAM_SIZE
	.align		4
.L_2471:
        /*06b8*/ 	.byte	0x03, 0x19
        /*06ba*/ 	.short	0x0128


	//----- nvinfo : EIATTR_PARAM_CBANK
	.align		4
        /*06bc*/ 	.byte	0x04, 0x0a
        /*06be*/ 	.short	(.L_2473 - .L_2472)
	.align		4
.L_2472:
        /*06c0*/ 	.word	index@(.nv.constant0._ZN10layer_norm13ln_bwd_kernelINS_13Kernel_traitsI13__nv_bfloat16S2_fS2_fjLj5120ELj1ELj1ELj4ELj16ENS_18Kernel_traits_baseILj5120ES2_S2_fS2_fjLj128EEEEELb0ELb1ELb1ELb1EEEvNS_9BwdParamsE)
        /*06c4*/ 	.short	0x0380
        /*06c6*/ 	.short	0x0128


	//----- nvinfo : EIATTR_SW_WAR
	.align		4
.L_2473:
        /*06c8*/ 	.byte	0x04, 0x36
        /*06ca*/ 	.short	(.L_2475 - .L_2474)
.L_2474:
        /*06cc*/ 	.word	0x00000008
.L_2475:


//--------------------- .nv.info._ZN10layer_norm13ln_bwd_kernelINS_13Kernel_traitsI13__nv_bfloat16S2_fS2_fjLj5120ELj1ELj1ELj4ELj16ENS_18Kernel_traits_baseILj5120ES2_S2_fS2_fjLj128EEEEELb1ELb0ELb0ELb0EEEvNS_9BwdParamsE --------------------------
	.section	.nv.info._ZN10layer_norm13ln_bwd_kernelINS_13Kernel_traitsI13__nv_bfloat16S2_fS2_fjLj5120ELj1ELj1ELj4ELj16ENS_18Kernel_traits_baseILj5120ES2_S2_fS2_fjLj128EEEEELb1ELb0ELb0ELb0EEEvNS_9BwdParamsE,"",@"SHT_CUDA_INFO"
	.sectionflags	@""
	.align	4


	//----- nvinfo : EIATTR_CUDA_API_VERSION
	.align		4
        /*0000*/ 	.byte	0x04, 0x37
        /*0002*/ 	.short	(.L_2477 - .L_2476)
.L_2476:
        /*0004*/ 	.word	0x00000082


	//----- nvinfo : EIATTR_KPARAM_INFO
	.align		4
.L_2477:
        /*0008*/ 	.byte	0x04, 0x17
        /*000a*/ 	.short	(.L_2479 - .L_2478)
.L_2478:
        /*000c*/ 	.word	0x00000000
        /*0010*/ 	.short	0x0000
        /*0012*/ 	.short	0x0000
        /*0014*/ 	.byte	0x00, 0xf0, 0xa1, 0x04


	//----- nvinfo : EIATTR_SPARSE_MMA_MASK
	.align		4
.L_2479:
        /*0018*/ 	.byte	0x03, 0x50
        /*001a*/ 	.short	0x0000


	//----- nvinfo : EIATTR_MAXREG_COUNT
	.align		4
        /*001c*/ 	.byte	0x03, 0x1b
        /*001e*/ 	.short	0x00ff


	//----- nvinfo : EIATTR_NUM_BARRIERS
	.align		4
        /*0020*/ 	.byte	0x02, 0x4c
        /*0022*/ 	.byte	0x01
	.zero		1


	//----- nvinfo : EIATTR_ANNOTATIONS
	.align		4
        /*0024*/ 	.byte	0x04, 0x55
        /*0026*/ 	.short	(.L_2481 - .L_2480)


	//   ....[0]....
.L_2480:
        /* <DEDUP_REMOVED lines=12> */


	//----- nvinfo : EIATTR_MERCURY_ISA_VERSION
	.align		4
.L_2481:
        /*00d8*/ 	.byte	0x03, 0x5f
        /*00da*/ 	.short	0x0101


	//----- nvinfo : EIATTR_COOP_GROUP_MASK_REGIDS
	.align		4
        /*00dc*/ 	.byte	0x04, 0x29
        /*00de*/ 	.short	(.L_2483 - .L_2482)


	//   ....[0]....
.L_2482:
        /*00e0*/ 	.word	0xffffffff


	//   ....[1]....
        /*00e4*/ 	.word	0xffffffff


	//   ....[2]....
        /*00e8*/ 	.word	0xffffffff


	//   ....[3]....
        /*00ec*/ 	.word	0xffffffff


	//   ....[4]....
        /*00f0*/ 	.word	0xffffffff


	//   ....[5]....
        /*00f4*/ 	.word	0xffffffff


	//   ....[6]....
        /*00f8*/ 	.word	0xffffffff


	//   ....[7]....
        /*00fc*/ 	.word	0xffffffff


	//   ....[8]....
        /*0100*/ 	.word	0xffffffff


	//   ....[9]....
        /*0104*/ 	.word	0xffffffff


	//----- nvinfo : EIATTR_COOP_GROUP_INSTR_OFFSETS
	.align		4
.L_2483:
        /*0108*/ 	.byte	0x04, 0x28
        /*010a*/ 	.short	(.L_2485 - .L_2484)


	//   ....[0]....
.L_2484:
        /*010c*/ 	.word	0x00002b40


	//   ....[1]....
        /*0110*/ 	.word	0x00002b80


	//   ....[2]....
        /*0114*/ 	.word	0x00002b90


	//   ....[3]....
        /*0118*/ 	.word	0x00002bd0


	//   ....[4]....
        /*011c*/ 	.word	0x00002be0


	//   ....[5]....
        /*0120*/ 	.word	0x00002c10


	//   ....[6]....
        /*0124*/ 	.word	0x00002c20


	//   ....[7]....
        /*0128*/ 	.word	0x00002c50


	//   ....[8]....
        /*012c*/ 	.word	0x00002c60


	//   ....[9]....
        /*0130*/ 	.word	0x00002c90


	//----- nvinfo : EIATTR_VRC_CTA_INIT_COUNT
	.align		4
.L_2485:
        /*0134*/ 	.byte	0x02, 0x4a
	.zero		1
	.zero		1


	//----- nvinfo : EIATTR_EXIT_INSTR_OFFSETS
	.align		4
        /*0138*/ 	.byte	0x04, 0x1c
        /*013a*/ 	.short	(.L_2487 - .L_2486)


	//   ....[0]....
.L_2486:
        /*013c*/ 	.word	0x00008730


	//   ....[1]....
        /*0140*/ 	.word	0x000087d0


	//----- nvinfo : EIATTR_MAX_THREADS
	.align		4
.L_2487:
        /*0144*/ 	.byte	0x04, 0x05
        /*0146*/ 	.short	(.L_2489 - .L_2488)
.L_2488:
        /*0148*/ 	.word	0x00000080
        /*014c*/ 	.word	0x00000001
        /*0150*/ 	.word	0x00000001


	//----- nvinfo : EIATTR_CRS_STACK_SIZE
	.align		4
.L_2489:
        /*0154*/ 	.byte	0x04, 0x1e
        /*0156*/ 	.short	(.L_2491 - .L_2490)
.L_2490:
        /*0158*/ 	.word	0x00000000


	//----- nvinfo : EIATTR_CBANK_PARAM_SIZE
	.align		4
.L_2491:
        /*015c*/ 	.byte	0x03, 0x19
        /*015e*/ 	.short	0x0128


	//----- nvinfo : EIATTR_PARAM_CBANK
	.align		4
        /*0160*/ 	.byte	0x04, 0x0a
        /*0162*/ 	.short	(.L_2493 - .L_2492)
	.align		4
.L_2492:
        /*0164*/ 	.word	index@(.nv.constant0._ZN10layer_norm13ln_bwd_kernelINS_13Kernel_traitsI13__nv_bfloat16S2_fS2_fjLj5120ELj1ELj1ELj4ELj16ENS_18Kernel_traits_baseILj5120ES2_S2_fS2_fjLj128EEEEELb1ELb0ELb0ELb0EEEvNS_9BwdParamsE)
        /*0168*/ 	.short	0x0380
        /*016a*/ 	.short	0x0128


	//----- nvinfo : EIATTR_SW_WAR
	.align		4
.L_2493:
        /*016c*/ 	.byte	0x04, 0x36
        /*016e*/ 	.short	(.L_2495 - .L_2494)
.L_2494:
        /*0170*/ 	.word	0x00000008
.L_2495:


//--------------------- .nv.info._ZN10layer_norm13ln_bwd_kernelINS_13Kernel_traitsI13__nv_bfloat16S2_fS2_fjLj5120ELj1ELj1ELj4ELj16ENS_18Kernel_traits_baseILj5120ES2_S2_fS2_fjLj128EEEEELb1ELb0ELb0ELb1EEEvNS_9BwdParamsE --------------------------
	.section	.nv.info._ZN10layer_norm13ln_bwd_kernelINS_13Kernel_traitsI13__nv_bfloat16S2_fS2_fjLj5120ELj1ELj1ELj4ELj16ENS_18Kernel_traits_baseILj5120ES2_S2_fS2_fjLj128EEEEELb1ELb0ELb0ELb1EEEvNS_9BwdParamsE,"",@"SHT_CUDA_INFO"
	.sectionflags	@""
	.align	4


	//----- nvinfo : EIATTR_CUDA_API_VERSION
	.align		4
        /*0000*/ 	.byte	0x04, 0x37
        /*0002*/ 	.short	(.L_2497 - .L_2496)
.L_2496:
        /*0004*/ 	.word	0x00000082


	//----- nvinfo : EIATTR_KPARAM_INFO
	.align		4
.L_2497:
        /*0008*/ 	.byte	0x04, 0x17
        /*000a*/ 	.short	(.L_2499 - .L_2498)
.L_2498:
        /*000c*/ 	.word	0x00000000
        /*0010*/ 	.short	0x0000
        /*0012*/ 	.short	0x0000
        /*0014*/ 	.byte	0x00, 0xf0, 0xa1, 0x04


	//----- nvinfo : EIATTR_SPARSE_MMA_MASK
	.align		4
.L_2499:
        /*0018*/ 	.byte	0x03, 0x50
        /*001a*/ 	.short	0x0000


	//----- nvinfo : EIATTR_MAXREG_COUNT
	.align		4
        /*001c*/ 	.byte	0x03, 0x1b
        /*001e*/ 	.short	0x00ff


	//----- nvinfo : EIATTR_NUM_BARRIERS
	.align		4
        /*0020*/ 	.byte	0x02, 0x4c
        /*0022*/ 	.byte	0x01
	.zero		1


	//----- nvinfo : EIATTR_ANNOTATIONS
	.align		4
        /*0024*/ 	.byte	0x04, 0x55
        /*0026*/ 	.short	(.L_2501 - .L_2500)


	//   ....[0]....
.L_2500:
        /* <DEDUP_REMOVED lines=26> */


	//----- nvinfo : EIATTR_MERCURY_ISA_VERSION
	.align		4
.L_2501:
        /*01b8*/ 	.byte	0x03, 0x5f
        /*01ba*/ 	.short	0x0101


	//----- nvinfo : EIATTR_COOP_GROUP_MASK_REGIDS
	.align		4
        /*01bc*/ 	.byte	0x04, 0x29
        /*01be*/ 	.short	(.L_2503 - .L_2502)


	//   ....[0]....
.L_2502:
        /*01c0*/ 	.word	0xffffffff


	//   ....[1]....
        /*01c4*/ 	.word	0xffffffff


	//   ....[2]....
        /*01c8*/ 	.word	0xffffffff


	//   ....[3]....
        /*01cc*/ 	.word	0xffffffff


	//   ....[4]....
        /*01d0*/ 	.word	0xffffffff


	//   ....[5]....
        /*01d4*/ 	.word	0xffffffff


	//   ....[6]....
        /*01d8*/ 	.word	0xffffffff


	//   ....[7]....
        /*01dc*/ 	.word	0xffffffff


	//   ....[8]....
        /*01e0*/ 	.word	0xffffffff


	//   ....[9]....
        /*01e4*/ 	.word	0xffffffff


	//----- nvinfo : EIATTR_COOP_GROUP_INSTR_OFFSETS
	.align		4
.L_2503:
        /*01e8*/ 	.byte	0x04, 0x28
        /*01ea*/ 	.short	(.L_2505 - .L_2504)


	//   ....[0]....
.L_2504:
        /*01ec*/ 	.word	0x000025b0


	//   ....[1]....
        /*01f0*/ 	.word	0x000025d0


	//   ....[2]....
        /*01f4*/ 	.word	0x00002600


	//   ....[3]....
        /*01f8*/ 	.word	0x00002620


	//   ....[4]....
        /*01fc*/ 	.word	0x00002640


	//   ....[5]....
        /*0200*/ 	.word	0x00002660


	//   ....[6]....
        /*0204*/ 	.word	0x00002680


	//   ....[7]....
        /*0208*/ 	.word	0x000026a0


	//   ....[8]....
        /*020c*/ 	.word	0x000026c0


	//   ....[9]....
        /*0210*/ 	.word	0x000026f0


	//----- nvinfo : EIATTR_VRC_CTA_INIT_COUNT
	.align		4
.L_2505:
        /*0214*/ 	.byte	0x02, 0x4a
	.zero		1
	.zero		1


	//----- nvinfo : EIATTR_EXIT_INSTR_OFFSETS
	.align		4
        /*0218*/ 	.byte	0x04, 0x1c
        /*021a*/ 	.short	(.L_2507 - .L_2506)


	//   ....[0]....
.L_2506:
        /*021c*/ 	.word	0x00008540


	//----- nvinfo : EIATTR_MAX_THREADS
	.align		4
.L_2507:
        /*0220*/ 	.byte	0x04, 0x05
        /*0222*/ 	.short	(.L_2509 - .L_2508)
.L_2508:
        /*0224*/ 	.word	0x00000080
        /*0228*/ 	.word	0x00000001
        /*022c*/ 	.word	0x00000001


	//----- nvinfo : EIATTR_CBANK_PARAM_SIZE
	.align		4
.L_2509:
        /*0230*/ 	.byte	0x03, 0x19
        /*0232*/ 	.short	0x0128


	//----- nvinfo : EIATTR_PARAM_CBANK
	.align		4
        /*0234*/ 	.byte	0x04, 0x0a
        /*0236*/ 	.short	(.L_2511 - .L_2510)
	.align		4
.L_2510:
        /*0238*/ 	.word	index@(.nv.constant0._ZN10layer_norm13ln_bwd_kernelINS_13Kernel_traitsI13__nv_bfloat16S2_fS2_fjLj5120ELj1ELj1ELj4ELj16ENS_18Kernel_traits_baseILj5120ES2_S2_fS2_fjLj128EEEEELb1ELb0ELb0ELb1EEEvNS_9BwdParamsE)
        /*023c*/ 	.short	0x0380
        /*023e*/ 	.short	0x0128


	//----- nvinfo : EIATTR_SW_WAR
	.align		4
.L_2511:
        /*0240*/ 	.byte	0x04, 0x36
        /*0242*/ 	.short	(.L_2513 - .L_2512)
.L_2512:
        /*0244*/ 	.word	0x00000008
.L_2513:


//--------------------- .nv.info._ZN10layer_norm22ln_bwd_finalize_kernelINS_22Kernel_traits_finalizeILj5120E13__nv_bfloat16S2_fS2_fjLb0ELj1024ELj4ENS_18Kernel_traits_baseILj5120ES2_S2_fS2_fjLj1024EEEEELb0ELb0EEEvNS_9BwdParamsE --------------------------
	.section	.nv.info._ZN10layer_norm22ln_bwd_finalize_kernelINS_22Kernel_traits_finalizeILj5120E13__nv_bfloat16S2_fS2_fjLb0ELj1024ELj4ENS_18Kernel_traits_baseILj5120ES2_S2_fS2_fjLj1024EEEEELb0ELb0EEEvNS_9BwdParamsE,"",@"SHT_CUDA_INFO"
	.sectionflags	@""
	.align	4


	//----- nvinfo : EIATTR_CUDA_API_VERSION
	.align		4
        /*0000*/ 	.byte	0x04, 0x37
        /*0002*/ 	.short	(.L_2515 - .L_2514)
.L_2514:
        /*0004*/ 	.word	0x00000082


	//----- nvinfo : EIATTR_KPARAM_INFO
	.align		4
.L_2515:
        /*0008*/ 	.byte	0x04, 0x17
        /*000a*/ 	.short	(.L_2517 - .L_2516)
.L_2516:
        /*000c*/ 	.word	0x00000000
        /*0010*/ 	.short	0x0000
        /*0012*/ 	.short	0x0000
        /*0014*/ 	.byte	0x00, 0xf0, 0xa1, 0x04


	//----- nvinfo : EIATTR_SPARSE_MMA_MASK
	.align		4
.L_2517:
        /*0018*/ 	.byte	0x03, 0x50
        /*001a*/ 	.short	0x0000


	//----- nvinfo : EIATTR_MAXREG_COUNT
	.align		4
        /*001c*/ 	.byte	0x03, 0x1b
        /*001e*/ 	.short	0x0040


	//----- nvinfo : EIATTR_NUM_BARRIERS
	.align		4
        /*0020*/ 	.byte	0x02, 0x4c
        /*0022*/ 	.byte	0x01
	.zero		1


	//----- nvinfo : EIATTR_MERCURY_ISA_VERSION
	.align		4
        /*0024*/ 	.byte	0x03, 0x5f
        /*0026*/ 	.short	0x0101


	//----- nvinfo : EIATTR_COOP_GROUP_MASK_REGIDS
	.align		4
        /*0028*/ 	.byte	0x04, 0x29
        /*002a*/ 	.short	(.L_2519 - .L_2518)


	//   ....[0]....
.L_2518:
        /*002c*/ 	.word	0xffffffff


	//   ....[1]....
        /*0030*/ 	.word	0xffffffff


	//   ....[2]....
        /*0034*/ 	.word	0xffffffff


	//   ....[3]....
        /*0038*/ 	.word	0xffffffff


	//   ....[4]....
        /*003c*/ 	.word	0xffffffff


	//   ....[5]....
        /*0040*/ 	.word	0xffffffff


	//   ....[6]....
        /*0044*/ 	.word	0xffffffff


	//   ....[7]....
        /*0048*/ 	.word	0xffffffff


	//   ....[8]....
        /*004c*/ 	.word	0xffffffff


	//   ....[9]....
        /*0050*/ 	.word	0xffffffff


	//----- nvinfo : EIATTR_COOP_GROUP_INSTR_OFFSETS
	.align		4
.L_2519:
        /*0054*/ 	.byte	0x04, 0x28
        /*0056*/ 	.short	(.L_2521 - .L_2520)


	//   ....[0]....
.L_2520:
        /*0058*/ 	.word	0x00001540


	//   ....[1]....
        /*005c*/ 	.word	0x00001550


	//   ....[2]....
        /*0060*/ 	.word	0x00001580


	//   ....[3]....
        /*0064*/ 	.word	0x00001590


	//   ....[4]....
        /*0068*/ 	.word	0x000015c0


	//   ....[5]....
        /*006c*/ 	.word	0x000015d0


	//   ....[6]....
        /*0070*/ 	.word	0x00001610


	//   ....[7]....
        /*0074*/ 	.word	0x00001630


	//   ....[8]....
        /*0078*/ 	.word	0x00001680


	//   ....[9]....
        /*007c*/ 	.word	0x00001690


	//----- nvinfo : EIATTR_VRC_CTA_INIT_COUNT
	.align		4
.L_2521:
        /*0080*/ 	.byte	0x02, 0x4a
	.zero		1
	.zero		1


	//----- nvinfo : EIATTR_EXIT_INSTR_OFFSETS
	.align		4
        /*0084*/ 	.byte	0x04, 0x1c
        /*0086*/ 	.short	(.L_2523 - .L_2522)


	//   ....[0]....
.L_2522:
        /*0088*/ 	.word	0x00000060


	//   ....[1]....
        /*008c*/ 	.word	0x000016f0


	//   ....[2]....
        /*0090*/ 	.word	0x00001720


	//   ....[3]....
        /*0094*/ 	.word	0x000017e0


	//----- nvinfo : EIATTR_MAX_THREADS
	.align		4
.L_2523:
        /*0098*/ 	.byte	0x04, 0x05
        /*009a*/ 	.short	(.L_2525 - .L_2524)
.L_2524:
        /*009c*/ 	.word	0x00000400
        /*00a0*/ 	.word	0x00000001
        /*00a4*/ 	.word	0x00000001


	//----- nvinfo : EIATTR_CRS_STACK_SIZE
	.align		4
.L_2525:
        /*00a8*/ 	.byte	0x04, 0x1e
        /*00aa*/ 	.short	(.L_2527 - .L_2526)
.L_2526:
        /*00ac*/ 	.word	0x00000000


	//----- nvinfo : EIATTR_CBANK_PARAM_SIZE
	.align		4
.L_2527:
        /*00b0*/ 	.byte	0x03, 0x19
        /*00b2*/ 	.short	0x0128


	//----- nvinfo : EIATTR_PARAM_CBANK
	.align		4
        /*00b4*/ 	.byte	0x04, 0x0a
        /*00b6*/ 	.short	(.L_2529 - .L_2528)
	.align		4
.L_2528:
        /*00b8*/ 	.word	index@(.nv.constant0._ZN10layer_norm22ln_bwd_finalize_kernelINS_22Kernel_traits_finalizeILj5120E13__nv_bfloat16S2_fS2_fjLb0ELj1024ELj4ENS_18Kernel_traits_baseILj5120ES2_S2_fS2_fjLj1024EEEEELb0ELb0EEEvNS_9BwdParamsE)
        /*00bc*/ 	.short	0x0380
        /*00be*/ 	.short	0x0128


	//----- nvinfo : EIATTR_SW_WAR
	.align		4
.L_2529:
        /*00c0*/ 	.byte	0x04, 0x36
        /*00c2*/ 	.short	(.L_2531 - .L_2530)
.L_2530:
        /*00c4*/ 	.word	0x00000008
.L_2531:


//--------------------- .nv.info._ZN10layer_norm13ln_bwd_kernelINS_13Kernel_traitsI13__nv_bfloat16S2_fS2_fjLj5120ELj1ELj1ELj4ELj16ENS_18Kernel_traits_baseILj5120ES2_S2_fS2_fjLj128EEEEELb1ELb0ELb1ELb0EEEvNS_9BwdParamsE --------------------------
	.section	.nv.info._ZN10layer_norm13ln_bwd_kernelINS_13Kernel_traitsI13__nv_bfloat16S2_fS2_fjLj5120ELj1ELj1ELj4ELj16ENS_18Kernel_traits_baseILj5120ES2_S2_fS2_fjLj128EEEEELb1ELb0ELb1ELb0EEEvNS_9BwdParamsE,"",@"SHT_CUDA_INFO"
	.sectionflags	@""
	.align	4


	//----- nvinfo : EIATTR_CUDA_API_VERSION
	.align		4
        /*0000*/ 	.byte	0x04, 0x37
        /*0002*/ 	.short	(.L_2533 - .L_2532)
.L_2532:
        /*0004*/ 	.word	0x00000082


	//----- nvinfo : EIATTR_KPARAM_INFO
	.align		4
.L_2533:
        /*0008*/ 	.byte	0x04, 0x17
        /*000a*/ 	.short	(.L_2535 - .L_2534)
.L_2534:
        /*000c*/ 	.word	0x00000000
        /*0010*/ 	.short	0x0000
        /*0012*/ 	.short	0x0000
        /*0014*/ 	.byte	0x00, 0xf0, 0xa1, 0x04


	//----- nvinfo : EIATTR_SPARSE_MMA_MASK
	.align		4
.L_2535:
        /*0018*/ 	.byte	0x03, 0x50
        /*001a*/ 	.short	0x0000


	//----- nvinfo : EIATTR_MAXREG_COUNT
	.align		4
        /*001c*/ 	.byte	0x03, 0x1b
        /*001e*/ 	.short	0x00ff


	//----- nvinfo : EIATTR_NUM_BARRIERS
	.align		4
        /*0020*/ 	.byte	0x02, 0x4c
        /*0022*/ 	.byte	0x01
	.zero		1


	//----- nvinfo : EIATTR_ANNOTATIONS
	.align		4
        /*0024*/ 	.byte	0x04, 0x55
        /*0026*/ 	.short	(.L_2537 - .L_2536)


	//   ....[0]....
.L_2536:
        /* <DEDUP_REMOVED lines=23> */


	//----- nvinfo : EIATTR_MERCURY_ISA_VERSION
	.align		4
.L_2537:
        /*0180*/ 	.byte	0x03, 0x5f
        /*0182*/ 	.short	0x0101


	//----- nvinfo : EIATTR_COOP_GROUP_MASK_REGIDS
	.align		4
        /*0184*/ 	.byte	0x04, 0x29
        /*0186*/ 	.short	(.L_2539 - .L_2538)


	//   ....[0]....
.L_2538:
        /*0188*/ 	.word	0xffffffff


	//   ....[1]....
        /*018c*/ 	.word	0xffffffff


	//   ....[2]....
        /*0190*/ 	.word	0xffffffff


	//   ....[3]....
        /*0194*/ 	.word	0xffffffff


	//   ....[4]....
        /*0198*/ 	.word	0xffffffff


	//   ....[5]....
        /*019c*/ 	.word	0xffffffff


	//   ....[6]....
        /*01a0*/ 	.word	0xffffffff


	//   ....[7]....
        /*01a4*/ 	.word	0xffffffff


	//   ....[8]....
        /*01a8*/ 	.word	0xffffffff


	//   ....[9]....
        /*01ac*/ 	.word	0xffffffff


	//----- nvinfo : EIATTR_COOP_GROUP_INSTR_OFFSETS
	.align		4
.L_2539:
        /*01b0*/ 	.byte	0x04, 0x28
        /*01b2*/ 	.short	(.L_2541 - .L_2540)


	//   ....[0]....
.L_2540:
        /*01b4*/ 	.word	0x000031a0


	//   ....[1]....
        /*01b8*/ 	.word	0x000031c0


	//   ....[2]....
        /*01bc*/ 	.word	0x00003200


	//   ....[3]....
        /*01c0*/ 	.word	0x00003210


	//   ....[4]....
        /*01c4*/ 	.word	0x00003250


	//   ....[5]....
        /*01c8*/ 	.word	0x00003260


	//   ....[6]....
        /*01cc*/ 	.word	0x00003290


	//   ....[7]....
        /*01d0*/ 	.word	0x000032a0


	//   ....[8]....
        /*01d4*/ 	.word	0x000032d0


	//   ....[9]....
        /*01d8*/ 	.word	0x000032e0


	//----- nvinfo : EIATTR_VRC_CTA_INIT_COUNT
	.align		4
.L_2541:
        /*01dc*/ 	.byte	0x02, 0x4a
	.zero		1
	.zero		1


	//----- nvinfo : EIATTR_EXIT_INSTR_OFFSETS
	.align		4
        /*01e0*/ 	.byte	0x04, 0x1c
        /*01e2*/ 	.short	(.L_2543 - .L_2542)


	//   ....[0]....
.L_2542:
        /*01e4*/ 	.word	0x0000cf80


	//   ....[1]....
        /*01e8*/ 	.word	0x0000d020


	//----- nvinfo : EIATTR_MAX_THREADS
	.align		4
.L_2543:
        /*01ec*/ 	.byte	0x04, 0x05
        /*01ee*/ 	.short	(.L_2545 - .L_2544)
.L_2544:
        /*01f0*/ 	.word	0x00000080
        /*01f4*/ 	.word	0x00000001
        /*01f8*/ 	.word	0x00000001


	//----- nvinfo : EIATTR_CRS_STACK_SIZE
	.align		4
.L_2545:
        /*01fc*/ 	.byte	0x04, 0x1e
        /*01fe*/ 	.short	(.L_2547 - .L_2546)
.L_2546:
        /*0200*/ 	.word	0x00000000


	//----- nvinfo : EIATTR_CBANK_PARAM_SIZE
	.align		4
.L_2547:
        /*0204*/ 	.byte	0x03, 0x19
        /*0206*/ 	.short	0x0128


	//----- nvinfo : EIATTR_PARAM_CBANK
	.align		4
        /*0208*/ 	.byte	0x04, 0x0a
        /*020a*/ 	.short	(.L_2549 - .L_2548)
	.align		4
.L_2548:
        /*020c*/ 	.word	index@(.nv.constant0._ZN10layer_norm13ln_bwd_kernelINS_13Kernel_traitsI13__nv_bfloat16S2_fS2_fjLj5120ELj1ELj1ELj4ELj16ENS_18Kernel_traits_baseILj5120ES2_S2_fS2_fjLj128EEEEELb1ELb0ELb1ELb0EEEvNS_9BwdParamsE)
        /*0210*/ 	.short	0x0380
        /*0212*/ 	.short	0x0128


	//----- nvinfo : EIATTR_SW_WAR
	.align		4
.L_2549:
        /*0214*/ 	.byte	0x04, 0x36
        /*0216*/ 	.short	(.L_2551 - .L_2550)
.L_2550:
        /*0218*/ 	.word	0x00000008
.L_2551:


//--------------------- .nv.info._ZN10layer_norm22ln_bwd_finalize_kernelINS_22Kernel_traits_finalizeILj5120E13__nv_bfloat16S2_fS2_fjLb0ELj1024ELj4ENS_18Kernel_traits_baseILj5120ES2_S2_fS2_fjLj1024EEEEELb0ELb1EEEvNS_9BwdParamsE --------------------------
	.section	.nv.info._ZN10layer_norm22ln_bwd_finalize_kernelINS_22Kernel_traits_finalizeILj5120E13__nv_bfloat16S2_fS2_fjLb0ELj1024ELj4ENS_18Kernel_traits_baseILj5120ES2_S2_fS2_fjLj1024EEEEELb0ELb1EEEvNS_9BwdParamsE,"",@"SHT_CUDA_INFO"
	.sectionflags	@""
	.align	4


	//----- nvinfo : EIATTR_CUDA_API_VERSION
	.align		4
        /*0000*/ 	.byte	0x04, 0x37
        /*0002*/ 	.short	(.L_2553 - .L_2552)
.L_2552:
        /*0004*/ 	.word	0x00000082


	//----- nvinfo : EIATTR_KPARAM_INFO
	.align		4
.L_2553:
        /*0008*/ 	.byte	0x04, 0x17
        /*000a*/ 	.short	(.L_2555 - .L_2554)
.L_2554:
        /*000c*/ 	.word	0x00000000
        /*0010*/ 	.short	0x0000
        /*0012*/ 	.short	0x0000
        /*0014*/ 	.byte	0x00, 0xf0, 0xa1, 0x04


	//----- nvinfo : EIATTR_SPARSE_MMA_MASK
	.align		4
.L_2555:
        /*0018*/ 	.byte	0x03, 0x50
        /*001a*/ 	.short	0x0000


	//----- nvinfo : EIATTR_MAXREG_COUNT
	.align		4
        /*001c*/ 	.byte	0x03, 0x1b
        /*001e*/ 	.short	0x0040


	//----- nvinfo : EIATTR_NUM_BARRIERS
	.align		4
        /*0020*/ 	.byte	0x02, 0x4c
        /*0022*/ 	.byte	0x01
	.zero		1


	//----- nvinfo : EIATTR_MERCURY_ISA_VERSION
	.align		4
        /*0024*/ 	.byte	0x03, 0x5f
        /*0026*/ 	.short	0x0101


	//----- nvinfo : EIATTR_COOP_GROUP_MASK_REGIDS
	.align		4
        /*0028*/ 	.byte	0x04, 0x29
        /*002a*/ 	.short	(.L_2557 - .L_2556)


	//   ....[0]....
.L_2556:
        /*002c*/ 	.word	0xffffffff


	//   ....[1]....
        /*0030*/ 	.word	0xffffffff


	//   ....[2]....
        /*0034*/ 	.word	0xffffffff


	//   ....[3]....
        /*0038*/ 	.word	0xffffffff


	//   ....[4]....
        /*003c*/ 	.word	0xffffffff


	//   ....[5]....
        /*0040*/ 	.word	0xffffffff


	//   ....[6]....
        /*0044*/ 	.word	0xffffffff


	//   ....[7]....
        /*0048*/ 	.word	0xffffffff


	//   ....[8]....
        /*004c*/ 	.word	0xffffffff


	//   ....[9]....
        /*0050*/ 	.word	0xffffffff


	//----- nvinfo : EIATTR_COOP_GROUP_INSTR_OFFSETS
	.align		4
.L_2557:
        /*0054*/ 	.byte	0x04, 0x28
        /*0056*/ 	.short	(.L_2559 - .L_2558)


	//   ....[0]....
.L_2558:
        /*0058*/ 	.word	0x00001560


	//   ....[1]....
        /*005c*/ 	.word	0x00001570


	//   ....[2]....
        /*0060*/ 	.word	0x000015a0


	//   ....[3]....
        /*0064*/ 	.word	0x000015b0


	//   ....[4]....
        /*0068*/ 	.word	0x000015e0


	//   ....[5]....
        /*006c*/ 	.word	0x000015f0


	//   ....[6]....
        /*0070*/ 	.word	0x00001620


	//   ....[7]....
        /*0074*/ 	.word	0x00001640


	//   ....[8]....
        /*0078*/ 	.word	0x00001670


	//   ....[9]....
        /*007c*/ 	.word	0x00001680


	//----- nvinfo : EIATTR_VRC_CTA_INIT_COUNT
	.align		4
.L_2559:
        /*0080*/ 	.byte	0x02, 0x4a
	.zero		1
	.zero		1


	//----- nvinfo : EIATTR_EXIT_INSTR_OFFSETS
	.align		4
        /*0084*/ 	.byte	0x04, 0x1c
        /*0086*/ 	.short	(.L_2561 - .L_2560)


	//   ....[0]....
.L_2560:
        /*0088*/ 	.word	0x00000060


	//   ....[1]....
        /*008c*/ 	.word	0x000016e0


	//   ....[2]....
        /*0090*/ 	.word	0x000017d0


	//----- nvinfo : EIATTR_MAX_THREADS
	.align		4
.L_2561:
        /*0094*/ 	.byte	0x04, 0x05
        /*0096*/ 	.short	(.L_2563 - .L_2562)
.L_2562:
        /*0098*/ 	.word	0x00000400
        /*009c*/ 	.word	0x00000001
        /*00a0*/ 	.word	0x00000001


	//----- nvinfo : EIATTR_CRS_STACK_SIZE
	.align		4
.L_2563:
        /*00a4*/ 	.byte	0x04, 0x1e
        /*00a6*/ 	.short	(.L_2565 - .L_2564)
.L_2564:
        /*00a8*/ 	.word	0x00000000


	//----- nvinfo : EIATTR_CBANK_PARAM_SIZE
	.align		4
.L_2565:
        /*00ac*/ 	.byte	0x03, 0x19
        /*00ae*/ 	.short	0x0128


	//----- nvinfo : EIATTR_PARAM_CBANK
	.align		4
        /*00b0*/ 	.byte	0x04, 0x0a
        /*00b2*/ 	.short	(.L_2567 - .L_2566)
	.align		4
.L_2566:
        /*00b4*/ 	.word	index@(.nv.constant0._ZN10layer_norm22ln_bwd_finalize_kernelINS_22Kernel_traits_finalizeILj5120E13__nv_bfloat16S2_fS2_fjLb0ELj1024ELj4ENS_18Kernel_traits_baseILj5120ES2_S2_fS2_fjLj1024EEEEELb0ELb1EEEvNS_9BwdParamsE)
        /*00b8*/ 	.short	0x0380
        /*00ba*/ 	.short	0x0128


	//----- nvinfo : EIATTR_SW_WAR
	.align		4
.L_2567:
        /*00bc*/ 	.byte	0x04, 0x36
        /*00be*/ 	.short	(.L_2569 - .L_2568)
.L_2568:
        /*00c0*/ 	.word	0x00000008
.L_2569:


//--------------------- .nv.info._ZN10layer_norm13ln_bwd_kernelINS_13Kernel_traitsI13__nv_bfloat16S2_fS2_fjLj5120ELj1ELj1ELj4ELj16ENS_18Kernel_traits_baseILj5120ES2_S2_fS2_fjLj128EEEEELb1ELb0ELb1ELb1EEEvNS_9BwdParamsE --------------------------
	.section	.nv.info._ZN10layer_norm13ln_bwd_kernelINS_13Kernel_traitsI13__nv_bfloat16S2_fS2_fjLj5120ELj1ELj1ELj4ELj16ENS_18Kernel_traits_baseILj5120ES2_S2_fS2_fjLj128EEEEELb1ELb0ELb1ELb1EEEvNS_9BwdParamsE,"",@"SHT_CUDA_INFO"
	.sectionflags	@""
	.align	4


	//----- nvinfo : EIATTR_CUDA_API_VERSION
	.align		4
        /*0000*/ 	.byte	0x04, 0x37
        /*0002*/ 	.short	(.L_2571 - .L_2570)
.L_2570:
        /*0004*/ 	.word	0x00000082


	//----- nvinfo : EIATTR_KPARAM_INFO
	.align		4
.L_2571:
        /*0008*/ 	.byte	0x04, 0x17
        /*000a*/ 	.short	(.L_2573 - .L_2572)
.L_2572:
        /*000c*/ 	.word	0x00000000
        /*0010*/ 	.short	0x0000
        /*0012*/ 	.short	0x0000
        /*0014*/ 	.byte	0x00, 0xf0, 0xa1, 0x04


	//----- nvinfo : EIATTR_SPARSE_MMA_MASK
	.align		4
.L_2573:
        /*0018*/ 	.byte	0x03, 0x50
        /*001a*/ 	.short	0x0000


	//----- nvinfo : EIATTR_MAXREG_COUNT
	.align		4
        /*001c*/ 	.byte	0x03, 0x1b
        /*001e*/ 	.short	0x00ff


	//----- nvinfo : EIATTR_NUM_BARRIERS
	.align		4
        /*0020*/ 	.byte	0x02, 0x4c
        /*0022*/ 	.byte	0x01
	.zero		1


	//----- nvinfo : EIATTR_MERCURY_ISA_VERSION
	.align		4
        /*0024*/ 	.byte	0x03, 0x5f
        /*0026*/ 	.short	0x0101


	//----- nvinfo : EIATTR_COOP_GROUP_MASK_REGIDS
	.align		4
        /*0028*/ 	.byte	0x04, 0x29
        /*002a*/ 	.short	(.L_2575 - .L_2574)


	//   ....[0]....
.L_2574:
        /*002c*/ 	.word	0xffffffff


	//   ....[1]....
        /*0030*/ 	.word	0xffffffff


	//   ....[2]....
        /*0034*/ 	.word	0xffffffff


	//   ....[3]....
        /*0038*/ 	.word	0xffffffff


	//   ....[4]....
        /*003c*/ 	.word	0xffffffff


	//   ....[5]....
        /*0040*/ 	.word	0xffffffff


	//   ....[6]....
        /*0044*/ 	.word	0xffffffff


	//   ....[7]....
        /*0048*/ 	.word	0xffffffff


	//   ....[8]....
        /*004c*/ 	.word	0xffffffff


	//   ....[9]....
        /*0050*/ 	.word	0xffffffff


	//----- nvinfo : EIATTR_COOP_GROUP_INSTR_OFFSETS
	.align		4
.L_2575:
        /*0054*/ 	.byte	0x04, 0x28
        /*0056*/ 	.short	(.L_2577 - .L_2576)


	//   ....[0]....
.L_2576:
        /*0058*/ 	.word	0x00002890


	//   ....[1]....
        /*005c*/ 	.word	0x000028b0


	//   ....[2]....
        /*0060*/ 	.word	0x000028e0


	//   ....[3]....
        /*0064*/ 	.word	0x000028f0


	//   ....[4]....
        /*0068*/ 	.word	0x00002920


	//   ....[5]....
        /*006c*/ 	.word	0x00002930


	//   ....[6]....
        /*0070*/ 	.word	0x00002970


	//   ....[7]....
        /*0074*/ 	.word	0x00002980


	//   ....[8]....
        /*0078*/ 	.word	0x000029b0


	//   ....[9]....
        /*007c*/ 	.word	0x000029d0


	//----- nvinfo : EIATTR_VRC_CTA_INIT_COUNT
	.align		4
.L_2577:
        /*0080*/ 	.byte	0x02, 0x4a
	.zero		1
	.zero		1


	//----- nvinfo : EIATTR_EXIT_INSTR_OFFSETS
	.align		4
        /*0084*/ 	.byte	0x04, 0x1c
        /*0086*/ 	.short	(.L_2579 - .L_2578)


	//   ....[0]....
.L_2578:
        /*0088*/ 	.word	0x0000b3c0


	//----- nvinfo : EIATTR_MAX_THREADS
	.align		4
.L_2579:
        /*008c*/ 	.byte	0x04, 0x05
        /*008e*/ 	.short	(.L_2581 - .L_2580)
.L_2580:
        /*0090*/ 	.word	0x00000080
        /*0094*/ 	.word	0x00000001
        /*0098*/ 	.word	0x00000001


	//----- nvinfo : EIATTR_CRS_STACK_SIZE
	.align		4
.L_2581:
        /*009c*/ 	.byte	0x04, 0x1e
        /*009e*/ 	.short	(.L_2583 - .L_2582)
.L_2582:
        /*00a0*/ 	.word	0x00000000


	//----- nvinfo : EIATTR_CBANK_PARAM_SIZE
	.align		4
.L_2583:
        /*00a4*/ 	.byte	0x03, 0x19
        /*00a6*/ 	.short	0x0128


	//----- nvinfo : EIATTR_PARAM_CBANK
	.align		4
        /*00a8*/ 	.byte	0x04, 0x0a
        /*00aa*/ 	.short	(.L_2585 - .L_2584)
	.align		4
.L_2584:
        /*00ac*/ 	.word	index@(.nv.constant0._ZN10layer_norm13ln_bwd_kernelINS_13Kernel_traitsI13__nv_bfloat16S2_fS2_fjLj5120ELj1ELj1ELj4ELj16ENS_18Kernel_traits_baseILj5120ES2_S2_fS2_fjLj128EEEEELb1ELb0ELb1ELb1EEEvNS_9BwdParamsE)
        /*00b0*/ 	.short	0x0380
        /*00b2*/ 	.short	0x0128


	//----- nvinfo : EIATTR_SW_WAR
	.align		4
.L_2585:
        /*00b4*/ 	.byte	0x04, 0x36
        /*00b6*/ 	.short	(.L_2587 - .L_2586)
.L_2586:
        /*00b8*/ 	.word	0x00000008
.L_2587:


//--------------------- .nv.info._ZN10layer_norm13ln_bwd_kernelINS_13Kernel_traitsI13__nv_bfloat16S2_fS2_fjLj5120ELj1ELj1ELj4ELj16ENS_18Kernel_traits_baseILj5120ES2_S2_fS2_fjLj128EEEEELb1ELb1ELb0ELb0EEEvNS_9BwdParamsE --------------------------
	.section	.nv.info._ZN10layer_norm13ln_bwd_kernelINS_13Kernel_traitsI13__nv_bfloat16S2_fS2_fjLj5120ELj1ELj1ELj4ELj16ENS_18Kernel_traits_baseILj5120ES2_S2_fS2_fjLj128EEEEELb1ELb1ELb0ELb0EEEvNS_9BwdParamsE,"",@"SHT_CUDA_INFO"
	.sectionflags	@""
	.align	4


	//----- nvinfo : EIATTR_CUDA_API_VERSION
	.align		4
        /*0000*/ 	.byte	0x04, 0x37
        /*0002*/ 	.short	(.L_2589 - .L_2588)
.L_2588:
        /*0004*/ 	.word	0x00000082


	//----- nvinfo : EIATTR_KPARAM_INFO
	.align		4
.L_2589:
        /*0008*/ 	.byte	0x04, 0x17
        /*000a*/ 	.short	(.L_2591 - .L_2590)
.L_2590:
        /*000c*/ 	.word	0x00000000
        /*0010*/ 	.short	0x0000
        /*0012*/ 	.short	0x0000
        /*0014*/ 	.byte	0x00, 0xf0, 0xa1, 0x04


	//----- nvinfo : EIATTR_SPARSE_MMA_MASK
	.align		4
.L_2591:
        /*0018*/ 	.byte	0x03, 0x50
        /*001a*/ 	.short	0x0000


	//----- nvinfo : EIATTR_MAXREG_COUNT
	.align		4
        /*001c*/ 	.byte	0x03, 0x1b
        /*001e*/ 	.short	0x00ff


	//----- nvinfo : EIATTR_NUM_BARRIERS
	.align		4
        /*0020*/ 	.byte	0x02, 0x4c
        /*0022*/ 	.byte	0x01
	.zero		1


	//----- nvinfo : EIATTR_ANNOTATIONS
	.align		4
        /*0024*/ 	.byte	0x04, 0x55
        /*0026*/ 	.short	(.L_2593 - .L_2592)


	//   ....[0]....
.L_2592:
        /* <DEDUP_REMOVED lines=179> */


	//----- nvinfo : EIATTR_MERCURY_ISA_VERSION
	.align		4
.L_2593:
        /*0b48*/ 	.byte	0x03, 0x5f
        /*0b4a*/ 	.short	0x0101


	//----- nvinfo : EIATTR_COOP_GROUP_MASK_REGIDS
	.align		4
        /*0b4c*/ 	.byte	0x04, 0x29
        /*0b4e*/ 	.short	(.L_2595 - .L_2594)


	//   ....[0]....
.L_2594:
        /*0b50*/ 	.word	0xffffffff


	//   ....[1]....
        /*0b54*/ 	.word	0xffffffff


	//   ....[2]....
        /*0b58*/ 	.word	0xffffffff


	//   ....[3]....
        /*0b5c*/ 	.word	0xffffffff


	//   ....[4]....
        /*0b60*/ 	.word	0xffffffff


	//   ....[5]....
        /*0b64*/ 	.word	0xffffffff


	//   ....[6]....
        /*0b68*/ 	.word	0xffffffff


	//   ....[7]....
        /*0b6c*/ 	.word	0xffffffff


	//   ....[8]....
        /*0b70*/ 	.word	0xffffffff


	//   ....[9]....
        /*0b74*/ 	.word	0xffffffff


	//----- nvinfo : EIATTR_COOP_GROUP_INSTR_OFFSETS
	.align		4
.L_2595:
        /*0b78*/ 	.byte	0x04, 0x28
        /*0b7a*/ 	.short	(.L_2597 - .L_2596)


	//   ....[0]....
.L_2596:
        /*0b7c*/ 	.word	0x00003dc0


	//   ....[1]....
        /*0b80*/ 	.word	0x00003de0


	//   ....[2]....
        /*0b84*/ 	.word	0x00003e20


	//   ....[3]....
        /*0b88*/ 	.word	0x00003e30


	//   ....[4]....
        /*0b8c*/ 	.word	0x00003e70


	//   ....[5]....
        /*0b90*/ 	.word	0x00003e80


	//   ....[6]....
        /*0b94*/ 	.word	0x00003eb0


	//   ....[7]....
        /*0b98*/ 	.word	0x00003ec0


	//   ....[8]....
        /*0b9c*/ 	.word	0x00003ef0


	//   ....[9]....
        /*0ba0*/ 	.word	0x00003f00


	//----- nvinfo : EIATTR_VRC_CTA_INIT_COUNT
	.align		4
.L_2597:
        /*0ba4*/ 	.byte	0x02, 0x4a
	.zero		1
	.zero		1


	//----- nvinfo : EIATTR_EXIT_INSTR_OFFSETS
	.align		4
        /*0ba8*/ 	.byte	0x04, 0x1c
        /*0baa*/ 	.short	(.L_2599 - .L_2598)


	//   ....[0]....
.L_2598:
        /*0bac*/ 	.word	0x00011860


	//   ....[1]....
        /*0bb0*/ 	.word	0x000119b0


	//----- nvinfo : EIATTR_MAX_THREADS
	.align		4
.L_2599:
        /*0bb4*/ 	.byte	0x04, 0x05
        /*0bb6*/ 	.short	(.L_2601 - .L_2600)
.L_2600:
        /*0bb8*/ 	.word	0x00000080
        /*0bbc*/ 	.word	0x00000001
        /*0bc0*/ 	.word	0x00000001


	//----- nvinfo : EIATTR_CRS_STACK_SIZE
	.align		4
.L_2601:
        /*0bc4*/ 	.byte	0x04, 0x1e
        /*0bc6*/ 	.short	(.L_2603 - .L_2602)
.L_2602:
        /*0bc8*/ 	.word	0x00000000


	//----- nvinfo : EIATTR_CBANK_PARAM_SIZE
	.align		4
.L_2603:
        /*0bcc*/ 	.byte	0x03, 0x19
        /*0bce*/ 	.short	0x0128


	//----- nvinfo : EIATTR_PARAM_CBANK
	.align		4
        /*0bd0*/ 	.byte	0x04, 0x0a
        /*0bd2*/ 	.short	(.L_2605 - .L_2604)
	.align		4
.L_2604:
        /*0bd4*/ 	.word	index@(.nv.constant0._ZN10layer_norm13ln_bwd_kernelINS_13Kernel_traitsI13__nv_bfloat16S2_fS2_fjLj5120ELj1ELj1ELj4ELj16ENS_18Kernel_traits_baseILj5120ES2_S2_fS2_fjLj128EEEEELb1ELb1ELb0ELb0EEEvNS_9BwdParamsE)
        /*0bd8*/ 	.short	0x0380
        /*0bda*/ 	.short	0x0128


	//----- nvinfo : EIATTR_SW_WAR
	.align		4
.L_2605:
        /*0bdc*/ 	.byte	0x04, 0x36
        /*0bde*/ 	.short	(.L_2607 - .L_2606)
.L_2606:
        /*0be0*/ 	.word	0x00000008
.L_2607:


//--------------------- .nv.info._ZN10layer_norm13ln_bwd_kernelINS_13Kernel_traitsI13__nv_bfloat16S2_fS2_fjLj5120ELj1ELj1ELj4ELj16ENS_18Kernel_traits_baseILj5120ES2_S2_fS2_fjLj128EEEEELb1ELb1ELb0ELb1EEEvNS_9BwdParamsE --------------------------
	.section	.nv.info._ZN10layer_norm13ln_bwd_kernelINS_13Kernel_traitsI13__nv_bfloat16S2_fS2_fjLj5120ELj1ELj1ELj4ELj16ENS_18Kernel_traits_baseILj5120ES2_S2_fS2_fjLj128EEEEELb1ELb1ELb0ELb1EEEvNS_9BwdParamsE,"",@"SHT_CUDA_INFO"
	.sectionflags	@""
	.align	4


	//----- nvinfo : EIATTR_CUDA_API_VERSION
	.align		4
        /*0000*/ 	.byte	0x04, 0x37
        /*0002*/ 	.short	(.L_2609 - .L_2608)
.L_2608:
        /*0004*/ 	.word	0x00000082


	//----- nvinfo : EIATTR_KPARAM_INFO
	.align		4
.L_2609:
        /*0008*/ 	.byte	0x04, 0x17
        /*000a*/ 	.short	(.L_2611 - .L_2610)
.L_2610:
        /*000c*/ 	.word	0x00000000
        /*0010*/ 	.short	0x0000
        /*0012*/ 	.short	0x0000
        /*0014*/ 	.byte	0x00, 0xf0, 0xa1, 0x04


	//----- nvinfo : EIATTR_SPARSE_MMA_MASK
	.align		4
.L_2611:
        /*0018*/ 	.byte	0x03, 0x50
        /*001a*/ 	.short	0x0000


	//----- nvinfo : EIATTR_MAXREG_COUNT
	.align		4
        /*001c*/ 	.byte	0x03, 0x1b
        /*001e*/ 	.short	0x00ff


	//----- nvinfo : EIATTR_NUM_BARRIERS
	.align		4
        /*0020*/ 	.byte	0x02, 0x4c
        /*0022*/ 	.byte	0x01
	.zero		1


	//----- nvinfo : EIATTR_ANNOTATIONS
	.align		4
        /*0024*/ 	.byte	0x04, 0x55
        /*0026*/ 	.short	(.L_2613 - .L_2612)


	//   ....[0]....
.L_2612:
        /* <DEDUP_REMOVED lines=113> */


	//----- nvinfo : EIATTR_MERCURY_ISA_VERSION
	.align		4
.L_2613:
        /*0720*/ 	.byte	0x03, 0x5f
        /*0722*/ 	.short	0x0101


	//----- nvinfo : EIATTR_COOP_GROUP_MASK_REGIDS
	.align		4
        /*0724*/ 	.byte	0x04, 0x29
        /*0726*/ 	.short	(.L_2615 - .L_2614)


	//   ....[0]....
.L_2614:
        /*0728*/ 	.word	0xffffffff


	//   ....[1]....
        /*072c*/ 	.word	0xffffffff


	//   ....[2]....
        /*0730*/ 	.word	0xffffffff


	//   ....[3]....
        /*0734*/ 	.word	0xffffffff


	//   ....[4]....
        /*0738*/ 	.word	0xffffffff


	//   ....[5]....
        /*073c*/ 	.word	0xffffffff


	//   ....[6]....
        /*0740*/ 	.word	0xffffffff


	//   ....[7]....
        /*0744*/ 	.word	0xffffffff


	//   ....[8]....
        /*0748*/ 	.word	0xffffffff


	//   ....[9]....
        /*074c*/ 	.word	0xffffffff


	//----- nvinfo : EIATTR_COOP_GROUP_INSTR_OFFSETS
	.align		4
.L_2615:
        /*0750*/ 	.byte	0x04, 0x28
        /*0752*/ 	.short	(.L_2617 - .L_2616)


	//   ....[0]....
.L_2616:
        /*0754*/ 	.word	0x00002ca0


	//   ....[1]....
        /*0758*/ 	.word	0x00002d10


	//   ....[2]....
        /*075c*/ 	.word	0x00002d30


	//   ....[3]....
        /*0760*/ 	.word	0x00002d50


	//   ....[4]....
        /*0764*/ 	.word	0x00002d70


	//   ....[5]....
        /*0768*/ 	.word	0x00002d90


	//   ....[6]....
        /*076c*/ 	.word	0x00002db0


	//   ....[7]....
        /*0770*/ 	.word	0x00002dd0


	//   ....[8]....
        /*0774*/ 	.word	0x00002df0


	//   ....[9]....
        /*0778*/ 	.word	0x00002e10


	//----- nvinfo : EIATTR_VRC_CTA_INIT_COUNT
	.align		4
.L_2617:
        /*077c*/ 	.byte	0x02, 0x4a
	.zero		1
	.zero		1


	//----- nvinfo : EIATTR_EXIT_INSTR_OFFSETS
	.align		4
        /*0780*/ 	.byte	0x04, 0x1c
        /*0782*/ 	.short	(.L_2619 - .L_2618)


	//   ....[0]....
.L_2618:
        /*0784*/ 	.word	0x0000e300


	//----- nvinfo : EIATTR_MAX_THREADS
	.align		4
.L_2619:
        /*0788*/ 	.byte	0x04, 0x05
        /*078a*/ 	.short	(.L_2621 - .L_2620)
.L_2620:
        /*078c*/ 	.word	0x00000080
        /*0790*/ 	.word	0x00000001
        /*0794*/ 	.word	0x00000001


	//----- nvinfo : EIATTR_CBANK_PARAM_SIZE
	.align		4
.L_2621:
        /*0798*/ 	.byte	0x03, 0x19
        /*079a*/ 	.short	0x0128


	//----- nvinfo : EIATTR_PARAM_CBANK
	.align		4
        /*079c*/ 	.byte	0x04, 0x0a
        /*079e*/ 	.short	(.L_2623 - .L_2622)
	.align		4
.L_2622:
        /*07a0*/ 	.word	index@(.nv.constant0._ZN10layer_norm13ln_bwd_kernelINS_13Kernel_traitsI13__nv_bfloat16S2_fS2_fjLj5120ELj1ELj1ELj4ELj16ENS_18Kernel_traits_baseILj5120ES2_S2_fS2_fjLj128EEEEELb1ELb1ELb0ELb1EEEvNS_9BwdParamsE)
        /*07a4*/ 	.short	0x0380
        /*07a6*/ 	.short	0x0128


	//----- nvinfo : EIATTR_SW_WAR
	.align		4
.L_2623:
        /*07a8*/ 	.byte	0x04, 0x36
        /*07aa*/ 	.short	(.L_2625 - .L_2624)
.L_2624:
        /*07ac*/ 	.word	0x00000008
.L_2625:


//--------------------- .nv.info._ZN10layer_norm22ln_bwd_finalize_kernelINS_22Kernel_traits_finalizeILj5120E13__nv_bfloat16S2_fS2_fjLb1ELj1024ELj4ENS_18Kernel_traits_baseILj5120ES2_S2_fS2_fjLj1024EEEEELb1ELb0EEEvNS_9BwdParamsE --------------------------
	.section	.nv.info._ZN10layer_norm22ln_bwd_finalize_kernelINS_22Kernel_traits_finalizeILj5120E13__nv_bfloat16S2_fS2_fjLb1ELj1024ELj4ENS_18Kernel_traits_baseILj5120ES2_S2_fS2_fjLj1024EEEEELb1ELb0EEEvNS_9BwdParamsE,"",@"SHT_CUDA_INFO"
	.sectionflags	@""
	.align	4


	//----- nvinfo : EIATTR_CUDA_API_VERSION
	.align		4
        /*0000*/ 	.byte	0x04, 0x37
        /*0002*/ 	.short	(.L_2627 - .L_2626)
.L_2626:
        /*0004*/ 	.word	0x00000082


	//----- nvinfo : EIATTR_KPARAM_INFO
	.align		4
.L_2627:
        /*0008*/ 	.byte	0x04, 0x17
        /*000a*/ 	.short	(.L_2629 - .L_2628)
.L_2628:
        /*000c*/ 	.word	0x00000000
        /*0010*/ 	.short	0x0000
        /*0012*/ 	.short	0x0000
        /*0014*/ 	.byte	0x00, 0xf0, 0xa1, 0x04


	//----- nvinfo : EIATTR_SPARSE_MMA_MASK
	.align		4
.L_2629:
        /*0018*/ 	.byte	0x03, 0x50
        /*001a*/ 	.short	0x0000


	//----- nvinfo : EIATTR_MAXREG_COUNT
	.align		4
        /*001c*/ 	.byte	0x03, 0x1b
        /*001e*/ 	.short	0x0040


	//----- nvinfo : EIATTR_NUM_BARRIERS
	.align		4
        /*0020*/ 	.byte	0x02, 0x4c
        /*0022*/ 	.byte	0x01
	.zero		1


	//----- nvinfo : EIATTR_MERCURY_ISA_VERSION
	.align		4
        /*0024*/ 	.byte	0x03, 0x5f
        /*0026*/ 	.short	0x0101


	//----- nvinfo : EIATTR_COOP_GROUP_MASK_REGIDS
	.align		4
        /*0028*/ 	.byte	0x04, 0x29
        /*002a*/ 	.short	(.L_2631 - .L_2630)


	//   ....[0]....
.L_2630:
        /*002c*/ 	.word	0xffffffff


	//   ....[1]....
        /*0030*/ 	.word	0xffffffff


	//   ....[2]....
        /*0034*/ 	.word	0xffffffff


	//   ....[3]....
        /*0038*/ 	.word	0xffffffff


	//   ....[4]....
        /*003c*/ 	.word	0xffffffff


	//   ....[5]....
        /*0040*/ 	.word	0xffffffff


	//   ....[6]....
        /*0044*/ 	.word	0xffffffff


	//   ....[7]....
        /*0048*/ 	.word	0xffffffff


	//   ....[8]....
        /*004c*/ 	.word	0xffffffff


	//   ....[9]....
        /*0050*/ 	.word	0xffffffff


	//   ....[10]....
        /*0054*/ 	.word	0xffffffff


	//   ....[11]....
        /*0058*/ 	.word	0xffffffff


	//   ....[12]....
        /*005c*/ 	.word	0xffffffff


	//   ....[13]....
        /*0060*/ 	.word	0xffffffff


	//   ....[14]....
        /*0064*/ 	.word	0xffffffff


	//----- nvinfo : EIATTR_COOP_GROUP_INSTR_OFFSETS
	.align		4
.L_2631:
        /*0068*/ 	.byte	0x04, 0x28
        /*006a*/ 	.short	(.L_2633 - .L_2632)


	//   ....[0]....
.L_2632:
        /*006c*/ 	.word	0x00001030


	//   ....[1]....
        /*0070*/ 	.word	0x00001040


	//   ....[2]....
        /*0074*/ 	.word	0x00001050


	//   ....[3]....
        /*0078*/ 	.word	0x00001080


	//   ....[4]....
        /*007c*/ 	.word	0x000010a0


	//   ....[5]....
        /*0080*/ 	.word	0x000010b0


	//   ....[6]....
        /*0084*/ 	.word	0x000010f0


	//   ....[7]....
        /*0088*/ 	.word	0x00001100


	//   ....[8]....
        /*008c*/ 	.word	0x00001110


	//   ....[9]....
        /*0090*/ 	.word	0x00001140


	//   ....[10]....
        /*0094*/ 	.word	0x00001170


	//   ....[11]....
        /*0098*/ 	.word	0x00001190


	//   ....[12]....
        /*009c*/ 	.word	0x000011c0


	//   ....[13]....
        /*00a0*/ 	.word	0x000011f0


	//   ....[14]....
        /*00a4*/ 	.word	0x00001220


	//----- nvinfo : EIATTR_VRC_CTA_INIT_COUNT
	.align		4
.L_2633:
        /*00a8*/ 	.byte	0x02, 0x4a
	.zero		1
	.zero		1


	//----- nvinfo : EIATTR_EXIT_INSTR_OFFSETS
	.align		4
        /*00ac*/ 	.byte	0x04, 0x1c
        /*00ae*/ 	.short	(.L_2635 - .L_2634)


	//   ....[0]....
.L_2634:
        /*00b0*/ 	.word	0x00000060


	//   ....[1]....
        /*00b4*/ 	.word	0x000012a0


	//   ....[2]....
        /*00b8*/ 	.word	0x000012d0


	//   ....[3]....
        /*00bc*/ 	.word	0x000013e0


	//----- nvinfo : EIATTR_MAX_THREADS
	.align		4
.L_2635:
        /*00c0*/ 	.byte	0x04, 0x05
        /*00c2*/ 	.short	(.L_2637 - .L_2636)
.L_2636:
        /*00c4*/ 	.word	0x00000400
        /*00c8*/ 	.word	0x00000001
        /*00cc*/ 	.word	0x00000001


	//----- nvinfo : EIATTR_CRS_STACK_SIZE
	.align		4
.L_2637:
        /*00d0*/ 	.byte	0x04, 0x1e
        /*00d2*/ 	.short	(.L_2639 - .L_2638)
.L_2638:
        /*00d4*/ 	.word	0x00000000


	//----- nvinfo : EIATTR_CBANK_PARAM_SIZE
	.align		4
.L_2639:
        /*00d8*/ 	.byte	0x03, 0x19
        /*00da*/ 	.short	0x0128


	//----- nvinfo : EIATTR_PARAM_CBANK
	.align		4
        /*00dc*/ 	.byte	0x04, 0x0a
        /*00de*/ 	.short	(.L_2641 - .L_2640)
	.align		4
.L_2640:
        /*00e0*/ 	.word	index@(.nv.constant0._ZN10layer_norm22ln_bwd_finalize_kernelINS_22Kernel_traits_finalizeILj5120E13__nv_bfloat16S2_fS2_fjLb1ELj1024ELj4ENS_18Kernel_traits_baseILj5120ES2_S2_fS2_fjLj1024EEEEELb1ELb0EEEvNS_9BwdParamsE)
        /*00e4*/ 	.short	0x0380
        /*00e6*/ 	.short	0x0128


	//----- nvinfo : EIATTR_SW_WAR
	.align		4
.L_2641:
        /*00e8*/ 	.byte	0x04, 0x36
        /*00ea*/ 	.short	(.L_2643 - .L_2642)
.L_2642:
        /*00ec*/ 	.word	0x00000008
.L_2643:


//--------------------- .nv.info._ZN10layer_norm13ln_bwd_kernelINS_13Kernel_traitsI13__nv_bfloat16S2_fS2_fjLj5120ELj1ELj1ELj4ELj16ENS_18Kernel_traits_baseILj5120ES2_S2_fS2_fjLj128EEEEELb1ELb1ELb1ELb0EEEvNS_9BwdParamsE --------------------------
	.section	.nv.info._ZN10layer_norm13ln_bwd_kernelINS_13Kernel_traitsI13__nv_bfloat16S2_fS2_fjLj5120ELj1ELj1ELj4ELj16ENS_18Kernel_traits_baseILj5120ES2_S2_fS2_fjLj128EEEEELb1ELb1ELb1ELb0EEEvNS_9BwdParamsE,"",@"SHT_CUDA_INFO"
	.sectionflags	@""
	.align	4


	//----- nvinfo : EIATTR_CUDA_API_VERSION
	.align		4
        /*0000*/ 	.byte	0x04, 0x37
        /*0002*/ 	.short	(.L_2645 - .L_2644)
.L_2644:
        /*0004*/ 	.word	0x00000082


	//----- nvinfo : EIATTR_KPARAM_INFO
	.align		4
.L_2645:
        /*0008*/ 	.byte	0x04, 0x17
        /*000a*/ 	.short	(.L_2647 - .L_2646)
.L_2646:
        /*000c*/ 	.word	0x00000000
        /*0010*/ 	.short	0x0000
        /*0012*/ 	.short	0x0000
        /*0014*/ 	.byte	0x00, 0xf0, 0xa1, 0x04


	//----- nvinfo : EIATTR_SPARSE_MMA_MASK
	.align		4
.L_2647:
        /*0018*/ 	.byte	0x03, 0x50
        /*001a*/ 	.short	0x0000


	//----- nvinfo : EIATTR_MAXREG_COUNT
	.align		4
        /*001c*/ 	.byte	0x03, 0x1b
        /*001e*/ 	.short	0x00ff


	//----- nvinfo : EIATTR_NUM_BARRIERS
	.align		4
        /*0020*/ 	.byte	0x02, 0x4c
        /*0022*/ 	.byte	0x01
	.zero		1


	//----- nvinfo : EIATTR_ANNOTATIONS
	.align		4
        /*0024*/ 	.byte	0x04, 0x55
        /*0026*/ 	.short	(.L_2649 - .L_2648)


	//   ....[0]....
.L_2648:
        /* <DEDUP_REMOVED lines=226> */


	//----- nvinfo : EIATTR_MERCURY_ISA_VERSION
	.align		4
.L_2649:
        /*0e30*/ 	.byte	0x03, 0x5f
        /*0e32*/ 	.short	0x0101


	//----- nvinfo : EIATTR_COOP_GROUP_MASK_REGIDS
	.align		4
        /*0e34*/ 	.byte	0x04, 0x29
        /*0e36*/ 	.short	(.L_2651 - .L_2650)


	//   ....[0]....
.L_2650:
        /*0e38*/ 	.word	0xffffffff


	//   ....[1]....
        /*0e3c*/ 	.word	0xffffffff


	//   ....[2]....
        /*0e40*/ 	.word	0xffffffff


	//   ....[3]....
        /*0e44*/ 	.word	0xffffffff


	//   ....[4]....
        /*0e48*/ 	.word	0xffffffff


	//   ....[5]....
        /*0e4c*/ 	.word	0xffffffff


	//   ....[6]....
        /*0e50*/ 	.word	0xffffffff


	//   ....[7]....
        /*0e54*/ 	.word	0xffffffff


	//   ....[8]....
        /*0e58*/ 	.word	0xffffffff


	//   ....[9]....
        /*0e5c*/ 	.word	0xffffffff


	//----- nvinfo : EIATTR_COOP_GROUP_INSTR_OFFSETS
	.align		4
.L_2651:
        /*0e60*/ 	.byte	0x04, 0x28
        /*0e62*/ 	.short	(.L_2653 - .L_2652)


	//   ....[0]....
.L_2652:
        /*0e64*/ 	.word	0x000043b0


	//   ....[1]....
        /*0e68*/ 	.word	0x000043d0


	//   ....[2]....
        /*0e6c*/ 	.word	0x00004410


	//   ....[3]....
        /*0e70*/ 	.word	0x00004420


	//   ....[4]....
        /*0e74*/ 	.word	0x00004460


	//   ....[5]....
        /*0e78*/ 	.word	0x00004470


	//   ....[6]....
        /*0e7c*/ 	.word	0x000044a0


	//   ....[7]....
        /*0e80*/ 	.word	0x000044b0


	//   ....[8]....
        /*0e84*/ 	.word	0x000044e0


	//   ....[9]....
        /*0e88*/ 	.word	0x000044f0


	//----- nvinfo : EIATTR_VRC_CTA_INIT_COUNT
	.align		4
.L_2653:
        /*0e8c*/ 	.byte	0x02, 0x4a
	.zero		1
	.zero		1


	//----- nvinfo : EIATTR_EXIT_INSTR_OFFSETS
	.align		4
        /*0e90*/ 	.byte	0x04, 0x1c
        /*0e92*/ 	.short	(.L_2655 - .L_2654)


	//   ....[0]....
.L_2654:
        /*0e94*/ 	.word	0x000188b0


	//   ....[1]....
        /*0e98*/ 	.word	0x00018a00


	//----- nvinfo : EIATTR_MAX_THREADS
	.align		4
.L_2655:
        /*0e9c*/ 	.byte	0x04, 0x05
        /*0e9e*/ 	.short	(.L_2657 - .L_2656)
.L_2656:
        /*0ea0*/ 	.word	0x00000080
        /*0ea4*/ 	.word	0x00000001
        /*0ea8*/ 	.word	0x00000001


	//----- nvinfo : EIATTR_CRS_STACK_SIZE
	.align		4
.L_2657:
        /*0eac*/ 	.byte	0x04, 0x1e
        /*0eae*/ 	.short	(.L_2659 - .L_2658)
.L_2658:
        /*0eb0*/ 	.word	0x00000000


	//----- nvinfo : EIATTR_CBANK_PARAM_SIZE
	.align		4
.L_2659:
        /*0eb4*/ 	.byte	0x03, 0x19
        /*0eb6*/ 	.short	0x0128


	//----- nvinfo : EIATTR_PARAM_CBANK
	.align		4
        /*0eb8*/ 	.byte	0x04, 0x0a
        /*0eba*/ 	.short	(.L_2661 - .L_2660)
	.align		4
.L_2660:
        /*0ebc*/ 	.word	index@(.nv.constant0._ZN10layer_norm13ln_bwd_kernelINS_13Kernel_traitsI13__nv_bfloat16S2_fS2_fjLj5120ELj1ELj1ELj4ELj16ENS_18Kernel_traits_baseILj5120ES2_S2_fS2_fjLj128EEEEELb1ELb1ELb1ELb0EEEvNS_9BwdParamsE)
        /*0ec0*/ 	.short	0x0380
        /*0ec2*/ 	.short	0x0128


	//----- nvinfo : EIATTR_SW_WAR
	.align		4
.L_2661:
        /*0ec4*/ 	.byte	0x04, 0x36
        /*0ec6*/ 	.short	(.L_2663 - .L_2662)
.L_2662:
        /*0ec8*/ 	.word	0x00000008
.L_2663:


//--------------------- .nv.info._ZN10layer_norm22ln_bwd_finalize_kernelINS_22Kernel_traits_finalizeILj5120E13__nv_bfloat16S2_fS2_fjLb1ELj1024ELj4ENS_18Kernel_traits_baseILj5120ES2_S2_fS2_fjLj1024EEEEELb1ELb1EEEvNS_9BwdParamsE --------------------------
	.section	.nv.info._ZN10layer_norm22ln_bwd_finalize_kernelINS_22Kernel_traits_finalizeILj5120E13__nv_bfloat16S2_fS2_fjLb1ELj1024ELj4ENS_18Kernel_traits_baseILj5120ES2_S2_fS2_fjLj1024EEEEELb1ELb1EEEvNS_9BwdParamsE,"",@"SHT_CUDA_INFO"
	.sectionflags	@""
	.align	4


	//----- nvinfo : EIATTR_CUDA_API_VERSION
	.align		4
        /*0000*/ 	.byte	0x04, 0x37
        /*0002*/ 	.short	(.L_2665 - .L_2664)
.L_2664:
        /*0004*/ 	.word	0x00000082


	//----- nvinfo : EIATTR_KPARAM_INFO
	.align		4
.L_2665:
        /*0008*/ 	.byte	0x04, 0x17
        /*000a*/ 	.short	(.L_2667 - .L_2666)
.L_2666:
        /*000c*/ 	.word	0x00000000
        /*0010*/ 	.short	0x0000
        /*0012*/ 	.short	0x0000
        /*0014*/ 	.byte	0x00, 0xf0, 0xa1, 0x04


	//----- nvinfo : EIATTR_SPARSE_MMA_MASK
	.align		4
.L_2667:
        /*0018*/ 	.byte	0x03, 0x50
        /*001a*/ 	.short	0x0000


	//----- nvinfo : EIATTR_MAXREG_COUNT
	.align		4
        /*001c*/ 	.byte	0x03, 0x1b
        /*001e*/ 	.short	0x0040


	//----- nvinfo : EIATTR_NUM_BARRIERS
	.align		4
        /*0020*/ 	.byte	0x02, 0x4c
        /*0022*/ 	.byte	0x01
	.zero		1


	//----- nvinfo : EIATTR_MERCURY_ISA_VERSION
	.align		4
        /*0024*/ 	.byte	0x03, 0x5f
        /*0026*/ 	.short	0x0101


	//----- nvinfo : EIATTR_COOP_GROUP_MASK_REGIDS
	.align		4
        /*0028*/ 	.byte	0x04, 0x29
        /*002a*/ 	.short	(.L_2669 - .L_2668)


	//   ....[0]....
.L_2668:
        /*002c*/ 	.word	0xffffffff


	//   ....[1]....
        /*0030*/ 	.word	0xffffffff


	//   ....[2]....
        /*0034*/ 	.word	0xffffffff


	//   ....[3]....
        /*0038*/ 	.word	0xffffffff


	//   ....[4]....
        /*003c*/ 	.word	0xffffffff


	//   ....[5]....
        /*0040*/ 	.word	0xffffffff


	//   ....[6]....
        /*0044*/ 	.word	0xffffffff


	//   ....[7]....
        /*0048*/ 	.word	0xffffffff


	//   ....[8]....
        /*004c*/ 	.word	0xffffffff


	//   ....[9]....
        /*0050*/ 	.word	0xffffffff


	//   ....[10]....
        /*0054*/ 	.word	0xffffffff


	//   ....[11]....
        /*0058*/ 	.word	0xffffffff


	//   ....[12]....
        /*005c*/ 	.word	0xffffffff


	//   ....[13]....
        /*0060*/ 	.word	0xffffffff


	//   ....[14]....
        /*0064*/ 	.word	0xffffffff


	//----- nvinfo : EIATTR_COOP_GROUP_INSTR_OFFSETS
	.align		4
.L_2669:
        /*0068*/ 	.byte	0x04, 0x28
        /*006a*/ 	.short	(.L_2671 - .L_2670)


	//   ....[0]....
.L_2670:
        /*006c*/ 	.word	0x00001060


	//   ....[1]....
        /*0070*/ 	.word	0x00001070


	//   ....[2]....
        /*0074*/ 	.word	0x00001080


	//   ....[3]....
        /*0078*/ 	.word	0x000010b0


	//   ....[4]....
        /*007c*/ 	.word	0x000010d0


	//   ....[5]....
        /*0080*/ 	.word	0x000010e0


	//   ....[6]....
        /*0084*/ 	.word	0x00001120


	//   ....[7]....
        /*0088*/ 	.word	0x00001140


	//   ....[8]....
        /*008c*/ 	.word	0x00001150


	//   ....[9]....
        /*0090*/ 	.word	0x00001180


	//   ....[10]....
        /*0094*/ 	.word	0x000011a0


	//   ....[11]....
        /*0098*/ 	.word	0x000011b0


	//   ....[12]....
        /*009c*/ 	.word	0x000011f0


	//   ....[13]....
        /*00a0*/ 	.word	0x00001200


	//   ....[14]....
        /*00a4*/ 	.word	0x00001210


	//----- nvinfo : EIATTR_VRC_CTA_INIT_COUNT
	.align		4
.L_2671:
        /*00a8*/ 	.byte	0x02, 0x4a
	.zero		1
	.zero		1


	//----- nvinfo : EIATTR_EXIT_INSTR_OFFSETS
	.align		4
        /*00ac*/ 	.byte	0x04, 0x1c
        /*00ae*/ 	.short	(.L_2673 - .L_2672)


	//   ....[0]....
.L_2672:
        /*00b0*/ 	.word	0x00000060


	//   ....[1]....
        /*00b4*/ 	.word	0x00001290


	//   ....[2]....
        /*00b8*/ 	.word	0x000013d0


	//----- nvinfo : EIATTR_MAX_THREADS
	.align		4
.L_2673:
        /*00bc*/ 	.byte	0x04, 0x05
        /*00be*/ 	.short	(.L_2675 - .L_2674)
.L_2674:
        /*00c0*/ 	.word	0x00000400
        /*00c4*/ 	.word	0x00000001
        /*00c8*/ 	.word	0x00000001


	//----- nvinfo : EIATTR_CRS_STACK_SIZE
	.align		4
.L_2675:
        /*00cc*/ 	.byte	0x04, 0x1e
        /*00ce*/ 	.short	(.L_2677 - .L_2676)
.L_2676:
        /*00d0*/ 	.word	0x00000000


	//----- nvinfo : EIATTR_CBANK_PARAM_SIZE
	.align		4
.L_2677:
        /*00d4*/ 	.byte	0x03, 0x19
        /*00d6*/ 	.short	0x0128


	//----- nvinfo : EIATTR_PARAM_CBANK
	.align		4
        /*00d8*/ 	.byte	0x04, 0x0a
        /*00da*/ 	.short	(.L_2679 - .L_2678)
	.align		4
.L_2678:
        /*00dc*/ 	.word	index@(.nv.constant0._ZN10layer_norm22ln_bwd_finalize_kernelINS_22Kernel_traits_finalizeILj5120E13__nv_bfloat16S2_fS2_fjLb1ELj1024ELj4ENS_18Kernel_traits_baseILj5120ES2_S2_fS2_fjLj1024EEEEELb1ELb1EEEvNS_9BwdParamsE)
        /*00e0*/ 	.short	0x0380
        /*00e2*/ 	.short	0x0128


	//----- nvinfo : EIATTR_SW_WAR
	.align		4
.L_2679:
        /*00e4*/ 	.byte	0x04, 0x36
        /*00e6*/ 	.short	(.L_2681 - .L_2680)
.L_2680:
        /*00e8*/ 	.word	0x00000008
.L_2681:


//--------------------- .nv.info._ZN10layer_norm13ln_bwd_kernelINS_13Kernel_traitsI13__nv_bfloat16S2_fS2_fjLj5120ELj1ELj1ELj4ELj16ENS_18Kernel_traits_baseILj5120ES2_S2_fS2_fjLj128EEEEELb1ELb1ELb1ELb1EEEvNS_9BwdParamsE --------------------------
	.section	.nv.info._ZN10layer_norm13ln_bwd_kernelINS_13Kernel_traitsI13__nv_bfloat16S2_fS2_fjLj5120ELj1ELj1ELj4ELj16ENS_18Kernel_traits_baseILj5120ES2_S2_fS2_fjLj128EEEEELb1ELb1ELb1ELb1EEEvNS_9BwdParamsE,"",@"SHT_CUDA_INFO"
	.sectionflags	@""
	.align	4


	//----- nvinfo : EIATTR_CUDA_API_VERSION
	.align		4
        /*0000*/ 	.byte	0x04, 0x37
        /*0002*/ 	.short	(.L_2683 - .L_2682)
.L_2682:
        /*0004*/ 	.word	0x00000082


	//----- nvinfo : EIATTR_KPARAM_INFO
	.align		4
.L_2683:
        /*0008*/ 	.byte	0x04, 0x17
        /*000a*/ 	.short	(.L_2685 - .L_2684)
.L_2684:
        /*000c*/ 	.word	0x00000000
        /*0010*/ 	.short	0x0000
        /*0012*/ 	.short	0x0000
        /*0014*/ 	.byte	0x00, 0xf0, 0xa1, 0x04


	//----- nvinfo : EIATTR_SPARSE_MMA_MASK
	.align		4
.L_2685:
        /*0018*/ 	.byte	0x03, 0x50
        /*001a*/ 	.short	0x0000


	//----- nvinfo : EIATTR_MAXREG_COUNT
	.align		4
        /*001c*/ 	.byte	0x03, 0x1b
        /*001e*/ 	.short	0x00ff


	//----- nvinfo : EIATTR_NUM_BARRIERS
	.align		4
        /*0020*/ 	.byte	0x02, 0x4c
        /*0022*/ 	.byte	0x01
	.zero		1


	//----- nvinfo : EIATTR_ANNOTATIONS
	.align		4
        /*0024*/ 	.byte	0x04, 0x55
        /*0026*/ 	.short	(.L_2687 - .L_2686)


	//   ....[0]....
.L_2686:
        /* <DEDUP_REMOVED lines=126> */


	//----- nvinfo : EIATTR_MERCURY_ISA_VERSION
	.align		4
.L_2687:
        /*07f8*/ 	.byte	0x03, 0x5f
        /*07fa*/ 	.short	0x0101


	//----- nvinfo : EIATTR_COOP_GROUP_MASK_REGIDS
	.align		4
        /*07fc*/ 	.byte	0x04, 0x29
        /*07fe*/ 	.short	(.L_2689 - .L_2688)


	//   ....[0]....
.L_2688:
        /*0800*/ 	.word	0xffffffff


	//   ....[1]....
        /*0804*/ 	.word	0xffffffff


	//   ....[2]....
        /*0808*/ 	.word	0xffffffff


	//   ....[3]....
        /*080c*/ 	.word	0xffffffff


	//   ....[4]....
        /*0810*/ 	.word	0xffffffff


	//   ....[5]....
        /*0814*/ 	.word	0xffffffff


	//   ....[6]....
        /*0818*/ 	.word	0xffffffff


	//   ....[7]....
        /*081c*/ 	.word	0xffffffff


	//   ....[8]....
        /*0820*/ 	.word	0xffffffff


	//   ....[9]....
        /*0824*/ 	.word	0xffffffff


	//----- nvinfo : EIATTR_COOP_GROUP_INSTR_OFFSETS
	.align		4
.L_2689:
        /*0828*/ 	.byte	0x04, 0x28
        /*082a*/ 	.short	(.L_2691 - .L_2690)


	//   ....[0]....
.L_2690:
        /*082c*/ 	.word	0x00003840


	//   ....[1]....
        /*0830*/ 	.word	0x00003850


	//   ....[2]....
        /*0834*/ 	.word	0x00003890


	//   ....[3]....
        /*0838*/ 	.word	0x000038a0


	//   ....[4]....
        /*083c*/ 	.word	0x000038f0


	//   ....[5]....
        /*0840*/ 	.word	0x00003900


	//   ....[6]....
        /*0844*/ 	.word	0x00003930


	//   ....[7]....
        /*0848*/ 	.word	0x00003940


	//   ....[8]....
        /*084c*/ 	.word	0x00003970


	//   ....[9]....
        /*0850*/ 	.word	0x00003980


	//----- nvinfo : EIATTR_VRC_CTA_INIT_COUNT
	.align		4
.L_2691:
        /*0854*/ 	.byte	0x02, 0x4a
	.zero		1
	.zero		1


	//----- nvinfo : EIATTR_EXIT_INSTR_OFFSETS
	.align		4
        /*0858*/ 	.byte	0x04, 0x1c
        /*085a*/ 	.short	(.L_2693 - .L_2692)


	//   ....[0]....
.L_2692:
        /*085c*/ 	.word	0x000169f0


	//----- nvinfo : EIATTR_MAX_THREADS
	.align		4
.L_2693:
        /*0860*/ 	.byte	0x04, 0x05
        /*0862*/ 	.short	(.L_2695 - .L_2694)
.L_2694:
        /*0864*/ 	.word	0x00000080
        /*0868*/ 	.word	0x00000001
        /*086c*/ 	.word	0x00000001


	//----- nvinfo : EIATTR_CRS_STACK_SIZE
	.align		4
.L_2695:
        /*0870*/ 	.byte	0x04, 0x1e
        /*0872*/ 	.short	(.L_2697 - .L_2696)
.L_2696:
        /*0874*/ 	.word	0x00000000


	//----- nvinfo : EIATTR_CBANK_PARAM_SIZE
	.align		4
.L_2697:
        /*0878*/ 	.byte	0x03, 0x19
        /*087a*/ 	.short	0x0128


	//----- nvinfo : EIATTR_PARAM_CBANK
	.align		4
        /*087c*/ 	.byte	0x04, 0x0a
        /*087e*/ 	.short	(.L_2699 - .L_2698)
	.align		4
.L_2698:
        /*0880*/ 	.word	index@(.nv.constant0._ZN10layer_norm13ln_bwd_kernelINS_13Kernel_traitsI13__nv_bfloat16S2_fS2_fjLj5120ELj1ELj1ELj4ELj16ENS_18Kernel_traits_baseILj5120ES2_S2_fS2_fjLj128EEEEELb1ELb1ELb1ELb1EEEvNS_9BwdParamsE)
        /*0884*/ 	.short	0x0380
        /*0886*/ 	.short	0x0128


	//----- nvinfo : EIATTR_SW_WAR
	.align		4
.L_2699:
        /*0888*/ 	.byte	0x04, 0x36
        /*088a*/ 	.short	(.L_2701 - .L_2700)
.L_2700:
        /*088c*/ 	.word	0x00000008
.L_2701:


//--------------------- .nv.info._ZN10layer_norm13ln_bwd_kernelINS_13Kernel_traitsIf13__nv_bfloat16fS2_fjLj5120ELj1ELj1ELj4ELj16ENS_18Kernel_traits_baseILj5120EfS2_fS2_fjLj128EEEEELb0ELb0ELb0ELb0EEEvNS_9BwdParamsE --------------------------
	.section	.nv.info._ZN10layer_norm13ln_bwd_kernelINS_13Kernel_traitsIf13__nv_bfloat16fS2_fjLj5120ELj1ELj1ELj4ELj16ENS_18Kernel_traits_baseILj5120EfS2_fS2_fjLj128EEEEELb0ELb0ELb0ELb0EEEvNS_9BwdParamsE,"",@"SHT_CUDA_INFO"
	.sectionflags	@""
	.align	4


	//----- nvinfo : EIATTR_CUDA_API_VERSION
	.align		4
        /*0000*/ 	.byte	0x04, 0x37
        /*0002*/ 	.short	(.L_2703 - .L_2702)
.L_2702:
        /*0004*/ 	.word	0x00000082


	//----- nvinfo : EIATTR_KPARAM_INFO
	.align		4
.L_2703:
        /*0008*/ 	.byte	0x04, 0x17
        /*000a*/ 	.short	(.L_2705 - .L_2704)
.L_2704:
        /*000c*/ 	.word	0x00000000
        /*0010*/ 	.short	0x0000
        /*0012*/ 	.short	0x0000
        /*0014*/ 	.byte	0x00, 0xf0, 0xa1, 0x04


	//----- nvinfo : EIATTR_SPARSE_MMA_MASK
	.align		4
.L_2705:
        /*0018*/ 	.byte	0x03, 0x50
        /*001a*/ 	.short	0x0000


	//----- nvinfo : EIATTR_MAXREG_COUNT
	.align		4
        /*001c*/ 	.byte	0x03, 0x1b
        /*001e*/ 	.short	0x00ff


	//----- nvinfo : EIATTR_NUM_BARRIERS
	.align		4
        /*0020*/ 	.byte	0x02, 0x4c
        /*0022*/ 	.byte	0x01
	.zero		1


	//----- nvinfo : EIATTR_ANNOTATIONS
	.align		4
        /*0024*/ 	.byte	0x04, 0x55
        /*0026*/ 	.short	(.L_2707 - .L_2706)


	//   ....[0]....
.L_2706:
        /* <DEDUP_REMOVED lines=13> */


	//----- nvinfo : EIATTR_MERCURY_ISA_VERSION
	.align		4
.L_2707:
        /*00e8*/ 	.byte	0x03, 0x5f
        /*00ea*/ 	.short	0x0101


	//----- nvinfo : EIATTR_COOP_GROUP_MASK_REGIDS
	.align		4
        /*00ec*/ 	.byte	0x04, 0x29
        /*00ee*/ 	.short	(.L_2709 - .L_2708)


	//   ....[0]....
.L_2708:
        /*00f0*/ 	.word	0xffffffff


	//   ....[1]....
        /*00f4*/ 	.word	0xffffffff


	//   ....[2]....
        /*00f8*/ 	.word	0xffffffff


	//   ....[3]....
        /*00fc*/ 	.word	0xffffffff


	//   ....[4]....
        /*0100*/ 	.word	0xffffffff


	//   ....[5]....
        /*0104*/ 	.word	0xffffffff


	//   ....[6]....
        /*0108*/ 	.word	0xffffffff


	//   ....[7]....
        /*010c*/ 	.word	0xffffffff


	//   ....[8]....
        /*0110*/ 	.word	0xffffffff


	//   ....[9]....
        /*0114*/ 	.word	0xffffffff


	//----- nvinfo : EIATTR_COOP_GROUP_INSTR_OFFSETS
	.align		4
.L_2709:
        /*0118*/ 	.byte	0x04, 0x28
        /*011a*/ 	.short	(.L_2711 - .L_2710)


	//   ....[0]....
.L_2710:
        /*011c*/ 	.word	0x000026b0


	//   ....[1]....
        /*0120*/ 	.word	0x000026e0


	//   ....[2]....
        /*0124*/ 	.word	0x00002710


	//   ....[3]....
        /*0128*/ 	.word	0x00002730


	//   ....[4]....
        /*012c*/ 	.word	0x00002750


	//   ....[5]....
        /*0130*/ 	.word	0x00002770


	//   ....[6]....
        /*0134*/ 	.word	0x00002790


	//   ....[7]....
        /*0138*/ 	.word	0x000027b0


	//   ....[8]....
        /*013c*/ 	.word	0x000027d0


	//   ....[9]....
        /*0140*/ 	.word	0x000027f0


	//----- nvinfo : EIATTR_VRC_CTA_INIT_COUNT
	.align		4
.L_2711:
        /*0144*/ 	.byte	0x02, 0x4a
	.zero		1
	.zero		1


	//----- nvinfo : EIATTR_EXIT_INSTR_OFFSETS
	.align		4
        /*0148*/ 	.byte	0x04, 0x1c
        /*014a*/ 	.short	(.L_2713 - .L_2712)


	//   ....[0]....
.L_2712:
        /*014c*/ 	.word	0x00006340


	//   ....[1]....
        /*0150*/ 	.word	0x000063e0


	//----- nvinfo : EIATTR_MAX_THREADS
	.align		4
.L_2713:
        /*0154*/ 	.byte	0x04, 0x05
        /*0156*/ 	.short	(.L_2715 - .L_2714)
.L_2714:
        /*0158*/ 	.word	0x00000080
        /*015c*/ 	.word	0x00000001
        /*0160*/ 	.word	0x00000001


	//----- nvinfo : EIATTR_CRS_STACK_SIZE
	.align		4
.L_2715:
        /*0164*/ 	.byte	0x04, 0x1e
        /*0166*/ 	.short	(.L_2717 - .L_2716)
.L_2716:
        /*0168*/ 	.word	0x00000000


	//----- nvinfo : EIATTR_CBANK_PARAM_SIZE
	.align		4
.L_2717:
        /*016c*/ 	.byte	0x03, 0x19
        /*016e*/ 	.short	0x0128


	//----- nvinfo : EIATTR_PARAM_CBANK
	.align		4
        /*0170*/ 	.byte	0x04, 0x0a
        /*0172*/ 	.short	(.L_2719 - .L_2718)
	.align		4
.L_2718:
        /*0174*/ 	.word	index@(.nv.constant0._ZN10layer_norm13ln_bwd_kernelINS_13Kernel_traitsIf13__nv_bfloat16fS2_fjLj5120ELj1ELj1ELj4ELj16ENS_18Kernel_traits_baseILj5120EfS2_fS2_fjLj128EEEEELb0ELb0ELb0ELb0EEEvNS_9BwdParamsE)
        /*0178*/ 	.short	0x0380
        /*017a*/ 	.short	0x0128


	//----- nvinfo : EIATTR_SW_WAR
	.align		4
.L_2719:
        /*017c*/ 	.byte	0x04, 0x36
        /*017e*/ 	.short	(.L_2721 - .L_2720)
.L_2720:
        /*0180*/ 	.word	0x00000008
.L_2721:


//--------------------- .nv.info._ZN10layer_norm13ln_bwd_kernelINS_13Kernel_traitsIf13__nv_bfloat16fS2_fjLj5120ELj1ELj1ELj4ELj16ENS_18Kernel_traits_baseILj5120EfS2_fS2_fjLj128EEEEELb0ELb0ELb0ELb1EEEvNS_9BwdParamsE --------------------------
	.section	.nv.info._ZN10layer_norm13ln_bwd_kernelINS_13Kernel_traitsIf13__nv_bfloat16fS2_fjLj5120ELj1ELj1ELj4ELj16ENS_18Kernel_traits_baseILj5120EfS2_fS2_fjLj128EEEEELb0ELb0ELb0ELb1EEEvNS_9BwdParamsE,"",@"SHT_CUDA_INFO"
	.sectionflags	@""
	.align	4


	//----- nvinfo : EIATTR_CUDA_API_VERSION
	.align		4
        /*0000*/ 	.byte	0x04, 0x37
        /*0002*/ 	.short	(.L_2723 - .L_2722)
.L_2722:
        /*0004*/ 	.word	0x00000082


	//----- nvinfo : EIATTR_KPARAM_INFO
	.align		4
.L_2723:
        /*0008*/ 	.byte	0x04, 0x17
        /*000a*/ 	.short	(.L_2725 - .L_2724)
.L_2724:
        /*000c*/ 	.word	0x00000000
        /*0010*/ 	.short	0x0000
        /*0012*/ 	.short	0x0000
        /*0014*/ 	.byte	0x00, 0xf0, 0xa1, 0x04


	//----- nvinfo : EIATTR_SPARSE_MMA_MASK
	.align		4
.L_2725:
        /*0018*/ 	.byte	0x03, 0x50
        /*001a*/ 	.short	0x0000


	//----- nvinfo : EIATTR_MAXREG_COUNT
	.align		4
        /*001c*/ 	.byte	0x03, 0x1b
        /*001e*/ 	.short	0x00ff


	//----- nvinfo : EIATTR_NUM_BARRIERS
	.align		4
        /*0020*/ 	.byte	0x02, 0x4c
        /*0022*/ 	.byte	0x01
	.zero		1


	//----- nvinfo : EIATTR_ANNOTATIONS
	.align		4
        /*0024*/ 	.byte	0x04, 0x55
        /*0026*/ 	.short	(.L_2727 - .L_2726)


	//   ....[0]....
.L_2726:
        /* <DEDUP_REMOVED lines=32> */


	//----- nvinfo : EIATTR_MERCURY_ISA_VERSION
	.align		4
.L_2727:
        /*0210*/ 	.byte	0x03, 0x5f
        /*0212*/ 	.short	0x0101


	//----- nvinfo : EIATTR_COOP_GROUP_MASK_REGIDS
	.align		4
        /*0214*/ 	.byte	0x04, 0x29
        /*0216*/ 	.short	(.L_2729 - .L_2728)


	//   ....[0]....
.L_2728:
        /*0218*/ 	.word	0xffffffff


	//   ....[1]....
        /*021c*/ 	.word	0xffffffff


	//   ....[2]....
        /*0220*/ 	.word	0xffffffff


	//   ....[3]....
        /*0224*/ 	.word	0xffffffff


	//   ....[4]....
        /*0228*/ 	.word	0xffffffff


	//   ....[5]....
        /*022c*/ 	.word	0xffffffff


	//   ....[6]....
        /*0230*/ 	.word	0xffffffff


	//   ....[7]....
        /*0234*/ 	.word	0xffffffff


	//   ....[8]....
        /*0238*/ 	.word	0xffffffff


	//   ....[9]....
        /*023c*/ 	.word	0xffffffff


	//----- nvinfo : EIATTR_COOP_GROUP_INSTR_OFFSETS
	.align		4
.L_2729:
        /*0240*/ 	.byte	0x04, 0x28
        /*0242*/ 	.short	(.L_2731 - .L_2730)


	//   ....[0]....
.L_2730:
        /*0244*/ 	.word	0x000021c0


	//   ....[1]....
        /*0248*/ 	.word	0x00002230


	//   ....[2]....
        /*024c*/ 	.word	0x00002250


	//   ....[3]....
        /*0250*/ 	.word	0x00002270


	//   ....[4]....
        /*0254*/ 	.word	0x00002290


	//   ....[5]....
        /*0258*/ 	.word	0x000022b0


	//   ....[6]....
        /*025c*/ 	.word	0x000022d0


	//   ....[7]....
        /*0260*/ 	.word	0x000022f0


	//   ....[8]....
        /*0264*/ 	.word	0x00002330


	//   ....[9]....
        /*0268*/ 	.word	0x00002360


	//----- nvinfo : EIATTR_VRC_CTA_INIT_COUNT
	.align		4
.L_2731:
        /*026c*/ 	.byte	0x02, 0x4a
	.zero		1
	.zero		1


	//----- nvinfo : EIATTR_EXIT_INSTR_OFFSETS
	.align		4
        /*0270*/ 	.byte	0x04, 0x1c
        /*0272*/ 	.short	(.L_2733 - .L_2732)


	//   ....[0]....
.L_2732:
        /*0274*/ 	.word	0x000061b0


	//----- nvinfo : EIATTR_MAX_THREADS
	.align		4
.L_2733:
        /*0278*/ 	.byte	0x04, 0x05
        /*027a*/ 	.short	(.L_2735 - .L_2734)
.L_2734:
        /*027c*/ 	.word	0x00000080
        /*0280*/ 	.word	0x00000001
        /*0284*/ 	.word	0x00000001


	//----- nvinfo : EIATTR_CRS_STACK_SIZE
	.align		4
.L_2735:
        /*0288*/ 	.byte	0x04, 0x1e
        /*028a*/ 	.short	(.L_2737 - .L_2736)
.L_2736:
        /*028c*/ 	.word	0x00000000


	//----- nvinfo : EIATTR_CBANK_PARAM_SIZE
	.align		4
.L_2737:
        /*0290*/ 	.byte	0x03, 0x19
        /*0292*/ 	.short	0x0128


	//----- nvinfo : EIATTR_PARAM_CBANK
	.align		4
        /*0294*/ 	.byte	0x04, 0x0a
        /*0296*/ 	.short	(.L_2739 - .L_2738)
	.align		4
.L_2738:
        /*0298*/ 	.word	index@(.nv.constant0._ZN10layer_norm13ln_bwd_kernelINS_13Kernel_traitsIf13__nv_bfloat16fS2_fjLj5120ELj1ELj1ELj4ELj16ENS_18Kernel_traits_baseILj5120EfS2_fS2_fjLj128EEEEELb0ELb0ELb0ELb1EEEvNS_9BwdParamsE)
        /*029c*/ 	.short	0x0380
        /*029e*/ 	.short	0x0128


	//----- nvinfo : EIATTR_SW_WAR
	.align		4
.L_2739:
        /*02a0*/ 	.byte	0x04, 0x36
        /*02a2*/ 	.short	(.L_2741 - .L_2740)
.L_2740:
        /*02a4*/ 	.word	0x00000008
.L_2741:


//--------------------- .nv.info._ZN10layer_norm13ln_bwd_kernelINS_13Kernel_traitsIf13__nv_bfloat16fS2_fjLj5120ELj1ELj1ELj4ELj16ENS_18Kernel_traits_baseILj5120EfS2_fS2_fjLj128EEEEELb0ELb0ELb1ELb0EEEvNS_9BwdParamsE --------------------------
	.section	.nv.info._ZN10layer_norm13ln_bwd_kernelINS_13Kernel_traitsIf13__nv_bfloat16fS2_fjLj5120ELj1ELj1ELj4ELj16ENS_18Kernel_traits_baseILj5120EfS2_fS2_fjLj128EEEEELb0ELb0ELb1ELb0EEEvNS_9BwdParamsE,"",@"SHT_CUDA_INFO"
	.sectionflags	@""
	.align	4


	//----- nvinfo : EIATTR_CUDA_API_VERSION
	.align		4
        /*0000*/ 	.byte	0x04, 0x37
        /*0002*/ 	.short	(.L_2743 - .L_2742)
.L_2742:
        /*0004*/ 	.word	0x00000082


	//----- nvinfo : EIATTR_KPARAM_INFO
	.align		4
.L_2743:
        /*0008*/ 	.byte	0x04, 0x17
        /*000a*/ 	.short	(.L_2745 - .L_2744)
.L_2744:
        /*000c*/ 	.word	0x00000000
        /*0010*/ 	.short	0x0000
        /*0012*/ 	.short	0x0000
        /*0014*/ 	.byte	0x00, 0xf0, 0xa1, 0x04


	//----- nvinfo : EIATTR_SPARSE_MMA_MASK
	.align		4
.L_2745:
        /*0018*/ 	.byte	0x03, 0x50
        /*001a*/ 	.short	0x0000


	//----- nvinfo : EIATTR_MAXREG_COUNT
	.align		4
        /*001c*/ 	.byte	0x03, 0x1b
        /*001e*/ 	.short	0x00ff


	//----- nvinfo : EIATTR_NUM_BARRIERS
	.align		4
        /*0020*/ 	.byte	0x02, 0x4c
        /*0022*/ 	.byte	0x01
	.zero		1


	//----- nvinfo : EIATTR_ANNOTATIONS
	.align		4
        /*0024*/ 	.byte	0x04, 0x55
        /*0026*/ 	.short	(.L_2747 - .L_2746)


	//   ....[0]....
.L_2746:
        /* <DEDUP_REMOVED lines=25> */


	//----- nvinfo : EIATTR_MERCURY_ISA_VERSION
	.align		4
.L_2747:
        /*01a8*/ 	.byte	0x03, 0x5f
        /*01aa*/ 	.short	0x0101


	//----- nvinfo : EIATTR_COOP_GROUP_MASK_REGIDS
	.align		4
        /*01ac*/ 	.byte	0x04, 0x29
        /*01ae*/ 	.short	(.L_2749 - .L_2748)


	//   ....[0]....
.L_2748:
        /*01b0*/ 	.word	0xffffffff


	//   ....[1]....
        /*01b4*/ 	.word	0xffffffff


	//   ....[2]....
        /*01b8*/ 	.word	0xffffffff


	//   ....[3]....
        /*01bc*/ 	.word	0xffffffff


	//   ....[4]....
        /*01c0*/ 	.word	0xffffffff


	//   ....[5]....
        /*01c4*/ 	.word	0xffffffff


	//   ....[6]....
        /*01c8*/ 	.word	0xffffffff


	//   ....[7]....
        /*01cc*/ 	.word	0xffffffff


	//   ....[8]....
        /*01d0*/ 	.word	0xffffffff


	//   ....[9]....
        /*01d4*/ 	.word	0xffffffff


	//----- nvinfo : EIATTR_COOP_GROUP_INSTR_OFFSETS
	.align		4
.L_2749:
        /*01d8*/ 	.byte	0x04, 0x28
        /*01da*/ 	.short	(.L_2751 - .L_2750)


	//   ....[0]....
.L_2750:
        /*01dc*/ 	.word	0x00002ae0


	//   ....[1]....
        /*01e0*/ 	.word	0x00002b00


	//   ....[2]....
        /*01e4*/ 	.word	0x00002b40


	//   ....[3]....
        /*01e8*/ 	.word	0x00002b70


	//   ....[4]....
        /*01ec*/ 	.word	0x00002b90


	//   ....[5]....
        /*01f0*/ 	.word	0x00002bb0


	//   ....[6]....
        /*01f4*/ 	.word	0x00002bd0


	//   ....[7]....
        /*01f8*/ 	.word	0x00002bf0


	//   ....[8]....
        /*01fc*/ 	.word	0x00002c10


	//   ....[9]....
        /*0200*/ 	.word	0x00002c30


	//----- nvinfo : EIATTR_VRC_CTA_INIT_COUNT
	.align		4
.L_2751:
        /*0204*/ 	.byte	0x02, 0x4a
	.zero		1
	.zero		1


	//----- nvinfo : EIATTR_EXIT_INSTR_OFFSETS
	.align		4
        /*0208*/ 	.byte	0x04, 0x1c
        /*020a*/ 	.short	(.L_2753 - .L_2752)


	//   ....[0]....
.L_2752:
        /*020c*/ 	.word	0x00009980


	//   ....[1]....
        /*0210*/ 	.word	0x00009a20


	//----- nvinfo : EIATTR_MAX_THREADS
	.align		4
.L_2753:
        /*0214*/ 	.byte	0x04, 0x05
        /*0216*/ 	.short	(.L_2755 - .L_2754)
.L_2754:
        /*0218*/ 	.word	0x00000080
        /*021c*/ 	.word	0x00000001
        /*0220*/ 	.word	0x00000001


	//----- nvinfo : EIATTR_CRS_STACK_SIZE
	.align		4
.L_2755:
        /*0224*/ 	.byte	0x04, 0x1e
        /*0226*/ 	.short	(.L_2757 - .L_2756)
.L_2756:
        /*0228*/ 	.word	0x00000000


	//----- nvinfo : EIATTR_CBANK_PARAM_SIZE
	.align		4
.L_2757:
        /*022c*/ 	.byte	0x03, 0x19
        /*022e*/ 	.short	0x0128


	//----- nvinfo : EIATTR_PARAM_CBANK
	.align		4
        /*0230*/ 	.byte	0x04, 0x0a
        /*0232*/ 	.short	(.L_2759 - .L_2758)
	.align		4
.L_2758:
        /*0234*/ 	.word	index@(.nv.constant0._ZN10layer_norm13ln_bwd_kernelINS_13Kernel_traitsIf13__nv_bfloat16fS2_fjLj5120ELj1ELj1ELj4ELj16ENS_18Kernel_traits_baseILj5120EfS2_fS2_fjLj128EEEEELb0ELb0ELb1ELb0EEEvNS_9BwdParamsE)
        /*0238*/ 	.short	0x0380
        /*023a*/ 	.short	0x0128


	//----- nvinfo : EIATTR_SW_WAR
	.align		4
.L_2759:
        /*023c*/ 	.byte	0x04, 0x36
        /*023e*/ 	.short	(.L_2761 - .L_2760)
.L_2760:
        /*0240*/ 	.word	0x00000008
.L_2761:


//--------------------- .nv.info._ZN10layer_norm13ln_bwd_kernelINS_13Kernel_traitsIf13__nv_bfloat16fS2_fjLj5120ELj1ELj1ELj4ELj16ENS_18Kernel_traits_baseILj5120EfS2_fS2_fjLj128EEEEELb0ELb0ELb1ELb1EEEvNS_9BwdParamsE --------------------------
	.section	.nv.info._ZN10layer_norm13ln_bwd_kernelINS_13Kernel_traitsIf13__nv_bfloat16fS2_fjLj5120ELj1ELj1ELj4ELj16ENS_18Kernel_traits_baseILj5120EfS2_fS2_fjLj128EEEEELb0ELb0ELb1ELb1EEEvNS_9BwdParamsE,"",@"SHT_CUDA_INFO"
	.sectionflags	@""
	.align	4


	//----- nvinfo : EIATTR_CUDA_API_VERSION
	.align		4
        /*0000*/ 	.byte	0x04, 0x37
        /*0002*/ 	.short	(.L_2763 - .L_2762)
.L_2762:
        /*0004*/ 	.word	0x00000082


	//----- nvinfo : EIATTR_KPARAM_INFO
	.align		4
.L_2763:
        /*0008*/ 	.byte	0x04, 0x17
        /*000a*/ 	.short	(.L_2765 - .L_2764)
.L_2764:
        /*000c*/ 	.word	0x00000000
        /*0010*/ 	.short	0x0000
        /*0012*/ 	.short	0x0000
        /*0014*/ 	.byte	0x00, 0xf0, 0xa1, 0x04


	//----- nvinfo : EIATTR_SPARSE_MMA_MASK
	.align		4
.L_2765:
        /*0018*/ 	.byte	0x03, 0x50
        /*001a*/ 	.short	0x0000


	//----- nvinfo : EIATTR_MAXREG_COUNT
	.align		4
        /*001c*/ 	.byte	0x03, 0x1b
        /*001e*/ 	.short	0x00ff


	//----- nvinfo : EIATTR_NUM_BARRIERS
	.align		4
        /*0020*/ 	.byte	0x02, 0x4c
        /*0022*/ 	.byte	0x01
	.zero		1


	//----- nvinfo : EIATTR_ANNOTATIONS
	.align		4
        /*0024*/ 	.byte	0x04, 0x55
        /*0026*/ 	.short	(.L_2767 - .L_2766)


	//   ....[0]....
.L_2766:
        /*0028*/ 	.word	0x00000001
        /*002c*/ 	.byte	0x80, 0x04, 0x00, 0x00, 0x01, 0x00, 0x00, 0x00, 0x90, 0x04, 0x00, 0x00, 0x01, 0x00, 0x00, 0x00
        /*003c*/ 	.byte	0xa0, 0x04, 0x00, 0x00, 0x01, 0x00, 0x00, 0x00, 0xb0, 0x04, 0x00, 0x00, 0x01, 0x00, 0x00, 0x00
        /*004c*/ 	.byte	0x20, 0x06, 0x00, 0x00, 0x01, 0x00, 0x00, 0x00, 0x80, 0x0b, 0x00, 0x00, 0x01, 0x00, 0x00, 0x00
        /*005c*/ 	.byte	0x60, 0x0c, 0x00, 0x00, 0x01, 0x00, 0x00, 0x00, 0xd0, 0x0c, 0x00, 0x00, 0x01, 0x00, 0x00, 0x00
        /*006c*/ 	.byte	0x80, 0x0d, 0x00, 0x00, 0x01, 0x00, 0x00, 0x00, 0x90, 0x0f, 0x00, 0x00, 0x01, 0x00, 0x00, 0x00
        /*007c*/ 	.byte	0xb0, 0x0f, 0x00, 0x00, 0x01, 0x00, 0x00, 0x00, 0xd0, 0x0f, 0x00, 0x00, 0x01, 0x00, 0x00, 0x00
        /*008c*/ 	.byte	0xf0, 0x0f, 0x00, 0x00, 0x01, 0x00, 0x00, 0x00, 0xe0, 0x1e, 0x00, 0x00


	//----- nvinfo : EIATTR_MERCURY_ISA_VERSION
	.align		4
.L_2767:
        /*0098*/ 	.byte	0x03, 0x5f
        /*009a*/ 	.short	0x0101


	//----- nvinfo : EIATTR_COOP_GROUP_MASK_REGIDS
	.align		4
        /*009c*/ 	.byte	0x04, 0x29
        /*009e*/ 	.short	(.L_2769 - .L_2768)


	//   ....[0]....
.L_2768:
        /*00a0*/ 	.word	0xffffffff


	//   ....[1]....
        /*00a4*/ 	.word	0xffffffff


	//   ....[2]....
        /*00a8*/ 	.word	0xffffffff


	//   ....[3]....
        /*00ac*/ 	.word	0xffffffff


	//   ....[4]....
        /*00b0*/ 	.word	0xffffffff


	//   ....[5]....
        /*00b4*/ 	.word	0xffffffff


	//   ....[6]....
        /*00b8*/ 	.word	0xffffffff


	//   ....[7]....
        /*00bc*/ 	.word	0xffffffff


	//   ....[8]....
        /*00c0*/ 	.word	0xffffffff


	//   ....[9]....
        /*00c4*/ 	.word	0xffffffff


	//----- nvinfo : EIATTR_COOP_GROUP_INSTR_OFFSETS
	.align		4
.L_2769:
        /*00c8*/ 	.byte	0x04, 0x28
        /*00ca*/ 	.short	(.L_2771 - .L_2770)


	//   ....[0]....
.L_2770:
        /*00cc*/ 	.word	0x00002440


	//   ....[1]....
        /*00d0*/ 	.word	0x00002460


	//   ....[2]....
        /*00d4*/ 	.word	0x000024a0


	//   ....[3]....
        /*00d8*/ 	.word	0x000024b0


	//   ....[4]....
        /*00dc*/ 	.word	0x000024f0


	//   ....[5]....
        /*00e0*/ 	.word	0x00002500


	//   ....[6]....
        /*00e4*/ 	.word	0x00002530


	//   ....[7]....
        /*00e8*/ 	.word	0x00002540


	//   ....[8]....
        /*00ec*/ 	.word	0x00002570


	//   ....[9]....
        /*00f0*/ 	.word	0x00002580


	//----- nvinfo : EIATTR_VRC_CTA_INIT_COUNT
	.align		4
.L_2771:
        /*00f4*/ 	.byte	0x02, 0x4a
	.zero		1
	.zero		1


	//----- nvinfo : EIATTR_EXIT_INSTR_OFFSETS
	.align		4
        /*00f8*/ 	.byte	0x04, 0x1c
        /*00fa*/ 	.short	(.L_2773 - .L_2772)


	//   ....[0]....
.L_2772:
        /*00fc*/ 	.word	0x00009aa0


	//----- nvinfo : EIATTR_MAX_THREADS
	.align		4
.L_2773:
        /*0100*/ 	.byte	0x04, 0x05
        /*0102*/ 	.short	(.L_2775 - .L_2774)
.L_2774:
        /*0104*/ 	.word	0x00000080
        /*0108*/ 	.word	0x00000001
        /*010c*/ 	.word	0x00000001


	//----- nvinfo : EIATTR_CRS_STACK_SIZE
	.align		4
.L_2775:
        /*0110*/ 	.byte	0x04, 0x1e
        /*0112*/ 	.short	(.L_2777 - .L_2776)
.L_2776:
        /*0114*/ 	.word	0x00000000


	//----- nvinfo : EIATTR_CBANK_PARAM_SIZE
	.align		4
.L_2777:
        /*0118*/ 	.byte	0x03, 0x19
        /*011a*/ 	.short	0x0128


	//----- nvinfo : EIATTR_PARAM_CBANK
	.align		4
        /*011c*/ 	.byte	0x04, 0x0a
        /*011e*/ 	.short	(.L_2779 - .L_2778)
	.align		4
.L_2778:
        /*0120*/ 	.word	index@(.nv.constant0._ZN10layer_norm13ln_bwd_kernelINS_13Kernel_traitsIf13__nv_bfloat16fS2_fjLj5120ELj1ELj1ELj4ELj16ENS_18Kernel_traits_baseILj5120EfS2_fS2_fjLj128EEEEELb0ELb0ELb1ELb1EEEvNS_9BwdParamsE)
        /*0124*/ 	.short	0x0380
        /*0126*/ 	.short	0x0128


	//----- nvinfo : EIATTR_SW_WAR
	.align		4
.L_2779:
        /*0128*/ 	.byte	0x04, 0x36
        /*012a*/ 	.short	(.L_2781 - .L_2780)
.L_2780:
        /*012c*/ 	.word	0x00000008
.L_2781:


//--------------------- .nv.info._ZN10layer_norm13ln_bwd_kernelINS_13Kernel_traitsIf13__nv_bfloat16fS2_fjLj5120ELj1ELj1ELj4ELj16ENS_18Kernel_traits_baseILj5120EfS2_fS2_fjLj128EEEEELb0ELb1ELb0ELb0EEEvNS_9BwdParamsE --------------------------
	.section	.nv.info._ZN10layer_norm13ln_bwd_kernelINS_13Kernel_traitsIf13__nv_bfloat16fS2_fjLj5120ELj1ELj1ELj4ELj16ENS_18Kernel_traits_baseILj5120EfS2_fS2_fjLj128EEEEELb0ELb1ELb0ELb0EEEvNS_9BwdParamsE,"",@"SHT_CUDA_INFO"
	.sectionflags	@""
	.align	4


	//----- nvinfo : EIATTR_CUDA_API_VERSION
	.align		4
        /*0000*/ 	.byte	0x04, 0x37
        /*0002*/ 	.short	(.L_2783 - .L_2782)
.L_2782:
        /*0004*/ 	.word	0x00000082


	//----- nvinfo : EIATTR_KPARAM_INFO
	.align		4
.L_2783:
        /*0008*/ 	.byte	0x04, 0x17
        /*000a*/ 	.short	(.L_2785 - .L_2784)
.L_2784:
        /*000c*/ 	.word	0x00000000
        /*0010*/ 	.short	0x0000
        /*0012*/ 	.short	0x0000
        /*0014*/ 	.byte	0x00, 0xf0, 0xa1, 0x04


	//----- nvinfo : EIATTR_SPARSE_MMA_MASK
	.align		4
.L_2785:
        /*0018*/ 	.byte	0x03, 0x50
        /*001a*/ 	.short	0x0000


	//----- nvinfo : EIATTR_MAXREG_COUNT
	.align		4
        /*001c*/ 	.byte	0x03, 0x1b
        /*001e*/ 	.short	0x00ff


	//----- nvinfo : EIATTR_NUM_BARRIERS
	.align		4
        /*0020*/ 	.byte	0x02, 0x4c
        /*0022*/ 	.byte	0x01
	.zero		1


	//----- nvinfo : EIATTR_ANNOTATIONS
	.align		4
        /*0024*/ 	.byte	0x04, 0x55
        /*0026*/ 	.short	(.L_2787 - .L_2786)


	//   ....[0]....
.L_2786:
        /* <DEDUP_REMOVED lines=164> */


	//----- nvinfo : EIATTR_MERCURY_ISA_VERSION
	.align		4
.L_2787:
        /*0a58*/ 	.byte	0x03, 0x5f
        /*0a5a*/ 	.short	0x0101


	//----- nvinfo : EIATTR_COOP_GROUP_MASK_REGIDS
	.align		4
        /*0a5c*/ 	.byte	0x04, 0x29
        /*0a5e*/ 	.short	(.L_2789 - .L_2788)


	//   ....[0]....
.L_2788:
        /*0a60*/ 	.word	0xffffffff


	//   ....[1]....
        /*0a64*/ 	.word	0xffffffff


	//   ....[2]....
        /*0a68*/ 	.word	0xffffffff


	//   ....[3]....
        /*0a6c*/ 	.word	0xffffffff


	//   ....[4]....
        /*0a70*/ 	.word	0xffffffff


	//   ....[5]....
        /*0a74*/ 	.word	0xffffffff


	//   ....[6]....
        /*0a78*/ 	.word	0xffffffff


	//   ....[7]....
        /*0a7c*/ 	.word	0xffffffff


	//   ....[8]....
        /*0a80*/ 	.word	0xffffffff


	//   ....[9]....
        /*0a84*/ 	.word	0xffffffff


	//----- nvinfo : EIATTR_COOP_GROUP_INSTR_OFFSETS
	.align		4
.L_2789:
        /*0a88*/ 	.byte	0x04, 0x28
        /*0a8a*/ 	.short	(.L_2791 - .L_2790)


	//   ....[0]....
.L_2790:
        /*0a8c*/ 	.word	0x000036d0


	//   ....[1]....
        /*0a90*/ 	.word	0x000036f0


	//   ....[2]....
        /*0a94*/ 	.word	0x00003730


	//   ....[3]....
        /*0a98*/ 	.word	0x00003740


	//   ....[4]....
        /*0a9c*/ 	.word	0x00003780


	//   ....[5]....
        /*0aa0*/ 	.word	0x00003790


	//   ....[6]....
        /*0aa4*/ 	.word	0x000037c0


	//   ....[7]....
        /*0aa8*/ 	.word	0x000037d0


	//   ....[8]....
        /*0aac*/ 	.word	0x00003800


	//   ....[9]....
        /*0ab0*/ 	.word	0x00003810


	//----- nvinfo : EIATTR_VRC_CTA_INIT_COUNT
	.align		4
.L_2791:
        /*0ab4*/ 	.byte	0x02, 0x4a
	.zero		1
	.zero		1


	//----- nvinfo : EIATTR_EXIT_INSTR_OFFSETS
	.align		4
        /*0ab8*/ 	.byte	0x04, 0x1c
        /*0aba*/ 	.short	(.L_2793 - .L_2792)


	//   ....[0]....
.L_2792:
        /*0abc*/ 	.word	0x00009bc0


	//   ....[1]....
        /*0ac0*/ 	.word	0x00009d10


	//----- nvinfo : EIATTR_MAX_THREADS
	.align		4
.L_2793:
        /*0ac4*/ 	.byte	0x04, 0x05
        /*0ac6*/ 	.short	(.L_2795 - .L_2794)
.L_2794:
        /*0ac8*/ 	.word	0x00000080
        /*0acc*/ 	.word	0x00000001
        /*0ad0*/ 	.word	0x00000001


	//----- nvinfo : EIATTR_CRS_STACK_SIZE
	.align		4
.L_2795:
        /*0ad4*/ 	.byte	0x04, 0x1e
        /*0ad6*/ 	.short	(.L_2797 - .L_2796)
.L_2796:
        /*0ad8*/ 	.word	0x00000000


	//----- nvinfo : EIATTR_CBANK_PARAM_SIZE
	.align		4
.L_2797:
        /*0adc*/ 	.byte	0x03, 0x19
        /*0ade*/ 	.short	0x0128


	//----- nvinfo : EIATTR_PARAM_CBANK
	.align		4
        /*0ae0*/ 	.byte	0x04, 0x0a
        /*0ae2*/ 	.short	(.L_2799 - .L_2798)
	.align		4
.L_2798:
        /*0ae4*/ 	.word	index@(.nv.constant0._ZN10layer_norm13ln_bwd_kernelINS_13Kernel_traitsIf13__nv_bfloat16fS2_fjLj5120ELj1ELj1ELj4ELj16ENS_18Kernel_traits_baseILj5120EfS2_fS2_fjLj128EEEEELb0ELb1ELb0ELb0EEEvNS_9BwdParamsE)
        /*0ae8*/ 	.short	0x0380
        /*0aea*/ 	.short	0x0128


	//----- nvinfo : EIATTR_SW_WAR
	.align		4
.L_2799:
        /*0aec*/ 	.byte	0x04, 0x36
        /*0aee*/ 	.short	(.L_2801 - .L_2800)
.L_2800:
        /*0af0*/ 	.word	0x00000008
.L_2801:


//--------------------- .nv.info._ZN10layer_norm13ln_bwd_kernelINS_13Kernel_traitsIf13__nv_bfloat16fS2_fjLj5120ELj1ELj1ELj4ELj16ENS_18Kernel_traits_baseILj5120EfS2_fS2_fjLj128EEEEELb0ELb1ELb0ELb1EEEvNS_9BwdParamsE --------------------------
	.section	.nv.info._ZN10layer_norm13ln_bwd_kernelINS_13Kernel_traitsIf13__nv_bfloat16fS2_fjLj5120ELj1ELj1ELj4ELj16ENS_18Kernel_traits_baseILj5120EfS2_fS2_fjLj128EEEEELb0ELb1ELb0ELb1EEEvNS_9BwdParamsE,"",@"SHT_CUDA_INFO"
	.sectionflags	@""
	.align	4


	//----- nvinfo : EIATTR_CUDA_API_VERSION
	.align		4
        /*0000*/ 	.byte	0x04, 0x37
        /*0002*/ 	.short	(.L_2803 - .L_2802)
.L_2802:
        /*0004*/ 	.word	0x00000082


	//----- nvinfo : EIATTR_KPARAM_INFO
	.align		4
.L_2803:
        /*0008*/ 	.byte	0x04, 0x17
        /*000a*/ 	.short	(.L_2805 - .L_2804)
.L_2804:
        /*000c*/ 	.word	0x00000000
        /*0010*/ 	.short	0x0000
        /*0012*/ 	.short	0x0000
        /*0014*/ 	.byte	0x00, 0xf0, 0xa1, 0x04


	//----- nvinfo : EIATTR_SPARSE_MMA_MASK
	.align		4
.L_2805:
        /*0018*/ 	.byte	0x03, 0x50
        /*001a*/ 	.short	0x0000


	//----- nvinfo : EIATTR_MAXREG_COUNT
	.align		4
        /*001c*/ 	.byte	0x03, 0x1b
        /*001e*/ 	.short	0x00ff


	//----- nvinfo : EIATTR_NUM_BARRIERS
	.align		4
        /*0020*/ 	.byte	0x02, 0x4c
        /*0022*/ 	.byte	0x01
	.zero		1


	//----- nvinfo : EIATTR_ANNOTATIONS
	.align		4
        /*0024*/ 	.byte	0x04, 0x55
        /*0026*/ 	.short	(.L_2807 - .L_2806)


	//   ....[0]....
.L_2806:
        /* <DEDUP_REMOVED lines=170> */


	//----- nvinfo : EIATTR_MERCURY_ISA_VERSION
	.align		4
.L_2807:
        /*0ab8*/ 	.byte	0x03, 0x5f
        /*0aba*/ 	.short	0x0101


	//----- nvinfo : EIATTR_COOP_GROUP_MASK_REGIDS
	.align		4
        /*0abc*/ 	.byte	0x04, 0x29
        /*0abe*/ 	.short	(.L_2809 - .L_2808)


	//   ....[0]....
.L_2808:
        /*0ac0*/ 	.word	0xffffffff


	//   ....[1]....
        /*0ac4*/ 	.word	0xffffffff


	//   ....[2]....
        /*0ac8*/ 	.word	0xffffffff


	//   ....[3]....
        /*0acc*/ 	.word	0xffffffff


	//   ....[4]....
        /*0ad0*/ 	.word	0xffffffff


	//   ....[5]....
        /*0ad4*/ 	.word	0xffffffff


	//   ....[6]....
        /*0ad8*/ 	.word	0xffffffff


	//   ....[7]....
        /*0adc*/ 	.word	0xffffffff


	//   ....[8]....
        /*0ae0*/ 	.word	0xffffffff


	//   ....[9]....
        /*0ae4*/ 	.word	0xffffffff


	//----- nvinfo : EIATTR_COOP_GROUP_INSTR_OFFSETS
	.align		4
.L_2809:
        /*0ae8*/ 	.byte	0x04, 0x28
        /*0aea*/ 	.short	(.L_2811 - .L_2810)


	//   ....[0]....
.L_2810:
        /*0aec*/ 	.word	0x00002b70


	//   ....[1]....
        /*0af0*/ 	.word	0x00002b90


	//   ....[2]....
        /*0af4*/ 	.word	0x00002bc0


	//   ....[3]....
        /*0af8*/ 	.word	0x00002be0


	//   ....[4]....
        /*0afc*/ 	.word	0x00002c00


	//   ....[5]....
        /*0b00*/ 	.word	0x00002c20


	//   ....[6]....
        /*0b04*/ 	.word	0x00002c40


	//   ....[7]....
        /*0b08*/ 	.word	0x00002c60


	//   ....[8]....
        /*0b0c*/ 	.word	0x00002c90


	//   ....[9]....
        /*0b10*/ 	.word	0x00002cc0


	//----- nvinfo : EIATTR_VRC_CTA_INIT_COUNT
	.align		4
.L_2811:
        /*0b14*/ 	.byte	0x02, 0x4a
	.zero		1
	.zero		1


	//----- nvinfo : EIATTR_EXIT_INSTR_OFFSETS
	.align		4
        /*0b18*/ 	.byte	0x04, 0x1c
        /*0b1a*/ 	.short	(.L_2813 - .L_2812)


	//   ....[0]....
.L_2812:
        /*0b1c*/ 	.word	0x00009b60


	//----- nvinfo : EIATTR_MAX_THREADS
	.align		4
.L_2813:
        /*0b20*/ 	.byte	0x04, 0x05
        /*0b22*/ 	.short	(.L_2815 - .L_2814)
.L_2814:
        /*0b24*/ 	.word	0x00000080
        /*0b28*/ 	.word	0x00000001
        /*0b2c*/ 	.word	0x00000001


	//----- nvinfo : EIATTR_CRS_STACK_SIZE
	.align		4
.L_2815:
        /*0b30*/ 	.byte	0x04, 0x1e
        /*0b32*/ 	.short	(.L_2817 - .L_2816)
.L_2816:
        /*0b34*/ 	.word	0x00000000


	//----- nvinfo : EIATTR_CBANK_PARAM_SIZE
	.align		4
.L_2817:
        /*0b38*/ 	.byte	0x03, 0x19
        /*0b3a*/ 	.short	0x0128


	//----- nvinfo : EIATTR_PARAM_CBANK
	.align		4
        /*0b3c*/ 	.byte	0x04, 0x0a
        /*0b3e*/ 	.short	(.L_2819 - .L_2818)
	.align		4
.L_2818:
        /*0b40*/ 	.word	index@(.nv.constant0._ZN10layer_norm13ln_bwd_kernelINS_13Kernel_traitsIf13__nv_bfloat16fS2_fjLj5120ELj1ELj1ELj4ELj16ENS_18Kernel_traits_baseILj5120EfS2_fS2_fjLj128EEEEELb0ELb1ELb0ELb1EEEvNS_9BwdParamsE)
        /*0b44*/ 	.short	0x0380
        /*0b46*/ 	.short	0x0128


	//----- nvinfo : EIATTR_SW_WAR
	.align		4
.L_2819:
        /*0b48*/ 	.byte	0x04, 0x36
        /*0b4a*/ 	.short	(.L_2821 - .L_2820)
.L_2820:
        /*0b4c*/ 	.word	0x00000008
.L_2821:


//--------------------- .nv.info._ZN10layer_norm13ln_bwd_kernelINS_13Kernel_traitsIf13__nv_bfloat16fS2_fjLj5120ELj1ELj1ELj4ELj16ENS_18Kernel_traits_baseILj5120EfS2_fS2_fjLj128EEEEELb0ELb1ELb1ELb0EEEvNS_9BwdParamsE --------------------------
	.section	.nv.info._ZN10layer_norm13ln_bwd_kernelINS_13Kernel_traitsIf13__nv_bfloat16fS2_fjLj5120ELj1ELj1ELj4ELj16ENS_18Kernel_traits_baseILj5120EfS2_fS2_fjLj128EEEEELb0ELb1ELb1ELb0EEEvNS_9BwdParamsE,"",@"SHT_CUDA_INFO"
	.sectionflags	@""
	.align	4


	//----- nvinfo : EIATTR_CUDA_API_VERSION
	.align		4
        /*0000*/ 	.byte	0x04, 0x37
        /*0002*/ 	.short	(.L_2823 - .L_2822)
.L_2822:
        /*0004*/ 	.word	0x00000082


	//----- nvinfo : EIATTR_KPARAM_INFO
	.align		4
.L_2823:
        /*0008*/ 	.byte	0x04, 0x17
        /*000a*/ 	.short	(.L_2825 - .L_2824)
.L_2824:
        /*000c*/ 	.word	0x00000000
        /*0010*/ 	.short	0x0000
        /*0012*/ 	.short	0x0000
        /*0014*/ 	.byte	0x00, 0xf0, 0xa1, 0x04


	//----- nvinfo : EIATTR_SPARSE_MMA_MASK
	.align		4
.L_2825:
        /*0018*/ 	.byte	0x03, 0x50
        /*001a*/ 	.short	0x0000


	//----- nvinfo : EIATTR_MAXREG_COUNT
	.align		4
        /*001c*/ 	.byte	0x03, 0x1b
        /*001e*/ 	.short	0x00ff


	//----- nvinfo : EIATTR_NUM_BARRIERS
	.align		4
        /*0020*/ 	.byte	0x02, 0x4c
        /*0022*/ 	.byte	0x01
	.zero		1


	//----- nvinfo : EIATTR_ANNOTATIONS
	.align		4
        /*0024*/ 	.byte	0x04, 0x55
        /*0026*/ 	.short	(.L_2827 - .L_2826)


	//   ....[0]....
.L_2826:
        /* <DEDUP_REMOVED lines=197> */


	//----- nvinfo : EIATTR_MERCURY_ISA_VERSION
	.align		4
.L_2827:
        /*0c68*/ 	.byte	0x03, 0x5f
        /*0c6a*/ 	.short	0x0101


	//----- nvinfo : EIATTR_COOP_GROUP_MASK_REGIDS
	.align		4
        /*0c6c*/ 	.byte	0x04, 0x29
        /*0c6e*/ 	.short	(.L_2829 - .L_2828)


	//   ....[0]....
.L_2828:
        /*0c70*/ 	.word	0xffffffff


	//   ....[1]....
        /*0c74*/ 	.word	0xffffffff


	//   ....[2]....
        /*0c78*/ 	.word	0xffffffff


	//   ....[3]....
        /*0c7c*/ 	.word	0xffffffff


	//   ....[4]....
        /*0c80*/ 	.word	0xffffffff


	//   ....[5]....
        /*0c84*/ 	.word	0xffffffff


	//   ....[6]....
        /*0c88*/ 	.word	0xffffffff


	//   ....[7]....
        /*0c8c*/ 	.word	0xffffffff


	//   ....[8]....
        /*0c90*/ 	.word	0xffffffff


	//   ....[9]....
        /*0c94*/ 	.word	0xffffffff


	//----- nvinfo : EIATTR_COOP_GROUP_INSTR_OFFSETS
	.align		4
.L_2829:
        /*0c98*/ 	.byte	0x04, 0x28
        /*0c9a*/ 	.short	(.L_2831 - .L_2830)


	//   ....[0]....
.L_2830:
        /*0c9c*/ 	.word	0x00003bf0


	//   ....[1]....
        /*0ca0*/ 	.word	0x00003c10


	//   ....[2]....
        /*0ca4*/ 	.word	0x00003c50


	//   ....[3]....
        /*0ca8*/ 	.word	0x00003c60


	//   ....[4]....
        /*0cac*/ 	.word	0x00003ca0


	//   ....[5]....
        /*0cb0*/ 	.word	0x00003cb0


	//   ....[6]....
        /*0cb4*/ 	.word	0x00003ce0


	//   ....[7]....
        /*0cb8*/ 	.word	0x00003cf0


	//   ....[8]....
        /*0cbc*/ 	.word	0x00003d20


	//   ....[9]....
        /*0cc0*/ 	.word	0x00003d30


	//----- nvinfo : EIATTR_VRC_CTA_INIT_COUNT
	.align		4
.L_2831:
        /*0cc4*/ 	.byte	0x02, 0x4a
	.zero		1
	.zero		1


	//----- nvinfo : EIATTR_EXIT_INSTR_OFFSETS
	.align		4
        /*0cc8*/ 	.byte	0x04, 0x1c
        /*0cca*/ 	.short	(.L_2833 - .L_2832)


	//   ....[0]....
.L_2832:
        /*0ccc*/ 	.word	0x0000ef50


	//   ....[1]....
        /*0cd0*/ 	.word	0x0000f0a0


	//----- nvinfo : EIATTR_MAX_THREADS
	.align		4
.L_2833:
        /*0cd4*/ 	.byte	0x04, 0x05
        /*0cd6*/ 	.short	(.L_2835 - .L_2834)
.L_2834:
        /*0cd8*/ 	.word	0x00000080
        /*0cdc*/ 	.word	0x00000001
        /*0ce0*/ 	.word	0x00000001


	//----- nvinfo : EIATTR_CRS_STACK_SIZE
	.align		4
.L_2835:
        /*0ce4*/ 	.byte	0x04, 0x1e
        /*0ce6*/ 	.short	(.L_2837 - .L_2836)
.L_2836:
        /*0ce8*/ 	.word	0x00000000


	//----- nvinfo : EIATTR_CBANK_PARAM_SIZE
	.align		4
.L_2837:
        /*0cec*/ 	.byte	0x03, 0x19
        /*0cee*/ 	.short	0x0128


	//----- nvinfo : EIATTR_PARAM_CBANK
	.align		4
        /*0cf0*/ 	.byte	0x04, 0x0a
        /*0cf2*/ 	.short	(.L_2839 - .L_2838)
	.align		4
.L_2838:
        /*0cf4*/ 	.word	index@(.nv.constant0._ZN10layer_norm13ln_bwd_kernelINS_13Kernel_traitsIf13__nv_bfloat16fS2_fjLj5120ELj1ELj1ELj4ELj16ENS_18Kernel_traits_baseILj5120EfS2_fS2_fjLj128EEEEELb0ELb1ELb1ELb0EEEvNS_9BwdParamsE)
        /*0cf8*/ 	.short	0x0380
        /*0cfa*/ 	.short	0x0128


	//----- nvinfo : EIATTR_SW_WAR
	.align		4
.L_2839:
        /*0cfc*/ 	.byte	0x04, 0x36
        /*0cfe*/ 	.short	(.L_2841 - .L_2840)
.L_2840:
        /*0d00*/ 	.word	0x00000008
.L_2841:


//--------------------- .nv.info._ZN10layer_norm13ln_bwd_kernelINS_13Kernel_traitsIf13__nv_bfloat16fS2_fjLj5120ELj1ELj1ELj4ELj16ENS_18Kernel_traits_baseILj5120EfS2_fS2_fjLj128EEEEELb0ELb1ELb1ELb1EEEvNS_9BwdParamsE --------------------------
	.section	.nv.info._ZN10layer_norm13ln_bwd_kernelINS_13Kernel_traitsIf13__nv_bfloat16fS2_fjLj5120ELj1ELj1ELj4ELj16ENS_18Kernel_traits_baseILj5120EfS2_fS2_fjLj128EEEEELb0ELb1ELb1ELb1EEEvNS_9BwdParamsE,"",@"SHT_CUDA_INFO"
	.sectionflags	@""
	.align	4


	//----- nvinfo : EIATTR_CUDA_API_VERSION
	.align		4
        /*0000*/ 	.byte	0x04, 0x37
        /*0002*/ 	.short	(.L_2843 - .L_2842)
.L_2842:
        /*0004*/ 	.word	0x00000082


	//----- nvinfo : EIATTR_KPARAM_INFO
	.align		4
.L_2843:
        /*0008*/ 	.byte	0x04, 0x17
        /*000a*/ 	.short	(.L_2845 - .L_2844)
.L_2844:
        /*000c*/ 	.word	0x00000000
        /*0010*/ 	.short	0x0000
        /*0012*/ 	.short	0x0000
        /*0014*/ 	.byte	0x00, 0xf0, 0xa1, 0x04


	//----- nvinfo : EIATTR_SPARSE_MMA_MASK
	.align		4
.L_2845:
        /*0018*/ 	.byte	0x03, 0x50
        /*001a*/ 	.short	0x0000


	//----- nvinfo : EIATTR_MAXREG_COUNT
	.align		4
        /*001c*/ 	.byte	0x03, 0x1b
        /*001e*/ 	.short	0x00ff


	//----- nvinfo : EIATTR_NUM_BARRIERS
	.align		4
        /*0020*/ 	.byte	0x02, 0x4c
        /*0022*/ 	.byte	0x01
	.zero		1


	//----- nvinfo : EIATTR_ANNOTATIONS
	.align		4
        /*0024*/ 	.byte	0x04, 0x55
        /*0026*/ 	.short	(.L_2847 - .L_2846)


	//   ....[0]....
.L_2846:
        /* <DEDUP_REMOVED lines=144> */


	//----- nvinfo : EIATTR_MERCURY_ISA_VERSION
	.align		4
.L_2847:
        /*0918*/ 	.byte	0x03, 0x5f
        /*091a*/ 	.short	0x0101


	//----- nvinfo : EIATTR_COOP_GROUP_MASK_REGIDS
	.align		4
        /*091c*/ 	.byte	0x04, 0x29
        /*091e*/ 	.short	(.L_2849 - .L_2848)


	//   ....[0]....
.L_2848:
        /*0920*/ 	.word	0xffffffff


	//   ....[1]....
        /*0924*/ 	.word	0xffffffff


	//   ....[2]....
        /*0928*/ 	.word	0xffffffff


	//   ....[3]....
        /*092c*/ 	.word	0xffffffff


	//   ....[4]....
        /*0930*/ 	.word	0xffffffff


	//   ....[5]....
        /*0934*/ 	.word	0xffffffff


	//   ....[6]....
        /*0938*/ 	.word	0xffffffff


	//   ....[7]....
        /*093c*/ 	.word	0xffffffff


	//   ....[8]....
        /*0940*/ 	.word	0xffffffff


	//   ....[9]....
        /*0944*/ 	.word	0xffffffff


	//----- nvinfo : EIATTR_COOP_GROUP_INSTR_OFFSETS
	.align		4
.L_2849:
        /*0948*/ 	.byte	0x04, 0x28
        /*094a*/ 	.short	(.L_2851 - .L_2850)


	//   ....[0]....
.L_2850:
        /*094c*/ 	.word	0x00003280


	//   ....[1]....
        /*0950*/ 	.word	0x00003290


	//   ....[2]....
        /*0954*/ 	.word	0x000032d0


	//   ....[3]....
        /*0958*/ 	.word	0x000032e0


	//   ....[4]....
        /*095c*/ 	.word	0x00003330


	//   ....[5]....
        /*0960*/ 	.word	0x00003340


	//   ....[6]....
        /*0964*/ 	.word	0x00003370


	//   ....[7]....
        /*0968*/ 	.word	0x00003380


	//   ....[8]....
        /*096c*/ 	.word	0x000033b0


	//   ....[9]....
        /*0970*/ 	.word	0x000033c0


	//----- nvinfo : EIATTR_VRC_CTA_INIT_COUNT
	.align		4
.L_2851:
        /*0974*/ 	.byte	0x02, 0x4a
	.zero		1
	.zero		1


	//----- nvinfo : EIATTR_EXIT_INSTR_OFFSETS
	.align		4
        /*0978*/ 	.byte	0x04, 0x1c
        /*097a*/ 	.short	(.L_2853 - .L_2852)


	//   ....[0]....
.L_2852:
        /*097c*/ 	.word	0x0000d3f0


	//----- nvinfo : EIATTR_MAX_THREADS
	.align		4
.L_2853:
        /*0980*/ 	.byte	0x04, 0x05
        /*0982*/ 	.short	(.L_2855 - .L_2854)
.L_2854:
        /*0984*/ 	.word	0x00000080
        /*0988*/ 	.word	0x00000001
        /*098c*/ 	.word	0x00000001


	//----- nvinfo : EIATTR_CRS_STACK_SIZE
	.align		4
.L_2855:
        /*0990*/ 	.byte	0x04, 0x1e
        /*0992*/ 	.short	(.L_2857 - .L_2856)
.L_2856:
        /*0994*/ 	.word	0x00000000


	//----- nvinfo : EIATTR_CBANK_PARAM_SIZE
	.align		4
.L_2857:
        /*0998*/ 	.byte	0x03, 0x19
        /*099a*/ 	.short	0x0128


	//----- nvinfo : EIATTR_PARAM_CBANK
	.align		4
        /*099c*/ 	.byte	0x04, 0x0a
        /*099e*/ 	.short	(.L_2859 - .L_2858)
	.align		4
.L_2858:
        /*09a0*/ 	.word	index@(.nv.constant0._ZN10layer_norm13ln_bwd_kernelINS_13Kernel_traitsIf13__nv_bfloat16fS2_fjLj5120ELj1ELj1ELj4ELj16ENS_18Kernel_traits_baseILj5120EfS2_fS2_fjLj128EEEEELb0ELb1ELb1ELb1EEEvNS_9BwdParamsE)
        /*09a4*/ 	.short	0x0380
        /*09a6*/ 	.short	0x0128


	//----- nvinfo : EIATTR_SW_WAR
	.align		4
.L_2859:
        /*09a8*/ 	.byte	0x04, 0x36
        /*09aa*/ 	.short	(.L_2861 - .L_2860)
.L_2860:
        /*09ac*/ 	.word	0x00000008
.L_2861:


//--------------------- .nv.info._ZN10layer_norm13ln_bwd_kernelINS_13Kernel_traitsIf13__nv_bfloat16fS2_fjLj5120ELj1ELj1ELj4ELj16ENS_18Kernel_traits_baseILj5120EfS2_fS2_fjLj128EEEEELb1ELb0ELb0ELb0EEEvNS_9BwdParamsE --------------------------
	.section	.nv.info._ZN10layer_norm13ln_bwd_kernelINS_13Kernel_traitsIf13__nv_bfloat16fS2_fjLj5120ELj1ELj1ELj4ELj16ENS_18Kernel_traits_baseILj5120EfS2_fS2_fjLj128EEEEELb1ELb0ELb0ELb0EEEvNS_9BwdParamsE,"",@"SHT_CUDA_INFO"
	.sectionflags	@""
	.align	4


	//----- nvinfo : EIATTR_CUDA_API_VERSION
	.align		4
        /*0000*/ 	.byte	0x04, 0x37
        /*0002*/ 	.short	(.L_2863 - .L_2862)
.L_2862:
        /*0004*/ 	.word	0x00000082


	//----- nvinfo : EIATTR_KPARAM_INFO
	.align		4
.L_2863:
        /*0008*/ 	.byte	0x04, 0x17
        /*000a*/ 	.short	(.L_2865 - .L_2864)
.L_2864:
        /*000c*/ 	.word	0x00000000
        /*0010*/ 	.short	0x0000
        /*0012*/ 	.short	0x0000
        /*0014*/ 	.byte	0x00, 0xf0, 0xa1, 0x04


	//----- nvinfo : EIATTR_SPARSE_MMA_MASK
	.align		4
.L_2865:
        /*0018*/ 	.byte	0x03, 0x50
        /*001a*/ 	.short	0x0000


	//----- nvinfo : EIATTR_MAXREG_COUNT
	.align		4
        /*001c*/ 	.byte	0x03, 0x1b
        /*001e*/ 	.short	0x00ff


	//----- nvinfo : EIATTR_NUM_BARRIERS
	.align		4
        /*0020*/ 	.byte	0x02, 0x4c
        /*0022*/ 	.byte	0x01
	.zero		1


	//----- nvinfo : EIATTR_ANNOTATIONS
	.align		4
        /*0024*/ 	.byte	0x04, 0x55
        /*0026*/ 	.short	(.L_2867 - .L_2866)


	//   ....[0]....
.L_2866:
        /* <DEDUP_REMOVED lines=25> */


	//----- nvinfo : EIATTR_MERCURY_ISA_VERSION
	.align		4
.L_2867:
        /*01a8*/ 	.byte	0x03, 0x5f
        /*01aa*/ 	.short	0x0101


	//----- nvinfo : EIATTR_COOP_GROUP_MASK_REGIDS
	.align		4
        /*01ac*/ 	.byte	0x04, 0x29
        /*01ae*/ 	.short	(.L_2869 - .L_2868)


	//   ....[0]....
.L_2868:
        /*01b0*/ 	.word	0xffffffff


	//   ....[1]....
        /*01b4*/ 	.word	0xffffffff


	//   ....[2]....
        /*01b8*/ 	.word	0xffffffff


	//   ....[3]....
        /*01bc*/ 	.word	0xffffffff


	//   ....[4]....
        /*01c0*/ 	.word	0xffffffff


	//   ....[5]....
        /*01c4*/ 	.word	0xffffffff


	//   ....[6]....
        /*01c8*/ 	.word	0xffffffff


	//   ....[7]....
        /*01cc*/ 	.word	0xffffffff


	//   ....[8]....
        /*01d0*/ 	.word	0xffffffff


	//   ....[9]....
        /*01d4*/ 	.word	0xffffffff


	//----- nvinfo : EIATTR_COOP_GROUP_INSTR_OFFSETS
	.align		4
.L_2869:
        /*01d8*/ 	.byte	0x04, 0x28
        /*01da*/ 	.short	(.L_2871 - .L_2870)


	//   ....[0]....
.L_2870:
        /*01dc*/ 	.word	0x00002920


	//   ....[1]....
        /*01e0*/ 	.word	0x00002950


	//   ....[2]....
        /*01e4*/ 	.word	0x00002980


	//   ....[3]....
        /*01e8*/ 	.word	0x000029a0


	//   ....[4]....
        /*01ec*/ 	.word	0x000029c0


	//   ....[5]....
        /*01f0*/ 	.word	0x000029e0


	//   ....[6]....
        /*01f4*/ 	.word	0x00002a00


	//   ....[7]....
        /*01f8*/ 	.word	0x00002a20


	//   ....[8]....
        /*01fc*/ 	.word	0x00002a40


	//   ....[9]....
        /*0200*/ 	.word	0x00002a60


	//----- nvinfo : EIATTR_VRC_CTA_INIT_COUNT
	.align		4
.L_2871:
        /*0204*/ 	.byte	0x02, 0x4a
	.zero		1
	.zero		1


	//----- nvinfo : EIATTR_EXIT_INSTR_OFFSETS
	.align		4
        /*0208*/ 	.byte	0x04, 0x1c
        /*020a*/ 	.short	(.L_2873 - .L_2872)


	//   ....[0]....
.L_2872:
        /*020c*/ 	.word	0x000084f0


	//   ....[1]....
        /*0210*/ 	.word	0x00008590


	//----- nvinfo : EIATTR_MAX_THREADS
	.align		4
.L_2873:
        /*0214*/ 	.byte	0x04, 0x05
        /*0216*/ 	.short	(.L_2875 - .L_2874)
.L_2874:
        /*0218*/ 	.word	0x00000080
        /*021c*/ 	.word	0x00000001
        /*0220*/ 	.word	0x00000001


	//----- nvinfo : EIATTR_CRS_STACK_SIZE
	.align		4
.L_2875:
        /*0224*/ 	.byte	0x04, 0x1e
        /*0226*/ 	.short	(.L_2877 - .L_2876)
.L_2876:
        /*0228*/ 	.word	0x00000000


	//----- nvinfo : EIATTR_CBANK_PARAM_SIZE
	.align		4
.L_2877:
        /*022c*/ 	.byte	0x03, 0x19
        /*022e*/ 	.short	0x0128


	//----- nvinfo : EIATTR_PARAM_CBANK
	.align		4
        /*0230*/ 	.byte	0x04, 0x0a
        /*0232*/ 	.short	(.L_2879 - .L_2878)
	.align		4
.L_2878:
        /*0234*/ 	.word	index@(.nv.constant0._ZN10layer_norm13ln_bwd_kernelINS_13Kernel_traitsIf13__nv_bfloat16fS2_fjLj5120ELj1ELj1ELj4ELj16ENS_18Kernel_traits_baseILj5120EfS2_fS2_fjLj128EEEEELb1ELb0ELb0ELb0EEEvNS_9BwdParamsE)
        /*0238*/ 	.short	0x0380
        /*023a*/ 	.short	0x0128


	//----- nvinfo : EIATTR_SW_WAR
	.align		4
.L_2879:
        /*023c*/ 	.byte	0x04, 0x36
        /*023e*/ 	.short	(.L_2881 - .L_2880)
.L_2880:
        /*0240*/ 	.word	0x00000008
.L_2881:


//--------------------- .nv.info._ZN10layer_norm13ln_bwd_kernelINS_13Kernel_traitsIf13__nv_bfloat16fS2_fjLj5120ELj1ELj1ELj4ELj16ENS_18Kernel_traits_baseILj5120EfS2_fS2_fjLj128EEEEELb1ELb0ELb0ELb1EEEvNS_9BwdParamsE --------------------------
	.section	.nv.info._ZN10layer_norm13ln_bwd_kernelINS_13Kernel_traitsIf13__nv_bfloat16fS2_fjLj5120ELj1ELj1ELj4ELj16ENS_18Kernel_traits_baseILj5120EfS2_fS2_fjLj128EEEEELb1ELb0ELb0ELb1EEEvNS_9BwdParamsE,"",@"SHT_CUDA_INFO"
	.sectionflags	@""
	.align	4


	//----- nvinfo : EIATTR_CUDA_API_VERSION
	.align		4
        /*0000*/ 	.byte	0x04, 0x37
        /*0002*/ 	.short	(.L_2883 - .L_2882)
.L_2882:
        /*0004*/ 	.word	0x00000082


	//----- nvinfo : EIATTR_KPARAM_INFO
	.align		4
.L_2883:
        /*0008*/ 	.byte	0x04, 0x17
        /*000a*/ 	.short	(.L_2885 - .L_2884)
.L_2884:
        /*000c*/ 	.word	0x00000000
        /*0010*/ 	.short	0x0000
        /*0012*/ 	.short	0x0000
        /*0014*/ 	.byte	0x00, 0xf0, 0xa1, 0x04


	//----- nvinfo : EIATTR_SPARSE_MMA_MASK
	.align		4
.L_2885:
        /*0018*/ 	.byte	0x03, 0x50
        /*001a*/ 	.short	0x0000


	//----- nvinfo : EIATTR_MAXREG_COUNT
	.align		4
        /*001c*/ 	.byte	0x03, 0x1b
        /*001e*/ 	.short	0x00ff


	//----- nvinfo : EIATTR_NUM_BARRIERS
	.align		4
        /*0020*/ 	.byte	0x02, 0x4c
        /*0022*/ 	.byte	0x01
	.zero		1


	//----- nvinfo : EIATTR_ANNOTATIONS
	.align		4
        /*0024*/ 	.byte	0x04, 0x55
        /*0026*/ 	.short	(.L_2887 - .L_2886)


	//   ....[0]....
.L_2886:
        /* <DEDUP_REMOVED lines=40> */


	//----- nvinfo : EIATTR_MERCURY_ISA_VERSION
	.align		4
.L_2887:
        /*0298*/ 	.byte	0x03, 0x5f
        /*029a*/ 	.short	0x0101


	//----- nvinfo : EIATTR_COOP_GROUP_MASK_REGIDS
	.align		4
        /*029c*/ 	.byte	0x04, 0x29
        /*029e*/ 	.short	(.L_2889 - .L_2888)


	//   ....[0]....
.L_2888:
        /*02a0*/ 	.word	0xffffffff


	//   ....[1]....
        /*02a4*/ 	.word	0xffffffff


	//   ....[2]....
        /*02a8*/ 	.word	0xffffffff


	//   ....[3]....
        /*02ac*/ 	.word	0xffffffff


	//   ....[4]....
        /*02b0*/ 	.word	0xffffffff


	//   ....[5]....
        /*02b4*/ 	.word	0xffffffff


	//   ....[6]....
        /*02b8*/ 	.word	0xffffffff


	//   ....[7]....
        /*02bc*/ 	.word	0xffffffff


	//   ....[8]....
        /*02c0*/ 	.word	0xffffffff


	//   ....[9]....
        /*02c4*/ 	.word	0xffffffff


	//----- nvinfo : EIATTR_COOP_GROUP_INSTR_OFFSETS
	.align		4
.L_2889:
        /*02c8*/ 	.byte	0x04, 0x28
        /*02ca*/ 	.short	(.L_2891 - .L_2890)


	//   ....[0]....
.L_2890:
        /*02cc*/ 	.word	0x000021a0


	//   ....[1]....
        /*02d0*/ 	.word	0x000021b0


	//   ....[2]....
        /*02d4*/ 	.word	0x000021e0


	//   ....[3]....
        /*02d8*/ 	.word	0x00002200


	//   ....[4]....
        /*02dc*/ 	.word	0x00002220


	//   ....[5]....
        /*02e0*/ 	.word	0x00002240


	//   ....[6]....
        /*02e4*/ 	.word	0x00002260


	//   ....[7]....
        /*02e8*/ 	.word	0x00002280


	//   ....[8]....
        /*02ec*/ 	.word	0x000022a0


	//   ....[9]....
        /*02f0*/ 	.word	0x000022d0


	//----- nvinfo : EIATTR_VRC_CTA_INIT_COUNT
	.align		4
.L_2891:
        /*02f4*/ 	.byte	0x02, 0x4a
	.zero		1
	.zero		1


	//----- nvinfo : EIATTR_EXIT_INSTR_OFFSETS
	.align		4
        /*02f8*/ 	.byte	0x04, 0x1c
        /*02fa*/ 	.short	(.L_2893 - .L_2892)


	//   ....[0]....
.L_2892:
        /*02fc*/ 	.word	0x00008190


	//----- nvinfo : EIATTR_MAX_THREADS
	.align		4
.L_2893:
        /*0300*/ 	.byte	0x04, 0x05
        /*0302*/ 	.short	(.L_2895 - .L_2894)
.L_2894:
        /*0304*/ 	.word	0x00000080
        /*0308*/ 	.word	0x00000001
        /*030c*/ 	.word	0x00000001


	//----- nvinfo : EIATTR_CBANK_PARAM_SIZE
	.align		4
.L_2895:
        /*0310*/ 	.byte	0x03, 0x19
        /*0312*/ 	.short	0x0128


	//----- nvinfo : EIATTR_PARAM_CBANK
	.align		4
        /*0314*/ 	.byte	0x04, 0x0a
        /*0316*/ 	.short	(.L_2897 - .L_2896)
	.align		4
.L_2896:
        /*0318*/ 	.word	index@(.nv.constant0._ZN10layer_norm13ln_bwd_kernelINS_13Kernel_traitsIf13__nv_bfloat16fS2_fjLj5120ELj1ELj1ELj4ELj16ENS_18Kernel_traits_baseILj5120EfS2_fS2_fjLj128EEEEELb1ELb0ELb0ELb1EEEvNS_9BwdParamsE)
        /*031c*/ 	.short	0x0380
        /*031e*/ 	.short	0x0128


	//----- nvinfo : EIATTR_SW_WAR
	.align		4
.L_2897:
        /*0320*/ 	.byte	0x04, 0x36
        /*0322*/ 	.short	(.L_2899 - .L_2898)
.L_2898:
        /*0324*/ 	.word	0x00000008
.L_2899:


//--------------------- .nv.info._ZN10layer_norm22ln_bwd_finalize_kernelINS_22Kernel_traits_finalizeILj5120Ef13__nv_bfloat16fS2_fjLb0ELj1024ELj4ENS_18Kernel_traits_baseILj5120EfS2_fS2_fjLj1024EEEEELb0ELb0EEEvNS_9BwdParamsE --------------------------
	.section	.nv.info._ZN10layer_norm22ln_bwd_finalize_kernelINS_22Kernel_traits_finalizeILj5120Ef13__nv_bfloat16fS2_fjLb0ELj1024ELj4ENS_18Kernel_traits_baseILj5120EfS2_fS2_fjLj1024EEEEELb0ELb0EEEvNS_9BwdParamsE,"",@"SHT_CUDA_INFO"
	.sectionflags	@""
	.align	4


	//----- nvinfo : EIATTR_CUDA_API_VERSION
	.align		4
        /*0000*/ 	.byte	0x04, 0x37
        /*0002*/ 	.short	(.L_2901 - .L_2900)
.L_2900:
        /*0004*/ 	.word	0x00000082


	//----- nvinfo : EIATTR_KPARAM_INFO
	.align		4
.L_2901:
        /*0008*/ 	.byte	0x04, 0x17
        /*000a*/ 	.short	(.L_2903 - .L_2902)
.L_2902:
        /*000c*/ 	.word	0x00000000
        /*0010*/ 	.short	0x0000
        /*0012*/ 	.short	0x0000
        /*0014*/ 	.byte	0x00, 0xf0, 0xa1, 0x04


	//----- nvinfo : EIATTR_SPARSE_MMA_MASK
	.align		4
.L_2903:
        /*0018*/ 	.byte	0x03, 0x50
        /*001a*/ 	.short	0x0000


	//----- nvinfo : EIATTR_MAXREG_COUNT
	.align		4
        /*001c*/ 	.byte	0x03, 0x1b
        /*001e*/ 	.short	0x0040


	//----- nvinfo : EIATTR_NUM_BARRIERS
	.align		4
        /*0020*/ 	.byte	0x02, 0x4c
        /*0022*/ 	.byte	0x01
	.zero		1


	//----- nvinfo : EIATTR_MERCURY_ISA_VERSION
	.align		4
        /*0024*/ 	.byte	0x03, 0x5f
        /*0026*/ 	.short	0x0101


	//----- nvinfo : EIATTR_COOP_GROUP_MASK_REGIDS
	.align		4
        /*0028*/ 	.byte	0x04, 0x29
        /*002a*/ 	.short	(.L_2905 - .L_2904)


	//   ....[0]....
.L_2904:
        /*002c*/ 	.word	0xffffffff


	//   ....[1]....
        /*0030*/ 	.word	0xffffffff


	//   ....[2]....
        /*0034*/ 	.word	0xffffffff


	//   ....[3]....
        /*0038*/ 	.word	0xffffffff


	//   ....[4]....
        /*003c*/ 	.word	0xffffffff


	//   ....[5]....
        /*0040*/ 	.word	0xffffffff


	//   ....[6]....
        /*0044*/ 	.word	0xffffffff


	//   ....[7]....
        /*0048*/ 	.word	0xffffffff


	//   ....[8]....
        /*004c*/ 	.word	0xffffffff


	//   ....[9]....
        /*0050*/ 	.word	0xffffffff


	//----- nvinfo : EIATTR_COOP_GROUP_INSTR_OFFSETS
	.align		4
.L_2905:
        /*0054*/ 	.byte	0x04, 0x28
        /*0056*/ 	.short	(.L_2907 - .L_2906)


	//   ....[0]....
.L_2906:
        /*0058*/ 	.word	0x00001550


	//   ....[1]....
        /*005c*/ 	.word	0x00001560


	//   ....[2]....
        /*0060*/ 	.word	0x00001590


	//   ....[3]....
        /*0064*/ 	.word	0x000015a0


	//   ....[4]....
        /*0068*/ 	.word	0x000015d0


	//   ....[5]....
        /*006c*/ 	.word	0x000015e0


	//   ....[6]....
        /*0070*/ 	.word	0x00001610


	//   ....[7]....
        /*0074*/ 	.word	0x00001630


	//   ....[8]....
        /*0078*/ 	.word	0x00001680


	//   ....[9]....
        /*007c*/ 	.word	0x00001690


	//----- nvinfo : EIATTR_VRC_CTA_INIT_COUNT
	.align		4
.L_2907:
        /*0080*/ 	.byte	0x02, 0x4a
	.zero		1
	.zero		1


	//----- nvinfo : EIATTR_EXIT_INSTR_OFFSETS
	.align		4
        /*0084*/ 	.byte	0x04, 0x1c
        /*0086*/ 	.short	(.L_2909 - .L_2908)


	//   ....[0]....
.L_2908:
        /*0088*/ 	.word	0x00000060


	//   ....[1]....
        /*008c*/ 	.word	0x000016f0


	//   ....[2]....
        /*0090*/ 	.word	0x00001720


	//   ....[3]....
        /*0094*/ 	.word	0x000017c0


	//----- nvinfo : EIATTR_MAX_THREADS
	.align		4
.L_2909:
        /*0098*/ 	.byte	0x04, 0x05
        /*009a*/ 	.short	(.L_2911 - .L_2910)
.L_2910:
        /*009c*/ 	.word	0x00000400
        /*00a0*/ 	.word	0x00000001
        /*00a4*/ 	.word	0x00000001


	//----- nvinfo : EIATTR_CRS_STACK_SIZE
	.align		4
.L_2911:
        /*00a8*/ 	.byte	0x04, 0x1e
        /*00aa*/ 	.short	(.L_2913 - .L_2912)
.L_2912:
        /*00ac*/ 	.word	0x00000000


	//----- nvinfo : EIATTR_CBANK_PARAM_SIZE
	.align		4
.L_2913:
        /*00b0*/ 	.byte	0x03, 0x19
        /*00b2*/ 	.short	0x0128


	//----- nvinfo : EIATTR_PARAM_CBANK
	.align		4
        /*00b4*/ 	.byte	0x04, 0x0a
        /*00b6*/ 	.short	(.L_2915 - .L_2914)
	.align		4
.L_2914:
        /*00b8*/ 	.word	index@(.nv.constant0._ZN10layer_norm22ln_bwd_finalize_kernelINS_22Kernel_traits_finalizeILj5120Ef13__nv_bfloat16fS2_fjLb0ELj1024ELj4ENS_18Kernel_traits_baseILj5120EfS2_fS2_fjLj1024EEEEELb0ELb0EEEvNS_9BwdParamsE)
        /*00bc*/ 	.short	0x0380
        /*00be*/ 	.short	0x0128


	//----- nvinfo : EIATTR_SW_WAR
	.align		4
.L_2915:
        /*00c0*/ 	.byte	0x04, 0x36
        /*00c2*/ 	.short	(.L_2917 - .L_2916)
.L_2916:
        /*00c4*/ 	.word	0x00000008
.L_2917:


//--------------------- .nv.info._ZN10layer_norm13ln_bwd_kernelINS_13Kernel_traitsIf13__nv_bfloat16fS2_fjLj5120ELj1ELj1ELj4ELj16ENS_18Kernel_traits_baseILj5120EfS2_fS2_fjLj128EEEEELb1ELb0ELb1ELb0EEEvNS_9BwdParamsE --------------------------
	.section	.nv.info._ZN10layer_norm13ln_bwd_kernelINS_13Kernel_traitsIf13__nv_bfloat16fS2_fjLj5120ELj1ELj1ELj4ELj16ENS_18Kernel_traits_baseILj5120EfS2_fS2_fjLj128EEEEELb1ELb0ELb1ELb0EEEvNS_9BwdParamsE,"",@"SHT_CUDA_INFO"
	.sectionflags	@""
	.align	4


	//----- nvinfo : EIATTR_CUDA_API_VERSION
	.align		4
        /*0000*/ 	.byte	0x04, 0x37
        /*0002*/ 	.short	(.L_2919 - .L_2918)
.L_2918:
        /*0004*/ 	.word	0x00000082


	//----- nvinfo : EIATTR_KPARAM_INFO
	.align		4
.L_2919:
        /*0008*/ 	.byte	0x04, 0x17
        /*000a*/ 	.short	(.L_2921 - .L_2920)
.L_2920:
        /*000c*/ 	.word	0x00000000
        /*0010*/ 	.short	0x0000
        /*0012*/ 	.short	0x0000
        /*0014*/ 	.byte	0x00, 0xf0, 0xa1, 0x04


	//----- nvinfo : EIATTR_SPARSE_MMA_MASK
	.align		4
.L_2921:
        /*0018*/ 	.byte	0x03, 0x50
        /*001a*/ 	.short	0x0000


	//----- nvinfo : EIATTR_MAXREG_COUNT
	.align		4
        /*001c*/ 	.byte	0x03, 0x1b
        /*001e*/ 	.short	0x00ff


	//----- nvinfo : EIATTR_NUM_BARRIERS
	.align		4
        /*0020*/ 	.byte	0x02, 0x4c
        /*0022*/ 	.byte	0x01
	.zero		1


	//----- nvinfo : EIATTR_ANNOTATIONS
	.align		4
        /*0024*/ 	.byte	0x04, 0x55
        /*0026*/ 	.short	(.L_2923 - .L_2922)


	//   ....[0]....
.L_2922:
        /* <DEDUP_REMOVED lines=33> */


	//----- nvinfo : EIATTR_MERCURY_ISA_VERSION
	.align		4
.L_2923:
        /*0228*/ 	.byte	0x03, 0x5f
        /*022a*/ 	.short	0x0101


	//----- nvinfo : EIATTR_COOP_GROUP_MASK_REGIDS
	.align		4
        /*022c*/ 	.byte	0x04, 0x29
        /*022e*/ 	.short	(.L_2925 - .L_2924)


	//   ....[0]....
.L_2924:
        /*0230*/ 	.word	0xffffffff


	//   ....[1]....
        /*0234*/ 	.word	0xffffffff


	//   ....[2]....
        /*0238*/ 	.word	0xffffffff


	//   ....[3]....
        /*023c*/ 	.word	0xffffffff


	//   ....[4]....
        /*0240*/ 	.word	0xffffffff


	//   ....[5]....
        /*0244*/ 	.word	0xffffffff


	//   ....[6]....
        /*0248*/ 	.word	0xffffffff


	//   ....[7]....
        /*024c*/ 	.word	0xffffffff


	//   ....[8]....
        /*0250*/ 	.word	0xffffffff


	//   ....[9]....
        /*0254*/ 	.word	0xffffffff


	//----- nvinfo : EIATTR_COOP_GROUP_INSTR_OFFSETS
	.align		4
.L_2925:
        /*0258*/ 	.byte	0x04, 0x28
        /*025a*/ 	.short	(.L_2927 - .L_2926)


	//   ....[0]....
.L_2926:
        /*025c*/ 	.word	0x00003190


	//   ....[1]....
        /*0260*/ 	.word	0x000031c0


	//   ....[2]....
        /*0264*/ 	.word	0x000031f0


	//   ....[3]....
        /*0268*/ 	.word	0x00003210


	//   ....[4]....
        /*026c*/ 	.word	0x00003230


	//   ....[5]....
        /*0270*/ 	.word	0x00003250


	//   ....[6]....
        /*0274*/ 	.word	0x00003270


	//   ....[7]....
        /*0278*/ 	.word	0x00003290


	//   ....[8]....
        /*027c*/ 	.word	0x000032b0


	//   ....[9]....
        /*0280*/ 	.word	0x000032d0


	//----- nvinfo : EIATTR_VRC_CTA_INIT_COUNT
	.align		4
.L_2927:
        /*0284*/ 	.byte	0x02, 0x4a
	.zero		1
	.zero		1


	//----- nvinfo : EIATTR_EXIT_INSTR_OFFSETS
	.align		4
        /*0288*/ 	.byte	0x04, 0x1c
        /*028a*/ 	.short	(.L_2929 - .L_2928)


	//   ....[0]....
.L_2928:
        /*028c*/ 	.word	0x0000d890


	//   ....[1]....
        /*0290*/ 	.word	0x0000d930


	//----- nvinfo : EIATTR_MAX_THREADS
	.align		4
.L_2929:
        /*0294*/ 	.byte	0x04, 0x05
        /*0296*/ 	.short	(.L_2931 - .L_2930)
.L_2930:
        /*0298*/ 	.word	0x00000080
        /*029c*/ 	.word	0x00000001
        /*02a0*/ 	.word	0x00000001


	//----- nvinfo : EIATTR_CRS_STACK_SIZE
	.align		4
.L_2931:
        /*02a4*/ 	.byte	0x04, 0x1e
        /*02a6*/ 	.short	(.L_2933 - .L_2932)
.L_2932:
        /*02a8*/ 	.word	0x00000000


	//----- nvinfo : EIATTR_CBANK_PARAM_SIZE
	.align		4
.L_2933:
        /*02ac*/ 	.byte	0x03, 0x19
        /*02ae*/ 	.short	0x0128


	//----- nvinfo : EIATTR_PARAM_CBANK
	.align		4
        /*02b0*/ 	.byte	0x04, 0x0a
        /*02b2*/ 	.short	(.L_2935 - .L_2934)
	.align		4
.L_2934:
        /*02b4*/ 	.word	index@(.nv.constant0._ZN10layer_norm13ln_bwd_kernelINS_13Kernel_traitsIf13__nv_bfloat16fS2_fjLj5120ELj1ELj1ELj4ELj16ENS_18Kernel_traits_baseILj5120EfS2_fS2_fjLj128EEEEELb1ELb0ELb1ELb0EEEvNS_9BwdParamsE)
        /*02b8*/ 	.short	0x0380
        /*02ba*/ 	.short	0x0128


	//----- nvinfo : EIATTR_SW_WAR
	.align		4
.L_2935:
        /*02bc*/ 	.byte	0x04, 0x36
        /*02be*/ 	.short	(.L_2937 - .L_2936)
.L_2936:
        /*02c0*/ 	.word	0x00000008
.L_2937:


//--------------------- .nv.info._ZN10layer_norm22ln_bwd_finalize_kernelINS_22Kernel_traits_finalizeILj5120Ef13__nv_bfloat16fS2_fjLb0ELj1024ELj4ENS_18Kernel_traits_baseILj5120EfS2_fS2_fjLj1024EEEEELb0ELb1EEEvNS_9BwdParamsE --------------------------
	.section	.nv.info._ZN10layer_norm22ln_bwd_finalize_kernelINS_22Kernel_traits_finalizeILj5120Ef13__nv_bfloat16fS2_fjLb0ELj1024ELj4ENS_18Kernel_traits_baseILj5120EfS2_fS2_fjLj1024EEEEELb0ELb1EEEvNS_9BwdParamsE,"",@"SHT_CUDA_INFO"
	.sectionflags	@""
	.align	4


	//----- nvinfo : EIATTR_CUDA_API_VERSION
	.align		4
        /*0000*/ 	.byte	0x04, 0x37
        /*0002*/ 	.short	(.L_2939 - .L_2938)
.L_2938:
        /*0004*/ 	.word	0x00000082


	//----- nvinfo : EIATTR_KPARAM_INFO
	.align		4
.L_2939:
        /*0008*/ 	.byte	0x04, 0x17
        /*000a*/ 	.short	(.L_2941 - .L_2940)
.L_2940:
        /*000c*/ 	.word	0x00000000
        /*0010*/ 	.short	0x0000
        /*0012*/ 	.short	0x0000
        /*0014*/ 	.byte	0x00, 0xf0, 0xa1, 0x04


	//----- nvinfo : EIATTR_SPARSE_MMA_MASK
	.align		4
.L_2941:
        /*0018*/ 	.byte	0x03, 0x50
        /*001a*/ 	.short	0x0000


	//----- nvinfo : EIATTR_MAXREG_COUNT
	.align		4
        /*001c*/ 	.byte	0x03, 0x1b
        /*001e*/ 	.short	0x0040


	//----- nvinfo : EIATTR_NUM_BARRIERS
	.align		4
        /*0020*/ 	.byte	0x02, 0x4c
        /*0022*/ 	.byte	0x01
	.zero		1


	//----- nvinfo : EIATTR_MERCURY_ISA_VERSION
	.align		4
        /*0024*/ 	.byte	0x03, 0x5f
        /*0026*/ 	.short	0x0101


	//----- nvinfo : EIATTR_COOP_GROUP_MASK_REGIDS
	.align		4
        /*0028*/ 	.byte	0x04, 0x29
        /*002a*/ 	.short	(.L_2943 - .L_2942)


	//   ....[0]....
.L_2942:
        /*002c*/ 	.word	0xffffffff


	//   ....[1]....
        /*0030*/ 	.word	0xffffffff


	//   ....[2]....
        /*0034*/ 	.word	0xffffffff


	//   ....[3]....
        /*0038*/ 	.word	0xffffffff


	//   ....[4]....
        /*003c*/ 	.word	0xffffffff


	//   ....[5]....
        /*0040*/ 	.word	0xffffffff


	//   ....[6]....
        /*0044*/ 	.word	0xffffffff


	//   ....[7]....
        /*0048*/ 	.word	0xffffffff


	//   ....[8]....
        /*004c*/ 	.word	0xffffffff


	//   ....[9]....
        /*0050*/ 	.word	0xffffffff


	//----- nvinfo : EIATTR_COOP_GROUP_INSTR_OFFSETS
	.align		4
.L_2943:
        /*0054*/ 	.byte	0x04, 0x28
        /*0056*/ 	.short	(.L_2945 - .L_2944)


	//   ....[0]....
.L_2944:
        /*0058*/ 	.word	0x00001560


	//   ....[1]....
        /*005c*/ 	.word	0x00001570


	//   ....[2]....
        /*0060*/ 	.word	0x000015a0


	//   ....[3]....
        /*0064*/ 	.word	0x000015b0


	//   ....[4]....
        /*0068*/ 	.word	0x000015e0


	//   ....[5]....
        /*006c*/ 	.word	0x000015f0


	//   ....[6]....
        /*0070*/ 	.word	0x00001620


	//   ....[7]....
        /*0074*/ 	.word	0x00001640


	//   ....[8]....
        /*0078*/ 	.word	0x00001670


	//   ....[9]....
        /*007c*/ 	.word	0x00001680


	//----- nvinfo : EIATTR_VRC_CTA_INIT_COUNT
	.align		4
.L_2945:
        /*0080*/ 	.byte	0x02, 0x4a
	.zero		1
	.zero		1


	//----- nvinfo : EIATTR_EXIT_INSTR_OFFSETS
	.align		4
        /*0084*/ 	.byte	0x04, 0x1c
        /*0086*/ 	.short	(.L_2947 - .L_2946)


	//   ....[0]....
.L_2946:
        /*0088*/ 	.word	0x00000060


	//   ....[1]....
        /*008c*/ 	.word	0x000016e0


	//   ....[2]....
        /*0090*/ 	.word	0x000017b0


	//----- nvinfo : EIATTR_MAX_THREADS
	.align		4
.L_2947:
        /*0094*/ 	.byte	0x04, 0x05
        /*0096*/ 	.short	(.L_2949 - .L_2948)
.L_2948:
        /*0098*/ 	.word	0x00000400
        /*009c*/ 	.word	0x00000001
        /*00a0*/ 	.word	0x00000001


	//----- nvinfo : EIATTR_CRS_STACK_SIZE
	.align		4
.L_2949:
        /*00a4*/ 	.byte	0x04, 0x1e
        /*00a6*/ 	.short	(.L_2951 - .L_2950)
.L_2950:
        /*00a8*/ 	.word	0x00000000


	//----- nvinfo : EIATTR_CBANK_PARAM_SIZE
	.align		4
.L_2951:
        /*00ac*/ 	.byte	0x03, 0x19
        /*00ae*/ 	.short	0x0128


	//----- nvinfo : EIATTR_PARAM_CBANK
	.align		4
        /*00b0*/ 	.byte	0x04, 0x0a
        /*00b2*/ 	.short	(.L_2953 - .L_2952)
	.align		4
.L_2952:
        /*00b4*/ 	.word	index@(.nv.constant0._ZN10layer_norm22ln_bwd_finalize_kernelINS_22Kernel_traits_finalizeILj5120Ef13__nv_bfloat16fS2_fjLb0ELj1024ELj4ENS_18Kernel_traits_baseILj5120EfS2_fS2_fjLj1024EEEEELb0ELb1EEEvNS_9BwdParamsE)
        /*00b8*/ 	.short	0x0380
        /*00ba*/ 	.short	0x0128


	//----- nvinfo : EIATTR_SW_WAR
	.align		4
.L_2953:
        /*00bc*/ 	.byte	0x04, 0x36
        /*00be*/ 	.short	(.L_2955 - .L_2954)
.L_2954:
        /*00c0*/ 	.word	0x00000008
.L_2955:


//--------------------- .nv.info._ZN10layer_norm13ln_bwd_kernelINS_13Kernel_traitsIf13__nv_bfloat16fS2_fjLj5120ELj1ELj1ELj4ELj16ENS_18Kernel_traits_baseILj5120EfS2_fS2_fjLj128EEEEELb1ELb0ELb1ELb1EEEvNS_9BwdParamsE --------------------------
	.section	.nv.info._ZN10layer_norm13ln_bwd_kernelINS_13Kernel_traitsIf13__nv_bfloat16fS2_fjLj5120ELj1ELj1ELj4ELj16ENS_18Kernel_traits_baseILj5120EfS2_fS2_fjLj128EEEEELb1ELb0ELb1ELb1EEEvNS_9BwdParamsE,"",@"SHT_CUDA_INFO"
	.sectionflags	@""
	.align	4


	//----- nvinfo : EIATTR_CUDA_API_VERSION
	.align		4
        /*0000*/ 	.byte	0x04, 0x37
        /*0002*/ 	.short	(.L_2957 - .L_2956)
.L_2956:
        /*0004*/ 	.word	0x00000082


	//----- nvinfo : EIATTR_KPARAM_INFO
	.align		4
.L_2957:
        /*0008*/ 	.byte	0x04, 0x17
        /*000a*/ 	.short	(.L_2959 - .L_2958)
.L_2958:
        /*000c*/ 	.word	0x00000000
        /*0010*/ 	.short	0x0000
        /*0012*/ 	.short	0x0000
        /*0014*/ 	.byte	0x00, 0xf0, 0xa1, 0x04


	//----- nvinfo : EIATTR_SPARSE_MMA_MASK
	.align		4
.L_2959:
        /*0018*/ 	.byte	0x03, 0x50
        /*001a*/ 	.short	0x0000


	//----- nvinfo : EIATTR_MAXREG_COUNT
	.align		4
        /*001c*/ 	.byte	0x03, 0x1b
        /*001e*/ 	.short	0x00ff


	//----- nvinfo : EIATTR_NUM_BARRIERS
	.align		4
        /*0020*/ 	.byte	0x02, 0x4c
        /*0022*/ 	.byte	0x01
	.zero		1


	//----- nvinfo : EIATTR_ANNOTATIONS
	.align		4
        /*0024*/ 	.byte	0x04, 0x55
        /*0026*/ 	.short	(.L_2961 - .L_2960)


	//   ....[0]....
.L_2960:
        /* <DEDUP_REMOVED lines=19> */


	//----- nvinfo : EIATTR_MERCURY_ISA_VERSION
	.align		4
.L_2961:
        /*0148*/ 	.byte	0x03, 0x5f
        /*014a*/ 	.short	0x0101


	//----- nvinfo : EIATTR_COOP_GROUP_MASK_REGIDS
	.align		4
        /*014c*/ 	.byte	0x04, 0x29
        /*014e*/ 	.short	(.L_2963 - .L_2962)


	//   ....[0]....
.L_2962:
        /*0150*/ 	.word	0xffffffff


	//   ....[1]....
        /*0154*/ 	.word	0xffffffff


	//   ....[2]....
        /*0158*/ 	.word	0xffffffff


	//   ....[3]....
        /*015c*/ 	.word	0xffffffff


	//   ....[4]....
        /*0160*/ 	.word	0xffffffff


	//   ....[5]....
        /*0164*/ 	.word	0xffffffff


	//   ....[6]....
        /*0168*/ 	.word	0xffffffff


	//   ....[7]....
        /*016c*/ 	.word	0xffffffff


	//   ....[8]....
        /*0170*/ 	.word	0xffffffff


	//   ....[9]....
        /*0174*/ 	.word	0xffffffff


	//----- nvinfo : EIATTR_COOP_GROUP_INSTR_OFFSETS
	.align		4
.L_2963:
        /*0178*/ 	.byte	0x04, 0x28
        /*017a*/ 	.short	(.L_2965 - .L_2964)


	//   ....[0]....
.L_2964:
        /*017c*/ 	.word	0x00002920


	//   ....[1]....
        /*0180*/ 	.word	0x00002940


	//   ....[2]....
        /*0184*/ 	.word	0x00002980


	//   ....[3]....
        /*0188*/ 	.word	0x00002990


	//   ....[4]....
        /*018c*/ 	.word	0x000029d0


	//   ....[5]....
        /*0190*/ 	.word	0x000029e0


	//   ....[6]....
        /*0194*/ 	.word	0x00002a10


	//   ....[7]....
        /*0198*/ 	.word	0x00002a20


	//   ....[8]....
        /*019c*/ 	.word	0x00002a50


	//   ....[9]....
        /*01a0*/ 	.word	0x00002a60


	//----- nvinfo : EIATTR_VRC_CTA_INIT_COUNT
	.align		4
.L_2965:
        /*01a4*/ 	.byte	0x02, 0x4a
	.zero		1
	.zero		1


	//----- nvinfo : EIATTR_EXIT_INSTR_OFFSETS
	.align		4
        /*01a8*/ 	.byte	0x04, 0x1c
        /*01aa*/ 	.short	(.L_2967 - .L_2966)


	//   ....[0]....
.L_2966:
        /*01ac*/ 	.word	0x0000c0b0


	//----- nvinfo : EIATTR_MAX_THREADS
	.align		4
.L_2967:
        /*01b0*/ 	.byte	0x04, 0x05
        /*01b2*/ 	.short	(.L_2969 - .L_2968)
.L_2968:
        /*01b4*/ 	.word	0x00000080
        /*01b8*/ 	.word	0x00000001
        /*01bc*/ 	.word	0x00000001


	//----- nvinfo : EIATTR_CRS_STACK_SIZE
	.align		4
.L_2969:
        /*01c0*/ 	.byte	0x04, 0x1e
        /*01c2*/ 	.short	(.L_2971 - .L_2970)
.L_2970:
        /*01c4*/ 	.word	0x00000000


	//----- nvinfo : EIATTR_CBANK_PARAM_SIZE
	.align		4
.L_2971:
        /*01c8*/ 	.byte	0x03, 0x19
        /*01ca*/ 	.short	0x0128


	//----- nvinfo : EIATTR_PARAM_CBANK
	.align		4
        /*01cc*/ 	.byte	0x04, 0x0a
        /*01ce*/ 	.short	(.L_2973 - .L_2972)
	.align		4
.L_2972:
        /*01d0*/ 	.word	index@(.nv.constant0._ZN10layer_norm13ln_bwd_kernelINS_13Kernel_traitsIf13__nv_bfloat16fS2_fjLj5120ELj1ELj1ELj4ELj16ENS_18Kernel_traits_baseILj5120EfS2_fS2_fjLj128EEEEELb1ELb0ELb1ELb1EEEvNS_9BwdParamsE)
        /*01d4*/ 	.short	0x0380
        /*01d6*/ 	.short	0x0128


	//----- nvinfo : EIATTR_SW_WAR
	.align		4
.L_2973:
        /*01d8*/ 	.byte	0x04, 0x36
        /*01da*/ 	.short	(.L_2975 - .L_2974)
.L_2974:
        /*01dc*/ 	.word	0x00000008
.L_2975:


//--------------------- .nv.info._ZN10layer_norm13ln_bwd_kernelINS_13Kernel_traitsIf13__nv_bfloat16fS2_fjLj5120ELj1ELj1ELj4ELj16ENS_18Kernel_traits_baseILj5120EfS2_fS2_fjLj128EEEEELb1ELb1ELb0ELb0EEEvNS_9BwdParamsE --------------------------
	.section	.nv.info._ZN10layer_norm13ln_bwd_kernelINS_13Kernel_traitsIf13__nv_bfloat16fS2_fjLj5120ELj1ELj1ELj4ELj16ENS_18Kernel_traits_baseILj5120EfS2_fS2_fjLj128EEEEELb1ELb1ELb0ELb0EEEvNS_9BwdParamsE,"",@"SHT_CUDA_INFO"
	.sectionflags	@""
	.align	4


	//----- nvinfo : EIATTR_CUDA_API_VERSION
	.align		4
        /*0000*/ 	.byte	0x04, 0x37
        /*0002*/ 	.short	(.L_2977 - .L_2976)
.L_2976:
        /*0004*/ 	.word	0x00000082


	//----- nvinfo : EIATTR_KPARAM_INFO
	.align		4
.L_2977:
        /*0008*/ 	.byte	0x04, 0x17
        /*000a*/ 	.short	(.L_2979 - .L_2978)
.L_2978:
        /*000c*/ 	.word	0x00000000
        /*0010*/ 	.short	0x0000
        /*0012*/ 	.short	0x0000
        /*0014*/ 	.byte	0x00, 0xf0, 0xa1, 0x04


	//----- nvinfo : EIATTR_SPARSE_MMA_MASK
	.align		4
.L_2979:
        /*0018*/ 	.byte	0x03, 0x50
        /*001a*/ 	.short	0x0000


	//----- nvinfo : EIATTR_MAXREG_COUNT
	.align		4
        /*001c*/ 	.byte	0x03, 0x1b
        /*001e*/ 	.short	0x00ff


	//----- nvinfo : EIATTR_NUM_BARRIERS
	.align		4
        /*0020*/ 	.byte	0x02, 0x4c
        /*0022*/ 	.byte	0x01
	.zero		1


	//----- nvinfo : EIATTR_ANNOTATIONS
	.align		4
        /*0024*/ 	.byte	0x04, 0x55
        /*0026*/ 	.short	(.L_2981 - .L_2980)


	//   ....[0]....
.L_2980:
        /* <DEDUP_REMOVED lines=200> */


	//----- nvinfo : EIATTR_MERCURY_ISA_VERSION
	.align		4
.L_2981:
        /*0c90*/ 	.byte	0x03, 0x5f
        /*0c92*/ 	.short	0x0101


	//----- nvinfo : EIATTR_COOP_GROUP_MASK_REGIDS
	.align		4
        /*0c94*/ 	.byte	0x04, 0x29
        /*0c96*/ 	.short	(.L_2983 - .L_2982)


	//   ....[0]....
.L_2982:
        /*0c98*/ 	.word	0xffffffff


	//   ....[1]....
        /*0c9c*/ 	.word	0xffffffff


	//   ....[2]....
        /*0ca0*/ 	.word	0xffffffff


	//   ....[3]....
        /*0ca4*/ 	.word	0xffffffff


	//   ....[4]....
        /*0ca8*/ 	.word	0xffffffff


	//   ....[5]....
        /*0cac*/ 	.word	0xffffffff


	//   ....[6]....
        /*0cb0*/ 	.word	0xffffffff


	//   ....[7]....
        /*0cb4*/ 	.word	0xffffffff


	//   ....[8]....
        /*0cb8*/ 	.word	0xffffffff


	//   ....[9]....
        /*0cbc*/ 	.word	0xffffffff


	//----- nvinfo : EIATTR_COOP_GROUP_INSTR_OFFSETS
	.align		4
.L_2983:
        /*0cc0*/ 	.byte	0x04, 0x28
        /*0cc2*/ 	.short	(.L_2985 - .L_2984)


	//   ....[0]....
.L_2984:
        /*0cc4*/ 	.word	0x00003af0


	//   ....[1]....
        /*0cc8*/ 	.word	0x00003b10


	//   ....[2]....
        /*0ccc*/ 	.word	0x00003b50


	//   ....[3]....
        /*0cd0*/ 	.word	0x00003b60


	//   ....[4]....
        /*0cd4*/ 	.word	0x00003ba0


	//   ....[5]....
        /*0cd8*/ 	.word	0x00003bb0


	//   ....[6]....
        /*0cdc*/ 	.word	0x00003be0


	//   ....[7]....
        /*0ce0*/ 	.word	0x00003bf0


	//   ....[8]....
        /*0ce4*/ 	.word	0x00003c20


	//   ....[9]....
        /*0ce8*/ 	.word	0x00003c30


	//----- nvinfo : EIATTR_VRC_CTA_INIT_COUNT
	.align		4
.L_2985:
        /*0cec*/ 	.byte	0x02, 0x4a
	.zero		1
	.zero		1


	//----- nvinfo : EIATTR_EXIT_INSTR_OFFSETS
	.align		4
        /*0cf0*/ 	.byte	0x04, 0x1c
        /*0cf2*/ 	.short	(.L_2987 - .L_2986)


	//   ....[0]....
.L_2986:
        /*0cf4*/ 	.word	0x0000d590


	//   ....[1]....
        /*0cf8*/ 	.word	0x0000d6e0


	//----- nvinfo : EIATTR_MAX_THREADS
	.align		4
.L_2987:
        /*0cfc*/ 	.byte	0x04, 0x05
        /*0cfe*/ 	.short	(.L_2989 - .L_2988)
.L_2988:
        /*0d00*/ 	.word	0x00000080
        /*0d04*/ 	.word	0x00000001
        /*0d08*/ 	.word	0x00000001


	//----- nvinfo : EIATTR_CRS_STACK_SIZE
	.align		4
.L_2989:
        /*0d0c*/ 	.byte	0x04, 0x1e
        /*0d0e*/ 	.short	(.L_2991 - .L_2990)
.L_2990:
        /*0d10*/ 	.word	0x00000000


	//----- nvinfo : EIATTR_CBANK_PARAM_SIZE
	.align		4
.L_2991:
        /*0d14*/ 	.byte	0x03, 0x19
        /*0d16*/ 	.short	0x0128


	//----- nvinfo : EIATTR_PARAM_CBANK
	.align		4
        /*0d18*/ 	.byte	0x04, 0x0a
        /*0d1a*/ 	.short	(.L_2993 - .L_2992)
	.align		4
.L_2992:
        /*0d1c*/ 	.word	index@(.nv.constant0._ZN10layer_norm13ln_bwd_kernelINS_13Kernel_traitsIf13__nv_bfloat16fS2_fjLj5120ELj1ELj1ELj4ELj16ENS_18Kernel_traits_baseILj5120EfS2_fS2_fjLj128EEEEELb1ELb1ELb0ELb0EEEvNS_9BwdParamsE)
        /*0d20*/ 	.short	0x0380
        /*0d22*/ 	.short	0x0128


	//----- nvinfo : EIATTR_SW_WAR
	.align		4
.L_2993:
        /*0d24*/ 	.byte	0x04, 0x36
        /*0d26*/ 	.short	(.L_2995 - .L_2994)
.L_2994:
        /*0d28*/ 	.word	0x00000008
.L_2995:


//--------------------- .nv.info._ZN10layer_norm13ln_bwd_kernelINS_13Kernel_traitsIf13__nv_bfloat16fS2_fjLj5120ELj1ELj1ELj4ELj16ENS_18Kernel_traits_baseILj5120EfS2_fS2_fjLj128EEEEELb1ELb1ELb0ELb1EEEvNS_9BwdParamsE --------------------------
	.section	.nv.info._ZN10layer_norm13ln_bwd_kernelINS_13Kernel_traitsIf13__nv_bfloat16fS2_fjLj5120ELj1ELj1ELj4ELj16ENS_18Kernel_traits_baseILj5120EfS2_fS2_fjLj128EEEEELb1ELb1ELb0ELb1EEEvNS_9BwdParamsE,"",@"SHT_CUDA_INFO"
	.sectionflags	@""
	.align	4


	//----- nvinfo : EIATTR_CUDA_API_VERSION
	.align		4
        /*0000*/ 	.byte	0x04, 0x37
        /*0002*/ 	.short	(.L_2997 - .L_2996)
.L_2996:
        /*0004*/ 	.word	0x00000082


	//----- nvinfo : EIATTR_KPARAM_INFO
	.align		4
.L_2997:
        /*0008*/ 	.byte	0x04, 0x17
        /*000a*/ 	.short	(.L_2999 - .L_2998)
.L_2998:
        /*000c*/ 	.word	0x00000000
        /*0010*/ 	.short	0x0000
        /*0012*/ 	.short	0x0000
        /*0014*/ 	.byte	0x00, 0xf0, 0xa1, 0x04


	//----- nvinfo : EIATTR_SPARSE_MMA_MASK
	.align		4
.L_2999:
        /*0018*/ 	.byte	0x03, 0x50
        /*001a*/ 	.short	0x0000


	//----- nvinfo : EIATTR_MAXREG_COUNT
	.align		4
        /*001c*/ 	.byte	0x03, 0x1b
        /*001e*/ 	.short	0x00ff


	//----- nvinfo : EIATTR_NUM_BARRIERS
	.align		4
        /*0020*/ 	.byte	0x02, 0x4c
        /*0022*/ 	.byte	0x01
	.zero		1


	//----- nvinfo : EIATTR_ANNOTATIONS
	.align		4
        /*0024*/ 	.byte	0x04, 0x55
        /*0026*/ 	.short	(.L_3001 - .L_3000)


	//   ....[0]....
.L_3000:
        /* <DEDUP_REMOVED lines=196> */


	//----- nvinfo : EIATTR_MERCURY_ISA_VERSION
	.align		4
.L_3001:
        /*0c50*/ 	.byte	0x03, 0x5f
        /*0c52*/ 	.short	0x0101


	//----- nvinfo : EIATTR_COOP_GROUP_MASK_REGIDS
	.align		4
        /*0c54*/ 	.byte	0x04, 0x29
        /*0c56*/ 	.short	(.L_3003 - .L_3002)


	//   ....[0]....
.L_3002:
        /*0c58*/ 	.word	0xffffffff


	//   ....[1]....
        /*0c5c*/ 	.word	0xffffffff


	//   ....[2]....
        /*0c60*/ 	.word	0xffffffff


	//   ....[3]....
        /*0c64*/ 	.word	0xffffffff


	//   ....[4]....
        /*0c68*/ 	.word	0xffffffff


	//   ....[5]....
        /*0c6c*/ 	.word	0xffffffff


	//   ....[6]....
        /*0c70*/ 	.word	0xffffffff


	//   ....[7]....
        /*0c74*/ 	.word	0xffffffff


	//   ....[8]....
        /*0c78*/ 	.word	0xffffffff


	//   ....[9]....
        /*0c7c*/ 	.word	0xffffffff


	//----- nvinfo : EIATTR_COOP_GROUP_INSTR_OFFSETS
	.align		4
.L_3003:
        /*0c80*/ 	.byte	0x04, 0x28
        /*0c82*/ 	.short	(.L_3005 - .L_3004)


	//   ....[0]....
.L_3004:
        /*0c84*/ 	.word	0x00002ac0


	//   ....[1]....
        /*0c88*/ 	.word	0x00002ad0


	//   ....[2]....
        /*0c8c*/ 	.word	0x00002b00


	//   ....[3]....
        /*0c90*/ 	.word	0x00002b20


	//   ....[4]....
        /*0c94*/ 	.word	0x00002b40


	//   ....[5]....
        /*0c98*/ 	.word	0x00002b60


	//   ....[6]....
        /*0c9c*/ 	.word	0x00002b80


	//   ....[7]....
        /*0ca0*/ 	.word	0x00002ba0


	//   ....[8]....
        /*0ca4*/ 	.word	0x00002bc0


	//   ....[9]....
        /*0ca8*/ 	.word	0x00002be0


	//----- nvinfo : EIATTR_VRC_CTA_INIT_COUNT
	.align		4
.L_3005:
        /*0cac*/ 	.byte	0x02, 0x4a
	.zero		1
	.zero		1


	//----- nvinfo : EIATTR_EXIT_INSTR_OFFSETS
	.align		4
        /*0cb0*/ 	.byte	0x04, 0x1c
        /*0cb2*/ 	.short	(.L_3007 - .L_3006)


	//   ....[0]....
.L_3006:
        /*0cb4*/ 	.word	0x0000c5d0


	//----- nvinfo : EIATTR_MAX_THREADS
	.align		4
.L_3007:
        /*0cb8*/ 	.byte	0x04, 0x05
        /*0cba*/ 	.short	(.L_3009 - .L_3008)
.L_3008:
        /*0cbc*/ 	.word	0x00000080
        /*0cc0*/ 	.word	0x00000001
        /*0cc4*/ 	.word	0x00000001


	//----- nvinfo : EIATTR_CBANK_PARAM_SIZE
	.align		4
.L_3009:
        /*0cc8*/ 	.byte	0x03, 0x19
        /*0cca*/ 	.short	0x0128


	//----- nvinfo : EIATTR_PARAM_CBANK
	.align		4
        /*0ccc*/ 	.byte	0x04, 0x0a
        /*0cce*/ 	.short	(.L_3011 - .L_3010)
	.align		4
.L_3010:
        /*0cd0*/ 	.word	index@(.nv.constant0._ZN10layer_norm13ln_bwd_kernelINS_13Kernel_traitsIf13__nv_bfloat16fS2_fjLj5120ELj1ELj1ELj4ELj16ENS_18Kernel_traits_baseILj5120EfS2_fS2_fjLj128EEEEELb1ELb1ELb0ELb1EEEvNS_9BwdParamsE)
        /*0cd4*/ 	.short	0x0380
        /*0cd6*/ 	.short	0x0128


	//----- nvinfo : EIATTR_SW_WAR
	.align		4
.L_3011:
        /*0cd8*/ 	.byte	0x04, 0x36
        /*0cda*/ 	.short	(.L_3013 - .L_3012)
.L_3012:
        /*0cdc*/ 	.word	0x00000008
.L_3013:


//--------------------- .nv.info._ZN10layer_norm22ln_bwd_finalize_kernelINS_22Kernel_traits_finalizeILj5120Ef13__nv_bfloat16fS2_fjLb1ELj1024ELj4ENS_18Kernel_traits_baseILj5120EfS2_fS2_fjLj1024EEEEELb1ELb0EEEvNS_9BwdParamsE --------------------------
	.section	.nv.info._ZN10layer_norm22ln_bwd_finalize_kernelINS_22Kernel_traits_finalizeILj5120Ef13__nv_bfloat16fS2_fjLb1ELj1024ELj4ENS_18Kernel_traits_baseILj5120EfS2_fS2_fjLj1024EEEEELb1ELb0EEEvNS_9BwdParamsE,"",@"SHT_CUDA_INFO"
	.sectionflags	@""
	.align	4


	//----- nvinfo : EIATTR_CUDA_API_VERSION
	.align		4
        /*0000*/ 	.byte	0x04, 0x37
        /*0002*/ 	.short	(.L_3015 - .L_3014)
.L_3014:
        /*0004*/ 	.word	0x00000082


	//----- nvinfo : EIATTR_KPARAM_INFO
	.align		4
.L_3015:
        /*0008*/ 	.byte	0x04, 0x17
        /*000a*/ 	.short	(.L_3017 - .L_3016)
.L_3016:
        /*000c*/ 	.word	0x00000000
        /*0010*/ 	.short	0x0000
        /*0012*/ 	.short	0x0000
        /*0014*/ 	.byte	0x00, 0xf0, 0xa1, 0x04


	//----- nvinfo : EIATTR_SPARSE_MMA_MASK
	.align		4
.L_3017:
        /*0018*/ 	.byte	0x03, 0x50
        /*001a*/ 	.short	0x0000


	//----- nvinfo : EIATTR_MAXREG_COUNT
	.align		4
        /*001c*/ 	.byte	0x03, 0x1b
        /*001e*/ 	.short	0x0040


	//----- nvinfo : EIATTR_NUM_BARRIERS
	.align		4
        /*0020*/ 	.byte	0x02, 0x4c
        /*0022*/ 	.byte	0x01
	.zero		1


	//----- nvinfo : EIATTR_MERCURY_ISA_VERSION
	.align		4
        /*0024*/ 	.byte	0x03, 0x5f
        /*0026*/ 	.short	0x0101


	//----- nvinfo : EIATTR_COOP_GROUP_MASK_REGIDS
	.align		4
        /*0028*/ 	.byte	0x04, 0x29
        /*002a*/ 	.short	(.L_3019 - .L_3018)


	//   ....[0]....
.L_3018:
        /*002c*/ 	.word	0xffffffff


	//   ....[1]....
        /*0030*/ 	.word	0xffffffff


	//   ....[2]....
        /*0034*/ 	.word	0xffffffff


	//   ....[3]....
        /*0038*/ 	.word	0xffffffff


	//   ....[4]....
        /*003c*/ 	.word	0xffffffff


	//   ....[5]....
        /*0040*/ 	.word	0xffffffff


	//   ....[6]....
        /*0044*/ 	.word	0xffffffff


	//   ....[7]....
        /*0048*/ 	.word	0xffffffff


	//   ....[8]....
        /*004c*/ 	.word	0xffffffff


	//   ....[9]....
        /*0050*/ 	.word	0xffffffff


	//   ....[10]....
        /*0054*/ 	.word	0xffffffff


	//   ....[11]....
        /*0058*/ 	.word	0xffffffff


	//   ....[12]....
        /*005c*/ 	.word	0xffffffff


	//   ....[13]....
        /*0060*/ 	.word	0xffffffff


	//   ....[14]....
        /*0064*/ 	.word	0xffffffff


	//----- nvinfo : EIATTR_COOP_GROUP_INSTR_OFFSETS
	.align		4
.L_3019:
        /*0068*/ 	.byte	0x04, 0x28
        /*006a*/ 	.short	(.L_3021 - .L_3020)


	//   ....[0]....
.L_3020:
        /*006c*/ 	.word	0x00001030


	//   ....[1]....
        /*0070*/ 	.word	0x00001040


	//   ....[2]....
        /*0074*/ 	.word	0x00001050


	//   ....[3]....
        /*0078*/ 	.word	0x00001090


	//   ....[4]....
        /*007c*/ 	.word	0x000010a0


	//   ....[5]....
        /*0080*/ 	.word	0x000010b0


	//   ....[6]....
        /*0084*/ 	.word	0x000010e0


	//   ....[7]....
        /*0088*/ 	.word	0x00001100


	//   ....[8]....
        /*008c*/ 	.word	0x00001120


	//   ....[9]....
        /*0090*/ 	.word	0x00001160


	//   ....[10]....
        /*0094*/ 	.word	0x00001180


	//   ....[11]....
        /*0098*/ 	.word	0x00001190


	//   ....[12]....
        /*009c*/ 	.word	0x000011e0


	//   ....[13]....
        /*00a0*/ 	.word	0x00001210


	//   ....[14]....
        /*00a4*/ 	.word	0x00001220


	//----- nvinfo : EIATTR_VRC_CTA_INIT_COUNT
	.align		4
.L_3021:
        /*00a8*/ 	.byte	0x02, 0x4a
	.zero		1
	.zero		1


	//----- nvinfo : EIATTR_EXIT_INSTR_OFFSETS
	.align		4
        /*00ac*/ 	.byte	0x04, 0x1c
        /*00ae*/ 	.short	(.L_3023 - .L_3022)


	//   ....[0]....
.L_3022:
        /*00b0*/ 	.word	0x00000060


	//   ....[1]....
        /*00b4*/ 	.word	0x000012a0


	//   ....[2]....
        /*00b8*/ 	.word	0x000012d0


	//   ....[3]....
        /*00bc*/ 	.word	0x000013b0


	//----- nvinfo : EIATTR_MAX_THREADS
	.align		4
.L_3023:
        /*00c0*/ 	.byte	0x04, 0x05
        /*00c2*/ 	.short	(.L_3025 - .L_3024)
.L_3024:
        /*00c4*/ 	.word	0x00000400
        /*00c8*/ 	.word	0x00000001
        /*00cc*/ 	.word	0x00000001


	//----- nvinfo : EIATTR_CRS_STACK_SIZE
	.align		4
.L_3025:
        /*00d0*/ 	.byte	0x04, 0x1e
        /*00d2*/ 	.short	(.L_3027 - .L_3026)
.L_3026:
        /*00d4*/ 	.word	0x00000000


	//----- nvinfo : EIATTR_CBANK_PARAM_SIZE
	.align		4
.L_3027:
        /*00d8*/ 	.byte	0x03, 0x19
        /*00da*/ 	.short	0x0128


	//----- nvinfo : EIATTR_PARAM_CBANK
	.align		4
        /*00dc*/ 	.byte	0x04, 0x0a
        /*00de*/ 	.short	(.L_3029 - .L_3028)
	.align		4
.L_3028:
        /*00e0*/ 	.word	index@(.nv.constant0._ZN10layer_norm22ln_bwd_finalize_kernelINS_22Kernel_traits_finalizeILj5120Ef13__nv_bfloat16fS2_fjLb1ELj1024ELj4ENS_18Kernel_traits_baseILj5120EfS2_fS2_fjLj1024EEEEELb1ELb0EEEvNS_9BwdParamsE)
        /*00e4*/ 	.short	0x0380
        /*00e6*/ 	.short	0x0128


	//----- nvinfo : EIATTR_SW_WAR
	.align		4
.L_3029:
        /*00e8*/ 	.byte	0x04, 0x36
        /*00ea*/ 	.short	(.L_3031 - .L_3030)
.L_3030:
        /*00ec*/ 	.word	0x00000008
.L_3031:


//--------------------- .nv.info._ZN10layer_norm13ln_bwd_kernelINS_13Kernel_traitsIf13__nv_bfloat16fS2_fjLj5120ELj1ELj1ELj4ELj16ENS_18Kernel_traits_baseILj5120EfS2_fS2_fjLj128EEEEELb1ELb1ELb1ELb0EEEvNS_9BwdParamsE --------------------------
	.section	.nv.info._ZN10layer_norm13ln_bwd_kernelINS_13Kernel_traitsIf13__nv_bfloat16fS2_fjLj5120ELj1ELj1ELj4ELj16ENS_18Kernel_traits_baseILj5120EfS2_fS2_fjLj128EEEEELb1ELb1ELb1ELb0EEEvNS_9BwdParamsE,"",@"SHT_CUDA_INFO"
	.sectionflags	@""
	.align	4


	//----- nvinfo : EIATTR_CUDA_API_VERSION
	.align		4
        /*0000*/ 	.byte	0x04, 0x37
        /*0002*/ 	.short	(.L_3033 - .L_3032)
.L_3032:
        /*0004*/ 	.word	0x00000082


	//----- nvinfo : EIATTR_KPARAM_INFO
	.align		4
.L_3033:
        /*0008*/ 	.byte	0x04, 0x17
        /*000a*/ 	.short	(.L_3035 - .L_3034)
.L_3034:
        /*000c*/ 	.word	0x00000000
        /*0010*/ 	.short	0x0000
        /*0012*/ 	.short	0x0000
        /*0014*/ 	.byte	0x00, 0xf0, 0xa1, 0x04


	//----- nvinfo : EIATTR_SPARSE_MMA_MASK
	.align		4
.L_3035:
        /*0018*/ 	.byte	0x03, 0x50
        /*001a*/ 	.short	0x0000


	//----- nvinfo : EIATTR_MAXREG_COUNT
	.align		4
        /*001c*/ 	.byte	0x03, 0x1b
        /*001e*/ 	.short	0x00ff


	//----- nvinfo : EIATTR_NUM_BARRIERS
	.align		4
        /*0020*/ 	.byte	0x02, 0x4c
        /*0022*/ 	.byte	0x01
	.zero		1


	//----- nvinfo : EIATTR_ANNOTATIONS
	.align		4
        /*0024*/ 	.byte	0x04, 0x55
        /*0026*/ 	.short	(.L_3037 - .L_3036)


	//   ....[0]....
.L_3036:
        /* <DEDUP_REMOVED lines=232> */


	//----- nvinfo : EIATTR_MERCURY_ISA_VERSION
	.align		4
.L_3037:
        /*0e90*/ 	.byte	0x03, 0x5f
        /*0e92*/ 	.short	0x0101


	//----- nvinfo : EIATTR_COOP_GROUP_MASK_REGIDS
	.align		4
        /*0e94*/ 	.byte	0x04, 0x29
        /*0e96*/ 	.short	(.L_3039 - .L_3038)


	//   ....[0]....
.L_3038:
        /*0e98*/ 	.word	0xffffffff


	//   ....[1]....
        /*0e9c*/ 	.word	0xffffffff


	//   ....[2]....
        /*0ea0*/ 	.word	0xffffffff


	//   ....[3]....
        /*0ea4*/ 	.word	0xffffffff


	//   ....[4]....
        /*0ea8*/ 	.word	0xffffffff


	//   ....[5]....
        /*0eac*/ 	.word	0xffffffff


	//   ....[6]....
        /*0eb0*/ 	.word	0xffffffff


	//   ....[7]....
        /*0eb4*/ 	.word	0xffffffff


	//   ....[8]....
        /*0eb8*/ 	.word	0xffffffff


	//   ....[9]....
        /*0ebc*/ 	.word	0xffffffff


	//----- nvinfo : EIATTR_COOP_GROUP_INSTR_OFFSETS
	.align		4
.L_3039:
        /*0ec0*/ 	.byte	0x04, 0x28
        /*0ec2*/ 	.short	(.L_3041 - .L_3040)


	//   ....[0]....
.L_3040:
        /*0ec4*/ 	.word	0x00004460


	//   ....[1]....
        /*0ec8*/ 	.word	0x00004480


	//   ....[2]....
        /*0ecc*/ 	.word	0x000044c0


	//   ....[3]....
        /*0ed0*/ 	.word	0x000044d0


	//   ....[4]....
        /*0ed4*/ 	.word	0x00004510


	//   ....[5]....
        /*0ed8*/ 	.word	0x00004520


	//   ....[6]....
        /*0edc*/ 	.word	0x00004550


	//   ....[7]....
        /*0ee0*/ 	.word	0x00004560


	//   ....[8]....
        /*0ee4*/ 	.word	0x00004590


	//   ....[9]....
        /*0ee8*/ 	.word	0x000045a0


	//----- nvinfo : EIATTR_VRC_CTA_INIT_COUNT
	.align		4
.L_3041:
        /*0eec*/ 	.byte	0x02, 0x4a
	.zero		1
	.zero		1


	//----- nvinfo : EIATTR_EXIT_INSTR_OFFSETS
	.align		4
        /*0ef0*/ 	.byte	0x04, 0x1c
        /*0ef2*/ 	.short	(.L_3043 - .L_3042)


	//   ....[0]....
.L_3042:
        /*0ef4*/ 	.word	0x00015ec0


	//   ....[1]....
        /*0ef8*/ 	.word	0x00016010


	//----- nvinfo : EIATTR_MAX_THREADS
	.align		4
.L_3043:
        /*0efc*/ 	.byte	0x04, 0x05
        /*0efe*/ 	.short	(.L_3045 - .L_3044)
.L_3044:
        /*0f00*/ 	.word	0x00000080
        /*0f04*/ 	.word	0x00000001
        /*0f08*/ 	.word	0x00000001


	//----- nvinfo : EIATTR_CRS_STACK_SIZE
	.align		4
.L_3045:
        /*0f0c*/ 	.byte	0x04, 0x1e
        /*0f0e*/ 	.short	(.L_3047 - .L_3046)
.L_3046:
        /*0f10*/ 	.word	0x00000000


	//----- nvinfo : EIATTR_CBANK_PARAM_SIZE
	.align		4
.L_3047:
        /*0f14*/ 	.byte	0x03, 0x19
        /*0f16*/ 	.short	0x0128


	//----- nvinfo : EIATTR_PARAM_CBANK
	.align		4
        /*0f18*/ 	.byte	0x04, 0x0a
        /*0f1a*/ 	.short	(.L_3049 - .L_3048)
	.align		4
.L_3048:
        /*0f1c*/ 	.word	index@(.nv.constant0._ZN10layer_norm13ln_bwd_kernelINS_13Kernel_traitsIf13__nv_bfloat16fS2_fjLj5120ELj1ELj1ELj4ELj16ENS_18Kernel_traits_baseILj5120EfS2_fS2_fjLj128EEEEELb1ELb1ELb1ELb0EEEvNS_9BwdParamsE)
        /*0f20*/ 	.short	0x0380
        /*0f22*/ 	.short	0x0128


	//----- nvinfo : EIATTR_SW_WAR
	.align		4
.L_3049:
        /*0f24*/ 	.byte	0x04, 0x36
        /*0f26*/ 	.short	(.L_3051 - .L_3050)
.L_3050:
        /*0f28*/ 	.word	0x00000008
.L_3051:


//--------------------- .nv.info._ZN10layer_norm22ln_bwd_finalize_kernelINS_22Kernel_traits_finalizeILj5120Ef13__nv_bfloat16fS2_fjLb1ELj1024ELj4ENS_18Kernel_traits_baseILj5120EfS2_fS2_fjLj1024EEEEELb1ELb1EEEvNS_9BwdParamsE --------------------------
	.section	.nv.info._ZN10layer_norm22ln_bwd_finalize_kernelINS_22Kernel_traits_finalizeILj5120Ef13__nv_bfloat16fS2_fjLb1ELj1024ELj4ENS_18Kernel_traits_baseILj5120EfS2_fS2_fjLj1024EEEEELb1ELb1EEEvNS_9BwdParamsE,"",@"SHT_CUDA_INFO"
	.sectionflags	@""
	.align	4


	//----- nvinfo : EIATTR_CUDA_API_VERSION
	.align		4
        /*0000*/ 	.byte	0x04, 0x37
        /*0002*/ 	.short	(.L_3053 - .L_3052)
.L_3052:
        /*0004*/ 	.word	0x00000082


	//----- nvinfo : EIATTR_KPARAM_INFO
	.align		4
.L_3053:
        /*0008*/ 	.byte	0x04, 0x17
        /*000a*/ 	.short	(.L_3055 - .L_3054)
.L_3054:
        /*000c*/ 	.word	0x00000000
        /*0010*/ 	.short	0x0000
        /*0012*/ 	.short	0x0000
        /*0014*/ 	.byte	0x00, 0xf0, 0xa1, 0x04


	//----- nvinfo : EIATTR_SPARSE_MMA_MASK
	.align		4
.L_3055:
        /*0018*/ 	.byte	0x03, 0x50
        /*001a*/ 	.short	0x0000


	//----- nvinfo : EIATTR_MAXREG_COUNT
	.align		4
        /*001c*/ 	.byte	0x03, 0x1b
        /*001e*/ 	.short	0x0040


	//----- nvinfo : EIATTR_NUM_BARRIERS
	.align		4
        /*0020*/ 	.byte	0x02, 0x4c
        /*0022*/ 	.byte	0x01
	.zero		1


	//----- nvinfo : EIATTR_MERCURY_ISA_VERSION
	.align		4
        /*0024*/ 	.byte	0x03, 0x5f
        /*0026*/ 	.short	0x0101


	//----- nvinfo : EIATTR_COOP_GROUP_MASK_REGIDS
	.align		4
        /*0028*/ 	.byte	0x04, 0x29
        /*002a*/ 	.short	(.L_3057 - .L_3056)


	//   ....[0]....
.L_3056:
        /*002c*/ 	.word	0xffffffff


	//   ....[1]....
        /*0030*/ 	.word	0xffffffff


	//   ....[2]....
        /*0034*/ 	.word	0xffffffff


	//   ....[3]....
        /*0038*/ 	.word	0xffffffff


	//   ....[4]....
        /*003c*/ 	.word	0xffffffff


	//   ....[5]....
        /*0040*/ 	.word	0xffffffff


	//   ....[6]....
        /*0044*/ 	.word	0xffffffff


	//   ....[7]....
        /*0048*/ 	.word	0xffffffff


	//   ....[8]....
        /*004c*/ 	.word	0xffffffff


	//   ....[9]....
        /*0050*/ 	.word	0xffffffff


	//   ....[10]....
        /*0054*/ 	.word	0xffffffff


	//   ....[11]....
        /*0058*/ 	.word	0xffffffff


	//   ....[12]....
        /*005c*/ 	.word	0xffffffff


	//   ....[13]....
        /*0060*/ 	.word	0xffffffff


	//   ....[14]....
        /*0064*/ 	.word	0xffffffff


	//----- nvinfo : EIATTR_COOP_GROUP_INSTR_OFFSETS
	.align		4
.L_3057:
        /*0068*/ 	.byte	0x04, 0x28
        /*006a*/ 	.short	(.L_3059 - .L_3058)


	//   ....[0]....
.L_3058:
        /*006c*/ 	.word	0x00001070


	//   ....[1]....
        /*0070*/ 	.word	0x00001080


	//   ....[2]....
        /*0074*/ 	.word	0x00001090


	//   ....[3]....
        /*0078*/ 	.word	0x000010c0


	//   ....[4]....
        /*007c*/ 	.word	0x000010e0


	//   ....[5]....
        /*0080*/ 	.word	0x000010f0


	//   ....[6]....
        /*0084*/ 	.word	0x00001120


	//   ....[7]....
        /*0088*/ 	.word	0x00001140


	//   ....[8]....
        /*008c*/ 	.word	0x00001150


	//   ....[9]....
        /*0090*/ 	.word	0x00001180


	//   ....[10]....
        /*0094*/ 	.word	0x000011a0


	//   ....[11]....
        /*0098*/ 	.word	0x000011b0


	//   ....[12]....
        /*009c*/ 	.word	0x000011e0


	//   ....[13]....
        /*00a0*/ 	.word	0x00001200


	//   ....[14]....
        /*00a4*/ 	.word	0x00001210


	//----- nvinfo : EIATTR_VRC_CTA_INIT_COUNT
	.align		4
.L_3059:
        /*00a8*/ 	.byte	0x02, 0x4a
	.zero		1
	.zero		1


	//----- nvinfo : EIATTR_EXIT_INSTR_OFFSETS
	.align		4
        /*00ac*/ 	.byte	0x04, 0x1c
        /*00ae*/ 	.short	(.L_3061 - .L_3060)


	//   ....[0]....
.L_3060:
        /*00b0*/ 	.word	0x00000060


	//   ....[1]....
        /*00b4*/ 	.word	0x00001290


	//   ....[2]....
        /*00b8*/ 	.word	0x000013a0


	//----- nvinfo : EIATTR_MAX_THREADS
	.align		4
.L_3061:
        /*00bc*/ 	.byte	0x04, 0x05
        /*00be*/ 	.short	(.L_3063 - .L_3062)
.L_3062:
        /*00c0*/ 	.word	0x00000400
        /*00c4*/ 	.word	0x00000001
        /*00c8*/ 	.word	0x00000001


	//----- nvinfo : EIATTR_CRS_STACK_SIZE
	.align		4
.L_3063:
        /*00cc*/ 	.byte	0x04, 0x1e
        /*00ce*/ 	.short	(.L_3065 - .L_3064)
.L_3064:
        /*00d0*/ 	.word	0x00000000


	//----- nvinfo : EIATTR_CBANK_PARAM_SIZE
	.align		4
.L_3065:
        /*00d4*/ 	.byte	0x03, 0x19
        /*00d6*/ 	.short	0x0128


	//----- nvinfo : EIATTR_PARAM_CBANK
	.align		4
        /*00d8*/ 	.byte	0x04, 0x0a
        /*00da*/ 	.short	(.L_3067 - .L_3066)
	.align		4
.L_3066:
        /*00dc*/ 	.word	index@(.nv.constant0._ZN10layer_norm22ln_bwd_finalize_kernelINS_22Kernel_traits_finalizeILj5120Ef13__nv_bfloat16fS2_fjLb1ELj1024ELj4ENS_18Kernel_traits_baseILj5120EfS2_fS2_fjLj1024EEEEELb1ELb1EEEvNS_9BwdParamsE)
        /*00e0*/ 	.short	0x0380
        /*00e2*/ 	.short	0x0128


	//----- nvinfo : EIATTR_SW_WAR
	.align		4
.L_3067:
        /*00e4*/ 	.byte	0x04, 0x36
        /*00e6*/ 	.short	(.L_3069 - .L_3068)
.L_3068:
        /*00e8*/ 	.word	0x00000008
.L_3069:


//--------------------- .nv.info._ZN10layer_norm13ln_bwd_kernelINS_13Kernel_traitsIf13__nv_bfloat16fS2_fjLj5120ELj1ELj1ELj4ELj16ENS_18Kernel_traits_baseILj5120EfS2_fS2_fjLj128EEEEELb1ELb1ELb1ELb1EEEvNS_9BwdParamsE --------------------------
	.section	.nv.info._ZN10layer_norm13ln_bwd_kernelINS_13Kernel_traitsIf13__nv_bfloat16fS2_fjLj5120ELj1ELj1ELj4ELj16ENS_18Kernel_traits_baseILj5120EfS2_fS2_fjLj128EEEEELb1ELb1ELb1ELb1EEEvNS_9BwdParamsE,"",@"SHT_CUDA_INFO"
	.sectionflags	@""
	.align	4


	//----- nvinfo : EIATTR_CUDA_API_VERSION
	.align		4
        /*0000*/ 	.byte	0x04, 0x37
        /*0002*/ 	.short	(.L_3071 - .L_3070)
.L_3070:
        /*0004*/ 	.word	0x00000082


	//----- nvinfo : EIATTR_KPARAM_INFO
	.align		4
.L_3071:
        /*0008*/ 	.byte	0x04, 0x17
        /*000a*/ 	.short	(.L_3073 - .L_3072)
.L_3072:
        /*000c*/ 	.word	0x00000000
        /*0010*/ 	.short	0x0000
        /*0012*/ 	.short	0x0000
        /*0014*/ 	.byte	0x00, 0xf0, 0xa1, 0x04


	//----- nvinfo : EIATTR_SPARSE_MMA_MASK
	.align		4
.L_3073:
        /*0018*/ 	.byte	0x03, 0x50
        /*001a*/ 	.short	0x0000


	//----- nvinfo : EIATTR_MAXREG_COUNT
	.align		4
        /*001c*/ 	.byte	0x03, 0x1b
        /*001e*/ 	.short	0x00ff


	//----- nvinfo : EIATTR_NUM_BARRIERS
	.align		4
        /*0020*/ 	.byte	0x02, 0x4c
        /*0022*/ 	.byte	0x01
	.zero		1


	//----- nvinfo : EIATTR_ANNOTATIONS
	.align		4
        /*0024*/ 	.byte	0x04, 0x55
        /*0026*/ 	.short	(.L_3075 - .L_3074)


	//   ....[0]....
.L_3074:
        /* <DEDUP_REMOVED lines=171> */


	//----- nvinfo : EIATTR_MERCURY_ISA_VERSION
	.align		4
.L_3075:
        /*0ac8*/ 	.byte	0x03, 0x5f
        /*0aca*/ 	.short	0x0101


	//----- nvinfo : EIATTR_COOP_GROUP_MASK_REGIDS
	.align		4
        /*0acc*/ 	.byte	0x04, 0x29
        /*0ace*/ 	.short	(.L_3077 - .L_3076)


	//   ....[0]....
.L_3076:
        /*0ad0*/ 	.word	0xffffffff


	//   ....[1]....
        /*0ad4*/ 	.word	0xffffffff


	//   ....[2]....
        /*0ad8*/ 	.word	0xffffffff


	//   ....[3]....
        /*0adc*/ 	.word	0xffffffff


	//   ....[4]....
        /*0ae0*/ 	.word	0xffffffff


	//   ....[5]....
        /*0ae4*/ 	.word	0xffffffff


	//   ....[6]....
        /*0ae8*/ 	.word	0xffffffff


	//   ....[7]....
        /*0aec*/ 	.word	0xffffffff


	//   ....[8]....
        /*0af0*/ 	.word	0xffffffff


	//   ....[9]....
        /*0af4*/ 	.word	0xffffffff


	//----- nvinfo : EIATTR_COOP_GROUP_INSTR_OFFSETS
	.align		4
.L_3077:
        /*0af8*/ 	.byte	0x04, 0x28
        /*0afa*/ 	.short	(.L_3079 - .L_3078)


	//   ....[0]....
.L_3078:
        /*0afc*/ 	.word	0x000037d0


	//   ....[1]....
        /*0b00*/ 	.word	0x000037e0


	//   ....[2]....
        /*0b04*/ 	.word	0x00003820


	//   ....[3]....
        /*0b08*/ 	.word	0x00003830


	//   ....[4]....
        /*0b0c*/ 	.word	0x00003880


	//   ....[5]....
        /*0b10*/ 	.word	0x00003890


	//   ....[6]....
        /*0b14*/ 	.word	0x000038c0


	//   ....[7]....
        /*0b18*/ 	.word	0x000038d0


	//   ....[8]....
        /*0b1c*/ 	.word	0x00003900


	//   ....[9]....
        /*0b20*/ 	.word	0x00003910


	//----- nvinfo : EIATTR_VRC_CTA_INIT_COUNT
	.align		4
.L_3079:
        /*0b24*/ 	.byte	0x02, 0x4a
	.zero		1
	.zero		1


	//----- nvinfo : EIATTR_EXIT_INSTR_OFFSETS
	.align		4
        /*0b28*/ 	.byte	0x04, 0x1c
        /*0b2a*/ 	.short	(.L_3081 - .L_3080)


	//   ....[0]....
.L_3080:
        /*0b2c*/ 	.word	0x000141c0


	//----- nvinfo : EIATTR_MAX_THREADS
	.align		4
.L_3081:
        /*0b30*/ 	.byte	0x04, 0x05
        /*0b32*/ 	.short	(.L_3083 - .L_3082)
.L_3082:
        /*0b34*/ 	.word	0x00000080
        /*0b38*/ 	.word	0x00000001
        /*0b3c*/ 	.word	0x00000001


	//----- nvinfo : EIATTR_CRS_STACK_SIZE
	.align		4
.L_3083:
        /*0b40*/ 	.byte	0x04, 0x1e
        /*0b42*/ 	.short	(.L_3085 - .L_3084)
.L_3084:
        /*0b44*/ 	.word	0x00000000


	//----- nvinfo : EIATTR_CBANK_PARAM_SIZE
	.align		4
.L_3085:
        /*0b48*/ 	.byte	0x03, 0x19
        /*0b4a*/ 	.short	0x0128


	//----- nvinfo : EIATTR_PARAM_CBANK
	.align		4
        /*0b4c*/ 	.byte	0x04, 0x0a
        /*0b4e*/ 	.short	(.L_3087 - .L_3086)
	.align		4
.L_3086:
        /*0b50*/ 	.word	index@(.nv.constant0._ZN10layer_norm13ln_bwd_kernelINS_13Kernel_traitsIf13__nv_bfloat16fS2_fjLj5120ELj1ELj1ELj4ELj16ENS_18Kernel_traits_baseILj5120EfS2_fS2_fjLj128EEEEELb1ELb1ELb1ELb1EEEvNS_9BwdParamsE)
        /*0b54*/ 	.short	0x0380
        /*0b56*/ 	.short	0x0128


	//----- nvinfo : EIATTR_SW_WAR
	.align		4
.L_3087:
        /*0b58*/ 	.byte	0x04, 0x36
        /*0b5a*/ 	.short	(.L_3089 - .L_3088)
.L_3088:
        /*0b5c*/ 	.word	0x00000008
.L_3089:


//--------------------- .nv.info._ZN10layer_norm13ln_bwd_kernelINS_13Kernel_traitsIf6__halfS2_S2_fjLj5120ELj1ELj1ELj4ELj16ENS_18Kernel_traits_baseILj5120EfS2_S2_S2_fjLj128EEEEELb0ELb0ELb0ELb0EEEvNS_9BwdParamsE --------------------------
	.section	.nv.info._ZN10layer_norm13ln_bwd_kernelINS_13Kernel_traitsIf6__halfS2_S2_fjLj5120ELj1ELj1ELj4ELj16ENS_18Kernel_traits_baseILj5120EfS2_S2_S2_fjLj128EEEEELb0ELb0ELb0ELb0EEEvNS_9BwdParamsE,"",@"SHT_CUDA_INFO"
	.sectionflags	@""
	.align	4


	//----- nvinfo : EIATTR_CUDA_API_VERSION
	.align		4
        /*0000*/ 	.byte	0x04, 0x37
        /*0002*/ 	.short	(.L_3091 - .L_3090)
.L_3090:
        /*0004*/ 	.word	0x00000082


	//----- nvinfo : EIATTR_KPARAM_INFO
	.align		4
.L_3091:
        /*0008*/ 	.byte	0x04, 0x17
        /*000a*/ 	.short	(.L_3093 - .L_3092)
.L_3092:
        /*000c*/ 	.word	0x00000000
        /*0010*/ 	.short	0x0000
        /*0012*/ 	.short	0x0000
        /*0014*/ 	.byte	0x00, 0xf0, 0xa1, 0x04


	//----- nvinfo : EIATTR_SPARSE_MMA_MASK
	.align		4
.L_3093:
        /*0018*/ 	.byte	0x03, 0x50
        /*001a*/ 	.short	0x0000


	//----- nvinfo : EIATTR_MAXREG_COUNT
	.align		4
        /*001c*/ 	.byte	0x03, 0x1b
        /*001e*/ 	.short	0x00ff


	//----- nvinfo : EIATTR_NUM_BARRIERS
	.align		4
        /*0020*/ 	.byte	0x02, 0x4c
        /*0022*/ 	.byte	0x01
	.zero		1


	//----- nvinfo : EIATTR_MERCURY_ISA_VERSION
	.align		4
        /*0024*/ 	.byte	0x03, 0x5f
        /*0026*/ 	.short	0x0101


	//----- nvinfo : EIATTR_COOP_GROUP_MASK_REGIDS
	.align		4
        /*0028*/ 	.byte	0x04, 0x29
        /*002a*/ 	.short	(.L_3095 - .L_3094)


	//   ....[0]....
.L_3094:
        /*002c*/ 	.word	0xffffffff


	//   ....[1]....
        /*0030*/ 	.word	0xffffffff


	//   ....[2]....
        /*0034*/ 	.word	0xffffffff


	//   ....[3]....
        /*0038*/ 	.word	0xffffffff


	//   ....[4]....
        /*003c*/ 	.word	0xffffffff


	//   ....[5]....
        /*0040*/ 	.word	0xffffffff


	//   ....[6]....
        /*0044*/ 	.word	0xffffffff


	//   ....[7]....
        /*0048*/ 	.word	0xffffffff


	//   ....[8]....
        /*004c*/ 	.word	0xffffffff


	//   ....[9]....
        /*0050*/ 	.word	0xffffffff


	//----- nvinfo : EIATTR_COOP_GROUP_INSTR_OFFSETS
	.align		4
.L_3095:
        /*0054*/ 	.byte	0x04, 0x28
        /*0056*/ 	.short	(.L_3097 - .L_3096)


	//   ....[0]....
.L_3096:
        /*0058*/ 	.word	0x00002570


	//   ....[1]....
        /*005c*/ 	.word	0x000025a0


	//   ....[2]....
        /*0060*/ 	.word	0x000025d0


	//   ....[3]....
        /*0064*/ 	.word	0x000025e0


	//   ....[4]....
        /*0068*/ 	.word	0x00002610


	//   ....[5]....
        /*006c*/ 	.word	0x00002620


	//   ....[6]....
        /*0070*/ 	.word	0x00002650


	//   ....[7]....
        /*0074*/ 	.word	0x00002660


	//   ....[8]....
        /*0078*/ 	.word	0x00002690


	//   ....[9]....
        /*007c*/ 	.word	0x000026a0


	//----- nvinfo : EIATTR_VRC_CTA_INIT_COUNT
	.align		4
.L_3097:
        /*0080*/ 	.byte	0x02, 0x4a
	.zero		1
	.zero		1


	//----- nvinfo : EIATTR_EXIT_INSTR_OFFSETS
	.align		4
        /*0084*/ 	.byte	0x04, 0x1c
        /*0086*/ 	.short	(.L_3099 - .L_3098)


	//   ....[0]....
.L_3098:
        /*0088*/ 	.word	0x00006a20


	//   ....[1]....
        /*008c*/ 	.word	0x00006ac0


	//----- nvinfo : EIATTR_MAX_THREADS
	.align		4
.L_3099:
        /*0090*/ 	.byte	0x04, 0x05
        /*0092*/ 	.short	(.L_3101 - .L_3100)
.L_3100:
        /*0094*/ 	.word	0x00000080
        /*0098*/ 	.word	0x00000001
        /*009c*/ 	.word	0x00000001


	//----- nvinfo : EIATTR_CRS_STACK_SIZE
	.align		4
.L_3101:
        /*00a0*/ 	.byte	0x04, 0x1e
        /*00a2*/ 	.short	(.L_3103 - .L_3102)
.L_3102:
        /*00a4*/ 	.word	0x00000000


	//----- nvinfo : EIATTR_CBANK_PARAM_SIZE
	.align		4
.L_3103:
        /*00a8*/ 	.byte	0x03, 0x19
        /*00aa*/ 	.short	0x0128


	//----- nvinfo : EIATTR_PARAM_CBANK
	.align		4
        /*00ac*/ 	.byte	0x04, 0x0a
        /*00ae*/ 	.short	(.L_3105 - .L_3104)
	.align		4
.L_3104:
        /*00b0*/ 	.word	index@(.nv.constant0._ZN10layer_norm13ln_bwd_kernelINS_13Kernel_traitsIf6__halfS2_S2_fjLj5120ELj1ELj1ELj4ELj16ENS_18Kernel_traits_baseILj5120EfS2_S2_S2_fjLj128EEEEELb0ELb0ELb0ELb0EEEvNS_9BwdParamsE)
        /*00b4*/ 	.short	0x0380
        /*00b6*/ 	.short	0x0128


	//----- nvinfo : EIATTR_SW_WAR
	.align		4
.L_3105:
        /*00b8*/ 	.byte	0x04, 0x36
        /*00ba*/ 	.short	(.L_3107 - .L_3106)
.L_3106:
        /*00bc*/ 	.word	0x00000008
.L_3107:


//--------------------- .nv.info._ZN10layer_norm13ln_bwd_kernelINS_13Kernel_traitsIf6__halfS2_S2_fjLj5120ELj1ELj1ELj4ELj16ENS_18Kernel_traits_baseILj5120EfS2_S2_S2_fjLj128EEEEELb0ELb0ELb0ELb1EEEvNS_9BwdParamsE --------------------------
	.section	.nv.info._ZN10layer_norm13ln_bwd_kernelINS_13Kernel_traitsIf6__halfS2_S2_fjLj5120ELj1ELj1ELj4ELj16ENS_18Kernel_traits_baseILj5120EfS2_S2_S2_fjLj128EEEEELb0ELb0ELb0ELb1EEEvNS_9BwdParamsE,"",@"SHT_CUDA_INFO"
	.sectionflags	@""
	.align	4


	//----- nvinfo : EIATTR_CUDA_API_VERSION
	.align		4
        /*0000*/ 	.byte	0x04, 0x37
        /*0002*/ 	.short	(.L_3109 - .L_3108)
.L_3108:
        /*0004*/ 	.word	0x00000082


	//----- nvinfo : EIATTR_KPARAM_INFO
	.align		4
.L_3109:
        /*0008*/ 	.byte	0x04, 0x17
        /*000a*/ 	.short	(.L_3111 - .L_3110)
.L_3110:
        /*000c*/ 	.word	0x00000000
        /*0010*/ 	.short	0x0000
        /*0012*/ 	.short	0x0000
        /*0014*/ 	.byte	0x00, 0xf0, 0xa1, 0x04


	//----- nvinfo : EIATTR_SPARSE_MMA_MASK
	.align		4
.L_3111:
        /*0018*/ 	.byte	0x03, 0x50
        /*001a*/ 	.short	0x0000


	//----- nvinfo : EIATTR_MAXREG_COUNT
	.align		4
        /*001c*/ 	.byte	0x03, 0x1b
        /*001e*/ 	.short	0x00ff


	//----- nvinfo : EIATTR_NUM_BARRIERS
	.align		4
        /*0020*/ 	.byte	0x02, 0x4c
        /*0022*/ 	.byte	0x01
	.zero		1


	//----- nvinfo : EIATTR_MERCURY_ISA_VERSION
	.align		4
        /*0024*/ 	.byte	0x03, 0x5f
        /*0026*/ 	.short	0x0101


	//----- nvinfo : EIATTR_COOP_GROUP_MASK_REGIDS
	.align		4
        /*0028*/ 	.byte	0x04, 0x29
        /*002a*/ 	.short	(.L_3113 - .L_3112)


	//   ....[0]....
.L_3112:
        /*002c*/ 	.word	0xffffffff


	//   ....[1]....
        /*0030*/ 	.word	0xffffffff


	//   ....[2]....
        /*0034*/ 	.word	0xffffffff


	//   ....[3]....
        /*0038*/ 	.word	0xffffffff


	//   ....[4]....
        /*003c*/ 	.word	0xffffffff


	//   ....[5]....
        /*0040*/ 	.word	0xffffffff


	//   ....[6]....
        /*0044*/ 	.word	0xffffffff


	//   ....[7]....
        /*0048*/ 	.word	0xffffffff


	//   ....[8]....
        /*004c*/ 	.word	0xffffffff


	//   ....[9]....
        /*0050*/ 	.word	0xffffffff


	//----- nvinfo : EIATTR_COOP_GROUP_INSTR_OFFSETS
	.align		4
.L_3113:
        /*0054*/ 	.byte	0x04, 0x28
        /*0056*/ 	.short	(.L_3115 - .L_3114)


	//   ....[0]....
.L_3114:
        /*0058*/ 	.word	0x00001ed0


	//   ....[1]....
        /*005c*/ 	.word	0x00001fd0


	//   ....[2]....
        /*0060*/ 	.word	0x00001fe0


	//   ....[3]....
        /*0064*/ 	.word	0x00002010


	//   ....[4]....
        /*0068*/ 	.word	0x00002020


	//   ....[5]....
        /*006c*/ 	.word	0x00002060


	//   ....[6]....
        /*0070*/ 	.word	0x00002070


	//   ....[7]....
        /*0074*/ 	.word	0x000020b0


	//   ....[8]....
        /*0078*/ 	.word	0x000020c0


	//   ....[9]....
        /*007c*/ 	.word	0x00002100


	//----- nvinfo : EIATTR_VRC_CTA_INIT_COUNT
	.align		4
.L_3115:
        /*0080*/ 	.byte	0x02, 0x4a
	.zero		1
	.zero		1


	//----- nvinfo : EIATTR_EXIT_INSTR_OFFSETS
	.align		4
        /*0084*/ 	.byte	0x04, 0x1c
        /*0086*/ 	.short	(.L_3117 - .L_3116)


	//   ....[0]....
.L_3116:
        /*0088*/ 	.word	0x00006620


	//----- nvinfo : EIATTR_MAX_THREADS
	.align		4
.L_3117:
        /*008c*/ 	.byte	0x04, 0x05
        /*008e*/ 	.short	(.L_3119 - .L_3118)
.L_3118:
        /*0090*/ 	.word	0x00000080
        /*0094*/ 	.word	0x00000001
        /*0098*/ 	.word	0x00000001


	//----- nvinfo : EIATTR_CRS_STACK_SIZE
	.align		4
.L_3119:
        /*009c*/ 	.byte	0x04, 0x1e
        /*009e*/ 	.short	(.L_3121 - .L_3120)
.L_3120:
        /*00a0*/ 	.word	0x00000000


	//----- nvinfo : EIATTR_CBANK_PARAM_SIZE
	.align		4
.L_3121:
        /*00a4*/ 	.byte	0x03, 0x19
        /*00a6*/ 	.short	0x0128


	//----- nvinfo : EIATTR_PARAM_CBANK
	.align		4
        /*00a8*/ 	.byte	0x04, 0x0a
        /*00aa*/ 	.short	(.L_3123 - .L_3122)
	.align		4
.L_3122:
        /*00ac*/ 	.word	index@(.nv.constant0._ZN10layer_norm13ln_bwd_kernelINS_13Kernel_traitsIf6__halfS2_S2_fjLj5120ELj1ELj1ELj4ELj16ENS_18Kernel_traits_baseILj5120EfS2_S2_S2_fjLj128EEEEELb0ELb0ELb0ELb1EEEvNS_9BwdParamsE)
        /*00b0*/ 	.short	0x0380
        /*00b2*/ 	.short	0x0128


	//----- nvinfo : EIATTR_SW_WAR
	.align		4
.L_3123:
        /*00b4*/ 	.byte	0x04, 0x36
        /*00b6*/ 	.short	(.L_3125 - .L_3124)
.L_3124:
        /*00b8*/ 	.word	0x00000008
.L_3125:


//--------------------- .nv.info._ZN10layer_norm13ln_bwd_kernelINS_13Kernel_traitsIf6__halfS2_S2_fjLj5120ELj1ELj1ELj4ELj16ENS_18Kernel_traits_baseILj5120EfS2_S2_S2_fjLj128EEEEELb0ELb0ELb1ELb0EEEvNS_9BwdParamsE --------------------------
	.section	.nv.info._ZN10layer_norm13ln_bwd_kernelINS_13Kernel_traitsIf6__halfS2_S2_fjLj5120ELj1ELj1ELj4ELj16ENS_18Kernel_traits_baseILj5120EfS2_S2_S2_fjLj128EEEEELb0ELb0ELb1ELb0EEEvNS_9BwdParamsE,"",@"SHT_CUDA_INFO"
	.sectionflags	@""
	.align	4


	//----- nvinfo : EIATTR_CUDA_API_VERSION
	.align		4
        /*0000*/ 	.byte	0x04, 0x37
        /*0002*/ 	.short	(.L_3127 - .L_3126)
.L_3126:
        /*0004*/ 	.word	0x00000082


	//----- nvinfo : EIATTR_KPARAM_INFO
	.align		4
.L_3127:
        /*0008*/ 	.byte	0x04, 0x17
        /*000a*/ 	.short	(.L_3129 - .L_3128)
.L_3128:
        /*000c*/ 	.word	0x00000000
        /*0010*/ 	.short	0x0000
        /*0012*/ 	.short	0x0000
        /*0014*/ 	.byte	0x00, 0xf0, 0xa1, 0x04


	//----- nvinfo : EIATTR_SPARSE_MMA_MASK
	.align		4
.L_3129:
        /*0018*/ 	.byte	0x03, 0x50
        /*001a*/ 	.short	0x0000


	//----- nvinfo : EIATTR_MAXREG_COUNT
	.align		4
        /*001c*/ 	.byte	0x03, 0x1b
        /*001e*/ 	.short	0x00ff


	//----- nvinfo : EIATTR_NUM_BARRIERS
	.align		4
        /*0020*/ 	.byte	0x02, 0x4c
        /*0022*/ 	.byte	0x01
	.zero		1


	//----- nvinfo : EIATTR_MERCURY_ISA_VERSION
	.align		4
        /*0024*/ 	.byte	0x03, 0x5f
        /*0026*/ 	.short	0x0101


	//----- nvinfo : EIATTR_COOP_GROUP_MASK_REGIDS
	.align		4
        /*0028*/ 	.byte	0x04, 0x29
        /*002a*/ 	.short	(.L_3131 - .L_3130)


	//   ....[0]....
.L_3130:
        /*002c*/ 	.word	0xffffffff


	//   ....[1]....
        /*0030*/ 	.word	0xffffffff


	//   ....[2]....
        /*0034*/ 	.word	0xffffffff


	//   ....[3]....
        /*0038*/ 	.word	0xffffffff


	//   ....[4]....
        /*003c*/ 	.word	0xffffffff


	//   ....[5]....
        /*0040*/ 	.word	0xffffffff


	//   ....[6]....
        /*0044*/ 	.word	0xffffffff


	//   ....[7]....
        /*0048*/ 	.word	0xffffffff


	//   ....[8]....
        /*004c*/ 	.word	0xffffffff


	//   ....[9]....
        /*0050*/ 	.word	0xffffffff


	//----- nvinfo : EIATTR_COOP_GROUP_INSTR_OFFSETS
	.align		4
.L_3131:
        /*0054*/ 	.byte	0x04, 0x28
        /*0056*/ 	.short	(.L_3133 - .L_3132)


	//   ....[0]....
.L_3132:
        /*0058*/ 	.word	0x00002800


	//   ....[1]....
        /*005c*/ 	.word	0x00002830


	//   ....[2]....
        /*0060*/ 	.word	0x00002860


	//   ....[3]....
        /*0064*/ 	.word	0x00002870


	//   ....[4]....
        /*0068*/ 	.word	0x000028a0


	//   ....[5]....
        /*006c*/ 	.word	0x000028b0


	//   ....[6]....
        /*0070*/ 	.word	0x000028e0


	//   ....[7]....
        /*0074*/ 	.word	0x000028f0


	//   ....[8]....
        /*0078*/ 	.word	0x00002920


	//   ....[9]....
        /*007c*/ 	.word	0x00002930


	//----- nvinfo : EIATTR_VRC_CTA_INIT_COUNT
	.align		4
.L_3133:
        /*0080*/ 	.byte	0x02, 0x4a
	.zero		1
	.zero		1


	//----- nvinfo : EIATTR_EXIT_INSTR_OFFSETS
	.align		4
        /*0084*/ 	.byte	0x04, 0x1c
        /*0086*/ 	.short	(.L_3135 - .L_3134)


	//   ....[0]....
.L_3134:
        /*0088*/ 	.word	0x00008cf0


	//   ....[1]....
        /*008c*/ 	.word	0x00008d90


	//----- nvinfo : EIATTR_MAX_THREADS
	.align		4
.L_3135:
        /*0090*/ 	.byte	0x04, 0x05
        /*0092*/ 	.short	(.L_3137 - .L_3136)
.L_3136:
        /*0094*/ 	.word	0x00000080
        /*0098*/ 	.word	0x00000001
        /*009c*/ 	.word	0x00000001


	//----- nvinfo : EIATTR_CRS_STACK_SIZE
	.align		4
.L_3137:
        /*00a0*/ 	.byte	0x04, 0x1e
        /*00a2*/ 	.short	(.L_3139 - .L_3138)
.L_3138:
        /*00a4*/ 	.word	0x00000000


	//----- nvinfo : EIATTR_CBANK_PARAM_SIZE
	.align		4
.L_3139:
        /*00a8*/ 	.byte	0x03, 0x19
        /*00aa*/ 	.short	0x0128


	//----- nvinfo : EIATTR_PARAM_CBANK
	.align		4
        /*00ac*/ 	.byte	0x04, 0x0a
        /*00ae*/ 	.short	(.L_3141 - .L_3140)
	.align		4
.L_3140:
        /*00b0*/ 	.word	index@(.nv.constant0._ZN10layer_norm13ln_bwd_kernelINS_13Kernel_traitsIf6__halfS2_S2_fjLj5120ELj1ELj1ELj4ELj16ENS_18Kernel_traits_baseILj5120EfS2_S2_S2_fjLj128EEEEELb0ELb0ELb1ELb0EEEvNS_9BwdParamsE)
        /*00b4*/ 	.short	0x0380
        /*00b6*/ 	.short	0x0128


	//----- nvinfo : EIATTR_SW_WAR
	.align		4
.L_3141:
        /*00b8*/ 	.byte	0x04, 0x36
        /*00ba*/ 	.short	(.L_3143 - .L_3142)
.L_3142:
        /*00bc*/ 	.word	0x00000008
.L_3143:


//--------------------- .nv.info._ZN10layer_norm13ln_bwd_kernelINS_13Kernel_traitsIf6__halfS2_S2_fjLj5120ELj1ELj1ELj4ELj16ENS_18Kernel_traits_baseILj5120EfS2_S2_S2_fjLj128EEEEELb0ELb0ELb1ELb1EEEvNS_9BwdParamsE --------------------------
	.section	.nv.info._ZN10layer_norm13ln_bwd_kernelINS_13Kernel_traitsIf6__halfS2_S2_fjLj5120ELj1ELj1ELj4ELj16ENS_18Kernel_traits_baseILj5120EfS2_S2_S2_fjLj128EEEEELb0ELb0ELb1ELb1EEEvNS_9BwdParamsE,"",@"SHT_CUDA_INFO"
	.sectionflags	@""
	.align	4


	//----- nvinfo : EIATTR_CUDA_API_VERSION
	.align		4
        /*0000*/ 	.byte	0x04, 0x37
        /*0002*/ 	.short	(.L_3145 - .L_3144)
.L_3144:
        /*0004*/ 	.word	0x00000082


	//----- nvinfo : EIATTR_KPARAM_INFO
	.align		4
.L_3145:
        /*0008*/ 	.byte	0x04, 0x17
        /*000a*/ 	.short	(.L_3147 - .L_3146)
.L_3146:
        /*000c*/ 	.word	0x00000000
        /*0010*/ 	.short	0x0000
        /*0012*/ 	.short	0x0000
        /*0014*/ 	.byte	0x00, 0xf0, 0xa1, 0x04


	//----- nvinfo : EIATTR_SPARSE_MMA_MASK
	.align		4
.L_3147:
        /*0018*/ 	.byte	0x03, 0x50
        /*001a*/ 	.short	0x0000


	//----- nvinfo : EIATTR_MAXREG_COUNT
	.align		4
        /*001c*/ 	.byte	0x03, 0x1b
        /*001e*/ 	.short	0x00ff


	//----- nvinfo : EIATTR_NUM_BARRIERS
	.align		4
        /*0020*/ 	.byte	0x02, 0x4c
        /*0022*/ 	.byte	0x01
	.zero		1


	//----- nvinfo : EIATTR_MERCURY_ISA_VERSION
	.align		4
        /*0024*/ 	.byte	0x03, 0x5f
        /*0026*/ 	.short	0x0101


	//----- nvinfo : EIATTR_COOP_GROUP_MASK_REGIDS
	.align		4
        /*0028*/ 	.byte	0x04, 0x29
        /*002a*/ 	.short	(.L_3149 - .L_3148)


	//   ....[0]....
.L_3148:
        /*002c*/ 	.word	0xffffffff


	//   ....[1]....
        /*0030*/ 	.word	0xffffffff


	//   ....[2]....
        /*0034*/ 	.word	0xffffffff


	//   ....[3]....
        /*0038*/ 	.word	0xffffffff


	//   ....[4]....
        /*003c*/ 	.word	0xffffffff


	//   ....[5]....
        /*0040*/ 	.word	0xffffffff


	//   ....[6]....
        /*0044*/ 	.word	0xffffffff


	//   ....[7]....
        /*0048*/ 	.word	0xffffffff


	//   ....[8]....
        /*004c*/ 	.word	0xffffffff


	//   ....[9]....
        /*0050*/ 	.word	0xffffffff


	//----- nvinfo : EIATTR_COOP_GROUP_INSTR_OFFSETS
	.align		4
.L_3149:
        /*0054*/ 	.byte	0x04, 0x28
        /*0056*/ 	.short	(.L_3151 - .L_3150)


	//   ....[0]....
.L_3150:
        /*0058*/ 	.word	0x00002120


	//   ....[1]....
        /*005c*/ 	.word	0x00002140


	//   ....[2]....
        /*0060*/ 	.word	0x00002180


	//   ....[3]....
        /*0064*/ 	.word	0x00002190


	//   ....[4]....
        /*0068*/ 	.word	0x000021c0


	//   ....[5]....
        /*006c*/ 	.word	0x000021e0


	//   ....[6]....
        /*0070*/ 	.word	0x00002210


	//   ....[7]....
        /*0074*/ 	.word	0x00002220


	//   ....[8]....
        /*0078*/ 	.word	0x00002250


	//   ....[9]....
        /*007c*/ 	.word	0x00002260


	//----- nvinfo : EIATTR_VRC_CTA_INIT_COUNT
	.align		4
.L_3151:
        /*0080*/ 	.byte	0x02, 0x4a
	.zero		1
	.zero		1


	//----- nvinfo : EIATTR_EXIT_INSTR_OFFSETS
	.align		4
        /*0084*/ 	.byte	0x04, 0x1c
        /*0086*/ 	.short	(.L_3153 - .L_3152)


	//   ....[0]....
.L_3152:
        /*0088*/ 	.word	0x00008250


	//----- nvinfo : EIATTR_MAX_THREADS
	.align		4
.L_3153:
        /*008c*/ 	.byte	0x04, 0x05
        /*008e*/ 	.short	(.L_3155 - .L_3154)
.L_3154:
        /*0090*/ 	.word	0x00000080
        /*0094*/ 	.word	0x00000001
        /*0098*/ 	.word	0x00000001


	//----- nvinfo : EIATTR_CRS_STACK_SIZE
	.align		4
.L_3155:
        /*009c*/ 	.byte	0x04, 0x1e
        /*009e*/ 	.short	(.L_3157 - .L_3156)
.L_3156:
        /*00a0*/ 	.word	0x00000000


	//----- nvinfo : EIATTR_CBANK_PARAM_SIZE
	.align		4
.L_3157:
        /*00a4*/ 	.byte	0x03, 0x19
        /*00a6*/ 	.short	0x0128


	//----- nvinfo : EIATTR_PARAM_CBANK
	.align		4
        /*00a8*/ 	.byte	0x04, 0x0a
        /*00aa*/ 	.short	(.L_3159 - .L_3158)
	.align		4
.L_3158:
        /*00ac*/ 	.word	index@(.nv.constant0._ZN10layer_norm13ln_bwd_kernelINS_13Kernel_traitsIf6__halfS2_S2_fjLj5120ELj1ELj1ELj4ELj16ENS_18Kernel_traits_baseILj5120EfS2_S2_S2_fjLj128EEEEELb0ELb0ELb1ELb1EEEvNS_9BwdParamsE)
        /*00b0*/ 	.short	0x0380
        /*00b2*/ 	.short	0x0128


	//----- nvinfo : EIATTR_SW_WAR
	.align		4
.L_3159:
        /*00b4*/ 	.byte	0x04, 0x36
        /*00b6*/ 	.short	(.L_3161 - .L_3160)
.L_3160:
        /*00b8*/ 	.word	0x00000008
.L_3161:


//--------------------- .nv.info._ZN10layer_norm13ln_bwd_kernelINS_13Kernel_traitsIf6__halfS2_S2_fjLj5120ELj1ELj1ELj4ELj16ENS_18Kernel_traits_baseILj5120EfS2_S2_S2_fjLj128EEEEELb0ELb1ELb0ELb0EEEvNS_9BwdParamsE --------------------------
	.section	.nv.info._ZN10layer_norm13ln_bwd_kernelINS_13Kernel_traitsIf6__halfS2_S2_fjLj5120ELj1ELj1ELj4ELj16ENS_18Kernel_traits_baseILj5120EfS2_S2_S2_fjLj128EEEEELb0ELb1ELb0ELb0EEEvNS_9BwdParamsE,"",@"SHT_CUDA_INFO"
	.sectionflags	@""
	.align	4


	//----- nvinfo : EIATTR_CUDA_API_VERSION
	.align		4
        /*0000*/ 	.byte	0x04, 0x37
        /*0002*/ 	.short	(.L_3163 - .L_3162)
.L_3162:
        /*0004*/ 	.word	0x00000082


	//----- nvinfo : EIATTR_KPARAM_INFO
	.align		4
.L_3163:
        /*0008*/ 	.byte	0x04, 0x17
        /*000a*/ 	.short	(.L_3165 - .L_3164)
.L_3164:
        /*000c*/ 	.word	0x00000000
        /*0010*/ 	.short	0x0000
        /*0012*/ 	.short	0x0000
        /*0014*/ 	.byte	0x00, 0xf0, 0xa1, 0x04


	//----- nvinfo : EIATTR_SPARSE_MMA_MASK
	.align		4
.L_3165:
        /*0018*/ 	.byte	0x03, 0x50
        /*001a*/ 	.short	0x0000


	//----- nvinfo : EIATTR_MAXREG_COUNT
	.align		4
        /*001c*/ 	.byte	0x03, 0x1b
        /*001e*/ 	.short	0x00ff


	//----- nvinfo : EIATTR_NUM_BARRIERS
	.align		4
        /*0020*/ 	.byte	0x02, 0x4c
        /*0022*/ 	.byte	0x01
	.zero		1


	//----- nvinfo : EIATTR_ANNOTATIONS
	.align		4
        /*0024*/ 	.byte	0x04, 0x55
        /*0026*/ 	.short	(.L_3167 - .L_3166)


	//   ....[0]....
.L_3166:
        /* <DEDUP_REMOVED lines=104> */


	//----- nvinfo : EIATTR_MERCURY_ISA_VERSION
	.align		4
.L_3167:
        /*0698*/ 	.byte	0x03, 0x5f
        /*069a*/ 	.short	0x0101


	//----- nvinfo : EIATTR_COOP_GROUP_MASK_REGIDS
	.align		4
        /*069c*/ 	.byte	0x04, 0x29
        /*069e*/ 	.short	(.L_3169 - .L_3168)


	//   ....[0]....
.L_3168:
        /*06a0*/ 	.word	0xffffffff


	//   ....[1]....
        /*06a4*/ 	.word	0xffffffff


	//   ....[2]....
        /*06a8*/ 	.word	0xffffffff


	//   ....[3]....
        /*06ac*/ 	.word	0xffffffff


	//   ....[4]....
        /*06b0*/ 	.word	0xffffffff


	//   ....[5]....
        /*06b4*/ 	.word	0xffffffff


	//   ....[6]....
        /*06b8*/ 	.word	0xffffffff


	//   ....[7]....
        /*06bc*/ 	.word	0xffffffff


	//   ....[8]....
        /*06c0*/ 	.word	0xffffffff


	//   ....[9]....
        /*06c4*/ 	.word	0xffffffff


	//----- nvinfo : EIATTR_COOP_GROUP_INSTR_OFFSETS
	.align		4
.L_3169:
        /*06c8*/ 	.byte	0x04, 0x28
        /*06ca*/ 	.short	(.L_3171 - .L_3170)


	//   ....[0]....
.L_3170:
        /*06cc*/ 	.word	0x00003380


	//   ....[1]....
        /*06d0*/ 	.word	0x000033a0


	//   ....[2]....
        /*06d4*/ 	.word	0x000033e0


	//   ....[3]....
        /*06d8*/ 	.word	0x00003410


	//   ....[4]....
        /*06dc*/ 	.word	0x00003430


	//   ....[5]....
        /*06e0*/ 	.word	0x00003450


	//   ....[6]....
        /*06e4*/ 	.word	0x00003470


	//   ....[7]....
        /*06e8*/ 	.word	0x00003490


	//   ....[8]....
        /*06ec*/ 	.word	0x000034b0


	//   ....[9]....
        /*06f0*/ 	.word	0x000034d0


	//----- nvinfo : EIATTR_VRC_CTA_INIT_COUNT
	.align		4
.L_3171:
        /*06f4*/ 	.byte	0x02, 0x4a
	.zero		1
	.zero		1


	//----- nvinfo : EIATTR_EXIT_INSTR_OFFSETS
	.align		4
        /*06f8*/ 	.byte	0x04, 0x1c
        /*06fa*/ 	.short	(.L_3173 - .L_3172)


	//   ....[0]....
.L_3172:
        /*06fc*/ 	.word	0x00009e50


	//   ....[1]....
        /*0700*/ 	.word	0x00009f20


	//----- nvinfo : EIATTR_MAX_THREADS
	.align		4
.L_3173:
        /*0704*/ 	.byte	0x04, 0x05
        /*0706*/ 	.short	(.L_3175 - .L_3174)
.L_3174:
        /*0708*/ 	.word	0x00000080
        /*070c*/ 	.word	0x00000001
        /*0710*/ 	.word	0x00000001


	//----- nvinfo : EIATTR_CRS_STACK_SIZE
	.align		4
.L_3175:
        /*0714*/ 	.byte	0x04, 0x1e
        /*0716*/ 	.short	(.L_3177 - .L_3176)
.L_3176:
        /*0718*/ 	.word	0x00000000


	//----- nvinfo : EIATTR_CBANK_PARAM_SIZE
	.align		4
.L_3177:
        /*071c*/ 	.byte	0x03, 0x19
        /*071e*/ 	.short	0x0128


	//----- nvinfo : EIATTR_PARAM_CBANK
	.align		4
        /*0720*/ 	.byte	0x04, 0x0a
        /*0722*/ 	.short	(.L_3179 - .L_3178)
	.align		4
.L_3178:
        /*0724*/ 	.word	index@(.nv.constant0._ZN10layer_norm13ln_bwd_kernelINS_13Kernel_traitsIf6__halfS2_S2_fjLj5120ELj1ELj1ELj4ELj16ENS_18Kernel_traits_baseILj5120EfS2_S2_S2_fjLj128EEEEELb0ELb1ELb0ELb0EEEvNS_9BwdParamsE)
        /*0728*/ 	.short	0x0380
        /*072a*/ 	.short	0x0128


	//----- nvinfo : EIATTR_SW_WAR
	.align		4
.L_3179:
        /*072c*/ 	.byte	0x04, 0x36
        /*072e*/ 	.short	(.L_3181 - .L_3180)
.L_3180:
        /*0730*/ 	.word	0x00000008
.L_3181:


//--------------------- .nv.info._ZN10layer_norm13ln_bwd_kernelINS_13Kernel_traitsIf6__halfS2_S2_fjLj5120ELj1ELj1ELj4ELj16ENS_18Kernel_traits_baseILj5120EfS2_S2_S2_fjLj128EEEEELb0ELb1ELb0ELb1EEEvNS_9BwdParamsE --------------------------
	.section	.nv.info._ZN10layer_norm13ln_bwd_kernelINS_13Kernel_traitsIf6__halfS2_S2_fjLj5120ELj1ELj1ELj4ELj16ENS_18Kernel_traits_baseILj5120EfS2_S2_S2_fjLj128EEEEELb0ELb1ELb0ELb1EEEvNS_9BwdParamsE,"",@"SHT_CUDA_INFO"
	.sectionflags	@""
	.align	4


	//----- nvinfo : EIATTR_CUDA_API_VERSION
	.align		4
        /*0000*/ 	.byte	0x04, 0x37
        /*0002*/ 	.short	(.L_3183 - .L_3182)
.L_3182:
        /*0004*/ 	.word	0x00000082


	//----- nvinfo : EIATTR_KPARAM_INFO
	.align		4
.L_3183:
        /*0008*/ 	.byte	0x04, 0x17
        /*000a*/ 	.short	(.L_3185 - .L_3184)
.L_3184:
        /*000c*/ 	.word	0x00000000
        /*0010*/ 	.short	0x0000
        /*0012*/ 	.short	0x0000
        /*0014*/ 	.byte	0x00, 0xf0, 0xa1, 0x04


	//----- nvinfo : EIATTR_SPARSE_MMA_MASK
	.align		4
.L_3185:
        /*0018*/ 	.byte	0x03, 0x50
        /*001a*/ 	.short	0x0000


	//----- nvinfo : EIATTR_MAXREG_COUNT
	.align		4
        /*001c*/ 	.byte	0x03, 0x1b
        /*001e*/ 	.short	0x00ff


	//----- nvinfo : EIATTR_NUM_BARRIERS
	.align		4
        /*0020*/ 	.byte	0x02, 0x4c
        /*0022*/ 	.byte	0x01
	.zero		1


	//----- nvinfo : EIATTR_ANNOTATIONS
	.align		4
        /*0024*/ 	.byte	0x04, 0x55
        /*0026*/ 	.short	(.L_3187 - .L_3186)


	//   ....[0]....
.L_3186:
        /* <DEDUP_REMOVED lines=122> */


	//----- nvinfo : EIATTR_MERCURY_ISA_VERSION
	.align		4
.L_3187:
        /*07b0*/ 	.byte	0x03, 0x5f
        /*07b2*/ 	.short	0x0101


	//----- nvinfo : EIATTR_COOP_GROUP_MASK_REGIDS
	.align		4
        /*07b4*/ 	.byte	0x04, 0x29
        /*07b6*/ 	.short	(.L_3189 - .L_3188)


	//   ....[0]....
.L_3188:
        /*07b8*/ 	.word	0xffffffff


	//   ....[1]....
        /*07bc*/ 	.word	0xffffffff


	//   ....[2]....
        /*07c0*/ 	.word	0xffffffff


	//   ....[3]....
        /*07c4*/ 	.word	0xffffffff


	//   ....[4]....
        /*07c8*/ 	.word	0xffffffff


	//   ....[5]....
        /*07cc*/ 	.word	0xffffffff


	//   ....[6]....
        /*07d0*/ 	.word	0xffffffff


	//   ....[7]....
        /*07d4*/ 	.word	0xffffffff


	//   ....[8]....
        /*07d8*/ 	.word	0xffffffff


	//   ....[9]....
        /*07dc*/ 	.word	0xffffffff


	//----- nvinfo : EIATTR_COOP_GROUP_INSTR_OFFSETS
	.align		4
.L_3189:
        /*07e0*/ 	.byte	0x04, 0x28
        /*07e2*/ 	.short	(.L_3191 - .L_3190)


	//   ....[0]....
.L_3190:
        /*07e4*/ 	.word	0x000028a0


	//   ....[1]....
        /*07e8*/ 	.word	0x000029a0


	//   ....[2]....
        /*07ec*/ 	.word	0x000029c0


	//   ....[3]....
        /*07f0*/ 	.word	0x000029e0


	//   ....[4]....
        /*07f4*/ 	.word	0x00002a00


	//   ....[5]....
        /*07f8*/ 	.word	0x00002a20


	//   ....[6]....
        /*07fc*/ 	.word	0x00002a40


	//   ....[7]....
        /*0800*/ 	.word	0x00002a60


	//   ....[8]....
        /*0804*/ 	.word	0x00002aa0


	//   ....[9]....
        /*0808*/ 	.word	0x00002ae0


	//----- nvinfo : EIATTR_VRC_CTA_INIT_COUNT
	.align		4
.L_3191:
        /*080c*/ 	.byte	0x02, 0x4a
	.zero		1
	.zero		1


	//----- nvinfo : EIATTR_EXIT_INSTR_OFFSETS
	.align		4
        /*0810*/ 	.byte	0x04, 0x1c
        /*0812*/ 	.short	(.L_3193 - .L_3192)


	//   ....[0]....
.L_3192:
        /*0814*/ 	.word	0x000099d0


	//----- nvinfo : EIATTR_MAX_THREADS
	.align		4
.L_3193:
        /*0818*/ 	.byte	0x04, 0x05
        /*081a*/ 	.short	(.L_3195 - .L_3194)
.L_3194:
        /*081c*/ 	.word	0x00000080
        /*0820*/ 	.word	0x00000001
        /*0824*/ 	.word	0x00000001


	//----- nvinfo : EIATTR_CRS_STACK_SIZE
	.align		4
.L_3195:
        /*0828*/ 	.byte	0x04, 0x1e
        /*082a*/ 	.short	(.L_3197 - .L_3196)
.L_3196:
        /*082c*/ 	.word	0x00000000


	//----- nvinfo : EIATTR_CBANK_PARAM_SIZE
	.align		4
.L_3197:
        /*0830*/ 	.byte	0x03, 0x19
        /*0832*/ 	.short	0x0128


	//----- nvinfo : EIATTR_PARAM_CBANK
	.align		4
        /*0834*/ 	.byte	0x04, 0x0a
        /*0836*/ 	.short	(.L_3199 - .L_3198)
	.align		4
.L_3198:
        /*0838*/ 	.word	index@(.nv.constant0._ZN10layer_norm13ln_bwd_kernelINS_13Kernel_traitsIf6__halfS2_S2_fjLj5120ELj1ELj1ELj4ELj16ENS_18Kernel_traits_baseILj5120EfS2_S2_S2_fjLj128EEEEELb0ELb1ELb0ELb1EEEvNS_9BwdParamsE)
        /*083c*/ 	.short	0x0380
        /*083e*/ 	.short	0x0128


	//----- nvinfo : EIATTR_SW_WAR
	.align		4
.L_3199:
        /*0840*/ 	.byte	0x04, 0x36
        /*0842*/ 	.short	(.L_3201 - .L_3200)
.L_3200:
        /*0844*/ 	.word	0x00000008
.L_3201:


//--------------------- .nv.info._ZN10layer_norm13ln_bwd_kernelINS_13Kernel_traitsIf6__halfS2_S2_fjLj5120ELj1ELj1ELj4ELj16ENS_18Kernel_traits_baseILj5120EfS2_S2_S2_fjLj128EEEEELb0ELb1ELb1ELb0EEEvNS_9BwdParamsE --------------------------
	.section	.nv.info._ZN10layer_norm13ln_bwd_kernelINS_13Kernel_traitsIf6__halfS2_S2_fjLj5120ELj1ELj1ELj4ELj16ENS_18Kernel_traits_baseILj5120EfS2_S2_S2_fjLj128EEEEELb0ELb1ELb1ELb0EEEvNS_9BwdParamsE,"",@"SHT_CUDA_INFO"
	.sectionflags	@""
	.align	4


	//----- nvinfo : EIATTR_CUDA_API_VERSION
	.align		4
        /*0000*/ 	.byte	0x04, 0x37
        /*0002*/ 	.short	(.L_3203 - .L_3202)
.L_3202:
        /*0004*/ 	.word	0x00000082


	//----- nvinfo : EIATTR_KPARAM_INFO
	.align		4
.L_3203:
        /*0008*/ 	.byte	0x04, 0x17
        /*000a*/ 	.short	(.L_3205 - .L_3204)
.L_3204:
        /*000c*/ 	.word	0x00000000
        /*0010*/ 	.short	0x0000
        /*0012*/ 	.short	0x0000
        /*0014*/ 	.byte	0x00, 0xf0, 0xa1, 0x04


	//----- nvinfo : EIATTR_SPARSE_MMA_MASK
	.align		4
.L_3205:
        /*0018*/ 	.byte	0x03, 0x50
        /*001a*/ 	.short	0x0000


	//----- nvinfo : EIATTR_MAXREG_COUNT
	.align		4
        /*001c*/ 	.byte	0x03, 0x1b
        /*001e*/ 	.short	0x00ff


	//----- nvinfo : EIATTR_NUM_BARRIERS
	.align		4
        /*0020*/ 	.byte	0x02, 0x4c
        /*0022*/ 	.byte	0x01
	.zero		1


	//----- nvinfo : EIATTR_ANNOTATIONS
	.align		4
        /*0024*/ 	.byte	0x04, 0x55
        /*0026*/ 	.short	(.L_3207 - .L_3206)


	//   ....[0]....
.L_3206:
        /* <DEDUP_REMOVED lines=134> */


	//----- nvinfo : EIATTR_MERCURY_ISA_VERSION
	.align		4
.L_3207:
        /*0878*/ 	.byte	0x03, 0x5f
        /*087a*/ 	.short	0x0101


	//----- nvinfo : EIATTR_COOP_GROUP_MASK_REGIDS
	.align		4
        /*087c*/ 	.byte	0x04, 0x29
        /*087e*/ 	.short	(.L_3209 - .L_3208)


	//   ....[0]....
.L_3208:
        /*0880*/ 	.word	0xffffffff


	//   ....[1]....
        /*0884*/ 	.word	0xffffffff


	//   ....[2]....
        /*0888*/ 	.word	0xffffffff


	//   ....[3]....
        /*088c*/ 	.word	0xffffffff


	//   ....[4]....
        /*0890*/ 	.word	0xffffffff


	//   ....[5]....
        /*0894*/ 	.word	0xffffffff


	//   ....[6]....
        /*0898*/ 	.word	0xffffffff


	//   ....[7]....
        /*089c*/ 	.word	0xffffffff


	//   ....[8]....
        /*08a0*/ 	.word	0xffffffff


	//   ....[9]....
        /*08a4*/ 	.word	0xffffffff


	//----- nvinfo : EIATTR_COOP_GROUP_INSTR_OFFSETS
	.align		4
.L_3209:
        /*08a8*/ 	.byte	0x04, 0x28
        /*08aa*/ 	.short	(.L_3211 - .L_3210)


	//   ....[0]....
.L_3210:
        /*08ac*/ 	.word	0x00003860


	//   ....[1]....
        /*08b0*/ 	.word	0x00003880


	//   ....[2]....
        /*08b4*/ 	.word	0x000038c0


	//   ....[3]....
        /*08b8*/ 	.word	0x000038d0


	//   ....[4]....
        /*08bc*/ 	.word	0x00003910


	//   ....[5]....
        /*08c0*/ 	.word	0x00003920


	//   ....[6]....
        /*08c4*/ 	.word	0x00003950


	//   ....[7]....
        /*08c8*/ 	.word	0x00003960


	//   ....[8]....
        /*08cc*/ 	.word	0x00003990


	//   ....[9]....
        /*08d0*/ 	.word	0x000039a0


	//----- nvinfo : EIATTR_VRC_CTA_INIT_COUNT
	.align		4
.L_3211:
        /*08d4*/ 	.byte	0x02, 0x4a
	.zero		1
	.zero		1


	//----- nvinfo : EIATTR_EXIT_INSTR_OFFSETS
	.align		4
        /*08d8*/ 	.byte	0x04, 0x1c
        /*08da*/ 	.short	(.L_3213 - .L_3212)


	//   ....[0]....
.L_3212:
        /*08dc*/ 	.word	0x0000cc70


	//   ....[1]....
        /*08e0*/ 	.word	0x0000cd40


	//----- nvinfo : EIATTR_MAX_THREADS
	.align		4
.L_3213:
        /*08e4*/ 	.byte	0x04, 0x05
        /*08e6*/ 	.short	(.L_3215 - .L_3214)
.L_3214:
        /*08e8*/ 	.word	0x00000080
        /*08ec*/ 	.word	0x00000001
        /*08f0*/ 	.word	0x00000001


	//----- nvinfo : EIATTR_CRS_STACK_SIZE
	.align		4
.L_3215:
        /*08f4*/ 	.byte	0x04, 0x1e
        /*08f6*/ 	.short	(.L_3217 - .L_3216)
.L_3216:
        /*08f8*/ 	.word	0x00000000


	//----- nvinfo : EIATTR_CBANK_PARAM_SIZE
	.align		4
.L_3217:
        /*08fc*/ 	.byte	0x03, 0x19
        /*08fe*/ 	.short	0x0128


	//----- nvinfo : EIATTR_PARAM_CBANK
	.align		4
        /*0900*/ 	.byte	0x04, 0x0a
        /*0902*/ 	.short	(.L_3219 - .L_3218)
	.align		4
.L_3218:
        /*0904*/ 	.word	index@(.nv.constant0._ZN10layer_norm13ln_bwd_kernelINS_13Kernel_traitsIf6__halfS2_S2_fjLj5120ELj1ELj1ELj4ELj16ENS_18Kernel_traits_baseILj5120EfS2_S2_S2_fjLj128EEEEELb0ELb1ELb1ELb0EEEvNS_9BwdParamsE)
        /*0908*/ 	.short	0x0380
        /*090a*/ 	.short	0x0128


	//----- nvinfo : EIATTR_SW_WAR
	.align		4
.L_3219:
        /*090c*/ 	.byte	0x04, 0x36
        /*090e*/ 	.short	(.L_3221 - .L_3220)
.L_3220:
        /*0910*/ 	.word	0x00000008
.L_3221:


//--------------------- .nv.info._ZN10layer_norm13ln_bwd_kernelINS_13Kernel_traitsIf6__halfS2_S2_fjLj5120ELj1ELj1ELj4ELj16ENS_18Kernel_traits_baseILj5120EfS2_S2_S2_fjLj128EEEEELb0ELb1ELb1ELb1EEEvNS_9BwdParamsE --------------------------
	.section	.nv.info._ZN10layer_norm13ln_bwd_kernelINS_13Kernel_traitsIf6__halfS2_S2_fjLj5120ELj1ELj1ELj4ELj16ENS_18Kernel_traits_baseILj5120EfS2_S2_S2_fjLj128EEEEELb0ELb1ELb1ELb1EEEvNS_9BwdParamsE,"",@"SHT_CUDA_INFO"
	.sectionflags	@""
	.align	4


	//----- nvinfo : EIATTR_CUDA_API_VERSION
	.align		4
        /*0000*/ 	.byte	0x04, 0x37
        /*0002*/ 	.short	(.L_3223 - .L_3222)
.L_3222:
        /*0004*/ 	.word	0x00000082


	//----- nvinfo : EIATTR_KPARAM_INFO
	.align		4
.L_3223:
        /*0008*/ 	.byte	0x04, 0x17
        /*000a*/ 	.short	(.L_3225 - .L_3224)
.L_3224:
        /*000c*/ 	.word	0x00000000
        /*0010*/ 	.short	0x0000
        /*0012*/ 	.short	0x0000
        /*0014*/ 	.byte	0x00, 0xf0, 0xa1, 0x04


	//----- nvinfo : EIATTR_SPARSE_MMA_MASK
	.align		4
.L_3225:
        /*0018*/ 	.byte	0x03, 0x50
        /*001a*/ 	.short	0x0000


	//----- nvinfo : EIATTR_MAXREG_COUNT
	.align		4
        /*001c*/ 	.byte	0x03, 0x1b
        /*001e*/ 	.short	0x00ff


	//----- nvinfo : EIATTR_NUM_BARRIERS
	.align		4
        /*0020*/ 	.byte	0x02, 0x4c
        /*0022*/ 	.byte	0x01
	.zero		1


	//----- nvinfo : EIATTR_ANNOTATIONS
	.align		4
        /*0024*/ 	.byte	0x04, 0x55
        /*0026*/ 	.short	(.L_3227 - .L_3226)


	//   ....[0]....
.L_3226:
        /* <DEDUP_REMOVED lines=163> */


	//----- nvinfo : EIATTR_MERCURY_ISA_VERSION
	.align		4
.L_3227:
        /*0a48*/ 	.byte	0x03, 0x5f
        /*0a4a*/ 	.short	0x0101


	//----- nvinfo : EIATTR_COOP_GROUP_MASK_REGIDS
	.align		4
        /*0a4c*/ 	.byte	0x04, 0x29
        /*0a4e*/ 	.short	(.L_3229 - .L_3228)


	//   ....[0]....
.L_3228:
        /*0a50*/ 	.word	0xffffffff


	//   ....[1]....
        /*0a54*/ 	.word	0xffffffff


	//   ....[2]....
        /*0a58*/ 	.word	0xffffffff


	//   ....[3]....
        /*0a5c*/ 	.word	0xffffffff


	//   ....[4]....
        /*0a60*/ 	.word	0xffffffff


	//   ....[5]....
        /*0a64*/ 	.word	0xffffffff


	//   ....[6]....
        /*0a68*/ 	.word	0xffffffff


	//   ....[7]....
        /*0a6c*/ 	.word	0xffffffff


	//   ....[8]....
        /*0a70*/ 	.word	0xffffffff


	//   ....[9]....
        /*0a74*/ 	.word	0xffffffff


	//----- nvinfo : EIATTR_COOP_GROUP_INSTR_OFFSETS
	.align		4
.L_3229:
        /*0a78*/ 	.byte	0x04, 0x28
        /*0a7a*/ 	.short	(.L_3231 - .L_3230)


	//   ....[0]....
.L_3230:
        /*0a7c*/ 	.word	0x00002d20


	//   ....[1]....
        /*0a80*/ 	.word	0x00002d30


	//   ....[2]....
        /*0a84*/ 	.word	0x00002d70


	//   ....[3]....
        /*0a88*/ 	.word	0x00002d80


	//   ....[4]....
        /*0a8c*/ 	.word	0x00002dd0


	//   ....[5]....
        /*0a90*/ 	.word	0x00002de0


	//   ....[6]....
        /*0a94*/ 	.word	0x00002e10


	//   ....[7]....
        /*0a98*/ 	.word	0x00002e20


	//   ....[8]....
        /*0a9c*/ 	.word	0x00002e50


	//   ....[9]....
        /*0aa0*/ 	.word	0x00002e60


	//----- nvinfo : EIATTR_VRC_CTA_INIT_COUNT
	.align		4
.L_3231:
        /*0aa4*/ 	.byte	0x02, 0x4a
	.zero		1
	.zero		1


	//----- nvinfo : EIATTR_EXIT_INSTR_OFFSETS
	.align		4
        /*0aa8*/ 	.byte	0x04, 0x1c
        /*0aaa*/ 	.short	(.L_3233 - .L_3232)


	//   ....[0]....
.L_3232:
        /*0aac*/ 	.word	0x0000c400


	//----- nvinfo : EIATTR_MAX_THREADS
	.align		4
.L_3233:
        /*0ab0*/ 	.byte	0x04, 0x05
        /*0ab2*/ 	.short	(.L_3235 - .L_3234)
.L_3234:
        /*0ab4*/ 	.word	0x00000080
        /*0ab8*/ 	.word	0x00000001
        /*0abc*/ 	.word	0x00000001


	//----- nvinfo : EIATTR_CRS_STACK_SIZE
	.align		4
.L_3235:
        /*0ac0*/ 	.byte	0x04, 0x1e
        /*0ac2*/ 	.short	(.L_3237 - .L_3236)
.L_3236:
        /*0ac4*/ 	.word	0x00000000


	//----- nvinfo : EIATTR_CBANK_PARAM_SIZE
	.align		4
.L_3237:
        /*0ac8*/ 	.byte	0x03, 0x19
        /*0aca*/ 	.short	0x0128


	//----- nvinfo : EIATTR_PARAM_CBANK
	.align		4
        /*0acc*/ 	.byte	0x04, 0x0a
        /*0ace*/ 	.short	(.L_3239 - .L_3238)
	.align		4
.L_3238:
        /*0ad0*/ 	.word	index@(.nv.constant0._ZN10layer_norm13ln_bwd_kernelINS_13Kernel_traitsIf6__halfS2_S2_fjLj5120ELj1ELj1ELj4ELj16ENS_18Kernel_traits_baseILj5120EfS2_S2_S2_fjLj128EEEEELb0ELb1ELb1ELb1EEEvNS_9BwdParamsE)
        /*0ad4*/ 	.short	0x0380
        /*0ad6*/ 	.short	0x0128


	//----- nvinfo : EIATTR_SW_WAR
	.align		4
.L_3239:
        /*0ad8*/ 	.byte	0x04, 0x36
        /*0ada*/ 	.short	(.L_3241 - .L_3240)
.L_3240:
        /*0adc*/ 	.word	0x00000008
.L_3241:


//--------------------- .nv.info._ZN10layer_norm13ln_bwd_kernelINS_13Kernel_traitsIf6__halfS2_S2_fjLj5120ELj1ELj1ELj4ELj16ENS_18Kernel_traits_baseILj5120EfS2_S2_S2_fjLj128EEEEELb1ELb0ELb0ELb0EEEvNS_9BwdParamsE --------------------------
	.section	.nv.info._ZN10layer_norm13ln_bwd_kernelINS_13Kernel_traitsIf6__halfS2_S2_fjLj5120ELj1ELj1ELj4ELj16ENS_18Kernel_traits_baseILj5120EfS2_S2_S2_fjLj128EEEEELb1ELb0ELb0ELb0EEEvNS_9BwdParamsE,"",@"SHT_CUDA_INFO"
	.sectionflags	@""
	.align	4


	//----- nvinfo : EIATTR_CUDA_API_VERSION
	.align		4
        /*0000*/ 	.byte	0x04, 0x37
        /*0002*/ 	.short	(.L_3243 - .L_3242)
.L_3242:
        /*0004*/ 	.word	0x00000082


	//----- nvinfo : EIATTR_KPARAM_INFO
	.align		4
.L_3243:
        /*0008*/ 	.byte	0x04, 0x17
        /*000a*/ 	.short	(.L_3245 - .L_3244)
.L_3244:
        /*000c*/ 	.word	0x00000000
        /*0010*/ 	.short	0x0000
        /*0012*/ 	.short	0x0000
        /*0014*/ 	.byte	0x00, 0xf0, 0xa1, 0x04


	//----- nvinfo : EIATTR_SPARSE_MMA_MASK
	.align		4
.L_3245:
        /*0018*/ 	.byte	0x03, 0x50
        /*001a*/ 	.short	0x0000


	//----- nvinfo : EIATTR_MAXREG_COUNT
	.align		4
        /*001c*/ 	.byte	0x03, 0x1b
        /*001e*/ 	.short	0x00ff


	//----- nvinfo : EIATTR_NUM_BARRIERS
	.align		4
        /*0020*/ 	.byte	0x02, 0x4c
        /*0022*/ 	.byte	0x01
	.zero		1


	//----- nvinfo : EIATTR_MERCURY_ISA_VERSION
	.align		4
        /*0024*/ 	.byte	0x03, 0x5f
        /*0026*/ 	.short	0x0101


	//----- nvinfo : EIATTR_COOP_GROUP_MASK_REGIDS
	.align		4
        /*0028*/ 	.byte	0x04, 0x29
        /*002a*/ 	.short	(.L_3247 - .L_3246)


	//   ....[0]....
.L_3246:
        /*002c*/ 	.word	0xffffffff


	//   ....[1]....
        /*0030*/ 	.word	0xffffffff


	//   ....[2]....
        /*0034*/ 	.word	0xffffffff


	//   ....[3]....
        /*0038*/ 	.word	0xffffffff


	//   ....[4]....
        /*003c*/ 	.word	0xffffffff


	//   ....[5]....
        /*0040*/ 	.word	0xffffffff


	//   ....[6]....
        /*0044*/ 	.word	0xffffffff


	//   ....[7]....
        /*0048*/ 	.word	0xffffffff


	//   ....[8]....
        /*004c*/ 	.word	0xffffffff


	//   ....[9]....
        /*0050*/ 	.word	0xffffffff


	//----- nvinfo : EIATTR_COOP_GROUP_INSTR_OFFSETS
	.align		4
.L_3247:
        /*0054*/ 	.byte	0x04, 0x28
        /*0056*/ 	.short	(.L_3249 - .L_3248)


	//   ....[0]....
.L_3248:
        /*0058*/ 	.word	0x00002670


	//   ....[1]....
        /*005c*/ 	.word	0x000026a0


	//   ....[2]....
        /*0060*/ 	.word	0x000026d0


	//   ....[3]....
        /*0064*/ 	.word	0x000026e0


	//   ....[4]....
        /*0068*/ 	.word	0x00002710


	//   ....[5]....
        /*006c*/ 	.word	0x00002720


	//   ....[6]....
        /*0070*/ 	.word	0x00002750


	//   ....[7]....
        /*0074*/ 	.word	0x00002760


	//   ....[8]....
        /*0078*/ 	.word	0x00002790


	//   ....[9]....
        /*007c*/ 	.word	0x000027a0


	//----- nvinfo : EIATTR_VRC_CTA_INIT_COUNT
	.align		4
.L_3249:
        /*0080*/ 	.byte	0x02, 0x4a
	.zero		1
	.zero		1


	//----- nvinfo : EIATTR_EXIT_INSTR_OFFSETS
	.align		4
        /*0084*/ 	.byte	0x04, 0x1c
        /*0086*/ 	.short	(.L_3251 - .L_3250)


	//   ....[0]....
.L_3250:
        /*0088*/ 	.word	0x00008b20


	//   ....[1]....
        /*008c*/ 	.word	0x00008bc0


	//----- nvinfo : EIATTR_MAX_THREADS
	.align		4
.L_3251:
        /*0090*/ 	.byte	0x04, 0x05
        /*0092*/ 	.short	(.L_3253 - .L_3252)
.L_3252:
        /*0094*/ 	.word	0x00000080
        /*0098*/ 	.word	0x00000001
        /*009c*/ 	.word	0x00000001


	//----- nvinfo : EIATTR_CRS_STACK_SIZE
	.align		4
.L_3253:
        /*00a0*/ 	.byte	0x04, 0x1e
        /*00a2*/ 	.short	(.L_3255 - .L_3254)
.L_3254:
        /*00a4*/ 	.word	0x00000000


	//----- nvinfo : EIATTR_CBANK_PARAM_SIZE
	.align		4
.L_3255:
        /*00a8*/ 	.byte	0x03, 0x19
        /*00aa*/ 	.short	0x0128


	//----- nvinfo : EIATTR_PARAM_CBANK
	.align		4
        /*00ac*/ 	.byte	0x04, 0x0a
        /*00ae*/ 	.short	(.L_3257 - .L_3256)
	.align		4
.L_3256:
        /*00b0*/ 	.word	index@(.nv.constant0._ZN10layer_norm13ln_bwd_kernelINS_13Kernel_traitsIf6__halfS2_S2_fjLj5120ELj1ELj1ELj4ELj16ENS_18Kernel_traits_baseILj5120EfS2_S2_S2_fjLj128EEEEELb1ELb0ELb0ELb0EEEvNS_9BwdParamsE)
        /*00b4*/ 	.short	0x0380
        /*00b6*/ 	.short	0x0128


	//----- nvinfo : EIATTR_SW_WAR
	.align		4
.L_3257:
        /*00b8*/ 	.byte	0x04, 0x36
        /*00ba*/ 	.short	(.L_3259 - .L_3258)
.L_3258:
        /*00bc*/ 	.word	0x00000008
.L_3259:


//--------------------- .nv.info._ZN10layer_norm13ln_bwd_kernelINS_13Kernel_traitsIf6__halfS2_S2_fjLj5120ELj1ELj1ELj4ELj16ENS_18Kernel_traits_baseILj5120EfS2_S2_S2_fjLj128EEEEELb1ELb0ELb0ELb1EEEvNS_9BwdParamsE --------------------------
	.section	.nv.info._ZN10layer_norm13ln_bwd_kernelINS_13Kernel_traitsIf6__halfS2_S2_fjLj5120ELj1ELj1ELj4ELj16ENS_18Kernel_traits_baseILj5120EfS2_S2_S2_fjLj128EEEEELb1ELb0ELb0ELb1EEEvNS_9BwdParamsE,"",@"SHT_CUDA_INFO"
	.sectionflags	@""
	.align	4


	//----- nvinfo : EIATTR_CUDA_API_VERSION
	.align		4
        /*0000*/ 	.byte	0x04, 0x37
        /*0002*/ 	.short	(.L_3261 - .L_3260)
.L_3260:
        /*0004*/ 	.word	0x00000082


	//----- nvinfo : EIATTR_KPARAM_INFO
	.align		4
.L_3261:
        /*0008*/ 	.byte	0x04, 0x17
        /*000a*/ 	.short	(.L_3263 - .L_3262)
.L_3262:
        /*000c*/ 	.word	0x00000000
        /*0010*/ 	.short	0x0000
        /*0012*/ 	.short	0x0000
        /*0014*/ 	.byte	0x00, 0xf0, 0xa1, 0x04


	//----- nvinfo : EIATTR_SPARSE_MMA_MASK
	.align		4
.L_3263:
        /*0018*/ 	.byte	0x03, 0x50
        /*001a*/ 	.short	0x0000


	//----- nvinfo : EIATTR_MAXREG_COUNT
	.align		4
        /*001c*/ 	.byte	0x03, 0x1b
        /*001e*/ 	.short	0x00ff


	//----- nvinfo : EIATTR_NUM_BARRIERS
	.align		4
        /*0020*/ 	.byte	0x02, 0x4c
        /*0022*/ 	.byte	0x01
	.zero		1


	//----- nvinfo : EIATTR_MERCURY_ISA_VERSION
	.align		4
        /*0024*/ 	.byte	0x03, 0x5f
        /*0026*/ 	.short	0x0101


	//----- nvinfo : EIATTR_COOP_GROUP_MASK_REGIDS
	.align		4
        /*0028*/ 	.byte	0x04, 0x29
        /*002a*/ 	.short	(.L_3265 - .L_3264)


	//   ....[0]....
.L_3264:
        /*002c*/ 	.word	0xffffffff


	//   ....[1]....
        /*0030*/ 	.word	0xffffffff


	//   ....[2]....
        /*0034*/ 	.word	0xffffffff


	//   ....[3]....
        /*0038*/ 	.word	0xffffffff


	//   ....[4]....
        /*003c*/ 	.word	0xffffffff


	//   ....[5]....
        /*0040*/ 	.word	0xffffffff


	//   ....[6]....
        /*0044*/ 	.word	0xffffffff


	//   ....[7]....
        /*0048*/ 	.word	0xffffffff


	//   ....[8]....
        /*004c*/ 	.word	0xffffffff


	//   ....[9]....
        /*0050*/ 	.word	0xffffffff


	//----- nvinfo : EIATTR_COOP_GROUP_INSTR_OFFSETS
	.align		4
.L_3265:
        /*0054*/ 	.byte	0x04, 0x28
        /*0056*/ 	.short	(.L_3267 - .L_3266)


	//   ....[0]....
.L_3266:
        /*0058*/ 	.word	0x00001ed0


	//   ....[1]....
        /*005c*/ 	.word	0x00001f80


	//   ....[2]....
        /*0060*/ 	.word	0x00001f90


	//   ....[3]....
        /*0064*/ 	.word	0x00001fc0


	//   ....[4]....
        /*0068*/ 	.word	0x00001fd0


	//   ....[5]....
        /*006c*/ 	.word	0x00001ff0


	//   ....[6]....
        /*0070*/ 	.word	0x00002020


	//   ....[7]....
        /*0074*/ 	.word	0x00002040


	//   ....[8]....
        /*0078*/ 	.word	0x00002070


	//   ....[9]....
        /*007c*/ 	.word	0x00002080


	//----- nvinfo : EIATTR_VRC_CTA_INIT_COUNT
	.align		4
.L_3267:
        /*0080*/ 	.byte	0x02, 0x4a
	.zero		1
	.zero		1


	//----- nvinfo : EIATTR_EXIT_INSTR_OFFSETS
	.align		4
        /*0084*/ 	.byte	0x04, 0x1c
        /*0086*/ 	.short	(.L_3269 - .L_3268)


	//   ....[0]....
.L_3268:
        /*0088*/ 	.word	0x000084d0


	//----- nvinfo : EIATTR_MAX_THREADS
	.align		4
.L_3269:
        /*008c*/ 	.byte	0x04, 0x05
        /*008e*/ 	.short	(.L_3271 - .L_3270)
.L_3270:
        /*0090*/ 	.word	0x00000080
        /*0094*/ 	.word	0x00000001
        /*0098*/ 	.word	0x00000001


	//----- nvinfo : EIATTR_CBANK_PARAM_SIZE
	.align		4
.L_3271:
        /*009c*/ 	.byte	0x03, 0x19
        /*009e*/ 	.short	0x0128


	//----- nvinfo : EIATTR_PARAM_CBANK
	.align		4
        /*00a0*/ 	.byte	0x04, 0x0a
        /*00a2*/ 	.short	(.L_3273 - .L_3272)
	.align		4
.L_3272:
        /*00a4*/ 	.word	index@(.nv.constant0._ZN10layer_norm13ln_bwd_kernelINS_13Kernel_traitsIf6__halfS2_S2_fjLj5120ELj1ELj1ELj4ELj16ENS_18Kernel_traits_baseILj5120EfS2_S2_S2_fjLj128EEEEELb1ELb0ELb0ELb1EEEvNS_9BwdParamsE)
        /*00a8*/ 	.short	0x0380
        /*00aa*/ 	.short	0x0128


	//----- nvinfo : EIATTR_SW_WAR
	.align		4
.L_3273:
        /*00ac*/ 	.byte	0x04, 0x36
        /*00ae*/ 	.short	(.L_3275 - .L_3274)
.L_3274:
        /*00b0*/ 	.word	0x00000008
.L_3275:


//--------------------- .nv.info._ZN10layer_norm22ln_bwd_finalize_kernelINS_22Kernel_traits_finalizeILj5120Ef6__halfS2_S2_fjLb0ELj1024ELj4ENS_18Kernel_traits_baseILj5120EfS2_S2_S2_fjLj1024EEEEELb0ELb0EEEvNS_9BwdParamsE --------------------------
	.section	.nv.info._ZN10layer_norm22ln_bwd_finalize_kernelINS_22Kernel_traits_finalizeILj5120Ef6__halfS2_S2_fjLb0ELj1024ELj4ENS_18Kernel_traits_baseILj5120EfS2_S2_S2_fjLj1024EEEEELb0ELb0EEEvNS_9BwdParamsE,"",@"SHT_CUDA_INFO"
	.sectionflags	@""
	.align	4


	//----- nvinfo : EIATTR_CUDA_API_VERSION
	.align		4
        /*0000*/ 	.byte	0x04, 0x37
        /*0002*/ 	.short	(.L_3277 - .L_3276)
.L_3276:
        /*0004*/ 	.word	0x00000082


	//----- nvinfo : EIATTR_KPARAM_INFO
	.align		4
.L_3277:
        /*0008*/ 	.byte	0x04, 0x17
        /*000a*/ 	.short	(.L_3279 - .L_3278)
.L_3278:
        /*000c*/ 	.word	0x00000000
        /*0010*/ 	.short	0x0000
        /*0012*/ 	.short	0x0000
        /*0014*/ 	.byte	0x00, 0xf0, 0xa1, 0x04


	//----- nvinfo : EIATTR_SPARSE_MMA_MASK
	.align		4
.L_3279:
        /*0018*/ 	.byte	0x03, 0x50
        /*001a*/ 	.short	0x0000


	//----- nvinfo : EIATTR_MAXREG_COUNT
	.align		4
        /*001c*/ 	.byte	0x03, 0x1b
        /*001e*/ 	.short	0x0040


	//----- nvinfo : EIATTR_NUM_BARRIERS
	.align		4
        /*0020*/ 	.byte	0x02, 0x4c
        /*0022*/ 	.byte	0x01
	.zero		1


	//----- nvinfo : EIATTR_MERCURY_ISA_VERSION
	.align		4
        /*0024*/ 	.byte	0x03, 0x5f
        /*0026*/ 	.short	0x0101


	//----- nvinfo : EIATTR_COOP_GROUP_MASK_REGIDS
	.align		4
        /*0028*/ 	.byte	0x04, 0x29
        /*002a*/ 	.short	(.L_3281 - .L_3280)


	//   ....[0]....
.L_3280:
        /*002c*/ 	.word	0xffffffff


	//   ....[1]....
        /*0030*/ 	.word	0xffffffff


	//   ....[2]....
        /*0034*/ 	.word	0xffffffff


	//   ....[3]....
        /*0038*/ 	.word	0xffffffff


	//   ....[4]....
        /*003c*/ 	.word	0xffffffff


	//   ....[5]....
        /*0040*/ 	.word	0xffffffff


	//   ....[6]....
        /*0044*/ 	.word	0xffffffff


	//   ....[7]....
        /*0048*/ 	.word	0xffffffff


	//   ....[8]....
        /*004c*/ 	.word	0xffffffff


	//   ....[9]....
        /*0050*/ 	.word	0xffffffff


	//----- nvinfo : EIATTR_COOP_GROUP_INSTR_OFFSETS
	.align		4
.L_3281:
        /*0054*/ 	.byte	0x04, 0x28
        /*0056*/ 	.short	(.L_3283 - .L_3282)


	//   ....[0]....
.L_3282:
        /*0058*/ 	.word	0x00001550


	//   ....[1]....
        /*005c*/ 	.word	0x00001560


	//   ....[2]....
        /*0060*/ 	.word	0x00001590


	//   ....[3]....
        /*0064*/ 	.word	0x000015a0


	//   ....[4]....
        /*0068*/ 	.word	0x000015d0


	//   ....[5]....
        /*006c*/ 	.word	0x000015e0


	//   ....[6]....
        /*0070*/ 	.word	0x00001610


	//   ....[7]....
        /*0074*/ 	.word	0x00001630


	//   ....[8]....
        /*0078*/ 	.word	0x00001680


	//   ....[9]....
        /*007c*/ 	.word	0x00001690


	//----- nvinfo : EIATTR_VRC_CTA_INIT_COUNT
	.align		4
.L_3283:
        /*0080*/ 	.byte	0x02, 0x4a
	.zero		1
	.zero		1


	//----- nvinfo : EIATTR_EXIT_INSTR_OFFSETS
	.align		4
        /*0084*/ 	.byte	0x04, 0x1c
        /*0086*/ 	.short	(.L_3285 - .L_3284)


	//   ....[0]....
.L_3284:
        /*0088*/ 	.word	0x00000060


	//   ....[1]....
        /*008c*/ 	.word	0x000016f0


	//   ....[2]....
        /*0090*/ 	.word	0x00001720


	//   ....[3]....
        /*0094*/ 	.word	0x000017c0


	//----- nvinfo : EIATTR_MAX_THREADS
	.align		4
.L_3285:
        /*0098*/ 	.byte	0x04, 0x05
        /*009a*/ 	.short	(.L_3287 - .L_3286)
.L_3286:
        /*009c*/ 	.word	0x00000400
        /*00a0*/ 	.word	0x00000001
        /*00a4*/ 	.word	0x00000001


	//----- nvinfo : EIATTR_CRS_STACK_SIZE
	.align		4
.L_3287:
        /*00a8*/ 	.byte	0x04, 0x1e
        /*00aa*/ 	.short	(.L_3289 - .L_3288)
.L_3288:
        /*00ac*/ 	.word	0x00000000


	//----- nvinfo : EIATTR_CBANK_PARAM_SIZE
	.align		4
.L_3289:
        /*00b0*/ 	.byte	0x03, 0x19
        /*00b2*/ 	.short	0x0128


	//----- nvinfo : EIATTR_PARAM_CBANK
	.align		4
        /*00b4*/ 	.byte	0x04, 0x0a
        /*00b6*/ 	.short	(.L_3291 - .L_3290)
	.align		4
.L_3290:
        /*00b8*/ 	.word	index@(.nv.constant0._ZN10layer_norm22ln_bwd_finalize_kernelINS_22Kernel_traits_finalizeILj5120Ef6__halfS2_S2_fjLb0ELj1024ELj4ENS_18Kernel_traits_baseILj5120EfS2_S2_S2_fjLj1024EEEEELb0ELb0EEEvNS_9BwdParamsE)
        /*00bc*/ 	.short	0x0380
        /*00be*/ 	.short	0x0128


	//----- nvinfo : EIATTR_SW_WAR
	.align		4
.L_3291:
        /*00c0*/ 	.byte	0x04, 0x36
        /*00c2*/ 	.short	(.L_3293 - .L_3292)
.L_3292:
        /*00c4*/ 	.word	0x00000008
.L_3293:


//--------------------- .nv.info._ZN10layer_norm13ln_bwd_kernelINS_13Kernel_traitsIf6__halfS2_S2_fjLj5120ELj1ELj1ELj4ELj16ENS_18Kernel_traits_baseILj5120EfS2_S2_S2_fjLj128EEEEELb1ELb0ELb1ELb0EEEvNS_9BwdParamsE --------------------------
	.section	.nv.info._ZN10layer_norm13ln_bwd_kernelINS_13Kernel_traitsIf6__halfS2_S2_fjLj5120ELj1ELj1ELj4ELj16ENS_18Kernel_traits_baseILj5120EfS2_S2_S2_fjLj128EEEEELb1ELb0ELb1ELb0EEEvNS_9BwdParamsE,"",@"SHT_CUDA_INFO"
	.sectionflags	@""
	.align	4


	//----- nvinfo : EIATTR_CUDA_API_VERSION
	.align		4
        /*0000*/ 	.byte	0x04, 0x37
        /*0002*/ 	.short	(.L_3295 - .L_3294)
.L_3294:
        /*0004*/ 	.word	0x00000082


	//----- nvinfo : EIATTR_KPARAM_INFO
	.align		4
.L_3295:
        /*0008*/ 	.byte	0x04, 0x17
        /*000a*/ 	.short	(.L_3297 - .L_3296)
.L_3296:
        /*000c*/ 	.word	0x00000000
        /*0010*/ 	.short	0x0000
        /*0012*/ 	.short	0x0000
        /*0014*/ 	.byte	0x00, 0xf0, 0xa1, 0x04


	//----- nvinfo : EIATTR_SPARSE_MMA_MASK
	.align		4
.L_3297:
        /*0018*/ 	.byte	0x03, 0x50
        /*001a*/ 	.short	0x0000


	//----- nvinfo : EIATTR_MAXREG_COUNT
	.align		4
        /*001c*/ 	.byte	0x03, 0x1b
        /*001e*/ 	.short	0x00ff


	//----- nvinfo : EIATTR_NUM_BARRIERS
	.align		4
        /*0020*/ 	.byte	0x02, 0x4c
        /*0022*/ 	.byte	0x01
	.zero		1


	//----- nvinfo : EIATTR_ANNOTATIONS
	.align		4
        /*0024*/ 	.byte	0x04, 0x55
        /*0026*/ 	.short	(.L_3299 - .L_3298)


	//   ....[0]....
.L_3298:
        /*0028*/ 	.word	0x00000001
        /*002c*/ 	.byte	0x40, 0x00, 0x00, 0x00, 0x01, 0x00, 0x00, 0x00, 0x50, 0x00, 0x00, 0x00, 0x01, 0x00, 0x00, 0x00
        /*003c*/ 	.byte	0x60, 0x05, 0x00, 0x00, 0x01, 0x00, 0x00, 0x00, 0x70, 0x05, 0x00, 0x00, 0x01, 0x00, 0x00, 0x00
        /*004c*/ 	.byte	0x40, 0x0c, 0x00, 0x00, 0x01, 0x00, 0x00, 0x00, 0x50, 0x0c, 0x00, 0x00, 0x01, 0x00, 0x00, 0x00
        /*005c*/ 	.byte	0x80, 0x0c, 0x00, 0x00, 0x01, 0x00, 0x00, 0x00, 0xa0, 0x0c, 0x00, 0x00


	//----- nvinfo : EIATTR_MERCURY_ISA_VERSION
	.align		4
.L_3299:
        /*0068*/ 	.byte	0x03, 0x5f
        /*006a*/ 	.short	0x0101


	//----- nvinfo : EIATTR_COOP_GROUP_MASK_REGIDS
	.align		4
        /*006c*/ 	.byte	0x04, 0x29
        /*006e*/ 	.short	(.L_3301 - .L_3300)


	//   ....[0]....
.L_3300:
        /*0070*/ 	.word	0xffffffff


	//   ....[1]....
        /*0074*/ 	.word	0xffffffff


	//   ....[2]....
        /*0078*/ 	.word	0xffffffff


	//   ....[3]....
        /*007c*/ 	.word	0xffffffff


	//   ....[4]....
        /*0080*/ 	.word	0xffffffff


	//   ....[5]....
        /*0084*/ 	.word	0xffffffff


	//   ....[6]....
        /*0088*/ 	.word	0xffffffff


	//   ....[7]....
        /*008c*/ 	.word	0xffffffff


	//   ....[8]....
        /*0090*/ 	.word	0xffffffff


	//   ....[9]....
        /*0094*/ 	.word	0xffffffff


	//----- nvinfo : EIATTR_COOP_GROUP_INSTR_OFFSETS
	.align		4
.L_3301:
        /*0098*/ 	.byte	0x04, 0x28
        /*009a*/ 	.short	(.L_3303 - .L_3302)


	//   ....[0]....
.L_3302:
        /*009c*/ 	.word	0x00002ea0


	//   ....[1]....
        /*00a0*/ 	.word	0x00002ed0


	//   ....[2]....
        /*00a4*/ 	.word	0x00002f00


	//   ....[3]....
        /*00a8*/ 	.word	0x00002f10


	//   ....[4]....
        /*00ac*/ 	.word	0x00002f40


	//   ....[5]....
        /*00b0*/ 	.word	0x00002f50


	//   ....[6]....
        /*00b4*/ 	.word	0x00002f80


	//   ....[7]....
        /*00b8*/ 	.word	0x00002f90


	//   ....[8]....
        /*00bc*/ 	.word	0x00002fc0


	//   ....[9]....
        /*00c0*/ 	.word	0x00002fd0


	//----- nvinfo : EIATTR_VRC_CTA_INIT_COUNT
	.align		4
.L_3303:
        /*00c4*/ 	.byte	0x02, 0x4a
	.zero		1
	.zero		1


	//----- nvinfo : EIATTR_EXIT_INSTR_OFFSETS
	.align		4
        /*00c8*/ 	.byte	0x04, 0x1c
        /*00ca*/ 	.short	(.L_3305 - .L_3304)


	//   ....[0]....
.L_3304:
        /*00cc*/ 	.word	0x0000b370


	//   ....[1]....
        /*00d0*/ 	.word	0x0000b410


	//----- nvinfo : EIATTR_MAX_THREADS
	.align		4
.L_3305:
        /*00d4*/ 	.byte	0x04, 0x05
        /*00d6*/ 	.short	(.L_3307 - .L_3306)
.L_3306:
        /*00d8*/ 	.word	0x00000080
        /*00dc*/ 	.word	0x00000001
        /*00e0*/ 	.word	0x00000001


	//----- nvinfo : EIATTR_CRS_STACK_SIZE
	.align		4
.L_3307:
        /*00e4*/ 	.byte	0x04, 0x1e
        /*00e6*/ 	.short	(.L_3309 - .L_3308)
.L_3308:
        /*00e8*/ 	.word	0x00000000


	//----- nvinfo : EIATTR_CBANK_PARAM_SIZE
	.align		4
.L_3309:
        /*00ec*/ 	.byte	0x03, 0x19
        /*00ee*/ 	.short	0x0128


	//----- nvinfo : EIATTR_PARAM_CBANK
	.align		4
        /*00f0*/ 	.byte	0x04, 0x0a
        /*00f2*/ 	.short	(.L_3311 - .L_3310)
	.align		4
.L_3310:
        /*00f4*/ 	.word	index@(.nv.constant0._ZN10layer_norm13ln_bwd_kernelINS_13Kernel_traitsIf6__halfS2_S2_fjLj5120ELj1ELj1ELj4ELj16ENS_18Kernel_traits_baseILj5120EfS2_S2_S2_fjLj128EEEEELb1ELb0ELb1ELb0EEEvNS_9BwdParamsE)
        /*00f8*/ 	.short	0x0380
        /*00fa*/ 	.short	0x0128


	//----- nvinfo : EIATTR_SW_WAR
	.align		4
.L_3311:
        /*00fc*/ 	.byte	0x04, 0x36
        /*00fe*/ 	.short	(.L_3313 - .L_3312)
.L_3312:
        /*0100*/ 	.word	0x00000008
.L_3313:


//--------------------- .nv.info._ZN10layer_norm22ln_bwd_finalize_kernelINS_22Kernel_traits_finalizeILj5120Ef6__halfS2_S2_fjLb0ELj1024ELj4ENS_18Kernel_traits_baseILj5120EfS2_S2_S2_fjLj1024EEEEELb0ELb1EEEvNS_9BwdParamsE --------------------------
	.section	.nv.info._ZN10layer_norm22ln_bwd_finalize_kernelINS_22Kernel_traits_finalizeILj5120Ef6__halfS2_S2_fjLb0ELj1024ELj4ENS_18Kernel_traits_baseILj5120EfS2_S2_S2_fjLj1024EEEEELb0ELb1EEEvNS_9BwdParamsE,"",@"SHT_CUDA_INFO"
	.sectionflags	@""
	.align	4


	//----- nvinfo : EIATTR_CUDA_API_VERSION
	.align		4
        /*0000*/ 	.byte	0x04, 0x37
        /*0002*/ 	.short	(.L_3315 - .L_3314)
.L_3314:
        /*0004*/ 	.word	0x00000082


	//----- nvinfo : EIATTR_KPARAM_INFO
	.align		4
.L_3315:
        /*0008*/ 	.byte	0x04, 0x17
        /*000a*/ 	.short	(.L_3317 - .L_3316)
.L_3316:
        /*000c*/ 	.word	0x00000000
        /*0010*/ 	.short	0x0000
        /*0012*/ 	.short	0x0000
        /*0014*/ 	.byte	0x00, 0xf0, 0xa1, 0x04


	//----- nvinfo : EIATTR_SPARSE_MMA_MASK
	.align		4
.L_3317:
        /*0018*/ 	.byte	0x03, 0x50
        /*001a*/ 	.short	0x0000


	//----- nvinfo : EIATTR_MAXREG_COUNT
	.align		4
        /*001c*/ 	.byte	0x03, 0x1b
        /*001e*/ 	.short	0x0040


	//----- nvinfo : EIATTR_NUM_BARRIERS
	.align		4
        /*0020*/ 	.byte	0x02, 0x4c
        /*0022*/ 	.byte	0x01
	.zero		1


	//----- nvinfo : EIATTR_MERCURY_ISA_VERSION
	.align		4
        /*0024*/ 	.byte	0x03, 0x5f
        /*0026*/ 	.short	0x0101


	//----- nvinfo : EIATTR_COOP_GROUP_MASK_REGIDS
	.align		4
        /*0028*/ 	.byte	0x04, 0x29
        /*002a*/ 	.short	(.L_3319 - .L_3318)


	//   ....[0]....
.L_3318:
        /*002c*/ 	.word	0xffffffff


	//   ....[1]....
        /*0030*/ 	.word	0xffffffff


	//   ....[2]....
        /*0034*/ 	.word	0xffffffff


	//   ....[3]....
        /*0038*/ 	.word	0xffffffff


	//   ....[4]....
        /*003c*/ 	.word	0xffffffff


	//   ....[5]....
        /*0040*/ 	.word	0xffffffff


	//   ....[6]....
        /*0044*/ 	.word	0xffffffff


	//   ....[7]....
        /*0048*/ 	.word	0xffffffff


	//   ....[8]....
        /*004c*/ 	.word	0xffffffff


	//   ....[9]....
        /*0050*/ 	.word	0xffffffff


	//----- nvinfo : EIATTR_COOP_GROUP_INSTR_OFFSETS
	.align		4
.L_3319:
        /*0054*/ 	.byte	0x04, 0x28
        /*0056*/ 	.short	(.L_3321 - .L_3320)


	//   ....[0]....
.L_3320:
        /*0058*/ 	.word	0x00001560


	//   ....[1]....
        /*005c*/ 	.word	0x00001570


	//   ....[2]....
        /*0060*/ 	.word	0x000015a0


	//   ....[3]....
        /*0064*/ 	.word	0x000015b0


	//   ....[4]....
        /*0068*/ 	.word	0x000015e0


	//   ....[5]....
        /*006c*/ 	.word	0x000015f0


	//   ....[6]....
        /*0070*/ 	.word	0x00001620


	//   ....[7]....
        /*0074*/ 	.word	0x00001640


	//   ....[8]....
        /*0078*/ 	.word	0x00001670


	//   ....[9]....
        /*007c*/ 	.word	0x00001680


	//----- nvinfo : EIATTR_VRC_CTA_INIT_COUNT
	.align		4
.L_3321:
        /*0080*/ 	.byte	0x02, 0x4a
	.zero		1
	.zero		1


	//----- nvinfo : EIATTR_EXIT_INSTR_OFFSETS
	.align		4
        /*0084*/ 	.byte	0x04, 0x1c
        /*0086*/ 	.short	(.L_3323 - .L_3322)


	//   ....[0]....
.L_3322:
        /*0088*/ 	.word	0x00000060


	//   ....[1]....
        /*008c*/ 	.word	0x000016e0


	//   ....[2]....
        /*0090*/ 	.word	0x000017b0


	//----- nvinfo : EIATTR_MAX_THREADS
	.align		4
.L_3323:
        /*0094*/ 	.byte	0x04, 0x05
        /*0096*/ 	.short	(.L_3325 - .L_3324)
.L_3324:
        /*0098*/ 	.word	0x00000400
        /*009c*/ 	.word	0x00000001
        /*00a0*/ 	.word	0x00000001


	//----- nvinfo : EIATTR_CRS_STACK_SIZE
	.align		4
.L_3325:
        /*00a4*/ 	.byte	0x04, 0x1e
        /*00a6*/ 	.short	(.L_3327 - .L_3326)
.L_3326:
        /*00a8*/ 	.word	0x00000000


	//----- nvinfo : EIATTR_CBANK_PARAM_SIZE
	.align		4
.L_3327:
        /*00ac*/ 	.byte	0x03, 0x19
        /*00ae*/ 	.short	0x0128


	//----- nvinfo : EIATTR_PARAM_CBANK
	.align		4
        /*00b0*/ 	.byte	0x04, 0x0a
        /*00b2*/ 	.short	(.L_3329 - .L_3328)
	.align		4
.L_3328:
        /*00b4*/ 	.word	index@(.nv.constant0._ZN10layer_norm22ln_bwd_finalize_kernelINS_22Kernel_traits_finalizeILj5120Ef6__halfS2_S2_fjLb0ELj1024ELj4ENS_18Kernel_traits_baseILj5120EfS2_S2_S2_fjLj1024EEEEELb0ELb1EEEvNS_9BwdParamsE)
        /*00b8*/ 	.short	0x0380
        /*00ba*/ 	.short	0x0128


	//----- nvinfo : EIATTR_SW_WAR
	.align		4
.L_3329:
        /*00bc*/ 	.byte	0x04, 0x36
        /*00be*/ 	.short	(.L_3331 - .L_3330)
.L_3330:
        /*00c0*/ 	.word	0x00000008
.L_3331:


//--------------------- .nv.info._ZN10layer_norm13ln_bwd_kernelINS_13Kernel_traitsIf6__halfS2_S2_fjLj5120ELj1ELj1ELj4ELj16ENS_18Kernel_traits_baseILj5120EfS2_S2_S2_fjLj128EEEEELb1ELb0ELb1ELb1EEEvNS_9BwdParamsE --------------------------
	.section	.nv.info._ZN10layer_norm13ln_bwd_kernelINS_13Kernel_traitsIf6__halfS2_S2_fjLj5120ELj1ELj1ELj4ELj16ENS_18Kernel_traits_baseILj5120EfS2_S2_S2_fjLj128EEEEELb1ELb0ELb1ELb1EEEvNS_9BwdParamsE,"",@"SHT_CUDA_INFO"
	.sectionflags	@""
	.align	4


	//----- nvinfo : EIATTR_CUDA_API_VERSION
	.align		4
        /*0000*/ 	.byte	0x04, 0x37
        /*0002*/ 	.short	(.L_3333 - .L_3332)
.L_3332:
        /*0004*/ 	.word	0x00000082


	//----- nvinfo : EIATTR_KPARAM_INFO
	.align		4
.L_3333:
        /*0008*/ 	.byte	0x04, 0x17
        /*000a*/ 	.short	(.L_3335 - .L_3334)
.L_3334:
        /*000c*/ 	.word	0x00000000
        /*0010*/ 	.short	0x0000
        /*0012*/ 	.short	0x0000
        /*0014*/ 	.byte	0x00, 0xf0, 0xa1, 0x04


	//----- nvinfo : EIATTR_SPARSE_MMA_MASK
	.align		4
.L_3335:
        /*0018*/ 	.byte	0x03, 0x50
        /*001a*/ 	.short	0x0000


	//----- nvinfo : EIATTR_MAXREG_COUNT
	.align		4
        /*001c*/ 	.byte	0x03, 0x1b
        /*001e*/ 	.short	0x00ff


	//----- nvinfo : EIATTR_NUM_BARRIERS
	.align		4
        /*0020*/ 	.byte	0x02, 0x4c
        /*0022*/ 	.byte	0x01
	.zero		1


	//----- nvinfo : EIATTR_MERCURY_ISA_VERSION
	.align		4
        /*0024*/ 	.byte	0x03, 0x5f
        /*0026*/ 	.short	0x0101


	//----- nvinfo : EIATTR_COOP_GROUP_MASK_REGIDS
	.align		4
        /*0028*/ 	.byte	0x04, 0x29
        /*002a*/ 	.short	(.L_3337 - .L_3336)


	//   ....[0]....
.L_3336:
        /*002c*/ 	.word	0xffffffff


	//   ....[1]....
        /*0030*/ 	.word	0xffffffff


	//   ....[2]....
        /*0034*/ 	.word	0xffffffff


	//   ....[3]....
        /*0038*/ 	.word	0xffffffff


	//   ....[4]....
        /*003c*/ 	.word	0xffffffff


	//   ....[5]....
        /*0040*/ 	.word	0xffffffff


	//   ....[6]....
        /*0044*/ 	.word	0xffffffff


	//   ....[7]....
        /*0048*/ 	.word	0xffffffff


	//   ....[8]....
        /*004c*/ 	.word	0xffffffff


	//   ....[9]....
        /*0050*/ 	.word	0xffffffff


	//----- nvinfo : EIATTR_COOP_GROUP_INSTR_OFFSETS
	.align		4
.L_3337:
        /*0054*/ 	.byte	0x04, 0x28
        /*0056*/ 	.short	(.L_3339 - .L_3338)


	//   ....[0]....
.L_3338:
        /*0058*/ 	.word	0x00002570


	//   ....[1]....
        /*005c*/ 	.word	0x00002590


	//   ....[2]....
        /*0060*/ 	.word	0x000025d0


	//   ....[3]....
        /*0064*/ 	.word	0x000025e0


	//   ....[4]....
        /*0068*/ 	.word	0x00002620


	//   ....[5]....
        /*006c*/ 	.word	0x00002630


	//   ....[6]....
        /*0070*/ 	.word	0x00002660


	//   ....[7]....
        /*0074*/ 	.word	0x00002670


	//   ....[8]....
        /*0078*/ 	.word	0x000026a0


	//   ....[9]....
        /*007c*/ 	.word	0x000026b0


	//----- nvinfo : EIATTR_VRC_CTA_INIT_COUNT
	.align		4
.L_3339:
        /*0080*/ 	.byte	0x02, 0x4a
	.zero		1
	.zero		1


	//----- nvinfo : EIATTR_EXIT_INSTR_OFFSETS
	.align		4
        /*0084*/ 	.byte	0x04, 0x1c
        /*0086*/ 	.short	(.L_3341 - .L_3340)


	//   ....[0]....
.L_3340:
        /*0088*/ 	.word	0x0000a5c0


	//----- nvinfo : EIATTR_MAX_THREADS
	.align		4
.L_3341:
        /*008c*/ 	.byte	0x04, 0x05
        /*008e*/ 	.short	(.L_3343 - .L_3342)
.L_3342:
        /*0090*/ 	.word	0x00000080
        /*0094*/ 	.word	0x00000001
        /*0098*/ 	.word	0x00000001


	//----- nvinfo : EIATTR_CRS_STACK_SIZE
	.align		4
.L_3343:
        /*009c*/ 	.byte	0x04, 0x1e
        /*009e*/ 	.short	(.L_3345 - .L_3344)
.L_3344:
        /*00a0*/ 	.word	0x00000000


	//----- nvinfo : EIATTR_CBANK_PARAM_SIZE
	.align		4
.L_3345:
        /*00a4*/ 	.byte	0x03, 0x19
        /*00a6*/ 	.short	0x0128


	//----- nvinfo : EIATTR_PARAM_CBANK
	.align		4
        /*00a8*/ 	.byte	0x04, 0x0a
        /*00aa*/ 	.short	(.L_3347 - .L_3346)
	.align		4
.L_3346:
        /*00ac*/ 	.word	index@(.nv.constant0._ZN10layer_norm13ln_bwd_kernelINS_13Kernel_traitsIf6__halfS2_S2_fjLj5120ELj1ELj1ELj4ELj16ENS_18Kernel_traits_baseILj5120EfS2_S2_S2_fjLj128EEEEELb1ELb0ELb1ELb1EEEvNS_9BwdParamsE)
        /*00b0*/ 	.short	0x0380
        /*00b2*/ 	.short	0x0128


	//----- nvinfo : EIATTR_SW_WAR
	.align		4
.L_3347:
        /*00b4*/ 	.byte	0x04, 0x36
        /*00b6*/ 	.short	(.L_3349 - .L_3348)
.L_3348:
        /*00b8*/ 	.word	0x00000008
.L_3349:


//--------------------- .nv.info._ZN10layer_norm13ln_bwd_kernelINS_13Kernel_traitsIf6__halfS2_S2_fjLj5120ELj1ELj1ELj4ELj16ENS_18Kernel_traits_baseILj5120EfS2_S2_S2_fjLj128EEEEELb1ELb1ELb0ELb0EEEvNS_9BwdParamsE --------------------------
	.section	.nv.info._ZN10layer_norm13ln_bwd_kernelINS_13Kernel_traitsIf6__halfS2_S2_fjLj5120ELj1ELj1ELj4ELj16ENS_18Kernel_traits_baseILj5120EfS2_S2_S2_fjLj128EEEEELb1ELb1ELb0ELb0EEEvNS_9BwdParamsE,"",@"SHT_CUDA_INFO"
	.sectionflags	@""
	.align	4


	//----- nvinfo : EIATTR_CUDA_API_VERSION
	.align		4
        /*0000*/ 	.byte	0x04, 0x37
        /*0002*/ 	.short	(.L_3351 - .L_3350)
.L_3350:
        /*0004*/ 	.word	0x00000082


	//----- nvinfo : EIATTR_KPARAM_INFO
	.align		4
.L_3351:
        /*0008*/ 	.byte	0x04, 0x17
        /*000a*/ 	.short	(.L_3353 - .L_3352)
.L_3352:
        /*000c*/ 	.word	0x00000000
        /*0010*/ 	.short	0x0000
        /*0012*/ 	.short	0x0000
        /*0014*/ 	.byte	0x00, 0xf0, 0xa1, 0x04


	//----- nvinfo : EIATTR_SPARSE_MMA_MASK
	.align		4
.L_3353:
        /*0018*/ 	.byte	0x03, 0x50
        /*001a*/ 	.short	0x0000


	//----- nvinfo : EIATTR_MAXREG_COUNT
	.align		4
        /*001c*/ 	.byte	0x03, 0x1b
        /*001e*/ 	.short	0x00ff


	//----- nvinfo : EIATTR_NUM_BARRIERS
	.align		4
        /*0020*/ 	.byte	0x02, 0x4c
        /*0022*/ 	.byte	0x01
	.zero		1


	//----- nvinfo : EIATTR_ANNOTATIONS
	.align		4
        /*0024*/ 	.byte	0x04, 0x55
        /*0026*/ 	.short	(.L_3355 - .L_3354)


	//   ....[0]....
.L_3354:
        /* <DEDUP_REMOVED lines=141> */


	//----- nvinfo : EIATTR_MERCURY_ISA_VERSION
	.align		4
.L_3355:
        /*08e0*/ 	.byte	0x03, 0x5f
        /*08e2*/ 	.short	0x0101


	//----- nvinfo : EIATTR_COOP_GROUP_MASK_REGIDS
	.align		4
        /*08e4*/ 	.byte	0x04, 0x29
        /*08e6*/ 	.short	(.L_3357 - .L_3356)


	//   ....[0]....
.L_3356:
        /*08e8*/ 	.word	0xffffffff


	//   ....[1]....
        /*08ec*/ 	.word	0xffffffff


	//   ....[2]....
        /*08f0*/ 	.word	0xffffffff


	//   ....[3]....
        /*08f4*/ 	.word	0xffffffff


	//   ....[4]....
        /*08f8*/ 	.word	0xffffffff


	//   ....[5]....
        /*08fc*/ 	.word	0xffffffff


	//   ....[6]....
        /*0900*/ 	.word	0xffffffff


	//   ....[7]....
        /*0904*/ 	.word	0xffffffff


	//   ....[8]....
        /*0908*/ 	.word	0xffffffff


	//   ....[9]....
        /*090c*/ 	.word	0xffffffff


	//----- nvinfo : EIATTR_COOP_GROUP_INSTR_OFFSETS
	.align		4
.L_3357:
        /*0910*/ 	.byte	0x04, 0x28
        /*0912*/ 	.short	(.L_3359 - .L_3358)


	//   ....[0]....
.L_3358:
        /*0914*/ 	.word	0x00003730


	//   ....[1]....
        /*0918*/ 	.word	0x00003750


	//   ....[2]....
        /*091c*/ 	.word	0x00003790


	//   ....[3]....
        /*0920*/ 	.word	0x000037c0


	//   ....[4]....
        /*0924*/ 	.word	0x000037e0


	//   ....[5]....
        /*0928*/ 	.word	0x00003800


	//   ....[6]....
        /*092c*/ 	.word	0x00003820


	//   ....[7]....
        /*0930*/ 	.word	0x00003840


	//   ....[8]....
        /*0934*/ 	.word	0x00003860


	//   ....[9]....
        /*0938*/ 	.word	0x00003880


	//----- nvinfo : EIATTR_VRC_CTA_INIT_COUNT
	.align		4
.L_3359:
        /*093c*/ 	.byte	0x02, 0x4a
	.zero		1
	.zero		1


	//----- nvinfo : EIATTR_EXIT_INSTR_OFFSETS
	.align		4
        /*0940*/ 	.byte	0x04, 0x1c
        /*0942*/ 	.short	(.L_3361 - .L_3360)


	//   ....[0]....
.L_3360:
        /*0944*/ 	.word	0x0000d660


	//   ....[1]....
        /*0948*/ 	.word	0x0000d770


	//----- nvinfo : EIATTR_MAX_THREADS
	.align		4
.L_3361:
        /*094c*/ 	.byte	0x04, 0x05
        /*094e*/ 	.short	(.L_3363 - .L_3362)
.L_3362:
        /*0950*/ 	.word	0x00000080
        /*0954*/ 	.word	0x00000001
        /*0958*/ 	.word	0x00000001


	//----- nvinfo : EIATTR_CRS_STACK_SIZE
	.align		4
.L_3363:
        /*095c*/ 	.byte	0x04, 0x1e
        /*095e*/ 	.short	(.L_3365 - .L_3364)
.L_3364:
        /*0960*/ 	.word	0x00000000


	//----- nvinfo : EIATTR_CBANK_PARAM_SIZE
	.align		4
.L_3365:
        /*0964*/ 	.byte	0x03, 0x19
        /*0966*/ 	.short	0x0128


	//----- nvinfo : EIATTR_PARAM_CBANK
	.align		4
        /*0968*/ 	.byte	0x04, 0x0a
        /*096a*/ 	.short	(.L_3367 - .L_3366)
	.align		4
.L_3366:
        /*096c*/ 	.word	index@(.nv.constant0._ZN10layer_norm13ln_bwd_kernelINS_13Kernel_traitsIf6__halfS2_S2_fjLj5120ELj1ELj1ELj4ELj16ENS_18Kernel_traits_baseILj5120EfS2_S2_S2_fjLj128EEEEELb1ELb1ELb0ELb0EEEvNS_9BwdParamsE)
        /*0970*/ 	.short	0x0380
        /*0972*/ 	.short	0x0128


	//----- nvinfo : EIATTR_SW_WAR
	.align		4
.L_3367:
        /*0974*/ 	.byte	0x04, 0x36
        /*0976*/ 	.short	(.L_3369 - .L_3368)
.L_3368:
        /*0978*/ 	.word	0x00000008
.L_3369:


//--------------------- .nv.info._ZN10layer_norm13ln_bwd_kernelINS_13Kernel_traitsIf6__halfS2_S2_fjLj5120ELj1ELj1ELj4ELj16ENS_18Kernel_traits_baseILj5120EfS2_S2_S2_fjLj128EEEEELb1ELb1ELb0ELb1EEEvNS_9BwdParamsE --------------------------
	.section	.nv.info._ZN10layer_norm13ln_bwd_kernelINS_13Kernel_traitsIf6__halfS2_S2_fjLj5120ELj1ELj1ELj4ELj16ENS_18Kernel_traits_baseILj5120EfS2_S2_S2_fjLj128EEEEELb1ELb1ELb0ELb1EEEvNS_9BwdParamsE,"",@"SHT_CUDA_INFO"
	.sectionflags	@""
	.align	4


	//----- nvinfo : EIATTR_CUDA_API_VERSION
	.align		4
        /*0000*/ 	.byte	0x04, 0x37
        /*0002*/ 	.short	(.L_3371 - .L_3370)
.L_3370:
        /*0004*/ 	.word	0x00000082


	//----- nvinfo : EIATTR_KPARAM_INFO
	.align		4
.L_3371:
        /*0008*/ 	.byte	0x04, 0x17
        /*000a*/ 	.short	(.L_3373 - .L_3372)
.L_3372:
        /*000c*/ 	.word	0x00000000
        /*0010*/ 	.short	0x0000
        /*0012*/ 	.short	0x0000
        /*0014*/ 	.byte	0x00, 0xf0, 0xa1, 0x04


	//----- nvinfo : EIATTR_SPARSE_MMA_MASK
	.align		4
.L_3373:
        /*0018*/ 	.byte	0x03, 0x50
        /*001a*/ 	.short	0x0000


	//----- nvinfo : EIATTR_MAXREG_COUNT
	.align		4
        /*001c*/ 	.byte	0x03, 0x1b
        /*001e*/ 	.short	0x00ff


	//----- nvinfo : EIATTR_NUM_BARRIERS
	.align		4
        /*0020*/ 	.byte	0x02, 0x4c
        /*0022*/ 	.byte	0x01
	.zero		1


	//----- nvinfo : EIATTR_ANNOTATIONS
	.align		4
        /*0024*/ 	.byte	0x04, 0x55
        /*0026*/ 	.short	(.L_3375 - .L_3374)


	//   ....[0]....
.L_3374:
        /* <DEDUP_REMOVED lines=144> */


	//----- nvinfo : EIATTR_MERCURY_ISA_VERSION
	.align		4
.L_3375:
        /*0918*/ 	.byte	0x03, 0x5f
        /*091a*/ 	.short	0x0101


	//----- nvinfo : EIATTR_COOP_GROUP_MASK_REGIDS
	.align		4
        /*091c*/ 	.byte	0x04, 0x29
        /*091e*/ 	.short	(.L_3377 - .L_3376)


	//   ....[0]....
.L_3376:
        /*0920*/ 	.word	0xffffffff


	//   ....[1]....
        /*0924*/ 	.word	0xffffffff


	//   ....[2]....
        /*0928*/ 	.word	0xffffffff


	//   ....[3]....
        /*092c*/ 	.word	0xffffffff


	//   ....[4]....
        /*0930*/ 	.word	0xffffffff


	//   ....[5]....
        /*0934*/ 	.word	0xffffffff


	//   ....[6]....
        /*0938*/ 	.word	0xffffffff


	//   ....[7]....
        /*093c*/ 	.word	0xffffffff


	//   ....[8]....
        /*0940*/ 	.word	0xffffffff


	//   ....[9]....
        /*0944*/ 	.word	0xffffffff


	//----- nvinfo : EIATTR_COOP_GROUP_INSTR_OFFSETS
	.align		4
.L_3377:
        /*0948*/ 	.byte	0x04, 0x28
        /*094a*/ 	.short	(.L_3379 - .L_3378)


	//   ....[0]....
.L_3378:
        /*094c*/ 	.word	0x00002860


	//   ....[1]....
        /*0950*/ 	.word	0x00002990


	//   ....[2]....
        /*0954*/ 	.word	0x000029b0


	//   ....[3]....
        /*0958*/ 	.word	0x000029d0


	//   ....[4]....
        /*095c*/ 	.word	0x000029f0


	//   ....[5]....
        /*0960*/ 	.word	0x00002a10


	//   ....[6]....
        /*0964*/ 	.word	0x00002a30


	//   ....[7]....
        /*0968*/ 	.word	0x00002a50


	//   ....[8]....
        /*096c*/ 	.word	0x00002a70


	//   ....[9]....
        /*0970*/ 	.word	0x00002a90


	//----- nvinfo : EIATTR_VRC_CTA_INIT_COUNT
	.align		4
.L_3379:
        /*0974*/ 	.byte	0x02, 0x4a
	.zero		1
	.zero		1


	//----- nvinfo : EIATTR_EXIT_INSTR_OFFSETS
	.align		4
        /*0978*/ 	.byte	0x04, 0x1c
        /*097a*/ 	.short	(.L_3381 - .L_3380)


	//   ....[0]....
.L_3380:
        /*097c*/ 	.word	0x0000c520


	//----- nvinfo : EIATTR_MAX_THREADS
	.align		4
.L_3381:
        /*0980*/ 	.byte	0x04, 0x05
        /*0982*/ 	.short	(.L_3383 - .L_3382)
.L_3382:
        /*0984*/ 	.word	0x00000080
        /*0988*/ 	.word	0x00000001
        /*098c*/ 	.word	0x00000001


	//----- nvinfo : EIATTR_CBANK_PARAM_SIZE
	.align		4
.L_3383:
        /*0990*/ 	.byte	0x03, 0x19
        /*0992*/ 	.short	0x0128


	//----- nvinfo : EIATTR_PARAM_CBANK
	.align		4
        /*0994*/ 	.byte	0x04, 0x0a
        /*0996*/ 	.short	(.L_3385 - .L_3384)
	.align		4
.L_3384:
        /*0998*/ 	.word	index@(.nv.constant0._ZN10layer_norm13ln_bwd_kernelINS_13Kernel_traitsIf6__halfS2_S2_fjLj5120ELj1ELj1ELj4ELj16ENS_18Kernel_traits_baseILj5120EfS2_S2_S2_fjLj128EEEEELb1ELb1ELb0ELb1EEEvNS_9BwdParamsE)
        /*099c*/ 	.short	0x0380
        /*099e*/ 	.short	0x0128


	//----- nvinfo : EIATTR_SW_WAR
	.align		4
.L_3385:
        /*09a0*/ 	.byte	0x04, 0x36
        /*09a2*/ 	.short	(.L_3387 - .L_3386)
.L_3386:
        /*09a4*/ 	.word	0x00000008
.L_3387:


//--------------------- .nv.info._ZN10layer_norm22ln_bwd_finalize_kernelINS_22Kernel_traits_finalizeILj5120Ef6__halfS2_S2_fjLb1ELj1024ELj4ENS_18Kernel_traits_baseILj5120EfS2_S2_S2_fjLj1024EEEEELb1ELb0EEEvNS_9BwdParamsE --------------------------
	.section	.nv.info._ZN10layer_norm22ln_bwd_finalize_kernelINS_22Kernel_traits_finalizeILj5120Ef6__halfS2_S2_fjLb1ELj1024ELj4ENS_18Kernel_traits_baseILj5120EfS2_S2_S2_fjLj1024EEEEELb1ELb0EEEvNS_9BwdParamsE,"",@"SHT_CUDA_INFO"
	.sectionflags	@""
	.align	4


	//----- nvinfo : EIATTR_CUDA_API_VERSION
	.align		4
        /*0000*/ 	.byte	0x04, 0x37
        /*0002*/ 	.short	(.L_3389 - .L_3388)
.L_3388:
        /*0004*/ 	.word	0x00000082


	//----- nvinfo : EIATTR_KPARAM_INFO
	.align		4
.L_3389:
        /*0008*/ 	.byte	0x04, 0x17
        /*000a*/ 	.short	(.L_3391 - .L_3390)
.L_3390:
        /*000c*/ 	.word	0x00000000
        /*0010*/ 	.short	0x0000
        /*0012*/ 	.short	0x0000
        /*0014*/ 	.byte	0x00, 0xf0, 0xa1, 0x04


	//----- nvinfo : EIATTR_SPARSE_MMA_MASK
	.align		4
.L_3391:
        /*0018*/ 	.byte	0x03, 0x50
        /*001a*/ 	.short	0x0000


	//----- nvinfo : EIATTR_MAXREG_COUNT
	.align		4
        /*001c*/ 	.byte	0x03, 0x1b
        /*001e*/ 	.short	0x0040


	//----- nvinfo : EIATTR_NUM_BARRIERS
	.align		4
        /*0020*/ 	.byte	0x02, 0x4c
        /*0022*/ 	.byte	0x01
	.zero		1


	//----- nvinfo : EIATTR_MERCURY_ISA_VERSION
	.align		4
        /*0024*/ 	.byte	0x03, 0x5f
        /*0026*/ 	.short	0x0101


	//----- nvinfo : EIATTR_COOP_GROUP_MASK_REGIDS
	.align		4
        /*0028*/ 	.byte	0x04, 0x29
        /*002a*/ 	.short	(.L_3393 - .L_3392)


	//   ....[0]....
.L_3392:
        /*002c*/ 	.word	0xffffffff


	//   ....[1]....
        /*0030*/ 	.word	0xffffffff


	//   ....[2]....
        /*0034*/ 	.word	0xffffffff


	//   ....[3]....
        /*0038*/ 	.word	0xffffffff


	//   ....[4]....
        /*003c*/ 	.word	0xffffffff


	//   ....[5]....
        /*0040*/ 	.word	0xffffffff


	//   ....[6]....
        /*0044*/ 	.word	0xffffffff


	//   ....[7]....
        /*0048*/ 	.word	0xffffffff


	//   ....[8]....
        /*004c*/ 	.word	0xffffffff


	//   ....[9]....
        /*0050*/ 	.word	0xffffffff


	//   ....[10]....
        /*0054*/ 	.word	0xffffffff


	//   ....[11]....
        /*0058*/ 	.word	0xffffffff


	//   ....[12]....
        /*005c*/ 	.word	0xffffffff


	//   ....[13]....
        /*0060*/ 	.word	0xffffffff


	//   ....[14]....
        /*0064*/ 	.word	0xffffffff


	//----- nvinfo : EIATTR_COOP_GROUP_INSTR_OFFSETS
	.align		4
.L_3393:
        /*0068*/ 	.byte	0x04, 0x28
        /*006a*/ 	.short	(.L_3395 - .L_3394)


	//   ....[0]....
.L_3394:
        /*006c*/ 	.word	0x00001030


	//   ....[1]....
        /*0070*/ 	.word	0x00001040


	//   ....[2]....
        /*0074*/ 	.word	0x00001050


	//   ....[3]....
        /*0078*/ 	.word	0x00001090


	//   ....[4]....
        /*007c*/ 	.word	0x000010a0


	//   ....[5]....
        /*0080*/ 	.word	0x000010b0


	//   ....[6]....
        /*0084*/ 	.word	0x000010e0


	//   ....[7]....
        /*0088*/ 	.word	0x00001100


	//   ....[8]....
        /*008c*/ 	.word	0x00001120


	//   ....[9]....
        /*0090*/ 	.word	0x00001160


	//   ....[10]....
        /*0094*/ 	.word	0x00001180


	//   ....[11]....
        /*0098*/ 	.word	0x00001190


	//   ....[12]....
        /*009c*/ 	.word	0x000011e0


	//   ....[13]....
        /*00a0*/ 	.word	0x00001210


	//   ....[14]....
        /*00a4*/ 	.word	0x00001220


	//----- nvinfo : EIATTR_VRC_CTA_INIT_COUNT
	.align		4
.L_3395:
        /*00a8*/ 	.byte	0x02, 0x4a
	.zero		1
	.zero		1


	//----- nvinfo : EIATTR_EXIT_INSTR_OFFSETS
	.align		4
        /*00ac*/ 	.byte	0x04, 0x1c
        /*00ae*/ 	.short	(.L_3397 - .L_3396)


	//   ....[0]....
.L_3396:
        /*00b0*/ 	.word	0x00000060


	//   ....[1]....
        /*00b4*/ 	.word	0x000012a0


	//   ....[2]....
        /*00b8*/ 	.word	0x000012d0


	//   ....[3]....
        /*00bc*/ 	.word	0x000013b0


	//----- nvinfo : EIATTR_MAX_THREADS
	.align		4
.L_3397:
        /*00c0*/ 	.byte	0x04, 0x05
        /*00c2*/ 	.short	(.L_3399 - .L_3398)
.L_3398:
        /*00c4*/ 	.word	0x00000400
        /*00c8*/ 	.word	0x00000001
        /*00cc*/ 	.word	0x00000001


	//----- nvinfo : EIATTR_CRS_STACK_SIZE
	.align		4
.L_3399:
        /*00d0*/ 	.byte	0x04, 0x1e
        /*00d2*/ 	.short	(.L_3401 - .L_3400)
.L_3400:
        /*00d4*/ 	.word	0x00000000


	//----- nvinfo : EIATTR_CBANK_PARAM_SIZE
	.align		4
.L_3401:
        /*00d8*/ 	.byte	0x03, 0x19
        /*00da*/ 	.short	0x0128


	//----- nvinfo : EIATTR_PARAM_CBANK
	.align		4
        /*00dc*/ 	.byte	0x04, 0x0a
        /*00de*/ 	.short	(.L_3403 - .L_3402)
	.align		4
.L_3402:
        /*00e0*/ 	.word	index@(.nv.constant0._ZN10layer_norm22ln_bwd_finalize_kernelINS_22Kernel_traits_finalizeILj5120Ef6__halfS2_S2_fjLb1ELj1024ELj4ENS_18Kernel_traits_baseILj5120EfS2_S2_S2_fjLj1024EEEEELb1ELb0EEEvNS_9BwdParamsE)
        /*00e4*/ 	.short	0x0380
        /*00e6*/ 	.short	0x0128


	//----- nvinfo : EIATTR_SW_WAR
	.align		4
.L_3403:
        /*00e8*/ 	.byte	0x04, 0x36
        /*00ea*/ 	.short	(.L_3405 - .L_3404)
.L_3404:
        /*00ec*/ 	.word	0x00000008
.L_3405:


//--------------------- .nv.info._ZN10layer_norm13ln_bwd_kernelINS_13Kernel_traitsIf6__halfS2_S2_fjLj5120ELj1ELj1ELj4ELj16ENS_18Kernel_traits_baseILj5120EfS2_S2_S2_fjLj128EEEEELb1ELb1ELb1ELb0EEEvNS_9BwdParamsE --------------------------
	.section	.nv.info._ZN10layer_norm13ln_bwd_kernelINS_13Kernel_traitsIf6__halfS2_S2_fjLj5120ELj1ELj1ELj4ELj16ENS_18Kernel_traits_baseILj5120EfS2_S2_S2_fjLj128EEEEELb1ELb1ELb1ELb0EEEvNS_9BwdParamsE,"",@"SHT_CUDA_INFO"
	.sectionflags	@""
	.align	4


	//----- nvinfo : EIATTR_CUDA_API_VERSION
	.align		4
        /*0000*/ 	.byte	0x04, 0x37
        /*0002*/ 	.short	(.L_3407 - .L_3406)
.L_3406:
        /*0004*/ 	.word	0x00000082


	//----- nvinfo : EIATTR_KPARAM_INFO
	.align		4
.L_3407:
        /*0008*/ 	.byte	0x04, 0x17
        /*000a*/ 	.short	(.L_3409 - .L_3408)
.L_3408:
        /*000c*/ 	.word	0x00000000
        /*0010*/ 	.short	0x0000
        /*0012*/ 	.short	0x0000
        /*0014*/ 	.byte	0x00, 0xf0, 0xa1, 0x04


	//----- nvinfo : EIATTR_SPARSE_MMA_MASK
	.align		4
.L_3409:
        /*0018*/ 	.byte	0x03, 0x50
        /*001a*/ 	.short	0x0000


	//----- nvinfo : EIATTR_MAXREG_COUNT
	.align		4
        /*001c*/ 	.byte	0x03, 0x1b
        /*001e*/ 	.short	0x00ff


	//----- nvinfo : EIATTR_NUM_BARRIERS
	.align		4
        /*0020*/ 	.byte	0x02, 0x4c
        /*0022*/ 	.byte	0x01
	.zero		1


	//----- nvinfo : EIATTR_ANNOTATIONS
	.align		4
        /*0024*/ 	.byte	0x04, 0x55
        /*0026*/ 	.short	(.L_3411 - .L_3410)


	//   ....[0]....
.L_3410:
        /* <DEDUP_REMOVED lines=165> */


	//----- nvinfo : EIATTR_MERCURY_ISA_VERSION
	.align		4
.L_3411:
        /*0a68*/ 	.byte	0x03, 0x5f
        /*0a6a*/ 	.short	0x0101


	//----- nvinfo : EIATTR_COOP_GROUP_MASK_REGIDS
	.align		4
        /*0a6c*/ 	.byte	0x04, 0x29
        /*0a6e*/ 	.short	(.L_3413 - .L_3412)


	//   ....[0]....
.L_3412:
        /*0a70*/ 	.word	0xffffffff


	//   ....[1]....
        /*0a74*/ 	.word	0xffffffff


	//   ....[2]....
        /*0a78*/ 	.word	0xffffffff


	//   ....[3]....
        /*0a7c*/ 	.word	0xffffffff


	//   ....[4]....
        /*0a80*/ 	.word	0xffffffff


	//   ....[5]....
        /*0a84*/ 	.word	0xffffffff


	//   ....[6]....
        /*0a88*/ 	.word	0xffffffff


	//   ....[7]....
        /*0a8c*/ 	.word	0xffffffff


	//   ....[8]....
        /*0a90*/ 	.word	0xffffffff


	//   ....[9]....
        /*0a94*/ 	.word	0xffffffff


	//----- nvinfo : EIATTR_COOP_GROUP_INSTR_OFFSETS
	.align		4
.L_3413:
        /*0a98*/ 	.byte	0x04, 0x28
        /*0a9a*/ 	.short	(.L_3415 - .L_3414)


	//   ....[0]....
.L_3414:
        /*0a9c*/ 	.word	0x00004050


	//   ....[1]....
        /*0aa0*/ 	.word	0x00004070


	//   ....[2]....
        /*0aa4*/ 	.word	0x000040b0


	//   ....[3]....
        /*0aa8*/ 	.word	0x000040c0


	//   ....[4]....
        /*0aac*/ 	.word	0x00004100


	//   ....[5]....
        /*0ab0*/ 	.word	0x00004110


	//   ....[6]....
        /*0ab4*/ 	.word	0x00004140


	//   ....[7]....
        /*0ab8*/ 	.word	0x00004150


	//   ....[8]....
        /*0abc*/ 	.word	0x00004180


	//   ....[9]....
        /*0ac0*/ 	.word	0x00004190


	//----- nvinfo : EIATTR_VRC_CTA_INIT_COUNT
	.align		4
.L_3415:
        /*0ac4*/ 	.byte	0x02, 0x4a
	.zero		1
	.zero		1


	//----- nvinfo : EIATTR_EXIT_INSTR_OFFSETS
	.align		4
        /*0ac8*/ 	.byte	0x04, 0x1c
        /*0aca*/ 	.short	(.L_3417 - .L_3416)


	//   ....[0]....
.L_3416:
        /*0acc*/ 	.word	0x000122c0


	//   ....[1]....
        /*0ad0*/ 	.word	0x00012410


	//----- nvinfo : EIATTR_MAX_THREADS
	.align		4
.L_3417:
        /*0ad4*/ 	.byte	0x04, 0x05
        /*0ad6*/ 	.short	(.L_3419 - .L_3418)
.L_3418:
        /*0ad8*/ 	.word	0x00000080
        /*0adc*/ 	.word	0x00000001
        /*0ae0*/ 	.word	0x00000001


	//----- nvinfo : EIATTR_CRS_STACK_SIZE
	.align		4
.L_3419:
        /*0ae4*/ 	.byte	0x04, 0x1e
        /*0ae6*/ 	.short	(.L_3421 - .L_3420)
.L_3420:
        /*0ae8*/ 	.word	0x00000000


	//----- nvinfo : EIATTR_CBANK_PARAM_SIZE
	.align		4
.L_3421:
        /*0aec*/ 	.byte	0x03, 0x19
        /*0aee*/ 	.short	0x0128


	//----- nvinfo : EIATTR_PARAM_CBANK
	.align		4
        /*0af0*/ 	.byte	0x04, 0x0a
        /*0af2*/ 	.short	(.L_3423 - .L_3422)
	.align		4
.L_3422:
        /*0af4*/ 	.word	index@(.nv.constant0._ZN10layer_norm13ln_bwd_kernelINS_13Kernel_traitsIf6__halfS2_S2_fjLj5120ELj1ELj1ELj4ELj16ENS_18Kernel_traits_baseILj5120EfS2_S2_S2_fjLj128EEEEELb1ELb1ELb1ELb0EEEvNS_9BwdParamsE)
        /*0af8*/ 	.short	0x0380
        /*0afa*/ 	.short	0x0128


	//----- nvinfo : EIATTR_SW_WAR
	.align		4
.L_3423:
        /*0afc*/ 	.byte	0x04, 0x36
        /*0afe*/ 	.short	(.L_3425 - .L_3424)
.L_3424:
        /*0b00*/ 	.word	0x00000008
.L_3425:


//--------------------- .nv.info._ZN10layer_norm22ln_bwd_finalize_kernelINS_22Kernel_traits_finalizeILj5120Ef6__halfS2_S2_fjLb1ELj1024ELj4ENS_18Kernel_traits_baseILj5120EfS2_S2_S2_fjLj1024EEEEELb1ELb1EEEvNS_9BwdParamsE --------------------------
	.section	.nv.info._ZN10layer_norm22ln_bwd_finalize_kernelINS_22Kernel_traits_finalizeILj5120Ef6__halfS2_S2_fjLb1ELj1024ELj4ENS_18Kernel_traits_baseILj5120EfS2_S2_S2_fjLj1024EEEEELb1ELb1EEEvNS_9BwdParamsE,"",@"SHT_CUDA_INFO"
	.sectionflags	@""
	.align	4


	//----- nvinfo : EIATTR_CUDA_API_VERSION
	.align		4
        /*0000*/ 	.byte	0x04, 0x37
        /*0002*/ 	.short	(.L_3427 - .L_3426)
.L_3426:
        /*0004*/ 	.word	0x00000082


	//----- nvinfo : EIATTR_KPARAM_INFO
	.align		4
.L_3427:
        /*0008*/ 	.byte	0x04, 0x17
        /*000a*/ 	.short	(.L_3429 - .L_3428)
.L_3428:
        /*000c*/ 	.word	0x00000000
        /*0010*/ 	.short	0x0000
        /*0012*/ 	.short	0x0000
        /*0014*/ 	.byte	0x00, 0xf0, 0xa1, 0x04


	//----- nvinfo : EIATTR_SPARSE_MMA_MASK
	.align		4
.L_3429:
        /*0018*/ 	.byte	0x03, 0x50
        /*001a*/ 	.short	0x0000


	//----- nvinfo : EIATTR_MAXREG_COUNT
	.align		4
        /*001c*/ 	.byte	0x03, 0x1b
        /*001e*/ 	.short	0x0040


	//----- nvinfo : EIATTR_NUM_BARRIERS
	.align		4
        /*0020*/ 	.byte	0x02, 0x4c
        /*0022*/ 	.byte	0x01
	.zero		1


	//----- nvinfo : EIATTR_MERCURY_ISA_VERSION
	.align		4
        /*0024*/ 	.byte	0x03, 0x5f
        /*0026*/ 	.short	0x0101


	//----- nvinfo : EIATTR_COOP_GROUP_MASK_REGIDS
	.align		4
        /*0028*/ 	.byte	0x04, 0x29
        /*002a*/ 	.short	(.L_3431 - .L_3430)


	//   ....[0]....
.L_3430:
        /*002c*/ 	.word	0xffffffff


	//   ....[1]....
        /*0030*/ 	.word	0xffffffff


	//   ....[2]....
        /*0034*/ 	.word	0xffffffff


	//   ....[3]....
        /*0038*/ 	.word	0xffffffff


	//   ....[4]....
        /*003c*/ 	.word	0xffffffff


	//   ....[5]....
        /*0040*/ 	.word	0xffffffff


	//   ....[6]....
        /*0044*/ 	.word	0xffffffff


	//   ....[7]....
        /*0048*/ 	.word	0xffffffff


	//   ....[8]....
        /*004c*/ 	.word	0xffffffff


	//   ....[9]....
        /*0050*/ 	.word	0xffffffff


	//   ....[10]....
        /*0054*/ 	.word	0xffffffff


	//   ....[11]....
        /*0058*/ 	.word	0xffffffff


	//   ....[12]....
        /*005c*/ 	.word	0xffffffff


	//   ....[13]....
        /*0060*/ 	.word	0xffffffff


	//   ....[14]....
        /*0064*/ 	.word	0xffffffff


	//----- nvinfo : EIATTR_COOP_GROUP_INSTR_OFFSETS
	.align		4
.L_3431:
        /*0068*/ 	.byte	0x04, 0x28
        /*006a*/ 	.short	(.L_3433 - .L_3432)


	//   ....[0]....
.L_3432:
        /*006c*/ 	.word	0x00001070


	//   ....[1]....
        /*0070*/ 	.word	0x00001080


	//   ....[2]....
        /*0074*/ 	.word	0x00001090


	//   ....[3]....
        /*0078*/ 	.word	0x000010c0


	//   ....[4]....
        /*007c*/ 	.word	0x000010e0


	//   ....[5]....
        /*0080*/ 	.word	0x000010f0


	//   ....[6]....
        /*0084*/ 	.word	0x00001120


	//   ....[7]....
        /*0088*/ 	.word	0x00001140


	//   ....[8]....
        /*008c*/ 	.word	0x00001150


	//   ....[9]....
        /*0090*/ 	.word	0x00001180


	//   ....[10]....
        /*0094*/ 	.word	0x000011a0


	//   ....[11]....
        /*0098*/ 	.word	0x000011b0


	//   ....[12]....
        /*009c*/ 	.word	0x000011e0


	//   ....[13]....
        /*00a0*/ 	.word	0x00001200


	//   ....[14]....
        /*00a4*/ 	.word	0x00001210


	//----- nvinfo : EIATTR_VRC_CTA_INIT_COUNT
	.align		4
.L_3433:
        /*00a8*/ 	.byte	0x02, 0x4a
	.zero		1
	.zero		1


	//----- nvinfo : EIATTR_EXIT_INSTR_OFFSETS
	.align		4
        /*00ac*/ 	.byte	0x04, 0x1c
        /*00ae*/ 	.short	(.L_3435 - .L_3434)


	//   ....[0]....
.L_3434:
        /*00b0*/ 	.word	0x00000060


	//   ....[1]....
        /*00b4*/ 	.word	0x00001290


	//   ....[2]....
        /*00b8*/ 	.word	0x000013a0


	//----- nvinfo : EIATTR_MAX_THREADS
	.align		4
.L_3435:
        /*00bc*/ 	.byte	0x04, 0x05
        /*00be*/ 	.short	(.L_3437 - .L_3436)
.L_3436:
        /*00c0*/ 	.word	0x00000400
        /*00c4*/ 	.word	0x00000001
        /*00c8*/ 	.word	0x00000001


	//----- nvinfo : EIATTR_CRS_STACK_SIZE
	.align		4
.L_3437:
        /*00cc*/ 	.byte	0x04, 0x1e
        /*00ce*/ 	.short	(.L_3439 - .L_3438)
.L_3438:
        /*00d0*/ 	.word	0x00000000


	//----- nvinfo : EIATTR_CBANK_PARAM_SIZE
	.align		4
.L_3439:
        /*00d4*/ 	.byte	0x03, 0x19
        /*00d6*/ 	.short	0x0128


	//----- nvinfo : EIATTR_PARAM_CBANK
	.align		4
        /*00d8*/ 	.byte	0x04, 0x0a
        /*00da*/ 	.short	(.L_3441 - .L_3440)
	.align		4
.L_3440:
        /*00dc*/ 	.word	index@(.nv.constant0._ZN10layer_norm22ln_bwd_finalize_kernelINS_22Kernel_traits_finalizeILj5120Ef6__halfS2_S2_fjLb1ELj1024ELj4ENS_18Kernel_traits_baseILj5120EfS2_S2_S2_fjLj1024EEEEELb1ELb1EEEvNS_9BwdParamsE)
        /*00e0*/ 	.short	0x0380
        /*00e2*/ 	.short	0x0128


	//----- nvinfo : EIATTR_SW_WAR
	.align		4
.L_3441:
        /*00e4*/ 	.byte	0x04, 0x36
        /*00e6*/ 	.short	(.L_3443 - .L_3442)
.L_3442:
        /*00e8*/ 	.word	0x00000008
.L_3443:


//--------------------- .nv.info._ZN10layer_norm13ln_bwd_kernelINS_13Kernel_traitsIf6__halfS2_S2_fjLj5120ELj1ELj1ELj4ELj16ENS_18Kernel_traits_baseILj5120EfS2_S2_S2_fjLj128EEEEELb1ELb1ELb1ELb1EEEvNS_9BwdParamsE --------------------------
	.section	.nv.info._ZN10layer_norm13ln_bwd_kernelINS_13Kernel_traitsIf6__halfS2_S2_fjLj5120ELj1ELj1ELj4ELj16ENS_18Kernel_traits_baseILj5120EfS2_S2_S2_fjLj128EEEEELb1ELb1ELb1ELb1EEEvNS_9BwdParamsE,"",@"SHT_CUDA_INFO"
	.sectionflags	@""
	.align	4


	//----- nvinfo : EIATTR_CUDA_API_VERSION
	.align		4
        /*0000*/ 	.byte	0x04, 0x37
        /*0002*/ 	.short	(.L_3445 - .L_3444)
.L_3444:
        /*0004*/ 	.word	0x00000082


	//----- nvinfo : EIATTR_KPARAM_INFO
	.align		4
.L_3445:
        /*0008*/ 	.byte	0x04, 0x17
        /*000a*/ 	.short	(.L_3447 - .L_3446)
.L_3446:
        /*000c*/ 	.word	0x00000000
        /*0010*/ 	.short	0x0000
        /*0012*/ 	.short	0x0000
        /*0014*/ 	.byte	0x00, 0xf0, 0xa1, 0x04


	//----- nvinfo : EIATTR_SPARSE_MMA_MASK
	.align		4
.L_3447:
        /*0018*/ 	.byte	0x03, 0x50
        /*001a*/ 	.short	0x0000


	//----- nvinfo : EIATTR_MAXREG_COUNT
	.align		4
        /*001c*/ 	.byte	0x03, 0x1b
        /*001e*/ 	.short	0x00ff


	//----- nvinfo : EIATTR_NUM_BARRIERS
	.align		4
        /*0020*/ 	.byte	0x02, 0x4c
        /*0022*/ 	.byte	0x01
	.zero		1


	//----- nvinfo : EIATTR_ANNOTATIONS
	.align		4
        /*0024*/ 	.byte	0x04, 0x55
        /*0026*/ 	.short	(.L_3449 - .L_3448)


	//   ....[0]....
.L_3448:
        /* <DEDUP_REMOVED lines=114> */


	//----- nvinfo : EIATTR_MERCURY_ISA_VERSION
	.align		4
.L_3449:
        /*0738*/ 	.byte	0x03, 0x5f
        /*073a*/ 	.short	0x0101


	//----- nvinfo : EIATTR_COOP_GROUP_MASK_REGIDS
	.align		4
        /*073c*/ 	.byte	0x04, 0x29
        /*073e*/ 	.short	(.L_3451 - .L_3450)


	//   ....[0]....
.L_3450:
        /*0740*/ 	.word	0xffffffff


	//   ....[1]....
        /*0744*/ 	.word	0xffffffff


	//   ....[2]....
        /*0748*/ 	.word	0xffffffff


	//   ....[3]....
        /*074c*/ 	.word	0xffffffff


	//   ....[4]....
        /*0750*/ 	.word	0xffffffff


	//   ....[5]....
        /*0754*/ 	.word	0xffffffff


	//   ....[6]....
        /*0758*/ 	.word	0xffffffff


	//   ....[7]....
        /*075c*/ 	.word	0xffffffff


	//   ....[8]....
        /*0760*/ 	.word	0xffffffff


	//   ....[9]....
        /*0764*/ 	.word	0xffffffff


	//----- nvinfo : EIATTR_COOP_GROUP_INSTR_OFFSETS
	.align		4
.L_3451:
        /*0768*/ 	.byte	0x04, 0x28
        /*076a*/ 	.short	(.L_3453 - .L_3452)


	//   ....[0]....
.L_3452:
        /*076c*/ 	.word	0x000032b0


	//   ....[1]....
        /*0770*/ 	.word	0x000032d0


	//   ....[2]....
        /*0774*/ 	.word	0x00003310


	//   ....[3]....
        /*0778*/ 	.word	0x00003320


	//   ....[4]....
        /*077c*/ 	.word	0x00003360


	//   ....[5]....
        /*0780*/ 	.word	0x00003370


	//   ....[6]....
        /*0784*/ 	.word	0x000033a0


	//   ....[7]....
        /*0788*/ 	.word	0x000033b0


	//   ....[8]....
        /*078c*/ 	.word	0x000033e0


	//   ....[9]....
        /*0790*/ 	.word	0x000033f0


	//----- nvinfo : EIATTR_VRC_CTA_INIT_COUNT
	.align		4
.L_3453:
        /*0794*/ 	.byte	0x02, 0x4a
	.zero		1
	.zero		1


	//----- nvinfo : EIATTR_EXIT_INSTR_OFFSETS
	.align		4
        /*0798*/ 	.byte	0x04, 0x1c
        /*079a*/ 	.short	(.L_3455 - .L_3454)


	//   ....[0]....
.L_3454:
        /*079c*/ 	.word	0x00010f70


	//----- nvinfo : EIATTR_MAX_THREADS
	.align		4
.L_3455:
        /*07a0*/ 	.byte	0x04, 0x05
        /*07a2*/ 	.short	(.L_3457 - .L_3456)
.L_3456:
        /*07a4*/ 	.word	0x00000080
        /*07a8*/ 	.word	0x00000001
        /*07ac*/ 	.word	0x00000001


	//----- nvinfo : EIATTR_CRS_STACK_SIZE
	.align		4
.L_3457:
        /*07b0*/ 	.byte	0x04, 0x1e
        /*07b2*/ 	.short	(.L_3459 - .L_3458)
.L_3458:
        /*07b4*/ 	.word	0x00000000


	//----- nvinfo : EIATTR_CBANK_PARAM_SIZE
	.align		4
.L_3459:
        /*07b8*/ 	.byte	0x03, 0x19
        /*07ba*/ 	.short	0x0128


	//----- nvinfo : EIATTR_PARAM_CBANK
	.align		4
        /*07bc*/ 	.byte	0x04, 0x0a
        /*07be*/ 	.short	(.L_3461 - .L_3460)
	.align		4
.L_3460:
        /*07c0*/ 	.word	index@(.nv.constant0._ZN10layer_norm13ln_bwd_kernelINS_13Kernel_traitsIf6__halfS2_S2_fjLj5120ELj1ELj1ELj4ELj16ENS_18Kernel_traits_baseILj5120EfS2_S2_S2_fjLj128EEEEELb1ELb1ELb1ELb1EEEvNS_9BwdParamsE)
        /*07c4*/ 	.short	0x0380
        /*07c6*/ 	.short	0x0128


	//----- nvinfo : EIATTR_SW_WAR
	.align		4
.L_3461:
        /*07c8*/ 	.byte	0x04, 0x36
        /*07ca*/ 	.short	(.L_3463 - .L_3462)
.L_3462:
        /*07cc*/ 	.word	0x00000008
.L_3463:


//--------------------- .nv.info._ZN10layer_norm13ln_bwd_kernelINS_13Kernel_traitsI6__halfS2_fS2_fjLj5120ELj1ELj1ELj4ELj16ENS_18Kernel_traits_baseILj5120ES2_S2_fS2_fjLj128EEEEELb0ELb0ELb0ELb0EEEvNS_9BwdParamsE --------------------------
	.section	.nv.info._ZN10layer_norm13ln_bwd_kernelINS_13Kernel_traitsI6__halfS2_fS2_fjLj5120ELj1ELj1ELj4ELj16ENS_18Kernel_traits_baseILj5120ES2_S2_fS2_fjLj128EEEEELb0ELb0ELb0ELb0EEEvNS_9BwdParamsE,"",@"SHT_CUDA_INFO"
	.sectionflags	@""
	.align	4


	//----- nvinfo : EIATTR_CUDA_API_VERSION
	.align		4
        /*0000*/ 	.byte	0x04, 0x37
        /*0002*/ 	.short	(.L_3465 - .L_3464)
.L_3464:
        /*0004*/ 	.word	0x00000082


	//----- nvinfo : EIATTR_KPARAM_INFO
	.align		4
.L_3465:
        /*0008*/ 	.byte	0x04, 0x17
        /*000a*/ 	.short	(.L_3467 - .L_3466)
.L_3466:
        /*000c*/ 	.word	0x00000000
        /*0010*/ 	.short	0x0000
        /*0012*/ 	.short	0x0000
        /*0014*/ 	.byte	0x00, 0xf0, 0xa1, 0x04


	//----- nvinfo : EIATTR_SPARSE_MMA_MASK
	.align		4
.L_3467:
        /*0018*/ 	.byte	0x03, 0x50
        /*001a*/ 	.short	0x0000


	//----- nvinfo : EIATTR_MAXREG_COUNT
	.align		4
        /*001c*/ 	.byte	0x03, 0x1b
        /*001e*/ 	.short	0x00ff


	//----- nvinfo : EIATTR_NUM_BARRIERS
	.align		4
        /*0020*/ 	.byte	0x02, 0x4c
        /*0022*/ 	.byte	0x01
	.zero		1


	//----- nvinfo : EIATTR_MERCURY_ISA_VERSION
	.align		4
        /*0024*/ 	.byte	0x03, 0x5f
        /*0026*/ 	.short	0x0101


	//----- nvinfo : EIATTR_COOP_GROUP_MASK_REGIDS
	.align		4
        /*0028*/ 	.byte	0x04, 0x29
        /*002a*/ 	.short	(.L_3469 - .L_3468)


	//   ....[0]....
.L_3468:
        /*002c*/ 	.word	0xffffffff


	//   ....[1]....
        /*0030*/ 	.word	0xffffffff


	//   ....[2]....
        /*0034*/ 	.word	0xffffffff


	//   ....[3]....
        /*0038*/ 	.word	0xffffffff


	//   ....[4]....
        /*003c*/ 	.word	0xffffffff


	//   ....[5]....
        /*0040*/ 	.word	0xffffffff


	//   ....[6]....
        /*0044*/ 	.word	0xffffffff


	//   ....[7]....
        /*0048*/ 	.word	0xffffffff


	//   ....[8]....
        /*004c*/ 	.word	0xffffffff


	//   ....[9]....
        /*0050*/ 	.word	0xffffffff


	//----- nvinfo : EIATTR_COOP_GROUP_INSTR_OFFSETS
	.align		4
.L_3469:
        /*0054*/ 	.byte	0x04, 0x28
        /*0056*/ 	.short	(.L_3471 - .L_3470)


	//   ....[0]....
.L_3470:
        /*0058*/ 	.word	0x000025c0


	//   ....[1]....
        /*005c*/ 	.word	0x000025f0


	//   ....[2]....
        /*0060*/ 	.word	0x00002620


	//   ....[3]....
        /*0064*/ 	.word	0x00002630


	//   ....[4]....
        /*0068*/ 	.word	0x00002660


	//   ....[5]....
        /*006c*/ 	.word	0x00002670


	//   ....[6]....
        /*0070*/ 	.word	0x000026a0


	//   ....[7]....
        /*0074*/ 	.word	0x000026b0


	//   ....[8]....
        /*0078*/ 	.word	0x000026e0


	//   ....[9]....
        /*007c*/ 	.word	0x000026f0


	//----- nvinfo : EIATTR_VRC_CTA_INIT_COUNT
	.align		4
.L_3471:
        /*0080*/ 	.byte	0x02, 0x4a
	.zero		1
	.zero		1


	//----- nvinfo : EIATTR_EXIT_INSTR_OFFSETS
	.align		4
        /*0084*/ 	.byte	0x04, 0x1c
        /*0086*/ 	.short	(.L_3473 - .L_3472)


	//   ....[0]....
.L_3472:
        /*0088*/ 	.word	0x000062a0


	//   ....[1]....
        /*008c*/ 	.word	0x00006340


	//----- nvinfo : EIATTR_MAX_THREADS
	.align		4
.L_3473:
        /*0090*/ 	.byte	0x04, 0x05
        /*0092*/ 	.short	(.L_3475 - .L_3474)
.L_3474:
        /*0094*/ 	.word	0x00000080
        /*0098*/ 	.word	0x00000001
        /*009c*/ 	.word	0x00000001


	//----- nvinfo : EIATTR_CRS_STACK_SIZE
	.align		4
.L_3475:
        /*00a0*/ 	.byte	0x04, 0x1e
        /*00a2*/ 	.short	(.L_3477 - .L_3476)
.L_3476:
        /*00a4*/ 	.word	0x00000000


	//----- nvinfo : EIATTR_CBANK_PARAM_SIZE
	.align		4
.L_3477:
        /*00a8*/ 	.byte	0x03, 0x19
        /*00aa*/ 	.short	0x0128


	//----- nvinfo : EIATTR_PARAM_CBANK
	.align		4
        /*00ac*/ 	.byte	0x04, 0x0a
        /*00ae*/ 	.short	(.L_3479 - .L_3478)
	.align		4
.L_3478:
        /*00b0*/ 	.word	index@(.nv.constant0._ZN10layer_norm13ln_bwd_kernelINS_13Kernel_traitsI6__halfS2_fS2_fjLj5120ELj1ELj1ELj4ELj16ENS_18Kernel_traits_baseILj5120ES2_S2_fS2_fjLj128EEEEELb0ELb0ELb0ELb0EEEvNS_9BwdParamsE)
        /*00b4*/ 	.short	0x0380
        /*00b6*/ 	.short	0x0128


	//----- nvinfo : EIATTR_SW_WAR
	.align		4
.L_3479:
        /*00b8*/ 	.byte	0x04, 0x36
        /*00ba*/ 	.short	(.L_3481 - .L_3480)
.L_3480:
        /*00bc*/ 	.word	0x00000008
.L_3481:


//--------------------- .nv.info._ZN10layer_norm13ln_bwd_kernelINS_13Kernel_traitsI6__halfS2_fS2_fjLj5120ELj1ELj1ELj4ELj16ENS_18Kernel_traits_baseILj5120ES2_S2_fS2_fjLj128EEEEELb0ELb0ELb0ELb1EEEvNS_9BwdParamsE --------------------------
	.section	.nv.info._ZN10layer_norm13ln_bwd_kernelINS_13Kernel_traitsI6__halfS2_fS2_fjLj5120ELj1ELj1ELj4ELj16ENS_18Kernel_traits_baseILj5120ES2_S2_fS2_fjLj128EEEEELb0ELb0ELb0ELb1EEEvNS_9BwdParamsE,"",@"SHT_CUDA_INFO"
	.sectionflags	@""
	.align	4


	//----- nvinfo : EIATTR_CUDA_API_VERSION
	.align		4
        /*0000*/ 	.byte	0x04, 0x37
        /*0002*/ 	.short	(.L_3483 - .L_3482)
.L_3482:
        /*0004*/ 	.word	0x00000082


	//----- nvinfo : EIATTR_KPARAM_INFO
	.align		4
.L_3483:
        /*0008*/ 	.byte	0x04, 0x17
        /*000a*/ 	.short	(.L_3485 - .L_3484)
.L_3484:
        /*000c*/ 	.word	0x00000000
        /*0010*/ 	.short	0x0000
        /*0012*/ 	.short	0x0000
        /*0014*/ 	.byte	0x00, 0xf0, 0xa1, 0x04


	//----- nvinfo : EIATTR_SPARSE_MMA_MASK
	.align		4
.L_3485:
        /*0018*/ 	.byte	0x03, 0x50
        /*001a*/ 	.short	0x0000


	//----- nvinfo : EIATTR_MAXREG_COUNT
	.align		4
        /*001c*/ 	.byte	0x03, 0x1b
        /*001e*/ 	.short	0x00ff


	//----- nvinfo : EIATTR_NUM_BARRIERS
	.align		4
        /*0020*/ 	.byte	0x02, 0x4c
        /*0022*/ 	.byte	0x01
	.zero		1


	//----- nvinfo : EIATTR_ANNOTATIONS
	.align		4
        /*0024*/ 	.byte	0x04, 0x55
        /*0026*/ 	.short	(.L_3487 - .L_3486)


	//   ....[0]....
.L_3486:
        /* <DEDUP_REMOVED lines=23> */


	//----- nvinfo : EIATTR_MERCURY_ISA_VERSION
	.align		4
.L_3487:
        /*0188*/ 	.byte	0x03, 0x5f
        /*018a*/ 	.short	0x0101


	//----- nvinfo : EIATTR_COOP_GROUP_MASK_REGIDS
	.align		4
        /*018c*/ 	.byte	0x04, 0x29
        /*018e*/ 	.short	(.L_3489 - .L_3488)


	//   ....[0]....
.L_3488:
        /*0190*/ 	.word	0xffffffff


	//   ....[1]....
        /*0194*/ 	.word	0xffffffff


	//   ....[2]....
        /*0198*/ 	.word	0xffffffff


	//   ....[3]....
        /*019c*/ 	.word	0xffffffff


	//   ....[4]....
        /*01a0*/ 	.word	0xffffffff


	//   ....[5]....
        /*01a4*/ 	.word	0xffffffff


	//   ....[6]....
        /*01a8*/ 	.word	0xffffffff


	//   ....[7]....
        /*01ac*/ 	.word	0xffffffff


	//   ....[8]....
        /*01b0*/ 	.word	0xffffffff


	//   ....[9]....
        /*01b4*/ 	.word	0xffffffff


	//----- nvinfo : EIATTR_COOP_GROUP_INSTR_OFFSETS
	.align		4
.L_3489:
        /*01b8*/ 	.byte	0x04, 0x28
        /*01ba*/ 	.short	(.L_3491 - .L_3490)


	//   ....[0]....
.L_3490:
        /*01bc*/ 	.word	0x000021f0


	//   ....[1]....
        /*01c0*/ 	.word	0x000022a0


	//   ....[2]....
        /*01c4*/ 	.word	0x000022c0


	//   ....[3]....
        /*01c8*/ 	.word	0x000022e0


	//   ....[4]....
        /*01cc*/ 	.word	0x00002300


	//   ....[5]....
        /*01d0*/ 	.word	0x00002320


	//   ....[6]....
        /*01d4*/ 	.word	0x00002340


	//   ....[7]....
        /*01d8*/ 	.word	0x00002360


	//   ....[8]....
        /*01dc*/ 	.word	0x00002390


	//   ....[9]....
        /*01e0*/ 	.word	0x000023c0


	//----- nvinfo : EIATTR_VRC_CTA_INIT_COUNT
	.align		4
.L_3491:
        /*01e4*/ 	.byte	0x02, 0x4a
	.zero		1
	.zero		1


	//----- nvinfo : EIATTR_EXIT_INSTR_OFFSETS
	.align		4
        /*01e8*/ 	.byte	0x04, 0x1c
        /*01ea*/ 	.short	(.L_3493 - .L_3492)


	//   ....[0]....
.L_3492:
        /*01ec*/ 	.word	0x00006200


	//----- nvinfo : EIATTR_MAX_THREADS
	.align		4
.L_3493:
        /*01f0*/ 	.byte	0x04, 0x05
        /*01f2*/ 	.short	(.L_3495 - .L_3494)
.L_3494:
        /*01f4*/ 	.word	0x00000080
        /*01f8*/ 	.word	0x00000001
        /*01fc*/ 	.word	0x00000001


	//----- nvinfo : EIATTR_CRS_STACK_SIZE
	.align		4
.L_3495:
        /*0200*/ 	.byte	0x04, 0x1e
        /*0202*/ 	.short	(.L_3497 - .L_3496)
.L_3496:
        /*0204*/ 	.word	0x00000000


	//----- nvinfo : EIATTR_CBANK_PARAM_SIZE
	.align		4
.L_3497:
        /*0208*/ 	.byte	0x03, 0x19
        /*020a*/ 	.short	0x0128


	//----- nvinfo : EIATTR_PARAM_CBANK
	.align		4
        /*020c*/ 	.byte	0x04, 0x0a
        /*020e*/ 	.short	(.L_3499 - .L_3498)
	.align		4
.L_3498:
        /*0210*/ 	.word	index@(.nv.constant0._ZN10layer_norm13ln_bwd_kernelINS_13Kernel_traitsI6__halfS2_fS2_fjLj5120ELj1ELj1ELj4ELj16ENS_18Kernel_traits_baseILj5120ES2_S2_fS2_fjLj128EEEEELb0ELb0ELb0ELb1EEEvNS_9BwdParamsE)
        /*0214*/ 	.short	0x0380
        /*0216*/ 	.short	0x0128


	//----- nvinfo : EIATTR_SW_WAR
	.align		4
.L_3499:
        /*0218*/ 	.byte	0x04, 0x36
        /*021a*/ 	.short	(.L_3501 - .L_3500)
.L_3500:
        /*021c*/ 	.word	0x00000008
.L_3501:


//--------------------- .nv.info._ZN10layer_norm13ln_bwd_kernelINS_13Kernel_traitsI6__halfS2_fS2_fjLj5120ELj1ELj1ELj4ELj16ENS_18Kernel_traits_baseILj5120ES2_S2_fS2_fjLj128EEEEELb0ELb0ELb1ELb0EEEvNS_9BwdParamsE --------------------------
	.section	.nv.info._ZN10layer_norm13ln_bwd_kernelINS_13Kernel_traitsI6__halfS2_fS2_fjLj5120ELj1ELj1ELj4ELj16ENS_18Kernel_traits_baseILj5120ES2_S2_fS2_fjLj128EEEEELb0ELb0ELb1ELb0EEEvNS_9BwdParamsE,"",@"SHT_CUDA_INFO"
	.sectionflags	@""
	.align	4


	//----- nvinfo : EIATTR_CUDA_API_VERSION
	.align		4
        /*0000*/ 	.byte	0x04, 0x37
        /*0002*/ 	.short	(.L_3503 - .L_3502)
.L_3502:
        /*0004*/ 	.word	0x00000082


	//----- nvinfo : EIATTR_KPARAM_INFO
	.align		4
.L_3503:
        /*0008*/ 	.byte	0x04, 0x17
        /*000a*/ 	.short	(.L_3505 - .L_3504)
.L_3504:
        /*000c*/ 	.word	0x00000000
        /*0010*/ 	.short	0x0000
        /*0012*/ 	.short	0x0000
        /*0014*/ 	.byte	0x00, 0xf0, 0xa1, 0x04


	//----- nvinfo : EIATTR_SPARSE_MMA_MASK
	.align		4
.L_3505:
        /*0018*/ 	.byte	0x03, 0x50
        /*001a*/ 	.short	0x0000


	//----- nvinfo : EIATTR_MAXREG_COUNT
	.align		4
        /*001c*/ 	.byte	0x03, 0x1b
        /*001e*/ 	.short	0x00ff


	//----- nvinfo : EIATTR_NUM_BARRIERS
	.align		4
        /*0020*/ 	.byte	0x02, 0x4c
        /*0022*/ 	.byte	0x01
	.zero		1


	//----- nvinfo : EIATTR_ANNOTATIONS
	.align		4
        /*0024*/ 	.byte	0x04, 0x55
        /*0026*/ 	.short	(.L_3507 - .L_3506)


	//   ....[0]....
.L_3506:
        /* <DEDUP_REMOVED lines=11> */


	//----- nvinfo : EIATTR_MERCURY_ISA_VERSION
	.align		4
.L_3507:
        /*00c0*/ 	.byte	0x03, 0x5f
        /*00c2*/ 	.short	0x0101


	//----- nvinfo : EIATTR_COOP_GROUP_MASK_REGIDS
	.align		4
        /*00c4*/ 	.byte	0x04, 0x29
        /*00c6*/ 	.short	(.L_3509 - .L_3508)


	//   ....[0]....
.L_3508:
        /*00c8*/ 	.word	0xffffffff


	//   ....[1]....
        /*00cc*/ 	.word	0xffffffff


	//   ....[2]....
        /*00d0*/ 	.word	0xffffffff


	//   ....[3]....
        /*00d4*/ 	.word	0xffffffff


	//   ....[4]....
        /*00d8*/ 	.word	0xffffffff


	//   ....[5]....
        /*00dc*/ 	.word	0xffffffff


	//   ....[6]....
        /*00e0*/ 	.word	0xffffffff


	//   ....[7]....
        /*00e4*/ 	.word	0xffffffff


	//   ....[8]....
        /*00e8*/ 	.word	0xffffffff


	//   ....[9]....
        /*00ec*/ 	.word	0xffffffff


	//----- nvinfo : EIATTR_COOP_GROUP_INSTR_OFFSETS
	.align		4
.L_3509:
        /*00f0*/ 	.byte	0x04, 0x28
        /*00f2*/ 	.short	(.L_3511 - .L_3510)


	//   ....[0]....
.L_3510:
        /*00f4*/ 	.word	0x00002970


	//   ....[1]....
        /*00f8*/ 	.word	0x00002990


	//   ....[2]....
        /*00fc*/ 	.word	0x000029d0


	//   ....[3]....
        /*0100*/ 	.word	0x000029e0


	//   ....[4]....
        /*0104*/ 	.word	0x00002a20


	//   ....[5]....
        /*0108*/ 	.word	0x00002a30


	//   ....[6]....
        /*010c*/ 	.word	0x00002a60


	//   ....[7]....
        /*0110*/ 	.word	0x00002a70


	//   ....[8]....
        /*0114*/ 	.word	0x00002aa0


	//   ....[9]....
        /*0118*/ 	.word	0x00002ab0


	//----- nvinfo : EIATTR_VRC_CTA_INIT_COUNT
	.align		4
.L_3511:
        /*011c*/ 	.byte	0x02, 0x4a
	.zero		1
	.zero		1


	//----- nvinfo : EIATTR_EXIT_INSTR_OFFSETS
	.align		4
        /*0120*/ 	.byte	0x04, 0x1c
        /*0122*/ 	.short	(.L_3513 - .L_3512)


	//   ....[0]....
.L_3512:
        /*0124*/ 	.word	0x00009730


	//   ....[1]....
        /*0128*/ 	.word	0x000097d0


	//----- nvinfo : EIATTR_MAX_THREADS
	.align		4
.L_3513:
        /*012c*/ 	.byte	0x04, 0x05
        /*012e*/ 	.short	(.L_3515 - .L_3514)
.L_3514:
        /*0130*/ 	.word	0x00000080
        /*0134*/ 	.word	0x00000001
        /*0138*/ 	.word	0x00000001


	//----- nvinfo : EIATTR_CRS_STACK_SIZE
	.align		4
.L_3515:
        /*013c*/ 	.byte	0x04, 0x1e
        /*013e*/ 	.short	(.L_3517 - .L_3516)
.L_3516:
        /*0140*/ 	.word	0x00000000


	//----- nvinfo : EIATTR_CBANK_PARAM_SIZE
	.align		4
.L_3517:
        /*0144*/ 	.byte	0x03, 0x19
        /*0146*/ 	.short	0x0128


	//----- nvinfo : EIATTR_PARAM_CBANK
	.align		4
        /*0148*/ 	.byte	0x04, 0x0a
        /*014a*/ 	.short	(.L_3519 - .L_3518)
	.align		4
.L_3518:
        /*014c*/ 	.word	index@(.nv.constant0._ZN10layer_norm13ln_bwd_kernelINS_13Kernel_traitsI6__halfS2_fS2_fjLj5120ELj1ELj1ELj4ELj16ENS_18Kernel_traits_baseILj5120ES2_S2_fS2_fjLj128EEEEELb0ELb0ELb1ELb0EEEvNS_9BwdParamsE)
        /*0150*/ 	.short	0x0380
        /*0152*/ 	.short	0x0128


	//----- nvinfo : EIATTR_SW_WAR
	.align		4
.L_3519:
        /*0154*/ 	.byte	0x04, 0x36
        /*0156*/ 	.short	(.L_3521 - .L_3520)
.L_3520:
        /*0158*/ 	.word	0x00000008
.L_3521:


//--------------------- .nv.info._ZN10layer_norm13ln_bwd_kernelINS_13Kernel_traitsI6__halfS2_fS2_fjLj5120ELj1ELj1ELj4ELj16ENS_18Kernel_traits_baseILj5120ES2_S2_fS2_fjLj128EEEEELb0ELb0ELb1ELb1EEEvNS_9BwdParamsE --------------------------
	.section	.nv.info._ZN10layer_norm13ln_bwd_kernelINS_13Kernel_traitsI6__halfS2_fS2_fjLj5120ELj1ELj1ELj4ELj16ENS_18Kernel_traits_baseILj5120ES2_S2_fS2_fjLj128EEEEELb0ELb0ELb1ELb1EEEvNS_9BwdParamsE,"",@"SHT_CUDA_INFO"
	.sectionflags	@""
	.align	4


	//----- nvinfo : EIATTR_CUDA_API_VERSION
	.align		4
        /*0000*/ 	.byte	0x04, 0x37
        /*0002*/ 	.short	(.L_3523 - .L_3522)
.L_3522:
        /*0004*/ 	.word	0x00000082


	//----- nvinfo : EIATTR_KPARAM_INFO
	.align		4
.L_3523:
        /*0008*/ 	.byte	0x04, 0x17
        /*000a*/ 	.short	(.L_3525 - .L_3524)
.L_3524:
        /*000c*/ 	.word	0x00000000
        /*0010*/ 	.short	0x0000
        /*0012*/ 	.short	0x0000
        /*0014*/ 	.byte	0x00, 0xf0, 0xa1, 0x04


	//----- nvinfo : EIATTR_SPARSE_MMA_MASK
	.align		4
.L_3525:
        /*0018*/ 	.byte	0x03, 0x50
        /*001a*/ 	.short	0x0000


	//----- nvinfo : EIATTR_MAXREG_COUNT
	.align		4
        /*001c*/ 	.byte	0x03, 0x1b
        /*001e*/ 	.short	0x00ff


	//----- nvinfo : EIATTR_NUM_BARRIERS
	.align		4
        /*0020*/ 	.byte	0x02, 0x4c
        /*0022*/ 	.byte	0x01
	.zero		1


	//----- nvinfo : EIATTR_MERCURY_ISA_VERSION
	.align		4
        /*0024*/ 	.byte	0x03, 0x5f
        /*0026*/ 	.short	0x0101


	//----- nvinfo : EIATTR_COOP_GROUP_MASK_REGIDS
	.align		4
        /*0028*/ 	.byte	0x04, 0x29
        /*002a*/ 	.short	(.L_3527 - .L_3526)


	//   ....[0]....
.L_3526:
        /*002c*/ 	.word	0xffffffff


	//   ....[1]....
        /*0030*/ 	.word	0xffffffff


	//   ....[2]....
        /*0034*/ 	.word	0xffffffff


	//   ....[3]....
        /*0038*/ 	.word	0xffffffff


	//   ....[4]....
        /*003c*/ 	.word	0xffffffff


	//   ....[5]....
        /*0040*/ 	.word	0xffffffff


	//   ....[6]....
        /*0044*/ 	.word	0xffffffff


	//   ....[7]....
        /*0048*/ 	.word	0xffffffff


	//   ....[8]....
        /*004c*/ 	.word	0xffffffff


	//   ....[9]....
        /*0050*/ 	.word	0xffffffff


	//----- nvinfo : EIATTR_COOP_GROUP_INSTR_OFFSETS
	.align		4
.L_3527:
        /*0054*/ 	.byte	0x04, 0x28
        /*0056*/ 	.short	(.L_3529 - .L_3528)


	//   ....[0]....
.L_3528:
        /*0058*/ 	.word	0x00002290


	//   ....[1]....
        /*005c*/ 	.word	0x000022b0


	//   ....[2]....
        /*0060*/ 	.word	0x000022f0


	//   ....[3]....
        /*0064*/ 	.word	0x00002300


	//   ....[4]....
        /*0068*/ 	.word	0x00002330


	//   ....[5]....
        /*006c*/ 	.word	0x00002350


	//   ....[6]....
        /*0070*/ 	.word	0x00002380


	//   ....[7]....
        /*0074*/ 	.word	0x00002390


	//   ....[8]....
        /*0078*/ 	.word	0x000023c0


	//   ....[9]....
        /*007c*/ 	.word	0x000023d0


	//----- nvinfo : EIATTR_VRC_CTA_INIT_COUNT
	.align		4
.L_3529:
        /*0080*/ 	.byte	0x02, 0x4a
	.zero		1
	.zero		1


	//----- nvinfo : EIATTR_EXIT_INSTR_OFFSETS
	.align		4
        /*0084*/ 	.byte	0x04, 0x1c
        /*0086*/ 	.short	(.L_3531 - .L_3530)


	//   ....[0]....
.L_3530:
        /*0088*/ 	.word	0x00008c40


	//----- nvinfo : EIATTR_MAX_THREADS
	.align		4
.L_3531:
        /*008c*/ 	.byte	0x04, 0x05
        /*008e*/ 	.short	(.L_3533 - .L_3532)
.L_3532:
        /*0090*/ 	.word	0x00000080
        /*0094*/ 	.word	0x00000001
        /*0098*/ 	.word	0x00000001


	//----- nvinfo : EIATTR_CRS_STACK_SIZE
	.align		4
.L_3533:
        /*009c*/ 	.byte	0x04, 0x1e
        /*009e*/ 	.short	(.L_3535 - .L_3534)
.L_3534:
        /*00a0*/ 	.word	0x00000000


	//----- nvinfo : EIATTR_CBANK_PARAM_SIZE
	.align		4
.L_3535:
        /*00a4*/ 	.byte	0x03, 0x19
        /*00a6*/ 	.short	0x0128


	//----- nvinfo : EIATTR_PARAM_CBANK
	.align		4
        /*00a8*/ 	.byte	0x04, 0x0a
        /*00aa*/ 	.short	(.L_3537 - .L_3536)
	.align		4
.L_3536:
        /*00ac*/ 	.word	index@(.nv.constant0._ZN10layer_norm13ln_bwd_kernelINS_13Kernel_traitsI6__halfS2_fS2_fjLj5120ELj1ELj1ELj4ELj16ENS_18Kernel_traits_baseILj5120ES2_S2_fS2_fjLj128EEEEELb0ELb0ELb1ELb1EEEvNS_9BwdParamsE)
        /*00b0*/ 	.short	0x0380
        /*00b2*/ 	.short	0x0128


	//----- nvinfo : EIATTR_SW_WAR
	.align		4
.L_3537:
        /*00b4*/ 	.byte	0x04, 0x36
        /*00b6*/ 	.short	(.L_3539 - .L_3538)
.L_3538:
        /*00b8*/ 	.word	0x00000008
.L_3539:


//--------------------- .nv.info._ZN10layer_norm13ln_bwd_kernelINS_13Kernel_traitsI6__halfS2_fS2_fjLj5120ELj1ELj1ELj4ELj16ENS_18Kernel_traits_baseILj5120ES2_S2_fS2_fjLj128EEEEELb0ELb1ELb0ELb0EEEvNS_9BwdParamsE --------------------------
	.section	.nv.info._ZN10layer_norm13ln_bwd_kernelINS_13Kernel_traitsI6__halfS2_fS2_fjLj5120ELj1ELj1ELj4ELj16ENS_18Kernel_traits_baseILj5120ES2_S2_fS2_fjLj128EEEEELb0ELb1ELb0ELb0EEEvNS_9BwdParamsE,"",@"SHT_CUDA_INFO"
	.sectionflags	@""
	.align	4


	//----- nvinfo : EIATTR_CUDA_API_VERSION
	.align		4
        /*0000*/ 	.byte	0x04, 0x37
        /*0002*/ 	.short	(.L_3541 - .L_3540)
.L_3540:
        /*0004*/ 	.word	0x00000082


	//----- nvinfo : EIATTR_KPARAM_INFO
	.align		4
.L_3541:
        /*0008*/ 	.byte	0x04, 0x17
        /*000a*/ 	.short	(.L_3543 - .L_3542)
.L_3542:
        /*000c*/ 	.word	0x00000000
        /*0010*/ 	.short	0x0000
        /*0012*/ 	.short	0x0000
        /*0014*/ 	.byte	0x00, 0xf0, 0xa1, 0x04


	//----- nvinfo : EIATTR_SPARSE_MMA_MASK
	.align		4
.L_3543:
        /*0018*/ 	.byte	0x03, 0x50
        /*001a*/ 	.short	0x0000


	//----- nvinfo : EIATTR_MAXREG_COUNT
	.align		4
        /*001c*/ 	.byte	0x03, 0x1b
        /*001e*/ 	.short	0x00ff


	//----- nvinfo : EIATTR_NUM_BARRIERS
	.align		4
        /*0020*/ 	.byte	0x02, 0x4c
        /*0022*/ 	.byte	0x01
	.zero		1


	//----- nvinfo : EIATTR_ANNOTATIONS
	.align		4
        /*0024*/ 	.byte	0x04, 0x55
        /*0026*/ 	.short	(.L_3545 - .L_3544)


	//   ....[0]....
.L_3544:
        /* <DEDUP_REMOVED lines=127> */


	//----- nvinfo : EIATTR_MERCURY_ISA_VERSION
	.align		4
.L_3545:
        /*0808*/ 	.byte	0x03, 0x5f
        /*080a*/ 	.short	0x0101


	//----- nvinfo : EIATTR_COOP_GROUP_MASK_REGIDS
	.align		4
        /*080c*/ 	.byte	0x04, 0x29
        /*080e*/ 	.short	(.L_3547 - .L_3546)


	//   ....[0]....
.L_3546:
        /*0810*/ 	.word	0xffffffff


	//   ....[1]....
        /*0814*/ 	.word	0xffffffff


	//   ....[2]....
        /*0818*/ 	.word	0xffffffff


	//   ....[3]....
        /*081c*/ 	.word	0xffffffff


	//   ....[4]....
        /*0820*/ 	.word	0xffffffff


	//   ....[5]....
        /*0824*/ 	.word	0xffffffff


	//   ....[6]....
        /*0828*/ 	.word	0xffffffff


	//   ....[7]....
        /*082c*/ 	.word	0xffffffff


	//   ....[8]....
        /*0830*/ 	.word	0xffffffff


	//   ....[9]....
        /*0834*/ 	.word	0xffffffff


	//----- nvinfo : EIATTR_COOP_GROUP_INSTR_OFFSETS
	.align		4
.L_3547:
        /*0838*/ 	.byte	0x04, 0x28
        /*083a*/ 	.short	(.L_3549 - .L_3548)


	//   ....[0]....
.L_3548:
        /*083c*/ 	.word	0x000032a0


	//   ....[1]....
        /*0840*/ 	.word	0x000032c0


	//   ....[2]....
        /*0844*/ 	.word	0x00003300


	//   ....[3]....
        /*0848*/ 	.word	0x00003330


	//   ....[4]....
        /*084c*/ 	.word	0x00003350


	//   ....[5]....
        /*0850*/ 	.word	0x00003370


	//   ....[6]....
        /*0854*/ 	.word	0x00003390


	//   ....[7]....
        /*0858*/ 	.word	0x000033b0


	//   ....[8]....
        /*085c*/ 	.word	0x000033d0


	//   ....[9]....
        /*0860*/ 	.word	0x000033f0


	//----- nvinfo : EIATTR_VRC_CTA_INIT_COUNT
	.align		4
.L_3549:
        /*0864*/ 	.byte	0x02, 0x4a
	.zero		1
	.zero		1


	//----- nvinfo : EIATTR_EXIT_INSTR_OFFSETS
	.align		4
        /*0868*/ 	.byte	0x04, 0x1c
        /*086a*/ 	.short	(.L_3551 - .L_3550)


	//   ....[0]....
.L_3550:
        /*086c*/ 	.word	0x00009df0


	//   ....[1]....
        /*0870*/ 	.word	0x00009f40


	//----- nvinfo : EIATTR_MAX_THREADS
	.align		4
.L_3551:
        /*0874*/ 	.byte	0x04, 0x05
        /*0876*/ 	.short	(.L_3553 - .L_3552)
.L_3552:
        /*0878*/ 	.word	0x00000080
        /*087c*/ 	.word	0x00000001
        /*0880*/ 	.word	0x00000001


	//----- nvinfo : EIATTR_CRS_STACK_SIZE
	.align		4
.L_3553:
        /*0884*/ 	.byte	0x04, 0x1e
        /*0886*/ 	.short	(.L_3555 - .L_3554)
.L_3554:
        /*0888*/ 	.word	0x00000000


	//----- nvinfo : EIATTR_CBANK_PARAM_SIZE
	.align		4
.L_3555:
        /*088c*/ 	.byte	0x03, 0x19
        /*088e*/ 	.short	0x0128


	//----- nvinfo : EIATTR_PARAM_CBANK
	.align		4
        /*0890*/ 	.byte	0x04, 0x0a
        /*0892*/ 	.short	(.L_3557 - .L_3556)
	.align		4
.L_3556:
        /*0894*/ 	.word	index@(.nv.constant0._ZN10layer_norm13ln_bwd_kernelINS_13Kernel_traitsI6__halfS2_fS2_fjLj5120ELj1ELj1ELj4ELj16ENS_18Kernel_traits_baseILj5120ES2_S2_fS2_fjLj128EEEEELb0ELb1ELb0ELb0EEEvNS_9BwdParamsE)
        /*0898*/ 	.short	0x0380
        /*089a*/ 	.short	0x0128


	//----- nvinfo : EIATTR_SW_WAR
	.align		4
.L_3557:
        /*089c*/ 	.byte	0x04, 0x36
        /*089e*/ 	.short	(.L_3559 - .L_3558)
.L_3558:
        /*08a0*/ 	.word	0x00000008
.L_3559:


//--------------------- .nv.info._ZN10layer_norm13ln_bwd_kernelINS_13Kernel_traitsI6__halfS2_fS2_fjLj5120ELj1ELj1ELj4ELj16ENS_18Kernel_traits_baseILj5120ES2_S2_fS2_fjLj128EEEEELb0ELb1ELb0ELb1EEEvNS_9BwdParamsE --------------------------
	.section	.nv.info._ZN10layer_norm13ln_bwd_kernelINS_13Kernel_traitsI6__halfS2_fS2_fjLj5120ELj1ELj1ELj4ELj16ENS_18Kernel_traits_baseILj5120ES2_S2_fS2_fjLj128EEEEELb0ELb1ELb0ELb1EEEvNS_9BwdParamsE,"",@"SHT_CUDA_INFO"
	.sectionflags	@""
	.align	4


	//----- nvinfo : EIATTR_CUDA_API_VERSION
	.align		4
        /*0000*/ 	.byte	0x04, 0x37
        /*0002*/ 	.short	(.L_3561 - .L_3560)
.L_3560:
        /*0004*/ 	.word	0x00000082


	//----- nvinfo : EIATTR_KPARAM_INFO
	.align		4
.L_3561:
        /*0008*/ 	.byte	0x04, 0x17
        /*000a*/ 	.short	(.L_3563 - .L_3562)
.L_3562:
        /*000c*/ 	.word	0x00000000
        /*0010*/ 	.short	0x0000
        /*0012*/ 	.short	0x0000
        /*0014*/ 	.byte	0x00, 0xf0, 0xa1, 0x04


	//----- nvinfo : EIATTR_SPARSE_MMA_MASK
	.align		4
.L_3563:
        /*0018*/ 	.byte	0x03, 0x50
        /*001a*/ 	.short	0x0000


	//----- nvinfo : EIATTR_MAXREG_COUNT
	.align		4
        /*001c*/ 	.byte	0x03, 0x1b
        /*001e*/ 	.short	0x00ff


	//----- nvinfo : EIATTR_NUM_BARRIERS
	.align		4
        /*0020*/ 	.byte	0x02, 0x4c
        /*0022*/ 	.byte	0x01
	.zero		1


	//----- nvinfo : EIATTR_ANNOTATIONS
	.align		4
        /*0024*/ 	.byte	0x04, 0x55
        /*0026*/ 	.short	(.L_3565 - .L_3564)


	//   ....[0]....
.L_3564:
        /* <DEDUP_REMOVED lines=117> */


	//----- nvinfo : EIATTR_MERCURY_ISA_VERSION
	.align		4
.L_3565:
        /*0760*/ 	.byte	0x03, 0x5f
        /*0762*/ 	.short	0x0101


	//----- nvinfo : EIATTR_COOP_GROUP_MASK_REGIDS
	.align		4
        /*0764*/ 	.byte	0x04, 0x29
        /*0766*/ 	.short	(.L_3567 - .L_3566)


	//   ....[0]....
.L_3566:
        /*0768*/ 	.word	0xffffffff


	//   ....[1]....
        /*076c*/ 	.word	0xffffffff


	//   ....[2]....
        /*0770*/ 	.word	0xffffffff


	//   ....[3]....
        /*0774*/ 	.word	0xffffffff


	//   ....[4]....
        /*0778*/ 	.word	0xffffffff


	//   ....[5]....
        /*077c*/ 	.word	0xffffffff


	//   ....[6]....
        /*0780*/ 	.word	0xffffffff


	//   ....[7]....
        /*0784*/ 	.word	0xffffffff


	//   ....[8]....
        /*0788*/ 	.word	0xffffffff


	//   ....[9]....
        /*078c*/ 	.word	0xffffffff


	//----- nvinfo : EIATTR_COOP_GROUP_INSTR_OFFSETS
	.align		4
.L_3567:
        /*0790*/ 	.byte	0x04, 0x28
        /*0792*/ 	.short	(.L_3569 - .L_3568)


	//   ....[0]....
.L_3568:
        /*0794*/ 	.word	0x00002d80


	//   ....[1]....
        /*0798*/ 	.word	0x00002dd0


	//   ....[2]....
        /*079c*/ 	.word	0x00002df0


	//   ....[3]....
        /*07a0*/ 	.word	0x00002e10


	//   ....[4]....
        /*07a4*/ 	.word	0x00002e30


	//   ....[5]....
        /*07a8*/ 	.word	0x00002e50


	//   ....[6]....
        /*07ac*/ 	.word	0x00002e70


	//   ....[7]....
        /*07b0*/ 	.word	0x00002e90


	//   ....[8]....
        /*07b4*/ 	.word	0x00002ec0


	//   ....[9]....
        /*07b8*/ 	.word	0x00002ef0


	//----- nvinfo : EIATTR_VRC_CTA_INIT_COUNT
	.align		4
.L_3569:
        /*07bc*/ 	.byte	0x02, 0x4a
	.zero		1
	.zero		1


	//----- nvinfo : EIATTR_EXIT_INSTR_OFFSETS
	.align		4
        /*07c0*/ 	.byte	0x04, 0x1c
        /*07c2*/ 	.short	(.L_3571 - .L_3570)


	//   ....[0]....
.L_3570:
        /*07c4*/ 	.word	0x00009dd0


	//----- nvinfo : EIATTR_MAX_THREADS
	.align		4
.L_3571:
        /*07c8*/ 	.byte	0x04, 0x05
        /*07ca*/ 	.short	(.L_3573 - .L_3572)
.L_3572:
        /*07cc*/ 	.word	0x00000080
        /*07d0*/ 	.word	0x00000001
        /*07d4*/ 	.word	0x00000001


	//----- nvinfo : EIATTR_CRS_STACK_SIZE
	.align		4
.L_3573:
        /*07d8*/ 	.byte	0x04, 0x1e
        /*07da*/ 	.short	(.L_3575 - .L_3574)
.L_3574:
        /*07dc*/ 	.word	0x00000000


	//----- nvinfo : EIATTR_CBANK_PARAM_SIZE
	.align		4
.L_3575:
        /*07e0*/ 	.byte	0x03, 0x19
        /*07e2*/ 	.short	0x0128


	//----- nvinfo : EIATTR_PARAM_CBANK
	.align		4
        /*07e4*/ 	.byte	0x04, 0x0a
        /*07e6*/ 	.short	(.L_3577 - .L_3576)
	.align		4
.L_3576:
        /*07e8*/ 	.word	index@(.nv.constant0._ZN10layer_norm13ln_bwd_kernelINS_13Kernel_traitsI6__halfS2_fS2_fjLj5120ELj1ELj1ELj4ELj16ENS_18Kernel_traits_baseILj5120ES2_S2_fS2_fjLj128EEEEELb0ELb1ELb0ELb1EEEvNS_9BwdParamsE)
        /*07ec*/ 	.short	0x0380
        /*07ee*/ 	.short	0x0128


	//----- nvinfo : EIATTR_SW_WAR
	.align		4
.L_3577:
        /*07f0*/ 	.byte	0x04, 0x36
        /*07f2*/ 	.short	(.L_3579 - .L_3578)
.L_3578:
        /*07f4*/ 	.word	0x00000008
.L_3579:


//--------------------- .nv.info._ZN10layer_norm13ln_bwd_kernelINS_13Kernel_traitsI6__halfS2_fS2_fjLj5120ELj1ELj1ELj4ELj16ENS_18Kernel_traits_baseILj5120ES2_S2_fS2_fjLj128EEEEELb0ELb1ELb1ELb0EEEvNS_9BwdParamsE --------------------------
	.section	.nv.info._ZN10layer_norm13ln_bwd_kernelINS_13Kernel_traitsI6__halfS2_fS2_fjLj5120ELj1ELj1ELj4ELj16ENS_18Kernel_traits_baseILj5120ES2_S2_fS2_fjLj128EEEEELb0ELb1ELb1ELb0EEEvNS_9BwdParamsE,"",@"SHT_CUDA_INFO"
	.sectionflags	@""
	.align	4


	//----- nvinfo : EIATTR_CUDA_API_VERSION
	.align		4
        /*0000*/ 	.byte	0x04, 0x37
        /*0002*/ 	.short	(.L_3581 - .L_3580)
.L_3580:
        /*0004*/ 	.word	0x00000082


	//----- nvinfo : EIATTR_KPARAM_INFO
	.align		4
.L_3581:
        /*0008*/ 	.byte	0x04, 0x17
        /*000a*/ 	.short	(.L_3583 - .L_3582)
.L_3582:
        /*000c*/ 	.word	0x00000000
        /*0010*/ 	.short	0x0000
        /*0012*/ 	.short	0x0000
        /*0014*/ 	.byte	0x00, 0xf0, 0xa1, 0x04


	//----- nvinfo : EIATTR_SPARSE_MMA_MASK
	.align		4
.L_3583:
        /*0018*/ 	.byte	0x03, 0x50
        /*001a*/ 	.short	0x0000


	//----- nvinfo : EIATTR_MAXREG_COUNT
	.align		4
        /*001c*/ 	.byte	0x03, 0x1b
        /*001e*/ 	.short	0x00ff


	//----- nvinfo : EIATTR_NUM_BARRIERS
	.align		4
        /*0020*/ 	.byte	0x02, 0x4c
        /*0022*/ 	.byte	0x01
	.zero		1


	//----- nvinfo : EIATTR_ANNOTATIONS
	.align		4
        /*0024*/ 	.byte	0x04, 0x55
        /*0026*/ 	.short	(.L_3585 - .L_3584)


	//   ....[0]....
.L_3584:
        /* <DEDUP_REMOVED lines=155> */


	//----- nvinfo : EIATTR_MERCURY_ISA_VERSION
	.align		4
.L_3585:
        /*09c8*/ 	.byte	0x03, 0x5f
        /*09ca*/ 	.short	0x0101


	//----- nvinfo : EIATTR_COOP_GROUP_MASK_REGIDS
	.align		4
        /*09cc*/ 	.byte	0x04, 0x29
        /*09ce*/ 	.short	(.L_3587 - .L_3586)


	//   ....[0]....
.L_3586:
        /*09d0*/ 	.word	0xffffffff


	//   ....[1]....
        /*09d4*/ 	.word	0xffffffff


	//   ....[2]....
        /*09d8*/ 	.word	0xffffffff


	//   ....[3]....
        /*09dc*/ 	.word	0xffffffff


	//   ....[4]....
        /*09e0*/ 	.word	0xffffffff


	//   ....[5]....
        /*09e4*/ 	.word	0xffffffff


	//   ....[6]....
        /*09e8*/ 	.word	0xffffffff


	//   ....[7]....
        /*09ec*/ 	.word	0xffffffff


	//   ....[8]....
        /*09f0*/ 	.word	0xffffffff


	//   ....[9]....
        /*09f4*/ 	.word	0xffffffff


	//----- nvinfo : EIATTR_COOP_GROUP_INSTR_OFFSETS
	.align		4
.L_3587:
        /*09f8*/ 	.byte	0x04, 0x28
        /*09fa*/ 	.short	(.L_3589 - .L_3588)


	//   ....[0]....
.L_3588:
        /*09fc*/ 	.word	0x00003760


	//   ....[1]....
        /*0a00*/ 	.word	0x00003780


	//   ....[2]....
        /*0a04*/ 	.word	0x000037c0


	//   ....[3]....
        /*0a08*/ 	.word	0x000037f0


	//   ....[4]....
        /*0a0c*/ 	.word	0x00003810


	//   ....[5]....
        /*0a10*/ 	.word	0x00003830


	//   ....[6]....
        /*0a14*/ 	.word	0x00003850


	//   ....[7]....
        /*0a18*/ 	.word	0x00003870


	//   ....[8]....
        /*0a1c*/ 	.word	0x00003890


	//   ....[9]....
        /*0a20*/ 	.word	0x000038b0


	//----- nvinfo : EIATTR_VRC_CTA_INIT_COUNT
	.align		4
.L_3589:
        /*0a24*/ 	.byte	0x02, 0x4a
	.zero		1
	.zero		1


	//----- nvinfo : EIATTR_EXIT_INSTR_OFFSETS
	.align		4
        /*0a28*/ 	.byte	0x04, 0x1c
        /*0a2a*/ 	.short	(.L_3591 - .L_3590)


	//   ....[0]....
.L_3590:
        /*0a2c*/ 	.word	0x0000efc0


	//   ....[1]....
        /*0a30*/ 	.word	0x0000f110


	//----- nvinfo : EIATTR_MAX_THREADS
	.align		4
.L_3591:
        /*0a34*/ 	.byte	0x04, 0x05
        /*0a36*/ 	.short	(.L_3593 - .L_3592)
.L_3592:
        /*0a38*/ 	.word	0x00000080
        /*0a3c*/ 	.word	0x00000001
        /*0a40*/ 	.word	0x00000001


	//----- nvinfo : EIATTR_CRS_STACK_SIZE
	.align		4
.L_3593:
        /*0a44*/ 	.byte	0x04, 0x1e
        /*0a46*/ 	.short	(.L_3595 - .L_3594)
.L_3594:
        /*0a48*/ 	.word	0x00000000


	//----- nvinfo : EIATTR_CBANK_PARAM_SIZE
	.align		4
.L_3595:
        /*0a4c*/ 	.byte	0x03, 0x19
        /*0a4e*/ 	.short	0x0128


	//----- nvinfo : EIATTR_PARAM_CBANK
	.align		4
        /*0a50*/ 	.byte	0x04, 0x0a
        /*0a52*/ 	.short	(.L_3597 - .L_3596)
	.align		4
.L_3596:
        /*0a54*/ 	.word	index@(.nv.constant0._ZN10layer_norm13ln_bwd_kernelINS_13Kernel_traitsI6__halfS2_fS2_fjLj5120ELj1ELj1ELj4ELj16ENS_18Kernel_traits_baseILj5120ES2_S2_fS2_fjLj128EEEEELb0ELb1ELb1ELb0EEEvNS_9BwdParamsE)
        /*0a58*/ 	.short	0x0380
        /*0a5a*/ 	.short	0x0128


	//----- nvinfo : EIATTR_SW_WAR
	.align		4
.L_3597:
        /*0a5c*/ 	.byte	0x04, 0x36
        /*0a5e*/ 	.short	(.L_3599 - .L_3598)
.L_3598:
        /*0a60*/ 	.word	0x00000008
.L_3599:


//--------------------- .nv.info._ZN10layer_norm13ln_bwd_kernelINS_13Kernel_traitsI6__halfS2_fS2_fjLj5120ELj1ELj1ELj4ELj16ENS_18Kernel_traits_baseILj5120ES2_S2_fS2_fjLj128EEEEELb0ELb1ELb1ELb1EEEvNS_9BwdParamsE --------------------------
	.section	.nv.info._ZN10layer_norm13ln_bwd_kernelINS_13Kernel_traitsI6__halfS2_fS2_fjLj5120ELj1ELj1ELj4ELj16ENS_18Kernel_traits_baseILj5120ES2_S2_fS2_fjLj128EEEEELb0ELb1ELb1ELb1EEEvNS_9BwdParamsE,"",@"SHT_CUDA_INFO"
	.sectionflags	@""
	.align	4


	//----- nvinfo : EIATTR_CUDA_API_VERSION
	.align		4
        /*0000*/ 	.byte	0x04, 0x37
        /*0002*/ 	.short	(.L_3601 - .L_3600)
.L_3600:
        /*0004*/ 	.word	0x00000082


	//----- nvinfo : EIATTR_KPARAM_INFO
	.align		4
.L_3601:
        /*0008*/ 	.byte	0x04, 0x17
        /*000a*/ 	.short	(.L_3603 - .L_3602)
.L_3602:
        /*000c*/ 	.word	0x00000000
        /*0010*/ 	.short	0x0000
        /*0012*/ 	.short	0x0000
        /*0014*/ 	.byte	0x00, 0xf0, 0xa1, 0x04


	//----- nvinfo : EIATTR_SPARSE_MMA_MASK
	.align		4
.L_3603:
        /*0018*/ 	.byte	0x03, 0x50
        /*001a*/ 	.short	0x0000


	//----- nvinfo : EIATTR_MAXREG_COUNT
	.align		4
        /*001c*/ 	.byte	0x03, 0x1b
        /*001e*/ 	.short	0x00ff


	//----- nvinfo : EIATTR_NUM_BARRIERS
	.align		4
        /*0020*/ 	.byte	0x02, 0x4c
        /*0022*/ 	.byte	0x01
	.zero		1


	//----- nvinfo : EIATTR_ANNOTATIONS
	.align		4
        /*0024*/ 	.byte	0x04, 0x55
        /*0026*/ 	.short	(.L_3605 - .L_3604)


	//   ....[0]....
.L_3604:
        /* <DEDUP_REMOVED lines=104> */


	//----- nvinfo : EIATTR_MERCURY_ISA_VERSION
	.align		4
.L_3605:
        /*0698*/ 	.byte	0x03, 0x5f
        /*069a*/ 	.short	0x0101


	//----- nvinfo : EIATTR_COOP_GROUP_MASK_REGIDS
	.align		4
        /*069c*/ 	.byte	0x04, 0x29
        /*069e*/ 	.short	(.L_3607 - .L_3606)


	//   ....[0]....
.L_3606:
        /*06a0*/ 	.word	0xffffffff


	//   ....[1]....
        /*06a4*/ 	.word	0xffffffff


	//   ....[2]....
        /*06a8*/ 	.word	0xffffffff


	//   ....[3]....
        /*06ac*/ 	.word	0xffffffff


	//   ....[4]....
        /*06b0*/ 	.word	0xffffffff


	//   ....[5]....
        /*06b4*/ 	.word	0xffffffff


	//   ....[6]....
        /*06b8*/ 	.word	0xffffffff


	//   ....[7]....
        /*06bc*/ 	.word	0xffffffff


	//   ....[8]....
        /*06c0*/ 	.word	0xffffffff


	//   ....[9]....
        /*06c4*/ 	.word	0xffffffff


	//----- nvinfo : EIATTR_COOP_GROUP_INSTR_OFFSETS
	.align		4
.L_3607:
        /*06c8*/ 	.byte	0x04, 0x28
        /*06ca*/ 	.short	(.L_3609 - .L_3608)


	//   ....[0]....
.L_3608:
        /*06cc*/ 	.word	0x00002be0


	//   ....[1]....
        /*06d0*/ 	.word	0x00002bf0


	//   ....[2]....
        /*06d4*/ 	.word	0x00002c30


	//   ....[3]....
        /*06d8*/ 	.word	0x00002c40


	//   ....[4]....
        /*06dc*/ 	.word	0x00002c90


	//   ....[5]....
        /*06e0*/ 	.word	0x00002ca0


	//   ....[6]....
        /*06e4*/ 	.word	0x00002cd0


	//   ....[7]....
        /*06e8*/ 	.word	0x00002ce0


	//   ....[8]....
        /*06ec*/ 	.word	0x00002d10


	//   ....[9]....
        /*06f0*/ 	.word	0x00002d20


	//----- nvinfo : EIATTR_VRC_CTA_INIT_COUNT
	.align		4
.L_3609:
        /*06f4*/ 	.byte	0x02, 0x4a
	.zero		1
	.zero		1


	//----- nvinfo : EIATTR_EXIT_INSTR_OFFSETS
	.align		4
        /*06f8*/ 	.byte	0x04, 0x1c
        /*06fa*/ 	.short	(.L_3611 - .L_3610)


	//   ....[0]....
.L_3610:
        /*06fc*/ 	.word	0x0000d270


	//----- nvinfo : EIATTR_MAX_THREADS
	.align		4
.L_3611:
        /*0700*/ 	.byte	0x04, 0x05
        /*0702*/ 	.short	(.L_3613 - .L_3612)
.L_3612:
        /*0704*/ 	.word	0x00000080
        /*0708*/ 	.word	0x00000001
        /*070c*/ 	.word	0x00000001


	//----- nvinfo : EIATTR_CRS_STACK_SIZE
	.align		4
.L_3613:
        /*0710*/ 	.byte	0x04, 0x1e
        /*0712*/ 	.short	(.L_3615 - .L_3614)
.L_3614:
        /*0714*/ 	.word	0x00000000


	//----- nvinfo : EIATTR_CBANK_PARAM_SIZE
	.align		4
.L_3615:
        /*0718*/ 	.byte	0x03, 0x19
        /*071a*/ 	.short	0x0128


	//----- nvinfo : EIATTR_PARAM_CBANK
	.align		4
        /*071c*/ 	.byte	0x04, 0x0a
        /*071e*/ 	.short	(.L_3617 - .L_3616)
	.align		4
.L_3616:
        /*0720*/ 	.word	index@(.nv.constant0._ZN10layer_norm13ln_bwd_kernelINS_13Kernel_traitsI6__halfS2_fS2_fjLj5120ELj1ELj1ELj4ELj16ENS_18Kernel_traits_baseILj5120ES2_S2_fS2_fjLj128EEEEELb0ELb1ELb1ELb1EEEvNS_9BwdParamsE)
        /*0724*/ 	.short	0x0380
        /*0726*/ 	.short	0x0128


	//----- nvinfo : EIATTR_SW_WAR
	.align		4
.L_3617:
        /*0728*/ 	.byte	0x04, 0x36
        /*072a*/ 	.short	(.L_3619 - .L_3618)
.L_3618:
        /*072c*/ 	.word	0x00000008
.L_3619:


//--------------------- .nv.info._ZN10layer_norm13ln_bwd_kernelINS_13Kernel_traitsI6__halfS2_fS2_fjLj5120ELj1ELj1ELj4ELj16ENS_18Kernel_traits_baseILj5120ES2_S2_fS2_fjLj128EEEEELb1ELb0ELb0ELb0EEEvNS_9BwdParamsE --------------------------
	.section	.nv.info._ZN10layer_norm13ln_bwd_kernelINS_13Kernel_traitsI6__halfS2_fS2_fjLj5120ELj1ELj1ELj4ELj16ENS_18Kernel_traits_baseILj5120ES2_S2_fS2_fjLj128EEEEELb1ELb0ELb0ELb0EEEvNS_9BwdParamsE,"",@"SHT_CUDA_INFO"
	.sectionflags	@""
	.align	4


	//----- nvinfo : EIATTR_CUDA_API_VERSION
	.align		4
        /*0000*/ 	.byte	0x04, 0x37
        /*0002*/ 	.short	(.L_3621 - .L_3620)
.L_3620:
        /*0004*/ 	.word	0x00000082


	//----- nvinfo : EIATTR_KPARAM_INFO
	.align		4
.L_3621:
        /*0008*/ 	.byte	0x04, 0x17
        /*000a*/ 	.short	(.L_3623 - .L_3622)
.L_3622:
        /*000c*/ 	.word	0x00000000
        /*0010*/ 	.short	0x0000
        /*0012*/ 	.short	0x0000
        /*0014*/ 	.byte	0x00, 0xf0, 0xa1, 0x04


	//----- nvinfo : EIATTR_SPARSE_MMA_MASK
	.align		4
.L_3623:
        /*0018*/ 	.byte	0x03, 0x50
        /*001a*/ 	.short	0x0000


	//----- nvinfo : EIATTR_MAXREG_COUNT
	.align		4
        /*001c*/ 	.byte	0x03, 0x1b
        /*001e*/ 	.short	0x00ff


	//----- nvinfo : EIATTR_NUM_BARRIERS
	.align		4
        /*0020*/ 	.byte	0x02, 0x4c
        /*0022*/ 	.byte	0x01
	.zero		1


	//----- nvinfo : EIATTR_ANNOTATIONS
	.align		4
        /*0024*/ 	.byte	0x04, 0x55
        /*0026*/ 	.short	(.L_3625 - .L_3624)


	//   ....[0]....
.L_3624:
        /*0028*/ 	.word	0x00000001
        /*002c*/ 	.byte	0xe0, 0x00, 0x00, 0x00, 0x01, 0x00, 0x00, 0x00, 0x50, 0x08, 0x00, 0x00, 0x01, 0x00, 0x00, 0x00
        /*003c*/ 	.byte	0x60, 0x0a, 0x00, 0x00, 0x01, 0x00, 0x00, 0x00, 0x30, 0x13, 0x00, 0x00, 0x01, 0x00, 0x00, 0x00
        /*004c*/ 	.byte	0x90, 0x1a, 0x00, 0x00, 0x01, 0x00, 0x00, 0x00, 0xb0, 0x21, 0x00, 0x00, 0x01, 0x00, 0x00, 0x00
        /*005c*/ 	.byte	0xb0, 0x22, 0x00, 0x00, 0x01, 0x00, 0x00, 0x00, 0x60, 0x29, 0x00, 0x00, 0x01, 0x00, 0x00, 0x00
        /*006c*/ 	.byte	0x10, 0x34, 0x00, 0x00, 0x01, 0x00, 0x00, 0x00, 0xb0, 0x3c, 0x00, 0x00, 0x01, 0x00, 0x00, 0x00
        /*007c*/ 	.byte	0x00, 0x5f, 0x00, 0x00, 0x01, 0x00, 0x00, 0x00, 0xa0, 0x67, 0x00, 0x00


	//----- nvinfo : EIATTR_MERCURY_ISA_VERSION
	.align		4
.L_3625:
        /*0088*/ 	.byte	0x03, 0x5f
        /*008a*/ 	.short	0x0101


	//----- nvinfo : EIATTR_COOP_GROUP_MASK_REGIDS
	.align		4
        /*008c*/ 	.byte	0x04, 0x29
        /*008e*/ 	.short	(.L_3627 - .L_3626)


	//   ....[0]....
.L_3626:
        /*0090*/ 	.word	0xffffffff


	//   ....[1]....
        /*0094*/ 	.word	0xffffffff


	//   ....[2]....
        /*0098*/ 	.word	0xffffffff


	//   ....[3]....
        /*009c*/ 	.word	0xffffffff


	//   ....[4]....
        /*00a0*/ 	.word	0xffffffff


	//   ....[5]....
        /*00a4*/ 	.word	0xffffffff


	//   ....[6]....
        /*00a8*/ 	.word	0xffffffff


	//   ....[7]....
        /*00ac*/ 	.word	0xffffffff


	//   ....[8]....
        /*00b0*/ 	.word	0xffffffff


	//   ....[9]....
        /*00b4*/ 	.word	0xffffffff


	//----- nvinfo : EIATTR_COOP_GROUP_INSTR_OFFSETS
	.align		4
.L_3627:
        /*00b8*/ 	.byte	0x04, 0x28
        /*00ba*/ 	.short	(.L_3629 - .L_3628)


	//   ....[0]....
.L_3628:
        /*00bc*/ 	.word	0x00002750


	//   ....[1]....
        /*00c0*/ 	.word	0x00002770


	//   ....[2]....
        /*00c4*/ 	.word	0x000027b0


	//   ....[3]....
        /*00c8*/ 	.word	0x000027c0


	//   ....[4]....
        /*00cc*/ 	.word	0x00002800


	//   ....[5]....
        /*00d0*/ 	.word	0x00002810


	//   ....[6]....
        /*00d4*/ 	.word	0x00002840


	//   ....[7]....
        /*00d8*/ 	.word	0x00002850


	//   ....[8]....
        /*00dc*/ 	.word	0x00002880


	//   ....[9]....
        /*00e0*/ 	.word	0x00002890


	//----- nvinfo : EIATTR_VRC_CTA_INIT_COUNT
	.align		4
.L_3629:
        /*00e4*/ 	.byte	0x02, 0x4a
	.zero		1
	.zero		1


	//----- nvinfo : EIATTR_EXIT_INSTR_OFFSETS
	.align		4
        /*00e8*/ 	.byte	0x04, 0x1c
        /*00ea*/ 	.short	(.L_3631 - .L_3630)


	//   ....[0]....
.L_3630:
        /*00ec*/ 	.word	0x000083e0


	//   ....[1]....
        /*00f0*/ 	.word	0x00008480


	//----- nvinfo : EIATTR_MAX_THREADS
	.align		4
.L_3631:
        /*00f4*/ 	.byte	0x04, 0x05
        /*00f6*/ 	.short	(.L_3633 - .L_3632)
.L_3632:
        /*00f8*/ 	.word	0x00000080
        /*00fc*/ 	.word	0x00000001
        /*0100*/ 	.word	0x00000001


	//----- nvinfo : EIATTR_CRS_STACK_SIZE
	.align		4
.L_3633:
        /*0104*/ 	.byte	0x04, 0x1e
        /*0106*/ 	.short	(.L_3635 - .L_3634)
.L_3634:
        /*0108*/ 	.word	0x00000000


	//----- nvinfo : EIATTR_CBANK_PARAM_SIZE
	.align		4
.L_3635:
        /*010c*/ 	.byte	0x03, 0x19
        /*010e*/ 	.short	0x0128


	//----- nvinfo : EIATTR_PARAM_CBANK
	.align		4
        /*0110*/ 	.byte	0x04, 0x0a
        /*0112*/ 	.short	(.L_3637 - .L_3636)
	.align		4
.L_3636:
        /*0114*/ 	.word	index@(.nv.constant0._ZN10layer_norm13ln_bwd_kernelINS_13Kernel_traitsI6__halfS2_fS2_fjLj5120ELj1ELj1ELj4ELj16ENS_18Kernel_traits_baseILj5120ES2_S2_fS2_fjLj128EEEEELb1ELb0ELb0ELb0EEEvNS_9BwdParamsE)
        /*0118*/ 	.short	0x0380
        /*011a*/ 	.short	0x0128


	//----- nvinfo : EIATTR_SW_WAR
	.align		4
.L_3637:
        /*011c*/ 	.byte	0x04, 0x36
        /*011e*/ 	.short	(.L_3639 - .L_3638)
.L_3638:
        /*0120*/ 	.word	0x00000008
.L_3639:


//--------------------- .nv.info._ZN10layer_norm13ln_bwd_kernelINS_13Kernel_traitsI6__halfS2_fS2_fjLj5120ELj1ELj1ELj4ELj16ENS_18Kernel_traits_baseILj5120ES2_S2_fS2_fjLj128EEEEELb1ELb0ELb0ELb1EEEvNS_9BwdParamsE --------------------------
	.section	.nv.info._ZN10layer_norm13ln_bwd_kernelINS_13Kernel_traitsI6__halfS2_fS2_fjLj5120ELj1ELj1ELj4ELj16ENS_18Kernel_traits_baseILj5120ES2_S2_fS2_fjLj128EEEEELb1ELb0ELb0ELb1EEEvNS_9BwdParamsE,"",@"SHT_CUDA_INFO"
	.sectionflags	@""
	.align	4


	//----- nvinfo : EIATTR_CUDA_API_VERSION
	.align		4
        /*0000*/ 	.byte	0x04, 0x37
        /*0002*/ 	.short	(.L_3641 - .L_3640)
.L_3640:
        /*0004*/ 	.word	0x00000082


	//----- nvinfo : EIATTR_KPARAM_INFO
	.align		4
.L_3641:
        /*0008*/ 	.byte	0x04, 0x17
        /*000a*/ 	.short	(.L_3643 - .L_3642)
.L_3642:
        /*000c*/ 	.word	0x00000000
        /*0010*/ 	.short	0x0000
        /*0012*/ 	.short	0x0000
        /*0014*/ 	.byte	0x00, 0xf0, 0xa1, 0x04


	//----- nvinfo : EIATTR_SPARSE_MMA_MASK
	.align		4
.L_3643:
        /*0018*/ 	.byte	0x03, 0x50
        /*001a*/ 	.short	0x0000


	//----- nvinfo : EIATTR_MAXREG_COUNT
	.align		4
        /*001c*/ 	.byte	0x03, 0x1b
        /*001e*/ 	.short	0x00ff


	//----- nvinfo : EIATTR_NUM_BARRIERS
	.align		4
        /*0020*/ 	.byte	0x02, 0x4c
        /*0022*/ 	.byte	0x01
	.zero		1


	//----- nvinfo : EIATTR_ANNOTATIONS
	.align		4
        /*0024*/ 	.byte	0x04, 0x55
        /*0026*/ 	.short	(.L_3645 - .L_3644)


	//   ....[0]....
.L_3644:
        /* <DEDUP_REMOVED lines=29> */


	//----- nvinfo : EIATTR_MERCURY_ISA_VERSION
	.align		4
.L_3645:
        /*01e8*/ 	.byte	0x03, 0x5f
        /*01ea*/ 	.short	0x0101


	//----- nvinfo : EIATTR_COOP_GROUP_MASK_REGIDS
	.align		4
        /*01ec*/ 	.byte	0x04, 0x29
        /*01ee*/ 	.short	(.L_3647 - .L_3646)


	//   ....[0]....
.L_3646:
        /*01f0*/ 	.word	0xffffffff


	//   ....[1]....
        /*01f4*/ 	.word	0xffffffff


	//   ....[2]....
        /*01f8*/ 	.word	0xffffffff


	//   ....[3]....
        /*01fc*/ 	.word	0xffffffff


	//   ....[4]....
        /*0200*/ 	.word	0xffffffff


	//   ....[5]....
        /*0204*/ 	.word	0xffffffff


	//   ....[6]....
        /*0208*/ 	.word	0xffffffff


	//   ....[7]....
        /*020c*/ 	.word	0xffffffff


	//   ....[8]....
        /*0210*/ 	.word	0xffffffff


	//   ....[9]....
        /*0214*/ 	.word	0xffffffff


	//----- nvinfo : EIATTR_COOP_GROUP_INSTR_OFFSETS
	.align		4
.L_3647:
        /*0218*/ 	.byte	0x04, 0x28
        /*021a*/ 	.short	(.L_3649 - .L_3648)


	//   ....[0]....
.L_3648:
        /*021c*/ 	.word	0x00002340


	//   ....[1]....
        /*0220*/ 	.word	0x000023b0


	//   ....[2]....
        /*0224*/ 	.word	0x000023d0


	//   ....[3]....
        /*0228*/ 	.word	0x000023f0


	//   ....[4]....
        /*022c*/ 	.word	0x00002410


	//   ....[5]....
        /*0230*/ 	.word	0x00002430


	//   ....[6]....
        /*0234*/ 	.word	0x00002450


	//   ....[7]....
        /*0238*/ 	.word	0x00002470


	//   ....[8]....
        /*023c*/ 	.word	0x00002490


	//   ....[9]....
        /*0240*/ 	.word	0x000024c0


	//----- nvinfo : EIATTR_VRC_CTA_INIT_COUNT
	.align		4
.L_3649:
        /*0244*/ 	.byte	0x02, 0x4a
	.zero		1
	.zero		1


	//----- nvinfo : EIATTR_EXIT_INSTR_OFFSETS
	.align		4
        /*0248*/ 	.byte	0x04, 0x1c
        /*024a*/ 	.short	(.L_3651 - .L_3650)


	//   ....[0]....
.L_3650:
        /*024c*/ 	.word	0x000082e0


	//----- nvinfo : EIATTR_MAX_THREADS
	.align		4
.L_3651:
        /*0250*/ 	.byte	0x04, 0x05
        /*0252*/ 	.short	(.L_3653 - .L_3652)
.L_3652:
        /*0254*/ 	.word	0x00000080
        /*0258*/ 	.word	0x00000001
        /*025c*/ 	.word	0x00000001


	//----- nvinfo : EIATTR_CBANK_PARAM_SIZE
	.align		4
.L_3653:
        /*0260*/ 	.byte	0x03, 0x19
        /*0262*/ 	.short	0x0128


	//----- nvinfo : EIATTR_PARAM_CBANK
	.align		4
        /*0264*/ 	.byte	0x04, 0x0a
        /*0266*/ 	.short	(.L_3655 - .L_3654)
	.align		4
.L_3654:
        /*0268*/ 	.word	index@(.nv.constant0._ZN10layer_norm13ln_bwd_kernelINS_13Kernel_traitsI6__halfS2_fS2_fjLj5120ELj1ELj1ELj4ELj16ENS_18Kernel_traits_baseILj5120ES2_S2_fS2_fjLj128EEEEELb1ELb0ELb0ELb1EEEvNS_9BwdParamsE)
        /*026c*/ 	.short	0x0380
        /*026e*/ 	.short	0x0128


	//----- nvinfo : EIATTR_SW_WAR
	.align		4
.L_3655:
        /*0270*/ 	.byte	0x04, 0x36
        /*0272*/ 	.short	(.L_3657 - .L_3656)
.L_3656:
        /*0274*/ 	.word	0x00000008
.L_3657:


//--------------------- .nv.info._ZN10layer_norm22ln_bwd_finalize_kernelINS_22Kernel_traits_finalizeILj5120E6__halfS2_fS2_fjLb0ELj1024ELj4ENS_18Kernel_traits_baseILj5120ES2_S2_fS2_fjLj1024EEEEELb0ELb0EEEvNS_9BwdParamsE --------------------------
	.section	.nv.info._ZN10layer_norm22ln_bwd_finalize_kernelINS_22Kernel_traits_finalizeILj5120E6__halfS2_fS2_fjLb0ELj1024ELj4ENS_18Kernel_traits_baseILj5120ES2_S2_fS2_fjLj1024EEEEELb0ELb0EEEvNS_9BwdParamsE,"",@"SHT_CUDA_INFO"
	.sectionflags	@""
	.align	4


	//----- nvinfo : EIATTR_CUDA_API_VERSION
	.align		4
        /*0000*/ 	.byte	0x04, 0x37
        /*0002*/ 	.short	(.L_3659 - .L_3658)
.L_3658:
        /*0004*/ 	.word	0x00000082


	//----- nvinfo : EIATTR_KPARAM_INFO
	.align		4
.L_3659:
        /*0008*/ 	.byte	0x04, 0x17
        /*000a*/ 	.short	(.L_3661 - .L_3660)
.L_3660:
        /*000c*/ 	.word	0x00000000
        /*0010*/ 	.short	0x0000
        /*0012*/ 	.short	0x0000
        /*0014*/ 	.byte	0x00, 0xf0, 0xa1, 0x04


	//----- nvinfo : EIATTR_SPARSE_MMA_MASK
	.align		4
.L_3661:
        /*0018*/ 	.byte	0x03, 0x50
        /*001a*/ 	.short	0x0000


	//----- nvinfo : EIATTR_MAXREG_COUNT
	.align		4
        /*001c*/ 	.byte	0x03, 0x1b
        /*001e*/ 	.short	0x0040


	//----- nvinfo : EIATTR_NUM_BARRIERS
	.align		4
        /*0020*/ 	.byte	0x02, 0x4c
        /*0022*/ 	.byte	0x01
	.zero		1


	//----- nvinfo : EIATTR_MERCURY_ISA_VERSION
	.align		4
        /*0024*/ 	.byte	0x03, 0x5f
        /*0026*/ 	.short	0x0101


	//----- nvinfo : EIATTR_COOP_GROUP_MASK_REGIDS
	.align		4
        /*0028*/ 	.byte	0x04, 0x29
        /*002a*/ 	.short	(.L_3663 - .L_3662)


	//   ....[0]....
.L_3662:
        /*002c*/ 	.word	0xffffffff


	//   ....[1]....
        /*0030*/ 	.word	0xffffffff


	//   ....[2]....
        /*0034*/ 	.word	0xffffffff


	//   ....[3]....
        /*0038*/ 	.word	0xffffffff


	//   ....[4]....
        /*003c*/ 	.word	0xffffffff


	//   ....[5]....
        /*0040*/ 	.word	0xffffffff


	//   ....[6]....
        /*0044*/ 	.word	0xffffffff


	//   ....[7]....
        /*0048*/ 	.word	0xffffffff


	//   ....[8]....
        /*004c*/ 	.word	0xffffffff


	//   ....[9]....
        /*0050*/ 	.word	0xffffffff


	//----- nvinfo : EIATTR_COOP_GROUP_INSTR_OFFSETS
	.align		4
.L_3663:
        /*0054*/ 	.byte	0x04, 0x28
        /*0056*/ 	.short	(.L_3665 - .L_3664)


	//   ....[0]....
.L_3664:
        /*0058*/ 	.word	0x00001540


	//   ....[1]....
        /*005c*/ 	.word	0x00001550


	//   ....[2]....
        /*0060*/ 	.word	0x00001580


	//   ....[3]....
        /*0064*/ 	.word	0x00001590


	//   ....[4]....
        /*0068*/ 	.word	0x000015c0


	//   ....[5]....
        /*006c*/ 	.word	0x000015d0


	//   ....[6]....
        /*0070*/ 	.word	0x00001610


	//   ....[7]....
        /*0074*/ 	.word	0x00001630


	//   ....[8]....
        /*0078*/ 	.word	0x00001680


	//   ....[9]....
        /*007c*/ 	.word	0x00001690


	//----- nvinfo : EIATTR_VRC_CTA_INIT_COUNT
	.align		4
.L_3665:
        /*0080*/ 	.byte	0x02, 0x4a
	.zero		1
	.zero		1


	//----- nvinfo : EIATTR_EXIT_INSTR_OFFSETS
	.align		4
        /*0084*/ 	.byte	0x04, 0x1c
        /*0086*/ 	.short	(.L_3667 - .L_3666)


	//   ....[0]....
.L_3666:
        /*0088*/ 	.word	0x00000060


	//   ....[1]....
        /*008c*/ 	.word	0x000016f0


	//   ....[2]....
        /*0090*/ 	.word	0x00001720


	//   ....[3]....
        /*0094*/ 	.word	0x000017e0


	//----- nvinfo : EIATTR_MAX_THREADS
	.align		4
.L_3667:
        /*0098*/ 	.byte	0x04, 0x05
        /*009a*/ 	.short	(.L_3669 - .L_3668)
.L_3668:
        /*009c*/ 	.word	0x00000400
        /*00a0*/ 	.word	0x00000001
        /*00a4*/ 	.word	0x00000001


	//----- nvinfo : EIATTR_CRS_STACK_SIZE
	.align		4
.L_3669:
        /*00a8*/ 	.byte	0x04, 0x1e
        /*00aa*/ 	.short	(.L_3671 - .L_3670)
.L_3670:
        /*00ac*/ 	.word	0x00000000


	//----- nvinfo : EIATTR_CBANK_PARAM_SIZE
	.align		4
.L_3671:
        /*00b0*/ 	.byte	0x03, 0x19
        /*00b2*/ 	.short	0x0128


	//----- nvinfo : EIATTR_PARAM_CBANK
	.align		4
        /*00b4*/ 	.byte	0x04, 0x0a
        /*00b6*/ 	.short	(.L_3673 - .L_3672)
	.align		4
.L_3672:
        /*00b8*/ 	.word	index@(.nv.constant0._ZN10layer_norm22ln_bwd_finalize_kernelINS_22Kernel_traits_finalizeILj5120E6__halfS2_fS2_fjLb0ELj1024ELj4ENS_18Kernel_traits_baseILj5120ES2_S2_fS2_fjLj1024EEEEELb0ELb0EEEvNS_9BwdParamsE)
        /*00bc*/ 	.short	0x0380
        /*00be*/ 	.short	0x0128


	//----- nvinfo : EIATTR_SW_WAR
	.align		4
.L_3673:
        /*00c0*/ 	.byte	0x04, 0x36
        /*00c2*/ 	.short	(.L_3675 - .L_3674)
.L_3674:
        /*00c4*/ 	.word	0x00000008
.L_3675:


//--------------------- .nv.info._ZN10layer_norm13ln_bwd_kernelINS_13Kernel_traitsI6__halfS2_fS2_fjLj5120ELj1ELj1ELj4ELj16ENS_18Kernel_traits_baseILj5120ES2_S2_fS2_fjLj128EEEEELb1ELb0ELb1ELb0EEEvNS_9BwdParamsE --------------------------
	.section	.nv.info._ZN10layer_norm13ln_bwd_kernelINS_13Kernel_traitsI6__halfS2_fS2_fjLj5120ELj1ELj1ELj4ELj16ENS_18Kernel_traits_baseILj5120ES2_S2_fS2_fjLj128EEEEELb1ELb0ELb1ELb0EEEvNS_9BwdParamsE,"",@"SHT_CUDA_INFO"
	.sectionflags	@""
	.align	4


	//----- nvinfo : EIATTR_CUDA_API_VERSION
	.align		4
        /*0000*/ 	.byte	0x04, 0x37
        /*0002*/ 	.short	(.L_3677 - .L_3676)
.L_3676:
        /*0004*/ 	.word	0x00000082


	//----- nvinfo : EIATTR_KPARAM_INFO
	.align		4
.L_3677:
        /*0008*/ 	.byte	0x04, 0x17
        /*000a*/ 	.short	(.L_3679 - .L_3678)
.L_3678:
        /*000c*/ 	.word	0x00000000
        /*0010*/ 	.short	0x0000
        /*0012*/ 	.short	0x0000
        /*0014*/ 	.byte	0x00, 0xf0, 0xa1, 0x04


	//----- nvinfo : EIATTR_SPARSE_MMA_MASK
	.align		4
.L_3679:
        /*0018*/ 	.byte	0x03, 0x50
        /*001a*/ 	.short	0x0000


	//----- nvinfo : EIATTR_MAXREG_COUNT
	.align		4
        /*001c*/ 	.byte	0x03, 0x1b
        /*001e*/ 	.short	0x00ff


	//----- nvinfo : EIATTR_NUM_BARRIERS
	.align		4
        /*0020*/ 	.byte	0x02, 0x4c
        /*0022*/ 	.byte	0x01
	.zero		1


	//----- nvinfo : EIATTR_ANNOTATIONS
	.align		4
        /*0024*/ 	.byte	0x04, 0x55
        /*0026*/ 	.short	(.L_3681 - .L_3680)


	//   ....[0]....
.L_3680:
        /* <DEDUP_REMOVED lines=23> */


	//----- nvinfo : EIATTR_MERCURY_ISA_VERSION
	.align		4
.L_3681:
        /*0180*/ 	.byte	0x03, 0x5f
        /*0182*/ 	.short	0x0101


	//----- nvinfo : EIATTR_COOP_GROUP_MASK_REGIDS
	.align		4
        /*0184*/ 	.byte	0x04, 0x29
        /*0186*/ 	.short	(.L_3683 - .L_3682)


	//   ....[0]....
.L_3682:
        /*0188*/ 	.word	0xffffffff


	//   ....[1]....
        /*018c*/ 	.word	0xffffffff


	//   ....[2]....
        /*0190*/ 	.word	0xffffffff


	//   ....[3]....
        /*0194*/ 	.word	0xffffffff


	//   ....[4]....
        /*0198*/ 	.word	0xffffffff


	//   ....[5]....
        /*019c*/ 	.word	0xffffffff


	//   ....[6]....
        /*01a0*/ 	.word	0xffffffff


	//   ....[7]....
        /*01a4*/ 	.word	0xffffffff


	//   ....[8]....
        /*01a8*/ 	.word	0xffffffff


	//   ....[9]....
        /*01ac*/ 	.word	0xffffffff


	//----- nvinfo : EIATTR_COOP_GROUP_INSTR_OFFSETS
	.align		4
.L_3683:
        /*01b0*/ 	.byte	0x04, 0x28
        /*01b2*/ 	.short	(.L_3685 - .L_3684)


	//   ....[0]....
.L_3684:
        /*01b4*/ 	.word	0x00002f20


	//   ....[1]....
        /*01b8*/ 	.word	0x00002f40


	//   ....[2]....
        /*01bc*/ 	.word	0x00002f80


	//   ....[3]....
        /*01c0*/ 	.word	0x00002f90


	//   ....[4]....
        /*01c4*/ 	.word	0x00002fd0


	//   ....[5]....
        /*01c8*/ 	.word	0x00002fe0


	//   ....[6]....
        /*01cc*/ 	.word	0x00003010


	//   ....[7]....
        /*01d0*/ 	.word	0x00003020


	//   ....[8]....
        /*01d4*/ 	.word	0x00003050


	//   ....[9]....
        /*01d8*/ 	.word	0x00003060


	//----- nvinfo : EIATTR_VRC_CTA_INIT_COUNT
	.align		4
.L_3685:
        /*01dc*/ 	.byte	0x02, 0x4a
	.zero		1
	.zero		1


	//----- nvinfo : EIATTR_EXIT_INSTR_OFFSETS
	.align		4
        /*01e0*/ 	.byte	0x04, 0x1c
        /*01e2*/ 	.short	(.L_3687 - .L_3686)


	//   ....[0]....
.L_3686:
        /*01e4*/ 	.word	0x0000cd00


	//   ....[1]....
        /*01e8*/ 	.word	0x0000cda0


	//----- nvinfo : EIATTR_MAX_THREADS
	.align		4
.L_3687:
        /*01ec*/ 	.byte	0x04, 0x05
        /*01ee*/ 	.short	(.L_3689 - .L_3688)
.L_3688:
        /*01f0*/ 	.word	0x00000080
        /*01f4*/ 	.word	0x00000001
        /*01f8*/ 	.word	0x00000001


	//----- nvinfo : EIATTR_CRS_STACK_SIZE
	.align		4
.L_3689:
        /*01fc*/ 	.byte	0x04, 0x1e
        /*01fe*/ 	.short	(.L_3691 - .L_3690)
.L_3690:
        /*0200*/ 	.word	0x00000000


	//----- nvinfo : EIATTR_CBANK_PARAM_SIZE
	.align		4
.L_3691:
        /*0204*/ 	.byte	0x03, 0x19
        /*0206*/ 	.short	0x0128


	//----- nvinfo : EIATTR_PARAM_CBANK
	.align		4
        /*0208*/ 	.byte	0x04, 0x0a
        /*020a*/ 	.short	(.L_3693 - .L_3692)
	.align		4
.L_3692:
        /*020c*/ 	.word	index@(.nv.constant0._ZN10layer_norm13ln_bwd_kernelINS_13Kernel_traitsI6__halfS2_fS2_fjLj5120ELj1ELj1ELj4ELj16ENS_18Kernel_traits_baseILj5120ES2_S2_fS2_fjLj128EEEEELb1ELb0ELb1ELb0EEEvNS_9BwdParamsE)
        /*0210*/ 	.short	0x0380
        /*0212*/ 	.short	0x0128


	//----- nvinfo : EIATTR_SW_WAR
	.align		4
.L_3693:
        /*0214*/ 	.byte	0x04, 0x36
        /*0216*/ 	.short	(.L_3695 - .L_3694)
.L_3694:
        /*0218*/ 	.word	0x00000008
.L_3695:


//--------------------- .nv.info._ZN10layer_norm22ln_bwd_finalize_kernelINS_22Kernel_traits_finalizeILj5120E6__halfS2_fS2_fjLb0ELj1024ELj4ENS_18Kernel_traits_baseILj5120ES2_S2_fS2_fjLj1024EEEEELb0ELb1EEEvNS_9BwdParamsE --------------------------
	.section	.nv.info._ZN10layer_norm22ln_bwd_finalize_kernelINS_22Kernel_traits_finalizeILj5120E6__halfS2_fS2_fjLb0ELj1024ELj4ENS_18Kernel_traits_baseILj5120ES2_S2_fS2_fjLj1024EEEEELb0ELb1EEEvNS_9BwdParamsE,"",@"SHT_CUDA_INFO"
	.sectionflags	@""
	.align	4


	//----- nvinfo : EIATTR_CUDA_API_VERSION
	.align		4
        /*0000*/ 	.byte	0x04, 0x37
        /*0002*/ 	.short	(.L_3697 - .L_3696)
.L_3696:
        /*0004*/ 	.word	0x00000082


	//----- nvinfo : EIATTR_KPARAM_INFO
	.align		4
.L_3697:
        /*0008*/ 	.byte	0x04, 0x17
        /*000a*/ 	.short	(.L_3699 - .L_3698)
.L_3698:
        /*000c*/ 	.word	0x00000000
        /*0010*/ 	.short	0x0000
        /*0012*/ 	.short	0x0000
        /*0014*/ 	.byte	0x00, 0xf0, 0xa1, 0x04


	//----- nvinfo : EIATTR_SPARSE_MMA_MASK
	.align		4
.L_3699:
        /*0018*/ 	.byte	0x03, 0x50
        /*001a*/ 	.short	0x0000


	//----- nvinfo : EIATTR_MAXREG_COUNT
	.align		4
        /*001c*/ 	.byte	0x03, 0x1b
        /*001e*/ 	.short	0x0040


	//----- nvinfo : EIATTR_NUM_BARRIERS
	.align		4
        /*0020*/ 	.byte	0x02, 0x4c
        /*0022*/ 	.byte	0x01
	.zero		1


	//----- nvinfo : EIATTR_MERCURY_ISA_VERSION
	.align		4
        /*0024*/ 	.byte	0x03, 0x5f
        /*0026*/ 	.short	0x0101


	//----- nvinfo : EIATTR_COOP_GROUP_MASK_REGIDS
	.align		4
        /*0028*/ 	.byte	0x04, 0x29
        /*002a*/ 	.short	(.L_3701 - .L_3700)


	//   ....[0]....
.L_3700:
        /*002c*/ 	.word	0xffffffff


	//   ....[1]....
        /*0030*/ 	.word	0xffffffff


	//   ....[2]....
        /*0034*/ 	.word	0xffffffff


	//   ....[3]....
        /*0038*/ 	.word	0xffffffff


	//   ....[4]....
        /*003c*/ 	.word	0xffffffff


	//   ....[5]....
        /*0040*/ 	.word	0xffffffff


	//   ....[6]....
        /*0044*/ 	.word	0xffffffff


	//   ....[7]....
        /*0048*/ 	.word	0xffffffff


	//   ....[8]....
        /*004c*/ 	.word	0xffffffff


	//   ....[9]....
        /*0050*/ 	.word	0xffffffff


	//----- nvinfo : EIATTR_COOP_GROUP_INSTR_OFFSETS
	.align		4
.L_3701:
        /*0054*/ 	.byte	0x04, 0x28
        /*0056*/ 	.short	(.L_3703 - .L_3702)


	//   ....[0]....
.L_3702:
        /*0058*/ 	.word	0x00001560


	//   ....[1]....
        /*005c*/ 	.word	0x00001570


	//   ....[2]....
        /*0060*/ 	.word	0x000015a0


	//   ....[3]....
        /*0064*/ 	.word	0x000015b0


	//   ....[4]....
        /*0068*/ 	.word	0x000015e0


	//   ....[5]....
        /*006c*/ 	.word	0x000015f0


	//   ....[6]....
        /*0070*/ 	.word	0x00001620


	//   ....[7]....
        /*0074*/ 	.word	0x00001640


	//   ....[8]....
        /*0078*/ 	.word	0x00001670


	//   ....[9]....
        /*007c*/ 	.word	0x00001680


	//----- nvinfo : EIATTR_VRC_CTA_INIT_COUNT
	.align		4
.L_3703:
        /*0080*/ 	.byte	0x02, 0x4a
	.zero		1
	.zero		1


	//----- nvinfo : EIATTR_EXIT_INSTR_OFFSETS
	.align		4
        /*0084*/ 	.byte	0x04, 0x1c
        /*0086*/ 	.short	(.L_3705 - .L_3704)


	//   ....[0]....
.L_3704:
        /*0088*/ 	.word	0x00000060


	//   ....[1]....
        /*008c*/ 	.word	0x000016e0


	//   ....[2]....
        /*0090*/ 	.word	0x000017d0


	//----- nvinfo : EIATTR_MAX_THREADS
	.align		4
.L_3705:
        /*0094*/ 	.byte	0x04, 0x05
        /*0096*/ 	.short	(.L_3707 - .L_3706)
.L_3706:
        /*0098*/ 	.word	0x00000400
        /*009c*/ 	.word	0x00000001
        /*00a0*/ 	.word	0x00000001


	//----- nvinfo : EIATTR_CRS_STACK_SIZE
	.align		4
.L_3707:
        /*00a4*/ 	.byte	0x04, 0x1e
        /*00a6*/ 	.short	(.L_3709 - .L_3708)
.L_3708:
        /*00a8*/ 	.word	0x00000000


	//----- nvinfo : EIATTR_CBANK_PARAM_SIZE
	.align		4
.L_3709:
        /*00ac*/ 	.byte	0x03, 0x19
        /*00ae*/ 	.short	0x0128


	//----- nvinfo : EIATTR_PARAM_CBANK
	.align		4
        /*00b0*/ 	.byte	0x04, 0x0a
        /*00b2*/ 	.short	(.L_3711 - .L_3710)
	.align		4
.L_3710:
        /*00b4*/ 	.word	index@(.nv.constant0._ZN10layer_norm22ln_bwd_finalize_kernelINS_22Kernel_traits_finalizeILj5120E6__halfS2_fS2_fjLb0ELj1024ELj4ENS_18Kernel_traits_baseILj5120ES2_S2_fS2_fjLj1024EEEEELb0ELb1EEEvNS_9BwdParamsE)
        /*00b8*/ 	.short	0x0380
        /*00ba*/ 	.short	0x0128


	//----- nvinfo : EIATTR_SW_WAR
	.align		4
.L_3711:
        /*00bc*/ 	.byte	0x04, 0x36
        /*00be*/ 	.short	(.L_3713 - .L_3712)
.L_3712:
        /*00c0*/ 	.word	0x00000008
.L_3713:


//--------------------- .nv.info._ZN10layer_norm13ln_bwd_kernelINS_13Kernel_traitsI6__halfS2_fS2_fjLj5120ELj1ELj1ELj4ELj16ENS_18Kernel_traits_baseILj5120ES2_S2_fS2_fjLj128EEEEELb1ELb0ELb1ELb1EEEvNS_9BwdParamsE --------------------------
	.section	.nv.info._ZN10layer_norm13ln_bwd_kernelINS_13Kernel_traitsI6__halfS2_fS2_fjLj5120ELj1ELj1ELj4ELj16ENS_18Kernel_traits_baseILj5120ES2_S2_fS2_fjLj128EEEEELb1ELb0ELb1ELb1EEEvNS_9BwdParamsE,"",@"SHT_CUDA_INFO"
	.sectionflags	@""
	.align	4


	//----- nvinfo : EIATTR_CUDA_API_VERSION
	.align		4
        /*0000*/ 	.byte	0x04, 0x37
        /*0002*/ 	.short	(.L_3715 - .L_3714)
.L_3714:
        /*0004*/ 	.word	0x00000082


	//----- nvinfo : EIATTR_KPARAM_INFO
	.align		4
.L_3715:
        /*0008*/ 	.byte	0x04, 0x17
        /*000a*/ 	.short	(.L_3717 - .L_3716)
.L_3716:
        /*000c*/ 	.word	0x00000000
        /*0010*/ 	.short	0x0000
        /*0012*/ 	.short	0x0000
        /*0014*/ 	.byte	0x00, 0xf0, 0xa1, 0x04


	//----- nvinfo : EIATTR_SPARSE_MMA_MASK
	.align		4
.L_3717:
        /*0018*/ 	.byte	0x03, 0x50
        /*001a*/ 	.short	0x0000


	//----- nvinfo : EIATTR_MAXREG_COUNT
	.align		4
        /*001c*/ 	.byte	0x03, 0x1b
        /*001e*/ 	.short	0x00ff


	//----- nvinfo : EIATTR_NUM_BARRIERS
	.align		4
        /*0020*/ 	.byte	0x02, 0x4c
        /*0022*/ 	.byte	0x01
	.zero		1


	//----- nvinfo : EIATTR_MERCURY_ISA_VERSION
	.align		4
        /*0024*/ 	.byte	0x03, 0x5f
        /*0026*/ 	.short	0x0101


	//----- nvinfo : EIATTR_COOP_GROUP_MASK_REGIDS
	.align		4
        /*0028*/ 	.byte	0x04, 0x29
        /*002a*/ 	.short	(.L_3719 - .L_3718)


	//   ....[0]....
.L_3718:
        /*002c*/ 	.word	0xffffffff


	//   ....[1]....
        /*0030*/ 	.word	0xffffffff


	//   ....[2]....
        /*0034*/ 	.word	0xffffffff


	//   ....[3]....
        /*0038*/ 	.word	0xffffffff


	//   ....[4]....
        /*003c*/ 	.word	0xffffffff


	//   ....[5]....
        /*0040*/ 	.word	0xffffffff


	//   ....[6]....
        /*0044*/ 	.word	0xffffffff


	//   ....[7]....
        /*0048*/ 	.word	0xffffffff


	//   ....[8]....
        /*004c*/ 	.word	0xffffffff


	//   ....[9]....
        /*0050*/ 	.word	0xffffffff


	//----- nvinfo : EIATTR_COOP_GROUP_INSTR_OFFSETS
	.align		4
.L_3719:
        /*0054*/ 	.byte	0x04, 0x28
        /*0056*/ 	.short	(.L_3721 - .L_3720)


	//   ....[0]....
.L_3720:
        /*0058*/ 	.word	0x00002610


	//   ....[1]....
        /*005c*/ 	.word	0x00002630


	//   ....[2]....
        /*0060*/ 	.word	0x00002660


	//   ....[3]....
        /*0064*/ 	.word	0x00002670


	//   ....[4]....
        /*0068*/ 	.word	0x000026a0


	//   ....[5]....
        /*006c*/ 	.word	0x000026b0


	//   ....[6]....
        /*0070*/ 	.word	0x000026f0


	//   ....[7]....
        /*0074*/ 	.word	0x00002700


	//   ....[8]....
        /*0078*/ 	.word	0x00002730


	//   ....[9]....
        /*007c*/ 	.word	0x00002750


	//----- nvinfo : EIATTR_VRC_CTA_INIT_COUNT
	.align		4
.L_3721:
        /*0080*/ 	.byte	0x02, 0x4a
	.zero		1
	.zero		1


	//----- nvinfo : EIATTR_EXIT_INSTR_OFFSETS
	.align		4
        /*0084*/ 	.byte	0x04, 0x1c
        /*0086*/ 	.short	(.L_3723 - .L_3722)


	//   ....[0]....
.L_3722:
        /*0088*/ 	.word	0x0000b140


	//----- nvinfo : EIATTR_MAX_THREADS
	.align		4
.L_3723:
        /*008c*/ 	.byte	0x04, 0x05
        /*008e*/ 	.short	(.L_3725 - .L_3724)
.L_3724:
        /*0090*/ 	.word	0x00000080
        /*0094*/ 	.word	0x00000001
        /*0098*/ 	.word	0x00000001


	//----- nvinfo : EIATTR_CRS_STACK_SIZE
	.align		4
.L_3725:
        /*009c*/ 	.byte	0x04, 0x1e
        /*009e*/ 	.short	(.L_3727 - .L_3726)
.L_3726:
        /*00a0*/ 	.word	0x00000000


	//----- nvinfo : EIATTR_CBANK_PARAM_SIZE
	.align		4
.L_3727:
        /*00a4*/ 	.byte	0x03, 0x19
        /*00a6*/ 	.short	0x0128


	//----- nvinfo : EIATTR_PARAM_CBANK
	.align		4
        /*00a8*/ 	.byte	0x04, 0x0a
        /*00aa*/ 	.short	(.L_3729 - .L_3728)
	.align		4
.L_3728:
        /*00ac*/ 	.word	index@(.nv.constant0._ZN10layer_norm13ln_bwd_kernelINS_13Kernel_traitsI6__halfS2_fS2_fjLj5120ELj1ELj1ELj4ELj16ENS_18Kernel_traits_baseILj5120ES2_S2_fS2_fjLj128EEEEELb1ELb0ELb1ELb1EEEvNS_9BwdParamsE)
        /*00b0*/ 	.short	0x0380
        /*00b2*/ 	.short	0x0128


	//----- nvinfo : EIATTR_SW_WAR
	.align		4
.L_3729:
        /*00b4*/ 	.byte	0x04, 0x36
        /*00b6*/ 	.short	(.L_3731 - .L_3730)
.L_3730:
        /*00b8*/ 	.word	0x00000008
.L_3731:


//--------------------- .nv.info._ZN10layer_norm13ln_bwd_kernelINS_13Kernel_traitsI6__halfS2_fS2_fjLj5120ELj1ELj1ELj4ELj16ENS_18Kernel_traits_baseILj5120ES2_S2_fS2_fjLj128EEEEELb1ELb1ELb0ELb0EEEvNS_9BwdParamsE --------------------------
	.section	.nv.info._ZN10layer_norm13ln_bwd_kernelINS_13Kernel_traitsI6__halfS2_fS2_fjLj5120ELj1ELj1ELj4ELj16ENS_18Kernel_traits_baseILj5120ES2_S2_fS2_fjLj128EEEEELb1ELb1ELb0ELb0EEEvNS_9BwdParamsE,"",@"SHT_CUDA_INFO"
	.sectionflags	@""
	.align	4


	//----- nvinfo : EIATTR_CUDA_API_VERSION
	.align		4
        /*0000*/ 	.byte	0x04, 0x37
        /*0002*/ 	.short	(.L_3733 - .L_3732)
.L_3732:
        /*0004*/ 	.word	0x00000082


	//----- nvinfo : EIATTR_KPARAM_INFO
	.align		4
.L_3733:
        /*0008*/ 	.byte	0x04, 0x17
        /*000a*/ 	.short	(.L_3735 - .L_3734)
.L_3734:
        /*000c*/ 	.word	0x00000000
        /*0010*/ 	.short	0x0000
        /*0012*/ 	.short	0x0000
        /*0014*/ 	.byte	0x00, 0xf0, 0xa1, 0x04


	//----- nvinfo : EIATTR_SPARSE_MMA_MASK
	.align		4
.L_3735:
        /*0018*/ 	.byte	0x03, 0x50
        /*001a*/ 	.short	0x0000


	//----- nvinfo : EIATTR_MAXREG_COUNT
	.align		4
        /*001c*/ 	.byte	0x03, 0x1b
        /*001e*/ 	.short	0x00ff


	//----- nvinfo : EIATTR_NUM_BARRIERS
	.align		4
        /*0020*/ 	.byte	0x02, 0x4c
        /*0022*/ 	.byte	0x01
	.zero		1


	//----- nvinfo : EIATTR_ANNOTATIONS
	.align		4
        /*0024*/ 	.byte	0x04, 0x55
        /*0026*/ 	.short	(.L_3737 - .L_3736)


	//   ....[0]....
.L_3736:
        /* <DEDUP_REMOVED lines=157> */


	//----- nvinfo : EIATTR_MERCURY_ISA_VERSION
	.align		4
.L_3737:
        /*09e8*/ 	.byte	0x03, 0x5f
        /*09ea*/ 	.short	0x0101


	//----- nvinfo : EIATTR_COOP_GROUP_MASK_REGIDS
	.align		4
        /*09ec*/ 	.byte	0x04, 0x29
        /*09ee*/ 	.short	(.L_3739 - .L_3738)


	//   ....[0]....
.L_3738:
        /*09f0*/ 	.word	0xffffffff


	//   ....[1]....
        /*09f4*/ 	.word	0xffffffff


	//   ....[2]....
        /*09f8*/ 	.word	0xffffffff


	//   ....[3]....
        /*09fc*/ 	.word	0xffffffff


	//   ....[4]....
        /*0a00*/ 	.word	0xffffffff


	//   ....[5]....
        /*0a04*/ 	.word	0xffffffff


	//   ....[6]....
        /*0a08*/ 	.word	0xffffffff


	//   ....[7]....
        /*0a0c*/ 	.word	0xffffffff


	//   ....[8]....
        /*0a10*/ 	.word	0xffffffff


	//   ....[9]....
        /*0a14*/ 	.word	0xffffffff


	//----- nvinfo : EIATTR_COOP_GROUP_INSTR_OFFSETS
	.align		4
.L_3739:
        /*0a18*/ 	.byte	0x04, 0x28
        /*0a1a*/ 	.short	(.L_3741 - .L_3740)


	//   ....[0]....
.L_3740:
        /*0a1c*/ 	.word	0x00003660


	//   ....[1]....
        /*0a20*/ 	.word	0x00003680


	//   ....[2]....
        /*0a24*/ 	.word	0x000036c0


	//   ....[3]....
        /*0a28*/ 	.word	0x000036f0


	//   ....[4]....
        /*0a2c*/ 	.word	0x00003710


	//   ....[5]....
        /*0a30*/ 	.word	0x00003730


	//   ....[6]....
        /*0a34*/ 	.word	0x00003750


	//   ....[7]....
        /*0a38*/ 	.word	0x00003770


	//   ....[8]....
        /*0a3c*/ 	.word	0x00003790


	//   ....[9]....
        /*0a40*/ 	.word	0x000037b0


	//----- nvinfo : EIATTR_VRC_CTA_INIT_COUNT
	.align		4
.L_3741:
        /*0a44*/ 	.byte	0x02, 0x4a
	.zero		1
	.zero		1


	//----- nvinfo : EIATTR_EXIT_INSTR_OFFSETS
	.align		4
        /*0a48*/ 	.byte	0x04, 0x1c
        /*0a4a*/ 	.short	(.L_3743 - .L_3742)


	//   ....[0]....
.L_3742:
        /*0a4c*/ 	.word	0x00010930


	//   ....[1]....
        /*0a50*/ 	.word	0x00010a80


	//----- nvinfo : EIATTR_MAX_THREADS
	.align		4
.L_3743:
        /*0a54*/ 	.byte	0x04, 0x05
        /*0a56*/ 	.short	(.L_3745 - .L_3744)
.L_3744:
        /*0a58*/ 	.word	0x00000080
        /*0a5c*/ 	.word	0x00000001
        /*0a60*/ 	.word	0x00000001


	//----- nvinfo : EIATTR_CRS_STACK_SIZE
	.align		4
.L_3745:
        /*0a64*/ 	.byte	0x04, 0x1e
        /*0a66*/ 	.short	(.L_3747 - .L_3746)
.L_3746:
        /*0a68*/ 	.word	0x00000000


	//----- nvinfo : EIATTR_CBANK_PARAM_SIZE
	.align		4
.L_3747:
        /*0a6c*/ 	.byte	0x03, 0x19
        /*0a6e*/ 	.short	0x0128


	//----- nvinfo : EIATTR_PARAM_CBANK
	.align		4
        /*0a70*/ 	.byte	0x04, 0x0a
        /*0a72*/ 	.short	(.L_3749 - .L_3748)
	.align		4
.L_3748:
        /*0a74*/ 	.word	index@(.nv.constant0._ZN10layer_norm13ln_bwd_kernelINS_13Kernel_traitsI6__halfS2_fS2_fjLj5120ELj1ELj1ELj4ELj16ENS_18Kernel_traits_baseILj5120ES2_S2_fS2_fjLj128EEEEELb1ELb1ELb0ELb0EEEvNS_9BwdParamsE)
        /*0a78*/ 	.short	0x0380
        /*0a7a*/ 	.short	0x0128


	//----- nvinfo : EIATTR_SW_WAR
	.align		4
.L_3749:
        /*0a7c*/ 	.byte	0x04, 0x36
        /*0a7e*/ 	.short	(.L_3751 - .L_3750)
.L_3750:
        /*0a80*/ 	.word	0x00000008
.L_3751:


//--------------------- .nv.info._ZN10layer_norm13ln_bwd_kernelINS_13Kernel_traitsI6__halfS2_fS2_fjLj5120ELj1ELj1ELj4ELj16ENS_18Kernel_traits_baseILj5120ES2_S2_fS2_fjLj128EEEEELb1ELb1ELb0ELb1EEEvNS_9BwdParamsE --------------------------
	.section	.nv.info._ZN10layer_norm13ln_bwd_kernelINS_13Kernel_traitsI6__halfS2_fS2_fjLj5120ELj1ELj1ELj4ELj16ENS_18Kernel_traits_baseILj5120ES2_S2_fS2_fjLj128EEEEELb1ELb1ELb0ELb1EEEvNS_9BwdParamsE,"",@"SHT_CUDA_INFO"
	.sectionflags	@""
	.align	4


	//----- nvinfo : EIATTR_CUDA_API_VERSION
	.align		4
        /*0000*/ 	.byte	0x04, 0x37
        /*0002*/ 	.short	(.L_3753 - .L_3752)
.L_3752:
        /*0004*/ 	.word	0x00000082


	//----- nvinfo : EIATTR_KPARAM_INFO
	.align		4
.L_3753:
        /*0008*/ 	.byte	0x04, 0x17
        /*000a*/ 	.short	(.L_3755 - .L_3754)
.L_3754:
        /*000c*/ 	.word	0x00000000
        /*0010*/ 	.short	0x0000
        /*0012*/ 	.short	0x0000
        /*0014*/ 	.byte	0x00, 0xf0, 0xa1, 0x04


	//----- nvinfo : EIATTR_SPARSE_MMA_MASK
	.align		4
.L_3755:
        /*0018*/ 	.byte	0x03, 0x50
        /*001a*/ 	.short	0x0000


	//----- nvinfo : EIATTR_MAXREG_COUNT
	.align		4
        /*001c*/ 	.byte	0x03, 0x1b
        /*001e*/ 	.short	0x00ff


	//----- nvinfo : EIATTR_NUM_BARRIERS
	.align		4
        /*0020*/ 	.byte	0x02, 0x4c
        /*0022*/ 	.byte	0x01
	.zero		1


	//----- nvinfo : EIATTR_ANNOTATIONS
	.align		4
        /*0024*/ 	.byte	0x04, 0x55
        /*0026*/ 	.short	(.L_3757 - .L_3756)


	//   ....[0]....
.L_3756:
        /* <DEDUP_REMOVED lines=118> */


	//----- nvinfo : EIATTR_MERCURY_ISA_VERSION
	.align		4
.L_3757:
        /*0770*/ 	.byte	0x03, 0x5f
        /*0772*/ 	.short	0x0101


	//----- nvinfo : EIATTR_COOP_GROUP_MASK_REGIDS
	.align		4
        /*0774*/ 	.byte	0x04, 0x29
        /*0776*/ 	.short	(.L_3759 - .L_3758)


	//   ....[0]....
.L_3758:
        /*0778*/ 	.word	0xffffffff


	//   ....[1]....
        /*077c*/ 	.word	0xffffffff


	//   ....[2]....
        /*0780*/ 	.word	0xffffffff


	//   ....[3]....
        /*0784*/ 	.word	0xffffffff


	//   ....[4]....
        /*0788*/ 	.word	0xffffffff


	//   ....[5]....
        /*078c*/ 	.word	0xffffffff


	//   ....[6]....
        /*0790*/ 	.word	0xffffffff


	//   ....[7]....
        /*0794*/ 	.word	0xffffffff


	//   ....[8]....
        /*0798*/ 	.word	0xffffffff


	//   ....[9]....
        /*079c*/ 	.word	0xffffffff


	//----- nvinfo : EIATTR_COOP_GROUP_INSTR_OFFSETS
	.align		4
.L_3759:
        /*07a0*/ 	.byte	0x04, 0x28
        /*07a2*/ 	.short	(.L_3761 - .L_3760)


	//   ....[0]....
.L_3760:
        /*07a4*/ 	.word	0x00002930


	//   ....[1]....
        /*07a8*/ 	.word	0x000029c0


	//   ....[2]....
        /*07ac*/ 	.word	0x000029e0


	//   ....[3]....
        /*07b0*/ 	.word	0x00002a00


	//   ....[4]....
        /*07b4*/ 	.word	0x00002a20


	//   ....[5]....
        /*07b8*/ 	.word	0x00002a40


	//   ....[6]....
        /*07bc*/ 	.word	0x00002a60


	//   ....[7]....
        /*07c0*/ 	.word	0x00002a80


	//   ....[8]....
        /*07c4*/ 	.word	0x00002aa0


	//   ....[9]....
        /*07c8*/ 	.word	0x00002ae0


	//----- nvinfo : EIATTR_VRC_CTA_INIT_COUNT
	.align		4
.L_3761:
        /*07cc*/ 	.byte	0x02, 0x4a
	.zero		1
	.zero		1


	//----- nvinfo : EIATTR_EXIT_INSTR_OFFSETS
	.align		4
        /*07d0*/ 	.byte	0x04, 0x1c
        /*07d2*/ 	.short	(.L_3763 - .L_3762)


	//   ....[0]....
.L_3762:
        /*07d4*/ 	.word	0x0000d450


	//----- nvinfo : EIATTR_MAX_THREADS
	.align		4
.L_3763:
        /*07d8*/ 	.byte	0x04, 0x05
        /*07da*/ 	.short	(.L_3765 - .L_3764)
.L_3764:
        /*07dc*/ 	.word	0x00000080
        /*07e0*/ 	.word	0x00000001
        /*07e4*/ 	.word	0x00000001


	//----- nvinfo : EIATTR_CBANK_PARAM_SIZE
	.align		4
.L_3765:
        /*07e8*/ 	.byte	0x03, 0x19
        /*07ea*/ 	.short	0x0128


	//----- nvinfo : EIATTR_PARAM_CBANK
	.align		4
        /*07ec*/ 	.byte	0x04, 0x0a
        /*07ee*/ 	.short	(.L_3767 - .L_3766)
	.align		4
.L_3766:
        /*07f0*/ 	.word	index@(.nv.constant0._ZN10layer_norm13ln_bwd_kernelINS_13Kernel_traitsI6__halfS2_fS2_fjLj5120ELj1ELj1ELj4ELj16ENS_18Kernel_traits_baseILj5120ES2_S2_fS2_fjLj128EEEEELb1ELb1ELb0ELb1EEEvNS_9BwdParamsE)
        /*07f4*/ 	.short	0x0380
        /*07f6*/ 	.short	0x0128


	//----- nvinfo : EIATTR_SW_WAR
	.align		4
.L_3767:
        /*07f8*/ 	.byte	0x04, 0x36
        /*07fa*/ 	.short	(.L_3769 - .L_3768)
.L_3768:
        /*07fc*/ 	.word	0x00000008
.L_3769:


//--------------------- .nv.info._ZN10layer_norm22ln_bwd_finalize_kernelINS_22Kernel_traits_finalizeILj5120E6__halfS2_fS2_fjLb1ELj1024ELj4ENS_18Kernel_traits_baseILj5120ES2_S2_fS2_fjLj1024EEEEELb1ELb0EEEvNS_9BwdParamsE --------------------------
	.section	.nv.info._ZN10layer_norm22ln_bwd_finalize_kernelINS_22Kernel_traits_finalizeILj5120E6__halfS2_fS2_fjLb1ELj1024ELj4ENS_18Kernel_traits_baseILj5120ES2_S2_fS2_fjLj1024EEEEELb1ELb0EEEvNS_9BwdParamsE,"",@"SHT_CUDA_INFO"
	.sectionflags	@""
	.align	4


	//----- nvinfo : EIATTR_CUDA_API_VERSION
	.align		4
        /*0000*/ 	.byte	0x04, 0x37
        /*0002*/ 	.short	(.L_3771 - .L_3770)
.L_3770:
        /*0004*/ 	.word	0x00000082


	//----- nvinfo : EIATTR_KPARAM_INFO
	.align		4
.L_3771:
        /*0008*/ 	.byte	0x04, 0x17
        /*000a*/ 	.short	(.L_3773 - .L_3772)
.L_3772:
        /*000c*/ 	.word	0x00000000
        /*0010*/ 	.short	0x0000
        /*0012*/ 	.short	0x0000
        /*0014*/ 	.byte	0x00, 0xf0, 0xa1, 0x04


	//----- nvinfo : EIATTR_SPARSE_MMA_MASK
	.align		4
.L_3773:
        /*0018*/ 	.byte	0x03, 0x50
        /*001a*/ 	.short	0x0000


	//----- nvinfo : EIATTR_MAXREG_COUNT
	.align		4
        /*001c*/ 	.byte	0x03, 0x1b
        /*001e*/ 	.short	0x0040


	//----- nvinfo : EIATTR_NUM_BARRIERS
	.align		4
        /*0020*/ 	.byte	0x02, 0x4c
        /*0022*/ 	.byte	0x01
	.zero		1


	//----- nvinfo : EIATTR_MERCURY_ISA_VERSION
	.align		4
        /*0024*/ 	.byte	0x03, 0x5f
        /*0026*/ 	.short	0x0101


	//----- nvinfo : EIATTR_COOP_GROUP_MASK_REGIDS
	.align		4
        /*0028*/ 	.byte	0x04, 0x29
        /*002a*/ 	.short	(.L_3775 - .L_3774)


	//   ....[0]....
.L_3774:
        /*002c*/ 	.word	0xffffffff


	//   ....[1]....
        /*0030*/ 	.word	0xffffffff


	//   ....[2]....
        /*0034*/ 	.word	0xffffffff


	//   ....[3]....
        /*0038*/ 	.word	0xffffffff


	//   ....[4]....
        /*003c*/ 	.word	0xffffffff


	//   ....[5]....
        /*0040*/ 	.word	0xffffffff


	//   ....[6]....
        /*0044*/ 	.word	0xffffffff


	//   ....[7]....
        /*0048*/ 	.word	0xffffffff


	//   ....[8]....
        /*004c*/ 	.word	0xffffffff


	//   ....[9]....
        /*0050*/ 	.word	0xffffffff


	//   ....[10]....
        /*0054*/ 	.word	0xffffffff


	//   ....[11]....
        /*0058*/ 	.word	0xffffffff


	//   ....[12]....
        /*005c*/ 	.word	0xffffffff


	//   ....[13]....
        /*0060*/ 	.word	0xffffffff


	//   ....[14]....
        /*0064*/ 	.word	0xffffffff


	//----- nvinfo : EIATTR_COOP_GROUP_INSTR_OFFSETS
	.align		4
.L_3775:
        /*0068*/ 	.byte	0x04, 0x28
        /*006a*/ 	.short	(.L_3777 - .L_3776)


	//   ....[0]....
.L_3776:
        /*006c*/ 	.word	0x00001030


	//   ....[1]....
        /*0070*/ 	.word	0x00001040


	//   ....[2]....
        /*0074*/ 	.word	0x00001050


	//   ....[3]....
        /*0078*/ 	.word	0x00001080


	//   ....[4]....
        /*007c*/ 	.word	0x000010a0


	//   ....[5]....
        /*0080*/ 	.word	0x000010b0


	//   ....[6]....
        /*0084*/ 	.word	0x000010f0


	//   ....[7]....
        /*0088*/ 	.word	0x00001100


	//   ....[8]....
        /*008c*/ 	.word	0x00001110


	//   ....[9]....
        /*0090*/ 	.word	0x00001140


	//   ....[10]....
        /*0094*/ 	.word	0x00001170


	//   ....[11]....
        /*0098*/ 	.word	0x00001190


	//   ....[12]....
        /*009c*/ 	.word	0x000011c0


	//   ....[13]....
        /*00a0*/ 	.word	0x000011f0


	//   ....[14]....
        /*00a4*/ 	.word	0x00001220


	//----- nvinfo : EIATTR_VRC_CTA_INIT_COUNT
	.align		4
.L_3777:
        /*00a8*/ 	.byte	0x02, 0x4a
	.zero		1
	.zero		1


	//----- nvinfo : EIATTR_EXIT_INSTR_OFFSETS
	.align		4
        /*00ac*/ 	.byte	0x04, 0x1c
        /*00ae*/ 	.short	(.L_3779 - .L_3778)


	//   ....[0]....
.L_3778:
        /*00b0*/ 	.word	0x00000060


	//   ....[1]....
        /*00b4*/ 	.word	0x000012a0


	//   ....[2]....
        /*00b8*/ 	.word	0x000012d0


	//   ....[3]....
        /*00bc*/ 	.word	0x000013e0


	//----- nvinfo : EIATTR_MAX_THREADS
	.align		4
.L_3779:
        /*00c0*/ 	.byte	0x04, 0x05
        /*00c2*/ 	.short	(.L_3781 - .L_3780)
.L_3780:
        /*00c4*/ 	.word	0x00000400
        /*00c8*/ 	.word	0x00000001
        /*00cc*/ 	.word	0x00000001


	//----- nvinfo : EIATTR_CRS_STACK_SIZE
	.align		4
.L_3781:
        /*00d0*/ 	.byte	0x04, 0x1e
        /*00d2*/ 	.short	(.L_3783 - .L_3782)
.L_3782:
        /*00d4*/ 	.word	0x00000000


	//----- nvinfo : EIATTR_CBANK_PARAM_SIZE
	.align		4
.L_3783:
        /*00d8*/ 	.byte	0x03, 0x19
        /*00da*/ 	.short	0x0128


	//----- nvinfo : EIATTR_PARAM_CBANK
	.align		4
        /*00dc*/ 	.byte	0x04, 0x0a
        /*00de*/ 	.short	(.L_3785 - .L_3784)
	.align		4
.L_3784:
        /*00e0*/ 	.word	index@(.nv.constant0._ZN10layer_norm22ln_bwd_finalize_kernelINS_22Kernel_traits_finalizeILj5120E6__halfS2_fS2_fjLb1ELj1024ELj4ENS_18Kernel_traits_baseILj5120ES2_S2_fS2_fjLj1024EEEEELb1ELb0EEEvNS_9BwdParamsE)
        /*00e4*/ 	.short	0x0380
        /*00e6*/ 	.short	0x0128


	//----- nvinfo : EIATTR_SW_WAR
	.align		4
.L_3785:
        /*00e8*/ 	.byte	0x04, 0x36
        /*00ea*/ 	.short	(.L_3787 - .L_3786)
.L_3786:
        /*00ec*/ 	.word	0x00000008
.L_3787:


//--------------------- .nv.info._ZN10layer_norm13ln_bwd_kernelINS_13Kernel_traitsI6__halfS2_fS2_fjLj5120ELj1ELj1ELj4ELj16ENS_18Kernel_traits_baseILj5120ES2_S2_fS2_fjLj128EEEEELb1ELb1ELb1ELb0EEEvNS_9BwdParamsE --------------------------
	.section	.nv.info._ZN10layer_norm13ln_bwd_kernelINS_13Kernel_traitsI6__halfS2_fS2_fjLj5120ELj1ELj1ELj4ELj16ENS_18Kernel_traits_baseILj5120ES2_S2_fS2_fjLj128EEEEELb1ELb1ELb1ELb0EEEvNS_9BwdParamsE,"",@"SHT_CUDA_INFO"
	.sectionflags	@""
	.align	4


	//----- nvinfo : EIATTR_CUDA_API_VERSION
	.align		4
        /*0000*/ 	.byte	0x04, 0x37
        /*0002*/ 	.short	(.L_3789 - .L_3788)
.L_3788:
        /*0004*/ 	.word	0x00000082


	//----- nvinfo : EIATTR_KPARAM_INFO
	.align		4
.L_3789:
        /*0008*/ 	.byte	0x04, 0x17
        /*000a*/ 	.short	(.L_3791 - .L_3790)
.L_3790:
        /*000c*/ 	.word	0x00000000
        /*0010*/ 	.short	0x0000
        /*0012*/ 	.short	0x0000
        /*0014*/ 	.byte	0x00, 0xf0, 0xa1, 0x04


	//----- nvinfo : EIATTR_SPARSE_MMA_MASK
	.align		4
.L_3791:
        /*0018*/ 	.byte	0x03, 0x50
        /*001a*/ 	.short	0x0000


	//----- nvinfo : EIATTR_MAXREG_COUNT
	.align		4
        /*001c*/ 	.byte	0x03, 0x1b
        /*001e*/ 	.short	0x00ff


	//----- nvinfo : EIATTR_NUM_BARRIERS
	.align		4
        /*0020*/ 	.byte	0x02, 0x4c
        /*0022*/ 	.byte	0x01
	.zero		1


	//----- nvinfo : EIATTR_ANNOTATIONS
	.align		4
        /*0024*/ 	.byte	0x04, 0x55
        /*0026*/ 	.short	(.L_3793 - .L_3792)


	//   ....[0]....
.L_3792:
        /* <DEDUP_REMOVED lines=186> */


	//----- nvinfo : EIATTR_MERCURY_ISA_VERSION
	.align		4
.L_3793:
        /*0bb0*/ 	.byte	0x03, 0x5f
        /*0bb2*/ 	.short	0x0101


	//----- nvinfo : EIATTR_COOP_GROUP_MASK_REGIDS
	.align		4
        /*0bb4*/ 	.byte	0x04, 0x29
        /*0bb6*/ 	.short	(.L_3795 - .L_3794)


	//   ....[0]....
.L_3794:
        /*0bb8*/ 	.word	0xffffffff


	//   ....[1]....
        /*0bbc*/ 	.word	0xffffffff


	//   ....[2]....
        /*0bc0*/ 	.word	0xffffffff


	//   ....[3]....
        /*0bc4*/ 	.word	0xffffffff


	//   ....[4]....
        /*0bc8*/ 	.word	0xffffffff


	//   ....[5]....
        /*0bcc*/ 	.word	0xffffffff


	//   ....[6]....
        /*0bd0*/ 	.word	0xffffffff


	//   ....[7]....
        /*0bd4*/ 	.word	0xffffffff


	//   ....[8]....
        /*0bd8*/ 	.word	0xffffffff


	//   ....[9]....
        /*0bdc*/ 	.word	0xffffffff


	//----- nvinfo : EIATTR_COOP_GROUP_INSTR_OFFSETS
	.align		4
.L_3795:
        /*0be0*/ 	.byte	0x04, 0x28
        /*0be2*/ 	.short	(.L_3797 - .L_3796)


	//   ....[0]....
.L_3796:
        /*0be4*/ 	.word	0x00003f30


	//   ....[1]....
        /*0be8*/ 	.word	0x00003f50


	//   ....[2]....
        /*0bec*/ 	.word	0x00003f90


	//   ....[3]....
        /*0bf0*/ 	.word	0x00003fc0


	//   ....[4]....
        /*0bf4*/ 	.word	0x00003fe0


	//   ....[5]....
        /*0bf8*/ 	.word	0x00004000


	//   ....[6]....
        /*0bfc*/ 	.word	0x00004020


	//   ....[7]....
        /*0c00*/ 	.word	0x00004040


	//   ....[8]....
        /*0c04*/ 	.word	0x00004060


	//   ....[9]....
        /*0c08*/ 	.word	0x00004080


	//----- nvinfo : EIATTR_VRC_CTA_INIT_COUNT
	.align		4
.L_3797:
        /*0c0c*/ 	.byte	0x02, 0x4a
	.zero		1
	.zero		1


	//----- nvinfo : EIATTR_EXIT_INSTR_OFFSETS
	.align		4
        /*0c10*/ 	.byte	0x04, 0x1c
        /*0c12*/ 	.short	(.L_3799 - .L_3798)


	//   ....[0]....
.L_3798:
        /*0c14*/ 	.word	0x000179d0


	//   ....[1]....
        /*0c18*/ 	.word	0x00017b20


	//----- nvinfo : EIATTR_MAX_THREADS
	.align		4
.L_3799:
        /*0c1c*/ 	.byte	0x04, 0x05
        /*0c1e*/ 	.short	(.L_3801 - .L_3800)
.L_3800:
        /*0c20*/ 	.word	0x00000080
        /*0c24*/ 	.word	0x00000001
        /*0c28*/ 	.word	0x00000001


	//----- nvinfo : EIATTR_CRS_STACK_SIZE
	.align		4
.L_3801:
        /*0c2c*/ 	.byte	0x04, 0x1e
        /*0c2e*/ 	.short	(.L_3803 - .L_3802)
.L_3802:
        /*0c30*/ 	.word	0x00000000


	//----- nvinfo : EIATTR_CBANK_PARAM_SIZE
	.align		4
.L_3803:
        /*0c34*/ 	.byte	0x03, 0x19
        /*0c36*/ 	.short	0x0128


	//----- nvinfo : EIATTR_PARAM_CBANK
	.align		4
        /*0c38*/ 	.byte	0x04, 0x0a
        /*0c3a*/ 	.short	(.L_3805 - .L_3804)
	.align		4
.L_3804:
        /*0c3c*/ 	.word	index@(.nv.constant0._ZN10layer_norm13ln_bwd_kernelINS_13Kernel_traitsI6__halfS2_fS2_fjLj5120ELj1ELj1ELj4ELj16ENS_18Kernel_traits_baseILj5120ES2_S2_fS2_fjLj128EEEEELb1ELb1ELb1ELb0EEEvNS_9BwdParamsE)
        /*0c40*/ 	.short	0x0380
        /*0c42*/ 	.short	0x0128


	//----- nvinfo : EIATTR_SW_WAR
	.align		4
.L_3805:
        /*0c44*/ 	.byte	0x04, 0x36
        /*0c46*/ 	.short	(.L_3807 - .L_3806)
.L_3806:
        /*0c48*/ 	.word	0x00000008
.L_3807:


//--------------------- .nv.info._ZN10layer_norm22ln_bwd_finalize_kernelINS_22Kernel_traits_finalizeILj5120E6__halfS2_fS2_fjLb1ELj1024ELj4ENS_18Kernel_traits_baseILj5120ES2_S2_fS2_fjLj1024EEEEELb1ELb1EEEvNS_9BwdParamsE --------------------------
	.section	.nv.info._ZN10layer_norm22ln_bwd_finalize_kernelINS_22Kernel_traits_finalizeILj5120E6__halfS2_fS2_fjLb1ELj1024ELj4ENS_18Kernel_traits_baseILj5120ES2_S2_fS2_fjLj1024EEEEELb1ELb1EEEvNS_9BwdParamsE,"",@"SHT_CUDA_INFO"
	.sectionflags	@""
	.align	4


	//----- nvinfo : EIATTR_CUDA_API_VERSION
	.align		4
        /*0000*/ 	.byte	0x04, 0x37
        /*0002*/ 	.short	(.L_3809 - .L_3808)
.L_3808:
        /*0004*/ 	.word	0x00000082


	//----- nvinfo : EIATTR_KPARAM_INFO
	.align		4
.L_3809:
        /*0008*/ 	.byte	0x04, 0x17
        /*000a*/ 	.short	(.L_3811 - .L_3810)
.L_3810:
        /*000c*/ 	.word	0x00000000
        /*0010*/ 	.short	0x0000
        /*0012*/ 	.short	0x0000
        /*0014*/ 	.byte	0x00, 0xf0, 0xa1, 0x04


	//----- nvinfo : EIATTR_SPARSE_MMA_MASK
	.align		4
.L_3811:
        /*0018*/ 	.byte	0x03, 0x50
        /*001a*/ 	.short	0x0000


	//----- nvinfo : EIATTR_MAXREG_COUNT
	.align		4
        /*001c*/ 	.byte	0x03, 0x1b
        /*001e*/ 	.short	0x0040


	//----- nvinfo : EIATTR_NUM_BARRIERS
	.align		4
        /*0020*/ 	.byte	0x02, 0x4c
        /*0022*/ 	.byte	0x01
	.zero		1


	//----- nvinfo : EIATTR_MERCURY_ISA_VERSION
	.align		4
        /*0024*/ 	.byte	0x03, 0x5f
        /*0026*/ 	.short	0x0101


	//----- nvinfo : EIATTR_COOP_GROUP_MASK_REGIDS
	.align		4
        /*0028*/ 	.byte	0x04, 0x29
        /*002a*/ 	.short	(.L_3813 - .L_3812)


	//   ....[0]....
.L_3812:
        /*002c*/ 	.word	0xffffffff


	//   ....[1]....
        /*0030*/ 	.word	0xffffffff


	//   ....[2]....
        /*0034*/ 	.word	0xffffffff


	//   ....[3]....
        /*0038*/ 	.word	0xffffffff


	//   ....[4]....
        /*003c*/ 	.word	0xffffffff


	//   ....[5]....
        /*0040*/ 	.word	0xffffffff


	//   ....[6]....
        /*0044*/ 	.word	0xffffffff


	//   ....[7]....
        /*0048*/ 	.word	0xffffffff


	//   ....[8]....
        /*004c*/ 	.word	0xffffffff


	//   ....[9]....
        /*0050*/ 	.word	0xffffffff


	//   ....[10]....
        /*0054*/ 	.word	0xffffffff


	//   ....[11]....
        /*0058*/ 	.word	0xffffffff


	//   ....[12]....
        /*005c*/ 	.word	0xffffffff


	//   ....[13]....
        /*0060*/ 	.word	0xffffffff


	//   ....[14]....
        /*0064*/ 	.word	0xffffffff


	//----- nvinfo : EIATTR_COOP_GROUP_INSTR_OFFSETS
	.align		4
.L_3813:
        /*0068*/ 	.byte	0x04, 0x28
        /*006a*/ 	.short	(.L_3815 - .L_3814)


	//   ....[0]....
.L_3814:
        /*006c*/ 	.word	0x00001060


	//   ....[1]....
        /*0070*/ 	.word	0x00001070


	//   ....[2]....
        /*0074*/ 	.word	0x00001080


	//   ....[3]....
        /*0078*/ 	.word	0x000010b0


	//   ....[4]....
        /*007c*/ 	.word	0x000010d0


	//   ....[5]....
        /*0080*/ 	.word	0x000010e0


	//   ....[6]....
        /*0084*/ 	.word	0x00001120


	//   ....[7]....
        /*0088*/ 	.word	0x00001140


	//   ....[8]....
        /*008c*/ 	.word	0x00001150


	//   ....[9]....
        /*0090*/ 	.word	0x00001180


	//   ....[10]....
        /*0094*/ 	.word	0x000011a0


	//   ....[11]....
        /*0098*/ 	.word	0x000011b0


	//   ....[12]....
        /*009c*/ 	.word	0x000011f0


	//   ....[13]....
        /*00a0*/ 	.word	0x00001200


	//   ....[14]....
        /*00a4*/ 	.word	0x00001210


	//----- nvinfo : EIATTR_VRC_CTA_INIT_COUNT
	.align		4
.L_3815:
        /*00a8*/ 	.byte	0x02, 0x4a
	.zero		1
	.zero		1


	//----- nvinfo : EIATTR_EXIT_INSTR_OFFSETS
	.align		4
        /*00ac*/ 	.byte	0x04, 0x1c
        /*00ae*/ 	.short	(.L_3817 - .L_3816)


	//   ....[0]....
.L_3816:
        /*00b0*/ 	.word	0x00000060


	//   ....[1]....
        /*00b4*/ 	.word	0x00001290


	//   ....[2]....
        /*00b8*/ 	.word	0x000013d0


	//----- nvinfo : EIATTR_MAX_THREADS
	.align		4
.L_3817:
        /*00bc*/ 	.byte	0x04, 0x05
        /*00be*/ 	.short	(.L_3819 - .L_3818)
.L_3818:
        /*00c0*/ 	.word	0x00000400
        /*00c4*/ 	.word	0x00000001
        /*00c8*/ 	.word	0x00000001


	//----- nvinfo : EIATTR_CRS_STACK_SIZE
	.align		4
.L_3819:
        /*00cc*/ 	.byte	0x04, 0x1e
        /*00ce*/ 	.short	(.L_3821 - .L_3820)
.L_3820:
        /*00d0*/ 	.word	0x00000000


	//----- nvinfo : EIATTR_CBANK_PARAM_SIZE
	.align		4
.L_3821:
        /*00d4*/ 	.byte	0x03, 0x19
        /*00d6*/ 	.short	0x0128


	//----- nvinfo : EIATTR_PARAM_CBANK
	.align		4
        /*00d8*/ 	.byte	0x04, 0x0a
        /*00da*/ 	.short	(.L_3823 - .L_3822)
	.align		4
.L_3822:
        /*00dc*/ 	.word	index@(.nv.constant0._ZN10layer_norm22ln_bwd_finalize_kernelINS_22Kernel_traits_finalizeILj5120E6__halfS2_fS2_fjLb1ELj1024ELj4ENS_18Kernel_traits_baseILj5120ES2_S2_fS2_fjLj1024EEEEELb1ELb1EEEvNS_9BwdParamsE)
        /*00e0*/ 	.short	0x0380
        /*00e2*/ 	.short	0x0128


	//----- nvinfo : EIATTR_SW_WAR
	.align		4
.L_3823:
        /*00e4*/ 	.byte	0x04, 0x36
        /*00e6*/ 	.short	(.L_3825 - .L_3824)
.L_3824:
        /*00e8*/ 	.word	0x00000008
.L_3825:


//--------------------- .nv.info._ZN10layer_norm13ln_bwd_kernelINS_13Kernel_traitsI6__halfS2_fS2_fjLj5120ELj1ELj1ELj4ELj16ENS_18Kernel_traits_baseILj5120ES2_S2_fS2_fjLj128EEEEELb1ELb1ELb1ELb1EEEvNS_9BwdParamsE --------------------------
	.section	.nv.info._ZN10layer_norm13ln_bwd_kernelINS_13Kernel_traitsI6__halfS2_fS2_fjLj5120ELj1ELj1ELj4ELj16ENS_18Kernel_traits_baseILj5120ES2_S2_fS2_fjLj128EEEEELb1ELb1ELb1ELb1EEEvNS_9BwdParamsE,"",@"SHT_CUDA_INFO"
	.sectionflags	@""
	.align	4


	//----- nvinfo : EIATTR_CUDA_API_VERSION
	.align		4
        /*0000*/ 	.byte	0x04, 0x37
        /*0002*/ 	.short	(.L_3827 - .L_3826)
.L_3826:
        /*0004*/ 	.word	0x00000082


	//----- nvinfo : EIATTR_KPARAM_INFO
	.align		4
.L_3827:
        /*0008*/ 	.byte	0x04, 0x17
        /*000a*/ 	.short	(.L_3829 - .L_3828)
.L_3828:
        /*000c*/ 	.word	0x00000000
        /*0010*/ 	.short	0x0000
        /*0012*/ 	.short	0x0000
        /*0014*/ 	.byte	0x00, 0xf0, 0xa1, 0x04


	//----- nvinfo : EIATTR_SPARSE_MMA_MASK
	.align		4
.L_3829:
        /*0018*/ 	.byte	0x03, 0x50
        /*001a*/ 	.short	0x0000


	//----- nvinfo : EIATTR_MAXREG_COUNT
	.align		4
        /*001c*/ 	.byte	0x03, 0x1b
        /*001e*/ 	.short	0x00ff


	//----- nvinfo : EIATTR_NUM_BARRIERS
	.align		4
        /*0020*/ 	.byte	0x02, 0x4c
        /*0022*/ 	.byte	0x01
	.zero		1


	//----- nvinfo : EIATTR_ANNOTATIONS
	.align		4
        /*0024*/ 	.byte	0x04, 0x55
        /*0026*/ 	.short	(.L_3831 - .L_3830)


	//   ....[0]....
.L_3830:
        /* <DEDUP_REMOVED lines=123> */


	//----- nvinfo : EIATTR_MERCURY_ISA_VERSION
	.align		4
.L_3831:
        /*07c8*/ 	.byte	0x03, 0x5f
        /*07ca*/ 	.short	0x0101


	//----- nvinfo : EIATTR_COOP_GROUP_MASK_REGIDS
	.align		4
        /*07cc*/ 	.byte	0x04, 0x29
        /*07ce*/ 	.short	(.L_3833 - .L_3832)


	//   ....[0]....
.L_3832:
        /*07d0*/ 	.word	0xffffffff


	//   ....[1]....
        /*07d4*/ 	.word	0xffffffff


	//   ....[2]....
        /*07d8*/ 	.word	0xffffffff


	//   ....[3]....
        /*07dc*/ 	.word	0xffffffff


	//   ....[4]....
        /*07e0*/ 	.word	0xffffffff


	//   ....[5]....
        /*07e4*/ 	.word	0xffffffff


	//   ....[6]....
        /*07e8*/ 	.word	0xffffffff


	//   ....[7]....
        /*07ec*/ 	.word	0xffffffff


	//   ....[8]....
        /*07f0*/ 	.word	0xffffffff


	//   ....[9]....
        /*07f4*/ 	.word	0xffffffff


	//----- nvinfo : EIATTR_COOP_GROUP_INSTR_OFFSETS
	.align		4
.L_3833:
        /*07f8*/ 	.byte	0x04, 0x28
        /*07fa*/ 	.short	(.L_3835 - .L_3834)


	//   ....[0]....
.L_3834:
        /*07fc*/ 	.word	0x00003410


	//   ....[1]....
        /*0800*/ 	.word	0x00003420


	//   ....[2]....
        /*0804*/ 	.word	0x00003460


	//   ....[3]....
        /*0808*/ 	.word	0x00003470


	//   ....[4]....
        /*080c*/ 	.word	0x000034c0


	//   ....[5]....
        /*0810*/ 	.word	0x000034d0


	//   ....[6]....
        /*0814*/ 	.word	0x00003500


	//   ....[7]....
        /*0818*/ 	.word	0x00003510


	//   ....[8]....
        /*081c*/ 	.word	0x00003540


	//   ....[9]....
        /*0820*/ 	.word	0x00003550


	//----- nvinfo : EIATTR_VRC_CTA_INIT_COUNT
	.align		4
.L_3835:
        /*0824*/ 	.byte	0x02, 0x4a
	.zero		1
	.zero		1


	//----- nvinfo : EIATTR_EXIT_INSTR_OFFSETS
	.align		4
        /*0828*/ 	.byte	0x04, 0x1c
        /*082a*/ 	.short	(.L_3837 - .L_3836)


	//   ....[0]....
.L_3836:
        /*082c*/ 	.word	0x00015c20


	//----- nvinfo : EIATTR_MAX_THREADS
	.align		4
.L_3837:
        /*0830*/ 	.byte	0x04, 0x05
        /*0832*/ 	.short	(.L_3839 - .L_3838)
.L_3838:
        /*0834*/ 	.word	0x00000080
        /*0838*/ 	.word	0x00000001
        /*083c*/ 	.word	0x00000001


	//----- nvinfo : EIATTR_CRS_STACK_SIZE
	.align		4
.L_3839:
        /*0840*/ 	.byte	0x04, 0x1e
        /*0842*/ 	.short	(.L_3841 - .L_3840)
.L_3840:
        /*0844*/ 	.word	0x00000000


	//----- nvinfo : EIATTR_CBANK_PARAM_SIZE
	.align		4
.L_3841:
        /*0848*/ 	.byte	0x03, 0x19
        /*084a*/ 	.short	0x0128


	//----- nvinfo : EIATTR_PARAM_CBANK
	.align		4
        /*084c*/ 	.byte	0x04, 0x0a
        /*084e*/ 	.short	(.L_3843 - .L_3842)
	.align		4
.L_3842:
        /*0850*/ 	.word	index@(.nv.constant0._ZN10layer_norm13ln_bwd_kernelINS_13Kernel_traitsI6__halfS2_fS2_fjLj5120ELj1ELj1ELj4ELj16ENS_18Kernel_traits_baseILj5120ES2_S2_fS2_fjLj128EEEEELb1ELb1ELb1ELb1EEEvNS_9BwdParamsE)
        /*0854*/ 	.short	0x0380
        /*0856*/ 	.short	0x0128


	//----- nvinfo : EIATTR_SW_WAR
	.align		4
.L_3843:
        /*0858*/ 	.byte	0x04, 0x36
        /*085a*/ 	.short	(.L_3845 - .L_3844)
.L_3844:
        /*085c*/ 	.word	0x00000008
.L_3845:


//--------------------- .nv.info._ZN10layer_norm13ln_bwd_kernelINS_13Kernel_traitsIf6__halffS2_fjLj5120ELj1ELj1ELj4ELj16ENS_18Kernel_traits_baseILj5120EfS2_fS2_fjLj128EEEEELb0ELb0ELb0ELb0EEEvNS_9BwdParamsE --------------------------
	.section	.nv.info._ZN10layer_norm13ln_bwd_kernelINS_13Kernel_traitsIf6__halffS2_fjLj5120ELj1ELj1ELj4ELj16ENS_18Kernel_traits_baseILj5120EfS2_fS2_fjLj128EEEEELb0ELb0ELb0ELb0EEEvNS_9BwdParamsE,"",@"SHT_CUDA_INFO"
	.sectionflags	@""
	.align	4


	//----- nvinfo : EIATTR_CUDA_API_VERSION
	.align		4
        /*0000*/ 	.byte	0x04, 0x37
        /*0002*/ 	.short	(.L_3847 - .L_3846)
.L_3846:
        /*0004*/ 	.word	0x00000082


	//----- nvinfo : EIATTR_KPARAM_INFO
	.align		4
.L_3847:
        /*0008*/ 	.byte	0x04, 0x17
        /*000a*/ 	.short	(.L_3849 - .L_3848)
.L_3848:
        /*000c*/ 	.word	0x00000000
        /*0010*/ 	.short	0x0000
        /*0012*/ 	.short	0x0000
        /*0014*/ 	.byte	0x00, 0xf0, 0xa1, 0x04


	//----- nvinfo : EIATTR_SPARSE_MMA_MASK
	.align		4
.L_3849:
        /*0018*/ 	.byte	0x03, 0x50
        /*001a*/ 	.short	0x0000


	//----- nvinfo : EIATTR_MAXREG_COUNT
	.align		4
        /*001c*/ 	.byte	0x03, 0x1b
        /*001e*/ 	.short	0x00ff


	//----- nvinfo : EIATTR_NUM_BARRIERS
	.align		4
        /*0020*/ 	.byte	0x02, 0x4c
        /*0022*/ 	.byte	0x01
	.zero		1


	//----- nvinfo : EIATTR_ANNOTATIONS
	.align		4
        /*0024*/ 	.byte	0x04, 0x55
        /*0026*/ 	.short	(.L_3851 - .L_3850)


	//   ....[0]....
.L_3850:
        /* <DEDUP_REMOVED lines=13> */


	//----- nvinfo : EIATTR_MERCURY_ISA_VERSION
	.align		4
.L_3851:
        /*00e8*/ 	.byte	0x03, 0x5f
        /*00ea*/ 	.short	0x0101


	//----- nvinfo : EIATTR_COOP_GROUP_MASK_REGIDS
	.align		4
        /*00ec*/ 	.byte	0x04, 0x29
        /*00ee*/ 	.short	(.L_3853 - .L_3852)


	//   ....[0]....
.L_3852:
        /*00f0*/ 	.word	0xffffffff


	//   ....[1]....
        /*00f4*/ 	.word	0xffffffff


	//   ....[2]....
        /*00f8*/ 	.word	0xffffffff


	//   ....[3]....
        /*00fc*/ 	.word	0xffffffff


	//   ....[4]....
        /*0100*/ 	.word	0xffffffff


	//   ....[5]....
        /*0104*/ 	.word	0xffffffff


	//   ....[6]....
        /*0108*/ 	.word	0xffffffff


	//   ....[7]....
        /*010c*/ 	.word	0xffffffff


	//   ....[8]....
        /*0110*/ 	.word	0xffffffff


	//   ....[9]....
        /*0114*/ 	.word	0xffffffff


	//----- nvinfo : EIATTR_COOP_GROUP_INSTR_OFFSETS
	.align		4
.L_3853:
        /*0118*/ 	.byte	0x04, 0x28
        /*011a*/ 	.short	(.L_3855 - .L_3854)


	//   ....[0]....
.L_3854:
        /*011c*/ 	.word	0x00002580


	//   ....[1]....
        /*0120*/ 	.word	0x000025b0


	//   ....[2]....
        /*0124*/ 	.word	0x000025e0


	//   ....[3]....
        /*0128*/ 	.word	0x00002600


	//   ....[4]....
        /*012c*/ 	.word	0x00002620


	//   ....[5]....
        /*0130*/ 	.word	0x00002640


	//   ....[6]....
        /*0134*/ 	.word	0x00002660


	//   ....[7]....
        /*0138*/ 	.word	0x00002680


	//   ....[8]....
        /*013c*/ 	.word	0x000026a0


	//   ....[9]....
        /*0140*/ 	.word	0x000026c0


	//----- nvinfo : EIATTR_VRC_CTA_INIT_COUNT
	.align		4
.L_3855:
        /*0144*/ 	.byte	0x02, 0x4a
	.zero		1
	.zero		1


	//----- nvinfo : EIATTR_EXIT_INSTR_OFFSETS
	.align		4
        /*0148*/ 	.byte	0x04, 0x1c
        /*014a*/ 	.short	(.L_3857 - .L_3856)


	//   ....[0]....
.L_3856:
        /*014c*/ 	.word	0x00006210


	//   ....[1]....
        /*0150*/ 	.word	0x000062b0


	//----- nvinfo : EIATTR_MAX_THREADS
	.align		4
.L_3857:
        /*0154*/ 	.byte	0x04, 0x05
        /*0156*/ 	.short	(.L_3859 - .L_3858)
.L_3858:
        /*0158*/ 	.word	0x00000080
        /*015c*/ 	.word	0x00000001
        /*0160*/ 	.word	0x00000001


	//----- nvinfo : EIATTR_CRS_STACK_SIZE
	.align		4
.L_3859:
        /*0164*/ 	.byte	0x04, 0x1e
        /*0166*/ 	.short	(.L_3861 - .L_3860)
.L_3860:
        /*0168*/ 	.word	0x00000000


	//----- nvinfo : EIATTR_CBANK_PARAM_SIZE
	.align		4
.L_3861:
        /*016c*/ 	.byte	0x03, 0x19
        /*016e*/ 	.short	0x0128


	//----- nvinfo : EIATTR_PARAM_CBANK
	.align		4
        /*0170*/ 	.byte	0x04, 0x0a
        /*0172*/ 	.short	(.L_3863 - .L_3862)
	.align		4
.L_3862:
        /*0174*/ 	.word	index@(.nv.constant0._ZN10layer_norm13ln_bwd_kernelINS_13Kernel_traitsIf6__halffS2_fjLj5120ELj1ELj1ELj4ELj16ENS_18Kernel_traits_baseILj5120EfS2_fS2_fjLj128EEEEELb0ELb0ELb0ELb0EEEvNS_9BwdParamsE)
        /*0178*/ 	.short	0x0380
        /*017a*/ 	.short	0x0128


	//----- nvinfo : EIATTR_SW_WAR
	.align		4
.L_3863:
        /*017c*/ 	.byte	0x04, 0x36
        /*017e*/ 	.short	(.L_3865 - .L_3864)
.L_3864:
        /*0180*/ 	.word	0x00000008
.L_3865:


//--------------------- .nv.info._ZN10layer_norm13ln_bwd_kernelINS_13Kernel_traitsIf6__halffS2_fjLj5120ELj1ELj1ELj4ELj16ENS_18Kernel_traits_baseILj5120EfS2_fS2_fjLj128EEEEELb0ELb0ELb0ELb1EEEvNS_9BwdParamsE --------------------------
	.section	.nv.info._ZN10layer_norm13ln_bwd_kernelINS_13Kernel_traitsIf6__halffS2_fjLj5120ELj1ELj1ELj4ELj16ENS_18Kernel_traits_baseILj5120EfS2_fS2_fjLj128EEEEELb0ELb0ELb0ELb1EEEvNS_9BwdParamsE,"",@"SHT_CUDA_INFO"
	.sectionflags	@""
	.align	4


	//----- nvinfo : EIATTR_CUDA_API_VERSION
	.align		4
        /*0000*/ 	.byte	0x04, 0x37
        /*0002*/ 	.short	(.L_3867 - .L_3866)
.L_3866:
        /*0004*/ 	.word	0x00000082


	//----- nvinfo : EIATTR_KPARAM_INFO
	.align		4
.L_3867:
        /*0008*/ 	.byte	0x04, 0x17
        /*000a*/ 	.short	(.L_3869 - .L_3868)
.L_3868:
        /*000c*/ 	.word	0x00000000
        /*0010*/ 	.short	0x0000
        /*0012*/ 	.short	0x0000
        /*0014*/ 	.byte	0x00, 0xf0, 0xa1, 0x04


	//----- nvinfo : EIATTR_SPARSE_MMA_MASK
	.align		4
.L_3869:
        /*0018*/ 	.byte	0x03, 0x50
        /*001a*/ 	.short	0x0000


	//----- nvinfo : EIATTR_MAXREG_COUNT
	.align		4
        /*001c*/ 	.byte	0x03, 0x1b
        /*001e*/ 	.short	0x00ff


	//----- nvinfo : EIATTR_NUM_BARRIERS
	.align		4
        /*0020*/ 	.byte	0x02, 0x4c
        /*0022*/ 	.byte	0x01
	.zero		1


	//----- nvinfo : EIATTR_ANNOTATIONS
	.align		4
        /*0024*/ 	.byte	0x04, 0x55
        /*0026*/ 	.short	(.L_3871 - .L_3870)


	//   ....[0]....
.L_3870:
        /* <DEDUP_REMOVED lines=53> */


	//----- nvinfo : EIATTR_MERCURY_ISA_VERSION
	.align		4
.L_3871:
        /*0360*/ 	.byte	0x03, 0x5f
        /*0362*/ 	.short	0x0101


	//----- nvinfo : EIATTR_COOP_GROUP_MASK_REGIDS
	.align		4
        /*0364*/ 	.byte	0x04, 0x29
        /*0366*/ 	.short	(.L_3873 - .L_3872)


	//   ....[0]....
.L_3872:
        /*0368*/ 	.word	0xffffffff


	//   ....[1]....
        /*036c*/ 	.word	0xffffffff


	//   ....[2]....
        /*0370*/ 	.word	0xffffffff


	//   ....[3]....
        /*0374*/ 	.word	0xffffffff


	//   ....[4]....
        /*0378*/ 	.word	0xffffffff


	//   ....[5]....
        /*037c*/ 	.word	0xffffffff


	//   ....[6]....
        /*0380*/ 	.word	0xffffffff


	//   ....[7]....
        /*0384*/ 	.word	0xffffffff


	//   ....[8]....
        /*0388*/ 	.word	0xffffffff


	//   ....[9]....
        /*038c*/ 	.word	0xffffffff


	//----- nvinfo : EIATTR_COOP_GROUP_INSTR_OFFSETS
	.align		4
.L_3873:
        /*0390*/ 	.byte	0x04, 0x28
        /*0392*/ 	.short	(.L_3875 - .L_3874)


	//   ....[0]....
.L_3874:
        /*0394*/ 	.word	0x00002130


	//   ....[1]....
        /*0398*/ 	.word	0x000021a0


	//   ....[2]....
        /*039c*/ 	.word	0x000021c0


	//   ....[3]....
        /*03a0*/ 	.word	0x000021e0


	//   ....[4]....
        /*03a4*/ 	.word	0x00002200


	//   ....[5]....
        /*03a8*/ 	.word	0x00002220


	//   ....[6]....
        /*03ac*/ 	.word	0x00002240


	//   ....[7]....
        /*03b0*/ 	.word	0x00002260


	//   ....[8]....
        /*03b4*/ 	.word	0x000022a0


	//   ....[9]....
        /*03b8*/ 	.word	0x000022d0


	//----- nvinfo : EIATTR_VRC_CTA_INIT_COUNT
	.align		4
.L_3875:
        /*03bc*/ 	.byte	0x02, 0x4a
	.zero		1
	.zero		1


	//----- nvinfo : EIATTR_EXIT_INSTR_OFFSETS
	.align		4
        /*03c0*/ 	.byte	0x04, 0x1c
        /*03c2*/ 	.short	(.L_3877 - .L_3876)


	//   ....[0]....
.L_3876:
        /*03c4*/ 	.word	0x00006180


	//----- nvinfo : EIATTR_MAX_THREADS
	.align		4
.L_3877:
        /*03c8*/ 	.byte	0x04, 0x05
        /*03ca*/ 	.short	(.L_3879 - .L_3878)
.L_3878:
        /*03cc*/ 	.word	0x00000080
        /*03d0*/ 	.word	0x00000001
        /*03d4*/ 	.word	0x00000001


	//----- nvinfo : EIATTR_CRS_STACK_SIZE
	.align		4
.L_3879:
        /*03d8*/ 	.byte	0x04, 0x1e
        /*03da*/ 	.short	(.L_3881 - .L_3880)
.L_3880:
        /*03dc*/ 	.word	0x00000000


	//----- nvinfo : EIATTR_CBANK_PARAM_SIZE
	.align		4
.L_3881:
        /*03e0*/ 	.byte	0x03, 0x19
        /*03e2*/ 	.short	0x0128


	//----- nvinfo : EIATTR_PARAM_CBANK
	.align		4
        /*03e4*/ 	.byte	0x04, 0x0a
        /*03e6*/ 	.short	(.L_3883 - .L_3882)
	.align		4
.L_3882:
        /*03e8*/ 	.word	index@(.nv.constant0._ZN10layer_norm13ln_bwd_kernelINS_13Kernel_traitsIf6__halffS2_fjLj5120ELj1ELj1ELj4ELj16ENS_18Kernel_traits_baseILj5120EfS2_fS2_fjLj128EEEEELb0ELb0ELb0ELb1EEEvNS_9BwdParamsE)
        /*03ec*/ 	.short	0x0380
        /*03ee*/ 	.short	0x0128


	//----- nvinfo : EIATTR_SW_WAR
	.align		4
.L_3883:
        /*03f0*/ 	.byte	0x04, 0x36
        /*03f2*/ 	.short	(.L_3885 - .L_3884)
.L_3884:
        /*03f4*/ 	.word	0x00000008
.L_3885:


//--------------------- .nv.info._ZN10layer_norm13ln_bwd_kernelINS_13Kernel_traitsIf6__halffS2_fjLj5120ELj1ELj1ELj4ELj16ENS_18Kernel_traits_baseILj5120EfS2_fS2_fjLj128EEEEELb0ELb0ELb1ELb0EEEvNS_9BwdParamsE --------------------------
	.section	.nv.info._ZN10layer_norm13ln_bwd_kernelINS_13Kernel_traitsIf6__halffS2_fjLj5120ELj1ELj1ELj4ELj16ENS_18Kernel_traits_baseILj5120EfS2_fS2_fjLj128EEEEELb0ELb0ELb1ELb0EEEvNS_9BwdParamsE,"",@"SHT_CUDA_INFO"
	.sectionflags	@""
	.align	4


	//----- nvinfo : EIATTR_CUDA_API_VERSION
	.align		4
        /*0000*/ 	.byte	0x04, 0x37
        /*0002*/ 	.short	(.L_3887 - .L_3886)
.L_3886:
        /*0004*/ 	.word	0x00000082


	//----- nvinfo : EIATTR_KPARAM_INFO
	.align		4
.L_3887:
        /*0008*/ 	.byte	0x04, 0x17
        /*000a*/ 	.short	(.L_3889 - .L_3888)
.L_3888:
        /*000c*/ 	.word	0x00000000
        /*0010*/ 	.short	0x0000
        /*0012*/ 	.short	0x0000
        /*0014*/ 	.byte	0x00, 0xf0, 0xa1, 0x04


	//----- nvinfo : EIATTR_SPARSE_MMA_MASK
	.align		4
.L_3889:
        /*0018*/ 	.byte	0x03, 0x50
        /*001a*/ 	.short	0x0000


	//----- nvinfo : EIATTR_MAXREG_COUNT
	.align		4
        /*001c*/ 	.byte	0x03, 0x1b
        /*001e*/ 	.short	0x00ff


	//----- nvinfo : EIATTR_NUM_BARRIERS
	.align		4
        /*0020*/ 	.byte	0x02, 0x4c
        /*0022*/ 	.byte	0x01
	.zero		1


	//----- nvinfo : EIATTR_ANNOTATIONS
	.align		4
        /*0024*/ 	.byte	0x04, 0x55
        /*0026*/ 	.short	(.L_3891 - .L_3890)


	//   ....[0]....
.L_3890:
        /* <DEDUP_REMOVED lines=25> */


	//----- nvinfo : EIATTR_MERCURY_ISA_VERSION
	.align		4
.L_3891:
        /*01a8*/ 	.byte	0x03, 0x5f
        /*01aa*/ 	.short	0x0101


	//----- nvinfo : EIATTR_COOP_GROUP_MASK_REGIDS
	.align		4
        /*01ac*/ 	.byte	0x04, 0x29
        /*01ae*/ 	.short	(.L_3893 - .L_3892)


	//   ....[0]....
.L_3892:
        /*01b0*/ 	.word	0xffffffff


	//   ....[1]....
        /*01b4*/ 	.word	0xffffffff


	//   ....[2]....
        /*01b8*/ 	.word	0xffffffff


	//   ....[3]....
        /*01bc*/ 	.word	0xffffffff


	//   ....[4]....
        /*01c0*/ 	.word	0xffffffff


	//   ....[5]....
        /*01c4*/ 	.word	0xffffffff


	//   ....[6]....
        /*01c8*/ 	.word	0xffffffff


	//   ....[7]....
        /*01cc*/ 	.word	0xffffffff


	//   ....[8]....
        /*01d0*/ 	.word	0xffffffff


	//   ....[9]....
        /*01d4*/ 	.word	0xffffffff


	//----- nvinfo : EIATTR_COOP_GROUP_INSTR_OFFSETS
	.align		4
.L_3893:
        /*01d8*/ 	.byte	0x04, 0x28
        /*01da*/ 	.short	(.L_3895 - .L_3894)


	//   ....[0]....
.L_3894:
        /*01dc*/ 	.word	0x000029a0


	//   ....[1]....
        /*01e0*/ 	.word	0x000029c0


	//   ....[2]....
        /*01e4*/ 	.word	0x00002a00


	//   ....[3]....
        /*01e8*/ 	.word	0x00002a30


	//   ....[4]....
        /*01ec*/ 	.word	0x00002a50


	//   ....[5]....
        /*01f0*/ 	.word	0x00002a70


	//   ....[6]....
        /*01f4*/ 	.word	0x00002a90


	//   ....[7]....
        /*01f8*/ 	.word	0x00002ab0


	//   ....[8]....
        /*01fc*/ 	.word	0x00002ad0


	//   ....[9]....
        /*0200*/ 	.word	0x00002af0


	//----- nvinfo : EIATTR_VRC_CTA_INIT_COUNT
	.align		4
.L_3895:
        /*0204*/ 	.byte	0x02, 0x4a
	.zero		1
	.zero		1


	//----- nvinfo : EIATTR_EXIT_INSTR_OFFSETS
	.align		4
        /*0208*/ 	.byte	0x04, 0x1c
        /*020a*/ 	.short	(.L_3897 - .L_3896)


	//   ....[0]....
.L_3896:
        /*020c*/ 	.word	0x00009840


	//   ....[1]....
        /*0210*/ 	.word	0x000098e0


	//----- nvinfo : EIATTR_MAX_THREADS
	.align		4
.L_3897:
        /*0214*/ 	.byte	0x04, 0x05
        /*0216*/ 	.short	(.L_3899 - .L_3898)
.L_3898:
        /*0218*/ 	.word	0x00000080
        /*021c*/ 	.word	0x00000001
        /*0220*/ 	.word	0x00000001


	//----- nvinfo : EIATTR_CRS_STACK_SIZE
	.align		4
.L_3899:
        /*0224*/ 	.byte	0x04, 0x1e
        /*0226*/ 	.short	(.L_3901 - .L_3900)
.L_3900:
        /*0228*/ 	.word	0x00000000


	//----- nvinfo : EIATTR_CBANK_PARAM_SIZE
	.align		4
.L_3901:
        /*022c*/ 	.byte	0x03, 0x19
        /*022e*/ 	.short	0x0128


	//----- nvinfo : EIATTR_PARAM_CBANK
	.align		4
        /*0230*/ 	.byte	0x04, 0x0a
        /*0232*/ 	.short	(.L_3903 - .L_3902)
	.align		4
.L_3902:
        /*0234*/ 	.word	index@(.nv.constant0._ZN10layer_norm13ln_bwd_kernelINS_13Kernel_traitsIf6__halffS2_fjLj5120ELj1ELj1ELj4ELj16ENS_18Kernel_traits_baseILj5120EfS2_fS2_fjLj128EEEEELb0ELb0ELb1ELb0EEEvNS_9BwdParamsE)
        /*0238*/ 	.short	0x0380
        /*023a*/ 	.short	0x0128


	//----- nvinfo : EIATTR_SW_WAR
	.align		4
.L_3903:
        /*023c*/ 	.byte	0x04, 0x36
        /*023e*/ 	.short	(.L_3905 - .L_3904)
.L_3904:
        /*0240*/ 	.word	0x00000008
.L_3905:


//--------------------- .nv.info._ZN10layer_norm13ln_bwd_kernelINS_13Kernel_traitsIf6__halffS2_fjLj5120ELj1ELj1ELj4ELj16ENS_18Kernel_traits_baseILj5120EfS2_fS2_fjLj128EEEEELb0ELb0ELb1ELb1EEEvNS_9BwdParamsE --------------------------
	.section	.nv.info._ZN10layer_norm13ln_bwd_kernelINS_13Kernel_traitsIf6__halffS2_fjLj5120ELj1ELj1ELj4ELj16ENS_18Kernel_traits_baseILj5120EfS2_fS2_fjLj128EEEEELb0ELb0ELb1ELb1EEEvNS_9BwdParamsE,"",@"SHT_CUDA_INFO"
	.sectionflags	@""
	.align	4


	//----- nvinfo : EIATTR_CUDA_API_VERSION
	.align		4
        /*0000*/ 	.byte	0x04, 0x37
        /*0002*/ 	.short	(.L_3907 - .L_3906)
.L_3906:
        /*0004*/ 	.word	0x00000082


	//----- nvinfo : EIATTR_KPARAM_INFO
	.align		4
.L_3907:
        /*0008*/ 	.byte	0x04, 0x17
        /*000a*/ 	.short	(.L_3909 - .L_3908)
.L_3908:
        /*000c*/ 	.word	0x00000000
        /*0010*/ 	.short	0x0000
        /*0012*/ 	.short	0x0000
        /*0014*/ 	.byte	0x00, 0xf0, 0xa1, 0x04


	//----- nvinfo : EIATTR_SPARSE_MMA_MASK
	.align		4
.L_3909:
        /*0018*/ 	.byte	0x03, 0x50
        /*001a*/ 	.short	0x0000


	//----- nvinfo : EIATTR_MAXREG_COUNT
	.align		4
        /*001c*/ 	.byte	0x03, 0x1b
        /*001e*/ 	.short	0x00ff


	//----- nvinfo : EIATTR_NUM_BARRIERS
	.align		4
        /*0020*/ 	.byte	0x02, 0x4c
        /*0022*/ 	.byte	0x01
	.zero		1


	//----- nvinfo : EIATTR_ANNOTATIONS
	.align		4
        /*0024*/ 	.byte	0x04, 0x55
        /*0026*/ 	.short	(.L_3911 - .L_3910)


	//   ....[0]....
.L_3910:
        /* <DEDUP_REMOVED lines=9> */


	//----- nvinfo : EIATTR_MERCURY_ISA_VERSION
	.align		4
.L_3911:
        /*00a8*/ 	.byte	0x03, 0x5f
        /*00aa*/ 	.short	0x0101


	//----- nvinfo : EIATTR_COOP_GROUP_MASK_REGIDS
	.align		4
        /*00ac*/ 	.byte	0x04, 0x29
        /*00ae*/ 	.short	(.L_3913 - .L_3912)


	//   ....[0]....
.L_3912:
        /*00b0*/ 	.word	0xffffffff


	//   ....[1]....
        /*00b4*/ 	.word	0xffffffff


	//   ....[2]....
        /*00b8*/ 	.word	0xffffffff


	//   ....[3]....
        /*00bc*/ 	.word	0xffffffff


	//   ....[4]....
        /*00c0*/ 	.word	0xffffffff


	//   ....[5]....
        /*00c4*/ 	.word	0xffffffff


	//   ....[6]....
        /*00c8*/ 	.word	0xffffffff


	//   ....[7]....
        /*00cc*/ 	.word	0xffffffff


	//   ....[8]....
        /*00d0*/ 	.word	0xffffffff


	//   ....[9]....
        /*00d4*/ 	.word	0xffffffff


	//----- nvinfo : EIATTR_COOP_GROUP_INSTR_OFFSETS
	.align		4
.L_3913:
        /*00d8*/ 	.byte	0x04, 0x28
        /*00da*/ 	.short	(.L_3915 - .L_3914)


	//   ....[0]....
.L_3914:
        /*00dc*/ 	.word	0x00002420


	//   ....[1]....
        /*00e0*/ 	.word	0x00002440


	//   ....[2]....
        /*00e4*/ 	.word	0x00002480


	//   ....[3]....
        /*00e8*/ 	.word	0x00002490


	//   ....[4]....
        /*00ec*/ 	.word	0x000024d0


	//   ....[5]....
        /*00f0*/ 	.word	0x000024e0


	//   ....[6]....
        /*00f4*/ 	.word	0x00002510


	//   ....[7]....
        /*00f8*/ 	.word	0x00002520


	//   ....[8]....
        /*00fc*/ 	.word	0x00002550


	//   ....[9]....
        /*0100*/ 	.word	0x00002560


	//----- nvinfo : EIATTR_VRC_CTA_INIT_COUNT
	.align		4
.L_3915:
        /*0104*/ 	.byte	0x02, 0x4a
	.zero		1
	.zero		1


	//----- nvinfo : EIATTR_EXIT_INSTR_OFFSETS
	.align		4
        /*0108*/ 	.byte	0x04, 0x1c
        /*010a*/ 	.short	(.L_3917 - .L_3916)


	//   ....[0]....
.L_3916:
        /*010c*/ 	.word	0x00009a80


	//----- nvinfo : EIATTR_MAX_THREADS
	.align		4
.L_3917:
        /*0110*/ 	.byte	0x04, 0x05
        /*0112*/ 	.short	(.L_3919 - .L_3918)
.L_3918:
        /*0114*/ 	.word	0x00000080
        /*0118*/ 	.word	0x00000001
        /*011c*/ 	.word	0x00000001


	//----- nvinfo : EIATTR_CRS_STACK_SIZE
	.align		4
.L_3919:
        /*0120*/ 	.byte	0x04, 0x1e
        /*0122*/ 	.short	(.L_3921 - .L_3920)
.L_3920:
        /*0124*/ 	.word	0x00000000


	//----- nvinfo : EIATTR_CBANK_PARAM_SIZE
	.align		4
.L_3921:
        /*0128*/ 	.byte	0x03, 0x19
        /*012a*/ 	.short	0x0128


	//----- nvinfo : EIATTR_PARAM_CBANK
	.align		4
        /*012c*/ 	.byte	0x04, 0x0a
        /*012e*/ 	.short	(.L_3923 - .L_3922)
	.align		4
.L_3922:
        /*0130*/ 	.word	index@(.nv.constant0._ZN10layer_norm13ln_bwd_kernelINS_13Kernel_traitsIf6__halffS2_fjLj5120ELj1ELj1ELj4ELj16ENS_18Kernel_traits_baseILj5120EfS2_fS2_fjLj128EEEEELb0ELb0ELb1ELb1EEEvNS_9BwdParamsE)
        /*0134*/ 	.short	0x0380
        /*0136*/ 	.short	0x0128


	//----- nvinfo : EIATTR_SW_WAR
	.align		4
.L_3923:
        /*0138*/ 	.byte	0x04, 0x36
        /*013a*/ 	.short	(.L_3925 - .L_3924)
.L_3924:
        /*013c*/ 	.word	0x00000008
.L_3925:


//--------------------- .nv.info._ZN10layer_norm13ln_bwd_kernelINS_13Kernel_traitsIf6__halffS2_fjLj5120ELj1ELj1ELj4ELj16ENS_18Kernel_traits_baseILj5120EfS2_fS2_fjLj128EEEEELb0ELb1ELb0ELb0EEEvNS_9BwdParamsE --------------------------
	.section	.nv.info._ZN10layer_norm13ln_bwd_kernelINS_13Kernel_traitsIf6__halffS2_fjLj5120ELj1ELj1ELj4ELj16ENS_18Kernel_traits_baseILj5120EfS2_fS2_fjLj128EEEEELb0ELb1ELb0ELb0EEEvNS_9BwdParamsE,"",@"SHT_CUDA_INFO"
	.sectionflags	@""
	.align	4


	//----- nvinfo : EIATTR_CUDA_API_VERSION
	.align		4
        /*0000*/ 	.byte	0x04, 0x37
        /*0002*/ 	.short	(.L_3927 - .L_3926)
.L_3926:
        /*0004*/ 	.word	0x00000082


	//----- nvinfo : EIATTR_KPARAM_INFO
	.align		4
.L_3927:
        /*0008*/ 	.byte	0x04, 0x17
        /*000a*/ 	.short	(.L_3929 - .L_3928)
.L_3928:
        /*000c*/ 	.word	0x00000000
        /*0010*/ 	.short	0x0000
        /*0012*/ 	.short	0x0000
        /*0014*/ 	.byte	0x00, 0xf0, 0xa1, 0x04


	//----- nvinfo : EIATTR_SPARSE_MMA_MASK
	.align		4
.L_3929:
        /*0018*/ 	.byte	0x03, 0x50
        /*001a*/ 	.short	0x0000


	//----- nvinfo : EIATTR_MAXREG_COUNT
	.align		4
        /*001c*/ 	.byte	0x03, 0x1b
        /*001e*/ 	.short	0x00ff


	//----- nvinfo : EIATTR_NUM_BARRIERS
	.align		4
        /*0020*/ 	.byte	0x02, 0x4c
        /*0022*/ 	.byte	0x01
	.zero		1


	//----- nvinfo : EIATTR_ANNOTATIONS
	.align		4
        /*0024*/ 	.byte	0x04, 0x55
        /*0026*/ 	.short	(.L_3931 - .L_3930)


	//   ....[0]....
.L_3930:
        /* <DEDUP_REMOVED lines=173> */


	//----- nvinfo : EIATTR_MERCURY_ISA_VERSION
	.align		4
.L_3931:
        /*0ae8*/ 	.byte	0x03, 0x5f
        /*0aea*/ 	.short	0x0101


	//----- nvinfo : EIATTR_COOP_GROUP_MASK_REGIDS
	.align		4
        /*0aec*/ 	.byte	0x04, 0x29
        /*0aee*/ 	.short	(.L_3933 - .L_3932)


	//   ....[0]....
.L_3932:
        /*0af0*/ 	.word	0xffffffff


	//   ....[1]....
        /*0af4*/ 	.word	0xffffffff


	//   ....[2]....
        /*0af8*/ 	.word	0xffffffff


	//   ....[3]....
        /*0afc*/ 	.word	0xffffffff


	//   ....[4]....
        /*0b00*/ 	.word	0xffffffff


	//   ....[5]....
        /*0b04*/ 	.word	0xffffffff


	//   ....[6]....
        /*0b08*/ 	.word	0xffffffff


	//   ....[7]....
        /*0b0c*/ 	.word	0xffffffff


	//   ....[8]....
        /*0b10*/ 	.word	0xffffffff


	//   ....[9]....
        /*0b14*/ 	.word	0xffffffff


	//----- nvinfo : EIATTR_COOP_GROUP_INSTR_OFFSETS
	.align		4
.L_3933:
        /*0b18*/ 	.byte	0x04, 0x28
        /*0b1a*/ 	.short	(.L_3935 - .L_3934)


	//   ....[0]....
.L_3934:
        /*0b1c*/ 	.word	0x000036e0


	//   ....[1]....
        /*0b20*/ 	.word	0x00003700


	//   ....[2]....
        /*0b24*/ 	.word	0x00003740


	//   ....[3]....
        /*0b28*/ 	.word	0x00003750


	//   ....[4]....
        /*0b2c*/ 	.word	0x00003790


	//   ....[5]....
        /*0b30*/ 	.word	0x000037a0


	//   ....[6]....
        /*0b34*/ 	.word	0x000037d0


	//   ....[7]....
        /*0b38*/ 	.word	0x000037e0


	//   ....[8]....
        /*0b3c*/ 	.word	0x00003810


	//   ....[9]....
        /*0b40*/ 	.word	0x00003820


	//----- nvinfo : EIATTR_VRC_CTA_INIT_COUNT
	.align		4
.L_3935:
        /*0b44*/ 	.byte	0x02, 0x4a
	.zero		1
	.zero		1


	//----- nvinfo : EIATTR_EXIT_INSTR_OFFSETS
	.align		4
        /*0b48*/ 	.byte	0x04, 0x1c
        /*0b4a*/ 	.short	(.L_3937 - .L_3936)


	//   ....[0]....
.L_3936:
        /*0b4c*/ 	.word	0x000096e0


	//   ....[1]....
        /*0b50*/ 	.word	0x00009830


	//----- nvinfo : EIATTR_MAX_THREADS
	.align		4
.L_3937:
        /*0b54*/ 	.byte	0x04, 0x05
        /*0b56*/ 	.short	(.L_3939 - .L_3938)
.L_3938:
        /*0b58*/ 	.word	0x00000080
        /*0b5c*/ 	.word	0x00000001
        /*0b60*/ 	.word	0x00000001


	//----- nvinfo : EIATTR_CRS_STACK_SIZE
	.align		4
.L_3939:
        /*0b64*/ 	.byte	0x04, 0x1e
        /*0b66*/ 	.short	(.L_3941 - .L_3940)
.L_3940:
        /*0b68*/ 	.word	0x00000000


	//----- nvinfo : EIATTR_CBANK_PARAM_SIZE
	.align		4
.L_3941:
        /*0b6c*/ 	.byte	0x03, 0x19
        /*0b6e*/ 	.short	0x0128


	//----- nvinfo : EIATTR_PARAM_CBANK
	.align		4
        /*0b70*/ 	.byte	0x04, 0x0a
        /*0b72*/ 	.short	(.L_3943 - .L_3942)
	.align		4
.L_3942:
        /*0b74*/ 	.word	index@(.nv.constant0._ZN10layer_norm13ln_bwd_kernelINS_13Kernel_traitsIf6__halffS2_fjLj5120ELj1ELj1ELj4ELj16ENS_18Kernel_traits_baseILj5120EfS2_fS2_fjLj128EEEEELb0ELb1ELb0ELb0EEEvNS_9BwdParamsE)
        /*0b78*/ 	.short	0x0380
        /*0b7a*/ 	.short	0x0128


	//----- nvinfo : EIATTR_SW_WAR
	.align		4
.L_3943:
        /*0b7c*/ 	.byte	0x04, 0x36
        /*0b7e*/ 	.short	(.L_3945 - .L_3944)
.L_3944:
        /*0b80*/ 	.word	0x00000008
.L_3945:


//--------------------- .nv.info._ZN10layer_norm13ln_bwd_kernelINS_13Kernel_traitsIf6__halffS2_fjLj5120ELj1ELj1ELj4ELj16ENS_18Kernel_traits_baseILj5120EfS2_fS2_fjLj128EEEEELb0ELb1ELb0ELb1EEEvNS_9BwdParamsE --------------------------
	.section	.nv.info._ZN10layer_norm13ln_bwd_kernelINS_13Kernel_traitsIf6__halffS2_fjLj5120ELj1ELj1ELj4ELj16ENS_18Kernel_traits_baseILj5120EfS2_fS2_fjLj128EEEEELb0ELb1ELb0ELb1EEEvNS_9BwdParamsE,"",@"SHT_CUDA_INFO"
	.sectionflags	@""
	.align	4


	//----- nvinfo : EIATTR_CUDA_API_VERSION
	.align		4
        /*0000*/ 	.byte	0x04, 0x37
        /*0002*/ 	.short	(.L_3947 - .L_3946)
.L_3946:
        /*0004*/ 	.word	0x00000082


	//----- nvinfo : EIATTR_KPARAM_INFO
	.align		4
.L_3947:
        /*0008*/ 	.byte	0x04, 0x17
        /*000a*/ 	.short	(.L_3949 - .L_3948)
.L_3948:
        /*000c*/ 	.word	0x00000000
        /*0010*/ 	.short	0x0000
        /*0012*/ 	.short	0x0000
        /*0014*/ 	.byte	0x00, 0xf0, 0xa1, 0x04


	//----- nvinfo : EIATTR_SPARSE_MMA_MASK
	.align		4
.L_3949:
        /*0018*/ 	.byte	0x03, 0x50
        /*001a*/ 	.short	0x0000


	//----- nvinfo : EIATTR_MAXREG_COUNT
	.align		4
        /*001c*/ 	.byte	0x03, 0x1b
        /*001e*/ 	.short	0x00ff


	//----- nvinfo : EIATTR_NUM_BARRIERS
	.align		4
        /*0020*/ 	.byte	0x02, 0x4c
        /*0022*/ 	.byte	0x01
	.zero		1


	//----- nvinfo : EIATTR_ANNOTATIONS
	.align		4
        /*0024*/ 	.byte	0x04, 0x55
        /*0026*/ 	.short	(.L_3951 - .L_3950)


	//   ....[0]....
.L_3950:
        /* <DEDUP_REMOVED lines=170> */


	//----- nvinfo : EIATTR_MERCURY_ISA_VERSION
	.align		4
.L_3951:
        /*0ab8*/ 	.byte	0x03, 0x5f
        /*0aba*/ 	.short	0x0101


	//----- nvinfo : EIATTR_COOP_GROUP_MASK_REGIDS
	.align		4
        /*0abc*/ 	.byte	0x04, 0x29
        /*0abe*/ 	.short	(.L_3953 - .L_3952)


	//   ....[0]....
.L_3952:
        /*0ac0*/ 	.word	0xffffffff


	//   ....[1]....
        /*0ac4*/ 	.word	0xffffffff


	//   ....[2]....
        /*0ac8*/ 	.word	0xffffffff


	//   ....[3]....
        /*0acc*/ 	.word	0xffffffff


	//   ....[4]....
        /*0ad0*/ 	.word	0xffffffff


	//   ....[5]....
        /*0ad4*/ 	.word	0xffffffff


	//   ....[6]....
        /*0ad8*/ 	.word	0xffffffff


	//   ....[7]....
        /*0adc*/ 	.word	0xffffffff


	//   ....[8]....
        /*0ae0*/ 	.word	0xffffffff


	//   ....[9]....
        /*0ae4*/ 	.word	0xffffffff


	//----- nvinfo : EIATTR_COOP_GROUP_INSTR_OFFSETS
	.align		4
.L_3953:
        /*0ae8*/ 	.byte	0x04, 0x28
        /*0aea*/ 	.short	(.L_3955 - .L_3954)


	//   ....[0]....
.L_3954:
        /*0aec*/ 	.word	0x00002a30


	//   ....[1]....
        /*0af0*/ 	.word	0x00002a40


	//   ....[2]....
        /*0af4*/ 	.word	0x00002a70


	//   ....[3]....
        /*0af8*/ 	.word	0x00002a90


	//   ....[4]....
        /*0afc*/ 	.word	0x00002ab0


	//   ....[5]....
        /*0b00*/ 	.word	0x00002ad0


	//   ....[6]....
        /*0b04*/ 	.word	0x00002af0


	//   ....[7]....
        /*0b08*/ 	.word	0x00002b10


	//   ....[8]....
        /*0b0c*/ 	.word	0x00002b40


	//   ....[9]....
        /*0b10*/ 	.word	0x00002b70


	//----- nvinfo : EIATTR_VRC_CTA_INIT_COUNT
	.align		4
.L_3955:
        /*0b14*/ 	.byte	0x02, 0x4a
	.zero		1
	.zero		1


	//----- nvinfo : EIATTR_EXIT_INSTR_OFFSETS
	.align		4
        /*0b18*/ 	.byte	0x04, 0x1c
        /*0b1a*/ 	.short	(.L_3957 - .L_3956)


	//   ....[0]....
.L_3956:
        /*0b1c*/ 	.word	0x00009510


	//----- nvinfo : EIATTR_MAX_THREADS
	.align		4
.L_3957:
        /*0b20*/ 	.byte	0x04, 0x05
        /*0b22*/ 	.short	(.L_3959 - .L_3958)
.L_3958:
        /*0b24*/ 	.word	0x00000080
        /*0b28*/ 	.word	0x00000001
        /*0b2c*/ 	.word	0x00000001


	//----- nvinfo : EIATTR_CRS_STACK_SIZE
	.align		4
.L_3959:
        /*0b30*/ 	.byte	0x04, 0x1e
        /*0b32*/ 	.short	(.L_3961 - .L_3960)
.L_3960:
        /*0b34*/ 	.word	0x00000000


	//----- nvinfo : EIATTR_CBANK_PARAM_SIZE
	.align		4
.L_3961:
        /*0b38*/ 	.byte	0x03, 0x19
        /*0b3a*/ 	.short	0x0128


	//----- nvinfo : EIATTR_PARAM_CBANK
	.align		4
        /*0b3c*/ 	.byte	0x04, 0x0a
        /*0b3e*/ 	.short	(.L_3963 - .L_3962)
	.align		4
.L_3962:
        /*0b40*/ 	.word	index@(.nv.constant0._ZN10layer_norm13ln_bwd_kernelINS_13Kernel_traitsIf6__halffS2_fjLj5120ELj1ELj1ELj4ELj16ENS_18Kernel_traits_baseILj5120EfS2_fS2_fjLj128EEEEELb0ELb1ELb0ELb1EEEvNS_9BwdParamsE)
        /*0b44*/ 	.short	0x0380
        /*0b46*/ 	.short	0x0128


	//----- nvinfo : EIATTR_SW_WAR
	.align		4
.L_3963:
        /*0b48*/ 	.byte	0x04, 0x36
        /*0b4a*/ 	.short	(.L_3965 - .L_3964)
.L_3964:
        /*0b4c*/ 	.word	0x00000008
.L_3965:


//--------------------- .nv.info._ZN10layer_norm13ln_bwd_kernelINS_13Kernel_traitsIf6__halffS2_fjLj5120ELj1ELj1ELj4ELj16ENS_18Kernel_traits_baseILj5120EfS2_fS2_fjLj128EEEEELb0ELb1ELb1ELb0EEEvNS_9BwdParamsE --------------------------
	.section	.nv.info._ZN10layer_norm13ln_bwd_kernelINS_13Kernel_traitsIf6__halffS2_fjLj5120ELj1ELj1ELj4ELj16ENS_18Kernel_traits_baseILj5120EfS2_fS2_fjLj128EEEEELb0ELb1ELb1ELb0EEEvNS_9BwdParamsE,"",@"SHT_CUDA_INFO"
	.sectionflags	@""
	.align	4


	//----- nvinfo : EIATTR_CUDA_API_VERSION
	.align		4
        /*0000*/ 	.byte	0x04, 0x37
        /*0002*/ 	.short	(.L_3967 - .L_3966)
.L_3966:
        /*0004*/ 	.word	0x00000082


	//----- nvinfo : EIATTR_KPARAM_INFO
	.align		4
.L_3967:
        /*0008*/ 	.byte	0x04, 0x17
        /*000a*/ 	.short	(.L_3969 - .L_3968)
.L_3968:
        /*000c*/ 	.word	0x00000000
        /*0010*/ 	.short	0x0000
        /*0012*/ 	.short	0x0000
        /*0014*/ 	.byte	0x00, 0xf0, 0xa1, 0x04


	//----- nvinfo : EIATTR_SPARSE_MMA_MASK
	.align		4
.L_3969:
        /*0018*/ 	.byte	0x03, 0x50
        /*001a*/ 	.short	0x0000


	//----- nvinfo : EIATTR_MAXREG_COUNT
	.align		4
        /*001c*/ 	.byte	0x03, 0x1b
        /*001e*/ 	.short	0x00ff


	//----- nvinfo : EIATTR_NUM_BARRIERS
	.align		4
        /*0020*/ 	.byte	0x02, 0x4c
        /*0022*/ 	.byte	0x01
	.zero		1


	//----- nvinfo : EIATTR_ANNOTATIONS
	.align		4
        /*0024*/ 	.byte	0x04, 0x55
        /*0026*/ 	.short	(.L_3971 - .L_3970)


	//   ....[0]....
.L_3970:
        /* <DEDUP_REMOVED lines=202> */


	//----- nvinfo : EIATTR_MERCURY_ISA_VERSION
	.align		4
.L_3971:
        /*0cb8*/ 	.byte	0x03, 0x5f
        /*0cba*/ 	.short	0x0101


	//----- nvinfo : EIATTR_COOP_GROUP_MASK_REGIDS
	.align		4
        /*0cbc*/ 	.byte	0x04, 0x29
        /*0cbe*/ 	.short	(.L_3973 - .L_3972)


	//   ....[0]....
.L_3972:
        /*0cc0*/ 	.word	0xffffffff


	//   ....[1]....
        /*0cc4*/ 	.word	0xffffffff


	//   ....[2]....
        /*0cc8*/ 	.word	0xffffffff


	//   ....[3]....
        /*0ccc*/ 	.word	0xffffffff


	//   ....[4]....
        /*0cd0*/ 	.word	0xffffffff


	//   ....[5]....
        /*0cd4*/ 	.word	0xffffffff


	//   ....[6]....
        /*0cd8*/ 	.word	0xffffffff


	//   ....[7]....
        /*0cdc*/ 	.word	0xffffffff


	//   ....[8]....
        /*0ce0*/ 	.word	0xffffffff


	//   ....[9]....
        /*0ce4*/ 	.word	0xffffffff


	//----- nvinfo : EIATTR_COOP_GROUP_INSTR_OFFSETS
	.align		4
.L_3973:
        /*0ce8*/ 	.byte	0x04, 0x28
        /*0cea*/ 	.short	(.L_3975 - .L_3974)


	//   ....[0]....
.L_3974:
        /*0cec*/ 	.word	0x00003b80


	//   ....[1]....
        /*0cf0*/ 	.word	0x00003ba0


	//   ....[2]....
        /*0cf4*/ 	.word	0x00003be0


	//   ....[3]....
        /*0cf8*/ 	.word	0x00003bf0


	//   ....[4]....
        /*0cfc*/ 	.word	0x00003c30


	//   ....[5]....
        /*0d00*/ 	.word	0x00003c40


	//   ....[6]....
        /*0d04*/ 	.word	0x00003c70


	//   ....[7]....
        /*0d08*/ 	.word	0x00003c80


	//   ....[8]....
        /*0d0c*/ 	.word	0x00003cb0


	//   ....[9]....
        /*0d10*/ 	.word	0x00003cc0


	//----- nvinfo : EIATTR_VRC_CTA_INIT_COUNT
	.align		4
.L_3975:
        /*0d14*/ 	.byte	0x02, 0x4a
	.zero		1
	.zero		1


	//----- nvinfo : EIATTR_EXIT_INSTR_OFFSETS
	.align		4
        /*0d18*/ 	.byte	0x04, 0x1c
        /*0d1a*/ 	.short	(.L_3977 - .L_3976)


	//   ....[0]....
.L_3976:
        /*0d1c*/ 	.word	0x0000e9e0


	//   ....[1]....
        /*0d20*/ 	.word	0x0000eb30


	//----- nvinfo : EIATTR_MAX_THREADS
	.align		4
.L_3977:
        /*0d24*/ 	.byte	0x04, 0x05
        /*0d26*/ 	.short	(.L_3979 - .L_3978)
.L_3978:
        /*0d28*/ 	.word	0x00000080
        /*0d2c*/ 	.word	0x00000001
        /*0d30*/ 	.word	0x00000001


	//----- nvinfo : EIATTR_CRS_STACK_SIZE
	.align		4
.L_3979:
        /*0d34*/ 	.byte	0x04, 0x1e
        /*0d36*/ 	.short	(.L_3981 - .L_3980)
.L_3980:
        /*0d38*/ 	.word	0x00000000


	//----- nvinfo : EIATTR_CBANK_PARAM_SIZE
	.align		4
.L_3981:
        /*0d3c*/ 	.byte	0x03, 0x19
        /*0d3e*/ 	.short	0x0128


	//----- nvinfo : EIATTR_PARAM_CBANK
	.align		4
        /*0d40*/ 	.byte	0x04, 0x0a
        /*0d42*/ 	.short	(.L_3983 - .L_3982)
	.align		4
.L_3982:
        /*0d44*/ 	.word	index@(.nv.constant0._ZN10layer_norm13ln_bwd_kernelINS_13Kernel_traitsIf6__halffS2_fjLj5120ELj1ELj1ELj4ELj16ENS_18Kernel_traits_baseILj5120EfS2_fS2_fjLj128EEEEELb0ELb1ELb1ELb0EEEvNS_9BwdParamsE)
        /*0d48*/ 	.short	0x0380
        /*0d4a*/ 	.short	0x0128


	//----- nvinfo : EIATTR_SW_WAR
	.align		4
.L_3983:
        /*0d4c*/ 	.byte	0x04, 0x36
        /*0d4e*/ 	.short	(.L_3985 - .L_3984)
.L_3984:
        /*0d50*/ 	.word	0x00000008
.L_3985:


//--------------------- .nv.info._ZN10layer_norm13ln_bwd_kernelINS_13Kernel_traitsIf6__halffS2_fjLj5120ELj1ELj1ELj4ELj16ENS_18Kernel_traits_baseILj5120EfS2_fS2_fjLj128EEEEELb0ELb1ELb1ELb1EEEvNS_9BwdParamsE --------------------------
	.section	.nv.info._ZN10layer_norm13ln_bwd_kernelINS_13Kernel_traitsIf6__halffS2_fjLj5120ELj1ELj1ELj4ELj16ENS_18Kernel_traits_baseILj5120EfS2_fS2_fjLj128EEEEELb0ELb1ELb1ELb1EEEvNS_9BwdParamsE,"",@"SHT_CUDA_INFO"
	.sectionflags	@""
	.align	4


	//----- nvinfo : EIATTR_CUDA_API_VERSION
	.align		4
        /*0000*/ 	.byte	0x04, 0x37
        /*0002*/ 	.short	(.L_3987 - .L_3986)
.L_3986:
        /*0004*/ 	.word	0x00000082


	//----- nvinfo : EIATTR_KPARAM_INFO
	.align		4
.L_3987:
        /*0008*/ 	.byte	0x04, 0x17
        /*000a*/ 	.short	(.L_3989 - .L_3988)
.L_3988:
        /*000c*/ 	.word	0x00000000
        /*0010*/ 	.short	0x0000
        /*0012*/ 	.short	0x0000
        /*0014*/ 	.byte	0x00, 0xf0, 0xa1, 0x04


	//----- nvinfo : EIATTR_SPARSE_MMA_MASK
	.align		4
.L_3989:
        /*0018*/ 	.byte	0x03, 0x50
        /*001a*/ 	.short	0x0000


	//----- nvinfo : EIATTR_MAXREG_COUNT
	.align		4
        /*001c*/ 	.byte	0x03, 0x1b
        /*001e*/ 	.short	0x00ff


	//----- nvinfo : EIATTR_NUM_BARRIERS
	.align		4
        /*0020*/ 	.byte	0x02, 0x4c
        /*0022*/ 	.byte	0x01
	.zero		1


	//----- nvinfo : EIATTR_ANNOTATIONS
	.align		4
        /*0024*/ 	.byte	0x04, 0x55
        /*0026*/ 	.short	(.L_3991 - .L_3990)


	//   ....[0]....
.L_3990:
        /* <DEDUP_REMOVED lines=145> */


	//----- nvinfo : EIATTR_MERCURY_ISA_VERSION
	.align		4
.L_3991:
        /*0928*/ 	.byte	0x03, 0x5f
        /*092a*/ 	.short	0x0101


	//----- nvinfo : EIATTR_COOP_GROUP_MASK_REGIDS
	.align		4
        /*092c*/ 	.byte	0x04, 0x29
        /*092e*/ 	.short	(.L_3993 - .L_3992)


	//   ....[0]....
.L_3992:
        /*0930*/ 	.word	0xffffffff


	//   ....[1]....
        /*0934*/ 	.word	0xffffffff


	//   ....[2]....
        /*0938*/ 	.word	0xffffffff


	//   ....[3]....
        /*093c*/ 	.word	0xffffffff


	//   ....[4]....
        /*0940*/ 	.word	0xffffffff


	//   ....[5]....
        /*0944*/ 	.word	0xffffffff


	//   ....[6]....
        /*0948*/ 	.word	0xffffffff


	//   ....[7]....
        /*094c*/ 	.word	0xffffffff


	//   ....[8]....
        /*0950*/ 	.word	0xffffffff


	//   ....[9]....
        /*0954*/ 	.word	0xffffffff


	//----- nvinfo : EIATTR_COOP_GROUP_INSTR_OFFSETS
	.align		4
.L_3993:
        /*0958*/ 	.byte	0x04, 0x28
        /*095a*/ 	.short	(.L_3995 - .L_3994)


	//   ....[0]....
.L_3994:
        /*095c*/ 	.word	0x00003070


	//   ....[1]....
        /*0960*/ 	.word	0x00003080


	//   ....[2]....
        /*0964*/ 	.word	0x000030c0


	//   ....[3]....
        /*0968*/ 	.word	0x000030d0


	//   ....[4]....
        /*096c*/ 	.word	0x00003120


	//   ....[5]....
        /*0970*/ 	.word	0x00003130


	//   ....[6]....
        /*0974*/ 	.word	0x00003160


	//   ....[7]....
        /*0978*/ 	.word	0x00003170


	//   ....[8]....
        /*097c*/ 	.word	0x000031a0


	//   ....[9]....
        /*0980*/ 	.word	0x000031b0


	//----- nvinfo : EIATTR_VRC_CTA_INIT_COUNT
	.align		4
.L_3995:
        /*0984*/ 	.byte	0x02, 0x4a
	.zero		1
	.zero		1


	//----- nvinfo : EIATTR_EXIT_INSTR_OFFSETS
	.align		4
        /*0988*/ 	.byte	0x04, 0x1c
        /*098a*/ 	.short	(.L_3997 - .L_3996)


	//   ....[0]....
.L_3996:
        /*098c*/ 	.word	0x0000cce0


	//----- nvinfo : EIATTR_MAX_THREADS
	.align		4
.L_3997:
        /*0990*/ 	.byte	0x04, 0x05
        /*0992*/ 	.short	(.L_3999 - .L_3998)
.L_3998:
        /*0994*/ 	.word	0x00000080
        /*0998*/ 	.word	0x00000001
        /*099c*/ 	.word	0x00000001


	//----- nvinfo : EIATTR_CRS_STACK_SIZE
	.align		4
.L_3999:
        /*09a0*/ 	.byte	0x04, 0x1e
        /*09a2*/ 	.short	(.L_4001 - .L_4000)
.L_4000:
        /*09a4*/ 	.word	0x00000000


	//----- nvinfo : EIATTR_CBANK_PARAM_SIZE
	.align		4
.L_4001:
        /*09a8*/ 	.byte	0x03, 0x19
        /*09aa*/ 	.short	0x0128


	//----- nvinfo : EIATTR_PARAM_CBANK
	.align		4
        /*09ac*/ 	.byte	0x04, 0x0a
        /*09ae*/ 	.short	(.L_4003 - .L_4002)
	.align		4
.L_4002:
        /*09b0*/ 	.word	index@(.nv.constant0._ZN10layer_norm13ln_bwd_kernelINS_13Kernel_traitsIf6__halffS2_fjLj5120ELj1ELj1ELj4ELj16ENS_18Kernel_traits_baseILj5120EfS2_fS2_fjLj128EEEEELb0ELb1ELb1ELb1EEEvNS_9BwdParamsE)
        /*09b4*/ 	.short	0x0380
        /*09b6*/ 	.short	0x0128


	//----- nvinfo : EIATTR_SW_WAR
	.align		4
.L_4003:
        /*09b8*/ 	.byte	0x04, 0x36
        /*09ba*/ 	.short	(.L_4005 - .L_4004)
.L_4004:
        /*09bc*/ 	.word	0x00000008
.L_4005:


//--------------------- .nv.info._ZN10layer_norm13ln_bwd_kernelINS_13Kernel_traitsIf6__halffS2_fjLj5120ELj1ELj1ELj4ELj16ENS_18Kernel_traits_baseILj5120EfS2_fS2_fjLj128EEEEELb1ELb0ELb0ELb0EEEvNS_9BwdParamsE --------------------------
	.section	.nv.info._ZN10layer_norm13ln_bwd_kernelINS_13Kernel_traitsIf6__halffS2_fjLj5120ELj1ELj1ELj4ELj16ENS_18Kernel_traits_baseILj5120EfS2_fS2_fjLj128EEEEELb1ELb0ELb0ELb0EEEvNS_9BwdParamsE,"",@"SHT_CUDA_INFO"
	.sectionflags	@""
	.align	4


	//----- nvinfo : EIATTR_CUDA_API_VERSION
	.align		4
        /*0000*/ 	.byte	0x04, 0x37
        /*0002*/ 	.short	(.L_4007 - .L_4006)
.L_4006:
        /*0004*/ 	.word	0x00000082


	//----- nvinfo : EIATTR_KPARAM_INFO
	.align		4
.L_4007:
        /*0008*/ 	.byte	0x04, 0x17
        /*000a*/ 	.short	(.L_4009 - .L_4008)
.L_4008:
        /*000c*/ 	.word	0x00000000
        /*0010*/ 	.short	0x0000
        /*0012*/ 	.short	0x0000
        /*0014*/ 	.byte	0x00, 0xf0, 0xa1, 0x04


	//----- nvinfo : EIATTR_SPARSE_MMA_MASK
	.align		4
.L_4009:
        /*0018*/ 	.byte	0x03, 0x50
        /*001a*/ 	.short	0x0000


	//----- nvinfo : EIATTR_MAXREG_COUNT
	.align		4
        /*001c*/ 	.byte	0x03, 0x1b
        /*001e*/ 	.short	0x00ff


	//----- nvinfo : EIATTR_NUM_BARRIERS
	.align		4
        /*0020*/ 	.byte	0x02, 0x4c
        /*0022*/ 	.byte	0x01
	.zero		1


	//----- nvinfo : EIATTR_ANNOTATIONS
	.align		4
        /*0024*/ 	.byte	0x04, 0x55
        /*0026*/ 	.short	(.L_4011 - .L_4010)


	//   ....[0]....
.L_4010:
        /* <DEDUP_REMOVED lines=25> */


	//----- nvinfo : EIATTR_MERCURY_ISA_VERSION
	.align		4
.L_4011:
        /*01a8*/ 	.byte	0x03, 0x5f
        /*01aa*/ 	.short	0x0101


	//----- nvinfo : EIATTR_COOP_GROUP_MASK_REGIDS
	.align		4
        /*01ac*/ 	.byte	0x04, 0x29
        /*01ae*/ 	.short	(.L_4013 - .L_4012)


	//   ....[0]....
.L_4012:
        /*01b0*/ 	.word	0xffffffff


	//   ....[1]....
        /*01b4*/ 	.word	0xffffffff


	//   ....[2]....
        /*01b8*/ 	.word	0xffffffff


	//   ....[3]....
        /*01bc*/ 	.word	0xffffffff


	//   ....[4]....
        /*01c0*/ 	.word	0xffffffff


	//   ....[5]....
        /*01c4*/ 	.word	0xffffffff


	//   ....[6]....
        /*01c8*/ 	.word	0xffffffff


	//   ....[7]....
        /*01cc*/ 	.word	0xffffffff


	//   ....[8]....
        /*01d0*/ 	.word	0xffffffff


	//   ....[9]....
        /*01d4*/ 	.word	0xffffffff


	//----- nvinfo : EIATTR_COOP_GROUP_INSTR_OFFSETS
	.align		4
.L_4013:
        /*01d8*/ 	.byte	0x04, 0x28
        /*01da*/ 	.short	(.L_4015 - .L_4014)


	//   ....[0]....
.L_4014:
        /*01dc*/ 	.word	0x00002800


	//   ....[1]....
        /*01e0*/ 	.word	0x00002830


	//   ....[2]....
        /*01e4*/ 	.word	0x00002860


	//   ....[3]....
        /*01e8*/ 	.word	0x00002880


	//   ....[4]....
        /*01ec*/ 	.word	0x000028a0


	//   ....[5]....
        /*01f0*/ 	.word	0x000028c0


	//   ....[6]....
        /*01f4*/ 	.word	0x000028e0


	//   ....[7]....
        /*01f8*/ 	.word	0x00002900


	//   ....[8]....
        /*01fc*/ 	.word	0x00002920


	//   ....[9]....
        /*0200*/ 	.word	0x00002940


	//----- nvinfo : EIATTR_VRC_CTA_INIT_COUNT
	.align		4
.L_4015:
        /*0204*/ 	.byte	0x02, 0x4a
	.zero		1
	.zero		1


	//----- nvinfo : EIATTR_EXIT_INSTR_OFFSETS
	.align		4
        /*0208*/ 	.byte	0x04, 0x1c
        /*020a*/ 	.short	(.L_4017 - .L_4016)


	//   ....[0]....
.L_4016:
        /*020c*/ 	.word	0x000083d0


	//   ....[1]....
        /*0210*/ 	.word	0x00008470


	//----- nvinfo : EIATTR_MAX_THREADS
	.align		4
.L_4017:
        /*0214*/ 	.byte	0x04, 0x05
        /*0216*/ 	.short	(.L_4019 - .L_4018)
.L_4018:
        /*0218*/ 	.word	0x00000080
        /*021c*/ 	.word	0x00000001
        /*0220*/ 	.word	0x00000001


	//----- nvinfo : EIATTR_CRS_STACK_SIZE
	.align		4
.L_4019:
        /*0224*/ 	.byte	0x04, 0x1e
        /*0226*/ 	.short	(.L_4021 - .L_4020)
.L_4020:
        /*0228*/ 	.word	0x00000000


	//----- nvinfo : EIATTR_CBANK_PARAM_SIZE
	.align		4
.L_4021:
        /*022c*/ 	.byte	0x03, 0x19
        /*022e*/ 	.short	0x0128


	//----- nvinfo : EIATTR_PARAM_CBANK
	.align		4
        /*0230*/ 	.byte	0x04, 0x0a
        /*0232*/ 	.short	(.L_4023 - .L_4022)
	.align		4
.L_4022:
        /*0234*/ 	.word	index@(.nv.constant0._ZN10layer_norm13ln_bwd_kernelINS_13Kernel_traitsIf6__halffS2_fjLj5120ELj1ELj1ELj4ELj16ENS_18Kernel_traits_baseILj5120EfS2_fS2_fjLj128EEEEELb1ELb0ELb0ELb0EEEvNS_9BwdParamsE)
        /*0238*/ 	.short	0x0380
        /*023a*/ 	.short	0x0128


	//----- nvinfo : EIATTR_SW_WAR
	.align		4
.L_4023:
        /*023c*/ 	.byte	0x04, 0x36
        /*023e*/ 	.short	(.L_4025 - .L_4024)
.L_4024:
        /*0240*/ 	.word	0x00000008
.L_4025:


//--------------------- .nv.info._ZN10layer_norm13ln_bwd_kernelINS_13Kernel_traitsIf6__halffS2_fjLj5120ELj1ELj1ELj4ELj16ENS_18Kernel_traits_baseILj5120EfS2_fS2_fjLj128EEEEELb1ELb0ELb0ELb1EEEvNS_9BwdParamsE --------------------------
	.section	.nv.info._ZN10layer_norm13ln_bwd_kernelINS_13Kernel_traitsIf6__halffS2_fjLj5120ELj1ELj1ELj4ELj16ENS_18Kernel_traits_baseILj5120EfS2_fS2_fjLj128EEEEELb1ELb0ELb0ELb1EEEvNS_9BwdParamsE,"",@"SHT_CUDA_INFO"
	.sectionflags	@""
	.align	4


	//----- nvinfo : EIATTR_CUDA_API_VERSION
	.align		4
        /*0000*/ 	.byte	0x04, 0x37
        /*0002*/ 	.short	(.L_4027 - .L_4026)
.L_4026:
        /*0004*/ 	.word	0x00000082


	//----- nvinfo : EIATTR_KPARAM_INFO
	.align		4
.L_4027:
        /*0008*/ 	.byte	0x04, 0x17
        /*000a*/ 	.short	(.L_4029 - .L_4028)
.L_4028:
        /*000c*/ 	.word	0x00000000
        /*0010*/ 	.short	0x0000
        /*0012*/ 	.short	0x0000
        /*0014*/ 	.byte	0x00, 0xf0, 0xa1, 0x04


	//----- nvinfo : EIATTR_SPARSE_MMA_MASK
	.align		4
.L_4029:
        /*0018*/ 	.byte	0x03, 0x50
        /*001a*/ 	.short	0x0000


	//----- nvinfo : EIATTR_MAXREG_COUNT
	.align		4
        /*001c*/ 	.byte	0x03, 0x1b
        /*001e*/ 	.short	0x00ff


	//----- nvinfo : EIATTR_NUM_BARRIERS
	.align		4
        /*0020*/ 	.byte	0x02, 0x4c
        /*0022*/ 	.byte	0x01
	.zero		1


	//----- nvinfo : EIATTR_ANNOTATIONS
	.align		4
        /*0024*/ 	.byte	0x04, 0x55
        /*0026*/ 	.short	(.L_4031 - .L_4030)


	//   ....[0]....
.L_4030:
        /* <DEDUP_REMOVED lines=41> */


	//----- nvinfo : EIATTR_MERCURY_ISA_VERSION
	.align		4
.L_4031:
        /*02a0*/ 	.byte	0x03, 0x5f
        /*02a2*/ 	.short	0x0101


	//----- nvinfo : EIATTR_COOP_GROUP_MASK_REGIDS
	.align		4
        /*02a4*/ 	.byte	0x04, 0x29
        /*02a6*/ 	.short	(.L_4033 - .L_4032)


	//   ....[0]....
.L_4032:
        /*02a8*/ 	.word	0xffffffff


	//   ....[1]....
        /*02ac*/ 	.word	0xffffffff


	//   ....[2]....
        /*02b0*/ 	.word	0xffffffff


	//   ....[3]....
        /*02b4*/ 	.word	0xffffffff


	//   ....[4]....
        /*02b8*/ 	.word	0xffffffff


	//   ....[5]....
        /*02bc*/ 	.word	0xffffffff


	//   ....[6]....
        /*02c0*/ 	.word	0xffffffff


	//   ....[7]....
        /*02c4*/ 	.word	0xffffffff


	//   ....[8]....
        /*02c8*/ 	.word	0xffffffff


	//   ....[9]....
        /*02cc*/ 	.word	0xffffffff


	//----- nvinfo : EIATTR_COOP_GROUP_INSTR_OFFSETS
	.align		4
.L_4033:
        /*02d0*/ 	.byte	0x04, 0x28
        /*02d2*/ 	.short	(.L_4035 - .L_4034)


	//   ....[0]....
.L_4034:
        /*02d4*/ 	.word	0x00001fd0


	//   ....[1]....
        /*02d8*/ 	.word	0x00001fe0


	//   ....[2]....
        /*02dc*/ 	.word	0x00002040


	//   ....[3]....
        /*02e0*/ 	.word	0x00002060


	//   ....[4]....
        /*02e4*/ 	.word	0x00002080


	//   ....[5]....
        /*02e8*/ 	.word	0x000020a0


	//   ....[6]....
        /*02ec*/ 	.word	0x000020c0


	//   ....[7]....
        /*02f0*/ 	.word	0x000020e0


	//   ....[8]....
        /*02f4*/ 	.word	0x00002100


	//   ....[9]....
        /*02f8*/ 	.word	0x00002120


	//----- nvinfo : EIATTR_VRC_CTA_INIT_COUNT
	.align		4
.L_4035:
        /*02fc*/ 	.byte	0x02, 0x4a
	.zero		1
	.zero		1


	//----- nvinfo : EIATTR_EXIT_INSTR_OFFSETS
	.align		4
        /*0300*/ 	.byte	0x04, 0x1c
        /*0302*/ 	.short	(.L_4037 - .L_4036)


	//   ....[0]....
.L_4036:
        /*0304*/ 	.word	0x000080f0


	//----- nvinfo : EIATTR_MAX_THREADS
	.align		4
.L_4037:
        /*0308*/ 	.byte	0x04, 0x05
        /*030a*/ 	.short	(.L_4039 - .L_4038)
.L_4038:
        /*030c*/ 	.word	0x00000080
        /*0310*/ 	.word	0x00000001
        /*0314*/ 	.word	0x00000001


	//----- nvinfo : EIATTR_CBANK_PARAM_SIZE
	.align		4
.L_4039:
        /*0318*/ 	.byte	0x03, 0x19
        /*031a*/ 	.short	0x0128


	//----- nvinfo : EIATTR_PARAM_CBANK
	.align		4
        /*031c*/ 	.byte	0x04, 0x0a
        /*031e*/ 	.short	(.L_4041 - .L_4040)
	.align		4
.L_4040:
        /*0320*/ 	.word	index@(.nv.constant0._ZN10layer_norm13ln_bwd_kernelINS_13Kernel_traitsIf6__halffS2_fjLj5120ELj1ELj1ELj4ELj16ENS_18Kernel_traits_baseILj5120EfS2_fS2_fjLj128EEEEELb1ELb0ELb0ELb1EEEvNS_9BwdParamsE)
        /*0324*/ 	.short	0x0380
        /*0326*/ 	.short	0x0128


	//----- nvinfo : EIATTR_SW_WAR
	.align		4
.L_4041:
        /*0328*/ 	.byte	0x04, 0x36
        /*032a*/ 	.short	(.L_4043 - .L_4042)
.L_4042:
        /*032c*/ 	.word	0x00000008
.L_4043:


//--------------------- .nv.info._ZN10layer_norm22ln_bwd_finalize_kernelINS_22Kernel_traits_finalizeILj5120Ef6__halffS2_fjLb0ELj1024ELj4ENS_18Kernel_traits_baseILj5120EfS2_fS2_fjLj1024EEEEELb0ELb0EEEvNS_9BwdParamsE --------------------------
	.section	.nv.info._ZN10layer_norm22ln_bwd_finalize_kernelINS_22Kernel_traits_finalizeILj5120Ef6__halffS2_fjLb0ELj1024ELj4ENS_18Kernel_traits_baseILj5120EfS2_fS2_fjLj1024EEEEELb0ELb0EEEvNS_9BwdParamsE,"",@"SHT_CUDA_INFO"
	.sectionflags	@""
	.align	4


	//----- nvinfo : EIATTR_CUDA_API_VERSION
	.align		4
        /*0000*/ 	.byte	0x04, 0x37
        /*0002*/ 	.short	(.L_4045 - .L_4044)
.L_4044:
        /*0004*/ 	.word	0x00000082


	//----- nvinfo : EIATTR_KPARAM_INFO
	.align		4
.L_4045:
        /*0008*/ 	.byte	0x04, 0x17
        /*000a*/ 	.short	(.L_4047 - .L_4046)
.L_4046:
        /*000c*/ 	.word	0x00000000
        /*0010*/ 	.short	0x0000
        /*0012*/ 	.short	0x0000
        /*0014*/ 	.byte	0x00, 0xf0, 0xa1, 0x04


	//----- nvinfo : EIATTR_SPARSE_MMA_MASK
	.align		4
.L_4047:
        /*0018*/ 	.byte	0x03, 0x50
        /*001a*/ 	.short	0x0000


	//----- nvinfo : EIATTR_MAXREG_COUNT
	.align		4
        /*001c*/ 	.byte	0x03, 0x1b
        /*001e*/ 	.short	0x0040


	//----- nvinfo : EIATTR_NUM_BARRIERS
	.align		4
        /*0020*/ 	.byte	0x02, 0x4c
        /*0022*/ 	.byte	0x01
	.zero		1


	//----- nvinfo : EIATTR_MERCURY_ISA_VERSION
	.align		4
        /*0024*/ 	.byte	0x03, 0x5f
        /*0026*/ 	.short	0x0101


	//----- nvinfo : EIATTR_COOP_GROUP_MASK_REGIDS
	.align		4
        /*0028*/ 	.byte	0x04, 0x29
        /*002a*/ 	.short	(.L_4049 - .L_4048)


	//   ....[0]....
.L_4048:
        /*002c*/ 	.word	0xffffffff


	//   ....[1]....
        /*0030*/ 	.word	0xffffffff


	//   ....[2]....
        /*0034*/ 	.word	0xffffffff


	//   ....[3]....
        /*0038*/ 	.word	0xffffffff


	//   ....[4]....
        /*003c*/ 	.word	0xffffffff


	//   ....[5]....
        /*0040*/ 	.word	0xffffffff


	//   ....[6]....
        /*0044*/ 	.word	0xffffffff


	//   ....[7]....
        /*0048*/ 	.word	0xffffffff


	//   ....[8]....
        /*004c*/ 	.word	0xffffffff


	//   ....[9]....
        /*0050*/ 	.word	0xffffffff


	//----- nvinfo : EIATTR_COOP_GROUP_INSTR_OFFSETS
	.align		4
.L_4049:
        /*0054*/ 	.byte	0x04, 0x28
        /*0056*/ 	.short	(.L_4051 - .L_4050)


	//   ....[0]....
.L_4050:
        /*0058*/ 	.word	0x00001550


	//   ....[1]....
        /*005c*/ 	.word	0x00001560


	//   ....[2]....
        /*0060*/ 	.word	0x00001590


	//   ....[3]....
        /*0064*/ 	.word	0x000015a0


	//   ....[4]....
        /*0068*/ 	.word	0x000015d0


	//   ....[5]....
        /*006c*/ 	.word	0x000015e0


	//   ....[6]....
        /*0070*/ 	.word	0x00001610


	//   ....[7]....
        /*0074*/ 	.word	0x00001630


	//   ....[8]....
        /*0078*/ 	.word	0x00001680


	//   ....[9]....
        /*007c*/ 	.word	0x00001690


	//----- nvinfo : EIATTR_VRC_CTA_INIT_COUNT
	.align		4
.L_4051:
        /*0080*/ 	.byte	0x02, 0x4a
	.zero		1
	.zero		1


	//----- nvinfo : EIATTR_EXIT_INSTR_OFFSETS
	.align		4
        /*0084*/ 	.byte	0x04, 0x1c
        /*0086*/ 	.short	(.L_4053 - .L_4052)


	//   ....[0]....
.L_4052:
        /*0088*/ 	.word	0x00000060


	//   ....[1]....
        /*008c*/ 	.word	0x000016f0


	//   ....[2]....
        /*0090*/ 	.word	0x00001720


	//   ....[3]....
        /*0094*/ 	.word	0x000017c0


	//----- nvinfo : EIATTR_MAX_THREADS
	.align		4
.L_4053:
        /*0098*/ 	.byte	0x04, 0x05
        /*009a*/ 	.short	(.L_4055 - .L_4054)
.L_4054:
        /*009c*/ 	.word	0x00000400
        /*00a0*/ 	.word	0x00000001
        /*00a4*/ 	.word	0x00000001


	//----- nvinfo : EIATTR_CRS_STACK_SIZE
	.align		4
.L_4055:
        /*00a8*/ 	.byte	0x04, 0x1e
        /*00aa*/ 	.short	(.L_4057 - .L_4056)
.L_4056:
        /*00ac*/ 	.word	0x00000000


	//----- nvinfo : EIATTR_CBANK_PARAM_SIZE
	.align		4
.L_4057:
        /*00b0*/ 	.byte	0x03, 0x19
        /*00b2*/ 	.short	0x0128


	//----- nvinfo : EIATTR_PARAM_CBANK
	.align		4
        /*00b4*/ 	.byte	0x04, 0x0a
        /*00b6*/ 	.short	(.L_4059 - .L_4058)
	.align		4
.L_4058:
        /*00b8*/ 	.word	index@(.nv.constant0._ZN10layer_norm22ln_bwd_finalize_kernelINS_22Kernel_traits_finalizeILj5120Ef6__halffS2_fjLb0ELj1024ELj4ENS_18Kernel_traits_baseILj5120EfS2_fS2_fjLj1024EEEEELb0ELb0EEEvNS_9BwdParamsE)
        /*00bc*/ 	.short	0x0380
        /*00be*/ 	.short	0x0128


	//----- nvinfo : EIATTR_SW_WAR
	.align		4
.L_4059:
        /*00c0*/ 	.byte	0x04, 0x36
        /*00c2*/ 	.short	(.L_4061 - .L_4060)
.L_4060:
        /*00c4*/ 	.word	0x00000008
.L_4061:


//--------------------- .nv.info._ZN10layer_norm13ln_bwd_kernelINS_13Kernel_traitsIf6__halffS2_fjLj5120ELj1ELj1ELj4ELj16ENS_18Kernel_traits_baseILj5120EfS2_fS2_fjLj128EEEEELb1ELb0ELb1ELb0EEEvNS_9BwdParamsE --------------------------
	.section	.nv.info._ZN10layer_norm13ln_bwd_kernelINS_13Kernel_traitsIf6__halffS2_fjLj5120ELj1ELj1ELj4ELj16ENS_18Kernel_traits_baseILj5120EfS2_fS2_fjLj128EEEEELb1ELb0ELb1ELb0EEEvNS_9BwdParamsE,"",@"SHT_CUDA_INFO"
	.sectionflags	@""
	.align	4


	//----- nvinfo : EIATTR_CUDA_API_VERSION
	.align		4
        /*0000*/ 	.byte	0x04, 0x37
        /*0002*/ 	.short	(.L_4063 - .L_4062)
.L_4062:
        /*0004*/ 	.word	0x00000082


	//----- nvinfo : EIATTR_KPARAM_INFO
	.align		4
.L_4063:
        /*0008*/ 	.byte	0x04, 0x17
        /*000a*/ 	.short	(.L_4065 - .L_4064)
.L_4064:
        /*000c*/ 	.word	0x00000000
        /*0010*/ 	.short	0x0000
        /*0012*/ 	.short	0x0000
        /*0014*/ 	.byte	0x00, 0xf0, 0xa1, 0x04


	//----- nvinfo : EIATTR_SPARSE_MMA_MASK
	.align		4
.L_4065:
        /*0018*/ 	.byte	0x03, 0x50
        /*001a*/ 	.short	0x0000


	//----- nvinfo : EIATTR_MAXREG_COUNT
	.align		4
        /*001c*/ 	.byte	0x03, 0x1b
        /*001e*/ 	.short	0x00ff


	//----- nvinfo : EIATTR_NUM_BARRIERS
	.align		4
        /*0020*/ 	.byte	0x02, 0x4c
        /*0022*/ 	.byte	0x01
	.zero		1


	//----- nvinfo : EIATTR_ANNOTATIONS
	.align		4
        /*0024*/ 	.byte	0x04, 0x55
        /*0026*/ 	.short	(.L_4067 - .L_4066)


	//   ....[0]....
.L_4066:
        /* <DEDUP_REMOVED lines=33> */


	//----- nvinfo : EIATTR_MERCURY_ISA_VERSION
	.align		4
.L_4067:
        /*0228*/ 	.byte	0x03, 0x5f
        /*022a*/ 	.short	0x0101


	//----- nvinfo : EIATTR_COOP_GROUP_MASK_REGIDS
	.align		4
        /*022c*/ 	.byte	0x04, 0x29
        /*022e*/ 	.short	(.L_4069 - .L_4068)


	//   ....[0]....
.L_4068:
        /*0230*/ 	.word	0xffffffff


	//   ....[1]....
        /*0234*/ 	.word	0xffffffff


	//   ....[2]....
        /*0238*/ 	.word	0xffffffff


	//   ....[3]....
        /*023c*/ 	.word	0xffffffff


	//   ....[4]....
        /*0240*/ 	.word	0xffffffff


	//   ....[5]....
        /*0244*/ 	.word	0xffffffff


	//   ....[6]....
        /*0248*/ 	.word	0xffffffff


	//   ....[7]....
        /*024c*/ 	.word	0xffffffff


	//   ....[8]....
        /*0250*/ 	.word	0xffffffff


	//   ....[9]....
        /*0254*/ 	.word	0xffffffff


	//----- nvinfo : EIATTR_COOP_GROUP_INSTR_OFFSETS
	.align		4
.L_4069:
        /*0258*/ 	.byte	0x04, 0x28
        /*025a*/ 	.short	(.L_4071 - .L_4070)


	//   ....[0]....
.L_4070:
        /*025c*/ 	.word	0x00003050


	//   ....[1]....
        /*0260*/ 	.word	0x00003080


	//   ....[2]....
        /*0264*/ 	.word	0x000030b0


	//   ....[3]....
        /*0268*/ 	.word	0x000030d0


	//   ....[4]....
        /*026c*/ 	.word	0x000030f0


	//   ....[5]....
        /*0270*/ 	.word	0x00003110


	//   ....[6]....
        /*0274*/ 	.word	0x00003130


	//   ....[7]....
        /*0278*/ 	.word	0x00003150


	//   ....[8]....
        /*027c*/ 	.word	0x00003170


	//   ....[9]....
        /*0280*/ 	.word	0x00003190


	//----- nvinfo : EIATTR_VRC_CTA_INIT_COUNT
	.align		4
.L_4071:
        /*0284*/ 	.byte	0x02, 0x4a
	.zero		1
	.zero		1


	//----- nvinfo : EIATTR_EXIT_INSTR_OFFSETS
	.align		4
        /*0288*/ 	.byte	0x04, 0x1c
        /*028a*/ 	.short	(.L_4073 - .L_4072)


	//   ....[0]....
.L_4072:
        /*028c*/ 	.word	0x0000d750


	//   ....[1]....
        /*0290*/ 	.word	0x0000d7f0


	//----- nvinfo : EIATTR_MAX_THREADS
	.align		4
.L_4073:
        /*0294*/ 	.byte	0x04, 0x05
        /*0296*/ 	.short	(.L_4075 - .L_4074)
.L_4074:
        /*0298*/ 	.word	0x00000080
        /*029c*/ 	.word	0x00000001
        /*02a0*/ 	.word	0x00000001


	//----- nvinfo : EIATTR_CRS_STACK_SIZE
	.align		4
.L_4075:
        /*02a4*/ 	.byte	0x04, 0x1e
        /*02a6*/ 	.short	(.L_4077 - .L_4076)
.L_4076:
        /*02a8*/ 	.word	0x00000000


	//----- nvinfo : EIATTR_CBANK_PARAM_SIZE
	.align		4
.L_4077:
        /*02ac*/ 	.byte	0x03, 0x19
        /*02ae*/ 	.short	0x0128


	//----- nvinfo : EIATTR_PARAM_CBANK
	.align		4
        /*02b0*/ 	.byte	0x04, 0x0a
        /*02b2*/ 	.short	(.L_4079 - .L_4078)
	.align		4
.L_4078:
        /*02b4*/ 	.word	index@(.nv.constant0._ZN10layer_norm13ln_bwd_kernelINS_13Kernel_traitsIf6__halffS2_fjLj5120ELj1ELj1ELj4ELj16ENS_18Kernel_traits_baseILj5120EfS2_fS2_fjLj128EEEEELb1ELb0ELb1ELb0EEEvNS_9BwdParamsE)
        /*02b8*/ 	.short	0x0380
        /*02ba*/ 	.short	0x0128


	//----- nvinfo : EIATTR_SW_WAR
	.align		4
.L_4079:
        /*02bc*/ 	.byte	0x04, 0x36
        /*02be*/ 	.short	(.L_4081 - .L_4080)
.L_4080:
        /*02c0*/ 	.word	0x00000008
.L_4081:


//--------------------- .nv.info._ZN10layer_norm22ln_bwd_finalize_kernelINS_22Kernel_traits_finalizeILj5120Ef6__halffS2_fjLb0ELj1024ELj4ENS_18Kernel_traits_baseILj5120EfS2_fS2_fjLj1024EEEEELb0ELb1EEEvNS_9BwdParamsE --------------------------
	.section	.nv.info._ZN10layer_norm22ln_bwd_finalize_kernelINS_22Kernel_traits_finalizeILj5120Ef6__halffS2_fjLb0ELj1024ELj4ENS_18Kernel_traits_baseILj5120EfS2_fS2_fjLj1024EEEEELb0ELb1EEEvNS_9BwdParamsE,"",@"SHT_CUDA_INFO"
	.sectionflags	@""
	.align	4


	//----- nvinfo : EIATTR_CUDA_API_VERSION
	.align		4
        /*0000*/ 	.byte	0x04, 0x37
        /*0002*/ 	.short	(.L_4083 - .L_4082)
.L_4082:
        /*0004*/ 	.word	0x00000082


	//----- nvinfo : EIATTR_KPARAM_INFO
	.align		4
.L_4083:
        /*0008*/ 	.byte	0x04, 0x17
        /*000a*/ 	.short	(.L_4085 - .L_4084)
.L_4084:
        /*000c*/ 	.word	0x00000000
        /*0010*/ 	.short	0x0000
        /*0012*/ 	.short	0x0000
        /*0014*/ 	.byte	0x00, 0xf0, 0xa1, 0x04


	//----- nvinfo : EIATTR_SPARSE_MMA_MASK
	.align		4
.L_4085:
        /*0018*/ 	.byte	0x03, 0x50
        /*001a*/ 	.short	0x0000


	//----- nvinfo : EIATTR_MAXREG_COUNT
	.align		4
        /*001c*/ 	.byte	0x03, 0x1b
        /*001e*/ 	.short	0x0040


	//----- nvinfo : EIATTR_NUM_BARRIERS
	.align		4
        /*0020*/ 	.byte	0x02, 0x4c
        /*0022*/ 	.byte	0x01
	.zero		1


	//----- nvinfo : EIATTR_MERCURY_ISA_VERSION
	.align		4
        /*0024*/ 	.byte	0x03, 0x5f
        /*0026*/ 	.short	0x0101


	//----- nvinfo : EIATTR_COOP_GROUP_MASK_REGIDS
	.align		4
        /*0028*/ 	.byte	0x04, 0x29
        /*002a*/ 	.short	(.L_4087 - .L_4086)


	//   ....[0]....
.L_4086:
        /*002c*/ 	.word	0xffffffff


	//   ....[1]....
        /*0030*/ 	.word	0xffffffff


	//   ....[2]....
        /*0034*/ 	.word	0xffffffff


	//   ....[3]....
        /*0038*/ 	.word	0xffffffff


	//   ....[4]....
        /*003c*/ 	.word	0xffffffff


	//   ....[5]....
        /*0040*/ 	.word	0xffffffff


	//   ....[6]....
        /*0044*/ 	.word	0xffffffff


	//   ....[7]....
        /*0048*/ 	.word	0xffffffff


	//   ....[8]....
        /*004c*/ 	.word	0xffffffff


	//   ....[9]....
        /*0050*/ 	.word	0xffffffff


	//----- nvinfo : EIATTR_COOP_GROUP_INSTR_OFFSETS
	.align		4
.L_4087:
        /*0054*/ 	.byte	0x04, 0x28
        /*0056*/ 	.short	(.L_4089 - .L_4088)


	//   ....[0]....
.L_4088:
        /*0058*/ 	.word	0x00001560


	//   ....[1]....
        /*005c*/ 	.word	0x00001570


	//   ....[2]....
        /*0060*/ 	.word	0x000015a0


	//   ....[3]....
        /*0064*/ 	.word	0x000015b0


	//   ....[4]....
        /*0068*/ 	.word	0x000015e0


	//   ....[5]....
        /*006c*/ 	.word	0x000015f0


	//   ....[6]....
        /*0070*/ 	.word	0x00001620


	//   ....[7]....
        /*0074*/ 	.word	0x00001640


	//   ....[8]....
        /*0078*/ 	.word	0x00001670


	//   ....[9]....
        /*007c*/ 	.word	0x00001680


	//----- nvinfo : EIATTR_VRC_CTA_INIT_COUNT
	.align		4
.L_4089:
        /*0080*/ 	.byte	0x02, 0x4a
	.zero		1
	.zero		1


	//----- nvinfo : EIATTR_EXIT_INSTR_OFFSETS
	.align		4
        /*0084*/ 	.byte	0x04, 0x1c
        /*0086*/ 	.short	(.L_4091 - .L_4090)


	//   ....[0]....
.L_4090:
        /*0088*/ 	.word	0x00000060


	//   ....[1]....
        /*008c*/ 	.word	0x000016e0


	//   ....[2]....
        /*0090*/ 	.word	0x000017b0


	//----- nvinfo : EIATTR_MAX_THREADS
	.align		4
.L_4091:
        /*0094*/ 	.byte	0x04, 0x05
        /*0096*/ 	.short	(.L_4093 - .L_4092)
.L_4092:
        /*0098*/ 	.word	0x00000400
        /*009c*/ 	.word	0x00000001
        /*00a0*/ 	.word	0x00000001


	//----- nvinfo : EIATTR_CRS_STACK_SIZE
	.align		4
.L_4093:
        /*00a4*/ 	.byte	0x04, 0x1e
        /*00a6*/ 	.short	(.L_4095 - .L_4094)
.L_4094:
        /*00a8*/ 	.word	0x00000000


	//----- nvinfo : EIATTR_CBANK_PARAM_SIZE
	.align		4
.L_4095:
        /*00ac*/ 	.byte	0x03, 0x19
        /*00ae*/ 	.short	0x0128


	//----- nvinfo : EIATTR_PARAM_CBANK
	.align		4
        /*00b0*/ 	.byte	0x04, 0x0a
        /*00b2*/ 	.short	(.L_4097 - .L_4096)
	.align		4
.L_4096:
        /*00b4*/ 	.word	index@(.nv.constant0._ZN10layer_norm22ln_bwd_finalize_kernelINS_22Kernel_traits_finalizeILj5120Ef6__halffS2_fjLb0ELj1024ELj4ENS_18Kernel_traits_baseILj5120EfS2_fS2_fjLj1024EEEEELb0ELb1EEEvNS_9BwdParamsE)
        /*00b8*/ 	.short	0x0380
        /*00ba*/ 	.short	0x0128


	//----- nvinfo : EIATTR_SW_WAR
	.align		4
.L_4097:
        /*00bc*/ 	.byte	0x04, 0x36
        /*00be*/ 	.short	(.L_4099 - .L_4098)
.L_4098:
        /*00c0*/ 	.word	0x00000008
.L_4099:


//--------------------- .nv.info._ZN10layer_norm13ln_bwd_kernelINS_13Kernel_traitsIf6__halffS2_fjLj5120ELj1ELj1ELj4ELj16ENS_18Kernel_traits_baseILj5120EfS2_fS2_fjLj128EEEEELb1ELb0ELb1ELb1EEEvNS_9BwdParamsE --------------------------
	.section	.nv.info._ZN10layer_norm13ln_bwd_kernelINS_13Kernel_traitsIf6__halffS2_fjLj5120ELj1ELj1ELj4ELj16ENS_18Kernel_traits_baseILj5120EfS2_fS2_fjLj128EEEEELb1ELb0ELb1ELb1EEEvNS_9BwdParamsE,"",@"SHT_CUDA_INFO"
	.sectionflags	@""
	.align	4


	//----- nvinfo : EIATTR_CUDA_API_VERSION
	.align		4
        /*0000*/ 	.byte	0x04, 0x37
        /*0002*/ 	.short	(.L_4101 - .L_4100)
.L_4100:
        /*0004*/ 	.word	0x00000082


	//----- nvinfo : EIATTR_KPARAM_INFO
	.align		4
.L_4101:
        /*0008*/ 	.byte	0x04, 0x17
        /*000a*/ 	.short	(.L_4103 - .L_4102)
.L_4102:
        /*000c*/ 	.word	0x00000000
        /*0010*/ 	.short	0x0000
        /*0012*/ 	.short	0x0000
        /*0014*/ 	.byte	0x00, 0xf0, 0xa1, 0x04


	//----- nvinfo : EIATTR_SPARSE_MMA_MASK
	.align		4
.L_4103:
        /*0018*/ 	.byte	0x03, 0x50
        /*001a*/ 	.short	0x0000


	//----- nvinfo : EIATTR_MAXREG_COUNT
	.align		4
        /*001c*/ 	.byte	0x03, 0x1b
        /*001e*/ 	.short	0x00ff


	//----- nvinfo : EIATTR_NUM_BARRIERS
	.align		4
        /*0020*/ 	.byte	0x02, 0x4c
        /*0022*/ 	.byte	0x01
	.zero		1


	//----- nvinfo : EIATTR_ANNOTATIONS
	.align		4
        /*0024*/ 	.byte	0x04, 0x55
        /*0026*/ 	.short	(.L_4105 - .L_4104)


	//   ....[0]....
.L_4104:
        /* <DEDUP_REMOVED lines=22> */


	//----- nvinfo : EIATTR_MERCURY_ISA_VERSION
	.align		4
.L_4105:
        /*0178*/ 	.byte	0x03, 0x5f
        /*017a*/ 	.short	0x0101


	//----- nvinfo : EIATTR_COOP_GROUP_MASK_REGIDS
	.align		4
        /*017c*/ 	.byte	0x04, 0x29
        /*017e*/ 	.short	(.L_4107 - .L_4106)


	//   ....[0]....
.L_4106:
        /*0180*/ 	.word	0xffffffff


	//   ....[1]....
        /*0184*/ 	.word	0xffffffff


	//   ....[2]....
        /*0188*/ 	.word	0xffffffff


	//   ....[3]....
        /*018c*/ 	.word	0xffffffff


	//   ....[4]....
        /*0190*/ 	.word	0xffffffff


	//   ....[5]....
        /*0194*/ 	.word	0xffffffff


	//   ....[6]....
        /*0198*/ 	.word	0xffffffff


	//   ....[7]....
        /*019c*/ 	.word	0xffffffff


	//   ....[8]....
        /*01a0*/ 	.word	0xffffffff


	//   ....[9]....
        /*01a4*/ 	.word	0xffffffff


	//----- nvinfo : EIATTR_COOP_GROUP_INSTR_OFFSETS
	.align		4
.L_4107:
        /*01a8*/ 	.byte	0x04, 0x28
        /*01aa*/ 	.short	(.L_4109 - .L_4108)


	//   ....[0]....
.L_4108:
        /*01ac*/ 	.word	0x000027e0


	//   ....[1]....
        /*01b0*/ 	.word	0x00002800


	//   ....[2]....
        /*01b4*/ 	.word	0x00002840


	//   ....[3]....
        /*01b8*/ 	.word	0x00002850


	//   ....[4]....
        /*01bc*/ 	.word	0x00002890


	//   ....[5]....
        /*01c0*/ 	.word	0x000028a0


	//   ....[6]....
        /*01c4*/ 	.word	0x000028d0


	//   ....[7]....
        /*01c8*/ 	.word	0x000028e0


	//   ....[8]....
        /*01cc*/ 	.word	0x00002910


	//   ....[9]....
        /*01d0*/ 	.word	0x00002920


	//----- nvinfo : EIATTR_VRC_CTA_INIT_COUNT
	.align		4
.L_4109:
        /*01d4*/ 	.byte	0x02, 0x4a
	.zero		1
	.zero		1


	//----- nvinfo : EIATTR_EXIT_INSTR_OFFSETS
	.align		4
        /*01d8*/ 	.byte	0x04, 0x1c
        /*01da*/ 	.short	(.L_4111 - .L_4110)


	//   ....[0]....
.L_4110:
        /*01dc*/ 	.word	0x0000bf70


	//----- nvinfo : EIATTR_MAX_THREADS
	.align		4
.L_4111:
        /*01e0*/ 	.byte	0x04, 0x05
        /*01e2*/ 	.short	(.L_4113 - .L_4112)
.L_4112:
        /*01e4*/ 	.word	0x00000080
        /*01e8*/ 	.word	0x00000001
        /*01ec*/ 	.word	0x00000001


	//----- nvinfo : EIATTR_CRS_STACK_SIZE
	.align		4
.L_4113:
        /*01f0*/ 	.byte	0x04, 0x1e
        /*01f2*/ 	.short	(.L_4115 - .L_4114)
.L_4114:
        /*01f4*/ 	.word	0x00000000


	//----- nvinfo : EIATTR_CBANK_PARAM_SIZE
	.align		4
.L_4115:
        /*01f8*/ 	.byte	0x03, 0x19
        /*01fa*/ 	.short	0x0128


	//----- nvinfo : EIATTR_PARAM_CBANK
	.align		4
        /*01fc*/ 	.byte	0x04, 0x0a
        /*01fe*/ 	.short	(.L_4117 - .L_4116)
	.align		4
.L_4116:
        /*0200*/ 	.word	index@(.nv.constant0._ZN10layer_norm13ln_bwd_kernelINS_13Kernel_traitsIf6__halffS2_fjLj5120ELj1ELj1ELj4ELj16ENS_18Kernel_traits_baseILj5120EfS2_fS2_fjLj128EEEEELb1ELb0ELb1ELb1EEEvNS_9BwdParamsE)
        /*0204*/ 	.short	0x0380
        /*0206*/ 	.short	0x0128


	//----- nvinfo : EIATTR_SW_WAR
	.align		4
.L_4117:
        /*0208*/ 	.byte	0x04, 0x36
        /*020a*/ 	.short	(.L_4119 - .L_4118)
.L_4118:
        /*020c*/ 	.word	0x00000008
.L_4119:


//--------------------- .nv.info._ZN10layer_norm13ln_bwd_kernelINS_13Kernel_traitsIf6__halffS2_fjLj5120ELj1ELj1ELj4ELj16ENS_18Kernel_traits_baseILj5120EfS2_fS2_fjLj128EEEEELb1ELb1ELb0ELb0EEEvNS_9BwdParamsE --------------------------
	.section	.nv.info._ZN10layer_norm13ln_bwd_kernelINS_13Kernel_traitsIf6__halffS2_fjLj5120ELj1ELj1ELj4ELj16ENS_18Kernel_traits_baseILj5120EfS2_fS2_fjLj128EEEEELb1ELb1ELb0ELb0EEEvNS_9BwdParamsE,"",@"SHT_CUDA_INFO"
	.sectionflags	@""
	.align	4


	//----- nvinfo : EIATTR_CUDA_API_VERSION
	.align		4
        /*0000*/ 	.byte	0x04, 0x37
        /*0002*/ 	.short	(.L_4121 - .L_4120)
.L_4120:
        /*0004*/ 	.word	0x00000082


	//----- nvinfo : EIATTR_KPARAM_INFO
	.align		4
.L_4121:
        /*0008*/ 	.byte	0x04, 0x17
        /*000a*/ 	.short	(.L_4123 - .L_4122)
.L_4122:
        /*000c*/ 	.word	0x00000000
        /*0010*/ 	.short	0x0000
        /*0012*/ 	.short	0x0000
        /*0014*/ 	.byte	0x00, 0xf0, 0xa1, 0x04


	//----- nvinfo : EIATTR_SPARSE_MMA_MASK
	.align		4
.L_4123:
        /*0018*/ 	.byte	0x03, 0x50
        /*001a*/ 	.short	0x0000


	//----- nvinfo : EIATTR_MAXREG_COUNT
	.align		4
        /*001c*/ 	.byte	0x03, 0x1b
        /*001e*/ 	.short	0x00ff


	//----- nvinfo : EIATTR_NUM_BARRIERS
	.align		4
        /*0020*/ 	.byte	0x02, 0x4c
        /*0022*/ 	.byte	0x01
	.zero		1


	//----- nvinfo : EIATTR_ANNOTATIONS
	.align		4
        /*0024*/ 	.byte	0x04, 0x55
        /*0026*/ 	.short	(.L_4125 - .L_4124)


	//   ....[0]....
.L_4124:
        /* <DEDUP_REMOVED lines=207> */


	//----- nvinfo : EIATTR_MERCURY_ISA_VERSION
	.align		4
.L_4125:
        /*0d00*/ 	.byte	0x03, 0x5f
        /*0d02*/ 	.short	0x0101


	//----- nvinfo : EIATTR_COOP_GROUP_MASK_REGIDS
	.align		4
        /*0d04*/ 	.byte	0x04, 0x29
        /*0d06*/ 	.short	(.L_4127 - .L_4126)


	//   ....[0]....
.L_4126:
        /*0d08*/ 	.word	0xffffffff


	//   ....[1]....
        /*0d0c*/ 	.word	0xffffffff


	//   ....[2]....
        /*0d10*/ 	.word	0xffffffff


	//   ....[3]....
        /*0d14*/ 	.word	0xffffffff


	//   ....[4]....
        /*0d18*/ 	.word	0xffffffff


	//   ....[5]....
        /*0d1c*/ 	.word	0xffffffff


	//   ....[6]....
        /*0d20*/ 	.word	0xffffffff


	//   ....[7]....
        /*0d24*/ 	.word	0xffffffff


	//   ....[8]....
        /*0d28*/ 	.word	0xffffffff


	//   ....[9]....
        /*0d2c*/ 	.word	0xffffffff


	//----- nvinfo : EIATTR_COOP_GROUP_INSTR_OFFSETS
	.align		4
.L_4127:
        /*0d30*/ 	.byte	0x04, 0x28
        /*0d32*/ 	.short	(.L_4129 - .L_4128)


	//   ....[0]....
.L_4128:
        /*0d34*/ 	.word	0x00003a20


	//   ....[1]....
        /*0d38*/ 	.word	0x00003a40


	//   ....[2]....
        /*0d3c*/ 	.word	0x00003a80


	//   ....[3]....
        /*0d40*/ 	.word	0x00003ab0


	//   ....[4]....
        /*0d44*/ 	.word	0x00003ad0


	//   ....[5]....
        /*0d48*/ 	.word	0x00003af0


	//   ....[6]....
        /*0d4c*/ 	.word	0x00003b10


	//   ....[7]....
        /*0d50*/ 	.word	0x00003b30


	//   ....[8]....
        /*0d54*/ 	.word	0x00003b50


	//   ....[9]....
        /*0d58*/ 	.word	0x00003b70


	//----- nvinfo : EIATTR_VRC_CTA_INIT_COUNT
	.align		4
.L_4129:
        /*0d5c*/ 	.byte	0x02, 0x4a
	.zero		1
	.zero		1


	//----- nvinfo : EIATTR_EXIT_INSTR_OFFSETS
	.align		4
        /*0d60*/ 	.byte	0x04, 0x1c
        /*0d62*/ 	.short	(.L_4131 - .L_4130)


	//   ....[0]....
.L_4130:
        /*0d64*/ 	.word	0x0000cfa0


	//   ....[1]....
        /*0d68*/ 	.word	0x0000d0f0


	//----- nvinfo : EIATTR_MAX_THREADS
	.align		4
.L_4131:
        /*0d6c*/ 	.byte	0x04, 0x05
        /*0d6e*/ 	.short	(.L_4133 - .L_4132)
.L_4132:
        /*0d70*/ 	.word	0x00000080
        /*0d74*/ 	.word	0x00000001
        /*0d78*/ 	.word	0x00000001


	//----- nvinfo : EIATTR_CRS_STACK_SIZE
	.align		4
.L_4133:
        /*0d7c*/ 	.byte	0x04, 0x1e
        /*0d7e*/ 	.short	(.L_4135 - .L_4134)
.L_4134:
        /*0d80*/ 	.word	0x00000000


	//----- nvinfo : EIATTR_CBANK_PARAM_SIZE
	.align		4
.L_4135:
        /*0d84*/ 	.byte	0x03, 0x19
        /*0d86*/ 	.short	0x0128


	//----- nvinfo : EIATTR_PARAM_CBANK
	.align		4
        /*0d88*/ 	.byte	0x04, 0x0a
        /*0d8a*/ 	.short	(.L_4137 - .L_4136)
	.align		4
.L_4136:
        /*0d8c*/ 	.word	index@(.nv.constant0._ZN10layer_norm13ln_bwd_kernelINS_13Kernel_traitsIf6__halffS2_fjLj5120ELj1ELj1ELj4ELj16ENS_18Kernel_traits_baseILj5120EfS2_fS2_fjLj128EEEEELb1ELb1ELb0ELb0EEEvNS_9BwdParamsE)
        /*0d90*/ 	.short	0x0380
        /*0d92*/ 	.short	0x0128


	//----- nvinfo : EIATTR_SW_WAR
	.align		4
.L_4137:
        /*0d94*/ 	.byte	0x04, 0x36
        /*0d96*/ 	.short	(.L_4139 - .L_4138)
.L_4138:
        /*0d98*/ 	.word	0x00000008
.L_4139:


//--------------------- .nv.info._ZN10layer_norm13ln_bwd_kernelINS_13Kernel_traitsIf6__halffS2_fjLj5120ELj1ELj1ELj4ELj16ENS_18Kernel_traits_baseILj5120EfS2_fS2_fjLj128EEEEELb1ELb1ELb0ELb1EEEvNS_9BwdParamsE --------------------------
	.section	.nv.info._ZN10layer_norm13ln_bwd_kernelINS_13Kernel_traitsIf6__halffS2_fjLj5120ELj1ELj1ELj4ELj16ENS_18Kernel_traits_baseILj5120EfS2_fS2_fjLj128EEEEELb1ELb1ELb0ELb1EEEvNS_9BwdParamsE,"",@"SHT_CUDA_INFO"
	.sectionflags	@""
	.align	4


	//----- nvinfo : EIATTR_CUDA_API_VERSION
	.align		4
        /*0000*/ 	.byte	0x04, 0x37
        /*0002*/ 	.short	(.L_4141 - .L_4140)
.L_4140:
        /*0004*/ 	.word	0x00000082


	//----- nvinfo : EIATTR_KPARAM_INFO
	.align		4
.L_4141:
        /*0008*/ 	.byte	0x04, 0x17
        /*000a*/ 	.short	(.L_4143 - .L_4142)
.L_4142:
        /*000c*/ 	.word	0x00000000
        /*0010*/ 	.short	0x0000
        /*0012*/ 	.short	0x0000
        /*0014*/ 	.byte	0x00, 0xf0, 0xa1, 0x04


	//----- nvinfo : EIATTR_SPARSE_MMA_MASK
	.align		4
.L_4143:
        /*0018*/ 	.byte	0x03, 0x50
        /*001a*/ 	.short	0x0000


	//----- nvinfo : EIATTR_MAXREG_COUNT
	.align		4
        /*001c*/ 	.byte	0x03, 0x1b
        /*001e*/ 	.short	0x00ff


	//----- nvinfo : EIATTR_NUM_BARRIERS
	.align		4
        /*0020*/ 	.byte	0x02, 0x4c
        /*0022*/ 	.byte	0x01
	.zero		1


	//----- nvinfo : EIATTR_ANNOTATIONS
	.align		4
        /*0024*/ 	.byte	0x04, 0x55
        /*0026*/ 	.short	(.L_4145 - .L_4144)


	//   ....[0]....
.L_4144:
        /* <DEDUP_REMOVED lines=191> */


	//----- nvinfo : EIATTR_MERCURY_ISA_VERSION
	.align		4
.L_4145:
        /*0c08*/ 	.byte	0x03, 0x5f
        /*0c0a*/ 	.short	0x0101


	//----- nvinfo : EIATTR_COOP_GROUP_MASK_REGIDS
	.align		4
        /*0c0c*/ 	.byte	0x04, 0x29
        /*0c0e*/ 	.short	(.L_4147 - .L_4146)


	//   ....[0]....
.L_4146:
        /*0c10*/ 	.word	0xffffffff


	//   ....[1]....
        /*0c14*/ 	.word	0xffffffff


	//   ....[2]....
        /*0c18*/ 	.word	0xffffffff


	//   ....[3]....
        /*0c1c*/ 	.word	0xffffffff


	//   ....[4]....
        /*0c20*/ 	.word	0xffffffff


	//   ....[5]....
        /*0c24*/ 	.word	0xffffffff


	//   ....[6]....
        /*0c28*/ 	.word	0xffffffff


	//   ....[7]....
        /*0c2c*/ 	.word	0xffffffff


	//   ....[8]....
        /*0c30*/ 	.word	0xffffffff


	//   ....[9]....
        /*0c34*/ 	.word	0xffffffff


	//----- nvinfo : EIATTR_COOP_GROUP_INSTR_OFFSETS
	.align		4
.L_4147:
        /*0c38*/ 	.byte	0x04, 0x28
        /*0c3a*/ 	.short	(.L_4149 - .L_4148)


	//   ....[0]....
.L_4148:
        /*0c3c*/ 	.word	0x00002950


	//   ....[1]....
        /*0c40*/ 	.word	0x00002960


	//   ....[2]....
        /*0c44*/ 	.word	0x000029a0


	//   ....[3]....
        /*0c48*/ 	.word	0x000029c0


	//   ....[4]....
        /*0c4c*/ 	.word	0x000029e0


	//   ....[5]....
        /*0c50*/ 	.word	0x00002a00


	//   ....[6]....
        /*0c54*/ 	.word	0x00002a20


	//   ....[7]....
        /*0c58*/ 	.word	0x00002a40


	//   ....[8]....
        /*0c5c*/ 	.word	0x00002a60


	//   ....[9]....
        /*0c60*/ 	.word	0x00002a80


	//----- nvinfo : EIATTR_VRC_CTA_INIT_COUNT
	.align		4
.L_4149:
        /*0c64*/ 	.byte	0x02, 0x4a
	.zero		1
	.zero		1


	//----- nvinfo : EIATTR_EXIT_INSTR_OFFSETS
	.align		4
        /*0c68*/ 	.byte	0x04, 0x1c
        /*0c6a*/ 	.short	(.L_4151 - .L_4150)


	//   ....[0]....
.L_4150:
        /*0c6c*/ 	.word	0x0000bf80


	//----- nvinfo : EIATTR_MAX_THREADS
	.align		4
.L_4151:
        /*0c70*/ 	.byte	0x04, 0x05
        /*0c72*/ 	.short	(.L_4153 - .L_4152)
.L_4152:
        /*0c74*/ 	.word	0x00000080
        /*0c78*/ 	.word	0x00000001
        /*0c7c*/ 	.word	0x00000001


	//----- nvinfo : EIATTR_CBANK_PARAM_SIZE
	.align		4
.L_4153:
        /*0c80*/ 	.byte	0x03, 0x19
        /*0c82*/ 	.short	0x0128


	//----- nvinfo : EIATTR_PARAM_CBANK
	.align		4
        /*0c84*/ 	.byte	0x04, 0x0a
        /*0c86*/ 	.short	(.L_4155 - .L_4154)
	.align		4
.L_4154:
        /*0c88*/ 	.word	index@(.nv.constant0._ZN10layer_norm13ln_bwd_kernelINS_13Kernel_traitsIf6__halffS2_fjLj5120ELj1ELj1ELj4ELj16ENS_18Kernel_traits_baseILj5120EfS2_fS2_fjLj128EEEEELb1ELb1ELb0ELb1EEEvNS_9BwdParamsE)
        /*0c8c*/ 	.short	0x0380
        /*0c8e*/ 	.short	0x0128


	//----- nvinfo : EIATTR_SW_WAR
	.align		4
.L_4155:
        /*0c90*/ 	.byte	0x04, 0x36
        /*0c92*/ 	.short	(.L_4157 - .L_4156)
.L_4156:
        /*0c94*/ 	.word	0x00000008
.L_4157:


//--------------------- .nv.info._ZN10layer_norm22ln_bwd_finalize_kernelINS_22Kernel_traits_finalizeILj5120Ef6__halffS2_fjLb1ELj1024ELj4ENS_18Kernel_traits_baseILj5120EfS2_fS2_fjLj1024EEEEELb1ELb0EEEvNS_9BwdParamsE --------------------------
	.section	.nv.info._ZN10layer_norm22ln_bwd_finalize_kernelINS_22Kernel_traits_finalizeILj5120Ef6__halffS2_fjLb1ELj1024ELj4ENS_18Kernel_traits_baseILj5120EfS2_fS2_fjLj1024EEEEELb1ELb0EEEvNS_9BwdParamsE,"",@"SHT_CUDA_INFO"
	.sectionflags	@""
	.align	4


	//----- nvinfo : EIATTR_CUDA_API_VERSION
	.align		4
        /*0000*/ 	.byte	0x04, 0x37
        /*0002*/ 	.short	(.L_4159 - .L_4158)
.L_4158:
        /*0004*/ 	.word	0x00000082


	//----- nvinfo : EIATTR_KPARAM_INFO
	.align		4
.L_4159:
        /*0008*/ 	.byte	0x04, 0x17
        /*000a*/ 	.short	(.L_4161 - .L_4160)
.L_4160:
        /*000c*/ 	.word	0x00000000
        /*0010*/ 	.short	0x0000
        /*0012*/ 	.short	0x0000
        /*0014*/ 	.byte	0x00, 0xf0, 0xa1, 0x04


	//----- nvinfo : EIATTR_SPARSE_MMA_MASK
	.align		4
.L_4161:
        /*0018*/ 	.byte	0x03, 0x50
        /*001a*/ 	.short	0x0000


	//----- nvinfo : EIATTR_MAXREG_COUNT
	.align		4
        /*001c*/ 	.byte	0x03, 0x1b
        /*001e*/ 	.short	0x0040


	//----- nvinfo : EIATTR_NUM_BARRIERS
	.align		4
        /*0020*/ 	.byte	0x02, 0x4c
        /*0022*/ 	.byte	0x01
	.zero		1


	//----- nvinfo : EIATTR_MERCURY_ISA_VERSION
	.align		4
        /*0024*/ 	.byte	0x03, 0x5f
        /*0026*/ 	.short	0x0101


	//----- nvinfo : EIATTR_COOP_GROUP_MASK_REGIDS
	.align		4
        /*0028*/ 	.byte	0x04, 0x29
        /*002a*/ 	.short	(.L_4163 - .L_4162)


	//   ....[0]....
.L_4162:
        /*002c*/ 	.word	0xffffffff


	//   ....[1]....
        /*0030*/ 	.word	0xffffffff


	//   ....[2]....
        /*0034*/ 	.word	0xffffffff


	//   ....[3]....
        /*0038*/ 	.word	0xffffffff


	//   ....[4]....
        /*003c*/ 	.word	0xffffffff


	//   ....[5]....
        /*0040*/ 	.word	0xffffffff


	//   ....[6]....
        /*0044*/ 	.word	0xffffffff


	//   ....[7]....
        /*0048*/ 	.word	0xffffffff


	//   ....[8]....
        /*004c*/ 	.word	0xffffffff


	//   ....[9]....
        /*0050*/ 	.word	0xffffffff


	//   ....[10]....
        /*0054*/ 	.word	0xffffffff


	//   ....[11]....
        /*0058*/ 	.word	0xffffffff


	//   ....[12]....
        /*005c*/ 	.word	0xffffffff


	//   ....[13]....
        /*0060*/ 	.word	0xffffffff


	//   ....[14]....
        /*0064*/ 	.word	0xffffffff


	//----- nvinfo : EIATTR_COOP_GROUP_INSTR_OFFSETS
	.align		4
.L_4163:
        /*0068*/ 	.byte	0x04, 0x28
        /*006a*/ 	.short	(.L_4165 - .L_4164)


	//   ....[0]....
.L_4164:
        /*006c*/ 	.word	0x00001030


	//   ....[1]....
        /*0070*/ 	.word	0x00001040


	//   ....[2]....
        /*0074*/ 	.word	0x00001050


	//   ....[3]....
        /*0078*/ 	.word	0x00001090


	//   ....[4]....
        /*007c*/ 	.word	0x000010a0


	//   ....[5]....
        /*0080*/ 	.word	0x000010b0


	//   ....[6]....
        /*0084*/ 	.word	0x000010e0


	//   ....[7]....
        /*0088*/ 	.word	0x00001100


	//   ....[8]....
        /*008c*/ 	.word	0x00001120


	//   ....[9]....
        /*0090*/ 	.word	0x00001160


	//   ....[10]....
        /*0094*/ 	.word	0x00001180


	//   ....[11]....
        /*0098*/ 	.word	0x00001190


	//   ....[12]....
        /*009c*/ 	.word	0x000011e0


	//   ....[13]....
        /*00a0*/ 	.word	0x00001210


	//   ....[14]....
        /*00a4*/ 	.word	0x00001220


	//----- nvinfo : EIATTR_VRC_CTA_INIT_COUNT
	.align		4
.L_4165:
        /*00a8*/ 	.byte	0x02, 0x4a
	.zero		1
	.zero		1


	//----- nvinfo : EIATTR_EXIT_INSTR_OFFSETS
	.align		4
        /*00ac*/ 	.byte	0x04, 0x1c
        /*00ae*/ 	.short	(.L_4167 - .L_4166)


	//   ....[0]....
.L_4166:
        /*00b0*/ 	.word	0x00000060


	//   ....[1]....
        /*00b4*/ 	.word	0x000012a0


	//   ....[2]....
        /*00b8*/ 	.word	0x000012d0


	//   ....[3]....
        /*00bc*/ 	.word	0x000013b0


	//----- nvinfo : EIATTR_MAX_THREADS
	.align		4
.L_4167:
        /*00c0*/ 	.byte	0x04, 0x05
        /*00c2*/ 	.short	(.L_4169 - .L_4168)
.L_4168:
        /*00c4*/ 	.word	0x00000400
        /*00c8*/ 	.word	0x00000001
        /*00cc*/ 	.word	0x00000001


	//----- nvinfo : EIATTR_CRS_STACK_SIZE
	.align		4
.L_4169:
        /*00d0*/ 	.byte	0x04, 0x1e
        /*00d2*/ 	.short	(.L_4171 - .L_4170)
.L_4170:
        /*00d4*/ 	.word	0x00000000


	//----- nvinfo : EIATTR_CBANK_PARAM_SIZE
	.align		4
.L_4171:
        /*00d8*/ 	.byte	0x03, 0x19
        /*00da*/ 	.short	0x0128


	//----- nvinfo : EIATTR_PARAM_CBANK
	.align		4
        /*00dc*/ 	.byte	0x04, 0x0a
        /*00de*/ 	.short	(.L_4173 - .L_4172)
	.align		4
.L_4172:
        /*00e0*/ 	.word	index@(.nv.constant0._ZN10layer_norm22ln_bwd_finalize_kernelINS_22Kernel_traits_finalizeILj5120Ef6__halffS2_fjLb1ELj1024ELj4ENS_18Kernel_traits_baseILj5120EfS2_fS2_fjLj1024EEEEELb1ELb0EEEvNS_9BwdParamsE)
        /*00e4*/ 	.short	0x0380
        /*00e6*/ 	.short	0x0128


	//----- nvinfo : EIATTR_SW_WAR
	.align		4
.L_4173:
        /*00e8*/ 	.byte	0x04, 0x36
        /*00ea*/ 	.short	(.L_4175 - .L_4174)
.L_4174:
        /*00ec*/ 	.word	0x00000008
.L_4175:


//--------------------- .nv.info._ZN10layer_norm13ln_bwd_kernelINS_13Kernel_traitsIf6__halffS2_fjLj5120ELj1ELj1ELj4ELj16ENS_18Kernel_traits_baseILj5120EfS2_fS2_fjLj128EEEEELb1ELb1ELb1ELb0EEEvNS_9BwdParamsE --------------------------
	.section	.nv.info._ZN10layer_norm13ln_bwd_kernelINS_13Kernel_traitsIf6__halffS2_fjLj5120ELj1ELj1ELj4ELj16ENS_18Kernel_traits_baseILj5120EfS2_fS2_fjLj128EEEEELb1ELb1ELb1ELb0EEEvNS_9BwdParamsE,"",@"SHT_CUDA_INFO"
	.sectionflags	@""
	.align	4


	//----- nvinfo : EIATTR_CUDA_API_VERSION
	.align		4
        /*0000*/ 	.byte	0x04, 0x37
        /*0002*/ 	.short	(.L_4177 - .L_4176)
.L_4176:
        /*0004*/ 	.word	0x00000082


	//----- nvinfo : EIATTR_KPARAM_INFO
	.align		4
.L_4177:
        /*0008*/ 	.byte	0x04, 0x17
        /*000a*/ 	.short	(.L_4179 - .L_4178)
.L_4178:
        /*000c*/ 	.word	0x00000000
        /*0010*/ 	.short	0x0000
        /*0012*/ 	.short	0x0000
        /*0014*/ 	.byte	0x00, 0xf0, 0xa1, 0x04


	//----- nvinfo : EIATTR_SPARSE_MMA_MASK
	.align		4
.L_4179:
        /*0018*/ 	.byte	0x03, 0x50
        /*001a*/ 	.short	0x0000


	//----- nvinfo : EIATTR_MAXREG_COUNT
	.align		4
        /*001c*/ 	.byte	0x03, 0x1b
        /*001e*/ 	.short	0x00ff


	//----- nvinfo : EIATTR_NUM_BARRIERS
	.align		4
        /*0020*/ 	.byte	0x02, 0x4c
        /*0022*/ 	.byte	0x01
	.zero		1


	//----- nvinfo : EIATTR_ANNOTATIONS
	.align		4
        /*0024*/ 	.byte	0x04, 0x55
        /*0026*/ 	.short	(.L_4181 - .L_4180)


	//   ....[0]....
.L_4180:
        /* <DEDUP_REMOVED lines=234> */


	//----- nvinfo : EIATTR_MERCURY_ISA_VERSION
	.align		4
.L_4181:
        /*0eb0*/ 	.byte	0x03, 0x5f
        /*0eb2*/ 	.short	0x0101


	//----- nvinfo : EIATTR_COOP_GROUP_MASK_REGIDS
	.align		4
        /*0eb4*/ 	.byte	0x04, 0x29
        /*0eb6*/ 	.short	(.L_4183 - .L_4182)


	//   ....[0]....
.L_4182:
        /*0eb8*/ 	.word	0xffffffff


	//   ....[1]....
        /*0ebc*/ 	.word	0xffffffff


	//   ....[2]....
        /*0ec0*/ 	.word	0xffffffff


	//   ....[3]....
        /*0ec4*/ 	.word	0xffffffff


	//   ....[4]....
        /*0ec8*/ 	.word	0xffffffff


	//   ....[5]....
        /*0ecc*/ 	.word	0xffffffff


	//   ....[6]....
        /*0ed0*/ 	.word	0xffffffff


	//   ....[7]....
        /*0ed4*/ 	.word	0xffffffff


	//   ....[8]....
        /*0ed8*/ 	.word	0xffffffff


	//   ....[9]....
        /*0edc*/ 	.word	0xffffffff


	//----- nvinfo : EIATTR_COOP_GROUP_INSTR_OFFSETS
	.align		4
.L_4183:
        /*0ee0*/ 	.byte	0x04, 0x28
        /*0ee2*/ 	.short	(.L_4185 - .L_4184)


	//   ....[0]....
.L_4184:
        /*0ee4*/ 	.word	0x00004350


	//   ....[1]....
        /*0ee8*/ 	.word	0x00004370


	//   ....[2]....
        /*0eec*/ 	.word	0x000043b0


	//   ....[3]....
        /*0ef0*/ 	.word	0x000043c0


	//   ....[4]....
        /*0ef4*/ 	.word	0x00004400


	//   ....[5]....
        /*0ef8*/ 	.word	0x00004410


	//   ....[6]....
        /*0efc*/ 	.word	0x00004440


	//   ....[7]....
        /*0f00*/ 	.word	0x00004450


	//   ....[8]....
        /*0f04*/ 	.word	0x00004480


	//   ....[9]....
        /*0f08*/ 	.word	0x00004490


	//----- nvinfo : EIATTR_VRC_CTA_INIT_COUNT
	.align		4
.L_4185:
        /*0f0c*/ 	.byte	0x02, 0x4a
	.zero		1
	.zero		1


	//----- nvinfo : EIATTR_EXIT_INSTR_OFFSETS
	.align		4
        /*0f10*/ 	.byte	0x04, 0x1c
        /*0f12*/ 	.short	(.L_4187 - .L_4186)


	//   ....[0]....
.L_4186:
        /*0f14*/ 	.word	0x000158b0


	//   ....[1]....
        /*0f18*/ 	.word	0x00015a00


	//----- nvinfo : EIATTR_MAX_THREADS
	.align		4
.L_4187:
        /*0f1c*/ 	.byte	0x04, 0x05
        /*0f1e*/ 	.short	(.L_4189 - .L_4188)
.L_4188:
        /*0f20*/ 	.word	0x00000080
        /*0f24*/ 	.word	0x00000001
        /*0f28*/ 	.word	0x00000001


	//----- nvinfo : EIATTR_CRS_STACK_SIZE
	.align		4
.L_4189:
        /*0f2c*/ 	.byte	0x04, 0x1e
        /*0f2e*/ 	.short	(.L_4191 - .L_4190)
.L_4190:
        /*0f30*/ 	.word	0x00000000


	//----- nvinfo : EIATTR_CBANK_PARAM_SIZE
	.align		4
.L_4191:
        /*0f34*/ 	.byte	0x03, 0x19
        /*0f36*/ 	.short	0x0128


	//----- nvinfo : EIATTR_PARAM_CBANK
	.align		4
        /*0f38*/ 	.byte	0x04, 0x0a
        /*0f3a*/ 	.short	(.L_4193 - .L_4192)
	.align		4
.L_4192:
        /*0f3c*/ 	.word	index@(.nv.constant0._ZN10layer_norm13ln_bwd_kernelINS_13Kernel_traitsIf6__halffS2_fjLj5120ELj1ELj1ELj4ELj16ENS_18Kernel_traits_baseILj5120EfS2_fS2_fjLj128EEEEELb1ELb1ELb1ELb0EEEvNS_9BwdParamsE)
        /*0f40*/ 	.short	0x0380
        /*0f42*/ 	.short	0x0128


	//----- nvinfo : EIATTR_SW_WAR
	.align		4
.L_4193:
        /*0f44*/ 	.byte	0x04, 0x36
        /*0f46*/ 	.short	(.L_4195 - .L_4194)
.L_4194:
        /*0f48*/ 	.word	0x00000008
.L_4195:


//--------------------- .nv.info._ZN10layer_norm22ln_bwd_finalize_kernelINS_22Kernel_traits_finalizeILj5120Ef6__halffS2_fjLb1ELj1024ELj4ENS_18Kernel_traits_baseILj5120EfS2_fS2_fjLj1024EEEEELb1ELb1EEEvNS_9BwdParamsE --------------------------
	.section	.nv.info._ZN10layer_norm22ln_bwd_finalize_kernelINS_22Kernel_traits_finalizeILj5120Ef6__halffS2_fjLb1ELj1024ELj4ENS_18Kernel_traits_baseILj5120EfS2_fS2_fjLj1024EEEEELb1ELb1EEEvNS_9BwdParamsE,"",@"SHT_CUDA_INFO"
	.sectionflags	@""
	.align	4


	//----- nvinfo : EIATTR_CUDA_API_VERSION
	.align		4
        /*0000*/ 	.byte	0x04, 0x37
        /*0002*/ 	.short	(.L_4197 - .L_4196)
.L_4196:
        /*0004*/ 	.word	0x00000082


	//----- nvinfo : EIATTR_KPARAM_INFO
	.align		4
.L_4197:
        /*0008*/ 	.byte	0x04, 0x17
        /*000a*/ 	.short	(.L_4199 - .L_4198)
.L_4198:
        /*000c*/ 	.word	0x00000000
        /*0010*/ 	.short	0x0000
        /*0012*/ 	.short	0x0000
        /*0014*/ 	.byte	0x00, 0xf0, 0xa1, 0x04


	//----- nvinfo : EIATTR_SPARSE_MMA_MASK
	.align		4
.L_4199:
        /*0018*/ 	.byte	0x03, 0x50
        /*001a*/ 	.short	0x0000


	//----- nvinfo : EIATTR_MAXREG_COUNT
	.align		4
        /*001c*/ 	.byte	0x03, 0x1b
        /*001e*/ 	.short	0x0040


	//----- nvinfo : EIATTR_NUM_BARRIERS
	.align		4
        /*0020*/ 	.byte	0x02, 0x4c
        /*0022*/ 	.byte	0x01
	.zero		1


	//----- nvinfo : EIATTR_MERCURY_ISA_VERSION
	.align		4
        /*0024*/ 	.byte	0x03, 0x5f
        /*0026*/ 	.short	0x0101


	//----- nvinfo : EIATTR_COOP_GROUP_MASK_REGIDS
	.align		4
        /*0028*/ 	.byte	0x04, 0x29
        /*002a*/ 	.short	(.L_4201 - .L_4200)


	//   ....[0]....
.L_4200:
        /*002c*/ 	.word	0xffffffff


	//   ....[1]....
        /*0030*/ 	.word	0xffffffff


	//   ....[2]....
        /*0034*/ 	.word	0xffffffff


	//   ....[3]....
        /*0038*/ 	.word	0xffffffff


	//   ....[4]....
        /*003c*/ 	.word	0xffffffff


	//   ....[5]....
        /*0040*/ 	.word	0xffffffff


	//   ....[6]....
        /*0044*/ 	.word	0xffffffff


	//   ....[7]....
        /*0048*/ 	.word	0xffffffff


	//   ....[8]....
        /*004c*/ 	.word	0xffffffff


	//   ....[9]....
        /*0050*/ 	.word	0xffffffff


	//   ....[10]....
        /*0054*/ 	.word	0xffffffff


	//   ....[11]....
        /*0058*/ 	.word	0xffffffff


	//   ....[12]....
        /*005c*/ 	.word	0xffffffff


	//   ....[13]....
        /*0060*/ 	.word	0xffffffff


	//   ....[14]....
        /*0064*/ 	.word	0xffffffff


	//----- nvinfo : EIATTR_COOP_GROUP_INSTR_OFFSETS
	.align		4
.L_4201:
        /*0068*/ 	.byte	0x04, 0x28
        /*006a*/ 	.short	(.L_4203 - .L_4202)


	//   ....[0]....
.L_4202:
        /*006c*/ 	.word	0x00001070


	//   ....[1]....
        /*0070*/ 	.word	0x00001080


	//   ....[2]....
        /*0074*/ 	.word	0x00001090


	//   ....[3]....
        /*0078*/ 	.word	0x000010c0


	//   ....[4]....
        /*007c*/ 	.word	0x000010e0


	//   ....[5]....
        /*0080*/ 	.word	0x000010f0


	//   ....[6]....
        /*0084*/ 	.word	0x00001120


	//   ....[7]....
        /*0088*/ 	.word	0x00001140


	//   ....[8]....
        /*008c*/ 	.word	0x00001150


	//   ....[9]....
        /*0090*/ 	.word	0x00001180


	//   ....[10]....
        /*0094*/ 	.word	0x000011a0


	//   ....[11]....
        /*0098*/ 	.word	0x000011b0


	//   ....[12]....
        /*009c*/ 	.word	0x000011e0


	//   ....[13]....
        /*00a0*/ 	.word	0x00001200


	//   ....[14]....
        /*00a4*/ 	.word	0x00001210


	//----- nvinfo : EIATTR_VRC_CTA_INIT_COUNT
	.align		4
.L_4203:
        /*00a8*/ 	.byte	0x02, 0x4a
	.zero		1
	.zero		1


	//----- nvinfo : EIATTR_EXIT_INSTR_OFFSETS
	.align		4
        /*00ac*/ 	.byte	0x04, 0x1c
        /*00ae*/ 	.short	(.L_4205 - .L_4204)


	//   ....[0]....
.L_4204:
        /*00b0*/ 	.word	0x00000060


	//   ....[1]....
        /*00b4*/ 	.word	0x00001290


	//   ....[2]....
        /*00b8*/ 	.word	0x000013a0


	//----- nvinfo : EIATTR_MAX_THREADS
	.align		4
.L_4205:
        /*00bc*/ 	.byte	0x04, 0x05
        /*00be*/ 	.short	(.L_4207 - .L_4206)
.L_4206:
        /*00c0*/ 	.word	0x00000400
        /*00c4*/ 	.word	0x00000001
        /*00c8*/ 	.word	0x00000001


	//----- nvinfo : EIATTR_CRS_STACK_SIZE
	.align		4
.L_4207:
        /*00cc*/ 	.byte	0x04, 0x1e
        /*00ce*/ 	.short	(.L_4209 - .L_4208)
.L_4208:
        /*00d0*/ 	.word	0x00000000


	//----- nvinfo : EIATTR_CBANK_PARAM_SIZE
	.align		4
.L_4209:
        /*00d4*/ 	.byte	0x03, 0x19
        /*00d6*/ 	.short	0x0128


	//----- nvinfo : EIATTR_PARAM_CBANK
	.align		4
        /*00d8*/ 	.byte	0x04, 0x0a
        /*00da*/ 	.short	(.L_4211 - .L_4210)
	.align		4
.L_4210:
        /*00dc*/ 	.word	index@(.nv.constant0._ZN10layer_norm22ln_bwd_finalize_kernelINS_22Kernel_traits_finalizeILj5120Ef6__halffS2_fjLb1ELj1024ELj4ENS_18Kernel_traits_baseILj5120EfS2_fS2_fjLj1024EEEEELb1ELb1EEEvNS_9BwdParamsE)
        /*00e0*/ 	.short	0x0380
        /*00e2*/ 	.short	0x0128


	//----- nvinfo : EIATTR_SW_WAR
	.align		4
.L_4211:
        /*00e4*/ 	.byte	0x04, 0x36
        /*00e6*/ 	.short	(.L_4213 - .L_4212)
.L_4212:
        /*00e8*/ 	.word	0x00000008
.L_4213:


//--------------------- .nv.info._ZN10layer_norm13ln_bwd_kernelINS_13Kernel_traitsIf6__halffS2_fjLj5120ELj1ELj1ELj4ELj16ENS_18Kernel_traits_baseILj5120EfS2_fS2_fjLj128EEEEELb1ELb1ELb1ELb1EEEvNS_9BwdParamsE --------------------------
	.section	.nv.info._ZN10layer_norm13ln_bwd_kernelINS_13Kernel_traitsIf6__halffS2_fjLj5120ELj1ELj1ELj4ELj16ENS_18Kernel_traits_baseILj5120EfS2_fS2_fjLj128EEEEELb1ELb1ELb1ELb1EEEvNS_9BwdParamsE,"",@"SHT_CUDA_INFO"
	.sectionflags	@""
	.align	4


	//----- nvinfo : EIATTR_CUDA_API_VERSION
	.align		4
        /*0000*/ 	.byte	0x04, 0x37
        /*0002*/ 	.short	(.L_4215 - .L_4214)
.L_4214:
        /*0004*/ 	.word	0x00000082


	//----- nvinfo : EIATTR_KPARAM_INFO
	.align		4
.L_4215:
        /*0008*/ 	.byte	0x04, 0x17
        /*000a*/ 	.short	(.L_4217 - .L_4216)
.L_4216:
        /*000c*/ 	.word	0x00000000
        /*0010*/ 	.short	0x0000
        /*0012*/ 	.short	0x0000
        /*0014*/ 	.byte	0x00, 0xf0, 0xa1, 0x04


	//----- nvinfo : EIATTR_SPARSE_MMA_MASK
	.align		4
.L_4217:
        /*0018*/ 	.byte	0x03, 0x50
        /*001a*/ 	.short	0x0000


	//----- nvinfo : EIATTR_MAXREG_COUNT
	.align		4
        /*001c*/ 	.byte	0x03, 0x1b
        /*001e*/ 	.short	0x00ff


	//----- nvinfo : EIATTR_NUM_BARRIERS
	.align		4
        /*0020*/ 	.byte	0x02, 0x4c
        /*0022*/ 	.byte	0x01
	.zero		1


	//----- nvinfo : EIATTR_ANNOTATIONS
	.align		4
        /*0024*/ 	.byte	0x04, 0x55
        /*0026*/ 	.short	(.L_4219 - .L_4218)


	//   ....[0]....
.L_4218:
        /* <DEDUP_REMOVED lines=183> */


	//----- nvinfo : EIATTR_MERCURY_ISA_VERSION
	.align		4
.L_4219:
        /*0b88*/ 	.byte	0x03, 0x5f
        /*0b8a*/ 	.short	0x0101


	//----- nvinfo : EIATTR_COOP_GROUP_MASK_REGIDS
	.align		4
        /*0b8c*/ 	.byte	0x04, 0x29
        /*0b8e*/ 	.short	(.L_4221 - .L_4220)


	//   ....[0]....
.L_4220:
        /*0b90*/ 	.word	0xffffffff


	//   ....[1]....
        /*0b94*/ 	.word	0xffffffff


	//   ....[2]....
        /*0b98*/ 	.word	0xffffffff


	//   ....[3]....
        /*0b9c*/ 	.word	0xffffffff


	//   ....[4]....
        /*0ba0*/ 	.word	0xffffffff


	//   ....[5]....
        /*0ba4*/ 	.word	0xffffffff


	//   ....[6]....
        /*0ba8*/ 	.word	0xffffffff


	//   ....[7]....
        /*0bac*/ 	.word	0xffffffff


	//   ....[8]....
        /*0bb0*/ 	.word	0xffffffff


	//   ....[9]....
        /*0bb4*/ 	.word	0xffffffff


	//----- nvinfo : EIATTR_COOP_GROUP_INSTR_OFFSETS
	.align		4
.L_4221:
        /*0bb8*/ 	.byte	0x04, 0x28
        /*0bba*/ 	.short	(.L_4223 - .L_4222)


	//   ....[0]....
.L_4222:
        /*0bbc*/ 	.word	0x00003710


	//   ....[1]....
        /*0bc0*/ 	.word	0x00003720


	//   ....[2]....
        /*0bc4*/ 	.word	0x00003760


	//   ....[3]....
        /*0bc8*/ 	.word	0x00003770


	//   ....[4]....
        /*0bcc*/ 	.word	0x000037c0


	//   ....[5]....
        /*0bd0*/ 	.word	0x000037d0


	//   ....[6]....
        /*0bd4*/ 	.word	0x00003800


	//   ....[7]....
        /*0bd8*/ 	.word	0x00003810


	//   ....[8]....
        /*0bdc*/ 	.word	0x00003840


	//   ....[9]....
        /*0be0*/ 	.word	0x00003850


	//----- nvinfo : EIATTR_VRC_CTA_INIT_COUNT
	.align		4
.L_4223:
        /*0be4*/ 	.byte	0x02, 0x4a
	.zero		1
	.zero		1


	//----- nvinfo : EIATTR_EXIT_INSTR_OFFSETS
	.align		4
        /*0be8*/ 	.byte	0x04, 0x1c
        /*0bea*/ 	.short	(.L_4225 - .L_4224)


	//   ....[0]....
.L_4224:
        /*0bec*/ 	.word	0x00013c00


	//----- nvinfo : EIATTR_MAX_THREADS
	.align		4
.L_4225:
        /*0bf0*/ 	.byte	0x04, 0x05
        /*0bf2*/ 	.short	(.L_4227 - .L_4226)
.L_4226:
        /*0bf4*/ 	.word	0x00000080
        /*0bf8*/ 	.word	0x00000001
        /*0bfc*/ 	.word	0x00000001


	//----- nvinfo : EIATTR_CRS_STACK_SIZE
	.align		4
.L_4227:
        /*0c00*/ 	.byte	0x04, 0x1e
        /*0c02*/ 	.short	(.L_4229 - .L_4228)
.L_4228:
        /*0c04*/ 	.word	0x00000000


	//----- nvinfo : EIATTR_CBANK_PARAM_SIZE
	.align		4
.L_4229:
        /*0c08*/ 	.byte	0x03, 0x19
        /*0c0a*/ 	.short	0x0128


	//----- nvinfo : EIATTR_PARAM_CBANK
	.align		4
        /*0c0c*/ 	.byte	0x04, 0x0a
        /*0c0e*/ 	.short	(.L_4231 - .L_4230)
	.align		4
.L_4230:
        /*0c10*/ 	.word	index@(.nv.constant0._ZN10layer_norm13ln_bwd_kernelINS_13Kernel_traitsIf6__halffS2_fjLj5120ELj1ELj1ELj4ELj16ENS_18Kernel_traits_baseILj5120EfS2_fS2_fjLj128EEEEELb1ELb1ELb1ELb1EEEvNS_9BwdParamsE)
        /*0c14*/ 	.short	0x0380
        /*0c16*/ 	.short	0x0128


	//----- nvinfo : EIATTR_SW_WAR
	.align		4
.L_4231:
        /*0c18*/ 	.byte	0x04, 0x36
        /*0c1a*/ 	.short	(.L_4233 - .L_4232)
.L_4232:
        /*0c1c*/ 	.word	0x00000008
.L_4233:


//--------------------- .nv.info._ZN10layer_norm13ln_bwd_kernelINS_13Kernel_traitsI6__halfffffjLj5120ELj1ELj1ELj4ELj16ENS_18Kernel_traits_baseILj5120ES2_ffffjLj128EEEEELb0ELb0ELb0ELb0EEEvNS_9BwdParamsE --------------------------
	.section	.nv.info._ZN10layer_norm13ln_bwd_kernelINS_13Kernel_traitsI6__halfffffjLj5120ELj1ELj1ELj4ELj16ENS_18Kernel_traits_baseILj5120ES2_ffffjLj128EEEEELb0ELb0ELb0ELb0EEEvNS_9BwdParamsE,"",@"SHT_CUDA_INFO"
	.sectionflags	@""
	.align	4


	//----- nvinfo : EIATTR_CUDA_API_VERSION
	.align		4
        /*0000*/ 	.byte	0x04, 0x37
        /*0002*/ 	.short	(.L_4235 - .L_4234)
.L_4234:
        /*0004*/ 	.word	0x00000082


	//----- nvinfo : EIATTR_KPARAM_INFO
	.align		4
.L_4235:
        /*0008*/ 	.byte	0x04, 0x17
        /*000a*/ 	.short	(.L_4237 - .L_4236)
.L_4236:
        /*000c*/ 	.word	0x00000000
        /*0010*/ 	.short	0x0000
        /*0012*/ 	.short	0x0000
        /*0014*/ 	.byte	0x00, 0xf0, 0xa1, 0x04


	//----- nvinfo : EIATTR_SPARSE_MMA_MASK
	.align		4
.L_4237:
        /*0018*/ 	.byte	0x03, 0x50
        /*001a*/ 	.short	0x0000


	//----- nvinfo : EIATTR_MAXREG_COUNT
	.align		4
        /*001c*/ 	.byte	0x03, 0x1b
        /*001e*/ 	.short	0x00ff


	//----- nvinfo : EIATTR_NUM_BARRIERS
	.align		4
        /*0020*/ 	.byte	0x02, 0x4c
        /*0022*/ 	.byte	0x01
	.zero		1


	//----- nvinfo : EIATTR_MERCURY_ISA_VERSION
	.align		4
        /*0024*/ 	.byte	0x03, 0x5f
        /*0026*/ 	.short	0x0101


	//----- nvinfo : EIATTR_COOP_GROUP_MASK_REGIDS
	.align		4
        /*0028*/ 	.byte	0x04, 0x29
        /*002a*/ 	.short	(.L_4239 - .L_4238)


	//   ....[0]....
.L_4238:
        /*002c*/ 	.word	0xffffffff


	//   ....[1]....
        /*0030*/ 	.word	0xffffffff


	//   ....[2]....
        /*0034*/ 	.word	0xffffffff


	//   ....[3]....
        /*0038*/ 	.word	0xffffffff


	//   ....[4]....
        /*003c*/ 	.word	0xffffffff


	//   ....[5]....
        /*0040*/ 	.word	0xffffffff


	//   ....[6]....
        /*0044*/ 	.word	0xffffffff


	//   ....[7]....
        /*0048*/ 	.word	0xffffffff


	//   ....[8]....
        /*004c*/ 	.word	0xffffffff


	//   ....[9]....
        /*0050*/ 	.word	0xffffffff


	//----- nvinfo : EIATTR_COOP_GROUP_INSTR_OFFSETS
	.align		4
.L_4239:
        /*0054*/ 	.byte	0x04, 0x28
        /*0056*/ 	.short	(.L_4241 - .L_4240)


	//   ....[0]....
.L_4240:
        /*0058*/ 	.word	0x00002f00


	//   ....[1]....
        /*005c*/ 	.word	0x00002f30


	//   ....[2]....
        /*0060*/ 	.word	0x00002f60


	//   ....[3]....
        /*0064*/ 	.word	0x00002f70


	//   ....[4]....
        /*0068*/ 	.word	0x00002fa0


	//   ....[5]....
        /*006c*/ 	.word	0x00002fb0


	//   ....[6]....
        /*0070*/ 	.word	0x00002fe0


	//   ....[7]....
        /*0074*/ 	.word	0x00002ff0


	//   ....[8]....
        /*0078*/ 	.word	0x00003020


	//   ....[9]....
        /*007c*/ 	.word	0x00003030


	//----- nvinfo : EIATTR_VRC_CTA_INIT_COUNT
	.align		4
.L_4241:
        /*0080*/ 	.byte	0x02, 0x4a
	.zero		1
	.zero		1


	//----- nvinfo : EIATTR_EXIT_INSTR_OFFSETS
	.align		4
        /*0084*/ 	.byte	0x04, 0x1c
        /*0086*/ 	.short	(.L_4243 - .L_4242)


	//   ....[0]....
.L_4242:
        /*0088*/ 	.word	0x000073b0


	//   ....[1]....
        /*008c*/ 	.word	0x00007430


	//----- nvinfo : EIATTR_MAX_THREADS
	.align		4
.L_4243:
        /*0090*/ 	.byte	0x04, 0x05
        /*0092*/ 	.short	(.L_4245 - .L_4244)
.L_4244:
        /*0094*/ 	.word	0x00000080
        /*0098*/ 	.word	0x00000001
        /*009c*/ 	.word	0x00000001


	//----- nvinfo : EIATTR_CRS_STACK_SIZE
	.align		4
.L_4245:
        /*00a0*/ 	.byte	0x04, 0x1e
        /*00a2*/ 	.short	(.L_4247 - .L_4246)
.L_4246:
        /*00a4*/ 	.word	0x00000000


	//----- nvinfo : EIATTR_CBANK_PARAM_SIZE
	.align		4
.L_4247:
        /*00a8*/ 	.byte	0x03, 0x19
        /*00aa*/ 	.short	0x0128


	//----- nvinfo : EIATTR_PARAM_CBANK
	.align		4
        /*00ac*/ 	.byte	0x04, 0x0a
        /*00ae*/ 	.short	(.L_4249 - .L_4248)
	.align		4
.L_4248:
        /*00b0*/ 	.word	index@(.nv.constant0._ZN10layer_norm13ln_bwd_kernelINS_13Kernel_traitsI6__halfffffjLj5120ELj1ELj1ELj4ELj16ENS_18Kernel_traits_baseILj5120ES2_ffffjLj128EEEEELb0ELb0ELb0ELb0EEEvNS_9BwdParamsE)
        /*00b4*/ 	.short	0x0380
        /*00b6*/ 	.short	0x0128


	//----- nvinfo : EIATTR_SW_WAR
	.align		4
.L_4249:
        /*00b8*/ 	.byte	0x04, 0x36
        /*00ba*/ 	.short	(.L_4251 - .L_4250)
.L_4250:
        /*00bc*/ 	.word	0x00000008
.L_4251:


//--------------------- .nv.info._ZN10layer_norm13ln_bwd_kernelINS_13Kernel_traitsI6__halfffffjLj5120ELj1ELj1ELj4ELj16ENS_18Kernel_traits_baseILj5120ES2_ffffjLj128EEEEELb0ELb0ELb0ELb1EEEvNS_9BwdParamsE --------------------------
	.section	.nv.info._ZN10layer_norm13ln_bwd_kernelINS_13Kernel_traitsI6__halfffffjLj5120ELj1ELj1ELj4ELj16ENS_18Kernel_traits_baseILj5120ES2_ffffjLj128EEEEELb0ELb0ELb0ELb1EEEvNS_9BwdParamsE,"",@"SHT_CUDA_INFO"
	.sectionflags	@""
	.align	4


	//----- nvinfo : EIATTR_CUDA_API_VERSION
	.align		4
        /*0000*/ 	.byte	0x04, 0x37
        /*0002*/ 	.short	(.L_4253 - .L_4252)
.L_4252:
        /*0004*/ 	.word	0x00000082


	//----- nvinfo : EIATTR_KPARAM_INFO
	.align		4
.L_4253:
        /*0008*/ 	.byte	0x04, 0x17
        /*000a*/ 	.short	(.L_4255 - .L_4254)
.L_4254:
        /*000c*/ 	.word	0x00000000
        /*0010*/ 	.short	0x0000
        /*0012*/ 	.short	0x0000
        /*0014*/ 	.byte	0x00, 0xf0, 0xa1, 0x04


	//----- nvinfo : EIATTR_SPARSE_MMA_MASK
	.align		4
.L_4255:
        /*0018*/ 	.byte	0x03, 0x50
        /*001a*/ 	.short	0x0000


	//----- nvinfo : EIATTR_MAXREG_COUNT
	.align		4
        /*001c*/ 	.byte	0x03, 0x1b
        /*001e*/ 	.short	0x00ff


	//----- nvinfo : EIATTR_NUM_BARRIERS
	.align		4
        /*0020*/ 	.byte	0x02, 0x4c
        /*0022*/ 	.byte	0x01
	.zero		1


	//----- nvinfo : EIATTR_MERCURY_ISA_VERSION
	.align		4
        /*0024*/ 	.byte	0x03, 0x5f
        /*0026*/ 	.short	0x0101


	//----- nvinfo : EIATTR_COOP_GROUP_MASK_REGIDS
	.align		4
        /*0028*/ 	.byte	0x04, 0x29
        /*002a*/ 	.short	(.L_4257 - .L_4256)


	//   ....[0]....
.L_4256:
        /*002c*/ 	.word	0xffffffff


	//   ....[1]....
        /*0030*/ 	.word	0xffffffff


	//   ....[2]....
        /*0034*/ 	.word	0xffffffff


	//   ....[3]....
        /*0038*/ 	.word	0xffffffff


	//   ....[4]....
        /*003c*/ 	.word	0xffffffff


	//   ....[5]....
        /*0040*/ 	.word	0xffffffff


	//   ....[6]....
        /*0044*/ 	.word	0xffffffff


	//   ....[7]....
        /*0048*/ 	.word	0xffffffff


	//   ....[8]....
        /*004c*/ 	.word	0xffffffff


	//   ....[9]....
        /*0050*/ 	.word	0xffffffff


	//----- nvinfo : EIATTR_COOP_GROUP_INSTR_OFFSETS
	.align		4
.L_4257:
        /*0054*/ 	.byte	0x04, 0x28
        /*0056*/ 	.short	(.L_4259 - .L_4258)


	//   ....[0]....
.L_4258:
        /*0058*/ 	.word	0x00002190


	//   ....[1]....
        /*005c*/ 	.word	0x00002270


	//   ....[2]....
        /*0060*/ 	.word	0x00002280


	//   ....[3]....
        /*0064*/ 	.word	0x000022b0


	//   ....[4]....
        /*0068*/ 	.word	0x000022c0


	//   ....[5]....
        /*006c*/ 	.word	0x000022f0


	//   ....[6]....
        /*0070*/ 	.word	0x00002300


	//   ....[7]....
        /*0074*/ 	.word	0x00002360


	//   ....[8]....
        /*0078*/ 	.word	0x00002370


	//   ....[9]....
        /*007c*/ 	.word	0x000023a0


	//----- nvinfo : EIATTR_VRC_CTA_INIT_COUNT
	.align		4
.L_4259:
        /*0080*/ 	.byte	0x02, 0x4a
	.zero		1
	.zero		1


	//----- nvinfo : EIATTR_EXIT_INSTR_OFFSETS
	.align		4
        /*0084*/ 	.byte	0x04, 0x1c
        /*0086*/ 	.short	(.L_4261 - .L_4260)


	//   ....[0]....
.L_4260:
        /*0088*/ 	.word	0x00006040


	//----- nvinfo : EIATTR_MAX_THREADS
	.align		4
.L_4261:
        /*008c*/ 	.byte	0x04, 0x05
        /*008e*/ 	.short	(.L_4263 - .L_4262)
.L_4262:
        /*0090*/ 	.word	0x00000080
        /*0094*/ 	.word	0x00000001
        /*0098*/ 	.word	0x00000001


	//----- nvinfo : EIATTR_CRS_STACK_SIZE
	.align		4
.L_4263:
        /*009c*/ 	.byte	0x04, 0x1e
        /*009e*/ 	.short	(.L_4265 - .L_4264)
.L_4264:
        /*00a0*/ 	.word	0x00000000


	//----- nvinfo : EIATTR_CBANK_PARAM_SIZE
	.align		4
.L_4265:
        /*00a4*/ 	.byte	0x03, 0x19
        /*00a6*/ 	.short	0x0128


	//----- nvinfo : EIATTR_PARAM_CBANK
	.align		4
        /*00a8*/ 	.byte	0x04, 0x0a
        /*00aa*/ 	.short	(.L_4267 - .L_4266)
	.align		4
.L_4266:
        /*00ac*/ 	.word	index@(.nv.constant0._ZN10layer_norm13ln_bwd_kernelINS_13Kernel_traitsI6__halfffffjLj5120ELj1ELj1ELj4ELj16ENS_18Kernel_traits_baseILj5120ES2_ffffjLj128EEEEELb0ELb0ELb0ELb1EEEvNS_9BwdParamsE)
        /*00b0*/ 	.short	0x0380
        /*00b2*/ 	.short	0x0128


	//----- nvinfo : EIATTR_SW_WAR
	.align		4
.L_4267:
        /*00b4*/ 	.byte	0x04, 0x36
        /*00b6*/ 	.short	(.L_4269 - .L_4268)
.L_4268:
        /*00b8*/ 	.word	0x00000008
.L_4269:


//--------------------- .nv.info._ZN10layer_norm13ln_bwd_kernelINS_13Kernel_traitsI6__halfffffjLj5120ELj1ELj1ELj4ELj16ENS_18Kernel_traits_baseILj5120ES2_ffffjLj128EEEEELb0ELb0ELb1ELb0EEEvNS_9BwdParamsE --------------------------
	.section	.nv.info._ZN10layer_norm13ln_bwd_kernelINS_13Kernel_traitsI6__halfffffjLj5120ELj1ELj1ELj4ELj16ENS_18Kernel_traits_baseILj5120ES2_ffffjLj128EEEEELb0ELb0ELb1ELb0EEEvNS_9BwdParamsE,"",@"SHT_CUDA_INFO"
	.sectionflags	@""
	.align	4


	//----- nvinfo : EIATTR_CUDA_API_VERSION
	.align		4
        /*0000*/ 	.byte	0x04, 0x37
        /*0002*/ 	.short	(.L_4271 - .L_4270)
.L_4270:
        /*0004*/ 	.word	0x00000082


	//----- nvinfo : EIATTR_KPARAM_INFO
	.align		4
.L_4271:
        /*0008*/ 	.byte	0x04, 0x17
        /*000a*/ 	.short	(.L_4273 - .L_4272)
.L_4272:
        /*000c*/ 	.word	0x00000000
        /*0010*/ 	.short	0x0000
        /*0012*/ 	.short	0x0000
        /*0014*/ 	.byte	0x00, 0xf0, 0xa1, 0x04


	//----- nvinfo : EIATTR_SPARSE_MMA_MASK
	.align		4
.L_4273:
        /*0018*/ 	.byte	0x03, 0x50
        /*001a*/ 	.short	0x0000


	//----- nvinfo : EIATTR_MAXREG_COUNT
	.align		4
        /*001c*/ 	.byte	0x03, 0x1b
        /*001e*/ 	.short	0x00ff


	//----- nvinfo : EIATTR_NUM_BARRIERS
	.align		4
        /*0020*/ 	.byte	0x02, 0x4c
        /*0022*/ 	.byte	0x01
	.zero		1


	//----- nvinfo : EIATTR_MERCURY_ISA_VERSION
	.align		4
        /*0024*/ 	.byte	0x03, 0x5f
        /*0026*/ 	.short	0x0101


	//----- nvinfo : EIATTR_COOP_GROUP_MASK_REGIDS
	.align		4
        /*0028*/ 	.byte	0x04, 0x29
        /*002a*/ 	.short	(.L_4275 - .L_4274)


	//   ....[0]....
.L_4274:
        /*002c*/ 	.word	0xffffffff


	//   ....[1]....
        /*0030*/ 	.word	0xffffffff


	//   ....[2]....
        /*0034*/ 	.word	0xffffffff


	//   ....[3]....
        /*0038*/ 	.word	0xffffffff


	//   ....[4]....
        /*003c*/ 	.word	0xffffffff


	//   ....[5]....
        /*0040*/ 	.word	0xffffffff


	//   ....[6]....
        /*0044*/ 	.word	0xffffffff


	//   ....[7]....
        /*0048*/ 	.word	0xffffffff


	//   ....[8]....
        /*004c*/ 	.word	0xffffffff


	//   ....[9]....
        /*0050*/ 	.word	0xffffffff


	//----- nvinfo : EIATTR_COOP_GROUP_INSTR_OFFSETS
	.align		4
.L_4275:
        /*0054*/ 	.byte	0x04, 0x28
        /*0056*/ 	.short	(.L_4277 - .L_4276)


	//   ....[0]....
.L_4276:
        /*0058*/ 	.word	0x00003360


	//   ....[1]....
        /*005c*/ 	.word	0x00003390


	//   ....[2]....
        /*0060*/ 	.word	0x000033c0


	//   ....[3]....
        /*0064*/ 	.word	0x000033d0


	//   ....[4]....
        /*0068*/ 	.word	0x00003400


	//   ....[5]....
        /*006c*/ 	.word	0x00003410


	//   ....[6]....
        /*0070*/ 	.word	0x00003440


	//   ....[7]....
        /*0074*/ 	.word	0x00003450


	//   ....[8]....
        /*0078*/ 	.word	0x00003480


	//   ....[9]....
        /*007c*/ 	.word	0x00003490


	//----- nvinfo : EIATTR_VRC_CTA_INIT_COUNT
	.align		4
.L_4277:
        /*0080*/ 	.byte	0x02, 0x4a
	.zero		1
	.zero		1


	//----- nvinfo : EIATTR_EXIT_INSTR_OFFSETS
	.align		4
        /*0084*/ 	.byte	0x04, 0x1c
        /*0086*/ 	.short	(.L_4279 - .L_4278)


	//   ....[0]....
.L_4278:
        /*0088*/ 	.word	0x0000a0b0


	//   ....[1]....
        /*008c*/ 	.word	0x0000a130


	//----- nvinfo : EIATTR_MAX_THREADS
	.align		4
.L_4279:
        /*0090*/ 	.byte	0x04, 0x05
        /*0092*/ 	.short	(.L_4281 - .L_4280)
.L_4280:
        /*0094*/ 	.word	0x00000080
        /*0098*/ 	.word	0x00000001
        /*009c*/ 	.word	0x00000001


	//----- nvinfo : EIATTR_CRS_STACK_SIZE
	.align		4
.L_4281:
        /*00a0*/ 	.byte	0x04, 0x1e
        /*00a2*/ 	.short	(.L_4283 - .L_4282)
.L_4282:
        /*00a4*/ 	.word	0x00000000


	//----- nvinfo : EIATTR_CBANK_PARAM_SIZE
	.align		4
.L_4283:
        /*00a8*/ 	.byte	0x03, 0x19
        /*00aa*/ 	.short	0x0128


	//----- nvinfo : EIATTR_PARAM_CBANK
	.align		4
        /*00ac*/ 	.byte	0x04, 0x0a
        /*00ae*/ 	.short	(.L_4285 - .L_4284)
	.align		4
.L_4284:
        /*00b0*/ 	.word	index@(.nv.constant0._ZN10layer_norm13ln_bwd_kernelINS_13Kernel_traitsI6__halfffffjLj5120ELj1ELj1ELj4ELj16ENS_18Kernel_traits_baseILj5120ES2_ffffjLj128EEEEELb0ELb0ELb1ELb0EEEvNS_9BwdParamsE)
        /*00b4*/ 	.short	0x0380
        /*00b6*/ 	.short	0x0128


	//----- nvinfo : EIATTR_SW_WAR
	.align		4
.L_4285:
        /*00b8*/ 	.byte	0x04, 0x36
        /*00ba*/ 	.short	(.L_4287 - .L_4286)
.L_4286:
        /*00bc*/ 	.word	0x00000008
.L_4287:


//--------------------- .nv.info._ZN10layer_norm13ln_bwd_kernelINS_13Kernel_traitsI6__halfffffjLj5120ELj1ELj1ELj4ELj16ENS_18Kernel_traits_baseILj5120ES2_ffffjLj128EEEEELb0ELb0ELb1ELb1EEEvNS_9BwdParamsE --------------------------
	.section	.nv.info._ZN10layer_norm13ln_bwd_kernelINS_13Kernel_traitsI6__halfffffjLj5120ELj1ELj1ELj4ELj16ENS_18Kernel_traits_baseILj5120ES2_ffffjLj128EEEEELb0ELb0ELb1ELb1EEEvNS_9BwdParamsE,"",@"SHT_CUDA_INFO"
	.sectionflags	@""
	.align	4


	//----- nvinfo : EIATTR_CUDA_API_VERSION
	.align		4
        /*0000*/ 	.byte	0x04, 0x37
        /*0002*/ 	.short	(.L_4289 - .L_4288)
.L_4288:
        /*0004*/ 	.word	0x00000082


	//----- nvinfo : EIATTR_KPARAM_INFO
	.align		4
.L_4289:
        /*0008*/ 	.byte	0x04, 0x17
        /*000a*/ 	.short	(.L_4291 - .L_4290)
.L_4290:
        /*000c*/ 	.word	0x00000000
        /*0010*/ 	.short	0x0000
        /*0012*/ 	.short	0x0000
        /*0014*/ 	.byte	0x00, 0xf0, 0xa1, 0x04


	//----- nvinfo : EIATTR_SPARSE_MMA_MASK
	.align		4
.L_4291:
        /*0018*/ 	.byte	0x03, 0x50
        /*001a*/ 	.short	0x0000


	//----- nvinfo : EIATTR_MAXREG_COUNT
	.align		4
        /*001c*/ 	.byte	0x03, 0x1b
        /*001e*/ 	.short	0x00ff


	//----- nvinfo : EIATTR_NUM_BARRIERS
	.align		4
        /*0020*/ 	.byte	0x02, 0x4c
        /*0022*/ 	.byte	0x01
	.zero		1


	//----- nvinfo : EIATTR_MERCURY_ISA_VERSION
	.align		4
        /*0024*/ 	.byte	0x03, 0x5f
        /*0026*/ 	.short	0x0101


	//----- nvinfo : EIATTR_COOP_GROUP_MASK_REGIDS
	.align		4
        /*0028*/ 	.byte	0x04, 0x29
        /*002a*/ 	.short	(.L_4293 - .L_4292)


	//   ....[0]....
.L_4292:
        /*002c*/ 	.word	0xffffffff


	//   ....[1]....
        /*0030*/ 	.word	0xffffffff


	//   ....[2]....
        /*0034*/ 	.word	0xffffffff


	//   ....[3]....
        /*0038*/ 	.word	0xffffffff


	//   ....[4]....
        /*003c*/ 	.word	0xffffffff


	//   ....[5]....
        /*0040*/ 	.word	0xffffffff


	//   ....[6]....
        /*0044*/ 	.word	0xffffffff


	//   ....[7]....
        /*0048*/ 	.word	0xffffffff


	//   ....[8]....
        /*004c*/ 	.word	0xffffffff


	//   ....[9]....
        /*0050*/ 	.word	0xffffffff


	//----- nvinfo : EIATTR_COOP_GROUP_INSTR_OFFSETS
	.align		4
.L_4293:
        /*0054*/ 	.byte	0x04, 0x28
        /*0056*/ 	.short	(.L_4295 - .L_4294)


	//   ....[0]....
.L_4294:
        /*0058*/ 	.word	0x00002440


	//   ....[1]....
        /*005c*/ 	.word	0x00002460


	//   ....[2]....
        /*0060*/ 	.word	0x000024a0


	//   ....[3]....
        /*0064*/ 	.word	0x000024b0


	//   ....[4]....
        /*0068*/ 	.word	0x000024f0


	//   ....[5]....
        /*006c*/ 	.word	0x00002500


	//   ....[6]....
        /*0070*/ 	.word	0x00002530


	//   ....[7]....
        /*0074*/ 	.word	0x00002540


	//   ....[8]....
        /*0078*/ 	.word	0x00002570


	//   ....[9]....
        /*007c*/ 	.word	0x00002580


	//----- nvinfo : EIATTR_VRC_CTA_INIT_COUNT
	.align		4
.L_4295:
        /*0080*/ 	.byte	0x02, 0x4a
	.zero		1
	.zero		1


	//----- nvinfo : EIATTR_EXIT_INSTR_OFFSETS
	.align		4
        /*0084*/ 	.byte	0x04, 0x1c
        /*0086*/ 	.short	(.L_4297 - .L_4296)


	//   ....[0]....
.L_4296:
        /*0088*/ 	.word	0x00007160


	//----- nvinfo : EIATTR_MAX_THREADS
	.align		4
.L_4297:
        /*008c*/ 	.byte	0x04, 0x05
        /*008e*/ 	.short	(.L_4299 - .L_4298)
.L_4298:
        /*0090*/ 	.word	0x00000080
        /*0094*/ 	.word	0x00000001
        /*0098*/ 	.word	0x00000001


	//----- nvinfo : EIATTR_CRS_STACK_SIZE
	.align		4
.L_4299:
        /*009c*/ 	.byte	0x04, 0x1e
        /*009e*/ 	.short	(.L_4301 - .L_4300)
.L_4300:
        /*00a0*/ 	.word	0x00000000


	//----- nvinfo : EIATTR_CBANK_PARAM_SIZE
	.align		4
.L_4301:
        /*00a4*/ 	.byte	0x03, 0x19
        /*00a6*/ 	.short	0x0128


	//----- nvinfo : EIATTR_PARAM_CBANK
	.align		4
        /*00a8*/ 	.byte	0x04, 0x0a
        /*00aa*/ 	.short	(.L_4303 - .L_4302)
	.align		4
.L_4302:
        /*00ac*/ 	.word	index@(.nv.constant0._ZN10layer_norm13ln_bwd_kernelINS_13Kernel_traitsI6__halfffffjLj5120ELj1ELj1ELj4ELj16ENS_18Kernel_traits_baseILj5120ES2_ffffjLj128EEEEELb0ELb0ELb1ELb1EEEvNS_9BwdParamsE)
        /*00b0*/ 	.short	0x0380
        /*00b2*/ 	.short	0x0128


	//----- nvinfo : EIATTR_SW_WAR
	.align		4
.L_4303:
        /*00b4*/ 	.byte	0x04, 0x36
        /*00b6*/ 	.short	(.L_4305 - .L_4304)
.L_4304:
        /*00b8*/ 	.word	0x00000008
.L_4305:


//--------------------- .nv.info._ZN10layer_norm13ln_bwd_kernelINS_13Kernel_traitsI6__halfffffjLj5120ELj1ELj1ELj4ELj16ENS_18Kernel_traits_baseILj5120ES2_ffffjLj128EEEEELb0ELb1ELb0ELb0EEEvNS_9BwdParamsE --------------------------
	.section	.nv.info._ZN10layer_norm13ln_bwd_kernelINS_13Kernel_traitsI6__halfffffjLj5120ELj1ELj1ELj4ELj16ENS_18Kernel_traits_baseILj5120ES2_ffffjLj128EEEEELb0ELb1ELb0ELb0EEEvNS_9BwdParamsE,"",@"SHT_CUDA_INFO"
	.sectionflags	@""
	.align	4


	//----- nvinfo : EIATTR_CUDA_API_VERSION
	.align		4
        /*0000*/ 	.byte	0x04, 0x37
        /*0002*/ 	.short	(.L_4307 - .L_4306)
.L_4306:
        /*0004*/ 	.word	0x00000082


	//----- nvinfo : EIATTR_KPARAM_INFO
	.align		4
.L_4307:
        /*0008*/ 	.byte	0x04, 0x17
        /*000a*/ 	.short	(.L_4309 - .L_4308)
.L_4308:
        /*000c*/ 	.word	0x00000000
        /*0010*/ 	.short	0x0000
        /*0012*/ 	.short	0x0000
        /*0014*/ 	.byte	0x00, 0xf0, 0xa1, 0x04


	//----- nvinfo : EIATTR_SPARSE_MMA_MASK
	.align		4
.L_4309:
        /*0018*/ 	.byte	0x03, 0x50
        /*001a*/ 	.short	0x0000


	//----- nvinfo : EIATTR_MAXREG_COUNT
	.align		4
        /*001c*/ 	.byte	0x03, 0x1b
        /*001e*/ 	.short	0x00ff


	//----- nvinfo : EIATTR_NUM_BARRIERS
	.align		4
        /*0020*/ 	.byte	0x02, 0x4c
        /*0022*/ 	.byte	0x01
	.zero		1


	//----- nvinfo : EIATTR_ANNOTATIONS
	.align		4
        /*0024*/ 	.byte	0x04, 0x55
        /*0026*/ 	.short	(.L_4311 - .L_4310)


	//   ....[0]....
.L_4310:
        /* <DEDUP_REMOVED lines=113> */


	//----- nvinfo : EIATTR_MERCURY_ISA_VERSION
	.align		4
.L_4311:
        /*0728*/ 	.byte	0x03, 0x5f
        /*072a*/ 	.short	0x0101


	//----- nvinfo : EIATTR_COOP_GROUP_MASK_REGIDS
	.align		4
        /*072c*/ 	.byte	0x04, 0x29
        /*072e*/ 	.short	(.L_4313 - .L_4312)


	//   ....[0]....
.L_4312:
        /*0730*/ 	.word	0xffffffff


	//   ....[1]....
        /*0734*/ 	.word	0xffffffff


	//   ....[2]....
        /*0738*/ 	.word	0xffffffff


	//   ....[3]....
        /*073c*/ 	.word	0xffffffff


	//   ....[4]....
        /*0740*/ 	.word	0xffffffff


	//   ....[5]....
        /*0744*/ 	.word	0xffffffff


	//   ....[6]....
        /*0748*/ 	.word	0xffffffff


	//   ....[7]....
        /*074c*/ 	.word	0xffffffff


	//   ....[8]....
        /*0750*/ 	.word	0xffffffff


	//   ....[9]....
        /*0754*/ 	.word	0xffffffff


	//----- nvinfo : EIATTR_COOP_GROUP_INSTR_OFFSETS
	.align		4
.L_4313:
        /*0758*/ 	.byte	0x04, 0x28
        /*075a*/ 	.short	(.L_4315 - .L_4314)


	//   ....[0]....
.L_4314:
        /*075c*/ 	.word	0x00003c80


	//   ....[1]....
        /*0760*/ 	.word	0x00003cc0


	//   ....[2]....
        /*0764*/ 	.word	0x00003cf0


	//   ....[3]....
        /*0768*/ 	.word	0x00003d10


	//   ....[4]....
        /*076c*/ 	.word	0x00003d30


	//   ....[5]....
        /*0770*/ 	.word	0x00003d50


	//   ....[6]....
        /*0774*/ 	.word	0x00003d70


	//   ....[7]....
        /*0778*/ 	.word	0x00003d90


	//   ....[8]....
        /*077c*/ 	.word	0x00003db0


	//   ....[9]....
        /*0780*/ 	.word	0x00003dc0


	//----- nvinfo : EIATTR_VRC_CTA_INIT_COUNT
	.align		4
.L_4315:
        /*0784*/ 	.byte	0x02, 0x4a
	.zero		1
	.zero		1


	//----- nvinfo : EIATTR_EXIT_INSTR_OFFSETS
	.align		4
        /*0788*/ 	.byte	0x04, 0x1c
        /*078a*/ 	.short	(.L_4317 - .L_4316)


	//   ....[0]....
.L_4316:
        /*078c*/ 	.word	0x0000b930


	//   ....[1]....
        /*0790*/ 	.word	0x0000b9d0


	//----- nvinfo : EIATTR_MAX_THREADS
	.align		4
.L_4317:
        /*0794*/ 	.byte	0x04, 0x05
        /*0796*/ 	.short	(.L_4319 - .L_4318)
.L_4318:
        /*0798*/ 	.word	0x00000080
        /*079c*/ 	.word	0x00000001
        /*07a0*/ 	.word	0x00000001


	//----- nvinfo : EIATTR_CRS_STACK_SIZE
	.align		4
.L_4319:
        /*07a4*/ 	.byte	0x04, 0x1e
        /*07a6*/ 	.short	(.L_4321 - .L_4320)
.L_4320:
        /*07a8*/ 	.word	0x00000000


	//----- nvinfo : EIATTR_CBANK_PARAM_SIZE
	.align		4
.L_4321:
        /*07ac*/ 	.byte	0x03, 0x19
        /*07ae*/ 	.short	0x0128


	//----- nvinfo : EIATTR_PARAM_CBANK
	.align		4
        /*07b0*/ 	.byte	0x04, 0x0a
        /*07b2*/ 	.short	(.L_4323 - .L_4322)
	.align		4
.L_4322:
        /*07b4*/ 	.word	index@(.nv.constant0._ZN10layer_norm13ln_bwd_kernelINS_13Kernel_traitsI6__halfffffjLj5120ELj1ELj1ELj4ELj16ENS_18Kernel_traits_baseILj5120ES2_ffffjLj128EEEEELb0ELb1ELb0ELb0EEEvNS_9BwdParamsE)
        /*07b8*/ 	.short	0x0380
        /*07ba*/ 	.short	0x0128


	//----- nvinfo : EIATTR_SW_WAR
	.align		4
.L_4323:
        /*07bc*/ 	.byte	0x04, 0x36
        /*07be*/ 	.short	(.L_4325 - .L_4324)
.L_4324:
        /*07c0*/ 	.word	0x00000008
.L_4325:


//--------------------- .nv.info._ZN10layer_norm13ln_bwd_kernelINS_13Kernel_traitsI6__halfffffjLj5120ELj1ELj1ELj4ELj16ENS_18Kernel_traits_baseILj5120ES2_ffffjLj128EEEEELb0ELb1ELb0ELb1EEEvNS_9BwdParamsE --------------------------
	.section	.nv.info._ZN10layer_norm13ln_bwd_kernelINS_13Kernel_traitsI6__halfffffjLj5120ELj1ELj1ELj4ELj16ENS_18Kernel_traits_baseILj5120ES2_ffffjLj128EEEEELb0ELb1ELb0ELb1EEEvNS_9BwdParamsE,"",@"SHT_CUDA_INFO"
	.sectionflags	@""
	.align	4


	//----- nvinfo : EIATTR_CUDA_API_VERSION
	.align		4
        /*0000*/ 	.byte	0x04, 0x37
        /*0002*/ 	.short	(.L_4327 - .L_4326)
.L_4326:
        /*0004*/ 	.word	0x00000082


	//----- nvinfo : EIATTR_KPARAM_INFO
	.align		4
.L_4327:
        /*0008*/ 	.byte	0x04, 0x17
        /*000a*/ 	.short	(.L_4329 - .L_4328)
.L_4328:
        /*000c*/ 	.word	0x00000000
        /*0010*/ 	.short	0x0000
        /*0012*/ 	.short	0x0000
        /*0014*/ 	.byte	0x00, 0xf0, 0xa1, 0x04


	//----- nvinfo : EIATTR_SPARSE_MMA_MASK
	.align		4
.L_4329:
        /*0018*/ 	.byte	0x03, 0x50
        /*001a*/ 	.short	0x0000


	//----- nvinfo : EIATTR_MAXREG_COUNT
	.align		4
        /*001c*/ 	.byte	0x03, 0x1b
        /*001e*/ 	.short	0x00ff


	//----- nvinfo : EIATTR_NUM_BARRIERS
	.align		4
        /*0020*/ 	.byte	0x02, 0x4c
        /*0022*/ 	.byte	0x01
	.zero		1


	//----- nvinfo : EIATTR_ANNOTATIONS
	.align		4
        /*0024*/ 	.byte	0x04, 0x55
        /*0026*/ 	.short	(.L_4331 - .L_4330)


	//   ....[0]....
.L_4330:
        /* <DEDUP_REMOVED lines=131> */


	//----- nvinfo : EIATTR_MERCURY_ISA_VERSION
	.align		4
.L_4331:
        /*0848*/ 	.byte	0x03, 0x5f
        /*084a*/ 	.short	0x0101


	//----- nvinfo : EIATTR_COOP_GROUP_MASK_REGIDS
	.align		4
        /*084c*/ 	.byte	0x04, 0x29
        /*084e*/ 	.short	(.L_4333 - .L_4332)


	//   ....[0]....
.L_4332:
        /*0850*/ 	.word	0xffffffff


	//   ....[1]....
        /*0854*/ 	.word	0xffffffff


	//   ....[2]....
        /*0858*/ 	.word	0xffffffff


	//   ....[3]....
        /*085c*/ 	.word	0xffffffff


	//   ....[4]....
        /*0860*/ 	.word	0xffffffff


	//   ....[5]....
        /*0864*/ 	.word	0xffffffff


	//   ....[6]....
        /*0868*/ 	.word	0xffffffff


	//   ....[7]....
        /*086c*/ 	.word	0xffffffff


	//   ....[8]....
        /*0870*/ 	.word	0xffffffff


	//   ....[9]....
        /*0874*/ 	.word	0xffffffff


	//----- nvinfo : EIATTR_COOP_GROUP_INSTR_OFFSETS
	.align		4
.L_4333:
        /*0878*/ 	.byte	0x04, 0x28
        /*087a*/ 	.short	(.L_4335 - .L_4334)


	//   ....[0]....
.L_4334:
        /*087c*/ 	.word	0x00003040


	//   ....[1]....
        /*0880*/ 	.word	0x000030f0


	//   ....[2]....
        /*0884*/ 	.word	0x00003110


	//   ....[3]....
        /*0888*/ 	.word	0x00003130


	//   ....[4]....
        /*088c*/ 	.word	0x00003150


	//   ....[5]....
        /*0890*/ 	.word	0x00003170


	//   ....[6]....
        /*0894*/ 	.word	0x00003190


	//   ....[7]....
        /*0898*/ 	.word	0x000031b0


	//   ....[8]....
        /*089c*/ 	.word	0x00003200


	//   ....[9]....
        /*08a0*/ 	.word	0x00003230


	//----- nvinfo : EIATTR_VRC_CTA_INIT_COUNT
	.align		4
.L_4335:
        /*08a4*/ 	.byte	0x02, 0x4a
	.zero		1
	.zero		1


	//----- nvinfo : EIATTR_EXIT_INSTR_OFFSETS
	.align		4
        /*08a8*/ 	.byte	0x04, 0x1c
        /*08aa*/ 	.short	(.L_4337 - .L_4336)


	//   ....[0]....
.L_4336:
        /*08ac*/ 	.word	0x0000a150


	//----- nvinfo : EIATTR_MAX_THREADS
	.align		4
.L_4337:
        /*08b0*/ 	.byte	0x04, 0x05
        /*08b2*/ 	.short	(.L_4339 - .L_4338)
.L_4338:
        /*08b4*/ 	.word	0x00000080
        /*08b8*/ 	.word	0x00000001
        /*08bc*/ 	.word	0x00000001


	//----- nvinfo : EIATTR_CRS_STACK_SIZE
	.align		4
.L_4339:
        /*08c0*/ 	.byte	0x04, 0x1e
        /*08c2*/ 	.short	(.L_4341 - .L_4340)
.L_4340:
        /*08c4*/ 	.word	0x00000000


	//----- nvinfo : EIATTR_CBANK_PARAM_SIZE
	.align		4
.L_4341:
        /*08c8*/ 	.byte	0x03, 0x19
        /*08ca*/ 	.short	0x0128


	//----- nvinfo : EIATTR_PARAM_CBANK
	.align		4
        /*08cc*/ 	.byte	0x04, 0x0a
        /*08ce*/ 	.short	(.L_4343 - .L_4342)
	.align		4
.L_4342:
        /*08d0*/ 	.word	index@(.nv.constant0._ZN10layer_norm13ln_bwd_kernelINS_13Kernel_traitsI6__halfffffjLj5120ELj1ELj1ELj4ELj16ENS_18Kernel_traits_baseILj5120ES2_ffffjLj128EEEEELb0ELb1ELb0ELb1EEEvNS_9BwdParamsE)
        /*08d4*/ 	.short	0x0380
        /*08d6*/ 	.short	0x0128


	//----- nvinfo : EIATTR_SW_WAR
	.align		4
.L_4343:
        /*08d8*/ 	.byte	0x04, 0x36
        /*08da*/ 	.short	(.L_4345 - .L_4344)
.L_4344:
        /*08dc*/ 	.word	0x00000008
.L_4345:


//--------------------- .nv.info._ZN10layer_norm13ln_bwd_kernelINS_13Kernel_traitsI6__halfffffjLj5120ELj1ELj1ELj4ELj16ENS_18Kernel_traits_baseILj5120ES2_ffffjLj128EEEEELb0ELb1ELb1ELb0EEEvNS_9BwdParamsE --------------------------
	.section	.nv.info._ZN10layer_norm13ln_bwd_kernelINS_13Kernel_traitsI6__halfffffjLj5120ELj1ELj1ELj4ELj16ENS_18Kernel_traits_baseILj5120ES2_ffffjLj128EEEEELb0ELb1ELb1ELb0EEEvNS_9BwdParamsE,"",@"SHT_CUDA_INFO"
	.sectionflags	@""
	.align	4


	//----- nvinfo : EIATTR_CUDA_API_VERSION
	.align		4
        /*0000*/ 	.byte	0x04, 0x37
        /*0002*/ 	.short	(.L_4347 - .L_4346)
.L_4346:
        /*0004*/ 	.word	0x00000082


	//----- nvinfo : EIATTR_KPARAM_INFO
	.align		4
.L_4347:
        /*0008*/ 	.byte	0x04, 0x17
        /*000a*/ 	.short	(.L_4349 - .L_4348)
.L_4348:
        /*000c*/ 	.word	0x00000000
        /*0010*/ 	.short	0x0000
        /*0012*/ 	.short	0x0000
        /*0014*/ 	.byte	0x00, 0xf0, 0xa1, 0x04


	//----- nvinfo : EIATTR_SPARSE_MMA_MASK
	.align		4
.L_4349:
        /*0018*/ 	.byte	0x03, 0x50
        /*001a*/ 	.short	0x0000


	//----- nvinfo : EIATTR_MAXREG_COUNT
	.align		4
        /*001c*/ 	.byte	0x03, 0x1b
        /*001e*/ 	.short	0x00ff


	//----- nvinfo : EIATTR_NUM_BARRIERS
	.align		4
        /*0020*/ 	.byte	0x02, 0x4c
        /*0022*/ 	.byte	0x01
	.zero		1


	//----- nvinfo : EIATTR_ANNOTATIONS
	.align		4
        /*0024*/ 	.byte	0x04, 0x55
        /*0026*/ 	.short	(.L_4351 - .L_4350)


	//   ....[0]....
.L_4350:
        /* <DEDUP_REMOVED lines=200> */


	//----- nvinfo : EIATTR_MERCURY_ISA_VERSION
	.align		4
.L_4351:
        /*0c98*/ 	.byte	0x03, 0x5f
        /*0c9a*/ 	.short	0x0101


	//----- nvinfo : EIATTR_COOP_GROUP_MASK_REGIDS
	.align		4
        /*0c9c*/ 	.byte	0x04, 0x29
        /*0c9e*/ 	.short	(.L_4353 - .L_4352)


	//   ....[0]....
.L_4352:
        /*0ca0*/ 	.word	0xffffffff


	//   ....[1]....
        /*0ca4*/ 	.word	0xffffffff


	//   ....[2]....
        /*0ca8*/ 	.word	0xffffffff


	//   ....[3]....
        /*0cac*/ 	.word	0xffffffff


	//   ....[4]....
        /*0cb0*/ 	.word	0xffffffff


	//   ....[5]....
        /*0cb4*/ 	.word	0xffffffff


	//   ....[6]....
        /*0cb8*/ 	.word	0xffffffff


	//   ....[7]....
        /*0cbc*/ 	.word	0xffffffff


	//   ....[8]....
        /*0cc0*/ 	.word	0xffffffff


	//   ....[9]....
        /*0cc4*/ 	.word	0xffffffff


	//----- nvinfo : EIATTR_COOP_GROUP_INSTR_OFFSETS
	.align		4
.L_4353:
        /*0cc8*/ 	.byte	0x04, 0x28
        /*0cca*/ 	.short	(.L_4355 - .L_4354)


	//   ....[0]....
.L_4354:
        /*0ccc*/ 	.word	0x000043e0


	//   ....[1]....
        /*0cd0*/ 	.word	0x00004400


	//   ....[2]....
        /*0cd4*/ 	.word	0x00004440


	//   ....[3]....
        /*0cd8*/ 	.word	0x00004470


	//   ....[4]....
        /*0cdc*/ 	.word	0x00004490


	//   ....[5]....
        /*0ce0*/ 	.word	0x000044b0


	//   ....[6]....
        /*0ce4*/ 	.word	0x000044d0


	//   ....[7]....
        /*0ce8*/ 	.word	0x000044f0


	//   ....[8]....
        /*0cec*/ 	.word	0x00004510


	//   ....[9]....
        /*0cf0*/ 	.word	0x00004530


	//----- nvinfo : EIATTR_VRC_CTA_INIT_COUNT
	.align		4
.L_4355:
        /*0cf4*/ 	.byte	0x02, 0x4a
	.zero		1
	.zero		1


	//----- nvinfo : EIATTR_EXIT_INSTR_OFFSETS
	.align		4
        /*0cf8*/ 	.byte	0x04, 0x1c
        /*0cfa*/ 	.short	(.L_4357 - .L_4356)


	//   ....[0]....
.L_4356:
        /*0cfc*/ 	.word	0x0000e3a0


	//   ....[1]....
        /*0d00*/ 	.word	0x0000e440


	//----- nvinfo : EIATTR_MAX_THREADS
	.align		4
.L_4357:
        /*0d04*/ 	.byte	0x04, 0x05
        /*0d06*/ 	.short	(.L_4359 - .L_4358)
.L_4358:
        /*0d08*/ 	.word	0x00000080
        /*0d0c*/ 	.word	0x00000001
        /*0d10*/ 	.word	0x00000001


	//----- nvinfo : EIATTR_CRS_STACK_SIZE
	.align		4
.L_4359:
        /*0d14*/ 	.byte	0x04, 0x1e
        /*0d16*/ 	.short	(.L_4361 - .L_4360)
.L_4360:
        /*0d18*/ 	.word	0x00000000


	//----- nvinfo : EIATTR_CBANK_PARAM_SIZE
	.align		4
.L_4361:
        /*0d1c*/ 	.byte	0x03, 0x19
        /*0d1e*/ 	.short	0x0128


	//----- nvinfo : EIATTR_PARAM_CBANK
	.align		4
        /*0d20*/ 	.byte	0x04, 0x0a
        /*0d22*/ 	.short	(.L_4363 - .L_4362)
	.align		4
.L_4362:
        /*0d24*/ 	.word	index@(.nv.constant0._ZN10layer_norm13ln_bwd_kernelINS_13Kernel_traitsI6__halfffffjLj5120ELj1ELj1ELj4ELj16ENS_18Kernel_traits_baseILj5120ES2_ffffjLj128EEEEELb0ELb1ELb1ELb0EEEvNS_9BwdParamsE)
        /*0d28*/ 	.short	0x0380
        /*0d2a*/ 	.short	0x0128


	//----- nvinfo : EIATTR_SW_WAR
	.align		4
.L_4363:
        /*0d2c*/ 	.byte	0x04, 0x36
        /*0d2e*/ 	.short	(.L_4365 - .L_4364)
.L_4364:
        /*0d30*/ 	.word	0x00000008
.L_4365:


//--------------------- .nv.info._ZN10layer_norm13ln_bwd_kernelINS_13Kernel_traitsI6__halfffffjLj5120ELj1ELj1ELj4ELj16ENS_18Kernel_traits_baseILj5120ES2_ffffjLj128EEEEELb0ELb1ELb1ELb1EEEvNS_9BwdParamsE --------------------------
	.section	.nv.info._ZN10layer_norm13ln_bwd_kernelINS_13Kernel_traitsI6__halfffffjLj5120ELj1ELj1ELj4ELj16ENS_18Kernel_traits_baseILj5120ES2_ffffjLj128EEEEELb0ELb1ELb1ELb1EEEvNS_9BwdParamsE,"",@"SHT_CUDA_INFO"
	.sectionflags	@""
	.align	4


	//----- nvinfo : EIATTR_CUDA_API_VERSION
	.align		4
        /*0000*/ 	.byte	0x04, 0x37
        /*0002*/ 	.short	(.L_4367 - .L_4366)
.L_4366:
        /*0004*/ 	.word	0x00000082


	//----- nvinfo : EIATTR_KPARAM_INFO
	.align		4
.L_4367:
        /*0008*/ 	.byte	0x04, 0x17
        /*000a*/ 	.short	(.L_4369 - .L_4368)
.L_4368:
        /*000c*/ 	.word	0x00000000
        /*0010*/ 	.short	0x0000
        /*0012*/ 	.short	0x0000
        /*0014*/ 	.byte	0x00, 0xf0, 0xa1, 0x04


	//----- nvinfo : EIATTR_SPARSE_MMA_MASK
	.align		4
.L_4369:
        /*0018*/ 	.byte	0x03, 0x50
        /*001a*/ 	.short	0x0000


	//----- nvinfo : EIATTR_MAXREG_COUNT
	.align		4
        /*001c*/ 	.byte	0x03, 0x1b
        /*001e*/ 	.short	0x00ff


	//----- nvinfo : EIATTR_NUM_BARRIERS
	.align		4
        /*0020*/ 	.byte	0x02, 0x4c
        /*0022*/ 	.byte	0x01
	.zero		1


	//----- nvinfo : EIATTR_ANNOTATIONS
	.align		4
        /*0024*/ 	.byte	0x04, 0x55
        /*0026*/ 	.short	(.L_4371 - .L_4370)


	//   ....[0]....
.L_4370:
        /* <DEDUP_REMOVED lines=91> */


	//----- nvinfo : EIATTR_MERCURY_ISA_VERSION
	.align		4
.L_4371:
        /*05c0*/ 	.byte	0x03, 0x5f
        /*05c2*/ 	.short	0x0101


	//----- nvinfo : EIATTR_COOP_GROUP_MASK_REGIDS
	.align		4
        /*05c4*/ 	.byte	0x04, 0x29
        /*05c6*/ 	.short	(.L_4373 - .L_4372)


	//   ....[0]....
.L_4372:
        /*05c8*/ 	.word	0xffffffff


	//   ....[1]....
        /*05cc*/ 	.word	0xffffffff


	//   ....[2]....
        /*05d0*/ 	.word	0xffffffff


	//   ....[3]....
        /*05d4*/ 	.word	0xffffffff


	//   ....[4]....
        /*05d8*/ 	.word	0xffffffff


	//   ....[5]....
        /*05dc*/ 	.word	0xffffffff


	//   ....[6]....
        /*05e0*/ 	.word	0xffffffff


	//   ....[7]....
        /*05e4*/ 	.word	0xffffffff


	//   ....[8]....
        /*05e8*/ 	.word	0xffffffff


	//   ....[9]....
        /*05ec*/ 	.word	0xffffffff


	//----- nvinfo : EIATTR_COOP_GROUP_INSTR_OFFSETS
	.align		4
.L_4373:
        /*05f0*/ 	.byte	0x04, 0x28
        /*05f2*/ 	.short	(.L_4375 - .L_4374)


	//   ....[0]....
.L_4374:
        /*05f4*/ 	.word	0x00003190


	//   ....[1]....
        /*05f8*/ 	.word	0x000031b0


	//   ....[2]....
        /*05fc*/ 	.word	0x000031f0


	//   ....[3]....
        /*0600*/ 	.word	0x00003200


	//   ....[4]....
        /*0604*/ 	.word	0x00003240


	//   ....[5]....
        /*0608*/ 	.word	0x00003250


	//   ....[6]....
        /*060c*/ 	.word	0x00003280


	//   ....[7]....
        /*0610*/ 	.word	0x00003290


	//   ....[8]....
        /*0614*/ 	.word	0x000032c0


	//   ....[9]....
        /*0618*/ 	.word	0x000032d0


	//----- nvinfo : EIATTR_VRC_CTA_INIT_COUNT
	.align		4
.L_4375:
        /*061c*/ 	.byte	0x02, 0x4a
	.zero		1
	.zero		1


	//----- nvinfo : EIATTR_EXIT_INSTR_OFFSETS
	.align		4
        /*0620*/ 	.byte	0x04, 0x1c
        /*0622*/ 	.short	(.L_4377 - .L_4376)


	//   ....[0]....
.L_4376:
        /*0624*/ 	.word	0x0000c020


	//----- nvinfo : EIATTR_MAX_THREADS
	.align		4
.L_4377:
        /*0628*/ 	.byte	0x04, 0x05
        /*062a*/ 	.short	(.L_4379 - .L_4378)
.L_4378:
        /*062c*/ 	.word	0x00000080
        /*0630*/ 	.word	0x00000001
        /*0634*/ 	.word	0x00000001


	//----- nvinfo : EIATTR_CRS_STACK_SIZE
	.align		4
.L_4379:
        /*0638*/ 	.byte	0x04, 0x1e
        /*063a*/ 	.short	(.L_4381 - .L_4380)
.L_4380:
        /*063c*/ 	.word	0x00000000


	//----- nvinfo : EIATTR_CBANK_PARAM_SIZE
	.align		4
.L_4381:
        /*0640*/ 	.byte	0x03, 0x19
        /*0642*/ 	.short	0x0128


	//----- nvinfo : EIATTR_PARAM_CBANK
	.align		4
        /*0644*/ 	.byte	0x04, 0x0a
        /*0646*/ 	.short	(.L_4383 - .L_4382)
	.align		4
.L_4382:
        /*0648*/ 	.word	index@(.nv.constant0._ZN10layer_norm13ln_bwd_kernelINS_13Kernel_traitsI6__halfffffjLj5120ELj1ELj1ELj4ELj16ENS_18Kernel_traits_baseILj5120ES2_ffffjLj128EEEEELb0ELb1ELb1ELb1EEEvNS_9BwdParamsE)
        /*064c*/ 	.short	0x0380
        /*064e*/ 	.short	0x0128


	//----- nvinfo : EIATTR_SW_WAR
	.align		4
.L_4383:
        /*0650*/ 	.byte	0x04, 0x36
        /*0652*/ 	.short	(.L_4385 - .L_4384)
.L_4384:
        /*0654*/ 	.word	0x00000008
.L_4385:


//--------------------- .nv.info._ZN10layer_norm13ln_bwd_kernelINS_13Kernel_traitsI6__halfffffjLj5120ELj1ELj1ELj4ELj16ENS_18Kernel_traits_baseILj5120ES2_ffffjLj128EEEEELb1ELb0ELb0ELb0EEEvNS_9BwdParamsE --------------------------
	.section	.nv.info._ZN10layer_norm13ln_bwd_kernelINS_13Kernel_traitsI6__halfffffjLj5120ELj1ELj1ELj4ELj16ENS_18Kernel_traits_baseILj5120ES2_ffffjLj128EEEEELb1ELb0ELb0ELb0EEEvNS_9BwdParamsE,"",@"SHT_CUDA_INFO"
	.sectionflags	@""
	.align	4


	//----- nvinfo : EIATTR_CUDA_API_VERSION
	.align		4
        /*0000*/ 	.byte	0x04, 0x37
        /*0002*/ 	.short	(.L_4387 - .L_4386)
.L_4386:
        /*0004*/ 	.word	0x00000082


	//----- nvinfo : EIATTR_KPARAM_INFO
	.align		4
.L_4387:
        /*0008*/ 	.byte	0x04, 0x17
        /*000a*/ 	.short	(.L_4389 - .L_4388)
.L_4388:
        /*000c*/ 	.word	0x00000000
        /*0010*/ 	.short	0x0000
        /*0012*/ 	.short	0x0000
        /*0014*/ 	.byte	0x00, 0xf0, 0xa1, 0x04


	//----- nvinfo : EIATTR_SPARSE_MMA_MASK
	.align		4
.L_4389:
        /*0018*/ 	.byte	0x03, 0x50
        /*001a*/ 	.short	0x0000


	//----- nvinfo : EIATTR_MAXREG_COUNT
	.align		4
        /*001c*/ 	.byte	0x03, 0x1b
        /*001e*/ 	.short	0x00ff


	//----- nvinfo : EIATTR_NUM_BARRIERS
	.align		4
        /*0020*/ 	.byte	0x02, 0x4c
        /*0022*/ 	.byte	0x01
	.zero		1


	//----- nvinfo : EIATTR_MERCURY_ISA_VERSION
	.align		4
        /*0024*/ 	.byte	0x03, 0x5f
        /*0026*/ 	.short	0x0101


	//----- nvinfo : EIATTR_COOP_GROUP_MASK_REGIDS
	.align		4
        /*0028*/ 	.byte	0x04, 0x29
        /*002a*/ 	.short	(.L_4391 - .L_4390)


	//   ....[0]....
.L_4390:
        /*002c*/ 	.word	0xffffffff


	//   ....[1]....
        /*0030*/ 	.word	0xffffffff


	//   ....[2]....
        /*0034*/ 	.word	0xffffffff


	//   ....[3]....
        /*0038*/ 	.word	0xffffffff


	//   ....[4]....
        /*003c*/ 	.word	0xffffffff


	//   ....[5]....
        /*0040*/ 	.word	0xffffffff


	//   ....[6]....
        /*0044*/ 	.word	0xffffffff


	//   ....[7]....
        /*0048*/ 	.word	0xffffffff


	//   ....[8]....
        /*004c*/ 	.word	0xffffffff


	//   ....[9]....
        /*0050*/ 	.word	0xffffffff


	//----- nvinfo : EIATTR_COOP_GROUP_INSTR_OFFSETS
	.align		4
.L_4391:
        /*0054*/ 	.byte	0x04, 0x28
        /*0056*/ 	.short	(.L_4393 - .L_4392)


	//   ....[0]....
.L_4392:
        /*0058*/ 	.word	0x000030e0


	//   ....[1]....
        /*005c*/ 	.word	0x00003110


	//   ....[2]....
        /*0060*/ 	.word	0x00003140


	//   ....[3]....
        /*0064*/ 	.word	0x00003150


	//   ....[4]....
        /*0068*/ 	.word	0x00003180


	//   ....[5]....
        /*006c*/ 	.word	0x00003190


	//   ....[6]....
        /*0070*/ 	.word	0x000031c0


	//   ....[7]....
        /*0074*/ 	.word	0x000031d0


	//   ....[8]....
        /*0078*/ 	.word	0x00003200


	//   ....[9]....
        /*007c*/ 	.word	0x00003210


	//----- nvinfo : EIATTR_VRC_CTA_INIT_COUNT
	.align		4
.L_4393:
        /*0080*/ 	.byte	0x02, 0x4a
	.zero		1
	.zero		1


	//----- nvinfo : EIATTR_EXIT_INSTR_OFFSETS
	.align		4
        /*0084*/ 	.byte	0x04, 0x1c
        /*0086*/ 	.short	(.L_4395 - .L_4394)


	//   ....[0]....
.L_4394:
        /*0088*/ 	.word	0x00009da0


	//   ....[1]....
        /*008c*/ 	.word	0x00009e20


	//----- nvinfo : EIATTR_MAX_THREADS
	.align		4
.L_4395:
        /*0090*/ 	.byte	0x04, 0x05
        /*0092*/ 	.short	(.L_4397 - .L_4396)
.L_4396:
        /*0094*/ 	.word	0x00000080
        /*0098*/ 	.word	0x00000001
        /*009c*/ 	.word	0x00000001


	//----- nvinfo : EIATTR_CRS_STACK_SIZE
	.align		4
.L_4397:
        /*00a0*/ 	.byte	0x04, 0x1e
        /*00a2*/ 	.short	(.L_4399 - .L_4398)
.L_4398:
        /*00a4*/ 	.word	0x00000000


	//----- nvinfo : EIATTR_CBANK_PARAM_SIZE
	.align		4
.L_4399:
        /*00a8*/ 	.byte	0x03, 0x19
        /*00aa*/ 	.short	0x0128


	//----- nvinfo : EIATTR_PARAM_CBANK
	.align		4
        /*00ac*/ 	.byte	0x04, 0x0a
        /*00ae*/ 	.short	(.L_4401 - .L_4400)
	.align		4
.L_4400:
        /*00b0*/ 	.word	index@(.nv.constant0._ZN10layer_norm13ln_bwd_kernelINS_13Kernel_traitsI6__halfffffjLj5120ELj1ELj1ELj4ELj16ENS_18Kernel_traits_baseILj5120ES2_ffffjLj128EEEEELb1ELb0ELb0ELb0EEEvNS_9BwdParamsE)
        /*00b4*/ 	.short	0x0380
        /*00b6*/ 	.short	0x0128


	//----- nvinfo : EIATTR_SW_WAR
	.align		4
.L_4401:
        /*00b8*/ 	.byte	0x04, 0x36
        /*00ba*/ 	.short	(.L_4403 - .L_4402)
.L_4402:
        /*00bc*/ 	.word	0x00000008
.L_4403:


//--------------------- .nv.info._ZN10layer_norm13ln_bwd_kernelINS_13Kernel_traitsI6__halfffffjLj5120ELj1ELj1ELj4ELj16ENS_18Kernel_traits_baseILj5120ES2_ffffjLj128EEEEELb1ELb0ELb0ELb1EEEvNS_9BwdParamsE --------------------------
	.section	.nv.info._ZN10layer_norm13ln_bwd_kernelINS_13Kernel_traitsI6__halfffffjLj5120ELj1ELj1ELj4ELj16ENS_18Kernel_traits_baseILj5120ES2_ffffjLj128EEEEELb1ELb0ELb0ELb1EEEvNS_9BwdParamsE,"",@"SHT_CUDA_INFO"
	.sectionflags	@""
	.align	4


	//----- nvinfo : EIATTR_CUDA_API_VERSION
	.align		4
        /*0000*/ 	.byte	0x04, 0x37
        /*0002*/ 	.short	(.L_4405 - .L_4404)
.L_4404:
        /*0004*/ 	.word	0x00000082


	//----- nvinfo : EIATTR_KPARAM_INFO
	.align		4
.L_4405:
        /*0008*/ 	.byte	0x04, 0x17
        /*000a*/ 	.short	(.L_4407 - .L_4406)
.L_4406:
        /*000c*/ 	.word	0x00000000
        /*0010*/ 	.short	0x0000
        /*0012*/ 	.short	0x0000
        /*0014*/ 	.byte	0x00, 0xf0, 0xa1, 0x04


	//----- nvinfo : EIATTR_SPARSE_MMA_MASK
	.align		4
.L_4407:
        /*0018*/ 	.byte	0x03, 0x50
        /*001a*/ 	.short	0x0000


	//----- nvinfo : EIATTR_MAXREG_COUNT
	.align		4
        /*001c*/ 	.byte	0x03, 0x1b
        /*001e*/ 	.short	0x00ff


	//----- nvinfo : EIATTR_NUM_BARRIERS
	.align		4
        /*0020*/ 	.byte	0x02, 0x4c
        /*0022*/ 	.byte	0x01
	.zero		1


	//----- nvinfo : EIATTR_ANNOTATIONS
	.align		4
        /*0024*/ 	.byte	0x04, 0x55
        /*0026*/ 	.short	(.L_4409 - .L_4408)


	//   ....[0]....
.L_4408:
        /* <DEDUP_REMOVED lines=25> */


	//----- nvinfo : EIATTR_MERCURY_ISA_VERSION
	.align		4
.L_4409:
        /*01a8*/ 	.byte	0x03, 0x5f
        /*01aa*/ 	.short	0x0101


	//----- nvinfo : EIATTR_COOP_GROUP_MASK_REGIDS
	.align		4
        /*01ac*/ 	.byte	0x04, 0x29
        /*01ae*/ 	.short	(.L_4411 - .L_4410)


	//   ....[0]....
.L_4410:
        /*01b0*/ 	.word	0xffffffff


	//   ....[1]....
        /*01b4*/ 	.word	0xffffffff


	//   ....[2]....
        /*01b8*/ 	.word	0xffffffff


	//   ....[3]....
        /*01bc*/ 	.word	0xffffffff


	//   ....[4]....
        /*01c0*/ 	.word	0xffffffff


	//   ....[5]....
        /*01c4*/ 	.word	0xffffffff


	//   ....[6]....
        /*01c8*/ 	.word	0xffffffff


	//   ....[7]....
        /*01cc*/ 	.word	0xffffffff


	//   ....[8]....
        /*01d0*/ 	.word	0xffffffff


	//   ....[9]....
        /*01d4*/ 	.word	0xffffffff


	//----- nvinfo : EIATTR_COOP_GROUP_INSTR_OFFSETS
	.align		4
.L_4411:
        /*01d8*/ 	.byte	0x04, 0x28
        /*01da*/ 	.short	(.L_4413 - .L_4412)


	//   ....[0]....
.L_4412:
        /*01dc*/ 	.word	0x000022f0


	//   ....[1]....
        /*01e0*/ 	.word	0x000023d0


	//   ....[2]....
        /*01e4*/ 	.word	0x000023f0


	//   ....[3]....
        /*01e8*/ 	.word	0x00002410


	//   ....[4]....
        /*01ec*/ 	.word	0x00002430


	//   ....[5]....
        /*01f0*/ 	.word	0x00002450


	//   ....[6]....
        /*01f4*/ 	.word	0x00002470


	//   ....[7]....
        /*01f8*/ 	.word	0x00002480


	//   ....[8]....
        /*01fc*/ 	.word	0x000024b0


	//   ....[9]....
        /*0200*/ 	.word	0x000024c0


	//----- nvinfo : EIATTR_VRC_CTA_INIT_COUNT
	.align		4
.L_4413:
        /*0204*/ 	.byte	0x02, 0x4a
	.zero		1
	.zero		1


	//----- nvinfo : EIATTR_EXIT_INSTR_OFFSETS
	.align		4
        /*0208*/ 	.byte	0x04, 0x1c
        /*020a*/ 	.short	(.L_4415 - .L_4414)


	//   ....[0]....
.L_4414:
        /*020c*/ 	.word	0x00008250


	//----- nvinfo : EIATTR_MAX_THREADS
	.align		4
.L_4415:
        /*0210*/ 	.byte	0x04, 0x05
        /*0212*/ 	.short	(.L_4417 - .L_4416)
.L_4416:
        /*0214*/ 	.word	0x00000080
        /*0218*/ 	.word	0x00000001
        /*021c*/ 	.word	0x00000001


	//----- nvinfo : EIATTR_CBANK_PARAM_SIZE
	.align		4
.L_4417:
        /*0220*/ 	.byte	0x03, 0x19
        /*0222*/ 	.short	0x0128


	//----- nvinfo : EIATTR_PARAM_CBANK
	.align		4
        /*0224*/ 	.byte	0x04, 0x0a
        /*0226*/ 	.short	(.L_4419 - .L_4418)
	.align		4
.L_4418:
        /*0228*/ 	.word	index@(.nv.constant0._ZN10layer_norm13ln_bwd_kernelINS_13Kernel_traitsI6__halfffffjLj5120ELj1ELj1ELj4ELj16ENS_18Kernel_traits_baseILj5120ES2_ffffjLj128EEEEELb1ELb0ELb0ELb1EEEvNS_9BwdParamsE)
        /*022c*/ 	.short	0x0380
        /*022e*/ 	.short	0x0128


	//----- nvinfo : EIATTR_SW_WAR
	.align		4
.L_4419:
        /*0230*/ 	.byte	0x04, 0x36
        /*0232*/ 	.short	(.L_4421 - .L_4420)
.L_4420:
        /*0234*/ 	.word	0x00000008
.L_4421:


//--------------------- .nv.info._ZN10layer_norm22ln_bwd_finalize_kernelINS_22Kernel_traits_finalizeILj5120E6__halfffffjLb0ELj1024ELj4ENS_18Kernel_traits_baseILj5120ES2_ffffjLj1024EEEEELb0ELb0EEEvNS_9BwdParamsE --------------------------
	.section	.nv.info._ZN10layer_norm22ln_bwd_finalize_kernelINS_22Kernel_traits_finalizeILj5120E6__halfffffjLb0ELj1024ELj4ENS_18Kernel_traits_baseILj5120ES2_ffffjLj1024EEEEELb0ELb0EEEvNS_9BwdParamsE,"",@"SHT_CUDA_INFO"
	.sectionflags	@""
	.align	4


	//----- nvinfo : EIATTR_CUDA_API_VERSION
	.align		4
        /*0000*/ 	.byte	0x04, 0x37
        /*0002*/ 	.short	(.L_4423 - .L_4422)
.L_4422:
        /*0004*/ 	.word	0x00000082


	//----- nvinfo : EIATTR_KPARAM_INFO
	.align		4
.L_4423:
        /*0008*/ 	.byte	0x04, 0x17
        /*000a*/ 	.short	(.L_4425 - .L_4424)
.L_4424:
        /*000c*/ 	.word	0x00000000
        /*0010*/ 	.short	0x0000
        /*0012*/ 	.short	0x0000
        /*0014*/ 	.byte	0x00, 0xf0, 0xa1, 0x04


	//----- nvinfo : EIATTR_SPARSE_MMA_MASK
	.align		4
.L_4425:
        /*0018*/ 	.byte	0x03, 0x50
        /*001a*/ 	.short	0x0000


	//----- nvinfo : EIATTR_MAXREG_COUNT
	.align		4
        /*001c*/ 	.byte	0x03, 0x1b
        /*001e*/ 	.short	0x0040


	//----- nvinfo : EIATTR_NUM_BARRIERS
	.align		4
        /*0020*/ 	.byte	0x02, 0x4c
        /*0022*/ 	.byte	0x01
	.zero		1


	//----- nvinfo : EIATTR_MERCURY_ISA_VERSION
	.align		4
        /*0024*/ 	.byte	0x03, 0x5f
        /*0026*/ 	.short	0x0101


	//----- nvinfo : EIATTR_COOP_GROUP_MASK_REGIDS
	.align		4
        /*0028*/ 	.byte	0x04, 0x29
        /*002a*/ 	.short	(.L_4427 - .L_4426)


	//   ....[0]....
.L_4426:
        /*002c*/ 	.word	0xffffffff


	//   ....[1]....
        /*0030*/ 	.word	0xffffffff


	//   ....[2]....
        /*0034*/ 	.word	0xffffffff


	//   ....[3]....
        /*0038*/ 	.word	0xffffffff


	//   ....[4]....
        /*003c*/ 	.word	0xffffffff


	//   ....[5]....
        /*0040*/ 	.word	0xffffffff


	//   ....[6]....
        /*0044*/ 	.word	0xffffffff


	//   ....[7]....
        /*0048*/ 	.word	0xffffffff


	//   ....[8]....
        /*004c*/ 	.word	0xffffffff


	//   ....[9]....
        /*0050*/ 	.word	0xffffffff


	//----- nvinfo : EIATTR_COOP_GROUP_INSTR_OFFSETS
	.align		4
.L_4427:
        /*0054*/ 	.byte	0x04, 0x28
        /*0056*/ 	.short	(.L_4429 - .L_4428)


	//   ....[0]....
.L_4428:
        /*0058*/ 	.word	0x00001540


	//   ....[1]....
        /*005c*/ 	.word	0x00001550


	//   ....[2]....
        /*0060*/ 	.word	0x00001580


	//   ....[3]....
        /*0064*/ 	.word	0x00001590


	//   ....[4]....
        /*0068*/ 	.word	0x000015c0


	//   ....[5]....
        /*006c*/ 	.word	0x000015d0


	//   ....[6]....
        /*0070*/ 	.word	0x00001610


	//   ....[7]....
        /*0074*/ 	.word	0x00001630


	//   ....[8]....
        /*0078*/ 	.word	0x00001680


	//   ....[9]....
        /*007c*/ 	.word	0x00001690


	//----- nvinfo : EIATTR_VRC_CTA_INIT_COUNT
	.align		4
.L_4429:
        /*0080*/ 	.byte	0x02, 0x4a
	.zero		1
	.zero		1


	//----- nvinfo : EIATTR_EXIT_INSTR_OFFSETS
	.align		4
        /*0084*/ 	.byte	0x04, 0x1c
        /*0086*/ 	.short	(.L_4431 - .L_4430)


	//   ....[0]....
.L_4430:
        /*0088*/ 	.word	0x00000060


	//   ....[1]....
        /*008c*/ 	.word	0x000016f0


	//   ....[2]....
        /*0090*/ 	.word	0x00001720


	//   ....[3]....
        /*0094*/ 	.word	0x000017e0


	//----- nvinfo : EIATTR_MAX_THREADS
	.align		4
.L_4431:
        /*0098*/ 	.byte	0x04, 0x05
        /*009a*/ 	.short	(.L_4433 - .L_4432)
.L_4432:
        /*009c*/ 	.word	0x00000400
        /*00a0*/ 	.word	0x00000001
        /*00a4*/ 	.word	0x00000001


	//----- nvinfo : EIATTR_CRS_STACK_SIZE
	.align		4
.L_4433:
        /*00a8*/ 	.byte	0x04, 0x1e
        /*00aa*/ 	.short	(.L_4435 - .L_4434)
.L_4434:
        /*00ac*/ 	.word	0x00000000


	//----- nvinfo : EIATTR_CBANK_PARAM_SIZE
	.align		4
.L_4435:
        /*00b0*/ 	.byte	0x03, 0x19
        /*00b2*/ 	.short	0x0128


	//----- nvinfo : EIATTR_PARAM_CBANK
	.align		4
        /*00b4*/ 	.byte	0x04, 0x0a
        /*00b6*/ 	.short	(.L_4437 - .L_4436)
	.align		4
.L_4436:
        /*00b8*/ 	.word	index@(.nv.constant0._ZN10layer_norm22ln_bwd_finalize_kernelINS_22Kernel_traits_finalizeILj5120E6__halfffffjLb0ELj1024ELj4ENS_18Kernel_traits_baseILj5120ES2_ffffjLj1024EEEEELb0ELb0EEEvNS_9BwdParamsE)
        /*00bc*/ 	.short	0x0380
        /*00be*/ 	.short	0x0128


	//----- nvinfo : EIATTR_SW_WAR
	.align		4
.L_4437:
        /*00c0*/ 	.byte	0x04, 0x36
        /*00c2*/ 	.short	(.L_4439 - .L_4438)
.L_4438:
        /*00c4*/ 	.word	0x00000008
.L_4439:


//--------------------- .nv.info._ZN10layer_norm13ln_bwd_kernelINS_13Kernel_traitsI6__halfffffjLj5120ELj1ELj1ELj4ELj16ENS_18Kernel_traits_baseILj5120ES2_ffffjLj128EEEEELb1ELb0ELb1ELb0EEEvNS_9BwdParamsE --------------------------
	.section	.nv.info._ZN10layer_norm13ln_bwd_kernelINS_13Kernel_traitsI6__halfffffjLj5120ELj1ELj1ELj4ELj16ENS_18Kernel_traits_baseILj5120ES2_ffffjLj128EEEEELb1ELb0ELb1ELb0EEEvNS_9BwdParamsE,"",@"SHT_CUDA_INFO"
	.sectionflags	@""
	.align	4


	//----- nvinfo : EIATTR_CUDA_API_VERSION
	.align		4
        /*0000*/ 	.byte	0x04, 0x37
        /*0002*/ 	.short	(.L_4441 - .L_4440)
.L_4440:
        /*0004*/ 	.word	0x00000082


	//----- nvinfo : EIATTR_KPARAM_INFO
	.align		4
.L_4441:
        /*0008*/ 	.byte	0x04, 0x17
        /*000a*/ 	.short	(.L_4443 - .L_4442)
.L_4442:
        /*000c*/ 	.word	0x00000000
        /*0010*/ 	.short	0x0000
        /*0012*/ 	.short	0x0000
        /*0014*/ 	.byte	0x00, 0xf0, 0xa1, 0x04


	//----- nvinfo : EIATTR_SPARSE_MMA_MASK
	.align		4
.L_4443:
        /*0018*/ 	.byte	0x03, 0x50
        /*001a*/ 	.short	0x0000


	//----- nvinfo : EIATTR_MAXREG_COUNT
	.align		4
        /*001c*/ 	.byte	0x03, 0x1b
        /*001e*/ 	.short	0x00ff


	//----- nvinfo : EIATTR_NUM_BARRIERS
	.align		4
        /*0020*/ 	.byte	0x02, 0x4c
        /*0022*/ 	.byte	0x01
	.zero		1


	//----- nvinfo : EIATTR_ANNOTATIONS
	.align		4
        /*0024*/ 	.byte	0x04, 0x55
        /*0026*/ 	.short	(.L_4445 - .L_4444)


	//   ....[0]....
.L_4444:
        /* <DEDUP_REMOVED lines=11> */


	//----- nvinfo : EIATTR_MERCURY_ISA_VERSION
	.align		4
.L_4445:
        /*00c8*/ 	.byte	0x03, 0x5f
        /*00ca*/ 	.short	0x0101


	//----- nvinfo : EIATTR_COOP_GROUP_MASK_REGIDS
	.align		4
        /*00cc*/ 	.byte	0x04, 0x29
        /*00ce*/ 	.short	(.L_4447 - .L_4446)


	//   ....[0]....
.L_4446:
        /*00d0*/ 	.word	0xffffffff


	//   ....[1]....
        /*00d4*/ 	.word	0xffffffff


	//   ....[2]....
        /*00d8*/ 	.word	0xffffffff


	//   ....[3]....
        /*00dc*/ 	.word	0xffffffff


	//   ....[4]....
        /*00e0*/ 	.word	0xffffffff


	//   ....[5]....
        /*00e4*/ 	.word	0xffffffff


	//   ....[6]....
        /*00e8*/ 	.word	0xffffffff


	//   ....[7]....
        /*00ec*/ 	.word	0xffffffff


	//   ....[8]....
        /*00f0*/ 	.word	0xffffffff


	//   ....[9]....
        /*00f4*/ 	.word	0xffffffff


	//----- nvinfo : EIATTR_COOP_GROUP_INSTR_OFFSETS
	.align		4
.L_4447:
        /*00f8*/ 	.byte	0x04, 0x28
        /*00fa*/ 	.short	(.L_4449 - .L_4448)


	//   ....[0]....
.L_4448:
        /*00fc*/ 	.word	0x00004070


	//   ....[1]....
        /*0100*/ 	.word	0x00004090


	//   ....[2]....
        /*0104*/ 	.word	0x000040d0


	//   ....[3]....
        /*0108*/ 	.word	0x000040e0


	//   ....[4]....
        /*010c*/ 	.word	0x00004120


	//   ....[5]....
        /*0110*/ 	.word	0x00004130


	//   ....[6]....
        /*0114*/ 	.word	0x00004160


	//   ....[7]....
        /*0118*/ 	.word	0x00004170


	//   ....[8]....
        /*011c*/ 	.word	0x000041a0


	//   ....[9]....
        /*0120*/ 	.word	0x000041b0


	//----- nvinfo : EIATTR_VRC_CTA_INIT_COUNT
	.align		4
.L_4449:
        /*0124*/ 	.byte	0x02, 0x4a
	.zero		1
	.zero		1


	//----- nvinfo : EIATTR_EXIT_INSTR_OFFSETS
	.align		4
        /*0128*/ 	.byte	0x04, 0x1c
        /*012a*/ 	.short	(.L_4451 - .L_4450)


	//   ....[0]....
.L_4450:
        /*012c*/ 	.word	0x0000dad0


	//   ....[1]....
        /*0130*/ 	.word	0x0000db50


	//----- nvinfo : EIATTR_MAX_THREADS
	.align		4
.L_4451:
        /*0134*/ 	.byte	0x04, 0x05
        /*0136*/ 	.short	(.L_4453 - .L_4452)
.L_4452:
        /*0138*/ 	.word	0x00000080
        /*013c*/ 	.word	0x00000001
        /*0140*/ 	.word	0x00000001


	//----- nvinfo : EIATTR_CRS_STACK_SIZE
	.align		4
.L_4453:
        /*0144*/ 	.byte	0x04, 0x1e
        /*0146*/ 	.short	(.L_4455 - .L_4454)
.L_4454:
        /*0148*/ 	.word	0x00000000


	//----- nvinfo : EIATTR_CBANK_PARAM_SIZE
	.align		4
.L_4455:
        /*014c*/ 	.byte	0x03, 0x19
        /*014e*/ 	.short	0x0128


	//----- nvinfo : EIATTR_PARAM_CBANK
	.align		4
        /*0150*/ 	.byte	0x04, 0x0a
        /*0152*/ 	.short	(.L_4457 - .L_4456)
	.align		4
.L_4456:
        /*0154*/ 	.word	index@(.nv.constant0._ZN10layer_norm13ln_bwd_kernelINS_13Kernel_traitsI6__halfffffjLj5120ELj1ELj1ELj4ELj16ENS_18Kernel_traits_baseILj5120ES2_ffffjLj128EEEEELb1ELb0ELb1ELb0EEEvNS_9BwdParamsE)
        /*0158*/ 	.short	0x0380
        /*015a*/ 	.short	0x0128


	//----- nvinfo : EIATTR_SW_WAR
	.align		4
.L_4457:
        /*015c*/ 	.byte	0x04, 0x36
        /*015e*/ 	.short	(.L_4459 - .L_4458)
.L_4458:
        /*0160*/ 	.word	0x00000008
.L_4459:


//--------------------- .nv.info._ZN10layer_norm22ln_bwd_finalize_kernelINS_22Kernel_traits_finalizeILj5120E6__halfffffjLb0ELj1024ELj4ENS_18Kernel_traits_baseILj5120ES2_ffffjLj1024EEEEELb0ELb1EEEvNS_9BwdParamsE --------------------------
	.section	.nv.info._ZN10layer_norm22ln_bwd_finalize_kernelINS_22Kernel_traits_finalizeILj5120E6__halfffffjLb0ELj1024ELj4ENS_18Kernel_traits_baseILj5120ES2_ffffjLj1024EEEEELb0ELb1EEEvNS_9BwdParamsE,"",@"SHT_CUDA_INFO"
	.sectionflags	@""
	.align	4


	//----- nvinfo : EIATTR_CUDA_API_VERSION
	.align		4
        /*0000*/ 	.byte	0x04, 0x37
        /*0002*/ 	.short	(.L_4461 - .L_4460)
.L_4460:
        /*0004*/ 	.word	0x00000082


	//----- nvinfo : EIATTR_KPARAM_INFO
	.align		4
.L_4461:
        /*0008*/ 	.byte	0x04, 0x17
        /*000a*/ 	.short	(.L_4463 - .L_4462)
.L_4462:
        /*000c*/ 	.word	0x00000000
        /*0010*/ 	.short	0x0000
        /*0012*/ 	.short	0x0000
        /*0014*/ 	.byte	0x00, 0xf0, 0xa1, 0x04


	//----- nvinfo : EIATTR_SPARSE_MMA_MASK
	.align		4
.L_4463:
        /*0018*/ 	.byte	0x03, 0x50
        /*001a*/ 	.short	0x0000


	//----- nvinfo : EIATTR_MAXREG_COUNT
	.align		4
        /*001c*/ 	.byte	0x03, 0x1b
        /*001e*/ 	.short	0x0040


	//----- nvinfo : EIATTR_NUM_BARRIERS
	.align		4
        /*0020*/ 	.byte	0x02, 0x4c
        /*0022*/ 	.byte	0x01
	.zero		1


	//----- nvinfo : EIATTR_MERCURY_ISA_VERSION
	.align		4
        /*0024*/ 	.byte	0x03, 0x5f
        /*0026*/ 	.short	0x0101


	//----- nvinfo : EIATTR_COOP_GROUP_MASK_REGIDS
	.align		4
        /*0028*/ 	.byte	0x04, 0x29
        /*002a*/ 	.short	(.L_4465 - .L_4464)


	//   ....[0]....
.L_4464:
        /*002c*/ 	.word	0xffffffff


	//   ....[1]....
        /*0030*/ 	.word	0xffffffff


	//   ....[2]....
        /*0034*/ 	.word	0xffffffff


	//   ....[3]....
        /*0038*/ 	.word	0xffffffff


	//   ....[4]....
        /*003c*/ 	.word	0xffffffff


	//   ....[5]....
        /*0040*/ 	.word	0xffffffff


	//   ....[6]....
        /*0044*/ 	.word	0xffffffff


	//   ....[7]....
        /*0048*/ 	.word	0xffffffff


	//   ....[8]....
        /*004c*/ 	.word	0xffffffff


	//   ....[9]....
        /*0050*/ 	.word	0xffffffff


	//----- nvinfo : EIATTR_COOP_GROUP_INSTR_OFFSETS
	.align		4
.L_4465:
        /*0054*/ 	.byte	0x04, 0x28
        /*0056*/ 	.short	(.L_4467 - .L_4466)


	//   ....[0]....
.L_4466:
        /*0058*/ 	.word	0x00001560


	//   ....[1]....
        /*005c*/ 	.word	0x00001570


	//   ....[2]....
        /*0060*/ 	.word	0x000015a0


	//   ....[3]....
        /*0064*/ 	.word	0x000015b0


	//   ....[4]....
        /*0068*/ 	.word	0x000015e0


	//   ....[5]....
        /*006c*/ 	.word	0x000015f0


	//   ....[6]....
        /*0070*/ 	.word	0x00001620


	//   ....[7]....
        /*0074*/ 	.word	0x00001640


	//   ....[8]....
        /*0078*/ 	.word	0x00001670


	//   ....[9]....
        /*007c*/ 	.word	0x00001680


	//----- nvinfo : EIATTR_VRC_CTA_INIT_COUNT
	.align		4
.L_4467:
        /*0080*/ 	.byte	0x02, 0x4a
	.zero		1
	.zero		1


	//----- nvinfo : EIATTR_EXIT_INSTR_OFFSETS
	.align		4
        /*0084*/ 	.byte	0x04, 0x1c
        /*0086*/ 	.short	(.L_4469 - .L_4468)


	//   ....[0]....
.L_4468:
        /*0088*/ 	.word	0x00000060


	//   ....[1]....
        /*008c*/ 	.word	0x000016e0


	//   ....[2]....
        /*0090*/ 	.word	0x000017d0


	//----- nvinfo : EIATTR_MAX_THREADS
	.align		4
.L_4469:
        /*0094*/ 	.byte	0x04, 0x05
        /*0096*/ 	.short	(.L_4471 - .L_4470)
.L_4470:
        /*0098*/ 	.word	0x00000400
        /*009c*/ 	.word	0x00000001
        /*00a0*/ 	.word	0x00000001


	//----- nvinfo : EIATTR_CRS_STACK_SIZE
	.align		4
.L_4471:
        /*00a4*/ 	.byte	0x04, 0x1e
        /*00a6*/ 	.short	(.L_4473 - .L_4472)
.L_4472:
        /*00a8*/ 	.word	0x00000000


	//----- nvinfo : EIATTR_CBANK_PARAM_SIZE
	.align		4
.L_4473:
        /*00ac*/ 	.byte	0x03, 0x19
        /*00ae*/ 	.short	0x0128


	//----- nvinfo : EIATTR_PARAM_CBANK
	.align		4
        /*00b0*/ 	.byte	0x04, 0x0a
        /*00b2*/ 	.short	(.L_4475 - .L_4474)
	.align		4
.L_4474:
        /*00b4*/ 	.word	index@(.nv.constant0._ZN10layer_norm22ln_bwd_finalize_kernelINS_22Kernel_traits_finalizeILj5120E6__halfffffjLb0ELj1024ELj4ENS_18Kernel_traits_baseILj5120ES2_ffffjLj1024EEEEELb0ELb1EEEvNS_9BwdParamsE)
        /*00b8*/ 	.short	0x0380
        /*00ba*/ 	.short	0x0128


	//----- nvinfo : EIATTR_SW_WAR
	.align		4
.L_4475:
        /*00bc*/ 	.byte	0x04, 0x36
        /*00be*/ 	.short	(.L_4477 - .L_4476)
.L_4476:
        /*00c0*/ 	.word	0x00000008
.L_4477:


//--------------------- .nv.info._ZN10layer_norm13ln_bwd_kernelINS_13Kernel_traitsI6__halfffffjLj5120ELj1ELj1ELj4ELj16ENS_18Kernel_traits_baseILj5120ES2_ffffjLj128EEEEELb1ELb0ELb1ELb1EEEvNS_9BwdParamsE --------------------------
	.section	.nv.info._ZN10layer_norm13ln_bwd_kernelINS_13Kernel_traitsI6__halfffffjLj5120ELj1ELj1ELj4ELj16ENS_18Kernel_traits_baseILj5120ES2_ffffjLj128EEEEELb1ELb0ELb1ELb1EEEvNS_9BwdParamsE,"",@"SHT_CUDA_INFO"
	.sectionflags	@""
	.align	4


	//----- nvinfo : EIATTR_CUDA_API_VERSION
	.align		4
        /*0000*/ 	.byte	0x04, 0x37
        /*0002*/ 	.short	(.L_4479 - .L_4478)
.L_4478:
        /*0004*/ 	.word	0x00000082


	//----- nvinfo : EIATTR_KPARAM_INFO
	.align		4
.L_4479:
        /*0008*/ 	.byte	0x04, 0x17
        /*000a*/ 	.short	(.L_4481 - .L_4480)
.L_4480:
        /*000c*/ 	.word	0x00000000
        /*0010*/ 	.short	0x0000
        /*0012*/ 	.short	0x0000
        /*0014*/ 	.byte	0x00, 0xf0, 0xa1, 0x04


	//----- nvinfo : EIATTR_SPARSE_MMA_MASK
	.align		4
.L_4481:
        /*0018*/ 	.byte	0x03, 0x50
        /*001a*/ 	.short	0x0000


	//----- nvinfo : EIATTR_MAXREG_COUNT
	.align		4
        /*001c*/ 	.byte	0x03, 0x1b
        /*001e*/ 	.short	0x00ff


	//----- nvinfo : EIATTR_NUM_BARRIERS
	.align		4
        /*0020*/ 	.byte	0x02, 0x4c
        /*0022*/ 	.byte	0x01
	.zero		1


	//----- nvinfo : EIATTR_ANNOTATIONS
	.align		4
        /*0024*/ 	.byte	0x04, 0x55
        /*0026*/ 	.short	(.L_4483 - .L_4482)


	//   ....[0]....
.L_4482:
        /*0028*/ 	.word	0x00000001
        /*002c*/ 	.byte	0xe0, 0x24, 0x00, 0x00, 0x01, 0x00, 0x00, 0x00, 0x50, 0x26, 0x00, 0x00


	//----- nvinfo : EIATTR_MERCURY_ISA_VERSION
	.align		4
.L_4483:
        /*0038*/ 	.byte	0x03, 0x5f
        /*003a*/ 	.short	0x0101


	//----- nvinfo : EIATTR_COOP_GROUP_MASK_REGIDS
	.align		4
        /*003c*/ 	.byte	0x04, 0x29
        /*003e*/ 	.short	(.L_4485 - .L_4484)


	//   ....[0]....
.L_4484:
        /*0040*/ 	.word	0xffffffff


	//   ....[1]....
        /*0044*/ 	.word	0xffffffff


	//   ....[2]....
        /*0048*/ 	.word	0xffffffff


	//   ....[3]....
        /*004c*/ 	.word	0xffffffff


	//   ....[4]....
        /*0050*/ 	.word	0xffffffff


	//   ....[5]....
        /*0054*/ 	.word	0xffffffff


	//   ....[6]....
        /*0058*/ 	.word	0xffffffff


	//   ....[7]....
        /*005c*/ 	.word	0xffffffff


	//   ....[8]....
        /*0060*/ 	.word	0xffffffff


	//   ....[9]....
        /*0064*/ 	.word	0xffffffff


	//----- nvinfo : EIATTR_COOP_GROUP_INSTR_OFFSETS
	.align		4
.L_4485:
        /*0068*/ 	.byte	0x04, 0x28
        /*006a*/ 	.short	(.L_4487 - .L_4486)


	//   ....[0]....
.L_4486:
        /*006c*/ 	.word	0x00002af0


	//   ....[1]....
        /*0070*/ 	.word	0x00002b10


	//   ....[2]....
        /*0074*/ 	.word	0x00002b50


	//   ....[3]....
        /*0078*/ 	.word	0x00002b60


	//   ....[4]....
        /*007c*/ 	.word	0x00002ba0


	//   ....[5]....
        /*0080*/ 	.word	0x00002bb0


	//   ....[6]....
        /*0084*/ 	.word	0x00002be0


	//   ....[7]....
        /*0088*/ 	.word	0x00002bf0


	//   ....[8]....
        /*008c*/ 	.word	0x00002c20


	//   ....[9]....
        /*0090*/ 	.word	0x00002c30


	//----- nvinfo : EIATTR_VRC_CTA_INIT_COUNT
	.align		4
.L_4487:
        /*0094*/ 	.byte	0x02, 0x4a
	.zero		1
	.zero		1


	//----- nvinfo : EIATTR_EXIT_INSTR_OFFSETS
	.align		4
        /*0098*/ 	.byte	0x04, 0x1c
        /*009a*/ 	.short	(.L_4489 - .L_4488)


	//   ....[0]....
.L_4488:
        /*009c*/ 	.word	0x0000a220


	//----- nvinfo : EIATTR_MAX_THREADS
	.align		4
.L_4489:
        /*00a0*/ 	.byte	0x04, 0x05
        /*00a2*/ 	.short	(.L_4491 - .L_4490)
.L_4490:
        /*00a4*/ 	.word	0x00000080
        /*00a8*/ 	.word	0x00000001
        /*00ac*/ 	.word	0x00000001


	//----- nvinfo : EIATTR_CRS_STACK_SIZE
	.align		4
.L_4491:
        /*00b0*/ 	.byte	0x04, 0x1e
        /*00b2*/ 	.short	(.L_4493 - .L_4492)
.L_4492:
        /*00b4*/ 	.word	0x00000000


	//----- nvinfo : EIATTR_CBANK_PARAM_SIZE
	.align		4
.L_4493:
        /*00b8*/ 	.byte	0x03, 0x19
        /*00ba*/ 	.short	0x0128


	//----- nvinfo : EIATTR_PARAM_CBANK
	.align		4
        /*00bc*/ 	.byte	0x04, 0x0a
        /*00be*/ 	.short	(.L_4495 - .L_4494)
	.align		4
.L_4494:
        /*00c0*/ 	.word	index@(.nv.constant0._ZN10layer_norm13ln_bwd_kernelINS_13Kernel_traitsI6__halfffffjLj5120ELj1ELj1ELj4ELj16ENS_18Kernel_traits_baseILj5120ES2_ffffjLj128EEEEELb1ELb0ELb1ELb1EEEvNS_9BwdParamsE)
        /*00c4*/ 	.short	0x0380
        /*00c6*/ 	.short	0x0128


	//----- nvinfo : EIATTR_SW_WAR
	.align		4
.L_4495:
        /*00c8*/ 	.byte	0x04, 0x36
        /*00ca*/ 	.short	(.L_4497 - .L_4496)
.L_4496:
        /*00cc*/ 	.word	0x00000008
.L_4497:


//--------------------- .nv.info._ZN10layer_norm13ln_bwd_kernelINS_13Kernel_traitsI6__halfffffjLj5120ELj1ELj1ELj4ELj16ENS_18Kernel_traits_baseILj5120ES2_ffffjLj128EEEEELb1ELb1ELb0ELb0EEEvNS_9BwdParamsE --------------------------
	.section	.nv.info._ZN10layer_norm13ln_bwd_kernelINS_13Kernel_traitsI6__halfffffjLj5120ELj1ELj1ELj4ELj16ENS_18Kernel_traits_baseILj5120ES2_ffffjLj128EEEEELb1ELb1ELb0ELb0EEEvNS_9BwdParamsE,"",@"SHT_CUDA_INFO"
	.sectionflags	@""
	.align	4


	//----- nvinfo : EIATTR_CUDA_API_VERSION
	.align		4
        /*0000*/ 	.byte	0x04, 0x37
        /*0002*/ 	.short	(.L_4499 - .L_4498)
.L_4498:
        /*0004*/ 	.word	0x00000082


	//----- nvinfo : EIATTR_KPARAM_INFO
	.align		4
.L_4499:
        /*0008*/ 	.byte	0x04, 0x17
        /*000a*/ 	.short	(.L_4501 - .L_4500)
.L_4500:
        /*000c*/ 	.word	0x00000000
        /*0010*/ 	.short	0x0000
        /*0012*/ 	.short	0x0000
        /*0014*/ 	.byte	0x00, 0xf0, 0xa1, 0x04


	//----- nvinfo : EIATTR_SPARSE_MMA_MASK
	.align		4
.L_4501:
        /*0018*/ 	.byte	0x03, 0x50
        /*001a*/ 	.short	0x0000


	//----- nvinfo : EIATTR_MAXREG_COUNT
	.align		4
        /*001c*/ 	.byte	0x03, 0x1b
        /*001e*/ 	.short	0x00ff


	//----- nvinfo : EIATTR_NUM_BARRIERS
	.align		4
        /*0020*/ 	.byte	0x02, 0x4c
        /*0022*/ 	.byte	0x01
	.zero		1


	//----- nvinfo : EIATTR_ANNOTATIONS
	.align		4
        /*0024*/ 	.byte	0x04, 0x55
        /*0026*/ 	.short	(.L_4503 - .L_4502)


	//   ....[0]....
.L_4502:
        /* <DEDUP_REMOVED lines=215> */


	//----- nvinfo : EIATTR_MERCURY_ISA_VERSION
	.align		4
.L_4503:
        /*0d88*/ 	.byte	0x03, 0x5f
        /*0d8a*/ 	.short	0x0101


	//----- nvinfo : EIATTR_COOP_GROUP_MASK_REGIDS
	.align		4
        /*0d8c*/ 	.byte	0x04, 0x29
        /*0d8e*/ 	.short	(.L_4505 - .L_4504)


	//   ....[0]....
.L_4504:
        /*0d90*/ 	.word	0xffffffff


	//   ....[1]....
        /*0d94*/ 	.word	0xffffffff


	//   ....[2]....
        /*0d98*/ 	.word	0xffffffff


	//   ....[3]....
        /*0d9c*/ 	.word	0xffffffff


	//   ....[4]....
        /*0da0*/ 	.word	0xffffffff


	//   ....[5]....
        /*0da4*/ 	.word	0xffffffff


	//   ....[6]....
        /*0da8*/ 	.word	0xffffffff


	//   ....[7]....
        /*0dac*/ 	.word	0xffffffff


	//   ....[8]....
        /*0db0*/ 	.word	0xffffffff


	//   ....[9]....
        /*0db4*/ 	.word	0xffffffff


	//----- nvinfo : EIATTR_COOP_GROUP_INSTR_OFFSETS
	.align		4
.L_4505:
        /*0db8*/ 	.byte	0x04, 0x28
        /*0dba*/ 	.short	(.L_4507 - .L_4506)


	//   ....[0]....
.L_4506:
        /*0dbc*/ 	.word	0x00004090


	//   ....[1]....
        /*0dc0*/ 	.word	0x000040b0


	//   ....[2]....
        /*0dc4*/ 	.word	0x000040f0


	//   ....[3]....
        /*0dc8*/ 	.word	0x00004120


	//   ....[4]....
        /*0dcc*/ 	.word	0x00004140


	//   ....[5]....
        /*0dd0*/ 	.word	0x00004160


	//   ....[6]....
        /*0dd4*/ 	.word	0x00004180


	//   ....[7]....
        /*0dd8*/ 	.word	0x000041a0


	//   ....[8]....
        /*0ddc*/ 	.word	0x000041c0


	//   ....[9]....
        /*0de0*/ 	.word	0x000041e0


	//----- nvinfo : EIATTR_VRC_CTA_INIT_COUNT
	.align		4
.L_4507:
        /*0de4*/ 	.byte	0x02, 0x4a
	.zero		1
	.zero		1


	//----- nvinfo : EIATTR_EXIT_INSTR_OFFSETS
	.align		4
        /*0de8*/ 	.byte	0x04, 0x1c
        /*0dea*/ 	.short	(.L_4509 - .L_4508)


	//   ....[0]....
.L_4508:
        /*0dec*/ 	.word	0x000107f0


	//   ....[1]....
        /*0df0*/ 	.word	0x00010890


	//----- nvinfo : EIATTR_MAX_THREADS
	.align		4
.L_4509:
        /*0df4*/ 	.byte	0x04, 0x05
        /*0df6*/ 	.short	(.L_4511 - .L_4510)
.L_4510:
        /*0df8*/ 	.word	0x00000080
        /*0dfc*/ 	.word	0x00000001
        /*0e00*/ 	.word	0x00000001


	//----- nvinfo : EIATTR_CRS_STACK_SIZE
	.align		4
.L_4511:
        /*0e04*/ 	.byte	0x04, 0x1e
        /*0e06*/ 	.short	(.L_4513 - .L_4512)
.L_4512:
        /*0e08*/ 	.word	0x00000000


	//----- nvinfo : EIATTR_CBANK_PARAM_SIZE
	.align		4
.L_4513:
        /*0e0c*/ 	.byte	0x03, 0x19
        /*0e0e*/ 	.short	0x0128


	//----- nvinfo : EIATTR_PARAM_CBANK
	.align		4
        /*0e10*/ 	.byte	0x04, 0x0a
        /*0e12*/ 	.short	(.L_4515 - .L_4514)
	.align		4
.L_4514:
        /*0e14*/ 	.word	index@(.nv.constant0._ZN10layer_norm13ln_bwd_kernelINS_13Kernel_traitsI6__halfffffjLj5120ELj1ELj1ELj4ELj16ENS_18Kernel_traits_baseILj5120ES2_ffffjLj128EEEEELb1ELb1ELb0ELb0EEEvNS_9BwdParamsE)
        /*0e18*/ 	.short	0x0380
        /*0e1a*/ 	.short	0x0128


	//----- nvinfo : EIATTR_SW_WAR
	.align		4
.L_4515:
        /*0e1c*/ 	.byte	0x04, 0x36
        /*0e1e*/ 	.short	(.L_4517 - .L_4516)
.L_4516:
        /*0e20*/ 	.word	0x00000008
.L_4517:


//--------------------- .nv.info._ZN10layer_norm13ln_bwd_kernelINS_13Kernel_traitsI6__halfffffjLj5120ELj1ELj1ELj4ELj16ENS_18Kernel_traits_baseILj5120ES2_ffffjLj128EEEEELb1ELb1ELb0ELb1EEEvNS_9BwdParamsE --------------------------
	.section	.nv.info._ZN10layer_norm13ln_bwd_kernelINS_13Kernel_traitsI6__halfffffjLj5120ELj1ELj1ELj4ELj16ENS_18Kernel_traits_baseILj5120ES2_ffffjLj128EEEEELb1ELb1ELb0ELb1EEEvNS_9BwdParamsE,"",@"SHT_CUDA_INFO"
	.sectionflags	@""
	.align	4


	//----- nvinfo : EIATTR_CUDA_API_VERSION
	.align		4
        /*0000*/ 	.byte	0x04, 0x37
        /*0002*/ 	.short	(.L_4519 - .L_4518)
.L_4518:
        /*0004*/ 	.word	0x00000082


	//----- nvinfo : EIATTR_KPARAM_INFO
	.align		4
.L_4519:
        /*0008*/ 	.byte	0x04, 0x17
        /*000a*/ 	.short	(.L_4521 - .L_4520)
.L_4520:
        /*000c*/ 	.word	0x00000000
        /*0010*/ 	.short	0x0000
        /*0012*/ 	.short	0x0000
        /*0014*/ 	.byte	0x00, 0xf0, 0xa1, 0x04


	//----- nvinfo : EIATTR_SPARSE_MMA_MASK
	.align		4
.L_4521:
        /*0018*/ 	.byte	0x03, 0x50
        /*001a*/ 	.short	0x0000


	//----- nvinfo : EIATTR_MAXREG_COUNT
	.align		4
        /*001c*/ 	.byte	0x03, 0x1b
        /*001e*/ 	.short	0x00ff


	//----- nvinfo : EIATTR_NUM_BARRIERS
	.align		4
        /*0020*/ 	.byte	0x02, 0x4c
        /*0022*/ 	.byte	0x01
	.zero		1


	//----- nvinfo : EIATTR_ANNOTATIONS
	.align		4
        /*0024*/ 	.byte	0x04, 0x55
        /*0026*/ 	.short	(.L_4523 - .L_4522)


	//   ....[0]....
.L_4522:
        /* <DEDUP_REMOVED lines=149> */


	//----- nvinfo : EIATTR_MERCURY_ISA_VERSION
	.align		4
.L_4523:
        /*0960*/ 	.byte	0x03, 0x5f
        /*0962*/ 	.short	0x0101


	//----- nvinfo : EIATTR_COOP_GROUP_MASK_REGIDS
	.align		4
        /*0964*/ 	.byte	0x04, 0x29
        /*0966*/ 	.short	(.L_4525 - .L_4524)


	//   ....[0]....
.L_4524:
        /*0968*/ 	.word	0xffffffff


	//   ....[1]....
        /*096c*/ 	.word	0xffffffff


	//   ....[2]....
        /*0970*/ 	.word	0xffffffff


	//   ....[3]....
        /*0974*/ 	.word	0xffffffff


	//   ....[4]....
        /*0978*/ 	.word	0xffffffff


	//   ....[5]....
        /*097c*/ 	.word	0xffffffff


	//   ....[6]....
        /*0980*/ 	.word	0xffffffff


	//   ....[7]....
        /*0984*/ 	.word	0xffffffff


	//   ....[8]....
        /*0988*/ 	.word	0xffffffff


	//   ....[9]....
        /*098c*/ 	.word	0xffffffff


	//----- nvinfo : EIATTR_COOP_GROUP_INSTR_OFFSETS
	.align		4
.L_4525:
        /*0990*/ 	.byte	0x04, 0x28
        /*0992*/ 	.short	(.L_4527 - .L_4526)


	//   ....[0]....
.L_4526:
        /*0994*/ 	.word	0x00002e20


	//   ....[1]....
        /*0998*/ 	.word	0x00002eb0


	//   ....[2]....
        /*099c*/ 	.word	0x00002ed0


	//   ....[3]....
        /*09a0*/ 	.word	0x00002ef0


	//   ....[4]....
        /*09a4*/ 	.word	0x00002f10


	//   ....[5]....
        /*09a8*/ 	.word	0x00002f30


	//   ....[6]....
        /*09ac*/ 	.word	0x00002f40


	//   ....[7]....
        /*09b0*/ 	.word	0x00002f60


	//   ....[8]....
        /*09b4*/ 	.word	0x00002fa0


	//   ....[9]....
        /*09b8*/ 	.word	0x00002fb0


	//----- nvinfo : EIATTR_VRC_CTA_INIT_COUNT
	.align		4
.L_4527:
        /*09bc*/ 	.byte	0x02, 0x4a
	.zero		1
	.zero		1


	//----- nvinfo : EIATTR_EXIT_INSTR_OFFSETS
	.align		4
        /*09c0*/ 	.byte	0x04, 0x1c
        /*09c2*/ 	.short	(.L_4529 - .L_4528)


	//   ....[0]....
.L_4528:
        /*09c4*/ 	.word	0x0000cc40


	//----- nvinfo : EIATTR_MAX_THREADS
	.align		4
.L_4529:
        /*09c8*/ 	.byte	0x04, 0x05
        /*09ca*/ 	.short	(.L_4531 - .L_4530)
.L_4530:
        /*09cc*/ 	.word	0x00000080
        /*09d0*/ 	.word	0x00000001
        /*09d4*/ 	.word	0x00000001


	//----- nvinfo : EIATTR_CRS_STACK_SIZE
	.align		4
.L_4531:
        /*09d8*/ 	.byte	0x04, 0x1e
        /*09da*/ 	.short	(.L_4533 - .L_4532)
.L_4532:
        /*09dc*/ 	.word	0x00000000


	//----- nvinfo : EIATTR_CBANK_PARAM_SIZE
	.align		4
.L_4533:
        /*09e0*/ 	.byte	0x03, 0x19
        /*09e2*/ 	.short	0x0128


	//----- nvinfo : EIATTR_PARAM_CBANK
	.align		4
        /*09e4*/ 	.byte	0x04, 0x0a
        /*09e6*/ 	.short	(.L_4535 - .L_4534)
	.align		4
.L_4534:
        /*09e8*/ 	.word	index@(.nv.constant0._ZN10layer_norm13ln_bwd_kernelINS_13Kernel_traitsI6__halfffffjLj5120ELj1ELj1ELj4ELj16ENS_18Kernel_traits_baseILj5120ES2_ffffjLj128EEEEELb1ELb1ELb0ELb1EEEvNS_9BwdParamsE)
        /*09ec*/ 	.short	0x0380
        /*09ee*/ 	.short	0x0128


	//----- nvinfo : EIATTR_SW_WAR
	.align		4
.L_4535:
        /*09f0*/ 	.byte	0x04, 0x36
        /*09f2*/ 	.short	(.L_4537 - .L_4536)
.L_4536:
        /*09f4*/ 	.word	0x00000008
.L_4537:


//--------------------- .nv.info._ZN10layer_norm22ln_bwd_finalize_kernelINS_22Kernel_traits_finalizeILj5120E6__halfffffjLb1ELj1024ELj4ENS_18Kernel_traits_baseILj5120ES2_ffffjLj1024EEEEELb1ELb0EEEvNS_9BwdParamsE --------------------------
	.section	.nv.info._ZN10layer_norm22ln_bwd_finalize_kernelINS_22Kernel_traits_finalizeILj5120E6__halfffffjLb1ELj1024ELj4ENS_18Kernel_traits_baseILj5120ES2_ffffjLj1024EEEEELb1ELb0EEEvNS_9BwdParamsE,"",@"SHT_CUDA_INFO"
	.sectionflags	@""
	.align	4


	//----- nvinfo : EIATTR_CUDA_API_VERSION
	.align		4
        /*0000*/ 	.byte	0x04, 0x37
        /*0002*/ 	.short	(.L_4539 - .L_4538)
.L_4538:
        /*0004*/ 	.word	0x00000082


	//----- nvinfo : EIATTR_KPARAM_INFO
	.align		4
.L_4539:
        /*0008*/ 	.byte	0x04, 0x17
        /*000a*/ 	.short	(.L_4541 - .L_4540)
.L_4540:
        /*000c*/ 	.word	0x00000000
        /*0010*/ 	.short	0x0000
        /*0012*/ 	.short	0x0000
        /*0014*/ 	.byte	0x00, 0xf0, 0xa1, 0x04


	//----- nvinfo : EIATTR_SPARSE_MMA_MASK
	.align		4
.L_4541:
        /*0018*/ 	.byte	0x03, 0x50
        /*001a*/ 	.short	0x0000


	//----- nvinfo : EIATTR_MAXREG_COUNT
	.align		4
        /*001c*/ 	.byte	0x03, 0x1b
        /*001e*/ 	.short	0x0040


	//----- nvinfo : EIATTR_NUM_BARRIERS
	.align		4
        /*0020*/ 	.byte	0x02, 0x4c
        /*0022*/ 	.byte	0x01
	.zero		1


	//----- nvinfo : EIATTR_MERCURY_ISA_VERSION
	.align		4
        /*0024*/ 	.byte	0x03, 0x5f
        /*0026*/ 	.short	0x0101


	//----- nvinfo : EIATTR_COOP_GROUP_MASK_REGIDS
	.align		4
        /*0028*/ 	.byte	0x04, 0x29
        /*002a*/ 	.short	(.L_4543 - .L_4542)


	//   ....[0]....
.L_4542:
        /*002c*/ 	.word	0xffffffff


	//   ....[1]....
        /*0030*/ 	.word	0xffffffff


	//   ....[2]....
        /*0034*/ 	.word	0xffffffff


	//   ....[3]....
        /*0038*/ 	.word	0xffffffff


	//   ....[4]....
        /*003c*/ 	.word	0xffffffff


	//   ....[5]....
        /*0040*/ 	.word	0xffffffff


	//   ....[6]....
        /*0044*/ 	.word	0xffffffff


	//   ....[7]....
        /*0048*/ 	.word	0xffffffff


	//   ....[8]....
        /*004c*/ 	.word	0xffffffff


	//   ....[9]....
        /*0050*/ 	.word	0xffffffff


	//   ....[10]....
        /*0054*/ 	.word	0xffffffff


	//   ....[11]....
        /*0058*/ 	.word	0xffffffff


	//   ....[12]....
        /*005c*/ 	.word	0xffffffff


	//   ....[13]....
        /*0060*/ 	.word	0xffffffff


	//   ....[14]....
        /*0064*/ 	.word	0xffffffff


	//----- nvinfo : EIATTR_COOP_GROUP_INSTR_OFFSETS
	.align		4
.L_4543:
        /*0068*/ 	.byte	0x04, 0x28
        /*006a*/ 	.short	(.L_4545 - .L_4544)


	//   ....[0]....
.L_4544:
        /*006c*/ 	.word	0x00001030


	//   ....[1]....
        /*0070*/ 	.word	0x00001040


	//   ....[2]....
        /*0074*/ 	.word	0x00001050


	//   ....[3]....
        /*0078*/ 	.word	0x00001080


	//   ....[4]....
        /*007c*/ 	.word	0x000010a0


	//   ....[5]....
        /*0080*/ 	.word	0x000010b0


	//   ....[6]....
        /*0084*/ 	.word	0x000010f0


	//   ....[7]....
        /*0088*/ 	.word	0x00001100


	//   ....[8]....
        /*008c*/ 	.word	0x00001110


	//   ....[9]....
        /*0090*/ 	.word	0x00001140


	//   ....[10]....
        /*0094*/ 	.word	0x00001170


	//   ....[11]....
        /*0098*/ 	.word	0x00001190


	//   ....[12]....
        /*009c*/ 	.word	0x000011c0


	//   ....[13]....
        /*00a0*/ 	.word	0x000011f0


	//   ....[14]....
        /*00a4*/ 	.word	0x00001220


	//----- nvinfo : EIATTR_VRC_CTA_INIT_COUNT
	.align		4
.L_4545:
        /*00a8*/ 	.byte	0x02, 0x4a
	.zero		1
	.zero		1


	//----- nvinfo : EIATTR_EXIT_INSTR_OFFSETS
	.align		4
        /*00ac*/ 	.byte	0x04, 0x1c
        /*00ae*/ 	.short	(.L_4547 - .L_4546)


	//   ....[0]....
.L_4546:
        /*00b0*/ 	.word	0x00000060


	//   ....[1]....
        /*00b4*/ 	.word	0x000012a0


	//   ....[2]....
        /*00b8*/ 	.word	0x000012d0


	//   ....[3]....
        /*00bc*/ 	.word	0x000013e0


	//----- nvinfo : EIATTR_MAX_THREADS
	.align		4
.L_4547:
        /*00c0*/ 	.byte	0x04, 0x05
        /*00c2*/ 	.short	(.L_4549 - .L_4548)
.L_4548:
        /*00c4*/ 	.word	0x00000400
        /*00c8*/ 	.word	0x00000001
        /*00cc*/ 	.word	0x00000001


	//----- nvinfo : EIATTR_CRS_STACK_SIZE
	.align		4
.L_4549:
        /*00d0*/ 	.byte	0x04, 0x1e
        /*00d2*/ 	.short	(.L_4551 - .L_4550)
.L_4550:
        /*00d4*/ 	.word	0x00000000


	//----- nvinfo : EIATTR_CBANK_PARAM_SIZE
	.align		4
.L_4551:
        /*00d8*/ 	.byte	0x03, 0x19
        /*00da*/ 	.short	0x0128


	//----- nvinfo : EIATTR_PARAM_CBANK
	.align		4
        /*00dc*/ 	.byte	0x04, 0x0a
        /*00de*/ 	.short	(.L_4553 - .L_4552)
	.align		4
.L_4552:
        /*00e0*/ 	.word	index@(.nv.constant0._ZN10layer_norm22ln_bwd_finalize_kernelINS_22Kernel_traits_finalizeILj5120E6__halfffffjLb1ELj1024ELj4ENS_18Kernel_traits_baseILj5120ES2_ffffjLj1024EEEEELb1ELb0EEEvNS_9BwdParamsE)
        /*00e4*/ 	.short	0x0380
        /*00e6*/ 	.short	0x0128


	//----- nvinfo : EIATTR_SW_WAR
	.align		4
.L_4553:
        /*00e8*/ 	.byte	0x04, 0x36
        /*00ea*/ 	.short	(.L_4555 - .L_4554)
.L_4554:
        /*00ec*/ 	.word	0x00000008
.L_4555:


//--------------------- .nv.info._ZN10layer_norm13ln_bwd_kernelINS_13Kernel_traitsI6__halfffffjLj5120ELj1ELj1ELj4ELj16ENS_18Kernel_traits_baseILj5120ES2_ffffjLj128EEEEELb1ELb1ELb1ELb0EEEvNS_9BwdParamsE --------------------------
	.section	.nv.info._ZN10layer_norm13ln_bwd_kernelINS_13Kernel_traitsI6__halfffffjLj5120ELj1ELj1ELj4ELj16ENS_18Kernel_traits_baseILj5120ES2_ffffjLj128EEEEELb1ELb1ELb1ELb0EEEvNS_9BwdParamsE,"",@"SHT_CUDA_INFO"
	.sectionflags	@""
	.align	4


	//----- nvinfo : EIATTR_CUDA_API_VERSION
	.align		4
        /*0000*/ 	.byte	0x04, 0x37
        /*0002*/ 	.short	(.L_4557 - .L_4556)
.L_4556:
        /*0004*/ 	.word	0x00000082


	//----- nvinfo : EIATTR_KPARAM_INFO
	.align		4
.L_4557:
        /*0008*/ 	.byte	0x04, 0x17
        /*000a*/ 	.short	(.L_4559 - .L_4558)
.L_4558:
        /*000c*/ 	.word	0x00000000
        /*0010*/ 	.short	0x0000
        /*0012*/ 	.short	0x0000
        /*0014*/ 	.byte	0x00, 0xf0, 0xa1, 0x04


	//----- nvinfo : EIATTR_SPARSE_MMA_MASK
	.align		4
.L_4559:
        /*0018*/ 	.byte	0x03, 0x50
        /*001a*/ 	.short	0x0000


	//----- nvinfo : EIATTR_MAXREG_COUNT
	.align		4
        /*001c*/ 	.byte	0x03, 0x1b
        /*001e*/ 	.short	0x00ff


	//----- nvinfo : EIATTR_NUM_BARRIERS
	.align		4
        /*0020*/ 	.byte	0x02, 0x4c
        /*0022*/ 	.byte	0x01
	.zero		1


	//----- nvinfo : EIATTR_ANNOTATIONS
	.align		4
        /*0024*/ 	.byte	0x04, 0x55
        /*0026*/ 	.short	(.L_4561 - .L_4560)


	//   ....[0]....
.L_4560:
        /* <DEDUP_REMOVED lines=210> */


	//----- nvinfo : EIATTR_MERCURY_ISA_VERSION
	.align		4
.L_4561:
        /*0d38*/ 	.byte	0x03, 0x5f
        /*0d3a*/ 	.short	0x0101


	//----- nvinfo : EIATTR_COOP_GROUP_MASK_REGIDS
	.align		4
        /*0d3c*/ 	.byte	0x04, 0x29
        /*0d3e*/ 	.short	(.L_4563 - .L_4562)


	//   ....[0]....
.L_4562:
        /*0d40*/ 	.word	0xffffffff


	//   ....[1]....
        /*0d44*/ 	.word	0xffffffff


	//   ....[2]....
        /*0d48*/ 	.word	0xffffffff


	//   ....[3]....
        /*0d4c*/ 	.word	0xffffffff


	//   ....[4]....
        /*0d50*/ 	.word	0xffffffff


	//   ....[5]....
        /*0d54*/ 	.word	0xffffffff


	//   ....[6]....
        /*0d58*/ 	.word	0xffffffff


	//   ....[7]....
        /*0d5c*/ 	.word	0xffffffff


	//   ....[8]....
        /*0d60*/ 	.word	0xffffffff


	//   ....[9]....
        /*0d64*/ 	.word	0xffffffff


	//----- nvinfo : EIATTR_COOP_GROUP_INSTR_OFFSETS
	.align		4
.L_4563:
        /*0d68*/ 	.byte	0x04, 0x28
        /*0d6a*/ 	.short	(.L_4565 - .L_4564)


	//   ....[0]....
.L_4564:
        /*0d6c*/ 	.word	0x00005010


	//   ....[1]....
        /*0d70*/ 	.word	0x00005030


	//   ....[2]....
        /*0d74*/ 	.word	0x00005070


	//   ....[3]....
        /*0d78*/ 	.word	0x000050a0


	//   ....[4]....
        /*0d7c*/ 	.word	0x000050c0


	//   ....[5]....
        /*0d80*/ 	.word	0x000050e0


	//   ....[6]....
        /*0d84*/ 	.word	0x00005100


	//   ....[7]....
        /*0d88*/ 	.word	0x00005110


	//   ....[8]....
        /*0d8c*/ 	.word	0x00005140


	//   ....[9]....
        /*0d90*/ 	.word	0x00005160


	//----- nvinfo : EIATTR_VRC_CTA_INIT_COUNT
	.align		4
.L_4565:
        /*0d94*/ 	.byte	0x02, 0x4a
	.zero		1
	.zero		1


	//----- nvinfo : EIATTR_EXIT_INSTR_OFFSETS
	.align		4
        /*0d98*/ 	.byte	0x04, 0x1c
        /*0d9a*/ 	.short	(.L_4567 - .L_4566)


	//   ....[0]....
.L_4566:
        /*0d9c*/ 	.word	0x00014840


	//   ....[1]....
        /*0da0*/ 	.word	0x000148e0


	//----- nvinfo : EIATTR_MAX_THREADS
	.align		4
.L_4567:
        /*0da4*/ 	.byte	0x04, 0x05
        /*0da6*/ 	.short	(.L_4569 - .L_4568)
.L_4568:
        /*0da8*/ 	.word	0x00000080
        /*0dac*/ 	.word	0x00000001
        /*0db0*/ 	.word	0x00000001


	//----- nvinfo : EIATTR_CRS_STACK_SIZE
	.align		4
.L_4569:
        /*0db4*/ 	.byte	0x04, 0x1e
        /*0db6*/ 	.short	(.L_4571 - .L_4570)
.L_4570:
        /*0db8*/ 	.word	0x00000000


	//----- nvinfo : EIATTR_CBANK_PARAM_SIZE
	.align		4
.L_4571:
        /*0dbc*/ 	.byte	0x03, 0x19
        /*0dbe*/ 	.short	0x0128


	//----- nvinfo : EIATTR_PARAM_CBANK
	.align		4
        /*0dc0*/ 	.byte	0x04, 0x0a
        /*0dc2*/ 	.short	(.L_4573 - .L_4572)
	.align		4
.L_4572:
        /*0dc4*/ 	.word	index@(.nv.constant0._ZN10layer_norm13ln_bwd_kernelINS_13Kernel_traitsI6__halfffffjLj5120ELj1ELj1ELj4ELj16ENS_18Kernel_traits_baseILj5120ES2_ffffjLj128EEEEELb1ELb1ELb1ELb0EEEvNS_9BwdParamsE)
        /*0dc8*/ 	.short	0x0380
        /*0dca*/ 	.short	0x0128


	//----- nvinfo : EIATTR_SW_WAR
	.align		4
.L_4573:
        /*0dcc*/ 	.byte	0x04, 0x36
        /*0dce*/ 	.short	(.L_4575 - .L_4574)
.L_4574:
        /*0dd0*/ 	.word	0x00000008
.L_4575:


//--------------------- .nv.info._ZN10layer_norm22ln_bwd_finalize_kernelINS_22Kernel_traits_finalizeILj5120E6__halfffffjLb1ELj1024ELj4ENS_18Kernel_traits_baseILj5120ES2_ffffjLj1024EEEEELb1ELb1EEEvNS_9BwdParamsE --------------------------
	.section	.nv.info._ZN10layer_norm22ln_bwd_finalize_kernelINS_22Kernel_traits_finalizeILj5120E6__halfffffjLb1ELj1024ELj4ENS_18Kernel_traits_baseILj5120ES2_ffffjLj1024EEEEELb1ELb1EEEvNS_9BwdParamsE,"",@"SHT_CUDA_INFO"
	.sectionflags	@""
	.align	4


	//----- nvinfo : EIATTR_CUDA_API_VERSION
	.align		4
        /*0000*/ 	.byte	0x04, 0x37
        /*0002*/ 	.short	(.L_4577 - .L_4576)
.L_4576:
        /*0004*/ 	.word	0x00000082


	//----- nvinfo : EIATTR_KPARAM_INFO
	.align		4
.L_4577:
        /*0008*/ 	.byte	0x04, 0x17
        /*000a*/ 	.short	(.L_4579 - .L_4578)
.L_4578:
        /*000c*/ 	.word	0x00000000
        /*0010*/ 	.short	0x0000
        /*0012*/ 	.short	0x0000
        /*0014*/ 	.byte	0x00, 0xf0, 0xa1, 0x04


	//----- nvinfo : EIATTR_SPARSE_MMA_MASK
	.align		4
.L_4579:
        /*0018*/ 	.byte	0x03, 0x50
        /*001a*/ 	.short	0x0000


	//----- nvinfo : EIATTR_MAXREG_COUNT
	.align		4
        /*001c*/ 	.byte	0x03, 0x1b
        /*001e*/ 	.short	0x0040


	//----- nvinfo : EIATTR_NUM_BARRIERS
	.align		4
        /*0020*/ 	.byte	0x02, 0x4c
        /*0022*/ 	.byte	0x01
	.zero		1


	//----- nvinfo : EIATTR_MERCURY_ISA_VERSION
	.align		4
        /*0024*/ 	.byte	0x03, 0x5f
        /*0026*/ 	.short	0x0101


	//----- nvinfo : EIATTR_COOP_GROUP_MASK_REGIDS
	.align		4
        /*0028*/ 	.byte	0x04, 0x29
        /*002a*/ 	.short	(.L_4581 - .L_4580)


	//   ....[0]....
.L_4580:
        /*002c*/ 	.word	0xffffffff


	//   ....[1]....
        /*0030*/ 	.word	0xffffffff


	//   ....[2]....
        /*0034*/ 	.word	0xffffffff


	//   ....[3]....
        /*0038*/ 	.word	0xffffffff


	//   ....[4]....
        /*003c*/ 	.word	0xffffffff


	//   ....[5]....
        /*0040*/ 	.word	0xffffffff


	//   ....[6]....
        /*0044*/ 	.word	0xffffffff


	//   ....[7]....
        /*0048*/ 	.word	0xffffffff


	//   ....[8]....
        /*004c*/ 	.word	0xffffffff


	//   ....[9]....
        /*0050*/ 	.word	0xffffffff


	//   ....[10]....
        /*0054*/ 	.word	0xffffffff


	//   ....[11]....
        /*0058*/ 	.word	0xffffffff


	//   ....[12]....
        /*005c*/ 	.word	0xffffffff


	//   ....[13]....
        /*0060*/ 	.word	0xffffffff


	//   ....[14]....
        /*0064*/ 	.word	0xffffffff


	//----- nvinfo : EIATTR_COOP_GROUP_INSTR_OFFSETS
	.align		4
.L_4581:
        /*0068*/ 	.byte	0x04, 0x28
        /*006a*/ 	.short	(.L_4583 - .L_4582)


	//   ....[0]....
.L_4582:
        /*006c*/ 	.word	0x00001060


	//   ....[1]....
        /*0070*/ 	.word	0x00001070


	//   ....[2]....
        /*0074*/ 	.word	0x00001080


	//   ....[3]....
        /*0078*/ 	.word	0x000010b0


	//   ....[4]....
        /*007c*/ 	.word	0x000010d0


	//   ....[5]....
        /*0080*/ 	.word	0x000010e0


	//   ....[6]....
        /*0084*/ 	.word	0x00001120


	//   ....[7]....
        /*0088*/ 	.word	0x00001140


	//   ....[8]....
        /*008c*/ 	.word	0x00001150


	//   ....[9]....
        /*0090*/ 	.word	0x00001180


	//   ....[10]....
        /*0094*/ 	.word	0x000011a0


	//   ....[11]....
        /*0098*/ 	.word	0x000011b0


	//   ....[12]....
        /*009c*/ 	.word	0x000011f0


	//   ....[13]....
        /*00a0*/ 	.word	0x00001200


	//   ....[14]....
        /*00a4*/ 	.word	0x00001210


	//----- nvinfo : EIATTR_VRC_CTA_INIT_COUNT
	.align		4
.L_4583:
        /*00a8*/ 	.byte	0x02, 0x4a
	.zero		1
	.zero		1


	//----- nvinfo : EIATTR_EXIT_INSTR_OFFSETS
	.align		4
        /*00ac*/ 	.byte	0x04, 0x1c
        /*00ae*/ 	.short	(.L_4585 - .L_4584)


	//   ....[0]....
.L_4584:
        /*00b0*/ 	.word	0x00000060


	//   ....[1]....
        /*00b4*/ 	.word	0x00001290


	//   ....[2]....
        /*00b8*/ 	.word	0x000013d0


	//----- nvinfo : EIATTR_MAX_THREADS
	.align		4
.L_4585:
        /*00bc*/ 	.byte	0x04, 0x05
        /*00be*/ 	.short	(.L_4587 - .L_4586)
.L_4586:
        /*00c0*/ 	.word	0x00000400
        /*00c4*/ 	.word	0x00000001
        /*00c8*/ 	.word	0x00000001


	//----- nvinfo : EIATTR_CRS_STACK_SIZE
	.align		4
.L_4587:
        /*00cc*/ 	.byte	0x04, 0x1e
        /*00ce*/ 	.short	(.L_4589 - .L_4588)
.L_4588:
        /*00d0*/ 	.word	0x00000000


	//----- nvinfo : EIATTR_CBANK_PARAM_SIZE
	.align		4
.L_4589:
        /*00d4*/ 	.byte	0x03, 0x19
        /*00d6*/ 	.short	0x0128


	//----- nvinfo : EIATTR_PARAM_CBANK
	.align		4
        /*00d8*/ 	.byte	0x04, 0x0a
        /*00da*/ 	.short	(.L_4591 - .L_4590)
	.align		4
.L_4590:
        /*00dc*/ 	.word	index@(.nv.constant0._ZN10layer_norm22ln_bwd_finalize_kernelINS_22Kernel_traits_finalizeILj5120E6__halfffffjLb1ELj1024ELj4ENS_18Kernel_traits_baseILj5120ES2_ffffjLj1024EEEEELb1ELb1EEEvNS_9BwdParamsE)
        /*00e0*/ 	.short	0x0380
        /*00e2*/ 	.short	0x0128


	//----- nvinfo : EIATTR_SW_WAR
	.align		4
.L_4591:
        /*00e4*/ 	.byte	0x04, 0x36
        /*00e6*/ 	.short	(.L_4593 - .L_4592)
.L_4592:
        /*00e8*/ 	.word	0x00000008
.L_4593:


//--------------------- .nv.info._ZN10layer_norm13ln_bwd_kernelINS_13Kernel_traitsI6__halfffffjLj5120ELj1ELj1ELj4ELj16ENS_18Kernel_traits_baseILj5120ES2_ffffjLj128EEEEELb1ELb1ELb1ELb1EEEvNS_9BwdParamsE --------------------------
	.section	.nv.info._ZN10layer_norm13ln_bwd_kernelINS_13Kernel_traitsI6__halfffffjLj5120ELj1ELj1ELj4ELj16ENS_18Kernel_traits_baseILj5120ES2_ffffjLj128EEEEELb1ELb1ELb1ELb1EEEvNS_9BwdParamsE,"",@"SHT_CUDA_INFO"
	.sectionflags	@""
	.align	4


	//----- nvinfo : EIATTR_CUDA_API_VERSION
	.align		4
        /*0000*/ 	.byte	0x04, 0x37
        /*0002*/ 	.short	(.L_4595 - .L_4594)
.L_4594:
        /*0004*/ 	.word	0x00000082


	//----- nvinfo : EIATTR_KPARAM_INFO
	.align		4
.L_4595:
        /*0008*/ 	.byte	0x04, 0x17
        /*000a*/ 	.short	(.L_4597 - .L_4596)
.L_4596:
        /*000c*/ 	.word	0x00000000
        /*0010*/ 	.short	0x0000
        /*0012*/ 	.short	0x0000
        /*0014*/ 	.byte	0x00, 0xf0, 0xa1, 0x04


	//----- nvinfo : EIATTR_SPARSE_MMA_MASK
	.align		4
.L_4597:
        /*0018*/ 	.byte	0x03, 0x50
        /*001a*/ 	.short	0x0000


	//----- nvinfo : EIATTR_MAXREG_COUNT
	.align		4
        /*001c*/ 	.byte	0x03, 0x1b
        /*001e*/ 	.short	0x00ff


	//----- nvinfo : EIATTR_NUM_BARRIERS
	.align		4
        /*0020*/ 	.byte	0x02, 0x4c
        /*0022*/ 	.byte	0x01
	.zero		1


	//----- nvinfo : EIATTR_ANNOTATIONS
	.align		4
        /*0024*/ 	.byte	0x04, 0x55
        /*0026*/ 	.short	(.L_4599 - .L_4598)


	//   ....[0]....
.L_4598:
        /* <DEDUP_REMOVED lines=118> */


	//----- nvinfo : EIATTR_MERCURY_ISA_VERSION
	.align		4
.L_4599:
        /*0778*/ 	.byte	0x03, 0x5f
        /*077a*/ 	.short	0x0101


	//----- nvinfo : EIATTR_COOP_GROUP_MASK_REGIDS
	.align		4
        /*077c*/ 	.byte	0x04, 0x29
        /*077e*/ 	.short	(.L_4601 - .L_4600)


	//   ....[0]....
.L_4600:
        /*0780*/ 	.word	0xffffffff


	//   ....[1]....
        /*0784*/ 	.word	0xffffffff


	//   ....[2]....
        /*0788*/ 	.word	0xffffffff


	//   ....[3]....
        /*078c*/ 	.word	0xffffffff


	//   ....[4]....
        /*0790*/ 	.word	0xffffffff


	//   ....[5]....
        /*0794*/ 	.word	0xffffffff


	//   ....[6]....
        /*0798*/ 	.word	0xffffffff


	//   ....[7]....
        /*079c*/ 	.word	0xffffffff


	//   ....[8]....
        /*07a0*/ 	.word	0xffffffff


	//   ....[9]....
        /*07a4*/ 	.word	0xffffffff


	//----- nvinfo : EIATTR_COOP_GROUP_INSTR_OFFSETS
	.align		4
.L_4601:
        /*07a8*/ 	.byte	0x04, 0x28
        /*07aa*/ 	.short	(.L_4603 - .L_4602)


	//   ....[0]....
.L_4602:
        /*07ac*/ 	.word	0x00003960


	//   ....[1]....
        /*07b0*/ 	.word	0x00003970


	//   ....[2]....
        /*07b4*/ 	.word	0x000039b0


	//   ....[3]....
        /*07b8*/ 	.word	0x000039c0


	//   ....[4]....
        /*07bc*/ 	.word	0x00003a10


	//   ....[5]....
        /*07c0*/ 	.word	0x00003a20


	//   ....[6]....
        /*07c4*/ 	.word	0x00003a50


	//   ....[7]....
        /*07c8*/ 	.word	0x00003a60


	//   ....[8]....
        /*07cc*/ 	.word	0x00003a90


	//   ....[9]....
        /*07d0*/ 	.word	0x00003aa0


	//----- nvinfo : EIATTR_VRC_CTA_INIT_COUNT
	.align		4
.L_4603:
        /*07d4*/ 	.byte	0x02, 0x4a
	.zero		1
	.zero		1


	//----- nvinfo : EIATTR_EXIT_INSTR_OFFSETS
	.align		4
        /*07d8*/ 	.byte	0x04, 0x1c
        /*07da*/ 	.short	(.L_4605 - .L_4604)


	//   ....[0]....
.L_4604:
        /*07dc*/ 	.word	0x00010cc0


	//----- nvinfo : EIATTR_MAX_THREADS
	.align		4
.L_4605:
        /*07e0*/ 	.byte	0x04, 0x05
        /*07e2*/ 	.short	(.L_4607 - .L_4606)
.L_4606:
        /*07e4*/ 	.word	0x00000080
        /*07e8*/ 	.word	0x00000001
        /*07ec*/ 	.word	0x00000001


	//----- nvinfo : EIATTR_CRS_STACK_SIZE
	.align		4
.L_4607:
        /*07f0*/ 	.byte	0x04, 0x1e
        /*07f2*/ 	.short	(.L_4609 - .L_4608)
.L_4608:
        /*07f4*/ 	.word	0x00000000


	//----- nvinfo : EIATTR_CBANK_PARAM_SIZE
	.align		4
.L_4609:
        /*07f8*/ 	.byte	0x03, 0x19
        /*07fa*/ 	.short	0x0128


	//----- nvinfo : EIATTR_PARAM_CBANK
	.align		4
        /*07fc*/ 	.byte	0x04, 0x0a
        /*07fe*/ 	.short	(.L_4611 - .L_4610)
	.align		4
.L_4610:
        /*0800*/ 	.word	index@(.nv.constant0._ZN10layer_norm13ln_bwd_kernelINS_13Kernel_traitsI6__halfffffjLj5120ELj1ELj1ELj4ELj16ENS_18Kernel_traits_baseILj5120ES2_ffffjLj128EEEEELb1ELb1ELb1ELb1EEEvNS_9BwdParamsE)
        /*0804*/ 	.short	0x0380
        /*0806*/ 	.short	0x0128


	//----- nvinfo : EIATTR_SW_WAR
	.align		4
.L_4611:
        /*0808*/ 	.byte	0x04, 0x36
        /*080a*/ 	.short	(.L_4613 - .L_4612)
.L_4612:
        /*080c*/ 	.word	0x00000008
.L_4613:


//--------------------- .nv.info._ZN10layer_norm13ln_bwd_kernelINS_13Kernel_traitsIfffffjLj5120ELj1ELj1ELj4ELj16ENS_18Kernel_traits_baseILj5120EfffffjLj128EEEEELb0ELb0ELb0ELb0EEEvNS_9BwdParamsE --------------------------
	.section	.nv.info._ZN10layer_norm13ln_bwd_kernelINS_13Kernel_traitsIfffffjLj5120ELj1ELj1ELj4ELj16ENS_18Kernel_traits_baseILj5120EfffffjLj128EEEEELb0ELb0ELb0ELb0EEEvNS_9BwdParamsE,"",@"SHT_CUDA_INFO"
	.sectionflags	@""
	.align	4


	//----- nvinfo : EIATTR_CUDA_API_VERSION
	.align		4
        /*0000*/ 	.byte	0x04, 0x37
        /*0002*/ 	.short	(.L_4615 - .L_4614)
.L_4614:
        /*0004*/ 	.word	0x00000082


	//----- nvinfo : EIATTR_KPARAM_INFO
	.align		4
.L_4615:
        /*0008*/ 	.byte	0x04, 0x17
        /*000a*/ 	.short	(.L_4617 - .L_4616)
.L_4616:
        /*000c*/ 	.word	0x00000000
        /*0010*/ 	.short	0x0000
        /*0012*/ 	.short	0x0000
        /*0014*/ 	.byte	0x00, 0xf0, 0xa1, 0x04


	//----- nvinfo : EIATTR_SPARSE_MMA_MASK
	.align		4
.L_4617:
        /*0018*/ 	.byte	0x03, 0x50
        /*001a*/ 	.short	0x0000


	//----- nvinfo : EIATTR_MAXREG_COUNT
	.align		4
        /*001c*/ 	.byte	0x03, 0x1b
        /*001e*/ 	.short	0x00ff


	//----- nvinfo : EIATTR_NUM_BARRIERS
	.align		4
        /*0020*/ 	.byte	0x02, 0x4c
        /*0022*/ 	.byte	0x01
	.zero		1


	//----- nvinfo : EIATTR_ANNOTATIONS
	.align		4
        /*0024*/ 	.byte	0x04, 0x55
        /*0026*/ 	.short	(.L_4619 - .L_4618)


	//   ....[0]....
.L_4618:
        /* <DEDUP_REMOVED lines=9> */


	//----- nvinfo : EIATTR_MERCURY_ISA_VERSION
	.align		4
.L_4619:
        /*00a8*/ 	.byte	0x03, 0x5f
        /*00aa*/ 	.short	0x0101


	//----- nvinfo : EIATTR_COOP_GROUP_MASK_REGIDS
	.align		4
        /*00ac*/ 	.byte	0x04, 0x29
        /*00ae*/ 	.short	(.L_4621 - .L_4620)


	//   ....[0]....
.L_4620:
        /*00b0*/ 	.word	0xffffffff


	//   ....[1]....
        /*00b4*/ 	.word	0xffffffff


	//   ....[2]....
        /*00b8*/ 	.word	0xffffffff


	//   ....[3]....
        /*00bc*/ 	.word	0xffffffff


	//   ....[4]....
        /*00c0*/ 	.word	0xffffffff


	//   ....[5]....
        /*00c4*/ 	.word	0xffffffff


	//   ....[6]....
        /*00c8*/ 	.word	0xffffffff


	//   ....[7]....
        /*00cc*/ 	.word	0xffffffff


	//   ....[8]....
        /*00d0*/ 	.word	0xffffffff


	//   ....[9]....
        /*00d4*/ 	.word	0xffffffff


	//----- nvinfo : EIATTR_COOP_GROUP_INSTR_OFFSETS
	.align		4
.L_4621:
        /*00d8*/ 	.byte	0x04, 0x28
        /*00da*/ 	.short	(.L_4623 - .L_4622)


	//   ....[0]....
.L_4622:
        /*00dc*/ 	.word	0x000029d0


	//   ....[1]....
        /*00e0*/ 	.word	0x00002a00


	//   ....[2]....
        /*00e4*/ 	.word	0x00002a30


	//   ....[3]....
        /*00e8*/ 	.word	0x00002a40


	//   ....[4]....
        /*00ec*/ 	.word	0x00002a70


	//   ....[5]....
        /*00f0*/ 	.word	0x00002a80


	//   ....[6]....
        /*00f4*/ 	.word	0x00002ab0


	//   ....[7]....
        /*00f8*/ 	.word	0x00002ac0


	//   ....[8]....
        /*00fc*/ 	.word	0x00002af0


	//   ....[9]....
        /*0100*/ 	.word	0x00002b00


	//----- nvinfo : EIATTR_VRC_CTA_INIT_COUNT
	.align		4
.L_4623:
        /*0104*/ 	.byte	0x02, 0x4a
	.zero		1
	.zero		1


	//----- nvinfo : EIATTR_EXIT_INSTR_OFFSETS
	.align		4
        /*0108*/ 	.byte	0x04, 0x1c
        /*010a*/ 	.short	(.L_4625 - .L_4624)


	//   ....[0]....
.L_4624:
        /*010c*/ 	.word	0x00006e80


	//   ....[1]....
        /*0110*/ 	.word	0x00006f00


	//----- nvinfo : EIATTR_MAX_THREADS
	.align		4
.L_4625:
        /*0114*/ 	.byte	0x04, 0x05
        /*0116*/ 	.short	(.L_4627 - .L_4626)
.L_4626:
        /*0118*/ 	.word	0x00000080
        /*011c*/ 	.word	0x00000001
        /*0120*/ 	.word	0x00000001


	//----- nvinfo : EIATTR_CRS_STACK_SIZE
	.align		4
.L_4627:
        /*0124*/ 	.byte	0x04, 0x1e
        /*0126*/ 	.short	(.L_4629 - .L_4628)
.L_4628:
        /*0128*/ 	.word	0x00000000


	//----- nvinfo : EIATTR_CBANK_PARAM_SIZE
	.align		4
.L_4629:
        /*012c*/ 	.byte	0x03, 0x19
        /*012e*/ 	.short	0x0128


	//----- nvinfo : EIATTR_PARAM_CBANK
	.align		4
        /*0130*/ 	.byte	0x04, 0x0a
        /*0132*/ 	.short	(.L_4631 - .L_4630)
	.align		4
.L_4630:
        /*0134*/ 	.word	index@(.nv.constant0._ZN10layer_norm13ln_bwd_kernelINS_13Kernel_traitsIfffffjLj5120ELj1ELj1ELj4ELj16ENS_18Kernel_traits_baseILj5120EfffffjLj128EEEEELb0ELb0ELb0ELb0EEEvNS_9BwdParamsE)
        /*0138*/ 	.short	0x0380
        /*013a*/ 	.short	0x0128


	//----- nvinfo : EIATTR_SW_WAR
	.align		4
.L_4631:
        /*013c*/ 	.byte	0x04, 0x36
        /*013e*/ 	.short	(.L_4633 - .L_4632)
.L_4632:
        /*0140*/ 	.word	0x00000008
.L_4633:


//--------------------- .nv.info._ZN10layer_norm13ln_bwd_kernelINS_13Kernel_traitsIfffffjLj5120ELj1ELj1ELj4ELj16ENS_18Kernel_traits_baseILj5120EfffffjLj128EEEEELb0ELb0ELb0ELb1EEEvNS_9BwdParamsE --------------------------
	.section	.nv.info._ZN10layer_norm13ln_bwd_kernelINS_13Kernel_traitsIfffffjLj5120ELj1ELj1ELj4ELj16ENS_18Kernel_traits_baseILj5120EfffffjLj128EEEEELb0ELb0ELb0ELb1EEEvNS_9BwdParamsE,"",@"SHT_CUDA_INFO"
	.sectionflags	@""
	.align	4


	//----- nvinfo : EIATTR_CUDA_API_VERSION
	.align		4
        /*0000*/ 	.byte	0x04, 0x37
        /*0002*/ 	.short	(.L_4635 - .L_4634)
.L_4634:
        /*0004*/ 	.word	0x00000082


	//----- nvinfo : EIATTR_KPARAM_INFO
	.align		4
.L_4635:
        /*0008*/ 	.byte	0x04, 0x17
        /*000a*/ 	.short	(.L_4637 - .L_4636)
.L_4636:
        /*000c*/ 	.word	0x00000000
        /*0010*/ 	.short	0x0000
        /*0012*/ 	.short	0x0000
        /*0014*/ 	.byte	0x00, 0xf0, 0xa1, 0x04


	//----- nvinfo : EIATTR_SPARSE_MMA_MASK
	.align		4
.L_4637:
        /*0018*/ 	.byte	0x03, 0x50
        /*001a*/ 	.short	0x0000


	//----- nvinfo : EIATTR_MAXREG_COUNT
	.align		4
        /*001c*/ 	.byte	0x03, 0x1b
        /*001e*/ 	.short	0x00ff


	//----- nvinfo : EIATTR_NUM_BARRIERS
	.align		4
        /*0020*/ 	.byte	0x02, 0x4c
        /*0022*/ 	.byte	0x01
	.zero		1


	//----- nvinfo : EIATTR_MERCURY_ISA_VERSION
	.align		4
        /*0024*/ 	.byte	0x03, 0x5f
        /*0026*/ 	.short	0x0101


	//----- nvinfo : EIATTR_COOP_GROUP_MASK_REGIDS
	.align		4
        /*0028*/ 	.byte	0x04, 0x29
        /*002a*/ 	.short	(.L_4639 - .L_4638)


	//   ....[0]....
.L_4638:
        /*002c*/ 	.word	0xffffffff


	//   ....[1]....
        /*0030*/ 	.word	0xffffffff


	//   ....[2]....
        /*0034*/ 	.word	0xffffffff


	//   ....[3]....
        /*0038*/ 	.word	0xffffffff


	//   ....[4]....
        /*003c*/ 	.word	0xffffffff


	//   ....[5]....
        /*0040*/ 	.word	0xffffffff


	//   ....[6]....
        /*0044*/ 	.word	0xffffffff


	//   ....[7]....
        /*0048*/ 	.word	0xffffffff


	//   ....[8]....
        /*004c*/ 	.word	0xffffffff


	//   ....[9]....
        /*0050*/ 	.word	0xffffffff


	//----- nvinfo : EIATTR_COOP_GROUP_INSTR_OFFSETS
	.align		4
.L_4639:
        /*0054*/ 	.byte	0x04, 0x28
        /*0056*/ 	.short	(.L_4641 - .L_4640)


	//   ....[0]....
.L_4640:
        /*0058*/ 	.word	0x00001dd0


	//   ....[1]....
        /*005c*/ 	.word	0x00001eb0


	//   ....[2]....
        /*0060*/ 	.word	0x00001ec0


	//   ....[3]....
        /*0064*/ 	.word	0x00001ef0


	//   ....[4]....
        /*0068*/ 	.word	0x00001f00


	//   ....[5]....
        /*006c*/ 	.word	0x00001f30


	//   ....[6]....
        /*0070*/ 	.word	0x00001f40


	//   ....[7]....
        /*0074*/ 	.word	0x00001fa0


	//   ....[8]....
        /*0078*/ 	.word	0x00001fb0


	//   ....[9]....
        /*007c*/ 	.word	0x00001fe0


	//----- nvinfo : EIATTR_VRC_CTA_INIT_COUNT
	.align		4
.L_4641:
        /*0080*/ 	.byte	0x02, 0x4a
	.zero		1
	.zero		1


	//----- nvinfo : EIATTR_EXIT_INSTR_OFFSETS
	.align		4
        /*0084*/ 	.byte	0x04, 0x1c
        /*0086*/ 	.short	(.L_4643 - .L_4642)


	//   ....[0]....
.L_4642:
        /*0088*/ 	.word	0x00005c80


	//----- nvinfo : EIATTR_MAX_THREADS
	.align		4
.L_4643:
        /*008c*/ 	.byte	0x04, 0x05
        /*008e*/ 	.short	(.L_4645 - .L_4644)
.L_4644:
        /*0090*/ 	.word	0x00000080
        /*0094*/ 	.word	0x00000001
        /*0098*/ 	.word	0x00000001


	//----- nvinfo : EIATTR_CRS_STACK_SIZE
	.align		4
.L_4645:
        /*009c*/ 	.byte	0x04, 0x1e
        /*009e*/ 	.short	(.L_4647 - .L_4646)
.L_4646:
        /*00a0*/ 	.word	0x00000000


	//----- nvinfo : EIATTR_CBANK_PARAM_SIZE
	.align		4
.L_4647:
        /*00a4*/ 	.byte	0x03, 0x19
        /*00a6*/ 	.short	0x0128


	//----- nvinfo : EIATTR_PARAM_CBANK
	.align		4
        /*00a8*/ 	.byte	0x04, 0x0a
        /*00aa*/ 	.short	(.L_4649 - .L_4648)
	.align		4
.L_4648:
        /*00ac*/ 	.word	index@(.nv.constant0._ZN10layer_norm13ln_bwd_kernelINS_13Kernel_traitsIfffffjLj5120ELj1ELj1ELj4ELj16ENS_18Kernel_traits_baseILj5120EfffffjLj128EEEEELb0ELb0ELb0ELb1EEEvNS_9BwdParamsE)
        /*00b0*/ 	.short	0x0380
        /*00b2*/ 	.short	0x0128


	//----- nvinfo : EIATTR_SW_WAR
	.align		4
.L_4649:
        /*00b4*/ 	.byte	0x04, 0x36
        /*00b6*/ 	.short	(.L_4651 - .L_4650)
.L_4650:
        /*00b8*/ 	.word	0x00000008
.L_4651:


//--------------------- .nv.info._ZN10layer_norm13ln_bwd_kernelINS_13Kernel_traitsIfffffjLj5120ELj1ELj1ELj4ELj16ENS_18Kernel_traits_baseILj5120EfffffjLj128EEEEELb0ELb0ELb1ELb0EEEvNS_9BwdParamsE --------------------------
	.section	.nv.info._ZN10layer_norm13ln_bwd_kernelINS_13Kernel_traitsIfffffjLj5120ELj1ELj1ELj4ELj16ENS_18Kernel_traits_baseILj5120EfffffjLj128EEEEELb0ELb0ELb1ELb0EEEvNS_9BwdParamsE,"",@"SHT_CUDA_INFO"
	.sectionflags	@""
	.align	4


	//----- nvinfo : EIATTR_CUDA_API_VERSION
	.align		4
        /*0000*/ 	.byte	0x04, 0x37
        /*0002*/ 	.short	(.L_4653 - .L_4652)
.L_4652:
        /*0004*/ 	.word	0x00000082


	//----- nvinfo : EIATTR_KPARAM_INFO
	.align		4
.L_4653:
        /*0008*/ 	.byte	0x04, 0x17
        /*000a*/ 	.short	(.L_4655 - .L_4654)
.L_4654:
        /*000c*/ 	.word	0x00000000
        /*0010*/ 	.short	0x0000
        /*0012*/ 	.short	0x0000
        /*0014*/ 	.byte	0x00, 0xf0, 0xa1, 0x04


	//----- nvinfo : EIATTR_SPARSE_MMA_MASK
	.align		4
.L_4655:
        /*0018*/ 	.byte	0x03, 0x50
        /*001a*/ 	.short	0x0000


	//----- nvinfo : EIATTR_MAXREG_COUNT
	.align		4
        /*001c*/ 	.byte	0x03, 0x1b
        /*001e*/ 	.short	0x00ff


	//----- nvinfo : EIATTR_NUM_BARRIERS
	.align		4
        /*0020*/ 	.byte	0x02, 0x4c
        /*0022*/ 	.byte	0x01
	.zero		1


	//----- nvinfo : EIATTR_ANNOTATIONS
	.align		4
        /*0024*/ 	.byte	0x04, 0x55
        /*0026*/ 	.short	(.L_4657 - .L_4656)


	//   ....[0]....
.L_4656:
        /* <DEDUP_REMOVED lines=17> */


	//----- nvinfo : EIATTR_MERCURY_ISA_VERSION
	.align		4
.L_4657:
        /*0128*/ 	.byte	0x03, 0x5f
        /*012a*/ 	.short	0x0101


	//----- nvinfo : EIATTR_COOP_GROUP_MASK_REGIDS
	.align		4
        /*012c*/ 	.byte	0x04, 0x29
        /*012e*/ 	.short	(.L_4659 - .L_4658)


	//   ....[0]....
.L_4658:
        /*0130*/ 	.word	0xffffffff


	//   ....[1]....
        /*0134*/ 	.word	0xffffffff


	//   ....[2]....
        /*0138*/ 	.word	0xffffffff


	//   ....[3]....
        /*013c*/ 	.word	0xffffffff


	//   ....[4]....
        /*0140*/ 	.word	0xffffffff


	//   ....[5]....
        /*0144*/ 	.word	0xffffffff


	//   ....[6]....
        /*0148*/ 	.word	0xffffffff


	//   ....[7]....
        /*014c*/ 	.word	0xffffffff


	//   ....[8]....
        /*0150*/ 	.word	0xffffffff


	//   ....[9]....
        /*0154*/ 	.word	0xffffffff


	//----- nvinfo : EIATTR_COOP_GROUP_INSTR_OFFSETS
	.align		4
.L_4659:
        /*0158*/ 	.byte	0x04, 0x28
        /*015a*/ 	.short	(.L_4661 - .L_4660)


	//   ....[0]....
.L_4660:
        /*015c*/ 	.word	0x00002f50


	//   ....[1]....
        /*0160*/ 	.word	0x00002f80


	//   ....[2]....
        /*0164*/ 	.word	0x00002fb0


	//   ....[3]....
        /*0168*/ 	.word	0x00002fd0


	//   ....[4]....
        /*016c*/ 	.word	0x00002ff0


	//   ....[5]....
        /*0170*/ 	.word	0x00003010


	//   ....[6]....
        /*0174*/ 	.word	0x00003030


	//   ....[7]....
        /*0178*/ 	.word	0x00003050


	//   ....[8]....
        /*017c*/ 	.word	0x00003070


	//   ....[9]....
        /*0180*/ 	.word	0x00003090


	//----- nvinfo : EIATTR_VRC_CTA_INIT_COUNT
	.align		4
.L_4661:
        /*0184*/ 	.byte	0x02, 0x4a
	.zero		1
	.zero		1


	//----- nvinfo : EIATTR_EXIT_INSTR_OFFSETS
	.align		4
        /*0188*/ 	.byte	0x04, 0x1c
        /*018a*/ 	.short	(.L_4663 - .L_4662)


	//   ....[0]....
.L_4662:
        /*018c*/ 	.word	0x00009c20


	//   ....[1]....
        /*0190*/ 	.word	0x00009ca0


	//----- nvinfo : EIATTR_MAX_THREADS
	.align		4
.L_4663:
        /*0194*/ 	.byte	0x04, 0x05
        /*0196*/ 	.short	(.L_4665 - .L_4664)
.L_4664:
        /*0198*/ 	.word	0x00000080
        /*019c*/ 	.word	0x00000001
        /*01a0*/ 	.word	0x00000001


	//----- nvinfo : EIATTR_CRS_STACK_SIZE
	.align		4
.L_4665:
        /*01a4*/ 	.byte	0x04, 0x1e
        /*01a6*/ 	.short	(.L_4667 - .L_4666)
.L_4666:
        /*01a8*/ 	.word	0x00000000


	//----- nvinfo : EIATTR_CBANK_PARAM_SIZE
	.align		4
.L_4667:
        /*01ac*/ 	.byte	0x03, 0x19
        /*01ae*/ 	.short	0x0128


	//----- nvinfo : EIATTR_PARAM_CBANK
	.align		4
        /*01b0*/ 	.byte	0x04, 0x0a
        /*01b2*/ 	.short	(.L_4669 - .L_4668)
	.align		4
.L_4668:
        /*01b4*/ 	.word	index@(.nv.constant0._ZN10layer_norm13ln_bwd_kernelINS_13Kernel_traitsIfffffjLj5120ELj1ELj1ELj4ELj16ENS_18Kernel_traits_baseILj5120EfffffjLj128EEEEELb0ELb0ELb1ELb0EEEvNS_9BwdParamsE)
        /*01b8*/ 	.short	0x0380
        /*01ba*/ 	.short	0x0128


	//----- nvinfo : EIATTR_SW_WAR
	.align		4
.L_4669:
        /*01bc*/ 	.byte	0x04, 0x36
        /*01be*/ 	.short	(.L_4671 - .L_4670)
.L_4670:
        /*01c0*/ 	.word	0x00000008
.L_4671:


//--------------------- .nv.info._ZN10layer_norm13ln_bwd_kernelINS_13Kernel_traitsIfffffjLj5120ELj1ELj1ELj4ELj16ENS_18Kernel_traits_baseILj5120EfffffjLj128EEEEELb0ELb0ELb1ELb1EEEvNS_9BwdParamsE --------------------------
	.section	.nv.info._ZN10layer_norm13ln_bwd_kernelINS_13Kernel_traitsIfffffjLj5120ELj1ELj1ELj4ELj16ENS_18Kernel_traits_baseILj5120EfffffjLj128EEEEELb0ELb0ELb1ELb1EEEvNS_9BwdParamsE,"",@"SHT_CUDA_INFO"
	.sectionflags	@""
	.align	4


	//----- nvinfo : EIATTR_CUDA_API_VERSION
	.align		4
        /*0000*/ 	.byte	0x04, 0x37
        /*0002*/ 	.short	(.L_4673 - .L_4672)
.L_4672:
        /*0004*/ 	.word	0x00000082


	//----- nvinfo : EIATTR_KPARAM_INFO
	.align		4
.L_4673:
        /*0008*/ 	.byte	0x04, 0x17
        /*000a*/ 	.short	(.L_4675 - .L_4674)
.L_4674:
        /*000c*/ 	.word	0x00000000
        /*0010*/ 	.short	0x0000
        /*0012*/ 	.short	0x0000
        /*0014*/ 	.byte	0x00, 0xf0, 0xa1, 0x04


	//----- nvinfo : EIATTR_SPARSE_MMA_MASK
	.align		4
.L_4675:
        /*0018*/ 	.byte	0x03, 0x50
        /*001a*/ 	.short	0x0000


	//----- nvinfo : EIATTR_MAXREG_COUNT
	.align		4
        /*001c*/ 	.byte	0x03, 0x1b
        /*001e*/ 	.short	0x00ff


	//----- nvinfo : EIATTR_NUM_BARRIERS
	.align		4
        /*0020*/ 	.byte	0x02, 0x4c
        /*0022*/ 	.byte	0x01
	.zero		1


	//----- nvinfo : EIATTR_ANNOTATIONS
	.align		4
        /*0024*/ 	.byte	0x04, 0x55
        /*0026*/ 	.short	(.L_4677 - .L_4676)


	//   ....[0]....
.L_4676:
        /* <DEDUP_REMOVED lines=13> */


	//----- nvinfo : EIATTR_MERCURY_ISA_VERSION
	.align		4
.L_4677:
        /*00e8*/ 	.byte	0x03, 0x5f
        /*00ea*/ 	.short	0x0101


	//----- nvinfo : EIATTR_COOP_GROUP_MASK_REGIDS
	.align		4
        /*00ec*/ 	.byte	0x04, 0x29
        /*00ee*/ 	.short	(.L_4679 - .L_4678)


	//   ....[0]....
.L_4678:
        /*00f0*/ 	.word	0xffffffff


	//   ....[1]....
        /*00f4*/ 	.word	0xffffffff


	//   ....[2]....
        /*00f8*/ 	.word	0xffffffff


	//   ....[3]....
        /*00fc*/ 	.word	0xffffffff


	//   ....[4]....
        /*0100*/ 	.word	0xffffffff


	//   ....[5]....
        /*0104*/ 	.word	0xffffffff


	//   ....[6]....
        /*0108*/ 	.word	0xffffffff


	//   ....[7]....
        /*010c*/ 	.word	0xffffffff


	//   ....[8]....
        /*0110*/ 	.word	0xffffffff


	//   ....[9]....
        /*0114*/ 	.word	0xffffffff


	//----- nvinfo : EIATTR_COOP_GROUP_INSTR_OFFSETS
	.align		4
.L_4679:
        /*0118*/ 	.byte	0x04, 0x28
        /*011a*/ 	.short	(.L_4681 - .L_4680)


	//   ....[0]....
.L_4680:
        /*011c*/ 	.word	0x000021b0


	//   ....[1]....
        /*0120*/ 	.word	0x000021d0


	//   ....[2]....
        /*0124*/ 	.word	0x00002200


	//   ....[3]....
        /*0128*/ 	.word	0x00002210


	//   ....[4]....
        /*012c*/ 	.word	0x00002250


	//   ....[5]....
        /*0130*/ 	.word	0x00002260


	//   ....[6]....
        /*0134*/ 	.word	0x000022a0


	//   ....[7]....
        /*0138*/ 	.word	0x000022b0


	//   ....[8]....
        /*013c*/ 	.word	0x000022e0


	//   ....[9]....
        /*0140*/ 	.word	0x00002300


	//----- nvinfo : EIATTR_VRC_CTA_INIT_COUNT
	.align		4
.L_4681:
        /*0144*/ 	.byte	0x02, 0x4a
	.zero		1
	.zero		1


	//----- nvinfo : EIATTR_EXIT_INSTR_OFFSETS
	.align		4
        /*0148*/ 	.byte	0x04, 0x1c
        /*014a*/ 	.short	(.L_4683 - .L_4682)


	//   ....[0]....
.L_4682:
        /*014c*/ 	.word	0x00006f00


	//----- nvinfo : EIATTR_MAX_THREADS
	.align		4
.L_4683:
        /*0150*/ 	.byte	0x04, 0x05
        /*0152*/ 	.short	(.L_4685 - .L_4684)
.L_4684:
        /*0154*/ 	.word	0x00000080
        /*0158*/ 	.word	0x00000001
        /*015c*/ 	.word	0x00000001


	//----- nvinfo : EIATTR_CRS_STACK_SIZE
	.align		4
.L_4685:
        /*0160*/ 	.byte	0x04, 0x1e
        /*0162*/ 	.short	(.L_4687 - .L_4686)
.L_4686:
        /*0164*/ 	.word	0x00000000


	//----- nvinfo : EIATTR_CBANK_PARAM_SIZE
	.align		4
.L_4687:
        /*0168*/ 	.byte	0x03, 0x19
        /*016a*/ 	.short	0x0128


	//----- nvinfo : EIATTR_PARAM_CBANK
	.align		4
        /*016c*/ 	.byte	0x04, 0x0a
        /*016e*/ 	.short	(.L_4689 - .L_4688)
	.align		4
.L_4688:
        /*0170*/ 	.word	index@(.nv.constant0._ZN10layer_norm13ln_bwd_kernelINS_13Kernel_traitsIfffffjLj5120ELj1ELj1ELj4ELj16ENS_18Kernel_traits_baseILj5120EfffffjLj128EEEEELb0ELb0ELb1ELb1EEEvNS_9BwdParamsE)
        /*0174*/ 	.short	0x0380
        /*0176*/ 	.short	0x0128


	//----- nvinfo : EIATTR_SW_WAR
	.align		4
.L_4689:
        /*0178*/ 	.byte	0x04, 0x36
        /*017a*/ 	.short	(.L_4691 - .L_4690)
.L_4690:
        /*017c*/ 	.word	0x00000008
.L_4691:


//--------------------- .nv.info._ZN10layer_norm13ln_bwd_kernelINS_13Kernel_traitsIfffffjLj5120ELj1ELj1ELj4ELj16ENS_18Kernel_traits_baseILj5120EfffffjLj128EEEEELb0ELb1ELb0ELb0EEEvNS_9BwdParamsE --------------------------
	.section	.nv.info._ZN10layer_norm13ln_bwd_kernelINS_13Kernel_traitsIfffffjLj5120ELj1ELj1ELj4ELj16ENS_18Kernel_traits_baseILj5120EfffffjLj128EEEEELb0ELb1ELb0ELb0EEEvNS_9BwdParamsE,"",@"SHT_CUDA_INFO"
	.sectionflags	@""
	.align	4


	//----- nvinfo : EIATTR_CUDA_API_VERSION
	.align		4
        /*0000*/ 	.byte	0x04, 0x37
        /*0002*/ 	.short	(.L_4693 - .L_4692)
.L_4692:
        /*0004*/ 	.word	0x00000082


	//----- nvinfo : EIATTR_KPARAM_INFO
	.align		4
.L_4693:
        /*0008*/ 	.byte	0x04, 0x17
        /*000a*/ 	.short	(.L_4695 - .L_4694)
.L_4694:
        /*000c*/ 	.word	0x00000000
        /*0010*/ 	.short	0x0000
        /*0012*/ 	.short	0x0000
        /*0014*/ 	.byte	0x00, 0xf0, 0xa1, 0x04


	//----- nvinfo : EIATTR_SPARSE_MMA_MASK
	.align		4
.L_4695:
        /*0018*/ 	.byte	0x03, 0x50
        /*001a*/ 	.short	0x0000


	//----- nvinfo : EIATTR_MAXREG_COUNT
	.align		4
        /*001c*/ 	.byte	0x03, 0x1b
        /*001e*/ 	.short	0x00ff


	//----- nvinfo : EIATTR_NUM_BARRIERS
	.align		4
        /*0020*/ 	.byte	0x02, 0x4c
        /*0022*/ 	.byte	0x01
	.zero		1


	//----- nvinfo : EIATTR_ANNOTATIONS
	.align		4
        /*0024*/ 	.byte	0x04, 0x55
        /*0026*/ 	.short	(.L_4697 - .L_4696)


	//   ....[0]....
.L_4696:
        /* <DEDUP_REMOVED lines=113> */


	//----- nvinfo : EIATTR_MERCURY_ISA_VERSION
	.align		4
.L_4697:
        /*0728*/ 	.byte	0x03, 0x5f
        /*072a*/ 	.short	0x0101


	//----- nvinfo : EIATTR_COOP_GROUP_MASK_REGIDS
	.align		4
        /*072c*/ 	.byte	0x04, 0x29
        /*072e*/ 	.short	(.L_4699 - .L_4698)


	//   ....[0]....
.L_4698:
        /*0730*/ 	.word	0xffffffff


	//   ....[1]....
        /*0734*/ 	.word	0xffffffff


	//   ....[2]....
        /*0738*/ 	.word	0xffffffff


	//   ....[3]....
        /*073c*/ 	.word	0xffffffff


	//   ....[4]....
        /*0740*/ 	.word	0xffffffff


	//   ....[5]....
        /*0744*/ 	.word	0xffffffff


	//   ....[6]....
        /*0748*/ 	.word	0xffffffff


	//   ....[7]....
        /*074c*/ 	.word	0xffffffff


	//   ....[8]....
        /*0750*/ 	.word	0xffffffff


	//   ....[9]....
        /*0754*/ 	.word	0xffffffff


	//----- nvinfo : EIATTR_COOP_GROUP_INSTR_OFFSETS
	.align		4
.L_4699:
        /*0758*/ 	.byte	0x04, 0x28
        /*075a*/ 	.short	(.L_4701 - .L_4700)


	//   ....[0]....
.L_4700:
        /*075c*/ 	.word	0x00003530


	//   ....[1]....
        /*0760*/ 	.word	0x00003550


	//   ....[2]....
        /*0764*/ 	.word	0x00003590


	//   ....[3]....
        /*0768*/ 	.word	0x000035a0


	//   ....[4]....
        /*076c*/ 	.word	0x000035e0


	//   ....[5]....
        /*0770*/ 	.word	0x000035f0


	//   ....[6]....
        /*0774*/ 	.word	0x00003620


	//   ....[7]....
        /*0778*/ 	.word	0x00003630


	//   ....[8]....
        /*077c*/ 	.word	0x00003660


	//   ....[9]....
        /*0780*/ 	.word	0x00003670


	//----- nvinfo : EIATTR_VRC_CTA_INIT_COUNT
	.align		4
.L_4701:
        /*0784*/ 	.byte	0x02, 0x4a
	.zero		1
	.zero		1


	//----- nvinfo : EIATTR_EXIT_INSTR_OFFSETS
	.align		4
        /*0788*/ 	.byte	0x04, 0x1c
        /*078a*/ 	.short	(.L_4703 - .L_4702)


	//   ....[0]....
.L_4702:
        /*078c*/ 	.word	0x0000a2e0


	//   ....[1]....
        /*0790*/ 	.word	0x0000a380


	//----- nvinfo : EIATTR_MAX_THREADS
	.align		4
.L_4703:
        /*0794*/ 	.byte	0x04, 0x05
        /*0796*/ 	.short	(.L_4705 - .L_4704)
.L_4704:
        /*0798*/ 	.word	0x00000080
        /*079c*/ 	.word	0x00000001
        /*07a0*/ 	.word	0x00000001


	//----- nvinfo : EIATTR_CRS_STACK_SIZE
	.align		4
.L_4705:
        /*07a4*/ 	.byte	0x04, 0x1e
        /*07a6*/ 	.short	(.L_4707 - .L_4706)
.L_4706:
        /*07a8*/ 	.word	0x00000000


	//----- nvinfo : EIATTR_CBANK_PARAM_SIZE
	.align		4
.L_4707:
        /*07ac*/ 	.byte	0x03, 0x19
        /*07ae*/ 	.short	0x0128


	//----- nvinfo : EIATTR_PARAM_CBANK
	.align		4
        /*07b0*/ 	.byte	0x04, 0x0a
        /*07b2*/ 	.short	(.L_4709 - .L_4708)
	.align		4
.L_4708:
        /*07b4*/ 	.word	index@(.nv.constant0._ZN10layer_norm13ln_bwd_kernelINS_13Kernel_traitsIfffffjLj5120ELj1ELj1ELj4ELj16ENS_18Kernel_traits_baseILj5120EfffffjLj128EEEEELb0ELb1ELb0ELb0EEEvNS_9BwdParamsE)
        /*07b8*/ 	.short	0x0380
        /*07ba*/ 	.short	0x0128


	//----- nvinfo : EIATTR_SW_WAR
	.align		4
.L_4709:
        /*07bc*/ 	.byte	0x04, 0x36
        /*07be*/ 	.short	(.L_4711 - .L_4710)
.L_4710:
        /*07c0*/ 	.word	0x00000008
.L_4711:


//--------------------- .nv.info._ZN10layer_norm13ln_bwd_kernelINS_13Kernel_traitsIfffffjLj5120ELj1ELj1ELj4ELj16ENS_18Kernel_traits_baseILj5120EfffffjLj128EEEEELb0ELb1ELb0ELb1EEEvNS_9BwdParamsE --------------------------
	.section	.nv.info._ZN10layer_norm13ln_bwd_kernelINS_13Kernel_traitsIfffffjLj5120ELj1ELj1ELj4ELj16ENS_18Kernel_traits_baseILj5120EfffffjLj128EEEEELb0ELb1ELb0ELb1EEEvNS_9BwdParamsE,"",@"SHT_CUDA_INFO"
	.sectionflags	@""
	.align	4


	//----- nvinfo : EIATTR_CUDA_API_VERSION
	.align		4
        /*0000*/ 	.byte	0x04, 0x37
        /*0002*/ 	.short	(.L_4713 - .L_4712)
.L_4712:
        /*0004*/ 	.word	0x00000082


	//----- nvinfo : EIATTR_KPARAM_INFO
	.align		4
.L_4713:
        /*0008*/ 	.byte	0x04, 0x17
        /*000a*/ 	.short	(.L_4715 - .L_4714)
.L_4714:
        /*000c*/ 	.word	0x00000000
        /*0010*/ 	.short	0x0000
        /*0012*/ 	.short	0x0000
        /*0014*/ 	.byte	0x00, 0xf0, 0xa1, 0x04


	//----- nvinfo : EIATTR_SPARSE_MMA_MASK
	.align		4
.L_4715:
        /*0018*/ 	.byte	0x03, 0x50
        /*001a*/ 	.short	0x0000


	//----- nvinfo : EIATTR_MAXREG_COUNT
	.align		4
        /*001c*/ 	.byte	0x03, 0x1b
        /*001e*/ 	.short	0x00ff


	//----- nvinfo : EIATTR_NUM_BARRIERS
	.align		4
        /*0020*/ 	.byte	0x02, 0x4c
        /*0022*/ 	.byte	0x01
	.zero		1


	//----- nvinfo : EIATTR_ANNOTATIONS
	.align		4
        /*0024*/ 	.byte	0x04, 0x55
        /*0026*/ 	.short	(.L_4717 - .L_4716)


	//   ....[0]....
.L_4716:
        /* <DEDUP_REMOVED lines=180> */


	//----- nvinfo : EIATTR_MERCURY_ISA_VERSION
	.align		4
.L_4717:
        /*0b58*/ 	.byte	0x03, 0x5f
        /*0b5a*/ 	.short	0x0101


	//----- nvinfo : EIATTR_COOP_GROUP_MASK_REGIDS
	.align		4
        /*0b5c*/ 	.byte	0x04, 0x29
        /*0b5e*/ 	.short	(.L_4719 - .L_4718)


	//   ....[0]....
.L_4718:
        /*0b60*/ 	.word	0xffffffff


	//   ....[1]....
        /*0b64*/ 	.word	0xffffffff


	//   ....[2]....
        /*0b68*/ 	.word	0xffffffff


	//   ....[3]....
        /*0b6c*/ 	.word	0xffffffff


	//   ....[4]....
        /*0b70*/ 	.word	0xffffffff


	//   ....[5]....
        /*0b74*/ 	.word	0xffffffff


	//   ....[6]....
        /*0b78*/ 	.word	0xffffffff


	//   ....[7]....
        /*0b7c*/ 	.word	0xffffffff


	//   ....[8]....
        /*0b80*/ 	.word	0xffffffff


	//   ....[9]....
        /*0b84*/ 	.word	0xffffffff


	//----- nvinfo : EIATTR_COOP_GROUP_INSTR_OFFSETS
	.align		4
.L_4719:
        /*0b88*/ 	.byte	0x04, 0x28
        /*0b8a*/ 	.short	(.L_4721 - .L_4720)


	//   ....[0]....
.L_4720:
        /*0b8c*/ 	.word	0x000029d0


	//   ....[1]....
        /*0b90*/ 	.word	0x00002a90


	//   ....[2]....
        /*0b94*/ 	.word	0x00002ab0


	//   ....[3]....
        /*0b98*/ 	.word	0x00002ad0


	//   ....[4]....
        /*0b9c*/ 	.word	0x00002af0


	//   ....[5]....
        /*0ba0*/ 	.word	0x00002b10


	//   ....[6]....
        /*0ba4*/ 	.word	0x00002b30


	//   ....[7]....
        /*0ba8*/ 	.word	0x00002b50


	//   ....[8]....
        /*0bac*/ 	.word	0x00002b90


	//   ....[9]....
        /*0bb0*/ 	.word	0x00002bc0


	//----- nvinfo : EIATTR_VRC_CTA_INIT_COUNT
	.align		4
.L_4721:
        /*0bb4*/ 	.byte	0x02, 0x4a
	.zero		1
	.zero		1


	//----- nvinfo : EIATTR_EXIT_INSTR_OFFSETS
	.align		4
        /*0bb8*/ 	.byte	0x04, 0x1c
        /*0bba*/ 	.short	(.L_4723 - .L_4722)


	//   ....[0]....
.L_4722:
        /*0bbc*/ 	.word	0x00009670


	//----- nvinfo : EIATTR_MAX_THREADS
	.align		4
.L_4723:
        /*0bc0*/ 	.byte	0x04, 0x05
        /*0bc2*/ 	.short	(.L_4725 - .L_4724)
.L_4724:
        /*0bc4*/ 	.word	0x00000080
        /*0bc8*/ 	.word	0x00000001
        /*0bcc*/ 	.word	0x00000001


	//----- nvinfo : EIATTR_CRS_STACK_SIZE
	.align		4
.L_4725:
        /*0bd0*/ 	.byte	0x04, 0x1e
        /*0bd2*/ 	.short	(.L_4727 - .L_4726)
.L_4726:
        /*0bd4*/ 	.word	0x00000000


	//----- nvinfo : EIATTR_CBANK_PARAM_SIZE
	.align		4
.L_4727:
        /*0bd8*/ 	.byte	0x03, 0x19
        /*0bda*/ 	.short	0x0128


	//----- nvinfo : EIATTR_PARAM_CBANK
	.align		4
        /*0bdc*/ 	.byte	0x04, 0x0a
        /*0bde*/ 	.short	(.L_4729 - .L_4728)
	.align		4
.L_4728:
        /*0be0*/ 	.word	index@(.nv.constant0._ZN10layer_norm13ln_bwd_kernelINS_13Kernel_traitsIfffffjLj5120ELj1ELj1ELj4ELj16ENS_18Kernel_traits_baseILj5120EfffffjLj128EEEEELb0ELb1ELb0ELb1EEEvNS_9BwdParamsE)
        /*0be4*/ 	.short	0x0380
        /*0be6*/ 	.short	0x0128


	//----- nvinfo : EIATTR_SW_WAR
	.align		4
.L_4729:
        /*0be8*/ 	.byte	0x04, 0x36
        /*0bea*/ 	.short	(.L_4731 - .L_4730)
.L_4730:
        /*0bec*/ 	.word	0x00000008
.L_4731:


//--------------------- .nv.info._ZN10layer_norm13ln_bwd_kernelINS_13Kernel_traitsIfffffjLj5120ELj1ELj1ELj4ELj16ENS_18Kernel_traits_baseILj5120EfffffjLj128EEEEELb0ELb1ELb1ELb0EEEvNS_9BwdParamsE --------------------------
	.section	.nv.info._ZN10layer_norm13ln_bwd_kernelINS_13Kernel_traitsIfffffjLj5120ELj1ELj1ELj4ELj16ENS_18Kernel_traits_baseILj5120EfffffjLj128EEEEELb0ELb1ELb1ELb0EEEvNS_9BwdParamsE,"",@"SHT_CUDA_INFO"
	.sectionflags	@""
	.align	4


	//----- nvinfo : EIATTR_CUDA_API_VERSION
	.align		4
        /*0000*/ 	.byte	0x04, 0x37
        /*0002*/ 	.short	(.L_4733 - .L_4732)
.L_4732:
        /*0004*/ 	.word	0x00000082


	//----- nvinfo : EIATTR_KPARAM_INFO
	.align		4
.L_4733:
        /*0008*/ 	.byte	0x04, 0x17
        /*000a*/ 	.short	(.L_4735 - .L_4734)
.L_4734:
        /*000c*/ 	.word	0x00000000
        /*0010*/ 	.short	0x0000
        /*0012*/ 	.short	0x0000
        /*0014*/ 	.byte	0x00, 0xf0, 0xa1, 0x04


	//----- nvinfo : EIATTR_SPARSE_MMA_MASK
	.align		4
.L_4735:
        /*0018*/ 	.byte	0x03, 0x50
        /*001a*/ 	.short	0x0000


	//----- nvinfo : EIATTR_MAXREG_COUNT
	.align		4
        /*001c*/ 	.byte	0x03, 0x1b
        /*001e*/ 	.short	0x00ff


	//----- nvinfo : EIATTR_NUM_BARRIERS
	.align		4
        /*0020*/ 	.byte	0x02, 0x4c
        /*0022*/ 	.byte	0x01
	.zero		1


	//----- nvinfo : EIATTR_ANNOTATIONS
	.align		4
        /*0024*/ 	.byte	0x04, 0x55
        /*0026*/ 	.short	(.L_4737 - .L_4736)


	//   ....[0]....
.L_4736:
        /* <DEDUP_REMOVED lines=204> */


	//----- nvinfo : EIATTR_MERCURY_ISA_VERSION
	.align		4
.L_4737:
        /*0cd8*/ 	.byte	0x03, 0x5f
        /*0cda*/ 	.short	0x0101


	//----- nvinfo : EIATTR_COOP_GROUP_MASK_REGIDS
	.align		4
        /*0cdc*/ 	.byte	0x04, 0x29
        /*0cde*/ 	.short	(.L_4739 - .L_4738)


	//   ....[0]....
.L_4738:
        /*0ce0*/ 	.word	0xffffffff


	//   ....[1]....
        /*0ce4*/ 	.word	0xffffffff


	//   ....[2]....
        /*0ce8*/ 	.word	0xffffffff


	//   ....[3]....
        /*0cec*/ 	.word	0xffffffff


	//   ....[4]....
        /*0cf0*/ 	.word	0xffffffff


	//   ....[5]....
        /*0cf4*/ 	.word	0xffffffff


	//   ....[6]....
        /*0cf8*/ 	.word	0xffffffff


	//   ....[7]....
        /*0cfc*/ 	.word	0xffffffff


	//   ....[8]....
        /*0d00*/ 	.word	0xffffffff


	//   ....[9]....
        /*0d04*/ 	.word	0xffffffff


	//----- nvinfo : EIATTR_COOP_GROUP_INSTR_OFFSETS
	.align		4
.L_4739:
        /*0d08*/ 	.byte	0x04, 0x28
        /*0d0a*/ 	.short	(.L_4741 - .L_4740)


	//   ....[0]....
.L_4740:
        /*0d0c*/ 	.word	0x00004200


	//   ....[1]....
        /*0d10*/ 	.word	0x00004220


	//   ....[2]....
        /*0d14*/ 	.word	0x00004260


	//   ....[3]....
        /*0d18*/ 	.word	0x00004270


	//   ....[4]....
        /*0d1c*/ 	.word	0x000042b0


	//   ....[5]....
        /*0d20*/ 	.word	0x000042c0


	//   ....[6]....
        /*0d24*/ 	.word	0x000042f0


	//   ....[7]....
        /*0d28*/ 	.word	0x00004300


	//   ....[8]....
        /*0d2c*/ 	.word	0x00004330


	//   ....[9]....
        /*0d30*/ 	.word	0x00004340


	//----- nvinfo : EIATTR_VRC_CTA_INIT_COUNT
	.align		4
.L_4741:
        /*0d34*/ 	.byte	0x02, 0x4a
	.zero		1
	.zero		1


	//----- nvinfo : EIATTR_EXIT_INSTR_OFFSETS
	.align		4
        /*0d38*/ 	.byte	0x04, 0x1c
        /*0d3a*/ 	.short	(.L_4743 - .L_4742)


	//   ....[0]....
.L_4742:
        /*0d3c*/ 	.word	0x0000c630


	//   ....[1]....
        /*0d40*/ 	.word	0x0000c710


	//----- nvinfo : EIATTR_MAX_THREADS
	.align		4
.L_4743:
        /*0d44*/ 	.byte	0x04, 0x05
        /*0d46*/ 	.short	(.L_4745 - .L_4744)
.L_4744:
        /*0d48*/ 	.word	0x00000080
        /*0d4c*/ 	.word	0x00000001
        /*0d50*/ 	.word	0x00000001


	//----- nvinfo : EIATTR_CRS_STACK_SIZE
	.align		4
.L_4745:
        /*0d54*/ 	.byte	0x04, 0x1e
        /*0d56*/ 	.short	(.L_4747 - .L_4746)
.L_4746:
        /*0d58*/ 	.word	0x00000000


	//----- nvinfo : EIATTR_CBANK_PARAM_SIZE
	.align		4
.L_4747:
        /*0d5c*/ 	.byte	0x03, 0x19
        /*0d5e*/ 	.short	0x0128


	//----- nvinfo : EIATTR_PARAM_CBANK
	.align		4
        /*0d60*/ 	.byte	0x04, 0x0a
        /*0d62*/ 	.short	(.L_4749 - .L_4748)
	.align		4
.L_4748:
        /*0d64*/ 	.word	index@(.nv.constant0._ZN10layer_norm13ln_bwd_kernelINS_13Kernel_traitsIfffffjLj5120ELj1ELj1ELj4ELj16ENS_18Kernel_traits_baseILj5120EfffffjLj128EEEEELb0ELb1ELb1ELb0EEEvNS_9BwdParamsE)
        /*0d68*/ 	.short	0x0380
        /*0d6a*/ 	.short	0x0128


	//----- nvinfo : EIATTR_SW_WAR
	.align		4
.L_4749:
        /*0d6c*/ 	.byte	0x04, 0x36
        /*0d6e*/ 	.short	(.L_4751 - .L_4750)
.L_4750:
        /*0d70*/ 	.word	0x00000008
.L_4751:


//--------------------- .nv.info._ZN10layer_norm13ln_bwd_kernelINS_13Kernel_traitsIfffffjLj5120ELj1ELj1ELj4ELj16ENS_18Kernel_traits_baseILj5120EfffffjLj128EEEEELb0ELb1ELb1ELb1EEEvNS_9BwdParamsE --------------------------
	.section	.nv.info._ZN10layer_norm13ln_bwd_kernelINS_13Kernel_traitsIfffffjLj5120ELj1ELj1ELj4ELj16ENS_18Kernel_traits_baseILj5120EfffffjLj128EEEEELb0ELb1ELb1ELb1EEEvNS_9BwdParamsE,"",@"SHT_CUDA_INFO"
	.sectionflags	@""
	.align	4


	//----- nvinfo : EIATTR_CUDA_API_VERSION
	.align		4
        /*0000*/ 	.byte	0x04, 0x37
        /*0002*/ 	.short	(.L_4753 - .L_4752)
.L_4752:
        /*0004*/ 	.word	0x00000082


	//----- nvinfo : EIATTR_KPARAM_INFO
	.align		4
.L_4753:
        /*0008*/ 	.byte	0x04, 0x17
        /*000a*/ 	.short	(.L_4755 - .L_4754)
.L_4754:
        /*000c*/ 	.word	0x00000000
        /*0010*/ 	.short	0x0000
        /*0012*/ 	.short	0x0000
        /*0014*/ 	.byte	0x00, 0xf0, 0xa1, 0x04


	//----- nvinfo : EIATTR_SPARSE_MMA_MASK
	.align		4
.L_4755:
        /*0018*/ 	.byte	0x03, 0x50
        /*001a*/ 	.short	0x0000


	//----- nvinfo : EIATTR_MAXREG_COUNT
	.align		4
        /*001c*/ 	.byte	0x03, 0x1b
        /*001e*/ 	.short	0x00ff


	//----- nvinfo : EIATTR_NUM_BARRIERS
	.align		4
        /*0020*/ 	.byte	0x02, 0x4c
        /*0022*/ 	.byte	0x01
	.zero		1


	//----- nvinfo : EIATTR_ANNOTATIONS
	.align		4
        /*0024*/ 	.byte	0x04, 0x55
        /*0026*/ 	.short	(.L_4757 - .L_4756)


	//   ....[0]....
.L_4756:
        /* <DEDUP_REMOVED lines=133> */


	//----- nvinfo : EIATTR_MERCURY_ISA_VERSION
	.align		4
.L_4757:
        /*0860*/ 	.byte	0x03, 0x5f
        /*0862*/ 	.short	0x0101


	//----- nvinfo : EIATTR_COOP_GROUP_MASK_REGIDS
	.align		4
        /*0864*/ 	.byte	0x04, 0x29
        /*0866*/ 	.short	(.L_4759 - .L_4758)


	//   ....[0]....
.L_4758:
        /*0868*/ 	.word	0xffffffff


	//   ....[1]....
        /*086c*/ 	.word	0xffffffff


	//   ....[2]....
        /*0870*/ 	.word	0xffffffff


	//   ....[3]....
        /*0874*/ 	.word	0xffffffff


	//   ....[4]....
        /*0878*/ 	.word	0xffffffff


	//   ....[5]....
        /*087c*/ 	.word	0xffffffff


	//   ....[6]....
        /*0880*/ 	.word	0xffffffff


	//   ....[7]....
        /*0884*/ 	.word	0xffffffff


	//   ....[8]....
        /*0888*/ 	.word	0xffffffff


	//   ....[9]....
        /*088c*/ 	.word	0xffffffff


	//----- nvinfo : EIATTR_COOP_GROUP_INSTR_OFFSETS
	.align		4
.L_4759:
        /*0890*/ 	.byte	0x04, 0x28
        /*0892*/ 	.short	(.L_4761 - .L_4760)


	//   ....[0]....
.L_4760:
        /*0894*/ 	.word	0x00002e50


	//   ....[1]....
        /*0898*/ 	.word	0x00002e70


	//   ....[2]....
        /*089c*/ 	.word	0x00002eb0


	//   ....[3]....
        /*08a0*/ 	.word	0x00002ec0


	//   ....[4]....
        /*08a4*/ 	.word	0x00002f00


	//   ....[5]....
        /*08a8*/ 	.word	0x00002f10


	//   ....[6]....
        /*08ac*/ 	.word	0x00002f40


	//   ....[7]....
        /*08b0*/ 	.word	0x00002f50


	//   ....[8]....
        /*08b4*/ 	.word	0x00002f80


	//   ....[9]....
        /*08b8*/ 	.word	0x00002f90


	//----- nvinfo : EIATTR_VRC_CTA_INIT_COUNT
	.align		4
.L_4761:
        /*08bc*/ 	.byte	0x02, 0x4a
	.zero		1
	.zero		1


	//----- nvinfo : EIATTR_EXIT_INSTR_OFFSETS
	.align		4
        /*08c0*/ 	.byte	0x04, 0x1c
        /*08c2*/ 	.short	(.L_4763 - .L_4762)


	//   ....[0]....
.L_4762:
        /*08c4*/ 	.word	0x0000af60


	//----- nvinfo : EIATTR_MAX_THREADS
	.align		4
.L_4763:
        /*08c8*/ 	.byte	0x04, 0x05
        /*08ca*/ 	.short	(.L_4765 - .L_4764)
.L_4764:
        /*08cc*/ 	.word	0x00000080
        /*08d0*/ 	.word	0x00000001
        /*08d4*/ 	.word	0x00000001


	//----- nvinfo : EIATTR_CRS_STACK_SIZE
	.align		4
.L_4765:
        /*08d8*/ 	.byte	0x04, 0x1e
        /*08da*/ 	.short	(.L_4767 - .L_4766)
.L_4766:
        /*08dc*/ 	.word	0x00000000


	//----- nvinfo : EIATTR_CBANK_PARAM_SIZE
	.align		4
.L_4767:
        /*08e0*/ 	.byte	0x03, 0x19
        /*08e2*/ 	.short	0x0128


	//----- nvinfo : EIATTR_PARAM_CBANK
	.align		4
        /*08e4*/ 	.byte	0x04, 0x0a
        /*08e6*/ 	.short	(.L_4769 - .L_4768)
	.align		4
.L_4768:
        /*08e8*/ 	.word	index@(.nv.constant0._ZN10layer_norm13ln_bwd_kernelINS_13Kernel_traitsIfffffjLj5120ELj1ELj1ELj4ELj16ENS_18Kernel_traits_baseILj5120EfffffjLj128EEEEELb0ELb1ELb1ELb1EEEvNS_9BwdParamsE)
        /*08ec*/ 	.short	0x0380
        /*08ee*/ 	.short	0x0128


	//----- nvinfo : EIATTR_SW_WAR
	.align		4
.L_4769:
        /*08f0*/ 	.byte	0x04, 0x36
        /*08f2*/ 	.short	(.L_4771 - .L_4770)
.L_4770:
        /*08f4*/ 	.word	0x00000008
.L_4771:


//--------------------- .nv.info._ZN10layer_norm13ln_bwd_kernelINS_13Kernel_traitsIfffffjLj5120ELj1ELj1ELj4ELj16ENS_18Kernel_traits_baseILj5120EfffffjLj128EEEEELb1ELb0ELb0ELb0EEEvNS_9BwdParamsE --------------------------
	.section	.nv.info._ZN10layer_norm13ln_bwd_kernelINS_13Kernel_traitsIfffffjLj5120ELj1ELj1ELj4ELj16ENS_18Kernel_traits_baseILj5120EfffffjLj128EEEEELb1ELb0ELb0ELb0EEEvNS_9BwdParamsE,"",@"SHT_CUDA_INFO"
	.sectionflags	@""
	.align	4


	//----- nvinfo : EIATTR_CUDA_API_VERSION
	.align		4
        /*0000*/ 	.byte	0x04, 0x37
        /*0002*/ 	.short	(.L_4773 - .L_4772)
.L_4772:
        /*0004*/ 	.word	0x00000082


	//----- nvinfo : EIATTR_KPARAM_INFO
	.align		4
.L_4773:
        /*0008*/ 	.byte	0x04, 0x17
        /*000a*/ 	.short	(.L_4775 - .L_4774)
.L_4774:
        /*000c*/ 	.word	0x00000000
        /*0010*/ 	.short	0x0000
        /*0012*/ 	.short	0x0000
        /*0014*/ 	.byte	0x00, 0xf0, 0xa1, 0x04


	//----- nvinfo : EIATTR_SPARSE_MMA_MASK
	.align		4
.L_4775:
        /*0018*/ 	.byte	0x03, 0x50
        /*001a*/ 	.short	0x0000


	//----- nvinfo : EIATTR_MAXREG_COUNT
	.align		4
        /*001c*/ 	.byte	0x03, 0x1b
        /*001e*/ 	.short	0x00ff


	//----- nvinfo : EIATTR_NUM_BARRIERS
	.align		4
        /*0020*/ 	.byte	0x02, 0x4c
        /*0022*/ 	.byte	0x01
	.zero		1


	//----- nvinfo : EIATTR_ANNOTATIONS
	.align		4
        /*0024*/ 	.byte	0x04, 0x55
        /*0026*/ 	.short	(.L_4777 - .L_4776)


	//   ....[0]....
.L_4776:
        /* <DEDUP_REMOVED lines=21> */


	//----- nvinfo : EIATTR_MERCURY_ISA_VERSION
	.align		4
.L_4777:
        /*0168*/ 	.byte	0x03, 0x5f
        /*016a*/ 	.short	0x0101


	//----- nvinfo : EIATTR_COOP_GROUP_MASK_REGIDS
	.align		4
        /*016c*/ 	.byte	0x04, 0x29
        /*016e*/ 	.short	(.L_4779 - .L_4778)


	//   ....[0]....
.L_4778:
        /*0170*/ 	.word	0xffffffff


	//   ....[1]....
        /*0174*/ 	.word	0xffffffff


	//   ....[2]....
        /*0178*/ 	.word	0xffffffff


	//   ....[3]....
        /*017c*/ 	.word	0xffffffff


	//   ....[4]....
        /*0180*/ 	.word	0xffffffff


	//   ....[5]....
        /*0184*/ 	.word	0xffffffff


	//   ....[6]....
        /*0188*/ 	.word	0xffffffff


	//   ....[7]....
        /*018c*/ 	.word	0xffffffff


	//   ....[8]....
        /*0190*/ 	.word	0xffffffff


	//   ....[9]....
        /*0194*/ 	.word	0xffffffff


	//----- nvinfo : EIATTR_COOP_GROUP_INSTR_OFFSETS
	.align		4
.L_4779:
        /*0198*/ 	.byte	0x04, 0x28
        /*019a*/ 	.short	(.L_4781 - .L_4780)


	//   ....[0]....
.L_4780:
        /*019c*/ 	.word	0x00002d40


	//   ....[1]....
        /*01a0*/ 	.word	0x00002d70


	//   ....[2]....
        /*01a4*/ 	.word	0x00002da0


	//   ....[3]....
        /*01a8*/ 	.word	0x00002dc0


	//   ....[4]....
        /*01ac*/ 	.word	0x00002de0


	//   ....[5]....
        /*01b0*/ 	.word	0x00002e00


	//   ....[6]....
        /*01b4*/ 	.word	0x00002e20


	//   ....[7]....
        /*01b8*/ 	.word	0x00002e40


	//   ....[8]....
        /*01bc*/ 	.word	0x00002e60


	//   ....[9]....
        /*01c0*/ 	.word	0x00002e80


	//----- nvinfo : EIATTR_VRC_CTA_INIT_COUNT
	.align		4
.L_4781:
        /*01c4*/ 	.byte	0x02, 0x4a
	.zero		1
	.zero		1


	//----- nvinfo : EIATTR_EXIT_INSTR_OFFSETS
	.align		4
        /*01c8*/ 	.byte	0x04, 0x1c
        /*01ca*/ 	.short	(.L_4783 - .L_4782)


	//   ....[0]....
.L_4782:
        /*01cc*/ 	.word	0x00009a00


	//   ....[1]....
        /*01d0*/ 	.word	0x00009a80


	//----- nvinfo : EIATTR_MAX_THREADS
	.align		4
.L_4783:
        /*01d4*/ 	.byte	0x04, 0x05
        /*01d6*/ 	.short	(.L_4785 - .L_4784)
.L_4784:
        /*01d8*/ 	.word	0x00000080
        /*01dc*/ 	.word	0x00000001
        /*01e0*/ 	.word	0x00000001


	//----- nvinfo : EIATTR_CRS_STACK_SIZE
	.align		4
.L_4785:
        /*01e4*/ 	.byte	0x04, 0x1e
        /*01e6*/ 	.short	(.L_4787 - .L_4786)
.L_4786:
        /*01e8*/ 	.word	0x00000000


	//----- nvinfo : EIATTR_CBANK_PARAM_SIZE
	.align		4
.L_4787:
        /*01ec*/ 	.byte	0x03, 0x19
        /*01ee*/ 	.short	0x0128


	//----- nvinfo : EIATTR_PARAM_CBANK
	.align		4
        /*01f0*/ 	.byte	0x04, 0x0a
        /*01f2*/ 	.short	(.L_4789 - .L_4788)
	.align		4
.L_4788:
        /*01f4*/ 	.word	index@(.nv.constant0._ZN10layer_norm13ln_bwd_kernelINS_13Kernel_traitsIfffffjLj5120ELj1ELj1ELj4ELj16ENS_18Kernel_traits_baseILj5120EfffffjLj128EEEEELb1ELb0ELb0ELb0EEEvNS_9BwdParamsE)
        /*01f8*/ 	.short	0x0380
        /*01fa*/ 	.short	0x0128


	//----- nvinfo : EIATTR_SW_WAR
	.align		4
.L_4789:
        /*01fc*/ 	.byte	0x04, 0x36
        /*01fe*/ 	.short	(.L_4791 - .L_4790)
.L_4790:
        /*0200*/ 	.word	0x00000008
.L_4791:


//--------------------- .nv.info._ZN10layer_norm13ln_bwd_kernelINS_13Kernel_traitsIfffffjLj5120ELj1ELj1ELj4ELj16ENS_18Kernel_traits_baseILj5120EfffffjLj128EEEEELb1ELb0ELb0ELb1EEEvNS_9BwdParamsE --------------------------
	.section	.nv.info._ZN10layer_norm13ln_bwd_kernelINS_13Kernel_traitsIfffffjLj5120ELj1ELj1ELj4ELj16ENS_18Kernel_traits_baseILj5120EfffffjLj128EEEEELb1ELb0ELb0ELb1EEEvNS_9BwdParamsE,"",@"SHT_CUDA_INFO"
	.sectionflags	@""
	.align	4


	//----- nvinfo : EIATTR_CUDA_API_VERSION
	.align		4
        /*0000*/ 	.byte	0x04, 0x37
        /*0002*/ 	.short	(.L_4793 - .L_4792)
.L_4792:
        /*0004*/ 	.word	0x00000082


	//----- nvinfo : EIATTR_KPARAM_INFO
	.align		4
.L_4793:
        /*0008*/ 	.byte	0x04, 0x17
        /*000a*/ 	.short	(.L_4795 - .L_4794)
.L_4794:
        /*000c*/ 	.word	0x00000000
        /*0010*/ 	.short	0x0000
        /*0012*/ 	.short	0x0000
        /*0014*/ 	.byte	0x00, 0xf0, 0xa1, 0x04


	//----- nvinfo : EIATTR_SPARSE_MMA_MASK
	.align		4
.L_4795:
        /*0018*/ 	.byte	0x03, 0x50
        /*001a*/ 	.short	0x0000


	//----- nvinfo : EIATTR_MAXREG_COUNT
	.align		4
        /*001c*/ 	.byte	0x03, 0x1b
        /*001e*/ 	.short	0x00ff


	//----- nvinfo : EIATTR_NUM_BARRIERS
	.align		4
        /*0020*/ 	.byte	0x02, 0x4c
        /*0022*/ 	.byte	0x01
	.zero		1


	//----- nvinfo : EIATTR_ANNOTATIONS
	.align		4
        /*0024*/ 	.byte	0x04, 0x55
        /*0026*/ 	.short	(.L_4797 - .L_4796)


	//   ....[0]....
.L_4796:
        /* <DEDUP_REMOVED lines=48> */


	//----- nvinfo : EIATTR_MERCURY_ISA_VERSION
	.align		4
.L_4797:
        /*0318*/ 	.byte	0x03, 0x5f
        /*031a*/ 	.short	0x0101


	//----- nvinfo : EIATTR_COOP_GROUP_MASK_REGIDS
	.align		4
        /*031c*/ 	.byte	0x04, 0x29
        /*031e*/ 	.short	(.L_4799 - .L_4798)


	//   ....[0]....
.L_4798:
        /*0320*/ 	.word	0xffffffff


	//   ....[1]....
        /*0324*/ 	.word	0xffffffff


	//   ....[2]....
        /*0328*/ 	.word	0xffffffff


	//   ....[3]....
        /*032c*/ 	.word	0xffffffff


	//   ....[4]....
        /*0330*/ 	.word	0xffffffff


	//   ....[5]....
        /*0334*/ 	.word	0xffffffff


	//   ....[6]....
        /*0338*/ 	.word	0xffffffff


	//   ....[7]....
        /*033c*/ 	.word	0xffffffff


	//   ....[8]....
        /*0340*/ 	.word	0xffffffff


	//   ....[9]....
        /*0344*/ 	.word	0xffffffff


	//----- nvinfo : EIATTR_COOP_GROUP_INSTR_OFFSETS
	.align		4
.L_4799:
        /*0348*/ 	.byte	0x04, 0x28
        /*034a*/ 	.short	(.L_4801 - .L_4800)


	//   ....[0]....
.L_4800:
        /*034c*/ 	.word	0x00001f40


	//   ....[1]....
        /*0350*/ 	.word	0x00002010


	//   ....[2]....
        /*0354*/ 	.word	0x00002030


	//   ....[3]....
        /*0358*/ 	.word	0x00002050


	//   ....[4]....
        /*035c*/ 	.word	0x00002070


	//   ....[5]....
        /*0360*/ 	.word	0x00002090


	//   ....[6]....
        /*0364*/ 	.word	0x000020b0


	//   ....[7]....
        /*0368*/ 	.word	0x000020d0


	//   ....[8]....
        /*036c*/ 	.word	0x000020f0


	//   ....[9]....
        /*0370*/ 	.word	0x00002110


	//----- nvinfo : EIATTR_VRC_CTA_INIT_COUNT
	.align		4
.L_4801:
        /*0374*/ 	.byte	0x02, 0x4a
	.zero		1
	.zero		1


	//----- nvinfo : EIATTR_EXIT_INSTR_OFFSETS
	.align		4
        /*0378*/ 	.byte	0x04, 0x1c
        /*037a*/ 	.short	(.L_4803 - .L_4802)


	//   ....[0]....
.L_4802:
        /*037c*/ 	.word	0x00007f50


	//----- nvinfo : EIATTR_MAX_THREADS
	.align		4
.L_4803:
        /*0380*/ 	.byte	0x04, 0x05
        /*0382*/ 	.short	(.L_4805 - .L_4804)
.L_4804:
        /*0384*/ 	.word	0x00000080
        /*0388*/ 	.word	0x00000001
        /*038c*/ 	.word	0x00000001


	//----- nvinfo : EIATTR_CBANK_PARAM_SIZE
	.align		4
.L_4805:
        /*0390*/ 	.byte	0x03, 0x19
        /*0392*/ 	.short	0x0128


	//----- nvinfo : EIATTR_PARAM_CBANK
	.align		4
        /*0394*/ 	.byte	0x04, 0x0a
        /*0396*/ 	.short	(.L_4807 - .L_4806)
	.align		4
.L_4806:
        /*0398*/ 	.word	index@(.nv.constant0._ZN10layer_norm13ln_bwd_kernelINS_13Kernel_traitsIfffffjLj5120ELj1ELj1ELj4ELj16ENS_18Kernel_traits_baseILj5120EfffffjLj128EEEEELb1ELb0ELb0ELb1EEEvNS_9BwdParamsE)
        /*039c*/ 	.short	0x0380
        /*039e*/ 	.short	0x0128


	//----- nvinfo : EIATTR_SW_WAR
	.align		4
.L_4807:
        /*03a0*/ 	.byte	0x04, 0x36
        /*03a2*/ 	.short	(.L_4809 - .L_4808)
.L_4808:
        /*03a4*/ 	.word	0x00000008
.L_4809:


//--------------------- .nv.info._ZN10layer_norm22ln_bwd_finalize_kernelINS_22Kernel_traits_finalizeILj5120EfffffjLb0ELj1024ELj4ENS_18Kernel_traits_baseILj5120EfffffjLj1024EEEEELb0ELb0EEEvNS_9BwdParamsE --------------------------
	.section	.nv.info._ZN10layer_norm22ln_bwd_finalize_kernelINS_22Kernel_traits_finalizeILj5120EfffffjLb0ELj1024ELj4ENS_18Kernel_traits_baseILj5120EfffffjLj1024EEEEELb0ELb0EEEvNS_9BwdParamsE,"",@"SHT_CUDA_INFO"
	.sectionflags	@""
	.align	4


	//----- nvinfo : EIATTR_CUDA_API_VERSION
	.align		4
        /*0000*/ 	.byte	0x04, 0x37
        /*0002*/ 	.short	(.L_4811 - .L_4810)
.L_4810:
        /*0004*/ 	.word	0x00000082


	//----- nvinfo : EIATTR_KPARAM_INFO
	.align		4
.L_4811:
        /*0008*/ 	.byte	0x04, 0x17
        /*000a*/ 	.short	(.L_4813 - .L_4812)
.L_4812:
        /*000c*/ 	.word	0x00000000
        /*0010*/ 	.short	0x0000
        /*0012*/ 	.short	0x0000
        /*0014*/ 	.byte	0x00, 0xf0, 0xa1, 0x04


	//----- nvinfo : EIATTR_SPARSE_MMA_MASK
	.align		4
.L_4813:
        /*0018*/ 	.byte	0x03, 0x50
        /*001a*/ 	.short	0x0000


	//----- nvinfo : EIATTR_MAXREG_COUNT
	.align		4
        /*001c*/ 	.byte	0x03, 0x1b
        /*001e*/ 	.short	0x0040


	//----- nvinfo : EIATTR_NUM_BARRIERS
	.align		4
        /*0020*/ 	.byte	0x02, 0x4c
        /*0022*/ 	.byte	0x01
	.zero		1


	//----- nvinfo : EIATTR_MERCURY_ISA_VERSION
	.align		4
        /*0024*/ 	.byte	0x03, 0x5f
        /*0026*/ 	.short	0x0101


	//----- nvinfo : EIATTR_COOP_GROUP_MASK_REGIDS
	.align		4
        /*0028*/ 	.byte	0x04, 0x29
        /*002a*/ 	.short	(.L_4815 - .L_4814)


	//   ....[0]....
.L_4814:
        /*002c*/ 	.word	0xffffffff


	//   ....[1]....
        /*0030*/ 	.word	0xffffffff


	//   ....[2]....
        /*0034*/ 	.word	0xffffffff


	//   ....[3]....
        /*0038*/ 	.word	0xffffffff


	//   ....[4]....
        /*003c*/ 	.word	0xffffffff


	//   ....[5]....
        /*0040*/ 	.word	0xffffffff


	//   ....[6]....
        /*0044*/ 	.word	0xffffffff


	//   ....[7]....
        /*0048*/ 	.word	0xffffffff


	//   ....[8]....
        /*004c*/ 	.word	0xffffffff


	//   ....[9]....
        /*0050*/ 	.word	0xffffffff


	//----- nvinfo : EIATTR_COOP_GROUP_INSTR_OFFSETS
	.align		4
.L_4815:
        /*0054*/ 	.byte	0x04, 0x28
        /*0056*/ 	.short	(.L_4817 - .L_4816)


	//   ....[0]....
.L_4816:
        /*0058*/ 	.word	0x00001550


	//   ....[1]....
        /*005c*/ 	.word	0x00001560


	//   ....[2]....
        /*0060*/ 	.word	0x00001590


	//   ....[3]....
        /*0064*/ 	.word	0x000015a0


	//   ....[4]....
        /*0068*/ 	.word	0x000015d0


	//   ....[5]....
        /*006c*/ 	.word	0x000015e0


	//   ....[6]....
        /*0070*/ 	.word	0x00001610


	//   ....[7]....
        /*0074*/ 	.word	0x00001630


	//   ....[8]....
        /*0078*/ 	.word	0x00001680


	//   ....[9]....
        /*007c*/ 	.word	0x00001690


	//----- nvinfo : EIATTR_VRC_CTA_INIT_COUNT
	.align		4
.L_4817:
        /*0080*/ 	.byte	0x02, 0x4a
	.zero		1
	.zero		1


	//----- nvinfo : EIATTR_EXIT_INSTR_OFFSETS
	.align		4
        /*0084*/ 	.byte	0x04, 0x1c
        /*0086*/ 	.short	(.L_4819 - .L_4818)


	//   ....[0]....
.L_4818:
        /*0088*/ 	.word	0x00000060


	//   ....[1]....
        /*008c*/ 	.word	0x000016f0


	//   ....[2]....
        /*0090*/ 	.word	0x00001720


	//   ....[3]....
        /*0094*/ 	.word	0x000017c0


	//----- nvinfo : EIATTR_MAX_THREADS
	.align		4
.L_4819:
        /*0098*/ 	.byte	0x04, 0x05
        /*009a*/ 	.short	(.L_4821 - .L_4820)
.L_4820:
        /*009c*/ 	.word	0x00000400
        /*00a0*/ 	.word	0x00000001
        /*00a4*/ 	.word	0x00000001


	//----- nvinfo : EIATTR_CRS_STACK_SIZE
	.align		4
.L_4821:
        /*00a8*/ 	.byte	0x04, 0x1e
        /*00aa*/ 	.short	(.L_4823 - .L_4822)
.L_4822:
        /*00ac*/ 	.word	0x00000000


	//----- nvinfo : EIATTR_CBANK_PARAM_SIZE
	.align		4
.L_4823:
        /*00b0*/ 	.byte	0x03, 0x19
        /*00b2*/ 	.short	0x0128


	//----- nvinfo : EIATTR_PARAM_CBANK
	.align		4
        /*00b4*/ 	.byte	0x04, 0x0a
        /*00b6*/ 	.short	(.L_4825 - .L_4824)
	.align		4
.L_4824:
        /*00b8*/ 	.word	index@(.nv.constant0._ZN10layer_norm22ln_bwd_finalize_kernelINS_22Kernel_traits_finalizeILj5120EfffffjLb0ELj1024ELj4ENS_18Kernel_traits_baseILj5120EfffffjLj1024EEEEELb0ELb0EEEvNS_9BwdParamsE)
        /*00bc*/ 	.short	0x0380
        /*00be*/ 	.short	0x0128


	//----- nvinfo : EIATTR_SW_WAR
	.align		4
.L_4825:
        /*00c0*/ 	.byte	0x04, 0x36
        /*00c2*/ 	.short	(.L_4827 - .L_4826)
.L_4826:
        /*00c4*/ 	.word	0x00000008
.L_4827:


//--------------------- .nv.info._ZN10layer_norm13ln_bwd_kernelINS_13Kernel_traitsIfffffjLj5120ELj1ELj1ELj4ELj16ENS_18Kernel_traits_baseILj5120EfffffjLj128EEEEELb1ELb0ELb1ELb0EEEvNS_9BwdParamsE --------------------------
	.section	.nv.info._ZN10layer_norm13ln_bwd_kernelINS_13Kernel_traitsIfffffjLj5120ELj1ELj1ELj4ELj16ENS_18Kernel_traits_baseILj5120EfffffjLj128EEEEELb1ELb0ELb1ELb0EEEvNS_9BwdParamsE,"",@"SHT_CUDA_INFO"
	.sectionflags	@""
	.align	4


	//----- nvinfo : EIATTR_CUDA_API_VERSION
	.align		4
        /*0000*/ 	.byte	0x04, 0x37
        /*0002*/ 	.short	(.L_4829 - .L_4828)
.L_4828:
        /*0004*/ 	.word	0x00000082


	//----- nvinfo : EIATTR_KPARAM_INFO
	.align		4
.L_4829:
        /*0008*/ 	.byte	0x04, 0x17
        /*000a*/ 	.short	(.L_4831 - .L_4830)
.L_4830:
        /*000c*/ 	.word	0x00000000
        /*0010*/ 	.short	0x0000
        /*0012*/ 	.short	0x0000
        /*0014*/ 	.byte	0x00, 0xf0, 0xa1, 0x04


	//----- nvinfo : EIATTR_SPARSE_MMA_MASK
	.align		4
.L_4831:
        /*0018*/ 	.byte	0x03, 0x50
        /*001a*/ 	.short	0x0000


	//----- nvinfo : EIATTR_MAXREG_COUNT
	.align		4
        /*001c*/ 	.byte	0x03, 0x1b
        /*001e*/ 	.short	0x00ff


	//----- nvinfo : EIATTR_NUM_BARRIERS
	.align		4
        /*0020*/ 	.byte	0x02, 0x4c
        /*0022*/ 	.byte	0x01
	.zero		1


	//----- nvinfo : EIATTR_ANNOTATIONS
	.align		4
        /*0024*/ 	.byte	0x04, 0x55
        /*0026*/ 	.short	(.L_4833 - .L_4832)


	//   ....[0]....
.L_4832:
        /* <DEDUP_REMOVED lines=29> */


	//----- nvinfo : EIATTR_MERCURY_ISA_VERSION
	.align		4
.L_4833:
        /*01e8*/ 	.byte	0x03, 0x5f
        /*01ea*/ 	.short	0x0101


	//----- nvinfo : EIATTR_COOP_GROUP_MASK_REGIDS
	.align		4
        /*01ec*/ 	.byte	0x04, 0x29
        /*01ee*/ 	.short	(.L_4835 - .L_4834)


	//   ....[0]....
.L_4834:
        /*01f0*/ 	.word	0xffffffff


	//   ....[1]....
        /*01f4*/ 	.word	0xffffffff


	//   ....[2]....
        /*01f8*/ 	.word	0xffffffff


	//   ....[3]....
        /*01fc*/ 	.word	0xffffffff


	//   ....[4]....
        /*0200*/ 	.word	0xffffffff


	//   ....[5]....
        /*0204*/ 	.word	0xffffffff


	//   ....[6]....
        /*0208*/ 	.word	0xffffffff


	//   ....[7]....
        /*020c*/ 	.word	0xffffffff


	//   ....[8]....
        /*0210*/ 	.word	0xffffffff


	//   ....[9]....
        /*0214*/ 	.word	0xffffffff


	//----- nvinfo : EIATTR_COOP_GROUP_INSTR_OFFSETS
	.align		4
.L_4835:
        /*0218*/ 	.byte	0x04, 0x28
        /*021a*/ 	.short	(.L_4837 - .L_4836)


	//   ....[0]....
.L_4836:
        /*021c*/ 	.word	0x00003cc0


	//   ....[1]....
        /*0220*/ 	.word	0x00003cf0


	//   ....[2]....
        /*0224*/ 	.word	0x00003d20


	//   ....[3]....
        /*0228*/ 	.word	0x00003d40


	//   ....[4]....
        /*022c*/ 	.word	0x00003d60


	//   ....[5]....
        /*0230*/ 	.word	0x00003d80


	//   ....[6]....
        /*0234*/ 	.word	0x00003da0


	//   ....[7]....
        /*0238*/ 	.word	0x00003dc0


	//   ....[8]....
        /*023c*/ 	.word	0x00003de0


	//   ....[9]....
        /*0240*/ 	.word	0x00003e00


	//----- nvinfo : EIATTR_VRC_CTA_INIT_COUNT
	.align		4
.L_4837:
        /*0244*/ 	.byte	0x02, 0x4a
	.zero		1
	.zero		1


	//----- nvinfo : EIATTR_EXIT_INSTR_OFFSETS
	.align		4
        /*0248*/ 	.byte	0x04, 0x1c
        /*024a*/ 	.short	(.L_4839 - .L_4838)


	//   ....[0]....
.L_4838:
        /*024c*/ 	.word	0x0000d700


	//   ....[1]....
        /*0250*/ 	.word	0x0000d780


	//----- nvinfo : EIATTR_MAX_THREADS
	.align		4
.L_4839:
        /*0254*/ 	.byte	0x04, 0x05
        /*0256*/ 	.short	(.L_4841 - .L_4840)
.L_4840:
        /*0258*/ 	.word	0x00000080
        /*025c*/ 	.word	0x00000001
        /*0260*/ 	.word	0x00000001


	//----- nvinfo : EIATTR_CRS_STACK_SIZE
	.align		4
.L_4841:
        /*0264*/ 	.byte	0x04, 0x1e
        /*0266*/ 	.short	(.L_4843 - .L_4842)
.L_4842:
        /*0268*/ 	.word	0x00000000


	//----- nvinfo : EIATTR_CBANK_PARAM_SIZE
	.align		4
.L_4843:
        /*026c*/ 	.byte	0x03, 0x19
        /*026e*/ 	.short	0x0128


	//----- nvinfo : EIATTR_PARAM_CBANK
	.align		4
        /*0270*/ 	.byte	0x04, 0x0a
        /*0272*/ 	.short	(.L_4845 - .L_4844)
	.align		4
.L_4844:
        /*0274*/ 	.word	index@(.nv.constant0._ZN10layer_norm13ln_bwd_kernelINS_13Kernel_traitsIfffffjLj5120ELj1ELj1ELj4ELj16ENS_18Kernel_traits_baseILj5120EfffffjLj128EEEEELb1ELb0ELb1ELb0EEEvNS_9BwdParamsE)
        /*0278*/ 	.short	0x0380
        /*027a*/ 	.short	0x0128


	//----- nvinfo : EIATTR_SW_WAR
	.align		4
.L_4845:
        /*027c*/ 	.byte	0x04, 0x36
        /*027e*/ 	.short	(.L_4847 - .L_4846)
.L_4846:
        /*0280*/ 	.word	0x00000008
.L_4847:


//--------------------- .nv.info._ZN10layer_norm22ln_bwd_finalize_kernelINS_22Kernel_traits_finalizeILj5120EfffffjLb0ELj1024ELj4ENS_18Kernel_traits_baseILj5120EfffffjLj1024EEEEELb0ELb1EEEvNS_9BwdParamsE --------------------------
	.section	.nv.info._ZN10layer_norm22ln_bwd_finalize_kernelINS_22Kernel_traits_finalizeILj5120EfffffjLb0ELj1024ELj4ENS_18Kernel_traits_baseILj5120EfffffjLj1024EEEEELb0ELb1EEEvNS_9BwdParamsE,"",@"SHT_CUDA_INFO"
	.sectionflags	@""
	.align	4


	//----- nvinfo : EIATTR_CUDA_API_VERSION
	.align		4
        /*0000*/ 	.byte	0x04, 0x37
        /*0002*/ 	.short	(.L_4849 - .L_4848)
.L_4848:
        /*0004*/ 	.word	0x00000082


	//----- nvinfo : EIATTR_KPARAM_INFO
	.align		4
.L_4849:
        /*0008*/ 	.byte	0x04, 0x17
        /*000a*/ 	.short	(.L_4851 - .L_4850)
.L_4850:
        /*000c*/ 	.word	0x00000000
        /*0010*/ 	.short	0x0000
        /*0012*/ 	.short	0x0000
        /*0014*/ 	.byte	0x00, 0xf0, 0xa1, 0x04


	//----- nvinfo : EIATTR_SPARSE_MMA_MASK
	.align		4
.L_4851:
        /*0018*/ 	.byte	0x03, 0x50
        /*001a*/ 	.short	0x0000


	//----- nvinfo : EIATTR_MAXREG_COUNT
	.align		4
        /*001c*/ 	.byte	0x03, 0x1b
        /*001e*/ 	.short	0x0040


	//----- nvinfo : EIATTR_NUM_BARRIERS
	.align		4
        /*0020*/ 	.byte	0x02, 0x4c
        /*0022*/ 	.byte	0x01
	.zero		1


	//----- nvinfo : EIATTR_MERCURY_ISA_VERSION
	.align		4
        /*0024*/ 	.byte	0x03, 0x5f
        /*0026*/ 	.short	0x0101


	//----- nvinfo : EIATTR_COOP_GROUP_MASK_REGIDS
	.align		4
        /*0028*/ 	.byte	0x04, 0x29
        /*002a*/ 	.short	(.L_4853 - .L_4852)


	//   ....[0]....
.L_4852:
        /*002c*/ 	.word	0xffffffff


	//   ....[1]....
        /*0030*/ 	.word	0xffffffff


	//   ....[2]....
        /*0034*/ 	.word	0xffffffff


	//   ....[3]....
        /*0038*/ 	.word	0xffffffff


	//   ....[4]....
        /*003c*/ 	.word	0xffffffff


	//   ....[5]....
        /*0040*/ 	.word	0xffffffff


	//   ....[6]....
        /*0044*/ 	.word	0xffffffff


	//   ....[7]....
        /*0048*/ 	.word	0xffffffff


	//   ....[8]....
        /*004c*/ 	.word	0xffffffff


	//   ....[9]....
        /*0050*/ 	.word	0xffffffff


	//----- nvinfo : EIATTR_COOP_GROUP_INSTR_OFFSETS
	.align		4
.L_4853:
        /*0054*/ 	.byte	0x04, 0x28
        /*0056*/ 	.short	(.L_4855 - .L_4854)


	//   ....[0]....
.L_4854:
        /*0058*/ 	.word	0x00001560


	//   ....[1]....
        /*005c*/ 	.word	0x00001570


	//   ....[2]....
        /*0060*/ 	.word	0x000015a0


	//   ....[3]....
        /*0064*/ 	.word	0x000015b0


	//   ....[4]....
        /*0068*/ 	.word	0x000015e0


	//   ....[5]....
        /*006c*/ 	.word	0x000015f0


	//   ....[6]....
        /*0070*/ 	.word	0x00001620


	//   ....[7]....
        /*0074*/ 	.word	0x00001640


	//   ....[8]....
        /*0078*/ 	.word	0x00001670


	//   ....[9]....
        /*007c*/ 	.word	0x00001680


	//----- nvinfo : EIATTR_VRC_CTA_INIT_COUNT
	.align		4
.L_4855:
        /*0080*/ 	.byte	0x02, 0x4a
	.zero		1
	.zero		1


	//----- nvinfo : EIATTR_EXIT_INSTR_OFFSETS
	.align		4
        /*0084*/ 	.byte	0x04, 0x1c
        /*0086*/ 	.short	(.L_4857 - .L_4856)


	//   ....[0]....
.L_4856:
        /*0088*/ 	.word	0x00000060


	//   ....[1]....
        /*008c*/ 	.word	0x000016e0


	//   ....[2]....
        /*0090*/ 	.word	0x000017b0


	//----- nvinfo : EIATTR_MAX_THREADS
	.align		4
.L_4857:
        /*0094*/ 	.byte	0x04, 0x05
        /*0096*/ 	.short	(.L_4859 - .L_4858)
.L_4858:
        /*0098*/ 	.word	0x00000400
        /*009c*/ 	.word	0x00000001
        /*00a0*/ 	.word	0x00000001


	//----- nvinfo : EIATTR_CRS_STACK_SIZE
	.align		4
.L_4859:
        /*00a4*/ 	.byte	0x04, 0x1e
        /*00a6*/ 	.short	(.L_4861 - .L_4860)
.L_4860:
        /*00a8*/ 	.word	0x00000000


	//----- nvinfo : EIATTR_CBANK_PARAM_SIZE
	.align		4
.L_4861:
        /*00ac*/ 	.byte	0x03, 0x19
        /*00ae*/ 	.short	0x0128


	//----- nvinfo : EIATTR_PARAM_CBANK
	.align		4
        /*00b0*/ 	.byte	0x04, 0x0a
        /*00b2*/ 	.short	(.L_4863 - .L_4862)
	.align		4
.L_4862:
        /*00b4*/ 	.word	index@(.nv.constant0._ZN10layer_norm22ln_bwd_finalize_kernelINS_22Kernel_traits_finalizeILj5120EfffffjLb0ELj1024ELj4ENS_18Kernel_traits_baseILj5120EfffffjLj1024EEEEELb0ELb1EEEvNS_9BwdParamsE)
        /*00b8*/ 	.short	0x0380
        /*00ba*/ 	.short	0x0128


	//----- nvinfo : EIATTR_SW_WAR
	.align		4
.L_4863:
        /*00bc*/ 	.byte	0x04, 0x36
        /*00be*/ 	.short	(.L_4865 - .L_4864)
.L_4864:
        /*00c0*/ 	.word	0x00000008
.L_4865:


//--------------------- .nv.info._ZN10layer_norm13ln_bwd_kernelINS_13Kernel_traitsIfffffjLj5120ELj1ELj1ELj4ELj16ENS_18Kernel_traits_baseILj5120EfffffjLj128EEEEELb1ELb0ELb1ELb1EEEvNS_9BwdParamsE --------------------------
	.section	.nv.info._ZN10layer_norm13ln_bwd_kernelINS_13Kernel_traitsIfffffjLj5120ELj1ELj1ELj4ELj16ENS_18Kernel_traits_baseILj5120EfffffjLj128EEEEELb1ELb0ELb1ELb1EEEvNS_9BwdParamsE,"",@"SHT_CUDA_INFO"
	.sectionflags	@""
	.align	4


	//----- nvinfo : EIATTR_CUDA_API_VERSION
	.align		4
        /*0000*/ 	.byte	0x04, 0x37
        /*0002*/ 	.short	(.L_4867 - .L_4866)
.L_4866:
        /*0004*/ 	.word	0x00000082


	//----- nvinfo : EIATTR_KPARAM_INFO
	.align		4
.L_4867:
        /*0008*/ 	.byte	0x04, 0x17
        /*000a*/ 	.short	(.L_4869 - .L_4868)
.L_4868:
        /*000c*/ 	.word	0x00000000
        /*0010*/ 	.short	0x0000
        /*0012*/ 	.short	0x0000
        /*0014*/ 	.byte	0x00, 0xf0, 0xa1, 0x04


	//----- nvinfo : EIATTR_SPARSE_MMA_MASK
	.align		4
.L_4869:
        /*0018*/ 	.byte	0x03, 0x50
        /*001a*/ 	.short	0x0000


	//----- nvinfo : EIATTR_MAXREG_COUNT
	.align		4
        /*001c*/ 	.byte	0x03, 0x1b
        /*001e*/ 	.short	0x00ff


	//----- nvinfo : EIATTR_NUM_BARRIERS
	.align		4
        /*0020*/ 	.byte	0x02, 0x4c
        /*0022*/ 	.byte	0x01
	.zero		1


	//----- nvinfo : EIATTR_ANNOTATIONS
	.align		4
        /*0024*/ 	.byte	0x04, 0x55
        /*0026*/ 	.short	(.L_4871 - .L_4870)


	//   ....[0]....
.L_4870:
        /* <DEDUP_REMOVED lines=17> */


	//----- nvinfo : EIATTR_MERCURY_ISA_VERSION
	.align		4
.L_4871:
        /*0128*/ 	.byte	0x03, 0x5f
        /*012a*/ 	.short	0x0101


	//----- nvinfo : EIATTR_COOP_GROUP_MASK_REGIDS
	.align		4
        /*012c*/ 	.byte	0x04, 0x29
        /*012e*/ 	.short	(.L_4873 - .L_4872)


	//   ....[0]....
.L_4872:
        /*0130*/ 	.word	0xffffffff


	//   ....[1]....
        /*0134*/ 	.word	0xffffffff


	//   ....[2]....
        /*0138*/ 	.word	0xffffffff


	//   ....[3]....
        /*013c*/ 	.word	0xffffffff


	//   ....[4]....
        /*0140*/ 	.word	0xffffffff


	//   ....[5]....
        /*0144*/ 	.word	0xffffffff


	//   ....[6]....
        /*0148*/ 	.word	0xffffffff


	//   ....[7]....
        /*014c*/ 	.word	0xffffffff


	//   ....[8]....
        /*0150*/ 	.word	0xffffffff


	//   ....[9]....
        /*0154*/ 	.word	0xffffffff


	//----- nvinfo : EIATTR_COOP_GROUP_INSTR_OFFSETS
	.align		4
.L_4873:
        /*0158*/ 	.byte	0x04, 0x28
        /*015a*/ 	.short	(.L_4875 - .L_4874)


	//   ....[0]....
.L_4874:
        /*015c*/ 	.word	0x000029a0


	//   ....[1]....
        /*0160*/ 	.word	0x000029c0


	//   ....[2]....
        /*0164*/ 	.word	0x00002a00


	//   ....[3]....
        /*0168*/ 	.word	0x00002a10


	//   ....[4]....
        /*016c*/ 	.word	0x00002a50


	//   ....[5]....
        /*0170*/ 	.word	0x00002a60


	//   ....[6]....
        /*0174*/ 	.word	0x00002a90


	//   ....[7]....
        /*0178*/ 	.word	0x00002aa0


	//   ....[8]....
        /*017c*/ 	.word	0x00002ad0


	//   ....[9]....
        /*0180*/ 	.word	0x00002af0


	//----- nvinfo : EIATTR_VRC_CTA_INIT_COUNT
	.align		4
.L_4875:
        /*0184*/ 	.byte	0x02, 0x4a
	.zero		1
	.zero		1


	//----- nvinfo : EIATTR_EXIT_INSTR_OFFSETS
	.align		4
        /*0188*/ 	.byte	0x04, 0x1c
        /*018a*/ 	.short	(.L_4877 - .L_4876)


	//   ....[0]....
.L_4876:
        /*018c*/ 	.word	0x0000b350


	//----- nvinfo : EIATTR_MAX_THREADS
	.align		4
.L_4877:
        /*0190*/ 	.byte	0x04, 0x05
        /*0192*/ 	.short	(.L_4879 - .L_4878)
.L_4878:
        /*0194*/ 	.word	0x00000080
        /*0198*/ 	.word	0x00000001
        /*019c*/ 	.word	0x00000001


	//----- nvinfo : EIATTR_CRS_STACK_SIZE
	.align		4
.L_4879:
        /*01a0*/ 	.byte	0x04, 0x1e
        /*01a2*/ 	.short	(.L_4881 - .L_4880)
.L_4880:
        /*01a4*/ 	.word	0x00000000


	//----- nvinfo : EIATTR_CBANK_PARAM_SIZE
	.align		4
.L_4881:
        /*01a8*/ 	.byte	0x03, 0x19
        /*01aa*/ 	.short	0x0128


	//----- nvinfo : EIATTR_PARAM_CBANK
	.align		4
        /*01ac*/ 	.byte	0x04, 0x0a
        /*01ae*/ 	.short	(.L_4883 - .L_4882)
	.align		4
.L_4882:
        /*01b0*/ 	.word	index@(.nv.constant0._ZN10layer_norm13ln_bwd_kernelINS_13Kernel_traitsIfffffjLj5120ELj1ELj1ELj4ELj16ENS_18Kernel_traits_baseILj5120EfffffjLj128EEEEELb1ELb0ELb1ELb1EEEvNS_9BwdParamsE)
        /*01b4*/ 	.short	0x0380
        /*01b6*/ 	.short	0x0128


	//----- nvinfo : EIATTR_SW_WAR
	.align		4
.L_4883:
        /*01b8*/ 	.byte	0x04, 0x36
        /*01ba*/ 	.short	(.L_4885 - .L_4884)
.L_4884:
        /*01bc*/ 	.word	0x00000008
.L_4885:


//--------------------- .nv.info._ZN10layer_norm13ln_bwd_kernelINS_13Kernel_traitsIfffffjLj5120ELj1ELj1ELj4ELj16ENS_18Kernel_traits_baseILj5120EfffffjLj128EEEEELb1ELb1ELb0ELb0EEEvNS_9BwdParamsE --------------------------
	.section	.nv.info._ZN10layer_norm13ln_bwd_kernelINS_13Kernel_traitsIfffffjLj5120ELj1ELj1ELj4ELj16ENS_18Kernel_traits_baseILj5120EfffffjLj128EEEEELb1ELb1ELb0ELb0EEEvNS_9BwdParamsE,"",@"SHT_CUDA_INFO"
	.sectionflags	@""
	.align	4


	//----- nvinfo : EIATTR_CUDA_API_VERSION
	.align		4
        /*0000*/ 	.byte	0x04, 0x37
        /*0002*/ 	.short	(.L_4887 - .L_4886)
.L_4886:
        /*0004*/ 	.word	0x00000082


	//----- nvinfo : EIATTR_KPARAM_INFO
	.align		4
.L_4887:
        /*0008*/ 	.byte	0x04, 0x17
        /*000a*/ 	.short	(.L_4889 - .L_4888)
.L_4888:
        /*000c*/ 	.word	0x00000000
        /*0010*/ 	.short	0x0000
        /*0012*/ 	.short	0x0000
        /*0014*/ 	.byte	0x00, 0xf0, 0xa1, 0x04


	//----- nvinfo : EIATTR_SPARSE_MMA_MASK
	.align		4
.L_4889:
        /*0018*/ 	.byte	0x03, 0x50
        /*001a*/ 	.short	0x0000


	//----- nvinfo : EIATTR_MAXREG_COUNT
	.align		4
        /*001c*/ 	.byte	0x03, 0x1b
        /*001e*/ 	.short	0x00ff


	//----- nvinfo : EIATTR_NUM_BARRIERS
	.align		4
        /*0020*/ 	.byte	0x02, 0x4c
        /*0022*/ 	.byte	0x01
	.zero		1


	//----- nvinfo : EIATTR_ANNOTATIONS
	.align		4
        /*0024*/ 	.byte	0x04, 0x55
        /*0026*/ 	.short	(.L_4891 - .L_4890)


	//   ....[0]....
.L_4890:
        /* <DEDUP_REMOVED lines=182> */


	//----- nvinfo : EIATTR_MERCURY_ISA_VERSION
	.align		4
.L_4891:
        /*0b78*/ 	.byte	0x03, 0x5f
        /*0b7a*/ 	.short	0x0101


	//----- nvinfo : EIATTR_COOP_GROUP_MASK_REGIDS
	.align		4
        /*0b7c*/ 	.byte	0x04, 0x29
        /*0b7e*/ 	.short	(.L_4893 - .L_4892)


	//   ....[0]....
.L_4892:
        /*0b80*/ 	.word	0xffffffff


	//   ....[1]....
        /*0b84*/ 	.word	0xffffffff


	//   ....[2]....
        /*0b88*/ 	.word	0xffffffff


	//   ....[3]....
        /*0b8c*/ 	.word	0xffffffff


	//   ....[4]....
        /*0b90*/ 	.word	0xffffffff


	//   ....[5]....
        /*0b94*/ 	.word	0xffffffff


	//   ....[6]....
        /*0b98*/ 	.word	0xffffffff


	//   ....[7]....
        /*0b9c*/ 	.word	0xffffffff


	//   ....[8]....
        /*0ba0*/ 	.word	0xffffffff


	//   ....[9]....
        /*0ba4*/ 	.word	0xffffffff


	//----- nvinfo : EIATTR_COOP_GROUP_INSTR_OFFSETS
	.align		4
.L_4893:
        /*0ba8*/ 	.byte	0x04, 0x28
        /*0baa*/ 	.short	(.L_4895 - .L_4894)


	//   ....[0]....
.L_4894:
        /*0bac*/ 	.word	0x00003e80


	//   ....[1]....
        /*0bb0*/ 	.word	0x00003ea0


	//   ....[2]....
        /*0bb4*/ 	.word	0x00003ee0


	//   ....[3]....
        /*0bb8*/ 	.word	0x00003ef0


	//   ....[4]....
        /*0bbc*/ 	.word	0x00003f30


	//   ....[5]....
        /*0bc0*/ 	.word	0x00003f40


	//   ....[6]....
        /*0bc4*/ 	.word	0x00003f70


	//   ....[7]....
        /*0bc8*/ 	.word	0x00003f80


	//   ....[8]....
        /*0bcc*/ 	.word	0x00003fb0


	//   ....[9]....
        /*0bd0*/ 	.word	0x00003fc0


	//----- nvinfo : EIATTR_VRC_CTA_INIT_COUNT
	.align		4
.L_4895:
        /*0bd4*/ 	.byte	0x02, 0x4a
	.zero		1
	.zero		1


	//----- nvinfo : EIATTR_EXIT_INSTR_OFFSETS
	.align		4
        /*0bd8*/ 	.byte	0x04, 0x1c
        /*0bda*/ 	.short	(.L_4897 - .L_4896)


	//   ....[0]....
.L_4896:
        /*0bdc*/ 	.word	0x0000de70


	//   ....[1]....
        /*0be0*/ 	.word	0x0000df50


	//----- nvinfo : EIATTR_MAX_THREADS
	.align		4
.L_4897:
        /*0be4*/ 	.byte	0x04, 0x05
        /*0be6*/ 	.short	(.L_4899 - .L_4898)
.L_4898:
        /*0be8*/ 	.word	0x00000080
        /*0bec*/ 	.word	0x00000001
        /*0bf0*/ 	.word	0x00000001


	//----- nvinfo : EIATTR_CRS_STACK_SIZE
	.align		4
.L_4899:
        /*0bf4*/ 	.byte	0x04, 0x1e
        /*0bf6*/ 	.short	(.L_4901 - .L_4900)
.L_4900:
        /*0bf8*/ 	.word	0x00000000


	//----- nvinfo : EIATTR_CBANK_PARAM_SIZE
	.align		4
.L_4901:
        /*0bfc*/ 	.byte	0x03, 0x19
        /*0bfe*/ 	.short	0x0128


	//----- nvinfo : EIATTR_PARAM_CBANK
	.align		4
        /*0c00*/ 	.byte	0x04, 0x0a
        /*0c02*/ 	.short	(.L_4903 - .L_4902)
	.align		4
.L_4902:
        /*0c04*/ 	.word	index@(.nv.constant0._ZN10layer_norm13ln_bwd_kernelINS_13Kernel_traitsIfffffjLj5120ELj1ELj1ELj4ELj16ENS_18Kernel_traits_baseILj5120EfffffjLj128EEEEELb1ELb1ELb0ELb0EEEvNS_9BwdParamsE)
        /*0c08*/ 	.short	0x0380
        /*0c0a*/ 	.short	0x0128


	//----- nvinfo : EIATTR_SW_WAR
	.align		4
.L_4903:
        /*0c0c*/ 	.byte	0x04, 0x36
        /*0c0e*/ 	.short	(.L_4905 - .L_4904)
.L_4904:
        /*0c10*/ 	.word	0x00000008
.L_4905:


//--------------------- .nv.info._ZN10layer_norm13ln_bwd_kernelINS_13Kernel_traitsIfffffjLj5120ELj1ELj1ELj4ELj16ENS_18Kernel_traits_baseILj5120EfffffjLj128EEEEELb1ELb1ELb0ELb1EEEvNS_9BwdParamsE --------------------------
	.section	.nv.info._ZN10layer_norm13ln_bwd_kernelINS_13Kernel_traitsIfffffjLj5120ELj1ELj1ELj4ELj16ENS_18Kernel_traits_baseILj5120EfffffjLj128EEEEELb1ELb1ELb0ELb1EEEvNS_9BwdParamsE,"",@"SHT_CUDA_INFO"
	.sectionflags	@""
	.align	4


	//----- nvinfo : EIATTR_CUDA_API_VERSION
	.align		4
        /*0000*/ 	.byte	0x04, 0x37
        /*0002*/ 	.short	(.L_4907 - .L_4906)
.L_4906:
        /*0004*/ 	.word	0x00000082


	//----- nvinfo : EIATTR_KPARAM_INFO
	.align		4
.L_4907:
        /*0008*/ 	.byte	0x04, 0x17
        /*000a*/ 	.short	(.L_4909 - .L_4908)
.L_4908:
        /*000c*/ 	.word	0x00000000
        /*0010*/ 	.short	0x0000
        /*0012*/ 	.short	0x0000
        /*0014*/ 	.byte	0x00, 0xf0, 0xa1, 0x04


	//----- nvinfo : EIATTR_SPARSE_MMA_MASK
	.align		4
.L_4909:
        /*0018*/ 	.byte	0x03, 0x50
        /*001a*/ 	.short	0x0000


	//----- nvinfo : EIATTR_MAXREG_COUNT
	.align		4
        /*001c*/ 	.byte	0x03, 0x1b
        /*001e*/ 	.short	0x00ff


	//----- nvinfo : EIATTR_NUM_BARRIERS
	.align		4
        /*0020*/ 	.byte	0x02, 0x4c
        /*0022*/ 	.byte	0x01
	.zero		1


	//----- nvinfo : EIATTR_ANNOTATIONS
	.align		4
        /*0024*/ 	.byte	0x04, 0x55
        /*0026*/ 	.short	(.L_4911 - .L_4910)


	//   ....[0]....
.L_4910:
        /* <DEDUP_REMOVED lines=199> */


	//----- nvinfo : EIATTR_MERCURY_ISA_VERSION
	.align		4
.L_4911:
        /*0c88*/ 	.byte	0x03, 0x5f
        /*0c8a*/ 	.short	0x0101


	//----- nvinfo : EIATTR_COOP_GROUP_MASK_REGIDS
	.align		4
        /*0c8c*/ 	.byte	0x04, 0x29
        /*0c8e*/ 	.short	(.L_4913 - .L_4912)


	//   ....[0]....
.L_4912:
        /*0c90*/ 	.word	0xffffffff


	//   ....[1]....
        /*0c94*/ 	.word	0xffffffff


	//   ....[2]....
        /*0c98*/ 	.word	0xffffffff


	//   ....[3]....
        /*0c9c*/ 	.word	0xffffffff


	//   ....[4]....
        /*0ca0*/ 	.word	0xffffffff


	//   ....[5]....
        /*0ca4*/ 	.word	0xffffffff


	//   ....[6]....
        /*0ca8*/ 	.word	0xffffffff


	//   ....[7]....
        /*0cac*/ 	.word	0xffffffff


	//   ....[8]....
        /*0cb0*/ 	.word	0xffffffff


	//   ....[9]....
        /*0cb4*/ 	.word	0xffffffff


	//----- nvinfo : EIATTR_COOP_GROUP_INSTR_OFFSETS
	.align		4
.L_4913:
        /*0cb8*/ 	.byte	0x04, 0x28
        /*0cba*/ 	.short	(.L_4915 - .L_4914)


	//   ....[0]....
.L_4914:
        /*0cbc*/ 	.word	0x00002770


	//   ....[1]....
        /*0cc0*/ 	.word	0x00002800


	//   ....[2]....
        /*0cc4*/ 	.word	0x00002820


	//   ....[3]....
        /*0cc8*/ 	.word	0x00002840


	//   ....[4]....
        /*0ccc*/ 	.word	0x00002860


	//   ....[5]....
        /*0cd0*/ 	.word	0x00002880


	//   ....[6]....
        /*0cd4*/ 	.word	0x000028a0


	//   ....[7]....
        /*0cd8*/ 	.word	0x000028c0


	//   ....[8]....
        /*0cdc*/ 	.word	0x000028e0


	//   ....[9]....
        /*0ce0*/ 	.word	0x00002900


	//----- nvinfo : EIATTR_VRC_CTA_INIT_COUNT
	.align		4
.L_4915:
        /*0ce4*/ 	.byte	0x02, 0x4a
	.zero		1
	.zero		1


	//----- nvinfo : EIATTR_EXIT_INSTR_OFFSETS
	.align		4
        /*0ce8*/ 	.byte	0x04, 0x1c
        /*0cea*/ 	.short	(.L_4917 - .L_4916)


	//   ....[0]....
.L_4916:
        /*0cec*/ 	.word	0x0000c0c0


	//----- nvinfo : EIATTR_MAX_THREADS
	.align		4
.L_4917:
        /*0cf0*/ 	.byte	0x04, 0x05
        /*0cf2*/ 	.short	(.L_4919 - .L_4918)
.L_4918:
        /*0cf4*/ 	.word	0x00000080
        /*0cf8*/ 	.word	0x00000001
        /*0cfc*/ 	.word	0x00000001


	//----- nvinfo : EIATTR_CBANK_PARAM_SIZE
	.align		4
.L_4919:
        /*0d00*/ 	.byte	0x03, 0x19
        /*0d02*/ 	.short	0x0128


	//----- nvinfo : EIATTR_PARAM_CBANK
	.align		4
        /*0d04*/ 	.byte	0x04, 0x0a
        /*0d06*/ 	.short	(.L_4921 - .L_4920)
	.align		4
.L_4920:
        /*0d08*/ 	.word	index@(.nv.constant0._ZN10layer_norm13ln_bwd_kernelINS_13Kernel_traitsIfffffjLj5120ELj1ELj1ELj4ELj16ENS_18Kernel_traits_baseILj5120EfffffjLj128EEEEELb1ELb1ELb0ELb1EEEvNS_9BwdParamsE)
        /*0d0c*/ 	.short	0x0380
        /*0d0e*/ 	.short	0x0128


	//----- nvinfo : EIATTR_SW_WAR
	.align		4
.L_4921:
        /*0d10*/ 	.byte	0x04, 0x36
        /*0d12*/ 	.short	(.L_4923 - .L_4922)
.L_4922:
        /*0d14*/ 	.word	0x00000008
.L_4923:


//--------------------- .nv.info._ZN10layer_norm22ln_bwd_finalize_kernelINS_22Kernel_traits_finalizeILj5120EfffffjLb1ELj1024ELj4ENS_18Kernel_traits_baseILj5120EfffffjLj1024EEEEELb1ELb0EEEvNS_9BwdParamsE --------------------------
	.section	.nv.info._ZN10layer_norm22ln_bwd_finalize_kernelINS_22Kernel_traits_finalizeILj5120EfffffjLb1ELj1024ELj4ENS_18Kernel_traits_baseILj5120EfffffjLj1024EEEEELb1ELb0EEEvNS_9BwdParamsE,"",@"SHT_CUDA_INFO"
	.sectionflags	@""
	.align	4


	//----- nvinfo : EIATTR_CUDA_API_VERSION
	.align		4
        /*0000*/ 	.byte	0x04, 0x37
        /*0002*/ 	.short	(.L_4925 - .L_4924)
.L_4924:
        /*0004*/ 	.word	0x00000082


	//----- nvinfo : EIATTR_KPARAM_INFO
	.align		4
.L_4925:
        /*0008*/ 	.byte	0x04, 0x17
        /*000a*/ 	.short	(.L_4927 - .L_4926)
.L_4926:
        /*000c*/ 	.word	0x00000000
        /*0010*/ 	.short	0x0000
        /*0012*/ 	.short	0x0000
        /*0014*/ 	.byte	0x00, 0xf0, 0xa1, 0x04


	//----- nvinfo : EIATTR_SPARSE_MMA_MASK
	.align		4
.L_4927:
        /*0018*/ 	.byte	0x03, 0x50
        /*001a*/ 	.short	0x0000


	//----- nvinfo : EIATTR_MAXREG_COUNT
	.align		4
        /*001c*/ 	.byte	0x03, 0x1b
        /*001e*/ 	.short	0x0040


	//----- nvinfo : EIATTR_NUM_BARRIERS
	.align		4
        /*0020*/ 	.byte	0x02, 0x4c
        /*0022*/ 	.byte	0x01
	.zero		1


	//----- nvinfo : EIATTR_MERCURY_ISA_VERSION
	.align		4
        /*0024*/ 	.byte	0x03, 0x5f
        /*0026*/ 	.short	0x0101


	//----- nvinfo : EIATTR_COOP_GROUP_MASK_REGIDS
	.align		4
        /*0028*/ 	.byte	0x04, 0x29
        /*002a*/ 	.short	(.L_4929 - .L_4928)


	//   ....[0]....
.L_4928:
        /*002c*/ 	.word	0xffffffff


	//   ....[1]....
        /*0030*/ 	.word	0xffffffff


	//   ....[2]....
        /*0034*/ 	.word	0xffffffff


	//   ....[3]....
        /*0038*/ 	.word	0xffffffff


	//   ....[4]....
        /*003c*/ 	.word	0xffffffff


	//   ....[5]....
        /*0040*/ 	.word	0xffffffff


	//   ....[6]....
        /*0044*/ 	.word	0xffffffff


	//   ....[7]....
        /*0048*/ 	.word	0xffffffff


	//   ....[8]....
        /*004c*/ 	.word	0xffffffff


	//   ....[9]....
        /*0050*/ 	.word	0xffffffff


	//   ....[10]....
        /*0054*/ 	.word	0xffffffff


	//   ....[11]....
        /*0058*/ 	.word	0xffffffff


	//   ....[12]....
        /*005c*/ 	.word	0xffffffff


	//   ....[13]....
        /*0060*/ 	.word	0xffffffff


	//   ....[14]....
        /*0064*/ 	.word	0xffffffff


	//----- nvinfo : EIATTR_COOP_GROUP_INSTR_OFFSETS
	.align		4
.L_4929:
        /*0068*/ 	.byte	0x04, 0x28
        /*006a*/ 	.short	(.L_4931 - .L_4930)


	//   ....[0]....
.L_4930:
        /*006c*/ 	.word	0x00001030


	//   ....[1]....
        /*0070*/ 	.word	0x00001040


	//   ....[2]....
        /*0074*/ 	.word	0x00001050


	//   ....[3]....
        /*0078*/ 	.word	0x00001090


	//   ....[4]....
        /*007c*/ 	.word	0x000010a0


	//   ....[5]....
        /*0080*/ 	.word	0x000010b0


	//   ....[6]....
        /*0084*/ 	.word	0x000010e0


	//   ....[7]....
        /*0088*/ 	.word	0x00001100


	//   ....[8]....
        /*008c*/ 	.word	0x00001120


	//   ....[9]....
        /*0090*/ 	.word	0x00001160


	//   ....[10]....
        /*0094*/ 	.word	0x00001180


	//   ....[11]....
        /*0098*/ 	.word	0x00001190


	//   ....[12]....
        /*009c*/ 	.word	0x000011e0


	//   ....[13]....
        /*00a0*/ 	.word	0x00001210


	//   ....[14]....
        /*00a4*/ 	.word	0x00001220


	//----- nvinfo : EIATTR_VRC_CTA_INIT_COUNT
	.align		4
.L_4931:
        /*00a8*/ 	.byte	0x02, 0x4a
	.zero		1
	.zero		1


	//----- nvinfo : EIATTR_EXIT_INSTR_OFFSETS
	.align		4
        /*00ac*/ 	.byte	0x04, 0x1c
        /*00ae*/ 	.short	(.L_4933 - .L_4932)


	//   ....[0]....
.L_4932:
        /*00b0*/ 	.word	0x00000060


	//   ....[1]....
        /*00b4*/ 	.word	0x000012a0


	//   ....[2]....
        /*00b8*/ 	.word	0x000012d0


	//   ....[3]....
        /*00bc*/ 	.word	0x000013b0


	//----- nvinfo : EIATTR_MAX_THREADS
	.align		4
.L_4933:
        /*00c0*/ 	.byte	0x04, 0x05
        /*00c2*/ 	.short	(.L_4935 - .L_4934)
.L_4934:
        /*00c4*/ 	.word	0x00000400
        /*00c8*/ 	.word	0x00000001
        /*00cc*/ 	.word	0x00000001


	//----- nvinfo : EIATTR_CRS_STACK_SIZE
	.align		4
.L_4935:
        /*00d0*/ 	.byte	0x04, 0x1e
        /*00d2*/ 	.short	(.L_4937 - .L_4936)
.L_4936:
        /*00d4*/ 	.word	0x00000000


	//----- nvinfo : EIATTR_CBANK_PARAM_SIZE
	.align		4
.L_4937:
        /*00d8*/ 	.byte	0x03, 0x19
        /*00da*/ 	.short	0x0128


	//----- nvinfo : EIATTR_PARAM_CBANK
	.align		4
        /*00dc*/ 	.byte	0x04, 0x0a
        /*00de*/ 	.short	(.L_4939 - .L_4938)
	.align		4
.L_4938:
        /*00e0*/ 	.word	index@(.nv.constant0._ZN10layer_norm22ln_bwd_finalize_kernelINS_22Kernel_traits_finalizeILj5120EfffffjLb1ELj1024ELj4ENS_18Kernel_traits_baseILj5120EfffffjLj1024EEEEELb1ELb0EEEvNS_9BwdParamsE)
        /*00e4*/ 	.short	0x0380
        /*00e6*/ 	.short	0x0128


	//----- nvinfo : EIATTR_SW_WAR
	.align		4
.L_4939:
        /*00e8*/ 	.byte	0x04, 0x36
        /*00ea*/ 	.short	(.L_4941 - .L_4940)
.L_4940:
        /*00ec*/ 	.word	0x00000008
.L_4941:


//--------------------- .nv.info._ZN10layer_norm13ln_bwd_kernelINS_13Kernel_traitsIfffffjLj5120ELj1ELj1ELj4ELj16ENS_18Kernel_traits_baseILj5120EfffffjLj128EEEEELb1ELb1ELb1ELb0EEEvNS_9BwdParamsE --------------------------
	.section	.nv.info._ZN10layer_norm13ln_bwd_kernelINS_13Kernel_traitsIfffffjLj5120ELj1ELj1ELj4ELj16ENS_18Kernel_traits_baseILj5120EfffffjLj128EEEEELb1ELb1ELb1ELb0EEEvNS_9BwdParamsE,"",@"SHT_CUDA_INFO"
	.sectionflags	@""
	.align	4


	//----- nvinfo : EIATTR_CUDA_API_VERSION
	.align		4
        /*0000*/ 	.byte	0x04, 0x37
        /*0002*/ 	.short	(.L_4943 - .L_4942)
.L_4942:
        /*0004*/ 	.word	0x00000082


	//----- nvinfo : EIATTR_KPARAM_INFO
	.align		4
.L_4943:
        /*0008*/ 	.byte	0x04, 0x17
        /*000a*/ 	.short	(.L_4945 - .L_4944)
.L_4944:
        /*000c*/ 	.word	0x00000000
        /*0010*/ 	.short	0x0000
        /*0012*/ 	.short	0x0000
        /*0014*/ 	.byte	0x00, 0xf0, 0xa1, 0x04


	//----- nvinfo : EIATTR_SPARSE_MMA_MASK
	.align		4
.L_4945:
        /*0018*/ 	.byte	0x03, 0x50
        /*001a*/ 	.short	0x0000


	//----- nvinfo : EIATTR_MAXREG_COUNT
	.align		4
        /*001c*/ 	.byte	0x03, 0x1b
        /*001e*/ 	.short	0x00ff


	//----- nvinfo : EIATTR_NUM_BARRIERS
	.align		4
        /*0020*/ 	.byte	0x02, 0x4c
        /*0022*/ 	.byte	0x01
	.zero		1


	//----- nvinfo : EIATTR_ANNOTATIONS
	.align		4
        /*0024*/ 	.byte	0x04, 0x55
        /*0026*/ 	.short	(.L_4947 - .L_4946)


	//   ....[0]....
.L_4946:
        /* <DEDUP_REMOVED lines=214> */


	//----- nvinfo : EIATTR_MERCURY_ISA_VERSION
	.align		4
.L_4947:
        /*0d78*/ 	.byte	0x03, 0x5f
        /*0d7a*/ 	.short	0x0101


	//----- nvinfo : EIATTR_COOP_GROUP_MASK_REGIDS
	.align		4
        /*0d7c*/ 	.byte	0x04, 0x29
        /*0d7e*/ 	.short	(.L_4949 - .L_4948)


	//   ....[0]....
.L_4948:
        /*0d80*/ 	.word	0xffffffff


	//   ....[1]....
        /*0d84*/ 	.word	0xffffffff


	//   ....[2]....
        /*0d88*/ 	.word	0xffffffff


	//   ....[3]....
        /*0d8c*/ 	.word	0xffffffff


	//   ....[4]....
        /*0d90*/ 	.word	0xffffffff


	//   ....[5]....
        /*0d94*/ 	.word	0xffffffff


	//   ....[6]....
        /*0d98*/ 	.word	0xffffffff


	//   ....[7]....
        /*0d9c*/ 	.word	0xffffffff


	//   ....[8]....
        /*0da0*/ 	.word	0xffffffff


	//   ....[9]....
        /*0da4*/ 	.word	0xffffffff


	//----- nvinfo : EIATTR_COOP_GROUP_INSTR_OFFSETS
	.align		4
.L_4949:
        /*0da8*/ 	.byte	0x04, 0x28
        /*0daa*/ 	.short	(.L_4951 - .L_4950)


	//   ....[0]....
.L_4950:
        /*0dac*/ 	.word	0x00004e10


	//   ....[1]....
        /*0db0*/ 	.word	0x00004e30


	//   ....[2]....
        /*0db4*/ 	.word	0x00004e70


	//   ....[3]....
        /*0db8*/ 	.word	0x00004e80


	//   ....[4]....
        /*0dbc*/ 	.word	0x00004ec0


	//   ....[5]....
        /*0dc0*/ 	.word	0x00004ed0


	//   ....[6]....
        /*0dc4*/ 	.word	0x00004f00


	//   ....[7]....
        /*0dc8*/ 	.word	0x00004f10


	//   ....[8]....
        /*0dcc*/ 	.word	0x00004f40


	//   ....[9]....
        /*0dd0*/ 	.word	0x00004f50


	//----- nvinfo : EIATTR_VRC_CTA_INIT_COUNT
	.align		4
.L_4951:
        /*0dd4*/ 	.byte	0x02, 0x4a
	.zero		1
	.zero		1


	//----- nvinfo : EIATTR_EXIT_INSTR_OFFSETS
	.align		4
        /*0dd8*/ 	.byte	0x04, 0x1c
        /*0dda*/ 	.short	(.L_4953 - .L_4952)


	//   ....[0]....
.L_4952:
        /*0ddc*/ 	.word	0x00012400


	//   ....[1]....
        /*0de0*/ 	.word	0x000124e0


	//----- nvinfo : EIATTR_MAX_THREADS
	.align		4
.L_4953:
        /*0de4*/ 	.byte	0x04, 0x05
        /*0de6*/ 	.short	(.L_4955 - .L_4954)
.L_4954:
        /*0de8*/ 	.word	0x00000080
        /*0dec*/ 	.word	0x00000001
        /*0df0*/ 	.word	0x00000001


	//----- nvinfo : EIATTR_CRS_STACK_SIZE
	.align		4
.L_4955:
        /*0df4*/ 	.byte	0x04, 0x1e
        /*0df6*/ 	.short	(.L_4957 - .L_4956)
.L_4956:
        /*0df8*/ 	.word	0x00000000


	//----- nvinfo : EIATTR_CBANK_PARAM_SIZE
	.align		4
.L_4957:
        /*0dfc*/ 	.byte	0x03, 0x19
        /*0dfe*/ 	.short	0x0128


	//----- nvinfo : EIATTR_PARAM_CBANK
	.align		4
        /*0e00*/ 	.byte	0x04, 0x0a
        /*0e02*/ 	.short	(.L_4959 - .L_4958)
	.align		4
.L_4958:
        /*0e04*/ 	.word	index@(.nv.constant0._ZN10layer_norm13ln_bwd_kernelINS_13Kernel_traitsIfffffjLj5120ELj1ELj1ELj4ELj16ENS_18Kernel_traits_baseILj5120EfffffjLj128EEEEELb1ELb1ELb1ELb0EEEvNS_9BwdParamsE)
        /*0e08*/ 	.short	0x0380
        /*0e0a*/ 	.short	0x0128


	//----- nvinfo : EIATTR_SW_WAR
	.align		4
.L_4959:
        /*0e0c*/ 	.byte	0x04, 0x36
        /*0e0e*/ 	.short	(.L_4961 - .L_4960)
.L_4960:
        /*0e10*/ 	.word	0x00000008
.L_4961:


//--------------------- .nv.info._ZN10layer_norm22ln_bwd_finalize_kernelINS_22Kernel_traits_finalizeILj5120EfffffjLb1ELj1024ELj4ENS_18Kernel_traits_baseILj5120EfffffjLj1024EEEEELb1ELb1EEEvNS_9BwdParamsE --------------------------
	.section	.nv.info._ZN10layer_norm22ln_bwd_finalize_kernelINS_22Kernel_traits_finalizeILj5120EfffffjLb1ELj1024ELj4ENS_18Kernel_traits_baseILj5120EfffffjLj1024EEEEELb1ELb1EEEvNS_9BwdParamsE,"",@"SHT_CUDA_INFO"
	.sectionflags	@""
	.align	4


	//----- nvinfo : EIATTR_CUDA_API_VERSION
	.align		4
        /*0000*/ 	.byte	0x04, 0x37
        /*0002*/ 	.short	(.L_4963 - .L_4962)
.L_4962:
        /*0004*/ 	.word	0x00000082


	//----- nvinfo : EIATTR_KPARAM_INFO
	.align		4
.L_4963:
        /*0008*/ 	.byte	0x04, 0x17
        /*000a*/ 	.short	(.L_4965 - .L_4964)
.L_4964:
        /*000c*/ 	.word	0x00000000
        /*0010*/ 	.short	0x0000
        /*0012*/ 	.short	0x0000
        /*0014*/ 	.byte	0x00, 0xf0, 0xa1, 0x04


	//----- nvinfo : EIATTR_SPARSE_MMA_MASK
	.align		4
.L_4965:
        /*0018*/ 	.byte	0x03, 0x50
        /*001a*/ 	.short	0x0000


	//----- nvinfo : EIATTR_MAXREG_COUNT
	.align		4
        /*001c*/ 	.byte	0x03, 0x1b
        /*001e*/ 	.short	0x0040


	//----- nvinfo : EIATTR_NUM_BARRIERS
	.align		4
        /*0020*/ 	.byte	0x02, 0x4c
        /*0022*/ 	.byte	0x01
	.zero		1


	//----- nvinfo : EIATTR_MERCURY_ISA_VERSION
	.align		4
        /*0024*/ 	.byte	0x03, 0x5f
        /*0026*/ 	.short	0x0101


	//----- nvinfo : EIATTR_COOP_GROUP_MASK_REGIDS
	.align		4
        /*0028*/ 	.byte	0x04, 0x29
        /*002a*/ 	.short	(.L_4967 - .L_4966)


	//   ....[0]....
.L_4966:
        /*002c*/ 	.word	0xffffffff


	//   ....[1]....
        /*0030*/ 	.word	0xffffffff


	//   ....[2]....
        /*0034*/ 	.word	0xffffffff


	//   ....[3]....
        /*0038*/ 	.word	0xffffffff


	//   ....[4]....
        /*003c*/ 	.word	0xffffffff


	//   ....[5]....
        /*0040*/ 	.word	0xffffffff


	//   ....[6]....
        /*0044*/ 	.word	0xffffffff


	//   ....[7]....
        /*0048*/ 	.word	0xffffffff


	//   ....[8]....
        /*004c*/ 	.word	0xffffffff


	//   ....[9]....
        /*0050*/ 	.word	0xffffffff


	//   ....[10]....
        /*0054*/ 	.word	0xffffffff


	//   ....[11]....
        /*0058*/ 	.word	0xffffffff


	//   ....[12]....
        /*005c*/ 	.word	0xffffffff


	//   ....[13]....
        /*0060*/ 	.word	0xffffffff


	//   ....[14]....
        /*0064*/ 	.word	0xffffffff


	//----- nvinfo : EIATTR_COOP_GROUP_INSTR_OFFSETS
	.align		4
.L_4967:
        /*0068*/ 	.byte	0x04, 0x28
        /*006a*/ 	.short	(.L_4969 - .L_4968)


	//   ....[0]....
.L_4968:
        /*006c*/ 	.word	0x00001070


	//   ....[1]....
        /*0070*/ 	.word	0x00001080


	//   ....[2]....
        /*0074*/ 	.word	0x00001090


	//   ....[3]....
        /*0078*/ 	.word	0x000010c0


	//   ....[4]....
        /*007c*/ 	.word	0x000010e0


	//   ....[5]....
        /*0080*/ 	.word	0x000010f0


	//   ....[6]....
        /*0084*/ 	.word	0x00001120


	//   ....[7]....
        /*0088*/ 	.word	0x00001140


	//   ....[8]....
        /*008c*/ 	.word	0x00001150


	//   ....[9]....
        /*0090*/ 	.word	0x00001180


	//   ....[10]....
        /*0094*/ 	.word	0x000011a0


	//   ....[11]....
        /*0098*/ 	.word	0x000011b0


	//   ....[12]....
        /*009c*/ 	.word	0x000011e0


	//   ....[13]....
        /*00a0*/ 	.word	0x00001200


	//   ....[14]....
        /*00a4*/ 	.word	0x00001210


	//----- nvinfo : EIATTR_VRC_CTA_INIT_COUNT
	.align		4
.L_4969:
        /*00a8*/ 	.byte	0x02, 0x4a
	.zero		1
	.zero		1


	//----- nvinfo : EIATTR_EXIT_INSTR_OFFSETS
	.align		4
        /*00ac*/ 	.byte	0x04, 0x1c
        /*00ae*/ 	.short	(.L_4971 - .L_4970)


	//   ....[0]....
.L_4970:
        /*00b0*/ 	.word	0x00000060


	//   ....[1]....
        /*00b4*/ 	.word	0x00001290


	//   ....[2]....
        /*00b8*/ 	.word	0x000013a0


	//----- nvinfo : EIATTR_MAX_THREADS
	.align		4
.L_4971:
        /*00bc*/ 	.byte	0x04, 0x05
        /*00be*/ 	.short	(.L_4973 - .L_4972)
.L_4972:
        /*00c0*/ 	.word	0x00000400
        /*00c4*/ 	.word	0x00000001
        /*00c8*/ 	.word	0x00000001


	//----- nvinfo : EIATTR_CRS_STACK_SIZE
	.align		4
.L_4973:
        /*00cc*/ 	.byte	0x04, 0x1e
        /*00ce*/ 	.short	(.L_4975 - .L_4974)
.L_4974:
        /*00d0*/ 	.word	0x00000000


	//----- nvinfo : EIATTR_CBANK_PARAM_SIZE
	.align		4
.L_4975:
        /*00d4*/ 	.byte	0x03, 0x19
        /*00d6*/ 	.short	0x0128


	//----- nvinfo : EIATTR_PARAM_CBANK
	.align		4
        /*00d8*/ 	.byte	0x04, 0x0a
        /*00da*/ 	.short	(.L_4977 - .L_4976)
	.align		4
.L_4976:
        /*00dc*/ 	.word	index@(.nv.constant0._ZN10layer_norm22ln_bwd_finalize_kernelINS_22Kernel_traits_finalizeILj5120EfffffjLb1ELj1024ELj4ENS_18Kernel_traits_baseILj5120EfffffjLj1024EEEEELb1ELb1EEEvNS_9BwdParamsE)
        /*00e0*/ 	.short	0x0380
        /*00e2*/ 	.short	0x0128


	//----- nvinfo : EIATTR_SW_WAR
	.align		4
.L_4977:
        /*00e4*/ 	.byte	0x04, 0x36
        /*00e6*/ 	.short	(.L_4979 - .L_4978)
.L_4978:
        /*00e8*/ 	.word	0x00000008
.L_4979:


//--------------------- .nv.info._ZN10layer_norm13ln_bwd_kernelINS_13Kernel_traitsIfffffjLj5120ELj1ELj1ELj4ELj16ENS_18Kernel_traits_baseILj5120EfffffjLj128EEEEELb1ELb1ELb1ELb1EEEvNS_9BwdParamsE --------------------------
	.section	.nv.info._ZN10layer_norm13ln_bwd_kernelINS_13Kernel_traitsIfffffjLj5120ELj1ELj1ELj4ELj16ENS_18Kernel_traits_baseILj5120EfffffjLj128EEEEELb1ELb1ELb1ELb1EEEvNS_9BwdParamsE,"",@"SHT_CUDA_INFO"
	.sectionflags	@""
	.align	4


	//----- nvinfo : EIATTR_CUDA_API_VERSION
	.align		4
        /*0000*/ 	.byte	0x04, 0x37
        /*0002*/ 	.short	(.L_4981 - .L_4980)
.L_4980:
        /*0004*/ 	.word	0x00000082


	//----- nvinfo : EIATTR_KPARAM_INFO
	.align		4
.L_4981:
        /*0008*/ 	.byte	0x04, 0x17
        /*000a*/ 	.short	(.L_4983 - .L_4982)
.L_4982:
        /*000c*/ 	.word	0x00000000
        /*0010*/ 	.short	0x0000
        /*0012*/ 	.short	0x0000
        /*0014*/ 	.byte	0x00, 0xf0, 0xa1, 0x04


	//----- nvinfo : EIATTR_SPARSE_MMA_MASK
	.align		4
.L_4983:
        /*0018*/ 	.byte	0x03, 0x50
        /*001a*/ 	.short	0x0000


	//----- nvinfo : EIATTR_MAXREG_COUNT
	.align		4
        /*001c*/ 	.byte	0x03, 0x1b
        /*001e*/ 	.short	0x00ff


	//----- nvinfo : EIATTR_NUM_BARRIERS
	.align		4
        /*0020*/ 	.byte	0x02, 0x4c
        /*0022*/ 	.byte	0x01
	.zero		1


	//----- nvinfo : EIATTR_ANNOTATIONS
	.align		4
        /*0024*/ 	.byte	0x04, 0x55
        /*0026*/ 	.short	(.L_4985 - .L_4984)


	//   ....[0]....
.L_4984:
        /* <DEDUP_REMOVED lines=161> */


	//----- nvinfo : EIATTR_MERCURY_ISA_VERSION
	.align		4
.L_4985:
        /*0a28*/ 	.byte	0x03, 0x5f
        /*0a2a*/ 	.short	0x0101


	//----- nvinfo : EIATTR_COOP_GROUP_MASK_REGIDS
	.align		4
        /*0a2c*/ 	.byte	0x04, 0x29
        /*0a2e*/ 	.short	(.L_4987 - .L_4986)


	//   ....[0]....
.L_4986:
        /*0a30*/ 	.word	0xffffffff


	//   ....[1]....
        /*0a34*/ 	.word	0xffffffff


	//   ....[2]....
        /*0a38*/ 	.word	0xffffffff


	//   ....[3]....
        /*0a3c*/ 	.word	0xffffffff


	//   ....[4]....
        /*0a40*/ 	.word	0xffffffff


	//   ....[5]....
        /*0a44*/ 	.word	0xffffffff


	//   ....[6]....
        /*0a48*/ 	.word	0xffffffff


	//   ....[7]....
        /*0a4c*/ 	.word	0xffffffff


	//   ....[8]....
        /*0a50*/ 	.word	0xffffffff


	//   ....[9]....
        /*0a54*/ 	.word	0xffffffff


	//----- nvinfo : EIATTR_COOP_GROUP_INSTR_OFFSETS
	.align		4
.L_4987:
        /*0a58*/ 	.byte	0x04, 0x28
        /*0a5a*/ 	.short	(.L_4989 - .L_4988)


	//   ....[0]....
.L_4988:
        /*0a5c*/ 	.word	0x00003810


	//   ....[1]....
        /*0a60*/ 	.word	0x00003820


	//   ....[2]....
        /*0a64*/ 	.word	0x00003860


	//   ....[3]....
        /*0a68*/ 	.word	0x00003870


	//   ....[4]....
        /*0a6c*/ 	.word	0x000038c0


	//   ....[5]....
        /*0a70*/ 	.word	0x000038d0


	//   ....[6]....
        /*0a74*/ 	.word	0x00003900


	//   ....[7]....
        /*0a78*/ 	.word	0x00003910


	//   ....[8]....
        /*0a7c*/ 	.word	0x00003940


	//   ....[9]....
        /*0a80*/ 	.word	0x00003950


	//----- nvinfo : EIATTR_VRC_CTA_INIT_COUNT
	.align		4
.L_4989:
        /*0a84*/ 	.byte	0x02, 0x4a
	.zero		1
	.zero		1


	//----- nvinfo : EIATTR_EXIT_INSTR_OFFSETS
	.align		4
        /*0a88*/ 	.byte	0x04, 0x1c
        /*0a8a*/ 	.short	(.L_4991 - .L_4990)


	//   ....[0]....
.L_4990:
        /*0a8c*/ 	.word	0x0000ee90


	//----- nvinfo : EIATTR_MAX_THREADS
	.align		4
.L_4991:
        /*0a90*/ 	.byte	0x04, 0x05
        /*0a92*/ 	.short	(.L_4993 - .L_4992)
.L_4992:
        /*0a94*/ 	.word	0x00000080
        /*0a98*/ 	.word	0x00000001
        /*0a9c*/ 	.word	0x00000001


	//----- nvinfo : EIATTR_CRS_STACK_SIZE
	.align		4
.L_4993:
        /*0aa0*/ 	.byte	0x04, 0x1e
        /*0aa2*/ 	.short	(.L_4995 - .L_4994)
.L_4994:
        /*0aa4*/ 	.word	0x00000000


	//----- nvinfo : EIATTR_CBANK_PARAM_SIZE
	.align		4
.L_4995:
        /*0aa8*/ 	.byte	0x03, 0x19
        /*0aaa*/ 	.short	0x0128


	//----- nvinfo : EIATTR_PARAM_CBANK
	.align		4
        /*0aac*/ 	.byte	0x04, 0x0a
        /*0aae*/ 	.short	(.L_4997 - .L_4996)
	.align		4
.L_4996:
        /*0ab0*/ 	.word	index@(.nv.constant0._ZN10layer_norm13ln_bwd_kernelINS_13Kernel_traitsIfffffjLj5120ELj1ELj1ELj4ELj16ENS_18Kernel_traits_baseILj5120EfffffjLj128EEEEELb1ELb1ELb1ELb1EEEvNS_9BwdParamsE)
        /*0ab4*/ 	.short	0x0380
        /*0ab6*/ 	.short	0x0128


	//----- nvinfo : EIATTR_SW_WAR
	.align		4
.L_4997:
        /*0ab8*/ 	.byte	0x04, 0x36
        /*0aba*/ 	.short	(.L_4999 - .L_4998)
.L_4998:
        /*0abc*/ 	.word	0x00000008
.L_4999:


//--------------------- .nv.callgraph             --------------------------
	.section	.nv.callgraph,"",@"SHT_CUDA_CALLGRAPH"
	.align	4
	.sectionentsize	8
	.align		4
        /*0000*/ 	.word	0x00000000
	.align		4
        /*0004*/ 	.word	0xffffffff
	.align		4
        /*0008*/ 	.word	0x00000000
	.align		4
        /*000c*/ 	.word	0xfffffffe
	.align		4
        /*0010*/ 	.word	0x00000000
	.align		4
        /*0014*/ 	.word	0xfffffffd
	.align		4
        /*0018*/ 	.word	0x00000000
	.align		4
        /*001c*/ 	.word	0xfffffffc


//--------------------- .text._ZN10layer_norm13ln_bwd_kernelINS_13Kernel_traitsI13__nv_bfloat16S2_S2_S2_fjLj5120ELj1ELj1ELj4ELj16ENS_18Kernel_traits_baseILj5120ES2_S2_S2_S2_fjLj128EEEEELb0ELb0ELb0ELb0EEEvNS_9BwdParamsE --------------------------
	.section	.text._ZN10layer_norm13ln_bwd_kernelINS_13Kernel_traitsI13__nv_bfloat16S2_S2_S2_fjLj5120ELj1ELj1ELj4ELj16ENS_18Kernel_traits_baseILj5120ES2_S2_S2_S2_fjLj128EEEEELb0ELb0ELb0ELb0EEEvNS_9BwdParamsE,"ax",@progbits
	.align	128
        .global         _ZN10layer_norm13ln_bwd_kernelINS_13Kernel_traitsI13__nv_bfloat16S2_S2_S2_fjLj5120ELj1ELj1ELj4ELj16ENS_18Kernel_traits_baseILj5120ES2_S2_S2_S2_fjLj128EEEEELb0ELb0ELb0ELb0EEEvNS_9BwdParamsE
        .type           _ZN10layer_norm13ln_bwd_kernelINS_13Kernel_traitsI13__nv_bfloat16S2_S2_S2_fjLj5120ELj1ELj1ELj4ELj16ENS_18Kernel_traits_baseILj5120ES2_S2_S2_S2_fjLj128EEEEELb0ELb0ELb0ELb0EEEvNS_9BwdParamsE,@function
        .size           _ZN10layer_norm13ln_bwd_kernelINS_13Kernel_traitsI13__nv_bfloat16S2_S2_S2_fjLj5120ELj1ELj1ELj4ELj16ENS_18Kernel_traits_baseILj5120ES2_S2_S2_S2_fjLj128EEEEELb0ELb0ELb0ELb0EEEvNS_9BwdParamsE,(.L_x_19274 - _ZN10layer_norm13ln_bwd_kernelINS_13Kernel_traitsI13__nv_bfloat16S2_S2_S2_fjLj5120ELj1ELj1ELj4ELj16ENS_18Kernel_traits_baseILj5120ES2_S2_S2_S2_fjLj128EEEEELb0ELb0ELb0ELb0EEEvNS_9BwdParamsE)
        .other          _ZN10layer_norm13ln_bwd_kernelINS_13Kernel_traitsI13__nv_bfloat16S2_S2_S2_fjLj5120ELj1ELj1ELj4ELj16ENS_18Kernel_traits_baseILj5120ES2_S2_S2_S2_fjLj128EEEEELb0ELb0ELb0ELb0EEEvNS_9BwdParamsE,@"STO_CUDA_ENTRY STV_DEFAULT"
_ZN10layer_norm13ln_bwd_kernelINS_13Kernel_traitsI13__nv_bfloat16S2_S2_S2_fjLj5120ELj1ELj1ELj4ELj16ENS_18Kernel_traits_baseILj5120ES2_S2_S2_S2_fjLj128EEEEELb0ELb0ELb0ELb0EEEvNS_9BwdParamsE:
.text._ZN10layer_norm13ln_bwd_kernelINS_13Kernel_traitsI13__nv_bfloat16S2_S2_S2_fjLj5120ELj1ELj1ELj4ELj16ENS_18Kernel_traits_baseILj5120ES2_S2_S2_S2_fjLj128EEEEELb0ELb0ELb0ELb0EEEvNS_9BwdParamsE:
[----:B------:R-:W-:Y:S01]  /*0000*/  LDC R1, c[0x0][0x37c] ;  /* 0x0000df00ff017b82 */ /* 0x000fe20000000800 */
[----:B------:R-:W0:Y:S01]  /*0010*/  S2R R0, SR_TID.X ;  /* 0x0000000000007919 */ /* 0x000e220000002100 */
[----:B------:R-:W1:Y:S01]  /*0020*/  LDCU UR6, c[0x0][0x388] ;  /* 0x00007100ff0677ac */ /* 0x000e620008000800 */
[----:B------:R-:W2:Y:S01]  /*0030*/  LDCU.64 UR14, c[0x0][0x358] ;  /* 0x00006b00ff0e77ac */ /* 0x000ea20008000a00 */
[----:B-1----:R-:W-:-:S04]  /*0040*/  USHF.R.S32.HI UR4, URZ, 0x1f, UR6 ;  /* 0x0000001fff047899 */ /* 0x002fc80008011406 */
[----:B------:R-:W-:-:S06]  /*0050*/  ULEA.HI UR4, UR4, UR6, URZ, 0x3 ;  /* 0x0000000604047291 */ /* 0x000fcc000f8f18ff */
[----:B------:R-:W-:Y:S02]  /*0060*/  MOV R3, UR4 ;  /* 0x0000000400037c02 */ /* 0x000fe40008000f00 */
[----:B0-----:R-:W-:Y:S01]  /*0070*/  LOP3.LUT R2, R0, 0x7f, RZ, 0x3c, !PT ;  /* 0x0000007f00027812 */ /* 0x001fe200078e3cff */
[----:B------:R-:W0:Y:S02]  /*0080*/  S2UR UR7, SR_CTAID.X ;  /* 0x00000000000779c3 */ /* 0x000e240000002500 */
[----:B------:R-:W0:Y:S01]  /*0090*/  LDCU UR4, c[0x0][0x384] ;  /* 0x00007080ff0477ac */ /* 0x000e220008000800 */
[----:B------:R-:W-:Y:S02]  /*00a0*/  LEA.HI.SX32 R2, R3, R2, 0x1d ;  /* 0x0000000203027211 */ /* 0x000fe400078feaff */
[----:B------:R-:W-:Y:S02]  /*00b0*/  MOV R3, R0 ;  /* 0x0000000000037202 */ /* 0x000fe40000000f00 */
[----:B------:R-:W-:-:S02]  /*00c0*/  ISETP.GE.U32.AND P5, PT, R2, 0x80, PT ;  /* 0x000000800200780c */ /* 0x000fc40003fa6070 */
[C---:B------:R-:W-:Y:S02]  /*00d0*/  ISETP.GE.U32.AND P4, PT, R2.reuse, 0x100, PT ;  /* 0x000001000200780c */ /* 0x040fe40003f86070 */
[C---:B------:R-:W-:Y:S02]  /*00e0*/  ISETP.GE.U32.AND P3, PT, R2.reuse, 0x180, PT ;  /* 0x000001800200780c */ /* 0x040fe40003f66070 */
[C---:B------:R-:W-:Y:S02]  /*00f0*/  ISETP.GE.U32.AND P2, PT, R2.reuse, 0x200, PT ;  /* 0x000002000200780c */ /* 0x040fe40003f46070 */
[----:B------:R-:W-:-:S05]  /*0100*/  ISETP.GE.U32.AND P1, PT, R2, 0x280, PT ;  /* 0x000002800200780c */ /* 0x000fca0003f26070 */
[----:B------:R-:W1:Y:S08]  /*0110*/  @P5 LDC.64 R4, c[0x0][0x3d0] ;  /* 0x0000f400ff045b82 */ /* 0x000e700000000a00 */
[----:B------:R-:W3:Y:S08]  /*0120*/  @P4 LDC.64 R6, c[0x0][0x3d0] ;  /* 0x0000f400ff064b82 */ /* 0x000ef00000000a00 */
[----:B------:R-:W4:Y:S08]  /*0130*/  @P3 LDC.64 R10, c[0x0][0x3d0] ;  /* 0x0000f400ff0a3b82 */ /* 0x000f300000000a00 */
[----:B------:R-:W0:Y:S01]  /*0140*/  @P2 LDC.64 R12, c[0x0][0x3d0] ;  /* 0x0000f400ff0c2b82 */ /* 0x000e220000000a00 */
[C---:B-1----:R-:W-:Y:S01]  /*0150*/  @P5 IMAD.WIDE.U32 R4, R3.reuse, 0x10, R4 ;  /* 0x0000001003045825 */ /* 0x042fe200078e0004 */
[----:B------:R-:W-:-:S04]  /*0160*/  @P5 LOP3.LUT R3, R3, 0x80, RZ, 0xfc, !PT ;  /* 0x0000008003035812 */ /* 0x000fc800078efcff */
[----:B--2---:R1:W5:Y:S02]  /*0170*/  @P5 LDG.E.128 R36, desc[UR14][R4.64] ;  /* 0x0000000e04245981 */ /* 0x004364000c1e1d00 */
[----:B------:R-:W2:Y:S01]  /*0180*/  @P1 LDC.64 R14, c[0x0][0x3d0] ;  /* 0x0000f400ff0e1b82 */ /* 0x000ea20000000a00 */
[C---:B---3--:R-:W-:Y:S01]  /*0190*/  @P4 IMAD.WIDE.U32 R8, R3.reuse, 0x10, R6 ;  /* 0x0000001003084825 */ /* 0x048fe200078e0006 */
[----:B------:R-:W-:-:S04]  /*01a0*/  @P4 IADD3 R3, PT, PT, R3, 0x80, RZ ;  /* 0x0000008003034810 */ /* 0x000fc80007ffe0ff */
[----:B------:R1:W5:Y:S01]  /*01b0*/  @P4 LDG.E.128 R40, desc[UR14][R8.64] ;  /* 0x0000000e08284981 */ /* 0x000362000c1e1d00 */
[C---:B----4-:R-:W-:Y:S01]  /*01c0*/  @P3 IMAD.WIDE.U32 R10, R3.reuse, 0x10, R10 ;  /* 0x00000010030a3825 */ /* 0x050fe200078e000a */
[----:B------:R-:W-:-:S04]  /*01d0*/  @P3 IADD3 R3, PT, PT, R3, 0x80, RZ ;  /* 0x0000008003033810 */ /* 0x000fc80007ffe0ff */
[----:B------:R1:W5:Y:S01]  /*01e0*/  @P3 LDG.E.128 R44, desc[UR14][R10.64] ;  /* 0x0000000e0a2c3981 */ /* 0x000362000c1e1d00 */
[C---:B0-----:R-:W-:Y:S01]  /*01f0*/  @P2 IMAD.WIDE.U32 R12, R3.reuse, 0x10, R12 ;  /* 0x00000010030c2825 */ /* 0x041fe200078e000c */
[----:B------:R-:W-:-:S04]  /*0200*/  @P2 IADD3 R3, PT, PT, R3, 0x80, RZ ;  /* 0x0000008003032810 */ /* 0x000fc80007ffe0ff */
[----:B------:R1:W5:Y:S01]  /*0210*/  @P2 LDG.E.128 R48, desc[UR14][R12.64] ;  /* 0x0000000e0c302981 */ /* 0x000362000c1e1d00 */
[----:B--2---:R-:W-:-:S05]  /*0220*/  @P1 IMAD.WIDE.U32 R6, R3, 0x10, R14 ;  /* 0x0000001003061825 */ /* 0x004fca00078e000e */
[----:B------:R1:W5:Y:S01]  /*0230*/  @P1 LDG.E.128 R52, desc[UR14][R6.64] ;  /* 0x0000000e06341981 */ /* 0x000362000c1e1d00 */
[----:B------:R-:W-:Y:S01]  /*0240*/  UISETP.GE.AND UP0, UPT, UR7, UR4, UPT ;  /* 0x000000040700728c */ /* 0x000fe2000bf06270 */
[----:B------:R-:W-:Y:S02]  /*0250*/  CS2R R56, SRZ ;  /* 0x0000000000387805 */ /* 0x000fe4000001ff00 */
[----:B------:R-:W-:Y:S02]  /*0260*/  CS2R R58, SRZ ;  /* 0x00000000003a7805 */ /* 0x000fe4000001ff00 */
[----:B------:R-:W-:Y:S02]  /*0270*/  CS2R R60, SRZ ;  /* 0x00000000003c7805 */ /* 0x000fe4000001ff00 */
[----:B------:R-:W-:Y:S02]  /*0280*/  CS2R R62, SRZ ;  /* 0x00000000003e7805 */ /* 0x000fe4000001ff00 */
[----:B------:R-:W-:-:S02]  /*0290*/  CS2R R96, SRZ ;  /* 0x0000000000607805 */ /* 0x000fc4000001ff00 */
[----:B------:R-:W-:Y:S02]  /*02a0*/  CS2R R98, SRZ ;  /* 0x0000000000627805 */ /* 0x000fe4000001ff00 */
        /* <DEDUP_REMOVED lines=33> */
[----:B------:R-:W-:Y:S01]  /*04c0*/  CS2R R126, SRZ ;  /* 0x00000000007e7805 */ /* 0x000fe2000001ff00 */
[----:B-1----:R-:W-:Y:S06]  /*04d0*/  BRA.U UP0, `(.L_x_0) ;  /* 0x0000006900cc7547 */ /* 0x002fec000b800000 */
[----:B------:R-:W0:Y:S01]  /*04e0*/  LDCU.64 UR4, c[0x0][0x3e0] ;  /* 0x00007c00ff0477ac */ /* 0x000e220008000a00 */
[----:B-----5:R-:W-:Y:S02]  /*04f0*/  PRMT R3, R38, 0x7632, R3 ;  /* 0x0000763226037816 */ /* 0x020fe40000000003 */
[----:B------:R-:W-:Y:S02]  /*0500*/  CS2R R56, SRZ ;  /* 0x0000000000387805 */ /* 0x000fe4000001ff00 */
[----:B------:R-:W-:Y:S02]  /*0510*/  PRMT R4, R37, 0x7632, R4 ;  /* 0x0000763225047816 */ /* 0x000fe40000000004 */
[----:B------:R-:W-:Y:S02]  /*0520*/  CS2R R58, SRZ ;  /* 0x00000000003a7805 */ /* 0x000fe4000001ff00 */
[----:B------:R-:W-:Y:S02]  /*0530*/  PRMT R5, R36, 0x7632, R5 ;  /* 0x0000763224057816 */ /* 0x000fe40000000005 */
[----:B------:R-:W-:-:S02]  /*0540*/  CS2R R60, SRZ ;  /* 0x00000000003c7805 */ /* 0x000fc4000001ff00 */
[----:B------:R-:W-:Y:S02]  /*0550*/  PRMT R6, R43, 0x7632, R6 ;  /* 0x000076322b067816 */ /* 0x000fe40000000006 */
        /* <DEDUP_REMOVED lines=9> */
[----:B------:R-:W-:Y:S01]  /*05f0*/  PRMT R11, R46, 0x7632, R11 ;  /* 0x000076322e0b7816 */ /* 0x000fe2000000000b */
[----:B0-----:R-:W-:Y:S01]  /*0600*/  UISETP.NE.U32.AND UP0, UPT, UR4, URZ, UPT ;  /* 0x000000ff0400728c */ /* 0x001fe2000bf05070 */
[----:B------:R-:W-:-:S02]  /*0610*/  PRMT R12, R45, 0x7632, R12 ;  /* 0x000076322d0c7816 */ /* 0x000fc4000000000c */
[----:B------:R-:W-:Y:S02]  /*0620*/  CS2R R64, SRZ ;  /* 0x0000000000407805 */ /* 0x000fe4000001ff00 */
[----:B------:R-:W-:Y:S02]  /*0630*/  PRMT R13, R44, 0x7632, R13 ;  /* 0x000076322c0d7816 */ /* 0x000fe4000000000d */
[----:B------:R-:W-:Y:S02]  /*0640*/  CS2R R66, SRZ ;  /* 0x0000000000427805 */ /* 0x000fe4000001ff00 */
[----:B------:R-:W-:Y:S02]  /*0650*/  PRMT R14, R51, 0x7632, R14 ;  /* 0x00007632330e7816 */ /* 0x000fe4000000000e */
[----:B------:R-:W-:Y:S02]  /*0660*/  CS2R R68, SRZ ;  /* 0x0000000000447805 */ /* 0x000fe4000001ff00 */
        /* <DEDUP_REMOVED lines=36> */
[----:B------:R-:W-:Y:S01]  /*08b0*/  UPLOP3.LUT UP2, UPT, UPT, UPT, UPT, 0x40, 0x4 ;  /* 0x000000000004789c */ /* 0x000fe20003f4e870 */
[----:B------:R-:W0:Y:S01]  /*08c0*/  LDCU UR6, c[0x0][0x388] ;  /* 0x00007100ff0677ac */ /* 0x000e220008000800 */
[----:B------:R-:W-:Y:S01]  /*08d0*/  UISETP.NE.AND.EX UP0, UPT, UR5, URZ, UPT, UP0 ;  /* 0x000000ff0500728c */ /* 0x000fe2000bf05300 */
[----:B------:R-:W1:Y:S01]  /*08e0*/  LDCU.U8 UR16, c[0x0][0x410] ;  /* 0x00008200ff1077ac */ /* 0x000e620008000000 */
[----:B------:R-:W2:Y:S01]  /*08f0*/  LDCU UR17, c[0x0][0x400] ;  /* 0x00008000ff1177ac */ /* 0x000ea20008000800 */
[----:B------:R-:W3:Y:S01]  /*0900*/  LDCU.64 UR18, c[0x0][0x438] ;  /* 0x00008700ff1277ac */ /* 0x000ee20008000a00 */
[----:B------:R-:W4:Y:S01]  /*0910*/  LDCU.64 UR20, c[0x0][0x478] ;  /* 0x00008f00ff1477ac */ /* 0x000f220008000a00 */
[----:B------:R-:W0:Y:S01]  /*0920*/  LDCU.128 UR8, c[0x0][0x3c0] ;  /* 0x00007800ff0877ac */ /* 0x000e220008000c00 */
[----:B------:R-:W0:Y:S05]  /*0930*/  LDCU.64 UR22, c[0x0][0x380] ;  /* 0x00007000ff1677ac */ /* 0x000e2a0008000a00 */
.L_x_51:
[----:B-----5:R-:W5:Y:S01]  /*0940*/  @UP0 LDCU.64 UR4, c[0x0][0x3e0] ;  /* 0x00007c00ff0407ac */ /* 0x020f620008000a00 */
[----:B------:R-:W-:Y:S01]  /*0950*/  PLOP3.LUT P0, PT, PT, PT, UP0, 0x80, 0x8 ;  /* 0x000000000008781c */ /* 0x000fe20003f0f008 */
[----:B0-----:R-:W-:-:S06]  /*0960*/  UIMAD.WIDE UR12, UR7, 0x4, UR8 ;  /* 0x00000004070c78a5 */ /* 0x001fcc000f8e0208 */
[----:B-1234-:R-:W-:Y:S02]  /*0970*/  MOV R158, UR12 ;  /* 0x0000000c009e7c02 */ /* 0x01efe40008000f00 */
[----:B------:R-:W-:-:S05]  /*0980*/  MOV R159, UR13 ;  /* 0x0000000d009f7c02 */ /* 0x000fca0008000f00 */
[----:B------:R-:W2:Y:S01]  /*0990*/  LDG.E R158, desc[UR14][R158.64] ;  /* 0x0000000e9e9e7981 */ /* 0x000ea2000c1e1900 */
[----:B-----5:R-:W-:-:S06]  /*09a0*/  @UP0 UIMAD.WIDE UR4, UR7, 0x2, UR4 ;  /* 0x00000002070408a5 */ /* 0x020fcc000f8e0204 */
[----:B------:R-:W-:Y:S02]  /*09b0*/  MOV R156, UR4 ;  /* 0x00000004009c7c02 */ /* 0x000fe40008000f00 */
[----:B------:R-:W-:Y:S01]  /*09c0*/  MOV R157, UR5 ;  /* 0x00000005009d7c02 */ /* 0x000fe20008000f00 */
[----:B------:R-:W-:-:S04]  /*09d0*/  UIMAD.WIDE UR4, UR7, 0x4, UR10 ;  /* 0x00000004070478a5 */ /* 0x000fc8000f8e020a */
[----:B------:R0:W5:Y:S02]  /*09e0*/  @P0 LDG.E.U16 R156, desc[UR14][R156.64] ;  /* 0x0000000e9c9c0981 */ /* 0x000164000c1e1500 */
[----:B------:R-:W-:Y:S02]  /*09f0*/  MOV R160, UR4 ;  /* 0x0000000400a07c02 */ /* 0x000fe40008000f00 */
[----:B------:R-:W-:-:S05]  /*0a00*/  MOV R161, UR5 ;  /* 0x0000000500a17c02 */ /* 0x000fca0008000f00 */
[----:B------:R-:W3:Y:S01]  /*0a10*/  LDG.E R160, desc[UR14][R160.64] ;  /* 0x0000000ea0a07981 */ /* 0x000ee2000c1e1900 */
[----:B------:R-:W4:Y:S01]  /*0a20*/  S2R R0, SR_TID.X ;  /* 0x0000000000007919 */ /* 0x000f220000002100 */
[----:B------:R-:W-:Y:S01]  /*0a30*/  PLOP3.LUT P0, PT, PT, PT, UP0, 0x80, 0x8 ;  /* 0x000000000008781c */ /* 0x000fe20003f0f008 */
[----:B------:R-:W-:Y:S01]  /*0a40*/  UIMAD UR4, UR7, UR6, URZ ;  /* 0x00000006070472a4 */ /* 0x000fe2000f8e02ff */
[----:B------:R-:W-:-:S03]  /*0a50*/  ISETP.GE.U32.AND P5, PT, R2, 0x80, PT ;  /* 0x000000800200780c */ /* 0x000fc60003fa6070 */
[----:B------:R-:W-:Y:S01]  /*0a60*/  USHF.R.S32.HI UR5, URZ, 0x1f, UR4 ;  /* 0x0000001fff057899 */ /* 0x000fe20008011404 */
[----:B-1----:R-:W-:-:S03]  /*0a70*/  ISETP.NE.AND P6, PT, RZ, UR16, PT ;  /* 0x00000010ff007c0c */ /* 0x002fc6000bfc5270 */
[----:B------:R-:W-:Y:S01]  /*0a80*/  ULEA.HI UR5, UR5, UR4, URZ, 0x3 ;  /* 0x0000000405057291 */ /* 0x000fe2000f8f18ff */
[----:B------:R-:W-:Y:S01]  /*0a90*/  BSSY.RECONVERGENT B0, `(.L_x_1) ;  /* 0x0000075000007945 */ /* 0x000fe20003800200 */
[----:B------:R-:W-:-:S04]  /*0aa0*/  UMOV UR12, 0x3f800000 ;  /* 0x3f800000000c7882 */ /* 0x000fc80000000000 */
[----:B0-----:R-:W-:Y:S02]  /*0ab0*/  MOV R157, UR5 ;  /* 0x00000005009d7c02 */ /* 0x001fe40008000f00 */
[----:B------:R-:W-:Y:S02]  /*0ac0*/  CS2R R236, SRZ ;  /* 0x0000000000ec7805 */ /* 0x000fe4000001ff00 */
[C---:B------:R-:W-:Y:S02]  /*0ad0*/  ISETP.GE.U32.AND P4, PT, R2.reuse, 0x100, PT ;  /* 0x000001000200780c */ /* 0x040fe40003f86070 */
[C---:B------:R-:W-:Y:S02]  /*0ae0*/  ISETP.GE.U32.AND P3, PT, R2.reuse, 0x180, PT ;  /* 0x000001800200780c */ /* 0x040fe40003f66070 */
[C---:B------:R-:W-:Y:S02]  /*0af0*/  ISETP.GE.U32.AND P2, PT, R2.reuse, 0x200, PT ;  /* 0x000002000200780c */ /* 0x040fe40003f46070 */
[----:B------:R-:W-:-:S02]  /*0b00*/  ISETP.GE.U32.AND P1, PT, R2, 0x280, PT ;  /* 0x000002800200780c */ /* 0x000fc40003f26070 */
[----:B----4-:R-:W-:-:S04]  /*0b10*/  LEA.HI.SX32 R30, R157, R0, 0x1d ;  /* 0x000000009d1e7211 */ /* 0x010fc800078feaff */
[----:B------:R-:W-:Y:S02]  /*0b20*/  MOV R234, R30 ;  /* 0x0000001e00ea7202 */ /* 0x000fe40000000f00 */
[----:B--2---:R-:W-:Y:S02]  /*0b30*/  FSEL R158, R158, RZ, !P6 ;  /* 0x000000ff9e9e7208 */ /* 0x004fe40007000000 */
[----:B-----5:R-:W-:Y:S02]  /*0b40*/  @P0 R2UR UR13, R156 ;  /* 0x000000009c0d02ca */ /* 0x020fe400000e0000 */
[----:B------:R-:W-:Y:S02]  /*0b50*/  R2UR UR4, R158 ;  /* 0x000000009e0472ca */ /* 0x000fe400000e0000 */
[----:B---3--:R-:W-:-:S09]  /*0b60*/  R2UR UR24, R160 ;  /* 0x00000000a01872ca */ /* 0x008fd200000e0000 */
[----:B------:R-:W-:Y:S01]  /*0b70*/  @UP0 USHF.L.U32 UR12, UR13, 0x10, URZ ;  /* 0x000000100d0c0899 */ /* 0x000fe200080006ff */
[----:B------:R-:W-:Y:S11]  /*0b80*/  @!P5 BRA `(.L_x_2) ;  /* 0x000000040094d947 */ /* 0x000ff60003800000 */
[----:B------:R-:W0:Y:S08]  /*0b90*/  LDC.64 R156, c[0x0][0x3a8] ;  /* 0x0000ea00ff9c7b82 */ /* 0x000e300000000a00 */
[----:B------:R-:W1:Y:S01]  /*0ba0*/  LDC.64 R160, c[0x0][0x428] ;  /* 0x00010a00ffa07b82 */ /* 0x000e620000000a00 */
[----:B0-----:R-:W-:-:S06]  /*0bb0*/  IMAD.WIDE.U32 R156, R30, 0x10, R156 ;  /* 0x000000101e9c7825 */ /* 0x001fcc00078e009c */
[----:B------:R-:W2:Y:S01]  /*0bc0*/  LDG.E.128 R156, desc[UR14][R156.64] ;  /* 0x0000000e9c9c7981 */ /* 0x000ea2000c1e1d00 */
[----:B-1----:R-:W-:-:S06]  /*0bd0*/  IMAD.WIDE.U32 R160, R30, 0x10, R160 ;  /* 0x000000101ea07825 */ /* 0x002fcc00078e00a0 */
[----:B------:R-:W3:Y:S01]  /*0be0*/  LDG.E.128 R160, desc[UR14][R160.64] ;  /* 0x0000000ea0a07981 */ /* 0x000ee2000c1e1d00 */
[----:B------:R-:W-:-:S04]  /*0bf0*/  ISETP.NE.U32.AND P0, PT, RZ, UR18, PT ;  /* 0x00000012ff007c0c */ /* 0x000fc8000bf05070 */
[----:B------:R-:W-:-:S13]  /*0c00*/  ISETP.NE.AND.EX P0, PT, RZ, UR19, PT, P0 ;  /* 0x00000013ff007c0c */ /* 0x000fda000bf05300 */
[----:B------:R-:W0:Y:S01]  /*0c10*/  @P0 LDC.64 R220, c[0x0][0x438] ;  /* 0x00010e00ffdc0b82 */ /* 0x000e220000000a00 */
[----:B------:R-:W-:Y:S02]  /*0c20*/  SHF.L.U32 R233, R36, 0x10, RZ ;  /* 0x0000001024e97819 */ /* 0x000fe400000006ff */
[----:B------:R-:W-:Y:S02]  /*0c30*/  SHF.L.U32 R229, R37, 0x10, RZ ;  /* 0x0000001025e57819 */ /* 0x000fe400000006ff */
[----:B------:R-:W-:Y:S01]  /*0c40*/  SHF.L.U32 R230, R5, 0x10, RZ ;  /* 0x0000001005e67819 */ /* 0x000fe200000006ff */
[----:B0-----:R-:W-:-:S05]  /*0c50*/  @P0 IMAD.WIDE.U32 R220, R30, 0x10, R220 ;  /* 0x000000101edc0825 */ /* 0x001fca00078e00dc */
[----:B------:R0:W5:Y:S01]  /*0c60*/  @P0 LDG.E.128 R132, desc[UR14][R220.64] ;  /* 0x0000000edc840981 */ /* 0x000162000c1e1d00 */
[----:B------:R-:W-:Y:S02]  /*0c70*/  IADD3 R234, PT, PT, R30, 0x80, RZ ;  /* 0x000000801eea7810 */ /* 0x000fe40007ffe0ff */
[----:B--2---:R-:W-:Y:S02]  /*0c80*/  SHF.L.U32 R222, R156, 0x10, RZ ;  /* 0x000000109cde7819 */ /* 0x004fe400000006ff */
[C---:B------:R-:W-:Y:S02]  /*0c90*/  SHF.L.U32 R223, R157.reuse, 0x10, RZ ;  /* 0x000000109ddf7819 */ /* 0x040fe400000006ff */
[----:B------:R-:W-:Y:S01]  /*0ca0*/  SHF.L.U32 R225, R158, 0x10, RZ ;  /* 0x000000109ee17819 */ /* 0x000fe200000006ff */
[----:B------:R-:W-:Y:S01]  /*0cb0*/  FADD.FTZ R222, R222, -UR4 ;  /* 0x80000004dede7e21 */ /* 0x000fe20008010000 */
[----:B------:R-:W-:Y:S01]  /*0cc0*/  PRMT R226, R157, 0x7632, R226 ;  /* 0x000076329de27816 */ /* 0x000fe200000000e2 */
[----:B------:R-:W-:Y:S01]  /*0cd0*/  FADD.FTZ R223, R223, -UR4 ;  /* 0x80000004dfdf7e21 */ /* 0x000fe20008010000 */
[----:B---3--:R-:W-:Y:S01]  /*0ce0*/  PRMT R224, R160, 0x7632, R224 ;  /* 0x00007632a0e07816 */ /* 0x008fe200000000e0 */
[----:B------:R-:W-:Y:S01]  /*0cf0*/  FMUL.FTZ R235, R222, UR24 ;  /* 0x00000018deeb7c20 */ /* 0x000fe20008410000 */
[----:B------:R-:W-:Y:S01]  /*0d00*/  SHF.L.U32 R160, R160, 0x10, RZ ;  /* 0x00000010a0a07819 */ /* 0x000fe200000006ff */
[----:B------:R-:W-:Y:S01]  /*0d10*/  FADD.FTZ R225, R225, -UR4 ;  /* 0x80000004e1e17e21 */ /* 0x000fe20008010000 */
[----:B------:R-:W-:Y:S01]  /*0d20*/  PRMT R218, R156, 0x7632, R218 ;  /* 0x000076329cda7816 */ /* 0x000fe200000000da */
[----:B------:R-:W-:Y:S01]  /*0d30*/  FMUL.FTZ R231, R223, UR24 ;  /* 0x00000018dfe77c20 */ /* 0x000fe20008410000 */
[----:B0-----:R-:W-:Y:S01]  /*0d40*/  PRMT R220, R161, 0x7632, R220 ;  /* 0x00007632a1dc7816 */ /* 0x001fe200000000dc */
[-C--:B------:R-:W-:Y:S01]  /*0d50*/  FMUL.FTZ R233, R233, R160.reuse ;  /* 0x000000a0e9e97220 */ /* 0x080fe20000410000 */
[----:B------:R-:W-:Y:S01]  /*0d60*/  FADD.FTZ R88, R88, R160 ;  /* 0x000000a058587221 */ /* 0x000fe20000010000 */
[----:B------:R-:W-:Y:S01]  /*0d70*/  FFMA.FTZ R56, R235, R160, R56 ;  /* 0x000000a0eb387223 */ /* 0x000fe20000010038 */
[----:B------:R-:W-:Y:S01]  /*0d80*/  SHF.L.U32 R221, R162, 0x10, RZ ;  /* 0x00000010a2dd7819 */ /* 0x000fe200000006ff */
[----:B------:R-:W-:Y:S01]  /*0d90*/  FMUL.FTZ R227, R225, UR24 ;  /* 0x00000018e1e37c20 */ /* 0x000fe20008410000 */
[----:B------:R-:W-:-:S02]  /*0da0*/  SHF.L.U32 R160, R38, 0x10, RZ ;  /* 0x0000001026a07819 */ /* 0x000fc400000006ff */
[----:B------:R-:W-:Y:S01]  /*0db0*/  SHF.L.U32 R161, R161, 0x10, RZ ;  /* 0x00000010a1a17819 */ /* 0x000fe200000006ff */
[----:B------:R-:W-:Y:S01]  /*0dc0*/  FADD.FTZ R92, R92, R221 ;  /* 0x000000dd5c5c7221 */ /* 0x000fe20000010000 */
[----:B------:R-:W-:Y:S01]  /*0dd0*/  SHF.L.U32 R226, R226, 0x10, RZ ;  /* 0x00000010e2e27819 */ /* 0x000fe200000006ff */
[----:B------:R-:W-:Y:S01]  /*0de0*/  FMUL.FTZ R225, R160, R221 ;  /* 0x000000dda0e17220 */ /* 0x000fe20000410000 */
[----:B------:R-:W-:Y:S01]  /*0df0*/  SHF.L.U32 R228, R159, 0x10, RZ ;  /* 0x000000109fe47819 */ /* 0x000fe200000006ff */
[-C--:B------:R-:W-:Y:S01]  /*0e00*/  FMUL.FTZ R229, R229, R161.reuse ;  /* 0x000000a1e5e57220 */ /* 0x080fe20000410000 */
[----:B------:R-:W-:Y:S01]  /*0e10*/  SHF.L.U32 R218, R218, 0x10, RZ ;  /* 0x00000010dada7819 */ /* 0x000fe200000006ff */
[----:B------:R-:W-:Y:S01]  /*0e20*/  FADD.FTZ R90, R90, R161 ;  /* 0x000000a15a5a7221 */ /* 0x000fe20000010000 */
[----:B------:R-:W-:Y:S01]  /*0e30*/  PRMT R156, R159, 0x7632, R156 ;  /* 0x000076329f9c7816 */ /* 0x000fe2000000009c */
[----:B------:R-:W-:Y:S01]  /*0e40*/  FFMA.FTZ R58, R231, R161, R58 ;  /* 0x000000a1e73a7223 */ /* 0x000fe2000001003a */
[C---:B------:R-:W-:Y:S01]  /*0e50*/  PRMT R159, R163.reuse, 0x7632, R159 ;  /* 0x00007632a39f7816 */ /* 0x040fe2000000009f */
[----:B------:R-:W-:Y:S01]  /*0e60*/  FADD.FTZ R226, R226, -UR4 ;  /* 0x80000004e2e27e21 */ /* 0x000fe20008010000 */
[----:B------:R-:W-:Y:S01]  /*0e70*/  SHF.L.U32 R160, R4, 0x10, RZ ;  /* 0x0000001004a07819 */ /* 0x000fe200000006ff */
[----:B------:R-:W-:Y:S01]  /*0e80*/  FADD.FTZ R223, R228, -UR4 ;  /* 0x80000004e4df7e21 */ /* 0x000fe20008010000 */
[----:B------:R-:W-:Y:S01]  /*0e90*/  SHF.L.U32 R220, R220, 0x10, RZ ;  /* 0x00000010dcdc7819 */ /* 0x000fe200000006ff */
[----:B------:R-:W-:Y:S01]  /*0ea0*/  FADD.FTZ R218, R218, -UR4 ;  /* 0x80000004dada7e21 */ /* 0x000fe20008010000 */
[----:B------:R-:W-:Y:S01]  /*0eb0*/  SHF.L.U32 R163, R163, 0x10, RZ ;  /* 0x00000010a3a37819 */ /* 0x000fe200000006ff */
[----:B------:R-:W-:Y:S01]  /*0ec0*/  FMUL.FTZ R228, R226, UR24 ;  /* 0x00000018e2e47c20 */ /* 0x000fe20008410000 */
[----:B------:R-:W-:Y:S01]  /*0ed0*/  SHF.L.U32 R161, R39, 0x10, RZ ;  /* 0x0000001027a17819 */ /* 0x000fe200000006ff */
[----:B------:R-:W-:Y:S01]  /*0ee0*/  FFMA.FTZ R60, R227, R221, R60 ;  /* 0x000000dde33c7223 */ /* 0x000fe2000001003c */
[----:B------:R-:W-:Y:S01]  /*0ef0*/  PRMT R157, R158, 0x7632, R157 ;  /* 0x000076329e9d7816 */ /* 0x000fe2000000009d */
[----:B------:R-:W-:Y:S01]  /*0f00*/  FMUL.FTZ R223, R223, UR24 ;  /* 0x00000018dfdf7c20 */ /* 0x000fe20008410000 */
[----:B------:R-:W-:Y:S01]  /*0f10*/  SHF.L.U32 R224, R224, 0x10, RZ ;  /* 0x00000010e0e07819 */ /* 0x000fe200000006ff */
[----:B------:R-:W-:Y:S01]  /*0f20*/  FMUL.FTZ R226, R160, R220 ;  /* 0x000000dca0e27220 */ /* 0x000fe20000410000 */
[----:B------:R-:W-:Y:S01]  /*0f30*/  PRMT R158, R162, 0x7632, R158 ;  /* 0x00007632a29e7816 */ /* 0x000fe2000000009e */
[----:B------:R-:W-:Y:S01]  /*0f40*/  FMUL.FTZ R221, R161, R163 ;  /* 0x000000a3a1dd7220 */ /* 0x000fe20000410000 */
[----:B------:R-:W-:Y:S01]  /*0f50*/  SHF.L.U32 R160, R157, 0x10, RZ ;  /* 0x000000109da07819 */ /* 0x000fe200000006ff */
[----:B------:R-:W-:Y:S01]  /*0f60*/  FMUL.FTZ R232, R218, UR24 ;  /* 0x00000018dae87c20 */ /* 0x000fe20008410000 */
[----:B------:R-:W-:Y:S01]  /*0f70*/  FMUL.FTZ R230, R230, R224 ;  /* 0x000000e0e6e67220 */ /* 0x000fe20000410000 */
[----:B------:R-:W-:Y:S01]  /*0f80*/  FADD.FTZ R157, RZ, R233 ;  /* 0x000000e9ff9d7221 */ /* 0x000fe20000010000 */
[----:B------:R-:W-:Y:S01]  /*0f90*/  FFMA.FTZ R161, R235, R233, RZ ;  /* 0x000000e9eba17223 */ /* 0x000fe200000100ff */
[----:B------:R-:W-:Y:S01]  /*0fa0*/  FADD.FTZ R94, R94, R163 ;  /* 0x000000a35e5e7221 */ /* 0x000fe20000010000 */
[----:B------:R-:W-:Y:S01]  /*0fb0*/  FFMA.FTZ R62, R223, R163, R62 ;  /* 0x000000a3df3e7223 */ /* 0x000fe2000001003e */
[----:B------:R-:W-:Y:S01]  /*0fc0*/  SHF.L.U32 R163, R156, 0x10, RZ ;  /* 0x000000109ca37819 */ /* 0x000fe200000006ff */
[----:B------:R-:W-:Y:S01]  /*0fd0*/  FADD.FTZ R156, R157, R230 ;  /* 0x000000e69d9c7221 */ /* 0x000fe20000010000 */
[----:B------:R-:W-:Y:S01]  /*0fe0*/  SHF.L.U32 R162, R158, 0x10, RZ ;  /* 0x000000109ea27819 */ /* 0x000fe200000006ff */
[----:B------:R-:W-:Y:S01]  /*0ff0*/  FFMA.FTZ R158, R232, R230, R161 ;  /* 0x000000e6e89e7223 */ /* 0x000fe200000100a1 */
[----:B------:R-:W-:Y:S01]  /*1000*/  SHF.L.U32 R161, R159, 0x10, RZ ;  /* 0x000000109fa17819 */ /* 0x000fe200000006ff */
[----:B------:R-:W-:Y:S01]  /*1010*/  FADD.FTZ R157, R156, R229 ;  /* 0x000000e59c9d7221 */ /* 0x000fe20000010000 */
[----:B------:R-:W-:Y:S01]  /*1020*/  SHF.L.U32 R222, R3, 0x10, RZ ;  /* 0x0000001003de7819 */ /* 0x000fe200000006ff */
[----:B------:R-:W-:Y:S01]  /*1030*/  FFMA.FTZ R159, R231, R229, R158 ;  /* 0x000000e5e79f7223 */ /* 0x000fe2000001009e */
[----:B------:R-:W-:Y:S01]  /*1040*/  FADD.FTZ R160, R160, -UR4 ;  /* 0x80000004a0a07e21 */ /* 0x000fe20008010000 */
[----:B------:R-:W-:Y:S01]  /*1050*/  FADD.FTZ R156, R157, R226 ;  /* 0x000000e29d9c7221 */ /* 0x000fe20000010000 */
[----:B------:R-:W-:Y:S01]  /*1060*/  FADD.FTZ R89, R89, R224 ;  /* 0x000000e059597221 */ /* 0x000fe20000010000 */
[----:B------:R-:W-:Y:S01]  /*1070*/  FFMA.FTZ R158, R228, R226, R159 ;  /* 0x000000e2e49e7223 */ /* 0x000fe2000001009f */
[----:B------:R-:W-:Y:S01]  /*1080*/  FFMA.FTZ R57, R232, R224, R57 ;  /* 0x000000e0e8397223 */ /* 0x000fe20000010039 */
[----:B------:R-:W-:Y:S01]  /*1090*/  PRMT R218, R39, 0x7632, R218 ;  /* 0x0000763227da7816 */ /* 0x000fe200000000da */
[----:B------:R-:W-:Y:S01]  /*10a0*/  FMUL.FTZ R222, R222, R162 ;  /* 0x000000a2dede7220 */ /* 0x000fe20000410000 */
[----:B------:R-:W-:Y:S01]  /*10b0*/  FMUL.FTZ R224, R160, UR24 ;  /* 0x00000018a0e07c20 */ /* 0x000fe20008410000 */
[----:B------:R-:W-:Y:S01]  /*10c0*/  FADD.FTZ R157, R156, R225 ;  /* 0x000000e19c9d7221 */ /* 0x000fe20000010000 */
[----:B------:R-:W-:Y:S01]  /*10d0*/  FFMA.FTZ R159, R227, R225, R158 ;  /* 0x000000e1e39f7223 */ /* 0x000fe2000001009e */
[----:B------:R-:W-:Y:S01]  /*10e0*/  SHF.L.U32 R218, R218, 0x10, RZ ;  /* 0x00000010dada7819 */ /* 0x000fe200000006ff */
[----:B------:R-:W-:Y:S01]  /*10f0*/  FADD.FTZ R163, R163, -UR4 ;  /* 0x80000004a3a37e21 */ /* 0x000fe20008010000 */
[----:B------:R-:W-:Y:S01]  /*1100*/  FADD.FTZ R156, R157, R222 ;  /* 0x000000de9d9c7221 */ /* 0x000fe20000010000 */
[----:B------:R-:W-:Y:S01]  /*1110*/  FFMA.FTZ R158, R224, R222, R159 ;  /* 0x000000dee09e7223 */ /* 0x000fe2000001009f */
[----:B------:R-:W-:Y:S01]  /*1120*/  FADD.FTZ R91, R91, R220 ;  /* 0x000000dc5b5b7221 */ /* 0x000fe20000010000 */
[----:B------:R-:W-:Y:S01]  /*1130*/  FFMA.FTZ R59, R228, R220, R59 ;  /* 0x000000dce43b7223 */ /* 0x000fe2000001003b */
[----:B------:R-:W-:Y:S01]  /*1140*/  FMUL.FTZ R218, R218, R161 ;  /* 0x000000a1dada7220 */ /* 0x000fe20000410000 */
[----:B------:R-:W-:Y:S01]  /*1150*/  FMUL.FTZ R220, R163, UR24 ;  /* 0x00000018a3dc7c20 */ /* 0x000fe20008410000 */
[----:B------:R-:W-:Y:S01]  /*1160*/  FADD.FTZ R237, R156, R221 ;  /* 0x000000dd9ced7221 */ /* 0x000fe20000010000 */
[----:B------:R-:W-:Y:S01]  /*1170*/  FFMA.FTZ R157, R223, R221, R158 ;  /* 0x000000dddf9d7223 */ /* 0x000fe2000001009e */
[----:B------:R-:W-:Y:S01]  /*1180*/  FADD.FTZ R93, R93, R162 ;  /* 0x000000a25d5d7221 */ /* 0x000fe20000010000 */
[----:B------:R-:W-:Y:S01]  /*1190*/  FFMA.FTZ R61, R224, R162, R61 ;  /* 0x000000a2e03d7223 */ /* 0x000fe2000001003d */
[----:B------:R-:W-:Y:S01]  /*11a0*/  FADD.FTZ R95, R95, R161 ;  /* 0x000000a15f5f7221 */ /* 0x000fe20000010000 */
[C---:B------:R-:W-:Y:S01]  /*11b0*/  FFMA.FTZ R63, R220.reuse, R161, R63 ;  /* 0x000000a1dc3f7223 */ /* 0x040fe2000001003f */
[----:B------:R-:W-:Y:S01]  /*11c0*/  FADD.FTZ R237, R237, R218 ;  /* 0x000000daeded7221 */ /* 0x000fe20000010000 */
[----:B------:R-:W-:-:S07]  /*11d0*/  FFMA.FTZ R236, R220, R218, R157 ;  /* 0x000000dadcec7223 */ /* 0x000fce000001009d */
.L_x_2:
[----:B------:R-:W-:Y:S05]  /*11e0*/  BSYNC.RECONVERGENT B0 ;  /* 0x0000000000007941 */ /* 0x000fea0003800200 */
.L_x_1:
[----:B------:R-:W-:Y:S04]  /*11f0*/  BSSY.RECONVERGENT B0, `(.L_x_3) ;  /* 0x0000066000007945 */ /* 0x000fe80003800200 */
[----:B------:R-:W-:Y:S05]  /*1200*/  @!P4 BRA `(.L_x_4) ;  /* 0x000000040090c947 */ /* 0x000fea0003800000 */
        /* <DEDUP_REMOVED lines=15> */
[C---:B--2---:R-:W-:Y:S02]  /*1300*/  PRMT R202, R157.reuse, 0x7632, R202 ;  /* 0x000076329dca7816 */ /* 0x044fe400000000ca */
[----:B------:R-:W-:Y:S02]  /*1310*/  SHF.L.U32 R207, R156, 0x10, RZ ;  /* 0x000000109ccf7819 */ /* 0x000fe400000006ff */
[----:B------:R-:W-:Y:S02]  /*1320*/  SHF.L.U32 R209, R157, 0x10, RZ ;  /* 0x000000109dd17819 */ /* 0x000fe400000006ff */
[----:B------:R-:W-:Y:S01]  /*1330*/  SHF.L.U32 R210, R158, 0x10, RZ ;  /* 0x000000109ed27819 */ /* 0x000fe200000006ff */
[----:B------:R-:W-:Y:S01]  /*1340*/  FADD.FTZ R207, R207, -UR4 ;  /* 0x80000004cfcf7e21 */ /* 0x000fe20008010000 */
[----:B------:R-:W-:Y:S01]  /*1350*/  SHF.L.U32 R202, R202, 0x10, RZ ;  /* 0x00000010caca7819 */ /* 0x000fe200000006ff */
[----:B------:R-:W-:Y:S01]  /*1360*/  FADD.FTZ R209, R209, -UR4 ;  /* 0x80000004d1d17e21 */ /* 0x000fe20008010000 */
[----:B------:R-:W-:Y:S01]  /*1370*/  PRMT R206, R156, 0x7632, R206 ;  /* 0x000076329cce7816 */ /* 0x000fe200000000ce */
[----:B------:R-:W-:Y:S01]  /*1380*/  FADD.FTZ R210, R210, -UR4 ;  /* 0x80000004d2d27e21 */ /* 0x000fe20008010000 */
[----:B------:R-:W-:Y:S01]  /*1390*/  SHF.L.U32 R212, R159, 0x10, RZ ;  /* 0x000000109fd47819 */ /* 0x000fe200000006ff */
[----:B------:R-:W-:Y:S01]  /*13a0*/  FADD.FTZ R202, R202, -UR4 ;  /* 0x80000004caca7e21 */ /* 0x000fe20008010000 */
[C---:B---3--:R-:W-:Y:S01]  /*13b0*/  PRMT R208, R160.reuse, 0x7632, R208 ;  /* 0x00007632a0d07816 */ /* 0x048fe200000000d0 */
[----:B------:R-:W-:Y:S01]  /*13c0*/  FMUL.FTZ R219, R207, UR24 ;  /* 0x00000018cfdb7c20 */ /* 0x000fe20008410000 */
[----:B0-----:R-:W-:Y:S01]  /*13d0*/  SHF.L.U32 R204, R160, 0x10, RZ ;  /* 0x00000010a0cc7819 */ /* 0x001fe200000006ff */
[----:B------:R-:W-:Y:S01]  /*13e0*/  FMUL.FTZ R215, R209, UR24 ;  /* 0x00000018d1d77c20 */ /* 0x000fe20008410000 */
[C---:B------:R-:W-:Y:S01]  /*13f0*/  PRMT R160, R161.reuse, 0x7632, R160 ;  /* 0x00007632a1a07816 */ /* 0x040fe200000000a0 */
[----:B------:R-:W-:Y:S01]  /*1400*/  FMUL.FTZ R211, R210, UR24 ;  /* 0x00000018d2d37c20 */ /* 0x000fe20008410000 */
[----:B------:R-:W-:Y:S01]  /*1410*/  SHF.L.U32 R161, R161, 0x10, RZ ;  /* 0x00000010a1a17819 */ /* 0x000fe200000006ff */
[----:B------:R-:W-:Y:S01]  /*1420*/  FADD.FTZ R207, R212, -UR4 ;  /* 0x80000004d4cf7e21 */ /* 0x000fe20008010000 */
[----:B------:R-:W-:Y:S01]  /*1430*/  SHF.L.U32 R206, R206, 0x10, RZ ;  /* 0x00000010cece7819 */ /* 0x000fe200000006ff */
[----:B------:R-:W-:Y:S01]  /*1440*/  FMUL.FTZ R212, R202, UR24 ;  /* 0x00000018cad47c20 */ /* 0x000fe20008410000 */
[----:B------:R-:W-:Y:S01]  /*1450*/  SHF.L.U32 R210, R8, 0x10, RZ ;  /* 0x0000001008d27819 */ /* 0x000fe200000006ff */
[----:B------:R-:W-:Y:S01]  /*1460*/  FMUL.FTZ R217, R217, R204 ;  /* 0x000000ccd9d97220 */ /* 0x000fe20000410000 */
[----:B------:R-:W-:Y:S01]  /*1470*/  SHF.L.U32 R160, R160, 0x10, RZ ;  /* 0x00000010a0a07819 */ /* 0x000fe200000006ff */
[-C--:B------:R-:W-:Y:S01]  /*1480*/  FMUL.FTZ R213, R213, R161.reuse ;  /* 0x000000a1d5d57220 */ /* 0x080fe20000410000 */
[----:B------:R-:W-:Y:S01]  /*1490*/  PRMT R157, R158, 0x7632, R157 ;  /* 0x000076329e9d7816 */ /* 0x000fe2000000009d */
[----:B------:R-:W-:Y:S01]  /*14a0*/  FADD.FTZ R138, R138, R161 ;  /* 0x000000a18a8a7221 */ /* 0x000fe20000010000 */
[----:B------:R-:W-:Y:S01]  /*14b0*/  PRMT R156, R159, 0x7632, R156 ;  /* 0x000076329f9c7816 */ /* 0x000fe2000000009c */
[----:B------:R-:W-:Y:S01]  /*14c0*/  FFMA.FTZ R98, R215, R161, R98 ;  /* 0x000000a1d7627223 */ /* 0x000fe20000010062 */
[----:B------:R-:W-:Y:S01]  /*14d0*/  PRMT R158, R162, 0x7632, R158 ;  /* 0x00007632a29e7816 */ /* 0x000fe2000000009e */
[----:B------:R-:W-:Y:S01]  /*14e0*/  FADD.FTZ R206, R206, -UR4 ;  /* 0x80000004cece7e21 */ /* 0x000fe20008010000 */
[----:B------:R-:W-:Y:S01]  /*14f0*/  SHF.L.U32 R205, R162, 0x10, RZ ;  /* 0x00000010a2cd7819 */ /* 0x000fe200000006ff */
[-C--:B------:R-:W-:Y:S01]  /*1500*/  FMUL.FTZ R210, R210, R160.reuse ;  /* 0x000000a0d2d27220 */ /* 0x080fe20000410000 */
[----:B------:R-:W-:Y:S01]  /*1510*/  SHF.L.U32 R208, R208, 0x10, RZ ;  /* 0x00000010d0d07819 */ /* 0x000fe200000006ff */
[----:B------:R-:W-:Y:S01]  /*1520*/  FADD.FTZ R139, R139, R160 ;  /* 0x000000a08b8b7221 */ /* 0x000fe20000010000 */
[C---:B------:R-:W-:Y:S01]  /*1530*/  PRMT R159, R163.reuse, 0x7632, R159 ;  /* 0x00007632a39f7816 */ /* 0x040fe2000000009f */
[----:B------:R-:W-:Y:S01]  /*1540*/  FFMA.FTZ R99, R212, R160, R99 ;  /* 0x000000a0d4637223 */ /* 0x000fe20000010063 */
[----:B------:R-:W-:Y:S01]  /*1550*/  SHF.L.U32 R162, R42, 0x10, RZ ;  /* 0x000000102aa27819 */ /* 0x000fe200000006ff */
[----:B------:R-:W-:Y:S01]  /*1560*/  FMUL.FTZ R216, R206, UR24 ;  /* 0x00000018ced87c20 */ /* 0x000fe20008410000 */
[----:B------:R-:W-:Y:S01]  /*1570*/  SHF.L.U32 R163, R163, 0x10, RZ ;  /* 0x00000010a3a37819 */ /* 0x000fe200000006ff */
[----:B------:R-:W-:Y:S01]  /*1580*/  FMUL.FTZ R214, R214, R208 ;  /* 0x000000d0d6d67220 */ /* 0x000fe20000410000 */
[----:B------:R-:W-:Y:S01]  /*1590*/  SHF.L.U32 R161, R43, 0x10, RZ ;  /* 0x000000102ba17819 */ /* 0x000fe200000006ff */
[----:B------:R-:W-:Y:S01]  /*15a0*/  FADD.FTZ R237, R237, R217 ;  /* 0x000000d9eded7221 */ /* 0x000fe20000010000 */
[----:B------:R-:W-:Y:S01]  /*15b0*/  SHF.L.U32 R160, R157, 0x10, RZ ;  /* 0x000000109da07819 */ /* 0x000fe200000006ff */
[----:B------:R-:W-:Y:S01]  /*15c0*/  FFMA.FTZ R157, R219, R217, R236 ;  /* 0x000000d9db9d7223 */ /* 0x000fe200000100ec */
[-C--:B------:R-:W-:Y:S01]  /*15d0*/  FMUL.FTZ R209, R162, R205.reuse ;  /* 0x000000cda2d17220 */ /* 0x080fe20000410000 */
[----:B------:R-:W-:Y:S01]  /*15e0*/  FADD.FTZ R140, R140, R205 ;  /* 0x000000cd8c8c7221 */ /* 0x000fe20000010000 */
[----:B------:R-:W-:Y:S01]  /*15f0*/  FFMA.FTZ R100, R211, R205, R100 ;  /* 0x000000cdd3647223 */ /* 0x000fe20000010064 */
[----:B------:R-:W-:Y:S01]  /*1600*/  FMUL.FTZ R207, R207, UR24 ;  /* 0x00000018cfcf7c20 */ /* 0x000fe20008410000 */
[-C--:B------:R-:W-:Y:S01]  /*1610*/  FMUL.FTZ R205, R161, R163.reuse ;  /* 0x000000a3a1cd7220 */ /* 0x080fe20000410000 */
[----:B------:R-:W-:Y:S01]  /*1620*/  SHF.L.U32 R162, R156, 0x10, RZ ;  /* 0x000000109ca27819 */ /* 0x000fe200000006ff */
[----:B------:R-:W-:Y:S01]  /*1630*/  FADD.FTZ R156, R237, R214 ;  /* 0x000000d6ed9c7221 */ /* 0x000fe20000010000 */
[----:B------:R-:W-:Y:S01]  /*1640*/  SHF.L.U32 R161, R158, 0x10, RZ ;  /* 0x000000109ea17819 */ /* 0x000fe200000006ff */
[----:B------:R-:W-:Y:S01]  /*1650*/  FFMA.FTZ R158, R216, R214, R157 ;  /* 0x000000d6d89e7223 */ /* 0x000fe2000001009d */
[----:B------:R-:W-:Y:S01]  /*1660*/  FADD.FTZ R142, R142, R163 ;  /* 0x000000a38e8e7221 */ /* 0x000fe20000010000 */
[----:B------:R-:W-:Y:S01]  /*1670*/  FFMA.FTZ R102, R207, R163, R102 ;  /* 0x000000a3cf667223 */ /* 0x000fe20000010066 */
[----:B------:R-:W-:Y:S01]  /*1680*/  SHF.L.U32 R163, R159, 0x10, RZ ;  /* 0x000000109fa37819 */ /* 0x000fe200000006ff */
        /* <DEDUP_REMOVED lines=28> */
.L_x_4:
[----:B------:R-:W-:Y:S05]  /*1850*/  BSYNC.RECONVERGENT B0 ;  /* 0x0000000000007941 */ /* 0x000fea0003800200 */
.L_x_3:
        /* <DEDUP_REMOVED lines=16> */
[----:B------:R-:W-:Y:S02]  /*1960*/  SHF.L.U32 R196, R46, 0x10, RZ ;  /* 0x000000102ec47819 */ /* 0x000fe400000006ff */
[----:B------:R-:W-:Y:S02]  /*1970*/  IADD3 R234, PT, PT, R234, 0x80, RZ ;  /* 0x00000080eaea7810 */ /* 0x000fe40007ffe0ff */
[----:B--2---:R-:W-:Y:S02]  /*1980*/  SHF.L.U32 R167, R156, 0x10, RZ ;  /* 0x000000109ca77819 */ /* 0x004fe400000006ff */
[C---:B------:R-:W-:Y:S02]  /*1990*/  PRMT R166, R157.reuse, 0x7632, R166 ;  /* 0x000076329da67816 */ /* 0x040fe400000000a6 */
[----:B------:R-:W-:Y:S01]  /*19a0*/  SHF.L.U32 R194, R157, 0x10, RZ ;  /* 0x000000109dc27819 */ /* 0x000fe200000006ff */
[----:B------:R-:W-:Y:S01]  /*19b0*/  FADD.FTZ R167, R167, -UR4 ;  /* 0x80000004a7a77e21 */ /* 0x000fe20008010000 */
[----:B------:R-:W-:-:S02]  /*19c0*/  SHF.L.U32 R166, R166, 0x10, RZ ;  /* 0x00000010a6a67819 */ /* 0x000fc400000006ff */
[----:B------:R-:W-:Y:S01]  /*19d0*/  PRMT R170, R156, 0x7632, R170 ;  /* 0x000076329caa7816 */ /* 0x000fe200000000aa */
[----:B------:R-:W-:Y:S01]  /*19e0*/  FMUL.FTZ R169, R167, UR24 ;  /* 0x00000018a7a97c20 */ /* 0x000fe20008410000 */
[----:B---3--:R-:W-:Y:S01]  /*19f0*/  SHF.L.U32 R31, R160, 0x10, RZ ;  /* 0x00000010a01f7819 */ /* 0x008fe200000006ff */
[----:B------:R-:W-:Y:S01]  /*1a00*/  FADD.FTZ R167, R194, -UR4 ;  /* 0x80000004c2a77e21 */ /* 0x000fe20008010000 */
[----:B------:R-:W-:Y:S01]  /*1a10*/  SHF.L.U32 R201, R159, 0x10, RZ ;  /* 0x000000109fc97819 */ /* 0x000fe200000006ff */
[----:B0-----:R-:W-:Y:S01]  /*1a20*/  FADD.FTZ R164, R166, -UR4 ;  /* 0x80000004a6a47e21 */ /* 0x001fe20008010000 */
[----:B------:R-:W-:Y:S01]  /*1a30*/  PRMT R168, R160, 0x7632, R168 ;  /* 0x00007632a0a87816 */ /* 0x000fe200000000a8 */
[-C--:B------:R-:W-:Y:S01]  /*1a40*/  FMUL.FTZ R200, R200, R31.reuse ;  /* 0x0000001fc8c87220 */ /* 0x080fe20000410000 */
[----:B------:R-:W-:Y:S01]  /*1a50*/  PRMT R160, R161, 0x7632, R160 ;  /* 0x00007632a1a07816 */ /* 0x000fe200000000a0 */
[----:B------:R-:W-:Y:S01]  /*1a60*/  FADD.FTZ R104, R104, R31 ;  /* 0x0000001f68687221 */ /* 0x000fe20000010000 */
[----:B------:R-:W-:Y:S01]  /*1a70*/  SHF.L.U32 R170, R170, 0x10, RZ ;  /* 0x00000010aaaa7819 */ /* 0x000fe200000006ff */
[----:B------:R-:W-:Y:S01]  /*1a80*/  FFMA.FTZ R64, R169, R31, R64 ;  /* 0x0000001fa9407223 */ /* 0x000fe20000010040 */
[----:B------:R-:W-:Y:S01]  /*1a90*/  SHF.L.U32 R161, R161, 0x10, RZ ;  /* 0x00000010a1a17819 */ /* 0x000fe200000006ff */
[----:B------:R-:W-:Y:S01]  /*1aa0*/  FADD.FTZ R31, R201, -UR4 ;  /* 0x80000004c91f7e21 */ /* 0x000fe20008010000 */
[----:B------:R-:W-:Y:S01]  /*1ab0*/  FMUL.FTZ R167, R167, UR24 ;  /* 0x00000018a7a77c20 */ /* 0x000fe20008410000 */
[----:B------:R-:W-:Y:S01]  /*1ac0*/  SHF.L.U32 R201, R12, 0x10, RZ ;  /* 0x000000100cc97819 */ /* 0x000fe200000006ff */
[----:B------:R-:W-:Y:S01]  /*1ad0*/  FMUL.FTZ R164, R164, UR24 ;  /* 0x00000018a4a47c20 */ /* 0x000fe20008410000 */
[----:B------:R-:W-:Y:S01]  /*1ae0*/  SHF.L.U32 R160, R160, 0x10, RZ ;  /* 0x00000010a0a07819 */ /* 0x000fe200000006ff */
[----:B------:R-:W-:Y:S01]  /*1af0*/  FADD.FTZ R170, R170, -UR4 ;  /* 0x80000004aaaa7e21 */ /* 0x000fe20008010000 */
[----:B------:R-:W-:Y:S01]  /*1b00*/  PRMT R157, R158, 0x7632, R157 ;  /* 0x000076329e9d7816 */ /* 0x000fe2000000009d */
[-C--:B------:R-:W-:Y:S01]  /*1b10*/  FMUL.FTZ R198, R198, R161.reuse ;  /* 0x000000a1c6c67220 */ /* 0x080fe20000410000 */
[----:B------:R-:W-:Y:S01]  /*1b20*/  SHF.L.U32 R199, R158, 0x10, RZ ;  /* 0x000000109ec77819 */ /* 0x000fe200000006ff */
[----:B------:R-:W-:Y:S01]  /*1b30*/  FADD.FTZ R106, R106, R161 ;  /* 0x000000a16a6a7221 */ /* 0x000fe20000010000 */
[----:B------:R-:W-:Y:S01]  /*1b40*/  SHF.L.U32 R168, R168, 0x10, RZ ;  /* 0x00000010a8a87819 */ /* 0x000fe200000006ff */
[----:B------:R-:W-:Y:S01]  /*1b50*/  FFMA.FTZ R66, R167, R161, R66 ;  /* 0x000000a1a7427223 */ /* 0x000fe20000010042 */
[----:B------:R-:W-:Y:S01]  /*1b60*/  PRMT R158, R163, 0x7632, R158 ;  /* 0x00007632a39e7816 */ /* 0x000fe2000000009e */
[----:B------:R-:W-:Y:S01]  /*1b70*/  FMUL.FTZ R31, R31, UR24 ;  /* 0x000000181f1f7c20 */ /* 0x000fe20008410000 */
[----:B------:R-:W-:Y:S01]  /*1b80*/  SHF.L.U32 R163, R163, 0x10, RZ ;  /* 0x00000010a3a37819 */ /* 0x000fe200000006ff */
[-C--:B------:R-:W-:Y:S01]  /*1b90*/  FMUL.FTZ R201, R201, R160.reuse ;  /* 0x000000a0c9c97220 */ /* 0x080fe20000410000 */
[----:B------:R-:W-:Y:S01]  /*1ba0*/  SHF.L.U32 R194, R47, 0x10, RZ ;  /* 0x000000102fc27819 */ /* 0x000fe200000006ff */
[----:B------:R-:W-:Y:S01]  /*1bb0*/  FADD.FTZ R107, R107, R160 ;  /* 0x000000a06b6b7221 */ /* 0x000fe20000010000 */
[----:B------:R-:W-:Y:S01]  /*1bc0*/  PRMT R156, R159, 0x7632, R156 ;  /* 0x000076329f9c7816 */ /* 0x000fe2000000009c */
[----:B------:R-:W-:Y:S01]  /*1bd0*/  FFMA.FTZ R67, R164, R160, R67 ;  /* 0x000000a0a4437223 */ /* 0x000fe20000010043 */
[----:B------:R-:W-:Y:S01]  /*1be0*/  PRMT R159, R162, 0x7632, R159 ;  /* 0x00007632a29f7816 */ /* 0x000fe2000000009f */
[----:B------:R-:W-:Y:S01]  /*1bf0*/  FMUL.FTZ R170, R170, UR24 ;  /* 0x00000018aaaa7c20 */ /* 0x000fe20008410000 */
[----:B------:R-:W-:Y:S01]  /*1c00*/  SHF.L.U32 R161, R157, 0x10, RZ ;  /* 0x000000109da17819 */ /* 0x000fe200000006ff */
[----:B------:R-:W-:Y:S01]  /*1c10*/  FMUL.FTZ R203, R203, R168 ;  /* 0x000000a8cbcb7220 */ /* 0x000fe20000410000 */
[----:B------:R-:W-:Y:S01]  /*1c20*/  FADD.FTZ R160, R237, R200 ;  /* 0x000000c8eda07221 */ /* 0x000fe20000010000 */
[----:B------:R-:W-:Y:S01]  /*1c30*/  FFMA.FTZ R157, R169, R200, R236 ;  /* 0x000000c8a99d7223 */ /* 0x000fe200000100ec */
[----:B------:R-:W-:Y:S01]  /*1c40*/  SHF.L.U32 R197, R162, 0x10, RZ ;  /* 0x00000010a2c57819 */ /* 0x000fe200000006ff */
[-C--:B------:R-:W-:Y:S01]  /*1c50*/  FMUL.FTZ R194, R194, R163.reuse ;  /* 0x000000a3c2c27220 */ /* 0x080fe20000410000 */
[----:B------:R-:W-:Y:S01]  /*1c60*/  FADD.FTZ R110, R110, R163 ;  /* 0x000000a36e6e7221 */ /* 0x000fe20000010000 */
[----:B------:R-:W-:Y:S01]  /*1c70*/  FFMA.FTZ R70, R31, R163, R70 ;  /* 0x000000a31f467223 */ /* 0x000fe20000010046 */
[----:B------:R-:W-:Y:S01]  /*1c80*/  SHF.L.U32 R163, R156, 0x10, RZ ;  /* 0x000000109ca37819 */ /* 0x000fe200000006ff */
[----:B------:R-:W-:Y:S01]  /*1c90*/  FFMA.FTZ R156, R170, R203, R157 ;  /* 0x000000cbaa9c7223 */ /* 0x000fe2000001009d */
[----:B------:R-:W-:Y:S01]  /*1ca0*/  SHF.L.U32 R162, R159, 0x10, RZ ;  /* 0x000000109fa27819 */ /* 0x000fe200000006ff */
[----:B------:R-:W-:Y:S01]  /*1cb0*/  FADD.FTZ R159, R160, R203 ;  /* 0x000000cba09f7221 */ /* 0x000fe20000010000 */
[----:B------:R-:W-:Y:S01]  /*1cc0*/  SHF.L.U32 R160, R158, 0x10, RZ ;  /* 0x000000109ea07819 */ /* 0x000fe200000006ff */
[----:B------:R-:W-:Y:S01]  /*1cd0*/  FADD.FTZ R165, R199, -UR4 ;  /* 0x80000004c7a57e21 */ /* 0x000fe20008010000 */
[----:B------:R-:W-:Y:S01]  /*1ce0*/  FFMA.FTZ R157, R167, R198, R156 ;  /* 0x000000c6a79d7223 */ /* 0x000fe2000001009c */
[----:B------:R-:W-:Y:S01]  /*1cf0*/  FADD.FTZ R158, R159, R198 ;  /* 0x000000c69f9e7221 */ /* 0x000fe20000010000 */
[----:B------:R-:W-:Y:S01]  /*1d00*/  SHF.L.U32 R199, R11, 0x10, RZ ;  /* 0x000000100bc77819 */ /* 0x000fe200000006ff */
[----:B------:R-:W-:Y:S01]  /*1d10*/  FMUL.FTZ R165, R165, UR24 ;  /* 0x00000018a5a57c20 */ /* 0x000fe20008410000 */
[----:B------:R-:W-:Y:S01]  /*1d20*/  FMUL.FTZ R196, R196, R197 ;  /* 0x000000c5c4c47220 */ /* 0x000fe20000410000 */
[----:B------:R-:W-:Y:S01]  /*1d30*/  FADD.FTZ R161, R161, -UR4 ;  /* 0x80000004a1a17e21 */ /* 0x000fe20008010000 */
[----:B------:R-:W-:Y:S01]  /*1d40*/  FADD.FTZ R159, R158, R201 ;  /* 0x000000c99e9f7221 */ /* 0x000fe20000010000 */
[----:B------:R-:W-:Y:S01]  /*1d50*/  FFMA.FTZ R156, R164, R201, R157 ;  /* 0x000000c9a49c7223 */ /* 0x000fe2000001009d */
[----:B------:R-:W-:Y:S01]  /*1d60*/  FMUL.FTZ R199, R199, R162 ;  /* 0x000000a2c7c77220 */ /* 0x000fe20000410000 */
[----:B------:R-:W-:Y:S01]  /*1d70*/  FMUL.FTZ R166, R161, UR24 ;  /* 0x00000018a1a67c20 */ /* 0x000fe20008410000 */
[----:B------:R-:W-:Y:S01]  /*1d80*/  FADD.FTZ R158, R159, R196 ;  /* 0x000000c49f9e7221 */ /* 0x000fe20000010000 */
[C---:B------:R-:W-:Y:S01]  /*1d90*/  FFMA.FTZ R157, R165.reuse, R196, R156 ;  /* 0x000000c4a59d7223 */ /* 0x040fe2000001009c */
        /* <DEDUP_REMOVED lines=15> */
[----:B------:R-:W-:Y:S01]  /*1e90*/  FFMA.FTZ R71, R168, R160, R71 ;  /* 0x000000a0a8477223 */ /* 0x000fe20000010047 */
[----:B------:R-:W-:Y:S01]  /*1ea0*/  FADD.FTZ R237, R158, R197 ;  /* 0x000000c59eed7221 */ /* 0x000fe20000010000 */
[----:B------:R-:W-:-:S07]  /*1eb0*/  FFMA.FTZ R236, R168, R197, R156 ;  /* 0x000000c5a8ec7223 */ /* 0x000fce000001009c */
.L_x_6:
[----:B------:R-:W-:Y:S05]  /*1ec0*/  BSYNC.RECONVERGENT B0 ;  /* 0x0000000000007941 */ /* 0x000fea0003800200 */
.L_x_5:
        /* <DEDUP_REMOVED lines=17> */
[----:B------:R-:W-:Y:S02]  /*1fe0*/  SHF.L.U32 R193, R16, 0x10, RZ ;  /* 0x0000001010c17819 */ /* 0x000fe400000006ff */
[----:B------:R-:W-:Y:S02]  /*1ff0*/  SHF.L.U32 R191, R15, 0x10, RZ ;  /* 0x000000100fbf7819 */ /* 0x000fe400000006ff */
[----:B------:R-:W-:Y:S02]  /*2000*/  IADD3 R234, PT, PT, R234, 0x80, RZ ;  /* 0x00000080eaea7810 */ /* 0x000fe40007ffe0ff */
[----:B--2---:R-:W-:Y:S02]  /*2010*/  SHF.L.U32 R162, R24, 0x10, RZ ;  /* 0x0000001018a27819 */ /* 0x004fe400000006ff */
[----:B------:R-:W-:-:S02]  /*2020*/  SHF.L.U32 R163, R25, 0x10, RZ ;  /* 0x0000001019a37819 */ /* 0x000fc400000006ff */
[----:B------:R-:W-:Y:S01]  /*2030*/  PRMT R160, R25, 0x7632, R160 ;  /* 0x0000763219a07816 */ /* 0x000fe200000000a0 */
[----:B0-----:R-:W-:Y:S01]  /*2040*/  FADD.FTZ R23, R162, -UR4 ;  /* 0x80000004a2177e21 */ /* 0x001fe20008010000 */
[----:B------:R-:W-:Y:S01]  /*2050*/  SHF.L.U32 R186, R26, 0x10, RZ ;  /* 0x000000101aba7819 */ /* 0x000fe200000006ff */
[----:B------:R-:W-:Y:S01]  /*2060*/  FADD.FTZ R163, R163, -UR4 ;  /* 0x80000004a3a37e21 */ /* 0x000fe20008010000 */
[----:B---3--:R-:W-:Y:S01]  /*2070*/  SHF.L.U32 R25, R156, 0x10, RZ ;  /* 0x000000109c197819 */ /* 0x008fe200000006ff */
[----:B------:R-:W-:Y:S01]  /*2080*/  FMUL.FTZ R23, R23, UR24 ;  /* 0x0000001817177c20 */ /* 0x000fe20008410000 */
[----:B------:R-:W-:Y:S02]  /*2090*/  PRMT R28, R26, 0x7632, R28 ;  /* 0x000076321a1c7816 */ /* 0x000fe4000000001c */
[C---:B------:R-:W-:Y:S01]  /*20a0*/  PRMT R26, R27.reuse, 0x7632, R26 ;  /* 0x000076321b1a7816 */ /* 0x040fe2000000001a */
[-C--:B------:R-:W-:Y:S01]  /*20b0*/  FMUL.FTZ R192, R192, R25.reuse ;  /* 0x00000019c0c07220 */ /* 0x080fe20000410000 */
[----:B------:R-:W-:Y:S01]  /*20c0*/  SHF.L.U32 R189, R27, 0x10, RZ ;  /* 0x000000101bbd7819 */ /* 0x000fe200000006ff */
[----:B------:R-:W-:Y:S01]  /*20d0*/  FADD.FTZ R112, R112, R25 ;  /* 0x0000001970707221 */ /* 0x000fe20000010000 */
[----:B------:R-:W-:Y:S01]  /*20e0*/  PRMT R22, R157, 0x7632, R22 ;  /* 0x000076329d167816 */ /* 0x000fe20000000016 */
[----:B------:R-:W-:Y:S01]  /*20f0*/  FFMA.FTZ R72, R23, R25, R72 ;  /* 0x0000001917487223 */ /* 0x000fe20000010048 */
[----:B------:R-:W-:Y:S01]  /*2100*/  SHF.L.U32 R27, R157, 0x10, RZ ;  /* 0x000000109d1b7819 */ /* 0x000fe200000006ff */
[----:B------:R-:W-:Y:S01]  /*2110*/  FMUL.FTZ R25, R163, UR24 ;  /* 0x00000018a3197c20 */ /* 0x000fe20008410000 */
[C---:B------:R-:W-:Y:S01]  /*2120*/  PRMT R157, R158.reuse, 0x7632, R157 ;  /* 0x000076329e9d7816 */ /* 0x040fe2000000009d */
[----:B------:R-:W-:Y:S01]  /*2130*/  FADD.FTZ R189, R189, -UR4 ;  /* 0x80000004bdbd7e21 */ /* 0x000fe20008010000 */
[----:B------:R-:W-:Y:S01]  /*2140*/  SHF.L.U32 R29, R158, 0x10, RZ ;  /* 0x000000109e1d7819 */ /* 0x000fe200000006ff */
[----:B------:R-:W-:Y:S01]  /*2150*/  FADD.FTZ R158, R186, -UR4 ;  /* 0x80000004ba9e7e21 */ /* 0x000fe20008010000 */
[-C--:B------:R-:W-:Y:S01]  /*2160*/  FMUL.FTZ R190, R190, R27.reuse ;  /* 0x0000001bbebe7220 */ /* 0x080fe20000410000 */
[----:B------:R-:W-:Y:S01]  /*2170*/  FADD.FTZ R114, R114, R27 ;  /* 0x0000001b72727221 */ /* 0x000fe20000010000 */
[----:B------:R-:W-:Y:S01]  /*2180*/  FFMA.FTZ R74, R25, R27, R74 ;  /* 0x0000001b194a7223 */ /* 0x000fe2000001004a */
[----:B------:R-:W-:Y:S01]  /*2190*/  PRMT R161, R24, 0x7632, R161 ;  /* 0x0000763218a17816 */ /* 0x000fe200000000a1 */
[----:B------:R-:W-:Y:S01]  /*21a0*/  FMUL.FTZ R27, R158, UR24 ;  /* 0x000000189e1b7c20 */ /* 0x000fe20008410000 */
[----:B------:R-:W-:Y:S01]  /*21b0*/  PRMT R24, R156, 0x7632, R24 ;  /* 0x000076329c187816 */ /* 0x000fe20000000018 */
[-C--:B------:R-:W-:Y:S01]  /*21c0*/  FMUL.FTZ R188, R188, R29.reuse ;  /* 0x0000001dbcbc7220 */ /* 0x080fe20000410000 */
[C---:B------:R-:W-:Y:S01]  /*21d0*/  PRMT R156, R159.reuse, 0x7632, R156 ;  /* 0x000076329f9c7816 */ /* 0x040fe2000000009c */
[----:B------:R-:W-:Y:S01]  /*21e0*/  FADD.FTZ R116, R116, R29 ;  /* 0x0000001d74747221 */ /* 0x000fe20000010000 */
[----:B------:R-:W-:Y:S01]  /*21f0*/  SHF.L.U32 R159, R159, 0x10, RZ ;  /* 0x000000109f9f7819 */ /* 0x000fe200000006ff */
[----:B------:R-:W-:Y:S01]  /*2200*/  FFMA.FTZ R76, R27, R29, R76 ;  /* 0x0000001d1b4c7223 */ /* 0x000fe2000001004c */
[----:B------:R-:W-:Y:S01]  /*2210*/  SHF.L.U32 R186, R51, 0x10, RZ ;  /* 0x0000001033ba7819 */ /* 0x000fe200000006ff */
[----:B------:R-:W-:Y:S01]  /*2220*/  FMUL.FTZ R29, R189, UR24 ;  /* 0x00000018bd1d7c20 */ /* 0x000fe20008410000 */
[----:B------:R-:W-:Y:S01]  /*2230*/  SHF.L.U32 R161, R161, 0x10, RZ ;  /* 0x00000010a1a17819 */ /* 0x000fe200000006ff */
[----:B------:R-:W-:Y:S01]  /*2240*/  FADD.FTZ R118, R118, R159 ;  /* 0x0000009f76767221 */ /* 0x000fe20000010000 */
[----:B------:R-:W-:Y:S01]  /*2250*/  SHF.L.U32 R158, R24, 0x10, RZ ;  /* 0x00000010189e7819 */ /* 0x000fe200000006ff */
[-C--:B------:R-:W-:Y:S01]  /*2260*/  FMUL.FTZ R186, R186, R159.reuse ;  /* 0x0000009fbaba7220 */ /* 0x080fe20000410000 */
[----:B------:R-:W-:Y:S01]  /*2270*/  FFMA.FTZ R78, R29, R159, R78 ;  /* 0x0000009f1d4e7223 */ /* 0x000fe2000001004e */
[----:B------:R-:W-:Y:S01]  /*2280*/  FADD.FTZ R161, R161, -UR4 ;  /* 0x80000004a1a17e21 */ /* 0x000fe20008010000 */
[----:B------:R-:W-:Y:S01]  /*2290*/  SHF.L.U32 R159, R160, 0x10, RZ ;  /* 0x00000010a09f7819 */ /* 0x000fe200000006ff */
[----:B------:R-:W-:Y:S01]  /*22a0*/  FMUL.FTZ R195, R195, R158 ;  /* 0x0000009ec3c37220 */ /* 0x000fe20000410000 */
[----:B------:R-:W-:Y:S01]  /*22b0*/  SHF.L.U32 R160, R22, 0x10, RZ ;  /* 0x0000001016a07819 */ /* 0x000fe200000006ff */
[----:B------:R-:W-:Y:S01]  /*22c0*/  FMUL.FTZ R22, R161, UR24 ;  /* 0x00000018a1167c20 */ /* 0x000fe20008410000 */
[----:B------:R-:W-:Y:S01]  /*22d0*/  SHF.L.U32 R161, R28, 0x10, RZ ;  /* 0x000000101ca17819 */ /* 0x000fe200000006ff */
[----:B------:R-:W-:Y:S01]  /*22e0*/  FADD.FTZ R24, R159, -UR4 ;  /* 0x800000049f187e21 */ /* 0x000fe20008010000 */
[----:B------:R-:W-:Y:S01]  /*22f0*/  FADD.FTZ R28, R237, R192 ;  /* 0x000000c0ed1c7221 */ /* 0x000fe20000010000 */
[----:B------:R-:W-:Y:S01]  /*2300*/  FFMA.FTZ R159, R23, R192, R236 ;  /* 0x000000c0179f7223 */ /* 0x000fe200000100ec */
[----:B------:R-:W-:Y:S01]  /*2310*/  FADD.FTZ R113, R113, R158 ;  /* 0x0000009e71717221 */ /* 0x000fe20000010000 */
[----:B------:R-:W-:Y:S01]  /*2320*/  FFMA.FTZ R73, R22, R158, R73 ;  /* 0x0000009e16497223 */ /* 0x000fe20000010049 */
[----:B------:R-:W-:Y:S01]  /*2330*/  SHF.L.U32 R158, R157, 0x10, RZ ;  /* 0x000000109d9e7819 */ /* 0x000fe200000006ff */
[----:B------:R-:W-:Y:S01]  /*2340*/  FADD.FTZ R157, R28, R195 ;  /* 0x000000c31c9d7221 */ /* 0x000fe20000010000 */
[----:B------:R-:W-:Y:S01]  /*2350*/  SHF.L.U32 R162, R26, 0x10, RZ ;  /* 0x000000101aa27819 */ /* 0x000fe200000006ff */
[----:B------:R-:W-:Y:S01]  /*2360*/  FFMA.FTZ R26, R22, R195, R159 ;  /* 0x000000c3161a7223 */ /* 0x000fe2000001009f */
[----:B------:R-:W-:Y:S01]  /*2370*/  FMUL.FTZ R193, R193, R160 ;  /* 0x000000a0c1c17220 */ /* 0x000fe20000410000 */
[----:B------:R-:W-:Y:S01]  /*2380*/  FADD.FTZ R28, R157, R190 ;  /* 0x000000be9d1c7221 */ /* 0x000fe20000010000 */
[----:B------:R-:W-:Y:S01]  /*2390*/  FMUL.FTZ R24, R24, UR24 ;  /* 0x0000001818187c20 */ /* 0x000fe20008410000 */
[----:B------:R-:W-:Y:S01]  /*23a0*/  FFMA.FTZ R157, R25, R190, R26 ;  /* 0x000000be199d7223 */ /* 0x000fe2000001001a */
[----:B------:R-:W-:Y:S01]  /*23b0*/  FADD.FTZ R161, R161, -UR4 ;  /* 0x80000004a1a17e21 */ /* 0x000fe20008010000 */
[----:B------:R-:W-:Y:S01]  /*23c0*/  FADD.FTZ R159, R28, R193 ;  /* 0x000000c11c9f7221 */ /* 0x000fe20000010000 */
[----:B------:R-:W-:Y:S01]  /*23d0*/  FADD.FTZ R115, R115, R160 ;  /* 0x000000a073737221 */ /* 0x000fe20000010000 */
[C---:B------:R-:W-:Y:S01]  /*23e0*/  FFMA.FTZ R28, R24.reuse, R193, R157 ;  /* 0x000000c1181c7223 */ /* 0x040fe2000001009d */
[----:B------:R-:W-:Y:S01]  /*23f0*/  FFMA.FTZ R75, R24, R160, R75 ;  /* 0x000000a0184b7223 */ /* 0x000fe2000001004b */
[----:B------:R-:W-:Y:S01]  /*2400*/  SHF.L.U32 R160, R156, 0x10, RZ ;  /* 0x000000109ca07819 */ /* 0x000fe200000006ff */
[----:B------:R-:W-:Y:S01]  /*2410*/  FMUL.FTZ R191, R191, R158 ;  /* 0x0000009ebfbf7220 */ /* 0x000fe20000410000 */
[----:B------:R-:W-:Y:S01]  /*2420*/  FADD.FTZ R156, R159, R188 ;  /* 0x000000bc9f9c7221 */ /* 0x000fe20000010000 */
[----:B------:R-:W-:Y:S01]  /*2430*/  FMUL.FTZ R26, R161, UR24 ;  /* 0x00000018a11a7c20 */ /* 0x000fe20008410000 */
[----:B------:R-:W-:Y:S01]  /*2440*/  FFMA.FTZ R157, R27, R188, R28 ;  /* 0x000000bc1b9d7223 */ /* 0x000fe2000001001c */
[----:B------:R-:W-:Y:S01]  /*2450*/  SHF.L.U32 R189, R14, 0x10, RZ ;  /* 0x000000100ebd7819 */ /* 0x000fe200000006ff */
[----:B------:R-:W-:Y:S01]  /*2460*/  FADD.FTZ R159, R156, R191 ;  /* 0x000000bf9c9f7221 */ /* 0x000fe20000010000 */
[----:B------:R-:W-:Y:S01]  /*2470*/  FADD.FTZ R28, R162, -UR4 ;  /* 0x80000004a21c7e21 */ /* 0x000fe20008010000 */
[C---:B------:R-:W-:Y:S01]  /*2480*/  FFMA.FTZ R156, R26.reuse, R191, R157 ;  /* 0x000000bf1a9c7223 */ /* 0x040fe2000001009d */
        /* <DEDUP_REMOVED lines=9> */
[----:B------:R-:W-:-:S07]  /*2520*/  FFMA.FTZ R236, R28, R189, R156 ;  /* 0x000000bd1cec7223 */ /* 0x000fce000001009c */
.L_x_8:
[----:B------:R-:W-:Y:S05]  /*2530*/  BSYNC.RECONVERGENT B0 ;  /* 0x0000000000007941 */ /* 0x000fea0003800200 */
.L_x_7:
        /* <DEDUP_REMOVED lines=16> */
[C---:B--2---:R-:W-:Y:S02]  /*2640*/  SHF.L.U32 R177, R157.reuse, 0x10, RZ ;  /* 0x000000109db17819 */ /* 0x044fe400000006ff */
[----:B------:R-:W-:Y:S02]  /*2650*/  SHF.L.U32 R178, R158, 0x10, RZ ;  /* 0x000000109eb27819 */ /* 0x000fe400000006ff */
[----:B------:R-:W-:Y:S01]  /*2660*/  PRMT R171, R157, 0x7632, R171 ;  /* 0x000076329dab7816 */ /* 0x000fe200000000ab */
[----:B------:R-:W-:Y:S01]  /*2670*/  FADD.FTZ R177, R177, -UR4 ;  /* 0x80000004b1b17e21 */ /* 0x000fe20008010000 */
[----:B------:R-:W-:Y:S01]  /*2680*/  PRMT R174, R156, 0x7632, R174 ;  /* 0x000076329cae7816 */ /* 0x000fe200000000ae */
[----:B------:R-:W-:Y:S01]  /*2690*/  FADD.FTZ R178, R178, -UR4 ;  /* 0x80000004b2b27e21 */ /* 0x000fe20008010000 */
[C---:B---3--:R-:W-:Y:S01]  /*26a0*/  PRMT R176, R160.reuse, 0x7632, R176 ;  /* 0x00007632a0b07816 */ /* 0x048fe200000000b0 */
[----:B------:R-:W-:Y:S01]  /*26b0*/  FMUL.FTZ R183, R177, UR24 ;  /* 0x00000018b1b77c20 */ /* 0x000fe20008410000 */
[----:B0-----:R-:W-:Y:S01]  /*26c0*/  SHF.L.U32 R172, R160, 0x10, RZ ;  /* 0x00000010a0ac7819 */ /* 0x001fe200000006ff */
[----:B------:R-:W-:Y:S01]  /*26d0*/  FMUL.FTZ R179, R178, UR24 ;  /* 0x00000018b2b37c20 */ /* 0x000fe20008410000 */
[----:B------:R-:W-:-:S02]  /*26e0*/  SHF.L.U32 R175, R156, 0x10, RZ ;  /* 0x000000109caf7819 */ /* 0x000fc400000006ff */
[----:B------:R-:W-:Y:S01]  /*26f0*/  PRMT R160, R161, 0x7632, R160 ;  /* 0x00007632a1a07816 */ /* 0x000fe200000000a0 */
[----:B------:R-:W-:Y:S01]  /*2700*/  FMUL.FTZ R185, R185, R172 ;  /* 0x000000acb9b97220 */ /* 0x000fe20000410000 */
[----:B------:R-:W-:Y:S01]  /*2710*/  SHF.L.U32 R161, R161, 0x10, RZ ;  /* 0x00000010a1a17819 */ /* 0x000fe200000006ff */
[----:B------:R-:W-:Y:S01]  /*2720*/  FADD.FTZ R175, R175, -UR4 ;  /* 0x80000004afaf7e21 */ /* 0x000fe20008010000 */
[----:B------:R-:W-:Y:S01]  /*2730*/  SHF.L.U32 R171, R171, 0x10, RZ ;  /* 0x00000010abab7819 */ /* 0x000fe200000006ff */
[----:B------:R-:W-:Y:S01]  /*2740*/  FADD.FTZ R237, R237, R185 ;  /* 0x000000b9eded7221 */ /* 0x000fe20000010000 */
[----:B------:R-:W-:Y:S01]  /*2750*/  PRMT R156, R158, 0x7632, R156 ;  /* 0x000076329e9c7816 */ /* 0x000fe2000000009c */
[-C--:B------:R-:W-:Y:S01]  /*2760*/  FMUL.FTZ R181, R181, R161.reuse ;  /* 0x000000a1b5b57220 */ /* 0x080fe20000410000 */
[----:B------:R-:W-:Y:S01]  /*2770*/  SHF.L.U32 R174, R174, 0x10, RZ ;  /* 0x00000010aeae7819 */ /* 0x000fe200000006ff */
[----:B------:R-:W-:Y:S01]  /*2780*/  FADD.FTZ R122, R122, R161 ;  /* 0x000000a17a7a7221 */ /* 0x000fe20000010000 */
[----:B------:R-:W-:Y:S01]  /*2790*/  PRMT R157, R159, 0x7632, R157 ;  /* 0x000076329f9d7816 */ /* 0x000fe2000000009d */
[----:B------:R-:W-:Y:S01]  /*27a0*/  FFMA.FTZ R82, R183, R161, R82 ;  /* 0x000000a1b7527223 */ /* 0x000fe20000010052 */
[----:B------:R-:W-:Y:S01]  /*27b0*/  SHF.L.U32 R180, R159, 0x10, RZ ;  /* 0x000000109fb47819 */ /* 0x000fe200000006ff */
[----:B------:R-:W-:Y:S01]  /*27c0*/  FADD.FTZ R171, R171, -UR4 ;  /* 0x80000004abab7e21 */ /* 0x000fe20008010000 */
[C---:B------:R-:W-:Y:S01]  /*27d0*/  PRMT R158, R162.reuse, 0x7632, R158 ;  /* 0x00007632a29e7816 */ /* 0x040fe2000000009e */
[----:B------:R-:W-:Y:S01]  /*27e0*/  FMUL.FTZ R187, R175, UR24 ;  /* 0x00000018afbb7c20 */ /* 0x000fe20008410000 */
[----:B------:R-:W-:Y:S01]  /*27f0*/  SHF.L.U32 R173, R162, 0x10, RZ ;  /* 0x00000010a2ad7819 */ /* 0x000fe200000006ff */
[----:B------:R-:W-:Y:S01]  /*2800*/  FADD.FTZ R174, R174, -UR4 ;  /* 0x80000004aeae7e21 */ /* 0x000fe20008010000 */
[C---:B------:R-:W-:Y:S01]  /*2810*/  PRMT R159, R163.reuse, 0x7632, R159 ;  /* 0x00007632a39f7816 */ /* 0x040fe2000000009f */
[----:B------:R-:W-:Y:S01]  /*2820*/  FADD.FTZ R175, R180, -UR4 ;  /* 0x80000004b4af7e21 */ /* 0x000fe20008010000 */
[----:B------:R-:W-:Y:S01]  /*2830*/  SHF.L.U32 R162, R54, 0x10, RZ ;  /* 0x0000001036a27819 */ /* 0x000fe200000006ff */
[----:B------:R-:W-:Y:S01]  /*2840*/  FADD.FTZ R124, R124, R173 ;  /* 0x000000ad7c7c7221 */ /* 0x000fe20000010000 */
[----:B------:R-:W-:Y:S01]  /*2850*/  SHF.L.U32 R163, R163, 0x10, RZ ;  /* 0x00000010a3a37819 */ /* 0x000fe200000006ff */
[-C--:B------:R-:W-:Y:S01]  /*2860*/  FFMA.FTZ R84, R179, R173.reuse, R84 ;  /* 0x000000adb3547223 */ /* 0x080fe20000010054 */
[----:B------:R-:W-:Y:S01]  /*2870*/  SHF.L.U32 R161, R55, 0x10, RZ ;  /* 0x0000001037a17819 */ /* 0x000fe200000006ff */
[----:B------:R-:W-:Y:S01]  /*2880*/  FMUL.FTZ R177, R162, R173 ;  /* 0x000000ada2b17220 */ /* 0x000fe20000410000 */
[----:B------:R-:W-:Y:S01]  /*2890*/  SHF.L.U32 R176, R176, 0x10, RZ ;  /* 0x00000010b0b07819 */ /* 0x000fe200000006ff */
[----:B------:R-:W-:Y:S01]  /*28a0*/  FMUL.FTZ R180, R171, UR24 ;  /* 0x00000018abb47c20 */ /* 0x000fe20008410000 */
[----:B------:R-:W-:Y:S01]  /*28b0*/  SHF.L.U32 R178, R20, 0x10, RZ ;  /* 0x0000001014b27819 */ /* 0x000fe200000006ff */
[----:B------:R-:W-:Y:S01]  /*28c0*/  FMUL.FTZ R173, R161, R163 ;  /* 0x000000a3a1ad7220 */ /* 0x000fe20000410000 */
[----:B------:R-:W-:Y:S01]  /*28d0*/  SHF.L.U32 R160, R160, 0x10, RZ ;  /* 0x00000010a0a07819 */ /* 0x000fe200000006ff */
[----:B------:R-:W-:Y:S01]  /*28e0*/  FMUL.FTZ R184, R174, UR24 ;  /* 0x00000018aeb87c20 */ /* 0x000fe20008410000 */
[----:B------:R-:W-:Y:S01]  /*28f0*/  FMUL.FTZ R182, R182, R176 ;  /* 0x000000b0b6b67220 */ /* 0x000fe20000410000 */
[----:B------:R-:W-:Y:S01]  /*2900*/  FFMA.FTZ R161, R187, R185, R236 ;  /* 0x000000b9bba17223 */ /* 0x000fe200000100ec */
[----:B------:R-:W-:Y:S01]  /*2910*/  FMUL.FTZ R175, R175, UR24 ;  /* 0x00000018afaf7c20 */ /* 0x000fe20008410000 */
[-C--:B------:R-:W-:Y:S01]  /*2920*/  FMUL.FTZ R178, R178, R160.reuse ;  /* 0x000000a0b2b27220 */ /* 0x080fe20000410000 */
[----:B------:R-:W-:Y:S01]  /*2930*/  FADD.FTZ R123, R123, R160 ;  /* 0x000000a07b7b7221 */ /* 0x000fe20000010000 */
[----:B------:R-:W-:Y:S01]  /*2940*/  FFMA.FTZ R83, R180, R160, R83 ;  /* 0x000000a0b4537223 */ /* 0x000fe20000010053 */
[----:B------:R-:W-:Y:S01]  /*2950*/  SHF.L.U32 R162, R156, 0x10, RZ ;  /* 0x000000109ca27819 */ /* 0x000fe200000006ff */
        /* <DEDUP_REMOVED lines=8> */
[----:B------:R-:W-:Y:S01]  /*29e0*/  SHF.L.U32 R174, R19, 0x10, RZ ;  /* 0x0000001013ae7819 */ /* 0x000fe200000006ff */
[----:B------:R-:W-:Y:S01]  /*29f0*/  FADD.FTZ R162, R162, -UR4 ;  /* 0x80000004a2a27e21 */ /* 0x000fe20008010000 */
[----:B------:R-:W-:Y:S01]  /*2a00*/  SHF.L.U32 R161, R158, 0x10, RZ ;  /* 0x000000109ea17819 */ /* 0x000fe200000006ff */
        /* <DEDUP_REMOVED lines=14> */
[-C--:B------:R-:W-:Y:S01]  /*2af0*/  FMUL.FTZ R171, R171, R234.reuse ;  /* 0x000000eaabab7220 */ /* 0x080fe20000410000 */
        /* <DEDUP_REMOVED lines=9> */
.L_x_10:
[----:B------:R-:W-:Y:S05]  /*2b90*/  BSYNC.RECONVERGENT B0 ;  /* 0x0000000000007941 */ /* 0x000fea0003800200 */
.L_x_9:
[----:B------:R-:W0:Y:S01]  /*2ba0*/  SHFL.DOWN PT, R156, R237, 0x10, 0x1f ;  /* 0x0a001f00ed9c7f89 */ /* 0x000e2200000e0000 */
[----:B------:R-:W-:Y:S01]  /*2bb0*/  LOP3.LUT P0, RZ, R0, 0x1f, RZ, 0xc0, !PT ;  /* 0x0000001f00ff7812 */ /* 0x000fe2000780c0ff */
[----:B------:R-:W-:Y:S02]  /*2bc0*/  BSSY.RECONVERGENT B0, `(.L_x_11) ;  /* 0x000001d000007945 */ /* 0x000fe40003800200 */
[----:B------:R-:W1:Y:S01]  /*2bd0*/  SHFL.DOWN PT, R157, R236, 0x10, 0x1f ;  /* 0x0a001f00ec9d7f89 */ /* 0x000e6200000e0000 */
[----:B0-----:R-:W-:Y:S01]  /*2be0*/  FADD.FTZ R156, R156, R237 ;  /* 0x000000ed9c9c7221 */ /* 0x001fe20000010000 */
[----:B-1----:R-:W-:-:S04]  /*2bf0*/  FADD.FTZ R157, R157, R236 ;  /* 0x000000ec9d9d7221 */ /* 0x002fc80000010000 */
[----:B------:R-:W0:Y:S04]  /*2c00*/  SHFL.DOWN PT, R159, R156, 0x8, 0x1f ;  /* 0x09001f009c9f7f89 */ /* 0x000e2800000e0000 */
        /* <DEDUP_REMOVED lines=14> */
[----:B-1----:R-:W-:Y:S01]  /*2cf0*/  FADD.FTZ R157, R162, R157 ;  /* 0x0000009da29d7221 */ /* 0x002fe20000010000 */
[----:B------:R-:W-:Y:S06]  /*2d00*/  @P0 BRA `(.L_x_12) ;  /* 0x0000000000200947 */ /* 0x000fec0003800000 */
[----:B------:R-:W0:Y:S01]  /*2d10*/  S2UR UR5, SR_CgaCtaId ;  /* 0x00000000000579c3 */ /* 0x000e220000008800 */
[----:B------:R-:W-:Y:S01]  /*2d20*/  UMOV UR4, 0x400 ;  /* 0x0000040000047882 */ /* 0x000fe20000000000 */
[----:B------:R-:W-:-:S04]  /*2d30*/  SHF.R.U32.HI R158, RZ, 0x2, R0 ;  /* 0x00000002ff9e7819 */ /* 0x000fc80000011600 */
[----:B------:R-:W-:Y:S01]  /*2d40*/  LOP3.LUT R158, R158, 0x18, RZ, 0xc0, !PT ;  /* 0x000000189e9e7812 */ /* 0x000fe200078ec0ff */
[----:B0-----:R-:W-:-:S04]  /*2d50*/  ULEA UR4, UR5, UR4, 0x18 ;  /* 0x0000000405047291 */ /* 0x001fc8000f8ec0ff */
[----:B------:R-:W-:Y:S02]  /*2d60*/  UIADD3 UR5, UPT, UPT, UR4, 0x5020, URZ ;  /* 0x0000502004057890 */ /* 0x000fe4000fffe0ff */
[----:B------:R-:W-:-:S09]  /*2d70*/  @!UP2 UIADD3 UR5, UPT, UPT, UR4, 0x5000, URZ ;  /* 0x000050000405a890 */ /* 0x000fd2000fffe0ff */
[----:B------:R0:W-:Y:S03]  /*2d80*/  STS.64 [R158+UR5], R156 ;  /* 0x0000009c9e007988 */ /* 0x0001e60008000a05 */
.L_x_12:
[----:B------:R-:W-:Y:S05]  /*2d90*/  BSYNC.RECONVERGENT B0 ;  /* 0x0000000000007941 */ /* 0x000fea0003800200 */
.L_x_11:
[----:B------:R-:W1:Y:S08]  /*2da0*/  S2UR UR5, SR_CgaCtaId ;  /* 0x00000000000579c3 */ /* 0x000e700000008800 */
[----:B------:R-:W-:Y:S01]  /*2db0*/  BAR.SYNC.DEFER_BLOCKING 0x0 ;  /* 0x0000000000007b1d */ /* 0x000fe20000010000 */
[----:B------:R-:W-:-:S04]  /*2dc0*/  UISETP.NE.U32.AND UP1, UPT, UR18, URZ, UPT ;  /* 0x000000ff1200728c */ /* 0x000fc8000bf25070 */
[----:B------:R-:W-:Y:S01]  /*2dd0*/  UISETP.NE.AND.EX UP1, UPT, UR19, URZ, UPT, UP1 ;  /* 0x000000ff1300728c */ /* 0x000fe2000bf25310 */
[----:B------:R-:W-:Y:S01]  /*2de0*/  BSSY.RECONVERGENT B0, `(.L_x_13) ;  /* 0x000041e000007945 */ /* 0x000fe20003800200 */
[----:B------:R-:W-:Y:S02]  /*2df0*/  UMOV UR4, 0x400 ;  /* 0x0000040000047882 */ /* 0x000fe40000000000 */
[----:B-1----:R-:W-:-:S04]  /*2e00*/  ULEA UR4, UR5, UR4, 0x18 ;  /* 0x0000000405047291 */ /* 0x002fc8000f8ec0ff */
[----:B------:R-:W-:Y:S02]  /*2e10*/  UIADD3 UR5, UPT, UPT, UR4, 0x5020, URZ ;  /* 0x0000502004057890 */ /* 0x000fe4000fffe0ff */
[----:B------:R-:W-:Y:S02]  /*2e20*/  @!UP2 UIADD3 UR5, UPT, UPT, UR4, 0x5000, URZ ;  /* 0x000050000405a890 */ /* 0x000fe4000fffe0ff */
[----:B------:R-:W-:Y:S02]  /*2e30*/  UIADD3 UR13, UPT, UPT, UR4, 0x5030, URZ ;  /* 0x00005030040d7890 */ /* 0x000fe4000fffe0ff */
[----:B------:R-:W-:-:S05]  /*2e40*/  @!UP2 UIADD3 UR13, UPT, UPT, UR4, 0x5010, URZ ;  /* 0x00005010040da890 */ /* 0x000fca000fffe0ff */
[----:B0-----:R-:W0:Y:S04]  /*2e50*/  LDS.128 R156, [UR5] ;  /* 0x00000005ff9c7984 */ /* 0x001e280008000c00 */
[----:B------:R-:W1:Y:S01]  /*2e60*/  LDS.128 R160, [UR13] ;  /* 0x0000000dffa07984 */ /* 0x000e620008000c00 */
[----:B0-----:R-:W-:Y:S01]  /*2e70*/  FADD.FTZ R234, RZ, R157 ;  /* 0x0000009dffea7221 */ /* 0x001fe20000010000 */
[----:B------:R-:W-:-:S03]  /*2e80*/  FADD.FTZ R157, RZ, R156 ;  /* 0x0000009cff9d7221 */ /* 0x000fc60000010000 */
[----:B------:R-:W-:Y:S01]  /*2e90*/  FADD.FTZ R234, R159, R234 ;  /* 0x000000ea9fea7221 */ /* 0x000fe20000010000 */
[----:B------:R-:W-:-:S03]  /*2ea0*/  FADD.FTZ R157, R158, R157 ;  /* 0x0000009d9e9d7221 */ /* 0x000fc60000010000 */
[----:B-1----:R-:W-:Y:S01]  /*2eb0*/  FADD.FTZ R234, R234, R161 ;  /* 0x000000a1eaea7221 */ /* 0x002fe20000010000 */
[----:B------:R-:W-:-:S03]  /*2ec0*/  FADD.FTZ R157, R157, R160 ;  /* 0x000000a09d9d7221 */ /* 0x000fc60000010000 */
[----:B------:R-:W-:Y:S01]  /*2ed0*/  FADD.FTZ R163, R163, R234 ;  /* 0x000000eaa3a37221 */ /* 0x000fe20000010000 */
[----:B------:R-:W-:-:S03]  /*2ee0*/  FADD.FTZ R157, R162, R157 ;  /* 0x0000009da29d7221 */ /* 0x000fc60000010000 */
[----:B------:R-:W-:Y:S01]  /*2ef0*/  FMUL.FTZ R163, R163, UR17 ;  /* 0x00000011a3a37c20 */ /* 0x000fe20008410000 */
[----:B------:R-:W-:-:S04]  /*2f00*/  FMUL.FTZ R157, R157, UR17 ;  /* 0x000000119d9d7c20 */ /* 0x000fc80008410000 */
[----:B------:R-:W-:Y:S02]  /*2f10*/  R2UR UR4, R163 ;  /* 0x00000000a30472ca */ /* 0x000fe400000e0000 */
[----:B------:R-:W-:Y:S01]  /*2f20*/  FSEL R160, R157, RZ, !P6 ;  /* 0x000000ff9da07208 */ /* 0x000fe20007000000 */
[----:B------:R-:W-:-:S12]  /*2f30*/  BRA.U UP1, `(.L_x_14) ;  /* 0x0000001d01007547 */ /* 0x000fd8000b800000 */
[----:B------:R-:W-:Y:S04]  /*2f40*/  BSSY.RECONVERGENT B1, `(.L_x_15) ;  /* 0x0000059000017945 */ /* 0x000fe80003800200 */
[----:B------:R-:W-:Y:S05]  /*2f50*/  @!P5 BRA `(.L_x_16) ;  /* 0x00000004005cd947 */ /* 0x000fea0003800000 */
[----:B------:R-:W-:-:S04]  /*2f60*/  ISETP.NE.U32.AND P0, PT, RZ, UR20, PT ;  /* 0x00000014ff007c0c */ /* 0x000fc8000bf05070 */
[----:B------:R-:W-:-:S13]  /*2f70*/  ISETP.NE.AND.EX P0, PT, RZ, UR21, PT, P0 ;  /* 0x00000015ff007c0c */ /* 0x000fda000bf05300 */
[----:B------:R-:W-:Y:S05]  /*2f80*/  @P0 BRA `(.L_x_17) ;  /* 0x0000000000940947 */ /* 0x000fea0003800000 */
[--C-:B------:R-:W-:Y:S01]  /*2f90*/  FFMA.FTZ R156, R235, UR4, R160.reuse ;  /* 0x00000004eb9c7c23 */ /* 0x100fe200080100a0 */
[--C-:B------:R-:W-:Y:S01]  /*2fa0*/  FFMA.FTZ R157, R232, UR4, R160.reuse ;  /* 0x00000004e89d7c23 */ /* 0x100fe200080100a0 */
[--C-:B------:R-:W-:Y:S01]  /*2fb0*/  FFMA.FTZ R158, R231, UR4, R160.reuse ;  /* 0x00000004e79e7c23 */ /* 0x100fe200080100a0 */
[----:B------:R-:W-:Y:S01]  /*2fc0*/  FFMA.FTZ R159, R228, UR4, R160 ;  /* 0x00000004e49f7c23 */ /* 0x000fe200080100a0 */
[----:B------:R-:W-:Y:S01]  /*2fd0*/  FADD.FTZ R156, R233, -R156 ;  /* 0x8000009ce99c7221 */ /* 0x000fe20000010000 */
[----:B------:R-:W-:Y:S01]  /*2fe0*/  FADD.FTZ R157, R230, -R157 ;  /* 0x8000009de69d7221 */ /* 0x000fe20000010000 */
[--C-:B------:R-:W-:Y:S01]  /*2ff0*/  FFMA.FTZ R234, R223, UR4, R160.reuse ;  /* 0x00000004dfea7c23 */ /* 0x100fe200080100a0 */
[--C-:B------:R-:W-:Y:S01]  /*3000*/  FFMA.FTZ R162, R227, UR4, R160.reuse ;  /* 0x00000004e3a27c23 */ /* 0x100fe200080100a0 */
[----:B------:R-:W-:Y:S01]  /*3010*/  FMUL.FTZ R156, R156, UR24 ;  /* 0x000000189c9c7c20 */ /* 0x000fe20008410000 */
[----:B------:R-:W-:Y:S01]  /*3020*/  FMUL.FTZ R157, R157, UR24 ;  /* 0x000000189d9d7c20 */ /* 0x000fe20008410000 */
[----:B------:R-:W-:Y:S01]  /*3030*/  FFMA.FTZ R161, R220, UR4, R160 ;  /* 0x00000004dca17c23 */ /* 0x000fe200080100a0 */
[----:B------:R-:W-:Y:S01]  /*3040*/  FADD.FTZ R158, R229, -R158 ;  /* 0x8000009ee59e7221 */ /* 0x000fe20000010000 */
[----:B------:R-:W-:Y:S01]  /*3050*/  FMUL.FTZ R156, R156, UR12 ;  /* 0x0000000c9c9c7c20 */ /* 0x000fe20008410000 */
[----:B------:R-:W-:Y:S01]  /*3060*/  FMUL.FTZ R157, R157, UR12 ;  /* 0x0000000c9d9d7c20 */ /* 0x000fe20008410000 */
[----:B------:R-:W-:Y:S01]  /*3070*/  FADD.FTZ R159, R226, -R159 ;  /* 0x8000009fe29f7221 */ /* 0x000fe20000010000 */
[----:B------:R-:W-:Y:S01]  /*3080*/  FADD.FTZ R234, R221, -R234 ;  /* 0x800000eaddea7221 */ /* 0x000fe20000010000 */
[----:B------:R-:W-:Y:S01]  /*3090*/  FADD.FTZ R162, R225, -R162 ;  /* 0x800000a2e1a27221 */ /* 0x000fe20000010000 */
[----:B------:R-:W-:Y:S01]  /*30a0*/  FADD.FTZ R163, R218, -R161 ;  /* 0x800000a1daa37221 */ /* 0x000fe20000010000 */
[----:B------:R-:W-:Y:S01]  /*30b0*/  F2FP.BF16.F32.PACK_AB R156, R157, R156 ;  /* 0x0000009c9d9c723e */ /* 0x000fe200000010ff */
[----:B------:R-:W-:Y:S01]  /*30c0*/  FFMA.FTZ R157, R224, UR4, R160 ;  /* 0x00000004e09d7c23 */ /* 0x000fe200080100a0 */
[----:B------:R-:W-:Y:S01]  /*30d0*/  FMUL.FTZ R158, R158, UR24 ;  /* 0x000000189e9e7c20 */ /* 0x000fe20008410000 */
[----:B------:R-:W-:Y:S01]  /*30e0*/  FMUL.FTZ R159, R159, UR24 ;  /* 0x000000189f9f7c20 */ /* 0x000fe20008410000 */
[----:B------:R-:W-:Y:S01]  /*30f0*/  FMUL.FTZ R234, R234, UR24 ;  /* 0x00000018eaea7c20 */ /* 0x000fe20008410000 */
[----:B------:R-:W-:Y:S01]  /*3100*/  FADD.FTZ R157, R222, -R157 ;  /* 0x8000009dde9d7221 */ /* 0x000fe20000010000 */
[----:B------:R-:W-:Y:S01]  /*3110*/  FMUL.FTZ R162, R162, UR24 ;  /* 0x00000018a2a27c20 */ /* 0x000fe20008410000 */
[----:B------:R-:W-:-:S02]  /*3120*/  FMUL.FTZ R163, R163, UR24 ;  /* 0x00000018a3a37c20 */ /* 0x000fc40008410000 */
[----:B------:R-:W-:Y:S01]  /*3130*/  FMUL.FTZ R161, R157, UR24 ;  /* 0x000000189da17c20 */ /* 0x000fe20008410000 */
[----:B------:R-:W-:Y:S01]  /*3140*/  FMUL.FTZ R157, R158, UR12 ;  /* 0x0000000c9e9d7c20 */ /* 0x000fe20008410000 */
[----:B------:R-:W-:Y:S01]  /*3150*/  FMUL.FTZ R158, R159, UR12 ;  /* 0x0000000c9f9e7c20 */ /* 0x000fe20008410000 */
[----:B------:R-:W-:Y:S01]  /*3160*/  FMUL.FTZ R159, R234, UR12 ;  /* 0x0000000cea9f7c20 */ /* 0x000fe20008410000 */
[----:B------:R-:W-:Y:S01]  /*3170*/  FMUL.FTZ R162, R162, UR12 ;  /* 0x0000000ca2a27c20 */ /* 0x000fe20008410000 */
[----:B------:R-:W-:Y:S01]  /*3180*/  FMUL.FTZ R161, R161, UR12 ;  /* 0x0000000ca1a17c20 */ /* 0x000fe20008410000 */
[----:B------:R-:W-:Y:S01]  /*3190*/  FMUL.FTZ R234, R163, UR12 ;  /* 0x0000000ca3ea7c20 */ /* 0x000fe20008410000 */
[----:B------:R-:W-:-:S03]  /*31a0*/  F2FP.BF16.F32.PACK_AB R157, R158, R157 ;  /* 0x0000009d9e9d723e */ /* 0x000fc600000010ff */
[----:B------:R-:W-:Y:S02]  /*31b0*/  F2FP.BF16.F32.PACK_AB R158, R161, R162 ;  /* 0x000000a2a19e723e */ /* 0x000fe400000010ff */
[----:B------:R-:W-:Y:S01]  /*31c0*/  F2FP.BF16.F32.PACK_AB R159, R234, R159 ;  /* 0x0000009fea9f723e */ /* 0x000fe200000010ff */
[----:B------:R-:W-:Y:S06]  /*31d0*/  BRA `(.L_x_18) ;  /* 0x0000000000a07947 */ /* 0x000fec0003800000 */
.L_x_17:
[--C-:B------:R-:W-:Y:S01]  /*31e0*/  FFMA.FTZ R128, R223, UR4, R160.reuse ;  /* 0x00000004df807c23 */ /* 0x100fe200080100a0 */
[--C-:B------:R-:W-:Y:S01]  /*31f0*/  FFMA.FTZ R129, R220, UR4, R160.reuse ;  /* 0x00000004dc817c23 */ /* 0x100fe200080100a0 */
[--C-:B------:R-:W-:Y:S01]  /*3200*/  FFMA.FTZ R156, R227, UR4, R160.reuse ;  /* 0x00000004e39c7c23 */ /* 0x100fe200080100a0 */
[----:B------:R-:W-:Y:S01]  /*3210*/  FFMA.FTZ R161, R224, UR4, R160 ;  /* 0x00000004e0a17c23 */ /* 0x000fe200080100a0 */
[----:B------:R-:W-:Y:S01]  /*3220*/  FADD.FTZ R128, R221, -R128 ;  /* 0x80000080dd807221 */ /* 0x000fe20000010000 */
[----:B------:R-:W-:Y:S01]  /*3230*/  FADD.FTZ R129, R218, -R129 ;  /* 0x80000081da817221 */ /* 0x000fe20000010000 */
[----:B------:R-:W-:Y:S01]  /*3240*/  FFMA.FTZ R157, R228, UR4, R160 ;  /* 0x00000004e49d7c23 */ /* 0x000fe200080100a0 */
[----:B------:R-:W-:Y:S01]  /*3250*/  FADD.FTZ R156, R225, -R156 ;  /* 0x8000009ce19c7221 */ /* 0x000fe20000010000 */
[----:B------:R-:W-:Y:S01]  /*3260*/  FMUL.FTZ R128, R128, UR24 ;  /* 0x0000001880807c20 */ /* 0x000fe20008410000 */
[----:B------:R-:W-:Y:S01]  /*3270*/  FMUL.FTZ R129, R129, UR24 ;  /* 0x0000001881817c20 */ /* 0x000fe20008410000 */
[----:B------:R-:W-:Y:S01]  /*3280*/  FADD.FTZ R161, R222, -R161 ;  /* 0x800000a1dea17221 */ /* 0x000fe20000010000 */
[----:B------:R-:W-:Y:S01]  /*3290*/  FADD.FTZ R157, R226, -R157 ;  /* 0x8000009de29d7221 */ /* 0x000fe20000010000 */
[----:B------:R-:W-:Y:S01]  /*32a0*/  FMUL.FTZ R159, R128, UR12 ;  /* 0x0000000c809f7c20 */ /* 0x000fe20008410000 */
[C---:B------:R-:W-:Y:S01]  /*32b0*/  FMUL.FTZ R130, R129.reuse, UR12 ;  /* 0x0000000c81827c20 */ /* 0x040fe20008410000 */
[----:B------:R-:W-:Y:S01]  /*32c0*/  F2FP.BF16.F32.PACK_AB R131, R129, R128 ;  /* 0x000000808183723e */ /* 0x000fe200000010ff */
[--C-:B------:R-:W-:Y:S01]  /*32d0*/  FFMA.FTZ R128, R235, UR4, R160.reuse ;  /* 0x00000004eb807c23 */ /* 0x100fe200080100a0 */
[--C-:B------:R-:W-:Y:S01]  /*32e0*/  FFMA.FTZ R129, R232, UR4, R160.reuse ;  /* 0x00000004e8817c23 */ /* 0x100fe200080100a0 */
[----:B------:R-:W-:Y:S01]  /*32f0*/  FMUL.FTZ R158, R156, UR24 ;  /* 0x000000189c9e7c20 */ /* 0x000fe20008410000 */
[----:B------:R-:W-:Y:S01]  /*3300*/  F2FP.BF16.F32.PACK_AB R159, R130, R159 ;  /* 0x0000009f829f723e */ /* 0x000fe200000010ff */
[----:B------:R-:W-:Y:S01]  /*3310*/  FFMA.FTZ R130, R231, UR4, R160 ;  /* 0x00000004e7827c23 */ /* 0x000fe200080100a0 */
[----:B------:R-:W-:Y:S01]  /*3320*/  FADD.FTZ R128, R233, -R128 ;  /* 0x80000080e9807221 */ /* 0x000fe20000010000 */
[----:B------:R-:W-:Y:S01]  /*3330*/  FADD.FTZ R129, R230, -R129 ;  /* 0x80000081e6817221 */ /* 0x000fe20000010000 */
[----:B------:R-:W-:Y:S01]  /*3340*/  FMUL.FTZ R163, R161, UR24 ;  /* 0x00000018a1a37c20 */ /* 0x000fe20008410000 */
[----:B------:R-:W-:Y:S01]  /*3350*/  FADD.FTZ R130, R229, -R130 ;  /* 0x80000082e5827221 */ /* 0x000fe20000010000 */
[----:B------:R-:W-:Y:S01]  /*3360*/  FMUL.FTZ R161, R157, UR24 ;  /* 0x000000189da17c20 */ /* 0x000fe20008410000 */
[----:B------:R-:W-:Y:S01]  /*3370*/  FMUL.FTZ R128, R128, UR24 ;  /* 0x0000001880807c20 */ /* 0x000fe20008410000 */
[----:B------:R-:W-:Y:S01]  /*3380*/  FMUL.FTZ R157, R129, UR24 ;  /* 0x00000018819d7c20 */ /* 0x000fe20008410000 */
[----:B------:R-:W-:Y:S01]  /*3390*/  FMUL.FTZ R156, R130, UR24 ;  /* 0x00000018829c7c20 */ /* 0x000fe20008410000 */
[C---:B------:R-:W-:Y:S01]  /*33a0*/  F2FP.BF16.F32.PACK_AB R130, R163.reuse, R158 ;  /* 0x0000009ea382723e */ /* 0x040fe200000010ff */
[----:B------:R-:W-:Y:S01]  /*33b0*/  FMUL.FTZ R237, R163, UR12 ;  /* 0x0000000ca3ed7c20 */ /* 0x000fe20008410000 */
[C---:B------:R-:W-:Y:S01]  /*33c0*/  FMUL.FTZ R163, R161.reuse, UR12 ;  /* 0x0000000ca1a37c20 */ /* 0x040fe20008410000 */
[----:B------:R-:W-:Y:S01]  /*33d0*/  FMUL.FTZ R162, R156, UR12 ;  /* 0x0000000c9ca27c20 */ /* 0x000fe20008410000 */
[----:B------:R-:W-:Y:S01]  /*33e0*/  F2FP.BF16.F32.PACK_AB R129, R161, R156 ;  /* 0x0000009ca181723e */ /* 0x000fe200000010ff */
[----:B------:R-:W-:Y:S01]  /*33f0*/  FMUL.FTZ R234, R158, UR12 ;  /* 0x0000000c9eea7c20 */ /* 0x000fe20008410000 */
[----:B------:R-:W-:Y:S01]  /*3400*/  FMUL.FTZ R156, R128, UR12 ;  /* 0x0000000c809c7c20 */ /* 0x000fe20008410000 */
[C---:B------:R-:W-:Y:S01]  /*3410*/  FMUL.FTZ R161, R157.reuse, UR12 ;  /* 0x0000000c9da17c20 */ /* 0x040fe20008410000 */
[----:B------:R-:W-:-:S02]  /*3420*/  F2FP.BF16.F32.PACK_AB R128, R157, R128 ;  /* 0x000000809d80723e */ /* 0x000fc400000010ff */
[----:B------:R-:W-:Y:S02]  /*3430*/  F2FP.BF16.F32.PACK_AB R158, R237, R234 ;  /* 0x000000eaed9e723e */ /* 0x000fe400000010ff */
[----:B------:R-:W-:Y:S02]  /*3440*/  F2FP.BF16.F32.PACK_AB R157, R163, R162 ;  /* 0x000000a2a39d723e */ /* 0x000fe400000010ff */
[----:B------:R-:W-:-:S07]  /*3450*/  F2FP.BF16.F32.PACK_AB R156, R161, R156 ;  /* 0x0000009ca19c723e */ /* 0x000fce00000010ff */
.L_x_18:
[----:B------:R-:W0:Y:S08]  /*3460*/  @P0 LDC.64 R236, c[0x0][0x478] ;  /* 0x00011e00ffec0b82 */ /* 0x000e300000000a00 */
[----:B------:R-:W1:Y:S01]  /*3470*/  LDC.64 R162, c[0x0][0x468] ;  /* 0x00011a00ffa27b82 */ /* 0x000e620000000a00 */
[----:B0-----:R-:W-:-:S05]  /*3480*/  @P0 IMAD.WIDE.U32 R236, R30, 0x10, R236 ;  /* 0x000000101eec0825 */ /* 0x001fca00078e00ec */
[----:B------:R0:W-:Y:S01]  /*3490*/  @P0 STG.E.128 desc[UR14][R236.64], R128 ;  /* 0x00000080ec000986 */ /* 0x0001e2000c101d0e */
[C---:B-1----:R-:W-:Y:S01]  /*34a0*/  IMAD.WIDE.U32 R162, R30.reuse, 0x10, R162 ;  /* 0x000000101ea27825 */ /* 0x042fe200078e00a2 */
[----:B------:R-:W-:-:S04]  /*34b0*/  IADD3 R30, PT, PT, R30, 0x80, RZ ;  /* 0x000000801e1e7810 */ /* 0x000fc80007ffe0ff */
[----:B------:R0:W-:Y:S03]  /*34c0*/  STG.E.128 desc[UR14][R162.64], R156 ;  /* 0x0000009ca2007986 */ /* 0x0001e6000c101d0e */
.L_x_16:
[----:B------:R-:W-:Y:S05]  /*34d0*/  BSYNC.RECONVERGENT B1 ;  /* 0x0000000000017941 */ /* 0x000fea0003800200 */
.L_x_15:
[----:B------:R-:W-:Y:S04]  /*34e0*/  BSSY.RECONVERGENT B1, `(.L_x_19) ;  /* 0x0000059000017945 */ /* 0x000fe80003800200 */
[----:B------:R-:W-:Y:S05]  /*34f0*/  @!P4 BRA `(.L_x_20) ;  /* 0x00000004005cc947 */ /* 0x000fea0003800000 */
[----:B------:R-:W-:-:S04]  /*3500*/  ISETP.NE.U32.AND P0, PT, RZ, UR20, PT ;  /* 0x00000014ff007c0c */ /* 0x000fc8000bf05070 */
[----:B------:R-:W-:-:S13]  /*3510*/  ISETP.NE.AND.EX P0, PT, RZ, UR21, PT, P0 ;  /* 0x00000015ff007c0c */ /* 0x000fda000bf05300 */
[----:B------:R-:W-:Y:S05]  /*3520*/  @!P0 BRA `(.L_x_21) ;  /* 0x0000000000a48947 */ /* 0x000fea0003800000 */
[--C-:B0-----:R-:W-:Y:S01]  /*3530*/  FFMA.FTZ R128, R207, UR4, R160.reuse ;  /* 0x00000004cf807c23 */ /* 0x101fe200080100a0 */
        /* <DEDUP_REMOVED lines=38> */
[----:B------:R-:W-:Y:S01]  /*37a0*/  F2FP.BF16.F32.PACK_AB R156, R161, R156 ;  /* 0x0000009ca19c723e */ /* 0x000fe200000010ff */
[----:B------:R-:W-:Y:S06]  /*37b0*/  BRA `(.L_x_22) ;  /* 0x0000000000907947 */ /* 0x000fec0003800000 */
.L_x_21:
[--C-:B0-----:R-:W-:Y:S01]  /*37c0*/  FFMA.FTZ R156, R219, UR4, R160.reuse ;  /* 0x00000004db9c7c23 */ /* 0x101fe200080100a0 */
        /* <DEDUP_REMOVED lines=34> */
[----:B------:R-:W-:-:S07]  /*39f0*/  F2FP.BF16.F32.PACK_AB R159, R234, R159 ;  /* 0x0000009fea9f723e */ /* 0x000fce00000010ff */
.L_x_22:
[----:B------:R-:W0:Y:S08]  /*3a00*/  @P0 LDC.64 R236, c[0x0][0x478] ;  /* 0x00011e00ffec0b82 */ /* 0x000e300000000a00 */
[----:B------:R-:W1:Y:S01]  /*3a10*/  LDC.64 R162, c[0x0][0x468] ;  /* 0x00011a00ffa27b82 */ /* 0x000e620000000a00 */
[----:B0-----:R-:W-:-:S05]  /*3a20*/  @P0 IMAD.WIDE.U32 R236, R30, 0x10, R236 ;  /* 0x000000101eec0825 */ /* 0x001fca00078e00ec */
[----:B------:R2:W-:Y:S01]  /*3a30*/  @P0 STG.E.128 desc[UR14][R236.64], R128 ;  /* 0x00000080ec000986 */ /* 0x0005e2000c101d0e */
[C---:B-1----:R-:W-:Y:S01]  /*3a40*/  IMAD.WIDE.U32 R162, R30.reuse, 0x10, R162 ;  /* 0x000000101ea27825 */ /* 0x042fe200078e00a2 */
[----:B------:R-:W-:-:S04]  /*3a50*/  IADD3 R30, PT, PT, R30, 0x80, RZ ;  /* 0x000000801e1e7810 */ /* 0x000fc80007ffe0ff */
[----:B------:R2:W-:Y:S03]  /*3a60*/  STG.E.128 desc[UR14][R162.64], R156 ;  /* 0x0000009ca2007986 */ /* 0x0005e6000c101d0e */
.L_x_20:
[----:B------:R-:W-:Y:S05]  /*3a70*/  BSYNC.RECONVERGENT B1 ;  /* 0x0000000000017941 */ /* 0x000fea0003800200 */
.L_x_19:
[----:B------:R-:W-:Y:S04]  /*3a80*/  BSSY.RECONVERGENT B1, `(.L_x_23) ;  /* 0x0000059000017945 */ /* 0x000fe80003800200 */
[----:B------:R-:W-:Y:S05]  /*3a90*/  @!P3 BRA `(.L_x_24) ;  /* 0x00000004005cb947 */ /* 0x000fea0003800000 */
[----:B------:R-:W-:-:S04]  /*3aa0*/  ISETP.NE.U32.AND P0, PT, RZ, UR20, PT ;  /* 0x00000014ff007c0c */ /* 0x000fc8000bf05070 */
[----:B------:R-:W-:-:S13]  /*3ab0*/  ISETP.NE.AND.EX P0, PT, RZ, UR21, PT, P0 ;  /* 0x00000015ff007c0c */ /* 0x000fda000bf05300 */
[----:B------:R-:W-:Y:S05]  /*3ac0*/  @!P0 BRA `(.L_x_25) ;  /* 0x0000000000a48947 */ /* 0x000fea0003800000 */
[--C-:B0-2---:R-:W-:Y:S01]  /*3ad0*/  FFMA.FTZ R129, R31, UR4, R160.reuse ;  /* 0x000000041f817c23 */ /* 0x105fe200080100a0 */
        /* <DEDUP_REMOVED lines=26> */
[----:B------:R-:W-:Y:S01]  /*3c80*/  FMUL.FTZ R161, R158, UR24 ;  /* 0x000000189ea17c20 */ /* 0x000fe20008410000 */
[----:B------:R-:W-:Y:S01]  /*3c90*/  FMUL.FTZ R157, R130, UR24 ;  /* 0x00000018829d7c20 */ /* 0x000fe20008410000 */
[----:B------:R-:W-:Y:S01]  /*3ca0*/  FMUL.FTZ R158, R162, UR12 ;  /* 0x0000000ca29e7c20 */ /* 0x000fe20008410000 */
[----:B------:R-:W-:Y:S01]  /*3cb0*/  F2FP.BF16.F32.PACK_AB R130, R163, R162 ;  /* 0x000000a2a382723e */ /* 0x000fe200000010ff */
[----:B------:R-:W-:Y:S01]  /*3cc0*/  FMUL.FTZ R162, R156, UR12 ;  /* 0x0000000c9ca27c20 */ /* 0x000fe20008410000 */
[C---:B------:R-:W-:Y:S01]  /*3cd0*/  F2FP.BF16.F32.PACK_AB R129, R161.reuse, R156 ;  /* 0x0000009ca181723e */ /* 0x040fe200000010ff */
        /* <DEDUP_REMOVED lines=8> */
.L_x_25:
[--C-:B0-2---:R-:W-:Y:S01]  /*3d60*/  FFMA.FTZ R157, R169, UR4, R160.reuse ;  /* 0x00000004a99d7c23 */ /* 0x105fe200080100a0 */
[--C-:B------:R-:W-:Y:S01]  /*3d70*/  FFMA.FTZ R156, R170, UR4, R160.reuse ;  /* 0x00000004aa9c7c23 */ /* 0x100fe200080100a0 */
[--C-:B------:R-:W-:Y:S01]  /*3d80*/  FFMA.FTZ R159, R167, UR4, R160.reuse ;  /* 0x00000004a79f7c23 */ /* 0x100fe200080100a0 */
[----:B------:R-:W-:Y:S01]  /*3d90*/  FFMA.FTZ R162, R166, UR4, R160 ;  /* 0x00000004a6a27c23 */ /* 0x000fe200080100a0 */
[----:B------:R-:W-:Y:S01]  /*3da0*/  FADD.FTZ R157, R200, -R157 ;  /* 0x8000009dc89d7221 */ /* 0x000fe20000010000 */
[----:B------:R-:W-:Y:S01]  /*3db0*/  FADD.FTZ R156, R203, -R156 ;  /* 0x8000009ccb9c7221 */ /* 0x000fe20000010000 */
[--C-:B------:R-:W-:Y:S01]  /*3dc0*/  FFMA.FTZ R161, R31, UR4, R160.reuse ;  /* 0x000000041fa17c23 */ /* 0x100fe200080100a0 */
[----:B------:R-:W-:Y:S01]  /*3dd0*/  FFMA.FTZ R234, R168, UR4, R160 ;  /* 0x00000004a8ea7c23 */ /* 0x000fe200080100a0 */
[----:B------:R-:W-:Y:S01]  /*3de0*/  FMUL.FTZ R157, R157, UR24 ;  /* 0x000000189d9d7c20 */ /* 0x000fe20008410000 */
[----:B------:R-:W-:Y:S01]  /*3df0*/  FMUL.FTZ R158, R156, UR24 ;  /* 0x000000189c9e7c20 */ /* 0x000fe20008410000 */
[----:B------:R-:W-:Y:S01]  /*3e00*/  FADD.FTZ R159, R198, -R159 ;  /* 0x8000009fc69f7221 */ /* 0x000fe20000010000 */
[----:B------:R-:W-:Y:S01]  /*3e10*/  FADD.FTZ R162, R199, -R162 ;  /* 0x800000a2c7a27221 */ /* 0x000fe20000010000 */
[----:B------:R-:W-:Y:S01]  /*3e20*/  FMUL.FTZ R156, R157, UR12 ;  /* 0x0000000c9d9c7c20 */ /* 0x000fe20008410000 */
[----:B------:R-:W-:Y:S01]  /*3e30*/  FMUL.FTZ R157, R158, UR12 ;  /* 0x0000000c9e9d7c20 */ /* 0x000fe20008410000 */
[----:B------:R-:W-:Y:S01]  /*3e40*/  FFMA.FTZ R158, R164, UR4, R160 ;  /* 0x00000004a49e7c23 */ /* 0x000fe200080100a0 */
[----:B------:R-:W-:Y:S01]  /*3e50*/  FADD.FTZ R163, R194, -R161 ;  /* 0x800000a1c2a37221 */ /* 0x000fe20000010000 */
[----:B------:R-:W-:Y:S01]  /*3e60*/  FADD.FTZ R234, R197, -R234 ;  /* 0x800000eac5ea7221 */ /* 0x000fe20000010000 */
[----:B------:R-:W-:Y:S01]  /*3e70*/  FMUL.FTZ R159, R159, UR24 ;  /* 0x000000189f9f7c20 */ /* 0x000fe20008410000 */
[----:B------:R-:W-:Y:S01]  /*3e80*/  F2FP.BF16.F32.PACK_AB R156, R157, R156 ;  /* 0x0000009c9d9c723e */ /* 0x000fe200000010ff */
[----:B------:R-:W-:Y:S01]  /*3e90*/  FFMA.FTZ R157, R165, UR4, R160 ;  /* 0x00000004a59d7c23 */ /* 0x000fe200080100a0 */
[----:B------:R-:W-:Y:S01]  /*3ea0*/  FADD.FTZ R158, R201, -R158 ;  /* 0x8000009ec99e7221 */ /* 0x000fe20000010000 */
[----:B------:R-:W-:Y:S01]  /*3eb0*/  FMUL.FTZ R162, R162, UR24 ;  /* 0x00000018a2a27c20 */ /* 0x000fe20008410000 */
[----:B------:R-:W-:Y:S01]  /*3ec0*/  FMUL.FTZ R163, R163, UR24 ;  /* 0x00000018a3a37c20 */ /* 0x000fe20008410000 */
[----:B------:R-:W-:Y:S01]  /*3ed0*/  FADD.FTZ R157, R196, -R157 ;  /* 0x8000009dc49d7221 */ /* 0x000fe20000010000 */
[----:B------:R-:W-:Y:S01]  /*3ee0*/  FMUL.FTZ R158, R158, UR24 ;  /* 0x000000189e9e7c20 */ /* 0x000fe20008410000 */
[----:B------:R-:W-:Y:S01]  /*3ef0*/  FMUL.FTZ R234, R234, UR24 ;  /* 0x00000018eaea7c20 */ /* 0x000fe20008410000 */
[----:B------:R-:W-:Y:S01]  /*3f00*/  FMUL.FTZ R162, R162, UR12 ;  /* 0x0000000ca2a27c20 */ /* 0x000fe20008410000 */
[----:B------:R-:W-:Y:S01]  /*3f10*/  FMUL.FTZ R161, R157, UR24 ;  /* 0x000000189da17c20 */ /* 0x000fe20008410000 */
[----:B------:R-:W-:Y:S01]  /*3f20*/  FMUL.FTZ R157, R159, UR12 ;  /* 0x0000000c9f9d7c20 */ /* 0x000fe20008410000 */
[----:B------:R-:W-:Y:S01]  /*3f30*/  FMUL.FTZ R158, R158, UR12 ;  /* 0x0000000c9e9e7c20 */ /* 0x000fe20008410000 */
[----:B------:R-:W-:Y:S01]  /*3f40*/  FMUL.FTZ R159, R163, UR12 ;  /* 0x0000000ca39f7c20 */ /* 0x000fe20008410000 */
[----:B------:R-:W-:Y:S01]  /*3f50*/  FMUL.FTZ R161, R161, UR12 ;  /* 0x0000000ca1a17c20 */ /* 0x000fe20008410000 */
[----:B------:R-:W-:-:S02]  /*3f60*/  FMUL.FTZ R234, R234, UR12 ;  /* 0x0000000ceaea7c20 */ /* 0x000fc40008410000 */
[----:B------:R-:W-:Y:S02]  /*3f70*/  F2FP.BF16.F32.PACK_AB R157, R158, R157 ;  /* 0x0000009d9e9d723e */ /* 0x000fe400000010ff */
[----:B------:R-:W-:Y:S02]  /*3f80*/  F2FP.BF16.F32.PACK_AB R158, R162, R161 ;  /* 0x000000a1a29e723e */ /* 0x000fe400000010ff */
[----:B------:R-:W-:-:S07]  /*3f90*/  F2FP.BF16.F32.PACK_AB R159, R234, R159 ;  /* 0x0000009fea9f723e */ /* 0x000fce00000010ff */
.L_x_26:
[----:B------:R-:W0:Y:S08]  /*3fa0*/  @P0 LDC.64 R236, c[0x0][0x478] ;  /* 0x00011e00ffec0b82 */ /* 0x000e300000000a00 */
[----:B------:R-:W1:Y:S01]  /*3fb0*/  LDC.64 R162, c[0x0][0x468] ;  /* 0x00011a00ffa27b82 */ /* 0x000e620000000a00 */
[----:B0-----:R-:W-:-:S05]  /*3fc0*/  @P0 IMAD.WIDE.U32 R236, R30, 0x10, R236 ;  /* 0x000000101eec0825 */ /* 0x001fca00078e00ec */
[----:B------:R3:W-:Y:S01]  /*3fd0*/  @P0 STG.E.128 desc[UR14][R236.64], R128 ;  /* 0x00000080ec000986 */ /* 0x0007e2000c101d0e */
[C---:B-1----:R-:W-:Y:S01]  /*3fe0*/  IMAD.WIDE.U32 R162, R30.reuse, 0x10, R162 ;  /* 0x000000101ea27825 */ /* 0x042fe200078e00a2 */
[----:B------:R-:W-:-:S04]  /*3ff0*/  IADD3 R30, PT, PT, R30, 0x80, RZ ;  /* 0x000000801e1e7810 */ /* 0x000fc80007ffe0ff */
[----:B------:R3:W-:Y:S03]  /*4000*/  STG.E.128 desc[UR14][R162.64], R156 ;  /* 0x0000009ca2007986 */ /* 0x0007e6000c101d0e */
.L_x_24:
[----:B------:R-:W-:Y:S05]  /*4010*/  BSYNC.RECONVERGENT B1 ;  /* 0x0000000000017941 */ /* 0x000fea0003800200 */
.L_x_23:
[----:B------:R-:W-:Y:S04]  /*4020*/  BSSY.RECONVERGENT B1, `(.L_x_27) ;  /* 0x0000059000017945 */ /* 0x000fe80003800200 */
[----:B------:R-:W-:Y:S05]  /*4030*/  @!P2 BRA `(.L_x_28) ;  /* 0x00000004005ca947 */ /* 0x000fea0003800000 */
[----:B------:R-:W-:-:S04]  /*4040*/  ISETP.NE.U32.AND P0, PT, RZ, UR20, PT ;  /* 0x00000014ff007c0c */ /* 0x000fc8000bf05070 */
[----:B------:R-:W-:-:S13]  /*4050*/  ISETP.NE.AND.EX P0, PT, RZ, UR21, PT, P0 ;  /* 0x00000015ff007c0c */ /* 0x000fda000bf05300 */
[----:B------:R-:W-:Y:S05]  /*4060*/  @!P0 BRA `(.L_x_29) ;  /* 0x0000000000a48947 */ /* 0x000fea0003800000 */
[--C-:B0-23--:R-:W-:Y:S01]  /*4070*/  FFMA.FTZ R129, R29, UR4, R160.reuse ;  /* 0x000000041d817c23 */ /* 0x10dfe200080100a0 */
        /* <DEDUP_REMOVED lines=40> */
.L_x_29:
[--C-:B0-23--:R-:W-:Y:S01]  /*4300*/  FFMA.FTZ R157, R23, UR4, R160.reuse ;  /* 0x00000004179d7c23 */ /* 0x10dfe200080100a0 */
        /* <DEDUP_REMOVED lines=35> */
.L_x_30:
[----:B------:R-:W0:Y:S08]  /*4540*/  @P0 LDC.64 R236, c[0x0][0x478] ;  /* 0x00011e00ffec0b82 */ /* 0x000e300000000a00 */
[----:B------:R-:W1:Y:S01]  /*4550*/  LDC.64 R162, c[0x0][0x468] ;  /* 0x00011a00ffa27b82 */ /* 0x000e620000000a00 */
[----:B0-----:R-:W-:-:S05]  /*4560*/  @P0 IMAD.WIDE.U32 R236, R30, 0x10, R236 ;  /* 0x000000101eec0825 */ /* 0x001fca00078e00ec */
[----:B------:R4:W-:Y:S01]  /*4570*/  @P0 STG.E.128 desc[UR14][R236.64], R128 ;  /* 0x00000080ec000986 */ /* 0x0009e2000c101d0e */
[C---:B-1----:R-:W-:Y:S01]  /*4580*/  IMAD.WIDE.U32 R162, R30.reuse, 0x10, R162 ;  /* 0x000000101ea27825 */ /* 0x042fe200078e00a2 */
[----:B------:R-:W-:-:S04]  /*4590*/  IADD3 R30, PT, PT, R30, 0x80, RZ ;  /* 0x000000801e1e7810 */ /* 0x000fc80007ffe0ff */
[----:B------:R4:W-:Y:S03]  /*45a0*/  STG.E.128 desc[UR14][R162.64], R156 ;  /* 0x0000009ca2007986 */ /* 0x0009e6000c101d0e */
.L_x_28:
[----:B------:R-:W-:Y:S05]  /*45b0*/  BSYNC.RECONVERGENT B1 ;  /* 0x0000000000017941 */ /* 0x000fea0003800200 */
.L_x_27:
[----:B------:R-:W-:Y:S05]  /*45c0*/  @!P1 BRA `(.L_x_31) ;  /* 0x00000028007c9947 */ /* 0x000fea0003800000 */
[----:B------:R-:W-:-:S04]  /*45d0*/  ISETP.NE.U32.AND P0, PT, RZ, UR20, PT ;  /* 0x00000014ff007c0c */ /* 0x000fc8000bf05070 */
[----:B------:R-:W-:-:S13]  /*45e0*/  ISETP.NE.AND.EX P0, PT, RZ, UR21, PT, P0 ;  /* 0x00000015ff007c0c */ /* 0x000fda000bf05300 */
[----:B------:R-:W-:Y:S05]  /*45f0*/  @!P0 BRA `(.L_x_32) ;  /* 0x0000000000a48947 */ /* 0x000fea0003800000 */
[--C-:B0-234-:R-:W-:Y:S01]  /*4600*/  FFMA.FTZ R158, R175, UR4, R160.reuse ;  /* 0x00000004af9e7c23 */ /* 0x11dfe200080100a0 */
[--C-:B------:R-:W-:Y:S01]  /*4610*/  FFMA.FTZ R162, R172, UR4, R160.reuse ;  /* 0x00000004aca27c23 */ /* 0x100fe200080100a0 */
[--C-:B------:R-:W-:Y:S01]  /*4620*/  FFMA.FTZ R156, R179, UR4, R160.reuse ;  /* 0x00000004b39c7c23 */ /* 0x100fe200080100a0 */
[--C-:B------:R-:W-:Y:S01]  /*4630*/  FFMA.FTZ R157, R176, UR4, R160.reuse ;  /* 0x00000004b09d7c23 */ /* 0x100fe200080100a0 */
[--C-:B------:R-:W-:Y:S01]  /*4640*/  FFMA.FTZ R130, R183, UR4, R160.reuse ;  /* 0x00000004b7827c23 */ /* 0x100fe200080100a0 */
[--C-:B------:R-:W-:Y:S01]  /*4650*/  FFMA.FTZ R131, R180, UR4, R160.reuse ;  /* 0x00000004b4837c23 */ /* 0x100fe200080100a0 */
[--C-:B------:R-:W-:Y:S01]  /*4660*/  FFMA.FTZ R128, R187, UR4, R160.reuse ;  /* 0x00000004bb807c23 */ /* 0x100fe200080100a0 */
[----:B------:R-:W-:Y:S01]  /*4670*/  FFMA.FTZ R129, R184, UR4, R160 ;  /* 0x00000004b8817c23 */ /* 0x000fe200080100a0 */
[----:B------:R-:W-:Y:S01]  /*4680*/  FADD.FTZ R158, R173, -R158 ;  /* 0x8000009ead9e7221 */ /* 0x000fe20000010000 */
[----:B------:R-:W-:Y:S01]  /*4690*/  FADD.FTZ R162, R171, -R162 ;  /* 0x800000a2aba27221 */ /* 0x000fe20000010000 */
[----:B------:R-:W-:Y:S01]  /*46a0*/  FADD.FTZ R156, R177, -R156 ;  /* 0x8000009cb19c7221 */ /* 0x000fe20000010000 */
[----:B------:R-:W-:Y:S01]  /*46b0*/  FADD.FTZ R157, R174, -R157 ;  /* 0x8000009dae9d7221 */ /* 0x000fe20000010000 */
[----:B------:R-:W-:Y:S01]  /*46c0*/  FADD.FTZ R130, R181, -R130 ;  /* 0x80000082b5827221 */ /* 0x000fe20000010000 */
[----:B------:R-:W-:Y:S01]  /*46d0*/  FADD.FTZ R131, R178, -R131 ;  /* 0x80000083b2837221 */ /* 0x000fe20000010000 */
[----:B------:R-:W-:Y:S01]  /*46e0*/  FADD.FTZ R128, R185, -R128 ;  /* 0x80000080b9807221 */ /* 0x000fe20000010000 */
        /* <DEDUP_REMOVED lines=10> */
[C---:B------:R-:W-:Y:S01]  /*4790*/  F2FP.BF16.F32.PACK_AB R131, R163.reuse, R160 ;  /* 0x000000a0a383723e */ /* 0x040fe200000010ff */
[----:B------:R-:W-:Y:S01]  /*47a0*/  FMUL.FTZ R239, R163, UR12 ;  /* 0x0000000ca3ef7c20 */ /* 0x000fe20008410000 */
[C---:B------:R-:W-:Y:S01]  /*47b0*/  F2FP.BF16.F32.PACK_AB R130, R161.reuse, R158 ;  /* 0x0000009ea182723e */ /* 0x040fe200000010ff */
[----:B------:R-:W-:Y:S01]  /*47c0*/  FMUL.FTZ R237, R161, UR12 ;  /* 0x0000000ca1ed7c20 */ /* 0x000fe20008410000 */
[----:B------:R-:W-:Y:S01]  /*47d0*/  FMUL.FTZ R160, R156, UR12 ;  /* 0x0000000c9ca07c20 */ /* 0x000fe20008410000 */
[C---:B------:R-:W-:Y:S01]  /*47e0*/  F2FP.BF16.F32.PACK_AB R129, R159.reuse, R156 ;  /* 0x0000009c9f81723e */ /* 0x040fe200000010ff */
[----:B------:R-:W-:Y:S01]  /*47f0*/  FMUL.FTZ R162, R158, UR12 ;  /* 0x0000000c9ea27c20 */ /* 0x000fe20008410000 */
[----:B------:R-:W-:Y:S01]  /*4800*/  FMUL.FTZ R163, R159, UR12 ;  /* 0x0000000c9fa37c20 */ /* 0x000fe20008410000 */
[----:B------:R-:W-:Y:S01]  /*4810*/  FMUL.FTZ R156, R128, UR12 ;  /* 0x0000000c809c7c20 */ /* 0x000fe20008410000 */
[C---:B------:R-:W-:Y:S01]  /*4820*/  FMUL.FTZ R161, R157.reuse, UR12 ;  /* 0x0000000c9da17c20 */ /* 0x040fe20008410000 */
[----:B------:R-:W-:-:S02]  /*4830*/  F2FP.BF16.F32.PACK_AB R128, R157, R128 ;  /* 0x000000809d80723e */ /* 0x000fc400000010ff */
[----:B------:R-:W-:Y:S02]  /*4840*/  F2FP.BF16.F32.PACK_AB R159, R239, R234 ;  /* 0x000000eaef9f723e */ /* 0x000fe400000010ff */
[----:B------:R-:W-:Y:S02]  /*4850*/  F2FP.BF16.F32.PACK_AB R158, R237, R162 ;  /* 0x000000a2ed9e723e */ /* 0x000fe400000010ff */
[----:B------:R-:W-:Y:S02]  /*4860*/  F2FP.BF16.F32.PACK_AB R157, R163, R160 ;  /* 0x000000a0a39d723e */ /* 0x000fe400000010ff */
[----:B------:R-:W-:Y:S01]  /*4870*/  F2FP.BF16.F32.PACK_AB R156, R161, R156 ;  /* 0x0000009ca19c723e */ /* 0x000fe200000010ff */
[----:B------:R-:W-:Y:S06]  /*4880*/  BRA `(.L_x_33) ;  /* 0x0000000000907947 */ /* 0x000fec0003800000 */
.L_x_32:
        /* <DEDUP_REMOVED lines=32> */
[----:B------:R-:W-:-:S02]  /*4a90*/  F2FP.BF16.F32.PACK_AB R156, R157, R156 ;  /* 0x0000009c9d9c723e */ /* 0x000fc400000010ff */
[----:B------:R-:W-:Y:S02]  /*4aa0*/  F2FP.BF16.F32.PACK_AB R157, R159, R158 ;  /* 0x0000009e9f9d723e */ /* 0x000fe400000010ff */
[----:B------:R-:W-:Y:S02]  /*4ab0*/  F2FP.BF16.F32.PACK_AB R158, R161, R162 ;  /* 0x000000a2a19e723e */ /* 0x000fe400000010ff */
[----:B------:R-:W-:-:S07]  /*4ac0*/  F2FP.BF16.F32.PACK_AB R159, R163, R160 ;  /* 0x000000a0a39f723e */ /* 0x000fce00000010ff */
.L_x_33:
[----:B------:R-:W0:Y:S08]  /*4ad0*/  @P0 LDC.64 R162, c[0x0][0x478] ;  /* 0x00011e00ffa20b82 */ /* 0x000e300000000a00 */
[----:B------:R-:W1:Y:S01]  /*4ae0*/  LDC.64 R160, c[0x0][0x468] ;  /* 0x00011a00ffa07b82 */ /* 0x000e620000000a00 */
[----:B0-----:R-:W-:-:S05]  /*4af0*/  @P0 IMAD.WIDE.U32 R162, R30, 0x10, R162 ;  /* 0x000000101ea20825 */ /* 0x001fca00078e00a2 */
[----:B------:R0:W-:Y:S01]  /*4b00*/  @P0 STG.E.128 desc[UR14][R162.64], R128 ;  /* 0x00000080a2000986 */ /* 0x0001e2000c101d0e */
[----:B-1----:R-:W-:-:S05]  /*4b10*/  IMAD.WIDE.U32 R160, R30, 0x10, R160 ;  /* 0x000000101ea07825 */ /* 0x002fca00078e00a0 */
[----:B------:R0:W-:Y:S01]  /*4b20*/  STG.E.128 desc[UR14][R160.64], R156 ;  /* 0x0000009ca0007986 */ /* 0x0001e2000c101d0e */
[----:B------:R-:W-:Y:S05]  /*4b30*/  BRA `(.L_x_31) ;  /* 0x0000002400207947 */ /* 0x000fea0003800000 */
.L_x_14:
[----:B------:R-:W-:-:S04]  /*4b40*/  UISETP.NE.U32.AND UP1, UPT, UR20, URZ, UPT ;  /* 0x000000ff1400728c */ /* 0x000fc8000bf25070 */
[----:B------:R-:W-:-:S09]  /*4b50*/  UISETP.NE.AND.EX UP1, UPT, UR21, URZ, UPT, UP1 ;  /* 0x000000ff1500728c */ /* 0x000fd2000bf25310 */
[----:B------:R-:W-:Y:S05]  /*4b60*/  BRA.U UP1, `(.L_x_34) ;  /* 0x0000001101487547 */ /* 0x000fea000b800000 */
[----:B------:R-:W-:Y:S01]  /*4b70*/  ISETP.GT.U32.AND P0, PT, R2, 0x7f, PT ;  /* 0x0000007f0200780c */ /* 0x000fe20003f04070 */
[----:B------:R-:W-:-:S12]  /*4b80*/  BSSY.RECONVERGENT B1, `(.L_x_35) ;  /* 0x0000036000017945 */ /* 0x000fd80003800200 */
[----:B------:R-:W-:Y:S05]  /*4b90*/  @!P0 BRA `(.L_x_36) ;  /* 0x0000000000d08947 */ /* 0x000fea0003800000 */
[----:B-----5:R-:W-:Y:S01]  /*4ba0*/  PRMT R156, R135, 0x7632, R156 ;  /* 0x00007632879c7816 */ /* 0x020fe2000000009c */
[--C-:B------:R-:W-:Y:S01]  /*4bb0*/  FFMA.FTZ R157, R220, UR4, R160.reuse ;  /* 0x00000004dc9d7c23 */ /* 0x100fe200080100a0 */
[--C-:B------:R-:W-:Y:S01]  /*4bc0*/  FFMA.FTZ R158, R223, UR4, R160.reuse ;  /* 0x00000004df9e7c23 */ /* 0x100fe200080100a0 */
[--C-:B------:R-:W-:Y:S01]  /*4bd0*/  FFMA.FTZ R163, R224, UR4, R160.reuse ;  /* 0x00000004e0a37c23 */ /* 0x100fe200080100a0 */
[----:B------:R-:W-:Y:S01]  /*4be0*/  SHF.L.U32 R156, R156, 0x10, RZ ;  /* 0x000000109c9c7819 */ /* 0x000fe200000006ff */
[----:B------:R-:W-:Y:S01]  /*4bf0*/  FADD.FTZ R157, R218, -R157 ;  /* 0x8000009dda9d7221 */ /* 0x000fe20000010000 */
[----:B------:R-:W-:Y:S01]  /*4c00*/  FFMA.FTZ R159, R228, UR4, R160 ;  /* 0x00000004e49f7c23 */ /* 0x000fe200080100a0 */
[----:B------:R-:W-:Y:S01]  /*4c10*/  FADD.FTZ R237, R221, -R158 ;  /* 0x8000009edded7221 */ /* 0x000fe20000010000 */
[----:B------:R-:W-:Y:S01]  /*4c20*/  FADD.FTZ R162, R222, -R163 ;  /* 0x800000a3dea27221 */ /* 0x000fe20000010000 */
[--C-:B------:R-:W-:Y:S01]  /*4c30*/  FFMA.FTZ R161, R157, UR24, R156.reuse ;  /* 0x000000189da17c23 */ /* 0x100fe2000801009c */
[----:B------:R-:W-:Y:S01]  /*4c40*/  PRMT R157, R134, 0x7632, R157 ;  /* 0x00007632869d7816 */ /* 0x000fe2000000009d */
[----:B------:R-:W-:Y:S01]  /*4c50*/  FADD.FTZ R163, R226, -R159 ;  /* 0x8000009fe2a37221 */ /* 0x000fe20000010000 */
[----:B------:R-:W-:Y:S01]  /*4c60*/  PRMT R156, R133, 0x7632, R156 ;  /* 0x00007632859c7816 */ /* 0x000fe2000000009c */
[----:B------:R-:W-:Y:S01]  /*4c70*/  FFMA.FTZ R234, R231, UR4, R160 ;  /* 0x00000004e7ea7c23 */ /* 0x000fe200080100a0 */
[----:B------:R-:W-:-:S02]  /*4c80*/  SHF.L.U32 R157, R157, 0x10, RZ ;  /* 0x000000109d9d7819 */ /* 0x000fc400000006ff */
[----:B------:R-:W-:Y:S01]  /*4c90*/  SHF.L.U32 R158, R135, 0x10, RZ ;  /* 0x00000010879e7819 */ /* 0x000fe200000006ff */
[----:B------:R-:W-:Y:S01]  /*4ca0*/  FADD.FTZ R239, R229, -R234 ;  /* 0x800000eae5ef7221 */ /* 0x000fe20000010000 */
[----:B------:R-:W-:Y:S01]  /*4cb0*/  SHF.L.U32 R156, R156, 0x10, RZ ;  /* 0x000000109c9c7819 */ /* 0x000fe200000006ff */
[----:B------:R-:W-:Y:S01]  /*4cc0*/  FFMA.FTZ R157, R162, UR24, R157 ;  /* 0x00000018a29d7c23 */ /* 0x000fe2000801009d */
[----:B------:R-:W-:Y:S01]  /*4cd0*/  FFMA.FTZ R162, R227, UR4, R160 ;  /* 0x00000004e3a27c23 */ /* 0x000fe200080100a0 */
[--C-:B------:R-:W-:Y:S01]  /*4ce0*/  FFMA.FTZ R159, R237, UR24, R158.reuse ;  /* 0x00000018ed9f7c23 */ /* 0x100fe2000801009e */
[----:B------:R-:W-:Y:S01]  /*4cf0*/  PRMT R158, R132, 0x7632, R158 ;  /* 0x00007632849e7816 */ /* 0x000fe2000000009e */
[----:B------:R-:W-:Y:S01]  /*4d00*/  FFMA.FTZ R156, R163, UR24, R156 ;  /* 0x00000018a39c7c23 */ /* 0x000fe2000801009c */
[----:B------:R-:W-:Y:S01]  /*4d10*/  FFMA.FTZ R163, R232, UR4, R160 ;  /* 0x00000004e8a37c23 */ /* 0x000fe200080100a0 */
[----:B------:R-:W-:Y:S01]  /*4d20*/  FADD.FTZ R236, R225, -R162 ;  /* 0x800000a2e1ec7221 */ /* 0x000fe20000010000 */
[----:B------:R-:W-:Y:S01]  /*4d30*/  FMUL.FTZ R162, R159, UR12 ;  /* 0x0000000c9fa27c20 */ /* 0x000fe20008410000 */
[----:B------:R-:W-:Y:S01]  /*4d40*/  SHF.L.U32 R159, R134, 0x10, RZ ;  /* 0x00000010869f7819 */ /* 0x000fe200000006ff */
[----:B------:R-:W-:Y:S01]  /*4d50*/  FADD.FTZ R237, R230, -R163 ;  /* 0x800000a3e6ed7221 */ /* 0x000fe20000010000 */
[----:B------:R-:W-:Y:S01]  /*4d60*/  FMUL.FTZ R163, R161, UR12 ;  /* 0x0000000ca1a37c20 */ /* 0x000fe20008410000 */
[----:B------:R-:W-:-:S02]  /*4d70*/  SHF.L.U32 R158, R158, 0x10, RZ ;  /* 0x000000109e9e7819 */ /* 0x000fc400000006ff */
[----:B------:R-:W-:Y:S01]  /*4d80*/  FFMA.FTZ R236, R236, UR24, R159 ;  /* 0x00000018ecec7c23 */ /* 0x000fe2000801009f */
[----:B------:R-:W-:Y:S02]  /*4d90*/  SHF.L.U32 R234, R133, 0x10, RZ ;  /* 0x0000001085ea7819 */ /* 0x000fe400000006ff */
[----:B------:R-:W-:Y:S01]  /*4da0*/  F2FP.BF16.F32.PACK_AB R159, R163, R162 ;  /* 0x000000a2a39f723e */ /* 0x000fe200000010ff */
[----:B------:R-:W-:Y:S01]  /*4db0*/  FFMA.FTZ R161, R237, UR24, R158 ;  /* 0x00000018eda17c23 */ /* 0x000fe2000801009e */
[----:B------:R-:W0:Y:S01]  /*4dc0*/  LDC.64 R162, c[0x0][0x468] ;  /* 0x00011a00ffa27b82 */ /* 0x000e220000000a00 */
[----:B------:R-:W-:Y:S01]  /*4dd0*/  FFMA.FTZ R158, R235, UR4, R160 ;  /* 0x00000004eb9e7c23 */ /* 0x000fe200080100a0 */
[----:B------:R-:W-:Y:S01]  /*4de0*/  FFMA.FTZ R234, R239, UR24, R234 ;  /* 0x00000018efea7c23 */ /* 0x000fe200080100ea */
[----:B------:R-:W-:Y:S01]  /*4df0*/  FMUL.FTZ R236, R236, UR12 ;  /* 0x0000000cecec7c20 */ /* 0x000fe20008410000 */
[----:B------:R-:W-:Y:S01]  /*4e00*/  FMUL.FTZ R161, R161, UR12 ;  /* 0x0000000ca1a17c20 */ /* 0x000fe20008410000 */
[----:B------:R-:W-:Y:S01]  /*4e10*/  FADD.FTZ R237, R233, -R158 ;  /* 0x8000009ee9ed7221 */ /* 0x000fe20000010000 */
[----:B------:R-:W-:-:S05]  /*4e20*/  SHF.L.U32 R158, R132, 0x10, RZ ;  /* 0x00000010849e7819 */ /* 0x000fca00000006ff */
[----:B------:R-:W-:Y:S01]  /*4e30*/  FFMA.FTZ R158, R237, UR24, R158 ;  /* 0x00000018ed9e7c23 */ /* 0x000fe2000801009e */
[----:B------:R-:W-:Y:S01]  /*4e40*/  FMUL.FTZ R237, R157, UR12 ;  /* 0x0000000c9ded7c20 */ /* 0x000fe20008410000 */
[----:B------:R-:W-:Y:S01]  /*4e50*/  FMUL.FTZ R157, R234, UR12 ;  /* 0x0000000cea9d7c20 */ /* 0x000fe20008410000 */
[----:B------:R-:W-:Y:S01]  /*4e60*/  FMUL.FTZ R234, R156, UR12 ;  /* 0x0000000c9cea7c20 */ /* 0x000fe20008410000 */
[----:B------:R-:W-:Y:S02]  /*4e70*/  FMUL.FTZ R156, R158, UR12 ;  /* 0x0000000c9e9c7c20 */ /* 0x000fe40008410000 */
[----:B------:R-:W-:Y:S02]  /*4e80*/  F2FP.BF16.F32.PACK_AB R158, R237, R236 ;  /* 0x000000eced9e723e */ /* 0x000fe400000010ff */
[----:B------:R-:W-:Y:S02]  /*4e90*/  F2FP.BF16.F32.PACK_AB R157, R234, R157 ;  /* 0x0000009dea9d723e */ /* 0x000fe400000010ff */
[----:B------:R-:W-:Y:S01]  /*4ea0*/  F2FP.BF16.F32.PACK_AB R156, R161, R156 ;  /* 0x0000009ca19c723e */ /* 0x000fe200000010ff */
[C---:B0-----:R-:W-:Y:S01]  /*4eb0*/  IMAD.WIDE.U32 R162, R30.reuse, 0x10, R162 ;  /* 0x000000101ea27825 */ /* 0x041fe200078e00a2 */
[----:B------:R-:W-:-:S04]  /*4ec0*/  IADD3 R30, PT, PT, R30, 0x80, RZ ;  /* 0x000000801e1e7810 */ /* 0x000fc80007ffe0ff */
[----:B------:R0:W-:Y:S03]  /*4ed0*/  STG.E.128 desc[UR14][R162.64], R156 ;  /* 0x0000009ca2007986 */ /* 0x0001e6000c101d0e */
.L_x_36:
[----:B------:R-:W-:Y:S05]  /*4ee0*/  BSYNC.RECONVERGENT B1 ;  /* 0x0000000000017941 */ /* 0x000fea0003800200 */
.L_x_35:
[----:B------:R-:W-:Y:S04]  /*4ef0*/  BSSY.RECONVERGENT B1, `(.L_x_37) ;  /* 0x0000036000017945 */ /* 0x000fe80003800200 */
[----:B------:R-:W-:Y:S05]  /*4f00*/  @!P4 BRA `(.L_x_38) ;  /* 0x0000000000d0c947 */ /* 0x000fea0003800000 */
[----:B0----5:R-:W-:Y:S01]  /*4f10*/  PRMT R156, R35, 0x7632, R156 ;  /* 0x00007632239c7816 */ /* 0x021fe2000000009c */
        /* <DEDUP_REMOVED lines=51> */
.L_x_38:
[----:B------:R-:W-:Y:S05]  /*5250*/  BSYNC.RECONVERGENT B1 ;  /* 0x0000000000017941 */ /* 0x000fea0003800200 */
.L_x_37:
[----:B------:R-:W-:Y:S04]  /*5260*/  BSSY.RECONVERGENT B1, `(.L_x_39) ;  /* 0x0000036000017945 */ /* 0x000fe80003800200 */
[----:B------:R-:W-:Y:S05]  /*5270*/  @!P3 BRA `(.L_x_40) ;  /* 0x0000000000d0b947 */ /* 0x000fea0003800000 */
[----:B01---5:R-:W-:Y:S01]  /*5280*/  PRMT R156, R147, 0x7632, R156 ;  /* 0x00007632939c7816 */ /* 0x023fe2000000009c */
[--C-:B------:R-:W-:Y:S01]  /*5290*/  FFMA.FTZ R158, R168, UR4, R160.reuse ;  /* 0x00000004a89e7c23 */ /* 0x100fe200080100a0 */
[--C-:B------:R-:W-:Y:S01]  /*52a0*/  FFMA.FTZ R159, R31, UR4, R160.reuse ;  /* 0x000000041f9f7c23 */ /* 0x100fe200080100a0 */
[----:B------:R-:W-:Y:S01]  /*52b0*/  FFMA.FTZ R162, R164, UR4, R160 ;  /* 0x00000004a4a27c23 */ /* 0x000fe200080100a0 */
        /* <DEDUP_REMOVED lines=8> */
[----:B------:R-:W-:Y:S01]  /*5340*/  SHF.L.U32 R158, R147, 0x10, RZ ;  /* 0x00000010939e7819 */ /* 0x000fe200000006ff */
[--C-:B------:R-:W-:Y:S01]  /*5350*/  FFMA.FTZ R162, R170, UR4, R160.reuse ;  /* 0x00000004aaa27c23 */ /* 0x100fe200080100a0 */
[----:B------:R-:W-:Y:S01]  /*5360*/  SHF.L.U32 R156, R156, 0x10, RZ ;  /* 0x000000109c9c7819 */ /* 0x000fe200000006ff */
[----:B------:R-:W-:Y:S01]  /*5370*/  FFMA.FTZ R239, R167, UR4, R160 ;  /* 0x00000004a7ef7c23 */ /* 0x000fe200080100a0 */
[C---:B------:R-:W-:Y:S01]  /*5380*/  PRMT R157, R146.reuse, 0x7632, R157 ;  /* 0x00007632929d7816 */ /* 0x040fe2000000009d */
[----:B------:R-:W-:Y:S01]  /*5390*/  FFMA.FTZ R159, R159, UR24, R158 ;  /* 0x000000189f9f7c23 */ /* 0x000fe2000801009e */
[----:B------:R-:W-:Y:S01]  /*53a0*/  FADD.FTZ R237, R203, -R162 ;  /* 0x800000a2cbed7221 */ /* 0x000fe20000010000 */
[----:B------:R-:W-:Y:S01]  /*53b0*/  FFMA.FTZ R156, R163, UR24, R156 ;  /* 0x00000018a39c7c23 */ /* 0x000fe2000801009c */
[----:B------:R-:W-:Y:S01]  /*53c0*/  FFMA.FTZ R163, R165, UR4, R160 ;  /* 0x00000004a5a37c23 */ /* 0x000fe200080100a0 */
[----:B------:R-:W-:Y:S01]  /*53d0*/  FMUL.FTZ R162, R159, UR12 ;  /* 0x0000000c9fa27c20 */ /* 0x000fe20008410000 */
[----:B------:R-:W-:Y:S01]  /*53e0*/  SHF.L.U32 R159, R146, 0x10, RZ ;  /* 0x00000010929f7819 */ /* 0x000fe200000006ff */
[----:B------:R-:W-:Y:S01]  /*53f0*/  FADD.FTZ R239, R198, -R239 ;  /* 0x800000efc6ef7221 */ /* 0x000fe20000010000 */
[----:B------:R-:W-:Y:S01]  /*5400*/  FADD.FTZ R236, R196, -R163 ;  /* 0x800000a3c4ec7221 */ /* 0x000fe20000010000 */
[----:B------:R-:W-:Y:S01]  /*5410*/  FMUL.FTZ R163, R161, UR12 ;  /* 0x0000000ca1a37c20 */ /* 0x000fe20008410000 */
[----:B------:R-:W-:-:S02]  /*5420*/  PRMT R158, R144, 0x7632, R158 ;  /* 0x00007632909e7816 */ /* 0x000fc4000000009e */
[----:B------:R-:W-:Y:S01]  /*5430*/  FFMA.FTZ R236, R236, UR24, R159 ;  /* 0x00000018ecec7c23 */ /* 0x000fe2000801009f */
[----:B------:R-:W-:Y:S02]  /*5440*/  SHF.L.U32 R157, R157, 0x10, RZ ;  /* 0x000000109d9d7819 */ /* 0x000fe400000006ff */
[----:B------:R-:W-:Y:S01]  /*5450*/  F2FP.BF16.F32.PACK_AB R159, R163, R162 ;  /* 0x000000a2a39f723e */ /* 0x000fe200000010ff */
[----:B------:R-:W-:Y:S01]  /*5460*/  FMUL.FTZ R236, R236, UR12 ;  /* 0x0000000cecec7c20 */ /* 0x000fe20008410000 */
[----:B------:R-:W0:Y:S01]  /*5470*/  LDC.64 R162, c[0x0][0x468] ;  /* 0x00011a00ffa27b82 */ /* 0x000e220000000a00 */
[----:B------:R-:W-:Y:S01]  /*5480*/  SHF.L.U32 R158, R158, 0x10, RZ ;  /* 0x000000109e9e7819 */ /* 0x000fe200000006ff */
[----:B------:R-:W-:Y:S01]  /*5490*/  FFMA.FTZ R157, R234, UR24, R157 ;  /* 0x00000018ea9d7c23 */ /* 0x000fe2000801009d */
[----:B------:R-:W-:-:S03]  /*54a0*/  SHF.L.U32 R234, R145, 0x10, RZ ;  /* 0x0000001091ea7819 */ /* 0x000fc600000006ff */
[----:B------:R-:W-:Y:S01]  /*54b0*/  FFMA.FTZ R161, R237, UR24, R158 ;  /* 0x00000018eda17c23 */ /* 0x000fe2000801009e */
[----:B------:R-:W-:Y:S01]  /*54c0*/  FFMA.FTZ R237, R169, UR4, R160 ;  /* 0x00000004a9ed7c23 */ /* 0x000fe200080100a0 */
[----:B------:R-:W-:Y:S01]  /*54d0*/  SHF.L.U32 R158, R144, 0x10, RZ ;  /* 0x00000010909e7819 */ /* 0x000fe200000006ff */
[----:B------:R-:W-:Y:S01]  /*54e0*/  FFMA.FTZ R234, R239, UR24, R234 ;  /* 0x00000018efea7c23 */ /* 0x000fe200080100ea */
[----:B------:R-:W-:Y:S01]  /*54f0*/  FMUL.FTZ R161, R161, UR12 ;  /* 0x0000000ca1a17c20 */ /* 0x000fe20008410000 */
[----:B------:R-:W-:-:S04]  /*5500*/  FADD.FTZ R237, R200, -R237 ;  /* 0x800000edc8ed7221 */ /* 0x000fc80000010000 */
[----:B------:R-:W-:Y:S01]  /*5510*/  FFMA.FTZ R158, R237, UR24, R158 ;  /* 0x00000018ed9e7c23 */ /* 0x000fe2000801009e */
[----:B------:R-:W-:Y:S01]  /*5520*/  FMUL.FTZ R237, R157, UR12 ;  /* 0x0000000c9ded7c20 */ /* 0x000fe20008410000 */
[----:B------:R-:W-:Y:S01]  /*5530*/  FMUL.FTZ R157, R234, UR12 ;  /* 0x0000000cea9d7c20 */ /* 0x000fe20008410000 */
[----:B------:R-:W-:Y:S01]  /*5540*/  FMUL.FTZ R234, R156, UR12 ;  /* 0x0000000c9cea7c20 */ /* 0x000fe20008410000 */
[----:B------:R-:W-:Y:S02]  /*5550*/  FMUL.FTZ R156, R158, UR12 ;  /* 0x0000000c9e9c7c20 */ /* 0x000fe40008410000 */
[----:B------:R-:W-:Y:S02]  /*5560*/  F2FP.BF16.F32.PACK_AB R158, R237, R236 ;  /* 0x000000eced9e723e */ /* 0x000fe400000010ff */
[----:B------:R-:W-:Y:S01]  /*5570*/  F2FP.BF16.F32.PACK_AB R157, R234, R157 ;  /* 0x0000009dea9d723e */ /* 0x000fe200000010ff */
[----:B0-----:R-:W-:Y:S01]  /*5580*/  IMAD.WIDE.U32 R162, R30, 0x10, R162 ;  /* 0x000000101ea27825 */ /* 0x001fe200078e00a2 */
[----:B------:R-:W-:-:S02]  /*5590*/  F2FP.BF16.F32.PACK_AB R156, R161, R156 ;  /* 0x0000009ca19c723e */ /* 0x000fc400000010ff */
[----:B------:R-:W-:-:S03]  /*55a0*/  IADD3 R30, PT, PT, R30, 0x80, RZ ;  /* 0x000000801e1e7810 */ /* 0x000fc60007ffe0ff */
[----:B------:R2:W-:Y:S04]  /*55b0*/  STG.E.128 desc[UR14][R162.64], R156 ;  /* 0x0000009ca2007986 */ /* 0x0005e8000c101d0e */
.L_x_40:
[----:B------:R-:W-:Y:S05]  /*55c0*/  BSYNC.RECONVERGENT B1 ;  /* 0x0000000000017941 */ /* 0x000fea0003800200 */
.L_x_39:
[----:B------:R-:W-:Y:S04]  /*55d0*/  BSSY.RECONVERGENT B1, `(.L_x_41) ;  /* 0x0000036000017945 */ /* 0x000fe80003800200 */
[----:B------:R-:W-:Y:S05]  /*55e0*/  @!P2 BRA `(.L_x_42) ;  /* 0x0000000000d0a947 */ /* 0x000fea0003800000 */
[----:B012--5:R-:W-:Y:S01]  /*55f0*/  PRMT R156, R151, 0x7632, R156 ;  /* 0x00007632979c7816 */ /* 0x027fe2000000009c */
        /* <DEDUP_REMOVED lines=51> */
.L_x_42:
[----:B------:R-:W-:Y:S05]  /*5930*/  BSYNC.RECONVERGENT B1 ;  /* 0x0000000000017941 */ /* 0x000fea0003800200 */
.L_x_41:
[----:B------:R-:W-:Y:S05]  /*5940*/  @!P1 BRA `(.L_x_31) ;  /* 0x00000014009c9947 */ /* 0x000fea0003800000 */
[----:B0123-5:R-:W-:Y:S01]  /*5950*/  PRMT R156, R155, 0x7632, R156 ;  /* 0x000076329b9c7816 */ /* 0x02ffe2000000009c */
[--C-:B------:R-:W-:Y:S01]  /*5960*/  FFMA.FTZ R158, R172, UR4, R160.reuse ;  /* 0x00000004ac9e7c23 */ /* 0x100fe200080100a0 */
[--C-:B------:R-:W-:Y:S01]  /*5970*/  FFMA.FTZ R161, R176, UR4, R160.reuse ;  /* 0x00000004b0a17c23 */ /* 0x100fe200080100a0 */
[----:B------:R-:W-:Y:S01]  /*5980*/  FFMA.FTZ R163, R180, UR4, R160 ;  /* 0x00000004b4a37c23 */ /* 0x000fe200080100a0 */
[----:B------:R-:W-:Y:S01]  /*5990*/  SHF.L.U32 R157, R156, 0x10, RZ ;  /* 0x000000109c9d7819 */ /* 0x000fe200000006ff */
[----:B------:R-:W-:Y:S01]  /*59a0*/  FADD.FTZ R162, R171, -R158 ;  /* 0x8000009eaba27221 */ /* 0x000fe20000010000 */
[----:B------:R-:W-:Y:S01]  /*59b0*/  FFMA.FTZ R158, R175, UR4, R160 ;  /* 0x00000004af9e7c23 */ /* 0x000fe200080100a0 */
[----:B------:R-:W-:Y:S01]  /*59c0*/  PRMT R156, R154, 0x7632, R156 ;  /* 0x000076329a9c7816 */ /* 0x000fe2000000009c */
[----:B------:R-:W-:Y:S01]  /*59d0*/  FADD.FTZ R161, R174, -R161 ;  /* 0x800000a1aea17221 */ /* 0x000fe20000010000 */
[----:B------:R-:W-:Y:S01]  /*59e0*/  FFMA.FTZ R159, R162, UR24, R157 ;  /* 0x00000018a29f7c23 */ /* 0x000fe2000801009d */
[----:B------:R-:W-:Y:S01]  /*59f0*/  FADD.FTZ R162, R173, -R158 ;  /* 0x8000009eada27221 */ /* 0x000fe20000010000 */
[----:B------:R-:W-:Y:S01]  /*5a00*/  SHF.L.U32 R158, R156, 0x10, RZ ;  /* 0x000000109c9e7819 */ /* 0x000fe200000006ff */
[----:B------:R-:W-:Y:S01]  /*5a10*/  FFMA.FTZ R236, R179, UR4, R160 ;  /* 0x00000004b3ec7c23 */ /* 0x000fe200080100a0 */
[----:B------:R-:W-:Y:S01]  /*5a20*/  SHF.L.U32 R157, R155, 0x10, RZ ;  /* 0x000000109b9d7819 */ /* 0x000fe200000006ff */
[----:B------:R-:W-:Y:S01]  /*5a30*/  FMUL.FTZ R234, R159, UR12 ;  /* 0x0000000c9fea7c20 */ /* 0x000fe20008410000 */
[----:B------:R-:W-:Y:S01]  /*5a40*/  PRMT R156, R153, 0x7632, R156 ;  /* 0x00007632999c7816 */ /* 0x000fe2000000009c */
[----:B------:R-:W-:-:S02]  /*5a50*/  FFMA.FTZ R158, R161, UR24, R158 ;  /* 0x00000018a19e7c23 */ /* 0x000fc4000801009e */
[----:B------:R-:W-:Y:S01]  /*5a60*/  FFMA.FTZ R157, R162, UR24, R157 ;  /* 0x00000018a29d7c23 */ /* 0x000fe2000801009d */
[----:B------:R-:W-:Y:S01]  /*5a70*/  SHF.L.U32 R161, R156, 0x10, RZ ;  /* 0x000000109ca17819 */ /* 0x000fe200000006ff */
[----:B------:R-:W-:Y:S01]  /*5a80*/  FADD.FTZ R162, R178, -R163 ;  /* 0x800000a3b2a27221 */ /* 0x000fe20000010000 */
[----:B------:R-:W-:Y:S01]  /*5a90*/  PRMT R156, R152, 0x7632, R156 ;  /* 0x00007632989c7816 */ /* 0x000fe2000000009c */
[----:B------:R-:W-:Y:S01]  /*5aa0*/  FFMA.FTZ R163, R184, UR4, R160 ;  /* 0x00000004b8a37c23 */ /* 0x000fe200080100a0 */
[----:B------:R-:W-:Y:S01]  /*5ab0*/  FMUL.FTZ R157, R157, UR12 ;  /* 0x0000000c9d9d7c20 */ /* 0x000fe20008410000 */
[----:B------:R-:W-:Y:S01]  /*5ac0*/  FFMA.FTZ R161, R162, UR24, R161 ;  /* 0x00000018a2a17c23 */ /* 0x000fe200080100a1 */
[----:B------:R-:W-:Y:S01]  /*5ad0*/  SHF.L.U32 R156, R156, 0x10, RZ ;  /* 0x000000109c9c7819 */ /* 0x000fe200000006ff */
[----:B------:R-:W-:Y:S01]  /*5ae0*/  FADD.FTZ R163, R182, -R163 ;  /* 0x800000a3b6a37221 */ /* 0x000fe20000010000 */
[----:B------:R-:W-:Y:S01]  /*5af0*/  FMUL.FTZ R237, R158, UR12 ;  /* 0x0000000c9eed7c20 */ /* 0x000fe20008410000 */
[----:B------:R-:W-:Y:S01]  /*5b00*/  F2FP.BF16.F32.PACK_AB R159, R234, R157 ;  /* 0x0000009dea9f723e */ /* 0x000fe200000010ff */
[----:B------:R-:W-:Y:S01]  /*5b10*/  FADD.FTZ R157, R177, -R236 ;  /* 0x800000ecb19d7221 */ /* 0x000fe20000010000 */
[----:B------:R-:W-:Y:S01]  /*5b20*/  FFMA.FTZ R162, R163, UR24, R156 ;  /* 0x00000018a3a27c23 */ /* 0x000fe2000801009c */
[----:B------:R-:W-:Y:S01]  /*5b30*/  SHF.L.U32 R156, R154, 0x10, RZ ;  /* 0x000000109a9c7819 */ /* 0x000fe200000006ff */
[--C-:B------:R-:W-:Y:S01]  /*5b40*/  FFMA.FTZ R236, R183, UR4, R160.reuse ;  /* 0x00000004b7ec7c23 */ /* 0x100fe200080100a0 */
[----:B------:R-:W-:Y:S01]  /*5b50*/  FFMA.FTZ R160, R187, UR4, R160 ;  /* 0x00000004bba07c23 */ /* 0x000fe200080100a0 */
[----:B------:R-:W-:Y:S01]  /*5b60*/  SHF.L.U32 R163, R153, 0x10, RZ ;  /* 0x0000001099a37819 */ /* 0x000fe200000006ff */
[----:B------:R-:W-:Y:S01]  /*5b70*/  FMUL.FTZ R162, R162, UR12 ;  /* 0x0000000ca2a27c20 */ /* 0x000fe20008410000 */
[----:B------:R-:W-:Y:S01]  /*5b80*/  FFMA.FTZ R234, R157, UR24, R156 ;  /* 0x000000189dea7c23 */ /* 0x000fe2000801009c */
[----:B------:R-:W-:Y:S01]  /*5b90*/  FADD.FTZ R236, R181, -R236 ;  /* 0x800000ecb5ec7221 */ /* 0x000fe20000010000 */
[----:B------:R-:W0:Y:S01]  /*5ba0*/  LDC.64 R156, c[0x0][0x468] ;  /* 0x00011a00ff9c7b82 */ /* 0x000e220000000a00 */
[----:B------:R-:W-:Y:S01]  /*5bb0*/  SHF.L.U32 R158, R152, 0x10, RZ ;  /* 0x00000010989e7819 */ /* 0x000fe200000006ff */
[----:B------:R-:W-:Y:S01]  /*5bc0*/  FADD.FTZ R239, R185, -R160 ;  /* 0x800000a0b9ef7221 */ /* 0x000fe20000010000 */
[----:B------:R-:W-:Y:S01]  /*5bd0*/  FMUL.FTZ R234, R234, UR12 ;  /* 0x0000000ceaea7c20 */ /* 0x000fe20008410000 */
[----:B------:R-:W-:-:S02]  /*5be0*/  FFMA.FTZ R163, R236, UR24, R163 ;  /* 0x00000018eca37c23 */ /* 0x000fc400080100a3 */
[----:B------:R-:W-:Y:S02]  /*5bf0*/  FFMA.FTZ R160, R239, UR24, R158 ;  /* 0x00000018efa07c23 */ /* 0x000fe4000801009e */
[----:B------:R-:W-:Y:S01]  /*5c00*/  F2FP.BF16.F32.PACK_AB R158, R237, R234 ;  /* 0x000000eaed9e723e */ /* 0x000fe200000010ff */
[----:B------:R-:W-:Y:S01]  /*5c10*/  FMUL.FTZ R234, R163, UR12 ;  /* 0x0000000ca3ea7c20 */ /* 0x000fe20008410000 */
[----:B------:R-:W-:Y:S01]  /*5c20*/  FMUL.FTZ R237, R161, UR12 ;  /* 0x0000000ca1ed7c20 */ /* 0x000fe20008410000 */
[----:B------:R-:W-:Y:S01]  /*5c30*/  FMUL.FTZ R163, R160, UR12 ;  /* 0x0000000ca0a37c20 */ /* 0x000fe20008410000 */
[----:B0-----:R-:W-:-:S03]  /*5c40*/  IMAD.WIDE.U32 R160, R30, 0x10, R156 ;  /* 0x000000101ea07825 */ /* 0x001fc600078e009c */
[----:B------:R-:W-:Y:S02]  /*5c50*/  F2FP.BF16.F32.PACK_AB R157, R237, R234 ;  /* 0x000000eaed9d723e */ /* 0x000fe400000010ff */
[----:B------:R-:W-:-:S05]  /*5c60*/  F2FP.BF16.F32.PACK_AB R156, R162, R163 ;  /* 0x000000a3a29c723e */ /* 0x000fca00000010ff */
[----:B------:R4:W-:Y:S01]  /*5c70*/  STG.E.128 desc[UR14][R160.64], R156 ;  /* 0x0000009ca0007986 */ /* 0x0009e2000c101d0e */
[----:B------:R-:W-:Y:S05]  /*5c80*/  BRA `(.L_x_31) ;  /* 0x0000001000cc7947 */ /* 0x000fea0003800000 */
.L_x_34:
[----:B------:R-:W-:Y:S04]  /*5c90*/  BSSY.RECONVERGENT B1, `(.L_x_43) ;  /* 0x000003d000017945 */ /* 0x000fe80003800200 */
[----:B------:R-:W-:Y:S05]  /*5ca0*/  @!P5 BRA `(.L_x_44) ;  /* 0x0000000000ecd947 */ /* 0x000fea0003800000 */
[--C-:B------:R-:W-:Y:S01]  /*5cb0*/  FFMA.FTZ R128, R235, UR4, R160.reuse ;  /* 0x00000004eb807c23 */ /* 0x100fe200080100a0 */
[----:B-----5:R-:W-:Y:S01]  /*5cc0*/  PRMT R129, R132, 0x7632, R129 ;  /* 0x0000763284817816 */ /* 0x020fe20000000081 */
[----:B------:R-:W-:Y:S01]  /*5cd0*/  FFMA.FTZ R157, R232, UR4, R160 ;  /* 0x00000004e89d7c23 */ /* 0x000fe200080100a0 */
[----:B------:R-:W-:Y:S01]  /*5ce0*/  SHF.L.U32 R131, R132, 0x10, RZ ;  /* 0x0000001084837819 */ /* 0x000fe200000006ff */
[----:B------:R-:W-:Y:S01]  /*5cf0*/  FADD.FTZ R128, R233, -R128 ;  /* 0x80000080e9807221 */ /* 0x000fe20000010000 */
[----:B------:R-:W-:Y:S01]  /*5d00*/  SHF.L.U32 R130, R129, 0x10, RZ ;  /* 0x0000001081827819 */ /* 0x000fe200000006ff */
[--C-:B------:R-:W-:Y:S01]  /*5d10*/  FFMA.FTZ R156, R231, UR4, R160.reuse ;  /* 0x00000004e79c7c23 */ /* 0x100fe200080100a0 */
[----:B------:R-:W-:Y:S01]  /*5d20*/  FADD.FTZ R157, R230, -R157 ;  /* 0x8000009de69d7221 */ /* 0x000fe20000010000 */
[----:B------:R-:W-:Y:S01]  /*5d30*/  FFMA.FTZ R128, R128, UR24, R131 ;  /* 0x0000001880807c23 */ /* 0x000fe20008010083 */
[----:B------:R-:W-:Y:S01]  /*5d40*/  FFMA.FTZ R161, R224, UR4, R160 ;  /* 0x00000004e0a17c23 */ /* 0x000fe200080100a0 */
[----:B------:R-:W-:Y:S01]  /*5d50*/  FADD.FTZ R129, R229, -R156 ;  /* 0x8000009ce5817221 */ /* 0x000fe20000010000 */
[--C-:B------:R-:W-:Y:S01]  /*5d60*/  FFMA.FTZ R131, R157, UR24, R130.reuse ;  /* 0x000000189d837c23 */ /* 0x100fe20008010082 */
[C---:B------:R-:W-:Y:S01]  /*5d70*/  PRMT R130, R133.reuse, 0x7632, R130 ;  /* 0x0000763285827816 */ /* 0x040fe20000000082 */
[----:B------:R-:W-:Y:S01]  /*5d80*/  FFMA.FTZ R157, R228, UR4, R160 ;  /* 0x00000004e49d7c23 */ /* 0x000fe200080100a0 */
[----:B------:R-:W-:Y:S01]  /*5d90*/  PRMT R156, R134, 0x7632, R156 ;  /* 0x00007632869c7816 */ /* 0x000fe2000000009c */
[----:B------:R-:W-:Y:S01]  /*5da0*/  FADD.FTZ R161, R222, -R161 ;  /* 0x800000a1dea17221 */ /* 0x000fe20000010000 */
[----:B------:R-:W-:Y:S01]  /*5db0*/  SHF.L.U32 R159, R130, 0x10, RZ ;  /* 0x00000010829f7819 */ /* 0x000fe200000006ff */
[----:B------:R-:W-:Y:S01]  /*5dc0*/  FADD.FTZ R130, R226, -R157 ;  /* 0x8000009de2827221 */ /* 0x000fe20000010000 */
[----:B------:R-:W-:Y:S01]  /*5dd0*/  SHF.L.U32 R156, R156, 0x10, RZ ;  /* 0x000000109c9c7819 */ /* 0x000fe200000006ff */
[----:B------:R-:W-:Y:S01]  /*5de0*/  FFMA.FTZ R163, R220, UR4, R160 ;  /* 0x00000004dca37c23 */ /* 0x000fe200080100a0 */
[----:B------:R-:W-:Y:S01]  /*5df0*/  SHF.L.U32 R158, R133, 0x10, RZ ;  /* 0x00000010859e7819 */ /* 0x000fe200000006ff */
[----:B------:R-:W-:Y:S01]  /*5e00*/  FFMA.FTZ R130, R130, UR24, R159 ;  /* 0x0000001882827c23 */ /* 0x000fe2000801009f */
[----:B------:R-:W-:Y:S01]  /*5e10*/  FMUL.FTZ R159, R131, UR12 ;  /* 0x0000000c839f7c20 */ /* 0x000fe20008410000 */
[----:B------:R-:W-:Y:S01]  /*5e20*/  FFMA.FTZ R234, R161, UR24, R156 ;  /* 0x00000018a1ea7c23 */ /* 0x000fe2000801009c */
[----:B------:R-:W-:Y:S01]  /*5e30*/  FMUL.FTZ R156, R128, UR12 ;  /* 0x0000000c809c7c20 */ /* 0x000fe20008410000 */
[----:B------:R-:W-:Y:S01]  /*5e40*/  PRMT R157, R135, 0x7632, R157 ;  /* 0x00007632879d7816 */ /* 0x000fe2000000009d */
[----:B------:R-:W-:Y:S01]  /*5e50*/  FFMA.FTZ R162, R223, UR4, R160 ;  /* 0x00000004dfa27c23 */ /* 0x000fe200080100a0 */
[----:B------:R-:W-:Y:S01]  /*5e60*/  FFMA.FTZ R129, R129, UR24, R158 ;  /* 0x0000001881817c23 */ /* 0x000fe2000801009e */
[----:B------:R-:W0:Y:S01]  /*5e70*/  LDC.64 R236, c[0x0][0x478] ;  /* 0x00011e00ffec7b82 */ /* 0x000e220000000a00 */
[----:B------:R-:W-:Y:S01]  /*5e80*/  SHF.L.U32 R158, R157, 0x10, RZ ;  /* 0x000000109d9e7819 */ /* 0x000fe200000006ff */
[----:B------:R-:W-:Y:S01]  /*5e90*/  FADD.FTZ R157, R218, -R163 ;  /* 0x800000a3da9d7221 */ /* 0x000fe20000010000 */
[----:B------:R-:W-:Y:S01]  /*5ea0*/  F2FP.BF16.F32.PACK_AB R156, R159, R156 ;  /* 0x0000009c9f9c723e */ /* 0x000fe200000010ff */
[----:B------:R-:W-:Y:S01]  /*5eb0*/  FADD.FTZ R159, R221, -R162 ;  /* 0x800000a2dd9f7221 */ /* 0x000fe20000010000 */
[----:B------:R-:W-:Y:S01]  /*5ec0*/  F2FP.BF16.F32.PACK_AB R128, R131, R128 ;  /* 0x000000808380723e */ /* 0x000fe200000010ff */
[----:B------:R-:W-:Y:S01]  /*5ed0*/  FFMA.FTZ R157, R157, UR24, R158 ;  /* 0x000000189d9d7c23 */ /* 0x000fe2000801009e */
[----:B------:R-:W-:Y:S01]  /*5ee0*/  FFMA.FTZ R158, R227, UR4, R160 ;  /* 0x00000004e39e7c23 */ /* 0x000fe200080100a0 */
[----:B------:R-:W1:Y:S01]  /*5ef0*/  LDC.64 R162, c[0x0][0x468] ;  /* 0x00011a00ffa27b82 */ /* 0x000e620000000a00 */
[----:B------:R-:W-:-:S02]  /*5f00*/  SHF.L.U32 R131, R134, 0x10, RZ ;  /* 0x0000001086837819 */ /* 0x000fc400000006ff */
[----:B------:R-:W-:Y:S01]  /*5f10*/  FADD.FTZ R158, R225, -R158 ;  /* 0x8000009ee19e7221 */ /* 0x000fe20000010000 */
[----:B------:R-:W-:-:S03]  /*5f20*/  SHF.L.U32 R238, R135, 0x10, RZ ;  /* 0x0000001087ee7819 */ /* 0x000fc600000006ff */
[----:B------:R-:W-:Y:S01]  /*5f30*/  FFMA.FTZ R131, R158, UR24, R131 ;  /* 0x000000189e837c23 */ /* 0x000fe20008010083 */
[----:B------:R-:W-:Y:S01]  /*5f40*/  FMUL.FTZ R158, R129, UR12 ;  /* 0x0000000c819e7c20 */ /* 0x000fe20008410000 */
[----:B------:R-:W-:Y:S01]  /*5f50*/  FFMA.FTZ R238, R159, UR24, R238 ;  /* 0x000000189fee7c23 */ /* 0x000fe200080100ee */
[C---:B------:R-:W-:Y:S01]  /*5f60*/  F2FP.BF16.F32.PACK_AB R129, R130.reuse, R129 ;  /* 0x000000818281723e */ /* 0x040fe200000010ff */
[----:B------:R-:W-:Y:S01]  /*5f70*/  FMUL.FTZ R159, R130, UR12 ;  /* 0x0000000c829f7c20 */ /* 0x000fe20008410000 */
[----:B------:R-:W-:Y:S01]  /*5f80*/  FMUL.FTZ R161, R131, UR12 ;  /* 0x0000000c83a17c20 */ /* 0x000fe20008410000 */
[----:B------:R-:W-:Y:S01]  /*5f90*/  F2FP.BF16.F32.PACK_AB R130, R234, R131 ;  /* 0x00000083ea82723e */ /* 0x000fe200000010ff */
[----:B------:R-:W-:Y:S01]  /*5fa0*/  FMUL.FTZ R239, R238, UR12 ;  /* 0x0000000ceeef7c20 */ /* 0x000fe20008410000 */
[C---:B------:R-:W-:Y:S01]  /*5fb0*/  F2FP.BF16.F32.PACK_AB R131, R157.reuse, R238 ;  /* 0x000000ee9d83723e */ /* 0x040fe200000010ff */
[----:B------:R-:W-:Y:S01]  /*5fc0*/  FMUL.FTZ R234, R234, UR12 ;  /* 0x0000000ceaea7c20 */ /* 0x000fe20008410000 */
[----:B------:R-:W-:Y:S01]  /*5fd0*/  FMUL.FTZ R238, R157, UR12 ;  /* 0x0000000c9dee7c20 */ /* 0x000fe20008410000 */
[----:B------:R-:W-:Y:S01]  /*5fe0*/  F2FP.BF16.F32.PACK_AB R157, R159, R158 ;  /* 0x0000009e9f9d723e */ /* 0x000fe200000010ff */
[----:B0-----:R-:W-:-:S02]  /*5ff0*/  IMAD.WIDE.U32 R236, R30, 0x10, R236 ;  /* 0x000000101eec7825 */ /* 0x001fc400078e00ec */
[----:B------:R-:W-:Y:S02]  /*6000*/  F2FP.BF16.F32.PACK_AB R158, R234, R161 ;  /* 0x000000a1ea9e723e */ /* 0x000fe400000010ff */
[----:B------:R-:W-:Y:S01]  /*6010*/  F2FP.BF16.F32.PACK_AB R159, R238, R239 ;  /* 0x000000efee9f723e */ /* 0x000fe200000010ff */
[C---:B-1----:R-:W-:Y:S01]  /*6020*/  IMAD.WIDE.U32 R162, R30.reuse, 0x10, R162 ;  /* 0x000000101ea27825 */ /* 0x042fe200078e00a2 */
[----:B------:R0:W-:Y:S01]  /*6030*/  STG.E.128 desc[UR14][R236.64], R128 ;  /* 0x00000080ec007986 */ /* 0x0001e2000c101d0e */
[----:B------:R-:W-:-:S03]  /*6040*/  IADD3 R30, PT, PT, R30, 0x80, RZ ;  /* 0x000000801e1e7810 */ /* 0x000fc60007ffe0ff */
[----:B------:R0:W-:Y:S04]  /*6050*/  STG.E.128 desc[UR14][R162.64], R156 ;  /* 0x0000009ca2007986 */ /* 0x0001e8000c101d0e */
.L_x_44:
[----:B------:R-:W-:Y:S05]  /*6060*/  BSYNC.RECONVERGENT B1 ;  /* 0x0000000000017941 */ /* 0x000fea0003800200 */
.L_x_43:
[----:B------:R-:W-:Y:S04]  /*6070*/  BSSY.RECONVERGENT B1, `(.L_x_45) ;  /* 0x000003d000017945 */ /* 0x000fe80003800200 */
[----:B------:R-:W-:Y:S05]  /*6080*/  @!P4 BRA `(.L_x_46) ;  /* 0x0000000000ecc947 */ /* 0x000fea0003800000 */
[--C-:B0-----:R-:W-:Y:S01]  /*6090*/  FFMA.FTZ R128, R219, UR4, R160.reuse ;  /* 0x00000004db807c23 */ /* 0x101fe200080100a0 */
        /* <DEDUP_REMOVED lines=58> */
.L_x_46:
[----:B------:R-:W-:Y:S05]  /*6440*/  BSYNC.RECONVERGENT B1 ;  /* 0x0000000000017941 */ /* 0x000fea0003800200 */
.L_x_45:
[----:B------:R-:W-:Y:S04]  /*6450*/  BSSY.RECONVERGENT B1, `(.L_x_47) ;  /* 0x000003d000017945 */ /* 0x000fe80003800200 */
[----:B------:R-:W-:Y:S05]  /*6460*/  @!P3 BRA `(.L_x_48) ;  /* 0x0000000000ecb947 */ /* 0x000fea0003800000 */
[----:B01----:R-:W-:Y:S01]  /*6470*/  FFMA.FTZ R129, R169, UR4, R160 ;  /* 0x00000004a9817c23 */ /* 0x003fe200080100a0 */
[----:B-----5:R-:W-:Y:S01]  /*6480*/  PRMT R128, R144, 0x7632, R128 ;  /* 0x0000763290807816 */ /* 0x020fe20000000080 */
[--C-:B------:R-:W-:Y:S01]  /*6490*/  FFMA.FTZ R156, R170, UR4, R160.reuse ;  /* 0x00000004aa9c7c23 */ /* 0x100fe200080100a0 */
[----:B------:R-:W-:Y:S01]  /*64a0*/  FFMA.FTZ R157, R167, UR4, R160 ;  /* 0x00000004a79d7c23 */ /* 0x000fe200080100a0 */
[----:B------:R-:W-:Y:S01]  /*64b0*/  SHF.L.U32 R130, R144, 0x10, RZ ;  /* 0x0000001090827819 */ /* 0x000fe200000006ff */
[----:B------:R-:W-:Y:S01]  /*64c0*/  FADD.FTZ R129, R200, -R129 ;  /* 0x80000081c8817221 */ /* 0x000fe20000010000 */
[----:B------:R-:W-:Y:S01]  /*64d0*/  SHF.L.U32 R131, R128, 0x10, RZ ;  /* 0x0000001080837819 */ /* 0x000fe200000006ff */
[----:B------:R-:W-:Y:S01]  /*64e0*/  FADD.FTZ R156, R203, -R156 ;  /* 0x8000009ccb9c7221 */ /* 0x000fe20000010000 */
[----:B------:R-:W-:Y:S01]  /*64f0*/  SHF.L.U32 R158, R145, 0x10, RZ ;  /* 0x00000010919e7819 */ /* 0x000fe200000006ff */
[----:B------:R-:W-:Y:S01]  /*6500*/  FADD.FTZ R157, R198, -R157 ;  /* 0x8000009dc69d7221 */ /* 0x000fe20000010000 */
[--C-:B------:R-:W-:Y:S01]  /*6510*/  FFMA.FTZ R128, R129, UR24, R130.reuse ;  /* 0x0000001881807c23 */ /* 0x100fe20008010082 */
[----:B------:R-:W-:Y:S01]  /*6520*/  FFMA.FTZ R131, R156, UR24, R131 ;  /* 0x000000189c837c23 */ /* 0x000fe20008010083 */
[----:B------:R-:W-:Y:S01]  /*6530*/  PRMT R130, R145, 0x7632, R130 ;  /* 0x0000763291827816 */ /* 0x000fe20000000082 */
[----:B------:R-:W-:Y:S01]  /*6540*/  FFMA.FTZ R129, R157, UR24, R158 ;  /* 0x000000189d817c23 */ /* 0x000fe2000801009e */
[--C-:B------:R-:W-:Y:S01]  /*6550*/  FFMA.FTZ R156, R164, UR4, R160.reuse ;  /* 0x00000004a49c7c23 */ /* 0x100fe200080100a0 */
[----:B------:R-:W-:Y:S01]  /*6560*/  FFMA.FTZ R162, R166, UR4, R160 ;  /* 0x00000004a6a27c23 */ /* 0x000fe200080100a0 */
[----:B------:R-:W-:Y:S01]  /*6570*/  PRMT R158, R146, 0x7632, R158 ;  /* 0x00007632929e7816 */ /* 0x000fe2000000009e */
[----:B------:R-:W-:Y:S01]  /*6580*/  FFMA.FTZ R234, R168, UR4, R160 ;  /* 0x00000004a8ea7c23 */ /* 0x000fe200080100a0 */
[----:B------:R-:W-:Y:S01]  /*6590*/  SHF.L.U32 R157, R130, 0x10, RZ ;  /* 0x00000010829d7819 */ /* 0x000fe200000006ff */
[----:B------:R-:W-:Y:S01]  /*65a0*/  FADD.FTZ R130, R201, -R156 ;  /* 0x8000009cc9827221 */ /* 0x000fe20000010000 */
[----:B------:R-:W-:Y:S01]  /*65b0*/  SHF.L.U32 R159, R158, 0x10, RZ ;  /* 0x000000109e9f7819 */ /* 0x000fe200000006ff */
[----:B------:R-:W-:Y:S01]  /*65c0*/  FADD.FTZ R162, R199, -R162 ;  /* 0x800000a2c7a27221 */ /* 0x000fe20000010000 */
[----:B------:R-:W-:Y:S01]  /*65d0*/  PRMT R156, R147, 0x7632, R156 ;  /* 0x00007632939c7816 */ /* 0x000fe2000000009c */
[----:B------:R-:W-:Y:S01]  /*65e0*/  FFMA.FTZ R130, R130, UR24, R157 ;  /* 0x0000001882827c23 */ /* 0x000fe2000801009d */
[----:B------:R-:W-:Y:S01]  /*65f0*/  FADD.FTZ R157, R197, -R234 ;  /* 0x800000eac59d7221 */ /* 0x000fe20000010000 */
[----:B------:R-:W-:Y:S01]  /*6600*/  FFMA.FTZ R234, R162, UR24, R159 ;  /* 0x00000018a2ea7c23 */ /* 0x000fe2000801009f */
[----:B------:R-:W0:Y:S01]  /*6610*/  LDC.64 R236, c[0x0][0x478] ;  /* 0x00011e00ffec7b82 */ /* 0x000e220000000a00 */
[----:B------:R-:W-:Y:S01]  /*6620*/  SHF.L.U32 R158, R156, 0x10, RZ ;  /* 0x000000109c9e7819 */ /* 0x000fe200000006ff */
[----:B------:R-:W-:Y:S01]  /*6630*/  FMUL.FTZ R156, R128, UR12 ;  /* 0x0000000c809c7c20 */ /* 0x000fe20008410000 */
[C---:B------:R-:W-:Y:S01]  /*6640*/  FMUL.FTZ R159, R131.reuse, UR12 ;  /* 0x0000000c839f7c20 */ /* 0x040fe20008410000 */
[----:B------:R-:W-:Y:S01]  /*6650*/  F2FP.BF16.F32.PACK_AB R128, R131, R128 ;  /* 0x000000808380723e */ /* 0x000fe200000010ff */
[--C-:B------:R-:W-:Y:S01]  /*6660*/  FFMA.FTZ R131, R165, UR4, R160.reuse ;  /* 0x00000004a5837c23 */ /* 0x100fe200080100a0 */
[----:B------:R-:W-:Y:S01]  /*6670*/  FFMA.FTZ R161, R31, UR4, R160 ;  /* 0x000000041fa17c23 */ /* 0x000fe200080100a0 */
[----:B------:R-:W-:Y:S01]  /*6680*/  FFMA.FTZ R157, R157, UR24, R158 ;  /* 0x000000189d9d7c23 */ /* 0x000fe2000801009e */
[----:B------:R-:W1:Y:S01]  /*6690*/  LDC.64 R162, c[0x0][0x468] ;  /* 0x00011a00ffa27b82 */ /* 0x000e620000000a00 */
[----:B------:R-:W-:Y:S01]  /*66a0*/  SHF.L.U32 R158, R146, 0x10, RZ ;  /* 0x00000010929e7819 */ /* 0x000fe200000006ff */
[----:B------:R-:W-:Y:S01]  /*66b0*/  FADD.FTZ R131, R196, -R131 ;  /* 0x80000083c4837221 */ /* 0x000fe20000010000 */
[----:B------:R-:W-:Y:S01]  /*66c0*/  SHF.L.U32 R238, R147, 0x10, RZ ;  /* 0x0000001093ee7819 */ /* 0x000fe200000006ff */
[----:B------:R-:W-:Y:S01]  /*66d0*/  FADD.FTZ R161, R194, -R161 ;  /* 0x800000a1c2a17221 */ /* 0x000fe20000010000 */
[----:B------:R-:W-:Y:S01]  /*66e0*/  F2FP.BF16.F32.PACK_AB R156, R159, R156 ;  /* 0x0000009c9f9c723e */ /* 0x000fe200000010ff */
        /* <DEDUP_REMOVED lines=15> */
[----:B------:R2:W-:Y:S01]  /*67e0*/  STG.E.128 desc[UR14][R236.64], R128 ;  /* 0x00000080ec007986 */ /* 0x0005e2000c101d0e */
[C---:B-1----:R-:W-:Y:S01]  /*67f0*/  IMAD.WIDE.U32 R162, R30.reuse, 0x10, R162 ;  /* 0x000000101ea27825 */ /* 0x042fe200078e00a2 */
[----:B------:R-:W-:-:S04]  /*6800*/  IADD3 R30, PT, PT, R30, 0x80, RZ ;  /* 0x000000801e1e7810 */ /* 0x000fc80007ffe0ff */
[----:B------:R2:W-:Y:S03]  /*6810*/  STG.E.128 desc[UR14][R162.64], R156 ;  /* 0x0000009ca2007986 */ /* 0x0005e6000c101d0e */
.L_x_48:
[----:B------:R-:W-:Y:S05]  /*6820*/  BSYNC.RECONVERGENT B1 ;  /* 0x0000000000017941 */ /* 0x000fea0003800200 */
.L_x_47:
[----:B------:R-:W-:Y:S04]  /*6830*/  BSSY.RECONVERGENT B1, `(.L_x_49) ;  /* 0x000003d000017945 */ /* 0x000fe80003800200 */
[----:B------:R-:W-:Y:S05]  /*6840*/  @!P2 BRA `(.L_x_50) ;  /* 0x0000000000eca947 */ /* 0x000fea0003800000 */
[----:B012---:R-:W-:Y:S01]  /*6850*/  FFMA.FTZ R129, R23, UR4, R160 ;  /* 0x0000000417817c23 */ /* 0x007fe200080100a0 */
        /* <DEDUP_REMOVED lines=58> */
.L_x_50:
[----:B------:R-:W-:Y:S05]  /*6c00*/  BSYNC.RECONVERGENT B1 ;  /* 0x0000000000017941 */ /* 0x000fea0003800200 */
.L_x_49:
[----:B------:R-:W-:Y:S05]  /*6c10*/  @!P1 BRA `(.L_x_31) ;  /* 0x0000000000e89947 */ /* 0x000fea0003800000 */
[--C-:B0123--:R-:W-:Y:S01]  /*6c20*/  FFMA.FTZ R128, R187, UR4, R160.reuse ;  /* 0x00000004bb807c23 */ /* 0x10ffe200080100a0 */
[----:B-----5:R-:W-:Y:S01]  /*6c30*/  PRMT R129, R152, 0x7632, R129 ;  /* 0x0000763298817816 */ /* 0x020fe20000000081 */
[----:B------:R-:W-:Y:S01]  /*6c40*/  FFMA.FTZ R157, R184, UR4, R160 ;  /* 0x00000004b89d7c23 */ /* 0x000fe200080100a0 */
[----:B------:R-:W-:Y:S01]  /*6c50*/  PRMT R158, R153, 0x7632, R158 ;  /* 0x00007632999e7816 */ /* 0x000fe2000000009e */
        /* <DEDUP_REMOVED lines=8> */
[----:B------:R-:W-:Y:S01]  /*6ce0*/  SHF.L.U32 R158, R158, 0x10, RZ ;  /* 0x000000109e9e7819 */ /* 0x000fe200000006ff */
[----:B------:R-:W-:Y:S01]  /*6cf0*/  FADD.FTZ R159, R178, -R159 ;  /* 0x8000009fb29f7221 */ /* 0x000fe20000010000 */
[----:B------:R-:W-:Y:S01]  /*6d00*/  FFMA.FTZ R128, R128, UR24, R131 ;  /* 0x0000001880807c23 */ /* 0x000fe20008010083 */
[----:B------:R-:W-:Y:S01]  /*6d10*/  FFMA.FTZ R131, R157, UR24, R130 ;  /* 0x000000189d837c23 */ /* 0x000fe20008010082 */
[----:B------:R-:W-:Y:S01]  /*6d20*/  FFMA.FTZ R129, R129, UR24, R162 ;  /* 0x0000001881817c23 */ /* 0x000fe200080100a2 */
[----:B------:R-:W-:Y:S01]  /*6d30*/  FFMA.FTZ R130, R159, UR24, R158 ;  /* 0x000000189f827c23 */ /* 0x000fe2000801009e */
[----:B------:R-:W-:Y:S01]  /*6d40*/  PRMT R156, R154, 0x7632, R156 ;  /* 0x000076329a9c7816 */ /* 0x000fe2000000009c */
[--C-:B------:R-:W-:Y:S01]  /*6d50*/  FFMA.FTZ R157, R176, UR4, R160.reuse ;  /* 0x00000004b09d7c23 */ /* 0x100fe200080100a0 */
[----:B------:R-:W-:Y:S01]  /*6d60*/  PRMT R159, R155, 0x7632, R159 ;  /* 0x000076329b9f7816 */ /* 0x000fe2000000009f */
[----:B------:R-:W-:Y:S01]  /*6d70*/  FFMA.FTZ R162, R172, UR4, R160 ;  /* 0x00000004aca27c23 */ /* 0x000fe200080100a0 */
        /* <DEDUP_REMOVED lines=8> */
[----:B------:R-:W-:Y:S01]  /*6e00*/  FMUL.FTZ R156, R128, UR12 ;  /* 0x0000000c809c7c20 */ /* 0x000fe20008410000 */
[----:B------:R-:W0:Y:S01]  /*6e10*/  LDC.64 R162, c[0x0][0x478] ;  /* 0x00011e00ffa27b82 */ /* 0x000e220000000a00 */
[C---:B------:R-:W-:Y:S01]  /*6e20*/  FMUL.FTZ R159, R131.reuse, UR12 ;  /* 0x0000000c839f7c20 */ /* 0x040fe20008410000 */
[----:B------:R-:W-:Y:S01]  /*6e30*/  F2FP.BF16.F32.PACK_AB R128, R131, R128 ;  /* 0x000000808380723e */ /* 0x000fe200000010ff */
[----:B------:R-:W-:Y:S01]  /*6e40*/  FADD.FTZ R158, R177, -R158 ;  /* 0x8000009eb19e7221 */ /* 0x000fe20000010000 */
[----:B------:R-:W-:Y:S01]  /*6e50*/  SHF.L.U32 R131, R154, 0x10, RZ ;  /* 0x000000109a837819 */ /* 0x000fe200000006ff */
[----:B------:R-:W-:Y:S01]  /*6e60*/  FADD.FTZ R234, R173, -R234 ;  /* 0x800000eaadea7221 */ /* 0x000fe20000010000 */
[----:B------:R-:W-:Y:S01]  /*6e70*/  F2FP.BF16.F32.PACK_AB R156, R159, R156 ;  /* 0x0000009c9f9c723e */ /* 0x000fe200000010ff */
[----:B------:R-:W-:Y:S01]  /*6e80*/  FMUL.FTZ R237, R236, UR12 ;  /* 0x0000000ceced7c20 */ /* 0x000fe20008410000 */
[----:B------:R-:W1:Y:S01]  /*6e90*/  LDC.64 R160, c[0x0][0x468] ;  /* 0x00011a00ffa07b82 */ /* 0x000e620000000a00 */
[----:B------:R-:W-:Y:S01]  /*6ea0*/  SHF.L.U32 R159, R155, 0x10, RZ ;  /* 0x000000109b9f7819 */ /* 0x000fe200000006ff */
[----:B------:R-:W-:Y:S01]  /*6eb0*/  FFMA.FTZ R131, R158, UR24, R131 ;  /* 0x000000189e837c23 */ /* 0x000fe20008010083 */
[----:B------:R-:W-:Y:S01]  /*6ec0*/  FMUL.FTZ R158, R129, UR12 ;  /* 0x0000000c819e7c20 */ /* 0x000fe20008410000 */
[----:B------:R-:W-:Y:S01]  /*6ed0*/  F2FP.BF16.F32.PACK_AB R129, R130, R129 ;  /* 0x000000818281723e */ /* 0x000fe200000010ff */
[----:B------:R-:W-:Y:S01]  /*6ee0*/  FMUL.FTZ R239, R157, UR12 ;  /* 0x0000000c9def7c20 */ /* 0x000fe20008410000 */
[----:B------:R-:W-:Y:S01]  /*6ef0*/  FFMA.FTZ R238, R234, UR24, R159 ;  /* 0x00000018eaee7c23 */ /* 0x000fe2000801009f */
[----:B------:R-:W-:Y:S01]  /*6f00*/  FMUL.FTZ R159, R130, UR12 ;  /* 0x0000000c829f7c20 */ /* 0x000fe20008410000 */
[----:B------:R-:W-:Y:S01]  /*6f10*/  F2FP.BF16.F32.PACK_AB R130, R236, R131 ;  /* 0x00000083ec82723e */ /* 0x000fe200000010ff */
[----:B------:R-:W-:Y:S01]  /*6f20*/  FMUL.FTZ R234, R131, UR12 ;  /* 0x0000000c83ea7c20 */ /* 0x000fe20008410000 */
[----:B------:R-:W-:Y:S01]  /*6f30*/  FMUL.FTZ R236, R238, UR12 ;  /* 0x0000000ceeec7c20 */ /* 0x000fe20008410000 */
[----:B------:R-:W-:-:S02]  /*6f40*/  F2FP.BF16.F32.PACK_AB R131, R157, R238 ;  /* 0x000000ee9d83723e */ /* 0x000fc400000010ff */
[----:B------:R-:W-:Y:S02]  /*6f50*/  F2FP.BF16.F32.PACK_AB R157, R159, R158 ;  /* 0x0000009e9f9d723e */ /* 0x000fe400000010ff */
[----:B------:R-:W-:Y:S01]  /*6f60*/  F2FP.BF16.F32.PACK_AB R158, R237, R234 ;  /* 0x000000eaed9e723e */ /* 0x000fe200000010ff */
[----:B0-----:R-:W-:Y:S01]  /*6f70*/  IMAD.WIDE.U32 R162, R30, 0x10, R162 ;  /* 0x000000101ea27825 */ /* 0x001fe200078e00a2 */
[----:B------:R-:W-:-:S04]  /*6f80*/  F2FP.BF16.F32.PACK_AB R159, R239, R236 ;  /* 0x000000ecef9f723e */ /* 0x000fc800000010ff */
[----:B------:R0:W-:Y:S01]  /*6f90*/  STG.E.128 desc[UR14][R162.64], R128 ;  /* 0x00000080a2007986 */ /* 0x0001e2000c101d0e */
[----:B-1----:R-:W-:-:S05]  /*6fa0*/  IMAD.WIDE.U32 R160, R30, 0x10, R160 ;  /* 0x000000101ea07825 */ /* 0x002fca00078e00a0 */
[----:B------:R0:W-:Y:S02]  /*6fb0*/  STG.E.128 desc[UR14][R160.64], R156 ;  /* 0x0000009ca0007986 */ /* 0x0001e4000c101d0e */
.L_x_31:
[----:B------:R-:W-:Y:S05]  /*6fc0*/  BSYNC.RECONVERGENT B0 ;  /* 0x0000000000007941 */ /* 0x000fea0003800200 */
.L_x_13:
[----:B------:R-:W-:Y:S02]  /*6fd0*/  UIADD3 UR7, UPT, UPT, UR7, UR22, URZ ;  /* 0x0000001607077290 */ /* 0x000fe4000fffe0ff */
[----:B------:R-:W-:Y:S02]  /*6fe0*/  UPLOP3.LUT UP2, UPT, UPT, UPT, UP2, 0x40, 0x4 ;  /* 0x000000000004789c */ /* 0x000fe40003f4e820 */
[----:B------:R-:W-:-:S09]  /*6ff0*/  UISETP.GE.AND UP1, UPT, UR7, UR23, UPT ;  /* 0x000000170700728c */ /* 0x000fd2000bf26270 */
[----:B------:R-:W-:Y:S05]  /*7000*/  BRA.U !UP1, `(.L_x_51) ;  /* 0xffffff99094c7547 */ /* 0x000fea000b83ffff */
.L_x_0:
[----:B------:R-:W0:Y:S08]  /*7010*/  S2UR UR4, SR_CTAID.X ;  /* 0x00000000000479c3 */ /* 0x000e300000002500 */
[----:B------:R-:W1:Y:S08]  /*7020*/  LDC.64 R2, c[0x0][0x440] ;  /* 0x00011000ff027b82 */ /* 0x000e700000000a00 */
[----:B------:R-:W2:Y:S08]  /*7030*/  LDC.64 R4, c[0x0][0x448] ;  /* 0x00011200ff047b82 */ /* 0x000eb00000000a00 */
[----:B------:R-:W3:Y:S01]  /*7040*/  LDC.64 R6, c[0x0][0x440] ;  /* 0x00011000ff067b82 */ /* 0x000ee20000000a00 */
[----:B0-----:R-:W-:-:S06]  /*7050*/  UIMAD UR4, UR4, UR6, URZ ;  /* 0x00000006040472a4 */ /* 0x001fcc000f8e02ff */
[----:B------:R-:W-:Y:S01]  /*7060*/  MOV R19, UR4 ;  /* 0x0000000400137c02 */ /* 0x000fe20008000f00 */
[----:B------:R-:W0:Y:S03]  /*7070*/  LDC.64 R8, c[0x0][0x448] ;  /* 0x00011200ff087b82 */ /* 0x000e260000000a00 */
[----:B------:R-:W-:-:S05]  /*7080*/  LEA.HI R19, R19, R0, RZ, 0x1d ;  /* 0x0000000013137211 */ /* 0x000fca00078fe8ff */
[----:B------:R-:W4:Y:S01]  /*7090*/  LDC.64 R10, c[0x0][0x440] ;  /* 0x00011000ff0a7b82 */ /* 0x000f220000000a00 */
[----:B-1----:R-:W-:-:S04]  /*70a0*/  @P5 IMAD.WIDE.U32 R2, R19, 0x20, R2 ;  /* 0x0000002013025825 */ /* 0x002fc800078e0002 */
[C---:B--2---:R-:W-:Y:S01]  /*70b0*/  @P5 IMAD.WIDE.U32 R4, R19.reuse, 0x20, R4 ;  /* 0x0000002013045825 */ /* 0x044fe200078e0004 */
[----:B------:R-:W-:Y:S01]  /*70c0*/  @P5 IADD3 R19, PT, PT, R19, 0x80, RZ ;  /* 0x0000008013135810 */ /* 0x000fe20007ffe0ff */
[----:B------:R1:W-:Y:S01]  /*70d0*/  @P5 STG.E.128 desc[UR14][R2.64], R88 ;  /* 0x0000005802005986 */ /* 0x0003e2000c101d0e */
[----:B------:R-:W2:Y:S03]  /*70e0*/  LDC.64 R12, c[0x0][0x448] ;  /* 0x00011200ff0c7b82 */ /* 0x000ea60000000a00 */
[C---:B---3--:R-:W-:Y:S01]  /*70f0*/  @P4 IMAD.WIDE.U32 R6, R19.reuse, 0x20, R6 ;  /* 0x0000002013064825 */ /* 0x048fe200078e0006 */
[----:B------:R1:W-:Y:S04]  /*7100*/  @P5 STG.E.128 desc[UR14][R2.64+0x10], R92 ;  /* 0x0000105c02005986 */ /* 0x0003e8000c101d0e */
[----:B------:R-:W3:Y:S01]  /*7110*/  LDC.64 R14, c[0x0][0x440] ;  /* 0x00011000ff0e7b82 */ /* 0x000ee20000000a00 */
[C---:B0-----:R-:W-:Y:S01]  /*7120*/  @P4 IMAD.WIDE.U32 R8, R19.reuse, 0x20, R8 ;  /* 0x0000002013084825 */ /* 0x041fe200078e0008 */
[----:B------:R-:W-:Y:S01]  /*7130*/  @P4 IADD3 R19, PT, PT, R19, 0x80, RZ ;  /* 0x0000008013134810 */ /* 0x000fe20007ffe0ff */
[----:B------:R1:W-:Y:S04]  /*7140*/  @P5 STG.E.128 desc[UR14][R4.64], R56 ;  /* 0x0000003804005986 */ /* 0x0003e8000c101d0e */
[----:B------:R1:W-:Y:S01]  /*7150*/  @P5 STG.E.128 desc[UR14][R4.64+0x10], R60 ;  /* 0x0000103c04005986 */ /* 0x0003e2000c101d0e */
[----:B------:R-:W0:Y:S01]  /*7160*/  LDC.64 R16, c[0x0][0x448] ;  /* 0x00011200ff107b82 */ /* 0x000e220000000a00 */
[----:B----4-:R-:W-:-:S02]  /*7170*/  @P3 IMAD.WIDE.U32 R10, R19, 0x20, R10 ;  /* 0x00000020130a3825 */ /* 0x010fc400078e000a */
[----:B------:R1:W-:Y:S04]  /*7180*/  @P4 STG.E.128 desc[UR14][R6.64], R136 ;  /* 0x0000008806004986 */ /* 0x0003e8000c101d0e */
[----:B------:R1:W-:Y:S01]  /*7190*/  @P4 STG.E.128 desc[UR14][R6.64+0x10], R140 ;  /* 0x0000108c06004986 */ /* 0x0003e2000c101d0e */
[C---:B--2---:R-:W-:Y:S01]  /*71a0*/  @P3 IMAD.WIDE.U32 R12, R19.reuse, 0x20, R12 ;  /* 0x00000020130c3825 */ /* 0x044fe200078e000c */
[----:B------:R-:W-:Y:S02]  /*71b0*/  @P3 IADD3 R19, PT, PT, R19, 0x80, RZ ;  /* 0x0000008013133810 */ /* 0x000fe40007ffe0ff */
[----:B------:R1:W-:Y:S04]  /*71c0*/  @P4 STG.E.128 desc[UR14][R8.64], R96 ;  /* 0x0000006008004986 */ /* 0x0003e8000c101d0e */
[----:B------:R1:W-:Y:S01]  /*71d0*/  @P4 STG.E.128 desc[UR14][R8.64+0x10], R100 ;  /* 0x0000106408004986 */ /* 0x0003e2000c101d0e */
[----:B---3--:R-:W-:-:S03]  /*71e0*/  @P2 IMAD.WIDE.U32 R14, R19, 0x20, R14 ;  /* 0x00000020130e2825 */ /* 0x008fc600078e000e */
[----:B------:R1:W-:Y:S04]  /*71f0*/  @P3 STG.E.128 desc[UR14][R10.64], R104 ;  /* 0x000000680a003986 */ /* 0x0003e8000c101d0e */
[----:B------:R1:W-:Y:S01]  /*7200*/  @P3 STG.E.128 desc[UR14][R10.64+0x10], R108 ;  /* 0x0000106c0a003986 */ /* 0x0003e2000c101d0e */
[----:B0-----:R-:W-:-:S03]  /*7210*/  @P2 IMAD.WIDE.U32 R16, R19, 0x20, R16 ;  /* 0x0000002013102825 */ /* 0x001fc600078e0010 */
[----:B------:R1:W-:Y:S04]  /*7220*/  @P3 STG.E.128 desc[UR14][R12.64], R64 ;  /* 0x000000400c003986 */ /* 0x0003e8000c101d0e */
[----:B------:R1:W-:Y:S04]  /*7230*/  @P3 STG.E.128 desc[UR14][R12.64+0x10], R68 ;  /* 0x000010440c003986 */ /* 0x0003e8000c101d0e */
[----:B------:R1:W-:Y:S04]  /*7240*/  @P2 STG.E.128 desc[UR14][R14.64], R112 ;  /* 0x000000700e002986 */ /* 0x0003e8000c101d0e */
[----:B------:R1:W-:Y:S04]  /*7250*/  @P2 STG.E.128 desc[UR14][R14.64+0x10], R116 ;  /* 0x000010740e002986 */ /* 0x0003e8000c101d0e */
[----:B------:R1:W-:Y:S04]  /*7260*/  @P2 STG.E.128 desc[UR14][R16.64], R72 ;  /* 0x0000004810002986 */ /* 0x0003e8000c101d0e */
[----:B------:R1:W-:Y:S01]  /*7270*/  @P2 STG.E.128 desc[UR14][R16.64+0x10], R76 ;  /* 0x0000104c10002986 */ /* 0x0003e2000c101d0e */
[----:B------:R-:W-:Y:S05]  /*7280*/  @!P1 EXIT ;  /* 0x000000000000994d */ /* 0x000fea0003800000 */
[----:B-1----:R-:W0:Y:S01]  /*7290*/  LDC.64 R2, c[0x0][0x440] ;  /* 0x00011000ff027b82 */ /* 0x002e220000000a00 */
[----:B------:R-:W-:-:S07]  /*72a0*/  @P2 IADD3 R19, PT, PT, R19, 0x80, RZ ;  /* 0x0000008013132810 */ /* 0x000fce0007ffe0ff */
[----:B------:R-:W1:Y:S01]  /*72b0*/  LDC.64 R4, c[0x0][0x448] ;  /* 0x00011200ff047b82 */ /* 0x000e620000000a00 */
[----:B0-----:R-:W-:-:S05]  /*72c0*/  IMAD.WIDE.U32 R2, R19, 0x20, R2 ;  /* 0x0000002013027825 */ /* 0x001fca00078e0002 */
[----:B------:R-:W-:Y:S01]  /*72d0*/  STG.E.128 desc[UR14][R2.64], R120 ;  /* 0x0000007802007986 */ /* 0x000fe2000c101d0e */
[----:B-1----:R-:W-:-:S03]  /*72e0*/  IMAD.WIDE.U32 R4, R19, 0x20, R4 ;  /* 0x0000002013047825 */ /* 0x002fc600078e0004 */
[----:B------:R-:W-:Y:S04]  /*72f0*/  STG.E.128 desc[UR14][R2.64+0x10], R124 ;  /* 0x0000107c02007986 */ /* 0x000fe8000c101d0e */
[----:B------:R-:W-:Y:S04]  /*7300*/  STG.E.128 desc[UR14][R4.64], R80 ;  /* 0x0000005004007986 */ /* 0x000fe8000c101d0e */
[----:B------:R-:W-:Y:S01]  /*7310*/  STG.E.128 desc[UR14][R4.64+0x10], R84 ;  /* 0x0000105404007986 */ /* 0x000fe2000c101d0e */
[----:B------:R-:W-:Y:S05]  /*7320*/  EXIT ;  /* 0x000000000000794d */ /* 0x000fea0003800000 */
.L_x_52:
[----:B------:R-:W-:-:S00]  /*7330*/  BRA `(.L_x_52) ;  /* 0xfffffffc00fc7947 */ /* 0x000fc0000383ffff */
[----:B------:R-:W-:-:S00]  /*7340*/  NOP ;  /* 0x0000000000007918 */ /* 0x000fc00000000000 */
        /* <DEDUP_REMOVED lines=11> */
.L_x_19274:


//--------------------- .text._ZN10layer_norm13ln_bwd_kernelINS_13Kernel_traitsI13__nv_bfloat16S2_S2_S2_fjLj5120ELj1ELj1ELj4ELj16ENS_18Kernel_traits_baseILj5120ES2_S2_S2_S2_fjLj128EEEEELb0ELb0ELb0ELb1EEEvNS_9BwdParamsE --------------------------
	.section	.text._ZN10layer_norm13ln_bwd_kernelINS_13Kernel_traitsI13__nv_bfloat16S2_S2_S2_fjLj5120ELj1ELj1ELj4ELj16ENS_18Kernel_traits_baseILj5120ES2_S2_S2_S2_fjLj128EEEEELb0ELb0ELb0ELb1EEEvNS_9BwdParamsE,"ax",@progbits
	.align	128
        .global         _ZN10layer_norm13ln_bwd_kernelINS_13Kernel_traitsI13__nv_bfloat16S2_S2_S2_fjLj5120ELj1ELj1ELj4ELj16ENS_18Kernel_traits_baseILj5120ES2_S2_S2_S2_fjLj128EEEEELb0ELb0ELb0ELb1EEEvNS_9BwdParamsE
        .type           _ZN10layer_norm13ln_bwd_kernelINS_13Kernel_traitsI13__nv_bfloat16S2_S2_S2_fjLj5120ELj1ELj1ELj4ELj16ENS_18Kernel_traits_baseILj5120ES2_S2_S2_S2_fjLj128EEEEELb0ELb0ELb0ELb1EEEvNS_9BwdParamsE,@function
        .size           _ZN10layer_norm13ln_bwd_kernelINS_13Kernel_traitsI13__nv_bfloat16S2_S2_S2_fjLj5120ELj1ELj1ELj4ELj16ENS_18Kernel_traits_baseILj5120ES2_S2_S2_S2_fjLj128EEEEELb0ELb0ELb0ELb1EEEvNS_9BwdParamsE,(.L_x_19275 - _ZN10layer_norm13ln_bwd_kernelINS_13Kernel_traitsI13__nv_bfloat16S2_S2_S2_fjLj5120ELj1ELj1ELj4ELj16ENS_18Kernel_traits_baseILj5120ES2_S2_S2_S2_fjLj128EEEEELb0ELb0ELb0ELb1EEEvNS_9BwdParamsE)
        .other          _ZN10layer_norm13ln_bwd_kernelINS_13Kernel_traitsI13__nv_bfloat16S2_S2_S2_fjLj5120ELj1ELj1ELj4ELj16ENS_18Kernel_traits_baseILj5120ES2_S2_S2_S2_fjLj128EEEEELb0ELb0ELb0ELb1EEEvNS_9BwdParamsE,@"STO_CUDA_ENTRY STV_DEFAULT"
_ZN10layer_norm13ln_bwd_kernelINS_13Kernel_traitsI13__nv_bfloat16S2_S2_S2_fjLj5120ELj1ELj1ELj4ELj16ENS_18Kernel_traits_baseILj5120ES2_S2_S2_S2_fjLj128EEEEELb0ELb0ELb0ELb1EEEvNS_9BwdParamsE:
.text._ZN10layer_norm13ln_bwd_kernelINS_13Kernel_traitsI13__nv_bfloat16S2_S2_S2_fjLj5120ELj1ELj1ELj4ELj16ENS_18Kernel_traits_baseILj5120ES2_S2_S2_S2_fjLj128EEEEELb0ELb0ELb0ELb1EEEvNS_9BwdParamsE:
[----:B------:R-:W-:Y:S08]  /*0000*/  LDC R1, c[0x0][0x37c] ;  /* 0x0000df00ff017b82 */ /* 0x000ff00000000800 */
[----:B------:R-:W0:Y:S01]  /*0010*/  S2UR UR9, SR_CTAID.X ;  /* 0x00000000000979c3 */ /* 0x000e220000002500 */
[----:B------:R-:W0:Y:S01]  /*0020*/  LDCU UR4, c[0x0][0x384] ;  /* 0x00007080ff0477ac */ /* 0x000e220008000800 */
[----:B------:R-:W1:Y:S01]  /*0030*/  S2R R0, SR_TID.X ;  /* 0x0000000000007919 */ /* 0x000e620000002100 */
        /* <DEDUP_REMOVED lines=20> */
[----:B------:R-:W-:Y:S01]  /*0180*/  CS2R R62, SRZ ;  /* 0x00000000003e7805 */ /* 0x000fe2000001ff00 */
[----:B0-----:R-:W-:Y:S01]  /*0190*/  UISETP.GE.AND UP0, UPT, UR9, UR4, UPT ;  /* 0x000000040900728c */ /* 0x001fe2000bf06270 */
        /* <DEDUP_REMOVED lines=18> */
[----:B------:R-:W-:Y:S01]  /*02c0*/  CS2R R48, SRZ ;  /* 0x0000000000307805 */ /* 0x000fe2000001ff00 */
[----:B------:R-:W0:Y:S01]  /*02d0*/  LDCU.64 UR18, c[0x0][0x358] ;  /* 0x00006b00ff1277ac */ /* 0x000e220008000a00 */
[----:B-1----:R-:W-:Y:S05]  /*02e0*/  BRA.U UP0, `(.L_x_53) ;  /* 0x00000069004c7547 */ /* 0x002fea000b800000 */
[----:B------:R-:W1:Y:S01]  /*02f0*/  LDC.64 R2, c[0x0][0x3d0] ;  /* 0x0000f400ff027b82 */ /* 0x000e620000000a00 */
[----:B------:R-:W2:Y:S01]  /*0300*/  LDCU.64 UR4, c[0x0][0x3e0] ;  /* 0x00007c00ff0477ac */ /* 0x000ea20008000a00 */
[----:B------:R-:W-:Y:S01]  /*0310*/  HFMA2 R140, -RZ, RZ, 0, 0 ;  /* 0x00000000ff8c7431 */ /* 0x000fe200000001ff */
        /* <DEDUP_REMOVED lines=20> */
[----:B------:R-:W-:Y:S01]  /*0460*/  CS2R R36, SRZ ;  /* 0x0000000000247805 */ /* 0x000fe2000001ff00 */
[----:B-1----:R-:W-:Y:S01]  /*0470*/  IMAD.WIDE.U32 R2, R0, 0x10, R2 ;  /* 0x0000001000027825 */ /* 0x002fe200078e0002 */
[----:B------:R-:W-:Y:S02]  /*0480*/  CS2R R38, SRZ ;  /* 0x0000000000267805 */ /* 0x000fe4000001ff00 */
[----:B------:R-:W-:-:S02]  /*0490*/  CS2R R40, SRZ ;  /* 0x0000000000287805 */ /* 0x000fc4000001ff00 */
[----:B------:R-:W-:Y:S02]  /*04a0*/  CS2R R42, SRZ ;  /* 0x00000000002a7805 */ /* 0x000fe4000001ff00 */
[----:B------:R-:W-:Y:S01]  /*04b0*/  CS2R R44, SRZ ;  /* 0x00000000002c7805 */ /* 0x000fe2000001ff00 */
[----:B0-----:R-:W3:Y:S01]  /*04c0*/  LDG.E.128 R176, desc[UR18][R2.64] ;  /* 0x0000001202b07981 */ /* 0x001ee2000c1e1d00 */
[----:B------:R-:W-:Y:S02]  /*04d0*/  CS2R R46, SRZ ;  /* 0x00000000002e7805 */ /* 0x000fe4000001ff00 */
[----:B------:R-:W-:Y:S02]  /*04e0*/  CS2R R108, SRZ ;  /* 0x00000000006c7805 */ /* 0x000fe4000001ff00 */
[----:B------:R-:W-:Y:S01]  /*04f0*/  CS2R R110, SRZ ;  /* 0x00000000006e7805 */ /* 0x000fe2000001ff00 */
[----:B------:R-:W4:Y:S01]  /*0500*/  LDG.E.128 R16, desc[UR18][R2.64+0x800] ;  /* 0x0008001202107981 */ /* 0x000f22000c1e1d00 */
[----:B------:R-:W-:-:S02]  /*0510*/  CS2R R112, SRZ ;  /* 0x0000000000707805 */ /* 0x000fc4000001ff00 */
[----:B------:R-:W-:Y:S01]  /*0520*/  CS2R R114, SRZ ;  /* 0x0000000000727805 */ /* 0x000fe2000001ff00 */
[----:B------:R-:W-:Y:S01]  /*0530*/  UPLOP3.LUT UP2, UPT, UPT, UPT, UPT, 0x40, 0x4 ;  /* 0x000000000004789c */ /* 0x000fe20003f4e870 */
[----:B------:R-:W5:Y:S01]  /*0540*/  LDG.E.128 R12, desc[UR18][R2.64+0x1000] ;  /* 0x00100012020c7981 */ /* 0x000f62000c1e1d00 */
[----:B------:R-:W0:Y:S03]  /*0550*/  LDCU UR21, c[0x0][0x388] ;  /* 0x00007100ff1577ac */ /* 0x000e260008000800 */
[----:B------:R-:W5:Y:S01]  /*0560*/  LDG.E.128 R8, desc[UR18][R2.64+0x1800] ;  /* 0x0018001202087981 */ /* 0x000f62000c1e1d00 */
[----:B------:R-:W1:Y:S03]  /*0570*/  LDCU.U8 UR20, c[0x0][0x410] ;  /* 0x00008200ff1477ac */ /* 0x000e660008000000 */
[----:B------:R0:W5:Y:S01]  /*0580*/  LDG.E.128 R4, desc[UR18][R2.64+0x2000] ;  /* 0x0020001202047981 */ /* 0x000162000c1e1d00 */
[----:B--2---:R-:W-:Y:S01]  /*0590*/  UISETP.NE.U32.AND UP0, UPT, UR4, URZ, UPT ;  /* 0x000000ff0400728c */ /* 0x004fe2000bf05070 */
[----:B------:R-:W-:Y:S01]  /*05a0*/  MOV R0, RZ ;  /* 0x000000ff00007202 */ /* 0x000fe20000000f00 */
[----:B------:R-:W2:Y:S02]  /*05b0*/  LDCU UR24, c[0x0][0x400] ;  /* 0x00008000ff1877ac */ /* 0x000ea40008000800 */
[----:B------:R-:W-:Y:S01]  /*05c0*/  UISETP.NE.AND.EX UP0, UPT, UR5, URZ, UPT, UP0 ;  /* 0x000000ff0500728c */ /* 0x000fe2000bf05300 */
[----:B------:R-:W1:Y:S01]  /*05d0*/  LDCU.64 UR26, c[0x0][0x478] ;  /* 0x00008f00ff1a77ac */ /* 0x000e620008000a00 */
[----:B0-----:R-:W-:Y:S01]  /*05e0*/  CS2R R2, SRZ ;  /* 0x0000000000027805 */ /* 0x001fe2000001ff00 */
[----:B------:R-:W0:Y:S01]  /*05f0*/  LDCU.128 UR12, c[0x0][0x3c0] ;  /* 0x00007800ff0c77ac */ /* 0x000e220008000c00 */
[----:B------:R-:W0:Y:S01]  /*0600*/  LDCU.64 UR22, c[0x0][0x438] ;  /* 0x00008700ff1677ac */ /* 0x000e220008000a00 */
[----:B------:R-:W0:Y:S01]  /*0610*/  LDCU.64 UR28, c[0x0][0x380] ;  /* 0x00007000ff1c77ac */ /* 0x000e220008000a00 */
[----:B------:R-:W-:Y:S01]  /*0620*/  UMOV UR6, UR9 ;  /* 0x0000000900067c82 */ /* 0x000fe20008000000 */
[----:B---3--:R-:W-:-:S02]  /*0630*/  PRMT R251, R176, 0x7632, R251 ;  /* 0x00007632b0fb7816 */ /* 0x008fc400000000fb */
[----:B------:R-:W-:Y:S02]  /*0640*/  SHF.L.U32 R252, R176, 0x10, RZ ;  /* 0x00000010b0fc7819 */ /* 0x000fe400000006ff */
[C---:B------:R-:W-:Y:S02]  /*0650*/  PRMT R180, R178.reuse, 0x7632, R180 ;  /* 0x00007632b2b47816 */ /* 0x040fe400000000b4 */
[----:B------:R-:W-:Y:S02]  /*0660*/  SHF.L.U32 R181, R178, 0x10, RZ ;  /* 0x00000010b2b57819 */ /* 0x000fe400000006ff */
[----:B------:R-:W-:Y:S02]  /*0670*/  PRMT R182, R177, 0x7632, R182 ;  /* 0x00007632b1b67816 */ /* 0x000fe400000000b6 */
[----:B------:R-:W-:Y:S02]  /*0680*/  PRMT R178, R179, 0x7632, R178 ;  /* 0x00007632b3b27816 */ /* 0x000fe400000000b2 */
[----:B----4-:R-:W-:-:S02]  /*0690*/  PRMT R176, R16, 0x7632, R176 ;  /* 0x0000763210b07816 */ /* 0x010fc400000000b0 */
[----:B------:R-:W-:Y:S02]  /*06a0*/  PRMT R174, R17, 0x7632, R174 ;  /* 0x0000763211ae7816 */ /* 0x000fe400000000ae */
[----:B------:R-:W-:Y:S02]  /*06b0*/  PRMT R171, R18, 0x7632, R171 ;  /* 0x0000763212ab7816 */ /* 0x000fe400000000ab */
[----:B------:R-:W-:Y:S02]  /*06c0*/  PRMT R167, R19, 0x7632, R167 ;  /* 0x0000763213a77816 */ /* 0x000fe400000000a7 */
[----:B-----5:R-:W-:Y:S02]  /*06d0*/  PRMT R163, R12, 0x7632, R163 ;  /* 0x000076320ca37816 */ /* 0x020fe400000000a3 */
[----:B------:R-:W-:Y:S02]  /*06e0*/  PRMT R161, R13, 0x7632, R161 ;  /* 0x000076320da17816 */ /* 0x000fe400000000a1 */
[----:B------:R-:W-:-:S02]  /*06f0*/  PRMT R159, R14, 0x7632, R159 ;  /* 0x000076320e9f7816 */ /* 0x000fc4000000009f */
[----:B------:R-:W-:Y:S02]  /*0700*/  PRMT R157, R15, 0x7632, R157 ;  /* 0x000076320f9d7816 */ /* 0x000fe4000000009d */
[----:B------:R-:W-:Y:S02]  /*0710*/  PRMT R155, R8, 0x7632, R155 ;  /* 0x00007632089b7816 */ /* 0x000fe4000000009b */
[----:B------:R-:W-:Y:S02]  /*0720*/  PRMT R153, R9, 0x7632, R153 ;  /* 0x0000763209997816 */ /* 0x000fe40000000099 */
[----:B------:R-:W-:Y:S02]  /*0730*/  PRMT R151, R10, 0x7632, R151 ;  /* 0x000076320a977816 */ /* 0x000fe40000000097 */
[----:B------:R-:W-:Y:S02]  /*0740*/  PRMT R149, R11, 0x7632, R149 ;  /* 0x000076320b957816 */ /* 0x000fe40000000095 */
[----:B------:R-:W-:-:S02]  /*0750*/  PRMT R147, R4, 0x7632, R147 ;  /* 0x0000763204937816 */ /* 0x000fc40000000093 */
[----:B------:R-:W-:Y:S02]  /*0760*/  PRMT R145, R5, 0x7632, R145 ;  /* 0x0000763205917816 */ /* 0x000fe40000000091 */
[----:B------:R-:W-:Y:S02]  /*0770*/  PRMT R143, R6, 0x7632, R143 ;  /* 0x00007632068f7816 */ /* 0x000fe4000000008f */
[----:B------:R-:W-:Y:S02]  /*0780*/  PRMT R141, R7, 0x7632, R141 ;  /* 0x00007632078d7816 */ /* 0x000fe4000000008d */
[----:B------:R-:W-:Y:S02]  /*0790*/  SHF.L.U32 R183, R177, 0x10, RZ ;  /* 0x00000010b1b77819 */ /* 0x000fe400000006ff */
[----:B------:R-:W-:Y:S02]  /*07a0*/  SHF.L.U32 R177, R16, 0x10, RZ ;  /* 0x0000001010b17819 */ /* 0x000fe400000006ff */
[----:B------:R-:W-:-:S02]  /*07b0*/  SHF.L.U32 R175, R17, 0x10, RZ ;  /* 0x0000001011af7819 */ /* 0x000fc400000006ff */
[----:B------:R-:W-:Y:S02]  /*07c0*/  CS2R R16, SRZ ;  /* 0x0000000000107805 */ /* 0x000fe4000001ff00 */
[----:B------:R-:W-:Y:S02]  /*07d0*/  SHF.L.U32 R172, R18, 0x10, RZ ;  /* 0x0000001012ac7819 */ /* 0x000fe400000006ff */
[----:B------:R-:W-:Y:S02]  /*07e0*/  SHF.L.U32 R168, R19, 0x10, RZ ;  /* 0x0000001013a87819 */ /* 0x000fe400000006ff */
[----:B------:R-:W-:Y:S02]  /*07f0*/  CS2R R18, SRZ ;  /* 0x0000000000127805 */ /* 0x000fe4000001ff00 */
        /* <DEDUP_REMOVED lines=20> */
[----:B------:R-:W-:Y:S02]  /*0940*/  SHF.L.U32 R182, R182, 0x10, RZ ;  /* 0x00000010b6b67819 */ /* 0x000fe400000006ff */
[----:B------:R-:W-:Y:S02]  /*0950*/  SHF.L.U32 R180, R180, 0x10, RZ ;  /* 0x00000010b4b47819 */ /* 0x000fe400000006ff */
[----:B------:R-:W-:Y:S02]  /*0960*/  SHF.L.U32 R178, R178, 0x10, RZ ;  /* 0x00000010b2b27819 */ /* 0x000fe400000006ff */
[----:B------:R-:W-:Y:S02]  /*0970*/  SHF.L.U32 R176, R176, 0x10, RZ ;  /* 0x00000010b0b07819 */ /* 0x000fe400000006ff */
        /* <DEDUP_REMOVED lines=14> */
[----:B012---:R-:W-:-:S07]  /*0a60*/  SHF.L.U32 R141, R141, 0x10, RZ ;  /* 0x000000108d8d7819 */ /* 0x007fce00000006ff */
.L_x_60:
[----:B0123--:R-:W0:Y:S01]  /*0a70*/  S2R R68, SR_TID.X ;  /* 0x0000000000447919 */ /* 0x00fe220000002100 */
[----:B------:R-:W1:Y:S01]  /*0a80*/  @UP0 LDCU.64 UR4, c[0x0][0x3e0] ;  /* 0x00007c00ff0407ac */ /* 0x000e620008000a00 */
[----:B------:R-:W2:Y:S01]  /*0a90*/  LDC.64 R100, c[0x0][0x3a8] ;  /* 0x0000ea00ff647b82 */ /* 0x000ea20000000a00 */
[----:B------:R-:W-:Y:S01]  /*0aa0*/  PLOP3.LUT P0, PT, PT, PT, UP0, 0x80, 0x8 ;  /* 0x000000000008781c */ /* 0x000fe20003f0f008 */
[----:B------:R-:W-:Y:S02]  /*0ab0*/  UIMAD UR7, UR6, UR21, URZ ;  /* 0x00000015060772a4 */ /* 0x000fe4000f8e02ff */
[----:B------:R-:W-:Y:S02]  /*0ac0*/  UIMAD.WIDE UR10, UR6, 0x4, UR12 ;  /* 0x00000004060a78a5 */ /* 0x000fe4000f8e020c */
[----:B------:R-:W-:Y:S02]  /*0ad0*/  USHF.R.S32.HI UR8, URZ, 0x1f, UR7 ;  /* 0x0000001fff087899 */ /* 0x000fe40008011407 */
[----:B------:R-:W3:Y:S01]  /*0ae0*/  LDC.64 R104, c[0x0][0x428] ;  /* 0x00010a00ff687b82 */ /* 0x000ee20000000a00 */
[----:B------:R-:W-:-:S02]  /*0af0*/  UIMAD.WIDE UR16, UR6, 0x4, UR14 ;  /* 0x00000004061078a5 */ /* 0x000fc4000f8e020e */
[----:B------:R-:W-:Y:S02]  /*0b00*/  ULEA.HI UR8, UR8, UR7, URZ, 0x3 ;  /* 0x0000000708087291 */ /* 0x000fe4000f8f18ff */
[----:B-1----:R-:W-:-:S04]  /*0b10*/  @UP0 UIMAD.WIDE UR4, UR6, 0x2, UR4 ;  /* 0x00000002060408a5 */ /* 0x002fc8000f8e0204 */
[----:B------:R-:W-:Y:S02]  /*0b20*/  MOV R70, UR8 ;  /* 0x0000000800467c02 */ /* 0x000fe40008000f00 */
[C---:B0-----:R-:W-:Y:S02]  /*0b30*/  LOP3.LUT R69, R68.reuse, 0x1f, RZ, 0xc0, !PT ;  /* 0x0000001f44457812 */ /* 0x041fe400078ec0ff */
[----:B------:R-:W-:-:S04]  /*0b40*/  LOP3.LUT R68, R68, 0x60, RZ, 0xc0, !PT ;  /* 0x0000006044447812 */ /* 0x000fc800078ec0ff */
[----:B------:R-:W-:Y:S02]  /*0b50*/  LOP3.LUT R173, R68, R69, RZ, 0xfc, !PT ;  /* 0x0000004544ad7212 */ /* 0x000fe400078efcff */
[----:B------:R-:W-:Y:S02]  /*0b60*/  MOV R71, UR5 ;  /* 0x0000000500477c02 */ /* 0x000fe40008000f00 */
[----:B------:R-:W-:Y:S02]  /*0b70*/  LEA.HI.SX32 R173, R70, R173, 0x1d ;  /* 0x000000ad46ad7211 */ /* 0x000fe400078feaff */
[----:B------:R-:W-:Y:S02]  /*0b80*/  MOV R70, UR4 ;  /* 0x0000000400467c02 */ /* 0x000fe40008000f00 */
[----:B------:R-:W-:Y:S02]  /*0b90*/  MOV R68, UR10 ;  /* 0x0000000a00447c02 */ /* 0x000fe40008000f00 */
[----:B------:R-:W-:Y:S01]  /*0ba0*/  MOV R69, UR11 ;  /* 0x0000000b00457c02 */ /* 0x000fe20008000f00 */
[----:B------:R-:W4:Y:S01]  /*0bb0*/  @P0 LDG.E.U16 R186, desc[UR18][R70.64] ;  /* 0x0000001246ba0981 */ /* 0x000f22000c1e1500 */
[----:B--2---:R-:W-:-:S03]  /*0bc0*/  IMAD.WIDE.U32 R72, R173, 0x10, R100 ;  /* 0x00000010ad487825 */ /* 0x004fc600078e0064 */
[----:B------:R0:W2:Y:S01]  /*0bd0*/  LDG.E R184, desc[UR18][R68.64] ;  /* 0x0000001244b87981 */ /* 0x0000a2000c1e1900 */
[----:B------:R-:W-:Y:S02]  /*0be0*/  IADD3 R170, PT, PT, R173, 0x80, RZ ;  /* 0x00000080adaa7810 */ /* 0x000fe40007ffe0ff */
[----:B0-----:R-:W-:Y:S02]  /*0bf0*/  MOV R68, UR16 ;  /* 0x0000001000447c02 */ /* 0x001fe40008000f00 */
[----:B------:R-:W-:Y:S01]  /*0c00*/  MOV R69, UR17 ;  /* 0x0000001100457c02 */ /* 0x000fe20008000f00 */
[----:B------:R-:W-:-:S04]  /*0c10*/  IMAD.WIDE.U32 R76, R170, 0x10, R100 ;  /* 0x00000010aa4c7825 */ /* 0x000fc800078e0064 */
[----:B------:R-:W2:Y:S04]  /*0c20*/  LDG.E R185, desc[UR18][R68.64] ;  /* 0x0000001244b97981 */ /* 0x000ea8000c1e1900 */
[----:B------:R-:W2:Y:S04]  /*0c30*/  LDG.E.128 R76, desc[UR18][R76.64] ;  /* 0x000000124c4c7981 */ /* 0x000ea8000c1e1d00 */
[----:B------:R3:W2:Y:S02]  /*0c40*/  LDG.E.128 R68, desc[UR18][R72.64] ;  /* 0x0000001248447981 */ /* 0x0006a4000c1e1d00 */
[----:B---3--:R-:W-:-:S06]  /*0c50*/  IMAD.WIDE.U32 R72, R173, 0x10, R104 ;  /* 0x00000010ad487825 */ /* 0x008fcc00078e0068 */
[----:B------:R-:W3:Y:S01]  /*0c60*/  LDG.E.128 R72, desc[UR18][R72.64] ;  /* 0x0000001248487981 */ /* 0x000ee2000c1e1d00 */
[----:B------:R-:W-:-:S05]  /*0c70*/  IADD3 R169, PT, PT, R173, 0x100, RZ ;  /* 0x00000100ada97810 */ /* 0x000fca0007ffe0ff */
[----:B------:R-:W-:Y:S01]  /*0c80*/  IMAD.WIDE.U32 R84, R169, 0x10, R100 ;  /* 0x00000010a9547825 */ /* 0x000fe200078e0064 */
[----:B------:R-:W-:-:S03]  /*0c90*/  IADD3 R166, PT, PT, R173, 0x180, RZ ;  /* 0x00000180ada67810 */ /* 0x000fc60007ffe0ff */
[--C-:B------:R-:W-:Y:S02]  /*0ca0*/  IMAD.WIDE.U32 R80, R170, 0x10, R104.reuse ;  /* 0x00000010aa507825 */ /* 0x100fe400078e0068 */
[----:B------:R-:W3:Y:S01]  /*0cb0*/  LDG.E.128 R84, desc[UR18][R84.64] ;  /* 0x0000001254547981 */ /* 0x000ee2000c1e1d00 */
[----:B------:R-:W-:Y:S01]  /*0cc0*/  IADD3 R164, PT, PT, R173, 0x200, RZ ;  /* 0x00000200ada47810 */ /* 0x000fe20007ffe0ff */
[----:B------:R-:W-:Y:S02]  /*0cd0*/  IMAD.WIDE.U32 R88, R169, 0x10, R104 ;  /* 0x00000010a9587825 */ /* 0x000fe400078e0068 */
[----:B------:R-:W3:Y:S02]  /*0ce0*/  LDG.E.128 R80, desc[UR18][R80.64] ;  /* 0x0000001250507981 */ /* 0x000ee4000c1e1d00 */
[--C-:B------:R-:W-:Y:S02]  /*0cf0*/  IMAD.WIDE.U32 R92, R166, 0x10, R100.reuse ;  /* 0x00000010a65c7825 */ /* 0x100fe400078e0064 */
[----:B------:R-:W3:Y:S02]  /*0d00*/  LDG.E.128 R88, desc[UR18][R88.64] ;  /* 0x0000001258587981 */ /* 0x000ee4000c1e1d00 */
[----:B------:R-:W-:-:S02]  /*0d10*/  IMAD.WIDE.U32 R100, R164, 0x10, R100 ;  /* 0x00000010a4647825 */ /* 0x000fc400078e0064 */
[----:B------:R-:W3:Y:S04]  /*0d20*/  LDG.E.128 R92, desc[UR18][R92.64] ;  /* 0x000000125c5c7981 */ /* 0x000ee8000c1e1d00 */
[----:B------:R-:W3:Y:S01]  /*0d30*/  LDG.E.128 R100, desc[UR18][R100.64] ;  /* 0x0000001264647981 */ /* 0x000ee2000c1e1d00 */
[----:B------:R-:W-:-:S04]  /*0d40*/  IMAD.WIDE.U32 R96, R166, 0x10, R104 ;  /* 0x00000010a6607825 */ /* 0x000fc800078e0068 */
[----:B------:R-:W-:Y:S02]  /*0d50*/  IMAD.WIDE.U32 R104, R164, 0x10, R104 ;  /* 0x00000010a4687825 */ /* 0x000fe400078e0068 */
[----:B------:R-:W3:Y:S04]  /*0d60*/  LDG.E.128 R96, desc[UR18][R96.64] ;  /* 0x0000001260607981 */ /* 0x000ee8000c1e1d00 */
[----:B------:R-:W3:Y:S01]  /*0d70*/  LDG.E.128 R104, desc[UR18][R104.64] ;  /* 0x0000001268687981 */ /* 0x000ee2000c1e1d00 */
[----:B------:R-:W-:Y:S02]  /*0d80*/  ISETP.NE.AND P1, PT, RZ, UR20, PT ;  /* 0x00000014ff007c0c */ /* 0x000fe4000bf25270 */
[----:B----4-:R-:W-:Y:S02]  /*0d90*/  @P0 R2UR UR4, R186 ;  /* 0x00000000ba0402ca */ /* 0x010fe400000e0000 */
[----:B------:R-:W-:-:S04]  /*0da0*/  ISETP.NE.U32.AND P0, PT, RZ, UR22, PT ;  /* 0x00000016ff007c0c */ /* 0x000fc8000bf05070 */
[----:B------:R-:W-:Y:S02]  /*0db0*/  ISETP.NE.AND.EX P0, PT, RZ, UR23, PT, P0 ;  /* 0x00000017ff007c0c */ /* 0x000fe4000bf05300 */
[----:B--2---:R-:W-:Y:S02]  /*0dc0*/  FSEL R184, R184, RZ, !P1 ;  /* 0x000000ffb8b87208 */ /* 0x004fe40004800000 */
[C---:B------:R-:W-:Y:S02]  /*0dd0*/  PRMT R200, R76.reuse, 0x7632, R200 ;  /* 0x000076324cc87816 */ /* 0x040fe400000000c8 */
[----:B------:R-:W-:Y:S02]  /*0de0*/  SHF.L.U32 R202, R76, 0x10, RZ ;  /* 0x000000104cca7819 */ /* 0x000fe400000006ff */
[C---:B------:R-:W-:Y:S02]  /*0df0*/  PRMT R201, R77.reuse, 0x7632, R201 ;  /* 0x000076324dc97816 */ /* 0x040fe400000000c9 */
[----:B------:R-:W-:-:S03]  /*0e00*/  SHF.L.U32 R203, R77, 0x10, RZ ;  /* 0x000000104dcb7819 */ /* 0x000fc600000006ff */
[----:B------:R-:W0:Y:S01]  /*0e10*/  @P0 LDC.64 R76, c[0x0][0x438] ;  /* 0x00010e00ff4c0b82 */ /* 0x000e220000000a00 */
[C---:B---3--:R-:W-:Y:S02]  /*0e20*/  PRMT R191, R72.reuse, 0x7632, R191 ;  /* 0x0000763248bf7816 */ /* 0x048fe400000000bf */
[----:B------:R-:W-:Y:S02]  /*0e30*/  SHF.L.U32 R193, R72, 0x10, RZ ;  /* 0x0000001048c17819 */ /* 0x000fe400000006ff */
[C---:B------:R-:W-:Y:S02]  /*0e40*/  PRMT R194, R73.reuse, 0x7632, R194 ;  /* 0x0000763249c27816 */ /* 0x040fe400000000c2 */
[----:B------:R-:W-:Y:S02]  /*0e50*/  SHF.L.U32 R195, R73, 0x10, RZ ;  /* 0x0000001049c37819 */ /* 0x000fe400000006ff */
[----:B------:R-:W1:Y:S01]  /*0e60*/  @P0 LDC.64 R72, c[0x0][0x438] ;  /* 0x00010e00ff480b82 */ /* 0x000e620000000a00 */
[----:B------:R-:W-:-:S02]  /*0e70*/  R2UR UR5, R184 ;  /* 0x00000000b80572ca */ /* 0x000fc400000e0000 */
[----:B------:R-:W-:Y:S02]  /*0e80*/  R2UR UR10, R185 ;  /* 0x00000000b90a72ca */ /* 0x000fe400000e0000 */
[C---:B------:R-:W-:Y:S02]  /*0e90*/  PRMT R196, R74.reuse, 0x7632, R196 ;  /* 0x000076324ac47816 */ /* 0x040fe400000000c4 */
[----:B------:R-:W-:Y:S02]  /*0ea0*/  SHF.L.U32 R197, R74, 0x10, RZ ;  /* 0x000000104ac57819 */ /* 0x000fe400000006ff */
[C---:B------:R-:W-:Y:S02]  /*0eb0*/  PRMT R198, R75.reuse, 0x7632, R198 ;  /* 0x000076324bc67816 */ /* 0x040fe400000000c6 */
[----:B------:R-:W-:Y:S02]  /*0ec0*/  SHF.L.U32 R199, R75, 0x10, RZ ;  /* 0x000000104bc77819 */ /* 0x000fe400000006ff */
[----:B------:R-:W2:Y:S01]  /*0ed0*/  @P0 LDC.64 R74, c[0x0][0x438] ;  /* 0x00010e00ff4a0b82 */ /* 0x000ea20000000a00 */
[----:B------:R-:W-:-:S02]  /*0ee0*/  PRMT R184, R68, 0x7632, R184 ;  /* 0x0000763244b87816 */ /* 0x000fc400000000b8 */
[----:B------:R-:W-:Y:S01]  /*0ef0*/  SHF.L.U32 R185, R68, 0x10, RZ ;  /* 0x0000001044b97819 */ /* 0x000fe200000006ff */
[----:B0-----:R-:W-:Y:S01]  /*0f00*/  @P0 IMAD.WIDE.U32 R76, R164, 0x10, R76 ;  /* 0x00000010a44c0825 */ /* 0x001fe200078e004c */
[----:B------:R-:W-:Y:S02]  /*0f10*/  PRMT R188, R70, 0x7632, R188 ;  /* 0x0000763246bc7816 */ /* 0x000fe400000000bc */
[----:B------:R-:W-:Y:S01]  /*0f20*/  PRMT R189, R71, 0x7632, R189 ;  /* 0x0000763247bd7816 */ /* 0x000fe200000000bd */
[----:B-1----:R-:W-:Y:S01]  /*0f30*/  @P0 IMAD.WIDE.U32 R72, R169, 0x10, R72 ;  /* 0x00000010a9480825 */ /* 0x002fe200078e0048 */
[----:B------:R-:W-:-:S03]  /*0f40*/  SHF.L.U32 R230, R184, 0x10, RZ ;  /* 0x00000010b8e67819 */ /* 0x000fc600000006ff */
[----:B------:R-:W-:Y:S01]  /*0f50*/  FADD.FTZ R185, R185, -UR5 ;  /* 0x80000005b9b97e21 */ /* 0x000fe20008010000 */
[----:B------:R-:W-:Y:S01]  /*0f60*/  SHF.L.U32 R188, R188, 0x10, RZ ;  /* 0x00000010bcbc7819 */ /* 0x000fe200000006ff */
[----:B-----5:R0:W5:Y:S01]  /*0f70*/  @P0 LDG.E.128 R64, desc[UR18][R76.64] ;  /* 0x000000124c400981 */ /* 0x020162000c1e1d00 */
[----:B------:R-:W-:-:S03]  /*0f80*/  PRMT R186, R69, 0x7632, R186 ;  /* 0x0000763245ba7816 */ /* 0x000fc600000000ba */
[----:B------:R1:W5:Y:S01]  /*0f90*/  @P0 LDG.E.128 R56, desc[UR18][R72.64] ;  /* 0x0000001248380981 */ /* 0x000362000c1e1d00 */
[----:B------:R-:W-:Y:S02]  /*0fa0*/  SHF.L.U32 R187, R69, 0x10, RZ ;  /* 0x0000001045bb7819 */ /* 0x000fe400000006ff */
[----:B------:R-:W-:Y:S01]  /*0fb0*/  SHF.L.U32 R190, R70, 0x10, RZ ;  /* 0x0000001046be7819 */ /* 0x000fe200000006ff */
[----:B------:R-:W-:Y:S01]  /*0fc0*/  FADD.FTZ R188, R188, -UR5 ;  /* 0x80000005bcbc7e21 */ /* 0x000fe20008010000 */
[----:B0-----:R-:W-:Y:S01]  /*0fd0*/  FMUL.FTZ R76, R185, UR10 ;  /* 0x0000000ab94c7c20 */ /* 0x001fe20008410000 */
[----:B-1----:R-:W-:Y:S02]  /*0fe0*/  SHF.L.U32 R72, R189, 0x10, RZ ;  /* 0x00000010bd487819 */ /* 0x002fe400000006ff */
[----:B------:R-:W-:Y:S01]  /*0ff0*/  SHF.L.U32 R192, R71, 0x10, RZ ;  /* 0x0000001047c07819 */ /* 0x000fe200000006ff */
[----:B------:R-:W-:Y:S01]  /*1000*/  FADD.FTZ R123, R193, R123 ;  /* 0x0000007bc17b7221 */ /* 0x000fe20000010000 */
[----:B------:R-:W-:Y:S01]  /*1010*/  SHF.L.U32 R189, R194, 0x10, RZ ;  /* 0x00000010c2bd7819 */ /* 0x000fe200000006ff */
[----:B------:R-:W-:Y:S01]  /*1020*/  FADD.FTZ R194, R230, -UR5 ;  /* 0x80000005e6c27e21 */ /* 0x000fe20008010000 */
[----:B------:R-:W-:Y:S01]  /*1030*/  SHF.L.U32 R186, R186, 0x10, RZ ;  /* 0x00000010baba7819 */ /* 0x000fe200000006ff */
[----:B------:R-:W-:Y:S01]  /*1040*/  FADD.FTZ R187, R187, -UR5 ;  /* 0x80000005bbbb7e21 */ /* 0x000fe20008010000 */
[----:B------:R-:W-:Y:S01]  /*1050*/  SHF.L.U32 R191, R191, 0x10, RZ ;  /* 0x00000010bfbf7819 */ /* 0x000fe200000006ff */
[-C--:B------:R-:W-:Y:S01]  /*1060*/  FFMA.FTZ R124, R76, R193.reuse, R124 ;  /* 0x000000c14c7c7223 */ /* 0x080fe2000001007c */
[----:B------:R-:W-:Y:S01]  /*1070*/  FMUL.FTZ R194, R194, UR10 ;  /* 0x0000000ac2c27c20 */ /* 0x000fe20008410000 */
[----:B------:R-:W-:Y:S01]  /*1080*/  FADD.FTZ R72, R72, -UR5 ;  /* 0x8000000548487e21 */ /* 0x000fe20008010000 */
[----:B------:R-:W-:Y:S01]  /*1090*/  FMUL.FTZ R193, R252, R193 ;  /* 0x000000c1fcc17220 */ /* 0x000fe20000410000 */
[----:B------:R-:W-:Y:S01]  /*10a0*/  FADD.FTZ R184, R190, -UR5 ;  /* 0x80000005beb87e21 */ /* 0x000fe20008010000 */
[----:B------:R-:W-:Y:S01]  /*10b0*/  FADD.FTZ R192, R192, -UR5 ;  /* 0x80000005c0c07e21 */ /* 0x000fe20008010000 */
[----:B------:R-:W-:Y:S01]  /*10c0*/  FMUL.FTZ R190, R188, UR10 ;  /* 0x0000000abcbe7c20 */ /* 0x000fe20008410000 */
[----:B------:R-:W-:Y:S01]  /*10d0*/  FMUL.FTZ R77, R187, UR10 ;  /* 0x0000000abb4d7c20 */ /* 0x000fe20008410000 */
[----:B------:R-:W-:Y:S01]  /*10e0*/  FADD.FTZ R186, R186, -UR5 ;  /* 0x80000005baba7e21 */ /* 0x000fe20008010000 */
[----:B------:R-:W-:Y:S01]  /*10f0*/  FADD.FTZ R121, R191, R121 ;  /* 0x00000079bf797221 */ /* 0x000fe20000010000 */
[-C--:B------:R-:W-:Y:S01]  /*1100*/  FFMA.FTZ R122, R194, R191.reuse, R122 ;  /* 0x000000bfc27a7223 */ /* 0x080fe2000001007a */
[----:B------:R-:W-:Y:S01]  /*1110*/  FMUL.FTZ R188, R72, UR10 ;  /* 0x0000000a48bc7c20 */ /* 0x000fe20008410000 */
[----:B------:R-:W-:Y:S01]  /*1120*/  FMUL.FTZ R191, R251, R191 ;  /* 0x000000bffbbf7220 */ /* 0x000fe20000410000 */
[----:B------:R-:W-:Y:S01]  /*1130*/  FADD.FTZ R72, RZ, R193 ;  /* 0x000000c1ff487221 */ /* 0x000fe20000010000 */
[----:B------:R-:W-:Y:S01]  /*1140*/  SHF.L.U32 R212, R85, 0x10, RZ ;  /* 0x0000001055d47819 */ /* 0x000fe200000006ff */
[----:B------:R-:W-:Y:S01]  /*1150*/  FMUL.FTZ R185, R192, UR10 ;  /* 0x0000000ac0b97c20 */ /* 0x000fe20008410000 */
[C---:B------:R-:W-:Y:S01]  /*1160*/  PRMT R204, R78.reuse, 0x7632, R204 ;  /* 0x000076324ecc7816 */ /* 0x040fe200000000cc */
[----:B------:R-:W-:Y:S01]  /*1170*/  FADD.FTZ R119, R195, R119 ;  /* 0x00000077c3777221 */ /* 0x000fe20000010000 */
[----:B------:R-:W-:Y:S01]  /*1180*/  SHF.L.U32 R205, R78, 0x10, RZ ;  /* 0x000000104ecd7819 */ /* 0x000fe200000006ff */
[-C--:B------:R-:W-:Y:S01]  /*1190*/  FFMA.FTZ R120, R77, R195.reuse, R120 ;  /* 0x000000c34d787223 */ /* 0x080fe20000010078 */
[----:B------:R-:W-:Y:S01]  /*11a0*/  FMUL.FTZ R192, R186, UR10 ;  /* 0x0000000abac07c20 */ /* 0x000fe20008410000 */
[----:B------:R-:W-:Y:S01]  /*11b0*/  PRMT R78, R79, 0x7632, R78 ;  /* 0x000076324f4e7816 */ /* 0x000fe2000000004e */
[----:B------:R-:W-:Y:S01]  /*11c0*/  FMUL.FTZ R195, R183, R195 ;  /* 0x000000c3b7c37220 */ /* 0x000fe20000410000 */
[C---:B------:R-:W-:Y:S01]  /*11d0*/  PRMT R210, R84.reuse, 0x7632, R210 ;  /* 0x0000763254d27816 */ /* 0x040fe200000000d2 */
[----:B------:R-:W-:Y:S01]  /*11e0*/  FADD.FTZ R72, R191, R72 ;  /* 0x00000048bf487221 */ /* 0x000fe20000010000 */
[----:B------:R-:W-:Y:S01]  /*11f0*/  SHF.L.U32 R211, R84, 0x10, RZ ;  /* 0x0000001054d37819 */ /* 0x000fe200000006ff */
[----:B--2---:R-:W-:Y:S01]  /*1200*/  @P0 IMAD.WIDE.U32 R74, R166, 0x10, R74 ;  /* 0x00000010a64a0825 */ /* 0x004fe200078e004a */
[----:B------:R-:W-:-:S03]  /*1210*/  PRMT R84, R85, 0x7632, R84 ;  /* 0x0000763255547816 */ /* 0x000fc60000000054 */
[----:B------:R-:W-:Y:S01]  /*1220*/  FADD.FTZ R202, R202, -UR5 ;  /* 0x80000005caca7e21 */ /* 0x000fe20008010000 */
[----:B------:R-:W-:Y:S01]  /*1230*/  SHF.L.U32 R206, R79, 0x10, RZ ;  /* 0x000000104fce7819 */ /* 0x000fe200000006ff */
[----:B------:R-:W-:Y:S01]  /*1240*/  FMUL.FTZ R184, R184, UR10 ;  /* 0x0000000ab8b87c20 */ /* 0x000fe20008410000 */
[----:B------:R-:W-:Y:S01]  /*1250*/  PRMT R85, R86, 0x7632, R85 ;  /* 0x0000763256557816 */ /* 0x000fe20000000055 */
[----:B------:R-:W-:Y:S01]  /*1260*/  FADD.FTZ R117, R189, R117 ;  /* 0x00000075bd757221 */ /* 0x000fe20000010000 */
[----:B------:R-:W-:Y:S01]  /*1270*/  PRMT R79, R80, 0x7632, R79 ;  /* 0x00007632504f7816 */ /* 0x000fe2000000004f */
[-C--:B------:R-:W-:Y:S01]  /*1280*/  FFMA.FTZ R118, R192, R189.reuse, R118 ;  /* 0x000000bdc0767223 */ /* 0x080fe20000010076 */
[----:B------:R-:W-:Y:S01]  /*1290*/  FADD.FTZ R212, R212, -UR5 ;  /* 0x80000005d4d47e21 */ /* 0x000fe20008010000 */
[----:B------:R-:W-:Y:S01]  /*12a0*/  FMUL.FTZ R189, R182, R189 ;  /* 0x000000bdb6bd7220 */ /* 0x000fe20000410000 */
[----:B------:R-:W-:Y:S01]  /*12b0*/  FADD.FTZ R203, R203, -UR5 ;  /* 0x80000005cbcb7e21 */ /* 0x000fe20008010000 */
[----:B------:R-:W-:Y:S01]  /*12c0*/  SHF.L.U32 R73, R78, 0x10, RZ ;  /* 0x000000104e497819 */ /* 0x000fe200000006ff */
[----:B------:R-:W-:Y:S01]  /*12d0*/  FADD.FTZ R72, R195, R72 ;  /* 0x00000048c3487221 */ /* 0x000fe20000010000 */
[----:B------:R-:W-:Y:S01]  /*12e0*/  FMUL.FTZ R78, R202, UR10 ;  /* 0x0000000aca4e7c20 */ /* 0x000fe20008410000 */
[----:B------:R-:W-:Y:S01]  /*12f0*/  PRMT R207, R81, 0x7632, R207 ;  /* 0x0000763251cf7816 */ /* 0x000fe200000000cf */
[----:B------:R0:W5:Y:S01]  /*1300*/  @P0 LDG.E.128 R60, desc[UR18][R74.64] ;  /* 0x000000124a3c0981 */ /* 0x000162000c1e1d00 */
[----:B------:R-:W-:Y:S01]  /*1310*/  SHF.L.U32 R214, R87, 0x10, RZ ;  /* 0x0000001057d67819 */ /* 0x000fe200000006ff */
[----:B------:R-:W-:Y:S01]  /*1320*/  FADD.FTZ R20, R197, R20 ;  /* 0x00000014c5147221 */ /* 0x000fe20000010000 */
[----:B------:R-:W-:Y:S01]  /*1330*/  SHF.L.U32 R196, R196, 0x10, RZ ;  /* 0x00000010c4c47819 */ /* 0x000fe200000006ff */
[-C--:B------:R-:W-:Y:S01]  /*1340*/  FFMA.FTZ R116, R184, R197.reuse, R116 ;  /* 0x000000c5b8747223 */ /* 0x080fe20000010074 */
[----:B------:R-:W-:Y:S01]  /*1350*/  SHF.L.U32 R202, R85, 0x10, RZ ;  /* 0x0000001055ca7819 */ /* 0x000fe200000006ff */
[----:B------:R-:W-:Y:S01]  /*1360*/  FMUL.FTZ R85, R212, UR10 ;  /* 0x0000000ad4557c20 */ /* 0x000fe20008410000 */
[----:B------:R-:W-:Y:S01]  /*1370*/  SHF.L.U32 R81, R81, 0x10, RZ ;  /* 0x0000001051517819 */ /* 0x000fe200000006ff */
[----:B------:R-:W-:Y:S01]  /*1380*/  FMUL.FTZ R197, R181, R197 ;  /* 0x000000c5b5c57220 */ /* 0x000fe20000410000 */
[----:B------:R-:W-:Y:S01]  /*1390*/  SHF.L.U32 R213, R86, 0x10, RZ ;  /* 0x0000001056d57819 */ /* 0x000fe200000006ff */
[----:B------:R-:W-:Y:S01]  /*13a0*/  FADD.FTZ R212, R189, R72 ;  /* 0x00000048bdd47221 */ /* 0x000fe20000010000 */
[----:B0-----:R-:W-:Y:S01]  /*13b0*/  SHF.L.U32 R74, R79, 0x10, RZ ;  /* 0x000000104f4a7819 */ /* 0x001fe200000006ff */
[----:B------:R-:W-:Y:S01]  /*13c0*/  FMUL.FTZ R79, R203, UR10 ;  /* 0x0000000acb4f7c20 */ /* 0x000fe20008410000 */
[----:B------:R-:W-:Y:S01]  /*13d0*/  PRMT R86, R87, 0x7632, R86 ;  /* 0x0000763257567816 */ /* 0x000fe20000000056 */
[----:B------:R-:W-:Y:S01]  /*13e0*/  FADD.FTZ R205, R205, -UR5 ;  /* 0x80000005cdcd7e21 */ /* 0x000fe20008010000 */
[----:B------:R-:W-:Y:S01]  /*13f0*/  PRMT R87, R88, 0x7632, R87 ;  /* 0x0000763258577816 */ /* 0x000fe20000000057 */
[----:B------:R-:W-:Y:S01]  /*1400*/  FADD.FTZ R19, R196, R19 ;  /* 0x00000013c4137221 */ /* 0x000fe20000010000 */
[-C--:B------:R-:W-:Y:S01]  /*1410*/  FFMA.FTZ R115, R190, R196.reuse, R115 ;  /* 0x000000c4be737223 */ /* 0x080fe20000010073 */
[----:B------:R-:W-:Y:S01]  /*1420*/  FMUL.FTZ R187, R180, R196 ;  /* 0x000000c4b4bb7220 */ /* 0x000fe20000410000 */
[----:B------:R-:W-:Y:S01]  /*1430*/  FADD.FTZ R214, R214, -UR5 ;  /* 0x80000005d6d67e21 */ /* 0x000fe20008010000 */
[C---:B------:R-:W-:Y:S01]  /*1440*/  PRMT R226, R100.reuse, 0x7632, R226 ;  /* 0x0000763264e27816 */ /* 0x040fe200000000e2 */
[----:B------:R-:W-:Y:S01]  /*1450*/  FADD.FTZ R14, R81, R14 ;  /* 0x0000000e510e7221 */ /* 0x000fe20000010000 */
[-C--:B------:R-:W-:Y:S01]  /*1460*/  FFMA.FTZ R110, R79, R81.reuse, R110 ;  /* 0x000000514f6e7223 */ /* 0x080fe2000001006e */
[----:B------:R-:W-:Y:S01]  /*1470*/  FMUL.FTZ R196, R175, R81 ;  /* 0x00000051afc47220 */ /* 0x000fe20000410000 */
[----:B------:R-:W-:Y:S01]  /*1480*/  FADD.FTZ R212, R197, R212 ;  /* 0x000000d4c5d47221 */ /* 0x000fe20000010000 */
[----:B------:R-:W-:Y:S01]  /*1490*/  SHF.L.U32 R100, R100, 0x10, RZ ;  /* 0x0000001064647819 */ /* 0x000fe200000006ff */
[----:B------:R-:W-:Y:S01]  /*14a0*/  FMUL.FTZ R81, R205, UR10 ;  /* 0x0000000acd517c20 */ /* 0x000fe20008410000 */
[----:B------:R-:W-:Y:S01]  /*14b0*/  SHF.L.U32 R200, R200, 0x10, RZ ;  /* 0x00000010c8c87819 */ /* 0x000fe200000006ff */
[----:B------:R-:W-:Y:S01]  /*14c0*/  FADD.FTZ R211, R211, -UR5 ;  /* 0x80000005d3d37e21 */ /* 0x000fe20008010000 */
[----:B------:R-:W-:Y:S01]  /*14d0*/  FADD.FTZ R213, R213, -UR5 ;  /* 0x80000005d5d57e21 */ /* 0x000fe20008010000 */
[----:B------:R-:W-:Y:S01]  /*14e0*/  SHF.L.U32 R205, R87, 0x10, RZ ;  /* 0x0000001057cd7819 */ /* 0x000fe200000006ff */
[----:B------:R-:W-:Y:S01]  /*14f0*/  FADD.FTZ R18, R199, R18 ;  /* 0x00000012c7127221 */ /* 0x000fe20000010000 */
[----:B------:R-:W-:Y:S01]  /*1500*/  SHF.L.U32 R198, R198, 0x10, RZ ;  /* 0x00000010c6c67819 */ /* 0x000fe200000006ff */
[-C--:B------:R-:W-:Y:S01]  /*1510*/  FFMA.FTZ R114, R185, R199.reuse, R114 ;  /* 0x000000c7b9727223 */ /* 0x080fe20000010072 */
[----:B------:R-:W-:Y:S01]  /*1520*/  FMUL.FTZ R87, R214, UR10 ;  /* 0x0000000ad6577c20 */ /* 0x000fe20008410000 */
[----:B------:R-:W-:Y:S01]  /*1530*/  FMUL.FTZ R199, R179, R199 ;  /* 0x000000c7b3c77220 */ /* 0x000fe20000410000 */
[----:B------:R-:W-:Y:S01]  /*1540*/  FADD.FTZ R214, R187, R212 ;  /* 0x000000d4bbd67221 */ /* 0x000fe20000010000 */
[----:B------:R-:W-:Y:S01]  /*1550*/  SHF.L.U32 R204, R204, 0x10, RZ ;  /* 0x00000010cccc7819 */ /* 0x000fe200000006ff */
[----:B------:R-:W-:Y:S01]  /*1560*/  FADD.FTZ R72, R100, -UR5 ;  /* 0x8000000564487e21 */ /* 0x000fe20008010000 */
[----:B------:R-:W-:Y:S01]  /*1570*/  SHF.L.U32 R75, R84, 0x10, RZ ;  /* 0x00000010544b7819 */ /* 0x000fe200000006ff */
[----:B------:R-:W-:Y:S01]  /*1580*/  FMUL.FTZ R84, R211, UR10 ;  /* 0x0000000ad3547c20 */ /* 0x000fe20008410000 */
[----:B------:R-:W-:Y:S01]  /*1590*/  SHF.L.U32 R203, R86, 0x10, RZ ;  /* 0x0000001056cb7819 */ /* 0x000fe200000006ff */
[----:B------:R-:W-:Y:S01]  /*15a0*/  FMUL.FTZ R86, R213, UR10 ;  /* 0x0000000ad5567c20 */ /* 0x000fe20008410000 */
[----:B------:R-:W-:Y:S01]  /*15b0*/  SHF.L.U32 R80, R80, 0x10, RZ ;  /* 0x0000001050507819 */ /* 0x000fe200000006ff */
[----:B------:R-:W-:Y:S01]  /*15c0*/  FFMA.FTZ R211, R76, R193, RZ ;  /* 0x000000c14cd37223 */ /* 0x000fe200000100ff */
[----:B------:R-:W-:Y:S01]  /*15d0*/  FADD.FTZ R100, R200, -UR5 ;  /* 0x80000005c8647e21 */ /* 0x000fe20008010000 */
[----:B------:R-:W-:Y:S01]  /*15e0*/  FADD.FTZ R213, R73, -UR5 ;  /* 0x8000000549d57e21 */ /* 0x000fe20008010000 */
[----:B------:R-:W-:Y:S01]  /*15f0*/  FMUL.FTZ R186, R178, R198 ;  /* 0x000000c6b2ba7220 */ /* 0x000fe20000410000 */
[----:B------:R-:W-:Y:S01]  /*1600*/  FADD.FTZ R73, R199, R214 ;  /* 0x000000d6c7497221 */ /* 0x000fe20000010000 */
[----:B------:R-:W-:Y:S01]  /*1610*/  SHF.L.U32 R201, R201, 0x10, RZ ;  /* 0x00000010c9c97819 */ /* 0x000fe200000006ff */
[----:B------:R-:W-:Y:S01]  /*1620*/  FADD.FTZ R212, R204, -UR5 ;  /* 0x80000005ccd47e21 */ /* 0x000fe20008010000 */
[----:B------:R-:W-:Y:S01]  /*1630*/  FADD.FTZ R16, R80, R16 ;  /* 0x0000001050107221 */ /* 0x000fe20000010000 */
[-C--:B------:R-:W-:Y:S01]  /*1640*/  FFMA.FTZ R112, R78, R80.reuse, R112 ;  /* 0x000000504e707223 */ /* 0x080fe20000010070 */
[----:B------:R-:W-:Y:S01]  /*1650*/  FMUL.FTZ R100, R100, UR10 ;  /* 0x0000000a64647c20 */ /* 0x000fe20008410000 */
[----:B------:R-:W-:Y:S01]  /*1660*/  FFMA.FTZ R204, R194, R191, R211 ;  /* 0x000000bfc2cc7223 */ /* 0x000fe200000100d3 */
[----:B------:R-:W-:Y:S01]  /*1670*/  FMUL.FTZ R80, R177, R80 ;  /* 0x00000050b1507220 */ /* 0x000fe20000410000 */
[----:B------:R-:W-:Y:S01]  /*1680*/  FADD.FTZ R211, R186, R73 ;  /* 0x00000049bad37221 */ /* 0x000fe20000010000 */
[----:B------:R-:W-:Y:S01]  /*1690*/  FADD.FTZ R200, R201, -UR5 ;  /* 0x80000005c9c87e21 */ /* 0x000fe20008010000 */
[----:B------:R-:W-:Y:S01]  /*16a0*/  FADD.FTZ R15, R74, R15 ;  /* 0x0000000f4a0f7221 */ /* 0x000fe20000010000 */
[-C--:B------:R-:W-:Y:S01]  /*16b0*/  FFMA.FTZ R111, R100, R74.reuse, R111 ;  /* 0x0000004a646f7223 */ /* 0x080fe2000001006f */
[----:B------:R-:W-:Y:S01]  /*16c0*/  FMUL.FTZ R201, R176, R74 ;  /* 0x0000004ab0c97220 */ /* 0x000fe20000410000 */
[----:B------:R-:W-:Y:S01]  /*16d0*/  FFMA.FTZ R73, R77, R195, R204 ;  /* 0x000000c34d497223 */ /* 0x000fe200000100cc */
[----:B------:R-:W-:Y:S01]  /*16e0*/  FADD.FTZ R74, R80, R211 ;  /* 0x000000d3504a7221 */ /* 0x000fe20000010000 */
[----:B------:R-:W-:Y:S01]  /*16f0*/  SHF.L.U32 R207, R207, 0x10, RZ ;  /* 0x00000010cfcf7819 */ /* 0x000fe200000006ff */
[----:B------:R-:W-:Y:S01]  /*1700*/  FMUL.FTZ R200, R200, UR10 ;  /* 0x0000000ac8c87c20 */ /* 0x000fe20008410000 */
[----:B------:R-:W-:Y:S01]  /*1710*/  FFMA.FTZ R73, R192, R189, R73 ;  /* 0x000000bdc0497223 */ /* 0x000fe20000010049 */
[----:B------:R-:W-:Y:S01]  /*1720*/  FADD.FTZ R211, R201, R74 ;  /* 0x0000004ac9d37221 */ /* 0x000fe20000010000 */
[C---:B------:R-:W-:Y:S01]  /*1730*/  PRMT R208, R82.reuse, 0x7632, R208 ;  /* 0x0000763252d07816 */ /* 0x040fe200000000d0 */
[----:B------:R-:W-:Y:S01]  /*1740*/  FADD.FTZ R13, R207, R13 ;  /* 0x0000000dcf0d7221 */ /* 0x000fe20000010000 */
[----:B------:R-:W-:Y:S01]  /*1750*/  SHF.L.U32 R82, R82, 0x10, RZ ;  /* 0x0000001052527819 */ /* 0x000fe200000006ff */
[----:B------:R-:W-:Y:S01]  /*1760*/  FFMA.FTZ R109, R200, R207, R109 ;  /* 0x000000cfc86d7223 */ /* 0x000fe2000001006d */
[----:B------:R-:W-:Y:S01]  /*1770*/  FMUL.FTZ R204, R212, UR10 ;  /* 0x0000000ad4cc7c20 */ /* 0x000fe20008410000 */
[----:B------:R-:W-:Y:S01]  /*1780*/  FFMA.FTZ R73, R184, R197, R73 ;  /* 0x000000c5b8497223 */ /* 0x000fe20000010049 */
[----:B------:R-:W0:Y:S01]  /*1790*/  @P0 LDC.64 R68, c[0x0][0x438] ;  /* 0x00010e00ff440b82 */ /* 0x000e220000000a00 */
[----:B------:R-:W-:Y:S01]  /*17a0*/  FMUL.FTZ R207, R174, R207 ;  /* 0x000000cfaecf7220 */ /* 0x000fe20000410000 */
[----:B------:R-:W-:Y:S01]  /*17b0*/  FADD.FTZ R212, R196, R211 ;  /* 0x000000d3c4d47221 */ /* 0x000fe20000010000 */
[----:B------:R-:W-:Y:S01]  /*17c0*/  FADD.FTZ R17, R198, R17 ;  /* 0x00000011c6117221 */ /* 0x000fe20000010000 */
[----:B------:R-:W-:Y:S01]  /*17d0*/  FFMA.FTZ R113, R188, R198, R113 ;  /* 0x000000c6bc717223 */ /* 0x000fe20000010071 */
[----:B------:R-:W-:Y:S01]  /*17e0*/  FADD.FTZ R198, R206, -UR5 ;  /* 0x80000005cec67e21 */ /* 0x000fe20008010000 */
[----:B------:R-:W-:Y:S01]  /*17f0*/  SHF.L.U32 R208, R208, 0x10, RZ ;  /* 0x00000010d0d07819 */ /* 0x000fe200000006ff */
[----:B------:R-:W-:Y:S01]  /*1800*/  FADD.FTZ R12, R82, R12 ;  /* 0x0000000c520c7221 */ /* 0x000fe20000010000 */
[-C--:B------:R-:W-:Y:S01]  /*1810*/  FFMA.FTZ R108, R81, R82.reuse, R108 ;  /* 0x00000052516c7223 */ /* 0x080fe2000001006c */
[----:B------:R-:W-:Y:S01]  /*1820*/  FFMA.FTZ R74, R190, R187, R73 ;  /* 0x000000bbbe4a7223 */ /* 0x000fe20000010049 */
[----:B------:R-:W-:Y:S01]  /*1830*/  FMUL.FTZ R82, R172, R82 ;  /* 0x00000052ac527220 */ /* 0x000fe20000410000 */
[----:B------:R-:W-:Y:S01]  /*1840*/  FADD.FTZ R231, R207, R212 ;  /* 0x000000d4cfe77221 */ /* 0x000fe20000010000 */
[C---:B------:R-:W-:Y:S01]  /*1850*/  PRMT R209, R83.reuse, 0x7632, R209 ;  /* 0x0000763253d17816 */ /* 0x040fe200000000d1 */
[----:B------:R-:W-:Y:S01]  /*1860*/  FMUL.FTZ R198, R198, UR10 ;  /* 0x0000000ac6c67c20 */ /* 0x000fe20008410000 */
[----:B------:R-:W-:Y:S01]  /*1870*/  SHF.L.U32 R83, R83, 0x10, RZ ;  /* 0x0000001053537819 */ /* 0x000fe200000006ff */
[----:B------:R-:W-:Y:S01]  /*1880*/  FFMA.FTZ R73, R185, R199, R74 ;  /* 0x000000c7b9497223 */ /* 0x000fe2000001004a */
[----:B------:R-:W-:Y:S01]  /*1890*/  FMUL.FTZ R211, R171, R208 ;  /* 0x000000d0abd37220 */ /* 0x000fe20000410000 */
[----:B------:R-:W-:Y:S01]  /*18a0*/  FADD.FTZ R212, R82, R231 ;  /* 0x000000e752d47221 */ /* 0x000fe20000010000 */
[----:B------:R-:W-:Y:S01]  /*18b0*/  SHF.L.U32 R210, R210, 0x10, RZ ;  /* 0x00000010d2d27819 */ /* 0x000fe200000006ff */
[----:B------:R-:W-:Y:S01]  /*18c0*/  FADD.FTZ R10, R83, R10 ;  /* 0x0000000a530a7221 */ /* 0x000fe20000010000 */
[----:B------:R-:W-:Y:S01]  /*18d0*/  SHF.L.U32 R209, R209, 0x10, RZ ;  /* 0x00000010d1d17819 */ /* 0x000fe200000006ff */
[-C--:B------:R-:W-:Y:S01]  /*18e0*/  FFMA.FTZ R46, R198, R83.reuse, R46 ;  /* 0x00000053c62e7223 */ /* 0x080fe2000001002e */
[----:B------:R-:W-:Y:S01]  /*18f0*/  FFMA.FTZ R73, R188, R186, R73 ;  /* 0x000000babc497223 */ /* 0x000fe20000010049 */
[----:B------:R-:W1:Y:S01]  /*1900*/  @P0 LDC.64 R70, c[0x0][0x438] ;  /* 0x00010e00ff460b82 */ /* 0x000e620000000a00 */
[----:B------:R-:W-:Y:S01]  /*1910*/  FMUL.FTZ R83, R168, R83 ;  /* 0x00000053a8537220 */ /* 0x000fe20000410000 */
[----:B------:R-:W-:Y:S01]  /*1920*/  FADD.FTZ R11, R208, R11 ;  /* 0x0000000bd00b7221 */ /* 0x000fe20000010000 */
[----:B------:R-:W-:Y:S01]  /*1930*/  FFMA.FTZ R47, R204, R208, R47 ;  /* 0x000000d0cc2f7223 */ /* 0x000fe2000001002f */
[----:B------:R-:W-:Y:S01]  /*1940*/  FADD.FTZ R212, R211, R212 ;  /* 0x000000d4d3d47221 */ /* 0x000fe20000010000 */
[----:B------:R-:W-:Y:S01]  /*1950*/  FMUL.FTZ R208, R213, UR10 ;  /* 0x0000000ad5d07c20 */ /* 0x000fe20008410000 */
[----:B------:R-:W-:Y:S01]  /*1960*/  SHF.L.U32 R88, R88, 0x10, RZ ;  /* 0x0000001058587819 */ /* 0x000fe200000006ff */
[----:B------:R-:W-:Y:S01]  /*1970*/  FADD.FTZ R74, R210, -UR5 ;  /* 0x80000005d24a7e21 */ /* 0x000fe20008010000 */
[----:B------:R-:W-:Y:S01]  /*1980*/  FFMA.FTZ R73, R78, R80, R73 ;  /* 0x000000504e497223 */ /* 0x000fe20000010049 */
[-C--:B------:R-:W-:Y:S01]  /*1990*/  FMUL.FTZ R210, R167, R209.reuse ;  /* 0x000000d1a7d27220 */ /* 0x080fe20000410000 */
[----:B------:R-:W-:Y:S01]  /*19a0*/  FADD.FTZ R213, R83, R212 ;  /* 0x000000d453d57221 */ /* 0x000fe20000010000 */
[----:B------:R-:W-:Y:S01]  /*19b0*/  FADD.FTZ R9, R209, R9 ;  /* 0x00000009d1097221 */ /* 0x000fe20000010000 */
[----:B------:R-:W-:Y:S01]  /*19c0*/  FFMA.FTZ R45, R208, R209, R45 ;  /* 0x000000d1d02d7223 */ /* 0x000fe2000001002d */
[----:B------:R-:W-:Y:S01]  /*19d0*/  FMUL.FTZ R209, R74, UR10 ;  /* 0x0000000a4ad17c20 */ /* 0x000fe20008410000 */
[----:B------:R-:W-:Y:S01]  /*19e0*/  FADD.FTZ R8, R88, R8 ;  /* 0x0000000858087221 */ /* 0x000fe20000010000 */
[-C--:B------:R-:W-:Y:S01]  /*19f0*/  FFMA.FTZ R44, R84, R88.reuse, R44 ;  /* 0x00000058542c7223 */ /* 0x080fe2000001002c */
[----:B------:R-:W-:Y:S01]  /*1a00*/  FFMA.FTZ R74, R100, R201, R73 ;  /* 0x000000c9644a7223 */ /* 0x000fe20000010049 */
[----:B------:R-:W-:Y:S01]  /*1a10*/  FMUL.FTZ R88, R165, R88 ;  /* 0x00000058a5587220 */ /* 0x000fe20000410000 */
[----:B------:R-:W-:Y:S01]  /*1a20*/  FADD.FTZ R73, R210, R213 ;  /* 0x000000d5d2497221 */ /* 0x000fe20000010000 */
[----:B------:R-:W-:Y:S01]  /*1a30*/  PRMT R215, R89, 0x7632, R215 ;  /* 0x0000763259d77816 */ /* 0x000fe200000000d7 */
[----:B------:R-:W-:Y:S01]  /*1a40*/  FADD.FTZ R7, R205, R7 ;  /* 0x00000007cd077221 */ /* 0x000fe20000010000 */
[----:B------:R-:W-:Y:S01]  /*1a50*/  SHF.L.U32 R89, R89, 0x10, RZ ;  /* 0x0000001059597819 */ /* 0x000fe200000006ff */
[----:B------:R-:W-:Y:S01]  /*1a60*/  FFMA.FTZ R43, R209, R205, R43 ;  /* 0x000000cdd12b7223 */ /* 0x000fe2000001002b */
[----:B------:R-:W-:Y:S01]  /*1a70*/  FFMA.FTZ R213, R79, R196, R74 ;  /* 0x000000c44fd57223 */ /* 0x000fe2000001004a */
[----:B0-----:R-:W-:-:S04]  /*1a80*/  @P0 IMAD.WIDE.U32 R68, R170, 0x10, R68 ;  /* 0x00000010aa440825 */ /* 0x001fc800078e0044 */
[----:B------:R-:W-:Y:S01]  /*1a90*/  FMUL.FTZ R205, R163, R205 ;  /* 0x000000cda3cd7220 */ /* 0x000fe20000410000 */
[----:B------:R-:W-:Y:S01]  /*1aa0*/  FADD.FTZ R212, R88, R73 ;  /* 0x0000004958d47221 */ /* 0x000fe20000010000 */
[----:B------:R-:W-:Y:S01]  /*1ab0*/  PRMT R227, R101, 0x7632, R227 ;  /* 0x0000763265e37816 */ /* 0x000fe200000000e3 */
[----:B------:R-:W-:Y:S01]  /*1ac0*/  FADD.FTZ R6, R89, R6 ;  /* 0x0000000659067221 */ /* 0x000fe20000010000 */
[----:B------:R-:W-:Y:S01]  /*1ad0*/  SHF.L.U32 R101, R101, 0x10, RZ ;  /* 0x0000001065657819 */ /* 0x000fe200000006ff */
[----:B------:R-:W-:Y:S01]  /*1ae0*/  FFMA.FTZ R42, R85, R89, R42 ;  /* 0x00000059552a7223 */ /* 0x000fe2000001002a */
[----:B------:R-:W-:Y:S01]  /*1af0*/  SHF.L.U32 R215, R215, 0x10, RZ ;  /* 0x00000010d7d77819 */ /* 0x000fe200000006ff */
[----:B------:R-:W-:Y:S01]  /*1b00*/  FFMA.FTZ R214, R200, R207, R213 ;  /* 0x000000cfc8d67223 */ /* 0x000fe200000100d5 */
[----:B------:R-:W-:Y:S01]  /*1b10*/  FMUL.FTZ R89, R162, R89 ;  /* 0x00000059a2597220 */ /* 0x000fe20000410000 */
[----:B------:R-:W-:Y:S01]  /*1b20*/  FADD.FTZ R230, R205, R212 ;  /* 0x000000d4cde67221 */ /* 0x000fe20000010000 */
[C---:B------:R-:W-:Y:S01]  /*1b30*/  PRMT R216, R90.reuse, 0x7632, R216 ;  /* 0x000076325ad87816 */ /* 0x040fe200000000d8 */
[----:B------:R0:W5:Y:S01]  /*1b40*/  @P0 LDG.E.128 R52, desc[UR18][R68.64] ;  /* 0x0000001244340981 */ /* 0x000162000c1e1d00 */
[----:B------:R-:W-:Y:S01]  /*1b50*/  SHF.L.U32 R90, R90, 0x10, RZ ;  /* 0x000000105a5a7819 */ /* 0x000fe200000006ff */
[----:B------:R-:W-:Y:S01]  /*1b60*/  FADD.FTZ R73, R101, -UR5 ;  /* 0x8000000565497e21 */ /* 0x000fe20008010000 */
[----:B------:R-:W-:Y:S01]  /*1b70*/  SHF.L.U32 R74, R227, 0x10, RZ ;  /* 0x00000010e34a7819 */ /* 0x000fe200000006ff */
[----:B------:R-:W-:Y:S01]  /*1b80*/  FFMA.FTZ R227, R81, R82, R214 ;  /* 0x0000005251e37223 */ /* 0x000fe200000100d6 */
[----:B------:R-:W-:Y:S01]  /*1b90*/  FMUL.FTZ R101, R161, R215 ;  /* 0x000000d7a1657220 */ /* 0x000fe20000410000 */
[----:B------:R-:W-:Y:S01]  /*1ba0*/  FADD.FTZ R230, R89, R230 ;  /* 0x000000e659e67221 */ /* 0x000fe20000010000 */
[----:B0-----:R-:W-:Y:S01]  /*1bb0*/  PRMT R69, R105, 0x7632, R69 ;  /* 0x0000763269457816 */ /* 0x001fe20000000045 */
[----:B------:R-:W-:Y:S01]  /*1bc0*/  FADD.FTZ R4, R90, R4 ;  /* 0x000000045a047221 */ /* 0x000fe20000010000 */
[----:B------:R-:W-:Y:S01]  /*1bd0*/  PRMT R68, R104, 0x7632, R68 ;  /* 0x0000763268447816 */ /* 0x000fe20000000044 */
[----:B------:R-:W-:Y:S01]  /*1be0*/  FFMA.FTZ R40, R86, R90, R40 ;  /* 0x0000005a56287223 */ /* 0x000fe20000010028 */
[----:B------:R-:W-:Y:S01]  /*1bf0*/  SHF.L.U32 R213, R69, 0x10, RZ ;  /* 0x0000001045d57819 */ /* 0x000fe200000006ff */
[----:B------:R-:W-:Y:S01]  /*1c00*/  FFMA.FTZ R69, R204, R211, R227 ;  /* 0x000000d3cc457223 */ /* 0x000fe200000100e3 */
[----:B------:R-:W-:Y:S01]  /*1c10*/  SHF.L.U32 R216, R216, 0x10, RZ ;  /* 0x00000010d8d87819 */ /* 0x000fe200000006ff */
[----:B-1----:R-:W-:-:S04]  /*1c20*/  @P0 IMAD.WIDE.U32 R70, R173, 0x10, R70 ;  /* 0x00000010ad460825 */ /* 0x002fc800078e0046 */
[----:B------:R-:W-:Y:S01]  /*1c30*/  FMUL.FTZ R90, R160, R90 ;  /* 0x0000005aa05a7220 */ /* 0x000fe20000410000 */
[----:B------:R-:W-:Y:S01]  /*1c40*/  FADD.FTZ R231, R101, R230 ;  /* 0x000000e665e77221 */ /* 0x000fe20000010000 */
[C---:B------:R-:W-:Y:S01]  /*1c50*/  PRMT R217, R91.reuse, 0x7632, R217 ;  /* 0x000076325bd97816 */ /* 0x040fe200000000d9 */
[----:B------:R-:W-:Y:S01]  /*1c60*/  FFMA.FTZ R69, R198, R83, R69 ;  /* 0x00000053c6457223 */ /* 0x000fe20000010045 */
[----:B------:R-:W-:Y:S01]  /*1c70*/  SHF.L.U32 R91, R91, 0x10, RZ ;  /* 0x000000105b5b7819 */ /* 0x000fe200000006ff */
[----:B------:R-:W-:Y:S01]  /*1c80*/  FMUL.FTZ R227, R159, R216 ;  /* 0x000000d89fe37220 */ /* 0x000fe20000410000 */
[----:B------:R-:W-:Y:S01]  /*1c90*/  SHF.L.U32 R212, R68, 0x10, RZ ;  /* 0x0000001044d47819 */ /* 0x000fe200000006ff */
[----:B------:R-:W-:Y:S01]  /*1ca0*/  FADD.FTZ R68, R90, R231 ;  /* 0x000000e75a447221 */ /* 0x000fe20000010000 */
[----:B------:R0:W5:Y:S01]  /*1cb0*/  @P0 LDG.E.128 R48, desc[UR18][R70.64] ;  /* 0x0000001246300981 */ /* 0x000162000c1e1d00 */
[----:B------:R-:W-:Y:S01]  /*1cc0*/  SHF.L.U32 R217, R217, 0x10, RZ ;  /* 0x00000010d9d97819 */ /* 0x000fe200000006ff */
[----:B------:R-:W-:Y:S01]  /*1cd0*/  FADD.FTZ R2, R91, R2 ;  /* 0x000000025b027221 */ /* 0x000fe20000010000 */
[-C--:B------:R-:W-:Y:S01]  /*1ce0*/  FFMA.FTZ R38, R87, R91.reuse, R38 ;  /* 0x0000005b57267223 */ /* 0x080fe20000010026 */
[----:B------:R-:W-:Y:S01]  /*1cf0*/  FFMA.FTZ R69, R208, R210, R69 ;  /* 0x000000d2d0457223 */ /* 0x000fe20000010045 */
[----:B------:R-:W-:Y:S01]  /*1d00*/  PRMT R218, R92, 0x7632, R218 ;  /* 0x000076325cda7816 */ /* 0x000fe200000000da */
[----:B------:R-:W-:Y:S01]  /*1d10*/  FMUL.FTZ R91, R158, R91 ;  /* 0x0000005b9e5b7220 */ /* 0x000fe20000410000 */
[----:B------:R-:W-:Y:S01]  /*1d20*/  PRMT R219, R93, 0x7632, R219 ;  /* 0x000076325ddb7816 */ /* 0x000fe200000000db */
[----:B------:R-:W-:Y:S01]  /*1d30*/  FADD.FTZ R232, R227, R68 ;  /* 0x00000044e3e87221 */ /* 0x000fe20000010000 */
[----:B0-----:R-:W-:-:S02]  /*1d40*/  PRMT R70, R106, 0x7632, R70 ;  /* 0x000076326a467816 */ /* 0x001fc40000000046 */
[----:B------:R-:W-:Y:S02]  /*1d50*/  SHF.L.U32 R93, R93, 0x10, RZ ;  /* 0x000000105d5d7819 */ /* 0x000fe400000006ff */
[C---:B------:R-:W-:Y:S02]  /*1d60*/  PRMT R221, R95.reuse, 0x7632, R221 ;  /* 0x000076325fdd7816 */ /* 0x040fe400000000dd */
[----:B------:R-:W-:Y:S01]  /*1d70*/  SHF.L.U32 R222, R95, 0x10, RZ ;  /* 0x000000105fde7819 */ /* 0x000fe200000006ff */
[----:B------:R-:W-:Y:S01]  /*1d80*/  FFMA.FTZ R68, R84, R88, R69 ;  /* 0x0000005854447223 */ /* 0x000fe20000010045 */
[----:B------:R-:W-:Y:S02]  /*1d90*/  PRMT R95, R96, 0x7632, R95 ;  /* 0x00007632605f7816 */ /* 0x000fe4000000005f */
[----:B------:R-:W-:Y:S01]  /*1da0*/  SHF.L.U32 R214, R70, 0x10, RZ ;  /* 0x0000001046d67819 */ /* 0x000fe200000006ff */
[----:B------:R-:W-:Y:S01]  /*1db0*/  FADD.FTZ R70, R202, -UR5 ;  /* 0x80000005ca467e21 */ /* 0x000fe20008010000 */
[----:B------:R-:W-:Y:S01]  /*1dc0*/  SHF.L.U32 R96, R96, 0x10, RZ ;  /* 0x0000001060607819 */ /* 0x000fe200000006ff */
[----:B------:R-:W-:Y:S01]  /*1dd0*/  FMUL.FTZ R202, R157, R217 ;  /* 0x000000d99dca7220 */ /* 0x000fe20000410000 */
[----:B------:R-:W-:Y:S01]  /*1de0*/  SHF.L.U32 R218, R218, 0x10, RZ ;  /* 0x00000010dada7819 */ /* 0x000fe200000006ff */
[----:B------:R-:W-:Y:S01]  /*1df0*/  FADD.FTZ R69, R91, R232 ;  /* 0x000000e85b457221 */ /* 0x000fe20000010000 */
[C---:B------:R-:W-:Y:S01]  /*1e00*/  PRMT R220, R94.reuse, 0x7632, R220 ;  /* 0x000076325edc7816 */ /* 0x040fe200000000dc */
[----:B------:R-:W-:Y:S01]  /*1e10*/  FADD.FTZ R206, R93, -UR5 ;  /* 0x800000055dce7e21 */ /* 0x000fe20008010000 */
[----:B------:R-:W-:Y:S01]  /*1e20*/  SHF.L.U32 R94, R94, 0x10, RZ ;  /* 0x000000105e5e7819 */ /* 0x000fe200000006ff */
[----:B------:R-:W-:Y:S01]  /*1e30*/  FADD.FTZ R75, R75, -UR5 ;  /* 0x800000054b4b7e21 */ /* 0x000fe20008010000 */
[----:B------:R-:W-:Y:S01]  /*1e40*/  SHF.L.U32 R95, R95, 0x10, RZ ;  /* 0x000000105f5f7819 */ /* 0x000fe200000006ff */
[----:B------:R-:W-:Y:S01]  /*1e50*/  FFMA.FTZ R68, R209, R205, R68 ;  /* 0x000000cdd1447223 */ /* 0x000fe20000010044 */
[----:B------:R-:W-:Y:S01]  /*1e60*/  FMUL.FTZ R93, R156, R96 ;  /* 0x000000609c5d7220 */ /* 0x000fe20000410000 */
[----:B------:R-:W-:Y:S01]  /*1e70*/  FADD.FTZ R232, R202, R69 ;  /* 0x00000045cae87221 */ /* 0x000fe20000010000 */
[----:B------:R-:W-:Y:S01]  /*1e80*/  FADD.FTZ R235, R218, -UR5 ;  /* 0x80000005daeb7e21 */ /* 0x000fe20008010000 */
[C---:B------:R-:W-:Y:S01]  /*1e90*/  PRMT R223, R97.reuse, 0x7632, R223 ;  /* 0x0000763261df7816 */ /* 0x040fe200000000df */
[----:B------:R-:W-:Y:S01]  /*1ea0*/  FMUL.FTZ R218, R206, UR10 ;  /* 0x0000000aceda7c20 */ /* 0x000fe20008410000 */
[----:B------:R-:W-:Y:S01]  /*1eb0*/  SHF.L.U32 R97, R97, 0x10, RZ ;  /* 0x0000001061617819 */ /* 0x000fe200000006ff */
[----:B------:R-:W-:Y:S01]  /*1ec0*/  FADD.FTZ R94, R94, -UR5 ;  /* 0x800000055e5e7e21 */ /* 0x000fe20008010000 */
[----:B------:R-:W-:Y:S01]  /*1ed0*/  FADD.FTZ R233, R203, -UR5 ;  /* 0x80000005cbe97e21 */ /* 0x000fe20008010000 */
[----:B------:R-:W-:Y:S01]  /*1ee0*/  FMUL.FTZ R206, R75, UR10 ;  /* 0x0000000a4bce7c20 */ /* 0x000fe20008410000 */
[----:B------:R-:W-:Y:S01]  /*1ef0*/  FFMA.FTZ R69, R85, R89, R68 ;  /* 0x0000005955457223 */ /* 0x000fe20000010044 */
[----:B------:R-:W-:Y:S01]  /*1f00*/  FADD.FTZ R68, R93, R232 ;  /* 0x000000e85d447221 */ /* 0x000fe20000010000 */
[----:B------:R-:W-:Y:S01]  /*1f10*/  FMUL.FTZ R203, R155, R95 ;  /* 0x0000005f9bcb7220 */ /* 0x000fe20000410000 */
[----:B------:R-:W-:Y:S01]  /*1f20*/  SHF.L.U32 R219, R219, 0x10, RZ ;  /* 0x00000010dbdb7819 */ /* 0x000fe200000006ff */
[----:B------:R-:W-:Y:S01]  /*1f30*/  FMUL.FTZ R232, R94, UR10 ;  /* 0x0000000a5ee87c20 */ /* 0x000fe20008410000 */
[----:B------:R-:W-:Y:S01]  /*1f40*/  FFMA.FTZ R69, R206, R101, R69 ;  /* 0x00000065ce457223 */ /* 0x000fe20000010045 */
[----:B------:R-:W-:Y:S01]  /*1f50*/  SHF.L.U32 R223, R223, 0x10, RZ ;  /* 0x00000010dfdf7819 */ /* 0x000fe200000006ff */
[----:B------:R-:W-:Y:S01]  /*1f60*/  FADD.FTZ R94, R68, R203 ;  /* 0x000000cb445e7221 */ /* 0x000fe20000010000 */
[----:B------:R-:W-:Y:S01]  /*1f70*/  FMUL.FTZ R231, R154, R97 ;  /* 0x000000619ae77220 */ /* 0x000fe20000410000 */
[----:B------:R-:W-:Y:S01]  /*1f80*/  PRMT R224, R98, 0x7632, R224 ;  /* 0x0000763262e07816 */ /* 0x000fe200000000e0 */
[----:B------:R-:W-:Y:S01]  /*1f90*/  FADD.FTZ R238, R219, -UR5 ;  /* 0x80000005dbee7e21 */ /* 0x000fe20008010000 */
[----:B------:R-:W-:Y:S01]  /*1fa0*/  FFMA.FTZ R68, R86, R90, R69 ;  /* 0x0000005a56447223 */ /* 0x000fe20000010045 */
[----:B------:R-:W-:Y:S01]  /*1fb0*/  SHF.L.U32 R98, R98, 0x10, RZ ;  /* 0x0000001062627819 */ /* 0x000fe200000006ff */
[----:B------:R-:W-:Y:S01]  /*1fc0*/  FMUL.FTZ R219, R70, UR10 ;  /* 0x0000000a46db7c20 */ /* 0x000fe20008410000 */
[----:B------:R-:W-:Y:S01]  /*1fd0*/  FADD.FTZ R69, R94, R231 ;  /* 0x000000e75e457221 */ /* 0x000fe20000010000 */
[----:B------:R-:W-:Y:S01]  /*1fe0*/  FMUL.FTZ R94, R153, R223 ;  /* 0x000000df995e7220 */ /* 0x000fe20000410000 */
[----:B------:R-:W-:Y:S01]  /*1ff0*/  SHF.L.U32 R92, R92, 0x10, RZ ;  /* 0x000000105c5c7819 */ /* 0x000fe200000006ff */
[----:B------:R-:W-:Y:S01]  /*2000*/  FFMA.FTZ R68, R219, R227, R68 ;  /* 0x000000e3db447223 */ /* 0x000fe20000010044 */
[----:B------:R-:W-:Y:S01]  /*2010*/  SHF.L.U32 R220, R220, 0x10, RZ ;  /* 0x00000010dcdc7819 */ /* 0x000fe200000006ff */
[----:B------:R-:W-:Y:S01]  /*2020*/  FADD.FTZ R69, R69, R94 ;  /* 0x0000005e45457221 */ /* 0x000fe20000010000 */
[----:B------:R-:W-:Y:S01]  /*2030*/  SHF.L.U32 R224, R224, 0x10, RZ ;  /* 0x00000010e0e07819 */ /* 0x000fe200000006ff */
[----:B------:R-:W-:Y:S01]  /*2040*/  FMUL.FTZ R234, R152, R98 ;  /* 0x0000006298ea7220 */ /* 0x000fe20000410000 */
[----:B------:R-:W-:Y:S01]  /*2050*/  PRMT R225, R99, 0x7632, R225 ;  /* 0x0000763263e17816 */ /* 0x000fe200000000e1 */
[----:B------:R-:W-:Y:S01]  /*2060*/  FADD.FTZ R92, R92, -UR5 ;  /* 0x800000055c5c7e21 */ /* 0x000fe20008010000 */
[----:B------:R-:W-:Y:S01]  /*2070*/  PRMT R71, R107, 0x7632, R71 ;  /* 0x000076326b477816 */ /* 0x000fe20000000047 */
[----:B------:R-:W-:Y:S01]  /*2080*/  FADD.FTZ R241, R220, -UR5 ;  /* 0x80000005dcf17e21 */ /* 0x000fe20008010000 */
[----:B------:R-:W-:Y:S01]  /*2090*/  SHF.L.U32 R99, R99, 0x10, RZ ;  /* 0x0000001063637819 */ /* 0x000fe200000006ff */
[----:B------:R-:W-:Y:S01]  /*20a0*/  FMUL.FTZ R233, R233, UR10 ;  /* 0x0000000ae9e97c20 */ /* 0x000fe20008410000 */
[----:B------:R-:W-:Y:S01]  /*20b0*/  FFMA.FTZ R68, R87, R91, R68 ;  /* 0x0000005b57447223 */ /* 0x000fe20000010044 */
[----:B------:R-:W-:Y:S01]  /*20c0*/  FADD.FTZ R69, R69, R234 ;  /* 0x000000ea45457221 */ /* 0x000fe20000010000 */
[----:B------:R-:W-:Y:S01]  /*20d0*/  FMUL.FTZ R220, R151, R224 ;  /* 0x000000e097dc7220 */ /* 0x000fe20000410000 */
[----:B------:R-:W-:Y:S01]  /*20e0*/  SHF.L.U32 R230, R71, 0x10, RZ ;  /* 0x0000001047e67819 */ /* 0x000fe200000006ff */
[----:B------:R-:W-:Y:S01]  /*20f0*/  FADD.FTZ R222, R222, -UR5 ;  /* 0x80000005dede7e21 */ /* 0x000fe20008010000 */
[----:B------:R-:W-:Y:S01]  /*2100*/  SHF.L.U32 R225, R225, 0x10, RZ ;  /* 0x00000010e1e17819 */ /* 0x000fe200000006ff */
[----:B------:R-:W-:Y:S01]  /*2110*/  FMUL.FTZ R92, R92, UR10 ;  /* 0x0000000a5c5c7c20 */ /* 0x000fe20008410000 */
[----:B------:R-:W-:Y:S01]  /*2120*/  FFMA.FTZ R71, R233, R202, R68 ;  /* 0x000000cae9477223 */ /* 0x000fe20000010044 */
[----:B------:R-:W-:Y:S01]  /*2130*/  FADD.FTZ R69, R69, R220 ;  /* 0x000000dc45457221 */ /* 0x000fe20000010000 */
[----:B------:R-:W-:Y:S01]  /*2140*/  FMUL.FTZ R236, R150, R99 ;  /* 0x0000006396ec7220 */ /* 0x000fe20000410000 */
[----:B------:R-:W-:Y:S01]  /*2150*/  SHF.L.U32 R104, R104, 0x10, RZ ;  /* 0x0000001068687819 */ /* 0x000fe200000006ff */
[----:B------:R-:W-:Y:S01]  /*2160*/  FMUL.FTZ R237, R222, UR10 ;  /* 0x0000000adeed7c20 */ /* 0x000fe20008410000 */
[----:B------:R-:W-:Y:S01]  /*2170*/  FMUL.FTZ R235, R235, UR10 ;  /* 0x0000000aebeb7c20 */ /* 0x000fe20008410000 */
[----:B------:R-:W-:Y:S01]  /*2180*/  FFMA.FTZ R68, R92, R93, R71 ;  /* 0x0000005d5c447223 */ /* 0x000fe20000010047 */
[----:B------:R-:W-:Y:S01]  /*2190*/  FADD.FTZ R71, R69, R236 ;  /* 0x000000ec45477221 */ /* 0x000fe20000010000 */
[----:B------:R-:W-:Y:S01]  /*21a0*/  FMUL.FTZ R222, R149, R225 ;  /* 0x000000e195de7220 */ /* 0x000fe20000410000 */
[----:B------:R-:W-:Y:S01]  /*21b0*/  SHF.L.U32 R221, R221, 0x10, RZ ;  /* 0x00000010dddd7819 */ /* 0x000fe200000006ff */
[----:B------:R-:W-:Y:S01]  /*21c0*/  FFMA.FTZ R69, R235, R203, R68 ;  /* 0x000000cbeb457223 */ /* 0x000fe20000010044 */
[----:B------:R-:W-:Y:S01]  /*21d0*/  FMUL.FTZ R239, R148, R104 ;  /* 0x0000006894ef7220 */ /* 0x000fe20000410000 */
[----:B------:R-:W-:Y:S01]  /*21e0*/  FADD.FTZ R68, R71, R222 ;  /* 0x000000de47447221 */ /* 0x000fe20000010000 */
[----:B------:R-:W-:Y:S01]  /*21f0*/  SHF.L.U32 R105, R105, 0x10, RZ ;  /* 0x0000001069697819 */ /* 0x000fe200000006ff */
[----:B------:R-:W-:Y:S01]  /*2200*/  FADD.FTZ R244, R221, -UR5 ;  /* 0x80000005ddf47e21 */ /* 0x000fe20008010000 */
[----:B------:R-:W-:Y:S01]  /*2210*/  FMUL.FTZ R238, R238, UR10 ;  /* 0x0000000aeeee7c20 */ /* 0x000fe20008410000 */
[----:B------:R-:W-:Y:S01]  /*2220*/  FFMA.FTZ R69, R218, R231, R69 ;  /* 0x000000e7da457223 */ /* 0x000fe20000010045 */
[----:B------:R-:W-:Y:S01]  /*2230*/  FADD.FTZ R68, R68, R239 ;  /* 0x000000ef44447221 */ /* 0x000fe20000010000 */
[----:B------:R-:W-:Y:S01]  /*2240*/  FMUL.FTZ R221, R147, R212 ;  /* 0x000000d493dd7220 */ /* 0x000fe20000410000 */
[----:B------:R-:W-:Y:S01]  /*2250*/  FMUL.FTZ R242, R146, R105 ;  /* 0x0000006992f27220 */ /* 0x000fe20000410000 */
[----:B------:R-:W-:-:S02]  /*2260*/  FFMA.FTZ R69, R238, R94, R69 ;  /* 0x0000005eee457223 */ /* 0x000fc40000010045 */
[----:B------:R-:W-:Y:S01]  /*2270*/  FADD.FTZ R71, R68, R221 ;  /* 0x000000dd44477221 */ /* 0x000fe20000010000 */
[----:B------:R-:W-:Y:S01]  /*2280*/  SHF.L.U32 R106, R106, 0x10, RZ ;  /* 0x000000106a6a7819 */ /* 0x000fe200000006ff */
        /* <DEDUP_REMOVED lines=14> */
[----:B------:R-:W-:Y:S01]  /*2370*/  FMUL.FTZ R243, R72, UR10 ;  /* 0x0000000a48f37c20 */ /* 0x000fe20008410000 */
[----:B------:R-:W-:Y:S01]  /*2380*/  FFMA.FTZ R68, R244, R222, R69 ;  /* 0x000000def4447223 */ /* 0x000fe20000010045 */
[----:B------:R-:W-:Y:S01]  /*2390*/  FMUL.FTZ R248, R142, R107 ;  /* 0x0000006b8ef87220 */ /* 0x000fe20000410000 */
[----:B------:R-:W-:Y:S01]  /*23a0*/  FADD.FTZ R71, R71, R226 ;  /* 0x000000e247477221 */ /* 0x000fe20000010000 */
[----:B------:R-:W-:Y:S01]  /*23b0*/  FMUL.FTZ R247, R247, UR10 ;  /* 0x0000000af7f77c20 */ /* 0x000fe20008410000 */
[----:B------:R-:W-:Y:S01]  /*23c0*/  FFMA.FTZ R68, R243, R239, R68 ;  /* 0x000000eff3447223 */ /* 0x000fe20000010044 */
[----:B------:R-:W-:Y:S01]  /*23d0*/  FMUL.FTZ R246, R141, R230 ;  /* 0x000000e68df67220 */ /* 0x000fe20000410000 */
[----:B------:R-:W-:Y:S01]  /*23e0*/  FADD.FTZ R71, R71, R248 ;  /* 0x000000f847477221 */ /* 0x000fe20000010000 */
[C---:B------:R-:W-:Y:S01]  /*23f0*/  PRMT R228, R102.reuse, 0x7632, R228 ;  /* 0x0000763266e47816 */ /* 0x040fe200000000e4 */
[----:B------:R-:W-:Y:S01]  /*2400*/  FFMA.FTZ R70, R247, R221, R68 ;  /* 0x000000ddf7467223 */ /* 0x000fe20000010044 */
[----:B------:R-:W-:Y:S01]  /*2410*/  SHF.L.U32 R102, R102, 0x10, RZ ;  /* 0x0000001066667819 */ /* 0x000fe200000006ff */
[----:B------:R-:W-:Y:S01]  /*2420*/  FADD.FTZ R68, R71, R246 ;  /* 0x000000f647447221 */ /* 0x000fe20000010000 */
[----:B------:R-:W-:Y:S01]  /*2430*/  FMUL.FTZ R249, R73, UR10 ;  /* 0x0000000a49f97c20 */ /* 0x000fe20008410000 */
[----:B------:R-:W-:Y:S01]  /*2440*/  FADD.FTZ R74, R74, -UR5 ;  /* 0x800000054a4a7e21 */ /* 0x000fe20008010000 */
[----:B------:R-:W-:Y:S01]  /*2450*/  SHF.L.U32 R72, R228, 0x10, RZ ;  /* 0x00000010e4487819 */ /* 0x000fe200000006ff */
[----:B------:R-:W-:Y:S01]  /*2460*/  FADD.FTZ R102, R102, -UR5 ;  /* 0x8000000566667e21 */ /* 0x000fe20008010000 */
[----:B------:R-:W-:Y:S01]  /*2470*/  FFMA.FTZ R71, R249, R242, R70 ;  /* 0x000000f2f9477223 */ /* 0x000fe20000010046 */
[----:B------:R-:W-:Y:S01]  /*2480*/  FMUL.FTZ R228, R74, UR10 ;  /* 0x0000000a4ae47c20 */ /* 0x000fe20008410000 */
[----:B------:R-:W0:Y:S01]  /*2490*/  SHFL.DOWN PT, R69, R68, 0x10, 0x1f ;  /* 0x0a001f0044457f89 */ /* 0x000e2200000e0000 */
[----:B------:R-:W-:-:S02]  /*24a0*/  PRMT R229, R103, 0x7632, R229 ;  /* 0x0000763267e57816 */ /* 0x000fc400000000e5 */
[----:B------:R-:W-:Y:S01]  /*24b0*/  SHF.L.U32 R103, R103, 0x10, RZ ;  /* 0x0000001067677819 */ /* 0x000fe200000006ff */
[----:B------:R-:W-:Y:S01]  /*24c0*/  FMUL.FTZ R102, R102, UR10 ;  /* 0x0000000a66667c20 */ /* 0x000fe20008410000 */
[----:B------:R-:W-:Y:S01]  /*24d0*/  FADD.FTZ R72, R72, -UR5 ;  /* 0x8000000548487e21 */ /* 0x000fe20008010000 */
[----:B------:R-:W-:Y:S01]  /*24e0*/  FFMA.FTZ R71, R228, R240, R71 ;  /* 0x000000f0e4477223 */ /* 0x000fe20000010047 */
[----:B------:R-:W-:Y:S01]  /*24f0*/  SHF.L.U32 R74, R229, 0x10, RZ ;  /* 0x00000010e54a7819 */ /* 0x000fe200000006ff */
[----:B------:R-:W-:Y:S01]  /*2500*/  FADD.FTZ R73, R103, -UR5 ;  /* 0x8000000567497e21 */ /* 0x000fe20008010000 */
[----:B------:R-:W-:Y:S01]  /*2510*/  FMUL.FTZ R103, R72, UR10 ;  /* 0x0000000a48677c20 */ /* 0x000fe20008410000 */
[----:B------:R-:W-:Y:S02]  /*2520*/  FFMA.FTZ R70, R102, R245, R71 ;  /* 0x000000f566467223 */ /* 0x000fe40000010047 */
[----:B------:R-:W-:Y:S01]  /*2530*/  FMUL.FTZ R229, R73, UR10 ;  /* 0x0000000a49e57c20 */ /* 0x000fe20008410000 */
[----:B------:R-:W-:Y:S01]  /*2540*/  FADD.FTZ R74, R74, -UR5 ;  /* 0x800000054a4a7e21 */ /* 0x000fe20008010000 */
[----:B------:R-:W-:-:S03]  /*2550*/  FFMA.FTZ R70, R103, R226, R70 ;  /* 0x000000e267467223 */ /* 0x000fc60000010046 */
[----:B------:R-:W-:Y:S01]  /*2560*/  FMUL.FTZ R250, R74, UR10 ;  /* 0x0000000a4afa7c20 */ /* 0x000fe20008410000 */
[----:B------:R-:W-:-:S04]  /*2570*/  FFMA.FTZ R71, R229, R248, R70 ;  /* 0x000000f8e5477223 */ /* 0x000fc80000010046 */
[----:B------:R-:W-:Y:S01]  /*2580*/  FFMA.FTZ R71, R250, R246, R71 ;  /* 0x000000f6fa477223 */ /* 0x000fe20000010047 */
[----:B0-----:R-:W-:-:S04]  /*2590*/  FADD.FTZ R69, R68, R69 ;  /* 0x0000004544457221 */ /* 0x001fc80000010000 */
[----:B------:R-:W0:Y:S04]  /*25a0*/  SHFL.DOWN PT, R68, R71, 0x10, 0x1f ;  /* 0x0a001f0047447f89 */ /* 0x000e2800000e0000 */
[----:B------:R-:W1:Y:S01]  /*25b0*/  SHFL.DOWN PT, R70, R69, 0x8, 0x1f ;  /* 0x09001f0045467f89 */ /* 0x000e6200000e0000 */
[----:B0-----:R-:W-:Y:S01]  /*25c0*/  FADD.FTZ R68, R71, R68 ;  /* 0x0000004447447221 */ /* 0x001fe20000010000 */
[----:B-1----:R-:W-:-:S04]  /*25d0*/  FADD.FTZ R70, R69, R70 ;  /* 0x0000004645467221 */ /* 0x002fc80000010000 */
[----:B------:R-:W0:Y:S04]  /*25e0*/  SHFL.DOWN PT, R73, R68, 0x8, 0x1f ;  /* 0x09001f0044497f89 */ /* 0x000e2800000e0000 */
[----:B------:R-:W1:Y:S01]  /*25f0*/  SHFL.DOWN PT, R75, R70, 0x4, 0x1f ;  /* 0x08801f00464b7f89 */ /* 0x000e6200000e0000 */
[----:B------:R-:W2:Y:S01]  /*2600*/  S2R R69, SR_TID.X ;  /* 0x0000000000457919 */ /* 0x000ea20000002100 */
[----:B0-----:R-:W-:Y:S01]  /*2610*/  FADD.FTZ R73, R68, R73 ;  /* 0x0000004944497221 */ /* 0x001fe20000010000 */
[----:B-1----:R-:W-:-:S04]  /*2620*/  FADD.FTZ R75, R70, R75 ;  /* 0x0000004b464b7221 */ /* 0x002fc80000010000 */
[----:B------:R-:W0:Y:S04]  /*2630*/  SHFL.DOWN PT, R72, R73, 0x4, 0x1f ;  /* 0x08801f0049487f89 */ /* 0x000e2800000e0000 */
[----:B------:R-:W1:Y:S01]  /*2640*/  SHFL.DOWN PT, R74, R75, 0x2, 0x1f ;  /* 0x08401f004b4a7f89 */ /* 0x000e6200000e0000 */
[----:B--2---:R-:W-:Y:S01]  /*2650*/  LOP3.LUT R70, R69, 0x1f, RZ, 0xc0, !PT ;  /* 0x0000001f45467812 */ /* 0x004fe200078ec0ff */
[----:B0-----:R-:W-:Y:S01]  /*2660*/  FADD.FTZ R72, R73, R72 ;  /* 0x0000004849487221 */ /* 0x001fe20000010000 */
[----:B-1----:R-:W-:-:S04]  /*2670*/  FADD.FTZ R74, R75, R74 ;  /* 0x0000004a4b4a7221 */ /* 0x002fc80000010000 */
[----:B------:R-:W0:Y:S04]  /*2680*/  SHFL.DOWN PT, R71, R72, 0x2, 0x1f ;  /* 0x08401f0048477f89 */ /* 0x000e2800000e0000 */
[----:B------:R-:W1:Y:S01]  /*2690*/  SHFL.DOWN PT, R69, R74, 0x1, 0x1f ;  /* 0x08201f004a457f89 */ /* 0x000e6200000e0000 */
[----:B------:R-:W-:Y:S01]  /*26a0*/  ISETP.NE.AND P0, PT, R70, RZ, PT ;  /* 0x000000ff4600720c */ /* 0x000fe20003f05270 */
[----:B0-----:R-:W-:Y:S01]  /*26b0*/  FADD.FTZ R71, R72, R71 ;  /* 0x0000004748477221 */ /* 0x001fe20000010000 */
[----:B-1----:R-:W-:-:S04]  /*26c0*/  FADD.FTZ R68, R74, R69 ;  /* 0x000000454a447221 */ /* 0x002fc80000010000 */
[----:B------:R-:W0:Y:S01]  /*26d0*/  SHFL.DOWN PT, R69, R71, 0x1, 0x1f ;  /* 0x08201f0047457f89 */ /* 0x000e2200000e0000 */
[----:B------:R-:W-:Y:S01]  /*26e0*/  UMOV UR7, 0x3f800000 ;  /* 0x3f80000000077882 */ /* 0x000fe20000000000 */
[----:B------:R-:W-:Y:S01]  /*26f0*/  @UP0 USHF.L.U32 UR7, UR4, 0x10, URZ ;  /* 0x0000001004070899 */ /* 0x000fe200080006ff */
[----:B------:R-:W-:Y:S01]  /*2700*/  BSSY.RECONVERGENT B0, `(.L_x_54) ;  /* 0x000000c000007945 */ /* 0x000fe20003800200 */
[----:B0-----:R-:W-:-:S03]  /*2710*/  FADD.FTZ R69, R71, R69 ;  /* 0x0000004547457221 */ /* 0x001fc60000010000 */
[----:B------:R-:W-:Y:S07]  /*2720*/  @P0 BRA `(.L_x_55) ;  /* 0x0000000000240947 */ /* 0x000fee0003800000 */
[----:B------:R-:W0:Y:S01]  /*2730*/  S2R R70, SR_TID.X ;  /* 0x0000000000467919 */ /* 0x000e220000002100 */
[----:B------:R-:W1:Y:S01]  /*2740*/  S2UR UR5, SR_CgaCtaId ;  /* 0x00000000000579c3 */ /* 0x000e620000008800 */
[----:B------:R-:W-:Y:S02]  /*2750*/  UMOV UR4, 0x400 ;  /* 0x0000040000047882 */ /* 0x000fe40000000000 */
[----:B-1----:R-:W-:-:S04]  /*2760*/  ULEA UR4, UR5, UR4, 0x18 ;  /* 0x0000000405047291 */ /* 0x002fc8000f8ec0ff */
[----:B------:R-:W-:Y:S02]  /*2770*/  UIADD3 UR5, UPT, UPT, UR4, 0x5020, URZ ;  /* 0x0000502004057890 */ /* 0x000fe4000fffe0ff */
[----:B------:R-:W-:Y:S01]  /*2780*/  @!UP2 UIADD3 UR5, UPT, UPT, UR4, 0x5000, URZ ;  /* 0x000050000405a890 */ /* 0x000fe2000fffe0ff */
[----:B0-----:R-:W-:-:S04]  /*2790*/  SHF.R.U32.HI R70, RZ, 0x2, R70 ;  /* 0x00000002ff467819 */ /* 0x001fc80000011646 */
[----:B------:R-:W-:-:S05]  /*27a0*/  LOP3.LUT R70, R70, 0x18, RZ, 0xc0, !PT ;  /* 0x0000001846467812 */ /* 0x000fca00078ec0ff */
[----:B------:R0:W-:Y:S02]  /*27b0*/  STS.64 [R70+UR5], R68 ;  /* 0x0000004446007988 */ /* 0x0001e40008000a05 */
.L_x_55:
[----:B------:R-:W-:Y:S05]  /*27c0*/  BSYNC.RECONVERGENT B0 ;  /* 0x0000000000007941 */ /* 0x000fea0003800200 */
.L_x_54:
[----:B------:R-:W1:Y:S08]  /*27d0*/  S2UR UR5, SR_CgaCtaId ;  /* 0x00000000000579c3 */ /* 0x000e700000008800 */
[----:B------:R-:W-:Y:S01]  /*27e0*/  BAR.SYNC.DEFER_BLOCKING 0x0 ;  /* 0x0000000000007b1d */ /* 0x000fe20000010000 */
[----:B------:R-:W-:Y:S01]  /*27f0*/  FADD.FTZ R125, R96, R125 ;  /* 0x0000007d607d7221 */ /* 0x000fe20000010000 */
[----:B------:R-:W-:Y:S01]  /*2800*/  FFMA.FTZ R36, R92, R96, R36 ;  /* 0x000000605c247223 */ /* 0x000fe20000010024 */
[----:B------:R-:W-:Y:S01]  /*2810*/  UISETP.NE.U32.AND UP1, UPT, UR22, URZ, UPT ;  /* 0x000000ff1600728c */ /* 0x000fe2000bf25070 */
[----:B------:R-:W-:Y:S01]  /*2820*/  FADD.FTZ R5, R215, R5 ;  /* 0x00000005d7057221 */ /* 0x000fe20000010000 */
[----:B------:R-:W-:Y:S01]  /*2830*/  FFMA.FTZ R41, R206, R215, R41 ;  /* 0x000000d7ce297223 */ /* 0x000fe20000010029 */
[----:B------:R-:W-:Y:S01]  /*2840*/  UMOV UR4, 0x400 ;  /* 0x0000040000047882 */ /* 0x000fe20000000000 */
[----:B------:R-:W-:Y:S01]  /*2850*/  UISETP.NE.AND.EX UP1, UPT, UR23, URZ, UPT, UP1 ;  /* 0x000000ff1700728c */ /* 0x000fe2000bf25310 */
[----:B------:R-:W-:Y:S01]  /*2860*/  FADD.FTZ R3, R216, R3 ;  /* 0x00000003d8037221 */ /* 0x000fe20000010000 */
[----:B------:R-:W-:Y:S01]  /*2870*/  FFMA.FTZ R39, R219, R216, R39 ;  /* 0x000000d8db277223 */ /* 0x000fe20000010027 */
        /* <DEDUP_REMOVED lines=13> */
[----:B-1----:R-:W-:Y:S01]  /*2950*/  ULEA UR4, UR5, UR4, 0x18 ;  /* 0x0000000405047291 */ /* 0x002fe2000f8ec0ff */
[----:B------:R-:W-:Y:S01]  /*2960*/  FFMA.FTZ R31, R241, R224, R31 ;  /* 0x000000e0f11f7223 */ /* 0x000fe2000001001f */
[----:B------:R-:W-:Y:S01]  /*2970*/  FADD.FTZ R132, R225, R132 ;  /* 0x00000084e1847221 */ /* 0x000fe20000010000 */
[----:B------:R-:W-:Y:S01]  /*2980*/  FFMA.FTZ R29, R244, R225, R29 ;  /* 0x000000e1f41d7223 */ /* 0x000fe2000001001d */
[----:B------:R-:W-:Y:S01]  /*2990*/  UIADD3 UR5, UPT, UPT, UR4, 0x5020, URZ ;  /* 0x0000502004057890 */ /* 0x000fe2000fffe0ff */
[----:B------:R-:W-:Y:S01]  /*29a0*/  FADD.FTZ R133, R104, R133 ;  /* 0x0000008568857221 */ /* 0x000fe20000010000 */
[----:B------:R-:W-:Y:S01]  /*29b0*/  @!UP2 UIADD3 UR5, UPT, UPT, UR4, 0x5000, URZ ;  /* 0x000050000405a890 */ /* 0x000fe2000fffe0ff */
[----:B------:R-:W-:Y:S01]  /*29c0*/  FFMA.FTZ R28, R243, R104, R28 ;  /* 0x00000068f31c7223 */ /* 0x000fe2000001001c */
[----:B------:R-:W-:Y:S01]  /*29d0*/  UIADD3 UR8, UPT, UPT, UR4, 0x5030, URZ ;  /* 0x0000503004087890 */ /* 0x000fe2000fffe0ff */
[----:B------:R-:W-:Y:S01]  /*29e0*/  FADD.FTZ R135, R105, R135 ;  /* 0x0000008769877221 */ /* 0x000fe20000010000 */
[----:B------:R-:W-:Y:S01]  /*29f0*/  @!UP2 UIADD3 UR8, UPT, UPT, UR4, 0x5010, URZ ;  /* 0x000050100408a890 */ /* 0x000fe2000fffe0ff */
[----:B------:R-:W-:Y:S01]  /*2a00*/  FFMA.FTZ R26, R249, R105, R26 ;  /* 0x00000069f91a7223 */ /* 0x000fe2000001001a */
[----:B------:R-:W-:Y:S01]  /*2a10*/  FADD.FTZ R137, R106, R137 ;  /* 0x000000896a897221 */ /* 0x000fe20000010000 */
[----:B------:R-:W-:Y:S01]  /*2a20*/  FFMA.FTZ R24, R102, R106, R24 ;  /* 0x0000006a66187223 */ /* 0x000fe20000010018 */
[----:B------:R-:W-:Y:S01]  /*2a30*/  FADD.FTZ R139, R107, R139 ;  /* 0x0000008b6b8b7221 */ /* 0x000fe20000010000 */
[----:B0-----:R-:W0:Y:S01]  /*2a40*/  LDS.128 R68, [UR5] ;  /* 0x00000005ff447984 */ /* 0x001e220008000c00 */
[----:B------:R-:W-:Y:S01]  /*2a50*/  FFMA.FTZ R22, R229, R107, R22 ;  /* 0x0000006be5167223 */ /* 0x000fe20000010016 */
[----:B------:R-:W-:Y:S01]  /*2a60*/  FADD.FTZ R134, R212, R134 ;  /* 0x00000086d4867221 */ /* 0x000fe20000010000 */
[----:B------:R-:W-:Y:S01]  /*2a70*/  FFMA.FTZ R27, R247, R212, R27 ;  /* 0x000000d4f71b7223 */ /* 0x000fe2000001001b */
[----:B------:R-:W1:Y:S01]  /*2a80*/  LDS.128 R72, [UR8] ;  /* 0x00000008ff487984 */ /* 0x000e620008000c00 */
[----:B------:R-:W-:Y:S01]  /*2a90*/  FADD.FTZ R136, R213, R136 ;  /* 0x00000088d5887221 */ /* 0x000fe20000010000 */
[----:B------:R-:W-:Y:S01]  /*2aa0*/  FFMA.FTZ R25, R228, R213, R25 ;  /* 0x000000d5e4197223 */ /* 0x000fe20000010019 */
[----:B------:R-:W-:Y:S01]  /*2ab0*/  FADD.FTZ R138, R214, R138 ;  /* 0x0000008ad68a7221 */ /* 0x000fe20000010000 */
[----:B------:R-:W-:Y:S01]  /*2ac0*/  FFMA.FTZ R23, R103, R214, R23 ;  /* 0x000000d667177223 */ /* 0x000fe20000010017 */
[----:B------:R-:W-:Y:S01]  /*2ad0*/  FADD.FTZ R140, R230, R140 ;  /* 0x0000008ce68c7221 */ /* 0x000fe20000010000 */
[----:B------:R-:W-:Y:S01]  /*2ae0*/  FFMA.FTZ R21, R250, R230, R21 ;  /* 0x000000e6fa157223 */ /* 0x000fe20000010015 */
        /* <DEDUP_REMOVED lines=13> */
[----:B------:R-:W-:-:S04]  /*2bc0*/  UISETP.NE.U32.AND UP1, UPT, UR26, URZ, UPT ;  /* 0x000000ff1a00728c */ /* 0x000fc8000bf25070 */
[----:B------:R-:W-:-:S09]  /*2bd0*/  UISETP.NE.AND.EX UP1, UPT, UR27, URZ, UPT, UP1 ;  /* 0x000000ff1b00728c */ /* 0x000fd2000bf25310 */
[----:B------:R-:W-:Y:S05]  /*2be0*/  BRA.U UP1, `(.L_x_57) ;  /* 0x0000000d01007547 */ /* 0x000fea000b800000 */
        /* <DEDUP_REMOVED lines=8> */
[--C-:B------:R-:W-:Y:S01]  /*2c70*/  FFMA.FTZ R184, R184, UR4, R69.reuse ;  /* 0x00000004b8b87c23 */ /* 0x100fe20008010045 */
[----:B------:R-:W-:Y:S01]  /*2c80*/  FFMA.FTZ R190, R190, UR4, R69 ;  /* 0x00000004bebe7c23 */ /* 0x000fe20008010045 */
[----:B------:R-:W-:Y:S01]  /*2c90*/  FADD.FTZ R81, R82, -R81 ;  /* 0x8000005152517221 */ /* 0x000fe20000010000 */
[----:B------:R-:W-:Y:S01]  /*2ca0*/  FADD.FTZ R80, R89, -R74 ;  /* 0x8000004a59507221 */ /* 0x000fe20000010000 */
[--C-:B------:R-:W-:Y:S01]  /*2cb0*/  FFMA.FTZ R76, R76, UR4, R69.reuse ;  /* 0x000000044c4c7c23 */ /* 0x100fe20008010045 */
[--C-:B------:R-:W-:Y:S01]  /*2cc0*/  FFMA.FTZ R68, R77, UR4, R69.reuse ;  /* 0x000000044d447c23 */ /* 0x100fe20008010045 */
[--C-:B------:R-:W-:Y:S01]  /*2cd0*/  FFMA.FTZ R79, R79, UR4, R69.reuse ;  /* 0x000000044f4f7c23 */ /* 0x100fe20008010045 */
[----:B------:R-:W-:Y:S01]  /*2ce0*/  FMUL.FTZ R74, R70, UR10 ;  /* 0x0000000a464a7c20 */ /* 0x000fe20008410000 */
[----:B------:R-:W-:Y:S01]  /*2cf0*/  FMUL.FTZ R82, R71, UR10 ;  /* 0x0000000a47527c20 */ /* 0x000fe20008410000 */
[--C-:B------:R-:W-:Y:S01]  /*2d00*/  FFMA.FTZ R77, R84, UR4, R69.reuse ;  /* 0x00000004544d7c23 */ /* 0x100fe20008010045 */
[--C-:B------:R-:W-:Y:S01]  /*2d10*/  FFMA.FTZ R72, R209, UR4, R69.reuse ;  /* 0x00000004d1487c23 */ /* 0x100fe20008010045 */
[--C-:B------:R-:W-:Y:S01]  /*2d20*/  FFMA.FTZ R204, R204, UR4, R69.reuse ;  /* 0x00000004cccc7c23 */ /* 0x100fe20008010045 */
[--C-:B------:R-:W-:Y:S01]  /*2d30*/  FFMA.FTZ R84, R87, UR4, R69.reuse ;  /* 0x0000000457547c23 */ /* 0x100fe20008010045 */
[----:B------:R-:W-:Y:S01]  /*2d40*/  FADD.FTZ R184, R197, -R184 ;  /* 0x800000b8c5b87221 */ /* 0x000fe20000010000 */
[----:B------:R-:W-:Y:S01]  /*2d50*/  FADD.FTZ R190, R187, -R190 ;  /* 0x800000bebbbe7221 */ /* 0x000fe20000010000 */
[----:B------:R-:W-:Y:S01]  /*2d60*/  FFMA.FTZ R85, R86, UR4, R69 ;  /* 0x0000000456557c23 */ /* 0x000fe20008010045 */
[----:B------:R-:W-:Y:S01]  /*2d70*/  FADD.FTZ R76, R193, -R76 ;  /* 0x8000004cc14c7221 */ /* 0x000fe20000010000 */
[----:B------:R-:W-:Y:S01]  /*2d80*/  FADD.FTZ R79, R196, -R79 ;  /* 0x8000004fc44f7221 */ /* 0x000fe20000010000 */
[----:B------:R-:W-:Y:S01]  /*2d90*/  FMUL.FTZ R71, R74, UR7 ;  /* 0x000000074a477c20 */ /* 0x000fe20008410000 */
[----:B------:R-:W-:Y:S01]  /*2da0*/  FMUL.FTZ R82, R82, UR7 ;  /* 0x0000000752527c20 */ /* 0x000fe20008410000 */
[--C-:B------:R-:W-:Y:S01]  /*2db0*/  FFMA.FTZ R194, R194, UR4, R69.reuse ;  /* 0x00000004c2c27c23 */ /* 0x100fe20008010045 */
        /* <DEDUP_REMOVED lines=23> */
[----:B------:R-:W0:Y:S01]  /*2f30*/  LDC.64 R96, c[0x0][0x468] ;  /* 0x00011a00ff607b82 */ /* 0x000e220000000a00 */
[----:B------:R-:W-:Y:S01]  /*2f40*/  FADD.FTZ R205, R205, -R72 ;  /* 0x80000048cdcd7221 */ /* 0x000fe20000010000 */
[----:B------:R-:W-:Y:S01]  /*2f50*/  FFMA.FTZ R69, R250, UR4, R69 ;  /* 0x00000004fa457c23 */ /* 0x000fe20008010045 */
        /* <DEDUP_REMOVED lines=8> */
[----:B------:R-:W-:Y:S01]  /*2fe0*/  FADD.FTZ R78, R227, -R78 ;  /* 0x8000004ee34e7221 */ /* 0x000fe20000010000 */
[----:B------:R-:W-:Y:S01]  /*2ff0*/  F2FP.BF16.F32.PACK_AB R71, R82, R71 ;  /* 0x000000475247723e */ /* 0x000fe200000010ff */
[----:B------:R-:W-:Y:S01]  /*3000*/  FMUL.FTZ R81, R81, UR10 ;  /* 0x0000000a51517c20 */ /* 0x000fe20008410000 */
        /* <DEDUP_REMOVED lines=9> */
[----:B------:R-:W-:Y:S01]  /*30a0*/  FADD.FTZ R100, R201, -R100 ;  /* 0x80000064c9647221 */ /* 0x000fe20000010000 */
[----:B------:R-:W-:Y:S01]  /*30b0*/  FADD.FTZ R218, R231, -R218 ;  /* 0x800000dae7da7221 */ /* 0x000fe20000010000 */
[----:B------:R-:W-:Y:S01]  /*30c0*/  FADD.FTZ R87, R94, -R87 ;  /* 0x800000575e577221 */ /* 0x000fe20000010000 */
[----:B------:R-:W-:Y:S01]  /*30d0*/  FMUL.FTZ R68, R76, UR7 ;  /* 0x000000074c447c20 */ /* 0x000fe20008410000 */
[----:B------:R-:W-:Y:S01]  /*30e0*/  FMUL.FTZ R73, R74, UR7 ;  /* 0x000000074a497c20 */ /* 0x000fe20008410000 */
        /* <DEDUP_REMOVED lines=8> */
[----:B------:R-:W-:Y:S01]  /*3170*/  FADD.FTZ R192, R189, -R192 ;  /* 0x800000c0bdc07221 */ /* 0x000fe20000010000 */
[----:B------:R-:W-:Y:S01]  /*3180*/  F2FP.BF16.F32.PACK_AB R70, R83, R70 ;  /* 0x000000465346723e */ /* 0x000fe200000010ff */
[----:B------:R-:W-:Y:S01]  /*3190*/  FMUL.FTZ R100, R100, UR10 ;  /* 0x0000000a64647c20 */ /* 0x000fe20008410000 */
[----:B------:R-:W-:Y:S01]  /*31a0*/  FMUL.FTZ R218, R218, UR10 ;  /* 0x0000000adada7c20 */ /* 0x000fe20008410000 */
[----:B------:R-:W-:Y:S01]  /*31b0*/  FMUL.FTZ R87, R87, UR10 ;  /* 0x0000000a57577c20 */ /* 0x000fe20008410000 */
[----:B------:R-:W-:Y:S01]  /*31c0*/  FADD.FTZ R200, R207, -R200 ;  /* 0x800000c8cfc87221 */ /* 0x000fe20000010000 */
[----:B------:R-:W-:Y:S01]  /*31d0*/  FADD.FTZ R75, R210, -R75 ;  /* 0x8000004bd24b7221 */ /* 0x000fe20000010000 */
[----:B------:R-:W-:Y:S01]  /*31e0*/  FMUL.FTZ R85, R85, UR10 ;  /* 0x0000000a55557c20 */ /* 0x000fe20008410000 */
[----:B------:R-:W-:Y:S01]  /*31f0*/  FMUL.FTZ R233, R233, UR10 ;  /* 0x0000000ae9e97c20 */ /* 0x000fe20008410000 */
[----:B------:R-:W-:Y:S01]  /*3200*/  FMUL.FTZ R83, R76, UR7 ;  /* 0x000000074c537c20 */ /* 0x000fe20008410000 */
[----:B------:R-:W-:Y:S01]  /*3210*/  FADD.FTZ R206, R101, -R206 ;  /* 0x800000ce65ce7221 */ /* 0x000fe20000010000 */
[----:B------:R-:W-:Y:S01]  /*3220*/  FADD.FTZ R84, R93, -R92 ;  /* 0x8000005c5d547221 */ /* 0x000fe20000010000 */
[----:B------:R-:W-:Y:S01]  /*3230*/  FMUL.FTZ R76, R77, UR7 ;  /* 0x000000074d4c7c20 */ /* 0x000fe20008410000 */
[----:B------:R-:W-:Y:S01]  /*3240*/  FADD.FTZ R86, R203, -R86 ;  /* 0x80000056cb567221 */ /* 0x000fe20000010000 */
[----:B------:R-:W-:Y:S01]  /*3250*/  FADD.FTZ R234, R234, -R95 ;  /* 0x8000005feaea7221 */ /* 0x000fe20000010000 */
[----:B------:R-:W-:Y:S01]  /*3260*/  FADD.FTZ R241, R220, -R241 ;  /* 0x800000f1dcf17221 */ /* 0x000fe20000010000 */
[----:B------:R-:W-:Y:S01]  /*3270*/  FADD.FTZ R237, R236, -R237 ;  /* 0x800000edeced7221 */ /* 0x000fe20000010000 */
[----:B------:R-:W-:Y:S01]  /*3280*/  FADD.FTZ R99, R222, -R99 ;  /* 0x80000063de637221 */ /* 0x000fe20000010000 */
[----:B------:R-:W-:Y:S01]  /*3290*/  FADD.FTZ R98, R239, -R98 ;  /* 0x80000062ef627221 */ /* 0x000fe20000010000 */
[----:B------:R-:W-:Y:S01]  /*32a0*/  F2FP.BF16.F32.PACK_AB R74, R81, R74 ;  /* 0x0000004a514a723e */ /* 0x000fe200000010ff */
[----:B------:R-:W-:Y:S01]  /*32b0*/  FMUL.FTZ R77, R80, UR7 ;  /* 0x00000007504d7c20 */ /* 0x000fe20008410000 */
        /* <DEDUP_REMOVED lines=39> */
[----:B------:R-:W-:Y:S01]  /*3530*/  F2FP.BF16.F32.PACK_AB R72, R79, R72 ;  /* 0x000000484f48723e */ /* 0x000fe200000010ff */
[----:B------:R-:W-:Y:S01]  /*3540*/  FMUL.FTZ R205, R205, UR7 ;  /* 0x00000007cdcd7c20 */ /* 0x000fe20008410000 */
[----:B------:R-:W-:Y:S01]  /*3550*/  F2FP.BF16.F32.PACK_AB R81, R80, R81 ;  /* 0x000000515051723e */ /* 0x000fe200000010ff */
[----:B------:R-:W-:Y:S01]  /*3560*/  FMUL.FTZ R206, R206, UR7 ;  /* 0x00000007cece7c20 */ /* 0x000fe20008410000 */
[----:B------:R-:W-:Y:S01]  /*3570*/  F2FP.BF16.F32.PACK_AB R79, R233, R82 ;  /* 0x00000052e94f723e */ /* 0x000fe200000010ff */
[----:B------:R-:W-:Y:S01]  /*3580*/  FMUL.FTZ R80, R84, UR7 ;  /* 0x0000000754507c20 */ /* 0x000fe20008410000 */
[----:B------:R-:W-:Y:S01]  /*3590*/  F2FP.BF16.F32.PACK_AB R78, R83, R78 ;  /* 0x0000004e534e723e */ /* 0x000fe200000010ff */
        /* <DEDUP_REMOVED lines=13> */
[----:B0-----:R-:W-:Y:S01]  /*3670*/  IMAD.WIDE.U32 R88, R173, 0x10, R96 ;  /* 0x00000010ad587825 */ /* 0x001fe200078e0060 */
[----:B------:R-:W-:-:S02]  /*3680*/  F2FP.BF16.F32.PACK_AB R69, R192, R69 ;  /* 0x00000045c045723e */ /* 0x000fc400000010ff */
[----:B------:R-:W-:Y:S01]  /*3690*/  F2FP.BF16.F32.PACK_AB R68, R75, R68 ;  /* 0x000000444b44723e */ /* 0x000fe200000010ff */
[--C-:B------:R-:W-:Y:S01]  /*36a0*/  IMAD.WIDE.U32 R90, R170, 0x10, R96.reuse ;  /* 0x00000010aa5a7825 */ /* 0x100fe200078e0060 */
[----:B------:R-:W-:Y:S02]  /*36b0*/  F2FP.BF16.F32.PACK_AB R75, R101, R198 ;  /* 0x000000c6654b723e */ /* 0x000fe400000010ff */
[----:B------:R-:W-:Y:S01]  /*36c0*/  F2FP.BF16.F32.PACK_AB R73, R200, R73 ;  /* 0x00000049c849723e */ /* 0x000fe200000010ff */
[--C-:B------:R-:W-:Y:S01]  /*36d0*/  IMAD.WIDE.U32 R92, R169, 0x10, R96.reuse ;  /* 0x00000010a95c7825 */ /* 0x100fe200078e0060 */
[----:B------:R-:W-:Y:S01]  /*36e0*/  F2FP.BF16.F32.PACK_AB R77, R206, R77 ;  /* 0x0000004dce4d723e */ /* 0x000fe200000010ff */
[----:B------:R3:W-:Y:S01]  /*36f0*/  STG.E.128 desc[UR18][R88.64], R68 ;  /* 0x0000004458007986 */ /* 0x0007e2000c101d12 */
[----:B------:R-:W-:Y:S01]  /*3700*/  F2FP.BF16.F32.PACK_AB R76, R205, R76 ;  /* 0x0000004ccd4c723e */ /* 0x000fe200000010ff */
[--C-:B------:R-:W-:Y:S01]  /*3710*/  IMAD.WIDE.U32 R94, R166, 0x10, R96.reuse ;  /* 0x00000010a65e7825 */ /* 0x100fe200078e0060 */
[----:B------:R-:W-:Y:S01]  /*3720*/  F2FP.BF16.F32.PACK_AB R83, R100, R83 ;  /* 0x000000536453723e */ /* 0x000fe200000010ff */
[----:B------:R3:W-:Y:S01]  /*3730*/  STG.E.128 desc[UR18][R90.64], R72 ;  /* 0x000000485a007986 */ /* 0x0007e2000c101d12 */
[----:B------:R-:W-:Y:S01]  /*3740*/  F2FP.BF16.F32.PACK_AB R82, R241, R82 ;  /* 0x00000052f152723e */ /* 0x000fe200000010ff */
[----:B------:R-:W-:Y:S01]  /*3750*/  IMAD.WIDE.U32 R96, R164, 0x10, R96 ;  /* 0x00000010a4607825 */ /* 0x000fe200078e0060 */
[----:B------:R-:W-:Y:S01]  /*3760*/  F2FP.BF16.F32.PACK_AB R80, R85, R80 ;  /* 0x000000505550723e */ /* 0x000fe200000010ff */
[----:B------:R3:W-:Y:S01]  /*3770*/  STG.E.128 desc[UR18][R92.64], R76 ;  /* 0x0000004c5c007986 */ /* 0x0007e2000c101d12 */
[----:B------:R-:W-:-:S02]  /*3780*/  F2FP.BF16.F32.PACK_AB R87, R246, R87 ;  /* 0x00000057f657723e */ /* 0x000fc400000010ff */
[----:B------:R-:W-:Y:S01]  /*3790*/  F2FP.BF16.F32.PACK_AB R86, R103, R86 ;  /* 0x000000566756723e */ /* 0x000fe200000010ff */
[----:B------:R3:W-:Y:S01]  /*37a0*/  STG.E.128 desc[UR18][R94.64], R80 ;  /* 0x000000505e007986 */ /* 0x0007e2000c101d12 */
[----:B------:R-:W-:Y:S02]  /*37b0*/  F2FP.BF16.F32.PACK_AB R85, R98, R249 ;  /* 0x000000f96255723e */ /* 0x000fe400000010ff */
[----:B------:R-:W-:-:S05]  /*37c0*/  F2FP.BF16.F32.PACK_AB R84, R99, R84 ;  /* 0x000000546354723e */ /* 0x000fca00000010ff */
[----:B------:R3:W-:Y:S01]  /*37d0*/  STG.E.128 desc[UR18][R96.64], R84 ;  /* 0x0000005460007986 */ /* 0x0007e2000c101d12 */
[----:B------:R-:W-:Y:S05]  /*37e0*/  BRA `(.L_x_58) ;  /* 0x0000002c00e07947 */ /* 0x000fea0003800000 */
.L_x_57:
        /* <DEDUP_REMOVED lines=8> */
[----:B------:R-:W0:Y:S01]  /*3870*/  LDC.64 R76, c[0x0][0x478] ;  /* 0x00011e00ff4c7b82 */ /* 0x000e220000000a00 */
[----:B------:R-:W-:Y:S01]  /*3880*/  FADD.FTZ R239, R239, -R96 ;  /* 0x80000060efef7221 */ /* 0x000fe20000010000 */
[--C-:B------:R-:W-:Y:S01]  /*3890*/  FFMA.FTZ R194, R194, UR4, R69.reuse ;  /* 0x00000004c2c27c23 */ /* 0x100fe20008010045 */
[--C-:B------:R-:W-:Y:S01]  /*38a0*/  FFMA.FTZ R192, R192, UR4, R69.reuse ;  /* 0x00000004c0c07c23 */ /* 0x100fe20008010045 */
[--C-:B------:R-:W-:Y:S01]  /*38b0*/  FFMA.FTZ R184, R184, UR4, R69.reuse ;  /* 0x00000004b8b87c23 */ /* 0x100fe20008010045 */
[--C-:B------:R-:W-:Y:S01]  /*38c0*/  FFMA.FTZ R190, R190, UR4, R69.reuse ;  /* 0x00000004bebe7c23 */ /* 0x100fe20008010045 */
[--C-:B------:R-:W-:Y:S01]  /*38d0*/  FFMA.FTZ R70, R185, UR4, R69.reuse ;  /* 0x00000004b9467c23 */ /* 0x100fe20008010045 */
[--C-:B------:R-:W-:Y:S01]  /*38e0*/  FFMA.FTZ R71, R188, UR4, R69.reuse ;  /* 0x00000004bc477c23 */ /* 0x100fe20008010045 */
[----:B------:R-:W1:Y:S01]  /*38f0*/  LDC.64 R96, c[0x0][0x468] ;  /* 0x00011a00ff607b82 */ /* 0x000e620000000a00 */
        /* <DEDUP_REMOVED lines=49> */
[----:B------:R-:W-:Y:S01]  /*3c10*/  FADD.FTZ R185, R91, -R84 ;  /* 0x800000545bb97221 */ /* 0x000fe20000010000 */
[----:B------:R-:W-:Y:S01]  /*3c20*/  FMUL.FTZ R82, R69, UR7 ;  /* 0x0000000745527c20 */ /* 0x000fe20008410000 */
[----:B------:R-:W-:Y:S01]  /*3c30*/  FADD.FTZ R198, R83, -R198 ;  /* 0x800000c653c67221 */ /* 0x000fe20000010000 */
[----:B------:R-:W-:Y:S01]  /*3c40*/  FADD.FTZ R205, R205, -R74 ;  /* 0x8000004acdcd7221 */ /* 0x000fe20000010000 */
[----:B------:R-:W-:Y:S01]  /*3c50*/  FADD.FTZ R184, R90, -R85 ;  /* 0x800000555ab87221 */ /* 0x000fe20000010000 */
[----:B0-----:R-:W-:-:S04]  /*3c60*/  IMAD.WIDE.U32 R72, R173, 0x10, R76 ;  /* 0x00000010ad487825 */ /* 0x001fc800078e004c */
[----:B------:R-:W-:Y:S01]  /*3c70*/  FMUL.FTZ R84, R75, UR7 ;  /* 0x000000074b547c20 */ /* 0x000fe20008410000 */
[----:B------:R-:W-:Y:S01]  /*3c80*/  F2FP.BF16.F32.PACK_AB R68, R194, R193 ;  /* 0x000000c1c244723e */ /* 0x000fe200000010ff */
[----:B------:R-:W-:Y:S01]  /*3c90*/  FMUL.FTZ R80, R193, UR7 ;  /* 0x00000007c1507c20 */ /* 0x000fe20008410000 */
[----:B------:R-:W-:Y:S01]  /*3ca0*/  F2FP.BF16.F32.PACK_AB R69, R192, R69 ;  /* 0x00000045c045723e */ /* 0x000fe200000010ff */
[----:B------:R-:W-:Y:S01]  /*3cb0*/  FMUL.FTZ R74, R197, UR7 ;  /* 0x00000007c54a7c20 */ /* 0x000fe20008410000 */
[C---:B------:R-:W-:Y:S01]  /*3cc0*/  F2FP.BF16.F32.PACK_AB R70, R190.reuse, R197 ;  /* 0x000000c5be46723e */ /* 0x040fe200000010ff */
[----:B------:R-:W-:Y:S01]  /*3cd0*/  FMUL.FTZ R85, R190, UR7 ;  /* 0x00000007be557c20 */ /* 0x000fe20008410000 */
[C---:B------:R-:W-:Y:S01]  /*3ce0*/  F2FP.BF16.F32.PACK_AB R71, R88.reuse, R75 ;  /* 0x0000004b5847723e */ /* 0x040fe200000010ff */
[----:B------:R-:W-:Y:S01]  /*3cf0*/  FMUL.FTZ R75, R88, UR7 ;  /* 0x00000007584b7c20 */ /* 0x000fe20008410000 */
[----:B------:R-:W-:Y:S01]  /*3d00*/  FMUL.FTZ R83, R192, UR7 ;  /* 0x00000007c0537c20 */ /* 0x000fe20008410000 */
[----:B------:R-:W-:Y:S01]  /*3d10*/  FMUL.FTZ R81, R194, UR7 ;  /* 0x00000007c2517c20 */ /* 0x000fe20008410000 */
[----:B------:R-:W-:Y:S01]  /*3d20*/  FADD.FTZ R79, R196, -R79 ;  /* 0x8000004fc44f7221 */ /* 0x000fe20000010000 */
[----:B------:R-:W-:Y:S01]  /*3d30*/  FADD.FTZ R200, R207, -R200 ;  /* 0x800000c8cfc87221 */ /* 0x000fe20000010000 */
[----:B------:R-:W-:Y:S01]  /*3d40*/  FADD.FTZ R204, R211, -R204 ;  /* 0x800000ccd3cc7221 */ /* 0x000fe20000010000 */
[----:B------:R0:W-:Y:S01]  /*3d50*/  STG.E.128 desc[UR18][R72.64], R68 ;  /* 0x0000004448007986 */ /* 0x0001e2000c101d12 */
[----:B------:R-:W-:Y:S01]  /*3d60*/  F2FP.BF16.F32.PACK_AB R75, R75, R84 ;  /* 0x000000544b4b723e */ /* 0x000fe200000010ff */
[----:B------:R-:W-:Y:S01]  /*3d70*/  FADD.FTZ R100, R201, -R100 ;  /* 0x80000064c9647221 */ /* 0x000fe20000010000 */
[----:B------:R-:W-:Y:S01]  /*3d80*/  F2FP.BF16.F32.PACK_AB R74, R85, R74 ;  /* 0x0000004a554a723e */ /* 0x000fe200000010ff */
[----:B------:R-:W-:Y:S01]  /*3d90*/  FMUL.FTZ R79, R79, UR10 ;  /* 0x0000000a4f4f7c20 */ /* 0x000fe20008410000 */
[----:B------:R-:W-:Y:S01]  /*3da0*/  FMUL.FTZ R200, R200, UR10 ;  /* 0x0000000ac8c87c20 */ /* 0x000fe20008410000 */
[----:B------:R-:W-:-:S04]  /*3db0*/  IMAD.WIDE.U32 R88, R166, 0x10, R76 ;  /* 0x00000010a6587825 */ /* 0x000fc800078e004c */
[----:B------:R-:W-:Y:S01]  /*3dc0*/  FMUL.FTZ R98, R98, UR10 ;  /* 0x0000000a62627c20 */ /* 0x000fe20008410000 */
[----:B------:R-:W-:Y:S01]  /*3dd0*/  FMUL.FTZ R198, R198, UR10 ;  /* 0x0000000ac6c67c20 */ /* 0x000fe20008410000 */
[----:B------:R-:W-:Y:S01]  /*3de0*/  FADD.FTZ R206, R101, -R206 ;  /* 0x800000ce65ce7221 */ /* 0x000fe20000010000 */
[----:B------:R-:W-:-:S04]  /*3df0*/  IMAD.WIDE.U32 R90, R164, 0x10, R76 ;  /* 0x00000010a45a7825 */ /* 0x000fc800078e004c */
[----:B------:R-:W-:Y:S01]  /*3e00*/  FADD.FTZ R78, R227, -R78 ;  /* 0x8000004ee34e7221 */ /* 0x000fe20000010000 */
[----:B------:R-:W-:Y:S01]  /*3e10*/  FADD.FTZ R233, R202, -R233 ;  /* 0x800000e9cae97221 */ /* 0x000fe20000010000 */
[----:B------:R-:W-:Y:S01]  /*3e20*/  FADD.FTZ R101, R93, -R92 ;  /* 0x8000005c5d657221 */ /* 0x000fe20000010000 */
[----:B------:R-:W-:Y:S01]  /*3e30*/  FADD.FTZ R87, R94, -R87 ;  /* 0x800000575e577221 */ /* 0x000fe20000010000 */
[----:B------:R-:W-:Y:S01]  /*3e40*/  FADD.FTZ R234, R234, -R95 ;  /* 0x8000005feaea7221 */ /* 0x000fe20000010000 */
[----:B-1----:R-:W-:-:S04]  /*3e50*/  IMAD.WIDE.U32 R92, R169, 0x10, R96 ;  /* 0x00000010a95c7825 */ /* 0x002fc800078e0060 */
[----:B------:R-:W-:Y:S01]  /*3e60*/  FMUL.FTZ R105, R105, UR10 ;  /* 0x0000000a69697c20 */ /* 0x000fe20008410000 */
[----:B0-----:R-:W-:Y:S01]  /*3e70*/  F2FP.BF16.F32.PACK_AB R73, R83, R82 ;  /* 0x000000525349723e */ /* 0x001fe200000010ff */
[----:B------:R-:W-:Y:S01]  /*3e80*/  FMUL.FTZ R70, R103, UR10 ;  /* 0x0000000a67467c20 */ /* 0x000fe20008410000 */
[----:B------:R-:W-:Y:S01]  /*3e90*/  F2FP.BF16.F32.PACK_AB R72, R81, R80 ;  /* 0x000000505148723e */ /* 0x000fe200000010ff */
[----:B------:R-:W-:-:S04]  /*3ea0*/  IMAD.WIDE.U32 R68, R173, 0x10, R96 ;  /* 0x00000010ad447825 */ /* 0x000fc800078e0060 */
[----:B------:R-:W-:Y:S01]  /*3eb0*/  FMUL.FTZ R71, R100, UR10 ;  /* 0x0000000a64477c20 */ /* 0x000fe20008410000 */
[----:B------:R-:W-:Y:S01]  /*3ec0*/  FMUL.FTZ R103, R210, UR10 ;  /* 0x0000000ad2677c20 */ /* 0x000fe20008410000 */
[----:B------:R-:W-:Y:S01]  /*3ed0*/  FMUL.FTZ R106, R106, UR10 ;  /* 0x0000000a6a6a7c20 */ /* 0x000fe20008410000 */
[--C-:B------:R-:W-:Y:S01]  /*3ee0*/  IMAD.WIDE.U32 R80, R170, 0x10, R76.reuse ;  /* 0x00000010aa507825 */ /* 0x100fe200078e004c */
[----:B------:R0:W-:Y:S03]  /*3ef0*/  STG.E.128 desc[UR18][R68.64], R72 ;  /* 0x0000004844007986 */ /* 0x0001e6000c101d12 */
[----:B------:R-:W-:Y:S01]  /*3f00*/  FMUL.FTZ R100, R103, UR7 ;  /* 0x0000000767647c20 */ /* 0x000fe20008410000 */
[----:B------:R-:W-:Y:S01]  /*3f10*/  FMUL.FTZ R184, R184, UR10 ;  /* 0x0000000ab8b87c20 */ /* 0x000fe20008410000 */
[----:B------:R-:W-:-:S04]  /*3f20*/  IMAD.WIDE.U32 R82, R169, 0x10, R76 ;  /* 0x00000010a9527825 */ /* 0x000fc800078e004c */
[----:B------:R-:W-:Y:S01]  /*3f30*/  FMUL.FTZ R77, R204, UR10 ;  /* 0x0000000acc4d7c20 */ /* 0x000fe20008410000 */
[----:B------:R-:W-:Y:S01]  /*3f40*/  FMUL.FTZ R76, R79, UR7 ;  /* 0x000000074f4c7c20 */ /* 0x000fe20008410000 */
[----:B------:R-:W-:Y:S01]  /*3f50*/  FMUL.FTZ R169, R78, UR10 ;  /* 0x0000000a4ea97c20 */ /* 0x000fe20008410000 */
[----:B------:R-:W-:-:S04]  /*3f60*/  IMAD.WIDE.U32 R94, R166, 0x10, R96 ;  /* 0x00000010a65e7825 */ /* 0x000fc800078e0060 */
[----:B------:R-:W-:Y:S01]  /*3f70*/  FMUL.FTZ R166, R233, UR10 ;  /* 0x0000000ae9a67c20 */ /* 0x000fe20008410000 */
[----:B------:R-:W-:Y:S01]  /*3f80*/  FADD.FTZ R218, R231, -R218 ;  /* 0x800000dae7da7221 */ /* 0x000fe20000010000 */
[----:B------:R-:W-:Y:S01]  /*3f90*/  FMUL.FTZ R87, R87, UR10 ;  /* 0x0000000a57577c20 */ /* 0x000fe20008410000 */
[----:B------:R-:W-:Y:S01]  /*3fa0*/  IMAD.WIDE.U32 R84, R170, 0x10, R96 ;  /* 0x00000010aa547825 */ /* 0x000fe200078e0060 */
[----:B------:R-:W-:-:S03]  /*3fb0*/  F2FP.BF16.F32.PACK_AB R78, R169, R184 ;  /* 0x000000b8a94e723e */ /* 0x000fc600000010ff */
[----:B------:R-:W-:Y:S01]  /*3fc0*/  FMUL.FTZ R218, R218, UR10 ;  /* 0x0000000adada7c20 */ /* 0x000fe20008410000 */
[----:B------:R-:W-:Y:S01]  /*3fd0*/  FADD.FTZ R86, R203, -R86 ;  /* 0x80000056cb567221 */ /* 0x000fe20000010000 */
[----:B------:R-:W-:-:S04]  /*3fe0*/  IMAD.WIDE.U32 R96, R164, 0x10, R96 ;  /* 0x00000010a4607825 */ /* 0x000fc800078e0060 */
[----:B------:R-:W-:Y:S01]  /*3ff0*/  FADD.FTZ R241, R220, -R241 ;  /* 0x800000f1dcf17221 */ /* 0x000fe20000010000 */
[----:B------:R-:W-:Y:S01]  /*4000*/  FADD.FTZ R237, R236, -R237 ;  /* 0x800000edeced7221 */ /* 0x000fe20000010000 */
[----:B0-----:R-:W-:Y:S01]  /*4010*/  F2FP.BF16.F32.PACK_AB R69, R200, R79 ;  /* 0x0000004fc845723e */ /* 0x001fe200000010ff */
[----:B------:R-:W-:Y:S01]  /*4020*/  FMUL.FTZ R74, R70, UR7 ;  /* 0x00000007464a7c20 */ /* 0x000fe20008410000 */
[C---:B------:R-:W-:Y:S01]  /*4030*/  FMUL.FTZ R79, R77.reuse, UR7 ;  /* 0x000000074d4f7c20 */ /* 0x040fe20008410000 */
[----:B------:R-:W-:Y:S01]  /*4040*/  F2FP.BF16.F32.PACK_AB R70, R77, R70 ;  /* 0x000000464d46723e */ /* 0x000fe200000010ff */
[----:B------:R-:W-:Y:S01]  /*4050*/  FMUL.FTZ R73, R200, UR7 ;  /* 0x00000007c8497c20 */ /* 0x000fe20008410000 */
[----:B------:R-:W-:Y:S01]  /*4060*/  FMUL.FTZ R75, R198, UR7 ;  /* 0x00000007c64b7c20 */ /* 0x000fe20008410000 */
[----:B------:R-:W-:Y:S01]  /*4070*/  FMUL.FTZ R72, R98, UR7 ;  /* 0x0000000762487c20 */ /* 0x000fe20008410000 */
[C---:B------:R-:W-:Y:S01]  /*4080*/  FMUL.FTZ R77, R71.reuse, UR7 ;  /* 0x00000007474d7c20 */ /* 0x040fe20008410000 */
[----:B------:R-:W-:Y:S01]  /*4090*/  F2FP.BF16.F32.PACK_AB R68, R71, R98 ;  /* 0x000000624744723e */ /* 0x000fe200000010ff */
[----:B------:R-:W-:Y:S01]  /*40a0*/  FMUL.FTZ R98, R205, UR10 ;  /* 0x0000000acd627c20 */ /* 0x000fe20008410000 */
[----:B------:R-:W-:Y:S01]  /*40b0*/  F2FP.BF16.F32.PACK_AB R71, R103, R198 ;  /* 0x000000c66747723e */ /* 0x000fe200000010ff */
[----:B------:R-:W-:Y:S01]  /*40c0*/  FMUL.FTZ R103, R206, UR10 ;  /* 0x0000000ace677c20 */ /* 0x000fe20008410000 */
[----:B------:R-:W-:Y:S01]  /*40d0*/  F2FP.BF16.F32.PACK_AB R74, R79, R74 ;  /* 0x0000004a4f4a723e */ /* 0x000fe200000010ff */
[----:B------:R-:W-:Y:S01]  /*40e0*/  FMUL.FTZ R79, R185, UR10 ;  /* 0x0000000ab94f7c20 */ /* 0x000fe20008410000 */
[----:B------:R-:W-:Y:S01]  /*40f0*/  F2FP.BF16.F32.PACK_AB R75, R100, R75 ;  /* 0x0000004b644b723e */ /* 0x000fe200000010ff */
[----:B------:R0:W-:Y:S01]  /*4100*/  STG.E.128 desc[UR18][R80.64], R68 ;  /* 0x0000004450007986 */ /* 0x0001e2000c101d12 */
[----:B------:R-:W-:Y:S01]  /*4110*/  F2FP.BF16.F32.PACK_AB R73, R73, R76 ;  /* 0x0000004c4949723e */ /* 0x000fe200000010ff */
[----:B------:R-:W-:Y:S01]  /*4120*/  FMUL.FTZ R164, R79, UR7 ;  /* 0x000000074fa47c20 */ /* 0x000fe20008410000 */
[----:B------:R-:W-:Y:S01]  /*4130*/  F2FP.BF16.F32.PACK_AB R72, R77, R72 ;  /* 0x000000484d48723e */ /* 0x000fe200000010ff */
[----:B------:R-:W-:Y:S01]  /*4140*/  FADD.FTZ R249, R242, -R249 ;  /* 0x800000f9f2f97221 */ /* 0x000fe20000010000 */
[----:B------:R-:W-:Y:S01]  /*4150*/  F2FP.BF16.F32.PACK_AB R79, R166, R79 ;  /* 0x0000004fa64f723e */ /* 0x000fe200000010ff */
[----:B------:R-:W-:Y:S01]  /*4160*/  FADD.FTZ R99, R240, -R99 ;  /* 0x80000063f0637221 */ /* 0x000fe20000010000 */
[----:B------:R-:W-:Y:S01]  /*4170*/  F2FP.BF16.F32.PACK_AB R76, R98, R105 ;  /* 0x00000069624c723e */ /* 0x000fe200000010ff */
[----:B------:R1:W-:Y:S01]  /*4180*/  STG.E.128 desc[UR18][R84.64], R72 ;  /* 0x0000004854007986 */ /* 0x0003e2000c101d12 */
[----:B------:R-:W-:Y:S01]  /*4190*/  F2FP.BF16.F32.PACK_AB R77, R103, R106 ;  /* 0x0000006a674d723e */ /* 0x000fe200000010ff */
[----:B------:R-:W-:Y:S01]  /*41a0*/  FADD.FTZ R102, R245, -R102 ;  /* 0x80000066f5667221 */ /* 0x000fe20000010000 */
[----:B------:R-:W-:Y:S01]  /*41b0*/  FADD.FTZ R107, R226, -R107 ;  /* 0x8000006be26b7221 */ /* 0x000fe20000010000 */
[----:B------:R-:W-:Y:S01]  /*41c0*/  FADD.FTZ R104, R221, -R104 ;  /* 0x80000068dd687221 */ /* 0x000fe20000010000 */
[----:B------:R-:W-:Y:S01]  /*41d0*/  FADD.FTZ R229, R248, -R229 ;  /* 0x800000e5f8e57221 */ /* 0x000fe20000010000 */
[----:B------:R2:W-:Y:S01]  /*41e0*/  STG.E.128 desc[UR18][R82.64], R76 ;  /* 0x0000004c52007986 */ /* 0x0005e2000c101d12 */
[----:B------:R-:W-:Y:S01]  /*41f0*/  FMUL.FTZ R234, R234, UR10 ;  /* 0x0000000aeaea7c20 */ /* 0x000fe20008410000 */
[----:B------:R-:W-:Y:S01]  /*4200*/  FMUL.FTZ R241, R241, UR10 ;  /* 0x0000000af1f17c20 */ /* 0x000fe20008410000 */
[----:B------:R-:W-:Y:S01]  /*4210*/  FMUL.FTZ R237, R237, UR10 ;  /* 0x0000000aeded7c20 */ /* 0x000fe20008410000 */
[----:B0-----:R-:W-:Y:S01]  /*4220*/  FMUL.FTZ R69, R106, UR7 ;  /* 0x000000076a457c20 */ /* 0x001fe20008410000 */
[----:B------:R-:W-:Y:S01]  /*4230*/  FMUL.FTZ R68, R105, UR7 ;  /* 0x0000000769447c20 */ /* 0x000fe20008410000 */
[----:B------:R-:W-:Y:S01]  /*4240*/  FMUL.FTZ R81, R98, UR7 ;  /* 0x0000000762517c20 */ /* 0x000fe20008410000 */
[----:B------:R-:W-:Y:S01]  /*4250*/  FMUL.FTZ R222, R222, UR10 ;  /* 0x0000000adede7c20 */ /* 0x000fe20008410000 */
[----:B------:R-:W-:Y:S01]  /*4260*/  FMUL.FTZ R249, R249, UR10 ;  /* 0x0000000af9f97c20 */ /* 0x000fe20008410000 */
[----:B------:R-:W-:Y:S01]  /*4270*/  FMUL.FTZ R100, R184, UR7 ;  /* 0x00000007b8647c20 */ /* 0x000fe20008410000 */
[----:B------:R-:W-:Y:S01]  /*4280*/  FMUL.FTZ R169, R169, UR7 ;  /* 0x00000007a9a97c20 */ /* 0x000fe20008410000 */
[----:B------:R-:W-:Y:S01]  /*4290*/  F2FP.BF16.F32.PACK_AB R68, R81, R68 ;  /* 0x000000445144723e */ /* 0x000fe200000010ff */
[----:B-1----:R-:W-:Y:S01]  /*42a0*/  FMUL.FTZ R72, R103, UR7 ;  /* 0x0000000767487c20 */ /* 0x002fe20008410000 */
[C---:B------:R-:W-:Y:S01]  /*42b0*/  F2FP.BF16.F32.PACK_AB R73, R87.reuse, R218 ;  /* 0x000000da5749723e */ /* 0x040fe200000010ff */
[----:B------:R-:W-:Y:S01]  /*42c0*/  FMUL.FTZ R87, R87, UR7 ;  /* 0x0000000757577c20 */ /* 0x000fe20008410000 */
[----:B------:R-:W-:Y:S01]  /*42d0*/  FMUL.FTZ R102, R102, UR10 ;  /* 0x0000000a66667c20 */ /* 0x000fe20008410000 */
[----:B------:R-:W-:Y:S01]  /*42e0*/  FMUL.FTZ R107, R107, UR10 ;  /* 0x0000000a6b6b7c20 */ /* 0x000fe20008410000 */
[----:B------:R-:W-:Y:S01]  /*42f0*/  F2FP.BF16.F32.PACK_AB R69, R72, R69 ;  /* 0x000000454845723e */ /* 0x000fe200000010ff */
[----:B--2---:R-:W-:Y:S01]  /*4300*/  FMUL.FTZ R76, R218, UR7 ;  /* 0x00000007da4c7c20 */ /* 0x004fe20008410000 */
[----:B------:R-:W-:Y:S01]  /*4310*/  FMUL.FTZ R72, R101, UR10 ;  /* 0x0000000a65487c20 */ /* 0x000fe20008410000 */
[----:B------:R-:W-:Y:S01]  /*4320*/  FMUL.FTZ R77, R86, UR10 ;  /* 0x0000000a564d7c20 */ /* 0x000fe20008410000 */
[----:B------:R-:W-:Y:S01]  /*4330*/  FMUL.FTZ R78, R99, UR10 ;  /* 0x0000000a634e7c20 */ /* 0x000fe20008410000 */
[----:B------:R-:W-:Y:S01]  /*4340*/  FMUL.FTZ R173, R166, UR7 ;  /* 0x00000007a6ad7c20 */ /* 0x000fe20008410000 */
[----:B------:R-:W-:Y:S01]  /*4350*/  F2FP.BF16.F32.PACK_AB R81, R87, R76 ;  /* 0x0000004c5751723e */ /* 0x000fe200000010ff */
[----:B------:R-:W-:Y:S01]  /*4360*/  FMUL.FTZ R76, R239, UR10 ;  /* 0x0000000aef4c7c20 */ /* 0x000fe20008410000 */
[----:B------:R-:W-:Y:S01]  /*4370*/  FMUL.FTZ R87, R104, UR10 ;  /* 0x0000000a68577c20 */ /* 0x000fe20008410000 */
[----:B------:R-:W-:Y:S01]  /*4380*/  FMUL.FTZ R79, R229, UR10 ;  /* 0x0000000ae54f7c20 */ /* 0x000fe20008410000 */
[----:B------:R-:W-:Y:S01]  /*4390*/  FMUL.FTZ R246, R246, UR10 ;  /* 0x0000000af6f67c20 */ /* 0x000fe20008410000 */
[----:B------:R-:W-:Y:S01]  /*43a0*/  FMUL.FTZ R80, R72, UR7 ;  /* 0x0000000748507c20 */ /* 0x000fe20008410000 */
[----:B------:R-:W-:Y:S01]  /*43b0*/  F2FP.BF16.F32.PACK_AB R74, R241, R234 ;  /* 0x000000eaf14a723e */ /* 0x000fe200000010ff */
[C---:B------:R-:W-:Y:S01]  /*43c0*/  FMUL.FTZ R85, R77.reuse, UR7 ;  /* 0x000000074d557c20 */ /* 0x040fe20008410000 */
[----:B------:R-:W-:Y:S01]  /*43d0*/  F2FP.BF16.F32.PACK_AB R75, R222, R237 ;  /* 0x000000edde4b723e */ /* 0x000fe200000010ff */
[----:B------:R-:W-:Y:S01]  /*43e0*/  FMUL.FTZ R82, R234, UR7 ;  /* 0x00000007ea527c20 */ /* 0x000fe20008410000 */
[----:B------:R-:W-:Y:S01]  /*43f0*/  F2FP.BF16.F32.PACK_AB R72, R77, R72 ;  /* 0x000000484d48723e */ /* 0x000fe200000010ff */
[----:B------:R-:W-:Y:S01]  /*4400*/  FMUL.FTZ R241, R241, UR7 ;  /* 0x00000007f1f17c20 */ /* 0x000fe20008410000 */
[----:B------:R-:W-:Y:S01]  /*4410*/  FMUL.FTZ R83, R237, UR7 ;  /* 0x00000007ed537c20 */ /* 0x000fe20008410000 */
[----:B------:R-:W-:Y:S01]  /*4420*/  FMUL.FTZ R222, R222, UR7 ;  /* 0x00000007dede7c20 */ /* 0x000fe20008410000 */
[C---:B------:R-:W-:Y:S01]  /*4430*/  F2FP.BF16.F32.PACK_AB R77, R78.reuse, R249 ;  /* 0x000000f94e4d723e */ /* 0x040fe200000010ff */
[----:B------:R-:W-:Y:S01]  /*4440*/  FMUL.FTZ R101, R78, UR7 ;  /* 0x000000074e657c20 */ /* 0x000fe20008410000 */
[----:B------:R-:W-:Y:S01]  /*4450*/  F2FP.BF16.F32.PACK_AB R70, R169, R100 ;  /* 0x00000064a946723e */ /* 0x000fe200000010ff */
[----:B------:R-:W-:Y:S01]  /*4460*/  FMUL.FTZ R98, R249, UR7 ;  /* 0x00000007f9627c20 */ /* 0x000fe20008410000 */
[C---:B------:R-:W-:Y:S01]  /*4470*/  F2FP.BF16.F32.PACK_AB R78, R107.reuse, R102 ;  /* 0x000000666b4e723e */ /* 0x040fe200000010ff */
        /* <DEDUP_REMOVED lines=8> */
[----:B------:R-:W-:Y:S01]  /*4500*/  F2FP.BF16.F32.PACK_AB R82, R241, R82 ;  /* 0x00000052f152723e */ /* 0x000fe200000010ff */
[----:B------:R2:W-:Y:S01]  /*4510*/  STG.E.128 desc[UR18][R92.64], R68 ;  /* 0x000000445c007986 */ /* 0x0005e2000c101d12 */
[----:B------:R-:W-:Y:S02]  /*4520*/  F2FP.BF16.F32.PACK_AB R80, R85, R80 ;  /* 0x000000505550723e */ /* 0x000fe400000010ff */
[----:B------:R-:W-:Y:S01]  /*4530*/  F2FP.BF16.F32.PACK_AB R79, R246, R79 ;  /* 0x0000004ff64f723e */ /* 0x000fe200000010ff */
[----:B------:R2:W-:Y:S01]  /*4540*/  STG.E.128 desc[UR18][R88.64], R72 ;  /* 0x0000004858007986 */ /* 0x0005e2000c101d12 */
[----:B------:R-:W-:Y:S02]  /*4550*/  F2FP.BF16.F32.PACK_AB R76, R87, R76 ;  /* 0x0000004c574c723e */ /* 0x000fe400000010ff */
[----:B------:R-:W-:Y:S01]  /*4560*/  F2FP.BF16.F32.PACK_AB R87, R103, R100 ;  /* 0x000000646757723e */ /* 0x000fe200000010ff */
[----:B------:R2:W-:Y:S01]  /*4570*/  STG.E.128 desc[UR18][R94.64], R80 ;  /* 0x000000505e007986 */ /* 0x0005e2000c101d12 */
[----:B------:R-:W-:-:S02]  /*4580*/  F2FP.BF16.F32.PACK_AB R86, R107, R86 ;  /* 0x000000566b56723e */ /* 0x000fc400000010ff */
[----:B------:R-:W-:Y:S01]  /*4590*/  F2FP.BF16.F32.PACK_AB R85, R101, R98 ;  /* 0x000000626555723e */ /* 0x000fe200000010ff */
[----:B------:R2:W-:Y:S01]  /*45a0*/  STG.E.128 desc[UR18][R90.64], R76 ;  /* 0x0000004c5a007986 */ /* 0x0005e2000c101d12 */
[----:B------:R-:W-:-:S05]  /*45b0*/  F2FP.BF16.F32.PACK_AB R84, R99, R84 ;  /* 0x000000546354723e */ /* 0x000fca00000010ff */
[----:B------:R2:W-:Y:S01]  /*45c0*/  STG.E.128 desc[UR18][R96.64], R84 ;  /* 0x0000005460007986 */ /* 0x0005e2000c101d12 */
[----:B------:R-:W-:Y:S05]  /*45d0*/  BRA `(.L_x_58) ;  /* 0x0000002000647947 */ /* 0x000fea0003800000 */
.L_x_56:
[----:B------:R-:W-:-:S04]  /*45e0*/  UISETP.NE.U32.AND UP1, UPT, UR26, URZ, UPT ;  /* 0x000000ff1a00728c */ /* 0x000fc8000bf25070 */
[----:B------:R-:W-:-:S09]  /*45f0*/  UISETP.NE.AND.EX UP1, UPT, UR27, URZ, UPT, UP1 ;  /* 0x000000ff1b00728c */ /* 0x000fd2000bf25310 */
[----:B------:R-:W-:Y:S05]  /*4600*/  BRA.U UP1, `(.L_x_59) ;  /* 0x0000000d01f07547 */ /* 0x000fea000b800000 */
[--C-:B------:R-:W-:Y:S01]  /*4610*/  FFMA.FTZ R73, R78, UR4, R69.reuse ;  /* 0x000000044e497c23 */ /* 0x100fe20008010045 */
[--C-:B------:R-:W-:Y:S01]  /*4620*/  FFMA.FTZ R81, R81, UR4, R69.reuse ;  /* 0x0000000451517c23 */ /* 0x100fe20008010045 */
[--C-:B------:R-:W-:Y:S01]  /*4630*/  FFMA.FTZ R198, R198, UR4, R69.reuse ;  /* 0x00000004c6c67c23 */ /* 0x100fe20008010045 */
[----:B------:R-:W-:Y:S01]  /*4640*/  FFMA.FTZ R74, R85, UR4, R69 ;  /* 0x00000004554a7c23 */ /* 0x000fe20008010045 */
[----:B------:R-:W-:Y:S01]  /*4650*/  FADD.FTZ R73, R80, -R73 ;  /* 0x8000004950497221 */ /* 0x000fe20000010000 */
[----:B-----5:R-:W-:Y:S01]  /*4660*/  PRMT R80, R51, 0x7632, R80 ;  /* 0x0000763233507816 */ /* 0x020fe20000000050 */
[--C-:B------:R-:W-:Y:S01]  /*4670*/  FFMA.FTZ R184, R184, UR4, R69.reuse ;  /* 0x00000004b8b87c23 */ /* 0x100fe20008010045 */
[--C-:B------:R-:W-:Y:S01]  /*4680*/  FFMA.FTZ R71, R188, UR4, R69.reuse ;  /* 0x00000004bc477c23 */ /* 0x100fe20008010045 */
[----:B------:R-:W-:Y:S01]  /*4690*/  FFMA.FTZ R70, R185, UR4, R69 ;  /* 0x00000004b9467c23 */ /* 0x000fe20008010045 */
[----:B------:R-:W-:Y:S01]  /*46a0*/  FADD.FTZ R81, R82, -R81 ;  /* 0x8000005152517221 */ /* 0x000fe20000010000 */
[----:B------:R-:W-:Y:S01]  /*46b0*/  FADD.FTZ R198, R83, -R198 ;  /* 0x800000c653c67221 */ /* 0x000fe20000010000 */
[----:B------:R-:W-:Y:S01]  /*46c0*/  FADD.FTZ R74, R89, -R74 ;  /* 0x8000004a594a7221 */ /* 0x000fe20000010000 */
[----:B------:R-:W-:Y:S01]  /*46d0*/  SHF.L.U32 R82, R80, 0x10, RZ ;  /* 0x0000001050527819 */ /* 0x000fe200000006ff */
[----:B------:R-:W-:Y:S01]  /*46e0*/  FADD.FTZ R184, R197, -R184 ;  /* 0x800000b8c5b87221 */ /* 0x000fe20000010000 */
[----:B------:R-:W-:Y:S01]  /*46f0*/  SHF.L.U32 R83, R50, 0x10, RZ ;  /* 0x0000001032537819 */ /* 0x000fe200000006ff */
[----:B------:R-:W-:Y:S01]  /*4700*/  FADD.FTZ R71, R186, -R71 ;  /* 0x80000047ba477221 */ /* 0x000fe20000010000 */
[----:B------:R-:W-:Y:S01]  /*4710*/  SHF.L.U32 R89, R51, 0x10, RZ ;  /* 0x0000001033597819 */ /* 0x000fe200000006ff */
[----:B------:R-:W-:Y:S01]  /*4720*/  FADD.FTZ R70, R199, -R70 ;  /* 0x80000046c7467221 */ /* 0x000fe20000010000 */
[--C-:B------:R-:W-:Y:S01]  /*4730*/  FFMA.FTZ R76, R76, UR4, R69.reuse ;  /* 0x000000044c4c7c23 */ /* 0x100fe20008010045 */
[--C-:B------:R-:W-:Y:S01]  /*4740*/  FFMA.FTZ R68, R77, UR4, R69.reuse ;  /* 0x000000044d447c23 */ /* 0x100fe20008010045 */
[--C-:B------:R-:W-:Y:S01]  /*4750*/  FFMA.FTZ R92, R92, UR4, R69.reuse ;  /* 0x000000045c5c7c23 */ /* 0x100fe20008010045 */
[--C-:B------:R-:W-:Y:S01]  /*4760*/  FFMA.FTZ R77, R84, UR4, R69.reuse ;  /* 0x00000004544d7c23 */ /* 0x100fe20008010045 */
[----:B------:R-:W-:Y:S01]  /*4770*/  PRMT R80, R50, 0x7632, R80 ;  /* 0x0000763232507816 */ /* 0x000fe20000000050 */
[----:B------:R-:W-:Y:S01]  /*4780*/  FFMA.FTZ R84, R87, UR4, R69 ;  /* 0x0000000457547c23 */ /* 0x000fe20008010045 */
[--C-:B------:R-:W-:Y:S01]  /*4790*/  FFMA.FTZ R71, R71, UR10, R82.reuse ;  /* 0x0000000a47477c23 */ /* 0x100fe20008010052 */
[----:B------:R-:W-:Y:S01]  /*47a0*/  FFMA.FTZ R184, R184, UR10, R83 ;  /* 0x0000000ab8b87c23 */ /* 0x000fe20008010053 */
[----:B------:R-:W-:Y:S01]  /*47b0*/  FFMA.FTZ R70, R70, UR10, R89 ;  /* 0x0000000a46467c23 */ /* 0x000fe20008010059 */
[----:B------:R-:W-:Y:S01]  /*47c0*/  PRMT R82, R49, 0x7632, R82 ;  /* 0x0000763231527816 */ /* 0x000fe20000000052 */
[----:B------:R-:W-:Y:S01]  /*47d0*/  FADD.FTZ R76, R193, -R76 ;  /* 0x8000004cc14c7221 */ /* 0x000fe20000010000 */
[----:B------:R-:W-:Y:S01]  /*47e0*/  SHF.L.U32 R83, R48, 0x10, RZ ;  /* 0x0000001030537819 */ /* 0x000fe200000006ff */
[----:B------:R-:W-:Y:S01]  /*47f0*/  FADD.FTZ R92, R93, -R92 ;  /* 0x8000005c5d5c7221 */ /* 0x000fe20000010000 */
[----:B------:R-:W-:Y:S01]  /*4800*/  SHF.L.U32 R89, R49, 0x10, RZ ;  /* 0x0000001031597819 */ /* 0x000fe200000006ff */
[----:B------:R-:W-:Y:S01]  /*4810*/  FADD.FTZ R68, R195, -R68 ;  /* 0x80000044c3447221 */ /* 0x000fe20000010000 */
[----:B------:R-:W-:Y:S01]  /*4820*/  SHF.L.U32 R93, R80, 0x10, RZ ;  /* 0x00000010505d7819 */ /* 0x000fe200000006ff */
[----:B------:R-:W-:Y:S01]  /*4830*/  FADD.FTZ R84, R91, -R84 ;  /* 0x800000545b547221 */ /* 0x000fe20000010000 */
[----:B------:R-:W-:Y:S01]  /*4840*/  PRMT R80, R48, 0x7632, R80 ;  /* 0x0000763230507816 */ /* 0x000fe20000000050 */
[----:B------:R-:W-:Y:S01]  /*4850*/  FFMA.FTZ R76, R76, UR10, R83 ;  /* 0x0000000a4c4c7c23 */ /* 0x000fe20008010053 */
[----:B------:R-:W-:Y:S01]  /*4860*/  SHF.L.U32 R91, R82, 0x10, RZ ;  /* 0x00000010525b7819 */ /* 0x000fe200000006ff */
[----:B------:R-:W-:Y:S01]  /*4870*/  FFMA.FTZ R68, R68, UR10, R89 ;  /* 0x0000000a44447c23 */ /* 0x000fe20008010059 */
[C---:B------:R-:W-:Y:S01]  /*4880*/  PRMT R82, R55.reuse, 0x7632, R82 ;  /* 0x0000763237527816 */ /* 0x040fe20000000052 */
[----:B------:R-:W-:Y:S01]  /*4890*/  FADD.FTZ R77, R88, -R77 ;  /* 0x8000004d584d7221 */ /* 0x000fe20000010000 */
[----:B------:R-:W-:Y:S01]  /*48a0*/  SHF.L.U32 R83, R55, 0x10, RZ ;  /* 0x0000001037537819 */ /* 0x000fe200000006ff */
[--C-:B------:R-:W-:Y:S01]  /*48b0*/  FFMA.FTZ R79, R79, UR4, R69.reuse ;  /* 0x000000044f4f7c23 */ /* 0x100fe20008010045 */
[----:B------:R-:W-:Y:S01]  /*48c0*/  SHF.L.U32 R89, R80, 0x10, RZ ;  /* 0x0000001050597819 */ /* 0x000fe200000006ff */
[--C-:B------:R-:W-:Y:S01]  /*48d0*/  FFMA.FTZ R194, R194, UR4, R69.reuse ;  /* 0x00000004c2c27c23 */ /* 0x100fe20008010045 */
[----:B------:R-:W-:Y:S01]  /*48e0*/  PRMT R80, R54, 0x7632, R80 ;  /* 0x0000763236507816 */ /* 0x000fe20000000050 */
[----:B------:R-:W-:Y:S01]  /*48f0*/  FFMA.FTZ R75, R208, UR4, R69 ;  /* 0x00000004d04b7c23 */ /* 0x000fe20008010045 */
[----:B------:R-:W-:Y:S01]  /*4900*/  SHF.L.U32 R88, R82, 0x10, RZ ;  /* 0x0000001052587819 */ /* 0x000fe200000006ff */
[----:B------:R-:W-:Y:S01]  /*4910*/  FFMA.FTZ R198, R198, UR10, R83 ;  /* 0x0000000ac6c67c23 */ /* 0x000fe20008010053 */
[----:B------:R-:W-:Y:S01]  /*4920*/  SHF.L.U32 R82, R54, 0x10, RZ ;  /* 0x0000001036527819 */ /* 0x000fe200000006ff */
[----:B------:R-:W-:Y:S01]  /*4930*/  FFMA.FTZ R204, R204, UR4, R69 ;  /* 0x00000004cccc7c23 */ /* 0x000fe20008010045 */
[----:B------:R-:W-:Y:S01]  /*4940*/  SHF.L.U32 R83, R80, 0x10, RZ ;  /* 0x0000001050537819 */ /* 0x000fe200000006ff */
[----:B------:R-:W-:Y:S01]  /*4950*/  FADD.FTZ R79, R196, -R79 ;  /* 0x8000004fc44f7221 */ /* 0x000fe20000010000 */
[----:B------:R-:W-:Y:S01]  /*4960*/  SHF.L.U32 R80, R53, 0x10, RZ ;  /* 0x0000001035507819 */ /* 0x000fe200000006ff */
[----:B------:R-:W-:Y:S01]  /*4970*/  FADD.FTZ R194, R191, -R194 ;  /* 0x800000c2bfc27221 */ /* 0x000fe20000010000 */
[----:B------:R-:W-:Y:S01]  /*4980*/  FADD.FTZ R75, R210, -R75 ;  /* 0x8000004bd24b7221 */ /* 0x000fe20000010000 */
[--C-:B------:R-:W-:Y:S01]  /*4990*/  FFMA.FTZ R81, R81, UR10, R82.reuse ;  /* 0x0000000a51517c23 */ /* 0x100fe20008010052 */
[----:B------:R-:W-:Y:S01]  /*49a0*/  FFMA.FTZ R192, R192, UR4, R69 ;  /* 0x00000004c0c07c23 */ /* 0x000fe20008010045 */
[----:B------:R-:W-:Y:S01]  /*49b0*/  PRMT R82, R53, 0x7632, R82 ;  /* 0x0000763235527816 */ /* 0x000fe20000000052 */
[----:B------:R-:W-:Y:S01]  /*49c0*/  FADD.FTZ R204, R211, -R204 ;  /* 0x800000ccd3cc7221 */ /* 0x000fe20000010000 */
[----:B------:R-:W-:Y:S01]  /*49d0*/  FFMA.FTZ R79, R79, UR10, R80 ;  /* 0x0000000a4f4f7c23 */ /* 0x000fe20008010050 */
[----:B------:R-:W-:Y:S01]  /*49e0*/  FFMA.FTZ R194, R194, UR10, R89 ;  /* 0x0000000ac2c27c23 */ /* 0x000fe20008010059 */
[----:B------:R-:W-:Y:S01]  /*49f0*/  FFMA.FTZ R75, R75, UR10, R88 ;  /* 0x0000000a4b4b7c23 */ /* 0x000fe20008010058 */
[----:B------:R-:W-:Y:S01]  /*4a00*/  PRMT R80, R52, 0x7632, R80 ;  /* 0x0000763234507816 */ /* 0x000fe20000000050 */
[----:B------:R-:W-:Y:S01]  /*4a10*/  FADD.FTZ R192, R189, -R192 ;  /* 0x800000c0bdc07221 */ /* 0x000fe20000010000 */
        /* <DEDUP_REMOVED lines=9> */
[----:B------:R-:W-:Y:S01]  /*4ab0*/  FFMA.FTZ R200, R200, UR4, R69 ;  /* 0x00000004c8c87c23 */ /* 0x000fe20008010045 */
[----:B------:R-:W-:Y:S01]  /*4ac0*/  FADD.FTZ R100, R201, -R100 ;  /* 0x80000064c9647221 */ /* 0x000fe20000010000 */
[----:B------:R-:W-:Y:S01]  /*4ad0*/  FADD.FTZ R233, R202, -R233 ;  /* 0x800000e9cae97221 */ /* 0x000fe20000010000 */
[----:B------:R-:W-:Y:S01]  /*4ae0*/  SHF.L.U32 R91, R59, 0x10, RZ ;  /* 0x000000103b5b7819 */ /* 0x000fe200000006ff */
[--C-:B------:R-:W-:Y:S01]  /*4af0*/  FFMA.FTZ R73, R73, UR10, R82.reuse ;  /* 0x0000000a49497c23 */ /* 0x100fe20008010052 */
[----:B------:R-:W-:Y:S01]  /*4b00*/  PRMT R82, R58, 0x7632, R82 ;  /* 0x000076323a527816 */ /* 0x000fe20000000052 */
[----:B------:R-:W-:Y:S01]  /*4b10*/  FADD.FTZ R200, R207, -R200 ;  /* 0x800000c8cfc87221 */ /* 0x000fe20000010000 */
[----:B------:R-:W-:Y:S01]  /*4b20*/  FFMA.FTZ R100, R100, UR10, R83 ;  /* 0x0000000a64647c23 */ /* 0x000fe20008010053 */
[--C-:B------:R-:W-:Y:S01]  /*4b30*/  FFMA.FTZ R233, R233, UR10, R80.reuse ;  /* 0x0000000ae9e97c23 */ /* 0x100fe20008010050 */
[----:B------:R-:W-:Y:S01]  /*4b40*/  FFMA.FTZ R84, R84, UR10, R91 ;  /* 0x0000000a54547c23 */ /* 0x000fe2000801005b */
[C---:B------:R-:W-:Y:S01]  /*4b50*/  PRMT R80, R57.reuse, 0x7632, R80 ;  /* 0x0000763239507816 */ /* 0x040fe20000000050 */
[--C-:B------:R-:W-:Y:S01]  /*4b60*/  FFMA.FTZ R85, R86, UR4, R69.reuse ;  /* 0x0000000456557c23 */ /* 0x100fe20008010045 */
[----:B------:R-:W-:Y:S01]  /*4b70*/  SHF.L.U32 R83, R57, 0x10, RZ ;  /* 0x0000001039537819 */ /* 0x000fe200000006ff */
[----:B------:R-:W-:Y:S01]  /*4b80*/  FFMA.FTZ R72, R209, UR4, R69 ;  /* 0x00000004d1487c23 */ /* 0x000fe20008010045 */
[----:B------:R-:W-:Y:S01]  /*4b90*/  SHF.L.U32 R91, R82, 0x10, RZ ;  /* 0x00000010525b7819 */ /* 0x000fe200000006ff */
[----:B------:R-:W-:Y:S01]  /*4ba0*/  FFMA.FTZ R200, R200, UR10, R89 ;  /* 0x0000000ac8c87c23 */ /* 0x000fe20008010059 */
[----:B------:R-:W-:Y:S01]  /*4bb0*/  PRMT R82, R56, 0x7632, R82 ;  /* 0x0000763238527816 */ /* 0x000fe20000000052 */
[----:B------:R-:W-:Y:S01]  /*4bc0*/  FADD.FTZ R85, R90, -R85 ;  /* 0x800000555a557221 */ /* 0x000fe20000010000 */
[----:B------:R-:W-:Y:S01]  /*4bd0*/  SHF.L.U32 R89, R80, 0x10, RZ ;  /* 0x0000001050597819 */ /* 0x000fe200000006ff */
[----:B------:R-:W-:Y:S01]  /*4be0*/  FFMA.FTZ R80, R74, UR10, R83 ;  /* 0x0000000a4a507c23 */ /* 0x000fe20008010053 */
[----:B------:R-:W-:Y:S01]  /*4bf0*/  SHF.L.U32 R88, R58, 0x10, RZ ;  /* 0x000000103a587819 */ /* 0x000fe200000006ff */
[----:B------:R-:W-:Y:S01]  /*4c00*/  FADD.FTZ R72, R205, -R72 ;  /* 0x80000048cd487221 */ /* 0x000fe20000010000 */
[----:B------:R-:W-:Y:S01]  /*4c10*/  SHF.L.U32 R83, R82, 0x10, RZ ;  /* 0x0000001052537819 */ /* 0x000fe200000006ff */
[----:B------:R-:W-:Y:S01]  /*4c20*/  FFMA.FTZ R87, R238, UR4, R69 ;  /* 0x00000004ee577c23 */ /* 0x000fe20008010045 */
[----:B------:R-:W-:Y:S01]  /*4c30*/  SHF.L.U32 R74, R56, 0x10, RZ ;  /* 0x00000010384a7819 */ /* 0x000fe200000006ff */
[--C-:B------:R-:W-:Y:S01]  /*4c40*/  FFMA.FTZ R85, R85, UR10, R88.reuse ;  /* 0x0000000a55557c23 */ /* 0x100fe20008010058 */
[----:B------:R-:W-:Y:S01]  /*4c50*/  PRMT R88, R63, 0x7632, R88 ;  /* 0x000076323f587816 */ /* 0x000fe20000000058 */
[----:B------:R-:W-:Y:S01]  /*4c60*/  FFMA.FTZ R82, R72, UR10, R83 ;  /* 0x0000000a48527c23 */ /* 0x000fe20008010053 */
[----:B------:R-:W-:Y:S01]  /*4c70*/  FFMA.FTZ R95, R232, UR4, R69 ;  /* 0x00000004e85f7c23 */ /* 0x000fe20008010045 */
[----:B------:R-:W-:Y:S01]  /*4c80*/  PRMT R72, R62, 0x7632, R72 ;  /* 0x000076323e487816 */ /* 0x000fe20000000048 */
[----:B------:R-:W-:Y:S01]  /*4c90*/  FADD.FTZ R87, R94, -R87 ;  /* 0x800000575e577221 */ /* 0x000fe20000010000 */
[----:B------:R-:W-:Y:S01]  /*4ca0*/  FFMA.FTZ R77, R77, UR10, R74 ;  /* 0x0000000a4d4d7c23 */ /* 0x000fe2000801004a */
[----:B------:R-:W-:Y:S01]  /*4cb0*/  FFMA.FTZ R206, R206, UR4, R69 ;  /* 0x00000004cece7c23 */ /* 0x000fe20008010045 */
[----:B------:R-:W-:Y:S01]  /*4cc0*/  SHF.L.U32 R94, R88, 0x10, RZ ;  /* 0x00000010585e7819 */ /* 0x000fe200000006ff */
[----:B------:R-:W-:Y:S01]  /*4cd0*/  FADD.FTZ R95, R234, -R95 ;  /* 0x8000005fea5f7221 */ /* 0x000fe20000010000 */
[----:B------:R-:W-:Y:S01]  /*4ce0*/  SHF.L.U32 R74, R62, 0x10, RZ ;  /* 0x000000103e4a7819 */ /* 0x000fe200000006ff */
[--C-:B------:R-:W-:Y:S01]  /*4cf0*/  FFMA.FTZ R78, R219, UR4, R69.reuse ;  /* 0x00000004db4e7c23 */ /* 0x100fe20008010045 */
[----:B------:R-:W-:Y:S01]  /*4d00*/  SHF.L.U32 R88, R72, 0x10, RZ ;  /* 0x0000001048587819 */ /* 0x000fe200000006ff */
[----:B------:R-:W-:Y:S01]  /*4d10*/  FFMA.FTZ R241, R241, UR4, R69 ;  /* 0x00000004f1f17c23 */ /* 0x000fe20008010045 */
[----:B------:R-:W-:Y:S01]  /*4d20*/  PRMT R72, R61, 0x7632, R72 ;  /* 0x000076323d487816 */ /* 0x000fe20000000048 */
[----:B------:R-:W-:Y:S01]  /*4d30*/  FADD.FTZ R206, R101, -R206 ;  /* 0x800000ce65ce7221 */ /* 0x000fe20000010000 */
[----:B------:R-:W-:Y:S01]  /*4d40*/  FFMA.FTZ R101, R95, UR10, R74 ;  /* 0x0000000a5f657c23 */ /* 0x000fe2000801004a */
[----:B------:R-:W-:Y:S01]  /*4d50*/  FADD.FTZ R78, R227, -R78 ;  /* 0x8000004ee34e7221 */ /* 0x000fe20000010000 */
[----:B------:R-:W-:Y:S01]  /*4d60*/  SHF.L.U32 R74, R72, 0x10, RZ ;  /* 0x00000010484a7819 */ /* 0x000fe200000006ff */
[----:B------:R-:W-:Y:S01]  /*4d70*/  FADD.FTZ R241, R220, -R241 ;  /* 0x800000f1dcf17221 */ /* 0x000fe20000010000 */
[----:B------:R-:W-:Y:S01]  /*4d80*/  PRMT R72, R60, 0x7632, R72 ;  /* 0x000076323c487816 */ /* 0x000fe20000000048 */
[--C-:B------:R-:W-:Y:S01]  /*4d90*/  FFMA.FTZ R97, R244, UR4, R69.reuse ;  /* 0x00000004f4617c23 */ /* 0x100fe20008010045 */
[----:B------:R-:W-:Y:S01]  /*4da0*/  FFMA.FTZ R229, R229, UR4, R69 ;  /* 0x00000004e5e57c23 */ /* 0x000fe20008010045 */
[----:B------:R-:W-:Y:S01]  /*4db0*/  FFMA.FTZ R78, R78, UR10, R91 ;  /* 0x0000000a4e4e7c23 */ /* 0x000fe2000801005b */
[--C-:B------:R-:W-:Y:S01]  /*4dc0*/  FFMA.FTZ R241, R241, UR10, R88.reuse ;  /* 0x0000000af1f17c23 */ /* 0x100fe20008010058 */
[----:B------:R-:W-:Y:S01]  /*4dd0*/  SHF.L.U32 R91, R72, 0x10, RZ ;  /* 0x00000010485b7819 */ /* 0x000fe200000006ff */
        /* <DEDUP_REMOVED lines=10> */
[C---:B------:R-:W-:Y:S01]  /*4e80*/  PRMT R88, R67.reuse, 0x7632, R88 ;  /* 0x0000763243587816 */ /* 0x040fe20000000058 */
[----:B------:R-:W-:Y:S01]  /*4e90*/  FFMA.FTZ R69, R250, UR4, R69 ;  /* 0x00000004fa457c23 */ /* 0x000fe20008010045 */
[----:B------:R-:W-:Y:S01]  /*4ea0*/  SHF.L.U32 R72, R67, 0x10, RZ ;  /* 0x0000001043487819 */ /* 0x000fe200000006ff */
[----:B------:R-:W-:Y:S01]  /*4eb0*/  FADD.FTZ R97, R222, -R97 ;  /* 0x80000061de617221 */ /* 0x000fe20000010000 */
[----:B------:R-:W-:Y:S01]  /*4ec0*/  FADD.FTZ R229, R248, -R229 ;  /* 0x800000e5f8e57221 */ /* 0x000fe20000010000 */
[----:B------:R-:W-:Y:S01]  /*4ed0*/  SHF.L.U32 R88, R88, 0x10, RZ ;  /* 0x0000001058587819 */ /* 0x000fe200000006ff */
[----:B------:R-:W-:Y:S01]  /*4ee0*/  FADD.FTZ R69, R246, -R69 ;  /* 0x80000045f6457221 */ /* 0x000fe20000010000 */
[----:B------:R-:W-:Y:S01]  /*4ef0*/  FADD.FTZ R239, R239, -R96 ;  /* 0x80000060efef7221 */ /* 0x000fe20000010000 */
[----:B------:R-:W-:Y:S01]  /*4f00*/  FFMA.FTZ R229, R229, UR10, R72 ;  /* 0x0000000ae5e57c23 */ /* 0x000fe20008010048 */
[----:B------:R-:W-:Y:S01]  /*4f10*/  FFMA.FTZ R83, R97, UR10, R94 ;  /* 0x0000000a61537c23 */ /* 0x000fe2000801005e */
[----:B------:R-:W-:Y:S01]  /*4f20*/  PRMT R72, R65, 0x7632, R72 ;  /* 0x0000763241487816 */ /* 0x000fe20000000048 */
[----:B------:R-:W0:Y:S01]  /*4f30*/  LDC.64 R96, c[0x0][0x468] ;  /* 0x00011a00ff607b82 */ /* 0x000e220000000a00 */
[----:B------:R-:W-:Y:S01]  /*4f40*/  FFMA.FTZ R104, R69, UR10, R88 ;  /* 0x0000000a45687c23 */ /* 0x000fe20008010058 */
[----:B------:R-:W-:Y:S01]  /*4f50*/  PRMT R69, R64, 0x7632, R69 ;  /* 0x0000763240457816 */ /* 0x000fe20000000045 */
[----:B------:R-:W-:Y:S01]  /*4f60*/  FADD.FTZ R237, R236, -R237 ;  /* 0x800000edeced7221 */ /* 0x000fe20000010000 */
        /* <DEDUP_REMOVED lines=8> */
[----:B------:R-:W-:Y:S01]  /*4ff0*/  SHF.L.U32 R89, R61, 0x10, RZ ;  /* 0x000000103d597819 */ /* 0x000fe200000006ff */
[----:B------:R-:W-:Y:S01]  /*5000*/  FFMA.FTZ R239, R239, UR10, R72 ;  /* 0x0000000aefef7c23 */ /* 0x000fe20008010048 */
[----:B------:R-:W-:Y:S01]  /*5010*/  PRMT R74, R66, 0x7632, R74 ;  /* 0x00007632424a7816 */ /* 0x000fe2000000004a */
[----:B------:R-:W-:Y:S01]  /*5020*/  FMUL.FTZ R72, R70, UR7 ;  /* 0x0000000746487c20 */ /* 0x000fe20008410000 */
[----:B------:R-:W-:Y:S01]  /*5030*/  FMUL.FTZ R71, R71, UR7 ;  /* 0x0000000747477c20 */ /* 0x000fe20008410000 */
[----:B------:R-:W-:Y:S01]  /*5040*/  FFMA.FTZ R237, R237, UR10, R90 ;  /* 0x0000000aeded7c23 */ /* 0x000fe2000801005a */
[----:B------:R-:W-:Y:S01]  /*5050*/  SHF.L.U32 R90, R74, 0x10, RZ ;  /* 0x000000104a5a7819 */ /* 0x000fe200000006ff */
[----:B------:R-:W-:Y:S01]  /*5060*/  FFMA.FTZ R98, R98, UR10, R69 ;  /* 0x0000000a62627c23 */ /* 0x000fe20008010045 */
[----:B------:R-:W-:Y:S01]  /*5070*/  FFMA.FTZ R218, R218, UR10, R89 ;  /* 0x0000000adada7c23 */ /* 0x000fe20008010059 */
[----:B------:R-:W-:Y:S01]  /*5080*/  SHF.L.U32 R74, R65, 0x10, RZ ;  /* 0x00000010414a7819 */ /* 0x000fe200000006ff */
[----:B------:R-:W-:Y:S01]  /*5090*/  FMUL.FTZ R69, R68, UR7 ;  /* 0x0000000744457c20 */ /* 0x000fe20008410000 */
[----:B------:R-:W-:Y:S01]  /*50a0*/  FADD.FTZ R249, R242, -R249 ;  /* 0x800000f9f2f97221 */ /* 0x000fe20000010000 */
[----:B------:R-:W-:Y:S01]  /*50b0*/  SHF.L.U32 R89, R60, 0x10, RZ ;  /* 0x000000103c597819 */ /* 0x000fe200000006ff */
[----:B------:R-:W-:Y:S01]  /*50c0*/  FMUL.FTZ R68, R76, UR7 ;  /* 0x000000074c447c20 */ /* 0x000fe20008410000 */
[----:B------:R-:W-:Y:S01]  /*50d0*/  F2FP.BF16.F32.PACK_AB R71, R71, R72 ;  /* 0x000000484747723e */ /* 0x000fe200000010ff */
[----:B------:R-:W-:Y:S01]  /*50e0*/  FMUL.FTZ R76, R79, UR7 ;  /* 0x000000074f4c7c20 */ /* 0x000fe20008410000 */
[----:B------:R-:W-:Y:S01]  /*50f0*/  FMUL.FTZ R72, R73, UR7 ;  /* 0x0000000749487c20 */ /* 0x000fe20008410000 */
[----:B------:R-:W-:Y:S01]  /*5100*/  FMUL.FTZ R79, R100, UR7 ;  /* 0x00000007644f7c20 */ /* 0x000fe20008410000 */
[----:B------:R-:W-:Y:S01]  /*5110*/  FMUL.FTZ R85, R85, UR7 ;  /* 0x0000000755557c20 */ /* 0x000fe20008410000 */
[----:B------:R-:W-:Y:S01]  /*5120*/  FMUL.FTZ R78, R78, UR7 ;  /* 0x000000074e4e7c20 */ /* 0x000fe20008410000 */
[----:B------:R-:W-:Y:S01]  /*5130*/  FADD.FTZ R190, R187, -R190 ;  /* 0x800000bebbbe7221 */ /* 0x000fe20000010000 */
[----:B------:R-:W-:Y:S01]  /*5140*/  FMUL.FTZ R84, R84, UR7 ;  /* 0x0000000754547c20 */ /* 0x000fe20008410000 */
[----:B------:R-:W-:Y:S01]  /*5150*/  FMUL.FTZ R233, R233, UR7 ;  /* 0x00000007e9e97c20 */ /* 0x000fe20008410000 */
[----:B------:R-:W-:Y:S01]  /*5160*/  FFMA.FTZ R249, R249, UR10, R74 ;  /* 0x0000000af9f97c23 */ /* 0x000fe2000801004a */
[----:B------:R-:W-:Y:S01]  /*5170*/  FFMA.FTZ R87, R92, UR10, R89 ;  /* 0x0000000a5c577c23 */ /* 0x000fe20008010059 */
[----:B------:R-:W-:Y:S01]  /*5180*/  FMUL.FTZ R74, R81, UR7 ;  /* 0x00000007514a7c20 */ /* 0x000fe20008410000 */
[----:B------:R-:W-:Y:S01]  /*5190*/  FADD.FTZ R86, R203, -R86 ;  /* 0x80000056cb567221 */ /* 0x000fe20000010000 */
[----:B------:R-:W-:Y:S01]  /*51a0*/  FADD.FTZ R99, R240, -R99 ;  /* 0x80000063f0637221 */ /* 0x000fe20000010000 */
[----:B------:R-:W-:Y:S01]  /*51b0*/  SHF.L.U32 R89, R66, 0x10, RZ ;  /* 0x0000001042597819 */ /* 0x000fe200000006ff */
[----:B------:R-:W-:Y:S01]  /*51c0*/  FMUL.FTZ R107, R194, UR7 ;  /* 0x00000007c26b7c20 */ /* 0x000fe20008410000 */
[----:B------:R-:W-:Y:S01]  /*51d0*/  FMUL.FTZ R81, R200, UR7 ;  /* 0x00000007c8517c20 */ /* 0x000fe20008410000 */
[----:B------:R-:W-:Y:S01]  /*51e0*/  FADD.FTZ R102, R245, -R102 ;  /* 0x80000066f5667221 */ /* 0x000fe20000010000 */
[----:B------:R-:W-:Y:S01]  /*51f0*/  FADD.FTZ R103, R226, -R103 ;  /* 0x80000067e2677221 */ /* 0x000fe20000010000 */
[----:B------:R-:W-:Y:S01]  /*5200*/  FFMA.FTZ R190, R190, UR10, R93 ;  /* 0x0000000abebe7c23 */ /* 0x000fe2000801005d */
[----:B------:R-:W-:Y:S01]  /*5210*/  F2FP.BF16.F32.PACK_AB R72, R79, R72 ;  /* 0x000000484f48723e */ /* 0x000fe200000010ff */
[----:B------:R-:W-:Y:S01]  /*5220*/  FMUL.FTZ R80, R80, UR7 ;  /* 0x0000000750507c20 */ /* 0x000fe20008410000 */
[----:B------:R-:W-:Y:S01]  /*5230*/  F2FP.BF16.F32.PACK_AB R78, R78, R85 ;  /* 0x000000554e4e723e */ /* 0x000fe200000010ff */
[----:B------:R-:W-:Y:S01]  /*5240*/  FMUL.FTZ R85, R206, UR7 ;  /* 0x00000007ce557c20 */ /* 0x000fe20008410000 */
[----:B------:R-:W-:Y:S01]  /*5250*/  F2FP.BF16.F32.PACK_AB R79, R233, R84 ;  /* 0x00000054e94f723e */ /* 0x000fe200000010ff */
[----:B------:R-:W-:Y:S01]  /*5260*/  FMUL.FTZ R237, R237, UR7 ;  /* 0x00000007eded7c20 */ /* 0x000fe20008410000 */
[----:B------:R-:W-:Y:S01]  /*5270*/  FMUL.FTZ R84, R83, UR7 ;  /* 0x0000000753547c20 */ /* 0x000fe20008410000 */
[----:B------:R-:W-:Y:S01]  /*5280*/  FFMA.FTZ R86, R86, UR10, R91 ;  /* 0x0000000a56567c23 */ /* 0x000fe2000801005b */
[----:B------:R-:W-:Y:S01]  /*5290*/  FFMA.FTZ R99, R99, UR10, R88 ;  /* 0x0000000a63637c23 */ /* 0x000fe20008010058 */
[----:B0-----:R-:W-:-:S04]  /*52a0*/  IMAD.WIDE.U32 R92, R169, 0x10, R96 ;  /* 0x00000010a95c7825 */ /* 0x001fc800078e0060 */
[----:B------:R-:W-:Y:S01]  /*52b0*/  FFMA.FTZ R102, R102, UR10, R89 ;  /* 0x0000000a66667c23 */ /* 0x000fe20008010059 */
[----:B------:R-:W-:Y:S01]  /*52c0*/  FFMA.FTZ R103, R103, UR10, R90 ;  /* 0x0000000a67677c23 */ /* 0x000fe2000801005a */
[----:B------:R-:W-:Y:S01]  /*52d0*/  FMUL.FTZ R70, R184, UR7 ;  /* 0x00000007b8467c20 */ /* 0x000fe20008410000 */
[----:B------:R-:W-:Y:S01]  /*52e0*/  FMUL.FTZ R169, R190, UR7 ;  /* 0x00000007bea97c20 */ /* 0x000fe20008410000 */
        /* <DEDUP_REMOVED lines=24> */
[----:B------:R-:W-:Y:S01]  /*5470*/  IMAD.WIDE.U32 R88, R173, 0x10, R96 ;  /* 0x00000010ad587825 */ /* 0x000fe200078e0060 */
        /* <DEDUP_REMOVED lines=16> */
[----:B------:R-:W-:Y:S01]  /*5580*/  F2FP.BF16.F32.PACK_AB R85, R100, R249 ;  /* 0x000000f96455723e */ /* 0x000fe200000010ff */
[----:B------:R0:W-:Y:S01]  /*5590*/  STG.E.128 desc[UR18][R94.64], R80 ;  /* 0x000000505e007986 */ /* 0x0001e2000c101d12 */
[----:B------:R-:W-:-:S05]  /*55a0*/  F2FP.BF16.F32.PACK_AB R84, R99, R84 ;  /* 0x000000546354723e */ /* 0x000fca00000010ff */
[----:B------:R0:W-:Y:S01]  /*55b0*/  STG.E.128 desc[UR18][R96.64], R84 ;  /* 0x0000005460007986 */ /* 0x0001e2000c101d12 */
[----:B------:R-:W-:Y:S05]  /*55c0*/  BRA `(.L_x_58) ;  /* 0x0000001000687947 */ /* 0x000fea0003800000 */
.L_x_59:
        /* <DEDUP_REMOVED lines=39> */
[----:B------:R-:W-:Y:S01]  /*5840*/  FADD.FTZ R198, R83, -R198 ;  /* 0x800000c653c67221 */ /* 0x000fe20000010000 */
[----:B------:R-:W-:Y:S01]  /*5850*/  FFMA.FTZ R69, R250, UR4, R69 ;  /* 0x00000004fa457c23 */ /* 0x000fe20008010045 */
[----:B-----5:R-:W-:Y:S01]  /*5860*/  SHF.L.U32 R83, R48, 0x10, RZ ;  /* 0x0000001030537819 */ /* 0x020fe200000006ff */
[----:B------:R-:W-:Y:S01]  /*5870*/  FADD.FTZ R76, R193, -R76 ;  /* 0x8000004cc14c7221 */ /* 0x000fe20000010000 */
[----:B------:R-:W-:Y:S01]  /*5880*/  FADD.FTZ R68, R195, -R68 ;  /* 0x80000044c3447221 */ /* 0x000fe20000010000 */
[----:B------:R-:W-:Y:S01]  /*5890*/  FADD.FTZ R195, R246, -R69 ;  /* 0x80000045f6c37221 */ /* 0x000fe20000010000 */
[----:B------:R-:W-:Y:S01]  /*58a0*/  FADD.FTZ R88, R88, -R77 ;  /* 0x8000004d58587221 */ /* 0x000fe20000010000 */
[----:B------:R-:W-:Y:S01]  /*58b0*/  FFMA.FTZ R69, R76, UR10, R83 ;  /* 0x0000000a4c457c23 */ /* 0x000fe20008010053 */
[----:B------:R-:W-:Y:S01]  /*58c0*/  SHF.L.U32 R83, R49, 0x10, RZ ;  /* 0x0000001031537819 */ /* 0x000fe200000006ff */
[----:B------:R-:W-:Y:S01]  /*58d0*/  FADD.FTZ R194, R191, -R194 ;  /* 0x800000c2bfc27221 */ /* 0x000fe20000010000 */
[----:B------:R-:W-:Y:S01]  /*58e0*/  PRMT R77, R48, 0x7632, R77 ;  /* 0x00007632304d7816 */ /* 0x000fe2000000004d */
[----:B------:R-:W-:Y:S01]  /*58f0*/  FADD.FTZ R71, R186, -R71 ;  /* 0x80000047ba477221 */ /* 0x000fe20000010000 */
[----:B------:R-:W-:Y:S01]  /*5900*/  PRMT R76, R49, 0x7632, R76 ;  /* 0x00007632314c7816 */ /* 0x000fe2000000004c */
[----:B------:R-:W-:Y:S01]  /*5910*/  FFMA.FTZ R83, R68, UR10, R83 ;  /* 0x0000000a44537c23 */ /* 0x000fe20008010053 */
[----:B------:R-:W-:Y:S01]  /*5920*/  PRMT R68, R51, 0x7632, R68 ;  /* 0x0000763233447816 */ /* 0x000fe20000000044 */
        /* <DEDUP_REMOVED lines=8> */
[----:B------:R-:W-:Y:S01]  /*59b0*/  FADD.FTZ R105, R94, -R87 ;  /* 0x800000575e697221 */ /* 0x000fe20000010000 */
[----:B------:R-:W-:Y:S01]  /*59c0*/  SHF.L.U32 R86, R52, 0x10, RZ ;  /* 0x0000001034567819 */ /* 0x000fe200000006ff */
[--C-:B------:R-:W-:Y:S01]  /*59d0*/  FFMA.FTZ R94, R71, UR10, R68.reuse ;  /* 0x0000000a475e7c23 */ /* 0x100fe20008010044 */
[----:B------:R-:W-:Y:S01]  /*59e0*/  PRMT R68, R53, 0x7632, R68 ;  /* 0x0000763235447816 */ /* 0x000fe20000000044 */
[----:B------:R-:W-:Y:S01]  /*59f0*/  FADD.FTZ R200, R207, -R200 ;  /* 0x800000c8cfc87221 */ /* 0x000fe20000010000 */
[----:B------:R-:W-:Y:S01]  /*5a00*/  SHF.L.U32 R87, R80, 0x10, RZ ;  /* 0x0000001050577819 */ /* 0x000fe200000006ff */
[----:B------:R-:W-:Y:S01]  /*5a10*/  FFMA.FTZ R80, R192, UR10, R77 ;  /* 0x0000000ac0507c23 */ /* 0x000fe2000801004d */
[----:B------:R-:W-:Y:S01]  /*5a20*/  PRMT R76, R52, 0x7632, R76 ;  /* 0x00007632344c7816 */ /* 0x000fe2000000004c */
[----:B------:R-:W-:Y:S01]  /*5a30*/  FFMA.FTZ R77, R73, UR10, R86 ;  /* 0x0000000a494d7c23 */ /* 0x000fe20008010056 */
        /* <DEDUP_REMOVED lines=9> */
[--C-:B------:R-:W-:Y:S01]  /*5ad0*/  FFMA.FTZ R187, R81, UR10, R68.reuse ;  /* 0x0000000a51bb7c23 */ /* 0x100fe20008010044 */
[----:B------:R-:W-:Y:S01]  /*5ae0*/  PRMT R68, R55, 0x7632, R68 ;  /* 0x0000763237447816 */ /* 0x000fe20000000044 */
[----:B------:R-:W-:Y:S01]  /*5af0*/  FADD.FTZ R92, R93, -R92 ;  /* 0x8000005c5d5c7221 */ /* 0x000fe20000010000 */
[----:B------:R-:W-:Y:S01]  /*5b00*/  FFMA.FTZ R76, R100, UR10, R71 ;  /* 0x0000000a644c7c23 */ /* 0x000fe20008010047 */
[----:B------:R-:W-:Y:S01]  /*5b10*/  SHF.L.U32 R93, R51, 0x10, RZ ;  /* 0x00000010335d7819 */ /* 0x000fe200000006ff */
[----:B------:R-:W-:Y:S01]  /*5b20*/  FADD.FTZ R70, R199, -R70 ;  /* 0x80000046c7467221 */ /* 0x000fe20000010000 */
[----:B------:R-:W-:Y:S01]  /*5b30*/  SHF.L.U32 R71, R86, 0x10, RZ ;  /* 0x0000001056477819 */ /* 0x000fe200000006ff */
[----:B------:R-:W-:Y:S01]  /*5b40*/  FADD.FTZ R204, R211, -R204 ;  /* 0x800000ccd3cc7221 */ /* 0x000fe20000010000 */
[----:B------:R-:W-:Y:S01]  /*5b50*/  FFMA.FTZ R198, R198, UR10, R73 ;  /* 0x0000000ac6c67c23 */ /* 0x000fe20008010049 */
[----:B------:R-:W-:Y:S01]  /*5b60*/  SHF.L.U32 R68, R68, 0x10, RZ ;  /* 0x0000001044447819 */ /* 0x000fe200000006ff */
[----:B------:R-:W-:Y:S01]  /*5b70*/  FADD.FTZ R75, R210, -R75 ;  /* 0x8000004bd24b7221 */ /* 0x000fe20000010000 */
[----:B------:R-:W-:Y:S01]  /*5b80*/  SHF.L.U32 R73, R57, 0x10, RZ ;  /* 0x0000001039497819 */ /* 0x000fe200000006ff */
[----:B------:R-:W-:Y:S01]  /*5b90*/  FADD.FTZ R74, R89, -R74 ;  /* 0x8000004a594a7221 */ /* 0x000fe20000010000 */
[----:B------:R-:W-:Y:S01]  /*5ba0*/  FFMA.FTZ R93, R70, UR10, R93 ;  /* 0x0000000a465d7c23 */ /* 0x000fe2000801005d */
[----:B------:R-:W-:Y:S01]  /*5bb0*/  FFMA.FTZ R204, R204, UR10, R71 ;  /* 0x0000000acccc7c23 */ /* 0x000fe20008010047 */
[----:B------:R-:W-:Y:S01]  /*5bc0*/  SHF.L.U32 R70, R53, 0x10, RZ ;  /* 0x0000001035467819 */ /* 0x000fe200000006ff */
[----:B------:R-:W-:Y:S01]  /*5bd0*/  FADD.FTZ R79, R196, -R79 ;  /* 0x8000004fc44f7221 */ /* 0x000fe20000010000 */
[----:B------:R-:W-:Y:S01]  /*5be0*/  SHF.L.U32 R71, R56, 0x10, RZ ;  /* 0x0000001038477819 */ /* 0x000fe200000006ff */
[--C-:B------:R-:W-:Y:S01]  /*5bf0*/  FFMA.FTZ R193, R75, UR10, R68.reuse ;  /* 0x0000000a4bc17c23 */ /* 0x100fe20008010044 */
[--C-:B------:R-:W-:Y:S01]  /*5c00*/  FFMA.FTZ R100, R74, UR10, R73.reuse ;  /* 0x0000000a4a647c23 */ /* 0x100fe20008010049 */
[----:B------:R-:W-:Y:S01]  /*5c10*/  PRMT R68, R58, 0x7632, R68 ;  /* 0x000076323a447816 */ /* 0x000fe20000000044 */
[--C-:B------:R-:W-:Y:S01]  /*5c20*/  FFMA.FTZ R79, R79, UR10, R70.reuse ;  /* 0x0000000a4f4f7c23 */ /* 0x100fe20008010046 */
        /* <DEDUP_REMOVED lines=11> */
[--C-:B------:R-:W-:Y:S01]  /*5ce0*/  FFMA.FTZ R185, R185, UR10, R68.reuse ;  /* 0x0000000ab9b97c23 */ /* 0x100fe20008010044 */
[----:B------:R-:W-:Y:S01]  /*5cf0*/  PRMT R68, R60, 0x7632, R68 ;  /* 0x000076323c447816 */ /* 0x000fe20000000044 */
[----:B------:R-:W-:Y:S01]  /*5d00*/  FADD.FTZ R78, R227, -R78 ;  /* 0x8000004ee34e7221 */ /* 0x000fe20000010000 */
[----:B------:R-:W-:Y:S01]  /*5d10*/  SHF.L.U32 R70, R70, 0x10, RZ ;  /* 0x0000001046467819 */ /* 0x000fe200000006ff */
[----:B------:R-:W-:Y:S01]  /*5d20*/  FADD.FTZ R72, R205, -R72 ;  /* 0x80000048cd487221 */ /* 0x000fe20000010000 */
[----:B------:R-:W-:Y:S01]  /*5d30*/  SHF.L.U32 R68, R68, 0x10, RZ ;  /* 0x0000001044447819 */ /* 0x000fe200000006ff */
[----:B------:R-:W-:Y:S01]  /*5d40*/  FADD.FTZ R85, R90, -R85 ;  /* 0x800000555a557221 */ /* 0x000fe20000010000 */
[----:B------:R-:W-:Y:S01]  /*5d50*/  FADD.FTZ R84, R91, -R84 ;  /* 0x800000545b547221 */ /* 0x000fe20000010000 */
[--C-:B------:R-:W-:Y:S01]  /*5d60*/  FFMA.FTZ R101, R101, UR10, R70.reuse ;  /* 0x0000000a65657c23 */ /* 0x100fe20008010046 */
[----:B------:R-:W-:Y:S01]  /*5d70*/  PRMT R70, R61, 0x7632, R70 ;  /* 0x000076323d467816 */ /* 0x000fe20000000046 */
[--C-:B------:R-:W-:Y:S01]  /*5d80*/  FFMA.FTZ R98, R203, UR10, R68.reuse ;  /* 0x0000000acb627c23 */ /* 0x100fe20008010044 */
[----:B------:R-:W-:Y:S01]  /*5d90*/  PRMT R68, R63, 0x7632, R68 ;  /* 0x000076323f447816 */ /* 0x000fe20000000044 */
[----:B------:R-:W-:Y:S01]  /*5da0*/  FADD.FTZ R189, R226, -R103 ;  /* 0x80000067e2bd7221 */ /* 0x000fe20000010000 */
[----:B------:R-:W-:Y:S01]  /*5db0*/  SHF.L.U32 R70, R70, 0x10, RZ ;  /* 0x0000001046467819 */ /* 0x000fe200000006ff */
[----:B------:R-:W-:Y:S01]  /*5dc0*/  FFMA.FTZ R104, R78, UR10, R71 ;  /* 0x0000000a4e687c23 */ /* 0x000fe20008010047 */
[----:B------:R-:W-:Y:S01]  /*5dd0*/  FADD.FTZ R97, R222, -R97 ;  /* 0x80000061de617221 */ /* 0x000fe20000010000 */
[----:B------:R-:W-:Y:S01]  /*5de0*/  FADD.FTZ R96, R239, -R96 ;  /* 0x80000060ef607221 */ /* 0x000fe20000010000 */
[----:B------:R-:W-:Y:S01]  /*5df0*/  SHF.L.U32 R71, R61, 0x10, RZ ;  /* 0x000000103d477819 */ /* 0x000fe200000006ff */
[----:B------:R-:W0:Y:S01]  /*5e00*/  LDC.64 R90, c[0x0][0x478] ;  /* 0x00011e00ff5a7b82 */ /* 0x000e220000000a00 */
        /* <DEDUP_REMOVED lines=9> */
[----:B------:R-:W-:Y:S01]  /*5ea0*/  FFMA.FTZ R103, R96, UR10, R103 ;  /* 0x0000000a60677c23 */ /* 0x000fe20008010067 */
[----:B------:R-:W-:Y:S01]  /*5eb0*/  SHF.L.U32 R71, R63, 0x10, RZ ;  /* 0x000000103f477819 */ /* 0x000fe200000006ff */
[----:B------:R-:W1:Y:S01]  /*5ec0*/  LDC.64 R96, c[0x0][0x468] ;  /* 0x00011a00ff607b82 */ /* 0x000e620000000a00 */
[----:B------:R-:W-:Y:S01]  /*5ed0*/  FADD.FTZ R196, R236, -R237 ;  /* 0x800000edecc47221 */ /* 0x000fe20000010000 */
[--C-:B------:R-:W-:Y:S01]  /*5ee0*/  FFMA.FTZ R191, R85, UR10, R72.reuse ;  /* 0x0000000a55bf7c23 */ /* 0x100fe20008010048 */
[----:B------:R-:W-:Y:S01]  /*5ef0*/  PRMT R72, R62, 0x7632, R72 ;  /* 0x000076323e487816 */ /* 0x000fe20000000048 */
[----:B------:R-:W-:Y:S01]  /*5f00*/  FADD.FTZ R186, R245, -R102 ;  /* 0x80000066f5ba7221 */ /* 0x000fe20000010000 */
        /* <DEDUP_REMOVED lines=10> */
[----:B------:R-:W-:Y:S01]  /*5fb0*/  PRMT R68, R67, 0x7632, R68 ;  /* 0x0000763243447816 */ /* 0x000fe20000000044 */
        /* <DEDUP_REMOVED lines=13> */
[----:B------:R-:W-:Y:S01]  /*6090*/  SHF.L.U32 R74, R62, 0x10, RZ ;  /* 0x000000103e4a7819 */ /* 0x000fe200000006ff */
[----:B------:R-:W-:Y:S01]  /*60a0*/  FFMA.FTZ R107, R107, UR10, R72 ;  /* 0x0000000a6b6b7c23 */ /* 0x000fe20008010048 */
[----:B------:R-:W-:Y:S01]  /*60b0*/  SHF.L.U32 R75, R67, 0x10, RZ ;  /* 0x00000010434b7819 */ /* 0x000fe200000006ff */
[----:B------:R-:W-:Y:S01]  /*60c0*/  FFMA.FTZ R184, R240, UR10, R71 ;  /* 0x0000000af0b87c23 */ /* 0x000fe20008010047 */
[----:B------:R-:W-:Y:S01]  /*60d0*/  FFMA.FTZ R186, R186, UR10, R73 ;  /* 0x0000000ababa7c23 */ /* 0x000fe20008010049 */
[----:B------:R-:W-:Y:S01]  /*60e0*/  FFMA.FTZ R189, R189, UR10, R70 ;  /* 0x0000000abdbd7c23 */ /* 0x000fe20008010046 */
[----:B------:R-:W-:Y:S01]  /*60f0*/  FMUL.FTZ R78, R69, UR7 ;  /* 0x00000007454e7c20 */ /* 0x000fe20008410000 */
[----:B------:R-:W-:Y:S01]  /*6100*/  F2FP.BF16.F32.PACK_AB R68, R194, R69 ;  /* 0x00000045c244723e */ /* 0x000fe200000010ff */
[----:B------:R-:W-:Y:S01]  /*6110*/  FFMA.FTZ R197, R95, UR10, R74 ;  /* 0x0000000a5fc57c23 */ /* 0x000fe2000801004a */
[----:B------:R-:W-:Y:S01]  /*6120*/  FFMA.FTZ R188, R188, UR10, R75 ;  /* 0x0000000abcbc7c23 */ /* 0x000fe2000801004b */
        /* <DEDUP_REMOVED lines=11> */
[----:B------:R-:W-:Y:S01]  /*61e0*/  SHF.L.U32 R87, R60, 0x10, RZ ;  /* 0x000000103c577819 */ /* 0x000fe200000006ff */
[----:B------:R0:W-:Y:S01]  /*61f0*/  STG.E.128 desc[UR18][R72.64], R68 ;  /* 0x0000004448007986 */ /* 0x0001e2000c101d12 */
[----:B------:R-:W-:Y:S01]  /*6200*/  F2FP.BF16.F32.PACK_AB R75, R94, R75 ;  /* 0x0000004b5e4b723e */ /* 0x000fe200000010ff */
[----:B------:R-:W-:Y:S01]  /*6210*/  IMAD.WIDE.U32 R88, R166, 0x10, R90 ;  /* 0x00000010a6587825 */ /* 0x000fe200078e005a */
[----:B------:R-:W-:-:S03]  /*6220*/  F2FP.BF16.F32.PACK_AB R74, R85, R74 ;  /* 0x0000004a554a723e */ /* 0x000fc600000010ff */
[----:B------:R-:W-:Y:S01]  /*6230*/  FFMA.FTZ R87, R92, UR10, R87 ;  /* 0x0000000a5c577c23 */ /* 0x000fe20008010057 */
[----:B-1----:R-:W-:-:S04]  /*6240*/  IMAD.WIDE.U32 R92, R169, 0x10, R96 ;  /* 0x00000010a95c7825 */ /* 0x002fc800078e0060 */
[----:B------:R-:W-:-:S04]  /*6250*/  IMAD.WIDE.U32 R94, R166, 0x10, R96 ;  /* 0x00000010a65e7825 */ /* 0x000fc800078e0060 */
[----:B------:R-:W-:Y:S01]  /*6260*/  FMUL.FTZ R166, R187, UR7 ;  /* 0x00000007bba67c20 */ /* 0x000fe20008410000 */
[----:B0-----:R-:W-:Y:S01]  /*6270*/  F2FP.BF16.F32.PACK_AB R73, R83, R84 ;  /* 0x000000545349723e */ /* 0x001fe200000010ff */
[----:B------:R-:W-:Y:S01]  /*6280*/  IMAD.WIDE.U32 R68, R173, 0x10, R96 ;  /* 0x00000010ad447825 */ /* 0x000fe200078e0060 */
[----:B------:R-:W-:-:S03]  /*6290*/  F2FP.BF16.F32.PACK_AB R72, R81, R78 ;  /* 0x0000004e5148723e */ /* 0x000fc600000010ff */
[----:B------:R-:W-:Y:S01]  /*62a0*/  FMUL.FTZ R78, R77, UR7 ;  /* 0x000000074d4e7c20 */ /* 0x000fe20008410000 */
[C---:B------:R-:W-:Y:S01]  /*62b0*/  FMUL.FTZ R173, R193.reuse, UR7 ;  /* 0x00000007c1ad7c20 */ /* 0x040fe20008410000 */
[--C-:B------:R-:W-:Y:S01]  /*62c0*/  IMAD.WIDE.U32 R80, R170, 0x10, R90.reuse ;  /* 0x00000010aa507825 */ /* 0x100fe200078e005a */
[----:B------:R-:W-:Y:S01]  /*62d0*/  F2FP.BF16.F32.PACK_AB R70, R204, R187 ;  /* 0x000000bbcc46723e */ /* 0x000fe200000010ff */
[----:B------:R0:W-:Y:S01]  /*62e0*/  STG.E.128 desc[UR18][R68.64], R72 ;  /* 0x0000004844007986 */ /* 0x0001e2000c101d12 */
[----:B------:R-:W-:Y:S01]  /*62f0*/  F2FP.BF16.F32.PACK_AB R71, R193, R198 ;  /* 0x000000c6c147723e */ /* 0x000fe200000010ff */
[----:B------:R-:W-:-:S04]  /*6300*/  IMAD.WIDE.U32 R82, R169, 0x10, R90 ;  /* 0x00000010a9527825 */ /* 0x000fc800078e005a */
[----:B------:R-:W-:Y:S01]  /*6310*/  FMUL.FTZ R169, R204, UR7 ;  /* 0x00000007cca97c20 */ /* 0x000fe20008410000 */
[----:B------:R-:W-:-:S04]  /*6320*/  IMAD.WIDE.U32 R84, R170, 0x10, R96 ;  /* 0x00000010aa547825 */ /* 0x000fc800078e0060 */
[----:B------:R-:W-:Y:S01]  /*6330*/  FMUL.FTZ R170, R198, UR7 ;  /* 0x00000007c6aa7c20 */ /* 0x000fe20008410000 */
[----:B------:R-:W-:-:S04]  /*6340*/  IMAD.WIDE.U32 R90, R164, 0x10, R90 ;  /* 0x00000010a45a7825 */ /* 0x000fc800078e005a */
[----:B------:R-:W-:-:S04]  /*6350*/  IMAD.WIDE.U32 R96, R164, 0x10, R96 ;  /* 0x00000010a4607825 */ /* 0x000fc800078e0060 */
[----:B------:R-:W-:Y:S01]  /*6360*/  FMUL.FTZ R164, R79, UR7 ;  /* 0x000000074fa47c20 */ /* 0x000fe20008410000 */
[C---:B0-----:R-:W-:Y:S01]  /*6370*/  F2FP.BF16.F32.PACK_AB R69, R200.reuse, R79 ;  /* 0x0000004fc845723e */ /* 0x041fe200000010ff */
[----:B------:R-:W-:Y:S01]  /*6380*/  FMUL.FTZ R79, R200, UR7 ;  /* 0x00000007c84f7c20 */ /* 0x000fe20008410000 */
[C---:B------:R-:W-:Y:S01]  /*6390*/  F2FP.BF16.F32.PACK_AB R68, R76.reuse, R77 ;  /* 0x0000004d4c44723e */ /* 0x040fe200000010ff */
[----:B------:R-:W-:Y:S01]  /*63a0*/  FMUL.FTZ R77, R76, UR7 ;  /* 0x000000074c4d7c20 */ /* 0x000fe20008410000 */
[----:B------:R-:W-:Y:S02]  /*63b0*/  F2FP.BF16.F32.PACK_AB R75, R173, R170 ;  /* 0x000000aaad4b723e */ /* 0x000fe400000010ff */
[----:B------:R-:W-:Y:S01]  /*63c0*/  F2FP.BF16.F32.PACK_AB R74, R169, R166 ;  /* 0x000000a6a94a723e */ /* 0x000fe200000010ff */
[----:B------:R0:W-:Y:S01]  /*63d0*/  STG.E.128 desc[UR18][R80.64], R68 ;  /* 0x0000004450007986 */ /* 0x0001e2000c101d12 */
[----:B------:R-:W-:Y:S01]  /*63e0*/  F2FP.BF16.F32.PACK_AB R73, R79, R164 ;  /* 0x000000a44f49723e */ /* 0x000fe200000010ff */
[----:B------:R-:W-:Y:S01]  /*63f0*/  FMUL.FTZ R164, R191, UR7 ;  /* 0x00000007bfa47c20 */ /* 0x000fe20008410000 */
[----:B------:R-:W-:Y:S01]  /*6400*/  F2FP.BF16.F32.PACK_AB R72, R77, R78 ;  /* 0x0000004e4d48723e */ /* 0x000fe200000010ff */
[C---:B------:R-:W-:Y:S01]  /*6410*/  FMUL.FTZ R169, R104.reuse, UR7 ;  /* 0x0000000768a97c20 */ /* 0x040fe20008410000 */
[----:B------:R-:W-:Y:S01]  /*6420*/  F2FP.BF16.F32.PACK_AB R78, R104, R191 ;  /* 0x000000bf684e723e */ /* 0x000fe200000010ff */
[----:B------:R-:W-:Y:S01]  /*6430*/  FMUL.FTZ R166, R190, UR7 ;  /* 0x00000007bea67c20 */ /* 0x000fe20008410000 */
[----:B------:R-:W-:Y:S01]  /*6440*/  F2FP.BF16.F32.PACK_AB R79, R185, R190 ;  /* 0x000000beb94f723e */ /* 0x000fe200000010ff */
[----:B------:R1:W-:Y:S01]  /*6450*/  STG.E.128 desc[UR18][R84.64], R72 ;  /* 0x0000004854007986 */ /* 0x0003e2000c101d12 */
[----:B------:R-:W-:Y:S01]  /*6460*/  F2FP.BF16.F32.PACK_AB R76, R99, R86 ;  /* 0x00000056634c723e */ /* 0x000fe200000010ff */
[----:B------:R-:W-:Y:S01]  /*6470*/  FMUL.FTZ R86, R86, UR7 ;  /* 0x0000000756567c20 */ /* 0x000fe20008410000 */
[----:B------:R-:W-:Y:S01]  /*6480*/  F2FP.BF16.F32.PACK_AB R77, R101, R100 ;  /* 0x00000064654d723e */ /* 0x000fe200000010ff */
[----:B------:R-:W-:Y:S01]  /*6490*/  FMUL.FTZ R99, R99, UR7 ;  /* 0x0000000763637c20 */ /* 0x000fe20008410000 */
[----:B------:R-:W-:Y:S01]  /*64a0*/  FMUL.FTZ R100, R100, UR7 ;  /* 0x0000000764647c20 */ /* 0x000fe20008410000 */
[----:B------:R-:W-:Y:S01]  /*64b0*/  FMUL.FTZ R101, R101, UR7 ;  /* 0x0000000765657c20 */ /* 0x000fe20008410000 */
[----:B------:R-:W-:Y:S01]  /*64c0*/  FMUL.FTZ R185, R185, UR7 ;  /* 0x00000007b9b97c20 */ /* 0x000fe20008410000 */
[----:B------:R2:W-:Y:S01]  /*64d0*/  STG.E.128 desc[UR18][R82.64], R76 ;  /* 0x0000004c52007986 */ /* 0x0005e2000c101d12 */
[----:B------:R-:W-:Y:S01]  /*64e0*/  FMUL.FTZ R104, R197, UR7 ;  /* 0x00000007c5687c20 */ /* 0x000fe20008410000 */
[----:B0-----:R-:W-:Y:S01]  /*64f0*/  FMUL.FTZ R80, R196, UR7 ;  /* 0x00000007c4507c20 */ /* 0x001fe20008410000 */
[----:B------:R-:W-:Y:S01]  /*6500*/  FMUL.FTZ R81, R106, UR7 ;  /* 0x000000076a517c20 */ /* 0x000fe20008410000 */
[----:B------:R-:W-:Y:S01]  /*6510*/  F2FP.BF16.F32.PACK_AB R70, R169, R164 ;  /* 0x000000a4a946723e */ /* 0x000fe200000010ff */
[----:B------:R-:W-:Y:S01]  /*6520*/  FMUL.FTZ R169, R192, UR7 ;  /* 0x00000007c0a97c20 */ /* 0x000fe20008410000 */
[----:B------:R-:W-:Y:S01]  /*6530*/  F2FP.BF16.F32.PACK_AB R69, R101, R100 ;  /* 0x000000646545723e */ /* 0x000fe200000010ff */
[----:B------:R-:W-:Y:S01]  /*6540*/  FMUL.FTZ R101, R184, UR7 ;  /* 0x00000007b8657c20 */ /* 0x000fe20008410000 */
[----:B------:R-:W-:Y:S01]  /*6550*/  F2FP.BF16.F32.PACK_AB R68, R99, R86 ;  /* 0x000000566344723e */ /* 0x000fe200000010ff */
[----:B------:R-:W-:Y:S01]  /*6560*/  FMUL.FTZ R86, R186, UR7 ;  /* 0x00000007ba567c20 */ /* 0x000fe20008410000 */
[----:B-1----:R-:W-:Y:S01]  /*6570*/  FMUL.FTZ R72, R105, UR7 ;  /* 0x0000000769487c20 */ /* 0x002fe20008410000 */
[----:B------:R-:W-:Y:S01]  /*6580*/  FMUL.FTZ R85, R98, UR7 ;  /* 0x0000000762557c20 */ /* 0x000fe20008410000 */
[----:B------:R-:W-:Y:S01]  /*6590*/  FMUL.FTZ R100, R195, UR7 ;  /* 0x00000007c3647c20 */ /* 0x000fe20008410000 */
[----:B------:R-:W-:Y:S01]  /*65a0*/  FMUL.FTZ R84, R103, UR7 ;  /* 0x0000000767547c20 */ /* 0x000fe20008410000 */
[----:B------:R-:W-:Y:S01]  /*65b0*/  FMUL.FTZ R99, R102, UR7 ;  /* 0x0000000766637c20 */ /* 0x000fe20008410000 */
[----:B------:R-:W-:-:S02]  /*65c0*/  F2FP.BF16.F32.PACK_AB R81, R72, R81 ;  /* 0x000000514851723e */ /* 0x000fc400000010ff */
[----:B------:R-:W-:Y:S01]  /*65d0*/  F2FP.BF16.F32.PACK_AB R72, R98, R87 ;  /* 0x000000576248723e */ /* 0x000fe200000010ff */
[----:B--2---:R-:W-:Y:S01]  /*65e0*/  FMUL.FTZ R83, R199, UR7 ;  /* 0x00000007c7537c20 */ /* 0x004fe20008410000 */
[----:B------:R-:W-:Y:S01]  /*65f0*/  F2FP.BF16.F32.PACK_AB R78, R189, R186 ;  /* 0x000000babd4e723e */ /* 0x000fe200000010ff */
[----:B------:R-:W-:Y:S01]  /*6600*/  FMUL.FTZ R98, R107, UR7 ;  /* 0x000000076b627c20 */ /* 0x000fe20008410000 */
[----:B------:R-:W-:Y:S01]  /*6610*/  FMUL.FTZ R189, R189, UR7 ;  /* 0x00000007bdbd7c20 */ /* 0x000fe20008410000 */
[----:B------:R-:W-:Y:S02]  /*6620*/  F2FP.BF16.F32.PACK_AB R71, R185, R166 ;  /* 0x000000a6b947723e */ /* 0x000fe400000010ff */
[----:B------:R-:W-:Y:S01]  /*6630*/  F2FP.BF16.F32.PACK_AB R83, R83, R80 ;  /* 0x000000505353723e */ /* 0x000fe200000010ff */
[----:B------:R-:W-:Y:S01]  /*6640*/  FMUL.FTZ R80, R87, UR7 ;  /* 0x0000000757507c20 */ /* 0x000fe20008410000 */
[----:B------:R-:W-:Y:S01]  /*6650*/  FMUL.FTZ R87, R188, UR7 ;  /* 0x00000007bc577c20 */ /* 0x000fe20008410000 */
[----:B------:R-:W-:Y:S01]  /*6660*/  F2FP.BF16.F32.PACK_AB R74, R192, R197 ;  /* 0x000000c5c04a723e */ /* 0x000fe200000010ff */
[----:B------:R1:W-:Y:S01]  /*6670*/  STG.E.128 desc[UR18][R92.64], R68 ;  /* 0x000000445c007986 */ /* 0x0003e2000c101d12 */
[----:B------:R-:W-:-:S02]  /*6680*/  F2FP.BF16.F32.PACK_AB R75, R199, R196 ;  /* 0x000000c4c74b723e */ /* 0x000fc400000010ff */
[----:B------:R-:W-:Y:S02]  /*6690*/  F2FP.BF16.F32.PACK_AB R73, R105, R106 ;  /* 0x0000006a6949723e */ /* 0x000fe400000010ff */
[----:B------:R-:W-:Y:S02]  /*66a0*/  F2FP.BF16.F32.PACK_AB R82, R169, R104 ;  /* 0x00000068a952723e */ /* 0x000fe400000010ff */
[----:B------:R-:W-:Y:S01]  /*66b0*/  F2FP.BF16.F32.PACK_AB R80, R85, R80 ;  /* 0x000000505550723e */ /* 0x000fe200000010ff */
[----:B------:R1:W-:Y:S01]  /*66c0*/  STG.E.128 desc[UR18][R88.64], R72 ;  /* 0x0000004858007986 */ /* 0x0003e2000c101d12 */
[----:B------:R-:W-:Y:S02]  /*66d0*/  F2FP.BF16.F32.PACK_AB R77, R184, R107 ;  /* 0x0000006bb84d723e */ /* 0x000fe400000010ff */
[----:B------:R-:W-:Y:S01]  /*66e0*/  F2FP.BF16.F32.PACK_AB R79, R195, R188 ;  /* 0x000000bcc34f723e */ /* 0x000fe200000010ff */
[----:B------:R1:W-:Y:S01]  /*66f0*/  STG.E.128 desc[UR18][R94.64], R80 ;  /* 0x000000505e007986 */ /* 0x0003e2000c101d12 */
[----:B------:R-:W-:-:S02]  /*6700*/  F2FP.BF16.F32.PACK_AB R76, R102, R103 ;  /* 0x00000067664c723e */ /* 0x000fc400000010ff */
[----:B------:R-:W-:Y:S02]  /*6710*/  F2FP.BF16.F32.PACK_AB R87, R100, R87 ;  /* 0x000000576457723e */ /* 0x000fe400000010ff */
[----:B------:R-:W-:Y:S01]  /*6720*/  F2FP.BF16.F32.PACK_AB R86, R189, R86 ;  /* 0x00000056bd56723e */ /* 0x000fe200000010ff */
[----:B------:R1:W-:Y:S01]  /*6730*/  STG.E.128 desc[UR18][R90.64], R76 ;  /* 0x0000004c5a007986 */ /* 0x0003e2000c101d12 */
[----:B------:R-:W-:Y:S02]  /*6740*/  F2FP.BF16.F32.PACK_AB R85, R101, R98 ;  /* 0x000000626555723e */ /* 0x000fe400000010ff */
[----:B------:R-:W-:-:S05]  /*6750*/  F2FP.BF16.F32.PACK_AB R84, R99, R84 ;  /* 0x000000546354723e */ /* 0x000fca00000010ff */
[----:B------:R1:W-:Y:S02]  /*6760*/  STG.E.128 desc[UR18][R96.64], R84 ;  /* 0x0000005460007986 */ /* 0x0003e4000c101d12 */
.L_x_58:
[----:B------:R-:W-:Y:S02]  /*6770*/  UIADD3 UR6, UPT, UPT, UR6, UR28, URZ ;  /* 0x0000001c06067290 */ /* 0x000fe4000fffe0ff */
[----:B------:R-:W-:Y:S02]  /*6780*/  UPLOP3.LUT UP2, UPT, UPT, UPT, UP2, 0x40, 0x4 ;  /* 0x000000000004789c */ /* 0x000fe40003f4e820 */
[----:B------:R-:W-:-:S09]  /*6790*/  UISETP.GE.AND UP1, UPT, UR6, UR29, UPT ;  /* 0x0000001d0600728c */ /* 0x000fd2000bf26270 */
[----:B------:R-:W-:Y:S05]  /*67a0*/  BRA.U !UP1, `(.L_x_60) ;  /* 0xffffffa109b07547 */ /* 0x000fea000b83ffff */
[----:B-----5:R-:W-:Y:S02]  /*67b0*/  MOV R54, R119 ;  /* 0x0000007700367202 */ /* 0x020fe40000000f00 */
[----:B------:R-:W-:Y:S02]  /*67c0*/  MOV R51, R118 ;  /* 0x0000007600337202 */ /* 0x000fe40000000f00 */
[----:B------:R-:W-:Y:S02]  /*67d0*/  MOV R55, R117 ;  /* 0x0000007500377202 */ /* 0x000fe40000000f00 */
[----:B------:R-:W-:Y:S02]  /*67e0*/  MOV R117, R115 ;  /* 0x0000007300757202 */ /* 0x000fe40000000f00 */
[----:B------:R-:W-:Y:S02]  /*67f0*/  MOV R118, R114 ;  /* 0x0000007200767202 */ /* 0x000fe40000000f00 */
[----:B------:R-:W-:-:S02]  /*6800*/  MOV R119, R113 ;  /* 0x0000007100777202 */ /* 0x000fc40000000f00 */
[----:B------:R-:W-:Y:S02]  /*6810*/  MOV R57, R19 ;  /* 0x0000001300397202 */ /* 0x000fe40000000f00 */
        /* <DEDUP_REMOVED lines=23> */
[----:B0123--:R-:W-:Y:S02]  /*6990*/  MOV R72, R36 ;  /* 0x0000002400487202 */ /* 0x00ffe40000000f00 */
        /* <DEDUP_REMOVED lines=39> */
[----:B------:R-:W-:-:S07]  /*6c10*/  MOV R27, R140 ;  /* 0x0000008c001b7202 */ /* 0x000fce0000000f00 */
.L_x_53:
[----:B------:R-:W1:Y:S01]  /*6c20*/  S2R R22, SR_TID.X ;  /* 0x0000000000167919 */ /* 0x000e620000002100 */
[----:B------:R-:W2:Y:S08]  /*6c30*/  LDC R0, c[0x0][0x388] ;  /* 0x0000e200ff007b82 */ /* 0x000eb00000000800 */
[----:B------:R-:W3:Y:S08]  /*6c40*/  LDC.64 R2, c[0x0][0x440] ;  /* 0x00011000ff027b82 */ /* 0x000ef00000000a00 */
[----:B------:R-:W4:Y:S01]  /*6c50*/  LDC.64 R20, c[0x0][0x448] ;  /* 0x00011200ff147b82 */ /* 0x000f220000000a00 */
[----:B--2---:R-:W-:-:S05]  /*6c60*/  IMAD R0, R0, UR9, RZ ;  /* 0x0000000900007c24 */ /* 0x004fca000f8e02ff */
[----:B-1----:R-:W-:-:S05]  /*6c70*/  LEA.HI R23, R0, R22, RZ, 0x1d ;  /* 0x0000001600177211 */ /* 0x002fca00078fe8ff */
[----:B---3--:R-:W-:-:S04]  /*6c80*/  IMAD.WIDE.U32 R2, R23, 0x20, R2 ;  /* 0x0000002017027825 */ /* 0x008fc800078e0002 */
[----:B----4-:R-:W-:Y:S01]  /*6c90*/  IMAD.WIDE.U32 R20, R23, 0x20, R20 ;  /* 0x0000002017147825 */ /* 0x010fe200078e0014 */
[----:B0-----:R-:W-:Y:S04]  /*6ca0*/  STG.E.128 desc[UR18][R2.64], R52 ;  /* 0x0000003402007986 */ /* 0x001fe8000c101d12 */
[----:B------:R-:W-:Y:S04]  /*6cb0*/  STG.E.128 desc[UR18][R2.64+0x10], R56 ;  /* 0x0000103802007986 */ /* 0x000fe8000c101d12 */
        /* <DEDUP_REMOVED lines=17> */
[----:B------:R-:W-:Y:S01]  /*6dd0*/  STG.E.128 desc[UR18][R20.64+0x4010], R60 ;  /* 0x0040103c14007986 */ /* 0x000fe2000c101d12 */
[----:B------:R-:W-:Y:S05]  /*6de0*/  EXIT ;  /* 0x000000000000794d */ /* 0x000fea0003800000 */
.L_x_61:
        /* <DEDUP_REMOVED lines=9> */
.L_x_19275:


//--------------------- .text._ZN10layer_norm13ln_bwd_kernelINS_13Kernel_traitsI13__nv_bfloat16S2_S2_S2_fjLj5120ELj1ELj1ELj4ELj16ENS_18Kernel_traits_baseILj5120ES2_S2_S2_S2_fjLj128EEEEELb0ELb0ELb1ELb0EEEvNS_9BwdParamsE --------------------------
	.section	.text._ZN10layer_norm13ln_bwd_kernelINS_13Kernel_traitsI13__nv_bfloat16S2_S2_S2_fjLj5120ELj1ELj1ELj4ELj16ENS_18Kernel_traits_baseILj5120ES2_S2_S2_S2_fjLj128EEEEELb0ELb0ELb1ELb0EEEvNS_9BwdParamsE,"ax",@progbits
	.align	128
        .global         _ZN10layer_norm13ln_bwd_kernelINS_13Kernel_traitsI13__nv_bfloat16S2_S2_S2_fjLj5120ELj1ELj1ELj4ELj16ENS_18Kernel_traits_baseILj5120ES2_S2_S2_S2_fjLj128EEEEELb0ELb0ELb1ELb0EEEvNS_9BwdParamsE
        .type           _ZN10layer_norm13ln_bwd_kernelINS_13Kernel_traitsI13__nv_bfloat16S2_S2_S2_fjLj5120ELj1ELj1ELj4ELj16ENS_18Kernel_traits_baseILj5120ES2_S2_S2_S2_fjLj128EEEEELb0ELb0ELb1ELb0EEEvNS_9BwdParamsE,@function
        .size           _ZN10layer_norm13ln_bwd_kernelINS_13Kernel_traitsI13__nv_bfloat16S2_S2_S2_fjLj5120ELj1ELj1ELj4ELj16ENS_18Kernel_traits_baseILj5120ES2_S2_S2_S2_fjLj128EEEEELb0ELb0ELb1ELb0EEEvNS_9BwdParamsE,(.L_x_19276 - _ZN10layer_norm13ln_bwd_kernelINS_13Kernel_traitsI13__nv_bfloat16S2_S2_S2_fjLj5120ELj1ELj1ELj4ELj16ENS_18Kernel_traits_baseILj5120ES2_S2_S2_S2_fjLj128EEEEELb0ELb0ELb1ELb0EEEvNS_9BwdParamsE)
        .other          _ZN10layer_norm13ln_bwd_kernelINS_13Kernel_traitsI13__nv_bfloat16S2_S2_S2_fjLj5120ELj1ELj1ELj4ELj16ENS_18Kernel_traits_baseILj5120ES2_S2_S2_S2_fjLj128EEEEELb0ELb0ELb1ELb0EEEvNS_9BwdParamsE,@"STO_CUDA_ENTRY STV_DEFAULT"
_ZN10layer_norm13ln_bwd_kernelINS_13Kernel_traitsI13__nv_bfloat16S2_S2_S2_fjLj5120ELj1ELj1ELj4ELj16ENS_18Kernel_traits_baseILj5120ES2_S2_S2_S2_fjLj128EEEEELb0ELb0ELb1ELb0EEEvNS_9BwdParamsE:
.text._ZN10layer_norm13ln_bwd_kernelINS_13Kernel_traitsI13__nv_bfloat16S2_S2_S2_fjLj5120ELj1ELj1ELj4ELj16ENS_18Kernel_traits_baseILj5120ES2_S2_S2_S2_fjLj128EEEEELb0ELb0ELb1ELb0EEEvNS_9BwdParamsE:
[----:B------:R-:W-:Y:S01]  /*0000*/  LDC R1, c[0x0][0x37c] ;  /* 0x0000df00ff017b82 */ /* 0x000fe20000000800 */
[----:B------:R-:W0:Y:S01]  /*0010*/  S2R R29, SR_TID.X ;  /* 0x00000000001d7919 */ /* 0x000e220000002100 */
[----:B------:R-:W1:Y:S01]  /*0020*/  LDCU UR4, c[0x0][0x388] ;  /* 0x00007100ff0477ac */ /* 0x000e620008000800 */
[----:B------:R-:W2:Y:S01]  /*0030*/  LDCU.64 UR10, c[0x0][0x358] ;  /* 0x00006b00ff0a77ac */ /* 0x000ea20008000a00 */
[----:B------:R-:W3:Y:S01]  /*0040*/  LDCU UR5, c[0x0][0x384] ;  /* 0x00007080ff0577ac */ /* 0x000ee20008000800 */
[----:B-1----:R-:W-:-:S04]  /*0050*/  MOV R30, UR4 ;  /* 0x00000004001e7c02 */ /* 0x002fc80008000f00 */
[----:B------:R-:W-:-:S04]  /*0060*/  SHF.R.S32.HI R3, RZ, 0x1f, R30 ;  /* 0x0000001fff037819 */ /* 0x000fc8000001141e */
[----:B------:R-:W-:Y:S02]  /*0070*/  LEA.HI R3, R3, R30, RZ, 0x3 ;  /* 0x0000001e03037211 */ /* 0x000fe400078f18ff */
[----:B0-----:R-:W-:Y:S02]  /*0080*/  LOP3.LUT R28, R29, 0x7f, RZ, 0x3c, !PT ;  /* 0x0000007f1d1c7812 */ /* 0x001fe400078e3cff */
[----:B------:R-:W-:Y:S02]  /*0090*/  MOV R15, R29 ;  /* 0x0000001d000f7202 */ /* 0x000fe40000000f00 */
[----:B------:R-:W-:-:S04]  /*00a0*/  LEA.HI.SX32 R28, R3, R28, 0x1d ;  /* 0x0000001c031c7211 */ /* 0x000fc800078feaff */
[C---:B------:R-:W-:Y:S02]  /*00b0*/  ISETP.GE.U32.AND P4, PT, R28.reuse, 0x80, PT ;  /* 0x000000801c00780c */ /* 0x040fe40003f86070 */
[C---:B------:R-:W-:Y:S02]  /*00c0*/  ISETP.GE.U32.AND P0, PT, R28.reuse, 0x100, PT ;  /* 0x000001001c00780c */ /* 0x040fe40003f06070 */
[C---:B------:R-:W-:Y:S02]  /*00d0*/  ISETP.GE.U32.AND P1, PT, R28.reuse, 0x180, PT ;  /* 0x000001801c00780c */ /* 0x040fe40003f26070 */
[C---:B------:R-:W-:Y:S02]  /*00e0*/  ISETP.GE.U32.AND P2, PT, R28.reuse, 0x200, PT ;  /* 0x000002001c00780c */ /* 0x040fe40003f46070 */
[----:B------:R-:W-:Y:S01]  /*00f0*/  ISETP.GE.U32.AND P3, PT, R28, 0x280, PT ;  /* 0x000002801c00780c */ /* 0x000fe20003f66070 */
[----:B------:R-:W0:Y:S01]  /*0100*/  S2UR UR4, SR_CTAID.X ;  /* 0x00000000000479c3 */ /* 0x000e220000002500 */
[----:B------:R-:W-:-:S02]  /*0110*/  P2R R164, PR, RZ, 0x10 ;  /* 0x00000010ffa47803 */ /* 0x000fc40000000000 */
[----:B------:R-:W-:-:S05]  /*0120*/  P2R R244, PR, RZ, 0x8 ;  /* 0x00000008fff47803 */ /* 0x000fca0000000000 */
[----:B------:R-:W1:Y:S08]  /*0130*/  @P4 LDC.64 R2, c[0x0][0x3d0] ;  /* 0x0000f400ff024b82 */ /* 0x000e700000000a00 */
[----:B------:R-:W4:Y:S08]  /*0140*/  @P0 LDC.64 R4, c[0x0][0x3d0] ;  /* 0x0000f400ff040b82 */ /* 0x000f300000000a00 */
[----:B------:R-:W3:Y:S08]  /*0150*/  @P1 LDC.64 R8, c[0x0][0x3d0] ;  /* 0x0000f400ff081b82 */ /* 0x000ef00000000a00 */
[----:B------:R-:W0:Y:S01]  /*0160*/  @P2 LDC.64 R10, c[0x0][0x3d0] ;  /* 0x0000f400ff0a2b82 */ /* 0x000e220000000a00 */
[C---:B-1----:R-:W-:Y:S01]  /*0170*/  @P4 IMAD.WIDE.U32 R2, R15.reuse, 0x10, R2 ;  /* 0x000000100f024825 */ /* 0x042fe200078e0002 */
[----:B------:R-:W-:-:S04]  /*0180*/  @P4 LOP3.LUT R15, R15, 0x80, RZ, 0xfc, !PT ;  /* 0x000000800f0f4812 */ /* 0x000fc800078efcff */
[----:B--2---:R1:W5:Y:S01]  /*0190*/  @P4 LDG.E.128 R52, desc[UR10][R2.64] ;  /* 0x0000000a02344981 */ /* 0x004362000c1e1d00 */
[C---:B----4-:R-:W-:Y:S01]  /*01a0*/  @P0 IMAD.WIDE.U32 R6, R15.reuse, 0x10, R4 ;  /* 0x000000100f060825 */ /* 0x050fe200078e0004 */
[----:B------:R-:W-:Y:S01]  /*01b0*/  @P0 IADD3 R15, PT, PT, R15, 0x80, RZ ;  /* 0x000000800f0f0810 */ /* 0x000fe20007ffe0ff */
[----:B------:R-:W2:Y:S03]  /*01c0*/  @P3 LDC.64 R12, c[0x0][0x3d0] ;  /* 0x0000f400ff0c3b82 */ /* 0x000ea60000000a00 */
[----:B------:R1:W5:Y:S01]  /*01d0*/  @P0 LDG.E.128 R56, desc[UR10][R6.64] ;  /* 0x0000000a06380981 */ /* 0x000362000c1e1d00 */
[C---:B---3--:R-:W-:Y:S01]  /*01e0*/  @P1 IMAD.WIDE.U32 R8, R15.reuse, 0x10, R8 ;  /* 0x000000100f081825 */ /* 0x048fe200078e0008 */
[----:B------:R-:W-:-:S04]  /*01f0*/  @P1 IADD3 R15, PT, PT, R15, 0x80, RZ ;  /* 0x000000800f0f1810 */ /* 0x000fc80007ffe0ff */
[----:B------:R1:W5:Y:S01]  /*0200*/  @P1 LDG.E.128 R60, desc[UR10][R8.64] ;  /* 0x0000000a083c1981 */ /* 0x000362000c1e1d00 */
[C---:B0-----:R-:W-:Y:S01]  /*0210*/  @P2 IMAD.WIDE.U32 R10, R15.reuse, 0x10, R10 ;  /* 0x000000100f0a2825 */ /* 0x041fe200078e000a */
[----:B------:R-:W-:-:S04]  /*0220*/  @P2 IADD3 R15, PT, PT, R15, 0x80, RZ ;  /* 0x000000800f0f2810 */ /* 0x000fc80007ffe0ff */
[----:B------:R1:W5:Y:S01]  /*0230*/  @P2 LDG.E.128 R64, desc[UR10][R10.64] ;  /* 0x0000000a0a402981 */ /* 0x000362000c1e1d00 */
[----:B------:R-:W-:Y:S01]  /*0240*/  MOV R27, UR4 ;  /* 0x00000004001b7c02 */ /* 0x000fe20008000f00 */
[----:B--2---:R-:W-:-:S05]  /*0250*/  @P3 IMAD.WIDE.U32 R4, R15, 0x10, R12 ;  /* 0x000000100f043825 */ /* 0x004fca00078e000c */
[----:B------:R1:W5:Y:S01]  /*0260*/  @P3 LDG.E.128 R68, desc[UR10][R4.64] ;  /* 0x0000000a04443981 */ /* 0x000362000c1e1d00 */
[----:B------:R-:W-:Y:S02]  /*0270*/  ISETP.GE.AND P3, PT, R27, UR5, PT ;  /* 0x000000051b007c0c */ /* 0x000fe4000bf66270 */
        /* <DEDUP_REMOVED lines=40> */
[----:B-1----:R-:W-:Y:S06]  /*0500*/  @P3 BRA `(.L_x_62) ;  /* 0x0000008c00743947 */ /* 0x002fec0003800000 */
        /* <DEDUP_REMOVED lines=59> */
[----:B------:R-:W-:Y:S01]  /*08c0*/  CS2R R134, SRZ ;  /* 0x0000000000867805 */ /* 0x000fe2000001ff00 */
[----:B------:R-:W-:Y:S01]  /*08d0*/  UPLOP3.LUT UP1, UPT, UPT, UPT, UPT, 0x40, 0x4 ;  /* 0x000000000004789c */ /* 0x000fe20003f2e870 */
[----:B------:R-:W0:Y:S01]  /*08e0*/  LDCU UR15, c[0x0][0x40c] ;  /* 0x00008180ff0f77ac */ /* 0x000e220008000800 */
[----:B------:R-:W1:Y:S01]  /*08f0*/  LDCU.U8 UR9, c[0x0][0x410] ;  /* 0x00008200ff0977ac */ /* 0x000e620008000000 */
[----:B------:R-:W2:Y:S01]  /*0900*/  LDCU UR14, c[0x0][0x400] ;  /* 0x00008000ff0e77ac */ /* 0x000ea20008000800 */
[----:B------:R-:W3:Y:S01]  /*0910*/  LDCU.64 UR12, c[0x0][0x438] ;  /* 0x00008700ff0c77ac */ /* 0x000ee20008000a00 */
[----:B------:R-:W4:Y:S06]  /*0920*/  LDCU.64 UR6, c[0x0][0x478] ;  /* 0x00008f00ff0677ac */ /* 0x000f2c0008000a00 */
.L_x_141:
[----:B------:R-:W0:Y:S08]  /*0930*/  LDC.64 R162, c[0x0][0x3f8] ;  /* 0x0000fe00ffa27b82 */ /* 0x000e300000000a00 */
[----:B------:R-:W1:Y:S08]  /*0940*/  LDC.64 R244, c[0x0][0x3f0] ;  /* 0x0000fc00fff47b82 */ /* 0x000e700000000a00 */
[----:B------:R-:W2:Y:S01]  /*0950*/  LDC.64 R160, c[0x0][0x3c8] ;  /* 0x0000f200ffa07b82 */ /* 0x000ea20000000a00 */
[----:B0-----:R-:W-:-:S05]  /*0960*/  IMAD.WIDE R162, R27, 0x4, R162 ;  /* 0x000000041ba27825 */ /* 0x001fca00078e02a2 */
[----:B------:R-:W3:Y:S01]  /*0970*/  LDG.E R186, desc[UR10][R162.64] ;  /* 0x0000000aa2ba7981 */ /* 0x000ee2000c1e1900 */
[----:B-1----:R-:W-:-:S06]  /*0980*/  IMAD.WIDE R244, R27, 0x4, R244 ;  /* 0x000000041bf47825 */ /* 0x002fcc00078e02f4 */
[----:B------:R0:W5:Y:S01]  /*0990*/  LDG.E R244, desc[UR10][R244.64] ;  /* 0x0000000af4f47981 */ /* 0x000162000c1e1900 */
[----:B--2---:R-:W-:-:S05]  /*09a0*/  IMAD.WIDE R160, R27, 0x4, R160 ;  /* 0x000000041ba07825 */ /* 0x004fca00078e02a0 */
[----:B------:R0:W5:Y:S01]  /*09b0*/  LDG.E R185, desc[UR10][R160.64] ;  /* 0x0000000aa0b97981 */ /* 0x000162000c1e1900 */
[----:B------:R-:W-:Y:S01]  /*09c0*/  BSSY.RECONVERGENT B0, `(.L_x_63) ;  /* 0x0000242000007945 */ /* 0x000fe20003800200 */
[----:B------:R-:W-:Y:S02]  /*09d0*/  CS2R R248, SRZ ;  /* 0x0000000000f87805 */ /* 0x000fe4000001ff00 */
[----:B---3--:R-:W-:-:S13]  /*09e0*/  ISETP.GE.AND P1, PT, R186, 0x1, PT ;  /* 0x00000001ba00780c */ /* 0x008fda0003f26270 */
[----:B0-----:R-:W-:Y:S05]  /*09f0*/  @!P1 BRA `(.L_x_64) ;  /* 0x0000002000709947 */ /* 0x001fea0003800000 */
[----:B------:R-:W0:Y:S08]  /*0a00*/  LDC.64 R160, c[0x0][0x3c0] ;  /* 0x0000f000ffa07b82 */ /* 0x000e300000000a00 */
[----:B------:R-:W1:Y:S01]  /*0a10*/  LDC R30, c[0x0][0x388] ;  /* 0x0000e200ff1e7b82 */ /* 0x000e620000000800 */
[----:B0-----:R-:W-:-:S06]  /*0a20*/  IMAD.WIDE R160, R27, 0x4, R160 ;  /* 0x000000041ba07825 */ /* 0x001fcc00078e02a0 */
[----:B------:R-:W2:Y:S01]  /*0a30*/  LDG.E R160, desc[UR10][R160.64] ;  /* 0x0000000aa0a07981 */ /* 0x000ea2000c1e1900 */
[----:B------:R-:W-:Y:S01]  /*0a40*/  IADD3 R163, PT, PT, R186, -0x1, RZ ;  /* 0xffffffffbaa37810 */ /* 0x000fe20007ffe0ff */
[-C--:B-1----:R-:W-:Y:S01]  /*0a50*/  IMAD R162, R27, R30.reuse, RZ ;  /* 0x0000001e1ba27224 */ /* 0x082fe200078e02ff */
[C---:B------:R-:W-:Y:S01]  /*0a60*/  ISETP.GE.U32.AND P6, PT, R28.reuse, 0x80, PT ;  /* 0x000000801c00780c */ /* 0x040fe20003fc6070 */
[----:B------:R-:W0:Y:S01]  /*0a70*/  S2R R29, SR_TID.X ;  /* 0x00000000001d7919 */ /* 0x000e220000002100 */
[----:B------:R-:W-:Y:S01]  /*0a80*/  ISETP.NE.AND P0, PT, RZ, UR9, PT ;  /* 0x00000009ff007c0c */ /* 0x000fe2000bf05270 */
[----:B------:R-:W-:Y:S01]  /*0a90*/  IMAD R164, R163, R30, RZ ;  /* 0x0000001ea3a47224 */ /* 0x000fe200078e02ff */
[----:B------:R-:W-:Y:S01]  /*0aa0*/  SHF.R.S32.HI R163, RZ, 0x1f, R162 ;  /* 0x0000001fffa37819 */ /* 0x000fe200000114a2 */
[----:B------:R-:W-:Y:S01]  /*0ab0*/  BSSY.RECONVERGENT B1, `(.L_x_65) ;  /* 0x0000073000017945 */ /* 0x000fe20003800200 */
[----:B------:R-:W-:Y:S02]  /*0ac0*/  ISETP.GE.U32.AND P5, PT, R28, 0x100, PT ;  /* 0x000001001c00780c */ /* 0x000fe40003fa6070 */
[----:B------:R-:W-:-:S02]  /*0ad0*/  CS2R R248, SRZ ;  /* 0x0000000000f87805 */ /* 0x000fc4000001ff00 */
[----:B------:R-:W-:Y:S02]  /*0ae0*/  LEA.HI R162, R163, R162, RZ, 0x3 ;  /* 0x000000a2a3a27211 */ /* 0x000fe400078f18ff */
[----:B------:R-:W-:Y:S02]  /*0af0*/  SHF.R.S32.HI R163, RZ, 0x1f, R164 ;  /* 0x0000001fffa37819 */ /* 0x000fe400000114a4 */
[C---:B------:R-:W-:Y:S02]  /*0b00*/  ISETP.GE.U32.AND P2, PT, R28.reuse, 0x180, PT ;  /* 0x000001801c00780c */ /* 0x040fe40003f46070 */
[----:B------:R-:W-:Y:S02]  /*0b10*/  LEA.HI R164, R163, R164, RZ, 0x3 ;  /* 0x000000a4a3a47211 */ /* 0x000fe400078f18ff */
[C---:B------:R-:W-:Y:S02]  /*0b20*/  ISETP.GE.U32.AND P3, PT, R28.reuse, 0x200, PT ;  /* 0x000002001c00780c */ /* 0x040fe40003f66070 */
[----:B------:R-:W-:-:S02]  /*0b30*/  ISETP.GE.U32.AND P4, PT, R28, 0x280, PT ;  /* 0x000002801c00780c */ /* 0x000fc40003f86070 */
[-C--:B0-----:R-:W-:Y:S02]  /*0b40*/  LEA.HI.SX32 R243, R162, R29.reuse, 0x1d ;  /* 0x0000001da2f37211 */ /* 0x081fe400078feaff */
[----:B------:R-:W-:Y:S02]  /*0b50*/  LEA.HI.SX32 R247, R164, R29, 0x1d ;  /* 0x0000001da4f77211 */ /* 0x000fe400078feaff */
[----:B------:R-:W-:Y:S02]  /*0b60*/  MOV R246, R243 ;  /* 0x000000f300f67202 */ /* 0x000fe40000000f00 */
[----:B--2---:R-:W-:Y:S01]  /*0b70*/  FSEL R245, R160, RZ, !P0 ;  /* 0x000000ffa0f57208 */ /* 0x004fe20004000000 */
[----:B------:R-:W-:Y:S06]  /*0b80*/  @!P6 BRA `(.L_x_66) ;  /* 0x000000040094e947 */ /* 0x000fec0003800000 */
[----:B------:R-:W0:Y:S08]  /*0b90*/  LDC.64 R4, c[0x0][0x3a8] ;  /* 0x0000ea00ff047b82 */ /* 0x000e300000000a00 */
[----:B------:R-:W1:Y:S01]  /*0ba0*/  LDC.64 R2, c[0x0][0x428] ;  /* 0x00010a00ff027b82 */ /* 0x000e620000000a00 */
[----:B0-----:R-:W-:-:S05]  /*0bb0*/  IMAD.WIDE.U32 R4, R246, 0x10, R4 ;  /* 0x00000010f6047825 */ /* 0x001fca00078e0004 */
[----:B------:R0:W2:Y:S01]  /*0bc0*/  LDG.E.128 R160, desc[UR10][R4.64] ;  /* 0x0000000a04a07981 */ /* 0x0000a2000c1e1d00 */
[----:B-1----:R-:W-:-:S06]  /*0bd0*/  IMAD.WIDE.U32 R164, R247, 0x10, R2 ;  /* 0x00000010f7a47825 */ /* 0x002fcc00078e0002 */
[----:B------:R-:W3:Y:S01]  /*0be0*/  LDG.E.128 R164, desc[UR10][R164.64] ;  /* 0x0000000aa4a47981 */ /* 0x000ee2000c1e1d00 */
[----:B------:R-:W-:-:S04]  /*0bf0*/  ISETP.NE.U32.AND P0, PT, RZ, UR12, PT ;  /* 0x0000000cff007c0c */ /* 0x000fc8000bf05070 */
[----:B------:R-:W-:-:S13]  /*0c00*/  ISETP.NE.AND.EX P0, PT, RZ, UR13, PT, P0 ;  /* 0x0000000dff007c0c */ /* 0x000fda000bf05300 */
[----:B------:R-:W1:Y:S01]  /*0c10*/  @P0 LDC.64 R2, c[0x0][0x438] ;  /* 0x00010e00ff020b82 */ /* 0x000e620000000a00 */
[----:B0-----:R-:W-:Y:S01]  /*0c20*/  SHF.L.U32 R4, R52, 0x10, RZ ;  /* 0x0000001034047819 */ /* 0x001fe200000006ff */
[----:B-1----:R-:W-:-:S05]  /*0c30*/  @P0 IMAD.WIDE.U32 R228, R246, 0x10, R2 ;  /* 0x00000010f6e40825 */ /* 0x002fca00078e0002 */
[----:B------:R0:W5:Y:S01]  /*0c40*/  @P0 LDG.E.128 R136, desc[UR10][R228.64] ;  /* 0x0000000ae4880981 */ /* 0x000162000c1e1d00 */
[----:B------:R-:W-:Y:S02]  /*0c50*/  SHF.L.U32 R226, R25, 0x10, RZ ;  /* 0x0000001019e27819 */ /* 0x000fe400000006ff */
[----:B------:R-:W-:Y:S02]  /*0c60*/  SHF.L.U32 R241, R26, 0x10, RZ ;  /* 0x000000101af17819 */ /* 0x000fe400000006ff */
[----:B------:R-:W-:Y:S02]  /*0c70*/  IADD3 R247, PT, PT, R247, 0x80, RZ ;  /* 0x00000080f7f77810 */ /* 0x000fe40007ffe0ff */
[----:B------:R-:W-:Y:S02]  /*0c80*/  IADD3 R246, PT, PT, R246, 0x80, RZ ;  /* 0x00000080f6f67810 */ /* 0x000fe40007ffe0ff */
[----:B0-----:R-:W-:Y:S02]  /*0c90*/  SHF.L.U32 R229, R24, 0x10, RZ ;  /* 0x0000001018e57819 */ /* 0x001fe400000006ff */
[----:B--2---:R-:W-:-:S02]  /*0ca0*/  SHF.L.U32 R0, R160, 0x10, RZ ;  /* 0x00000010a0007819 */ /* 0x004fc400000006ff */
[----:B------:R-:W-:Y:S02]  /*0cb0*/  SHF.L.U32 R2, R161, 0x10, RZ ;  /* 0x00000010a1027819 */ /* 0x000fe400000006ff */
[----:B------:R-:W-:Y:S01]  /*0cc0*/  PRMT R160, R160, 0x7632, R160 ;  /* 0x00007632a0a07816 */ /* 0x000fe200000000a0 */
[----:B------:R-:W-:Y:S01]  /*0cd0*/  FADD.FTZ R0, -R245, R0 ;  /* 0x00000000f5007221 */ /* 0x000fe20000010100 */
[----:B------:R-:W-:Y:S01]  /*0ce0*/  SHF.L.U32 R202, R163, 0x10, RZ ;  /* 0x00000010a3ca7819 */ /* 0x000fe200000006ff */
[----:B------:R-:W-:Y:S01]  /*0cf0*/  FADD.FTZ R2, -R245, R2 ;  /* 0x00000002f5027221 */ /* 0x000fe20000010100 */
[----:B------:R-:W-:Y:S01]  /*0d00*/  SHF.L.U32 R160, R160, 0x10, RZ ;  /* 0x00000010a0a07819 */ /* 0x000fe200000006ff */
[C---:B-----5:R-:W-:Y:S01]  /*0d10*/  FMUL.FTZ R3, R185.reuse, R0 ;  /* 0x00000000b9037220 */ /* 0x060fe20000410000 */
[----:B---3--:R-:W-:Y:S01]  /*0d20*/  SHF.L.U32 R5, R164, 0x10, RZ ;  /* 0x00000010a4057819 */ /* 0x008fe200000006ff */
[----:B------:R-:W-:Y:S01]  /*0d30*/  FMUL.FTZ R7, R185, R2 ;  /* 0x00000002b9077220 */ /* 0x000fe20000410000 */
[----:B------:R-:W-:Y:S01]  /*0d40*/  SHF.L.U32 R0, R162, 0x10, RZ ;  /* 0x00000010a2007819 */ /* 0x000fe200000006ff */
[----:B------:R-:W-:Y:S01]  /*0d50*/  FADD.FTZ R202, -R245, R202 ;  /* 0x000000caf5ca7221 */ /* 0x000fe20000010100 */
[----:B------:R-:W-:Y:S01]  /*0d60*/  SHF.L.U32 R2, R53, 0x10, RZ ;  /* 0x0000001035027819 */ /* 0x000fe200000006ff */
[----:B------:R-:W-:Y:S01]  /*0d70*/  FADD.FTZ R104, R104, R5 ;  /* 0x0000000568687221 */ /* 0x000fe20000010000 */
[-C--:B------:R-:W-:Y:S01]  /*0d80*/  FFMA.FTZ R72, R3, R5.reuse, R72 ;  /* 0x0000000503487223 */ /* 0x080fe20000010048 */
[----:B------:R-:W-:Y:S01]  /*0d90*/  FMUL.FTZ R4, R4, R5 ;  /* 0x0000000504047220 */ /* 0x000fe20000410000 */
[----:B------:R-:W-:Y:S01]  /*0da0*/  SHF.L.U32 R5, R165, 0x10, RZ ;  /* 0x00000010a5057819 */ /* 0x000fe200000006ff */
[C---:B------:R-:W-:Y:S01]  /*0db0*/  FADD.FTZ R0, -R245.reuse, R0 ;  /* 0x00000000f5007221 */ /* 0x040fe20000010100 */
[----:B------:R-:W-:Y:S01]  /*0dc0*/  SHF.L.U32 R187, R166, 0x10, RZ ;  /* 0x00000010a6bb7819 */ /* 0x000fe200000006ff */
[----:B------:R-:W-:Y:S01]  /*0dd0*/  FADD.FTZ R160, -R245, R160 ;  /* 0x000000a0f5a07221 */ /* 0x000fe20000010100 */
[----:B------:R-:W-:Y:S01]  /*0de0*/  SHF.L.U32 R201, R167, 0x10, RZ ;  /* 0x00000010a7c97819 */ /* 0x000fe200000006ff */
[----:B------:R-:W-:Y:S01]  /*0df0*/  FADD.FTZ R106, R106, R5 ;  /* 0x000000056a6a7221 */ /* 0x000fe20000010000 */
[-C--:B------:R-:W-:Y:S01]  /*0e00*/  FFMA.FTZ R74, R7, R5.reuse, R74 ;  /* 0x00000005074a7223 */ /* 0x080fe2000001004a */
[----:B------:R-:W-:Y:S01]  /*0e10*/  FMUL.FTZ R2, R2, R5 ;  /* 0x0000000502027220 */ /* 0x000fe20000410000 */
[C---:B------:R-:W-:Y:S01]  /*0e20*/  FMUL.FTZ R5, R185.reuse, R0 ;  /* 0x00000000b9057220 */ /* 0x040fe20000410000 */
[----:B------:R-:W-:Y:S01]  /*0e30*/  SHF.L.U32 R0, R54, 0x10, RZ ;  /* 0x0000001036007819 */ /* 0x000fe200000006ff */
[----:B------:R-:W-:Y:S01]  /*0e40*/  FADD.FTZ R108, R108, R187 ;  /* 0x000000bb6c6c7221 */ /* 0x000fe20000010000 */
[----:B------:R-:W-:Y:S01]  /*0e50*/  FMUL.FTZ R189, R185, R202 ;  /* 0x000000cab9bd7220 */ /* 0x000fe20000410000 */
[-C--:B------:R-:W-:Y:S01]  /*0e60*/  FFMA.FTZ R76, R5, R187.reuse, R76 ;  /* 0x000000bb054c7223 */ /* 0x080fe2000001004c */
[----:B------:R-:W-:Y:S01]  /*0e70*/  PRMT R161, R161, 0x7632, R161 ;  /* 0x00007632a1a17816 */ /* 0x000fe200000000a1 */
[----:B------:R-:W-:Y:S01]  /*0e80*/  FMUL.FTZ R0, R0, R187 ;  /* 0x000000bb00007220 */ /* 0x000fe20000410000 */
[----:B------:R-:W-:Y:S01]  /*0e90*/  SHF.L.U32 R187, R55, 0x10, RZ ;  /* 0x0000001037bb7819 */ /* 0x000fe200000006ff */
[----:B------:R-:W-:Y:S01]  /*0ea0*/  FMUL.FTZ R202, R185, R160 ;  /* 0x000000a0b9ca7220 */ /* 0x000fe20000410000 */
[----:B------:R-:W-:Y:S01]  /*0eb0*/  PRMT R164, R164, 0x7632, R164 ;  /* 0x00007632a4a47816 */ /* 0x000fe200000000a4 */
[----:B------:R-:W-:Y:S01]  /*0ec0*/  FADD.FTZ R110, R110, R201 ;  /* 0x000000c96e6e7221 */ /* 0x000fe20000010000 */
[-C--:B------:R-:W-:Y:S01]  /*0ed0*/  FFMA.FTZ R78, R189, R201.reuse, R78 ;  /* 0x000000c9bd4e7223 */ /* 0x080fe2000001004e */
[----:B------:R-:W-:Y:S01]  /*0ee0*/  FMUL.FTZ R187, R187, R201 ;  /* 0x000000c9bbbb7220 */ /* 0x000fe20000410000 */
[----:B------:R-:W-:Y:S01]  /*0ef0*/  SHF.L.U32 R160, R161, 0x10, RZ ;  /* 0x00000010a1a07819 */ /* 0x000fe200000006ff */
[----:B------:R-:W-:Y:S01]  /*0f00*/  FFMA.FTZ R161, R3, R4, RZ ;  /* 0x0000000403a17223 */ /* 0x000fe200000100ff */
[----:B------:R-:W-:-:S02]  /*0f10*/  SHF.L.U32 R164, R164, 0x10, RZ ;  /* 0x00000010a4a47819 */ /* 0x000fc400000006ff */
[----:B------:R-:W-:Y:S01]  /*0f20*/  SHF.L.U32 R201, R23, 0x10, RZ ;  /* 0x0000001017c97819 */ /* 0x000fe200000006ff */
[----:B------:R-:W-:Y:S01]  /*0f30*/  FADD.FTZ R160, -R245, R160 ;  /* 0x000000a0f5a07221 */ /* 0x000fe20000010100 */
[----:B------:R-:W-:Y:S01]  /*0f40*/  PRMT R162, R162, 0x7632, R162 ;  /* 0x00007632a2a27816 */ /* 0x000fe200000000a2 */
[----:B------:R-:W-:Y:S01]  /*0f50*/  FADD.FTZ R105, R105, R164 ;  /* 0x000000a469697221 */ /* 0x000fe20000010000 */
[----:B------:R-:W-:Y:S01]  /*0f60*/  PRMT R165, R165, 0x7632, R165 ;  /* 0x00007632a5a57816 */ /* 0x000fe200000000a5 */
[-C--:B------:R-:W-:Y:S01]  /*0f70*/  FFMA.FTZ R73, R202, R164.reuse, R73 ;  /* 0x000000a4ca497223 */ /* 0x080fe20000010049 */
[----:B------:R-:W-:Y:S01]  /*0f80*/  FMUL.FTZ R201, R201, R164 ;  /* 0x000000a4c9c97220 */ /* 0x000fe20000410000 */
[----:B------:R-:W-:Y:S01]  /*0f90*/  SHF.L.U32 R164, R162, 0x10, RZ ;  /* 0x00000010a2a47819 */ /* 0x000fe200000006ff */
[----:B------:R-:W-:Y:S01]  /*0fa0*/  FMUL.FTZ R230, R185, R160 ;  /* 0x000000a0b9e67220 */ /* 0x000fe20000410000 */
[----:B------:R-:W-:Y:S01]  /*0fb0*/  SHF.L.U32 R162, R165, 0x10, RZ ;  /* 0x00000010a5a27819 */ /* 0x000fe200000006ff */
[----:B------:R-:W-:Y:S01]  /*0fc0*/  FADD.FTZ R160, RZ, R4 ;  /* 0x00000004ffa07221 */ /* 0x000fe20000010000 */
[----:B------:R-:W-:Y:S01]  /*0fd0*/  PRMT R166, R166, 0x7632, R166 ;  /* 0x00007632a6a67816 */ /* 0x000fe200000000a6 */
[----:B------:R-:W-:Y:S01]  /*0fe0*/  FADD.FTZ R164, -R245, R164 ;  /* 0x000000a4f5a47221 */ /* 0x000fe20000010100 */
[----:B------:R-:W-:Y:S01]  /*0ff0*/  PRMT R167, R167, 0x7632, R167 ;  /* 0x00007632a7a77816 */ /* 0x000fe200000000a7 */
[--C-:B------:R-:W-:Y:S01]  /*1000*/  FADD.FTZ R107, R107, R162.reuse ;  /* 0x000000a26b6b7221 */ /* 0x100fe20000010000 */
[-C--:B------:R-:W-:Y:S01]  /*1010*/  FFMA.FTZ R75, R230, R162.reuse, R75 ;  /* 0x000000a2e64b7223 */ /* 0x080fe2000001004b */
[----:B------:R-:W-:Y:S01]  /*1020*/  FMUL.FTZ R229, R229, R162 ;  /* 0x000000a2e5e57220 */ /* 0x000fe20000410000 */
[----:B------:R-:W-:Y:S01]  /*1030*/  PRMT R162, R163, 0x7632, R162 ;  /* 0x00007632a3a27816 */ /* 0x000fe200000000a2 */
[----:B------:R-:W-:Y:S01]  /*1040*/  FADD.FTZ R163, R160, R201 ;  /* 0x000000c9a0a37221 */ /* 0x000fe20000010000 */
[----:B------:R-:W-:Y:S01]  /*1050*/  FFMA.FTZ R160, R202, R201, R161 ;  /* 0x000000c9caa07223 */ /* 0x000fe200000100a1 */
[----:B------:R-:W-:Y:S01]  /*1060*/  FMUL.FTZ R228, R185, R164 ;  /* 0x000000a4b9e47220 */ /* 0x000fe20000410000 */
[----:B------:R-:W-:Y:S01]  /*1070*/  SHF.L.U32 R164, R162, 0x10, RZ ;  /* 0x00000010a2a47819 */ /* 0x000fe200000006ff */
[----:B------:R-:W-:Y:S01]  /*1080*/  FADD.FTZ R162, R163, R2 ;  /* 0x00000002a3a27221 */ /* 0x000fe20000010000 */
[----:B------:R-:W-:Y:S01]  /*1090*/  FFMA.FTZ R161, R7, R2, R160 ;  /* 0x0000000207a17223 */ /* 0x000fe200000100a0 */
[----:B------:R-:W-:-:S02]  /*10a0*/  SHF.L.U32 R166, R166, 0x10, RZ ;  /* 0x00000010a6a67819 */ /* 0x000fc400000006ff */
[----:B------:R-:W-:Y:S01]  /*10b0*/  FADD.FTZ R163, R162, R229 ;  /* 0x000000e5a2a37221 */ /* 0x000fe20000010000 */
[----:B------:R-:W-:Y:S01]  /*10c0*/  FFMA.FTZ R160, R230, R229, R161 ;  /* 0x000000e5e6a07223 */ /* 0x000fe200000100a1 */
[----:B------:R-:W-:Y:S01]  /*10d0*/  FADD.FTZ R164, -R245, R164 ;  /* 0x000000a4f5a47221 */ /* 0x000fe20000010100 */
[----:B------:R-:W-:Y:S01]  /*10e0*/  FMUL.FTZ R226, R226, R166 ;  /* 0x000000a6e2e27220 */ /* 0x000fe20000410000 */
[----:B------:R-:W-:Y:S01]  /*10f0*/  FADD.FTZ R163, R163, R0 ;  /* 0x00000000a3a37221 */ /* 0x000fe20000010000 */
[----:B------:R-:W-:Y:S01]  /*1100*/  FFMA.FTZ R161, R5, R0, R160 ;  /* 0x0000000005a17223 */ /* 0x000fe200000100a0 */
[----:B------:R-:W-:Y:S01]  /*1110*/  FADD.FTZ R109, R109, R166 ;  /* 0x000000a66d6d7221 */ /* 0x000fe20000010000 */
[C---:B------:R-:W-:Y:S01]  /*1120*/  FFMA.FTZ R77, R228.reuse, R166, R77 ;  /* 0x000000a6e44d7223 */ /* 0x040fe2000001004d */
[----:B------:R-:W-:Y:S01]  /*1130*/  SHF.L.U32 R166, R167, 0x10, RZ ;  /* 0x00000010a7a67819 */ /* 0x000fe200000006ff */
[----:B------:R-:W-:Y:S01]  /*1140*/  FADD.FTZ R160, R163, R226 ;  /* 0x000000e2a3a07221 */ /* 0x000fe20000010000 */
[----:B------:R-:W-:Y:S01]  /*1150*/  FFMA.FTZ R162, R228, R226, R161 ;  /* 0x000000e2e4a27223 */ /* 0x000fe200000100a1 */
[----:B------:R-:W-:-:S02]  /*1160*/  FMUL.FTZ R242, R185, R164 ;  /* 0x000000a4b9f27220 */ /* 0x000fc40000410000 */
[-C--:B------:R-:W-:Y:S01]  /*1170*/  FMUL.FTZ R241, R241, R166.reuse ;  /* 0x000000a6f1f17220 */ /* 0x080fe20000410000 */
[----:B------:R-:W-:Y:S01]  /*1180*/  FADD.FTZ R160, R160, R187 ;  /* 0x000000bba0a07221 */ /* 0x000fe20000010000 */
[----:B------:R-:W-:Y:S01]  /*1190*/  FFMA.FTZ R161, R189, R187, R162 ;  /* 0x000000bbbda17223 */ /* 0x000fe200000100a2 */
[----:B------:R-:W-:Y:S01]  /*11a0*/  FADD.FTZ R111, R111, R166 ;  /* 0x000000a66f6f7221 */ /* 0x000fe20000010000 */
[----:B------:R-:W-:Y:S01]  /*11b0*/  FFMA.FTZ R79, R242, R166, R79 ;  /* 0x000000a6f24f7223 */ /* 0x000fe2000001004f */
[----:B------:R-:W-:Y:S01]  /*11c0*/  FADD.FTZ R249, R160, R241 ;  /* 0x000000f1a0f97221 */ /* 0x000fe20000010000 */
[----:B------:R-:W-:-:S07]  /*11d0*/  FFMA.FTZ R248, R242, R241, R161 ;  /* 0x000000f1f2f87223 */ /* 0x000fce00000100a1 */
.L_x_66:
[----:B----4-:R-:W-:Y:S05]  /*11e0*/  BSYNC.RECONVERGENT B1 ;  /* 0x0000000000017941 */ /* 0x010fea0003800200 */
.L_x_65:
        /* <DEDUP_REMOVED lines=10> */
[----:B------:R-:W0:Y:S02]  /*1290*/  @P0 LDC.64 R170, c[0x0][0x438] ;  /* 0x00010e00ffaa0b82 */ /* 0x000e240000000a00 */
[----:B0-----:R-:W-:-:S05]  /*12a0*/  @P0 IMAD.WIDE.U32 R170, R246, 0x10, R170 ;  /* 0x00000010f6aa0825 */ /* 0x001fca00078e00aa */
[----:B------:R0:W5:Y:S01]  /*12b0*/  @P0 LDG.E.128 R48, desc[UR10][R170.64] ;  /* 0x0000000aaa300981 */ /* 0x000162000c1e1d00 */
[----:B------:R-:W-:Y:S02]  /*12c0*/  SHF.L.U32 R227, R20, 0x10, RZ ;  /* 0x0000001014e37819 */ /* 0x000fe400000006ff */
[----:B------:R-:W-:Y:S02]  /*12d0*/  SHF.L.U32 R225, R21, 0x10, RZ ;  /* 0x0000001015e17819 */ /* 0x000fe400000006ff */
[----:B------:R-:W-:Y:S02]  /*12e0*/  SHF.L.U32 R239, R22, 0x10, RZ ;  /* 0x0000001016ef7819 */ /* 0x000fe400000006ff */
[----:B------:R-:W-:Y:S02]  /*12f0*/  IADD3 R247, PT, PT, R247, 0x80, RZ ;  /* 0x00000080f7f77810 */ /* 0x000fe40007ffe0ff */
[----:B------:R-:W-:Y:S02]  /*1300*/  IADD3 R246, PT, PT, R246, 0x80, RZ ;  /* 0x00000080f6f67810 */ /* 0x000fe40007ffe0ff */
[----:B0-----:R-:W-:-:S02]  /*1310*/  SHF.L.U32 R170, R57, 0x10, RZ ;  /* 0x0000001039aa7819 */ /* 0x001fc400000006ff */
[C---:B--2---:R-:W-:Y:S02]  /*1320*/  SHF.L.U32 R168, R160.reuse, 0x10, RZ ;  /* 0x00000010a0a87819 */ /* 0x044fe400000006ff */
[----:B------:R-:W-:Y:S02]  /*1330*/  SHF.L.U32 R172, R161, 0x10, RZ ;  /* 0x00000010a1ac7819 */ /* 0x000fe400000006ff */
[----:B------:R-:W-:Y:S01]  /*1340*/  PRMT R160, R160, 0x7632, R160 ;  /* 0x00007632a0a07816 */ /* 0x000fe200000000a0 */
[----:B------:R-:W-:Y:S01]  /*1350*/  FADD.FTZ R168, -R245, R168 ;  /* 0x000000a8f5a87221 */ /* 0x000fe20000010100 */
[----:B------:R-:W-:Y:S01]  /*1360*/  SHF.L.U32 R188, R163, 0x10, RZ ;  /* 0x00000010a3bc7819 */ /* 0x000fe200000006ff */
[----:B------:R-:W-:Y:S01]  /*1370*/  FADD.FTZ R172, -R245, R172 ;  /* 0x000000acf5ac7221 */ /* 0x000fe20000010100 */
[----:B---3--:R-:W-:Y:S01]  /*1380*/  SHF.L.U32 R169, R164, 0x10, RZ ;  /* 0x00000010a4a97819 */ /* 0x008fe200000006ff */
[----:B-----5:R-:W-:Y:S01]  /*1390*/  FMUL.FTZ R31, R185, R168 ;  /* 0x000000a8b91f7220 */ /* 0x020fe20000410000 */
[----:B------:R-:W-:Y:S01]  /*13a0*/  SHF.L.U32 R168, R56, 0x10, RZ ;  /* 0x0000001038a87819 */ /* 0x000fe200000006ff */
[----:B------:R-:W-:Y:S01]  /*13b0*/  FADD.FTZ R188, -R245, R188 ;  /* 0x000000bcf5bc7221 */ /* 0x000fe20000010100 */
[----:B------:R-:W-:Y:S01]  /*13c0*/  SHF.L.U32 R171, R165, 0x10, RZ ;  /* 0x00000010a5ab7819 */ /* 0x000fe200000006ff */
[----:B------:R-:W-:Y:S01]  /*13d0*/  FADD.FTZ R44, R44, R169 ;  /* 0x000000a92c2c7221 */ /* 0x000fe20000010000 */
[-C--:B------:R-:W-:Y:S01]  /*13e0*/  FFMA.FTZ R40, R31, R169.reuse, R40 ;  /* 0x000000a91f287223 */ /* 0x080fe20000010028 */
[----:B------:R-:W-:Y:S01]  /*13f0*/  FMUL.FTZ R168, R168, R169 ;  /* 0x000000a9a8a87220 */ /* 0x000fe20000410000 */
[----:B------:R-:W-:Y:S01]  /*1400*/  FMUL.FTZ R169, R185, R172 ;  /* 0x000000acb9a97220 */ /* 0x000fe20000410000 */
[----:B------:R-:W-:Y:S01]  /*1410*/  SHF.L.U32 R172, R162, 0x10, RZ ;  /* 0x00000010a2ac7819 */ /* 0x000fe200000006ff */
[----:B------:R-:W-:Y:S01]  /*1420*/  FADD.FTZ R46, R46, R171 ;  /* 0x000000ab2e2e7221 */ /* 0x000fe20000010000 */
[----:B------:R-:W-:Y:S01]  /*1430*/  SHF.L.U32 R160, R160, 0x10, RZ ;  /* 0x00000010a0a07819 */ /* 0x000fe200000006ff */
[-C--:B------:R-:W-:Y:S01]  /*1440*/  FFMA.FTZ R42, R169, R171.reuse, R42 ;  /* 0x000000aba92a7223 */ /* 0x080fe2000001002a */
[----:B------:R-:W-:Y:S01]  /*1450*/  FMUL.FTZ R170, R170, R171 ;  /* 0x000000abaaaa7220 */ /* 0x000fe20000410000 */
[C---:B------:R-:W-:Y:S01]  /*1460*/  FADD.FTZ R172, -R245.reuse, R172 ;  /* 0x000000acf5ac7221 */ /* 0x040fe20000010100 */
[----:B------:R-:W-:Y:S01]  /*1470*/  SHF.L.U32 R191, R166, 0x10, RZ ;  /* 0x00000010a6bf7819 */ /* 0x000fe200000006ff */
[----:B------:R-:W-:Y:S01]  /*1480*/  FADD.FTZ R160, -R245, R160 ;  /* 0x000000a0f5a07221 */ /* 0x000fe20000010100 */
[----:B------:R-:W-:Y:S01]  /*1490*/  PRMT R161, R161, 0x7632, R161 ;  /* 0x00007632a1a17816 */ /* 0x000fe200000000a1 */
[C---:B------:R-:W-:Y:S01]  /*14a0*/  FMUL.FTZ R171, R185.reuse, R172 ;  /* 0x000000acb9ab7220 */ /* 0x040fe20000410000 */
[----:B------:R-:W-:Y:S01]  /*14b0*/  SHF.L.U32 R172, R58, 0x10, RZ ;  /* 0x000000103aac7819 */ /* 0x000fe200000006ff */
[----:B------:R-:W-:Y:S01]  /*14c0*/  FMUL.FTZ R200, R185, R160 ;  /* 0x000000a0b9c87220 */ /* 0x000fe20000410000 */
[----:B------:R-:W-:Y:S01]  /*14d0*/  SHF.L.U32 R160, R161, 0x10, RZ ;  /* 0x00000010a1a07819 */ /* 0x000fe200000006ff */
[----:B------:R-:W-:Y:S01]  /*14e0*/  FADD.FTZ R36, R36, R191 ;  /* 0x000000bf24247221 */ /* 0x000fe20000010000 */
[-C--:B------:R-:W-:Y:S01]  /*14f0*/  FFMA.FTZ R32, R171, R191.reuse, R32 ;  /* 0x000000bfab207223 */ /* 0x080fe20000010020 */
[----:B------:R-:W-:Y:S01]  /*1500*/  FMUL.FTZ R172, R172, R191 ;  /* 0x000000bfacac7220 */ /* 0x000fe20000410000 */
[----:B------:R-:W-:Y:S01]  /*1510*/  FMUL.FTZ R191, R185, R188 ;  /* 0x000000bcb9bf7220 */ /* 0x000fe20000410000 */
[----:B------:R-:W-:Y:S01]  /*1520*/  SHF.L.U32 R199, R167, 0x10, RZ ;  /* 0x00000010a7c77819 */ /* 0x000fe200000006ff */
[----:B------:R-:W-:Y:S01]  /*1530*/  FADD.FTZ R222, -R245, R160 ;  /* 0x000000a0f5de7221 */ /* 0x000fe20000010100 */
[----:B------:R-:W-:Y:S01]  /*1540*/  SHF.L.U32 R188, R59, 0x10, RZ ;  /* 0x000000103bbc7819 */ /* 0x000fe200000006ff */
[----:B------:R-:W-:Y:S01]  /*1550*/  FFMA.FTZ R161, R31, R168, R248 ;  /* 0x000000a81fa17223 */ /* 0x000fe200000100f8 */
[----:B------:R-:W-:Y:S01]  /*1560*/  PRMT R162, R162, 0x7632, R162 ;  /* 0x00007632a2a27816 */ /* 0x000fe200000000a2 */
[----:B------:R-:W-:Y:S01]  /*1570*/  FADD.FTZ R38, R38, R199 ;  /* 0x000000c726267221 */ /* 0x000fe20000010000 */
[----:B------:R-:W-:Y:S01]  /*1580*/  PRMT R165, R165, 0x7632, R165 ;  /* 0x00007632a5a57816 */ /* 0x000fe200000000a5 */
[-C--:B------:R-:W-:Y:S01]  /*1590*/  FFMA.FTZ R34, R191, R199.reuse, R34 ;  /* 0x000000c7bf227223 */ /* 0x080fe20000010022 */
[----:B------:R-:W-:Y:S01]  /*15a0*/  PRMT R164, R164, 0x7632, R164 ;  /* 0x00007632a4a47816 */ /* 0x000fe200000000a4 */
[----:B------:R-:W-:Y:S01]  /*15b0*/  FMUL.FTZ R188, R188, R199 ;  /* 0x000000c7bcbc7220 */ /* 0x000fe20000410000 */
[----:B------:R-:W-:Y:S01]  /*15c0*/  SHF.L.U32 R162, R162, 0x10, RZ ;  /* 0x00000010a2a27819 */ /* 0x000fe200000006ff */
[----:B------:R-:W-:Y:S01]  /*15d0*/  FMUL.FTZ R222, R185, R222 ;  /* 0x000000deb9de7220 */ /* 0x000fe20000410000 */
[----:B------:R-:W-:-:S02]  /*15e0*/  SHF.L.U32 R160, R165, 0x10, RZ ;  /* 0x00000010a5a07819 */ /* 0x000fc400000006ff */
[----:B------:R-:W-:Y:S01]  /*15f0*/  SHF.L.U32 R164, R164, 0x10, RZ ;  /* 0x00000010a4a47819 */ /* 0x000fe200000006ff */
[----:B------:R-:W-:Y:S01]  /*1600*/  FADD.FTZ R162, -R245, R162 ;  /* 0x000000a2f5a27221 */ /* 0x000fe20000010100 */
[----:B------:R-:W-:Y:S01]  /*1610*/  SHF.L.U32 R199, R19, 0x10, RZ ;  /* 0x0000001013c77819 */ /* 0x000fe200000006ff */
[----:B------:R-:W-:Y:S01]  /*1620*/  FADD.FTZ R47, R47, R160 ;  /* 0x000000a02f2f7221 */ /* 0x000fe20000010000 */
[----:B------:R-:W-:Y:S01]  /*1630*/  PRMT R166, R166, 0x7632, R166 ;  /* 0x00007632a6a67816 */ /* 0x000fe200000000a6 */
[-C--:B------:R-:W-:Y:S01]  /*1640*/  FFMA.FTZ R43, R222, R160.reuse, R43 ;  /* 0x000000a0de2b7223 */ /* 0x080fe2000001002b */
[----:B------:R-:W-:Y:S01]  /*1650*/  FMUL.FTZ R227, R227, R160 ;  /* 0x000000a0e3e37220 */ /* 0x000fe20000410000 */
[----:B------:R-:W-:Y:S01]  /*1660*/  FMUL.FTZ R199, R199, R164 ;  /* 0x000000a4c7c77220 */ /* 0x000fe20000410000 */
[----:B------:R-:W-:Y:S01]  /*1670*/  FADD.FTZ R160, R249, R168 ;  /* 0x000000a8f9a07221 */ /* 0x000fe20000010000 */
[----:B------:R-:W-:Y:S01]  /*1680*/  SHF.L.U32 R166, R166, 0x10, RZ ;  /* 0x00000010a6a67819 */ /* 0x000fe200000006ff */
[----:B------:R-:W-:Y:S01]  /*1690*/  FMUL.FTZ R220, R185, R162 ;  /* 0x000000a2b9dc7220 */ /* 0x000fe20000410000 */
[----:B------:R-:W-:Y:S01]  /*16a0*/  PRMT R162, R163, 0x7632, R162 ;  /* 0x00007632a3a27816 */ /* 0x000fe200000000a2 */
[----:B------:R-:W-:Y:S01]  /*16b0*/  FADD.FTZ R163, R160, R199 ;  /* 0x000000c7a0a37221 */ /* 0x000fe20000010000 */
[----:B------:R-:W-:Y:S01]  /*16c0*/  FFMA.FTZ R160, R200, R199, R161 ;  /* 0x000000c7c8a07223 */ /* 0x000fe200000100a1 */
[----:B------:R-:W-:Y:S01]  /*16d0*/  FADD.FTZ R37, R37, R166 ;  /* 0x000000a625257221 */ /* 0x000fe20000010000 */
[-C--:B------:R-:W-:Y:S01]  /*16e0*/  FFMA.FTZ R33, R220, R166.reuse, R33 ;  /* 0x000000a6dc217223 */ /* 0x080fe20000010021 */
[----:B------:R-:W-:Y:S01]  /*16f0*/  FMUL.FTZ R225, R225, R166 ;  /* 0x000000a6e1e17220 */ /* 0x000fe20000410000 */
[----:B------:R-:W-:Y:S01]  /*1700*/  SHF.L.U32 R166, R162, 0x10, RZ ;  /* 0x00000010a2a67819 */ /* 0x000fe200000006ff */
[----:B------:R-:W-:Y:S01]  /*1710*/  FADD.FTZ R162, R163, R170 ;  /* 0x000000aaa3a27221 */ /* 0x000fe20000010000 */
[----:B------:R-:W-:Y:S01]  /*1720*/  FFMA.FTZ R161, R169, R170, R160 ;  /* 0x000000aaa9a17223 */ /* 0x000fe200000100a0 */
[----:B------:R-:W-:Y:S01]  /*1730*/  PRMT R167, R167, 0x7632, R167 ;  /* 0x00007632a7a77816 */ /* 0x000fe200000000a7 */
[----:B------:R-:W-:Y:S01]  /*1740*/  FADD.FTZ R45, R45, R164 ;  /* 0x000000a42d2d7221 */ /* 0x000fe20000010000 */
[----:B------:R-:W-:Y:S01]  /*1750*/  FADD.FTZ R163, R162, R227 ;  /* 0x000000e3a2a37221 */ /* 0x000fe20000010000 */
[----:B------:R-:W-:Y:S01]  /*1760*/  FFMA.FTZ R160, R222, R227, R161 ;  /* 0x000000e3dea07223 */ /* 0x000fe200000100a1 */
[----:B------:R-:W-:Y:S01]  /*1770*/  FFMA.FTZ R41, R200, R164, R41 ;  /* 0x000000a4c8297223 */ /* 0x000fe20000010029 */
[----:B------:R-:W-:Y:S01]  /*1780*/  SHF.L.U32 R164, R167, 0x10, RZ ;  /* 0x00000010a7a47819 */ /* 0x000fe200000006ff */
[----:B------:R-:W-:Y:S01]  /*1790*/  FADD.FTZ R162, R163, R172 ;  /* 0x000000aca3a27221 */ /* 0x000fe20000010000 */
[----:B------:R-:W-:Y:S01]  /*17a0*/  FFMA.FTZ R161, R171, R172, R160 ;  /* 0x000000acaba17223 */ /* 0x000fe200000100a0 */
[----:B------:R-:W-:-:S02]  /*17b0*/  FADD.FTZ R166, -R245, R166 ;  /* 0x000000a6f5a67221 */ /* 0x000fc40000010100 */
[----:B------:R-:W-:Y:S01]  /*17c0*/  FADD.FTZ R163, R162, R225 ;  /* 0x000000e1a2a37221 */ /* 0x000fe20000010000 */
[----:B------:R-:W-:Y:S01]  /*17d0*/  FFMA.FTZ R160, R220, R225, R161 ;  /* 0x000000e1dca07223 */ /* 0x000fe200000100a1 */
[----:B------:R-:W-:Y:S01]  /*17e0*/  FMUL.FTZ R236, R185, R166 ;  /* 0x000000a6b9ec7220 */ /* 0x000fe20000410000 */
[----:B------:R-:W-:Y:S01]  /*17f0*/  FMUL.FTZ R239, R239, R164 ;  /* 0x000000a4efef7220 */ /* 0x000fe20000410000 */
[----:B------:R-:W-:Y:S01]  /*1800*/  FADD.FTZ R162, R163, R188 ;  /* 0x000000bca3a27221 */ /* 0x000fe20000010000 */
[----:B------:R-:W-:Y:S01]  /*1810*/  FFMA.FTZ R161, R191, R188, R160 ;  /* 0x000000bcbfa17223 */ /* 0x000fe200000100a0 */
[----:B------:R-:W-:Y:S01]  /*1820*/  FADD.FTZ R39, R39, R164 ;  /* 0x000000a427277221 */ /* 0x000fe20000010000 */
[----:B------:R-:W-:Y:S01]  /*1830*/  FFMA.FTZ R35, R236, R164, R35 ;  /* 0x000000a4ec237223 */ /* 0x000fe20000010023 */
[----:B------:R-:W-:Y:S01]  /*1840*/  FADD.FTZ R249, R162, R239 ;  /* 0x000000efa2f97221 */ /* 0x000fe20000010000 */
[----:B------:R-:W-:-:S07]  /*1850*/  FFMA.FTZ R248, R236, R239, R161 ;  /* 0x000000efecf87223 */ /* 0x000fce00000100a1 */
.L_x_68:
[----:B------:R-:W-:Y:S05]  /*1860*/  BSYNC.RECONVERGENT B1 ;  /* 0x0000000000017941 */ /* 0x000fea0003800200 */
.L_x_67:
        /* <DEDUP_REMOVED lines=103> */
.L_x_70:
[----:B------:R-:W-:Y:S05]  /*1ee0*/  BSYNC.RECONVERGENT B1 ;  /* 0x0000000000017941 */ /* 0x000fea0003800200 */
.L_x_69:
        /* <DEDUP_REMOVED lines=12> */
[----:B------:R-:W-:Y:S01]  /*1fb0*/  SHF.L.U32 R219, R12, 0x10, RZ ;  /* 0x000000100cdb7819 */ /* 0x000fe200000006ff */
[----:B0-----:R-:W-:-:S05]  /*1fc0*/  @P0 IMAD.WIDE.U32 R182, R246, 0x10, R182 ;  /* 0x00000010f6b60825 */ /* 0x001fca00078e00b6 */
[----:B------:R0:W5:Y:S01]  /*1fd0*/  @P0 LDG.E.128 R152, desc[UR10][R182.64] ;  /* 0x0000000ab6980981 */ /* 0x000162000c1e1d00 */
[----:B------:R-:W-:Y:S02]  /*1fe0*/  SHF.L.U32 R235, R14, 0x10, RZ ;  /* 0x000000100eeb7819 */ /* 0x000fe400000006ff */
[----:B------:R-:W-:Y:S02]  /*1ff0*/  IADD3 R247, PT, PT, R247, 0x80, RZ ;  /* 0x00000080f7f77810 */ /* 0x000fe40007ffe0ff */
[----:B------:R-:W-:Y:S02]  /*2000*/  IADD3 R246, PT, PT, R246, 0x80, RZ ;  /* 0x00000080f6f67810 */ /* 0x000fe40007ffe0ff */
[----:B0-----:R-:W-:Y:S02]  /*2010*/  SHF.L.U32 R182, R65, 0x10, RZ ;  /* 0x0000001041b67819 */ /* 0x001fe400000006ff */
[----:B--2---:R-:W-:Y:S02]  /*2020*/  SHF.L.U32 R180, R160, 0x10, RZ ;  /* 0x00000010a0b47819 */ /* 0x004fe400000006ff */
[----:B------:R-:W-:-:S02]  /*2030*/  SHF.L.U32 R184, R161, 0x10, RZ ;  /* 0x00000010a1b87819 */ /* 0x000fc400000006ff */
[----:B------:R-:W-:Y:S01]  /*2040*/  PRMT R160, R160, 0x7632, R160 ;  /* 0x00007632a0a07816 */ /* 0x000fe200000000a0 */
[----:B------:R-:W-:Y:S01]  /*2050*/  FADD.FTZ R180, -R245, R180 ;  /* 0x000000b4f5b47221 */ /* 0x000fe20000010100 */
[----:B------:R-:W-:Y:S01]  /*2060*/  PRMT R161, R161, 0x7632, R161 ;  /* 0x00007632a1a17816 */ /* 0x000fe200000000a1 */
[----:B------:R-:W-:Y:S01]  /*2070*/  FADD.FTZ R184, -R245, R184 ;  /* 0x000000b8f5b87221 */ /* 0x000fe20000010100 */
[----:B---3--:R-:W-:Y:S01]  /*2080*/  SHF.L.U32 R181, R164, 0x10, RZ ;  /* 0x00000010a4b57819 */ /* 0x008fe200000006ff */
[----:B-----5:R-:W-:Y:S01]  /*2090*/  FMUL.FTZ R179, R185, R180 ;  /* 0x000000b4b9b37220 */ /* 0x020fe20000410000 */
[----:B------:R-:W-:Y:S02]  /*20a0*/  SHF.L.U32 R180, R64, 0x10, RZ ;  /* 0x0000001040b47819 */ /* 0x000fe400000006ff */
        /* <DEDUP_REMOVED lines=8> */
[----:B------:R-:W-:Y:S01]  /*2130*/  FADD.FTZ R249, R249, R180 ;  /* 0x000000b4f9f97221 */ /* 0x000fe20000010000 */
[----:B------:R-:W-:Y:S01]  /*2140*/  SHF.L.U32 R192, R163, 0x10, RZ ;  /* 0x00000010a3c07819 */ /* 0x000fe200000006ff */
[----:B------:R-:W-:Y:S01]  /*2150*/  FADD.FTZ R184, -R245, R184 ;  /* 0x000000b8f5b87221 */ /* 0x000fe20000010100 */
[----:B------:R-:W-:Y:S01]  /*2160*/  FMUL.FTZ R196, R185, R160 ;  /* 0x000000a0b9c47220 */ /* 0x000fe20000410000 */
[----:B------:R-:W-:Y:S01]  /*2170*/  FADD.FTZ R122, R122, R183 ;  /* 0x000000b77a7a7221 */ /* 0x000fe20000010000 */
[-C--:B------:R-:W-:Y:S01]  /*2180*/  FFMA.FTZ R90, R181, R183.reuse, R90 ;  /* 0x000000b7b55a7223 */ /* 0x080fe2000001005a */
[----:B------:R-:W-:Y:S01]  /*2190*/  FMUL.FTZ R182, R182, R183 ;  /* 0x000000b7b6b67220 */ /* 0x000fe20000410000 */
[----:B------:R-:W-:Y:S01]  /*21a0*/  SHF.L.U32 R160, R161, 0x10, RZ ;  /* 0x00000010a1a07819 */ /* 0x000fe200000006ff */
[----:B------:R-:W-:Y:S01]  /*21b0*/  FMUL.FTZ R183, R185, R184 ;  /* 0x000000b8b9b77220 */ /* 0x000fe20000410000 */
[----:B------:R-:W-:Y:S01]  /*21c0*/  PRMT R164, R164, 0x7632, R164 ;  /* 0x00007632a4a47816 */ /* 0x000fe200000000a4 */
[C---:B------:R-:W-:Y:S01]  /*21d0*/  FADD.FTZ R192, -R245.reuse, R192 ;  /* 0x000000c0f5c07221 */ /* 0x040fe20000010100 */
        /* <DEDUP_REMOVED lines=8> */
[----:B------:R-:W-:Y:S01]  /*2260*/  SHF.L.U32 R164, R164, 0x10, RZ ;  /* 0x00000010a4a47819 */ /* 0x000fe200000006ff */
[----:B------:R-:W-:Y:S01]  /*2270*/  FMUL.FTZ R184, R184, R195 ;  /* 0x000000c3b8b87220 */ /* 0x000fe20000410000 */
[----:B------:R-:W-:Y:S01]  /*2280*/  SHF.L.U32 R162, R162, 0x10, RZ ;  /* 0x00000010a2a27819 */ /* 0x000fe200000006ff */
[----:B------:R-:W-:Y:S01]  /*2290*/  FMUL.FTZ R195, R185, R192 ;  /* 0x000000c0b9c37220 */ /* 0x000fe20000410000 */
[----:B------:R-:W-:Y:S01]  /*22a0*/  SHF.L.U32 R160, R165, 0x10, RZ ;  /* 0x00000010a5a07819 */ /* 0x000fe200000006ff */
[----:B------:R-:W-:Y:S01]  /*22b0*/  FMUL.FTZ R214, R185, R214 ;  /* 0x000000d6b9d67220 */ /* 0x000fe20000410000 */
[----:B------:R-:W-:Y:S01]  /*22c0*/  SHF.L.U32 R217, R167, 0x10, RZ ;  /* 0x00000010a7d97819 */ /* 0x000fe200000006ff */
[----:B------:R-:W-:Y:S01]  /*22d0*/  FMUL.FTZ R194, R194, R164 ;  /* 0x000000a4c2c27220 */ /* 0x000fe20000410000 */
[----:B------:R-:W-:Y:S01]  /*22e0*/  SHF.L.U32 R192, R67, 0x10, RZ ;  /* 0x0000001043c07819 */ /* 0x000fe200000006ff */
[----:B------:R-:W-:Y:S01]  /*22f0*/  FADD.FTZ R162, -R245, R162 ;  /* 0x000000a2f5a27221 */ /* 0x000fe20000010100 */
[----:B------:R-:W-:Y:S01]  /*2300*/  PRMT R166, R166, 0x7632, R166 ;  /* 0x00007632a6a67816 */ /* 0x000fe200000000a6 */
[----:B------:R-:W-:Y:S01]  /*2310*/  FADD.FTZ R123, R123, R160 ;  /* 0x000000a07b7b7221 */ /* 0x000fe20000010000 */
[-C--:B------:R-:W-:Y:S01]  /*2320*/  FFMA.FTZ R91, R214, R160.reuse, R91 ;  /* 0x000000a0d65b7223 */ /* 0x080fe2000001005b */
[----:B------:R-:W-:Y:S01]  /*2330*/  FMUL.FTZ R219, R219, R160 ;  /* 0x000000a0dbdb7220 */ /* 0x000fe20000410000 */
[----:B------:R-:W-:Y:S01]  /*2340*/  FADD.FTZ R126, R126, R217 ;  /* 0x000000d97e7e7221 */ /* 0x000fe20000010000 */
[-C--:B------:R-:W-:Y:S01]  /*2350*/  FFMA.FTZ R94, R195, R217.reuse, R94 ;  /* 0x000000d9c35e7223 */ /* 0x080fe2000001005e */
[----:B------:R-:W-:Y:S01]  /*2360*/  FMUL.FTZ R192, R192, R217 ;  /* 0x000000d9c0c07220 */ /* 0x000fe20000410000 */
[----:B------:R-:W-:Y:S01]  /*2370*/  FADD.FTZ R249, R249, R194 ;  /* 0x000000c2f9f97221 */ /* 0x000fe20000010000 */
[----:B------:R-:W-:Y:S01]  /*2380*/  FFMA.FTZ R160, R196, R194, R161 ;  /* 0x000000c2c4a07223 */ /* 0x000fe200000100a1 */
[----:B------:R-:W-:Y:S01]  /*2390*/  SHF.L.U32 R166, R166, 0x10, RZ ;  /* 0x00000010a6a67819 */ /* 0x000fe200000006ff */
[----:B------:R-:W-:Y:S01]  /*23a0*/  FMUL.FTZ R212, R185, R162 ;  /* 0x000000a2b9d47220 */ /* 0x000fe20000410000 */
[----:B------:R-:W-:Y:S01]  /*23b0*/  SHF.L.U32 R217, R13, 0x10, RZ ;  /* 0x000000100dd97819 */ /* 0x000fe200000006ff */
[----:B------:R-:W-:Y:S01]  /*23c0*/  FADD.FTZ R162, R249, R182 ;  /* 0x000000b6f9a27221 */ /* 0x000fe20000010000 */
[----:B------:R-:W-:Y:S01]  /*23d0*/  PRMT R163, R163, 0x7632, R163 ;  /* 0x00007632a3a37816 */ /* 0x000fe200000000a3 */
        /* <DEDUP_REMOVED lines=13> */
[----:B------:R-:W-:Y:S01]  /*24b0*/  FADD.FTZ R166, -R245, R166 ;  /* 0x000000a6f5a67221 */ /* 0x000fe20000010100 */
[----:B------:R-:W-:Y:S01]  /*24c0*/  FADD.FTZ R163, R162, R217 ;  /* 0x000000d9a2a37221 */ /* 0x000fe20000010000 */
[----:B------:R-:W-:-:S02]  /*24d0*/  FFMA.FTZ R160, R212, R217, R161 ;  /* 0x000000d9d4a07223 */ /* 0x000fc400000100a1 */
        /* <DEDUP_REMOVED lines=8> */
.L_x_72:
[----:B------:R-:W-:Y:S05]  /*2560*/  BSYNC.RECONVERGENT B1 ;  /* 0x0000000000017941 */ /* 0x000fea0003800200 */
.L_x_71:
        /* <DEDUP_REMOVED lines=10> */
[----:B------:R-:W-:Y:S01]  /*2610*/  SHF.L.U32 R215, R6, 0x10, RZ ;  /* 0x0000001006d77819 */ /* 0x000fe200000006ff */
[----:B0-----:R-:W-:-:S05]  /*2620*/  @P0 IMAD.WIDE.U32 R204, R246, 0x10, R204 ;  /* 0x00000010f6cc0825 */ /* 0x001fca00078e00cc */
[----:B------:R0:W5:Y:S01]  /*2630*/  @P0 LDG.E.128 R156, desc[UR10][R204.64] ;  /* 0x0000000acc9c0981 */ /* 0x000162000c1e1d00 */
[----:B------:R-:W-:Y:S02]  /*2640*/  SHF.L.U32 R213, R8, 0x10, RZ ;  /* 0x0000001008d57819 */ /* 0x000fe400000006ff */
[----:B------:R-:W-:Y:S02]  /*2650*/  SHF.L.U32 R233, R9, 0x10, RZ ;  /* 0x0000001009e97819 */ /* 0x000fe400000006ff */
[----:B------:R-:W-:Y:S02]  /*2660*/  SHF.L.U32 R231, R10, 0x10, RZ ;  /* 0x000000100ae77819 */ /* 0x000fe400000006ff */
[C---:B--2---:R-:W-:Y:S02]  /*2670*/  SHF.L.U32 R206, R160.reuse, 0x10, RZ ;  /* 0x00000010a0ce7819 */ /* 0x044fe400000006ff */
[----:B------:R-:W-:Y:S02]  /*2680*/  PRMT R203, R160, 0x7632, R203 ;  /* 0x00007632a0cb7816 */ /* 0x000fe400000000cb */
[----:B------:R-:W-:Y:S01]  /*2690*/  PRMT R207, R161, 0x7632, R207 ;  /* 0x00007632a1cf7816 */ /* 0x000fe200000000cf */
[----:B------:R-:W-:Y:S01]  /*26a0*/  FADD.FTZ R206, -R245, R206 ;  /* 0x000000cef5ce7221 */ /* 0x000fe20000010100 */
[----:B------:R-:W-:-:S02]  /*26b0*/  SHF.L.U32 R160, R161, 0x10, RZ ;  /* 0x00000010a1a07819 */ /* 0x000fc400000006ff */
[----:B------:R-:W-:Y:S01]  /*26c0*/  PRMT R161, R162, 0x7632, R161 ;  /* 0x00007632a2a17816 */ /* 0x000fe200000000a1 */
[----:B-----5:R-:W-:Y:S01]  /*26d0*/  FMUL.FTZ R211, R185, R206 ;  /* 0x000000ceb9d37220 */ /* 0x020fe20000410000 */
[----:B------:R-:W-:Y:S01]  /*26e0*/  PRMT R208, R163, 0x7632, R208 ;  /* 0x00007632a3d07816 */ /* 0x000fe200000000d0 */
[----:B------:R-:W-:Y:S01]  /*26f0*/  FADD.FTZ R160, -R245, R160 ;  /* 0x000000a0f5a07221 */ /* 0x000fe20000010100 */
[----:B------:R-:W-:Y:S02]  /*2700*/  SHF.L.U32 R238, R163, 0x10, RZ ;  /* 0x00000010a3ee7819 */ /* 0x000fe400000006ff */
[----:B------:R-:W-:Y:S01]  /*2710*/  SHF.L.U32 R240, R161, 0x10, RZ ;  /* 0x00000010a1f07819 */ /* 0x000fe200000006ff */
[----:B------:R-:W-:Y:S01]  /*2720*/  FMUL.FTZ R209, R185, R160 ;  /* 0x000000a0b9d17220 */ /* 0x000fe20000410000 */
[----:B0-----:R-:W-:Y:S01]  /*2730*/  SHF.L.U32 R204, R208, 0x10, RZ ;  /* 0x00000010d0cc7819 */ /* 0x001fe200000006ff */
[C---:B------:R-:W-:Y:S01]  /*2740*/  FADD.FTZ R208, -R245.reuse, R238 ;  /* 0x000000eef5d07221 */ /* 0x040fe20000010100 */
[----:B---3--:R-:W-:Y:S01]  /*2750*/  SHF.L.U32 R161, R164, 0x10, RZ ;  /* 0x00000010a4a17819 */ /* 0x008fe200000006ff */
[C---:B------:R-:W-:Y:S01]  /*2760*/  FADD.FTZ R240, -R245.reuse, R240 ;  /* 0x000000f0f5f07221 */ /* 0x040fe20000010100 */
[----:B------:R-:W-:Y:S01]  /*2770*/  SHF.L.U32 R206, R68, 0x10, RZ ;  /* 0x0000001044ce7819 */ /* 0x000fe200000006ff */
[----:B------:R-:W-:Y:S01]  /*2780*/  FADD.FTZ R238, -R245, R204 ;  /* 0x000000ccf5ee7221 */ /* 0x000fe20000010100 */
[----:B------:R-:W-:Y:S01]  /*2790*/  SHF.L.U32 R204, R69, 0x10, RZ ;  /* 0x0000001045cc7819 */ /* 0x000fe200000006ff */
[----:B------:R-:W-:Y:S01]  /*27a0*/  FADD.FTZ R128, R128, R161 ;  /* 0x000000a180807221 */ /* 0x000fe20000010000 */
[-C--:B------:R-:W-:Y:S01]  /*27b0*/  FFMA.FTZ R96, R211, R161.reuse, R96 ;  /* 0x000000a1d3607223 */ /* 0x080fe20000010060 */
[----:B------:R-:W-:Y:S01]  /*27c0*/  FMUL.FTZ R206, R206, R161 ;  /* 0x000000a1cece7220 */ /* 0x000fe20000410000 */
[----:B------:R-:W-:Y:S01]  /*27d0*/  SHF.L.U32 R161, R165, 0x10, RZ ;  /* 0x00000010a5a17819 */ /* 0x000fe200000006ff */
[C---:B------:R-:W-:Y:S01]  /*27e0*/  FMUL.FTZ R205, R185.reuse, R208 ;  /* 0x000000d0b9cd7220 */ /* 0x040fe20000410000 */
[----:B------:R-:W-:Y:S01]  /*27f0*/  SHF.L.U32 R162, R162, 0x10, RZ ;  /* 0x00000010a2a27819 */ /* 0x000fe200000006ff */
[----:B------:R-:W-:Y:S01]  /*2800*/  FMUL.FTZ R240, R185, R240 ;  /* 0x000000f0b9f07220 */ /* 0x000fe20000410000 */
[----:B------:R-:W-:Y:S01]  /*2810*/  PRMT R164, R164, 0x7632, R164 ;  /* 0x00007632a4a47816 */ /* 0x000fe200000000a4 */
[----:B------:R-:W-:Y:S01]  /*2820*/  FADD.FTZ R130, R130, R161 ;  /* 0x000000a182827221 */ /* 0x000fe20000010000 */
[----:B------:R-:W-:Y:S01]  /*2830*/  SHF.L.U32 R210, R203, 0x10, RZ ;  /* 0x00000010cbd27819 */ /* 0x000fe200000006ff */
[-C--:B------:R-:W-:Y:S01]  /*2840*/  FFMA.FTZ R98, R209, R161.reuse, R98 ;  /* 0x000000a1d1627223 */ /* 0x080fe20000010062 */
[----:B------:R-:W-:Y:S01]  /*2850*/  FMUL.FTZ R204, R204, R161 ;  /* 0x000000a1cccc7220 */ /* 0x000fe20000410000 */
[----:B------:R-:W-:Y:S01]  /*2860*/  FADD.FTZ R162, -R245, R162 ;  /* 0x000000a2f5a27221 */ /* 0x000fe20000010100 */
[----:B------:R-:W-:Y:S01]  /*2870*/  SHF.L.U32 R161, R167, 0x10, RZ ;  /* 0x00000010a7a17819 */ /* 0x000fe200000006ff */
[----:B------:R-:W-:Y:S01]  /*2880*/  FADD.FTZ R210, -R245, R210 ;  /* 0x000000d2f5d27221 */ /* 0x000fe20000010100 */
[----:B------:R-:W-:Y:S01]  /*2890*/  SHF.L.U32 R208, R71, 0x10, RZ ;  /* 0x0000001047d07819 */ /* 0x000fe200000006ff */
[----:B------:R-:W-:Y:S01]  /*28a0*/  FMUL.FTZ R238, R185, R238 ;  /* 0x000000eeb9ee7220 */ /* 0x000fe20000410000 */
[----:B------:R-:W-:Y:S01]  /*28b0*/  SHF.L.U32 R164, R164, 0x10, RZ ;  /* 0x00000010a4a47819 */ /* 0x000fe200000006ff */
[----:B------:R-:W-:Y:S01]  /*28c0*/  FADD.FTZ R134, R134, R161 ;  /* 0x000000a186867221 */ /* 0x000fe20000010000 */
[----:B------:R-:W-:Y:S01]  /*28d0*/  SHF.L.U32 R224, R207, 0x10, RZ ;  /* 0x00000010cfe07819 */ /* 0x000fe200000006ff */
[----:B------:R-:W-:Y:S01]  /*28e0*/  FMUL.FTZ R207, R185, R162 ;  /* 0x000000a2b9cf7220 */ /* 0x000fe20000410000 */
[----:B------:R-:W-:Y:S01]  /*28f0*/  SHF.L.U32 R160, R166, 0x10, RZ ;  /* 0x00000010a6a07819 */ /* 0x000fe200000006ff */
[-C--:B------:R-:W-:Y:S01]  /*2900*/  FFMA.FTZ R102, R205, R161.reuse, R102 ;  /* 0x000000a1cd667223 */ /* 0x080fe20000010066 */
[----:B------:R-:W-:Y:S01]  /*2910*/  SHF.L.U32 R203, R70, 0x10, RZ ;  /* 0x0000001046cb7819 */ /* 0x000fe200000006ff */
[----:B------:R-:W-:Y:S01]  /*2920*/  FMUL.FTZ R208, R208, R161 ;  /* 0x000000a1d0d07220 */ /* 0x000fe20000410000 */
[----:B------:R-:W-:Y:S01]  /*2930*/  PRMT R165, R165, 0x7632, R165 ;  /* 0x00007632a5a57816 */ /* 0x000fe200000000a5 */
[----:B------:R-:W-:Y:S01]  /*2940*/  FMUL.FTZ R215, R215, R164 ;  /* 0x000000a4d7d77220 */ /* 0x000fe20000410000 */
[----:B------:R-:W-:Y:S01]  /*2950*/  FADD.FTZ R162, R249, R206 ;  /* 0x000000cef9a27221 */ /* 0x000fe20000010000 */
[----:B------:R-:W-:Y:S01]  /*2960*/  FMUL.FTZ R210, R185, R210 ;  /* 0x000000d2b9d27220 */ /* 0x000fe20000410000 */
[----:B------:R-:W-:Y:S01]  /*2970*/  FFMA.FTZ R161, R211, R206, R248 ;  /* 0x000000ced3a17223 */ /* 0x000fe200000100f8 */
[----:B------:R-:W-:Y:S01]  /*2980*/  FADD.FTZ R132, R132, R160 ;  /* 0x000000a084847221 */ /* 0x000fe20000010000 */
[-C--:B------:R-:W-:Y:S01]  /*2990*/  FFMA.FTZ R100, R207, R160.reuse, R100 ;  /* 0x000000a0cf647223 */ /* 0x080fe20000010064 */
[----:B------:R-:W-:Y:S01]  /*29a0*/  FMUL.FTZ R203, R203, R160 ;  /* 0x000000a0cbcb7220 */ /* 0x000fe20000410000 */
[----:B------:R-:W-:Y:S01]  /*29b0*/  SHF.L.U32 R160, R165, 0x10, RZ ;  /* 0x00000010a5a07819 */ /* 0x000fe200000006ff */
[----:B------:R-:W-:Y:S01]  /*29c0*/  FADD.FTZ R163, R162, R215 ;  /* 0x000000d7a2a37221 */ /* 0x000fe20000010000 */
[----:B------:R-:W-:Y:S01]  /*29d0*/  FADD.FTZ R224, -R245, R224 ;  /* 0x000000e0f5e07221 */ /* 0x000fe20000010100 */
[C---:B------:R-:W-:Y:S01]  /*29e0*/  FFMA.FTZ R162, R210.reuse, R215, R161 ;  /* 0x000000d7d2a27223 */ /* 0x040fe200000100a1 */
[----:B------:R-:W-:Y:S01]  /*29f0*/  FADD.FTZ R129, R129, R164 ;  /* 0x000000a481817221 */ /* 0x000fe20000010000 */
[----:B------:R-:W-:Y:S01]  /*2a00*/  FFMA.FTZ R97, R210, R164, R97 ;  /* 0x000000a4d2617223 */ /* 0x000fe20000010061 */
[----:B------:R-:W-:Y:S01]  /*2a10*/  PRMT R166, R166, 0x7632, R166 ;  /* 0x00007632a6a67816 */ /* 0x000fe200000000a6 */
[----:B------:R-:W-:Y:S01]  /*2a20*/  FMUL.FTZ R224, R185, R224 ;  /* 0x000000e0b9e07220 */ /* 0x000fe20000410000 */
[----:B------:R-:W-:Y:S01]  /*2a30*/  FMUL.FTZ R213, R213, R160 ;  /* 0x000000a0d5d57220 */ /* 0x000fe20000410000 */
[----:B------:R-:W-:Y:S01]  /*2a40*/  FADD.FTZ R164, R163, R204 ;  /* 0x000000cca3a47221 */ /* 0x000fe20000010000 */
[----:B------:R-:W-:Y:S01]  /*2a50*/  FFMA.FTZ R161, R209, R204, R162 ;  /* 0x000000ccd1a17223 */ /* 0x000fe200000100a2 */
[----:B------:R-:W-:Y:S01]  /*2a60*/  SHF.L.U32 R166, R166, 0x10, RZ ;  /* 0x00000010a6a67819 */ /* 0x000fe200000006ff */
[--C-:B------:R-:W-:Y:S01]  /*2a70*/  FADD.FTZ R131, R131, R160.reuse ;  /* 0x000000a083837221 */ /* 0x100fe20000010000 */
[----:B------:R-:W-:Y:S01]  /*2a80*/  FADD.FTZ R164, R164, R213 ;  /* 0x000000d5a4a47221 */ /* 0x000fe20000010000 */
[C---:B------:R-:W-:Y:S01]  /*2a90*/  FFMA.FTZ R162, R224.reuse, R213, R161 ;  /* 0x000000d5e0a27223 */ /* 0x040fe200000100a1 */
[----:B------:R-:W-:Y:S01]  /*2aa0*/  FFMA.FTZ R99, R224, R160, R99 ;  /* 0x000000a0e0637223 */ /* 0x000fe20000010063 */
[----:B------:R-:W-:Y:S01]  /*2ab0*/  PRMT R160, R167, 0x7632, R160 ;  /* 0x00007632a7a07816 */ /* 0x000fe200000000a0 */
[-C--:B------:R-:W-:Y:S01]  /*2ac0*/  FMUL.FTZ R233, R233, R166.reuse ;  /* 0x000000a6e9e97220 */ /* 0x080fe20000410000 */
[----:B------:R-:W-:Y:S01]  /*2ad0*/  FADD.FTZ R164, R164, R203 ;  /* 0x000000cba4a47221 */ /* 0x000fe20000010000 */
[----:B------:R-:W-:Y:S01]  /*2ae0*/  FFMA.FTZ R161, R207, R203, R162 ;  /* 0x000000cbcfa17223 */ /* 0x000fe200000100a2 */
[----:B------:R-:W-:Y:S01]  /*2af0*/  SHF.L.U32 R160, R160, 0x10, RZ ;  /* 0x00000010a0a07819 */ /* 0x000fe200000006ff */
[----:B------:R-:W-:Y:S01]  /*2b00*/  FADD.FTZ R133, R133, R166 ;  /* 0x000000a685857221 */ /* 0x000fe20000010000 */
[----:B------:R-:W-:Y:S01]  /*2b10*/  FADD.FTZ R163, R164, R233 ;  /* 0x000000e9a4a37221 */ /* 0x000fe20000010000 */
[C---:B------:R-:W-:Y:S01]  /*2b20*/  FFMA.FTZ R162, R240.reuse, R233, R161 ;  /* 0x000000e9f0a27223 */ /* 0x040fe200000100a1 */
[----:B------:R-:W-:Y:S01]  /*2b30*/  FFMA.FTZ R101, R240, R166, R101 ;  /* 0x000000a6f0657223 */ /* 0x000fe20000010065 */
[----:B------:R-:W-:Y:S01]  /*2b40*/  FADD.FTZ R135, R135, R160 ;  /* 0x000000a087877221 */ /* 0x000fe20000010000 */
[-C--:B------:R-:W-:Y:S01]  /*2b50*/  FFMA.FTZ R103, R238, R160.reuse, R103 ;  /* 0x000000a0ee677223 */ /* 0x080fe20000010067 */
[----:B------:R-:W-:Y:S01]  /*2b60*/  FMUL.FTZ R231, R231, R160 ;  /* 0x000000a0e7e77220 */ /* 0x000fe20000410000 */
[----:B------:R-:W-:Y:S01]  /*2b70*/  FADD.FTZ R160, R163, R208 ;  /* 0x000000d0a3a07221 */ /* 0x000fe20000010000 */
[----:B------:R-:W-:-:S03]  /*2b80*/  FFMA.FTZ R161, R205, R208, R162 ;  /* 0x000000d0cda17223 */ /* 0x000fc600000100a2 */
[----:B------:R-:W-:Y:S01]  /*2b90*/  FADD.FTZ R249, R160, R231 ;  /* 0x000000e7a0f97221 */ /* 0x000fe20000010000 */
[----:B------:R-:W-:Y:S01]  /*2ba0*/  FFMA.FTZ R248, R238, R231, R161 ;  /* 0x000000e7eef87223 */ /* 0x000fe200000100a1 */
[----:B------:R-:W-:Y:S06]  /*2bb0*/  BRA `(.L_x_73) ;  /* 0x0000000000887947 */ /* 0x000fec0003800000 */
.L_x_64:
[----:B------:R-:W0:Y:S01]  /*2bc0*/  LDC R30, c[0x0][0x388] ;  /* 0x0000e200ff1e7b82 */ /* 0x000e220000000800 */
[----:B------:R-:W1:Y:S01]  /*2bd0*/  S2R R29, SR_TID.X ;  /* 0x00000000001d7919 */ /* 0x000e620000002100 */
[----:B------:R-:W-:-:S04]  /*2be0*/  UISETP.NE.U32.AND UP0, UPT, UR12, URZ, UPT ;  /* 0x000000ff0c00728c */ /* 0x000fc8000bf05070 */
[----:B------:R-:W-:Y:S01]  /*2bf0*/  UISETP.NE.AND.EX UP0, UPT, UR13, URZ, UPT, UP0 ;  /* 0x000000ff0d00728c */ /* 0x000fe2000bf05300 */
[----:B0-----:R-:W-:-:S05]  /*2c00*/  IMAD R160, R27, R30, RZ ;  /* 0x0000001e1ba07224 */ /* 0x001fca00078e02ff */
[----:B------:R-:W-:-:S04]  /*2c10*/  SHF.R.S32.HI R161, RZ, 0x1f, R160 ;  /* 0x0000001fffa17819 */ /* 0x000fc800000114a0 */
[----:B------:R-:W-:-:S04]  /*2c20*/  LEA.HI R160, R161, R160, RZ, 0x3 ;  /* 0x000000a0a1a07211 */ /* 0x000fc800078f18ff */
[----:B-1----:R-:W-:Y:S01]  /*2c30*/  LEA.HI.SX32 R243, R160, R29, 0x1d ;  /* 0x0000001da0f37211 */ /* 0x002fe200078feaff */
[----:B------:R-:W-:Y:S06]  /*2c40*/  BRA.U !UP0, `(.L_x_73) ;  /* 0x0000000108647547 */ /* 0x000fec000b800000 */
[C---:B------:R-:W-:Y:S02]  /*2c50*/  ISETP.GE.U32.AND P0, PT, R28.reuse, 0x80, PT ;  /* 0x000000801c00780c */ /* 0x040fe40003f06070 */
[----:B------:R-:W-:Y:S02]  /*2c60*/  ISETP.GE.U32.AND P2, PT, R28, 0x100, PT ;  /* 0x000001001c00780c */ /* 0x000fe40003f46070 */
[----:B------:R-:W-:-:S09]  /*2c70*/  MOV R167, R243 ;  /* 0x000000f300a77202 */ /* 0x000fd20000000f00 */
[----:B------:R-:W0:Y:S01]  /*2c80*/  @P0 LDC.64 R162, c[0x0][0x438] ;  /* 0x00010e00ffa20b82 */ /* 0x000e220000000a00 */
[----:B------:R-:W-:-:S07]  /*2c90*/  ISETP.GE.U32.AND P3, PT, R28, 0x180, PT ;  /* 0x000001801c00780c */ /* 0x000fce0003f66070 */
[----:B------:R-:W1:Y:S01]  /*2ca0*/  @P2 LDC.64 R160, c[0x0][0x438] ;  /* 0x00010e00ffa02b82 */ /* 0x000e620000000a00 */
[----:B------:R-:W-:-:S07]  /*2cb0*/  ISETP.GE.U32.AND P4, PT, R28, 0x280, PT ;  /* 0x000002801c00780c */ /* 0x000fce0003f86070 */
[----:B------:R-:W2:Y:S01]  /*2cc0*/  @P3 LDC.64 R164, c[0x0][0x438] ;  /* 0x00010e00ffa43b82 */ /* 0x000ea20000000a00 */
[C---:B0-----:R-:W-:Y:S01]  /*2cd0*/  @P0 IMAD.WIDE.U32 R246, R167.reuse, 0x10, R162 ;  /* 0x00000010a7f60825 */ /* 0x041fe200078e00a2 */
[----:B------:R-:W-:-:S04]  /*2ce0*/  @P0 IADD3 R167, PT, PT, R167, 0x80, RZ ;  /* 0x00000080a7a70810 */ /* 0x000fc80007ffe0ff */
[----:B------:R0:W5:Y:S01]  /*2cf0*/  @P0 LDG.E.128 R136, desc[UR10][R246.64] ;  /* 0x0000000af6880981 */ /* 0x000162000c1e1d00 */
[----:B------:R-:W-:Y:S01]  /*2d00*/  ISETP.GE.U32.AND P0, PT, R28, 0x200, PT ;  /* 0x000002001c00780c */ /* 0x000fe20003f06070 */
[C---:B-1----:R-:W-:Y:S02]  /*2d10*/  @P2 IMAD.WIDE.U32 R250, R167.reuse, 0x10, R160 ;  /* 0x00000010a7fa2825 */ /* 0x042fe400078e00a0 */
[----:B------:R-:W1:Y:S10]  /*2d20*/  @P4 LDC.64 R160, c[0x0][0x438] ;  /* 0x00010e00ffa04b82 */ /* 0x000e740000000a00 */
[----:B------:R-:W3:Y:S01]  /*2d30*/  @P0 LDC.64 R162, c[0x0][0x438] ;  /* 0x00010e00ffa20b82 */ /* 0x000ee20000000a00 */
[----:B------:R-:W-:Y:S01]  /*2d40*/  @P2 IADD3 R167, PT, PT, R167, 0x80, RZ ;  /* 0x00000080a7a72810 */ /* 0x000fe20007ffe0ff */
[----:B------:R0:W5:Y:S04]  /*2d50*/  @P2 LDG.E.128 R48, desc[UR10][R250.64] ;  /* 0x0000000afa302981 */ /* 0x000168000c1e1d00 */
[C---:B--2---:R-:W-:Y:S01]  /*2d60*/  @P3 IMAD.WIDE.U32 R164, R167.reuse, 0x10, R164 ;  /* 0x00000010a7a43825 */ /* 0x044fe200078e00a4 */
[----:B------:R-:W-:-:S04]  /*2d70*/  @P3 IADD3 R167, PT, PT, R167, 0x80, RZ ;  /* 0x00000080a7a73810 */ /* 0x000fc80007ffe0ff */
[----:B------:R0:W5:Y:S01]  /*2d80*/  @P3 LDG.E.128 R148, desc[UR10][R164.64] ;  /* 0x0000000aa4943981 */ /* 0x000162000c1e1d00 */
[C---:B---3--:R-:W-:Y:S01]  /*2d90*/  @P0 IMAD.WIDE.U32 R162, R167.reuse, 0x10, R162 ;  /* 0x00000010a7a20825 */ /* 0x048fe200078e00a2 */
[----:B------:R-:W-:-:S04]  /*2da0*/  @P0 IADD3 R167, PT, PT, R167, 0x80, RZ ;  /* 0x00000080a7a70810 */ /* 0x000fc80007ffe0ff */
[----:B------:R0:W5:Y:S01]  /*2db0*/  @P0 LDG.E.128 R152, desc[UR10][R162.64] ;  /* 0x0000000aa2980981 */ /* 0x000162000c1e1d00 */
[----:B-1----:R-:W-:-:S05]  /*2dc0*/  @P4 IMAD.WIDE.U32 R160, R167, 0x10, R160 ;  /* 0x00000010a7a04825 */ /* 0x002fca00078e00a0 */
[----:B------:R0:W5:Y:S02]  /*2dd0*/  @P4 LDG.E.128 R156, desc[UR10][R160.64] ;  /* 0x0000000aa09c4981 */ /* 0x000164000c1e1d00 */
.L_x_73:
[----:B----4-:R-:W-:Y:S05]  /*2de0*/  BSYNC.RECONVERGENT B0 ;  /* 0x0000000000007941 */ /* 0x010fea0003800200 */
.L_x_63:
[----:B0-----:R-:W0:Y:S01]  /*2df0*/  SHFL.DOWN PT, R160, R249, 0x10, 0x1f ;  /* 0x0a001f00f9a07f89 */ /* 0x001e2200000e0000 */
        /* <DEDUP_REMOVED lines=30> */
.L_x_75:
[----:B------:R-:W-:Y:S05]  /*2fe0*/  BSYNC.RECONVERGENT B0 ;  /* 0x0000000000007941 */ /* 0x000fea0003800200 */
.L_x_74:
[----:B------:R-:W1:Y:S08]  /*2ff0*/  S2UR UR5, SR_CgaCtaId ;  /* 0x00000000000579c3 */ /* 0x000e700000008800 */
[----:B------:R-:W-:Y:S01]  /*3000*/  BAR.SYNC.DEFER_BLOCKING 0x0 ;  /* 0x0000000000007b1d */ /* 0x000fe20000010000 */
[----:B-----5:R-:W-:Y:S02]  /*3010*/  ISETP.GE.AND P3, PT, R244, 0x1, PT ;  /* 0x00000001f400780c */ /* 0x020fe40003f66270 */
[----:B------:R-:W-:-:S02]  /*3020*/  ISETP.GE.U32.AND P2, PT, R28, 0x80, PT ;  /* 0x000000801c00780c */ /* 0x000fc40003f46070 */
[----:B------:R-:W-:Y:S01]  /*3030*/  ISETP.NE.AND P0, PT, RZ, UR9, PT ;  /* 0x00000009ff007c0c */ /* 0x000fe2000bf05270 */
[----:B------:R-:W-:Y:S01]  /*3040*/  UMOV UR4, 0x400 ;  /* 0x0000040000047882 */ /* 0x000fe20000000000 */
[----:B------:R-:W-:Y:S07]  /*3050*/  BSSY.RECONVERGENT B0, `(.L_x_76) ;  /* 0x0000150000007945 */ /* 0x000fee0003800200 */
[----:B------:R-:W-:-:S05]  /*3060*/  @P3 IADD3 R247, PT, PT, R244, -0x1, RZ ;  /* 0xfffffffff4f73810 */ /* 0x000fca0007ffe0ff */
[----:B------:R-:W-:Y:S01]  /*3070*/  @P3 IMAD R247, R247, R30, RZ ;  /* 0x0000001ef7f73224 */ /* 0x000fe200078e02ff */
        /* <DEDUP_REMOVED lines=10> */
[----:B------:R-:W-:Y:S01]  /*3120*/  FADD.FTZ R160, R163, R160 ;  /* 0x000000a0a3a07221 */ /* 0x000fe20000010000 */
[----:B------:R-:W-:Y:S02]  /*3130*/  @P3 SHF.R.S32.HI R162, RZ, 0x1f, R247 ;  /* 0x0000001fffa23819 */ /* 0x000fe400000114f7 */
[----:B-1----:R-:W-:Y:S01]  /*3140*/  FADD.FTZ R245, R245, R164 ;  /* 0x000000a4f5f57221 */ /* 0x002fe20000010000 */
[----:B------:R-:W-:Y:S01]  /*3150*/  FADD.FTZ R160, R160, R165 ;  /* 0x000000a5a0a07221 */ /* 0x000fe20000010000 */
[----:B------:R-:W-:Y:S01]  /*3160*/  HFMA2 R165, -RZ, RZ, 0, 0 ;  /* 0x00000000ffa57431 */ /* 0x000fe200000001ff */
[----:B------:R-:W-:Y:S01]  /*3170*/  @P3 LEA.HI R162, R162, R247, RZ, 0x3 ;  /* 0x000000f7a2a23211 */ /* 0x000fe200078f18ff */
[----:B------:R-:W-:Y:S01]  /*3180*/  FADD.FTZ R166, R166, R245 ;  /* 0x000000f5a6a67221 */ /* 0x000fe20000010000 */
[----:B------:R-:W-:Y:S01]  /*3190*/  FADD.FTZ R160, R167, R160 ;  /* 0x000000a0a7a07221 */ /* 0x000fe20000010000 */
[----:B------:R-:W-:-:S02]  /*31a0*/  P2R R164, PR, RZ, 0x4 ;  /* 0x00000004ffa47803 */ /* 0x000fc40000000000 */
[----:B------:R-:W-:Y:S01]  /*31b0*/  FMUL.FTZ R167, R166, UR14 ;  /* 0x0000000ea6a77c20 */ /* 0x000fe20008410000 */
[----:B------:R-:W-:Y:S01]  /*31c0*/  @P3 LEA.HI.SX32 R165, R162, R29, 0x1d ;  /* 0x0000001da2a53211 */ /* 0x000fe200078feaff */
[----:B------:R-:W-:-:S03]  /*31d0*/  FMUL.FTZ R166, R160, UR14 ;  /* 0x0000000ea0a67c20 */ /* 0x000fc60008410000 */
[----:B------:R-:W-:Y:S01]  /*31e0*/  FSEL R167, R167, RZ, !P0 ;  /* 0x000000ffa7a77208 */ /* 0x000fe20004000000 */
[----:B------:R-:W-:Y:S06]  /*31f0*/  @!P2 BRA `(.L_x_77) ;  /* 0x0000001000d4a947 */ /* 0x000fec0003800000 */
[----:B------:R-:W-:-:S04]  /*3200*/  UISETP.NE.U32.AND UP0, UPT, UR12, URZ, UPT ;  /* 0x000000ff0c00728c */ /* 0x000fc8000bf05070 */
[----:B------:R-:W-:-:S09]  /*3210*/  UISETP.NE.AND.EX UP0, UPT, UR13, URZ, UPT, UP0 ;  /* 0x000000ff0d00728c */ /* 0x000fd2000bf05300 */
[----:B------:R-:W-:Y:S05]  /*3220*/  BRA.U UP0, `(.L_x_78) ;  /* 0x0000000900507547 */ /* 0x000fea000b800000 */
[----:B------:R-:W-:Y:S01]  /*3230*/  UMOV UR4, UR6 ;  /* 0x0000000600047c82 */ /* 0x000fe20008000000 */
[----:B------:R-:W-:Y:S01]  /*3240*/  UMOV UR5, UR7 ;  /* 0x0000000700057c82 */ /* 0x000fe20008000000 */
[----:B------:R-:W-:-:S04]  /*3250*/  UISETP.NE.U32.AND UP0, UPT, UR4, URZ, UPT ;  /* 0x000000ff0400728c */ /* 0x000fc8000bf05070 */
[----:B------:R-:W-:-:S09]  /*3260*/  UISETP.NE.AND.EX UP0, UPT, UR5, URZ, UPT, UP0 ;  /* 0x000000ff0500728c */ /* 0x000fd2000bf05300 */
[----:B------:R-:W-:Y:S05]  /*3270*/  BRA.U UP0, `(.L_x_79) ;  /* 0x0000000500247547 */ /* 0x000fea000b800000 */
[----:B------:R-:W-:Y:S05]  /*3280*/  @!P3 BRA `(.L_x_80) ;  /* 0x000000000020b947 */ /* 0x000fea0003800000 */
[----:B------:R-:W-:Y:S01]  /*3290*/  FFMA.FTZ R161, R3, R166, R167 ;  /* 0x000000a603a17223 */ /* 0x000fe200000100a7 */
[----:B------:R-:W-:-:S03]  /*32a0*/  ISETP.GT.AND P0, PT, R186, RZ, PT ;  /* 0x000000ffba00720c */ /* 0x000fc60003f04270 */
[----:B------:R-:W-:-:S04]  /*32b0*/  FADD.FTZ R160, R4, -R161 ;  /* 0x800000a104a07221 */ /* 0x000fc80000010000 */
[----:B------:R-:W-:-:S05]  /*32c0*/  FMUL.FTZ R160, R185, R160 ;  /* 0x000000a0b9a07220 */ /* 0x000fca0000410000 */
[----:B------:R-:W-:-:S05]  /*32d0*/  FSEL R160, R160, RZ, P0 ;  /* 0x000000ffa0a07208 */ /* 0x000fca0000000000 */
[----:B------:R-:W-:-:S05]  /*32e0*/  FMUL.FTZ R160, R160, UR15 ;  /* 0x0000000fa0a07c20 */ /* 0x000fca0008410000 */
[----:B------:R-:W-:-:S04]  /*32f0*/  F2FP.BF16.F32.PACK_AB R160, RZ, R160 ;  /* 0x000000a0ffa0723e */ /* 0x000fc800000010ff */
[----:B------:R-:W-:-:S07]  /*3300*/  PRMT R140, R160, 0x7610, R140 ;  /* 0x00007610a08c7816 */ /* 0x000fce000000008c */
.L_x_80:
        /* <DEDUP_REMOVED lines=9> */
.L_x_81:
        /* <DEDUP_REMOVED lines=9> */
.L_x_82:
        /* <DEDUP_REMOVED lines=9> */
.L_x_83:
        /* <DEDUP_REMOVED lines=9> */
.L_x_84:
        /* <DEDUP_REMOVED lines=9> */
.L_x_85:
        /* <DEDUP_REMOVED lines=9> */
.L_x_86:
        /* <DEDUP_REMOVED lines=8> */
[----:B------:R-:W-:Y:S01]  /*36f0*/  PRMT R143, R143, 0x5410, R160 ;  /* 0x000054108f8f7816 */ /* 0x000fe200000000a0 */
[----:B------:R-:W-:Y:S06]  /*3700*/  BRA `(.L_x_87) ;  /* 0x0000000c00687947 */ /* 0x000fec0003800000 */
.L_x_79:
[----:B------:R-:W0:Y:S01]  /*3710*/  @P3 LDC R147, c[0x0][0x40c] ;  /* 0x00010300ff933b82 */ /* 0x000e220000000800 */
[-CC-:B------:R-:W-:Y:S01]  /*3720*/  FFMA.FTZ R145, R3, R166.reuse, R167.reuse ;  /* 0x000000a603917223 */ /* 0x180fe200000100a7 */
[-CC-:B------:R-:W-:Y:S01]  /*3730*/  FFMA.FTZ R146, R202, R166.reuse, R167.reuse ;  /* 0x000000a6ca927223 */ /* 0x180fe200000100a7 */
[----:B------:R-:W-:Y:S01]  /*3740*/  ISETP.GT.AND P0, PT, R186, RZ, PT ;  /* 0x000000ffba00720c */ /* 0x000fe20003f04270 */
[-C--:B------:R-:W-:Y:S01]  /*3750*/  FFMA.FTZ R162, R230, R166.reuse, R167 ;  /* 0x000000a6e6a27223 */ /* 0x080fe200000100a7 */
[----:B------:R-:W-:Y:S01]  /*3760*/  FADD.FTZ R144, R4, -R145 ;  /* 0x8000009104907221 */ /* 0x000fe20000010000 */
[----:B------:R-:W-:Y:S01]  /*3770*/  FADD.FTZ R146, R201, -R146 ;  /* 0x80000092c9927221 */ /* 0x000fe20000010000 */
[----:B------:R-:W-:Y:S01]  /*3780*/  FFMA.FTZ R163, R228, R166, R167 ;  /* 0x000000a6e4a37223 */ /* 0x000fe200000100a7 */
[----:B------:R-:W1:Y:S01]  /*3790*/  @P3 LDC R160, c[0x0][0x40c] ;  /* 0x00010300ffa03b82 */ /* 0x000e620000000800 */
[C---:B------:R-:W-:Y:S01]  /*37a0*/  FMUL.FTZ R144, R185.reuse, R144 ;  /* 0x00000090b9907220 */ /* 0x040fe20000410000 */
[----:B------:R-:W-:Y:S01]  /*37b0*/  FMUL.FTZ R145, R185, R146 ;  /* 0x00000092b9917220 */ /* 0x000fe20000410000 */
[----:B------:R-:W-:-:S03]  /*37c0*/  FADD.FTZ R162, R229, -R162 ;  /* 0x800000a2e5a27221 */ /* 0x000fc60000010000 */
[----:B------:R-:W-:Y:S01]  /*37d0*/  FSEL R144, R144, RZ, P0 ;  /* 0x000000ff90907208 */ /* 0x000fe20000000000 */
[----:B------:R-:W-:Y:S01]  /*37e0*/  FMUL.FTZ R162, R185, R162 ;  /* 0x000000a2b9a27220 */ /* 0x000fe20000410000 */
[----:B------:R-:W-:Y:S01]  /*37f0*/  FSEL R145, R145, RZ, P0 ;  /* 0x000000ff91917208 */ /* 0x000fe20000000000 */
[----:B------:R-:W2:Y:S03]  /*3800*/  @P3 LDC R244, c[0x0][0x40c] ;  /* 0x00010300fff43b82 */ /* 0x000ea60000000800 */
[----:B------:R-:W-:Y:S01]  /*3810*/  FSEL R162, R162, RZ, P0 ;  /* 0x000000ffa2a27208 */ /* 0x000fe20000000000 */
[-C--:B0-----:R-:W-:Y:S01]  /*3820*/  @P3 FMUL.FTZ R146, R147, R144.reuse ;  /* 0x0000009093923220 */ /* 0x081fe20000410000 */
[----:B------:R-:W-:-:S03]  /*3830*/  F2FP.BF16.F32.PACK_AB R144, R145, R144 ;  /* 0x000000909190723e */ /* 0x000fc600000010ff */
[----:B------:R-:W0:Y:S01]  /*3840*/  @P3 LDC R161, c[0x0][0x40c] ;  /* 0x00010300ffa13b82 */ /* 0x000e220000000800 */
[----:B------:R-:W-:Y:S01]  /*3850*/  @P3 F2FP.BF16.F32.PACK_AB R146, RZ, R146 ;  /* 0x00000092ff92323e */ /* 0x000fe200000010ff */
[----:B-1----:R-:W-:Y:S01]  /*3860*/  @P3 FMUL.FTZ R147, R160, R145 ;  /* 0x00000091a0933220 */ /* 0x002fe20000410000 */
[----:B------:R-:W-:-:S05]  /*3870*/  FFMA.FTZ R145, R7, R166, R167 ;  /* 0x000000a607917223 */ /* 0x000fca00000100a7 */
[----:B------:R-:W1:Y:S01]  /*3880*/  @P3 LDC R245, c[0x0][0x40c] ;  /* 0x00010300fff53b82 */ /* 0x000e620000000800 */
[----:B------:R-:W-:Y:S01]  /*3890*/  @P3 PRMT R140, R146, 0x7610, R140 ;  /* 0x00007610928c3816 */ /* 0x000fe2000000008c */
[----:B------:R-:W-:Y:S01]  /*38a0*/  FADD.FTZ R160, R2, -R145 ;  /* 0x8000009102a07221 */ /* 0x000fe20000010000 */
[----:B------:R-:W-:-:S03]  /*38b0*/  @P3 F2FP.BF16.F32.PACK_AB R147, RZ, R147 ;  /* 0x00000093ff93323e */ /* 0x000fc600000010ff */
[----:B------:R-:W-:Y:S01]  /*38c0*/  FMUL.FTZ R145, R185, R160 ;  /* 0x000000a0b9917220 */ /* 0x000fe20000410000 */
[----:B------:R-:W-:Y:S01]  /*38d0*/  @P3 PRMT R140, R140, 0x5410, R147 ;  /* 0x000054108c8c3816 */ /* 0x000fe20000000093 */
[----:B------:R-:W-:-:S03]  /*38e0*/  FFMA.FTZ R147, R5, R166, R167 ;  /* 0x000000a605937223 */ /* 0x000fc600000100a7 */
[----:B------:R-:W-:Y:S01]  /*38f0*/  FSEL R145, R145, RZ, P0 ;  /* 0x000000ff91917208 */ /* 0x000fe20000000000 */
[----:B------:R-:W-:Y:S01]  /*3900*/  FADD.FTZ R146, R0, -R147 ;  /* 0x8000009300927221 */ /* 0x000fe20000010000 */
[----:B0-----:R-:W-:-:S03]  /*3910*/  @P3 FMUL.FTZ R161, R161, R162 ;  /* 0x000000a2a1a13220 */ /* 0x001fc60000410000 */
[-C--:B--2---:R-:W-:Y:S01]  /*3920*/  @P3 FMUL.FTZ R160, R244, R145.reuse ;  /* 0x00000091f4a03220 */ /* 0x084fe20000410000 */
[----:B------:R-:W-:Y:S01]  /*3930*/  F2FP.BF16.F32.PACK_AB R145, R162, R145 ;  /* 0x00000091a291723e */ /* 0x000fe200000010ff */
[----:B------:R-:W0:Y:S01]  /*3940*/  @P3 LDC R244, c[0x0][0x40c] ;  /* 0x00010300fff43b82 */ /* 0x000e220000000800 */
[----:B------:R-:W-:Y:S01]  /*3950*/  FADD.FTZ R162, R226, -R163 ;  /* 0x800000a3e2a27221 */ /* 0x000fe20000010000 */
[C---:B------:R-:W-:Y:S01]  /*3960*/  FMUL.FTZ R146, R185.reuse, R146 ;  /* 0x00000092b9927220 */ /* 0x040fe20000410000 */
[----:B------:R-:W-:Y:S02]  /*3970*/  @P3 F2FP.BF16.F32.PACK_AB R160, RZ, R160 ;  /* 0x000000a0ffa0323e */ /* 0x000fe400000010ff */
[----:B------:R-:W-:Y:S01]  /*3980*/  FMUL.FTZ R162, R185, R162 ;  /* 0x000000a2b9a27220 */ /* 0x000fe20000410000 */
[----:B------:R-:W-:Y:S02]  /*3990*/  @P3 F2FP.BF16.F32.PACK_AB R161, RZ, R161 ;  /* 0x000000a1ffa1323e */ /* 0x000fe400000010ff */
[----:B------:R-:W-:-:S02]  /*39a0*/  FSEL R146, R146, RZ, P0 ;  /* 0x000000ff92927208 */ /* 0x000fc40000000000 */
[----:B------:R-:W-:Y:S02]  /*39b0*/  FSEL R163, R162, RZ, P0 ;  /* 0x000000ffa2a37208 */ /* 0x000fe40000000000 */
[----:B------:R-:W-:Y:S01]  /*39c0*/  @P3 PRMT R141, R160, 0x7610, R141 ;  /* 0x00007610a08d3816 */ /* 0x000fe2000000008d */
[-C--:B-1----:R-:W-:Y:S01]  /*39d0*/  @P3 FMUL.FTZ R147, R245, R146.reuse ;  /* 0x00000092f5933220 */ /* 0x082fe20000410000 */
[----:B------:R-:W-:Y:S01]  /*39e0*/  F2FP.BF16.F32.PACK_AB R146, R163, R146 ;  /* 0x00000092a392723e */ /* 0x000fe200000010ff */
[----:B------:R-:W-:Y:S01]  /*39f0*/  FFMA.FTZ R160, R242, R166, R167 ;  /* 0x000000a6f2a07223 */ /* 0x000fe200000100a7 */
[----:B------:R-:W-:Y:S02]  /*3a00*/  @P3 PRMT R141, R141, 0x5410, R161 ;  /* 0x000054108d8d3816 */ /* 0x000fe400000000a1 */
[----:B------:R-:W-:Y:S01]  /*3a10*/  @P3 F2FP.BF16.F32.PACK_AB R147, RZ, R147 ;  /* 0x00000093ff93323e */ /* 0x000fe200000010ff */
[----:B------:R-:W-:-:S03]  /*3a20*/  FADD.FTZ R246, R241, -R160 ;  /* 0x800000a0f1f67221 */ /* 0x000fc60000010000 */
[----:B------:R-:W-:Y:S01]  /*3a30*/  @P3 PRMT R142, R147, 0x7610, R142 ;  /* 0x00007610938e3816 */ /* 0x000fe2000000008e */
[----:B------:R-:W-:Y:S01]  /*3a40*/  FMUL.FTZ R161, R185, R246 ;  /* 0x000000f6b9a17220 */ /* 0x000fe20000410000 */
[----:B0-----:R-:W-:Y:S01]  /*3a50*/  @P3 FMUL.FTZ R162, R244, R163 ;  /* 0x000000a3f4a23220 */ /* 0x001fe20000410000 */
[----:B------:R-:W-:Y:S01]  /*3a60*/  FFMA.FTZ R244, R189, R166, R167 ;  /* 0x000000a6bdf47223 */ /* 0x000fe200000100a7 */
[----:B------:R-:W0:Y:S02]  /*3a70*/  @P3 LDC R163, c[0x0][0x40c] ;  /* 0x00010300ffa33b82 */ /* 0x000e240000000800 */
[----:B------:R-:W-:Y:S01]  /*3a80*/  FSEL R161, R161, RZ, P0 ;  /* 0x000000ffa1a17208 */ /* 0x000fe20000000000 */
[----:B------:R-:W-:Y:S01]  /*3a90*/  FADD.FTZ R244, R187, -R244 ;  /* 0x800000f4bbf47221 */ /* 0x000fe20000010000 */
[----:B------:R-:W-:-:S03]  /*3aa0*/  @P3 F2FP.BF16.F32.PACK_AB R162, RZ, R162 ;  /* 0x000000a2ffa2323e */ /* 0x000fc600000010ff */
[----:B------:R-:W-:Y:S01]  /*3ab0*/  FMUL.FTZ R244, R185, R244 ;  /* 0x000000f4b9f47220 */ /* 0x000fe20000410000 */
[----:B------:R-:W-:-:S04]  /*3ac0*/  @P3 PRMT R142, R142, 0x5410, R162 ;  /* 0x000054108e8e3816 */ /* 0x000fc800000000a2 */
[----:B------:R-:W-:-:S04]  /*3ad0*/  FSEL R244, R244, RZ, P0 ;  /* 0x000000fff4f47208 */ /* 0x000fc80000000000 */
[-C--:B------:R-:W-:Y:S01]  /*3ae0*/  F2FP.BF16.F32.PACK_AB R147, R161, R244.reuse ;  /* 0x000000f4a193723e */ /* 0x080fe200000010ff */
[----:B0-----:R-:W-:-:S05]  /*3af0*/  @P3 FMUL.FTZ R160, R163, R244 ;  /* 0x000000f4a3a03220 */ /* 0x001fca0000410000 */
[----:B------:R-:W-:-:S04]  /*3b00*/  @P3 F2FP.BF16.F32.PACK_AB R160, RZ, R160 ;  /* 0x000000a0ffa0323e */ /* 0x000fc800000010ff */
[----:B------:R-:W-:Y:S01]  /*3b10*/  @P3 PRMT R143, R160, 0x7610, R143 ;  /* 0x00007610a08f3816 */ /* 0x000fe2000000008f */
[----:B------:R-:W-:Y:S06]  /*3b20*/  @!P3 BRA `(.L_x_87) ;  /* 0x000000080060b947 */ /* 0x000fec0003800000 */
[----:B------:R-:W-:-:S05]  /*3b30*/  FMUL.FTZ R161, R161, UR15 ;  /* 0x0000000fa1a17c20 */ /* 0x000fca0008410000 */
[----:B------:R-:W-:-:S04]  /*3b40*/  F2FP.BF16.F32.PACK_AB R161, RZ, R161 ;  /* 0x000000a1ffa1723e */ /* 0x000fc800000010ff */
[----:B------:R-:W-:Y:S01]  /*3b50*/  PRMT R143, R143, 0x5410, R161 ;  /* 0x000054108f8f7816 */ /* 0x000fe200000000a1 */
[----:B------:R-:W-:Y:S06]  /*3b60*/  BRA `(.L_x_87) ;  /* 0x0000000800507947 */ /* 0x000fec0003800000 */
.L_x_78:
[----:B------:R-:W-:Y:S01]  /*3b70*/  UMOV UR4, UR6 ;  /* 0x0000000600047c82 */ /* 0x000fe20008000000 */
[----:B------:R-:W-:Y:S01]  /*3b80*/  UMOV UR5, UR7 ;  /* 0x0000000700057c82 */ /* 0x000fe20008000000 */
[----:B------:R-:W-:-:S04]  /*3b90*/  UISETP.NE.U32.AND UP0, UPT, UR4, URZ, UPT ;  /* 0x000000ff0400728c */ /* 0x000fc8000bf05070 */
[----:B------:R-:W-:-:S09]  /*3ba0*/  UISETP.NE.AND.EX UP0, UPT, UR5, URZ, UPT, UP0 ;  /* 0x000000ff0500728c */ /* 0x000fd2000bf05300 */
[----:B------:R-:W-:Y:S05]  /*3bb0*/  BRA.U UP0, `(.L_x_88) ;  /* 0x0000000500187547 */ /* 0x000fea000b800000 */
[----:B------:R-:W-:Y:S01]  /*3bc0*/  ISETP.GT.AND P0, PT, R186, RZ, PT ;  /* 0x000000ffba00720c */ /* 0x000fe20003f04270 */
[----:B------:R-:W0:Y:S01]  /*3bd0*/  @P3 LDC R251, c[0x0][0x40c] ;  /* 0x00010300fffb3b82 */ /* 0x000e220000000800 */
[C---:B------:R-:W-:Y:S02]  /*3be0*/  SHF.L.U32 R250, R136.reuse, 0x10, RZ ;  /* 0x0000001088fa7819 */ /* 0x040fe400000006ff */
[----:B------:R-:W-:Y:S02]  /*3bf0*/  PRMT R248, R136, 0x7632, R248 ;  /* 0x0000763288f87816 */ /* 0x000fe400000000f8 */
[----:B------:R-:W-:Y:S02]  /*3c00*/  SHF.L.U32 R162, R137, 0x10, RZ ;  /* 0x0000001089a27819 */ /* 0x000fe400000006ff */
[----:B------:R-:W-:-:S05]  /*3c10*/  SHF.L.U32 R248, R248, 0x10, RZ ;  /* 0x00000010f8f87819 */ /* 0x000fca00000006ff */
[-CC-:B------:R-:W-:Y:S01]  /*3c20*/  @P0 FFMA.FTZ R161, R3, R166.reuse, R167.reuse ;  /* 0x000000a603a10223 */ /* 0x180fe200000100a7 */
[-CC-:B------:R-:W-:Y:S01]  /*3c30*/  @P0 FFMA.FTZ R160, R202, R166.reuse, R167.reuse ;  /* 0x000000a6caa00223 */ /* 0x180fe200000100a7 */
[-CC-:B------:R-:W-:Y:S01]  /*3c40*/  @P0 FFMA.FTZ R246, R230, R166.reuse, R167.reuse ;  /* 0x000000a6e6f60223 */ /* 0x180fe200000100a7 */
[-C--:B------:R-:W-:Y:S01]  /*3c50*/  @P0 FFMA.FTZ R247, R228, R166.reuse, R167 ;  /* 0x000000a6e4f70223 */ /* 0x080fe200000100a7 */
[----:B------:R-:W-:Y:S01]  /*3c60*/  @P0 FADD.FTZ R161, R4, -R161 ;  /* 0x800000a104a10221 */ /* 0x000fe20000010000 */
[--C-:B------:R-:W-:Y:S01]  /*3c70*/  @P0 FADD.FTZ R163, R201, -R160.reuse ;  /* 0x800000a0c9a30221 */ /* 0x100fe20000010000 */
[----:B------:R-:W-:Y:S01]  /*3c80*/  PRMT R160, R137, 0x7632, R160 ;  /* 0x0000763289a07816 */ /* 0x000fe200000000a0 */
[----:B------:R-:W-:Y:S01]  /*3c90*/  @P0 FADD.FTZ R245, R229, -R246 ;  /* 0x800000f6e5f50221 */ /* 0x000fe20000010000 */
[----:B------:R-:W-:Y:S01]  /*3ca0*/  @P0 FFMA.FTZ R250, R185, R161, R250 ;  /* 0x000000a1b9fa0223 */ /* 0x000fe200000100fa */
[-C--:B------:R-:W-:Y:S01]  /*3cb0*/  @P0 FFMA.FTZ R161, R7, R166.reuse, R167 ;  /* 0x000000a607a10223 */ /* 0x080fe200000100a7 */
[C---:B------:R-:W-:Y:S01]  /*3cc0*/  @P0 FFMA.FTZ R248, R185.reuse, R163, R248 ;  /* 0x000000a3b9f80223 */ /* 0x040fe200000100f8 */
[----:B------:R-:W-:Y:S01]  /*3cd0*/  SHF.L.U32 R160, R160, 0x10, RZ ;  /* 0x00000010a0a07819 */ /* 0x000fe200000006ff */
[----:B------:R-:W1:Y:S01]  /*3ce0*/  @P3 LDC R163, c[0x0][0x40c] ;  /* 0x00010300ffa33b82 */ /* 0x000e620000000800 */
[----:B------:R-:W-:Y:S01]  /*3cf0*/  @P0 FADD.FTZ R244, R2, -R161 ;  /* 0x800000a102f40221 */ /* 0x000fe20000010000 */
[----:B------:R-:W-:Y:S01]  /*3d00*/  SHF.L.U32 R246, R138, 0x10, RZ ;  /* 0x000000108af67819 */ /* 0x000fe200000006ff */
[----:B------:R-:W-:Y:S01]  /*3d10*/  @P0 FADD.FTZ R247, R226, -R247 ;  /* 0x800000f7e2f70221 */ /* 0x000fe20000010000 */
[----:B------:R-:W-:Y:S01]  /*3d20*/  @P0 FFMA.FTZ R160, R185, R245, R160 ;  /* 0x000000f5b9a00223 */ /* 0x000fe200000100a0 */
[----:B------:R-:W-:Y:S01]  /*3d30*/  @P0 FFMA.FTZ R245, R5, R166, R167 ;  /* 0x000000a605f50223 */ /* 0x000fe200000100a7 */
[----:B------:R-:W-:Y:S01]  /*3d40*/  @P0 FFMA.FTZ R162, R185, R244, R162 ;  /* 0x000000f4b9a20223 */ /* 0x000fe200000100a2 */
[----:B------:R-:W-:Y:S01]  /*3d50*/  PRMT R244, R138, 0x7632, R244 ;  /* 0x000076328af47816 */ /* 0x000fe200000000f4 */
[----:B------:R-:W2:Y:S01]  /*3d60*/  @P3 LDC R161, c[0x0][0x40c] ;  /* 0x00010300ffa13b82 */ /* 0x000ea20000000800 */
[----:B------:R-:W-:Y:S01]  /*3d70*/  @P0 FADD.FTZ R245, R0, -R245 ;  /* 0x800000f500f50221 */ /* 0x000fe20000010000 */
[----:B0-----:R-:W-:Y:S01]  /*3d80*/  @P3 FMUL.FTZ R162, R162, R251 ;  /* 0x000000fba2a23220 */ /* 0x001fe20000410000 */
[----:B------:R-:W-:-:S02]  /*3d90*/  SHF.L.U32 R244, R244, 0x10, RZ ;  /* 0x00000010f4f47819 */ /* 0x000fc400000006ff */
[C---:B------:R-:W-:Y:S02]  /*3da0*/  @P0 FFMA.FTZ R246, R185.reuse, R245, R246 ;  /* 0x000000f5b9f60223 */ /* 0x040fe400000100f6 */
[----:B------:R-:W-:Y:S01]  /*3db0*/  @P3 F2FP.BF16.F32.PACK_AB R162, RZ, R162 ;  /* 0x000000a2ffa2323e */ /* 0x000fe200000010ff */
[----:B------:R-:W-:Y:S02]  /*3dc0*/  @P0 FFMA.FTZ R244, R185, R247, R244 ;  /* 0x000000f7b9f40223 */ /* 0x000fe400000100f4 */
[----:B------:R-:W0:Y:S01]  /*3dd0*/  @P3 LDC R247, c[0x0][0x40c] ;  /* 0x00010300fff73b82 */ /* 0x000e220000000800 */
[----:B------:R-:W-:Y:S01]  /*3de0*/  @P3 PRMT R141, R162, 0x7610, R141 ;  /* 0x00007610a28d3816 */ /* 0x000fe2000000008d */
[----:B-1----:R-:W-:-:S06]  /*3df0*/  @P3 FMUL.FTZ R245, R250, R163 ;  /* 0x000000a3faf53220 */ /* 0x002fcc0000410000 */
[----:B------:R-:W1:Y:S01]  /*3e00*/  @P3 LDC R250, c[0x0][0x40c] ;  /* 0x00010300fffa3b82 */ /* 0x000e620000000800 */
[----:B------:R-:W-:Y:S01]  /*3e10*/  @P3 F2FP.BF16.F32.PACK_AB R245, RZ, R245 ;  /* 0x000000f5fff5323e */ /* 0x000fe200000010ff */
[----:B--2---:R-:W-:Y:S01]  /*3e20*/  @P3 FMUL.FTZ R161, R248, R161 ;  /* 0x000000a1f8a13220 */ /* 0x004fe20000410000 */
[----:B------:R-:W-:Y:S02]  /*3e30*/  @P0 FFMA.FTZ R248, R189, R166, R167 ;  /* 0x000000a6bdf80223 */ /* 0x000fe400000100a7 */
[----:B------:R-:W-:Y:S02]  /*3e40*/  @P3 PRMT R140, R245, 0x7610, R140 ;  /* 0x00007610f58c3816 */ /* 0x000fe4000000008c */
[----:B------:R-:W-:Y:S01]  /*3e50*/  @P0 FADD.FTZ R163, R187, -R248 ;  /* 0x800000f8bba30221 */ /* 0x000fe20000010000 */
[----:B------:R-:W-:Y:S02]  /*3e60*/  SHF.L.U32 R248, R139, 0x10, RZ ;  /* 0x000000108bf87819 */ /* 0x000fe400000006ff */
[----:B------:R-:W-:-:S02]  /*3e70*/  @P3 F2FP.BF16.F32.PACK_AB R249, RZ, R161 ;  /* 0x000000a1fff9323e */ /* 0x000fc400000010ff */
[----:B------:R-:W2:Y:S01]  /*3e80*/  @P3 LDC R161, c[0x0][0x40c] ;  /* 0x00010300ffa13b82 */ /* 0x000ea20000000800 */
[----:B------:R-:W-:Y:S01]  /*3e90*/  @P0 FFMA.FTZ R248, R185, R163, R248 ;  /* 0x000000a3b9f80223 */ /* 0x000fe200000100f8 */
[----:B0-----:R-:W-:Y:S01]  /*3ea0*/  @P3 FMUL.FTZ R247, R246, R247 ;  /* 0x000000f7f6f73220 */ /* 0x001fe20000410000 */
[----:B------:R-:W-:-:S04]  /*3eb0*/  @P3 PRMT R140, R140, 0x5410, R249 ;  /* 0x000054108c8c3816 */ /* 0x000fc800000000f9 */
[----:B------:R-:W-:Y:S01]  /*3ec0*/  @P3 F2FP.BF16.F32.PACK_AB R247, RZ, R247 ;  /* 0x000000f7fff7323e */ /* 0x000fe200000010ff */
[----:B------:R-:W0:Y:S01]  /*3ed0*/  @P3 LDC R163, c[0x0][0x40c] ;  /* 0x00010300ffa33b82 */ /* 0x000e220000000800 */
[----:B-1----:R-:W-:Y:S02]  /*3ee0*/  @P3 FMUL.FTZ R160, R160, R250 ;  /* 0x000000faa0a03220 */ /* 0x002fe40000410000 */
[----:B------:R-:W-:-:S03]  /*3ef0*/  @P3 PRMT R142, R247, 0x7610, R142 ;  /* 0x00007610f78e3816 */ /* 0x000fc6000000008e */
[----:B------:R-:W-:-:S04]  /*3f00*/  @P3 F2FP.BF16.F32.PACK_AB R160, RZ, R160 ;  /* 0x000000a0ffa0323e */ /* 0x000fc800000010ff */
[----:B------:R-:W-:Y:S01]  /*3f10*/  @P3 PRMT R141, R141, 0x5410, R160 ;  /* 0x000054108d8d3816 */ /* 0x000fe200000000a0 */
[----:B--2---:R-:W-:-:S05]  /*3f20*/  @P3 FMUL.FTZ R161, R248, R161 ;  /* 0x000000a1f8a13220 */ /* 0x004fca0000410000 */
[----:B------:R-:W-:Y:S01]  /*3f30*/  @P3 F2FP.BF16.F32.PACK_AB R161, RZ, R161 ;  /* 0x000000a1ffa1323e */ /* 0x000fe200000010ff */
[----:B0-----:R-:W-:-:S03]  /*3f40*/  @P3 FMUL.FTZ R163, R244, R163 ;  /* 0x000000a3f4a33220 */ /* 0x001fc60000410000 */
[----:B------:R-:W-:Y:S02]  /*3f50*/  @P3 PRMT R143, R161, 0x7610, R143 ;  /* 0x00007610a18f3816 */ /* 0x000fe4000000008f */
[----:B------:R-:W-:-:S04]  /*3f60*/  @P3 F2FP.BF16.F32.PACK_AB R163, RZ, R163 ;  /* 0x000000a3ffa3323e */ /* 0x000fc800000010ff */
[----:B------:R-:W-:Y:S01]  /*3f70*/  @P3 PRMT R142, R142, 0x5410, R163 ;  /* 0x000054108e8e3816 */ /* 0x000fe200000000a3 */
[----:B------:R-:W-:Y:S06]  /*3f80*/  @!P3 BRA `(.L_x_87) ;  /* 0x000000040048b947 */ /* 0x000fec0003800000 */
[----:B------:R-:W-:Y:S01]  /*3f90*/  PRMT R160, R139, 0x7632, R160 ;  /* 0x000076328ba07816 */ /* 0x000fe200000000a0 */
[----:B------:R-:W-:-:S03]  /*3fa0*/  @P0 FFMA.FTZ R162, R242, R166, R167 ;  /* 0x000000a6f2a20223 */ /* 0x000fc600000100a7 */
[----:B------:R-:W-:Y:S01]  /*3fb0*/  SHF.L.U32 R160, R160, 0x10, RZ ;  /* 0x00000010a0a07819 */ /* 0x000fe200000006ff */
[----:B------:R-:W-:-:S04]  /*3fc0*/  @P0 FADD.FTZ R162, R241, -R162 ;  /* 0x800000a2f1a20221 */ /* 0x000fc80000010000 */
[----:B------:R-:W-:-:S04]  /*3fd0*/  @P0 FFMA.FTZ R160, R185, R162, R160 ;  /* 0x000000a2b9a00223 */ /* 0x000fc800000100a0 */
[----:B------:R-:W-:-:S05]  /*3fe0*/  FMUL.FTZ R160, R160, UR15 ;  /* 0x0000000fa0a07c20 */ /* 0x000fca0008410000 */
[----:B------:R-:W-:-:S04]  /*3ff0*/  F2FP.BF16.F32.PACK_AB R160, RZ, R160 ;  /* 0x000000a0ffa0723e */ /* 0x000fc800000010ff */
[----:B------:R-:W-:Y:S01]  /*4000*/  PRMT R143, R143, 0x5410, R160 ;  /* 0x000054108f8f7816 */ /* 0x000fe200000000a0 */
[----:B------:R-:W-:Y:S06]  /*4010*/  BRA `(.L_x_87) ;  /* 0x0000000400247947 */ /* 0x000fec0003800000 */
.L_x_88:
[----:B------:R-:W-:Y:S01]  /*4020*/  ISETP.GT.AND P0, PT, R186, RZ, PT ;  /* 0x000000ffba00720c */ /* 0x000fe20003f04270 */
[-C--:B------:R-:W-:Y:S01]  /*4030*/  @P1 FFMA.FTZ R145, R3, R166.reuse, R167 ;  /* 0x000000a603911223 */ /* 0x080fe200000100a7 */
[----:B------:R-:W-:Y:S01]  /*4040*/  PRMT R146, R138, 0x7632, R146 ;  /* 0x000076328a927816 */ /* 0x000fe20000000092 */
[----:B------:R-:W0:Y:S01]  /*4050*/  @P3 LDC R251, c[0x0][0x40c] ;  /* 0x00010300fffb3b82 */ /* 0x000e220000000800 */
[C---:B------:R-:W-:Y:S01]  /*4060*/  SHF.L.U32 R252, R137.reuse, 0x10, RZ ;  /* 0x0000001089fc7819 */ /* 0x040fe200000006ff */
[----:B------:R-:W-:Y:S01]  /*4070*/  @P1 FADD.FTZ R145, R4, -R145 ;  /* 0x8000009104911221 */ /* 0x000fe20000010000 */
[----:B------:R-:W-:Y:S02]  /*4080*/  SHF.L.U32 R146, R146, 0x10, RZ ;  /* 0x0000001092927819 */ /* 0x000fe400000006ff */
[----:B------:R-:W-:Y:S02]  /*4090*/  SHF.L.U32 R144, R136, 0x10, RZ ;  /* 0x0000001088907819 */ /* 0x000fe400000006ff */
[----:B------:R-:W-:Y:S01]  /*40a0*/  PRMT R250, R137, 0x7632, R250 ;  /* 0x0000763289fa7816 */ /* 0x000fe200000000fa */
[----:B------:R-:W1:Y:S01]  /*40b0*/  @P3 LDC R245, c[0x0][0x40c] ;  /* 0x00010300fff53b82 */ /* 0x000e620000000800 */
[----:B------:R-:W-:Y:S01]  /*40c0*/  SHF.L.U32 R246, R139, 0x10, RZ ;  /* 0x000000108bf67819 */ /* 0x000fe200000006ff */
[-CC-:B------:R-:W-:Y:S01]  /*40d0*/  @P0 FFMA.FTZ R147, R228, R166.reuse, R167.reuse ;  /* 0x000000a6e4930223 */ /* 0x180fe200000100a7 */
[-CC-:B------:R-:W-:Y:S01]  /*40e0*/  @P0 FFMA.FTZ R162, R230, R166.reuse, R167.reuse ;  /* 0x000000a6e6a20223 */ /* 0x180fe200000100a7 */
[----:B------:R-:W-:Y:S01]  /*40f0*/  @P1 FFMA.FTZ R144, R185, R145, R144 ;  /* 0x00000091b9901223 */ /* 0x000fe20000010090 */
[-C--:B------:R-:W-:Y:S01]  /*4100*/  @P0 FFMA.FTZ R145, R5, R166.reuse, R167 ;  /* 0x000000a605910223 */ /* 0x080fe200000100a7 */
[----:B------:R-:W-:Y:S01]  /*4110*/  @P0 FADD.FTZ R147, R226, -R147 ;  /* 0x80000093e2930221 */ /* 0x000fe20000010000 */
[----:B------:R-:W-:Y:S01]  /*4120*/  SHF.L.U32 R250, R250, 0x10, RZ ;  /* 0x00000010fafa7819 */ /* 0x000fe200000006ff */
[----:B------:R-:W-:Y:S01]  /*4130*/  @P0 FADD.FTZ R162, R229, -R162 ;  /* 0x800000a2e5a20221 */ /* 0x000fe20000010000 */
[----:B------:R-:W-:Y:S01]  /*4140*/  @P0 FADD.FTZ R160, R0, -R145 ;  /* 0x8000009100a00221 */ /* 0x000fe20000010000 */
[----:B------:R-:W-:Y:S01]  /*4150*/  @P0 FFMA.FTZ R146, R185, R147, R146 ;  /* 0x00000093b9920223 */ /* 0x000fe20000010092 */
[--C-:B------:R-:W-:Y:S01]  /*4160*/  @P0 FFMA.FTZ R147, R7, R166, R167.reuse ;  /* 0x000000a607930223 */ /* 0x100fe200000100a7 */
[----:B------:R-:W-:Y:S01]  /*4170*/  SHF.L.U32 R145, R138, 0x10, RZ ;  /* 0x000000108a917819 */ /* 0x000fe200000006ff */
[----:B------:R-:W-:Y:S01]  /*4180*/  @P0 FFMA.FTZ R250, R185, R162, R250 ;  /* 0x000000a2b9fa0223 */ /* 0x000fe200000100fa */
[----:B------:R-:W-:Y:S01]  /*4190*/  @P0 FFMA.FTZ R162, R189, R166, R167 ;  /* 0x000000a6bda20223 */ /* 0x000fe200000100a7 */
[----:B------:R-:W-:Y:S01]  /*41a0*/  @P0 FADD.FTZ R147, R2, -R147 ;  /* 0x8000009302930221 */ /* 0x000fe20000010000 */
[----:B------:R-:W-:Y:S01]  /*41b0*/  PRMT R249, R136, 0x7632, R249 ;  /* 0x0000763288f97816 */ /* 0x000fe200000000f9 */
[----:B------:R-:W-:Y:S01]  /*41c0*/  @P0 FFMA.FTZ R145, R185, R160, R145 ;  /* 0x000000a0b9910223 */ /* 0x000fe20000010091 */
[----:B------:R-:W-:Y:S01]  /*41d0*/  @P0 FADD.FTZ R162, R187, -R162 ;  /* 0x800000a2bba20221 */ /* 0x000fe20000010000 */
[C---:B------:R-:W-:Y:S01]  /*41e0*/  @P0 FFMA.FTZ R252, R185.reuse, R147, R252 ;  /* 0x00000093b9fc0223 */ /* 0x040fe200000100fc */
[--C-:B------:R-:W-:Y:S01]  /*41f0*/  @P0 FFMA.FTZ R160, R202, R166, R167.reuse ;  /* 0x000000a6caa00223 */ /* 0x100fe200000100a7 */
[----:B------:R-:W2:Y:S01]  /*4200*/  @P3 LDC R147, c[0x0][0x40c] ;  /* 0x00010300ff933b82 */ /* 0x000ea20000000800 */
[----:B------:R-:W-:Y:S01]  /*4210*/  @P0 FFMA.FTZ R246, R185, R162, R246 ;  /* 0x000000a2b9f60223 */ /* 0x000fe200000100f6 */
[----:B------:R-:W-:Y:S01]  /*4220*/  SHF.L.U32 R249, R249, 0x10, RZ ;  /* 0x00000010f9f97819 */ /* 0x000fe200000006ff */
[----:B------:R-:W-:Y:S01]  /*4230*/  @P0 FADD.FTZ R160, R201, -R160 ;  /* 0x800000a0c9a00221 */ /* 0x000fe20000010000 */
[----:B------:R-:W-:Y:S01]  /*4240*/  @P0 FFMA.FTZ R162, R242, R166, R167 ;  /* 0x000000a6f2a20223 */ /* 0x000fe200000100a7 */
[----:B------:R-:W-:-:S02]  /*4250*/  PRMT R248, R139, 0x7632, R248 ;  /* 0x000076328bf87816 */ /* 0x000fc400000000f8 */
[----:B------:R-:W-:Y:S01]  /*4260*/  @P0 FFMA.FTZ R249, R185, R160, R249 ;  /* 0x000000a0b9f90223 */ /* 0x000fe200000100f9 */
[----:B------:R-:W-:Y:S01]  /*4270*/  @P0 FADD.FTZ R244, R241, -R162 ;  /* 0x800000a2f1f40221 */ /* 0x000fe20000010000 */
[----:B------:R-:W3:Y:S01]  /*4280*/  @P3 LDC R160, c[0x0][0x40c] ;  /* 0x00010300ffa03b82 */ /* 0x000ee20000000800 */
[----:B------:R-:W-:Y:S01]  /*4290*/  SHF.L.U32 R248, R248, 0x10, RZ ;  /* 0x00000010f8f87819 */ /* 0x000fe200000006ff */
[----:B-1----:R-:W-:-:S04]  /*42a0*/  @P3 FMUL.FTZ R245, R249, R245 ;  /* 0x000000f5f9f53220 */ /* 0x002fc80000410000 */
[----:B------:R-:W-:Y:S01]  /*42b0*/  @P0 FFMA.FTZ R248, R185, R244, R248 ;  /* 0x000000f4b9f80223 */ /* 0x000fe200000100f8 */
[----:B0-----:R-:W-:Y:S01]  /*42c0*/  @P3 FMUL.FTZ R244, R144, R251 ;  /* 0x000000fb90f43220 */ /* 0x001fe20000410000 */
[----:B------:R-:W0:Y:S01]  /*42d0*/  @P3 LDC R162, c[0x0][0x40c] ;  /* 0x00010300ffa23b82 */ /* 0x000e220000000800 */
[----:B------:R-:W-:Y:S02]  /*42e0*/  F2FP.BF16.F32.PACK_AB R144, R249, R144 ;  /* 0x00000090f990723e */ /* 0x000fe400000010ff */
[----:B------:R-:W-:Y:S02]  /*42f0*/  @P3 F2FP.BF16.F32.PACK_AB R245, RZ, R245 ;  /* 0x000000f5fff5323e */ /* 0x000fe400000010ff */
[----:B------:R-:W-:Y:S01]  /*4300*/  @P3 F2FP.BF16.F32.PACK_AB R244, RZ, R244 ;  /* 0x000000f4fff4323e */ /* 0x000fe200000010ff */
[----:B--2---:R-:W-:Y:S02]  /*4310*/  @P3 FMUL.FTZ R161, R146, R147 ;  /* 0x0000009392a13220 */ /* 0x004fe40000410000 */
[----:B------:R-:W1:Y:S01]  /*4320*/  @P3 LDC R163, c[0x0][0x40c] ;  /* 0x00010300ffa33b82 */ /* 0x000e620000000800 */
[----:B------:R-:W-:-:S02]  /*4330*/  @P3 PRMT R140, R244, 0x7610, R140 ;  /* 0x00007610f48c3816 */ /* 0x000fc4000000008c */
[----:B------:R-:W-:Y:S02]  /*4340*/  F2FP.BF16.F32.PACK_AB R146, R146, R145 ;  /* 0x000000919292723e */ /* 0x000fe400000010ff */
[----:B------:R-:W-:Y:S02]  /*4350*/  @P3 F2FP.BF16.F32.PACK_AB R161, RZ, R161 ;  /* 0x000000a1ffa1323e */ /* 0x000fe400000010ff */
[----:B------:R-:W-:Y:S01]  /*4360*/  @P3 PRMT R140, R140, 0x5410, R245 ;  /* 0x000054108c8c3816 */ /* 0x000fe200000000f5 */
[----:B------:R-:W2:Y:S01]  /*4370*/  @P3 LDC R147, c[0x0][0x40c] ;  /* 0x00010300ff933b82 */ /* 0x000ea20000000800 */
[----:B---3--:R-:W-:Y:S01]  /*4380*/  @P3 FMUL.FTZ R160, R145, R160 ;  /* 0x000000a091a03220 */ /* 0x008fe20000410000 */
[----:B------:R-:W-:-:S04]  /*4390*/  F2FP.BF16.F32.PACK_AB R145, R250, R252 ;  /* 0x000000fcfa91723e */ /* 0x000fc800000010ff */
[----:B------:R-:W-:Y:S02]  /*43a0*/  @P3 F2FP.BF16.F32.PACK_AB R160, RZ, R160 ;  /* 0x000000a0ffa0323e */ /* 0x000fe400000010ff */
[----:B------:R-:W3:Y:S01]  /*43b0*/  @P3 LDC R247, c[0x0][0x40c] ;  /* 0x00010300fff73b82 */ /* 0x000ee20000000800 */
[----:B0-----:R-:W-:Y:S01]  /*43c0*/  @P3 FMUL.FTZ R162, R252, R162 ;  /* 0x000000a2fca23220 */ /* 0x001fe20000410000 */
[----:B------:R-:W-:-:S04]  /*43d0*/  @P3 PRMT R142, R160, 0x7610, R142 ;  /* 0x00007610a08e3816 */ /* 0x000fc8000000008e */
[----:B------:R-:W-:Y:S01]  /*43e0*/  @P3 F2FP.BF16.F32.PACK_AB R162, RZ, R162 ;  /* 0x000000a2ffa2323e */ /* 0x000fe200000010ff */
[----:B-1----:R-:W-:Y:S01]  /*43f0*/  @P3 FMUL.FTZ R163, R250, R163 ;  /* 0x000000a3faa33220 */ /* 0x002fe20000410000 */
[----:B------:R-:W-:Y:S02]  /*4400*/  @P3 PRMT R142, R142, 0x5410, R161 ;  /* 0x000054108e8e3816 */ /* 0x000fe400000000a1 */
[----:B------:R-:W-:Y:S02]  /*4410*/  @P3 PRMT R141, R162, 0x7610, R141 ;  /* 0x00007610a28d3816 */ /* 0x000fe4000000008d */
[----:B------:R-:W-:Y:S01]  /*4420*/  @P3 F2FP.BF16.F32.PACK_AB R163, RZ, R163 ;  /* 0x000000a3ffa3323e */ /* 0x000fe200000010ff */
[----:B--2---:R-:W-:Y:S01]  /*4430*/  @P3 FMUL.FTZ R249, R246, R147 ;  /* 0x00000093f6f93220 */ /* 0x004fe20000410000 */
[----:B------:R-:W-:Y:S02]  /*4440*/  F2FP.BF16.F32.PACK_AB R147, R248, R246 ;  /* 0x000000f6f893723e */ /* 0x000fe400000010ff */
[----:B------:R-:W-:-:S02]  /*4450*/  @P3 PRMT R141, R141, 0x5410, R163 ;  /* 0x000054108d8d3816 */ /* 0x000fc400000000a3 */
[----:B------:R-:W-:Y:S01]  /*4460*/  @P3 F2FP.BF16.F32.PACK_AB R249, RZ, R249 ;  /* 0x000000f9fff9323e */ /* 0x000fe200000010ff */
[----:B---3--:R-:W-:-:S03]  /*4470*/  @P3 FMUL.FTZ R247, R248, R247 ;  /* 0x000000f7f8f73220 */ /* 0x008fc60000410000 */
[----:B------:R-:W-:Y:S02]  /*4480*/  @P3 PRMT R143, R249, 0x7610, R143 ;  /* 0x00007610f98f3816 */ /* 0x000fe4000000008f */
[----:B------:R-:W-:-:S04]  /*4490*/  @P3 F2FP.BF16.F32.PACK_AB R247, RZ, R247 ;  /* 0x000000f7fff7323e */ /* 0x000fc800000010ff */
[----:B------:R-:W-:-:S07]  /*44a0*/  @P3 PRMT R143, R143, 0x5410, R247 ;  /* 0x000054108f8f3816 */ /* 0x000fce00000000f7 */
.L_x_87:
[----:B------:R-:W-:Y:S01]  /*44b0*/  ISETP.NE.U32.AND P0, PT, RZ, UR4, PT ;  /* 0x00000004ff007c0c */ /* 0x000fe2000bf05070 */
[----:B------:R-:W0:Y:S03]  /*44c0*/  @P3 LDC.64 R160, c[0x0][0x468] ;  /* 0x00011a00ffa03b82 */ /* 0x000e260000000a00 */
[----:B------:R-:W-:-:S13]  /*44d0*/  ISETP.NE.AND.EX P0, PT, RZ, UR5, PT, P0 ;  /* 0x00000005ff007c0c */ /* 0x000fda000bf05300 */
[----:B------:R-:W1:Y:S01]  /*44e0*/  @P0 LDC.64 R162, c[0x0][0x478] ;  /* 0x00011e00ffa20b82 */ /* 0x000e620000000a00 */
[C---:B0-----:R-:W-:Y:S01]  /*44f0*/  @P3 IMAD.WIDE.U32 R160, R165.reuse, 0x10, R160 ;  /* 0x00000010a5a03825 */ /* 0x041fe200078e00a0 */
[----:B------:R-:W-:-:S03]  /*4500*/  IADD3 R165, PT, PT, R165, 0x80, RZ ;  /* 0x00000080a5a57810 */ /* 0x000fc60007ffe0ff */
[C---:B-1----:R-:W-:Y:S01]  /*4510*/  @P0 IMAD.WIDE.U32 R162, R243.reuse, 0x10, R162 ;  /* 0x00000010f3a20825 */ /* 0x042fe200078e00a2 */
[----:B------:R-:W-:-:S04]  /*4520*/  IADD3 R243, PT, PT, R243, 0x80, RZ ;  /* 0x00000080f3f37810 */ /* 0x000fc80007ffe0ff */
[----:B------:R0:W-:Y:S04]  /*4530*/  @P0 STG.E.128 desc[UR10][R162.64], R144 ;  /* 0x00000090a2000986 */ /* 0x0001e8000c101d0a */
[----:B------:R0:W-:Y:S02]  /*4540*/  @P3 STG.E.128 desc[UR10][R160.64], R140 ;  /* 0x0000008ca0003986 */ /* 0x0001e4000c101d0a */
.L_x_77:
[----:B------:R-:W-:Y:S05]  /*4550*/  BSYNC.RECONVERGENT B0 ;  /* 0x0000000000007941 */ /* 0x000fea0003800200 */
.L_x_76:
[----:B------:R-:W-:Y:S01]  /*4560*/  ISETP.GE.U32.AND P0, PT, R28, 0x100, PT ;  /* 0x000001001c00780c */ /* 0x000fe20003f06070 */
[----:B------:R-:W-:-:S12]  /*4570*/  BSSY.RECONVERGENT B0, `(.L_x_89) ;  /* 0x0000133000007945 */ /* 0x000fd80003800200 */
[----:B------:R-:W-:Y:S05]  /*4580*/  @!P0 BRA `(.L_x_90) ;  /* 0x0000001000c48947 */ /* 0x000fea0003800000 */
[----:B------:R-:W-:-:S04]  /*4590*/  UISETP.NE.U32.AND UP0, UPT, UR12, URZ, UPT ;  /* 0x000000ff0c00728c */ /* 0x000fc8000bf05070 */
[----:B------:R-:W-:-:S09]  /*45a0*/  UISETP.NE.AND.EX UP0, UPT, UR13, URZ, UPT, UP0 ;  /* 0x000000ff0d00728c */ /* 0x000fd2000bf05300 */
[----:B------:R-:W-:Y:S05]  /*45b0*/  BRA.U !UP0, `(.L_x_91) ;  /* 0x0000000908507547 */ /* 0x000fea000b800000 */
[----:B------:R-:W-:-:S04]  /*45c0*/  UISETP.NE.U32.AND UP0, UPT, UR6, URZ, UPT ;  /* 0x000000ff0600728c */ /* 0x000fc8000bf05070 */
[----:B------:R-:W-:-:S06]  /*45d0*/  UISETP.NE.AND.EX UP0, UPT, UR7, URZ, UPT, UP0 ;  /* 0x000000ff0700728c */ /* 0x000fcc000bf05300 */
[----:B------:R-:W-:-:S13]  /*45e0*/  PLOP3.LUT P1, PT, PT, PT, UP0, 0x80, 0x8 ;  /* 0x000000000008781c */ /* 0x000fda0003f2f008 */
[----:B------:R-:W-:Y:S05]  /*45f0*/  @!P1 BRA `(.L_x_92) ;  /* 0x0000000400289947 */ /* 0x000fea0003800000 */
[----:B------:R-:W-:Y:S01]  /*4600*/  ISETP.GT.AND P2, PT, R186, RZ, PT ;  /* 0x000000ffba00720c */ /* 0x000fe20003f44270 */
[----:B0-----:R-:W0:Y:S01]  /*4610*/  @P3 LDC R162, c[0x0][0x40c] ;  /* 0x00010300ffa23b82 */ /* 0x001e220000000800 */
[----:B------:R-:W-:Y:S02]  /*4620*/  PRMT R146, R50, 0x7632, R146 ;  /* 0x0000763232927816 */ /* 0x000fe40000000092 */
[C---:B------:R-:W-:Y:S02]  /*4630*/  PRMT R250, R49.reuse, 0x7632, R250 ;  /* 0x0000763231fa7816 */ /* 0x040fe400000000fa */
[----:B------:R-:W-:Y:S02]  /*4640*/  SHF.L.U32 R146, R146, 0x10, RZ ;  /* 0x0000001092927819 */ /* 0x000fe400000006ff */
[----:B------:R-:W-:Y:S01]  /*4650*/  SHF.L.U32 R252, R49, 0x10, RZ ;  /* 0x0000001031fc7819 */ /* 0x000fe200000006ff */
[----:B------:R-:W1:Y:S01]  /*4660*/  @P3 LDC R249, c[0x0][0x40c] ;  /* 0x00010300fff93b82 */ /* 0x000e620000000800 */
[----:B------:R-:W-:-:S02]  /*4670*/  SHF.L.U32 R250, R250, 0x10, RZ ;  /* 0x00000010fafa7819 */ /* 0x000fc400000006ff */
[----:B------:R-:W-:Y:S01]  /*4680*/  PRMT R244, R48, 0x7632, R244 ;  /* 0x0000763230f47816 */ /* 0x000fe200000000f4 */
[-CC-:B------:R-:W-:Y:S01]  /*4690*/  @P2 FFMA.FTZ R160, R220, R166.reuse, R167.reuse ;  /* 0x000000a6dca02223 */ /* 0x180fe200000100a7 */
[-C--:B------:R-:W-:Y:S01]  /*46a0*/  @P2 FFMA.FTZ R145, R171, R166.reuse, R167 ;  /* 0x000000a6ab912223 */ /* 0x080fe200000100a7 */
[----:B------:R-:W-:Y:S02]  /*46b0*/  SHF.L.U32 R248, R48, 0x10, RZ ;  /* 0x0000001030f87819 */ /* 0x000fe400000006ff */
[----:B------:R-:W-:Y:S01]  /*46c0*/  @P2 FADD.FTZ R147, R225, -R160 ;  /* 0x800000a0e1932221 */ /* 0x000fe20000010000 */
[----:B------:R-:W-:Y:S01]  /*46d0*/  @P2 FADD.FTZ R144, R172, -R145 ;  /* 0x80000091ac902221 */ /* 0x000fe20000010000 */
[----:B------:R-:W-:Y:S01]  /*46e0*/  SHF.L.U32 R145, R50, 0x10, RZ ;  /* 0x0000001032917819 */ /* 0x000fe200000006ff */
[----:B------:R-:W2:Y:S01]  /*46f0*/  @P3 LDC R163, c[0x0][0x40c] ;  /* 0x00010300ffa33b82 */ /* 0x000ea20000000800 */
[----:B------:R-:W-:Y:S01]  /*4700*/  @P2 FFMA.FTZ R146, R185, R147, R146 ;  /* 0x00000093b9922223 */ /* 0x000fe20000010092 */
[----:B------:R-:W-:Y:S01]  /*4710*/  @P2 FFMA.FTZ R147, R169, R166, R167 ;  /* 0x000000a6a9932223 */ /* 0x000fe200000100a7 */
[----:B------:R-:W-:Y:S01]  /*4720*/  SHF.L.U32 R244, R244, 0x10, RZ ;  /* 0x00000010f4f47819 */ /* 0x000fe200000006ff */
[----:B------:R-:W-:Y:S01]  /*4730*/  @P2 FFMA.FTZ R145, R185, R144, R145 ;  /* 0x00000090b9912223 */ /* 0x000fe20000010091 */
[-C--:B------:R-:W-:Y:S01]  /*4740*/  @P2 FFMA.FTZ R144, R222, R166.reuse, R167 ;  /* 0x000000a6de902223 */ /* 0x080fe200000100a7 */
[----:B------:R-:W-:Y:S01]  /*4750*/  @P2 FADD.FTZ R147, R170, -R147 ;  /* 0x80000093aa932221 */ /* 0x000fe20000010000 */
[----:B------:R-:W-:Y:S01]  /*4760*/  SHF.L.U32 R246, R51, 0x10, RZ ;  /* 0x0000001033f67819 */ /* 0x000fe200000006ff */
[----:B------:R-:W3:Y:S01]  /*4770*/  @P3 LDC R245, c[0x0][0x40c] ;  /* 0x00010300fff53b82 */ /* 0x000ee20000000800 */
[----:B------:R-:W-:Y:S01]  /*4780*/  @P2 FADD.FTZ R161, R227, -R144 ;  /* 0x80000090e3a12221 */ /* 0x000fe20000010000 */
[----:B------:R-:W-:Y:S01]  /*4790*/  @P2 FFMA.FTZ R252, R185, R147, R252 ;  /* 0x00000093b9fc2223 */ /* 0x000fe200000100fc */
[-CC-:B------:R-:W-:Y:S01]  /*47a0*/  @P2 FFMA.FTZ R144, R200, R166.reuse, R167.reuse ;  /* 0x000000a6c8902223 */ /* 0x180fe200000100a7 */
[-C--:B------:R-:W-:Y:S01]  /*47b0*/  @P2 FFMA.FTZ R147, R31, R166.reuse, R167 ;  /* 0x000000a61f932223 */ /* 0x080fe200000100a7 */
[----:B------:R-:W-:Y:S01]  /*47c0*/  @P2 FFMA.FTZ R250, R185, R161, R250 ;  /* 0x000000a1b9fa2223 */ /* 0x000fe200000100fa */
[----:B------:R-:W-:Y:S01]  /*47d0*/  PRMT R160, R51, 0x7632, R160 ;  /* 0x0000763233a07816 */ /* 0x000fe200000000a0 */
[----:B------:R-:W-:Y:S01]  /*47e0*/  @P2 FADD.FTZ R161, R199, -R144 ;  /* 0x80000090c7a12221 */ /* 0x000fe20000010000 */
[----:B------:R-:W-:Y:S01]  /*47f0*/  @P2 FADD.FTZ R147, R168, -R147 ;  /* 0x80000093a8932221 */ /* 0x000fe20000010000 */
[----:B------:R-:W4:Y:S01]  /*4800*/  @P3 LDC R144, c[0x0][0x40c] ;  /* 0x00010300ff903b82 */ /* 0x000f220000000800 */
[----:B------:R-:W-:Y:S01]  /*4810*/  SHF.L.U32 R160, R160, 0x10, RZ ;  /* 0x00000010a0a07819 */ /* 0x000fe200000006ff */
[C---:B------:R-:W-:Y:S01]  /*4820*/  @P2 FFMA.FTZ R244, R185.reuse, R161, R244 ;  /* 0x000000a1b9f42223 */ /* 0x040fe200000100f4 */
[----:B------:R-:W-:Y:S01]  /*4830*/  @P2 FFMA.FTZ R248, R185, R147, R248 ;  /* 0x00000093b9f82223 */ /* 0x000fe200000100f8 */
[----:B------:R-:W-:Y:S01]  /*4840*/  @P2 FFMA.FTZ R147, R191, R166, R167 ;  /* 0x000000a6bf932223 */ /* 0x000fe200000100a7 */
[----:B--2---:R-:W-:-:S03]  /*4850*/  @P3 FMUL.FTZ R163, R250, R163 ;  /* 0x000000a3faa33220 */ /* 0x004fc60000410000 */
[----:B------:R-:W2:Y:S01]  /*4860*/  @P3 LDC R161, c[0x0][0x40c] ;  /* 0x00010300ffa13b82 */ /* 0x000ea20000000800 */
[----:B------:R-:W-:Y:S01]  /*4870*/  @P2 FADD.FTZ R147, R188, -R147 ;  /* 0x80000093bc932221 */ /* 0x000fe20000010000 */
[----:B------:R-:W-:-:S03]  /*4880*/  @P3 F2FP.BF16.F32.PACK_AB R163, RZ, R163 ;  /* 0x000000a3ffa3323e */ /* 0x000fc600000010ff */
[----:B------:R-:W-:Y:S01]  /*4890*/  @P2 FFMA.FTZ R246, R185, R147, R246 ;  /* 0x00000093b9f62223 */ /* 0x000fe200000100f6 */
[----:B------:R-:W-:Y:S01]  /*48a0*/  @P2 FFMA.FTZ R147, R236, R166, R167 ;  /* 0x000000a6ec932223 */ /* 0x000fe200000100a7 */
[----:B---3--:R-:W-:Y:S01]  /*48b0*/  @P3 FMUL.FTZ R245, R244, R245 ;  /* 0x000000f5f4f53220 */ /* 0x008fe20000410000 */
[----:B------:R-:W3:Y:S02]  /*48c0*/  @P3 LDC R247, c[0x0][0x40c] ;  /* 0x00010300fff73b82 */ /* 0x000ee40000000800 */
[----:B------:R-:W-:Y:S02]  /*48d0*/  @P2 FADD.FTZ R147, R239, -R147 ;  /* 0x80000093ef932221 */ /* 0x000fe40000010000 */
[----:B------:R-:W-:Y:S02]  /*48e0*/  @P3 F2FP.BF16.F32.PACK_AB R245, RZ, R245 ;  /* 0x000000f5fff5323e */ /* 0x000fe400000010ff */
[----:B------:R-:W-:Y:S01]  /*48f0*/  @P2 FFMA.FTZ R160, R185, R147, R160 ;  /* 0x00000093b9a02223 */ /* 0x000fe200000100a0 */
[----:B0-----:R-:W-:Y:S01]  /*4900*/  @P3 FMUL.FTZ R147, R145, R162 ;  /* 0x000000a291933220 */ /* 0x001fe20000410000 */
[----:B-1----:R-:W-:Y:S01]  /*4910*/  @P3 FMUL.FTZ R162, R252, R249 ;  /* 0x000000f9fca23220 */ /* 0x002fe20000410000 */
[----:B----4-:R-:W-:Y:S01]  /*4920*/  @P3 FMUL.FTZ R249, R248, R144 ;  /* 0x00000090f8f93220 */ /* 0x010fe20000410000 */
[----:B------:R-:W-:-:S02]  /*4930*/  F2FP.BF16.F32.PACK_AB R144, R244, R248 ;  /* 0x000000f8f490723e */ /* 0x000fc400000010ff */
[----:B------:R-:W-:Y:S02]  /*4940*/  @P3 F2FP.BF16.F32.PACK_AB R147, RZ, R147 ;  /* 0x00000093ff93323e */ /* 0x000fe400000010ff */
[----:B------:R-:W-:Y:S01]  /*4950*/  @P3 F2FP.BF16.F32.PACK_AB R162, RZ, R162 ;  /* 0x000000a2ffa2323e */ /* 0x000fe200000010ff */
[----:B--2---:R-:W-:Y:S01]  /*4960*/  @P3 FMUL.FTZ R161, R146, R161 ;  /* 0x000000a192a13220 */ /* 0x004fe20000410000 */
[----:B------:R-:W-:Y:S02]  /*4970*/  @P3 F2FP.BF16.F32.PACK_AB R249, RZ, R249 ;  /* 0x000000f9fff9323e */ /* 0x000fe400000010ff */
[----:B------:R-:W-:Y:S02]  /*4980*/  @P3 PRMT R142, R147, 0x7610, R142 ;  /* 0x00007610938e3816 */ /* 0x000fe4000000008e */
[----:B------:R-:W-:Y:S02]  /*4990*/  @P3 F2FP.BF16.F32.PACK_AB R161, RZ, R161 ;  /* 0x000000a1ffa1323e */ /* 0x000fe400000010ff */
[----:B------:R-:W-:Y:S01]  /*49a0*/  @P3 PRMT R141, R162, 0x7610, R141 ;  /* 0x00007610a28d3816 */ /* 0x000fe2000000008d */
[----:B---3--:R-:W-:Y:S01]  /*49b0*/  @P3 FMUL.FTZ R247, R246, R247 ;  /* 0x000000f7f6f73220 */ /* 0x008fe20000410000 */
[----:B------:R-:W-:-:S02]  /*49c0*/  @P3 PRMT R140, R249, 0x7610, R140 ;  /* 0x00007610f98c3816 */ /* 0x000fc4000000008c */
[----:B------:R-:W-:Y:S02]  /*49d0*/  F2FP.BF16.F32.PACK_AB R146, R146, R145 ;  /* 0x000000919292723e */ /* 0x000fe400000010ff */
[----:B------:R-:W-:Y:S02]  /*49e0*/  @P3 F2FP.BF16.F32.PACK_AB R247, RZ, R247 ;  /* 0x000000f7fff7323e */ /* 0x000fe400000010ff */
[----:B------:R-:W-:Y:S02]  /*49f0*/  F2FP.BF16.F32.PACK_AB R145, R250, R252 ;  /* 0x000000fcfa91723e */ /* 0x000fe400000010ff */
[----:B------:R-:W-:Y:S02]  /*4a00*/  @P3 PRMT R142, R142, 0x5410, R161 ;  /* 0x000054108e8e3816 */ /* 0x000fe400000000a1 */
[----:B------:R-:W-:Y:S02]  /*4a10*/  @P3 PRMT R141, R141, 0x5410, R163 ;  /* 0x000054108d8d3816 */ /* 0x000fe400000000a3 */
[----:B------:R-:W-:-:S02]  /*4a20*/  @P3 PRMT R140, R140, 0x5410, R245 ;  /* 0x000054108c8c3816 */ /* 0x000fc400000000f5 */
[----:B------:R-:W-:Y:S02]  /*4a30*/  @P3 PRMT R143, R247, 0x7610, R143 ;  /* 0x00007610f78f3816 */ /* 0x000fe4000000008f */
[----:B------:R-:W-:Y:S01]  /*4a40*/  F2FP.BF16.F32.PACK_AB R147, R160, R246 ;  /* 0x000000f6a093723e */ /* 0x000fe200000010ff */
[----:B------:R-:W-:Y:S06]  /*4a50*/  @!P3 BRA `(.L_x_93) ;  /* 0x0000000c0070b947 */ /* 0x000fec0003800000 */
[----:B------:R-:W-:-:S05]  /*4a60*/  FMUL.FTZ R160, R160, UR15 ;  /* 0x0000000fa0a07c20 */ /* 0x000fca0008410000 */
[----:B------:R-:W-:-:S04]  /*4a70*/  F2FP.BF16.F32.PACK_AB R160, RZ, R160 ;  /* 0x000000a0ffa0723e */ /* 0x000fc800000010ff */
[----:B------:R-:W-:Y:S01]  /*4a80*/  PRMT R143, R143, 0x5410, R160 ;  /* 0x000054108f8f7816 */ /* 0x000fe200000000a0 */
[----:B------:R-:W-:Y:S06]  /*4a90*/  BRA `(.L_x_93) ;  /* 0x0000000c00607947 */ /* 0x000fec0003800000 */
.L_x_92:
[----:B------:R-:W-:Y:S01]  /*4aa0*/  ISETP.GT.AND P2, PT, R186, RZ, PT ;  /* 0x000000ffba00720c */ /* 0x000fe20003f44270 */
[----:B------:R-:W1:Y:S01]  /*4ab0*/  @P3 LDC R251, c[0x0][0x40c] ;  /* 0x00010300fffb3b82 */ /* 0x000e620000000800 */
[C---:B------:R-:W-:Y:S02]  /*4ac0*/  PRMT R248, R48.reuse, 0x7632, R248 ;  /* 0x0000763230f87816 */ /* 0x040fe400000000f8 */
[----:B------:R-:W-:Y:S02]  /*4ad0*/  SHF.L.U32 R250, R48, 0x10, RZ ;  /* 0x0000001030fa7819 */ /* 0x000fe400000006ff */
[----:B------:R-:W-:Y:S02]  /*4ae0*/  SHF.L.U32 R248, R248, 0x10, RZ ;  /* 0x00000010f8f87819 */ /* 0x000fe400000006ff */
[----:B0-----:R-:W-:-:S05]  /*4af0*/  SHF.L.U32 R162, R49, 0x10, RZ ;  /* 0x0000001031a27819 */ /* 0x001fca00000006ff */
        /* <DEDUP_REMOVED lines=10> */
[----:B------:R-:W-:Y:S01]  /*4ba0*/  @P2 FFMA.FTZ R248, R185, R163, R248 ;  /* 0x000000a3b9f82223 */ /* 0x000fe200000100f8 */
[----:B------:R-:W-:Y:S01]  /*4bb0*/  SHF.L.U32 R160, R160, 0x10, RZ ;  /* 0x00000010a0a07819 */ /* 0x000fe200000006ff */
[----:B------:R-:W0:Y:S01]  /*4bc0*/  @P3 LDC R163, c[0x0][0x40c] ;  /* 0x00010300ffa33b82 */ /* 0x000e220000000800 */
[----:B------:R-:W-:Y:S01]  /*4bd0*/  @P2 FADD.FTZ R244, R170, -R161 ;  /* 0x800000a1aaf42221 */ /* 0x000fe20000010000 */
[C---:B------:R-:W-:Y:S01]  /*4be0*/  SHF.L.U32 R246, R50.reuse, 0x10, RZ ;  /* 0x0000001032f67819 */ /* 0x040fe200000006ff */
[----:B------:R-:W-:Y:S01]  /*4bf0*/  @P2 FADD.FTZ R247, R225, -R252 ;  /* 0x800000fce1f72221 */ /* 0x000fe20000010000 */
[----:B------:R-:W-:Y:S01]  /*4c00*/  @P2 FFMA.FTZ R160, R185, R245, R160 ;  /* 0x000000f5b9a02223 */ /* 0x000fe200000100a0 */
[----:B------:R-:W-:Y:S01]  /*4c10*/  @P2 FFMA.FTZ R245, R171, R166, R167 ;  /* 0x000000a6abf52223 */ /* 0x000fe200000100a7 */
[----:B------:R-:W-:Y:S01]  /*4c20*/  @P2 FFMA.FTZ R162, R185, R244, R162 ;  /* 0x000000f4b9a22223 */ /* 0x000fe200000100a2 */
[----:B------:R-:W-:Y:S01]  /*4c30*/  PRMT R244, R50, 0x7632, R244 ;  /* 0x0000763232f47816 */ /* 0x000fe200000000f4 */
[----:B------:R-:W2:Y:S01]  /*4c40*/  @P3 LDC R161, c[0x0][0x40c] ;  /* 0x00010300ffa13b82 */ /* 0x000ea20000000800 */
[----:B------:R-:W-:Y:S01]  /*4c50*/  @P2 FADD.FTZ R245, R172, -R245 ;  /* 0x800000f5acf52221 */ /* 0x000fe20000010000 */
[----:B-1----:R-:W-:Y:S01]  /*4c60*/  @P3 FMUL.FTZ R162, R162, R251 ;  /* 0x000000fba2a23220 */ /* 0x002fe20000410000 */
[----:B------:R-:W-:-:S02]  /*4c70*/  SHF.L.U32 R244, R244, 0x10, RZ ;  /* 0x00000010f4f47819 */ /* 0x000fc400000006ff */
[C---:B------:R-:W-:Y:S02]  /*4c80*/  @P2 FFMA.FTZ R246, R185.reuse, R245, R246 ;  /* 0x000000f5b9f62223 */ /* 0x040fe400000100f6 */
[----:B------:R-:W-:Y:S01]  /*4c90*/  @P3 F2FP.BF16.F32.PACK_AB R162, RZ, R162 ;  /* 0x000000a2ffa2323e */ /* 0x000fe200000010ff */
[----:B------:R-:W-:Y:S02]  /*4ca0*/  @P2 FFMA.FTZ R244, R185, R247, R244 ;  /* 0x000000f7b9f42223 */ /* 0x000fe400000100f4 */
[----:B------:R-:W1:Y:S01]  /*4cb0*/  @P3 LDC R247, c[0x0][0x40c] ;  /* 0x00010300fff73b82 */ /* 0x000e620000000800 */
[----:B------:R-:W-:Y:S01]  /*4cc0*/  @P3 PRMT R141, R162, 0x7610, R141 ;  /* 0x00007610a28d3816 */ /* 0x000fe2000000008d */
[----:B0-----:R-:W-:Y:S01]  /*4cd0*/  @P3 FMUL.FTZ R245, R250, R163 ;  /* 0x000000a3faf53220 */ /* 0x001fe20000410000 */
[----:B------:R-:W-:-:S05]  /*4ce0*/  @P2 FFMA.FTZ R163, R191, R166, R167 ;  /* 0x000000a6bfa32223 */ /* 0x000fca00000100a7 */
[----:B------:R-:W0:Y:S01]  /*4cf0*/  @P3 LDC R250, c[0x0][0x40c] ;  /* 0x00010300fffa3b82 */ /* 0x000e220000000800 */
[----:B------:R-:W-:Y:S01]  /*4d00*/  @P2 FADD.FTZ R163, R188, -R163 ;  /* 0x800000a3bca32221 */ /* 0x000fe20000010000 */
[----:B------:R-:W-:Y:S01]  /*4d10*/  @P3 F2FP.BF16.F32.PACK_AB R245, RZ, R245 ;  /* 0x000000f5fff5323e */ /* 0x000fe200000010ff */
[----:B--2---:R-:W-:Y:S01]  /*4d20*/  @P3 FMUL.FTZ R161, R248, R161 ;  /* 0x000000a1f8a13220 */ /* 0x004fe20000410000 */
[----:B------:R-:W-:Y:S02]  /*4d30*/  SHF.L.U32 R248, R51, 0x10, RZ ;  /* 0x0000001033f87819 */ /* 0x000fe400000006ff */
[----:B------:R-:W-:Y:S02]  /*4d40*/  @P3 PRMT R140, R245, 0x7610, R140 ;  /* 0x00007610f58c3816 */ /* 0x000fe4000000008c */
[----:B------:R-:W-:Y:S01]  /*4d50*/  @P3 F2FP.BF16.F32.PACK_AB R249, RZ, R161 ;  /* 0x000000a1fff9323e */ /* 0x000fe200000010ff */
[----:B------:R-:W-:Y:S01]  /*4d60*/  @P2 FFMA.FTZ R248, R185, R163, R248 ;  /* 0x000000a3b9f82223 */ /* 0x000fe200000100f8 */
[----:B------:R-:W2:Y:S02]  /*4d70*/  @P3 LDC R161, c[0x0][0x40c] ;  /* 0x00010300ffa13b82 */ /* 0x000ea40000000800 */
[----:B------:R-:W-:Y:S01]  /*4d80*/  @P3 PRMT R140, R140, 0x5410, R249 ;  /* 0x000054108c8c3816 */ /* 0x000fe200000000f9 */
[----:B-1----:R-:W-:-:S05]  /*4d90*/  @P3 FMUL.FTZ R247, R246, R247 ;  /* 0x000000f7f6f73220 */ /* 0x002fca0000410000 */
[----:B------:R-:W1:Y:S01]  /*4da0*/  @P3 LDC R163, c[0x0][0x40c] ;  /* 0x00010300ffa33b82 */ /* 0x000e620000000800 */
[----:B------:R-:W-:Y:S01]  /*4db0*/  @P3 F2FP.BF16.F32.PACK_AB R247, RZ, R247 ;  /* 0x000000f7fff7323e */ /* 0x000fe200000010ff */
[----:B0-----:R-:W-:-:S03]  /*4dc0*/  @P3 FMUL.FTZ R160, R160, R250 ;  /* 0x000000faa0a03220 */ /* 0x001fc60000410000 */
[----:B------:R-:W-:Y:S02]  /*4dd0*/  @P3 PRMT R142, R247, 0x7610, R142 ;  /* 0x00007610f78e3816 */ /* 0x000fe4000000008e */
[----:B------:R-:W-:-:S04]  /*4de0*/  @P3 F2FP.BF16.F32.PACK_AB R160, RZ, R160 ;  /* 0x000000a0ffa0323e */ /* 0x000fc800000010ff */
[----:B------:R-:W-:Y:S01]  /*4df0*/  @P3 PRMT R141, R141, 0x5410, R160 ;  /* 0x000054108d8d3816 */ /* 0x000fe200000000a0 */
[----:B--2---:R-:W-:-:S05]  /*4e00*/  @P3 FMUL.FTZ R161, R248, R161 ;  /* 0x000000a1f8a13220 */ /* 0x004fca0000410000 */
[----:B------:R-:W-:Y:S01]  /*4e10*/  @P3 F2FP.BF16.F32.PACK_AB R161, RZ, R161 ;  /* 0x000000a1ffa1323e */ /* 0x000fe200000010ff */
[----:B-1----:R-:W-:-:S03]  /*4e20*/  @P3 FMUL.FTZ R163, R244, R163 ;  /* 0x000000a3f4a33220 */ /* 0x002fc60000410000 */
        /* <DEDUP_REMOVED lines=13> */
.L_x_91:
[----:B0-----:R-:W0:Y:S02]  /*4f00*/  LDC.64 R160, c[0x0][0x478] ;  /* 0x00011e00ffa07b82 */ /* 0x001e240000000a00 */
[----:B0-----:R-:W-:-:S04]  /*4f10*/  ISETP.NE.U32.AND P1, PT, R160, RZ, PT ;  /* 0x000000ffa000720c */ /* 0x001fc80003f25070 */
[----:B------:R-:W-:-:S13]  /*4f20*/  ISETP.NE.AND.EX P1, PT, R161, RZ, PT, P1 ;  /* 0x000000ffa100720c */ /* 0x000fda0003f25310 */
[----:B------:R-:W-:Y:S05]  /*4f30*/  @!P1 BRA `(.L_x_94) ;  /* 0x0000000400189947 */ /* 0x000fea0003800000 */
[----:B------:R-:W0:Y:S01]  /*4f40*/  @P3 LDC R147, c[0x0][0x40c] ;  /* 0x00010300ff933b82 */ /* 0x000e220000000800 */
[-CC-:B------:R-:W-:Y:S01]  /*4f50*/  FFMA.FTZ R145, R31, R166.reuse, R167.reuse ;  /* 0x000000a61f917223 */ /* 0x180fe200000100a7 */
[-CC-:B------:R-:W-:Y:S01]  /*4f60*/  FFMA.FTZ R146, R200, R166.reuse, R167.reuse ;  /* 0x000000a6c8927223 */ /* 0x180fe200000100a7 */
[----:B------:R-:W-:Y:S01]  /*4f70*/  ISETP.GT.AND P2, PT, R186, RZ, PT ;  /* 0x000000ffba00720c */ /* 0x000fe20003f44270 */
[----:B------:R-:W-:Y:S01]  /*4f80*/  FFMA.FTZ R162, R222, R166, R167 ;  /* 0x000000a6dea27223 */ /* 0x000fe200000100a7 */
[----:B------:R-:W-:Y:S01]  /*4f90*/  FADD.FTZ R144, R168, -R145 ;  /* 0x80000091a8907221 */ /* 0x000fe20000010000 */
[----:B------:R-:W-:Y:S02]  /*4fa0*/  FADD.FTZ R146, R199, -R146 ;  /* 0x80000092c7927221 */ /* 0x000fe40000010000 */
[----:B------:R-:W1:Y:S01]  /*4fb0*/  @P3 LDC R160, c[0x0][0x40c] ;  /* 0x00010300ffa03b82 */ /* 0x000e620000000800 */
[C---:B------:R-:W-:Y:S01]  /*4fc0*/  FMUL.FTZ R144, R185.reuse, R144 ;  /* 0x00000090b9907220 */ /* 0x040fe20000410000 */
[----:B------:R-:W-:Y:S01]  /*4fd0*/  FMUL.FTZ R145, R185, R146 ;  /* 0x00000092b9917220 */ /* 0x000fe20000410000 */
[----:B------:R-:W-:-:S03]  /*4fe0*/  FADD.FTZ R162, R227, -R162 ;  /* 0x800000a2e3a27221 */ /* 0x000fc60000010000 */
[----:B------:R-:W-:Y:S02]  /*4ff0*/  FSEL R144, R144, RZ, P2 ;  /* 0x000000ff90907208 */ /* 0x000fe40001000000 */
[----:B------:R-:W-:Y:S01]  /*5000*/  FSEL R145, R145, RZ, P2 ;  /* 0x000000ff91917208 */ /* 0x000fe20001000000 */
[----:B------:R-:W2:Y:S02]  /*5010*/  @P3 LDC R244, c[0x0][0x40c] ;  /* 0x00010300fff43b82 */ /* 0x000ea40000000800 */
[----:B0-----:R-:W-:-:S06]  /*5020*/  @P3 FMUL.FTZ R146, R147, R144 ;  /* 0x0000009093923220 */ /* 0x001fcc0000410000 */
[----:B------:R-:W0:Y:S01]  /*5030*/  @P3 LDC R163, c[0x0][0x40c] ;  /* 0x00010300ffa33b82 */ /* 0x000e220000000800 */
[----:B------:R-:W-:Y:S02]  /*5040*/  F2FP.BF16.F32.PACK_AB R144, R145, R144 ;  /* 0x000000909190723e */ /* 0x000fe400000010ff */
[----:B------:R-:W-:Y:S01]  /*5050*/  @P3 F2FP.BF16.F32.PACK_AB R146, RZ, R146 ;  /* 0x00000092ff92323e */ /* 0x000fe200000010ff */
[----:B-1----:R-:W-:Y:S01]  /*5060*/  @P3 FMUL.FTZ R147, R160, R145 ;  /* 0x00000091a0933220 */ /* 0x002fe20000410000 */
[----:B------:R-:W-:-:S03]  /*5070*/  FFMA.FTZ R145, R169, R166, R167 ;  /* 0x000000a6a9917223 */ /* 0x000fc600000100a7 */
[----:B------:R-:W1:Y:S01]  /*5080*/  @P3 LDC R245, c[0x0][0x40c] ;  /* 0x00010300fff53b82 */ /* 0x000e620000000800 */
[----:B------:R-:W-:Y:S01]  /*5090*/  @P3 PRMT R140, R146, 0x7610, R140 ;  /* 0x00007610928c3816 */ /* 0x000fe2000000008c */
[----:B------:R-:W-:Y:S01]  /*50a0*/  FADD.FTZ R160, R170, -R145 ;  /* 0x80000091aaa07221 */ /* 0x000fe20000010000 */
[----:B------:R-:W-:-:S03]  /*50b0*/  @P3 F2FP.BF16.F32.PACK_AB R147, RZ, R147 ;  /* 0x00000093ff93323e */ /* 0x000fc600000010ff */
[C---:B------:R-:W-:Y:S01]  /*50c0*/  FMUL.FTZ R145, R185.reuse, R160 ;  /* 0x000000a0b9917220 */ /* 0x040fe20000410000 */
[----:B------:R-:W-:Y:S01]  /*50d0*/  FMUL.FTZ R160, R185, R162 ;  /* 0x000000a2b9a07220 */ /* 0x000fe20000410000 */
[----:B------:R-:W-:Y:S01]  /*50e0*/  @P3 PRMT R140, R140, 0x5410, R147 ;  /* 0x000054108c8c3816 */ /* 0x000fe20000000093 */
[----:B------:R-:W-:Y:S02]  /*50f0*/  FFMA.FTZ R147, R171, R166, R167 ;  /* 0x000000a6ab937223 */ /* 0x000fe400000100a7 */
[----:B------:R-:W-:Y:S02]  /*5100*/  FSEL R145, R145, RZ, P2 ;  /* 0x000000ff91917208 */ /* 0x000fe40001000000 */
[----:B------:R-:W-:Y:S01]  /*5110*/  FSEL R162, R160, RZ, P2 ;  /* 0x000000ffa0a27208 */ /* 0x000fe20001000000 */
[----:B------:R-:W-:Y:S02]  /*5120*/  FADD.FTZ R146, R172, -R147 ;  /* 0x80000093ac927221 */ /* 0x000fe40000010000 */
[-C--:B--2---:R-:W-:Y:S01]  /*5130*/  @P3 FMUL.FTZ R161, R244, R145.reuse ;  /* 0x00000091f4a13220 */ /* 0x084fe20000410000 */
[----:B------:R-:W-:Y:S01]  /*5140*/  F2FP.BF16.F32.PACK_AB R145, R162, R145 ;  /* 0x00000091a291723e */ /* 0x000fe200000010ff */
[----:B------:R-:W2:Y:S01]  /*5150*/  @P3 LDC R244, c[0x0][0x40c] ;  /* 0x00010300fff43b82 */ /* 0x000ea20000000800 */
[----:B0-----:R-:W-:Y:S01]  /*5160*/  @P3 FMUL.FTZ R160, R163, R162 ;  /* 0x000000a2a3a03220 */ /* 0x001fe20000410000 */
[----:B------:R-:W-:Y:S01]  /*5170*/  FFMA.FTZ R162, R220, R166, R167 ;  /* 0x000000a6dca27223 */ /* 0x000fe200000100a7 */
[----:B------:R-:W-:Y:S01]  /*5180*/  FMUL.FTZ R146, R185, R146 ;  /* 0x00000092b9927220 */ /* 0x000fe20000410000 */
[----:B------:R-:W-:-:S02]  /*5190*/  @P3 F2FP.BF16.F32.PACK_AB R161, RZ, R161 ;  /* 0x000000a1ffa1323e */ /* 0x000fc400000010ff */
[----:B------:R-:W-:Y:S01]  /*51a0*/  FADD.FTZ R162, R225, -R162 ;  /* 0x800000a2e1a27221 */ /* 0x000fe20000010000 */
[----:B------:R-:W-:Y:S02]  /*51b0*/  @P3 F2FP.BF16.F32.PACK_AB R160, RZ, R160 ;  /* 0x000000a0ffa0323e */ /* 0x000fe400000010ff */
[----:B------:R-:W-:Y:S01]  /*51c0*/  FSEL R146, R146, RZ, P2 ;  /* 0x000000ff92927208 */ /* 0x000fe20001000000 */
[----:B------:R-:W-:Y:S01]  /*51d0*/  FMUL.FTZ R147, R185, R162 ;  /* 0x000000a2b9937220 */ /* 0x000fe20000410000 */
[----:B------:R-:W-:-:S04]  /*51e0*/  @P3 PRMT R141, R161, 0x7610, R141 ;  /* 0x00007610a18d3816 */ /* 0x000fc8000000008d */
[----:B------:R-:W-:Y:S01]  /*51f0*/  FSEL R163, R147, RZ, P2 ;  /* 0x000000ff93a37208 */ /* 0x000fe20001000000 */
[-C--:B-1----:R-:W-:Y:S01]  /*5200*/  @P3 FMUL.FTZ R147, R245, R146.reuse ;  /* 0x00000092f5933220 */ /* 0x082fe20000410000 */
[----:B------:R-:W-:Y:S01]  /*5210*/  @P3 PRMT R141, R141, 0x5410, R160 ;  /* 0x000054108d8d3816 */ /* 0x000fe200000000a0 */
[----:B------:R-:W0:Y:S01]  /*5220*/  @P3 LDC R245, c[0x0][0x40c] ;  /* 0x00010300fff53b82 */ /* 0x000e220000000800 */
[----:B------:R-:W-:Y:S01]  /*5230*/  F2FP.BF16.F32.PACK_AB R146, R163, R146 ;  /* 0x00000092a392723e */ /* 0x000fe200000010ff */
[-CC-:B------:R-:W-:Y:S01]  /*5240*/  FFMA.FTZ R160, R236, R166.reuse, R167.reuse ;  /* 0x000000a6eca07223 */ /* 0x180fe200000100a7 */
[----:B------:R-:W-:Y:S01]  /*5250*/  @P3 F2FP.BF16.F32.PACK_AB R147, RZ, R147 ;  /* 0x00000093ff93323e */ /* 0x000fe200000010ff */
[----:B--2---:R-:W-:Y:S01]  /*5260*/  @P3 FMUL.FTZ R162, R244, R163 ;  /* 0x000000a3f4a23220 */ /* 0x004fe20000410000 */
[----:B------:R-:W-:Y:S01]  /*5270*/  FFMA.FTZ R163, R191, R166, R167 ;  /* 0x000000a6bfa37223 */ /* 0x000fe200000100a7 */
[----:B------:R-:W-:Y:S01]  /*5280*/  FADD.FTZ R246, R239, -R160 ;  /* 0x800000a0eff67221 */ /* 0x000fe20000010000 */
[----:B------:R-:W-:-:S02]  /*5290*/  @P3 PRMT R142, R147, 0x7610, R142 ;  /* 0x00007610938e3816 */ /* 0x000fc4000000008e */
[----:B------:R-:W-:Y:S01]  /*52a0*/  FADD.FTZ R244, R188, -R163 ;  /* 0x800000a3bcf47221 */ /* 0x000fe20000010000 */
[----:B------:R-:W-:-:S03]  /*52b0*/  @P3 F2FP.BF16.F32.PACK_AB R162, RZ, R162 ;  /* 0x000000a2ffa2323e */ /* 0x000fc600000010ff */
[----:B------:R-:W-:Y:S01]  /*52c0*/  FMUL.FTZ R161, R185, R244 ;  /* 0x000000f4b9a17220 */ /* 0x000fe20000410000 */
[----:B------:R-:W-:-:S04]  /*52d0*/  @P3 PRMT R142, R142, 0x5410, R162 ;  /* 0x000054108e8e3816 */ /* 0x000fc800000000a2 */
[----:B------:R-:W-:Y:S01]  /*52e0*/  FSEL R244, R161, RZ, P2 ;  /* 0x000000ffa1f47208 */ /* 0x000fe20001000000 */
[----:B------:R-:W-:-:S04]  /*52f0*/  FMUL.FTZ R161, R185, R246 ;  /* 0x000000f6b9a17220 */ /* 0x000fc80000410000 */
[----:B0-----:R-:W-:Y:S01]  /*5300*/  @P3 FMUL.FTZ R160, R245, R244 ;  /* 0x000000f4f5a03220 */ /* 0x001fe20000410000 */
[----:B------:R-:W-:-:S04]  /*5310*/  FSEL R161, R161, RZ, P2 ;  /* 0x000000ffa1a17208 */ /* 0x000fc80001000000 */
[----:B------:R-:W-:Y:S02]  /*5320*/  @P3 F2FP.BF16.F32.PACK_AB R160, RZ, R160 ;  /* 0x000000a0ffa0323e */ /* 0x000fe400000010ff */
[----:B------:R-:W-:Y:S02]  /*5330*/  F2FP.BF16.F32.PACK_AB R147, R161, R244 ;  /* 0x000000f4a193723e */ /* 0x000fe400000010ff */
[----:B------:R-:W-:Y:S01]  /*5340*/  @P3 PRMT R143, R160, 0x7610, R143 ;  /* 0x00007610a08f3816 */ /* 0x000fe2000000008f */
[----:B------:R-:W-:Y:S06]  /*5350*/  @!P3 BRA `(.L_x_93) ;  /* 0x000000040030b947 */ /* 0x000fec0003800000 */
[----:B------:R-:W-:-:S05]  /*5360*/  FMUL.FTZ R161, R161, UR15 ;  /* 0x0000000fa1a17c20 */ /* 0x000fca0008410000 */
[----:B------:R-:W-:-:S04]  /*5370*/  F2FP.BF16.F32.PACK_AB R161, RZ, R161 ;  /* 0x000000a1ffa1723e */ /* 0x000fc800000010ff */
[----:B------:R-:W-:Y:S01]  /*5380*/  PRMT R143, R143, 0x5410, R161 ;  /* 0x000054108f8f7816 */ /* 0x000fe200000000a1 */
[----:B------:R-:W-:Y:S06]  /*5390*/  BRA `(.L_x_93) ;  /* 0x0000000400207947 */ /* 0x000fec0003800000 */
.L_x_94:
        /* <DEDUP_REMOVED lines=9> */
.L_x_95:
        /* <DEDUP_REMOVED lines=9> */
.L_x_96:
        /* <DEDUP_REMOVED lines=9> */
.L_x_97:
        /* <DEDUP_REMOVED lines=9> */
.L_x_98:
        /* <DEDUP_REMOVED lines=9> */
.L_x_99:
        /* <DEDUP_REMOVED lines=9> */
.L_x_100:
        /* <DEDUP_REMOVED lines=9> */
.L_x_101:
        /* <DEDUP_REMOVED lines=9> */
.L_x_93:
[----:B------:R-:W0:Y:S08]  /*5820*/  @P1 LDC.64 R162, c[0x0][0x478] ;  /* 0x00011e00ffa21b82 */ /* 0x000e300000000a00 */
[----:B------:R-:W1:Y:S01]  /*5830*/  @P3 LDC.64 R160, c[0x0][0x468] ;  /* 0x00011a00ffa03b82 */ /* 0x000e620000000a00 */
[C---:B0-----:R-:W-:Y:S01]  /*5840*/  @P1 IMAD.WIDE.U32 R162, R243.reuse, 0x10, R162 ;  /* 0x00000010f3a21825 */ /* 0x041fe200078e00a2 */
[----:B------:R-:W-:-:S04]  /*5850*/  IADD3 R243, PT, PT, R243, 0x80, RZ ;  /* 0x00000080f3f37810 */ /* 0x000fc80007ffe0ff */
[----:B------:R2:W-:Y:S01]  /*5860*/  @P1 STG.E.128 desc[UR10][R162.64], R144 ;  /* 0x00000090a2001986 */ /* 0x0005e2000c101d0a */
[C---:B-1----:R-:W-:Y:S01]  /*5870*/  @P3 IMAD.WIDE.U32 R160, R165.reuse, 0x10, R160 ;  /* 0x00000010a5a03825 */ /* 0x042fe200078e00a0 */
[----:B------:R-:W-:-:S04]  /*5880*/  IADD3 R165, PT, PT, R165, 0x80, RZ ;  /* 0x00000080a5a57810 */ /* 0x000fc80007ffe0ff */
[----:B------:R2:W-:Y:S03]  /*5890*/  @P3 STG.E.128 desc[UR10][R160.64], R140 ;  /* 0x0000008ca0003986 */ /* 0x0005e6000c101d0a */
.L_x_90:
[----:B------:R-:W-:Y:S05]  /*58a0*/  BSYNC.RECONVERGENT B0 ;  /* 0x0000000000007941 */ /* 0x000fea0003800200 */
.L_x_89:
        /* <DEDUP_REMOVED lines=11> */
[----:B0-2---:R-:W0:Y:S01]  /*5960*/  @P3 LDC R162, c[0x0][0x40c] ;  /* 0x00010300ffa23b82 */ /* 0x005e220000000800 */
        /* <DEDUP_REMOVED lines=72> */
.L_x_105:
[----:B------:R-:W-:Y:S01]  /*5df0*/  ISETP.GT.AND P4, PT, R186, RZ, PT ;  /* 0x000000ffba00720c */ /* 0x000fe20003f84270 */
[----:B------:R-:W1:Y:S01]  /*5e00*/  @P3 LDC R251, c[0x0][0x40c] ;  /* 0x00010300fffb3b82 */ /* 0x000e620000000800 */
[C---:B------:R-:W-:Y:S02]  /*5e10*/  PRMT R248, R148.reuse, 0x7632, R248 ;  /* 0x0000763294f87816 */ /* 0x040fe400000000f8 */
[----:B------:R-:W-:Y:S02]  /*5e20*/  SHF.L.U32 R250, R148, 0x10, RZ ;  /* 0x0000001094fa7819 */ /* 0x000fe400000006ff */
[----:B------:R-:W-:Y:S02]  /*5e30*/  SHF.L.U32 R248, R248, 0x10, RZ ;  /* 0x00000010f8f87819 */ /* 0x000fe400000006ff */
[----:B0-2---:R-:W-:-:S05]  /*5e40*/  SHF.L.U32 R162, R149, 0x10, RZ ;  /* 0x0000001095a27819 */ /* 0x005fca00000006ff */
        /* <DEDUP_REMOVED lines=64> */
.L_x_104:
[----:B0-2---:R-:W0:Y:S02]  /*6250*/  LDC.64 R160, c[0x0][0x478] ;  /* 0x00011e00ffa07b82 */ /* 0x005e240000000a00 */
        /* <DEDUP_REMOVED lines=73> */
.L_x_107:
        /* <DEDUP_REMOVED lines=9> */
.L_x_108:
        /* <DEDUP_REMOVED lines=9> */
.L_x_109:
        /* <DEDUP_REMOVED lines=9> */
.L_x_110:
        /* <DEDUP_REMOVED lines=9> */
.L_x_111:
        /* <DEDUP_REMOVED lines=9> */
.L_x_112:
        /* <DEDUP_REMOVED lines=9> */
.L_x_113:
        /* <DEDUP_REMOVED lines=9> */
.L_x_114:
        /* <DEDUP_REMOVED lines=9> */
.L_x_106:
        /* <DEDUP_REMOVED lines=8> */
.L_x_103:
[----:B------:R-:W-:Y:S05]  /*6bf0*/  BSYNC.RECONVERGENT B0 ;  /* 0x0000000000007941 */ /* 0x000fea0003800200 */
.L_x_102:
        /* <DEDUP_REMOVED lines=11> */
[----:B0-23--:R-:W0:Y:S01]  /*6cb0*/  @P3 LDC R162, c[0x0][0x40c] ;  /* 0x00010300ffa23b82 */ /* 0x00de220000000800 */
        /* <DEDUP_REMOVED lines=8> */
[----:B------:R-:W-:Y:S01]  /*6d40*/  @P5 FFMA.FTZ R160, R212, R166, R167 ;  /* 0x000000a6d4a05223 */ /* 0x000fe200000100a7 */
[----:B------:R-:W-:Y:S02]  /*6d50*/  SHF.L.U32 R248, R152, 0x10, RZ ;  /* 0x0000001098f87819 */ /* 0x000fe400000006ff */
[----:B------:R-:W-:Y:S01]  /*6d60*/  @P5 FADD.FTZ R144, R184, -R145 ;  /* 0x80000091b8905221 */ /* 0x000fe20000010000 */
[----:B------:R-:W-:Y:S01]  /*6d70*/  SHF.L.U32 R145, R154, 0x10, RZ ;  /* 0x000000109a917819 */ /* 0x000fe200000006ff */
[----:B------:R-:W-:Y:S01]  /*6d80*/  @P5 FADD.FTZ R147, R217, -R160 ;  /* 0x800000a0d9935221 */ /* 0x000fe20000010000 */
[----:B------:R-:W-:Y:S01]  /*6d90*/  SHF.L.U32 R244, R244, 0x10, RZ ;  /* 0x00000010f4f47819 */ /* 0x000fe200000006ff */
[----:B------:R-:W2:Y:S01]  /*6da0*/  @P3 LDC R163, c[0x0][0x40c] ;  /* 0x00010300ffa33b82 */ /* 0x000ea20000000800 */
[----:B------:R-:W-:Y:S01]  /*6db0*/  SHF.L.U32 R246, R155, 0x10, RZ ;  /* 0x000000109bf67819 */ /* 0x000fe200000006ff */
[C---:B------:R-:W-:Y:S01]  /*6dc0*/  @P5 FFMA.FTZ R145, R185.reuse, R144, R145 ;  /* 0x00000090b9915223 */ /* 0x040fe20000010091 */
[----:B------:R-:W-:Y:S01]  /*6dd0*/  @P5 FFMA.FTZ R146, R185, R147, R146 ;  /* 0x00000093b9925223 */ /* 0x000fe20000010092 */
[-CC-:B------:R-:W-:Y:S01]  /*6de0*/  @P5 FFMA.FTZ R144, R214, R166.reuse, R167.reuse ;  /* 0x000000a6d6905223 */ /* 0x180fe200000100a7 */
[----:B------:R-:W-:Y:S01]  /*6df0*/  @P5 FFMA.FTZ R147, R181, R166, R167 ;  /* 0x000000a6b5935223 */ /* 0x000fe200000100a7 */
[----:B------:R-:W-:-:S02]  /*6e00*/  PRMT R160, R155, 0x7632, R160 ;  /* 0x000076329ba07816 */ /* 0x000fc400000000a0 */
[----:B------:R-:W-:Y:S01]  /*6e10*/  @P5 FADD.FTZ R161, R219, -R144 ;  /* 0x80000090dba15221 */ /* 0x000fe20000010000 */
[----:B------:R-:W-:Y:S01]  /*6e20*/  @P5 FADD.FTZ R147, R182, -R147 ;  /* 0x80000093b6935221 */ /* 0x000fe20000010000 */
[----:B------:R-:W3:Y:S01]  /*6e30*/  @P3 LDC R144, c[0x0][0x40c] ;  /* 0x00010300ff903b82 */ /* 0x000ee20000000800 */
[----:B------:R-:W-:Y:S01]  /*6e40*/  SHF.L.U32 R160, R160, 0x10, RZ ;  /* 0x00000010a0a07819 */ /* 0x000fe200000006ff */
[C---:B------:R-:W-:Y:S01]  /*6e50*/  @P5 FFMA.FTZ R250, R185.reuse, R161, R250 ;  /* 0x000000a1b9fa5223 */ /* 0x040fe200000100fa */
[----:B------:R-:W-:Y:S01]  /*6e60*/  @P5 FFMA.FTZ R252, R185, R147, R252 ;  /* 0x00000093b9fc5223 */ /* 0x000fe200000100fc */
[-CC-:B------:R-:W-:Y:S01]  /*6e70*/  @P5 FFMA.FTZ R161, R196, R166.reuse, R167.reuse ;  /* 0x000000a6c4a15223 */ /* 0x180fe200000100a7 */
[----:B------:R-:W-:-:S03]  /*6e80*/  @P5 FFMA.FTZ R147, R179, R166, R167 ;  /* 0x000000a6b3935223 */ /* 0x000fc600000100a7 */
[----:B------:R-:W-:Y:S01]  /*6e90*/  @P5 FADD.FTZ R161, R194, -R161 ;  /* 0x800000a1c2a15221 */ /* 0x000fe20000010000 */
[----:B------:R-:W-:Y:S01]  /*6ea0*/  @P5 FADD.FTZ R147, R180, -R147 ;  /* 0x80000093b4935221 */ /* 0x000fe20000010000 */
[----:B------:R-:W4:Y:S02]  /*6eb0*/  @P3 LDC R245, c[0x0][0x40c] ;  /* 0x00010300fff53b82 */ /* 0x000f240000000800 */
        /* <DEDUP_REMOVED lines=8> */
[----:B------:R-:W-:Y:S02]  /*6f40*/  @P5 FFMA.FTZ R147, R232, R166, R167 ;  /* 0x000000a6e8935223 */ /* 0x000fe400000100a7 */
[----:B------:R-:W5:Y:S02]  /*6f50*/  @P3 LDC R247, c[0x0][0x40c] ;  /* 0x00010300fff73b82 */ /* 0x000f640000000800 */
[----:B------:R-:W-:-:S04]  /*6f60*/  @P5 FADD.FTZ R147, R235, -R147 ;  /* 0x80000093eb935221 */ /* 0x000fc80000010000 */
[----:B------:R-:W-:Y:S01]  /*6f70*/  @P5 FFMA.FTZ R160, R185, R147, R160 ;  /* 0x00000093b9a05223 */ /* 0x000fe200000100a0 */
[----:B0-----:R-:W-:Y:S01]  /*6f80*/  @P3 FMUL.FTZ R147, R145, R162 ;  /* 0x000000a291933220 */ /* 0x001fe20000410000 */
[----:B-1----:R-:W-:Y:S01]  /*6f90*/  @P3 FMUL.FTZ R162, R252, R249 ;  /* 0x000000f9fca23220 */ /* 0x002fe20000410000 */
[----:B---3--:R-:W-:Y:S01]  /*6fa0*/  @P3 FMUL.FTZ R249, R248, R144 ;  /* 0x00000090f8f93220 */ /* 0x008fe20000410000 */
[C---:B----4-:R-:W-:Y:S01]  /*6fb0*/  @P3 FMUL.FTZ R245, R244.reuse, R245 ;  /* 0x000000f5f4f53220 */ /* 0x050fe20000410000 */
[----:B------:R-:W-:Y:S02]  /*6fc0*/  F2FP.BF16.F32.PACK_AB R144, R244, R248 ;  /* 0x000000f8f490723e */ /* 0x000fe400000010ff */
[----:B------:R-:W-:Y:S02]  /*6fd0*/  @P3 F2FP.BF16.F32.PACK_AB R147, RZ, R147 ;  /* 0x00000093ff93323e */ /* 0x000fe400000010ff */
[----:B------:R-:W-:Y:S01]  /*6fe0*/  @P3 F2FP.BF16.F32.PACK_AB R162, RZ, R162 ;  /* 0x000000a2ffa2323e */ /* 0x000fe200000010ff */
[----:B--2---:R-:W-:Y:S01]  /*6ff0*/  @P3 FMUL.FTZ R161, R146, R161 ;  /* 0x000000a192a13220 */ /* 0x004fe20000410000 */
[----:B------:R-:W-:-:S02]  /*7000*/  @P3 F2FP.BF16.F32.PACK_AB R249, RZ, R249 ;  /* 0x000000f9fff9323e */ /* 0x000fc400000010ff */
[----:B------:R-:W-:Y:S02]  /*7010*/  @P3 PRMT R142, R147, 0x7610, R142 ;  /* 0x00007610938e3816 */ /* 0x000fe4000000008e */
[----:B------:R-:W-:Y:S02]  /*7020*/  @P3 F2FP.BF16.F32.PACK_AB R161, RZ, R161 ;  /* 0x000000a1ffa1323e */ /* 0x000fe400000010ff */
[----:B------:R-:W-:Y:S01]  /*7030*/  @P3 F2FP.BF16.F32.PACK_AB R245, RZ, R245 ;  /* 0x000000f5fff5323e */ /* 0x000fe200000010ff */
[----:B-----5:R-:W-:Y:S01]  /*7040*/  @P3 FMUL.FTZ R247, R246, R247 ;  /* 0x000000f7f6f73220 */ /* 0x020fe20000410000 */
[----:B------:R-:W-:Y:S02]  /*7050*/  @P3 PRMT R141, R162, 0x7610, R141 ;  /* 0x00007610a28d3816 */ /* 0x000fe4000000008d */
[----:B------:R-:W-:Y:S02]  /*7060*/  @P3 PRMT R140, R249, 0x7610, R140 ;  /* 0x00007610f98c3816 */ /* 0x000fe4000000008c */
[----:B------:R-:W-:-:S02]  /*7070*/  @P3 F2FP.BF16.F32.PACK_AB R247, RZ, R247 ;  /* 0x000000f7fff7323e */ /* 0x000fc400000010ff */
[----:B------:R-:W-:Y:S02]  /*7080*/  F2FP.BF16.F32.PACK_AB R146, R146, R145 ;  /* 0x000000919292723e */ /* 0x000fe400000010ff */
[----:B------:R-:W-:Y:S02]  /*7090*/  F2FP.BF16.F32.PACK_AB R145, R250, R252 ;  /* 0x000000fcfa91723e */ /* 0x000fe400000010ff */
[----:B------:R-:W-:Y:S02]  /*70a0*/  @P3 PRMT R142, R142, 0x5410, R161 ;  /* 0x000054108e8e3816 */ /* 0x000fe400000000a1 */
[----:B------:R-:W-:Y:S02]  /*70b0*/  @P3 PRMT R141, R141, 0x5410, R163 ;  /* 0x000054108d8d3816 */ /* 0x000fe400000000a3 */
[----:B------:R-:W-:Y:S02]  /*70c0*/  @P3 PRMT R140, R140, 0x5410, R245 ;  /* 0x000054108c8c3816 */ /* 0x000fe400000000f5 */
[----:B------:R-:W-:-:S02]  /*70d0*/  @P3 PRMT R143, R247, 0x7610, R143 ;  /* 0x00007610f78f3816 */ /* 0x000fc4000000008f */
[----:B------:R-:W-:Y:S01]  /*70e0*/  F2FP.BF16.F32.PACK_AB R147, R160, R246 ;  /* 0x000000f6a093723e */ /* 0x000fe200000010ff */
[----:B------:R-:W-:Y:S06]  /*70f0*/  @!P3 BRA `(.L_x_119) ;  /* 0x0000000c0070b947 */ /* 0x000fec0003800000 */
[----:B------:R-:W-:-:S05]  /*7100*/  FMUL.FTZ R160, R160, UR15 ;  /* 0x0000000fa0a07c20 */ /* 0x000fca0008410000 */
[----:B------:R-:W-:-:S04]  /*7110*/  F2FP.BF16.F32.PACK_AB R160, RZ, R160 ;  /* 0x000000a0ffa0723e */ /* 0x000fc800000010ff */
[----:B------:R-:W-:Y:S01]  /*7120*/  PRMT R143, R143, 0x5410, R160 ;  /* 0x000054108f8f7816 */ /* 0x000fe200000000a0 */
[----:B------:R-:W-:Y:S06]  /*7130*/  BRA `(.L_x_119) ;  /* 0x0000000c00607947 */ /* 0x000fec0003800000 */
.L_x_118:
[----:B------:R-:W-:Y:S01]  /*7140*/  ISETP.GT.AND P5, PT, R186, RZ, PT ;  /* 0x000000ffba00720c */ /* 0x000fe20003fa4270 */
[----:B------:R-:W1:Y:S01]  /*7150*/  @P3 LDC R251, c[0x0][0x40c] ;  /* 0x00010300fffb3b82 */ /* 0x000e620000000800 */
[C---:B------:R-:W-:Y:S02]  /*7160*/  PRMT R248, R152.reuse, 0x7632, R248 ;  /* 0x0000763298f87816 */ /* 0x040fe400000000f8 */
[----:B------:R-:W-:Y:S02]  /*7170*/  SHF.L.U32 R250, R152, 0x10, RZ ;  /* 0x0000001098fa7819 */ /* 0x000fe400000006ff */
[----:B------:R-:W-:Y:S02]  /*7180*/  SHF.L.U32 R248, R248, 0x10, RZ ;  /* 0x00000010f8f87819 */ /* 0x000fe400000006ff */
[C---:B0-23--:R-:W-:Y:S02]  /*7190*/  PRMT R160, R153.reuse, 0x7632, R160 ;  /* 0x0000763299a07816 */ /* 0x04dfe400000000a0 */
[----:B------:R-:W-:-:S02]  /*71a0*/  SHF.L.U32 R162, R153, 0x10, RZ ;  /* 0x0000001099a27819 */ /* 0x000fc400000006ff */
[----:B------:R-:W-:Y:S01]  /*71b0*/  SHF.L.U32 R160, R160, 0x10, RZ ;  /* 0x00000010a0a07819 */ /* 0x000fe200000006ff */
[-CC-:B------:R-:W-:Y:S01]  /*71c0*/  @P5 FFMA.FTZ R161, R179, R166.reuse, R167.reuse ;  /* 0x000000a6b3a15223 */ /* 0x180fe200000100a7 */
[-CC-:B------:R-:W-:Y:S01]  /*71d0*/  @P5 FFMA.FTZ R163, R196, R166.reuse, R167.reuse ;  /* 0x000000a6c4a35223 */ /* 0x180fe200000100a7 */
[-CC-:B------:R-:W-:Y:S01]  /*71e0*/  @P5 FFMA.FTZ R246, R214, R166.reuse, R167.reuse ;  /* 0x000000a6d6f65223 */ /* 0x180fe200000100a7 */
[-C--:B------:R-:W-:Y:S01]  /*71f0*/  @P5 FFMA.FTZ R252, R212, R166.reuse, R167 ;  /* 0x000000a6d4fc5223 */ /* 0x080fe200000100a7 */
[----:B------:R-:W-:Y:S01]  /*7200*/  @P5 FADD.FTZ R161, R180, -R161 ;  /* 0x800000a1b4a15221 */ /* 0x000fe20000010000 */
[----:B------:R-:W-:Y:S01]  /*7210*/  @P5 FADD.FTZ R163, R194, -R163 ;  /* 0x800000a3c2a35221 */ /* 0x000fe20000010000 */
[----:B------:R-:W-:Y:S01]  /*7220*/  @P5 FADD.FTZ R245, R219, -R246 ;  /* 0x800000f6dbf55221 */ /* 0x000fe20000010000 */
[----:B------:R-:W-:Y:S01]  /*7230*/  SHF.L.U32 R246, R154, 0x10, RZ ;  /* 0x000000109af67819 */ /* 0x000fe200000006ff */
[----:B------:R-:W-:Y:S01]  /*7240*/  @P5 FFMA.FTZ R250, R185, R161, R250 ;  /* 0x000000a1b9fa5223 */ /* 0x000fe200000100fa */
[-C--:B------:R-:W-:Y:S01]  /*7250*/  @P5 FFMA.FTZ R161, R181, R166.reuse, R167 ;  /* 0x000000a6b5a15223 */ /* 0x080fe200000100a7 */
[C---:B------:R-:W-:Y:S01]  /*7260*/  @P5 FFMA.FTZ R248, R185.reuse, R163, R248 ;  /* 0x000000a3b9f85223 */ /* 0x040fe200000100f8 */
[----:B------:R-:W-:Y:S01]  /*7270*/  @P5 FFMA.FTZ R160, R185, R245, R160 ;  /* 0x000000f5b9a05223 */ /* 0x000fe200000100a0 */
[----:B------:R-:W0:Y:S01]  /*7280*/  @P3 LDC R163, c[0x0][0x40c] ;  /* 0x00010300ffa33b82 */ /* 0x000e220000000800 */
[----:B------:R-:W-:Y:S01]  /*7290*/  @P5 FADD.FTZ R244, R182, -R161 ;  /* 0x800000a1b6f45221 */ /* 0x000fe20000010000 */
[----:B------:R-:W-:Y:S01]  /*72a0*/  @P5 FFMA.FTZ R245, R183, R166, R167 ;  /* 0x000000a6b7f55223 */ /* 0x000fe200000100a7 */
[----:B------:R-:W-:-:S02]  /*72b0*/  @P5 FADD.FTZ R247, R217, -R252 ;  /* 0x800000fcd9f75221 */ /* 0x000fc40000010000 */
[C---:B------:R-:W-:Y:S01]  /*72c0*/  @P5 FFMA.FTZ R162, R185.reuse, R244, R162 ;  /* 0x000000f4b9a25223 */ /* 0x040fe200000100a2 */
[----:B------:R-:W-:Y:S01]  /*72d0*/  @P5 FADD.FTZ R245, R184, -R245 ;  /* 0x800000f5b8f55221 */ /* 0x000fe20000010000 */
[----:B------:R-:W-:Y:S01]  /*72e0*/  PRMT R244, R154, 0x7632, R244 ;  /* 0x000076329af47816 */ /* 0x000fe200000000f4 */
[----:B------:R-:W2:Y:S01]  /*72f0*/  @P3 LDC R161, c[0x0][0x40c] ;  /* 0x00010300ffa13b82 */ /* 0x000ea20000000800 */
[----:B-1----:R-:W-:Y:S01]  /*7300*/  @P3 FMUL.FTZ R162, R162, R251 ;  /* 0x000000fba2a23220 */ /* 0x002fe20000410000 */
[----:B------:R-:W-:Y:S01]  /*7310*/  @P5 FFMA.FTZ R246, R185, R245, R246 ;  /* 0x000000f5b9f65223 */ /* 0x000fe200000100f6 */
[----:B------:R-:W-:-:S03]  /*7320*/  SHF.L.U32 R244, R244, 0x10, RZ ;  /* 0x00000010f4f47819 */ /* 0x000fc600000006ff */
[----:B------:R-:W-:Y:S02]  /*7330*/  @P3 F2FP.BF16.F32.PACK_AB R162, RZ, R162 ;  /* 0x000000a2ffa2323e */ /* 0x000fe400000010ff */
        /* <DEDUP_REMOVED lines=38> */
.L_x_117:
[----:B0-23--:R-:W0:Y:S02]  /*75a0*/  LDC.64 R160, c[0x0][0x478] ;  /* 0x00011e00ffa07b82 */ /* 0x00de240000000a00 */
        /* <DEDUP_REMOVED lines=73> */
.L_x_120:
        /* <DEDUP_REMOVED lines=9> */
.L_x_121:
        /* <DEDUP_REMOVED lines=9> */
.L_x_122:
        /* <DEDUP_REMOVED lines=9> */
.L_x_123:
        /* <DEDUP_REMOVED lines=9> */
.L_x_124:
        /* <DEDUP_REMOVED lines=9> */
.L_x_125:
        /* <DEDUP_REMOVED lines=9> */
.L_x_126:
        /* <DEDUP_REMOVED lines=9> */
.L_x_127:
        /* <DEDUP_REMOVED lines=9> */
.L_x_119:
        /* <DEDUP_REMOVED lines=8> */
.L_x_116:
[----:B------:R-:W-:Y:S05]  /*7f40*/  BSYNC.RECONVERGENT B0 ;  /* 0x0000000000007941 */ /* 0x000fea0003800200 */
.L_x_115:
[----:B------:R-:W-:Y:S01]  /*7f50*/  ISETP.GE.U32.AND P4, PT, R28, 0x280, PT ;  /* 0x000002801c00780c */ /* 0x000fe20003f86070 */
[----:B------:R-:W-:Y:S03]  /*7f60*/  BSSY.RECONVERGENT B0, `(.L_x_128) ;  /* 0x0000132000007945 */ /* 0x000fe60003800200 */
[----:B------:R-:W-:-:S09]  /*7f70*/  P2R R244, PR, RZ, 0x10 ;  /* 0x00000010fff47803 */ /* 0x000fd20000000000 */
        /* <DEDUP_REMOVED lines=9> */
[----:B------:R-:W1:Y:S01]  /*8010*/  @P3 LDC R247, c[0x0][0x40c] ;  /* 0x00010300fff73b82 */ /* 0x000e620000000800 */
[----:B0-234-:R-:W-:Y:S02]  /*8020*/  SHF.L.U32 R144, R156, 0x10, RZ ;  /* 0x000000109c907819 */ /* 0x01dfe400000006ff */
[----:B------:R-:W-:Y:S02]  /*8030*/  SHF.L.U32 R250, R158, 0x10, RZ ;  /* 0x000000109efa7819 */ /* 0x000fe400000006ff */
[----:B------:R-:W-:-:S03]  /*8040*/  PRMT R160, R156, 0x7632, R160 ;  /* 0x000076329ca07816 */ /* 0x000fc600000000a0 */
[----:B------:R-:W0:Y:S01]  /*8050*/  @P3 LDC R163, c[0x0][0x40c] ;  /* 0x00010300ffa33b82 */ /* 0x000e220000000800 */
[----:B------:R-:W-:-:S03]  /*8060*/  SHF.L.U32 R160, R160, 0x10, RZ ;  /* 0x00000010a0a07819 */ /* 0x000fc600000006ff */
[-CC-:B------:R-:W-:Y:S01]  /*8070*/  @P5 FFMA.FTZ R145, R211, R166.reuse, R167.reuse ;  /* 0x000000a6d3915223 */ /* 0x180fe200000100a7 */
[-CC-:B------:R-:W-:Y:S01]  /*8080*/  @P5 FFMA.FTZ R186, R210, R166.reuse, R167.reuse ;  /* 0x000000a6d2ba5223 */ /* 0x180fe200000100a7 */
[-CC-:B------:R-:W-:Y:S01]  /*8090*/  @P5 FFMA.FTZ R161, R209, R166.reuse, R167.reuse ;  /* 0x000000a6d1a15223 */ /* 0x180fe200000100a7 */
[-CC-:B------:R-:W-:Y:S01]  /*80a0*/  @P5 FFMA.FTZ R248, R224, R166.reuse, R167.reuse ;  /* 0x000000a6e0f85223 */ /* 0x180fe200000100a7 */
[-CC-:B------:R-:W-:Y:S01]  /*80b0*/  @P5 FFMA.FTZ R246, R207, R166.reuse, R167.reuse ;  /* 0x000000a6cff65223 */ /* 0x180fe200000100a7 */
[-CC-:B------:R-:W-:Y:S01]  /*80c0*/  @P5 FFMA.FTZ R162, R240, R166.reuse, R167.reuse ;  /* 0x000000a6f0a25223 */ /* 0x180fe200000100a7 */
[-CC-:B------:R-:W-:Y:S01]  /*80d0*/  @P5 FFMA.FTZ R146, R238, R166.reuse, R167.reuse ;  /* 0x000000a6ee925223 */ /* 0x180fe200000100a7 */
[----:B------:R-:W-:Y:S01]  /*80e0*/  @P5 FFMA.FTZ R167, R205, R166, R167 ;  /* 0x000000a6cda75223 */ /* 0x000fe200000100a7 */
[----:B------:R-:W-:Y:S01]  /*80f0*/  @P5 FADD.FTZ R145, R206, -R145 ;  /* 0x80000091ce915221 */ /* 0x000fe20000010000 */
[----:B------:R-:W-:Y:S01]  /*8100*/  PRMT R166, R157, 0x7632, R166 ;  /* 0x000076329da67816 */ /* 0x000fe200000000a6 */
[----:B------:R-:W-:Y:S01]  /*8110*/  @P5 FADD.FTZ R246, R203, -R246 ;  /* 0x800000f6cbf65221 */ /* 0x000fe20000010000 */
[----:B------:R-:W-:Y:S01]  /*8120*/  @P5 FADD.FTZ R147, R215, -R186 ;  /* 0x800000bad7935221 */ /* 0x000fe20000010000 */
[----:B------:R-:W-:Y:S01]  /*8130*/  @P5 FFMA.FTZ R144, R185, R145, R144 ;  /* 0x00000091b9905223 */ /* 0x000fe20000010090 */
[----:B------:R-:W-:Y:S01]  /*8140*/  SHF.L.U32 R166, R166, 0x10, RZ ;  /* 0x00000010a6a67819 */ /* 0x000fe200000006ff */
[--C-:B------:R-:W-:Y:S01]  /*8150*/  @P5 FADD.FTZ R145, R213, -R248.reuse ;  /* 0x800000f8d5915221 */ /* 0x100fe20000010000 */
[----:B------:R-:W-:Y:S01]  /*8160*/  PRMT R248, R158, 0x7632, R248 ;  /* 0x000076329ef87816 */ /* 0x000fe200000000f8 */
[C---:B------:R-:W-:Y:S01]  /*8170*/  @P5 FFMA.FTZ R250, R185.reuse, R246, R250 ;  /* 0x000000f6b9fa5223 */ /* 0x040fe200000100fa */
[----:B------:R-:W-:Y:S01]  /*8180*/  @P5 FADD.FTZ R167, R208, -R167 ;  /* 0x800000a7d0a75221 */ /* 0x000fe20000010000 */
[----:B------:R-:W-:Y:S01]  /*8190*/  @P5 FFMA.FTZ R166, R185, R145, R166 ;  /* 0x00000091b9a65223 */ /* 0x000fe200000100a6 */
[----:B------:R-:W-:Y:S01]  /*81a0*/  SHF.L.U32 R248, R248, 0x10, RZ ;  /* 0x00000010f8f87819 */ /* 0x000fe200000006ff */
[--C-:B------:R-:W-:Y:S01]  /*81b0*/  @P5 FADD.FTZ R145, R233, -R162.reuse ;  /* 0x800000a2e9915221 */ /* 0x100fe20000010000 */
[C---:B------:R-:W-:Y:S01]  /*81c0*/  PRMT R162, R159.reuse, 0x7632, R162 ;  /* 0x000076329fa27816 */ /* 0x040fe200000000a2 */
[----:B------:R-:W-:Y:S01]  /*81d0*/  @P5 FADD.FTZ R161, R204, -R161 ;  /* 0x800000a1cca15221 */ /* 0x000fe20000010000 */
[----:B------:R-:W-:Y:S01]  /*81e0*/  SHF.L.U32 R246, R159, 0x10, RZ ;  /* 0x000000109ff67819 */ /* 0x000fe200000006ff */
[----:B------:R-:W-:Y:S01]  /*81f0*/  @P5 FFMA.FTZ R248, R185, R145, R248 ;  /* 0x00000091b9f85223 */ /* 0x000fe200000100f8 */
[----:B------:R-:W-:Y:S01]  /*8200*/  SHF.L.U32 R186, R157, 0x10, RZ ;  /* 0x000000109dba7819 */ /* 0x000fe200000006ff */
[----:B------:R-:W-:Y:S01]  /*8210*/  @P5 FFMA.FTZ R160, R185, R147, R160 ;  /* 0x00000093b9a05223 */ /* 0x000fe200000100a0 */
[----:B------:R-:W-:Y:S01]  /*8220*/  SHF.L.U32 R162, R162, 0x10, RZ ;  /* 0x00000010a2a27819 */ /* 0x000fe200000006ff */
[----:B------:R-:W-:Y:S01]  /*8230*/  @P5 FADD.FTZ R145, R231, -R146 ;  /* 0x80000092e7915221 */ /* 0x000fe20000010000 */
[C---:B------:R-:W-:Y:S01]  /*8240*/  @P5 FFMA.FTZ R246, R185.reuse, R167, R246 ;  /* 0x000000a7b9f65223 */ /* 0x040fe200000100f6 */
[----:B------:R-:W2:Y:S01]  /*8250*/  @P3 LDC R147, c[0x0][0x40c] ;  /* 0x00010300ff933b82 */ /* 0x000ea20000000800 */
[C---:B------:R-:W-:Y:S01]  /*8260*/  @P5 FFMA.FTZ R186, R185.reuse, R161, R186 ;  /* 0x000000a1b9ba5223 */ /* 0x040fe200000100ba */
[----:B------:R-:W-:Y:S01]  /*8270*/  @P5 FFMA.FTZ R162, R185, R145, R162 ;  /* 0x00000091b9a25223 */ /* 0x000fe200000100a2 */
[----:B-1----:R-:W-:Y:S01]  /*8280*/  @P3 FMUL.FTZ R247, R144, R247 ;  /* 0x000000f790f73220 */ /* 0x002fe20000410000 */
[----:B0-----:R-:W-:Y:S01]  /*8290*/  @P3 FMUL.FTZ R163, R166, R163 ;  /* 0x000000a3a6a33220 */ /* 0x001fe20000410000 */
[----:B------:R-:W-:-:S02]  /*82a0*/  F2FP.BF16.F32.PACK_AB R146, R248, R250 ;  /* 0x000000faf892723e */ /* 0x000fc400000010ff */
[----:B------:R-:W-:Y:S01]  /*82b0*/  F2FP.BF16.F32.PACK_AB R145, R166, R186 ;  /* 0x000000baa691723e */ /* 0x000fe200000010ff */
[----:B------:R-:W0:Y:S01]  /*82c0*/  @P3 LDC R167, c[0x0][0x40c] ;  /* 0x00010300ffa73b82 */ /* 0x000e220000000800 */
[----:B------:R-:W-:Y:S02]  /*82d0*/  @P3 F2FP.BF16.F32.PACK_AB R247, RZ, R247 ;  /* 0x000000f7fff7323e */ /* 0x000fe400000010ff */
[----:B------:R-:W-:Y:S02]  /*82e0*/  @P3 F2FP.BF16.F32.PACK_AB R163, RZ, R163 ;  /* 0x000000a3ffa3323e */ /* 0x000fe400000010ff */
[----:B------:R-:W-:Y:S02]  /*82f0*/  @P3 PRMT R140, R247, 0x7610, R140 ;  /* 0x00007610f78c3816 */ /* 0x000fe4000000008c */
[----:B------:R-:W-:Y:S01]  /*8300*/  F2FP.BF16.F32.PACK_AB R144, R160, R144 ;  /* 0x00000090a090723e */ /* 0x000fe200000010ff */
[----:B------:R-:W1:Y:S08]  /*8310*/  @P3 LDC R161, c[0x0][0x40c] ;  /* 0x00010300ffa13b82 */ /* 0x000e700000000800 */
[----:B------:R-:W3:Y:S01]  /*8320*/  @P3 LDC R245, c[0x0][0x40c] ;  /* 0x00010300fff53b82 */ /* 0x000ee20000000800 */
[----:B--2---:R-:W-:-:S05]  /*8330*/  @P3 FMUL.FTZ R147, R186, R147 ;  /* 0x00000093ba933220 */ /* 0x004fca0000410000 */
[----:B------:R-:W-:Y:S02]  /*8340*/  @P3 F2FP.BF16.F32.PACK_AB R147, RZ, R147 ;  /* 0x00000093ff93323e */ /* 0x000fe400000010ff */
[----:B------:R-:W2:Y:S01]  /*8350*/  @P3 LDC R185, c[0x0][0x40c] ;  /* 0x00010300ffb93b82 */ /* 0x000ea20000000800 */
[----:B0-----:R-:W-:Y:S01]  /*8360*/  @P3 FMUL.FTZ R167, R250, R167 ;  /* 0x000000a7faa73220 */ /* 0x001fe20000410000 */
[----:B------:R-:W-:Y:S02]  /*8370*/  @P3 PRMT R141, R147, 0x7610, R141 ;  /* 0x00007610938d3816 */ /* 0x000fe4000000008d */
[----:B------:R-:W-:Y:S02]  /*8380*/  F2FP.BF16.F32.PACK_AB R147, R162, R246 ;  /* 0x000000f6a293723e */ /* 0x000fe400000010ff */
[----:B------:R-:W-:Y:S01]  /*8390*/  @P3 F2FP.BF16.F32.PACK_AB R167, RZ, R167 ;  /* 0x000000a7ffa7323e */ /* 0x000fe200000010ff */
[----:B-1----:R-:W-:Y:S01]  /*83a0*/  @P3 FMUL.FTZ R161, R248, R161 ;  /* 0x000000a1f8a13220 */ /* 0x002fe20000410000 */
[----:B------:R-:W-:-:S02]  /*83b0*/  @P3 PRMT R141, R141, 0x5410, R163 ;  /* 0x000054108d8d3816 */ /* 0x000fc400000000a3 */
[----:B------:R-:W-:Y:S02]  /*83c0*/  @P3 PRMT R142, R167, 0x7610, R142 ;  /* 0x00007610a78e3816 */ /* 0x000fe4000000008e */
[----:B------:R-:W-:Y:S01]  /*83d0*/  @P3 F2FP.BF16.F32.PACK_AB R161, RZ, R161 ;  /* 0x000000a1ffa1323e */ /* 0x000fe200000010ff */
[----:B---3--:R-:W-:-:S03]  /*83e0*/  @P3 FMUL.FTZ R245, R160, R245 ;  /* 0x000000f5a0f53220 */ /* 0x008fc60000410000 */
[----:B------:R-:W-:Y:S02]  /*83f0*/  @P3 PRMT R142, R142, 0x5410, R161 ;  /* 0x000054108e8e3816 */ /* 0x000fe400000000a1 */
[----:B------:R-:W-:Y:S01]  /*8400*/  @P3 F2FP.BF16.F32.PACK_AB R245, RZ, R245 ;  /* 0x000000f5fff5323e */ /* 0x000fe200000010ff */
[----:B--2---:R-:W-:-:S03]  /*8410*/  @P3 FMUL.FTZ R185, R246, R185 ;  /* 0x000000b9f6b93220 */ /* 0x004fc60000410000 */
[----:B------:R-:W-:Y:S02]  /*8420*/  @P3 PRMT R140, R140, 0x5410, R245 ;  /* 0x000054108c8c3816 */ /* 0x000fe400000000f5 */
[----:B------:R-:W-:-:S04]  /*8430*/  @P3 F2FP.BF16.F32.PACK_AB R185, RZ, R185 ;  /* 0x000000b9ffb9323e */ /* 0x000fc800000010ff */
[----:B------:R-:W-:Y:S01]  /*8440*/  @P3 PRMT R143, R185, 0x7610, R143 ;  /* 0x00007610b98f3816 */ /* 0x000fe2000000008f */
[----:B------:R-:W-:Y:S06]  /*8450*/  @!P3 BRA `(.L_x_132) ;  /* 0x0000000c0070b947 */ /* 0x000fec0003800000 */
[----:B------:R-:W-:-:S05]  /*8460*/  FMUL.FTZ R162, R162, UR15 ;  /* 0x0000000fa2a27c20 */ /* 0x000fca0008410000 */
[----:B------:R-:W-:-:S04]  /*8470*/  F2FP.BF16.F32.PACK_AB R162, RZ, R162 ;  /* 0x000000a2ffa2723e */ /* 0x000fc800000010ff */
[----:B------:R-:W-:Y:S01]  /*8480*/  PRMT R143, R143, 0x5410, R162 ;  /* 0x000054108f8f7816 */ /* 0x000fe200000000a2 */
[----:B------:R-:W-:Y:S06]  /*8490*/  BRA `(.L_x_132) ;  /* 0x0000000c00607947 */ /* 0x000fec0003800000 */
.L_x_131:
[----:B------:R-:W-:Y:S02]  /*84a0*/  ISETP.GT.AND P5, PT, R186, RZ, PT ;  /* 0x000000ffba00720c */ /* 0x000fe40003fa4270 */
[C---:B------:R-:W-:Y:S02]  /*84b0*/  SHF.L.U32 R250, R156.reuse, 0x10, RZ ;  /* 0x000000109cfa7819 */ /* 0x040fe400000006ff */
[----:B------:R-:W-:Y:S02]  /*84c0*/  PRMT R248, R156, 0x7632, R248 ;  /* 0x000076329cf87816 */ /* 0x000fe400000000f8 */
[----:B0-234-:R-:W-:Y:S02]  /*84d0*/  SHF.L.U32 R162, R157, 0x10, RZ ;  /* 0x000000109da27819 */ /* 0x01dfe400000006ff */
        /* <DEDUP_REMOVED lines=15> */
[----:B------:R-:W-:Y:S01]  /*85d0*/  @P5 FFMA.FTZ R246, R207, R166, R167 ;  /* 0x000000a6cff65223 */ /* 0x000fe200000100a7 */
[----:B------:R-:W-:Y:S01]  /*85e0*/  @P5 FADD.FTZ R247, R233, -R252 ;  /* 0x800000fce9f75221 */ /* 0x000fe20000010000 */
[C---:B------:R-:W-:Y:S01]  /*85f0*/  @P5 FFMA.FTZ R160, R185.reuse, R245, R160 ;  /* 0x000000f5b9a05223 */ /* 0x040fe200000100a0 */
[----:B------:R-:W-:Y:S01]  /*8600*/  @P5 FFMA.FTZ R162, R185, R186, R162 ;  /* 0x000000bab9a25223 */ /* 0x000fe200000100a2 */
[----:B------:R-:W-:Y:S01]  /*8610*/  @P5 FADD.FTZ R245, R203, -R246 ;  /* 0x800000f6cbf55221 */ /* 0x000fe20000010000 */
[C---:B------:R-:W-:Y:S01]  /*8620*/  PRMT R186, R158.reuse, 0x7632, R186 ;  /* 0x000076329eba7816 */ /* 0x040fe200000000ba */
[----:B------:R-:W1:Y:S01]  /*8630*/  @P3 LDC R161, c[0x0][0x40c] ;  /* 0x00010300ffa13b82 */ /* 0x000e620000000800 */
[----:B------:R-:W-:-:S02]  /*8640*/  SHF.L.U32 R246, R158, 0x10, RZ ;  /* 0x000000109ef67819 */ /* 0x000fc400000006ff */
[----:B------:R-:W-:-:S03]  /*8650*/  SHF.L.U32 R186, R186, 0x10, RZ ;  /* 0x00000010baba7819 */ /* 0x000fc600000006ff */
[C---:B------:R-:W-:Y:S02]  /*8660*/  @P5 FFMA.FTZ R246, R185.reuse, R245, R246 ;  /* 0x000000f5b9f65223 */ /* 0x040fe400000100f6 */
[----:B------:R-:W2:Y:S01]  /*8670*/  @P3 LDC R245, c[0x0][0x40c] ;  /* 0x00010300fff53b82 */ /* 0x000ea20000000800 */
[----:B------:R-:W-:Y:S01]  /*8680*/  @P5 FFMA.FTZ R186, R185, R247, R186 ;  /* 0x000000f7b9ba5223 */ /* 0x000fe200000100ba */
[----:B0-----:R-:W-:-:S06]  /*8690*/  @P3 FMUL.FTZ R249, R250, R163 ;  /* 0x000000a3faf93220 */ /* 0x001fcc0000410000 */
[----:B------:R-:W0:Y:S01]  /*86a0*/  @P3 LDC R247, c[0x0][0x40c] ;  /* 0x00010300fff73b82 */ /* 0x000e220000000800 */
[----:B------:R-:W-:Y:S01]  /*86b0*/  @P5 FFMA.FTZ R250, R205, R166, R167 ;  /* 0x000000a6cdfa5223 */ /* 0x000fe200000100a7 */
[----:B------:R-:W-:-:S03]  /*86c0*/  @P3 F2FP.BF16.F32.PACK_AB R249, RZ, R249 ;  /* 0x000000f9fff9323e */ /* 0x000fc600000010ff */
[----:B------:R-:W-:Y:S01]  /*86d0*/  @P5 FADD.FTZ R252, R208, -R250 ;  /* 0x800000fad0fc5221 */ /* 0x000fe20000010000 */
[----:B------:R-:W-:Y:S01]  /*86e0*/  SHF.L.U32 R250, R159, 0x10, RZ ;  /* 0x000000109ffa7819 */ /* 0x000fe200000006ff */
[----:B-1----:R-:W-:Y:S01]  /*86f0*/  @P3 FMUL.FTZ R251, R248, R161 ;  /* 0x000000a1f8fb3220 */ /* 0x002fe20000410000 */
[----:B------:R-:W1:Y:S01]  /*8700*/  @P3 LDC R163, c[0x0][0x40c] ;  /* 0x00010300ffa33b82 */ /* 0x000e620000000800 */
[----:B------:R-:W-:Y:S02]  /*8710*/  @P3 PRMT R140, R249, 0x7610, R140 ;  /* 0x00007610f98c3816 */ /* 0x000fe4000000008c */
[----:B------:R-:W-:Y:S01]  /*8720*/  @P5 FFMA.FTZ R250, R185, R252, R250 ;  /* 0x000000fcb9fa5223 */ /* 0x000fe200000100fa */
[----:B------:R-:W-:Y:S01]  /*8730*/  @P3 F2FP.BF16.F32.PACK_AB R251, RZ, R251 ;  /* 0x000000fbfffb323e */ /* 0x000fe200000010ff */
[----:B--2---:R-:W-:-:S03]  /*8740*/  @P3 FMUL.FTZ R245, R246, R245 ;  /* 0x000000f5f6f53220 */ /* 0x004fc60000410000 */
[----:B------:R-:W2:Y:S01]  /*8750*/  @P3 LDC R161, c[0x0][0x40c] ;  /* 0x00010300ffa13b82 */ /* 0x000ea20000000800 */
[----:B------:R-:W-:Y:S02]  /*8760*/  @P3 PRMT R140, R140, 0x5410, R251 ;  /* 0x000054108c8c3816 */ /* 0x000fe400000000fb */
[----:B------:R-:W-:-:S05]  /*8770*/  @P3 F2FP.BF16.F32.PACK_AB R245, RZ, R245 ;  /* 0x000000f5fff5323e */ /* 0x000fca00000010ff */
[----:B------:R-:W3:Y:S01]  /*8780*/  @P3 LDC R248, c[0x0][0x40c] ;  /* 0x00010300fff83b82 */ /* 0x000ee20000000800 */
[----:B0-----:R-:W-:Y:S01]  /*8790*/  @P3 FMUL.FTZ R247, R186, R247 ;  /* 0x000000f7baf73220 */ /* 0x001fe20000410000 */
[----:B------:R-:W-:-:S04]  /*87a0*/  @P3 PRMT R142, R245, 0x7610, R142 ;  /* 0x00007610f58e3816 */ /* 0x000fc8000000008e */
[----:B------:R-:W-:Y:S01]  /*87b0*/  @P3 F2FP.BF16.F32.PACK_AB R247, RZ, R247 ;  /* 0x000000f7fff7323e */ /* 0x000fe200000010ff */
[----:B-1----:R-:W-:-:S03]  /*87c0*/  @P3 FMUL.FTZ R163, R160, R163 ;  /* 0x000000a3a0a33220 */ /* 0x002fc60000410000 */
[----:B------:R-:W-:Y:S02]  /*87d0*/  @P3 PRMT R142, R142, 0x5410, R247 ;  /* 0x000054108e8e3816 */ /* 0x000fe400000000f7 */
[----:B------:R-:W-:Y:S01]  /*87e0*/  @P3 F2FP.BF16.F32.PACK_AB R163, RZ, R163 ;  /* 0x000000a3ffa3323e */ /* 0x000fe200000010ff */
[----:B--2---:R-:W-:-:S05]  /*87f0*/  @P3 FMUL.FTZ R161, R162, R161 ;  /* 0x000000a1a2a13220 */ /* 0x004fca0000410000 */
[----:B------:R-:W-:Y:S01]  /*8800*/  @P3 F2FP.BF16.F32.PACK_AB R161, RZ, R161 ;  /* 0x000000a1ffa1323e */ /* 0x000fe200000010ff */
[----:B---3--:R-:W-:-:S03]  /*8810*/  @P3 FMUL.FTZ R248, R250, R248 ;  /* 0x000000f8faf83220 */ /* 0x008fc60000410000 */
[----:B------:R-:W-:Y:S02]  /*8820*/  @P3 PRMT R141, R161, 0x7610, R141 ;  /* 0x00007610a18d3816 */ /* 0x000fe4000000008d */
[----:B------:R-:W-:Y:S02]  /*8830*/  @P3 F2FP.BF16.F32.PACK_AB R248, RZ, R248 ;  /* 0x000000f8fff8323e */ /* 0x000fe400000010ff */
[----:B------:R-:W-:Y:S02]  /*8840*/  @P3 PRMT R141, R141, 0x5410, R163 ;  /* 0x000054108d8d3816 */ /* 0x000fe400000000a3 */
        /* <DEDUP_REMOVED lines=11> */
.L_x_130:
[----:B0-234-:R-:W0:Y:S02]  /*8900*/  LDC.64 R160, c[0x0][0x478] ;  /* 0x00011e00ffa07b82 */ /* 0x01de240000000a00 */
[----:B0-----:R-:W-:-:S04]  /*8910*/  ISETP.NE.U32.AND P4, PT, R160, RZ, PT ;  /* 0x000000ffa000720c */ /* 0x001fc80003f85070 */
[----:B------:R-:W-:-:S13]  /*8920*/  ISETP.NE.AND.EX P4, PT, R161, RZ, PT, P4 ;  /* 0x000000ffa100720c */ /* 0x000fda0003f85340 */
[----:B------:R-:W-:Y:S05]  /*8930*/  @!P4 BRA `(.L_x_133) ;  /* 0x000000040018c947 */ /* 0x000fea0003800000 */
[-CC-:B------:R-:W-:Y:S01]  /*8940*/  FFMA.FTZ R162, R240, R166.reuse, R167.reuse ;  /* 0x000000a6f0a27223 */ /* 0x180fe200000100a7 */
[-CC-:B------:R-:W-:Y:S01]  /*8950*/  FFMA.FTZ R147, R209, R166.reuse, R167.reuse ;  /* 0x000000a6d1937223 */ /* 0x180fe200000100a7 */
[-CC-:B------:R-:W-:Y:S01]  /*8960*/  FFMA.FTZ R160, R207, R166.reuse, R167.reuse ;  /* 0x000000a6cfa07223 */ /* 0x180fe200000100a7 */
[-CC-:B------:R-:W-:Y:S01]  /*8970*/  FFMA.FTZ R144, R224, R166.reuse, R167.reuse ;  /* 0x000000a6e0907223 */ /* 0x180fe200000100a7 */
[----:B------:R-:W-:Y:S01]  /*8980*/  FADD.FTZ R248, R233, -R162 ;  /* 0x800000a2e9f87221 */ /* 0x000fe20000010000 */
[-CC-:B------:R-:W-:Y:S01]  /*8990*/  FFMA.FTZ R145, R211, R166.reuse, R167.reuse ;  /* 0x000000a6d3917223 */ /* 0x180fe200000100a7 */
[-C--:B------:R-:W-:Y:S01]  /*89a0*/  FFMA.FTZ R146, R210, R166.reuse, R167 ;  /* 0x000000a6d2927223 */ /* 0x080fe200000100a7 */
[----:B------:R-:W-:Y:S01]  /*89b0*/  FADD.FTZ R162, R204, -R147 ;  /* 0x80000093cca27221 */ /* 0x000fe20000010000 */
[-CC-:B------:R-:W-:Y:S01]  /*89c0*/  FFMA.FTZ R250, R238, R166.reuse, R167.reuse ;  /* 0x000000a6eefa7223 */ /* 0x180fe200000100a7 */
[----:B------:R-:W-:Y:S01]  /*89d0*/  FFMA.FTZ R167, R205, R166, R167 ;  /* 0x000000a6cda77223 */ /* 0x000fe200000100a7 */
[----:B------:R-:W-:Y:S01]  /*89e0*/  FADD.FTZ R166, R203, -R160 ;  /* 0x800000a0cba67221 */ /* 0x000fe20000010000 */
[----:B------:R-:W-:Y:S01]  /*89f0*/  FADD.FTZ R246, R213, -R144 ;  /* 0x80000090d5f67221 */ /* 0x000fe20000010000 */
[----:B------:R-:W-:Y:S01]  /*8a00*/  FADD.FTZ R144, R206, -R145 ;  /* 0x80000091ce907221 */ /* 0x000fe20000010000 */
[----:B------:R-:W-:Y:S01]  /*8a10*/  FADD.FTZ R160, R215, -R146 ;  /* 0x80000092d7a07221 */ /* 0x000fe20000010000 */
[C---:B------:R-:W-:Y:S01]  /*8a20*/  FMUL.FTZ R146, R185.reuse, R248 ;  /* 0x000000f8b9927220 */ /* 0x040fe20000410000 */
[C---:B------:R-:W-:Y:S01]  /*8a30*/  FMUL.FTZ R145, R185.reuse, R162 ;  /* 0x000000a2b9917220 */ /* 0x040fe20000410000 */
[----:B------:R-:W0:Y:S01]  /*8a40*/  @P3 LDC R248, c[0x0][0x40c] ;  /* 0x00010300fff83b82 */ /* 0x000e220000000800 */
[----:B------:R-:W-:Y:S01]  /*8a50*/  FMUL.FTZ R245, R185, R166 ;  /* 0x000000a6b9f57220 */ /* 0x000fe20000410000 */
[----:B------:R-:W-:Y:S01]  /*8a60*/  ISETP.GT.AND P5, PT, R186, RZ, PT ;  /* 0x000000ffba00720c */ /* 0x000fe20003fa4270 */
[----:B------:R-:W-:Y:S01]  /*8a70*/  FADD.FTZ R252, R231, -R250 ;  /* 0x800000fae7fc7221 */ /* 0x000fe20000010000 */
[----:B------:R-:W-:Y:S01]  /*8a80*/  FADD.FTZ R250, R208, -R167 ;  /* 0x800000a7d0fa7221 */ /* 0x000fe20000010000 */
[C---:B------:R-:W-:Y:S01]  /*8a90*/  FMUL.FTZ R144, R185.reuse, R144 ;  /* 0x00000090b9907220 */ /* 0x040fe20000410000 */
[C---:B------:R-:W-:Y:S01]  /*8aa0*/  FMUL.FTZ R246, R185.reuse, R246 ;  /* 0x000000f6b9f67220 */ /* 0x040fe20000410000 */
[C---:B------:R-:W-:Y:S01]  /*8ab0*/  FMUL.FTZ R147, R185.reuse, R160 ;  /* 0x000000a0b9937220 */ /* 0x040fe20000410000 */
[----:B------:R-:W1:Y:S01]  /*8ac0*/  @P3 LDC R162, c[0x0][0x40c] ;  /* 0x00010300ffa23b82 */ /* 0x000e620000000800 */
[----:B------:R-:W-:Y:S01]  /*8ad0*/  FMUL.FTZ R167, R185, R250 ;  /* 0x000000fab9a77220 */ /* 0x000fe20000410000 */
[----:B------:R-:W-:Y:S01]  /*8ae0*/  FSEL R245, R245, RZ, P5 ;  /* 0x000000fff5f57208 */ /* 0x000fe20002800000 */
[----:B------:R-:W-:Y:S01]  /*8af0*/  FMUL.FTZ R160, R185, R252 ;  /* 0x000000fcb9a07220 */ /* 0x000fe20000410000 */
[----:B------:R-:W-:-:S02]  /*8b00*/  FSEL R145, R145, RZ, P5 ;  /* 0x000000ff91917208 */ /* 0x000fc40002800000 */
[----:B------:R-:W-:Y:S02]  /*8b10*/  FSEL R144, R144, RZ, P5 ;  /* 0x000000ff90907208 */ /* 0x000fe40002800000 */
[----:B------:R-:W2:Y:S01]  /*8b20*/  @P3 LDC R247, c[0x0][0x40c] ;  /* 0x00010300fff73b82 */ /* 0x000ea20000000800 */
[----:B------:R-:W-:Y:S02]  /*8b30*/  FSEL R146, R146, RZ, P5 ;  /* 0x000000ff92927208 */ /* 0x000fe40002800000 */
[----:B------:R-:W-:Y:S02]  /*8b40*/  FSEL R246, R246, RZ, P5 ;  /* 0x000000fff6f67208 */ /* 0x000fe40002800000 */
[----:B------:R-:W-:Y:S02]  /*8b50*/  FSEL R185, R147, RZ, P5 ;  /* 0x000000ff93b97208 */ /* 0x000fe40002800000 */
[----:B------:R-:W-:Y:S01]  /*8b60*/  FSEL R167, R167, RZ, P5 ;  /* 0x000000ffa7a77208 */ /* 0x000fe20002800000 */
[----:B------:R-:W3:Y:S01]  /*8b70*/  @P3 LDC R161, c[0x0][0x40c] ;  /* 0x00010300ffa13b82 */ /* 0x000ee20000000800 */
[----:B0-----:R-:W-:Y:S01]  /*8b80*/  @P3 FMUL.FTZ R163, R248, R245 ;  /* 0x000000f5f8a33220 */ /* 0x001fe20000410000 */
[----:B------:R-:W-:-:S04]  /*8b90*/  FSEL R160, R160, RZ, P5 ;  /* 0x000000ffa0a07208 */ /* 0x000fc80002800000 */
[----:B------:R-:W-:Y:S02]  /*8ba0*/  @P3 F2FP.BF16.F32.PACK_AB R163, RZ, R163 ;  /* 0x000000a3ffa3323e */ /* 0x000fe400000010ff */
[----:B------:R-:W0:Y:S01]  /*8bb0*/  @P3 LDC R249, c[0x0][0x40c] ;  /* 0x00010300fff93b82 */ /* 0x000e220000000800 */
[-C--:B-1----:R-:W-:Y:S01]  /*8bc0*/  @P3 FMUL.FTZ R147, R162, R145.reuse ;  /* 0x00000091a2933220 */ /* 0x082fe20000410000 */
[----:B------:R-:W-:Y:S02]  /*8bd0*/  @P3 PRMT R142, R163, 0x7610, R142 ;  /* 0x00007610a38e3816 */ /* 0x000fe4000000008e */
[----:B------:R-:W-:Y:S02]  /*8be0*/  F2FP.BF16.F32.PACK_AB R145, R246, R145 ;  /* 0x00000091f691723e */ /* 0x000fe400000010ff */
[----:B------:R-:W-:Y:S02]  /*8bf0*/  @P3 F2FP.BF16.F32.PACK_AB R147, RZ, R147 ;  /* 0x00000093ff93323e */ /* 0x000fe400000010ff */
[----:B------:R-:W1:Y:S01]  /*8c00*/  @P3 LDC R186, c[0x0][0x40c] ;  /* 0x00010300ffba3b82 */ /* 0x000e620000000800 */
[----:B--2---:R-:W-:Y:S01]  /*8c10*/  @P3 FMUL.FTZ R247, R247, R144 ;  /* 0x00000090f7f73220 */ /* 0x004fe20000410000 */
[----:B------:R-:W-:-:S02]  /*8c20*/  @P3 PRMT R141, R147, 0x7610, R141 ;  /* 0x00007610938d3816 */ /* 0x000fc4000000008d */
[----:B------:R-:W-:Y:S02]  /*8c30*/  F2FP.BF16.F32.PACK_AB R144, R185, R144 ;  /* 0x00000090b990723e */ /* 0x000fe400000010ff */
[----:B------:R-:W-:Y:S02]  /*8c40*/  @P3 F2FP.BF16.F32.PACK_AB R247, RZ, R247 ;  /* 0x000000f7fff7323e */ /* 0x000fe400000010ff */
[----:B------:R-:W2:Y:S01]  /*8c50*/  @P3 LDC R166, c[0x0][0x40c] ;  /* 0x00010300ffa63b82 */ /* 0x000ea20000000800 */
[----:B---3--:R-:W-:Y:S01]  /*8c60*/  @P3 FMUL.FTZ R161, R161, R146 ;  /* 0x00000092a1a13220 */ /* 0x008fe20000410000 */
[----:B------:R-:W-:Y:S02]  /*8c70*/  @P3 PRMT R140, R247, 0x7610, R140 ;  /* 0x00007610f78c3816 */ /* 0x000fe4000000008c */
[----:B------:R-:W-:Y:S02]  /*8c80*/  F2FP.BF16.F32.PACK_AB R146, R146, R245 ;  /* 0x000000f59292723e */ /* 0x000fe400000010ff */
[----:B------:R-:W-:Y:S01]  /*8c90*/  @P3 F2FP.BF16.F32.PACK_AB R161, RZ, R161 ;  /* 0x000000a1ffa1323e */ /* 0x000fe200000010ff */
[----:B0-----:R-:W-:Y:S01]  /*8ca0*/  @P3 FMUL.FTZ R162, R249, R246 ;  /* 0x000000f6f9a23220 */ /* 0x001fe20000410000 */
[----:B------:R-:W-:-:S02]  /*8cb0*/  F2FP.BF16.F32.PACK_AB R147, R160, R167 ;  /* 0x000000a7a093723e */ /* 0x000fc400000010ff */
[----:B------:R-:W-:Y:S02]  /*8cc0*/  @P3 PRMT R142, R142, 0x5410, R161 ;  /* 0x000054108e8e3816 */ /* 0x000fe400000000a1 */
[----:B------:R-:W-:Y:S01]  /*8cd0*/  @P3 F2FP.BF16.F32.PACK_AB R162, RZ, R162 ;  /* 0x000000a2ffa2323e */ /* 0x000fe200000010ff */
[----:B-1----:R-:W-:-:S03]  /*8ce0*/  @P3 FMUL.FTZ R186, R186, R185 ;  /* 0x000000b9baba3220 */ /* 0x002fc60000410000 */
        /* <DEDUP_REMOVED lines=11> */
.L_x_133:
[----:B------:R-:W0:Y:S01]  /*8da0*/  @P3 LDC R161, c[0x0][0x40c] ;  /* 0x00010300ffa13b82 */ /* 0x000e220000000800 */
[----:B------:R-:W-:Y:S01]  /*8db0*/  FFMA.FTZ R160, R238, R166, R167 ;  /* 0x000000a6eea07223 */ /* 0x000fe200000100a7 */
[----:B------:R-:W-:-:S03]  /*8dc0*/  ISETP.GT.AND P5, PT, R186, RZ, PT ;  /* 0x000000ffba00720c */ /* 0x000fc60003fa4270 */
[----:B------:R-:W-:-:S04]  /*8dd0*/  FADD.FTZ R160, R231, -R160 ;  /* 0x800000a0e7a07221 */ /* 0x000fc80000010000 */
[----:B------:R-:W-:-:S05]  /*8de0*/  FMUL.FTZ R160, R185, R160 ;  /* 0x000000a0b9a07220 */ /* 0x000fca0000410000 */
[----:B------:R-:W-:Y:S01]  /*8df0*/  FSEL R160, R160, RZ, P5 ;  /* 0x000000ffa0a07208 */ /* 0x000fe20002800000 */
[----:B------:R-:W-:Y:S06]  /*8e00*/  @!P3 BRA `(.L_x_134) ;  /* 0x000000000020b947 */ /* 0x000fec0003800000 */
        /* <DEDUP_REMOVED lines=8> */
.L_x_134:
        /* <DEDUP_REMOVED lines=9> */
.L_x_135:
        /* <DEDUP_REMOVED lines=9> */
.L_x_136:
        /* <DEDUP_REMOVED lines=9> */
.L_x_137:
        /* <DEDUP_REMOVED lines=9> */
.L_x_138:
        /* <DEDUP_REMOVED lines=9> */
.L_x_139:
        /* <DEDUP_REMOVED lines=9> */
.L_x_140:
[----:B0-----:R-:W-:-:S05]  /*91f0*/  @P3 FMUL.FTZ R160, R160, R161 ;  /* 0x000000a1a0a03220 */ /* 0x001fca0000410000 */
[----:B------:R-:W-:-:S04]  /*9200*/  @P3 F2FP.BF16.F32.PACK_AB R160, RZ, R160 ;  /* 0x000000a0ffa0323e */ /* 0x000fc800000010ff */
[----:B------:R-:W-:-:S07]  /*9210*/  @P3 PRMT R143, R143, 0x5410, R160 ;  /* 0x000054108f8f3816 */ /* 0x000fce00000000a0 */
.L_x_132:
[----:B------:R-:W0:Y:S08]  /*9220*/  @P4 LDC.64 R162, c[0x0][0x478] ;  /* 0x00011e00ffa24b82 */ /* 0x000e300000000a00 */
[----:B------:R-:W1:Y:S01]  /*9230*/  @P3 LDC.64 R160, c[0x0][0x468] ;  /* 0x00011a00ffa03b82 */ /* 0x000e620000000a00 */
[----:B0-----:R-:W-:-:S05]  /*9240*/  @P4 IMAD.WIDE.U32 R162, R243, 0x10, R162 ;  /* 0x00000010f3a24825 */ /* 0x001fca00078e00a2 */
[----:B------:R0:W-:Y:S01]  /*9250*/  @P4 STG.E.128 desc[UR10][R162.64], R144 ;  /* 0x00000090a2004986 */ /* 0x0001e2000c101d0a */
[----:B-1----:R-:W-:-:S05]  /*9260*/  @P3 IMAD.WIDE.U32 R160, R165, 0x10, R160 ;  /* 0x00000010a5a03825 */ /* 0x002fca00078e00a0 */
[----:B------:R0:W-:Y:S02]  /*9270*/  @P3 STG.E.128 desc[UR10][R160.64], R140 ;  /* 0x0000008ca0003986 */ /* 0x0001e4000c101d0a */
.L_x_129:
[----:B------:R-:W-:Y:S05]  /*9280*/  BSYNC.RECONVERGENT B0 ;  /* 0x0000000000007941 */ /* 0x000fea0003800200 */
.L_x_128:
[----:B0-234-:R-:W0:Y:S01]  /*9290*/  LDC.64 R160, c[0x0][0x380] ;  /* 0x0000e000ffa07b82 */ /* 0x01de220000000a00 */
[----:B------:R-:W-:Y:S01]  /*92a0*/  UPLOP3.LUT UP1, UPT, UPT, UPT, UP1, 0x40, 0x4 ;  /* 0x000000000004789c */ /* 0x000fe20003f2e810 */
[----:B0-----:R-:W-:-:S04]  /*92b0*/  IADD3 R27, PT, PT, R27, R160, RZ ;  /* 0x000000a01b1b7210 */ /* 0x001fc80007ffe0ff */
[----:B------:R-:W-:-:S13]  /*92c0*/  ISETP.GE.AND P3, PT, R27, R161, PT ;  /* 0x000000a11b00720c */ /* 0x000fda0003f66270 */
[----:B------:R-:W-:Y:S05]  /*92d0*/  @!P3 BRA `(.L_x_141) ;  /* 0xffffff740094b947 */ /* 0x000fea000383ffff */
.L_x_62:
[----:B------:R-:W0:Y:S01]  /*92e0*/  S2UR UR4, SR_CTAID.X ;  /* 0x00000000000479c3 */ /* 0x000e220000002500 */
[----:B------:R-:W-:Y:S02]  /*92f0*/  ISETP.NE.AND P4, PT, R164, RZ, PT ;  /* 0x000000ffa400720c */ /* 0x000fe40003f85270 */
[----:B------:R-:W-:-:S05]  /*9300*/  ISETP.NE.AND P3, PT, R244, RZ, PT ;  /* 0x000000fff400720c */ /* 0x000fca0003f65270 */
[----:B------:R-:W1:Y:S08]  /*9310*/  LDC.64 R2, c[0x0][0x440] ;  /* 0x00011000ff027b82 */ /* 0x000e700000000a00 */
[----:B------:R-:W2:Y:S08]  /*9320*/  LDC.64 R4, c[0x0][0x448] ;  /* 0x00011200ff047b82 */ /* 0x000eb00000000a00 */
[----:B------:R-:W3:Y:S01]  /*9330*/  LDC.64 R6, c[0x0][0x440] ;  /* 0x00011000ff067b82 */ /* 0x000ee20000000a00 */
[----:B0-----:R-:W-:-:S05]  /*9340*/  IMAD R30, R30, UR4, RZ ;  /* 0x000000041e1e7c24 */ /* 0x001fca000f8e02ff */
[----:B------:R-:W-:Y:S02]  /*9350*/  LEA.HI R29, R30, R29, RZ, 0x1d ;  /* 0x0000001d1e1d7211 */ /* 0x000fe400078fe8ff */
[----:B------:R-:W0:Y:S03]  /*9360*/  LDC.64 R8, c[0x0][0x448] ;  /* 0x00011200ff087b82 */ /* 0x000e260000000a00 */
[----:B-1----:R-:W-:-:S05]  /*9370*/  @P4 IMAD.WIDE.U32 R2, R29, 0x20, R2 ;  /* 0x000000201d024825 */ /* 0x002fca00078e0002 */
[----:B------:R-:W1:Y:S01]  /*9380*/  LDC.64 R10, c[0x0][0x440] ;  /* 0x00011000ff0a7b82 */ /* 0x000e620000000a00 */
[C---:B--2---:R-:W-:Y:S01]  /*9390*/  @P4 IMAD.WIDE.U32 R4, R29.reuse, 0x20, R4 ;  /* 0x000000201d044825 */ /* 0x044fe200078e0004 */
[----:B------:R-:W-:Y:S01]  /*93a0*/  @P4 IADD3 R29, PT, PT, R29, 0x80, RZ ;  /* 0x000000801d1d4810 */ /* 0x000fe20007ffe0ff */
[----:B------:R2:W-:Y:S04]  /*93b0*/  @P4 STG.E.128 desc[UR10][R2.64], R104 ;  /* 0x0000006802004986 */ /* 0x0005e8000c101d0a */
[----:B------:R2:W-:Y:S01]  /*93c0*/  @P4 STG.E.128 desc[UR10][R2.64+0x10], R108 ;  /* 0x0000106c02004986 */ /* 0x0005e2000c101d0a */
[----:B------:R-:W4:Y:S01]  /*93d0*/  LDC.64 R12, c[0x0][0x448] ;  /* 0x00011200ff0c7b82 */ /* 0x000f220000000a00 */
[C---:B---3--:R-:W-:Y:S02]  /*93e0*/  @P0 IMAD.WIDE.U32 R6, R29.reuse, 0x20, R6 ;  /* 0x000000201d060825 */ /* 0x048fe400078e0006 */
[----:B------:R2:W-:Y:S04]  /*93f0*/  @P4 STG.E.128 desc[UR10][R4.64], R72 ;  /* 0x0000004804004986 */ /* 0x0005e8000c101d0a */
[----:B------:R2:W-:Y:S01]  /*9400*/  @P4 STG.E.128 desc[UR10][R4.64+0x10], R76 ;  /* 0x0000104c04004986 */ /* 0x0005e2000c101d0a */
[----:B------:R-:W3:Y:S01]  /*9410*/  LDC.64 R14, c[0x0][0x440] ;  /* 0x00011000ff0e7b82 */ /* 0x000ee20000000a00 */
[C---:B0-----:R-:W-:Y:S01]  /*9420*/  @P0 IMAD.WIDE.U32 R8, R29.reuse, 0x20, R8 ;  /* 0x000000201d080825 */ /* 0x041fe200078e0008 */
[----:B------:R-:W-:Y:S01]  /*9430*/  @P0 IADD3 R29, PT, PT, R29, 0x80, RZ ;  /* 0x000000801d1d0810 */ /* 0x000fe20007ffe0ff */
[----:B------:R2:W-:Y:S04]  /*9440*/  @P0 STG.E.128 desc[UR10][R6.64], R44 ;  /* 0x0000002c06000986 */ /* 0x0005e8000c101d0a */
[----:B------:R2:W-:Y:S01]  /*9450*/  @P0 STG.E.128 desc[UR10][R6.64+0x10], R36 ;  /* 0x0000102406000986 */ /* 0x0005e2000c101d0a */
[----:B------:R-:W0:Y:S01]  /*9460*/  LDC.64 R16, c[0x0][0x448] ;  /* 0x00011200ff107b82 */ /* 0x000e220000000a00 */
[----:B-1----:R-:W-:-:S02]  /*9470*/  @P1 IMAD.WIDE.U32 R10, R29, 0x20, R10 ;  /* 0x000000201d0a1825 */ /* 0x002fc400078e000a */
[----:B------:R2:W-:Y:S04]  /*9480*/  @P0 STG.E.128 desc[UR10][R8.64], R40 ;  /* 0x0000002808000986 */ /* 0x0005e8000c101d0a */
[----:B------:R2:W-:Y:S01]  /*9490*/  @P0 STG.E.128 desc[UR10][R8.64+0x10], R32 ;  /* 0x0000102008000986 */ /* 0x0005e2000c101d0a */
[C---:B----4-:R-:W-:Y:S01]  /*94a0*/  @P1 IMAD.WIDE.U32 R12, R29.reuse, 0x20, R12 ;  /* 0x000000201d0c1825 */ /* 0x050fe200078e000c */
        /* <DEDUP_REMOVED lines=10> */
[----:B------:R2:W-:Y:S01]  /*9550*/  @P2 STG.E.128 desc[UR10][R16.64+0x10], R92 ;  /* 0x0000105c10002986 */ /* 0x0005e2000c101d0a */
[----:B------:R-:W-:Y:S05]  /*9560*/  @!P3 EXIT ;  /* 0x000000000000b94d */ /* 0x000fea0003800000 */
[----:B--2---:R-:W0:Y:S01]  /*9570*/  LDC.64 R2, c[0x0][0x440] ;  /* 0x00011000ff027b82 */ /* 0x004e220000000a00 */
        /* <DEDUP_REMOVED lines=9> */
.L_x_142:
        /* <DEDUP_REMOVED lines=15> */
.L_x_19276:


//--------------------- .text._ZN10layer_norm13ln_bwd_kernelINS_13Kernel_traitsI13__nv_bfloat16S2_S2_S2_fjLj5120ELj1ELj1ELj4ELj16ENS_18Kernel_traits_baseILj5120ES2_S2_S2_S2_fjLj128EEEEELb0ELb0ELb1ELb1EEEvNS_9BwdParamsE --------------------------
	.section	.text._ZN10layer_norm13ln_bwd_kernelINS_13Kernel_traitsI13__nv_bfloat16S2_S2_S2_fjLj5120ELj1ELj1ELj4ELj16ENS_18Kernel_traits_baseILj5120ES2_S2_S2_S2_fjLj128EEEEELb0ELb0ELb1ELb1EEEvNS_9BwdParamsE,"ax",@progbits
	.align	128
        .global         _ZN10layer_norm13ln_bwd_kernelINS_13Kernel_traitsI13__nv_bfloat16S2_S2_S2_fjLj5120ELj1ELj1ELj4ELj16ENS_18Kernel_traits_baseILj5120ES2_S2_S2_S2_fjLj128EEEEELb0ELb0ELb1ELb1EEEvNS_9BwdParamsE
        .type           _ZN10layer_norm13ln_bwd_kernelINS_13Kernel_traitsI13__nv_bfloat16S2_S2_S2_fjLj5120ELj1ELj1ELj4ELj16ENS_18Kernel_traits_baseILj5120ES2_S2_S2_S2_fjLj128EEEEELb0ELb0ELb1ELb1EEEvNS_9BwdParamsE,@function
        .size           _ZN10layer_norm13ln_bwd_kernelINS_13Kernel_traitsI13__nv_bfloat16S2_S2_S2_fjLj5120ELj1ELj1ELj4ELj16ENS_18Kernel_traits_baseILj5120ES2_S2_S2_S2_fjLj128EEEEELb0ELb0ELb1ELb1EEEvNS_9BwdParamsE,(.L_x_19277 - _ZN10layer_norm13ln_bwd_kernelINS_13Kernel_traitsI13__nv_bfloat16S2_S2_S2_fjLj5120ELj1ELj1ELj4ELj16ENS_18Kernel_traits_baseILj5120ES2_S2_S2_S2_fjLj128EEEEELb0ELb0ELb1ELb1EEEvNS_9BwdParamsE)
        .other          _ZN10layer_norm13ln_bwd_kernelINS_13Kernel_traitsI13__nv_bfloat16S2_S2_S2_fjLj5120ELj1ELj1ELj4ELj16ENS_18Kernel_traits_baseILj5120ES2_S2_S2_S2_fjLj128EEEEELb0ELb0ELb1ELb1EEEvNS_9BwdParamsE,@"STO_CUDA_ENTRY STV_DEFAULT"
_ZN10layer_norm13ln_bwd_kernelINS_13Kernel_traitsI13__nv_bfloat16S2_S2_S2_fjLj5120ELj1ELj1ELj4ELj16ENS_18Kernel_traits_baseILj5120ES2_S2_S2_S2_fjLj128EEEEELb0ELb0ELb1ELb1EEEvNS_9BwdParamsE:
.text._ZN10layer_norm13ln_bwd_kernelINS_13Kernel_traitsI13__nv_bfloat16S2_S2_S2_fjLj5120ELj1ELj1ELj4ELj16ENS_18Kernel_traits_baseILj5120ES2_S2_S2_S2_fjLj128EEEEELb0ELb0ELb1ELb1EEEvNS_9BwdParamsE:
        /* <DEDUP_REMOVED lines=48> */
[----:B------:R-:W-:Y:S01]  /*0300*/  MOV R0, UR4 ;  /* 0x0000000400007c02 */ /* 0x000fe20008000f00 */
[----:B------:R-:W-:Y:S01]  /*0310*/  UPLOP3.LUT UP1, UPT, UPT, UPT, UPT, 0x40, 0x4 ;  /* 0x000000000004789c */ /* 0x000fe20003f2e870 */
[----:B------:R-:W2:Y:S01]  /*0320*/  LDCU UR16, c[0x0][0x40c] ;  /* 0x00008180ff1077ac */ /* 0x000ea20008000800 */
[----:B------:R-:W3:Y:S01]  /*0330*/  LDCU UR14, c[0x0][0x388] ;  /* 0x00007100ff0e77ac */ /* 0x000ee20008000800 */
[----:B------:R-:W4:Y:S01]  /*0340*/  LDCU.U8 UR11, c[0x0][0x410] ;  /* 0x00008200ff0b77ac */ /* 0x000f220008000000 */
[----:B------:R-:W0:Y:S01]  /*0350*/  LDCU UR15, c[0x0][0x400] ;  /* 0x00008000ff0f77ac */ /* 0x000e220008000800 */
[----:B------:R-:W0:Y:S01]  /*0360*/  LDCU.64 UR6, c[0x0][0x438] ;  /* 0x00008700ff0677ac */ /* 0x000e220008000a00 */
[----:B-1----:R-:W-:Y:S01]  /*0370*/  IMAD.WIDE.U32 R232, R232, 0x10, R2 ;  /* 0x00000010e8e87825 */ /* 0x002fe200078e0002 */
[----:B------:R-:W1:Y:S04]  /*0380*/  LDCU.64 UR8, c[0x0][0x478] ;  /* 0x00008f00ff0877ac */ /* 0x000e680008000a00 */
[----:B0-----:R-:W5:Y:S04]  /*0390*/  LDG.E.128 R88, desc[UR12][R232.64+0x2000] ;  /* 0x0020000ce8587981 */ /* 0x001f68000c1e1d00 */
[----:B------:R-:W2:Y:S04]  /*03a0*/  LDG.E.128 R92, desc[UR12][R232.64+0x1800] ;  /* 0x0018000ce85c7981 */ /* 0x000ea8000c1e1d00 */
[----:B------:R-:W3:Y:S04]  /*03b0*/  LDG.E.128 R96, desc[UR12][R232.64+0x1000] ;  /* 0x0010000ce8607981 */ /* 0x000ee8000c1e1d00 */
[----:B------:R-:W4:Y:S04]  /*03c0*/  LDG.E.128 R100, desc[UR12][R232.64+0x800] ;  /* 0x0008000ce8647981 */ /* 0x000f28000c1e1d00 */
[----:B------:R-:W4:Y:S01]  /*03d0*/  LDG.E.128 R104, desc[UR12][R232.64] ;  /* 0x0000000ce8687981 */ /* 0x000f22000c1e1d00 */
[----:B------:R-:W-:Y:S01]  /*03e0*/  HFMA2 R60, -RZ, RZ, 0, 0 ;  /* 0x00000000ff3c7431 */ /* 0x000fe200000001ff */
[----:B-----5:R-:W-:-:S02]  /*03f0*/  PRMT R2, R88, 0x7632, R2 ;  /* 0x0000763258027816 */ /* 0x020fc40000000002 */
[----:B------:R-:W-:Y:S02]  /*0400*/  PRMT R4, R89, 0x7632, R4 ;  /* 0x0000763259047816 */ /* 0x000fe40000000004 */
[----:B------:R-:W-:Y:S02]  /*0410*/  PRMT R5, R90, 0x7632, R5 ;  /* 0x000076325a057816 */ /* 0x000fe40000000005 */
[----:B------:R-:W-:Y:S02]  /*0420*/  PRMT R6, R91, 0x7632, R6 ;  /* 0x000076325b067816 */ /* 0x000fe40000000006 */
[----:B--2---:R-:W-:Y:S02]  /*0430*/  PRMT R7, R92, 0x7632, R7 ;  /* 0x000076325c077816 */ /* 0x004fe40000000007 */
[----:B------:R-:W-:Y:S02]  /*0440*/  PRMT R8, R93, 0x7632, R8 ;  /* 0x000076325d087816 */ /* 0x000fe40000000008 */
[----:B------:R-:W-:-:S02]  /*0450*/  PRMT R9, R94, 0x7632, R9 ;  /* 0x000076325e097816 */ /* 0x000fc40000000009 */
[----:B------:R-:W-:Y:S02]  /*0460*/  PRMT R10, R95, 0x7632, R10 ;  /* 0x000076325f0a7816 */ /* 0x000fe4000000000a */
[----:B---3--:R-:W-:Y:S02]  /*0470*/  PRMT R11, R96, 0x7632, R11 ;  /* 0x00007632600b7816 */ /* 0x008fe4000000000b */
[----:B------:R-:W-:Y:S02]  /*0480*/  PRMT R12, R97, 0x7632, R12 ;  /* 0x00007632610c7816 */ /* 0x000fe4000000000c */
[----:B------:R-:W-:Y:S02]  /*0490*/  PRMT R13, R98, 0x7632, R13 ;  /* 0x00007632620d7816 */ /* 0x000fe4000000000d */
[----:B------:R-:W-:Y:S02]  /*04a0*/  PRMT R14, R99, 0x7632, R14 ;  /* 0x00007632630e7816 */ /* 0x000fe4000000000e */
[----:B----4-:R-:W-:-:S02]  /*04b0*/  PRMT R15, R100, 0x7632, R15 ;  /* 0x00007632640f7816 */ /* 0x010fc4000000000f */
[----:B------:R-:W-:Y:S02]  /*04c0*/  PRMT R16, R101, 0x7632, R16 ;  /* 0x0000763265107816 */ /* 0x000fe40000000010 */
[----:B------:R-:W-:Y:S02]  /*04d0*/  PRMT R17, R102, 0x7632, R17 ;  /* 0x0000763266117816 */ /* 0x000fe40000000011 */
[----:B------:R-:W-:Y:S02]  /*04e0*/  PRMT R18, R103, 0x7632, R18 ;  /* 0x0000763267127816 */ /* 0x000fe40000000012 */
[----:B------:R-:W-:Y:S02]  /*04f0*/  PRMT R19, R104, 0x7632, R19 ;  /* 0x0000763268137816 */ /* 0x000fe40000000013 */
[----:B------:R-:W-:Y:S02]  /*0500*/  PRMT R20, R105, 0x7632, R20 ;  /* 0x0000763269147816 */ /* 0x000fe40000000014 */
[----:B------:R-:W-:-:S02]  /*0510*/  PRMT R21, R106, 0x7632, R21 ;  /* 0x000076326a157816 */ /* 0x000fc40000000015 */
[----:B-1----:R-:W-:-:S07]  /*0520*/  PRMT R22, R107, 0x7632, R22 ;  /* 0x000076326b167816 */ /* 0x002fce0000000016 */
.L_x_203:
[----:B------:R-:W0:Y:S08]  /*0530*/  LDC.64 R156, c[0x0][0x3f8] ;  /* 0x0000fe00ff9c7b82 */ /* 0x000e300000000a00 */
[----:B------:R-:W1:Y:S08]  /*0540*/  LDC.64 R154, c[0x0][0x3c8] ;  /* 0x0000f200ff9a7b82 */ /* 0x000e700000000a00 */
[----:B------:R-:W2:Y:S01]  /*0550*/  LDC.64 R152, c[0x0][0x3f0] ;  /* 0x0000fc00ff987b82 */ /* 0x000ea20000000a00 */
[----:B0-----:R-:W-:-:S05]  /*0560*/  IMAD.WIDE R156, R0, 0x4, R156 ;  /* 0x00000004009c7825 */ /* 0x001fca00078e029c */
[----:B------:R-:W3:Y:S01]  /*0570*/  LDG.E R23, desc[UR12][R156.64] ;  /* 0x0000000c9c177981 */ /* 0x000ee2000c1e1900 */
[----:B-1----:R-:W-:-:S05]  /*0580*/  IMAD.WIDE R154, R0, 0x4, R154 ;  /* 0x00000004009a7825 */ /* 0x002fca00078e029a */
[----:B------:R0:W5:Y:S01]  /*0590*/  LDG.E R188, desc[UR12][R154.64] ;  /* 0x0000000c9abc7981 */ /* 0x000162000c1e1900 */
[----:B--2---:R-:W-:-:S05]  /*05a0*/  IMAD.WIDE R152, R0, 0x4, R152 ;  /* 0x0000000400987825 */ /* 0x004fca00078e0298 */
[----:B------:R0:W5:Y:S01]  /*05b0*/  LDG.E R189, desc[UR12][R152.64] ;  /* 0x0000000c98bd7981 */ /* 0x000162000c1e1900 */
[----:B------:R-:W-:Y:S02]  /*05c0*/  CS2R R158, SRZ ;  /* 0x00000000009e7805 */ /* 0x000fe4000001ff00 */
[----:B---3--:R-:W-:-:S13]  /*05d0*/  ISETP.GE.AND P1, PT, R23, 0x1, PT ;  /* 0x000000011700780c */ /* 0x008fda0003f26270 */
[----:B0-----:R-:W-:Y:S05]  /*05e0*/  @!P1 BRA `(.L_x_144) ;  /* 0x0000001c00e89947 */ /* 0x001fea0003800000 */
[----:B------:R-:W0:Y:S01]  /*05f0*/  S2R R199, SR_TID.X ;  /* 0x0000000000c77919 */ /* 0x000e220000002100 */
[----:B------:R-:W1:Y:S01]  /*0600*/  LDC.64 R184, c[0x0][0x3a8] ;  /* 0x0000ea00ffb87b82 */ /* 0x000e620000000a00 */
[----:B------:R-:W-:Y:S01]  /*0610*/  IMAD R3, R0, UR14, RZ ;  /* 0x0000000e00037c24 */ /* 0x000fe2000f8e02ff */
[----:B------:R-:W-:-:S04]  /*0620*/  IADD3 R153, PT, PT, R23, -0x1, RZ ;  /* 0xffffffff17997810 */ /* 0x000fc80007ffe0ff */
[----:B------:R-:W-:Y:S01]  /*0630*/  SHF.R.S32.HI R152, RZ, 0x1f, R3 ;  /* 0x0000001fff987819 */ /* 0x000fe20000011403 */
[----:B------:R-:W-:Y:S01]  /*0640*/  IMAD R153, R153, UR14, RZ ;  /* 0x0000000e99997c24 */ /* 0x000fe2000f8e02ff */
[----:B------:R-:W2:Y:S02]  /*0650*/  LDC.64 R190, c[0x0][0x3c0] ;  /* 0x0000f000ffbe7b82 */ /* 0x000ea40000000a00 */
[----:B------:R-:W-:Y:S02]  /*0660*/  LEA.HI R152, R152, R3, RZ, 0x3 ;  /* 0x0000000398987211 */ /* 0x000fe400078f18ff */
[----:B------:R-:W-:-:S04]  /*0670*/  SHF.R.S32.HI R154, RZ, 0x1f, R153 ;  /* 0x0000001fff9a7819 */ /* 0x000fc80000011499 */
[----:B------:R-:W-:Y:S01]  /*0680*/  LEA.HI R154, R154, R153, RZ, 0x3 ;  /* 0x000000999a9a7211 */ /* 0x000fe200078f18ff */
[----:B------:R-:W3:Y:S01]  /*0690*/  LDC.64 R208, c[0x0][0x428] ;  /* 0x00010a00ffd07b82 */ /* 0x000ee20000000a00 */
[-C--:B0-----:R-:W-:Y:S02]  /*06a0*/  LEA.HI.SX32 R193, R152, R199.reuse, 0x1d ;  /* 0x000000c798c17211 */ /* 0x081fe400078feaff */
[----:B------:R-:W-:-:S03]  /*06b0*/  LEA.HI.SX32 R199, R154, R199, 0x1d ;  /* 0x000000c79ac77211 */ /* 0x000fc600078feaff */
[----:B-1----:R-:W-:-:S06]  /*06c0*/  IMAD.WIDE.U32 R152, R193, 0x10, R184 ;  /* 0x00000010c1987825 */ /* 0x002fcc00078e00b8 */
[----:B------:R-:W4:Y:S01]  /*06d0*/  LDG.E.128 R152, desc[UR12][R152.64] ;  /* 0x0000000c98987981 */ /* 0x000f22000c1e1d00 */
[----:B------:R-:W-:Y:S01]  /*06e0*/  SHF.R.S32.HI R3, RZ, 0x1f, R0 ;  /* 0x0000001fff037819 */ /* 0x000fe20000011400 */
[----:B---3--:R-:W-:Y:S01]  /*06f0*/  IMAD.WIDE.U32 R156, R199, 0x10, R208 ;  /* 0x00000010c79c7825 */ /* 0x008fe200078e00d0 */
[C---:B--2---:R-:W-:Y:S02]  /*0700*/  LEA R190, P0, R0.reuse, R190, 0x2 ;  /* 0x000000be00be7211 */ /* 0x044fe400078010ff */
[C---:B------:R-:W-:Y:S02]  /*0710*/  IADD3 R195, PT, PT, R193.reuse, 0x80, RZ ;  /* 0x00000080c1c37810 */ /* 0x040fe40007ffe0ff */
[----:B------:R-:W-:Y:S01]  /*0720*/  LEA.HI.X R191, R0, R191, R3, 0x2, P0 ;  /* 0x000000bf00bf7211 */ /* 0x000fe200000f1403 */
[----:B------:R-:W2:Y:S01]  /*0730*/  LDG.E.128 R156, desc[UR12][R156.64] ;  /* 0x0000000c9c9c7981 */ /* 0x000ea2000c1e1d00 */
[----:B------:R-:W-:Y:S01]  /*0740*/  IADD3 R197, PT, PT, R193, 0x100, RZ ;  /* 0x00000100c1c57810 */ /* 0x000fe20007ffe0ff */
[--C-:B------:R-:W-:Y:S01]  /*0750*/  IMAD.WIDE.U32 R160, R195, 0x10, R184.reuse ;  /* 0x00000010c3a07825 */ /* 0x100fe200078e00b8 */
[C---:B------:R-:W-:Y:S01]  /*0760*/  IADD3 R211, PT, PT, R193.reuse, 0x180, RZ ;  /* 0x00000180c1d37810 */ /* 0x040fe20007ffe0ff */
[----:B------:R0:W3:Y:S01]  /*0770*/  LDG.E R190, desc[UR12][R190.64] ;  /* 0x0000000cbebe7981 */ /* 0x0000e2000c1e1900 */
[----:B------:R-:W-:Y:S01]  /*0780*/  IADD3 R213, PT, PT, R193, 0x200, RZ ;  /* 0x00000200c1d57810 */ /* 0x000fe20007ffe0ff */
[--C-:B------:R-:W-:Y:S01]  /*0790*/  IMAD.WIDE.U32 R168, R197, 0x10, R184.reuse ;  /* 0x00000010c5a87825 */ /* 0x100fe200078e00b8 */
[----:B------:R-:W-:Y:S01]  /*07a0*/  IADD3 R165, PT, PT, R199, 0x80, RZ ;  /* 0x00000080c7a57810 */ /* 0x000fe20007ffe0ff */
[----:B------:R-:W2:Y:S02]  /*07b0*/  LDG.E.128 R160, desc[UR12][R160.64] ;  /* 0x0000000ca0a07981 */ /* 0x000ea4000c1e1d00 */
[----:B------:R-:W-:-:S02]  /*07c0*/  IMAD.WIDE.U32 R176, R211, 0x10, R184 ;  /* 0x00000010d3b07825 */ /* 0x000fc400078e00b8 */
[----:B------:R-:W2:Y:S02]  /*07d0*/  LDG.E.128 R168, desc[UR12][R168.64] ;  /* 0x0000000ca8a87981 */ /* 0x000ea4000c1e1d00 */
[----:B------:R-:W-:Y:S02]  /*07e0*/  IMAD.WIDE.U32 R184, R213, 0x10, R184 ;  /* 0x00000010d5b87825 */ /* 0x000fe400078e00b8 */
[----:B------:R-:W2:Y:S02]  /*07f0*/  LDG.E.128 R176, desc[UR12][R176.64] ;  /* 0x0000000cb0b07981 */ /* 0x000ea4000c1e1d00 */
[----:B------:R-:W-:Y:S02]  /*0800*/  IMAD.WIDE.U32 R164, R165, 0x10, R208 ;  /* 0x00000010a5a47825 */ /* 0x000fe400078e00d0 */
[----:B------:R-:W2:Y:S01]  /*0810*/  LDG.E.128 R184, desc[UR12][R184.64] ;  /* 0x0000000cb8b87981 */ /* 0x000ea2000c1e1d00 */
[----:B------:R-:W-:-:S03]  /*0820*/  IADD3 R173, PT, PT, R199, 0x100, RZ ;  /* 0x00000100c7ad7810 */ /* 0x000fc60007ffe0ff */
[----:B------:R-:W2:Y:S02]  /*0830*/  LDG.E.128 R164, desc[UR12][R164.64] ;  /* 0x0000000ca4a47981 */ /* 0x000ea4000c1e1d00 */
[----:B------:R-:W-:Y:S01]  /*0840*/  IMAD.WIDE.U32 R172, R173, 0x10, R208 ;  /* 0x00000010adac7825 */ /* 0x000fe200078e00d0 */
[----:B------:R-:W-:-:S05]  /*0850*/  IADD3 R181, PT, PT, R199, 0x180, RZ ;  /* 0x00000180c7b57810 */ /* 0x000fca0007ffe0ff */
[----:B------:R-:W2:Y:S01]  /*0860*/  LDG.E.128 R172, desc[UR12][R172.64] ;  /* 0x0000000cacac7981 */ /* 0x000ea2000c1e1d00 */
[----:B------:R-:W-:-:S06]  /*0870*/  IMAD.WIDE.U32 R180, R181, 0x10, R208 ;  /* 0x00000010b5b47825 */ /* 0x000fcc00078e00d0 */
[----:B------:R-:W2:Y:S01]  /*0880*/  LDG.E.128 R180, desc[UR12][R180.64] ;  /* 0x0000000cb4b47981 */ /* 0x000ea2000c1e1d00 */
[----:B------:R-:W-:-:S04]  /*0890*/  UISETP.NE.U32.AND UP0, UPT, UR6, URZ, UPT ;  /* 0x000000ff0600728c */ /* 0x000fc8000bf05070 */
[----:B------:R-:W-:-:S06]  /*08a0*/  UISETP.NE.AND.EX UP0, UPT, UR7, URZ, UPT, UP0 ;  /* 0x000000ff0700728c */ /* 0x000fcc000bf05300 */
[----:B------:R-:W-:-:S13]  /*08b0*/  PLOP3.LUT P0, PT, PT, PT, UP0, 0x80, 0x8 ;  /* 0x000000000008781c */ /* 0x000fda0003f0f008 */
[----:B------:R-:W1:Y:S08]  /*08c0*/  @P0 LDC.64 R234, c[0x0][0x438] ;  /* 0x00010e00ffea0b82 */ /* 0x000e700000000a00 */
[----:B------:R-:W0:Y:S08]  /*08d0*/  @P0 LDC.64 R202, c[0x0][0x438] ;  /* 0x00010e00ffca0b82 */ /* 0x000e300000000a00 */
[----:B------:R-:W0:Y:S01]  /*08e0*/  @P0 LDC.64 R200, c[0x0][0x438] ;  /* 0x00010e00ffc80b82 */ /* 0x000e220000000a00 */
[----:B------:R-:W-:Y:S01]  /*08f0*/  IADD3 R199, PT, PT, R199, 0x200, RZ ;  /* 0x00000200c7c77810 */ /* 0x000fe20007ffe0ff */
[----:B-1----:R-:W-:-:S06]  /*0900*/  @P0 IMAD.WIDE.U32 R234, R193, 0x10, R234 ;  /* 0x00000010c1ea0825 */ /* 0x002fcc00078e00ea */
[----:B------:R-:W1:Y:S01]  /*0910*/  @P0 LDC.64 R204, c[0x0][0x438] ;  /* 0x00010e00ffcc0b82 */ /* 0x000e620000000a00 */
[----:B------:R-:W-:Y:S01]  /*0920*/  ISETP.NE.AND P2, PT, RZ, UR11, PT ;  /* 0x0000000bff007c0c */ /* 0x000fe2000bf45270 */
[----:B------:R3:W5:Y:S01]  /*0930*/  @P0 LDG.E.128 R32, desc[UR12][R234.64] ;  /* 0x0000000cea200981 */ /* 0x000762000c1e1d00 */
[----:B0-----:R-:W-:-:S05]  /*0940*/  @P0 IMAD.WIDE.U32 R202, R195, 0x10, R202 ;  /* 0x00000010c3ca0825 */ /* 0x001fca00078e00ca */
[----:B------:R-:W0:Y:S01]  /*0950*/  @P0 LDC.64 R206, c[0x0][0x438] ;  /* 0x00010e00ffce0b82 */ /* 0x000e220000000a00 */
[----:B------:R-:W5:Y:S01]  /*0960*/  @P0 LDG.E.128 R28, desc[UR12][R202.64] ;  /* 0x0000000cca1c0981 */ /* 0x000f62000c1e1d00 */
[----:B------:R-:W-:-:S05]  /*0970*/  @P0 IMAD.WIDE.U32 R200, R197, 0x10, R200 ;  /* 0x00000010c5c80825 */ /* 0x000fca00078e00c8 */
[----:B------:R2:W5:Y:S01]  /*0980*/  @P0 LDG.E.128 R24, desc[UR12][R200.64] ;  /* 0x0000000cc8180981 */ /* 0x000562000c1e1d00 */
[C---:B----4-:R-:W-:Y:S02]  /*0990*/  PRMT R3, R152.reuse, 0x7632, R3 ;  /* 0x0000763298037816 */ /* 0x050fe40000000003 */
[----:B------:R-:W-:Y:S02]  /*09a0*/  SHF.L.U32 R192, R152, 0x10, RZ ;  /* 0x0000001098c07819 */ /* 0x000fe400000006ff */
[C---:B------:R-:W-:Y:S02]  /*09b0*/  PRMT R191, R153.reuse, 0x7632, R191 ;  /* 0x0000763299bf7816 */ /* 0x040fe400000000bf */
[----:B------:R-:W-:Y:S01]  /*09c0*/  SHF.L.U32 R194, R153, 0x10, RZ ;  /* 0x0000001099c27819 */ /* 0x000fe200000006ff */
[----:B------:R-:W-:Y:S01]  /*09d0*/  IMAD.WIDE.U32 R152, R199, 0x10, R208 ;  /* 0x00000010c7987825 */ /* 0x000fe200078e00d0 */
[C---:B------:R-:W-:Y:S02]  /*09e0*/  PRMT R193, R154.reuse, 0x7632, R193 ;  /* 0x000076329ac17816 */ /* 0x040fe400000000c1 */
[----:B------:R-:W-:-:S02]  /*09f0*/  SHF.L.U32 R195, R154, 0x10, RZ ;  /* 0x000000109ac37819 */ /* 0x000fc400000006ff */
[C---:B------:R-:W-:Y:S02]  /*0a00*/  PRMT R197, R155.reuse, 0x7632, R197 ;  /* 0x000076329bc57816 */ /* 0x040fe400000000c5 */
[----:B------:R-:W-:Y:S02]  /*0a10*/  SHF.L.U32 R198, R155, 0x10, RZ ;  /* 0x000000109bc67819 */ /* 0x000fe400000006ff */
[----:B------:R-:W4:Y:S01]  /*0a20*/  LDG.E.128 R152, desc[UR12][R152.64] ;  /* 0x0000000c98987981 */ /* 0x000f22000c1e1d00 */
[----:B---3--:R-:W-:Y:S02]  /*0a30*/  FSEL R235, R190, RZ, !P2 ;  /* 0x000000ffbeeb7208 */ /* 0x008fe40005000000 */
[----:B--2---:R-:W-:-:S03]  /*0a40*/  SHF.L.U32 R212, R161, 0x10, RZ ;  /* 0x00000010a1d47819 */ /* 0x004fc600000006ff */
[----:B------:R-:W-:Y:S01]  /*0a50*/  FADD.FTZ R201, -R235, R194 ;  /* 0x000000c2ebc97221 */ /* 0x000fe20000010100 */
[----:B------:R-:W-:Y:S02]  /*0a60*/  SHF.L.U32 R194, R191, 0x10, RZ ;  /* 0x00000010bfc27819 */ /* 0x000fe400000006ff */
[----:B------:R-:W-:Y:S02]  /*0a70*/  PRMT R219, R169, 0x7632, R219 ;  /* 0x00007632a9db7816 */ /* 0x000fe400000000db */
[----:B------:R-:W-:Y:S01]  /*0a80*/  PRMT R229, R179, 0x7632, R229 ;  /* 0x00007632b3e57816 */ /* 0x000fe200000000e5 */
[----:B------:R-:W-:Y:S01]  /*0a90*/  FADD.FTZ R237, -R235, R194 ;  /* 0x000000c2ebed7221 */ /* 0x000fe20000010100 */
[----:B------:R-:W-:Y:S01]  /*0aa0*/  SHF.L.U32 R202, R197, 0x10, RZ ;  /* 0x00000010c5ca7819 */ /* 0x000fe200000006ff */
[----:B------:R-:W-:Y:S01]  /*0ab0*/  FADD.FTZ R239, -R235, R212 ;  /* 0x000000d4ebef7221 */ /* 0x000fe20000010100 */
[C---:B------:R-:W-:Y:S02]  /*0ac0*/  PRMT R226, R176.reuse, 0x7632, R226 ;  /* 0x00007632b0e27816 */ /* 0x040fe400000000e2 */
[----:B------:R-:W-:-:S02]  /*0ad0*/  SHF.L.U32 R227, R176, 0x10, RZ ;  /* 0x00000010b0e37819 */ /* 0x000fc400000006ff */
[----:B------:R-:W-:Y:S02]  /*0ae0*/  PRMT R176, R177, 0x7632, R176 ;  /* 0x00007632b1b07816 */ /* 0x000fe400000000b0 */
[----:B------:R-:W-:Y:S01]  /*0af0*/  SHF.L.U32 R194, R219, 0x10, RZ ;  /* 0x00000010dbc27819 */ /* 0x000fe200000006ff */
[----:B-1----:R-:W-:Y:S01]  /*0b00*/  @P0 IMAD.WIDE.U32 R204, R211, 0x10, R204 ;  /* 0x00000010d3cc0825 */ /* 0x002fe200078e00cc */
[C---:B------:R-:W-:Y:S02]  /*0b10*/  PRMT R234, R185.reuse, 0x7632, R234 ;  /* 0x00007632b9ea7816 */ /* 0x040fe400000000ea */
[----:B------:R-:W-:Y:S02]  /*0b20*/  SHF.L.U32 R236, R185, 0x10, RZ ;  /* 0x00000010b9ec7819 */ /* 0x000fe400000006ff */
[----:B------:R-:W-:Y:S02]  /*0b30*/  SHF.L.U32 R212, R229, 0x10, RZ ;  /* 0x00000010e5d47819 */ /* 0x000fe400000006ff */
[----:B------:R-:W-:-:S02]  /*0b40*/  SHF.L.U32 R238, R186, 0x10, RZ ;  /* 0x00000010baee7819 */ /* 0x000fc400000006ff */
[----:B------:R-:W-:Y:S01]  /*0b50*/  SHF.L.U32 R240, R187, 0x10, RZ ;  /* 0x00000010bbf07819 */ /* 0x000fe200000006ff */
[----:B0-----:R-:W-:Y:S01]  /*0b60*/  @P0 IMAD.WIDE.U32 R206, R213, 0x10, R206 ;  /* 0x00000010d5ce0825 */ /* 0x001fe200078e00ce */
[----:B------:R-:W-:Y:S01]  /*0b70*/  PRMT R185, R186, 0x7632, R185 ;  /* 0x00007632bab97816 */ /* 0x000fe200000000b9 */
[----:B------:R0:W5:Y:S01]  /*0b80*/  @P0 LDG.E.128 R108, desc[UR12][R204.64] ;  /* 0x0000000ccc6c0981 */ /* 0x000162000c1e1d00 */
[----:B------:R-:W-:Y:S01]  /*0b90*/  SHF.L.U32 R200, R193, 0x10, RZ ;  /* 0x00000010c1c87819 */ /* 0x000fe200000006ff */
[----:B------:R-:W-:Y:S01]  /*0ba0*/  FADD.FTZ R193, -R235, R202 ;  /* 0x000000caebc17221 */ /* 0x000fe20000010100 */
[----:B------:R-:W-:Y:S01]  /*0bb0*/  PRMT R186, R187, 0x7632, R186 ;  /* 0x00007632bbba7816 */ /* 0x000fe200000000ba */
[C---:B------:R-:W-:Y:S01]  /*0bc0*/  FADD.FTZ R187, -R235.reuse, R192 ;  /* 0x000000c0ebbb7221 */ /* 0x040fe20000010100 */
[----:B------:R-:W-:Y:S01]  /*0bd0*/  SHF.L.U32 R202, R176, 0x10, RZ ;  /* 0x00000010b0ca7819 */ /* 0x000fe200000006ff */
[C---:B------:R-:W-:Y:S01]  /*0be0*/  FADD.FTZ R176, -R235.reuse, R194 ;  /* 0x000000c2ebb07221 */ /* 0x040fe20000010100 */
[C---:B------:R-:W-:Y:S01]  /*0bf0*/  PRMT R196, R156.reuse, 0x7632, R196 ;  /* 0x000076329cc47816 */ /* 0x040fe200000000c4 */
[----:B------:R-:W-:Y:S01]  /*0c00*/  FADD.FTZ R194, -R235, R212 ;  /* 0x000000d4ebc27221 */ /* 0x000fe20000010100 */
[----:B------:R-:W-:-:S02]  /*0c10*/  SHF.L.U32 R199, R156, 0x10, RZ ;  /* 0x000000109cc77819 */ /* 0x000fc400000006ff */
[C---:B------:R-:W-:Y:S02]  /*0c20*/  PRMT R208, R158.reuse, 0x7632, R208 ;  /* 0x000076329ed07816 */ /* 0x040fe400000000d0 */
[----:B------:R-:W-:Y:S01]  /*0c30*/  SHF.L.U32 R209, R158, 0x10, RZ ;  /* 0x000000109ed17819 */ /* 0x000fe200000006ff */
[----:B-----5:R-:W-:Y:S01]  /*0c40*/  FMUL.FTZ R201, R188, R201 ;  /* 0x000000c9bcc97220 */ /* 0x020fe20000410000 */
[----:B------:R-:W-:Y:S01]  /*0c50*/  SHF.L.U32 R192, R3, 0x10, RZ ;  /* 0x0000001003c07819 */ /* 0x000fe200000006ff */
[----:B------:R1:W5:Y:S01]  /*0c60*/  @P0 LDG.E.128 R112, desc[UR12][R206.64] ;  /* 0x0000000cce700981 */ /* 0x000362000c1e1d00 */
[C---:B------:R-:W-:Y:S02]  /*0c70*/  PRMT R156, R157.reuse, 0x7632, R156 ;  /* 0x000076329d9c7816 */ /* 0x040fe4000000009c */
[----:B------:R-:W-:Y:S02]  /*0c80*/  SHF.L.U32 R157, R157, 0x10, RZ ;  /* 0x000000109d9d7819 */ /* 0x000fe400000006ff */
[----:B------:R-:W-:-:S02]  /*0c90*/  PRMT R158, R159, 0x7632, R158 ;  /* 0x000076329f9e7816 */ /* 0x000fc4000000009e */
[----:B------:R-:W-:Y:S02]  /*0ca0*/  SHF.L.U32 R212, R105, 0x10, RZ ;  /* 0x0000001069d47819 */ /* 0x000fe400000006ff */
[----:B------:R-:W-:Y:S02]  /*0cb0*/  SHF.L.U32 R159, R159, 0x10, RZ ;  /* 0x000000109f9f7819 */ /* 0x000fe400000006ff */
[C---:B------:R-:W-:Y:S02]  /*0cc0*/  PRMT R210, R160.reuse, 0x7632, R210 ;  /* 0x00007632a0d27816 */ /* 0x040fe400000000d2 */
[----:B------:R-:W-:Y:S02]  /*0cd0*/  SHF.L.U32 R211, R160, 0x10, RZ ;  /* 0x00000010a0d37819 */ /* 0x000fe400000006ff */
[----:B0-----:R-:W-:Y:S01]  /*0ce0*/  SHF.L.U32 R204, R107, 0x10, RZ ;  /* 0x000000106bcc7819 */ /* 0x001fe200000006ff */
[----:B------:R-:W-:Y:S01]  /*0cf0*/  FADD.FTZ R197, -R235, R192 ;  /* 0x000000c0ebc57221 */ /* 0x000fe20000010100 */
[----:B------:R-:W-:Y:S01]  /*0d00*/  PRMT R160, R161, 0x7632, R160 ;  /* 0x00007632a1a07816 */ /* 0x000fe200000000a0 */
[----:B------:R-:W-:Y:S01]  /*0d10*/  FMUL.FTZ R3, R188, R187 ;  /* 0x000000bbbc037220 */ /* 0x000fe20000410000 */
[----:B------:R-:W-:Y:S01]  /*0d20*/  PRMT R161, R162, 0x7632, R161 ;  /* 0x00007632a2a17816 */ /* 0x000fe200000000a1 */
[-C--:B------:R-:W-:Y:S01]  /*0d30*/  FMUL.FTZ R187, R212, R157.reuse ;  /* 0x0000009dd4bb7220 */ /* 0x080fe20000410000 */
[----:B------:R-:W-:Y:S01]  /*0d40*/  SHF.L.U32 R162, R162, 0x10, RZ ;  /* 0x00000010a2a27819 */ /* 0x000fe200000006ff */
[----:B------:R-:W-:Y:S01]  /*0d50*/  FADD.FTZ R118, R118, R157 ;  /* 0x0000009d76767221 */ /* 0x000fe20000010000 */
[----:B------:R-:W-:Y:S01]  /*0d60*/  FFMA.FTZ R42, R201, R157, R42 ;  /* 0x0000009dc92a7223 */ /* 0x000fe2000001002a */
[----:B-1----:R-:W-:Y:S01]  /*0d70*/  SHF.L.U32 R206, R196, 0x10, RZ ;  /* 0x00000010c4ce7819 */ /* 0x002fe200000006ff */
[----:B------:R-:W-:Y:S01]  /*0d80*/  FMUL.FTZ R196, R204, R159 ;  /* 0x0000009fccc47220 */ /* 0x000fe20000410000 */
[----:B------:R-:W-:Y:S01]  /*0d90*/  SHF.L.U32 R214, R163, 0x10, RZ ;  /* 0x00000010a3d67819 */ /* 0x000fe200000006ff */
[----:B------:R-:W-:Y:S01]  /*0da0*/  FMUL.FTZ R204, R188, R197 ;  /* 0x000000c5bccc7220 */ /* 0x000fe20000410000 */
[----:B------:R-:W-:-:S02]  /*0db0*/  SHF.L.U32 R220, R169, 0x10, RZ ;  /* 0x00000010a9dc7819 */ /* 0x000fc400000006ff */
[----:B------:R-:W-:Y:S02]  /*0dc0*/  SHF.L.U32 R157, R19, 0x10, RZ ;  /* 0x00000010139d7819 */ /* 0x000fe400000006ff */
[----:B------:R-:W-:Y:S01]  /*0dd0*/  PRMT R169, R170, 0x7632, R169 ;  /* 0x00007632aaa97816 */ /* 0x000fe200000000a9 */
[C---:B------:R-:W-:Y:S01]  /*0de0*/  FADD.FTZ R241, -R235.reuse, R162 ;  /* 0x000000a2ebf17221 */ /* 0x040fe20000010100 */
[----:B------:R-:W-:Y:S01]  /*0df0*/  PRMT R190, R184, 0x7632, R190 ;  /* 0x00007632b8be7816 */ /* 0x000fe200000000be */
[C---:B------:R-:W-:Y:S01]  /*0e00*/  FADD.FTZ R203, -R235.reuse, R198 ;  /* 0x000000c6ebcb7221 */ /* 0x040fe20000010100 */
[C---:B------:R-:W-:Y:S01]  /*0e10*/  PRMT R228, R178.reuse, 0x7632, R228 ;  /* 0x00007632b2e47816 */ /* 0x040fe200000000e4 */
[----:B------:R-:W-:Y:S01]  /*0e20*/  FADD.FTZ R191, -R235, R200 ;  /* 0x000000c8ebbf7221 */ /* 0x000fe20000010100 */
[----:B------:R-:W-:Y:S01]  /*0e30*/  PRMT R221, R171, 0x7632, R221 ;  /* 0x00007632abdd7816 */ /* 0x000fe200000000dd */
[-C--:B------:R-:W-:Y:S01]  /*0e40*/  FMUL.FTZ R197, R157, R206.reuse ;  /* 0x000000ce9dc57220 */ /* 0x080fe20000410000 */
[----:B------:R-:W-:Y:S01]  /*0e50*/  SHF.L.U32 R178, R178, 0x10, RZ ;  /* 0x00000010b2b27819 */ /* 0x000fe200000006ff */
[----:B------:R-:W-:Y:S01]  /*0e60*/  FADD.FTZ R117, R117, R206 ;  /* 0x000000ce75757221 */ /* 0x000fe20000010000 */
[----:B------:R-:W-:Y:S01]  /*0e70*/  SHF.L.U32 R210, R210, 0x10, RZ ;  /* 0x00000010d2d27819 */ /* 0x000fe200000006ff */
[----:B------:R-:W-:Y:S01]  /*0e80*/  FFMA.FTZ R41, R204, R206, R41 ;  /* 0x000000cecc297223 */ /* 0x000fe20000010029 */
[----:B------:R-:W-:Y:S01]  /*0e90*/  SHF.L.U32 R162, R161, 0x10, RZ ;  /* 0x00000010a1a27819 */ /* 0x000fe200000006ff */
[----:B------:R-:W-:Y:S01]  /*0ea0*/  FADD.FTZ R161, -R235, R214 ;  /* 0x000000d6eba17221 */ /* 0x000fe20000010100 */
[----:B------:R-:W-:Y:S01]  /*0eb0*/  SHF.L.U32 R198, R169, 0x10, RZ ;  /* 0x00000010a9c67819 */ /* 0x000fe200000006ff */
[----:B------:R-:W-:Y:S01]  /*0ec0*/  FMUL.FTZ R206, R188, R237 ;  /* 0x000000edbcce7220 */ /* 0x000fe20000410000 */
[----:B------:R-:W-:-:S02]  /*0ed0*/  SHF.L.U32 R205, R20, 0x10, RZ ;  /* 0x0000001014cd7819 */ /* 0x000fc400000006ff */
[----:B------:R-:W-:Y:S02]  /*0ee0*/  SHF.L.U32 R156, R156, 0x10, RZ ;  /* 0x000000109c9c7819 */ /* 0x000fe400000006ff */
[----:B------:R-:W-:Y:S02]  /*0ef0*/  SHF.L.U32 R214, R190, 0x10, RZ ;  /* 0x00000010bed67819 */ /* 0x000fe400000006ff */
[----:B------:R-:W-:Y:S02]  /*0f00*/  SHF.L.U32 R157, R21, 0x10, RZ ;  /* 0x00000010159d7819 */ /* 0x000fe400000006ff */
[----:B------:R-:W-:Y:S01]  /*0f10*/  SHF.L.U32 R212, R208, 0x10, RZ ;  /* 0x00000010d0d47819 */ /* 0x000fe200000006ff */
[----:B------:R-:W-:Y:S01]  /*0f20*/  FMUL.FTZ R208, R188, R191 ;  /* 0x000000bfbcd07220 */ /* 0x000fe20000410000 */
[----:B------:R-:W-:Y:S01]  /*0f30*/  SHF.L.U32 R200, R221, 0x10, RZ ;  /* 0x00000010ddc87819 */ /* 0x000fe200000006ff */
[C---:B------:R-:W-:Y:S01]  /*0f40*/  FADD.FTZ R221, -R235.reuse, R178 ;  /* 0x000000b2ebdd7221 */ /* 0x040fe20000010100 */
[C---:B------:R-:W-:Y:S01]  /*0f50*/  FADD.FTZ R251, -R235.reuse, R210 ;  /* 0x000000d2ebfb7221 */ /* 0x040fe20000010100 */
[----:B------:R-:W-:Y:S01]  /*0f60*/  FADD.FTZ R178, -R235, R198 ;  /* 0x000000c6ebb27221 */ /* 0x000fe20000010100 */
[----:B------:R-:W-:Y:S01]  /*0f70*/  SHF.L.U32 R210, R104, 0x10, RZ ;  /* 0x0000001068d27819 */ /* 0x000fe200000006ff */
[-C--:B------:R-:W-:Y:S01]  /*0f80*/  FMUL.FTZ R205, R205, R156.reuse ;  /* 0x0000009ccdcd7220 */ /* 0x080fe20000410000 */
[----:B------:R-:W-:Y:S01]  /*0f90*/  FADD.FTZ R119, R119, R156 ;  /* 0x0000009c77777221 */ /* 0x000fe20000010000 */
[----:B------:R-:W-:Y:S01]  /*0fa0*/  FFMA.FTZ R43, R206, R156, R43 ;  /* 0x0000009cce2b7223 */ /* 0x000fe2000001002b */
[C---:B------:R-:W-:Y:S01]  /*0fb0*/  FADD.FTZ R198, -R235.reuse, R214 ;  /* 0x000000d6ebc67221 */ /* 0x040fe20000010100 */
[----:B------:R-:W-:Y:S01]  /*0fc0*/  SHF.L.U32 R156, R22, 0x10, RZ ;  /* 0x00000010169c7819 */ /* 0x000fe200000006ff */
[----:B------:R-:W-:Y:S01]  /*0fd0*/  FADD.FTZ R195, -R235, R195 ;  /* 0x000000c3ebc37221 */ /* 0x000fe20000010100 */
[----:B------:R-:W-:Y:S01]  /*0fe0*/  SHF.L.U32 R158, R158, 0x10, RZ ;  /* 0x000000109e9e7819 */ /* 0x000fe200000006ff */
[-C--:B------:R-:W-:Y:S01]  /*0ff0*/  FMUL.FTZ R191, R157, R212.reuse ;  /* 0x000000d49dbf7220 */ /* 0x080fe20000410000 */
[----:B------:R-:W-:Y:S01]  /*1000*/  PRMT R213, R163, 0x7632, R213 ;  /* 0x00007632a3d57816 */ /* 0x000fe200000000d5 */
[----:B------:R-:W-:Y:S01]  /*1010*/  FADD.FTZ R125, R125, R212 ;  /* 0x000000d47d7d7221 */ /* 0x000fe20000010000 */
[----:B------:R-:W-:Y:S01]  /*1020*/  SHF.L.U32 R214, R106, 0x10, RZ ;  /* 0x000000106ad67819 */ /* 0x000fe200000006ff */
[----:B------:R-:W-:Y:S01]  /*1030*/  FFMA.FTZ R45, R208, R212, R45 ;  /* 0x000000d4d02d7223 */ /* 0x000fe2000001002d */
[----:B------:R-:W-:Y:S01]  /*1040*/  FMUL.FTZ R212, R188, R193 ;  /* 0x000000c1bcd47220 */ /* 0x000fe20000410000 */
[----:B------:R-:W-:Y:S01]  /*1050*/  PRMT R218, R168, 0x7632, R218 ;  /* 0x00007632a8da7816 */ /* 0x000fe200000000da */
[----:B------:R-:W-:Y:S01]  /*1060*/  FADD.FTZ R211, -R235, R211 ;  /* 0x000000d3ebd37221 */ /* 0x000fe20000010100 */
[----:B------:R-:W-:Y:S01]  /*1070*/  PRMT R163, R164, 0x7632, R163 ;  /* 0x00007632a4a37816 */ /* 0x000fe200000000a3 */
[-C--:B------:R-:W-:Y:S01]  /*1080*/  FMUL.FTZ R210, R210, R199.reuse ;  /* 0x000000c7d2d27220 */ /* 0x080fe20000410000 */
[----:B------:R-:W-:Y:S01]  /*1090*/  SHF.L.U32 R215, R164, 0x10, RZ ;  /* 0x00000010a4d77819 */ /* 0x000fe200000006ff */
[----:B------:R-:W-:Y:S01]  /*10a0*/  FADD.FTZ R116, R116, R199 ;  /* 0x000000c774747221 */ /* 0x000fe20000010000 */
[----:B------:R-:W-:Y:S01]  /*10b0*/  SHF.L.U32 R168, R168, 0x10, RZ ;  /* 0x00000010a8a87819 */ /* 0x000fe200000006ff */
[----:B------:R-:W-:Y:S01]  /*10c0*/  FFMA.FTZ R40, R3, R199, R40 ;  /* 0x000000c703287223 */ /* 0x000fe20000010028 */
[----:B------:R-:W-:Y:S01]  /*10d0*/  PRMT R164, R165, 0x7632, R164 ;  /* 0x00007632a5a47816 */ /* 0x000fe200000000a4 */
[----:B------:R-:W-:Y:S01]  /*10e0*/  FMUL.FTZ R199, R188, R195 ;  /* 0x000000c3bcc77220 */ /* 0x000fe20000410000 */
[----:B------:R-:W-:Y:S01]  /*10f0*/  SHF.L.U32 R192, R213, 0x10, RZ ;  /* 0x00000010d5c07819 */ /* 0x000fe200000006ff */
[-C--:B------:R-:W-:Y:S01]  /*1100*/  FMUL.FTZ R193, R156, R158.reuse ;  /* 0x0000009e9cc17220 */ /* 0x080fe20000410000 */
[----:B------:R-:W-:Y:S01]  /*1110*/  SHF.L.U32 R165, R165, 0x10, RZ ;  /* 0x00000010a5a57819 */ /* 0x000fe200000006ff */
[----:B------:R-:W-:Y:S01]  /*1120*/  FMUL.FTZ R195, R214, R209 ;  /* 0x000000d1d6c37220 */ /* 0x000fe20000410000 */
[----:B------:R-:W-:Y:S01]  /*1130*/  FADD.FTZ R127, R127, R158 ;  /* 0x0000009e7f7f7221 */ /* 0x000fe20000010000 */
[----:B------:R-:W-:Y:S01]  /*1140*/  FFMA.FTZ R47, R212, R158, R47 ;  /* 0x0000009ed42f7223 */ /* 0x000fe2000001002f */
[----:B------:R-:W-:Y:S01]  /*1150*/  SHF.L.U32 R156, R101, 0x10, RZ ;  /* 0x00000010659c7819 */ /* 0x000fe200000006ff */
[----:B------:R-:W-:Y:S01]  /*1160*/  FMUL.FTZ R239, R188, R239 ;  /* 0x000000efbcef7220 */ /* 0x000fe20000410000 */
[----:B------:R-:W-:Y:S01]  /*1170*/  SHF.L.U32 R217, R166, 0x10, RZ ;  /* 0x00000010a6d97819 */ /* 0x000fe200000006ff */
[----:B------:R-:W-:Y:S01]  /*1180*/  FMUL.FTZ R211, R188, R211 ;  /* 0x000000d3bcd37220 */ /* 0x000fe20000410000 */
[----:B------:R-:W-:Y:S01]  /*1190*/  SHF.L.U32 R214, R100, 0x10, RZ ;  /* 0x0000001064d67819 */ /* 0x000fe200000006ff */
[----:B------:R-:W-:Y:S01]  /*11a0*/  FMUL.FTZ R241, R188, R241 ;  /* 0x000000f1bcf17220 */ /* 0x000fe20000410000 */
[----:B------:R-:W-:Y:S01]  /*11b0*/  SHF.L.U32 R158, R102, 0x10, RZ ;  /* 0x00000010669e7819 */ /* 0x000fe200000006ff */
[C---:B------:R-:W-:Y:S01]  /*11c0*/  FADD.FTZ R213, -R235.reuse, R168 ;  /* 0x000000a8ebd57221 */ /* 0x040fe20000010100 */
[----:B------:R-:W-:Y:S01]  /*11d0*/  PRMT R216, R166, 0x7632, R216 ;  /* 0x00007632a6d87816 */ /* 0x000fe200000000d8 */
[----:B------:R-:W-:Y:S01]  /*11e0*/  FADD.FTZ R162, -R235, R162 ;  /* 0x000000a2eba27221 */ /* 0x000fe20000010100 */
[----:B------:R-:W-:Y:S01]  /*11f0*/  PRMT R166, R167, 0x7632, R166 ;  /* 0x00007632a7a67816 */ /* 0x000fe200000000a6 */
[----:B------:R-:W-:Y:S01]  /*1200*/  FADD.FTZ R168, -R235, R192 ;  /* 0x000000c0eba87221 */ /* 0x000fe20000010100 */
[----:B------:R-:W-:Y:S01]  /*1210*/  FADD.FTZ R124, R124, R209 ;  /* 0x000000d17c7c7221 */ /* 0x000fe20000010000 */
[----:B------:R-:W-:Y:S01]  /*1220*/  FFMA.FTZ R44, R199, R209, R44 ;  /* 0x000000d1c72c7223 */ /* 0x000fe2000001002c */
[----:B------:R-:W-:Y:S01]  /*1230*/  SHF.L.U32 R222, R171, 0x10, RZ ;  /* 0x00000010abde7819 */ /* 0x000fe200000006ff */
[-C--:B------:R-:W-:Y:S01]  /*1240*/  FMUL.FTZ R209, R156, R165.reuse ;  /* 0x000000a59cd17220 */ /* 0x080fe20000410000 */
[----:B------:R-:W-:Y:S01]  /*1250*/  FADD.FTZ R130, R130, R165 ;  /* 0x000000a582827221 */ /* 0x000fe20000010000 */
[----:B------:R-:W-:Y:S01]  /*1260*/  FFMA.FTZ R50, R239, R165, R50 ;  /* 0x000000a5ef327223 */ /* 0x000fe20000010032 */
[-C--:B------:R-:W-:Y:S01]  /*1270*/  FMUL.FTZ R207, R214, R215.reuse ;  /* 0x000000d7d6cf7220 */ /* 0x080fe20000410000 */
[----:B------:R-:W-:Y:S01]  /*1280*/  FADD.FTZ R128, R128, R215 ;  /* 0x000000d780807221 */ /* 0x000fe20000010000 */
[----:B------:R-:W-:Y:S01]  /*1290*/  FFMA.FTZ R48, R211, R215, R48 ;  /* 0x000000d7d3307223 */ /* 0x000fe20000010030 */
[-C--:B------:R-:W-:Y:S01]  /*12a0*/  FMUL.FTZ R165, R158, R217.reuse ;  /* 0x000000d99ea57220 */ /* 0x080fe20000410000 */
[----:B------:R-:W-:Y:S01]  /*12b0*/  FADD.FTZ R136, R136, R217 ;  /* 0x000000d988887221 */ /* 0x000fe20000010000 */
[----:B------:R-:W-:Y:S01]  /*12c0*/  FFMA.FTZ R52, R241, R217, R52 ;  /* 0x000000d9f1347223 */ /* 0x000fe20000010034 */
[----:B------:R-:W-:Y:S01]  /*12d0*/  SHF.L.U32 R215, R17, 0x10, RZ ;  /* 0x0000001011d77819 */ /* 0x000fe200000006ff */
[----:B------:R-:W-:Y:S01]  /*12e0*/  FMUL.FTZ R162, R188, R162 ;  /* 0x000000a2bca27220 */ /* 0x000fe20000410000 */
[----:B------:R-:W-:Y:S01]  /*12f0*/  SHF.L.U32 R216, R216, 0x10, RZ ;  /* 0x00000010d8d87819 */ /* 0x000fe200000006ff */
[----:B------:R-:W-:Y:S01]  /*1300*/  FMUL.FTZ R168, R188, R168 ;  /* 0x000000a8bca87220 */ /* 0x000fe20000410000 */
[----:B------:R-:W-:-:S02]  /*1310*/  SHF.L.U32 R217, R18, 0x10, RZ ;  /* 0x0000001012d97819 */ /* 0x000fc400000006ff */
[----:B------:R-:W-:Y:S02]  /*1320*/  SHF.L.U32 R166, R166, 0x10, RZ ;  /* 0x00000010a6a67819 */ /* 0x000fe400000006ff */
[----:B------:R-:W-:Y:S02]  /*1330*/  SHF.L.U32 R170, R170, 0x10, RZ ;  /* 0x00000010aaaa7819 */ /* 0x000fe400000006ff */
[----:B------:R-:W-:Y:S02]  /*1340*/  SHF.L.U32 R156, R15, 0x10, RZ ;  /* 0x000000100f9c7819 */ /* 0x000fe400000006ff */
[----:B------:R-:W-:Y:S01]  /*1350*/  SHF.L.U32 R157, R163, 0x10, RZ ;  /* 0x00000010a39d7819 */ /* 0x000fe200000006ff */
[C---:B------:R-:W-:Y:S01]  /*1360*/  FADD.FTZ R243, -R235.reuse, R220 ;  /* 0x000000dcebf37221 */ /* 0x040fe20000010100 */
[----:B------:R-:W-:Y:S01]  /*1370*/  SHF.L.U32 R218, R218, 0x10, RZ ;  /* 0x00000010dada7819 */ /* 0x000fe200000006ff */
[----:B------:R-:W-:Y:S01]  /*1380*/  FADD.FTZ R169, -R235, R222 ;  /* 0x000000deeba97221 */ /* 0x000fe20000010100 */
[C---:B------:R-:W-:Y:S01]  /*1390*/  PRMT R171, R172.reuse, 0x7632, R171 ;  /* 0x00007632acab7816 */ /* 0x040fe200000000ab */
[-C--:B------:R-:W-:Y:S01]  /*13a0*/  FMUL.FTZ R215, R215, R216.reuse ;  /* 0x000000d8d7d77220 */ /* 0x080fe20000410000 */
[----:B------:R-:W-:Y:S01]  /*13b0*/  SHF.L.U32 R223, R172, 0x10, RZ ;  /* 0x00000010acdf7819 */ /* 0x000fe200000006ff */
[----:B------:R-:W-:Y:S01]  /*13c0*/  FADD.FTZ R137, R137, R216 ;  /* 0x000000d889897221 */ /* 0x000fe20000010000 */
[----:B------:R-:W-:Y:S01]  /*13d0*/  PRMT R224, R174, 0x7632, R224 ;  /* 0x00007632aee07816 */ /* 0x000fe200000000e0 */
[----:B------:R-:W-:Y:S01]  /*13e0*/  FFMA.FTZ R53, R162, R216, R53 ;  /* 0x000000d8a2357223 */ /* 0x000fe20000010035 */
[----:B------:R-:W-:Y:S01]  /*13f0*/  SHF.L.U32 R225, R174, 0x10, RZ ;  /* 0x00000010aee17819 */ /* 0x000fe200000006ff */
[-C--:B------:R-:W-:Y:S01]  /*1400*/  FMUL.FTZ R217, R217, R166.reuse ;  /* 0x000000a6d9d97220 */ /* 0x080fe20000410000 */
[----:B------:R-:W-:Y:S01]  /*1410*/  PRMT R172, R173, 0x7632, R172 ;  /* 0x00007632adac7816 */ /* 0x000fe200000000ac */
[----:B------:R-:W-:Y:S01]  /*1420*/  FADD.FTZ R139, R139, R166 ;  /* 0x000000a68b8b7221 */ /* 0x000fe20000010000 */
[----:B------:R-:W-:Y:S01]  /*1430*/  PRMT R174, R175, 0x7632, R174 ;  /* 0x00007632afae7816 */ /* 0x000fe200000000ae */
[----:B------:R-:W-:Y:S01]  /*1440*/  FFMA.FTZ R55, R168, R166, R55 ;  /* 0x000000a6a8377223 */ /* 0x000fe20000010037 */
[----:B------:R-:W-:Y:S01]  /*1450*/  SHF.L.U32 R173, R173, 0x10, RZ ;  /* 0x00000010adad7819 */ /* 0x000fe200000006ff */
[----:B------:R-:W-:Y:S01]  /*1460*/  FADD.FTZ R219, -R235, R170 ;  /* 0x000000aaebdb7221 */ /* 0x000fe20000010100 */
[----:B------:R-:W-:Y:S01]  /*1470*/  SHF.L.U32 R175, R175, 0x10, RZ ;  /* 0x00000010afaf7819 */ /* 0x000fe200000006ff */
[----:B------:R-:W-:Y:S01]  /*1480*/  FMUL.FTZ R163, R156, R157 ;  /* 0x0000009d9ca37220 */ /* 0x000fe20000410000 */
[----:B------:R-:W-:Y:S01]  /*1490*/  SHF.L.U32 R166, R97, 0x10, RZ ;  /* 0x0000001061a67819 */ /* 0x000fe200000006ff */
[----:B------:R-:W-:Y:S01]  /*14a0*/  FADD.FTZ R170, -R235, R218 ;  /* 0x000000daebaa7221 */ /* 0x000fe20000010100 */
[----:B------:R-:W-:Y:S01]  /*14b0*/  SHF.L.U32 R216, R99, 0x10, RZ ;  /* 0x0000001063d87819 */ /* 0x000fe200000006ff */
[----:B------:R-:W-:Y:S01]  /*14c0*/  FMUL.FTZ R243, R188, R243 ;  /* 0x000000f3bcf37220 */ /* 0x000fe20000410000 */
[----:B------:R-:W-:Y:S01]  /*14d0*/  SHF.L.U32 R156, R98, 0x10, RZ ;  /* 0x00000010629c7819 */ /* 0x000fe200000006ff */
[C---:B------:R-:W-:Y:S01]  /*14e0*/  FMUL.FTZ R169, R188.reuse, R169 ;  /* 0x000000a9bca97220 */ /* 0x040fe20000410000 */
[----:B------:R-:W-:Y:S01]  /*14f0*/  FMUL.FTZ R218, R188, R251 ;  /* 0x000000fbbcda7220 */ /* 0x000fe20000410000 */
[----:B------:R-:W-:Y:S01]  /*1500*/  SHF.L.U32 R184, R184, 0x10, RZ ;  /* 0x00000010b8b87819 */ /* 0x000fe200000006ff */
[-C--:B------:R-:W-:Y:S01]  /*1510*/  FMUL.FTZ R166, R166, R173.reuse ;  /* 0x000000ada6a67220 */ /* 0x080fe20000410000 */
[----:B------:R-:W-:Y:S01]  /*1520*/  SHF.L.U32 R177, R177, 0x10, RZ ;  /* 0x00000010b1b17819 */ /* 0x000fe200000006ff */
[----:B------:R-:W-:Y:S01]  /*1530*/  FADD.FTZ R142, R142, R173 ;  /* 0x000000ad8e8e7221 */ /* 0x000fe20000010000 */
[----:B------:R-:W-:Y:S01]  /*1540*/  FFMA.FTZ R58, R243, R173, R58 ;  /* 0x000000adf33a7223 */ /* 0x000fe2000001003a */
[-C--:B------:R-:W-:Y:S01]  /*1550*/  FMUL.FTZ R216, R216, R175.reuse ;  /* 0x000000afd8d87220 */ /* 0x080fe20000410000 */
[----:B------:R-:W-:Y:S01]  /*1560*/  FADD.FTZ R150, R150, R175 ;  /* 0x000000af96967221 */ /* 0x000fe20000010000 */
[----:B------:R-:W-:Y:S01]  /*1570*/  FFMA.FTZ R62, R169, R175, R62 ;  /* 0x000000afa93e7223 */ /* 0x000fe2000001003e */
[----:B------:R-:W-:Y:S01]  /*1580*/  FADD.FTZ R129, R129, R157 ;  /* 0x0000009d81817221 */ /* 0x000fe20000010000 */
[----:B------:R-:W-:Y:S01]  /*1590*/  FFMA.FTZ R49, R218, R157, R49 ;  /* 0x0000009dda317223 */ /* 0x000fe20000010031 */
[----:B------:R-:W-:Y:S01]  /*15a0*/  FMUL.FTZ R173, R156, R225 ;  /* 0x000000e19cad7220 */ /* 0x000fe20000410000 */
[----:B------:R-:W-:Y:S01]  /*15b0*/  SHF.L.U32 R175, R12, 0x10, RZ ;  /* 0x000000100caf7819 */ /* 0x000fe200000006ff */
[----:B------:R-:W-:Y:S01]  /*15c0*/  FMUL.FTZ R176, R188, R176 ;  /* 0x000000b0bcb07220 */ /* 0x000fe20000410000 */
[----:B------:R-:W-:Y:S01]  /*15d0*/  SHF.L.U32 R172, R172, 0x10, RZ ;  /* 0x00000010acac7819 */ /* 0x000fe200000006ff */
[----:B------:R-:W-:Y:S01]  /*15e0*/  FADD.FTZ R229, -R235, R184 ;  /* 0x000000b8ebe57221 */ /* 0x000fe20000010100 */
[----:B------:R-:W-:-:S02]  /*15f0*/  SHF.L.U32 R156, R11, 0x10, RZ ;  /* 0x000000100b9c7819 */ /* 0x000fc400000006ff */
[----:B------:R-:W-:Y:S01]  /*1600*/  SHF.L.U32 R157, R171, 0x10, RZ ;  /* 0x00000010ab9d7819 */ /* 0x000fe200000006ff */
[----:B------:R-:W-:Y:S01]  /*1610*/  FADD.FTZ R184, -R235, R200 ;  /* 0x000000c8ebb87221 */ /* 0x000fe20000010100 */
[----:B------:R-:W-:Y:S01]  /*1620*/  FMUL.FTZ R219, R188, R219 ;  /* 0x000000dbbcdb7220 */ /* 0x000fe20000410000 */
[----:B------:R-:W-:Y:S01]  /*1630*/  SHF.L.U32 R230, R179, 0x10, RZ ;  /* 0x00000010b3e67819 */ /* 0x000fe200000006ff */
[----:B------:R-:W-:Y:S01]  /*1640*/  FADD.FTZ R177, -R235, R177 ;  /* 0x000000b1ebb17221 */ /* 0x000fe20000010100 */
[C---:B------:R-:W-:Y:S01]  /*1650*/  PRMT R179, R180.reuse, 0x7632, R179 ;  /* 0x00007632b4b37816 */ /* 0x040fe200000000b3 */
        /* <DEDUP_REMOVED lines=8> */
[----:B------:R-:W-:Y:S01]  /*16e0*/  FADD.FTZ R148, R148, R225 ;  /* 0x000000e194947221 */ /* 0x000fe20000010000 */
[----:B------:R-:W-:Y:S01]  /*16f0*/  SHF.L.U32 R174, R174, 0x10, RZ ;  /* 0x00000010aeae7819 */ /* 0x000fe200000006ff */
[----:B------:R-:W-:Y:S01]  /*1700*/  FFMA.FTZ R60, R219, R225, R60 ;  /* 0x000000e1db3c7223 */ /* 0x000fe2000001003c */
[----:B------:R-:W-:Y:S01]  /*1710*/  SHF.L.U32 R181, R181, 0x10, RZ ;  /* 0x00000010b5b57819 */ /* 0x000fe200000006ff */
[----:B------:R-:W-:Y:S01]  /*1720*/  FMUL.FTZ R184, R188, R184 ;  /* 0x000000b8bcb87220 */ /* 0x000fe20000410000 */
[----:B------:R-:W-:Y:S01]  /*1730*/  SHF.L.U32 R160, R160, 0x10, RZ ;  /* 0x00000010a0a07819 */ /* 0x000fe200000006ff */
[----:B------:R-:W-:Y:S01]  /*1740*/  FMUL.FTZ R225, R188, R177 ;  /* 0x000000b1bce17220 */ /* 0x000fe20000410000 */
[----:B------:R-:W-:-:S02]  /*1750*/  SHF.L.U32 R156, R92, 0x10, RZ ;  /* 0x000000105c9c7819 */ /* 0x000fc400000006ff */
[----:B------:R-:W-:Y:S01]  /*1760*/  SHF.L.U32 R158, R93, 0x10, RZ ;  /* 0x000000105d9e7819 */ /* 0x000fe200000006ff */
[----:B------:R-:W-:Y:S01]  /*1770*/  FMUL.FTZ R161, R188, R161 ;  /* 0x000000a1bca17220 */ /* 0x000fe20000410000 */
[----:B------:R-:W-:Y:S02]  /*1780*/  SHF.L.U32 R167, R167, 0x10, RZ ;  /* 0x00000010a7a77819 */ /* 0x000fe400000006ff */
[----:B------:R-:W-:Y:S01]  /*1790*/  SHF.L.U32 R222, R186, 0x10, RZ ;  /* 0x00000010bade7819 */ /* 0x000fe200000006ff */
[----:B------:R-:W-:Y:S01]  /*17a0*/  FADD.FTZ R186, -R235, R226 ;  /* 0x000000e2ebba7221 */ /* 0x000fe20000010100 */
[----:B------:R-:W-:Y:S01]  /*17b0*/  SHF.L.U32 R214, R103, 0x10, RZ ;  /* 0x0000001067d67819 */ /* 0x000fe200000006ff */
[-C--:B------:R-:W-:Y:S01]  /*17c0*/  FMUL.FTZ R172, R172, R174.reuse ;  /* 0x000000aeacac7220 */ /* 0x080fe20000410000 */
[----:B------:R-:W-:Y:S01]  /*17d0*/  FADD.FTZ R151, R151, R174 ;  /* 0x000000ae97977221 */ /* 0x000fe20000010000 */
[----:B------:R-:W-:Y:S01]  /*17e0*/  FFMA.FTZ R63, R184, R174, R63 ;  /* 0x000000aeb83f7223 */ /* 0x000fe2000001003f */
[----:B------:R-:W-:Y:S01]  /*17f0*/  FADD.FTZ R160, -R235, R160 ;  /* 0x000000a0eba07221 */ /* 0x000fe20000010100 */
[----:B------:R-:W-:Y:S01]  /*1800*/  FMUL.FTZ R174, R156, R231 ;  /* 0x000000e79cae7220 */ /* 0x000fe20000410000 */
[-C--:B------:R-:W-:Y:S01]  /*1810*/  FMUL.FTZ R177, R158, R181.reuse ;  /* 0x000000b59eb17220 */ /* 0x080fe20000410000 */
[----:B------:R-:W-:Y:S01]  /*1820*/  FADD.FTZ R86, R86, R181 ;  /* 0x000000b556567221 */ /* 0x000fe20000010000 */
[----:B------:R-:W-:Y:S01]  /*1830*/  FFMA.FTZ R66, R225, R181, R66 ;  /* 0x000000b5e1427223 */ /* 0x000fe20000010042 */
[----:B------:R-:W-:Y:S01]  /*1840*/  SHF.L.U32 R181, R7, 0x10, RZ ;  /* 0x0000001007b57819 */ /* 0x000fe200000006ff */
[-C--:B------:R-:W-:Y:S01]  /*1850*/  FMUL.FTZ R214, R214, R167.reuse ;  /* 0x000000a7d6d67220 */ /* 0x080fe20000410000 */
[----:B------:R-:W-:Y:S01]  /*1860*/  SHF.L.U32 R156, R179, 0x10, RZ ;  /* 0x00000010b39c7819 */ /* 0x000fe200000006ff */
[----:B------:R-:W-:Y:S01]  /*1870*/  FADD.FTZ R138, R138, R167 ;  /* 0x000000a78a8a7221 */ /* 0x000fe20000010000 */
[----:B------:R-:W-:Y:S01]  /*1880*/  FFMA.FTZ R54, R161, R167, R54 ;  /* 0x000000a7a1367223 */ /* 0x000fe20000010036 */
[----:B------:R-:W-:Y:S01]  /*1890*/  FMUL.FTZ R186, R188, R186 ;  /* 0x000000babcba7220 */ /* 0x000fe20000410000 */
[----:B------:R-:W-:Y:S01]  /*18a0*/  SHF.L.U32 R167, R16, 0x10, RZ ;  /* 0x0000001010a77819 */ /* 0x000fe200000006ff */
[----:B------:R-:W-:Y:S01]  /*18b0*/  FMUL.FTZ R170, R188, R170 ;  /* 0x000000aabcaa7220 */ /* 0x000fe20000410000 */
[----:B------:R-:W-:Y:S01]  /*18c0*/  SHF.L.U32 R164, R164, 0x10, RZ ;  /* 0x00000010a4a47819 */ /* 0x000fe200000006ff */
[----:B------:R-:W-:Y:S01]  /*18d0*/  FMUL.FTZ R160, R188, R160 ;  /* 0x000000a0bca07220 */ /* 0x000fe20000410000 */
[-C--:B------:R-:W-:Y:S01]  /*18e0*/  FMUL.FTZ R181, R181, R156.reuse ;  /* 0x0000009cb5b57220 */ /* 0x080fe20000410000 */
[----:B------:R-:W-:Y:S01]  /*18f0*/  FADD.FTZ R85, R85, R156 ;  /* 0x0000009c55557221 */ /* 0x000fe20000010000 */
[----:B------:R-:W-:Y:S01]  /*1900*/  FFMA.FTZ R65, R186, R156, R65 ;  /* 0x0000009cba417223 */ /* 0x000fe20000010041 */
[----:B------:R-:W-:Y:S01]  /*1910*/  FADD.FTZ R141, R141, R157 ;  /* 0x0000009d8d8d7221 */ /* 0x000fe20000010000 */
[----:B------:R-:W-:Y:S01]  /*1920*/  FFMA.FTZ R57, R170, R157, R57 ;  /* 0x0000009daa397223 */ /* 0x000fe20000010039 */
[----:B------:R-:W-:Y:S01]  /*1930*/  FADD.FTZ R156, RZ, R210 ;  /* 0x000000d2ff9c7221 */ /* 0x000fe20000010000 */
[-C--:B------:R-:W-:Y:S01]  /*1940*/  FMUL.FTZ R167, R167, R164.reuse ;  /* 0x000000a4a7a77220 */ /* 0x080fe20000410000 */
[----:B------:R-:W-:Y:S01]  /*1950*/  FADD.FTZ R131, R131, R164 ;  /* 0x000000a483837221 */ /* 0x000fe20000010000 */
[----:B------:R-:W-:Y:S01]  /*1960*/  FFMA.FTZ R51, R160, R164, R51 ;  /* 0x000000a4a0337223 */ /* 0x000fe20000010033 */
[----:B------:R-:W-:Y:S01]  /*1970*/  FFMA.FTZ R157, R3, R210, RZ ;  /* 0x000000d2039d7223 */ /* 0x000fe200000100ff */
[----:B------:R-:W-:Y:S01]  /*1980*/  SHF.L.U32 R164, R96, 0x10, RZ ;  /* 0x0000001060a47819 */ /* 0x000fe200000006ff */
[----:B------:R-:W-:Y:S01]  /*1990*/  FMUL.FTZ R213, R188, R213 ;  /* 0x000000d5bcd57220 */ /* 0x000fe20000410000 */
[----:B------:R-:W-:Y:S01]  /*19a0*/  FADD.FTZ R156, R156, R197 ;  /* 0x000000c59c9c7221 */ /* 0x000fe20000010000 */
[----:B------:R-:W-:Y:S01]  /*19b0*/  FFMA.FTZ R158, R204, R197, R157 ;  /* 0x000000c5cc9e7223 */ /* 0x000fe2000001009d */
[----:B------:R-:W-:Y:S01]  /*19c0*/  FADD.FTZ R140, R140, R223 ;  /* 0x000000df8c8c7221 */ /* 0x000fe20000010000 */
[-C--:B------:R-:W-:Y:S01]  /*19d0*/  FMUL.FTZ R164, R164, R223.reuse ;  /* 0x000000dfa4a47220 */ /* 0x080fe20000410000 */
[----:B------:R-:W-:Y:S01]  /*19e0*/  FFMA.FTZ R56, R213, R223, R56 ;  /* 0x000000dfd5387223 */ /* 0x000fe20000010038 */
[----:B------:R-:W-:Y:S01]  /*19f0*/  SHF.L.U32 R223, R13, 0x10, RZ ;  /* 0x000000100ddf7819 */ /* 0x000fe200000006ff */
[----:B------:R-:W-:Y:S01]  /*1a00*/  FADD.FTZ R156, R156, R187 ;  /* 0x000000bb9c9c7221 */ /* 0x000fe20000010000 */
[----:B------:R-:W-:Y:S01]  /*1a10*/  SHF.L.U32 R224, R224, 0x10, RZ ;  /* 0x00000010e0e07819 */ /* 0x000fe200000006ff */
[----:B------:R-:W-:Y:S01]  /*1a20*/  FMUL.FTZ R203, R188, R203 ;  /* 0x000000cbbccb7220 */ /* 0x000fe20000410000 */
[----:B------:R-:W-:Y:S01]  /*1a30*/  PRMT R232, R182, 0x7632, R232 ;  /* 0x00007632b6e87816 */ /* 0x000fe200000000e8 */
[----:B------:R-:W-:Y:S01]  /*1a40*/  FMUL.FTZ R178, R188, R178 ;  /* 0x000000b2bcb27220 */ /* 0x000fe20000410000 */
[----:B------:R-:W-:Y:S01]  /*1a50*/  SHF.L.U32 R233, R182, 0x10, RZ ;  /* 0x00000010b6e97819 */ /* 0x000fe200000006ff */
[----:B------:R-:W-:Y:S01]  /*1a60*/  FFMA.FTZ R157, R201, R187, R158 ;  /* 0x000000bbc99d7223 */ /* 0x000fe2000001009e */
[----:B------:R-:W-:Y:S01]  /*1a70*/  PRMT R182, R183, 0x7632, R182 ;  /* 0x00007632b7b67816 */ /* 0x000fe200000000b6 */
[----:B------:R-:W-:Y:S01]  /*1a80*/  FADD.FTZ R156, R156, R205 ;  /* 0x000000cd9c9c7221 */ /* 0x000fe20000010000 */
[----:B------:R-:W-:Y:S01]  /*1a90*/  FADD.FTZ R126, R126, R159 ;  /* 0x0000009f7e7e7221 */ /* 0x000fe20000010000 */
[----:B------:R-:W-:Y:S01]  /*1aa0*/  FFMA.FTZ R46, R203, R159, R46 ;  /* 0x0000009fcb2e7223 */ /* 0x000fe2000001002e */
[-C--:B------:R-:W-:Y:S01]  /*1ab0*/  FMUL.FTZ R223, R223, R224.reuse ;  /* 0x000000e0dfdf7220 */ /* 0x080fe20000410000 */
[----:B------:R-:W-:Y:S01]  /*1ac0*/  FADD.FTZ R149, R149, R224 ;  /* 0x000000e095957221 */ /* 0x000fe20000010000 */
[----:B------:R-:W-:Y:S01]  /*1ad0*/  FFMA.FTZ R61, R178, R224, R61 ;  /* 0x000000e0b23d7223 */ /* 0x000fe2000001003d */
[----:B------:R-:W-:Y:S01]  /*1ae0*/  FFMA.FTZ R158, R206, R205, R157 ;  /* 0x000000cdce9e7223 */ /* 0x000fe2000001009d */
[----:B------:R-:W-:-:S02]  /*1af0*/  SHF.L.U32 R159, R10, 0x10, RZ ;  /* 0x000000100a9f7819 */ /* 0x000fc400000006ff */
[----:B------:R-:W-:Y:S01]  /*1b00*/  SHF.L.U32 R224, R182, 0x10, RZ ;  /* 0x00000010b6e07819 */ /* 0x000fe200000006ff */
[----:B------:R-:W-:Y:S01]  /*1b10*/  FADD.FTZ R156, R156, R195 ;  /* 0x000000c39c9c7221 */ /* 0x000fe20000010000 */
[----:B------:R-:W-:-:S03]  /*1b20*/  FFMA.FTZ R157, R199, R195, R158 ;  /* 0x000000c3c79d7223 */ /* 0x000fc6000001009e */
[----:B------:R-:W-:Y:S01]  /*1b30*/  FMUL.FTZ R182, R159, R224 ;  /* 0x000000e09fb67220 */ /* 0x000fe20000410000 */
[----:B------:R-:W-:Y:S01]  /*1b40*/  FADD.FTZ R159, R156, R191 ;  /* 0x000000bf9c9f7221 */ /* 0x000fe20000010000 */
[----:B------:R-:W-:-:S03]  /*1b50*/  FFMA.FTZ R156, R208, R191, R157 ;  /* 0x000000bfd09c7223 */ /* 0x000fc6000001009d */
[----:B------:R-:W-:Y:S01]  /*1b60*/  FADD.FTZ R158, R159, R196 ;  /* 0x000000c49f9e7221 */ /* 0x000fe20000010000 */
[----:B------:R-:W-:-:S03]  /*1b70*/  FFMA.FTZ R157, R203, R196, R156 ;  /* 0x000000c4cb9d7223 */ /* 0x000fc6000001009c */
[----:B------:R-:W-:Y:S01]  /*1b80*/  FADD.FTZ R156, R158, R193 ;  /* 0x000000c19e9c7221 */ /* 0x000fe20000010000 */
[----:B------:R-:W-:Y:S01]  /*1b90*/  FFMA.FTZ R158, R212, R193, R157 ;  /* 0x000000c1d49e7223 */ /* 0x000fe2000001009d */
[----:B------:R-:W-:Y:S02]  /*1ba0*/  SHF.L.U32 R228, R228, 0x10, RZ ;  /* 0x00000010e4e47819 */ /* 0x000fe400000006ff */
[----:B------:R-:W-:Y:S01]  /*1bb0*/  SHF.L.U32 R234, R234, 0x10, RZ ;  /* 0x00000010eaea7819 */ /* 0x000fe200000006ff */
[----:B------:R-:W-:Y:S01]  /*1bc0*/  FADD.FTZ R156, R156, R207 ;  /* 0x000000cf9c9c7221 */ /* 0x000fe20000010000 */
[----:B------:R-:W-:Y:S01]  /*1bd0*/  SHF.L.U32 R220, R185, 0x10, RZ ;  /* 0x00000010b9dc7819 */ /* 0x000fe200000006ff */
[----:B------:R-:W-:Y:S01]  /*1be0*/  FFMA.FTZ R157, R211, R207, R158 ;  /* 0x000000cfd39d7223 */ /* 0x000fe2000001009e */
[C---:B------:R-:W-:Y:S01]  /*1bf0*/  FADD.FTZ R245, -R235.reuse, R230 ;  /* 0x000000e6ebf57221 */ /* 0x040fe20000010100 */
[C---:B------:R-:W-:Y:S01]  /*1c00*/  FADD.FTZ R190, -R235.reuse, R202 ;  /* 0x000000caebbe7221 */ /* 0x040fe20000010100 */
[----:B------:R-:W-:Y:S01]  /*1c10*/  FADD.FTZ R156, R156, R163 ;  /* 0x000000a39c9c7221 */ /* 0x000fe20000010000 */
[C---:B------:R-:W-:Y:S01]  /*1c20*/  FADD.FTZ R227, -R235.reuse, R227 ;  /* 0x000000e3ebe37221 */ /* 0x040fe20000010100 */
[C---:B------:R-:W-:Y:S01]  /*1c30*/  FADD.FTZ R247, -R235.reuse, R236 ;  /* 0x000000ecebf77221 */ /* 0x040fe20000010100 */
[C---:B------:R-:W-:Y:S01]  /*1c40*/  FADD.FTZ R249, -R235.reuse, R238 ;  /* 0x000000eeebf97221 */ /* 0x040fe20000010100 */
[C---:B------:R-:W-:Y:S01]  /*1c50*/  FADD.FTZ R185, -R235.reuse, R240 ;  /* 0x000000f0ebb97221 */ /* 0x040fe20000010100 */
[C---:B------:R-:W-:Y:S01]  /*1c60*/  FADD.FTZ R192, -R235.reuse, R228 ;  /* 0x000000e4ebc07221 */ /* 0x040fe20000010100 */
[C---:B------:R-:W-:Y:S01]  /*1c70*/  FADD.FTZ R200, -R235.reuse, R234 ;  /* 0x000000eaebc87221 */ /* 0x040fe20000010100 */
[C---:B------:R-:W-:Y:S01]  /*1c80*/  FADD.FTZ R202, -R235.reuse, R220 ;  /* 0x000000dcebca7221 */ /* 0x040fe20000010100 */
[----:B------:R-:W-:Y:S01]  /*1c90*/  FFMA.FTZ R158, R218, R163, R157 ;  /* 0x000000a3da9e7223 */ /* 0x000fe2000001009d */
[----:B------:R-:W-:Y:S01]  /*1ca0*/  FADD.FTZ R235, -R235, R222 ;  /* 0x000000deebeb7221 */ /* 0x000fe20000010100 */
[----:B------:R-:W-:Y:S01]  /*1cb0*/  SHF.L.U32 R183, R183, 0x10, RZ ;  /* 0x00000010b7b77819 */ /* 0x000fe200000006ff */
[C---:B------:R-:W-:Y:S01]  /*1cc0*/  FMUL.FTZ R245, R188.reuse, R245 ;  /* 0x000000f5bcf57220 */ /* 0x040fe20000410000 */
[----:B------:R-:W-:Y:S01]  /*1cd0*/  SHF.L.U32 R222, R95, 0x10, RZ ;  /* 0x000000105fde7819 */ /* 0x000fe200000006ff */
[----:B------:R-:W-:Y:S01]  /*1ce0*/  FMUL.FTZ R194, R188, R194 ;  /* 0x000000c2bcc27220 */ /* 0x000fe20000410000 */
[----:B------:R-:W-:Y:S01]  /*1cf0*/  FADD.FTZ R156, R156, R209 ;  /* 0x000000d19c9c7221 */ /* 0x000fe20000010000 */
[----:B------:R-:W-:Y:S01]  /*1d00*/  FFMA.FTZ R157, R239, R209, R158 ;  /* 0x000000d1ef9d7223 */ /* 0x000fe2000001009e */
[----:B------:R-:W-:Y:S01]  /*1d10*/  FADD.FTZ R122, R122, R183 ;  /* 0x000000b77a7a7221 */ /* 0x000fe20000010000 */
[-C--:B------:R-:W-:Y:S01]  /*1d20*/  FMUL.FTZ R222, R222, R183.reuse ;  /* 0x000000b7dede7220 */ /* 0x080fe20000410000 */
[----:B------:R-:W-:Y:S01]  /*1d30*/  FFMA.FTZ R70, R245, R183, R70 ;  /* 0x000000b7f5467223 */ /* 0x000fe20000010046 */
[----:B------:R-:W-:Y:S01]  /*1d40*/  FADD.FTZ R123, R123, R224 ;  /* 0x000000e07b7b7221 */ /* 0x000fe20000010000 */
[----:B------:R-:W-:Y:S01]  /*1d50*/  FFMA.FTZ R71, R194, R224, R71 ;  /* 0x000000e0c2477223 */ /* 0x000fe20000010047 */
[----:B------:R-:W-:Y:S01]  /*1d60*/  FADD.FTZ R156, R156, R167 ;  /* 0x000000a79c9c7221 */ /* 0x000fe20000010000 */
[----:B------:R-:W-:Y:S01]  /*1d70*/  SHF.L.U32 R183, R88, 0x10, RZ ;  /* 0x0000001058b77819 */ /* 0x000fe200000006ff */
[----:B------:R-:W-:Y:S01]  /*1d80*/  FFMA.FTZ R158, R160, R167, R157 ;  /* 0x000000a7a09e7223 */ /* 0x000fe2000001009d */
[----:B----4-:R-:W-:Y:S01]  /*1d90*/  SHF.L.U32 R224, R152, 0x10, RZ ;  /* 0x0000001098e07819 */ /* 0x010fe200000006ff */
[----:B------:R-:W-:Y:S01]  /*1da0*/  FMUL.FTZ R229, R188, R229 ;  /* 0x000000e5bce57220 */ /* 0x000fe20000410000 */
[----:B------:R-:W-:-:S02]  /*1db0*/  SHF.L.U32 R159, R89, 0x10, RZ ;  /* 0x00000010599f7819 */ /* 0x000fc400000006ff */
[----:B------:R-:W-:Y:S01]  /*1dc0*/  SHF.L.U32 R226, R153, 0x10, RZ ;  /* 0x0000001099e27819 */ /* 0x000fe200000006ff */
[----:B------:R-:W-:Y:S01]  /*1dd0*/  FADD.FTZ R156, R156, R165 ;  /* 0x000000a59c9c7221 */ /* 0x000fe20000010000 */
[----:B------:R-:W-:Y:S01]  /*1de0*/  FFMA.FTZ R157, R241, R165, R158 ;  /* 0x000000a5f19d7223 */ /* 0x000fe2000001009e */
[----:B------:R-:W-:Y:S01]  /*1df0*/  FADD.FTZ R132, R132, R224 ;  /* 0x000000e084847221 */ /* 0x000fe20000010000 */
[-C--:B------:R-:W-:Y:S01]  /*1e00*/  FFMA.FTZ R72, R229, R224.reuse, R72 ;  /* 0x000000e0e5487223 */ /* 0x080fe20000010048 */
[----:B------:R-:W-:Y:S01]  /*1e10*/  FMUL.FTZ R183, R183, R224 ;  /* 0x000000e0b7b77220 */ /* 0x000fe20000410000 */
[----:B------:R-:W-:Y:S01]  /*1e20*/  FMUL.FTZ R224, R159, R226 ;  /* 0x000000e29fe07220 */ /* 0x000fe20000410000 */
[----:B------:R-:W-:Y:S01]  /*1e30*/  FADD.FTZ R159, R156, R215 ;  /* 0x000000d79c9f7221 */ /* 0x000fe20000010000 */
[----:B------:R-:W-:-:S03]  /*1e40*/  FFMA.FTZ R156, R162, R215, R157 ;  /* 0x000000d7a29c7223 */ /* 0x000fc6000001009d */
[----:B------:R-:W-:Y:S01]  /*1e50*/  FADD.FTZ R158, R159, R214 ;  /* 0x000000d69f9e7221 */ /* 0x000fe20000010000 */
[----:B------:R-:W-:-:S03]  /*1e60*/  FFMA.FTZ R157, R161, R214, R156 ;  /* 0x000000d6a19d7223 */ /* 0x000fc6000001009c */
[----:B------:R-:W-:Y:S01]  /*1e70*/  FADD.FTZ R159, R158, R217 ;  /* 0x000000d99e9f7221 */ /* 0x000fe20000010000 */
[----:B------:R-:W-:-:S03]  /*1e80*/  FFMA.FTZ R158, R168, R217, R157 ;  /* 0x000000d9a89e7223 */ /* 0x000fc6000001009d */
[----:B------:R-:W-:Y:S01]  /*1e90*/  FADD.FTZ R156, R159, R164 ;  /* 0x000000a49f9c7221 */ /* 0x000fe20000010000 */
[----:B------:R-:W-:Y:S01]  /*1ea0*/  FFMA.FTZ R157, R213, R164, R158 ;  /* 0x000000a4d59d7223 */ /* 0x000fe2000001009e */
[C---:B------:R-:W-:Y:S01]  /*1eb0*/  FMUL.FTZ R227, R188.reuse, R227 ;  /* 0x000000e3bce37220 */ /* 0x040fe20000410000 */
[----:B------:R-:W-:Y:S01]  /*1ec0*/  FMUL.FTZ R247, R188, R247 ;  /* 0x000000f7bcf77220 */ /* 0x000fe20000410000 */
[----:B------:R-:W-:Y:S01]  /*1ed0*/  FADD.FTZ R159, R156, R171 ;  /* 0x000000ab9c9f7221 */ /* 0x000fe20000010000 */
[----:B------:R-:W-:Y:S01]  /*1ee0*/  FFMA.FTZ R156, R170, R171, R157 ;  /* 0x000000abaa9c7223 */ /* 0x000fe2000001009d */
[----:B------:R-:W-:Y:S01]  /*1ef0*/  FADD.FTZ R84, R84, R231 ;  /* 0x000000e754547221 */ /* 0x000fe20000010000 */
[----:B------:R-:W-:Y:S01]  /*1f00*/  FFMA.FTZ R64, R227, R231, R64 ;  /* 0x000000e7e3407223 */ /* 0x000fe20000010040 */
[----:B------:R-:W-:Y:S01]  /*1f10*/  FADD.FTZ R134, R134, R226 ;  /* 0x000000e286867221 */ /* 0x000fe20000010000 */
[----:B------:R-:W-:Y:S01]  /*1f20*/  FFMA.FTZ R74, R247, R226, R74 ;  /* 0x000000e2f74a7223 */ /* 0x000fe2000001004a */
[----:B------:R-:W-:Y:S01]  /*1f30*/  FADD.FTZ R158, R159, R166 ;  /* 0x000000a69f9e7221 */ /* 0x000fe20000010000 */
[----:B------:R-:W-:Y:S01]  /*1f40*/  SHF.L.U32 R231, R154, 0x10, RZ ;  /* 0x000000109ae77819 */ /* 0x000fe200000006ff */
[----:B------:R-:W-:Y:S01]  /*1f50*/  FFMA.FTZ R157, R243, R166, R156 ;  /* 0x000000a6f39d7223 */ /* 0x000fe2000001009c */
        /* <DEDUP_REMOVED lines=8> */
[----:B------:R-:W-:Y:S01]  /*1fe0*/  FMUL.FTZ R231, R188, R185 ;  /* 0x000000b9bce77220 */ /* 0x000fe20000410000 */
[----:B------:R-:W-:Y:S01]  /*1ff0*/  SHF.L.U32 R228, R155, 0x10, RZ ;  /* 0x000000109be47819 */ /* 0x000fe200000006ff */
[----:B------:R-:W-:Y:S01]  /*2000*/  FADD.FTZ R158, R158, R173 ;  /* 0x000000ad9e9e7221 */ /* 0x000fe20000010000 */
[----:B------:R-:W-:Y:S01]  /*2010*/  SHF.L.U32 R185, R91, 0x10, RZ ;  /* 0x000000105bb97819 */ /* 0x000fe200000006ff */
[----:B------:R-:W-:-:S02]  /*2020*/  FFMA.FTZ R157, R219, R173, R152 ;  /* 0x000000addb9d7223 */ /* 0x000fc40000010098 */
[----:B------:R-:W-:Y:S01]  /*2030*/  FADD.FTZ R159, R158, R223 ;  /* 0x000000df9e9f7221 */ /* 0x000fe20000010000 */
[----:B------:R-:W-:Y:S01]  /*2040*/  FADD.FTZ R78, R78, R228 ;  /* 0x000000e44e4e7221 */ /* 0x000fe20000010000 */
[-C--:B------:R-:W-:Y:S01]  /*2050*/  FFMA.FTZ R38, R231, R228.reuse, R38 ;  /* 0x000000e4e7267223 */ /* 0x080fe20000010026 */
[----:B------:R-:W-:Y:S01]  /*2060*/  FMUL.FTZ R185, R185, R228 ;  /* 0x000000e4b9b97220 */ /* 0x000fe20000410000 */
[----:B------:R-:W-:Y:S01]  /*2070*/  FFMA.FTZ R152, R178, R223, R157 ;  /* 0x000000dfb2987223 */ /* 0x000fe2000001009d */
[----:B------:R-:W-:Y:S01]  /*2080*/  FMUL.FTZ R228, R188, R198 ;  /* 0x000000c6bce47220 */ /* 0x000fe20000410000 */
[----:B------:R-:W-:Y:S01]  /*2090*/  SHF.L.U32 R156, R153, 0x10, RZ ;  /* 0x00000010999c7819 */ /* 0x000fe200000006ff */
[----:B------:R-:W-:Y:S01]  /*20a0*/  FADD.FTZ R159, R159, R216 ;  /* 0x000000d89f9f7221 */ /* 0x000fe20000010000 */
[----:B------:R-:W-:Y:S01]  /*20b0*/  SHF.L.U32 R198, R2, 0x10, RZ ;  /* 0x0000001002c67819 */ /* 0x000fe200000006ff */
[----:B------:R-:W-:Y:S02]  /*20c0*/  FFMA.FTZ R157, R169, R216, R152 ;  /* 0x000000d8a99d7223 */ /* 0x000fe40000010098 */
[----:B------:R-:W-:Y:S01]  /*20d0*/  FADD.FTZ R133, R133, R156 ;  /* 0x0000009c85857221 */ /* 0x000fe20000010000 */
[-C--:B------:R-:W-:Y:S01]  /*20e0*/  FFMA.FTZ R73, R228, R156.reuse, R73 ;  /* 0x0000009ce4497223 */ /* 0x080fe20000010049 */
[----:B------:R-:W-:Y:S01]  /*20f0*/  FMUL.FTZ R198, R198, R156 ;  /* 0x0000009cc6c67220 */ /* 0x000fe20000410000 */
[----:B------:R-:W-:Y:S01]  /*2100*/  FADD.FTZ R159, R159, R172 ;  /* 0x000000ac9f9f7221 */ /* 0x000fe20000010000 */
[----:B------:R-:W-:Y:S01]  /*2110*/  FFMA.FTZ R156, R184, R172, R157 ;  /* 0x000000acb89c7223 */ /* 0x000fe2000001009d */
[----:B------:R-:W-:-:S02]  /*2120*/  PRMT R154, R153, 0x7632, R154 ;  /* 0x00007632999a7816 */ /* 0x000fc4000000009a */
[----:B------:R-:W-:Y:S01]  /*2130*/  FADD.FTZ R152, R159, R174 ;  /* 0x000000ae9f987221 */ /* 0x000fe20000010000 */
[----:B------:R-:W-:Y:S01]  /*2140*/  FFMA.FTZ R153, R227, R174, R156 ;  /* 0x000000aee3997223 */ /* 0x000fe2000001009c */
[----:B------:R-:W-:Y:S02]  /*2150*/  SHF.L.U32 R179, R8, 0x10, RZ ;  /* 0x0000001008b37819 */ /* 0x000fe400000006ff */
[----:B------:R-:W-:Y:S01]  /*2160*/  SHF.L.U32 R180, R180, 0x10, RZ ;  /* 0x00000010b4b47819 */ /* 0x000fe200000006ff */
[----:B------:R-:W-:Y:S01]  /*2170*/  FADD.FTZ R152, R152, R181 ;  /* 0x000000b598987221 */ /* 0x000fe20000010000 */
[----:B------:R-:W-:Y:S01]  /*2180*/  FFMA.FTZ R156, R186, R181, R153 ;  /* 0x000000b5ba9c7223 */ /* 0x000fe20000010099 */
[----:B------:R-:W-:Y:S01]  /*2190*/  FMUL.FTZ R190, R188, R190 ;  /* 0x000000bebcbe7220 */ /* 0x000fe20000410000 */
[----:B------:R-:W-:Y:S01]  /*21a0*/  SHF.L.U32 R220, R94, 0x10, RZ ;  /* 0x000000105edc7819 */ /* 0x000fe200000006ff */
[-C--:B------:R-:W-:Y:S01]  /*21b0*/  FMUL.FTZ R179, R179, R180.reuse ;  /* 0x000000b4b3b37220 */ /* 0x080fe20000410000 */
[----:B------:R-:W-:Y:S01]  /*21c0*/  FADD.FTZ R152, R152, R177 ;  /* 0x000000b198987221 */ /* 0x000fe20000010000 */
[----:B------:R-:W-:Y:S01]  /*21d0*/  FFMA.FTZ R153, R225, R177, R156 ;  /* 0x000000b1e1997223 */ /* 0x000fe2000001009c */
[----:B------:R-:W-:Y:S01]  /*21e0*/  FADD.FTZ R87, R87, R180 ;  /* 0x000000b457577221 */ /* 0x000fe20000010000 */
[----:B------:R-:W-:Y:S01]  /*21f0*/  FFMA.FTZ R67, R190, R180, R67 ;  /* 0x000000b4be437223 */ /* 0x000fe20000010043 */
[----:B------:R-:W-:Y:S01]  /*2200*/  SHF.L.U32 R180, R9, 0x10, RZ ;  /* 0x0000001009b47819 */ /* 0x000fe200000006ff */
[----:B------:R-:W-:Y:S01]  /*2210*/  FMUL.FTZ R220, R220, R233 ;  /* 0x000000e9dcdc7220 */ /* 0x000fe20000410000 */
[----:B------:R-:W-:Y:S01]  /*2220*/  SHF.L.U32 R232, R232, 0x10, RZ ;  /* 0x00000010e8e87819 */ /* 0x000fe200000006ff */
[----:B------:R-:W-:Y:S01]  /*2230*/  FADD.FTZ R157, R152, R179 ;  /* 0x000000b3989d7221 */ /* 0x000fe20000010000 */
[----:B------:R-:W-:Y:S01]  /*2240*/  FMUL.FTZ R221, R188, R221 ;  /* 0x000000ddbcdd7220 */ /* 0x000fe20000410000 */
[----:B------:R-:W-:Y:S01]  /*2250*/  FFMA.FTZ R152, R190, R179, R153 ;  /* 0x000000b3be987223 */ /* 0x000fe20000010099 */
[----:B------:R-:W-:Y:S01]  /*2260*/  FMUL.FTZ R192, R188, R192 ;  /* 0x000000c0bcc07220 */ /* 0x000fe20000410000 */
        /* <DEDUP_REMOVED lines=8> */
[----:B------:R-:W-:Y:S01]  /*22f0*/  FADD.FTZ R152, R157, R182 ;  /* 0x000000b69d987221 */ /* 0x000fe20000010000 */
[----:B------:R-:W-:Y:S01]  /*2300*/  FFMA.FTZ R156, R194, R182, R153 ;  /* 0x000000b6c29c7223 */ /* 0x000fe20000010099 */
[----:B------:R-:W-:Y:S01]  /*2310*/  PRMT R154, R154, 0x7632, R154 ;  /* 0x000076329a9a7816 */ /* 0x000fe2000000009a */
[----:B------:R-:W-:Y:S01]  /*2320*/  FMUL.FTZ R230, R188, R202 ;  /* 0x000000cabce67220 */ /* 0x000fe20000410000 */
        /* <DEDUP_REMOVED lines=8> */
[----:B------:R-:W-:Y:S01]  /*23b0*/  FFMA.FTZ R152, R228, R198, R157 ;  /* 0x000000c6e4987223 */ /* 0x000fe2000001009d */
[----:B------:R-:W-:Y:S01]  /*23c0*/  FADD.FTZ R77, R77, R154 ;  /* 0x0000009a4d4d7221 */ /* 0x000fe20000010000 */
[-C--:B------:R-:W-:Y:S01]  /*23d0*/  FFMA.FTZ R37, R230, R154.reuse, R37 ;  /* 0x0000009ae6257223 */ /* 0x080fe20000010025 */
[----:B------:R-:W-:Y:S01]  /*23e0*/  FMUL.FTZ R202, R202, R154 ;  /* 0x0000009acaca7220 */ /* 0x000fe20000410000 */
[----:B------:R-:W-:Y:S01]  /*23f0*/  PRMT R155, R155, 0x7632, R155 ;  /* 0x000076329b9b7816 */ /* 0x000fe2000000009b */
[----:B------:R-:W-:Y:S01]  /*2400*/  FADD.FTZ R154, R153, R224 ;  /* 0x000000e0999a7221 */ /* 0x000fe20000010000 */
[----:B------:R-:W-:Y:S01]  /*2410*/  FMUL.FTZ R200, R188, R200 ;  /* 0x000000c8bcc87220 */ /* 0x000fe20000410000 */
[----:B------:R-:W-:Y:S01]  /*2420*/  FMUL.FTZ R233, R233, R158 ;  /* 0x0000009ee9e97220 */ /* 0x000fe20000410000 */
[----:B------:R-:W-:Y:S01]  /*2430*/  FFMA.FTZ R153, R247, R224, R152 ;  /* 0x000000e0f7997223 */ /* 0x000fe20000010098 */
[----:B------:R-:W-:-:S02]  /*2440*/  SHF.L.U32 R156, R155, 0x10, RZ ;  /* 0x000000109b9c7819 */ /* 0x000fc400000006ff */
[----:B------:R-:W-:Y:S01]  /*2450*/  FADD.FTZ R155, R154, R233 ;  /* 0x000000e99a9b7221 */ /* 0x000fe20000010000 */
[----:B------:R-:W-:Y:S01]  /*2460*/  FFMA.FTZ R152, R200, R233, R153 ;  /* 0x000000e9c8987223 */ /* 0x000fe20000010099 */
[----:B------:R-:W-:Y:S02]  /*2470*/  FMUL.FTZ R234, R188, R235 ;  /* 0x000000ebbcea7220 */ /* 0x000fe40000410000 */
[----:B------:R-:W-:Y:S01]  /*2480*/  FADD.FTZ R155, R155, R226 ;  /* 0x000000e29b9b7221 */ /* 0x000fe20000010000 */
[----:B------:R-:W-:Y:S01]  /*2490*/  FFMA.FTZ R153, R249, R226, R152 ;  /* 0x000000e2f9997223 */ /* 0x000fe20000010098 */
[----:B------:R-:W-:Y:S02]  /*24a0*/  SHF.L.U32 R235, R6, 0x10, RZ ;  /* 0x0000001006eb7819 */ /* 0x000fe400000006ff */
[----:B------:R-:W-:Y:S01]  /*24b0*/  FADD.FTZ R152, R155, R202 ;  /* 0x000000ca9b987221 */ /* 0x000fe20000010000 */
[----:B------:R-:W-:Y:S02]  /*24c0*/  FFMA.FTZ R154, R230, R202, R153 ;  /* 0x000000cae69a7223 */ /* 0x000fe40000010099 */
        /* <DEDUP_REMOVED lines=11> */
[----:B------:R-:W-:Y:S06]  /*2580*/  BRA `(.L_x_145) ;  /* 0x00000000005c7947 */ /* 0x000fec0003800000 */
.L_x_144:
[----:B------:R-:W-:-:S04]  /*2590*/  ISETP.NE.U32.AND P0, PT, RZ, UR6, PT ;  /* 0x00000006ff007c0c */ /* 0x000fc8000bf05070 */
[----:B------:R-:W-:-:S13]  /*25a0*/  ISETP.NE.AND.EX P0, PT, RZ, UR7, PT, P0 ;  /* 0x00000007ff007c0c */ /* 0x000fda000bf05300 */
[----:B------:R-:W-:Y:S05]  /*25b0*/  @!P0 BRA `(.L_x_145) ;  /* 0x0000000000508947 */ /* 0x000fea0003800000 */
[----:B------:R-:W0:Y:S01]  /*25c0*/  S2R R26, SR_TID.X ;  /* 0x00000000001a7919 */ /* 0x000e220000002100 */
[----:B------:R-:W1:Y:S01]  /*25d0*/  LDC.64 R112, c[0x0][0x438] ;  /* 0x00010e00ff707b82 */ /* 0x000e620000000a00 */
[----:B------:R-:W-:-:S05]  /*25e0*/  IMAD R24, R0, UR14, RZ ;  /* 0x0000000e00187c24 */ /* 0x000fca000f8e02ff */
[----:B------:R-:W-:-:S04]  /*25f0*/  SHF.R.S32.HI R25, RZ, 0x1f, R24 ;  /* 0x0000001fff197819 */ /* 0x000fc80000011418 */
[----:B------:R-:W-:-:S04]  /*2600*/  LEA.HI R25, R25, R24, RZ, 0x3 ;  /* 0x0000001819197211 */ /* 0x000fc800078f18ff */
[----:B0-----:R-:W-:-:S04]  /*2610*/  LEA.HI.SX32 R33, R25, R26, 0x1d ;  /* 0x0000001a19217211 */ /* 0x001fc800078feaff */
[C---:B------:R-:W-:Y:S02]  /*2620*/  IADD3 R29, PT, PT, R33.reuse, 0x80, RZ ;  /* 0x00000080211d7810 */ /* 0x040fe40007ffe0ff */
[C---:B------:R-:W-:Y:S02]  /*2630*/  IADD3 R25, PT, PT, R33.reuse, 0x100, RZ ;  /* 0x0000010021197810 */ /* 0x040fe40007ffe0ff */
[----:B------:R-:W-:Y:S01]  /*2640*/  IADD3 R109, PT, PT, R33, 0x180, RZ ;  /* 0x00000180216d7810 */ /* 0x000fe20007ffe0ff */
[----:B-1----:R-:W-:Y:S01]  /*2650*/  IMAD.WIDE.U32 R28, R29, 0x10, R112 ;  /* 0x000000101d1c7825 */ /* 0x002fe200078e0070 */
[----:B------:R-:W-:-:S03]  /*2660*/  IADD3 R27, PT, PT, R33, 0x200, RZ ;  /* 0x00000200211b7810 */ /* 0x000fc60007ffe0ff */
[--C-:B------:R-:W-:Y:S02]  /*2670*/  IMAD.WIDE.U32 R32, R33, 0x10, R112.reuse ;  /* 0x0000001021207825 */ /* 0x100fe400078e0070 */
[----:B------:R-:W5:Y:S02]  /*2680*/  LDG.E.128 R28, desc[UR12][R28.64] ;  /* 0x0000000c1c1c7981 */ /* 0x000f64000c1e1d00 */
[--C-:B------:R-:W-:Y:S02]  /*2690*/  IMAD.WIDE.U32 R24, R25, 0x10, R112.reuse ;  /* 0x0000001019187825 */ /* 0x100fe400078e0070 */
[----:B------:R-:W5:Y:S02]  /*26a0*/  LDG.E.128 R32, desc[UR12][R32.64] ;  /* 0x0000000c20207981 */ /* 0x000f64000c1e1d00 */
[----:B------:R-:W-:-:S04]  /*26b0*/  IMAD.WIDE.U32 R108, R109, 0x10, R112 ;  /* 0x000000106d6c7825 */ /* 0x000fc800078e0070 */
[----:B------:R-:W-:Y:S02]  /*26c0*/  IMAD.WIDE.U32 R112, R27, 0x10, R112 ;  /* 0x000000101b707825 */ /* 0x000fe400078e0070 */
[----:B------:R-:W5:Y:S04]  /*26d0*/  LDG.E.128 R24, desc[UR12][R24.64] ;  /* 0x0000000c18187981 */ /* 0x000f68000c1e1d00 */
[----:B------:R-:W5:Y:S04]  /*26e0*/  LDG.E.128 R108, desc[UR12][R108.64] ;  /* 0x0000000c6c6c7981 */ /* 0x000f68000c1e1d00 */
[----:B------:R-:W5:Y:S02]  /*26f0*/  LDG.E.128 R112, desc[UR12][R112.64] ;  /* 0x0000000c70707981 */ /* 0x000f64000c1e1d00 */
.L_x_145:
[----:B------:R-:W0:Y:S01]  /*2700*/  SHFL.DOWN PT, R153, R158, 0x10, 0x1f ;  /* 0x0a001f009e997f89 */ /* 0x000e2200000e0000 */
[----:B------:R-:W-:Y:S03]  /*2710*/  BSSY.RECONVERGENT B0, `(.L_x_146) ;  /* 0x000001f000007945 */ /* 0x000fe60003800200 */
[----:B------:R-:W1:Y:S01]  /*2720*/  SHFL.DOWN PT, R152, R159, 0x10, 0x1f ;  /* 0x0a001f009f987f89 */ /* 0x000e6200000e0000 */
[----:B------:R-:W2:Y:S01]  /*2730*/  S2R R232, SR_TID.X ;  /* 0x0000000000e87919 */ /* 0x000ea20000002100 */
[----:B0-----:R-:W-:Y:S01]  /*2740*/  FADD.FTZ R153, R153, R158 ;  /* 0x0000009e99997221 */ /* 0x001fe20000010000 */
[----:B-1----:R-:W-:-:S04]  /*2750*/  FADD.FTZ R152, R152, R159 ;  /* 0x0000009f98987221 */ /* 0x002fc80000010000 */
[----:B------:R-:W0:Y:S04]  /*2760*/  SHFL.DOWN PT, R154, R153, 0x8, 0x1f ;  /* 0x09001f00999a7f89 */ /* 0x000e2800000e0000 */
[----:B------:R-:W1:Y:S01]  /*2770*/  SHFL.DOWN PT, R155, R152, 0x8, 0x1f ;  /* 0x09001f00989b7f89 */ /* 0x000e6200000e0000 */
[----:B--2---:R-:W-:Y:S01]  /*2780*/  LOP3.LUT P2, RZ, R232, 0x1f, RZ, 0xc0, !PT ;  /* 0x0000001fe8ff7812 */ /* 0x004fe2000784c0ff */
        /* <DEDUP_REMOVED lines=23> */
.L_x_147:
[----:B------:R-:W-:Y:S05]  /*2900*/  BSYNC.RECONVERGENT B0 ;  /* 0x0000000000007941 */ /* 0x000fea0003800200 */
.L_x_146:
[----:B------:R-:W1:Y:S08]  /*2910*/  S2UR UR5, SR_CgaCtaId ;  /* 0x00000000000579c3 */ /* 0x000e700000008800 */
[----:B------:R-:W-:Y:S01]  /*2920*/  BAR.SYNC.DEFER_BLOCKING 0x0 ;  /* 0x0000000000007b1d */ /* 0x000fe20000010000 */
[----:B-----5:R-:W-:Y:S01]  /*2930*/  ISETP.GE.AND P2, PT, R189, 0x1, PT ;  /* 0x00000001bd00780c */ /* 0x020fe20003f46270 */
[----:B------:R-:W-:Y:S01]  /*2940*/  UISETP.NE.U32.AND UP0, UPT, UR6, URZ, UPT ;  /* 0x000000ff0600728c */ /* 0x000fe2000bf05070 */
[----:B------:R-:W-:-:S03]  /*2950*/  ISETP.NE.AND P3, PT, RZ, UR11, PT ;  /* 0x0000000bff007c0c */ /* 0x000fc6000bf65270 */
[----:B------:R-:W-:Y:S02]  /*2960*/  UMOV UR4, 0x400 ;  /* 0x0000040000047882 */ /* 0x000fe40000000000 */
[----:B------:R-:W2:Y:S01]  /*2970*/  LDC R237, c[0x0][0x388] ;  /* 0x0000e200ffed7b82 */ /* 0x000ea20000000800 */
[----:B------:R-:W-:Y:S02]  /*2980*/  UISETP.NE.AND.EX UP0, UPT, UR7, URZ, UPT, UP0 ;  /* 0x000000ff0700728c */ /* 0x000fe4000bf05300 */
        /* <DEDUP_REMOVED lines=10> */
[----:B------:R-:W-:Y:S01]  /*2a30*/  @P2 IADD3 R154, PT, PT, R189, -0x1, RZ ;  /* 0xffffffffbd9a2810 */ /* 0x000fe20007ffe0ff */
[----:B------:R-:W-:Y:S02]  /*2a40*/  FADD.FTZ R152, R155, R152 ;  /* 0x000000989b987221 */ /* 0x000fe40000010000 */
[----:B-1----:R-:W-:Y:S02]  /*2a50*/  FADD.FTZ R251, R251, R156 ;  /* 0x0000009cfbfb7221 */ /* 0x002fe40000010000 */
[-C--:B--2---:R-:W-:Y:S02]  /*2a60*/  @P2 IMAD R154, R154, R237.reuse, RZ ;  /* 0x000000ed9a9a2224 */ /* 0x084fe400078e02ff */
[----:B------:R-:W-:Y:S01]  /*2a70*/  FADD.FTZ R152, R152, R157 ;  /* 0x0000009d98987221 */ /* 0x000fe20000010000 */
[----:B------:R-:W-:Y:S02]  /*2a80*/  IMAD R237, R0, R237, RZ ;  /* 0x000000ed00ed7224 */ /* 0x000fe400078e02ff */
[----:B------:R-:W-:Y:S01]  /*2a90*/  FADD.FTZ R158, R158, R251 ;  /* 0x000000fb9e9e7221 */ /* 0x000fe20000010000 */
[----:B------:R-:W-:Y:S01]  /*2aa0*/  @P2 SHF.R.S32.HI R153, RZ, 0x1f, R154 ;  /* 0x0000001fff992819 */ /* 0x000fe2000001149a */
[----:B------:R-:W-:-:S02]  /*2ab0*/  FADD.FTZ R152, R159, R152 ;  /* 0x000000989f987221 */ /* 0x000fc40000010000 */
[----:B------:R-:W-:Y:S01]  /*2ac0*/  FMUL.FTZ R189, R158, UR15 ;  /* 0x0000000f9ebd7c20 */ /* 0x000fe20008410000 */
[----:B------:R-:W-:Y:S02]  /*2ad0*/  MOV R159, RZ ;  /* 0x000000ff009f7202 */ /* 0x000fe40000000f00 */
[----:B------:R-:W-:Y:S01]  /*2ae0*/  @P2 LEA.HI R153, R153, R154, RZ, 0x3 ;  /* 0x0000009a99992211 */ /* 0x000fe200078f18ff */
[----:B------:R-:W-:Y:S01]  /*2af0*/  FMUL.FTZ R156, R152, UR15 ;  /* 0x0000000f989c7c20 */ /* 0x000fe20008410000 */
[----:B------:R-:W-:Y:S02]  /*2b00*/  SHF.R.S32.HI R154, RZ, 0x1f, R237 ;  /* 0x0000001fff9a7819 */ /* 0x000fe400000114ed */
[----:B------:R-:W-:Y:S02]  /*2b10*/  @P2 LEA.HI.SX32 R159, R153, R232, 0x1d ;  /* 0x000000e8999f2211 */ /* 0x000fe400078feaff */
[----:B------:R-:W-:Y:S02]  /*2b20*/  LEA.HI R157, R154, R237, RZ, 0x3 ;  /* 0x000000ed9a9d7211 */ /* 0x000fe400078f18ff */
[----:B------:R-:W-:-:S02]  /*2b30*/  FSEL R189, R189, RZ, !P3 ;  /* 0x000000ffbdbd7208 */ /* 0x000fc40005800000 */
[----:B------:R-:W-:Y:S01]  /*2b40*/  LEA.HI.SX32 R157, R157, R232, 0x1d ;  /* 0x000000e89d9d7211 */ /* 0x000fe200078feaff */
[----:B------:R-:W-:Y:S06]  /*2b50*/  BRA.U UP0, `(.L_x_148) ;  /* 0x0000000900507547 */ /* 0x000fec000b800000 */
        /* <DEDUP_REMOVED lines=14> */
.L_x_150:
        /* <DEDUP_REMOVED lines=9> */
.L_x_151:
        /* <DEDUP_REMOVED lines=9> */
.L_x_152:
        /* <DEDUP_REMOVED lines=9> */
.L_x_153:
        /* <DEDUP_REMOVED lines=9> */
.L_x_154:
        /* <DEDUP_REMOVED lines=9> */
.L_x_155:
        /* <DEDUP_REMOVED lines=9> */
.L_x_156:
        /* <DEDUP_REMOVED lines=10> */
.L_x_149:
        /* <DEDUP_REMOVED lines=10> */
[----:B------:R-:W-:-:S04]  /*30e0*/  FMUL.FTZ R153, R188, R153 ;  /* 0x00000099bc997220 */ /* 0x000fc80000410000 */
[----:B------:R-:W-:Y:S02]  /*30f0*/  FSEL R80, R80, RZ, P1 ;  /* 0x000000ff50507208 */ /* 0x000fe40000800000 */
[----:B------:R-:W2:Y:S01]  /*3100*/  @P2 LDC R158, c[0x0][0x40c] ;  /* 0x00010300ff9e2b82 */ /* 0x000ea20000000800 */
[----:B------:R-:W-:Y:S02]  /*3110*/  FSEL R153, R153, RZ, P1 ;  /* 0x000000ff99997208 */ /* 0x000fe40000800000 */
[----:B0-----:R-:W-:-:S05]  /*3120*/  @P2 FMUL.FTZ R81, R83, R80 ;  /* 0x0000005053512220 */ /* 0x001fca0000410000 */
[----:B------:R-:W0:Y:S01]  /*3130*/  @P2 LDC R155, c[0x0][0x40c] ;  /* 0x00010300ff9b2b82 */ /* 0x000e220000000800 */
[----:B------:R-:W-:Y:S01]  /*3140*/  F2FP.BF16.F32.PACK_AB R80, R153, R80 ;  /* 0x000000509950723e */ /* 0x000fe200000010ff */
[----:B-1----:R-:W-:Y:S01]  /*3150*/  @P2 FMUL.FTZ R83, R82, R153 ;  /* 0x0000009952532220 */ /* 0x002fe20000410000 */
[----:B------:R-:W-:Y:S01]  /*3160*/  @P2 F2FP.BF16.F32.PACK_AB R82, RZ, R81 ;  /* 0x00000051ff52223e */ /* 0x000fe200000010ff */
[----:B------:R-:W-:-:S04]  /*3170*/  FADD.FTZ R81, R187, -R152 ;  /* 0x80000098bb517221 */ /* 0x000fc80000010000 */
[----:B------:R-:W1:Y:S01]  /*3180*/  @P2 LDC R237, c[0x0][0x40c] ;  /* 0x00010300ffed2b82 */ /* 0x000e620000000800 */
[----:B------:R-:W-:Y:S01]  /*3190*/  @P2 F2FP.BF16.F32.PACK_AB R153, RZ, R83 ;  /* 0x00000053ff99223e */ /* 0x000fe200000010ff */
[----:B------:R-:W-:Y:S01]  /*31a0*/  FADD.FTZ R83, R205, -R154 ;  /* 0x8000009acd537221 */ /* 0x000fe20000010000 */
[----:B------:R-:W-:Y:S01]  /*31b0*/  FMUL.FTZ R81, R188, R81 ;  /* 0x00000051bc517220 */ /* 0x000fe20000410000 */
[----:B------:R-:W-:Y:S01]  /*31c0*/  @P2 PRMT R144, R82, 0x7610, R144 ;  /* 0x0000761052902816 */ /* 0x000fe20000000090 */
[----:B------:R-:W-:Y:S01]  /*31d0*/  FFMA.FTZ R82, R199, R156, R189 ;  /* 0x0000009cc7527223 */ /* 0x000fe200000100bd */
[----:B------:R-:W-:Y:S02]  /*31e0*/  FMUL.FTZ R83, R188, R83 ;  /* 0x00000053bc537220 */ /* 0x000fe40000410000 */
[----:B------:R-:W-:Y:S02]  /*31f0*/  FSEL R81, R81, RZ, P1 ;  /* 0x000000ff51517208 */ /* 0x000fe40000800000 */
[----:B------:R-:W-:Y:S01]  /*3200*/  @P2 PRMT R144, R144, 0x5410, R153 ;  /* 0x0000541090902816 */ /* 0x000fe20000000099 */
[----:B------:R-:W-:Y:S01]  /*3210*/  FADD.FTZ R153, R195, -R82 ;  /* 0x80000052c3997221 */ /* 0x000fe20000010000 */
[----:B------:R-:W-:Y:S01]  /*3220*/  FSEL R154, R83, RZ, P1 ;  /* 0x000000ff539a7208 */ /* 0x000fe20000800000 */
[----:B--2---:R-:W-:-:S02]  /*3230*/  @P2 FMUL.FTZ R83, R158, R81 ;  /* 0x000000519e532220 */ /* 0x004fc40000410000 */
[----:B------:R-:W2:Y:S01]  /*3240*/  @P2 LDC R158, c[0x0][0x40c] ;  /* 0x00010300ff9e2b82 */ /* 0x000ea20000000800 */
[----:B------:R-:W-:Y:S01]  /*3250*/  F2FP.BF16.F32.PACK_AB R81, R154, R81 ;  /* 0x000000519a51723e */ /* 0x000fe200000010ff */
[----:B0-----:R-:W-:Y:S01]  /*3260*/  @P2 FMUL.FTZ R152, R155, R154 ;  /* 0x0000009a9b982220 */ /* 0x001fe20000410000 */
[----:B------:R-:W-:Y:S01]  /*3270*/  FFMA.FTZ R154, R208, R156, R189 ;  /* 0x0000009cd09a7223 */ /* 0x000fe200000100bd */
[----:B------:R-:W-:Y:S01]  /*3280*/  FMUL.FTZ R82, R188, R153 ;  /* 0x00000099bc527220 */ /* 0x000fe20000410000 */
[----:B------:R-:W-:Y:S02]  /*3290*/  @P2 F2FP.BF16.F32.PACK_AB R83, RZ, R83 ;  /* 0x00000053ff53223e */ /* 0x000fe400000010ff */
[----:B------:R-:W-:Y:S01]  /*32a0*/  FADD.FTZ R155, R191, -R154 ;  /* 0x8000009abf9b7221 */ /* 0x000fe20000010000 */
[----:B------:R-:W-:Y:S02]  /*32b0*/  @P2 F2FP.BF16.F32.PACK_AB R152, RZ, R152 ;  /* 0x00000098ff98223e */ /* 0x000fe400000010ff */
[----:B------:R-:W-:Y:S01]  /*32c0*/  FSEL R82, R82, RZ, P1 ;  /* 0x000000ff52527208 */ /* 0x000fe20000800000 */
[----:B------:R-:W-:Y:S01]  /*32d0*/  FMUL.FTZ R155, R188, R155 ;  /* 0x0000009bbc9b7220 */ /* 0x000fe20000410000 */
[----:B------:R-:W-:-:S03]  /*32e0*/  @P2 PRMT R145, R83, 0x7610, R145 ;  /* 0x0000761053912816 */ /* 0x000fc60000000091 */
[----:B-1----:R-:W-:Y:S01]  /*32f0*/  @P2 FMUL.FTZ R153, R237, R82 ;  /* 0x00000052ed992220 */ /* 0x002fe20000410000 */
[----:B------:R-:W-:Y:S02]  /*3300*/  FSEL R155, R155, RZ, P1 ;  /* 0x000000ff9b9b7208 */ /* 0x000fe40000800000 */
[----:B------:R-:W-:Y:S01]  /*3310*/  @P2 PRMT R145, R145, 0x5410, R152 ;  /* 0x0000541091912816 */ /* 0x000fe20000000098 */
[--C-:B------:R-:W-:Y:S01]  /*3320*/  FFMA.FTZ R152, R212, R156, R189.reuse ;  /* 0x0000009cd4987223 */ /* 0x100fe200000100bd */
[----:B------:R-:W-:Y:S02]  /*3330*/  F2FP.BF16.F32.PACK_AB R82, R155, R82 ;  /* 0x000000529b52723e */ /* 0x000fe400000010ff */
[----:B------:R-:W-:Y:S01]  /*3340*/  @P2 F2FP.BF16.F32.PACK_AB R153, RZ, R153 ;  /* 0x00000099ff99223e */ /* 0x000fe200000010ff */
[----:B------:R-:W-:Y:S01]  /*3350*/  FADD.FTZ R237, R193, -R152 ;  /* 0x80000098c1ed7221 */ /* 0x000fe20000010000 */
[----:B--2---:R-:W-:Y:S01]  /*3360*/  @P2 FMUL.FTZ R154, R158, R155 ;  /* 0x0000009b9e9a2220 */ /* 0x004fe20000410000 */
[----:B------:R-:W-:Y:S01]  /*3370*/  FFMA.FTZ R155, R203, R156, R189 ;  /* 0x0000009ccb9b7223 */ /* 0x000fe200000100bd */
[----:B------:R-:W0:Y:S01]  /*3380*/  @P2 LDC R158, c[0x0][0x40c] ;  /* 0x00010300ff9e2b82 */ /* 0x000e220000000800 */
[----:B------:R-:W-:Y:S01]  /*3390*/  FMUL.FTZ R152, R188, R237 ;  /* 0x000000edbc987220 */ /* 0x000fe20000410000 */
[----:B------:R-:W-:Y:S01]  /*33a0*/  @P2 PRMT R146, R153, 0x7610, R146 ;  /* 0x0000761099922816 */ /* 0x000fe20000000092 */
[----:B------:R-:W-:Y:S01]  /*33b0*/  FADD.FTZ R155, R196, -R155 ;  /* 0x8000009bc49b7221 */ /* 0x000fe20000010000 */
[----:B------:R-:W-:-:S02]  /*33c0*/  @P2 F2FP.BF16.F32.PACK_AB R154, RZ, R154 ;  /* 0x0000009aff9a223e */ /* 0x000fc400000010ff */
[----:B------:R-:W-:Y:S01]  /*33d0*/  FSEL R152, R152, RZ, P1 ;  /* 0x000000ff98987208 */ /* 0x000fe20000800000 */
[----:B------:R-:W-:Y:S01]  /*33e0*/  FMUL.FTZ R155, R188, R155 ;  /* 0x0000009bbc9b7220 */ /* 0x000fe20000410000 */
[----:B------:R-:W-:-:S04]  /*33f0*/  @P2 PRMT R146, R146, 0x5410, R154 ;  /* 0x0000541092922816 */ /* 0x000fc8000000009a */
[----:B------:R-:W-:-:S05]  /*3400*/  FSEL R155, R155, RZ, P1 ;  /* 0x000000ff9b9b7208 */ /* 0x000fca0000800000 */
[----:B0-----:R-:W-:-:S05]  /*3410*/  @P2 FMUL.FTZ R83, R158, R155 ;  /* 0x0000009b9e532220 */ /* 0x001fca0000410000 */
[----:B------:R-:W-:-:S04]  /*3420*/  @P2 F2FP.BF16.F32.PACK_AB R83, RZ, R83 ;  /* 0x00000053ff53223e */ /* 0x000fc800000010ff */
[----:B------:R-:W-:Y:S02]  /*3430*/  @P2 PRMT R147, R83, 0x7610, R147 ;  /* 0x0000761053932816 */ /* 0x000fe40000000093 */
[----:B------:R-:W-:Y:S01]  /*3440*/  F2FP.BF16.F32.PACK_AB R83, R152, R155 ;  /* 0x0000009b9853723e */ /* 0x000fe200000010ff */
[----:B------:R-:W-:Y:S06]  /*3450*/  @!P2 BRA `(.L_x_157) ;  /* 0x000000080060a947 */ /* 0x000fec0003800000 */
[----:B------:R-:W-:-:S05]  /*3460*/  FMUL.FTZ R152, R152, UR16 ;  /* 0x0000001098987c20 */ /* 0x000fca0008410000 */
[----:B------:R-:W-:-:S04]  /*3470*/  F2FP.BF16.F32.PACK_AB R152, RZ, R152 ;  /* 0x00000098ff98723e */ /* 0x000fc800000010ff */
[----:B------:R-:W-:Y:S01]  /*3480*/  PRMT R147, R147, 0x5410, R152 ;  /* 0x0000541093937816 */ /* 0x000fe20000000098 */
[----:B------:R-:W-:Y:S06]  /*3490*/  BRA `(.L_x_157) ;  /* 0x0000000800507947 */ /* 0x000fec0003800000 */
.L_x_148:
        /* <DEDUP_REMOVED lines=9> */
[----:B------:R-:W-:Y:S02]  /*3530*/  PRMT R152, R32, 0x7632, R152 ;  /* 0x0000763220987816 */ /* 0x000fe40000000098 */
[----:B------:R-:W-:Y:S01]  /*3540*/  SHF.L.U32 R237, R237, 0x10, RZ ;  /* 0x00000010eded7819 */ /* 0x000fe200000006ff */
[----:B------:R-:W1:Y:S01]  /*3550*/  @P2 LDC R244, c[0x0][0x40c] ;  /* 0x00010300fff42b82 */ /* 0x000e620000000800 */
        /* <DEDUP_REMOVED lines=8> */
[----:B------:R-:W-:Y:S01]  /*35e0*/  @P1 FFMA.FTZ R158, R201, R156, R189 ;  /* 0x0000009cc99e1223 */ /* 0x000fe200000100bd */
[----:B------:R-:W-:Y:S01]  /*35f0*/  @P1 FADD.FTZ R236, R205, -R236 ;  /* 0x800000eccdec1221 */ /* 0x000fe20000010000 */
[C---:B------:R-:W-:Y:S01]  /*3600*/  @P1 FFMA.FTZ R152, R188.reuse, R155, R152 ;  /* 0x0000009bbc981223 */ /* 0x040fe20000010098 */
[C---:B------:R-:W-:Y:S01]  /*3610*/  @P1 FFMA.FTZ R154, R188.reuse, R153, R154 ;  /* 0x00000099bc9a1223 */ /* 0x040fe2000001009a */
[----:B------:R-:W-:Y:S01]  /*3620*/  @P1 FADD.FTZ R153, R187, -R158 ;  /* 0x8000009ebb991221 */ /* 0x000fe20000010000 */
[----:B------:R-:W-:Y:S01]  /*3630*/  @P1 FFMA.FTZ R237, R188, R236, R237 ;  /* 0x000000ecbced1223 */ /* 0x000fe200000100ed */
[----:B------:R-:W2:Y:S01]  /*3640*/  @P2 LDC R158, c[0x0][0x40c] ;  /* 0x00010300ff9e2b82 */ /* 0x000ea20000000800 */
[----:B------:R-:W-:Y:S01]  /*3650*/  @P1 FFMA.FTZ R236, R199, R156, R189 ;  /* 0x0000009cc7ec1223 */ /* 0x000fe200000100bd */
[----:B------:R-:W-:Y:S01]  /*3660*/  SHF.L.U32 R155, R34, 0x10, RZ ;  /* 0x00000010229b7819 */ /* 0x000fe200000006ff */
[----:B------:R-:W-:Y:S01]  /*3670*/  @P1 FFMA.FTZ R251, R188, R153, R251 ;  /* 0x00000099bcfb1223 */ /* 0x000fe200000100fb */
[----:B------:R-:W-:Y:S01]  /*3680*/  PRMT R153, R34, 0x7632, R153 ;  /* 0x0000763222997816 */ /* 0x000fe20000000099 */
[----:B------:R-:W-:Y:S01]  /*3690*/  @P1 FADD.FTZ R236, R195, -R236 ;  /* 0x800000ecc3ec1221 */ /* 0x000fe20000010000 */
[----:B0-----:R-:W-:Y:S01]  /*36a0*/  @P2 FMUL.FTZ R238, R154, R238 ;  /* 0x000000ee9aee2220 */ /* 0x001fe20000410000 */
[----:B------:R-:W-:Y:S01]  /*36b0*/  @P1 FADD.FTZ R240, R191, -R240 ;  /* 0x800000f0bff01221 */ /* 0x000fe20000010000 */
[----:B------:R-:W0:Y:S01]  /*36c0*/  @P2 LDC R154, c[0x0][0x40c] ;  /* 0x00010300ff9a2b82 */ /* 0x000e220000000800 */
[----:B------:R-:W-:Y:S01]  /*36d0*/  @P1 FFMA.FTZ R155, R188, R236, R155 ;  /* 0x000000ecbc9b1223 */ /* 0x000fe2000001009b */
[----:B------:R-:W-:Y:S01]  /*36e0*/  SHF.L.U32 R153, R153, 0x10, RZ ;  /* 0x0000001099997819 */ /* 0x000fe200000006ff */
[----:B-1----:R-:W-:-:S04]  /*36f0*/  @P2 FMUL.FTZ R251, R251, R244 ;  /* 0x000000f4fbfb2220 */ /* 0x002fc80000410000 */
[----:B------:R-:W-:Y:S01]  /*3700*/  @P1 FFMA.FTZ R153, R188, R240, R153 ;  /* 0x000000f0bc991223 */ /* 0x000fe20000010099 */
[----:B------:R-:W1:Y:S01]  /*3710*/  @P2 LDC R236, c[0x0][0x40c] ;  /* 0x00010300ffec2b82 */ /* 0x000e620000000800 */
[----:B------:R-:W-:Y:S01]  /*3720*/  @P2 F2FP.BF16.F32.PACK_AB R240, RZ, R238 ;  /* 0x000000eefff0223e */ /* 0x000fe200000010ff */
[----:B------:R-:W-:Y:S01]  /*3730*/  @P1 FFMA.FTZ R238, R203, R156, R189 ;  /* 0x0000009ccbee1223 */ /* 0x000fe200000100bd */
[----:B------:R-:W-:Y:S02]  /*3740*/  @P2 F2FP.BF16.F32.PACK_AB R251, RZ, R251 ;  /* 0x000000fbfffb223e */ /* 0x000fe400000010ff */
[----:B------:R-:W-:Y:S01]  /*3750*/  @P2 PRMT R144, R240, 0x7610, R144 ;  /* 0x00007610f0902816 */ /* 0x000fe20000000090 */
[----:B------:R-:W-:Y:S01]  /*3760*/  @P1 FADD.FTZ R246, R196, -R238 ;  /* 0x800000eec4f61221 */ /* 0x000fe20000010000 */
[----:B------:R-:W-:Y:S01]  /*3770*/  SHF.L.U32 R238, R35, 0x10, RZ ;  /* 0x0000001023ee7819 */ /* 0x000fe200000006ff */
[----:B--2---:R-:W-:Y:S01]  /*3780*/  @P2 FMUL.FTZ R242, R152, R158 ;  /* 0x0000009e98f22220 */ /* 0x004fe20000410000 */
[----:B------:R-:W-:Y:S01]  /*3790*/  @P2 PRMT R145, R251, 0x7610, R145 ;  /* 0x00007610fb912816 */ /* 0x000fe20000000091 */
[----:B------:R-:W2:Y:S02]  /*37a0*/  @P2 LDC R158, c[0x0][0x40c] ;  /* 0x00010300ff9e2b82 */ /* 0x000ea40000000800 */
[----:B------:R-:W-:Y:S01]  /*37b0*/  @P1 FFMA.FTZ R238, R188, R246, R238 ;  /* 0x000000f6bcee1223 */ /* 0x000fe200000100ee */
[----:B------:R-:W-:Y:S01]  /*37c0*/  @P2 F2FP.BF16.F32.PACK_AB R242, RZ, R242 ;  /* 0x000000f2fff2223e */ /* 0x000fe200000010ff */
[----:B0-----:R-:W-:-:S03]  /*37d0*/  @P2 FMUL.FTZ R154, R153, R154 ;  /* 0x0000009a999a2220 */ /* 0x001fc60000410000 */
[----:B------:R-:W-:Y:S01]  /*37e0*/  @P2 PRMT R144, R144, 0x5410, R242 ;  /* 0x0000541090902816 */ /* 0x000fe200000000f2 */
[----:B------:R-:W0:Y:S01]  /*37f0*/  @P2 LDC R152, c[0x0][0x40c] ;  /* 0x00010300ff982b82 */ /* 0x000e220000000800 */
[----:B------:R-:W-:Y:S01]  /*3800*/  @P2 F2FP.BF16.F32.PACK_AB R154, RZ, R154 ;  /* 0x0000009aff9a223e */ /* 0x000fe200000010ff */
[----:B-1----:R-:W-:-:S05]  /*3810*/  @P2 FMUL.FTZ R236, R237, R236 ;  /* 0x000000ecedec2220 */ /* 0x002fca0000410000 */
[----:B------:R-:W-:-:S04]  /*3820*/  @P2 F2FP.BF16.F32.PACK_AB R236, RZ, R236 ;  /* 0x000000ecffec223e */ /* 0x000fc800000010ff */
[----:B------:R-:W-:Y:S01]  /*3830*/  @P2 PRMT R145, R145, 0x5410, R236 ;  /* 0x0000541091912816 */ /* 0x000fe200000000ec */
[----:B--2---:R-:W-:-:S05]  /*3840*/  @P2 FMUL.FTZ R158, R155, R158 ;  /* 0x0000009e9b9e2220 */ /* 0x004fca0000410000 */
[----:B------:R-:W-:Y:S01]  /*3850*/  @P2 F2FP.BF16.F32.PACK_AB R158, RZ, R158 ;  /* 0x0000009eff9e223e */ /* 0x000fe200000010ff */
[----:B0-----:R-:W-:-:S03]  /*3860*/  @P2 FMUL.FTZ R152, R238, R152 ;  /* 0x00000098ee982220 */ /* 0x001fc60000410000 */
        /* <DEDUP_REMOVED lines=14> */
.L_x_158:
[----:B------:R-:W-:Y:S01]  /*3950*/  ISETP.GT.AND P3, PT, R23, RZ, PT ;  /* 0x000000ff1700720c */ /* 0x000fe20003f64270 */
[-C--:B------:R-:W-:Y:S01]  /*3960*/  @P1 FFMA.FTZ R81, R3, R156.reuse, R189 ;  /* 0x0000009c03511223 */ /* 0x080fe200000100bd */
[----:B------:R-:W-:Y:S01]  /*3970*/  SHF.L.U32 R80, R32, 0x10, RZ ;  /* 0x0000001020507819 */ /* 0x000fe200000006ff */
[----:B------:R-:W0:Y:S01]  /*3980*/  @P2 LDC R158, c[0x0][0x40c] ;  /* 0x00010300ff9e2b82 */ /* 0x000e220000000800 */
[----:B------:R-:W-:Y:S01]  /*3990*/  SHF.L.U32 R242, R33, 0x10, RZ ;  /* 0x0000001021f27819 */ /* 0x000fe200000006ff */
[----:B------:R-:W-:Y:S01]  /*39a0*/  @P1 FADD.FTZ R81, R210, -R81 ;  /* 0x80000051d2511221 */ /* 0x000fe20000010000 */
[----:B------:R-:W-:Y:S02]  /*39b0*/  PRMT R244, R34, 0x7632, R244 ;  /* 0x0000763222f47816 */ /* 0x000fe400000000f4 */
[----:B------:R-:W-:Y:S01]  /*39c0*/  PRMT R251, R32, 0x7632, R251 ;  /* 0x0000763220fb7816 */ /* 0x000fe200000000fb */
[----:B------:R-:W-:Y:S01]  /*39d0*/  @P1 FFMA.FTZ R80, R188, R81, R80 ;  /* 0x00000051bc501223 */ /* 0x000fe20000010050 */
[----:B------:R-:W-:Y:S01]  /*39e0*/  SHF.L.U32 R244, R244, 0x10, RZ ;  /* 0x00000010f4f47819 */ /* 0x000fe200000006ff */
[----:B------:R-:W1:Y:S01]  /*39f0*/  @P2 LDC R236, c[0x0][0x40c] ;  /* 0x00010300ffec2b82 */ /* 0x000e620000000800 */
[----:B------:R-:W-:Y:S01]  /*3a00*/  SHF.L.U32 R251, R251, 0x10, RZ ;  /* 0x00000010fbfb7819 */ /* 0x000fe200000006ff */
[-CC-:B------:R-:W-:Y:S01]  /*3a10*/  @P3 FFMA.FTZ R82, R199, R156.reuse, R189.reuse ;  /* 0x0000009cc7523223 */ /* 0x180fe200000100bd */
[-CC-:B------:R-:W-:Y:S01]  /*3a20*/  @P3 FFMA.FTZ R152, R208, R156.reuse, R189.reuse ;  /* 0x0000009cd0983223 */ /* 0x180fe200000100bd */
[-C--:B------:R-:W-:Y:S01]  /*3a30*/  @P3 FFMA.FTZ R154, R206, R156.reuse, R189 ;  /* 0x0000009cce9a3223 */ /* 0x080fe200000100bd */
[----:B------:R-:W-:Y:S01]  /*3a40*/  PRMT R237, R35, 0x7632, R237 ;  /* 0x0000763223ed7816 */ /* 0x000fe200000000ed */
[----:B------:R-:W-:Y:S01]  /*3a50*/  @P3 FADD.FTZ R81, R195, -R82 ;  /* 0x80000052c3513221 */ /* 0x000fe20000010000 */
[----:B------:R-:W-:Y:S01]  /*3a60*/  SHF.L.U32 R82, R34, 0x10, RZ ;  /* 0x0000001022527819 */ /* 0x000fe200000006ff */
[----:B------:R-:W-:Y:S01]  /*3a70*/  @P3 FADD.FTZ R83, R191, -R152 ;  /* 0x80000098bf533221 */ /* 0x000fe20000010000 */
[-CC-:B------:R-:W-:Y:S01]  /*3a80*/  @P3 FFMA.FTZ R152, R201, R156.reuse, R189.reuse ;  /* 0x0000009cc9983223 */ /* 0x180fe200000100bd */
[----:B------:R-:W-:Y:S01]  /*3a90*/  @P3 FADD.FTZ R154, R205, -R154 ;  /* 0x8000009acd9a3221 */ /* 0x000fe20000010000 */
[----:B------:R-:W2:Y:S01]  /*3aa0*/  @P2 LDC R155, c[0x0][0x40c] ;  /* 0x00010300ff9b2b82 */ /* 0x000ea20000000800 */
[----:B------:R-:W-:Y:S01]  /*3ab0*/  @P3 FFMA.FTZ R82, R188, R81, R82 ;  /* 0x00000051bc523223 */ /* 0x000fe20000010052 */
[----:B------:R-:W-:Y:S01]  /*3ac0*/  @P3 FADD.FTZ R81, R187, -R152 ;  /* 0x80000098bb513221 */ /* 0x000fe20000010000 */
[-CC-:B------:R-:W-:Y:S01]  /*3ad0*/  @P3 FFMA.FTZ R152, R204, R156.reuse, R189.reuse ;  /* 0x0000009ccc983223 */ /* 0x180fe200000100bd */
[C---:B------:R-:W-:Y:S01]  /*3ae0*/  @P3 FFMA.FTZ R244, R188.reuse, R83, R244 ;  /* 0x00000053bcf43223 */ /* 0x040fe200000100f4 */
[-C--:B------:R-:W-:Y:S01]  /*3af0*/  @P3 FFMA.FTZ R83, R203, R156.reuse, R189 ;  /* 0x0000009ccb533223 */ /* 0x080fe200000100bd */
[----:B------:R-:W-:Y:S01]  /*3b00*/  @P3 FFMA.FTZ R242, R188, R81, R242 ;  /* 0x00000051bcf23223 */ /* 0x000fe200000100f2 */
[----:B------:R-:W-:Y:S01]  /*3b10*/  PRMT R81, R33, 0x7632, R81 ;  /* 0x0000763221517816 */ /* 0x000fe20000000051 */
[----:B------:R-:W-:Y:S01]  /*3b20*/  @P3 FADD.FTZ R152, R197, -R152 ;  /* 0x80000098c5983221 */ /* 0x000fe20000010000 */
[----:B------:R-:W3:Y:S01]  /*3b30*/  @P2 LDC R238, c[0x0][0x40c] ;  /* 0x00010300ffee2b82 */ /* 0x000ee20000000800 */
[----:B------:R-:W-:Y:S01]  /*3b40*/  @P3 FFMA.FTZ R246, R212, R156, R189 ;  /* 0x0000009cd4f63223 */ /* 0x000fe200000100bd */
[----:B------:R-:W-:Y:S01]  /*3b50*/  SHF.L.U32 R81, R81, 0x10, RZ ;  /* 0x0000001051517819 */ /* 0x000fe200000006ff */
[----:B------:R-:W-:Y:S01]  /*3b60*/  @P3 FFMA.FTZ R251, R188, R152, R251 ;  /* 0x00000098bcfb3223 */ /* 0x000fe200000100fb */
[----:B------:R-:W-:Y:S01]  /*3b70*/  SHF.L.U32 R237, R237, 0x10, RZ ;  /* 0x00000010eded7819 */ /* 0x000fe200000006ff */
[----:B------:R-:W-:-:S02]  /*3b80*/  @P3 FADD.FTZ R246, R193, -R246 ;  /* 0x800000f6c1f63221 */ /* 0x000fc40000010000 */
[----:B------:R-:W-:Y:S01]  /*3b90*/  @P3 FFMA.FTZ R81, R188, R154, R81 ;  /* 0x0000009abc513223 */ /* 0x000fe20000010051 */
[----:B------:R-:W-:Y:S01]  /*3ba0*/  @P3 FADD.FTZ R154, R196, -R83 ;  /* 0x80000053c49a3221 */ /* 0x000fe20000010000 */
[----:B------:R-:W-:Y:S01]  /*3bb0*/  SHF.L.U32 R83, R35, 0x10, RZ ;  /* 0x0000001023537819 */ /* 0x000fe200000006ff */
[----:B------:R-:W4:Y:S01]  /*3bc0*/  @P2 LDC R152, c[0x0][0x40c] ;  /* 0x00010300ff982b82 */ /* 0x000f220000000800 */
[----:B------:R-:W-:Y:S01]  /*3bd0*/  @P3 FFMA.FTZ R237, R188, R246, R237 ;  /* 0x000000f6bced3223 */ /* 0x000fe200000100ed */
[C---:B0-----:R-:W-:Y:S01]  /*3be0*/  @P2 FMUL.FTZ R248, R81.reuse, R158 ;  /* 0x0000009e51f82220 */ /* 0x041fe20000410000 */
[----:B-1----:R-:W-:Y:S01]  /*3bf0*/  @P2 FMUL.FTZ R246, R242, R236 ;  /* 0x000000ecf2f62220 */ /* 0x002fe20000410000 */
[----:B------:R-:W-:Y:S01]  /*3c00*/  @P3 FFMA.FTZ R83, R188, R154, R83 ;  /* 0x0000009abc533223 */ /* 0x000fe20000010053 */
[----:B--2---:R-:W-:Y:S01]  /*3c10*/  @P2 FMUL.FTZ R158, R80, R155 ;  /* 0x0000009b509e2220 */ /* 0x004fe20000410000 */
[----:B------:R-:W-:Y:S02]  /*3c20*/  F2FP.BF16.F32.PACK_AB R81, R81, R242 ;  /* 0x000000f25151723e */ /* 0x000fe400000010ff */
[----:B------:R-:W0:Y:S01]  /*3c30*/  @P2 LDC R153, c[0x0][0x40c] ;  /* 0x00010300ff992b82 */ /* 0x000e220000000800 */
[----:B------:R-:W-:-:S02]  /*3c40*/  @P2 F2FP.BF16.F32.PACK_AB R155, RZ, R248 ;  /* 0x000000f8ff9b223e */ /* 0x000fc400000010ff */
[----:B------:R-:W-:Y:S02]  /*3c50*/  @P2 F2FP.BF16.F32.PACK_AB R158, RZ, R158 ;  /* 0x0000009eff9e223e */ /* 0x000fe400000010ff */
[----:B------:R-:W-:Y:S01]  /*3c60*/  F2FP.BF16.F32.PACK_AB R80, R251, R80 ;  /* 0x00000050fb50723e */ /* 0x000fe200000010ff */
[----:B---3--:R-:W-:Y:S01]  /*3c70*/  @P2 FMUL.FTZ R238, R83, R238 ;  /* 0x000000ee53ee2220 */ /* 0x008fe20000410000 */
[----:B------:R-:W-:Y:S01]  /*3c80*/  @P2 PRMT R144, R158, 0x7610, R144 ;  /* 0x000076109e902816 */ /* 0x000fe20000000090 */
[----:B------:R-:W1:Y:S01]  /*3c90*/  @P2 LDC R154, c[0x0][0x40c] ;  /* 0x00010300ff9a2b82 */ /* 0x000e620000000800 */
[----:B------:R-:W-:Y:S02]  /*3ca0*/  F2FP.BF16.F32.PACK_AB R83, R237, R83 ;  /* 0x00000053ed53723e */ /* 0x000fe400000010ff */
[----:B------:R-:W-:-:S04]  /*3cb0*/  @P2 F2FP.BF16.F32.PACK_AB R238, RZ, R238 ;  /* 0x000000eeffee223e */ /* 0x000fc800000010ff */
[----:B------:R-:W-:Y:S01]  /*3cc0*/  @P2 PRMT R147, R238, 0x7610, R147 ;  /* 0x00007610ee932816 */ /* 0x000fe20000000093 */
[----:B------:R-:W2:Y:S01]  /*3cd0*/  @P2 LDC R240, c[0x0][0x40c] ;  /* 0x00010300fff02b82 */ /* 0x000ea20000000800 */
[----:B----4-:R-:W-:Y:S01]  /*3ce0*/  @P2 FMUL.FTZ R152, R82, R152 ;  /* 0x0000009852982220 */ /* 0x010fe20000410000 */
[----:B------:R-:W-:-:S04]  /*3cf0*/  F2FP.BF16.F32.PACK_AB R82, R244, R82 ;  /* 0x00000052f452723e */ /* 0x000fc800000010ff */
[----:B------:R-:W-:Y:S01]  /*3d00*/  @P2 F2FP.BF16.F32.PACK_AB R152, RZ, R152 ;  /* 0x00000098ff98223e */ /* 0x000fe200000010ff */
[----:B0-----:R-:W-:-:S03]  /*3d10*/  @P2 FMUL.FTZ R153, R244, R153 ;  /* 0x00000099f4992220 */ /* 0x001fc60000410000 */
[----:B------:R-:W-:Y:S02]  /*3d20*/  @P2 PRMT R146, R152, 0x7610, R146 ;  /* 0x0000761098922816 */ /* 0x000fe40000000092 */
[----:B------:R-:W-:Y:S01]  /*3d30*/  @P2 F2FP.BF16.F32.PACK_AB R153, RZ, R153 ;  /* 0x00000099ff99223e */ /* 0x000fe200000010ff */
[----:B-1----:R-:W-:Y:S01]  /*3d40*/  @P2 FMUL.FTZ R236, R251, R154 ;  /* 0x0000009afbec2220 */ /* 0x002fe20000410000 */
[----:B------:R-:W-:Y:S02]  /*3d50*/  @P2 F2FP.BF16.F32.PACK_AB R154, RZ, R246 ;  /* 0x000000f6ff9a223e */ /* 0x000fe400000010ff */
[----:B------:R-:W-:Y:S02]  /*3d60*/  @P2 PRMT R146, R146, 0x5410, R153 ;  /* 0x0000541092922816 */ /* 0x000fe40000000099 */
[----:B------:R-:W-:Y:S02]  /*3d70*/  @P2 F2FP.BF16.F32.PACK_AB R236, RZ, R236 ;  /* 0x000000ecffec223e */ /* 0x000fe400000010ff */
[----:B------:R-:W-:Y:S01]  /*3d80*/  @P2 PRMT R145, R154, 0x7610, R145 ;  /* 0x000076109a912816 */ /* 0x000fe20000000091 */
[----:B--2---:R-:W-:Y:S01]  /*3d90*/  @P2 FMUL.FTZ R240, R237, R240 ;  /* 0x000000f0edf02220 */ /* 0x004fe20000410000 */
[----:B------:R-:W-:-:S02]  /*3da0*/  @P2 PRMT R144, R144, 0x5410, R236 ;  /* 0x0000541090902816 */ /* 0x000fc400000000ec */
[----:B------:R-:W-:Y:S02]  /*3db0*/  @P2 PRMT R145, R145, 0x5410, R155 ;  /* 0x0000541091912816 */ /* 0x000fe4000000009b */
[----:B------:R-:W-:-:S04]  /*3dc0*/  @P2 F2FP.BF16.F32.PACK_AB R240, RZ, R240 ;  /* 0x000000f0fff0223e */ /* 0x000fc800000010ff */
[----:B------:R-:W-:-:S07]  /*3dd0*/  @P2 PRMT R147, R147, 0x5410, R240 ;  /* 0x0000541093932816 */ /* 0x000fce00000000f0 */
.L_x_157:
[----:B------:R-:W-:Y:S01]  /*3de0*/  ISETP.NE.U32.AND P1, PT, RZ, UR4, PT ;  /* 0x00000004ff007c0c */ /* 0x000fe2000bf25070 */
[----:B------:R-:W0:Y:S03]  /*3df0*/  @P2 LDC.64 R152, c[0x0][0x468] ;  /* 0x00011a00ff982b82 */ /* 0x000e260000000a00 */
[----:B------:R-:W-:-:S13]  /*3e00*/  ISETP.NE.AND.EX P1, PT, RZ, UR5, PT, P1 ;  /* 0x00000005ff007c0c */ /* 0x000fda000bf25310 */
[----:B------:R-:W1:Y:S01]  /*3e10*/  @P1 LDC.64 R154, c[0x0][0x478] ;  /* 0x00011e00ff9a1b82 */ /* 0x000e620000000a00 */
[----:B0-----:R-:W-:-:S04]  /*3e20*/  @P2 IMAD.WIDE.U32 R152, R159, 0x10, R152 ;  /* 0x000000109f982825 */ /* 0x001fc800078e0098 */
[----:B-1----:R-:W-:-:S05]  /*3e30*/  @P1 IMAD.WIDE.U32 R154, R157, 0x10, R154 ;  /* 0x000000109d9a1825 */ /* 0x002fca00078e009a */
[----:B------:R0:W-:Y:S04]  /*3e40*/  @P1 STG.E.128 desc[UR12][R154.64], R80 ;  /* 0x000000509a001986 */ /* 0x0001e8000c101d0c */
[----:B------:R0:W-:Y:S01]  /*3e50*/  @P2 STG.E.128 desc[UR12][R152.64], R144 ;  /* 0x0000009098002986 */ /* 0x0001e2000c101d0c */
[----:B------:R-:W-:Y:S05]  /*3e60*/  @!P0 BRA `(.L_x_159) ;  /* 0x0000000800448947 */ /* 0x000fea0003800000 */
[----:B------:R-:W-:Y:S05]  /*3e70*/  @!P1 BRA `(.L_x_160) ;  /* 0x0000000400289947 */ /* 0x000fea0003800000 */
[----:B------:R-:W-:Y:S01]  /*3e80*/  ISETP.GT.AND P3, PT, R23, RZ, PT ;  /* 0x000000ff1700720c */ /* 0x000fe20003f64270 */
[----:B------:R-:W1:Y:S01]  /*3e90*/  @P2 LDC R158, c[0x0][0x40c] ;  /* 0x00010300ff9e2b82 */ /* 0x000e620000000800 */
[C---:B------:R-:W-:Y:S02]  /*3ea0*/  PRMT R238, R30.reuse, 0x7632, R238 ;  /* 0x000076321eee7816 */ /* 0x040fe400000000ee */
[----:B0-----:R-:W-:Y:S02]  /*3eb0*/  SHF.L.U32 R82, R30, 0x10, RZ ;  /* 0x000000101e527819 */ /* 0x001fe400000006ff */
[----:B------:R-:W-:Y:S02]  /*3ec0*/  SHF.L.U32 R238, R238, 0x10, RZ ;  /* 0x00000010eeee7819 */ /* 0x000fe400000006ff */
[----:B------:R-:W-:Y:S01]  /*3ed0*/  SHF.L.U32 R155, R31, 0x10, RZ ;  /* 0x000000101f9b7819 */ /* 0x000fe200000006ff */
[----:B------:R-:W0:Y:S01]  /*3ee0*/  @P2 LDC R242, c[0x0][0x40c] ;  /* 0x00010300fff22b82 */ /* 0x000e220000000800 */
[----:B------:R-:W-:-:S03]  /*3ef0*/  SHF.L.U32 R251, R28, 0x10, RZ ;  /* 0x000000101cfb7819 */ /* 0x000fc600000006ff */
[-CC-:B------:R-:W-:Y:S01]  /*3f00*/  @P3 FFMA.FTZ R80, R241, R156.reuse, R189.reuse ;  /* 0x0000009cf1503223 */ /* 0x180fe200000100bd */
[-CC-:B------:R-:W-:Y:S01]  /*3f10*/  @P3 FFMA.FTZ R154, R160, R156.reuse, R189.reuse ;  /* 0x0000009ca09a3223 */ /* 0x180fe200000100bd */
[-CC-:B------:R-:W-:Y:S01]  /*3f20*/  @P3 FFMA.FTZ R152, R239, R156.reuse, R189.reuse ;  /* 0x0000009cef983223 */ /* 0x180fe200000100bd */
[-CC-:B------:R-:W-:Y:S01]  /*3f30*/  @P3 FFMA.FTZ R153, R161, R156.reuse, R189.reuse ;  /* 0x0000009ca1993223 */ /* 0x180fe200000100bd */
[----:B------:R-:W-:Y:S01]  /*3f40*/  @P3 FADD.FTZ R81, R165, -R80 ;  /* 0x80000050a5513221 */ /* 0x000fe20000010000 */
[-C--:B------:R-:W-:Y:S01]  /*3f50*/  @P3 FFMA.FTZ R80, R162, R156.reuse, R189 ;  /* 0x0000009ca2503223 */ /* 0x080fe200000100bd */
[----:B------:R-:W-:Y:S01]  /*3f60*/  @P3 FADD.FTZ R152, R209, -R152 ;  /* 0x80000098d1983221 */ /* 0x000fe20000010000 */
[----:B------:R-:W2:Y:S01]  /*3f70*/  @P2 LDC R244, c[0x0][0x40c] ;  /* 0x00010300fff42b82 */ /* 0x000ea20000000800 */
[----:B------:R-:W-:Y:S01]  /*3f80*/  @P3 FFMA.FTZ R82, R188, R81, R82 ;  /* 0x00000051bc523223 */ /* 0x000fe20000010052 */
[--C-:B------:R-:W-:Y:S01]  /*3f90*/  @P3 FADD.FTZ R83, R215, -R80.reuse ;  /* 0x80000050d7533221 */ /* 0x100fe20000010000 */
[C---:B------:R-:W-:Y:S01]  /*3fa0*/  PRMT R80, R29.reuse, 0x7632, R80 ;  /* 0x000076321d507816 */ /* 0x040fe20000000050 */
[----:B------:R-:W-:Y:S01]  /*3fb0*/  @P3 FADD.FTZ R153, R214, -R153 ;  /* 0x80000099d6993221 */ /* 0x000fe20000010000 */
[----:B------:R-:W-:Y:S01]  /*3fc0*/  SHF.L.U32 R81, R29, 0x10, RZ ;  /* 0x000000101d517819 */ /* 0x000fe200000006ff */
[----:B------:R-:W-:Y:S01]  /*3fd0*/  @P3 FFMA.FTZ R238, R188, R83, R238 ;  /* 0x00000053bcee3223 */ /* 0x000fe200000100ee */
[----:B------:R-:W-:Y:S01]  /*3fe0*/  SHF.L.U32 R80, R80, 0x10, RZ ;  /* 0x0000001050507819 */ /* 0x000fe200000006ff */
[----:B------:R-:W-:Y:S01]  /*3ff0*/  @P3 FADD.FTZ R83, R167, -R154 ;  /* 0x8000009aa7533221 */ /* 0x000fe20000010000 */
[----:B------:R-:W-:Y:S01]  /*4000*/  @P3 FFMA.FTZ R154, R218, R156, R189 ;  /* 0x0000009cda9a3223 */ /* 0x000fe200000100bd */
[----:B------:R-:W3:Y:S01]  /*4010*/  @P2 LDC R237, c[0x0][0x40c] ;  /* 0x00010300ffed2b82 */ /* 0x000ee20000000800 */
[C---:B------:R-:W-:Y:S01]  /*4020*/  @P3 FFMA.FTZ R81, R188.reuse, R152, R81 ;  /* 0x00000098bc513223 */ /* 0x040fe20000010051 */
[----:B------:R-:W-:Y:S01]  /*4030*/  @P3 FFMA.FTZ R80, R188, R83, R80 ;  /* 0x00000053bc503223 */ /* 0x000fe20000010050 */
[----:B------:R-:W-:Y:S01]  /*4040*/  PRMT R83, R28, 0x7632, R83 ;  /* 0x000076321c537816 */ /* 0x000fe20000000053 */
[----:B------:R-:W-:Y:S01]  /*4050*/  @P3 FADD.FTZ R154, R163, -R154 ;  /* 0x8000009aa39a3221 */ /* 0x000fe20000010000 */
[----:B------:R-:W-:Y:S01]  /*4060*/  @P3 FFMA.FTZ R152, R211, R156, R189 ;  /* 0x0000009cd3983223 */ /* 0x000fe200000100bd */
[----:B------:R-:W-:Y:S01]  /*4070*/  @P3 FFMA.FTZ R155, R188, R153, R155 ;  /* 0x00000099bc9b3223 */ /* 0x000fe2000001009b */
[----:B------:R-:W-:Y:S01]  /*4080*/  SHF.L.U32 R83, R83, 0x10, RZ ;  /* 0x0000001053537819 */ /* 0x000fe200000006ff */
[----:B------:R-:W4:Y:S01]  /*4090*/  @P2 LDC R240, c[0x0][0x40c] ;  /* 0x00010300fff02b82 */ /* 0x000f220000000800 */
[----:B------:R-:W-:Y:S01]  /*40a0*/  @P3 FADD.FTZ R152, R207, -R152 ;  /* 0x80000098cf983221 */ /* 0x000fe20000010000 */
[----:B------:R-:W-:-:S02]  /*40b0*/  PRMT R153, R31, 0x7632, R153 ;  /* 0x000076321f997816 */ /* 0x000fc40000000099 */
[C---:B------:R-:W-:Y:S01]  /*40c0*/  @P3 FFMA.FTZ R83, R188.reuse, R154, R83 ;  /* 0x0000009abc533223 */ /* 0x040fe20000010053 */
[----:B------:R-:W-:Y:S01]  /*40d0*/  @P3 FFMA.FTZ R251, R188, R152, R251 ;  /* 0x00000098bcfb3223 */ /* 0x000fe200000100fb */
[----:B------:R-:W-:Y:S01]  /*40e0*/  @P3 FFMA.FTZ R152, R168, R156, R189 ;  /* 0x0000009ca8983223 */ /* 0x000fe200000100bd */
[----:B------:R-:W-:Y:S01]  /*40f0*/  SHF.L.U32 R153, R153, 0x10, RZ ;  /* 0x0000001099997819 */ /* 0x000fe200000006ff */
[----:B------:R-:W5:Y:S01]  /*4100*/  @P2 LDC R154, c[0x0][0x40c] ;  /* 0x00010300ff9a2b82 */ /* 0x000f620000000800 */
[----:B0-----:R-:W-:Y:S01]  /*4110*/  @P2 FMUL.FTZ R242, R251, R242 ;  /* 0x000000f2fbf22220 */ /* 0x001fe20000410000 */
[----:B------:R-:W-:Y:S01]  /*4120*/  @P3 FADD.FTZ R152, R217, -R152 ;  /* 0x80000098d9983221 */ /* 0x000fe20000010000 */
[----:B--2---:R-:W-:-:S03]  /*4130*/  @P2 FMUL.FTZ R244, R238, R244 ;  /* 0x000000f4eef42220 */ /* 0x004fc60000410000 */
[----:B------:R-:W-:Y:S01]  /*4140*/  @P3 FFMA.FTZ R153, R188, R152, R153 ;  /* 0x00000098bc993223 */ /* 0x000fe20000010099 */
[----:B-1----:R-:W-:Y:S01]  /*4150*/  @P2 FMUL.FTZ R152, R81, R158 ;  /* 0x0000009e51982220 */ /* 0x002fe20000410000 */
[----:B------:R-:W0:Y:S01]  /*4160*/  @P2 LDC R236, c[0x0][0x40c] ;  /* 0x00010300ffec2b82 */ /* 0x000e220000000800 */
[----:B---3--:R-:W-:Y:S01]  /*4170*/  @P2 FMUL.FTZ R158, R80, R237 ;  /* 0x000000ed509e2220 */ /* 0x008fe20000410000 */
[----:B------:R-:W-:Y:S02]  /*4180*/  @P2 F2FP.BF16.F32.PACK_AB R242, RZ, R242 ;  /* 0x000000f2fff2223e */ /* 0x000fe400000010ff */
[----:B------:R-:W-:Y:S02]  /*4190*/  @P2 F2FP.BF16.F32.PACK_AB R152, RZ, R152 ;  /* 0x00000098ff98223e */ /* 0x000fe400000010ff */
[----:B------:R-:W-:Y:S01]  /*41a0*/  @P2 F2FP.BF16.F32.PACK_AB R158, RZ, R158 ;  /* 0x0000009eff9e223e */ /* 0x000fe200000010ff */
[----:B----4-:R-:W-:Y:S01]  /*41b0*/  @P2 FMUL.FTZ R240, R83, R240 ;  /* 0x000000f053f02220 */ /* 0x010fe20000410000 */
[----:B------:R-:W-:-:S02]  /*41c0*/  @P2 PRMT R145, R152, 0x7610, R145 ;  /* 0x0000761098912816 */ /* 0x000fc40000000091 */
[----:B------:R-:W-:Y:S02]  /*41d0*/  @P2 PRMT R144, R242, 0x7610, R144 ;  /* 0x00007610f2902816 */ /* 0x000fe40000000090 */
[----:B------:R-:W-:Y:S02]  /*41e0*/  @P2 F2FP.BF16.F32.PACK_AB R240, RZ, R240 ;  /* 0x000000f0fff0223e */ /* 0x000fe400000010ff */
[----:B------:R-:W-:Y:S01]  /*41f0*/  F2FP.BF16.F32.PACK_AB R81, R80, R81 ;  /* 0x000000515051723e */ /* 0x000fe200000010ff */
[----:B-----5:R-:W-:Y:S01]  /*4200*/  @P2 FMUL.FTZ R154, R82, R154 ;  /* 0x0000009a529a2220 */ /* 0x020fe20000410000 */
[----:B------:R-:W-:Y:S02]  /*4210*/  F2FP.BF16.F32.PACK_AB R80, R83, R251 ;  /* 0x000000fb5350723e */ /* 0x000fe400000010ff */
[----:B------:R-:W-:Y:S02]  /*4220*/  F2FP.BF16.F32.PACK_AB R82, R238, R82 ;  /* 0x00000052ee52723e */ /* 0x000fe400000010ff */
[----:B------:R-:W-:-:S02]  /*4230*/  @P2 F2FP.BF16.F32.PACK_AB R237, RZ, R154 ;  /* 0x0000009affed223e */ /* 0x000fc400000010ff */
[----:B------:R-:W-:Y:S01]  /*4240*/  @P2 F2FP.BF16.F32.PACK_AB R154, RZ, R244 ;  /* 0x000000f4ff9a223e */ /* 0x000fe200000010ff */
[----:B0-----:R-:W-:Y:S01]  /*4250*/  @P2 FMUL.FTZ R236, R155, R236 ;  /* 0x000000ec9bec2220 */ /* 0x001fe20000410000 */
[----:B------:R-:W-:Y:S02]  /*4260*/  @P2 PRMT R146, R237, 0x7610, R146 ;  /* 0x00007610ed922816 */ /* 0x000fe40000000092 */
[----:B------:R-:W-:Y:S02]  /*4270*/  @P2 PRMT R145, R145, 0x5410, R158 ;  /* 0x0000541091912816 */ /* 0x000fe4000000009e */
[----:B------:R-:W-:Y:S02]  /*4280*/  @P2 F2FP.BF16.F32.PACK_AB R236, RZ, R236 ;  /* 0x000000ecffec223e */ /* 0x000fe400000010ff */
        /* <DEDUP_REMOVED lines=9> */
.L_x_160:
[----:B------:R-:W-:Y:S01]  /*4320*/  ISETP.GT.AND P3, PT, R23, RZ, PT ;  /* 0x000000ff1700720c */ /* 0x000fe20003f64270 */
[----:B------:R-:W1:Y:S01]  /*4330*/  @P2 LDC R238, c[0x0][0x40c] ;  /* 0x00010300ffee2b82 */ /* 0x000e620000000800 */
[----:B------:R-:W-:Y:S02]  /*4340*/  PRMT R237, R29, 0x7632, R237 ;  /* 0x000076321ded7816 */ /* 0x000fe400000000ed */
[----:B0-----:R-:W-:Y:S02]  /*4350*/  PRMT R152, R28, 0x7632, R152 ;  /* 0x000076321c987816 */ /* 0x001fe40000000098 */
        /* <DEDUP_REMOVED lines=9> */
[----:B------:R-:W-:Y:S01]  /*43f0*/  SHF.L.U32 R154, R28, 0x10, RZ ;  /* 0x000000101c9a7819 */ /* 0x000fe200000006ff */
[----:B------:R-:W-:Y:S01]  /*4400*/  @P3 FADD.FTZ R155, R163, -R158 ;  /* 0x8000009ea39b3221 */ /* 0x000fe20000010000 */
[----:B------:R-:W-:Y:S01]  /*4410*/  @P3 FFMA.FTZ R158, R239, R156, R189 ;  /* 0x0000009cef9e3223 */ /* 0x000fe200000100bd */
[----:B------:R-:W-:Y:S01]  /*4420*/  @P3 FADD.FTZ R236, R167, -R236 ;  /* 0x800000eca7ec3221 */ /* 0x000fe20000010000 */
[----:B------:R-:W-:Y:S01]  /*4430*/  @P3 FADD.FTZ R240, R215, -R240 ;  /* 0x800000f0d7f03221 */ /* 0x000fe20000010000 */
[C---:B------:R-:W-:Y:S01]  /*4440*/  @P3 FFMA.FTZ R154, R188.reuse, R153, R154 ;  /* 0x00000099bc9a3223 */ /* 0x040fe2000001009a */
[----:B------:R-:W-:Y:S01]  /*4450*/  @P3 FADD.FTZ R153, R209, -R158 ;  /* 0x8000009ed1993221 */ /* 0x000fe20000010000 */
[C---:B------:R-:W-:Y:S01]  /*4460*/  @P3 FFMA.FTZ R237, R188.reuse, R236, R237 ;  /* 0x000000ecbced3223 */ /* 0x040fe200000100ed */
[----:B------:R-:W2:Y:S01]  /*4470*/  @P2 LDC R158, c[0x0][0x40c] ;  /* 0x00010300ff9e2b82 */ /* 0x000ea20000000800 */
[----:B------:R-:W-:Y:S01]  /*4480*/  @P3 FFMA.FTZ R236, R241, R156, R189 ;  /* 0x0000009cf1ec3223 */ /* 0x000fe200000100bd */
[----:B------:R-:W-:Y:S01]  /*4490*/  @P3 FFMA.FTZ R152, R188, R155, R152 ;  /* 0x0000009bbc983223 */ /* 0x000fe20000010098 */
[----:B------:R-:W-:Y:S01]  /*44a0*/  SHF.L.U32 R155, R30, 0x10, RZ ;  /* 0x000000101e9b7819 */ /* 0x000fe200000006ff */
[----:B------:R-:W-:Y:S01]  /*44b0*/  @P3 FFMA.FTZ R251, R188, R153, R251 ;  /* 0x00000099bcfb3223 */ /* 0x000fe200000100fb */
[----:B------:R-:W-:Y:S01]  /*44c0*/  @P3 FADD.FTZ R236, R165, -R236 ;  /* 0x800000eca5ec3221 */ /* 0x000fe20000010000 */
[----:B------:R-:W-:Y:S01]  /*44d0*/  PRMT R153, R30, 0x7632, R153 ;  /* 0x000076321e997816 */ /* 0x000fe20000000099 */
[----:B-1----:R-:W-:Y:S01]  /*44e0*/  @P2 FMUL.FTZ R238, R154, R238 ;  /* 0x000000ee9aee2220 */ /* 0x002fe20000410000 */
[----:B0-----:R-:W-:Y:S01]  /*44f0*/  @P2 FMUL.FTZ R251, R251, R244 ;  /* 0x000000f4fbfb2220 */ /* 0x001fe20000410000 */
[----:B------:R-:W-:Y:S01]  /*4500*/  @P3 FFMA.FTZ R155, R188, R236, R155 ;  /* 0x000000ecbc9b3223 */ /* 0x000fe2000001009b */
[----:B------:R-:W0:Y:S01]  /*4510*/  @P2 LDC R154, c[0x0][0x40c] ;  /* 0x00010300ff9a2b82 */ /* 0x000e220000000800 */
[----:B------:R-:W-:-:S02]  /*4520*/  SHF.L.U32 R153, R153, 0x10, RZ ;  /* 0x0000001099997819 */ /* 0x000fc400000006ff */
[----:B------:R-:W-:-:S03]  /*4530*/  @P2 F2FP.BF16.F32.PACK_AB R251, RZ, R251 ;  /* 0x000000fbfffb223e */ /* 0x000fc600000010ff */
[----:B------:R-:W-:Y:S01]  /*4540*/  @P3 FFMA.FTZ R153, R188, R240, R153 ;  /* 0x000000f0bc993223 */ /* 0x000fe20000010099 */
[----:B------:R-:W-:Y:S01]  /*4550*/  @P2 F2FP.BF16.F32.PACK_AB R240, RZ, R238 ;  /* 0x000000eefff0223e */ /* 0x000fe200000010ff */
[----:B------:R-:W1:Y:S01]  /*4560*/  @P2 LDC R236, c[0x0][0x40c] ;  /* 0x00010300ffec2b82 */ /* 0x000e620000000800 */
[----:B------:R-:W-:Y:S01]  /*4570*/  @P3 FFMA.FTZ R238, R161, R156, R189 ;  /* 0x0000009ca1ee3223 */ /* 0x000fe200000100bd */
[----:B------:R-:W-:Y:S02]  /*4580*/  @P2 PRMT R145, R251, 0x7610, R145 ;  /* 0x00007610fb912816 */ /* 0x000fe40000000091 */
[----:B------:R-:W-:Y:S01]  /*4590*/  @P2 PRMT R144, R240, 0x7610, R144 ;  /* 0x00007610f0902816 */ /* 0x000fe20000000090 */
[----:B------:R-:W-:Y:S01]  /*45a0*/  @P3 FADD.FTZ R246, R214, -R238 ;  /* 0x800000eed6f63221 */ /* 0x000fe20000010000 */
[----:B--2---:R-:W-:Y:S01]  /*45b0*/  @P2 FMUL.FTZ R242, R152, R158 ;  /* 0x0000009e98f22220 */ /* 0x004fe20000410000 */
[----:B------:R-:W-:Y:S01]  /*45c0*/  SHF.L.U32 R238, R31, 0x10, RZ ;  /* 0x000000101fee7819 */ /* 0x000fe200000006ff */
[----:B------:R-:W2:Y:S03]  /*45d0*/  @P2 LDC R158, c[0x0][0x40c] ;  /* 0x00010300ff9e2b82 */ /* 0x000ea60000000800 */
[----:B------:R-:W-:Y:S01]  /*45e0*/  @P2 F2FP.BF16.F32.PACK_AB R242, RZ, R242 ;  /* 0x000000f2fff2223e */ /* 0x000fe200000010ff */
[----:B------:R-:W-:-:S03]  /*45f0*/  @P3 FFMA.FTZ R238, R188, R246, R238 ;  /* 0x000000f6bcee3223 */ /* 0x000fc600000100ee */
[----:B------:R-:W-:Y:S01]  /*4600*/  @P2 PRMT R144, R144, 0x5410, R242 ;  /* 0x0000541090902816 */ /* 0x000fe200000000f2 */
[----:B------:R-:W3:Y:S01]  /*4610*/  @P2 LDC R152, c[0x0][0x40c] ;  /* 0x00010300ff982b82 */ /* 0x000ee20000000800 */
[----:B0-----:R-:W-:-:S05]  /*4620*/  @P2 FMUL.FTZ R154, R153, R154 ;  /* 0x0000009a999a2220 */ /* 0x001fca0000410000 */
[----:B------:R-:W-:Y:S01]  /*4630*/  @P2 F2FP.BF16.F32.PACK_AB R154, RZ, R154 ;  /* 0x0000009aff9a223e */ /* 0x000fe200000010ff */
[----:B-1----:R-:W-:-:S05]  /*4640*/  @P2 FMUL.FTZ R236, R237, R236 ;  /* 0x000000ecedec2220 */ /* 0x002fca0000410000 */
[----:B------:R-:W-:Y:S01]  /*4650*/  @P2 F2FP.BF16.F32.PACK_AB R236, RZ, R236 ;  /* 0x000000ecffec223e */ /* 0x000fe200000010ff */
[----:B--2---:R-:W-:-:S03]  /*4660*/  @P2 FMUL.FTZ R158, R155, R158 ;  /* 0x0000009e9b9e2220 */ /* 0x004fc60000410000 */
[----:B------:R-:W-:Y:S02]  /*4670*/  @P2 PRMT R145, R145, 0x5410, R236 ;  /* 0x0000541091912816 */ /* 0x000fe400000000ec */
        /* <DEDUP_REMOVED lines=16> */
.L_x_159:
[----:B------:R-:W-:Y:S05]  /*4780*/  @!P1 BRA `(.L_x_162) ;  /* 0x0000000400189947 */ /* 0x000fea0003800000 */
[----:B0-----:R-:W0:Y:S01]  /*4790*/  @P2 LDC R83, c[0x0][0x40c] ;  /* 0x00010300ff532b82 */ /* 0x001e220000000800 */
        /* <DEDUP_REMOVED lines=8> */
[----:B------:R-:W-:-:S04]  /*4820*/  FMUL.FTZ R81, R188, R153 ;  /* 0x00000099bc517220 */ /* 0x000fc80000410000 */
        /* <DEDUP_REMOVED lines=11> */
[----:B------:R-:W-:Y:S01]  /*48e0*/  FFMA.FTZ R82, R241, R156, R189 ;  /* 0x0000009cf1527223 */ /* 0x000fe200000100bd */
[----:B------:R-:W-:Y:S01]  /*48f0*/  FADD.FTZ R81, R209, -R152 ;  /* 0x80000098d1517221 */ /* 0x000fe20000010000 */
[----:B------:R-:W-:Y:S01]  /*4900*/  @P2 F2FP.BF16.F32.PACK_AB R153, RZ, R83 ;  /* 0x00000053ff99223e */ /* 0x000fe200000010ff */
[----:B------:R-:W-:Y:S02]  /*4910*/  FADD.FTZ R83, R167, -R154 ;  /* 0x8000009aa7537221 */ /* 0x000fe40000010000 */
[----:B------:R-:W-:Y:S01]  /*4920*/  FMUL.FTZ R81, R188, R81 ;  /* 0x00000051bc517220 */ /* 0x000fe20000410000 */
[----:B------:R-:W-:Y:S01]  /*4930*/  @P2 PRMT R144, R144, 0x5410, R153 ;  /* 0x0000541090902816 */ /* 0x000fe20000000099 */
[----:B------:R-:W-:Y:S01]  /*4940*/  FMUL.FTZ R83, R188, R83 ;  /* 0x00000053bc537220 */ /* 0x000fe20000410000 */
[----:B------:R-:W-:-:S02]  /*4950*/  FADD.FTZ R153, R165, -R82 ;  /* 0x80000052a5997221 */ /* 0x000fc40000010000 */
[----:B------:R-:W-:Y:S02]  /*4960*/  FSEL R81, R81, RZ, P3 ;  /* 0x000000ff51517208 */ /* 0x000fe40001800000 */
[----:B------:R-:W-:Y:S01]  /*4970*/  FSEL R154, R83, RZ, P3 ;  /* 0x000000ff539a7208 */ /* 0x000fe20001800000 */
[----:B------:R-:W-:Y:S02]  /*4980*/  FMUL.FTZ R82, R188, R153 ;  /* 0x00000099bc527220 */ /* 0x000fe40000410000 */
[-C--:B--2---:R-:W-:Y:S01]  /*4990*/  @P2 FMUL.FTZ R152, R158, R81.reuse ;  /* 0x000000519e982220 */ /* 0x084fe20000410000 */
[----:B------:R-:W-:Y:S01]  /*49a0*/  F2FP.BF16.F32.PACK_AB R81, R154, R81 ;  /* 0x000000519a51723e */ /* 0x000fe200000010ff */
[----:B------:R-:W2:Y:S01]  /*49b0*/  @P2 LDC R158, c[0x0][0x40c] ;  /* 0x00010300ff9e2b82 */ /* 0x000ea20000000800 */
[----:B0-----:R-:W-:Y:S01]  /*49c0*/  @P2 FMUL.FTZ R83, R155, R154 ;  /* 0x0000009a9b532220 */ /* 0x001fe20000410000 */
[----:B------:R-:W-:Y:S01]  /*49d0*/  FFMA.FTZ R154, R162, R156, R189 ;  /* 0x0000009ca29a7223 */ /* 0x000fe200000100bd */
[----:B------:R-:W-:-:S02]  /*49e0*/  FSEL R82, R82, RZ, P3 ;  /* 0x000000ff52527208 */ /* 0x000fc40001800000 */
[----:B------:R-:W-:Y:S01]  /*49f0*/  @P2 F2FP.BF16.F32.PACK_AB R152, RZ, R152 ;  /* 0x00000098ff98223e */ /* 0x000fe200000010ff */
[----:B------:R-:W-:Y:S01]  /*4a00*/  FADD.FTZ R155, R215, -R154 ;  /* 0x8000009ad79b7221 */ /* 0x000fe20000010000 */
[----:B------:R-:W-:Y:S02]  /*4a10*/  @P2 F2FP.BF16.F32.PACK_AB R83, RZ, R83 ;  /* 0x00000053ff53223e */ /* 0x000fe400000010ff */
[----:B------:R-:W-:Y:S01]  /*4a20*/  @P2 PRMT R145, R152, 0x7610, R145 ;  /* 0x0000761098912816 */ /* 0x000fe20000000091 */
[----:B------:R-:W-:-:S03]  /*4a30*/  FMUL.FTZ R153, R188, R155 ;  /* 0x0000009bbc997220 */ /* 0x000fc60000410000 */
[----:B------:R-:W-:Y:S02]  /*4a40*/  @P2 PRMT R145, R145, 0x5410, R83 ;  /* 0x0000541091912816 */ /* 0x000fe40000000053 */
[----:B------:R-:W-:Y:S01]  /*4a50*/  FSEL R155, R153, RZ, P3 ;  /* 0x000000ff999b7208 */ /* 0x000fe20001800000 */
[----:B-1----:R-:W-:-:S03]  /*4a60*/  @P2 FMUL.FTZ R153, R237, R82 ;  /* 0x00000052ed992220 */ /* 0x002fc60000410000 */
[----:B------:R-:W-:Y:S02]  /*4a70*/  F2FP.BF16.F32.PACK_AB R82, R155, R82 ;  /* 0x000000529b52723e */ /* 0x000fe400000010ff */
[----:B------:R-:W-:Y:S01]  /*4a80*/  @P2 F2FP.BF16.F32.PACK_AB R153, RZ, R153 ;  /* 0x00000099ff99223e */ /* 0x000fe200000010ff */
[----:B--2---:R-:W-:Y:S01]  /*4a90*/  @P2 FMUL.FTZ R154, R158, R155 ;  /* 0x0000009b9e9a2220 */ /* 0x004fe20000410000 */
[----:B------:R-:W-:Y:S01]  /*4aa0*/  FFMA.FTZ R155, R161, R156, R189 ;  /* 0x0000009ca19b7223 */ /* 0x000fe200000100bd */
[----:B------:R-:W0:Y:S01]  /*4ab0*/  @P2 LDC R158, c[0x0][0x40c] ;  /* 0x00010300ff9e2b82 */ /* 0x000e220000000800 */
[----:B------:R-:W-:Y:S02]  /*4ac0*/  @P2 PRMT R146, R153, 0x7610, R146 ;  /* 0x0000761099922816 */ /* 0x000fe40000000092 */
[----:B------:R-:W-:Y:S01]  /*4ad0*/  FADD.FTZ R155, R214, -R155 ;  /* 0x8000009bd69b7221 */ /* 0x000fe20000010000 */
[----:B------:R-:W-:-:S03]  /*4ae0*/  @P2 F2FP.BF16.F32.PACK_AB R154, RZ, R154 ;  /* 0x0000009aff9a223e */ /* 0x000fc600000010ff */
[----:B------:R-:W-:Y:S01]  /*4af0*/  FMUL.FTZ R152, R188, R155 ;  /* 0x0000009bbc987220 */ /* 0x000fe20000410000 */
[----:B------:R-:W-:-:S04]  /*4b00*/  @P2 PRMT R146, R146, 0x5410, R154 ;  /* 0x0000541092922816 */ /* 0x000fc8000000009a */
[----:B------:R-:W-:Y:S01]  /*4b10*/  FSEL R155, R152, RZ, P3 ;  /* 0x000000ff989b7208 */ /* 0x000fe20001800000 */
[----:B------:R-:W-:-:S04]  /*4b20*/  FFMA.FTZ R152, R168, R156, R189 ;  /* 0x0000009ca8987223 */ /* 0x000fc800000100bd */
[----:B------:R-:W-:-:S04]  /*4b30*/  FADD.FTZ R237, R217, -R152 ;  /* 0x80000098d9ed7221 */ /* 0x000fc80000010000 */
[----:B------:R-:W-:Y:S01]  /*4b40*/  FMUL.FTZ R152, R188, R237 ;  /* 0x000000edbc987220 */ /* 0x000fe20000410000 */
[----:B0-----:R-:W-:-:S04]  /*4b50*/  @P2 FMUL.FTZ R83, R158, R155 ;  /* 0x0000009b9e532220 */ /* 0x001fc80000410000 */
[----:B------:R-:W-:Y:S02]  /*4b60*/  FSEL R152, R152, RZ, P3 ;  /* 0x000000ff98987208 */ /* 0x000fe40001800000 */
        /* <DEDUP_REMOVED lines=8> */
.L_x_162:
[----:B------:R-:W-:Y:S05]  /*4bf0*/  @!P2 BRA `(.L_x_163) ;  /* 0x000000000020a947 */ /* 0x000fea0003800000 */
[----:B0-----:R-:W-:Y:S01]  /*4c00*/  FFMA.FTZ R152, R211, R156, R189 ;  /* 0x0000009cd3987223 */ /* 0x001fe200000100bd */
[----:B------:R-:W-:-:S03]  /*4c10*/  ISETP.GT.AND P3, PT, R23, RZ, PT ;  /* 0x000000ff1700720c */ /* 0x000fc60003f64270 */
[----:B------:R-:W-:-:S04]  /*4c20*/  FADD.FTZ R153, R207, -R152 ;  /* 0x80000098cf997221 */ /* 0x000fc80000010000 */
[----:B------:R-:W-:-:S05]  /*4c30*/  FMUL.FTZ R152, R188, R153 ;  /* 0x00000099bc987220 */ /* 0x000fca0000410000 */
[----:B------:R-:W-:-:S05]  /*4c40*/  FSEL R152, R152, RZ, P3 ;  /* 0x000000ff98987208 */ /* 0x000fca0001800000 */
[----:B------:R-:W-:-:S05]  /*4c50*/  FMUL.FTZ R152, R152, UR16 ;  /* 0x0000001098987c20 */ /* 0x000fca0008410000 */
[----:B------:R-:W-:-:S04]  /*4c60*/  F2FP.BF16.F32.PACK_AB R152, RZ, R152 ;  /* 0x00000098ff98723e */ /* 0x000fc800000010ff */
[----:B------:R-:W-:-:S07]  /*4c70*/  PRMT R144, R152, 0x7610, R144 ;  /* 0x0000761098907816 */ /* 0x000fce0000000090 */
.L_x_163:
        /* <DEDUP_REMOVED lines=9> */
.L_x_164:
        /* <DEDUP_REMOVED lines=9> */
.L_x_165:
        /* <DEDUP_REMOVED lines=9> */
.L_x_166:
        /* <DEDUP_REMOVED lines=9> */
.L_x_167:
        /* <DEDUP_REMOVED lines=9> */
.L_x_168:
        /* <DEDUP_REMOVED lines=9> */
.L_x_169:
        /* <DEDUP_REMOVED lines=9> */
.L_x_161:
[----:B0-----:R-:W0:Y:S01]  /*5070*/  @P1 LDC.64 R154, c[0x0][0x478] ;  /* 0x00011e00ff9a1b82 */ /* 0x001e220000000a00 */
[----:B------:R-:W-:Y:S02]  /*5080*/  @P1 IADD3 R237, PT, PT, R157, 0x80, RZ ;  /* 0x000000809ded1810 */ /* 0x000fe40007ffe0ff */
[----:B------:R-:W-:-:S05]  /*5090*/  @P2 IADD3 R251, PT, PT, R159, 0x80, RZ ;  /* 0x000000809ffb2810 */ /* 0x000fca0007ffe0ff */
[----:B------:R-:W1:Y:S01]  /*50a0*/  @P2 LDC.64 R152, c[0x0][0x468] ;  /* 0x00011a00ff982b82 */ /* 0x000e620000000a00 */
[----:B0-----:R-:W-:-:S05]  /*50b0*/  @P1 IMAD.WIDE.U32 R154, R237, 0x10, R154 ;  /* 0x00000010ed9a1825 */ /* 0x001fca00078e009a */
[----:B------:R0:W-:Y:S01]  /*50c0*/  @P1 STG.E.128 desc[UR12][R154.64], R80 ;  /* 0x000000509a001986 */ /* 0x0001e2000c101d0c */
[----:B-1----:R-:W-:-:S05]  /*50d0*/  @P2 IMAD.WIDE.U32 R152, R251, 0x10, R152 ;  /* 0x00000010fb982825 */ /* 0x002fca00078e0098 */
[----:B------:R0:W-:Y:S01]  /*50e0*/  @P2 STG.E.128 desc[UR12][R152.64], R144 ;  /* 0x0000009098002986 */ /* 0x0001e2000c101d0c */
[----:B------:R-:W-:Y:S05]  /*50f0*/  @!P0 BRA `(.L_x_170) ;  /* 0x0000000800448947 */ /* 0x000fea0003800000 */
[----:B------:R-:W-:Y:S05]  /*5100*/  @!P1 BRA `(.L_x_171) ;  /* 0x0000000400289947 */ /* 0x000fea0003800000 */
[----:B------:R-:W-:Y:S01]  /*5110*/  ISETP.GT.AND P3, PT, R23, RZ, PT ;  /* 0x000000ff1700720c */ /* 0x000fe20003f64270 */
[----:B0-----:R-:W0:Y:S01]  /*5120*/  @P2 LDC R154, c[0x0][0x40c] ;  /* 0x00010300ff9a2b82 */ /* 0x001e220000000800 */
[C---:B------:R-:W-:Y:S02]  /*5130*/  PRMT R238, R26.reuse, 0x7632, R238 ;  /* 0x000076321aee7816 */ /* 0x040fe400000000ee */
[----:B------:R-:W-:Y:S02]  /*5140*/  SHF.L.U32 R82, R26, 0x10, RZ ;  /* 0x000000101a527819 */ /* 0x000fe400000006ff */
[----:B------:R-:W-:Y:S02]  /*5150*/  SHF.L.U32 R238, R238, 0x10, RZ ;  /* 0x00000010eeee7819 */ /* 0x000fe400000006ff */
[----:B------:R-:W-:Y:S01]  /*5160*/  SHF.L.U32 R251, R24, 0x10, RZ ;  /* 0x0000001018fb7819 */ /* 0x000fe200000006ff */
[----:B------:R-:W1:Y:S01]  /*5170*/  @P2 LDC R158, c[0x0][0x40c] ;  /* 0x00010300ff9e2b82 */ /* 0x000e620000000800 */
[----:B------:R-:W-:-:S03]  /*5180*/  SHF.L.U32 R155, R27, 0x10, RZ ;  /* 0x000000101b9b7819 */ /* 0x000fc600000006ff */
[-CC-:B------:R-:W-:Y:S01]  /*5190*/  @P3 FFMA.FTZ R80, R219, R156.reuse, R189.reuse ;  /* 0x0000009cdb503223 */ /* 0x180fe200000100bd */
[----:B------:R-:W-:-:S03]  /*51a0*/  @P3 FFMA.FTZ R152, R176, R156, R189 ;  /* 0x0000009cb0983223 */ /* 0x000fc600000100bd */
[----:B------:R-:W-:Y:S01]  /*51b0*/  @P3 FADD.FTZ R81, R173, -R80 ;  /* 0x80000050ad513221 */ /* 0x000fe20000010000 */
[-CC-:B------:R-:W-:Y:S01]  /*51c0*/  @P3 FFMA.FTZ R80, R178, R156.reuse, R189.reuse ;  /* 0x0000009cb2503223 */ /* 0x180fe200000100bd */
[----:B------:R-:W-:Y:S01]  /*51d0*/  @P3 FADD.FTZ R153, R175, -R152 ;  /* 0x80000098af993221 */ /* 0x000fe20000010000 */
[----:B------:R-:W2:Y:S01]  /*51e0*/  @P2 LDC R242, c[0x0][0x40c] ;  /* 0x00010300fff22b82 */ /* 0x000ea20000000800 */
[----:B------:R-:W-:Y:S01]  /*51f0*/  @P3 FFMA.FTZ R82, R188, R81, R82 ;  /* 0x00000051bc523223 */ /* 0x000fe20000010052 */
[--C-:B------:R-:W-:Y:S01]  /*5200*/  @P3 FADD.FTZ R83, R223, -R80.reuse ;  /* 0x80000050df533221 */ /* 0x100fe20000010000 */
[----:B------:R-:W-:Y:S01]  /*5210*/  PRMT R80, R25, 0x7632, R80 ;  /* 0x0000763219507816 */ /* 0x000fe20000000050 */
[-CC-:B------:R-:W-:Y:S01]  /*5220*/  @P3 FFMA.FTZ R81, R243, R156.reuse, R189.reuse ;  /* 0x0000009cf3513223 */ /* 0x180fe200000100bd */
[-C--:B------:R-:W-:Y:S01]  /*5230*/  @P3 FFMA.FTZ R152, R170, R156.reuse, R189 ;  /* 0x0000009caa983223 */ /* 0x080fe200000100bd */
[----:B------:R-:W-:Y:S01]  /*5240*/  @P3 FFMA.FTZ R238, R188, R83, R238 ;  /* 0x00000053bcee3223 */ /* 0x000fe200000100ee */
[----:B------:R-:W-:Y:S01]  /*5250*/  SHF.L.U32 R80, R80, 0x10, RZ ;  /* 0x0000001050507819 */ /* 0x000fe200000006ff */
[----:B------:R-:W-:Y:S01]  /*5260*/  @P3 FADD.FTZ R83, R166, -R81 ;  /* 0x80000051a6533221 */ /* 0x000fe20000010000 */
[----:B------:R-:W-:Y:S01]  /*5270*/  SHF.L.U32 R81, R25, 0x10, RZ ;  /* 0x0000001019517819 */ /* 0x000fe200000006ff */
[----:B------:R-:W3:Y:S01]  /*5280*/  @P2 LDC R244, c[0x0][0x40c] ;  /* 0x00010300fff42b82 */ /* 0x000ee20000000800 */
[----:B------:R-:W-:Y:S01]  /*5290*/  @P3 FADD.FTZ R152, R171, -R152 ;  /* 0x80000098ab983221 */ /* 0x000fe20000010000 */
[C---:B------:R-:W-:Y:S01]  /*52a0*/  @P3 FFMA.FTZ R80, R188.reuse, R153, R80 ;  /* 0x00000099bc503223 */ /* 0x040fe20000010050 */
[----:B------:R-:W-:Y:S01]  /*52b0*/  @P3 FFMA.FTZ R153, R213, R156, R189 ;  /* 0x0000009cd5993223 */ /* 0x000fe200000100bd */
[----:B------:R-:W-:Y:S01]  /*52c0*/  @P3 FFMA.FTZ R81, R188, R83, R81 ;  /* 0x00000053bc513223 */ /* 0x000fe20000010051 */
[----:B------:R-:W-:Y:S01]  /*52d0*/  PRMT R83, R24, 0x7632, R83 ;  /* 0x0000763218537816 */ /* 0x000fe20000000053 */
[----:B0-----:R-:W-:Y:S01]  /*52e0*/  @P2 FMUL.FTZ R154, R82, R154 ;  /* 0x0000009a529a2220 */ /* 0x001fe20000410000 */
[----:B------:R-:W-:Y:S01]  /*52f0*/  @P3 FADD.FTZ R153, R164, -R153 ;  /* 0x80000099a4993221 */ /* 0x000fe20000010000 */
[----:B------:R-:W0:Y:S01]  /*5300*/  @P2 LDC R237, c[0x0][0x40c] ;  /* 0x00010300ffed2b82 */ /* 0x000e220000000800 */
[----:B------:R-:W-:-:S02]  /*5310*/  SHF.L.U32 R83, R83, 0x10, RZ ;  /* 0x0000001053537819 */ /* 0x000fc400000006ff */
[----:B------:R-:W-:Y:S01]  /*5320*/  @P3 FFMA.FTZ R251, R188, R153, R251 ;  /* 0x00000099bcfb3223 */ /* 0x000fe200000100fb */
[----:B------:R-:W-:Y:S01]  /*5330*/  @P3 FFMA.FTZ R153, R169, R156, R189 ;  /* 0x0000009ca9993223 */ /* 0x000fe200000100bd */
[----:B------:R-:W-:Y:S01]  /*5340*/  F2FP.BF16.F32.PACK_AB R82, R238, R82 ;  /* 0x00000052ee52723e */ /* 0x000fe200000010ff */
[----:B------:R-:W-:Y:S01]  /*5350*/  @P3 FFMA.FTZ R83, R188, R152, R83 ;  /* 0x00000098bc533223 */ /* 0x000fe20000010053 */
[----:B------:R-:W-:Y:S01]  /*5360*/  @P3 FFMA.FTZ R152, R184, R156, R189 ;  /* 0x0000009cb8983223 */ /* 0x000fe200000100bd */
[----:B------:R-:W4:Y:S01]  /*5370*/  @P2 LDC R240, c[0x0][0x40c] ;  /* 0x00010300fff02b82 */ /* 0x000f220000000800 */
[----:B------:R-:W-:Y:S01]  /*5380*/  @P3 FADD.FTZ R153, R216, -R153 ;  /* 0x80000099d8993221 */ /* 0x000fe20000010000 */
[----:B--2---:R-:W-:Y:S01]  /*5390*/  @P2 FMUL.FTZ R242, R251, R242 ;  /* 0x000000f2fbf22220 */ /* 0x004fe20000410000 */
[----:B------:R-:W-:Y:S02]  /*53a0*/  @P3 FADD.FTZ R152, R172, -R152 ;  /* 0x80000098ac983221 */ /* 0x000fe40000010000 */
[----:B------:R-:W-:Y:S01]  /*53b0*/  @P3 FFMA.FTZ R155, R188, R153, R155 ;  /* 0x00000099bc9b3223 */ /* 0x000fe2000001009b */
[----:B------:R-:W-:-:S02]  /*53c0*/  PRMT R153, R27, 0x7632, R153 ;  /* 0x000076321b997816 */ /* 0x000fc40000000099 */
[----:B------:R-:W2:Y:S01]  /*53d0*/  @P2 LDC R236, c[0x0][0x40c] ;  /* 0x00010300ffec2b82 */ /* 0x000ea20000000800 */
[----:B---3--:R-:W-:Y:S01]  /*53e0*/  @P2 FMUL.FTZ R244, R238, R244 ;  /* 0x000000f4eef42220 */ /* 0x008fe20000410000 */
[----:B------:R-:W-:Y:S02]  /*53f0*/  SHF.L.U32 R153, R153, 0x10, RZ ;  /* 0x0000001099997819 */ /* 0x000fe400000006ff */
[----:B------:R-:W-:-:S03]  /*5400*/  @P2 F2FP.BF16.F32.PACK_AB R242, RZ, R242 ;  /* 0x000000f2fff2223e */ /* 0x000fc600000010ff */
[----:B------:R-:W-:Y:S01]  /*5410*/  @P3 FFMA.FTZ R153, R188, R152, R153 ;  /* 0x00000098bc993223 */ /* 0x000fe20000010099 */
[----:B-1----:R-:W-:Y:S01]  /*5420*/  @P2 FMUL.FTZ R152, R81, R158 ;  /* 0x0000009e51982220 */ /* 0x002fe20000410000 */
[----:B0-----:R-:W-:Y:S01]  /*5430*/  @P2 FMUL.FTZ R158, R80, R237 ;  /* 0x000000ed509e2220 */ /* 0x001fe20000410000 */
[----:B------:R-:W-:Y:S02]  /*5440*/  @P2 F2FP.BF16.F32.PACK_AB R237, RZ, R154 ;  /* 0x0000009affed223e */ /* 0x000fe400000010ff */
[----:B------:R-:W-:Y:S02]  /*5450*/  @P2 F2FP.BF16.F32.PACK_AB R154, RZ, R244 ;  /* 0x000000f4ff9a223e */ /* 0x000fe400000010ff */
[----:B------:R-:W-:Y:S01]  /*5460*/  @P2 F2FP.BF16.F32.PACK_AB R152, RZ, R152 ;  /* 0x00000098ff98223e */ /* 0x000fe200000010ff */
[----:B----4-:R-:W-:Y:S01]  /*5470*/  @P2 FMUL.FTZ R240, R83, R240 ;  /* 0x000000f053f02220 */ /* 0x010fe20000410000 */
[----:B------:R-:W-:Y:S02]  /*5480*/  @P2 F2FP.BF16.F32.PACK_AB R158, RZ, R158 ;  /* 0x0000009eff9e223e */ /* 0x000fe400000010ff */
[----:B------:R-:W-:-:S02]  /*5490*/  @P2 PRMT R146, R237, 0x7610, R146 ;  /* 0x00007610ed922816 */ /* 0x000fc40000000092 */
[----:B------:R-:W-:Y:S02]  /*54a0*/  @P2 F2FP.BF16.F32.PACK_AB R240, RZ, R240 ;  /* 0x000000f0fff0223e */ /* 0x000fe400000010ff */
[----:B------:R-:W-:Y:S01]  /*54b0*/  @P2 PRMT R145, R152, 0x7610, R145 ;  /* 0x0000761098912816 */ /* 0x000fe20000000091 */
[----:B--2---:R-:W-:Y:S01]  /*54c0*/  @P2 FMUL.FTZ R236, R155, R236 ;  /* 0x000000ec9bec2220 */ /* 0x004fe20000410000 */
[----:B------:R-:W-:Y:S02]  /*54d0*/  @P2 PRMT R144, R242, 0x7610, R144 ;  /* 0x00007610f2902816 */ /* 0x000fe40000000090 */
[----:B------:R-:W-:Y:S02]  /*54e0*/  F2FP.BF16.F32.PACK_AB R81, R80, R81 ;  /* 0x000000515051723e */ /* 0x000fe400000010ff */
[----:B------:R-:W-:Y:S02]  /*54f0*/  @P2 F2FP.BF16.F32.PACK_AB R236, RZ, R236 ;  /* 0x000000ecffec223e */ /* 0x000fe400000010ff */
[----:B------:R-:W-:-:S02]  /*5500*/  F2FP.BF16.F32.PACK_AB R80, R83, R251 ;  /* 0x000000fb5350723e */ /* 0x000fc400000010ff */
[----:B------:R-:W-:Y:S02]  /*5510*/  @P2 PRMT R146, R146, 0x5410, R154 ;  /* 0x0000541092922816 */ /* 0x000fe4000000009a */
[----:B------:R-:W-:Y:S02]  /*5520*/  @P2 PRMT R145, R145, 0x5410, R158 ;  /* 0x0000541091912816 */ /* 0x000fe4000000009e */
[----:B------:R-:W-:Y:S02]  /*5530*/  @P2 PRMT R144, R144, 0x5410, R240 ;  /* 0x0000541090902816 */ /* 0x000fe400000000f0 */
[----:B------:R-:W-:Y:S02]  /*5540*/  @P2 PRMT R147, R236, 0x7610, R147 ;  /* 0x00007610ec932816 */ /* 0x000fe40000000093 */
[----:B------:R-:W-:Y:S01]  /*5550*/  F2FP.BF16.F32.PACK_AB R83, R153, R155 ;  /* 0x0000009b9953723e */ /* 0x000fe200000010ff */
[----:B------:R-:W-:Y:S06]  /*5560*/  @!P2 BRA `(.L_x_172) ;  /* 0x0000000c0064a947 */ /* 0x000fec0003800000 */
[----:B------:R-:W-:-:S05]  /*5570*/  FMUL.FTZ R153, R153, UR16 ;  /* 0x0000001099997c20 */ /* 0x000fca0008410000 */
[----:B------:R-:W-:-:S04]  /*5580*/  F2FP.BF16.F32.PACK_AB R153, RZ, R153 ;  /* 0x00000099ff99723e */ /* 0x000fc800000010ff */
[----:B------:R-:W-:Y:S01]  /*5590*/  PRMT R147, R147, 0x5410, R153 ;  /* 0x0000541093937816 */ /* 0x000fe20000000099 */
[----:B------:R-:W-:Y:S06]  /*55a0*/  BRA `(.L_x_172) ;  /* 0x0000000c00547947 */ /* 0x000fec0003800000 */
.L_x_171:
[----:B------:R-:W-:Y:S01]  /*55b0*/  ISETP.GT.AND P3, PT, R23, RZ, PT ;  /* 0x000000ff1700720c */ /* 0x000fe20003f64270 */
[----:B------:R-:W1:Y:S01]  /*55c0*/  @P2 LDC R238, c[0x0][0x40c] ;  /* 0x00010300ffee2b82 */ /* 0x000e620000000800 */
[----:B------:R-:W-:Y:S02]  /*55d0*/  PRMT R237, R25, 0x7632, R237 ;  /* 0x0000763219ed7816 */ /* 0x000fe400000000ed */
[C---:B0-----:R-:W-:Y:S02]  /*55e0*/  PRMT R152, R24.reuse, 0x7632, R152 ;  /* 0x0000763218987816 */ /* 0x041fe40000000098 */
[----:B------:R-:W-:Y:S02]  /*55f0*/  SHF.L.U32 R154, R24, 0x10, RZ ;  /* 0x00000010189a7819 */ /* 0x000fe400000006ff */
[----:B------:R-:W-:Y:S01]  /*5600*/  SHF.L.U32 R237, R237, 0x10, RZ ;  /* 0x00000010eded7819 */ /* 0x000fe200000006ff */
[----:B------:R-:W0:Y:S01]  /*5610*/  @P2 LDC R244, c[0x0][0x40c] ;  /* 0x00010300fff42b82 */ /* 0x000e220000000800 */
        /* <DEDUP_REMOVED lines=8> */
[----:B------:R-:W2:Y:S01]  /*56a0*/  @P2 LDC R158, c[0x0][0x40c] ;  /* 0x00010300ff9e2b82 */ /* 0x000ea20000000800 */
[----:B------:R-:W-:Y:S01]  /*56b0*/  @P3 FADD.FTZ R236, R175, -R236 ;  /* 0x800000ecafec3221 */ /* 0x000fe20000010000 */
[C---:B------:R-:W-:Y:S01]  /*56c0*/  @P3 FFMA.FTZ R152, R188.reuse, R155, R152 ;  /* 0x0000009bbc983223 */ /* 0x040fe20000010098 */
[C---:B------:R-:W-:Y:S01]  /*56d0*/  @P3 FFMA.FTZ R154, R188.reuse, R153, R154 ;  /* 0x00000099bc9a3223 */ /* 0x040fe2000001009a */
[----:B------:R-:W-:Y:S01]  /*56e0*/  @P3 FFMA.FTZ R153, R243, R156, R189 ;  /* 0x0000009cf3993223 */ /* 0x000fe200000100bd */
[----:B------:R-:W-:Y:S01]  /*56f0*/  @P3 FFMA.FTZ R237, R188, R236, R237 ;  /* 0x000000ecbced3223 */ /* 0x000fe200000100ed */
[----:B------:R-:W-:Y:S01]  /*5700*/  @P3 FFMA.FTZ R236, R219, R156, R189 ;  /* 0x0000009cdbec3223 */ /* 0x000fe200000100bd */
[----:B------:R-:W-:Y:S01]  /*5710*/  SHF.L.U32 R155, R26, 0x10, RZ ;  /* 0x000000101a9b7819 */ /* 0x000fe200000006ff */
[----:B------:R-:W-:Y:S01]  /*5720*/  @P3 FADD.FTZ R153, R166, -R153 ;  /* 0x80000099a6993221 */ /* 0x000fe20000010000 */
[----:B-1----:R-:W-:Y:S01]  /*5730*/  @P2 FMUL.FTZ R238, R154, R238 ;  /* 0x000000ee9aee2220 */ /* 0x002fe20000410000 */
[----:B------:R-:W-:Y:S01]  /*5740*/  @P3 FADD.FTZ R236, R173, -R236 ;  /* 0x800000ecadec3221 */ /* 0x000fe20000010000 */
[----:B------:R-:W1:Y:S01]  /*5750*/  @P2 LDC R154, c[0x0][0x40c] ;  /* 0x00010300ff9a2b82 */ /* 0x000e620000000800 */
[----:B------:R-:W-:Y:S01]  /*5760*/  @P3 FFMA.FTZ R251, R188, R153, R251 ;  /* 0x00000099bcfb3223 */ /* 0x000fe200000100fb */
[----:B------:R-:W-:Y:S01]  /*5770*/  PRMT R153, R26, 0x7632, R153 ;  /* 0x000076321a997816 */ /* 0x000fe20000000099 */
[----:B------:R-:W-:Y:S01]  /*5780*/  @P3 FFMA.FTZ R155, R188, R236, R155 ;  /* 0x000000ecbc9b3223 */ /* 0x000fe2000001009b */
[----:B------:R-:W-:Y:S01]  /*5790*/  @P3 FADD.FTZ R240, R223, -R240 ;  /* 0x800000f0dff03221 */ /* 0x000fe20000010000 */
[----:B0-----:R-:W-:Y:S01]  /*57a0*/  @P2 FMUL.FTZ R251, R251, R244 ;  /* 0x000000f4fbfb2220 */ /* 0x001fe20000410000 */
[----:B------:R-:W-:-:S02]  /*57b0*/  SHF.L.U32 R153, R153, 0x10, RZ ;  /* 0x0000001099997819 */ /* 0x000fc400000006ff */
[----:B------:R-:W0:Y:S02]  /*57c0*/  @P2 LDC R236, c[0x0][0x40c] ;  /* 0x00010300ffec2b82 */ /* 0x000e240000000800 */
[----:B------:R-:W-:Y:S01]  /*57d0*/  @P2 F2FP.BF16.F32.PACK_AB R251, RZ, R251 ;  /* 0x000000fbfffb223e */ /* 0x000fe200000010ff */
[----:B------:R-:W-:Y:S01]  /*57e0*/  @P3 FFMA.FTZ R153, R188, R240, R153 ;  /* 0x000000f0bc993223 */ /* 0x000fe20000010099 */
[----:B------:R-:W-:Y:S01]  /*57f0*/  @P2 F2FP.BF16.F32.PACK_AB R240, RZ, R238 ;  /* 0x000000eefff0223e */ /* 0x000fe200000010ff */
[----:B--2---:R-:W-:Y:S01]  /*5800*/  @P2 FMUL.FTZ R242, R152, R158 ;  /* 0x0000009e98f22220 */ /* 0x004fe20000410000 */
[----:B------:R-:W-:Y:S01]  /*5810*/  @P3 FFMA.FTZ R238, R169, R156, R189 ;  /* 0x0000009ca9ee3223 */ /* 0x000fe200000100bd */
[----:B------:R-:W-:Y:S01]  /*5820*/  @P2 PRMT R145, R251, 0x7610, R145 ;  /* 0x00007610fb912816 */ /* 0x000fe20000000091 */
[----:B------:R-:W2:Y:S01]  /*5830*/  @P2 LDC R158, c[0x0][0x40c] ;  /* 0x00010300ff9e2b82 */ /* 0x000ea20000000800 */
[----:B------:R-:W-:Y:S01]  /*5840*/  @P2 PRMT R144, R240, 0x7610, R144 ;  /* 0x00007610f0902816 */ /* 0x000fe20000000090 */
[----:B------:R-:W-:Y:S01]  /*5850*/  @P3 FADD.FTZ R246, R216, -R238 ;  /* 0x800000eed8f63221 */ /* 0x000fe20000010000 */
[----:B------:R-:W-:-:S02]  /*5860*/  SHF.L.U32 R238, R27, 0x10, RZ ;  /* 0x000000101bee7819 */ /* 0x000fc400000006ff */
[----:B------:R-:W-:-:S03]  /*5870*/  @P2 F2FP.BF16.F32.PACK_AB R242, RZ, R242 ;  /* 0x000000f2fff2223e */ /* 0x000fc600000010ff */
[----:B------:R-:W3:Y:S01]  /*5880*/  @P2 LDC R152, c[0x0][0x40c] ;  /* 0x00010300ff982b82 */ /* 0x000ee20000000800 */
[----:B------:R-:W-:Y:S01]  /*5890*/  @P3 FFMA.FTZ R238, R188, R246, R238 ;  /* 0x000000f6bcee3223 */ /* 0x000fe200000100ee */
[----:B-1----:R-:W-:Y:S01]  /*58a0*/  @P2 FMUL.FTZ R154, R153, R154 ;  /* 0x0000009a999a2220 */ /* 0x002fe20000410000 */
[----:B------:R-:W-:-:S04]  /*58b0*/  @P2 PRMT R144, R144, 0x5410, R242 ;  /* 0x0000541090902816 */ /* 0x000fc800000000f2 */
[----:B------:R-:W-:Y:S01]  /*58c0*/  @P2 F2FP.BF16.F32.PACK_AB R154, RZ, R154 ;  /* 0x0000009aff9a223e */ /* 0x000fe200000010ff */
[----:B0-----:R-:W-:-:S05]  /*58d0*/  @P2 FMUL.FTZ R236, R237, R236 ;  /* 0x000000ecedec2220 */ /* 0x001fca0000410000 */
        /* <DEDUP_REMOVED lines=19> */
.L_x_170:
        /* <DEDUP_REMOVED lines=16> */
[----:B------:R-:W-:Y:S01]  /*5b10*/  F2FP.BF16.F32.PACK_AB R80, R153, R80 ;  /* 0x000000509950723e */ /* 0x000fe200000010ff */
[----:B-1----:R-:W-:Y:S01]  /*5b20*/  @P2 FMUL.FTZ R83, R82, R153 ;  /* 0x0000009952532220 */ /* 0x002fe20000410000 */
[----:B------:R-:W-:Y:S01]  /*5b30*/  @P2 F2FP.BF16.F32.PACK_AB R82, RZ, R81 ;  /* 0x00000051ff52223e */ /* 0x000fe200000010ff */
[----:B------:R-:W-:-:S04]  /*5b40*/  FFMA.FTZ R81, R243, R156, R189 ;  /* 0x0000009cf3517223 */ /* 0x000fc800000100bd */
[----:B------:R-:W1:Y:S01]  /*5b50*/  @P2 LDC R158, c[0x0][0x40c] ;  /* 0x00010300ff9e2b82 */ /* 0x000e620000000800 */
[----:B------:R-:W-:Y:S01]  /*5b60*/  @P2 F2FP.BF16.F32.PACK_AB R153, RZ, R83 ;  /* 0x00000053ff99223e */ /* 0x000fe200000010ff */
[----:B------:R-:W-:Y:S01]  /*5b70*/  FADD.FTZ R81, R166, -R81 ;  /* 0x80000051a6517221 */ /* 0x000fe20000010000 */
[----:B------:R-:W-:Y:S01]  /*5b80*/  FADD.FTZ R83, R175, -R154 ;  /* 0x8000009aaf537221 */ /* 0x000fe20000010000 */
[----:B------:R-:W-:Y:S01]  /*5b90*/  @P2 PRMT R144, R82, 0x7610, R144 ;  /* 0x0000761052902816 */ /* 0x000fe20000000090 */
[----:B------:R-:W-:Y:S01]  /*5ba0*/  FFMA.FTZ R82, R219, R156, R189 ;  /* 0x0000009cdb527223 */ /* 0x000fe200000100bd */
[C---:B------:R-:W-:Y:S01]  /*5bb0*/  FMUL.FTZ R81, R188.reuse, R81 ;  /* 0x00000051bc517220 */ /* 0x040fe20000410000 */
[----:B------:R-:W-:Y:S01]  /*5bc0*/  FMUL.FTZ R83, R188, R83 ;  /* 0x00000053bc537220 */ /* 0x000fe20000410000 */
[----:B------:R-:W3:Y:S01]  /*5bd0*/  @P2 LDC R237, c[0x0][0x40c] ;  /* 0x00010300ffed2b82 */ /* 0x000ee20000000800 */
[----:B------:R-:W-:Y:S01]  /*5be0*/  @P2 PRMT R144, R144, 0x5410, R153 ;  /* 0x0000541090902816 */ /* 0x000fe20000000099 */
[----:B------:R-:W-:Y:S01]  /*5bf0*/  FADD.FTZ R153, R173, -R82 ;  /* 0x80000052ad997221 */ /* 0x000fe20000010000 */
[----:B------:R-:W-:-:S02]  /*5c00*/  FSEL R81, R81, RZ, P3 ;  /* 0x000000ff51517208 */ /* 0x000fc40001800000 */
[----:B------:R-:W-:Y:S01]  /*5c10*/  FSEL R154, R83, RZ, P3 ;  /* 0x000000ff539a7208 */ /* 0x000fe20001800000 */
[----:B------:R-:W-:Y:S02]  /*5c20*/  FMUL.FTZ R82, R188, R153 ;  /* 0x00000099bc527220 */ /* 0x000fe40000410000 */
[-C--:B--2---:R-:W-:Y:S01]  /*5c30*/  @P2 FMUL.FTZ R152, R152, R81.reuse ;  /* 0x0000005198982220 */ /* 0x084fe20000410000 */
[----:B------:R-:W-:Y:S01]  /*5c40*/  F2FP.BF16.F32.PACK_AB R81, R154, R81 ;  /* 0x000000519a51723e */ /* 0x000fe200000010ff */
[----:B0-----:R-:W-:Y:S01]  /*5c50*/  @P2 FMUL.FTZ R83, R155, R154 ;  /* 0x0000009a9b532220 */ /* 0x001fe20000410000 */
[----:B------:R-:W-:Y:S01]  /*5c60*/  FFMA.FTZ R154, R178, R156, R189 ;  /* 0x0000009cb29a7223 */ /* 0x000fe200000100bd */
[----:B------:R-:W-:Y:S02]  /*5c70*/  FSEL R82, R82, RZ, P3 ;  /* 0x000000ff52527208 */ /* 0x000fe40001800000 */
[----:B------:R-:W-:Y:S01]  /*5c80*/  @P2 F2FP.BF16.F32.PACK_AB R152, RZ, R152 ;  /* 0x00000098ff98223e */ /* 0x000fe200000010ff */
[----:B------:R-:W-:Y:S01]  /*5c90*/  FADD.FTZ R155, R223, -R154 ;  /* 0x8000009adf9b7221 */ /* 0x000fe20000010000 */
[----:B------:R-:W-:-:S02]  /*5ca0*/  @P2 F2FP.BF16.F32.PACK_AB R83, RZ, R83 ;  /* 0x00000053ff53223e */ /* 0x000fc400000010ff */
[----:B------:R-:W-:Y:S01]  /*5cb0*/  @P2 PRMT R145, R152, 0x7610, R145 ;  /* 0x0000761098912816 */ /* 0x000fe20000000091 */
[----:B------:R-:W-:-:S03]  /*5cc0*/  FMUL.FTZ R153, R188, R155 ;  /* 0x0000009bbc997220 */ /* 0x000fc60000410000 */
[----:B------:R-:W-:Y:S01]  /*5cd0*/  @P2 PRMT R145, R145, 0x5410, R83 ;  /* 0x0000541091912816 */ /* 0x000fe20000000053 */
[----:B------:R-:W-:Y:S01]  /*5ce0*/  FFMA.FTZ R83, R184, R156, R189 ;  /* 0x0000009cb8537223 */ /* 0x000fe200000100bd */
[----:B------:R-:W-:Y:S01]  /*5cf0*/  FSEL R155, R153, RZ, P3 ;  /* 0x000000ff999b7208 */ /* 0x000fe20001800000 */
[-C--:B---3--:R-:W-:Y:S02]  /*5d00*/  @P2 FMUL.FTZ R153, R237, R82.reuse ;  /* 0x00000052ed992220 */ /* 0x088fe40000410000 */
[----:B------:R-:W-:Y:S01]  /*5d10*/  FADD.FTZ R237, R172, -R83 ;  /* 0x80000053aced7221 */ /* 0x000fe20000010000 */
[----:B------:R-:W-:Y:S01]  /*5d20*/  F2FP.BF16.F32.PACK_AB R82, R155, R82 ;  /* 0x000000529b52723e */ /* 0x000fe200000010ff */
[----:B-1----:R-:W-:Y:S01]  /*5d30*/  @P2 FMUL.FTZ R154, R158, R155 ;  /* 0x0000009b9e9a2220 */ /* 0x002fe20000410000 */
[----:B------:R-:W-:Y:S01]  /*5d40*/  FFMA.FTZ R155, R169, R156, R189 ;  /* 0x0000009ca99b7223 */ /* 0x000fe200000100bd */
[----:B------:R-:W0:Y:S01]  /*5d50*/  @P2 LDC R158, c[0x0][0x40c] ;  /* 0x00010300ff9e2b82 */ /* 0x000e220000000800 */
[----:B------:R-:W-:-:S02]  /*5d60*/  @P2 F2FP.BF16.F32.PACK_AB R153, RZ, R153 ;  /* 0x00000099ff99223e */ /* 0x000fc400000010ff */
[----:B------:R-:W-:Y:S01]  /*5d70*/  FADD.FTZ R155, R216, -R155 ;  /* 0x8000009bd89b7221 */ /* 0x000fe20000010000 */
[----:B------:R-:W-:Y:S02]  /*5d80*/  @P2 F2FP.BF16.F32.PACK_AB R154, RZ, R154 ;  /* 0x0000009aff9a223e */ /* 0x000fe400000010ff */
[----:B------:R-:W-:Y:S01]  /*5d90*/  @P2 PRMT R146, R153, 0x7610, R146 ;  /* 0x0000761099922816 */ /* 0x000fe20000000092 */
[----:B------:R-:W-:-:S03]  /*5da0*/  FMUL.FTZ R152, R188, R155 ;  /* 0x0000009bbc987220 */ /* 0x000fc60000410000 */
[----:B------:R-:W-:Y:S02]  /*5db0*/  @P2 PRMT R146, R146, 0x5410, R154 ;  /* 0x0000541092922816 */ /* 0x000fe4000000009a */
[----:B------:R-:W-:Y:S01]  /*5dc0*/  FSEL R155, R152, RZ, P3 ;  /* 0x000000ff989b7208 */ /* 0x000fe20001800000 */
[----:B------:R-:W-:-:S05]  /*5dd0*/  FMUL.FTZ R152, R188, R237 ;  /* 0x000000edbc987220 */ /* 0x000fca0000410000 */
[----:B------:R-:W-:Y:S01]  /*5de0*/  FSEL R152, R152, RZ, P3 ;  /* 0x000000ff98987208 */ /* 0x000fe20001800000 */
        /* <DEDUP_REMOVED lines=9> */
.L_x_173:
        /* <DEDUP_REMOVED lines=9> */
.L_x_174:
        /* <DEDUP_REMOVED lines=9> */
.L_x_175:
        /* <DEDUP_REMOVED lines=9> */
.L_x_176:
        /* <DEDUP_REMOVED lines=9> */
.L_x_177:
        /* <DEDUP_REMOVED lines=9> */
.L_x_178:
        /* <DEDUP_REMOVED lines=9> */
.L_x_179:
        /* <DEDUP_REMOVED lines=9> */
.L_x_180:
        /* <DEDUP_REMOVED lines=9> */
.L_x_172:
        /* <DEDUP_REMOVED lines=15> */
[----:B------:R-:W-:Y:S01]  /*63f0*/  PRMT R80, R109, 0x7632, R80 ;  /* 0x000076326d507816 */ /* 0x000fe20000000050 */
        /* <DEDUP_REMOVED lines=14> */
[----:B------:R-:W-:Y:S01]  /*64e0*/  SHF.L.U32 R81, R109, 0x10, RZ ;  /* 0x000000106d517819 */ /* 0x000fe200000006ff */
[----:B------:R-:W2:Y:S01]  /*64f0*/  @P2 LDC R154, c[0x0][0x40c] ;  /* 0x00010300ff9a2b82 */ /* 0x000ea20000000800 */
[----:B------:R-:W-:Y:S01]  /*6500*/  @P3 FADD.FTZ R152, R177, -R152 ;  /* 0x80000098b1983221 */ /* 0x000fe20000010000 */
[C---:B------:R-:W-:Y:S01]  /*6510*/  @P3 FFMA.FTZ R80, R188.reuse, R83, R80 ;  /* 0x00000053bc503223 */ /* 0x040fe20000010050 */
[----:B------:R-:W-:Y:S01]  /*6520*/  @P3 FFMA.FTZ R251, R188, R153, R251 ;  /* 0x00000099bcfb3223 */ /* 0x000fe200000100fb */
[----:B------:R-:W-:Y:S01]  /*6530*/  PRMT R83, R108, 0x7632, R83 ;  /* 0x000076326c537816 */ /* 0x000fe20000000053 */
[----:B------:R-:W-:Y:S01]  /*6540*/  @P3 FFMA.FTZ R81, R188, R152, R81 ;  /* 0x00000098bc513223 */ /* 0x000fe20000010051 */
[-CC-:B------:R-:W-:Y:S01]  /*6550*/  @P3 FFMA.FTZ R153, R245, R156.reuse, R189.reuse ;  /* 0x0000009cf5993223 */ /* 0x180fe200000100bd */
[----:B------:R-:W-:Y:S01]  /*6560*/  @P3 FFMA.FTZ R152, R186, R156, R189 ;  /* 0x0000009cba983223 */ /* 0x000fe200000100bd */
[----:B------:R-:W3:Y:S01]  /*6570*/  @P2 LDC R244, c[0x0][0x40c] ;  /* 0x00010300fff42b82 */ /* 0x000ee20000000800 */
[----:B------:R-:W-:Y:S01]  /*6580*/  SHF.L.U32 R155, R111, 0x10, RZ ;  /* 0x000000106f9b7819 */ /* 0x000fe200000006ff */
[----:B------:R-:W-:Y:S01]  /*6590*/  @P3 FADD.FTZ R153, R222, -R153 ;  /* 0x80000099de993221 */ /* 0x000fe20000010000 */
[----:B------:R-:W-:Y:S01]  /*65a0*/  SHF.L.U32 R83, R83, 0x10, RZ ;  /* 0x0000001053537819 */ /* 0x000fe200000006ff */
[----:B------:R-:W-:Y:S01]  /*65b0*/  @P3 FADD.FTZ R152, R181, -R152 ;  /* 0x80000098b5983221 */ /* 0x000fe20000010000 */
[----:B0-----:R-:W-:Y:S01]  /*65c0*/  @P2 FMUL.FTZ R242, R251, R242 ;  /* 0x000000f2fbf22220 */ /* 0x001fe20000410000 */
[C---:B------:R-:W-:Y:S01]  /*65d0*/  @P3 FFMA.FTZ R155, R188.reuse, R153, R155 ;  /* 0x00000099bc9b3223 */ /* 0x040fe2000001009b */
[----:B------:R-:W-:Y:S01]  /*65e0*/  PRMT R153, R111, 0x7632, R153 ;  /* 0x000076326f997816 */ /* 0x000fe20000000099 */
[----:B------:R-:W0:Y:S01]  /*65f0*/  @P2 LDC R237, c[0x0][0x40c] ;  /* 0x00010300ffed2b82 */ /* 0x000e220000000800 */
[----:B------:R-:W-:Y:S01]  /*6600*/  @P3 FFMA.FTZ R83, R188, R152, R83 ;  /* 0x00000098bc533223 */ /* 0x000fe20000010053 */
[----:B------:R-:W-:Y:S01]  /*6610*/  @P3 FFMA.FTZ R152, R194, R156, R189 ;  /* 0x0000009cc2983223 */ /* 0x000fe200000100bd */
[----:B------:R-:W-:-:S02]  /*6620*/  SHF.L.U32 R153, R153, 0x10, RZ ;  /* 0x0000001099997819 */ /* 0x000fc400000006ff */
[----:B------:R-:W-:Y:S01]  /*6630*/  @P2 F2FP.BF16.F32.PACK_AB R242, RZ, R242 ;  /* 0x000000f2fff2223e */ /* 0x000fe200000010ff */
[----:B------:R-:W-:Y:S02]  /*6640*/  @P3 FADD.FTZ R152, R182, -R152 ;  /* 0x80000098b6983221 */ /* 0x000fe40000010000 */
[----:B------:R-:W4:Y:S01]  /*6650*/  @P2 LDC R240, c[0x0][0x40c] ;  /* 0x00010300fff02b82 */ /* 0x000f220000000800 */
[----:B--2---:R-:W-:Y:S01]  /*6660*/  @P2 FMUL.FTZ R154, R82, R154 ;  /* 0x0000009a529a2220 */ /* 0x004fe20000410000 */
[----:B------:R-:W-:Y:S01]  /*6670*/  @P3 FFMA.FTZ R153, R188, R152, R153 ;  /* 0x00000098bc993223 */ /* 0x000fe20000010099 */
[----:B-1----:R-:W-:Y:S01]  /*6680*/  @P2 FMUL.FTZ R152, R81, R158 ;  /* 0x0000009e51982220 */ /* 0x002fe20000410000 */
[----:B------:R-:W-:Y:S02]  /*6690*/  @P2 PRMT R144, R242, 0x7610, R144 ;  /* 0x00007610f2902816 */ /* 0x000fe40000000090 */
[----:B------:R-:W-:Y:S02]  /*66a0*/  F2FP.BF16.F32.PACK_AB R81, R80, R81 ;  /* 0x000000515051723e */ /* 0x000fe400000010ff */
[----:B------:R-:W1:Y:S01]  /*66b0*/  @P2 LDC R236, c[0x0][0x40c] ;  /* 0x00010300ffec2b82 */ /* 0x000e620000000800 */
[----:B---3--:R-:W-:Y:S01]  /*66c0*/  @P2 FMUL.FTZ R244, R238, R244 ;  /* 0x000000f4eef42220 */ /* 0x008fe20000410000 */
[----:B------:R-:W-:-:S02]  /*66d0*/  @P2 F2FP.BF16.F32.PACK_AB R152, RZ, R152 ;  /* 0x00000098ff98223e */ /* 0x000fc400000010ff */
[----:B------:R-:W-:Y:S02]  /*66e0*/  F2FP.BF16.F32.PACK_AB R82, R238, R82 ;  /* 0x00000052ee52723e */ /* 0x000fe400000010ff */
[----:B------:R-:W-:Y:S01]  /*66f0*/  @P2 PRMT R145, R152, 0x7610, R145 ;  /* 0x0000761098912816 */ /* 0x000fe20000000091 */
[----:B0-----:R-:W-:Y:S01]  /*6700*/  @P2 FMUL.FTZ R158, R80, R237 ;  /* 0x000000ed509e2220 */ /* 0x001fe20000410000 */
[----:B------:R-:W-:Y:S02]  /*6710*/  @P2 F2FP.BF16.F32.PACK_AB R237, RZ, R154 ;  /* 0x0000009affed223e */ /* 0x000fe400000010ff */
[----:B------:R-:W-:Y:S02]  /*6720*/  @P2 F2FP.BF16.F32.PACK_AB R154, RZ, R244 ;  /* 0x000000f4ff9a223e */ /* 0x000fe400000010ff */
[----:B------:R-:W-:Y:S02]  /*6730*/  @P2 F2FP.BF16.F32.PACK_AB R158, RZ, R158 ;  /* 0x0000009eff9e223e */ /* 0x000fe400000010ff */
[----:B------:R-:W-:Y:S01]  /*6740*/  @P2 PRMT R146, R237, 0x7610, R146 ;  /* 0x00007610ed922816 */ /* 0x000fe20000000092 */
[C---:B----4-:R-:W-:Y:S01]  /*6750*/  @P2 FMUL.FTZ R240, R83.reuse, R240 ;  /* 0x000000f053f02220 */ /* 0x050fe20000410000 */
[----:B------:R-:W-:-:S02]  /*6760*/  F2FP.BF16.F32.PACK_AB R80, R83, R251 ;  /* 0x000000fb5350723e */ /* 0x000fc400000010ff */
[----:B------:R-:W-:Y:S02]  /*6770*/  @P2 PRMT R146, R146, 0x5410, R154 ;  /* 0x0000541092922816 */ /* 0x000fe4000000009a */
[----:B------:R-:W-:Y:S02]  /*6780*/  @P2 F2FP.BF16.F32.PACK_AB R240, RZ, R240 ;  /* 0x000000f0fff0223e */ /* 0x000fe400000010ff */
[----:B------:R-:W-:Y:S01]  /*6790*/  @P2 PRMT R145, R145, 0x5410, R158 ;  /* 0x0000541091912816 */ /* 0x000fe2000000009e */
[----:B-1----:R-:W-:Y:S01]  /*67a0*/  @P2 FMUL.FTZ R236, R155, R236 ;  /* 0x000000ec9bec2220 */ /* 0x002fe20000410000 */
[----:B------:R-:W-:Y:S02]  /*67b0*/  @P2 PRMT R144, R144, 0x5410, R240 ;  /* 0x0000541090902816 */ /* 0x000fe400000000f0 */
[----:B------:R-:W-:Y:S02]  /*67c0*/  F2FP.BF16.F32.PACK_AB R83, R153, R155 ;  /* 0x0000009b9953723e */ /* 0x000fe400000010ff */
[----:B------:R-:W-:-:S04]  /*67d0*/  @P2 F2FP.BF16.F32.PACK_AB R236, RZ, R236 ;  /* 0x000000ecffec223e */ /* 0x000fc800000010ff */
[----:B------:R-:W-:Y:S01]  /*67e0*/  @P2 PRMT R147, R236, 0x7610, R147 ;  /* 0x00007610ec932816 */ /* 0x000fe20000000093 */
[----:B------:R-:W-:Y:S06]  /*67f0*/  @!P2 BRA `(.L_x_183) ;  /* 0x0000000c0064a947 */ /* 0x000fec0003800000 */
[----:B------:R-:W-:-:S05]  /*6800*/  FMUL.FTZ R153, R153, UR16 ;  /* 0x0000001099997c20 */ /* 0x000fca0008410000 */
[----:B------:R-:W-:-:S04]  /*6810*/  F2FP.BF16.F32.PACK_AB R153, RZ, R153 ;  /* 0x00000099ff99723e */ /* 0x000fc800000010ff */
[----:B------:R-:W-:Y:S01]  /*6820*/  PRMT R147, R147, 0x5410, R153 ;  /* 0x0000541093937816 */ /* 0x000fe20000000099 */
[----:B------:R-:W-:Y:S06]  /*6830*/  BRA `(.L_x_183) ;  /* 0x0000000c00547947 */ /* 0x000fec0003800000 */
.L_x_182:
[----:B------:R-:W-:Y:S01]  /*6840*/  ISETP.GT.AND P3, PT, R23, RZ, PT ;  /* 0x000000ff1700720c */ /* 0x000fe20003f64270 */
[----:B------:R-:W1:Y:S01]  /*6850*/  @P2 LDC R238, c[0x0][0x40c] ;  /* 0x00010300ffee2b82 */ /* 0x000e620000000800 */
[C---:B0-----:R-:W-:Y:S02]  /*6860*/  SHF.L.U32 R154, R108.reuse, 0x10, RZ ;  /* 0x000000106c9a7819 */ /* 0x041fe400000006ff */
[----:B------:R-:W-:Y:S02]  /*6870*/  PRMT R152, R108, 0x7632, R152 ;  /* 0x000076326c987816 */ /* 0x000fe40000000098 */
[----:B------:R-:W-:Y:S02]  /*6880*/  PRMT R237, R109, 0x7632, R237 ;  /* 0x000076326ded7816 */ /* 0x000fe400000000ed */
        /* <DEDUP_REMOVED lines=10> */
[-CC-:B------:R-:W-:Y:S01]  /*6930*/  @P3 FFMA.FTZ R158, R225, R156.reuse, R189.reuse ;  /* 0x0000009ce19e3223 */ /* 0x180fe200000100bd */
[----:B------:R-:W-:Y:S01]  /*6940*/  @P3 FADD.FTZ R236, R179, -R236 ;  /* 0x800000ecb3ec3221 */ /* 0x000fe20000010000 */
[C---:B------:R-:W-:Y:S01]  /*6950*/  @P3 FFMA.FTZ R152, R188.reuse, R155, R152 ;  /* 0x0000009bbc983223 */ /* 0x040fe20000010098 */
[C---:B------:R-:W-:Y:S01]  /*6960*/  @P3 FFMA.FTZ R154, R188.reuse, R153, R154 ;  /* 0x00000099bc9a3223 */ /* 0x040fe2000001009a */
[----:B------:R-:W-:Y:S01]  /*6970*/  @P3 FADD.FTZ R153, R177, -R158 ;  /* 0x8000009eb1993221 */ /* 0x000fe20000010000 */
[----:B------:R-:W-:Y:S01]  /*6980*/  @P3 FFMA.FTZ R155, R221, R156, R189 ;  /* 0x0000009cdd9b3223 */ /* 0x000fe200000100bd */
[----:B------:R-:W2:Y:S01]  /*6990*/  @P2 LDC R158, c[0x0][0x40c] ;  /* 0x00010300ff9e2b82 */ /* 0x000ea20000000800 */
[C---:B------:R-:W-:Y:S01]  /*69a0*/  @P3 FFMA.FTZ R237, R188.reuse, R236, R237 ;  /* 0x000000ecbced3223 */ /* 0x040fe200000100ed */
[----:B------:R-:W-:Y:S01]  /*69b0*/  @P3 FFMA.FTZ R251, R188, R153, R251 ;  /* 0x00000099bcfb3223 */ /* 0x000fe200000100fb */
[----:B------:R-:W-:Y:S01]  /*69c0*/  @P3 FADD.FTZ R236, R220, -R155 ;  /* 0x8000009bdcec3221 */ /* 0x000fe20000010000 */
[----:B------:R-:W-:Y:S01]  /*69d0*/  SHF.L.U32 R155, R110, 0x10, RZ ;  /* 0x000000106e9b7819 */ /* 0x000fe200000006ff */
[----:B-1----:R-:W-:Y:S01]  /*69e0*/  @P2 FMUL.FTZ R238, R154, R238 ;  /* 0x000000ee9aee2220 */ /* 0x002fe20000410000 */
[----:B------:R-:W-:Y:S01]  /*69f0*/  PRMT R153, R110, 0x7632, R153 ;  /* 0x000076326e997816 */ /* 0x000fe20000000099 */
[----:B------:R-:W-:Y:S01]  /*6a00*/  @P3 FADD.FTZ R240, R180, -R240 ;  /* 0x800000f0b4f03221 */ /* 0x000fe20000010000 */
[----:B------:R-:W1:Y:S01]  /*6a10*/  @P2 LDC R154, c[0x0][0x40c] ;  /* 0x00010300ff9a2b82 */ /* 0x000e620000000800 */
[----:B------:R-:W-:Y:S01]  /*6a20*/  @P3 FFMA.FTZ R155, R188, R236, R155 ;  /* 0x000000ecbc9b3223 */ /* 0x000fe2000001009b */
[----:B------:R-:W-:Y:S01]  /*6a30*/  SHF.L.U32 R153, R153, 0x10, RZ ;  /* 0x0000001099997819 */ /* 0x000fe200000006ff */
[----:B0-----:R-:W-:-:S04]  /*6a40*/  @P2 FMUL.FTZ R251, R251, R244 ;  /* 0x000000f4fbfb2220 */ /* 0x001fc80000410000 */
[----:B------:R-:W-:Y:S01]  /*6a50*/  @P3 FFMA.FTZ R153, R188, R240, R153 ;  /* 0x000000f0bc993223 */ /* 0x000fe20000010099 */
[----:B------:R-:W0:Y:S01]  /*6a60*/  @P2 LDC R236, c[0x0][0x40c] ;  /* 0x00010300ffec2b82 */ /* 0x000e220000000800 */
        /* <DEDUP_REMOVED lines=11> */
[----:B-1----:R-:W-:-:S03]  /*6b20*/  @P2 FMUL.FTZ R154, R153, R154 ;  /* 0x0000009a999a2220 */ /* 0x002fc60000410000 */
[----:B------:R-:W-:Y:S01]  /*6b30*/  @P2 PRMT R144, R144, 0x5410, R242 ;  /* 0x0000541090902816 */ /* 0x000fe200000000f2 */
[----:B------:R-:W1:Y:S01]  /*6b40*/  @P2 LDC R152, c[0x0][0x40c] ;  /* 0x00010300ff982b82 */ /* 0x000e620000000800 */
[----:B------:R-:W-:Y:S01]  /*6b50*/  @P2 F2FP.BF16.F32.PACK_AB R154, RZ, R154 ;  /* 0x0000009aff9a223e */ /* 0x000fe200000010ff */
[----:B0-----:R-:W-:-:S05]  /*6b60*/  @P2 FMUL.FTZ R236, R237, R236 ;  /* 0x000000ecedec2220 */ /* 0x001fca0000410000 */
[----:B------:R-:W-:-:S04]  /*6b70*/  @P2 F2FP.BF16.F32.PACK_AB R236, RZ, R236 ;  /* 0x000000ecffec223e */ /* 0x000fc800000010ff */
[----:B------:R-:W-:Y:S01]  /*6b80*/  @P2 PRMT R145, R145, 0x5410, R236 ;  /* 0x0000541091912816 */ /* 0x000fe200000000ec */
[----:B--2---:R-:W-:-:S05]  /*6b90*/  @P2 FMUL.FTZ R158, R155, R158 ;  /* 0x0000009e9b9e2220 */ /* 0x004fca0000410000 */
[----:B------:R-:W-:Y:S01]  /*6ba0*/  @P2 F2FP.BF16.F32.PACK_AB R158, RZ, R158 ;  /* 0x0000009eff9e223e */ /* 0x000fe200000010ff */
[----:B-1----:R-:W-:-:S03]  /*6bb0*/  @P2 FMUL.FTZ R152, R238, R152 ;  /* 0x00000098ee982220 */ /* 0x002fc60000410000 */
        /* <DEDUP_REMOVED lines=14> */
.L_x_181:
[----:B------:R-:W-:Y:S05]  /*6ca0*/  @!P1 BRA `(.L_x_184) ;  /* 0x0000000400189947 */ /* 0x000fea0003800000 */
[----:B0-----:R-:W0:Y:S01]  /*6cb0*/  @P2 LDC R83, c[0x0][0x40c] ;  /* 0x00010300ff532b82 */ /* 0x001e220000000800 */
        /* <DEDUP_REMOVED lines=23> */
[----:B------:R-:W-:Y:S02]  /*6e30*/  @P2 PRMT R144, R82, 0x7610, R144 ;  /* 0x0000761052902816 */ /* 0x000fe40000000090 */
[----:B------:R-:W-:Y:S02]  /*6e40*/  FMUL.FTZ R83, R188, R83 ;  /* 0x00000053bc537220 */ /* 0x000fe40000410000 */
[----:B------:R-:W-:Y:S02]  /*6e50*/  FSEL R81, R81, RZ, P3 ;  /* 0x000000ff51517208 */ /* 0x000fe40001800000 */
[----:B------:R-:W-:Y:S01]  /*6e60*/  @P2 PRMT R144, R144, 0x5410, R153 ;  /* 0x0000541090902816 */ /* 0x000fe20000000099 */
[----:B------:R-:W-:Y:S01]  /*6e70*/  FFMA.FTZ R153, R221, R156, R189 ;  /* 0x0000009cdd997223 */ /* 0x000fe200000100bd */
[----:B------:R-:W-:Y:S01]  /*6e80*/  FSEL R154, R83, RZ, P3 ;  /* 0x000000ff539a7208 */ /* 0x000fe20001800000 */
[----:B--2---:R-:W-:-:S02]  /*6e90*/  @P2 FMUL.FTZ R152, R158, R81 ;  /* 0x000000519e982220 */ /* 0x004fc40000410000 */
[----:B------:R-:W-:Y:S01]  /*6ea0*/  FADD.FTZ R153, R220, -R153 ;  /* 0x80000099dc997221 */ /* 0x000fe20000010000 */
[----:B------:R-:W-:Y:S01]  /*6eb0*/  F2FP.BF16.F32.PACK_AB R81, R154, R81 ;  /* 0x000000519a51723e */ /* 0x000fe200000010ff */
[----:B0-----:R-:W-:Y:S01]  /*6ec0*/  @P2 FMUL.FTZ R83, R155, R154 ;  /* 0x0000009a9b532220 */ /* 0x001fe20000410000 */
[----:B------:R-:W-:Y:S01]  /*6ed0*/  FFMA.FTZ R155, R192, R156, R189 ;  /* 0x0000009cc09b7223 */ /* 0x000fe200000100bd */
[----:B------:R-:W0:Y:S01]  /*6ee0*/  @P2 LDC R154, c[0x0][0x40c] ;  /* 0x00010300ff9a2b82 */ /* 0x000e220000000800 */
[----:B------:R-:W-:Y:S01]  /*6ef0*/  FMUL.FTZ R82, R188, R153 ;  /* 0x00000099bc527220 */ /* 0x000fe20000410000 */
[----:B------:R-:W-:Y:S01]  /*6f00*/  @P2 F2FP.BF16.F32.PACK_AB R152, RZ, R152 ;  /* 0x00000098ff98223e */ /* 0x000fe200000010ff */
[----:B------:R-:W-:Y:S01]  /*6f10*/  FADD.FTZ R155, R180, -R155 ;  /* 0x8000009bb49b7221 */ /* 0x000fe20000010000 */
[----:B------:R-:W-:Y:S02]  /*6f20*/  @P2 F2FP.BF16.F32.PACK_AB R83, RZ, R83 ;  /* 0x00000053ff53223e */ /* 0x000fe400000010ff */
[----:B------:R-:W-:Y:S01]  /*6f30*/  FSEL R82, R82, RZ, P3 ;  /* 0x000000ff52527208 */ /* 0x000fe20001800000 */
[----:B------:R-:W-:Y:S01]  /*6f40*/  FMUL.FTZ R153, R188, R155 ;  /* 0x0000009bbc997220 */ /* 0x000fe20000410000 */
[----:B------:R-:W2:Y:S01]  /*6f50*/  @P2 LDC R158, c[0x0][0x40c] ;  /* 0x00010300ff9e2b82 */ /* 0x000ea20000000800 */
[----:B------:R-:W-:-:S03]  /*6f60*/  @P2 PRMT R145, R152, 0x7610, R145 ;  /* 0x0000761098912816 */ /* 0x000fc60000000091 */
[----:B------:R-:W-:Y:S01]  /*6f70*/  FSEL R155, R153, RZ, P3 ;  /* 0x000000ff999b7208 */ /* 0x000fe20001800000 */
[----:B-1----:R-:W-:Y:S01]  /*6f80*/  @P2 FMUL.FTZ R153, R237, R82 ;  /* 0x00000052ed992220 */ /* 0x002fe20000410000 */
[----:B------:R-:W-:Y:S01]  /*6f90*/  @P2 PRMT R145, R145, 0x5410, R83 ;  /* 0x0000541091912816 */ /* 0x000fe20000000053 */
[----:B------:R-:W-:Y:S01]  /*6fa0*/  FFMA.FTZ R83, R194, R156, R189 ;  /* 0x0000009cc2537223 */ /* 0x000fe200000100bd */
[----:B------:R-:W-:Y:S02]  /*6fb0*/  F2FP.BF16.F32.PACK_AB R82, R155, R82 ;  /* 0x000000529b52723e */ /* 0x000fe400000010ff */
[----:B------:R-:W-:Y:S01]  /*6fc0*/  @P2 F2FP.BF16.F32.PACK_AB R153, RZ, R153 ;  /* 0x00000099ff99223e */ /* 0x000fe200000010ff */
[----:B------:R-:W-:-:S03]  /*6fd0*/  FADD.FTZ R237, R182, -R83 ;  /* 0x80000053b6ed7221 */ /* 0x000fc60000010000 */
[----:B------:R-:W-:Y:S01]  /*6fe0*/  @P2 PRMT R146, R153, 0x7610, R146 ;  /* 0x0000761099922816 */ /* 0x000fe20000000092 */
[----:B0-----:R-:W-:Y:S01]  /*6ff0*/  @P2 FMUL.FTZ R154, R154, R155 ;  /* 0x0000009b9a9a2220 */ /* 0x001fe20000410000 */
[----:B------:R-:W-:-:S04]  /*7000*/  FFMA.FTZ R155, R245, R156, R189 ;  /* 0x0000009cf59b7223 */ /* 0x000fc800000100bd */
[----:B------:R-:W-:Y:S01]  /*7010*/  FADD.FTZ R155, R222, -R155 ;  /* 0x8000009bde9b7221 */ /* 0x000fe20000010000 */
[----:B------:R-:W-:-:S03]  /*7020*/  @P2 F2FP.BF16.F32.PACK_AB R154, RZ, R154 ;  /* 0x0000009aff9a223e */ /* 0x000fc600000010ff */
[----:B------:R-:W-:Y:S01]  /*7030*/  FMUL.FTZ R152, R188, R155 ;  /* 0x0000009bbc987220 */ /* 0x000fe20000410000 */
[----:B------:R-:W-:-:S04]  /*7040*/  @P2 PRMT R146, R146, 0x5410, R154 ;  /* 0x0000541092922816 */ /* 0x000fc8000000009a */
[----:B------:R-:W-:Y:S01]  /*7050*/  FSEL R155, R152, RZ, P3 ;  /* 0x000000ff989b7208 */ /* 0x000fe20001800000 */
[----:B------:R-:W-:-:S04]  /*7060*/  FMUL.FTZ R152, R188, R237 ;  /* 0x000000edbc987220 */ /* 0x000fc80000410000 */
[----:B--2---:R-:W-:Y:S01]  /*7070*/  @P2 FMUL.FTZ R83, R158, R155 ;  /* 0x0000009b9e532220 */ /* 0x004fe20000410000 */
[----:B------:R-:W-:-:S04]  /*7080*/  FSEL R152, R152, RZ, P3 ;  /* 0x000000ff98987208 */ /* 0x000fc80001800000 */
        /* <DEDUP_REMOVED lines=8> */
.L_x_184:
        /* <DEDUP_REMOVED lines=9> */
.L_x_185:
        /* <DEDUP_REMOVED lines=9> */
.L_x_186:
        /* <DEDUP_REMOVED lines=9> */
.L_x_187:
        /* <DEDUP_REMOVED lines=9> */
.L_x_188:
        /* <DEDUP_REMOVED lines=9> */
.L_x_189:
        /* <DEDUP_REMOVED lines=9> */
.L_x_190:
        /* <DEDUP_REMOVED lines=9> */
.L_x_191:
        /* <DEDUP_REMOVED lines=9> */
.L_x_183:
        /* <DEDUP_REMOVED lines=16> */
[----:B------:R-:W0:Y:S03]  /*7690*/  @P2 LDC R238, c[0x0][0x40c] ;  /* 0x00010300ffee2b82 */ /* 0x000e260000000800 */
        /* <DEDUP_REMOVED lines=8> */
[----:B------:R-:W-:Y:S01]  /*7720*/  @P0 FFMA.FTZ R154, R200, R156, R189 ;  /* 0x0000009cc89a0223 */ /* 0x000fe200000100bd */
[----:B------:R-:W-:Y:S01]  /*7730*/  @P0 FFMA.FTZ R23, R188, R152, R23 ;  /* 0x00000098bc170223 */ /* 0x000fe20000010017 */
[----:B------:R-:W-:Y:S01]  /*7740*/  @P0 FADD.FTZ R152, R202, -R153 ;  /* 0x80000099ca980221 */ /* 0x000fe20000010000 */
[----:B------:R-:W-:Y:S01]  /*7750*/  @P0 FFMA.FTZ R83, R188, R82, R83 ;  /* 0x00000052bc530223 */ /* 0x000fe20000010053 */
[----:B------:R-:W-:Y:S01]  /*7760*/  PRMT R153, R115, 0x7632, R153 ;  /* 0x0000763273997816 */ /* 0x000fe20000000099 */
[----:B------:R-:W-:Y:S01]  /*7770*/  @P0 FADD.FTZ R82, R226, -R251 ;  /* 0x800000fbe2520221 */ /* 0x000fe20000010000 */
[----:B------:R-:W-:Y:S01]  /*7780*/  SHF.L.U32 R251, R114, 0x10, RZ ;  /* 0x0000001072fb7819 */ /* 0x000fe200000006ff */
[----:B------:R-:W-:Y:S01]  /*7790*/  @P0 FADD.FTZ R80, R235, -R80 ;  /* 0x80000050eb500221 */ /* 0x000fe20000010000 */
[----:B------:R-:W-:Y:S01]  /*77a0*/  PRMT R81, R113, 0x7632, R81 ;  /* 0x0000763271517816 */ /* 0x000fe20000000051 */
[----:B------:R-:W-:Y:S01]  /*77b0*/  @P0 FADD.FTZ R154, R233, -R154 ;  /* 0x8000009ae99a0221 */ /* 0x000fe20000010000 */
[----:B------:R-:W-:Y:S01]  /*77c0*/  SHF.L.U32 R153, R153, 0x10, RZ ;  /* 0x0000001099997819 */ /* 0x000fe200000006ff */
[C---:B------:R-:W-:Y:S01]  /*77d0*/  @P0 FFMA.FTZ R251, R188.reuse, R82, R251 ;  /* 0x00000052bcfb0223 */ /* 0x040fe200000100fb */
[----:B------:R-:W-:Y:S01]  /*77e0*/  SHF.L.U32 R81, R81, 0x10, RZ ;  /* 0x0000001051517819 */ /* 0x000fe200000006ff */
[----:B------:R-:W2:Y:S01]  /*77f0*/  @P2 LDC R82, c[0x0][0x40c] ;  /* 0x00010300ff522b82 */ /* 0x000ea20000000800 */
[C---:B------:R-:W-:Y:S01]  /*7800*/  @P0 FFMA.FTZ R237, R188.reuse, R152, R237 ;  /* 0x00000098bced0223 */ /* 0x040fe200000100ed */
[C---:B------:R-:W-:Y:S01]  /*7810*/  @P0 FFMA.FTZ R153, R188.reuse, R80, R153 ;  /* 0x00000050bc990223 */ /* 0x040fe20000010099 */
[----:B------:R-:W-:Y:S01]  /*7820*/  @P0 FFMA.FTZ R155, R247, R156, R189 ;  /* 0x0000009cf79b0223 */ /* 0x000fe200000100bd */
[----:B------:R-:W-:Y:S01]  /*7830*/  @P0 FFMA.FTZ R81, R188, R154, R81 ;  /* 0x0000009abc510223 */ /* 0x000fe20000010051 */
[----:B------:R-:W-:Y:S01]  /*7840*/  @P0 FFMA.FTZ R156, R231, R156, R189 ;  /* 0x0000009ce79c0223 */ /* 0x000fe200000100bd */
[----:B------:R-:W-:Y:S01]  /*7850*/  SHF.L.U32 R189, R113, 0x10, RZ ;  /* 0x0000001071bd7819 */ /* 0x000fe200000006ff */
[----:B------:R-:W-:Y:S01]  /*7860*/  @P0 FADD.FTZ R155, R224, -R155 ;  /* 0x8000009be09b0221 */ /* 0x000fe20000010000 */
[----:B------:R-:W3:Y:S01]  /*7870*/  @P2 LDC R152, c[0x0][0x40c] ;  /* 0x00010300ff982b82 */ /* 0x000ee20000000800 */
[----:B------:R-:W-:-:S02]  /*7880*/  @P0 FADD.FTZ R156, R185, -R156 ;  /* 0x8000009cb99c0221 */ /* 0x000fc40000010000 */
[----:B------:R-:W-:Y:S01]  /*7890*/  @P0 FFMA.FTZ R189, R188, R155, R189 ;  /* 0x0000009bbcbd0223 */ /* 0x000fe200000100bd */
[----:B------:R-:W-:-:S03]  /*78a0*/  SHF.L.U32 R155, R115, 0x10, RZ ;  /* 0x00000010739b7819 */ /* 0x000fc600000006ff */
[----:B-1----:R-:W-:Y:S01]  /*78b0*/  @P2 FMUL.FTZ R158, R189, R158 ;  /* 0x0000009ebd9e2220 */ /* 0x002fe20000410000 */
[----:B------:R-:W1:Y:S01]  /*78c0*/  @P2 LDC R80, c[0x0][0x40c] ;  /* 0x00010300ff502b82 */ /* 0x000e620000000800 */
[----:B------:R-:W-:-:S03]  /*78d0*/  @P0 FFMA.FTZ R155, R188, R156, R155 ;  /* 0x0000009cbc9b0223 */ /* 0x000fc6000001009b */
[----:B------:R-:W-:-:S04]  /*78e0*/  @P2 F2FP.BF16.F32.PACK_AB R158, RZ, R158 ;  /* 0x0000009eff9e223e */ /* 0x000fc800000010ff */
[----:B------:R-:W4:Y:S01]  /*78f0*/  @P2 LDC R236, c[0x0][0x40c] ;  /* 0x00010300ffec2b82 */ /* 0x000f220000000800 */
[C---:B--2---:R-:W-:Y:S01]  /*7900*/  @P2 FMUL.FTZ R188, R81.reuse, R82 ;  /* 0x0000005251bc2220 */ /* 0x044fe20000410000 */
[----:B------:R-:W-:Y:S02]  /*7910*/  F2FP.BF16.F32.PACK_AB R81, R81, R189 ;  /* 0x000000bd5151723e */ /* 0x000fe400000010ff */
[----:B------:R-:W-:Y:S02]  /*7920*/  @P2 PRMT R145, R158, 0x7610, R145 ;  /* 0x000076109e912816 */ /* 0x000fe40000000091 */
[----:B------:R-:W-:Y:S02]  /*7930*/  @P2 F2FP.BF16.F32.PACK_AB R188, RZ, R188 ;  /* 0x000000bcffbc223e */ /* 0x000fe400000010ff */
[----:B------:R-:W2:Y:S01]  /*7940*/  @P2 LDC R154, c[0x0][0x40c] ;  /* 0x00010300ff9a2b82 */ /* 0x000ea20000000800 */
[----:B---3--:R-:W-:Y:S01]  /*7950*/  @P2 FMUL.FTZ R156, R251, R152 ;  /* 0x00000098fb9c2220 */ /* 0x008fe20000410000 */
[C---:B0-----:R-:W-:Y:S01]  /*7960*/  @P2 FMUL.FTZ R152, R237.reuse, R238 ;  /* 0x000000eeed982220 */ /* 0x041fe20000410000 */
[----:B------:R-:W-:-:S02]  /*7970*/  F2FP.BF16.F32.PACK_AB R82, R237, R251 ;  /* 0x000000fbed52723e */ /* 0x000fc400000010ff */
[----:B------:R-:W-:Y:S02]  /*7980*/  @P2 PRMT R145, R145, 0x5410, R188 ;  /* 0x0000541091912816 */ /* 0x000fe400000000bc */
[----:B------:R-:W-:Y:S01]  /*7990*/  @P2 F2FP.BF16.F32.PACK_AB R156, RZ, R156 ;  /* 0x0000009cff9c223e */ /* 0x000fe200000010ff */
[----:B-1----:R-:W-:Y:S01]  /*79a0*/  @P2 FMUL.FTZ R189, R83, R80 ;  /* 0x0000005053bd2220 */ /* 0x002fe20000410000 */
[----:B------:R-:W-:Y:S02]  /*79b0*/  @P2 F2FP.BF16.F32.PACK_AB R152, RZ, R152 ;  /* 0x00000098ff98223e */ /* 0x000fe400000010ff */
[----:B------:R-:W-:Y:S02]  /*79c0*/  @P2 PRMT R146, R156, 0x7610, R146 ;  /* 0x000076109c922816 */ /* 0x000fe40000000092 */
[----:B------:R-:W-:Y:S02]  /*79d0*/  @P2 F2FP.BF16.F32.PACK_AB R189, RZ, R189 ;  /* 0x000000bdffbd223e */ /* 0x000fe400000010ff */
[C---:B------:R-:W-:Y:S01]  /*79e0*/  F2FP.BF16.F32.PACK_AB R80, R23.reuse, R83 ;  /* 0x000000531750723e */ /* 0x040fe200000010ff */
[----:B----4-:R-:W-:Y:S01]  /*79f0*/  @P2 FMUL.FTZ R236, R23, R236 ;  /* 0x000000ec17ec2220 */ /* 0x010fe20000410000 */
[----:B------:R-:W-:-:S02]  /*7a00*/  @P2 PRMT R144, R189, 0x7610, R144 ;  /* 0x00007610bd902816 */ /* 0x000fc40000000090 */
[----:B------:R-:W-:Y:S02]  /*7a10*/  @P2 PRMT R146, R146, 0x5410, R152 ;  /* 0x0000541092922816 */ /* 0x000fe40000000098 */
[----:B------:R-:W-:Y:S02]  /*7a20*/  @P2 F2FP.BF16.F32.PACK_AB R236, RZ, R236 ;  /* 0x000000ecffec223e */ /* 0x000fe400000010ff */
[----:B------:R-:W-:Y:S01]  /*7a30*/  F2FP.BF16.F32.PACK_AB R83, R153, R155 ;  /* 0x0000009b9953723e */ /* 0x000fe200000010ff */
[----:B--2---:R-:W-:Y:S01]  /*7a40*/  @P2 FMUL.FTZ R154, R155, R154 ;  /* 0x0000009a9b9a2220 */ /* 0x004fe20000410000 */
[----:B------:R-:W-:-:S04]  /*7a50*/  @P2 PRMT R144, R144, 0x5410, R236 ;  /* 0x0000541090902816 */ /* 0x000fc800000000ec */
[----:B------:R-:W-:-:S04]  /*7a60*/  @P2 F2FP.BF16.F32.PACK_AB R154, RZ, R154 ;  /* 0x0000009aff9a223e */ /* 0x000fc800000010ff */
[----:B------:R-:W-:Y:S01]  /*7a70*/  @P2 PRMT R147, R154, 0x7610, R147 ;  /* 0x000076109a932816 */ /* 0x000fe20000000093 */
[----:B------:R-:W-:Y:S06]  /*7a80*/  @!P2 BRA `(.L_x_194) ;  /* 0x0000000c0064a947 */ /* 0x000fec0003800000 */
[----:B------:R-:W-:-:S05]  /*7a90*/  FMUL.FTZ R153, R153, UR16 ;  /* 0x0000001099997c20 */ /* 0x000fca0008410000 */
[----:B------:R-:W-:-:S04]  /*7aa0*/  F2FP.BF16.F32.PACK_AB R153, RZ, R153 ;  /* 0x00000099ff99723e */ /* 0x000fc800000010ff */
[----:B------:R-:W-:Y:S01]  /*7ab0*/  PRMT R147, R147, 0x5410, R153 ;  /* 0x0000541093937816 */ /* 0x000fe20000000099 */
[----:B------:R-:W-:Y:S06]  /*7ac0*/  BRA `(.L_x_194) ;  /* 0x0000000c00547947 */ /* 0x000fec0003800000 */
.L_x_193:
[----:B------:R-:W-:Y:S01]  /*7ad0*/  ISETP.GT.AND P0, PT, R23, RZ, PT ;  /* 0x000000ff1700720c */ /* 0x000fe20003f04270 */
[----:B------:R-:W1:Y:S01]  /*7ae0*/  @P2 LDC R236, c[0x0][0x40c] ;  /* 0x00010300ffec2b82 */ /* 0x000e620000000800 */
[----:B------:R-:W-:Y:S02]  /*7af0*/  PRMT R251, R112, 0x7632, R251 ;  /* 0x0000763270fb7816 */ /* 0x000fe400000000fb */
[----:B------:R-:W-:Y:S02]  /*7b00*/  SHF.L.U32 R237, R113, 0x10, RZ ;  /* 0x0000001071ed7819 */ /* 0x000fe400000006ff */
[----:B------:R-:W-:-:S03]  /*7b10*/  SHF.L.U32 R251, R251, 0x10, RZ ;  /* 0x00000010fbfb7819 */ /* 0x000fc600000006ff */
[----:B------:R-:W2:Y:S04]  /*7b20*/  @P2 LDC R240, c[0x0][0x40c] ;  /* 0x00010300fff02b82 */ /* 0x000ea80000000800 */
[-CC-:B0-----:R-:W-:Y:S01]  /*7b30*/  @P0 FFMA.FTZ R153, R228, R156.reuse, R189.reuse ;  /* 0x0000009ce4990223 */ /* 0x181fe200000100bd */
[-CC-:B------:R-:W-:Y:S01]  /*7b40*/  @P0 FFMA.FTZ R152, R229, R156.reuse, R189.reuse ;  /* 0x0000009ce5980223 */ /* 0x180fe200000100bd */
[-CC-:B------:R-:W-:Y:S01]  /*7b50*/  @P0 FFMA.FTZ R158, R200, R156.reuse, R189.reuse ;  /* 0x0000009cc89e0223 */ /* 0x180fe200000100bd */
[----:B------:R-:W-:Y:S01]  /*7b60*/  @P0 FFMA.FTZ R155, R249, R156, R189 ;  /* 0x0000009cf99b0223 */ /* 0x000fe200000100bd */
[--C-:B------:R-:W-:Y:S01]  /*7b70*/  @P0 FADD.FTZ R154, R198, -R153.reuse ;  /* 0x80000099c69a0221 */ /* 0x100fe20000010000 */
[----:B------:R-:W-:Y:S01]  /*7b80*/  PRMT R153, R113, 0x7632, R153 ;  /* 0x0000763271997816 */ /* 0x000fe20000000099 */
[----:B------:R-:W-:Y:S01]  /*7b90*/  @P0 FADD.FTZ R23, R183, -R152 ;  /* 0x80000098b7170221 */ /* 0x000fe20000010000 */
[----:B------:R-:W-:Y:S01]  /*7ba0*/  @P0 FADD.FTZ R158, R233, -R158 ;  /* 0x8000009ee99e0221 */ /* 0x000fe20000010000 */
[----:B------:R-:W-:Y:S01]  /*7bb0*/  @P0 FFMA.FTZ R251, R188, R154, R251 ;  /* 0x0000009abcfb0223 */ /* 0x000fe200000100fb */
[----:B------:R-:W-:Y:S01]  /*7bc0*/  SHF.L.U32 R153, R153, 0x10, RZ ;  /* 0x0000001099997819 */ /* 0x000fe200000006ff */
[----:B------:R-:W0:Y:S01]  /*7bd0*/  @P2 LDC R154, c[0x0][0x40c] ;  /* 0x00010300ff9a2b82 */ /* 0x000e220000000800 */
[----:B------:R-:W-:Y:S01]  /*7be0*/  SHF.L.U32 R152, R112, 0x10, RZ ;  /* 0x0000001070987819 */ /* 0x000fe200000006ff */
[----:B------:R-:W-:-:S02]  /*7bf0*/  @P0 FFMA.FTZ R238, R230, R156, R189 ;  /* 0x0000009ce6ee0223 */ /* 0x000fc400000100bd */
[----:B------:R-:W-:Y:S01]  /*7c00*/  @P0 FFMA.FTZ R153, R188, R158, R153 ;  /* 0x0000009ebc990223 */ /* 0x000fe20000010099 */
[----:B------:R-:W-:Y:S01]  /*7c10*/  @P0 FADD.FTZ R158, R226, -R155 ;  /* 0x8000009be29e0221 */ /* 0x000fe20000010000 */
[----:B------:R-:W-:Y:S01]  /*7c20*/  @P0 FFMA.FTZ R152, R188, R23, R152 ;  /* 0x00000017bc980223 */ /* 0x000fe20000010098 */
[----:B------:R-:W-:Y:S01]  /*7c30*/  SHF.L.U32 R155, R114, 0x10, RZ ;  /* 0x00000010729b7819 */ /* 0x000fe200000006ff */
[----:B------:R-:W-:Y:S01]  /*7c40*/  @P0 FFMA.FTZ R23, R247, R156, R189 ;  /* 0x0000009cf7170223 */ /* 0x000fe200000100bd */
[----:B------:R-:W3:Y:S01]  /*7c50*/  @P2 LDC R242, c[0x0][0x40c] ;  /* 0x00010300fff22b82 */ /* 0x000ee20000000800 */
[----:B-1----:R-:W-:Y:S01]  /*7c60*/  @P2 FMUL.FTZ R236, R152, R236 ;  /* 0x000000ec98ec2220 */ /* 0x002fe20000410000 */
[----:B------:R-:W-:Y:S01]  /*7c70*/  @P0 FADD.FTZ R238, R202, -R238 ;  /* 0x800000eecaee0221 */ /* 0x000fe20000010000 */
[----:B------:R-:W-:Y:S01]  /*7c80*/  @P0 FADD.FTZ R23, R224, -R23 ;  /* 0x80000017e0170221 */ /* 0x000fe20000010000 */
[C---:B------:R-:W-:Y:S02]  /*7c90*/  @P0 FFMA.FTZ R155, R188.reuse, R158, R155 ;  /* 0x0000009ebc9b0223 */ /* 0x040fe4000001009b */
[----:B------:R-:W-:Y:S01]  /*7ca0*/  @P2 F2FP.BF16.F32.PACK_AB R236, RZ, R236 ;  /* 0x000000ecffec223e */ /* 0x000fe200000010ff */
[----:B------:R-:W-:Y:S01]  /*7cb0*/  @P0 FFMA.FTZ R237, R188, R23, R237 ;  /* 0x00000017bced0223 */ /* 0x000fe200000100ed */
[----:B------:R-:W1:Y:S01]  /*7cc0*/  @P2 LDC R158, c[0x0][0x40c] ;  /* 0x00010300ff9e2b82 */ /* 0x000e620000000800 */
[----:B------:R-:W-:-:S02]  /*7cd0*/  PRMT R23, R114, 0x7632, R23 ;  /* 0x0000763272177816 */ /* 0x000fc40000000017 */
[----:B--2---:R-:W-:Y:S01]  /*7ce0*/  @P2 FMUL.FTZ R237, R237, R240 ;  /* 0x000000f0eded2220 */ /* 0x004fe20000410000 */
[----:B------:R-:W-:Y:S02]  /*7cf0*/  @P2 PRMT R144, R236, 0x7610, R144 ;  /* 0x00007610ec902816 */ /* 0x000fe40000000090 */
[----:B------:R-:W-:Y:S01]  /*7d00*/  SHF.L.U32 R23, R23, 0x10, RZ ;  /* 0x0000001017177819 */ /* 0x000fe200000006ff */
[----:B0-----:R-:W-:Y:S01]  /*7d10*/  @P2 FMUL.FTZ R251, R251, R154 ;  /* 0x0000009afbfb2220 */ /* 0x001fe20000410000 */
[----:B------:R-:W0:Y:S01]  /*7d20*/  @P2 LDC R152, c[0x0][0x40c] ;  /* 0x00010300ff982b82 */ /* 0x000e220000000800 */
[----:B------:R-:W-:Y:S02]  /*7d30*/  @P2 F2FP.BF16.F32.PACK_AB R237, RZ, R237 ;  /* 0x000000edffed223e */ /* 0x000fe400000010ff */
[----:B------:R-:W-:Y:S01]  /*7d40*/  @P0 FFMA.FTZ R23, R188, R238, R23 ;  /* 0x000000eebc170223 */ /* 0x000fe20000010017 */
[----:B------:R-:W-:Y:S01]  /*7d50*/  @P0 FFMA.FTZ R238, R231, R156, R189 ;  /* 0x0000009ce7ee0223 */ /* 0x000fe200000100bd */
[----:B------:R-:W-:-:S02]  /*7d60*/  @P2 F2FP.BF16.F32.PACK_AB R251, RZ, R251 ;  /* 0x000000fbfffb223e */ /* 0x000fc400000010ff */
[----:B------:R-:W-:Y:S01]  /*7d70*/  @P2 PRMT R145, R237, 0x7610, R145 ;  /* 0x00007610ed912816 */ /* 0x000fe20000000091 */
[----:B------:R-:W2:Y:S01]  /*7d80*/  @P2 LDC R154, c[0x0][0x40c] ;  /* 0x00010300ff9a2b82 */ /* 0x000ea20000000800 */
[----:B------:R-:W-:Y:S01]  /*7d90*/  @P0 FADD.FTZ R244, R185, -R238 ;  /* 0x800000eeb9f40221 */ /* 0x000fe20000010000 */
[----:B------:R-:W-:Y:S01]  /*7da0*/  SHF.L.U32 R238, R115, 0x10, RZ ;  /* 0x0000001073ee7819 */ /* 0x000fe200000006ff */
[----:B---3--:R-:W-:Y:S01]  /*7db0*/  @P2 FMUL.FTZ R153, R153, R242 ;  /* 0x000000f299992220 */ /* 0x008fe20000410000 */
[----:B------:R-:W-:-:S03]  /*7dc0*/  @P2 PRMT R144, R144, 0x5410, R251 ;  /* 0x0000541090902816 */ /* 0x000fc600000000fb */
[----:B------:R-:W-:Y:S01]  /*7dd0*/  @P0 FFMA.FTZ R238, R188, R244, R238 ;  /* 0x000000f4bcee0223 */ /* 0x000fe200000100ee */
[----:B-1----:R-:W-:Y:S01]  /*7de0*/  @P2 FMUL.FTZ R158, R155, R158 ;  /* 0x0000009e9b9e2220 */ /* 0x002fe20000410000 */
[----:B------:R-:W-:-:S04]  /*7df0*/  @P2 F2FP.BF16.F32.PACK_AB R153, RZ, R153 ;  /* 0x00000099ff99223e */ /* 0x000fc800000010ff */
[----:B------:R-:W-:Y:S02]  /*7e00*/  @P2 F2FP.BF16.F32.PACK_AB R158, RZ, R158 ;  /* 0x0000009eff9e223e */ /* 0x000fe400000010ff */
[----:B------:R-:W-:Y:S01]  /*7e10*/  @P2 PRMT R145, R145, 0x5410, R153 ;  /* 0x0000541091912816 */ /* 0x000fe20000000099 */
[----:B0-----:R-:W-:Y:S01]  /*7e20*/  @P2 FMUL.FTZ R152, R238, R152 ;  /* 0x00000098ee982220 */ /* 0x001fe20000410000 */
[----:B------:R-:W-:-:S04]  /*7e30*/  @P2 PRMT R146, R158, 0x7610, R146 ;  /* 0x000076109e922816 */ /* 0x000fc80000000092 */
[----:B------:R-:W-:Y:S01]  /*7e40*/  @P2 F2FP.BF16.F32.PACK_AB R152, RZ, R152 ;  /* 0x00000098ff98223e */ /* 0x000fe200000010ff */
[----:B--2---:R-:W-:-:S03]  /*7e50*/  @P2 FMUL.FTZ R154, R23, R154 ;  /* 0x0000009a179a2220 */ /* 0x004fc60000410000 */
        /* <DEDUP_REMOVED lines=13> */
.L_x_192:
[----:B------:R-:W-:Y:S05]  /*7f30*/  @!P1 BRA `(.L_x_195) ;  /* 0x0000000400189947 */ /* 0x000fea0003800000 */
[----:B------:R-:W1:Y:S01]  /*7f40*/  @P2 LDC R158, c[0x0][0x40c] ;  /* 0x00010300ff9e2b82 */ /* 0x000e620000000800 */
[-CC-:B0-----:R-:W-:Y:S01]  /*7f50*/  FFMA.FTZ R83, R249, R156.reuse, R189.reuse ;  /* 0x0000009cf9537223 */ /* 0x181fe200000100bd */
[----:B------:R-:W-:Y:S01]  /*7f60*/  ISETP.GT.AND P0, PT, R23, RZ, PT ;  /* 0x000000ff1700720c */ /* 0x000fe20003f04270 */
[-CC-:B------:R-:W-:Y:S01]  /*7f70*/  FFMA.FTZ R155, R230, R156.reuse, R189.reuse ;  /* 0x0000009ce69b7223 */ /* 0x180fe200000100bd */
[-CC-:B------:R-:W-:Y:S01]  /*7f80*/  FFMA.FTZ R81, R247, R156.reuse, R189.reuse ;  /* 0x0000009cf7517223 */ /* 0x180fe200000100bd */
[-CC-:B------:R-:W-:Y:S01]  /*7f90*/  FFMA.FTZ R82, R200, R156.reuse, R189.reuse ;  /* 0x0000009cc8527223 */ /* 0x180fe200000100bd */
[-CC-:B------:R-:W-:Y:S01]  /*7fa0*/  FFMA.FTZ R80, R229, R156.reuse, R189.reuse ;  /* 0x0000009ce5507223 */ /* 0x180fe200000100bd */
[-CC-:B------:R-:W-:Y:S01]  /*7fb0*/  FFMA.FTZ R23, R228, R156.reuse, R189.reuse ;  /* 0x0000009ce4177223 */ /* 0x180fe200000100bd */
[-CC-:B------:R-:W-:Y:S01]  /*7fc0*/  FFMA.FTZ R152, R234, R156.reuse, R189.reuse ;  /* 0x0000009cea987223 */ /* 0x180fe200000100bd */
[----:B------:R-:W0:Y:S01]  /*7fd0*/  @P2 LDC R154, c[0x0][0x40c] ;  /* 0x00010300ff9a2b82 */ /* 0x000e220000000800 */
[----:B------:R-:W-:Y:S01]  /*7fe0*/  FFMA.FTZ R156, R231, R156, R189 ;  /* 0x0000009ce79c7223 */ /* 0x000fe200000100bd */
[----:B------:R-:W-:Y:S01]  /*7ff0*/  FADD.FTZ R153, R226, -R83 ;  /* 0x80000053e2997221 */ /* 0x000fe20000010000 */
[----:B------:R-:W-:Y:S01]  /*8000*/  FADD.FTZ R83, R224, -R81 ;  /* 0x80000051e0537221 */ /* 0x000fe20000010000 */
[----:B------:R-:W-:Y:S01]  /*8010*/  FADD.FTZ R23, R198, -R23 ;  /* 0x80000017c6177221 */ /* 0x000fe20000010000 */
[----:B------:R-:W-:Y:S01]  /*8020*/  FADD.FTZ R236, R235, -R152 ;  /* 0x80000098ebec7221 */ /* 0x000fe20000010000 */
[----:B------:R-:W-:Y:S01]  /*8030*/  FADD.FTZ R155, R202, -R155 ;  /* 0x8000009bca9b7221 */ /* 0x000fe20000010000 */
[----:B------:R-:W-:Y:S01]  /*8040*/  FADD.FTZ R237, R233, -R82 ;  /* 0x80000052e9ed7221 */ /* 0x000fe20000010000 */
[----:B------:R-:W2:Y:S01]  /*8050*/  @P2 LDC R251, c[0x0][0x40c] ;  /* 0x00010300fffb2b82 */ /* 0x000ea20000000800 */
[----:B------:R-:W-:Y:S01]  /*8060*/  FADD.FTZ R81, R183, -R80 ;  /* 0x80000050b7517221 */ /* 0x000fe20000010000 */
[----:B------:R-:W-:Y:S01]  /*8070*/  FADD.FTZ R152, R185, -R156 ;  /* 0x8000009cb9987221 */ /* 0x000fe20000010000 */
[C---:B------:R-:W-:Y:S01]  /*8080*/  FMUL.FTZ R82, R188.reuse, R153 ;  /* 0x00000099bc527220 */ /* 0x040fe20000410000 */
[C---:B------:R-:W-:Y:S01]  /*8090*/  FMUL.FTZ R80, R188.reuse, R23 ;  /* 0x00000017bc507220 */ /* 0x040fe20000410000 */
[C---:B------:R-:W-:Y:S01]  /*80a0*/  FMUL.FTZ R155, R188.reuse, R155 ;  /* 0x0000009bbc9b7220 */ /* 0x040fe20000410000 */
[C---:B------:R-:W-:Y:S01]  /*80b0*/  FMUL.FTZ R156, R188.reuse, R83 ;  /* 0x00000053bc9c7220 */ /* 0x040fe20000410000 */
[C---:B------:R-:W-:Y:S01]  /*80c0*/  FMUL.FTZ R237, R188.reuse, R237 ;  /* 0x000000edbced7220 */ /* 0x040fe20000410000 */
[----:B------:R-:W3:Y:S01]  /*80d0*/  @P2 LDC R189, c[0x0][0x40c] ;  /* 0x00010300ffbd2b82 */ /* 0x000ee20000000800 */
[C---:B------:R-:W-:Y:S01]  /*80e0*/  FMUL.FTZ R81, R188.reuse, R81 ;  /* 0x00000051bc517220 */ /* 0x040fe20000410000 */
[C---:B------:R-:W-:Y:S01]  /*80f0*/  FMUL.FTZ R23, R188.reuse, R236 ;  /* 0x000000ecbc177220 */ /* 0x040fe20000410000 */
[----:B------:R-:W-:Y:S01]  /*8100*/  FMUL.FTZ R188, R188, R152 ;  /* 0x00000098bcbc7220 */ /* 0x000fe20000410000 */
[----:B------:R-:W-:-:S02]  /*8110*/  FSEL R155, R155, RZ, P0 ;  /* 0x000000ff9b9b7208 */ /* 0x000fc40000000000 */
[----:B------:R-:W-:Y:S02]  /*8120*/  FSEL R237, R237, RZ, P0 ;  /* 0x000000ffeded7208 */ /* 0x000fe40000000000 */
[----:B------:R-:W4:Y:S01]  /*8130*/  @P2 LDC R153, c[0x0][0x40c] ;  /* 0x00010300ff992b82 */ /* 0x000f220000000800 */
[----:B-1----:R-:W-:Y:S01]  /*8140*/  @P2 FMUL.FTZ R238, R158, R155 ;  /* 0x0000009b9eee2220 */ /* 0x002fe20000410000 */
[----:B------:R-:W-:Y:S01]  /*8150*/  FSEL R82, R82, RZ, P0 ;  /* 0x000000ff52527208 */ /* 0x000fe20000000000 */
[----:B0-----:R-:W-:Y:S01]  /*8160*/  @P2 FMUL.FTZ R236, R154, R237 ;  /* 0x000000ed9aec2220 */ /* 0x001fe20000410000 */
[----:B------:R-:W-:Y:S02]  /*8170*/  FSEL R156, R156, RZ, P0 ;  /* 0x000000ff9c9c7208 */ /* 0x000fe40000000000 */
[----:B------:R-:W-:Y:S02]  /*8180*/  @P2 F2FP.BF16.F32.PACK_AB R154, RZ, R238 ;  /* 0x000000eeff9a223e */ /* 0x000fe400000010ff */
[----:B------:R-:W0:Y:S01]  /*8190*/  @P2 LDC R152, c[0x0][0x40c] ;  /* 0x00010300ff982b82 */ /* 0x000e220000000800 */
[----:B--2---:R-:W-:Y:S01]  /*81a0*/  @P2 FMUL.FTZ R251, R251, R82 ;  /* 0x00000052fbfb2220 */ /* 0x004fe20000410000 */
[----:B------:R-:W-:-:S02]  /*81b0*/  FSEL R238, R81, RZ, P0 ;  /* 0x000000ff51ee7208 */ /* 0x000fc40000000000 */
[----:B------:R-:W-:Y:S02]  /*81c0*/  F2FP.BF16.F32.PACK_AB R82, R155, R82 ;  /* 0x000000529b52723e */ /* 0x000fe400000010ff */
[----:B------:R-:W-:Y:S02]  /*81d0*/  FSEL R155, R80, RZ, P0 ;  /* 0x000000ff509b7208 */ /* 0x000fe40000000000 */
[----:B------:R-:W1:Y:S01]  /*81e0*/  @P2 LDC R83, c[0x0][0x40c] ;  /* 0x00010300ff532b82 */ /* 0x000e620000000800 */
[----:B------:R-:W-:Y:S01]  /*81f0*/  FSEL R188, R188, RZ, P0 ;  /* 0x000000ffbcbc7208 */ /* 0x000fe20000000000 */
[----:B---3--:R-:W-:Y:S01]  /*8200*/  @P2 FMUL.FTZ R189, R189, R156 ;  /* 0x0000009cbdbd2220 */ /* 0x008fe20000410000 */
[----:B------:R-:W-:Y:S02]  /*8210*/  @P2 F2FP.BF16.F32.PACK_AB R158, RZ, R251 ;  /* 0x000000fbff9e223e */ /* 0x000fe400000010ff */
[----:B------:R-:W-:Y:S02]  /*8220*/  @P2 F2FP.BF16.F32.PACK_AB R236, RZ, R236 ;  /* 0x000000ecffec223e */ /* 0x000fe400000010ff */
[----:B------:R-:W-:Y:S01]  /*8230*/  @P2 PRMT R146, R158, 0x7610, R146 ;  /* 0x000076109e922816 */ /* 0x000fe20000000092 */
[----:B----4-:R-:W-:Y:S01]  /*8240*/  @P2 FMUL.FTZ R153, R153, R238 ;  /* 0x000000ee99992220 */ /* 0x010fe20000410000 */
[----:B------:R-:W-:-:S02]  /*8250*/  @P2 F2FP.BF16.F32.PACK_AB R189, RZ, R189 ;  /* 0x000000bdffbd223e */ /* 0x000fc400000010ff */
[----:B------:R-:W-:Y:S02]  /*8260*/  @P2 PRMT R146, R146, 0x5410, R154 ;  /* 0x0000541092922816 */ /* 0x000fe4000000009a */
[----:B------:R-:W-:Y:S02]  /*8270*/  @P2 F2FP.BF16.F32.PACK_AB R153, RZ, R153 ;  /* 0x00000099ff99223e */ /* 0x000fe400000010ff */
[----:B------:R-:W-:Y:S01]  /*8280*/  @P2 PRMT R145, R189, 0x7610, R145 ;  /* 0x00007610bd912816 */ /* 0x000fe20000000091 */
[----:B0-----:R-:W-:Y:S01]  /*8290*/  @P2 FMUL.FTZ R152, R152, R155 ;  /* 0x0000009b98982220 */ /* 0x001fe20000410000 */
[----:B------:R-:W-:Y:S02]  /*82a0*/  FSEL R23, R23, RZ, P0 ;  /* 0x000000ff17177208 */ /* 0x000fe40000000000 */
[----:B------:R-:W-:Y:S02]  /*82b0*/  @P2 PRMT R144, R153, 0x7610, R144 ;  /* 0x0000761099902816 */ /* 0x000fe40000000090 */
[----:B------:R-:W-:-:S02]  /*82c0*/  @P2 F2FP.BF16.F32.PACK_AB R152, RZ, R152 ;  /* 0x00000098ff98223e */ /* 0x000fc400000010ff */
[----:B------:R-:W-:Y:S01]  /*82d0*/  F2FP.BF16.F32.PACK_AB R81, R237, R156 ;  /* 0x0000009ced51723e */ /* 0x000fe200000010ff */
[----:B-1----:R-:W-:Y:S01]  /*82e0*/  @P2 FMUL.FTZ R83, R83, R188 ;  /* 0x000000bc53532220 */ /* 0x002fe20000410000 */
[----:B------:R-:W-:Y:S02]  /*82f0*/  F2FP.BF16.F32.PACK_AB R80, R155, R238 ;  /* 0x000000ee9b50723e */ /* 0x000fe400000010ff */
[----:B------:R-:W-:Y:S02]  /*8300*/  @P2 PRMT R145, R145, 0x5410, R236 ;  /* 0x0000541091912816 */ /* 0x000fe400000000ec */
[----:B------:R-:W-:Y:S02]  /*8310*/  @P2 F2FP.BF16.F32.PACK_AB R154, RZ, R83 ;  /* 0x00000053ff9a223e */ /* 0x000fe400000010ff */
[----:B------:R-:W-:Y:S02]  /*8320*/  F2FP.BF16.F32.PACK_AB R83, R23, R188 ;  /* 0x000000bc1753723e */ /* 0x000fe400000010ff */
[----:B------:R-:W-:-:S02]  /*8330*/  @P2 PRMT R144, R144, 0x5410, R152 ;  /* 0x0000541090902816 */ /* 0x000fc40000000098 */
[----:B------:R-:W-:Y:S01]  /*8340*/  @P2 PRMT R147, R154, 0x7610, R147 ;  /* 0x000076109a932816 */ /* 0x000fe20000000093 */
[----:B------:R-:W-:Y:S06]  /*8350*/  @!P2 BRA `(.L_x_194) ;  /* 0x000000040030a947 */ /* 0x000fec0003800000 */
[----:B------:R-:W-:-:S05]  /*8360*/  FMUL.FTZ R23, R23, UR16 ;  /* 0x0000001017177c20 */ /* 0x000fca0008410000 */
[----:B------:R-:W-:-:S04]  /*8370*/  F2FP.BF16.F32.PACK_AB R23, RZ, R23 ;  /* 0x00000017ff17723e */ /* 0x000fc800000010ff */
[----:B------:R-:W-:Y:S01]  /*8380*/  PRMT R147, R147, 0x5410, R23 ;  /* 0x0000541093937816 */ /* 0x000fe20000000017 */
[----:B------:R-:W-:Y:S06]  /*8390*/  BRA `(.L_x_194) ;  /* 0x0000000400207947 */ /* 0x000fec0003800000 */
.L_x_195:
[----:B0-----:R-:W0:Y:S01]  /*83a0*/  @P2 LDC R152, c[0x0][0x40c] ;  /* 0x00010300ff982b82 */ /* 0x001e220000000800 */
        /* <DEDUP_REMOVED lines=9> */
.L_x_196:
        /* <DEDUP_REMOVED lines=9> */
.L_x_197:
        /* <DEDUP_REMOVED lines=9> */
.L_x_198:
        /* <DEDUP_REMOVED lines=9> */
.L_x_199:
        /* <DEDUP_REMOVED lines=9> */
.L_x_200:
        /* <DEDUP_REMOVED lines=9> */
.L_x_201:
[----:B------:R-:W-:Y:S01]  /*8710*/  FFMA.FTZ R154, R234, R156, R189 ;  /* 0x0000009cea9a7223 */ /* 0x000fe200000100bd */
        /* <DEDUP_REMOVED lines=9> */
.L_x_202:
[----:B------:R-:W-:Y:S01]  /*87b0*/  FADD.FTZ R153, R235, -R154 ;  /* 0x8000009aeb997221 */ /* 0x000fe20000010000 */
[----:B------:R-:W-:-:S03]  /*87c0*/  ISETP.GT.AND P0, PT, R23, RZ, PT ;  /* 0x000000ff1700720c */ /* 0x000fc60003f04270 */
[----:B------:R-:W-:-:S05]  /*87d0*/  FMUL.FTZ R153, R188, R153 ;  /* 0x00000099bc997220 */ /* 0x000fca0000410000 */
[----:B------:R-:W-:-:S05]  /*87e0*/  FSEL R23, R153, RZ, P0 ;  /* 0x000000ff99177208 */ /* 0x000fca0000000000 */
[----:B0-----:R-:W-:-:S05]  /*87f0*/  @P2 FMUL.FTZ R152, R23, R152 ;  /* 0x0000009817982220 */ /* 0x001fca0000410000 */
[----:B------:R-:W-:-:S04]  /*8800*/  @P2 F2FP.BF16.F32.PACK_AB R152, RZ, R152 ;  /* 0x00000098ff98223e */ /* 0x000fc800000010ff */
[----:B------:R-:W-:-:S07]  /*8810*/  @P2 PRMT R147, R147, 0x5410, R152 ;  /* 0x0000541093932816 */ /* 0x000fce0000000098 */
.L_x_194:
[----:B------:R-:W0:Y:S01]  /*8820*/  @P1 LDC.64 R188, c[0x0][0x478] ;  /* 0x00011e00ffbc1b82 */ /* 0x000e220000000a00 */
[----:B------:R-:W-:Y:S01]  /*8830*/  @P1 IADD3 R157, PT, PT, R157, 0x200, RZ ;  /* 0x000002009d9d1810 */ /* 0x000fe20007ffe0ff */
[----:B------:R-:W-:Y:S01]  /*8840*/  UPLOP3.LUT UP1, UPT, UPT, UPT, UP1, 0x40, 0x4 ;  /* 0x000000000004789c */ /* 0x000fe20003f2e810 */
[----:B------:R-:W-:-:S05]  /*8850*/  @P2 IADD3 R159, PT, PT, R159, 0x200, RZ ;  /* 0x000002009f9f2810 */ /* 0x000fca0007ffe0ff */
[----:B------:R-:W1:Y:S08]  /*8860*/  @P2 LDC.64 R154, c[0x0][0x468] ;  /* 0x00011a00ff9a2b82 */ /* 0x000e700000000a00 */
[----:B------:R-:W2:Y:S01]  /*8870*/  LDC.64 R152, c[0x0][0x380] ;  /* 0x0000e000ff987b82 */ /* 0x000ea20000000a00 */
[----:B0-----:R-:W-:-:S05]  /*8880*/  @P1 IMAD.WIDE.U32 R188, R157, 0x10, R188 ;  /* 0x000000109dbc1825 */ /* 0x001fca00078e00bc */
[----:B------:R3:W-:Y:S01]  /*8890*/  @P1 STG.E.128 desc[UR12][R188.64], R80 ;  /* 0x00000050bc001986 */ /* 0x0007e2000c101d0c */
[----:B-1----:R-:W-:-:S05]  /*88a0*/  @P2 IMAD.WIDE.U32 R154, R159, 0x10, R154 ;  /* 0x000000109f9a2825 */ /* 0x002fca00078e009a */
[----:B------:R3:W-:Y:S01]  /*88b0*/  @P2 STG.E.128 desc[UR12][R154.64], R144 ;  /* 0x000000909a002986 */ /* 0x0007e2000c101d0c */
[----:B--2---:R-:W-:-:S04]  /*88c0*/  IADD3 R0, PT, PT, R0, R152, RZ ;  /* 0x0000009800007210 */ /* 0x004fc80007ffe0ff */
[----:B------:R-:W-:-:S13]  /*88d0*/  ISETP.GE.AND P0, PT, R0, R153, PT ;  /* 0x000000990000720c */ /* 0x000fda0003f06270 */
[----:B---3--:R-:W-:Y:S05]  /*88e0*/  @!P0 BRA `(.L_x_203) ;  /* 0xffffff7c00108947 */ /* 0x008fea000383ffff */
.L_x_143:
[----:B------:R-:W1:Y:S08]  /*88f0*/  S2UR UR4, SR_CTAID.X ;  /* 0x00000000000479c3 */ /* 0x000e700000002500 */
[----:B------:R-:W1:Y:S08]  /*8900*/  LDC R7, c[0x0][0x388] ;  /* 0x0000e200ff077b82 */ /* 0x000e700000000800 */
[----:B------:R-:W2:Y:S08]  /*8910*/  LDC.64 R2, c[0x0][0x440] ;  /* 0x00011000ff027b82 */ /* 0x000eb00000000a00 */
[----:B------:R-:W3:Y:S01]  /*8920*/  LDC.64 R4, c[0x0][0x448] ;  /* 0x00011200ff047b82 */ /* 0x000ee20000000a00 */
[----:B-1----:R-:W-:-:S05]  /*8930*/  IMAD R7, R7, UR4, RZ ;  /* 0x0000000407077c24 */ /* 0x002fca000f8e02ff */
[----:B------:R-:W-:-:S05]  /*8940*/  LEA.HI R7, R7, R232, RZ, 0x1d ;  /* 0x000000e807077211 */ /* 0x000fca00078fe8ff */
[----:B--2---:R-:W-:-:S05]  /*8950*/  IMAD.WIDE.U32 R2, R7, 0x20, R2 ;  /* 0x0000002007027825 */ /* 0x004fca00078e0002 */
[----:B0-----:R-:W-:Y:S01]  /*8960*/  STG.E.128 desc[UR12][R2.64], R116 ;  /* 0x0000007402007986 */ /* 0x001fe2000c101d0c */
[----:B---3--:R-:W-:-:S03]  /*8970*/  IMAD.WIDE.U32 R4, R7, 0x20, R4 ;  /* 0x0000002007047825 */ /* 0x008fc600078e0004 */
        /* <DEDUP_REMOVED lines=20> */
.L_x_204:
        /* <DEDUP_REMOVED lines=12> */
.L_x_19277:


//--------------------- .text._ZN10layer_norm13ln_bwd_kernelINS_13Kernel_traitsI13__nv_bfloat16S2_S2_S2_fjLj5120ELj1ELj1ELj4ELj16ENS_18Kernel_traits_baseILj5120ES2_S2_S2_S2_fjLj128EEEEELb0ELb1ELb0ELb0EEEvNS_9BwdParamsE --------------------------
	.section	.text._ZN10layer_norm13ln_bwd_kernelINS_13Kernel_traitsI13__nv_bfloat16S2_S2_S2_fjLj5120ELj1ELj1ELj4ELj16ENS_18Kernel_traits_baseILj5120ES2_S2_S2_S2_fjLj128EEEEELb0ELb1ELb0ELb0EEEvNS_9BwdParamsE,"ax",@progbits
	.align	128
        .global         _ZN10layer_norm13ln_bwd_kernelINS_13Kernel_traitsI13__nv_bfloat16S2_S2_S2_fjLj5120ELj1ELj1ELj4ELj16ENS_18Kernel_traits_baseILj5120ES2_S2_S2_S2_fjLj128EEEEELb0ELb1ELb0ELb0EEEvNS_9BwdParamsE
        .type           _ZN10layer_norm13ln_bwd_kernelINS_13Kernel_traitsI13__nv_bfloat16S2_S2_S2_fjLj5120ELj1ELj1ELj4ELj16ENS_18Kernel_traits_baseILj5120ES2_S2_S2_S2_fjLj128EEEEELb0ELb1ELb0ELb0EEEvNS_9BwdParamsE,@function
        .size           _ZN10layer_norm13ln_bwd_kernelINS_13Kernel_traitsI13__nv_bfloat16S2_S2_S2_fjLj5120ELj1ELj1ELj4ELj16ENS_18Kernel_traits_baseILj5120ES2_S2_S2_S2_fjLj128EEEEELb0ELb1ELb0ELb0EEEvNS_9BwdParamsE,(.L_x_19278 - _ZN10layer_norm13ln_bwd_kernelINS_13Kernel_traitsI13__nv_bfloat16S2_S2_S2_fjLj5120ELj1ELj1ELj4ELj16ENS_18Kernel_traits_baseILj5120ES2_S2_S2_S2_fjLj128EEEEELb0ELb1ELb0ELb0EEEvNS_9BwdParamsE)
        .other          _ZN10layer_norm13ln_bwd_kernelINS_13Kernel_traitsI13__nv_bfloat16S2_S2_S2_fjLj5120ELj1ELj1ELj4ELj16ENS_18Kernel_traits_baseILj5120ES2_S2_S2_S2_fjLj128EEEEELb0ELb1ELb0ELb0EEEvNS_9BwdParamsE,@"STO_CUDA_ENTRY STV_DEFAULT"
_ZN10layer_norm13ln_bwd_kernelINS_13Kernel_traitsI13__nv_bfloat16S2_S2_S2_fjLj5120ELj1ELj1ELj4ELj16ENS_18Kernel_traits_baseILj5120ES2_S2_S2_S2_fjLj128EEEEELb0ELb1ELb0ELb0EEEvNS_9BwdParamsE:
.text._ZN10layer_norm13ln_bwd_kernelINS_13Kernel_traitsI13__nv_bfloat16S2_S2_S2_fjLj5120ELj1ELj1ELj4ELj16ENS_18Kernel_traits_baseILj5120ES2_S2_S2_S2_fjLj128EEEEELb0ELb1ELb0ELb0EEEvNS_9BwdParamsE:
[----:B------:R-:W0:Y:S01]  /*0000*/  LDC R1, c[0x0][0x37c] ;  /* 0x0000df00ff017b82 */ /* 0x000e220000000800 */
[----:B------:R-:W1:Y:S01]  /*0010*/  S2R R10, SR_TID.X ;  /* 0x00000000000a7919 */ /* 0x000e620000002100 */
[----:B------:R-:W2:Y:S01]  /*0020*/  LDCU UR6, c[0x0][0x388] ;  /* 0x00007100ff0677ac */ /* 0x000ea20008000800 */
[----:B0-----:R-:W-:-:S05]  /*0030*/  IADD3 R1, PT, PT, R1, -0x108, RZ ;  /* 0xfffffef801017810 */ /* 0x001fca0007ffe0ff */
[----:B------:R-:W3:Y:S04]  /*0040*/  LDL.64 R64, [R1+0xb0] ;  /* 0x0000b00001407983 */ /* 0x000ee80000100a00 */
[----:B------:R-:W3:Y:S01]  /*0050*/  LDL.64 R66, [R1+0xb8] ;  /* 0x0000b80001427983 */ /* 0x000ee20000100a00 */
[----:B--2---:R-:W-:-:S04]  /*0060*/  USHF.R.S32.HI UR4, URZ, 0x1f, UR6 ;  /* 0x0000001fff047899 */ /* 0x004fc80008011406 */
[----:B------:R-:W-:-:S06]  /*0070*/  ULEA.HI UR4, UR4, UR6, URZ, 0x3 ;  /* 0x0000000604047291 */ /* 0x000fcc000f8f18ff */
[----:B------:R-:W-:Y:S02]  /*0080*/  MOV R3, UR4 ;  /* 0x0000000400037c02 */ /* 0x000fe40008000f00 */
[----:B-1----:R-:W-:Y:S02]  /*0090*/  LOP3.LUT R0, R10, 0x7f, RZ, 0x3c, !PT ;  /* 0x0000007f0a007812 */ /* 0x002fe400078e3cff */
[----:B------:R-:W-:Y:S01]  /*00a0*/  MOV R27, R10 ;  /* 0x0000000a001b7202 */ /* 0x000fe20000000f00 */
[----:B------:R-:W0:Y:S01]  /*00b0*/  LDCU.64 UR14, c[0x0][0x358] ;  /* 0x00006b00ff0e77ac */ /* 0x000e220008000a00 */
[----:B------:R-:W-:Y:S01]  /*00c0*/  LEA.HI.SX32 R11, R3, R0, 0x1d ;  /* 0x00000000030b7211 */ /* 0x000fe200078feaff */
[----:B------:R-:W1:Y:S01]  /*00d0*/  S2UR UR7, SR_CTAID.X ;  /* 0x00000000000779c3 */ /* 0x000e620000002500 */
[----:B------:R-:W1:Y:S02]  /*00e0*/  LDCU UR4, c[0x0][0x384] ;  /* 0x00007080ff0477ac */ /* 0x000e640008000800 */
[C---:B------:R-:W-:Y:S01]  /*00f0*/  ISETP.GE.U32.AND P5, PT, R11.reuse, 0x80, PT ;  /* 0x000000800b00780c */ /* 0x040fe20003fa6070 */
[----:B------:R2:W-:Y:S01]  /*0100*/  STL [R1+0x10], R11 ;  /* 0x0000100b01007387 */ /* 0x0005e20000100800 */
[----:B------:R-:W-:-:S02]  /*0110*/  ISETP.GE.U32.AND P4, PT, R11, 0x100, PT ;  /* 0x000001000b00780c */ /* 0x000fc40003f86070 */
[C---:B------:R-:W-:Y:S01]  /*0120*/  ISETP.GE.U32.AND P3, PT, R11.reuse, 0x180, PT ;  /* 0x000001800b00780c */ /* 0x040fe20003f66070 */
[----:B------:R-:W4:Y:S01]  /*0130*/  LDL.64 R60, [R1+0xa0] ;  /* 0x0000a000013c7983 */ /* 0x000f220000100a00 */
[C---:B------:R-:W-:Y:S02]  /*0140*/  ISETP.GE.U32.AND P2, PT, R11.reuse, 0x200, PT ;  /* 0x000002000b00780c */ /* 0x040fe40003f46070 */
[----:B------:R-:W-:Y:S01]  /*0150*/  ISETP.GE.U32.AND P1, PT, R11, 0x280, PT ;  /* 0x000002800b00780c */ /* 0x000fe20003f26070 */
[----:B------:R-:W4:Y:S04]  /*0160*/  LDL.64 R62, [R1+0xa8] ;  /* 0x0000a800013e7983 */ /* 0x000f280000100a00 */
[----:B------:R-:W4:Y:S01]  /*0170*/  LDL.64 R56, [R1+0x90] ;  /* 0x0000900001387983 */ /* 0x000f220000100a00 */
[----:B------:R-:W2:Y:S03]  /*0180*/  @P5 LDC.64 R2, c[0x0][0x3d0] ;  /* 0x0000f400ff025b82 */ /* 0x000ea60000000a00 */
[----:B------:R-:W4:Y:S04]  /*0190*/  LDL.64 R58, [R1+0x98] ;  /* 0x00009800013a7983 */ /* 0x000f280000100a00 */
[----:B------:R-:W4:Y:S01]  /*01a0*/  LDL.64 R52, [R1+0x80] ;  /* 0x0000800001347983 */ /* 0x000f220000100a00 */
[----:B------:R-:W0:Y:S03]  /*01b0*/  @P5 LDC.64 R4, c[0x0][0x3e8] ;  /* 0x0000fa00ff045b82 */ /* 0x000e260000000a00 */
[----:B------:R-:W4:Y:S04]  /*01c0*/  LDL.64 R54, [R1+0x88] ;  /* 0x0000880001367983 */ /* 0x000f280000100a00 */
[----:B------:R-:W4:Y:S01]  /*01d0*/  LDL.64 R48, [R1+0x70] ;  /* 0x0000700001307983 */ /* 0x000f220000100a00 */
[----:B------:R-:W1:Y:S03]  /*01e0*/  @P4 LDC.64 R6, c[0x0][0x3d0] ;  /* 0x0000f400ff064b82 */ /* 0x000e660000000a00 */
[----:B------:R-:W4:Y:S05]  /*01f0*/  LDL.64 R50, [R1+0x78] ;  /* 0x0000780001327983 */ /* 0x000f2a0000100a00 */
[----:B------:R-:W1:Y:S08]  /*0200*/  @P4 LDC.64 R8, c[0x0][0x3e8] ;  /* 0x0000fa00ff084b82 */ /* 0x000e700000000a00 */
[----:B------:R-:W1:Y:S08]  /*0210*/  @P3 LDC.64 R14, c[0x0][0x3d0] ;  /* 0x0000f400ff0e3b82 */ /* 0x000e700000000a00 */
[----:B------:R-:W1:Y:S01]  /*0220*/  @P3 LDC.64 R16, c[0x0][0x3e8] ;  /* 0x0000fa00ff103b82 */ /* 0x000e620000000a00 */
[----:B--2---:R-:W-:-:S07]  /*0230*/  @P5 IMAD.WIDE.U32 R2, R27, 0x10, R2 ;  /* 0x000000101b025825 */ /* 0x004fce00078e0002 */
[----:B------:R-:W2:Y:S01]  /*0240*/  @P2 LDC.64 R18, c[0x0][0x3d0] ;  /* 0x0000f400ff122b82 */ /* 0x000ea20000000a00 */
[----:B0-----:R-:W-:-:S07]  /*0250*/  @P5 IMAD.WIDE.U32 R4, R27, 0x10, R4 ;  /* 0x000000101b045825 */ /* 0x001fce00078e0004 */
[----:B------:R-:W0:Y:S01]  /*0260*/  @P2 LDC.64 R20, c[0x0][0x3e8] ;  /* 0x0000fa00ff142b82 */ /* 0x000e220000000a00 */
[----:B------:R-:W-:Y:S01]  /*0270*/  @P5 LOP3.LUT R27, R27, 0x80, RZ, 0xfc, !PT ;  /* 0x000000801b1b5812 */ /* 0x000fe200078efcff */
[----:B-1----:R-:W-:Y:S01]  /*0280*/  UISETP.GE.AND UP0, UPT, UR7, UR4, UPT ;  /* 0x000000040700728c */ /* 0x002fe2000bf06270 */
[----:B------:R-:W5:Y:S05]  /*0290*/  @P5 LDG.E.128 R180, desc[UR14][R4.64] ;  /* 0x0000000e04b45981 */ /* 0x000f6a000c1e1d00 */
[----:B------:R-:W1:Y:S01]  /*02a0*/  @P1 LDC.64 R22, c[0x0][0x3d0] ;  /* 0x0000f400ff161b82 */ /* 0x000e620000000a00 */
[----:B------:R-:W-:-:S04]  /*02b0*/  @P4 IMAD.WIDE.U32 R10, R27, 0x10, R6 ;  /* 0x000000101b0a4825 */ /* 0x000fc800078e0006 */
[C---:B------:R-:W-:Y:S01]  /*02c0*/  @P4 IMAD.WIDE.U32 R12, R27.reuse, 0x10, R8 ;  /* 0x000000101b0c4825 */ /* 0x040fe200078e0008 */
[----:B------:R-:W-:Y:S02]  /*02d0*/  @P4 IADD3 R27, PT, PT, R27, 0x80, RZ ;  /* 0x000000801b1b4810 */ /* 0x000fe40007ffe0ff */
[----:B------:R-:W1:Y:S02]  /*02e0*/  @P1 LDC.64 R24, c[0x0][0x3e8] ;  /* 0x0000fa00ff181b82 */ /* 0x000e640000000a00 */
[----:B------:R-:W5:Y:S01]  /*02f0*/  @P4 LDG.E.128 R176, desc[UR14][R12.64] ;  /* 0x0000000e0cb04981 */ /* 0x000f62000c1e1d00 */
[----:B------:R-:W-:-:S04]  /*0300*/  @P3 IMAD.WIDE.U32 R14, R27, 0x10, R14 ;  /* 0x000000101b0e3825 */ /* 0x000fc800078e000e */
[C---:B------:R-:W-:Y:S01]  /*0310*/  @P3 IMAD.WIDE.U32 R16, R27.reuse, 0x10, R16 ;  /* 0x000000101b103825 */ /* 0x040fe200078e0010 */
[----:B------:R-:W-:Y:S02]  /*0320*/  @P3 IADD3 R27, PT, PT, R27, 0x80, RZ ;  /* 0x000000801b1b3810 */ /* 0x000fe40007ffe0ff */
[----:B------:R-:W-:Y:S02]  /*0330*/  CS2R R160, SRZ ;  /* 0x0000000000a07805 */ /* 0x000fe4000001ff00 */
[----:B------:R-:W-:Y:S01]  /*0340*/  CS2R R162, SRZ ;  /* 0x0000000000a27805 */ /* 0x000fe2000001ff00 */
[----:B------:R4:W5:Y:S01]  /*0350*/  @P3 LDG.E.128 R172, desc[UR14][R16.64] ;  /* 0x0000000e10ac3981 */ /* 0x000962000c1e1d00 */
[----:B--2---:R-:W-:-:S04]  /*0360*/  @P2 IMAD.WIDE.U32 R18, R27, 0x10, R18 ;  /* 0x000000101b122825 */ /* 0x004fc800078e0012 */
[C---:B0-----:R-:W-:Y:S01]  /*0370*/  @P2 IMAD.WIDE.U32 R20, R27.reuse, 0x10, R20 ;  /* 0x000000101b142825 */ /* 0x041fe200078e0014 */
[----:B------:R-:W-:-:S04]  /*0380*/  @P2 IADD3 R27, PT, PT, R27, 0x80, RZ ;  /* 0x000000801b1b2810 */ /* 0x000fc80007ffe0ff */
[----:B------:R0:W5:Y:S01]  /*0390*/  @P2 LDG.E.128 R168, desc[UR14][R20.64] ;  /* 0x0000000e14a82981 */ /* 0x000162000c1e1d00 */
[----:B-1----:R-:W-:-:S04]  /*03a0*/  @P1 IMAD.WIDE.U32 R6, R27, 0x10, R22 ;  /* 0x000000101b061825 */ /* 0x002fc800078e0016 */
[----:B------:R-:W-:-:S05]  /*03b0*/  @P1 IMAD.WIDE.U32 R8, R27, 0x10, R24 ;  /* 0x000000101b081825 */ /* 0x000fca00078e0018 */
[----:B------:R0:W5:Y:S04]  /*03c0*/  @P1 LDG.E.128 R164, desc[UR14][R8.64] ;  /* 0x0000000e08a41981 */ /* 0x000168000c1e1d00 */
[----:B---3--:R-:W2:Y:S04]  /*03d0*/  @P5 LDG.E.128 R64, desc[UR14][R2.64] ;  /* 0x0000000e02405981 */ /* 0x008ea8000c1e1d00 */
[----:B----4-:R-:W3:Y:S04]  /*03e0*/  @P4 LDG.E.128 R60, desc[UR14][R10.64] ;  /* 0x0000000e0a3c4981 */ /* 0x010ee8000c1e1d00 */
[----:B------:R-:W4:Y:S04]  /*03f0*/  @P3 LDG.E.128 R56, desc[UR14][R14.64] ;  /* 0x0000000e0e383981 */ /* 0x000f28000c1e1d00 */
[----:B------:R-:W4:Y:S04]  /*0400*/  @P2 LDG.E.128 R52, desc[UR14][R18.64] ;  /* 0x0000000e12342981 */ /* 0x000f28000c1e1d00 */
[----:B------:R-:W4:Y:S01]  /*0410*/  @P1 LDG.E.128 R48, desc[UR14][R6.64] ;  /* 0x0000000e06301981 */ /* 0x000f22000c1e1d00 */
        /* <DEDUP_REMOVED lines=46> */
[----:B--2---:R-:W-:Y:S04]  /*0700*/  @P5 STL.64 [R1+0xb0], R64 ;  /* 0x0000b04001005387 */ /* 0x004fe80000100a00 */
[----:B------:R1:W-:Y:S01]  /*0710*/  @P5 STL.64 [R1+0xb8], R66 ;  /* 0x0000b84201005387 */ /* 0x0003e20000100a00 */
[----:B------:R-:W-:-:S02]  /*0720*/  MOV R187, R67 ;  /* 0x0000004300bb7202 */ /* 0x000fc40000000f00 */
[----:B------:R-:W-:Y:S01]  /*0730*/  MOV R186, R66 ;  /* 0x0000004200ba7202 */ /* 0x000fe20000000f00 */
[----:B---3--:R-:W-:Y:S04]  /*0740*/  @P4 STL.64 [R1+0xa0], R60 ;  /* 0x0000a03c01004387 */ /* 0x008fe80000100a00 */
[----:B------:R2:W-:Y:S04]  /*0750*/  @P4 STL.64 [R1+0xa8], R62 ;  /* 0x0000a83e01004387 */ /* 0x0005e80000100a00 */
[----:B----4-:R-:W-:Y:S04]  /*0760*/  @P3 STL.64 [R1+0x90], R56 ;  /* 0x0000903801003387 */ /* 0x010fe80000100a00 */
[----:B------:R3:W-:Y:S04]  /*0770*/  @P3 STL.64 [R1+0x98], R58 ;  /* 0x0000983a01003387 */ /* 0x0007e80000100a00 */
[----:B------:R-:W-:Y:S04]  /*0780*/  @P2 STL.64 [R1+0x80], R52 ;  /* 0x0000803401002387 */ /* 0x000fe80000100a00 */
[----:B------:R4:W-:Y:S04]  /*0790*/  @P2 STL.64 [R1+0x88], R54 ;  /* 0x0000883601002387 */ /* 0x0009e80000100a00 */
[----:B------:R-:W-:Y:S04]  /*07a0*/  @P1 STL.64 [R1+0x70], R48 ;  /* 0x0000703001001387 */ /* 0x000fe80000100a00 */
[----:B------:R0:W-:Y:S04]  /*07b0*/  @P1 STL.64 [R1+0x78], R50 ;  /* 0x0000783201001387 */ /* 0x0001e80000100a00 */
[----:B------:R0:W-:Y:S04]  /*07c0*/  STL [R1], RZ ;  /* 0x000000ff01007387 */ /* 0x0001e80000100800 */
[----:B------:R0:W-:Y:S04]  /*07d0*/  STL [R1+0x4], RZ ;  /* 0x000004ff01007387 */ /* 0x0001e80000100800 */
[----:B------:R0:W-:Y:S04]  /*07e0*/  STL [R1+0x8], RZ ;  /* 0x000008ff01007387 */ /* 0x0001e80000100800 */
[----:B------:R0:W-:Y:S01]  /*07f0*/  STL [R1+0xc], RZ ;  /* 0x00000cff01007387 */ /* 0x0001e20000100800 */
[----:B------:R-:W-:-:S02]  /*0800*/  MOV R185, R65 ;  /* 0x0000004100b97202 */ /* 0x000fc40000000f00 */
[----:B-1----:R-:W-:Y:S02]  /*0810*/  CS2R R66, SRZ ;  /* 0x0000000000427805 */ /* 0x002fe4000001ff00 */
[----:B------:R-:W-:Y:S02]  /*0820*/  MOV R184, R64 ;  /* 0x0000004000b87202 */ /* 0x000fe40000000f00 */
[----:B------:R-:W-:Y:S02]  /*0830*/  CS2R R64, SRZ ;  /* 0x0000000000407805 */ /* 0x000fe4000001ff00 */
[----:B------:R-:W-:Y:S02]  /*0840*/  MOV R44, R63 ;  /* 0x0000003f002c7202 */ /* 0x000fe40000000f00 */
[----:B------:R-:W-:Y:S02]  /*0850*/  MOV R42, R62 ;  /* 0x0000003e002a7202 */ /* 0x000fe40000000f00 */
[----:B--2---:R-:W-:-:S02]  /*0860*/  CS2R R62, SRZ ;  /* 0x00000000003e7805 */ /* 0x004fc4000001ff00 */
[----:B------:R-:W-:Y:S02]  /*0870*/  MOV R40, R61 ;  /* 0x0000003d00287202 */ /* 0x000fe40000000f00 */
[----:B------:R-:W-:Y:S02]  /*0880*/  MOV R38, R60 ;  /* 0x0000003c00267202 */ /* 0x000fe40000000f00 */
[----:B------:R-:W-:Y:S02]  /*0890*/  CS2R R60, SRZ ;  /* 0x00000000003c7805 */ /* 0x000fe4000001ff00 */
[----:B------:R-:W-:Y:S02]  /*08a0*/  MOV R32, R59 ;  /* 0x0000003b00207202 */ /* 0x000fe40000000f00 */
[----:B------:R-:W-:Y:S02]  /*08b0*/  MOV R30, R58 ;  /* 0x0000003a001e7202 */ /* 0x000fe40000000f00 */
[----:B---3--:R-:W-:-:S02]  /*08c0*/  CS2R R58, SRZ ;  /* 0x00000000003a7805 */ /* 0x008fc4000001ff00 */
[----:B------:R-:W-:Y:S02]  /*08d0*/  MOV R28, R57 ;  /* 0x00000039001c7202 */ /* 0x000fe40000000f00 */
[----:B------:R-:W-:Y:S02]  /*08e0*/  MOV R26, R56 ;  /* 0x00000038001a7202 */ /* 0x000fe40000000f00 */
[----:B------:R-:W-:Y:S02]  /*08f0*/  CS2R R56, SRZ ;  /* 0x0000000000387805 */ /* 0x000fe4000001ff00 */
[----:B------:R-:W-:Y:S02]  /*0900*/  MOV R22, R55 ;  /* 0x0000003700167202 */ /* 0x000fe40000000f00 */
[----:B------:R-:W-:Y:S02]  /*0910*/  MOV R18, R54 ;  /* 0x0000003600127202 */ /* 0x000fe40000000f00 */
[----:B----4-:R-:W-:-:S02]  /*0920*/  CS2R R54, SRZ ;  /* 0x0000000000367805 */ /* 0x010fc4000001ff00 */
[----:B------:R-:W-:Y:S02]  /*0930*/  MOV R16, R53 ;  /* 0x0000003500107202 */ /* 0x000fe40000000f00 */
[----:B------:R-:W-:Y:S02]  /*0940*/  MOV R14, R52 ;  /* 0x00000034000e7202 */ /* 0x000fe40000000f00 */
[----:B------:R-:W-:Y:S02]  /*0950*/  CS2R R52, SRZ ;  /* 0x0000000000347805 */ /* 0x000fe4000001ff00 */
[----:B------:R-:W-:Y:S02]  /*0960*/  MOV R10, R51 ;  /* 0x00000033000a7202 */ /* 0x000fe40000000f00 */
[----:B------:R-:W-:Y:S02]  /*0970*/  MOV R6, R50 ;  /* 0x0000003200067202 */ /* 0x000fe40000000f00 */
[----:B0-----:R-:W-:-:S02]  /*0980*/  CS2R R50, SRZ ;  /* 0x0000000000327805 */ /* 0x001fc4000001ff00 */
[----:B------:R-:W-:Y:S02]  /*0990*/  MOV R4, R49 ;  /* 0x0000003100047202 */ /* 0x000fe40000000f00 */
[----:B------:R-:W-:Y:S02]  /*09a0*/  MOV R2, R48 ;  /* 0x0000003000027202 */ /* 0x000fe40000000f00 */
[----:B------:R-:W-:Y:S01]  /*09b0*/  CS2R R48, SRZ ;  /* 0x0000000000307805 */ /* 0x000fe2000001ff00 */
[----:B------:R-:W-:Y:S06]  /*09c0*/  BRA.U UP0, `(.L_x_205) ;  /* 0x000000a900487547 */ /* 0x000fec000b800000 */
[----:B-----5:R-:W-:Y:S01]  /*09d0*/  PRMT R56, R183, 0x7632, R56 ;  /* 0x00007632b7387816 */ /* 0x020fe20000000038 */
[----:B------:R-:W0:Y:S01]  /*09e0*/  LDCU.64 UR4, c[0x0][0x3e0] ;  /* 0x00007c00ff0477ac */ /* 0x000e220008000a00 */
[----:B------:R-:W-:Y:S02]  /*09f0*/  PRMT R55, R182, 0x7632, R55 ;  /* 0x00007632b6377816 */ /* 0x000fe40000000037 */
[----:B------:R-:W-:Y:S02]  /*0a00*/  CS2R R160, SRZ ;  /* 0x0000000000a07805 */ /* 0x000fe4000001ff00 */
[----:B------:R-:W-:Y:S01]  /*0a10*/  PRMT R54, R181, 0x7632, R54 ;  /* 0x00007632b5367816 */ /* 0x000fe20000000036 */
[----:B------:R1:W-:Y:S01]  /*0a20*/  STL.S16 [R1+0x60], R56 ;  /* 0x0000603801007387 */ /* 0x0003e20000100600 */
[----:B------:R-:W-:Y:S02]  /*0a30*/  PRMT R53, R180, 0x7632, R53 ;  /* 0x00007632b4357816 */ /* 0x000fe40000000035 */
[----:B------:R-:W-:-:S02]  /*0a40*/  CS2R R162, SRZ ;  /* 0x0000000000a27805 */ /* 0x000fc4000001ff00 */
[----:B------:R-:W-:Y:S01]  /*0a50*/  PRMT R52, R187, 0x7632, R52 ;  /* 0x00007632bb347816 */ /* 0x000fe20000000034 */
[----:B------:R-:W-:Y:S01]  /*0a60*/  STL.S16 [R1+0x5c], R55 ;  /* 0x00005c3701007387 */ /* 0x000fe20000100600 */
[----:B------:R-:W-:Y:S02]  /*0a70*/  PRMT R51, R186, 0x7632, R51 ;  /* 0x00007632ba337816 */ /* 0x000fe40000000033 */
[----:B------:R-:W-:Y:S02]  /*0a80*/  CS2R R156, SRZ ;  /* 0x00000000009c7805 */ /* 0x000fe4000001ff00 */
[----:B------:R-:W-:Y:S01]  /*0a90*/  PRMT R50, R185, 0x7632, R50 ;  /* 0x00007632b9327816 */ /* 0x000fe20000000032 */
[----:B------:R-:W-:Y:S01]  /*0aa0*/  STL.S16 [R1+0x58], R54 ;  /* 0x0000583601007387 */ /* 0x000fe20000100600 */
[----:B------:R-:W-:Y:S02]  /*0ab0*/  PRMT R49, R184, 0x7632, R49 ;  /* 0x00007632b8317816 */ /* 0x000fe40000000031 */
[----:B------:R-:W-:-:S02]  /*0ac0*/  CS2R R158, SRZ ;  /* 0x00000000009e7805 */ /* 0x000fc4000001ff00 */
[----:B------:R-:W-:Y:S01]  /*0ad0*/  PRMT R48, R179, 0x7632, R48 ;  /* 0x00007632b3307816 */ /* 0x000fe20000000030 */
[----:B------:R-:W-:Y:S01]  /*0ae0*/  STL.S16 [R1+0x54], R53 ;  /* 0x0000543501007387 */ /* 0x000fe20000100600 */
[----:B------:R-:W-:Y:S01]  /*0af0*/  PRMT R47, R178, 0x7632, R47 ;  /* 0x00007632b22f7816 */ /* 0x000fe2000000002f */
[----:B0-----:R-:W-:Y:S01]  /*0b00*/  UISETP.NE.U32.AND UP0, UPT, UR4, URZ, UPT ;  /* 0x000000ff0400728c */ /* 0x001fe2000bf05070 */
[----:B------:R-:W-:Y:S01]  /*0b10*/  PRMT R46, R177, 0x7632, R46 ;  /* 0x00007632b12e7816 */ /* 0x000fe2000000002e */
[----:B------:R0:W-:Y:S01]  /*0b20*/  STL.S16 [R1+0x100], R52 ;  /* 0x0001003401007387 */ /* 0x0001e20000100600 */
[----:B------:R-:W-:Y:S02]  /*0b30*/  PRMT R45, R176, 0x7632, R45 ;  /* 0x00007632b02d7816 */ /* 0x000fe4000000002d */
[----:B------:R-:W-:Y:S02]  /*0b40*/  CS2R R152, SRZ ;  /* 0x0000000000987805 */ /* 0x000fe4000001ff00 */
[----:B------:R-:W-:Y:S01]  /*0b50*/  PRMT R43, R44, 0x7632, R43 ;  /* 0x000076322c2b7816 */ /* 0x000fe2000000002b */
[----:B------:R-:W-:Y:S01]  /*0b60*/  STL.S16 [R1+0xfc], R51 ;  /* 0x0000fc3301007387 */ /* 0x000fe20000100600 */
[----:B------:R-:W-:-:S02]  /*0b70*/  PRMT R41, R42, 0x7632, R41 ;  /* 0x000076322a297816 */ /* 0x000fc40000000029 */
[----:B------:R-:W-:Y:S02]  /*0b80*/  CS2R R154, SRZ ;  /* 0x00000000009a7805 */ /* 0x000fe4000001ff00 */
[----:B------:R-:W-:Y:S01]  /*0b90*/  PRMT R39, R40, 0x7632, R39 ;  /* 0x0000763228277816 */ /* 0x000fe20000000027 */
[----:B------:R-:W-:Y:S01]  /*0ba0*/  STL.S16 [R1+0xf8], R50 ;  /* 0x0000f83201007387 */ /* 0x000fe20000100600 */
[----:B------:R-:W-:Y:S02]  /*0bb0*/  PRMT R37, R38, 0x7632, R37 ;  /* 0x0000763226257816 */ /* 0x000fe40000000025 */
[----:B------:R-:W-:Y:S02]  /*0bc0*/  CS2R R148, SRZ ;  /* 0x0000000000947805 */ /* 0x000fe4000001ff00 */
[----:B------:R-:W-:Y:S01]  /*0bd0*/  PRMT R36, R175, 0x7632, R36 ;  /* 0x00007632af247816 */ /* 0x000fe20000000024 */
[----:B------:R-:W-:Y:S01]  /*0be0*/  STL.S16 [R1+0xf4], R49 ;  /* 0x0000f43101007387 */ /* 0x000fe20000100600 */
[----:B------:R-:W-:-:S02]  /*0bf0*/  PRMT R35, R174, 0x7632, R35 ;  /* 0x00007632ae237816 */ /* 0x000fc40000000023 */
[----:B------:R-:W-:Y:S02]  /*0c00*/  CS2R R150, SRZ ;  /* 0x0000000000967805 */ /* 0x000fe4000001ff00 */
[----:B------:R-:W-:Y:S01]  /*0c10*/  PRMT R34, R173, 0x7632, R34 ;  /* 0x00007632ad227816 */ /* 0x000fe20000000022 */
[----:B------:R2:W-:Y:S01]  /*0c20*/  STL.S16 [R1+0x50], R48 ;  /* 0x0000503001007387 */ /* 0x0005e20000100600 */
[----:B------:R-:W-:Y:S02]  /*0c30*/  PRMT R33, R172, 0x7632, R33 ;  /* 0x00007632ac217816 */ /* 0x000fe40000000021 */
[----:B------:R-:W-:Y:S02]  /*0c40*/  CS2R R144, SRZ ;  /* 0x0000000000907805 */ /* 0x000fe4000001ff00 */
[----:B------:R-:W-:Y:S01]  /*0c50*/  PRMT R31, R32, 0x7632, R31 ;  /* 0x00007632201f7816 */ /* 0x000fe2000000001f */
[----:B------:R3:W-:Y:S01]  /*0c60*/  STL.S16 [R1+0x4c], R47 ;  /* 0x00004c2f01007387 */ /* 0x0007e20000100600 */
        /* <DEDUP_REMOVED lines=38> */
[----:B------:R-:W-:Y:S01]  /*0ed0*/  CS2R R126, SRZ ;  /* 0x00000000007e7805 */ /* 0x000fe2000001ff00 */
[----:B------:R3:W-:Y:S01]  /*0ee0*/  STL.S16 [R1+0x34], R33 ;  /* 0x0000342101007387 */ /* 0x0007e20000100600 */
[----:B------:R-:W-:-:S02]  /*0ef0*/  CS2R R120, SRZ ;  /* 0x0000000000787805 */ /* 0x000fc4000001ff00 */
[----:B------:R-:W-:Y:S02]  /*0f00*/  CS2R R122, SRZ ;  /* 0x00000000007a7805 */ /* 0x000fe4000001ff00 */
[----:B------:R-:W-:Y:S01]  /*0f10*/  CS2R R116, SRZ ;  /* 0x0000000000747805 */ /* 0x000fe2000001ff00 */
[----:B------:R3:W-:Y:S01]  /*0f20*/  STL.S16 [R1+0xe0], R31 ;  /* 0x0000e01f01007387 */ /* 0x0007e20000100600 */
[----:B------:R-:W-:Y:S02]  /*0f30*/  CS2R R118, SRZ ;  /* 0x0000000000767805 */ /* 0x000fe4000001ff00 */
        /* <DEDUP_REMOVED lines=37> */
[----:B-1----:R-:W-:Y:S01]  /*1190*/  CS2R R56, SRZ ;  /* 0x0000000000387805 */ /* 0x002fe2000001ff00 */
[----:B------:R3:W-:Y:S01]  /*11a0*/  STL.S16 [R1+0xc8], R15 ;  /* 0x0000c80f01007387 */ /* 0x0007e20000100600 */
[----:B------:R-:W-:Y:S02]  /*11b0*/  CS2R R58, SRZ ;  /* 0x00000000003a7805 */ /* 0x000fe4000001ff00 */
[----:B0-----:R-:W-:Y:S02]  /*11c0*/  CS2R R52, SRZ ;  /* 0x0000000000347805 */ /* 0x001fe4000001ff00 */
[----:B------:R-:W-:Y:S01]  /*11d0*/  CS2R R54, SRZ ;  /* 0x0000000000367805 */ /* 0x000fe2000001ff00 */
[----:B------:R3:W-:Y:S01]  /*11e0*/  STL.S16 [R1+0xc4], R13 ;  /* 0x0000c40d01007387 */ /* 0x0007e20000100600 */
[----:B--2---:R-:W-:-:S02]  /*11f0*/  CS2R R48, SRZ ;  /* 0x0000000000307805 */ /* 0x004fc4000001ff00 */
[----:B------:R-:W-:Y:S01]  /*1200*/  CS2R R50, SRZ ;  /* 0x0000000000327805 */ /* 0x000fe2000001ff00 */
[----:B------:R-:W-:Y:S01]  /*1210*/  UPLOP3.LUT UP2, UPT, UPT, UPT, UPT, 0x40, 0x4 ;  /* 0x000000000004789c */ /* 0x000fe20003f4e870 */
[----:B------:R3:W-:Y:S01]  /*1220*/  STL.S16 [R1+0x20], R12 ;  /* 0x0000200c01007387 */ /* 0x0007e20000100600 */
[----:B------:R-:W0:Y:S03]  /*1230*/  LDCU UR6, c[0x0][0x388] ;  /* 0x00007100ff0677ac */ /* 0x000e260008000800 */
[----:B------:R3:W-:Y:S01]  /*1240*/  STL.S16 [R1+0x1c], R11 ;  /* 0x00001c0b01007387 */ /* 0x0007e20000100600 */
[----:B------:R-:W-:Y:S01]  /*1250*/  UISETP.NE.AND.EX UP0, UPT, UR5, URZ, UPT, UP0 ;  /* 0x000000ff0500728c */ /* 0x000fe2000bf05300 */
[----:B------:R-:W1:Y:S02]  /*1260*/  LDCU.U8 UR16, c[0x0][0x410] ;  /* 0x00008200ff1077ac */ /* 0x000e640008000000 */
[----:B------:R3:W-:Y:S01]  /*1270*/  STL.S16 [R1+0x18], R9 ;  /* 0x0000180901007387 */ /* 0x0007e20000100600 */
[----:B------:R-:W2:Y:S03]  /*1280*/  LDCU UR17, c[0x0][0x400] ;  /* 0x00008000ff1177ac */ /* 0x000ea60008000800 */
[----:B------:R3:W-:Y:S01]  /*1290*/  STL.S16 [R1+0x14], R8 ;  /* 0x0000140801007387 */ /* 0x0007e20000100600 */
[----:B------:R-:W4:Y:S03]  /*12a0*/  LDCU.64 UR20, c[0x0][0x478] ;  /* 0x00008f00ff1477ac */ /* 0x000f260008000a00 */
[----:B------:R3:W-:Y:S01]  /*12b0*/  STL.S16 [R1+0xc0], R7 ;  /* 0x0000c00701007387 */ /* 0x0007e20000100600 */
[----:B------:R-:W0:Y:S03]  /*12c0*/  LDCU.64 UR18, c[0x0][0x438] ;  /* 0x00008700ff1277ac */ /* 0x000e260008000a00 */
[----:B------:R3:W-:Y:S01]  /*12d0*/  STL.S16 [R1+0x6c], R5 ;  /* 0x00006c0501007387 */ /* 0x0007e20000100600 */
[----:B------:R-:W0:Y:S03]  /*12e0*/  LDCU.128 UR8, c[0x0][0x3c0] ;  /* 0x00007800ff0877ac */ /* 0x000e260008000c00 */
[----:B------:R3:W-:Y:S01]  /*12f0*/  STL.S16 [R1+0x68], R3 ;  /* 0x0000680301007387 */ /* 0x0007e20000100600 */
[----:B------:R-:W0:Y:S03]  /*1300*/  LDCU.64 UR22, c[0x0][0x380] ;  /* 0x00007000ff1677ac */ /* 0x000e260008000a00 */
[----:B------:R3:W-:Y:S04]  /*1310*/  STL.S16 [R1+0x64], R0 ;  /* 0x0000640001007387 */ /* 0x0007e80000100600 */
[----:B------:R3:W-:Y:S04]  /*1320*/  STL [R1], RZ ;  /* 0x000000ff01007387 */ /* 0x0007e80000100800 */
[----:B------:R3:W-:Y:S04]  /*1330*/  STL [R1+0x4], RZ ;  /* 0x000004ff01007387 */ /* 0x0007e80000100800 */
[----:B------:R3:W-:Y:S04]  /*1340*/  STL [R1+0x8], RZ ;  /* 0x000008ff01007387 */ /* 0x0007e80000100800 */
[----:B012-4-:R3:W-:Y:S02]  /*1350*/  STL [R1+0xc], RZ ;  /* 0x00000cff01007387 */ /* 0x0177e40000100800 */
.L_x_257:
[----:B------:R-:W0:Y:S01]  /*1360*/  @UP0 LDCU.64 UR4, c[0x0][0x3e0] ;  /* 0x00007c00ff0407ac */ /* 0x000e220008000a00 */
[----:B------:R-:W2:Y:S01]  /*1370*/  LDL R187, [R1+0x10] ;  /* 0x0000100001bb7983 */ /* 0x000ea20000100800 */
[----:B------:R-:W-:Y:S01]  /*1380*/  PLOP3.LUT P0, PT, PT, PT, UP0, 0x80, 0x8 ;  /* 0x000000000008781c */ /* 0x000fe20003f0f008 */
[----:B------:R-:W-:-:S06]  /*1390*/  UIMAD.WIDE UR12, UR7, 0x4, UR8 ;  /* 0x00000004070c78a5 */ /* 0x000fcc000f8e0208 */
[----:B------:R-:W-:Y:S02]  /*13a0*/  MOV R184, UR12 ;  /* 0x0000000c00b87c02 */ /* 0x000fe40008000f00 */
[----:B------:R-:W-:-:S05]  /*13b0*/  MOV R185, UR13 ;  /* 0x0000000d00b97c02 */ /* 0x000fca0008000f00 */
[----:B---3--:R1:W3:Y:S01]  /*13c0*/  LDG.E R21, desc[UR14][R184.64] ;  /* 0x0000000eb8157981 */ /* 0x0082e2000c1e1900 */
[----:B0-----:R-:W-:Y:S02]  /*13d0*/  @UP0 UIMAD.WIDE UR4, UR7, 0x2, UR4 ;  /* 0x00000002070408a5 */ /* 0x001fe4000f8e0204 */
[----:B------:R-:W-:-:S04]  /*13e0*/  UIMAD.WIDE UR12, UR7, 0x4, UR10 ;  /* 0x00000004070c78a5 */ /* 0x000fc8000f8e020a */
[----:B-1----:R-:W-:Y:S02]  /*13f0*/  MOV R184, UR4 ;  /* 0x0000000400b87c02 */ /* 0x002fe40008000f00 */
[----:B------:R-:W-:-:S05]  /*1400*/  MOV R185, UR5 ;  /* 0x0000000500b97c02 */ /* 0x000fca0008000f00 */
[----:B------:R0:W4:Y:S02]  /*1410*/  @P0 LDG.E.U16 R23, desc[UR14][R184.64] ;  /* 0x0000000eb8170981 */ /* 0x000124000c1e1500 */
[----:B0-----:R-:W-:Y:S02]  /*1420*/  MOV R184, UR12 ;  /* 0x0000000c00b87c02 */ /* 0x001fe40008000f00 */
[----:B------:R-:W-:-:S05]  /*1430*/  MOV R185, UR13 ;  /* 0x0000000d00b97c02 */ /* 0x000fca0008000f00 */
[----:B-----5:R-:W5:Y:S01]  /*1440*/  LDG.E R184, desc[UR14][R184.64] ;  /* 0x0000000eb8b87981 */ /* 0x020f62000c1e1900 */
[----:B------:R-:W0:Y:S01]  /*1450*/  S2R R186, SR_TID.X ;  /* 0x0000000000ba7919 */ /* 0x000e220000002100 */
[----:B------:R-:W-:Y:S01]  /*1460*/  PLOP3.LUT P0, PT, PT, PT, UP0, 0x80, 0x8 ;  /* 0x000000000008781c */ /* 0x000fe20003f0f008 */
[----:B------:R-:W-:Y:S01]  /*1470*/  UIMAD UR4, UR7, UR6, URZ ;  /* 0x00000006070472a4 */ /* 0x000fe2000f8e02ff */
[----:B------:R-:W-:-:S03]  /*1480*/  ISETP.NE.AND P6, PT, RZ, UR16, PT ;  /* 0x00000010ff007c0c */ /* 0x000fc6000bfc5270 */
[----:B------:R-:W-:-:S04]  /*1490*/  USHF.R.S32.HI UR5, URZ, 0x1f, UR4 ;  /* 0x0000001fff057899 */ /* 0x000fc80008011404 */
[----:B------:R-:W-:Y:S01]  /*14a0*/  ULEA.HI UR5, UR5, UR4, URZ, 0x3 ;  /* 0x0000000405057291 */ /* 0x000fe2000f8f18ff */
[----:B------:R-:W-:Y:S01]  /*14b0*/  BSSY.RECONVERGENT B0, `(.L_x_206) ;  /* 0x0000086000007945 */ /* 0x000fe20003800200 */
[----:B------:R-:W-:Y:S01]  /*14c0*/  UMOV UR12, 0x3f800000 ;  /* 0x3f800000000c7882 */ /* 0x000fe20000000000 */
[----:B------:R-:W-:Y:S01]  /*14d0*/  HFMA2 R228, -RZ, RZ, 0, 0 ;  /* 0x00000000ffe47431 */ /* 0x000fe200000001ff */
[----:B------:R-:W-:Y:S02]  /*14e0*/  MOV R227, RZ ;  /* 0x000000ff00e37202 */ /* 0x000fe40000000f00 */
[C---:B--2---:R-:W-:Y:S02]  /*14f0*/  ISETP.GE.U32.AND P5, PT, R187.reuse, 0x80, PT ;  /* 0x00000080bb00780c */ /* 0x044fe40003fa6070 */
[----:B------:R-:W-:Y:S02]  /*1500*/  ISETP.GE.U32.AND P4, PT, R187, 0x100, PT ;  /* 0x00000100bb00780c */ /* 0x000fe40003f86070 */
[----:B---3--:R-:W-:-:S04]  /*1510*/  FSEL R21, R21, RZ, !P6 ;  /* 0x000000ff15157208 */ /* 0x008fc80007000000 */
[----:B------:R-:W-:Y:S02]  /*1520*/  R2UR UR25, R21 ;  /* 0x00000000151972ca */ /* 0x000fe400000e0000 */
[----:B------:R-:W-:Y:S02]  /*1530*/  MOV R21, UR5 ;  /* 0x0000000500157c02 */ /* 0x000fe40008000f00 */
[----:B----4-:R-:W-:Y:S02]  /*1540*/  @P0 R2UR UR13, R23 ;  /* 0x00000000170d02ca */ /* 0x010fe400000e0000 */
[----:B0-----:R-:W-:Y:S02]  /*1550*/  LEA.HI.SX32 R21, R21, R186, 0x1d ;  /* 0x000000ba15157211 */ /* 0x001fe400078feaff */
[C---:B------:R-:W-:Y:S02]  /*1560*/  ISETP.GE.U32.AND P3, PT, R187.reuse, 0x180, PT ;  /* 0x00000180bb00780c */ /* 0x040fe40003f66070 */
[----:B------:R-:W-:-:S02]  /*1570*/  ISETP.GE.U32.AND P2, PT, R187, 0x200, PT ;  /* 0x00000200bb00780c */ /* 0x000fc40003f46070 */
[----:B------:R-:W-:Y:S02]  /*1580*/  ISETP.GE.U32.AND P1, PT, R187, 0x280, PT ;  /* 0x00000280bb00780c */ /* 0x000fe40003f26070 */
[----:B------:R-:W-:-:S03]  /*1590*/  MOV R23, R21 ;  /* 0x0000001500177202 */ /* 0x000fc60000000f00 */
[----:B------:R-:W-:Y:S01]  /*15a0*/  @UP0 USHF.L.U32 UR12, UR13, 0x10, URZ ;  /* 0x000000100d0c0899 */ /* 0x000fe200080006ff */
[----:B-----5:R-:W-:Y:S01]  /*15b0*/  R2UR UR24, R184 ;  /* 0x00000000b81872ca */ /* 0x020fe200000e0000 */
[----:B------:R-:W-:-:S14]  /*15c0*/  @!P5 BRA `(.L_x_207) ;  /* 0x0000000400d0d947 */ /* 0x000fdc0003800000 */
[----:B------:R-:W0:Y:S01]  /*15d0*/  LDC.64 R18, c[0x0][0x3a8] ;  /* 0x0000ea00ff127b82 */ /* 0x000e220000000a00 */
[----:B------:R-:W2:Y:S04]  /*15e0*/  LDL R20, [R1+0xb0] ;  /* 0x0000b00001147983 */ /* 0x000ea80000100800 */
[----:B------:R-:W3:Y:S03]  /*15f0*/  LDL.LU R193, [R1] ;  /* 0x0000000001c17983 */ /* 0x000ee60000300800 */
[----:B------:R-:W1:Y:S01]  /*1600*/  LDC.64 R188, c[0x0][0x428] ;  /* 0x00010a00ffbc7b82 */ /* 0x000e620000000a00 */
[----:B------:R-:W4:Y:S04]  /*1610*/  LDL R231, [R1+0xb4] ;  /* 0x0000b40001e77983 */ /* 0x000f280000100800 */
[----:B------:R-:W4:Y:S04]  /*1620*/  LDL.LU R230, [R1+0x8] ;  /* 0x0000080001e67983 */ /* 0x000f280000300800 */
[----:B------:R-:W4:Y:S04]  /*1630*/  LDL R237, [R1+0xb8] ;  /* 0x0000b80001ed7983 */ /* 0x000f280000100800 */
[----:B------:R-:W4:Y:S01]  /*1640*/  LDL R214, [R1+0xbc] ;  /* 0x0000bc0001d67983 */ /* 0x000f220000100800 */
[----:B0-----:R-:W-:-:S05]  /*1650*/  IMAD.WIDE.U32 R18, R21, 0x10, R18 ;  /* 0x0000001015127825 */ /* 0x001fca00078e0012 */
[----:B------:R1:W3:Y:S02]  /*1660*/  LDG.E.128 R184, desc[UR14][R18.64] ;  /* 0x0000000e12b87981 */ /* 0x0002e4000c1e1d00 */
[----:B-1----:R-:W-:-:S05]  /*1670*/  IMAD.WIDE.U32 R18, R21, 0x10, R188 ;  /* 0x0000001015127825 */ /* 0x002fca00078e00bc */
[----:B------:R0:W4:Y:S01]  /*1680*/  LDG.E.128 R188, desc[UR14][R18.64] ;  /* 0x0000000e12bc7981 */ /* 0x000122000c1e1d00 */
[----:B------:R-:W-:-:S04]  /*1690*/  ISETP.NE.U32.AND P0, PT, RZ, UR18, PT ;  /* 0x00000012ff007c0c */ /* 0x000fc8000bf05070 */
[----:B------:R-:W-:-:S13]  /*16a0*/  ISETP.NE.AND.EX P0, PT, RZ, UR19, PT, P0 ;  /* 0x00000013ff007c0c */ /* 0x000fda000bf05300 */
[----:B0-----:R-:W0:Y:S02]  /*16b0*/  @P0 LDC.64 R18, c[0x0][0x438] ;  /* 0x00010e00ff120b82 */ /* 0x001e240000000a00 */
[----:B0-----:R-:W-:-:S05]  /*16c0*/  @P0 IMAD.WIDE.U32 R18, R21, 0x10, R18 ;  /* 0x0000001015120825 */ /* 0x001fca00078e0012 */
[----:B------:R3:W5:Y:S01]  /*16d0*/  @P0 LDG.E.128 R44, desc[UR14][R18.64] ;  /* 0x0000000e122c0981 */ /* 0x000762000c1e1d00 */
[----:B--2---:R-:W-:Y:S02]  /*16e0*/  SHF.L.U32 R20, R20, 0x10, RZ ;  /* 0x0000001014147819 */ /* 0x004fe400000006ff */
[----:B---3--:R-:W-:-:S05]  /*16f0*/  SHF.L.U32 R18, R184, 0x10, RZ ;  /* 0x00000010b8127819 */ /* 0x008fca00000006ff */
[----:B------:R-:W-:-:S04]  /*1700*/  FADD.FTZ R18, R18, -UR25 ;  /* 0x8000001912127e21 */ /* 0x000fc80008010000 */
[----:B------:R-:W-:Y:S01]  /*1710*/  FMUL.FTZ R194, R18, UR24 ;  /* 0x0000001812c27c20 */ /* 0x000fe20008410000 */
[----:B------:R-:W-:Y:S02]  /*1720*/  SHF.L.U32 R18, R185, 0x10, RZ ;  /* 0x00000010b9127819 */ /* 0x000fe400000006ff */
[----:B----4-:R-:W-:-:S03]  /*1730*/  SHF.L.U32 R19, R188, 0x10, RZ ;  /* 0x00000010bc137819 */ /* 0x010fc600000006ff */
[----:B------:R-:W-:Y:S02]  /*1740*/  FADD.FTZ R18, R18, -UR25 ;  /* 0x8000001912127e21 */ /* 0x000fe40008010000 */
[-C--:B------:R-:W-:Y:S01]  /*1750*/  FFMA.FTZ R193, R194, R19.reuse, R193 ;  /* 0x00000013c2c17223 */ /* 0x080fe200000100c1 */
[----:B------:R-:W-:Y:S01]  /*1760*/  FADD.FTZ R124, R124, R19 ;  /* 0x000000137c7c7221 */ /* 0x000fe20000010000 */
[----:B------:R-:W-:Y:S01]  /*1770*/  FMUL.FTZ R215, R20, R19 ;  /* 0x0000001314d77220 */ /* 0x000fe20000410000 */
[----:B------:R-:W-:Y:S01]  /*1780*/  SHF.L.U32 R19, R189, 0x10, RZ ;  /* 0x00000010bd137819 */ /* 0x000fe200000006ff */
[----:B------:R-:W-:Y:S01]  /*1790*/  FMUL.FTZ R209, R18, UR24 ;  /* 0x0000001812d17c20 */ /* 0x000fe20008410000 */
[----:B------:R-:W-:Y:S01]  /*17a0*/  STL [R1], R193 ;  /* 0x000000c101007387 */ /* 0x000fe20000100800 */
[----:B------:R-:W-:Y:S02]  /*17b0*/  SHF.L.U32 R20, R231, 0x10, RZ ;  /* 0x00000010e7147819 */ /* 0x000fe400000006ff */
[-C--:B------:R-:W-:Y:S01]  /*17c0*/  FFMA.FTZ R230, R209, R19.reuse, R230 ;  /* 0x00000013d1e67223 */ /* 0x080fe200000100e6 */
[----:B------:R-:W2:Y:S01]  /*17d0*/  LDL R231, [R1+0xf4] ;  /* 0x0000f40001e77983 */ /* 0x000ea20000100800 */
[----:B------:R-:W-:Y:S01]  /*17e0*/  FADD.FTZ R126, R126, R19 ;  /* 0x000000137e7e7221 */ /* 0x000fe20000010000 */
[----:B------:R-:W-:Y:S01]  /*17f0*/  FMUL.FTZ R252, R20, R19 ;  /* 0x0000001314fc7220 */ /* 0x000fe20000410000 */
[----:B------:R-:W-:Y:S01]  /*1800*/  SHF.L.U32 R19, R190, 0x10, RZ ;  /* 0x00000010be137819 */ /* 0x000fe200000006ff */
[----:B------:R0:W-:Y:S01]  /*1810*/  STL [R1+0x8], R230 ;  /* 0x000008e601007387 */ /* 0x0001e20000100800 */
[----:B------:R-:W-:-:S02]  /*1820*/  SHF.L.U32 R20, R237, 0x10, RZ ;  /* 0x00000010ed147819 */ /* 0x000fc400000006ff */
[----:B------:R-:W-:Y:S01]  /*1830*/  SHF.L.U32 R18, R186, 0x10, RZ ;  /* 0x00000010ba127819 */ /* 0x000fe200000006ff */
[----:B0-----:R-:W3:Y:S02]  /*1840*/  LDL.LU R230, [R1+0x4] ;  /* 0x0000040001e67983 */ /* 0x001ee40000300800 */
[----:B------:R-:W-:Y:S02]  /*1850*/  FMUL.FTZ R251, R20, R19 ;  /* 0x0000001314fb7220 */ /* 0x000fe40000410000 */
[----:B------:R-:W-:Y:S01]  /*1860*/  FADD.FTZ R18, R18, -UR25 ;  /* 0x8000001912127e21 */ /* 0x000fe20008010000 */
[----:B------:R-:W4:Y:S01]  /*1870*/  LDL R228, [R1+0xf8] ;  /* 0x0000f80001e47983 */ /* 0x000f220000100800 */
[----:B------:R-:W-:-:S03]  /*1880*/  SHF.L.U32 R20, R214, 0x10, RZ ;  /* 0x00000010d6147819 */ /* 0x000fc600000006ff */
[----:B------:R-:W3:Y:S04]  /*1890*/  LDL.LU R227, [R1+0xc] ;  /* 0x00000c0001e37983 */ /* 0x000ee80000300800 */
[----:B------:R-:W3:Y:S01]  /*18a0*/  LDL R214, [R1+0xfc] ;  /* 0x0000fc0001d67983 */ /* 0x000ee20000100800 */
[----:B------:R-:W-:Y:S01]  /*18b0*/  FMUL.FTZ R208, R18, UR24 ;  /* 0x0000001812d07c20 */ /* 0x000fe20008410000 */
[----:B------:R-:W-:Y:S01]  /*18c0*/  SHF.L.U32 R18, R187, 0x10, RZ ;  /* 0x00000010bb127819 */ /* 0x000fe200000006ff */
[----:B------:R-:W-:Y:S02]  /*18d0*/  FADD.FTZ R120, R120, R19 ;  /* 0x0000001378787221 */ /* 0x000fe40000010000 */
[----:B------:R-:W-:Y:S02]  /*18e0*/  FFMA.FTZ R160, R208, R19, R160 ;  /* 0x00000013d0a07223 */ /* 0x000fe400000100a0 */
[----:B------:R-:W-:Y:S01]  /*18f0*/  FADD.FTZ R18, R18, -UR25 ;  /* 0x8000001912127e21 */ /* 0x000fe20008010000 */
[----:B------:R-:W-:-:S03]  /*1900*/  SHF.L.U32 R19, R191, 0x10, RZ ;  /* 0x00000010bf137819 */ /* 0x000fc600000006ff */
[----:B------:R-:W-:Y:S02]  /*1910*/  FMUL.FTZ R199, R18, UR24 ;  /* 0x0000001812c77c20 */ /* 0x000fe40008410000 */
[--C-:B------:R-:W-:Y:S01]  /*1920*/  FADD.FTZ R122, R122, R19.reuse ;  /* 0x000000137a7a7221 */ /* 0x100fe20000010000 */
[-C--:B------:R-:W-:Y:S01]  /*1930*/  FMUL.FTZ R242, R20, R19.reuse ;  /* 0x0000001314f27220 */ /* 0x080fe20000410000 */
[----:B------:R-:W-:Y:S01]  /*1940*/  FFMA.FTZ R162, R199, R19, R162 ;  /* 0x00000013c7a27223 */ /* 0x000fe200000100a2 */
[----:B------:R-:W-:Y:S02]  /*1950*/  PRMT R19, R188, 0x7632, R19 ;  /* 0x00007632bc137816 */ /* 0x000fe40000000013 */
[----:B------:R-:W3:Y:S01]  /*1960*/  LDL R188, [R1+0x100] ;  /* 0x0001000001bc7983 */ /* 0x000ee20000100800 */
[----:B------:R-:W-:-:S04]  /*1970*/  PRMT R23, R184, 0x7632, R23 ;  /* 0x00007632b8177816 */ /* 0x000fc80000000017 */
[----:B------:R-:W-:Y:S02]  /*1980*/  SHF.L.U32 R18, R23, 0x10, RZ ;  /* 0x0000001017127819 */ /* 0x000fe400000006ff */
[----:B------:R-:W-:-:S03]  /*1990*/  PRMT R23, R185, 0x7632, R23 ;  /* 0x00007632b9177816 */ /* 0x000fc60000000017 */
[----:B------:R-:W-:Y:S01]  /*19a0*/  FADD.FTZ R18, R18, -UR25 ;  /* 0x8000001912127e21 */ /* 0x000fe20008010000 */
[----:B------:R-:W-:-:S03]  /*19b0*/  SHF.L.U32 R19, R19, 0x10, RZ ;  /* 0x0000001013137819 */ /* 0x000fc600000006ff */
[----:B------:R-:W-:Y:S01]  /*19c0*/  FMUL.FTZ R193, R18, UR24 ;  /* 0x0000001812c17c20 */ /* 0x000fe20008410000 */
[----:B------:R-:W-:Y:S02]  /*19d0*/  SHF.L.U32 R18, R23, 0x10, RZ ;  /* 0x0000001017127819 */ /* 0x000fe400000006ff */
[----:B------:R-:W-:Y:S02]  /*19e0*/  PRMT R23, R189, 0x7632, R23 ;  /* 0x00007632bd177816 */ /* 0x000fe40000000017 */
[----:B------:R-:W-:Y:S01]  /*19f0*/  PRMT R184, R190, 0x7632, R184 ;  /* 0x00007632beb87816 */ /* 0x000fe200000000b8 */
[----:B------:R-:W-:Y:S01]  /*1a00*/  FADD.FTZ R125, R125, R19 ;  /* 0x000000137d7d7221 */ /* 0x000fe20000010000 */
[----:B------:R-:W-:-:S04]  /*1a10*/  PRMT R185, R191, 0x7632, R185 ;  /* 0x00007632bfb97816 */ /* 0x000fc800000000b9 */
[----:B------:R-:W-:-:S05]  /*1a20*/  SHF.L.U32 R185, R185, 0x10, RZ ;  /* 0x00000010b9b97819 */ /* 0x000fca00000006ff */
[----:B------:R-:W-:Y:S01]  /*1a30*/  FADD.FTZ R123, R123, R185 ;  /* 0x000000b97b7b7221 */ /* 0x000fe20000010000 */
[----:B--2---:R-:W-:-:S05]  /*1a40*/  SHF.L.U32 R20, R231, 0x10, RZ ;  /* 0x00000010e7147819 */ /* 0x004fca00000006ff */
[----:B------:R-:W-:Y:S01]  /*1a50*/  FMUL.FTZ R237, R20, R19 ;  /* 0x0000001314ed7220 */ /* 0x000fe20000410000 */
[----:B------:R-:W-:Y:S01]  /*1a60*/  FADD.FTZ R20, R18, -UR25 ;  /* 0x8000001912147e21 */ /* 0x000fe20008010000 */
[----:B------:R-:W-:-:S03]  /*1a70*/  SHF.L.U32 R18, R23, 0x10, RZ ;  /* 0x0000001017127819 */ /* 0x000fc600000006ff */
[----:B------:R-:W-:Y:S02]  /*1a80*/  FMUL.FTZ R20, R20, UR24 ;  /* 0x0000001814147c20 */ /* 0x000fe40008410000 */
[----:B------:R-:W-:Y:S01]  /*1a90*/  FADD.FTZ R127, R127, R18 ;  /* 0x000000127f7f7221 */ /* 0x000fe20000010000 */
[----:B----4-:R-:W-:Y:S01]  /*1aa0*/  SHF.L.U32 R23, R228, 0x10, RZ ;  /* 0x00000010e4177819 */ /* 0x010fe200000006ff */
[----:B---3--:R-:W-:Y:S01]  /*1ab0*/  FFMA.FTZ R230, R193, R19, R230 ;  /* 0x00000013c1e67223 */ /* 0x008fe200000100e6 */
[----:B------:R-:W-:Y:S01]  /*1ac0*/  PRMT R19, R186, 0x7632, R19 ;  /* 0x00007632ba137816 */ /* 0x000fe20000000013 */
[-C--:B------:R-:W-:Y:S02]  /*1ad0*/  FFMA.FTZ R227, R20, R18.reuse, R227 ;  /* 0x0000001214e37223 */ /* 0x080fe400000100e3 */
[----:B------:R-:W-:Y:S01]  /*1ae0*/  FMUL.FTZ R231, R23, R18 ;  /* 0x0000001217e77220 */ /* 0x000fe20000410000 */
[----:B------:R-:W-:Y:S02]  /*1af0*/  SHF.L.U32 R18, R184, 0x10, RZ ;  /* 0x00000010b8127819 */ /* 0x000fe400000006ff */
[----:B------:R-:W-:Y:S01]  /*1b00*/  SHF.L.U32 R23, R214, 0x10, RZ ;  /* 0x00000010d6177819 */ /* 0x000fe200000006ff */
[----:B------:R0:W-:Y:S01]  /*1b10*/  STL [R1+0x4], R230 ;  /* 0x000004e601007387 */ /* 0x0001e20000100800 */
[----:B------:R-:W-:Y:S01]  /*1b20*/  SHF.L.U32 R19, R19, 0x10, RZ ;  /* 0x0000001013137819 */ /* 0x000fe200000006ff */
[----:B------:R-:W-:-:S04]  /*1b30*/  FFMA.FTZ R184, R194, R215, RZ ;  /* 0x000000d7c2b87223 */ /* 0x000fc800000100ff */
[----:B------:R-:W-:Y:S01]  /*1b40*/  FADD.FTZ R19, R19, -UR25 ;  /* 0x8000001913137e21 */ /* 0x000fe20008010000 */
[----:B0-----:R-:W-:Y:S01]  /*1b50*/  FMUL.FTZ R230, R23, R18 ;  /* 0x0000001217e67220 */ /* 0x001fe20000410000 */
[----:B------:R-:W-:Y:S01]  /*1b60*/  FADD.FTZ R23, RZ, R215 ;  /* 0x000000d7ff177221 */ /* 0x000fe20000010000 */
[----:B------:R-:W-:-:S03]  /*1b70*/  FFMA.FTZ R184, R193, R237, R184 ;  /* 0x000000edc1b87223 */ /* 0x000fc600000100b8 */
[----:B------:R-:W-:Y:S01]  /*1b80*/  FADD.FTZ R23, R23, R237 ;  /* 0x000000ed17177221 */ /* 0x000fe20000010000 */
[----:B------:R-:W-:Y:S01]  /*1b90*/  FMUL.FTZ R19, R19, UR24 ;  /* 0x0000001813137c20 */ /* 0x000fe20008410000 */
[----:B------:R-:W-:Y:S02]  /*1ba0*/  FFMA.FTZ R184, R209, R252, R184 ;  /* 0x000000fcd1b87223 */ /* 0x000fe400000100b8 */
[----:B------:R-:W-:Y:S01]  /*1bb0*/  FADD.FTZ R23, R23, R252 ;  /* 0x000000fc17177221 */ /* 0x000fe20000010000 */
[--C-:B------:R-:W-:Y:S01]  /*1bc0*/  FADD.FTZ R121, R121, R18.reuse ;  /* 0x0000001279797221 */ /* 0x100fe20000010000 */
[----:B------:R-:W-:Y:S01]  /*1bd0*/  FFMA.FTZ R161, R19, R18, R161 ;  /* 0x0000001213a17223 */ /* 0x000fe200000100a1 */
[----:B------:R-:W-:Y:S01]  /*1be0*/  PRMT R18, R187, 0x7632, R18 ;  /* 0x00007632bb127816 */ /* 0x000fe20000000012 */
[----:B------:R-:W-:Y:S01]  /*1bf0*/  FADD.FTZ R23, R23, R231 ;  /* 0x000000e717177221 */ /* 0x000fe20000010000 */
[----:B------:R-:W-:Y:S02]  /*1c00*/  FFMA.FTZ R184, R20, R231, R184 ;  /* 0x000000e714b87223 */ /* 0x000fe400000100b8 */
[----:B------:R-:W-:Y:S01]  /*1c10*/  SHF.L.U32 R18, R18, 0x10, RZ ;  /* 0x0000001012127819 */ /* 0x000fe200000006ff */
[----:B------:R-:W-:Y:S01]  /*1c20*/  FADD.FTZ R23, R23, R251 ;  /* 0x000000fb17177221 */ /* 0x000fe20000010000 */
[----:B------:R-:W-:Y:S01]  /*1c30*/  FFMA.FTZ R184, R208, R251, R184 ;  /* 0x000000fbd0b87223 */ /* 0x000fe200000100b8 */
[----:B------:R-:W-:-:S02]  /*1c40*/  SHF.L.U32 R186, R188, 0x10, RZ ;  /* 0x00000010bcba7819 */ /* 0x000fc400000006ff */
[----:B------:R-:W-:Y:S01]  /*1c50*/  FADD.FTZ R23, R23, R230 ;  /* 0x000000e617177221 */ /* 0x000fe20000010000 */
[----:B------:R-:W-:Y:S01]  /*1c60*/  FADD.FTZ R18, R18, -UR25 ;  /* 0x8000001912127e21 */ /* 0x000fe20008010000 */
[----:B------:R-:W-:Y:S01]  /*1c70*/  FFMA.FTZ R184, R19, R230, R184 ;  /* 0x000000e613b87223 */ /* 0x000fe200000100b8 */
[-C--:B------:R-:W-:Y:S01]  /*1c80*/  FMUL.FTZ R214, R186, R185.reuse ;  /* 0x000000b9bad67220 */ /* 0x080fe20000410000 */
[----:B------:R-:W-:Y:S01]  /*1c90*/  FADD.FTZ R23, R23, R242 ;  /* 0x000000f217177221 */ /* 0x000fe20000010000 */
[----:B------:R-:W-:Y:S01]  /*1ca0*/  FMUL.FTZ R18, R18, UR24 ;  /* 0x0000001812127c20 */ /* 0x000fe20008410000 */
[----:B------:R-:W-:Y:S01]  /*1cb0*/  FFMA.FTZ R184, R199, R242, R184 ;  /* 0x000000f2c7b87223 */ /* 0x000fe200000100b8 */
[----:B------:R0:W-:Y:S01]  /*1cc0*/  STL [R1+0xc], R227 ;  /* 0x00000ce301007387 */ /* 0x0001e20000100800 */
[----:B------:R-:W-:Y:S01]  /*1cd0*/  FADD.FTZ R228, R23, R214 ;  /* 0x000000d617e47221 */ /* 0x000fe20000010000 */
[C---:B------:R-:W-:Y:S01]  /*1ce0*/  FFMA.FTZ R163, R18.reuse, R185, R163 ;  /* 0x000000b912a37223 */ /* 0x040fe200000100a3 */
[----:B------:R-:W-:Y:S01]  /*1cf0*/  IADD3 R23, PT, PT, R21, 0x80, RZ ;  /* 0x0000008015177810 */ /* 0x000fe20007ffe0ff */
[----:B0-----:R-:W-:-:S07]  /*1d00*/  FFMA.FTZ R227, R18, R214, R184 ;  /* 0x000000d612e37223 */ /* 0x001fce00000100b8 */
.L_x_207:
[----:B------:R-:W-:Y:S05]  /*1d10*/  BSYNC.RECONVERGENT B0 ;  /* 0x0000000000007941 */ /* 0x000fea0003800200 */
.L_x_206:
[----:B------:R-:W-:Y:S04]  /*1d20*/  BSSY.RECONVERGENT B0, `(.L_x_208) ;  /* 0x000006e000007945 */ /* 0x000fe80003800200 */
[----:B------:R-:W-:Y:S05]  /*1d30*/  @!P4 BRA `(.L_x_209) ;  /* 0x0000000400b0c947 */ /* 0x000fea0003800000 */
[----:B------:R-:W0:Y:S01]  /*1d40*/  LDC.64 R14, c[0x0][0x3a8] ;  /* 0x0000ea00ff0e7b82 */ /* 0x000e220000000a00 */
[----:B------:R-:W2:Y:S04]  /*1d50*/  LDL R236, [R1+0xa0] ;  /* 0x0000a00001ec7983 */ /* 0x000ea80000100800 */
[----:B------:R-:W3:Y:S03]  /*1d60*/  LDL R229, [R1+0xa4] ;  /* 0x0000a40001e57983 */ /* 0x000ee60000100800 */
[----:B------:R-:W1:Y:S01]  /*1d70*/  LDC.64 R16, c[0x0][0x428] ;  /* 0x00010a00ff107b82 */ /* 0x000e620000000a00 */
[----:B------:R-:W4:Y:S04]  /*1d80*/  LDL R213, [R1+0xa8] ;  /* 0x0000a80001d57983 */ /* 0x000f280000100800 */
        /* <DEDUP_REMOVED lines=12> */
[C---:B---3--:R-:W-:Y:S02]  /*1e50*/  SHF.L.U32 R14, R184.reuse, 0x10, RZ ;  /* 0x00000010b80e7819 */ /* 0x048fe400000006ff */
[----:B------:R-:W-:-:S03]  /*1e60*/  PRMT R17, R184, 0x7632, R17 ;  /* 0x00007632b8117816 */ /* 0x000fc60000000011 */
[----:B------:R-:W-:-:S04]  /*1e70*/  FADD.FTZ R14, R14, -UR25 ;  /* 0x800000190e0e7e21 */ /* 0x000fc80008010000 */
[----:B------:R-:W-:Y:S01]  /*1e80*/  FMUL.FTZ R207, R14, UR24 ;  /* 0x000000180ecf7c20 */ /* 0x000fe20008410000 */
[----:B------:R-:W-:-:S05]  /*1e90*/  SHF.L.U32 R14, R185, 0x10, RZ ;  /* 0x00000010b90e7819 */ /* 0x000fca00000006ff */
[----:B------:R-:W-:Y:S01]  /*1ea0*/  FADD.FTZ R14, R14, -UR25 ;  /* 0x800000190e0e7e21 */ /* 0x000fe20008010000 */
[----:B----4-:R-:W-:-:S03]  /*1eb0*/  SHF.L.U32 R15, R188, 0x10, RZ ;  /* 0x00000010bc0f7819 */ /* 0x010fc600000006ff */
[----:B------:R-:W-:Y:S01]  /*1ec0*/  FMUL.FTZ R206, R14, UR24 ;  /* 0x000000180ece7c20 */ /* 0x000fe20008410000 */
[----:B------:R-:W-:Y:S01]  /*1ed0*/  SHF.L.U32 R14, R186, 0x10, RZ ;  /* 0x00000010ba0e7819 */ /* 0x000fe200000006ff */
[----:B------:R-:W-:Y:S01]  /*1ee0*/  FADD.FTZ R116, R116, R15 ;  /* 0x0000000f74747221 */ /* 0x000fe20000010000 */
[-C--:B------:R-:W-:Y:S01]  /*1ef0*/  FFMA.FTZ R156, R207, R15.reuse, R156 ;  /* 0x0000000fcf9c7223 */ /* 0x080fe2000001009c */
[----:B------:R-:W-:Y:S01]  /*1f00*/  FMUL.FTZ R250, R16, R15 ;  /* 0x0000000f10fa7220 */ /* 0x000fe20000410000 */
[----:B------:R-:W-:Y:S01]  /*1f10*/  SHF.L.U32 R15, R189, 0x10, RZ ;  /* 0x00000010bd0f7819 */ /* 0x000fe200000006ff */
[----:B------:R-:W-:Y:S01]  /*1f20*/  FADD.FTZ R14, R14, -UR25 ;  /* 0x800000190e0e7e21 */ /* 0x000fe20008010000 */
[----:B------:R-:W-:-:S03]  /*1f30*/  SHF.L.U32 R16, R229, 0x10, RZ ;  /* 0x00000010e5107819 */ /* 0x000fc600000006ff */
[----:B------:R-:W-:Y:S01]  /*1f40*/  FADD.FTZ R118, R118, R15 ;  /* 0x0000000f76767221 */ /* 0x000fe20000010000 */
[-C--:B------:R-:W-:Y:S01]  /*1f50*/  FFMA.FTZ R158, R206, R15.reuse, R158 ;  /* 0x0000000fce9e7223 */ /* 0x080fe2000001009e */
[----:B------:R-:W-:Y:S01]  /*1f60*/  FMUL.FTZ R249, R16, R15 ;  /* 0x0000000f10f97220 */ /* 0x000fe20000410000 */
[----:B------:R-:W-:Y:S01]  /*1f70*/  SHF.L.U32 R15, R190, 0x10, RZ ;  /* 0x00000010be0f7819 */ /* 0x000fe200000006ff */
[----:B------:R-:W-:Y:S01]  /*1f80*/  FMUL.FTZ R198, R14, UR24 ;  /* 0x000000180ec67c20 */ /* 0x000fe20008410000 */
[----:B------:R-:W-:Y:S02]  /*1f90*/  SHF.L.U32 R16, R213, 0x10, RZ ;  /* 0x00000010d5107819 */ /* 0x000fe400000006ff */
[----:B------:R-:W2:Y:S01]  /*1fa0*/  LDL R213, [R1+0xec] ;  /* 0x0000ec0001d57983 */ /* 0x000ea20000100800 */
[--C-:B------:R-:W-:Y:S01]  /*1fb0*/  FADD.FTZ R112, R112, R15.reuse ;  /* 0x0000000f70707221 */ /* 0x100fe20000010000 */
[-C--:B------:R-:W-:Y:S01]  /*1fc0*/  FFMA.FTZ R152, R198, R15.reuse, R152 ;  /* 0x0000000fc6987223 */ /* 0x080fe20000010098 */
[----:B------:R-:W-:Y:S01]  /*1fd0*/  FMUL.FTZ R241, R16, R15 ;  /* 0x0000000f10f17220 */ /* 0x000fe20000410000 */
[----:B------:R-:W-:-:S02]  /*1fe0*/  PRMT R15, R188, 0x7632, R15 ;  /* 0x00007632bc0f7816 */ /* 0x000fc4000000000f */
[----:B------:R-:W3:Y:S01]  /*1ff0*/  LDL R188, [R1+0xac] ;  /* 0x0000ac0001bc7983 */ /* 0x000ee20000100800 */
[----:B------:R-:W-:Y:S02]  /*2000*/  SHF.L.U32 R16, R226, 0x10, RZ ;  /* 0x00000010e2107819 */ /* 0x000fe400000006ff */
[----:B------:R-:W-:Y:S02]  /*2010*/  SHF.L.U32 R15, R15, 0x10, RZ ;  /* 0x000000100f0f7819 */ /* 0x000fe400000006ff */
[----:B------:R-:W-:Y:S02]  /*2020*/  SHF.L.U32 R14, R17, 0x10, RZ ;  /* 0x00000010110e7819 */ /* 0x000fe400000006ff */
[----:B------:R-:W-:Y:S01]  /*2030*/  PRMT R17, R185, 0x7632, R17 ;  /* 0x00007632b9117816 */ /* 0x000fe20000000011 */
[-C--:B------:R-:W-:Y:S01]  /*2040*/  FMUL.FTZ R236, R16, R15.reuse ;  /* 0x0000000f10ec7220 */ /* 0x080fe20000410000 */
[----:B------:R-:W-:Y:S01]  /*2050*/  PRMT R16, R189, 0x7632, R16 ;  /* 0x00007632bd107816 */ /* 0x000fe20000000010 */
[----:B------:R-:W-:Y:S01]  /*2060*/  FADD.FTZ R14, R14, -UR25 ;  /* 0x800000190e0e7e21 */ /* 0x000fe20008010000 */
[----:B------:R-:W4:Y:S03]  /*2070*/  LDL R189, [R1+0xf0] ;  /* 0x0000f00001bd7983 */ /* 0x000f260000100800 */
[----:B------:R-:W-:Y:S01]  /*2080*/  FMUL.FTZ R192, R14, UR24 ;  /* 0x000000180ec07c20 */ /* 0x000fe20008410000 */
[----:B------:R-:W-:Y:S01]  /*2090*/  SHF.L.U32 R14, R17, 0x10, RZ ;  /* 0x00000010110e7819 */ /* 0x000fe200000006ff */
[----:B------:R-:W-:Y:S01]  /*20a0*/  FADD.FTZ R117, R117, R15 ;  /* 0x0000000f75757221 */ /* 0x000fe20000010000 */
[----:B------:R-:W-:Y:S01]  /*20b0*/  PRMT R17, R186, 0x7632, R17 ;  /* 0x00007632ba117816 */ /* 0x000fe20000000011 */
[----:B------:R-:W-:-:S02]  /*20c0*/  FFMA.FTZ R157, R192, R15, R157 ;  /* 0x0000000fc09d7223 */ /* 0x000fc4000001009d */
[----:B------:R-:W-:Y:S01]  /*20d0*/  FADD.FTZ R15, R14, -UR25 ;  /* 0x800000190e0f7e21 */ /* 0x000fe20008010000 */
[----:B------:R-:W-:Y:S02]  /*20e0*/  SHF.L.U32 R14, R17, 0x10, RZ ;  /* 0x00000010110e7819 */ /* 0x000fe400000006ff */
[----:B------:R-:W-:Y:S01]  /*20f0*/  SHF.L.U32 R16, R16, 0x10, RZ ;  /* 0x0000001010107819 */ /* 0x000fe200000006ff */
[----:B------:R-:W-:Y:S01]  /*2100*/  FMUL.FTZ R17, R15, UR24 ;  /* 0x000000180f117c20 */ /* 0x000fe20008410000 */
[----:B------:R-:W-:Y:S02]  /*2110*/  SHF.L.U32 R184, R225, 0x10, RZ ;  /* 0x00000010e1b87819 */ /* 0x000fe400000006ff */
[----:B------:R-:W-:Y:S01]  /*2120*/  PRMT R15, R190, 0x7632, R15 ;  /* 0x00007632be0f7816 */ /* 0x000fe2000000000f */
[----:B------:R-:W-:Y:S01]  /*2130*/  FADD.FTZ R119, R119, R16 ;  /* 0x0000001077777221 */ /* 0x000fe20000010000 */
[-C--:B------:R-:W-:Y:S01]  /*2140*/  FFMA.FTZ R159, R17, R16.reuse, R159 ;  /* 0x00000010119f7223 */ /* 0x080fe2000001009f */
[----:B------:R-:W-:Y:S01]  /*2150*/  FMUL.FTZ R229, R184, R16 ;  /* 0x00000010b8e57220 */ /* 0x000fe20000410000 */
[----:B------:R-:W-:Y:S01]  /*2160*/  FADD.FTZ R16, R14, -UR25 ;  /* 0x800000190e107e21 */ /* 0x000fe20008010000 */
[----:B------:R-:W-:-:S02]  /*2170*/  SHF.L.U32 R14, R15, 0x10, RZ ;  /* 0x000000100f0e7819 */ /* 0x000fc400000006ff */
[----:B------:R-:W-:Y:S01]  /*2180*/  SHF.L.U32 R15, R187, 0x10, RZ ;  /* 0x00000010bb0f7819 */ /* 0x000fe200000006ff */
[----:B------:R-:W-:Y:S02]  /*2190*/  FMUL.FTZ R16, R16, UR24 ;  /* 0x0000001810107c20 */ /* 0x000fe40008410000 */
[----:B------:R-:W-:Y:S02]  /*21a0*/  FADD.FTZ R113, R113, R14 ;  /* 0x0000000e71717221 */ /* 0x000fe40000010000 */
[----:B------:R-:W-:Y:S01]  /*21b0*/  FADD.FTZ R15, R15, -UR25 ;  /* 0x800000190f0f7e21 */ /* 0x000fe20008010000 */
[----:B------:R-:W-:-:S03]  /*21c0*/  FFMA.FTZ R153, R16, R14, R153 ;  /* 0x0000000e10997223 */ /* 0x000fc60000010099 */
[----:B------:R-:W-:Y:S01]  /*21d0*/  FMUL.FTZ R15, R15, UR24 ;  /* 0x000000180f0f7c20 */ /* 0x000fe20008410000 */
[----:B------:R-:W-:-:S04]  /*21e0*/  PRMT R187, R187, 0x7632, R187 ;  /* 0x00007632bbbb7816 */ /* 0x000fc800000000bb */
[----:B------:R-:W-:-:S05]  /*21f0*/  SHF.L.U32 R187, R187, 0x10, RZ ;  /* 0x00000010bbbb7819 */ /* 0x000fca00000006ff */
[----:B------:R-:W-:Y:S01]  /*2200*/  FADD.FTZ R187, R187, -UR25 ;  /* 0x80000019bbbb7e21 */ /* 0x000fe20008010000 */
[----:B------:R-:W-:-:S04]  /*2210*/  PRMT R185, R191, 0x7632, R185 ;  /* 0x00007632bfb97816 */ /* 0x000fc800000000b9 */
[----:B------:R-:W-:Y:S02]  /*2220*/  SHF.L.U32 R185, R185, 0x10, RZ ;  /* 0x00000010b9b97819 */ /* 0x000fe400000006ff */
[----:B------:R-:W-:-:S03]  /*2230*/  IADD3 R23, PT, PT, R23, 0x80, RZ ;  /* 0x0000008017177810 */ /* 0x000fc60007ffe0ff */
[----:B------:R-:W-:Y:S01]  /*2240*/  FADD.FTZ R115, R115, R185 ;  /* 0x000000b973737221 */ /* 0x000fe20000010000 */
[----:B--2---:R-:W-:-:S05]  /*2250*/  SHF.L.U32 R184, R213, 0x10, RZ ;  /* 0x00000010d5b87819 */ /* 0x004fca00000006ff */
[----:B------:R-:W-:Y:S01]  /*2260*/  FMUL.FTZ R226, R184, R14 ;  /* 0x0000000eb8e27220 */ /* 0x000fe20000410000 */
[----:B------:R-:W-:Y:S02]  /*2270*/  SHF.L.U32 R14, R191, 0x10, RZ ;  /* 0x00000010bf0e7819 */ /* 0x000fe400000006ff */
[----:B---3--:R-:W-:-:S03]  /*2280*/  SHF.L.U32 R184, R188, 0x10, RZ ;  /* 0x00000010bcb87819 */ /* 0x008fc600000006ff */
[----:B------:R-:W-:Y:S01]  /*2290*/  FADD.FTZ R114, R114, R14 ;  /* 0x0000000e72727221 */ /* 0x000fe20000010000 */
[-C--:B------:R-:W-:Y:S01]  /*22a0*/  FFMA.FTZ R154, R15, R14.reuse, R154 ;  /* 0x0000000e0f9a7223 */ /* 0x080fe2000001009a */
        /* <DEDUP_REMOVED lines=9> */
[----:B------:R-:W-:Y:S02]  /*2340*/  FMUL.FTZ R14, R187, UR24 ;  /* 0x00000018bb0e7c20 */ /* 0x000fe40008410000 */
[----:B------:R-:W-:Y:S01]  /*2350*/  FADD.FTZ R187, R186, R241 ;  /* 0x000000f1babb7221 */ /* 0x000fe20000010000 */
[----:B------:R-:W-:Y:S01]  /*2360*/  FFMA.FTZ R188, R198, R241, R184 ;  /* 0x000000f1c6bc7223 */ /* 0x000fe200000100b8 */
[----:B----4-:R-:W-:Y:S02]  /*2370*/  SHF.L.U32 R186, R189, 0x10, RZ ;  /* 0x00000010bdba7819 */ /* 0x010fe400000006ff */
[----:B------:R-:W-:Y:S01]  /*2380*/  FADD.FTZ R184, R187, R226 ;  /* 0x000000e2bbb87221 */ /* 0x000fe20000010000 */
[----:B------:R-:W-:Y:S02]  /*2390*/  FFMA.FTZ R187, R16, R226, R188 ;  /* 0x000000e210bb7223 */ /* 0x000fe400000100bc */
[----:B------:R-:W-:Y:S01]  /*23a0*/  FMUL.FTZ R213, R186, R185 ;  /* 0x000000b9bad57220 */ /* 0x000fe20000410000 */
[----:B------:R-:W-:Y:S01]  /*23b0*/  FADD.FTZ R184, R184, R225 ;  /* 0x000000e1b8b87221 */ /* 0x000fe20000010000 */
[----:B------:R-:W-:Y:S01]  /*23c0*/  FFMA.FTZ R187, R15, R225, R187 ;  /* 0x000000e10fbb7223 */ /* 0x000fe200000100bb */
[----:B------:R-:W-:-:S02]  /*23d0*/  FFMA.FTZ R155, R14, R185, R155 ;  /* 0x000000b90e9b7223 */ /* 0x000fc4000001009b */
[----:B------:R-:W-:Y:S01]  /*23e0*/  FADD.FTZ R228, R184, R213 ;  /* 0x000000d5b8e47221 */ /* 0x000fe20000010000 */
[----:B------:R-:W-:-:S07]  /*23f0*/  FFMA.FTZ R227, R14, R213, R187 ;  /* 0x000000d50ee37223 */ /* 0x000fce00000100bb */
.L_x_209:
[----:B------:R-:W-:Y:S05]  /*2400*/  BSYNC.RECONVERGENT B0 ;  /* 0x0000000000007941 */ /* 0x000fea0003800200 */
.L_x_208:
        /* <DEDUP_REMOVED lines=104> */
[-C--:B------:R-:W-:Y:S01]  /*2a90*/  FMUL.FTZ R212, R186, R185.reuse ;  /* 0x000000b9bad47220 */ /* 0x080fe20000410000 */
[----:B------:R-:W-:Y:S01]  /*2aa0*/  FADD.FTZ R184, R184, R222 ;  /* 0x000000deb8b87221 */ /* 0x000fe20000010000 */
[----:B------:R-:W-:Y:S01]  /*2ab0*/  FFMA.FTZ R187, R11, R222, R187 ;  /* 0x000000de0bbb7223 */ /* 0x000fe200000100bb */
[----:B------:R-:W-:-:S02]  /*2ac0*/  FFMA.FTZ R147, R10, R185, R147 ;  /* 0x000000b90a937223 */ /* 0x000fc40000010093 */
[----:B------:R-:W-:Y:S01]  /*2ad0*/  FADD.FTZ R228, R184, R212 ;  /* 0x000000d4b8e47221 */ /* 0x000fe20000010000 */
[----:B------:R-:W-:-:S07]  /*2ae0*/  FFMA.FTZ R227, R10, R212, R187 ;  /* 0x000000d40ae37223 */ /* 0x000fce00000100bb */
.L_x_211:
[----:B------:R-:W-:Y:S05]  /*2af0*/  BSYNC.RECONVERGENT B0 ;  /* 0x0000000000007941 */ /* 0x000fea0003800200 */
.L_x_210:
        /* <DEDUP_REMOVED lines=17> */
[----:B------:R2:W5:Y:S02]  /*2c10*/  @P0 LDG.E.128 R32, desc[UR14][R6.64] ;  /* 0x0000000e06200981 */ /* 0x000564000c1e1d00 */
        /* <DEDUP_REMOVED lines=23> */
[----:B------:R-:W-:Y:S01]  /*2d90*/  FADD.FTZ R96, R96, R6 ;  /* 0x0000000660607221 */ /* 0x000fe20000010000 */
        /* <DEDUP_REMOVED lines=68> */
.L_x_213:
[----:B------:R-:W-:Y:S05]  /*31e0*/  BSYNC.RECONVERGENT B0 ;  /* 0x0000000000007941 */ /* 0x000fea0003800200 */
.L_x_212:
        /* <DEDUP_REMOVED lines=23> */
[----:B------:R-:W-:Y:S02]  /*3360*/  SHF.L.U32 R0, R185, 0x10, RZ ;  /* 0x00000010b9007819 */ /* 0x000fe400000006ff */
[----:B----4-:R-:W-:-:S03]  /*3370*/  SHF.L.U32 R2, R188, 0x10, RZ ;  /* 0x00000010bc027819 */ /* 0x010fc600000006ff */
[----:B------:R-:W-:Y:S02]  /*3380*/  FADD.FTZ R0, R0, -UR25 ;  /* 0x8000001900007e21 */ /* 0x000fe40008010000 */
[----:B------:R-:W-:Y:S01]  /*3390*/  FADD.FTZ R92, R92, R2 ;  /* 0x000000025c5c7221 */ /* 0x000fe20000010000 */
[-C--:B------:R-:W-:Y:S01]  /*33a0*/  FFMA.FTZ R132, R205, R2.reuse, R132 ;  /* 0x00000002cd847223 */ /* 0x080fe20000010084 */
[----:B------:R-:W-:Y:S01]  /*33b0*/  FMUL.FTZ R244, R3, R2 ;  /* 0x0000000203f47220 */ /* 0x000fe20000410000 */
[----:B------:R-:W-:Y:S01]  /*33c0*/  FMUL.FTZ R204, R0, UR24 ;  /* 0x0000001800cc7c20 */ /* 0x000fe20008410000 */
[----:B------:R-:W-:Y:S02]  /*33d0*/  SHF.L.U32 R2, R189, 0x10, RZ ;  /* 0x00000010bd027819 */ /* 0x000fe400000006ff */
[----:B------:R-:W-:Y:S02]  /*33e0*/  SHF.L.U32 R3, R218, 0x10, RZ ;  /* 0x00000010da037819 */ /* 0x000fe400000006ff */
[----:B------:R-:W-:Y:S01]  /*33f0*/  SHF.L.U32 R0, R186, 0x10, RZ ;  /* 0x00000010ba007819 */ /* 0x000fe200000006ff */
[----:B------:R-:W-:Y:S01]  /*3400*/  FADD.FTZ R94, R94, R2 ;  /* 0x000000025e5e7221 */ /* 0x000fe20000010000 */
[-C--:B------:R-:W-:Y:S01]  /*3410*/  FFMA.FTZ R134, R204, R2.reuse, R134 ;  /* 0x00000002cc867223 */ /* 0x080fe20000010086 */
[----:B------:R-:W-:Y:S01]  /*3420*/  FMUL.FTZ R243, R3, R2 ;  /* 0x0000000203f37220 */ /* 0x000fe20000410000 */
[----:B------:R-:W-:Y:S01]  /*3430*/  SHF.L.U32 R3, R210, 0x10, RZ ;  /* 0x00000010d2037819 */ /* 0x000fe200000006ff */
[----:B------:R-:W-:Y:S01]  /*3440*/  FADD.FTZ R0, R0, -UR25 ;  /* 0x8000001900007e21 */ /* 0x000fe20008010000 */
[----:B------:R-:W2:Y:S01]  /*3450*/  LDL R210, [R1+0x6c] ;  /* 0x00006c0001d27983 */ /* 0x000ea20000100800 */
[----:B------:R-:W-:-:S02]  /*3460*/  SHF.L.U32 R2, R190, 0x10, RZ ;  /* 0x00000010be027819 */ /* 0x000fc400000006ff */
[----:B------:R-:W-:Y:S01]  /*3470*/  FMUL.FTZ R197, R0, UR24 ;  /* 0x0000001800c57c20 */ /* 0x000fe20008410000 */
[----:B------:R-:W-:Y:S02]  /*3480*/  SHF.L.U32 R0, R4, 0x10, RZ ;  /* 0x0000001004007819 */ /* 0x000fe400000006ff */
[----:B------:R-:W-:Y:S02]  /*3490*/  PRMT R4, R185, 0x7632, R4 ;  /* 0x00007632b9047816 */ /* 0x000fe40000000004 */
[----:B------:R-:W3:Y:S01]  /*34a0*/  LDL R185, [R1+0x7c] ;  /* 0x00007c0001b97983 */ /* 0x000ee20000100800 */
[----:B------:R-:W-:Y:S01]  /*34b0*/  FADD.FTZ R88, R88, R2 ;  /* 0x0000000258587221 */ /* 0x000fe20000010000 */
[-C--:B------:R-:W-:Y:S01]  /*34c0*/  FFMA.FTZ R128, R197, R2.reuse, R128 ;  /* 0x00000002c5807223 */ /* 0x080fe20000010080 */
[----:B------:R-:W-:Y:S01]  /*34d0*/  FMUL.FTZ R238, R3, R2 ;  /* 0x0000000203ee7220 */ /* 0x000fe20000410000 */
[----:B------:R-:W-:Y:S02]  /*34e0*/  PRMT R2, R188, 0x7632, R2 ;  /* 0x00007632bc027816 */ /* 0x000fe40000000002 */
[----:B------:R-:W4:Y:S01]  /*34f0*/  LDL R188, [R1+0xc0] ;  /* 0x0000c00001bc7983 */ /* 0x000f220000100800 */
[----:B------:R-:W-:Y:S01]  /*3500*/  FADD.FTZ R0, R0, -UR25 ;  /* 0x8000001900007e21 */ /* 0x000fe20008010000 */
[----:B------:R-:W-:-:S02]  /*3510*/  SHF.L.U32 R2, R2, 0x10, RZ ;  /* 0x0000001002027819 */ /* 0x000fc400000006ff */
[----:B------:R-:W-:Y:S01]  /*3520*/  SHF.L.U32 R3, R217, 0x10, RZ ;  /* 0x00000010d9037819 */ /* 0x000fe200000006ff */
[----:B------:R-:W-:Y:S01]  /*3530*/  FMUL.FTZ R232, R0, UR24 ;  /* 0x0000001800e87c20 */ /* 0x000fe20008410000 */
[----:B------:R-:W-:Y:S01]  /*3540*/  SHF.L.U32 R0, R4, 0x10, RZ ;  /* 0x0000001004007819 */ /* 0x000fe200000006ff */
[----:B------:R-:W-:Y:S01]  /*3550*/  FADD.FTZ R93, R93, R2 ;  /* 0x000000025d5d7221 */ /* 0x000fe20000010000 */
[----:B------:R-:W-:Y:S01]  /*3560*/  PRMT R4, R186, 0x7632, R4 ;  /* 0x00007632ba047816 */ /* 0x000fe20000000004 */
[-C--:B------:R-:W-:Y:S01]  /*3570*/  FMUL.FTZ R233, R3, R2.reuse ;  /* 0x0000000203e97220 */ /* 0x080fe20000410000 */
[----:B------:R-:W-:Y:S01]  /*3580*/  FFMA.FTZ R133, R232, R2, R133 ;  /* 0x00000002e8857223 */ /* 0x000fe20000010085 */
[----:B------:R-:W-:Y:S01]  /*3590*/  PRMT R3, R189, 0x7632, R3 ;  /* 0x00007632bd037816 */ /* 0x000fe20000000003 */
[----:B------:R-:W-:Y:S01]  /*35a0*/  FADD.FTZ R2, R0, -UR25 ;  /* 0x8000001900027e21 */ /* 0x000fe20008010000 */
[----:B------:R-:W-:Y:S02]  /*35b0*/  SHF.L.U32 R0, R4, 0x10, RZ ;  /* 0x0000001004007819 */ /* 0x000fe400000006ff */
[----:B------:R-:W-:Y:S01]  /*35c0*/  SHF.L.U32 R3, R3, 0x10, RZ ;  /* 0x0000001003037819 */ /* 0x000fe200000006ff */
[----:B------:R-:W-:Y:S01]  /*35d0*/  FMUL.FTZ R4, R2, UR24 ;  /* 0x0000001802047c20 */ /* 0x000fe20008410000 */
[----:B------:R-:W-:-:S02]  /*35e0*/  SHF.L.U32 R23, R216, 0x10, RZ ;  /* 0x00000010d8177819 */ /* 0x000fc400000006ff */
[----:B------:R-:W-:Y:S01]  /*35f0*/  PRMT R2, R190, 0x7632, R2 ;  /* 0x00007632be027816 */ /* 0x000fe20000000002 */
[----:B------:R-:W-:Y:S01]  /*3600*/  FADD.FTZ R95, R95, R3 ;  /* 0x000000035f5f7221 */ /* 0x000fe20000010000 */
[-C--:B------:R-:W-:Y:S01]  /*3610*/  FFMA.FTZ R135, R4, R3.reuse, R135 ;  /* 0x0000000304877223 */ /* 0x080fe20000010087 */
[----:B------:R-:W-:Y:S01]  /*3620*/  FMUL.FTZ R218, R23, R3 ;  /* 0x0000000317da7220 */ /* 0x000fe20000410000 */
[----:B------:R-:W-:Y:S01]  /*3630*/  FADD.FTZ R3, R0, -UR25 ;  /* 0x8000001900037e21 */ /* 0x000fe20008010000 */
[----:B------:R-:W-:Y:S02]  /*3640*/  SHF.L.U32 R0, R2, 0x10, RZ ;  /* 0x0000001002007819 */ /* 0x000fe400000006ff */
[----:B------:R-:W-:Y:S01]  /*3650*/  SHF.L.U32 R2, R187, 0x10, RZ ;  /* 0x00000010bb027819 */ /* 0x000fe200000006ff */
[----:B------:R-:W-:Y:S02]  /*3660*/  FMUL.FTZ R3, R3, UR24 ;  /* 0x0000001803037c20 */ /* 0x000fe40008410000 */
[----:B------:R-:W-:-:S02]  /*3670*/  FADD.FTZ R89, R89, R0 ;  /* 0x0000000059597221 */ /* 0x000fc40000010000 */
[----:B------:R-:W-:Y:S01]  /*3680*/  FADD.FTZ R2, R2, -UR25 ;  /* 0x8000001902027e21 */ /* 0x000fe20008010000 */
[----:B------:R-:W-:-:S03]  /*3690*/  FFMA.FTZ R129, R3, R0, R129 ;  /* 0x0000000003817223 */ /* 0x000fc60000010081 */
[----:B------:R-:W-:Y:S01]  /*36a0*/  FMUL.FTZ R2, R2, UR24 ;  /* 0x0000001802027c20 */ /* 0x000fe20008410000 */
[----:B------:R-:W-:-:S04]  /*36b0*/  PRMT R187, R187, 0x7632, R187 ;  /* 0x00007632bbbb7816 */ /* 0x000fc800000000bb */
[----:B------:R-:W-:-:S05]  /*36c0*/  SHF.L.U32 R187, R187, 0x10, RZ ;  /* 0x00000010bbbb7819 */ /* 0x000fca00000006ff */
[----:B------:R-:W-:Y:S01]  /*36d0*/  FADD.FTZ R187, R187, -UR25 ;  /* 0x80000019bbbb7e21 */ /* 0x000fe20008010000 */
[----:B------:R-:W-:-:S04]  /*36e0*/  PRMT R184, R191, 0x7632, R184 ;  /* 0x00007632bfb87816 */ /* 0x000fc800000000b8 */
[----:B------:R-:W-:-:S05]  /*36f0*/  SHF.L.U32 R184, R184, 0x10, RZ ;  /* 0x00000010b8b87819 */ /* 0x000fca00000006ff */
        /* <DEDUP_REMOVED lines=28> */
.L_x_215:
[----:B------:R-:W-:Y:S05]  /*38c0*/  BSYNC.RECONVERGENT B0 ;  /* 0x0000000000007941 */ /* 0x000fea0003800200 */
.L_x_214:
[----:B------:R-:W0:Y:S01]  /*38d0*/  SHFL.DOWN PT, R23, R228, 0x10, 0x1f ;  /* 0x0a001f00e4177f89 */ /* 0x000e2200000e0000 */
[----:B------:R-:W-:Y:S03]  /*38e0*/  BSSY.RECONVERGENT B0, `(.L_x_216) ;  /* 0x000001f000007945 */ /* 0x000fe60003800200 */
[----:B------:R-:W1:Y:S01]  /*38f0*/  SHFL.DOWN PT, R184, R227, 0x10, 0x1f ;  /* 0x0a001f00e3b87f89 */ /* 0x000e6200000e0000 */
[----:B------:R-:W2:Y:S01]  /*3900*/  S2R R186, SR_TID.X ;  /* 0x0000000000ba7919 */ /* 0x000ea20000002100 */
[----:B0-----:R-:W-:Y:S01]  /*3910*/  FADD.FTZ R23, R23, R228 ;  /* 0x000000e417177221 */ /* 0x001fe20000010000 */
[----:B-1----:R-:W-:-:S04]  /*3920*/  FADD.FTZ R184, R184, R227 ;  /* 0x000000e3b8b87221 */ /* 0x002fc80000010000 */
[----:B------:R-:W0:Y:S01]  /*3930*/  SHFL.DOWN PT, R185, R23, 0x8, 0x1f ;  /* 0x09001f0017b97f89 */ /* 0x000e2200000e0000 */
[----:B--2---:R-:W-:Y:S01]  /*3940*/  LOP3.LUT P0, RZ, R186, 0x1f, RZ, 0xc0, !PT ;  /* 0x0000001fbaff7812 */ /* 0x004fe2000780c0ff */
[----:B0-----:R-:W-:Y:S02]  /*3950*/  FADD.FTZ R23, R23, R185 ;  /* 0x000000b917177221 */ /* 0x001fe40000010000 */
[----:B------:R-:W0:Y:S02]  /*3960*/  SHFL.DOWN PT, R185, R184, 0x8, 0x1f ;  /* 0x09001f00b8b97f89 */ /* 0x000e2400000e0000 */
[----:B0-----:R-:W-:Y:S02]  /*3970*/  FADD.FTZ R184, R184, R185 ;  /* 0x000000b9b8b87221 */ /* 0x001fe40000010000 */
[----:B------:R-:W0:Y:S02]  /*3980*/  SHFL.DOWN PT, R185, R23, 0x4, 0x1f ;  /* 0x08801f0017b97f89 */ /* 0x000e2400000e0000 */
[----:B0-----:R-:W-:-:S02]  /*3990*/  FADD.FTZ R23, R23, R185 ;  /* 0x000000b917177221 */ /* 0x001fc40000010000 */
[----:B------:R-:W0:Y:S02]  /*39a0*/  SHFL.DOWN PT, R185, R184, 0x4, 0x1f ;  /* 0x08801f00b8b97f89 */ /* 0x000e2400000e0000 */
        /* <DEDUP_REMOVED lines=8> */
[----:B0-----:R-:W-:Y:S01]  /*3a30*/  FADD.FTZ R185, R185, R23 ;  /* 0x00000017b9b97221 */ /* 0x001fe20000010000 */
        /* <DEDUP_REMOVED lines=9> */
.L_x_217:
[----:B------:R-:W-:Y:S05]  /*3ad0*/  BSYNC.RECONVERGENT B0 ;  /* 0x0000000000007941 */ /* 0x000fea0003800200 */
.L_x_216:
        /* <DEDUP_REMOVED lines=8> */
[----:B------:R-:W-:-:S09]  /*3b60*/  @!UP2 UIADD3 UR5, UPT, UPT, UR4, 0x5000, URZ ;  /* 0x000050000405a890 */ /* 0x000fd2000fffe0ff */
[----:B0-----:R-:W0:Y:S01]  /*3b70*/  LDS.128 R184, [UR5] ;  /* 0x00000005ffb87984 */ /* 0x001e220008000c00 */
[----:B------:R-:W-:Y:S02]  /*3b80*/  UIADD3 UR5, UPT, UPT, UR4, 0x5030, URZ ;  /* 0x0000503004057890 */ /* 0x000fe4000fffe0ff */
[----:B------:R-:W-:Y:S01]  /*3b90*/  @!UP2 UIADD3 UR5, UPT, UPT, UR4, 0x5010, URZ ;  /* 0x000050100405a890 */ /* 0x000fe2000fffe0ff */
[----:B0-----:R-:W-:Y:S01]  /*3ba0*/  FADD.FTZ R185, RZ, R185 ;  /* 0x000000b9ffb97221 */ /* 0x001fe20000010000 */
[----:B------:R-:W-:-:S03]  /*3bb0*/  FADD.FTZ R23, RZ, R184 ;  /* 0x000000b8ff177221 */ /* 0x000fc60000010000 */
[----:B------:R-:W-:Y:S01]  /*3bc0*/  FADD.FTZ R188, R187, R185 ;  /* 0x000000b9bbbc7221 */ /* 0x000fe20000010000 */
[----:B------:R-:W-:-:S03]  /*3bd0*/  FADD.FTZ R23, R186, R23 ;  /* 0x00000017ba177221 */ /* 0x000fc60000010000 */
[----:B------:R-:W0:Y:S02]  /*3be0*/  LDS.128 R184, [UR5] ;  /* 0x00000005ffb87984 */ /* 0x000e240008000c00 */
[----:B0-----:R-:W-:Y:S01]  /*3bf0*/  FADD.FTZ R185, R188, R185 ;  /* 0x000000b9bcb97221 */ /* 0x001fe20000010000 */
        /* <DEDUP_REMOVED lines=10> */
[----:B------:R-:W0:Y:S01]  /*3ca0*/  LDC.64 R184, c[0x0][0x390] ;  /* 0x0000e400ffb87b82 */ /* 0x000e220000000a00 */
[----:B------:R1:W5:Y:S04]  /*3cb0*/  LDL R228, [R1+0x60] ;  /* 0x0000600001e47983 */ /* 0x0003680000100800 */
[----:B------:R1:W5:Y:S04]  /*3cc0*/  LDL R227, [R1+0x5c] ;  /* 0x00005c0001e37983 */ /* 0x0003680000100800 */
[----:B------:R1:W5:Y:S04]  /*3cd0*/  LDL R190, [R1+0x58] ;  /* 0x0000580001be7983 */ /* 0x0003680000100800 */
[----:B------:R1:W5:Y:S01]  /*3ce0*/  LDL R191, [R1+0x54] ;  /* 0x0000540001bf7983 */ /* 0x0003620000100800 */
[----:B0-----:R-:W-:-:S06]  /*3cf0*/  IMAD.WIDE.U32 R184, R21, 0x10, R184 ;  /* 0x0000001015b87825 */ /* 0x001fcc00078e00b8 */
[----:B------:R-:W5:Y:S01]  /*3d00*/  LDG.E.128 R184, desc[UR14][R184.64] ;  /* 0x0000000eb8b87981 */ /* 0x000f62000c1e1d00 */
[----:B------:R-:W-:-:S04]  /*3d10*/  ISETP.NE.U32.AND P0, PT, RZ, UR20, PT ;  /* 0x00000014ff007c0c */ /* 0x000fc8000bf05070 */
[----:B------:R-:W-:-:S13]  /*3d20*/  ISETP.NE.AND.EX P0, PT, RZ, UR21, PT, P0 ;  /* 0x00000015ff007c0c */ /* 0x000fda000bf05300 */
[----:B-1----:R-:W-:Y:S05]  /*3d30*/  @P0 BRA `(.L_x_222) ;  /* 0x0000000400240947 */ /* 0x002fea0003800000 */
[----:B------:R-:W-:Y:S01]  /*3d40*/  FFMA.FTZ R188, R199, UR4, R23 ;  /* 0x00000004c7bc7c23 */ /* 0x000fe20008010017 */
[C---:B-----5:R-:W-:Y:S02]  /*3d50*/  SHF.L.U32 R189, R187.reuse, 0x10, RZ ;  /* 0x00000010bbbd7819 */ /* 0x060fe400000006ff */
[----:B------:R-:W-:Y:S01]  /*3d60*/  PRMT R187, R187, 0x7632, R187 ;  /* 0x00007632bbbb7816 */ /* 0x000fe200000000bb */
[----:B------:R-:W-:-:S03]  /*3d70*/  FADD.FTZ R188, R242, -R188 ;  /* 0x800000bcf2bc7221 */ /* 0x000fc60000010000 */
[----:B------:R-:W-:Y:S01]  /*3d80*/  SHF.L.U32 R187, R187, 0x10, RZ ;  /* 0x00000010bbbb7819 */ /* 0x000fe200000006ff */
[----:B------:R-:W-:-:S04]  /*3d90*/  FMUL.FTZ R188, R188, UR24 ;  /* 0x00000018bcbc7c20 */ /* 0x000fc80008410000 */
[----:B------:R-:W-:-:S04]  /*3da0*/  FMUL.FTZ R188, R188, UR12 ;  /* 0x0000000cbcbc7c20 */ /* 0x000fc80008410000 */
[----:B------:R-:W-:Y:S01]  /*3db0*/  FFMA.FTZ R189, R188, R189, R82 ;  /* 0x000000bdbcbd7223 */ /* 0x000fe20000010052 */
[----:B------:R-:W-:-:S05]  /*3dc0*/  SHF.L.U32 R82, R183, 0x10, RZ ;  /* 0x00000010b7527819 */ /* 0x000fca00000006ff */
[----:B------:R-:W-:Y:S01]  /*3dd0*/  FMUL.FTZ R82, R188, R82 ;  /* 0x00000052bc527220 */ /* 0x000fe20000410000 */
[----:B------:R-:W-:-:S04]  /*3de0*/  FFMA.FTZ R188, R18, UR4, R23 ;  /* 0x0000000412bc7c23 */ /* 0x000fc80008010017 */
[----:B------:R-:W-:-:S04]  /*3df0*/  FADD.FTZ R188, R214, -R188 ;  /* 0x800000bcd6bc7221 */ /* 0x000fc80000010000 */
[----:B------:R-:W-:-:S04]  /*3e00*/  FMUL.FTZ R188, R188, UR24 ;  /* 0x00000018bcbc7c20 */ /* 0x000fc80008410000 */
[----:B------:R-:W-:-:S04]  /*3e10*/  FMUL.FTZ R188, R188, UR12 ;  /* 0x0000000cbcbc7c20 */ /* 0x000fc80008410000 */
[----:B------:R-:W-:Y:S01]  /*3e20*/  FFMA.FTZ R187, R188, R187, R83 ;  /* 0x000000bbbcbb7223 */ /* 0x000fe20000010053 */
[----:B------:R-:W-:-:S05]  /*3e30*/  SHF.L.U32 R83, R228, 0x10, RZ ;  /* 0x00000010e4537819 */ /* 0x000fca00000006ff */
[----:B------:R-:W-:Y:S01]  /*3e40*/  FMUL.FTZ R83, R188, R83 ;  /* 0x00000053bc537220 */ /* 0x000fe20000410000 */
[C---:B------:R-:W-:Y:S02]  /*3e50*/  SHF.L.U32 R188, R186.reuse, 0x10, RZ ;  /* 0x00000010babc7819 */ /* 0x040fe400000006ff */
[----:B------:R-:W-:Y:S02]  /*3e60*/  PRMT R186, R186, 0x7632, R186 ;  /* 0x00007632baba7816 */ /* 0x000fe400000000ba */
[----:B------:R-:W-:Y:S01]  /*3e70*/  F2FP.BF16.F32.PACK_AB R83, R83, R82 ;  /* 0x000000525353723e */ /* 0x000fe200000010ff */
[----:B------:R-:W-:Y:S01]  /*3e80*/  FFMA.FTZ R82, R208, UR4, R23 ;  /* 0x00000004d0527c23 */ /* 0x000fe20008010017 */
[----:B------:R-:W-:-:S03]  /*3e90*/  SHF.L.U32 R186, R186, 0x10, RZ ;  /* 0x00000010baba7819 */ /* 0x000fc600000006ff */
[----:B------:R-:W-:-:S04]  /*3ea0*/  FADD.FTZ R82, R251, -R82 ;  /* 0x80000052fb527221 */ /* 0x000fc80000010000 */
        /* <DEDUP_REMOVED lines=12> */
[----:B------:R-:W-:-:S04]  /*3f70*/  FFMA.FTZ R80, R209, UR4, R23 ;  /* 0x00000004d1507c23 */ /* 0x000fc80008010017 */
[----:B------:R-:W-:Y:S01]  /*3f80*/  FADD.FTZ R80, R252, -R80 ;  /* 0x80000050fc507221 */ /* 0x000fe20000010000 */
[----:B------:R-:W-:-:S03]  /*3f90*/  F2FP.BF16.F32.PACK_AB R82, R81, R82 ;  /* 0x000000525152723e */ /* 0x000fc600000010ff */
[----:B------:R-:W-:-:S04]  /*3fa0*/  FMUL.FTZ R80, R80, UR24 ;  /* 0x0000001850507c20 */ /* 0x000fc80008410000 */
[----:B------:R-:W-:Y:S01]  /*3fb0*/  FMUL.FTZ R81, R80, UR12 ;  /* 0x0000000c50517c20 */ /* 0x000fe20008410000 */
[C---:B------:R-:W-:Y:S02]  /*3fc0*/  SHF.L.U32 R80, R185.reuse, 0x10, RZ ;  /* 0x00000010b9507819 */ /* 0x040fe400000006ff */
[----:B------:R-:W-:-:S03]  /*3fd0*/  PRMT R185, R185, 0x7632, R185 ;  /* 0x00007632b9b97816 */ /* 0x000fc600000000b9 */
[----:B------:R-:W-:Y:S01]  /*3fe0*/  FFMA.FTZ R86, R81, R80, R86 ;  /* 0x0000005051567223 */ /* 0x000fe20000010056 */
[----:B------:R-:W-:Y:S02]  /*3ff0*/  SHF.L.U32 R80, R181, 0x10, RZ ;  /* 0x00000010b5507819 */ /* 0x000fe400000006ff */
[----:B------:R-:W-:-:S03]  /*4000*/  SHF.L.U32 R185, R185, 0x10, RZ ;  /* 0x00000010b9b97819 */ /* 0x000fc600000006ff */
        /* <DEDUP_REMOVED lines=25> */
[----:B------:R-:W-:-:S05]  /*41a0*/  FMUL.FTZ R85, R84, R85 ;  /* 0x0000005554557220 */ /* 0x000fca0000410000 */
[----:B------:R-:W-:Y:S01]  /*41b0*/  F2FP.BF16.F32.PACK_AB R80, R85, R80 ;  /* 0x000000505550723e */ /* 0x000fe200000010ff */
[----:B------:R-:W-:Y:S06]  /*41c0*/  BRA `(.L_x_223) ;  /* 0x0000000400307947 */ /* 0x000fec0003800000 */
.L_x_222:
[----:B------:R-:W-:Y:S01]  /*41d0*/  FFMA.FTZ R24, R199, UR4, R23 ;  /* 0x00000004c7187c23 */ /* 0x000fe20008010017 */
[----:B-----5:R-:W-:Y:S02]  /*41e0*/  SHF.L.U32 R25, R187, 0x10, RZ ;  /* 0x00000010bb197819 */ /* 0x020fe400000006ff */
[----:B------:R-:W-:Y:S01]  /*41f0*/  SHF.L.U32 R26, R183, 0x10, RZ ;  /* 0x00000010b71a7819 */ /* 0x000fe200000006ff */
[----:B------:R-:W-:-:S04]  /*4200*/  FADD.FTZ R24, R242, -R24 ;  /* 0x80000018f2187221 */ /* 0x000fc80000010000 */
[----:B------:R-:W-:-:S04]  /*4210*/  FMUL.FTZ R27, R24, UR24 ;  /* 0x00000018181b7c20 */ /* 0x000fc80008410000 */
[----:B------:R-:W-:-:S04]  /*4220*/  FMUL.FTZ R24, R27, UR12 ;  /* 0x0000000c1b187c20 */ /* 0x000fc80008410000 */
[--C-:B------:R-:W-:Y:S01]  /*4230*/  FFMA.FTZ R189, R24, R25, R82.reuse ;  /* 0x0000001918bd7223 */ /* 0x100fe20000010052 */
[----:B------:R-:W-:Y:S01]  /*4240*/  FFMA.FTZ R25, R18, UR4, R23 ;  /* 0x0000000412197c23 */ /* 0x000fe20008010017 */
[----:B------:R-:W-:Y:S01]  /*4250*/  PRMT R82, R187, 0x7632, R82 ;  /* 0x00007632bb527816 */ /* 0x000fe20000000052 */
[----:B------:R-:W-:Y:S02]  /*4260*/  FMUL.FTZ R26, R24, R26 ;  /* 0x0000001a181a7220 */ /* 0x000fe40000410000 */
[----:B------:R-:W-:Y:S01]  /*4270*/  FADD.FTZ R25, R214, -R25 ;  /* 0x80000019d6197221 */ /* 0x000fe20000010000 */
[----:B------:R-:W-:-:S03]  /*4280*/  SHF.L.U32 R82, R82, 0x10, RZ ;  /* 0x0000001052527819 */ /* 0x000fc600000006ff */
[----:B------:R-:W-:-:S04]  /*4290*/  FMUL.FTZ R25, R25, UR24 ;  /* 0x0000001819197c20 */ /* 0x000fc80008410000 */
[C---:B------:R-:W-:Y:S01]  /*42a0*/  FMUL.FTZ R24, R25.reuse, UR12 ;  /* 0x0000000c19187c20 */ /* 0x040fe20008410000 */
[----:B------:R-:W-:Y:S02]  /*42b0*/  F2FP.BF16.F32.PACK_AB R27, R25, R27 ;  /* 0x0000001b191b723e */ /* 0x000fe400000010ff */
[----:B------:R-:W-:Y:S01]  /*42c0*/  SHF.L.U32 R25, R228, 0x10, RZ ;  /* 0x00000010e4197819 */ /* 0x000fe200000006ff */
[----:B------:R-:W-:Y:S01]  /*42d0*/  FFMA.FTZ R187, R24, R82, R83 ;  /* 0x0000005218bb7223 */ /* 0x000fe20000010053 */
[----:B------:R-:W-:-:S03]  /*42e0*/  PRMT R82, R186, 0x7632, R82 ;  /* 0x00007632ba527816 */ /* 0x000fc60000000052 */
[----:B------:R-:W-:Y:S01]  /*42f0*/  FMUL.FTZ R25, R24, R25 ;  /* 0x0000001918197220 */ /* 0x000fe20000410000 */
[----:B------:R-:W-:Y:S01]  /*4300*/  FFMA.FTZ R24, R208, UR4, R23 ;  /* 0x00000004d0187c23 */ /* 0x000fe20008010017 */
[----:B------:R-:W-:-:S03]  /*4310*/  SHF.L.U32 R82, R82, 0x10, RZ ;  /* 0x0000001052527819 */ /* 0x000fc600000006ff */
[----:B------:R-:W-:Y:S01]  /*4320*/  FADD.FTZ R24, R251, -R24 ;  /* 0x80000018fb187221 */ /* 0x000fe20000010000 */
[----:B------:R-:W-:Y:S02]  /*4330*/  F2FP.BF16.F32.PACK_AB R83, R25, R26 ;  /* 0x0000001a1953723e */ /* 0x000fe400000010ff */
        /* <DEDUP_REMOVED lines=9> */
[C---:B------:R-:W-:Y:S01]  /*43d0*/  FMUL.FTZ R25, R80.reuse, UR12 ;  /* 0x0000000c50197c20 */ /* 0x040fe20008410000 */
[----:B------:R-:W-:Y:S02]  /*43e0*/  F2FP.BF16.F32.PACK_AB R26, R80, R26 ;  /* 0x0000001a501a723e */ /* 0x000fe400000010ff */
[----:B------:R-:W-:Y:S01]  /*43f0*/  SHF.L.U32 R80, R185, 0x10, RZ ;  /* 0x00000010b9507819 */ /* 0x000fe200000006ff */
[--C-:B------:R-:W-:Y:S01]  /*4400*/  FFMA.FTZ R186, R25, R82, R81.reuse ;  /* 0x0000005219ba7223 */ /* 0x100fe20000010051 */
[----:B------:R-:W-:Y:S02]  /*4410*/  SHF.L.U32 R82, R227, 0x10, RZ ;  /* 0x00000010e3527819 */ /* 0x000fe400000006ff */
[----:B------:R-:W-:-:S03]  /*4420*/  PRMT R81, R185, 0x7632, R81 ;  /* 0x00007632b9517816 */ /* 0x000fc60000000051 */
[----:B------:R-:W-:Y:S01]  /*4430*/  FMUL.FTZ R82, R25, R82 ;  /* 0x0000005219527220 */ /* 0x000fe20000410000 */
[----:B------:R-:W-:Y:S01]  /*4440*/  FFMA.FTZ R25, R209, UR4, R23 ;  /* 0x00000004d1197c23 */ /* 0x000fe20008010017 */
[----:B------:R-:W-:-:S03]  /*4450*/  SHF.L.U32 R185, R81, 0x10, RZ ;  /* 0x0000001051b97819 */ /* 0x000fc600000006ff */
[----:B------:R-:W-:Y:S01]  /*4460*/  FADD.FTZ R25, R252, -R25 ;  /* 0x80000019fc197221 */ /* 0x000fe20000010000 */
[----:B------:R-:W-:-:S03]  /*4470*/  F2FP.BF16.F32.PACK_AB R82, R82, R24 ;  /* 0x000000185252723e */ /* 0x000fc600000010ff */
        /* <DEDUP_REMOVED lines=9> */
[----:B------:R-:W-:-:S03]  /*4510*/  F2FP.BF16.F32.PACK_AB R25, R80, R25 ;  /* 0x000000195019723e */ /* 0x000fc600000010ff */
        /* <DEDUP_REMOVED lines=21> */
[----:B------:R-:W-:-:S05]  /*4670*/  FMUL.FTZ R85, R190, R85 ;  /* 0x00000055be557220 */ /* 0x000fca0000410000 */
[----:B------:R-:W-:-:S07]  /*4680*/  F2FP.BF16.F32.PACK_AB R80, R85, R80 ;  /* 0x000000505550723e */ /* 0x000fce00000010ff */
.L_x_223:
[----:B------:R-:W0:Y:S02]  /*4690*/  @P0 LDC.64 R84, c[0x0][0x478] ;  /* 0x00011e00ff540b82 */ /* 0x000e240000000a00 */
[----:B0-----:R-:W-:-:S05]  /*46a0*/  @P0 IMAD.WIDE.U32 R84, R21, 0x10, R84 ;  /* 0x0000001015540825 */ /* 0x001fca00078e0054 */
[----:B------:R0:W-:Y:S02]  /*46b0*/  @P0 STG.E.128 desc[UR14][R84.64], R24 ;  /* 0x0000001854000986 */ /* 0x0001e4000c101d0e */
[----:B0-----:R-:W0:Y:S02]  /*46c0*/  LDC.64 R84, c[0x0][0x468] ;  /* 0x00011a00ff547b82 */ /* 0x001e240000000a00 */
[C---:B0-----:R-:W-:Y:S01]  /*46d0*/  IMAD.WIDE.U32 R84, R21.reuse, 0x10, R84 ;  /* 0x0000001015547825 */ /* 0x041fe200078e0054 */
[----:B------:R-:W-:-:S04]  /*46e0*/  IADD3 R21, PT, PT, R21, 0x80, RZ ;  /* 0x0000008015157810 */ /* 0x000fc80007ffe0ff */
[----:B------:R0:W-:Y:S02]  /*46f0*/  STG.E.128 desc[UR14][R84.64], R80 ;  /* 0x0000005054007986 */ /* 0x0001e4000c101d0e */
[----:B0-----:R-:W-:Y:S02]  /*4700*/  MOV R84, R185 ;  /* 0x000000b900547202 */ /* 0x001fe40000000f00 */
[----:B------:R-:W-:Y:S02]  /*4710*/  MOV R85, R184 ;  /* 0x000000b800557202 */ /* 0x000fe40000000f00 */
[----:B------:R-:W-:Y:S02]  /*4720*/  MOV R80, R188 ;  /* 0x000000bc00507202 */ /* 0x000fe40000000f00 */
[----:B------:R-:W-:Y:S02]  /*4730*/  MOV R81, R186 ;  /* 0x000000ba00517202 */ /* 0x000fe40000000f00 */
[----:B------:R-:W-:-:S02]  /*4740*/  MOV R82, R189 ;  /* 0x000000bd00527202 */ /* 0x000fc40000000f00 */
[----:B------:R-:W-:-:S07]  /*4750*/  MOV R83, R187 ;  /* 0x000000bb00537202 */ /* 0x000fce0000000f00 */
.L_x_221:
[----:B------:R-:W-:Y:S05]  /*4760*/  BSYNC.RECONVERGENT B1 ;  /* 0x0000000000017941 */ /* 0x000fea0003800200 */
.L_x_220:
[----:B------:R-:W-:Y:S04]  /*4770*/  BSSY.RECONVERGENT B1, `(.L_x_224) ;  /* 0x00000af000017945 */ /* 0x000fe80003800200 */
[----:B------:R-:W-:Y:S05]  /*4780*/  @!P4 BRA `(.L_x_225) ;  /* 0x0000000800b4c947 */ /* 0x000fea0003800000 */
[----:B------:R-:W0:Y:S01]  /*4790*/  LDC.64 R184, c[0x0][0x390] ;  /* 0x0000e400ffb87b82 */ /* 0x000e220000000a00 */
[----:B------:R1:W5:Y:S04]  /*47a0*/  LDL R228, [R1+0x4c] ;  /* 0x00004c0001e47983 */ /* 0x0003680000100800 */
[----:B------:R1:W5:Y:S04]  /*47b0*/  LDL R227, [R1+0x48] ;  /* 0x0000480001e37983 */ /* 0x0003680000100800 */
[----:B------:R1:W5:Y:S01]  /*47c0*/  LDL R191, [R1+0x44] ;  /* 0x0000440001bf7983 */ /* 0x0003620000100800 */
[----:B0-----:R-:W-:-:S06]  /*47d0*/  IMAD.WIDE.U32 R184, R21, 0x10, R184 ;  /* 0x0000001015b87825 */ /* 0x001fcc00078e00b8 */
[----:B------:R-:W5:Y:S01]  /*47e0*/  LDG.E.128 R184, desc[UR14][R184.64] ;  /* 0x0000000eb8b87981 */ /* 0x000f62000c1e1d00 */
[----:B------:R-:W-:-:S04]  /*47f0*/  ISETP.NE.U32.AND P0, PT, RZ, UR20, PT ;  /* 0x00000014ff007c0c */ /* 0x000fc8000bf05070 */
[----:B------:R-:W-:-:S13]  /*4800*/  ISETP.NE.AND.EX P0, PT, RZ, UR21, PT, P0 ;  /* 0x00000015ff007c0c */ /* 0x000fda000bf05300 */
[----:B-1----:R-:W-:Y:S05]  /*4810*/  @!P0 BRA `(.L_x_226) ;  /* 0x0000000400388947 */ /* 0x002fea0003800000 */
[----:B------:R-:W2:Y:S01]  /*4820*/  LDL R188, [R1+0x50] ;  /* 0x0000500001bc7983 */ /* 0x000ea20000100800 */
        /* <DEDUP_REMOVED lines=14> */
[----:B------:R-:W-:-:S03]  /*4910*/  F2FP.BF16.F32.PACK_AB R27, R25, R27 ;  /* 0x0000001b191b723e */ /* 0x000fc600000010ff */
[----:B------:R-:W-:Y:S01]  /*4920*/  FFMA.FTZ R187, R24, R74, R75 ;  /* 0x0000004a18bb7223 */ /* 0x000fe2000001004b */
[----:B------:R-:W-:-:S04]  /*4930*/  PRMT R74, R186, 0x7632, R74 ;  /* 0x00007632ba4a7816 */ /* 0x000fc8000000004a */
[----:B------:R-:W-:Y:S02]  /*4940*/  SHF.L.U32 R74, R74, 0x10, RZ ;  /* 0x000000104a4a7819 */ /* 0x000fe400000006ff */
[----:B--2---:R-:W-:-:S05]  /*4950*/  SHF.L.U32 R25, R188, 0x10, RZ ;  /* 0x00000010bc197819 */ /* 0x004fca00000006ff */
[----:B------:R-:W-:Y:S01]  /*4960*/  FMUL.FTZ R25, R24, R25 ;  /* 0x0000001918197220 */ /* 0x000fe20000410000 */
[----:B------:R-:W-:-:S04]  /*4970*/  FFMA.FTZ R24, R198, UR4, R23 ;  /* 0x00000004c6187c23 */ /* 0x000fc80008010017 */
        /* <DEDUP_REMOVED lines=54> */
[----:B------:R-:W-:Y:S01]  /*4ce0*/  F2FP.BF16.F32.PACK_AB R72, R77, R72 ;  /* 0x000000484d48723e */ /* 0x000fe200000010ff */
[----:B------:R-:W-:Y:S06]  /*4cf0*/  BRA `(.L_x_227) ;  /* 0x0000000400247947 */ /* 0x000fec0003800000 */
.L_x_226:
[----:B------:R-:W2:Y:S01]  /*4d00*/  LDL R190, [R1+0x50] ;  /* 0x0000500001be7983 */ /* 0x000ea20000100800 */
        /* <DEDUP_REMOVED lines=15> */
[----:B--2---:R-:W-:-:S05]  /*4e00*/  SHF.L.U32 R75, R190, 0x10, RZ ;  /* 0x00000010be4b7819 */ /* 0x004fca00000006ff */
        /* <DEDUP_REMOVED lines=55> */
[----:B------:R-:W-:-:S07]  /*5180*/  F2FP.BF16.F32.PACK_AB R72, R77, R72 ;  /* 0x000000484d48723e */ /* 0x000fce00000010ff */
.L_x_227:
        /* <DEDUP_REMOVED lines=13> */
.L_x_225:
[----:B------:R-:W-:Y:S05]  /*5260*/  BSYNC.RECONVERGENT B1 ;  /* 0x0000000000017941 */ /* 0x000fea0003800200 */
.L_x_224:
        /* <DEDUP_REMOVED lines=89> */
.L_x_230:
        /* <DEDUP_REMOVED lines=73> */
.L_x_231:
        /* <DEDUP_REMOVED lines=13> */
.L_x_229:
[----:B------:R-:W-:Y:S05]  /*5d60*/  BSYNC.RECONVERGENT B1 ;  /* 0x0000000000017941 */ /* 0x000fea0003800200 */
.L_x_228:
        /* <DEDUP_REMOVED lines=18> */
[C-C-:B------:R-:W-:Y:S01]  /*5e90*/  FFMA.FTZ R189, R24.reuse, R25, R58.reuse ;  /* 0x0000001918bd7223 */ /* 0x140fe2000001003a */
        /* <DEDUP_REMOVED lines=70> */
.L_x_234:
        /* <DEDUP_REMOVED lines=73> */
.L_x_235:
        /* <DEDUP_REMOVED lines=13> */
.L_x_233:
[----:B------:R-:W-:Y:S05]  /*6860*/  BSYNC.RECONVERGENT B1 ;  /* 0x0000000000017941 */ /* 0x000fea0003800200 */
.L_x_232:
        /* <DEDUP_REMOVED lines=35> */
[--C-:B------:R-:W-:Y:S01]  /*6aa0*/  FFMA.FTZ R187, R24, R25, R48.reuse ;  /* 0x0000001918bb7223 */ /* 0x100fe20000010030 */
[----:B------:R-:W-:Y:S02]  /*6ab0*/  SHF.L.U32 R25, R166, 0x10, RZ ;  /* 0x00000010a6197819 */ /* 0x000fe400000006ff */
[----:B------:R-:W-:-:S03]  /*6ac0*/  PRMT R48, R186, 0x7632, R48 ;  /* 0x00007632ba307816 */ /* 0x000fc60000000030 */
[----:B------:R-:W-:Y:S01]  /*6ad0*/  FMUL.FTZ R24, R24, R25 ;  /* 0x0000001918187220 */ /* 0x000fe20000410000 */
[----:B------:R-:W-:Y:S01]  /*6ae0*/  FFMA.FTZ R25, R3, UR4, R23 ;  /* 0x0000000403197c23 */ /* 0x000fe20008010017 */
[----:B------:R-:W-:-:S03]  /*6af0*/  SHF.L.U32 R50, R48, 0x10, RZ ;  /* 0x0000001030327819 */ /* 0x000fc600000006ff */
[----:B------:R-:W-:-:S04]  /*6b00*/  FADD.FTZ R25, R217, -R25 ;  /* 0x80000019d9197221 */ /* 0x000fc80000010000 */
[----:B------:R-:W-:-:S04]  /*6b10*/  FMUL.FTZ R25, R25, UR24 ;  /* 0x0000001819197c20 */ /* 0x000fc80008410000 */
[C---:B------:R-:W-:Y:S01]  /*6b20*/  FMUL.FTZ R48, R25.reuse, UR12 ;  /* 0x0000000c19307c20 */ /* 0x040fe20008410000 */
[----:B------:R-:W-:-:S03]  /*6b30*/  F2FP.BF16.F32.PACK_AB R26, R25, R26 ;  /* 0x0000001a191a723e */ /* 0x000fc600000010ff */
[----:B------:R-:W-:Y:S01]  /*6b40*/  FFMA.FTZ R186, R48, R50, R49 ;  /* 0x0000003230ba7223 */ /* 0x000fe20000010031 */
[----:B------:R-:W-:-:S05]  /*6b50*/  SHF.L.U32 R49, R228, 0x10, RZ ;  /* 0x00000010e4317819 */ /* 0x000fca00000006ff */
[----:B------:R-:W-:Y:S01]  /*6b60*/  FMUL.FTZ R49, R48, R49 ;  /* 0x0000003130317220 */ /* 0x000fe20000410000 */
[----:B------:R-:W-:-:S04]  /*6b70*/  SHF.L.U32 R48, R185, 0x10, RZ ;  /* 0x00000010b9307819 */ /* 0x000fc800000006ff */
[----:B------:R-:W-:Y:S01]  /*6b80*/  F2FP.BF16.F32.PACK_AB R50, R49, R24 ;  /* 0x000000183132723e */ /* 0x000fe200000010ff */
[----:B------:R-:W-:Y:S01]  /*6b90*/  FFMA.FTZ R24, R204, UR4, R23 ;  /* 0x00000004cc187c23 */ /* 0x000fe20008010017 */
[----:B------:R-:W-:-:S03]  /*6ba0*/  SHF.L.U32 R49, R165, 0x10, RZ ;  /* 0x00000010a5317819 */ /* 0x000fc600000006ff */
[----:B------:R-:W-:-:S04]  /*6bb0*/  FADD.FTZ R24, R243, -R24 ;  /* 0x80000018f3187221 */ /* 0x000fc80000010000 */
[----:B------:R-:W-:-:S04]  /*6bc0*/  FMUL.FTZ R25, R24, UR24 ;  /* 0x0000001818197c20 */ /* 0x000fc80008410000 */
[----:B------:R-:W-:-:S04]  /*6bd0*/  FMUL.FTZ R24, R25, UR12 ;  /* 0x0000000c19187c20 */ /* 0x000fc80008410000 */
[C---:B------:R-:W-:Y:S01]  /*6be0*/  FFMA.FTZ R54, R24.reuse, R48, R54 ;  /* 0x0000003018367223 */ /* 0x040fe20000010036 */
[----:B------:R-:W-:Y:S01]  /*6bf0*/  FMUL.FTZ R49, R24, R49 ;  /* 0x0000003118317220 */ /* 0x000fe20000410000 */
[----:B------:R-:W-:Y:S01]  /*6c00*/  FFMA.FTZ R24, R4, UR4, R23 ;  /* 0x0000000404187c23 */ /* 0x000fe20008010017 */
[----:B------:R-:W-:-:S03]  /*6c10*/  PRMT R48, R185, 0x7632, R48 ;  /* 0x00007632b9307816 */ /* 0x000fc60000000030 */
[----:B------:R-:W-:Y:S01]  /*6c20*/  FADD.FTZ R24, R218, -R24 ;  /* 0x80000018da187221 */ /* 0x000fe20000010000 */
[----:B------:R-:W-:-:S03]  /*6c30*/  SHF.L.U32 R185, R48, 0x10, RZ ;  /* 0x0000001030b97819 */ /* 0x000fc600000006ff */
[----:B------:R-:W-:-:S04]  /*6c40*/  FMUL.FTZ R24, R24, UR24 ;  /* 0x0000001818187c20 */ /* 0x000fc80008410000 */
[C---:B------:R-:W-:Y:S01]  /*6c50*/  FMUL.FTZ R48, R24.reuse, UR12 ;  /* 0x0000000c18307c20 */ /* 0x040fe20008410000 */
[----:B------:R-:W-:Y:S01]  /*6c60*/  F2FP.BF16.F32.PACK_AB R25, R24, R25 ;  /* 0x000000191819723e */ /* 0x000fe200000010ff */
[--C-:B------:R-:W-:Y:S01]  /*6c70*/  FFMA.FTZ R24, R205, UR4, R23.reuse ;  /* 0x00000004cd187c23 */ /* 0x100fe20008010017 */
[----:B------:R-:W-:Y:S01]  /*6c80*/  FFMA.FTZ R23, R232, UR4, R23 ;  /* 0x00000004e8177c23 */ /* 0x000fe20008010017 */
[----:B------:R-:W-:Y:S01]  /*6c90*/  FFMA.FTZ R55, R48, R185, R55 ;  /* 0x000000b930377223 */ /* 0x000fe20000010037 */
[----:B------:R-:W-:Y:S01]  /*6ca0*/  SHF.L.U32 R185, R227, 0x10, RZ ;  /* 0x00000010e3b97819 */ /* 0x000fe200000006ff */
[----:B------:R-:W-:Y:S01]  /*6cb0*/  FADD.FTZ R24, R244, -R24 ;  /* 0x80000018f4187221 */ /* 0x000fe20000010000 */
[----:B------:R-:W-:-:S03]  /*6cc0*/  FADD.FTZ R23, R233, -R23 ;  /* 0x80000017e9177221 */ /* 0x000fc60000010000 */
[----:B------:R-:W-:Y:S01]  /*6cd0*/  FMUL.FTZ R48, R48, R185 ;  /* 0x000000b930307220 */ /* 0x000fe20000410000 */
[----:B------:R-:W-:Y:S01]  /*6ce0*/  FMUL.FTZ R24, R24, UR24 ;  /* 0x0000001818187c20 */ /* 0x000fe20008410000 */
[C---:B------:R-:W-:Y:S02]  /*6cf0*/  SHF.L.U32 R185, R184.reuse, 0x10, RZ ;  /* 0x00000010b8b97819 */ /* 0x040fe400000006ff */
[----:B------:R-:W-:Y:S02]  /*6d00*/  PRMT R184, R184, 0x7632, R184 ;  /* 0x00007632b8b87816 */ /* 0x000fe400000000b8 */
[----:B------:R-:W-:Y:S01]  /*6d10*/  F2FP.BF16.F32.PACK_AB R49, R48, R49 ;  /* 0x000000313031723e */ /* 0x000fe200000010ff */
[----:B------:R-:W-:-:S04]  /*6d20*/  FMUL.FTZ R48, R24, UR12 ;  /* 0x0000000c18307c20 */ /* 0x000fc80008410000 */
[----:B------:R-:W-:Y:S01]  /*6d30*/  FFMA.FTZ R185, R48, R185, R52 ;  /* 0x000000b930b97223 */ /* 0x000fe20000010034 */
[----:B------:R-:W-:-:S05]  /*6d40*/  SHF.L.U32 R52, R164, 0x10, RZ ;  /* 0x00000010a4347819 */ /* 0x000fca00000006ff */
[----:B------:R-:W-:Y:S01]  /*6d50*/  FMUL.FTZ R48, R48, R52 ;  /* 0x0000003430307220 */ /* 0x000fe20000410000 */
[----:B------:R-:W-:Y:S01]  /*6d60*/  FMUL.FTZ R52, R23, UR24 ;  /* 0x0000001817347c20 */ /* 0x000fe20008410000 */
[----:B------:R-:W-:-:S03]  /*6d70*/  SHF.L.U32 R23, R184, 0x10, RZ ;  /* 0x00000010b8177819 */ /* 0x000fc600000006ff */
[C---:B------:R-:W-:Y:S01]  /*6d80*/  FMUL.FTZ R184, R52.reuse, UR12 ;  /* 0x0000000c34b87c20 */ /* 0x040fe20008410000 */
[----:B------:R-:W-:-:S03]  /*6d90*/  F2FP.BF16.F32.PACK_AB R24, R52, R24 ;  /* 0x000000183418723e */ /* 0x000fc600000010ff */
[----:B------:R-:W-:Y:S01]  /*6da0*/  FFMA.FTZ R23, R184, R23, R53 ;  /* 0x00000017b8177223 */ /* 0x000fe20000010035 */
[----:B------:R-:W-:-:S05]  /*6db0*/  SHF.L.U32 R53, R191, 0x10, RZ ;  /* 0x00000010bf357819 */ /* 0x000fca00000006ff */
[----:B------:R-:W-:-:S05]  /*6dc0*/  FMUL.FTZ R53, R184, R53 ;  /* 0x00000035b8357220 */ /* 0x000fca0000410000 */
[----:B------:R-:W-:Y:S01]  /*6dd0*/  F2FP.BF16.F32.PACK_AB R48, R53, R48 ;  /* 0x000000303530723e */ /* 0x000fe200000010ff */
[----:B------:R-:W-:Y:S06]  /*6de0*/  BRA `(.L_x_238) ;  /* 0x0000000400247947 */ /* 0x000fec0003800000 */
.L_x_237:
[----:B------:R-:W-:-:S04]  /*6df0*/  FFMA.FTZ R188, R0, UR4, R23 ;  /* 0x0000000400bc7c23 */ /* 0x000fc80008010017 */
[----:B------:R-:W-:-:S04]  /*6e00*/  FADD.FTZ R188, R210, -R188 ;  /* 0x800000bcd2bc7221 */ /* 0x000fc80000010000 */
[----:B------:R-:W-:Y:S01]  /*6e10*/  FMUL.FTZ R190, R188, UR24 ;  /* 0x00000018bcbe7c20 */ /* 0x000fe20008410000 */
[C---:B-----5:R-:W-:Y:S02]  /*6e20*/  PRMT R188, R187.reuse, 0x7632, R188 ;  /* 0x00007632bbbc7816 */ /* 0x060fe400000000bc */
[----:B------:R-:W-:Y:S01]  /*6e30*/  SHF.L.U32 R187, R187, 0x10, RZ ;  /* 0x00000010bbbb7819 */ /* 0x000fe200000006ff */
[----:B------:R-:W-:Y:S01]  /*6e40*/  FMUL.FTZ R190, R190, UR12 ;  /* 0x0000000cbebe7c20 */ /* 0x000fe20008410000 */
[----:B------:R-:W-:-:S05]  /*6e50*/  SHF.L.U32 R188, R188, 0x10, RZ ;  /* 0x00000010bcbc7819 */ /* 0x000fca00000006ff */
[----:B------:R-:W-:Y:S01]  /*6e60*/  FFMA.FTZ R188, R190, R188, R51 ;  /* 0x000000bcbebc7223 */ /* 0x000fe20000010033 */
[----:B------:R-:W-:-:S04]  /*6e70*/  FFMA.FTZ R51, R2, UR4, R23 ;  /* 0x0000000402337c23 */ /* 0x000fc80008010017 */
[----:B------:R-:W-:-:S04]  /*6e80*/  FADD.FTZ R51, R216, -R51 ;  /* 0x80000033d8337221 */ /* 0x000fc80000010000 */
[----:B------:R-:W-:-:S04]  /*6e90*/  FMUL.FTZ R51, R51, UR24 ;  /* 0x0000001833337c20 */ /* 0x000fc80008410000 */
[----:B------:R-:W-:-:S04]  /*6ea0*/  FMUL.FTZ R51, R51, UR12 ;  /* 0x0000000c33337c20 */ /* 0x000fc80008410000 */
[----:B------:R-:W-:Y:S02]  /*6eb0*/  FFMA.FTZ R189, R51, R187, R50 ;  /* 0x000000bb33bd7223 */ /* 0x000fe40000010032 */
[----:B------:R-:W2:Y:S01]  /*6ec0*/  LDL R187, [R1+0x20] ;  /* 0x0000200001bb7983 */ /* 0x000ea20000100800 */
[----:B------:R-:W-:-:S05]  /*6ed0*/  SHF.L.U32 R50, R167, 0x10, RZ ;  /* 0x00000010a7327819 */ /* 0x000fca00000006ff */
[----:B------:R-:W-:Y:S01]  /*6ee0*/  FMUL.FTZ R51, R51, R50 ;  /* 0x0000003233337220 */ /* 0x000fe20000410000 */
[----:B--2---:R-:W-:Y:S02]  /*6ef0*/  SHF.L.U32 R50, R187, 0x10, RZ ;  /* 0x00000010bb327819 */ /* 0x004fe400000006ff */
[C---:B------:R-:W-:Y:S02]  /*6f00*/  SHF.L.U32 R187, R186.reuse, 0x10, RZ ;  /* 0x00000010babb7819 */ /* 0x040fe400000006ff */
[----:B------:R-:W-:Y:S01]  /*6f10*/  PRMT R186, R186, 0x7632, R186 ;  /* 0x00007632baba7816 */ /* 0x000fe200000000ba */
[----:B------:R-:W-:-:S03]  /*6f20*/  FMUL.FTZ R50, R190, R50 ;  /* 0x00000032be327220 */ /* 0x000fc60000410000 */
[----:B------:R-:W-:Y:S02]  /*6f30*/  SHF.L.U32 R186, R186, 0x10, RZ ;  /* 0x00000010baba7819 */ /* 0x000fe400000006ff */
[----:B------:R-:W-:Y:S01]  /*6f40*/  F2FP.BF16.F32.PACK_AB R51, R50, R51 ;  /* 0x000000333233723e */ /* 0x000fe200000010ff */
        /* <DEDUP_REMOVED lines=32> */
[----:B------:R-:W-:-:S04]  /*7150*/  SHF.L.U32 R185, R184, 0x10, RZ ;  /* 0x00000010b8b97819 */ /* 0x000fc800000006ff */
[----:B------:R-:W-:Y:S01]  /*7160*/  F2FP.BF16.F32.PACK_AB R49, R48, R49 ;  /* 0x000000313031723e */ /* 0x000fe200000010ff */
[--C-:B------:R-:W-:Y:S01]  /*7170*/  FFMA.FTZ R48, R205, UR4, R23.reuse ;  /* 0x00000004cd307c23 */ /* 0x100fe20008010017 */
[----:B------:R-:W-:-:S03]  /*7180*/  FFMA.FTZ R23, R232, UR4, R23 ;  /* 0x00000004e8177c23 */ /* 0x000fc60008010017 */
[----:B------:R-:W-:Y:S01]  /*7190*/  FADD.FTZ R48, R244, -R48 ;  /* 0x80000030f4307221 */ /* 0x000fe20000010000 */
[----:B------:R-:W-:-:S03]  /*71a0*/  FADD.FTZ R23, R233, -R23 ;  /* 0x80000017e9177221 */ /* 0x000fc60000010000 */
[----:B------:R-:W-:Y:S01]  /*71b0*/  FMUL.FTZ R48, R48, UR24 ;  /* 0x0000001830307c20 */ /* 0x000fe20008410000 */
[----:B------:R-:W-:-:S03]  /*71c0*/  FMUL.FTZ R23, R23, UR24 ;  /* 0x0000001817177c20 */ /* 0x000fc60008410000 */
[----:B------:R-:W-:-:S04]  /*71d0*/  FMUL.FTZ R48, R48, UR12 ;  /* 0x0000000c30307c20 */ /* 0x000fc80008410000 */
[----:B------:R-:W-:Y:S01]  /*71e0*/  FFMA.FTZ R185, R48, R185, R52 ;  /* 0x000000b930b97223 */ /* 0x000fe20000010034 */
[----:B------:R-:W-:-:S05]  /*71f0*/  SHF.L.U32 R52, R164, 0x10, RZ ;  /* 0x00000010a4347819 */ /* 0x000fca00000006ff */
[----:B------:R-:W-:Y:S01]  /*7200*/  FMUL.FTZ R48, R48, R52 ;  /* 0x0000003430307220 */ /* 0x000fe20000410000 */
[----:B------:R-:W-:Y:S01]  /*7210*/  PRMT R52, R184, 0x7632, R52 ;  /* 0x00007632b8347816 */ /* 0x000fe20000000034 */
[----:B------:R-:W-:-:S03]  /*7220*/  FMUL.FTZ R184, R23, UR12 ;  /* 0x0000000c17b87c20 */ /* 0x000fc60008410000 */
[----:B------:R-:W-:-:S05]  /*7230*/  SHF.L.U32 R52, R52, 0x10, RZ ;  /* 0x0000001034347819 */ /* 0x000fca00000006ff */
[----:B------:R-:W-:Y:S01]  /*7240*/  FFMA.FTZ R23, R184, R52, R53 ;  /* 0x00000034b8177223 */ /* 0x000fe20000010035 */
[----:B------:R-:W-:-:S05]  /*7250*/  SHF.L.U32 R52, R191, 0x10, RZ ;  /* 0x00000010bf347819 */ /* 0x000fca00000006ff */
[----:B------:R-:W-:-:S05]  /*7260*/  FMUL.FTZ R52, R184, R52 ;  /* 0x00000034b8347220 */ /* 0x000fca0000410000 */
[----:B------:R-:W-:-:S07]  /*7270*/  F2FP.BF16.F32.PACK_AB R48, R52, R48 ;  /* 0x000000303430723e */ /* 0x000fce00000010ff */
.L_x_238:
[----:B------:R-:W0:Y:S02]  /*7280*/  @P0 LDC.64 R52, c[0x0][0x478] ;  /* 0x00011e00ff340b82 */ /* 0x000e240000000a00 */
[----:B0-----:R-:W-:-:S05]  /*7290*/  @P0 IMAD.WIDE.U32 R52, R21, 0x10, R52 ;  /* 0x0000001015340825 */ /* 0x001fca00078e0034 */
[----:B------:R0:W-:Y:S02]  /*72a0*/  @P0 STG.E.128 desc[UR14][R52.64], R24 ;  /* 0x0000001834000986 */ /* 0x0001e4000c101d0e */
[----:B0-----:R-:W0:Y:S02]  /*72b0*/  LDC.64 R52, c[0x0][0x468] ;  /* 0x00011a00ff347b82 */ /* 0x001e240000000a00 */
[----:B0-----:R-:W-:-:S05]  /*72c0*/  IMAD.WIDE.U32 R52, R21, 0x10, R52 ;  /* 0x0000001015347825 */ /* 0x001fca00078e0034 */
[----:B------:R0:W-:Y:S02]  /*72d0*/  STG.E.128 desc[UR14][R52.64], R48 ;  /* 0x0000003034007986 */ /* 0x0001e4000c101d0e */
[----:B0-----:R-:W-:Y:S02]  /*72e0*/  MOV R52, R185 ;  /* 0x000000b900347202 */ /* 0x001fe40000000f00 */
[----:B------:R-:W-:Y:S02]  /*72f0*/  MOV R53, R23 ;  /* 0x0000001700357202 */ /* 0x000fe40000000f00 */
[----:B------:R-:W-:Y:S02]  /*7300*/  MOV R48, R187 ;  /* 0x000000bb00307202 */ /* 0x000fe40000000f00 */
[----:B------:R-:W-:Y:S02]  /*7310*/  MOV R49, R186 ;  /* 0x000000ba00317202 */ /* 0x000fe40000000f00 */
[----:B------:R-:W-:-:S02]  /*7320*/  MOV R50, R189 ;  /* 0x000000bd00327202 */ /* 0x000fc40000000f00 */
[----:B------:R-:W-:Y:S01]  /*7330*/  MOV R51, R188 ;  /* 0x000000bc00337202 */ /* 0x000fe20000000f00 */
[----:B------:R-:W-:Y:S06]  /*7340*/  BRA `(.L_x_236) ;  /* 0x0000003c00d47947 */ /* 0x000fec0003800000 */
.L_x_219:
[----:B------:R-:W-:Y:S04]  /*7350*/  BSSY.RECONVERGENT B1, `(.L_x_239) ;  /* 0x00000cc000017945 */ /* 0x000fe80003800200 */
[----:B------:R-:W-:Y:S05]  /*7360*/  @!P5 BRA `(.L_x_240) ;  /* 0x0000000c0028d947 */ /* 0x000fea0003800000 */
[----:B------:R-:W0:Y:S02]  /*7370*/  LDC.64 R184, c[0x0][0x390] ;  /* 0x0000e400ffb87b82 */ /* 0x000e240000000a00 */
[----:B0-----:R-:W-:-:S06]  /*7380*/  IMAD.WIDE.U32 R184, R21, 0x10, R184 ;  /* 0x0000001015b87825 */ /* 0x001fcc00078e00b8 */
[----:B------:R-:W5:Y:S01]  /*7390*/  LDG.E.128 R184, desc[UR14][R184.64] ;  /* 0x0000000eb8b87981 */ /* 0x000f62000c1e1d00 */
[----:B------:R-:W-:-:S04]  /*73a0*/  UISETP.NE.U32.AND UP1, UPT, UR20, URZ, UPT ;  /* 0x000000ff1400728c */ /* 0x000fc8000bf25070 */
[----:B------:R-:W-:-:S09]  /*73b0*/  UISETP.NE.AND.EX UP1, UPT, UR21, URZ, UPT, UP1 ;  /* 0x000000ff1500728c */ /* 0x000fd2000bf25310 */
[----:B------:R-:W-:Y:S05]  /*73c0*/  BRA.U UP1, `(.L_x_241) ;  /* 0x0000000501647547 */ /* 0x000fea000b800000 */
[--C-:B------:R-:W-:Y:S01]  /*73d0*/  FFMA.FTZ R189, R194, UR4, R23.reuse ;  /* 0x00000004c2bd7c23 */ /* 0x100fe20008010017 */
[----:B-----5:R-:W-:Y:S01]  /*73e0*/  SHF.L.U32 R188, R44, 0x10, RZ ;  /* 0x000000102cbc7819 */ /* 0x020fe200000006ff */
[----:B------:R-:W-:Y:S01]  /*73f0*/  FFMA.FTZ R228, R18, UR4, R23 ;  /* 0x0000000412e47c23 */ /* 0x000fe20008010017 */
[----:B------:R-:W-:Y:S01]  /*7400*/  PRMT R190, R44, 0x7632, R190 ;  /* 0x000076322cbe7816 */ /* 0x000fe200000000be */
[----:B------:R-:W-:Y:S02]  /*7410*/  FADD.FTZ R189, R215, -R189 ;  /* 0x800000bdd7bd7221 */ /* 0x000fe40000010000 */
[----:B------:R-:W-:Y:S01]  /*7420*/  FADD.FTZ R228, R214, -R228 ;  /* 0x800000e4d6e47221 */ /* 0x000fe20000010000 */
[----:B------:R-:W-:Y:S01]  /*7430*/  SHF.L.U32 R190, R190, 0x10, RZ ;  /* 0x00000010bebe7819 */ /* 0x000fe200000006ff */
[----:B------:R-:W-:Y:S01]  /*7440*/  FFMA.FTZ R189, R189, UR24, R188 ;  /* 0x00000018bdbd7c23 */ /* 0x000fe200080100bc */
[----:B------:R-:W-:-:S03]  /*7450*/  FFMA.FTZ R188, R193, UR4, R23 ;  /* 0x00000004c1bc7c23 */ /* 0x000fc60008010017 */
[----:B------:R-:W-:Y:S01]  /*7460*/  FMUL.FTZ R189, R189, UR12 ;  /* 0x0000000cbdbd7c20 */ /* 0x000fe20008410000 */
[----:B------:R-:W-:-:S04]  /*7470*/  FADD.FTZ R188, R237, -R188 ;  /* 0x800000bcedbc7221 */ /* 0x000fc80000010000 */
[----:B------:R-:W-:Y:S01]  /*7480*/  FFMA.FTZ R188, R188, UR24, R190 ;  /* 0x00000018bcbc7c23 */ /* 0x000fe200080100be */
[C---:B------:R-:W-:Y:S02]  /*7490*/  SHF.L.U32 R190, R184.reuse, 0x10, RZ ;  /* 0x00000010b8be7819 */ /* 0x040fe400000006ff */
[----:B------:R-:W-:-:S03]  /*74a0*/  PRMT R184, R184, 0x7632, R184 ;  /* 0x00007632b8b87816 */ /* 0x000fc600000000b8 */
[----:B------:R-:W-:Y:S01]  /*74b0*/  FFMA.FTZ R227, R189, R190, R84 ;  /* 0x000000bebde37223 */ /* 0x000fe20000010054 */
[----:B------:R-:W-:Y:S01]  /*74c0*/  FFMA.FTZ R84, R209, UR4, R23 ;  /* 0x00000004d1547c23 */ /* 0x000fe20008010017 */
[----:B------:R-:W-:Y:S02]  /*74d0*/  SHF.L.U32 R190, R45, 0x10, RZ ;  /* 0x000000102dbe7819 */ /* 0x000fe400000006ff */
[----:B------:R-:W-:Y:S01]  /*74e0*/  SHF.L.U32 R184, R184, 0x10, RZ ;  /* 0x00000010b8b87819 */ /* 0x000fe200000006ff */
[----:B------:R-:W-:-:S04]  /*74f0*/  FADD.FTZ R84, R252, -R84 ;  /* 0x80000054fc547221 */ /* 0x000fc80000010000 */
[----:B------:R-:W-:Y:S01]  /*7500*/  FFMA.FTZ R190, R84, UR24, R190 ;  /* 0x0000001854be7c23 */ /* 0x000fe200080100be */
[----:B------:R-:W-:Y:S01]  /*7510*/  FMUL.FTZ R84, R188, UR12 ;  /* 0x0000000cbc547c20 */ /* 0x000fe20008410000 */
[----:B------:R-:W-:Y:S02]  /*7520*/  SHF.L.U32 R188, R185, 0x10, RZ ;  /* 0x00000010b9bc7819 */ /* 0x000fe400000006ff */
[----:B------:R-:W-:Y:S01]  /*7530*/  PRMT R185, R45, 0x7632, R185 ;  /* 0x000076322db97816 */ /* 0x000fe200000000b9 */
[----:B------:R-:W-:Y:S01]  /*7540*/  FFMA.FTZ R184, R84, R184, R85 ;  /* 0x000000b854b87223 */ /* 0x000fe20000010055 */
[----:B------:R-:W-:Y:S02]  /*7550*/  FMUL.FTZ R85, R190, UR12 ;  /* 0x0000000cbe557c20 */ /* 0x000fe40008410000 */
[----:B------:R-:W-:Y:S02]  /*7560*/  SHF.L.U32 R190, R185, 0x10, RZ ;  /* 0x00000010b9be7819 */ /* 0x000fe400000006ff */
[----:B------:R-:W-:Y:S01]  /*7570*/  FFMA.FTZ R86, R85, R188, R86 ;  /* 0x000000bc55567223 */ /* 0x000fe20000010056 */
[----:B------:R-:W-:Y:S01]  /*7580*/  FFMA.FTZ R188, R20, UR4, R23 ;  /* 0x0000000414bc7c23 */ /* 0x000fe20008010017 */
[----:B------:R-:W-:-:S03]  /*7590*/  PRMT R185, R185, 0x7632, R185 ;  /* 0x00007632b9b97816 */ /* 0x000fc600000000b9 */
[----:B------:R-:W-:-:S04]  /*75a0*/  FADD.FTZ R188, R231, -R188 ;  /* 0x800000bce7bc7221 */ /* 0x000fc80000010000 */
[----:B------:R-:W-:Y:S01]  /*75b0*/  FFMA.FTZ R188, R188, UR24, R190 ;  /* 0x00000018bcbc7c23 */ /* 0x000fe200080100be */
[----:B------:R-:W-:-:S03]  /*75c0*/  SHF.L.U32 R190, R185, 0x10, RZ ;  /* 0x00000010b9be7819 */ /* 0x000fc600000006ff */
[----:B------:R-:W-:Y:S01]  /*75d0*/  FMUL.FTZ R185, R188, UR12 ;  /* 0x0000000cbcb97c20 */ /* 0x000fe20008410000 */
[----:B------:R-:W-:-:S03]  /*75e0*/  FFMA.FTZ R188, R208, UR4, R23 ;  /* 0x00000004d0bc7c23 */ /* 0x000fc60008010017 */
[----:B------:R-:W-:Y:S01]  /*75f0*/  FFMA.FTZ R87, R185, R190, R87 ;  /* 0x000000beb9577223 */ /* 0x000fe20000010057 */
[----:B------:R-:W-:Y:S01]  /*7600*/  SHF.L.U32 R190, R46, 0x10, RZ ;  /* 0x000000102ebe7819 */ /* 0x000fe200000006ff */
[----:B------:R-:W-:-:S04]  /*7610*/  FADD.FTZ R188, R251, -R188 ;  /* 0x800000bcfbbc7221 */ /* 0x000fc80000010000 */
[----:B------:R-:W-:Y:S01]  /*7620*/  FFMA.FTZ R188, R188, UR24, R190 ;  /* 0x00000018bcbc7c23 */ /* 0x000fe200080100be */
[----:B------:R-:W-:Y:S02]  /*7630*/  SHF.L.U32 R190, R186, 0x10, RZ ;  /* 0x00000010babe7819 */ /* 0x000fe400000006ff */
[----:B------:R-:W-:Y:S01]  /*7640*/  PRMT R186, R46, 0x7632, R186 ;  /* 0x000076322eba7816 */ /* 0x000fe200000000ba */
[----:B------:R-:W-:-:S03]  /*7650*/  FMUL.FTZ R191, R188, UR12 ;  /* 0x0000000cbcbf7c20 */ /* 0x000fc60008410000 */
[C---:B------:R-:W-:Y:S01]  /*7660*/  SHF.L.U32 R188, R186.reuse, 0x10, RZ ;  /* 0x00000010babc7819 */ /* 0x040fe200000006ff */
[----:B------:R-:W-:Y:S01]  /*7670*/  FFMA.FTZ R190, R191, R190, R80 ;  /* 0x000000bebfbe7223 */ /* 0x000fe20000010050 */
[----:B------:R-:W-:Y:S01]  /*7680*/  FFMA.FTZ R80, R19, UR4, R23 ;  /* 0x0000000413507c23 */ /* 0x000fe20008010017 */
[----:B------:R-:W-:-:S03]  /*7690*/  PRMT R186, R186, 0x7632, R186 ;  /* 0x00007632baba7816 */ /* 0x000fc600000000ba */
[----:B------:R-:W-:Y:S01]  /*76a0*/  FADD.FTZ R80, R230, -R80 ;  /* 0x80000050e6507221 */ /* 0x000fe20000010000 */
[----:B------:R-:W-:-:S03]  /*76b0*/  SHF.L.U32 R186, R186, 0x10, RZ ;  /* 0x00000010baba7819 */ /* 0x000fc600000006ff */
[----:B------:R-:W-:Y:S01]  /*76c0*/  FFMA.FTZ R80, R80, UR24, R188 ;  /* 0x0000001850507c23 */ /* 0x000fe200080100bc */
[----:B------:R-:W-:-:S03]  /*76d0*/  SHF.L.U32 R188, R47, 0x10, RZ ;  /* 0x000000102fbc7819 */ /* 0x000fc600000006ff */
[----:B------:R-:W-:-:S04]  /*76e0*/  FMUL.FTZ R80, R80, UR12 ;  /* 0x0000000c50507c20 */ /* 0x000fc80008410000 */
[----:B------:R-:W-:Y:S01]  /*76f0*/  FFMA.FTZ R186, R80, R186, R81 ;  /* 0x000000ba50ba7223 */ /* 0x000fe20000010051 */
[----:B------:R-:W-:-:S04]  /*7700*/  FFMA.FTZ R81, R199, UR4, R23 ;  /* 0x00000004c7517c23 */ /* 0x000fc80008010017 */
[----:B------:R-:W-:-:S04]  /*7710*/  FADD.FTZ R81, R242, -R81 ;  /* 0x80000051f2517221 */ /* 0x000fc80000010000 */
[----:B------:R-:W-:Y:S01]  /*7720*/  FFMA.FTZ R81, R81, UR24, R188 ;  /* 0x0000001851517c23 */ /* 0x000fe200080100bc */
[----:B------:R-:W-:-:S03]  /*7730*/  SHF.L.U32 R188, R187, 0x10, RZ ;  /* 0x00000010bbbc7819 */ /* 0x000fc600000006ff */
[----:B------:R-:W-:-:S04]  /*7740*/  FMUL.FTZ R81, R81, UR12 ;  /* 0x0000000c51517c20 */ /* 0x000fc80008410000 */
[--C-:B------:R-:W-:Y:S01]  /*7750*/  FFMA.FTZ R188, R81, R188, R82.reuse ;  /* 0x000000bc51bc7223 */ /* 0x100fe20000010052 */
[----:B------:R-:W-:-:S04]  /*7760*/  PRMT R82, R47, 0x7632, R82 ;  /* 0x000076322f527816 */ /* 0x000fc80000000052 */
[----:B------:R-:W-:Y:S02]  /*7770*/  SHF.L.U32 R82, R82, 0x10, RZ ;  /* 0x0000001052527819 */ /* 0x000fe400000006ff */
[----:B------:R-:W-:-:S03]  /*7780*/  PRMT R187, R187, 0x7632, R187 ;  /* 0x00007632bbbb7816 */ /* 0x000fc600000000bb */
[----:B------:R-:W-:Y:S01]  /*7790*/  FFMA.FTZ R82, R228, UR24, R82 ;  /* 0x00000018e4527c23 */ /* 0x000fe20008010052 */
[----:B------:R-:W-:Y:S01]  /*77a0*/  SHF.L.U32 R187, R187, 0x10, RZ ;  /* 0x00000010bbbb7819 */ /* 0x000fe200000006ff */
[----:B------:R-:W2:Y:S02]  /*77b0*/  LDL R228, [R1+0x54] ;  /* 0x0000540001e47983 */ /* 0x000ea40000100800 */
[----:B------:R-:W-:-:S04]  /*77c0*/  FMUL.FTZ R82, R82, UR12 ;  /* 0x0000000c52527c20 */ /* 0x000fc80008410000 */
[----:B------:R-:W-:Y:S01]  /*77d0*/  FFMA.FTZ R187, R82, R187, R83 ;  /* 0x000000bb52bb7223 */ /* 0x000fe20000010053 */
[----:B------:R-:W-:-:S05]  /*77e0*/  SHF.L.U32 R83, R183, 0x10, RZ ;  /* 0x00000010b7537819 */ /* 0x000fca00000006ff */
[----:B------:R-:W-:Y:S02]  /*77f0*/  FMUL.FTZ R81, R83, R81 ;  /* 0x0000005153517220 */ /* 0x000fe40000410000 */
[----:B------:R-:W3:Y:S02]  /*7800*/  LDL R83, [R1+0x60] ;  /* 0x0000600001537983 */ /* 0x000ee40000100800 */
[----:B---3--:R-:W-:-:S05]  /*7810*/  SHF.L.U32 R83, R83, 0x10, RZ ;  /* 0x0000001053537819 */ /* 0x008fca00000006ff */
[----:B------:R-:W-:Y:S01]  /*7820*/  FMUL.FTZ R83, R83, R82 ;  /* 0x0000005253537220 */ /* 0x000fe20000410000 */
[----:B------:R-:W-:-:S05]  /*7830*/  SHF.L.U32 R82, R182, 0x10, RZ ;  /* 0x00000010b6527819 */ /* 0x000fca00000006ff */
[----:B------:R-:W-:Y:S02]  /*7840*/  FMUL.FTZ R191, R82, R191 ;  /* 0x000000bf52bf7220 */ /* 0x000fe40000410000 */
[----:B------:R-:W3:Y:S02]  /*7850*/  LDL R82, [R1+0x5c] ;  /* 0x00005c0001527983 */ /* 0x000ee40000100800 */
[----:B---3--:R-:W-:-:S05]  /*7860*/  SHF.L.U32 R82, R82, 0x10, RZ ;  /* 0x0000001052527819 */ /* 0x008fca00000006ff */
[----:B------:R-:W-:Y:S01]  /*7870*/  FMUL.FTZ R82, R82, R80 ;  /* 0x0000005052527220 */ /* 0x000fe20000410000 */
[----:B------:R-:W-:-:S05]  /*7880*/  SHF.L.U32 R80, R181, 0x10, RZ ;  /* 0x00000010b5507819 */ /* 0x000fca00000006ff */
[----:B------:R-:W-:Y:S02]  /*7890*/  FMUL.FTZ R80, R80, R85 ;  /* 0x0000005550507220 */ /* 0x000fe40000410000 */
[----:B------:R-:W3:Y:S01]  /*78a0*/  LDL R85, [R1+0x58] ;  /* 0x0000580001557983 */ /* 0x000ee20000100800 */
[----:B------:R-:W-:Y:S02]  /*78b0*/  F2FP.BF16.F32.PACK_AB R83, R83, R81 ;  /* 0x000000515353723e */ /* 0x000fe400000010ff */
[----:B------:R-:W-:Y:S02]  /*78c0*/  F2FP.BF16.F32.PACK_AB R82, R82, R191 ;  /* 0x000000bf5252723e */ /* 0x000fe400000010ff */
[----:B---3--:R-:W-:-:S05]  /*78d0*/  SHF.L.U32 R85, R85, 0x10, RZ ;  /* 0x0000001055557819 */ /* 0x008fca00000006ff */
[----:B------:R-:W-:Y:S01]  /*78e0*/  FMUL.FTZ R85, R85, R185 ;  /* 0x000000b955557220 */ /* 0x000fe20000410000 */
[----:B------:R-:W-:-:S04]  /*78f0*/  SHF.L.U32 R185, R180, 0x10, RZ ;  /* 0x00000010b4b97819 */ /* 0x000fc800000006ff */
[----:B------:R-:W-:Y:S01]  /*7900*/  F2FP.BF16.F32.PACK_AB R81, R85, R80 ;  /* 0x000000505551723e */ /* 0x000fe200000010ff */
[----:B------:R-:W-:Y:S01]  /*7910*/  FMUL.FTZ R185, R185, R189 ;  /* 0x000000bdb9b97220 */ /* 0x000fe20000410000 */
[----:B--2---:R-:W-:-:S05]  /*7920*/  SHF.L.U32 R189, R228, 0x10, RZ ;  /* 0x00000010e4bd7819 */ /* 0x004fca00000006ff */
[----:B------:R-:W-:-:S05]  /*7930*/  FMUL.FTZ R84, R189, R84 ;  /* 0x00000054bd547220 */ /* 0x000fca0000410000 */
[----:B------:R-:W-:Y:S01]  /*7940*/  F2FP.BF16.F32.PACK_AB R80, R84, R185 ;  /* 0x000000b95450723e */ /* 0x000fe200000010ff */
[----:B------:R-:W-:Y:S06]  /*7950*/  BRA `(.L_x_242) ;  /* 0x0000000400707947 */ /* 0x000fec0003800000 */
.L_x_241:
[----:B------:R-:W2:Y:S04]  /*7960*/  LDL R191, [R1+0x60] ;  /* 0x0000600001bf7983 */ /* 0x000ea80000100800 */
[----:B------:R-:W3:Y:S01]  /*7970*/  LDL R189, [R1+0x5c] ;  /* 0x00005c0001bd7983 */ /* 0x000ee20000100800 */
[----:B------:R-:W-:Y:S01]  /*7980*/  FFMA.FTZ R27, R199, UR4, R23 ;  /* 0x00000004c71b7c23 */ /* 0x000fe20008010017 */
[----:B-----5:R-:W-:Y:S02]  /*7990*/  SHF.L.U32 R24, R47, 0x10, RZ ;  /* 0x000000102f187819 */ /* 0x020fe400000006ff */
[----:B------:R-:W-:Y:S01]  /*79a0*/  SHF.L.U32 R26, R187, 0x10, RZ ;  /* 0x00000010bb1a7819 */ /* 0x000fe200000006ff */
[----:B------:R-:W-:-:S04]  /*79b0*/  FADD.FTZ R27, R242, -R27 ;  /* 0x8000001bf21b7221 */ /* 0x000fc80000010000 */
[----:B------:R-:W-:Y:S01]  /*79c0*/  FFMA.FTZ R27, R27, UR24, R24 ;  /* 0x000000181b1b7c23 */ /* 0x000fe20008010018 */
[----:B------:R-:W-:-:S03]  /*79d0*/  SHF.L.U32 R24, R183, 0x10, RZ ;  /* 0x00000010b7187819 */ /* 0x000fc600000006ff */
[----:B------:R-:W-:-:S04]  /*79e0*/  FMUL.FTZ R25, R27, UR12 ;  /* 0x0000000c1b197c20 */ /* 0x000fc80008410000 */
[----:B------:R-:W-:Y:S01]  /*79f0*/  FFMA.FTZ R188, R25, R26, R82 ;  /* 0x0000001a19bc7223 */ /* 0x000fe20000010052 */
[----:B------:R-:W-:Y:S01]  /*7a00*/  FMUL.FTZ R24, R24, R25 ;  /* 0x0000001918187220 */ /* 0x000fe20000410000 */
[----:B------:R-:W-:Y:S01]  /*7a10*/  PRMT R25, R47, 0x7632, R25 ;  /* 0x000076322f197816 */ /* 0x000fe20000000019 */
[----:B------:R-:W-:-:S03]  /*7a20*/  FFMA.FTZ R26, R18, UR4, R23 ;  /* 0x00000004121a7c23 */ /* 0x000fc60008010017 */
[----:B------:R-:W-:Y:S01]  /*7a30*/  SHF.L.U32 R25, R25, 0x10, RZ ;  /* 0x0000001019197819 */ /* 0x000fe200000006ff */
[----:B------:R-:W-:-:S04]  /*7a40*/  FADD.FTZ R26, R214, -R26 ;  /* 0x8000001ad61a7221 */ /* 0x000fc80000010000 */
[----:B------:R-:W-:Y:S01]  /*7a50*/  FFMA.FTZ R25, R26, UR24, R25 ;  /* 0x000000181a197c23 */ /* 0x000fe20008010019 */
[----:B------:R-:W-:-:S04]  /*7a60*/  PRMT R26, R187, 0x7632, R26 ;  /* 0x00007632bb1a7816 */ /* 0x000fc8000000001a */
[----:B------:R-:W-:Y:S01]  /*7a70*/  SHF.L.U32 R82, R26, 0x10, RZ ;  /* 0x000000101a527819 */ /* 0x000fe200000006ff */
[----:B------:R-:W-:-:S04]  /*7a80*/  FMUL.FTZ R26, R25, UR12 ;  /* 0x0000000c191a7c20 */ /* 0x000fc80008410000 */
[----:B------:R-:W-:Y:S01]  /*7a90*/  FFMA.FTZ R187, R26, R82, R83 ;  /* 0x000000521abb7223 */ /* 0x000fe20000010053 */
[----:B------:R-:W-:Y:S02]  /*7aa0*/  SHF.L.U32 R82, R46, 0x10, RZ ;  /* 0x000000102e527819 */ /* 0x000fe400000006ff */
[----:B------:R-:W-:Y:S02]  /*7ab0*/  F2FP.BF16.F32.PACK_AB R27, R25, R27 ;  /* 0x0000001b191b723e */ /* 0x000fe400000010ff */
[----:B------:R-:W-:Y:S02]  /*7ac0*/  SHF.L.U32 R25, R186, 0x10, RZ ;  /* 0x00000010ba197819 */ /* 0x000fe400000006ff */
[----:B--2---:R-:W-:Y:S02]  /*7ad0*/  SHF.L.U32 R83, R191, 0x10, RZ ;  /* 0x00000010bf537819 */ /* 0x004fe400000006ff */
[----:B------:R-:W2:Y:S03]  /*7ae0*/  LDL R191, [R1+0x58] ;  /* 0x0000580001bf7983 */ /* 0x000ea60000100800 */
[----:B------:R-:W-:Y:S01]  /*7af0*/  FMUL.FTZ R83, R83, R26 ;  /* 0x0000001a53537220 */ /* 0x000fe20000410000 */
[----:B------:R-:W-:-:S04]  /*7b00*/  FFMA.FTZ R26, R208, UR4, R23 ;  /* 0x00000004d01a7c23 */ /* 0x000fc80008010017 */
[----:B------:R-:W-:Y:S01]  /*7b10*/  FADD.FTZ R26, R251, -R26 ;  /* 0x8000001afb1a7221 */ /* 0x000fe20000010000 */
[----:B------:R-:W-:-:S03]  /*7b20*/  F2FP.BF16.F32.PACK_AB R83, R83, R24 ;  /* 0x000000185353723e */ /* 0x000fc600000010ff */
[--C-:B------:R-:W-:Y:S01]  /*7b30*/  FFMA.FTZ R26, R26, UR24, R82.reuse ;  /* 0x000000181a1a7c23 */ /* 0x100fe20008010052 */
[----:B------:R-:W-:-:S03]  /*7b40*/  PRMT R82, R186, 0x7632, R82 ;  /* 0x00007632ba527816 */ /* 0x000fc60000000052 */
[----:B------:R-:W-:Y:S01]  /*7b50*/  FMUL.FTZ R24, R26, UR12 ;  /* 0x0000000c1a187c20 */ /* 0x000fe20008410000 */
[----:B------:R-:W-:-:S03]  /*7b60*/  SHF.L.U32 R82, R82, 0x10, RZ ;  /* 0x0000001052527819 */ /* 0x000fc600000006ff */
[----:B------:R-:W-:Y:S01]  /*7b70*/  FFMA.FTZ R190, R24, R25, R80 ;  /* 0x0000001918be7223 */ /* 0x000fe20000010050 */
[----:B------:R-:W-:Y:S01]  /*7b80*/  SHF.L.U32 R25, R182, 0x10, RZ ;  /* 0x00000010b6197819 */ /* 0x000fe200000006ff */
[----:B------:R-:W-:-:S04]  /*7b90*/  FFMA.FTZ R80, R19, UR4, R23 ;  /* 0x0000000413507c23 */ /* 0x000fc80008010017 */
[----:B------:R-:W-:Y:S01]  /*7ba0*/  FMUL.FTZ R24, R25, R24 ;  /* 0x0000001819187220 */ /* 0x000fe20000410000 */
[----:B------:R-:W-:Y:S01]  /*7bb0*/  PRMT R25, R46, 0x7632, R25 ;  /* 0x000076322e197816 */ /* 0x000fe20000000019 */
[----:B------:R-:W-:-:S03]  /*7bc0*/  FADD.FTZ R80, R230, -R80 ;  /* 0x80000050e6507221 */ /* 0x000fc60000010000 */
[----:B------:R-:W-:-:S05]  /*7bd0*/  SHF.L.U32 R25, R25, 0x10, RZ ;  /* 0x0000001019197819 */ /* 0x000fca00000006ff */
[----:B------:R-:W-:-:S04]  /*7be0*/  FFMA.FTZ R25, R80, UR24, R25 ;  /* 0x0000001850197c23 */ /* 0x000fc80008010019 */
[C---:B------:R-:W-:Y:S01]  /*7bf0*/  FMUL.FTZ R80, R25.reuse, UR12 ;  /* 0x0000000c19507c20 */ /* 0x040fe20008410000 */
[----:B------:R-:W-:Y:S02]  /*7c00*/  F2FP.BF16.F32.PACK_AB R26, R25, R26 ;  /* 0x0000001a191a723e */ /* 0x000fe400000010ff */
[----:B---3--:R-:W-:Y:S01]  /*7c10*/  SHF.L.U32 R25, R189, 0x10, RZ ;  /* 0x00000010bd197819 */ /* 0x008fe200000006ff */
[----:B------:R-:W-:Y:S01]  /*7c20*/  FFMA.FTZ R186, R80, R82, R81 ;  /* 0x0000005250ba7223 */ /* 0x000fe20000010051 */
[----:B------:R-:W3:Y:S01]  /*7c30*/  LDL R189, [R1+0x54] ;  /* 0x0000540001bd7983 */ /* 0x000ee20000100800 */
[--C-:B------:R-:W-:Y:S02]  /*7c40*/  FFMA.FTZ R81, R20, UR4, R23.reuse ;  /* 0x0000000414517c23 */ /* 0x100fe40008010017 */
[----:B------:R-:W-:Y:S01]  /*7c50*/  FMUL.FTZ R82, R25, R80 ;  /* 0x0000005019527220 */ /* 0x000fe20000410000 */
[----:B------:R-:W-:Y:S01]  /*7c60*/  FFMA.FTZ R25, R209, UR4, R23 ;  /* 0x00000004d1197c23 */ /* 0x000fe20008010017 */
[----:B------:R-:W-:Y:S01]  /*7c70*/  SHF.L.U32 R80, R45, 0x10, RZ ;  /* 0x000000102d507819 */ /* 0x000fe200000006ff */
[----:B------:R-:W-:-:S02]  /*7c80*/  FADD.FTZ R81, R231, -R81 ;  /* 0x80000051e7517221 */ /* 0x000fc40000010000 */
[----:B------:R-:W-:Y:S01]  /*7c90*/  FADD.FTZ R25, R252, -R25 ;  /* 0x80000019fc197221 */ /* 0x000fe20000010000 */
[----:B------:R-:W-:-:S03]  /*7ca0*/  F2FP.BF16.F32.PACK_AB R82, R82, R24 ;  /* 0x000000185252723e */ /* 0x000fc600000010ff */
[----:B------:R-:W-:Y:S01]  /*7cb0*/  FFMA.FTZ R25, R25, UR24, R80 ;  /* 0x0000001819197c23 */ /* 0x000fe20008010050 */
[----:B------:R-:W-:-:S03]  /*7cc0*/  SHF.L.U32 R80, R185, 0x10, RZ ;  /* 0x00000010b9507819 */ /* 0x000fc600000006ff */
[----:B------:R-:W-:-:S04]  /*7cd0*/  FMUL.FTZ R24, R25, UR12 ;  /* 0x0000000c19187c20 */ /* 0x000fc80008410000 */
[----:B------:R-:W-:Y:S01]  /*7ce0*/  FFMA.FTZ R86, R24, R80, R86 ;  /* 0x0000005018567223 */ /* 0x000fe20000010056 */
[----:B------:R-:W-:-:S05]  /*7cf0*/  SHF.L.U32 R80, R181, 0x10, RZ ;  /* 0x00000010b5507819 */ /* 0x000fca00000006ff */
[----:B------:R-:W-:Y:S01]  /*7d00*/  FMUL.FTZ R24, R80, R24 ;  /* 0x0000001850187220 */ /* 0x000fe20000410000 */
[----:B------:R-:W-:-:S04]  /*7d10*/  PRMT R80, R45, 0x7632, R80 ;  /* 0x000076322d507816 */ /* 0x000fc80000000050 */
[----:B------:R-:W-:-:S05]  /*7d20*/  SHF.L.U32 R80, R80, 0x10, RZ ;  /* 0x0000001050507819 */ /* 0x000fca00000006ff */
[----:B------:R-:W-:Y:S01]  /*7d30*/  FFMA.FTZ R80, R81, UR24, R80 ;  /* 0x0000001851507c23 */ /* 0x000fe20008010050 */
[----:B------:R-:W-:-:S04]  /*7d40*/  PRMT R81, R185, 0x7632, R81 ;  /* 0x00007632b9517816 */ /* 0x000fc80000000051 */
[----:B------:R-:W-:Y:S01]  /*7d50*/  SHF.L.U32 R185, R81, 0x10, RZ ;  /* 0x0000001051b97819 */ /* 0x000fe200000006ff */
[C---:B------:R-:W-:Y:S01]  /*7d60*/  FMUL.FTZ R81, R80.reuse, UR12 ;  /* 0x0000000c50517c20 */ /* 0x040fe20008410000 */
[----:B------:R-:W-:Y:S02]  /*7d70*/  F2FP.BF16.F32.PACK_AB R25, R80, R25 ;  /* 0x000000195019723e */ /* 0x000fe400000010ff */
[----:B------:R-:W-:Y:S01]  /*7d80*/  SHF.L.U32 R80, R44, 0x10, RZ ;  /* 0x000000102c507819 */ /* 0x000fe200000006ff */
        /* <DEDUP_REMOVED lines=9> */
[----:B------:R-:W-:-:S04]  /*7e20*/  FFMA.FTZ R24, R24, UR24, R80 ;  /* 0x0000001818187c23 */ /* 0x000fc80008010050 */
[----:B------:R-:W-:-:S04]  /*7e30*/  FMUL.FTZ R80, R24, UR12 ;  /* 0x0000000c18507c20 */ /* 0x000fc80008410000 */
        /* <DEDUP_REMOVED lines=9> */
[----:B------:R-:W-:-:S03]  /*7ed0*/  F2FP.BF16.F32.PACK_AB R24, R84, R24 ;  /* 0x000000185418723e */ /* 0x000fc600000010ff */
[----:B------:R-:W-:Y:S01]  /*7ee0*/  FFMA.FTZ R184, R185, R184, R85 ;  /* 0x000000b8b9b87223 */ /* 0x000fe20000010055 */
[----:B---3--:R-:W-:-:S05]  /*7ef0*/  SHF.L.U32 R85, R189, 0x10, RZ ;  /* 0x00000010bd557819 */ /* 0x008fca00000006ff */
[----:B------:R-:W-:-:S05]  /*7f00*/  FMUL.FTZ R85, R85, R185 ;  /* 0x000000b955557220 */ /* 0x000fca0000410000 */
[----:B------:R-:W-:-:S07]  /*7f10*/  F2FP.BF16.F32.PACK_AB R80, R85, R80 ;  /* 0x000000505550723e */ /* 0x000fce00000010ff */
.L_x_242:
[----:B------:R-:W-:-:S04]  /*7f20*/  ISETP.NE.U32.AND P0, PT, RZ, UR20, PT ;  /* 0x00000014ff007c0c */ /* 0x000fc8000bf05070 */
[----:B------:R-:W-:-:S13]  /*7f30*/  ISETP.NE.AND.EX P0, PT, RZ, UR21, PT, P0 ;  /* 0x00000015ff007c0c */ /* 0x000fda000bf05300 */
        /* <DEDUP_REMOVED lines=13> */
.L_x_240:
[----:B------:R-:W-:Y:S05]  /*8010*/  BSYNC.RECONVERGENT B1 ;  /* 0x0000000000017941 */ /* 0x000fea0003800200 */
.L_x_239:
[----:B------:R-:W-:Y:S04]  /*8020*/  BSSY.RECONVERGENT B1, `(.L_x_243) ;  /* 0x00000ca000017945 */ /* 0x000fe80003800200 */
[----:B------:R-:W-:Y:S05]  /*8030*/  @!P4 BRA `(.L_x_244) ;  /* 0x0000000c0020c947 */ /* 0x000fea0003800000 */
[----:B------:R-:W0:Y:S02]  /*8040*/  LDC.64 R184, c[0x0][0x390] ;  /* 0x0000e400ffb87b82 */ /* 0x000e240000000a00 */
[----:B0-----:R-:W-:-:S06]  /*8050*/  IMAD.WIDE.U32 R184, R21, 0x10, R184 ;  /* 0x0000001015b87825 */ /* 0x001fcc00078e00b8 */
[----:B------:R-:W5:Y:S01]  /*8060*/  LDG.E.128 R184, desc[UR14][R184.64] ;  /* 0x0000000eb8b87981 */ /* 0x000f62000c1e1d00 */
[----:B------:R-:W-:-:S04]  /*8070*/  ISETP.NE.U32.AND P0, PT, RZ, UR20, PT ;  /* 0x00000014ff007c0c */ /* 0x000fc8000bf05070 */
[----:B------:R-:W-:-:S13]  /*8080*/  ISETP.NE.AND.EX P0, PT, RZ, UR21, PT, P0 ;  /* 0x00000015ff007c0c */ /* 0x000fda000bf05300 */
[----:B------:R-:W-:Y:S05]  /*8090*/  @!P0 BRA `(.L_x_245) ;  /* 0x0000000400748947 */ /* 0x000fea0003800000 */
[----:B------:R-:W2:Y:S04]  /*80a0*/  LDL R190, [R1+0x50] ;  /* 0x0000500001be7983 */ /* 0x000ea80000100800 */
[----:B------:R-:W3:Y:S01]  /*80b0*/  LDL R189, [R1+0x4c] ;  /* 0x00004c0001bd7983 */ /* 0x000ee20000100800 */
[----:B------:R-:W-:Y:S01]  /*80c0*/  FFMA.FTZ R27, R15, UR4, R23 ;  /* 0x000000040f1b7c23 */ /* 0x000fe20008010017 */
[----:B-----5:R-:W-:Y:S02]  /*80d0*/  SHF.L.U32 R24, R43, 0x10, RZ ;  /* 0x000000102b187819 */ /* 0x020fe400000006ff */
[----:B------:R-:W-:Y:S01]  /*80e0*/  SHF.L.U32 R26, R187, 0x10, RZ ;  /* 0x00000010bb1a7819 */ /* 0x000fe200000006ff */
[----:B------:R-:W-:Y:S01]  /*80f0*/  FADD.FTZ R27, R225, -R27 ;  /* 0x8000001be11b7221 */ /* 0x000fe20000010000 */
[----:B------:R-:W4:Y:S03]  /*8100*/  LDL R191, [R1+0x48] ;  /* 0x0000480001bf7983 */ /* 0x000f260000100800 */
        /* <DEDUP_REMOVED lines=17> */
[----:B--2---:R-:W-:-:S05]  /*8220*/  SHF.L.U32 R75, R190, 0x10, RZ ;  /* 0x00000010be4b7819 */ /* 0x004fca00000006ff */
[----:B------:R-:W-:Y:S01]  /*8230*/  FMUL.FTZ R75, R75, R26 ;  /* 0x0000001a4b4b7220 */ /* 0x000fe20000410000 */
[----:B------:R-:W-:-:S04]  /*8240*/  FFMA.FTZ R26, R198, UR4, R23 ;  /* 0x00000004c61a7c23 */ /* 0x000fc80008010017 */
[----:B------:R-:W-:Y:S01]  /*8250*/  FADD.FTZ R26, R241, -R26 ;  /* 0x8000001af11a7221 */ /* 0x000fe20000010000 */
[----:B------:R-:W-:-:S03]  /*8260*/  F2FP.BF16.F32.PACK_AB R75, R75, R24 ;  /* 0x000000184b4b723e */ /* 0x000fc600000010ff */
        /* <DEDUP_REMOVED lines=12> */
[----:B---3--:R-:W-:Y:S02]  /*8330*/  SHF.L.U32 R25, R189, 0x10, RZ ;  /* 0x00000010bd197819 */ /* 0x008fe400000006ff */
[----:B------:R-:W2:Y:S01]  /*8340*/  LDL R189, [R1+0x44] ;  /* 0x0000440001bd7983 */ /* 0x000ea20000100800 */
[----:B------:R-:W-:-:S04]  /*8350*/  PRMT R74, R186, 0x7632, R74 ;  /* 0x00007632ba4a7816 */ /* 0x000fc8000000004a */
[----:B------:R-:W-:-:S05]  /*8360*/  SHF.L.U32 R74, R74, 0x10, RZ ;  /* 0x000000104a4a7819 */ /* 0x000fca00000006ff */
[----:B------:R-:W-:Y:S01]  /*8370*/  FFMA.FTZ R186, R72, R74, R73 ;  /* 0x0000004a48ba7223 */ /* 0x000fe20000010049 */
[----:B------:R-:W-:Y:S01]  /*8380*/  FMUL.FTZ R74, R25, R72 ;  /* 0x00000048194a7220 */ /* 0x000fe20000410000 */
[----:B------:R-:W-:Y:S01]  /*8390*/  FFMA.FTZ R25, R206, UR4, R23 ;  /* 0x00000004ce197c23 */ /* 0x000fe20008010017 */
[----:B------:R-:W-:-:S03]  /*83a0*/  SHF.L.U32 R72, R41, 0x10, RZ ;  /* 0x0000001029487819 */ /* 0x000fc600000006ff */
[----:B------:R-:W-:Y:S01]  /*83b0*/  FADD.FTZ R25, R249, -R25 ;  /* 0x80000019f9197221 */ /* 0x000fe20000010000 */
[----:B------:R-:W-:-:S03]  /*83c0*/  F2FP.BF16.F32.PACK_AB R74, R74, R24 ;  /* 0x000000184a4a723e */ /* 0x000fc600000010ff */
[----:B------:R-:W-:Y:S01]  /*83d0*/  FFMA.FTZ R25, R25, UR24, R72 ;  /* 0x0000001819197c23 */ /* 0x000fe20008010048 */
[----:B------:R-:W-:-:S03]  /*83e0*/  SHF.L.U32 R72, R185, 0x10, RZ ;  /* 0x00000010b9487819 */ /* 0x000fc600000006ff */
        /* <DEDUP_REMOVED lines=8> */
[----:B------:R-:W-:Y:S01]  /*8470*/  FFMA.FTZ R72, R73, UR24, R72 ;  /* 0x0000001849487c23 */ /* 0x000fe20008010048 */
[----:B------:R-:W-:-:S04]  /*8480*/  PRMT R73, R185, 0x7632, R73 ;  /* 0x00007632b9497816 */ /* 0x000fc80000000049 */
[----:B------:R-:W-:Y:S01]  /*8490*/  SHF.L.U32 R185, R73, 0x10, RZ ;  /* 0x0000001049b97819 */ /* 0x000fe200000006ff */
[----:B------:R-:W-:-:S04]  /*84a0*/  FMUL.FTZ R73, R72, UR12 ;  /* 0x0000000c48497c20 */ /* 0x000fc80008410000 */
[----:B------:R-:W-:Y:S01]  /*84b0*/  FFMA.FTZ R79, R73, R185, R79 ;  /* 0x000000b9494f7223 */ /* 0x000fe2000001004f */
[----:B----4-:R-:W-:-:S05]  /*84c0*/  SHF.L.U32 R185, R191, 0x10, RZ ;  /* 0x00000010bfb97819 */ /* 0x010fca00000006ff */
[----:B------:R-:W-:Y:S01]  /*84d0*/  FMUL.FTZ R73, R185, R73 ;  /* 0x00000049b9497220 */ /* 0x000fe20000410000 */
[----:B------:R-:W-:-:S04]  /*84e0*/  F2FP.BF16.F32.PACK_AB R25, R72, R25 ;  /* 0x000000194819723e */ /* 0x000fc800000010ff */
[----:B------:R-:W-:Y:S01]  /*84f0*/  F2FP.BF16.F32.PACK_AB R73, R73, R24 ;  /* 0x000000184949723e */ /* 0x000fe200000010ff */
[----:B------:R-:W-:Y:S01]  /*8500*/  FFMA.FTZ R24, R207, UR4, R23 ;  /* 0x00000004cf187c23 */ /* 0x000fe20008010017 */
[----:B------:R-:W-:-:S03]  /*8510*/  SHF.L.U32 R72, R40, 0x10, RZ ;  /* 0x0000001028487819 */ /* 0x000fc600000006ff */
[----:B------:R-:W-:Y:S01]  /*8520*/  FADD.FTZ R24, R250, -R24 ;  /* 0x80000018fa187221 */ /* 0x000fe20000010000 */
[----:B------:R-:W-:-:S03]  /*8530*/  SHF.L.U32 R185, R184, 0x10, RZ ;  /* 0x00000010b8b97819 */ /* 0x000fc600000006ff */
        /* <DEDUP_REMOVED lines=8> */
[----:B------:R-:W-:Y:S02]  /*85c0*/  SHF.L.U32 R76, R76, 0x10, RZ ;  /* 0x000000104c4c7819 */ /* 0x000fe400000006ff */
[----:B------:R-:W-:-:S03]  /*85d0*/  PRMT R184, R184, 0x7632, R184 ;  /* 0x00007632b8b87816 */ /* 0x000fc600000000b8 */
[----:B------:R-:W-:Y:S01]  /*85e0*/  FFMA.FTZ R76, R185, UR24, R76 ;  /* 0x00000018b94c7c23 */ /* 0x000fe2000801004c */
[----:B------:R-:W-:-:S03]  /*85f0*/  SHF.L.U32 R184, R184, 0x10, RZ ;  /* 0x00000010b8b87819 */ /* 0x000fc600000006ff */
[----:B------:R-:W-:-:S04]  /*8600*/  FMUL.FTZ R185, R76, UR12 ;  /* 0x0000000c4cb97c20 */ /* 0x000fc80008410000 */
[----:B------:R-:W-:Y:S01]  /*8610*/  FFMA.FTZ R184, R185, R184, R77 ;  /* 0x000000b8b9b87223 */ /* 0x000fe2000001004d */
[----:B------:R-:W-:Y:S02]  /*8620*/  F2FP.BF16.F32.PACK_AB R24, R76, R24 ;  /* 0x000000184c18723e */ /* 0x000fe400000010ff */
[----:B--2---:R-:W-:-:S05]  /*8630*/  SHF.L.U32 R77, R189, 0x10, RZ ;  /* 0x00000010bd4d7819 */ /* 0x004fca00000006ff */
[----:B------:R-:W-:-:S05]  /*8640*/  FMUL.FTZ R77, R77, R185 ;  /* 0x000000b94d4d7220 */ /* 0x000fca0000410000 */
[----:B------:R-:W-:Y:S01]  /*8650*/  F2FP.BF16.F32.PACK_AB R72, R77, R72 ;  /* 0x000000484d48723e */ /* 0x000fe200000010ff */
[----:B------:R-:W-:Y:S06]  /*8660*/  BRA `(.L_x_246) ;  /* 0x0000000400607947 */ /* 0x000fec0003800000 */
.L_x_245:
        /* <DEDUP_REMOVED lines=41> */
[----:B------:R-:W-:Y:S01]  /*8900*/  SHF.L.U32 R188, R186, 0x10, RZ ;  /* 0x00000010babc7819 */ /* 0x000fe200000006ff */
        /* <DEDUP_REMOVED lines=45> */
[----:B------:R-:W-:-:S07]  /*8be0*/  F2FP.BF16.F32.PACK_AB R72, R76, R185 ;  /* 0x000000b94c48723e */ /* 0x000fce00000010ff */
.L_x_246:
        /* <DEDUP_REMOVED lines=13> */
.L_x_244:
[----:B------:R-:W-:Y:S05]  /*8cc0*/  BSYNC.RECONVERGENT B1 ;  /* 0x0000000000017941 */ /* 0x000fea0003800200 */
.L_x_243:
        /* <DEDUP_REMOVED lines=101> */
.L_x_249:
        /* <DEDUP_REMOVED lines=88> */
.L_x_250:
        /* <DEDUP_REMOVED lines=13> */
.L_x_248:
[----:B------:R-:W-:Y:S05]  /*9970*/  BSYNC.RECONVERGENT B1 ;  /* 0x0000000000017941 */ /* 0x000fea0003800200 */
.L_x_247:
        /* <DEDUP_REMOVED lines=101> */
.L_x_253:
[--C-:B------:R-:W-:Y:S01]  /*9fd0*/  FFMA.FTZ R189, R201, UR4, R23.reuse ;  /* 0x00000004c9bd7c23 */ /* 0x100fe20008010017 */
[C---:B-----5:R-:W-:Y:S01]  /*9fe0*/  SHF.L.U32 R188, R32.reuse, 0x10, RZ ;  /* 0x0000001020bc7819 */ /* 0x060fe200000006ff */
        /* <DEDUP_REMOVED lines=86> */
.L_x_254:
        /* <DEDUP_REMOVED lines=13> */
.L_x_252:
[----:B------:R-:W-:Y:S05]  /*a620*/  BSYNC.RECONVERGENT B1 ;  /* 0x0000000000017941 */ /* 0x000fea0003800200 */
.L_x_251:
[----:B------:R-:W-:Y:S05]  /*a630*/  @!P1 BRA `(.L_x_236) ;  /* 0x0000000c00189947 */ /* 0x000fea0003800000 */
[----:B------:R-:W0:Y:S01]  /*a640*/  LDC.64 R184, c[0x0][0x390] ;  /* 0x0000e400ffb87b82 */ /* 0x000e220000000a00 */
[----:B------:R1:W5:Y:S01]  /*a650*/  LDL R228, [R1+0x14] ;  /* 0x0000140001e47983 */ /* 0x0003620000100800 */
[----:B0-----:R-:W-:-:S06]  /*a660*/  IMAD.WIDE.U32 R184, R21, 0x10, R184 ;  /* 0x0000001015b87825 */ /* 0x001fcc00078e00b8 */
[----:B------:R-:W5:Y:S01]  /*a670*/  LDG.E.128 R184, desc[UR14][R184.64] ;  /* 0x0000000eb8b87981 */ /* 0x000f62000c1e1d00 */
[----:B------:R-:W-:-:S04]  /*a680*/  ISETP.NE.U32.AND P0, PT, RZ, UR20, PT ;  /* 0x00000014ff007c0c */ /* 0x000fc8000bf05070 */
[----:B------:R-:W-:-:S13]  /*a690*/  ISETP.NE.AND.EX P0, PT, RZ, UR21, PT, P0 ;  /* 0x00000015ff007c0c */ /* 0x000fda000bf05300 */
[----:B-1----:R-:W-:Y:S05]  /*a6a0*/  @!P0 BRA `(.L_x_255) ;  /* 0x0000000400708947 */ /* 0x002fea0003800000 */
[----:B------:R-:W2:Y:S04]  /*a6b0*/  LDL R189, [R1+0x20] ;  /* 0x0000200001bd7983 */ /* 0x000ea80000100800 */
[----:B------:R-:W3:Y:S01]  /*a6c0*/  LDL R191, [R1+0x1c] ;  /* 0x00001c0001bf7983 */ /* 0x000ee20000100800 */
[--C-:B------:R-:W-:Y:S01]  /*a6d0*/  FFMA.FTZ R27, R2, UR4, R23.reuse ;  /* 0x00000004021b7c23 */ /* 0x100fe20008010017 */
[----:B-----5:R-:W-:Y:S01]  /*a6e0*/  SHF.L.U32 R24, R31, 0x10, RZ ;  /* 0x000000101f187819 */ /* 0x020fe200000006ff */
[----:B------:R-:W-:Y:S01]  /*a6f0*/  FFMA.FTZ R26, R0, UR4, R23 ;  /* 0x00000004001a7c23 */ /* 0x000fe20008010017 */
[----:B------:R-:W-:Y:S01]  /*a700*/  SHF.L.U32 R25, R187, 0x10, RZ ;  /* 0x00000010bb197819 */ /* 0x000fe200000006ff */
[----:B------:R-:W-:Y:S02]  /*a710*/  FADD.FTZ R27, R216, -R27 ;  /* 0x8000001bd81b7221 */ /* 0x000fe40000010000 */
[----:B------:R-:W-:-:S02]  /*a720*/  FADD.FTZ R26, R210, -R26 ;  /* 0x8000001ad21a7221 */ /* 0x000fc40000010000 */
[----:B------:R-:W-:-:S04]  /*a730*/  FFMA.FTZ R27, R27, UR24, R24 ;  /* 0x000000181b1b7c23 */ /* 0x000fc80008010018 */
        /* <DEDUP_REMOVED lines=10> */
[----:B------:R-:W-:-:S03]  /*a7e0*/  F2FP.BF16.F32.PACK_AB R27, R25, R27 ;  /* 0x0000001b191b723e */ /* 0x000fc600000010ff */
[----:B------:R-:W-:Y:S01]  /*a7f0*/  FFMA.FTZ R187, R26, R50, R51 ;  /* 0x000000321abb7223 */ /* 0x000fe20000010033 */
[----:B------:R-:W-:Y:S02]  /*a800*/  SHF.L.U32 R50, R30, 0x10, RZ ;  /* 0x000000101e327819 */ /* 0x000fe400000006ff */
[----:B--2---:R-:W-:Y:S02]  /*a810*/  SHF.L.U32 R25, R189, 0x10, RZ ;  /* 0x00000010bd197819 */ /* 0x004fe400000006ff */
[----:B------:R-:W2:Y:S03]  /*a820*/  LDL R189, [R1+0x18] ;  /* 0x0000180001bd7983 */ /* 0x000ea60000100800 */
[----:B------:R-:W-:Y:S01]  /*a830*/  FMUL.FTZ R25, R25, R26 ;  /* 0x0000001a19197220 */ /* 0x000fe20000410000 */
[----:B------:R-:W-:-:S04]  /*a840*/  FFMA.FTZ R26, R197, UR4, R23 ;  /* 0x00000004c51a7c23 */ /* 0x000fc80008010017 */
[----:B------:R-:W-:Y:S01]  /*a850*/  FADD.FTZ R26, R238, -R26 ;  /* 0x8000001aee1a7221 */ /* 0x000fe20000010000 */
[----:B------:R-:W-:Y:S02]  /*a860*/  F2FP.BF16.F32.PACK_AB R51, R25, R24 ;  /* 0x000000181933723e */ /* 0x000fe400000010ff */
[----:B------:R-:W-:Y:S01]  /*a870*/  SHF.L.U32 R25, R186, 0x10, RZ ;  /* 0x00000010ba197819 */ /* 0x000fe200000006ff */
        /* <DEDUP_REMOVED lines=13> */
[----:B------:R-:W-:Y:S01]  /*a950*/  F2FP.BF16.F32.PACK_AB R26, R25, R26 ;  /* 0x0000001a191a723e */ /* 0x000fe200000010ff */
[----:B------:R-:W-:Y:S02]  /*a960*/  FFMA.FTZ R25, R204, UR4, R23 ;  /* 0x00000004cc197c23 */ /* 0x000fe40008010017 */
[----:B------:R-:W-:Y:S01]  /*a970*/  FFMA.FTZ R186, R48, R50, R49 ;  /* 0x0000003230ba7223 */ /* 0x000fe20000010031 */
[----:B---3--:R-:W-:Y:S01]  /*a980*/  SHF.L.U32 R49, R191, 0x10, RZ ;  /* 0x00000010bf317819 */ /* 0x008fe200000006ff */
[----:B------:R-:W-:-:S04]  /*a990*/  FADD.FTZ R25, R243, -R25 ;  /* 0x80000019f3197221 */ /* 0x000fc80000010000 */
[----:B------:R-:W-:Y:S01]  /*a9a0*/  FMUL.FTZ R49, R49, R48 ;  /* 0x0000003031317220 */ /* 0x000fe20000410000 */
[----:B------:R-:W-:-:S04]  /*a9b0*/  SHF.L.U32 R48, R185, 0x10, RZ ;  /* 0x00000010b9307819 */ /* 0x000fc800000006ff */
[----:B------:R-:W-:Y:S02]  /*a9c0*/  F2FP.BF16.F32.PACK_AB R50, R49, R24 ;  /* 0x000000183132723e */ /* 0x000fe400000010ff */
[----:B------:R-:W-:Y:S02]  /*a9d0*/  SHF.L.U32 R24, R29, 0x10, RZ ;  /* 0x000000101d187819 */ /* 0x000fe400000006ff */
[----:B------:R-:W-:-:S03]  /*a9e0*/  SHF.L.U32 R49, R165, 0x10, RZ ;  /* 0x00000010a5317819 */ /* 0x000fc600000006ff */
[----:B------:R-:W-:-:S04]  /*a9f0*/  FFMA.FTZ R25, R25, UR24, R24 ;  /* 0x0000001819197c23 */ /* 0x000fc80008010018 */
        /* <DEDUP_REMOVED lines=10> */
[C---:B------:R-:W-:Y:S01]  /*aaa0*/  FMUL.FTZ R48, R24.reuse, UR12 ;  /* 0x0000000c18307c20 */ /* 0x040fe20008410000 */
[----:B------:R-:W-:Y:S01]  /*aab0*/  F2FP.BF16.F32.PACK_AB R25, R24, R25 ;  /* 0x000000191819723e */ /* 0x000fe200000010ff */
[----:B------:R-:W-:Y:S02]  /*aac0*/  FFMA.FTZ R24, R205, UR4, R23 ;  /* 0x00000004cd187c23 */ /* 0x000fe40008010017 */
[----:B------:R-:W-:Y:S02]  /*aad0*/  FFMA.FTZ R55, R48, R185, R55 ;  /* 0x000000b930377223 */ /* 0x000fe40000010037 */
[----:B------:R-:W-:Y:S01]  /*aae0*/  FADD.FTZ R24, R244, -R24 ;  /* 0x80000018f4187221 */ /* 0x000fe20000010000 */
[----:B--2---:R-:W-:-:S05]  /*aaf0*/  SHF.L.U32 R185, R189, 0x10, RZ ;  /* 0x00000010bdb97819 */ /* 0x004fca00000006ff */
[----:B------:R-:W-:Y:S01]  /*ab00*/  FMUL.FTZ R48, R185, R48 ;  /* 0x00000030b9307220 */ /* 0x000fe20000410000 */
[----:B------:R-:W-:-:S04]  /*ab10*/  SHF.L.U32 R185, R184, 0x10, RZ ;  /* 0x00000010b8b97819 */ /* 0x000fc800000006ff */
[----:B------:R-:W-:Y:S02]  /*ab20*/  F2FP.BF16.F32.PACK_AB R49, R48, R49 ;  /* 0x000000313031723e */ /* 0x000fe400000010ff */
[----:B------:R-:W-:-:S05]  /*ab30*/  SHF.L.U32 R48, R28, 0x10, RZ ;  /* 0x000000101c307819 */ /* 0x000fca00000006ff */
[----:B------:R-:W-:-:S04]  /*ab40*/  FFMA.FTZ R24, R24, UR24, R48 ;  /* 0x0000001818187c23 */ /* 0x000fc80008010030 */
[----:B------:R-:W-:-:S04]  /*ab50*/  FMUL.FTZ R48, R24, UR12 ;  /* 0x0000000c18307c20 */ /* 0x000fc80008410000 */
[----:B------:R-:W-:Y:S01]  /*ab60*/  FFMA.FTZ R227, R48, R185, R52 ;  /* 0x000000b930e37223 */ /* 0x000fe20000010034 */
[----:B------:R-:W-:-:S05]  /*ab70*/  SHF.L.U32 R52, R164, 0x10, RZ ;  /* 0x00000010a4347819 */ /* 0x000fca00000006ff */
[----:B------:R-:W-:Y:S01]  /*ab80*/  FMUL.FTZ R48, R52, R48 ;  /* 0x0000003034307220 */ /* 0x000fe20000410000 */
[--C-:B------:R-:W-:Y:S01]  /*ab90*/  FFMA.FTZ R52, R232, UR4, R23.reuse ;  /* 0x00000004e8347c23 */ /* 0x100fe20008010017 */
[----:B------:R-:W-:-:S03]  /*aba0*/  PRMT R23, R28, 0x7632, R23 ;  /* 0x000076321c177816 */ /* 0x000fc60000000017 */
[----:B------:R-:W-:Y:S01]  /*abb0*/  FADD.FTZ R52, R233, -R52 ;  /* 0x80000034e9347221 */ /* 0x000fe20000010000 */
[----:B------:R-:W-:-:S05]  /*abc0*/  SHF.L.U32 R23, R23, 0x10, RZ ;  /* 0x0000001017177819 */ /* 0x000fca00000006ff */
[----:B------:R-:W-:Y:S01]  /*abd0*/  FFMA.FTZ R23, R52, UR24, R23 ;  /* 0x0000001834177c23 */ /* 0x000fe20008010017 */
[----:B------:R-:W-:-:S04]  /*abe0*/  PRMT R52, R184, 0x7632, R52 ;  /* 0x00007632b8347816 */ /* 0x000fc80000000034 */
[----:B------:R-:W-:Y:S01]  /*abf0*/  SHF.L.U32 R184, R52, 0x10, RZ ;  /* 0x0000001034b87819 */ /* 0x000fe200000006ff */
[C---:B------:R-:W-:Y:S01]  /*ac00*/  FMUL.FTZ R52, R23.reuse, UR12 ;  /* 0x0000000c17347c20 */ /* 0x040fe20008410000 */
[----:B------:R-:W-:-:S03]  /*ac10*/  F2FP.BF16.F32.PACK_AB R24, R23, R24 ;  /* 0x000000181718723e */ /* 0x000fc600000010ff */
[----:B------:R-:W-:Y:S01]  /*ac20*/  FFMA.FTZ R184, R52, R184, R53 ;  /* 0x000000b834b87223 */ /* 0x000fe20000010035 */
[----:B------:R-:W-:-:S05]  /*ac30*/  SHF.L.U32 R53, R228, 0x10, RZ ;  /* 0x00000010e4357819 */ /* 0x000fca00000006ff */
[----:B------:R-:W-:-:S05]  /*ac40*/  FMUL.FTZ R53, R53, R52 ;  /* 0x0000003435357220 */ /* 0x000fca0000410000 */
[----:B------:R-:W-:Y:S01]  /*ac50*/  F2FP.BF16.F32.PACK_AB R48, R53, R48 ;  /* 0x000000303530723e */ /* 0x000fe200000010ff */
[----:B------:R-:W-:Y:S06]  /*ac60*/  BRA `(.L_x_256) ;  /* 0x00000004005c7947 */ /* 0x000fec0003800000 */
.L_x_255:
[----:B------:R-:W-:Y:S01]  /*ac70*/  FFMA.FTZ R188, R205, UR4, R23 ;  /* 0x00000004cdbc7c23 */ /* 0x000fe20008010017 */
[----:B-----5:R-:W-:-:S03]  /*ac80*/  SHF.L.U32 R189, R28, 0x10, RZ ;  /* 0x000000101cbd7819 */ /* 0x020fc600000006ff */
[----:B------:R-:W-:-:S04]  /*ac90*/  FADD.FTZ R188, R244, -R188 ;  /* 0x800000bcf4bc7221 */ /* 0x000fc80000010000 */
[----:B------:R-:W-:Y:S01]  /*aca0*/  FFMA.FTZ R189, R188, UR24, R189 ;  /* 0x00000018bcbd7c23 */ /* 0x000fe200080100bd */
[C---:B------:R-:W-:Y:S02]  /*acb0*/  SHF.L.U32 R188, R184.reuse, 0x10, RZ ;  /* 0x00000010b8bc7819 */ /* 0x040fe400000006ff */
[----:B------:R-:W-:Y:S01]  /*acc0*/  PRMT R184, R184, 0x7632, R184 ;  /* 0x00007632b8b87816 */ /* 0x000fe200000000b8 */
[----:B------:R-:W-:-:S03]  /*acd0*/  FMUL.FTZ R189, R189, UR12 ;  /* 0x0000000cbdbd7c20 */ /* 0x000fc60008410000 */
[----:B------:R-:W-:Y:S01]  /*ace0*/  SHF.L.U32 R184, R184, 0x10, RZ ;  /* 0x00000010b8b87819 */ /* 0x000fe200000006ff */
[--C-:B------:R-:W-:Y:S01]  /*acf0*/  FFMA.FTZ R227, R189, R188, R52.reuse ;  /* 0x000000bcbde37223 */ /* 0x100fe20000010034 */
[----:B------:R-:W-:Y:S01]  /*ad00*/  PRMT R52, R28, 0x7632, R52 ;  /* 0x000076321c347816 */ /* 0x000fe20000000034 */
[----:B------:R-:W-:-:S03]  /*ad10*/  FFMA.FTZ R188, R232, UR4, R23 ;  /* 0x00000004e8bc7c23 */ /* 0x000fc60008010017 */
[----:B------:R-:W-:Y:S01]  /*ad20*/  SHF.L.U32 R52, R52, 0x10, RZ ;  /* 0x0000001034347819 */ /* 0x000fe200000006ff */
[----:B------:R-:W-:-:S04]  /*ad30*/  FADD.FTZ R188, R233, -R188 ;  /* 0x800000bce9bc7221 */ /* 0x000fc80000010000 */
[----:B------:R-:W-:Y:S01]  /*ad40*/  FFMA.FTZ R52, R188, UR24, R52 ;  /* 0x00000018bc347c23 */ /* 0x000fe20008010034 */
[----:B------:R-:W-:-:S03]  /*ad50*/  SHF.L.U32 R188, R29, 0x10, RZ ;  /* 0x000000101dbc7819 */ /* 0x000fc600000006ff */
[----:B------:R-:W-:-:S04]  /*ad60*/  FMUL.FTZ R52, R52, UR12 ;  /* 0x0000000c34347c20 */ /* 0x000fc80008410000 */
[----:B------:R-:W-:Y:S01]  /*ad70*/  FFMA.FTZ R184, R52, R184, R53 ;  /* 0x000000b834b87223 */ /* 0x000fe20000010035 */
[----:B------:R-:W-:-:S04]  /*ad80*/  FFMA.FTZ R53, R204, UR4, R23 ;  /* 0x00000004cc357c23 */ /* 0x000fc80008010017 */
        /* <DEDUP_REMOVED lines=31> */
[--C-:B------:R-:W-:Y:S01]  /*af80*/  FFMA.FTZ R49, R2, UR4, R23.reuse ;  /* 0x0000000402317c23 */ /* 0x100fe20008010017 */
[----:B------:R-:W-:-:S03]  /*af90*/  FFMA.FTZ R23, R0, UR4, R23 ;  /* 0x0000000400177c23 */ /* 0x000fc60008010017 */
[----:B------:R-:W-:Y:S01]  /*afa0*/  FADD.FTZ R49, R216, -R49 ;  /* 0x80000031d8317221 */ /* 0x000fe20000010000 */
[----:B------:R-:W-:-:S03]  /*afb0*/  FADD.FTZ R23, R210, -R23 ;  /* 0x80000017d2177221 */ /* 0x000fc60000010000 */
[----:B------:R-:W-:Y:S01]  /*afc0*/  FFMA.FTZ R49, R49, UR24, R188 ;  /* 0x0000001831317c23 */ /* 0x000fe200080100bc */
[----:B------:R-:W-:-:S03]  /*afd0*/  SHF.L.U32 R188, R187, 0x10, RZ ;  /* 0x00000010bbbc7819 */ /* 0x000fc600000006ff */
[----:B------:R-:W-:-:S04]  /*afe0*/  FMUL.FTZ R49, R49, UR12 ;  /* 0x0000000c31317c20 */ /* 0x000fc80008410000 */
[--C-:B------:R-:W-:Y:S01]  /*aff0*/  FFMA.FTZ R188, R49, R188, R50.reuse ;  /* 0x000000bc31bc7223 */ /* 0x100fe20000010032 */
[----:B------:R-:W-:-:S04]  /*b000*/  PRMT R50, R31, 0x7632, R50 ;  /* 0x000076321f327816 */ /* 0x000fc80000000032 */
[----:B------:R-:W-:-:S05]  /*b010*/  SHF.L.U32 R50, R50, 0x10, RZ ;  /* 0x0000001032327819 */ /* 0x000fca00000006ff */
[--C-:B------:R-:W-:Y:S01]  /*b020*/  FFMA.FTZ R23, R23, UR24, R50.reuse ;  /* 0x0000001817177c23 */ /* 0x100fe20008010032 */
[----:B------:R-:W-:-:S03]  /*b030*/  PRMT R50, R187, 0x7632, R50 ;  /* 0x00007632bb327816 */ /* 0x000fc60000000032 */
[----:B------:R-:W-:Y:S01]  /*b040*/  FMUL.FTZ R23, R23, UR12 ;  /* 0x0000000c17177c20 */ /* 0x000fe20008410000 */
[----:B------:R-:W-:-:S05]  /*b050*/  SHF.L.U32 R50, R50, 0x10, RZ ;  /* 0x0000001032327819 */ /* 0x000fca00000006ff */
[----:B------:R-:W-:Y:S02]  /*b060*/  FFMA.FTZ R187, R23, R50, R51 ;  /* 0x0000003217bb7223 */ /* 0x000fe40000010033 */
[----:B------:R-:W2:Y:S01]  /*b070*/  LDL R50, [R1+0x20] ;  /* 0x0000200001327983 */ /* 0x000ea20000100800 */
[----:B------:R-:W-:-:S05]  /*b080*/  SHF.L.U32 R51, R167, 0x10, RZ ;  /* 0x00000010a7337819 */ /* 0x000fca00000006ff */
[----:B------:R-:W-:Y:S01]  /*b090*/  FMUL.FTZ R51, R51, R49 ;  /* 0x0000003133337220 */ /* 0x000fe20000410000 */
[----:B--2---:R-:W-:-:S05]  /*b0a0*/  SHF.L.U32 R49, R50, 0x10, RZ ;  /* 0x0000001032317819 */ /* 0x004fca00000006ff */
[----:B------:R-:W-:Y:S02]  /*b0b0*/  FMUL.FTZ R23, R49, R23 ;  /* 0x0000001731177220 */ /* 0x000fe40000410000 */
[----:B------:R-:W2:Y:S01]  /*b0c0*/  LDL R49, [R1+0x1c] ;  /* 0x00001c0001317983 */ /* 0x000ea20000100800 */
[----:B------:R-:W-:-:S05]  /*b0d0*/  SHF.L.U32 R50, R166, 0x10, RZ ;  /* 0x00000010a6327819 */ /* 0x000fca00000006ff */
[----:B------:R-:W-:Y:S02]  /*b0e0*/  FMUL.FTZ R50, R50, R191 ;  /* 0x000000bf32327220 */ /* 0x000fe40000410000 */
[----:B------:R-:W3:Y:S01]  /*b0f0*/  LDL R191, [R1+0x18] ;  /* 0x0000180001bf7983 */ /* 0x000ee20000100800 */
[----:B------:R-:W-:Y:S02]  /*b100*/  F2FP.BF16.F32.PACK_AB R51, R23, R51 ;  /* 0x000000331733723e */ /* 0x000fe400000010ff */
[----:B--2---:R-:W-:-:S05]  /*b110*/  SHF.L.U32 R49, R49, 0x10, RZ ;  /* 0x0000001031317819 */ /* 0x004fca00000006ff */
[----:B------:R-:W-:Y:S01]  /*b120*/  FMUL.FTZ R48, R49, R48 ;  /* 0x0000003031307220 */ /* 0x000fe20000410000 */
[----:B------:R-:W-:-:S04]  /*b130*/  SHF.L.U32 R49, R165, 0x10, RZ ;  /* 0x00000010a5317819 */ /* 0x000fc800000006ff */
[----:B------:R-:W-:Y:S01]  /*b140*/  F2FP.BF16.F32.PACK_AB R50, R48, R50 ;  /* 0x000000323032723e */ /* 0x000fe200000010ff */
[----:B------:R-:W-:Y:S01]  /*b150*/  FMUL.FTZ R49, R49, R53 ;  /* 0x0000003531317220 */ /* 0x000fe20000410000 */
[----:B---3--:R-:W-:-:S05]  /*b160*/  SHF.L.U32 R53, R191, 0x10, RZ ;  /* 0x00000010bf357819 */ /* 0x008fca00000006ff */
[----:B------:R-:W-:Y:S01]  /*b170*/  FMUL.FTZ R53, R53, R185 ;  /* 0x000000b935357220 */ /* 0x000fe20000410000 */
[----:B------:R-:W-:-:S04]  /*b180*/  SHF.L.U32 R185, R164, 0x10, RZ ;  /* 0x00000010a4b97819 */ /* 0x000fc800000006ff */
[----:B------:R-:W-:Y:S01]  /*b190*/  F2FP.BF16.F32.PACK_AB R49, R53, R49 ;  /* 0x000000313531723e */ /* 0x000fe200000010ff */
[----:B------:R-:W-:Y:S01]  /*b1a0*/  FMUL.FTZ R185, R185, R189 ;  /* 0x000000bdb9b97220 */ /* 0x000fe20000410000 */
[----:B------:R-:W-:-:S05]  /*b1b0*/  SHF.L.U32 R189, R228, 0x10, RZ ;  /* 0x00000010e4bd7819 */ /* 0x000fca00000006ff */
[----:B------:R-:W-:-:S05]  /*b1c0*/  FMUL.FTZ R52, R189, R52 ;  /* 0x00000034bd347220 */ /* 0x000fca0000410000 */
[----:B------:R-:W-:-:S07]  /*b1d0*/  F2FP.BF16.F32.PACK_AB R48, R52, R185 ;  /* 0x000000b93430723e */ /* 0x000fce00000010ff */
.L_x_256:
        /* <DEDUP_REMOVED lines=11> */
[----:B------:R-:W-:-:S07]  /*b290*/  MOV R51, R187 ;  /* 0x000000bb00337202 */ /* 0x000fce0000000f00 */
.L_x_236:
[----:B------:R-:W-:Y:S05]  /*b2a0*/  BSYNC.RECONVERGENT B0 ;  /* 0x0000000000007941 */ /* 0x000fea0003800200 */
.L_x_218:
[----:B------:R-:W-:Y:S02]  /*b2b0*/  UIADD3 UR7, UPT, UPT, UR7, UR22, URZ ;  /* 0x0000001607077290 */ /* 0x000fe4000fffe0ff */
[----:B------:R-:W-:Y:S02]  /*b2c0*/  UPLOP3.LUT UP2, UPT, UPT, UPT, UP2, 0x40, 0x4 ;  /* 0x000000000004789c */ /* 0x000fe40003f4e820 */
[----:B------:R-:W-:-:S09]  /*b2d0*/  UISETP.GE.AND UP1, UPT, UR7, UR23, UPT ;  /* 0x000000170700728c */ /* 0x000fd2000bf26270 */
[----:B------:R-:W-:Y:S05]  /*b2e0*/  BRA.U !UP1, `(.L_x_257) ;  /* 0xffffff61091c7547 */ /* 0x000fea000b83ffff */
.L_x_205:
[----:B------:R-:W0:Y:S01]  /*b2f0*/  S2UR UR4, SR_CTAID.X ;  /* 0x00000000000479c3 */ /* 0x000e220000002500 */
[----:B------:R-:W1:Y:S01]  /*b300*/  S2R R21, SR_TID.X ;  /* 0x0000000000157919 */ /* 0x000e620000002100 */
[----:B------:R-:W-:Y:S01]  /*b310*/  BSSY.RECONVERGENT B0, `(.L_x_258) ;  /* 0x0000016000007945 */ /* 0x000fe20003800200 */
[----:B0-----:R-:W-:-:S06]  /*b320*/  UIMAD UR4, UR4, UR6, URZ ;  /* 0x00000006040472a4 */ /* 0x001fcc000f8e02ff */
[----:B------:R-:W-:-:S04]  /*b330*/  MOV R9, UR4 ;  /* 0x0000000400097c02 */ /* 0x000fc80008000f00 */
[----:B-1----:R-:W-:Y:S01]  /*b340*/  LEA.HI R9, R9, R21, RZ, 0x1d ;  /* 0x0000001509097211 */ /* 0x002fe200078fe8ff */
[----:B------:R-:W-:Y:S06]  /*b350*/  @!P5 BRA `(.L_x_259) ;  /* 0x000000000044d947 */ /* 0x000fec0003800000 */
[----:B------:R-:W2:Y:S01]  /*b360*/  LDL.LU R184, [R1] ;  /* 0x0000000001b87983 */ /* 0x000ea20000300800 */
[----:B------:R-:W0:Y:S03]  /*b370*/  LDC.64 R2, c[0x0][0x440] ;  /* 0x00011000ff027b82 */ /* 0x000e260000000a00 */
[----:B------:R-:W2:Y:S04]  /*b380*/  LDL.LU R185, [R1+0x4] ;  /* 0x0000040001b97983 */ /* 0x000ea80000300800 */
[----:B------:R-:W2:Y:S01]  /*b390*/  LDL.LU R186, [R1+0x8] ;  /* 0x0000080001ba7983 */ /* 0x000ea20000300800 */
[----:B------:R-:W1:Y:S03]  /*b3a0*/  LDC.64 R4, c[0x0][0x448] ;  /* 0x00011200ff047b82 */ /* 0x000e660000000a00 */
[----:B------:R-:W2:Y:S05]  /*b3b0*/  LDL.LU R187, [R1+0xc] ;  /* 0x00000c0001bb7983 */ /* 0x000eaa0000300800 */
[----:B------:R-:W3:Y:S01]  /*b3c0*/  LDC.64 R6, c[0x0][0x460] ;  /* 0x00011800ff067b82 */ /* 0x000ee20000000a00 */
[----:B0-----:R-:W-:-:S05]  /*b3d0*/  IMAD.WIDE.U32 R2, R9, 0x20, R2 ;  /* 0x0000002009027825 */ /* 0x001fca00078e0002 */
[----:B------:R0:W-:Y:S01]  /*b3e0*/  STG.E.128 desc[UR14][R2.64], R124 ;  /* 0x0000007c02007986 */ /* 0x0001e2000c101d0e */
[----:B-1----:R-:W-:-:S03]  /*b3f0*/  IMAD.WIDE.U32 R4, R9, 0x20, R4 ;  /* 0x0000002009047825 */ /* 0x002fc600078e0004 */
[----:B------:R0:W-:Y:S04]  /*b400*/  STG.E.128 desc[UR14][R2.64+0x10], R120 ;  /* 0x0000107802007986 */ /* 0x0001e8000c101d0e */
[----:B------:R0:W-:Y:S01]  /*b410*/  STG.E.128 desc[UR14][R4.64+0x10], R160 ;  /* 0x000010a004007986 */ /* 0x0001e2000c101d0e */
[C---:B---3--:R-:W-:Y:S01]  /*b420*/  IMAD.WIDE.U32 R6, R9.reuse, 0x20, R6 ;  /* 0x0000002009067825 */ /* 0x048fe200078e0006 */
[----:B------:R-:W-:Y:S02]  /*b430*/  IADD3 R9, PT, PT, R9, 0x80, RZ ;  /* 0x0000008009097810 */ /* 0x000fe40007ffe0ff */
[----:B--2---:R0:W-:Y:S04]  /*b440*/  STG.E.128 desc[UR14][R4.64], R184 ;  /* 0x000000b804007986 */ /* 0x0041e8000c101d0e */
[----:B------:R0:W-:Y:S04]  /*b450*/  STG.E.128 desc[UR14][R6.64], R84 ;  /* 0x0000005406007986 */ /* 0x0001e8000c101d0e */
[----:B------:R0:W-:Y:S02]  /*b460*/  STG.E.128 desc[UR14][R6.64+0x10], R80 ;  /* 0x0000105006007986 */ /* 0x0001e4000c101d0e */
.L_x_259:
[----:B------:R-:W-:Y:S05]  /*b470*/  BSYNC.RECONVERGENT B0 ;  /* 0x0000000000007941 */ /* 0x000fea0003800200 */
.L_x_258:
[----:B------:R-:W-:Y:S04]  /*b480*/  BSSY.RECONVERGENT B0, `(.L_x_260) ;  /* 0x000000f000007945 */ /* 0x000fe80003800200 */
[----:B------:R-:W-:Y:S05]  /*b490*/  @!P4 BRA `(.L_x_261) ;  /* 0x000000000034c947 */ /* 0x000fea0003800000 */
[----:B0-----:R-:W0:Y:S08]  /*b4a0*/  LDC.64 R2, c[0x0][0x440] ;  /* 0x00011000ff027b82 */ /* 0x001e300000000a00 */
[----:B------:R-:W1:Y:S08]  /*b4b0*/  LDC.64 R4, c[0x0][0x448] ;  /* 0x00011200ff047b82 */ /* 0x000e700000000a00 */
[----:B------:R-:W2:Y:S01]  /*b4c0*/  LDC.64 R6, c[0x0][0x460] ;  /* 0x00011800ff067b82 */ /* 0x000ea20000000a00 */
[----:B0-----:R-:W-:-:S05]  /*b4d0*/  IMAD.WIDE.U32 R2, R9, 0x20, R2 ;  /* 0x0000002009027825 */ /* 0x001fca00078e0002 */
[----:B------:R3:W-:Y:S01]  /*b4e0*/  STG.E.128 desc[UR14][R2.64], R116 ;  /* 0x0000007402007986 */ /* 0x0007e2000c101d0e */
[----:B-1----:R-:W-:-:S03]  /*b4f0*/  IMAD.WIDE.U32 R4, R9, 0x20, R4 ;  /* 0x0000002009047825 */ /* 0x002fc600078e0004 */
[----:B------:R3:W-:Y:S04]  /*b500*/  STG.E.128 desc[UR14][R2.64+0x10], R112 ;  /* 0x0000107002007986 */ /* 0x0007e8000c101d0e */
[----:B------:R3:W-:Y:S01]  /*b510*/  STG.E.128 desc[UR14][R4.64], R156 ;  /* 0x0000009c04007986 */ /* 0x0007e2000c101d0e */
[----:B--2---:R-:W-:-:S03]  /*b520*/  IMAD.WIDE.U32 R6, R9, 0x20, R6 ;  /* 0x0000002009067825 */ /* 0x004fc600078e0006 */
[----:B------:R3:W-:Y:S01]  /*b530*/  STG.E.128 desc[UR14][R4.64+0x10], R152 ;  /* 0x0000109804007986 */ /* 0x0007e2000c101d0e */
[----:B------:R-:W-:-:S03]  /*b540*/  IADD3 R9, PT, PT, R9, 0x80, RZ ;  /* 0x0000008009097810 */ /* 0x000fc60007ffe0ff */
[----:B------:R3:W-:Y:S04]  /*b550*/  STG.E.128 desc[UR14][R6.64], R76 ;  /* 0x0000004c06007986 */ /* 0x0007e8000c101d0e */
[----:B------:R3:W-:Y:S02]  /*b560*/  STG.E.128 desc[UR14][R6.64+0x10], R72 ;  /* 0x0000104806007986 */ /* 0x0007e4000c101d0e */
.L_x_261:
[----:B------:R-:W-:Y:S05]  /*b570*/  BSYNC.RECONVERGENT B0 ;  /* 0x0000000000007941 */ /* 0x000fea0003800200 */
.L_x_260:
[----:B------:R-:W-:Y:S04]  /*b580*/  BSSY.RECONVERGENT B0, `(.L_x_262) ;  /* 0x000000f000007945 */ /* 0x000fe80003800200 */
[----:B------:R-:W-:Y:S05]  /*b590*/  @!P3 BRA `(.L_x_263) ;  /* 0x000000000034b947 */ /* 0x000fea0003800000 */
[----:B0--3--:R-:W0:Y:S08]  /*b5a0*/  LDC.64 R2, c[0x0][0x440] ;  /* 0x00011000ff027b82 */ /* 0x009e300000000a00 */
        /* <DEDUP_REMOVED lines=12> */
.L_x_263:
[----:B------:R-:W-:Y:S05]  /*b670*/  BSYNC.RECONVERGENT B0 ;  /* 0x0000000000007941 */ /* 0x000fea0003800200 */
.L_x_262:
[----:B------:R-:W-:Y:S04]  /*b680*/  BSSY.RECONVERGENT B0, `(.L_x_264) ;  /* 0x000000f000007945 */ /* 0x000fe80003800200 */
[----:B------:R-:W-:Y:S05]  /*b690*/  @!P2 BRA `(.L_x_265) ;  /* 0x000000000034a947 */ /* 0x000fea0003800000 */
[----:B0--34-:R-:W0:Y:S08]  /*b6a0*/  LDC.64 R2, c[0x0][0x440] ;  /* 0x00011000ff027b82 */ /* 0x019e300000000a00 */
        /* <DEDUP_REMOVED lines=12> */
.L_x_265:
[----:B------:R-:W-:Y:S05]  /*b770*/  BSYNC.RECONVERGENT B0 ;  /* 0x0000000000007941 */ /* 0x000fea0003800200 */
.L_x_264:
[----:B------:R-:W-:Y:S05]  /*b780*/  @!P1 EXIT ;  /* 0x000000000000994d */ /* 0x000fea0003800000 */
[----:B0--34-:R-:W0:Y:S08]  /*b790*/  LDC.64 R2, c[0x0][0x440] ;  /* 0x00011000ff027b82 */ /* 0x019e300000000a00 */
[----:B------:R-:W1:Y:S08]  /*b7a0*/  LDC.64 R4, c[0x0][0x448] ;  /* 0x00011200ff047b82 */ /* 0x000e700000000a00 */
[----:B------:R-:W2:Y:S01]  /*b7b0*/  LDC.64 R6, c[0x0][0x460] ;  /* 0x00011800ff067b82 */ /* 0x000ea20000000a00 */
[----:B0-----:R-:W-:-:S05]  /*b7c0*/  IMAD.WIDE.U32 R2, R9, 0x20, R2 ;  /* 0x0000002009027825 */ /* 0x001fca00078e0002 */
[----:B------:R-:W-:Y:S01]  /*b7d0*/  STG.E.128 desc[UR14][R2.64], R92 ;  /* 0x0000005c02007986 */ /* 0x000fe2000c101d0e */
[----:B-1----:R-:W-:-:S03]  /*b7e0*/  IMAD.WIDE.U32 R4, R9, 0x20, R4 ;  /* 0x0000002009047825 */ /* 0x002fc600078e0004 */
[----:B------:R-:W-:Y:S04]  /*b7f0*/  STG.E.128 desc[UR14][R2.64+0x10], R88 ;  /* 0x0000105802007986 */ /* 0x000fe8000c101d0e */
[----:B------:R-:W-:Y:S01]  /*b800*/  STG.E.128 desc[UR14][R4.64], R132 ;  /* 0x0000008404007986 */ /* 0x000fe2000c101d0e */
[----:B--2---:R-:W-:-:S03]  /*b810*/  IMAD.WIDE.U32 R6, R9, 0x20, R6 ;  /* 0x0000002009067825 */ /* 0x004fc600078e0006 */
[----:B------:R-:W-:Y:S04]  /*b820*/  STG.E.128 desc[UR14][R4.64+0x10], R128 ;  /* 0x0000108004007986 */ /* 0x000fe8000c101d0e */
[----:B------:R-:W-:Y:S04]  /*b830*/  STG.E.128 desc[UR14][R6.64], R52 ;  /* 0x0000003406007986 */ /* 0x000fe8000c101d0e */
[----:B------:R-:W-:Y:S01]  /*b840*/  STG.E.128 desc[UR14][R6.64+0x10], R48 ;  /* 0x0000103006007986 */ /* 0x000fe2000c101d0e */
[----:B------:R-:W-:Y:S05]  /*b850*/  EXIT ;  /* 0x000000000000794d */ /* 0x000fea0003800000 */
.L_x_266:
        /* <DEDUP_REMOVED lines=10> */
.L_x_19278:


//--------------------- .text._ZN10layer_norm13ln_bwd_kernelINS_13Kernel_traitsI13__nv_bfloat16S2_S2_S2_fjLj5120ELj1ELj1ELj4ELj16ENS_18Kernel_traits_baseILj5120ES2_S2_S2_S2_fjLj128EEEEELb0ELb1ELb0ELb1EEEvNS_9BwdParamsE --------------------------
	.section	.text._ZN10layer_norm13ln_bwd_kernelINS_13Kernel_traitsI13__nv_bfloat16S2_S2_S2_fjLj5120ELj1ELj1ELj4ELj16ENS_18Kernel_traits_baseILj5120ES2_S2_S2_S2_fjLj128EEEEELb0ELb1ELb0ELb1EEEvNS_9BwdParamsE,"ax",@progbits
	.align	128
        .global         _ZN10layer_norm13ln_bwd_kernelINS_13Kernel_traitsI13__nv_bfloat16S2_S2_S2_fjLj5120ELj1ELj1ELj4ELj16ENS_18Kernel_traits_baseILj5120ES2_S2_S2_S2_fjLj128EEEEELb0ELb1ELb0ELb1EEEvNS_9BwdParamsE
        .type           _ZN10layer_norm13ln_bwd_kernelINS_13Kernel_traitsI13__nv_bfloat16S2_S2_S2_fjLj5120ELj1ELj1ELj4ELj16ENS_18Kernel_traits_baseILj5120ES2_S2_S2_S2_fjLj128EEEEELb0ELb1ELb0ELb1EEEvNS_9BwdParamsE,@function
        .size           _ZN10layer_norm13ln_bwd_kernelINS_13Kernel_traitsI13__nv_bfloat16S2_S2_S2_fjLj5120ELj1ELj1ELj4ELj16ENS_18Kernel_traits_baseILj5120ES2_S2_S2_S2_fjLj128EEEEELb0ELb1ELb0ELb1EEEvNS_9BwdParamsE,(.L_x_19279 - _ZN10layer_norm13ln_bwd_kernelINS_13Kernel_traitsI13__nv_bfloat16S2_S2_S2_fjLj5120ELj1ELj1ELj4ELj16ENS_18Kernel_traits_baseILj5120ES2_S2_S2_S2_fjLj128EEEEELb0ELb1ELb0ELb1EEEvNS_9BwdParamsE)
        .other          _ZN10layer_norm13ln_bwd_kernelINS_13Kernel_traitsI13__nv_bfloat16S2_S2_S2_fjLj5120ELj1ELj1ELj4ELj16ENS_18Kernel_traits_baseILj5120ES2_S2_S2_S2_fjLj128EEEEELb0ELb1ELb0ELb1EEEvNS_9BwdParamsE,@"STO_CUDA_ENTRY STV_DEFAULT"
_ZN10layer_norm13ln_bwd_kernelINS_13Kernel_traitsI13__nv_bfloat16S2_S2_S2_fjLj5120ELj1ELj1ELj4ELj16ENS_18Kernel_traits_baseILj5120ES2_S2_S2_S2_fjLj128EEEEELb0ELb1ELb0ELb1EEEvNS_9BwdParamsE:
.text._ZN10layer_norm13ln_bwd_kernelINS_13Kernel_traitsI13__nv_bfloat16S2_S2_S2_fjLj5120ELj1ELj1ELj4ELj16ENS_18Kernel_traits_baseILj5120ES2_S2_S2_S2_fjLj128EEEEELb0ELb1ELb0ELb1EEEvNS_9BwdParamsE:
[----:B------:R-:W0:Y:S08]  /*0000*/  LDC R1, c[0x0][0x37c] ;  /* 0x0000df00ff017b82 */ /* 0x000e300000000800 */
[----:B------:R-:W1:Y:S01]  /*0010*/  S2UR UR6, SR_CTAID.X ;  /* 0x00000000000679c3 */ /* 0x000e620000002500 */
[----:B------:R-:W1:Y:S01]  /*0020*/  LDCU UR4, c[0x0][0x384] ;  /* 0x00007080ff0477ac */ /* 0x000e620008000800 */
[----:B------:R-:W2:Y:S01]  /*0030*/  S2R R32, SR_TID.X ;  /* 0x0000000000207919 */ /* 0x000ea20000002100 */
[----:B0-----:R-:W-:-:S02]  /*0040*/  IADD3 R1, PT, PT, R1, -0xf0, RZ ;  /* 0xffffff1001017810 */ /* 0x001fc40007ffe0ff */
        /* <DEDUP_REMOVED lines=20> */
[----:B-1----:R-:W-:Y:S01]  /*0190*/  UISETP.GE.AND UP0, UPT, UR6, UR4, UPT ;  /* 0x000000040600728c */ /* 0x002fe2000bf06270 */
        /* <DEDUP_REMOVED lines=40> */
[----:B------:R-:W0:Y:S01]  /*0420*/  LDCU.64 UR18, c[0x0][0x358] ;  /* 0x00006b00ff1277ac */ /* 0x000e220008000a00 */
[----:B--2---:R-:W-:Y:S05]  /*0430*/  BRA.U UP0, `(.L_x_267) ;  /* 0x000000a900ac7547 */ /* 0x004fea000b800000 */
[----:B------:R-:W1:Y:S01]  /*0440*/  LDC.64 R2, c[0x0][0x3d0] ;  /* 0x0000f400ff027b82 */ /* 0x000e620000000a00 */
[----:B------:R-:W2:Y:S07]  /*0450*/  LDCU.64 UR4, c[0x0][0x3e0] ;  /* 0x00007c00ff0477ac */ /* 0x000eae0008000a00 */
[----:B------:R-:W3:Y:S01]  /*0460*/  LDC.64 R4, c[0x0][0x3e8] ;  /* 0x0000fa00ff047b82 */ /* 0x000ee20000000a00 */
[----:B------:R-:W-:Y:S01]  /*0470*/  HFMA2 R205, -RZ, RZ, 0, 0 ;  /* 0x00000000ffcd7431 */ /* 0x000fe200000001ff */
[----:B------:R-:W-:Y:S01]  /*0480*/  UPLOP3.LUT UP2, UPT, UPT, UPT, UPT, 0x40, 0x4 ;  /* 0x000000000004789c */ /* 0x000fe20003f4e870 */
[----:B------:R-:W-:Y:S01]  /*0490*/  HFMA2 R173, -RZ, RZ, 0, 0 ;  /* 0x00000000ffad7431 */ /* 0x000fe200000001ff */
[----:B------:R-:W4:Y:S01]  /*04a0*/  LDCU UR22, c[0x0][0x388] ;  /* 0x00007100ff1677ac */ /* 0x000f220008000800 */
[----:B------:R-:W-:Y:S01]  /*04b0*/  HFMA2 R252, -RZ, RZ, 0, 0 ;  /* 0x00000000fffc7431 */ /* 0x000fe200000001ff */
        /* <DEDUP_REMOVED lines=10> */
[----:B-1----:R-:W-:Y:S01]  /*0560*/  IMAD.WIDE.U32 R2, R32, 0x10, R2 ;  /* 0x0000001020027825 */ /* 0x002fe200078e0002 */
[----:B------:R-:W-:Y:S02]  /*0570*/  CS2R R206, SRZ ;  /* 0x0000000000ce7805 */ /* 0x000fe4000001ff00 */
[----:B------:R-:W-:Y:S02]  /*0580*/  CS2R R174, SRZ ;  /* 0x0000000000ae7805 */ /* 0x000fe4000001ff00 */
[----:B------:R-:W-:-:S02]  /*0590*/  CS2R R232, SRZ ;  /* 0x0000000000e87805 */ /* 0x000fc4000001ff00 */
[----:B------:R-:W-:Y:S01]  /*05a0*/  MOV R231, RZ ;  /* 0x000000ff00e77202 */ /* 0x000fe20000000f00 */
[----:B0-----:R-:W5:Y:S01]  /*05b0*/  LDG.E.128 R24, desc[UR18][R2.64] ;  /* 0x0000001202187981 */ /* 0x001f62000c1e1d00 */
[----:B------:R-:W-:Y:S02]  /*05c0*/  CS2R R234, SRZ ;  /* 0x0000000000ea7805 */ /* 0x000fe4000001ff00 */
[----:B------:R-:W-:Y:S02]  /*05d0*/  MOV R138, RZ ;  /* 0x000000ff008a7202 */ /* 0x000fe40000000f00 */
[----:B------:R-:W-:Y:S01]  /*05e0*/  CS2R R238, SRZ ;  /* 0x0000000000ee7805 */ /* 0x000fe2000001ff00 */
[----:B------:R-:W4:Y:S01]  /*05f0*/  LDG.E.128 R20, desc[UR18][R2.64+0x800] ;  /* 0x0008001202147981 */ /* 0x000f22000c1e1d00 */
[----:B------:R-:W-:Y:S02]  /*0600*/  CS2R R236, SRZ ;  /* 0x0000000000ec7805 */ /* 0x000fe4000001ff00 */
[----:B------:R-:W-:-:S02]  /*0610*/  CS2R R136, SRZ ;  /* 0x0000000000887805 */ /* 0x000fc4000001ff00 */
[----:B------:R-:W-:Y:S01]  /*0620*/  CS2R R240, SRZ ;  /* 0x0000000000f07805 */ /* 0x000fe2000001ff00 */
[----:B------:R-:W4:Y:S01]  /*0630*/  LDG.E.128 R16, desc[UR18][R2.64+0x1000] ;  /* 0x0010001202107981 */ /* 0x000f22000c1e1d00 */
[----:B------:R-:W-:Y:S02]  /*0640*/  CS2R R250, SRZ ;  /* 0x0000000000fa7805 */ /* 0x000fe4000001ff00 */
[----:B------:R-:W-:Y:S02]  /*0650*/  CS2R R248, SRZ ;  /* 0x0000000000f87805 */ /* 0x000fe4000001ff00 */
[----:B------:R-:W-:Y:S01]  /*0660*/  CS2R R246, SRZ ;  /* 0x0000000000f67805 */ /* 0x000fe2000001ff00 */
[----:B------:R-:W4:Y:S01]  /*0670*/  LDG.E.128 R12, desc[UR18][R2.64+0x1800] ;  /* 0x00180012020c7981 */ /* 0x000f22000c1e1d00 */
[----:B------:R-:W-:Y:S02]  /*0680*/  CS2R R244, SRZ ;  /* 0x0000000000f47805 */ /* 0x000fe4000001ff00 */
[----:B------:R-:W-:-:S02]  /*0690*/  CS2R R242, SRZ ;  /* 0x0000000000f27805 */ /* 0x000fc4000001ff00 */
[----:B------:R-:W-:Y:S01]  /*06a0*/  CS2R R134, SRZ ;  /* 0x0000000000867805 */ /* 0x000fe2000001ff00 */
[----:B------:R-:W4:Y:S01]  /*06b0*/  LDG.E.128 R8, desc[UR18][R2.64+0x2000] ;  /* 0x0020001202087981 */ /* 0x000f22000c1e1d00 */
[----:B---3--:R-:W-:Y:S01]  /*06c0*/  IMAD.WIDE.U32 R4, R32, 0x10, R4 ;  /* 0x0000001020047825 */ /* 0x008fe200078e0004 */
[----:B------:R-:W-:Y:S02]  /*06d0*/  CS2R R132, SRZ ;  /* 0x0000000000847805 */ /* 0x000fe4000001ff00 */
[----:B------:R-:W-:Y:S02]  /*06e0*/  CS2R R130, SRZ ;  /* 0x0000000000827805 */ /* 0x000fe4000001ff00 */
[----:B------:R-:W-:Y:S02]  /*06f0*/  CS2R R128, SRZ ;  /* 0x0000000000807805 */ /* 0x000fe4000001ff00 */
[----:B------:R-:W-:Y:S01]  /*0700*/  CS2R R42, SRZ ;  /* 0x00000000002a7805 */ /* 0x000fe2000001ff00 */
[----:B------:R-:W3:Y:S01]  /*0710*/  LDG.E.128 R44, desc[UR18][R4.64] ;  /* 0x00000012042c7981 */ /* 0x000ee2000c1e1d00 */
[----:B------:R-:W-:-:S02]  /*0720*/  CS2R R40, SRZ ;  /* 0x0000000000287805 */ /* 0x000fc4000001ff00 */
[----:B------:R-:W-:Y:S02]  /*0730*/  CS2R R38, SRZ ;  /* 0x0000000000267805 */ /* 0x000fe4000001ff00 */
[----:B------:R-:W-:Y:S01]  /*0740*/  CS2R R36, SRZ ;  /* 0x0000000000247805 */ /* 0x000fe2000001ff00 */
[----:B------:R-:W3:Y:S01]  /*0750*/  LDG.E.128 R60, desc[UR18][R4.64+0x2000] ;  /* 0x00200012043c7981 */ /* 0x000ee2000c1e1d00 */
[----:B------:R-:W-:Y:S02]  /*0760*/  CS2R R34, SRZ ;  /* 0x0000000000227805 */ /* 0x000fe4000001ff00 */
[----:B------:R-:W-:Y:S02]  /*0770*/  CS2R R30, SRZ ;  /* 0x00000000001e7805 */ /* 0x000fe4000001ff00 */
[----:B------:R-:W-:Y:S01]  /*0780*/  CS2R R28, SRZ ;  /* 0x00000000001c7805 */ /* 0x000fe2000001ff00 */
[----:B------:R-:W3:Y:S01]  /*0790*/  LDG.E.128 R56, desc[UR18][R4.64+0x1800] ;  /* 0x0018001204387981 */ /* 0x000ee2000c1e1d00 */
[----:B------:R-:W-:Y:S01]  /*07a0*/  CS2R R6, SRZ ;  /* 0x0000000000067805 */ /* 0x000fe2000001ff00 */
[----:B------:R-:W0:Y:S02]  /*07b0*/  LDCU.64 UR26, c[0x0][0x390] ;  /* 0x00007200ff1a77ac */ /* 0x000e240008000a00 */
[----:B------:R-:W3:Y:S01]  /*07c0*/  LDG.E.128 R52, desc[UR18][R4.64+0x1000] ;  /* 0x0010001204347981 */ /* 0x000ee2000c1e1d00 */
[----:B------:R-:W1:Y:S03]  /*07d0*/  LDCU.64 UR28, c[0x0][0x468] ;  /* 0x00008d00ff1c77ac */ /* 0x000e660008000a00 */
[----:B------:R0:W3:Y:S01]  /*07e0*/  LDG.E.128 R48, desc[UR18][R4.64+0x800] ;  /* 0x0008001204307981 */ /* 0x0000e2000c1e1d00 */
[----:B------:R-:W-:Y:S01]  /*07f0*/  CS2R R32, SRZ ;  /* 0x0000000000207805 */ /* 0x000fe2000001ff00 */
[----:B--2---:R-:W-:Y:S01]  /*0800*/  UISETP.NE.U32.AND UP0, UPT, UR4, URZ, UPT ;  /* 0x000000ff0400728c */ /* 0x004fe2000bf05070 */
[----:B------:R-:W2:Y:S01]  /*0810*/  LDCU.U8 UR9, c[0x0][0x410] ;  /* 0x00008200ff0977ac */ /* 0x000ea20008000000 */
[----:B------:R-:W1:Y:S01]  /*0820*/  LDCU UR23, c[0x0][0x400] ;  /* 0x00008000ff1777ac */ /* 0x000e620008000800 */
[----:B0-----:R-:W-:Y:S01]  /*0830*/  CS2R R4, SRZ ;  /* 0x0000000000047805 */ /* 0x001fe2000001ff00 */
[----:B------:R-:W-:Y:S01]  /*0840*/  UISETP.NE.AND.EX UP0, UPT, UR5, URZ, UPT, UP0 ;  /* 0x000000ff0500728c */ /* 0x000fe2000bf05300 */
[----:B------:R-:W0:Y:S01]  /*0850*/  LDCU.64 UR24, c[0x0][0x478] ;  /* 0x00008f00ff1877ac */ /* 0x000e220008000a00 */
[----:B------:R-:W0:Y:S01]  /*0860*/  LDCU.128 UR12, c[0x0][0x3c0] ;  /* 0x00007800ff0c77ac */ /* 0x000e220008000c00 */
[----:B------:R-:W0:Y:S01]  /*0870*/  LDCU.64 UR20, c[0x0][0x438] ;  /* 0x00008700ff1477ac */ /* 0x000e220008000a00 */
[----:B------:R-:W0:Y:S01]  /*0880*/  LDCU.64 UR30, c[0x0][0x380] ;  /* 0x00007000ff1e77ac */ /* 0x000e220008000a00 */
[----:B-----5:R-:W-:-:S02]  /*0890*/  SHF.L.U32 R3, R24, 0x10, RZ ;  /* 0x0000001018037819 */ /* 0x020fc400000006ff */
[----:B------:R-:W-:-:S03]  /*08a0*/  SHF.L.U32 R2, R25, 0x10, RZ ;  /* 0x0000001019027819 */ /* 0x000fc600000006ff */
[----:B------:R5:W-:Y:S04]  /*08b0*/  STL [R1+0xe8], R3 ;  /* 0x0000e80301007387 */ /* 0x000be80000100800 */
[----:B------:R2:W-:Y:S01]  /*08c0*/  STL [R1+0xe0], R2 ;  /* 0x0000e00201007387 */ /* 0x0005e20000100800 */
[----:B-----5:R-:W-:Y:S02]  /*08d0*/  SHF.L.U32 R3, R26, 0x10, RZ ;  /* 0x000000101a037819 */ /* 0x020fe400000006ff */
[----:B--2---:R-:W-:-:S03]  /*08e0*/  SHF.L.U32 R2, R27, 0x10, RZ ;  /* 0x000000101b027819 */ /* 0x004fc600000006ff */
[----:B------:R4:W-:Y:S04]  /*08f0*/  STL [R1+0xd8], R3 ;  /* 0x0000d80301007387 */ /* 0x0009e80000100800 */
[----:B------:R2:W-:Y:S01]  /*0900*/  STL [R1+0xd0], R2 ;  /* 0x0000d00201007387 */ /* 0x0005e20000100800 */
[----:B----4-:R-:W-:Y:S02]  /*0910*/  SHF.L.U32 R3, R20, 0x10, RZ ;  /* 0x0000001014037819 */ /* 0x010fe400000006ff */
[----:B--2---:R-:W-:-:S03]  /*0920*/  SHF.L.U32 R2, R21, 0x10, RZ ;  /* 0x0000001015027819 */ /* 0x004fc600000006ff */
[----:B------:R2:W-:Y:S04]  /*0930*/  STL [R1+0xc8], R3 ;  /* 0x0000c80301007387 */ /* 0x0005e80000100800 */
[----:B------:R4:W-:Y:S01]  /*0940*/  STL [R1+0xc0], R2 ;  /* 0x0000c00201007387 */ /* 0x0009e20000100800 */
[----:B--2---:R-:W-:Y:S02]  /*0950*/  SHF.L.U32 R3, R22, 0x10, RZ ;  /* 0x0000001016037819 */ /* 0x004fe400000006ff */
[----:B----4-:R-:W-:-:S03]  /*0960*/  SHF.L.U32 R2, R23, 0x10, RZ ;  /* 0x0000001017027819 */ /* 0x010fc600000006ff */
        /* <DEDUP_REMOVED lines=24> */
[----:B------:R-:W-:Y:S04]  /*0af0*/  STL [R1+0x58], R3 ;  /* 0x0000580301007387 */ /* 0x000fe80000100800 */
[----:B------:R-:W-:Y:S04]  /*0b00*/  STL [R1+0x50], R2 ;  /* 0x0000500201007387 */ /* 0x000fe80000100800 */
[----:B------:R-:W-:Y:S04]  /*0b10*/  STL [R1+0x48], RZ ;  /* 0x000048ff01007387 */ /* 0x000fe80000100800 */
[----:B------:R-:W-:Y:S04]  /*0b20*/  STL [R1+0x44], RZ ;  /* 0x000044ff01007387 */ /* 0x000fe80000100800 */
[----:B------:R-:W-:Y:S04]  /*0b30*/  STL [R1+0x40], RZ ;  /* 0x000040ff01007387 */ /* 0x000fe80000100800 */
[----:B------:R-:W-:Y:S04]  /*0b40*/  STL [R1+0x3c], RZ ;  /* 0x00003cff01007387 */ /* 0x000fe80000100800 */
[----:B------:R-:W-:Y:S04]  /*0b50*/  STL [R1+0x38], RZ ;  /* 0x000038ff01007387 */ /* 0x000fe80000100800 */
[----:B------:R-:W-:Y:S04]  /*0b60*/  STL [R1+0x34], RZ ;  /* 0x000034ff01007387 */ /* 0x000fe80000100800 */
[----:B------:R-:W-:Y:S01]  /*0b70*/  STL [R1+0x30], RZ ;  /* 0x000030ff01007387 */ /* 0x000fe20000100800 */
[----:B------:R-:W-:-:S03]  /*0b80*/  PRMT R0, R24, 0x7632, R0 ;  /* 0x0000763218007816 */ /* 0x000fc60000000000 */
[----:B------:R-:W-:Y:S01]  /*0b90*/  STL [R1+0x2c], RZ ;  /* 0x00002cff01007387 */ /* 0x000fe20000100800 */
[----:B------:R-:W-:-:S03]  /*0ba0*/  PRMT R64, R25, 0x7632, R64 ;  /* 0x0000763219407816 */ /* 0x000fc60000000040 */
[----:B------:R-:W-:Y:S04]  /*0bb0*/  STL [R1+0x28], RZ ;  /* 0x000028ff01007387 */ /* 0x000fe80000100800 */
[----:B------:R-:W-:Y:S01]  /*0bc0*/  STL [R1+0x24], RZ ;  /* 0x000024ff01007387 */ /* 0x000fe20000100800 */
[----:B---3--:R-:W-:-:S03]  /*0bd0*/  PRMT R83, R45, 0x7632, R83 ;  /* 0x000076322d537816 */ /* 0x008fc60000000053 */
[----:B------:R-:W-:Y:S01]  /*0be0*/  STL [R1+0x20], RZ ;  /* 0x000020ff01007387 */ /* 0x000fe20000100800 */
[----:B------:R-:W-:-:S03]  /*0bf0*/  SHF.L.U32 R83, R0, 0x10, RZ ;  /* 0x0000001000537819 */ /* 0x000fc600000006ff */
[----:B------:R-:W-:Y:S01]  /*0c00*/  STL [R1+0x1c], RZ ;  /* 0x00001cff01007387 */ /* 0x000fe20000100800 */
[----:B------:R-:W-:-:S03]  /*0c10*/  PRMT R65, R26, 0x7632, R65 ;  /* 0x000076321a417816 */ /* 0x000fc60000000041 */
[----:B------:R-:W-:Y:S01]  /*0c20*/  STL [R1+0x18], RZ ;  /* 0x000018ff01007387 */ /* 0x000fe20000100800 */
[----:B------:R-:W-:-:S03]  /*0c30*/  SHF.L.U32 R0, R64, 0x10, RZ ;  /* 0x0000001040007819 */ /* 0x000fc600000006ff */
[----:B------:R-:W-:Y:S01]  /*0c40*/  STL [R1+0x14], RZ ;  /* 0x000014ff01007387 */ /* 0x000fe20000100800 */
[----:B------:R-:W-:-:S03]  /*0c50*/  PRMT R66, R27, 0x7632, R66 ;  /* 0x000076321b427816 */ /* 0x000fc60000000042 */
[----:B------:R-:W-:Y:S01]  /*0c60*/  STL [R1+0x10], RZ ;  /* 0x000010ff01007387 */ /* 0x000fe20000100800 */
[----:B------:R-:W-:-:S03]  /*0c70*/  PRMT R67, R20, 0x7632, R67 ;  /* 0x0000763214437816 */ /* 0x000fc60000000043 */
[----:B------:R-:W-:Y:S01]  /*0c80*/  STL [R1+0xc], RZ ;  /* 0x00000cff01007387 */ /* 0x000fe20000100800 */
[----:B------:R-:W-:-:S03]  /*0c90*/  SHF.L.U32 R65, R65, 0x10, RZ ;  /* 0x0000001041417819 */ /* 0x000fc600000006ff */
[----:B------:R-:W-:Y:S01]  /*0ca0*/  STL [R1+0x8], RZ ;  /* 0x000008ff01007387 */ /* 0x000fe20000100800 */
[----:B------:R-:W-:-:S03]  /*0cb0*/  SHF.L.U32 R64, R66, 0x10, RZ ;  /* 0x0000001042407819 */ /* 0x000fc600000006ff */
[----:B------:R-:W-:Y:S01]  /*0cc0*/  STL [R1+0x4], RZ ;  /* 0x000004ff01007387 */ /* 0x000fe20000100800 */
[----:B------:R-:W-:-:S03]  /*0cd0*/  PRMT R68, R21, 0x7632, R68 ;  /* 0x0000763215447816 */ /* 0x000fc60000000044 */
[----:B------:R-:W-:Y:S01]  /*0ce0*/  STL [R1], RZ ;  /* 0x000000ff01007387 */ /* 0x000fe20000100800 */
[----:B------:R-:W-:-:S03]  /*0cf0*/  PRMT R69, R22, 0x7632, R69 ;  /* 0x0000763216457816 */ /* 0x000fc60000000045 */
[----:B------:R-:W-:Y:S01]  /*0d00*/  STL [R1+0xe4], R83 ;  /* 0x0000e45301007387 */ /* 0x000fe20000100800 */
[----:B------:R-:W-:-:S03]  /*0d10*/  PRMT R70, R23, 0x7632, R70 ;  /* 0x0000763217467816 */ /* 0x000fc60000000046 */
[----:B------:R2:W-:Y:S01]  /*0d20*/  STL [R1+0xdc], R0 ;  /* 0x0000dc0001007387 */ /* 0x0005e20000100800 */
[----:B------:R-:W-:-:S03]  /*0d30*/  PRMT R71, R16, 0x7632, R71 ;  /* 0x0000763210477816 */ /* 0x000fc60000000047 */
[----:B------:R3:W-:Y:S01]  /*0d40*/  STL [R1+0xd4], R65 ;  /* 0x0000d44101007387 */ /* 0x0007e20000100800 */
[----:B--2---:R-:W-:-:S03]  /*0d50*/  SHF.L.U32 R0, R67, 0x10, RZ ;  /* 0x0000001043007819 */ /* 0x004fc600000006ff */
[----:B------:R2:W-:Y:S01]  /*0d60*/  STL [R1+0xcc], R64 ;  /* 0x0000cc4001007387 */ /* 0x0005e20000100800 */
[----:B---3--:R-:W-:-:S03]  /*0d70*/  SHF.L.U32 R65, R68, 0x10, RZ ;  /* 0x0000001044417819 */ /* 0x008fc600000006ff */
[----:B------:R3:W-:Y:S01]  /*0d80*/  STL [R1+0xc4], R0 ;  /* 0x0000c40001007387 */ /* 0x0007e20000100800 */
[----:B------:R-:W-:Y:S02]  /*0d90*/  PRMT R72, R17, 0x7632, R72 ;  /* 0x0000763211487816 */ /* 0x000fe40000000048 */
[----:B------:R-:W-:Y:S02]  /*0da0*/  PRMT R73, R18, 0x7632, R73 ;  /* 0x0000763212497816 */ /* 0x000fe40000000049 */
[----:B--2---:R-:W-:Y:S01]  /*0db0*/  SHF.L.U32 R64, R69, 0x10, RZ ;  /* 0x0000001045407819 */ /* 0x004fe200000006ff */
[----:B------:R2:W-:Y:S01]  /*0dc0*/  STL [R1+0xbc], R65 ;  /* 0x0000bc4101007387 */ /* 0x0005e20000100800 */
[----:B---3--:R-:W-:-:S03]  /*0dd0*/  SHF.L.U32 R0, R70, 0x10, RZ ;  /* 0x0000001046007819 */ /* 0x008fc600000006ff */
[----:B------:R3:W-:Y:S01]  /*0de0*/  STL [R1+0xb4], R64 ;  /* 0x0000b44001007387 */ /* 0x0007e20000100800 */
[----:B------:R-:W-:-:S03]  /*0df0*/  PRMT R74, R19, 0x7632, R74 ;  /* 0x00007632134a7816 */ /* 0x000fc6000000004a */
[----:B------:R4:W-:Y:S01]  /*0e00*/  STL [R1+0xac], R0 ;  /* 0x0000ac0001007387 */ /* 0x0009e20000100800 */
[----:B--2---:R-:W-:Y:S02]  /*0e10*/  SHF.L.U32 R65, R71, 0x10, RZ ;  /* 0x0000001047417819 */ /* 0x004fe400000006ff */
[----:B------:R-:W-:Y:S02]  /*0e20*/  PRMT R75, R12, 0x7632, R75 ;  /* 0x000076320c4b7816 */ /* 0x000fe4000000004b */
[----:B---3--:R-:W-:Y:S01]  /*0e30*/  SHF.L.U32 R64, R72, 0x10, RZ ;  /* 0x0000001048407819 */ /* 0x008fe200000006ff */
[----:B------:R2:W-:Y:S01]  /*0e40*/  STL [R1+0xa4], R65 ;  /* 0x0000a44101007387 */ /* 0x0005e20000100800 */
[----:B------:R-:W-:Y:S02]  /*0e50*/  PRMT R76, R13, 0x7632, R76 ;  /* 0x000076320d4c7816 */ /* 0x000fe4000000004c */
[----:B----4-:R-:W-:Y:S01]  /*0e60*/  SHF.L.U32 R0, R73, 0x10, RZ ;  /* 0x0000001049007819 */ /* 0x010fe200000006ff */
        /* <DEDUP_REMOVED lines=18> */
[----:B------:R3:W-:Y:S04]  /*0f90*/  STL [R1+0x6c], R64 ;  /* 0x00006c4001007387 */ /* 0x0007e80000100800 */
[----:B------:R4:W-:Y:S01]  /*0fa0*/  STL [R1+0x64], R0 ;  /* 0x0000640001007387 */ /* 0x0009e20000100800 */
[----:B--2---:R-:W-:-:S02]  /*0fb0*/  SHF.L.U32 R65, R80, 0x10, RZ ;  /* 0x0000001050417819 */ /* 0x004fc400000006ff */
[----:B---3--:R-:W-:-:S03]  /*0fc0*/  SHF.L.U32 R64, R81, 0x10, RZ ;  /* 0x0000001051407819 */ /* 0x008fc600000006ff */
[----:B------:R2:W-:Y:S01]  /*0fd0*/  STL [R1+0x5c], R65 ;  /* 0x00005c4101007387 */ /* 0x0005e20000100800 */
[----:B----4-:R-:W-:-:S03]  /*0fe0*/  SHF.L.U32 R0, R82, 0x10, RZ ;  /* 0x0000001052007819 */ /* 0x010fc600000006ff */
[----:B------:R2:W-:Y:S04]  /*0ff0*/  STL [R1+0x54], R64 ;  /* 0x0000544001007387 */ /* 0x0005e80000100800 */
[----:B------:R2:W-:Y:S01]  /*1000*/  STL [R1+0x4c], R0 ;  /* 0x00004c0001007387 */ /* 0x0005e20000100800 */
        /* <DEDUP_REMOVED lines=29> */
[----:B012---:R-:W-:-:S07]  /*11e0*/  PRMT R84, R47, 0x7632, R84 ;  /* 0x000076322f547816 */ /* 0x007fce0000000054 */
.L_x_292:
[----:B0-----:R-:W0:Y:S01]  /*11f0*/  S2R R0, SR_TID.X ;  /* 0x0000000000007919 */ /* 0x001e220000002100 */
[----:B------:R-:W-:Y:S01]  /*1200*/  UIMAD UR7, UR6, UR22, URZ ;  /* 0x00000016060772a4 */ /* 0x000fe2000f8e02ff */
[----:B-1----:R-:W1:Y:S01]  /*1210*/  LDC.64 R124, c[0x0][0x428] ;  /* 0x00010a00ff7c7b82 */ /* 0x002e620000000a00 */
[----:B------:R-:W2:Y:S01]  /*1220*/  @UP0 LDCU.64 UR4, c[0x0][0x3e0] ;  /* 0x00007c00ff0407ac */ /* 0x000ea20008000a00 */
[----:B------:R-:W-:Y:S01]  /*1230*/  PLOP3.LUT P1, PT, PT, PT, UP0, 0x80, 0x8 ;  /* 0x000000000008781c */ /* 0x000fe20003f2f008 */
[----:B------:R-:W3:Y:S01]  /*1240*/  LDL R212, [R1+0xe8] ;  /* 0x0000e80001d47983 */ /* 0x000ee20000100800 */
[----:B------:R-:W-:Y:S02]  /*1250*/  USHF.R.S32.HI UR8, URZ, 0x1f, UR7 ;  /* 0x0000001fff087899 */ /* 0x000fe40008011407 */
[----:B------:R-:W-:Y:S02]  /*1260*/  UIMAD.WIDE UR10, UR6, 0x4, UR12 ;  /* 0x00000004060a78a5 */ /* 0x000fe4000f8e020c */
[----:B------:R-:W4:Y:S01]  /*1270*/  LDC.64 R120, c[0x0][0x3a8] ;  /* 0x0000ea00ff787b82 */ /* 0x000f220000000a00 */
[----:B------:R-:W-:Y:S01]  /*1280*/  ULEA.HI UR8, UR8, UR7, URZ, 0x3 ;  /* 0x0000000708087291 */ /* 0x000fe2000f8f18ff */
[----:B------:R-:W3:Y:S01]  /*1290*/  LDL R210, [R1+0xe0] ;  /* 0x0000e00001d27983 */ /* 0x000ee20000100800 */
[----:B------:R-:W-:Y:S01]  /*12a0*/  UIMAD.WIDE UR16, UR6, 0x4, UR14 ;  /* 0x00000004061078a5 */ /* 0x000fe2000f8e020e */
[----:B------:R-:W-:-:S02]  /*12b0*/  MOV R88, UR10 ;  /* 0x0000000a00587c02 */ /* 0x000fc40008000f00 */
[----:B------:R-:W3:Y:S01]  /*12c0*/  LDL R208, [R1+0xd0] ;  /* 0x0000d00001d07983 */ /* 0x000ee20000100800 */
[----:B------:R-:W-:Y:S02]  /*12d0*/  MOV R148, UR8 ;  /* 0x0000000800947c02 */ /* 0x000fe40008000f00 */
[----:B------:R-:W-:Y:S01]  /*12e0*/  MOV R89, UR11 ;  /* 0x0000000b00597c02 */ /* 0x000fe20008000f00 */
[----:B------:R-:W3:Y:S01]  /*12f0*/  LDL R196, [R1+0xe4] ;  /* 0x0000e40001c47983 */ /* 0x000ee20000100800 */
[----:B--2---:R-:W-:-:S03]  /*1300*/  @UP0 UIMAD.WIDE UR4, UR6, 0x2, UR4 ;  /* 0x00000002060408a5 */ /* 0x004fc6000f8e0204 */
[----:B------:R2:W3:Y:S04]  /*1310*/  LDG.E R141, desc[UR18][R88.64] ;  /* 0x00000012588d7981 */ /* 0x0004e8000c1e1900 */
[----:B------:R-:W3:Y:S01]  /*1320*/  LDL R209, [R1+0xd8] ;  /* 0x0000d80001d17983 */ /* 0x000ee20000100800 */
[----:B0-----:R-:W-:-:S04]  /*1330*/  LEA.HI.SX32 R148, R148, R0, 0x1d ;  /* 0x0000000094947211 */ /* 0x001fc800078feaff */
[----:B------:R-:W-:-:S05]  /*1340*/  IADD3 R139, PT, PT, R148, 0x180, RZ ;  /* 0x00000180948b7810 */ /* 0x000fca0007ffe0ff */
[----:B-1----:R-:W-:-:S06]  /*1350*/  IMAD.WIDE.U32 R116, R139, 0x10, R124 ;  /* 0x000000108b747825 */ /* 0x002fcc00078e007c */
[----:B------:R-:W3:Y:S01]  /*1360*/  LDG.E.128 R116, desc[UR18][R116.64] ;  /* 0x0000001274747981 */ /* 0x000ee2000c1e1d00 */
[----:B--2---:R-:W-:Y:S01]  /*1370*/  MOV R88, UR16 ;  /* 0x0000001000587c02 */ /* 0x004fe20008000f00 */
[C---:B----4-:R-:W-:Y:S01]  /*1380*/  IMAD.WIDE.U32 R92, R148.reuse, 0x10, R120 ;  /* 0x00000010945c7825 */ /* 0x050fe200078e0078 */
[----:B------:R-:W-:Y:S02]  /*1390*/  MOV R89, UR17 ;  /* 0x0000001100597c02 */ /* 0x000fe40008000f00 */
[----:B------:R-:W-:Y:S02]  /*13a0*/  MOV R90, UR4 ;  /* 0x00000004005a7c02 */ /* 0x000fe40008000f00 */
[----:B------:R-:W-:Y:S01]  /*13b0*/  MOV R91, UR5 ;  /* 0x00000005005b7c02 */ /* 0x000fe20008000f00 */
[----:B------:R-:W2:Y:S04]  /*13c0*/  LDG.E R142, desc[UR18][R88.64] ;  /* 0x00000012588e7981 */ /* 0x000ea8000c1e1900 */
[----:B------:R-:W4:Y:S04]  /*13d0*/  @P1 LDG.E.U16 R143, desc[UR18][R90.64] ;  /* 0x000000125a8f1981 */ /* 0x000f28000c1e1500 */
[----:B------:R0:W4:Y:S02]  /*13e0*/  LDG.E.128 R88, desc[UR18][R92.64] ;  /* 0x000000125c587981 */ /* 0x000124000c1e1d00 */
[----:B0-----:R-:W-:-:S06]  /*13f0*/  IMAD.WIDE.U32 R92, R148, 0x10, R124 ;  /* 0x00000010945c7825 */ /* 0x001fcc00078e007c */
[----:B------:R-:W2:Y:S01]  /*1400*/  LDG.E.128 R92, desc[UR18][R92.64] ;  /* 0x000000125c5c7981 */ /* 0x000ea2000c1e1d00 */
[C---:B------:R-:W-:Y:S02]  /*1410*/  IADD3 R155, PT, PT, R148.reuse, 0x80, RZ ;  /* 0x00000080949b7810 */ /* 0x040fe40007ffe0ff */
[C---:B------:R-:W-:Y:S02]  /*1420*/  IADD3 R140, PT, PT, R148.reuse, 0x100, RZ ;  /* 0x00000100948c7810 */ /* 0x040fe40007ffe0ff */
[----:B------:R-:W-:Y:S01]  /*1430*/  IADD3 R0, PT, PT, R148, 0x200, RZ ;  /* 0x0000020094007810 */ /* 0x000fe20007ffe0ff */
[----:B------:R-:W-:-:S04]  /*1440*/  IMAD.WIDE.U32 R96, R155, 0x10, R120 ;  /* 0x000000109b607825 */ /* 0x000fc800078e0078 */
[--C-:B------:R-:W-:Y:S02]  /*1450*/  IMAD.WIDE.U32 R104, R140, 0x10, R120.reuse ;  /* 0x000000108c687825 */ /* 0x100fe400078e0078 */
[----:B------:R-:W4:Y:S02]  /*1460*/  LDG.E.128 R96, desc[UR18][R96.64] ;  /* 0x0000001260607981 */ /* 0x000f24000c1e1d00 */
[--C-:B------:R-:W-:Y:S01]  /*1470*/  IMAD.WIDE.U32 R112, R139, 0x10, R120.reuse ;  /* 0x000000108b707825 */ /* 0x100fe200078e0078 */
[----:B------:R-:W-:Y:S01]  /*1480*/  ISETP.NE.U32.AND P0, PT, RZ, UR20, PT ;  /* 0x00000014ff007c0c */ /* 0x000fe2000bf05070 */
[----:B------:R-:W4:Y:S02]  /*1490*/  LDG.E.128 R104, desc[UR18][R104.64] ;  /* 0x0000001268687981 */ /* 0x000f24000c1e1d00 */
[----:B------:R-:W-:Y:S02]  /*14a0*/  IMAD.WIDE.U32 R120, R0, 0x10, R120 ;  /* 0x0000001000787825 */ /* 0x000fe400078e0078 */
[----:B------:R-:W4:Y:S02]  /*14b0*/  LDG.E.128 R112, desc[UR18][R112.64] ;  /* 0x0000001270707981 */ /* 0x000f24000c1e1d00 */
[----:B------:R-:W-:-:S02]  /*14c0*/  IMAD.WIDE.U32 R100, R155, 0x10, R124 ;  /* 0x000000109b647825 */ /* 0x000fc400078e007c */
[----:B------:R-:W4:Y:S04]  /*14d0*/  LDG.E.128 R120, desc[UR18][R120.64] ;  /* 0x0000001278787981 */ /* 0x000f28000c1e1d00 */
[----:B------:R-:W4:Y:S01]  /*14e0*/  LDG.E.128 R100, desc[UR18][R100.64] ;  /* 0x0000001264647981 */ /* 0x000f22000c1e1d00 */
[C---:B---3--:R-:W-:Y:S02]  /*14f0*/  PRMT R223, R117.reuse, 0x7632, R223 ;  /* 0x0000763275df7816 */ /* 0x048fe400000000df */
[----:B------:R-:W-:Y:S02]  /*1500*/  SHF.L.U32 R225, R117, 0x10, RZ ;  /* 0x0000001075e17819 */ /* 0x000fe400000006ff */
[C---:B------:R-:W-:Y:S01]  /*1510*/  PRMT R227, R116.reuse, 0x7632, R227 ;  /* 0x0000763274e37816 */ /* 0x040fe200000000e3 */
[----:B------:R-:W3:Y:S01]  /*1520*/  LDL R117, [R1+0xcc] ;  /* 0x0000cc0001757983 */ /* 0x000ee20000100800 */
[----:B------:R-:W-:-:S02]  /*1530*/  SHF.L.U32 R226, R116, 0x10, RZ ;  /* 0x0000001074e27819 */ /* 0x000fc400000006ff */
[C---:B------:R-:W-:Y:S02]  /*1540*/  PRMT R116, R119.reuse, 0x7632, R116 ;  /* 0x0000763277747816 */ /* 0x040fe40000000074 */
[----:B------:R-:W-:Y:S02]  /*1550*/  SHF.L.U32 R219, R119, 0x10, RZ ;  /* 0x0000001077db7819 */ /* 0x000fe400000006ff */
[----:B------:R-:W3:Y:S01]  /*1560*/  LDL R119, [R1+0xc8] ;  /* 0x0000c80001777983 */ /* 0x000ee20000100800 */
[----:B------:R-:W-:Y:S02]  /*1570*/  ISETP.NE.AND.EX P0, PT, RZ, UR21, PT, P0 ;  /* 0x00000015ff007c0c */ /* 0x000fe4000bf05300 */
[----:B------:R-:W-:-:S04]  /*1580*/  ISETP.NE.AND P2, PT, RZ, UR9, PT ;  /* 0x00000009ff007c0c */ /* 0x000fc8000bf45270 */
[----:B------:R-:W-:Y:S02]  /*1590*/  FSEL R141, R141, RZ, !P2 ;  /* 0x000000ff8d8d7208 */ /* 0x000fe40005000000 */
[C---:B--2---:R-:W-:Y:S02]  /*15a0*/  PRMT R162, R94.reuse, 0x7632, R162 ;  /* 0x000076325ea27816 */ /* 0x044fe400000000a2 */
[----:B------:R-:W-:Y:S02]  /*15b0*/  SHF.L.U32 R213, R94, 0x10, RZ ;  /* 0x000000105ed57819 */ /* 0x000fe400000006ff */
[C---:B------:R-:W-:Y:S02]  /*15c0*/  PRMT R147, R95.reuse, 0x7632, R147 ;  /* 0x000076325f937816 */ /* 0x040fe40000000093 */
[----:B------:R-:W-:Y:S02]  /*15d0*/  SHF.L.U32 R211, R95, 0x10, RZ ;  /* 0x000000105fd37819 */ /* 0x000fe400000006ff */
[----:B------:R-:W0:Y:S01]  /*15e0*/  @P0 LDC.64 R94, c[0x0][0x438] ;  /* 0x00010e00ff5e0b82 */ /* 0x000e220000000a00 */
[----:B------:R-:W-:Y:S01]  /*15f0*/  R2UR UR5, R141 ;  /* 0x000000008d0572ca */ /* 0x000fe200000e0000 */
[----:B------:R-:W-:Y:S01]  /*1600*/  IMAD.WIDE.U32 R108, R140, 0x10, R124 ;  /* 0x000000108c6c7825 */ /* 0x000fe200078e007c */
[----:B------:R-:W-:-:S03]  /*1610*/  R2UR UR8, R142 ;  /* 0x000000008e0872ca */ /* 0x000fc600000e0000 */
[----:B------:R-:W-:Y:S01]  /*1620*/  IMAD.WIDE.U32 R124, R0, 0x10, R124 ;  /* 0x00000010007c7825 */ /* 0x000fe200078e007c */
[----:B----4-:R-:W-:Y:S01]  /*1630*/  PRMT R165, R91, 0x7632, R165 ;  /* 0x000076325ba57816 */ /* 0x010fe200000000a5 */
[----:B------:R-:W2:Y:S01]  /*1640*/  LDG.E.128 R108, desc[UR18][R108.64] ;  /* 0x000000126c6c7981 */ /* 0x000ea2000c1e1d00 */
[C---:B------:R-:W-:Y:S02]  /*1650*/  PRMT R204, R118.reuse, 0x7632, R204 ;  /* 0x0000763276cc7816 */ /* 0x040fe400000000cc */
[----:B------:R-:W-:Y:S01]  /*1660*/  SHF.L.U32 R218, R118, 0x10, RZ ;  /* 0x0000001076da7819 */ /* 0x000fe200000006ff */
[----:B------:R-:W4:Y:S01]  /*1670*/  LDG.E.128 R124, desc[UR18][R124.64] ;  /* 0x000000127c7c7981 */ /* 0x000f22000c1e1d00 */
[----:B------:R-:W-:-:S03]  /*1680*/  SHF.L.U32 R165, R165, 0x10, RZ ;  /* 0x00000010a5a57819 */ /* 0x000fc600000006ff */
[----:B------:R-:W2:Y:S01]  /*1690*/  LDL R118, [R1+0xdc] ;  /* 0x0000dc0001767983 */ /* 0x000ea20000100800 */
[C---:B------:R-:W-:Y:S02]  /*16a0*/  PRMT R149, R98.reuse, 0x7632, R149 ;  /* 0x0000763262957816 */ /* 0x040fe40000000095 */
[----:B------:R-:W-:Y:S01]  /*16b0*/  SHF.L.U32 R151, R98, 0x10, RZ ;  /* 0x0000001062977819 */ /* 0x000fe200000006ff */
[----:B0-----:R-:W-:Y:S01]  /*16c0*/  @P0 IMAD.WIDE.U32 R94, R139, 0x10, R94 ;  /* 0x000000108b5e0825 */ /* 0x001fe200078e005e */
[C---:B------:R-:W-:Y:S02]  /*16d0*/  PRMT R201, R120.reuse, 0x7632, R201 ;  /* 0x0000763278c97816 */ /* 0x040fe400000000c9 */
[----:B------:R-:W-:Y:S02]  /*16e0*/  SHF.L.U32 R220, R120, 0x10, RZ ;  /* 0x0000001078dc7819 */ /* 0x000fe400000006ff */
[----:B------:R0:W5:Y:S01]  /*16f0*/  @P0 LDG.E.128 R76, desc[UR18][R94.64] ;  /* 0x000000125e4c0981 */ /* 0x000162000c1e1d00 */
[----:B------:R-:W-:-:S02]  /*1700*/  PRMT R224, R115, 0x7632, R224 ;  /* 0x0000763273e07816 */ /* 0x000fc400000000e0 */
[----:B------:R-:W-:Y:S01]  /*1710*/  SHF.L.U32 R229, R115, 0x10, RZ ;  /* 0x0000001073e57819 */ /* 0x000fe200000006ff */
[----:B------:R-:W2:Y:S01]  /*1720*/  LDL R120, [R1+0xc0] ;  /* 0x0000c00001787983 */ /* 0x000ea20000100800 */
[----:B------:R-:W-:Y:S01]  /*1730*/  SHF.L.U32 R98, R121, 0x10, RZ ;  /* 0x0000001079627819 */ /* 0x000fe200000006ff */
[----:B------:R-:W-:Y:S01]  /*1740*/  FADD.FTZ R115, R165, -UR5 ;  /* 0x80000005a5737e21 */ /* 0x000fe20008010000 */
[----:B------:R-:W-:Y:S02]  /*1750*/  PRMT R202, R113, 0x7632, R202 ;  /* 0x0000763271ca7816 */ /* 0x000fe400000000ca */
[----:B0-----:R-:W-:Y:S02]  /*1760*/  PRMT R95, R121, 0x7632, R95 ;  /* 0x00007632795f7816 */ /* 0x001fe4000000005f */
[----:B------:R-:W2:Y:S01]  /*1770*/  LDL R121, [R1+0xb0] ;  /* 0x0000b00001797983 */ /* 0x000ea20000100800 */
[----:B------:R-:W-:Y:S01]  /*1780*/  SHF.L.U32 R222, R113, 0x10, RZ ;  /* 0x0000001071de7819 */ /* 0x000fe200000006ff */
[----:B------:R-:W-:Y:S01]  /*1790*/  FMUL.FTZ R115, R115, UR8 ;  /* 0x0000000873737c20 */ /* 0x000fe20008410000 */
[----:B------:R-:W-:-:S02]  /*17a0*/  SHF.L.U32 R113, R147, 0x10, RZ ;  /* 0x0000001093717819 */ /* 0x000fc400000006ff */
[----:B------:R-:W-:-:S03]  /*17b0*/  SHF.L.U32 R158, R100, 0x10, RZ ;  /* 0x00000010649e7819 */ /* 0x000fc600000006ff */
[----:B------:R-:W-:Y:S01]  /*17c0*/  FADD.FTZ R133, R113, R133 ;  /* 0x0000008571857221 */ /* 0x000fe20000010000 */
[-C--:B------:R-:W-:Y:S01]  /*17d0*/  FFMA.FTZ R9, R115, R113.reuse, R9 ;  /* 0x0000007173097223 */ /* 0x080fe20000010009 */
[----:B---3--:R-:W-:Y:S01]  /*17e0*/  FMUL.FTZ R113, R117, R113 ;  /* 0x0000007175717220 */ /* 0x008fe20000410000 */
[----:B------:R-:W-:Y:S01]  /*17f0*/  FADD.FTZ R117, R151, -UR5 ;  /* 0x8000000597757e21 */ /* 0x000fe20008010000 */
[----:B------:R-:W-:Y:S02]  /*1800*/  FMUL.FTZ R151, R119, R158 ;  /* 0x0000009e77977220 */ /* 0x000fe40000410000 */
[----:B------:R-:W3:Y:S01]  /*1810*/  LDL R119, [R1+0xa8] ;  /* 0x0000a80001777983 */ /* 0x000ee20000100800 */
[C---:B------:R-:W-:Y:S02]  /*1820*/  PRMT R169, R92.reuse, 0x7632, R169 ;  /* 0x000076325ca97816 */ /* 0x040fe400000000a9 */
[----:B------:R-:W-:Y:S02]  /*1830*/  SHF.L.U32 R217, R92, 0x10, RZ ;  /* 0x000000105cd97819 */ /* 0x000fe400000006ff */
[----:B------:R-:W-:-:S02]  /*1840*/  PRMT R166, R93, 0x7632, R166 ;  /* 0x000076325da67816 */ /* 0x000fc400000000a6 */
[----:B------:R-:W-:Y:S02]  /*1850*/  SHF.L.U32 R214, R93, 0x10, RZ ;  /* 0x000000105dd67819 */ /* 0x000fe400000006ff */
[C---:B------:R-:W-:Y:S01]  /*1860*/  PRMT R164, R90.reuse, 0x7632, R164 ;  /* 0x000076325aa47816 */ /* 0x040fe200000000a4 */
[----:B------:R-:W0:Y:S01]  /*1870*/  @P0 LDC.64 R92, c[0x0][0x438] ;  /* 0x00010e00ff5c0b82 */ /* 0x000e220000000a00 */
[----:B------:R-:W-:Y:S02]  /*1880*/  SHF.L.U32 R168, R90, 0x10, RZ ;  /* 0x000000105aa87819 */ /* 0x000fe400000006ff */
[----:B------:R-:W-:Y:S02]  /*1890*/  SHF.L.U32 R171, R91, 0x10, RZ ;  /* 0x000000105bab7819 */ /* 0x000fe400000006ff */
[----:B------:R-:W-:-:S03]  /*18a0*/  PRMT R146, R88, 0x7632, R146 ;  /* 0x0000763258927816 */ /* 0x000fc60000000092 */
[----:B------:R-:W1:Y:S01]  /*18b0*/  @P0 LDC.64 R90, c[0x0][0x438] ;  /* 0x00010e00ff5a0b82 */ /* 0x000e620000000a00 */
[----:B------:R-:W-:Y:S02]  /*18c0*/  SHF.L.U32 R160, R88, 0x10, RZ ;  /* 0x0000001058a07819 */ /* 0x000fe400000006ff */
[C---:B------:R-:W-:Y:S02]  /*18d0*/  PRMT R161, R89.reuse, 0x7632, R161 ;  /* 0x0000763259a17816 */ /* 0x040fe400000000a1 */
[----:B------:R-:W-:-:S03]  /*18e0*/  SHF.L.U32 R163, R89, 0x10, RZ ;  /* 0x0000001059a37819 */ /* 0x000fc600000006ff */
[----:B------:R-:W4:Y:S01]  /*18f0*/  @P0 LDC.64 R88, c[0x0][0x438] ;  /* 0x00010e00ff580b82 */ /* 0x000f220000000a00 */
[----:B------:R-:W-:-:S07]  /*1900*/  @P1 R2UR UR4, R143 ;  /* 0x000000008f0412ca */ /* 0x000fce00000e0000 */
[----:B------:R-:W2:Y:S01]  /*1910*/  @P0 LDC.64 R142, c[0x0][0x438] ;  /* 0x00010e00ff8e0b82 */ /* 0x000ea20000000a00 */
[C---:B------:R-:W-:Y:S02]  /*1920*/  PRMT R200, R112.reuse, 0x7632, R200 ;  /* 0x0000763270c87816 */ /* 0x040fe400000000c8 */
[----:B------:R-:W-:Y:S01]  /*1930*/  SHF.L.U32 R203, R112, 0x10, RZ ;  /* 0x0000001070cb7819 */ /* 0x000fe200000006ff */
[----:B------:R-:W-:Y:S01]  /*1940*/  FADD.FTZ R112, R160, -UR5 ;  /* 0x80000005a0707e21 */ /* 0x000fe20008010000 */
[----:B------:R-:W-:Y:S01]  /*1950*/  FADD.FTZ R163, R163, -UR5 ;  /* 0x80000005a3a37e21 */ /* 0x000fe20008010000 */
[----:B------:R-:W-:Y:S02]  /*1960*/  SHF.L.U32 R146, R146, 0x10, RZ ;  /* 0x0000001092927819 */ /* 0x000fe400000006ff */
[----:B------:R-:W-:Y:S01]  /*1970*/  FMUL.FTZ R112, R112, UR8 ;  /* 0x0000000870707c20 */ /* 0x000fe20008410000 */
[----:B------:R-:W-:Y:S01]  /*1980*/  SHF.L.U32 R145, R97, 0x10, RZ ;  /* 0x0000001061917819 */ /* 0x000fe200000006ff */
[----:B------:R-:W-:Y:S01]  /*1990*/  FMUL.FTZ R216, R163, UR8 ;  /* 0x00000008a3d87c20 */ /* 0x000fe20008410000 */
[----:B------:R-:W-:Y:S01]  /*19a0*/  SHF.L.U32 R144, R96, 0x10, RZ ;  /* 0x0000001060907819 */ /* 0x000fe200000006ff */
[----:B0-----:R-:W-:-:S04]  /*19b0*/  @P0 IMAD.WIDE.U32 R92, R0, 0x10, R92 ;  /* 0x00000010005c0825 */ /* 0x001fc800078e005c */
[----:B------:R-:W-:Y:S01]  /*19c0*/  FADD.FTZ R171, R171, -UR5 ;  /* 0x80000005abab7e21 */ /* 0x000fe20008010000 */
[----:B------:R-:W-:Y:S01]  /*19d0*/  SHF.L.U32 R166, R166, 0x10, RZ ;  /* 0x00000010a6a67819 */ /* 0x000fe200000006ff */
[----:B------:R-:W-:Y:S01]  /*19e0*/  FADD.FTZ R146, R146, -UR5 ;  /* 0x8000000592927e21 */ /* 0x000fe20008010000 */
[----:B-1----:R-:W-:Y:S01]  /*19f0*/  @P0 IMAD.WIDE.U32 R90, R140, 0x10, R90 ;  /* 0x000000108c5a0825 */ /* 0x002fe200078e005a */
[----:B------:R-:W-:-:S03]  /*1a00*/  SHF.L.U32 R153, R99, 0x10, RZ ;  /* 0x0000001063997819 */ /* 0x000fc600000006ff */
[----:B------:R-:W-:Y:S01]  /*1a10*/  FADD.FTZ R42, R217, R42 ;  /* 0x0000002ad92a7221 */ /* 0x000fe20000010000 */
[-C--:B------:R-:W-:Y:S01]  /*1a20*/  FFMA.FTZ R2, R112, R217.reuse, R2 ;  /* 0x000000d970027223 */ /* 0x080fe20000010002 */
[----:B------:R-:W-:Y:S01]  /*1a30*/  PRMT R150, R99, 0x7632, R150 ;  /* 0x0000763263967816 */ /* 0x000fe20000000096 */
[----:B------:R-:W-:Y:S01]  /*1a40*/  FMUL.FTZ R217, R212, R217 ;  /* 0x000000d9d4d97220 */ /* 0x000fe20000410000 */
[----:B------:R-:W-:Y:S01]  /*1a50*/  FADD.FTZ R128, R214, R128 ;  /* 0x00000080d6807221 */ /* 0x000fe20000010000 */
[-C--:B------:R-:W-:Y:S01]  /*1a60*/  FFMA.FTZ R4, R216, R214.reuse, R4 ;  /* 0x000000d6d8047223 */ /* 0x080fe20000010004 */
[----:B------:R-:W-:Y:S01]  /*1a70*/  PRMT R154, R102, 0x7632, R154 ;  /* 0x00007632669a7816 */ /* 0x000fe2000000009a */
[----:B------:R-:W-:Y:S01]  /*1a80*/  FMUL.FTZ R214, R210, R214 ;  /* 0x000000d6d2d67220 */ /* 0x000fe20000410000 */
[----:B------:R-:W-:Y:S01]  /*1a90*/  SHF.L.U32 R156, R102, 0x10, RZ ;  /* 0x00000010669c7819 */ /* 0x000fe200000006ff */
[----:B------:R-:W-:Y:S01]  /*1aa0*/  FMUL.FTZ R212, R171, UR8 ;  /* 0x00000008abd47c20 */ /* 0x000fe20008410000 */
[----:B------:R-:W-:Y:S01]  /*1ab0*/  FADD.FTZ R145, R145, -UR5 ;  /* 0x8000000591917e21 */ /* 0x000fe20008010000 */
[----:B------:R-:W-:Y:S01]  /*1ac0*/  PRMT R152, R101, 0x7632, R152 ;  /* 0x0000763265987816 */ /* 0x000fe20000000098 */
[----:B----4-:R-:W-:Y:S01]  /*1ad0*/  @P0 IMAD.WIDE.U32 R88, R155, 0x10, R88 ;  /* 0x000000109b580825 */ /* 0x010fe200078e0058 */
[----:B------:R-:W-:Y:S01]  /*1ae0*/  SHF.L.U32 R157, R101, 0x10, RZ ;  /* 0x00000010659d7819 */ /* 0x000fe200000006ff */
[----:B------:R0:W5:Y:S01]  /*1af0*/  @P0 LDG.E.128 R80, desc[UR18][R92.64] ;  /* 0x000000125c500981 */ /* 0x000162000c1e1d00 */
[----:B------:R-:W-:Y:S01]  /*1b00*/  PRMT R102, R103, 0x7632, R102 ;  /* 0x0000763267667816 */ /* 0x000fe20000000066 */
[----:B------:R-:W-:Y:S01]  /*1b10*/  FMUL.FTZ R210, R146, UR8 ;  /* 0x0000000892d27c20 */ /* 0x000fe20008410000 */
[----:B------:R-:W-:Y:S01]  /*1b20*/  SHF.L.U32 R169, R169, 0x10, RZ ;  /* 0x00000010a9a97819 */ /* 0x000fe200000006ff */
[----:B------:R-:W-:Y:S01]  /*1b30*/  FADD.FTZ R144, R144, -UR5 ;  /* 0x8000000590907e21 */ /* 0x000fe20008010000 */
[----:B------:R-:W-:Y:S01]  /*1b40*/  SHF.L.U32 R103, R103, 0x10, RZ ;  /* 0x0000001067677819 */ /* 0x000fe200000006ff */
[----:B------:R1:W5:Y:S01]  /*1b50*/  @P0 LDG.E.128 R72, desc[UR18][R90.64] ;  /* 0x000000125a480981 */ /* 0x000362000c1e1d00 */
[----:B------:R-:W-:Y:S01]  /*1b60*/  PRMT R101, R127, 0x7632, R101 ;  /* 0x000076327f657816 */ /* 0x000fe20000000065 */
[----:B--2---:R-:W-:Y:S01]  /*1b70*/  FMUL.FTZ R146, R118, R166 ;  /* 0x000000a676927220 */ /* 0x004fe20000410000 */
[----:B------:R-:W-:Y:S01]  /*1b80*/  PRMT R99, R125, 0x7632, R99 ;  /* 0x000076327d637816 */ /* 0x000fe20000000063 */
[----:B------:R-:W-:Y:S01]  /*1b90*/  FADD.FTZ R118, R153, -UR5 ;  /* 0x8000000599767e21 */ /* 0x000fe20008010000 */
[----:B0-----:R-:W-:Y:S01]  /*1ba0*/  SHF.L.U32 R93, R127, 0x10, RZ ;  /* 0x000000107f5d7819 */ /* 0x001fe200000006ff */
[----:B------:R-:W-:Y:S01]  /*1bb0*/  @P0 IMAD.WIDE.U32 R142, R148, 0x10, R142 ;  /* 0x00000010948e0825 */ /* 0x000fe200078e008e */
[----:B------:R-:W-:-:S03]  /*1bc0*/  SHF.L.U32 R127, R150, 0x10, RZ ;  /* 0x00000010967f7819 */ /* 0x000fc600000006ff */
[----:B------:R-:W-:Y:S01]  /*1bd0*/  FADD.FTZ R132, R211, R132 ;  /* 0x00000084d3847221 */ /* 0x000fe20000010000 */
[-C--:B------:R-:W-:Y:S01]  /*1be0*/  FFMA.FTZ R8, R212, R211.reuse, R8 ;  /* 0x000000d3d4087223 */ /* 0x080fe20000010008 */
[----:B-1----:R-:W-:Y:S01]  /*1bf0*/  SHF.L.U32 R90, R125, 0x10, RZ ;  /* 0x000000107d5a7819 */ /* 0x002fe200000006ff */
[----:B------:R-:W-:Y:S01]  /*1c00*/  FMUL.FTZ R150, R145, UR8 ;  /* 0x0000000891967c20 */ /* 0x000fe20008410000 */
[----:B------:R-:W-:Y:S01]  /*1c10*/  SHF.L.U32 R125, R149, 0x10, RZ ;  /* 0x00000010957d7819 */ /* 0x000fe200000006ff */
[----:B------:R-:W-:Y:S01]  /*1c20*/  FMUL.FTZ R211, R208, R211 ;  /* 0x000000d3d0d37220 */ /* 0x000fe20000410000 */
[----:B------:R-:W-:Y:S01]  /*1c30*/  SHF.L.U32 R167, R105, 0x10, RZ ;  /* 0x0000001069a77819 */ /* 0x000fe200000006ff */
[----:B------:R-:W-:Y:S01]  /*1c40*/  FMUL.FTZ R149, R144, UR8 ;  /* 0x0000000890957c20 */ /* 0x000fe20008410000 */
[----:B------:R-:W-:Y:S01]  /*1c50*/  SHF.L.U32 R145, R152, 0x10, RZ ;  /* 0x0000001098917819 */ /* 0x000fe200000006ff */
[----:B------:R0:W5:Y:S01]  /*1c60*/  @P0 LDG.E.128 R68, desc[UR18][R88.64] ;  /* 0x0000001258440981 */ /* 0x000162000c1e1d00 */
[----:B------:R-:W-:Y:S01]  /*1c70*/  FMUL.FTZ R208, R196, R169 ;  /* 0x000000a9c4d07220 */ /* 0x000fe20000410000 */
[----:B------:R-:W-:Y:S01]  /*1c80*/  FMUL.FTZ R152, R120, R157 ;  /* 0x0000009d78987220 */ /* 0x000fe20000410000 */
[C---:B------:R-:W-:Y:S01]  /*1c90*/  PRMT R221, R114.reuse, 0x7632, R221 ;  /* 0x0000763272dd7816 */ /* 0x040fe200000000dd */
[----:B------:R-:W2:Y:S01]  /*1ca0*/  LDL R120, [R1+0xa0] ;  /* 0x0000a00001787983 */ /* 0x000ea20000100800 */
[----:B------:R-:W-:Y:S01]  /*1cb0*/  SHF.L.U32 R228, R114, 0x10, RZ ;  /* 0x0000001072e47819 */ /* 0x000fe200000006ff */
[----:B------:R-:W-:Y:S01]  /*1cc0*/  FMUL.FTZ R196, R121, R103 ;  /* 0x0000006779c47220 */ /* 0x000fe20000410000 */
[----:B------:R-:W-:Y:S01]  /*1cd0*/  SHF.L.U32 R94, R122, 0x10, RZ ;  /* 0x000000107a5e7819 */ /* 0x000fe200000006ff */
[----:B------:R-:W4:Y:S01]  /*1ce0*/  LDL R114, [R1+0xd4] ;  /* 0x0000d40001727983 */ /* 0x000f220000100800 */
[----:B------:R-:W-:Y:S01]  /*1cf0*/  SHF.L.U32 R144, R154, 0x10, RZ ;  /* 0x000000109a907819 */ /* 0x000fe200000006ff */
[----:B------:R-:W-:Y:S01]  /*1d00*/  FMUL.FTZ R154, R118, UR8 ;  /* 0x00000008769a7c20 */ /* 0x000fe20008410000 */
[----:B0-----:R-:W-:Y:S01]  /*1d10*/  PRMT R89, R122, 0x7632, R89 ;  /* 0x000076327a597816 */ /* 0x001fe20000000059 */
[----:B------:R-:W4:Y:S01]  /*1d20*/  LDL R121, [R1+0x98] ;  /* 0x0000980001797983 */ /* 0x000f220000100800 */
[----:B------:R-:W-:Y:S01]  /*1d30*/  FADD.FTZ R134, R158, R134 ;  /* 0x000000869e867221 */ /* 0x000fe20000010000 */
[----:B------:R-:W-:Y:S01]  /*1d40*/  FFMA.FTZ R10, R149, R158, R10 ;  /* 0x0000009e950a7223 */ /* 0x000fe2000001000a */
[----:B------:R-:W-:Y:S01]  /*1d50*/  FMUL.FTZ R153, R117, UR8 ;  /* 0x0000000875997c20 */ /* 0x000fe20008410000 */
[----:B------:R-:W4:Y:S01]  /*1d60*/  LDL R122, [R1+0xb8] ;  /* 0x0000b800017a7983 */ /* 0x000f220000100800 */
[----:B------:R-:W-:-:S03]  /*1d70*/  FADD.FTZ R158, R167, -UR5 ;  /* 0x80000005a79e7e21 */ /* 0x000fc60008010000 */
[----:B------:R0:W5:Y:S04]  /*1d80*/  @P0 LDG.E.128 R64, desc[UR18][R142.64] ;  /* 0x000000128e400981 */ /* 0x000168000c1e1d00 */
[----:B------:R-:W4:Y:S04]  /*1d90*/  LDL.LU R118, [R1+0x4] ;  /* 0x0000040001767983 */ /* 0x000f280000300800 */
[----:B------:R-:W4:Y:S01]  /*1da0*/  LDL R117, [R1+0x90] ;  /* 0x0000900001757983 */ /* 0x000f220000100800 */
[----:B0-----:R-:W-:-:S03]  /*1db0*/  SHF.L.U32 R143, R104, 0x10, RZ ;  /* 0x00000010688f7819 */ /* 0x001fc600000006ff */
[----:B------:R-:W4:Y:S01]  /*1dc0*/  LDL.LU R167, [R1+0xc] ;  /* 0x00000c0001a77983 */ /* 0x000f220000300800 */
[----:B------:R-:W-:Y:S02]  /*1dd0*/  PRMT R159, R100, 0x7632, R159 ;  /* 0x00007632649f7816 */ /* 0x000fe4000000009f */
[----:B------:R-:W-:Y:S01]  /*1de0*/  SHF.L.U32 R198, R108, 0x10, RZ ;  /* 0x000000106cc67819 */ /* 0x000fe200000006ff */
[----:B------:R-:W-:Y:S01]  /*1df0*/  FADD.FTZ R143, R143, -UR5 ;  /* 0x800000058f8f7e21 */ /* 0x000fe20008010000 */
[C---:B------:R-:W-:Y:S02]  /*1e00*/  PRMT R100, R126.reuse, 0x7632, R100 ;  /* 0x000076327e647816 */ /* 0x040fe40000000064 */
[----:B------:R-:W-:Y:S01]  /*1e10*/  SHF.L.U32 R92, R126, 0x10, RZ ;  /* 0x000000107e5c7819 */ /* 0x000fe200000006ff */
[----:B------:R-:W-:Y:S01]  /*1e20*/  FADD.FTZ R242, R157, R242 ;  /* 0x000000f29df27221 */ /* 0x000fe20000010000 */
[----:B------:R-:W-:Y:S01]  /*1e30*/  SHF.L.U32 R126, R159, 0x10, RZ ;  /* 0x000000109f7e7819 */ /* 0x000fe200000006ff */
[----:B------:R-:W-:Y:S01]  /*1e40*/  FFMA.FTZ R12, R150, R157, R12 ;  /* 0x0000009d960c7223 */ /* 0x000fe2000001000c */
[----:B------:R-:W-:Y:S01]  /*1e50*/  FMUL.FTZ R157, R143, UR8 ;  /* 0x000000088f9d7c20 */ /* 0x000fe20008410000 */
[----:B---3--:R-:W-:-:S02]  /*1e60*/  FMUL.FTZ R159, R119, R198 ;  /* 0x000000c6779f7220 */ /* 0x008fc40000410000 */
[----:B------:R-:W3:Y:S04]  /*1e70*/  LDL R119, [R1+0x88] ;  /* 0x0000880001777983 */ /* 0x000ee80000100800 */
[----:B------:R-:W3:Y:S01]  /*1e80*/  LDL.LU R143, [R1+0x14] ;  /* 0x00001400018f7983 */ /* 0x000ee20000300800 */
[----:B------:R-:W-:Y:S01]  /*1e90*/  FADD.FTZ R168, R168, -UR5 ;  /* 0x80000005a8a87e21 */ /* 0x000fe20008010000 */
[----:B------:R-:W-:-:S03]  /*1ea0*/  SHF.L.U32 R161, R161, 0x10, RZ ;  /* 0x00000010a1a17819 */ /* 0x000fc600000006ff */
[----:B------:R-:W-:Y:S01]  /*1eb0*/  FMUL.FTZ R215, R168, UR8 ;  /* 0x00000008a8d77c20 */ /* 0x000fe20008410000 */
[----:B------:R-:W-:Y:S01]  /*1ec0*/  SHF.L.U32 R170, R106, 0x10, RZ ;  /* 0x000000106aaa7819 */ /* 0x000fe200000006ff */
[----:B------:R-:W-:Y:S01]  /*1ed0*/  FADD.FTZ R161, R161, -UR5 ;  /* 0x80000005a1a17e21 */ /* 0x000fe20008010000 */
[----:B------:R-:W-:Y:S01]  /*1ee0*/  PRMT R199, R108, 0x7632, R199 ;  /* 0x000076326cc77816 */ /* 0x000fe200000000c7 */
[----:B------:R-:W-:Y:S01]  /*1ef0*/  FADD.FTZ R130, R213, R130 ;  /* 0x00000082d5827221 */ /* 0x000fe20000010000 */
[----:B------:R-:W-:Y:S01]  /*1f00*/  SHF.L.U32 R197, R109, 0x10, RZ ;  /* 0x000000106dc57819 */ /* 0x000fe200000006ff */
[-C--:B------:R-:W-:Y:S01]  /*1f10*/  FFMA.FTZ R6, R215, R213.reuse, R6 ;  /* 0x000000d5d7067223 */ /* 0x080fe20000010006 */
[----:B------:R-:W-:Y:S01]  /*1f20*/  PRMT R108, R111, 0x7632, R108 ;  /* 0x000076326f6c7816 */ /* 0x000fe2000000006c */
[----:B------:R-:W-:Y:S01]  /*1f30*/  FMUL.FTZ R213, R209, R213 ;  /* 0x000000d5d1d57220 */ /* 0x000fe20000410000 */
[----:B------:R-:W-:Y:S01]  /*1f40*/  SHF.L.U32 R111, R111, 0x10, RZ ;  /* 0x000000106f6f7819 */ /* 0x000fe200000006ff */
[----:B------:R-:W-:Y:S01]  /*1f50*/  FMUL.FTZ R209, R161, UR8 ;  /* 0x00000008a1d17c20 */ /* 0x000fe20008410000 */
[----:B------:R-:W-:Y:S01]  /*1f60*/  FADD.FTZ R161, R170, -UR5 ;  /* 0x80000005aaa17e21 */ /* 0x000fe20008010000 */
[----:B------:R-:W-:-:S02]  /*1f70*/  PRMT R172, R109, 0x7632, R172 ;  /* 0x000076326dac7816 */ /* 0x000fc400000000ac */
[----:B------:R-:W-:Y:S02]  /*1f80*/  PRMT R141, R96, 0x7632, R141 ;  /* 0x00007632608d7816 */ /* 0x000fe4000000008d */
[C---:B------:R-:W-:Y:S01]  /*1f90*/  PRMT R109, R110.reuse, 0x7632, R109 ;  /* 0x000076326e6d7816 */ /* 0x040fe2000000006d */
[----:B------:R-:W-:Y:S01]  /*1fa0*/  FMUL.FTZ R161, R161, UR8 ;  /* 0x00000008a1a17c20 */ /* 0x000fe20008410000 */
[----:B------:R-:W-:Y:S02]  /*1fb0*/  PRMT R96, R97, 0x7632, R96 ;  /* 0x0000763261607816 */ /* 0x000fe40000000060 */
[----:B------:R-:W-:Y:S02]  /*1fc0*/  SHF.L.U32 R110, R110, 0x10, RZ ;  /* 0x000000106e6e7819 */ /* 0x000fe400000006ff */
[C---:B------:R-:W-:Y:S02]  /*1fd0*/  PRMT R88, R123.reuse, 0x7632, R88 ;  /* 0x000076327b587816 */ /* 0x040fe40000000058 */
[----:B------:R-:W-:-:S02]  /*1fe0*/  SHF.L.U32 R91, R123, 0x10, RZ ;  /* 0x000000107b5b7819 */ /* 0x000fc400000006ff */
[C---:B------:R-:W-:Y:S02]  /*1ff0*/  PRMT R230, R124.reuse, 0x7632, R230 ;  /* 0x000076327ce67816 */ /* 0x040fe400000000e6 */
[----:B------:R-:W-:Y:S01]  /*2000*/  SHF.L.U32 R97, R124, 0x10, RZ ;  /* 0x000000107c617819 */ /* 0x000fe200000006ff */
[----:B------:R-:W-:Y:S01]  /*2010*/  FADD.FTZ R252, R110, R252 ;  /* 0x000000fc6efc7221 */ /* 0x000fe20000010000 */
[-C--:B------:R-:W-:Y:S01]  /*2020*/  FFMA.FTZ R22, R161, R110.reuse, R22 ;  /* 0x0000006ea1167223 */ /* 0x080fe20000010016 */
[----:B------:R-:W-:Y:S01]  /*2030*/  FADD.FTZ R43, R169, R43 ;  /* 0x0000002ba92b7221 */ /* 0x000fe20000010000 */
[----:B------:R-:W-:Y:S01]  /*2040*/  FFMA.FTZ R3, R210, R169, R3 ;  /* 0x000000a9d2037223 */ /* 0x000fe20000010003 */
[----:B--2---:R-:W-:Y:S02]  /*2050*/  FMUL.FTZ R160, R120, R197 ;  /* 0x000000c578a07220 */ /* 0x004fe40000410000 */
[----:B------:R-:W2:Y:S04]  /*2060*/  LDL R120, [R1+0x80] ;  /* 0x0000800001787983 */ /* 0x000ea80000100800 */
[----:B------:R-:W2:Y:S04]  /*2070*/  LDL.LU R165, [R1+0x1c] ;  /* 0x00001c0001a57983 */ /* 0x000ea80000300800 */
[----:B------:R-:W2:Y:S01]  /*2080*/  LDL R123, [R1+0x78] ;  /* 0x00007800017b7983 */ /* 0x000ea20000100800 */
[----:B----4-:R-:W-:-:S03]  /*2090*/  FMUL.FTZ R163, R121, R110 ;  /* 0x0000006e79a37220 */ /* 0x010fc60000410000 */
[----:B------:R-:W4:Y:S01]  /*20a0*/  LDL.LU R124, [R1+0x24] ;  /* 0x00002400017c7983 */ /* 0x000f220000300800 */
[----:B------:R-:W-:Y:S01]  /*20b0*/  FADD.FTZ R118, R111, R118 ;  /* 0x000000766f767221 */ /* 0x000fe20000010000 */
[----:B------:R-:W-:-:S04]  /*20c0*/  FADD.FTZ R121, R228, -UR5 ;  /* 0x80000005e4797e21 */ /* 0x000fc80008010000 */
[----:B------:R-:W-:Y:S01]  /*20d0*/  STL [R1+0x4], R118 ;  /* 0x0000047601007387 */ /* 0x000fe20000100800 */
[----:B------:R-:W-:-:S03]  /*20e0*/  FADD.FTZ R167, R226, R167 ;  /* 0x000000a7e2a77221 */ /* 0x000fc60000010000 */
[----:B------:R-:W4:Y:S04]  /*20f0*/  LDL R110, [R1+0x70] ;  /* 0x00007000016e7983 */ /* 0x000f280000100800 */
[----:B------:R0:W-:Y:S04]  /*2100*/  STL [R1+0xc], R167 ;  /* 0x00000ca701007387 */ /* 0x0001e80000100800 */
[----:B------:R-:W4:Y:S04]  /*2110*/  LDL.LU R228, [R1+0x2c] ;  /* 0x00002c0001e47983 */ /* 0x000f280000300800 */
[----:B------:R-:W4:Y:S01]  /*2120*/  LDL R169, [R1+0xc4] ;  /* 0x0000c40001a97983 */ /* 0x000f220000100800 */
[----:B---3--:R-:W-:-:S05]  /*2130*/  FADD.FTZ R143, R225, R143 ;  /* 0x0000008fe18f7221 */ /* 0x008fca0000010000 */
[----:B------:R-:W-:Y:S04]  /*2140*/  STL [R1+0x14], R143 ;  /* 0x0000148f01007387 */ /* 0x000fe80000100800 */
[----:B0-----:R-:W3:Y:S01]  /*2150*/  LDL R167, [R1+0xbc] ;  /* 0x0000bc0001a77983 */ /* 0x001ee20000100800 */
[----:B------:R-:W-:Y:S01]  /*2160*/  SHF.L.U32 R141, R141, 0x10, RZ ;  /* 0x000000108d8d7819 */ /* 0x000fe200000006ff */
[----:B------:R-:W-:Y:S01]  /*2170*/  FMUL.FTZ R158, R158, UR8 ;  /* 0x000000089e9e7c20 */ /* 0x000fe20008410000 */
[----:B------:R-:W-:-:S03]  /*2180*/  FADD.FTZ R250, R197, R250 ;  /* 0x000000fac5fa7221 */ /* 0x000fc60000010000 */
[----:B------:R-:W-:Y:S01]  /*2190*/  FADD.FTZ R141, R141, -UR5 ;  /* 0x800000058d8d7e21 */ /* 0x000fe20008010000 */
[----:B------:R-:W-:Y:S01]  /*21a0*/  FFMA.FTZ R20, R158, R197, R20 ;  /* 0x000000c59e147223 */ /* 0x000fe20000010014 */
[----:B------:R-:W-:Y:S02]  /*21b0*/  FADD.FTZ R129, R166, R129 ;  /* 0x00000081a6817221 */ /* 0x000fe40000010000 */
[----:B------:R-:W-:Y:S01]  /*21c0*/  FMUL.FTZ R197, R141, UR8 ;  /* 0x000000088dc57c20 */ /* 0x000fe20008410000 */
[----:B------:R-:W-:Y:S01]  /*21d0*/  FFMA.FTZ R5, R209, R166, R5 ;  /* 0x000000a6d1057223 */ /* 0x000fe20000010005 */
[----:B------:R-:W-:Y:S01]  /*21e0*/  SHF.L.U32 R166, R199, 0x10, RZ ;  /* 0x00000010c7a67819 */ /* 0x000fe200000006ff */
[----:B------:R-:W-:Y:S01]  /*21f0*/  FADD.FTZ R135, R126, R135 ;  /* 0x000000877e877221 */ /* 0x000fe20000010000 */
[----:B------:R-:W-:Y:S01]  /*2200*/  FFMA.FTZ R11, R197, R126, R11 ;  /* 0x0000007ec50b7223 */ /* 0x000fe2000001000b */
[----:B------:R-:W-:Y:S01]  /*2210*/  FADD.FTZ R246, R103, R246 ;  /* 0x000000f667f67221 */ /* 0x000fe20000010000 */
[----:B------:R-:W-:Y:S01]  /*2220*/  FFMA.FTZ R16, R154, R103, R16 ;  /* 0x000000679a107223 */ /* 0x000fe20000010010 */
[----:B------:R-:W-:Y:S01]  /*2230*/  SHF.L.U32 R103, R200, 0x10, RZ ;  /* 0x00000010c8677819 */ /* 0x000fe200000006ff */
[----:B--2---:R-:W-:Y:S01]  /*2240*/  FADD.FTZ R165, R218, R165 ;  /* 0x000000a5daa57221 */ /* 0x004fe20000010000 */
[----:B----4-:R-:W-:-:S04]  /*2250*/  FADD.FTZ R124, R219, R124 ;  /* 0x0000007cdb7c7221 */ /* 0x010fc80000010000 */
[----:B------:R0:W-:Y:S04]  /*2260*/  STL [R1+0x1c], R165 ;  /* 0x00001ca501007387 */ /* 0x0001e80000100800 */
[----:B------:R1:W-:Y:S04]  /*2270*/  STL [R1+0x24], R124 ;  /* 0x0000247c01007387 */ /* 0x0003e80000100800 */
[----:B------:R-:W2:Y:S04]  /*2280*/  LDL R168, [R1+0xb4] ;  /* 0x0000b40001a87983 */ /* 0x000ea80000100800 */
[----:B0-----:R-:W4:Y:S01]  /*2290*/  LDL R165, [R1+0xac] ;  /* 0x0000ac0001a57983 */ /* 0x001f220000100800 */
[----:B------:R-:W-:Y:S01]  /*22a0*/  FADD.FTZ R228, R97, R228 ;  /* 0x000000e461e47221 */ /* 0x000fe20000010000 */
[----:B------:R-:W-:-:S04]  /*22b0*/  FMUL.FTZ R199, R169, R126 ;  /* 0x0000007ea9c77220 */ /* 0x000fc80000410000 */
[----:B------:R-:W-:Y:S04]  /*22c0*/  STL [R1+0x2c], R228 ;  /* 0x00002ce401007387 */ /* 0x000fe80000100800 */
[----:B------:R-:W4:Y:S01]  /*22d0*/  LDL R126, [R1+0x9c] ;  /* 0x00009c00017e7983 */ /* 0x000f220000100800 */
[----:B---3--:R-:W-:-:S03]  /*22e0*/  FMUL.FTZ R200, R167, R145 ;  /* 0x00000091a7c87220 */ /* 0x008fc60000410000 */
[----:B------:R-:W3:Y:S01]  /*22f0*/  LDL R167, [R1+0xa4] ;  /* 0x0000a40001a77983 */ /* 0x000ee20000100800 */
[----:B------:R-:W-:Y:S02]  /*2300*/  SHF.L.U32 R164, R164, 0x10, RZ ;  /* 0x00000010a4a47819 */ /* 0x000fe400000006ff */
[----:B------:R-:W-:Y:S02]  /*2310*/  PRMT R142, R104, 0x7632, R142 ;  /* 0x00007632688e7816 */ /* 0x000fe4000000008e */
[----:B------:R-:W-:Y:S02]  /*2320*/  PRMT R104, R105, 0x7632, R104 ;  /* 0x0000763269687816 */ /* 0x000fe40000000068 */
[----:B------:R-:W-:Y:S01]  /*2330*/  PRMT R105, R106, 0x7632, R105 ;  /* 0x000076326a697816 */ /* 0x000fe20000000069 */
[----:B------:R-:W-:Y:S01]  /*2340*/  FADD.FTZ R147, R164, -UR5 ;  /* 0x80000005a4937e21 */ /* 0x000fe20008010000 */
[C---:B------:R-:W-:Y:S02]  /*2350*/  PRMT R106, R107.reuse, 0x7632, R106 ;  /* 0x000076326b6a7816 */ /* 0x040fe4000000006a */
[----:B------:R-:W-:Y:S01]  /*2360*/  SHF.L.U32 R107, R107, 0x10, RZ ;  /* 0x000000106b6b7819 */ /* 0x000fe200000006ff */
[----:B------:R-:W-:Y:S01]  /*2370*/  FMUL.FTZ R147, R147, UR8 ;  /* 0x0000000893937c20 */ /* 0x000fe20008410000 */
[----:B------:R-:W-:-:S03]  /*2380*/  SHF.L.U32 R162, R162, 0x10, RZ ;  /* 0x00000010a2a27819 */ /* 0x000fc600000006ff */
[----:B------:R-:W-:Y:S02]  /*2390*/  FADD.FTZ R107, R107, -UR5 ;  /* 0x800000056b6b7e21 */ /* 0x000fe40008010000 */
[----:B------:R-:W-:Y:S01]  /*23a0*/  FADD.FTZ R131, R162, R131 ;  /* 0x00000083a2837221 */ /* 0x000fe20000010000 */
[-C--:B------:R-:W-:Y:S01]  /*23b0*/  FFMA.FTZ R7, R147, R162.reuse, R7 ;  /* 0x000000a293077223 */ /* 0x080fe20000010007 */
[----:B------:R-:W-:Y:S01]  /*23c0*/  FMUL.FTZ R114, R114, R162 ;  /* 0x000000a272727220 */ /* 0x000fe20000410000 */
[----:B------:R-:W-:Y:S01]  /*23d0*/  FMUL.FTZ R162, R107, UR8 ;  /* 0x000000086ba27c20 */ /* 0x000fe20008410000 */
[----:B------:R-:W-:-:S03]  /*23e0*/  FMUL.FTZ R164, R117, R111 ;  /* 0x0000006f75a47220 */ /* 0x000fc60000410000 */
[----:B------:R-:W-:Y:S01]  /*23f0*/  FFMA.FTZ R24, R162, R111, R24 ;  /* 0x0000006fa2187223 */ /* 0x000fe20000010018 */
[----:B------:R-:W-:Y:S01]  /*2400*/  FADD.FTZ R111, RZ, R217 ;  /* 0x000000d9ff6f7221 */ /* 0x000fe20000010000 */
[----:B------:R-:W-:-:S03]  /*2410*/  SHF.L.U32 R96, R96, 0x10, RZ ;  /* 0x0000001060607819 */ /* 0x000fc600000006ff */
[----:B------:R-:W-:-:S04]  /*2420*/  FADD.FTZ R111, R208, R111 ;  /* 0x0000006fd06f7221 */ /* 0x000fc80000010000 */
[----:B------:R-:W-:Y:S01]  /*2430*/  FADD.FTZ R111, R214, R111 ;  /* 0x0000006fd66f7221 */ /* 0x000fe20000010000 */
[----:B------:R-:W-:Y:S01]  /*2440*/  FADD.FTZ R96, R96, -UR5 ;  /* 0x8000000560607e21 */ /* 0x000fe20008010000 */
[----:B------:R-:W-:Y:S02]  /*2450*/  FADD.FTZ R248, R198, R248 ;  /* 0x000000f8c6f87221 */ /* 0x000fe40000010000 */
[----:B------:R-:W-:Y:S01]  /*2460*/  FADD.FTZ R111, R146, R111 ;  /* 0x0000006f926f7221 */ /* 0x000fe20000010000 */
[----:B------:R-:W-:Y:S01]  /*2470*/  FFMA.FTZ R18, R157, R198, R18 ;  /* 0x000000c69d127223 */ /* 0x000fe20000010012 */
[----:B------:R-:W-:Y:S01]  /*2480*/  FMUL.FTZ R198, R96, UR8 ;  /* 0x0000000860c67c20 */ /* 0x000fe20008410000 */
[----:B------:R-:W-:Y:S01]  /*2490*/  FADD.FTZ R125, R125, -UR5 ;  /* 0x800000057d7d7e21 */ /* 0x000fe20008010000 */
[----:B------:R-:W-:Y:S01]  /*24a0*/  FADD.FTZ R96, R213, R111 ;  /* 0x0000006fd5607221 */ /* 0x000fe20000010000 */
[----:B-1----:R-:W-:Y:S01]  /*24b0*/  FMUL.FTZ R124, R110, R219 ;  /* 0x000000db6e7c7220 */ /* 0x002fe20000410000 */
[----:B------:R-:W-:Y:S01]  /*24c0*/  SHF.L.U32 R110, R201, 0x10, RZ ;  /* 0x00000010c96e7819 */ /* 0x000fe200000006ff */
[----:B------:R-:W-:Y:S01]  /*24d0*/  FMUL.FTZ R201, R125, UR8 ;  /* 0x000000087dc97c20 */ /* 0x000fe20008410000 */
[----:B------:R-:W-:Y:S01]  /*24e0*/  FADD.FTZ R96, R114, R96 ;  /* 0x0000006072607221 */ /* 0x000fe20000010000 */
[----:B------:R-:W-:Y:S01]  /*24f0*/  SHF.L.U32 R142, R142, 0x10, RZ ;  /* 0x000000108e8e7819 */ /* 0x000fe200000006ff */
[----:B------:R-:W-:Y:S01]  /*2500*/  FADD.FTZ R127, R127, -UR5 ;  /* 0x800000057f7f7e21 */ /* 0x000fe20008010000 */
[----:B------:R-:W-:Y:S01]  /*2510*/  SHF.L.U32 R107, R202, 0x10, RZ ;  /* 0x00000010ca6b7819 */ /* 0x000fe200000006ff */
[----:B------:R-:W-:Y:S01]  /*2520*/  FFMA.FTZ R111, R112, R217, RZ ;  /* 0x000000d9706f7223 */ /* 0x000fe200000100ff */
[----:B------:R-:W-:Y:S01]  /*2530*/  SHF.L.U32 R102, R102, 0x10, RZ ;  /* 0x0000001066667819 */ /* 0x000fe200000006ff */
[----:B------:R-:W-:Y:S01]  /*2540*/  FADD.FTZ R125, R211, R96 ;  /* 0x00000060d37d7221 */ /* 0x000fe20000010000 */
[----:B------:R-:W-:Y:S01]  /*2550*/  FADD.FTZ R245, R144, R245 ;  /* 0x000000f590f57221 */ /* 0x000fe20000010000 */
[----:B------:R-:W-:Y:S01]  /*2560*/  FFMA.FTZ R15, R201, R144, R15 ;  /* 0x00000090c90f7223 */ /* 0x000fe2000001000f */
[----:B------:R-:W-:Y:S01]  /*2570*/  SHF.L.U32 R172, R172, 0x10, RZ ;  /* 0x00000010acac7819 */ /* 0x000fe200000006ff */
[----:B------:R-:W-:Y:S01]  /*2580*/  FADD.FTZ R142, R142, -UR5 ;  /* 0x800000058e8e7e21 */ /* 0x000fe20008010000 */
[----:B------:R-:W-:Y:S01]  /*2590*/  SHF.L.U32 R104, R104, 0x10, RZ ;  /* 0x0000001068687819 */ /* 0x000fe200000006ff */
[----:B------:R-:W-:Y:S01]  /*25a0*/  FADD.FTZ R117, R203, -UR5 ;  /* 0x80000005cb757e21 */ /* 0x000fe20008010000 */
[----:B------:R-:W-:Y:S01]  /*25b0*/  SHF.L.U32 R143, R204, 0x10, RZ ;  /* 0x00000010cc8f7819 */ /* 0x000fe200000006ff */
[----:B------:R-:W-:Y:S01]  /*25c0*/  FFMA.FTZ R96, R210, R208, R111 ;  /* 0x000000d0d2607223 */ /* 0x000fe2000001006f */
[----:B------:R-:W-:Y:S01]  /*25d0*/  FMUL.FTZ R203, R127, UR8 ;  /* 0x000000087fcb7c20 */ /* 0x000fe20008410000 */
[----:B------:R-:W-:Y:S01]  /*25e0*/  FADD.FTZ R111, R113, R125 ;  /* 0x0000007d716f7221 */ /* 0x000fe20000010000 */
[----:B------:R-:W-:Y:S01]  /*25f0*/  FADD.FTZ R104, R104, -UR5 ;  /* 0x8000000568687e21 */ /* 0x000fe20008010000 */
[----:B------:R-:W-:Y:S01]  /*2600*/  FADD.FTZ R249, R166, R249 ;  /* 0x000000f9a6f97221 */ /* 0x000fe20000010000 */
[----:B--2---:R-:W-:-:S02]  /*2610*/  FMUL.FTZ R202, R168, R144 ;  /* 0x00000090a8ca7220 */ /* 0x004fc40000410000 */
[----:B------:R-:W2:Y:S01]  /*2620*/  LDL.LU R144, [R1] ;  /* 0x0000000001907983 */ /* 0x000ea20000300800 */
[----:B----4-:R-:W-:-:S03]  /*2630*/  FMUL.FTZ R204, R165, R102 ;  /* 0x00000066a5cc7220 */ /* 0x010fc60000410000 */
[----:B------:R-:W4:Y:S01]  /*2640*/  LDL R141, [R1+0x94] ;  /* 0x00009400018d7983 */ /* 0x000f220000100800 */
[----:B------:R-:W-:-:S03]  /*2650*/  FMUL.FTZ R165, R142, UR8 ;  /* 0x000000088ea57c20 */ /* 0x000fc60008410000 */
[----:B------:R-:W4:Y:S04]  /*2660*/  LDL.LU R127, [R1+0x8] ;  /* 0x00000800017f7983 */ /* 0x000f280000300800 */
[----:B------:R-:W4:Y:S01]  /*2670*/  LDL R125, [R1+0x8c] ;  /* 0x00008c00017d7983 */ /* 0x000f220000100800 */
[----:B------:R-:W-:Y:S01]  /*2680*/  FFMA.FTZ R19, R165, R166, R19 ;  /* 0x000000a6a5137223 */ /* 0x000fe20000010013 */
[----:B------:R-:W-:Y:S02]  /*2690*/  FMUL.FTZ R168, R126, R172 ;  /* 0x000000ac7ea87220 */ /* 0x000fe40000410000 */
[----:B------:R-:W4:Y:S01]  /*26a0*/  LDL.LU R126, [R1+0x10] ;  /* 0x00001000017e7983 */ /* 0x000f220000300800 */
[----:B---3--:R-:W-:Y:S01]  /*26b0*/  FMUL.FTZ R166, R167, R166 ;  /* 0x000000a6a7a67220 */ /* 0x008fe20000410000 */
[----:B------:R-:W-:-:S02]  /*26c0*/  FMUL.FTZ R167, R104, UR8 ;  /* 0x0000000868a77c20 */ /* 0x000fc40008410000 */
[----:B------:R-:W3:Y:S01]  /*26d0*/  LDL R104, [R1+0x84] ;  /* 0x0000840001687983 */ /* 0x000ee20000100800 */
[----:B------:R-:W-:Y:S01]  /*26e0*/  SHF.L.U32 R105, R105, 0x10, RZ ;  /* 0x0000001069697819 */ /* 0x000fe200000006ff */
[----:B------:R-:W-:Y:S01]  /*26f0*/  FADD.FTZ R111, R151, R111 ;  /* 0x0000006f976f7221 */ /* 0x000fe20000010000 */
[----:B------:R-:W-:Y:S02]  /*2700*/  SHF.L.U32 R109, R109, 0x10, RZ ;  /* 0x000000106d6d7819 */ /* 0x000fe400000006ff */
[----:B------:R-:W-:Y:S01]  /*2710*/  SHF.L.U32 R108, R108, 0x10, RZ ;  /* 0x000000106c6c7819 */ /* 0x000fe200000006ff */
[----:B------:R-:W-:Y:S01]  /*2720*/  FADD.FTZ R105, R105, -UR5 ;  /* 0x8000000569697e21 */ /* 0x000fe20008010000 */
[----:B------:R-:W-:Y:S01]  /*2730*/  FADD.FTZ R111, R199, R111 ;  /* 0x0000006fc76f7221 */ /* 0x000fe20000010000 */
[----:B------:R-:W-:Y:S01]  /*2740*/  SHF.L.U32 R227, R227, 0x10, RZ ;  /* 0x00000010e3e37819 */ /* 0x000fe200000006ff */
[----:B------:R-:W-:Y:S01]  /*2750*/  FADD.FTZ R247, R102, R247 ;  /* 0x000000f766f77221 */ /* 0x000fe20000010000 */
[----:B------:R-:W-:Y:S01]  /*2760*/  FMUL.FTZ R169, R105, UR8 ;  /* 0x0000000869a97c20 */ /* 0x000fe20008410000 */
[----:B------:R-:W-:Y:S01]  /*2770*/  FFMA.FTZ R17, R203, R102, R17 ;  /* 0x00000066cb117223 */ /* 0x000fe20000010011 */
[----:B------:R-:W-:Y:S01]  /*2780*/  FADD.FTZ R102, R152, R111 ;  /* 0x0000006f98667221 */ /* 0x000fe20000010000 */
[----:B------:R-:W-:Y:S01]  /*2790*/  FADD.FTZ R103, R103, -UR5 ;  /* 0x8000000567677e21 */ /* 0x000fe20008010000 */
[----:B------:R-:W-:Y:S01]  /*27a0*/  FADD.FTZ R251, R172, R251 ;  /* 0x000000fbacfb7221 */ /* 0x000fe20000010000 */
[----:B------:R-:W-:Y:S01]  /*27b0*/  FFMA.FTZ R21, R167, R172, R21 ;  /* 0x000000aca7157223 */ /* 0x000fe20000010015 */
[----:B------:R-:W-:Y:S01]  /*27c0*/  FFMA.FTZ R23, R169, R109, R23 ;  /* 0x0000006da9177223 */ /* 0x000fe20000010017 */
[----:B------:R-:W-:Y:S01]  /*27d0*/  FADD.FTZ R244, R156, R244 ;  /* 0x000000f49cf47221 */ /* 0x000fe20000010000 */
[-C--:B------:R-:W-:Y:S01]  /*27e0*/  FFMA.FTZ R14, R153, R156.reuse, R14 ;  /* 0x0000009c990e7223 */ /* 0x080fe2000001000e */
[----:B------:R-:W-:Y:S01]  /*27f0*/  FMUL.FTZ R156, R122, R156 ;  /* 0x0000009c7a9c7220 */ /* 0x000fe20000410000 */
[----:B------:R-:W-:Y:S01]  /*2800*/  SHF.L.U32 R106, R106, 0x10, RZ ;  /* 0x000000106a6a7819 */ /* 0x000fe200000006ff */
[----:B------:R-:W-:-:S04]  /*2810*/  FADD.FTZ R122, R229, -UR5 ;  /* 0x80000005e57a7e21 */ /* 0x000fc80008010000 */
[----:B------:R-:W-:-:S04]  /*2820*/  FADD.FTZ R106, R106, -UR5 ;  /* 0x800000056a6a7e21 */ /* 0x000fc80008010000 */
[----:B------:R-:W-:Y:S01]  /*2830*/  FMUL.FTZ R171, R106, UR8 ;  /* 0x000000086aab7c20 */ /* 0x000fe20008410000 */
[----:B--2---:R-:W-:-:S05]  /*2840*/  FADD.FTZ R144, R109, R144 ;  /* 0x000000906d907221 */ /* 0x004fca0000010000 */
[----:B------:R-:W-:Y:S01]  /*2850*/  STL [R1], R144 ;  /* 0x0000009001007387 */ /* 0x000fe20000100800 */
[----:B----4-:R-:W-:-:S03]  /*2860*/  FADD.FTZ R127, R108, R127 ;  /* 0x0000007f6c7f7221 */ /* 0x010fc60000010000 */
[----:B------:R-:W2:Y:S01]  /*2870*/  LDL.LU R111, [R1+0x18] ;  /* 0x00001800016f7983 */ /* 0x000ea20000300800 */
[----:B------:R-:W-:Y:S01]  /*2880*/  FMUL.FTZ R170, R141, R109 ;  /* 0x0000006d8daa7220 */ /* 0x000fe20000410000 */
[----:B------:R-:W-:Y:S02]  /*2890*/  FMUL.FTZ R172, R125, R108 ;  /* 0x0000006c7dac7220 */ /* 0x000fe40000410000 */
[----:B------:R-:W4:Y:S01]  /*28a0*/  LDL R109, [R1+0x7c] ;  /* 0x00007c00016d7983 */ /* 0x000f220000100800 */
[----:B------:R-:W-:-:S03]  /*28b0*/  FMUL.FTZ R125, R103, UR8 ;  /* 0x00000008677d7c20 */ /* 0x000fc60008410000 */
[----:B------:R-:W-:Y:S01]  /*28c0*/  STL [R1+0x8], R127 ;  /* 0x0000087f01007387 */ /* 0x000fe20000100800 */
[----:B------:R-:W-:-:S03]  /*28d0*/  FADD.FTZ R126, R227, R126 ;  /* 0x0000007ee37e7221 */ /* 0x000fc60000010000 */
[----:B------:R-:W4:Y:S01]  /*28e0*/  LDL R105, [R1+0x74] ;  /* 0x0000740001697983 */ /* 0x000f220000100800 */
[----:B------:R-:W-:-:S03]  /*28f0*/  FFMA.FTZ R27, R125, R227, R27 ;  /* 0x000000e37d1b7223 */ /* 0x000fc6000001001b */
[----:B------:R3:W-:Y:S02]  /*2900*/  STL [R1+0x10], R126 ;  /* 0x0000107e01007387 */ /* 0x0007e40000100800 */
[----:B---3--:R-:W-:Y:S02]  /*2910*/  FMUL.FTZ R126, R104, R227 ;  /* 0x000000e3687e7220 */ /* 0x008fe40000410000 */
[----:B------:R-:W3:Y:S04]  /*2920*/  LDL R104, [R1+0x6c] ;  /* 0x00006c0001687983 */ /* 0x000ee80000100800 */
[----:B------:R-:W3:Y:S04]  /*2930*/  LDL.LU R227, [R1+0x20] ;  /* 0x0000200001e37983 */ /* 0x000ee80000300800 */
[----:B------:R-:W3:Y:S04]  /*2940*/  LDL.LU R229, [R1+0x28] ;  /* 0x0000280001e57983 */ /* 0x000ee80000300800 */
[----:B------:R-:W3:Y:S01]  /*2950*/  LDL R106, [R1+0x68] ;  /* 0x00006800016a7983 */ /* 0x000ee20000100800 */
[----:B------:R-:W-:-:S04]  /*2960*/  FFMA.FTZ R96, R216, R214, R96 ;  /* 0x000000d6d8607223 */ /* 0x000fc80000010060 */
        /* <DEDUP_REMOVED lines=10> */
[----:B------:R-:W-:Y:S01]  /*2a10*/  FFMA.FTZ R96, R201, R202, R96 ;  /* 0x000000cac9607223 */ /* 0x000fe20000010060 */
[----:B------:R-:W-:-:S03]  /*2a20*/  SHF.L.U32 R223, R223, 0x10, RZ ;  /* 0x00000010dfdf7819 */ /* 0x000fc600000006ff */
[----:B------:R-:W-:Y:S01]  /*2a30*/  FFMA.FTZ R96, R154, R196, R96 ;  /* 0x000000c49a607223 */ /* 0x000fe20000010060 */
[----:B------:R-:W-:-:S03]  /*2a40*/  FMUL.FTZ R121, R121, UR8 ;  /* 0x0000000879797c20 */ /* 0x000fc60008410000 */
[----:B------:R-:W-:Y:S01]  /*2a50*/  FFMA.FTZ R96, R203, R204, R96 ;  /* 0x000000cccb607223 */ /* 0x000fe20000010060 */
[----:B------:R-:W-:Y:S01]  /*2a60*/  SHF.L.U32 R221, R221, 0x10, RZ ;  /* 0x00000010dddd7819 */ /* 0x000fe200000006ff */
[-C--:B------:R-:W-:Y:S02]  /*2a70*/  FFMA.FTZ R30, R121, R218.reuse, R30 ;  /* 0x000000da791e7223 */ /* 0x080fe4000001001e */
[----:B------:R-:W-:Y:S01]  /*2a80*/  FFMA.FTZ R96, R157, R159, R96 ;  /* 0x0000009f9d607223 */ /* 0x000fe20000010060 */
[----:B------:R-:W-:Y:S01]  /*2a90*/  FMUL.FTZ R123, R123, R218 ;  /* 0x000000da7b7b7220 */ /* 0x000fe20000410000 */
[----:B------:R-:W-:Y:S02]  /*2aa0*/  FADD.FTZ R142, R221, -UR5 ;  /* 0x80000005dd8e7e21 */ /* 0x000fe40008010000 */
[----:B------:R-:W-:Y:S02]  /*2ab0*/  FFMA.FTZ R96, R165, R166, R96 ;  /* 0x000000a6a5607223 */ /* 0x000fe40000010060 */
[----:B------:R-:W-:-:S02]  /*2ac0*/  FMUL.FTZ R142, R142, UR8 ;  /* 0x000000088e8e7c20 */ /* 0x000fc40008410000 */
[----:B------:R-:W-:Y:S01]  /*2ad0*/  FFMA.FTZ R96, R158, R160, R96 ;  /* 0x000000a09e607223 */ /* 0x000fe20000010060 */
[----:B------:R-:W-:Y:S01]  /*2ae0*/  SHF.L.U32 R116, R116, 0x10, RZ ;  /* 0x0000001074747819 */ /* 0x000fe200000006ff */
[----:B------:R-:W-:Y:S01]  /*2af0*/  FADD.FTZ R107, R107, -UR5 ;  /* 0x800000056b6b7e21 */ /* 0x000fe20008010000 */
[----:B------:R-:W-:Y:S01]  /*2b00*/  FFMA.FTZ R31, R142, R143, R31 ;  /* 0x0000008f8e1f7223 */ /* 0x000fe2000001001f */
[----:B------:R-:W-:Y:S01]  /*2b10*/  FFMA.FTZ R96, R167, R168, R96 ;  /* 0x000000a8a7607223 */ /* 0x000fe20000010060 */
[----:B------:R-:W-:Y:S01]  /*2b20*/  FADD.FTZ R220, R220, -UR5 ;  /* 0x80000005dcdc7e21 */ /* 0x000fe20008010000 */
[----:B------:R-:W-:Y:S02]  /*2b30*/  FMUL.FTZ R127, R107, UR8 ;  /* 0x000000086b7f7c20 */ /* 0x000fe40008410000 */
[----:B------:R-:W-:Y:S01]  /*2b40*/  FFMA.FTZ R96, R161, R163, R96 ;  /* 0x000000a3a1607223 */ /* 0x000fe20000010060 */
[----:B--2---:R-:W-:-:S05]  /*2b50*/  FADD.FTZ R111, R223, R111 ;  /* 0x0000006fdf6f7221 */ /* 0x004fca0000010000 */
[----:B------:R0:W-:Y:S04]  /*2b60*/  STL [R1+0x18], R111 ;  /* 0x0000186f01007387 */ /* 0x0001e80000100800 */
[----:B------:R-:W2:Y:S01]  /*2b70*/  LDL R218, [R1+0x64] ;  /* 0x0000640001da7983 */ /* 0x000ea20000100800 */
[----:B----4-:R-:W-:-:S03]  /*2b80*/  FMUL.FTZ R141, R109, R223 ;  /* 0x000000df6d8d7220 */ /* 0x010fc60000410000 */
[----:B0-----:R-:W4:Y:S01]  /*2b90*/  LDL R111, [R1+0x60] ;  /* 0x00006000016f7983 */ /* 0x001f220000100800 */
[----:B------:R-:W-:Y:S01]  /*2ba0*/  FFMA.FTZ R103, R169, R170, R96 ;  /* 0x000000aaa9677223 */ /* 0x000fe20000010060 */
[----:B------:R-:W-:Y:S01]  /*2bb0*/  FADD.FTZ R243, R145, R243 ;  /* 0x000000f391f37221 */ /* 0x000fe20000010000 */
[----:B------:R-:W-:Y:S01]  /*2bc0*/  FFMA.FTZ R13, R198, R145, R13 ;  /* 0x00000091c60d7223 */ /* 0x000fe2000001000d */
[----:B------:R-:W-:-:S04]  /*2bd0*/  FMUL.FTZ R96, R220, UR8 ;  /* 0x00000008dc607c20 */ /* 0x000fc80008410000 */
[----:B------:R-:W-:Y:S01]  /*2be0*/  FFMA.FTZ R34, R96, R97, R34 ;  /* 0x0000006160227223 */ /* 0x000fe20000010022 */
[----:B---3--:R-:W-:Y:S01]  /*2bf0*/  FADD.FTZ R227, R143, R227 ;  /* 0x000000e38fe37221 */ /* 0x008fe20000010000 */
[----:B------:R-:W-:-:S04]  /*2c00*/  FMUL.FTZ R143, R105, R143 ;  /* 0x0000008f698f7220 */ /* 0x000fc80000410000 */
[----:B------:R-:W-:Y:S04]  /*2c10*/  STL [R1+0x20], R227 ;  /* 0x000020e301007387 */ /* 0x000fe80000100800 */
[----:B------:R-:W3:Y:S01]  /*2c20*/  LDL R109, [R1+0x5c] ;  /* 0x00005c00016d7983 */ /* 0x000ee20000100800 */
[----:B------:R-:W-:-:S03]  /*2c30*/  FADD.FTZ R229, R116, R229 ;  /* 0x000000e574e57221 */ /* 0x000fc60000010000 */
[----:B------:R-:W3:Y:S01]  /*2c40*/  LDL R105, [R1+0x58] ;  /* 0x0000580001697983 */ /* 0x000ee20000100800 */
[----:B------:R-:W-:-:S03]  /*2c50*/  FMUL.FTZ R145, R104, R116 ;  /* 0x0000007468917220 */ /* 0x000fc60000410000 */
[----:B------:R-:W3:Y:S04]  /*2c60*/  LDL R107, [R1+0x54] ;  /* 0x00005400016b7983 */ /* 0x000ee80000100800 */
[----:B------:R-:W-:Y:S01]  /*2c70*/  STL [R1+0x28], R229 ;  /* 0x000028e501007387 */ /* 0x000fe20000100800 */
[----:B------:R-:W-:-:S03]  /*2c80*/  FMUL.FTZ R97, R106, R97 ;  /* 0x000000616a617220 */ /* 0x000fc60000410000 */
[----:B------:R-:W3:Y:S04]  /*2c90*/  LDL R104, [R1+0x50] ;  /* 0x0000500001687983 */ /* 0x000ee80000100800 */
[----:B------:R-:W3:Y:S01]  /*2ca0*/  LDL R106, [R1+0x4c] ;  /* 0x00004c00016a7983 */ /* 0x000ee20000100800 */
[----:B------:R-:W-:-:S04]  /*2cb0*/  FADD.FTZ R102, R200, R102 ;  /* 0x00000066c8667221 */ /* 0x000fc80000010000 */
        /* <DEDUP_REMOVED lines=10> */
[----:B------:R-:W-:Y:S01]  /*2d60*/  FADD.FTZ R102, R164, R102 ;  /* 0x00000066a4667221 */ /* 0x000fe20000010000 */
[----:B------:R-:W-:-:S03]  /*2d70*/  FMUL.FTZ R119, R119, R226 ;  /* 0x000000e277777220 */ /* 0x000fc60000410000 */
[----:B------:R-:W-:-:S04]  /*2d80*/  FADD.FTZ R102, R172, R102 ;  /* 0x00000066ac667221 */ /* 0x000fc80000010000 */
[----:B------:R-:W-:Y:S01]  /*2d90*/  FADD.FTZ R102, R119, R102 ;  /* 0x0000006677667221 */ /* 0x000fe20000010000 */
[----:B------:R-:W-:-:S03]  /*2da0*/  FMUL.FTZ R120, R120, R225 ;  /* 0x000000e178787220 */ /* 0x000fc60000410000 */
[----:B------:R-:W-:-:S04]  /*2db0*/  FADD.FTZ R102, R102, R126 ;  /* 0x0000007e66667221 */ /* 0x000fc80000010000 */
[----:B------:R-:W-:Y:S01]  /*2dc0*/  FADD.FTZ R102, R102, R120 ;  /* 0x0000007866667221 */ /* 0x000fe20000010000 */
[----:B------:R-:W-:-:S03]  /*2dd0*/  FFMA.FTZ R103, R162, R164, R103 ;  /* 0x000000a4a2677223 */ /* 0x000fc60000010067 */
[----:B------:R-:W-:Y:S01]  /*2de0*/  FADD.FTZ R102, R102, R141 ;  /* 0x0000008d66667221 */ /* 0x000fe20000010000 */
[----:B------:R-:W-:Y:S01]  /*2df0*/  FMUL.FTZ R117, R117, UR8 ;  /* 0x0000000875757c20 */ /* 0x000fe20008410000 */
[----:B------:R-:W-:Y:S02]  /*2e00*/  FFMA.FTZ R103, R171, R172, R103 ;  /* 0x000000acab677223 */ /* 0x000fe40000010067 */
[----:B------:R-:W-:Y:S01]  /*2e10*/  FADD.FTZ R102, R102, R123 ;  /* 0x0000007b66667221 */ /* 0x000fe20000010000 */
[----:B------:R-:W-:Y:S01]  /*2e20*/  SHF.L.U32 R224, R224, 0x10, RZ ;  /* 0x00000010e0e07819 */ /* 0x000fe200000006ff */
[----:B------:R-:W-:Y:S02]  /*2e30*/  FADD.FTZ R118, R222, -UR5 ;  /* 0x80000005de767e21 */ /* 0x000fe40008010000 */
[----:B------:R-:W-:Y:S01]  /*2e40*/  FADD.FTZ R102, R102, R143 ;  /* 0x0000008f66667221 */ /* 0x000fe20000010000 */
[----:B------:R-:W-:Y:S01]  /*2e50*/  FFMA.FTZ R103, R117, R119, R103 ;  /* 0x0000007775677223 */ /* 0x000fe20000010067 */
[----:B------:R-:W-:-:S02]  /*2e60*/  FFMA.FTZ R25, R171, R108, R25 ;  /* 0x0000006cab197223 */ /* 0x000fc40000010019 */
[----:B------:R-:W-:Y:S01]  /*2e70*/  FADD.FTZ R108, R102, R124 ;  /* 0x0000007c666c7221 */ /* 0x000fe20000010000 */
[----:B------:R-:W-:Y:S01]  /*2e80*/  FMUL.FTZ R118, R118, UR8 ;  /* 0x0000000876767c20 */ /* 0x000fe20008410000 */
[----:B------:R-:W-:Y:S01]  /*2e90*/  FADD.FTZ R144, R224, -UR5 ;  /* 0x80000005e0907e21 */ /* 0x000fe20008010000 */
[----:B------:R-:W-:Y:S01]  /*2ea0*/  FFMA.FTZ R102, R125, R126, R103 ;  /* 0x0000007e7d667223 */ /* 0x000fe20000010067 */
[----:B------:R-:W-:Y:S01]  /*2eb0*/  SHF.L.U32 R230, R230, 0x10, RZ ;  /* 0x00000010e6e67819 */ /* 0x000fe200000006ff */
[----:B------:R-:W-:Y:S01]  /*2ec0*/  FADD.FTZ R108, R108, R145 ;  /* 0x000000916c6c7221 */ /* 0x000fe20000010000 */
[----:B------:R-:W-:Y:S01]  /*2ed0*/  FMUL.FTZ R144, R144, UR8 ;  /* 0x0000000890907c20 */ /* 0x000fe20008410000 */
[----:B------:R-:W-:Y:S01]  /*2ee0*/  FFMA.FTZ R102, R118, R120, R102 ;  /* 0x0000007876667223 */ /* 0x000fe20000010066 */
[----:B------:R-:W-:Y:S01]  /*2ef0*/  FADD.FTZ R103, R98, -UR5 ;  /* 0x8000000562677e21 */ /* 0x000fe20008010000 */
[----:B------:R-:W-:Y:S01]  /*2f00*/  FADD.FTZ R108, R108, R97 ;  /* 0x000000616c6c7221 */ /* 0x000fe20000010000 */
[----:B--2---:R-:W-:Y:S01]  /*2f10*/  FMUL.FTZ R98, R218, R230 ;  /* 0x000000e6da627220 */ /* 0x004fe20000410000 */
[----:B------:R-:W-:Y:S01]  /*2f20*/  FFMA.FTZ R33, R144, R116, R33 ;  /* 0x0000007490217223 */ /* 0x000fe20000010021 */
[----:B------:R-:W-:Y:S01]  /*2f30*/  FFMA.FTZ R102, R127, R141, R102 ;  /* 0x0000008d7f667223 */ /* 0x000fe20000010066 */
[----:B------:R-:W-:Y:S01]  /*2f40*/  SHF.L.U32 R116, R99, 0x10, RZ ;  /* 0x0000001063747819 */ /* 0x000fe200000006ff */
[----:B------:R-:W-:Y:S01]  /*2f50*/  FADD.FTZ R108, R108, R98 ;  /* 0x000000626c6c7221 */ /* 0x000fe20000010000 */
[----:B----4-:R-:W-:Y:S01]  /*2f60*/  FMUL.FTZ R99, R111, R90 ;  /* 0x0000005a6f637220 */ /* 0x010fe20000410000 */
[----:B------:R-:W-:Y:S01]  /*2f70*/  FMUL.FTZ R122, R122, UR8 ;  /* 0x000000087a7a7c20 */ /* 0x000fe20008410000 */
[----:B------:R-:W-:Y:S01]  /*2f80*/  FFMA.FTZ R102, R121, R123, R102 ;  /* 0x0000007b79667223 */ /* 0x000fe20000010066 */
[----:B------:R-:W-:Y:S01]  /*2f90*/  SHF.L.U32 R218, R100, 0x10, RZ ;  /* 0x0000001064da7819 */ /* 0x000fe200000006ff */
[----:B------:R-:W-:Y:S01]  /*2fa0*/  FADD.FTZ R108, R108, R99 ;  /* 0x000000636c6c7221 */ /* 0x000fe20000010000 */
[----:B------:R-:W-:Y:S01]  /*2fb0*/  FFMA.FTZ R32, R122, R219, R32 ;  /* 0x000000db7a207223 */ /* 0x000fe20000010020 */
[----:B------:R-:W-:Y:S01]  /*2fc0*/  FFMA.FTZ R102, R142, R143, R102 ;  /* 0x0000008f8e667223 */ /* 0x000fe20000010066 */
[----:B------:R-:W-:-:S02]  /*2fd0*/  SHF.L.U32 R219, R101, 0x10, RZ ;  /* 0x0000001065db7819 */ /* 0x000fc400000006ff */
[----:B------:R-:W-:Y:S01]  /*2fe0*/  SHF.L.U32 R95, R95, 0x10, RZ ;  /* 0x000000105f5f7819 */ /* 0x000fe200000006ff */
[----:B------:R-:W-:Y:S01]  /*2ff0*/  FMUL.FTZ R103, R103, UR8 ;  /* 0x0000000867677c20 */ /* 0x000fe20008410000 */
[----:B------:R-:W-:Y:S01]  /*3000*/  SHF.L.U32 R88, R88, 0x10, RZ ;  /* 0x0000001058587819 */ /* 0x000fe200000006ff */
[----:B------:R-:W-:-:S04]  /*3010*/  FADD.FTZ R91, R91, -UR5 ;  /* 0x800000055b5b7e21 */ /* 0x000fc80008010000 */
[----:B------:R-:W-:-:S04]  /*3020*/  FADD.FTZ R88, R88, -UR5 ;  /* 0x8000000558587e21 */ /* 0x000fc80008010000 */
[----:B------:R-:W-:Y:S01]  /*3030*/  FMUL.FTZ R111, R88, UR8 ;  /* 0x00000008586f7c20 */ /* 0x000fe20008410000 */
[----:B---3--:R-:W-:-:S04]  /*3040*/  FMUL.FTZ R100, R109, R116 ;  /* 0x000000746d647220 */ /* 0x008fc80000410000 */
[----:B------:R-:W-:Y:S01]  /*3050*/  FADD.FTZ R108, R108, R100 ;  /* 0x000000646c6c7221 */ /* 0x000fe20000010000 */
[----:B------:R-:W-:Y:S01]  /*3060*/  FMUL.FTZ R101, R105, R92 ;  /* 0x0000005c69657220 */ /* 0x000fe20000410000 */
[----:B------:R-:W-:Y:S01]  /*3070*/  FADD.FTZ R105, R110, -UR5 ;  /* 0x800000056e697e21 */ /* 0x000fe20008010000 */
[----:B------:R-:W-:Y:S01]  /*3080*/  FFMA.FTZ R110, R122, R124, R102 ;  /* 0x0000007c7a6e7223 */ /* 0x000fe20000010066 */
[----:B------:R-:W-:Y:S01]  /*3090*/  FMUL.FTZ R102, R107, R218 ;  /* 0x000000da6b667220 */ /* 0x000fe20000410000 */
[----:B------:R-:W-:Y:S02]  /*30a0*/  FADD.FTZ R108, R108, R101 ;  /* 0x000000656c6c7221 */ /* 0x000fe40000010000 */
[----:B------:R-:W-:Y:S02]  /*30b0*/  FFMA.FTZ R110, R144, R145, R110 ;  /* 0x00000091906e7223 */ /* 0x000fe4000001006e */
[----:B------:R-:W-:Y:S01]  /*30c0*/  FADD.FTZ R108, R108, R102 ;  /* 0x000000666c6c7221 */ /* 0x000fe20000010000 */
[----:B------:R-:W-:Y:S01]  /*30d0*/  FMUL.FTZ R105, R105, UR8 ;  /* 0x0000000869697c20 */ /* 0x000fe20008410000 */
[----:B------:R-:W-:Y:S01]  /*30e0*/  FMUL.FTZ R104, R104, R93 ;  /* 0x0000005d68687220 */ /* 0x000fe20000410000 */
[----:B------:R-:W-:Y:S01]  /*30f0*/  FFMA.FTZ R110, R96, R97, R110 ;  /* 0x00000061606e7223 */ /* 0x000fe2000001006e */
[----:B------:R-:W-:-:S02]  /*3100*/  FADD.FTZ R107, R95, -UR5 ;  /* 0x800000055f6b7e21 */ /* 0x000fc40008010000 */
[----:B------:R-:W-:Y:S01]  /*3110*/  FADD.FTZ R108, R108, R104 ;  /* 0x000000686c6c7221 */ /* 0x000fe20000010000 */
[----:B------:R-:W-:Y:S01]  /*3120*/  FMUL.FTZ R106, R106, R219 ;  /* 0x000000db6a6a7220 */ /* 0x000fe20000410000 */
[----:B------:R-:W-:Y:S01]  /*3130*/  FFMA.FTZ R110, R105, R98, R110 ;  /* 0x00000062696e7223 */ /* 0x000fe2000001006e */
[----:B------:R-:W-:Y:S02]  /*3140*/  SHF.L.U32 R109, R89, 0x10, RZ ;  /* 0x00000010596d7819 */ /* 0x000fe400000006ff */
[----:B------:R-:W-:Y:S01]  /*3150*/  FADD.FTZ R95, R108, R106 ;  /* 0x0000006a6c5f7221 */ /* 0x000fe20000010000 */
[----:B------:R-:W-:Y:S01]  /*3160*/  FADD.FTZ R108, R94, -UR5 ;  /* 0x800000055e6c7e21 */ /* 0x000fe20008010000 */
[----:B------:R-:W-:Y:S01]  /*3170*/  FMUL.FTZ R107, R107, UR8 ;  /* 0x000000086b6b7c20 */ /* 0x000fe20008410000 */
[----:B------:R-:W-:Y:S01]  /*3180*/  FFMA.FTZ R94, R103, R99, R110 ;  /* 0x00000063675e7223 */ /* 0x000fe2000001006e */
[----:B------:R-:W-:Y:S01]  /*3190*/  FADD.FTZ R109, R109, -UR5 ;  /* 0x800000056d6d7e21 */ /* 0x000fe20008010000 */
[----:B------:R-:W-:-:S02]  /*31a0*/  FMUL.FTZ R108, R108, UR8 ;  /* 0x000000086c6c7c20 */ /* 0x000fc40008410000 */
[----:B------:R-:W-:Y:S01]  /*31b0*/  FFMA.FTZ R94, R107, R100, R94 ;  /* 0x000000646b5e7223 */ /* 0x000fe2000001005e */
[----:B------:R-:W-:-:S03]  /*31c0*/  FMUL.FTZ R109, R109, UR8 ;  /* 0x000000086d6d7c20 */ /* 0x000fc60008410000 */
[----:B------:R-:W-:Y:S01]  /*31d0*/  FFMA.FTZ R94, R108, R101, R94 ;  /* 0x000000656c5e7223 */ /* 0x000fe2000001005e */
[----:B------:R-:W-:-:S03]  /*31e0*/  FMUL.FTZ R110, R91, UR8 ;  /* 0x000000085b6e7c20 */ /* 0x000fc60008410000 */
[----:B------:R-:W-:-:S04]  /*31f0*/  FFMA.FTZ R94, R109, R102, R94 ;  /* 0x000000666d5e7223 */ /* 0x000fc8000001005e */
[----:B------:R-:W-:Y:S01]  /*3200*/  FFMA.FTZ R88, R110, R104, R94 ;  /* 0x000000686e587223 */ /* 0x000fe2000001005e */
[----:B------:R-:W0:Y:S03]  /*3210*/  SHFL.DOWN PT, R89, R95, 0x10, 0x1f ;  /* 0x0a001f005f597f89 */ /* 0x000e2600000e0000 */
[----:B------:R-:W-:-:S05]  /*3220*/  FFMA.FTZ R88, R111, R106, R88 ;  /* 0x0000006a6f587223 */ /* 0x000fca0000010058 */
[----:B------:R-:W1:Y:S01]  /*3230*/  SHFL.DOWN PT, R91, R88, 0x10, 0x1f ;  /* 0x0a001f00585b7f89 */ /* 0x000e6200000e0000 */
[----:B0-----:R-:W-:Y:S01]  /*3240*/  FADD.FTZ R89, R95, R89 ;  /* 0x000000595f597221 */ /* 0x001fe20000010000 */
[----:B-1----:R-:W-:-:S04]  /*3250*/  FADD.FTZ R88, R88, R91 ;  /* 0x0000005b58587221 */ /* 0x002fc80000010000 */
        /* <DEDUP_REMOVED lines=10> */
[----:B------:R-:W0:Y:S01]  /*3300*/  SHFL.DOWN PT, R91, R88, 0x2, 0x1f ;  /* 0x08401f00585b7f89 */ /* 0x000e2200000e0000 */
[----:B------:R-:W1:Y:S01]  /*3310*/  S2R R222, SR_TID.X ;  /* 0x0000000000de7919 */ /* 0x000e620000002100 */
[----:B0-----:R-:W-:-:S02]  /*3320*/  FADD.FTZ R91, R88, R91 ;  /* 0x0000005b585b7221 */ /* 0x001fc40000010000 */
[----:B------:R-:W0:Y:S01]  /*3330*/  SHFL.DOWN PT, R88, R89, 0x1, 0x1f ;  /* 0x08201f0059587f89 */ /* 0x000e2200000e0000 */
[----:B-1----:R-:W-:Y:S01]  /*3340*/  LOP3.LUT P0, RZ, R222, 0x1f, RZ, 0xc0, !PT ;  /* 0x0000001fdeff7812 */ /* 0x002fe2000780c0ff */
[----:B0-----:R-:W-:Y:S02]  /*3350*/  FADD.FTZ R88, R89, R88 ;  /* 0x0000005859587221 */ /* 0x001fe40000010000 */
[----:B------:R-:W0:Y:S01]  /*3360*/  SHFL.DOWN PT, R89, R91, 0x1, 0x1f ;  /* 0x08201f005b597f89 */ /* 0x000e2200000e0000 */
[----:B------:R-:W-:Y:S01]  /*3370*/  UMOV UR7, 0x3f800000 ;  /* 0x3f80000000077882 */ /* 0x000fe20000000000 */
[----:B------:R-:W-:Y:S01]  /*3380*/  @UP0 USHF.L.U32 UR7, UR4, 0x10, URZ ;  /* 0x0000001004070899 */ /* 0x000fe200080006ff */
[----:B------:R-:W-:Y:S01]  /*3390*/  BSSY.RECONVERGENT B0, `(.L_x_268) ;  /* 0x000000e000007945 */ /* 0x000fe20003800200 */
[----:B------:R-:W-:Y:S01]  /*33a0*/  FFMA.FTZ R26, R117, R226, R26 ;  /* 0x000000e2751a7223 */ /* 0x000fe2000001001a */
[----:B------:R-:W-:Y:S01]  /*33b0*/  FFMA.FTZ R28, R118, R225, R28 ;  /* 0x000000e1761c7223 */ /* 0x000fe2000001001c */
[----:B------:R-:W-:Y:S01]  /*33c0*/  FFMA.FTZ R29, R127, R223, R29 ;  /* 0x000000df7f1d7223 */ /* 0x000fe2000001001d */
[----:B0-----:R-:W-:-:S03]  /*33d0*/  FADD.FTZ R89, R91, R89 ;  /* 0x000000595b597221 */ /* 0x001fc60000010000 */
[----:B------:R-:W-:Y:S05]  /*33e0*/  @P0 BRA `(.L_x_269) ;  /* 0x0000000000200947 */ /* 0x000fea0003800000 */
        /* <DEDUP_REMOVED lines=8> */
.L_x_269:
[----:B------:R-:W-:Y:S05]  /*3470*/  BSYNC.RECONVERGENT B0 ;  /* 0x0000000000007941 */ /* 0x000fea0003800200 */
.L_x_268:
[----:B------:R-:W2:Y:S04]  /*3480*/  LDL.LU R226, [R1+0x30] ;  /* 0x0000300001e27983 */ /* 0x000ea80000300800 */
[----:B------:R-:W3:Y:S04]  /*3490*/  LDL.LU R225, [R1+0x34] ;  /* 0x0000340001e17983 */ /* 0x000ee80000300800 */
[----:B------:R-:W4:Y:S04]  /*34a0*/  LDL.LU R224, [R1+0x38] ;  /* 0x0000380001e07983 */ /* 0x000f280000300800 */
[----:B------:R-:W4:Y:S04]  /*34b0*/  LDL.LU R223, [R1+0x3c] ;  /* 0x00003c0001df7983 */ /* 0x000f280000300800 */
[----:B------:R-:W4:Y:S04]  /*34c0*/  LDL.LU R222, [R1+0x40] ;  /* 0x0000400001de7983 */ /* 0x000f280000300800 */
[----:B------:R-:W4:Y:S04]  /*34d0*/  LDL.LU R221, [R1+0x44] ;  /* 0x0000440001dd7983 */ /* 0x000f280000300800 */
[----:B------:R-:W4:Y:S01]  /*34e0*/  LDL.LU R220, [R1+0x48] ;  /* 0x0000480001dc7983 */ /* 0x000f220000300800 */
[----:B------:R-:W1:Y:S01]  /*34f0*/  S2UR UR5, SR_CgaCtaId ;  /* 0x00000000000579c3 */ /* 0x000e620000008800 */
[----:B------:R-:W-:Y:S01]  /*3500*/  UMOV UR4, 0x400 ;  /* 0x0000040000047882 */ /* 0x000fe20000000000 */
[----:B------:R-:W-:Y:S01]  /*3510*/  FFMA.FTZ R36, R103, R90, R36 ;  /* 0x0000005a67247223 */ /* 0x000fe20000010024 */
[----:B------:R-:W-:Y:S01]  /*3520*/  FFMA.FTZ R38, R108, R92, R38 ;  /* 0x0000005c6c267223 */ /* 0x000fe20000010026 */
[----:B------:R-:W-:Y:S01]  /*3530*/  FFMA.FTZ R40, R110, R93, R40 ;  /* 0x0000005d6e287223 */ /* 0x000fe20000010028 */
[----:B------:R-:W-:Y:S01]  /*3540*/  UISETP.NE.U32.AND UP1, UPT, UR20, URZ, UPT ;  /* 0x000000ff1400728c */ /* 0x000fe2000bf25070 */
[----:B------:R-:W-:Y:S01]  /*3550*/  FFMA.FTZ R37, R107, R116, R37 ;  /* 0x000000746b257223 */ /* 0x000fe20000010025 */
[----:B------:R-:W-:Y:S01]  /*3560*/  FFMA.FTZ R35, R105, R230, R35 ;  /* 0x000000e669237223 */ /* 0x000fe20000010023 */
[----:B------:R-:W-:Y:S01]  /*3570*/  FFMA.FTZ R39, R109, R218, R39 ;  /* 0x000000da6d277223 */ /* 0x000fe20000010027 */
[----:B------:R-:W-:Y:S01]  /*3580*/  UISETP.NE.AND.EX UP1, UPT, UR21, URZ, UPT, UP1 ;  /* 0x000000ff1500728c */ /* 0x000fe2000bf25310 */
[----:B------:R-:W-:Y:S01]  /*3590*/  FFMA.FTZ R41, R111, R219, R41 ;  /* 0x000000db6f297223 */ /* 0x000fe20000010029 */
[----:B-1----:R-:W-:-:S04]  /*35a0*/  ULEA UR4, UR5, UR4, 0x18 ;  /* 0x0000000405047291 */ /* 0x002fc8000f8ec0ff */
[----:B------:R-:W-:Y:S02]  /*35b0*/  UIADD3 UR5, UPT, UPT, UR4, 0x5020, URZ ;  /* 0x0000502004057890 */ /* 0x000fe4000fffe0ff */
[----:B------:R-:W-:Y:S01]  /*35c0*/  @!UP2 UIADD3 UR5, UPT, UPT, UR4, 0x5000, URZ ;  /* 0x000050000405a890 */ /* 0x000fe2000fffe0ff */
[----:B------:R-:W-:Y:S01]  /*35d0*/  BAR.SYNC.DEFER_BLOCKING 0x0 ;  /* 0x0000000000007b1d */ /* 0x000fe20000010000 */
[----:B--2---:R-:W-:Y:S01]  /*35e0*/  FADD.FTZ R226, R230, R226 ;  /* 0x000000e2e6e27221 */ /* 0x004fe20000010000 */
[----:B---3--:R-:W-:-:S06]  /*35f0*/  FADD.FTZ R225, R90, R225 ;  /* 0x000000e15ae17221 */ /* 0x008fcc0000010000 */
[----:B0-----:R-:W0:Y:S01]  /*3600*/  LDS.128 R88, [UR5] ;  /* 0x00000005ff587984 */ /* 0x001e220008000c00 */
[----:B------:R-:W-:Y:S01]  /*3610*/  UIADD3 UR5, UPT, UPT, UR4, 0x5030, URZ ;  /* 0x0000503004057890 */ /* 0x000fe2000fffe0ff */
[----:B----4-:R-:W-:Y:S01]  /*3620*/  FADD.FTZ R224, R116, R224 ;  /* 0x000000e074e07221 */ /* 0x010fe20000010000 */
[----:B------:R-:W-:Y:S01]  /*3630*/  @!UP2 UIADD3 UR5, UPT, UPT, UR4, 0x5010, URZ ;  /* 0x000050100405a890 */ /* 0x000fe2000fffe0ff */
[----:B------:R-:W-:Y:S01]  /*3640*/  STL [R1+0x34], R225 ;  /* 0x000034e101007387 */ /* 0x000fe20000100800 */
[----:B------:R-:W-:Y:S01]  /*3650*/  FADD.FTZ R223, R92, R223 ;  /* 0x000000df5cdf7221 */ /* 0x000fe20000010000 */
[----:B------:R-:W-:-:S04]  /*3660*/  FADD.FTZ R222, R218, R222 ;  /* 0x000000dedade7221 */ /* 0x000fc80000010000 */
[----:B------:R-:W-:Y:S01]  /*3670*/  STL [R1+0x3c], R223 ;  /* 0x00003cdf01007387 */ /* 0x000fe20000100800 */
[----:B------:R-:W-:-:S03]  /*3680*/  FADD.FTZ R221, R93, R221 ;  /* 0x000000dd5ddd7221 */ /* 0x000fc60000010000 */
[----:B------:R-:W1:Y:S01]  /*3690*/  LDS.128 R92, [UR5] ;  /* 0x00000005ff5c7984 */ /* 0x000e620008000c00 */
[----:B------:R-:W-:-:S03]  /*36a0*/  FADD.FTZ R220, R219, R220 ;  /* 0x000000dcdbdc7221 */ /* 0x000fc60000010000 */
[----:B------:R2:W-:Y:S04]  /*36b0*/  STL [R1+0x44], R221 ;  /* 0x000044dd01007387 */ /* 0x0005e80000100800 */
[----:B------:R2:W-:Y:S04]  /*36c0*/  STL [R1+0x30], R226 ;  /* 0x000030e201007387 */ /* 0x0005e80000100800 */
[----:B------:R2:W-:Y:S04]  /*36d0*/  STL [R1+0x38], R224 ;  /* 0x000038e001007387 */ /* 0x0005e80000100800 */
[----:B------:R2:W-:Y:S04]  /*36e0*/  STL [R1+0x40], R222 ;  /* 0x000040de01007387 */ /* 0x0005e80000100800 */
[----:B------:R2:W-:Y:S01]  /*36f0*/  STL [R1+0x48], R220 ;  /* 0x000048dc01007387 */ /* 0x0005e20000100800 */
        /* <DEDUP_REMOVED lines=12> */
[----:B--2---:R-:W-:-:S12]  /*37c0*/  BRA.U UP1, `(.L_x_270) ;  /* 0x0000003101cc7547 */ /* 0x004fd8000b800000 */
[----:B------:R-:W-:-:S05]  /*37d0*/  MOV R88, 0x10 ;  /* 0x0000001000587802 */ /* 0x000fca0000000f00 */
[----:B------:R-:W-:-:S06]  /*37e0*/  IMAD.WIDE.U32 R88, R148, R88, UR26 ;  /* 0x0000001a94587e25 */ /* 0x000fcc000f8e0058 */
[----:B------:R-:W5:Y:S01]  /*37f0*/  LDG.E.128 R88, desc[UR18][R88.64] ;  /* 0x0000001258587981 */ /* 0x000f62000c1e1d00 */
[----:B------:R-:W-:Y:S02]  /*3800*/  ISETP.NE.U32.AND P0, PT, RZ, UR24, PT ;  /* 0x00000018ff007c0c */ /* 0x000fe4000bf05070 */
[----:B------:R-:W-:Y:S02]  /*3810*/  PRMT R230, R44, 0x7632, R230 ;  /* 0x000076322ce67816 */ /* 0x000fe400000000e6 */
[----:B------:R-:W-:Y:S02]  /*3820*/  ISETP.NE.AND.EX P0, PT, RZ, UR25, PT, P0 ;  /* 0x00000019ff007c0c */ /* 0x000fe4000bf05300 */
[----:B------:R-:W-:Y:S02]  /*3830*/  PRMT R218, R45, 0x7632, R218 ;  /* 0x000076322dda7816 */ /* 0x000fe400000000da */
[----:B------:R-:W-:-:S09]  /*3840*/  PRMT R219, R46, 0x7632, R219 ;  /* 0x000076322edb7816 */ /* 0x000fd200000000db */
[----:B------:R-:W-:Y:S05]  /*3850*/  @P0 BRA `(.L_x_271) ;  /* 0x0000000400280947 */ /* 0x000fea0003800000 */
[--C-:B------:R-:W-:Y:S01]  /*3860*/  FFMA.FTZ R212, R212, UR4, R116.reuse ;  /* 0x00000004d4d47c23 */ /* 0x100fe20008010074 */
[--C-:B------:R-:W-:Y:S01]  /*3870*/  FFMA.FTZ R147, R147, UR4, R116.reuse ;  /* 0x0000000493937c23 */ /* 0x100fe20008010074 */
[----:B------:R-:W-:Y:S01]  /*3880*/  FFMA.FTZ R115, R115, UR4, R116 ;  /* 0x0000000473737c23 */ /* 0x000fe20008010074 */
[----:B-----5:R-:W-:Y:S01]  /*3890*/  SHF.L.U32 R92, R91, 0x10, RZ ;  /* 0x000000105b5c7819 */ /* 0x020fe200000006ff */
[----:B------:R-:W-:Y:S01]  /*38a0*/  FADD.FTZ R212, R211, -R212 ;  /* 0x800000d4d3d47221 */ /* 0x000fe20000010000 */
[----:B------:R-:W-:Y:S01]  /*38b0*/  FADD.FTZ R114, R114, -R147 ;  /* 0x8000009372727221 */ /* 0x000fe20000010000 */
[----:B------:R-:W-:Y:S01]  /*38c0*/  FADD.FTZ R113, R113, -R115 ;  /* 0x8000007371717221 */ /* 0x000fe20000010000 */
[----:B------:R-:W-:Y:S01]  /*38d0*/  SHF.L.U32 R93, R47, 0x10, RZ ;  /* 0x000000102f5d7819 */ /* 0x000fe200000006ff */
[----:B------:R-:W-:Y:S01]  /*38e0*/  FMUL.FTZ R147, R212, UR8 ;  /* 0x00000008d4937c20 */ /* 0x000fe20008410000 */
[----:B------:R-:W-:Y:S01]  /*38f0*/  FFMA.FTZ R215, R215, UR4, R116 ;  /* 0x00000004d7d77c23 */ /* 0x000fe20008010074 */
[----:B------:R-:W-:Y:S01]  /*3900*/  PRMT R94, R91, 0x7632, R94 ;  /* 0x000076325b5e7816 */ /* 0x000fe2000000005e */
[----:B------:R-:W-:Y:S01]  /*3910*/  FMUL.FTZ R91, R113, UR8 ;  /* 0x00000008715b7c20 */ /* 0x000fe20008410000 */
[----:B------:R-:W-:Y:S01]  /*3920*/  FMUL.FTZ R147, R147, UR7 ;  /* 0x0000000793937c20 */ /* 0x000fe20008410000 */
[----:B------:R-:W-:Y:S01]  /*3930*/  PRMT R95, R47, 0x7632, R95 ;  /* 0x000076322f5f7816 */ /* 0x000fe2000000005f */
[----:B------:R-:W-:Y:S01]  /*3940*/  FADD.FTZ R213, R213, -R215 ;  /* 0x800000d7d5d57221 */ /* 0x000fe20000010000 */
[----:B------:R-:W-:Y:S01]  /*3950*/  FMUL.FTZ R91, R91, UR7 ;  /* 0x000000075b5b7c20 */ /* 0x000fe20008410000 */
[C---:B------:R-:W-:Y:S01]  /*3960*/  FMUL.FTZ R92, R147.reuse, R92 ;  /* 0x0000005c935c7220 */ /* 0x040fe20000410000 */
[----:B------:R-:W-:Y:S01]  /*3970*/  FMUL.FTZ R147, R147, R93 ;  /* 0x0000005d93937220 */ /* 0x000fe20000410000 */
[----:B------:R-:W-:Y:S01]  /*3980*/  SHF.L.U32 R93, R94, 0x10, RZ ;  /* 0x000000105e5d7819 */ /* 0x000fe200000006ff */
[--C-:B------:R-:W-:Y:S01]  /*3990*/  FFMA.FTZ R112, R112, UR4, R116.reuse ;  /* 0x0000000470707c23 */ /* 0x100fe20008010074 */
[----:B------:R-:W-:Y:S01]  /*39a0*/  SHF.L.U32 R94, R95, 0x10, RZ ;  /* 0x000000105f5e7819 */ /* 0x000fe200000006ff */
[--C-:B------:R-:W-:Y:S01]  /*39b0*/  FFMA.FTZ R216, R216, UR4, R116.reuse ;  /* 0x00000004d8d87c23 */ /* 0x100fe20008010074 */
[----:B------:R-:W-:Y:S01]  /*39c0*/  FFMA.FTZ R209, R209, UR4, R116 ;  /* 0x00000004d1d17c23 */ /* 0x000fe20008010074 */
[----:B------:R-:W-:Y:S01]  /*39d0*/  FMUL.FTZ R95, R213, UR8 ;  /* 0x00000008d55f7c20 */ /* 0x000fe20008410000 */
[----:B------:R-:W-:Y:S01]  /*39e0*/  PRMT R113, R90, 0x7632, R113 ;  /* 0x000076325a717816 */ /* 0x000fe20000000071 */
[----:B------:R-:W-:Y:S01]  /*39f0*/  FMUL.FTZ R93, R91, R93 ;  /* 0x0000005d5b5d7220 */ /* 0x000fe20000410000 */
[----:B------:R-:W-:Y:S01]  /*3a00*/  FMUL.FTZ R114, R114, UR8 ;  /* 0x0000000872727c20 */ /* 0x000fe20008410000 */
[----:B------:R-:W-:Y:S01]  /*3a10*/  FADD.FTZ R217, R217, -R112 ;  /* 0x80000070d9d97221 */ /* 0x000fe20000010000 */
[----:B------:R-:W-:Y:S01]  /*3a20*/  FMUL.FTZ R91, R91, R94 ;  /* 0x0000005e5b5b7220 */ /* 0x000fe20000410000 */
[----:B------:R-:W-:Y:S01]  /*3a30*/  FADD.FTZ R214, R214, -R216 ;  /* 0x800000d8d6d67221 */ /* 0x000fe20000010000 */
[----:B------:R-:W-:Y:S01]  /*3a40*/  FADD.FTZ R146, R146, -R209 ;  /* 0x800000d192927221 */ /* 0x000fe20000010000 */
[----:B------:R-:W-:Y:S01]  /*3a50*/  SHF.L.U32 R94, R90, 0x10, RZ ;  /* 0x000000105a5e7819 */ /* 0x000fe200000006ff */
[----:B------:R-:W-:Y:S01]  /*3a60*/  FMUL.FTZ R95, R95, UR7 ;  /* 0x000000075f5f7c20 */ /* 0x000fe20008410000 */
[----:B------:R-:W-:Y:S01]  /*3a70*/  SHF.L.U32 R112, R46, 0x10, RZ ;  /* 0x000000102e707819 */ /* 0x000fe200000006ff */
[----:B------:R-:W-:Y:S01]  /*3a80*/  FMUL.FTZ R114, R114, UR7 ;  /* 0x0000000772727c20 */ /* 0x000fe20008410000 */
[----:B------:R-:W-:Y:S01]  /*3a90*/  SHF.L.U32 R113, R113, 0x10, RZ ;  /* 0x0000001071717819 */ /* 0x000fe200000006ff */
[----:B------:R-:W-:Y:S01]  /*3aa0*/  FMUL.FTZ R214, R214, UR8 ;  /* 0x00000008d6d67c20 */ /* 0x000fe20008410000 */
[----:B------:R-:W-:Y:S01]  /*3ab0*/  SHF.L.U32 R209, R219, 0x10, RZ ;  /* 0x00000010dbd17819 */ /* 0x000fe200000006ff */
[C---:B------:R-:W-:Y:S01]  /*3ac0*/  FMUL.FTZ R94, R95.reuse, R94 ;  /* 0x0000005e5f5e7220 */ /* 0x040fe20000410000 */
[----:B------:R-:W-:Y:S01]  /*3ad0*/  FMUL.FTZ R90, R95, R112 ;  /* 0x000000705f5a7220 */ /* 0x000fe20000410000 */
[----:B------:R-:W-:Y:S01]  /*3ae0*/  PRMT R115, R89, 0x7632, R115 ;  /* 0x0000763259737816 */ /* 0x000fe20000000073 */
[C---:B------:R-:W-:Y:S01]  /*3af0*/  FMUL.FTZ R95, R114.reuse, R113 ;  /* 0x00000071725f7220 */ /* 0x040fe20000410000 */
[----:B------:R-:W-:Y:S01]  /*3b00*/  FMUL.FTZ R209, R114, R209 ;  /* 0x000000d172d17220 */ /* 0x000fe20000410000 */
[----:B------:R-:W-:Y:S01]  /*3b10*/  FMUL.FTZ R146, R146, UR8 ;  /* 0x0000000892927c20 */ /* 0x000fe20008410000 */
[----:B------:R-:W-:Y:S01]  /*3b20*/  SHF.L.U32 R114, R45, 0x10, RZ ;  /* 0x000000102d727819 */ /* 0x000fe200000006ff */
[----:B------:R-:W-:Y:S01]  /*3b30*/  FMUL.FTZ R113, R214, UR7 ;  /* 0x00000007d6717c20 */ /* 0x000fe20008410000 */
[----:B------:R-:W-:Y:S01]  /*3b40*/  SHF.L.U32 R112, R89, 0x10, RZ ;  /* 0x0000001059707819 */ /* 0x000fe200000006ff */
[----:B------:R-:W-:Y:S01]  /*3b50*/  FFMA.FTZ R210, R210, UR4, R116 ;  /* 0x00000004d2d27c23 */ /* 0x000fe20008010074 */
[----:B------:R-:W-:Y:S01]  /*3b60*/  SHF.L.U32 R115, R115, 0x10, RZ ;  /* 0x0000001073737819 */ /* 0x000fe200000006ff */
[----:B------:R-:W-:Y:S01]  /*3b70*/  FMUL.FTZ R146, R146, UR7 ;  /* 0x0000000792927c20 */ /* 0x000fe20008410000 */
[----:B------:R-:W-:Y:S01]  /*3b80*/  FMUL.FTZ R89, R113, R114 ;  /* 0x0000007271597220 */ /* 0x000fe20000410000 */
[----:B------:R-:W-:Y:S01]  /*3b90*/  FMUL.FTZ R211, R217, UR8 ;  /* 0x00000008d9d37c20 */ /* 0x000fe20008410000 */
[----:B------:R-:W-:Y:S01]  /*3ba0*/  FADD.FTZ R208, R208, -R210 ;  /* 0x800000d2d0d07221 */ /* 0x000fe20000010000 */
[----:B------:R-:W-:Y:S01]  /*3bb0*/  FMUL.FTZ R112, R113, R112 ;  /* 0x0000007071707220 */ /* 0x000fe20000410000 */
[----:B------:R-:W-:Y:S01]  /*3bc0*/  SHF.L.U32 R114, R218, 0x10, RZ ;  /* 0x00000010da727819 */ /* 0x000fe200000006ff */
[----:B------:R-:W-:Y:S01]  /*3bd0*/  FMUL.FTZ R113, R146, R115 ;  /* 0x0000007392717220 */ /* 0x000fe20000410000 */
[----:B------:R-:W-:Y:S01]  /*3be0*/  SHF.L.U32 R115, R44, 0x10, RZ ;  /* 0x000000102c737819 */ /* 0x000fe200000006ff */
[----:B------:R-:W-:Y:S01]  /*3bf0*/  FMUL.FTZ R211, R211, UR7 ;  /* 0x00000007d3d37c20 */ /* 0x000fe20008410000 */
[----:B------:R-:W-:Y:S01]  /*3c00*/  FMUL.FTZ R208, R208, UR8 ;  /* 0x00000008d0d07c20 */ /* 0x000fe20008410000 */
[----:B------:R-:W-:Y:S01]  /*3c10*/  FMUL.FTZ R146, R146, R114 ;  /* 0x0000007292927220 */ /* 0x000fe20000410000 */
[----:B------:R-:W-:-:S02]  /*3c20*/  SHF.L.U32 R114, R88, 0x10, RZ ;  /* 0x0000001058727819 */ /* 0x000fc400000006ff */
[----:B------:R-:W-:Y:S01]  /*3c30*/  PRMT R210, R88, 0x7632, R210 ;  /* 0x0000763258d27816 */ /* 0x000fe200000000d2 */
[C---:B------:R-:W-:Y:S01]  /*3c40*/  FMUL.FTZ R88, R211.reuse, R115 ;  /* 0x00000073d3587220 */ /* 0x040fe20000410000 */
[----:B------:R-:W-:Y:S01]  /*3c50*/  FMUL.FTZ R115, R208, UR7 ;  /* 0x00000007d0737c20 */ /* 0x000fe20008410000 */
[----:B------:R-:W-:Y:S01]  /*3c60*/  SHF.L.U32 R208, R230, 0x10, RZ ;  /* 0x00000010e6d07819 */ /* 0x000fe200000006ff */
[----:B------:R-:W-:Y:S01]  /*3c70*/  FMUL.FTZ R114, R211, R114 ;  /* 0x00000072d3727220 */ /* 0x000fe20000410000 */
[----:B------:R-:W-:Y:S02]  /*3c80*/  SHF.L.U32 R210, R210, 0x10, RZ ;  /* 0x00000010d2d27819 */ /* 0x000fe400000006ff */
[----:B------:R-:W-:Y:S01]  /*3c90*/  F2FP.BF16.F32.PACK_AB R91, R91, R147 ;  /* 0x000000935b5b723e */ /* 0x000fe200000010ff */
[----:B------:R-:W-:Y:S01]  /*3ca0*/  FMUL.FTZ R208, R115, R208 ;  /* 0x000000d073d07220 */ /* 0x000fe20000410000 */
[----:B------:R-:W-:Y:S01]  /*3cb0*/  F2FP.BF16.F32.PACK_AB R90, R209, R90 ;  /* 0x0000005ad15a723e */ /* 0x000fe200000010ff */
[----:B------:R-:W-:Y:S01]  /*3cc0*/  FMUL.FTZ R115, R115, R210 ;  /* 0x000000d273737220 */ /* 0x000fe20000410000 */
[----:B------:R-:W-:-:S02]  /*3cd0*/  F2FP.BF16.F32.PACK_AB R89, R146, R89 ;  /* 0x000000599259723e */ /* 0x000fc400000010ff */
[----:B------:R-:W-:Y:S01]  /*3ce0*/  F2FP.BF16.F32.PACK_AB R88, R208, R88 ;  /* 0x00000058d058723e */ /* 0x000fe200000010ff */
[----:B------:R-:W-:Y:S06]  /*3cf0*/  BRA `(.L_x_272) ;  /* 0x0000000400347947 */ /* 0x000fec0003800000 */
.L_x_271:
[--C-:B------:R-:W-:Y:S01]  /*3d00*/  FFMA.FTZ R212, R212, UR4, R116.reuse ;  /* 0x00000004d4d47c23 */ /* 0x100fe20008010074 */
[----:B------:R-:W-:Y:S01]  /*3d10*/  FFMA.FTZ R85, R115, UR4, R116 ;  /* 0x0000000473557c23 */ /* 0x000fe20008010074 */
[----:B-----5:R-:W-:Y:S01]  /*3d20*/  PRMT R84, R91, 0x7632, R84 ;  /* 0x000076325b547816 */ /* 0x020fe20000000054 */
[----:B------:R-:W-:Y:S01]  /*3d30*/  FFMA.FTZ R215, R215, UR4, R116 ;  /* 0x00000004d7d77c23 */ /* 0x000fe20008010074 */
[----:B------:R-:W-:Y:S01]  /*3d40*/  FADD.FTZ R87, R211, -R212 ;  /* 0x800000d4d3577221 */ /* 0x000fe20000010000 */
[----:B------:R-:W-:Y:S01]  /*3d50*/  FADD.FTZ R85, R113, -R85 ;  /* 0x8000005571557221 */ /* 0x000fe20000010000 */
[----:B------:R-:W-:Y:S01]  /*3d60*/  SHF.L.U32 R92, R91, 0x10, RZ ;  /* 0x000000105b5c7819 */ /* 0x000fe200000006ff */
[----:B------:R-:W-:Y:S01]  /*3d70*/  FADD.FTZ R213, R213, -R215 ;  /* 0x800000d7d5d57221 */ /* 0x000fe20000010000 */
[----:B------:R-:W-:Y:S01]  /*3d80*/  FMUL.FTZ R87, R87, UR8 ;  /* 0x0000000857577c20 */ /* 0x000fe20008410000 */
[----:B------:R-:W-:Y:S01]  /*3d90*/  SHF.L.U32 R91, R47, 0x10, RZ ;  /* 0x000000102f5b7819 */ /* 0x000fe200000006ff */
[----:B------:R-:W-:Y:S01]  /*3da0*/  FMUL.FTZ R85, R85, UR8 ;  /* 0x0000000855557c20 */ /* 0x000fe20008410000 */
[----:B------:R-:W-:Y:S01]  /*3db0*/  PRMT R95, R47, 0x7632, R95 ;  /* 0x000076322f5f7816 */ /* 0x000fe2000000005f */
[----:B------:R-:W-:Y:S01]  /*3dc0*/  FMUL.FTZ R86, R87, UR7 ;  /* 0x0000000757567c20 */ /* 0x000fe20008410000 */
[----:B------:R-:W-:Y:S01]  /*3dd0*/  SHF.L.U32 R84, R84, 0x10, RZ ;  /* 0x0000001054547819 */ /* 0x000fe200000006ff */
[--C-:B------:R-:W-:Y:S01]  /*3de0*/  FFMA.FTZ R147, R147, UR4, R116.reuse ;  /* 0x0000000493937c23 */ /* 0x100fe20008010074 */
[C---:B------:R-:W-:Y:S01]  /*3df0*/  F2FP.BF16.F32.PACK_AB R87, R85.reuse, R87 ;  /* 0x000000575557723e */ /* 0x040fe200000010ff */
[C---:B------:R-:W-:Y:S01]  /*3e00*/  FMUL.FTZ R92, R86.reuse, R92 ;  /* 0x0000005c565c7220 */ /* 0x040fe20000410000 */
[----:B------:R-:W-:Y:S01]  /*3e10*/  FMUL.FTZ R91, R86, R91 ;  /* 0x0000005b565b7220 */ /* 0x000fe20000410000 */
[----:B------:R-:W-:Y:S01]  /*3e20*/  FMUL.FTZ R85, R85, UR7 ;  /* 0x0000000755557c20 */ /* 0x000fe20008410000 */
[----:B------:R-:W-:Y:S01]  /*3e30*/  SHF.L.U32 R86, R95, 0x10, RZ ;  /* 0x000000105f567819 */ /* 0x000fe200000006ff */
[----:B------:R-:W-:Y:S01]  /*3e40*/  FADD.FTZ R114, R114, -R147 ;  /* 0x8000009372727221 */ /* 0x000fe20000010000 */
[----:B------:R-:W-:Y:S01]  /*3e50*/  SHF.L.U32 R94, R90, 0x10, RZ ;  /* 0x000000105a5e7819 */ /* 0x000fe200000006ff */
[C---:B------:R-:W-:Y:S01]  /*3e60*/  FMUL.FTZ R93, R85.reuse, R84 ;  /* 0x00000054555d7220 */ /* 0x040fe20000410000 */
[----:B------:R-:W-:Y:S01]  /*3e70*/  FFMA.FTZ R112, R112, UR4, R116 ;  /* 0x0000000470707c23 */ /* 0x000fe20008010074 */
[----:B------:R-:W-:Y:S01]  /*3e80*/  FMUL.FTZ R84, R85, R86 ;  /* 0x0000005655547220 */ /* 0x000fe20000410000 */
[----:B------:R-:W-:Y:S01]  /*3e90*/  FMUL.FTZ R86, R213, UR8 ;  /* 0x00000008d5567c20 */ /* 0x000fe20008410000 */
[----:B------:R-:W-:Y:S01]  /*3ea0*/  SHF.L.U32 R85, R46, 0x10, RZ ;  /* 0x000000102e557819 */ /* 0x000fe200000006ff */
[----:B------:R-:W-:Y:S01]  /*3eb0*/  FMUL.FTZ R114, R114, UR8 ;  /* 0x0000000872727c20 */ /* 0x000fe20008410000 */
[----:B------:R-:W-:Y:S01]  /*3ec0*/  FADD.FTZ R217, R217, -R112 ;  /* 0x80000070d9d97221 */ /* 0x000fe20000010000 */
[----:B------:R-:W-:Y:S01]  /*3ed0*/  FMUL.FTZ R95, R86, UR7 ;  /* 0x00000007565f7c20 */ /* 0x000fe20008410000 */
[--C-:B------:R-:W-:Y:S01]  /*3ee0*/  FFMA.FTZ R216, R216, UR4, R116.reuse ;  /* 0x00000004d8d87c23 */ /* 0x100fe20008010074 */
[----:B------:R-:W-:Y:S01]  /*3ef0*/  FMUL.FTZ R112, R114, UR7 ;  /* 0x0000000772707c20 */ /* 0x000fe20008410000 */
[----:B------:R-:W-:Y:S01]  /*3f00*/  FFMA.FTZ R209, R209, UR4, R116 ;  /* 0x00000004d1d17c23 */ /* 0x000fe20008010074 */
[C---:B------:R-:W-:Y:S01]  /*3f10*/  FMUL.FTZ R94, R95.reuse, R94 ;  /* 0x0000005e5f5e7220 */ /* 0x040fe20000410000 */
[----:B------:R-:W-:Y:S01]  /*3f20*/  FMUL.FTZ R85, R95, R85 ;  /* 0x000000555f557220 */ /* 0x000fe20000410000 */
[----:B------:R-:W-:Y:S01]  /*3f30*/  PRMT R95, R90, 0x7632, R95 ;  /* 0x000076325a5f7816 */ /* 0x000fe2000000005f */
[----:B------:R-:W-:Y:S01]  /*3f40*/  FADD.FTZ R214, R214, -R216 ;  /* 0x800000d8d6d67221 */ /* 0x000fe20000010000 */
[----:B------:R-:W-:Y:S01]  /*3f50*/  SHF.L.U32 R90, R219, 0x10, RZ ;  /* 0x00000010db5a7819 */ /* 0x000fe200000006ff */
[----:B------:R-:W-:Y:S01]  /*3f60*/  FADD.FTZ R146, R146, -R209 ;  /* 0x800000d192927221 */ /* 0x000fe20000010000 */
[----:B------:R-:W-:Y:S01]  /*3f70*/  SHF.L.U32 R95, R95, 0x10, RZ ;  /* 0x000000105f5f7819 */ /* 0x000fe200000006ff */
[----:B------:R-:W-:Y:S01]  /*3f80*/  FFMA.FTZ R210, R210, UR4, R116 ;  /* 0x00000004d2d27c23 */ /* 0x000fe20008010074 */
[----:B------:R-:W-:Y:S01]  /*3f90*/  F2FP.BF16.F32.PACK_AB R91, R84, R91 ;  /* 0x0000005b545b723e */ /* 0x000fe200000010ff */
[C---:B------:R-:W-:Y:S01]  /*3fa0*/  FMUL.FTZ R90, R112.reuse, R90 ;  /* 0x0000005a705a7220 */ /* 0x040fe20000410000 */
[----:B------:R-:W-:Y:S01]  /*3fb0*/  SHF.L.U32 R84, R45, 0x10, RZ ;  /* 0x000000102d547819 */ /* 0x000fe200000006ff */
[----:B------:R-:W-:Y:S01]  /*3fc0*/  FMUL.FTZ R95, R112, R95 ;  /* 0x0000005f705f7220 */ /* 0x000fe20000410000 */
[----:B------:R-:W-:Y:S01]  /*3fd0*/  SHF.L.U32 R112, R89, 0x10, RZ ;  /* 0x0000001059707819 */ /* 0x000fe200000006ff */
[----:B------:R-:W-:Y:S01]  /*3fe0*/  FMUL.FTZ R146, R146, UR8 ;  /* 0x0000000892927c20 */ /* 0x000fe20008410000 */
[----:B------:R-:W-:Y:S01]  /*3ff0*/  F2FP.BF16.F32.PACK_AB R90, R90, R85 ;  /* 0x000000555a5a723e */ /* 0x000fe200000010ff */
[----:B------:R-:W-:Y:S01]  /*4000*/  FMUL.FTZ R85, R214, UR8 ;  /* 0x00000008d6557c20 */ /* 0x000fe20008410000 */
[----:B------:R-:W-:Y:S01]  /*4010*/  F2FP.BF16.F32.PACK_AB R86, R114, R86 ;  /* 0x000000567256723e */ /* 0x000fe200000010ff */
[----:B------:R-:W-:Y:S01]  /*4020*/  FMUL.FTZ R114, R146, UR7 ;  /* 0x0000000792727c20 */ /* 0x000fe20008410000 */
[----:B------:R-:W-:Y:S01]  /*4030*/  FADD.FTZ R208, R208, -R210 ;  /* 0x800000d2d0d07221 */ /* 0x000fe20000010000 */
[----:B------:R-:W-:Y:S01]  /*4040*/  FMUL.FTZ R113, R85, UR7 ;  /* 0x0000000755717c20 */ /* 0x000fe20008410000 */
[----:B------:R-:W-:-:S02]  /*4050*/  F2FP.BF16.F32.PACK_AB R85, R146, R85 ;  /* 0x000000559255723e */ /* 0x000fc400000010ff */
[----:B------:R-:W-:Y:S01]  /*4060*/  SHF.L.U32 R146, R44, 0x10, RZ ;  /* 0x000000102c927819 */ /* 0x000fe200000006ff */
[C---:B------:R-:W-:Y:S01]  /*4070*/  FMUL.FTZ R112, R113.reuse, R112 ;  /* 0x0000007071707220 */ /* 0x040fe20000410000 */
[----:B------:R-:W-:Y:S01]  /*4080*/  FMUL.FTZ R84, R113, R84 ;  /* 0x0000005471547220 */ /* 0x000fe20000410000 */
[----:B------:R-:W-:Y:S01]  /*4090*/  PRMT R113, R89, 0x7632, R113 ;  /* 0x0000763259717816 */ /* 0x000fe20000000071 */
[----:B------:R-:W-:Y:S01]  /*40a0*/  FMUL.FTZ R208, R208, UR8 ;  /* 0x00000008d0d07c20 */ /* 0x000fe20008410000 */
[----:B------:R-:W-:Y:S02]  /*40b0*/  SHF.L.U32 R89, R218, 0x10, RZ ;  /* 0x00000010da597819 */ /* 0x000fe400000006ff */
[----:B------:R-:W-:Y:S01]  /*40c0*/  SHF.L.U32 R113, R113, 0x10, RZ ;  /* 0x0000001071717819 */ /* 0x000fe200000006ff */
[----:B------:R-:W-:Y:S02]  /*40d0*/  FMUL.FTZ R147, R208, UR7 ;  /* 0x00000007d0937c20 */ /* 0x000fe40008410000 */
[----:B------:R-:W-:-:S02]  /*40e0*/  FMUL.FTZ R89, R114, R89 ;  /* 0x0000005972597220 */ /* 0x000fc40000410000 */
[----:B------:R-:W-:Y:S01]  /*40f0*/  FMUL.FTZ R113, R114, R113 ;  /* 0x0000007172717220 */ /* 0x000fe20000410000 */
[----:B------:R-:W-:Y:S02]  /*4100*/  SHF.L.U32 R114, R88, 0x10, RZ ;  /* 0x0000001058727819 */ /* 0x000fe400000006ff */
[----:B------:R-:W-:Y:S01]  /*4110*/  F2FP.BF16.F32.PACK_AB R89, R89, R84 ;  /* 0x000000545959723e */ /* 0x000fe200000010ff */
[----:B------:R-:W-:-:S04]  /*4120*/  FMUL.FTZ R84, R217, UR8 ;  /* 0x00000008d9547c20 */ /* 0x000fc80008410000 */
[----:B------:R-:W-:Y:S01]  /*4130*/  FMUL.FTZ R115, R84, UR7 ;  /* 0x0000000754737c20 */ /* 0x000fe20008410000 */
[----:B------:R-:W-:-:S03]  /*4140*/  F2FP.BF16.F32.PACK_AB R84, R208, R84 ;  /* 0x00000054d054723e */ /* 0x000fc600000010ff */
[C---:B------:R-:W-:Y:S01]  /*4150*/  FMUL.FTZ R114, R115.reuse, R114 ;  /* 0x0000007273727220 */ /* 0x040fe20000410000 */
[----:B------:R-:W-:Y:S01]  /*4160*/  FMUL.FTZ R146, R115, R146 ;  /* 0x0000009273927220 */ /* 0x000fe20000410000 */
[----:B------:R-:W-:Y:S02]  /*4170*/  PRMT R115, R88, 0x7632, R115 ;  /* 0x0000763258737816 */ /* 0x000fe40000000073 */
[----:B------:R-:W-:Y:S02]  /*4180*/  SHF.L.U32 R88, R230, 0x10, RZ ;  /* 0x00000010e6587819 */ /* 0x000fe400000006ff */
[----:B------:R-:W-:-:S03]  /*4190*/  SHF.L.U32 R115, R115, 0x10, RZ ;  /* 0x0000001073737819 */ /* 0x000fc600000006ff */
[C---:B------:R-:W-:Y:S02]  /*41a0*/  FMUL.FTZ R88, R147.reuse, R88 ;  /* 0x0000005893587220 */ /* 0x040fe40000410000 */
[----:B------:R-:W-:-:S03]  /*41b0*/  FMUL.FTZ R115, R147, R115 ;  /* 0x0000007393737220 */ /* 0x000fc60000410000 */
[----:B------:R-:W-:-:S07]  /*41c0*/  F2FP.BF16.F32.PACK_AB R88, R88, R146 ;  /* 0x000000925858723e */ /* 0x000fce00000010ff */
.L_x_272:
[----:B------:R-:W0:Y:S01]  /*41d0*/  @P0 LDC.64 R146, c[0x0][0x478] ;  /* 0x00011e00ff920b82 */ /* 0x000e220000000a00 */
[----:B------:R-:W-:Y:S02]  /*41e0*/  PRMT R208, R48, 0x7632, R208 ;  /* 0x0000763230d07816 */ /* 0x000fe400000000d0 */
[----:B------:R-:W-:Y:S02]  /*41f0*/  PRMT R209, R49, 0x7632, R209 ;  /* 0x0000763231d17816 */ /* 0x000fe400000000d1 */
[----:B------:R-:W-:Y:S02]  /*4200*/  PRMT R210, R50, 0x7632, R210 ;  /* 0x0000763232d27816 */ /* 0x000fe400000000d2 */
[----:B------:R-:W-:Y:S01]  /*4210*/  PRMT R211, R51, 0x7632, R211 ;  /* 0x0000763233d37816 */ /* 0x000fe200000000d3 */
[----:B0-----:R-:W-:-:S05]  /*4220*/  @P0 IMAD.WIDE.U32 R146, R148, 0x10, R146 ;  /* 0x0000001094920825 */ /* 0x001fca00078e0092 */
[----:B------:R0:W-:Y:S02]  /*4230*/  @P0 STG.E.128 desc[UR18][R146.64], R84 ;  /* 0x0000005492000986 */ /* 0x0001e4000c101d12 */
[----:B0-----:R-:W-:-:S05]  /*4240*/  HFMA2 R146, -RZ, RZ, 0, 9.5367431640625e-07 ;  /* 0x00000010ff927431 */ /* 0x001fca00000001ff */
[----:B------:R-:W-:-:S05]  /*4250*/  IMAD.WIDE.U32 R146, R148, R146, UR28 ;  /* 0x0000001c94927e25 */ /* 0x000fca000f8e0092 */
[----:B------:R0:W-:Y:S02]  /*4260*/  STG.E.128 desc[UR18][R146.64], R88 ;  /* 0x0000005892007986 */ /* 0x0001e4000c101d12 */
[----:B0-----:R-:W-:-:S05]  /*4270*/  MOV R88, 0x10 ;  /* 0x0000001000587802 */ /* 0x001fca0000000f00 */
[----:B------:R-:W-:-:S06]  /*4280*/  IMAD.WIDE.U32 R88, R155, R88, UR26 ;  /* 0x0000001a9b587e25 */ /* 0x000fcc000f8e0058 */
[----:B------:R-:W5:Y:S01]  /*4290*/  LDG.E.128 R88, desc[UR18][R88.64] ;  /* 0x0000001258587981 */ /* 0x000f62000c1e1d00 */
[----:B------:R-:W-:Y:S05]  /*42a0*/  @!P0 BRA `(.L_x_273) ;  /* 0x0000000400348947 */ /* 0x000fea0003800000 */
[--C-:B------:R-:W-:Y:S01]  /*42b0*/  FFMA.FTZ R154, R154, UR4, R116.reuse ;  /* 0x000000049a9a7c23 */ /* 0x100fe20008010074 */
[--C-:B------:R-:W-:Y:S01]  /*42c0*/  FFMA.FTZ R86, R203, UR4, R116.reuse ;  /* 0x00000004cb567c23 */ /* 0x100fe20008010074 */
        /* <DEDUP_REMOVED lines=9> */
[----:B------:R-:W-:Y:S01]  /*4360*/  SHF.L.U32 R85, R85, 0x10, RZ ;  /* 0x0000001055557819 */ /* 0x000fe200000006ff */
[----:B------:R-:W-:Y:S01]  /*4370*/  FMUL.FTZ R91, R87, UR7 ;  /* 0x00000007575b7c20 */ /* 0x000fe20008410000 */
[--C-:B------:R-:W-:Y:S01]  /*4380*/  FFMA.FTZ R149, R149, UR4, R116.reuse ;  /* 0x0000000495957c23 */ /* 0x100fe20008010074 */
[--C-:B------:R-:W-:Y:S01]  /*4390*/  FFMA.FTZ R201, R201, UR4, R116.reuse ;  /* 0x00000004c9c97c23 */ /* 0x100fe20008010074 */
[C---:B------:R-:W-:Y:S01]  /*43a0*/  F2FP.BF16.F32.PACK_AB R87, R86.reuse, R87 ;  /* 0x000000575657723e */ /* 0x040fe200000010ff */
[C---:B------:R-:W-:Y:S01]  /*43b0*/  FMUL.FTZ R146, R91.reuse, R146 ;  /* 0x000000925b927220 */ /* 0x040fe20000410000 */
[----:B------:R-:W-:Y:S01]  /*43c0*/  FMUL.FTZ R84, R91, R84 ;  /* 0x000000545b547220 */ /* 0x000fe20000410000 */
[----:B------:R-:W-:Y:S01]  /*43d0*/  SHF.L.U32 R91, R211, 0x10, RZ ;  /* 0x00000010d35b7819 */ /* 0x000fe200000006ff */
[----:B------:R-:W-:Y:S01]  /*43e0*/  FMUL.FTZ R86, R86, UR7 ;  /* 0x0000000756567c20 */ /* 0x000fe20008410000 */
[----:B------:R-:W-:Y:S01]  /*43f0*/  FADD.FTZ R151, R151, -R149 ;  /* 0x8000009597977221 */ /* 0x000fe20000010000 */
[----:B------:R-:W-:Y:S01]  /*4400*/  FADD.FTZ R202, R202, -R201 ;  /* 0x800000c9caca7221 */ /* 0x000fe20000010000 */
[----:B------:R-:W-:Y:S01]  /*4410*/  SHF.L.U32 R148, R90, 0x10, RZ ;  /* 0x000000105a947819 */ /* 0x000fe200000006ff */
[C---:B------:R-:W-:Y:S01]  /*4420*/  FMUL.FTZ R147, R86.reuse, R85 ;  /* 0x0000005556937220 */ /* 0x040fe20000410000 */
[----:B------:R-:W-:Y:S01]  /*4430*/  FMUL.FTZ R91, R86, R91 ;  /* 0x0000005b565b7220 */ /* 0x000fe20000410000 */
[----:B------:R-:W-:Y:S01]  /*4440*/  FMUL.FTZ R86, R156, UR8 ;  /* 0x000000089c567c20 */ /* 0x000fe20008410000 */
[----:B------:R-:W-:Y:S01]  /*4450*/  SHF.L.U32 R85, R50, 0x10, RZ ;  /* 0x0000001032557819 */ /* 0x000fe200000006ff */
[--C-:B------:R-:W-:Y:S01]  /*4460*/  FFMA.FTZ R150, R150, UR4, R116.reuse ;  /* 0x0000000496967c23 */ /* 0x100fe20008010074 */
[----:B------:R-:W-:Y:S01]  /*4470*/  FMUL.FTZ R202, R202, UR8 ;  /* 0x00000008caca7c20 */ /* 0x000fe20008410000 */
[----:B------:R-:W-:Y:S01]  /*4480*/  FMUL.FTZ R149, R86, UR7 ;  /* 0x0000000756957c20 */ /* 0x000fe20008410000 */
[----:B------:R-:W-:Y:S01]  /*4490*/  FFMA.FTZ R198, R198, UR4, R116 ;  /* 0x00000004c6c67c23 */ /* 0x000fe20008010074 */
[----:B------:R-:W-:Y:S01]  /*44a0*/  FADD.FTZ R152, R152, -R150 ;  /* 0x8000009698987221 */ /* 0x000fe20000010000 */
[----:B------:R-:W-:Y:S01]  /*44b0*/  FMUL.FTZ R150, R202, UR7 ;  /* 0x00000007ca967c20 */ /* 0x000fe20008410000 */
[C---:B------:R-:W-:Y:S01]  /*44c0*/  FMUL.FTZ R148, R149.reuse, R148 ;  /* 0x0000009495947220 */ /* 0x040fe20000410000 */
[----:B------:R-:W-:Y:S01]  /*44d0*/  FMUL.FTZ R85, R149, R85 ;  /* 0x0000005595557220 */ /* 0x000fe20000410000 */
[----:B------:R-:W-:Y:S01]  /*44e0*/  PRMT R149, R90, 0x7632, R149 ;  /* 0x000076325a957816 */ /* 0x000fe20000000095 */
[----:B------:R-:W-:Y:S01]  /*44f0*/  FADD.FTZ R200, R200, -R198 ;  /* 0x800000c6c8c87221 */ /* 0x000fe20000010000 */
[----:B------:R-:W-:Y:S01]  /*4500*/  SHF.L.U32 R90, R210, 0x10, RZ ;  /* 0x00000010d25a7819 */ /* 0x000fe200000006ff */
[----:B------:R-:W-:Y:S01]  /*4510*/  FFMA.FTZ R197, R197, UR4, R116 ;  /* 0x00000004c5c57c23 */ /* 0x000fe20008010074 */
[----:B------:R-:W-:Y:S01]  /*4520*/  SHF.L.U32 R149, R149, 0x10, RZ ;  /* 0x0000001095957819 */ /* 0x000fe200000006ff */
[----:B------:R-:W-:Y:S01]  /*4530*/  FMUL.FTZ R200, R200, UR8 ;  /* 0x00000008c8c87c20 */ /* 0x000fe20008410000 */
[----:B------:R-:W-:Y:S01]  /*4540*/  F2FP.BF16.F32.PACK_AB R91, R91, R84 ;  /* 0x000000545b5b723e */ /* 0x000fe200000010ff */
[C---:B------:R-:W-:Y:S01]  /*4550*/  FMUL.FTZ R90, R150.reuse, R90 ;  /* 0x0000005a965a7220 */ /* 0x040fe20000410000 */
[----:B------:R-:W-:Y:S01]  /*4560*/  SHF.L.U32 R84, R49, 0x10, RZ ;  /* 0x0000001031547819 */ /* 0x000fe200000006ff */
[----:B------:R-:W-:Y:S01]  /*4570*/  FMUL.FTZ R149, R150, R149 ;  /* 0x0000009596957220 */ /* 0x000fe20000410000 */
[----:B------:R-:W-:Y:S01]  /*4580*/  PRMT R153, R89, 0x7632, R153 ;  /* 0x0000763259997816 */ /* 0x000fe20000000099 */
[----:B------:R-:W-:Y:S01]  /*4590*/  FADD.FTZ R199, R199, -R197 ;  /* 0x800000c5c7c77221 */ /* 0x000fe20000010000 */
[----:B------:R-:W-:Y:S01]  /*45a0*/  F2FP.BF16.F32.PACK_AB R90, R90, R85 ;  /* 0x000000555a5a723e */ /* 0x000fe200000010ff */
[----:B------:R-:W-:Y:S01]  /*45b0*/  FMUL.FTZ R85, R152, UR8 ;  /* 0x0000000898557c20 */ /* 0x000fe20008410000 */
[----:B------:R-:W-:Y:S01]  /*45c0*/  SHF.L.U32 R152, R89, 0x10, RZ ;  /* 0x0000001059987819 */ /* 0x000fe200000006ff */
[----:B------:R-:W-:Y:S01]  /*45d0*/  FMUL.FTZ R199, R199, UR8 ;  /* 0x00000008c7c77c20 */ /* 0x000fe20008410000 */
[----:B------:R-:W-:Y:S01]  /*45e0*/  SHF.L.U32 R89, R209, 0x10, RZ ;  /* 0x00000010d1597819 */ /* 0x000fe200000006ff */
[----:B------:R-:W-:Y:S01]  /*45f0*/  FMUL.FTZ R150, R85, UR7 ;  /* 0x0000000755967c20 */ /* 0x000fe20008410000 */
[----:B------:R-:W-:-:S02]  /*4600*/  SHF.L.U32 R153, R153, 0x10, RZ ;  /* 0x0000001099997819 */ /* 0x000fc400000006ff */
[----:B------:R-:W-:Y:S01]  /*4610*/  SHF.L.U32 R154, R88, 0x10, RZ ;  /* 0x00000010589a7819 */ /* 0x000fe200000006ff */
[C---:B------:R-:W-:Y:S01]  /*4620*/  FMUL.FTZ R152, R150.reuse, R152 ;  /* 0x0000009896987220 */ /* 0x040fe20000410000 */
[----:B------:R-:W-:Y:S01]  /*4630*/  FMUL.FTZ R84, R150, R84 ;  /* 0x0000005496547220 */ /* 0x000fe20000410000 */
[----:B------:R-:W-:Y:S01]  /*4640*/  FMUL.FTZ R150, R200, UR7 ;  /* 0x00000007c8967c20 */ /* 0x000fe20008410000 */
[----:B------:R-:W-:Y:S02]  /*4650*/  PRMT R156, R88, 0x7632, R156 ;  /* 0x00007632589c7816 */ /* 0x000fe4000000009c */
[----:B------:R-:W-:Y:S01]  /*4660*/  SHF.L.U32 R88, R208, 0x10, RZ ;  /* 0x00000010d0587819 */ /* 0x000fe200000006ff */
[C---:B------:R-:W-:Y:S01]  /*4670*/  FMUL.FTZ R89, R150.reuse, R89 ;  /* 0x0000005996597220 */ /* 0x040fe20000410000 */
[----:B------:R-:W-:Y:S01]  /*4680*/  FMUL.FTZ R153, R150, R153 ;  /* 0x0000009996997220 */ /* 0x000fe20000410000 */
[----:B------:R-:W-:Y:S02]  /*4690*/  SHF.L.U32 R150, R48, 0x10, RZ ;  /* 0x0000001030967819 */ /* 0x000fe400000006ff */
[----:B------:R-:W-:-:S02]  /*46a0*/  SHF.L.U32 R156, R156, 0x10, RZ ;  /* 0x000000109c9c7819 */ /* 0x000fc400000006ff */
[----:B------:R-:W-:Y:S01]  /*46b0*/  F2FP.BF16.F32.PACK_AB R89, R89, R84 ;  /* 0x000000545959723e */ /* 0x000fe200000010ff */
[----:B------:R-:W-:Y:S01]  /*46c0*/  FMUL.FTZ R84, R151, UR8 ;  /* 0x0000000897547c20 */ /* 0x000fe20008410000 */
[----:B------:R-:W-:Y:S02]  /*46d0*/  F2FP.BF16.F32.PACK_AB R86, R202, R86 ;  /* 0x00000056ca56723e */ /* 0x000fe400000010ff */
[----:B------:R-:W-:Y:S01]  /*46e0*/  F2FP.BF16.F32.PACK_AB R85, R200, R85 ;  /* 0x00000055c855723e */ /* 0x000fe200000010ff */
[----:B------:R-:W-:Y:S01]  /*46f0*/  FMUL.FTZ R151, R84, UR7 ;  /* 0x0000000754977c20 */ /* 0x000fe20008410000 */
[----:B------:R-:W-:-:S03]  /*4700*/  F2FP.BF16.F32.PACK_AB R84, R199, R84 ;  /* 0x00000054c754723e */ /* 0x000fc600000010ff */
[C---:B------:R-:W-:Y:S01]  /*4710*/  FMUL.FTZ R154, R151.reuse, R154 ;  /* 0x0000009a979a7220 */ /* 0x040fe20000410000 */
[----:B------:R-:W-:Y:S01]  /*4720*/  FMUL.FTZ R150, R151, R150 ;  /* 0x0000009697967220 */ /* 0x000fe20000410000 */
[----:B------:R-:W-:-:S04]  /*4730*/  FMUL.FTZ R151, R199, UR7 ;  /* 0x00000007c7977c20 */ /* 0x000fc80008410000 */
[C---:B------:R-:W-:Y:S01]  /*4740*/  FMUL.FTZ R88, R151.reuse, R88 ;  /* 0x0000005897587220 */ /* 0x040fe20000410000 */
[----:B------:R-:W-:-:S04]  /*4750*/  FMUL.FTZ R156, R151, R156 ;  /* 0x0000009c979c7220 */ /* 0x000fc80000410000 */
[----:B------:R-:W-:Y:S01]  /*4760*/  F2FP.BF16.F32.PACK_AB R88, R88, R150 ;  /* 0x000000965858723e */ /* 0x000fe200000010ff */
[----:B------:R-:W-:Y:S06]  /*4770*/  BRA `(.L_x_274) ;  /* 0x0000000400207947 */ /* 0x000fec0003800000 */
.L_x_273:
[--C-:B------:R-:W-:Y:S01]  /*4780*/  FFMA.FTZ R154, R154, UR4, R116.reuse ;  /* 0x000000049a9a7c23 */ /* 0x100fe20008010074 */
[--C-:B------:R-:W-:Y:S01]  /*4790*/  FFMA.FTZ R150, R150, UR4, R116.reuse ;  /* 0x0000000496967c23 */ /* 0x100fe20008010074 */
[----:B------:R-:W-:Y:S01]  /*47a0*/  FFMA.FTZ R149, R149, UR4, R116 ;  /* 0x0000000495957c23 */ /* 0x000fe20008010074 */
[----:B-----5:R-:W-:Y:S01]  /*47b0*/  SHF.L.U32 R146, R91, 0x10, RZ ;  /* 0x000000105b927819 */ /* 0x020fe200000006ff */
[----:B------:R-:W-:Y:S01]  /*47c0*/  FADD.FTZ R154, R196, -R154 ;  /* 0x8000009ac49a7221 */ /* 0x000fe20000010000 */
[----:B------:R-:W-:Y:S01]  /*47d0*/  FADD.FTZ R152, R152, -R150 ;  /* 0x8000009698987221 */ /* 0x000fe20000010000 */
[----:B------:R-:W-:Y:S01]  /*47e0*/  FFMA.FTZ R150, R203, UR4, R116 ;  /* 0x00000004cb967c23 */ /* 0x000fe20008010074 */
[----:B------:R-:W-:Y:S01]  /*47f0*/  SHF.L.U32 R148, R51, 0x10, RZ ;  /* 0x0000001033947819 */ /* 0x000fe200000006ff */
[----:B------:R-:W-:Y:S01]  /*4800*/  FMUL.FTZ R147, R154, UR8 ;  /* 0x000000089a937c20 */ /* 0x000fe20008410000 */
[--C-:B------:R-:W-:Y:S01]  /*4810*/  FADD.FTZ R151, R151, -R149.reuse ;  /* 0x8000009597977221 */ /* 0x100fe20000010000 */
[----:B------:R-:W-:Y:S01]  /*4820*/  FADD.FTZ R150, R204, -R150 ;  /* 0x80000096cc967221 */ /* 0x000fe20000010000 */
[--C-:B------:R-:W-:Y:S01]  /*4830*/  FFMA.FTZ R153, R153, UR4, R116.reuse ;  /* 0x0000000499997c23 */ /* 0x100fe20008010074 */
[----:B------:R-:W-:Y:S01]  /*4840*/  FMUL.FTZ R147, R147, UR7 ;  /* 0x0000000793937c20 */ /* 0x000fe20008410000 */
[----:B------:R-:W-:Y:S01]  /*4850*/  PRMT R149, R91, 0x7632, R149 ;  /* 0x000076325b957816 */ /* 0x000fe20000000095 */
[----:B------:R-:W-:Y:S01]  /*4860*/  FFMA.FTZ R201, R201, UR4, R116 ;  /* 0x00000004c9c97c23 */ /* 0x000fe20008010074 */
[----:B------:R-:W-:Y:S01]  /*4870*/  FMUL.FTZ R150, R150, UR8 ;  /* 0x0000000896967c20 */ /* 0x000fe20008410000 */
[C---:B------:R-:W-:Y:S01]  /*4880*/  FMUL.FTZ R146, R147.reuse, R146 ;  /* 0x0000009293927220 */ /* 0x040fe20000410000 */
[----:B------:R-:W-:Y:S01]  /*4890*/  FMUL.FTZ R91, R147, R148 ;  /* 0x00000094935b7220 */ /* 0x000fe20000410000 */
[----:B------:R-:W-:Y:S01]  /*48a0*/  FADD.FTZ R156, R156, -R153 ;  /* 0x800000999c9c7221 */ /* 0x000fe20000010000 */
[----:B------:R-:W-:Y:S01]  /*48b0*/  SHF.L.U32 R147, R149, 0x10, RZ ;  /* 0x0000001095937819 */ /* 0x000fe200000006ff */
[----:B------:R-:W-:Y:S01]  /*48c0*/  FADD.FTZ R202, R202, -R201 ;  /* 0x800000c9caca7221 */ /* 0x000fe20000010000 */
[----:B------:R-:W-:Y:S01]  /*48d0*/  FMUL.FTZ R150, R150, UR7 ;  /* 0x0000000796967c20 */ /* 0x000fe20008410000 */
[----:B------:R-:W-:Y:S01]  /*48e0*/  SHF.L.U32 R148, R211, 0x10, RZ ;  /* 0x00000010d3947819 */ /* 0x000fe200000006ff */
[----:B------:R-:W-:Y:S01]  /*48f0*/  FMUL.FTZ R149, R156, UR8 ;  /* 0x000000089c957c20 */ /* 0x000fe20008410000 */
[----:B------:R-:W-:Y:S01]  /*4900*/  PRMT R154, R90, 0x7632, R154 ;  /* 0x000076325a9a7816 */ /* 0x000fe2000000009a */
[----:B------:R-:W-:Y:S01]  /*4910*/  FFMA.FTZ R198, R198, UR4, R116 ;  /* 0x00000004c6c67c23 */ /* 0x000fe20008010074 */
[----:B------:R-:W-:Y:S01]  /*4920*/  FMUL.FTZ R147, R150, R147 ;  /* 0x0000009396937220 */ /* 0x000fe20000410000 */
[----:B------:R-:W-:Y:S01]  /*4930*/  FMUL.FTZ R202, R202, UR8 ;  /* 0x00000008caca7c20 */ /* 0x000fe20008410000 */
[----:B------:R-:W-:Y:S01]  /*4940*/  FMUL.FTZ R150, R150, R148 ;  /* 0x0000009496967220 */ /* 0x000fe20000410000 */
[----:B------:R-:W-:Y:S01]  /*4950*/  SHF.L.U32 R148, R90, 0x10, RZ ;  /* 0x000000105a947819 */ /* 0x000fe200000006ff */
[----:B------:R-:W-:Y:S01]  /*4960*/  FMUL.FTZ R149, R149, UR7 ;  /* 0x0000000795957c20 */ /* 0x000fe20008410000 */
[----:B------:R-:W-:Y:S01]  /*4970*/  SHF.L.U32 R153, R50, 0x10, RZ ;  /* 0x0000001032997819 */ /* 0x000fe200000006ff */
[----:B------:R-:W-:Y:S01]  /*4980*/  FADD.FTZ R200, R200, -R198 ;  /* 0x800000c6c8c87221 */ /* 0x000fe20000010000 */
[----:B------:R-:W-:Y:S01]  /*4990*/  SHF.L.U32 R154, R154, 0x10, RZ ;  /* 0x000000109a9a7819 */ /* 0x000fe200000006ff */
[----:B------:R-:W-:Y:S01]  /*49a0*/  FMUL.FTZ R202, R202, UR7 ;  /* 0x00000007caca7c20 */ /* 0x000fe20008410000 */
[----:B------:R-:W-:Y:S01]  /*49b0*/  FMUL.FTZ R152, R152, UR8 ;  /* 0x0000000898987c20 */ /* 0x000fe20008410000 */
[C---:B------:R-:W-:Y:S01]  /*49c0*/  FMUL.FTZ R148, R149.reuse, R148 ;  /* 0x0000009495947220 */ /* 0x040fe20000410000 */
[----:B------:R-:W-:Y:S01]  /*49d0*/  FMUL.FTZ R90, R149, R153 ;  /* 0x00000099955a7220 */ /* 0x000fe20000410000 */
[----:B------:R-:W-:Y:S01]  /*49e0*/  PRMT R156, R89, 0x7632, R156 ;  /* 0x00007632599c7816 */ /* 0x000fe2000000009c */
[----:B------:R-:W-:Y:S01]  /*49f0*/  FMUL.FTZ R149, R202, R154 ;  /* 0x0000009aca957220 */ /* 0x000fe20000410000 */
[----:B------:R-:W-:Y:S01]  /*4a00*/  FMUL.FTZ R200, R200, UR8 ;  /* 0x00000008c8c87c20 */ /* 0x000fe20008410000 */
[----:B------:R-:W-:Y:S01]  /*4a10*/  FMUL.FTZ R153, R152, UR7 ;  /* 0x0000000798997c20 */ /* 0x000fe20008410000 */
[----:B------:R-:W-:Y:S01]  /*4a20*/  SHF.L.U32 R154, R49, 0x10, RZ ;  /* 0x00000010319a7819 */ /* 0x000fe200000006ff */
[----:B------:R-:W-:Y:S01]  /*4a30*/  FFMA.FTZ R197, R197, UR4, R116 ;  /* 0x00000004c5c57c23 */ /* 0x000fe20008010074 */
[----:B------:R-:W-:Y:S01]  /*4a40*/  SHF.L.U32 R152, R89, 0x10, RZ ;  /* 0x0000001059987819 */ /* 0x000fe200000006ff */
[----:B------:R-:W-:Y:S01]  /*4a50*/  FMUL.FTZ R200, R200, UR7 ;  /* 0x00000007c8c87c20 */ /* 0x000fe20008410000 */
[----:B------:R-:W-:Y:S01]  /*4a60*/  SHF.L.U32 R156, R156, 0x10, RZ ;  /* 0x000000109c9c7819 */ /* 0x000fe200000006ff */
[----:B------:R-:W-:Y:S01]  /*4a70*/  FMUL.FTZ R89, R153, R154 ;  /* 0x0000009a99597220 */ /* 0x000fe20000410000 */
[----:B------:R-:W-:Y:S01]  /*4a80*/  FMUL.FTZ R198, R151, UR8 ;  /* 0x0000000897c67c20 */ /* 0x000fe20008410000 */
[----:B------:R-:W-:Y:S01]  /*4a90*/  FMUL.FTZ R152, R153, R152 ;  /* 0x0000009899987220 */ /* 0x000fe20000410000 */
[----:B------:R-:W-:Y:S01]  /*4aa0*/  SHF.L.U32 R154, R209, 0x10, RZ ;  /* 0x00000010d19a7819 */ /* 0x000fe200000006ff */
[----:B------:R-:W-:Y:S01]  /*4ab0*/  FMUL.FTZ R153, R200, R156 ;  /* 0x0000009cc8997220 */ /* 0x000fe20000410000 */
[--C-:B------:R-:W-:Y:S01]  /*4ac0*/  FADD.FTZ R199, R199, -R197.reuse ;  /* 0x800000c5c7c77221 */ /* 0x100fe20000010000 */
[----:B------:R-:W-:Y:S01]  /*4ad0*/  SHF.L.U32 R156, R48, 0x10, RZ ;  /* 0x00000010309c7819 */ /* 0x000fe200000006ff */
[----:B------:R-:W-:Y:S01]  /*4ae0*/  FMUL.FTZ R198, R198, UR7 ;  /* 0x00000007c6c67c20 */ /* 0x000fe20008410000 */
[----:B------:R-:W-:Y:S01]  /*4af0*/  PRMT R197, R88, 0x7632, R197 ;  /* 0x0000763258c57816 */ /* 0x000fe200000000c5 */
[----:B------:R-:W-:Y:S01]  /*4b00*/  FMUL.FTZ R151, R200, R154 ;  /* 0x0000009ac8977220 */ /* 0x000fe20000410000 */
[----:B------:R-:W-:Y:S01]  /*4b10*/  SHF.L.U32 R154, R88, 0x10, RZ ;  /* 0x00000010589a7819 */ /* 0x000fe200000006ff */
[----:B------:R-:W-:Y:S01]  /*4b20*/  FMUL.FTZ R199, R199, UR8 ;  /* 0x00000008c7c77c20 */ /* 0x000fe20008410000 */
[----:B------:R-:W-:Y:S01]  /*4b30*/  FMUL.FTZ R88, R198, R156 ;  /* 0x0000009cc6587220 */ /* 0x000fe20000410000 */
[----:B------:R-:W-:-:S02]  /*4b40*/  SHF.L.U32 R156, R197, 0x10, RZ ;  /* 0x00000010c59c7819 */ /* 0x000fc400000006ff */
[----:B------:R-:W-:Y:S01]  /*4b50*/  SHF.L.U32 R196, R210, 0x10, RZ ;  /* 0x00000010d2c47819 */ /* 0x000fe200000006ff */
[----:B------:R-:W-:Y:S01]  /*4b60*/  FMUL.FTZ R199, R199, UR7 ;  /* 0x00000007c7c77c20 */ /* 0x000fe20008410000 */
[----:B------:R-:W-:Y:S01]  /*4b70*/  SHF.L.U32 R197, R208, 0x10, RZ ;  /* 0x00000010d0c57819 */ /* 0x000fe200000006ff */
[----:B------:R-:W-:Y:S01]  /*4b80*/  FMUL.FTZ R154, R198, R154 ;  /* 0x0000009ac69a7220 */ /* 0x000fe20000410000 */
[----:B------:R-:W-:Y:S01]  /*4b90*/  F2FP.BF16.F32.PACK_AB R91, R150, R91 ;  /* 0x0000005b965b723e */ /* 0x000fe200000010ff */
[----:B------:R-:W-:Y:S01]  /*4ba0*/  FMUL.FTZ R196, R202, R196 ;  /* 0x000000c4cac47220 */ /* 0x000fe20000410000 */
[C---:B------:R-:W-:Y:S01]  /*4bb0*/  FMUL.FTZ R156, R199.reuse, R156 ;  /* 0x0000009cc79c7220 */ /* 0x040fe20000410000 */
[----:B------:R-:W-:Y:S01]  /*4bc0*/  FMUL.FTZ R197, R199, R197 ;  /* 0x000000c5c7c57220 */ /* 0x000fe20000410000 */
[----:B------:R-:W-:Y:S02]  /*4bd0*/  F2FP.BF16.F32.PACK_AB R89, R151, R89 ;  /* 0x000000599759723e */ /* 0x000fe400000010ff */
[----:B------:R-:W-:-:S02]  /*4be0*/  F2FP.BF16.F32.PACK_AB R90, R196, R90 ;  /* 0x0000005ac45a723e */ /* 0x000fc400000010ff */
[----:B------:R-:W-:-:S07]  /*4bf0*/  F2FP.BF16.F32.PACK_AB R88, R197, R88 ;  /* 0x00000058c558723e */ /* 0x000fce00000010ff */
.L_x_274:
        /* <DEDUP_REMOVED lines=23> */
[----:B------:R-:W-:Y:S01]  /*4d70*/  FMUL.FTZ R91, R172, UR8 ;  /* 0x00000008ac5b7c20 */ /* 0x000fe20008410000 */
[----:B------:R-:W-:Y:S01]  /*4d80*/  SHF.L.U32 R150, R55, 0x10, RZ ;  /* 0x0000001037967819 */ /* 0x000fe200000006ff */
[--C-:B------:R-:W-:Y:S01]  /*4d90*/  FFMA.FTZ R169, R169, UR4, R116.reuse ;  /* 0x00000004a9a97c23 */ /* 0x100fe20008010074 */
[----:B------:R-:W-:Y:S01]  /*4da0*/  FMUL.FTZ R151, R87, UR7 ;  /* 0x0000000757977c20 */ /* 0x000fe20008410000 */
[----:B------:R-:W-:Y:S01]  /*4db0*/  SHF.L.U32 R86, R86, 0x10, RZ ;  /* 0x0000001056567819 */ /* 0x000fe200000006ff */
[--C-:B------:R-:W-:Y:S01]  /*4dc0*/  FFMA.FTZ R84, R157, UR4, R116.reuse ;  /* 0x000000049d547c23 */ /* 0x100fe20008010074 */
[C---:B------:R-:W-:Y:S01]  /*4dd0*/  F2FP.BF16.F32.PACK_AB R87, R91.reuse, R87 ;  /* 0x000000575b57723e */ /* 0x040fe200000010ff */
[----:B------:R-:W-:Y:S01]  /*4de0*/  FMUL.FTZ R91, R91, UR7 ;  /* 0x000000075b5b7c20 */ /* 0x000fe20008410000 */
[C---:B------:R-:W-:Y:S01]  /*4df0*/  FMUL.FTZ R155, R151.reuse, R155 ;  /* 0x0000009b979b7220 */ /* 0x040fe20000410000 */
[----:B------:R-:W-:Y:S01]  /*4e00*/  FMUL.FTZ R150, R151, R150 ;  /* 0x0000009697967220 */ /* 0x000fe20000410000 */
[----:B------:R-:W-:Y:S01]  /*4e10*/  SHF.L.U32 R151, R199, 0x10, RZ ;  /* 0x00000010c7977819 */ /* 0x000fe200000006ff */
[----:B------:R-:W-:Y:S01]  /*4e20*/  FMUL.FTZ R157, R91, R86 ;  /* 0x000000565b9d7220 */ /* 0x000fe20000410000 */
[----:B------:R-:W-:Y:S01]  /*4e30*/  FMUL.FTZ R86, R163, UR8 ;  /* 0x00000008a3567c20 */ /* 0x000fe20008410000 */
[----:B------:R-:W-:Y:S01]  /*4e40*/  FADD.FTZ R170, R170, -R169 ;  /* 0x800000a9aaaa7221 */ /* 0x000fe20000010000 */
[----:B------:R-:W-:Y:S01]  /*4e50*/  FFMA.FTZ R85, R158, UR4, R116 ;  /* 0x000000049e557c23 */ /* 0x000fe20008010074 */
[----:B------:R-:W-:Y:S01]  /*4e60*/  FMUL.FTZ R91, R91, R151 ;  /* 0x000000975b5b7220 */ /* 0x000fe20000410000 */
[----:B------:R-:W-:Y:S01]  /*4e70*/  FADD.FTZ R84, R159, -R84 ;  /* 0x800000549f547221 */ /* 0x000fe20000010000 */
[----:B------:R-:W-:Y:S01]  /*4e80*/  SHF.L.U32 R158, R90, 0x10, RZ ;  /* 0x000000105a9e7819 */ /* 0x000fe200000006ff */
[----:B------:R-:W-:Y:S01]  /*4e90*/  FMUL.FTZ R159, R86, UR7 ;  /* 0x00000007569f7c20 */ /* 0x000fe20008410000 */
[----:B------:R-:W-:Y:S01]  /*4ea0*/  SHF.L.U32 R151, R54, 0x10, RZ ;  /* 0x0000001036977819 */ /* 0x000fe200000006ff */
[----:B------:R-:W-:Y:S01]  /*4eb0*/  FMUL.FTZ R170, R170, UR8 ;  /* 0x00000008aaaa7c20 */ /* 0x000fe20008410000 */
[----:B------:R-:W-:Y:S01]  /*4ec0*/  FADD.FTZ R85, R160, -R85 ;  /* 0x80000055a0557221 */ /* 0x000fe20000010000 */
[----:B------:R-:W-:Y:S01]  /*4ed0*/  PRMT R160, R90, 0x7632, R160 ;  /* 0x000076325aa07816 */ /* 0x000fe200000000a0 */
[C---:B------:R-:W-:Y:S01]  /*4ee0*/  FMUL.FTZ R158, R159.reuse, R158 ;  /* 0x0000009e9f9e7220 */ /* 0x040fe20000410000 */
[----:B------:R-:W-:Y:S01]  /*4ef0*/  FMUL.FTZ R151, R159, R151 ;  /* 0x000000979f977220 */ /* 0x000fe20000410000 */
[----:B------:R-:W-:Y:S01]  /*4f00*/  SHF.L.U32 R90, R198, 0x10, RZ ;  /* 0x00000010c65a7819 */ /* 0x000fe200000006ff */
[----:B------:R-:W-:Y:S01]  /*4f10*/  FMUL.FTZ R159, R170, UR7 ;  /* 0x00000007aa9f7c20 */ /* 0x000fe20008410000 */
[--C-:B------:R-:W-:Y:S01]  /*4f20*/  FFMA.FTZ R167, R167, UR4, R116.reuse ;  /* 0x00000004a7a77c23 */ /* 0x100fe20008010074 */
[----:B------:R-:W-:Y:S01]  /*4f30*/  SHF.L.U32 R160, R160, 0x10, RZ ;  /* 0x00000010a0a07819 */ /* 0x000fe200000006ff */
[----:B------:R-:W-:Y:S01]  /*4f40*/  FMUL.FTZ R85, R85, UR8 ;  /* 0x0000000855557c20 */ /* 0x000fe20008410000 */
[----:B------:R-:W-:Y:S01]  /*4f50*/  FMUL.FTZ R90, R159, R90 ;  /* 0x0000005a9f5a7220 */ /* 0x000fe20000410000 */
[----:B------:R-:W-:Y:S01]  /*4f60*/  FADD.FTZ R168, R168, -R167 ;  /* 0x800000a7a8a87221 */ /* 0x000fe20000010000 */
[----:B------:R-:W-:Y:S01]  /*4f70*/  F2FP.BF16.F32.PACK_AB R91, R91, R150 ;  /* 0x000000965b5b723e */ /* 0x000fe200000010ff */
[----:B------:R-:W-:Y:S01]  /*4f80*/  FMUL.FTZ R160, R159, R160 ;  /* 0x000000a09fa07220 */ /* 0x000fe20000410000 */
[----:B------:R-:W-:Y:S01]  /*4f90*/  SHF.L.U32 R159, R89, 0x10, RZ ;  /* 0x00000010599f7819 */ /* 0x000fe200000006ff */
[----:B------:R-:W-:Y:S01]  /*4fa0*/  FMUL.FTZ R168, R168, UR8 ;  /* 0x00000008a8a87c20 */ /* 0x000fe20008410000 */
[----:B------:R-:W-:Y:S01]  /*4fb0*/  F2FP.BF16.F32.PACK_AB R90, R90, R151 ;  /* 0x000000975a5a723e */ /* 0x000fe200000010ff */
[----:B------:R-:W-:Y:S01]  /*4fc0*/  FMUL.FTZ R151, R85, UR7 ;  /* 0x0000000755977c20 */ /* 0x000fe20008410000 */
[----:B------:R-:W-:Y:S01]  /*4fd0*/  SHF.L.U32 R150, R53, 0x10, RZ ;  /* 0x0000001035967819 */ /* 0x000fe200000006ff */
[----:B------:R-:W-:Y:S01]  /*4fe0*/  FFMA.FTZ R165, R165, UR4, R116 ;  /* 0x00000004a5a57c23 */ /* 0x000fe20008010074 */
[----:B------:R-:W-:Y:S01]  /*4ff0*/  PRMT R162, R89, 0x7632, R162 ;  /* 0x0000763259a27816 */ /* 0x000fe200000000a2 */
[----:B------:R-:W-:Y:S01]  /*5000*/  FMUL.FTZ R159, R151, R159 ;  /* 0x0000009f979f7220 */ /* 0x000fe20000410000 */
[----:B------:R-:W-:Y:S01]  /*5010*/  SHF.L.U32 R89, R197, 0x10, RZ ;  /* 0x00000010c5597819 */ /* 0x000fe200000006ff */
[----:B------:R-:W-:Y:S01]  /*5020*/  FMUL.FTZ R150, R151, R150 ;  /* 0x0000009697967220 */ /* 0x000fe20000410000 */
[----:B------:R-:W-:Y:S01]  /*5030*/  FMUL.FTZ R151, R168, UR7 ;  /* 0x00000007a8977c20 */ /* 0x000fe20008410000 */
[----:B------:R-:W-:Y:S01]  /*5040*/  SHF.L.U32 R162, R162, 0x10, RZ ;  /* 0x00000010a2a27819 */ /* 0x000fe200000006ff */
[----:B------:R-:W-:Y:S01]  /*5050*/  FMUL.FTZ R84, R84, UR8 ;  /* 0x0000000854547c20 */ /* 0x000fe20008410000 */
[----:B------:R-:W-:Y:S01]  /*5060*/  FADD.FTZ R166, R166, -R165 ;  /* 0x800000a5a6a67221 */ /* 0x000fe20000010000 */
[C---:B------:R-:W-:Y:S01]  /*5070*/  FMUL.FTZ R89, R151.reuse, R89 ;  /* 0x0000005997597220 */ /* 0x040fe20000410000 */
[----:B------:R-:W-:Y:S01]  /*5080*/  SHF.L.U32 R161, R88, 0x10, RZ ;  /* 0x0000001058a17819 */ /* 0x000fe200000006ff */
[----:B------:R-:W-:Y:S01]  /*5090*/  FMUL.FTZ R162, R151, R162 ;  /* 0x000000a297a27220 */ /* 0x000fe20000410000 */
[----:B------:R-:W-:Y:S01]  /*50a0*/  FMUL.FTZ R151, R84, UR7 ;  /* 0x0000000754977c20 */ /* 0x000fe20008410000 */
[----:B------:R-:W-:Y:S01]  /*50b0*/  FMUL.FTZ R166, R166, UR8 ;  /* 0x00000008a6a67c20 */ /* 0x000fe20008410000 */
[----:B------:R-:W-:-:S02]  /*50c0*/  F2FP.BF16.F32.PACK_AB R89, R89, R150 ;  /* 0x000000965959723e */ /* 0x000fc400000010ff */
[----:B------:R-:W-:Y:S01]  /*50d0*/  SHF.L.U32 R150, R52, 0x10, RZ ;  /* 0x0000001034967819 */ /* 0x000fe200000006ff */
[C---:B------:R-:W-:Y:S01]  /*50e0*/  FMUL.FTZ R161, R151.reuse, R161 ;  /* 0x000000a197a17220 */ /* 0x040fe20000410000 */
[----:B------:R-:W-:Y:S02]  /*50f0*/  PRMT R163, R88, 0x7632, R163 ;  /* 0x0000763258a37816 */ /* 0x000fe400000000a3 */
[----:B------:R-:W-:Y:S01]  /*5100*/  SHF.L.U32 R88, R196, 0x10, RZ ;  /* 0x00000010c4587819 */ /* 0x000fe200000006ff */
[----:B------:R-:W-:Y:S01]  /*5110*/  FMUL.FTZ R150, R151, R150 ;  /* 0x0000009697967220 */ /* 0x000fe20000410000 */
[----:B------:R-:W-:Y:S01]  /*5120*/  FMUL.FTZ R151, R166, UR7 ;  /* 0x00000007a6977c20 */ /* 0x000fe20008410000 */
[----:B------:R-:W-:Y:S02]  /*5130*/  SHF.L.U32 R163, R163, 0x10, RZ ;  /* 0x00000010a3a37819 */ /* 0x000fe400000006ff */
[----:B------:R-:W-:Y:S01]  /*5140*/  F2FP.BF16.F32.PACK_AB R86, R170, R86 ;  /* 0x00000056aa56723e */ /* 0x000fe200000010ff */
[C---:B------:R-:W-:Y:S01]  /*5150*/  FMUL.FTZ R88, R151.reuse, R88 ;  /* 0x0000005897587220 */ /* 0x040fe20000410000 */
[----:B------:R-:W-:Y:S01]  /*5160*/  F2FP.BF16.F32.PACK_AB R85, R168, R85 ;  /* 0x00000055a855723e */ /* 0x000fe200000010ff */
[----:B------:R-:W-:Y:S01]  /*5170*/  FMUL.FTZ R163, R151, R163 ;  /* 0x000000a397a37220 */ /* 0x000fe20000410000 */
[----:B------:R-:W-:-:S02]  /*5180*/  F2FP.BF16.F32.PACK_AB R84, R166, R84 ;  /* 0x00000054a654723e */ /* 0x000fc400000010ff */
[----:B------:R-:W-:Y:S01]  /*5190*/  F2FP.BF16.F32.PACK_AB R88, R88, R150 ;  /* 0x000000965858723e */ /* 0x000fe200000010ff */
[----:B------:R-:W-:Y:S06]  /*51a0*/  BRA `(.L_x_276) ;  /* 0x0000000400207947 */ /* 0x000fec0003800000 */
.L_x_275:
        /* <DEDUP_REMOVED lines=9> */
[----:B-----5:R-:W-:Y:S01]  /*5240*/  SHF.L.U32 R155, R91, 0x10, RZ ;  /* 0x000000105b9b7819 */ /* 0x020fe200000006ff */
[----:B------:R-:W-:Y:S01]  /*5250*/  FADD.FTZ R150, R159, -R150 ;  /* 0x800000969f967221 */ /* 0x000fe20000010000 */
[----:B------:R-:W-:Y:S01]  /*5260*/  SHF.L.U32 R158, R55, 0x10, RZ ;  /* 0x00000010379e7819 */ /* 0x000fe200000006ff */
[----:B------:R-:W-:Y:S01]  /*5270*/  FMUL.FTZ R157, R157, UR7 ;  /* 0x000000079d9d7c20 */ /* 0x000fe20008410000 */
[----:B------:R-:W-:Y:S01]  /*5280*/  FFMA.FTZ R169, R169, UR4, R116 ;  /* 0x00000004a9a97c23 */ /* 0x000fe20008010074 */
[----:B------:R-:W-:Y:S01]  /*5290*/  PRMT R159, R91, 0x7632, R159 ;  /* 0x000076325b9f7816 */ /* 0x000fe2000000009f */
[----:B------:R-:W-:Y:S01]  /*52a0*/  FADD.FTZ R163, R163, -R161 ;  /* 0x800000a1a3a37221 */ /* 0x000fe20000010000 */
[----:B------:R-:W-:Y:S01]  /*52b0*/  FMUL.FTZ R151, R151, UR8 ;  /* 0x0000000897977c20 */ /* 0x000fe20008410000 */
[C---:B------:R-:W-:Y:S01]  /*52c0*/  FMUL.FTZ R155, R157.reuse, R155 ;  /* 0x0000009b9d9b7220 */ /* 0x040fe20000410000 */
[----:B------:R-:W-:Y:S01]  /*52d0*/  FMUL.FTZ R91, R157, R158 ;  /* 0x0000009e9d5b7220 */ /* 0x000fe20000410000 */
[----:B------:R-:W-:Y:S01]  /*52e0*/  FADD.FTZ R170, R170, -R169 ;  /* 0x800000a9aaaa7221 */ /* 0x000fe20000010000 */
[----:B------:R-:W-:Y:S01]  /*52f0*/  SHF.L.U32 R157, R159, 0x10, RZ ;  /* 0x000000109f9d7819 */ /* 0x000fe200000006ff */
[----:B------:R-:W-:Y:S01]  /*5300*/  FMUL.FTZ R151, R151, UR7 ;  /* 0x0000000797977c20 */ /* 0x000fe20008410000 */
[----:B------:R-:W-:Y:S01]  /*5310*/  SHF.L.U32 R158, R199, 0x10, RZ ;  /* 0x00000010c79e7819 */ /* 0x000fe200000006ff */
[----:B------:R-:W-:Y:S01]  /*5320*/  FMUL.FTZ R159, R163, UR8 ;  /* 0x00000008a39f7c20 */ /* 0x000fe20008410000 */
[----:B------:R-:W-:Y:S01]  /*5330*/  PRMT R162, R90, 0x7632, R162 ;  /* 0x000076325aa27816 */ /* 0x000fe200000000a2 */
[--C-:B------:R-:W-:Y:S01]  /*5340*/  FFMA.FTZ R167, R167, UR4, R116.reuse ;  /* 0x00000004a7a77c23 */ /* 0x100fe20008010074 */
[----:B------:R-:W-:Y:S01]  /*5350*/  SHF.L.U32 R161, R54, 0x10, RZ ;  /* 0x0000001036a17819 */ /* 0x000fe200000006ff */
[----:B------:R-:W-:Y:S01]  /*5360*/  FMUL.FTZ R170, R170, UR8 ;  /* 0x00000008aaaa7c20 */ /* 0x000fe20008410000 */
[----:B------:R-:W-:Y:S01]  /*5370*/  FMUL.FTZ R157, R151, R157 ;  /* 0x0000009d979d7220 */ /* 0x000fe20000410000 */
[----:B------:R-:W-:Y:S01]  /*5380*/  FMUL.FTZ R159, R159, UR7 ;  /* 0x000000079f9f7c20 */ /* 0x000fe20008410000 */
[----:B------:R-:W-:Y:S01]  /*5390*/  FMUL.FTZ R151, R151, R158 ;  /* 0x0000009e97977220 */ /* 0x000fe20000410000 */
[----:B------:R-:W-:Y:S01]  /*53a0*/  SHF.L.U32 R158, R90, 0x10, RZ ;  /* 0x000000105a9e7819 */ /* 0x000fe200000006ff */
[----:B------:R-:W-:Y:S01]  /*53b0*/  FADD.FTZ R168, R168, -R167 ;  /* 0x800000a7a8a87221 */ /* 0x000fe20000010000 */
[----:B------:R-:W-:Y:S01]  /*53c0*/  SHF.L.U32 R162, R162, 0x10, RZ ;  /* 0x00000010a2a27819 */ /* 0x000fe200000006ff */
[----:B------:R-:W-:Y:S01]  /*53d0*/  FMUL.FTZ R170, R170, UR7 ;  /* 0x00000007aaaa7c20 */ /* 0x000fe20008410000 */
[----:B------:R-:W-:Y:S01]  /*53e0*/  FMUL.FTZ R90, R159, R161 ;  /* 0x000000a19f5a7220 */ /* 0x000fe20000410000 */
[----:B------:R-:W-:Y:S01]  /*53f0*/  FMUL.FTZ R161, R160, UR8 ;  /* 0x00000008a0a17c20 */ /* 0x000fe20008410000 */
[----:B------:R-:W-:Y:S01]  /*5400*/  PRMT R163, R89, 0x7632, R163 ;  /* 0x0000763259a37816 */ /* 0x000fe200000000a3 */
[----:B------:R-:W-:Y:S01]  /*5410*/  FMUL.FTZ R158, R159, R158 ;  /* 0x0000009e9f9e7220 */ /* 0x000fe20000410000 */
[----:B------:R-:W-:Y:S01]  /*5420*/  FMUL.FTZ R160, R170, R162 ;  /* 0x000000a2aaa07220 */ /* 0x000fe20000410000 */
[----:B------:R-:W-:Y:S01]  /*5430*/  FMUL.FTZ R168, R168, UR8 ;  /* 0x00000008a8a87c20 */ /* 0x000fe20008410000 */
[----:B------:R-:W-:Y:S01]  /*5440*/  SHF.L.U32 R159, R89, 0x10, RZ ;  /* 0x00000010599f7819 */ /* 0x000fe200000006ff */
[----:B------:R-:W-:Y:S01]  /*5450*/  FMUL.FTZ R161, R161, UR7 ;  /* 0x00000007a1a17c20 */ /* 0x000fe20008410000 */
[----:B------:R-:W-:Y:S01]  /*5460*/  SHF.L.U32 R162, R53, 0x10, RZ ;  /* 0x0000001035a27819 */ /* 0x000fe200000006ff */
[----:B------:R-:W-:Y:S01]  /*5470*/  FMUL.FTZ R168, R168, UR7 ;  /* 0x00000007a8a87c20 */ /* 0x000fe20008410000 */
[----:B------:R-:W-:Y:S01]  /*5480*/  SHF.L.U32 R163, R163, 0x10, RZ ;  /* 0x00000010a3a37819 */ /* 0x000fe200000006ff */
[----:B------:R-:W-:Y:S01]  /*5490*/  FFMA.FTZ R165, R165, UR4, R116 ;  /* 0x00000004a5a57c23 */ /* 0x000fe20008010074 */
[C---:B------:R-:W-:Y:S01]  /*54a0*/  FMUL.FTZ R159, R161.reuse, R159 ;  /* 0x0000009fa19f7220 */ /* 0x040fe20000410000 */
[----:B------:R-:W-:Y:S01]  /*54b0*/  FMUL.FTZ R89, R161, R162 ;  /* 0x000000a2a1597220 */ /* 0x000fe20000410000 */
[----:B------:R-:W-:Y:S01]  /*54c0*/  FMUL.FTZ R167, R150, UR8 ;  /* 0x0000000896a77c20 */ /* 0x000fe20008410000 */
        /* <DEDUP_REMOVED lines=22> */
.L_x_276:
        /* <DEDUP_REMOVED lines=16> */
[----:B------:R-:W-:Y:S01]  /*5730*/  FFMA.FTZ R117, R117, UR4, R116 ;  /* 0x0000000475757c23 */ /* 0x000fe20008010074 */
[----:B-----5:R-:W-:Y:S01]  /*5740*/  PRMT R86, R91, 0x7632, R86 ;  /* 0x000076325b567816 */ /* 0x020fe20000000056 */
[----:B------:R-:W-:Y:S01]  /*5750*/  FADD.FTZ R87, R124, -R122 ;  /* 0x8000007a7c577221 */ /* 0x000fe20000010000 */
[----:B------:R-:W-:Y:S01]  /*5760*/  FADD.FTZ R145, R145, -R144 ;  /* 0x8000009091917221 */ /* 0x000fe20000010000 */
[----:B------:R-:W-:Y:S01]  /*5770*/  FADD.FTZ R119, R119, -R117 ;  /* 0x8000007577777221 */ /* 0x000fe20000010000 */
[----:B------:R-:W-:Y:S01]  /*5780*/  SHF.L.U32 R117, R91, 0x10, RZ ;  /* 0x000000105b757819 */ /* 0x000fe200000006ff */
[----:B------:R-:W-:Y:S01]  /*5790*/  FMUL.FTZ R87, R87, UR8 ;  /* 0x0000000857577c20 */ /* 0x000fe20008410000 */
[----:B------:R-:W-:Y:S01]  /*57a0*/  FMUL.FTZ R91, R145, UR8 ;  /* 0x00000008915b7c20 */ /* 0x000fe20008410000 */
[--C-:B------:R-:W-:Y:S01]  /*57b0*/  FFMA.FTZ R84, R118, UR4, R116.reuse ;  /* 0x0000000476547c23 */ /* 0x100fe20008010074 */
[----:B------:R-:W-:Y:S01]  /*57c0*/  SHF.L.U32 R85, R59, 0x10, RZ ;  /* 0x000000103b557819 */ /* 0x000fe200000006ff */
[--C-:B------:R-:W-:Y:S01]  /*57d0*/  FFMA.FTZ R121, R121, UR4, R116.reuse ;  /* 0x0000000479797c23 */ /* 0x100fe20008010074 */
[----:B------:R-:W-:Y:S01]  /*57e0*/  FMUL.FTZ R118, R87, UR7 ;  /* 0x0000000757767c20 */ /* 0x000fe20008410000 */
[----:B------:R-:W-:Y:S01]  /*57f0*/  SHF.L.U32 R86, R86, 0x10, RZ ;  /* 0x0000001056567819 */ /* 0x000fe200000006ff */
[----:B------:R-:W-:Y:S01]  /*5800*/  FFMA.FTZ R142, R142, UR4, R116 ;  /* 0x000000048e8e7c23 */ /* 0x000fe20008010074 */
[C---:B------:R-:W-:Y:S01]  /*5810*/  F2FP.BF16.F32.PACK_AB R87, R91.reuse, R87 ;  /* 0x000000575b57723e */ /* 0x040fe200000010ff */
[----:B------:R-:W-:Y:S01]  /*5820*/  FMUL.FTZ R91, R91, UR7 ;  /* 0x000000075b5b7c20 */ /* 0x000fe20008410000 */
[----:B------:R-:W-:Y:S01]  /*5830*/  FADD.FTZ R123, R123, -R121 ;  /* 0x800000797b7b7221 */ /* 0x000fe20000010000 */
[C---:B------:R-:W-:Y:S01]  /*5840*/  FMUL.FTZ R117, R118.reuse, R117 ;  /* 0x0000007576757220 */ /* 0x040fe20000410000 */
[----:B------:R-:W-:Y:S01]  /*5850*/  FMUL.FTZ R85, R118, R85 ;  /* 0x0000005576557220 */ /* 0x000fe20000410000 */
[----:B------:R-:W-:Y:S01]  /*5860*/  SHF.L.U32 R118, R167, 0x10, RZ ;  /* 0x00000010a7767819 */ /* 0x000fe200000006ff */
[----:B------:R-:W-:Y:S01]  /*5870*/  FADD.FTZ R84, R120, -R84 ;  /* 0x8000005478547221 */ /* 0x000fe20000010000 */
[----:B------:R-:W-:Y:S01]  /*5880*/  FMUL.FTZ R120, R91, R86 ;  /* 0x000000565b787220 */ /* 0x000fe20000410000 */
[----:B------:R-:W-:Y:S01]  /*5890*/  FMUL.FTZ R86, R123, UR8 ;  /* 0x000000087b567c20 */ /* 0x000fe20008410000 */
[----:B------:R-:W-:Y:S01]  /*58a0*/  FADD.FTZ R143, R143, -R142 ;  /* 0x8000008e8f8f7221 */ /* 0x000fe20000010000 */
[----:B------:R-:W-:Y:S01]  /*58b0*/  FMUL.FTZ R91, R91, R118 ;  /* 0x000000765b5b7220 */ /* 0x000fe20000410000 */
[----:B------:R-:W-:Y:S01]  /*58c0*/  SHF.L.U32 R121, R90, 0x10, RZ ;  /* 0x000000105a797819 */ /* 0x000fe200000006ff */
[----:B------:R-:W-:Y:S01]  /*58d0*/  FMUL.FTZ R122, R86, UR7 ;  /* 0x00000007567a7c20 */ /* 0x000fe20008410000 */
[----:B------:R-:W-:Y:S01]  /*58e0*/  SHF.L.U32 R118, R58, 0x10, RZ ;  /* 0x000000103a767819 */ /* 0x000fe200000006ff */
[----:B------:R-:W-:Y:S01]  /*58f0*/  FMUL.FTZ R143, R143, UR8 ;  /* 0x000000088f8f7c20 */ /* 0x000fe20008410000 */
[----:B------:R-:W-:Y:S01]  /*5900*/  PRMT R123, R90, 0x7632, R123 ;  /* 0x000076325a7b7816 */ /* 0x000fe2000000007b */
[----:B------:R-:W-:Y:S01]  /*5910*/  FMUL.FTZ R121, R122, R121 ;  /* 0x000000797a797220 */ /* 0x000fe20000410000 */
[----:B------:R-:W-:Y:S01]  /*5920*/  SHF.L.U32 R90, R166, 0x10, RZ ;  /* 0x00000010a65a7819 */ /* 0x000fe200000006ff */
[----:B------:R-:W-:Y:S01]  /*5930*/  FMUL.FTZ R118, R122, R118 ;  /* 0x000000767a767220 */ /* 0x000fe20000410000 */
[----:B------:R-:W-:Y:S01]  /*5940*/  FMUL.FTZ R122, R143, UR7 ;  /* 0x000000078f7a7c20 */ /* 0x000fe20008410000 */
[--C-:B------:R-:W-:Y:S01]  /*5950*/  FFMA.FTZ R127, R127, UR4, R116.reuse ;  /* 0x000000047f7f7c23 */ /* 0x100fe20008010074 */
[----:B------:R-:W-:Y:S01]  /*5960*/  SHF.L.U32 R123, R123, 0x10, RZ ;  /* 0x000000107b7b7819 */ /* 0x000fe200000006ff */
[----:B------:R-:W-:Y:S01]  /*5970*/  FFMA.FTZ R125, R125, UR4, R116 ;  /* 0x000000047d7d7c23 */ /* 0x000fe20008010074 */
[----:B------:R-:W-:Y:S01]  /*5980*/  FMUL.FTZ R90, R122, R90 ;  /* 0x0000005a7a5a7220 */ /* 0x000fe20000410000 */
[----:B------:R-:W-:Y:S01]  /*5990*/  F2FP.BF16.F32.PACK_AB R91, R91, R85 ;  /* 0x000000555b5b723e */ /* 0x000fe200000010ff */
[----:B------:R-:W-:Y:S01]  /*59a0*/  FMUL.FTZ R85, R84, UR8 ;  /* 0x0000000854557c20 */ /* 0x000fe20008410000 */
[----:B------:R-:W-:Y:S01]  /*59b0*/  FADD.FTZ R141, R141, -R127 ;  /* 0x8000007f8d8d7221 */ /* 0x000fe20000010000 */
[----:B------:R-:W-:Y:S01]  /*59c0*/  FMUL.FTZ R123, R122, R123 ;  /* 0x0000007b7a7b7220 */ /* 0x000fe20000410000 */
[----:B------:R-:W-:Y:S01]  /*59d0*/  F2FP.BF16.F32.PACK_AB R90, R90, R118 ;  /* 0x000000765a5a723e */ /* 0x000fe200000010ff */
[----:B------:R-:W-:Y:S01]  /*59e0*/  FMUL.FTZ R118, R85, UR7 ;  /* 0x0000000755767c20 */ /* 0x000fe20008410000 */
[----:B------:R-:W-:Y:S01]  /*59f0*/  SHF.L.U32 R122, R89, 0x10, RZ ;  /* 0x00000010597a7819 */ /* 0x000fe200000006ff */
[----:B------:R-:W-:Y:S01]  /*5a00*/  FMUL.FTZ R141, R141, UR8 ;  /* 0x000000088d8d7c20 */ /* 0x000fe20008410000 */
[----:B------:R-:W-:Y:S01]  /*5a10*/  SHF.L.U32 R84, R57, 0x10, RZ ;  /* 0x0000001039547819 */ /* 0x000fe200000006ff */
[----:B------:R-:W-:Y:S01]  /*5a20*/  FADD.FTZ R126, R126, -R125 ;  /* 0x8000007d7e7e7221 */ /* 0x000fe20000010000 */
[----:B------:R-:W-:Y:S01]  /*5a30*/  PRMT R124, R89, 0x7632, R124 ;  /* 0x00007632597c7816 */ /* 0x000fe2000000007c */
[C---:B------:R-:W-:Y:S01]  /*5a40*/  FMUL.FTZ R122, R118.reuse, R122 ;  /* 0x0000007a767a7220 */ /* 0x040fe20000410000 */
[----:B------:R-:W-:Y:S01]  /*5a50*/  SHF.L.U32 R89, R165, 0x10, RZ ;  /* 0x00000010a5597819 */ /* 0x000fe200000006ff */
[----:B------:R-:W-:Y:S01]  /*5a60*/  FMUL.FTZ R84, R118, R84 ;  /* 0x0000005476547220 */ /* 0x000fe20000410000 */
[----:B------:R-:W-:Y:S01]  /*5a70*/  FMUL.FTZ R118, R141, UR7 ;  /* 0x000000078d767c20 */ /* 0x000fe20008410000 */
[----:B------:R-:W-:-:S02]  /*5a80*/  SHF.L.U32 R124, R124, 0x10, RZ ;  /* 0x000000107c7c7819 */ /* 0x000fc400000006ff */
[----:B------:R-:W-:Y:S01]  /*5a90*/  SHF.L.U32 R125, R88, 0x10, RZ ;  /* 0x00000010587d7819 */ /* 0x000fe200000006ff */
[C---:B------:R-:W-:Y:S01]  /*5aa0*/  FMUL.FTZ R89, R118.reuse, R89 ;  /* 0x0000005976597220 */ /* 0x040fe20000410000 */
[----:B------:R-:W-:Y:S01]  /*5ab0*/  F2FP.BF16.F32.PACK_AB R86, R143, R86 ;  /* 0x000000568f56723e */ /* 0x000fe200000010ff */
[----:B------:R-:W-:Y:S01]  /*5ac0*/  FMUL.FTZ R124, R118, R124 ;  /* 0x0000007c767c7220 */ /* 0x000fe20000410000 */
[----:B------:R-:W-:Y:S02]  /*5ad0*/  SHF.L.U32 R118, R56, 0x10, RZ ;  /* 0x0000001038767819 */ /* 0x000fe400000006ff */
[----:B------:R-:W-:Y:S01]  /*5ae0*/  F2FP.BF16.F32.PACK_AB R89, R89, R84 ;  /* 0x000000545959723e */ /* 0x000fe200000010ff */
[----:B------:R-:W-:Y:S01]  /*5af0*/  FMUL.FTZ R84, R119, UR8 ;  /* 0x0000000877547c20 */ /* 0x000fe20008410000 */
[----:B------:R-:W-:-:S03]  /*5b00*/  F2FP.BF16.F32.PACK_AB R85, R141, R85 ;  /* 0x000000558d55723e */ /* 0x000fc600000010ff */
[----:B------:R-:W-:-:S04]  /*5b10*/  FMUL.FTZ R119, R84, UR7 ;  /* 0x0000000754777c20 */ /* 0x000fc80008410000 */
[C---:B------:R-:W-:Y:S01]  /*5b20*/  FMUL.FTZ R125, R119.reuse, R125 ;  /* 0x0000007d777d7220 */ /* 0x040fe20000410000 */
[----:B------:R-:W-:Y:S01]  /*5b30*/  FMUL.FTZ R118, R119, R118 ;  /* 0x0000007677767220 */ /* 0x000fe20000410000 */
[----:B------:R-:W-:Y:S01]  /*5b40*/  PRMT R119, R88, 0x7632, R119 ;  /* 0x0000763258777816 */ /* 0x000fe20000000077 */
[----:B------:R-:W-:-:S03]  /*5b50*/  FMUL.FTZ R88, R126, UR8 ;  /* 0x000000087e587c20 */ /* 0x000fc60008410000 */
[----:B------:R-:W-:Y:S01]  /*5b60*/  SHF.L.U32 R126, R119, 0x10, RZ ;  /* 0x00000010777e7819 */ /* 0x000fe200000006ff */
[----:B------:R-:W-:Y:S01]  /*5b70*/  FMUL.FTZ R127, R88, UR7 ;  /* 0x00000007587f7c20 */ /* 0x000fe20008410000 */
[----:B------:R-:W-:Y:S02]  /*5b80*/  SHF.L.U32 R119, R164, 0x10, RZ ;  /* 0x00000010a4777819 */ /* 0x000fe400000006ff */
[----:B------:R-:W-:Y:S01]  /*5b90*/  F2FP.BF16.F32.PACK_AB R84, R88, R84 ;  /* 0x000000545854723e */ /* 0x000fe200000010ff */
[C---:B------:R-:W-:Y:S02]  /*5ba0*/  FMUL.FTZ R126, R127.reuse, R126 ;  /* 0x0000007e7f7e7220 */ /* 0x040fe40000410000 */
[----:B------:R-:W-:-:S05]  /*5bb0*/  FMUL.FTZ R119, R127, R119 ;  /* 0x000000777f777220 */ /* 0x000fca0000410000 */
[----:B------:R-:W-:Y:S01]  /*5bc0*/  F2FP.BF16.F32.PACK_AB R88, R119, R118 ;  /* 0x000000767758723e */ /* 0x000fe200000010ff */
[----:B------:R-:W-:Y:S06]  /*5bd0*/  BRA `(.L_x_278) ;  /* 0x0000000400207947 */ /* 0x000fec0003800000 */
.L_x_277:
[--C-:B------:R-:W-:Y:S01]  /*5be0*/  FFMA.FTZ R122, R122, UR4, R116.reuse ;  /* 0x000000047a7a7c23 */ /* 0x100fe20008010074 */
[--C-:B------:R-:W-:Y:S01]  /*5bf0*/  FFMA.FTZ R127, R127, UR4, R116.reuse ;  /* 0x000000047f7f7c23 */ /* 0x100fe20008010074 */
[--C-:B------:R-:W-:Y:S01]  /*5c00*/  FFMA.FTZ R118, R118, UR4, R116.reuse ;  /* 0x0000000476767c23 */ /* 0x100fe20008010074 */
[----:B------:R-:W-:Y:S01]  /*5c10*/  FFMA.FTZ R117, R117, UR4, R116 ;  /* 0x0000000475757c23 */ /* 0x000fe20008010074 */
[----:B------:R-:W-:Y:S01]  /*5c20*/  FADD.FTZ R122, R124, -R122 ;  /* 0x8000007a7c7a7221 */ /* 0x000fe20000010000 */
[----:B------:R-:W-:Y:S01]  /*5c30*/  FADD.FTZ R141, R141, -R127 ;  /* 0x8000007f8d8d7221 */ /* 0x000fe20000010000 */
[--C-:B------:R-:W-:Y:S01]  /*5c40*/  FFMA.FTZ R121, R121, UR4, R116.reuse ;  /* 0x0000000479797c23 */ /* 0x100fe20008010074 */
[----:B------:R-:W-:Y:S01]  /*5c50*/  FFMA.FTZ R127, R144, UR4, R116 ;  /* 0x00000004907f7c23 */ /* 0x000fe20008010074 */
[----:B------:R-:W-:Y:S01]  /*5c60*/  FADD.FTZ R118, R120, -R118 ;  /* 0x8000007678767221 */ /* 0x000fe20000010000 */
[----:B------:R-:W-:Y:S01]  /*5c70*/  FMUL.FTZ R120, R122, UR8 ;  /* 0x000000087a787c20 */ /* 0x000fe20008410000 */
[----:B------:R-:W-:Y:S01]  /*5c80*/  FADD.FTZ R119, R119, -R117 ;  /* 0x8000007577777221 */ /* 0x000fe20000010000 */
[----:B------:R-:W-:Y:S01]  /*5c90*/  FADD.FTZ R123, R123, -R121 ;  /* 0x800000797b7b7221 */ /* 0x000fe20000010000 */
[----:B------:R-:W-:Y:S01]  /*5ca0*/  FADD.FTZ R127, R145, -R127 ;  /* 0x8000007f917f7221 */ /* 0x000fe20000010000 */
[----:B-----5:R-:W-:Y:S01]  /*5cb0*/  SHF.L.U32 R117, R91, 0x10, RZ ;  /* 0x000000105b757819 */ /* 0x020fe200000006ff */
[----:B------:R-:W-:Y:S01]  /*5cc0*/  FMUL.FTZ R120, R120, UR7 ;  /* 0x0000000778787c20 */ /* 0x000fe20008410000 */
[----:B------:R-:W-:Y:S01]  /*5cd0*/  SHF.L.U32 R121, R59, 0x10, RZ ;  /* 0x000000103b797819 */ /* 0x000fe200000006ff */
[----:B------:R-:W-:Y:S01]  /*5ce0*/  FMUL.FTZ R127, R127, UR8 ;  /* 0x000000087f7f7c20 */ /* 0x000fe20008410000 */
[----:B------:R-:W-:Y:S01]  /*5cf0*/  PRMT R122, R91, 0x7632, R122 ;  /* 0x000076325b7a7816 */ /* 0x000fe2000000007a */
[----:B------:R-:W-:Y:S01]  /*5d00*/  FMUL.FTZ R117, R120, R117 ;  /* 0x0000007578757220 */ /* 0x000fe20000410000 */
[----:B------:R-:W-:Y:S01]  /*5d10*/  FFMA.FTZ R142, R142, UR4, R116 ;  /* 0x000000048e8e7c23 */ /* 0x000fe20008010074 */
[----:B------:R-:W-:Y:S01]  /*5d20*/  FMUL.FTZ R91, R120, R121 ;  /* 0x00000079785b7220 */ /* 0x000fe20000410000 */
[----:B------:R-:W-:Y:S01]  /*5d30*/  SHF.L.U32 R120, R122, 0x10, RZ ;  /* 0x000000107a787819 */ /* 0x000fe200000006ff */
[----:B------:R-:W-:Y:S01]  /*5d40*/  FMUL.FTZ R127, R127, UR7 ;  /* 0x000000077f7f7c20 */ /* 0x000fe20008410000 */
[----:B------:R-:W-:Y:S01]  /*5d50*/  SHF.L.U32 R121, R167, 0x10, RZ ;  /* 0x00000010a7797819 */ /* 0x000fe200000006ff */
[----:B------:R-:W-:Y:S01]  /*5d60*/  FADD.FTZ R143, R143, -R142 ;  /* 0x8000008e8f8f7221 */ /* 0x000fe20000010000 */
[----:B------:R-:W-:Y:S01]  /*5d70*/  FMUL.FTZ R122, R123, UR8 ;  /* 0x000000087b7a7c20 */ /* 0x000fe20008410000 */
[C---:B------:R-:W-:Y:S01]  /*5d80*/  FMUL.FTZ R120, R127.reuse, R120 ;  /* 0x000000787f787220 */ /* 0x040fe20000410000 */
[----:B------:R-:W-:Y:S01]  /*5d90*/  SHF.L.U32 R123, R58, 0x10, RZ ;  /* 0x000000103a7b7819 */ /* 0x000fe200000006ff */
[----:B------:R-:W-:Y:S01]  /*5da0*/  FMUL.FTZ R127, R127, R121 ;  /* 0x000000797f7f7220 */ /* 0x000fe20000410000 */
[C---:B------:R-:W-:Y:S01]  /*5db0*/  SHF.L.U32 R121, R90.reuse, 0x10, RZ ;  /* 0x000000105a797819 */ /* 0x040fe200000006ff */
[----:B------:R-:W-:Y:S01]  /*5dc0*/  FFMA.FTZ R125, R125, UR4, R116 ;  /* 0x000000047d7d7c23 */ /* 0x000fe20008010074 */
[----:B------:R-:W-:Y:S01]  /*5dd0*/  PRMT R124, R90, 0x7632, R124 ;  /* 0x000076325a7c7816 */ /* 0x000fe2000000007c */
[----:B------:R-:W-:Y:S01]  /*5de0*/  FMUL.FTZ R122, R122, UR7 ;  /* 0x000000077a7a7c20 */ /* 0x000fe20008410000 */
[----:B------:R-:W-:Y:S01]  /*5df0*/  FMUL.FTZ R143, R143, UR8 ;  /* 0x000000088f8f7c20 */ /* 0x000fe20008410000 */
[----:B------:R-:W-:Y:S01]  /*5e00*/  FADD.FTZ R126, R126, -R125 ;  /* 0x8000007d7e7e7221 */ /* 0x000fe20000010000 */
[----:B------:R-:W-:Y:S01]  /*5e10*/  SHF.L.U32 R124, R124, 0x10, RZ ;  /* 0x000000107c7c7819 */ /* 0x000fe200000006ff */
[C---:B------:R-:W-:Y:S01]  /*5e20*/  FMUL.FTZ R121, R122.reuse, R121 ;  /* 0x000000797a797220 */ /* 0x040fe20000410000 */
[----:B------:R-:W-:Y:S01]  /*5e30*/  FMUL.FTZ R90, R122, R123 ;  /* 0x0000007b7a5a7220 */ /* 0x000fe20000410000 */
[----:B------:R-:W-:Y:S01]  /*5e40*/  FMUL.FTZ R143, R143, UR7 ;  /* 0x000000078f8f7c20 */ /* 0x000fe20008410000 */
[----:B------:R-:W-:Y:S01]  /*5e50*/  SHF.L.U32 R122, R166, 0x10, RZ ;  /* 0x00000010a67a7819 */ /* 0x000fe200000006ff */
[----:B------:R-:W-:Y:S01]  /*5e60*/  FMUL.FTZ R125, R118, UR8 ;  /* 0x00000008767d7c20 */ /* 0x000fe20008410000 */
[----:B------:R-:W-:Y:S01]  /*5e70*/  PRMT R140, R89, 0x7632, R140 ;  /* 0x00007632598c7816 */ /* 0x000fe2000000008c */
[----:B------:R-:W-:Y:S01]  /*5e80*/  FMUL.FTZ R123, R143, R124 ;  /* 0x0000007c8f7b7220 */ /* 0x000fe20000410000 */
[----:B------:R-:W-:Y:S01]  /*5e90*/  FMUL.FTZ R141, R141, UR8 ;  /* 0x000000088d8d7c20 */ /* 0x000fe20008410000 */
[----:B------:R-:W-:Y:S01]  /*5ea0*/  FMUL.FTZ R124, R125, UR7 ;  /* 0x000000077d7c7c20 */ /* 0x000fe20008410000 */
[----:B------:R-:W-:Y:S01]  /*5eb0*/  FMUL.FTZ R118, R143, R122 ;  /* 0x0000007a8f767220 */ /* 0x000fe20000410000 */
[----:B------:R-:W-:Y:S01]  /*5ec0*/  SHF.L.U32 R125, R57, 0x10, RZ ;  /* 0x00000010397d7819 */ /* 0x000fe200000006ff */
[----:B------:R-:W-:Y:S01]  /*5ed0*/  FMUL.FTZ R141, R141, UR7 ;  /* 0x000000078d8d7c20 */ /* 0x000fe20008410000 */
[----:B------:R-:W-:Y:S01]  /*5ee0*/  SHF.L.U32 R122, R89, 0x10, RZ ;  /* 0x00000010597a7819 */ /* 0x000fe200000006ff */
[----:B------:R-:W-:Y:S01]  /*5ef0*/  FMUL.FTZ R142, R119, UR8 ;  /* 0x00000008778e7c20 */ /* 0x000fe20008410000 */
[----:B------:R-:W-:Y:S01]  /*5f00*/  SHF.L.U32 R140, R140, 0x10, RZ ;  /* 0x000000108c8c7819 */ /* 0x000fe200000006ff */
[C---:B------:R-:W-:Y:S01]  /*5f10*/  FMUL.FTZ R89, R124.reuse, R125 ;  /* 0x0000007d7c597220 */ /* 0x040fe20000410000 */
[----:B------:R-:W-:Y:S01]  /*5f20*/  SHF.L.U32 R125, R165, 0x10, RZ ;  /* 0x00000010a57d7819 */ /* 0x000fe200000006ff */
[----:B------:R-:W-:Y:S01]  /*5f30*/  FMUL.FTZ R122, R124, R122 ;  /* 0x0000007a7c7a7220 */ /* 0x000fe20000410000 */
[----:B------:R-:W-:Y:S01]  /*5f40*/  FMUL.FTZ R142, R142, UR7 ;  /* 0x000000078e8e7c20 */ /* 0x000fe20008410000 */
[C---:B------:R-:W-:Y:S01]  /*5f50*/  FMUL.FTZ R124, R141.reuse, R140 ;  /* 0x0000008c8d7c7220 */ /* 0x040fe20000410000 */
[----:B------:R-:W-:Y:S01]  /*5f60*/  SHF.L.U32 R140, R56, 0x10, RZ ;  /* 0x00000010388c7819 */ /* 0x000fe200000006ff */
[----:B------:R-:W-:Y:S01]  /*5f70*/  FMUL.FTZ R119, R141, R125 ;  /* 0x0000007d8d777220 */ /* 0x000fe20000410000 */
[----:B------:R-:W-:Y:S01]  /*5f80*/  FMUL.FTZ R126, R126, UR8 ;  /* 0x000000087e7e7c20 */ /* 0x000fe20008410000 */
[----:B------:R-:W-:-:S02]  /*5f90*/  SHF.L.U32 R125, R88, 0x10, RZ ;  /* 0x00000010587d7819 */ /* 0x000fc400000006ff */
[----:B------:R-:W-:Y:S01]  /*5fa0*/  PRMT R141, R88, 0x7632, R141 ;  /* 0x00007632588d7816 */ /* 0x000fe2000000008d */
[----:B------:R-:W-:Y:S01]  /*5fb0*/  FMUL.FTZ R88, R142, R140 ;  /* 0x0000008c8e587220 */ /* 0x000fe20000410000 */
[----:B------:R-:W-:Y:S01]  /*5fc0*/  SHF.L.U32 R140, R164, 0x10, RZ ;  /* 0x00000010a48c7819 */ /* 0x000fe200000006ff */
[----:B------:R-:W-:Y:S01]  /*5fd0*/  FMUL.FTZ R126, R126, UR7 ;  /* 0x000000077e7e7c20 */ /* 0x000fe20008410000 */
[----:B------:R-:W-:Y:S01]  /*5fe0*/  SHF.L.U32 R141, R141, 0x10, RZ ;  /* 0x000000108d8d7819 */ /* 0x000fe200000006ff */
[----:B------:R-:W-:Y:S01]  /*5ff0*/  FMUL.FTZ R125, R142, R125 ;  /* 0x0000007d8e7d7220 */ /* 0x000fe20000410000 */
[----:B------:R-:W-:Y:S01]  /*6000*/  F2FP.BF16.F32.PACK_AB R91, R127, R91 ;  /* 0x0000005b7f5b723e */ /* 0x000fe200000010ff */
[----:B------:R-:W-:Y:S01]  /*6010*/  FMUL.FTZ R140, R126, R140 ;  /* 0x0000008c7e8c7220 */ /* 0x000fe20000410000 */
[----:B------:R-:W-:Y:S01]  /*6020*/  F2FP.BF16.F32.PACK_AB R90, R118, R90 ;  /* 0x0000005a765a723e */ /* 0x000fe200000010ff */
[----:B------:R-:W-:Y:S01]  /*6030*/  FMUL.FTZ R126, R126, R141 ;  /* 0x0000008d7e7e7220 */ /* 0x000fe20000410000 */
[----:B------:R-:W-:-:S02]  /*6040*/  F2FP.BF16.F32.PACK_AB R89, R119, R89 ;  /* 0x000000597759723e */ /* 0x000fc400000010ff */
[----:B------:R-:W-:-:S07]  /*6050*/  F2FP.BF16.F32.PACK_AB R88, R140, R88 ;  /* 0x000000588c58723e */ /* 0x000fce00000010ff */
.L_x_278:
        /* <DEDUP_REMOVED lines=16> */
[--C-:B------:R-:W-:Y:S01]  /*6160*/  FFMA.FTZ R84, R105, UR4, R116.reuse ;  /* 0x0000000469547c23 */ /* 0x100fe20008010074 */
[----:B------:R-:W-:Y:S01]  /*6170*/  FFMA.FTZ R111, R111, UR4, R116 ;  /* 0x000000046f6f7c23 */ /* 0x000fe20008010074 */
[----:B------:R-:W-:Y:S01]  /*6180*/  FADD.FTZ R110, R104, -R110 ;  /* 0x8000006e686e7221 */ /* 0x000fe20000010000 */
[----:B------:R-:W-:Y:S01]  /*6190*/  FFMA.FTZ R85, R103, UR4, R116 ;  /* 0x0000000467557c23 */ /* 0x000fe20008010074 */
[----:B------:R-:W-:Y:S01]  /*61a0*/  FADD.FTZ R97, R97, -R96 ;  /* 0x8000006061617221 */ /* 0x000fe20000010000 */
[----:B------:R-:W-:Y:S01]  /*61b0*/  FADD.FTZ R84, R98, -R84 ;  /* 0x8000005462547221 */ /* 0x000fe20000010000 */
[----:B------:R-:W-:Y:S01]  /*61c0*/  FFMA.FTZ R96, R107, UR4, R116 ;  /* 0x000000046b607c23 */ /* 0x000fe20008010074 */
[----:B------:R-:W-:Y:S01]  /*61d0*/  FADD.FTZ R98, R106, -R111 ;  /* 0x8000006f6a627221 */ /* 0x000fe20000010000 */
[----:B------:R-:W-:Y:S01]  /*61e0*/  FMUL.FTZ R87, R110, UR8 ;  /* 0x000000086e577c20 */ /* 0x000fe20008410000 */
[----:B------:R-:W-:Y:S01]  /*61f0*/  FADD.FTZ R85, R99, -R85 ;  /* 0x8000005563557221 */ /* 0x000fe20000010000 */
[C---:B-----5:R-:W-:Y:S01]  /*6200*/  PRMT R86, R91.reuse, 0x7632, R86 ;  /* 0x000076325b567816 */ /* 0x060fe20000000056 */
[----:B------:R-:W-:Y:S01]  /*6210*/  FADD.FTZ R96, R100, -R96 ;  /* 0x8000006064607221 */ /* 0x000fe20000010000 */
[----:B------:R-:W-:Y:S01]  /*6220*/  SHF.L.U32 R99, R91, 0x10, RZ ;  /* 0x000000105b637819 */ /* 0x000fe200000006ff */
[----:B------:R-:W-:Y:S01]  /*6230*/  FMUL.FTZ R100, R87, UR7 ;  /* 0x0000000757647c20 */ /* 0x000fe20008410000 */
[----:B------:R-:W-:Y:S01]  /*6240*/  SHF.L.U32 R91, R63, 0x10, RZ ;  /* 0x000000103f5b7819 */ /* 0x000fe200000006ff */
[----:B------:R-:W-:Y:S01]  /*6250*/  FMUL.FTZ R98, R98, UR8 ;  /* 0x0000000862627c20 */ /* 0x000fe20008410000 */
[----:B------:R-:W-:Y:S01]  /*6260*/  FFMA.FTZ R108, R108, UR4, R116 ;  /* 0x000000046c6c7c23 */ /* 0x000fe20008010074 */
[----:B------:R-:W-:Y:S01]  /*6270*/  SHF.L.U32 R86, R86, 0x10, RZ ;  /* 0x0000001056567819 */ /* 0x000fe200000006ff */
[C---:B------:R-:W-:Y:S01]  /*6280*/  FMUL.FTZ R99, R100.reuse, R99 ;  /* 0x0000006364637220 */ /* 0x040fe20000410000 */
[----:B------:R-:W-:Y:S01]  /*6290*/  FMUL.FTZ R91, R100, R91 ;  /* 0x0000005b645b7220 */ /* 0x000fe20000410000 */
[----:B------:R-:W-:Y:S01]  /*62a0*/  FMUL.FTZ R104, R98, UR7 ;  /* 0x0000000762687c20 */ /* 0x000fe20008410000 */
[----:B------:R-:W-:Y:S01]  /*62b0*/  FADD.FTZ R108, R101, -R108 ;  /* 0x8000006c656c7221 */ /* 0x000fe20000010000 */
[----:B------:R-:W-:Y:S01]  /*62c0*/  SHF.L.U32 R100, R142, 0x10, RZ ;  /* 0x000000108e647819 */ /* 0x000fe200000006ff */
[----:B------:R-:W-:Y:S01]  /*62d0*/  FFMA.FTZ R109, R109, UR4, R116 ;  /* 0x000000046d6d7c23 */ /* 0x000fe20008010074 */
[----:B------:R-:W-:Y:S01]  /*62e0*/  F2FP.BF16.F32.PACK_AB R87, R98, R87 ;  /* 0x000000576257723e */ /* 0x000fe200000010ff */
[----:B------:R-:W-:Y:S01]  /*62f0*/  FMUL.FTZ R98, R104, R86 ;  /* 0x0000005668627220 */ /* 0x000fe20000410000 */
[----:B------:R-:W-:Y:S01]  /*6300*/  FMUL.FTZ R86, R108, UR8 ;  /* 0x000000086c567c20 */ /* 0x000fe20008410000 */
[----:B------:R-:W-:Y:S01]  /*6310*/  FADD.FTZ R109, R102, -R109 ;  /* 0x8000006d666d7221 */ /* 0x000fe20000010000 */
[----:B------:R-:W-:Y:S01]  /*6320*/  FMUL.FTZ R104, R104, R100 ;  /* 0x0000006468687220 */ /* 0x000fe20000410000 */
[----:B------:R-:W-:Y:S01]  /*6330*/  PRMT R100, R90, 0x7632, R100 ;  /* 0x000076325a647816 */ /* 0x000fe20000000064 */
[----:B------:R-:W-:Y:S01]  /*6340*/  FMUL.FTZ R102, R86, UR7 ;  /* 0x0000000756667c20 */ /* 0x000fe20008410000 */
[----:B------:R-:W-:Y:S01]  /*6350*/  SHF.L.U32 R101, R90, 0x10, RZ ;  /* 0x000000105a657819 */ /* 0x000fe200000006ff */
[----:B------:R-:W-:Y:S01]  /*6360*/  FMUL.FTZ R109, R109, UR8 ;  /* 0x000000086d6d7c20 */ /* 0x000fe20008410000 */
[----:B------:R-:W-:Y:S01]  /*6370*/  SHF.L.U32 R90, R62, 0x10, RZ ;  /* 0x000000103e5a7819 */ /* 0x000fe200000006ff */
[----:B------:R-:W-:Y:S01]  /*6380*/  FMUL.FTZ R85, R85, UR8 ;  /* 0x0000000855557c20 */ /* 0x000fe20008410000 */
[----:B------:R-:W-:Y:S01]  /*6390*/  SHF.L.U32 R100, R100, 0x10, RZ ;  /* 0x0000001064647819 */ /* 0x000fe200000006ff */
[C---:B------:R-:W-:Y:S01]  /*63a0*/  FMUL.FTZ R101, R102.reuse, R101 ;  /* 0x0000006566657220 */ /* 0x040fe20000410000 */
[----:B------:R-:W-:Y:S01]  /*63b0*/  FMUL.FTZ R105, R109, UR7 ;  /* 0x000000076d697c20 */ /* 0x000fe20008410000 */
[----:B------:R-:W-:Y:S01]  /*63c0*/  FMUL.FTZ R90, R102, R90 ;  /* 0x0000005a665a7220 */ /* 0x000fe20000410000 */
[----:B------:R-:W-:Y:S01]  /*63d0*/  SHF.L.U32 R102, R141, 0x10, RZ ;  /* 0x000000108d667819 */ /* 0x000fe200000006ff */
[----:B------:R-:W-:Y:S01]  /*63e0*/  FMUL.FTZ R103, R85, UR7 ;  /* 0x0000000755677c20 */ /* 0x000fe20008410000 */
[----:B------:R-:W-:Y:S01]  /*63f0*/  FMUL.FTZ R100, R105, R100 ;  /* 0x0000006469647220 */ /* 0x000fe20000410000 */
[----:B------:R-:W-:Y:S01]  /*6400*/  SHF.L.U32 R106, R61, 0x10, RZ ;  /* 0x000000103d6a7819 */ /* 0x000fe200000006ff */
[----:B------:R-:W-:Y:S01]  /*6410*/  FMUL.FTZ R96, R96, UR8 ;  /* 0x0000000860607c20 */ /* 0x000fe20008410000 */
[----:B------:R-:W-:Y:S01]  /*6420*/  FMUL.FTZ R105, R105, R102 ;  /* 0x0000006669697220 */ /* 0x000fe20000410000 */
[----:B------:R-:W-:Y:S01]  /*6430*/  SHF.L.U32 R102, R89, 0x10, RZ ;  /* 0x0000001059667819 */ /* 0x000fe200000006ff */
[----:B------:R-:W-:Y:S01]  /*6440*/  FMUL.FTZ R97, R97, UR8 ;  /* 0x0000000861617c20 */ /* 0x000fe20008410000 */
[C---:B------:R-:W-:Y:S01]  /*6450*/  FMUL.FTZ R106, R103.reuse, R106 ;  /* 0x0000006a676a7220 */ /* 0x040fe20000410000 */
[C---:B------:R-:W-:Y:S01]  /*6460*/  FMUL.FTZ R107, R96.reuse, UR7 ;  /* 0x00000007606b7c20 */ /* 0x040fe20008410000 */
[----:B------:R-:W-:Y:S01]  /*6470*/  F2FP.BF16.F32.PACK_AB R85, R96, R85 ;  /* 0x000000556055723e */ /* 0x000fe200000010ff */
[----:B------:R-:W-:Y:S01]  /*6480*/  FMUL.FTZ R102, R103, R102 ;  /* 0x0000006667667220 */ /* 0x000fe20000410000 */
[----:B------:R-:W-:Y:S01]  /*6490*/  PRMT R103, R89, 0x7632, R103 ;  /* 0x0000763259677816 */ /* 0x000fe20000000067 */
[----:B------:R-:W-:Y:S01]  /*64a0*/  FMUL.FTZ R84, R84, UR8 ;  /* 0x0000000854547c20 */ /* 0x000fe20008410000 */
[----:B------:R-:W-:-:S02]  /*64b0*/  SHF.L.U32 R89, R140, 0x10, RZ ;  /* 0x000000108c597819 */ /* 0x000fc400000006ff */
[----:B------:R-:W-:Y:S02]  /*64c0*/  F2FP.BF16.F32.PACK_AB R91, R104, R91 ;  /* 0x0000005b685b723e */ /* 0x000fe400000010ff */
[----:B------:R-:W-:Y:S01]  /*64d0*/  F2FP.BF16.F32.PACK_AB R90, R105, R90 ;  /* 0x0000005a695a723e */ /* 0x000fe200000010ff */
[----:B------:R-:W-:Y:S01]  /*64e0*/  FMUL.FTZ R105, R97, UR7 ;  /* 0x0000000761697c20 */ /* 0x000fe20008410000 */
[----:B------:R-:W-:Y:S01]  /*64f0*/  SHF.L.U32 R104, R88, 0x10, RZ ;  /* 0x0000001058687819 */ /* 0x000fe200000006ff */
[----:B------:R-:W-:Y:S01]  /*6500*/  FMUL.FTZ R89, R107, R89 ;  /* 0x000000596b597220 */ /* 0x000fe20000410000 */
[----:B------:R-:W-:Y:S02]  /*6510*/  SHF.L.U32 R96, R60, 0x10, RZ ;  /* 0x000000103c607819 */ /* 0x000fe400000006ff */
[----:B------:R-:W-:Y:S01]  /*6520*/  SHF.L.U32 R103, R103, 0x10, RZ ;  /* 0x0000001067677819 */ /* 0x000fe200000006ff */
[----:B------:R-:W-:Y:S01]  /*6530*/  FMUL.FTZ R104, R105, R104 ;  /* 0x0000006869687220 */ /* 0x000fe20000410000 */
[----:B------:R-:W-:Y:S01]  /*6540*/  F2FP.BF16.F32.PACK_AB R89, R89, R106 ;  /* 0x0000006a5959723e */ /* 0x000fe200000010ff */
[----:B------:R-:W-:Y:S01]  /*6550*/  FMUL.FTZ R96, R105, R96 ;  /* 0x0000006069607220 */ /* 0x000fe20000410000 */
[----:B------:R-:W-:Y:S01]  /*6560*/  PRMT R105, R88, 0x7632, R105 ;  /* 0x0000763258697816 */ /* 0x000fe20000000069 */
[----:B------:R-:W-:Y:S01]  /*6570*/  FMUL.FTZ R106, R84, UR7 ;  /* 0x00000007546a7c20 */ /* 0x000fe20008410000 */
[----:B------:R-:W-:Y:S01]  /*6580*/  SHF.L.U32 R88, R127, 0x10, RZ ;  /* 0x000000107f587819 */ /* 0x000fe200000006ff */
[----:B------:R-:W-:Y:S01]  /*6590*/  FMUL.FTZ R103, R107, R103 ;  /* 0x000000676b677220 */ /* 0x000fe20000410000 */
[----:B------:R-:W-:-:S02]  /*65a0*/  SHF.L.U32 R105, R105, 0x10, RZ ;  /* 0x0000001069697819 */ /* 0x000fc400000006ff */
[----:B------:R-:W-:Y:S01]  /*65b0*/  F2FP.BF16.F32.PACK_AB R86, R109, R86 ;  /* 0x000000566d56723e */ /* 0x000fe200000010ff */
[----:B------:R-:W-:Y:S01]  /*65c0*/  FMUL.FTZ R88, R106, R88 ;  /* 0x000000586a587220 */ /* 0x000fe20000410000 */
[----:B------:R-:W-:Y:S01]  /*65d0*/  F2FP.BF16.F32.PACK_AB R84, R84, R97 ;  /* 0x000000615454723e */ /* 0x000fe200000010ff */
[----:B------:R-:W-:-:S03]  /*65e0*/  FMUL.FTZ R105, R106, R105 ;  /* 0x000000696a697220 */ /* 0x000fc60000410000 */
[----:B------:R-:W-:Y:S01]  /*65f0*/  F2FP.BF16.F32.PACK_AB R88, R88, R96 ;  /* 0x000000605858723e */ /* 0x000fe200000010ff */
[----:B------:R-:W-:Y:S06]  /*6600*/  BRA `(.L_x_280) ;  /* 0x0000000400207947 */ /* 0x000fec0003800000 */
.L_x_279:
[--C-:B------:R-:W-:Y:S01]  /*6610*/  FFMA.FTZ R96, R96, UR4, R116.reuse ;  /* 0x0000000460607c23 */ /* 0x100fe20008010074 */
[--C-:B------:R-:W-:Y:S01]  /*6620*/  FFMA.FTZ R110, R110, UR4, R116.reuse ;  /* 0x000000046e6e7c23 */ /* 0x100fe20008010074 */
[--C-:B------:R-:W-:Y:S01]  /*6630*/  FFMA.FTZ R103, R103, UR4, R116.reuse ;  /* 0x0000000467677c23 */ /* 0x100fe20008010074 */
[----:B------:R-:W-:Y:S01]  /*6640*/  FFMA.FTZ R107, R107, UR4, R116 ;  /* 0x000000046b6b7c23 */ /* 0x000fe20008010074 */
[----:B------:R-:W-:Y:S01]  /*6650*/  FADD.FTZ R97, R97, -R96 ;  /* 0x8000006061617221 */ /* 0x000fe20000010000 */
[----:B------:R-:W-:Y:S01]  /*6660*/  FFMA.FTZ R96, R105, UR4, R116 ;  /* 0x0000000469607c23 */ /* 0x000fe20008010074 */
        /* <DEDUP_REMOVED lines=9> */
[----:B------:R-:W-:Y:S01]  /*6700*/  FADD.FTZ R108, R101, -R108 ;  /* 0x8000006c656c7221 */ /* 0x000fe20000010000 */
[----:B------:R-:W-:Y:S01]  /*6710*/  SHF.L.U32 R100, R63, 0x10, RZ ;  /* 0x000000103f647819 */ /* 0x000fe200000006ff */
[----:B------:R-:W-:Y:S01]  /*6720*/  FMUL.FTZ R98, R98, UR7 ;  /* 0x0000000762627c20 */ /* 0x000fe20008410000 */
[----:B------:R-:W-:Y:S01]  /*6730*/  FFMA.FTZ R109, R109, UR4, R116 ;  /* 0x000000046d6d7c23 */ /* 0x000fe20008010074 */
[----:B------:R-:W-:Y:S01]  /*6740*/  PRMT R101, R91, 0x7632, R101 ;  /* 0x000076325b657816 */ /* 0x000fe20000000065 */
        /* <DEDUP_REMOVED lines=9> */
[----:B------:R-:W-:Y:S01]  /*67e0*/  FMUL.FTZ R109, R109, UR8 ;  /* 0x000000086d6d7c20 */ /* 0x000fe20008410000 */
[C---:B------:R-:W-:Y:S01]  /*67f0*/  FMUL.FTZ R98, R106.reuse, R98 ;  /* 0x000000626a627220 */ /* 0x040fe20000410000 */
[----:B------:R-:W-:Y:S01]  /*6800*/  FMUL.FTZ R106, R106, R100 ;  /* 0x000000646a6a7220 */ /* 0x000fe20000410000 */
[----:B------:R-:W-:Y:S01]  /*6810*/  SHF.L.U32 R101, R90, 0x10, RZ ;  /* 0x000000105a657819 */ /* 0x000fe200000006ff */
[----:B------:R-:W-:Y:S01]  /*6820*/  FMUL.FTZ R100, R108, UR7 ;  /* 0x000000076c647c20 */ /* 0x000fe20008410000 */
[----:B------:R-:W-:Y:S01]  /*6830*/  SHF.L.U32 R102, R62, 0x10, RZ ;  /* 0x000000103e667819 */ /* 0x000fe200000006ff */
[----:B------:R-:W-:Y:S01]  /*6840*/  FMUL.FTZ R109, R109, UR7 ;  /* 0x000000076d6d7c20 */ /* 0x000fe20008410000 */
[----:B------:R-:W-:Y:S01]  /*6850*/  SHF.L.U32 R104, R104, 0x10, RZ ;  /* 0x0000001068687819 */ /* 0x000fe200000006ff */
[----:B------:R-:W-:Y:S01]  /*6860*/  FMUL.FTZ R103, R103, UR8 ;  /* 0x0000000867677c20 */ /* 0x000fe20008410000 */
[C---:B------:R-:W-:Y:S01]  /*6870*/  FMUL.FTZ R101, R100.reuse, R101 ;  /* 0x0000006564657220 */ /* 0x040fe20000410000 */
[----:B------:R-:W-:Y:S01]  /*6880*/  FMUL.FTZ R90, R100, R102 ;  /* 0x00000066645a7220 */ /* 0x000fe20000410000 */
[----:B------:R-:W-:Y:S01]  /*6890*/  SHF.L.U32 R102, R89, 0x10, RZ ;  /* 0x0000001059667819 */ /* 0x000fe200000006ff */
[----:B------:R-:W-:Y:S01]  /*68a0*/  FMUL.FTZ R100, R109, R104 ;  /* 0x000000686d647220 */ /* 0x000fe20000410000 */
[----:B------:R-:W-:Y:S01]  /*68b0*/  FMUL.FTZ R104, R103, UR7 ;  /* 0x0000000767687c20 */ /* 0x000fe20008410000 */
[----:B------:R-:W-:Y:S01]  /*68c0*/  SHF.L.U32 R103, R61, 0x10, RZ ;  /* 0x000000103d677819 */ /* 0x000fe200000006ff */
[----:B------:R-:W-:Y:S01]  /*68d0*/  FMUL.FTZ R105, R107, UR8 ;  /* 0x000000086b697c20 */ /* 0x000fe20008410000 */
[----:B------:R-:W-:Y:S01]  /*68e0*/  PRMT R89, R89, 0x7632, R89 ;  /* 0x0000763259597816 */ /* 0x000fe20000000059 */
[C---:B------:R-:W-:Y:S01]  /*68f0*/  FMUL.FTZ R102, R104.reuse, R102 ;  /* 0x0000006668667220 */ /* 0x040fe20000410000 */
[----:B------:R-:W-:Y:S01]  /*6900*/  SHF.L.U32 R108, R141, 0x10, RZ ;  /* 0x000000108d6c7819 */ /* 0x000fe200000006ff */
[----:B------:R-:W-:Y:S01]  /*6910*/  FMUL.FTZ R107, R104, R103 ;  /* 0x00000067686b7220 */ /* 0x000fe20000410000 */
[----:B------:R-:W-:Y:S01]  /*6920*/  SHF.L.U32 R89, R89, 0x10, RZ ;  /* 0x0000001059597819 */ /* 0x000fe200000006ff */
[----:B------:R-:W-:Y:S01]  /*6930*/  FMUL.FTZ R105, R105, UR7 ;  /* 0x0000000769697c20 */ /* 0x000fe20008410000 */
[----:B------:R-:W-:Y:S01]  /*6940*/  SHF.L.U32 R104, R140, 0x10, RZ ;  /* 0x000000108c687819 */ /* 0x000fe200000006ff */
[----:B------:R-:W-:Y:S01]  /*6950*/  FMUL.FTZ R97, R97, UR8 ;  /* 0x0000000861617c20 */ /* 0x000fe20008410000 */
[----:B------:R-:W-:Y:S01]  /*6960*/  FMUL.FTZ R96, R96, UR8 ;  /* 0x0000000860607c20 */ /* 0x000fe20008410000 */
[----:B------:R-:W-:Y:S01]  /*6970*/  FMUL.FTZ R103, R105, R89 ;  /* 0x0000005969677220 */ /* 0x000fe20000410000 */
[----:B------:R-:W-:Y:S01]  /*6980*/  FMUL.FTZ R108, R109, R108 ;  /* 0x0000006c6d6c7220 */ /* 0x000fe20000410000 */
[----:B------:R-:W-:Y:S01]  /*6990*/  FMUL.FTZ R89, R105, R104 ;  /* 0x0000006869597220 */ /* 0x000fe20000410000 */
[----:B------:R-:W-:-:S02]  /*69a0*/  PRMT R105, R88, 0x7632, R105 ;  /* 0x0000763258697816 */ /* 0x000fc40000000069 */
[----:B------:R-:W-:Y:S01]  /*69b0*/  SHF.L.U32 R104, R88, 0x10, RZ ;  /* 0x0000001058687819 */ /* 0x000fe200000006ff */
[----:B------:R-:W-:Y:S01]  /*69c0*/  FMUL.FTZ R88, R97, UR7 ;  /* 0x0000000761587c20 */ /* 0x000fe20008410000 */
[----:B------:R-:W-:Y:S01]  /*69d0*/  FMUL.FTZ R97, R96, UR7 ;  /* 0x0000000760617c20 */ /* 0x000fe20008410000 */
[----:B------:R-:W-:Y:S02]  /*69e0*/  SHF.L.U32 R109, R60, 0x10, RZ ;  /* 0x000000103c6d7819 */ /* 0x000fe400000006ff */
[----:B------:R-:W-:Y:S01]  /*69f0*/  SHF.L.U32 R96, R127, 0x10, RZ ;  /* 0x000000107f607819 */ /* 0x000fe200000006ff */
[C---:B------:R-:W-:Y:S01]  /*6a00*/  FMUL.FTZ R104, R88.reuse, R104 ;  /* 0x0000006858687220 */ /* 0x040fe20000410000 */
[----:B------:R-:W-:Y:S01]  /*6a10*/  SHF.L.U32 R105, R105, 0x10, RZ ;  /* 0x0000001069697819 */ /* 0x000fe200000006ff */
[----:B------:R-:W-:Y:S01]  /*6a20*/  FMUL.FTZ R88, R88, R109 ;  /* 0x0000006d58587220 */ /* 0x000fe20000410000 */
[----:B------:R-:W-:Y:S01]  /*6a30*/  F2FP.BF16.F32.PACK_AB R91, R106, R91 ;  /* 0x0000005b6a5b723e */ /* 0x000fe200000010ff */
[C---:B------:R-:W-:Y:S01]  /*6a40*/  FMUL.FTZ R96, R97.reuse, R96 ;  /* 0x0000006061607220 */ /* 0x040fe20000410000 */
[----:B------:R-:W-:Y:S01]  /*6a50*/  F2FP.BF16.F32.PACK_AB R90, R108, R90 ;  /* 0x0000005a6c5a723e */ /* 0x000fe200000010ff */
[----:B------:R-:W-:Y:S01]  /*6a60*/  FMUL.FTZ R105, R97, R105 ;  /* 0x0000006961697220 */ /* 0x000fe20000410000 */
[----:B------:R-:W-:-:S02]  /*6a70*/  F2FP.BF16.F32.PACK_AB R89, R89, R107 ;  /* 0x0000006b5959723e */ /* 0x000fc400000010ff */
[----:B------:R-:W-:-:S07]  /*6a80*/  F2FP.BF16.F32.PACK_AB R88, R96, R88 ;  /* 0x000000586058723e */ /* 0x000fce00000010ff */
.L_x_280:
[----:B------:R-:W0:Y:S02]  /*6a90*/  @P0 LDC.64 R96, c[0x0][0x478] ;  /* 0x00011e00ff600b82 */ /* 0x000e240000000a00 */
[----:B0-----:R-:W-:-:S05]  /*6aa0*/  @P0 IMAD.WIDE.U32 R96, R0, 0x10, R96 ;  /* 0x0000001000600825 */ /* 0x001fca00078e0060 */
[----:B------:R0:W-:Y:S02]  /*6ab0*/  @P0 STG.E.128 desc[UR18][R96.64], R84 ;  /* 0x0000005460000986 */ /* 0x0001e4000c101d12 */
[----:B0-----:R-:W-:-:S05]  /*6ac0*/  HFMA2 R96, -RZ, RZ, 0, 9.5367431640625e-07 ;  /* 0x00000010ff607431 */ /* 0x001fca00000001ff */
[----:B------:R-:W-:-:S05]  /*6ad0*/  IMAD.WIDE.U32 R96, R0, R96, UR28 ;  /* 0x0000001c00607e25 */ /* 0x000fca000f8e0060 */
[----:B------:R1:W-:Y:S01]  /*6ae0*/  STG.E.128 desc[UR18][R96.64], R88 ;  /* 0x0000005860007986 */ /* 0x0003e2000c101d12 */
[----:B------:R-:W-:Y:S05]  /*6af0*/  BRA `(.L_x_281) ;  /* 0x0000003800b07947 */ /* 0x000fea0003800000 */
.L_x_270:
[----:B------:R-:W-:-:S05]  /*6b00*/  MOV R88, 0x10 ;  /* 0x0000001000587802 */ /* 0x000fca0000000f00 */
[----:B------:R-:W-:-:S06]  /*6b10*/  IMAD.WIDE.U32 R88, R148, R88, UR26 ;  /* 0x0000001a94587e25 */ /* 0x000fcc000f8e0058 */
[----:B------:R-:W5:Y:S01]  /*6b20*/  LDG.E.128 R88, desc[UR18][R88.64] ;  /* 0x0000001258587981 */ /* 0x000f62000c1e1d00 */
[----:B------:R-:W-:Y:S01]  /*6b30*/  UISETP.NE.U32.AND UP1, UPT, UR24, URZ, UPT ;  /* 0x000000ff1800728c */ /* 0x000fe2000bf25070 */
[----:B------:R-:W-:Y:S02]  /*6b40*/  PRMT R218, R44, 0x7632, R218 ;  /* 0x000076322cda7816 */ /* 0x000fe400000000da */
[----:B------:R-:W-:Y:S01]  /*6b50*/  PRMT R219, R45, 0x7632, R219 ;  /* 0x000076322ddb7816 */ /* 0x000fe200000000db */
[----:B------:R-:W-:Y:S01]  /*6b60*/  UISETP.NE.AND.EX UP1, UPT, UR25, URZ, UPT, UP1 ;  /* 0x000000ff1900728c */ /* 0x000fe2000bf25310 */
[----:B------:R-:W-:-:S08]  /*6b70*/  PRMT R230, R46, 0x7632, R230 ;  /* 0x000076322ee67816 */ /* 0x000fd000000000e6 */
[----:B------:R-:W-:Y:S05]  /*6b80*/  BRA.U UP1, `(.L_x_282) ;  /* 0x0000000501587547 */ /* 0x000fea000b800000 */
[----:B-----5:R-:W-:Y:S01]  /*6b90*/  PRMT R92, R67, 0x7632, R92 ;  /* 0x00007632435c7816 */ /* 0x020fe2000000005c */
[--C-:B------:R-:W-:Y:S01]  /*6ba0*/  FFMA.FTZ R115, R115, UR4, R116.reuse ;  /* 0x0000000473737c23 */ /* 0x100fe20008010074 */
[--C-:B------:R-:W-:Y:S01]  /*6bb0*/  FFMA.FTZ R147, R147, UR4, R116.reuse ;  /* 0x0000000493937c23 */ /* 0x100fe20008010074 */
[--C-:B------:R-:W-:Y:S01]  /*6bc0*/  FFMA.FTZ R215, R215, UR4, R116.reuse ;  /* 0x00000004d7d77c23 */ /* 0x100fe20008010074 */
[----:B------:R-:W-:Y:S01]  /*6bd0*/  SHF.L.U32 R92, R92, 0x10, RZ ;  /* 0x000000105c5c7819 */ /* 0x000fe200000006ff */
[----:B------:R-:W-:Y:S01]  /*6be0*/  FADD.FTZ R93, R113, -R115 ;  /* 0x80000073715d7221 */ /* 0x000fe20000010000 */
[----:B------:R-:W-:Y:S01]  /*6bf0*/  FADD.FTZ R95, R114, -R147 ;  /* 0x80000093725f7221 */ /* 0x000fe20000010000 */
[----:B------:R-:W-:Y:S01]  /*6c00*/  FADD.FTZ R213, R213, -R215 ;  /* 0x800000d7d5d57221 */ /* 0x000fe20000010000 */
[----:B------:R-:W-:Y:S01]  /*6c10*/  FFMA.FTZ R212, R212, UR4, R116 ;  /* 0x00000004d4d47c23 */ /* 0x000fe20008010074 */
[--C-:B------:R-:W-:Y:S01]  /*6c20*/  FFMA.FTZ R93, R93, UR8, R92.reuse ;  /* 0x000000085d5d7c23 */ /* 0x100fe2000801005c */
[----:B------:R-:W-:Y:S01]  /*6c30*/  PRMT R92, R66, 0x7632, R92 ;  /* 0x00007632425c7816 */ /* 0x000fe2000000005c */
[--C-:B------:R-:W-:Y:S01]  /*6c40*/  FFMA.FTZ R112, R112, UR4, R116.reuse ;  /* 0x0000000470707c23 */ /* 0x100fe20008010074 */
[--C-:B------:R-:W-:Y:S01]  /*6c50*/  FFMA.FTZ R216, R216, UR4, R116.reuse ;  /* 0x00000004d8d87c23 */ /* 0x100fe20008010074 */
[----:B------:R-:W-:Y:S01]  /*6c60*/  PRMT R113, R65, 0x7632, R113 ;  /* 0x0000763241717816 */ /* 0x000fe20000000071 */
        /* <DEDUP_REMOVED lines=14> */
[----:B------:R-:W-:Y:S01]  /*6d50*/  FFMA.FTZ R114, R112, UR8, R114 ;  /* 0x0000000870727c23 */ /* 0x000fe20008010072 */
[----:B------:R-:W-:Y:S01]  /*6d60*/  FFMA.FTZ R113, R146, UR8, R113 ;  /* 0x0000000892717c23 */ /* 0x000fe20008010071 */
[----:B------:R-:W-:Y:S01]  /*6d70*/  SHF.L.U32 R112, R47, 0x10, RZ ;  /* 0x000000102f707819 */ /* 0x000fe200000006ff */
[----:B------:R-:W-:Y:S01]  /*6d80*/  FMUL.FTZ R94, R94, UR7 ;  /* 0x000000075e5e7c20 */ /* 0x000fe20008410000 */
[----:B------:R-:W-:Y:S01]  /*6d90*/  FFMA.FTZ R214, R214, UR8, R92 ;  /* 0x00000008d6d67c23 */ /* 0x000fe2000801005c */
[C---:B------:R-:W-:Y:S01]  /*6da0*/  SHF.L.U32 R92, R91.reuse, 0x10, RZ ;  /* 0x000000105b5c7819 */ /* 0x040fe200000006ff */
[----:B------:R-:W-:Y:S01]  /*6db0*/  FFMA.FTZ R210, R210, UR4, R116 ;  /* 0x00000004d2d27c23 */ /* 0x000fe20008010074 */
[----:B------:R-:W-:Y:S01]  /*6dc0*/  PRMT R146, R91, 0x7632, R146 ;  /* 0x000076325b927816 */ /* 0x000fe20000000092 */
[----:B------:R-:W-:Y:S01]  /*6dd0*/  FMUL.FTZ R91, R112, R94 ;  /* 0x0000005e705b7220 */ /* 0x000fe20000410000 */
[----:B------:R-:W-:Y:S01]  /*6de0*/  PRMT R217, R47, 0x7632, R217 ;  /* 0x000076322fd97816 */ /* 0x000fe200000000d9 */
[----:B------:R-:W-:Y:S01]  /*6df0*/  FMUL.FTZ R92, R94, R92 ;  /* 0x0000005c5e5c7220 */ /* 0x000fe20000410000 */
[----:B------:R-:W-:Y:S01]  /*6e00*/  SHF.L.U32 R146, R146, 0x10, RZ ;  /* 0x0000001092927819 */ /* 0x000fe200000006ff */
[----:B------:R-:W-:Y:S01]  /*6e10*/  FMUL.FTZ R94, R93, UR7 ;  /* 0x000000075d5e7c20 */ /* 0x000fe20008410000 */
[----:B------:R-:W-:Y:S01]  /*6e20*/  SHF.L.U32 R112, R217, 0x10, RZ ;  /* 0x00000010d9707819 */ /* 0x000fe200000006ff */
[----:B------:R-:W-:Y:S01]  /*6e30*/  FMUL.FTZ R213, R213, UR7 ;  /* 0x00000007d5d57c20 */ /* 0x000fe20008410000 */
[----:B------:R-:W-:Y:S01]  /*6e40*/  PRMT R147, R90, 0x7632, R147 ;  /* 0x000076325a937816 */ /* 0x000fe20000000093 */
[----:B------:R-:W-:Y:S01]  /*6e50*/  FMUL.FTZ R93, R94, R146 ;  /* 0x000000925e5d7220 */ /* 0x000fe20000410000 */
[----:B------:R-:W-:Y:S01]  /*6e60*/  FADD.FTZ R210, R208, -R210 ;  /* 0x800000d2d0d27221 */ /* 0x000fe20000010000 */
[----:B------:R-:W-:Y:S01]  /*6e70*/  FMUL.FTZ R146, R112, R94 ;  /* 0x0000005e70927220 */ /* 0x000fe20000410000 */
[----:B------:R-:W-:Y:S01]  /*6e80*/  SHF.L.U32 R112, R46, 0x10, RZ ;  /* 0x000000102e707819 */ /* 0x000fe200000006ff */
[----:B------:R-:W-:Y:S01]  /*6e90*/  FMUL.FTZ R214, R214, UR7 ;  /* 0x00000007d6d67c20 */ /* 0x000fe20008410000 */
[----:B------:R-:W-:-:S02]  /*6ea0*/  SHF.L.U32 R94, R90, 0x10, RZ ;  /* 0x000000105a5e7819 */ /* 0x000fc400000006ff */
[----:B------:R-:W-:Y:S01]  /*6eb0*/  SHF.L.U32 R147, R147, 0x10, RZ ;  /* 0x0000001093937819 */ /* 0x000fe200000006ff */
[----:B------:R-:W-:Y:S01]  /*6ec0*/  FMUL.FTZ R90, R112, R213 ;  /* 0x000000d5705a7220 */ /* 0x000fe20000410000 */
[----:B------:R-:W-:Y:S01]  /*6ed0*/  FMUL.FTZ R112, R95, UR7 ;  /* 0x000000075f707c20 */ /* 0x000fe20008410000 */
[----:B------:R-:W-:Y:S01]  /*6ee0*/  SHF.L.U32 R208, R230, 0x10, RZ ;  /* 0x00000010e6d07819 */ /* 0x000fe200000006ff */
[----:B------:R-:W-:Y:S01]  /*6ef0*/  FMUL.FTZ R94, R213, R94 ;  /* 0x0000005ed55e7220 */ /* 0x000fe20000410000 */
[----:B------:R-:W-:Y:S01]  /*6f00*/  PRMT R115, R64, 0x7632, R115 ;  /* 0x0000763240737816 */ /* 0x000fe20000000073 */
[----:B------:R-:W-:Y:S01]  /*6f10*/  FMUL.FTZ R95, R112, R147 ;  /* 0x00000093705f7220 */ /* 0x000fe20000410000 */
[----:B------:R-:W-:Y:S01]  /*6f20*/  PRMT R209, R89, 0x7632, R209 ;  /* 0x0000763259d17816 */ /* 0x000fe200000000d1 */
[----:B------:R-:W-:Y:S01]  /*6f30*/  FMUL.FTZ R147, R208, R112 ;  /* 0x00000070d0937220 */ /* 0x000fe20000410000 */
[----:B------:R-:W-:Y:S02]  /*6f40*/  SHF.L.U32 R115, R115, 0x10, RZ ;  /* 0x0000001073737819 */ /* 0x000fe400000006ff */
[----:B------:R-:W-:-:S02]  /*6f50*/  SHF.L.U32 R208, R45, 0x10, RZ ;  /* 0x000000102dd07819 */ /* 0x000fc400000006ff */
[----:B------:R-:W-:Y:S01]  /*6f60*/  SHF.L.U32 R112, R89, 0x10, RZ ;  /* 0x0000001059707819 */ /* 0x000fe200000006ff */
[----:B------:R-:W-:Y:S01]  /*6f70*/  FFMA.FTZ R115, R210, UR8, R115 ;  /* 0x00000008d2737c23 */ /* 0x000fe20008010073 */
[----:B------:R-:W-:Y:S01]  /*6f80*/  SHF.L.U32 R209, R209, 0x10, RZ ;  /* 0x00000010d1d17819 */ /* 0x000fe200000006ff */
[----:B------:R-:W-:Y:S01]  /*6f90*/  FMUL.FTZ R89, R208, R214 ;  /* 0x000000d6d0597220 */ /* 0x000fe20000410000 */
[----:B------:R-:W-:Y:S01]  /*6fa0*/  FMUL.FTZ R208, R113, UR7 ;  /* 0x0000000771d07c20 */ /* 0x000fe20008410000 */
[----:B------:R-:W-:Y:S01]  /*6fb0*/  SHF.L.U32 R210, R219, 0x10, RZ ;  /* 0x00000010dbd27819 */ /* 0x000fe200000006ff */
[----:B------:R-:W-:Y:S01]  /*6fc0*/  FMUL.FTZ R115, R115, UR7 ;  /* 0x0000000773737c20 */ /* 0x000fe20008410000 */
[----:B------:R-:W-:Y:S01]  /*6fd0*/  PRMT R211, R88, 0x7632, R211 ;  /* 0x0000763258d37816 */ /* 0x000fe200000000d3 */
[----:B------:R-:W-:Y:S01]  /*6fe0*/  FMUL.FTZ R113, R208, R209 ;  /* 0x000000d1d0717220 */ /* 0x000fe20000410000 */
[----:B------:R-:W-:Y:S01]  /*6ff0*/  FMUL.FTZ R209, R114, UR7 ;  /* 0x0000000772d17c20 */ /* 0x000fe20008410000 */
[----:B------:R-:W-:Y:S01]  /*7000*/  FMUL.FTZ R208, R210, R208 ;  /* 0x000000d0d2d07220 */ /* 0x000fe20000410000 */
[----:B------:R-:W-:Y:S01]  /*7010*/  SHF.L.U32 R114, R88, 0x10, RZ ;  /* 0x0000001058727819 */ /* 0x000fe200000006ff */
[----:B------:R-:W-:Y:S01]  /*7020*/  FMUL.FTZ R112, R214, R112 ;  /* 0x00000070d6707220 */ /* 0x000fe20000410000 */
[----:B------:R-:W-:-:S02]  /*7030*/  SHF.L.U32 R210, R44, 0x10, RZ ;  /* 0x000000102cd27819 */ /* 0x000fc400000006ff */
[----:B------:R-:W-:Y:S01]  /*7040*/  SHF.L.U32 R211, R211, 0x10, RZ ;  /* 0x00000010d3d37819 */ /* 0x000fe200000006ff */
[----:B------:R-:W-:Y:S01]  /*7050*/  FMUL.FTZ R114, R209, R114 ;  /* 0x00000072d1727220 */ /* 0x000fe20000410000 */
[----:B------:R-:W-:Y:S01]  /*7060*/  F2FP.BF16.F32.PACK_AB R91, R146, R91 ;  /* 0x0000005b925b723e */ /* 0x000fe200000010ff */
[----:B------:R-:W-:Y:S01]  /*7070*/  FMUL.FTZ R88, R210, R209 ;  /* 0x000000d1d2587220 */ /* 0x000fe20000410000 */
[----:B------:R-:W-:Y:S02]  /*7080*/  SHF.L.U32 R209, R218, 0x10, RZ ;  /* 0x00000010dad17819 */ /* 0x000fe400000006ff */
[----:B------:R-:W-:Y:S02]  /*7090*/  F2FP.BF16.F32.PACK_AB R90, R147, R90 ;  /* 0x0000005a935a723e */ /* 0x000fe400000010ff */
[----:B------:R-:W-:Y:S01]  /*70a0*/  F2FP.BF16.F32.PACK_AB R89, R208, R89 ;  /* 0x00000059d059723e */ /* 0x000fe200000010ff */
[----:B------:R-:W-:Y:S01]  /*70b0*/  FMUL.FTZ R209, R209, R115 ;  /* 0x00000073d1d17220 */ /* 0x000fe20000410000 */
[----:B------:R-:W-:-:S04]  /*70c0*/  FMUL.FTZ R115, R115, R211 ;  /* 0x000000d373737220 */ /* 0x000fc80000410000 */
[----:B------:R-:W-:Y:S01]  /*70d0*/  F2FP.BF16.F32.PACK_AB R88, R209, R88 ;  /* 0x00000058d158723e */ /* 0x000fe200000010ff */
[----:B------:R-:W-:Y:S06]  /*70e0*/  BRA `(.L_x_283) ;  /* 0x0000000400647947 */ /* 0x000fec0003800000 */
.L_x_282:
[----:B-----5:R-:W-:Y:S01]  /*70f0*/  PRMT R84, R67, 0x7632, R84 ;  /* 0x0000763243547816 */ /* 0x020fe20000000054 */
[--C-:B------:R-:W-:Y:S01]  /*7100*/  FFMA.FTZ R115, R115, UR4, R116.reuse ;  /* 0x0000000473737c23 */ /* 0x100fe20008010074 */
[--C-:B------:R-:W-:Y:S01]  /*7110*/  FFMA.FTZ R212, R212, UR4, R116.reuse ;  /* 0x00000004d4d47c23 */ /* 0x100fe20008010074 */
[----:B------:R-:W-:Y:S01]  /*7120*/  FFMA.FTZ R147, R147, UR4, R116 ;  /* 0x0000000493937c23 */ /* 0x000fe20008010074 */
[----:B------:R-:W-:Y:S01]  /*7130*/  SHF.L.U32 R84, R84, 0x10, RZ ;  /* 0x0000001054547819 */ /* 0x000fe200000006ff */
[----:B------:R-:W-:Y:S01]  /*7140*/  FADD.FTZ R87, R113, -R115 ;  /* 0x8000007371577221 */ /* 0x000fe20000010000 */
[----:B------:R-:W-:Y:S01]  /*7150*/  SHF.L.U32 R86, R67, 0x10, RZ ;  /* 0x0000001043567819 */ /* 0x000fe200000006ff */
[----:B------:R-:W-:Y:S01]  /*7160*/  FADD.FTZ R85, R211, -R212 ;  /* 0x800000d4d3557221 */ /* 0x000fe20000010000 */
[----:B------:R-:W-:Y:S01]  /*7170*/  FADD.FTZ R95, R114, -R147 ;  /* 0x80000093725f7221 */ /* 0x000fe20000010000 */
[--C-:B------:R-:W-:Y:S01]  /*7180*/  FFMA.FTZ R87, R87, UR8, R84.reuse ;  /* 0x0000000857577c23 */ /* 0x100fe20008010054 */
[----:B------:R-:W-:Y:S01]  /*7190*/  PRMT R84, R66, 0x7632, R84 ;  /* 0x0000763242547816 */ /* 0x000fe20000000054 */
[----:B------:R-:W-:Y:S01]  /*71a0*/  FFMA.FTZ R85, R85, UR8, R86 ;  /* 0x0000000855557c23 */ /* 0x000fe20008010056 */
[----:B------:R-:W-:Y:S01]  /*71b0*/  SHF.L.U32 R92, R91, 0x10, RZ ;  /* 0x000000105b5c7819 */ /* 0x000fe200000006ff */
[----:B------:R-:W-:Y:S01]  /*71c0*/  FMUL.FTZ R93, R87, UR7 ;  /* 0x00000007575d7c20 */ /* 0x000fe20008410000 */
[----:B------:R-:W-:Y:S01]  /*71d0*/  SHF.L.U32 R84, R84, 0x10, RZ ;  /* 0x0000001054547819 */ /* 0x000fe200000006ff */
[----:B------:R-:W-:Y:S01]  /*71e0*/  FMUL.FTZ R86, R85, UR7 ;  /* 0x0000000755567c20 */ /* 0x000fe20008410000 */
[----:B------:R-:W-:Y:S01]  /*71f0*/  PRMT R94, R47, 0x7632, R94 ;  /* 0x000076322f5e7816 */ /* 0x000fe2000000005e */
[--C-:B------:R-:W-:Y:S01]  /*7200*/  FFMA.FTZ R215, R215, UR4, R116.reuse ;  /* 0x00000004d7d77c23 */ /* 0x100fe20008010074 */
[----:B------:R-:W-:Y:S01]  /*7210*/  FFMA.FTZ R112, R112, UR4, R116 ;  /* 0x0000000470707c23 */ /* 0x000fe20008010074 */
[----:B------:R-:W-:Y:S01]  /*7220*/  FFMA.FTZ R95, R95, UR8, R84 ;  /* 0x000000085f5f7c23 */ /* 0x000fe20008010054 */
[----:B------:R-:W-:Y:S01]  /*7230*/  SHF.L.U32 R84, R47, 0x10, RZ ;  /* 0x000000102f547819 */ /* 0x000fe200000006ff */
[----:B------:R-:W-:Y:S01]  /*7240*/  FMUL.FTZ R92, R86, R92 ;  /* 0x0000005c565c7220 */ /* 0x000fe20000410000 */
[----:B------:R-:W-:Y:S01]  /*7250*/  FADD.FTZ R213, R213, -R215 ;  /* 0x800000d7d5d57221 */ /* 0x000fe20000010000 */
[----:B------:R-:W-:Y:S01]  /*7260*/  FADD.FTZ R217, R217, -R112 ;  /* 0x80000070d9d97221 */ /* 0x000fe20000010000 */
[----:B------:R-:W-:Y:S01]  /*7270*/  FFMA.FTZ R216, R216, UR4, R116 ;  /* 0x00000004d8d87c23 */ /* 0x000fe20008010074 */
[----:B------:R-:W-:Y:S01]  /*7280*/  FMUL.FTZ R84, R84, R86 ;  /* 0x0000005654547220 */ /* 0x000fe20000410000 */
[----:B------:R-:W-:Y:S01]  /*7290*/  PRMT R86, R91, 0x7632, R86 ;  /* 0x000076325b567816 */ /* 0x000fe20000000056 */
[----:B------:R-:W-:Y:S01]  /*72a0*/  FFMA.FTZ R209, R209, UR4, R116 ;  /* 0x00000004d1d17c23 */ /* 0x000fe20008010074 */
[----:B------:R-:W-:Y:S01]  /*72b0*/  SHF.L.U32 R91, R94, 0x10, RZ ;  /* 0x000000105e5b7819 */ /* 0x000fe200000006ff */
[----:B------:R-:W-:Y:S01]  /*72c0*/  FADD.FTZ R214, R214, -R216 ;  /* 0x800000d8d6d67221 */ /* 0x000fe20000010000 */
[----:B------:R-:W-:Y:S01]  /*72d0*/  SHF.L.U32 R86, R86, 0x10, RZ ;  /* 0x0000001056567819 */ /* 0x000fe200000006ff */
[----:B------:R-:W-:Y:S01]  /*72e0*/  FADD.FTZ R146, R146, -R209 ;  /* 0x800000d192927221 */ /* 0x000fe20000010000 */
[C---:B------:R-:W-:Y:S01]  /*72f0*/  SHF.L.U32 R94, R90.reuse, 0x10, RZ ;  /* 0x000000105a5e7819 */ /* 0x040fe200000006ff */
[----:B------:R-:W-:Y:S01]  /*7300*/  FMUL.FTZ R91, R91, R93 ;  /* 0x0000005d5b5b7220 */ /* 0x000fe20000410000 */
[----:B------:R-:W-:Y:S01]  /*7310*/  PRMT R90, R90, 0x7632, R90 ;  /* 0x000076325a5a7816 */ /* 0x000fe2000000005a */
[----:B------:R-:W-:Y:S01]  /*7320*/  FMUL.FTZ R93, R93, R86 ;  /* 0x000000565d5d7220 */ /* 0x000fe20000410000 */
[----:B------:R-:W-:Y:S01]  /*7330*/  SHF.L.U32 R86, R66, 0x10, RZ ;  /* 0x0000001042567819 */ /* 0x000fe200000006ff */
[----:B------:R-:W-:Y:S01]  /*7340*/  FFMA.FTZ R210, R210, UR4, R116 ;  /* 0x00000004d2d27c23 */ /* 0x000fe20008010074 */
[----:B------:R-:W-:-:S02]  /*7350*/  F2FP.BF16.F32.PACK_AB R91, R91, R84 ;  /* 0x000000545b5b723e */ /* 0x000fc400000010ff */
[----:B------:R-:W-:Y:S01]  /*7360*/  SHF.L.U32 R84, R46, 0x10, RZ ;  /* 0x000000102e547819 */ /* 0x000fe200000006ff */
[----:B------:R-:W-:Y:S01]  /*7370*/  FFMA.FTZ R86, R213, UR8, R86 ;  /* 0x00000008d5567c23 */ /* 0x000fe20008010056 */
[----:B------:R-:W-:Y:S01]  /*7380*/  F2FP.BF16.F32.PACK_AB R87, R87, R85 ;  /* 0x000000555757723e */ /* 0x000fe200000010ff */
[----:B------:R-:W-:Y:S01]  /*7390*/  FADD.FTZ R208, R208, -R210 ;  /* 0x800000d2d0d07221 */ /* 0x000fe20000010000 */
[----:B------:R-:W-:Y:S01]  /*73a0*/  SHF.L.U32 R85, R65, 0x10, RZ ;  /* 0x0000001041557819 */ /* 0x000fe200000006ff */
[----:B------:R-:W-:Y:S01]  /*73b0*/  FMUL.FTZ R112, R86, UR7 ;  /* 0x0000000756707c20 */ /* 0x000fe20008410000 */
[----:B------:R-:W-:Y:S02]  /*73c0*/  SHF.L.U32 R90, R90, 0x10, RZ ;  /* 0x000000105a5a7819 */ /* 0x000fe400000006ff */
[----:B------:R-:W-:Y:S01]  /*73d0*/  SHF.L.U32 R113, R230, 0x10, RZ ;  /* 0x00000010e6717819 */ /* 0x000fe200000006ff */
[----:B------:R-:W-:Y:S01]  /*73e0*/  FMUL.FTZ R94, R112, R94 ;  /* 0x0000005e705e7220 */ /* 0x000fe20000410000 */
[----:B------:R-:W-:Y:S01]  /*73f0*/  FMUL.FTZ R84, R84, R112 ;  /* 0x0000007054547220 */ /* 0x000fe20000410000 */
[C---:B------:R-:W-:Y:S01]  /*7400*/  FMUL.FTZ R112, R95.reuse, UR7 ;  /* 0x000000075f707c20 */ /* 0x040fe20008410000 */
[----:B------:R-:W-:Y:S01]  /*7410*/  FFMA.FTZ R85, R214, UR8, R85 ;  /* 0x00000008d6557c23 */ /* 0x000fe20008010055 */
[----:B------:R-:W-:-:S02]  /*7420*/  F2FP.BF16.F32.PACK_AB R86, R95, R86 ;  /* 0x000000565f56723e */ /* 0x000fc400000010ff */
[----:B------:R-:W-:Y:S01]  /*7430*/  FMUL.FTZ R95, R112, R90 ;  /* 0x0000005a705f7220 */ /* 0x000fe20000410000 */
[----:B------:R-:W-:Y:S01]  /*7440*/  FMUL.FTZ R90, R113, R112 ;  /* 0x00000070715a7220 */ /* 0x000fe20000410000 */
[----:B------:R-:W-:Y:S01]  /*7450*/  SHF.L.U32 R112, R89, 0x10, RZ ;  /* 0x0000001059707819 */ /* 0x000fe200000006ff */
[----:B------:R-:W-:Y:S01]  /*7460*/  FMUL.FTZ R113, R85, UR7 ;  /* 0x0000000755717c20 */ /* 0x000fe20008410000 */
[----:B------:R-:W-:Y:S02]  /*7470*/  SHF.L.U32 R114, R45, 0x10, RZ ;  /* 0x000000102d727819 */ /* 0x000fe400000006ff */
[----:B------:R-:W-:Y:S01]  /*7480*/  PRMT R89, R89, 0x7632, R89 ;  /* 0x0000763259597816 */ /* 0x000fe20000000059 */
[----:B------:R-:W-:Y:S01]  /*7490*/  FMUL.FTZ R112, R113, R112 ;  /* 0x0000007071707220 */ /* 0x000fe20000410000 */
[----:B------:R-:W-:Y:S01]  /*74a0*/  F2FP.BF16.F32.PACK_AB R90, R90, R84 ;  /* 0x000000545a5a723e */ /* 0x000fe200000010ff */
[----:B------:R-:W-:Y:S01]  /*74b0*/  FMUL.FTZ R114, R114, R113 ;  /* 0x0000007172727220 */ /* 0x000fe20000410000 */
[----:B------:R-:W-:-:S02]  /*74c0*/  PRMT R113, R65, 0x7632, R113 ;  /* 0x0000763241717816 */ /* 0x000fc40000000071 */
[----:B------:R-:W-:Y:S02]  /*74d0*/  SHF.L.U32 R89, R89, 0x10, RZ ;  /* 0x0000001059597819 */ /* 0x000fe400000006ff */
[----:B------:R-:W-:Y:S02]  /*74e0*/  SHF.L.U32 R113, R113, 0x10, RZ ;  /* 0x0000001071717819 */ /* 0x000fe400000006ff */
[----:B------:R-:W-:-:S03]  /*74f0*/  SHF.L.U32 R84, R219, 0x10, RZ ;  /* 0x00000010db547819 */ /* 0x000fc600000006ff */
[----:B------:R-:W-:-:S05]  /*7500*/  FFMA.FTZ R146, R146, UR8, R113 ;  /* 0x0000000892927c23 */ /* 0x000fca0008010071 */
[C---:B------:R-:W-:Y:S01]  /*7510*/  F2FP.BF16.F32.PACK_AB R85, R146.reuse, R85 ;  /* 0x000000559255723e */ /* 0x040fe200000010ff */
[----:B------:R-:W-:-:S04]  /*7520*/  FMUL.FTZ R146, R146, UR7 ;  /* 0x0000000792927c20 */ /* 0x000fc80008410000 */
[----:B------:R-:W-:Y:S01]  /*7530*/  FMUL.FTZ R113, R146, R89 ;  /* 0x0000005992717220 */ /* 0x000fe20000410000 */
[----:B------:R-:W-:Y:S01]  /*7540*/  FMUL.FTZ R89, R84, R146 ;  /* 0x0000009254597220 */ /* 0x000fe20000410000 */
[----:B------:R-:W-:Y:S02]  /*7550*/  SHF.L.U32 R84, R64, 0x10, RZ ;  /* 0x0000001040547819 */ /* 0x000fe400000006ff */
[----:B------:R-:W-:Y:S02]  /*7560*/  SHF.L.U32 R146, R44, 0x10, RZ ;  /* 0x000000102c927819 */ /* 0x000fe400000006ff */
[----:B------:R-:W-:Y:S01]  /*7570*/  F2FP.BF16.F32.PACK_AB R89, R89, R114 ;  /* 0x000000725959723e */ /* 0x000fe200000010ff */
[----:B------:R-:W-:Y:S01]  /*7580*/  FFMA.FTZ R84, R217, UR8, R84 ;  /* 0x00000008d9547c23 */ /* 0x000fe20008010054 */
[----:B------:R-:W-:-:S03]  /*7590*/  SHF.L.U32 R114, R88, 0x10, RZ ;  /* 0x0000001058727819 */ /* 0x000fc600000006ff */
[----:B------:R-:W-:-:S04]  /*75a0*/  FMUL.FTZ R115, R84, UR7 ;  /* 0x0000000754737c20 */ /* 0x000fc80008410000 */
[----:B------:R-:W-:Y:S01]  /*75b0*/  FMUL.FTZ R114, R115, R114 ;  /* 0x0000007273727220 */ /* 0x000fe20000410000 */
[----:B------:R-:W-:Y:S01]  /*75c0*/  FMUL.FTZ R146, R146, R115 ;  /* 0x0000007392927220 */ /* 0x000fe20000410000 */
[----:B------:R-:W-:-:S04]  /*75d0*/  PRMT R115, R64, 0x7632, R115 ;  /* 0x0000763240737816 */ /* 0x000fc80000000073 */
[----:B------:R-:W-:-:S05]  /*75e0*/  SHF.L.U32 R115, R115, 0x10, RZ ;  /* 0x0000001073737819 */ /* 0x000fca00000006ff */
[--C-:B------:R-:W-:Y:S01]  /*75f0*/  FFMA.FTZ R208, R208, UR8, R115.reuse ;  /* 0x00000008d0d07c23 */ /* 0x100fe20008010073 */
[----:B------:R-:W-:Y:S02]  /*7600*/  PRMT R115, R88, 0x7632, R115 ;  /* 0x0000763258737816 */ /* 0x000fe40000000073 */
[----:B------:R-:W-:Y:S01]  /*7610*/  SHF.L.U32 R88, R218, 0x10, RZ ;  /* 0x00000010da587819 */ /* 0x000fe200000006ff */
[C---:B------:R-:W-:Y:S01]  /*7620*/  FMUL.FTZ R147, R208.reuse, UR7 ;  /* 0x00000007d0937c20 */ /* 0x040fe20008410000 */
[----:B------:R-:W-:Y:S02]  /*7630*/  SHF.L.U32 R115, R115, 0x10, RZ ;  /* 0x0000001073737819 */ /* 0x000fe400000006ff */
[----:B------:R-:W-:Y:S01]  /*7640*/  F2FP.BF16.F32.PACK_AB R84, R208, R84 ;  /* 0x00000054d054723e */ /* 0x000fe200000010ff */
[----:B------:R-:W-:Y:S02]  /*7650*/  FMUL.FTZ R88, R88, R147 ;  /* 0x0000009358587220 */ /* 0x000fe40000410000 */
[----:B------:R-:W-:-:S03]  /*7660*/  FMUL.FTZ R115, R147, R115 ;  /* 0x0000007393737220 */ /* 0x000fc60000410000 */
[----:B------:R-:W-:-:S07]  /*7670*/  F2FP.BF16.F32.PACK_AB R88, R88, R146 ;  /* 0x000000925858723e */ /* 0x000fce00000010ff */
.L_x_283:
[----:B------:R-:W-:Y:S02]  /*7680*/  ISETP.NE.U32.AND P0, PT, RZ, UR24, PT ;  /* 0x00000018ff007c0c */ /* 0x000fe4000bf05070 */
[----:B------:R-:W-:Y:S02]  /*7690*/  PRMT R208, R48, 0x7632, R208 ;  /* 0x0000763230d07816 */ /* 0x000fe400000000d0 */
[----:B------:R-:W-:Y:S02]  /*76a0*/  ISETP.NE.AND.EX P0, PT, RZ, UR25, PT, P0 ;  /* 0x00000019ff007c0c */ /* 0x000fe4000bf05300 */
[----:B------:R-:W-:Y:S02]  /*76b0*/  PRMT R209, R49, 0x7632, R209 ;  /* 0x0000763231d17816 */ /* 0x000fe400000000d1 */
[----:B------:R-:W-:Y:S02]  /*76c0*/  PRMT R210, R50, 0x7632, R210 ;  /* 0x0000763232d27816 */ /* 0x000fe400000000d2 */
[----:B------:R-:W-:-:S07]  /*76d0*/  PRMT R211, R51, 0x7632, R211 ;  /* 0x0000763233d37816 */ /* 0x000fce00000000d3 */
[----:B------:R-:W0:Y:S02]  /*76e0*/  @P0 LDC.64 R146, c[0x0][0x478] ;  /* 0x00011e00ff920b82 */ /* 0x000e240000000a00 */
        /* <DEDUP_REMOVED lines=9> */
[----:B------:R-:W-:Y:S01]  /*7780*/  PRMT R84, R71, 0x7632, R84 ;  /* 0x0000763247547816 */ /* 0x000fe20000000054 */
[--C-:B------:R-:W-:Y:S01]  /*7790*/  FFMA.FTZ R203, R203, UR4, R116.reuse ;  /* 0x00000004cbcb7c23 */ /* 0x100fe20008010074 */
[--C-:B------:R-:W-:Y:S01]  /*77a0*/  FFMA.FTZ R154, R154, UR4, R116.reuse ;  /* 0x000000049a9a7c23 */ /* 0x100fe20008010074 */
[--C-:B------:R-:W-:Y:S01]  /*77b0*/  FFMA.FTZ R149, R149, UR4, R116.reuse ;  /* 0x0000000495957c23 */ /* 0x100fe20008010074 */
[----:B------:R-:W-:Y:S01]  /*77c0*/  SHF.L.U32 R84, R84, 0x10, RZ ;  /* 0x0000001054547819 */ /* 0x000fe200000006ff */
[----:B------:R-:W-:Y:S01]  /*77d0*/  FADD.FTZ R87, R204, -R203 ;  /* 0x800000cbcc577221 */ /* 0x000fe20000010000 */
[----:B------:R-:W-:Y:S01]  /*77e0*/  FFMA.FTZ R201, R201, UR4, R116 ;  /* 0x00000004c9c97c23 */ /* 0x000fe20008010074 */
[----:B------:R-:W-:Y:S01]  /*77f0*/  SHF.L.U32 R86, R71, 0x10, RZ ;  /* 0x0000001047567819 */ /* 0x000fe200000006ff */
[----:B------:R-:W-:Y:S01]  /*7800*/  FADD.FTZ R85, R196, -R154 ;  /* 0x8000009ac4557221 */ /* 0x000fe20000010000 */
[--C-:B------:R-:W-:Y:S01]  /*7810*/  FFMA.FTZ R87, R87, UR8, R84.reuse ;  /* 0x0000000857577c23 */ /* 0x100fe20008010054 */
[----:B------:R-:W-:Y:S01]  /*7820*/  PRMT R84, R70, 0x7632, R84 ;  /* 0x0000763246547816 */ /* 0x000fe20000000054 */
[----:B------:R-:W-:Y:S01]  /*7830*/  FADD.FTZ R151, R151, -R149 ;  /* 0x8000009597977221 */ /* 0x000fe20000010000 */
[----:B------:R-:W-:Y:S01]  /*7840*/  FADD.FTZ R149, R202, -R201 ;  /* 0x800000c9ca957221 */ /* 0x000fe20000010000 */
[----:B------:R-:W-:Y:S01]  /*7850*/  FFMA.FTZ R85, R85, UR8, R86 ;  /* 0x0000000855557c23 */ /* 0x000fe20008010056 */
[----:B------:R-:W-:Y:S01]  /*7860*/  SHF.L.U32 R84, R84, 0x10, RZ ;  /* 0x0000001054547819 */ /* 0x000fe200000006ff */
[----:B------:R-:W-:Y:S01]  /*7870*/  FMUL.FTZ R147, R87, UR7 ;  /* 0x0000000757937c20 */ /* 0x000fe20008410000 */
[----:B-----5:R-:W-:Y:S01]  /*7880*/  SHF.L.U32 R146, R91, 0x10, RZ ;  /* 0x000000105b927819 */ /* 0x020fe200000006ff */
[----:B------:R-:W-:Y:S01]  /*7890*/  FMUL.FTZ R86, R85, UR7 ;  /* 0x0000000755567c20 */ /* 0x000fe20008410000 */
[----:B------:R-:W-:Y:S01]  /*78a0*/  FFMA.FTZ R153, R153, UR4, R116 ;  /* 0x0000000499997c23 */ /* 0x000fe20008010074 */
[----:B------:R-:W-:Y:S01]  /*78b0*/  FFMA.FTZ R149, R149, UR8, R84 ;  /* 0x0000000895957c23 */ /* 0x000fe20008010054 */
[----:B------:R-:W-:Y:S01]  /*78c0*/  SHF.L.U32 R84, R51, 0x10, RZ ;  /* 0x0000001033547819 */ /* 0x000fe200000006ff */
[----:B------:R-:W-:Y:S01]  /*78d0*/  FMUL.FTZ R146, R86, R146 ;  /* 0x0000009256927220 */ /* 0x000fe20000410000 */
[----:B------:R-:W-:Y:S01]  /*78e0*/  FADD.FTZ R156, R156, -R153 ;  /* 0x800000999c9c7221 */ /* 0x000fe20000010000 */
[----:B------:R-:W-:Y:S01]  /*78f0*/  FFMA.FTZ R150, R150, UR4, R116 ;  /* 0x0000000496967c23 */ /* 0x000fe20008010074 */
[----:B------:R-:W-:Y:S01]  /*7900*/  F2FP.BF16.F32.PACK_AB R87, R87, R85 ;  /* 0x000000555757723e */ /* 0x000fe200000010ff */
[----:B------:R-:W-:Y:S01]  /*7910*/  FMUL.FTZ R84, R84, R86 ;  /* 0x0000005654547220 */ /* 0x000fe20000410000 */
[----:B------:R-:W-:Y:S01]  /*7920*/  PRMT R86, R91, 0x7632, R86 ;  /* 0x000076325b567816 */ /* 0x000fe20000000056 */
[----:B------:R-:W-:Y:S01]  /*7930*/  FADD.FTZ R152, R152, -R150 ;  /* 0x8000009698987221 */ /* 0x000fe20000010000 */
[----:B------:R-:W-:Y:S01]  /*7940*/  SHF.L.U32 R91, R211, 0x10, RZ ;  /* 0x00000010d35b7819 */ /* 0x000fe200000006ff */
[--C-:B------:R-:W-:Y:S01]  /*7950*/  FFMA.FTZ R198, R198, UR4, R116.reuse ;  /* 0x00000004c6c67c23 */ /* 0x100fe20008010074 */
[----:B------:R-:W-:Y:S01]  /*7960*/  SHF.L.U32 R86, R86, 0x10, RZ ;  /* 0x0000001056567819 */ /* 0x000fe200000006ff */
[----:B------:R-:W-:Y:S01]  /*7970*/  FFMA.FTZ R197, R197, UR4, R116 ;  /* 0x00000004c5c57c23 */ /* 0x000fe20008010074 */
[----:B------:R-:W-:Y:S01]  /*7980*/  SHF.L.U32 R85, R69, 0x10, RZ ;  /* 0x0000001045557819 */ /* 0x000fe200000006ff */
[----:B------:R-:W-:Y:S01]  /*7990*/  FMUL.FTZ R91, R91, R147 ;  /* 0x000000935b5b7220 */ /* 0x000fe20000410000 */
[----:B------:R-:W-:Y:S01]  /*79a0*/  SHF.L.U32 R148, R90, 0x10, RZ ;  /* 0x000000105a947819 */ /* 0x000fe200000006ff */
[----:B------:R-:W-:Y:S01]  /*79b0*/  FMUL.FTZ R147, R147, R86 ;  /* 0x0000005693937220 */ /* 0x000fe20000410000 */
[----:B------:R-:W-:Y:S01]  /*79c0*/  SHF.L.U32 R86, R70, 0x10, RZ ;  /* 0x0000001046567819 */ /* 0x000fe200000006ff */
[----:B------:R-:W-:Y:S01]  /*79d0*/  FFMA.FTZ R85, R152, UR8, R85 ;  /* 0x0000000898557c23 */ /* 0x000fe20008010055 */
[----:B------:R-:W-:Y:S01]  /*79e0*/  F2FP.BF16.F32.PACK_AB R91, R91, R84 ;  /* 0x000000545b5b723e */ /* 0x000fe200000010ff */
[----:B------:R-:W-:Y:S01]  /*79f0*/  FADD.FTZ R200, R200, -R198 ;  /* 0x800000c6c8c87221 */ /* 0x000fe20000010000 */
[----:B------:R-:W-:Y:S01]  /*7a00*/  SHF.L.U32 R84, R50, 0x10, RZ ;  /* 0x0000001032547819 */ /* 0x000fe200000006ff */
[----:B------:R-:W-:Y:S01]  /*7a10*/  FFMA.FTZ R86, R156, UR8, R86 ;  /* 0x000000089c567c23 */ /* 0x000fe20008010056 */
[----:B------:R-:W-:Y:S01]  /*7a20*/  PRMT R90, R90, 0x7632, R90 ;  /* 0x000076325a5a7816 */ /* 0x000fe2000000005a */
[----:B------:R-:W-:Y:S01]  /*7a30*/  FMUL.FTZ R153, R85, UR7 ;  /* 0x0000000755997c20 */ /* 0x000fe20008410000 */
[----:B------:R-:W-:Y:S01]  /*7a40*/  SHF.L.U32 R152, R210, 0x10, RZ ;  /* 0x00000010d2987819 */ /* 0x000fe200000006ff */
[----:B------:R-:W-:Y:S01]  /*7a50*/  FMUL.FTZ R150, R86, UR7 ;  /* 0x0000000756967c20 */ /* 0x000fe20008410000 */
[----:B------:R-:W-:Y:S01]  /*7a60*/  SHF.L.U32 R90, R90, 0x10, RZ ;  /* 0x000000105a5a7819 */ /* 0x000fe200000006ff */
[----:B------:R-:W-:Y:S01]  /*7a70*/  FADD.FTZ R199, R199, -R197 ;  /* 0x800000c5c7c77221 */ /* 0x000fe20000010000 */
[C---:B------:R-:W-:Y:S01]  /*7a80*/  F2FP.BF16.F32.PACK_AB R86, R149.reuse, R86 ;  /* 0x000000569556723e */ /* 0x040fe200000010ff */
[----:B------:R-:W-:Y:S01]  /*7a90*/  FMUL.FTZ R148, R150, R148 ;  /* 0x0000009496947220 */ /* 0x000fe20000410000 */
[----:B------:R-:W-:Y:S01]  /*7aa0*/  FMUL.FTZ R84, R84, R150 ;  /* 0x0000009654547220 */ /* 0x000fe20000410000 */
[----:B------:R-:W-:Y:S01]  /*7ab0*/  FMUL.FTZ R150, R149, UR7 ;  /* 0x0000000795967c20 */ /* 0x000fe20008410000 */
[----:B------:R-:W-:-:S02]  /*7ac0*/  SHF.L.U32 R154, R88, 0x10, RZ ;  /* 0x00000010589a7819 */ /* 0x000fc400000006ff */
[----:B------:R-:W-:Y:S01]  /*7ad0*/  PRMT R156, R88, 0x7632, R156 ;  /* 0x00007632589c7816 */ /* 0x000fe2000000009c */
[----:B------:R-:W-:Y:S01]  /*7ae0*/  FMUL.FTZ R149, R150, R90 ;  /* 0x0000005a96957220 */ /* 0x000fe20000410000 */
[----:B------:R-:W-:Y:S01]  /*7af0*/  FMUL.FTZ R90, R152, R150 ;  /* 0x00000096985a7220 */ /* 0x000fe20000410000 */
[----:B------:R-:W-:Y:S02]  /*7b00*/  SHF.L.U32 R152, R89, 0x10, RZ ;  /* 0x0000001059987819 */ /* 0x000fe400000006ff */
        /* <DEDUP_REMOVED lines=8> */
[----:B------:R-:W-:Y:S02]  /*7b90*/  SHF.L.U32 R84, R209, 0x10, RZ ;  /* 0x00000010d1547819 */ /* 0x000fe400000006ff */
[----:B------:R-:W-:Y:S01]  /*7ba0*/  SHF.L.U32 R88, R208, 0x10, RZ ;  /* 0x00000010d0587819 */ /* 0x000fe200000006ff */
[----:B------:R-:W-:Y:S01]  /*7bb0*/  FFMA.FTZ R200, R200, UR8, R153 ;  /* 0x00000008c8c87c23 */ /* 0x000fe20008010099 */
[----:B------:R-:W-:-:S04]  /*7bc0*/  SHF.L.U32 R156, R156, 0x10, RZ ;  /* 0x000000109c9c7819 */ /* 0x000fc800000006ff */
[C---:B------:R-:W-:Y:S01]  /*7bd0*/  F2FP.BF16.F32.PACK_AB R85, R200.reuse, R85 ;  /* 0x00000055c855723e */ /* 0x040fe200000010ff */
[----:B------:R-:W-:-:S04]  /*7be0*/  FMUL.FTZ R200, R200, UR7 ;  /* 0x00000007c8c87c20 */ /* 0x000fc80008410000 */
[----:B------:R-:W-:Y:S01]  /*7bf0*/  FMUL.FTZ R153, R200, R89 ;  /* 0x00000059c8997220 */ /* 0x000fe20000410000 */
[----:B------:R-:W-:Y:S01]  /*7c00*/  FMUL.FTZ R89, R84, R200 ;  /* 0x000000c854597220 */ /* 0x000fe20000410000 */
[----:B------:R-:W-:-:S04]  /*7c10*/  SHF.L.U32 R84, R68, 0x10, RZ ;  /* 0x0000001044547819 */ /* 0x000fc800000006ff */
        /* <DEDUP_REMOVED lines=8> */
[----:B------:R-:W-:-:S04]  /*7ca0*/  FFMA.FTZ R199, R199, UR8, R151 ;  /* 0x00000008c7c77c23 */ /* 0x000fc80008010097 */
[C---:B------:R-:W-:Y:S01]  /*7cb0*/  FMUL.FTZ R151, R199.reuse, UR7 ;  /* 0x00000007c7977c20 */ /* 0x040fe20008410000 */
[----:B------:R-:W-:-:S03]  /*7cc0*/  F2FP.BF16.F32.PACK_AB R84, R199, R84 ;  /* 0x00000054c754723e */ /* 0x000fc600000010ff */
[----:B------:R-:W-:Y:S01]  /*7cd0*/  FMUL.FTZ R88, R88, R151 ;  /* 0x0000009758587220 */ /* 0x000fe20000410000 */
[----:B------:R-:W-:-:S04]  /*7ce0*/  FMUL.FTZ R156, R151, R156 ;  /* 0x0000009c979c7220 */ /* 0x000fc80000410000 */
[----:B------:R-:W-:Y:S01]  /*7cf0*/  F2FP.BF16.F32.PACK_AB R88, R88, R150 ;  /* 0x000000965858723e */ /* 0x000fe200000010ff */
[----:B------:R-:W-:Y:S06]  /*7d00*/  BRA `(.L_x_285) ;  /* 0x0000000400507947 */ /* 0x000fec0003800000 */
.L_x_284:
[----:B------:R-:W-:Y:S01]  /*7d10*/  PRMT R148, R71, 0x7632, R148 ;  /* 0x0000763247947816 */ /* 0x000fe20000000094 */
        /* <DEDUP_REMOVED lines=10> */
[--C-:B------:R-:W-:Y:S01]  /*7dc0*/  FFMA.FTZ R154, R154, UR4, R116.reuse ;  /* 0x000000049a9a7c23 */ /* 0x100fe20008010074 */
[----:B------:R-:W-:Y:S01]  /*7dd0*/  FADD.FTZ R149, R151, -R149 ;  /* 0x8000009597957221 */ /* 0x000fe20000010000 */
[----:B------:R-:W-:Y:S01]  /*7de0*/  SHF.L.U32 R151, R71, 0x10, RZ ;  /* 0x0000001047977819 */ /* 0x000fe200000006ff */
[----:B------:R-:W-:Y:S01]  /*7df0*/  FFMA.FTZ R150, R150, UR4, R116 ;  /* 0x0000000496967c23 */ /* 0x000fe20008010074 */
[----:B------:R-:W-:Y:S01]  /*7e00*/  SHF.L.U32 R148, R148, 0x10, RZ ;  /* 0x0000001094947819 */ /* 0x000fe200000006ff */
[----:B------:R-:W-:Y:S01]  /*7e10*/  FADD.FTZ R154, R196, -R154 ;  /* 0x8000009ac49a7221 */ /* 0x000fe20000010000 */
[----:B-----5:R-:W-:Y:S01]  /*7e20*/  PRMT R196, R91, 0x7632, R196 ;  /* 0x000076325bc47816 */ /* 0x020fe200000000c4 */
[--C-:B------:R-:W-:Y:S01]  /*7e30*/  FADD.FTZ R152, R152, -R150.reuse ;  /* 0x8000009698987221 */ /* 0x100fe20000010000 */
        /* <DEDUP_REMOVED lines=8> */
[----:B------:R-:W-:Y:S01]  /*7ec0*/  SHF.L.U32 R146, R69, 0x10, RZ ;  /* 0x0000001045927819 */ /* 0x000fe200000006ff */
[----:B------:R-:W-:Y:S01]  /*7ed0*/  FFMA.FTZ R154, R149, UR8, R154 ;  /* 0x00000008959a7c23 */ /* 0x000fe2000801009a */
[----:B------:R-:W-:Y:S01]  /*7ee0*/  FMUL.FTZ R149, R151, UR7 ;  /* 0x0000000797957c20 */ /* 0x000fe20008410000 */
[----:B------:R-:W-:Y:S01]  /*7ef0*/  SHF.L.U32 R151, R51, 0x10, RZ ;  /* 0x0000001033977819 */ /* 0x000fe200000006ff */
[----:B------:R-:W-:Y:S01]  /*7f00*/  FADD.FTZ R197, R199, -R197 ;  /* 0x800000c5c7c57221 */ /* 0x000fe20000010000 */
[----:B------:R-:W-:Y:S01]  /*7f10*/  FFMA.FTZ R152, R152, UR8, R146 ;  /* 0x0000000898987c23 */ /* 0x000fe20008010092 */
[----:B------:R-:W-:Y:S01]  /*7f20*/  SHF.L.U32 R146, R91, 0x10, RZ ;  /* 0x000000105b927819 */ /* 0x000fe200000006ff */
[----:B------:R-:W-:Y:S01]  /*7f30*/  FFMA.FTZ R198, R198, UR4, R116 ;  /* 0x00000004c6c67c23 */ /* 0x000fe20008010074 */
[----:B------:R-:W-:Y:S01]  /*7f40*/  FMUL.FTZ R91, R151, R149 ;  /* 0x00000095975b7220 */ /* 0x000fe20000410000 */
[----:B------:R-:W-:Y:S01]  /*7f50*/  FMUL.FTZ R151, R147, UR7 ;  /* 0x0000000793977c20 */ /* 0x000fe20008410000 */
[----:B------:R-:W-:Y:S01]  /*7f60*/  SHF.L.U32 R150, R150, 0x10, RZ ;  /* 0x0000001096967819 */ /* 0x000fe200000006ff */
[----:B------:R-:W-:Y:S01]  /*7f70*/  FMUL.FTZ R146, R149, R146 ;  /* 0x0000009295927220 */ /* 0x000fe20000410000 */
[----:B------:R-:W-:Y:S01]  /*7f80*/  SHF.L.U32 R149, R211, 0x10, RZ ;  /* 0x00000010d3957819 */ /* 0x000fe200000006ff */
[----:B------:R-:W-:Y:S01]  /*7f90*/  FMUL.FTZ R147, R151, R196 ;  /* 0x000000c497937220 */ /* 0x000fe20000410000 */
[----:B------:R-:W-:Y:S01]  /*7fa0*/  SHF.L.U32 R196, R50, 0x10, RZ ;  /* 0x0000001032c47819 */ /* 0x000fe200000006ff */
[----:B------:R-:W-:Y:S01]  /*7fb0*/  FFMA.FTZ R150, R197, UR8, R150 ;  /* 0x00000008c5967c23 */ /* 0x000fe20008010096 */
[----:B------:R-:W-:Y:S01]  /*7fc0*/  PRMT R197, R90, 0x7632, R197 ;  /* 0x000076325ac57816 */ /* 0x000fe200000000c5 */
[----:B------:R-:W-:Y:S01]  /*7fd0*/  FMUL.FTZ R151, R149, R151 ;  /* 0x0000009795977220 */ /* 0x000fe20000410000 */
[----:B------:R-:W-:Y:S01]  /*7fe0*/  FMUL.FTZ R149, R148, UR7 ;  /* 0x0000000794957c20 */ /* 0x000fe20008410000 */
[----:B------:R-:W-:Y:S01]  /*7ff0*/  SHF.L.U32 R148, R90, 0x10, RZ ;  /* 0x000000105a947819 */ /* 0x000fe200000006ff */
[----:B------:R-:W-:Y:S01]  /*8000*/  FMUL.FTZ R156, R156, UR7 ;  /* 0x000000079c9c7c20 */ /* 0x000fe20008410000 */
[----:B------:R-:W-:Y:S01]  /*8010*/  PRMT R153, R69, 0x7632, R153 ;  /* 0x0000763245997816 */ /* 0x000fe20000000099 */
[----:B------:R-:W-:Y:S01]  /*8020*/  FMUL.FTZ R90, R196, R149 ;  /* 0x00000095c45a7220 */ /* 0x000fe20000410000 */
[----:B------:R-:W-:Y:S01]  /*8030*/  SHF.L.U32 R197, R197, 0x10, RZ ;  /* 0x00000010c5c57819 */ /* 0x000fe200000006ff */
[----:B------:R-:W-:Y:S01]  /*8040*/  FMUL.FTZ R148, R149, R148 ;  /* 0x0000009495947220 */ /* 0x000fe20000410000 */
[----:B------:R-:W-:Y:S01]  /*8050*/  SHF.L.U32 R196, R210, 0x10, RZ ;  /* 0x00000010d2c47819 */ /* 0x000fe200000006ff */
[--C-:B------:R-:W-:Y:S01]  /*8060*/  FADD.FTZ R200, R200, -R198.reuse ;  /* 0x800000c6c8c87221 */ /* 0x100fe20000010000 */
[----:B------:R-:W-:Y:S01]  /*8070*/  SHF.L.U32 R153, R153, 0x10, RZ ;  /* 0x0000001099997819 */ /* 0x000fe200000006ff */
[----:B------:R-:W-:Y:S01]  /*8080*/  FMUL.FTZ R149, R156, R197 ;  /* 0x000000c59c957220 */ /* 0x000fe20000410000 */
[----:B------:R-:W-:Y:S01]  /*8090*/  SHF.L.U32 R197, R49, 0x10, RZ ;  /* 0x0000001031c57819 */ /* 0x000fe200000006ff */
[----:B------:R-:W-:Y:S01]  /*80a0*/  FMUL.FTZ R196, R196, R156 ;  /* 0x0000009cc4c47220 */ /* 0x000fe20000410000 */
[----:B------:R-:W-:Y:S01]  /*80b0*/  FMUL.FTZ R156, R152, UR7 ;  /* 0x00000007989c7c20 */ /* 0x000fe20008410000 */
        /* <DEDUP_REMOVED lines=8> */
[----:B------:R-:W-:-:S02]  /*8140*/  SHF.L.U32 R156, R209, 0x10, RZ ;  /* 0x00000010d19c7819 */ /* 0x000fc400000006ff */
[----:B------:R-:W-:Y:S01]  /*8150*/  SHF.L.U32 R199, R199, 0x10, RZ ;  /* 0x00000010c7c77819 */ /* 0x000fe200000006ff */
[----:B------:R-:W-:Y:S01]  /*8160*/  FMUL.FTZ R153, R197, R198 ;  /* 0x000000c6c5997220 */ /* 0x000fe20000410000 */
[----:B------:R-:W-:Y:S01]  /*8170*/  SHF.L.U32 R198, R48, 0x10, RZ ;  /* 0x0000001030c67819 */ /* 0x000fe200000006ff */
[----:B------:R-:W-:Y:S01]  /*8180*/  FMUL.FTZ R197, R156, R197 ;  /* 0x000000c59cc57220 */ /* 0x000fe20000410000 */
[----:B------:R-:W-:Y:S01]  /*8190*/  FMUL.FTZ R156, R154, UR7 ;  /* 0x000000079a9c7c20 */ /* 0x000fe20008410000 */
[----:B------:R-:W-:Y:S02]  /*81a0*/  SHF.L.U32 R154, R88, 0x10, RZ ;  /* 0x00000010589a7819 */ /* 0x000fe400000006ff */
[----:B------:R-:W-:Y:S01]  /*81b0*/  F2FP.BF16.F32.PACK_AB R91, R151, R91 ;  /* 0x0000005b975b723e */ /* 0x000fe200000010ff */
[----:B------:R-:W-:Y:S01]  /*81c0*/  FMUL.FTZ R88, R198, R156 ;  /* 0x0000009cc6587220 */ /* 0x000fe20000410000 */
[----:B------:R-:W-:Y:S01]  /*81d0*/  F2FP.BF16.F32.PACK_AB R90, R196, R90 ;  /* 0x0000005ac45a723e */ /* 0x000fe200000010ff */
[----:B------:R-:W-:Y:S01]  /*81e0*/  FMUL.FTZ R154, R156, R154 ;  /* 0x0000009a9c9a7220 */ /* 0x000fe20000410000 */
[----:B------:R-:W-:Y:S01]  /*81f0*/  FMUL.FTZ R156, R150, UR7 ;  /* 0x00000007969c7c20 */ /* 0x000fe20008410000 */
[----:B------:R-:W-:-:S02]  /*8200*/  SHF.L.U32 R150, R208, 0x10, RZ ;  /* 0x00000010d0967819 */ /* 0x000fc400000006ff */
[----:B------:R-:W-:-:S03]  /*8210*/  F2FP.BF16.F32.PACK_AB R89, R197, R89 ;  /* 0x00000059c559723e */ /* 0x000fc600000010ff */
[----:B------:R-:W-:Y:S01]  /*8220*/  FMUL.FTZ R150, R150, R156 ;  /* 0x0000009c96967220 */ /* 0x000fe20000410000 */
[----:B------:R-:W-:-:S04]  /*8230*/  FMUL.FTZ R156, R156, R199 ;  /* 0x000000c79c9c7220 */ /* 0x000fc80000410000 */
[----:B------:R-:W-:-:S07]  /*8240*/  F2FP.BF16.F32.PACK_AB R88, R150, R88 ;  /* 0x000000589658723e */ /* 0x000fce00000010ff */
.L_x_285:
        /* <DEDUP_REMOVED lines=26> */
[----:B-----5:R-:W-:Y:S01]  /*83f0*/  SHF.L.U32 R155, R91, 0x10, RZ ;  /* 0x000000105b9b7819 */ /* 0x020fe200000006ff */
[--C-:B------:R-:W-:Y:S01]  /*8400*/  FFMA.FTZ R84, R157, UR4, R116.reuse ;  /* 0x000000049d547c23 */ /* 0x100fe20008010074 */
[----:B------:R-:W-:Y:S01]  /*8410*/  SHF.L.U32 R85, R85, 0x10, RZ ;  /* 0x0000001055557819 */ /* 0x000fe200000006ff */
[----:B------:R-:W-:Y:S01]  /*8420*/  FMUL.FTZ R151, R86, UR7 ;  /* 0x0000000756977c20 */ /* 0x000fe20008410000 */
[--C-:B------:R-:W-:Y:S01]  /*8430*/  FFMA.FTZ R161, R161, UR4, R116.reuse ;  /* 0x00000004a1a17c23 */ /* 0x100fe20008010074 */
[C---:B------:R-:W-:Y:S01]  /*8440*/  FMUL.FTZ R157, R87.reuse, UR7 ;  /* 0x00000007579d7c20 */ /* 0x040fe20008410000 */
[----:B------:R-:W-:Y:S01]  /*8450*/  F2FP.BF16.F32.PACK_AB R87, R87, R86 ;  /* 0x000000565757723e */ /* 0x000fe200000010ff */
[----:B------:R-:W-:Y:S01]  /*8460*/  FFMA.FTZ R150, R150, UR8, R85 ;  /* 0x0000000896967c23 */ /* 0x000fe20008010055 */
[----:B------:R-:W-:Y:S01]  /*8470*/  SHF.L.U32 R85, R55, 0x10, RZ ;  /* 0x0000001037557819 */ /* 0x000fe200000006ff */
[----:B------:R-:W-:Y:S01]  /*8480*/  FMUL.FTZ R155, R151, R155 ;  /* 0x0000009b979b7220 */ /* 0x000fe20000410000 */
[----:B------:R-:W-:Y:S01]  /*8490*/  SHF.L.U32 R86, R74, 0x10, RZ ;  /* 0x000000104a567819 */ /* 0x000fe200000006ff */
        /* <DEDUP_REMOVED lines=9> */
[----:B------:R-:W-:Y:S01]  /*8530*/  SHF.L.U32 R158, R90, 0x10, RZ ;  /* 0x000000105a9e7819 */ /* 0x000fe200000006ff */
[----:B------:R-:W-:Y:S01]  /*8540*/  FMUL.FTZ R91, R91, R157 ;  /* 0x0000009d5b5b7220 */ /* 0x000fe20000410000 */
[----:B------:R-:W-:Y:S01]  /*8550*/  FMUL.FTZ R159, R86, UR7 ;  /* 0x00000007569f7c20 */ /* 0x000fe20008410000 */
[----:B------:R-:W-:Y:S01]  /*8560*/  FMUL.FTZ R157, R157, R151 ;  /* 0x000000979d9d7220 */ /* 0x000fe20000410000 */
[----:B------:R-:W-:Y:S01]  /*8570*/  SHF.L.U32 R151, R54, 0x10, RZ ;  /* 0x0000001036977819 */ /* 0x000fe200000006ff */
[----:B------:R-:W-:Y:S01]  /*8580*/  FFMA.FTZ R167, R167, UR4, R116 ;  /* 0x00000004a7a77c23 */ /* 0x000fe20008010074 */
[----:B------:R-:W-:Y:S01]  /*8590*/  PRMT R90, R90, 0x7632, R90 ;  /* 0x000076325a5a7816 */ /* 0x000fe2000000005a */
[----:B------:R-:W-:Y:S01]  /*85a0*/  FMUL.FTZ R158, R159, R158 ;  /* 0x0000009e9f9e7220 */ /* 0x000fe20000410000 */
[----:B------:R-:W-:Y:S01]  /*85b0*/  F2FP.BF16.F32.PACK_AB R91, R91, R85 ;  /* 0x000000555b5b723e */ /* 0x000fe200000010ff */
[----:B------:R-:W-:Y:S01]  /*85c0*/  FMUL.FTZ R151, R151, R159 ;  /* 0x0000009f97977220 */ /* 0x000fe20000410000 */
[----:B------:R-:W-:Y:S01]  /*85d0*/  SHF.L.U32 R85, R73, 0x10, RZ ;  /* 0x0000001049557819 */ /* 0x000fe200000006ff */
[----:B------:R-:W-:Y:S01]  /*85e0*/  FADD.FTZ R168, R168, -R167 ;  /* 0x800000a7a8a87221 */ /* 0x000fe20000010000 */
[----:B------:R-:W-:Y:S01]  /*85f0*/  SHF.L.U32 R90, R90, 0x10, RZ ;  /* 0x000000105a5a7819 */ /* 0x000fe200000006ff */
[----:B------:R-:W-:Y:S01]  /*8600*/  FFMA.FTZ R165, R165, UR4, R116 ;  /* 0x00000004a5a57c23 */ /* 0x000fe20008010074 */
[C---:B------:R-:W-:Y:S01]  /*8610*/  F2FP.BF16.F32.PACK_AB R86, R150.reuse, R86 ;  /* 0x000000569656723e */ /* 0x040fe200000010ff */
[----:B------:R-:W-:Y:S01]  /*8620*/  FMUL.FTZ R150, R150, UR7 ;  /* 0x0000000796967c20 */ /* 0x000fe20008410000 */
[----:B------:R-:W-:Y:S01]  /*8630*/  SHF.L.U32 R159, R198, 0x10, RZ ;  /* 0x00000010c69f7819 */ /* 0x000fe200000006ff */
[----:B------:R-:W-:Y:S01]  /*8640*/  FFMA.FTZ R85, R160, UR8, R85 ;  /* 0x00000008a0557c23 */ /* 0x000fe20008010055 */
[----:B------:R-:W-:Y:S01]  /*8650*/  FADD.FTZ R166, R166, -R165 ;  /* 0x800000a5a6a67221 */ /* 0x000fe20000010000 */
[----:B------:R-:W-:Y:S01]  /*8660*/  FMUL.FTZ R160, R150, R90 ;  /* 0x0000005a96a07220 */ /* 0x000fe20000410000 */
[----:B------:R-:W-:Y:S01]  /*8670*/  PRMT R163, R88, 0x7632, R163 ;  /* 0x0000763258a37816 */ /* 0x000fe200000000a3 */
[----:B------:R-:W-:Y:S01]  /*8680*/  FMUL.FTZ R90, R159, R150 ;  /* 0x000000969f5a7220 */ /* 0x000fe20000410000 */
[----:B------:R-:W-:Y:S01]  /*8690*/  SHF.L.U32 R159, R89, 0x10, RZ ;  /* 0x00000010599f7819 */ /* 0x000fe200000006ff */
[----:B------:R-:W-:Y:S01]  /*86a0*/  FMUL.FTZ R161, R85, UR7 ;  /* 0x0000000755a17c20 */ /* 0x000fe20008410000 */
[----:B------:R-:W-:-:S02]  /*86b0*/  SHF.L.U32 R150, R53, 0x10, RZ ;  /* 0x0000001035967819 */ /* 0x000fc400000006ff */
[----:B------:R-:W-:Y:S01]  /*86c0*/  PRMT R89, R89, 0x7632, R89 ;  /* 0x0000763259597816 */ /* 0x000fe20000000059 */
[----:B------:R-:W-:Y:S01]  /*86d0*/  FMUL.FTZ R159, R161, R159 ;  /* 0x0000009fa19f7220 */ /* 0x000fe20000410000 */
[----:B------:R-:W-:Y:S01]  /*86e0*/  F2FP.BF16.F32.PACK_AB R90, R90, R151 ;  /* 0x000000975a5a723e */ /* 0x000fe200000010ff */
[----:B------:R-:W-:Y:S01]  /*86f0*/  FMUL.FTZ R150, R150, R161 ;  /* 0x000000a196967220 */ /* 0x000fe20000410000 */
[----:B------:R-:W-:Y:S02]  /*8700*/  PRMT R161, R73, 0x7632, R161 ;  /* 0x0000763249a17816 */ /* 0x000fe400000000a1 */
[----:B------:R-:W-:Y:S02]  /*8710*/  SHF.L.U32 R89, R89, 0x10, RZ ;  /* 0x0000001059597819 */ /* 0x000fe400000006ff */
[----:B------:R-:W-:Y:S02]  /*8720*/  SHF.L.U32 R161, R161, 0x10, RZ ;  /* 0x00000010a1a17819 */ /* 0x000fe400000006ff */
[----:B------:R-:W-:-:S02]  /*8730*/  SHF.L.U32 R151, R197, 0x10, RZ ;  /* 0x00000010c5977819 */ /* 0x000fc400000006ff */
[----:B------:R-:W-:Y:S01]  /*8740*/  SHF.L.U32 R163, R163, 0x10, RZ ;  /* 0x00000010a3a37819 */ /* 0x000fe200000006ff */
[----:B------:R-:W-:Y:S01]  /*8750*/  FFMA.FTZ R168, R168, UR8, R161 ;  /* 0x00000008a8a87c23 */ /* 0x000fe200080100a1 */
[----:B------:R-:W-:Y:S02]  /*8760*/  SHF.L.U32 R161, R88, 0x10, RZ ;  /* 0x0000001058a17819 */ /* 0x000fe400000006ff */
[----:B------:R-:W-:Y:S02]  /*8770*/  SHF.L.U32 R88, R196, 0x10, RZ ;  /* 0x00000010c4587819 */ /* 0x000fe400000006ff */
        /* <DEDUP_REMOVED lines=20> */
.L_x_286:
[----:B------:R-:W-:Y:S01]  /*88c0*/  PRMT R155, R75, 0x7632, R155 ;  /* 0x000076324b9b7816 */ /* 0x000fe2000000009b */
[--C-:B------:R-:W-:Y:S01]  /*88d0*/  FFMA.FTZ R171, R171, UR4, R116.reuse ;  /* 0x00000004abab7c23 */ /* 0x100fe20008010074 */
[--C-:B------:R-:W-:Y:S01]  /*88e0*/  FFMA.FTZ R158, R158, UR4, R116.reuse ;  /* 0x000000049e9e7c23 */ /* 0x100fe20008010074 */
[----:B------:R-:W-:Y:S01]  /*88f0*/  FFMA.FTZ R157, R157, UR4, R116 ;  /* 0x000000049d9d7c23 */ /* 0x000fe20008010074 */
[----:B------:R-:W-:Y:S01]  /*8900*/  SHF.L.U32 R155, R155, 0x10, RZ ;  /* 0x000000109b9b7819 */ /* 0x000fe200000006ff */
[----:B------:R-:W-:Y:S01]  /*8910*/  FADD.FTZ R151, R172, -R171 ;  /* 0x800000abac977221 */ /* 0x000fe20000010000 */
[----:B------:R-:W-:Y:S01]  /*8920*/  FADD.FTZ R160, R160, -R158 ;  /* 0x8000009ea0a07221 */ /* 0x000fe20000010000 */
[----:B------:R-:W-:Y:S01]  /*8930*/  FFMA.FTZ R165, R165, UR4, R116 ;  /* 0x00000004a5a57c23 */ /* 0x000fe20008010074 */
[----:B------:R-:W-:Y:S01]  /*8940*/  PRMT R158, R74, 0x7632, R158 ;  /* 0x000076324a9e7816 */ /* 0x000fe2000000009e */
[--C-:B------:R-:W-:Y:S01]  /*8950*/  FFMA.FTZ R151, R151, UR8, R155.reuse ;  /* 0x0000000897977c23 */ /* 0x100fe2000801009b */
[----:B------:R-:W-:Y:S01]  /*8960*/  PRMT R155, R72, 0x7632, R155 ;  /* 0x00007632489b7816 */ /* 0x000fe2000000009b */
[--C-:B------:R-:W-:Y:S01]  /*8970*/  FFMA.FTZ R169, R169, UR4, R116.reuse ;  /* 0x00000004a9a97c23 */ /* 0x100fe20008010074 */
[----:B------:R-:W-:Y:S01]  /*8980*/  FADD.FTZ R157, R159, -R157 ;  /* 0x8000009d9f9d7221 */ /* 0x000fe20000010000 */
[----:B------:R-:W-:Y:S01]  /*8990*/  FADD.FTZ R150, R166, -R165 ;  /* 0x800000a5a6967221 */ /* 0x000fe20000010000 */
[----:B------:R-:W-:Y:S01]  /*89a0*/  SHF.L.U32 R155, R155, 0x10, RZ ;  /* 0x000000109b9b7819 */ /* 0x000fe200000006ff */
[----:B------:R-:W-:Y:S01]  /*89b0*/  FADD.FTZ R159, R170, -R169 ;  /* 0x800000a9aa9f7221 */ /* 0x000fe20000010000 */
[----:B------:R-:W-:Y:S01]  /*89c0*/  SHF.L.U32 R158, R158, 0x10, RZ ;  /* 0x000000109e9e7819 */ /* 0x000fe200000006ff */
[--C-:B------:R-:W-:Y:S01]  /*89d0*/  FFMA.FTZ R162, R162, UR4, R116.reuse ;  /* 0x00000004a2a27c23 */ /* 0x100fe20008010074 */
[----:B------:R-:W-:Y:S01]  /*89e0*/  FFMA.FTZ R161, R161, UR4, R116 ;  /* 0x00000004a1a17c23 */ /* 0x000fe20008010074 */
[----:B------:R-:W-:Y:S01]  /*89f0*/  FFMA.FTZ R150, R150, UR8, R155 ;  /* 0x0000000896967c23 */ /* 0x000fe2000801009b */
[----:B------:R-:W-:Y:S01]  /*8a00*/  SHF.L.U32 R155, R75, 0x10, RZ ;  /* 0x000000104b9b7819 */ /* 0x000fe200000006ff */
[----:B------:R-:W-:Y:S01]  /*8a10*/  FFMA.FTZ R159, R159, UR8, R158 ;  /* 0x000000089f9f7c23 */ /* 0x000fe2000801009e */
[----:B------:R-:W-:Y:S01]  /*8a20*/  FADD.FTZ R162, R164, -R162 ;  /* 0x800000a2a4a27221 */ /* 0x000fe20000010000 */
[----:B------:R-:W-:Y:S01]  /*8a30*/  SHF.L.U32 R158, R74, 0x10, RZ ;  /* 0x000000104a9e7819 */ /* 0x000fe200000006ff */
[----:B------:R-:W-:Y:S01]  /*8a40*/  FADD.FTZ R163, R163, -R161 ;  /* 0x800000a1a3a37221 */ /* 0x000fe20000010000 */
[----:B-----5:R-:W-:Y:S01]  /*8a50*/  PRMT R164, R91, 0x7632, R164 ;  /* 0x000076325ba47816 */ /* 0x020fe200000000a4 */
[----:B------:R-:W-:Y:S01]  /*8a60*/  FFMA.FTZ R155, R162, UR8, R155 ;  /* 0x00000008a29b7c23 */ /* 0x000fe2000801009b */
[----:B------:R-:W-:Y:S01]  /*8a70*/  SHF.L.U32 R162, R73, 0x10, RZ ;  /* 0x0000001049a27819 */ /* 0x000fe200000006ff */
[----:B------:R-:W-:Y:S01]  /*8a80*/  FFMA.FTZ R158, R163, UR8, R158 ;  /* 0x00000008a39e7c23 */ /* 0x000fe2000801009e */
[----:B------:R-:W-:Y:S01]  /*8a90*/  SHF.L.U32 R163, R72, 0x10, RZ ;  /* 0x0000001048a37819 */ /* 0x000fe200000006ff */
[----:B------:R-:W-:Y:S01]  /*8aa0*/  FMUL.FTZ R151, R151, UR7 ;  /* 0x0000000797977c20 */ /* 0x000fe20008410000 */
[----:B------:R-:W-:Y:S01]  /*8ab0*/  SHF.L.U32 R164, R164, 0x10, RZ ;  /* 0x00000010a4a47819 */ /* 0x000fe200000006ff */
[----:B------:R-:W-:Y:S01]  /*8ac0*/  FFMA.FTZ R162, R160, UR8, R162 ;  /* 0x00000008a0a27c23 */ /* 0x000fe200080100a2 */
[----:B------:R-:W-:Y:S01]  /*8ad0*/  SHF.L.U32 R160, R55, 0x10, RZ ;  /* 0x0000001037a07819 */ /* 0x000fe200000006ff */
[----:B------:R-:W-:Y:S01]  /*8ae0*/  FFMA.FTZ R163, R157, UR8, R163 ;  /* 0x000000089da37c23 */ /* 0x000fe200080100a3 */
[----:B------:R-:W-:Y:S01]  /*8af0*/  FMUL.FTZ R157, R155, UR7 ;  /* 0x000000079b9d7c20 */ /* 0x000fe20008410000 */
[----:B------:R-:W-:Y:S01]  /*8b00*/  SHF.L.U32 R155, R91, 0x10, RZ ;  /* 0x000000105b9b7819 */ /* 0x000fe200000006ff */
[----:B------:R-:W-:Y:S01]  /*8b10*/  FFMA.FTZ R167, R167, UR4, R116 ;  /* 0x00000004a7a77c23 */ /* 0x000fe20008010074 */
[----:B------:R-:W-:Y:S01]  /*8b20*/  PRMT R165, R90, 0x7632, R165 ;  /* 0x000076325aa57816 */ /* 0x000fe200000000a5 */
[----:B------:R-:W-:Y:S01]  /*8b30*/  FMUL.FTZ R91, R160, R157 ;  /* 0x0000009da05b7220 */ /* 0x000fe20000410000 */
[----:B------:R-:W-:Y:S01]  /*8b40*/  SHF.L.U32 R160, R199, 0x10, RZ ;  /* 0x00000010c7a07819 */ /* 0x000fe200000006ff */
[----:B------:R-:W-:Y:S01]  /*8b50*/  FMUL.FTZ R155, R157, R155 ;  /* 0x0000009b9d9b7220 */ /* 0x000fe20000410000 */
[----:B------:R-:W-:Y:S01]  /*8b60*/  FMUL.FTZ R157, R151, R164 ;  /* 0x000000a4979d7220 */ /* 0x000fe20000410000 */
[----:B------:R-:W-:Y:S01]  /*8b70*/  SHF.L.U32 R164, R54, 0x10, RZ ;  /* 0x0000001036a47819 */ /* 0x000fe200000006ff */
[----:B------:R-:W-:Y:S01]  /*8b80*/  FMUL.FTZ R159, R159, UR7 ;  /* 0x000000079f9f7c20 */ /* 0x000fe20008410000 */
[----:B------:R-:W-:Y:S01]  /*8b90*/  FMUL.FTZ R151, R160, R151 ;  /* 0x00000097a0977220 */ /* 0x000fe20000410000 */
[----:B------:R-:W-:Y:S01]  /*8ba0*/  FMUL.FTZ R160, R158, UR7 ;  /* 0x000000079ea07c20 */ /* 0x000fe20008410000 */
[----:B------:R-:W-:Y:S01]  /*8bb0*/  SHF.L.U32 R158, R90, 0x10, RZ ;  /* 0x000000105a9e7819 */ /* 0x000fe200000006ff */
[----:B------:R-:W-:Y:S01]  /*8bc0*/  FADD.FTZ R168, R168, -R167 ;  /* 0x800000a7a8a87221 */ /* 0x000fe20000010000 */
[----:B------:R-:W-:Y:S01]  /*8bd0*/  PRMT R161, R73, 0x7632, R161 ;  /* 0x0000763249a17816 */ /* 0x000fe200000000a1 */
[----:B------:R-:W-:Y:S01]  /*8be0*/  FMUL.FTZ R90, R164, R160 ;  /* 0x000000a0a45a7220 */ /* 0x000fe20000410000 */
[----:B------:R-:W-:Y:S01]  /*8bf0*/  SHF.L.U32 R165, R165, 0x10, RZ ;  /* 0x00000010a5a57819 */ /* 0x000fe200000006ff */
[----:B------:R-:W-:Y:S01]  /*8c00*/  FMUL.FTZ R158, R160, R158 ;  /* 0x0000009ea09e7220 */ /* 0x000fe20000410000 */
[----:B------:R-:W-:Y:S01]  /*8c10*/  SHF.L.U32 R161, R161, 0x10, RZ ;  /* 0x00000010a1a17819 */ /* 0x000fe200000006ff */
[----:B------:R-:W-:Y:S01]  /*8c20*/  FMUL.FTZ R162, R162, UR7 ;  /* 0x00000007a2a27c20 */ /* 0x000fe20008410000 */
[----:B------:R-:W-:Y:S01]  /*8c30*/  SHF.L.U32 R164, R198, 0x10, RZ ;  /* 0x00000010c6a47819 */ /* 0x000fe200000006ff */
[----:B------:R-:W-:Y:S01]  /*8c40*/  FMUL.FTZ R160, R159, R165 ;  /* 0x000000a59fa07220 */ /* 0x000fe20000410000 */
[----:B------:R-:W-:Y:S01]  /*8c50*/  SHF.L.U32 R165, R53, 0x10, RZ ;  /* 0x0000001035a57819 */ /* 0x000fe200000006ff */
[----:B------:R-:W-:Y:S01]  /*8c60*/  FFMA.FTZ R161, R168, UR8, R161 ;  /* 0x00000008a8a17c23 */ /* 0x000fe200080100a1 */
[C---:B------:R-:W-:Y:S01]  /*8c70*/  PRMT R166, R89.reuse, 0x7632, R166 ;  /* 0x0000763259a67816 */ /* 0x040fe200000000a6 */
[----:B------:R-:W-:Y:S01]  /*8c80*/  FMUL.FTZ R164, R164, R159 ;  /* 0x0000009fa4a47220 */ /* 0x000fe20000410000 */
[----:B------:R-:W-:Y:S01]  /*8c90*/  SHF.L.U32 R159, R89, 0x10, RZ ;  /* 0x00000010599f7819 */ /* 0x000fe200000006ff */
[----:B------:R-:W-:Y:S01]  /*8ca0*/  FMUL.FTZ R89, R165, R162 ;  /* 0x000000a2a5597220 */ /* 0x000fe20000410000 */
        /* <DEDUP_REMOVED lines=8> */
[----:B------:R-:W-:-:S02]  /*8d30*/  SHF.L.U32 R161, R88, 0x10, RZ ;  /* 0x0000001058a17819 */ /* 0x000fc400000006ff */
[----:B------:R-:W-:Y:S01]  /*8d40*/  PRMT R167, R88, 0x7632, R167 ;  /* 0x0000763258a77816 */ /* 0x000fe200000000a7 */
[----:B------:R-:W-:Y:S01]  /*8d50*/  FMUL.FTZ R88, R166, R163 ;  /* 0x000000a3a6587220 */ /* 0x000fe20000410000 */
[----:B------:R-:W-:Y:S01]  /*8d60*/  F2FP.BF16.F32.PACK_AB R91, R151, R91 ;  /* 0x0000005b975b723e */ /* 0x000fe200000010ff */
[----:B------:R-:W-:Y:S01]  /*8d70*/  FMUL.FTZ R161, R163, R161 ;  /* 0x000000a1a3a17220 */ /* 0x000fe20000410000 */
[----:B------:R-:W-:Y:S01]  /*8d80*/  FMUL.FTZ R163, R150, UR7 ;  /* 0x0000000796a37c20 */ /* 0x000fe20008410000 */
[----:B------:R-:W-:Y:S02]  /*8d90*/  SHF.L.U32 R150, R196, 0x10, RZ ;  /* 0x00000010c4967819 */ /* 0x000fe400000006ff */
[----:B------:R-:W-:Y:S02]  /*8da0*/  SHF.L.U32 R167, R167, 0x10, RZ ;  /* 0x00000010a7a77819 */ /* 0x000fe400000006ff */
[----:B------:R-:W-:Y:S01]  /*8db0*/  F2FP.BF16.F32.PACK_AB R90, R164, R90 ;  /* 0x0000005aa45a723e */ /* 0x000fe200000010ff */
[----:B------:R-:W-:Y:S01]  /*8dc0*/  FMUL.FTZ R150, R150, R163 ;  /* 0x000000a396967220 */ /* 0x000fe20000410000 */
[----:B------:R-:W-:Y:S01]  /*8dd0*/  F2FP.BF16.F32.PACK_AB R89, R165, R89 ;  /* 0x00000059a559723e */ /* 0x000fe200000010ff */
[----:B------:R-:W-:-:S03]  /*8de0*/  FMUL.FTZ R163, R163, R167 ;  /* 0x000000a7a3a37220 */ /* 0x000fc60000410000 */
[----:B------:R-:W-:-:S07]  /*8df0*/  F2FP.BF16.F32.PACK_AB R88, R150, R88 ;  /* 0x000000589658723e */ /* 0x000fce00000010ff */
.L_x_287:
        /* <DEDUP_REMOVED lines=22> */
[----:B------:R-:W-:Y:S01]  /*8f60*/  SHF.L.U32 R117, R79, 0x10, RZ ;  /* 0x000000104f757819 */ /* 0x000fe200000006ff */
[--C-:B------:R-:W-:Y:S01]  /*8f70*/  FFMA.FTZ R87, R87, UR8, R85.reuse ;  /* 0x0000000857577c23 */ /* 0x100fe20008010055 */
[----:B------:R-:W-:Y:S01]  /*8f80*/  PRMT R85, R78, 0x7632, R85 ;  /* 0x000076324e557816 */ /* 0x000fe20000000055 */
[----:B------:R-:W-:Y:S01]  /*8f90*/  FADD.FTZ R86, R124, -R122 ;  /* 0x8000007a7c567221 */ /* 0x000fe20000010000 */
[----:B------:R-:W-:Y:S01]  /*8fa0*/  FFMA.FTZ R84, R118, UR4, R116 ;  /* 0x0000000476547c23 */ /* 0x000fe20008010074 */
[----:B------:R-:W-:Y:S01]  /*8fb0*/  FADD.FTZ R118, R143, -R142 ;  /* 0x8000008e8f767221 */ /* 0x000fe20000010000 */
[----:B------:R-:W-:Y:S01]  /*8fc0*/  SHF.L.U32 R85, R85, 0x10, RZ ;  /* 0x0000001055557819 */ /* 0x000fe200000006ff */
[----:B------:R-:W-:Y:S01]  /*8fd0*/  FFMA.FTZ R86, R86, UR8, R117 ;  /* 0x0000000856567c23 */ /* 0x000fe20008010075 */
[----:B------:R-:W-:Y:S01]  /*8fe0*/  FFMA.FTZ R121, R121, UR4, R116 ;  /* 0x0000000479797c23 */ /* 0x000fe20008010074 */
[----:B------:R-:W-:Y:S01]  /*8ff0*/  FADD.FTZ R84, R120, -R84 ;  /* 0x8000005478547221 */ /* 0x000fe20000010000 */
[----:B-----5:R-:W-:Y:S01]  /*9000*/  SHF.L.U32 R117, R91, 0x10, RZ ;  /* 0x000000105b757819 */ /* 0x020fe200000006ff */
[----:B------:R-:W-:Y:S01]  /*9010*/  FFMA.FTZ R118, R118, UR8, R85 ;  /* 0x0000000876767c23 */ /* 0x000fe20008010055 */
[----:B------:R-:W-:Y:S01]  /*9020*/  SHF.L.U32 R85, R59, 0x10, RZ ;  /* 0x000000103b557819 */ /* 0x000fe200000006ff */
[----:B------:R-:W-:Y:S01]  /*9030*/  FMUL.FTZ R120, R86, UR7 ;  /* 0x0000000756787c20 */ /* 0x000fe20008410000 */
[--C-:B------:R-:W-:Y:S01]  /*9040*/  FADD.FTZ R123, R123, -R121.reuse ;  /* 0x800000797b7b7221 */ /* 0x100fe20000010000 */
[----:B------:R-:W-:Y:S01]  /*9050*/  PRMT R121, R91, 0x7632, R121 ;  /* 0x000076325b797816 */ /* 0x000fe20000000079 */
[--C-:B------:R-:W-:Y:S01]  /*9060*/  FFMA.FTZ R127, R127, UR4, R116.reuse ;  /* 0x000000047f7f7c23 */ /* 0x100fe20008010074 */
[----:B------:R-:W-:Y:S01]  /*9070*/  FMUL.FTZ R117, R120, R117 ;  /* 0x0000007578757220 */ /* 0x000fe20000410000 */
[----:B------:R-:W-:Y:S01]  /*9080*/  FMUL.FTZ R85, R85, R120 ;  /* 0x0000007855557220 */ /* 0x000fe20000410000 */
[----:B------:R-:W-:Y:S01]  /*9090*/  SHF.L.U32 R91, R167, 0x10, RZ ;  /* 0x00000010a75b7819 */ /* 0x000fe200000006ff */
[C---:B------:R-:W-:Y:S01]  /*90a0*/  FMUL.FTZ R120, R87.reuse, UR7 ;  /* 0x0000000757787c20 */ /* 0x040fe20008410000 */
[----:B------:R-:W-:Y:S01]  /*90b0*/  F2FP.BF16.F32.PACK_AB R87, R87, R86 ;  /* 0x000000565757723e */ /* 0x000fe200000010ff */
[----:B------:R-:W-:Y:S01]  /*90c0*/  FADD.FTZ R141, R141, -R127 ;  /* 0x8000007f8d8d7221 */ /* 0x000fe20000010000 */
[----:B------:R-:W-:Y:S01]  /*90d0*/  SHF.L.U32 R86, R78, 0x10, RZ ;  /* 0x000000104e567819 */ /* 0x000fe200000006ff */
[----:B------:R-:W-:Y:S01]  /*90e0*/  FMUL.FTZ R91, R91, R120 ;  /* 0x000000785b5b7220 */ /* 0x000fe20000410000 */
[----:B------:R-:W-:Y:S01]  /*90f0*/  SHF.L.U32 R121, R121, 0x10, RZ ;  /* 0x0000001079797819 */ /* 0x000fe200000006ff */
[----:B------:R-:W-:-:S02]  /*9100*/  FFMA.FTZ R125, R125, UR4, R116 ;  /* 0x000000047d7d7c23 */ /* 0x000fc40008010074 */
[----:B------:R-:W-:Y:S01]  /*9110*/  FFMA.FTZ R86, R123, UR8, R86 ;  /* 0x000000087b567c23 */ /* 0x000fe20008010056 */
[----:B------:R-:W-:Y:S01]  /*9120*/  F2FP.BF16.F32.PACK_AB R91, R91, R85 ;  /* 0x000000555b5b723e */ /* 0x000fe200000010ff */
[----:B------:R-:W-:Y:S01]  /*9130*/  FMUL.FTZ R120, R120, R121 ;  /* 0x0000007978787220 */ /* 0x000fe20000410000 */
[----:B------:R-:W-:Y:S01]  /*9140*/  SHF.L.U32 R85, R77, 0x10, RZ ;  /* 0x000000104d557819 */ /* 0x000fe200000006ff */
[----:B------:R-:W-:Y:S01]  /*9150*/  FMUL.FTZ R122, R86, UR7 ;  /* 0x00000007567a7c20 */ /* 0x000fe20008410000 */
[----:B------:R-:W-:Y:S01]  /*9160*/  SHF.L.U32 R121, R90, 0x10, RZ ;  /* 0x000000105a797819 */ /* 0x000fe200000006ff */
[----:B------:R-:W-:Y:S01]  /*9170*/  FADD.FTZ R126, R126, -R125 ;  /* 0x8000007d7e7e7221 */ /* 0x000fe20000010000 */
[----:B------:R-:W-:Y:S01]  /*9180*/  PRMT R90, R90, 0x7632, R90 ;  /* 0x000076325a5a7816 */ /* 0x000fe2000000005a */
[----:B------:R-:W-:Y:S01]  /*9190*/  FFMA.FTZ R84, R84, UR8, R85 ;  /* 0x0000000854547c23 */ /* 0x000fe20008010055 */
[----:B------:R-:W-:Y:S01]  /*91a0*/  SHF.L.U32 R85, R58, 0x10, RZ ;  /* 0x000000103a557819 */ /* 0x000fe200000006ff */
[----:B------:R-:W-:Y:S01]  /*91b0*/  FMUL.FTZ R121, R122, R121 ;  /* 0x000000797a797220 */ /* 0x000fe20000410000 */
[----:B------:R-:W-:Y:S01]  /*91c0*/  SHF.L.U32 R90, R90, 0x10, RZ ;  /* 0x000000105a5a7819 */ /* 0x000fe200000006ff */
[----:B------:R-:W-:Y:S01]  /*91d0*/  FMUL.FTZ R124, R84, UR7 ;  /* 0x00000007547c7c20 */ /* 0x000fe20008410000 */
[C---:B------:R-:W-:Y:S01]  /*91e0*/  F2FP.BF16.F32.PACK_AB R86, R118.reuse, R86 ;  /* 0x000000567656723e */ /* 0x040fe200000010ff */
[----:B------:R-:W-:Y:S01]  /*91f0*/  FMUL.FTZ R85, R85, R122 ;  /* 0x0000007a55557220 */ /* 0x000fe20000410000 */
[----:B------:R-:W-:Y:S01]  /*9200*/  FMUL.FTZ R118, R118, UR7 ;  /* 0x0000000776767c20 */ /* 0x000fe20008410000 */
[----:B------:R-:W-:-:S02]  /*9210*/  SHF.L.U32 R122, R166, 0x10, RZ ;  /* 0x00000010a67a7819 */ /* 0x000fc400000006ff */
[----:B------:R-:W-:Y:S01]  /*9220*/  SHF.L.U32 R125, R88, 0x10, RZ ;  /* 0x00000010587d7819 */ /* 0x000fe200000006ff */
[----:B------:R-:W-:Y:S02]  /*9230*/  FMUL.FTZ R123, R118, R90 ;  /* 0x0000005a767b7220 */ /* 0x000fe40000410000 */
        /* <DEDUP_REMOVED lines=9> */
[----:B------:R-:W-:-:S05]  /*92d0*/  SHF.L.U32 R124, R124, 0x10, RZ ;  /* 0x000000107c7c7819 */ /* 0x000fca00000006ff */
[----:B------:R-:W-:-:S05]  /*92e0*/  FFMA.FTZ R141, R141, UR8, R124 ;  /* 0x000000088d8d7c23 */ /* 0x000fca000801007c */
[C---:B------:R-:W-:Y:S01]  /*92f0*/  F2FP.BF16.F32.PACK_AB R85, R141.reuse, R84 ;  /* 0x000000548d55723e */ /* 0x040fe200000010ff */
[----:B------:R-:W-:Y:S01]  /*9300*/  FMUL.FTZ R141, R141, UR7 ;  /* 0x000000078d8d7c20 */ /* 0x000fe20008410000 */
[----:B------:R-:W-:-:S03]  /*9310*/  SHF.L.U32 R84, R165, 0x10, RZ ;  /* 0x00000010a5547819 */ /* 0x000fc600000006ff */
[----:B------:R-:W-:Y:S02]  /*9320*/  FMUL.FTZ R124, R141, R89 ;  /* 0x000000598d7c7220 */ /* 0x000fe40000410000 */
        /* <DEDUP_REMOVED lines=10> */
[----:B------:R-:W-:Y:S01]  /*93d0*/  FFMA.FTZ R119, R126, UR8, R119 ;  /* 0x000000087e777c23 */ /* 0x000fe20008010077 */
[----:B------:R-:W-:Y:S02]  /*93e0*/  PRMT R126, R88, 0x7632, R126 ;  /* 0x00007632587e7816 */ /* 0x000fe4000000007e */
[----:B------:R-:W-:Y:S01]  /*93f0*/  SHF.L.U32 R88, R164, 0x10, RZ ;  /* 0x00000010a4587819 */ /* 0x000fe200000006ff */
[C---:B------:R-:W-:Y:S01]  /*9400*/  FMUL.FTZ R127, R119.reuse, UR7 ;  /* 0x00000007777f7c20 */ /* 0x040fe20008410000 */
[----:B------:R-:W-:Y:S02]  /*9410*/  SHF.L.U32 R126, R126, 0x10, RZ ;  /* 0x000000107e7e7819 */ /* 0x000fe400000006ff */
[----:B------:R-:W-:Y:S01]  /*9420*/  F2FP.BF16.F32.PACK_AB R84, R119, R84 ;  /* 0x000000547754723e */ /* 0x000fe200000010ff */
[----:B------:R-:W-:Y:S02]  /*9430*/  FMUL.FTZ R88, R88, R127 ;  /* 0x0000007f58587220 */ /* 0x000fe40000410000 */
[----:B------:R-:W-:-:S03]  /*9440*/  FMUL.FTZ R126, R127, R126 ;  /* 0x0000007e7f7e7220 */ /* 0x000fc60000410000 */
[----:B------:R-:W-:Y:S01]  /*9450*/  F2FP.BF16.F32.PACK_AB R88, R88, R118 ;  /* 0x000000765858723e */ /* 0x000fe200000010ff */
[----:B------:R-:W-:Y:S06]  /*9460*/  BRA `(.L_x_289) ;  /* 0x0000000400507947 */ /* 0x000fec0003800000 */
.L_x_288:
[--C-:B------:R-:W-:Y:S01]  /*9470*/  FFMA.FTZ R118, R118, UR4, R116.reuse ;  /* 0x0000000476767c23 */ /* 0x100fe20008010074 */
[--C-:B------:R-:W-:Y:S01]  /*9480*/  FFMA.FTZ R117, R117, UR4, R116.reuse ;  /* 0x0000000475757c23 */ /* 0x100fe20008010074 */
[--C-:B------:R-:W-:Y:S01]  /*9490*/  FFMA.FTZ R144, R144, UR4, R116.reuse ;  /* 0x0000000490907c23 */ /* 0x100fe20008010074 */
[----:B------:R-:W-:Y:S01]  /*94a0*/  FFMA.FTZ R125, R125, UR4, R116 ;  /* 0x000000047d7d7c23 */ /* 0x000fe20008010074 */
[--C-:B------:R-:W-:Y:S01]  /*94b0*/  FADD.FTZ R120, R120, -R118.reuse ;  /* 0x8000007678787221 */ /* 0x100fe20000010000 */
[----:B------:R-:W-:Y:S01]  /*94c0*/  PRMT R118, R79, 0x7632, R118 ;  /* 0x000076324f767816 */ /* 0x000fe20000000076 */
[----:B------:R-:W-:Y:S01]  /*94d0*/  FADD.FTZ R117, R119, -R117 ;  /* 0x8000007577757221 */ /* 0x000fe20000010000 */
[----:B------:R-:W-:Y:S01]  /*94e0*/  FADD.FTZ R119, R145, -R144 ;  /* 0x8000009091777221 */ /* 0x000fe20000010000 */
[--C-:B------:R-:W-:Y:S01]  /*94f0*/  FFMA.FTZ R121, R121, UR4, R116.reuse ;  /* 0x0000000479797c23 */ /* 0x100fe20008010074 */
[----:B------:R-:W-:Y:S01]  /*9500*/  SHF.L.U32 R118, R118, 0x10, RZ ;  /* 0x0000001076767819 */ /* 0x000fe200000006ff */
[----:B------:R-:W-:Y:S01]  /*9510*/  FADD.FTZ R125, R126, -R125 ;  /* 0x8000007d7e7d7221 */ /* 0x000fe20000010000 */
[----:B------:R-:W-:Y:S01]  /*9520*/  FFMA.FTZ R122, R122, UR4, R116 ;  /* 0x000000047a7a7c23 */ /* 0x000fe20008010074 */
[----:B------:R-:W-:Y:S01]  /*9530*/  FADD.FTZ R123, R123, -R121 ;  /* 0x800000797b7b7221 */ /* 0x000fe20000010000 */
[----:B------:R-:W-:Y:S01]  /*9540*/  SHF.L.U32 R126, R79, 0x10, RZ ;  /* 0x000000104f7e7819 */ /* 0x000fe200000006ff */
[--C-:B------:R-:W-:Y:S01]  /*9550*/  FFMA.FTZ R119, R119, UR8, R118.reuse ;  /* 0x0000000877777c23 */ /* 0x100fe20008010076 */
[----:B------:R-:W-:Y:S01]  /*9560*/  PRMT R118, R76, 0x7632, R118 ;  /* 0x000076324c767816 */ /* 0x000fe20000000076 */
[----:B------:R-:W-:Y:S01]  /*9570*/  FADD.FTZ R121, R124, -R122 ;  /* 0x8000007a7c797221 */ /* 0x000fe20000010000 */
[----:B------:R-:W-:Y:S01]  /*9580*/  FFMA.FTZ R127, R127, UR4, R116 ;  /* 0x000000047f7f7c23 */ /* 0x000fe20008010074 */
[----:B------:R-:W-:Y:S01]  /*9590*/  PRMT R122, R78, 0x7632, R122 ;  /* 0x000076324e7a7816 */ /* 0x000fe2000000007a */
[----:B------:R-:W-:Y:S01]  /*95a0*/  FFMA.FTZ R142, R142, UR4, R116 ;  /* 0x000000048e8e7c23 */ /* 0x000fe20008010074 */
[----:B------:R-:W-:Y:S01]  /*95b0*/  SHF.L.U32 R118, R118, 0x10, RZ ;  /* 0x0000001076767819 */ /* 0x000fe200000006ff */
[----:B------:R-:W-:Y:S01]  /*95c0*/  FFMA.FTZ R121, R121, UR8, R126 ;  /* 0x0000000879797c23 */ /* 0x000fe2000801007e */
[----:B------:R-:W-:Y:S01]  /*95d0*/  SHF.L.U32 R126, R77, 0x10, RZ ;  /* 0x000000104d7e7819 */ /* 0x000fe200000006ff */
[--C-:B------:R-:W-:Y:S01]  /*95e0*/  FADD.FTZ R141, R141, -R127.reuse ;  /* 0x8000007f8d8d7221 */ /* 0x100fe20000010000 */
[----:B-----5:R-:W-:Y:S01]  /*95f0*/  PRMT R127, R91, 0x7632, R127 ;  /* 0x000076325b7f7816 */ /* 0x020fe2000000007f */
[----:B------:R-:W-:Y:S01]  /*9600*/  FFMA.FTZ R118, R125, UR8, R118 ;  /* 0x000000087d767c23 */ /* 0x000fe20008010076 */
[----:B------:R-:W-:Y:S01]  /*9610*/  SHF.L.U32 R125, R78, 0x10, RZ ;  /* 0x000000104e7d7819 */ /* 0x000fe200000006ff */
[----:B------:R-:W-:Y:S01]  /*9620*/  FFMA.FTZ R126, R120, UR8, R126 ;  /* 0x00000008787e7c23 */ /* 0x000fe2000801007e */
[----:B------:R-:W-:Y:S01]  /*9630*/  FMUL.FTZ R120, R121, UR7 ;  /* 0x0000000779787c20 */ /* 0x000fe20008410000 */
[----:B------:R-:W-:Y:S01]  /*9640*/  SHF.L.U32 R121, R59, 0x10, RZ ;  /* 0x000000103b797819 */ /* 0x000fe200000006ff */
[----:B------:R-:W-:Y:S01]  /*9650*/  FMUL.FTZ R119, R119, UR7 ;  /* 0x0000000777777c20 */ /* 0x000fe20008410000 */
[----:B------:R-:W-:Y:S01]  /*9660*/  FFMA.FTZ R123, R123, UR8, R125 ;  /* 0x000000087b7b7c23 */ /* 0x000fe2000801007d */
[----:B------:R-:W-:Y:S01]  /*9670*/  SHF.L.U32 R125, R76, 0x10, RZ ;  /* 0x000000104c7d7819 */ /* 0x000fe200000006ff */
[----:B------:R-:W-:Y:S01]  /*9680*/  FADD.FTZ R142, R143, -R142 ;  /* 0x8000008e8f8e7221 */ /* 0x000fe20000010000 */
[----:B------:R-:W-:Y:S01]  /*9690*/  SHF.L.U32 R127, R127, 0x10, RZ ;  /* 0x000000107f7f7819 */ /* 0x000fe200000006ff */
[----:B------:R-:W-:Y:S01]  /*96a0*/  FMUL.FTZ R123, R123, UR7 ;  /* 0x000000077b7b7c20 */ /* 0x000fe20008410000 */
[----:B------:R-:W-:Y:S01]  /*96b0*/  SHF.L.U32 R122, R122, 0x10, RZ ;  /* 0x000000107a7a7819 */ /* 0x000fe200000006ff */
[----:B------:R-:W-:Y:S01]  /*96c0*/  FFMA.FTZ R125, R117, UR8, R125 ;  /* 0x00000008757d7c23 */ /* 0x000fe2000801007d */
[----:B------:R-:W-:Y:S01]  /*96d0*/  SHF.L.U32 R117, R91, 0x10, RZ ;  /* 0x000000105b757819 */ /* 0x000fe200000006ff */
[----:B------:R-:W-:Y:S01]  /*96e0*/  FMUL.FTZ R91, R121, R120 ;  /* 0x00000078795b7220 */ /* 0x000fe20000410000 */
[----:B------:R-:W-:Y:S01]  /*96f0*/  SHF.L.U32 R121, R167, 0x10, RZ ;  /* 0x00000010a7797819 */ /* 0x000fe200000006ff */
[----:B------:R-:W-:Y:S01]  /*9700*/  FFMA.FTZ R122, R142, UR8, R122 ;  /* 0x000000088e7a7c23 */ /* 0x000fe2000801007a */
[----:B------:R-:W-:Y:S01]  /*9710*/  PRMT R140, R90, 0x7632, R140 ;  /* 0x000076325a8c7816 */ /* 0x000fe2000000008c */
[----:B------:R-:W-:Y:S01]  /*9720*/  FMUL.FTZ R117, R120, R117 ;  /* 0x0000007578757220 */ /* 0x000fe20000410000 */
[----:B------:R-:W-:Y:S01]  /*9730*/  FMUL.FTZ R120, R119, R127 ;  /* 0x0000007f77787220 */ /* 0x000fe20000410000 */
[----:B------:R-:W-:Y:S01]  /*9740*/  SHF.L.U32 R127, R58, 0x10, RZ ;  /* 0x000000103a7f7819 */ /* 0x000fe200000006ff */
[----:B------:R-:W-:Y:S01]  /*9750*/  FMUL.FTZ R119, R121, R119 ;  /* 0x0000007779777220 */ /* 0x000fe20000410000 */
[----:B------:R-:W-:Y:S01]  /*9760*/  PRMT R124, R77, 0x7632, R124 ;  /* 0x000076324d7c7816 */ /* 0x000fe2000000007c */
[----:B------:R-:W-:Y:S01]  /*9770*/  FMUL.FTZ R122, R122, UR7 ;  /* 0x000000077a7a7c20 */ /* 0x000fe20008410000 */
[----:B------:R-:W-:Y:S01]  /*9780*/  SHF.L.U32 R121, R90, 0x10, RZ ;  /* 0x000000105a797819 */ /* 0x000fe200000006ff */
[----:B------:R-:W-:Y:S01]  /*9790*/  FMUL.FTZ R90, R127, R123 ;  /* 0x0000007b7f5a7220 */ /* 0x000fe20000410000 */
[----:B------:R-:W-:Y:S01]  /*97a0*/  SHF.L.U32 R140, R140, 0x10, RZ ;  /* 0x000000108c8c7819 */ /* 0x000fe200000006ff */
[----:B------:R-:W-:Y:S01]  /*97b0*/  FMUL.FTZ R126, R126, UR7 ;  /* 0x000000077e7e7c20 */ /* 0x000fe20008410000 */
[----:B------:R-:W-:Y:S01]  /*97c0*/  SHF.L.U32 R127, R166, 0x10, RZ ;  /* 0x00000010a67f7819 */ /* 0x000fe200000006ff */
[----:B------:R-:W-:Y:S01]  /*97d0*/  FMUL.FTZ R121, R123, R121 ;  /* 0x000000797b797220 */ /* 0x000fe20000410000 */
        /* <DEDUP_REMOVED lines=29> */
.L_x_289:
        /* <DEDUP_REMOVED lines=19> */
[----:B------:R-:W-:Y:S01]  /*9ae0*/  PRMT R98, R83, 0x7632, R98 ;  /* 0x0000763253627816 */ /* 0x000fe20000000062 */
[--C-:B------:R-:W-:Y:S01]  /*9af0*/  FADD.FTZ R97, R97, -R96.reuse ;  /* 0x8000006061617221 */ /* 0x100fe20000010000 */
[----:B------:R-:W-:Y:S01]  /*9b00*/  PRMT R96, R82, 0x7632, R96 ;  /* 0x0000763252607816 */ /* 0x000fe20000000060 */
[----:B------:R-:W-:Y:S01]  /*9b10*/  FADD.FTZ R87, R106, -R111 ;  /* 0x8000006f6a577221 */ /* 0x000fe20000010000 */
[----:B------:R-:W-:Y:S01]  /*9b20*/  SHF.L.U32 R98, R98, 0x10, RZ ;  /* 0x0000001062627819 */ /* 0x000fe200000006ff */
[--C-:B------:R-:W-:Y:S01]  /*9b30*/  FFMA.FTZ R110, R110, UR4, R116.reuse ;  /* 0x000000046e6e7c23 */ /* 0x100fe20008010074 */
[----:B------:R-:W-:Y:S01]  /*9b40*/  SHF.L.U32 R96, R96, 0x10, RZ ;  /* 0x0000001060607819 */ /* 0x000fe200000006ff */
[----:B------:R-:W-:Y:S01]  /*9b50*/  FADD.FTZ R102, R102, -R109 ;  /* 0x8000006d66667221 */ /* 0x000fe20000010000 */
[----:B------:R-:W-:Y:S01]  /*9b60*/  FFMA.FTZ R108, R108, UR4, R116 ;  /* 0x000000046c6c7c23 */ /* 0x000fe20008010074 */
[----:B------:R-:W-:Y:S01]  /*9b70*/  FFMA.FTZ R87, R87, UR8, R98 ;  /* 0x0000000857577c23 */ /* 0x000fe20008010062 */
        /* <DEDUP_REMOVED lines=8> */
[----:B------:R-:W-:Y:S01]  /*9c00*/  FADD.FTZ R85, R99, -R85 ;  /* 0x8000005563557221 */ /* 0x000fe20000010000 */
[----:B------:R-:W-:Y:S01]  /*9c10*/  FFMA.FTZ R103, R103, UR8, R96 ;  /* 0x0000000867677c23 */ /* 0x000fe20008010060 */
[----:B------:R-:W-:Y:S01]  /*9c20*/  FADD.FTZ R86, R100, -R86 ;  /* 0x8000005664567221 */ /* 0x000fe20000010000 */
[----:B------:R-:W-:Y:S01]  /*9c30*/  SHF.L.U32 R96, R63, 0x10, RZ ;  /* 0x000000103f607819 */ /* 0x000fe200000006ff */
[----:B------:R-:W-:Y:S01]  /*9c40*/  FMUL.FTZ R98, R106, UR7 ;  /* 0x000000076a627c20 */ /* 0x000fe20008410000 */
[----:B-----5:R-:W-:-:S02]  /*9c50*/  PRMT R100, R91, 0x7632, R100 ;  /* 0x000076325b647816 */ /* 0x020fc40000000064 */
        /* <DEDUP_REMOVED lines=8> */
[----:B------:R-:W-:Y:S01]  /*9ce0*/  FMUL.FTZ R100, R103, UR7 ;  /* 0x0000000767647c20 */ /* 0x000fe20008410000 */
[----:B------:R-:W-:Y:S01]  /*9cf0*/  FMUL.FTZ R104, R104, R96 ;  /* 0x0000006068687220 */ /* 0x000fe20000410000 */
[----:B------:R-:W-:-:S02]  /*9d00*/  SHF.L.U32 R96, R62, 0x10, RZ ;  /* 0x000000103e607819 */ /* 0x000fc400000006ff */
[----:B------:R-:W-:Y:S01]  /*9d10*/  PRMT R105, R90, 0x7632, R105 ;  /* 0x000076325a697816 */ /* 0x000fe20000000069 */
[----:B------:R-:W-:Y:S01]  /*9d20*/  FMUL.FTZ R101, R100, R101 ;  /* 0x0000006564657220 */ /* 0x000fe20000410000 */
[----:B------:R-:W-:Y:S01]  /*9d30*/  F2FP.BF16.F32.PACK_AB R91, R104, R91 ;  /* 0x0000005b685b723e */ /* 0x000fe200000010ff */
[----:B------:R-:W-:Y:S01]  /*9d40*/  FMUL.FTZ R90, R96, R100 ;  /* 0x00000064605a7220 */ /* 0x000fe20000410000 */
[----:B------:R-:W-:Y:S01]  /*9d50*/  SHF.L.U32 R100, R105, 0x10, RZ ;  /* 0x0000001069647819 */ /* 0x000fe200000006ff */
[----:B------:R-:W-:Y:S01]  /*9d60*/  FMUL.FTZ R96, R102, UR7 ;  /* 0x0000000766607c20 */ /* 0x000fe20008410000 */
[----:B------:R-:W-:Y:S02]  /*9d70*/  SHF.L.U32 R105, R141, 0x10, RZ ;  /* 0x000000108d697819 */ /* 0x000fe400000006ff */
[----:B------:R-:W-:Y:S01]  /*9d80*/  F2FP.BF16.F32.PACK_AB R87, R87, R106 ;  /* 0x0000006a5757723e */ /* 0x000fe200000010ff */
[----:B------:R-:W-:Y:S02]  /*9d90*/  FMUL.FTZ R100, R96, R100 ;  /* 0x0000006460647220 */ /* 0x000fe40000410000 */
[----:B------:R-:W-:Y:S01]  /*9da0*/  FMUL.FTZ R105, R105, R96 ;  /* 0x0000006069697220 */ /* 0x000fe20000410000 */
[----:B------:R-:W-:-:S04]  /*9db0*/  PRMT R96, R81, 0x7632, R96 ;  /* 0x0000763251607816 */ /* 0x000fc80000000060 */
[----:B------:R-:W-:Y:S02]  /*9dc0*/  SHF.L.U32 R96, R96, 0x10, RZ ;  /* 0x0000001060607819 */ /* 0x000fe400000006ff */
[----:B------:R-:W-:Y:S02]  /*9dd0*/  F2FP.BF16.F32.PACK_AB R90, R105, R90 ;  /* 0x0000005a695a723e */ /* 0x000fe400000010ff */
[----:B------:R-:W-:Y:S01]  /*9de0*/  PRMT R105, R89, 0x7632, R105 ;  /* 0x0000763259697816 */ /* 0x000fe20000000069 */
[----:B------:R-:W-:Y:S01]  /*9df0*/  FFMA.FTZ R96, R86, UR8, R96 ;  /* 0x0000000856607c23 */ /* 0x000fe20008010060 */
[----:B------:R-:W-:Y:S02]  /*9e00*/  F2FP.BF16.F32.PACK_AB R86, R102, R103 ;  /* 0x000000676656723e */ /* 0x000fe400000010ff */
[----:B------:R-:W-:Y:S02]  /*9e10*/  SHF.L.U32 R103, R81, 0x10, RZ ;  /* 0x0000001051677819 */ /* 0x000fe400000006ff */
[----:B------:R-:W-:-:S02]  /*9e20*/  SHF.L.U32 R102, R80, 0x10, RZ ;  /* 0x0000001050667819 */ /* 0x000fc400000006ff */
[----:B------:R-:W-:Y:S01]  /*9e30*/  SHF.L.U32 R105, R105, 0x10, RZ ;  /* 0x0000001069697819 */ /* 0x000fe200000006ff */
[----:B------:R-:W-:Y:S01]  /*9e40*/  FFMA.FTZ R85, R85, UR8, R103 ;  /* 0x0000000855557c23 */ /* 0x000fe20008010067 */
[----:B------:R-:W-:Y:S01]  /*9e50*/  SHF.L.U32 R103, R61, 0x10, RZ ;  /* 0x000000103d677819 */ /* 0x000fe200000006ff */
[----:B------:R-:W-:Y:S01]  /*9e60*/  FFMA.FTZ R97, R97, UR8, R102 ;  /* 0x0000000861617c23 */ /* 0x000fe20008010066 */
[----:B------:R-:W-:Y:S01]  /*9e70*/  SHF.L.U32 R102, R89, 0x10, RZ ;  /* 0x0000001059667819 */ /* 0x000fe200000006ff */
[----:B------:R-:W-:Y:S01]  /*9e80*/  FMUL.FTZ R104, R85, UR7 ;  /* 0x0000000755687c20 */ /* 0x000fe20008410000 */
[C---:B------:R-:W-:Y:S01]  /*9e90*/  F2FP.BF16.F32.PACK_AB R85, R96.reuse, R85 ;  /* 0x000000556055723e */ /* 0x040fe200000010ff */
[----:B------:R-:W-:Y:S01]  /*9ea0*/  FMUL.FTZ R96, R96, UR7 ;  /* 0x0000000760607c20 */ /* 0x000fe20008410000 */
[----:B------:R-:W-:Y:S01]  /*9eb0*/  FMUL.FTZ R106, R97, UR7 ;  /* 0x00000007616a7c20 */ /* 0x000fe20008410000 */
[----:B------:R-:W-:Y:S01]  /*9ec0*/  FMUL.FTZ R102, R104, R102 ;  /* 0x0000006668667220 */ /* 0x000fe20000410000 */
[----:B------:R-:W-:Y:S01]  /*9ed0*/  FMUL.FTZ R89, R103, R104 ;  /* 0x0000006867597220 */ /* 0x000fe20000410000 */
[----:B------:R-:W-:Y:S01]  /*9ee0*/  SHF.L.U32 R104, R140, 0x10, RZ ;  /* 0x000000108c687819 */ /* 0x000fe200000006ff */
[----:B------:R-:W-:-:S04]  /*9ef0*/  FMUL.FTZ R103, R96, R105 ;  /* 0x0000006960677220 */ /* 0x000fc80000410000 */
[----:B------:R-:W-:Y:S01]  /*9f00*/  FMUL.FTZ R105, R104, R96 ;  /* 0x0000006068697220 */ /* 0x000fe20000410000 */
[----:B------:R-:W-:Y:S02]  /*9f10*/  SHF.L.U32 R104, R88, 0x10, RZ ;  /* 0x0000001058687819 */ /* 0x000fe400000006ff */
[----:B------:R-:W-:Y:S02]  /*9f20*/  SHF.L.U32 R96, R60, 0x10, RZ ;  /* 0x000000103c607819 */ /* 0x000fe400000006ff */
[----:B------:R-:W-:Y:S01]  /*9f30*/  PRMT R88, R88, 0x7632, R88 ;  /* 0x0000763258587816 */ /* 0x000fe20000000058 */
[----:B------:R-:W-:Y:S01]  /*9f40*/  FMUL.FTZ R104, R106, R104 ;  /* 0x000000686a687220 */ /* 0x000fe20000410000 */
[----:B------:R-:W-:Y:S01]  /*9f50*/  F2FP.BF16.F32.PACK_AB R89, R105, R89 ;  /* 0x000000596959723e */ /* 0x000fe200000010ff */
[----:B------:R-:W-:Y:S01]  /*9f60*/  FMUL.FTZ R96, R96, R106 ;  /* 0x0000006a60607220 */ /* 0x000fe20000410000 */
[----:B------:R-:W-:Y:S02]  /*9f70*/  PRMT R106, R80, 0x7632, R106 ;  /* 0x00007632506a7816 */ /* 0x000fe4000000006a */
[----:B------:R-:W-:-:S02]  /*9f80*/  SHF.L.U32 R105, R88, 0x10, RZ ;  /* 0x0000001058697819 */ /* 0x000fc400000006ff */
[----:B------:R-:W-:Y:S02]  /*9f90*/  SHF.L.U32 R106, R106, 0x10, RZ ;  /* 0x000000106a6a7819 */ /* 0x000fe400000006ff */
[----:B------:R-:W-:-:S03]  /*9fa0*/  SHF.L.U32 R88, R127, 0x10, RZ ;  /* 0x000000107f587819 */ /* 0x000fc600000006ff */
[----:B------:R-:W-:-:S04]  /*9fb0*/  FFMA.FTZ R84, R84, UR8, R106 ;  /* 0x0000000854547c23 */ /* 0x000fc8000801006a */
[C---:B------:R-:W-:Y:S01]  /*9fc0*/  FMUL.FTZ R106, R84.reuse, UR7 ;  /* 0x00000007546a7c20 */ /* 0x040fe20008410000 */
[----:B------:R-:W-:-:S03]  /*9fd0*/  F2FP.BF16.F32.PACK_AB R84, R84, R97 ;  /* 0x000000615454723e */ /* 0x000fc600000010ff */
[----:B------:R-:W-:Y:S01]  /*9fe0*/  FMUL.FTZ R88, R88, R106 ;  /* 0x0000006a58587220 */ /* 0x000fe20000410000 */
[----:B------:R-:W-:-:S04]  /*9ff0*/  FMUL.FTZ R105, R106, R105 ;  /* 0x000000696a697220 */ /* 0x000fc80000410000 */
[----:B------:R-:W-:Y:S01]  /*a000*/  F2FP.BF16.F32.PACK_AB R88, R88, R96 ;  /* 0x000000605858723e */ /* 0x000fe200000010ff */
[----:B------:R-:W-:Y:S06]  /*a010*/  BRA `(.L_x_291) ;  /* 0x0000000400507947 */ /* 0x000fec0003800000 */
.L_x_290:
[--C-:B------:R-:W-:Y:S01]  /*a020*/  FFMA.FTZ R96, R96, UR4, R116.reuse ;  /* 0x0000000460607c23 */ /* 0x100fe20008010074 */
[--C-:B------:R-:W-:Y:S01]  /*a030*/  FFMA.FTZ R107, R107, UR4, R116.reuse ;  /* 0x000000046b6b7c23 */ /* 0x100fe20008010074 */
[--C-:B------:R-:W-:Y:S01]  /*a040*/  FFMA.FTZ R109, R109, UR4, R116.reuse ;  /* 0x000000046d6d7c23 */ /* 0x100fe20008010074 */
[----:B------:R-:W-:Y:S01]  /*a050*/  FFMA.FTZ R108, R108, UR4, R116 ;  /* 0x000000046c6c7c23 */ /* 0x000fe20008010074 */
[----:B------:R-:W-:Y:S01]  /*a060*/  FADD.FTZ R96, R97, -R96 ;  /* 0x8000006061607221 */ /* 0x000fe20000010000 */
[----:B------:R-:W-:Y:S01]  /*a070*/  FADD.FTZ R97, R100, -R107 ;  /* 0x8000006b64617221 */ /* 0x000fe20000010000 */
[----:B------:R-:W-:Y:S01]  /*a080*/  FADD.FTZ R100, R102, -R109 ;  /* 0x8000006d66647221 */ /* 0x000fe20000010000 */
[----:B------:R-:W-:Y:S01]  /*a090*/  PRMT R102, R81, 0x7632, R102 ;  /* 0x0000763251667816 */ /* 0x000fe20000000066 */
[----:B------:R-:W-:Y:S01]  /*a0a0*/  FADD.FTZ R108, R101, -R108 ;  /* 0x8000006c656c7221 */ /* 0x000fe20000010000 */
[----:B------:R-:W-:Y:S01]  /*a0b0*/  PRMT R101, R80, 0x7632, R101 ;  /* 0x0000763250657816 */ /* 0x000fe20000000065 */
[--C-:B------:R-:W-:Y:S01]  /*a0c0*/  FFMA.FTZ R105, R105, UR4, R116.reuse ;  /* 0x0000000469697c23 */ /* 0x100fe20008010074 */
[----:B------:R-:W-:Y:S01]  /*a0d0*/  SHF.L.U32 R102, R102, 0x10, RZ ;  /* 0x0000001066667819 */ /* 0x000fe200000006ff */
[--C-:B------:R-:W-:Y:S01]  /*a0e0*/  FFMA.FTZ R110, R110, UR4, R116.reuse ;  /* 0x000000046e6e7c23 */ /* 0x100fe20008010074 */
[----:B------:R-:W-:Y:S01]  /*a0f0*/  FFMA.FTZ R103, R103, UR4, R116 ;  /* 0x0000000467677c23 */ /* 0x000fe20008010074 */
[----:B------:R-:W-:Y:S01]  /*a100*/  SHF.L.U32 R101, R101, 0x10, RZ ;  /* 0x0000001065657819 */ /* 0x000fe200000006ff */
[----:B------:R-:W-:Y:S01]  /*a110*/  FADD.FTZ R105, R98, -R105 ;  /* 0x8000006962697221 */ /* 0x000fe20000010000 */
[----:B------:R-:W-:Y:S01]  /*a120*/  FFMA.FTZ R97, R97, UR8, R102 ;  /* 0x0000000861617c23 */ /* 0x000fe20008010066 */
[----:B------:R-:W-:Y:S01]  /*a130*/  SHF.L.U32 R102, R83, 0x10, RZ ;  /* 0x0000001053667819 */ /* 0x000fe200000006ff */
[----:B------:R-:W-:Y:S01]  /*a140*/  FADD.FTZ R110, R104, -R110 ;  /* 0x8000006e686e7221 */ /* 0x000fe20000010000 */
[--C-:B------:R-:W-:Y:S01]  /*a150*/  FADD.FTZ R99, R99, -R103.reuse ;  /* 0x8000006763637221 */ /* 0x100fe20000010000 */
[----:B------:R-:W-:Y:S01]  /*a160*/  PRMT R103, R82, 0x7632, R103 ;  /* 0x0000763252677816 */ /* 0x000fe20000000067 */
[----:B------:R-:W-:Y:S01]  /*a170*/  FFMA.FTZ R105, R105, UR8, R101 ;  /* 0x0000000869697c23 */ /* 0x000fe20008010065 */
[----:B------:R-:W-:Y:S01]  /*a180*/  PRMT R98, R83, 0x7632, R98 ;  /* 0x0000763253627816 */ /* 0x000fe20000000062 */
[----:B------:R-:W-:Y:S01]  /*a190*/  FFMA.FTZ R110, R110, UR8, R102 ;  /* 0x000000086e6e7c23 */ /* 0x000fe20008010066 */
[----:B------:R-:W-:Y:S01]  /*a1a0*/  FFMA.FTZ R111, R111, UR4, R116 ;  /* 0x000000046f6f7c23 */ /* 0x000fe20008010074 */
[----:B------:R-:W-:Y:S01]  /*a1b0*/  SHF.L.U32 R101, R82, 0x10, RZ ;  /* 0x0000001052657819 */ /* 0x000fe200000006ff */
[----:B------:R-:W-:Y:S01]  /*a1c0*/  FMUL.FTZ R97, R97, UR7 ;  /* 0x0000000761617c20 */ /* 0x000fe20008410000 */
[----:B------:R-:W-:Y:S01]  /*a1d0*/  SHF.L.U32 R102, R81, 0x10, RZ ;  /* 0x0000001051667819 */ /* 0x000fe200000006ff */
[----:B------:R-:W-:Y:S01]  /*a1e0*/  FADD.FTZ R111, R106, -R111 ;  /* 0x8000006f6a6f7221 */ /* 0x000fe20000010000 */
[----:B------:R-:W-:Y:S01]  /*a1f0*/  SHF.L.U32 R103, R103, 0x10, RZ ;  /* 0x0000001067677819 */ /* 0x000fe200000006ff */
[----:B------:R-:W-:Y:S01]  /*a200*/  FFMA.FTZ R108, R108, UR8, R101 ;  /* 0x000000086c6c7c23 */ /* 0x000fe20008010065 */
[----:B------:R-:W-:Y:S01]  /*a210*/  SHF.L.U32 R104, R80, 0x10, RZ ;  /* 0x0000001050687819 */ /* 0x000fe200000006ff */
[----:B------:R-:W-:Y:S01]  /*a220*/  FFMA.FTZ R102, R99, UR8, R102 ;  /* 0x0000000863667c23 */ /* 0x000fe20008010066 */
[----:B------:R-:W-:Y:S01]  /*a230*/  SHF.L.U32 R98, R98, 0x10, RZ ;  /* 0x0000001062627819 */ /* 0x000fe200000006ff */
[--C-:B------:R-:W-:Y:S01]  /*a240*/  FFMA.FTZ R100, R100, UR8, R103.reuse ;  /* 0x0000000864647c23 */ /* 0x100fe20008010067 */
[----:B-----5:R-:W-:Y:S01]  /*a250*/  SHF.L.U32 R99, R91, 0x10, RZ ;  /* 0x000000105b637819 */ /* 0x020fe200000006ff */
[----:B------:R-:W-:Y:S01]  /*a260*/  FFMA.FTZ R104, R96, UR8, R104 ;  /* 0x0000000860687c23 */ /* 0x000fe20008010068 */
[----:B------:R-:W-:Y:S01]  /*a270*/  SHF.L.U32 R101, R63, 0x10, RZ ;  /* 0x000000103f657819 */ /* 0x000fe200000006ff */
[----:B------:R-:W-:Y:S01]  /*a280*/  FMUL.FTZ R96, R110, UR7 ;  /* 0x000000076e607c20 */ /* 0x000fe20008410000 */
[----:B------:R-:W-:Y:S01]  /*a290*/  PRMT R103, R91, 0x7632, R103 ;  /* 0x000076325b677816 */ /* 0x000fe20000000067 */
[----:B------:R-:W-:Y:S01]  /*a2a0*/  FFMA.FTZ R98, R111, UR8, R98 ;  /* 0x000000086f627c23 */ /* 0x000fe20008010062 */
[----:B------:R-:W-:Y:S01]  /*a2b0*/  FMUL.FTZ R108, R108, UR7 ;  /* 0x000000076c6c7c20 */ /* 0x000fe20008410000 */
[----:B------:R-:W-:Y:S01]  /*a2c0*/  FMUL.FTZ R99, R96, R99 ;  /* 0x0000006360637220 */ /* 0x000fe20000410000 */
        /* <DEDUP_REMOVED lines=17> */
[----:B------:R-:W-:Y:S01]  /*a3e0*/  SHF.L.U32 R110, R60, 0x10, RZ ;  /* 0x000000103c6e7819 */ /* 0x000fe200000006ff */
        /* <DEDUP_REMOVED lines=8> */
[----:B------:R-:W-:Y:S01]  /*a470*/  SHF.L.U32 R109, R127, 0x10, RZ ;  /* 0x000000107f6d7819 */ /* 0x000fe200000006ff */
[----:B------:R-:W-:Y:S01]  /*a480*/  FMUL.FTZ R103, R97, R108 ;  /* 0x0000006c61677220 */ /* 0x000fe20000410000 */
[C---:B------:R-:W-:Y:S01]  /*a490*/  PRMT R108, R88.reuse, 0x7632, R108 ;  /* 0x00007632586c7816 */ /* 0x040fe2000000006c */
[----:B------:R-:W-:Y:S01]  /*a4a0*/  FMUL.FTZ R97, R107, R97 ;  /* 0x000000616b617220 */ /* 0x000fe20000410000 */
[----:B------:R-:W-:Y:S01]  /*a4b0*/  SHF.L.U32 R107, R88, 0x10, RZ ;  /* 0x00000010586b7819 */ /* 0x000fe200000006ff */
[----:B------:R-:W-:Y:S01]  /*a4c0*/  FMUL.FTZ R88, R104, UR7 ;  /* 0x0000000768587c20 */ /* 0x000fe20008410000 */
[----:B------:R-:W-:-:S02]  /*a4d0*/  SHF.L.U32 R108, R108, 0x10, RZ ;  /* 0x000000106c6c7819 */ /* 0x000fc400000006ff */
[----:B------:R-:W-:Y:S01]  /*a4e0*/  F2FP.BF16.F32.PACK_AB R91, R96, R91 ;  /* 0x0000005b605b723e */ /* 0x000fe200000010ff */
[----:B------:R-:W-:Y:S01]  /*a4f0*/  FMUL.FTZ R104, R88, R107 ;  /* 0x0000006b58687220 */ /* 0x000fe20000410000 */
[----:B------:R-:W-:Y:S01]  /*a500*/  FMUL.FTZ R88, R110, R88 ;  /* 0x000000586e587220 */ /* 0x000fe20000410000 */
[----:B------:R-:W-:Y:S01]  /*a510*/  FMUL.FTZ R107, R109, R105 ;  /* 0x000000696d6b7220 */ /* 0x000fe20000410000 */
[----:B------:R-:W-:Y:S01]  /*a520*/  FMUL.FTZ R105, R105, R108 ;  /* 0x0000006c69697220 */ /* 0x000fe20000410000 */
[----:B------:R-:W-:Y:S02]  /*a530*/  F2FP.BF16.F32.PACK_AB R90, R106, R90 ;  /* 0x0000005a6a5a723e */ /* 0x000fe400000010ff */
[----:B------:R-:W-:Y:S02]  /*a540*/  F2FP.BF16.F32.PACK_AB R89, R97, R89 ;  /* 0x000000596159723e */ /* 0x000fe400000010ff */
[----:B------:R-:W-:-:S07]  /*a550*/  F2FP.BF16.F32.PACK_AB R88, R107, R88 ;  /* 0x000000586b58723e */ /* 0x000fce00000010ff */
.L_x_291:
[----:B------:R-:W0:Y:S02]  /*a560*/  @P0 LDC.64 R96, c[0x0][0x478] ;  /* 0x00011e00ff600b82 */ /* 0x000e240000000a00 */
[----:B0-----:R-:W-:-:S05]  /*a570*/  @P0 IMAD.WIDE.U32 R96, R0, 0x10, R96 ;  /* 0x0000001000600825 */ /* 0x001fca00078e0060 */
[----:B------:R0:W-:Y:S02]  /*a580*/  @P0 STG.E.128 desc[UR18][R96.64], R84 ;  /* 0x0000005460000986 */ /* 0x0001e4000c101d12 */
[----:B0-----:R-:W-:-:S05]  /*a590*/  HFMA2 R96, -RZ, RZ, 0, 9.5367431640625e-07 ;  /* 0x00000010ff607431 */ /* 0x001fca00000001ff */
[----:B------:R-:W-:-:S05]  /*a5a0*/  IMAD.WIDE.U32 R96, R0, R96, UR28 ;  /* 0x0000001c00607e25 */ /* 0x000fca000f8e0060 */
[----:B------:R0:W-:Y:S02]  /*a5b0*/  STG.E.128 desc[UR18][R96.64], R88 ;  /* 0x0000005860007986 */ /* 0x0001e4000c101d12 */
.L_x_281:
[----:B------:R-:W-:Y:S01]  /*a5c0*/  UIADD3 UR6, UPT, UPT, UR6, UR30, URZ ;  /* 0x0000001e06067290 */ /* 0x000fe2000fffe0ff */
[----:B------:R-:W-:Y:S01]  /*a5d0*/  FADD.FTZ R136, R114, R136 ;  /* 0x0000008872887221 */ /* 0x000fe20000010000 */
[----:B------:R-:W-:Y:S01]  /*a5e0*/  FADD.FTZ R239, R115, R239 ;  /* 0x000000ef73ef7221 */ /* 0x000fe20000010000 */
[----:B------:R-:W-:Y:S01]  /*a5f0*/  FADD.FTZ R240, R112, R240 ;  /* 0x000000f070f07221 */ /* 0x000fe20000010000 */
[----:B------:R-:W-:Y:S01]  /*a600*/  UISETP.GE.AND UP1, UPT, UR6, UR31, UPT ;  /* 0x0000001f0600728c */ /* 0x000fe2000bf26270 */
[----:B------:R-:W-:Y:S01]  /*a610*/  FADD.FTZ R241, R113, R241 ;  /* 0x000000f171f17221 */ /* 0x000fe20000010000 */
        /* <DEDUP_REMOVED lines=36> */
[----:B------:R-:W-:Y:S01]  /*a860*/  UPLOP3.LUT UP2, UPT, UPT, UPT, UP2, 0x40, 0x4 ;  /* 0x000000000004789c */ /* 0x000fe20003f4e820 */
[----:B------:R-:W-:Y:S10]  /*a870*/  BRA.U !UP1, `(.L_x_292) ;  /* 0xffffff69095c7547 */ /* 0x000ff4000b83ffff */
[----:B------:R2:W5:Y:S01]  /*a880*/  LDL.LU R85, [R1] ;  /* 0x0000000001557983 */ /* 0x0005620000300800 */
[----:B------:R-:W-:Y:S02]  /*a890*/  MOV R70, R4 ;  /* 0x0000000400467202 */ /* 0x000fe40000000f00 */
[----:B------:R-:W-:Y:S01]  /*a8a0*/  MOV R71, R5 ;  /* 0x0000000500477202 */ /* 0x000fe20000000f00 */
[----:B------:R2:W5:Y:S01]  /*a8b0*/  LDL.LU R86, [R1+0x4] ;  /* 0x0000040001567983 */ /* 0x0005620000300800 */
[----:B------:R-:W-:Y:S02]  /*a8c0*/  MOV R4, R6 ;  /* 0x0000000600047202 */ /* 0x000fe40000000f00 */
[----:B------:R-:W-:Y:S01]  /*a8d0*/  MOV R5, R7 ;  /* 0x0000000700057202 */ /* 0x000fe20000000f00 */
[----:B------:R2:W5:Y:S01]  /*a8e0*/  LDL.LU R87, [R1+0x8] ;  /* 0x0000080001577983 */ /* 0x0005620000300800 */
[----:B------:R-:W-:Y:S02]  /*a8f0*/  MOV R6, R8 ;  /* 0x0000000800067202 */ /* 0x000fe40000000f00 */
[----:B------:R-:W-:Y:S01]  /*a900*/  MOV R7, R9 ;  /* 0x0000000900077202 */ /* 0x000fe20000000f00 */
[----:B01----:R2:W5:Y:S01]  /*a910*/  LDL.LU R88, [R1+0xc] ;  /* 0x00000c0001587983 */ /* 0x0035620000300800 */
[----:B------:R-:W-:-:S02]  /*a920*/  MOV R8, R10 ;  /* 0x0000000a00087202 */ /* 0x000fc40000000f00 */
[----:B------:R-:W-:Y:S01]  /*a930*/  MOV R9, R11 ;  /* 0x0000000b00097202 */ /* 0x000fe20000000f00 */
[----:B------:R2:W5:Y:S01]  /*a940*/  LDL.LU R89, [R1+0x10] ;  /* 0x0000100001597983 */ /* 0x0005620000300800 */
[----:B------:R-:W-:Y:S02]  /*a950*/  MOV R10, R12 ;  /* 0x0000000c000a7202 */ /* 0x000fe40000000f00 */
[----:B------:R-:W-:Y:S01]  /*a960*/  MOV R11, R13 ;  /* 0x0000000d000b7202 */ /* 0x000fe20000000f00 */
[----:B------:R2:W5:Y:S01]  /*a970*/  LDL.LU R90, [R1+0x14] ;  /* 0x00001400015a7983 */ /* 0x0005620000300800 */
[----:B------:R-:W-:Y:S02]  /*a980*/  MOV R12, R14 ;  /* 0x0000000e000c7202 */ /* 0x000fe40000000f00 */
[----:B------:R-:W-:Y:S01]  /*a990*/  MOV R13, R15 ;  /* 0x0000000f000d7202 */ /* 0x000fe20000000f00 */
[----:B------:R2:W5:Y:S01]  /*a9a0*/  LDL.LU R91, [R1+0x18] ;  /* 0x00001800015b7983 */ /* 0x0005620000300800 */
[----:B------:R-:W-:-:S02]  /*a9b0*/  MOV R14, R16 ;  /* 0x00000010000e7202 */ /* 0x000fc40000000f00 */
[----:B------:R-:W-:Y:S01]  /*a9c0*/  MOV R15, R17 ;  /* 0x00000011000f7202 */ /* 0x000fe20000000f00 */
[----:B------:R2:W5:Y:S01]  /*a9d0*/  LDL.LU R96, [R1+0x1c] ;  /* 0x00001c0001607983 */ /* 0x0005620000300800 */
[----:B------:R-:W-:Y:S02]  /*a9e0*/  MOV R16, R18 ;  /* 0x0000001200107202 */ /* 0x000fe40000000f00 */
[----:B------:R-:W-:Y:S01]  /*a9f0*/  MOV R17, R19 ;  /* 0x0000001300117202 */ /* 0x000fe20000000f00 */
[----:B------:R2:W5:Y:S01]  /*aa00*/  LDL.LU R98, [R1+0x24] ;  /* 0x0000240001627983 */ /* 0x0005620000300800 */
        /* <DEDUP_REMOVED lines=77> */
[----:B--2---:R-:W-:-:S07]  /*aee0*/  MOV R39, R220 ;  /* 0x000000dc00277202 */ /* 0x004fce0000000f00 */
.L_x_267:
[----:B------:R-:W1:Y:S01]  /*aef0*/  S2R R40, SR_TID.X ;  /* 0x0000000000287919 */ /* 0x000e620000002100 */
[----:B------:R-:W2:Y:S08]  /*af00*/  S2UR UR4, SR_CTAID.X ;  /* 0x00000000000479c3 */ /* 0x000eb00000002500 */
[----:B------:R-:W2:Y:S08]  /*af10*/  LDC R0, c[0x0][0x388] ;  /* 0x0000e200ff007b82 */ /* 0x000eb00000000800 */
[----:B------:R-:W3:Y:S08]  /*af20*/  LDC.64 R2, c[0x0][0x440] ;  /* 0x00011000ff027b82 */ /* 0x000ef00000000a00 */
[----:B------:R-:W4:Y:S08]  /*af30*/  LDC.64 R32, c[0x0][0x448] ;  /* 0x00011200ff207b82 */ /* 0x000f300000000a00 */
[----:B------:R-:W0:Y:S01]  /*af40*/  LDC.64 R34, c[0x0][0x460] ;  /* 0x00011800ff227b82 */ /* 0x000e220000000a00 */
[----:B--2---:R-:W-:-:S05]  /*af50*/  IMAD R0, R0, UR4, RZ ;  /* 0x0000000400007c24 */ /* 0x004fca000f8e02ff */
[----:B-1----:R-:W-:-:S05]  /*af60*/  LEA.HI R41, R0, R40, RZ, 0x1d ;  /* 0x0000002800297211 */ /* 0x002fca00078fe8ff */
[----:B---3--:R-:W-:-:S04]  /*af70*/  IMAD.WIDE.U32 R2, R41, 0x20, R2 ;  /* 0x0000002029027825 */ /* 0x008fc800078e0002 */
[C---:B----4-:R-:W-:Y:S01]  /*af80*/  IMAD.WIDE.U32 R32, R41.reuse, 0x20, R32 ;  /* 0x0000002029207825 */ /* 0x050fe200078e0020 */
[----:B0-----:R-:W-:Y:S04]  /*af90*/  STG.E.128 desc[UR18][R2.64], R72 ;  /* 0x0000004802007986 */ /* 0x001fe8000c101d12 */
[----:B------:R-:W-:Y:S01]  /*afa0*/  STG.E.128 desc[UR18][R2.64+0x10], R76 ;  /* 0x0000104c02007986 */ /* 0x000fe2000c101d12 */
[----:B------:R-:W-:-:S03]  /*afb0*/  IMAD.WIDE.U32 R34, R41, 0x20, R34 ;  /* 0x0000002029227825 */ /* 0x000fc600078e0022 */
        /* <DEDUP_REMOVED lines=11> */
[----:B-----5:R-:W-:Y:S04]  /*b070*/  STG.E.128 desc[UR18][R2.64+0x2010], R84 ;  /* 0x0020105402007986 */ /* 0x020fe8000c101d12 */
        /* <DEDUP_REMOVED lines=17> */
.L_x_293:
        /* <DEDUP_REMOVED lines=15> */
.L_x_19279:


//--------------------- .text._ZN10layer_norm13ln_bwd_kernelINS_13Kernel_traitsI13__nv_bfloat16S2_S2_S2_fjLj5120ELj1ELj1ELj4ELj16ENS_18Kernel_traits_baseILj5120ES2_S2_S2_S2_fjLj128EEEEELb0ELb1ELb1ELb0EEEvNS_9BwdParamsE --------------------------
	.section	.text._ZN10layer_norm13ln_bwd_kernelINS_13Kernel_traitsI13__nv_bfloat16S2_S2_S2_fjLj5120ELj1ELj1ELj4ELj16ENS_18Kernel_traits_baseILj5120ES2_S2_S2_S2_fjLj128EEEEELb0ELb1ELb1ELb0EEEvNS_9BwdParamsE,"ax",@progbits
	.align	128
        .global         _ZN10layer_norm13ln_bwd_kernelINS_13Kernel_traitsI13__nv_bfloat16S2_S2_S2_fjLj5120ELj1ELj1ELj4ELj16ENS_18Kernel_traits_baseILj5120ES2_S2_S2_S2_fjLj128EEEEELb0ELb1ELb1ELb0EEEvNS_9BwdParamsE
        .type           _ZN10layer_norm13ln_bwd_kernelINS_13Kernel_traitsI13__nv_bfloat16S2_S2_S2_fjLj5120ELj1ELj1ELj4ELj16ENS_18Kernel_traits_baseILj5120ES2_S2_S2_S2_fjLj128EEEEELb0ELb1ELb1ELb0EEEvNS_9BwdParamsE,@function
        .size           _ZN10layer_norm13ln_bwd_kernelINS_13Kernel_traitsI13__nv_bfloat16S2_S2_S2_fjLj5120ELj1ELj1ELj4ELj16ENS_18Kernel_traits_baseILj5120ES2_S2_S2_S2_fjLj128EEEEELb0ELb1ELb1ELb0EEEvNS_9BwdParamsE,(.L_x_19280 - _ZN10layer_norm13ln_bwd_kernelINS_13Kernel_traitsI13__nv_bfloat16S2_S2_S2_fjLj5120ELj1ELj1ELj4ELj16ENS_18Kernel_traits_baseILj5120ES2_S2_S2_S2_fjLj128EEEEELb0ELb1ELb1ELb0EEEvNS_9BwdParamsE)
        .other          _ZN10layer_norm13ln_bwd_kernelINS_13Kernel_traitsI13__nv_bfloat16S2_S2_S2_fjLj5120ELj1ELj1ELj4ELj16ENS_18Kernel_traits_baseILj5120ES2_S2_S2_S2_fjLj128EEEEELb0ELb1ELb1ELb0EEEvNS_9BwdParamsE,@"STO_CUDA_ENTRY STV_DEFAULT"
_ZN10layer_norm13ln_bwd_kernelINS_13Kernel_traitsI13__nv_bfloat16S2_S2_S2_fjLj5120ELj1ELj1ELj4ELj16ENS_18Kernel_traits_baseILj5120ES2_S2_S2_S2_fjLj128EEEEELb0ELb1ELb1ELb0EEEvNS_9BwdParamsE:
.text._ZN10layer_norm13ln_bwd_kernelINS_13Kernel_traitsI13__nv_bfloat16S2_S2_S2_fjLj5120ELj1ELj1ELj4ELj16ENS_18Kernel_traits_baseILj5120ES2_S2_S2_S2_fjLj128EEEEELb0ELb1ELb1ELb0EEEvNS_9BwdParamsE:
[----:B------:R-:W0:Y:S02]  /*0000*/  LDC R1, c[0x0][0x37c] ;  /* 0x0000df00ff017b82 */ /* 0x000e240000000800 */
[----:B0-----:R-:W-:Y:S01]  /*0010*/  IADD3 R1, PT, PT, R1, -0x130, RZ ;  /* 0xfffffed001017810 */ /* 0x001fe20007ffe0ff */
[----:B------:R-:W0:Y:S01]  /*0020*/  S2R R12, SR_TID.X ;  /* 0x00000000000c7919 */ /* 0x000e220000002100 */
[----:B------:R-:W1:Y:S03]  /*0030*/  LDCU UR10, c[0x0][0x388] ;  /* 0x00007100ff0a77ac */ /* 0x000e660008000800 */
[----:B------:R-:W2:Y:S04]  /*0040*/  LDL.64 R64, [R1+0xd0] ;  /* 0x0000d00001407983 */ /* 0x000ea80000100a00 */
[----:B------:R-:W2:Y:S04]  /*0050*/  LDL.64 R66, [R1+0xd8] ;  /* 0x0000d80001427983 */ /* 0x000ea80000100a00 */
[----:B------:R-:W3:Y:S04]  /*0060*/  LDL.64 R28, [R1+0xc0] ;  /* 0x0000c000011c7983 */ /* 0x000ee80000100a00 */
[----:B------:R-:W3:Y:S01]  /*0070*/  LDL.64 R30, [R1+0xc8] ;  /* 0x0000c800011e7983 */ /* 0x000ee20000100a00 */
[----:B-1----:R-:W-:-:S03]  /*0080*/  USHF.R.S32.HI UR4, URZ, 0x1f, UR10 ;  /* 0x0000001fff047899 */ /* 0x002fc6000801140a */
[----:B------:R-:W4:Y:S01]  /*0090*/  LDL.64 R60, [R1+0xb0] ;  /* 0x0000b000013c7983 */ /* 0x000f220000100a00 */
[----:B------:R-:W-:-:S03]  /*00a0*/  ULEA.HI UR4, UR4, UR10, URZ, 0x3 ;  /* 0x0000000a04047291 */ /* 0x000fc6000f8f18ff */
[----:B------:R-:W4:Y:S04]  /*00b0*/  LDL.64 R62, [R1+0xb8] ;  /* 0x0000b800013e7983 */ /* 0x000f280000100a00 */
[----:B------:R-:W4:Y:S01]  /*00c0*/  LDL.64 R56, [R1+0xa0] ;  /* 0x0000a00001387983 */ /* 0x000f220000100a00 */
[----:B------:R-:W-:-:S03]  /*00d0*/  MOV R3, UR4 ;  /* 0x0000000400037c02 */ /* 0x000fc60008000f00 */
[----:B------:R-:W4:Y:S01]  /*00e0*/  LDL.64 R58, [R1+0xa8] ;  /* 0x0000a800013a7983 */ /* 0x000f220000100a00 */
[----:B0-----:R-:W-:Y:S01]  /*00f0*/  LOP3.LUT R2, R12, 0x7f, RZ, 0x3c, !PT ;  /* 0x0000007f0c027812 */ /* 0x001fe200078e3cff */
[----:B------:R-:W0:Y:S02]  /*0100*/  LDCU.64 UR16, c[0x0][0x358] ;  /* 0x00006b00ff1077ac */ /* 0x000e240008000a00 */
[----:B------:R-:W4:Y:S01]  /*0110*/  LDL.64 R52, [R1+0x90] ;  /* 0x0000900001347983 */ /* 0x000f220000100a00 */
[----:B------:R-:W-:Y:S01]  /*0120*/  LEA.HI.SX32 R2, R3, R2, 0x1d ;  /* 0x0000000203027211 */ /* 0x000fe200078feaff */
[----:B------:R-:W1:Y:S01]  /*0130*/  S2UR UR26, SR_CTAID.X ;  /* 0x00000000001a79c3 */ /* 0x000e620000002500 */
[----:B------:R-:W-:Y:S01]  /*0140*/  MOV R3, R12 ;  /* 0x0000000c00037202 */ /* 0x000fe20000000f00 */
[----:B------:R-:W4:Y:S01]  /*0150*/  LDL.64 R54, [R1+0x98] ;  /* 0x0000980001367983 */ /* 0x000f220000100a00 */
[C---:B------:R-:W-:Y:S01]  /*0160*/  ISETP.GE.U32.AND P1, PT, R2.reuse, 0x80, PT ;  /* 0x000000800200780c */ /* 0x040fe20003f26070 */
[----:B------:R-:W1:Y:S01]  /*0170*/  LDCU UR4, c[0x0][0x384] ;  /* 0x00007080ff0477ac */ /* 0x000e620008000800 */
[----:B------:R-:W-:-:S02]  /*0180*/  ISETP.GE.U32.AND P2, PT, R2, 0x100, PT ;  /* 0x000001000200780c */ /* 0x000fc40003f46070 */
[C---:B------:R-:W-:Y:S02]  /*0190*/  ISETP.GE.U32.AND P3, PT, R2.reuse, 0x180, PT ;  /* 0x000001800200780c */ /* 0x040fe40003f66070 */
[C---:B------:R-:W-:Y:S02]  /*01a0*/  ISETP.GE.U32.AND P4, PT, R2.reuse, 0x200, PT ;  /* 0x000002000200780c */ /* 0x040fe40003f86070 */
[----:B------:R-:W-:-:S05]  /*01b0*/  ISETP.GE.U32.AND P5, PT, R2, 0x280, PT ;  /* 0x000002800200780c */ /* 0x000fca0003fa6070 */
[----:B------:R-:W0:Y:S08]  /*01c0*/  @P1 LDC.64 R4, c[0x0][0x3d0] ;  /* 0x0000f400ff041b82 */ /* 0x000e300000000a00 */
[----:B------:R-:W1:Y:S08]  /*01d0*/  @P1 LDC.64 R6, c[0x0][0x3e8] ;  /* 0x0000fa00ff061b82 */ /* 0x000e700000000a00 */
[----:B------:R-:W1:Y:S08]  /*01e0*/  @P2 LDC.64 R8, c[0x0][0x3d0] ;  /* 0x0000f400ff082b82 */ /* 0x000e700000000a00 */
[----:B------:R-:W1:Y:S08]  /*01f0*/  @P2 LDC.64 R10, c[0x0][0x3e8] ;  /* 0x0000fa00ff0a2b82 */ /* 0x000e700000000a00 */
[----:B------:R-:W1:Y:S08]  /*0200*/  @P3 LDC.64 R16, c[0x0][0x3d0] ;  /* 0x0000f400ff103b82 */ /* 0x000e700000000a00 */
[----:B------:R-:W1:Y:S01]  /*0210*/  @P3 LDC.64 R18, c[0x0][0x3e8] ;  /* 0x0000fa00ff123b82 */ /* 0x000e620000000a00 */
[----:B0-----:R-:W-:-:S07]  /*0220*/  @P1 IMAD.WIDE.U32 R4, R3, 0x10, R4 ;  /* 0x0000001003041825 */ /* 0x001fce00078e0004 */
[----:B------:R-:W0:Y:S01]  /*0230*/  @P4 LDC.64 R20, c[0x0][0x3d0] ;  /* 0x0000f400ff144b82 */ /* 0x000e220000000a00 */
[----:B-1----:R-:W-:-:S07]  /*0240*/  @P1 IMAD.WIDE.U32 R6, R3, 0x10, R6 ;  /* 0x0000001003061825 */ /* 0x002fce00078e0006 */
[----:B------:R-:W1:Y:S01]  /*0250*/  @P4 LDC.64 R22, c[0x0][0x3e8] ;  /* 0x0000fa00ff164b82 */ /* 0x000e620000000a00 */
[----:B------:R-:W-:Y:S01]  /*0260*/  @P1 LOP3.LUT R3, R3, 0x80, RZ, 0xfc, !PT ;  /* 0x0000008003031812 */ /* 0x000fe200078efcff */
[----:B------:R-:W-:Y:S01]  /*0270*/  UISETP.GE.AND UP0, UPT, UR26, UR4, UPT ;  /* 0x000000041a00728c */ /* 0x000fe2000bf06270 */
[----:B------:R-:W5:Y:S05]  /*0280*/  @P1 LDG.E.128 R32, desc[UR16][R6.64] ;  /* 0x0000001006201981 */ /* 0x000f6a000c1e1d00 */
[----:B------:R-:W1:Y:S01]  /*0290*/  @P5 LDC.64 R24, c[0x0][0x3d0] ;  /* 0x0000f400ff185b82 */ /* 0x000e620000000a00 */
[----:B------:R-:W-:-:S04]  /*02a0*/  @P2 IMAD.WIDE.U32 R12, R3, 0x10, R8 ;  /* 0x00000010030c2825 */ /* 0x000fc800078e0008 */
[----:B------:R-:W-:-:S03]  /*02b0*/  @P2 IMAD.WIDE.U32 R14, R3, 0x10, R10 ;  /* 0x00000010030e2825 */ /* 0x000fc600078e000a */
[----:B------:R-:W1:Y:S01]  /*02c0*/  @P5 LDC.64 R26, c[0x0][0x3e8] ;  /* 0x0000fa00ff1a5b82 */ /* 0x000e620000000a00 */
[----:B------:R-:W-:Y:S01]  /*02d0*/  @P2 VIADD R3, R3, 0x80 ;  /* 0x0000008003032836 */ /* 0x000fe20000000000 */
[----:B------:R-:W5:Y:S03]  /*02e0*/  @P2 LDG.E.128 R36, desc[UR16][R14.64] ;  /* 0x000000100e242981 */ /* 0x000f66000c1e1d00 */
[----:B------:R-:W-:-:S04]  /*02f0*/  @P3 IMAD.WIDE.U32 R16, R3, 0x10, R16 ;  /* 0x0000001003103825 */ /* 0x000fc800078e0010 */
[C---:B------:R-:W-:Y:S01]  /*0300*/  @P3 IMAD.WIDE.U32 R18, R3.reuse, 0x10, R18 ;  /* 0x0000001003123825 */ /* 0x040fe200078e0012 */
[----:B------:R-:W-:Y:S02]  /*0310*/  @P3 IADD3 R3, PT, PT, R3, 0x80, RZ ;  /* 0x0000008003033810 */ /* 0x000fe40007ffe0ff */
[----:B------:R-:W-:Y:S02]  /*0320*/  CS2R R84, SRZ ;  /* 0x0000000000547805 */ /* 0x000fe4000001ff00 */
[----:B------:R-:W-:Y:S01]  /*0330*/  CS2R R86, SRZ ;  /* 0x0000000000567805 */ /* 0x000fe2000001ff00 */
[----:B------:R-:W5:Y:S01]  /*0340*/  @P3 LDG.E.128 R40, desc[UR16][R18.64] ;  /* 0x0000001012283981 */ /* 0x000f62000c1e1d00 */
[----:B0-----:R-:W-:-:S04]  /*0350*/  @P4 IMAD.WIDE.U32 R20, R3, 0x10, R20 ;  /* 0x0000001003144825 */ /* 0x001fc800078e0014 */
[C---:B-1----:R-:W-:Y:S01]  /*0360*/  @P4 IMAD.WIDE.U32 R22, R3.reuse, 0x10, R22 ;  /* 0x0000001003164825 */ /* 0x042fe200078e0016 */
[----:B------:R-:W-:Y:S02]  /*0370*/  @P4 IADD3 R3, PT, PT, R3, 0x80, RZ ;  /* 0x0000008003034810 */ /* 0x000fe40007ffe0ff */
[----:B------:R-:W-:Y:S02]  /*0380*/  CS2R R68, SRZ ;  /* 0x0000000000447805 */ /* 0x000fe4000001ff00 */
[----:B------:R-:W-:Y:S02]  /*0390*/  CS2R R70, SRZ ;  /* 0x0000000000467805 */ /* 0x000fe4000001ff00 */
[----:B------:R-:W-:Y:S01]  /*03a0*/  CS2R R72, SRZ ;  /* 0x0000000000487805 */ /* 0x000fe2000001ff00 */
[----:B------:R0:W5:Y:S01]  /*03b0*/  @P4 LDG.E.128 R44, desc[UR16][R22.64] ;  /* 0x00000010162c4981 */ /* 0x000162000c1e1d00 */
[----:B------:R-:W-:-:S04]  /*03c0*/  @P5 IMAD.WIDE.U32 R8, R3, 0x10, R24 ;  /* 0x0000001003085825 */ /* 0x000fc800078e0018 */
[----:B------:R-:W-:-:S05]  /*03d0*/  @P5 IMAD.WIDE.U32 R10, R3, 0x10, R26 ;  /* 0x00000010030a5825 */ /* 0x000fca00078e001a */
[----:B------:R-:W5:Y:S04]  /*03e0*/  @P5 LDG.E.128 R48, desc[UR16][R10.64] ;  /* 0x000000100a305981 */ /* 0x000f68000c1e1d00 */
[----:B--2---:R-:W2:Y:S04]  /*03f0*/  @P1 LDG.E.128 R64, desc[UR16][R4.64] ;  /* 0x0000001004401981 */ /* 0x004ea8000c1e1d00 */
[----:B---3--:R-:W3:Y:S04]  /*0400*/  @P2 LDG.E.128 R28, desc[UR16][R12.64] ;  /* 0x000000100c1c2981 */ /* 0x008ee8000c1e1d00 */
[----:B----4-:R-:W4:Y:S04]  /*0410*/  @P3 LDG.E.128 R60, desc[UR16][R16.64] ;  /* 0x00000010103c3981 */ /* 0x010f28000c1e1d00 */
[----:B------:R1:W4:Y:S04]  /*0420*/  @P4 LDG.E.128 R56, desc[UR16][R20.64] ;  /* 0x0000001014384981 */ /* 0x000328000c1e1d00 */
[----:B------:R-:W4:Y:S01]  /*0430*/  @P5 LDG.E.128 R52, desc[UR16][R8.64] ;  /* 0x0000001008345981 */ /* 0x000f22000c1e1d00 */
[----:B0-----:R-:W-:-:S02]  /*0440*/  CS2R R22, SRZ ;  /* 0x0000000000167805 */ /* 0x001fc4000001ff00 */
[----:B-1----:R-:W-:Y:S02]  /*0450*/  CS2R R20, SRZ ;  /* 0x0000000000147805 */ /* 0x002fe4000001ff00 */
        /* <DEDUP_REMOVED lines=41> */
[----:B--2---:R-:W-:Y:S04]  /*06f0*/  @P1 STL.64 [R1+0xd0], R64 ;  /* 0x0000d04001001387 */ /* 0x004fe80000100a00 */
[----:B------:R-:W-:Y:S04]  /*0700*/  @P1 STL.64 [R1+0xd8], R66 ;  /* 0x0000d84201001387 */ /* 0x000fe80000100a00 */
        /* <DEDUP_REMOVED lines=8> */
[----:B------:R4:W-:Y:S04]  /*0790*/  STL [R1+0x30], RZ ;  /* 0x000030ff01007387 */ /* 0x0009e80000100800 */
[----:B------:R4:W-:Y:S04]  /*07a0*/  STL [R1+0x34], RZ ;  /* 0x000034ff01007387 */ /* 0x0009e80000100800 */
[----:B------:R4:W-:Y:S04]  /*07b0*/  STL [R1+0x38], RZ ;  /* 0x000038ff01007387 */ /* 0x0009e80000100800 */
[----:B------:R4:W-:Y:S04]  /*07c0*/  STL [R1+0x3c], RZ ;  /* 0x00003cff01007387 */ /* 0x0009e80000100800 */
[----:B------:R4:W-:Y:S04]  /*07d0*/  STL [R1+0x20], RZ ;  /* 0x000020ff01007387 */ /* 0x0009e80000100800 */
[----:B------:R4:W-:Y:S04]  /*07e0*/  STL [R1+0x24], RZ ;  /* 0x000024ff01007387 */ /* 0x0009e80000100800 */
[----:B------:R4:W-:Y:S04]  /*07f0*/  STL [R1+0x28], RZ ;  /* 0x000028ff01007387 */ /* 0x0009e80000100800 */
[----:B------:R4:W-:Y:S01]  /*0800*/  STL [R1+0x2c], RZ ;  /* 0x00002cff01007387 */ /* 0x0009e20000100800 */
[----:B------:R-:W-:Y:S01]  /*0810*/  MOV R156, R31 ;  /* 0x0000001f009c7202 */ /* 0x000fe20000000f00 */
[----:B------:R-:W-:Y:S01]  /*0820*/  IMAD.MOV.U32 R91, RZ, RZ, R30 ;  /* 0x000000ffff5b7224 */ /* 0x000fe200078e001e */
[----:B------:R-:W-:Y:S01]  /*0830*/  MOV R90, R29 ;  /* 0x0000001d005a7202 */ /* 0x000fe20000000f00 */
[----:B------:R-:W-:Y:S01]  /*0840*/  IMAD.MOV.U32 R159, RZ, RZ, R66 ;  /* 0x000000ffff9f7224 */ /* 0x000fe200078e0042 */
[----:B------:R-:W-:Y:S01]  /*0850*/  MOV R89, R28 ;  /* 0x0000001c00597202 */ /* 0x000fe20000000f00 */
[----:B0-----:R-:W-:Y:S01]  /*0860*/  IMAD.MOV.U32 R31, RZ, RZ, R62 ;  /* 0x000000ffff1f7224 */ /* 0x001fe200078e003e */
[----:B------:R-:W-:Y:S01]  /*0870*/  MOV R160, R67 ;  /* 0x0000004300a07202 */ /* 0x000fe20000000f00 */
[----:B------:R-:W-:Y:S01]  /*0880*/  IMAD.MOV.U32 R19, RZ, RZ, R58 ;  /* 0x000000ffff137224 */ /* 0x000fe200078e003a */
[----:B------:R-:W-:Y:S01]  /*0890*/  MOV R158, R65 ;  /* 0x00000041009e7202 */ /* 0x000fe20000000f00 */
[----:B------:R-:W-:Y:S01]  /*08a0*/  IMAD.MOV.U32 R7, RZ, RZ, R54 ;  /* 0x000000ffff077224 */ /* 0x000fe200078e0036 */
[----:B------:R-:W-:-:S02]  /*08b0*/  MOV R157, R64 ;  /* 0x00000040009d7202 */ /* 0x000fc40000000f00 */
[----:B------:R-:W-:Y:S02]  /*08c0*/  CS2R R64, SRZ ;  /* 0x0000000000407805 */ /* 0x000fe4000001ff00 */
[----:B------:R-:W-:Y:S02]  /*08d0*/  MOV R88, R63 ;  /* 0x0000003f00587202 */ /* 0x000fe40000000f00 */
[----:B-1----:R-:W-:Y:S02]  /*08e0*/  CS2R R62, SRZ ;  /* 0x00000000003e7805 */ /* 0x002fe4000001ff00 */
[----:B------:R-:W-:Y:S02]  /*08f0*/  MOV R30, R61 ;  /* 0x0000003d001e7202 */ /* 0x000fe40000000f00 */
[----:B------:R-:W-:Y:S02]  /*0900*/  CS2R R66, SRZ ;  /* 0x0000000000427805 */ /* 0x000fe4000001ff00 */
[----:B------:R-:W-:-:S02]  /*0910*/  MOV R29, R60 ;  /* 0x0000003c001d7202 */ /* 0x000fc40000000f00 */
[----:B------:R-:W-:Y:S02]  /*0920*/  CS2R R60, SRZ ;  /* 0x00000000003c7805 */ /* 0x000fe4000001ff00 */
[----:B------:R-:W-:Y:S02]  /*0930*/  MOV R28, R59 ;  /* 0x0000003b001c7202 */ /* 0x000fe40000000f00 */
[----:B--2---:R-:W-:Y:S02]  /*0940*/  CS2R R58, SRZ ;  /* 0x00000000003a7805 */ /* 0x004fe4000001ff00 */
[----:B------:R-:W-:Y:S02]  /*0950*/  MOV R17, R57 ;  /* 0x0000003900117202 */ /* 0x000fe40000000f00 */
[----:B------:R-:W-:Y:S02]  /*0960*/  MOV R15, R56 ;  /* 0x00000038000f7202 */ /* 0x000fe40000000f00 */
[----:B------:R-:W-:-:S02]  /*0970*/  CS2R R56, SRZ ;  /* 0x0000000000387805 */ /* 0x000fc4000001ff00 */
[----:B------:R-:W-:Y:S02]  /*0980*/  MOV R9, R55 ;  /* 0x0000003700097202 */ /* 0x000fe40000000f00 */
[----:B---3--:R-:W-:Y:S02]  /*0990*/  CS2R R54, SRZ ;  /* 0x0000000000367805 */ /* 0x008fe4000001ff00 */
[----:B------:R-:W-:Y:S02]  /*09a0*/  MOV R5, R53 ;  /* 0x0000003500057202 */ /* 0x000fe40000000f00 */
[----:B------:R-:W-:Y:S02]  /*09b0*/  MOV R3, R52 ;  /* 0x0000003400037202 */ /* 0x000fe40000000f00 */
[----:B------:R-:W-:Y:S01]  /*09c0*/  CS2R R52, SRZ ;  /* 0x0000000000347805 */ /* 0x000fe2000001ff00 */
[----:B----4-:R-:W-:Y:S06]  /*09d0*/  BRA.U UP0, `(.L_x_294) ;  /* 0x000000d500f07547 */ /* 0x010fec000b800000 */
[----:B-----5:R-:W-:Y:S02]  /*09e0*/  PRMT R72, R35, 0x7632, R72 ;  /* 0x0000763223487816 */ /* 0x020fe40000000048 */
[----:B------:R-:W-:Y:S02]  /*09f0*/  CS2R R84, SRZ ;  /* 0x0000000000547805 */ /* 0x000fe4000001ff00 */
[----:B------:R-:W-:Y:S02]  /*0a00*/  PRMT R71, R34, 0x7632, R71 ;  /* 0x0000763222477816 */ /* 0x000fe40000000047 */
[----:B------:R-:W-:Y:S02]  /*0a10*/  CS2R R86, SRZ ;  /* 0x0000000000567805 */ /* 0x000fe4000001ff00 */
[----:B------:R-:W-:Y:S01]  /*0a20*/  PRMT R70, R33, 0x7632, R70 ;  /* 0x0000763221467816 */ /* 0x000fe20000000046 */
[----:B------:R0:W-:Y:S01]  /*0a30*/  STL.S16 [R1+0x84], R72 ;  /* 0x0000844801007387 */ /* 0x0001e20000100600 */
[----:B------:R-:W-:-:S02]  /*0a40*/  PRMT R69, R32, 0x7632, R69 ;  /* 0x0000763220457816 */ /* 0x000fc40000000045 */
[----:B------:R-:W-:Y:S02]  /*0a50*/  CS2R R74, SRZ ;  /* 0x00000000004a7805 */ /* 0x000fe4000001ff00 */
[----:B------:R-:W-:Y:S01]  /*0a60*/  PRMT R68, R160, 0x7632, R68 ;  /* 0x00007632a0447816 */ /* 0x000fe20000000044 */
[----:B------:R-:W-:Y:S01]  /*0a70*/  STL.S16 [R1+0x80], R71 ;  /* 0x0000804701007387 */ /* 0x000fe20000100600 */
[----:B------:R-:W-:Y:S02]  /*0a80*/  PRMT R67, R159, 0x7632, R67 ;  /* 0x000076329f437816 */ /* 0x000fe40000000043 */
[----:B------:R-:W-:Y:S02]  /*0a90*/  CS2R R76, SRZ ;  /* 0x00000000004c7805 */ /* 0x000fe4000001ff00 */
[----:B------:R-:W-:Y:S01]  /*0aa0*/  PRMT R66, R158, 0x7632, R66 ;  /* 0x000076329e427816 */ /* 0x000fe20000000042 */
[----:B------:R1:W-:Y:S01]  /*0ab0*/  STL.S16 [R1+0x7c], R70 ;  /* 0x00007c4601007387 */ /* 0x0003e20000100600 */
[----:B------:R-:W-:-:S02]  /*0ac0*/  PRMT R65, R157, 0x7632, R65 ;  /* 0x000076329d417816 */ /* 0x000fc40000000041 */
[----:B0-----:R-:W-:Y:S02]  /*0ad0*/  CS2R R72, SRZ ;  /* 0x0000000000487805 */ /* 0x001fe4000001ff00 */
[----:B------:R-:W-:Y:S01]  /*0ae0*/  PRMT R64, R39, 0x7632, R64 ;  /* 0x0000763227407816 */ /* 0x000fe20000000040 */
[----:B------:R-:W-:Y:S01]  /*0af0*/  STL.S16 [R1+0x78], R69 ;  /* 0x0000784501007387 */ /* 0x000fe20000100600 */
[----:B------:R-:W-:Y:S02]  /*0b00*/  PRMT R63, R38, 0x7632, R63 ;  /* 0x00007632263f7816 */ /* 0x000fe4000000003f */
[----:B------:R-:W-:Y:S02]  /*0b10*/  CS2R R78, SRZ ;  /* 0x00000000004e7805 */ /* 0x000fe4000001ff00 */
[----:B------:R-:W-:Y:S01]  /*0b20*/  PRMT R62, R37, 0x7632, R62 ;  /* 0x00007632253e7816 */ /* 0x000fe2000000003e */
[----:B------:R0:W-:Y:S01]  /*0b30*/  STL.S16 [R1+0x124], R68 ;  /* 0x0001244401007387 */ /* 0x0001e20000100600 */
[----:B------:R-:W-:-:S02]  /*0b40*/  PRMT R61, R36, 0x7632, R61 ;  /* 0x00007632243d7816 */ /* 0x000fc4000000003d */
[----:B-1----:R-:W-:Y:S02]  /*0b50*/  CS2R R70, SRZ ;  /* 0x0000000000467805 */ /* 0x002fe4000001ff00 */
        /* <DEDUP_REMOVED lines=56> */
[----:B------:R-:W-:Y:S01]  /*0ee0*/  CS2R R98, SRZ ;  /* 0x0000000000627805 */ /* 0x000fe2000001ff00 */
[----:B------:R-:W-:Y:S01]  /*0ef0*/  STL.S16 [R1+0x58], R53 ;  /* 0x0000583501007387 */ /* 0x000fe20000100600 */
[----:B------:R-:W-:Y:S02]  /*0f00*/  CS2R R100, SRZ ;  /* 0x0000000000647805 */ /* 0x000fe4000001ff00 */
[----:B------:R-:W-:Y:S02]  /*0f10*/  CS2R R102, SRZ ;  /* 0x0000000000667805 */ /* 0x000fe4000001ff00 */
[----:B------:R-:W-:Y:S01]  /*0f20*/  CS2R R104, SRZ ;  /* 0x0000000000687805 */ /* 0x000fe2000001ff00 */
[----:B------:R0:W-:Y:S01]  /*0f30*/  STL.S16 [R1+0x104], R52 ;  /* 0x0001043401007387 */ /* 0x0001e20000100600 */
[----:B------:R-:W-:-:S02]  /*0f40*/  CS2R R106, SRZ ;  /* 0x00000000006a7805 */ /* 0x000fc4000001ff00 */
[----:B-1----:R-:W-:Y:S02]  /*0f50*/  CS2R R54, SRZ ;  /* 0x0000000000367805 */ /* 0x002fe4000001ff00 */
[----:B------:R-:W-:Y:S01]  /*0f60*/  CS2R R108, SRZ ;  /* 0x00000000006c7805 */ /* 0x000fe2000001ff00 */
[----:B------:R-:W-:Y:S01]  /*0f70*/  STL.S16 [R1+0x100], R27 ;  /* 0x0001001b01007387 */ /* 0x000fe20000100600 */
[----:B------:R-:W-:Y:S02]  /*0f80*/  CS2R R110, SRZ ;  /* 0x00000000006e7805 */ /* 0x000fe4000001ff00 */
[----:B------:R-:W-:Y:S02]  /*0f90*/  CS2R R112, SRZ ;  /* 0x0000000000707805 */ /* 0x000fe4000001ff00 */
[----:B------:R-:W-:Y:S01]  /*0fa0*/  CS2R R114, SRZ ;  /* 0x0000000000727805 */ /* 0x000fe2000001ff00 */
[----:B------:R1:W-:Y:S01]  /*0fb0*/  STL.S16 [R1+0xfc], R26 ;  /* 0x0000fc1a01007387 */ /* 0x0003e20000100600 */
[----:B------:R-:W-:-:S02]  /*0fc0*/  CS2R R116, SRZ ;  /* 0x0000000000747805 */ /* 0x000fc4000001ff00 */
        /* <DEDUP_REMOVED lines=26> */
[----:B------:R1:W-:Y:S01]  /*1170*/  STL.S16 [R1+0xf0], R18 ;  /* 0x0000f01201007387 */ /* 0x0003e20000100600 */
[----:B------:R-:W-:Y:S02]  /*1180*/  CS2R R150, SRZ ;  /* 0x0000000000967805 */ /* 0x000fe4000001ff00 */
[----:B------:R-:W-:Y:S02]  /*1190*/  CS2R R152, SRZ ;  /* 0x0000000000987805 */ /* 0x000fe4000001ff00 */
[----:B------:R-:W-:Y:S01]  /*11a0*/  CS2R R154, SRZ ;  /* 0x00000000009a7805 */ /* 0x000fe2000001ff00 */
[----:B------:R1:W-:Y:S01]  /*11b0*/  STL.S16 [R1+0xec], R16 ;  /* 0x0000ec1001007387 */ /* 0x0003e20000100600 */
[----:B------:R-:W-:Y:S01]  /*11c0*/  UPLOP3.LUT UP1, UPT, UPT, UPT, UPT, 0x40, 0x4 ;  /* 0x000000000004789c */ /* 0x000fe20003f2e870 */
[----:B0-----:R-:W-:Y:S01]  /*11d0*/  CS2R R20, SRZ ;  /* 0x0000000000147805 */ /* 0x001fe2000001ff00 */
[----:B------:R-:W0:Y:S01]  /*11e0*/  LDCU UR29, c[0x0][0x40c] ;  /* 0x00008180ff1d77ac */ /* 0x000e220008000800 */
[----:B------:R1:W-:Y:S01]  /*11f0*/  STL.S16 [R1+0xe8], R14 ;  /* 0x0000e80e01007387 */ /* 0x0003e20000100600 */
[----:B------:R-:W2:Y:S03]  /*1200*/  LDCU UR10, c[0x0][0x388] ;  /* 0x00007100ff0a77ac */ /* 0x000ea60008000800 */
[----:B------:R1:W-:Y:S01]  /*1210*/  STL.S16 [R1+0x44], R13 ;  /* 0x0000440d01007387 */ /* 0x0003e20000100600 */
[----:B------:R-:W3:Y:S03]  /*1220*/  LDCU.U8 UR27, c[0x0][0x410] ;  /* 0x00008200ff1b77ac */ /* 0x000ee60008000000 */
[----:B------:R1:W-:Y:S01]  /*1230*/  STL.S16 [R1+0x40], R12 ;  /* 0x0000400c01007387 */ /* 0x0003e20000100600 */
[----:B------:R-:W4:Y:S03]  /*1240*/  LDCU.64 UR18, c[0x0][0x3c8] ;  /* 0x00007900ff1277ac */ /* 0x000f260008000a00 */
[----:B------:R1:W-:Y:S01]  /*1250*/  STL.S16 [R1+0x1c], R11 ;  /* 0x00001c0b01007387 */ /* 0x0003e20000100600 */
[----:B------:R-:W0:Y:S03]  /*1260*/  LDCU.64 UR20, c[0x0][0x3c0] ;  /* 0x00007800ff1477ac */ /* 0x000e260008000a00 */
[----:B------:R1:W-:Y:S01]  /*1270*/  STL.S16 [R1+0x18], R10 ;  /* 0x0000180a01007387 */ /* 0x0003e20000100600 */
[----:B------:R-:W0:Y:S03]  /*1280*/  LDCU UR28, c[0x0][0x400] ;  /* 0x00008000ff1c77ac */ /* 0x000e260008000800 */
[----:B------:R1:W-:Y:S01]  /*1290*/  STL.S16 [R1+0xe4], R8 ;  /* 0x0000e40801007387 */ /* 0x0003e20000100600 */
[----:B------:R-:W0:Y:S03]  /*12a0*/  LDCU.64 UR22, c[0x0][0x438] ;  /* 0x00008700ff1677ac */ /* 0x000e260008000a00 */
[----:B------:R1:W-:Y:S01]  /*12b0*/  STL.S16 [R1+0xe0], R6 ;  /* 0x0000e00601007387 */ /* 0x0003e20000100600 */
[----:B------:R-:W0:Y:S03]  /*12c0*/  LDCU.64 UR4, c[0x0][0x478] ;  /* 0x00008f00ff0477ac */ /* 0x000e260008000a00 */
[----:B------:R1:W-:Y:S01]  /*12d0*/  STL.S16 [R1+0x8c], R4 ;  /* 0x00008c0401007387 */ /* 0x0003e20000100600 */
[----:B------:R-:W0:Y:S03]  /*12e0*/  LDCU.128 UR12, c[0x0][0x3f0] ;  /* 0x00007e00ff0c77ac */ /* 0x000e260008000c00 */
[----:B------:R1:W-:Y:S01]  /*12f0*/  STL.S16 [R1+0x88], R0 ;  /* 0x0000880001007387 */ /* 0x0003e20000100600 */
[----:B------:R-:W0:Y:S03]  /*1300*/  LDCU.64 UR24, c[0x0][0x380] ;  /* 0x00007000ff1877ac */ /* 0x000e260008000a00 */
[----:B------:R1:W-:Y:S04]  /*1310*/  STL [R1+0x30], RZ ;  /* 0x000030ff01007387 */ /* 0x0003e80000100800 */
[----:B------:R1:W-:Y:S04]  /*1320*/  STL [R1+0x34], RZ ;  /* 0x000034ff01007387 */ /* 0x0003e80000100800 */
[----:B------:R1:W-:Y:S04]  /*1330*/  STL [R1+0x38], RZ ;  /* 0x000038ff01007387 */ /* 0x0003e80000100800 */
[----:B------:R1:W-:Y:S04]  /*1340*/  STL [R1+0x3c], RZ ;  /* 0x00003cff01007387 */ /* 0x0003e80000100800 */
[----:B------:R1:W-:Y:S04]  /*1350*/  STL [R1+0x20], RZ ;  /* 0x000020ff01007387 */ /* 0x0003e80000100800 */
[----:B------:R1:W-:Y:S04]  /*1360*/  STL [R1+0x24], RZ ;  /* 0x000024ff01007387 */ /* 0x0003e80000100800 */
[----:B------:R1:W-:Y:S04]  /*1370*/  STL [R1+0x28], RZ ;  /* 0x000028ff01007387 */ /* 0x0003e80000100800 */
[----:B0-234-:R1:W-:Y:S02]  /*1380*/  STL [R1+0x2c], RZ ;  /* 0x00002cff01007387 */ /* 0x01d3e40000100800 */
.L_x_483:
[----:B------:R-:W-:-:S06]  /*1390*/  UIMAD.WIDE UR6, UR26, 0x4, UR18 ;  /* 0x000000041a0678a5 */ /* 0x000fcc000f8e0212 */
[----:B0-234-:R-:W-:Y:S01]  /*13a0*/  MOV R184, UR6 ;  /* 0x0000000600b87c02 */ /* 0x01dfe20008000f00 */
[----:B------:R-:W-:-:S05]  /*13b0*/  IMAD.U32 R185, RZ, RZ, UR7 ;  /* 0x00000007ffb97e24 */ /* 0x000fca000f8e00ff */
[----:B------:R0:W2:Y:S01]  /*13c0*/  LDG.E R184, desc[UR16][R184.64] ;  /* 0x00000010b8b87981 */ /* 0x0000a2000c1e1900 */
[----:B------:R-:W-:-:S06]  /*13d0*/  UIMAD.WIDE UR6, UR26, 0x4, UR14 ;  /* 0x000000041a0678a5 */ /* 0x000fcc000f8e020e */
[----:B0-----:R-:W-:Y:S02]  /*13e0*/  MOV R185, UR7 ;  /* 0x0000000700b97c02 */ /* 0x001fe40008000f00 */
[----:B--2---:R-:W-:Y:S02]  /*13f0*/  R2UR UR30, R184 ;  /* 0x00000000b81e72ca */ /* 0x004fe400000e0000 */
[----:B------:R-:W-:-:S06]  /*1400*/  MOV R184, UR6 ;  /* 0x0000000600b87c02 */ /* 0x000fcc0008000f00 */
[----:B------:R0:W2:Y:S01]  /*1410*/  LDG.E R184, desc[UR16][R184.64] ;  /* 0x00000010b8b87981 */ /* 0x0000a2000c1e1900 */
[----:B------:R-:W-:-:S06]  /*1420*/  UIMAD.WIDE UR6, UR26, 0x4, UR12 ;  /* 0x000000041a0678a5 */ /* 0x000fcc000f8e020c */
[----:B0-----:R-:W-:Y:S01]  /*1430*/  IMAD.U32 R185, RZ, RZ, UR7 ;  /* 0x00000007ffb97e24 */ /* 0x001fe2000f8e00ff */
[----:B--2---:R-:W-:Y:S02]  /*1440*/  R2UR UR31, R184 ;  /* 0x00000000b81f72ca */ /* 0x004fe400000e0000 */
[----:B------:R-:W-:-:S06]  /*1450*/  MOV R184, UR6 ;  /* 0x0000000600b87c02 */ /* 0x000fcc0008000f00 */
[----:B------:R-:W2:Y:S01]  /*1460*/  LDG.E R184, desc[UR16][R184.64] ;  /* 0x00000010b8b87981 */ /* 0x000ea2000c1e1900 */
[----:B------:R-:W-:Y:S01]  /*1470*/  HFMA2 R228, -RZ, RZ, 0, 0 ;  /* 0x00000000ffe47431 */ /* 0x000fe200000001ff */
[----:B------:R-:W-:Y:S01]  /*1480*/  BSSY.RECONVERGENT B0, `(.L_x_295) ;  /* 0x0000289000007945 */ /* 0x000fe20003800200 */
[----:B------:R-:W-:Y:S02]  /*1490*/  MOV R227, RZ ;  /* 0x000000ff00e37202 */ /* 0x000fe40000000f00 */
[----:B------:R-:W-:Y:S01]  /*14a0*/  UISETP.GE.AND UP2, UPT, UR31, 0x1, UPT ;  /* 0x000000011f00788c */ /* 0x000fe2000bf46270 */
[----:B--2---:R-:W-:-:S08]  /*14b0*/  R2UR UR11, R184 ;  /* 0x00000000b80b72ca */ /* 0x004fd000000e0000 */
[----:B-----5:R-:W-:Y:S07]  /*14c0*/  BRA.U !UP2, `(.L_x_296) ;  /* 0x000000250a887547 */ /* 0x020fee000b800000 */
[----:B------:R-:W-:-:S06]  /*14d0*/  UIMAD.WIDE UR6, UR26, 0x4, UR20 ;  /* 0x000000041a0678a5 */ /* 0x000fcc000f8e0214 */
[----:B------:R-:W-:Y:S01]  /*14e0*/  MOV R184, UR6 ;  /* 0x0000000600b87c02 */ /* 0x000fe20008000f00 */
[----:B------:R-:W-:-:S05]  /*14f0*/  IMAD.U32 R185, RZ, RZ, UR7 ;  /* 0x00000007ffb97e24 */ /* 0x000fca000f8e00ff */
[----:B------:R0:W2:Y:S01]  /*1500*/  LDG.E R184, desc[UR16][R184.64] ;  /* 0x00000010b8b87981 */ /* 0x0000a2000c1e1900 */
[----:B------:R-:W-:Y:S01]  /*1510*/  UIADD3 UR7, UPT, UPT, UR31, -0x1, URZ ;  /* 0xffffffff1f077890 */ /* 0x000fe2000fffe0ff */
[----:B------:R-:W-:Y:S01]  /*1520*/  ISETP.NE.AND P0, PT, RZ, UR27, PT ;  /* 0x0000001bff007c0c */ /* 0x000fe2000bf05270 */
[----:B------:R-:W-:Y:S01]  /*1530*/  UIMAD UR6, UR26, UR10, URZ ;  /* 0x0000000a1a0672a4 */ /* 0x000fe2000f8e02ff */
[----:B------:R-:W3:Y:S01]  /*1540*/  S2R R187, SR_TID.X ;  /* 0x0000000000bb7919 */ /* 0x000ee20000002100 */
[----:B------:R-:W-:Y:S01]  /*1550*/  UIMAD UR8, UR7, UR10, URZ ;  /* 0x0000000a070872a4 */ /* 0x000fe2000f8e02ff */
[----:B------:R-:W-:Y:S01]  /*1560*/  BSSY.RECONVERGENT B1, `(.L_x_297) ;  /* 0x000009a000017945 */ /* 0x000fe20003800200 */
[----:B------:R-:W-:Y:S01]  /*1570*/  USHF.R.S32.HI UR7, URZ, 0x1f, UR6 ;  /* 0x0000001fff077899 */ /* 0x000fe20008011406 */
[C---:B------:R-:W-:Y:S01]  /*1580*/  ISETP.GE.U32.AND P4, PT, R2.reuse, 0x100, PT ;  /* 0x000001000200780c */ /* 0x040fe20003f86070 */
[----:B------:R-:W-:Y:S01]  /*1590*/  USHF.R.S32.HI UR9, URZ, 0x1f, UR8 ;  /* 0x0000001fff097899 */ /* 0x000fe20008011408 */
[C---:B------:R-:W-:Y:S01]  /*15a0*/  ISETP.GE.U32.AND P3, PT, R2.reuse, 0x180, PT ;  /* 0x000001800200780c */ /* 0x040fe20003f66070 */
[----:B------:R-:W-:Y:S01]  /*15b0*/  ULEA.HI UR7, UR7, UR6, URZ, 0x3 ;  /* 0x0000000607077291 */ /* 0x000fe2000f8f18ff */
[C---:B------:R-:W-:Y:S01]  /*15c0*/  ISETP.GE.U32.AND P1, PT, R2.reuse, 0x200, PT ;  /* 0x000002000200780c */ /* 0x040fe20003f26070 */
[----:B------:R-:W-:Y:S01]  /*15d0*/  ULEA.HI UR9, UR9, UR8, URZ, 0x3 ;  /* 0x0000000809097291 */ /* 0x000fe2000f8f18ff */
[----:B------:R-:W-:Y:S01]  /*15e0*/  ISETP.GE.U32.AND P2, PT, R2, 0x280, PT ;  /* 0x000002800200780c */ /* 0x000fe20003f46070 */
[----:B------:R-:W-:Y:S01]  /*15f0*/  IMAD.MOV.U32 R227, RZ, RZ, RZ ;  /* 0x000000ffffe37224 */ /* 0x000fe200078e00ff */
[----:B------:R-:W-:-:S02]  /*1600*/  MOV R228, RZ ;  /* 0x000000ff00e47202 */ /* 0x000fc40000000f00 */
[----:B0-----:R-:W-:-:S04]  /*1610*/  MOV R185, UR7 ;  /* 0x0000000700b97c02 */ /* 0x001fc80008000f00 */
[----:B---3--:R-:W-:-:S04]  /*1620*/  LEA.HI.SX32 R186, R185, R187, 0x1d ;  /* 0x000000bbb9ba7211 */ /* 0x008fc800078feaff */
[----:B------:R-:W-:Y:S01]  /*1630*/  MOV R212, R186 ;  /* 0x000000ba00d47202 */ /* 0x000fe20000000f00 */
[----:B------:R0:W-:Y:S01]  /*1640*/  STL [R1+0x14], R186 ;  /* 0x000014ba01007387 */ /* 0x0001e20000100800 */
[----:B--2---:R-:W-:Y:S02]  /*1650*/  FSEL R184, R184, RZ, !P0 ;  /* 0x000000ffb8b87208 */ /* 0x004fe40004000000 */
[----:B------:R-:W-:Y:S02]  /*1660*/  ISETP.GE.U32.AND P0, PT, R2, 0x80, PT ;  /* 0x000000800200780c */ /* 0x000fe40003f06070 */
[----:B------:R-:W-:Y:S02]  /*1670*/  R2UR UR32, R184 ;  /* 0x00000000b82072ca */ /* 0x000fe400000e0000 */
[----:B------:R-:W-:-:S04]  /*1680*/  MOV R184, UR9 ;  /* 0x0000000900b87c02 */ /* 0x000fc80008000f00 */
[----:B------:R-:W-:-:S05]  /*1690*/  LEA.HI.SX32 R224, R184, R187, 0x1d ;  /* 0x000000bbb8e07211 */ /* 0x000fca00078feaff */
[----:B0-----:R-:W-:Y:S05]  /*16a0*/  @!P0 BRA `(.L_x_298) ;  /* 0x0000000800148947 */ /* 0x001fea0003800000 */
[----:B------:R-:W0:Y:S01]  /*16b0*/  LDC.64 R184, c[0x0][0x3a8] ;  /* 0x0000ea00ffb87b82 */ /* 0x000e220000000a00 */
[----:B-1----:R-:W2:Y:S04]  /*16c0*/  LDL R14, [R1+0xd0] ;  /* 0x0000d000010e7983 */ /* 0x002ea80000100800 */
[----:B------:R-:W3:Y:S03]  /*16d0*/  LDL.LU R237, [R1+0x30] ;  /* 0x0000300001ed7983 */ /* 0x000ee60000300800 */
[----:B------:R-:W1:Y:S01]  /*16e0*/  LDC.64 R188, c[0x0][0x428] ;  /* 0x00010a00ffbc7b82 */ /* 0x000e620000000a00 */
[----:B------:R-:W4:Y:S04]  /*16f0*/  LDL R222, [R1+0xd4] ;  /* 0x0000d40001de7983 */ /* 0x000f280000100800 */
[----:B------:R-:W3:Y:S04]  /*1700*/  LDL.LU R211, [R1+0x38] ;  /* 0x0000380001d37983 */ /* 0x000ee80000300800 */
[----:B------:R-:W3:Y:S04]  /*1710*/  LDL R236, [R1+0xd8] ;  /* 0x0000d80001ec7983 */ /* 0x000ee80000100800 */
[----:B------:R-:W3:Y:S01]  /*1720*/  LDL.LU R223, [R1+0x20] ;  /* 0x0000200001df7983 */ /* 0x000ee20000300800 */
[----:B0-----:R-:W-:Y:S01]  /*1730*/  IMAD.WIDE.U32 R184, R212, 0x10, R184 ;  /* 0x00000010d4b87825 */ /* 0x001fe200078e00b8 */
[----:B------:R-:W-:-:S02]  /*1740*/  ISETP.NE.U32.AND P0, PT, RZ, UR22, PT ;  /* 0x00000016ff007c0c */ /* 0x000fc4000bf05070 */
[----:B------:R-:W3:Y:S04]  /*1750*/  LDL.LU R210, [R1+0x28] ;  /* 0x0000280001d27983 */ /* 0x000ee80000300800 */
[----:B------:R-:W3:Y:S01]  /*1760*/  LDG.E.128 R184, desc[UR16][R184.64] ;  /* 0x00000010b8b87981 */ /* 0x000ee2000c1e1d00 */
[----:B-1----:R-:W-:Y:S01]  /*1770*/  IMAD.WIDE.U32 R188, R224, 0x10, R188 ;  /* 0x00000010e0bc7825 */ /* 0x002fe200078e00bc */
[----:B------:R-:W-:Y:S02]  /*1780*/  ISETP.NE.AND.EX P0, PT, RZ, UR23, PT, P0 ;  /* 0x00000017ff007c0c */ /* 0x000fe4000bf05300 */
[----:B------:R-:W-:Y:S04]  /*1790*/  STL [R1+0x12c], R3 ;  /* 0x00012c0301007387 */ /* 0x000fe80000100800 */
[----:B------:R-:W3:Y:S04]  /*17a0*/  LDG.E.128 R188, desc[UR16][R188.64] ;  /* 0x00000010bcbc7981 */ /* 0x000ee8000c1e1d00 */
[----:B------:R0:W-:Y:S03]  /*17b0*/  STL [R1+0x128], R2 ;  /* 0x0001280201007387 */ /* 0x0001e60000100800 */
[----:B------:R-:W1:Y:S02]  /*17c0*/  @P0 LDC.64 R208, c[0x0][0x438] ;  /* 0x00010e00ffd00b82 */ /* 0x000e640000000a00 */
[----:B-1----:R-:W-:-:S05]  /*17d0*/  @P0 IMAD.WIDE.U32 R208, R212, 0x10, R208 ;  /* 0x00000010d4d00825 */ /* 0x002fca00078e00d0 */
[----:B------:R4:W5:Y:S01]  /*17e0*/  @P0 LDG.E.128 R156, desc[UR16][R208.64] ;  /* 0x00000010d09c0981 */ /* 0x000962000c1e1d00 */
[----:B--2---:R-:W-:Y:S01]  /*17f0*/  SHF.L.U32 R14, R14, 0x10, RZ ;  /* 0x000000100e0e7819 */ /* 0x004fe200000006ff */
[----:B----4-:R-:W-:Y:S01]  /*1800*/  IMAD.U32 R208, R222, 0x10000, RZ ;  /* 0x00010000ded07824 */ /* 0x010fe200078e00ff */
[----:B---3--:R-:W-:Y:S02]  /*1810*/  SHF.L.U32 R0, R184, 0x10, RZ ;  /* 0x00000010b8007819 */ /* 0x008fe400000006ff */
[----:B------:R-:W-:-:S03]  /*1820*/  SHF.L.U32 R13, R185, 0x10, RZ ;  /* 0x00000010b90d7819 */ /* 0x000fc600000006ff */
[----:B------:R-:W-:Y:S02]  /*1830*/  FADD.FTZ R0, R0, -UR32 ;  /* 0x8000002000007e21 */ /* 0x000fe40008010000 */
[----:B------:R-:W-:Y:S02]  /*1840*/  FADD.FTZ R13, R13, -UR32 ;  /* 0x800000200d0d7e21 */ /* 0x000fe40008010000 */
[----:B------:R-:W-:Y:S01]  /*1850*/  FMUL.FTZ R225, R0, UR30 ;  /* 0x0000001e00e17c20 */ /* 0x000fe20008410000 */
[----:B------:R-:W-:Y:S02]  /*1860*/  IMAD.U32 R0, R188, 0x10000, RZ ;  /* 0x00010000bc007824 */ /* 0x000fe400078e00ff */
[----:B0-----:R-:W-:Y:S02]  /*1870*/  FMUL.FTZ R2, R13, UR30 ;  /* 0x0000001e0d027c20 */ /* 0x001fe40008410000 */
[----:B------:R-:W-:Y:S01]  /*1880*/  FFMA.FTZ R237, R225, R0, R237 ;  /* 0x00000000e1ed7223 */ /* 0x000fe200000100ed */
[----:B------:R-:W-:Y:S01]  /*1890*/  FADD.FTZ R76, R76, R0 ;  /* 0x000000004c4c7221 */ /* 0x000fe20000010000 */
[----:B------:R-:W-:-:S03]  /*18a0*/  SHF.L.U32 R13, R186, 0x10, RZ ;  /* 0x00000010ba0d7819 */ /* 0x000fc600000006ff */
[----:B------:R-:W-:Y:S01]  /*18b0*/  STL [R1+0x30], R237 ;  /* 0x000030ed01007387 */ /* 0x000fe20000100800 */
[----:B------:R-:W-:-:S03]  /*18c0*/  FMUL.FTZ R0, R14, R0 ;  /* 0x000000000e007220 */ /* 0x000fc60000410000 */
[----:B------:R-:W-:Y:S01]  /*18d0*/  STL [R1+0x10], R2 ;  /* 0x0000100201007387 */ /* 0x000fe20000100800 */
[----:B------:R-:W-:-:S03]  /*18e0*/  SHF.L.U32 R14, R189, 0x10, RZ ;  /* 0x00000010bd0e7819 */ /* 0x000fc600000006ff */
[----:B------:R-:W2:Y:S01]  /*18f0*/  LDL R222, [R1+0xdc] ;  /* 0x0000dc0001de7983 */ /* 0x000ea20000100800 */
[----:B------:R-:W-:Y:S01]  /*1900*/  FADD.FTZ R13, R13, -UR32 ;  /* 0x800000200d0d7e21 */ /* 0x000fe20008010000 */
[----:B------:R-:W-:Y:S01]  /*1910*/  FADD.FTZ R78, R78, R14 ;  /* 0x0000000e4e4e7221 */ /* 0x000fe20000010000 */
[-C--:B------:R-:W-:Y:S01]  /*1920*/  FFMA.FTZ R211, R2, R14.reuse, R211 ;  /* 0x0000000e02d37223 */ /* 0x080fe200000100d3 */
[----:B------:R-:W-:Y:S01]  /*1930*/  FMUL.FTZ R3, R208, R14 ;  /* 0x0000000ed0037220 */ /* 0x000fe20000410000 */
[----:B------:R-:W-:Y:S01]  /*1940*/  SHF.L.U32 R14, R190, 0x10, RZ ;  /* 0x00000010be0e7819 */ /* 0x000fe200000006ff */
[----:B------:R-:W-:Y:S01]  /*1950*/  FMUL.FTZ R227, R13, UR30 ;  /* 0x0000001e0de37c20 */ /* 0x000fe20008410000 */
[----:B------:R-:W-:Y:S01]  /*1960*/  SHF.L.U32 R208, R236, 0x10, RZ ;  /* 0x00000010ecd07819 */ /* 0x000fe200000006ff */
[----:B------:R-:W3:Y:S02]  /*1970*/  LDL R209, [R1+0x118] ;  /* 0x0001180001d17983 */ /* 0x000ee40000100800 */
[----:B------:R-:W-:-:S02]  /*1980*/  FFMA.FTZ R223, R227, R14, R223 ;  /* 0x0000000ee3df7223 */ /* 0x000fc400000100df */
[----:B------:R0:W-:Y:S01]  /*1990*/  STL [R1+0x38], R211 ;  /* 0x000038d301007387 */ /* 0x0001e20000100800 */
[----:B------:R-:W-:-:S03]  /*19a0*/  FMUL.FTZ R228, R208, R14 ;  /* 0x0000000ed0e47220 */ /* 0x000fc60000410000 */
[----:B0-----:R-:W4:Y:S04]  /*19b0*/  LDL.LU R211, [R1+0x34] ;  /* 0x0000340001d37983 */ /* 0x001f280000300800 */
[----:B------:R-:W-:Y:S04]  /*19c0*/  STL [R1+0xc], R3 ;  /* 0x00000c0301007387 */ /* 0x000fe80000100800 */
[----:B------:R-:W-:Y:S04]  /*19d0*/  STL [R1+0x8], R227 ;  /* 0x000008e301007387 */ /* 0x000fe80000100800 */
[----:B------:R0:W-:Y:S04]  /*19e0*/  STL [R1+0x20], R223 ;  /* 0x000020df01007387 */ /* 0x0001e80000100800 */
[----:B------:R-:W-:Y:S04]  /*19f0*/  STL [R1+0x4], R228 ;  /* 0x000004e401007387 */ /* 0x000fe80000100800 */
[----:B------:R-:W4:Y:S01]  /*1a00*/  LDL R208, [R1+0x11c] ;  /* 0x00011c0001d07983 */ /* 0x000f220000100800 */
[----:B------:R-:W-:Y:S01]  /*1a10*/  SHF.L.U32 R13, R187, 0x10, RZ ;  /* 0x00000010bb0d7819 */ /* 0x000fe200000006ff */
[----:B------:R-:W-:-:S04]  /*1a20*/  FADD.FTZ R80, R80, R14 ;  /* 0x0000000e50507221 */ /* 0x000fc80000010000 */
[----:B------:R-:W-:Y:S01]  /*1a30*/  FADD.FTZ R13, R13, -UR32 ;  /* 0x800000200d0d7e21 */ /* 0x000fe20008010000 */
[----:B------:R-:W-:Y:S01]  /*1a40*/  IMAD.U32 R14, R191, 0x10000, RZ ;  /* 0x00010000bf0e7824 */ /* 0x000fe200078e00ff */
[----:B------:R-:W-:Y:S02]  /*1a50*/  PRMT R185, R184, 0x7632, R185 ;  /* 0x00007632b8b97816 */ /* 0x000fe400000000b9 */
[----:B------:R-:W-:Y:S02]  /*1a60*/  FMUL.FTZ R237, R13, UR30 ;  /* 0x0000001e0ded7c20 */ /* 0x000fe40008410000 */
[----:B------:R-:W-:Y:S02]  /*1a70*/  SHF.L.U32 R13, R185, 0x10, RZ ;  /* 0x00000010b90d7819 */ /* 0x000fe400000006ff */
[----:B------:R-:W-:Y:S01]  /*1a80*/  FFMA.FTZ R210, R237, R14, R210 ;  /* 0x0000000eedd27223 */ /* 0x000fe200000100d2 */
[----:B------:R-:W-:Y:S02]  /*1a90*/  FADD.FTZ R82, R82, R14 ;  /* 0x0000000e52527221 */ /* 0x000fe40000010000 */
[----:B------:R-:W-:-:S02]  /*1aa0*/  FADD.FTZ R13, R13, -UR32 ;  /* 0x800000200d0d7e21 */ /* 0x000fc40008010000 */
[----:B------:R1:W-:Y:S01]  /*1ab0*/  STL [R1+0x28], R210 ;  /* 0x000028d201007387 */ /* 0x0003e20000100800 */
[----:B------:R-:W-:Y:S01]  /*1ac0*/  PRMT R185, R185, 0x7632, R185 ;  /* 0x00007632b9b97816 */ /* 0x000fe200000000b9 */
[----:B0-----:R-:W-:Y:S02]  /*1ad0*/  FMUL.FTZ R223, R13, UR30 ;  /* 0x0000001e0ddf7c20 */ /* 0x001fe40008410000 */
[----:B-1----:R-:W4:Y:S01]  /*1ae0*/  LDL.LU R210, [R1+0x3c] ;  /* 0x00003c0001d27983 */ /* 0x002f220000300800 */
[----:B------:R-:W-:Y:S02]  /*1af0*/  SHF.L.U32 R13, R185, 0x10, RZ ;  /* 0x00000010b90d7819 */ /* 0x000fe400000006ff */
[----:B------:R-:W-:Y:S02]  /*1b00*/  PRMT R185, R189, 0x7632, R185 ;  /* 0x00007632bdb97816 */ /* 0x000fe400000000b9 */
[----:B--2---:R-:W-:-:S05]  /*1b10*/  SHF.L.U32 R184, R222, 0x10, RZ ;  /* 0x00000010deb87819 */ /* 0x004fca00000006ff */
[----:B------:R-:W-:Y:S01]  /*1b20*/  FMUL.FTZ R236, R184, R14 ;  /* 0x0000000eb8ec7220 */ /* 0x000fe20000410000 */
[----:B------:R-:W-:-:S04]  /*1b30*/  PRMT R14, R188, 0x7632, R14 ;  /* 0x00007632bc0e7816 */ /* 0x000fc8000000000e */
[----:B------:R-:W-:Y:S01]  /*1b40*/  SHF.L.U32 R14, R14, 0x10, RZ ;  /* 0x000000100e0e7819 */ /* 0x000fe200000006ff */
[----:B---3--:R-:W-:Y:S02]  /*1b50*/  IMAD.U32 R184, R209, 0x10000, RZ ;  /* 0x00010000d1b87824 */ /* 0x008fe400078e00ff */
[----:B------:R-:W2:Y:S02]  /*1b60*/  LDL R209, [R1+0x120] ;  /* 0x0001200001d17983 */ /* 0x000ea40000100800 */
[----:B------:R-:W-:Y:S01]  /*1b70*/  FADD.FTZ R77, R77, R14 ;  /* 0x0000000e4d4d7221 */ /* 0x000fe20000010000 */
[-C--:B------:R-:W-:Y:S01]  /*1b80*/  FMUL.FTZ R222, R184, R14.reuse ;  /* 0x0000000eb8de7220 */ /* 0x080fe20000410000 */
[----:B----4-:R-:W-:Y:S01]  /*1b90*/  FFMA.FTZ R211, R223, R14, R211 ;  /* 0x0000000edfd37223 */ /* 0x010fe200000100d3 */
[----:B------:R-:W-:Y:S01]  /*1ba0*/  FADD.FTZ R14, R13, -UR32 ;  /* 0x800000200d0e7e21 */ /* 0x000fe20008010000 */
[----:B------:R-:W-:-:S03]  /*1bb0*/  SHF.L.U32 R13, R185, 0x10, RZ ;  /* 0x00000010b90d7819 */ /* 0x000fc600000006ff */
[----:B------:R0:W-:Y:S01]  /*1bc0*/  STL [R1+0x34], R211 ;  /* 0x000034d301007387 */ /* 0x0001e20000100800 */
[----:B------:R-:W-:-:S03]  /*1bd0*/  SHF.L.U32 R185, R208, 0x10, RZ ;  /* 0x00000010d0b97819 */ /* 0x000fc600000006ff */
[----:B------:R-:W3:Y:S04]  /*1be0*/  LDL.LU R208, [R1+0x24] ;  /* 0x0000240001d07983 */ /* 0x000ee80000300800 */
[----:B------:R-:W4:Y:S04]  /*1bf0*/  LDL R189, [R1+0x124] ;  /* 0x0001240001bd7983 */ /* 0x000f280000100800 */
[----:B------:R-:W4:Y:S01]  /*1c00*/  LDL.LU R188, [R1+0x2c] ;  /* 0x00002c0001bc7983 */ /* 0x000f220000300800 */
[----:B------:R-:W-:Y:S01]  /*1c10*/  FMUL.FTZ R14, R14, UR30 ;  /* 0x0000001e0e0e7c20 */ /* 0x000fe20008410000 */
[----:B------:R-:W-:Y:S01]  /*1c20*/  PRMT R184, R186, 0x7632, R184 ;  /* 0x00007632bab87816 */ /* 0x000fe200000000b8 */
[----:B------:R-:W-:Y:S01]  /*1c30*/  FADD.FTZ R79, R79, R13 ;  /* 0x0000000d4f4f7221 */ /* 0x000fe20000010000 */
[----:B------:R-:W-:-:S03]  /*1c40*/  PRMT R186, R190, 0x7632, R186 ;  /* 0x00007632beba7816 */ /* 0x000fc600000000ba */
[----:B------:R-:W-:Y:S01]  /*1c50*/  IMAD.U32 R184, R184, 0x10000, RZ ;  /* 0x00010000b8b87824 */ /* 0x000fe200078e00ff */
[----:B------:R-:W-:Y:S01]  /*1c60*/  SHF.L.U32 R186, R186, 0x10, RZ ;  /* 0x00000010baba7819 */ /* 0x000fe200000006ff */
[-C--:B------:R-:W-:Y:S01]  /*1c70*/  FFMA.FTZ R210, R14, R13.reuse, R210 ;  /* 0x0000000d0ed27223 */ /* 0x080fe200000100d2 */
[----:B------:R-:W-:Y:S01]  /*1c80*/  FMUL.FTZ R13, R185, R13 ;  /* 0x0000000db90d7220 */ /* 0x000fe20000410000 */
[----:B------:R-:W-:Y:S01]  /*1c90*/  PRMT R185, R187, 0x7632, R185 ;  /* 0x00007632bbb97816 */ /* 0x000fe200000000b9 */
[----:B------:R-:W-:-:S03]  /*1ca0*/  FADD.FTZ R187, R184, -UR32 ;  /* 0x80000020b8bb7e21 */ /* 0x000fc60008010000 */
[----:B------:R-:W-:Y:S01]  /*1cb0*/  SHF.L.U32 R185, R185, 0x10, RZ ;  /* 0x00000010b9b97819 */ /* 0x000fe200000006ff */
[----:B0-----:R-:W-:Y:S01]  /*1cc0*/  FMUL.FTZ R211, R187, UR30 ;  /* 0x0000001ebbd37c20 */ /* 0x001fe20008410000 */
[----:B------:R-:W-:-:S03]  /*1cd0*/  PRMT R184, R191, 0x7632, R184 ;  /* 0x00007632bfb87816 */ /* 0x000fc600000000b8 */
[----:B------:R-:W-:Y:S02]  /*1ce0*/  FADD.FTZ R185, R185, -UR32 ;  /* 0x80000020b9b97e21 */ /* 0x000fe40008010000 */
[----:B------:R-:W-:Y:S01]  /*1cf0*/  IMAD.U32 R184, R184, 0x10000, RZ ;  /* 0x00010000b8b87824 */ /* 0x000fe200078e00ff */
[----:B------:R-:W-:Y:S03]  /*1d00*/  STL [R1+0x3c], R210 ;  /* 0x00003cd201007387 */ /* 0x000fe60000100800 */
[----:B------:R-:W-:Y:S01]  /*1d10*/  FADD.FTZ R83, R83, R184 ;  /* 0x000000b853537221 */ /* 0x000fe20000010000 */
[----:B--2---:R-:W-:Y:S01]  /*1d20*/  SHF.L.U32 R187, R209, 0x10, RZ ;  /* 0x00000010d1bb7819 */ /* 0x004fe200000006ff */
[----:B------:R-:W-:Y:S01]  /*1d30*/  FMUL.FTZ R209, R185, UR30 ;  /* 0x0000001eb9d17c20 */ /* 0x000fe20008410000 */
[----:B---3--:R-:W-:Y:S01]  /*1d40*/  FFMA.FTZ R208, R211, R186, R208 ;  /* 0x000000bad3d07223 */ /* 0x008fe200000100d0 */
[----:B----4-:R-:W-:-:S04]  /*1d50*/  SHF.L.U32 R185, R189, 0x10, RZ ;  /* 0x00000010bdb97819 */ /* 0x010fc800000006ff */
[----:B------:R0:W-:Y:S01]  /*1d60*/  STL [R1+0x24], R208 ;  /* 0x000024d001007387 */ /* 0x0001e20000100800 */
[-C--:B------:R-:W-:Y:S01]  /*1d70*/  FFMA.FTZ R188, R209, R184.reuse, R188 ;  /* 0x000000b8d1bc7223 */ /* 0x080fe200000100bc */
[----:B0-----:R-:W-:Y:S01]  /*1d80*/  FMUL.FTZ R208, R185, R184 ;  /* 0x000000b8b9d07220 */ /* 0x001fe20000410000 */
[----:B------:R-:W-:Y:S01]  /*1d90*/  FADD.FTZ R185, RZ, R0 ;  /* 0x00000000ffb97221 */ /* 0x000fe20000010000 */
[----:B------:R-:W-:-:S03]  /*1da0*/  FFMA.FTZ R184, R225, R0, RZ ;  /* 0x00000000e1b87223 */ /* 0x000fc600000100ff */
[----:B------:R-:W-:Y:S01]  /*1db0*/  FADD.FTZ R185, R185, R222 ;  /* 0x000000deb9b97221 */ /* 0x000fe20000010000 */
[----:B------:R-:W-:Y:S01]  /*1dc0*/  FFMA.FTZ R184, R223, R222, R184 ;  /* 0x000000dedfb87223 */ /* 0x000fe200000100b8 */
[----:B------:R0:W-:Y:S02]  /*1dd0*/  STL [R1+0x2c], R188 ;  /* 0x00002cbc01007387 */ /* 0x0001e40000100800 */
[----:B------:R-:W-:Y:S01]  /*1de0*/  FADD.FTZ R185, R185, R3 ;  /* 0x00000003b9b97221 */ /* 0x000fe20000010000 */
[----:B------:R-:W-:Y:S02]  /*1df0*/  FFMA.FTZ R184, R2, R3, R184 ;  /* 0x0000000302b87223 */ /* 0x000fe400000100b8 */
[----:B------:R0:W5:Y:S04]  /*1e00*/  LDL.LU R3, [R1+0x12c] ;  /* 0x00012c0001037983 */ /* 0x0001680000300800 */
[----:B------:R0:W5:Y:S01]  /*1e10*/  LDL.LU R2, [R1+0x128] ;  /* 0x0001280001027983 */ /* 0x0001620000300800 */
[----:B------:R-:W-:Y:S01]  /*1e20*/  FADD.FTZ R185, R185, R13 ;  /* 0x0000000db9b97221 */ /* 0x000fe20000010000 */
[----:B------:R-:W-:Y:S01]  /*1e30*/  FFMA.FTZ R184, R14, R13, R184 ;  /* 0x0000000d0eb87223 */ /* 0x000fe200000100b8 */
[----:B------:R-:W-:-:S02]  /*1e40*/  FMUL.FTZ R210, R187, R186 ;  /* 0x000000babbd27220 */ /* 0x000fc40000410000 */
[----:B------:R-:W-:Y:S01]  /*1e50*/  FADD.FTZ R185, R185, R228 ;  /* 0x000000e4b9b97221 */ /* 0x000fe20000010000 */
[----:B------:R-:W-:-:S03]  /*1e60*/  FFMA.FTZ R184, R227, R228, R184 ;  /* 0x000000e4e3b87223 */ /* 0x000fc600000100b8 */
[----:B------:R-:W-:Y:S01]  /*1e70*/  FADD.FTZ R185, R185, R210 ;  /* 0x000000d2b9b97221 */ /* 0x000fe20000010000 */
[----:B------:R-:W-:-:S03]  /*1e80*/  FFMA.FTZ R184, R211, R210, R184 ;  /* 0x000000d2d3b87223 */ /* 0x000fc600000100b8 */
[----:B------:R-:W-:Y:S01]  /*1e90*/  FADD.FTZ R185, R185, R236 ;  /* 0x000000ecb9b97221 */ /* 0x000fe20000010000 */
[----:B------:R-:W-:Y:S01]  /*1ea0*/  FFMA.FTZ R184, R237, R236, R184 ;  /* 0x000000ecedb87223 */ /* 0x000fe200000100b8 */
[----:B------:R-:W-:Y:S01]  /*1eb0*/  FADD.FTZ R81, R81, R186 ;  /* 0x000000ba51517221 */ /* 0x000fe20000010000 */
[----:B------:R-:W-:Y:S01]  /*1ec0*/  IADD3 R224, PT, PT, R224, 0x80, RZ ;  /* 0x00000080e0e07810 */ /* 0x000fe20007ffe0ff */
[----:B------:R-:W-:Y:S01]  /*1ed0*/  FADD.FTZ R228, R185, R208 ;  /* 0x000000d0b9e47221 */ /* 0x000fe20000010000 */
[----:B------:R-:W-:Y:S01]  /*1ee0*/  IADD3 R212, PT, PT, R212, 0x80, RZ ;  /* 0x00000080d4d47810 */ /* 0x000fe20007ffe0ff */
[----:B0-----:R-:W-:-:S07]  /*1ef0*/  FFMA.FTZ R227, R209, R208, R184 ;  /* 0x000000d0d1e37223 */ /* 0x001fce00000100b8 */
.L_x_298:
[----:B------:R-:W-:Y:S05]  /*1f00*/  BSYNC.RECONVERGENT B1 ;  /* 0x0000000000017941 */ /* 0x000fea0003800200 */
.L_x_297:
[----:B------:R-:W-:Y:S04]  /*1f10*/  BSSY.RECONVERGENT B1, `(.L_x_299) ;  /* 0x0000070000017945 */ /* 0x000fe80003800200 */
[----:B------:R-:W-:Y:S05]  /*1f20*/  @!P4 BRA `(.L_x_300) ;  /* 0x0000000400b8c947 */ /* 0x000fea0003800000 */
[----:B------:R-:W0:Y:S01]  /*1f30*/  LDC.64 R184, c[0x0][0x3a8] ;  /* 0x0000ea00ffb87b82 */ /* 0x000e220000000a00 */
[----:B------:R-:W2:Y:S04]  /*1f40*/  LDL R213, [R1+0xc0] ;  /* 0x0000c00001d57983 */ /* 0x000ea80000100800 */
[----:B------:R-:W3:Y:S03]  /*1f50*/  LDL R221, [R1+0xc4] ;  /* 0x0000c40001dd7983 */ /* 0x000ee60000100800 */
[----:B------:R-:W4:Y:S01]  /*1f60*/  LDC.64 R188, c[0x0][0x428] ;  /* 0x00010a00ffbc7b82 */ /* 0x000f220000000a00 */
[----:B------:R-:W3:Y:S04]  /*1f70*/  LDL R207, [R1+0xc8] ;  /* 0x0000c80001cf7983 */ /* 0x000ee80000100800 */
[----:B------:R-:W3:Y:S04]  /*1f80*/  LDL R206, [R1+0x108] ;  /* 0x0001080001ce7983 */ /* 0x000ee80000100800 */
[----:B------:R-:W3:Y:S01]  /*1f90*/  LDL R214, [R1+0x10c] ;  /* 0x00010c0001d67983 */ /* 0x000ee20000100800 */
[----:B0-----:R-:W-:-:S06]  /*1fa0*/  IMAD.WIDE.U32 R184, R212, 0x10, R184 ;  /* 0x00000010d4b87825 */ /* 0x001fcc00078e00b8 */
[----:B------:R-:W3:Y:S01]  /*1fb0*/  LDG.E.128 R184, desc[UR16][R184.64] ;  /* 0x00000010b8b87981 */ /* 0x000ee2000c1e1d00 */
[----:B----4-:R-:W-:-:S06]  /*1fc0*/  IMAD.WIDE.U32 R188, R224, 0x10, R188 ;  /* 0x00000010e0bc7825 */ /* 0x010fcc00078e00bc */
[----:B------:R-:W1:Y:S01]  /*1fd0*/  LDG.E.128 R188, desc[UR16][R188.64] ;  /* 0x00000010bcbc7981 */ /* 0x000e62000c1e1d00 */
[----:B------:R-:W-:-:S04]  /*1fe0*/  ISETP.NE.U32.AND P0, PT, RZ, UR22, PT ;  /* 0x00000016ff007c0c */ /* 0x000fc8000bf05070 */
[----:B------:R-:W-:-:S13]  /*1ff0*/  ISETP.NE.AND.EX P0, PT, RZ, UR23, PT, P0 ;  /* 0x00000017ff007c0c */ /* 0x000fda000bf05300 */
[----:B------:R-:W0:Y:S02]  /*2000*/  @P0 LDC.64 R204, c[0x0][0x438] ;  /* 0x00010e00ffcc0b82 */ /* 0x000e240000000a00 */
[----:B0-----:R-:W-:-:S05]  /*2010*/  @P0 IMAD.WIDE.U32 R204, R212, 0x10, R204 ;  /* 0x00000010d4cc0825 */ /* 0x001fca00078e00cc */
[----:B------:R0:W5:Y:S01]  /*2020*/  @P0 LDG.E.128 R28, desc[UR16][R204.64] ;  /* 0x00000010cc1c0981 */ /* 0x000162000c1e1d00 */
[----:B--2---:R-:W-:Y:S01]  /*2030*/  SHF.L.U32 R203, R213, 0x10, RZ ;  /* 0x00000010d5cb7819 */ /* 0x004fe200000006ff */
[----:B---3--:R-:W-:-:S04]  /*2040*/  IMAD.U32 R5, R184, 0x10000, RZ ;  /* 0x00010000b8057824 */ /* 0x008fc800078e00ff */
[----:B------:R-:W-:Y:S01]  /*2050*/  FADD.FTZ R5, R5, -UR32 ;  /* 0x8000002005057e21 */ /* 0x000fe20008010000 */
[----:B-1----:R-:W-:-:S03]  /*2060*/  SHF.L.U32 R12, R188, 0x10, RZ ;  /* 0x00000010bc0c7819 */ /* 0x002fc600000006ff */
[----:B------:R-:W-:Y:S01]  /*2070*/  FMUL.FTZ R243, R5, UR30 ;  /* 0x0000001e05f37c20 */ /* 0x000fe20008410000 */
[----:B------:R-:W-:Y:S02]  /*2080*/  SHF.L.U32 R5, R185, 0x10, RZ ;  /* 0x00000010b9057819 */ /* 0x000fe400000006ff */
[----:B------:R-:W-:Y:S01]  /*2090*/  PRMT R185, R184, 0x7632, R185 ;  /* 0x00007632b8b97816 */ /* 0x000fe200000000b9 */
[-C--:B------:R-:W-:Y:S01]  /*20a0*/  FMUL.FTZ R213, R203, R12.reuse ;  /* 0x0000000ccbd57220 */ /* 0x080fe20000410000 */
[----:B------:R-:W-:Y:S01]  /*20b0*/  FADD.FTZ R24, R24, R12 ;  /* 0x0000000c18187221 */ /* 0x000fe20000010000 */
[----:B------:R-:W-:Y:S01]  /*20c0*/  FFMA.FTZ R20, R243, R12, R20 ;  /* 0x0000000cf3147223 */ /* 0x000fe20000010014 */
[----:B------:R-:W-:Y:S01]  /*20d0*/  FADD.FTZ R5, R5, -UR32 ;  /* 0x8000002005057e21 */ /* 0x000fe20008010000 */
[----:B------:R-:W-:Y:S01]  /*20e0*/  SHF.L.U32 R12, R189, 0x10, RZ ;  /* 0x00000010bd0c7819 */ /* 0x000fe200000006ff */
[----:B------:R1:W-:Y:S01]  /*20f0*/  STL [R1], R213 ;  /* 0x000000d501007387 */ /* 0x0003e20000100800 */
[----:B------:R-:W-:Y:S01]  /*2100*/  SHF.L.U32 R203, R221, 0x10, RZ ;  /* 0x00000010ddcb7819 */ /* 0x000fe200000006ff */
[----:B------:R-:W-:Y:S01]  /*2110*/  FMUL.FTZ R242, R5, UR30 ;  /* 0x0000001e05f27c20 */ /* 0x000fe20008410000 */
[----:B------:R-:W-:Y:S01]  /*2120*/  IMAD.U32 R5, R186, 0x10000, RZ ;  /* 0x00010000ba057824 */ /* 0x000fe200078e00ff */
[----:B------:R-:W2:Y:S01]  /*2130*/  LDL R204, [R1+0x110] ;  /* 0x0001100001cc7983 */ /* 0x000ea20000100800 */
[----:B------:R-:W-:Y:S01]  /*2140*/  FADD.FTZ R26, R26, R12 ;  /* 0x0000000c1a1a7221 */ /* 0x000fe20000010000 */
[-C--:B------:R-:W-:Y:S01]  /*2150*/  FMUL.FTZ R252, R203, R12.reuse ;  /* 0x0000000ccbfc7220 */ /* 0x080fe20000410000 */
[----:B------:R-:W-:Y:S01]  /*2160*/  FADD.FTZ R5, R5, -UR32 ;  /* 0x8000002005057e21 */ /* 0x000fe20008010000 */
[----:B------:R-:W3:Y:S01]  /*2170*/  LDL R203, [R1+0xcc] ;  /* 0x0000cc0001cb7983 */ /* 0x000ee20000100800 */
[----:B------:R-:W-:Y:S01]  /*2180*/  FFMA.FTZ R22, R242, R12, R22 ;  /* 0x0000000cf2167223 */ /* 0x000fe20000010016 */
[----:B------:R-:W-:Y:S01]  /*2190*/  SHF.L.U32 R12, R190, 0x10, RZ ;  /* 0x00000010be0c7819 */ /* 0x000fe200000006ff */
[----:B------:R-:W-:Y:S01]  /*21a0*/  FMUL.FTZ R230, R5, UR30 ;  /* 0x0000001e05e67c20 */ /* 0x000fe20008410000 */
[----:B------:R-:W-:Y:S01]  /*21b0*/  IMAD.U32 R184, R207, 0x10000, RZ ;  /* 0x00010000cfb87824 */ /* 0x000fe200078e00ff */
[----:B------:R-:W-:-:S03]  /*21c0*/  SHF.L.U32 R5, R185, 0x10, RZ ;  /* 0x00000010b9057819 */ /* 0x000fc600000006ff */
[-C--:B------:R-:W-:Y:S01]  /*21d0*/  FMUL.FTZ R235, R184, R12.reuse ;  /* 0x0000000cb8eb7220 */ /* 0x080fe20000410000 */
[----:B------:R-:W-:Y:S01]  /*21e0*/  PRMT R184, R188, 0x7632, R184 ;  /* 0x00007632bcb87816 */ /* 0x000fe200000000b8 */
[----:B------:R-:W-:Y:S01]  /*21f0*/  FADD.FTZ R5, R5, -UR32 ;  /* 0x8000002005057e21 */ /* 0x000fe20008010000 */
[----:B------:R-:W-:Y:S01]  /*2200*/  FADD.FTZ R164, R164, R12 ;  /* 0x0000000ca4a47221 */ /* 0x000fe20000010000 */
[----:B------:R-:W-:Y:S01]  /*2210*/  FFMA.FTZ R84, R230, R12, R84 ;  /* 0x0000000ce6547223 */ /* 0x000fe20000010054 */
[----:B------:R-:W-:Y:S01]  /*2220*/  PRMT R12, R185, 0x7632, R12 ;  /* 0x00007632b90c7816 */ /* 0x000fe2000000000c */
[----:B------:R-:W-:Y:S01]  /*2230*/  FMUL.FTZ R5, R5, UR30 ;  /* 0x0000001e05057c20 */ /* 0x000fe20008410000 */
[----:B------:R-:W-:Y:S02]  /*2240*/  SHF.L.U32 R184, R184, 0x10, RZ ;  /* 0x00000010b8b87819 */ /* 0x000fe400000006ff */
[----:B------:R-:W-:-:S03]  /*2250*/  SHF.L.U32 R185, R206, 0x10, RZ ;  /* 0x00000010ceb97819 */ /* 0x000fc600000006ff */
[--C-:B------:R-:W-:Y:S01]  /*2260*/  FADD.FTZ R25, R25, R184.reuse ;  /* 0x000000b819197221 */ /* 0x100fe20000010000 */
[-C--:B------:R-:W-:Y:S01]  /*2270*/  FFMA.FTZ R21, R5, R184.reuse, R21 ;  /* 0x000000b805157223 */ /* 0x080fe20000010015 */
[----:B------:R-:W-:Y:S01]  /*2280*/  FMUL.FTZ R221, R185, R184 ;  /* 0x000000b8b9dd7220 */ /* 0x000fe20000410000 */
[----:B------:R-:W-:Y:S02]  /*2290*/  PRMT R184, R186, 0x7632, R184 ;  /* 0x00007632bab87816 */ /* 0x000fe400000000b8 */
[----:B------:R-:W-:Y:S02]  /*22a0*/  PRMT R186, R189, 0x7632, R186 ;  /* 0x00007632bdba7816 */ /* 0x000fe400000000ba */
[----:B------:R-:W4:Y:S01]  /*22b0*/  LDL R189, [R1+0x114] ;  /* 0x0001140001bd7983 */ /* 0x000f220000100800 */
[----:B------:R-:W-:Y:S01]  /*22c0*/  IMAD.U32 R12, R12, 0x10000, RZ ;  /* 0x000100000c0c7824 */ /* 0x000fe200078e00ff */
[----:B------:R-:W-:-:S03]  /*22d0*/  SHF.L.U32 R186, R186, 0x10, RZ ;  /* 0x00000010baba7819 */ /* 0x000fc600000006ff */
[----:B------:R-:W-:Y:S01]  /*22e0*/  FADD.FTZ R12, R12, -UR32 ;  /* 0x800000200c0c7e21 */ /* 0x000fe20008010000 */
[----:B------:R-:W-:Y:S02]  /*22f0*/  SHF.L.U32 R188, R214, 0x10, RZ ;  /* 0x00000010d6bc7819 */ /* 0x000fe400000006ff */
[----:B------:R-:W-:Y:S01]  /*2300*/  SHF.L.U32 R184, R184, 0x10, RZ ;  /* 0x00000010b8b87819 */ /* 0x000fe200000006ff */
[----:B------:R-:W-:Y:S01]  /*2310*/  FMUL.FTZ R12, R12, UR30 ;  /* 0x0000001e0c0c7c20 */ /* 0x000fe20008410000 */
[----:B------:R-:W-:Y:S01]  /*2320*/  FADD.FTZ R27, R27, R186 ;  /* 0x000000ba1b1b7221 */ /* 0x000fe20000010000 */
[-C--:B------:R-:W-:Y:S02]  /*2330*/  FMUL.FTZ R207, R188, R186.reuse ;  /* 0x000000babccf7220 */ /* 0x080fe40000410000 */
[----:B------:R-:W-:Y:S01]  /*2340*/  FFMA.FTZ R23, R12, R186, R23 ;  /* 0x000000ba0c177223 */ /* 0x000fe20000010017 */
[----:B------:R-:W-:Y:S01]  /*2350*/  FADD.FTZ R186, R184, -UR32 ;  /* 0x80000020b8ba7e21 */ /* 0x000fe20008010000 */
[----:B------:R-:W-:-:S02]  /*2360*/  SHF.L.U32 R184, R187, 0x10, RZ ;  /* 0x00000010bbb87819 */ /* 0x000fc400000006ff */
[----:B------:R-:W-:Y:S01]  /*2370*/  PRMT R185, R190, 0x7632, R185 ;  /* 0x00007632beb97816 */ /* 0x000fe200000000b9 */
[----:B------:R-:W-:Y:S02]  /*2380*/  FMUL.FTZ R206, R186, UR30 ;  /* 0x0000001ebace7c20 */ /* 0x000fe40008410000 */
[----:B------:R-:W-:Y:S02]  /*2390*/  FADD.FTZ R184, R184, -UR32 ;  /* 0x80000020b8b87e21 */ /* 0x000fe40008010000 */
[----:B------:R-:W-:-:S04]  /*23a0*/  IMAD.U32 R185, R185, 0x10000, RZ ;  /* 0x00010000b9b97824 */ /* 0x000fc800078e00ff */
[----:B------:R-:W-:Y:S01]  /*23b0*/  FADD.FTZ R165, R165, R185 ;  /* 0x000000b9a5a57221 */ /* 0x000fe20000010000 */
[----:B------:R-:W-:Y:S01]  /*23c0*/  FFMA.FTZ R85, R206, R185, R85 ;  /* 0x000000b9ce557223 */ /* 0x000fe20000010055 */
[----:B------:R-:W-:-:S04]  /*23d0*/  PRMT R187, R187, 0x7632, R187 ;  /* 0x00007632bbbb7816 */ /* 0x000fc800000000bb */
[----:B------:R-:W-:-:S05]  /*23e0*/  SHF.L.U32 R187, R187, 0x10, RZ ;  /* 0x00000010bbbb7819 */ /* 0x000fca00000006ff */
[----:B------:R-:W-:Y:S01]  /*23f0*/  FADD.FTZ R187, R187, -UR32 ;  /* 0x80000020bbbb7e21 */ /* 0x000fe20008010000 */
[----:B------:R-:W-:Y:S01]  /*2400*/  VIADD R224, R224, 0x80 ;  /* 0x00000080e0e07836 */ /* 0x000fe20000000000 */
[----:B------:R-:W-:Y:S02]  /*2410*/  IADD3 R212, PT, PT, R212, 0x80, RZ ;  /* 0x00000080d4d47810 */ /* 0x000fe40007ffe0ff */
[----:B--2---:R-:W-:Y:S01]  /*2420*/  SHF.L.U32 R186, R204, 0x10, RZ ;  /* 0x00000010ccba7819 */ /* 0x004fe200000006ff */
[----:B0-----:R-:W-:Y:S01]  /*2430*/  FMUL.FTZ R204, R184, UR30 ;  /* 0x0000001eb8cc7c20 */ /* 0x001fe20008410000 */
[----:B------:R-:W-:-:S03]  /*2440*/  SHF.L.U32 R184, R191, 0x10, RZ ;  /* 0x00000010bfb87819 */ /* 0x000fc600000006ff */
[----:B------:R-:W-:Y:S01]  /*2450*/  FMUL.FTZ R205, R186, R185 ;  /* 0x000000b9bacd7220 */ /* 0x000fe20000410000 */
[----:B---3--:R-:W-:Y:S02]  /*2460*/  IMAD.U32 R185, R203, 0x10000, RZ ;  /* 0x00010000cbb97824 */ /* 0x008fe400078e00ff */
        /* <DEDUP_REMOVED lines=11> */
[----:B------:R-:W-:Y:S02]  /*2520*/  PRMT R186, R191, 0x7632, R186 ;  /* 0x00007632bfba7816 */ /* 0x000fe400000000ba */
[----:B------:R-:W-:Y:S01]  /*2530*/  FADD.FTZ R184, R184, R235 ;  /* 0x000000ebb8b87221 */ /* 0x000fe20000010000 */
[----:B------:R-:W-:Y:S01]  /*2540*/  FFMA.FTZ R185, R230, R235, R185 ;  /* 0x000000ebe6b97223 */ /* 0x000fe200000100b9 */
[----:B-1----:R-:W-:Y:S01]  /*2550*/  FMUL.FTZ R213, R187, UR30 ;  /* 0x0000001ebbd57c20 */ /* 0x002fe20008410000 */
[----:B------:R-:W-:Y:S01]  /*2560*/  SHF.L.U32 R186, R186, 0x10, RZ ;  /* 0x00000010baba7819 */ /* 0x000fe200000006ff */
[----:B------:R-:W-:Y:S01]  /*2570*/  FADD.FTZ R184, R184, R205 ;  /* 0x000000cdb8b87221 */ /* 0x000fe20000010000 */
[----:B----4-:R-:W-:Y:S01]  /*2580*/  SHF.L.U32 R187, R189, 0x10, RZ ;  /* 0x00000010bdbb7819 */ /* 0x010fe200000006ff */
[----:B------:R-:W-:-:S02]  /*2590*/  FFMA.FTZ R185, R206, R205, R185 ;  /* 0x000000cdceb97223 */ /* 0x000fc400000100b9 */
[----:B------:R-:W-:Y:S02]  /*25a0*/  FADD.FTZ R184, R184, R203 ;  /* 0x000000cbb8b87221 */ /* 0x000fe40000010000 */
[-C--:B------:R-:W-:Y:S01]  /*25b0*/  FMUL.FTZ R214, R187, R186.reuse ;  /* 0x000000babbd67220 */ /* 0x080fe20000410000 */
[----:B------:R-:W-:Y:S01]  /*25c0*/  FFMA.FTZ R185, R204, R203, R185 ;  /* 0x000000cbccb97223 */ /* 0x000fe200000100b9 */
[----:B------:R-:W-:Y:S01]  /*25d0*/  FADD.FTZ R167, R167, R186 ;  /* 0x000000baa7a77221 */ /* 0x000fe20000010000 */
[C---:B------:R-:W-:Y:S01]  /*25e0*/  FFMA.FTZ R87, R213.reuse, R186, R87 ;  /* 0x000000bad5577223 */ /* 0x040fe20000010057 */
[----:B------:R-:W-:Y:S01]  /*25f0*/  FADD.FTZ R228, R184, R214 ;  /* 0x000000d6b8e47221 */ /* 0x000fe20000010000 */
[----:B------:R-:W-:-:S07]  /*2600*/  FFMA.FTZ R227, R213, R214, R185 ;  /* 0x000000d6d5e37223 */ /* 0x000fce00000100b9 */
.L_x_300:
[----:B------:R-:W-:Y:S05]  /*2610*/  BSYNC.RECONVERGENT B1 ;  /* 0x0000000000017941 */ /* 0x000fea0003800200 */
.L_x_299:
[----:B------:R-:W-:Y:S04]  /*2620*/  BSSY.RECONVERGENT B1, `(.L_x_301) ;  /* 0x000006f000017945 */ /* 0x000fe80003800200 */
[----:B------:R-:W-:Y:S05]  /*2630*/  @!P3 BRA `(.L_x_302) ;  /* 0x0000000400b4b947 */ /* 0x000fea0003800000 */
[----:B------:R-:W0:Y:S01]  /*2640*/  LDC.64 R184, c[0x0][0x3a8] ;  /* 0x0000ea00ffb87b82 */ /* 0x000e220000000a00 */
[----:B------:R-:W1:Y:S04]  /*2650*/  LDL R202, [R1+0xb0] ;  /* 0x0000b00001ca7983 */ /* 0x000e680000100800 */
[----:B------:R-:W2:Y:S03]  /*2660*/  LDL R201, [R1+0xb4] ;  /* 0x0000b40001c97983 */ /* 0x000ea60000100800 */
[----:B------:R-:W3:Y:S01]  /*2670*/  LDC.64 R188, c[0x0][0x428] ;  /* 0x00010a00ffbc7b82 */ /* 0x000ee20000000a00 */
[----:B------:R-:W4:Y:S04]  /*2680*/  LDL R200, [R1+0xb8] ;  /* 0x0000b80001c87983 */ /* 0x000f280000100800 */
[----:B------:R-:W4:Y:S04]  /*2690*/  LDL R215, [R1+0xf8] ;  /* 0x0000f80001d77983 */ /* 0x000f280000100800 */
[----:B------:R-:W4:Y:S01]  /*26a0*/  LDL R216, [R1+0xfc] ;  /* 0x0000fc0001d87983 */ /* 0x000f220000100800 */
[----:B0-----:R-:W-:-:S06]  /*26b0*/  IMAD.WIDE.U32 R184, R212, 0x10, R184 ;  /* 0x00000010d4b87825 */ /* 0x001fcc00078e00b8 */
[----:B------:R-:W2:Y:S01]  /*26c0*/  LDG.E.128 R184, desc[UR16][R184.64] ;  /* 0x00000010b8b87981 */ /* 0x000ea2000c1e1d00 */
[----:B---3--:R-:W-:-:S06]  /*26d0*/  IMAD.WIDE.U32 R188, R224, 0x10, R188 ;  /* 0x00000010e0bc7825 */ /* 0x008fcc00078e00bc */
[----:B------:R-:W3:Y:S01]  /*26e0*/  LDG.E.128 R188, desc[UR16][R188.64] ;  /* 0x00000010bcbc7981 */ /* 0x000ee2000c1e1d00 */
[----:B------:R-:W-:-:S04]  /*26f0*/  ISETP.NE.U32.AND P0, PT, RZ, UR22, PT ;  /* 0x00000016ff007c0c */ /* 0x000fc8000bf05070 */
[----:B------:R-:W-:-:S13]  /*2700*/  ISETP.NE.AND.EX P0, PT, RZ, UR23, PT, P0 ;  /* 0x00000017ff007c0c */ /* 0x000fda000bf05300 */
[----:B------:R-:W0:Y:S02]  /*2710*/  @P0 LDC.64 R198, c[0x0][0x438] ;  /* 0x00010e00ffc60b82 */ /* 0x000e240000000a00 */
[----:B0-----:R-:W-:-:S05]  /*2720*/  @P0 IMAD.WIDE.U32 R198, R212, 0x10, R198 ;  /* 0x00000010d4c60825 */ /* 0x001fca00078e00c6 */
[----:B------:R0:W5:Y:S04]  /*2730*/  @P0 LDG.E.128 R172, desc[UR16][R198.64] ;  /* 0x00000010c6ac0981 */ /* 0x000168000c1e1d00 */
[----:B------:R-:W4:Y:S04]  /*2740*/  LDL R199, [R1+0x100] ;  /* 0x0001000001c77983 */ /* 0x000f280000100800 */
[----:B------:R-:W4:Y:S01]  /*2750*/  LDL R198, [R1+0xbc] ;  /* 0x0000bc0001c67983 */ /* 0x000f220000100800 */
[----:B-1----:R-:W-:Y:S02]  /*2760*/  SHF.L.U32 R11, R202, 0x10, RZ ;  /* 0x00000010ca0b7819 */ /* 0x002fe400000006ff */
[----:B--2--5:R-:W-:-:S02]  /*2770*/  SHF.L.U32 R3, R184, 0x10, RZ ;  /* 0x00000010b8037819 */ /* 0x024fc400000006ff */
[----:B------:R-:W-:-:S03]  /*2780*/  PRMT R184, R184, 0x7632, R184 ;  /* 0x00007632b8b87816 */ /* 0x000fc600000000b8 */
[----:B------:R-:W-:Y:S01]  /*2790*/  FADD.FTZ R3, R3, -UR32 ;  /* 0x8000002003037e21 */ /* 0x000fe20008010000 */
[----:B---3--:R-:W-:-:S03]  /*27a0*/  IMAD.U32 R4, R188, 0x10000, RZ ;  /* 0x00010000bc047824 */ /* 0x008fc600078e00ff */
[----:B------:R-:W-:Y:S01]  /*27b0*/  FMUL.FTZ R241, R3, UR30 ;  /* 0x0000001e03f17c20 */ /* 0x000fe20008410000 */
[----:B------:R-:W-:Y:S01]  /*27c0*/  SHF.L.U32 R3, R185, 0x10, RZ ;  /* 0x00000010b9037819 */ /* 0x000fe200000006ff */
[----:B------:R-:W-:Y:S02]  /*27d0*/  FADD.FTZ R92, R92, R4 ;  /* 0x000000045c5c7221 */ /* 0x000fe40000010000 */
[-C--:B------:R-:W-:Y:S01]  /*27e0*/  FFMA.FTZ R52, R241, R4.reuse, R52 ;  /* 0x00000004f1347223 */ /* 0x080fe20000010034 */
[----:B------:R-:W-:Y:S01]  /*27f0*/  FMUL.FTZ R251, R11, R4 ;  /* 0x000000040bfb7220 */ /* 0x000fe20000410000 */
[----:B------:R-:W-:Y:S01]  /*2800*/  FADD.FTZ R3, R3, -UR32 ;  /* 0x8000002003037e21 */ /* 0x000fe20008010000 */
[----:B------:R-:W-:Y:S01]  /*2810*/  SHF.L.U32 R4, R189, 0x10, RZ ;  /* 0x00000010bd047819 */ /* 0x000fe200000006ff */
[----:B------:R-:W-:Y:S02]  /*2820*/  IMAD.U32 R11, R201, 0x10000, RZ ;  /* 0x00010000c90b7824 */ /* 0x000fe400078e00ff */
[----:B------:R-:W-:Y:S01]  /*2830*/  FMUL.FTZ R240, R3, UR30 ;  /* 0x0000001e03f07c20 */ /* 0x000fe20008410000 */
[----:B------:R-:W-:Y:S01]  /*2840*/  SHF.L.U32 R3, R186, 0x10, RZ ;  /* 0x00000010ba037819 */ /* 0x000fe200000006ff */
[----:B------:R-:W-:Y:S01]  /*2850*/  FADD.FTZ R94, R94, R4 ;  /* 0x000000045e5e7221 */ /* 0x000fe20000010000 */
[-C--:B------:R-:W-:Y:S01]  /*2860*/  FMUL.FTZ R250, R11, R4.reuse ;  /* 0x000000040bfa7220 */ /* 0x080fe20000410000 */
[----:B------:R-:W-:Y:S01]  /*2870*/  FFMA.FTZ R54, R240, R4, R54 ;  /* 0x00000004f0367223 */ /* 0x000fe20000010036 */
[----:B------:R-:W-:Y:S01]  /*2880*/  SHF.L.U32 R4, R190, 0x10, RZ ;  /* 0x00000010be047819 */ /* 0x000fe200000006ff */
[----:B------:R-:W-:Y:S01]  /*2890*/  FADD.FTZ R3, R3, -UR32 ;  /* 0x8000002003037e21 */ /* 0x000fe20008010000 */
[----:B----4-:R-:W-:-:S03]  /*28a0*/  SHF.L.U32 R11, R200, 0x10, RZ ;  /* 0x00000010c80b7819 */ /* 0x010fc600000006ff */
[----:B------:R-:W-:Y:S01]  /*28b0*/  FMUL.FTZ R229, R3, UR30 ;  /* 0x0000001e03e57c20 */ /* 0x000fe20008410000 */
[----:B------:R-:W-:Y:S01]  /*28c0*/  SHF.L.U32 R3, R184, 0x10, RZ ;  /* 0x00000010b8037819 */ /* 0x000fe200000006ff */
[----:B------:R-:W-:Y:S01]  /*28d0*/  FADD.FTZ R96, R96, R4 ;  /* 0x0000000460607221 */ /* 0x000fe20000010000 */
[----:B------:R-:W-:Y:S01]  /*28e0*/  PRMT R184, R188, 0x7632, R184 ;  /* 0x00007632bcb87816 */ /* 0x000fe200000000b8 */
[-C--:B------:R-:W-:Y:S01]  /*28f0*/  FFMA.FTZ R56, R229, R4.reuse, R56 ;  /* 0x00000004e5387223 */ /* 0x080fe20000010038 */
[----:B------:R-:W-:Y:S01]  /*2900*/  FMUL.FTZ R234, R11, R4 ;  /* 0x000000040bea7220 */ /* 0x000fe20000410000 */
[----:B------:R-:W-:Y:S02]  /*2910*/  FADD.FTZ R4, R3, -UR32 ;  /* 0x8000002003047e21 */ /* 0x000fe40008010000 */
[----:B------:R-:W-:Y:S01]  /*2920*/  IMAD.U32 R3, R184, 0x10000, RZ ;  /* 0x00010000b8037824 */ /* 0x000fe200078e00ff */
[----:B------:R-:W-:Y:S01]  /*2930*/  SHF.L.U32 R184, R215, 0x10, RZ ;  /* 0x00000010d7b87819 */ /* 0x000fe200000006ff */
[----:B------:R-:W-:-:S02]  /*2940*/  FMUL.FTZ R4, R4, UR30 ;  /* 0x0000001e04047c20 */ /* 0x000fc40008410000 */
[----:B------:R-:W-:Y:S02]  /*2950*/  FADD.FTZ R93, R93, R3 ;  /* 0x000000035d5d7221 */ /* 0x000fe40000010000 */
[-C--:B------:R-:W-:Y:S01]  /*2960*/  FFMA.FTZ R53, R4, R3.reuse, R53 ;  /* 0x0000000304357223 */ /* 0x080fe20000010035 */
[----:B------:R-:W-:Y:S01]  /*2970*/  FMUL.FTZ R3, R184, R3 ;  /* 0x00000003b8037220 */ /* 0x000fe20000410000 */
[----:B------:R-:W-:Y:S02]  /*2980*/  PRMT R184, R186, 0x7632, R184 ;  /* 0x00007632bab87816 */ /* 0x000fe400000000b8 */
[----:B------:R-:W-:Y:S02]  /*2990*/  PRMT R186, R189, 0x7632, R186 ;  /* 0x00007632bdba7816 */ /* 0x000fe400000000ba */
[----:B------:R-:W2:Y:S01]  /*29a0*/  LDL R189, [R1+0x104] ;  /* 0x0001040001bd7983 */ /* 0x000ea20000100800 */
[----:B------:R-:W-:-:S04]  /*29b0*/  PRMT R11, R185, 0x7632, R11 ;  /* 0x00007632b90b7816 */ /* 0x000fc8000000000b */
[----:B------:R-:W-:Y:S01]  /*29c0*/  SHF.L.U32 R11, R11, 0x10, RZ ;  /* 0x000000100b0b7819 */ /* 0x000fe200000006ff */
[----:B------:R-:W-:Y:S01]  /*29d0*/  IMAD.U32 R186, R186, 0x10000, RZ ;  /* 0x00010000baba7824 */ /* 0x000fe200078e00ff */
[----:B------:R-:W-:-:S03]  /*29e0*/  SHF.L.U32 R188, R216, 0x10, RZ ;  /* 0x00000010d8bc7819 */ /* 0x000fc600000006ff */
[----:B------:R-:W-:Y:S01]  /*29f0*/  FADD.FTZ R11, R11, -UR32 ;  /* 0x800000200b0b7e21 */ /* 0x000fe20008010000 */
[----:B------:R-:W-:-:S03]  /*2a00*/  SHF.L.U32 R184, R184, 0x10, RZ ;  /* 0x00000010b8b87819 */ /* 0x000fc600000006ff */
[----:B------:R-:W-:Y:S01]  /*2a10*/  FMUL.FTZ R11, R11, UR30 ;  /* 0x0000001e0b0b7c20 */ /* 0x000fe20008410000 */
[----:B------:R-:W-:Y:S01]  /*2a20*/  FADD.FTZ R95, R95, R186 ;  /* 0x000000ba5f5f7221 */ /* 0x000fe20000010000 */
[-C--:B------:R-:W-:Y:S02]  /*2a30*/  FMUL.FTZ R202, R188, R186.reuse ;  /* 0x000000babcca7220 */ /* 0x080fe40000410000 */
[----:B------:R-:W-:Y:S01]  /*2a40*/  FFMA.FTZ R55, R11, R186, R55 ;  /* 0x000000ba0b377223 */ /* 0x000fe20000010037 */
[----:B------:R-:W-:Y:S01]  /*2a50*/  FADD.FTZ R186, R184, -UR32 ;  /* 0x80000020b8ba7e21 */ /* 0x000fe20008010000 */
[----:B------:R-:W-:Y:S02]  /*2a60*/  PRMT R185, R190, 0x7632, R185 ;  /* 0x00007632beb97816 */ /* 0x000fe400000000b9 */
[----:B------:R-:W-:Y:S01]  /*2a70*/  SHF.L.U32 R184, R187, 0x10, RZ ;  /* 0x00000010bbb87819 */ /* 0x000fe200000006ff */
[----:B------:R-:W-:Y:S01]  /*2a80*/  FMUL.FTZ R201, R186, UR30 ;  /* 0x0000001ebac97c20 */ /* 0x000fe20008410000 */
[----:B------:R-:W-:Y:S01]  /*2a90*/  SHF.L.U32 R185, R185, 0x10, RZ ;  /* 0x00000010b9b97819 */ /* 0x000fe200000006ff */
[----:B------:R-:W-:-:S02]  /*2aa0*/  IMAD.U32 R186, R199, 0x10000, RZ ;  /* 0x00010000c7ba7824 */ /* 0x000fc400078e00ff */
[----:B------:R-:W-:Y:S02]  /*2ab0*/  FADD.FTZ R184, R184, -UR32 ;  /* 0x80000020b8b87e21 */ /* 0x000fe40008010000 */
[----:B------:R-:W-:Y:S01]  /*2ac0*/  FADD.FTZ R97, R97, R185 ;  /* 0x000000b961617221 */ /* 0x000fe20000010000 */
[-C--:B------:R-:W-:Y:S01]  /*2ad0*/  FFMA.FTZ R57, R201, R185.reuse, R57 ;  /* 0x000000b9c9397223 */ /* 0x080fe20000010039 */
[----:B------:R-:W-:Y:S01]  /*2ae0*/  FMUL.FTZ R200, R186, R185 ;  /* 0x000000b9bac87220 */ /* 0x000fe20000410000 */
[----:B0-----:R-:W-:Y:S01]  /*2af0*/  FMUL.FTZ R199, R184, UR30 ;  /* 0x0000001eb8c77c20 */ /* 0x001fe20008410000 */
[----:B------:R-:W-:Y:S02]  /*2b00*/  SHF.L.U32 R184, R191, 0x10, RZ ;  /* 0x00000010bfb87819 */ /* 0x000fe400000006ff */
[----:B------:R-:W-:-:S03]  /*2b10*/  SHF.L.U32 R185, R198, 0x10, RZ ;  /* 0x00000010c6b97819 */ /* 0x000fc600000006ff */
[----:B------:R-:W-:Y:S01]  /*2b20*/  FADD.FTZ R98, R98, R184 ;  /* 0x000000b862627221 */ /* 0x000fe20000010000 */
[-C--:B------:R-:W-:Y:S01]  /*2b30*/  FFMA.FTZ R58, R199, R184.reuse, R58 ;  /* 0x000000b8c73a7223 */ /* 0x080fe2000001003a */
[----:B------:R-:W-:Y:S01]  /*2b40*/  FMUL.FTZ R198, R185, R184 ;  /* 0x000000b8b9c67220 */ /* 0x000fe20000410000 */
[----:B------:R-:W-:Y:S01]  /*2b50*/  FADD.FTZ R184, R228, R251 ;  /* 0x000000fbe4b87221 */ /* 0x000fe20000010000 */
[----:B------:R-:W-:Y:S01]  /*2b60*/  FFMA.FTZ R185, R241, R251, R227 ;  /* 0x000000fbf1b97223 */ /* 0x000fe200000100e3 */
[----:B------:R-:W-:Y:S02]  /*2b70*/  PRMT R187, R187, 0x7632, R187 ;  /* 0x00007632bbbb7816 */ /* 0x000fe400000000bb */
[----:B------:R-:W-:Y:S01]  /*2b80*/  FADD.FTZ R184, R184, R3 ;  /* 0x00000003b8b87221 */ /* 0x000fe20000010000 */
[----:B------:R-:W-:Y:S01]  /*2b90*/  FFMA.FTZ R185, R4, R3, R185 ;  /* 0x0000000304b97223 */ /* 0x000fe200000100b9 */
[----:B------:R-:W-:Y:S02]  /*2ba0*/  SHF.L.U32 R187, R187, 0x10, RZ ;  /* 0x00000010bbbb7819 */ /* 0x000fe400000006ff */
[----:B------:R-:W-:Y:S01]  /*2bb0*/  FADD.FTZ R184, R184, R250 ;  /* 0x000000fab8b87221 */ /* 0x000fe20000010000 */
[----:B------:R-:W-:-:S03]  /*2bc0*/  FFMA.FTZ R185, R240, R250, R185 ;  /* 0x000000faf0b97223 */ /* 0x000fc600000100b9 */
[----:B------:R-:W-:Y:S01]  /*2bd0*/  FADD.FTZ R184, R184, R202 ;  /* 0x000000cab8b87221 */ /* 0x000fe20000010000 */
[----:B------:R-:W-:Y:S01]  /*2be0*/  FFMA.FTZ R185, R11, R202, R185 ;  /* 0x000000ca0bb97223 */ /* 0x000fe200000100b9 */
[----:B------:R-:W-:Y:S01]  /*2bf0*/  FADD.FTZ R187, R187, -UR32 ;  /* 0x80000020bbbb7e21 */ /* 0x000fe20008010000 */
[----:B------:R-:W-:Y:S01]  /*2c00*/  PRMT R186, R191, 0x7632, R186 ;  /* 0x00007632bfba7816 */ /* 0x000fe200000000ba */
[----:B------:R-:W-:Y:S01]  /*2c10*/  FADD.FTZ R184, R184, R234 ;  /* 0x000000eab8b87221 */ /* 0x000fe20000010000 */
[----:B------:R-:W-:Y:S01]  /*2c20*/  FFMA.FTZ R185, R229, R234, R185 ;  /* 0x000000eae5b97223 */ /* 0x000fe200000100b9 */
[----:B------:R-:W-:Y:S02]  /*2c30*/  FMUL.FTZ R215, R187, UR30 ;  /* 0x0000001ebbd77c20 */ /* 0x000fe40008410000 */
[----:B------:R-:W-:Y:S02]  /*2c40*/  IMAD.U32 R186, R186, 0x10000, RZ ;  /* 0x00010000baba7824 */ /* 0x000fe400078e00ff */
[----:B------:R-:W-:Y:S01]  /*2c50*/  FADD.FTZ R184, R184, R200 ;  /* 0x000000c8b8b87221 */ /* 0x000fe20000010000 */
[----:B------:R-:W-:-:S03]  /*2c60*/  FFMA.FTZ R185, R201, R200, R185 ;  /* 0x000000c8c9b97223 */ /* 0x000fc600000100b9 */
[----:B------:R-:W-:Y:S01]  /*2c70*/  FADD.FTZ R184, R184, R198 ;  /* 0x000000c6b8b87221 */ /* 0x000fe20000010000 */
[----:B------:R-:W-:Y:S01]  /*2c80*/  FFMA.FTZ R185, R199, R198, R185 ;  /* 0x000000c6c7b97223 */ /* 0x000fe200000100b9 */
[----:B------:R-:W-:Y:S01]  /*2c90*/  FADD.FTZ R99, R99, R186 ;  /* 0x000000ba63637221 */ /* 0x000fe20000010000 */
[----:B------:R-:W-:Y:S01]  /*2ca0*/  FFMA.FTZ R59, R215, R186, R59 ;  /* 0x000000bad73b7223 */ /* 0x000fe2000001003b */
[----:B------:R-:W-:Y:S02]  /*2cb0*/  IADD3 R224, PT, PT, R224, 0x80, RZ ;  /* 0x00000080e0e07810 */ /* 0x000fe40007ffe0ff */
[----:B------:R-:W-:Y:S02]  /*2cc0*/  IADD3 R212, PT, PT, R212, 0x80, RZ ;  /* 0x00000080d4d47810 */ /* 0x000fe40007ffe0ff */
[----:B--2---:R-:W-:-:S05]  /*2cd0*/  SHF.L.U32 R187, R189, 0x10, RZ ;  /* 0x00000010bdbb7819 */ /* 0x004fca00000006ff */
[----:B------:R-:W-:-:S04]  /*2ce0*/  FMUL.FTZ R216, R187, R186 ;  /* 0x000000babbd87220 */ /* 0x000fc80000410000 */
[----:B------:R-:W-:Y:S01]  /*2cf0*/  FADD.FTZ R228, R184, R216 ;  /* 0x000000d8b8e47221 */ /* 0x000fe20000010000 */
[----:B------:R-:W-:-:S07]  /*2d00*/  FFMA.FTZ R227, R215, R216, R185 ;  /* 0x000000d8d7e37223 */ /* 0x000fce00000100b9 */
.L_x_302:
[----:B------:R-:W-:Y:S05]  /*2d10*/  BSYNC.RECONVERGENT B1 ;  /* 0x0000000000017941 */ /* 0x000fea0003800200 */
.L_x_301:
[----:B------:R-:W-:Y:S04]  /*2d20*/  BSSY.RECONVERGENT B1, `(.L_x_303) ;  /* 0x000006f000017945 */ /* 0x000fe80003800200 */
[----:B------:R-:W-:Y:S05]  /*2d30*/  @!P1 BRA `(.L_x_304) ;  /* 0x0000000400b49947 */ /* 0x000fea0003800000 */
[----:B-1----:R-:W0:Y:S01]  /*2d40*/  LDC.64 R6, c[0x0][0x3a8] ;  /* 0x0000ea00ff067b82 */ /* 0x002e220000000a00 */
        /* <DEDUP_REMOVED lines=15> */
[----:B--2---:R-:W-:Y:S01]  /*2e40*/  SHF.L.U32 R10, R195, 0x10, RZ ;  /* 0x00000010c30a7819 */ /* 0x004fe200000006ff */
[C---:B---3--:R-:W-:Y:S01]  /*2e50*/  IMAD.U32 R6, R184.reuse, 0x10000, RZ ;  /* 0x00010000b8067824 */ /* 0x048fe200078e00ff */
[----:B------:R-:W-:-:S03]  /*2e60*/  PRMT R184, R184, 0x7632, R184 ;  /* 0x00007632b8b87816 */ /* 0x000fc600000000b8 */
[----:B------:R-:W-:-:S04]  /*2e70*/  FADD.FTZ R6, R6, -UR32 ;  /* 0x8000002006067e21 */ /* 0x000fc80008010000 */
[----:B------:R-:W-:Y:S01]  /*2e80*/  FMUL.FTZ R239, R6, UR30 ;  /* 0x0000001e06ef7c20 */ /* 0x000fe20008410000 */
[----:B------:R-:W-:-:S05]  /*2e90*/  SHF.L.U32 R6, R185, 0x10, RZ ;  /* 0x00000010b9067819 */ /* 0x000fca00000006ff */
[----:B------:R-:W-:Y:S01]  /*2ea0*/  FADD.FTZ R6, R6, -UR32 ;  /* 0x8000002006067e21 */ /* 0x000fe20008010000 */
[----:B----4-:R-:W-:-:S03]  /*2eb0*/  SHF.L.U32 R7, R188, 0x10, RZ ;  /* 0x00000010bc077819 */ /* 0x010fc600000006ff */
[----:B------:R-:W-:Y:S01]  /*2ec0*/  FMUL.FTZ R238, R6, UR30 ;  /* 0x0000001e06ee7c20 */ /* 0x000fe20008410000 */
[----:B------:R-:W-:Y:S02]  /*2ed0*/  IMAD.U32 R6, R186, 0x10000, RZ ;  /* 0x00010000ba067824 */ /* 0x000fe400078e00ff */
[----:B------:R-:W-:Y:S01]  /*2ee0*/  FADD.FTZ R100, R100, R7 ;  /* 0x0000000764647221 */ /* 0x000fe20000010000 */
[-C--:B------:R-:W-:Y:S01]  /*2ef0*/  FFMA.FTZ R60, R239, R7.reuse, R60 ;  /* 0x00000007ef3c7223 */ /* 0x080fe2000001003c */
[----:B------:R-:W-:Y:S01]  /*2f00*/  FMUL.FTZ R249, R10, R7 ;  /* 0x000000070af97220 */ /* 0x000fe20000410000 */
[----:B------:R-:W-:Y:S01]  /*2f10*/  SHF.L.U32 R7, R189, 0x10, RZ ;  /* 0x00000010bd077819 */ /* 0x000fe200000006ff */
[----:B------:R-:W-:Y:S01]  /*2f20*/  FADD.FTZ R6, R6, -UR32 ;  /* 0x8000002006067e21 */ /* 0x000fe20008010000 */
[----:B------:R-:W-:Y:S02]  /*2f30*/  SHF.L.U32 R10, R194, 0x10, RZ ;  /* 0x00000010c20a7819 */ /* 0x000fe400000006ff */
[----:B------:R-:W2:Y:S01]  /*2f40*/  LDL R194, [R1+0xf0] ;  /* 0x0000f00001c27983 */ /* 0x000ea20000100800 */
[----:B------:R-:W-:Y:S01]  /*2f50*/  FADD.FTZ R102, R102, R7 ;  /* 0x0000000766667221 */ /* 0x000fe20000010000 */
[-C--:B------:R-:W-:Y:S01]  /*2f60*/  FFMA.FTZ R62, R238, R7.reuse, R62 ;  /* 0x00000007ee3e7223 */ /* 0x080fe2000001003e */
[----:B------:R-:W-:Y:S01]  /*2f70*/  FMUL.FTZ R248, R10, R7 ;  /* 0x000000070af87220 */ /* 0x000fe20000410000 */
[----:B------:R-:W-:Y:S01]  /*2f80*/  IMAD.U32 R10, R193, 0x10000, RZ ;  /* 0x00010000c10a7824 */ /* 0x000fe200078e00ff */
[----:B------:R-:W-:Y:S01]  /*2f90*/  SHF.L.U32 R7, R190, 0x10, RZ ;  /* 0x00000010be077819 */ /* 0x000fe200000006ff */
[----:B------:R-:W3:Y:S01]  /*2fa0*/  LDL R193, [R1+0xac] ;  /* 0x0000ac0001c17983 */ /* 0x000ee20000100800 */
[----:B------:R-:W-:Y:S01]  /*2fb0*/  FMUL.FTZ R226, R6, UR30 ;  /* 0x0000001e06e27c20 */ /* 0x000fe20008410000 */
[----:B------:R-:W-:-:S02]  /*2fc0*/  SHF.L.U32 R6, R184, 0x10, RZ ;  /* 0x00000010b8067819 */ /* 0x000fc400000006ff */
[--C-:B------:R-:W-:Y:S01]  /*2fd0*/  FADD.FTZ R104, R104, R7.reuse ;  /* 0x0000000768687221 */ /* 0x100fe20000010000 */
[-C--:B------:R-:W-:Y:S01]  /*2fe0*/  FFMA.FTZ R64, R226, R7.reuse, R64 ;  /* 0x00000007e2407223 */ /* 0x080fe20000010040 */
[----:B------:R-:W-:Y:S01]  /*2ff0*/  FMUL.FTZ R233, R10, R7 ;  /* 0x000000070ae97220 */ /* 0x000fe20000410000 */
[----:B------:R-:W-:Y:S01]  /*3000*/  PRMT R7, R188, 0x7632, R7 ;  /* 0x00007632bc077816 */ /* 0x000fe20000000007 */
[----:B------:R-:W-:Y:S01]  /*3010*/  FADD.FTZ R6, R6, -UR32 ;  /* 0x8000002006067e21 */ /* 0x000fe20008010000 */
[----:B------:R-:W-:Y:S02]  /*3020*/  SHF.L.U32 R184, R217, 0x10, RZ ;  /* 0x00000010d9b87819 */ /* 0x000fe400000006ff */
[----:B------:R-:W-:Y:S01]  /*3030*/  SHF.L.U32 R7, R7, 0x10, RZ ;  /* 0x0000001007077819 */ /* 0x000fe200000006ff */
[----:B------:R-:W-:-:S04]  /*3040*/  FMUL.FTZ R6, R6, UR30 ;  /* 0x0000001e06067c20 */ /* 0x000fc80008410000 */
[----:B------:R-:W-:Y:S01]  /*3050*/  FADD.FTZ R101, R101, R7 ;  /* 0x0000000765657221 */ /* 0x000fe20000010000 */
[-C--:B------:R-:W-:Y:S01]  /*3060*/  FFMA.FTZ R61, R6, R7.reuse, R61 ;  /* 0x00000007063d7223 */ /* 0x080fe2000001003d */
[----:B------:R-:W-:Y:S01]  /*3070*/  FMUL.FTZ R7, R184, R7 ;  /* 0x00000007b8077220 */ /* 0x000fe20000410000 */
[----:B------:R-:W-:Y:S02]  /*3080*/  PRMT R184, R186, 0x7632, R184 ;  /* 0x00007632bab87816 */ /* 0x000fe400000000b8 */
[----:B------:R-:W-:Y:S02]  /*3090*/  PRMT R186, R189, 0x7632, R186 ;  /* 0x00007632bdba7816 */ /* 0x000fe400000000ba */
[----:B------:R-:W4:Y:S01]  /*30a0*/  LDL R189, [R1+0xf4] ;  /* 0x0000f40001bd7983 */ /* 0x000f220000100800 */
[----:B------:R-:W-:-:S05]  /*30b0*/  PRMT R10, R185, 0x7632, R10 ;  /* 0x00007632b90a7816 */ /* 0x000fca000000000a */
        /* <DEDUP_REMOVED lines=19> */
[----:B------:R-:W-:-:S04]  /*31f0*/  FADD.FTZ R187, R187, -UR32 ;  /* 0x80000020bbbb7e21 */ /* 0x000fc80008010000 */
[----:B------:R-:W-:Y:S01]  /*3200*/  FMUL.FTZ R217, R187, UR30 ;  /* 0x0000001ebbd97c20 */ /* 0x000fe20008410000 */
[----:B------:R-:W-:Y:S01]  /*3210*/  VIADD R224, R224, 0x80 ;  /* 0x00000080e0e07836 */ /* 0x000fe20000000000 */
[----:B------:R-:W-:Y:S02]  /*3220*/  IADD3 R212, PT, PT, R212, 0x80, RZ ;  /* 0x00000080d4d47810 */ /* 0x000fe40007ffe0ff */
[----:B--2---:R-:W-:Y:S01]  /*3230*/  SHF.L.U32 R186, R194, 0x10, RZ ;  /* 0x00000010c2ba7819 */ /* 0x004fe200000006ff */
[----:B------:R-:W-:Y:S01]  /*3240*/  FMUL.FTZ R194, R184, UR30 ;  /* 0x0000001eb8c27c20 */ /* 0x000fe20008410000 */
        /* <DEDUP_REMOVED lines=17> */
[----:B------:R-:W-:Y:S02]  /*3360*/  SHF.L.U32 R186, R186, 0x10, RZ ;  /* 0x00000010baba7819 */ /* 0x000fe400000006ff */
[----:B----4-:R-:W-:Y:S01]  /*3370*/  SHF.L.U32 R187, R189, 0x10, RZ ;  /* 0x00000010bdbb7819 */ /* 0x010fe200000006ff */
[----:B------:R-:W-:Y:S01]  /*3380*/  FADD.FTZ R184, R184, R195 ;  /* 0x000000c3b8b87221 */ /* 0x000fe20000010000 */
[----:B------:R-:W-:-:S03]  /*3390*/  FFMA.FTZ R185, R196, R195, R185 ;  /* 0x000000c3c4b97223 */ /* 0x000fc600000100b9 */
[-C--:B------:R-:W-:Y:S01]  /*33a0*/  FMUL.FTZ R218, R187, R186.reuse ;  /* 0x000000babbda7220 */ /* 0x080fe20000410000 */
[----:B------:R-:W-:Y:S01]  /*33b0*/  FADD.FTZ R184, R184, R193 ;  /* 0x000000c1b8b87221 */ /* 0x000fe20000010000 */
[----:B------:R-:W-:Y:S01]  /*33c0*/  FFMA.FTZ R185, R194, R193, R185 ;  /* 0x000000c1c2b97223 */ /* 0x000fe200000100b9 */
[----:B------:R-:W-:Y:S01]  /*33d0*/  FADD.FTZ R107, R107, R186 ;  /* 0x000000ba6b6b7221 */ /* 0x000fe20000010000 */
[C---:B------:R-:W-:Y:S01]  /*33e0*/  FFMA.FTZ R67, R217.reuse, R186, R67 ;  /* 0x000000bad9437223 */ /* 0x040fe20000010043 */
[----:B------:R-:W-:Y:S01]  /*33f0*/  FADD.FTZ R228, R184, R218 ;  /* 0x000000dab8e47221 */ /* 0x000fe20000010000 */
[----:B------:R-:W-:-:S07]  /*3400*/  FFMA.FTZ R227, R217, R218, R185 ;  /* 0x000000dad9e37223 */ /* 0x000fce00000100b9 */
.L_x_304:
[----:B------:R-:W-:Y:S05]  /*3410*/  BSYNC.RECONVERGENT B1 ;  /* 0x0000000000017941 */ /* 0x000fea0003800200 */
.L_x_303:
        /* <DEDUP_REMOVED lines=15> */
[----:B0-----:R-:W-:Y:S02]  /*3510*/  @P0 IMAD.WIDE.U32 R8, R212, 0x10, R8 ;  /* 0x00000010d4080825 */ /* 0x001fe400078e0008 */
[----:B------:R-:W4:Y:S04]  /*3520*/  LDL R212, [R1+0xe0] ;  /* 0x0000e00001d47983 */ /* 0x000f280000100800 */
[----:B------:R3:W5:Y:S01]  /*3530*/  @P0 LDG.E.128 R180, desc[UR16][R8.64] ;  /* 0x0000001008b40981 */ /* 0x000762000c1e1d00 */
[----:B--2---:R-:W-:Y:S02]  /*3540*/  SHF.L.U32 R15, R15, 0x10, RZ ;  /* 0x000000100f0f7819 */ /* 0x004fe400000006ff */
[----:B---3--:R-:W-:-:S02]  /*3550*/  SHF.L.U32 R8, R184, 0x10, RZ ;  /* 0x00000010b8087819 */ /* 0x008fc400000006ff */
[----:B------:R-:W-:Y:S02]  /*3560*/  PRMT R16, R184, 0x7632, R16 ;  /* 0x00007632b8107816 */ /* 0x000fe40000000010 */
[----:B------:R-:W2:Y:S01]  /*3570*/  LDL R184, [R1+0x9c] ;  /* 0x00009c0001b87983 */ /* 0x000ea20000100800 */
[----:B------:R-:W-:-:S04]  /*3580*/  FADD.FTZ R8, R8, -UR32 ;  /* 0x8000002008087e21 */ /* 0x000fc80008010000 */
[----:B------:R-:W-:Y:S01]  /*3590*/  FMUL.FTZ R247, R8, UR30 ;  /* 0x0000001e08f77c20 */ /* 0x000fe20008410000 */
[----:B------:R-:W-:-:S05]  /*35a0*/  SHF.L.U32 R8, R185, 0x10, RZ ;  /* 0x00000010b9087819 */ /* 0x000fca00000006ff */
[----:B------:R-:W-:Y:S01]  /*35b0*/  FADD.FTZ R8, R8, -UR32 ;  /* 0x8000002008087e21 */ /* 0x000fe20008010000 */
[----:B----4-:R-:W-:-:S03]  /*35c0*/  IMAD.U32 R9, R188, 0x10000, RZ ;  /* 0x00010000bc097824 */ /* 0x010fc600078e00ff */
[----:B------:R-:W-:Y:S01]  /*35d0*/  FMUL.FTZ R245, R8, UR30 ;  /* 0x0000001e08f57c20 */ /* 0x000fe20008410000 */
[----:B------:R-:W-:Y:S01]  /*35e0*/  SHF.L.U32 R8, R186, 0x10, RZ ;  /* 0x00000010ba087819 */ /* 0x000fe200000006ff */
[----:B------:R-:W-:Y:S01]  /*35f0*/  FADD.FTZ R108, R108, R9 ;  /* 0x000000096c6c7221 */ /* 0x000fe20000010000 */
[-C--:B------:R-:W-:Y:S01]  /*3600*/  FFMA.FTZ R68, R247, R9.reuse, R68 ;  /* 0x00000009f7447223 */ /* 0x080fe20000010044 */
[----:B------:R-:W-:Y:S01]  /*3610*/  FMUL.FTZ R246, R15, R9 ;  /* 0x000000090ff67220 */ /* 0x000fe20000410000 */
[----:B------:R-:W-:Y:S01]  /*3620*/  SHF.L.U32 R9, R189, 0x10, RZ ;  /* 0x00000010bd097819 */ /* 0x000fe200000006ff */
[----:B------:R-:W-:Y:S02]  /*3630*/  IMAD.U32 R15, R192, 0x10000, RZ ;  /* 0x00010000c00f7824 */ /* 0x000fe400078e00ff */
[----:B------:R-:W-:Y:S02]  /*3640*/  FADD.FTZ R8, R8, -UR32 ;  /* 0x8000002008087e21 */ /* 0x000fe40008010000 */
[----:B------:R-:W-:Y:S01]  /*3650*/  FADD.FTZ R110, R110, R9 ;  /* 0x000000096e6e7221 */ /* 0x000fe20000010000 */
[-C--:B------:R-:W-:Y:S01]  /*3660*/  FFMA.FTZ R70, R245, R9.reuse, R70 ;  /* 0x00000009f5467223 */ /* 0x080fe20000010046 */
[----:B------:R-:W-:Y:S01]  /*3670*/  FMUL.FTZ R244, R15, R9 ;  /* 0x000000090ff47220 */ /* 0x000fe20000410000 */
[----:B------:R-:W-:Y:S01]  /*3680*/  SHF.L.U32 R9, R190, 0x10, RZ ;  /* 0x00000010be097819 */ /* 0x000fe200000006ff */
[----:B------:R-:W-:Y:S01]  /*3690*/  FMUL.FTZ R232, R8, UR30 ;  /* 0x0000001e08e87c20 */ /* 0x000fe20008410000 */
[----:B------:R-:W-:-:S03]  /*36a0*/  SHF.L.U32 R15, R19, 0x10, RZ ;  /* 0x00000010130f7819 */ /* 0x000fc600000006ff */
[--C-:B------:R-:W-:Y:S01]  /*36b0*/  FADD.FTZ R112, R112, R9.reuse ;  /* 0x0000000970707221 */ /* 0x100fe20000010000 */
[-C--:B------:R-:W-:Y:S01]  /*36c0*/  FFMA.FTZ R72, R232, R9.reuse, R72 ;  /* 0x00000009e8487223 */ /* 0x080fe20000010048 */
[----:B------:R-:W-:Y:S01]  /*36d0*/  FMUL.FTZ R231, R15, R9 ;  /* 0x000000090fe77220 */ /* 0x000fe20000410000 */
[----:B------:R-:W-:Y:S02]  /*36e0*/  PRMT R9, R188, 0x7632, R9 ;  /* 0x00007632bc097816 */ /* 0x000fe40000000009 */
[----:B------:R-:W3:Y:S01]  /*36f0*/  LDL R188, [R1+0xe4] ;  /* 0x0000e40001bc7983 */ /* 0x000ee20000100800 */
[----:B------:R-:W-:Y:S02]  /*3700*/  SHF.L.U32 R8, R16, 0x10, RZ ;  /* 0x0000001010087819 */ /* 0x000fe400000006ff */
[----:B------:R-:W-:-:S03]  /*3710*/  PRMT R15, R185, 0x7632, R15 ;  /* 0x00007632b90f7816 */ /* 0x000fc6000000000f */
[----:B------:R-:W-:Y:S01]  /*3720*/  FADD.FTZ R8, R8, -UR32 ;  /* 0x8000002008087e21 */ /* 0x000fe20008010000 */
[----:B------:R-:W-:Y:S01]  /*3730*/  IMAD.U32 R9, R9, 0x10000, RZ ;  /* 0x0001000009097824 */ /* 0x000fe200078e00ff */
[----:B------:R-:W-:Y:S02]  /*3740*/  SHF.L.U32 R16, R219, 0x10, RZ ;  /* 0x00000010db107819 */ /* 0x000fe400000006ff */
[----:B------:R-:W-:Y:S01]  /*3750*/  FMUL.FTZ R8, R8, UR30 ;  /* 0x0000001e08087c20 */ /* 0x000fe20008410000 */
[----:B------:R-:W-:Y:S01]  /*3760*/  SHF.L.U32 R15, R15, 0x10, RZ ;  /* 0x000000100f0f7819 */ /* 0x000fe200000006ff */
[----:B------:R-:W-:Y:S02]  /*3770*/  FADD.FTZ R109, R109, R9 ;  /* 0x000000096d6d7221 */ /* 0x000fe40000010000 */
[-C--:B------:R-:W-:Y:S01]  /*3780*/  FFMA.FTZ R69, R8, R9.reuse, R69 ;  /* 0x0000000908457223 */ /* 0x080fe20000010045 */
[----:B------:R-:W-:Y:S01]  /*3790*/  FMUL.FTZ R9, R16, R9 ;  /* 0x0000000910097220 */ /* 0x000fe20000410000 */
[----:B------:R-:W-:Y:S01]  /*37a0*/  PRMT R16, R186, 0x7632, R16 ;  /* 0x00007632ba107816 */ /* 0x000fe20000000010 */
[----:B------:R-:W-:Y:S01]  /*37b0*/  FADD.FTZ R15, R15, -UR32 ;  /* 0x800000200f0f7e21 */ /* 0x000fe20008010000 */
[----:B------:R-:W-:-:S02]  /*37c0*/  PRMT R17, R189, 0x7632, R17 ;  /* 0x00007632bd117816 */ /* 0x000fc40000000011 */
[----:B------:R-:W-:Y:S01]  /*37d0*/  SHF.L.U32 R16, R16, 0x10, RZ ;  /* 0x0000001010107819 */ /* 0x000fe200000006ff */
[----:B------:R-:W-:Y:S01]  /*37e0*/  FMUL.FTZ R15, R15, UR30 ;  /* 0x0000001e0f0f7c20 */ /* 0x000fe20008410000 */
[----:B------:R-:W-:Y:S01]  /*37f0*/  SHF.L.U32 R19, R220, 0x10, RZ ;  /* 0x00000010dc137819 */ /* 0x000fe200000006ff */
[----:B------:R-:W-:Y:S01]  /*3800*/  IMAD.U32 R17, R17, 0x10000, RZ ;  /* 0x0001000011117824 */ /* 0x000fe200078e00ff */
[----:B------:R-:W-:Y:S01]  /*3810*/  PRMT R18, R190, 0x7632, R18 ;  /* 0x00007632be127816 */ /* 0x000fe20000000012 */
[----:B------:R-:W-:Y:S02]  /*3820*/  FADD.FTZ R16, R16, -UR32 ;  /* 0x8000002010107e21 */ /* 0x000fe40008010000 */
[----:B------:R-:W-:Y:S01]  /*3830*/  FADD.FTZ R111, R111, R17 ;  /* 0x000000116f6f7221 */ /* 0x000fe20000010000 */
[-C--:B------:R-:W-:Y:S01]  /*3840*/  FFMA.FTZ R71, R15, R17.reuse, R71 ;  /* 0x000000110f477223 */ /* 0x080fe20000010047 */
[----:B------:R-:W-:Y:S01]  /*3850*/  FMUL.FTZ R192, R19, R17 ;  /* 0x0000001113c07220 */ /* 0x000fe20000410000 */
        /* <DEDUP_REMOVED lines=8> */
[----:B------:R-:W-:Y:S01]  /*38e0*/  SHF.L.U32 R16, R191, 0x10, RZ ;  /* 0x00000010bf107819 */ /* 0x000fe200000006ff */
[----:B------:R-:W-:Y:S01]  /*38f0*/  FMUL.FTZ R17, R17, UR30 ;  /* 0x0000001e11117c20 */ /* 0x000fe20008410000 */
[----:B------:R-:W-:-:S03]  /*3900*/  FFMA.FTZ R185, R247, R246, R227 ;  /* 0x000000f6f7b97223 */ /* 0x000fc600000100e3 */
[----:B------:R-:W-:Y:S01]  /*3910*/  FADD.FTZ R114, R114, R16 ;  /* 0x0000001072727221 */ /* 0x000fe20000010000 */
[----:B------:R-:W-:Y:S01]  /*3920*/  FFMA.FTZ R74, R17, R16, R74 ;  /* 0x00000010114a7223 */ /* 0x000fe2000001004a */
[----:B------:R-:W-:Y:S01]  /*3930*/  FFMA.FTZ R185, R8, R9, R185 ;  /* 0x0000000908b97223 */ /* 0x000fe200000100b9 */
[----:B------:R-:W-:-:S03]  /*3940*/  PRMT R187, R187, 0x7632, R187 ;  /* 0x00007632bbbb7816 */ /* 0x000fc600000000bb */
[----:B------:R-:W-:Y:S01]  /*3950*/  FFMA.FTZ R185, R245, R244, R185 ;  /* 0x000000f4f5b97223 */ /* 0x000fe200000100b9 */
[----:B------:R-:W-:-:S03]  /*3960*/  SHF.L.U32 R187, R187, 0x10, RZ ;  /* 0x00000010bbbb7819 */ /* 0x000fc600000006ff */
[----:B------:R-:W-:Y:S01]  /*3970*/  FFMA.FTZ R185, R15, R192, R185 ;  /* 0x000000c00fb97223 */ /* 0x000fe200000100b9 */
[----:B------:R-:W-:Y:S01]  /*3980*/  PRMT R186, R191, 0x7632, R186 ;  /* 0x00007632bfba7816 */ /* 0x000fe200000000ba */
[----:B------:R-:W-:Y:S02]  /*3990*/  FADD.FTZ R187, R187, -UR32 ;  /* 0x80000020bbbb7e21 */ /* 0x000fe40008010000 */
[----:B------:R-:W-:Y:S02]  /*39a0*/  FFMA.FTZ R185, R232, R231, R185 ;  /* 0x000000e7e8b97223 */ /* 0x000fe400000100b9 */
[----:B------:R-:W-:Y:S01]  /*39b0*/  FMUL.FTZ R219, R187, UR30 ;  /* 0x0000001ebbdb7c20 */ /* 0x000fe20008410000 */
[----:B------:R-:W-:Y:S02]  /*39c0*/  IMAD.U32 R186, R186, 0x10000, RZ ;  /* 0x00010000baba7824 */ /* 0x000fe400078e00ff */
[----:B------:R-:W-:Y:S02]  /*39d0*/  FFMA.FTZ R185, R19, R18, R185 ;  /* 0x0000001213b97223 */ /* 0x000fe400000100b9 */
[----:B------:R-:W-:Y:S01]  /*39e0*/  FADD.FTZ R115, R115, R186 ;  /* 0x000000ba73737221 */ /* 0x000fe20000010000 */
[----:B------:R-:W-:Y:S01]  /*39f0*/  FFMA.FTZ R75, R219, R186, R75 ;  /* 0x000000badb4b7223 */ /* 0x000fe2000001004b */
[----:B--2---:R-:W-:-:S05]  /*3a00*/  SHF.L.U32 R184, R184, 0x10, RZ ;  /* 0x00000010b8b87819 */ /* 0x004fca00000006ff */
[----:B------:R-:W-:Y:S01]  /*3a10*/  FMUL.FTZ R16, R184, R16 ;  /* 0x00000010b8107220 */ /* 0x000fe20000410000 */
[----:B------:R-:W-:-:S04]  /*3a20*/  FADD.FTZ R184, R228, R246 ;  /* 0x000000f6e4b87221 */ /* 0x000fc80000010000 */
[----:B------:R-:W-:-:S04]  /*3a30*/  FADD.FTZ R184, R184, R9 ;  /* 0x00000009b8b87221 */ /* 0x000fc80000010000 */
[----:B------:R-:W-:-:S04]  /*3a40*/  FADD.FTZ R184, R184, R244 ;  /* 0x000000f4b8b87221 */ /* 0x000fc80000010000 */
[----:B------:R-:W-:-:S04]  /*3a50*/  FADD.FTZ R184, R184, R192 ;  /* 0x000000c0b8b87221 */ /* 0x000fc80000010000 */
[----:B------:R-:W-:-:S04]  /*3a60*/  FADD.FTZ R184, R184, R231 ;  /* 0x000000e7b8b87221 */ /* 0x000fc80000010000 */
[----:B------:R-:W-:Y:S01]  /*3a70*/  FADD.FTZ R184, R184, R18 ;  /* 0x00000012b8b87221 */ /* 0x000fe20000010000 */
[----:B------:R-:W-:-:S03]  /*3a80*/  FFMA.FTZ R185, R17, R16, R185 ;  /* 0x0000001011b97223 */ /* 0x000fc600000100b9 */
[----:B------:R-:W-:Y:S01]  /*3a90*/  FADD.FTZ R184, R184, R16 ;  /* 0x00000010b8b87221 */ /* 0x000fe20000010000 */
[----:B---3--:R-:W-:-:S05]  /*3aa0*/  SHF.L.U32 R187, R188, 0x10, RZ ;  /* 0x00000010bcbb7819 */ /* 0x008fca00000006ff */
[----:B------:R-:W-:-:S04]  /*3ab0*/  FMUL.FTZ R220, R187, R186 ;  /* 0x000000babbdc7220 */ /* 0x000fc80000410000 */
[----:B------:R-:W-:Y:S01]  /*3ac0*/  FADD.FTZ R228, R184, R220 ;  /* 0x000000dcb8e47221 */ /* 0x000fe20000010000 */
[----:B------:R-:W-:Y:S01]  /*3ad0*/  FFMA.FTZ R227, R219, R220, R185 ;  /* 0x000000dcdbe37223 */ /* 0x000fe200000100b9 */
[----:B------:R-:W-:Y:S06]  /*3ae0*/  BRA `(.L_x_305) ;  /* 0x0000000000887947 */ /* 0x000fec0003800000 */
.L_x_296:
[----:B------:R-:W0:Y:S01]  /*3af0*/  S2R R185, SR_TID.X ;  /* 0x0000000000b97919 */ /* 0x000e220000002100 */
[----:B------:R-:W-:Y:S02]  /*3b00*/  UIMAD UR6, UR26, UR10, URZ ;  /* 0x0000000a1a0672a4 */ /* 0x000fe4000f8e02ff */
[----:B------:R-:W-:Y:S02]  /*3b10*/  UISETP.NE.U32.AND UP0, UPT, UR22, URZ, UPT ;  /* 0x000000ff1600728c */ /* 0x000fe4000bf05070 */
[----:B------:R-:W-:Y:S02]  /*3b20*/  USHF.R.S32.HI UR7, URZ, 0x1f, UR6 ;  /* 0x0000001fff077899 */ /* 0x000fe40008011406 */
[----:B------:R-:W-:Y:S02]  /*3b30*/  UISETP.NE.AND.EX UP0, UPT, UR23, URZ, UPT, UP0 ;  /* 0x000000ff1700728c */ /* 0x000fe4000bf05300 */
[----:B------:R-:W-:-:S06]  /*3b40*/  ULEA.HI UR7, UR7, UR6, URZ, 0x3 ;  /* 0x0000000607077291 */ /* 0x000fcc000f8f18ff */
[----:B------:R-:W-:-:S04]  /*3b50*/  MOV R184, UR7 ;  /* 0x0000000700b87c02 */ /* 0x000fc80008000f00 */
[----:B0-----:R-:W-:-:S05]  /*3b60*/  LEA.HI.SX32 R186, R184, R185, 0x1d ;  /* 0x000000b9b8ba7211 */ /* 0x001fca00078feaff */
[----:B------:R0:W-:Y:S01]  /*3b70*/  STL [R1+0x14], R186 ;  /* 0x000014ba01007387 */ /* 0x0001e20000100800 */
[----:B------:R-:W-:Y:S05]  /*3b80*/  BRA.U !UP0, `(.L_x_305) ;  /* 0x0000000108607547 */ /* 0x000fea000b800000 */
[C---:B------:R-:W-:Y:S02]  /*3b90*/  ISETP.GE.U32.AND P0, PT, R2.reuse, 0x80, PT ;  /* 0x000000800200780c */ /* 0x040fe40003f06070 */
[C---:B------:R-:W-:Y:S02]  /*3ba0*/  ISETP.GE.U32.AND P1, PT, R2.reuse, 0x100, PT ;  /* 0x000001000200780c */ /* 0x040fe40003f26070 */
[----:B------:R-:W-:-:S09]  /*3bb0*/  ISETP.GE.U32.AND P2, PT, R2, 0x180, PT ;  /* 0x000001800200780c */ /* 0x000fd20003f46070 */
[----:B------:R-:W2:Y:S08]  /*3bc0*/  @P0 LDC.64 R184, c[0x0][0x438] ;  /* 0x00010e00ffb80b82 */ /* 0x000eb00000000a00 */
[----:B------:R-:W3:Y:S08]  /*3bd0*/  @P1 LDC.64 R190, c[0x0][0x438] ;  /* 0x00010e00ffbe1b82 */ /* 0x000ef00000000a00 */
[----:B------:R-:W4:Y:S01]  /*3be0*/  @P2 LDC.64 R188, c[0x0][0x438] ;  /* 0x00010e00ffbc2b82 */ /* 0x000f220000000a00 */
[C---:B--2---:R-:W-:Y:S01]  /*3bf0*/  @P0 IMAD.WIDE.U32 R184, R186.reuse, 0x10, R184 ;  /* 0x00000010bab80825 */ /* 0x044fe200078e00b8 */
[----:B0-----:R-:W-:-:S04]  /*3c00*/  @P0 IADD3 R186, PT, PT, R186, 0x80, RZ ;  /* 0x00000080baba0810 */ /* 0x001fc80007ffe0ff */
[----:B------:R3:W5:Y:S01]  /*3c10*/  @P0 LDG.E.128 R156, desc[UR16][R184.64] ;  /* 0x00000010b89c0981 */ /* 0x000762000c1e1d00 */
[----:B------:R-:W-:Y:S01]  /*3c20*/  ISETP.GE.U32.AND P0, PT, R2, 0x200, PT ;  /* 0x000002000200780c */ /* 0x000fe20003f06070 */
[----:B---3--:R-:W-:-:S04]  /*3c30*/  @P1 IMAD.WIDE.U32 R184, R186, 0x10, R190 ;  /* 0x00000010bab81825 */ /* 0x008fc800078e00be */
[----:B------:R-:W-:Y:S01]  /*3c40*/  @P1 VIADD R186, R186, 0x80 ;  /* 0x00000080baba1836 */ /* 0x000fe20000000000 */
[----:B------:R4:W5:Y:S01]  /*3c50*/  @P1 LDG.E.128 R28, desc[UR16][R184.64] ;  /* 0x00000010b81c1981 */ /* 0x000962000c1e1d00 */
[----:B------:R-:W-:Y:S02]  /*3c60*/  ISETP.GE.U32.AND P1, PT, R2, 0x280, PT ;  /* 0x000002800200780c */ /* 0x000fe40003f26070 */
[----:B----4-:R-:W-:-:S04]  /*3c70*/  @P2 IMAD.WIDE.U32 R184, R186, 0x10, R188 ;  /* 0x00000010bab82825 */ /* 0x010fc800078e00bc */
[----:B------:R-:W0:Y:S01]  /*3c80*/  @P0 LDC.64 R188, c[0x0][0x438] ;  /* 0x00010e00ffbc0b82 */ /* 0x000e220000000a00 */
[----:B------:R2:W5:Y:S01]  /*3c90*/  @P2 LDG.E.128 R172, desc[UR16][R184.64] ;  /* 0x00000010b8ac2981 */ /* 0x000562000c1e1d00 */
[----:B------:R-:W-:-:S06]  /*3ca0*/  @P2 IADD3 R186, PT, PT, R186, 0x80, RZ ;  /* 0x00000080baba2810 */ /* 0x000fcc0007ffe0ff */
[----:B--2---:R-:W2:Y:S01]  /*3cb0*/  @P1 LDC.64 R184, c[0x0][0x438] ;  /* 0x00010e00ffb81b82 */ /* 0x004ea20000000a00 */
[C---:B0-----:R-:W-:Y:S01]  /*3cc0*/  @P0 IMAD.WIDE.U32 R188, R186.reuse, 0x10, R188 ;  /* 0x00000010babc0825 */ /* 0x041fe200078e00bc */
[----:B------:R-:W-:-:S04]  /*3cd0*/  @P0 IADD3 R186, PT, PT, R186, 0x80, RZ ;  /* 0x00000080baba0810 */ /* 0x000fc80007ffe0ff */
[----:B------:R3:W5:Y:S01]  /*3ce0*/  @P0 LDG.E.128 R176, desc[UR16][R188.64] ;  /* 0x00000010bcb00981 */ /* 0x000762000c1e1d00 */
[----:B--2---:R-:W-:-:S05]  /*3cf0*/  @P1 IMAD.WIDE.U32 R184, R186, 0x10, R184 ;  /* 0x00000010bab81825 */ /* 0x004fca00078e00b8 */
[----:B------:R3:W5:Y:S02]  /*3d00*/  @P1 LDG.E.128 R180, desc[UR16][R184.64] ;  /* 0x00000010b8b41981 */ /* 0x000764000c1e1d00 */
.L_x_305:
[----:B------:R-:W-:Y:S05]  /*3d10*/  BSYNC.RECONVERGENT B0 ;  /* 0x0000000000007941 */ /* 0x000fea0003800200 */
.L_x_295:
[----:B---3--:R-:W2:Y:S01]  /*3d20*/  SHFL.DOWN PT, R185, R228, 0x10, 0x1f ;  /* 0x0a001f00e4b97f89 */ /* 0x008ea200000e0000 */
[----:B------:R-:W-:Y:S03]  /*3d30*/  BSSY.RECONVERGENT B0, `(.L_x_306) ;  /* 0x000001f000007945 */ /* 0x000fe60003800200 */
[----:B------:R-:W3:Y:S01]  /*3d40*/  SHFL.DOWN PT, R184, R227, 0x10, 0x1f ;  /* 0x0a001f00e3b87f89 */ /* 0x000ee200000e0000 */
[----:B------:R-:W4:Y:S01]  /*3d50*/  S2R R191, SR_TID.X ;  /* 0x0000000000bf7919 */ /* 0x000f220000002100 */
[----:B--2---:R-:W-:Y:S01]  /*3d60*/  FADD.FTZ R185, R185, R228 ;  /* 0x000000e4b9b97221 */ /* 0x004fe20000010000 */
[----:B---3--:R-:W-:-:S04]  /*3d70*/  FADD.FTZ R184, R184, R227 ;  /* 0x000000e3b8b87221 */ /* 0x008fc80000010000 */
[----:B------:R-:W2:Y:S04]  /*3d80*/  SHFL.DOWN PT, R187, R185, 0x8, 0x1f ;  /* 0x09001f00b9bb7f89 */ /* 0x000ea800000e0000 */
[----:B0-----:R-:W0:Y:S01]  /*3d90*/  SHFL.DOWN PT, R186, R184, 0x8, 0x1f ;  /* 0x09001f00b8ba7f89 */ /* 0x001e2200000e0000 */
[----:B----4-:R-:W-:Y:S01]  /*3da0*/  LOP3.LUT P0, RZ, R191, 0x1f, RZ, 0xc0, !PT ;  /* 0x0000001fbfff7812 */ /* 0x010fe2000780c0ff */
[----:B--2---:R-:W-:Y:S01]  /*3db0*/  FADD.FTZ R185, R185, R187 ;  /* 0x000000bbb9b97221 */ /* 0x004fe20000010000 */
[----:B0-----:R-:W-:-:S04]  /*3dc0*/  FADD.FTZ R186, R184, R186 ;  /* 0x000000bab8ba7221 */ /* 0x001fc80000010000 */
[----:B------:R-:W0:Y:S04]  /*3dd0*/  SHFL.DOWN PT, R187, R185, 0x4, 0x1f ;  /* 0x08801f00b9bb7f89 */ /* 0x000e2800000e0000 */
[----:B------:R-:W2:Y:S01]  /*3de0*/  SHFL.DOWN PT, R184, R186, 0x4, 0x1f ;  /* 0x08801f00bab87f89 */ /* 0x000ea200000e0000 */
[----:B0-----:R-:W-:Y:S01]  /*3df0*/  FADD.FTZ R185, R185, R187 ;  /* 0x000000bbb9b97221 */ /* 0x001fe20000010000 */
[----:B--2---:R-:W-:-:S04]  /*3e00*/  FADD.FTZ R184, R186, R184 ;  /* 0x000000b8bab87221 */ /* 0x004fc80000010000 */
[----:B------:R-:W0:Y:S04]  /*3e10*/  SHFL.DOWN PT, R187, R185, 0x2, 0x1f ;  /* 0x08401f00b9bb7f89 */ /* 0x000e2800000e0000 */
[----:B------:R-:W2:Y:S01]  /*3e20*/  SHFL.DOWN PT, R186, R184, 0x2, 0x1f ;  /* 0x08401f00b8ba7f89 */ /* 0x000ea200000e0000 */
[----:B0-----:R-:W-:Y:S01]  /*3e30*/  FADD.FTZ R185, R185, R187 ;  /* 0x000000bbb9b97221 */ /* 0x001fe20000010000 */
[----:B--2---:R-:W-:-:S04]  /*3e40*/  FADD.FTZ R186, R184, R186 ;  /* 0x000000bab8ba7221 */ /* 0x004fc80000010000 */
[----:B------:R-:W0:Y:S04]  /*3e50*/  SHFL.DOWN PT, R184, R185, 0x1, 0x1f ;  /* 0x08201f00b9b87f89 */ /* 0x000e2800000e0000 */
[----:B------:R-:W2:Y:S01]  /*3e60*/  SHFL.DOWN PT, R187, R186, 0x1, 0x1f ;  /* 0x08201f00babb7f89 */ /* 0x000ea200000e0000 */
[----:B0-----:R-:W-:Y:S01]  /*3e70*/  FADD.FTZ R184, R185, R184 ;  /* 0x000000b8b9b87221 */ /* 0x001fe20000010000 */
[----:B--2---:R-:W-:Y:S01]  /*3e80*/  FADD.FTZ R185, R186, R187 ;  /* 0x000000bbbab97221 */ /* 0x004fe20000010000 */
        /* <DEDUP_REMOVED lines=9> */
.L_x_307:
[----:B------:R-:W-:Y:S05]  /*3f20*/  BSYNC.RECONVERGENT B0 ;  /* 0x0000000000007941 */ /* 0x000fea0003800200 */
.L_x_306:
[----:B------:R-:W2:Y:S01]  /*3f30*/  LDL.LU R190, [R1+0x14] ;  /* 0x0000140001be7983 */ /* 0x000ea20000300800 */
[----:B------:R-:W3:Y:S01]  /*3f40*/  S2UR UR7, SR_CgaCtaId ;  /* 0x00000000000779c3 */ /* 0x000ee20000008800 */
[----:B------:R-:W-:Y:S01]  /*3f50*/  UMOV UR6, 0x400 ;  /* 0x0000040000067882 */ /* 0x000fe20000000000 */
[----:B------:R-:W-:-:S06]  /*3f60*/  UISETP.GE.AND UP3, UPT, UR11, 0x1, UPT ;  /* 0x000000010b00788c */ /* 0x000fcc000bf66270 */
[----:B------:R-:W-:Y:S01]  /*3f70*/  BAR.SYNC.DEFER_BLOCKING 0x0 ;  /* 0x0000000000007b1d */ /* 0x000fe20000010000 */
[----:B-----5:R-:W-:Y:S02]  /*3f80*/  ISETP.GE.U32.AND P1, PT, R2, 0x80, PT ;  /* 0x000000800200780c */ /* 0x020fe40003f26070 */
[----:B------:R-:W-:Y:S02]  /*3f90*/  ISETP.NE.AND P0, PT, RZ, UR27, PT ;  /* 0x0000001bff007c0c */ /* 0x000fe4000bf05270 */
[----:B------:R-:W-:Y:S01]  /*3fa0*/  PLOP3.LUT P2, PT, PT, PT, UP3, 0x80, 0x8 ;  /* 0x000000000008781c */ /* 0x000fe20003f4f038 */
[----:B------:R-:W-:Y:S01]  /*3fb0*/  BSSY.RECONVERGENT B0, `(.L_x_308) ;  /* 0x0000227000007945 */ /* 0x000fe20003800200 */
[----:B---3--:R-:W-:-:S04]  /*3fc0*/  ULEA UR6, UR7, UR6, 0x18 ;  /* 0x0000000607067291 */ /* 0x008fc8000f8ec0ff */
[----:B------:R-:W-:Y:S02]  /*3fd0*/  UIADD3 UR7, UPT, UPT, UR6, 0x5020, URZ ;  /* 0x0000502006077890 */ /* 0x000fe4000fffe0ff */
[----:B------:R-:W-:-:S09]  /*3fe0*/  @!UP1 UIADD3 UR7, UPT, UPT, UR6, 0x5000, URZ ;  /* 0x0000500006079890 */ /* 0x000fd2000fffe0ff */
[----:B0-----:R-:W0:Y:S01]  /*3ff0*/  LDS.128 R184, [UR7] ;  /* 0x00000007ffb87984 */ /* 0x001e220008000c00 */
[----:B------:R-:W-:Y:S02]  /*4000*/  UIADD3 UR7, UPT, UPT, UR6, 0x5030, URZ ;  /* 0x0000503006077890 */ /* 0x000fe4000fffe0ff */
[----:B------:R-:W-:Y:S02]  /*4010*/  @!UP1 UIADD3 UR7, UPT, UPT, UR6, 0x5010, URZ ;  /* 0x0000501006079890 */ /* 0x000fe4000fffe0ff */
[----:B------:R-:W-:-:S04]  /*4020*/  @UP3 UIADD3 UR6, UPT, UPT, UR11, -0x1, URZ ;  /* 0xffffffff0b063890 */ /* 0x000fc8000fffe0ff */
[----:B------:R-:W-:Y:S01]  /*4030*/  @UP3 UIMAD UR6, UR6, UR10, URZ ;  /* 0x0000000a060632a4 */ /* 0x000fe2000f8e02ff */
[----:B0-----:R-:W-:Y:S01]  /*4040*/  FADD.FTZ R184, RZ, R184 ;  /* 0x000000b8ffb87221 */ /* 0x001fe20000010000 */
[----:B------:R-:W-:-:S03]  /*4050*/  FADD.FTZ R185, RZ, R185 ;  /* 0x000000b9ffb97221 */ /* 0x000fc60000010000 */
[----:B------:R-:W-:Y:S01]  /*4060*/  FADD.FTZ R188, R186, R184 ;  /* 0x000000b8babc7221 */ /* 0x000fe20000010000 */
[----:B------:R-:W-:Y:S02]  /*4070*/  FADD.FTZ R189, R187, R185 ;  /* 0x000000b9bbbd7221 */ /* 0x000fe40000010000 */
[----:B------:R-:W0:Y:S01]  /*4080*/  LDS.128 R184, [UR7] ;  /* 0x00000007ffb87984 */ /* 0x000e220008000c00 */
[----:B------:R-:W-:-:S04]  /*4090*/  @UP3 USHF.R.S32.HI UR7, URZ, 0x1f, UR6 ;  /* 0x0000001fff073899 */ /* 0x000fc80008011406 */
[----:B------:R-:W-:Y:S01]  /*40a0*/  @UP3 ULEA.HI UR7, UR7, UR6, URZ, 0x3 ;  /* 0x0000000607073291 */ /* 0x000fe2000f8f18ff */
[----:B0-----:R-:W-:Y:S01]  /*40b0*/  FADD.FTZ R184, R188, R184 ;  /* 0x000000b8bcb87221 */ /* 0x001fe20000010000 */
[----:B------:R-:W-:-:S03]  /*40c0*/  FADD.FTZ R185, R189, R185 ;  /* 0x000000b9bdb97221 */ /* 0x000fc60000010000 */
[----:B------:R-:W-:Y:S01]  /*40d0*/  FADD.FTZ R184, R186, R184 ;  /* 0x000000b8bab87221 */ /* 0x000fe20000010000 */
[----:B------:R-:W-:Y:S01]  /*40e0*/  FADD.FTZ R185, R187, R185 ;  /* 0x000000b9bbb97221 */ /* 0x000fe20000010000 */
[----:B------:R-:W-:Y:S02]  /*40f0*/  HFMA2 R186, -RZ, RZ, 0, 0 ;  /* 0x00000000ffba7431 */ /* 0x000fe400000001ff */
[----:B------:R-:W-:Y:S01]  /*4100*/  FMUL.FTZ R184, R184, UR28 ;  /* 0x0000001cb8b87c20 */ /* 0x000fe20008410000 */
[----:B------:R-:W-:-:S04]  /*4110*/  FMUL.FTZ R185, R185, UR28 ;  /* 0x0000001cb9b97c20 */ /* 0x000fc80008410000 */
[----:B------:R-:W-:Y:S02]  /*4120*/  FSEL R184, R184, RZ, !P0 ;  /* 0x000000ffb8b87208 */ /* 0x000fe40004000000 */
[----:B------:R-:W-:Y:S02]  /*4130*/  R2UR UR8, R185 ;  /* 0x00000000b90872ca */ /* 0x000fe400000e0000 */
[----:B------:R-:W-:Y:S01]  /*4140*/  R2UR UR9, R184 ;  /* 0x00000000b80972ca */ /* 0x000fe200000e0000 */
[----:B------:R-:W-:-:S05]  /*4150*/  IMAD.U32 R184, RZ, RZ, UR7 ;  /* 0x00000007ffb87e24 */ /* 0x000fca000f8e00ff */
[----:B------:R-:W-:Y:S02]  /*4160*/  @P2 LEA.HI.SX32 R186, R184, R191, 0x1d ;  /* 0x000000bfb8ba2211 */ /* 0x000fe400078feaff */
[----:B--2---:R-:W-:Y:S01]  /*4170*/  MOV R187, R190 ;  /* 0x000000be00bb7202 */ /* 0x004fe20000000f00 */
[----:B------:R-:W-:Y:S06]  /*4180*/  @!P1 BRA `(.L_x_309) ;  /* 0x0000002000249947 */ /* 0x000fec0003800000 */
[----:B------:R-:W-:-:S04]  /*4190*/  UISETP.NE.U32.AND UP0, UPT, UR22, URZ, UPT ;  /* 0x000000ff1600728c */ /* 0x000fc8000bf05070 */
[----:B------:R-:W-:Y:S01]  /*41a0*/  UISETP.NE.AND.EX UP0, UPT, UR23, URZ, UPT, UP0 ;  /* 0x000000ff1700728c */ /* 0x000fe2000bf05300 */
[----:B------:R-:W-:Y:S10]  /*41b0*/  BRA.U !UP3, `(.L_x_310) ;  /* 0x000000010b0c7547 */ /* 0x000ff4000b800000 */
[----:B------:R-:W0:Y:S02]  /*41c0*/  LDC.64 R88, c[0x0][0x390] ;  /* 0x0000e400ff587b82 */ /* 0x000e240000000a00 */
[----:B0-----:R-:W-:-:S06]  /*41d0*/  IMAD.WIDE.U32 R88, R186, 0x10, R88 ;  /* 0x00000010ba587825 */ /* 0x001fcc00078e0058 */
[----:B------:R-:W5:Y:S02]  /*41e0*/  LDG.E.128 R88, desc[UR16][R88.64] ;  /* 0x0000001058587981 */ /* 0x000f64000c1e1d00 */
.L_x_310:
[----:B------:R-:W-:Y:S05]  /*41f0*/  BRA.U UP0, `(.L_x_311) ;  /* 0x0000000d00e87547 */ /* 0x000fea000b800000 */
[----:B------:R-:W-:-:S04]  /*4200*/  UISETP.NE.U32.AND UP0, UPT, UR4, URZ, UPT ;  /* 0x000000ff0400728c */ /* 0x000fc8000bf05070 */
[----:B------:R-:W-:-:S09]  /*4210*/  UISETP.NE.AND.EX UP0, UPT, UR5, URZ, UPT, UP0 ;  /* 0x000000ff0500728c */ /* 0x000fd2000bf05300 */
[----:B------:R-:W-:Y:S05]  /*4220*/  BRA.U UP0, `(.L_x_312) ;  /* 0x0000000500f47547 */ /* 0x000fea000b800000 */
[----:B------:R-:W-:Y:S05]  /*4230*/  BRA.U !UP3, `(.L_x_313) ;  /* 0x000000010b347547 */ /* 0x000fea000b800000 */
[----:B------:R-:W-:Y:S02]  /*4240*/  MOV R184, UR8 ;  /* 0x0000000800b87c02 */ /* 0x000fe40008000f00 */
[----:B------:R-:W-:Y:S02]  /*4250*/  ISETP.LT.AND P0, PT, RZ, UR31, PT ;  /* 0x0000001fff007c0c */ /* 0x000fe4000bf01270 */
[----:B-----5:R-:W-:Y:S01]  /*4260*/  SHF.L.U32 R185, R88, 0x10, RZ ;  /* 0x0000001058b97819 */ /* 0x020fe200000006ff */
[----:B------:R-:W-:-:S04]  /*4270*/  FFMA.FTZ R184, R225, R184, UR9 ;  /* 0x00000009e1b87e23 */ /* 0x000fc800080100b8 */
[----:B------:R-:W-:-:S04]  /*4280*/  FADD.FTZ R184, R0, -R184 ;  /* 0x800000b800b87221 */ /* 0x000fc80000010000 */
[----:B------:R-:W-:-:S05]  /*4290*/  FMUL.FTZ R184, R184, UR30 ;  /* 0x0000001eb8b87c20 */ /* 0x000fca0008410000 */
[----:B------:R-:W-:-:S05]  /*42a0*/  FSEL R184, R184, RZ, P0 ;  /* 0x000000ffb8b87208 */ /* 0x000fca0000000000 */
[----:B------:R-:W-:-:S04]  /*42b0*/  FMUL.FTZ R184, R184, UR29 ;  /* 0x0000001db8b87c20 */ /* 0x000fc80008410000 */
[----:B------:R-:W-:Y:S01]  /*42c0*/  FFMA.FTZ R116, R184, R185, R116 ;  /* 0x000000b9b8747223 */ /* 0x000fe20000010074 */
[----:B------:R-:W-:-:S05]  /*42d0*/  SHF.L.U32 R185, R32, 0x10, RZ ;  /* 0x0000001020b97819 */ /* 0x000fca00000006ff */
[----:B------:R-:W-:-:S05]  /*42e0*/  FMUL.FTZ R184, R184, R185 ;  /* 0x000000b9b8b87220 */ /* 0x000fca0000410000 */
[----:B------:R-:W-:-:S04]  /*42f0*/  F2FP.BF16.F32.PACK_AB R184, RZ, R184 ;  /* 0x000000b8ffb8723e */ /* 0x000fc800000010ff */
[----:B------:R-:W-:-:S07]  /*4300*/  PRMT R160, R184, 0x7610, R160 ;  /* 0x00007610b8a07816 */ /* 0x000fce00000000a0 */
.L_x_313:
[----:B------:R-:W-:Y:S05]  /*4310*/  BRA.U !UP3, `(.L_x_314) ;  /* 0x000000010b3c7547 */ /* 0x000fea000b800000 */
[----:B------:R-:W2:Y:S01]  /*4320*/  LDL R188, [R1+0x78] ;  /* 0x0000780001bc7983 */ /* 0x000ea20000100800 */
[----:B------:R-:W-:Y:S01]  /*4330*/  IMAD.U32 R184, RZ, RZ, UR8 ;  /* 0x00000008ffb87e24 */ /* 0x000fe2000f8e00ff */
[----:B------:R-:W-:Y:S02]  /*4340*/  ISETP.LT.AND P0, PT, RZ, UR31, PT ;  /* 0x0000001fff007c0c */ /* 0x000fe4000bf01270 */
[----:B-----5:R-:W-:Y:S01]  /*4350*/  PRMT R185, R88, 0x7632, R185 ;  /* 0x0000763258b97816 */ /* 0x020fe200000000b9 */
[----:B------:R-:W-:-:S03]  /*4360*/  FFMA.FTZ R184, R223, R184, UR9 ;  /* 0x00000009dfb87e23 */ /* 0x000fc600080100b8 */
[----:B------:R-:W-:Y:S01]  /*4370*/  SHF.L.U32 R185, R185, 0x10, RZ ;  /* 0x00000010b9b97819 */ /* 0x000fe200000006ff */
[----:B------:R-:W-:-:S04]  /*4380*/  FADD.FTZ R184, R222, -R184 ;  /* 0x800000b8deb87221 */ /* 0x000fc80000010000 */
[----:B------:R-:W-:-:S05]  /*4390*/  FMUL.FTZ R184, R184, UR30 ;  /* 0x0000001eb8b87c20 */ /* 0x000fca0008410000 */
[----:B------:R-:W-:-:S05]  /*43a0*/  FSEL R184, R184, RZ, P0 ;  /* 0x000000ffb8b87208 */ /* 0x000fca0000000000 */
[----:B------:R-:W-:-:S04]  /*43b0*/  FMUL.FTZ R184, R184, UR29 ;  /* 0x0000001db8b87c20 */ /* 0x000fc80008410000 */
[----:B------:R-:W-:Y:S01]  /*43c0*/  FFMA.FTZ R117, R184, R185, R117 ;  /* 0x000000b9b8757223 */ /* 0x000fe20000010075 */
[----:B--2---:R-:W-:-:S05]  /*43d0*/  SHF.L.U32 R185, R188, 0x10, RZ ;  /* 0x00000010bcb97819 */ /* 0x004fca00000006ff */
[----:B------:R-:W-:-:S05]  /*43e0*/  FMUL.FTZ R184, R184, R185 ;  /* 0x000000b9b8b87220 */ /* 0x000fca0000410000 */
[----:B------:R-:W-:-:S04]  /*43f0*/  F2FP.BF16.F32.PACK_AB R184, RZ, R184 ;  /* 0x000000b8ffb8723e */ /* 0x000fc800000010ff */
[----:B------:R-:W-:-:S07]  /*4400*/  PRMT R160, R160, 0x5410, R184 ;  /* 0x00005410a0a07816 */ /* 0x000fce00000000b8 */
.L_x_314:
[----:B------:R-:W-:Y:S05]  /*4410*/  BRA.U !UP3, `(.L_x_315) ;  /* 0x000000010b3c7547 */ /* 0x000fea000b800000 */
[----:B------:R-:W2:Y:S04]  /*4420*/  LDL R188, [R1+0x10] ;  /* 0x0000100001bc7983 */ /* 0x000ea80000100800 */
[----:B------:R-:W3:Y:S01]  /*4430*/  LDL R185, [R1+0xc] ;  /* 0x00000c0001b97983 */ /* 0x000ee20000100800 */
[----:B------:R-:W-:Y:S02]  /*4440*/  MOV R184, UR8 ;  /* 0x0000000800b87c02 */ /* 0x000fe40008000f00 */
[----:B------:R-:W-:-:S03]  /*4450*/  ISETP.LT.AND P0, PT, RZ, UR31, PT ;  /* 0x0000001fff007c0c */ /* 0x000fc6000bf01270 */
[----:B--2---:R-:W-:-:S04]  /*4460*/  FFMA.FTZ R184, R188, R184, UR9 ;  /* 0x00000009bcb87e23 */ /* 0x004fc800080100b8 */
[----:B---3--:R-:W-:Y:S01]  /*4470*/  FADD.FTZ R184, R185, -R184 ;  /* 0x800000b8b9b87221 */ /* 0x008fe20000010000 */
[----:B-----5:R-:W-:-:S03]  /*4480*/  SHF.L.U32 R185, R89, 0x10, RZ ;  /* 0x0000001059b97819 */ /* 0x020fc600000006ff */
[----:B------:R-:W-:-:S05]  /*4490*/  FMUL.FTZ R184, R184, UR30 ;  /* 0x0000001eb8b87c20 */ /* 0x000fca0008410000 */
[----:B------:R-:W-:-:S05]  /*44a0*/  FSEL R184, R184, RZ, P0 ;  /* 0x000000ffb8b87208 */ /* 0x000fca0000000000 */
[----:B------:R-:W-:-:S04]  /*44b0*/  FMUL.FTZ R184, R184, UR29 ;  /* 0x0000001db8b87c20 */ /* 0x000fc80008410000 */
[----:B------:R-:W-:Y:S01]  /*44c0*/  FFMA.FTZ R118, R184, R185, R118 ;  /* 0x000000b9b8767223 */ /* 0x000fe20000010076 */
[----:B------:R-:W-:-:S04]  /*44d0*/  IMAD.U32 R185, R33, 0x10000, RZ ;  /* 0x0001000021b97824 */ /* 0x000fc800078e00ff */
[----:B------:R-:W-:-:S05]  /*44e0*/  FMUL.FTZ R184, R184, R185 ;  /* 0x000000b9b8b87220 */ /* 0x000fca0000410000 */
[----:B------:R-:W-:-:S04]  /*44f0*/  F2FP.BF16.F32.PACK_AB R184, RZ, R184 ;  /* 0x000000b8ffb8723e */ /* 0x000fc800000010ff */
[----:B------:R-:W-:-:S07]  /*4500*/  PRMT R161, R184, 0x7610, R161 ;  /* 0x00007610b8a17816 */ /* 0x000fce00000000a1 */
.L_x_315:
[----:B------:R-:W-:Y:S05]  /*4510*/  BRA.U !UP3, `(.L_x_316) ;  /* 0x000000010b3c7547 */ /* 0x000fea000b800000 */
[----:B------:R-:W2:Y:S01]  /*4520*/  LDL R188, [R1+0x7c] ;  /* 0x00007c0001bc7983 */ /* 0x000ea20000100800 */
[----:B------:R-:W-:Y:S02]  /*4530*/  MOV R184, UR8 ;  /* 0x0000000800b87c02 */ /* 0x000fe40008000f00 */
        /* <DEDUP_REMOVED lines=13> */
.L_x_316:
[----:B------:R-:W-:Y:S05]  /*4610*/  BRA.U !UP3, `(.L_x_317) ;  /* 0x000000010b3c7547 */ /* 0x000fea000b800000 */
[----:B------:R-:W2:Y:S04]  /*4620*/  LDL R188, [R1+0x8] ;  /* 0x0000080001bc7983 */ /* 0x000ea80000100800 */
[----:B------:R-:W3:Y:S01]  /*4630*/  LDL R185, [R1+0x4] ;  /* 0x0000040001b97983 */ /* 0x000ee20000100800 */
[----:B------:R-:W-:Y:S02]  /*4640*/  MOV R184, UR8 ;  /* 0x0000000800b87c02 */ /* 0x000fe40008000f00 */
[----:B------:R-:W-:-:S03]  /*4650*/  ISETP.LT.AND P0, PT, RZ, UR31, PT ;  /* 0x0000001fff007c0c */ /* 0x000fc6000bf01270 */
[----:B--2---:R-:W-:-:S04]  /*4660*/  FFMA.FTZ R184, R188, R184, UR9 ;  /* 0x00000009bcb87e23 */ /* 0x004fc800080100b8 */
[----:B---3--:R-:W-:Y:S01]  /*4670*/  FADD.FTZ R184, R185, -R184 ;  /* 0x800000b8b9b87221 */ /* 0x008fe20000010000 */
[----:B-----5:R-:W-:-:S03]  /*4680*/  IMAD.U32 R185, R90, 0x10000, RZ ;  /* 0x000100005ab97824 */ /* 0x020fc600078e00ff */
        /* <DEDUP_REMOVED lines=8> */
.L_x_317:
        /* <DEDUP_REMOVED lines=16> */
.L_x_318:
[----:B------:R-:W-:Y:S05]  /*4810*/  BRA.U !UP3, `(.L_x_319) ;  /* 0x000000010b347547 */ /* 0x000fea000b800000 */
[----:B------:R-:W-:Y:S01]  /*4820*/  IMAD.U32 R184, RZ, RZ, UR8 ;  /* 0x00000008ffb87e24 */ /* 0x000fe2000f8e00ff */
        /* <DEDUP_REMOVED lines=12> */
.L_x_319:
        /* <DEDUP_REMOVED lines=12> */
[----:B--2---:R-:W-:-:S04]  /*49b0*/  IMAD.U32 R185, R188, 0x10000, RZ ;  /* 0x00010000bcb97824 */ /* 0x004fc800078e00ff */
[----:B------:R-:W-:-:S05]  /*49c0*/  FMUL.FTZ R184, R184, R185 ;  /* 0x000000b9b8b87220 */ /* 0x000fca0000410000 */
[----:B------:R-:W-:-:S04]  /*49d0*/  F2FP.BF16.F32.PACK_AB R184, RZ, R184 ;  /* 0x000000b8ffb8723e */ /* 0x000fc800000010ff */
[----:B------:R-:W-:Y:S01]  /*49e0*/  PRMT R163, R163, 0x5410, R184 ;  /* 0x00005410a3a37816 */ /* 0x000fe200000000b8 */
[----:B------:R-:W-:Y:S06]  /*49f0*/  BRA `(.L_x_320) ;  /* 0x0000001400d47947 */ /* 0x000fec0003800000 */
.L_x_312:
[----:B------:R-:W2:Y:S04]  /*4a00*/  LDL R185, [R1+0x10] ;  /* 0x0000100001b97983 */ /* 0x000ea80000100800 */
[----:B------:R-:W3:Y:S01]  /*4a10*/  LDL R184, [R1+0xc] ;  /* 0x00000c0001b87983 */ /* 0x000ee20000100800 */
[----:B------:R-:W-:Y:S02]  /*4a20*/  MOV R168, UR8 ;  /* 0x0000000800a87c02 */ /* 0x000fe40008000f00 */
[----:B------:R-:W-:Y:S02]  /*4a30*/  MOV R169, UR8 ;  /* 0x0000000800a97c02 */ /* 0x000fe40008000f00 */
[----:B------:R-:W-:Y:S01]  /*4a40*/  MOV R171, UR8 ;  /* 0x0000000800ab7c02 */ /* 0x000fe20008000f00 */
[----:B------:R-:W-:Y:S01]  /*4a50*/  FFMA.FTZ R168, R223, R168, UR9 ;  /* 0x00000009dfa87e23 */ /* 0x000fe200080100a8 */
[----:B------:R-:W-:-:S03]  /*4a60*/  ISETP.LT.AND P0, PT, RZ, UR31, PT ;  /* 0x0000001fff007c0c */ /* 0x000fc6000bf01270 */
[----:B------:R-:W-:Y:S01]  /*4a70*/  FFMA.FTZ R171, R225, R171, UR9 ;  /* 0x00000009e1ab7e23 */ /* 0x000fe200080100ab */
[----:B------:R-:W-:-:S03]  /*4a80*/  FADD.FTZ R168, R222, -R168 ;  /* 0x800000a8dea87221 */ /* 0x000fc60000010000 */
[----:B------:R-:W-:Y:S01]  /*4a90*/  FADD.FTZ R171, R0, -R171 ;  /* 0x800000ab00ab7221 */ /* 0x000fe20000010000 */
[----:B------:R-:W-:-:S03]  /*4aa0*/  FMUL.FTZ R168, R168, UR30 ;  /* 0x0000001ea8a87c20 */ /* 0x000fc60008410000 */
[----:B------:R-:W-:Y:S02]  /*4ab0*/  FMUL.FTZ R171, R171, UR30 ;  /* 0x0000001eabab7c20 */ /* 0x000fe40008410000 */
[----:B------:R-:W-:-:S03]  /*4ac0*/  FSEL R168, R168, RZ, P0 ;  /* 0x000000ffa8a87208 */ /* 0x000fc60000000000 */
[----:B------:R-:W-:Y:S01]  /*4ad0*/  FSEL R171, R171, RZ, P0 ;  /* 0x000000ffabab7208 */ /* 0x000fe20000000000 */
[----:B--2---:R-:W-:-:S04]  /*4ae0*/  FFMA.FTZ R169, R185, R169, UR9 ;  /* 0x00000009b9a97e23 */ /* 0x004fc800080100a9 */
[----:B---3--:R-:W-:-:S04]  /*4af0*/  FADD.FTZ R169, R184, -R169 ;  /* 0x800000a9b8a97221 */ /* 0x008fc80000010000 */
[----:B------:R-:W-:-:S05]  /*4b00*/  FMUL.FTZ R169, R169, UR30 ;  /* 0x0000001ea9a97c20 */ /* 0x000fca0008410000 */
[----:B------:R-:W-:Y:S01]  /*4b10*/  FSEL R169, R169, RZ, P0 ;  /* 0x000000ffa9a97208 */ /* 0x000fe20000000000 */
[----:B------:R-:W-:Y:S06]  /*4b20*/  BRA.U !UP3, `(.L_x_321) ;  /* 0x000000010b1c7547 */ /* 0x000fec000b800000 */
[----:B-----5:R-:W-:Y:S01]  /*4b30*/  SHF.L.U32 R184, R88, 0x10, RZ ;  /* 0x0000001058b87819 */ /* 0x020fe200000006ff */
[----:B------:R-:W-:-:S04]  /*4b40*/  FMUL.FTZ R170, R171, UR29 ;  /* 0x0000001dabaa7c20 */ /* 0x000fc80008410000 */
[----:B------:R-:W-:Y:S01]  /*4b50*/  FFMA.FTZ R116, R184, R170, R116 ;  /* 0x000000aab8747223 */ /* 0x000fe20000010074 */
[----:B------:R-:W-:-:S04]  /*4b60*/  IMAD.U32 R184, R32, 0x10000, RZ ;  /* 0x0001000020b87824 */ /* 0x000fc800078e00ff */
[----:B------:R-:W-:-:S05]  /*4b70*/  FMUL.FTZ R170, R184, R170 ;  /* 0x000000aab8aa7220 */ /* 0x000fca0000410000 */
[----:B------:R-:W-:-:S04]  /*4b80*/  F2FP.BF16.F32.PACK_AB R170, RZ, R170 ;  /* 0x000000aaffaa723e */ /* 0x000fc800000010ff */
[----:B------:R-:W-:-:S07]  /*4b90*/  PRMT R160, R170, 0x7610, R160 ;  /* 0x00007610aaa07816 */ /* 0x000fce00000000a0 */
.L_x_321:
[----:B------:R-:W-:Y:S05]  /*4ba0*/  BRA.U !UP3, `(.L_x_322) ;  /* 0x000000010b247547 */ /* 0x000fea000b800000 */
[----:B------:R-:W2:Y:S01]  /*4bb0*/  LDL R185, [R1+0x78] ;  /* 0x0000780001b97983 */ /* 0x000ea20000100800 */
[----:B-----5:R-:W-:-:S04]  /*4bc0*/  PRMT R170, R88, 0x7632, R170 ;  /* 0x0000763258aa7816 */ /* 0x020fc800000000aa */
[----:B------:R-:W-:Y:S01]  /*4bd0*/  SHF.L.U32 R184, R170, 0x10, RZ ;  /* 0x00000010aab87819 */ /* 0x000fe200000006ff */
[----:B------:R-:W-:-:S04]  /*4be0*/  FMUL.FTZ R170, R168, UR29 ;  /* 0x0000001da8aa7c20 */ /* 0x000fc80008410000 */
[----:B------:R-:W-:Y:S01]  /*4bf0*/  FFMA.FTZ R117, R170, R184, R117 ;  /* 0x000000b8aa757223 */ /* 0x000fe20000010075 */
[----:B--2---:R-:W-:-:S05]  /*4c00*/  SHF.L.U32 R184, R185, 0x10, RZ ;  /* 0x00000010b9b87819 */ /* 0x004fca00000006ff */
[----:B------:R-:W-:-:S05]  /*4c10*/  FMUL.FTZ R170, R184, R170 ;  /* 0x000000aab8aa7220 */ /* 0x000fca0000410000 */
[----:B------:R-:W-:-:S04]  /*4c20*/  F2FP.BF16.F32.PACK_AB R170, RZ, R170 ;  /* 0x000000aaffaa723e */ /* 0x000fc800000010ff */
[----:B------:R-:W-:-:S07]  /*4c30*/  PRMT R160, R160, 0x5410, R170 ;  /* 0x00005410a0a07816 */ /* 0x000fce00000000aa */
.L_x_322:
[----:B------:R-:W-:Y:S05]  /*4c40*/  BRA.U !UP3, `(.L_x_323) ;  /* 0x000000010b1c7547 */ /* 0x000fea000b800000 */
[----:B-----5:R-:W-:Y:S01]  /*4c50*/  SHF.L.U32 R184, R89, 0x10, RZ ;  /* 0x0000001059b87819 */ /* 0x020fe200000006ff */
[----:B------:R-:W-:-:S04]  /*4c60*/  FMUL.FTZ R170, R169, UR29 ;  /* 0x0000001da9aa7c20 */ /* 0x000fc80008410000 */
[----:B------:R-:W-:Y:S01]  /*4c70*/  FFMA.FTZ R118, R184, R170, R118 ;  /* 0x000000aab8767223 */ /* 0x000fe20000010076 */
[----:B------:R-:W-:-:S05]  /*4c80*/  SHF.L.U32 R184, R33, 0x10, RZ ;  /* 0x0000001021b87819 */ /* 0x000fca00000006ff */
[----:B------:R-:W-:-:S05]  /*4c90*/  FMUL.FTZ R170, R184, R170 ;  /* 0x000000aab8aa7220 */ /* 0x000fca0000410000 */
[----:B------:R-:W-:-:S04]  /*4ca0*/  F2FP.BF16.F32.PACK_AB R170, RZ, R170 ;  /* 0x000000aaffaa723e */ /* 0x000fc800000010ff */
[----:B------:R-:W-:-:S07]  /*4cb0*/  PRMT R161, R170, 0x7610, R161 ;  /* 0x00007610aaa17816 */ /* 0x000fce00000000a1 */
.L_x_323:
[----:B------:R-:W-:-:S04]  /*4cc0*/  IMAD.U32 R170, RZ, RZ, UR8 ;  /* 0x00000008ffaa7e24 */ /* 0x000fc8000f8e00ff */
[----:B------:R-:W-:-:S04]  /*4cd0*/  FFMA.FTZ R170, R14, R170, UR9 ;  /* 0x000000090eaa7e23 */ /* 0x000fc800080100aa */
[----:B------:R-:W-:-:S04]  /*4ce0*/  FADD.FTZ R170, R13, -R170 ;  /* 0x800000aa0daa7221 */ /* 0x000fc80000010000 */
[----:B------:R-:W-:-:S05]  /*4cf0*/  FMUL.FTZ R170, R170, UR30 ;  /* 0x0000001eaaaa7c20 */ /* 0x000fca0008410000 */
[----:B------:R-:W-:Y:S01]  /*4d00*/  FSEL R184, R170, RZ, P0 ;  /* 0x000000ffaab87208 */ /* 0x000fe20000000000 */
[----:B------:R-:W-:Y:S06]  /*4d10*/  BRA.U !UP3, `(.L_x_324) ;  /* 0x000000010b247547 */ /* 0x000fec000b800000 */
        /* <DEDUP_REMOVED lines=9> */
.L_x_324:
[----:B------:R-:W2:Y:S04]  /*4db0*/  LDL R188, [R1+0x8] ;  /* 0x0000080001bc7983 */ /* 0x000ea80000100800 */
[----:B------:R-:W3:Y:S01]  /*4dc0*/  LDL R185, [R1+0x4] ;  /* 0x0000040001b97983 */ /* 0x000ee20000100800 */
[----:B------:R-:W-:-:S05]  /*4dd0*/  MOV R170, UR8 ;  /* 0x0000000800aa7c02 */ /* 0x000fca0008000f00 */
        /* <DEDUP_REMOVED lines=12> */
.L_x_325:
[----:B------:R-:W-:-:S05]  /*4ea0*/  MOV R170, UR8 ;  /* 0x0000000800aa7c02 */ /* 0x000fca0008000f00 */
[----:B------:R-:W-:-:S04]  /*4eb0*/  FFMA.FTZ R170, R211, R170, UR9 ;  /* 0x00000009d3aa7e23 */ /* 0x000fc800080100aa */
[----:B------:R-:W-:-:S04]  /*4ec0*/  FADD.FTZ R170, R210, -R170 ;  /* 0x800000aad2aa7221 */ /* 0x000fc80000010000 */
[----:B------:R-:W-:-:S05]  /*4ed0*/  FMUL.FTZ R170, R170, UR30 ;  /* 0x0000001eaaaa7c20 */ /* 0x000fca0008410000 */
[----:B------:R-:W-:Y:S01]  /*4ee0*/  FSEL R170, R170, RZ, P0 ;  /* 0x000000ffaaaa7208 */ /* 0x000fe20000000000 */
[----:B------:R-:W-:Y:S06]  /*4ef0*/  BRA.U !UP3, `(.L_x_326) ;  /* 0x000000010b247547 */ /* 0x000fec000b800000 */
[----:B------:R-:W2:Y:S01]  /*4f00*/  LDL R190, [R1+0x80] ;  /* 0x0000800001be7983 */ /* 0x000ea20000100800 */
[----:B-----5:R-:W-:Y:S01]  /*4f10*/  PRMT R189, R90, 0x7632, R189 ;  /* 0x000076325abd7816 */ /* 0x020fe200000000bd */
[----:B------:R-:W-:-:S03]  /*4f20*/  FMUL.FTZ R188, R170, UR29 ;  /* 0x0000001daabc7c20 */ /* 0x000fc60008410000 */
[----:B------:R-:W-:-:S05]  /*4f30*/  SHF.L.U32 R189, R189, 0x10, RZ ;  /* 0x00000010bdbd7819 */ /* 0x000fca00000006ff */
[----:B------:R-:W-:Y:S01]  /*4f40*/  FFMA.FTZ R121, R188, R189, R121 ;  /* 0x000000bdbc797223 */ /* 0x000fe20000010079 */
[----:B--2---:R-:W-:-:S05]  /*4f50*/  SHF.L.U32 R189, R190, 0x10, RZ ;  /* 0x00000010bebd7819 */ /* 0x004fca00000006ff */
[----:B------:R-:W-:-:S05]  /*4f60*/  FMUL.FTZ R188, R189, R188 ;  /* 0x000000bcbdbc7220 */ /* 0x000fca0000410000 */
[----:B------:R-:W-:-:S04]  /*4f70*/  F2FP.BF16.F32.PACK_AB R188, RZ, R188 ;  /* 0x000000bcffbc723e */ /* 0x000fc800000010ff */
[----:B------:R-:W-:-:S07]  /*4f80*/  PRMT R162, R162, 0x5410, R188 ;  /* 0x00005410a2a27816 */ /* 0x000fce00000000bc */
.L_x_326:
[----:B------:R-:W-:Y:S02]  /*4f90*/  F2FP.BF16.F32.PACK_AB R169, R184, R169 ;  /* 0x000000a9b8a9723e */ /* 0x000fe400000010ff */
[----:B------:R-:W-:Y:S01]  /*4fa0*/  F2FP.BF16.F32.PACK_AB R168, R168, R171 ;  /* 0x000000aba8a8723e */ /* 0x000fe200000010ff */
[----:B------:R-:W-:Y:S01]  /*4fb0*/  IMAD.U32 R171, RZ, RZ, UR8 ;  /* 0x00000008ffab7e24 */ /* 0x000fe2000f8e00ff */
[----:B------:R-:W-:Y:S02]  /*4fc0*/  MOV R184, UR8 ;  /* 0x0000000800b87c02 */ /* 0x000fe40008000f00 */
[----:B------:R-:W-:Y:S01]  /*4fd0*/  F2FP.BF16.F32.PACK_AB R170, R170, R185 ;  /* 0x000000b9aaaa723e */ /* 0x000fe200000010ff */
[----:B------:R-:W-:Y:S02]  /*4fe0*/  FFMA.FTZ R171, R237, R171, UR9 ;  /* 0x00000009edab7e23 */ /* 0x000fe400080100ab */
[----:B------:R-:W-:Y:S02]  /*4ff0*/  FFMA.FTZ R184, R209, R184, UR9 ;  /* 0x00000009d1b87e23 */ /* 0x000fe400080100b8 */
[----:B------:R-:W-:-:S02]  /*5000*/  FADD.FTZ R171, R236, -R171 ;  /* 0x800000abecab7221 */ /* 0x000fc40000010000 */
[----:B------:R-:W-:Y:S02]  /*5010*/  FADD.FTZ R184, R208, -R184 ;  /* 0x800000b8d0b87221 */ /* 0x000fe40000010000 */
[----:B------:R-:W-:Y:S02]  /*5020*/  FMUL.FTZ R171, R171, UR30 ;  /* 0x0000001eabab7c20 */ /* 0x000fe40008410000 */
[----:B------:R-:W-:-:S03]  /*5030*/  FMUL.FTZ R184, R184, UR30 ;  /* 0x0000001eb8b87c20 */ /* 0x000fc60008410000 */
[----:B------:R-:W-:Y:S02]  /*5040*/  FSEL R171, R171, RZ, P0 ;  /* 0x000000ffabab7208 */ /* 0x000fe40000000000 */
[----:B------:R-:W-:Y:S01]  /*5050*/  FSEL R184, R184, RZ, P0 ;  /* 0x000000ffb8b87208 */ /* 0x000fe20000000000 */
[----:B------:R-:W-:Y:S06]  /*5060*/  BRA.U !UP3, `(.L_x_327) ;  /* 0x000000010b1c7547 */ /* 0x000fec000b800000 */
[----:B-----5:R-:W-:Y:S01]  /*5070*/  SHF.L.U32 R188, R91, 0x10, RZ ;  /* 0x000000105bbc7819 */ /* 0x020fe200000006ff */
[----:B------:R-:W-:-:S04]  /*5080*/  FMUL.FTZ R185, R171, UR29 ;  /* 0x0000001dabb97c20 */ /* 0x000fc80008410000 */
[----:B------:R-:W-:Y:S01]  /*5090*/  FFMA.FTZ R122, R188, R185, R122 ;  /* 0x000000b9bc7a7223 */ /* 0x000fe2000001007a */
[----:B------:R-:W-:-:S05]  /*50a0*/  SHF.L.U32 R188, R35, 0x10, RZ ;  /* 0x0000001023bc7819 */ /* 0x000fca00000006ff */
[----:B------:R-:W-:-:S05]  /*50b0*/  FMUL.FTZ R185, R188, R185 ;  /* 0x000000b9bcb97220 */ /* 0x000fca0000410000 */
[----:B------:R-:W-:-:S04]  /*50c0*/  F2FP.BF16.F32.PACK_AB R185, RZ, R185 ;  /* 0x000000b9ffb9723e */ /* 0x000fc800000010ff */
[----:B------:R-:W-:-:S07]  /*50d0*/  PRMT R163, R185, 0x7610, R163 ;  /* 0x00007610b9a37816 */ /* 0x000fce00000000a3 */
.L_x_327:
[----:B------:R-:W-:Y:S01]  /*50e0*/  F2FP.BF16.F32.PACK_AB R171, R184, R171 ;  /* 0x000000abb8ab723e */ /* 0x000fe200000010ff */
        /* <DEDUP_REMOVED lines=9> */
[----:B------:R-:W-:Y:S01]  /*5180*/  PRMT R163, R163, 0x5410, R184 ;  /* 0x00005410a3a37816 */ /* 0x000fe200000000b8 */
[----:B------:R-:W-:Y:S06]  /*5190*/  BRA `(.L_x_320) ;  /* 0x0000000c00ec7947 */ /* 0x000fec0003800000 */
.L_x_311:
[----:B------:R-:W-:-:S04]  /*51a0*/  UISETP.NE.U32.AND UP0, UPT, UR4, URZ, UPT ;  /* 0x000000ff0400728c */ /* 0x000fc8000bf05070 */
[----:B------:R-:W-:-:S09]  /*51b0*/  UISETP.NE.AND.EX UP0, UPT, UR5, URZ, UPT, UP0 ;  /* 0x000000ff0500728c */ /* 0x000fd2000bf05300 */
[----:B------:R-:W-:Y:S05]  /*51c0*/  BRA.U UP0, `(.L_x_328) ;  /* 0x0000000500e87547 */ /* 0x000fea000b800000 */
[----:B------:R-:W-:Y:S01]  /*51d0*/  ISETP.LT.AND P0, PT, RZ, UR31, PT ;  /* 0x0000001fff007c0c */ /* 0x000fe2000bf01270 */
[----:B------:R-:W-:-:S12]  /*51e0*/  BRA.U !UP3, `(.L_x_329) ;  /* 0x000000010b307547 */ /* 0x000fd8000b800000 */
[----:B------:R-:W-:Y:S01]  /*51f0*/  IMAD.U32 R184, RZ, RZ, UR8 ;  /* 0x00000008ffb87e24 */ /* 0x000fe2000f8e00ff */
[----:B------:R-:W-:-:S03]  /*5200*/  SHF.L.U32 R185, R156, 0x10, RZ ;  /* 0x000000109cb97819 */ /* 0x000fc600000006ff */
[----:B------:R-:W-:-:S04]  /*5210*/  @P0 FFMA.FTZ R184, R225, R184, UR9 ;  /* 0x00000009e1b80e23 */ /* 0x000fc800080100b8 */
[----:B------:R-:W-:-:S04]  /*5220*/  @P0 FADD.FTZ R184, R0, -R184 ;  /* 0x800000b800b80221 */ /* 0x000fc80000010000 */
[----:B------:R-:W-:Y:S01]  /*5230*/  @P0 FFMA.FTZ R185, R184, UR30, R185 ;  /* 0x0000001eb8b90c23 */ /* 0x000fe200080100b9 */
[----:B-----5:R-:W-:-:S03]  /*5240*/  SHF.L.U32 R184, R88, 0x10, RZ ;  /* 0x0000001058b87819 */ /* 0x020fc600000006ff */
[----:B------:R-:W-:-:S04]  /*5250*/  FMUL.FTZ R185, R185, UR29 ;  /* 0x0000001db9b97c20 */ /* 0x000fc80008410000 */
[----:B------:R-:W-:Y:S01]  /*5260*/  FFMA.FTZ R116, R184, R185, R116 ;  /* 0x000000b9b8747223 */ /* 0x000fe20000010074 */
[----:B------:R-:W-:-:S05]  /*5270*/  SHF.L.U32 R184, R32, 0x10, RZ ;  /* 0x0000001020b87819 */ /* 0x000fca00000006ff */
[----:B------:R-:W-:-:S05]  /*5280*/  FMUL.FTZ R184, R184, R185 ;  /* 0x000000b9b8b87220 */ /* 0x000fca0000410000 */
[----:B------:R-:W-:-:S04]  /*5290*/  F2FP.BF16.F32.PACK_AB R184, RZ, R184 ;  /* 0x000000b8ffb8723e */ /* 0x000fc800000010ff */
[----:B------:R-:W-:-:S07]  /*52a0*/  PRMT R160, R184, 0x7610, R160 ;  /* 0x00007610b8a07816 */ /* 0x000fce00000000a0 */
.L_x_329:
[----:B------:R-:W-:Y:S05]  /*52b0*/  BRA.U !UP3, `(.L_x_330) ;  /* 0x000000010b3c7547 */ /* 0x000fea000b800000 */
[----:B------:R-:W2:Y:S01]  /*52c0*/  LDL R188, [R1+0x78] ;  /* 0x0000780001bc7983 */ /* 0x000ea20000100800 */
[----:B------:R-:W-:Y:S02]  /*52d0*/  MOV R185, UR8 ;  /* 0x0000000800b97c02 */ /* 0x000fe40008000f00 */
[----:B------:R-:W-:-:S03]  /*52e0*/  PRMT R184, R156, 0x7632, R184 ;  /* 0x000076329cb87816 */ /* 0x000fc600000000b8 */
[----:B------:R-:W-:Y:S02]  /*52f0*/  @P0 FFMA.FTZ R185, R223, R185, UR9 ;  /* 0x00000009dfb90e23 */ /* 0x000fe400080100b9 */
[----:B------:R-:W-:Y:S02]  /*5300*/  IMAD.U32 R184, R184, 0x10000, RZ ;  /* 0x00010000b8b87824 */ /* 0x000fe400078e00ff */
[----:B------:R-:W-:-:S04]  /*5310*/  @P0 FADD.FTZ R185, R222, -R185 ;  /* 0x800000b9deb90221 */ /* 0x000fc80000010000 */
[----:B------:R-:W-:Y:S01]  /*5320*/  @P0 FFMA.FTZ R184, R185, UR30, R184 ;  /* 0x0000001eb9b80c23 */ /* 0x000fe200080100b8 */
[----:B-----5:R-:W-:-:S03]  /*5330*/  PRMT R185, R88, 0x7632, R185 ;  /* 0x0000763258b97816 */ /* 0x020fc600000000b9 */
[----:B------:R-:W-:Y:S01]  /*5340*/  FMUL.FTZ R184, R184, UR29 ;  /* 0x0000001db8b87c20 */ /* 0x000fe20008410000 */
[----:B------:R-:W-:-:S05]  /*5350*/  SHF.L.U32 R185, R185, 0x10, RZ ;  /* 0x00000010b9b97819 */ /* 0x000fca00000006ff */
[----:B------:R-:W-:Y:S01]  /*5360*/  FFMA.FTZ R117, R184, R185, R117 ;  /* 0x000000b9b8757223 */ /* 0x000fe20000010075 */
[----:B--2---:R-:W-:-:S05]  /*5370*/  SHF.L.U32 R185, R188, 0x10, RZ ;  /* 0x00000010bcb97819 */ /* 0x004fca00000006ff */
[----:B------:R-:W-:-:S05]  /*5380*/  FMUL.FTZ R184, R185, R184 ;  /* 0x000000b8b9b87220 */ /* 0x000fca0000410000 */
[----:B------:R-:W-:-:S04]  /*5390*/  F2FP.BF16.F32.PACK_AB R184, RZ, R184 ;  /* 0x000000b8ffb8723e */ /* 0x000fc800000010ff */
[----:B------:R-:W-:-:S07]  /*53a0*/  PRMT R160, R160, 0x5410, R184 ;  /* 0x00005410a0a07816 */ /* 0x000fce00000000b8 */
.L_x_330:
[----:B------:R-:W-:Y:S05]  /*53b0*/  BRA.U !UP3, `(.L_x_331) ;  /* 0x000000010b387547 */ /* 0x000fea000b800000 */
[----:B------:R-:W2:Y:S04]  /*53c0*/  LDL R188, [R1+0x10] ;  /* 0x0000100001bc7983 */ /* 0x000ea80000100800 */
[----:B------:R-:W3:Y:S01]  /*53d0*/  LDL R185, [R1+0xc] ;  /* 0x00000c0001b97983 */ /* 0x000ee20000100800 */
[----:B------:R-:W-:-:S05]  /*53e0*/  MOV R184, UR8 ;  /* 0x0000000800b87c02 */ /* 0x000fca0008000f00 */
[----:B--2---:R-:W-:-:S04]  /*53f0*/  @P0 FFMA.FTZ R184, R188, R184, UR9 ;  /* 0x00000009bcb80e23 */ /* 0x004fc800080100b8 */
[----:B---3--:R-:W-:Y:S01]  /*5400*/  @P0 FADD.FTZ R184, R185, -R184 ;  /* 0x800000b8b9b80221 */ /* 0x008fe20000010000 */
[----:B------:R-:W-:-:S05]  /*5410*/  SHF.L.U32 R185, R157, 0x10, RZ ;  /* 0x000000109db97819 */ /* 0x000fca00000006ff */
[----:B------:R-:W-:Y:S01]  /*5420*/  @P0 FFMA.FTZ R185, R184, UR30, R185 ;  /* 0x0000001eb8b90c23 */ /* 0x000fe200080100b9 */
[----:B-----5:R-:W-:-:S03]  /*5430*/  IMAD.U32 R184, R89, 0x10000, RZ ;  /* 0x0001000059b87824 */ /* 0x020fc600078e00ff */
[----:B------:R-:W-:-:S04]  /*5440*/  FMUL.FTZ R185, R185, UR29 ;  /* 0x0000001db9b97c20 */ /* 0x000fc80008410000 */
[----:B------:R-:W-:Y:S01]  /*5450*/  FFMA.FTZ R118, R184, R185, R118 ;  /* 0x000000b9b8767223 */ /* 0x000fe20000010076 */
[----:B------:R-:W-:-:S05]  /*5460*/  SHF.L.U32 R184, R33, 0x10, RZ ;  /* 0x0000001021b87819 */ /* 0x000fca00000006ff */
[----:B------:R-:W-:-:S05]  /*5470*/  FMUL.FTZ R184, R184, R185 ;  /* 0x000000b9b8b87220 */ /* 0x000fca0000410000 */
[----:B------:R-:W-:-:S04]  /*5480*/  F2FP.BF16.F32.PACK_AB R184, RZ, R184 ;  /* 0x000000b8ffb8723e */ /* 0x000fc800000010ff */
[----:B------:R-:W-:-:S07]  /*5490*/  PRMT R161, R184, 0x7610, R161 ;  /* 0x00007610b8a17816 */ /* 0x000fce00000000a1 */
.L_x_331:
[----:B------:R-:W-:Y:S05]  /*54a0*/  BRA.U !UP3, `(.L_x_332) ;  /* 0x000000010b3c7547 */ /* 0x000fea000b800000 */
[----:B------:R-:W2:Y:S01]  /*54b0*/  LDL R188, [R1+0x7c] ;  /* 0x00007c0001bc7983 */ /* 0x000ea20000100800 */
[----:B------:R-:W-:Y:S02]  /*54c0*/  MOV R185, UR8 ;  /* 0x0000000800b97c02 */ /* 0x000fe40008000f00 */
[----:B------:R-:W-:-:S03]  /*54d0*/  PRMT R184, R157, 0x7632, R184 ;  /* 0x000076329db87816 */ /* 0x000fc600000000b8 */
[----:B------:R-:W-:Y:S01]  /*54e0*/  @P0 FFMA.FTZ R185, R14, R185, UR9 ;  /* 0x000000090eb90e23 */ /* 0x000fe200080100b9 */
[----:B------:R-:W-:-:S03]  /*54f0*/  SHF.L.U32 R184, R184, 0x10, RZ ;  /* 0x00000010b8b87819 */ /* 0x000fc600000006ff */
[----:B------:R-:W-:-:S04]  /*5500*/  @P0 FADD.FTZ R185, R13, -R185 ;  /* 0x800000b90db90221 */ /* 0x000fc80000010000 */
[----:B------:R-:W-:Y:S01]  /*5510*/  @P0 FFMA.FTZ R184, R185, UR30, R184 ;  /* 0x0000001eb9b80c23 */ /* 0x000fe200080100b8 */
[----:B-----5:R-:W-:-:S03]  /*5520*/  PRMT R185, R89, 0x7632, R185 ;  /* 0x0000763259b97816 */ /* 0x020fc600000000b9 */
[----:B------:R-:W-:Y:S01]  /*5530*/  FMUL.FTZ R184, R184, UR29 ;  /* 0x0000001db8b87c20 */ /* 0x000fe20008410000 */
[----:B------:R-:W-:-:S05]  /*5540*/  SHF.L.U32 R185, R185, 0x10, RZ ;  /* 0x00000010b9b97819 */ /* 0x000fca00000006ff */
[----:B------:R-:W-:Y:S01]  /*5550*/  FFMA.FTZ R119, R184, R185, R119 ;  /* 0x000000b9b8777223 */ /* 0x000fe20000010077 */
[----:B--2---:R-:W-:-:S04]  /*5560*/  IMAD.U32 R185, R188, 0x10000, RZ ;  /* 0x00010000bcb97824 */ /* 0x004fc800078e00ff */
[----:B------:R-:W-:-:S05]  /*5570*/  FMUL.FTZ R184, R185, R184 ;  /* 0x000000b8b9b87220 */ /* 0x000fca0000410000 */
[----:B------:R-:W-:-:S04]  /*5580*/  F2FP.BF16.F32.PACK_AB R184, RZ, R184 ;  /* 0x000000b8ffb8723e */ /* 0x000fc800000010ff */
[----:B------:R-:W-:-:S07]  /*5590*/  PRMT R161, R161, 0x5410, R184 ;  /* 0x00005410a1a17816 */ /* 0x000fce00000000b8 */
.L_x_332:
        /* <DEDUP_REMOVED lines=15> */
.L_x_333:
[----:B------:R-:W-:Y:S05]  /*5690*/  BRA.U !UP3, `(.L_x_334) ;  /* 0x000000010b3c7547 */ /* 0x000fea000b800000 */
[----:B------:R-:W2:Y:S01]  /*56a0*/  LDL R188, [R1+0x80] ;  /* 0x0000800001bc7983 */ /* 0x000ea20000100800 */
[----:B------:R-:W-:Y:S01]  /*56b0*/  IMAD.U32 R185, RZ, RZ, UR8 ;  /* 0x00000008ffb97e24 */ /* 0x000fe2000f8e00ff */
        /* <DEDUP_REMOVED lines=13> */
.L_x_334:
[----:B------:R-:W-:Y:S05]  /*5790*/  BRA.U !UP3, `(.L_x_335) ;  /* 0x000000010b307547 */ /* 0x000fea000b800000 */
[----:B------:R-:W-:Y:S01]  /*57a0*/  MOV R184, UR8 ;  /* 0x0000000800b87c02 */ /* 0x000fe20008000f00 */
[----:B------:R-:W-:-:S04]  /*57b0*/  IMAD.U32 R185, R159, 0x10000, RZ ;  /* 0x000100009fb97824 */ /* 0x000fc800078e00ff */
        /* <DEDUP_REMOVED lines=10> */
.L_x_335:
        /* <DEDUP_REMOVED lines=9> */
[----:B------:R-:W-:Y:S02]  /*58f0*/  FMUL.FTZ R184, R184, UR29 ;  /* 0x0000001db8b87c20 */ /* 0x000fe40008410000 */
[----:B------:R-:W-:-:S04]  /*5900*/  IMAD.U32 R185, R185, 0x10000, RZ ;  /* 0x00010000b9b97824 */ /* 0x000fc800078e00ff */
[----:B------:R-:W-:Y:S01]  /*5910*/  FFMA.FTZ R123, R184, R185, R123 ;  /* 0x000000b9b87b7223 */ /* 0x000fe2000001007b */
[----:B--2---:R-:W-:-:S05]  /*5920*/  SHF.L.U32 R185, R188, 0x10, RZ ;  /* 0x00000010bcb97819 */ /* 0x004fca00000006ff */
[----:B------:R-:W-:-:S05]  /*5930*/  FMUL.FTZ R184, R185, R184 ;  /* 0x000000b8b9b87220 */ /* 0x000fca0000410000 */
[----:B------:R-:W-:-:S04]  /*5940*/  F2FP.BF16.F32.PACK_AB R184, RZ, R184 ;  /* 0x000000b8ffb8723e */ /* 0x000fc800000010ff */
[----:B------:R-:W-:Y:S01]  /*5950*/  PRMT R163, R163, 0x5410, R184 ;  /* 0x00005410a3a37816 */ /* 0x000fe200000000b8 */
[----:B------:R-:W-:Y:S06]  /*5960*/  BRA `(.L_x_320) ;  /* 0x0000000400f87947 */ /* 0x000fec0003800000 */
.L_x_328:
[----:B------:R-:W2:Y:S04]  /*5970*/  LDL R188, [R1+0x10] ;  /* 0x0000100001bc7983 */ /* 0x000ea80000100800 */
[----:B------:R-:W3:Y:S01]  /*5980*/  LDL R184, [R1+0xc] ;  /* 0x00000c0001b87983 */ /* 0x000ee20000100800 */
[----:B------:R-:W-:Y:S02]  /*5990*/  ISETP.LT.AND P0, PT, RZ, UR31, PT ;  /* 0x0000001fff007c0c */ /* 0x000fe4000bf01270 */
[----:B------:R-:W-:Y:S02]  /*59a0*/  MOV R169, UR8 ;  /* 0x0000000800a97c02 */ /* 0x000fe40008000f00 */
[----:B------:R-:W-:Y:S02]  /*59b0*/  PRMT R170, R156, 0x7632, R170 ;  /* 0x000076329caa7816 */ /* 0x000fe400000000aa */
[----:B------:R-:W-:-:S02]  /*59c0*/  MOV R168, UR8 ;  /* 0x0000000800a87c02 */ /* 0x000fc40008000f00 */
[----:B------:R-:W-:Y:S02]  /*59d0*/  SHF.L.U32 R185, R170, 0x10, RZ ;  /* 0x00000010aab97819 */ /* 0x000fe400000006ff */
[----:B------:R-:W-:Y:S02]  /*59e0*/  PLOP3.LUT P2, PT, PT, PT, UP2, 0x80, 0x8 ;  /* 0x000000000008781c */ /* 0x000fe40003f4f028 */
[----:B------:R-:W-:Y:S01]  /*59f0*/  MOV R170, UR8 ;  /* 0x0000000800aa7c02 */ /* 0x000fe20008000f00 */
[----:B------:R-:W-:Y:S01]  /*5a00*/  @P0 FFMA.FTZ R169, R223, R169, UR9 ;  /* 0x00000009dfa90e23 */ /* 0x000fe200080100a9 */
[----:B------:R-:W-:-:S03]  /*5a10*/  PRMT R171, R157, 0x7632, R171 ;  /* 0x000076329dab7816 */ /* 0x000fc600000000ab */
[----:B------:R-:W-:Y:S01]  /*5a20*/  @P0 FADD.FTZ R169, R222, -R169 ;  /* 0x800000a9dea90221 */ /* 0x000fe20000010000 */
[----:B------:R-:W-:-:S03]  /*5a30*/  @P0 FFMA.FTZ R170, R14, R170, UR9 ;  /* 0x000000090eaa0e23 */ /* 0x000fc600080100aa */
[----:B------:R-:W-:Y:S01]  /*5a40*/  @P0 FFMA.FTZ R185, R169, UR30, R185 ;  /* 0x0000001ea9b90c23 */ /* 0x000fe200080100b9 */
[----:B------:R-:W-:Y:S02]  /*5a50*/  IMAD.U32 R169, R157, 0x10000, RZ ;  /* 0x000100009da97824 */ /* 0x000fe400078e00ff */
[----:B------:R-:W-:Y:S01]  /*5a60*/  @P0 FADD.FTZ R170, R13, -R170 ;  /* 0x800000aa0daa0221 */ /* 0x000fe20000010000 */
[----:B--2---:R-:W-:-:S04]  /*5a70*/  @P0 FFMA.FTZ R168, R188, R168, UR9 ;  /* 0x00000009bca80e23 */ /* 0x004fc800080100a8 */
[----:B---3--:R-:W-:Y:S01]  /*5a80*/  @P0 FADD.FTZ R168, R184, -R168 ;  /* 0x800000a8b8a80221 */ /* 0x008fe20000010000 */
[----:B------:R-:W-:-:S03]  /*5a90*/  SHF.L.U32 R184, R171, 0x10, RZ ;  /* 0x00000010abb87819 */ /* 0x000fc600000006ff */
[----:B------:R-:W-:Y:S01]  /*5aa0*/  @P0 FFMA.FTZ R169, R168, UR30, R169 ;  /* 0x0000001ea8a90c23 */ /* 0x000fe200080100a9 */
[----:B------:R-:W-:Y:S01]  /*5ab0*/  MOV R168, UR8 ;  /* 0x0000000800a87c02 */ /* 0x000fe20008000f00 */
[----:B------:R-:W-:-:S04]  /*5ac0*/  @P0 FFMA.FTZ R184, R170, UR30, R184 ;  /* 0x0000001eaab80c23 */ /* 0x000fc800080100b8 */
[----:B------:R-:W-:-:S04]  /*5ad0*/  @P2 FFMA.FTZ R168, R225, R168, UR9 ;  /* 0x00000009e1a82e23 */ /* 0x000fc800080100a8 */
[----:B------:R-:W-:Y:S01]  /*5ae0*/  @P2 FADD.FTZ R170, R0, -R168 ;  /* 0x800000a800aa2221 */ /* 0x000fe20000010000 */
[----:B------:R-:W-:-:S05]  /*5af0*/  SHF.L.U32 R168, R156, 0x10, RZ ;  /* 0x000000109ca87819 */ /* 0x000fca00000006ff */
[----:B------:R-:W-:Y:S01]  /*5b00*/  @P2 FFMA.FTZ R168, R170, UR30, R168 ;  /* 0x0000001eaaa82c23 */ /* 0x000fe200080100a8 */
[----:B------:R-:W-:Y:S06]  /*5b10*/  BRA.U !UP3, `(.L_x_336) ;  /* 0x000000010b1c7547 */ /* 0x000fec000b800000 */
[----:B-----5:R-:W-:Y:S02]  /*5b20*/  IMAD.U32 R171, R88, 0x10000, RZ ;  /* 0x0001000058ab7824 */ /* 0x020fe400078e00ff */
[----:B------:R-:W-:-:S04]  /*5b30*/  FMUL.FTZ R170, R168, UR29 ;  /* 0x0000001da8aa7c20 */ /* 0x000fc80008410000 */
[----:B------:R-:W-:Y:S01]  /*5b40*/  FFMA.FTZ R116, R171, R170, R116 ;  /* 0x000000aaab747223 */ /* 0x000fe20000010074 */
[----:B------:R-:W-:-:S05]  /*5b50*/  SHF.L.U32 R171, R32, 0x10, RZ ;  /* 0x0000001020ab7819 */ /* 0x000fca00000006ff */
[----:B------:R-:W-:-:S05]  /*5b60*/  FMUL.FTZ R170, R171, R170 ;  /* 0x000000aaabaa7220 */ /* 0x000fca0000410000 */
[----:B------:R-:W-:-:S04]  /*5b70*/  F2FP.BF16.F32.PACK_AB R170, RZ, R170 ;  /* 0x000000aaffaa723e */ /* 0x000fc800000010ff */
[----:B------:R-:W-:-:S07]  /*5b80*/  PRMT R160, R170, 0x7610, R160 ;  /* 0x00007610aaa07816 */ /* 0x000fce00000000a0 */
.L_x_336:
[----:B------:R-:W-:Y:S05]  /*5b90*/  BRA.U !UP3, `(.L_x_337) ;  /* 0x000000010b247547 */ /* 0x000fea000b800000 */
        /* <DEDUP_REMOVED lines=9> */
.L_x_337:
[----:B------:R-:W-:Y:S05]  /*5c30*/  BRA.U !UP3, `(.L_x_338) ;  /* 0x000000010b1c7547 */ /* 0x000fea000b800000 */
[----:B-----5:R-:W-:Y:S01]  /*5c40*/  SHF.L.U32 R171, R89, 0x10, RZ ;  /* 0x0000001059ab7819 */ /* 0x020fe200000006ff */
[----:B------:R-:W-:-:S04]  /*5c50*/  FMUL.FTZ R170, R169, UR29 ;  /* 0x0000001da9aa7c20 */ /* 0x000fc80008410000 */
[----:B------:R-:W-:Y:S01]  /*5c60*/  FFMA.FTZ R118, R171, R170, R118 ;  /* 0x000000aaab767223 */ /* 0x000fe20000010076 */
[----:B------:R-:W-:-:S04]  /*5c70*/  IMAD.U32 R171, R33, 0x10000, RZ ;  /* 0x0001000021ab7824 */ /* 0x000fc800078e00ff */
[----:B------:R-:W-:-:S05]  /*5c80*/  FMUL.FTZ R170, R171, R170 ;  /* 0x000000aaabaa7220 */ /* 0x000fca0000410000 */
[----:B------:R-:W-:-:S04]  /*5c90*/  F2FP.BF16.F32.PACK_AB R170, RZ, R170 ;  /* 0x000000aaffaa723e */ /* 0x000fc800000010ff */
[----:B------:R-:W-:-:S07]  /*5ca0*/  PRMT R161, R170, 0x7610, R161 ;  /* 0x00007610aaa17816 */ /* 0x000fce00000000a1 */
.L_x_338:
        /* <DEDUP_REMOVED lines=10> */
.L_x_339:
[----:B------:R-:W2:Y:S04]  /*5d50*/  LDL R188, [R1+0x8] ;  /* 0x0000080001bc7983 */ /* 0x000ea80000100800 */
[----:B------:R-:W3:Y:S01]  /*5d60*/  LDL R171, [R1+0x4] ;  /* 0x0000040001ab7983 */ /* 0x000ee20000100800 */
[----:B------:R-:W-:-:S05]  /*5d70*/  MOV R170, UR8 ;  /* 0x0000000800aa7c02 */ /* 0x000fca0008000f00 */
[----:B--2---:R-:W-:Y:S01]  /*5d80*/  @P0 FFMA.FTZ R170, R188, R170, UR9 ;  /* 0x00000009bcaa0e23 */ /* 0x004fe200080100aa */
[----:B------:R-:W-:-:S03]  /*5d90*/  SHF.L.U32 R188, R158, 0x10, RZ ;  /* 0x000000109ebc7819 */ /* 0x000fc600000006ff */
[----:B---3--:R-:W-:-:S04]  /*5da0*/  @P0 FADD.FTZ R170, R171, -R170 ;  /* 0x800000aaabaa0221 */ /* 0x008fc80000010000 */
        /* <DEDUP_REMOVED lines=9> */
.L_x_340:
[----:B------:R-:W-:Y:S02]  /*5e40*/  MOV R171, UR8 ;  /* 0x0000000800ab7c02 */ /* 0x000fe40008000f00 */
[----:B------:R-:W-:-:S03]  /*5e50*/  PRMT R170, R158, 0x7632, R170 ;  /* 0x000076329eaa7816 */ /* 0x000fc600000000aa */
[----:B------:R-:W-:Y:S01]  /*5e60*/  @P0 FFMA.FTZ R171, R211, R171, UR9 ;  /* 0x00000009d3ab0e23 */ /* 0x000fe200080100ab */
[----:B------:R-:W-:-:S03]  /*5e70*/  SHF.L.U32 R170, R170, 0x10, RZ ;  /* 0x00000010aaaa7819 */ /* 0x000fc600000006ff */
[----:B------:R-:W-:-:S04]  /*5e80*/  @P0 FADD.FTZ R171, R210, -R171 ;  /* 0x800000abd2ab0221 */ /* 0x000fc80000010000 */
[----:B------:R-:W-:Y:S01]  /*5e90*/  @P0 FFMA.FTZ R170, R171, UR30, R170 ;  /* 0x0000001eabaa0c23 */ /* 0x000fe200080100aa */
[----:B------:R-:W-:Y:S06]  /*5ea0*/  BRA.U !UP3, `(.L_x_341) ;  /* 0x000000010b247547 */ /* 0x000fec000b800000 */
[----:B------:R-:W2:Y:S01]  /*5eb0*/  LDL R190, [R1+0x80] ;  /* 0x0000800001be7983 */ /* 0x000ea20000100800 */
[----:B-----5:R-:W-:-:S04]  /*5ec0*/  PRMT R171, R90, 0x7632, R171 ;  /* 0x000076325aab7816 */ /* 0x020fc800000000ab */
[----:B------:R-:W-:Y:S01]  /*5ed0*/  SHF.L.U32 R189, R171, 0x10, RZ ;  /* 0x00000010abbd7819 */ /* 0x000fe200000006ff */
[----:B------:R-:W-:-:S04]  /*5ee0*/  FMUL.FTZ R171, R170, UR29 ;  /* 0x0000001daaab7c20 */ /* 0x000fc80008410000 */
[----:B------:R-:W-:Y:S01]  /*5ef0*/  FFMA.FTZ R121, R171, R189, R121 ;  /* 0x000000bdab797223 */ /* 0x000fe20000010079 */
[----:B--2---:R-:W-:-:S04]  /*5f00*/  IMAD.U32 R189, R190, 0x10000, RZ ;  /* 0x00010000bebd7824 */ /* 0x004fc800078e00ff */
[----:B------:R-:W-:-:S05]  /*5f10*/  FMUL.FTZ R171, R189, R171 ;  /* 0x000000abbdab7220 */ /* 0x000fca0000410000 */
[----:B------:R-:W-:-:S04]  /*5f20*/  F2FP.BF16.F32.PACK_AB R171, RZ, R171 ;  /* 0x000000abffab723e */ /* 0x000fc800000010ff */
[----:B------:R-:W-:-:S07]  /*5f30*/  PRMT R162, R162, 0x5410, R171 ;  /* 0x00005410a2a27816 */ /* 0x000fce00000000ab */
.L_x_341:
[----:B------:R-:W-:Y:S02]  /*5f40*/  F2FP.BF16.F32.PACK_AB R169, R184, R169 ;  /* 0x000000a9b8a9723e */ /* 0x000fe400000010ff */
[----:B------:R-:W-:Y:S02]  /*5f50*/  MOV R171, UR8 ;  /* 0x0000000800ab7c02 */ /* 0x000fe40008000f00 */
[----:B------:R-:W-:Y:S02]  /*5f60*/  MOV R184, UR8 ;  /* 0x0000000800b87c02 */ /* 0x000fe40008000f00 */
[----:B------:R-:W-:Y:S01]  /*5f70*/  F2FP.BF16.F32.PACK_AB R170, R170, R188 ;  /* 0x000000bcaaaa723e */ /* 0x000fe200000010ff */
[----:B------:R-:W-:Y:S01]  /*5f80*/  @P0 FFMA.FTZ R171, R237, R171, UR9 ;  /* 0x00000009edab0e23 */ /* 0x000fe200080100ab */
[----:B------:R-:W-:Y:S01]  /*5f90*/  F2FP.BF16.F32.PACK_AB R168, R185, R168 ;  /* 0x000000a8b9a8723e */ /* 0x000fe200000010ff */
[----:B------:R-:W-:Y:S01]  /*5fa0*/  @P0 FFMA.FTZ R188, R209, R184, UR9 ;  /* 0x00000009d1bc0e23 */ /* 0x000fe200080100b8 */
[C---:B------:R-:W-:Y:S01]  /*5fb0*/  PRMT R184, R159.reuse, 0x7632, R184 ;  /* 0x000076329fb87816 */ /* 0x040fe200000000b8 */
[----:B------:R-:W-:Y:S01]  /*5fc0*/  @P0 FADD.FTZ R189, R236, -R171 ;  /* 0x800000abecbd0221 */ /* 0x000fe20000010000 */
[----:B------:R-:W-:Y:S01]  /*5fd0*/  SHF.L.U32 R171, R159, 0x10, RZ ;  /* 0x000000109fab7819 */ /* 0x000fe200000006ff */
[----:B------:R-:W-:Y:S01]  /*5fe0*/  @P0 FADD.FTZ R188, R208, -R188 ;  /* 0x800000bcd0bc0221 */ /* 0x000fe20000010000 */
[----:B------:R-:W-:-:S03]  /*5ff0*/  SHF.L.U32 R184, R184, 0x10, RZ ;  /* 0x00000010b8b87819 */ /* 0x000fc600000006ff */
[----:B------:R-:W-:Y:S02]  /*6000*/  @P0 FFMA.FTZ R171, R189, UR30, R171 ;  /* 0x0000001ebdab0c23 */ /* 0x000fe400080100ab */
        /* <DEDUP_REMOVED lines=9> */
.L_x_342:
        /* <DEDUP_REMOVED lines=11> */
.L_x_320:
[----:B------:R-:W-:Y:S01]  /*6150*/  ISETP.NE.U32.AND P0, PT, RZ, UR4, PT ;  /* 0x00000004ff007c0c */ /* 0x000fe2000bf05070 */
[----:B------:R-:W0:Y:S01]  /*6160*/  @UP3 LDCU.64 UR6, c[0x0][0x468] ;  /* 0x00008d00ff0637ac */ /* 0x000e220008000a00 */
[----:B------:R-:W-:Y:S02]  /*6170*/  PLOP3.LUT P2, PT, PT, PT, UP3, 0x80, 0x8 ;  /* 0x000000000008781c */ /* 0x000fe40003f4f038 */
[----:B------:R-:W-:-:S13]  /*6180*/  ISETP.NE.AND.EX P0, PT, RZ, UR5, PT, P0 ;  /* 0x00000005ff007c0c */ /* 0x000fda000bf05300 */
[----:B------:R-:W2:Y:S02]  /*6190*/  @P0 LDC.64 R184, c[0x0][0x478] ;  /* 0x00011e00ffb80b82 */ /* 0x000ea40000000a00 */
[C---:B--2---:R-:W-:Y:S01]  /*61a0*/  @P0 IMAD.WIDE.U32 R184, R187.reuse, 0x10, R184 ;  /* 0x00000010bbb80825 */ /* 0x044fe200078e00b8 */
[----:B------:R-:W-:-:S04]  /*61b0*/  IADD3 R187, PT, PT, R187, 0x80, RZ ;  /* 0x00000080bbbb7810 */ /* 0x000fc80007ffe0ff */
[----:B------:R2:W-:Y:S01]  /*61c0*/  @P0 STG.E.128 desc[UR16][R184.64], R168 ;  /* 0x000000a8b8000986 */ /* 0x0005e2000c101d10 */
[----:B------:R-:W-:Y:S01]  /*61d0*/  PLOP3.LUT P0, PT, PT, PT, UP3, 0x80, 0x8 ;  /* 0x000000000008781c */ /* 0x000fe20003f0f038 */
[----:B--2---:R-:W-:-:S12]  /*61e0*/  HFMA2 R184, -RZ, RZ, 0, 9.5367431640625e-07 ;  /* 0x00000010ffb87431 */ /* 0x004fd800000001ff */
[----:B0-----:R-:W-:-:S04]  /*61f0*/  @P0 IMAD.WIDE.U32 R184, R186, R184, UR6 ;  /* 0x00000006bab80e25 */ /* 0x001fc8000f8e00b8 */
[----:B------:R-:W-:Y:S01]  /*6200*/  VIADD R186, R186, 0x80 ;  /* 0x00000080baba7836 */ /* 0x000fe20000000000 */
[----:B------:R0:W-:Y:S06]  /*6210*/  @P2 STG.E.128 desc[UR16][R184.64], R160 ;  /* 0x000000a0b8002986 */ /* 0x0001ec000c101d10 */
.L_x_309:
[----:B------:R-:W-:Y:S05]  /*6220*/  BSYNC.RECONVERGENT B0 ;  /* 0x0000000000007941 */ /* 0x000fea0003800200 */
.L_x_308:
[----:B------:R-:W-:Y:S01]  /*6230*/  ISETP.GE.U32.AND P2, PT, R2, 0x100, PT ;  /* 0x000001000200780c */ /* 0x000fe20003f46070 */
[----:B------:R-:W-:-:S12]  /*6240*/  BSSY.RECONVERGENT B0, `(.L_x_343) ;  /* 0x00001fe000007945 */ /* 0x000fd80003800200 */
[----:B------:R-:W-:Y:S05]  /*6250*/  @!P2 BRA `(.L_x_344) ;  /* 0x0000001c00f0a947 */ /* 0x000fea0003800000 */
[----:B------:R-:W-:-:S04]  /*6260*/  UISETP.NE.U32.AND UP0, UPT, UR22, URZ, UPT ;  /* 0x000000ff1600728c */ /* 0x000fc8000bf05070 */
[----:B------:R-:W-:Y:S01]  /*6270*/  UISETP.NE.AND.EX UP0, UPT, UR23, URZ, UPT, UP0 ;  /* 0x000000ff1700728c */ /* 0x000fe2000bf05300 */
[----:B------:R-:W-:Y:S10]  /*6280*/  BRA.U !UP3, `(.L_x_345) ;  /* 0x000000010b0c7547 */ /* 0x000ff4000b800000 */
[----:B-----5:R-:W2:Y:S02]  /*6290*/  LDC.64 R88, c[0x0][0x390] ;  /* 0x0000e400ff587b82 */ /* 0x020ea40000000a00 */
[----:B--2---:R-:W-:-:S06]  /*62a0*/  IMAD.WIDE.U32 R88, R186, 0x10, R88 ;  /* 0x00000010ba587825 */ /* 0x004fcc00078e0058 */
[----:B------:R-:W5:Y:S02]  /*62b0*/  LDG.E.128 R88, desc[UR16][R88.64] ;  /* 0x0000001058587981 */ /* 0x000f64000c1e1d00 */
.L_x_345:
[----:B------:R-:W-:Y:S05]  /*62c0*/  BRA.U !UP0, `(.L_x_346) ;  /* 0x0000000d08d87547 */ /* 0x000fea000b800000 */
[----:B------:R-:W-:-:S04]  /*62d0*/  UISETP.NE.U32.AND UP0, UPT, UR4, URZ, UPT ;  /* 0x000000ff0400728c */ /* 0x000fc8000bf05070 */
[----:B------:R-:W-:-:S06]  /*62e0*/  UISETP.NE.AND.EX UP0, UPT, UR5, URZ, UPT, UP0 ;  /* 0x000000ff0500728c */ /* 0x000fcc000bf05300 */
[----:B------:R-:W-:-:S13]  /*62f0*/  PLOP3.LUT P0, PT, PT, PT, UP0, 0x80, 0x8 ;  /* 0x000000000008781c */ /* 0x000fda0003f0f008 */
[----:B------:R-:W-:Y:S05]  /*6300*/  @!P0 BRA `(.L_x_347) ;  /* 0x0000000400ec8947 */ /* 0x000fea0003800000 */
[----:B------:R-:W2:Y:S01]  /*6310*/  LDL R188, [R1] ;  /* 0x0000000001bc7983 */ /* 0x000ea20000100800 */
[----:B------:R-:W-:Y:S02]  /*6320*/  ISETP.LT.AND P3, PT, RZ, UR31, PT ;  /* 0x0000001fff007c0c */ /* 0x000fe4000bf61270 */
[----:B------:R-:W-:Y:S02]  /*6330*/  MOV R169, UR8 ;  /* 0x0000000800a97c02 */ /* 0x000fe40008000f00 */
[----:B------:R-:W-:Y:S02]  /*6340*/  PRMT R170, R28, 0x7632, R170 ;  /* 0x000076321caa7816 */ /* 0x000fe400000000aa */
[----:B------:R-:W-:Y:S02]  /*6350*/  MOV R168, UR8 ;  /* 0x0000000800a87c02 */ /* 0x000fe40008000f00 */
[----:B0-----:R-:W-:Y:S02]  /*6360*/  SHF.L.U32 R185, R170, 0x10, RZ ;  /* 0x00000010aab97819 */ /* 0x001fe400000006ff */
[----:B------:R-:W-:-:S02]  /*6370*/  MOV R170, UR8 ;  /* 0x0000000800aa7c02 */ /* 0x000fc40008000f00 */
[----:B------:R-:W-:Y:S01]  /*6380*/  PRMT R171, R29, 0x7632, R171 ;  /* 0x000076321dab7816 */ /* 0x000fe200000000ab */
[----:B------:R-:W-:Y:S01]  /*6390*/  @P3 FFMA.FTZ R169, R5, R169, UR9 ;  /* 0x0000000905a93e23 */ /* 0x000fe200080100a9 */
[----:B------:R-:W-:Y:S01]  /*63a0*/  @P3 FFMA.FTZ R168, R242, R168, UR9 ;  /* 0x00000009f2a83e23 */ /* 0x000fe200080100a8 */
[----:B------:R-:W-:Y:S01]  /*63b0*/  @P3 FFMA.FTZ R170, R12, R170, UR9 ;  /* 0x000000090caa3e23 */ /* 0x000fe200080100aa */
[----:B------:R-:W-:Y:S01]  /*63c0*/  SHF.L.U32 R184, R171, 0x10, RZ ;  /* 0x00000010abb87819 */ /* 0x000fe200000006ff */
[----:B------:R-:W-:Y:S01]  /*63d0*/  @P3 FADD.FTZ R169, R221, -R169 ;  /* 0x800000a9dda93221 */ /* 0x000fe20000010000 */
[----:B------:R-:W-:Y:S01]  /*63e0*/  @P3 FADD.FTZ R168, R252, -R168 ;  /* 0x800000a8fca83221 */ /* 0x000fe20000010000 */
[----:B------:R-:W-:Y:S02]  /*63f0*/  @P3 FADD.FTZ R170, R207, -R170 ;  /* 0x800000aacfaa3221 */ /* 0x000fe40000010000 */
[----:B------:R-:W-:Y:S01]  /*6400*/  @P3 FFMA.FTZ R185, R169, UR30, R185 ;  /* 0x0000001ea9b93c23 */ /* 0x000fe200080100b9 */
[----:B------:R-:W-:-:S02]  /*6410*/  IMAD.U32 R169, R29, 0x10000, RZ ;  /* 0x000100001da97824 */ /* 0x000fc400078e00ff */
[----:B------:R-:W-:Y:S02]  /*6420*/  @P3 FFMA.FTZ R184, R170, UR30, R184 ;  /* 0x0000001eaab83c23 */ /* 0x000fe400080100b8 */
[----:B------:R-:W-:Y:S01]  /*6430*/  @P3 FFMA.FTZ R169, R168, UR30, R169 ;  /* 0x0000001ea8a93c23 */ /* 0x000fe200080100a9 */
[----:B------:R-:W-:-:S05]  /*6440*/  MOV R168, UR8 ;  /* 0x0000000800a87c02 */ /* 0x000fca0008000f00 */
[----:B------:R-:W-:-:S04]  /*6450*/  @P3 FFMA.FTZ R168, R243, R168, UR9 ;  /* 0x00000009f3a83e23 */ /* 0x000fc800080100a8 */
[----:B--2---:R-:W-:Y:S01]  /*6460*/  @P3 FADD.FTZ R170, R188, -R168 ;  /* 0x800000a8bcaa3221 */ /* 0x004fe20000010000 */
        /* <DEDUP_REMOVED lines=10> */
.L_x_348:
        /* <DEDUP_REMOVED lines=10> */
.L_x_349:
        /* <DEDUP_REMOVED lines=8> */
.L_x_350:
        /* <DEDUP_REMOVED lines=10> */
.L_x_351:
[----:B------:R-:W-:Y:S02]  /*66d0*/  MOV R170, UR8 ;  /* 0x0000000800aa7c02 */ /* 0x000fe40008000f00 */
[----:B------:R-:W-:-:S03]  /*66e0*/  SHF.L.U32 R188, R30, 0x10, RZ ;  /* 0x000000101ebc7819 */ /* 0x000fc600000006ff */
[----:B------:R-:W-:-:S04]  /*66f0*/  @P3 FFMA.FTZ R170, R230, R170, UR9 ;  /* 0x00000009e6aa3e23 */ /* 0x000fc800080100aa */
[----:B------:R-:W-:-:S04]  /*6700*/  @P3 FADD.FTZ R170, R235, -R170 ;  /* 0x800000aaebaa3221 */ /* 0x000fc80000010000 */
        /* <DEDUP_REMOVED lines=9> */
.L_x_352:
        /* <DEDUP_REMOVED lines=16> */
.L_x_353:
[----:B------:R-:W-:Y:S02]  /*68a0*/  F2FP.BF16.F32.PACK_AB R169, R184, R169 ;  /* 0x000000a9b8a9723e */ /* 0x000fe400000010ff */
[----:B------:R-:W-:Y:S02]  /*68b0*/  MOV R171, UR8 ;  /* 0x0000000800ab7c02 */ /* 0x000fe40008000f00 */
[----:B------:R-:W-:Y:S02]  /*68c0*/  MOV R184, UR8 ;  /* 0x0000000800b87c02 */ /* 0x000fe40008000f00 */
[----:B------:R-:W-:Y:S01]  /*68d0*/  F2FP.BF16.F32.PACK_AB R170, R170, R188 ;  /* 0x000000bcaaaa723e */ /* 0x000fe200000010ff */
[----:B------:R-:W-:Y:S01]  /*68e0*/  @P3 FFMA.FTZ R171, R204, R171, UR9 ;  /* 0x00000009ccab3e23 */ /* 0x000fe200080100ab */
[----:B------:R-:W-:Y:S01]  /*68f0*/  F2FP.BF16.F32.PACK_AB R168, R185, R168 ;  /* 0x000000a8b9a8723e */ /* 0x000fe200000010ff */
[----:B------:R-:W-:Y:S01]  /*6900*/  @P3 FFMA.FTZ R188, R213, R184, UR9 ;  /* 0x00000009d5bc3e23 */ /* 0x000fe200080100b8 */
[----:B------:R-:W-:Y:S01]  /*6910*/  PRMT R184, R31, 0x7632, R184 ;  /* 0x000076321fb87816 */ /* 0x000fe200000000b8 */
        /* <DEDUP_REMOVED lines=14> */
.L_x_354:
        /* <DEDUP_REMOVED lines=12> */
.L_x_347:
[----:B------:R-:W-:Y:S01]  /*6ac0*/  ISETP.LT.AND P3, PT, RZ, UR31, PT ;  /* 0x0000001fff007c0c */ /* 0x000fe2000bf61270 */
[----:B------:R-:W-:-:S12]  /*6ad0*/  BRA.U !UP3, `(.L_x_356) ;  /* 0x000000010b347547 */ /* 0x000fd8000b800000 */
[----:B0-----:R-:W2:Y:S01]  /*6ae0*/  LDL R185, [R1] ;  /* 0x0000000001b97983 */ /* 0x001ea20000100800 */
[----:B------:R-:W-:-:S05]  /*6af0*/  MOV R184, UR8 ;  /* 0x0000000800b87c02 */ /* 0x000fca0008000f00 */
[----:B------:R-:W-:-:S04]  /*6b00*/  @P3 FFMA.FTZ R184, R243, R184, UR9 ;  /* 0x00000009f3b83e23 */ /* 0x000fc800080100b8 */
[----:B--2---:R-:W-:Y:S01]  /*6b10*/  @P3 FADD.FTZ R184, R185, -R184 ;  /* 0x800000b8b9b83221 */ /* 0x004fe20000010000 */
[----:B------:R-:W-:-:S04]  /*6b20*/  IMAD.U32 R185, R28, 0x10000, RZ ;  /* 0x000100001cb97824 */ /* 0x000fc800078e00ff */
        /* <DEDUP_REMOVED lines=8> */
.L_x_356:
[----:B------:R-:W-:Y:S05]  /*6bb0*/  BRA.U !UP3, `(.L_x_357) ;  /* 0x000000010b3c7547 */ /* 0x000fea000b800000 */
[----:B------:R-:W2:Y:S01]  /*6bc0*/  LDL R188, [R1+0x68] ;  /* 0x0000680001bc7983 */ /* 0x000ea20000100800 */
[----:B0-----:R-:W-:Y:S02]  /*6bd0*/  MOV R185, UR8 ;  /* 0x0000000800b97c02 */ /* 0x001fe40008000f00 */
        /* <DEDUP_REMOVED lines=12> */
[----:B------:R-:W-:-:S07]  /*6ca0*/  PRMT R160, R160, 0x5410, R184 ;  /* 0x00005410a0a07816 */ /* 0x000fce00000000b8 */
.L_x_357:
[----:B------:R-:W-:Y:S05]  /*6cb0*/  BRA.U !UP3, `(.L_x_358) ;  /* 0x000000010b307547 */ /* 0x000fea000b800000 */
[----:B0-----:R-:W-:Y:S02]  /*6cc0*/  MOV R184, UR8 ;  /* 0x0000000800b87c02 */ /* 0x001fe40008000f00 */
[----:B------:R-:W-:-:S03]  /*6cd0*/  SHF.L.U32 R185, R29, 0x10, RZ ;  /* 0x000000101db97819 */ /* 0x000fc600000006ff */
[----:B------:R-:W-:-:S04]  /*6ce0*/  @P3 FFMA.FTZ R184, R242, R184, UR9 ;  /* 0x00000009f2b83e23 */ /* 0x000fc800080100b8 */
[----:B------:R-:W-:-:S04]  /*6cf0*/  @P3 FADD.FTZ R184, R252, -R184 ;  /* 0x800000b8fcb83221 */ /* 0x000fc80000010000 */
[----:B------:R-:W-:Y:S01]  /*6d00*/  @P3 FFMA.FTZ R185, R184, UR30, R185 ;  /* 0x0000001eb8b93c23 */ /* 0x000fe200080100b9 */
[----:B-----5:R-:W-:-:S03]  /*6d10*/  SHF.L.U32 R184, R89, 0x10, RZ ;  /* 0x0000001059b87819 */ /* 0x020fc600000006ff */
[----:B------:R-:W-:-:S04]  /*6d20*/  FMUL.FTZ R185, R185, UR29 ;  /* 0x0000001db9b97c20 */ /* 0x000fc80008410000 */
[----:B------:R-:W-:Y:S01]  /*6d30*/  FFMA.FTZ R126, R184, R185, R126 ;  /* 0x000000b9b87e7223 */ /* 0x000fe2000001007e */
[----:B------:R-:W-:-:S04]  /*6d40*/  IMAD.U32 R184, R37, 0x10000, RZ ;  /* 0x0001000025b87824 */ /* 0x000fc800078e00ff */
[----:B------:R-:W-:-:S05]  /*6d50*/  FMUL.FTZ R184, R184, R185 ;  /* 0x000000b9b8b87220 */ /* 0x000fca0000410000 */
[----:B------:R-:W-:-:S04]  /*6d60*/  F2FP.BF16.F32.PACK_AB R184, RZ, R184 ;  /* 0x000000b8ffb8723e */ /* 0x000fc800000010ff */
[----:B------:R-:W-:-:S07]  /*6d70*/  PRMT R161, R184, 0x7610, R161 ;  /* 0x00007610b8a17816 */ /* 0x000fce00000000a1 */
.L_x_358:
        /* <DEDUP_REMOVED lines=16> */
.L_x_359:
[----:B------:R-:W-:Y:S05]  /*6e80*/  BRA.U !UP3, `(.L_x_360) ;  /* 0x000000010b307547 */ /* 0x000fea000b800000 */
[----:B0-----:R-:W-:Y:S01]  /*6e90*/  IMAD.U32 R184, RZ, RZ, UR8 ;  /* 0x00000008ffb87e24 */ /* 0x001fe2000f8e00ff */
        /* <DEDUP_REMOVED lines=11> */
.L_x_360:
[----:B------:R-:W-:Y:S05]  /*6f50*/  BRA.U !UP3, `(.L_x_361) ;  /* 0x000000010b3c7547 */ /* 0x000fea000b800000 */
[----:B------:R-:W2:Y:S01]  /*6f60*/  LDL R188, [R1+0x70] ;  /* 0x0000700001bc7983 */ /* 0x000ea20000100800 */
[----:B0-----:R-:W-:Y:S02]  /*6f70*/  MOV R185, UR8 ;  /* 0x0000000800b97c02 */ /* 0x001fe40008000f00 */
        /* <DEDUP_REMOVED lines=13> */
.L_x_361:
[----:B------:R-:W-:Y:S05]  /*7050*/  BRA.U !UP3, `(.L_x_362) ;  /* 0x000000010b307547 */ /* 0x000fea000b800000 */
[----:B0-----:R-:W-:Y:S02]  /*7060*/  MOV R184, UR8 ;  /* 0x0000000800b87c02 */ /* 0x001fe40008000f00 */
[----:B------:R-:W-:-:S03]  /*7070*/  SHF.L.U32 R185, R31, 0x10, RZ ;  /* 0x000000101fb97819 */ /* 0x000fc600000006ff */
[----:B------:R-:W-:-:S04]  /*7080*/  @P3 FFMA.FTZ R184, R204, R184, UR9 ;  /* 0x00000009ccb83e23 */ /* 0x000fc800080100b8 */
[----:B------:R-:W-:-:S04]  /*7090*/  @P3 FADD.FTZ R184, R203, -R184 ;  /* 0x800000b8cbb83221 */ /* 0x000fc80000010000 */
        /* <DEDUP_REMOVED lines=8> */
.L_x_362:
        /* <DEDUP_REMOVED lines=15> */
[----:B------:R-:W-:Y:S01]  /*7210*/  PRMT R163, R163, 0x5410, R184 ;  /* 0x00005410a3a37816 */ /* 0x000fe200000000b8 */
[----:B------:R-:W-:Y:S06]  /*7220*/  BRA `(.L_x_355) ;  /* 0x0000000c00d07947 */ /* 0x000fec0003800000 */
.L_x_346:
[----:B0-----:R-:W0:Y:S02]  /*7230*/  LDC.64 R184, c[0x0][0x478] ;  /* 0x00011e00ffb87b82 */ /* 0x001e240000000a00 */
[----:B0-----:R-:W-:-:S04]  /*7240*/  ISETP.NE.U32.AND P0, PT, R184, RZ, PT ;  /* 0x000000ffb800720c */ /* 0x001fc80003f05070 */
[----:B------:R-:W-:-:S13]  /*7250*/  ISETP.NE.AND.EX P0, PT, R185, RZ, PT, P0 ;  /* 0x000000ffb900720c */ /* 0x000fda0003f05300 */
[----:B------:R-:W-:Y:S05]  /*7260*/  @!P0 BRA `(.L_x_363) ;  /* 0x0000000400dc8947 */ /* 0x000fea0003800000 */
[----:B------:R-:W2:Y:S01]  /*7270*/  LDL R188, [R1] ;  /* 0x0000000001bc7983 */ /* 0x000ea20000100800 */
[----:B------:R-:W-:Y:S02]  /*7280*/  MOV R168, UR8 ;  /* 0x0000000800a87c02 */ /* 0x000fe40008000f00 */
[----:B------:R-:W-:Y:S02]  /*7290*/  MOV R169, UR8 ;  /* 0x0000000800a97c02 */ /* 0x000fe40008000f00 */
[----:B------:R-:W-:Y:S01]  /*72a0*/  MOV R171, UR8 ;  /* 0x0000000800ab7c02 */ /* 0x000fe20008000f00 */
[----:B------:R-:W-:Y:S01]  /*72b0*/  FFMA.FTZ R168, R5, R168, UR9 ;  /* 0x0000000905a87e23 */ /* 0x000fe200080100a8 */
[----:B------:R-:W-:Y:S01]  /*72c0*/  ISETP.LT.AND P3, PT, RZ, UR31, PT ;  /* 0x0000001fff007c0c */ /* 0x000fe2000bf61270 */
[----:B------:R-:W-:Y:S02]  /*72d0*/  FFMA.FTZ R169, R242, R169, UR9 ;  /* 0x00000009f2a97e23 */ /* 0x000fe400080100a9 */
[----:B------:R-:W-:Y:S01]  /*72e0*/  FFMA.FTZ R171, R243, R171, UR9 ;  /* 0x00000009f3ab7e23 */ /* 0x000fe200080100ab */
[----:B------:R-:W-:Y:S01]  /*72f0*/  FADD.FTZ R168, R221, -R168 ;  /* 0x800000a8dda87221 */ /* 0x000fe20000010000 */
[----:B------:R-:W-:-:S03]  /*7300*/  FADD.FTZ R169, R252, -R169 ;  /* 0x800000a9fca97221 */ /* 0x000fc60000010000 */
[----:B------:R-:W-:Y:S01]  /*7310*/  FMUL.FTZ R168, R168, UR30 ;  /* 0x0000001ea8a87c20 */ /* 0x000fe20008410000 */
[----:B------:R-:W-:-:S04]  /*7320*/  FMUL.FTZ R169, R169, UR30 ;  /* 0x0000001ea9a97c20 */ /* 0x000fc80008410000 */
[----:B------:R-:W-:Y:S02]  /*7330*/  FSEL R168, R168, RZ, P3 ;  /* 0x000000ffa8a87208 */ /* 0x000fe40001800000 */
[----:B------:R-:W-:Y:S01]  /*7340*/  FSEL R169, R169, RZ, P3 ;  /* 0x000000ffa9a97208 */ /* 0x000fe20001800000 */
[----:B--2---:R-:W-:-:S04]  /*7350*/  FADD.FTZ R171, R188, -R171 ;  /* 0x800000abbcab7221 */ /* 0x004fc80000010000 */
        /* <DEDUP_REMOVED lines=10> */
.L_x_364:
        /* <DEDUP_REMOVED lines=10> */
.L_x_365:
        /* <DEDUP_REMOVED lines=8> */
.L_x_366:
        /* <DEDUP_REMOVED lines=15> */
.L_x_367:
[----:B------:R-:W-:-:S05]  /*7610*/  MOV R170, UR8 ;  /* 0x0000000800aa7c02 */ /* 0x000fca0008000f00 */
[----:B------:R-:W-:-:S04]  /*7620*/  FFMA.FTZ R170, R230, R170, UR9 ;  /* 0x00000009e6aa7e23 */ /* 0x000fc800080100aa */
[----:B------:R-:W-:-:S04]  /*7630*/  FADD.FTZ R170, R235, -R170 ;  /* 0x800000aaebaa7221 */ /* 0x000fc80000010000 */
        /* <DEDUP_REMOVED lines=10> */
.L_x_368:
        /* <DEDUP_REMOVED lines=15> */
.L_x_369:
        /* <DEDUP_REMOVED lines=21> */
.L_x_370:
        /* <DEDUP_REMOVED lines=12> */
.L_x_363:
[----:B------:R-:W-:Y:S05]  /*79e0*/  BRA.U !UP3, `(.L_x_371) ;  /* 0x000000010b387547 */ /* 0x000fea000b800000 */
[----:B------:R-:W2:Y:S01]  /*79f0*/  LDL R185, [R1] ;  /* 0x0000000001b97983 */ /* 0x000ea20000100800 */
[----:B------:R-:W-:Y:S01]  /*7a00*/  IMAD.U32 R184, RZ, RZ, UR8 ;  /* 0x00000008ffb87e24 */ /* 0x000fe2000f8e00ff */
[----:B------:R-:W-:-:S03]  /*7a10*/  ISETP.LT.AND P3, PT, RZ, UR31, PT ;  /* 0x0000001fff007c0c */ /* 0x000fc6000bf61270 */
[----:B------:R-:W-:-:S04]  /*7a20*/  FFMA.FTZ R184, R243, R184, UR9 ;  /* 0x00000009f3b87e23 */ /* 0x000fc800080100b8 */
[----:B--2---:R-:W-:Y:S01]  /*7a30*/  FADD.FTZ R184, R185, -R184 ;  /* 0x800000b8b9b87221 */ /* 0x004fe20000010000 */
[----:B-----5:R-:W-:-:S03]  /*7a40*/  SHF.L.U32 R185, R88, 0x10, RZ ;  /* 0x0000001058b97819 */ /* 0x020fc600000006ff */
        /* <DEDUP_REMOVED lines=8> */
.L_x_371:
        /* <DEDUP_REMOVED lines=15> */
[----:B------:R-:W-:-:S07]  /*7bc0*/  PRMT R160, R160, 0x5410, R184 ;  /* 0x00005410a0a07816 */ /* 0x000fce00000000b8 */
.L_x_372:
        /* <DEDUP_REMOVED lines=14> */
.L_x_373:
[----:B------:R-:W-:Y:S05]  /*7cb0*/  BRA.U !UP3, `(.L_x_374) ;  /* 0x000000010b3c7547 */ /* 0x000fea000b800000 */
[----:B------:R-:W2:Y:S01]  /*7cc0*/  LDL R188, [R1+0x6c] ;  /* 0x00006c0001bc7983 */ /* 0x000ea20000100800 */
[----:B------:R-:W-:Y:S02]  /*7cd0*/  MOV R184, UR8 ;  /* 0x0000000800b87c02 */ /* 0x000fe40008000f00 */
[----:B------:R-:W-:Y:S02]  /*7ce0*/  ISETP.LT.AND P3, PT, RZ, UR31, PT ;  /* 0x0000001fff007c0c */ /* 0x000fe4000bf61270 */
[----:B-----5:R-:W-:Y:S01]  /*7cf0*/  PRMT R185, R89, 0x7632, R185 ;  /* 0x0000763259b97816 */ /* 0x020fe200000000b9 */
[----:B------:R-:W-:-:S04]  /*7d00*/  FFMA.FTZ R184, R12, R184, UR9 ;  /* 0x000000090cb87e23 */ /* 0x000fc800080100b8 */
[----:B------:R-:W-:Y:S01]  /*7d10*/  FADD.FTZ R184, R207, -R184 ;  /* 0x800000b8cfb87221 */ /* 0x000fe20000010000 */
[----:B------:R-:W-:-:S03]  /*7d20*/  IMAD.U32 R185, R185, 0x10000, RZ ;  /* 0x00010000b9b97824 */ /* 0x000fc600078e00ff */
        /* <DEDUP_REMOVED lines=8> */
.L_x_374:
        /* <DEDUP_REMOVED lines=14> */
.L_x_375:
        /* <DEDUP_REMOVED lines=16> */
.L_x_376:
        /* <DEDUP_REMOVED lines=14> */
.L_x_377:
        /* <DEDUP_REMOVED lines=16> */
.L_x_355:
[----:B0-----:R-:W0:Y:S01]  /*8170*/  @P0 LDC.64 R184, c[0x0][0x478] ;  /* 0x00011e00ffb80b82 */ /* 0x001e220000000a00 */
[----:B------:R-:W2:Y:S01]  /*8180*/  @UP3 LDCU.64 UR6, c[0x0][0x468] ;  /* 0x00008d00ff0637ac */ /* 0x000ea20008000a00 */
[----:B------:R-:W-:Y:S01]  /*8190*/  PLOP3.LUT P3, PT, PT, PT, UP3, 0x80, 0x8 ;  /* 0x000000000008781c */ /* 0x000fe20003f6f038 */
[C---:B0-----:R-:W-:Y:S01]  /*81a0*/  @P0 IMAD.WIDE.U32 R184, R187.reuse, 0x10, R184 ;  /* 0x00000010bbb80825 */ /* 0x041fe200078e00b8 */
[----:B------:R-:W-:-:S04]  /*81b0*/  IADD3 R187, PT, PT, R187, 0x80, RZ ;  /* 0x00000080bbbb7810 */ /* 0x000fc80007ffe0ff */
[----:B------:R0:W-:Y:S01]  /*81c0*/  @P0 STG.E.128 desc[UR16][R184.64], R168 ;  /* 0x000000a8b8000986 */ /* 0x0001e2000c101d10 */
[----:B------:R-:W-:Y:S02]  /*81d0*/  PLOP3.LUT P0, PT, PT, PT, UP3, 0x80, 0x8 ;  /* 0x000000000008781c */ /* 0x000fe40003f0f038 */
[----:B0-----:R-:W-:-:S11]  /*81e0*/  MOV R184, 0x10 ;  /* 0x0000001000b87802 */ /* 0x001fd60000000f00 */
[----:B--2---:R-:W-:-:S04]  /*81f0*/  @P0 IMAD.WIDE.U32 R184, R186, R184, UR6 ;  /* 0x00000006bab80e25 */ /* 0x004fc8000f8e00b8 */
[----:B------:R-:W-:Y:S01]  /*8200*/  VIADD R186, R186, 0x80 ;  /* 0x00000080baba7836 */ /* 0x000fe20000000000 */
[----:B------:R2:W-:Y:S06]  /*8210*/  @P3 STG.E.128 desc[UR16][R184.64], R160 ;  /* 0x000000a0b8003986 */ /* 0x0005ec000c101d10 */
.L_x_344:
[----:B------:R-:W-:Y:S05]  /*8220*/  BSYNC.RECONVERGENT B0 ;  /* 0x0000000000007941 */ /* 0x000fea0003800200 */
.L_x_343:
[----:B------:R-:W-:Y:S01]  /*8230*/  ISETP.GE.U32.AND P3, PT, R2, 0x180, PT ;  /* 0x000001800200780c */ /* 0x000fe20003f66070 */
[----:B------:R-:W-:-:S12]  /*8240*/  BSSY.RECONVERGENT B0, `(.L_x_378) ;  /* 0x00001fa000007945 */ /* 0x000fd80003800200 */
[----:B------:R-:W-:Y:S05]  /*8250*/  @!P3 BRA `(.L_x_379) ;  /* 0x0000001c00e0b947 */ /* 0x000fea0003800000 */
[----:B------:R-:W-:-:S04]  /*8260*/  UISETP.NE.U32.AND UP0, UPT, UR22, URZ, UPT ;  /* 0x000000ff1600728c */ /* 0x000fc8000bf05070 */
[----:B------:R-:W-:Y:S01]  /*8270*/  UISETP.NE.AND.EX UP0, UPT, UR23, URZ, UPT, UP0 ;  /* 0x000000ff1700728c */ /* 0x000fe2000bf05300 */
[----:B------:R-:W-:Y:S10]  /*8280*/  BRA.U !UP3, `(.L_x_380) ;  /* 0x000000010b0c7547 */ /* 0x000ff4000b800000 */
[----:B-----5:R-:W3:Y:S02]  /*8290*/  LDC.64 R88, c[0x0][0x390] ;  /* 0x0000e400ff587b82 */ /* 0x020ee40000000a00 */
[----:B---3--:R-:W-:-:S06]  /*82a0*/  IMAD.WIDE.U32 R88, R186, 0x10, R88 ;  /* 0x00000010ba587825 */ /* 0x008fcc00078e0058 */
[----:B------:R-:W5:Y:S02]  /*82b0*/  LDG.E.128 R88, desc[UR16][R88.64] ;  /* 0x0000001058587981 */ /* 0x000f64000c1e1d00 */
.L_x_380:
[----:B------:R-:W-:Y:S05]  /*82c0*/  BRA.U !UP0, `(.L_x_381) ;  /* 0x0000000d08d07547 */ /* 0x000fea000b800000 */
[----:B------:R-:W-:-:S04]  /*82d0*/  UISETP.NE.U32.AND UP0, UPT, UR4, URZ, UPT ;  /* 0x000000ff0400728c */ /* 0x000fc8000bf05070 */
[----:B------:R-:W-:-:S06]  /*82e0*/  UISETP.NE.AND.EX UP0, UPT, UR5, URZ, UPT, UP0 ;  /* 0x000000ff0500728c */ /* 0x000fcc000bf05300 */
[----:B------:R-:W-:-:S13]  /*82f0*/  PLOP3.LUT P0, PT, PT, PT, UP0, 0x80, 0x8 ;  /* 0x000000000008781c */ /* 0x000fda0003f0f008 */
[----:B------:R-:W-:Y:S05]  /*8300*/  @!P0 BRA `(.L_x_382) ;  /* 0x0000000400e88947 */ /* 0x000fea0003800000 */
[----:B------:R-:W-:Y:S02]  /*8310*/  ISETP.LT.AND P4, PT, RZ, UR31, PT ;  /* 0x0000001fff007c0c */ /* 0x000fe4000bf81270 */
[----:B------:R-:W-:Y:S02]  /*8320*/  MOV R169, UR8 ;  /* 0x0000000800a97c02 */ /* 0x000fe40008000f00 */
[----:B------:R-:W-:Y:S02]  /*8330*/  PRMT R170, R172, 0x7632, R170 ;  /* 0x00007632acaa7816 */ /* 0x000fe400000000aa */
[----:B------:R-:W-:Y:S02]  /*8340*/  MOV R168, UR8 ;  /* 0x0000000800a87c02 */ /* 0x000fe40008000f00 */
[----:B0-2---:R-:W-:Y:S02]  /*8350*/  SHF.L.U32 R185, R170, 0x10, RZ ;  /* 0x00000010aab97819 */ /* 0x005fe400000006ff */
        /* <DEDUP_REMOVED lines=26> */
.L_x_383:
        /* <DEDUP_REMOVED lines=10> */
.L_x_384:
        /* <DEDUP_REMOVED lines=8> */
.L_x_385:
        /* <DEDUP_REMOVED lines=10> */
.L_x_386:
        /* <DEDUP_REMOVED lines=13> */
.L_x_387:
        /* <DEDUP_REMOVED lines=16> */
.L_x_388:
        /* <DEDUP_REMOVED lines=22> */
.L_x_389:
        /* <DEDUP_REMOVED lines=12> */
.L_x_382:
[----:B------:R-:W-:Y:S01]  /*8ab0*/  ISETP.LT.AND P4, PT, RZ, UR31, PT ;  /* 0x0000001fff007c0c */ /* 0x000fe2000bf81270 */
[----:B------:R-:W-:-:S12]  /*8ac0*/  BRA.U !UP3, `(.L_x_391) ;  /* 0x000000010b307547 */ /* 0x000fd8000b800000 */
[----:B0-2---:R-:W-:Y:S01]  /*8ad0*/  MOV R184, UR8 ;  /* 0x0000000800b87c02 */ /* 0x005fe20008000f00 */
        /* <DEDUP_REMOVED lines=11> */
.L_x_391:
[----:B------:R-:W-:Y:S05]  /*8b90*/  BRA.U !UP3, `(.L_x_392) ;  /* 0x000000010b3c7547 */ /* 0x000fea000b800000 */
[----:B------:R-:W3:Y:S01]  /*8ba0*/  LDL R188, [R1+0x58] ;  /* 0x0000580001bc7983 */ /* 0x000ee20000100800 */
[----:B0-2---:R-:W-:Y:S02]  /*8bb0*/  MOV R185, UR8 ;  /* 0x0000000800b97c02 */ /* 0x005fe40008000f00 */
        /* <DEDUP_REMOVED lines=9> */
[----:B---3--:R-:W-:-:S05]  /*8c50*/  SHF.L.U32 R185, R188, 0x10, RZ ;  /* 0x00000010bcb97819 */ /* 0x008fca00000006ff */
[----:B------:R-:W-:-:S05]  /*8c60*/  FMUL.FTZ R184, R185, R184 ;  /* 0x000000b8b9b87220 */ /* 0x000fca0000410000 */
[----:B------:R-:W-:-:S04]  /*8c70*/  F2FP.BF16.F32.PACK_AB R184, RZ, R184 ;  /* 0x000000b8ffb8723e */ /* 0x000fc800000010ff */
[----:B------:R-:W-:-:S07]  /*8c80*/  PRMT R160, R160, 0x5410, R184 ;  /* 0x00005410a0a07816 */ /* 0x000fce00000000b8 */
.L_x_392:
[----:B------:R-:W-:Y:S05]  /*8c90*/  BRA.U !UP3, `(.L_x_393) ;  /* 0x000000010b307547 */ /* 0x000fea000b800000 */
[----:B0-2---:R-:W-:Y:S02]  /*8ca0*/  MOV R184, UR8 ;  /* 0x0000000800b87c02 */ /* 0x005fe40008000f00 */
        /* <DEDUP_REMOVED lines=11> */
.L_x_393:
        /* <DEDUP_REMOVED lines=12> */
[----:B---3--:R-:W-:-:S05]  /*8e20*/  SHF.L.U32 R185, R188, 0x10, RZ ;  /* 0x00000010bcb97819 */ /* 0x008fca00000006ff */
[----:B------:R-:W-:-:S05]  /*8e30*/  FMUL.FTZ R184, R185, R184 ;  /* 0x000000b8b9b87220 */ /* 0x000fca0000410000 */
[----:B------:R-:W-:-:S04]  /*8e40*/  F2FP.BF16.F32.PACK_AB R184, RZ, R184 ;  /* 0x000000b8ffb8723e */ /* 0x000fc800000010ff */
[----:B------:R-:W-:-:S07]  /*8e50*/  PRMT R161, R161, 0x5410, R184 ;  /* 0x00005410a1a17816 */ /* 0x000fce00000000b8 */
.L_x_394:
[----:B------:R-:W-:Y:S05]  /*8e60*/  BRA.U !UP3, `(.L_x_395) ;  /* 0x000000010b307547 */ /* 0x000fea000b800000 */
[----:B0-2---:R-:W-:Y:S01]  /*8e70*/  IMAD.U32 R184, RZ, RZ, UR8 ;  /* 0x00000008ffb87e24 */ /* 0x005fe2000f8e00ff */
        /* <DEDUP_REMOVED lines=11> */
.L_x_395:
[----:B------:R-:W-:Y:S05]  /*8f30*/  BRA.U !UP3, `(.L_x_396) ;  /* 0x000000010b3c7547 */ /* 0x000fea000b800000 */
[----:B------:R-:W3:Y:S01]  /*8f40*/  LDL R188, [R1+0x60] ;  /* 0x0000600001bc7983 */ /* 0x000ee20000100800 */
[----:B0-2---:R-:W-:Y:S02]  /*8f50*/  MOV R185, UR8 ;  /* 0x0000000800b97c02 */ /* 0x005fe40008000f00 */
        /* <DEDUP_REMOVED lines=13> */
.L_x_396:
[----:B------:R-:W-:Y:S05]  /*9030*/  BRA.U !UP3, `(.L_x_397) ;  /* 0x000000010b307547 */ /* 0x000fea000b800000 */
[----:B0-2---:R-:W-:Y:S02]  /*9040*/  MOV R184, UR8 ;  /* 0x0000000800b87c02 */ /* 0x005fe40008000f00 */
        /* <DEDUP_REMOVED lines=11> */
.L_x_397:
        /* <DEDUP_REMOVED lines=12> */
[----:B---3--:R-:W-:-:S04]  /*91c0*/  IMAD.U32 R185, R188, 0x10000, RZ ;  /* 0x00010000bcb97824 */ /* 0x008fc800078e00ff */
[----:B------:R-:W-:-:S05]  /*91d0*/  FMUL.FTZ R184, R185, R184 ;  /* 0x000000b8b9b87220 */ /* 0x000fca0000410000 */
[----:B------:R-:W-:-:S04]  /*91e0*/  F2FP.BF16.F32.PACK_AB R184, RZ, R184 ;  /* 0x000000b8ffb8723e */ /* 0x000fc800000010ff */
[----:B------:R-:W-:Y:S01]  /*91f0*/  PRMT R163, R163, 0x5410, R184 ;  /* 0x00005410a3a37816 */ /* 0x000fe200000000b8 */
[----:B------:R-:W-:Y:S06]  /*9200*/  BRA `(.L_x_390) ;  /* 0x0000000c00c87947 */ /* 0x000fec0003800000 */
.L_x_381:
[----:B0-2---:R-:W0:Y:S02]  /*9210*/  LDC.64 R184, c[0x0][0x478] ;  /* 0x00011e00ffb87b82 */ /* 0x005e240000000a00 */
[----:B0-----:R-:W-:-:S04]  /*9220*/  ISETP.NE.U32.AND P0, PT, R184, RZ, PT ;  /* 0x000000ffb800720c */ /* 0x001fc80003f05070 */
[----:B------:R-:W-:-:S13]  /*9230*/  ISETP.NE.AND.EX P0, PT, R185, RZ, PT, P0 ;  /* 0x000000ffb900720c */ /* 0x000fda0003f05300 */
[----:B------:R-:W-:Y:S05]  /*9240*/  @!P0 BRA `(.L_x_398) ;  /* 0x0000000400d88947 */ /* 0x000fea0003800000 */
        /* <DEDUP_REMOVED lines=8> */
[----:B------:R-:W-:-:S02]  /*92d0*/  FADD.FTZ R169, R250, -R169 ;  /* 0x800000a9faa97221 */ /* 0x000fc40000010000 */
[----:B------:R-:W-:Y:S01]  /*92e0*/  FADD.FTZ R171, R251, -R171 ;  /* 0x800000abfbab7221 */ /* 0x000fe20000010000 */
[----:B------:R-:W-:Y:S01]  /*92f0*/  FMUL.FTZ R168, R168, UR30 ;  /* 0x0000001ea8a87c20 */ /* 0x000fe20008410000 */
[----:B------:R-:W-:Y:S02]  /*9300*/  FMUL.FTZ R169, R169, UR30 ;  /* 0x0000001ea9a97c20 */ /* 0x000fe40008410000 */
[----:B------:R-:W-:Y:S02]  /*9310*/  FMUL.FTZ R171, R171, UR30 ;  /* 0x0000001eabab7c20 */ /* 0x000fe40008410000 */
[----:B------:R-:W-:Y:S02]  /*9320*/  FSEL R168, R168, RZ, P4 ;  /* 0x000000ffa8a87208 */ /* 0x000fe40002000000 */
[----:B------:R-:W-:Y:S02]  /*9330*/  FSEL R169, R169, RZ, P4 ;  /* 0x000000ffa9a97208 */ /* 0x000fe40002000000 */
        /* <DEDUP_REMOVED lines=9> */
.L_x_399:
        /* <DEDUP_REMOVED lines=10> */
.L_x_400:
        /* <DEDUP_REMOVED lines=8> */
.L_x_401:
        /* <DEDUP_REMOVED lines=15> */
.L_x_402:
        /* <DEDUP_REMOVED lines=13> */
.L_x_403:
        /* <DEDUP_REMOVED lines=15> */
.L_x_404:
        /* <DEDUP_REMOVED lines=21> */
.L_x_405:
        /* <DEDUP_REMOVED lines=12> */
.L_x_398:
        /* <DEDUP_REMOVED lines=14> */
.L_x_406:
        /* <DEDUP_REMOVED lines=16> */
.L_x_407:
        /* <DEDUP_REMOVED lines=14> */
.L_x_408:
        /* <DEDUP_REMOVED lines=16> */
.L_x_409:
        /* <DEDUP_REMOVED lines=14> */
.L_x_410:
        /* <DEDUP_REMOVED lines=16> */
.L_x_411:
        /* <DEDUP_REMOVED lines=14> */
.L_x_412:
        /* <DEDUP_REMOVED lines=16> */
.L_x_390:
[----:B0-2---:R-:W0:Y:S01]  /*a130*/  @P0 LDC.64 R184, c[0x0][0x478] ;  /* 0x00011e00ffb80b82 */ /* 0x005e220000000a00 */
[----:B------:R-:W2:Y:S01]  /*a140*/  @UP3 LDCU.64 UR6, c[0x0][0x468] ;  /* 0x00008d00ff0637ac */ /* 0x000ea20008000a00 */
[----:B------:R-:W-:Y:S01]  /*a150*/  PLOP3.LUT P4, PT, PT, PT, UP3, 0x80, 0x8 ;  /* 0x000000000008781c */ /* 0x000fe20003f8f038 */
[C---:B0-----:R-:W-:Y:S01]  /*a160*/  @P0 IMAD.WIDE.U32 R184, R187.reuse, 0x10, R184 ;  /* 0x00000010bbb80825 */ /* 0x041fe200078e00b8 */
[----:B------:R-:W-:-:S04]  /*a170*/  IADD3 R187, PT, PT, R187, 0x80, RZ ;  /* 0x00000080bbbb7810 */ /* 0x000fc80007ffe0ff */
[----:B------:R0:W-:Y:S01]  /*a180*/  @P0 STG.E.128 desc[UR16][R184.64], R168 ;  /* 0x000000a8b8000986 */ /* 0x0001e2000c101d10 */
[----:B------:R-:W-:Y:S01]  /*a190*/  PLOP3.LUT P0, PT, PT, PT, UP3, 0x80, 0x8 ;  /* 0x000000000008781c */ /* 0x000fe20003f0f038 */
[----:B0-----:R-:W-:-:S12]  /*a1a0*/  HFMA2 R184, -RZ, RZ, 0, 9.5367431640625e-07 ;  /* 0x00000010ffb87431 */ /* 0x001fd800000001ff */
[----:B--2---:R-:W-:-:S04]  /*a1b0*/  @P0 IMAD.WIDE.U32 R184, R186, R184, UR6 ;  /* 0x00000006bab80e25 */ /* 0x004fc8000f8e00b8 */
[----:B------:R-:W-:Y:S01]  /*a1c0*/  VIADD R186, R186, 0x80 ;  /* 0x00000080baba7836 */ /* 0x000fe20000000000 */
[----:B------:R3:W-:Y:S06]  /*a1d0*/  @P4 STG.E.128 desc[UR16][R184.64], R160 ;  /* 0x000000a0b8004986 */ /* 0x0007ec000c101d10 */
.L_x_379:
[----:B------:R-:W-:Y:S05]  /*a1e0*/  BSYNC.RECONVERGENT B0 ;  /* 0x0000000000007941 */ /* 0x000fea0003800200 */
.L_x_378:
[----:B------:R-:W-:Y:S01]  /*a1f0*/  ISETP.GE.U32.AND P4, PT, R2, 0x200, PT ;  /* 0x000002000200780c */ /* 0x000fe20003f86070 */
[----:B------:R-:W-:-:S12]  /*a200*/  BSSY.RECONVERGENT B0, `(.L_x_413) ;  /* 0x00001fa000007945 */ /* 0x000fd80003800200 */
[----:B------:R-:W-:Y:S05]  /*a210*/  @!P4 BRA `(.L_x_414) ;  /* 0x0000001c00e0c947 */ /* 0x000fea0003800000 */
[----:B------:R-:W-:-:S04]  /*a220*/  UISETP.NE.U32.AND UP0, UPT, UR22, URZ, UPT ;  /* 0x000000ff1600728c */ /* 0x000fc8000bf05070 */
[----:B------:R-:W-:Y:S01]  /*a230*/  UISETP.NE.AND.EX UP0, UPT, UR23, URZ, UPT, UP0 ;  /* 0x000000ff1700728c */ /* 0x000fe2000bf05300 */
[----:B------:R-:W-:Y:S10]  /*a240*/  BRA.U !UP3, `(.L_x_415) ;  /* 0x000000010b0c7547 */ /* 0x000ff4000b800000 */
[----:B-----5:R-:W4:Y:S02]  /*a250*/  LDC.64 R88, c[0x0][0x390] ;  /* 0x0000e400ff587b82 */ /* 0x020f240000000a00 */
[----:B----4-:R-:W-:-:S06]  /*a260*/  IMAD.WIDE.U32 R88, R186, 0x10, R88 ;  /* 0x00000010ba587825 */ /* 0x010fcc00078e0058 */
[----:B------:R-:W5:Y:S02]  /*a270*/  LDG.E.128 R88, desc[UR16][R88.64] ;  /* 0x0000001058587981 */ /* 0x000f64000c1e1d00 */
.L_x_415:
        /* <DEDUP_REMOVED lines=9> */
[----:B0-23--:R-:W-:Y:S02]  /*a310*/  SHF.L.U32 R185, R170, 0x10, RZ ;  /* 0x00000010aab97819 */ /* 0x00dfe400000006ff */
        /* <DEDUP_REMOVED lines=26> */
.L_x_418:
        /* <DEDUP_REMOVED lines=10> */
.L_x_419:
        /* <DEDUP_REMOVED lines=8> */
.L_x_420:
        /* <DEDUP_REMOVED lines=10> */
.L_x_421:
        /* <DEDUP_REMOVED lines=13> */
.L_x_422:
        /* <DEDUP_REMOVED lines=16> */
.L_x_423:
        /* <DEDUP_REMOVED lines=22> */
.L_x_424:
        /* <DEDUP_REMOVED lines=12> */
.L_x_417:
[----:B------:R-:W-:Y:S01]  /*aa70*/  ISETP.LT.AND P5, PT, RZ, UR31, PT ;  /* 0x0000001fff007c0c */ /* 0x000fe2000bfa1270 */
[----:B------:R-:W-:-:S12]  /*aa80*/  BRA.U !UP3, `(.L_x_426) ;  /* 0x000000010b307547 */ /* 0x000fd8000b800000 */
[----:B0-23--:R-:W-:Y:S01]  /*aa90*/  MOV R184, UR8 ;  /* 0x0000000800b87c02 */ /* 0x00dfe20008000f00 */
        /* <DEDUP_REMOVED lines=11> */
.L_x_426:
[----:B------:R-:W-:Y:S05]  /*ab50*/  BRA.U !UP3, `(.L_x_427) ;  /* 0x000000010b3c7547 */ /* 0x000fea000b800000 */
[----:B------:R-:W4:Y:S01]  /*ab60*/  LDL R188, [R1+0x48] ;  /* 0x0000480001bc7983 */ /* 0x000f220000100800 */
[----:B0-23--:R-:W-:Y:S02]  /*ab70*/  MOV R185, UR8 ;  /* 0x0000000800b97c02 */ /* 0x00dfe40008000f00 */
        /* <DEDUP_REMOVED lines=9> */
[----:B----4-:R-:W-:-:S05]  /*ac10*/  SHF.L.U32 R185, R188, 0x10, RZ ;  /* 0x00000010bcb97819 */ /* 0x010fca00000006ff */
[----:B------:R-:W-:-:S05]  /*ac20*/  FMUL.FTZ R184, R185, R184 ;  /* 0x000000b8b9b87220 */ /* 0x000fca0000410000 */
[----:B------:R-:W-:-:S04]  /*ac30*/  F2FP.BF16.F32.PACK_AB R184, RZ, R184 ;  /* 0x000000b8ffb8723e */ /* 0x000fc800000010ff */
[----:B------:R-:W-:-:S07]  /*ac40*/  PRMT R160, R160, 0x5410, R184 ;  /* 0x00005410a0a07816 */ /* 0x000fce00000000b8 */
.L_x_427:
[----:B------:R-:W-:Y:S05]  /*ac50*/  BRA.U !UP3, `(.L_x_428) ;  /* 0x000000010b307547 */ /* 0x000fea000b800000 */
[----:B0-23--:R-:W-:Y:S02]  /*ac60*/  MOV R184, UR8 ;  /* 0x0000000800b87c02 */ /* 0x00dfe40008000f00 */
        /* <DEDUP_REMOVED lines=11> */
.L_x_428:
        /* <DEDUP_REMOVED lines=12> */
[----:B----4-:R-:W-:-:S05]  /*ade0*/  SHF.L.U32 R185, R188, 0x10, RZ ;  /* 0x00000010bcb97819 */ /* 0x010fca00000006ff */
[----:B------:R-:W-:-:S05]  /*adf0*/  FMUL.FTZ R184, R185, R184 ;  /* 0x000000b8b9b87220 */ /* 0x000fca0000410000 */
[----:B------:R-:W-:-:S04]  /*ae00*/  F2FP.BF16.F32.PACK_AB R184, RZ, R184 ;  /* 0x000000b8ffb8723e */ /* 0x000fc800000010ff */
[----:B------:R-:W-:-:S07]  /*ae10*/  PRMT R161, R161, 0x5410, R184 ;  /* 0x00005410a1a17816 */ /* 0x000fce00000000b8 */
.L_x_429:
[----:B------:R-:W-:Y:S05]  /*ae20*/  BRA.U !UP3, `(.L_x_430) ;  /* 0x000000010b307547 */ /* 0x000fea000b800000 */
[----:B0-23--:R-:W-:Y:S01]  /*ae30*/  IMAD.U32 R184, RZ, RZ, UR8 ;  /* 0x00000008ffb87e24 */ /* 0x00dfe2000f8e00ff */
        /* <DEDUP_REMOVED lines=11> */
.L_x_430:
[----:B------:R-:W-:Y:S05]  /*aef0*/  BRA.U !UP3, `(.L_x_431) ;  /* 0x000000010b3c7547 */ /* 0x000fea000b800000 */
[----:B------:R-:W4:Y:S01]  /*af00*/  LDL R188, [R1+0x50] ;  /* 0x0000500001bc7983 */ /* 0x000f220000100800 */
[----:B0-23--:R-:W-:Y:S02]  /*af10*/  MOV R185, UR8 ;  /* 0x0000000800b97c02 */ /* 0x00dfe40008000f00 */
        /* <DEDUP_REMOVED lines=13> */
.L_x_431:
[----:B------:R-:W-:Y:S05]  /*aff0*/  BRA.U !UP3, `(.L_x_432) ;  /* 0x000000010b307547 */ /* 0x000fea000b800000 */
[----:B0-23--:R-:W-:Y:S02]  /*b000*/  MOV R184, UR8 ;  /* 0x0000000800b87c02 */ /* 0x00dfe40008000f00 */
        /* <DEDUP_REMOVED lines=11> */
.L_x_432:
        /* <DEDUP_REMOVED lines=12> */
[----:B----4-:R-:W-:-:S04]  /*b180*/  IMAD.U32 R185, R188, 0x10000, RZ ;  /* 0x00010000bcb97824 */ /* 0x010fc800078e00ff */
[----:B------:R-:W-:-:S05]  /*b190*/  FMUL.FTZ R184, R185, R184 ;  /* 0x000000b8b9b87220 */ /* 0x000fca0000410000 */
[----:B------:R-:W-:-:S04]  /*b1a0*/  F2FP.BF16.F32.PACK_AB R184, RZ, R184 ;  /* 0x000000b8ffb8723e */ /* 0x000fc800000010ff */
[----:B------:R-:W-:Y:S01]  /*b1b0*/  PRMT R163, R163, 0x5410, R184 ;  /* 0x00005410a3a37816 */ /* 0x000fe200000000b8 */
[----:B------:R-:W-:Y:S06]  /*b1c0*/  BRA `(.L_x_425) ;  /* 0x0000000c00c87947 */ /* 0x000fec0003800000 */
.L_x_416:
[----:B0-23--:R-:W0:Y:S02]  /*b1d0*/  LDC.64 R184, c[0x0][0x478] ;  /* 0x00011e00ffb87b82 */ /* 0x00de240000000a00 */
        /* <DEDUP_REMOVED lines=27> */
.L_x_434:
        /* <DEDUP_REMOVED lines=10> */
.L_x_435:
        /* <DEDUP_REMOVED lines=8> */
.L_x_436:
        /* <DEDUP_REMOVED lines=15> */
.L_x_437:
        /* <DEDUP_REMOVED lines=13> */
.L_x_438:
        /* <DEDUP_REMOVED lines=15> */
.L_x_439:
        /* <DEDUP_REMOVED lines=21> */
.L_x_440:
        /* <DEDUP_REMOVED lines=12> */
.L_x_433:
        /* <DEDUP_REMOVED lines=14> */
.L_x_441:
        /* <DEDUP_REMOVED lines=16> */
.L_x_442:
        /* <DEDUP_REMOVED lines=14> */
.L_x_443:
        /* <DEDUP_REMOVED lines=16> */
.L_x_444:
        /* <DEDUP_REMOVED lines=14> */
.L_x_445:
        /* <DEDUP_REMOVED lines=16> */
.L_x_446:
        /* <DEDUP_REMOVED lines=14> */
.L_x_447:
        /* <DEDUP_REMOVED lines=16> */
.L_x_425:
[----:B0-23--:R-:W0:Y:S01]  /*c0f0*/  @P0 LDC.64 R184, c[0x0][0x478] ;  /* 0x00011e00ffb80b82 */ /* 0x00de220000000a00 */
        /* <DEDUP_REMOVED lines=10> */
.L_x_414:
[----:B------:R-:W-:Y:S05]  /*c1a0*/  BSYNC.RECONVERGENT B0 ;  /* 0x0000000000007941 */ /* 0x000fea0003800200 */
.L_x_413:
[----:B------:R-:W-:Y:S01]  /*c1b0*/  ISETP.GE.U32.AND P5, PT, R2, 0x280, PT ;  /* 0x000002800200780c */ /* 0x000fe20003fa6070 */
[----:B------:R-:W-:-:S12]  /*c1c0*/  BSSY.RECONVERGENT B0, `(.L_x_448) ;  /* 0x00001f9000007945 */ /* 0x000fd80003800200 */
[----:B------:R-:W-:Y:S05]  /*c1d0*/  @!P5 BRA `(.L_x_449) ;  /* 0x0000001c00dcd947 */ /* 0x000fea0003800000 */
[----:B------:R-:W-:-:S04]  /*c1e0*/  UISETP.NE.U32.AND UP0, UPT, UR22, URZ, UPT ;  /* 0x000000ff1600728c */ /* 0x000fc8000bf05070 */
[----:B------:R-:W-:Y:S01]  /*c1f0*/  UISETP.NE.AND.EX UP0, UPT, UR23, URZ, UPT, UP0 ;  /* 0x000000ff1700728c */ /* 0x000fe2000bf05300 */
[----:B------:R-:W-:Y:S10]  /*c200*/  BRA.U !UP3, `(.L_x_450) ;  /* 0x000000010b0c7547 */ /* 0x000ff4000b800000 */
[----:B-----5:R-:W0:Y:S02]  /*c210*/  LDC.64 R88, c[0x0][0x390] ;  /* 0x0000e400ff587b82 */ /* 0x020e240000000a00 */
[----:B0-----:R-:W-:-:S06]  /*c220*/  IMAD.WIDE.U32 R88, R186, 0x10, R88 ;  /* 0x00000010ba587825 */ /* 0x001fcc00078e0058 */
[----:B------:R-:W5:Y:S02]  /*c230*/  LDG.E.128 R88, desc[UR16][R88.64] ;  /* 0x0000001058587981 */ /* 0x000f64000c1e1d00 */
.L_x_450:
        /* <DEDUP_REMOVED lines=9> */
[----:B0-234-:R-:W-:Y:S02]  /*c2d0*/  SHF.L.U32 R185, R170, 0x10, RZ ;  /* 0x00000010aab97819 */ /* 0x01dfe400000006ff */
        /* <DEDUP_REMOVED lines=26> */
.L_x_453:
        /* <DEDUP_REMOVED lines=10> */
.L_x_454:
        /* <DEDUP_REMOVED lines=8> */
.L_x_455:
        /* <DEDUP_REMOVED lines=10> */
.L_x_456:
        /* <DEDUP_REMOVED lines=13> */
.L_x_457:
        /* <DEDUP_REMOVED lines=16> */
.L_x_458:
        /* <DEDUP_REMOVED lines=22> */
.L_x_459:
        /* <DEDUP_REMOVED lines=12> */
.L_x_452:
[----:B------:R-:W-:Y:S01]  /*ca30*/  ISETP.LT.AND P6, PT, RZ, UR31, PT ;  /* 0x0000001fff007c0c */ /* 0x000fe2000bfc1270 */
[----:B------:R-:W-:-:S12]  /*ca40*/  BRA.U !UP3, `(.L_x_461) ;  /* 0x000000010b307547 */ /* 0x000fd8000b800000 */
[----:B0-234-:R-:W-:Y:S01]  /*ca50*/  MOV R184, UR8 ;  /* 0x0000000800b87c02 */ /* 0x01dfe20008000f00 */
        /* <DEDUP_REMOVED lines=11> */
.L_x_461:
[----:B------:R-:W-:Y:S05]  /*cb10*/  BRA.U !UP3, `(.L_x_462) ;  /* 0x000000010b3c7547 */ /* 0x000fea000b800000 */
[----:B------:R-:W2:Y:S02]  /*cb20*/  LDL R188, [R1+0x18] ;  /* 0x0000180001bc7983 */ /* 0x000ea40000100800 */
[----:B0-234-:R-:W-:Y:S02]  /*cb30*/  MOV R185, UR8 ;  /* 0x0000000800b97c02 */ /* 0x01dfe40008000f00 */
        /* <DEDUP_REMOVED lines=9> */
[----:B------:R-:W-:-:S05]  /*cbd0*/  SHF.L.U32 R185, R188, 0x10, RZ ;  /* 0x00000010bcb97819 */ /* 0x000fca00000006ff */
[----:B------:R-:W-:-:S05]  /*cbe0*/  FMUL.FTZ R184, R185, R184 ;  /* 0x000000b8b9b87220 */ /* 0x000fca0000410000 */
[----:B------:R-:W-:-:S04]  /*cbf0*/  F2FP.BF16.F32.PACK_AB R184, RZ, R184 ;  /* 0x000000b8ffb8723e */ /* 0x000fc800000010ff */
[----:B------:R-:W-:-:S07]  /*cc00*/  PRMT R160, R160, 0x5410, R184 ;  /* 0x00005410a0a07816 */ /* 0x000fce00000000b8 */
.L_x_462:
[----:B------:R-:W-:Y:S05]  /*cc10*/  BRA.U !UP3, `(.L_x_463) ;  /* 0x000000010b307547 */ /* 0x000fea000b800000 */
[----:B0-234-:R-:W-:Y:S02]  /*cc20*/  MOV R184, UR8 ;  /* 0x0000000800b87c02 */ /* 0x01dfe40008000f00 */
        /* <DEDUP_REMOVED lines=11> */
.L_x_463:
        /* <DEDUP_REMOVED lines=12> */
[----:B------:R-:W-:-:S05]  /*cda0*/  SHF.L.U32 R185, R188, 0x10, RZ ;  /* 0x00000010bcb97819 */ /* 0x000fca00000006ff */
[----:B------:R-:W-:-:S05]  /*cdb0*/  FMUL.FTZ R184, R185, R184 ;  /* 0x000000b8b9b87220 */ /* 0x000fca0000410000 */
[----:B------:R-:W-:-:S04]  /*cdc0*/  F2FP.BF16.F32.PACK_AB R184, RZ, R184 ;  /* 0x000000b8ffb8723e */ /* 0x000fc800000010ff */
[----:B------:R-:W-:-:S07]  /*cdd0*/  PRMT R161, R161, 0x5410, R184 ;  /* 0x00005410a1a17816 */ /* 0x000fce00000000b8 */
.L_x_464:
[----:B------:R-:W-:Y:S05]  /*cde0*/  BRA.U !UP3, `(.L_x_465) ;  /* 0x000000010b307547 */ /* 0x000fea000b800000 */
[----:B0-234-:R-:W-:Y:S01]  /*cdf0*/  IMAD.U32 R184, RZ, RZ, UR8 ;  /* 0x00000008ffb87e24 */ /* 0x01dfe2000f8e00ff */
        /* <DEDUP_REMOVED lines=11> */
.L_x_465:
[----:B------:R-:W-:Y:S05]  /*ceb0*/  BRA.U !UP3, `(.L_x_466) ;  /* 0x000000010b3c7547 */ /* 0x000fea000b800000 */
[----:B------:R-:W2:Y:S02]  /*cec0*/  LDL R188, [R1+0x40] ;  /* 0x0000400001bc7983 */ /* 0x000ea40000100800 */
[----:B0-234-:R-:W-:Y:S02]  /*ced0*/  MOV R185, UR8 ;  /* 0x0000000800b97c02 */ /* 0x01dfe40008000f00 */
        /* <DEDUP_REMOVED lines=13> */
.L_x_466:
[----:B------:R-:W-:Y:S05]  /*cfb0*/  BRA.U !UP3, `(.L_x_467) ;  /* 0x000000010b307547 */ /* 0x000fea000b800000 */
[----:B0-234-:R-:W-:Y:S02]  /*cfc0*/  MOV R184, UR8 ;  /* 0x0000000800b87c02 */ /* 0x01dfe40008000f00 */
        /* <DEDUP_REMOVED lines=11> */
.L_x_467:
        /* <DEDUP_REMOVED lines=12> */
[----:B------:R-:W-:-:S04]  /*d140*/  IMAD.U32 R185, R188, 0x10000, RZ ;  /* 0x00010000bcb97824 */ /* 0x000fc800078e00ff */
[----:B------:R-:W-:-:S05]  /*d150*/  FMUL.FTZ R184, R185, R184 ;  /* 0x000000b8b9b87220 */ /* 0x000fca0000410000 */
[----:B------:R-:W-:-:S04]  /*d160*/  F2FP.BF16.F32.PACK_AB R184, RZ, R184 ;  /* 0x000000b8ffb8723e */ /* 0x000fc800000010ff */
[----:B------:R-:W-:Y:S01]  /*d170*/  PRMT R163, R163, 0x5410, R184 ;  /* 0x00005410a3a37816 */ /* 0x000fe200000000b8 */
[----:B------:R-:W-:Y:S06]  /*d180*/  BRA `(.L_x_460) ;  /* 0x0000000c00cc7947 */ /* 0x000fec0003800000 */
.L_x_451:
[----:B0-234-:R-:W0:Y:S02]  /*d190*/  LDC.64 R184, c[0x0][0x478] ;  /* 0x00011e00ffb87b82 */ /* 0x01de240000000a00 */
        /* <DEDUP_REMOVED lines=27> */
.L_x_469:
        /* <DEDUP_REMOVED lines=10> */
.L_x_470:
        /* <DEDUP_REMOVED lines=8> */
.L_x_471:
        /* <DEDUP_REMOVED lines=15> */
.L_x_472:
        /* <DEDUP_REMOVED lines=13> */
.L_x_473:
        /* <DEDUP_REMOVED lines=15> */
.L_x_474:
        /* <DEDUP_REMOVED lines=21> */
.L_x_475:
        /* <DEDUP_REMOVED lines=12> */
.L_x_468:
        /* <DEDUP_REMOVED lines=14> */
.L_x_476:
        /* <DEDUP_REMOVED lines=16> */
.L_x_477:
        /* <DEDUP_REMOVED lines=14> */
.L_x_478:
        /* <DEDUP_REMOVED lines=16> */
.L_x_479:
        /* <DEDUP_REMOVED lines=14> */
.L_x_480:
        /* <DEDUP_REMOVED lines=16> */
.L_x_481:
        /* <DEDUP_REMOVED lines=14> */
.L_x_482:
[----:B------:R-:W-:Y:S05]  /*dfb0*/  BRA.U !UP3, `(.L_x_460) ;  /* 0x000000010b407547 */ /* 0x000fea000b800000 */
[----:B------:R-:W2:Y:S01]  /*dfc0*/  LDL R188, [R1+0x44] ;  /* 0x0000440001bc7983 */ /* 0x000ea20000100800 */
[----:B------:R-:W-:Y:S01]  /*dfd0*/  MOV R184, UR8 ;  /* 0x0000000800b87c02 */ /* 0x000fe20008000f00 */
[----:B------:R-:W-:Y:S01]  /*dfe0*/  UISETP.GT.AND UP0, UPT, UR31, URZ, UPT ;  /* 0x000000ff1f00728c */ /* 0x000fe2000bf04270 */
[----:B-----5:R-:W-:-:S03]  /*dff0*/  PRMT R185, R91, 0x7632, R185 ;  /* 0x000076325bb97816 */ /* 0x020fc600000000b9 */
[----:B------:R-:W-:Y:S01]  /*e000*/  FFMA.FTZ R184, R219, R184, UR9 ;  /* 0x00000009dbb87e23 */ /* 0x000fe200080100b8 */
[----:B------:R-:W-:Y:S02]  /*e010*/  SHF.L.U32 R185, R185, 0x10, RZ ;  /* 0x00000010b9b97819 */ /* 0x000fe400000006ff */
[----:B------:R-:W-:Y:S01]  /*e020*/  PLOP3.LUT P6, PT, PT, PT, UP0, 0x80, 0x8 ;  /* 0x000000000008781c */ /* 0x000fe20003fcf008 */
        /* <DEDUP_REMOVED lines=9> */
.L_x_460:
[----:B0-234-:R-:W0:Y:S01]  /*e0c0*/  @P0 LDC.64 R184, c[0x0][0x478] ;  /* 0x00011e00ffb80b82 */ /* 0x01de220000000a00 */
[----:B------:R-:W2:Y:S01]  /*e0d0*/  @UP3 LDCU.64 UR6, c[0x0][0x468] ;  /* 0x00008d00ff0637ac */ /* 0x000ea20008000a00 */
[----:B------:R-:W-:Y:S01]  /*e0e0*/  PLOP3.LUT P6, PT, PT, PT, UP3, 0x80, 0x8 ;  /* 0x000000000008781c */ /* 0x000fe20003fcf038 */
[----:B0-----:R-:W-:-:S04]  /*e0f0*/  @P0 IMAD.WIDE.U32 R184, R187, 0x10, R184 ;  /* 0x00000010bbb80825 */ /* 0x001fc800078e00b8 */
[----:B------:R-:W-:Y:S01]  /*e100*/  HFMA2 R187, -RZ, RZ, 0, 9.5367431640625e-07 ;  /* 0x00000010ffbb7431 */ /* 0x000fe200000001ff */
[----:B------:R0:W-:Y:S01]  /*e110*/  @P0 STG.E.128 desc[UR16][R184.64], R168 ;  /* 0x000000a8b8000986 */ /* 0x0001e2000c101d10 */
[----:B------:R-:W-:-:S13]  /*e120*/  PLOP3.LUT P0, PT, PT, PT, UP3, 0x80, 0x8 ;  /* 0x000000000008781c */ /* 0x000fda0003f0f038 */
[----:B--2---:R-:W-:-:S05]  /*e130*/  @P0 IMAD.WIDE.U32 R186, R186, R187, UR6 ;  /* 0x00000006baba0e25 */ /* 0x004fca000f8e00bb */
[----:B------:R0:W-:Y:S02]  /*e140*/  @P6 STG.E.128 desc[UR16][R186.64], R160 ;  /* 0x000000a0ba006986 */ /* 0x0001e4000c101d10 */
.L_x_449:
[----:B------:R-:W-:Y:S05]  /*e150*/  BSYNC.RECONVERGENT B0 ;  /* 0x0000000000007941 */ /* 0x000fea0003800200 */
.L_x_448:
[----:B------:R-:W-:Y:S02]  /*e160*/  UIADD3 UR26, UPT, UPT, UR26, UR24, URZ ;  /* 0x000000181a1a7290 */ /* 0x000fe4000fffe0ff */
[----:B------:R-:W-:Y:S02]  /*e170*/  UPLOP3.LUT UP1, UPT, UPT, UPT, UP1, 0x40, 0x4 ;  /* 0x000000000004789c */ /* 0x000fe40003f2e810 */
[----:B------:R-:W-:-:S09]  /*e180*/  UISETP.GE.AND UP0, UPT, UR26, UR25, UPT ;  /* 0x000000191a00728c */ /* 0x000fd2000bf06270 */
[----:B------:R-:W-:Y:S05]  /*e190*/  BRA.U !UP0, `(.L_x_483) ;  /* 0xffffff31087c7547 */ /* 0x000fea000b83ffff */
.L_x_294:
[----:B------:R-:W1:Y:S01]  /*e1a0*/  S2UR UR4, SR_CTAID.X ;  /* 0x00000000000479c3 */ /* 0x000e620000002500 */
[----:B0-234-:R-:W0:Y:S01]  /*e1b0*/  S2R R184, SR_TID.X ;  /* 0x0000000000b87919 */ /* 0x01de220000002100 */
[----:B------:R-:W-:Y:S01]  /*e1c0*/  BSSY.RECONVERGENT B0, `(.L_x_484) ;  /* 0x000001a000007945 */ /* 0x000fe20003800200 */
[----:B-1----:R-:W-:-:S06]  /*e1d0*/  UIMAD UR4, UR4, UR10, URZ ;  /* 0x0000000a040472a4 */ /* 0x002fcc000f8e02ff */
[----:B------:R-:W-:-:S05]  /*e1e0*/  IMAD.U32 R9, RZ, RZ, UR4 ;  /* 0x00000004ff097e24 */ /* 0x000fca000f8e00ff */
[----:B0-----:R-:W-:Y:S01]  /*e1f0*/  LEA.HI R9, R9, R184, RZ, 0x1d ;  /* 0x000000b809097211 */ /* 0x001fe200078fe8ff */
[----:B------:R-:W-:Y:S06]  /*e200*/  @!P1 BRA `(.L_x_485) ;  /* 0x0000000000549947 */ /* 0x000fec0003800000 */
[----:B------:R-:W2:Y:S01]  /*e210*/  LDL.LU R188, [R1+0x30] ;  /* 0x0000300001bc7983 */ /* 0x000ea20000300800 */
[----:B------:R-:W0:Y:S03]  /*e220*/  LDC.64 R2, c[0x0][0x440] ;  /* 0x00011000ff027b82 */ /* 0x000e260000000a00 */
[----:B------:R-:W2:Y:S04]  /*e230*/  LDL.LU R189, [R1+0x34] ;  /* 0x0000340001bd7983 */ /* 0x000ea80000300800 */
[----:B------:R-:W2:Y:S01]  /*e240*/  LDL.LU R190, [R1+0x38] ;  /* 0x0000380001be7983 */ /* 0x000ea20000300800 */
[----:B------:R-:W1:Y:S03]  /*e250*/  LDC.64 R4, c[0x0][0x448] ;  /* 0x00011200ff047b82 */ /* 0x000e660000000a00 */
[----:B------:R-:W2:Y:S04]  /*e260*/  LDL.LU R191, [R1+0x3c] ;  /* 0x00003c0001bf7983 */ /* 0x000ea80000300800 */
[----:B------:R-:W3:Y:S01]  /*e270*/  LDL.LU R184, [R1+0x20] ;  /* 0x0000200001b87983 */ /* 0x000ee20000300800 */
[----:B------:R-:W4:Y:S03]  /*e280*/  LDC.64 R6, c[0x0][0x460] ;  /* 0x00011800ff067b82 */ /* 0x000f260000000a00 */
[----:B------:R-:W3:Y:S04]  /*e290*/  LDL.LU R185, [R1+0x24] ;  /* 0x0000240001b97983 */ /* 0x000ee80000300800 */
[----:B------:R-:W3:Y:S04]  /*e2a0*/  LDL.LU R186, [R1+0x28] ;  /* 0x0000280001ba7983 */ /* 0x000ee80000300800 */
[----:B------:R-:W3:Y:S01]  /*e2b0*/  LDL.LU R187, [R1+0x2c] ;  /* 0x00002c0001bb7983 */ /* 0x000ee20000300800 */
[----:B0-----:R-:W-:-:S04]  /*e2c0*/  IMAD.WIDE.U32 R2, R9, 0x20, R2 ;  /* 0x0000002009027825 */ /* 0x001fc800078e0002 */
[C---:B-1----:R-:W-:Y:S01]  /*e2d0*/  IMAD.WIDE.U32 R4, R9.reuse, 0x20, R4 ;  /* 0x0000002009047825 */ /* 0x042fe200078e0004 */
[----:B------:R0:W-:Y:S04]  /*e2e0*/  STG.E.128 desc[UR16][R2.64], R76 ;  /* 0x0000004c02007986 */ /* 0x0001e8000c101d10 */
[----:B------:R0:W-:Y:S01]  /*e2f0*/  STG.E.128 desc[UR16][R2.64+0x10], R80 ;  /* 0x0000105002007986 */ /* 0x0001e2000c101d10 */
[C---:B----4-:R-:W-:Y:S01]  /*e300*/  IMAD.WIDE.U32 R6, R9.reuse, 0x20, R6 ;  /* 0x0000002009067825 */ /* 0x050fe200078e0006 */
[----:B------:R-:W-:Y:S02]  /*e310*/  IADD3 R9, PT, PT, R9, 0x80, RZ ;  /* 0x0000008009097810 */ /* 0x000fe40007ffe0ff */
[----:B--2---:R0:W-:Y:S04]  /*e320*/  STG.E.128 desc[UR16][R4.64], R188 ;  /* 0x000000bc04007986 */ /* 0x0041e8000c101d10 */
[----:B---3--:R0:W-:Y:S04]  /*e330*/  STG.E.128 desc[UR16][R4.64+0x10], R184 ;  /* 0x000010b804007986 */ /* 0x0081e8000c101d10 */
[----:B------:R0:W-:Y:S04]  /*e340*/  STG.E.128 desc[UR16][R6.64], R116 ;  /* 0x0000007406007986 */ /* 0x0001e8000c101d10 */
[----:B------:R0:W-:Y:S02]  /*e350*/  STG.E.128 desc[UR16][R6.64+0x10], R120 ;  /* 0x0000107806007986 */ /* 0x0001e4000c101d10 */
.L_x_485:
[----:B------:R-:W-:Y:S05]  /*e360*/  BSYNC.RECONVERGENT B0 ;  /* 0x0000000000007941 */ /* 0x000fea0003800200 */
.L_x_484:
        /* <DEDUP_REMOVED lines=15> */
.L_x_487:
[----:B------:R-:W-:Y:S05]  /*e460*/  BSYNC.RECONVERGENT B0 ;  /* 0x0000000000007941 */ /* 0x000fea0003800200 */
.L_x_486:
        /* <DEDUP_REMOVED lines=15> */
.L_x_489:
[----:B------:R-:W-:Y:S05]  /*e560*/  BSYNC.RECONVERGENT B0 ;  /* 0x0000000000007941 */ /* 0x000fea0003800200 */
.L_x_488:
        /* <DEDUP_REMOVED lines=15> */
.L_x_491:
[----:B------:R-:W-:Y:S05]  /*e660*/  BSYNC.RECONVERGENT B0 ;  /* 0x0000000000007941 */ /* 0x000fea0003800200 */
.L_x_490:
        /* <DEDUP_REMOVED lines=14> */
.L_x_492:
        /* <DEDUP_REMOVED lines=11> */
.L_x_19280:


//--------------------- .text._ZN10layer_norm13ln_bwd_kernelINS_13Kernel_traitsI13__nv_bfloat16S2_S2_S2_fjLj5120ELj1ELj1ELj4ELj16ENS_18Kernel_traits_baseILj5120ES2_S2_S2_S2_fjLj128EEEEELb0ELb1ELb1ELb1EEEvNS_9BwdParamsE --------------------------
	.section	.text._ZN10layer_norm13ln_bwd_kernelINS_13Kernel_traitsI13__nv_bfloat16S2_S2_S2_fjLj5120ELj1ELj1ELj4ELj16ENS_18Kernel_traits_baseILj5120ES2_S2_S2_S2_fjLj128EEEEELb0ELb1ELb1ELb1EEEvNS_9BwdParamsE,"ax",@progbits
	.align	128
        .global         _ZN10layer_norm13ln_bwd_kernelINS_13Kernel_traitsI13__nv_bfloat16S2_S2_S2_fjLj5120ELj1ELj1ELj4ELj16ENS_18Kernel_traits_baseILj5120ES2_S2_S2_S2_fjLj128EEEEELb0ELb1ELb1ELb1EEEvNS_9BwdParamsE
        .type           _ZN10layer_norm13ln_bwd_kernelINS_13Kernel_traitsI13__nv_bfloat16S2_S2_S2_fjLj5120ELj1ELj1ELj4ELj16ENS_18Kernel_traits_baseILj5120ES2_S2_S2_S2_fjLj128EEEEELb0ELb1ELb1ELb1EEEvNS_9BwdParamsE,@function
        .size           _ZN10layer_norm13ln_bwd_kernelINS_13Kernel_traitsI13__nv_bfloat16S2_S2_S2_fjLj5120ELj1ELj1ELj4ELj16ENS_18Kernel_traits_baseILj5120ES2_S2_S2_S2_fjLj128EEEEELb0ELb1ELb1ELb1EEEvNS_9BwdParamsE,(.L_x_19281 - _ZN10layer_norm13ln_bwd_kernelINS_13Kernel_traitsI13__nv_bfloat16S2_S2_S2_fjLj5120ELj1ELj1ELj4ELj16ENS_18Kernel_traits_baseILj5120ES2_S2_S2_S2_fjLj128EEEEELb0ELb1ELb1ELb1EEEvNS_9BwdParamsE)
        .other          _ZN10layer_norm13ln_bwd_kernelINS_13Kernel_traitsI13__nv_bfloat16S2_S2_S2_fjLj5120ELj1ELj1ELj4ELj16ENS_18Kernel_traits_baseILj5120ES2_S2_S2_S2_fjLj128EEEEELb0ELb1ELb1ELb1EEEvNS_9BwdParamsE,@"STO_CUDA_ENTRY STV_DEFAULT"
_ZN10layer_norm13ln_bwd_kernelINS_13Kernel_traitsI13__nv_bfloat16S2_S2_S2_fjLj5120ELj1ELj1ELj4ELj16ENS_18Kernel_traits_baseILj5120ES2_S2_S2_S2_fjLj128EEEEELb0ELb1ELb1ELb1EEEvNS_9BwdParamsE:
.text._ZN10layer_norm13ln_bwd_kernelINS_13Kernel_traitsI13__nv_bfloat16S2_S2_S2_fjLj5120ELj1ELj1ELj4ELj16ENS_18Kernel_traits_baseILj5120ES2_S2_S2_S2_fjLj128EEEEELb0ELb1ELb1ELb1EEEvNS_9BwdParamsE:
[----:B------:R-:W0:Y:S02]  /*0000*/  LDC R1, c[0x0][0x37c] ;  /* 0x0000df00ff017b82 */ /* 0x000e240000000800 */
[----:B0-----:R-:W-:-:S06]  /*0010*/  IADD3 R1, PT, PT, R1, -0x78, RZ ;  /* 0xffffff8801017810 */ /* 0x001fcc0007ffe0ff */
[----:B------:R-:W0:Y:S01]  /*0020*/  S2UR UR8, SR_CTAID.X ;  /* 0x00000000000879c3 */ /* 0x000e220000002500 */
[----:B------:R-:W0:Y:S01]  /*0030*/  LDCU UR4, c[0x0][0x384] ;  /* 0x00007080ff0477ac */ /* 0x000e220008000800 */
[----:B------:R-:W1:Y:S01]  /*0040*/  S2R R21, SR_TID.X ;  /* 0x0000000000157919 */ /* 0x000e620000002100 */
[----:B------:R-:W-:Y:S02]  /*0050*/  CS2R R164, SRZ ;  /* 0x0000000000a47805 */ /* 0x000fe4000001ff00 */
[----:B------:R-:W-:Y:S02]  /*0060*/  CS2R R166, SRZ ;  /* 0x0000000000a67805 */ /* 0x000fe4000001ff00 */
[----:B------:R-:W-:Y:S01]  /*0070*/  CS2R R160, SRZ ;  /* 0x0000000000a07805 */ /* 0x000fe2000001ff00 */
[----:B------:R2:W-:Y:S01]  /*0080*/  STL [R1+0x54], RZ ;  /* 0x000054ff01007387 */ /* 0x0005e20000100800 */
[----:B------:R-:W-:Y:S02]  /*0090*/  CS2R R162, SRZ ;  /* 0x0000000000a27805 */ /* 0x000fe4000001ff00 */
[----:B------:R-:W-:-:S02]  /*00a0*/  CS2R R156, SRZ ;  /* 0x00000000009c7805 */ /* 0x000fc4000001ff00 */
[----:B------:R-:W-:Y:S01]  /*00b0*/  CS2R R158, SRZ ;  /* 0x00000000009e7805 */ /* 0x000fe2000001ff00 */
[----:B------:R2:W-:Y:S01]  /*00c0*/  STL [R1+0x58], RZ ;  /* 0x000058ff01007387 */ /* 0x0005e20000100800 */
        /* <DEDUP_REMOVED lines=12> */
[----:B------:R-:W-:Y:S01]  /*0190*/  CS2R R138, SRZ ;  /* 0x00000000008a7805 */ /* 0x000fe2000001ff00 */
[----:B0-----:R-:W-:Y:S01]  /*01a0*/  UISETP.GE.AND UP0, UPT, UR8, UR4, UPT ;  /* 0x000000040800728c */ /* 0x001fe2000bf06270 */
[----:B------:R-:W-:Y:S01]  /*01b0*/  CS2R R132, SRZ ;  /* 0x0000000000847805 */ /* 0x000fe2000001ff00 */
[----:B------:R2:W-:Y:S01]  /*01c0*/  STL [R1+0x48], RZ ;  /* 0x000048ff01007387 */ /* 0x0005e20000100800 */
[----:B------:R-:W-:-:S02]  /*01d0*/  CS2R R134, SRZ ;  /* 0x0000000000867805 */ /* 0x000fc4000001ff00 */
[----:B------:R-:W-:Y:S02]  /*01e0*/  CS2R R128, SRZ ;  /* 0x0000000000807805 */ /* 0x000fe4000001ff00 */
[----:B------:R-:W-:Y:S01]  /*01f0*/  CS2R R130, SRZ ;  /* 0x0000000000827805 */ /* 0x000fe2000001ff00 */
[----:B------:R2:W-:Y:S01]  /*0200*/  STL [R1+0x4c], RZ ;  /* 0x00004cff01007387 */ /* 0x0005e20000100800 */
[----:B------:R-:W-:Y:S02]  /*0210*/  CS2R R124, SRZ ;  /* 0x00000000007c7805 */ /* 0x000fe4000001ff00 */
[----:B------:R-:W-:Y:S02]  /*0220*/  CS2R R126, SRZ ;  /* 0x00000000007e7805 */ /* 0x000fe4000001ff00 */
        /* <DEDUP_REMOVED lines=34> */
[----:B------:R-:W-:Y:S01]  /*0450*/  CS2R R72, SRZ ;  /* 0x0000000000487805 */ /* 0x000fe2000001ff00 */
[----:B------:R-:W0:Y:S02]  /*0460*/  LDCU.64 UR18, c[0x0][0x358] ;  /* 0x00006b00ff1277ac */ /* 0x000e240008000a00 */
        /* <DEDUP_REMOVED lines=8> */
[----:B01----:R-:W-:Y:S05]  /*04f0*/  BRA.U UP0, `(.L_x_493) ;  /* 0x000000d500087547 */ /* 0x003fea000b800000 */
[----:B------:R-:W0:Y:S08]  /*0500*/  LDC.64 R4, c[0x0][0x3e8] ;  /* 0x0000fa00ff047b82 */ /* 0x000e300000000a00 */
[----:B------:R-:W1:Y:S01]  /*0510*/  LDC.64 R2, c[0x0][0x3d0] ;  /* 0x0000f400ff027b82 */ /* 0x000e620000000a00 */
[----:B------:R-:W-:Y:S01]  /*0520*/  UPLOP3.LUT UP1, UPT, UPT, UPT, UPT, 0x40, 0x4 ;  /* 0x000000000004789c */ /* 0x000fe20003f2e870 */
[----:B------:R-:W3:Y:S01]  /*0530*/  LDCU UR17, c[0x0][0x40c] ;  /* 0x00008180ff1177ac */ /* 0x000ee20008000800 */
[----:B------:R-:W4:Y:S01]  /*0540*/  LDCU UR26, c[0x0][0x388] ;  /* 0x00007100ff1a77ac */ /* 0x000f220008000800 */
[----:B------:R-:W0:Y:S01]  /*0550*/  LDCU.U8 UR27, c[0x0][0x410] ;  /* 0x00008200ff1b77ac */ /* 0x000e220008000000 */
[----:B------:R-:W0:Y:S02]  /*0560*/  LDCU.64 UR20, c[0x0][0x3c8] ;  /* 0x00007900ff1477ac */ /* 0x000e240008000a00 */
[C---:B0-----:R-:W-:Y:S01]  /*0570*/  IMAD.WIDE.U32 R4, R21.reuse, 0x10, R4 ;  /* 0x0000001015047825 */ /* 0x041fe200078e0004 */
[----:B------:R-:W0:Y:S04]  /*0580*/  LDCU.64 UR22, c[0x0][0x3c0] ;  /* 0x00007800ff1677ac */ /* 0x000e280008000a00 */
[----:B------:R-:W2:Y:S01]  /*0590*/  LDG.E.128 R68, desc[UR18][R4.64+0x2000] ;  /* 0x0020001204447981 */ /* 0x000ea2000c1e1d00 */
[----:B------:R-:W0:Y:S03]  /*05a0*/  LDCU UR28, c[0x0][0x400] ;  /* 0x00008000ff1c77ac */ /* 0x000e260008000800 */
[----:B------:R-:W3:Y:S01]  /*05b0*/  LDG.E.128 R64, desc[UR18][R4.64+0x1800] ;  /* 0x0018001204407981 */ /* 0x000ee2000c1e1d00 */
[----:B------:R-:W0:Y:S03]  /*05c0*/  LDCU.64 UR4, c[0x0][0x438] ;  /* 0x00008700ff0477ac */ /* 0x000e260008000a00 */
[----:B------:R-:W4:Y:S01]  /*05d0*/  LDG.E.128 R60, desc[UR18][R4.64+0x1000] ;  /* 0x00100012043c7981 */ /* 0x000f22000c1e1d00 */
[----:B------:R-:W0:Y:S03]  /*05e0*/  LDCU.64 UR6, c[0x0][0x478] ;  /* 0x00008f00ff0677ac */ /* 0x000e260008000a00 */
[----:B------:R-:W4:Y:S01]  /*05f0*/  LDG.E.128 R56, desc[UR18][R4.64+0x800] ;  /* 0x0008001204387981 */ /* 0x000f22000c1e1d00 */
[----:B------:R-:W0:Y:S03]  /*0600*/  LDCU.128 UR12, c[0x0][0x3f0] ;  /* 0x00007e00ff0c77ac */ /* 0x000e260008000c00 */
[----:B------:R0:W4:Y:S01]  /*0610*/  LDG.E.128 R52, desc[UR18][R4.64] ;  /* 0x0000001204347981 */ /* 0x000122000c1e1d00 */
[----:B-1----:R-:W-:-:S04]  /*0620*/  IMAD.WIDE.U32 R2, R21, 0x10, R2 ;  /* 0x0000001015027825 */ /* 0x002fc800078e0002 */
[----:B------:R-:W-:Y:S01]  /*0630*/  HFMA2 R164, -RZ, RZ, 0, 0 ;  /* 0x00000000ffa47431 */ /* 0x000fe200000001ff */
[----:B------:R-:W1:Y:S01]  /*0640*/  LDCU.64 UR24, c[0x0][0x380] ;  /* 0x00007000ff1877ac */ /* 0x000e620008000a00 */
[----:B------:R-:W5:Y:S04]  /*0650*/  LDG.E.128 R48, desc[UR18][R2.64+0x2000] ;  /* 0x0020001202307981 */ /* 0x000f68000c1e1d00 */
[----:B------:R-:W5:Y:S04]  /*0660*/  LDG.E.128 R44, desc[UR18][R2.64+0x1800] ;  /* 0x00180012022c7981 */ /* 0x000f68000c1e1d00 */
[----:B------:R-:W5:Y:S04]  /*0670*/  LDG.E.128 R40, desc[UR18][R2.64+0x1000] ;  /* 0x0010001202287981 */ /* 0x000f68000c1e1d00 */
[----:B------:R-:W5:Y:S04]  /*0680*/  LDG.E.128 R36, desc[UR18][R2.64+0x800] ;  /* 0x0008001202247981 */ /* 0x000f68000c1e1d00 */
[----:B------:R1:W5:Y:S01]  /*0690*/  LDG.E.128 R32, desc[UR18][R2.64] ;  /* 0x0000001202207981 */ /* 0x000362000c1e1d00 */
[----:B--2---:R-:W-:-:S02]  /*06a0*/  PRMT R20, R68, 0x7632, R20 ;  /* 0x0000763244147816 */ /* 0x004fc40000000014 */
[----:B------:R-:W-:Y:S02]  /*06b0*/  PRMT R19, R69, 0x7632, R19 ;  /* 0x0000763245137816 */ /* 0x000fe40000000013 */
[----:B------:R-:W-:Y:S02]  /*06c0*/  PRMT R18, R70, 0x7632, R18 ;  /* 0x0000763246127816 */ /* 0x000fe40000000012 */
[----:B------:R-:W-:Y:S02]  /*06d0*/  PRMT R17, R71, 0x7632, R17 ;  /* 0x0000763247117816 */ /* 0x000fe40000000011 */
[----:B---3--:R-:W-:Y:S02]  /*06e0*/  PRMT R16, R64, 0x7632, R16 ;  /* 0x0000763240107816 */ /* 0x008fe40000000010 */
[----:B------:R-:W-:Y:S02]  /*06f0*/  PRMT R15, R65, 0x7632, R15 ;  /* 0x00007632410f7816 */ /* 0x000fe4000000000f */
[----:B------:R-:W-:-:S02]  /*0700*/  PRMT R14, R66, 0x7632, R14 ;  /* 0x00007632420e7816 */ /* 0x000fc4000000000e */
[----:B------:R-:W-:Y:S02]  /*0710*/  PRMT R13, R67, 0x7632, R13 ;  /* 0x00007632430d7816 */ /* 0x000fe4000000000d */
[----:B----4-:R-:W-:Y:S02]  /*0720*/  PRMT R12, R60, 0x7632, R12 ;  /* 0x000076323c0c7816 */ /* 0x010fe4000000000c */
[----:B------:R-:W-:Y:S02]  /*0730*/  PRMT R11, R61, 0x7632, R11 ;  /* 0x000076323d0b7816 */ /* 0x000fe4000000000b */
[----:B------:R-:W-:Y:S02]  /*0740*/  PRMT R10, R62, 0x7632, R10 ;  /* 0x000076323e0a7816 */ /* 0x000fe4000000000a */
[----:B------:R-:W-:Y:S02]  /*0750*/  PRMT R9, R63, 0x7632, R9 ;  /* 0x000076323f097816 */ /* 0x000fe40000000009 */
[----:B------:R-:W-:-:S02]  /*0760*/  PRMT R8, R56, 0x7632, R8 ;  /* 0x0000763238087816 */ /* 0x000fc40000000008 */
[----:B------:R-:W-:Y:S02]  /*0770*/  PRMT R7, R57, 0x7632, R7 ;  /* 0x0000763239077816 */ /* 0x000fe40000000007 */
[----:B------:R-:W-:Y:S02]  /*0780*/  PRMT R6, R58, 0x7632, R6 ;  /* 0x000076323a067816 */ /* 0x000fe40000000006 */
[----:B0-----:R-:W-:Y:S02]  /*0790*/  PRMT R5, R59, 0x7632, R5 ;  /* 0x000076323b057816 */ /* 0x001fe40000000005 */
[----:B------:R-:W-:Y:S02]  /*07a0*/  PRMT R4, R52, 0x7632, R4 ;  /* 0x0000763234047816 */ /* 0x000fe40000000004 */
[----:B-1----:R-:W-:Y:S02]  /*07b0*/  PRMT R3, R53, 0x7632, R3 ;  /* 0x0000763235037816 */ /* 0x002fe40000000003 */
[----:B------:R-:W-:-:S02]  /*07c0*/  PRMT R2, R54, 0x7632, R2 ;  /* 0x0000763236027816 */ /* 0x000fc40000000002 */
[----:B------:R-:W-:-:S07]  /*07d0*/  PRMT R0, R55, 0x7632, R0 ;  /* 0x0000763237007816 */ /* 0x000fce0000000000 */
.L_x_662:
[----:B------:R-:W-:-:S06]  /*07e0*/  UIMAD.WIDE UR10, UR8, 0x4, UR20 ;  /* 0x00000004080a78a5 */ /* 0x000fcc000f8e0214 */
[----:B0-----:R-:W-:Y:S02]  /*07f0*/  MOV R180, UR10 ;  /* 0x0000000a00b47c02 */ /* 0x001fe40008000f00 */
[----:B------:R-:W-:-:S05]  /*0800*/  MOV R181, UR11 ;  /* 0x0000000b00b57c02 */ /* 0x000fca0008000f00 */
[----:B------:R0:W2:Y:S01]  /*0810*/  LDG.E R180, desc[UR18][R180.64] ;  /* 0x00000012b4b47981 */ /* 0x0000a2000c1e1900 */
[----:B------:R-:W-:-:S06]  /*0820*/  UIMAD.WIDE UR10, UR8, 0x4, UR14 ;  /* 0x00000004080a78a5 */ /* 0x000fcc000f8e020e */
[----:B0-----:R-:W-:Y:S02]  /*0830*/  MOV R181, UR11 ;  /* 0x0000000b00b57c02 */ /* 0x001fe40008000f00 */
[----:B--2---:R-:W-:Y:S01]  /*0840*/  R2UR UR29, R180 ;  /* 0x00000000b41d72ca */ /* 0x004fe200000e0000 */
[----:B------:R-:W-:-:S06]  /*0850*/  IMAD.U32 R180, RZ, RZ, UR10 ;  /* 0x0000000affb47e24 */ /* 0x000fcc000f8e00ff */
[----:B------:R0:W2:Y:S01]  /*0860*/  LDG.E R180, desc[UR18][R180.64] ;  /* 0x00000012b4b47981 */ /* 0x0000a2000c1e1900 */
[----:B------:R-:W-:-:S06]  /*0870*/  UIMAD.WIDE UR10, UR8, 0x4, UR12 ;  /* 0x00000004080a78a5 */ /* 0x000fcc000f8e020c */
[----:B0-----:R-:W-:Y:S02]  /*0880*/  MOV R181, UR11 ;  /* 0x0000000b00b57c02 */ /* 0x001fe40008000f00 */
[----:B--2---:R-:W-:Y:S02]  /*0890*/  R2UR UR32, R180 ;  /* 0x00000000b42072ca */ /* 0x004fe400000e0000 */
[----:B------:R-:W-:-:S06]  /*08a0*/  MOV R180, UR10 ;  /* 0x0000000a00b47c02 */ /* 0x000fcc0008000f00 */
[----:B------:R-:W2:Y:S05]  /*08b0*/  LDG.E R180, desc[UR18][R180.64] ;  /* 0x00000012b4b47981 */ /* 0x000eaa000c1e1900 */
[----:B------:R-:W-:Y:S01]  /*08c0*/  UISETP.GE.AND UP3, UPT, UR32, 0x1, UPT ;  /* 0x000000012000788c */ /* 0x000fe2000bf66270 */
[----:B--2---:R-:W-:Y:S02]  /*08d0*/  R2UR UR16, R180 ;  /* 0x00000000b41072ca */ /* 0x004fe400000e0000 */
[----:B------:R-:W-:-:S06]  /*08e0*/  CS2R R180, SRZ ;  /* 0x0000000000b47805 */ /* 0x000fcc000001ff00 */
[----:B---345:R-:W-:Y:S07]  /*08f0*/  BRA.U !UP3, `(.L_x_494) ;  /* 0x000000250b007547 */ /* 0x038fee000b800000 */
[----:B------:R-:W0:Y:S01]  /*0900*/  S2R R8, SR_TID.X ;  /* 0x0000000000087919 */ /* 0x000e220000002100 */
[----:B------:R-:W1:Y:S01]  /*0910*/  LDC.64 R6, c[0x0][0x3a8] ;  /* 0x0000ea00ff067b82 */ /* 0x000e620000000a00 */
[----:B------:R-:W-:Y:S02]  /*0920*/  UIMAD UR9, UR8, UR26, URZ ;  /* 0x0000001a080972a4 */ /* 0x000fe4000f8e02ff */
[----:B------:R-:W-:Y:S01]  /*0930*/  UIADD3 UR11, UPT, UPT, UR32, -0x1, URZ ;  /* 0xffffffff200b7890 */ /* 0x000fe2000fffe0ff */
[----:B------:R-:W2:Y:S01]  /*0940*/  LDL.LU R245, [R1+0x58] ;  /* 0x0000580001f57983 */ /* 0x000ea20000300800 */
[----:B------:R-:W-:Y:S02]  /*0950*/  USHF.R.S32.HI UR10, URZ, 0x1f, UR9 ;  /* 0x0000001fff0a7899 */ /* 0x000fe40008011409 */
[----:B------:R-:W-:Y:S01]  /*0960*/  UIMAD UR11, UR11, UR26, URZ ;  /* 0x0000001a0b0b72a4 */ /* 0x000fe2000f8e02ff */
[----:B------:R-:W3:Y:S01]  /*0970*/  LDC.64 R4, c[0x0][0x428] ;  /* 0x00010a00ff047b82 */ /* 0x000ee20000000a00 */
[----:B------:R-:W-:Y:S01]  /*0980*/  ULEA.HI UR10, UR10, UR9, URZ, 0x3 ;  /* 0x000000090a0a7291 */ /* 0x000fe2000f8f18ff */
[----:B------:R-:W4:Y:S01]  /*0990*/  LDL.LU R246, [R1+0x60] ;  /* 0x0000600001f67983 */ /* 0x000f220000300800 */
[----:B------:R-:W-:-:S02]  /*09a0*/  UIMAD.WIDE UR30, UR8, 0x4, UR22 ;  /* 0x00000004081e78a5 */ /* 0x000fc4000f8e0216 */
[----:B------:R-:W-:Y:S01]  /*09b0*/  USHF.R.S32.HI UR9, URZ, 0x1f, UR11 ;  /* 0x0000001fff097899 */ /* 0x000fe2000801140b */
[----:B------:R-:W4:Y:S01]  /*09c0*/  LDL.LU R247, [R1+0x48] ;  /* 0x0000480001f77983 */ /* 0x000f220000300800 */
[----:B------:R-:W-:Y:S02]  /*09d0*/  MOV R223, UR10 ;  /* 0x0000000a00df7c02 */ /* 0x000fe40008000f00 */
[----:B------:R-:W-:Y:S01]  /*09e0*/  MOV R224, UR30 ;  /* 0x0000001e00e07c02 */ /* 0x000fe20008000f00 */
[----:B------:R-:W-:Y:S01]  /*09f0*/  IMAD.U32 R225, RZ, RZ, UR31 ;  /* 0x0000001fffe17e24 */ /* 0x000fe2000f8e00ff */
[----:B------:R-:W-:Y:S02]  /*0a00*/  ULEA.HI UR9, UR9, UR11, URZ, 0x3 ;  /* 0x0000000b09097291 */ /* 0x000fe4000f8f18ff */
[----:B------:R-:W-:Y:S01]  /*0a10*/  UISETP.NE.U32.AND UP0, UPT, UR4, URZ, UPT ;  /* 0x000000ff0400728c */ /* 0x000fe2000bf05070 */
[----:B------:R-:W-:Y:S01]  /*0a20*/  ISETP.NE.AND P1, PT, RZ, UR27, PT ;  /* 0x0000001bff007c0c */ /* 0x000fe2000bf25270 */
[----:B------:R-:W2:Y:S02]  /*0a30*/  LDG.E R224, desc[UR18][R224.64] ;  /* 0x00000012e0e07981 */ /* 0x000ea4000c1e1900 */
[----:B------:R-:W-:-:S02]  /*0a40*/  MOV R3, UR9 ;  /* 0x0000000900037c02 */ /* 0x000fc40008000f00 */
[----:B-----5:R-:W-:Y:S01]  /*0a50*/  PRMT R251, R32, 0x7632, R251 ;  /* 0x0000763220fb7816 */ /* 0x020fe200000000fb */
[----:B------:R-:W4:Y:S01]  /*0a60*/  LDL.LU R248, [R1+0x50] ;  /* 0x0000500001f87983 */ /* 0x000f220000300800 */
[-C--:B0-----:R-:W-:Y:S02]  /*0a70*/  LEA.HI.SX32 R223, R223, R8.reuse, 0x1d ;  /* 0x00000008dfdf7211 */ /* 0x081fe400078feaff */
[----:B------:R-:W-:-:S03]  /*0a80*/  LEA.HI.SX32 R8, R3, R8, 0x1d ;  /* 0x0000000803087211 */ /* 0x000fc600078feaff */
[----:B-1----:R-:W-:-:S04]  /*0a90*/  IMAD.WIDE.U32 R180, R223, 0x10, R6 ;  /* 0x00000010dfb47825 */ /* 0x002fc800078e0006 */
[C---:B---3--:R-:W-:Y:S02]  /*0aa0*/  IMAD.WIDE.U32 R184, R8.reuse, 0x10, R4 ;  /* 0x0000001008b87825 */ /* 0x048fe400078e0004 */
[----:B------:R-:W3:Y:S04]  /*0ab0*/  LDG.E.128 R180, desc[UR18][R180.64] ;  /* 0x00000012b4b47981 */ /* 0x000ee8000c1e1d00 */
[----:B------:R-:W4:Y:S01]  /*0ac0*/  LDG.E.128 R184, desc[UR18][R184.64] ;  /* 0x00000012b8b87981 */ /* 0x000f22000c1e1d00 */
[----:B------:R-:W-:-:S05]  /*0ad0*/  IADD3 R193, PT, PT, R8, 0x80, RZ ;  /* 0x0000008008c17810 */ /* 0x000fca0007ffe0ff */
[----:B------:R-:W-:-:S06]  /*0ae0*/  IMAD.WIDE.U32 R192, R193, 0x10, R4 ;  /* 0x00000010c1c07825 */ /* 0x000fcc00078e0004 */
[----:B------:R-:W4:Y:S01]  /*0af0*/  LDG.E.128 R192, desc[UR18][R192.64] ;  /* 0x00000012c0c07981 */ /* 0x000f22000c1e1d00 */
[----:B------:R-:W-:-:S06]  /*0b00*/  UISETP.NE.AND.EX UP0, UPT, UR5, URZ, UPT, UP0 ;  /* 0x000000ff0500728c */ /* 0x000fcc000bf05300 */
[----:B------:R-:W-:Y:S01]  /*0b10*/  PLOP3.LUT P0, PT, PT, PT, UP0, 0x80, 0x8 ;  /* 0x000000000008781c */ /* 0x000fe20003f0f008 */
[C---:B------:R-:W-:Y:S01]  /*0b20*/  VIADD R3, R223.reuse, 0x100 ;  /* 0x00000100df037836 */ /* 0x040fe20000000000 */
[C---:B------:R-:W-:Y:S02]  /*0b30*/  IADD3 R222, PT, PT, R223.reuse, 0x80, RZ ;  /* 0x00000080dfde7810 */ /* 0x040fe40007ffe0ff */
[C---:B------:R-:W-:Y:S02]  /*0b40*/  IADD3 R0, PT, PT, R223.reuse, 0x180, RZ ;  /* 0x00000180df007810 */ /* 0x040fe40007ffe0ff */
[----:B------:R-:W-:Y:S01]  /*0b50*/  IADD3 R2, PT, PT, R223, 0x200, RZ ;  /* 0x00000200df027810 */ /* 0x000fe20007ffe0ff */
[----:B------:R-:W-:-:S04]  /*0b60*/  IMAD.WIDE.U32 R188, R222, 0x10, R6 ;  /* 0x00000010debc7825 */ /* 0x000fc800078e0006 */
[--C-:B------:R-:W-:Y:S01]  /*0b70*/  IMAD.WIDE.U32 R196, R3, 0x10, R6.reuse ;  /* 0x0000001003c47825 */ /* 0x100fe200078e0006 */
[C---:B------:R-:W-:Y:S01]  /*0b80*/  IADD3 R201, PT, PT, R8.reuse, 0x100, RZ ;  /* 0x0000010008c97810 */ /* 0x040fe20007ffe0ff */
[----:B------:R-:W0:Y:S01]  /*0b90*/  @P0 LDC.64 R10, c[0x0][0x438] ;  /* 0x00010e00ff0a0b82 */ /* 0x000e220000000a00 */
[----:B------:R-:W-:Y:S01]  /*0ba0*/  IADD3 R208, PT, PT, R8, 0x180, RZ ;  /* 0x0000018008d07810 */ /* 0x000fe20007ffe0ff */
[--C-:B------:R-:W-:Y:S01]  /*0bb0*/  IMAD.WIDE.U32 R204, R0, 0x10, R6.reuse ;  /* 0x0000001000cc7825 */ /* 0x100fe200078e0006 */
[----:B------:R-:W4:Y:S03]  /*0bc0*/  LDG.E.128 R188, desc[UR18][R188.64] ;  /* 0x00000012bcbc7981 */ /* 0x000f26000c1e1d00 */
[----:B------:R-:W-:Y:S01]  /*0bd0*/  IMAD.WIDE.U32 R212, R2, 0x10, R6 ;  /* 0x0000001002d47825 */ /* 0x000fe200078e0006 */
[----:B------:R-:W-:Y:S01]  /*0be0*/  SHF.L.U32 R251, R251, 0x10, RZ ;  /* 0x00000010fbfb7819 */ /* 0x000fe200000006ff */
[----:B------:R-:W1:Y:S01]  /*0bf0*/  @P0 LDC.64 R6, c[0x0][0x438] ;  /* 0x00010e00ff060b82 */ /* 0x000e620000000a00 */
[----:B------:R-:W-:Y:S01]  /*0c00*/  PRMT R249, R33, 0x7632, R249 ;  /* 0x0000763221f97816 */ /* 0x000fe200000000f9 */
[----:B------:R-:W-:Y:S01]  /*0c10*/  VIADD R216, R8, 0x200 ;  /* 0x0000020008d87836 */ /* 0x000fe20000000000 */
[----:B------:R-:W-:Y:S01]  /*0c20*/  PRMT R241, R34, 0x7632, R241 ;  /* 0x0000763222f17816 */ /* 0x000fe200000000f1 */
[----:B------:R-:W-:Y:S01]  /*0c30*/  IMAD.WIDE.U32 R200, R201, 0x10, R4 ;  /* 0x00000010c9c87825 */ /* 0x000fe200078e0004 */
[----:B------:R-:W4:Y:S03]  /*0c40*/  LDG.E.128 R196, desc[UR18][R196.64] ;  /* 0x00000012c4c47981 */ /* 0x000f26000c1e1d00 */
[----:B------:R-:W3:Y:S01]  /*0c50*/  @P0 LDC.64 R8, c[0x0][0x438] ;  /* 0x00010e00ff080b82 */ /* 0x000ee20000000a00 */
[----:B------:R-:W-:Y:S01]  /*0c60*/  PRMT R240, R35, 0x7632, R240 ;  /* 0x0000763223f07816 */ /* 0x000fe200000000f0 */
[----:B------:R-:W4:Y:S01]  /*0c70*/  LDG.E.128 R204, desc[UR18][R204.64] ;  /* 0x00000012cccc7981 */ /* 0x000f22000c1e1d00 */
[----:B0-----:R-:W-:Y:S01]  /*0c80*/  @P0 IMAD.WIDE.U32 R10, R3, 0x10, R10 ;  /* 0x00000010030a0825 */ /* 0x001fe200078e000a */
[----:B------:R-:W-:-:S02]  /*0c90*/  PRMT R237, R36, 0x7632, R237 ;  /* 0x0000763224ed7816 */ /* 0x000fc400000000ed */
[----:B------:R-:W4:Y:S01]  /*0ca0*/  LDG.E.128 R200, desc[UR18][R200.64] ;  /* 0x00000012c8c87981 */ /* 0x000f22000c1e1d00 */
[----:B------:R-:W-:Y:S02]  /*0cb0*/  PRMT R236, R37, 0x7632, R236 ;  /* 0x0000763225ec7816 */ /* 0x000fe400000000ec */
[----:B--2---:R-:W-:Y:S01]  /*0cc0*/  FSEL R224, R224, RZ, !P1 ;  /* 0x000000ffe0e07208 */ /* 0x004fe20004800000 */
[----:B-1----:R-:W-:Y:S01]  /*0cd0*/  @P0 IMAD.WIDE.U32 R6, R2, 0x10, R6 ;  /* 0x0000001002060825 */ /* 0x002fe200078e0006 */
[----:B---3--:R-:W-:Y:S02]  /*0ce0*/  PRMT R252, R180, 0x7632, R252 ;  /* 0x00007632b4fc7816 */ /* 0x008fe400000000fc */
[----:B------:R-:W-:Y:S02]  /*0cf0*/  PRMT R250, R181, 0x7632, R250 ;  /* 0x00007632b5fa7816 */ /* 0x000fe400000000fa */
[----:B------:R-:W-:Y:S01]  /*0d00*/  PRMT R243, R182, 0x7632, R243 ;  /* 0x00007632b6f37816 */ /* 0x000fe200000000f3 */
[----:B------:R-:W-:Y:S01]  /*0d10*/  @P0 IMAD.WIDE.U32 R8, R0, 0x10, R8 ;  /* 0x0000001000080825 */ /* 0x000fe200078e0008 */
[----:B------:R-:W-:Y:S01]  /*0d20*/  R2UR UR9, R224 ;  /* 0x00000000e00972ca */ /* 0x000fe200000e0000 */
[----:B------:R0:W5:Y:S01]  /*0d30*/  @P0 LDG.E.128 R20, desc[UR18][R10.64] ;  /* 0x000000120a140981 */ /* 0x000162000c1e1d00 */
[----:B------:R-:W-:Y:S01]  /*0d40*/  SHF.L.U32 R252, R252, 0x10, RZ ;  /* 0x00000010fcfc7819 */ /* 0x000fe200000006ff */
[----:B------:R-:W1:Y:S01]  /*0d50*/  @P0 LDC.64 R220, c[0x0][0x438] ;  /* 0x00010e00ffdc0b82 */ /* 0x000e620000000a00 */
[----:B----4-:R-:W-:Y:S01]  /*0d60*/  PRMT R2, R184, 0x7632, R2 ;  /* 0x00007632b8027816 */ /* 0x010fe20000000002 */
[----:B------:R-:W-:Y:S01]  /*0d70*/  IMAD.U32 R249, R249, 0x10000, RZ ;  /* 0x00010000f9f97824 */ /* 0x000fe200078e00ff */
[----:B------:R-:W-:Y:S01]  /*0d80*/  SHF.L.U32 R250, R250, 0x10, RZ ;  /* 0x00000010fafa7819 */ /* 0x000fe200000006ff */
[----:B------:R2:W5:Y:S01]  /*0d90*/  @P0 LDG.E.128 R16, desc[UR18][R8.64] ;  /* 0x0000001208100981 */ /* 0x000562000c1e1d00 */
[----:B------:R-:W-:-:S02]  /*0da0*/  SHF.L.U32 R2, R2, 0x10, RZ ;  /* 0x0000001002027819 */ /* 0x000fc400000006ff */
[----:B------:R-:W-:Y:S01]  /*0db0*/  SHF.L.U32 R241, R241, 0x10, RZ ;  /* 0x00000010f1f17819 */ /* 0x000fe200000006ff */
[----:B------:R3:W5:Y:S02]  /*0dc0*/  @P0 LDG.E.128 R12, desc[UR18][R6.64] ;  /* 0x00000012060c0981 */ /* 0x000764000c1e1d00 */
[----:B------:R-:W-:Y:S01]  /*0dd0*/  FADD.FTZ R252, R252, -UR9 ;  /* 0x80000009fcfc7e21 */ /* 0x000fe20008010000 */
[----:B------:R-:W-:Y:S02]  /*0de0*/  PRMT R242, R183, 0x7632, R242 ;  /* 0x00007632b7f27816 */ /* 0x000fe400000000f2 */
[----:B------:R-:W-:Y:S01]  /*0df0*/  PRMT R233, R38, 0x7632, R233 ;  /* 0x0000763226e97816 */ /* 0x000fe200000000e9 */
[----:B------:R-:W-:Y:S01]  /*0e00*/  FMUL.FTZ R252, R252, UR29 ;  /* 0x0000001dfcfc7c20 */ /* 0x000fe20008410000 */
[----:B------:R-:W-:Y:S01]  /*0e10*/  FMUL.FTZ R251, R251, R2 ;  /* 0x00000002fbfb7220 */ /* 0x000fe20000410000 */
[----:B------:R-:W-:Y:S01]  /*0e20*/  FADD.FTZ R165, R165, R2 ;  /* 0x00000002a5a57221 */ /* 0x000fe20000010000 */
[----:B------:R-:W-:-:S04]  /*0e30*/  IMAD.WIDE.U32 R208, R208, 0x10, R4 ;  /* 0x00000010d0d07825 */ /* 0x000fc800078e0004 */
[----:B------:R-:W-:Y:S01]  /*0e40*/  FFMA.FTZ R73, R252, R2, R73 ;  /* 0x00000002fc497223 */ /* 0x000fe20000010049 */
[----:B------:R-:W-:Y:S01]  /*0e50*/  PRMT R2, R186, 0x7632, R2 ;  /* 0x00007632ba027816 */ /* 0x000fe20000000002 */
[----:B------:R-:W4:Y:S01]  /*0e60*/  LDG.E.128 R212, desc[UR18][R212.64] ;  /* 0x00000012d4d47981 */ /* 0x000f22000c1e1d00 */
[----:B------:R-:W-:-:S03]  /*0e70*/  SHF.L.U32 R243, R243, 0x10, RZ ;  /* 0x00000010f3f37819 */ /* 0x000fc600000006ff */
[----:B------:R-:W-:Y:S01]  /*0e80*/  IMAD.U32 R2, R2, 0x10000, RZ ;  /* 0x0001000002027824 */ /* 0x000fe200078e00ff */
[----:B------:R-:W-:Y:S01]  /*0e90*/  PRMT R0, R185, 0x7632, R0 ;  /* 0x00007632b9007816 */ /* 0x000fe20000000000 */
[----:B------:R-:W-:Y:S01]  /*0ea0*/  FADD.FTZ R250, R250, -UR9 ;  /* 0x80000009fafa7e21 */ /* 0x000fe20008010000 */
[----:B------:R-:W-:Y:S01]  /*0eb0*/  FADD.FTZ R243, R243, -UR9 ;  /* 0x80000009f3f37e21 */ /* 0x000fe20008010000 */
[----:B------:R-:W-:Y:S01]  /*0ec0*/  FADD.FTZ R245, R245, R2 ;  /* 0x00000002f5f57221 */ /* 0x000fe20000010000 */
[----:B------:R-:W-:Y:S01]  /*0ed0*/  SHF.L.U32 R0, R0, 0x10, RZ ;  /* 0x0000001000007819 */ /* 0x000fe200000006ff */
[----:B------:R-:W-:Y:S01]  /*0ee0*/  FMUL.FTZ R250, R250, UR29 ;  /* 0x0000001dfafa7c20 */ /* 0x000fe20008410000 */
[----:B------:R-:W-:Y:S01]  /*0ef0*/  FMUL.FTZ R243, R243, UR29 ;  /* 0x0000001df3f37c20 */ /* 0x000fe20008410000 */
[----:B------:R-:W-:Y:S01]  /*0f00*/  PRMT R239, R188, 0x7632, R239 ;  /* 0x00007632bcef7816 */ /* 0x000fe200000000ef */
[----:B------:R-:W-:Y:S01]  /*0f10*/  STL [R1+0x58], R245 ;  /* 0x000058f501007387 */ /* 0x000fe20000100800 */
[-C--:B------:R-:W-:Y:S01]  /*0f20*/  FMUL.FTZ R249, R249, R0.reuse ;  /* 0x00000000f9f97220 */ /* 0x080fe20000410000 */
[--C-:B------:R-:W-:Y:S01]  /*0f30*/  FADD.FTZ R167, R167, R0.reuse ;  /* 0x00000000a7a77221 */ /* 0x100fe20000010000 */
[----:B------:R-:W-:Y:S01]  /*0f40*/  FFMA.FTZ R75, R250, R0, R75 ;  /* 0x00000000fa4b7223 */ /* 0x000fe2000001004b */
[----:B------:R-:W0:Y:S01]  /*0f50*/  LDL.LU R10, [R1+0x38] ;  /* 0x00003800010a7983 */ /* 0x000e220000300800 */
[----:B------:R-:W-:Y:S01]  /*0f60*/  PRMT R0, R187, 0x7632, R0 ;  /* 0x00007632bb007816 */ /* 0x000fe20000000000 */
[-C--:B------:R-:W-:Y:S01]  /*0f70*/  FMUL.FTZ R241, R241, R2.reuse ;  /* 0x00000002f1f17220 */ /* 0x080fe20000410000 */
[----:B------:R-:W-:Y:S01]  /*0f80*/  FFMA.FTZ R77, R243, R2, R77 ;  /* 0x00000002f34d7223 */ /* 0x000fe2000001004d */
[----:B------:R-:W-:Y:S01]  /*0f90*/  PRMT R2, R192, 0x7632, R2 ;  /* 0x00007632c0027816 */ /* 0x000fe20000000002 */
[----:B------:R-:W2:Y:S01]  /*0fa0*/  LDL.LU R9, [R1+0x40] ;  /* 0x0000400001097983 */ /* 0x000ea20000300800 */
[----:B------:R-:W-:-:S02]  /*0fb0*/  SHF.L.U32 R0, R0, 0x10, RZ ;  /* 0x0000001000007819 */ /* 0x000fc400000006ff */
[----:B------:R-:W-:Y:S02]  /*0fc0*/  SHF.L.U32 R2, R2, 0x10, RZ ;  /* 0x0000001002027819 */ /* 0x000fe400000006ff */
[----:B------:R-:W-:Y:S01]  /*0fd0*/  SHF.L.U32 R240, R240, 0x10, RZ ;  /* 0x00000010f0f07819 */ /* 0x000fe200000006ff */
[----:B------:R-:W-:Y:S01]  /*0fe0*/  FADD.FTZ R246, R246, R0 ;  /* 0x00000000f6f67221 */ /* 0x000fe20000010000 */
[----:B------:R-:W-:Y:S01]  /*0ff0*/  SHF.L.U32 R242, R242, 0x10, RZ ;  /* 0x00000010f2f27819 */ /* 0x000fe200000006ff */
[----:B------:R-:W-:Y:S01]  /*1000*/  FADD.FTZ R247, R247, R2 ;  /* 0x00000002f7f77221 */ /* 0x000fe20000010000 */
[----:B------:R-:W-:Y:S01]  /*1010*/  IMAD.U32 R237, R237, 0x10000, RZ ;  /* 0x00010000eded7824 */ /* 0x000fe200078e00ff */
[----:B------:R-:W-:Y:S01]  /*1020*/  PRMT R238, R189, 0x7632, R238 ;  /* 0x00007632bdee7816 */ /* 0x000fe200000000ee */
[----:B------:R-:W-:Y:S04]  /*1030*/  STL [R1+0x60], R246 ;  /* 0x000060f601007387 */ /* 0x000fe80000100800 */
[----:B------:R-:W-:Y:S04]  /*1040*/  STL [R1+0x48], R247 ;  /* 0x000048f701007387 */ /* 0x000fe80000100800 */
[----:B------:R-:W3:Y:S04]  /*1050*/  LDL.LU R8, [R1+0x28] ;  /* 0x0000280001087983 */ /* 0x000ee80000300800 */
[----:B------:R-:W4:Y:S01]  /*1060*/  LDL.LU R7, [R1+0x30] ;  /* 0x0000300001077983 */ /* 0x000f220000300800 */
[----:B------:R-:W-:Y:S01]  /*1070*/  SHF.L.U32 R239, R239, 0x10, RZ ;  /* 0x00000010efef7819 */ /* 0x000fe200000006ff */
[----:B------:R-:W-:Y:S01]  /*1080*/  FADD.FTZ R242, R242, -UR9 ;  /* 0x80000009f2f27e21 */ /* 0x000fe20008010000 */
[----:B------:R-:W-:Y:S01]  /*1090*/  PRMT R235, R190, 0x7632, R235 ;  /* 0x00007632beeb7816 */ /* 0x000fe200000000eb */
[----:B------:R-:W4:Y:S02]  /*10a0*/  LDG.E.128 R208, desc[UR18][R208.64] ;  /* 0x00000012d0d07981 */ /* 0x000f24000c1e1d00 */
[----:B------:R-:W-:Y:S01]  /*10b0*/  FADD.FTZ R239, R239, -UR9 ;  /* 0x80000009efef7e21 */ /* 0x000fe20008010000 */
[----:B------:R-:W-:-:S03]  /*10c0*/  FMUL.FTZ R242, R242, UR29 ;  /* 0x0000001df2f27c20 */ /* 0x000fc60008410000 */
[----:B------:R-:W-:Y:S01]  /*10d0*/  FMUL.FTZ R239, R239, UR29 ;  /* 0x0000001defef7c20 */ /* 0x000fe20008410000 */
[-C--:B------:R-:W-:Y:S01]  /*10e0*/  FMUL.FTZ R240, R240, R0.reuse ;  /* 0x00000000f0f07220 */ /* 0x080fe20000410000 */
[----:B------:R-:W-:Y:S01]  /*10f0*/  FFMA.FTZ R79, R242, R0, R79 ;  /* 0x00000000f24f7223 */ /* 0x000fe2000001004f */
[----:B------:R-:W-:Y:S01]  /*1100*/  PRMT R0, R193, 0x7632, R0 ;  /* 0x00007632c1007816 */ /* 0x000fe20000000000 */
[-C--:B------:R-:W-:Y:S01]  /*1110*/  FMUL.FTZ R237, R237, R2.reuse ;  /* 0x00000002eded7220 */ /* 0x080fe20000410000 */
[----:B------:R-:W-:Y:S01]  /*1120*/  FFMA.FTZ R81, R239, R2, R81 ;  /* 0x00000002ef517223 */ /* 0x000fe20000010051 */
[----:B------:R-:W-:Y:S02]  /*1130*/  PRMT R2, R194, 0x7632, R2 ;  /* 0x00007632c2027816 */ /* 0x000fe40000000002 */
[----:B------:R-:W-:Y:S02]  /*1140*/  SHF.L.U32 R238, R238, 0x10, RZ ;  /* 0x00000010eeee7819 */ /* 0x000fe400000006ff */
[----:B------:R-:W-:-:S02]  /*1150*/  SHF.L.U32 R0, R0, 0x10, RZ ;  /* 0x0000001000007819 */ /* 0x000fc400000006ff */
[----:B------:R-:W-:Y:S02]  /*1160*/  SHF.L.U32 R235, R235, 0x10, RZ ;  /* 0x00000010ebeb7819 */ /* 0x000fe400000006ff */
[----:B------:R-:W-:Y:S01]  /*1170*/  SHF.L.U32 R2, R2, 0x10, RZ ;  /* 0x0000001002027819 */ /* 0x000fe200000006ff */
[----:B------:R-:W-:Y:S01]  /*1180*/  FADD.FTZ R238, R238, -UR9 ;  /* 0x80000009eeee7e21 */ /* 0x000fe20008010000 */
[--C-:B------:R-:W-:Y:S01]  /*1190*/  FADD.FTZ R248, R248, R0.reuse ;  /* 0x00000000f8f87221 */ /* 0x100fe20000010000 */
[----:B------:R-:W-:Y:S01]  /*11a0*/  FADD.FTZ R235, R235, -UR9 ;  /* 0x80000009ebeb7e21 */ /* 0x000fe20008010000 */
[----:B------:R-:W-:Y:S01]  /*11b0*/  SHF.L.U32 R236, R236, 0x10, RZ ;  /* 0x00000010ecec7819 */ /* 0x000fe200000006ff */
[----:B------:R-:W-:Y:S01]  /*11c0*/  FMUL.FTZ R238, R238, UR29 ;  /* 0x0000001deeee7c20 */ /* 0x000fe20008410000 */
[----:B------:R-:W-:Y:S01]  /*11d0*/  SHF.L.U32 R233, R233, 0x10, RZ ;  /* 0x00000010e9e97819 */ /* 0x000fe200000006ff */
[----:B------:R-:W-:Y:S01]  /*11e0*/  STL [R1+0x50], R248 ;  /* 0x000050f801007387 */ /* 0x000fe20000100800 */
[----:B------:R-:W-:Y:S01]  /*11f0*/  FMUL.FTZ R235, R235, UR29 ;  /* 0x0000001debeb7c20 */ /* 0x000fe20008410000 */
[-C--:B------:R-:W-:Y:S01]  /*1200*/  FMUL.FTZ R236, R236, R0.reuse ;  /* 0x00000000ecec7220 */ /* 0x080fe20000410000 */
[----:B------:R-:W-:Y:S01]  /*1210*/  FFMA.FTZ R83, R238, R0, R83 ;  /* 0x00000000ee537223 */ /* 0x000fe20000010053 */
[----:B------:R-:W-:Y:S01]  /*1220*/  PRMT R0, R195, 0x7632, R0 ;  /* 0x00007632c3007816 */ /* 0x000fe20000000000 */
[-C--:B------:R-:W-:Y:S01]  /*1230*/  FMUL.FTZ R233, R233, R2.reuse ;  /* 0x00000002e9e97220 */ /* 0x080fe20000410000 */
[----:B------:R-:W-:-:S02]  /*1240*/  FFMA.FTZ R85, R235, R2, R85 ;  /* 0x00000002eb557223 */ /* 0x000fc40000010055 */
[----:B------:R-:W-:Y:S02]  /*1250*/  SHF.L.U32 R0, R0, 0x10, RZ ;  /* 0x0000001000007819 */ /* 0x000fe400000006ff */
[----:B------:R-:W-:Y:S02]  /*1260*/  PRMT R234, R191, 0x7632, R234 ;  /* 0x00007632bfea7816 */ /* 0x000fe400000000ea */
[----:B------:R-:W-:-:S03]  /*1270*/  PRMT R232, R39, 0x7632, R232 ;  /* 0x0000763227e87816 */ /* 0x000fc600000000e8 */
[----:B------:R-:W-:Y:S01]  /*1280*/  IMAD.U32 R234, R234, 0x10000, RZ ;  /* 0x00010000eaea7824 */ /* 0x000fe200078e00ff */
[----:B------:R-:W-:-:S03]  /*1290*/  SHF.L.U32 R232, R232, 0x10, RZ ;  /* 0x00000010e8e87819 */ /* 0x000fc600000006ff */
[----:B------:R-:W-:-:S04]  /*12a0*/  FADD.FTZ R234, R234, -UR9 ;  /* 0x80000009eaea7e21 */ /* 0x000fc80008010000 */
[----:B------:R-:W-:Y:S01]  /*12b0*/  FMUL.FTZ R234, R234, UR29 ;  /* 0x0000001deaea7c20 */ /* 0x000fe20008410000 */
[----:B------:R-:W-:-:S03]  /*12c0*/  FMUL.FTZ R232, R232, R0 ;  /* 0x00000000e8e87220 */ /* 0x000fc60000410000 */
[----:B------:R-:W-:Y:S01]  /*12d0*/  FFMA.FTZ R87, R234, R0, R87 ;  /* 0x00000000ea577223 */ /* 0x000fe20000010057 */
[----:B------:R-:W-:Y:S02]  /*12e0*/  IMAD.WIDE.U32 R216, R216, 0x10, R4 ;  /* 0x00000010d8d87825 */ /* 0x000fe400078e0004 */
[----:B------:R-:W1:Y:S04]  /*12f0*/  @P0 LDC.64 R4, c[0x0][0x438] ;  /* 0x00010e00ff040b82 */ /* 0x000e680000000a00 */
[----:B------:R-:W4:Y:S01]  /*1300*/  LDG.E.128 R216, desc[UR18][R216.64] ;  /* 0x00000012d8d87981 */ /* 0x000f22000c1e1d00 */
[--C-:B0-----:R-:W-:Y:S01]  /*1310*/  FADD.FTZ R10, R10, R2.reuse ;  /* 0x000000020a0a7221 */ /* 0x101fe20000010000 */
[----:B------:R-:W-:-:S04]  /*1320*/  PRMT R2, R200, 0x7632, R2 ;  /* 0x00007632c8027816 */ /* 0x000fc80000000002 */
[----:B------:R0:W-:Y:S01]  /*1330*/  STL [R1+0x38], R10 ;  /* 0x0000380a01007387 */ /* 0x0001e20000100800 */
[----:B------:R-:W-:-:S03]  /*1340*/  SHF.L.U32 R2, R2, 0x10, RZ ;  /* 0x0000001002027819 */ /* 0x000fc600000006ff */
[----:B0-----:R-:W4:Y:S01]  /*1350*/  LDL.LU R10, [R1+0x18] ;  /* 0x00001800010a7983 */ /* 0x001f220000300800 */
[----:B--2---:R-:W-:-:S05]  /*1360*/  FADD.FTZ R9, R9, R0 ;  /* 0x0000000009097221 */ /* 0x004fca0000010000 */
[----:B------:R0:W-:Y:S01]  /*1370*/  STL [R1+0x40], R9 ;  /* 0x0000400901007387 */ /* 0x0001e20000100800 */
[----:B---3--:R-:W-:-:S03]  /*1380*/  FADD.FTZ R8, R8, R2 ;  /* 0x0000000208087221 */ /* 0x008fc60000010000 */
[----:B0-----:R-:W2:Y:S04]  /*1390*/  LDL.LU R9, [R1+0x20] ;  /* 0x0000200001097983 */ /* 0x001ea80000300800 */
[----:B------:R0:W-:Y:S01]  /*13a0*/  STL [R1+0x28], R8 ;  /* 0x0000280801007387 */ /* 0x0001e20000100800 */
[----:B------:R-:W-:-:S03]  /*13b0*/  PRMT R0, R201, 0x7632, R0 ;  /* 0x00007632c9007816 */ /* 0x000fc60000000000 */
[----:B0-----:R-:W3:Y:S02]  /*13c0*/  LDL.LU R8, [R1+0x8] ;  /* 0x0000080001087983 */ /* 0x001ee40000300800 */
[----:B------:R-:W-:-:S04]  /*13d0*/  IMAD.U32 R0, R0, 0x10000, RZ ;  /* 0x0001000000007824 */ /* 0x000fc800078e00ff */
[----:B----4-:R-:W-:-:S05]  /*13e0*/  FADD.FTZ R7, R7, R0 ;  /* 0x0000000007077221 */ /* 0x010fca0000010000 */
[----:B------:R0:W-:Y:S04]  /*13f0*/  STL [R1+0x30], R7 ;  /* 0x0000300701007387 */ /* 0x0001e80000100800 */
[----:B0-----:R-:W4:Y:S01]  /*1400*/  LDL.LU R7, [R1+0x10] ;  /* 0x0000100001077983 */ /* 0x001f220000300800 */
[----:B-1----:R-:W-:Y:S01]  /*1410*/  @P0 IMAD.WIDE.U32 R4, R223, 0x10, R4 ;  /* 0x00000010df040825 */ /* 0x002fe200078e0004 */
[----:B------:R-:W-:-:S04]  /*1420*/  PRMT R6, R196, 0x7632, R6 ;  /* 0x00007632c4067816 */ /* 0x000fc80000000006 */
[----:B------:R0:W5:Y:S01]  /*1430*/  @P0 LDG.E.128 R28, desc[UR18][R4.64] ;  /* 0x00000012041c0981 */ /* 0x000162000c1e1d00 */
[----:B------:R-:W-:Y:S01]  /*1440*/  IMAD.U32 R6, R6, 0x10000, RZ ;  /* 0x0001000006067824 */ /* 0x000fe200078e00ff */
[----:B------:R-:W-:Y:S02]  /*1450*/  PRMT R3, R41, 0x7632, R3 ;  /* 0x0000763229037816 */ /* 0x000fe40000000003 */
[----:B0-----:R-:W-:-:S04]  /*1460*/  PRMT R5, R197, 0x7632, R5 ;  /* 0x00007632c5057816 */ /* 0x001fc80000000005 */
[----:B------:R-:W-:Y:S01]  /*1470*/  SHF.L.U32 R5, R5, 0x10, RZ ;  /* 0x0000001005057819 */ /* 0x000fe200000006ff */
[----:B------:R-:W-:Y:S01]  /*1480*/  FADD.FTZ R6, R6, -UR9 ;  /* 0x8000000906067e21 */ /* 0x000fe20008010000 */
[----:B------:R-:W-:-:S03]  /*1490*/  SHF.L.U32 R3, R3, 0x10, RZ ;  /* 0x0000001003037819 */ /* 0x000fc600000006ff */
[----:B------:R-:W-:Y:S01]  /*14a0*/  FADD.FTZ R5, R5, -UR9 ;  /* 0x8000000905057e21 */ /* 0x000fe20008010000 */
[----:B------:R-:W-:Y:S01]  /*14b0*/  FMUL.FTZ R231, R6, UR29 ;  /* 0x0000001d06e77c20 */ /* 0x000fe20008410000 */
[----:B------:R-:W-:Y:S02]  /*14c0*/  PRMT R6, R198, 0x7632, R6 ;  /* 0x00007632c6067816 */ /* 0x000fe40000000006 */
[----:B------:R-:W-:Y:S01]  /*14d0*/  FMUL.FTZ R230, R5, UR29 ;  /* 0x0000001d05e67c20 */ /* 0x000fe20008410000 */
[----:B------:R-:W-:Y:S01]  /*14e0*/  PRMT R4, R40, 0x7632, R4 ;  /* 0x0000763228047816 */ /* 0x000fe20000000004 */
[-C--:B------:R-:W-:Y:S02]  /*14f0*/  FMUL.FTZ R228, R3, R0.reuse ;  /* 0x0000000003e47220 */ /* 0x080fe40000410000 */
[----:B------:R-:W-:Y:S01]  /*1500*/  FFMA.FTZ R91, R230, R0, R91 ;  /* 0x00000000e65b7223 */ /* 0x000fe2000001005b */
[----:B------:R-:W-:Y:S02]  /*1510*/  PRMT R0, R42, 0x7632, R0 ;  /* 0x000076322a007816 */ /* 0x000fe40000000000 */
[----:B------:R-:W-:-:S02]  /*1520*/  SHF.L.U32 R6, R6, 0x10, RZ ;  /* 0x0000001006067819 */ /* 0x000fc400000006ff */
[----:B------:R-:W-:Y:S02]  /*1530*/  SHF.L.U32 R4, R4, 0x10, RZ ;  /* 0x0000001004047819 */ /* 0x000fe400000006ff */
[----:B------:R-:W-:Y:S01]  /*1540*/  SHF.L.U32 R5, R0, 0x10, RZ ;  /* 0x0000001000057819 */ /* 0x000fe200000006ff */
[----:B------:R-:W-:Y:S01]  /*1550*/  FADD.FTZ R6, R6, -UR9 ;  /* 0x8000000906067e21 */ /* 0x000fe20008010000 */
[----:B------:R-:W-:Y:S01]  /*1560*/  PRMT R0, R202, 0x7632, R0 ;  /* 0x00007632ca007816 */ /* 0x000fe20000000000 */
[-C--:B------:R-:W-:Y:S01]  /*1570*/  FMUL.FTZ R229, R4, R2.reuse ;  /* 0x0000000204e57220 */ /* 0x080fe20000410000 */
[----:B------:R-:W-:Y:S01]  /*1580*/  FFMA.FTZ R89, R231, R2, R89 ;  /* 0x00000002e7597223 */ /* 0x000fe20000010059 */
[----:B------:R-:W-:Y:S01]  /*1590*/  PRMT R2, R199, 0x7632, R2 ;  /* 0x00007632c7027816 */ /* 0x000fe20000000002 */
[----:B------:R-:W-:Y:S01]  /*15a0*/  FMUL.FTZ R227, R6, UR29 ;  /* 0x0000001d06e37c20 */ /* 0x000fe20008410000 */
[----:B------:R-:W-:Y:S02]  /*15b0*/  SHF.L.U32 R0, R0, 0x10, RZ ;  /* 0x0000001000007819 */ /* 0x000fe400000006ff */
[----:B------:R-:W-:-:S02]  /*15c0*/  SHF.L.U32 R4, R2, 0x10, RZ ;  /* 0x0000001002047819 */ /* 0x000fc400000006ff */
[----:B------:R-:W-:Y:S01]  /*15d0*/  PRMT R3, R43, 0x7632, R3 ;  /* 0x000076322b037816 */ /* 0x000fe20000000003 */
[-C--:B------:R-:W-:Y:S01]  /*15e0*/  FMUL.FTZ R226, R5, R0.reuse ;  /* 0x0000000005e27220 */ /* 0x080fe20000410000 */
[----:B------:R-:W-:Y:S01]  /*15f0*/  PRMT R2, R203, 0x7632, R2 ;  /* 0x00007632cb027816 */ /* 0x000fe20000000002 */
[----:B------:R-:W-:Y:S02]  /*1600*/  FFMA.FTZ R93, R227, R0, R93 ;  /* 0x00000000e35d7223 */ /* 0x000fe4000001005d */
[----:B------:R-:W-:Y:S01]  /*1610*/  IMAD.U32 R3, R3, 0x10000, RZ ;  /* 0x0001000003037824 */ /* 0x000fe200078e00ff */
[----:B------:R-:W-:Y:S02]  /*1620*/  SHF.L.U32 R2, R2, 0x10, RZ ;  /* 0x0000001002027819 */ /* 0x000fe400000006ff */
[----:B------:R-:W-:-:S03]  /*1630*/  PRMT R5, R44, 0x7632, R5 ;  /* 0x000076322c057816 */ /* 0x000fc60000000005 */
[----:B------:R-:W-:Y:S01]  /*1640*/  FMUL.FTZ R224, R3, R2 ;  /* 0x0000000203e07220 */ /* 0x000fe20000410000 */
[----:B------:R-:W-:Y:S02]  /*1650*/  PRMT R3, R208, 0x7632, R3 ;  /* 0x00007632d0037816 */ /* 0x000fe40000000003 */
[----:B------:R-:W-:-:S03]  /*1660*/  SHF.L.U32 R5, R5, 0x10, RZ ;  /* 0x0000001005057819 */ /* 0x000fc600000006ff */
[----:B------:R-:W-:Y:S02]  /*1670*/  IMAD.U32 R3, R3, 0x10000, RZ ;  /* 0x0001000003037824 */ /* 0x000fe400078e00ff */
[----:B------:R-:W-:-:S04]  /*1680*/  @P0 IMAD.WIDE.U32 R220, R222, 0x10, R220 ;  /* 0x00000010dedc0825 */ /* 0x000fc800078e00dc */
[----:B------:R-:W-:Y:S01]  /*1690*/  FMUL.FTZ R222, R5, R3 ;  /* 0x0000000305de7220 */ /* 0x000fe20000410000 */
[----:B------:R-:W-:Y:S01]  /*16a0*/  FADD.FTZ R4, R4, -UR9 ;  /* 0x8000000904047e21 */ /* 0x000fe20008010000 */
[----:B------:R0:W5:Y:S03]  /*16b0*/  @P0 LDG.E.128 R24, desc[UR18][R220.64] ;  /* 0x00000012dc180981 */ /* 0x000166000c1e1d00 */
[----:B------:R-:W-:Y:S01]  /*16c0*/  FMUL.FTZ R225, R4, UR29 ;  /* 0x0000001d04e17c20 */ /* 0x000fe20008410000 */
[----:B------:R-:W-:-:S04]  /*16d0*/  PRMT R4, R205, 0x7632, R4 ;  /* 0x00007632cd047816 */ /* 0x000fc80000000004 */
[----:B------:R-:W-:Y:S01]  /*16e0*/  SHF.L.U32 R4, R4, 0x10, RZ ;  /* 0x0000001004047819 */ /* 0x000fe200000006ff */
[----:B------:R-:W-:-:S04]  /*16f0*/  FFMA.FTZ R95, R225, R2, R95 ;  /* 0x00000002e15f7223 */ /* 0x000fc8000001005f */
[----:B------:R-:W-:-:S04]  /*1700*/  FADD.FTZ R4, R4, -UR9 ;  /* 0x8000000904047e21 */ /* 0x000fc80008010000 */
[----:B0-----:R-:W-:Y:S01]  /*1710*/  FMUL.FTZ R221, R4, UR29 ;  /* 0x0000001d04dd7c20 */ /* 0x001fe20008410000 */
[----:B------:R-:W-:Y:S02]  /*1720*/  PRMT R244, R51, 0x7632, R244 ;  /* 0x0000763233f47816 */ /* 0x000fe400000000f4 */
[----:B------:R-:W-:Y:S02]  /*1730*/  SHF.L.U32 R180, R180, 0x10, RZ ;  /* 0x00000010b4b47819 */ /* 0x000fe400000006ff */
[----:B------:R-:W-:Y:S02]  /*1740*/  SHF.L.U32 R244, R244, 0x10, RZ ;  /* 0x00000010f4f47819 */ /* 0x000fe400000006ff */
[----:B------:R-:W-:-:S05]  /*1750*/  SHF.L.U32 R181, R181, 0x10, RZ ;  /* 0x00000010b5b57819 */ /* 0x000fca00000006ff */
[----:B------:R-:W-:Y:S01]  /*1760*/  FADD.FTZ R181, R181, -UR9 ;  /* 0x80000009b5b57e21 */ /* 0x000fe20008010000 */
[----:B------:R-:W-:-:S03]  /*1770*/  IMAD.U32 R182, R182, 0x10000, RZ ;  /* 0x00010000b6b67824 */ /* 0x000fc600078e00ff */
[----:B------:R-:W-:Y:S01]  /*1780*/  FMUL.FTZ R246, R181, UR29 ;  /* 0x0000001db5f67c20 */ /* 0x000fe20008410000 */
[----:B------:R-:W-:Y:S01]  /*1790*/  SHF.L.U32 R181, R33, 0x10, RZ ;  /* 0x0000001021b57819 */ /* 0x000fe200000006ff */
[--C-:B------:R-:W-:Y:S01]  /*17a0*/  FADD.FTZ R10, R10, R0.reuse ;  /* 0x000000000a0a7221 */ /* 0x100fe20000010000 */
[----:B------:R-:W-:-:S04]  /*17b0*/  PRMT R0, R204, 0x7632, R0 ;  /* 0x00007632cc007816 */ /* 0x000fc80000000000 */
[----:B------:R-:W-:-:S05]  /*17c0*/  SHF.L.U32 R0, R0, 0x10, RZ ;  /* 0x0000001000007819 */ /* 0x000fca00000006ff */
[----:B------:R-:W-:-:S04]  /*17d0*/  FADD.FTZ R6, R0, -UR9 ;  /* 0x8000000900067e21 */ /* 0x000fc80008010000 */
[----:B------:R-:W-:-:S04]  /*17e0*/  FMUL.FTZ R223, R6, UR29 ;  /* 0x0000001d06df7c20 */ /* 0x000fc80008410000 */
[----:B------:R-:W-:Y:S01]  /*17f0*/  FFMA.FTZ R97, R223, R3, R97 ;  /* 0x00000003df617223 */ /* 0x000fe20000010061 */
[--C-:B---3--:R-:W-:Y:S01]  /*1800*/  FADD.FTZ R8, R8, R3.reuse ;  /* 0x0000000308087221 */ /* 0x108fe20000010000 */
[----:B------:R-:W-:-:S04]  /*1810*/  PRMT R3, R206, 0x7632, R3 ;  /* 0x00007632ce037816 */ /* 0x000fc80000000003 */
[----:B------:R-:W-:Y:S01]  /*1820*/  SHF.L.U32 R3, R3, 0x10, RZ ;  /* 0x0000001003037819 */ /* 0x000fe200000006ff */
[----:B--2---:R-:W-:-:S04]  /*1830*/  FADD.FTZ R9, R9, R2 ;  /* 0x0000000209097221 */ /* 0x004fc80000010000 */
[----:B------:R-:W-:Y:S01]  /*1840*/  FADD.FTZ R3, R3, -UR9 ;  /* 0x8000000903037e21 */ /* 0x000fe20008010000 */
[----:B------:R-:W-:Y:S02]  /*1850*/  PRMT R2, R45, 0x7632, R2 ;  /* 0x000076322d027816 */ /* 0x000fe40000000002 */
[----:B------:R-:W-:Y:S01]  /*1860*/  PRMT R0, R209, 0x7632, R0 ;  /* 0x00007632d1007816 */ /* 0x000fe20000000000 */
[----:B------:R-:W-:Y:S01]  /*1870*/  FMUL.FTZ R11, R3, UR29 ;  /* 0x0000001d030b7c20 */ /* 0x000fe20008410000 */
[----:B------:R-:W-:Y:S02]  /*1880*/  PRMT R3, R207, 0x7632, R3 ;  /* 0x00007632cf037816 */ /* 0x000fe40000000003 */
[----:B------:R-:W-:Y:S02]  /*1890*/  SHF.L.U32 R2, R2, 0x10, RZ ;  /* 0x0000001002027819 */ /* 0x000fe400000006ff */
[----:B------:R-:W-:Y:S02]  /*18a0*/  SHF.L.U32 R0, R0, 0x10, RZ ;  /* 0x0000001000007819 */ /* 0x000fe400000006ff */
[----:B------:R-:W-:Y:S01]  /*18b0*/  SHF.L.U32 R3, R3, 0x10, RZ ;  /* 0x0000001003037819 */ /* 0x000fe200000006ff */
[----:B------:R-:W-:Y:S02]  /*18c0*/  STL [R1+0x18], R10 ;  /* 0x0000180a01007387 */ /* 0x000fe40000100800 */
[-C--:B------:R-:W-:Y:S01]  /*18d0*/  FMUL.FTZ R220, R2, R0.reuse ;  /* 0x0000000002dc7220 */ /* 0x080fe20000410000 */
[----:B----4-:R-:W-:Y:S01]  /*18e0*/  FADD.FTZ R7, R7, R0 ;  /* 0x0000000007077221 */ /* 0x010fe20000010000 */
[----:B------:R-:W-:Y:S01]  /*18f0*/  FFMA.FTZ R99, R221, R0, R99 ;  /* 0x00000000dd637223 */ /* 0x000fe20000010063 */
[----:B------:R-:W-:Y:S01]  /*1900*/  FADD.FTZ R3, R3, -UR9 ;  /* 0x8000000903037e21 */ /* 0x000fe20008010000 */
[----:B------:R-:W-:-:S02]  /*1910*/  PRMT R2, R46, 0x7632, R2 ;  /* 0x000076322e027816 */ /* 0x000fc40000000002 */
[----:B------:R-:W-:Y:S01]  /*1920*/  PRMT R0, R210, 0x7632, R0 ;  /* 0x00007632d2007816 */ /* 0x000fe20000000000 */
[----:B------:R0:W-:Y:S01]  /*1930*/  STL [R1+0x20], R9 ;  /* 0x0000200901007387 */ /* 0x0001e20000100800 */
[----:B------:R-:W-:-:S03]  /*1940*/  SHF.L.U32 R2, R2, 0x10, RZ ;  /* 0x0000001002027819 */ /* 0x000fc600000006ff */
[----:B------:R-:W-:Y:S02]  /*1950*/  IMAD.U32 R0, R0, 0x10000, RZ ;  /* 0x0001000000007824 */ /* 0x000fe400078e00ff */
[----:B0-----:R-:W-:Y:S01]  /*1960*/  FMUL.FTZ R9, R3, UR29 ;  /* 0x0000001d03097c20 */ /* 0x001fe20008410000 */
[----:B------:R-:W-:Y:S01]  /*1970*/  PRMT R3, R212, 0x7632, R3 ;  /* 0x00007632d4037816 */ /* 0x000fe20000000003 */
[-C--:B------:R-:W-:Y:S01]  /*1980*/  FMUL.FTZ R10, R2, R0.reuse ;  /* 0x00000000020a7220 */ /* 0x080fe20000410000 */
[----:B------:R-:W-:Y:S01]  /*1990*/  FADD.FTZ R161, R161, R0 ;  /* 0x00000000a1a17221 */ /* 0x000fe20000010000 */
[----:B------:R-:W-:Y:S01]  /*19a0*/  FFMA.FTZ R101, R11, R0, R101 ;  /* 0x000000000b657223 */ /* 0x000fe20000010065 */
[----:B------:R-:W-:Y:S02]  /*19b0*/  SHF.L.U32 R3, R3, 0x10, RZ ;  /* 0x0000001003037819 */ /* 0x000fe400000006ff */
[----:B------:R-:W-:Y:S02]  /*19c0*/  PRMT R2, R47, 0x7632, R2 ;  /* 0x000076322f027816 */ /* 0x000fe40000000002 */
[----:B------:R-:W-:Y:S01]  /*19d0*/  PRMT R0, R211, 0x7632, R0 ;  /* 0x00007632d3007816 */ /* 0x000fe20000000000 */
[----:B------:R-:W-:Y:S01]  /*19e0*/  FADD.FTZ R3, R3, -UR9 ;  /* 0x8000000903037e21 */ /* 0x000fe20008010000 */
[----:B------:R0:W-:Y:S01]  /*19f0*/  STL [R1+0x8], R8 ;  /* 0x0000080801007387 */ /* 0x0001e20000100800 */
[----:B------:R-:W-:-:S02]  /*1a00*/  SHF.L.U32 R2, R2, 0x10, RZ ;  /* 0x0000001002027819 */ /* 0x000fc400000006ff */
[----:B------:R-:W-:Y:S01]  /*1a10*/  SHF.L.U32 R0, R0, 0x10, RZ ;  /* 0x0000001000007819 */ /* 0x000fe200000006ff */
[----:B------:R-:W2:Y:S04]  /*1a20*/  LDL.LU R248, [R1+0x4c] ;  /* 0x00004c0001f87983 */ /* 0x000ea80000300800 */
[----:B------:R1:W-:Y:S01]  /*1a30*/  STL [R1+0x10], R7 ;  /* 0x0000100701007387 */ /* 0x0003e20000100800 */
[----:B------:R-:W-:Y:S01]  /*1a40*/  FADD.FTZ R163, R163, R0 ;  /* 0x00000000a3a37221 */ /* 0x000fe20000010000 */
[-C--:B0-----:R-:W-:Y:S01]  /*1a50*/  FMUL.FTZ R8, R2, R0.reuse ;  /* 0x0000000002087220 */ /* 0x081fe20000410000 */
[----:B------:R-:W-:Y:S01]  /*1a60*/  FFMA.FTZ R103, R9, R0, R103 ;  /* 0x0000000009677223 */ /* 0x000fe20000010067 */
[----:B------:R-:W-:Y:S02]  /*1a70*/  PRMT R2, R48, 0x7632, R2 ;  /* 0x0000763230027816 */ /* 0x000fe40000000002 */
[----:B------:R-:W-:Y:S01]  /*1a80*/  PRMT R0, R216, 0x7632, R0 ;  /* 0x00007632d8007816 */ /* 0x000fe20000000000 */
[----:B-1----:R-:W-:Y:S01]  /*1a90*/  FMUL.FTZ R7, R3, UR29 ;  /* 0x0000001d03077c20 */ /* 0x002fe20008410000 */
[----:B------:R-:W-:Y:S01]  /*1aa0*/  PRMT R3, R213, 0x7632, R3 ;  /* 0x00007632d5037816 */ /* 0x000fe20000000003 */
[----:B------:R-:W-:Y:S01]  /*1ab0*/  IMAD.U32 R2, R2, 0x10000, RZ ;  /* 0x0001000002027824 */ /* 0x000fe200078e00ff */
[----:B------:R-:W-:-:S02]  /*1ac0*/  SHF.L.U32 R0, R0, 0x10, RZ ;  /* 0x0000001000007819 */ /* 0x000fc400000006ff */
[----:B------:R-:W-:-:S03]  /*1ad0*/  SHF.L.U32 R3, R3, 0x10, RZ ;  /* 0x0000001003037819 */ /* 0x000fc600000006ff */
[-C--:B------:R-:W-:Y:S02]  /*1ae0*/  FMUL.FTZ R6, R2, R0.reuse ;  /* 0x0000000002067220 */ /* 0x080fe40000410000 */
[----:B------:R-:W-:Y:S01]  /*1af0*/  FADD.FTZ R3, R3, -UR9 ;  /* 0x8000000903037e21 */ /* 0x000fe20008010000 */
[----:B------:R-:W-:Y:S01]  /*1b00*/  FADD.FTZ R157, R157, R0 ;  /* 0x000000009d9d7221 */ /* 0x000fe20000010000 */
[----:B------:R-:W-:Y:S01]  /*1b10*/  FFMA.FTZ R105, R7, R0, R105 ;  /* 0x0000000007697223 */ /* 0x000fe20000010069 */
[----:B------:R-:W-:Y:S01]  /*1b20*/  PRMT R2, R49, 0x7632, R2 ;  /* 0x0000763231027816 */ /* 0x000fe20000000002 */
[----:B------:R-:W-:Y:S01]  /*1b30*/  FMUL.FTZ R5, R3, UR29 ;  /* 0x0000001d03057c20 */ /* 0x000fe20008410000 */
[----:B------:R-:W-:Y:S02]  /*1b40*/  PRMT R0, R217, 0x7632, R0 ;  /* 0x00007632d9007816 */ /* 0x000fe40000000000 */
[----:B------:R-:W-:Y:S02]  /*1b50*/  PRMT R3, R214, 0x7632, R3 ;  /* 0x00007632d6037816 */ /* 0x000fe40000000003 */
[----:B------:R-:W-:-:S02]  /*1b60*/  SHF.L.U32 R2, R2, 0x10, RZ ;  /* 0x0000001002027819 */ /* 0x000fc400000006ff */
[----:B------:R-:W-:Y:S01]  /*1b70*/  SHF.L.U32 R0, R0, 0x10, RZ ;  /* 0x0000001000007819 */ /* 0x000fe200000006ff */
[----:B------:R-:W-:-:S04]  /*1b80*/  IMAD.U32 R3, R3, 0x10000, RZ ;  /* 0x0001000003037824 */ /* 0x000fc800078e00ff */
[-C--:B------:R-:W-:Y:S01]  /*1b90*/  FMUL.FTZ R4, R2, R0.reuse ;  /* 0x0000000002047220 */ /* 0x080fe20000410000 */
[----:B------:R-:W-:Y:S01]  /*1ba0*/  FADD.FTZ R159, R159, R0 ;  /* 0x000000009f9f7221 */ /* 0x000fe20000010000 */
[----:B------:R-:W-:Y:S01]  /*1bb0*/  FFMA.FTZ R107, R5, R0, R107 ;  /* 0x00000000056b7223 */ /* 0x000fe2000001006b */
[----:B------:R-:W-:Y:S01]  /*1bc0*/  PRMT R2, R50, 0x7632, R2 ;  /* 0x0000763232027816 */ /* 0x000fe20000000002 */
[----:B------:R-:W-:Y:S01]  /*1bd0*/  FADD.FTZ R3, R3, -UR9 ;  /* 0x8000000903037e21 */ /* 0x000fe20008010000 */
[----:B------:R-:W-:Y:S02]  /*1be0*/  PRMT R0, R218, 0x7632, R0 ;  /* 0x00007632da007816 */ /* 0x000fe40000000000 */
[----:B------:R-:W-:Y:S01]  /*1bf0*/  SHF.L.U32 R2, R2, 0x10, RZ ;  /* 0x0000001002027819 */ /* 0x000fe200000006ff */
[----:B------:R-:W-:Y:S01]  /*1c00*/  FMUL.FTZ R3, R3, UR29 ;  /* 0x0000001d03037c20 */ /* 0x000fe20008410000 */
[----:B------:R-:W-:-:S05]  /*1c10*/  SHF.L.U32 R0, R0, 0x10, RZ ;  /* 0x0000001000007819 */ /* 0x000fca00000006ff */
[-C--:B------:R-:W-:Y:S01]  /*1c20*/  FMUL.FTZ R2, R2, R0.reuse ;  /* 0x0000000002027220 */ /* 0x080fe20000410000 */
[--C-:B------:R-:W-:Y:S01]  /*1c30*/  FADD.FTZ R153, R153, R0.reuse ;  /* 0x0000000099997221 */ /* 0x100fe20000010000 */
[----:B------:R-:W-:Y:S01]  /*1c40*/  FFMA.FTZ R109, R3, R0, R109 ;  /* 0x00000000036d7223 */ /* 0x000fe2000001006d */
[----:B------:R-:W-:-:S04]  /*1c50*/  PRMT R0, R215, 0x7632, R0 ;  /* 0x00007632d7007816 */ /* 0x000fc80000000000 */
[----:B------:R-:W-:Y:S02]  /*1c60*/  SHF.L.U32 R245, R0, 0x10, RZ ;  /* 0x0000001000f57819 */ /* 0x000fe400000006ff */
[----:B------:R-:W-:-:S03]  /*1c70*/  PRMT R0, R219, 0x7632, R0 ;  /* 0x00007632db007816 */ /* 0x000fc60000000000 */
[----:B------:R-:W-:Y:S02]  /*1c80*/  FADD.FTZ R245, R245, -UR9 ;  /* 0x80000009f5f57e21 */ /* 0x000fe40008010000 */
[----:B------:R-:W-:Y:S02]  /*1c90*/  IMAD.U32 R0, R0, 0x10000, RZ ;  /* 0x0001000000007824 */ /* 0x000fe400078e00ff */
[----:B------:R-:W-:Y:S02]  /*1ca0*/  FMUL.FTZ R245, R245, UR29 ;  /* 0x0000001df5f57c20 */ /* 0x000fe40008410000 */
[-C--:B------:R-:W-:Y:S01]  /*1cb0*/  FMUL.FTZ R244, R244, R0.reuse ;  /* 0x00000000f4f47220 */ /* 0x080fe20000410000 */
[----:B------:R-:W-:Y:S01]  /*1cc0*/  FADD.FTZ R155, R155, R0 ;  /* 0x000000009b9b7221 */ /* 0x000fe20000010000 */
[----:B------:R-:W-:Y:S01]  /*1cd0*/  FFMA.FTZ R111, R245, R0, R111 ;  /* 0x00000000f56f7223 */ /* 0x000fe2000001006f */
[----:B------:R-:W-:Y:S01]  /*1ce0*/  FADD.FTZ R0, R180, -UR9 ;  /* 0x80000009b4007e21 */ /* 0x000fe20008010000 */
[----:B------:R-:W-:-:S02]  /*1cf0*/  SHF.L.U32 R180, R184, 0x10, RZ ;  /* 0x00000010b8b47819 */ /* 0x000fc400000006ff */
[----:B------:R-:W-:Y:S01]  /*1d00*/  SHF.L.U32 R184, R32, 0x10, RZ ;  /* 0x0000001020b87819 */ /* 0x000fe200000006ff */
[----:B------:R-:W-:Y:S02]  /*1d10*/  FMUL.FTZ R0, R0, UR29 ;  /* 0x0000001d00007c20 */ /* 0x000fe40008410000 */
[----:B------:R-:W-:Y:S02]  /*1d20*/  FADD.FTZ R164, R164, R180 ;  /* 0x000000b4a4a47221 */ /* 0x000fe40000010000 */
[-C--:B------:R-:W-:Y:S01]  /*1d30*/  FFMA.FTZ R72, R0, R180.reuse, R72 ;  /* 0x000000b400487223 */ /* 0x080fe20000010048 */
[----:B------:R-:W-:Y:S01]  /*1d40*/  FMUL.FTZ R184, R184, R180 ;  /* 0x000000b4b8b87220 */ /* 0x000fe20000410000 */
[----:B------:R-:W-:-:S05]  /*1d50*/  SHF.L.U32 R180, R185, 0x10, RZ ;  /* 0x00000010b9b47819 */ /* 0x000fca00000006ff */
[----:B------:R-:W-:Y:S01]  /*1d60*/  FADD.FTZ R166, R166, R180 ;  /* 0x000000b4a6a67221 */ /* 0x000fe20000010000 */
[-C--:B------:R-:W-:Y:S01]  /*1d70*/  FFMA.FTZ R74, R246, R180.reuse, R74 ;  /* 0x000000b4f64a7223 */ /* 0x080fe2000001004a */
[----:B------:R-:W-:Y:S01]  /*1d80*/  FMUL.FTZ R185, R181, R180 ;  /* 0x000000b4b5b97220 */ /* 0x000fe20000410000 */
[----:B------:R-:W-:Y:S01]  /*1d90*/  FADD.FTZ R180, R182, -UR9 ;  /* 0x80000009b6b47e21 */ /* 0x000fe20008010000 */
[----:B------:R-:W-:Y:S02]  /*1da0*/  SHF.L.U32 R182, R183, 0x10, RZ ;  /* 0x00000010b7b67819 */ /* 0x000fe400000006ff */
[----:B------:R-:W3:Y:S01]  /*1db0*/  LDL.LU R183, [R1+0x44] ;  /* 0x0000440001b77983 */ /* 0x000ee20000300800 */
[----:B------:R-:W-:-:S03]  /*1dc0*/  SHF.L.U32 R181, R186, 0x10, RZ ;  /* 0x00000010bab57819 */ /* 0x000fc600000006ff */
[----:B------:R-:W4:Y:S01]  /*1dd0*/  LDL.LU R186, [R1+0x54] ;  /* 0x0000540001ba7983 */ /* 0x000f220000300800 */
[----:B------:R-:W-:Y:S01]  /*1de0*/  FMUL.FTZ R247, R180, UR29 ;  /* 0x0000001db4f77c20 */ /* 0x000fe20008410000 */
[----:B------:R-:W-:Y:S02]  /*1df0*/  IMAD.U32 R180, R34, 0x10000, RZ ;  /* 0x0001000022b47824 */ /* 0x000fe400078e00ff */
[----:B----4-:R-:W-:-:S05]  /*1e00*/  FADD.FTZ R186, R186, R181 ;  /* 0x000000b5baba7221 */ /* 0x010fca0000010000 */
[----:B------:R0:W-:Y:S02]  /*1e10*/  STL [R1+0x54], R186 ;  /* 0x000054ba01007387 */ /* 0x0001e40000100800 */
[-C--:B0-----:R-:W-:Y:S01]  /*1e20*/  FMUL.FTZ R186, R180, R181.reuse ;  /* 0x000000b5b4ba7220 */ /* 0x081fe20000410000 */
[----:B------:R-:W-:Y:S02]  /*1e30*/  SHF.L.U32 R180, R187, 0x10, RZ ;  /* 0x00000010bbb47819 */ /* 0x000fe400000006ff */
[----:B------:R-:W4:Y:S01]  /*1e40*/  LDL.LU R187, [R1+0x5c] ;  /* 0x00005c0001bb7983 */ /* 0x000f220000300800 */
[----:B------:R-:W-:Y:S01]  /*1e50*/  FADD.FTZ R182, R182, -UR9 ;  /* 0x80000009b6b67e21 */ /* 0x000fe20008010000 */
[----:B------:R-:W-:Y:S01]  /*1e60*/  FFMA.FTZ R76, R247, R181, R76 ;  /* 0x000000b5f74c7223 */ /* 0x000fe2000001004c */
[----:B------:R-:W-:Y:S02]  /*1e70*/  SHF.L.U32 R181, R188, 0x10, RZ ;  /* 0x00000010bcb57819 */ /* 0x000fe400000006ff */
[----:B------:R-:W-:Y:S01]  /*1e80*/  FMUL.FTZ R188, R182, UR29 ;  /* 0x0000001db6bc7c20 */ /* 0x000fe20008410000 */
[----:B------:R-:W-:-:S02]  /*1e90*/  SHF.L.U32 R182, R35, 0x10, RZ ;  /* 0x0000001023b67819 */ /* 0x000fc400000006ff */
[----:B------:R-:W-:Y:S01]  /*1ea0*/  FADD.FTZ R181, R181, -UR9 ;  /* 0x80000009b5b57e21 */ /* 0x000fe20008010000 */
[----:B------:R-:W-:Y:S01]  /*1eb0*/  FFMA.FTZ R78, R188, R180, R78 ;  /* 0x000000b4bc4e7223 */ /* 0x000fe2000001004e */
[----:B----4-:R-:W-:-:S05]  /*1ec0*/  FADD.FTZ R187, R187, R180 ;  /* 0x000000b4bbbb7221 */ /* 0x010fca0000010000 */
[----:B------:R0:W-:Y:S02]  /*1ed0*/  STL [R1+0x5c], R187 ;  /* 0x00005cbb01007387 */ /* 0x0001e40000100800 */
[----:B0-----:R-:W-:Y:S01]  /*1ee0*/  FMUL.FTZ R187, R182, R180 ;  /* 0x000000b4b6bb7220 */ /* 0x001fe20000410000 */
[----:B------:R-:W-:Y:S02]  /*1ef0*/  IMAD.U32 R182, R192, 0x10000, RZ ;  /* 0x00010000c0b67824 */ /* 0x000fe400078e00ff */
[----:B------:R-:W-:Y:S01]  /*1f00*/  FMUL.FTZ R192, R181, UR29 ;  /* 0x0000001db5c07c20 */ /* 0x000fe20008410000 */
[----:B------:R-:W-:Y:S02]  /*1f10*/  SHF.L.U32 R181, R36, 0x10, RZ ;  /* 0x0000001024b57819 */ /* 0x000fe400000006ff */
[----:B------:R-:W-:Y:S01]  /*1f20*/  SHF.L.U32 R180, R189, 0x10, RZ ;  /* 0x00000010bdb47819 */ /* 0x000fe200000006ff */
[----:B---3--:R-:W-:Y:S01]  /*1f30*/  FADD.FTZ R183, R183, R182 ;  /* 0x000000b6b7b77221 */ /* 0x008fe20000010000 */
[-C--:B------:R-:W-:Y:S01]  /*1f40*/  FFMA.FTZ R80, R192, R182.reuse, R80 ;  /* 0x000000b6c0507223 */ /* 0x080fe20000010050 */
[----:B------:R-:W-:Y:S01]  /*1f50*/  FMUL.FTZ R189, R181, R182 ;  /* 0x000000b6b5bd7220 */ /* 0x000fe20000410000 */
[----:B------:R-:W-:Y:S01]  /*1f60*/  SHF.L.U32 R182, R193, 0x10, RZ ;  /* 0x00000010c1b67819 */ /* 0x000fe200000006ff */
[----:B------:R-:W-:-:S04]  /*1f70*/  FADD.FTZ R181, R180, -UR9 ;  /* 0x80000009b4b57e21 */ /* 0x000fc80008010000 */
[----:B------:R-:W-:Y:S01]  /*1f80*/  FMUL.FTZ R193, R181, UR29 ;  /* 0x0000001db5c17c20 */ /* 0x000fe20008410000 */
[----:B--2---:R-:W-:Y:S01]  /*1f90*/  FADD.FTZ R248, R248, R182 ;  /* 0x000000b6f8f87221 */ /* 0x004fe20000010000 */
[----:B------:R-:W-:Y:S01]  /*1fa0*/  SHF.L.U32 R181, R37, 0x10, RZ ;  /* 0x0000001025b57819 */ /* 0x000fe200000006ff */
[----:B------:R-:W-:Y:S01]  /*1fb0*/  STL [R1+0x44], R183 ;  /* 0x000044b701007387 */ /* 0x000fe20000100800 */
[----:B------:R-:W-:Y:S01]  /*1fc0*/  SHF.L.U32 R180, R190, 0x10, RZ ;  /* 0x00000010beb47819 */ /* 0x000fe200000006ff */
[-C--:B------:R-:W-:Y:S02]  /*1fd0*/  FFMA.FTZ R82, R193, R182.reuse, R82 ;  /* 0x000000b6c1527223 */ /* 0x080fe40000010052 */
[----:B------:R0:W-:Y:S01]  /*1fe0*/  STL [R1+0x4c], R248 ;  /* 0x00004cf801007387 */ /* 0x0001e20000100800 */
[----:B------:R-:W-:Y:S01]  /*1ff0*/  FMUL.FTZ R190, R181, R182 ;  /* 0x000000b6b5be7220 */ /* 0x000fe20000410000 */
[----:B------:R-:W-:Y:S02]  /*2000*/  IMAD.U32 R182, R191, 0x10000, RZ ;  /* 0x00010000bfb67824 */ /* 0x000fe400078e00ff */
[----:B0-----:R-:W2:Y:S04]  /*2010*/  LDL.LU R248, [R1+0x24] ;  /* 0x0000240001f87983 */ /* 0x001ea80000300800 */
[----:B------:R-:W3:Y:S04]  /*2020*/  LDL.LU R183, [R1+0x2c] ;  /* 0x00002c0001b77983 */ /* 0x000ee80000300800 */
[----:B------:R-:W4:Y:S01]  /*2030*/  LDL.LU R191, [R1+0x34] ;  /* 0x0000340001bf7983 */ /* 0x000f220000300800 */
[----:B------:R-:W-:Y:S01]  /*2040*/  SHF.L.U32 R181, R194, 0x10, RZ ;  /* 0x00000010c2b57819 */ /* 0x000fe200000006ff */
[----:B------:R-:W-:-:S04]  /*2050*/  FADD.FTZ R180, R180, -UR9 ;  /* 0x80000009b4b47e21 */ /* 0x000fc80008010000 */
[----:B------:R-:W-:Y:S01]  /*2060*/  FMUL.FTZ R194, R180, UR29 ;  /* 0x0000001db4c27c20 */ /* 0x000fe20008410000 */
[----:B------:R-:W-:Y:S01]  /*2070*/  SHF.L.U32 R180, R38, 0x10, RZ ;  /* 0x0000001026b47819 */ /* 0x000fe200000006ff */
        /* <DEDUP_REMOVED lines=9> */
[----:B------:R-:W-:-:S02]  /*2110*/  IMAD.U32 R182, R39, 0x10000, RZ ;  /* 0x0001000027b67824 */ /* 0x000fc400078e00ff */
[----:B------:R-:W-:Y:S01]  /*2120*/  FADD.FTZ R181, R181, -UR9 ;  /* 0x80000009b5b57e21 */ /* 0x000fe20008010000 */
[----:B------:R-:W-:Y:S01]  /*2130*/  FFMA.FTZ R86, R196, R180, R86 ;  /* 0x000000b4c4567223 */ /* 0x000fe20000010056 */
[----:B----4-:R-:W-:-:S05]  /*2140*/  FADD.FTZ R195, R195, R180 ;  /* 0x000000b4c3c37221 */ /* 0x010fca0000010000 */
[----:B------:R0:W-:Y:S02]  /*2150*/  STL [R1+0x3c], R195 ;  /* 0x00003cc301007387 */ /* 0x0001e40000100800 */
[----:B0-----:R-:W-:Y:S01]  /*2160*/  FMUL.FTZ R195, R182, R180 ;  /* 0x000000b4b6c37220 */ /* 0x001fe20000410000 */
[----:B------:R-:W-:Y:S01]  /*2170*/  SHF.L.U32 R182, R200, 0x10, RZ ;  /* 0x00000010c8b67819 */ /* 0x000fe200000006ff */
[----:B------:R-:W-:Y:S01]  /*2180*/  FMUL.FTZ R200, R181, UR29 ;  /* 0x0000001db5c87c20 */ /* 0x000fe20008410000 */
[----:B------:R-:W-:Y:S02]  /*2190*/  SHF.L.U32 R181, R40, 0x10, RZ ;  /* 0x0000001028b57819 */ /* 0x000fe400000006ff */
[----:B------:R-:W-:Y:S01]  /*21a0*/  SHF.L.U32 R180, R197, 0x10, RZ ;  /* 0x00000010c5b47819 */ /* 0x000fe200000006ff */
[----:B--2---:R-:W-:Y:S01]  /*21b0*/  FADD.FTZ R248, R248, R182 ;  /* 0x000000b6f8f87221 */ /* 0x004fe20000010000 */
[-C--:B------:R-:W-:Y:S01]  /*21c0*/  FFMA.FTZ R88, R200, R182.reuse, R88 ;  /* 0x000000b6c8587223 */ /* 0x080fe20000010058 */
[----:B------:R-:W-:Y:S01]  /*21d0*/  FMUL.FTZ R197, R181, R182 ;  /* 0x000000b6b5c57220 */ /* 0x000fe20000410000 */
[----:B------:R-:W-:-:S02]  /*21e0*/  IMAD.U32 R182, R201, 0x10000, RZ ;  /* 0x00010000c9b67824 */ /* 0x000fc400078e00ff */
[----:B------:R-:W-:Y:S02]  /*21f0*/  FADD.FTZ R181, R180, -UR9 ;  /* 0x80000009b4b57e21 */ /* 0x000fe40008010000 */
[----:B---3--:R-:W-:Y:S02]  /*2200*/  FADD.FTZ R183, R183, R182 ;  /* 0x000000b6b7b77221 */ /* 0x008fe40000010000 */
[----:B------:R-:W-:Y:S01]  /*2210*/  FMUL.FTZ R201, R181, UR29 ;  /* 0x0000001db5c97c20 */ /* 0x000fe20008410000 */
[----:B------:R-:W-:Y:S01]  /*2220*/  SHF.L.U32 R181, R41, 0x10, RZ ;  /* 0x0000001029b57819 */ /* 0x000fe200000006ff */
[----:B------:R0:W-:Y:S01]  /*2230*/  STL [R1+0x24], R248 ;  /* 0x000024f801007387 */ /* 0x0001e20000100800 */
[----:B------:R-:W-:Y:S01]  /*2240*/  SHF.L.U32 R180, R198, 0x10, RZ ;  /* 0x00000010c6b47819 */ /* 0x000fe200000006ff */
[-C--:B------:R-:W-:Y:S02]  /*2250*/  FFMA.FTZ R90, R201, R182.reuse, R90 ;  /* 0x000000b6c95a7223 */ /* 0x080fe4000001005a */
[----:B------:R-:W-:Y:S01]  /*2260*/  FMUL.FTZ R198, R181, R182 ;  /* 0x000000b6b5c67220 */ /* 0x000fe20000410000 */
[----:B------:R-:W-:Y:S01]  /*2270*/  SHF.L.U32 R182, R199, 0x10, RZ ;  /* 0x00000010c7b67819 */ /* 0x000fe200000006ff */
[----:B0-----:R-:W2:Y:S04]  /*2280*/  LDL.LU R248, [R1+0x4] ;  /* 0x0000040001f87983 */ /* 0x001ea80000300800 */
[----:B------:R0:W-:Y:S04]  /*2290*/  STL [R1+0x2c], R183 ;  /* 0x00002cb701007387 */ /* 0x0001e80000100800 */
[----:B0-----:R-:W3:Y:S04]  /*22a0*/  LDL.LU R183, [R1+0xc] ;  /* 0x00000c0001b77983 */ /* 0x001ee80000300800 */
        /* <DEDUP_REMOVED lines=8> */
[----:B------:R-:W-:Y:S02]  /*2330*/  IMAD.U32 R180, R203, 0x10000, RZ ;  /* 0x00010000cbb47824 */ /* 0x000fe400078e00ff */
        /* <DEDUP_REMOVED lines=11> */
[----:B------:R-:W-:Y:S02]  /*23f0*/  SHF.L.U32 R182, R208, 0x10, RZ ;  /* 0x00000010d0b67819 */ /* 0x000fe400000006ff */
[----:B------:R-:W-:Y:S01]  /*2400*/  SHF.L.U32 R180, R205, 0x10, RZ ;  /* 0x00000010cdb47819 */ /* 0x000fe200000006ff */
[----:B------:R-:W-:Y:S02]  /*2410*/  FMUL.FTZ R208, R181, UR29 ;  /* 0x0000001db5d07c20 */ /* 0x000fe40008410000 */
[----:B--2---:R-:W-:Y:S01]  /*2420*/  FADD.FTZ R248, R248, R182 ;  /* 0x000000b6f8f87221 */ /* 0x004fe20000010000 */
[----:B------:R-:W-:Y:S02]  /*2430*/  IMAD.U32 R181, R44, 0x10000, RZ ;  /* 0x000100002cb57824 */ /* 0x000fe400078e00ff */
[----:B------:R-:W-:-:S02]  /*2440*/  FADD.FTZ R180, R180, -UR9 ;  /* 0x80000009b4b47e21 */ /* 0x000fc40008010000 */
[----:B------:R0:W-:Y:S01]  /*2450*/  STL [R1+0x4], R248 ;  /* 0x000004f801007387 */ /* 0x0001e20000100800 */
[----:B------:R-:W-:Y:S01]  /*2460*/  FMUL.FTZ R205, R181, R182 ;  /* 0x000000b6b5cd7220 */ /* 0x000fe20000410000 */
[----:B------:R-:W-:Y:S01]  /*2470*/  SHF.L.U32 R181, R209, 0x10, RZ ;  /* 0x00000010d1b57819 */ /* 0x000fe200000006ff */
[----:B0-----:R-:W-:Y:S01]  /*2480*/  FMUL.FTZ R248, R180, UR29 ;  /* 0x0000001db4f87c20 */ /* 0x001fe20008410000 */
[----:B------:R-:W-:-:S03]  /*2490*/  SHF.L.U32 R180, R45, 0x10, RZ ;  /* 0x000000102db47819 */ /* 0x000fc600000006ff */
[----:B---3--:R-:W-:Y:S01]  /*24a0*/  FADD.FTZ R183, R183, R181 ;  /* 0x000000b5b7b77221 */ /* 0x008fe20000010000 */
[-C--:B------:R-:W-:Y:S01]  /*24b0*/  FFMA.FTZ R98, R248, R181.reuse, R98 ;  /* 0x000000b5f8627223 */ /* 0x080fe20000010062 */
[----:B------:R-:W-:Y:S01]  /*24c0*/  FMUL.FTZ R209, R180, R181 ;  /* 0x000000b5b4d17220 */ /* 0x000fe20000410000 */
[----:B------:R-:W-:Y:S01]  /*24d0*/  FFMA.FTZ R180, R0, R184, RZ ;  /* 0x000000b800b47223 */ /* 0x000fe200000100ff */
[----:B------:R-:W-:-:S03]  /*24e0*/  FADD.FTZ R181, RZ, R184 ;  /* 0x000000b8ffb57221 */ /* 0x000fc60000010000 */
[----:B------:R-:W-:Y:S01]  /*24f0*/  FFMA.FTZ R180, R252, R251, R180 ;  /* 0x000000fbfcb47223 */ /* 0x000fe200000100b4 */
[----:B------:R-:W-:-:S03]  /*2500*/  FADD.FTZ R181, R251, R181 ;  /* 0x000000b5fbb57221 */ /* 0x000fc60000010000 */
        /* <DEDUP_REMOVED lines=23> */
[----:B------:R-:W-:Y:S01]  /*2680*/  FADD.FTZ R181, R233, R181 ;  /* 0x000000b5e9b57221 */ /* 0x000fe20000010000 */
[----:B------:R0:W-:Y:S02]  /*2690*/  STL [R1+0xc], R183 ;  /* 0x00000cb701007387 */ /* 0x0001e40000100800 */
[----:B------:R-:W-:Y:S01]  /*26a0*/  FFMA.FTZ R180, R196, R195, R180 ;  /* 0x000000c3c4b47223 */ /* 0x000fe200000100b4 */
[----:B------:R-:W-:-:S03]  /*26b0*/  FADD.FTZ R181, R195, R181 ;  /* 0x000000b5c3b57221 */ /* 0x000fc60000010000 */
[----:B------:R-:W-:Y:S01]  /*26c0*/  FFMA.FTZ R180, R234, R232, R180 ;  /* 0x000000e8eab47223 */ /* 0x000fe200000100b4 */
[----:B0-----:R-:W-:Y:S01]  /*26d0*/  SHF.L.U32 R183, R206, 0x10, RZ ;  /* 0x00000010ceb77819 */ /* 0x001fe200000006ff */
[----:B------:R-:W-:Y:S01]  /*26e0*/  FADD.FTZ R181, R232, R181 ;  /* 0x000000b5e8b57221 */ /* 0x000fe20000010000 */
[----:B------:R-:W-:-:S03]  /*26f0*/  FFMA.FTZ R96, R208, R182, R96 ;  /* 0x000000b6d0607223 */ /* 0x000fc60000010060 */
[----:B------:R-:W-:Y:S01]  /*2700*/  FADD.FTZ R183, R183, -UR9 ;  /* 0x80000009b7b77e21 */ /* 0x000fe20008010000 */
[----:B------:R-:W-:Y:S01]  /*2710*/  SHF.L.U32 R182, R210, 0x10, RZ ;  /* 0x00000010d2b67819 */ /* 0x000fe200000006ff */
[----:B------:R-:W-:Y:S01]  /*2720*/  FFMA.FTZ R180, R200, R197, R180 ;  /* 0x000000c5c8b47223 */ /* 0x000fe200000100b4 */
[----:B------:R-:W-:Y:S01]  /*2730*/  FADD.FTZ R181, R197, R181 ;  /* 0x000000b5c5b57221 */ /* 0x000fe20000010000 */
[----:B------:R-:W-:Y:S01]  /*2740*/  FMUL.FTZ R210, R183, UR29 ;  /* 0x0000001db7d27c20 */ /* 0x000fe20008410000 */
[----:B------:R-:W-:Y:S02]  /*2750*/  IMAD.U32 R183, R46, 0x10000, RZ ;  /* 0x000100002eb77824 */ /* 0x000fe400078e00ff */
[----:B------:R-:W-:Y:S01]  /*2760*/  FFMA.FTZ R180, R231, R229, R180 ;  /* 0x000000e5e7b47223 */ /* 0x000fe200000100b4 */
[----:B------:R-:W-:Y:S01]  /*2770*/  FADD.FTZ R181, R229, R181 ;  /* 0x000000b5e5b57221 */ /* 0x000fe20000010000 */
[----:B------:R-:W-:Y:S01]  /*2780*/  FMUL.FTZ R206, R183, R182 ;  /* 0x000000b6b7ce7220 */ /* 0x000fe20000410000 */
[----:B------:R-:W-:Y:S01]  /*2790*/  SHF.L.U32 R183, R207, 0x10, RZ ;  /* 0x00000010cfb77819 */ /* 0x000fe200000006ff */
[----:B------:R-:W-:Y:S01]  /*27a0*/  FFMA.FTZ R180, R201, R198, R180 ;  /* 0x000000c6c9b47223 */ /* 0x000fe200000100b4 */
[----:B------:R-:W-:Y:S01]  /*27b0*/  FADD.FTZ R181, R198, R181 ;  /* 0x000000b5c6b57221 */ /* 0x000fe20000010000 */
[----:B------:R-:W-:-:S02]  /*27c0*/  FADD.FTZ R160, R160, R182 ;  /* 0x000000b6a0a07221 */ /* 0x000fc40000010000 */
[----:B------:R-:W-:Y:S01]  /*27d0*/  FADD.FTZ R183, R183, -UR9 ;  /* 0x80000009b7b77e21 */ /* 0x000fe20008010000 */
[----:B------:R-:W-:Y:S01]  /*27e0*/  FFMA.FTZ R180, R230, R228, R180 ;  /* 0x000000e4e6b47223 */ /* 0x000fe200000100b4 */
[----:B------:R-:W-:Y:S01]  /*27f0*/  FADD.FTZ R181, R228, R181 ;  /* 0x000000b5e4b57221 */ /* 0x000fe20000010000 */
[----:B------:R-:W-:Y:S01]  /*2800*/  FFMA.FTZ R100, R210, R182, R100 ;  /* 0x000000b6d2647223 */ /* 0x000fe20000010064 */
[----:B------:R-:W-:Y:S01]  /*2810*/  SHF.L.U32 R182, R211, 0x10, RZ ;  /* 0x00000010d3b67819 */ /* 0x000fe200000006ff */
[----:B------:R-:W-:Y:S01]  /*2820*/  FMUL.FTZ R211, R183, UR29 ;  /* 0x0000001db7d37c20 */ /* 0x000fe20008410000 */
[----:B------:R-:W-:Y:S01]  /*2830*/  FFMA.FTZ R180, R202, R199, R180 ;  /* 0x000000c7cab47223 */ /* 0x000fe200000100b4 */
[----:B------:R-:W-:Y:S01]  /*2840*/  SHF.L.U32 R183, R47, 0x10, RZ ;  /* 0x000000102fb77819 */ /* 0x000fe200000006ff */
[----:B------:R-:W-:Y:S02]  /*2850*/  FADD.FTZ R181, R199, R181 ;  /* 0x000000b5c7b57221 */ /* 0x000fe40000010000 */
[----:B------:R-:W-:-:S02]  /*2860*/  FFMA.FTZ R180, R227, R226, R180 ;  /* 0x000000e2e3b47223 */ /* 0x000fc400000100b4 */
[----:B------:R-:W-:Y:S01]  /*2870*/  FADD.FTZ R181, R226, R181 ;  /* 0x000000b5e2b57221 */ /* 0x000fe20000010000 */
[----:B------:R-:W-:Y:S01]  /*2880*/  FMUL.FTZ R207, R183, R182 ;  /* 0x000000b6b7cf7220 */ /* 0x000fe20000410000 */
[----:B------:R-:W-:Y:S01]  /*2890*/  SHF.L.U32 R183, R212, 0x10, RZ ;  /* 0x00000010d4b77819 */ /* 0x000fe200000006ff */
[----:B------:R-:W-:Y:S01]  /*28a0*/  FFMA.FTZ R180, R204, R203, R180 ;  /* 0x000000cbccb47223 */ /* 0x000fe200000100b4 */
[----:B------:R-:W-:Y:S01]  /*28b0*/  FADD.FTZ R181, R203, R181 ;  /* 0x000000b5cbb57221 */ /* 0x000fe20000010000 */
[----:B------:R-:W-:Y:S02]  /*28c0*/  FADD.FTZ R162, R162, R182 ;  /* 0x000000b6a2a27221 */ /* 0x000fe40000010000 */
[----:B------:R-:W-:Y:S01]  /*28d0*/  FADD.FTZ R183, R183, -UR9 ;  /* 0x80000009b7b77e21 */ /* 0x000fe20008010000 */
[----:B------:R-:W-:Y:S01]  /*28e0*/  FFMA.FTZ R180, R225, R224, R180 ;  /* 0x000000e0e1b47223 */ /* 0x000fe200000100b4 */
[----:B------:R-:W-:Y:S01]  /*28f0*/  FADD.FTZ R181, R224, R181 ;  /* 0x000000b5e0b57221 */ /* 0x000fe20000010000 */
[----:B------:R-:W-:Y:S01]  /*2900*/  FFMA.FTZ R102, R211, R182, R102 ;  /* 0x000000b6d3667223 */ /* 0x000fe20000010066 */
[----:B------:R-:W-:-:S02]  /*2910*/  IMAD.U32 R182, R216, 0x10000, RZ ;  /* 0x00010000d8b67824 */ /* 0x000fc400078e00ff */
[----:B------:R-:W-:Y:S01]  /*2920*/  FMUL.FTZ R216, R183, UR29 ;  /* 0x0000001db7d87c20 */ /* 0x000fe20008410000 */
[----:B------:R-:W-:Y:S01]  /*2930*/  FFMA.FTZ R180, R208, R205, R180 ;  /* 0x000000cdd0b47223 */ /* 0x000fe200000100b4 */
[----:B------:R-:W-:Y:S01]  /*2940*/  SHF.L.U32 R183, R48, 0x10, RZ ;  /* 0x0000001030b77819 */ /* 0x000fe200000006ff */
[----:B------:R-:W-:Y:S02]  /*2950*/  FADD.FTZ R181, R205, R181 ;  /* 0x000000b5cdb57221 */ /* 0x000fe40000010000 */
[----:B------:R-:W-:Y:S02]  /*2960*/  FFMA.FTZ R180, R223, R222, R180 ;  /* 0x000000dedfb47223 */ /* 0x000fe400000100b4 */
        /* <DEDUP_REMOVED lines=18> */
[----:B------:R-:W-:Y:S02]  /*2a90*/  IMAD.U32 R183, R214, 0x10000, RZ ;  /* 0x00010000d6b77824 */ /* 0x000fe400078e00ff */
[----:B------:R-:W-:Y:S01]  /*2aa0*/  FFMA.FTZ R180, R211, R207, R180 ;  /* 0x000000cfd3b47223 */ /* 0x000fe200000100b4 */
[----:B------:R-:W-:Y:S01]  /*2ab0*/  FADD.FTZ R181, R181, R207 ;  /* 0x000000cfb5b57221 */ /* 0x000fe20000010000 */
[----:B------:R-:W-:Y:S02]  /*2ac0*/  FADD.FTZ R183, R183, -UR9 ;  /* 0x80000009b7b77e21 */ /* 0x000fe40008010000 */
[----:B------:R-:W-:Y:S01]  /*2ad0*/  FFMA.FTZ R180, R9, R8, R180 ;  /* 0x0000000809b47223 */ /* 0x000fe200000100b4 */
[----:B------:R-:W-:Y:S01]  /*2ae0*/  FADD.FTZ R158, R158, R182 ;  /* 0x000000b69e9e7221 */ /* 0x000fe20000010000 */
[----:B------:R-:W-:Y:S01]  /*2af0*/  FFMA.FTZ R106, R217, R182, R106 ;  /* 0x000000b6d96a7223 */ /* 0x000fe2000001006a */
[----:B------:R-:W-:Y:S01]  /*2b00*/  FADD.FTZ R181, R181, R8 ;  /* 0x00000008b5b57221 */ /* 0x000fe20000010000 */
[----:B------:R-:W-:Y:S01]  /*2b10*/  SHF.L.U32 R182, R218, 0x10, RZ ;  /* 0x00000010dab67819 */ /* 0x000fe200000006ff */
[----:B------:R-:W-:Y:S01]  /*2b20*/  FMUL.FTZ R218, R183, UR29 ;  /* 0x0000001db7da7c20 */ /* 0x000fe20008410000 */
[----:B------:R-:W-:Y:S01]  /*2b30*/  SHF.L.U32 R183, R50, 0x10, RZ ;  /* 0x0000001032b77819 */ /* 0x000fe200000006ff */
[----:B------:R-:W-:Y:S01]  /*2b40*/  FFMA.FTZ R180, R216, R212, R180 ;  /* 0x000000d4d8b47223 */ /* 0x000fe200000100b4 */
[----:B------:R-:W-:-:S03]  /*2b50*/  FADD.FTZ R181, R181, R212 ;  /* 0x000000d4b5b57221 */ /* 0x000fc60000010000 */
[----:B------:R-:W-:Y:S01]  /*2b60*/  FFMA.FTZ R180, R7, R6, R180 ;  /* 0x0000000607b47223 */ /* 0x000fe200000100b4 */
[----:B------:R-:W-:Y:S01]  /*2b70*/  FMUL.FTZ R214, R183, R182 ;  /* 0x000000b6b7d67220 */ /* 0x000fe20000410000 */
[----:B------:R-:W-:Y:S01]  /*2b80*/  FADD.FTZ R181, R181, R6 ;  /* 0x00000006b5b57221 */ /* 0x000fe20000010000 */
[----:B------:R-:W-:Y:S01]  /*2b90*/  SHF.L.U32 R183, R215, 0x10, RZ ;  /* 0x00000010d7b77819 */ /* 0x000fe200000006ff */
[----:B------:R-:W-:Y:S02]  /*2ba0*/  FFMA.FTZ R180, R217, R213, R180 ;  /* 0x000000d5d9b47223 */ /* 0x000fe400000100b4 */
[----:B------:R-:W-:Y:S02]  /*2bb0*/  FADD.FTZ R181, R181, R213 ;  /* 0x000000d5b5b57221 */ /* 0x000fe40000010000 */
[----:B------:R-:W-:Y:S01]  /*2bc0*/  FADD.FTZ R183, R183, -UR9 ;  /* 0x80000009b7b77e21 */ /* 0x000fe20008010000 */
[----:B------:R-:W-:Y:S01]  /*2bd0*/  FFMA.FTZ R180, R5, R4, R180 ;  /* 0x0000000405b47223 */ /* 0x000fe200000100b4 */
[----:B------:R-:W-:Y:S01]  /*2be0*/  FADD.FTZ R181, R181, R4 ;  /* 0x00000004b5b57221 */ /* 0x000fe20000010000 */
[----:B------:R-:W-:Y:S01]  /*2bf0*/  FADD.FTZ R152, R152, R182 ;  /* 0x000000b698987221 */ /* 0x000fe20000010000 */
[----:B------:R-:W-:Y:S01]  /*2c00*/  FFMA.FTZ R108, R218, R182, R108 ;  /* 0x000000b6da6c7223 */ /* 0x000fe2000001006c */
[----:B------:R-:W-:Y:S01]  /*2c10*/  SHF.L.U32 R182, R219, 0x10, RZ ;  /* 0x00000010dbb67819 */ /* 0x000fe200000006ff */
[----:B------:R-:W-:Y:S01]  /*2c20*/  FMUL.FTZ R215, R183, UR29 ;  /* 0x0000001db7d77c20 */ /* 0x000fe20008410000 */
[----:B------:R-:W-:-:S02]  /*2c30*/  IMAD.U32 R183, R51, 0x10000, RZ ;  /* 0x0001000033b77824 */ /* 0x000fc400078e00ff */
[----:B------:R-:W-:Y:S01]  /*2c40*/  FFMA.FTZ R180, R218, R214, R180 ;  /* 0x000000d6dab47223 */ /* 0x000fe200000100b4 */
[----:B------:R-:W-:Y:S01]  /*2c50*/  FADD.FTZ R181, R181, R214 ;  /* 0x000000d6b5b57221 */ /* 0x000fe20000010000 */
[----:B------:R-:W-:Y:S02]  /*2c60*/  FMUL.FTZ R219, R183, R182 ;  /* 0x000000b6b7db7220 */ /* 0x000fe40000410000 */
[----:B------:R-:W-:Y:S01]  /*2c70*/  FFMA.FTZ R180, R3, R2, R180 ;  /* 0x0000000203b47223 */ /* 0x000fe200000100b4 */
[----:B------:R-:W-:Y:S01]  /*2c80*/  FADD.FTZ R181, R181, R2 ;  /* 0x00000002b5b57221 */ /* 0x000fe20000010000 */
[----:B------:R-:W-:Y:S01]  /*2c90*/  FADD.FTZ R154, R154, R182 ;  /* 0x000000b69a9a7221 */ /* 0x000fe20000010000 */
[C---:B------:R-:W-:Y:S01]  /*2ca0*/  FFMA.FTZ R110, R215.reuse, R182, R110 ;  /* 0x000000b6d76e7223 */ /* 0x040fe2000001006e */
[----:B------:R-:W-:Y:S01]  /*2cb0*/  FFMA.FTZ R180, R215, R219, R180 ;  /* 0x000000dbd7b47223 */ /* 0x000fe200000100b4 */
[----:B------:R-:W-:-:S03]  /*2cc0*/  FADD.FTZ R182, R181, R219 ;  /* 0x000000dbb5b67221 */ /* 0x000fc60000010000 */
[----:B------:R-:W-:Y:S01]  /*2cd0*/  FFMA.FTZ R181, R245, R244, R180 ;  /* 0x000000f4f5b57223 */ /* 0x000fe200000100b4 */
[----:B------:R-:W-:Y:S01]  /*2ce0*/  FADD.FTZ R180, R182, R244 ;  /* 0x000000f4b6b47221 */ /* 0x000fe20000010000 */
[----:B------:R-:W-:Y:S06]  /*2cf0*/  BRA `(.L_x_495) ;  /* 0x0000000000607947 */ /* 0x000fec0003800000 */
.L_x_494:
[----:B------:R-:W-:-:S04]  /*2d00*/  ISETP.NE.U32.AND P0, PT, RZ, UR4, PT ;  /* 0x00000004ff007c0c */ /* 0x000fc8000bf05070 */
[----:B------:R-:W-:-:S13]  /*2d10*/  ISETP.NE.AND.EX P0, PT, RZ, UR5, PT, P0 ;  /* 0x00000005ff007c0c */ /* 0x000fda000bf05300 */
[----:B------:R-:W-:Y:S05]  /*2d20*/  @!P0 BRA `(.L_x_495) ;  /* 0x0000000000548947 */ /* 0x000fea0003800000 */
[----:B------:R-:W0:Y:S01]  /*2d30*/  S2R R13, SR_TID.X ;  /* 0x00000000000d7919 */ /* 0x000e220000002100 */
[----:B------:R-:W-:Y:S01]  /*2d40*/  UIMAD UR9, UR8, UR26, URZ ;  /* 0x0000001a080972a4 */ /* 0x000fe2000f8e02ff */
[----:B------:R-:W1:Y:S03]  /*2d50*/  LDC.64 R182, c[0x0][0x438] ;  /* 0x00010e00ffb67b82 */ /* 0x000e660000000a00 */
[----:B------:R-:W-:-:S04]  /*2d60*/  USHF.R.S32.HI UR10, URZ, 0x1f, UR9 ;  /* 0x0000001fff0a7899 */ /* 0x000fc80008011409 */
[----:B------:R-:W-:-:S06]  /*2d70*/  ULEA.HI UR10, UR10, UR9, URZ, 0x3 ;  /* 0x000000090a0a7291 */ /* 0x000fcc000f8f18ff */
[----:B------:R-:W-:-:S04]  /*2d80*/  MOV R12, UR10 ;  /* 0x0000000a000c7c02 */ /* 0x000fc80008000f00 */
[----:B0-----:R-:W-:-:S04]  /*2d90*/  LEA.HI.SX32 R12, R12, R13, 0x1d ;  /* 0x0000000d0c0c7211 */ /* 0x001fc800078feaff */
[C---:B------:R-:W-:Y:S01]  /*2da0*/  IADD3 R14, PT, PT, R12.reuse, 0x80, RZ ;  /* 0x000000800c0e7810 */ /* 0x040fe20007ffe0ff */
[C---:B------:R-:W-:Y:S01]  /*2db0*/  VIADD R20, R12.reuse, 0x200 ;  /* 0x000002000c147836 */ /* 0x040fe20000000000 */
[C---:B------:R-:W-:Y:S02]  /*2dc0*/  IADD3 R16, PT, PT, R12.reuse, 0x100, RZ ;  /* 0x000001000c107810 */ /* 0x040fe40007ffe0ff */
[C---:B------:R-:W-:Y:S01]  /*2dd0*/  IADD3 R18, PT, PT, R12.reuse, 0x180, RZ ;  /* 0x000001800c127810 */ /* 0x040fe20007ffe0ff */
[----:B-1----:R-:W-:-:S04]  /*2de0*/  IMAD.WIDE.U32 R12, R12, 0x10, R182 ;  /* 0x000000100c0c7825 */ /* 0x002fc800078e00b6 */
[--C-:B------:R-:W-:Y:S01]  /*2df0*/  IMAD.WIDE.U32 R14, R14, 0x10, R182.reuse ;  /* 0x000000100e0e7825 */ /* 0x100fe200078e00b6 */
[----:B------:R0:W5:Y:S03]  /*2e00*/  LDG.E.128 R28, desc[UR18][R12.64] ;  /* 0x000000120c1c7981 */ /* 0x000166000c1e1d00 */
[--C-:B------:R-:W-:Y:S01]  /*2e10*/  IMAD.WIDE.U32 R16, R16, 0x10, R182.reuse ;  /* 0x0000001010107825 */ /* 0x100fe200078e00b6 */
[----:B------:R0:W5:Y:S03]  /*2e20*/  LDG.E.128 R24, desc[UR18][R14.64] ;  /* 0x000000120e187981 */ /* 0x000166000c1e1d00 */
[----:B------:R-:W-:-:S04]  /*2e30*/  IMAD.WIDE.U32 R18, R18, 0x10, R182 ;  /* 0x0000001012127825 */ /* 0x000fc800078e00b6 */
[----:B------:R-:W-:Y:S02]  /*2e40*/  IMAD.WIDE.U32 R182, R20, 0x10, R182 ;  /* 0x0000001014b67825 */ /* 0x000fe400078e00b6 */
[----:B------:R0:W5:Y:S04]  /*2e50*/  LDG.E.128 R20, desc[UR18][R16.64] ;  /* 0x0000001210147981 */ /* 0x000168000c1e1d00 */
[----:B------:R0:W5:Y:S04]  /*2e60*/  LDG.E.128 R12, desc[UR18][R182.64] ;  /* 0x00000012b60c7981 */ /* 0x000168000c1e1d00 */
[----:B------:R-:W5:Y:S02]  /*2e70*/  LDG.E.128 R16, desc[UR18][R18.64] ;  /* 0x0000001212107981 */ /* 0x000f64000c1e1d00 */
.L_x_495:
[----:B------:R1:W-:Y:S04]  /*2e80*/  STL [R1+0x64], R0 ;  /* 0x0000640001007387 */ /* 0x0003e80000100800 */
[----:B0-----:R-:W0:Y:S04]  /*2e90*/  SHFL.DOWN PT, R183, R180, 0x10, 0x1f ;  /* 0x0a001f00b4b77f89 */ /* 0x001e2800000e0000 */
[----:B------:R-:W2:Y:S01]  /*2ea0*/  SHFL.DOWN PT, R182, R181, 0x10, 0x1f ;  /* 0x0a001f00b5b67f89 */ /* 0x000ea200000e0000 */
[----:B-1----:R-:W1:Y:S01]  /*2eb0*/  S2R R0, SR_TID.X ;  /* 0x0000000000007919 */ /* 0x002e620000002100 */
[----:B0-----:R-:W-:Y:S01]  /*2ec0*/  FADD.FTZ R180, R183, R180 ;  /* 0x000000b4b7b47221 */ /* 0x001fe20000010000 */
[----:B--2---:R-:W-:-:S04]  /*2ed0*/  FADD.FTZ R182, R182, R181 ;  /* 0x000000b5b6b67221 */ /* 0x004fc80000010000 */
[----:B------:R-:W0:Y:S04]  /*2ee0*/  SHFL.DOWN PT, R183, R180, 0x8, 0x1f ;  /* 0x09001f00b4b77f89 */ /* 0x000e2800000e0000 */
[----:B------:R-:W2:Y:S01]  /*2ef0*/  SHFL.DOWN PT, R181, R182, 0x8, 0x1f ;  /* 0x09001f00b6b57f89 */ /* 0x000ea200000e0000 */
[----:B-1----:R-:W-:-:S03]  /*2f00*/  LOP3.LUT P1, RZ, R0, 0x1f, RZ, 0xc0, !PT ;  /* 0x0000001f00ff7812 */ /* 0x002fc6000782c0ff */
[----:B------:R1:W5:Y:S01]  /*2f10*/  LDL.LU R0, [R1+0x64] ;  /* 0x0000640001007983 */ /* 0x0003620000300800 */
        /* <DEDUP_REMOVED lines=12> */
[----:B------:R-:W-:Y:S01]  /*2fe0*/  BSSY.RECONVERGENT B0, `(.L_x_496) ;  /* 0x000000d000007945 */ /* 0x000fe20003800200 */
[----:B0-----:R-:W-:Y:S01]  /*2ff0*/  FADD.FTZ R180, R180, R183 ;  /* 0x000000b7b4b47221 */ /* 0x001fe20000010000 */
[----:B--2---:R-:W-:Y:S02]  /*3000*/  FADD.FTZ R181, R181, R182 ;  /* 0x000000b6b5b57221 */ /* 0x004fe40000010000 */
[----:B-1----:R-:W-:Y:S05]  /*3010*/  @P1 BRA `(.L_x_497) ;  /* 0x0000000000241947 */ /* 0x002fea0003800000 */
        /* <DEDUP_REMOVED lines=9> */
.L_x_497:
[----:B------:R-:W-:Y:S05]  /*30b0*/  BSYNC.RECONVERGENT B0 ;  /* 0x0000000000007941 */ /* 0x000fea0003800200 */
.L_x_496:
[----:B------:R-:W1:Y:S08]  /*30c0*/  S2UR UR10, SR_CgaCtaId ;  /* 0x00000000000a79c3 */ /* 0x000e700000008800 */
[----:B------:R-:W-:Y:S01]  /*30d0*/  BAR.SYNC.DEFER_BLOCKING 0x0 ;  /* 0x0000000000007b1d */ /* 0x000fe20000010000 */
[----:B------:R-:W-:-:S05]  /*30e0*/  UISETP.GE.AND UP2, UPT, UR16, 0x1, UPT ;  /* 0x000000011000788c */ /* 0x000fca000bf46270 */
[----:B------:R-:W-:Y:S01]  /*30f0*/  UMOV UR9, 0x400 ;  /* 0x0000040000097882 */ /* 0x000fe20000000000 */
[----:B------:R-:W-:Y:S04]  /*3100*/  STL [R1+0x68], R2 ;  /* 0x0000680201007387 */ /* 0x000fe80000100800 */
[----:B-----5:R-:W-:Y:S01]  /*3110*/  STL [R1+0x64], R0 ;  /* 0x0000640001007387 */ /* 0x020fe20000100800 */
[----:B------:R-:W2:Y:S01]  /*3120*/  @UP2 LDCU.64 UR30, c[0x0][0x390] ;  /* 0x00007200ff1e27ac */ /* 0x000ea20008000a00 */
        /* <DEDUP_REMOVED lines=12> */
[----:B------:R-:W-:Y:S01]  /*31f0*/  FADD.FTZ R181, R0, R181 ;  /* 0x000000b500b57221 */ /* 0x000fe20000010000 */
[----:B------:R-:W5:Y:S04]  /*3200*/  LDL.LU R2, [R1+0x68] ;  /* 0x0000680001027983 */ /* 0x000f680000300800 */
[----:B------:R-:W5:Y:S01]  /*3210*/  LDL.LU R0, [R1+0x64] ;  /* 0x0000640001007983 */ /* 0x000f620000300800 */
[----:B------:R-:W-:Y:S01]  /*3220*/  FADD.FTZ R181, R183, R181 ;  /* 0x000000b5b7b57221 */ /* 0x000fe20000010000 */
[----:B------:R-:W-:Y:S01]  /*3230*/  @UP2 UIADD3 UR9, UPT, UPT, UR16, -0x1, URZ ;  /* 0xffffffff10092890 */ /* 0x000fe2000fffe0ff */
[----:B------:R-:W-:Y:S01]  /*3240*/  PLOP3.LUT P2, PT, PT, PT, UP2, 0x80, 0x8 ;  /* 0x000000000008781c */ /* 0x000fe20003f4f028 */
[----:B------:R-:W0:Y:S01]  /*3250*/  S2R R183, SR_TID.X ;  /* 0x0000000000b77919 */ /* 0x000e220000002100 */
[----:B------:R-:W-:Y:S01]  /*3260*/  FMUL.FTZ R181, R181, UR28 ;  /* 0x0000001cb5b57c20 */ /* 0x000fe20008410000 */
[----:B------:R-:W-:Y:S01]  /*3270*/  @UP2 UIMAD UR9, UR9, UR26, URZ ;  /* 0x0000001a090922a4 */ /* 0x000fe2000f8e02ff */
[----:B------:R-:W-:-:S03]  /*3280*/  FADD.FTZ R180, R182, R180 ;  /* 0x000000b4b6b47221 */ /* 0x000fc60000010000 */
[----:B------:R-:W-:Y:S01]  /*3290*/  @UP2 USHF.R.S32.HI UR10, URZ, 0x1f, UR9 ;  /* 0x0000001fff0a2899 */ /* 0x000fe20008011409 */
[----:B------:R-:W-:Y:S02]  /*32a0*/  R2UR UR16, R181 ;  /* 0x00000000b51072ca */ /* 0x000fe400000e0000 */
[----:B------:R-:W-:Y:S01]  /*32b0*/  MOV R181, RZ ;  /* 0x000000ff00b57202 */ /* 0x000fe20000000f00 */
[----:B------:R-:W-:-:S06]  /*32c0*/  @UP2 ULEA.HI UR10, UR10, UR9, URZ, 0x3 ;  /* 0x000000090a0a2291 */ /* 0x000fcc000f8f18ff */
[----:B------:R-:W-:-:S04]  /*32d0*/  MOV R182, UR10 ;  /* 0x0000000a00b67c02 */ /* 0x000fc80008000f00 */
[----:B0-----:R-:W-:Y:S01]  /*32e0*/  @P2 LEA.HI.SX32 R181, R182, R183, 0x1d ;  /* 0x000000b7b6b52211 */ /* 0x001fe200078feaff */
[----:B------:R-:W-:-:S05]  /*32f0*/  HFMA2 R182, -RZ, RZ, 0, 9.5367431640625e-07 ;  /* 0x00000010ffb67431 */ /* 0x000fca00000001ff */
[----:B--2---:R-:W-:-:S05]  /*3300*/  @P2 IMAD.WIDE.U32 R182, R181, R182, UR30 ;  /* 0x0000001eb5b62e25 */ /* 0x004fca000f8e00b6 */
[----:B------:R0:W5:Y:S01]  /*3310*/  @P2 LDG.E.128 R168, desc[UR18][R182.64] ;  /* 0x00000012b6a82981 */ /* 0x000162000c1e1d00 */
[----:B------:R-:W-:Y:S01]  /*3320*/  UIMAD UR9, UR8, UR26, URZ ;  /* 0x0000001a080972a4 */ /* 0x000fe2000f8e02ff */
[----:B------:R-:W-:Y:S01]  /*3330*/  FMUL.FTZ R180, R180, UR28 ;  /* 0x0000001cb4b47c20 */ /* 0x000fe20008410000 */
[----:B------:R-:W-:Y:S01]  /*3340*/  UISETP.NE.U32.AND UP0, UPT, UR4, URZ, UPT ;  /* 0x000000ff0400728c */ /* 0x000fe2000bf05070 */
[----:B------:R-:W-:Y:S01]  /*3350*/  ISETP.NE.AND P1, PT, RZ, UR27, PT ;  /* 0x0000001bff007c0c */ /* 0x000fe2000bf25270 */
[----:B------:R-:W-:Y:S02]  /*3360*/  USHF.R.S32.HI UR10, URZ, 0x1f, UR9 ;  /* 0x0000001fff0a7899 */ /* 0x000fe40008011409 */
[----:B------:R-:W-:Y:S01]  /*3370*/  UISETP.NE.AND.EX UP0, UPT, UR5, URZ, UPT, UP0 ;  /* 0x000000ff0500728c */ /* 0x000fe2000bf05300 */
[----:B------:R-:W-:Y:S01]  /*3380*/  FSEL R180, R180, RZ, !P1 ;  /* 0x000000ffb4b47208 */ /* 0x000fe20004800000 */
[----:B------:R-:W-:Y:S01]  /*3390*/  ULEA.HI UR10, UR10, UR9, URZ, 0x3 ;  /* 0x000000090a0a7291 */ /* 0x000fe2000f8f18ff */
[----:B0-----:R-:W0:Y:S02]  /*33a0*/  S2R R183, SR_TID.X ;  /* 0x0000000000b77919 */ /* 0x001e240000002100 */
[----:B------:R-:W-:-:S03]  /*33b0*/  R2UR UR30, R180 ;  /* 0x00000000b41e72ca */ /* 0x000fc600000e0000 */
[----:B------:R-:W-:-:S04]  /*33c0*/  MOV R180, UR10 ;  /* 0x0000000a00b47c02 */ /* 0x000fc80008000f00 */
[----:B0-----:R-:W-:Y:S01]  /*33d0*/  LEA.HI.SX32 R180, R180, R183, 0x1d ;  /* 0x000000b7b4b47211 */ /* 0x001fe200078feaff */
[----:B------:R-:W-:Y:S07]  /*33e0*/  BRA.U UP0, `(.L_x_498) ;  /* 0x0000001100047547 */ /* 0x000fee000b800000 */
[----:B------:R-:W-:-:S04]  /*33f0*/  UISETP.NE.U32.AND UP0, UPT, UR6, URZ, UPT ;  /* 0x000000ff0600728c */ /* 0x000fc8000bf05070 */
[----:B------:R-:W-:-:S09]  /*3400*/  UISETP.NE.AND.EX UP0, UPT, UR7, URZ, UPT, UP0 ;  /* 0x000000ff0700728c */ /* 0x000fd2000bf05300 */
[----:B------:R-:W-:Y:S05]  /*3410*/  BRA.U UP0, `(.L_x_499) ;  /* 0x0000000500e47547 */ /* 0x000fea000b800000 */
        /* <DEDUP_REMOVED lines=14> */
.L_x_500:
[----:B------:R-:W-:Y:S05]  /*3500*/  BRA.U !UP2, `(.L_x_501) ;  /* 0x000000010a3c7547 */ /* 0x000fea000b800000 */
[----:B------:R-:W-:Y:S02]  /*3510*/  MOV R182, UR16 ;  /* 0x0000001000b67c02 */ /* 0x000fe40008000f00 */
[----:B------:R-:W-:-:S03]  /*3520*/  ISETP.LT.AND P1, PT, RZ, UR32, PT ;  /* 0x00000020ff007c0c */ /* 0x000fc6000bf21270 */
[----:B------:R-:W-:-:S04]  /*3530*/  FFMA.FTZ R182, R252, R182, UR30 ;  /* 0x0000001efcb67e23 */ /* 0x000fc800080100b6 */
[----:B------:R-:W-:-:S04]  /*3540*/  FADD.FTZ R182, R251, -R182 ;  /* 0x800000b6fbb67221 */ /* 0x000fc80000010000 */
[----:B------:R-:W-:-:S05]  /*3550*/  FMUL.FTZ R182, R182, UR29 ;  /* 0x0000001db6b67c20 */ /* 0x000fca0008410000 */
[----:B------:R-:W-:Y:S02]  /*3560*/  FSEL R183, R182, RZ, P1 ;  /* 0x000000ffb6b77208 */ /* 0x000fe40000800000 */
[----:B-----5:R-:W-:-:S03]  /*3570*/  PRMT R182, R168, 0x7632, R182 ;  /* 0x00007632a8b67816 */ /* 0x020fc600000000b6 */
[----:B------:R-:W-:Y:S01]  /*3580*/  FMUL.FTZ R183, R183, UR17 ;  /* 0x00000011b7b77c20 */ /* 0x000fe20008410000 */
[----:B------:R-:W-:-:S05]  /*3590*/  SHF.L.U32 R182, R182, 0x10, RZ ;  /* 0x00000010b6b67819 */ /* 0x000fca00000006ff */
[----:B------:R-:W-:Y:S01]  /*35a0*/  FFMA.FTZ R149, R183, R182, R149 ;  /* 0x000000b6b7957223 */ /* 0x000fe20000010095 */
[----:B------:R-:W-:-:S05]  /*35b0*/  PRMT R182, R52, 0x7632, R182 ;  /* 0x0000763234b67816 */ /* 0x000fca00000000b6 */
[----:B------:R-:W-:-:S04]  /*35c0*/  IMAD.U32 R182, R182, 0x10000, RZ ;  /* 0x00010000b6b67824 */ /* 0x000fc800078e00ff */
[----:B------:R-:W-:-:S05]  /*35d0*/  FMUL.FTZ R182, R183, R182 ;  /* 0x000000b6b7b67220 */ /* 0x000fca0000410000 */
[----:B------:R-:W-:-:S04]  /*35e0*/  F2FP.BF16.F32.PACK_AB R182, RZ, R182 ;  /* 0x000000b6ffb6723e */ /* 0x000fc800000010ff */
[----:B------:R-:W-:-:S07]  /*35f0*/  PRMT R172, R172, 0x5410, R182 ;  /* 0x00005410acac7816 */ /* 0x000fce00000000b6 */
.L_x_501:
        /* <DEDUP_REMOVED lines=14> */
.L_x_502:
        /* <DEDUP_REMOVED lines=8> */
[----:B------:R-:W-:Y:S02]  /*3760*/  FMUL.FTZ R183, R183, UR17 ;  /* 0x00000011b7b77c20 */ /* 0x000fe40008410000 */
[----:B------:R-:W-:-:S04]  /*3770*/  IMAD.U32 R182, R182, 0x10000, RZ ;  /* 0x00010000b6b67824 */ /* 0x000fc800078e00ff */
[----:B------:R-:W-:Y:S01]  /*3780*/  FFMA.FTZ R151, R183, R182, R151 ;  /* 0x000000b6b7977223 */ /* 0x000fe20000010097 */
[----:B------:R-:W-:-:S04]  /*3790*/  PRMT R182, R53, 0x7632, R182 ;  /* 0x0000763235b67816 */ /* 0x000fc800000000b6 */
[----:B------:R-:W-:-:S05]  /*37a0*/  SHF.L.U32 R182, R182, 0x10, RZ ;  /* 0x00000010b6b67819 */ /* 0x000fca00000006ff */
[----:B------:R-:W-:-:S05]  /*37b0*/  FMUL.FTZ R182, R183, R182 ;  /* 0x000000b6b7b67220 */ /* 0x000fca0000410000 */
[----:B------:R-:W-:-:S04]  /*37c0*/  F2FP.BF16.F32.PACK_AB R182, RZ, R182 ;  /* 0x000000b6ffb6723e */ /* 0x000fc800000010ff */
[----:B------:R-:W-:-:S07]  /*37d0*/  PRMT R173, R173, 0x5410, R182 ;  /* 0x00005410adad7816 */ /* 0x000fce00000000b6 */
.L_x_503:
        /* <DEDUP_REMOVED lines=14> */
.L_x_504:
[----:B------:R-:W-:Y:S05]  /*38c0*/  BRA.U !UP2, `(.L_x_505) ;  /* 0x000000010a3c7547 */ /* 0x000fea000b800000 */
[----:B------:R-:W-:Y:S01]  /*38d0*/  IMAD.U32 R182, RZ, RZ, UR16 ;  /* 0x00000010ffb67e24 */ /* 0x000fe2000f8e00ff */
        /* <DEDUP_REMOVED lines=9> */
[----:B------:R-:W-:-:S04]  /*3970*/  PRMT R182, R54, 0x7632, R182 ;  /* 0x0000763236b67816 */ /* 0x000fc800000000b6 */
[----:B------:R-:W-:-:S05]  /*3980*/  SHF.L.U32 R182, R182, 0x10, RZ ;  /* 0x00000010b6b67819 */ /* 0x000fca00000006ff */
[----:B------:R-:W-:-:S05]  /*3990*/  FMUL.FTZ R182, R183, R182 ;  /* 0x000000b6b7b67220 */ /* 0x000fca0000410000 */
[----:B------:R-:W-:-:S04]  /*39a0*/  F2FP.BF16.F32.PACK_AB R182, RZ, R182 ;  /* 0x000000b6ffb6723e */ /* 0x000fc800000010ff */
[----:B------:R-:W-:-:S07]  /*39b0*/  PRMT R174, R174, 0x5410, R182 ;  /* 0x00005410aeae7816 */ /* 0x000fce00000000b6 */
.L_x_505:
        /* <DEDUP_REMOVED lines=14> */
.L_x_506:
        /* <DEDUP_REMOVED lines=15> */
[----:B------:R-:W-:Y:S01]  /*3b90*/  PRMT R175, R175, 0x5410, R182 ;  /* 0x00005410afaf7816 */ /* 0x000fe200000000b6 */
[----:B------:R-:W-:Y:S06]  /*3ba0*/  BRA `(.L_x_507) ;  /* 0x0000001800387947 */ /* 0x000fec0003800000 */
.L_x_499:
[----:B------:R-:W-:Y:S01]  /*3bb0*/  MOV R179, UR16 ;  /* 0x0000001000b37c02 */ /* 0x000fe20008000f00 */
[----:B------:R-:W-:Y:S01]  /*3bc0*/  IMAD.U32 R176, RZ, RZ, UR16 ;  /* 0x00000010ffb07e24 */ /* 0x000fe2000f8e00ff */
[----:B------:R-:W-:-:S03]  /*3bd0*/  ISETP.LT.AND P1, PT, RZ, UR32, PT ;  /* 0x00000020ff007c0c */ /* 0x000fc6000bf21270 */
[----:B------:R-:W-:Y:S01]  /*3be0*/  FFMA.FTZ R179, R252, R179, UR30 ;  /* 0x0000001efcb37e23 */ /* 0x000fe200080100b3 */
[----:B-----5:R-:W-:-:S03]  /*3bf0*/  FFMA.FTZ R176, R0, R176, UR30 ;  /* 0x0000001e00b07e23 */ /* 0x020fc600080100b0 */
[----:B------:R-:W-:Y:S01]  /*3c00*/  FADD.FTZ R179, R251, -R179 ;  /* 0x800000b3fbb37221 */ /* 0x000fe20000010000 */
[----:B------:R-:W-:-:S03]  /*3c10*/  FADD.FTZ R176, R184, -R176 ;  /* 0x800000b0b8b07221 */ /* 0x000fc60000010000 */
[----:B------:R-:W-:Y:S01]  /*3c20*/  FMUL.FTZ R179, R179, UR29 ;  /* 0x0000001db3b37c20 */ /* 0x000fe20008410000 */
[----:B------:R-:W-:-:S04]  /*3c30*/  FMUL.FTZ R176, R176, UR29 ;  /* 0x0000001db0b07c20 */ /* 0x000fc80008410000 */
[----:B------:R-:W-:Y:S02]  /*3c40*/  FSEL R179, R179, RZ, P1 ;  /* 0x000000ffb3b37208 */ /* 0x000fe40000800000 */
[----:B------:R-:W-:Y:S01]  /*3c50*/  FSEL R176, R176, RZ, P1 ;  /* 0x000000ffb0b07208 */ /* 0x000fe20000800000 */
[----:B------:R-:W-:Y:S06]  /*3c60*/  BRA.U !UP2, `(.L_x_508) ;  /* 0x000000010a1c7547 */ /* 0x000fec000b800000 */
[----:B------:R-:W-:Y:S01]  /*3c70*/  SHF.L.U32 R178, R168, 0x10, RZ ;  /* 0x00000010a8b27819 */ /* 0x000fe200000006ff */
[----:B------:R-:W-:-:S04]  /*3c80*/  FMUL.FTZ R177, R176, UR17 ;  /* 0x00000011b0b17c20 */ /* 0x000fc80008410000 */
[----:B------:R-:W-:Y:S01]  /*3c90*/  FFMA.FTZ R148, R178, R177, R148 ;  /* 0x000000b1b2947223 */ /* 0x000fe20000010094 */
[----:B------:R-:W-:-:S05]  /*3ca0*/  SHF.L.U32 R178, R52, 0x10, RZ ;  /* 0x0000001034b27819 */ /* 0x000fca00000006ff */
[----:B------:R-:W-:-:S05]  /*3cb0*/  FMUL.FTZ R177, R178, R177 ;  /* 0x000000b1b2b17220 */ /* 0x000fca0000410000 */
[----:B------:R-:W-:-:S04]  /*3cc0*/  F2FP.BF16.F32.PACK_AB R177, RZ, R177 ;  /* 0x000000b1ffb1723e */ /* 0x000fc800000010ff */
[----:B------:R-:W-:-:S07]  /*3cd0*/  PRMT R172, R177, 0x7610, R172 ;  /* 0x00007610b1ac7816 */ /* 0x000fce00000000ac */
.L_x_508:
[----:B------:R-:W-:Y:S05]  /*3ce0*/  BRA.U !UP2, `(.L_x_509) ;  /* 0x000000010a247547 */ /* 0x000fea000b800000 */
[----:B------:R-:W-:Y:S01]  /*3cf0*/  PRMT R178, R168, 0x7632, R178 ;  /* 0x00007632a8b27816 */ /* 0x000fe200000000b2 */
[----:B------:R-:W-:Y:S01]  /*3d00*/  FMUL.FTZ R177, R179, UR17 ;  /* 0x00000011b3b17c20 */ /* 0x000fe20008410000 */
[----:B------:R-:W-:Y:S02]  /*3d10*/  PRMT R182, R52, 0x7632, R182 ;  /* 0x0000763234b67816 */ /* 0x000fe400000000b6 */
[----:B------:R-:W-:-:S05]  /*3d20*/  SHF.L.U32 R178, R178, 0x10, RZ ;  /* 0x00000010b2b27819 */ /* 0x000fca00000006ff */
[----:B------:R-:W-:Y:S01]  /*3d30*/  FFMA.FTZ R149, R177, R178, R149 ;  /* 0x000000b2b1957223 */ /* 0x000fe20000010095 */
[----:B------:R-:W-:-:S05]  /*3d40*/  SHF.L.U32 R178, R182, 0x10, RZ ;  /* 0x00000010b6b27819 */ /* 0x000fca00000006ff */
[----:B------:R-:W-:-:S05]  /*3d50*/  FMUL.FTZ R177, R178, R177 ;  /* 0x000000b1b2b17220 */ /* 0x000fca0000410000 */
[----:B------:R-:W-:-:S04]  /*3d60*/  F2FP.BF16.F32.PACK_AB R177, RZ, R177 ;  /* 0x000000b1ffb1723e */ /* 0x000fc800000010ff */
[----:B------:R-:W-:-:S07]  /*3d70*/  PRMT R172, R172, 0x5410, R177 ;  /* 0x00005410acac7816 */ /* 0x000fce00000000b1 */
.L_x_509:
[----:B------:R-:W-:-:S04]  /*3d80*/  IMAD.U32 R177, RZ, RZ, UR16 ;  /* 0x00000010ffb17e24 */ /* 0x000fc8000f8e00ff */
[----:B------:R-:W-:-:S04]  /*3d90*/  FFMA.FTZ R177, R246, R177, UR30 ;  /* 0x0000001ef6b17e23 */ /* 0x000fc800080100b1 */
[----:B------:R-:W-:-:S04]  /*3da0*/  FADD.FTZ R177, R185, -R177 ;  /* 0x800000b1b9b17221 */ /* 0x000fc80000010000 */
[----:B------:R-:W-:-:S05]  /*3db0*/  FMUL.FTZ R177, R177, UR29 ;  /* 0x0000001db1b17c20 */ /* 0x000fca0008410000 */
        /* <DEDUP_REMOVED lines=9> */
.L_x_510:
[----:B------:R-:W-:-:S05]  /*3e50*/  MOV R177, UR16 ;  /* 0x0000001000b17c02 */ /* 0x000fca0008000f00 */
[----:B------:R-:W-:-:S04]  /*3e60*/  FFMA.FTZ R177, R250, R177, UR30 ;  /* 0x0000001efab17e23 */ /* 0x000fc800080100b1 */
[----:B------:R-:W-:-:S04]  /*3e70*/  FADD.FTZ R177, R249, -R177 ;  /* 0x800000b1f9b17221 */ /* 0x000fc80000010000 */
[----:B------:R-:W-:-:S05]  /*3e80*/  FMUL.FTZ R177, R177, UR29 ;  /* 0x0000001db1b17c20 */ /* 0x000fca0008410000 */
[----:B------:R-:W-:Y:S01]  /*3e90*/  FSEL R177, R177, RZ, P1 ;  /* 0x000000ffb1b17208 */ /* 0x000fe20000800000 */
[----:B------:R-:W-:Y:S06]  /*3ea0*/  BRA.U !UP2, `(.L_x_511) ;  /* 0x000000010a247547 */ /* 0x000fec000b800000 */
[----:B------:R-:W-:-:S04]  /*3eb0*/  PRMT R178, R169, 0x7632, R178 ;  /* 0x00007632a9b27816 */ /* 0x000fc800000000b2 */
[----:B------:R-:W-:Y:S01]  /*3ec0*/  SHF.L.U32 R183, R178, 0x10, RZ ;  /* 0x00000010b2b77819 */ /* 0x000fe200000006ff */
[----:B------:R-:W-:-:S04]  /*3ed0*/  FMUL.FTZ R178, R177, UR17 ;  /* 0x00000011b1b27c20 */ /* 0x000fc80008410000 */
[----:B------:R-:W-:Y:S01]  /*3ee0*/  FFMA.FTZ R151, R178, R183, R151 ;  /* 0x000000b7b2977223 */ /* 0x000fe20000010097 */
[----:B------:R-:W-:-:S05]  /*3ef0*/  PRMT R183, R53, 0x7632, R183 ;  /* 0x0000763235b77816 */ /* 0x000fca00000000b7 */
[----:B------:R-:W-:-:S04]  /*3f00*/  IMAD.U32 R183, R183, 0x10000, RZ ;  /* 0x00010000b7b77824 */ /* 0x000fc800078e00ff */
[----:B------:R-:W-:-:S05]  /*3f10*/  FMUL.FTZ R178, R183, R178 ;  /* 0x000000b2b7b27220 */ /* 0x000fca0000410000 */
[----:B------:R-:W-:-:S04]  /*3f20*/  F2FP.BF16.F32.PACK_AB R178, RZ, R178 ;  /* 0x000000b2ffb2723e */ /* 0x000fc800000010ff */
[----:B------:R-:W-:-:S07]  /*3f30*/  PRMT R173, R173, 0x5410, R178 ;  /* 0x00005410adad7816 */ /* 0x000fce00000000b2 */
.L_x_511:
[----:B------:R-:W-:-:S05]  /*3f40*/  MOV R178, UR16 ;  /* 0x0000001000b27c02 */ /* 0x000fca0008000f00 */
[----:B------:R-:W-:-:S04]  /*3f50*/  FFMA.FTZ R178, R247, R178, UR30 ;  /* 0x0000001ef7b27e23 */ /* 0x000fc800080100b2 */
[----:B------:R-:W-:-:S04]  /*3f60*/  FADD.FTZ R178, R186, -R178 ;  /* 0x800000b2bab27221 */ /* 0x000fc80000010000 */
[----:B------:R-:W-:-:S05]  /*3f70*/  FMUL.FTZ R178, R178, UR29 ;  /* 0x0000001db2b27c20 */ /* 0x000fca0008410000 */
[----:B------:R-:W-:Y:S01]  /*3f80*/  FSEL R183, R178, RZ, P1 ;  /* 0x000000ffb2b77208 */ /* 0x000fe20000800000 */
[----:B------:R-:W-:Y:S06]  /*3f90*/  BRA.U !UP2, `(.L_x_512) ;  /* 0x000000010a247547 */ /* 0x000fec000b800000 */
[----:B------:R0:W-:Y:S01]  /*3fa0*/  STL [R1+0x64], R0 ;  /* 0x0000640001007387 */ /* 0x0001e20000100800 */
[----:B------:R-:W-:Y:S01]  /*3fb0*/  FMUL.FTZ R178, R183, UR17 ;  /* 0x00000011b7b27c20 */ /* 0x000fe20008410000 */
[----:B0-----:R-:W-:-:S05]  /*3fc0*/  SHF.L.U32 R0, R170, 0x10, RZ ;  /* 0x00000010aa007819 */ /* 0x001fca00000006ff */
[----:B------:R-:W-:Y:S01]  /*3fd0*/  FFMA.FTZ R144, R0, R178, R144 ;  /* 0x000000b200907223 */ /* 0x000fe20000010090 */
[----:B------:R-:W-:-:S05]  /*3fe0*/  SHF.L.U32 R0, R54, 0x10, RZ ;  /* 0x0000001036007819 */ /* 0x000fca00000006ff */
[----:B------:R-:W-:Y:S02]  /*3ff0*/  FMUL.FTZ R178, R0, R178 ;  /* 0x000000b200b27220 */ /* 0x000fe40000410000 */
[----:B------:R0:W5:Y:S03]  /*4000*/  LDL.LU R0, [R1+0x64] ;  /* 0x0000640001007983 */ /* 0x0001660000300800 */
[----:B------:R-:W-:-:S04]  /*4010*/  F2FP.BF16.F32.PACK_AB R178, RZ, R178 ;  /* 0x000000b2ffb2723e */ /* 0x000fc800000010ff */
[----:B------:R-:W-:-:S07]  /*4020*/  PRMT R174, R178, 0x7610, R174 ;  /* 0x00007610b2ae7816 */ /* 0x000fce00000000ae */
.L_x_512:
[----:B------:R-:W-:-:S05]  /*4030*/  MOV R178, UR16 ;  /* 0x0000001000b27c02 */ /* 0x000fca0008000f00 */
[----:B------:R-:W-:-:S04]  /*4040*/  FFMA.FTZ R178, R243, R178, UR30 ;  /* 0x0000001ef3b27e23 */ /* 0x000fc800080100b2 */
[----:B------:R-:W-:-:S04]  /*4050*/  FADD.FTZ R178, R241, -R178 ;  /* 0x800000b2f1b27221 */ /* 0x000fc80000010000 */
[----:B------:R-:W-:-:S05]  /*4060*/  FMUL.FTZ R178, R178, UR29 ;  /* 0x0000001db2b27c20 */ /* 0x000fca0008410000 */
[----:B------:R-:W-:Y:S01]  /*4070*/  FSEL R178, R178, RZ, P1 ;  /* 0x000000ffb2b27208 */ /* 0x000fe20000800000 */
[----:B------:R-:W-:Y:S06]  /*4080*/  BRA.U !UP2, `(.L_x_513) ;  /* 0x000000010a507547 */ /* 0x000fec000b800000 */
[----:B------:R1:W-:Y:S04]  /*4090*/  STL [R1+0x74], R5 ;  /* 0x0000740501007387 */ /* 0x0003e80000100800 */
[----:B------:R2:W-:Y:S04]  /*40a0*/  STL [R1+0x70], R4 ;  /* 0x0000700401007387 */ /* 0x0005e80000100800 */
[----:B------:R3:W-:Y:S01]  /*40b0*/  STL [R1+0x6c], R3 ;  /* 0x00006c0301007387 */ /* 0x0007e20000100800 */
[----:B-1----:R-:W-:-:S03]  /*40c0*/  PRMT R5, R170, 0x7632, R5 ;  /* 0x00007632aa057816 */ /* 0x002fc60000000005 */
[----:B------:R1:W-:Y:S01]  /*40d0*/  STL [R1+0x68], R2 ;  /* 0x0000680201007387 */ /* 0x0003e20000100800 */
[----:B--2---:R-:W-:Y:S01]  /*40e0*/  FMUL.FTZ R4, R178, UR17 ;  /* 0x00000011b2047c20 */ /* 0x004fe20008410000 */
[----:B------:R-:W-:Y:S02]  /*40f0*/  IMAD.U32 R5, R5, 0x10000, RZ ;  /* 0x0001000005057824 */ /* 0x000fe400078e00ff */
[----:B-----5:R2:W-:Y:S01]  /*4100*/  STL [R1+0x64], R0 ;  /* 0x0000640001007387 */ /* 0x0205e20000100800 */
[----:B---3--:R-:W-:Y:S01]  /*4110*/  PRMT R3, R54, 0x7632, R3 ;  /* 0x0000763236037816 */ /* 0x008fe20000000003 */
[----:B------:R-:W-:Y:S02]  /*4120*/  FFMA.FTZ R145, R4, R5, R145 ;  /* 0x0000000504917223 */ /* 0x000fe40000010091 */
[----:B------:R3:W5:Y:S01]  /*4130*/  LDL.LU R5, [R1+0x74] ;  /* 0x0000740001057983 */ /* 0x0007620000300800 */
[----:B------:R-:W-:-:S05]  /*4140*/  SHF.L.U32 R3, R3, 0x10, RZ ;  /* 0x0000001003037819 */ /* 0x000fca00000006ff */
[----:B------:R-:W-:Y:S02]  /*4150*/  FMUL.FTZ R3, R3, R4 ;  /* 0x0000000403037220 */ /* 0x000fe40000410000 */
[----:B------:R3:W5:Y:S03]  /*4160*/  LDL.LU R4, [R1+0x70] ;  /* 0x0000700001047983 */ /* 0x0007660000300800 */
[----:B-1----:R-:W-:Y:S02]  /*4170*/  F2FP.BF16.F32.PACK_AB R2, RZ, R3 ;  /* 0x00000003ff02723e */ /* 0x002fe400000010ff */
[----:B------:R3:W5:Y:S02]  /*4180*/  LDL.LU R3, [R1+0x6c] ;  /* 0x00006c0001037983 */ /* 0x0007640000300800 */
[----:B--2---:R-:W-:Y:S02]  /*4190*/  PRMT R0, R2, 0x7610, R0 ;  /* 0x0000761002007816 */ /* 0x004fe40000000000 */
[----:B------:R3:W5:Y:S02]  /*41a0*/  LDL.LU R2, [R1+0x68] ;  /* 0x0000680001027983 */ /* 0x0007640000300800 */
[----:B------:R-:W-:-:S02]  /*41b0*/  PRMT R174, R174, 0x5410, R0 ;  /* 0x00005410aeae7816 */ /* 0x000fc40000000000 */
[----:B------:R3:W5:Y:S05]  /*41c0*/  LDL.LU R0, [R1+0x64] ;  /* 0x0000640001007983 */ /* 0x00076a0000300800 */
.L_x_513:
[----:B------:R-:W-:Y:S02]  /*41d0*/  F2FP.BF16.F32.PACK_AB R177, R177, R182 ;  /* 0x000000b6b1b1723e */ /* 0x000fe400000010ff */
[----:B------:R-:W-:Y:S02]  /*41e0*/  F2FP.BF16.F32.PACK_AB R176, R179, R176 ;  /* 0x000000b0b3b0723e */ /* 0x000fe400000010ff */
[----:B------:R-:W-:Y:S02]  /*41f0*/  MOV R182, UR16 ;  /* 0x0000001000b67c02 */ /* 0x000fe40008000f00 */
[----:B------:R-:W-:Y:S02]  /*4200*/  MOV R179, UR16 ;  /* 0x0000001000b37c02 */ /* 0x000fe40008000f00 */
[----:B------:R-:W-:Y:S01]  /*4210*/  F2FP.BF16.F32.PACK_AB R178, R178, R183 ;  /* 0x000000b7b2b2723e */ /* 0x000fe200000010ff */
[----:B------:R-:W-:Y:S02]  /*4220*/  FFMA.FTZ R182, R242, R182, UR30 ;  /* 0x0000001ef2b67e23 */ /* 0x000fe400080100b6 */
[----:B------:R-:W-:-:S02]  /*4230*/  FFMA.FTZ R179, R188, R179, UR30 ;  /* 0x0000001ebcb37e23 */ /* 0x000fc400080100b3 */
[----:B------:R-:W-:Y:S02]  /*4240*/  FADD.FTZ R182, R240, -R182 ;  /* 0x800000b6f0b67221 */ /* 0x000fe40000010000 */
[----:B------:R-:W-:Y:S02]  /*4250*/  FADD.FTZ R179, R187, -R179 ;  /* 0x800000b3bbb37221 */ /* 0x000fe40000010000 */
[----:B------:R-:W-:Y:S02]  /*4260*/  FMUL.FTZ R182, R182, UR29 ;  /* 0x0000001db6b67c20 */ /* 0x000fe40008410000 */
[----:B------:R-:W-:-:S03]  /*4270*/  FMUL.FTZ R179, R179, UR29 ;  /* 0x0000001db3b37c20 */ /* 0x000fc60008410000 */
[----:B------:R-:W-:Y:S02]  /*4280*/  FSEL R182, R182, RZ, P1 ;  /* 0x000000ffb6b67208 */ /* 0x000fe40000800000 */
[----:B------:R-:W-:Y:S01]  /*4290*/  FSEL R183, R179, RZ, P1 ;  /* 0x000000ffb3b77208 */ /* 0x000fe20000800000 */
[----:B------:R-:W-:Y:S06]  /*42a0*/  BRA.U !UP2, `(.L_x_514) ;  /* 0x000000010a247547 */ /* 0x000fec000b800000 */
[----:B-----5:R1:W-:Y:S01]  /*42b0*/  STL [R1+0x64], R0 ;  /* 0x0000640001007387 */ /* 0x0203e20000100800 */
[----:B------:R-:W-:Y:S01]  /*42c0*/  FMUL.FTZ R179, R183, UR17 ;  /* 0x00000011b7b37c20 */ /* 0x000fe20008410000 */
[----:B-1----:R-:W-:-:S05]  /*42d0*/  SHF.L.U32 R0, R171, 0x10, RZ ;  /* 0x00000010ab007819 */ /* 0x002fca00000006ff */
[----:B------:R-:W-:Y:S01]  /*42e0*/  FFMA.FTZ R146, R0, R179, R146 ;  /* 0x000000b300927223 */ /* 0x000fe20000010092 */
[----:B------:R-:W-:-:S04]  /*42f0*/  IMAD.U32 R0, R55, 0x10000, RZ ;  /* 0x0001000037007824 */ /* 0x000fc800078e00ff */
[----:B------:R-:W-:Y:S02]  /*4300*/  FMUL.FTZ R179, R0, R179 ;  /* 0x000000b300b37220 */ /* 0x000fe40000410000 */
[----:B------:R1:W5:Y:S03]  /*4310*/  LDL.LU R0, [R1+0x64] ;  /* 0x0000640001007983 */ /* 0x0003660000300800 */
[----:B------:R-:W-:-:S04]  /*4320*/  F2FP.BF16.F32.PACK_AB R179, RZ, R179 ;  /* 0x000000b3ffb3723e */ /* 0x000fc800000010ff */
[----:B------:R-:W-:-:S07]  /*4330*/  PRMT R175, R179, 0x7610, R175 ;  /* 0x00007610b3af7816 */ /* 0x000fce00000000af */
.L_x_514:
[----:B------:R-:W-:Y:S01]  /*4340*/  F2FP.BF16.F32.PACK_AB R179, R182, R183 ;  /* 0x000000b7b6b3723e */ /* 0x000fe200000010ff */
[----:B------:R-:W-:Y:S06]  /*4350*/  BRA.U !UP2, `(.L_x_507) ;  /* 0x000000110a4c7547 */ /* 0x000fec000b800000 */
[----:B------:R-:W-:Y:S01]  /*4360*/  PRMT R183, R171, 0x7632, R183 ;  /* 0x00007632abb77816 */ /* 0x000fe200000000b7 */
[----:B------:R-:W-:-:S03]  /*4370*/  FMUL.FTZ R182, R182, UR17 ;  /* 0x00000011b6b67c20 */ /* 0x000fc60008410000 */
        /* <DEDUP_REMOVED lines=8> */
.L_x_498:
[----:B------:R-:W-:-:S04]  /*4400*/  UISETP.NE.U32.AND UP0, UPT, UR6, URZ, UPT ;  /* 0x000000ff0600728c */ /* 0x000fc8000bf05070 */
[----:B------:R-:W-:-:S09]  /*4410*/  UISETP.NE.AND.EX UP0, UPT, UR7, URZ, UPT, UP0 ;  /* 0x000000ff0700728c */ /* 0x000fd2000bf05300 */
[----:B------:R-:W-:Y:S05]  /*4420*/  BRA.U UP0, `(.L_x_515) ;  /* 0x0000000500d87547 */ /* 0x000fea000b800000 */
[----:B------:R-:W-:Y:S01]  /*4430*/  ISETP.LT.AND P1, PT, RZ, UR32, PT ;  /* 0x00000020ff007c0c */ /* 0x000fe2000bf21270 */
[----:B------:R-:W-:-:S12]  /*4440*/  BRA.U !UP2, `(.L_x_516) ;  /* 0x000000010a307547 */ /* 0x000fd8000b800000 */
[----:B------:R-:W-:Y:S02]  /*4450*/  MOV R182, UR16 ;  /* 0x0000001000b67c02 */ /* 0x000fe40008000f00 */
[----:B------:R-:W-:-:S03]  /*4460*/  SHF.L.U32 R183, R28, 0x10, RZ ;  /* 0x000000101cb77819 */ /* 0x000fc600000006ff */
[----:B-----5:R-:W-:-:S04]  /*4470*/  @P1 FFMA.FTZ R182, R0, R182, UR30 ;  /* 0x0000001e00b61e23 */ /* 0x020fc800080100b6 */
[----:B------:R-:W-:-:S04]  /*4480*/  @P1 FADD.FTZ R182, R184, -R182 ;  /* 0x800000b6b8b61221 */ /* 0x000fc80000010000 */
[----:B------:R-:W-:Y:S01]  /*4490*/  @P1 FFMA.FTZ R183, R182, UR29, R183 ;  /* 0x0000001db6b71c23 */ /* 0x000fe200080100b7 */
[----:B------:R-:W-:-:S03]  /*44a0*/  IMAD.U32 R182, R168, 0x10000, RZ ;  /* 0x00010000a8b67824 */ /* 0x000fc600078e00ff */
[----:B------:R-:W-:-:S04]  /*44b0*/  FMUL.FTZ R183, R183, UR17 ;  /* 0x00000011b7b77c20 */ /* 0x000fc80008410000 */
[----:B------:R-:W-:Y:S01]  /*44c0*/  FFMA.FTZ R148, R182, R183, R148 ;  /* 0x000000b7b6947223 */ /* 0x000fe20000010094 */
[----:B------:R-:W-:-:S05]  /*44d0*/  SHF.L.U32 R182, R52, 0x10, RZ ;  /* 0x0000001034b67819 */ /* 0x000fca00000006ff */
[----:B------:R-:W-:-:S05]  /*44e0*/  FMUL.FTZ R182, R182, R183 ;  /* 0x000000b7b6b67220 */ /* 0x000fca0000410000 */
[----:B------:R-:W-:-:S04]  /*44f0*/  F2FP.BF16.F32.PACK_AB R182, RZ, R182 ;  /* 0x000000b6ffb6723e */ /* 0x000fc800000010ff */
[----:B------:R-:W-:-:S07]  /*4500*/  PRMT R172, R182, 0x7610, R172 ;  /* 0x00007610b6ac7816 */ /* 0x000fce00000000ac */
.L_x_516:
[----:B------:R-:W-:Y:S05]  /*4510*/  BRA.U !UP2, `(.L_x_517) ;  /* 0x000000010a3c7547 */ /* 0x000fea000b800000 */
        /* <DEDUP_REMOVED lines=15> */
.L_x_517:
[----:B------:R-:W-:Y:S05]  /*4610*/  BRA.U !UP2, `(.L_x_518) ;  /* 0x000000010a307547 */ /* 0x000fea000b800000 */
[----:B------:R-:W-:Y:S02]  /*4620*/  MOV R182, UR16 ;  /* 0x0000001000b67c02 */ /* 0x000fe40008000f00 */
        /* <DEDUP_REMOVED lines=11> */
.L_x_518:
[----:B------:R-:W-:Y:S05]  /*46e0*/  BRA.U !UP2, `(.L_x_519) ;  /* 0x000000010a3c7547 */ /* 0x000fea000b800000 */
        /* <DEDUP_REMOVED lines=15> */
.L_x_519:
        /* <DEDUP_REMOVED lines=13> */
.L_x_520:
        /* <DEDUP_REMOVED lines=16> */
.L_x_521:
        /* <DEDUP_REMOVED lines=13> */
.L_x_522:
        /* <DEDUP_REMOVED lines=17> */
.L_x_515:
[----:B------:R-:W-:Y:S01]  /*4b90*/  ISETP.LT.AND P1, PT, RZ, UR32, PT ;  /* 0x00000020ff007c0c */ /* 0x000fe2000bf21270 */
[----:B------:R-:W-:Y:S01]  /*4ba0*/  IMAD.U32 R176, RZ, RZ, UR16 ;  /* 0x00000010ffb07e24 */ /* 0x000fe2000f8e00ff */
[----:B------:R-:W-:Y:S02]  /*4bb0*/  PRMT R179, R28, 0x7632, R179 ;  /* 0x000076321cb37816 */ /* 0x000fe400000000b3 */
[----:B------:R-:W-:Y:S02]  /*4bc0*/  PLOP3.LUT P3, PT, PT, PT, UP3, 0x80, 0x8 ;  /* 0x000000000008781c */ /* 0x000fe40003f6f038 */
[----:B------:R-:W-:Y:S02]  /*4bd0*/  SHF.L.U32 R179, R179, 0x10, RZ ;  /* 0x00000010b3b37819 */ /* 0x000fe400000006ff */
[----:B------:R-:W-:Y:S02]  /*4be0*/  MOV R177, UR16 ;  /* 0x0000001000b17c02 */ /* 0x000fe40008000f00 */
[----:B------:R-:W-:-:S03]  /*4bf0*/  SHF.L.U32 R182, R29, 0x10, RZ ;  /* 0x000000101db67819 */ /* 0x000fc600000006ff */
[----:B------:R-:W-:Y:S01]  /*4c00*/  @P1 FFMA.FTZ R176, R252, R176, UR30 ;  /* 0x0000001efcb01e23 */ /* 0x000fe200080100b0 */
[----:B------:R-:W-:-:S03]  /*4c10*/  @P1 FFMA.FTZ R177, R246, R177, UR30 ;  /* 0x0000001ef6b11e23 */ /* 0x000fc600080100b1 */
[----:B------:R-:W-:Y:S01]  /*4c20*/  @P1 FADD.FTZ R176, R251, -R176 ;  /* 0x800000b0fbb01221 */ /* 0x000fe20000010000 */
[----:B------:R-:W-:-:S03]  /*4c30*/  @P1 FADD.FTZ R177, R185, -R177 ;  /* 0x800000b1b9b11221 */ /* 0x000fc60000010000 */
[----:B------:R-:W-:Y:S01]  /*4c40*/  @P1 FFMA.FTZ R179, R176, UR29, R179 ;  /* 0x0000001db0b31c23 */ /* 0x000fe200080100b3 */
[----:B------:R-:W-:Y:S01]  /*4c50*/  MOV R176, UR16 ;  /* 0x0000001000b07c02 */ /* 0x000fe20008000f00 */
[----:B------:R-:W-:-:S04]  /*4c60*/  @P1 FFMA.FTZ R182, R177, UR29, R182 ;  /* 0x0000001db1b61c23 */ /* 0x000fc800080100b6 */
[----:B-----5:R-:W-:-:S04]  /*4c70*/  @P3 FFMA.FTZ R176, R0, R176, UR30 ;  /* 0x0000001e00b03e23 */ /* 0x020fc800080100b0 */
[----:B------:R-:W-:Y:S01]  /*4c80*/  @P3 FADD.FTZ R177, R184, -R176 ;  /* 0x800000b0b8b13221 */ /* 0x000fe20000010000 */
[----:B------:R-:W-:-:S04]  /*4c90*/  IMAD.U32 R176, R28, 0x10000, RZ ;  /* 0x000100001cb07824 */ /* 0x000fc800078e00ff */
[----:B------:R-:W-:Y:S01]  /*4ca0*/  @P3 FFMA.FTZ R176, R177, UR29, R176 ;  /* 0x0000001db1b03c23 */ /* 0x000fe200080100b0 */
        /* <DEDUP_REMOVED lines=8> */
.L_x_523:
        /* <DEDUP_REMOVED lines=10> */
.L_x_524:
[----:B------:R-:W-:Y:S05]  /*4dd0*/  BRA.U !UP2, `(.L_x_525) ;  /* 0x000000010a1c7547 */ /* 0x000fea000b800000 */
[----:B------:R-:W-:Y:S02]  /*4de0*/  IMAD.U32 R178, R169, 0x10000, RZ ;  /* 0x00010000a9b27824 */ /* 0x000fe400078e00ff */
[----:B------:R-:W-:-:S04]  /*4df0*/  FMUL.FTZ R177, R182, UR17 ;  /* 0x00000011b6b17c20 */ /* 0x000fc80008410000 */
[----:B------:R-:W-:Y:S01]  /*4e00*/  FFMA.FTZ R150, R178, R177, R150 ;  /* 0x000000b1b2967223 */ /* 0x000fe20000010096 */
[----:B------:R-:W-:-:S05]  /*4e10*/  SHF.L.U32 R178, R53, 0x10, RZ ;  /* 0x0000001035b27819 */ /* 0x000fca00000006ff */
[----:B------:R-:W-:-:S05]  /*4e20*/  FMUL.FTZ R177, R178, R177 ;  /* 0x000000b1b2b17220 */ /* 0x000fca0000410000 */
[----:B------:R-:W-:-:S04]  /*4e30*/  F2FP.BF16.F32.PACK_AB R177, RZ, R177 ;  /* 0x000000b1ffb1723e */ /* 0x000fc800000010ff */
[----:B------:R-:W-:-:S07]  /*4e40*/  PRMT R173, R177, 0x7610, R173 ;  /* 0x00007610b1ad7816 */ /* 0x000fce00000000ad */
.L_x_525:
[----:B------:R-:W-:Y:S02]  /*4e50*/  MOV R178, UR16 ;  /* 0x0000001000b27c02 */ /* 0x000fe40008000f00 */
[----:B------:R-:W-:-:S03]  /*4e60*/  PRMT R177, R29, 0x7632, R177 ;  /* 0x000076321db17816 */ /* 0x000fc600000000b1 */
[----:B------:R-:W-:Y:S01]  /*4e70*/  @P1 FFMA.FTZ R178, R250, R178, UR30 ;  /* 0x0000001efab21e23 */ /* 0x000fe200080100b2 */
[----:B------:R-:W-:-:S03]  /*4e80*/  SHF.L.U32 R177, R177, 0x10, RZ ;  /* 0x00000010b1b17819 */ /* 0x000fc600000006ff */
[----:B------:R-:W-:-:S04]  /*4e90*/  @P1 FADD.FTZ R178, R249, -R178 ;  /* 0x800000b2f9b21221 */ /* 0x000fc80000010000 */
[----:B------:R-:W-:Y:S01]  /*4ea0*/  @P1 FFMA.FTZ R177, R178, UR29, R177 ;  /* 0x0000001db2b11c23 */ /* 0x000fe200080100b1 */
        /* <DEDUP_REMOVED lines=10> */
.L_x_526:
[----:B------:R-:W-:Y:S02]  /*4f50*/  MOV R178, UR16 ;  /* 0x0000001000b27c02 */ /* 0x000fe40008000f00 */
[----:B------:R-:W-:-:S03]  /*4f60*/  SHF.L.U32 R183, R30, 0x10, RZ ;  /* 0x000000101eb77819 */ /* 0x000fc600000006ff */
[----:B------:R-:W-:-:S04]  /*4f70*/  @P1 FFMA.FTZ R178, R247, R178, UR30 ;  /* 0x0000001ef7b21e23 */ /* 0x000fc800080100b2 */
[----:B------:R-:W-:-:S04]  /*4f80*/  @P1 FADD.FTZ R178, R186, -R178 ;  /* 0x800000b2bab21221 */ /* 0x000fc80000010000 */
[----:B------:R-:W-:Y:S01]  /*4f90*/  @P1 FFMA.FTZ R183, R178, UR29, R183 ;  /* 0x0000001db2b71c23 */ /* 0x000fe200080100b7 */
        /* <DEDUP_REMOVED lines=10> */
.L_x_527:
[----:B------:R-:W-:Y:S01]  /*5040*/  IMAD.U32 R178, RZ, RZ, UR16 ;  /* 0x00000010ffb27e24 */ /* 0x000fe2000f8e00ff */
[----:B-----5:R1:W-:Y:S03]  /*5050*/  STL [R1+0x64], R0 ;  /* 0x0000640001007387 */ /* 0x0203e60000100800 */
[----:B-1----:R-:W-:Y:S01]  /*5060*/  @P1 FFMA.FTZ R0, R243, R178, UR30 ;  /* 0x0000001ef3001e23 */ /* 0x002fe200080100b2 */
[----:B------:R-:W-:-:S03]  /*5070*/  PRMT R178, R30, 0x7632, R178 ;  /* 0x000076321eb27816 */ /* 0x000fc600000000b2 */
[----:B------:R-:W-:Y:S01]  /*5080*/  @P1 FADD.FTZ R0, R241, -R0 ;  /* 0x80000000f1001221 */ /* 0x000fe20000010000 */
[----:B------:R-:W-:-:S05]  /*5090*/  SHF.L.U32 R178, R178, 0x10, RZ ;  /* 0x00000010b2b27819 */ /* 0x000fca00000006ff */
[----:B------:R-:W-:Y:S02]  /*50a0*/  @P1 FFMA.FTZ R178, R0, UR29, R178 ;  /* 0x0000001d00b21c23 */ /* 0x000fe400080100b2 */
[----:B------:R1:W5:Y:S01]  /*50b0*/  LDL.LU R0, [R1+0x64] ;  /* 0x0000640001007983 */ /* 0x0003620000300800 */
[----:B------:R-:W-:Y:S05]  /*50c0*/  BRA.U !UP2, `(.L_x_528) ;  /* 0x000000010a507547 */ /* 0x000fea000b800000 */
[----:B------:R2:W-:Y:S04]  /*50d0*/  STL [R1+0x74], R5 ;  /* 0x0000740501007387 */ /* 0x0005e80000100800 */
[----:B------:R3:W-:Y:S04]  /*50e0*/  STL [R1+0x70], R4 ;  /* 0x0000700401007387 */ /* 0x0007e80000100800 */
[----:B------:R4:W-:Y:S01]  /*50f0*/  STL [R1+0x6c], R3 ;  /* 0x00006c0301007387 */ /* 0x0009e20000100800 */
[----:B--2---:R-:W-:-:S03]  /*5100*/  PRMT R5, R170, 0x7632, R5 ;  /* 0x00007632aa057816 */ /* 0x004fc60000000005 */
[----:B------:R2:W-:Y:S01]  /*5110*/  STL [R1+0x68], R2 ;  /* 0x0000680201007387 */ /* 0x0005e20000100800 */
[----:B---3--:R-:W-:Y:S01]  /*5120*/  FMUL.FTZ R4, R178, UR17 ;  /* 0x00000011b2047c20 */ /* 0x008fe20008410000 */
[----:B------:R-:W-:Y:S02]  /*5130*/  SHF.L.U32 R5, R5, 0x10, RZ ;  /* 0x0000001005057819 */ /* 0x000fe400000006ff */
[----:B-----5:R3:W-:Y:S01]  /*5140*/  STL [R1+0x64], R0 ;  /* 0x0000640001007387 */ /* 0x0207e20000100800 */
[----:B----4-:R-:W-:Y:S02]  /*5150*/  PRMT R3, R54, 0x7632, R3 ;  /* 0x0000763236037816 */ /* 0x010fe40000000003 */
[----:B------:R-:W-:Y:S02]  /*5160*/  FFMA.FTZ R145, R4, R5, R145 ;  /* 0x0000000504917223 */ /* 0x000fe40000010091 */
[----:B------:R-:W-:Y:S01]  /*5170*/  SHF.L.U32 R3, R3, 0x10, RZ ;  /* 0x0000001003037819 */ /* 0x000fe200000006ff */
[----:B------:R4:W5:Y:S04]  /*5180*/  LDL.LU R5, [R1+0x74] ;  /* 0x0000740001057983 */ /* 0x0009680000300800 */
[----:B------:R-:W-:-:S02]  /*5190*/  FMUL.FTZ R3, R3, R4 ;  /* 0x0000000403037220 */ /* 0x000fc40000410000 */
[----:B------:R4:W5:Y:S03]  /*51a0*/  LDL.LU R4, [R1+0x70] ;  /* 0x0000700001047983 */ /* 0x0009660000300800 */
[----:B--2---:R-:W-:Y:S02]  /*51b0*/  F2FP.BF16.F32.PACK_AB R2, RZ, R3 ;  /* 0x00000003ff02723e */ /* 0x004fe400000010ff */
[----:B------:R4:W5:Y:S02]  /*51c0*/  LDL.LU R3, [R1+0x6c] ;  /* 0x00006c0001037983 */ /* 0x0009640000300800 */
[----:B---3--:R-:W-:Y:S02]  /*51d0*/  PRMT R0, R2, 0x7610, R0 ;  /* 0x0000761002007816 */ /* 0x008fe40000000000 */
[----:B------:R4:W5:Y:S02]  /*51e0*/  LDL.LU R2, [R1+0x68] ;  /* 0x0000680001027983 */ /* 0x0009640000300800 */
[----:B------:R-:W-:-:S02]  /*51f0*/  PRMT R174, R174, 0x5410, R0 ;  /* 0x00005410aeae7816 */ /* 0x000fc40000000000 */
[----:B------:R4:W5:Y:S05]  /*5200*/  LDL.LU R0, [R1+0x64] ;  /* 0x0000640001007983 */ /* 0x00096a0000300800 */
.L_x_528:
[----:B-----5:R2:W-:Y:S04]  /*5210*/  STL [R1+0x68], R2 ;  /* 0x0000680201007387 */ /* 0x0205e80000100800 */
[----:B------:R3:W-:Y:S01]  /*5220*/  STL [R1+0x64], R0 ;  /* 0x0000640001007387 */ /* 0x0007e20000100800 */
[----:B--2---:R-:W-:-:S05]  /*5230*/  MOV R2, UR16 ;  /* 0x0000001000027c02 */ /* 0x004fca0008000f00 */
[----:B---3--:R-:W-:-:S04]  /*5240*/  @P1 FFMA.FTZ R0, R188, R2, UR30 ;  /* 0x0000001ebc001e23 */ /* 0x008fc80008010002 */
[----:B------:R-:W-:Y:S01]  /*5250*/  @P1 FADD.FTZ R2, R187, -R0 ;  /* 0x80000000bb021221 */ /* 0x000fe20000010000 */
[----:B------:R-:W-:-:S04]  /*5260*/  IMAD.U32 R0, R31, 0x10000, RZ ;  /* 0x000100001f007824 */ /* 0x000fc800078e00ff */
[----:B------:R-:W-:Y:S02]  /*5270*/  @P1 FFMA.FTZ R0, R2, UR29, R0 ;  /* 0x0000001d02001c23 */ /* 0x000fe40008010000 */
[----:B------:R2:W5:Y:S04]  /*5280*/  LDL.LU R2, [R1+0x68] ;  /* 0x0000680001027983 */ /* 0x0005680000300800 */
[----:B------:R3:W-:Y:S04]  /*5290*/  STL [R1], R0 ;  /* 0x0000000001007387 */ /* 0x0007e80000100800 */
[----:B---3--:R2:W5:Y:S01]  /*52a0*/  LDL.LU R0, [R1+0x64] ;  /* 0x0000640001007983 */ /* 0x0085620000300800 */
[----:B------:R-:W-:-:S02]  /*52b0*/  F2FP.BF16.F32.PACK_AB R176, R179, R176 ;  /* 0x000000b0b3b0723e */ /* 0x000fc400000010ff */
[----:B------:R-:W-:Y:S02]  /*52c0*/  MOV R179, UR16 ;  /* 0x0000001000b37c02 */ /* 0x000fe40008000f00 */
[----:B------:R-:W-:Y:S02]  /*52d0*/  F2FP.BF16.F32.PACK_AB R177, R177, R182 ;  /* 0x000000b6b1b1723e */ /* 0x000fe400000010ff */
[----:B------:R-:W-:Y:S01]  /*52e0*/  PRMT R182, R31, 0x7632, R182 ;  /* 0x000076321fb67816 */ /* 0x000fe200000000b6 */
[----:B------:R-:W-:Y:S01]  /*52f0*/  @P1 FFMA.FTZ R179, R242, R179, UR30 ;  /* 0x0000001ef2b31e23 */ /* 0x000fe200080100b3 */
[----:B------:R-:W-:Y:S02]  /*5300*/  F2FP.BF16.F32.PACK_AB R178, R178, R183 ;  /* 0x000000b7b2b2723e */ /* 0x000fe400000010ff */
[----:B------:R-:W-:Y:S01]  /*5310*/  SHF.L.U32 R182, R182, 0x10, RZ ;  /* 0x00000010b6b67819 */ /* 0x000fe200000006ff */
[----:B------:R-:W-:-:S04]  /*5320*/  @P1 FADD.FTZ R179, R240, -R179 ;  /* 0x800000b3f0b31221 */ /* 0x000fc80000010000 */
[----:B------:R-:W-:Y:S01]  /*5330*/  @P1 FFMA.FTZ R182, R179, UR29, R182 ;  /* 0x0000001db3b61c23 */ /* 0x000fe200080100b6 */
[----:B--2---:R-:W-:Y:S06]  /*5340*/  BRA.U !UP2, `(.L_x_529) ;  /* 0x000000010a207547 */ /* 0x004fec000b800000 */
[----:B------:R-:W2:Y:S01]  /*5350*/  LDL R179, [R1] ;  /* 0x0000000001b37983 */ /* 0x000ea20000100800 */
[----:B------:R-:W-:Y:S01]  /*5360*/  SHF.L.U32 R183, R171, 0x10, RZ ;  /* 0x00000010abb77819 */ /* 0x000fe200000006ff */
[----:B--2---:R-:W-:-:S04]  /*5370*/  FMUL.FTZ R179, R179, UR17 ;  /* 0x00000011b3b37c20 */ /* 0x004fc80008410000 */
[----:B------:R-:W-:Y:S01]  /*5380*/  FFMA.FTZ R146, R183, R179, R146 ;  /* 0x000000b3b7927223 */ /* 0x000fe20000010092 */
[----:B------:R-:W-:-:S05]  /*5390*/  SHF.L.U32 R183, R55, 0x10, RZ ;  /* 0x0000001037b77819 */ /* 0x000fca00000006ff */
[----:B------:R-:W-:-:S05]  /*53a0*/  FMUL.FTZ R179, R183, R179 ;  /* 0x000000b3b7b37220 */ /* 0x000fca0000410000 */
[----:B------:R-:W-:-:S04]  /*53b0*/  F2FP.BF16.F32.PACK_AB R179, RZ, R179 ;  /* 0x000000b3ffb3723e */ /* 0x000fc800000010ff */
[----:B------:R-:W-:-:S07]  /*53c0*/  PRMT R175, R179, 0x7610, R175 ;  /* 0x00007610b3af7816 */ /* 0x000fce00000000af */
.L_x_529:
[----:B------:R-:W2:Y:S02]  /*53d0*/  LDL.LU R179, [R1] ;  /* 0x0000000001b37983 */ /* 0x000ea40000300800 */
[----:B--2---:R-:W-:Y:S01]  /*53e0*/  F2FP.BF16.F32.PACK_AB R179, R182, R179 ;  /* 0x000000b3b6b3723e */ /* 0x004fe200000010ff */
[----:B------:R-:W-:Y:S06]  /*53f0*/  BRA.U !UP2, `(.L_x_507) ;  /* 0x000000010a247547 */ /* 0x000fec000b800000 */
[----:B------:R-:W-:Y:S01]  /*5400*/  PRMT R183, R171, 0x7632, R183 ;  /* 0x00007632abb77816 */ /* 0x000fe200000000b7 */
[----:B------:R-:W-:-:S04]  /*5410*/  FMUL.FTZ R182, R182, UR17 ;  /* 0x00000011b6b67c20 */ /* 0x000fc80008410000 */
[----:B------:R-:W-:-:S04]  /*5420*/  IMAD.U32 R183, R183, 0x10000, RZ ;  /* 0x00010000b7b77824 */ /* 0x000fc800078e00ff */
[----:B------:R-:W-:Y:S01]  /*5430*/  FFMA.FTZ R147, R182, R183, R147 ;  /* 0x000000b7b6937223 */ /* 0x000fe20000010093 */
[----:B------:R-:W-:-:S04]  /*5440*/  PRMT R183, R55, 0x7632, R183 ;  /* 0x0000763237b77816 */ /* 0x000fc800000000b7 */
[----:B------:R-:W-:-:S05]  /*5450*/  SHF.L.U32 R183, R183, 0x10, RZ ;  /* 0x00000010b7b77819 */ /* 0x000fca00000006ff */
[----:B------:R-:W-:-:S05]  /*5460*/  FMUL.FTZ R182, R183, R182 ;  /* 0x000000b6b7b67220 */ /* 0x000fca0000410000 */
[----:B------:R-:W-:-:S04]  /*5470*/  F2FP.BF16.F32.PACK_AB R182, RZ, R182 ;  /* 0x000000b6ffb6723e */ /* 0x000fc800000010ff */
[----:B------:R-:W-:-:S07]  /*5480*/  PRMT R175, R175, 0x5410, R182 ;  /* 0x00005410afaf7816 */ /* 0x000fce00000000b6 */
.L_x_507:
[----:B------:R-:W-:Y:S01]  /*5490*/  ISETP.NE.U32.AND P1, PT, RZ, UR6, PT ;  /* 0x00000006ff007c0c */ /* 0x000fe2000bf25070 */
[----:B------:R-:W2:Y:S03]  /*54a0*/  @UP2 LDCU.64 UR10, c[0x0][0x468] ;  /* 0x00008d00ff0a27ac */ /* 0x000ea60008000a00 */
[----:B------:R-:W-:-:S13]  /*54b0*/  ISETP.NE.AND.EX P1, PT, RZ, UR7, PT, P1 ;  /* 0x00000007ff007c0c */ /* 0x000fda000bf25310 */
[----:B------:R-:W0:Y:S02]  /*54c0*/  @P1 LDC.64 R182, c[0x0][0x478] ;  /* 0x00011e00ffb61b82 */ /* 0x000e240000000a00 */
[----:B0-----:R-:W-:-:S05]  /*54d0*/  @P1 IMAD.WIDE.U32 R182, R180, 0x10, R182 ;  /* 0x00000010b4b61825 */ /* 0x001fca00078e00b6 */
[----:B------:R0:W-:Y:S02]  /*54e0*/  @P1 STG.E.128 desc[UR18][R182.64], R176 ;  /* 0x000000b0b6001986 */ /* 0x0001e4000c101d12 */
[----:B0-----:R-:W-:-:S05]  /*54f0*/  MOV R182, 0x10 ;  /* 0x0000001000b67802 */ /* 0x001fca0000000f00 */
[----:B--2---:R-:W-:-:S05]  /*5500*/  @P2 IMAD.WIDE.U32 R182, R181, R182, UR10 ;  /* 0x0000000ab5b62e25 */ /* 0x004fca000f8e00b6 */
[----:B------:R0:W-:Y:S01]  /*5510*/  @P2 STG.E.128 desc[UR18][R182.64], R172 ;  /* 0x000000acb6002986 */ /* 0x0001e2000c101d12 */
[----:B------:R-:W-:Y:S05]  /*5520*/  BRA.U !UP2, `(.L_x_530) ;  /* 0x000000010a107547 */ /* 0x000fea000b800000 */
[----:B-----5:R-:W2:Y:S01]  /*5530*/  LDC.64 R170, c[0x0][0x390] ;  /* 0x0000e400ffaa7b82 */ /* 0x020ea20000000a00 */
[----:B------:R-:W-:-:S05]  /*5540*/  IADD3 R168, PT, PT, R181, 0x80, RZ ;  /* 0x00000080b5a87810 */ /* 0x000fca0007ffe0ff */
[----:B--2---:R-:W-:-:S06]  /*5550*/  IMAD.WIDE.U32 R168, R168, 0x10, R170 ;  /* 0x00000010a8a87825 */ /* 0x004fcc00078e00aa */
[----:B------:R-:W5:Y:S02]  /*5560*/  LDG.E.128 R168, desc[UR18][R168.64] ;  /* 0x00000012a8a87981 */ /* 0x000f64000c1e1d00 */
.L_x_530:
[----:B------:R-:W-:Y:S05]  /*5570*/  @!P0 BRA `(.L_x_531) ;  /* 0x00000010001c8947 */ /* 0x000fea0003800000 */
[----:B------:R-:W-:Y:S05]  /*5580*/  @!P1 BRA `(.L_x_532) ;  /* 0x0000000800409947 */ /* 0x000fea0003800000 */
[----:B------:R-:W-:Y:S02]  /*5590*/  ISETP.LT.AND P3, PT, RZ, UR32, PT ;  /* 0x00000020ff007c0c */ /* 0x000fe4000bf61270 */
[----:B------:R-:W-:Y:S02]  /*55a0*/  MOV R176, UR16 ;  /* 0x0000001000b07c02 */ /* 0x000fe40008000f00 */
[----:B------:R-:W-:Y:S02]  /*55b0*/  PRMT R179, R24, 0x7632, R179 ;  /* 0x0000763218b37816 */ /* 0x000fe400000000b3 */
[----:B------:R-:W-:Y:S02]  /*55c0*/  MOV R177, UR16 ;  /* 0x0000001000b17c02 */ /* 0x000fe40008000f00 */
[----:B0-----:R-:W-:Y:S01]  /*55d0*/  SHF.L.U32 R182, R25, 0x10, RZ ;  /* 0x0000001019b67819 */ /* 0x001fe200000006ff */
[----:B------:R-:W-:-:S04]  /*55e0*/  IMAD.U32 R179, R179, 0x10000, RZ ;  /* 0x00010000b3b37824 */ /* 0x000fc800078e00ff */
[----:B------:R-:W-:Y:S01]  /*55f0*/  @P3 FFMA.FTZ R176, R239, R176, UR30 ;  /* 0x0000001eefb03e23 */ /* 0x000fe200080100b0 */
[----:B------:R-:W-:-:S03]  /*5600*/  @P3 FFMA.FTZ R177, R193, R177, UR30 ;  /* 0x0000001ec1b13e23 */ /* 0x000fc600080100b1 */
[----:B------:R-:W-:Y:S01]  /*5610*/  @P3 FADD.FTZ R176, R237, -R176 ;  /* 0x800000b0edb03221 */ /* 0x000fe20000010000 */
[----:B------:R-:W-:-:S03]  /*5620*/  @P3 FADD.FTZ R177, R190, -R177 ;  /* 0x800000b1beb13221 */ /* 0x000fc60000010000 */
        /* <DEDUP_REMOVED lines=15> */
.L_x_533:
[----:B------:R-:W-:Y:S05]  /*5720*/  BRA.U !UP2, `(.L_x_534) ;  /* 0x000000010a247547 */ /* 0x000fea000b800000 */
[----:B-----5:R-:W-:Y:S01]  /*5730*/  PRMT R178, R168, 0x7632, R178 ;  /* 0x00007632a8b27816 */ /* 0x020fe200000000b2 */
        /* <DEDUP_REMOVED lines=8> */
.L_x_534:
        /* <DEDUP_REMOVED lines=8> */
.L_x_535:
[----:B------:R-:W-:Y:S02]  /*5840*/  MOV R178, UR16 ;  /* 0x0000001000b27c02 */ /* 0x000fe40008000f00 */
[----:B------:R-:W-:-:S03]  /*5850*/  PRMT R177, R25, 0x7632, R177 ;  /* 0x0000763219b17816 */ /* 0x000fc600000000b1 */
[----:B------:R-:W-:Y:S01]  /*5860*/  @P3 FFMA.FTZ R178, R238, R178, UR30 ;  /* 0x0000001eeeb23e23 */ /* 0x000fe200080100b2 */
[----:B------:R-:W-:-:S03]  /*5870*/  SHF.L.U32 R177, R177, 0x10, RZ ;  /* 0x00000010b1b17819 */ /* 0x000fc600000006ff */
[----:B------:R-:W-:-:S04]  /*5880*/  @P3 FADD.FTZ R178, R236, -R178 ;  /* 0x800000b2ecb23221 */ /* 0x000fc80000010000 */
[----:B------:R-:W-:Y:S01]  /*5890*/  @P3 FFMA.FTZ R177, R178, UR29, R177 ;  /* 0x0000001db2b13c23 */ /* 0x000fe200080100b1 */
[----:B------:R-:W-:Y:S06]  /*58a0*/  BRA.U !UP2, `(.L_x_536) ;  /* 0x000000010a247547 */ /* 0x000fec000b800000 */
[----:B-----5:R-:W-:-:S04]  /*58b0*/  PRMT R178, R169, 0x7632, R178 ;  /* 0x00007632a9b27816 */ /* 0x020fc800000000b2 */
[----:B------:R-:W-:Y:S01]  /*58c0*/  SHF.L.U32 R183, R178, 0x10, RZ ;  /* 0x00000010b2b77819 */ /* 0x000fe200000006ff */
[----:B------:R-:W-:-:S04]  /*58d0*/  FMUL.FTZ R178, R177, UR17 ;  /* 0x00000011b1b27c20 */ /* 0x000fc80008410000 */
[----:B------:R-:W-:Y:S01]  /*58e0*/  FFMA.FTZ R143, R178, R183, R143 ;  /* 0x000000b7b28f7223 */ /* 0x000fe2000001008f */
[----:B------:R-:W-:-:S04]  /*58f0*/  PRMT R183, R57, 0x7632, R183 ;  /* 0x0000763239b77816 */ /* 0x000fc800000000b7 */
[----:B------:R-:W-:-:S05]  /*5900*/  SHF.L.U32 R183, R183, 0x10, RZ ;  /* 0x00000010b7b77819 */ /* 0x000fca00000006ff */
[----:B------:R-:W-:-:S05]  /*5910*/  FMUL.FTZ R178, R178, R183 ;  /* 0x000000b7b2b27220 */ /* 0x000fca0000410000 */
[----:B------:R-:W-:-:S04]  /*5920*/  F2FP.BF16.F32.PACK_AB R178, RZ, R178 ;  /* 0x000000b2ffb2723e */ /* 0x000fc800000010ff */
[----:B------:R-:W-:-:S07]  /*5930*/  PRMT R173, R173, 0x5410, R178 ;  /* 0x00005410adad7816 */ /* 0x000fce00000000b2 */
.L_x_536:
[----:B------:R-:W-:Y:S01]  /*5940*/  IMAD.U32 R178, RZ, RZ, UR16 ;  /* 0x00000010ffb27e24 */ /* 0x000fe2000f8e00ff */
[----:B------:R-:W-:-:S03]  /*5950*/  SHF.L.U32 R183, R26, 0x10, RZ ;  /* 0x000000101ab77819 */ /* 0x000fc600000006ff */
[----:B------:R-:W-:-:S04]  /*5960*/  @P3 FFMA.FTZ R178, R194, R178, UR30 ;  /* 0x0000001ec2b23e23 */ /* 0x000fc800080100b2 */
[----:B------:R-:W-:-:S04]  /*5970*/  @P3 FADD.FTZ R178, R191, -R178 ;  /* 0x800000b2bfb23221 */ /* 0x000fc80000010000 */
[----:B------:R-:W-:Y:S01]  /*5980*/  @P3 FFMA.FTZ R183, R178, UR29, R183 ;  /* 0x0000001db2b73c23 */ /* 0x000fe200080100b7 */
[----:B------:R-:W-:Y:S06]  /*5990*/  BRA.U !UP2, `(.L_x_537) ;  /* 0x000000010a247547 */ /* 0x000fec000b800000 */
[----:B-----5:R0:W-:Y:S01]  /*59a0*/  STL [R1+0x64], R0 ;  /* 0x0000640001007387 */ /* 0x0201e20000100800 */
        /* <DEDUP_REMOVED lines=8> */
.L_x_537:
[----:B------:R-:W-:Y:S01]  /*5a30*/  MOV R178, UR16 ;  /* 0x0000001000b27c02 */ /* 0x000fe20008000f00 */
[----:B-----5:R2:W-:Y:S04]  /*5a40*/  STL [R1+0x64], R0 ;  /* 0x0000640001007387 */ /* 0x0205e80000100800 */
[----:B--2---:R-:W-:Y:S01]  /*5a50*/  @P3 FFMA.FTZ R0, R235, R178, UR30 ;  /* 0x0000001eeb003e23 */ /* 0x004fe200080100b2 */
[----:B------:R-:W-:-:S03]  /*5a60*/  PRMT R178, R26, 0x7632, R178 ;  /* 0x000076321ab27816 */ /* 0x000fc600000000b2 */
[----:B------:R-:W-:Y:S02]  /*5a70*/  @P3 FADD.FTZ R0, R233, -R0 ;  /* 0x80000000e9003221 */ /* 0x000fe40000010000 */
[----:B------:R-:W-:-:S04]  /*5a80*/  IMAD.U32 R178, R178, 0x10000, RZ ;  /* 0x00010000b2b27824 */ /* 0x000fc800078e00ff */
[----:B------:R-:W-:Y:S02]  /*5a90*/  @P3 FFMA.FTZ R178, R0, UR29, R178 ;  /* 0x0000001d00b23c23 */ /* 0x000fe400080100b2 */
[----:B------:R2:W5:Y:S01]  /*5aa0*/  LDL.LU R0, [R1+0x64] ;  /* 0x0000640001007983 */ /* 0x0005620000300800 */
[----:B------:R-:W-:Y:S05]  /*5ab0*/  BRA.U !UP2, `(.L_x_538) ;  /* 0x000000010a507547 */ /* 0x000fea000b800000 */
[----:B------:R0:W-:Y:S04]  /*5ac0*/  STL [R1+0x74], R5 ;  /* 0x0000740501007387 */ /* 0x0001e80000100800 */
[----:B------:R1:W-:Y:S04]  /*5ad0*/  STL [R1+0x70], R4 ;  /* 0x0000700401007387 */ /* 0x0003e80000100800 */
[----:B------:R3:W-:Y:S01]  /*5ae0*/  STL [R1+0x6c], R3 ;  /* 0x00006c0301007387 */ /* 0x0007e20000100800 */
[----:B0-----:R-:W-:-:S03]  /*5af0*/  PRMT R5, R170, 0x7632, R5 ;  /* 0x00007632aa057816 */ /* 0x001fc60000000005 */
[----:B------:R0:W-:Y:S01]  /*5b00*/  STL [R1+0x68], R2 ;  /* 0x0000680201007387 */ /* 0x0001e20000100800 */
[----:B-1----:R-:W-:Y:S02]  /*5b10*/  PRMT R4, R58, 0x7632, R4 ;  /* 0x000076323a047816 */ /* 0x002fe40000000004 */
[----:B------:R-:W-:Y:S01]  /*5b20*/  SHF.L.U32 R5, R5, 0x10, RZ ;  /* 0x0000001005057819 */ /* 0x000fe200000006ff */
[----:B-----5:R1:W-:Y:S01]  /*5b30*/  STL [R1+0x64], R0 ;  /* 0x0000640001007387 */ /* 0x0203e20000100800 */
[----:B---3--:R-:W-:Y:S01]  /*5b40*/  FMUL.FTZ R3, R178, UR17 ;  /* 0x00000011b2037c20 */ /* 0x008fe20008410000 */
[----:B------:R-:W-:-:S03]  /*5b50*/  SHF.L.U32 R4, R4, 0x10, RZ ;  /* 0x0000001004047819 */ /* 0x000fc600000006ff */
[C---:B------:R-:W-:Y:S02]  /*5b60*/  FFMA.FTZ R137, R3.reuse, R5, R137 ;  /* 0x0000000503897223 */ /* 0x040fe40000010089 */
[----:B------:R-:W-:Y:S01]  /*5b70*/  FMUL.FTZ R3, R3, R4 ;  /* 0x0000000403037220 */ /* 0x000fe20000410000 */
[----:B------:R3:W5:Y:S04]  /*5b80*/  LDL.LU R5, [R1+0x74] ;  /* 0x0000740001057983 */ /* 0x0007680000300800 */
[----:B0-----:R-:W-:Y:S01]  /*5b90*/  F2FP.BF16.F32.PACK_AB R2, RZ, R3 ;  /* 0x00000003ff02723e */ /* 0x001fe200000010ff */
[----:B------:R3:W5:Y:S03]  /*5ba0*/  LDL.LU R4, [R1+0x70] ;  /* 0x0000700001047983 */ /* 0x0007660000300800 */
[----:B-1----:R-:W-:Y:S01]  /*5bb0*/  PRMT R0, R2, 0x7610, R0 ;  /* 0x0000761002007816 */ /* 0x002fe20000000000 */
[----:B------:R3:W5:Y:S03]  /*5bc0*/  LDL.LU R3, [R1+0x6c] ;  /* 0x00006c0001037983 */ /* 0x0007660000300800 */
[----:B------:R-:W-:Y:S01]  /*5bd0*/  PRMT R174, R174, 0x5410, R0 ;  /* 0x00005410aeae7816 */ /* 0x000fe20000000000 */
[----:B------:R3:W5:Y:S04]  /*5be0*/  LDL.LU R2, [R1+0x68] ;  /* 0x0000680001027983 */ /* 0x0007680000300800 */
[----:B------:R3:W5:Y:S02]  /*5bf0*/  LDL.LU R0, [R1+0x64] ;  /* 0x0000640001007983 */ /* 0x0007640000300800 */
.L_x_538:
[----:B-----5:R0:W-:Y:S04]  /*5c00*/  STL [R1+0x68], R2 ;  /* 0x0000680201007387 */ /* 0x0201e80000100800 */
[----:B------:R1:W-:Y:S01]  /*5c10*/  STL [R1+0x64], R0 ;  /* 0x0000640001007387 */ /* 0x0003e20000100800 */
[----:B0-----:R-:W-:-:S05]  /*5c20*/  MOV R2, UR16 ;  /* 0x0000001000027c02 */ /* 0x001fca0008000f00 */
[----:B-1----:R-:W-:-:S04]  /*5c30*/  @P3 FFMA.FTZ R0, R196, R2, UR30 ;  /* 0x0000001ec4003e23 */ /* 0x002fc80008010002 */
[----:B------:R-:W-:Y:S01]  /*5c40*/  @P3 FADD.FTZ R2, R195, -R0 ;  /* 0x80000000c3023221 */ /* 0x000fe20000010000 */
[----:B------:R-:W-:-:S05]  /*5c50*/  SHF.L.U32 R0, R27, 0x10, RZ ;  /* 0x000000101b007819 */ /* 0x000fca00000006ff */
[----:B------:R-:W-:Y:S02]  /*5c60*/  @P3 FFMA.FTZ R0, R2, UR29, R0 ;  /* 0x0000001d02003c23 */ /* 0x000fe40008010000 */
[----:B------:R0:W5:Y:S04]  /*5c70*/  LDL.LU R2, [R1+0x68] ;  /* 0x0000680001027983 */ /* 0x0001680000300800 */
[----:B------:R1:W-:Y:S04]  /*5c80*/  STL [R1], R0 ;  /* 0x0000000001007387 */ /* 0x0003e80000100800 */
[----:B-1----:R0:W5:Y:S01]  /*5c90*/  LDL.LU R0, [R1+0x64] ;  /* 0x0000640001007983 */ /* 0x0021620000300800 */
[----:B------:R-:W-:Y:S01]  /*5ca0*/  F2FP.BF16.F32.PACK_AB R176, R179, R176 ;  /* 0x000000b0b3b0723e */ /* 0x000fe200000010ff */
[----:B------:R-:W-:Y:S01]  /*5cb0*/  IMAD.U32 R179, RZ, RZ, UR16 ;  /* 0x00000010ffb37e24 */ /* 0x000fe2000f8e00ff */
[----:B------:R-:W-:-:S02]  /*5cc0*/  F2FP.BF16.F32.PACK_AB R177, R177, R182 ;  /* 0x000000b6b1b1723e */ /* 0x000fc400000010ff */
[----:B------:R-:W-:Y:S01]  /*5cd0*/  PRMT R182, R27, 0x7632, R182 ;  /* 0x000076321bb67816 */ /* 0x000fe200000000b6 */
[----:B------:R-:W-:Y:S01]  /*5ce0*/  @P3 FFMA.FTZ R179, R234, R179, UR30 ;  /* 0x0000001eeab33e23 */ /* 0x000fe200080100b3 */
[----:B------:R-:W-:Y:S02]  /*5cf0*/  F2FP.BF16.F32.PACK_AB R178, R178, R183 ;  /* 0x000000b7b2b2723e */ /* 0x000fe400000010ff */
[----:B------:R-:W-:Y:S01]  /*5d00*/  SHF.L.U32 R182, R182, 0x10, RZ ;  /* 0x00000010b6b67819 */ /* 0x000fe200000006ff */
[----:B------:R-:W-:-:S04]  /*5d10*/  @P3 FADD.FTZ R179, R232, -R179 ;  /* 0x800000b3e8b33221 */ /* 0x000fc80000010000 */
[----:B------:R-:W-:Y:S01]  /*5d20*/  @P3 FFMA.FTZ R182, R179, UR29, R182 ;  /* 0x0000001db3b63c23 */ /* 0x000fe200080100b6 */
[----:B0-----:R-:W-:Y:S06]  /*5d30*/  BRA.U !UP2, `(.L_x_539) ;  /* 0x000000010a207547 */ /* 0x001fec000b800000 */
        /* <DEDUP_REMOVED lines=8> */
.L_x_539:
[----:B------:R-:W2:Y:S02]  /*5dc0*/  LDL.LU R179, [R1] ;  /* 0x0000000001b37983 */ /* 0x000ea40000300800 */
[----:B--2---:R-:W-:Y:S01]  /*5dd0*/  F2FP.BF16.F32.PACK_AB R179, R182, R179 ;  /* 0x000000b3b6b3723e */ /* 0x004fe200000010ff */
[----:B------:R-:W-:Y:S06]  /*5de0*/  BRA.U !UP2, `(.L_x_540) ;  /* 0x000000150af87547 */ /* 0x000fec000b800000 */
[----:B------:R-:W-:Y:S01]  /*5df0*/  PRMT R183, R171, 0x7632, R183 ;  /* 0x00007632abb77816 */ /* 0x000fe200000000b7 */
[----:B------:R-:W-:-:S03]  /*5e00*/  FMUL.FTZ R182, R182, UR17 ;  /* 0x00000011b6b67c20 */ /* 0x000fc60008410000 */
[----:B------:R-:W-:-:S05]  /*5e10*/  SHF.L.U32 R183, R183, 0x10, RZ ;  /* 0x00000010b7b77819 */ /* 0x000fca00000006ff */
[----:B------:R-:W-:Y:S01]  /*5e20*/  FFMA.FTZ R139, R182, R183, R139 ;  /* 0x000000b7b68b7223 */ /* 0x000fe2000001008b */
[----:B------:R-:W-:-:S05]  /*5e30*/  PRMT R183, R59, 0x7632, R183 ;  /* 0x000076323bb77816 */ /* 0x000fca00000000b7 */
[----:B------:R-:W-:-:S04]  /*5e40*/  IMAD.U32 R183, R183, 0x10000, RZ ;  /* 0x00010000b7b77824 */ /* 0x000fc800078e00ff */
[----:B------:R-:W-:-:S05]  /*5e50*/  FMUL.FTZ R182, R182, R183 ;  /* 0x000000b7b6b67220 */ /* 0x000fca0000410000 */
[----:B------:R-:W-:-:S04]  /*5e60*/  F2FP.BF16.F32.PACK_AB R182, RZ, R182 ;  /* 0x000000b6ffb6723e */ /* 0x000fc800000010ff */
[----:B------:R-:W-:Y:S01]  /*5e70*/  PRMT R175, R175, 0x5410, R182 ;  /* 0x00005410afaf7816 */ /* 0x000fe200000000b6 */
[----:B------:R-:W-:Y:S06]  /*5e80*/  BRA `(.L_x_540) ;  /* 0x0000001400d07947 */ /* 0x000fec0003800000 */
.L_x_532:
[----:B------:R-:W-:Y:S01]  /*5e90*/  ISETP.LT.AND P3, PT, RZ, UR32, PT ;  /* 0x00000020ff007c0c */ /* 0x000fe2000bf61270 */
[----:B------:R-:W-:-:S12]  /*5ea0*/  BRA.U !UP2, `(.L_x_541) ;  /* 0x000000010a307547 */ /* 0x000fd8000b800000 */
        /* <DEDUP_REMOVED lines=12> */
.L_x_541:
[----:B------:R-:W-:Y:S05]  /*5f70*/  BRA.U !UP2, `(.L_x_542) ;  /* 0x000000010a3c7547 */ /* 0x000fea000b800000 */
[----:B0-----:R-:W-:Y:S01]  /*5f80*/  IMAD.U32 R183, RZ, RZ, UR16 ;  /* 0x00000010ffb77e24 */ /* 0x001fe2000f8e00ff */
        /* <DEDUP_REMOVED lines=14> */
.L_x_542:
[----:B------:R-:W-:Y:S05]  /*6070*/  BRA.U !UP2, `(.L_x_543) ;  /* 0x000000010a307547 */ /* 0x000fea000b800000 */
[----:B0-----:R-:W-:Y:S01]  /*6080*/  MOV R182, UR16 ;  /* 0x0000001000b67c02 */ /* 0x001fe20008000f00 */
        /* <DEDUP_REMOVED lines=11> */
.L_x_543:
[----:B------:R-:W-:Y:S05]  /*6140*/  BRA.U !UP2, `(.L_x_544) ;  /* 0x000000010a3c7547 */ /* 0x000fea000b800000 */
        /* <DEDUP_REMOVED lines=15> */
.L_x_544:
        /* <DEDUP_REMOVED lines=13> */
.L_x_545:
        /* <DEDUP_REMOVED lines=16> */
.L_x_546:
        /* <DEDUP_REMOVED lines=13> */
.L_x_547:
[----:B------:R-:W-:Y:S05]  /*64e0*/  BRA.U !UP2, `(.L_x_540) ;  /* 0x000000110a387547 */ /* 0x000fea000b800000 */
        /* <DEDUP_REMOVED lines=16> */
.L_x_531:
[----:B------:R-:W-:Y:S05]  /*65f0*/  @!P1 BRA `(.L_x_548) ;  /* 0x0000000800149947 */ /* 0x000fea0003800000 */
[----:B------:R-:W-:Y:S02]  /*6600*/  MOV R179, UR16 ;  /* 0x0000001000b37c02 */ /* 0x000fe40008000f00 */
[----:B------:R-:W-:Y:S02]  /*6610*/  MOV R176, UR16 ;  /* 0x0000001000b07c02 */ /* 0x000fe40008000f00 */
[----:B------:R-:W-:Y:S01]  /*6620*/  ISETP.LT.AND P3, PT, RZ, UR32, PT ;  /* 0x00000020ff007c0c */ /* 0x000fe2000bf61270 */
[----:B------:R-:W-:Y:S02]  /*6630*/  FFMA.FTZ R179, R239, R179, UR30 ;  /* 0x0000001eefb37e23 */ /* 0x000fe400080100b3 */
[----:B------:R-:W-:Y:S02]  /*6640*/  FFMA.FTZ R176, R192, R176, UR30 ;  /* 0x0000001ec0b07e23 */ /* 0x000fe400080100b0 */
[----:B------:R-:W-:Y:S02]  /*6650*/  FADD.FTZ R179, R237, -R179 ;  /* 0x800000b3edb37221 */ /* 0x000fe40000010000 */
[----:B------:R-:W-:-:S02]  /*6660*/  FADD.FTZ R176, R189, -R176 ;  /* 0x800000b0bdb07221 */ /* 0x000fc40000010000 */
[----:B------:R-:W-:Y:S02]  /*6670*/  FMUL.FTZ R179, R179, UR29 ;  /* 0x0000001db3b37c20 */ /* 0x000fe40008410000 */
[----:B------:R-:W-:-:S03]  /*6680*/  FMUL.FTZ R176, R176, UR29 ;  /* 0x0000001db0b07c20 */ /* 0x000fc60008410000 */
[----:B------:R-:W-:Y:S02]  /*6690*/  FSEL R179, R179, RZ, P3 ;  /* 0x000000ffb3b37208 */ /* 0x000fe40001800000 */
[----:B------:R-:W-:Y:S01]  /*66a0*/  FSEL R176, R176, RZ, P3 ;  /* 0x000000ffb0b07208 */ /* 0x000fe20001800000 */
[----:B------:R-:W-:Y:S06]  /*66b0*/  BRA.U !UP2, `(.L_x_549) ;  /* 0x000000010a1c7547 */ /* 0x000fec000b800000 */
[----:B-----5:R-:W-:Y:S02]  /*66c0*/  IMAD.U32 R178, R168, 0x10000, RZ ;  /* 0x00010000a8b27824 */ /* 0x020fe400078e00ff */
[----:B------:R-:W-:-:S04]  /*66d0*/  FMUL.FTZ R177, R176, UR17 ;  /* 0x00000011b0b17c20 */ /* 0x000fc80008410000 */
[----:B------:R-:W-:Y:S01]  /*66e0*/  FFMA.FTZ R140, R178, R177, R140 ;  /* 0x000000b1b28c7223 */ /* 0x000fe2000001008c */
[----:B------:R-:W-:-:S05]  /*66f0*/  SHF.L.U32 R178, R56, 0x10, RZ ;  /* 0x0000001038b27819 */ /* 0x000fca00000006ff */
[----:B------:R-:W-:-:S05]  /*6700*/  FMUL.FTZ R177, R178, R177 ;  /* 0x000000b1b2b17220 */ /* 0x000fca0000410000 */
[----:B------:R-:W-:-:S04]  /*6710*/  F2FP.BF16.F32.PACK_AB R177, RZ, R177 ;  /* 0x000000b1ffb1723e */ /* 0x000fc800000010ff */
[----:B0-----:R-:W-:-:S07]  /*6720*/  PRMT R172, R177, 0x7610, R172 ;  /* 0x00007610b1ac7816 */ /* 0x001fce00000000ac */
.L_x_549:
[----:B------:R-:W-:Y:S05]  /*6730*/  BRA.U !UP2, `(.L_x_550) ;  /* 0x000000010a247547 */ /* 0x000fea000b800000 */
[----:B-----5:R-:W-:Y:S01]  /*6740*/  PRMT R178, R168, 0x7632, R178 ;  /* 0x00007632a8b27816 */ /* 0x020fe200000000b2 */
[----:B------:R-:W-:Y:S01]  /*6750*/  FMUL.FTZ R177, R179, UR17 ;  /* 0x00000011b3b17c20 */ /* 0x000fe20008410000 */
[----:B0-----:R-:W-:Y:S02]  /*6760*/  PRMT R182, R56, 0x7632, R182 ;  /* 0x0000763238b67816 */ /* 0x001fe400000000b6 */
[----:B------:R-:W-:-:S05]  /*6770*/  SHF.L.U32 R178, R178, 0x10, RZ ;  /* 0x00000010b2b27819 */ /* 0x000fca00000006ff */
[----:B------:R-:W-:Y:S01]  /*6780*/  FFMA.FTZ R141, R177, R178, R141 ;  /* 0x000000b2b18d7223 */ /* 0x000fe2000001008d */
[----:B------:R-:W-:-:S05]  /*6790*/  SHF.L.U32 R178, R182, 0x10, RZ ;  /* 0x00000010b6b27819 */ /* 0x000fca00000006ff */
[----:B------:R-:W-:-:S05]  /*67a0*/  FMUL.FTZ R177, R178, R177 ;  /* 0x000000b1b2b17220 */ /* 0x000fca0000410000 */
[----:B------:R-:W-:-:S04]  /*67b0*/  F2FP.BF16.F32.PACK_AB R177, RZ, R177 ;  /* 0x000000b1ffb1723e */ /* 0x000fc800000010ff */
[----:B------:R-:W-:-:S07]  /*67c0*/  PRMT R172, R172, 0x5410, R177 ;  /* 0x00005410acac7816 */ /* 0x000fce00000000b1 */
.L_x_550:
[----:B------:R-:W-:-:S05]  /*67d0*/  MOV R177, UR16 ;  /* 0x0000001000b17c02 */ /* 0x000fca0008000f00 */
[----:B------:R-:W-:-:S04]  /*67e0*/  FFMA.FTZ R177, R193, R177, UR30 ;  /* 0x0000001ec1b17e23 */ /* 0x000fc800080100b1 */
[----:B------:R-:W-:-:S04]  /*67f0*/  FADD.FTZ R177, R190, -R177 ;  /* 0x800000b1beb17221 */ /* 0x000fc80000010000 */
[----:B------:R-:W-:-:S05]  /*6800*/  FMUL.FTZ R177, R177, UR29 ;  /* 0x0000001db1b17c20 */ /* 0x000fca0008410000 */
[----:B0-----:R-:W-:Y:S01]  /*6810*/  FSEL R182, R177, RZ, P3 ;  /* 0x000000ffb1b67208 */ /* 0x001fe20001800000 */
        /* <DEDUP_REMOVED lines=8> */
.L_x_551:
[----:B------:R-:W-:-:S05]  /*68a0*/  MOV R177, UR16 ;  /* 0x0000001000b17c02 */ /* 0x000fca0008000f00 */
[----:B------:R-:W-:-:S04]  /*68b0*/  FFMA.FTZ R177, R238, R177, UR30 ;  /* 0x0000001eeeb17e23 */ /* 0x000fc800080100b1 */
[----:B------:R-:W-:-:S04]  /*68c0*/  FADD.FTZ R177, R236, -R177 ;  /* 0x800000b1ecb17221 */ /* 0x000fc80000010000 */
[----:B------:R-:W-:-:S05]  /*68d0*/  FMUL.FTZ R177, R177, UR29 ;  /* 0x0000001db1b17c20 */ /* 0x000fca0008410000 */
[----:B------:R-:W-:Y:S01]  /*68e0*/  FSEL R177, R177, RZ, P3 ;  /* 0x000000ffb1b17208 */ /* 0x000fe20001800000 */
        /* <DEDUP_REMOVED lines=10> */
.L_x_552:
[----:B------:R-:W-:-:S04]  /*6990*/  IMAD.U32 R178, RZ, RZ, UR16 ;  /* 0x00000010ffb27e24 */ /* 0x000fc8000f8e00ff */
[----:B------:R-:W-:-:S04]  /*69a0*/  FFMA.FTZ R178, R194, R178, UR30 ;  /* 0x0000001ec2b27e23 */ /* 0x000fc800080100b2 */
[----:B------:R-:W-:-:S04]  /*69b0*/  FADD.FTZ R178, R191, -R178 ;  /* 0x800000b2bfb27221 */ /* 0x000fc80000010000 */
[----:B------:R-:W-:-:S05]  /*69c0*/  FMUL.FTZ R178, R178, UR29 ;  /* 0x0000001db2b27c20 */ /* 0x000fca0008410000 */
[----:B------:R-:W-:Y:S01]  /*69d0*/  FSEL R183, R178, RZ, P3 ;  /* 0x000000ffb2b77208 */ /* 0x000fe20001800000 */
        /* <DEDUP_REMOVED lines=10> */
.L_x_553:
[----:B------:R-:W-:-:S05]  /*6a80*/  MOV R178, UR16 ;  /* 0x0000001000b27c02 */ /* 0x000fca0008000f00 */
[----:B------:R-:W-:-:S04]  /*6a90*/  FFMA.FTZ R178, R235, R178, UR30 ;  /* 0x0000001eebb27e23 */ /* 0x000fc800080100b2 */
[----:B------:R-:W-:-:S04]  /*6aa0*/  FADD.FTZ R178, R233, -R178 ;  /* 0x800000b2e9b27221 */ /* 0x000fc80000010000 */
[----:B------:R-:W-:-:S05]  /*6ab0*/  FMUL.FTZ R178, R178, UR29 ;  /* 0x0000001db2b27c20 */ /* 0x000fca0008410000 */
[----:B------:R-:W-:Y:S01]  /*6ac0*/  FSEL R178, R178, RZ, P3 ;  /* 0x000000ffb2b27208 */ /* 0x000fe20001800000 */
[----:B------:R-:W-:Y:S06]  /*6ad0*/  BRA.U !UP2, `(.L_x_554) ;  /* 0x000000010a507547 */ /* 0x000fec000b800000 */
[----:B-----5:R2:W-:Y:S04]  /*6ae0*/  STL [R1+0x74], R5 ;  /* 0x0000740501007387 */ /* 0x0205e80000100800 */
[----:B------:R0:W-:Y:S04]  /*6af0*/  STL [R1+0x70], R4 ;  /* 0x0000700401007387 */ /* 0x0001e80000100800 */
[----:B------:R1:W-:Y:S01]  /*6b00*/  STL [R1+0x6c], R3 ;  /* 0x00006c0301007387 */ /* 0x0003e20000100800 */
[----:B--2---:R-:W-:-:S03]  /*6b10*/  PRMT R5, R170, 0x7632, R5 ;  /* 0x00007632aa057816 */ /* 0x004fc60000000005 */
[----:B------:R2:W-:Y:S01]  /*6b20*/  STL [R1+0x68], R2 ;  /* 0x0000680201007387 */ /* 0x0005e20000100800 */
[----:B0-----:R-:W-:Y:S01]  /*6b30*/  FMUL.FTZ R4, R178, UR17 ;  /* 0x00000011b2047c20 */ /* 0x001fe20008410000 */
[----:B------:R-:W-:Y:S02]  /*6b40*/  SHF.L.U32 R5, R5, 0x10, RZ ;  /* 0x0000001005057819 */ /* 0x000fe400000006ff */
[----:B------:R0:W-:Y:S01]  /*6b50*/  STL [R1+0x64], R0 ;  /* 0x0000640001007387 */ /* 0x0001e20000100800 */
[----:B-1----:R-:W-:Y:S02]  /*6b60*/  PRMT R3, R58, 0x7632, R3 ;  /* 0x000076323a037816 */ /* 0x002fe40000000003 */
[----:B------:R-:W-:Y:S02]  /*6b70*/  FFMA.FTZ R137, R4, R5, R137 ;  /* 0x0000000504897223 */ /* 0x000fe40000010089 */
[----:B------:R1:W5:Y:S01]  /*6b80*/  LDL.LU R5, [R1+0x74] ;  /* 0x0000740001057983 */ /* 0x0003620000300800 */
[----:B------:R-:W-:-:S04]  /*6b90*/  IMAD.U32 R3, R3, 0x10000, RZ ;  /* 0x0001000003037824 */ /* 0x000fc800078e00ff */
[----:B------:R-:W-:Y:S02]  /*6ba0*/  FMUL.FTZ R3, R3, R4 ;  /* 0x0000000403037220 */ /* 0x000fe40000410000 */
[----:B------:R1:W5:Y:S03]  /*6bb0*/  LDL.LU R4, [R1+0x70] ;  /* 0x0000700001047983 */ /* 0x0003660000300800 */
[----:B--2---:R-:W-:Y:S02]  /*6bc0*/  F2FP.BF16.F32.PACK_AB R2, RZ, R3 ;  /* 0x00000003ff02723e */ /* 0x004fe400000010ff */
[----:B------:R1:W5:Y:S02]  /*6bd0*/  LDL.LU R3, [R1+0x6c] ;  /* 0x00006c0001037983 */ /* 0x0003640000300800 */
[----:B0-----:R-:W-:Y:S02]  /*6be0*/  PRMT R0, R2, 0x7610, R0 ;  /* 0x0000761002007816 */ /* 0x001fe40000000000 */
[----:B------:R1:W5:Y:S02]  /*6bf0*/  LDL.LU R2, [R1+0x68] ;  /* 0x0000680001027983 */ /* 0x0003640000300800 */
[----:B------:R-:W-:-:S02]  /*6c00*/  PRMT R174, R174, 0x5410, R0 ;  /* 0x00005410aeae7816 */ /* 0x000fc40000000000 */
[----:B------:R1:W5:Y:S05]  /*6c10*/  LDL.LU R0, [R1+0x64] ;  /* 0x0000640001007983 */ /* 0x00036a0000300800 */
.L_x_554:
        /* <DEDUP_REMOVED lines=16> */
[----:B--2---:R-:W-:-:S05]  /*6d20*/  SHF.L.U32 R0, R171, 0x10, RZ ;  /* 0x00000010ab007819 */ /* 0x004fca00000006ff */
[----:B------:R-:W-:Y:S01]  /*6d30*/  FFMA.FTZ R138, R0, R179, R138 ;  /* 0x000000b3008a7223 */ /* 0x000fe2000001008a */
[----:B------:R-:W-:-:S05]  /*6d40*/  SHF.L.U32 R0, R59, 0x10, RZ ;  /* 0x000000103b007819 */ /* 0x000fca00000006ff */
[----:B------:R-:W-:Y:S02]  /*6d50*/  FMUL.FTZ R179, R0, R179 ;  /* 0x000000b300b37220 */ /* 0x000fe40000410000 */
[----:B------:R2:W5:Y:S03]  /*6d60*/  LDL.LU R0, [R1+0x64] ;  /* 0x0000640001007983 */ /* 0x0005660000300800 */
[----:B------:R-:W-:-:S04]  /*6d70*/  F2FP.BF16.F32.PACK_AB R179, RZ, R179 ;  /* 0x000000b3ffb3723e */ /* 0x000fc800000010ff */
[----:B------:R-:W-:-:S07]  /*6d80*/  PRMT R175, R179, 0x7610, R175 ;  /* 0x00007610b3af7816 */ /* 0x000fce00000000af */
.L_x_555:
[----:B------:R-:W-:Y:S01]  /*6d90*/  F2FP.BF16.F32.PACK_AB R179, R182, R183 ;  /* 0x000000b7b6b3723e */ /* 0x000fe200000010ff */
[----:B------:R-:W-:Y:S06]  /*6da0*/  BRA.U !UP2, `(.L_x_540) ;  /* 0x000000090a087547 */ /* 0x000fec000b800000 */
[----:B-----5:R-:W-:Y:S01]  /*6db0*/  PRMT R183, R171, 0x7632, R183 ;  /* 0x00007632abb77816 */ /* 0x020fe200000000b7 */
[----:B------:R-:W-:-:S04]  /*6dc0*/  FMUL.FTZ R182, R182, UR17 ;  /* 0x00000011b6b67c20 */ /* 0x000fc80008410000 */
[----:B------:R-:W-:-:S04]  /*6dd0*/  IMAD.U32 R183, R183, 0x10000, RZ ;  /* 0x00010000b7b77824 */ /* 0x000fc800078e00ff */
[----:B------:R-:W-:Y:S01]  /*6de0*/  FFMA.FTZ R139, R182, R183, R139 ;  /* 0x000000b7b68b7223 */ /* 0x000fe2000001008b */
[----:B------:R-:W-:-:S04]  /*6df0*/  PRMT R183, R59, 0x7632, R183 ;  /* 0x000076323bb77816 */ /* 0x000fc800000000b7 */
[----:B------:R-:W-:-:S05]  /*6e00*/  SHF.L.U32 R183, R183, 0x10, RZ ;  /* 0x00000010b7b77819 */ /* 0x000fca00000006ff */
[----:B------:R-:W-:-:S05]  /*6e10*/  FMUL.FTZ R182, R183, R182 ;  /* 0x000000b6b7b67220 */ /* 0x000fca0000410000 */
[----:B------:R-:W-:-:S04]  /*6e20*/  F2FP.BF16.F32.PACK_AB R182, RZ, R182 ;  /* 0x000000b6ffb6723e */ /* 0x000fc800000010ff */
[----:B------:R-:W-:Y:S01]  /*6e30*/  PRMT R175, R175, 0x5410, R182 ;  /* 0x00005410afaf7816 */ /* 0x000fe200000000b6 */
[----:B------:R-:W-:Y:S06]  /*6e40*/  BRA `(.L_x_540) ;  /* 0x0000000400e07947 */ /* 0x000fec0003800000 */
.L_x_548:
[----:B------:R-:W-:Y:S05]  /*6e50*/  BRA.U !UP2, `(.L_x_556) ;  /* 0x000000010a347547 */ /* 0x000fea000b800000 */
[----:B0-----:R-:W-:Y:S02]  /*6e60*/  MOV R182, UR16 ;  /* 0x0000001000b67c02 */ /* 0x001fe40008000f00 */
        /* <DEDUP_REMOVED lines=12> */
.L_x_556:
[----:B------:R-:W-:Y:S05]  /*6f30*/  BRA.U !UP2, `(.L_x_557) ;  /* 0x000000010a3c7547 */ /* 0x000fea000b800000 */
[----:B0-----:R-:W-:Y:S01]  /*6f40*/  IMAD.U32 R182, RZ, RZ, UR16 ;  /* 0x00000010ffb67e24 */ /* 0x001fe2000f8e00ff */
        /* <DEDUP_REMOVED lines=14> */
.L_x_557:
        /* <DEDUP_REMOVED lines=14> */
.L_x_558:
[----:B------:R-:W-:Y:S05]  /*7110*/  BRA.U !UP2, `(.L_x_559) ;  /* 0x000000010a3c7547 */ /* 0x000fea000b800000 */
[----:B0-----:R-:W-:Y:S02]  /*7120*/  MOV R182, UR16 ;  /* 0x0000001000b67c02 */ /* 0x001fe40008000f00 */
        /* <DEDUP_REMOVED lines=14> */
.L_x_559:
[----:B------:R-:W-:Y:S05]  /*7210*/  BRA.U !UP2, `(.L_x_560) ;  /* 0x000000010a347547 */ /* 0x000fea000b800000 */
[----:B0-----:R-:W-:Y:S01]  /*7220*/  MOV R182, UR16 ;  /* 0x0000001000b67c02 */ /* 0x001fe20008000f00 */
[----:B-----5:R-:W-:Y:S01]  /*7230*/  IMAD.U32 R183, R170, 0x10000, RZ ;  /* 0x00010000aab77824 */ /* 0x020fe200078e00ff */
[----:B------:R-:W-:-:S03]  /*7240*/  ISETP.LT.AND P3, PT, RZ, UR32, PT ;  /* 0x00000020ff007c0c */ /* 0x000fc6000bf61270 */
        /* <DEDUP_REMOVED lines=10> */
.L_x_560:
        /* <DEDUP_REMOVED lines=16> */
.L_x_561:
[----:B------:R-:W-:Y:S05]  /*73f0*/  BRA.U !UP2, `(.L_x_562) ;  /* 0x000000010a347547 */ /* 0x000fea000b800000 */
[----:B0-----:R-:W-:Y:S01]  /*7400*/  IMAD.U32 R182, RZ, RZ, UR16 ;  /* 0x00000010ffb67e24 */ /* 0x001fe2000f8e00ff */
        /* <DEDUP_REMOVED lines=12> */
.L_x_562:
        /* <DEDUP_REMOVED lines=16> */
.L_x_540:
[----:B0-----:R-:W0:Y:S01]  /*75d0*/  @P1 LDC.64 R182, c[0x0][0x478] ;  /* 0x00011e00ffb61b82 */ /* 0x001e220000000a00 */
[----:B-----5:R1:W-:Y:S01]  /*75e0*/  STL [R1+0x64], R0 ;  /* 0x0000640001007387 */ /* 0x0203e20000100800 */
[----:B------:R-:W2:Y:S01]  /*75f0*/  @UP2 LDCU.64 UR10, c[0x0][0x468] ;  /* 0x00008d00ff0a27ac */ /* 0x000ea20008000a00 */
[----:B-1----:R-:W-:-:S05]  /*7600*/  @P1 IADD3 R0, PT, PT, R180, 0x80, RZ ;  /* 0x00000080b4001810 */ /* 0x002fca0007ffe0ff */
[----:B0-----:R-:W-:Y:S02]  /*7610*/  @P1 IMAD.WIDE.U32 R182, R0, 0x10, R182 ;  /* 0x0000001000b61825 */ /* 0x001fe400078e00b6 */
[----:B------:R0:W5:Y:S04]  /*7620*/  LDL.LU R0, [R1+0x64] ;  /* 0x0000640001007983 */ /* 0x0001680000300800 */
[----:B------:R1:W-:Y:S02]  /*7630*/  @P1 STG.E.128 desc[UR18][R182.64], R176 ;  /* 0x000000b0b6001986 */ /* 0x0003e4000c101d12 */
[----:B-1----:R-:W-:Y:S01]  /*7640*/  HFMA2 R183, -RZ, RZ, 0, 9.5367431640625e-07 ;  /* 0x00000010ffb77431 */ /* 0x002fe200000001ff */
[----:B------:R-:W-:-:S05]  /*7650*/  @P2 IADD3 R182, PT, PT, R181, 0x80, RZ ;  /* 0x00000080b5b62810 */ /* 0x000fca0007ffe0ff */
[----:B--2---:R-:W-:-:S05]  /*7660*/  @P2 IMAD.WIDE.U32 R182, R182, R183, UR10 ;  /* 0x0000000ab6b62e25 */ /* 0x004fca000f8e00b7 */
[----:B------:R0:W-:Y:S01]  /*7670*/  @P2 STG.E.128 desc[UR18][R182.64], R172 ;  /* 0x000000acb6002986 */ /* 0x0001e2000c101d12 */
[----:B------:R-:W-:Y:S05]  /*7680*/  BRA.U !UP2, `(.L_x_563) ;  /* 0x000000010a107547 */ /* 0x000fea000b800000 */
[----:B------:R-:W1:Y:S01]  /*7690*/  LDC.64 R170, c[0x0][0x390] ;  /* 0x0000e400ffaa7b82 */ /* 0x000e620000000a00 */
[----:B------:R-:W-:-:S05]  /*76a0*/  IADD3 R168, PT, PT, R181, 0x100, RZ ;  /* 0x00000100b5a87810 */ /* 0x000fca0007ffe0ff */
[----:B-1----:R-:W-:-:S06]  /*76b0*/  IMAD.WIDE.U32 R168, R168, 0x10, R170 ;  /* 0x00000010a8a87825 */ /* 0x002fcc00078e00aa */
[----:B------:R-:W5:Y:S02]  /*76c0*/  LDG.E.128 R168, desc[UR18][R168.64] ;  /* 0x00000012a8a87981 */ /* 0x000f64000c1e1d00 */
.L_x_563:
[----:B------:R-:W-:Y:S05]  /*76d0*/  @!P0 BRA `(.L_x_564) ;  /* 0x00000010001c8947 */ /* 0x000fea0003800000 */
[----:B------:R-:W-:Y:S05]  /*76e0*/  @!P1 BRA `(.L_x_565) ;  /* 0x0000000800409947 */ /* 0x000fea0003800000 */
[----:B------:R-:W-:Y:S01]  /*76f0*/  ISETP.LT.AND P3, PT, RZ, UR32, PT ;  /* 0x00000020ff007c0c */ /* 0x000fe2000bf61270 */
[----:B------:R-:W-:Y:S01]  /*7700*/  IMAD.U32 R176, RZ, RZ, UR16 ;  /* 0x00000010ffb07e24 */ /* 0x000fe2000f8e00ff */
[----:B------:R-:W-:Y:S02]  /*7710*/  PRMT R179, R20, 0x7632, R179 ;  /* 0x0000763214b37816 */ /* 0x000fe400000000b3 */
[----:B------:R-:W-:Y:S02]  /*7720*/  MOV R177, UR16 ;  /* 0x0000001000b17c02 */ /* 0x000fe40008000f00 */
[----:B------:R-:W-:Y:S02]  /*7730*/  SHF.L.U32 R179, R179, 0x10, RZ ;  /* 0x00000010b3b37819 */ /* 0x000fe400000006ff */
[----:B0-----:R-:W-:-:S05]  /*7740*/  SHF.L.U32 R182, R21, 0x10, RZ ;  /* 0x0000001015b67819 */ /* 0x001fca00000006ff */
        /* <DEDUP_REMOVED lines=9> */
[----:B------:R-:W-:-:S04]  /*77e0*/  IMAD.U32 R176, R20, 0x10000, RZ ;  /* 0x0001000014b07824 */ /* 0x000fc800078e00ff */
[----:B------:R-:W-:Y:S01]  /*77f0*/  @P3 FFMA.FTZ R176, R177, UR29, R176 ;  /* 0x0000001db1b03c23 */ /* 0x000fe200080100b0 */
        /* <DEDUP_REMOVED lines=8> */
.L_x_566:
        /* <DEDUP_REMOVED lines=10> */
.L_x_567:
[----:B------:R-:W-:Y:S05]  /*7920*/  BRA.U !UP2, `(.L_x_568) ;  /* 0x000000010a1c7547 */ /* 0x000fea000b800000 */
[----:B-----5:R-:W-:Y:S02]  /*7930*/  IMAD.U32 R178, R169, 0x10000, RZ ;  /* 0x00010000a9b27824 */ /* 0x020fe400078e00ff */
[----:B------:R-:W-:-:S04]  /*7940*/  FMUL.FTZ R177, R182, UR17 ;  /* 0x00000011b6b17c20 */ /* 0x000fc80008410000 */
[----:B------:R-:W-:Y:S01]  /*7950*/  FFMA.FTZ R134, R178, R177, R134 ;  /* 0x000000b1b2867223 */ /* 0x000fe20000010086 */
[----:B------:R-:W-:-:S05]  /*7960*/  SHF.L.U32 R178, R61, 0x10, RZ ;  /* 0x000000103db27819 */ /* 0x000fca00000006ff */
[----:B------:R-:W-:-:S05]  /*7970*/  FMUL.FTZ R177, R177, R178 ;  /* 0x000000b2b1b17220 */ /* 0x000fca0000410000 */
[----:B------:R-:W-:-:S04]  /*7980*/  F2FP.BF16.F32.PACK_AB R177, RZ, R177 ;  /* 0x000000b1ffb1723e */ /* 0x000fc800000010ff */
[----:B------:R-:W-:-:S07]  /*7990*/  PRMT R173, R177, 0x7610, R173 ;  /* 0x00007610b1ad7816 */ /* 0x000fce00000000ad */
.L_x_568:
        /* <DEDUP_REMOVED lines=16> */
.L_x_569:
[----:B------:R-:W-:Y:S02]  /*7aa0*/  MOV R178, UR16 ;  /* 0x0000001000b27c02 */ /* 0x000fe40008000f00 */
        /* <DEDUP_REMOVED lines=14> */
.L_x_570:
        /* <DEDUP_REMOVED lines=14> */
[----:B0-----:R-:W-:Y:S02]  /*7c70*/  PRMT R4, R62, 0x7632, R4 ;  /* 0x000076323e047816 */ /* 0x001fe40000000004 */
[----:B------:R-:W-:Y:S01]  /*7c80*/  SHF.L.U32 R5, R5, 0x10, RZ ;  /* 0x0000001005057819 */ /* 0x000fe200000006ff */
[----:B-----5:R0:W-:Y:S01]  /*7c90*/  STL [R1+0x64], R0 ;  /* 0x0000640001007387 */ /* 0x0201e20000100800 */
[----:B---3--:R-:W-:Y:S01]  /*7ca0*/  FMUL.FTZ R3, R178, UR17 ;  /* 0x00000011b2037c20 */ /* 0x008fe20008410000 */
[----:B------:R-:W-:-:S03]  /*7cb0*/  SHF.L.U32 R4, R4, 0x10, RZ ;  /* 0x0000001004047819 */ /* 0x000fc600000006ff */
[C---:B------:R-:W-:Y:S02]  /*7cc0*/  FFMA.FTZ R129, R3.reuse, R5, R129 ;  /* 0x0000000503817223 */ /* 0x040fe40000010081 */
[----:B------:R-:W-:Y:S01]  /*7cd0*/  FMUL.FTZ R3, R3, R4 ;  /* 0x0000000403037220 */ /* 0x000fe20000410000 */
[----:B------:R3:W5:Y:S04]  /*7ce0*/  LDL.LU R5, [R1+0x74] ;  /* 0x0000740001057983 */ /* 0x0007680000300800 */
[----:B--2---:R-:W-:Y:S01]  /*7cf0*/  F2FP.BF16.F32.PACK_AB R2, RZ, R3 ;  /* 0x00000003ff02723e */ /* 0x004fe200000010ff */
[----:B------:R3:W5:Y:S03]  /*7d00*/  LDL.LU R4, [R1+0x70] ;  /* 0x0000700001047983 */ /* 0x0007660000300800 */
[----:B0-----:R-:W-:Y:S01]  /*7d10*/  PRMT R0, R2, 0x7610, R0 ;  /* 0x0000761002007816 */ /* 0x001fe20000000000 */
[----:B------:R3:W5:Y:S03]  /*7d20*/  LDL.LU R3, [R1+0x6c] ;  /* 0x00006c0001037983 */ /* 0x0007660000300800 */
[----:B------:R-:W-:Y:S01]  /*7d30*/  PRMT R174, R174, 0x5410, R0 ;  /* 0x00005410aeae7816 */ /* 0x000fe20000000000 */
[----:B------:R3:W5:Y:S04]  /*7d40*/  LDL.LU R2, [R1+0x68] ;  /* 0x0000680001027983 */ /* 0x0007680000300800 */
[----:B------:R3:W5:Y:S02]  /*7d50*/  LDL.LU R0, [R1+0x64] ;  /* 0x0000640001007983 */ /* 0x0007640000300800 */
.L_x_571:
[----:B-----5:R2:W-:Y:S04]  /*7d60*/  STL [R1+0x68], R2 ;  /* 0x0000680201007387 */ /* 0x0205e80000100800 */
[----:B------:R0:W-:Y:S01]  /*7d70*/  STL [R1+0x64], R0 ;  /* 0x0000640001007387 */ /* 0x0001e20000100800 */
[----:B--2---:R-:W-:-:S05]  /*7d80*/  MOV R2, UR16 ;  /* 0x0000001000027c02 */ /* 0x004fca0008000f00 */
[----:B0-----:R-:W-:-:S04]  /*7d90*/  @P3 FFMA.FTZ R0, R204, R2, UR30 ;  /* 0x0000001ecc003e23 */ /* 0x001fc80008010002 */
[----:B------:R-:W-:Y:S01]  /*7da0*/  @P3 FADD.FTZ R2, R203, -R0 ;  /* 0x80000000cb023221 */ /* 0x000fe20000010000 */
[----:B------:R-:W-:-:S04]  /*7db0*/  IMAD.U32 R0, R23, 0x10000, RZ ;  /* 0x0001000017007824 */ /* 0x000fc800078e00ff */
[----:B------:R-:W-:Y:S02]  /*7dc0*/  @P3 FFMA.FTZ R0, R2, UR29, R0 ;  /* 0x0000001d02003c23 */ /* 0x000fe40008010000 */
[----:B------:R0:W5:Y:S04]  /*7dd0*/  LDL.LU R2, [R1+0x68] ;  /* 0x0000680001027983 */ /* 0x0001680000300800 */
[----:B------:R2:W-:Y:S04]  /*7de0*/  STL [R1], R0 ;  /* 0x0000000001007387 */ /* 0x0005e80000100800 */
[----:B--2---:R0:W5:Y:S01]  /*7df0*/  LDL.LU R0, [R1+0x64] ;  /* 0x0000640001007983 */ /* 0x0041620000300800 */
        /* <DEDUP_REMOVED lines=18> */
.L_x_572:
        /* <DEDUP_REMOVED lines=13> */
.L_x_565:
        /* <DEDUP_REMOVED lines=14> */
.L_x_574:
        /* <DEDUP_REMOVED lines=16> */
.L_x_575:
        /* <DEDUP_REMOVED lines=13> */
.L_x_576:
        /* <DEDUP_REMOVED lines=16> */
.L_x_577:
        /* <DEDUP_REMOVED lines=13> */
.L_x_578:
        /* <DEDUP_REMOVED lines=16> */
.L_x_579:
        /* <DEDUP_REMOVED lines=13> */
.L_x_580:
        /* <DEDUP_REMOVED lines=17> */
.L_x_564:
[----:B------:R-:W-:Y:S05]  /*8750*/  @!P1 BRA `(.L_x_581) ;  /* 0x0000000800149947 */ /* 0x000fea0003800000 */
[----:B------:R-:W-:Y:S01]  /*8760*/  MOV R179, UR16 ;  /* 0x0000001000b37c02 */ /* 0x000fe20008000f00 */
[----:B------:R-:W-:Y:S01]  /*8770*/  IMAD.U32 R176, RZ, RZ, UR16 ;  /* 0x00000010ffb07e24 */ /* 0x000fe2000f8e00ff */
[----:B------:R-:W-:-:S03]  /*8780*/  ISETP.LT.AND P3, PT, RZ, UR32, PT ;  /* 0x00000020ff007c0c */ /* 0x000fc6000bf61270 */
[----:B------:R-:W-:Y:S01]  /*8790*/  FFMA.FTZ R179, R231, R179, UR30 ;  /* 0x0000001ee7b37e23 */ /* 0x000fe200080100b3 */
[----:B------:R-:W-:-:S03]  /*87a0*/  FFMA.FTZ R176, R200, R176, UR30 ;  /* 0x0000001ec8b07e23 */ /* 0x000fc600080100b0 */
[----:B------:R-:W-:Y:S01]  /*87b0*/  FADD.FTZ R179, R229, -R179 ;  /* 0x800000b3e5b37221 */ /* 0x000fe20000010000 */
[----:B------:R-:W-:-:S03]  /*87c0*/  FADD.FTZ R176, R197, -R176 ;  /* 0x800000b0c5b07221 */ /* 0x000fc60000010000 */
[----:B------:R-:W-:Y:S01]  /*87d0*/  FMUL.FTZ R179, R179, UR29 ;  /* 0x0000001db3b37c20 */ /* 0x000fe20008410000 */
[----:B------:R-:W-:-:S04]  /*87e0*/  FMUL.FTZ R176, R176, UR29 ;  /* 0x0000001db0b07c20 */ /* 0x000fc80008410000 */
        /* <DEDUP_REMOVED lines=9> */
[----:B0-----:R-:W-:-:S07]  /*8880*/  PRMT R172, R177, 0x7610, R172 ;  /* 0x00007610b1ac7816 */ /* 0x001fce00000000ac */
.L_x_582:
        /* <DEDUP_REMOVED lines=10> */
.L_x_583:
[----:B------:R-:W-:-:S04]  /*8930*/  IMAD.U32 R177, RZ, RZ, UR16 ;  /* 0x00000010ffb17e24 */ /* 0x000fc8000f8e00ff */
[----:B------:R-:W-:-:S04]  /*8940*/  FFMA.FTZ R177, R201, R177, UR30 ;  /* 0x0000001ec9b17e23 */ /* 0x000fc800080100b1 */
[----:B------:R-:W-:-:S04]  /*8950*/  FADD.FTZ R177, R198, -R177 ;  /* 0x800000b1c6b17221 */ /* 0x000fc80000010000 */
[----:B------:R-:W-:-:S05]  /*8960*/  FMUL.FTZ R177, R177, UR29 ;  /* 0x0000001db1b17c20 */ /* 0x000fca0008410000 */
[----:B0-----:R-:W-:Y:S01]  /*8970*/  FSEL R182, R177, RZ, P3 ;  /* 0x000000ffb1b67208 */ /* 0x001fe20001800000 */
        /* <DEDUP_REMOVED lines=8> */
.L_x_584:
        /* <DEDUP_REMOVED lines=15> */
.L_x_585:
[----:B------:R-:W-:-:S05]  /*8af0*/  MOV R178, UR16 ;  /* 0x0000001000b27c02 */ /* 0x000fca0008000f00 */
        /* <DEDUP_REMOVED lines=14> */
.L_x_586:
        /* <DEDUP_REMOVED lines=9> */
[----:B-1---5:R-:W-:-:S03]  /*8c70*/  PRMT R5, R170, 0x7632, R5 ;  /* 0x00007632aa057816 */ /* 0x022fc60000000005 */
[----:B------:R1:W-:Y:S01]  /*8c80*/  STL [R1+0x68], R2 ;  /* 0x0000680201007387 */ /* 0x0003e20000100800 */
[----:B--2---:R-:W-:Y:S01]  /*8c90*/  FMUL.FTZ R4, R178, UR17 ;  /* 0x00000011b2047c20 */ /* 0x004fe20008410000 */
[----:B------:R-:W-:Y:S02]  /*8ca0*/  IMAD.U32 R5, R5, 0x10000, RZ ;  /* 0x0001000005057824 */ /* 0x000fe400078e00ff */
[----:B------:R2:W-:Y:S01]  /*8cb0*/  STL [R1+0x64], R0 ;  /* 0x0000640001007387 */ /* 0x0005e20000100800 */
[----:B0-----:R-:W-:Y:S01]  /*8cc0*/  PRMT R3, R62, 0x7632, R3 ;  /* 0x000076323e037816 */ /* 0x001fe20000000003 */
        /* <DEDUP_REMOVED lines=11> */
.L_x_587:
        /* <DEDUP_REMOVED lines=23> */
.L_x_588:
[----:B------:R-:W-:Y:S01]  /*8ef0*/  F2FP.BF16.F32.PACK_AB R179, R182, R183 ;  /* 0x000000b7b6b3723e */ /* 0x000fe200000010ff */
[----:B------:R-:W-:Y:S06]  /*8f00*/  BRA.U !UP2, `(.L_x_573) ;  /* 0x000000090a087547 */ /* 0x000fec000b800000 */
[----:B-----5:R-:W-:Y:S01]  /*8f10*/  PRMT R183, R171, 0x7632, R183 ;  /* 0x00007632abb77816 */ /* 0x020fe200000000b7 */
        /* <DEDUP_REMOVED lines=9> */
.L_x_581:
        /* <DEDUP_REMOVED lines=14> */
.L_x_589:
        /* <DEDUP_REMOVED lines=16> */
.L_x_590:
        /* <DEDUP_REMOVED lines=14> */
.L_x_591:
        /* <DEDUP_REMOVED lines=16> */
.L_x_592:
        /* <DEDUP_REMOVED lines=14> */
.L_x_593:
        /* <DEDUP_REMOVED lines=16> */
.L_x_594:
        /* <DEDUP_REMOVED lines=14> */
.L_x_595:
        /* <DEDUP_REMOVED lines=16> */
.L_x_573:
[----:B0-----:R-:W0:Y:S01]  /*9730*/  @P1 LDC.64 R182, c[0x0][0x478] ;  /* 0x00011e00ffb61b82 */ /* 0x001e220000000a00 */
[----:B-----5:R2:W-:Y:S01]  /*9740*/  STL [R1+0x64], R0 ;  /* 0x0000640001007387 */ /* 0x0205e20000100800 */
[----:B------:R-:W1:Y:S01]  /*9750*/  @UP2 LDCU.64 UR10, c[0x0][0x468] ;  /* 0x00008d00ff0a27ac */ /* 0x000e620008000a00 */
[----:B--2---:R-:W-:-:S05]  /*9760*/  @P1 IADD3 R0, PT, PT, R180, 0x100, RZ ;  /* 0x00000100b4001810 */ /* 0x004fca0007ffe0ff */
[----:B0-----:R-:W-:Y:S02]  /*9770*/  @P1 IMAD.WIDE.U32 R182, R0, 0x10, R182 ;  /* 0x0000001000b61825 */ /* 0x001fe400078e00b6 */
[----:B------:R0:W5:Y:S04]  /*9780*/  LDL.LU R0, [R1+0x64] ;  /* 0x0000640001007983 */ /* 0x0001680000300800 */
[----:B------:R2:W-:Y:S02]  /*9790*/  @P1 STG.E.128 desc[UR18][R182.64], R176 ;  /* 0x000000b0b6001986 */ /* 0x0005e4000c101d12 */
[----:B--2---:R-:W-:Y:S02]  /*97a0*/  @P2 IADD3 R182, PT, PT, R181, 0x100, RZ ;  /* 0x00000100b5b62810 */ /* 0x004fe40007ffe0ff */
[----:B------:R-:W-:-:S05]  /*97b0*/  MOV R183, 0x10 ;  /* 0x0000001000b77802 */ /* 0x000fca0000000f00 */
[----:B-1----:R-:W-:-:S05]  /*97c0*/  @P2 IMAD.WIDE.U32 R182, R182, R183, UR10 ;  /* 0x0000000ab6b62e25 */ /* 0x002fca000f8e00b7 */
[----:B------:R0:W-:Y:S01]  /*97d0*/  @P2 STG.E.128 desc[UR18][R182.64], R172 ;  /* 0x000000acb6002986 */ /* 0x0001e2000c101d12 */
[----:B------:R-:W-:Y:S05]  /*97e0*/  BRA.U !UP2, `(.L_x_596) ;  /* 0x000000010a107547 */ /* 0x000fea000b800000 */
[----:B------:R-:W1:Y:S01]  /*97f0*/  LDC.64 R170, c[0x0][0x390] ;  /* 0x0000e400ffaa7b82 */ /* 0x000e620000000a00 */
[----:B------:R-:W-:-:S04]  /*9800*/  VIADD R168, R181, 0x180 ;  /* 0x00000180b5a87836 */ /* 0x000fc80000000000 */
[----:B-1----:R-:W-:-:S06]  /*9810*/  IMAD.WIDE.U32 R168, R168, 0x10, R170 ;  /* 0x00000010a8a87825 */ /* 0x002fcc00078e00aa */
[----:B------:R-:W5:Y:S02]  /*9820*/  LDG.E.128 R168, desc[UR18][R168.64] ;  /* 0x00000012a8a87981 */ /* 0x000f64000c1e1d00 */
.L_x_596:
[----:B------:R-:W-:Y:S05]  /*9830*/  @!P0 BRA `(.L_x_597) ;  /* 0x00000010001c8947 */ /* 0x000fea0003800000 */
[----:B------:R-:W-:Y:S05]  /*9840*/  @!P1 BRA `(.L_x_598) ;  /* 0x0000000800409947 */ /* 0x000fea0003800000 */
[----:B------:R-:W-:Y:S01]  /*9850*/  ISETP.LT.AND P3, PT, RZ, UR32, PT ;  /* 0x00000020ff007c0c */ /* 0x000fe2000bf61270 */
[----:B0-----:R-:W-:Y:S01]  /*9860*/  IMAD.U32 R182, R17, 0x10000, RZ ;  /* 0x0001000011b67824 */ /* 0x001fe200078e00ff */
[----:B------:R-:W-:Y:S02]  /*9870*/  MOV R176, UR16 ;  /* 0x0000001000b07c02 */ /* 0x000fe40008000f00 */
[----:B------:R-:W-:Y:S02]  /*9880*/  PRMT R179, R16, 0x7632, R179 ;  /* 0x0000763210b37816 */ /* 0x000fe400000000b3 */
[----:B------:R-:W-:Y:S02]  /*9890*/  MOV R177, UR16 ;  /* 0x0000001000b17c02 */ /* 0x000fe40008000f00 */
[----:B------:R-:W-:-:S05]  /*98a0*/  SHF.L.U32 R179, R179, 0x10, RZ ;  /* 0x00000010b3b37819 */ /* 0x000fca00000006ff */
        /* <DEDUP_REMOVED lines=19> */
.L_x_599:
[----:B------:R-:W-:Y:S05]  /*99e0*/  BRA.U !UP2, `(.L_x_600) ;  /* 0x000000010a247547 */ /* 0x000fea000b800000 */
[----:B-----5:R-:W-:Y:S01]  /*99f0*/  PRMT R178, R168, 0x7632, R178 ;  /* 0x00007632a8b27816 */ /* 0x020fe200000000b2 */
[----:B------:R-:W-:Y:S01]  /*9a00*/  FMUL.FTZ R177, R179, UR17 ;  /* 0x00000011b3b17c20 */ /* 0x000fe20008410000 */
[----:B------:R-:W-:Y:S02]  /*9a10*/  PRMT R183, R64, 0x7632, R183 ;  /* 0x0000763240b77816 */ /* 0x000fe400000000b7 */
[----:B------:R-:W-:-:S05]  /*9a20*/  SHF.L.U32 R178, R178, 0x10, RZ ;  /* 0x00000010b2b27819 */ /* 0x000fca00000006ff */
[----:B------:R-:W-:Y:S01]  /*9a30*/  FFMA.FTZ R125, R177, R178, R125 ;  /* 0x000000b2b17d7223 */ /* 0x000fe2000001007d */
[----:B------:R-:W-:-:S04]  /*9a40*/  IMAD.U32 R178, R183, 0x10000, RZ ;  /* 0x00010000b7b27824 */ /* 0x000fc800078e00ff */
[----:B------:R-:W-:-:S05]  /*9a50*/  FMUL.FTZ R177, R177, R178 ;  /* 0x000000b2b1b17220 */ /* 0x000fca0000410000 */
[----:B------:R-:W-:-:S04]  /*9a60*/  F2FP.BF16.F32.PACK_AB R177, RZ, R177 ;  /* 0x000000b1ffb1723e */ /* 0x000fc800000010ff */
[----:B------:R-:W-:-:S07]  /*9a70*/  PRMT R172, R172, 0x5410, R177 ;  /* 0x00005410acac7816 */ /* 0x000fce00000000b1 */
.L_x_600:
        /* <DEDUP_REMOVED lines=8> */
.L_x_601:
[----:B------:R-:W-:Y:S02]  /*9b00*/  MOV R178, UR16 ;  /* 0x0000001000b27c02 */ /* 0x000fe40008000f00 */
[----:B------:R-:W-:-:S03]  /*9b10*/  PRMT R177, R17, 0x7632, R177 ;  /* 0x0000763211b17816 */ /* 0x000fc600000000b1 */
[----:B------:R-:W-:Y:S01]  /*9b20*/  @P3 FFMA.FTZ R178, R221, R178, UR30 ;  /* 0x0000001eddb23e23 */ /* 0x000fe200080100b2 */
[----:B------:R-:W-:-:S03]  /*9b30*/  SHF.L.U32 R177, R177, 0x10, RZ ;  /* 0x00000010b1b17819 */ /* 0x000fc600000006ff */
[----:B------:R-:W-:-:S04]  /*9b40*/  @P3 FADD.FTZ R178, R220, -R178 ;  /* 0x800000b2dcb23221 */ /* 0x000fc80000010000 */
[----:B------:R-:W-:Y:S01]  /*9b50*/  @P3 FFMA.FTZ R177, R178, UR29, R177 ;  /* 0x0000001db2b13c23 */ /* 0x000fe200080100b1 */
[----:B------:R-:W-:Y:S06]  /*9b60*/  BRA.U !UP2, `(.L_x_602) ;  /* 0x000000010a247547 */ /* 0x000fec000b800000 */
[----:B-----5:R-:W-:-:S05]  /*9b70*/  PRMT R178, R169, 0x7632, R178 ;  /* 0x00007632a9b27816 */ /* 0x020fca00000000b2 */
[----:B------:R-:W-:Y:S02]  /*9b80*/  IMAD.U32 R183, R178, 0x10000, RZ ;  /* 0x00010000b2b77824 */ /* 0x000fe400078e00ff */
[----:B------:R-:W-:-:S04]  /*9b90*/  FMUL.FTZ R178, R177, UR17 ;  /* 0x00000011b1b27c20 */ /* 0x000fc80008410000 */
[----:B------:R-:W-:Y:S01]  /*9ba0*/  FFMA.FTZ R127, R178, R183, R127 ;  /* 0x000000b7b27f7223 */ /* 0x000fe2000001007f */
[----:B------:R-:W-:-:S04]  /*9bb0*/  PRMT R183, R65, 0x7632, R183 ;  /* 0x0000763241b77816 */ /* 0x000fc800000000b7 */
[----:B------:R-:W-:-:S05]  /*9bc0*/  SHF.L.U32 R183, R183, 0x10, RZ ;  /* 0x00000010b7b77819 */ /* 0x000fca00000006ff */
[----:B------:R-:W-:-:S05]  /*9bd0*/  FMUL.FTZ R178, R178, R183 ;  /* 0x000000b7b2b27220 */ /* 0x000fca0000410000 */
[----:B------:R-:W-:-:S04]  /*9be0*/  F2FP.BF16.F32.PACK_AB R178, RZ, R178 ;  /* 0x000000b2ffb2723e */ /* 0x000fc800000010ff */
[----:B------:R-:W-:-:S07]  /*9bf0*/  PRMT R173, R173, 0x5410, R178 ;  /* 0x00005410adad7816 */ /* 0x000fce00000000b2 */
.L_x_602:
        /* <DEDUP_REMOVED lines=10> */
[----:B------:R-:W-:-:S04]  /*9ca0*/  IMAD.U32 R0, R66, 0x10000, RZ ;  /* 0x0001000042007824 */ /* 0x000fc800078e00ff */
[----:B------:R-:W-:Y:S02]  /*9cb0*/  FMUL.FTZ R178, R178, R0 ;  /* 0x00000000b2b27220 */ /* 0x000fe40000410000 */
[----:B------:R0:W5:Y:S03]  /*9cc0*/  LDL.LU R0, [R1+0x64] ;  /* 0x0000640001007983 */ /* 0x0001660000300800 */
[----:B------:R-:W-:-:S04]  /*9cd0*/  F2FP.BF16.F32.PACK_AB R178, RZ, R178 ;  /* 0x000000b2ffb2723e */ /* 0x000fc800000010ff */
[----:B------:R-:W-:-:S07]  /*9ce0*/  PRMT R174, R178, 0x7610, R174 ;  /* 0x00007610b2ae7816 */ /* 0x000fce00000000ae */
.L_x_603:
[----:B------:R-:W-:Y:S01]  /*9cf0*/  MOV R178, UR16 ;  /* 0x0000001000b27c02 */ /* 0x000fe20008000f00 */
[----:B-----5:R1:W-:Y:S04]  /*9d00*/  STL [R1+0x64], R0 ;  /* 0x0000640001007387 */ /* 0x0203e80000100800 */
        /* <DEDUP_REMOVED lines=27> */
.L_x_604:
[----:B-----5:R2:W-:Y:S04]  /*9ec0*/  STL [R1+0x68], R2 ;  /* 0x0000680201007387 */ /* 0x0205e80000100800 */
[----:B------:R0:W-:Y:S01]  /*9ed0*/  STL [R1+0x64], R0 ;  /* 0x0000640001007387 */ /* 0x0001e20000100800 */
[----:B--2---:R-:W-:-:S04]  /*9ee0*/  IMAD.U32 R2, RZ, RZ, UR16 ;  /* 0x00000010ff027e24 */ /* 0x004fc8000f8e00ff */
[----:B0-----:R-:W-:-:S04]  /*9ef0*/  @P3 FFMA.FTZ R0, R211, R2, UR30 ;  /* 0x0000001ed3003e23 */ /* 0x001fc80008010002 */
[----:B------:R-:W-:Y:S01]  /*9f00*/  @P3 FADD.FTZ R2, R207, -R0 ;  /* 0x80000000cf023221 */ /* 0x000fe20000010000 */
[----:B------:R-:W-:-:S05]  /*9f10*/  SHF.L.U32 R0, R19, 0x10, RZ ;  /* 0x0000001013007819 */ /* 0x000fca00000006ff */
        /* <DEDUP_REMOVED lines=18> */
[----:B------:R-:W-:-:S04]  /*a040*/  IMAD.U32 R183, R67, 0x10000, RZ ;  /* 0x0001000043b77824 */ /* 0x000fc800078e00ff */
[----:B------:R-:W-:-:S05]  /*a050*/  FMUL.FTZ R179, R179, R183 ;  /* 0x000000b7b3b37220 */ /* 0x000fca0000410000 */
[----:B------:R-:W-:-:S04]  /*a060*/  F2FP.BF16.F32.PACK_AB R179, RZ, R179 ;  /* 0x000000b3ffb3723e */ /* 0x000fc800000010ff */
[----:B------:R-:W-:-:S07]  /*a070*/  PRMT R175, R179, 0x7610, R175 ;  /* 0x00007610b3af7816 */ /* 0x000fce00000000af */
.L_x_605:
[----:B------:R-:W2:Y:S02]  /*a080*/  LDL.LU R179, [R1] ;  /* 0x0000000001b37983 */ /* 0x000ea40000300800 */
[----:B--2---:R-:W-:Y:S01]  /*a090*/  F2FP.BF16.F32.PACK_AB R179, R182, R179 ;  /* 0x000000b3b6b3723e */ /* 0x004fe200000010ff */
        /* <DEDUP_REMOVED lines=11> */
.L_x_598:
[----:B------:R-:W-:Y:S01]  /*a150*/  ISETP.LT.AND P3, PT, RZ, UR32, PT ;  /* 0x00000020ff007c0c */ /* 0x000fe2000bf61270 */
[----:B------:R-:W-:-:S12]  /*a160*/  BRA.U !UP2, `(.L_x_607) ;  /* 0x000000010a307547 */ /* 0x000fd8000b800000 */
        /* <DEDUP_REMOVED lines=12> */
.L_x_607:
        /* <DEDUP_REMOVED lines=16> */
.L_x_608:
        /* <DEDUP_REMOVED lines=13> */
.L_x_609:
        /* <DEDUP_REMOVED lines=16> */
.L_x_610:
        /* <DEDUP_REMOVED lines=13> */
.L_x_611:
        /* <DEDUP_REMOVED lines=16> */
.L_x_612:
        /* <DEDUP_REMOVED lines=13> */
.L_x_613:
        /* <DEDUP_REMOVED lines=17> */
.L_x_597:
        /* <DEDUP_REMOVED lines=20> */
.L_x_615:
[----:B------:R-:W-:Y:S05]  /*a9f0*/  BRA.U !UP2, `(.L_x_616) ;  /* 0x000000010a247547 */ /* 0x000fea000b800000 */
[----:B-----5:R-:W-:Y:S01]  /*aa00*/  PRMT R178, R168, 0x7632, R178 ;  /* 0x00007632a8b27816 */ /* 0x020fe200000000b2 */
[----:B------:R-:W-:Y:S01]  /*aa10*/  FMUL.FTZ R177, R179, UR17 ;  /* 0x00000011b3b17c20 */ /* 0x000fe20008410000 */
[----:B0-----:R-:W-:Y:S02]  /*aa20*/  PRMT R182, R64, 0x7632, R182 ;  /* 0x0000763240b67816 */ /* 0x001fe400000000b6 */
[----:B------:R-:W-:-:S05]  /*aa30*/  SHF.L.U32 R178, R178, 0x10, RZ ;  /* 0x00000010b2b27819 */ /* 0x000fca00000006ff */
[----:B------:R-:W-:Y:S01]  /*aa40*/  FFMA.FTZ R125, R177, R178, R125 ;  /* 0x000000b2b17d7223 */ /* 0x000fe2000001007d */
[----:B------:R-:W-:-:S04]  /*aa50*/  IMAD.U32 R178, R182, 0x10000, RZ ;  /* 0x00010000b6b27824 */ /* 0x000fc800078e00ff */
[----:B------:R-:W-:-:S05]  /*aa60*/  FMUL.FTZ R177, R178, R177 ;  /* 0x000000b1b2b17220 */ /* 0x000fca0000410000 */
[----:B------:R-:W-:-:S04]  /*aa70*/  F2FP.BF16.F32.PACK_AB R177, RZ, R177 ;  /* 0x000000b1ffb1723e */ /* 0x000fc800000010ff */
[----:B------:R-:W-:-:S07]  /*aa80*/  PRMT R172, R172, 0x5410, R177 ;  /* 0x00005410acac7816 */ /* 0x000fce00000000b1 */
.L_x_616:
[----:B------:R-:W-:-:S05]  /*aa90*/  MOV R177, UR16 ;  /* 0x0000001000b17c02 */ /* 0x000fca0008000f00 */
        /* <DEDUP_REMOVED lines=12> */
.L_x_617:
[----:B------:R-:W-:-:S05]  /*ab60*/  MOV R177, UR16 ;  /* 0x0000001000b17c02 */ /* 0x000fca0008000f00 */
[----:B------:R-:W-:-:S04]  /*ab70*/  FFMA.FTZ R177, R221, R177, UR30 ;  /* 0x0000001eddb17e23 */ /* 0x000fc800080100b1 */
[----:B------:R-:W-:-:S04]  /*ab80*/  FADD.FTZ R177, R220, -R177 ;  /* 0x800000b1dcb17221 */ /* 0x000fc80000010000 */
[----:B------:R-:W-:-:S05]  /*ab90*/  FMUL.FTZ R177, R177, UR29 ;  /* 0x0000001db1b17c20 */ /* 0x000fca0008410000 */
[----:B------:R-:W-:Y:S01]  /*aba0*/  FSEL R177, R177, RZ, P3 ;  /* 0x000000ffb1b17208 */ /* 0x000fe20001800000 */
        /* <DEDUP_REMOVED lines=10> */
.L_x_618:
        /* <DEDUP_REMOVED lines=15> */
.L_x_619:
[----:B------:R-:W-:-:S04]  /*ad40*/  IMAD.U32 R178, RZ, RZ, UR16 ;  /* 0x00000010ffb27e24 */ /* 0x000fc8000f8e00ff */
        /* <DEDUP_REMOVED lines=11> */
[----:B------:R-:W-:Y:S02]  /*ae00*/  SHF.L.U32 R5, R5, 0x10, RZ ;  /* 0x0000001005057819 */ /* 0x000fe400000006ff */
[----:B------:R2:W-:Y:S01]  /*ae10*/  STL [R1+0x64], R0 ;  /* 0x0000640001007387 */ /* 0x0005e20000100800 */
[----:B0-----:R-:W-:Y:S02]  /*ae20*/  PRMT R3, R66, 0x7632, R3 ;  /* 0x0000763242037816 */ /* 0x001fe40000000003 */
[----:B------:R-:W-:Y:S02]  /*ae30*/  FFMA.FTZ R121, R4, R5, R121 ;  /* 0x0000000504797223 */ /* 0x000fe40000010079 */
[----:B------:R-:W-:Y:S01]  /*ae40*/  SHF.L.U32 R3, R3, 0x10, RZ ;  /* 0x0000001003037819 */ /* 0x000fe200000006ff */
[----:B------:R0:W5:Y:S04]  /*ae50*/  LDL.LU R5, [R1+0x74] ;  /* 0x0000740001057983 */ /* 0x0001680000300800 */
[----:B------:R-:W-:-:S02]  /*ae60*/  FMUL.FTZ R3, R3, R4 ;  /* 0x0000000403037220 */ /* 0x000fc40000410000 */
[----:B------:R0:W5:Y:S03]  /*ae70*/  LDL.LU R4, [R1+0x70] ;  /* 0x0000700001047983 */ /* 0x0001660000300800 */
[----:B-1----:R-:W-:Y:S02]  /*ae80*/  F2FP.BF16.F32.PACK_AB R2, RZ, R3 ;  /* 0x00000003ff02723e */ /* 0x002fe400000010ff */
[----:B------:R0:W5:Y:S02]  /*ae90*/  LDL.LU R3, [R1+0x6c] ;  /* 0x00006c0001037983 */ /* 0x0001640000300800 */
[----:B--2---:R-:W-:Y:S02]  /*aea0*/  PRMT R0, R2, 0x7610, R0 ;  /* 0x0000761002007816 */ /* 0x004fe40000000000 */
[----:B------:R0:W5:Y:S02]  /*aeb0*/  LDL.LU R2, [R1+0x68] ;  /* 0x0000680001027983 */ /* 0x0001640000300800 */
[----:B------:R-:W-:-:S02]  /*aec0*/  PRMT R174, R174, 0x5410, R0 ;  /* 0x00005410aeae7816 */ /* 0x000fc40000000000 */
[----:B------:R0:W5:Y:S05]  /*aed0*/  LDL.LU R0, [R1+0x64] ;  /* 0x0000640001007983 */ /* 0x00016a0000300800 */
.L_x_620:
        /* <DEDUP_REMOVED lines=16> */
[----:B-1----:R-:W-:-:S04]  /*afe0*/  IMAD.U32 R0, R171, 0x10000, RZ ;  /* 0x00010000ab007824 */ /* 0x002fc800078e00ff */
[----:B------:R-:W-:Y:S01]  /*aff0*/  FFMA.FTZ R122, R0, R179, R122 ;  /* 0x000000b3007a7223 */ /* 0x000fe2000001007a */
[----:B------:R-:W-:-:S05]  /*b000*/  SHF.L.U32 R0, R67, 0x10, RZ ;  /* 0x0000001043007819 */ /* 0x000fca00000006ff */
[----:B------:R-:W-:Y:S02]  /*b010*/  FMUL.FTZ R179, R0, R179 ;  /* 0x000000b300b37220 */ /* 0x000fe40000410000 */
[----:B------:R1:W5:Y:S03]  /*b020*/  LDL.LU R0, [R1+0x64] ;  /* 0x0000640001007983 */ /* 0x0003660000300800 */
[----:B------:R-:W-:-:S04]  /*b030*/  F2FP.BF16.F32.PACK_AB R179, RZ, R179 ;  /* 0x000000b3ffb3723e */ /* 0x000fc800000010ff */
[----:B------:R-:W-:-:S07]  /*b040*/  PRMT R175, R179, 0x7610, R175 ;  /* 0x00007610b3af7816 */ /* 0x000fce00000000af */
.L_x_621:
        /* <DEDUP_REMOVED lines=12> */
.L_x_614:
        /* <DEDUP_REMOVED lines=14> */
.L_x_622:
        /* <DEDUP_REMOVED lines=16> */
.L_x_623:
        /* <DEDUP_REMOVED lines=14> */
.L_x_624:
        /* <DEDUP_REMOVED lines=16> */
.L_x_625:
        /* <DEDUP_REMOVED lines=14> */
.L_x_626:
        /* <DEDUP_REMOVED lines=16> */
.L_x_627:
        /* <DEDUP_REMOVED lines=14> */
.L_x_628:
        /* <DEDUP_REMOVED lines=16> */
.L_x_606:
[----:B0-----:R-:W0:Y:S01]  /*b890*/  @P1 LDC.64 R182, c[0x0][0x478] ;  /* 0x00011e00ffb61b82 */ /* 0x001e220000000a00 */
[----:B------:R-:W2:Y:S01]  /*b8a0*/  @UP2 LDCU.64 UR10, c[0x0][0x468] ;  /* 0x00008d00ff0a27ac */ /* 0x000ea20008000a00 */
[----:B-----5:R1:W-:Y:S02]  /*b8b0*/  STL [R1+0x64], R0 ;  /* 0x0000640001007387 */ /* 0x0203e40000100800 */
[----:B-1----:R-:W-:-:S05]  /*b8c0*/  @P1 IADD3 R0, PT, PT, R180, 0x180, RZ ;  /* 0x00000180b4001810 */ /* 0x002fca0007ffe0ff */
[----:B0-----:R-:W-:Y:S02]  /*b8d0*/  @P1 IMAD.WIDE.U32 R182, R0, 0x10, R182 ;  /* 0x0000001000b61825 */ /* 0x001fe400078e00b6 */
[----:B------:R0:W5:Y:S04]  /*b8e0*/  LDL.LU R0, [R1+0x64] ;  /* 0x0000640001007983 */ /* 0x0001680000300800 */
[----:B------:R1:W-:Y:S02]  /*b8f0*/  @P1 STG.E.128 desc[UR18][R182.64], R176 ;  /* 0x000000b0b6001986 */ /* 0x0003e4000c101d12 */
[C---:B-1----:R-:W-:Y:S01]  /*b900*/  @P2 IADD3 R182, PT, PT, R181.reuse, 0x180, RZ ;  /* 0x00000180b5b62810 */ /* 0x042fe20007ffe0ff */
[----:B------:R-:W-:Y:S01]  /*b910*/  IMAD.MOV.U32 R183, RZ, RZ, 0x10 ;  /* 0x00000010ffb77424 */ /* 0x000fe200078e00ff */
[----:B------:R-:W-:-:S03]  /*b920*/  IADD3 R181, PT, PT, R181, 0x200, RZ ;  /* 0x00000200b5b57810 */ /* 0x000fc60007ffe0ff */
[----:B--2---:R-:W-:Y:S02]  /*b930*/  @P2 IMAD.WIDE.U32 R182, R182, R183, UR10 ;  /* 0x0000000ab6b62e25 */ /* 0x004fe4000f8e00b7 */
[----:B------:R0:W-:Y:S04]  /*b940*/  STL [R1], R181 ;  /* 0x000000b501007387 */ /* 0x0001e80000100800 */
[----:B------:R0:W-:Y:S01]  /*b950*/  @P2 STG.E.128 desc[UR18][R182.64], R172 ;  /* 0x000000acb6002986 */ /* 0x0001e2000c101d12 */
[----:B------:R-:W-:Y:S05]  /*b960*/  BRA.U !UP2, `(.L_x_629) ;  /* 0x000000010a0c7547 */ /* 0x000fea000b800000 */
[----:B------:R-:W1:Y:S02]  /*b970*/  LDC.64 R168, c[0x0][0x390] ;  /* 0x0000e400ffa87b82 */ /* 0x000e640000000a00 */
[----:B-1----:R-:W-:-:S06]  /*b980*/  IMAD.WIDE.U32 R168, R181, 0x10, R168 ;  /* 0x00000010b5a87825 */ /* 0x002fcc00078e00a8 */
[----:B------:R-:W5:Y:S02]  /*b990*/  LDG.E.128 R168, desc[UR18][R168.64] ;  /* 0x00000012a8a87981 */ /* 0x000f64000c1e1d00 */
.L_x_629:
[----:B------:R-:W-:Y:S05]  /*b9a0*/  @!P0 BRA `(.L_x_630) ;  /* 0x0000000c00dc8947 */ /* 0x000fea0003800000 */
[----:B------:R-:W-:Y:S05]  /*b9b0*/  @!P1 BRA `(.L_x_631) ;  /* 0x0000000800009947 */ /* 0x000fea0003800000 */
[----:B------:R-:W-:Y:S02]  /*b9c0*/  ISETP.LT.AND P0, PT, RZ, UR32, PT ;  /* 0x00000020ff007c0c */ /* 0x000fe4000bf01270 */
[----:B------:R-:W-:Y:S02]  /*b9d0*/  MOV R176, UR16 ;  /* 0x0000001000b07c02 */ /* 0x000fe40008000f00 */
[----:B------:R-:W-:Y:S02]  /*b9e0*/  PRMT R177, R12, 0x7632, R177 ;  /* 0x000076320cb17816 */ /* 0x000fe400000000b1 */
[----:B0-----:R-:W-:Y:S02]  /*b9f0*/  SHF.L.U32 R182, R13, 0x10, RZ ;  /* 0x000000100db67819 */ /* 0x001fe400000006ff */
[----:B------:R-:W-:Y:S02]  /*ba00*/  SHF.L.U32 R181, R177, 0x10, RZ ;  /* 0x00000010b1b57819 */ /* 0x000fe400000006ff */
[----:B------:R-:W-:-:S03]  /*ba10*/  MOV R177, UR16 ;  /* 0x0000001000b17c02 */ /* 0x000fc60008000f00 */
[----:B------:R-:W-:Y:S02]  /*ba20*/  @P0 FFMA.FTZ R176, R7, R176, UR30 ;  /* 0x0000001e07b00e23 */ /* 0x000fe400080100b0 */
[----:B------:R-:W-:Y:S02]  /*ba30*/  @P0 FFMA.FTZ R177, R217, R177, UR30 ;  /* 0x0000001ed9b10e23 */ /* 0x000fe400080100b1 */
[----:B------:R-:W-:Y:S02]  /*ba40*/  @P0 FADD.FTZ R176, R6, -R176 ;  /* 0x800000b006b00221 */ /* 0x000fe40000010000 */
[----:B------:R-:W-:Y:S02]  /*ba50*/  @P0 FADD.FTZ R177, R213, -R177 ;  /* 0x800000b1d5b10221 */ /* 0x000fe40000010000 */
[----:B------:R-:W-:Y:S01]  /*ba60*/  @P0 FFMA.FTZ R181, R176, UR29, R181 ;  /* 0x0000001db0b50c23 */ /* 0x000fe200080100b5 */
[----:B------:R-:W-:Y:S02]  /*ba70*/  IMAD.U32 R176, RZ, RZ, UR16 ;  /* 0x00000010ffb07e24 */ /* 0x000fe4000f8e00ff */
[----:B------:R-:W-:-:S02]  /*ba80*/  @P0 FFMA.FTZ R182, R177, UR29, R182 ;  /* 0x0000001db1b60c23 */ /* 0x000fc400080100b6 */
        /* <DEDUP_REMOVED lines=12> */
.L_x_632:
[----:B------:R-:W-:Y:S05]  /*bb50*/  BRA.U !UP2, `(.L_x_633) ;  /* 0x000000010a247547 */ /* 0x000fea000b800000 */
[----:B-----5:R-:W-:Y:S01]  /*bb60*/  PRMT R178, R168, 0x7632, R178 ;  /* 0x00007632a8b27816 */ /* 0x020fe200000000b2 */
[----:B------:R-:W-:Y:S01]  /*bb70*/  FMUL.FTZ R177, R181, UR17 ;  /* 0x00000011b5b17c20 */ /* 0x000fe20008410000 */
[----:B------:R-:W-:-:S03]  /*bb80*/  PRMT R179, R68, 0x7632, R179 ;  /* 0x0000763244b37816 */ /* 0x000fc600000000b3 */
[----:B------:R-:W-:-:S04]  /*bb90*/  IMAD.U32 R178, R178, 0x10000, RZ ;  /* 0x00010000b2b27824 */ /* 0x000fc800078e00ff */
[----:B------:R-:W-:Y:S01]  /*bba0*/  FFMA.FTZ R117, R177, R178, R117 ;  /* 0x000000b2b1757223 */ /* 0x000fe20000010075 */
[----:B------:R-:W-:-:S05]  /*bbb0*/  SHF.L.U32 R178, R179, 0x10, RZ ;  /* 0x00000010b3b27819 */ /* 0x000fca00000006ff */
[----:B------:R-:W-:-:S05]  /*bbc0*/  FMUL.FTZ R177, R177, R178 ;  /* 0x000000b2b1b17220 */ /* 0x000fca0000410000 */
[----:B------:R-:W-:-:S04]  /*bbd0*/  F2FP.BF16.F32.PACK_AB R177, RZ, R177 ;  /* 0x000000b1ffb1723e */ /* 0x000fc800000010ff */
[----:B------:R-:W-:-:S07]  /*bbe0*/  PRMT R172, R172, 0x5410, R177 ;  /* 0x00005410acac7816 */ /* 0x000fce00000000b1 */
.L_x_633:
        /* <DEDUP_REMOVED lines=8> */
.L_x_634:
[----:B------:R-:W-:Y:S02]  /*bc70*/  MOV R178, UR16 ;  /* 0x0000001000b27c02 */ /* 0x000fe40008000f00 */
[----:B------:R-:W-:-:S03]  /*bc80*/  PRMT R177, R13, 0x7632, R177 ;  /* 0x000076320db17816 */ /* 0x000fc600000000b1 */
[----:B------:R-:W-:Y:S02]  /*bc90*/  @P0 FFMA.FTZ R178, R5, R178, UR30 ;  /* 0x0000001e05b20e23 */ /* 0x000fe400080100b2 */
[----:B------:R-:W-:Y:S02]  /*bca0*/  IMAD.U32 R177, R177, 0x10000, RZ ;  /* 0x00010000b1b17824 */ /* 0x000fe400078e00ff */
[----:B------:R-:W-:-:S04]  /*bcb0*/  @P0 FADD.FTZ R178, R4, -R178 ;  /* 0x800000b204b20221 */ /* 0x000fc80000010000 */
[----:B------:R-:W-:Y:S01]  /*bcc0*/  @P0 FFMA.FTZ R177, R178, UR29, R177 ;  /* 0x0000001db2b10c23 */ /* 0x000fe200080100b1 */
[----:B------:R-:W-:Y:S06]  /*bcd0*/  BRA.U !UP2, `(.L_x_635) ;  /* 0x000000010a247547 */ /* 0x000fec000b800000 */
        /* <DEDUP_REMOVED lines=9> */
.L_x_635:
        /* <DEDUP_REMOVED lines=13> */
.L_x_636:
[----:B------:R-:W-:Y:S02]  /*be40*/  MOV R179, UR16 ;  /* 0x0000001000b37c02 */ /* 0x000fe40008000f00 */
[----:B------:R-:W-:-:S03]  /*be50*/  PRMT R178, R14, 0x7632, R178 ;  /* 0x000076320eb27816 */ /* 0x000fc600000000b2 */
[----:B------:R-:W-:Y:S01]  /*be60*/  @P0 FFMA.FTZ R179, R3, R179, UR30 ;  /* 0x0000001e03b30e23 */ /* 0x000fe200080100b3 */
[----:B------:R-:W-:-:S03]  /*be70*/  SHF.L.U32 R178, R178, 0x10, RZ ;  /* 0x00000010b2b27819 */ /* 0x000fc600000006ff */
[----:B------:R-:W-:-:S04]  /*be80*/  @P0 FADD.FTZ R179, R2, -R179 ;  /* 0x800000b302b30221 */ /* 0x000fc80000010000 */
[----:B------:R-:W-:Y:S01]  /*be90*/  @P0 FFMA.FTZ R178, R179, UR29, R178 ;  /* 0x0000001db3b20c23 */ /* 0x000fe200080100b2 */
[----:B------:R-:W-:Y:S06]  /*bea0*/  BRA.U !UP2, `(.L_x_637) ;  /* 0x000000010a347547 */ /* 0x000fec000b800000 */
[----:B------:R0:W-:Y:S01]  /*beb0*/  STL [R1+0x68], R2 ;  /* 0x0000680201007387 */ /* 0x0001e20000100800 */
[----:B-----5:R-:W-:-:S03]  /*bec0*/  PRMT R179, R170, 0x7632, R179 ;  /* 0x00007632aab37816 */ /* 0x020fc600000000b3 */
[----:B------:R1:W-:Y:S01]  /*bed0*/  STL [R1+0x64], R0 ;  /* 0x0000640001007387 */ /* 0x0003e20000100800 */
[----:B0-----:R-:W-:Y:S01]  /*bee0*/  SHF.L.U32 R2, R179, 0x10, RZ ;  /* 0x00000010b3027819 */ /* 0x001fe200000006ff */
[----:B------:R-:W-:Y:S01]  /*bef0*/  FMUL.FTZ R179, R178, UR17 ;  /* 0x00000011b2b37c20 */ /* 0x000fe20008410000 */
[----:B-1----:R-:W-:-:S03]  /*bf00*/  PRMT R0, R70, 0x7632, R0 ;  /* 0x0000763246007816 */ /* 0x002fc60000000000 */
[----:B------:R-:W-:Y:S02]  /*bf10*/  FFMA.FTZ R113, R179, R2, R113 ;  /* 0x00000002b3717223 */ /* 0x000fe40000010071 */
[----:B------:R0:W5:Y:S01]  /*bf20*/  LDL.LU R2, [R1+0x68] ;  /* 0x0000680001027983 */ /* 0x0001620000300800 */
[----:B------:R-:W-:-:S05]  /*bf30*/  SHF.L.U32 R0, R0, 0x10, RZ ;  /* 0x0000001000007819 */ /* 0x000fca00000006ff */
[----:B------:R-:W-:Y:S02]  /*bf40*/  FMUL.FTZ R179, R179, R0 ;  /* 0x00000000b3b37220 */ /* 0x000fe40000410000 */
[----:B------:R0:W5:Y:S03]  /*bf50*/  LDL.LU R0, [R1+0x64] ;  /* 0x0000640001007983 */ /* 0x0001660000300800 */
[----:B------:R-:W-:-:S04]  /*bf60*/  F2FP.BF16.F32.PACK_AB R179, RZ, R179 ;  /* 0x000000b3ffb3723e */ /* 0x000fc800000010ff */
[----:B------:R-:W-:-:S07]  /*bf70*/  PRMT R174, R174, 0x5410, R179 ;  /* 0x00005410aeae7816 */ /* 0x000fce00000000b3 */
.L_x_637:
[----:B------:R-:W-:Y:S01]  /*bf80*/  IMAD.U32 R179, RZ, RZ, UR16 ;  /* 0x00000010ffb37e24 */ /* 0x000fe2000f8e00ff */
[----:B-----5:R1:W-:Y:S03]  /*bf90*/  STL [R1+0x64], R0 ;  /* 0x0000640001007387 */ /* 0x0203e60000100800 */
[----:B------:R-:W-:-:S04]  /*bfa0*/  @P0 FFMA.FTZ R179, R215, R179, UR30 ;  /* 0x0000001ed7b30e23 */ /* 0x000fc800080100b3 */
[----:B-1----:R-:W-:Y:S01]  /*bfb0*/  @P0 FADD.FTZ R0, R219, -R179 ;  /* 0x800000b3db000221 */ /* 0x002fe20000010000 */
[----:B------:R-:W-:-:S05]  /*bfc0*/  SHF.L.U32 R179, R15, 0x10, RZ ;  /* 0x000000100fb37819 */ /* 0x000fca00000006ff */
[----:B------:R-:W-:Y:S02]  /*bfd0*/  @P0 FFMA.FTZ R179, R0, UR29, R179 ;  /* 0x0000001d00b30c23 */ /* 0x000fe400080100b3 */
[----:B------:R1:W5:Y:S01]  /*bfe0*/  LDL.LU R0, [R1+0x64] ;  /* 0x0000640001007983 */ /* 0x0003620000300800 */
[----:B------:R-:W-:Y:S02]  /*bff0*/  F2FP.BF16.F32.PACK_AB R177, R177, R182 ;  /* 0x000000b6b1b1723e */ /* 0x000fe400000010ff */
[----:B------:R-:W-:Y:S02]  /*c000*/  MOV R182, UR16 ;  /* 0x0000001000b67c02 */ /* 0x000fe40008000f00 */
[----:B------:R-:W-:Y:S02]  /*c010*/  F2FP.BF16.F32.PACK_AB R176, R181, R176 ;  /* 0x000000b0b5b0723e */ /* 0x000fe400000010ff */
[----:B------:R-:W-:Y:S01]  /*c020*/  PRMT R181, R15, 0x7632, R181 ;  /* 0x000076320fb57816 */ /* 0x000fe200000000b5 */
[----:B------:R-:W-:Y:S01]  /*c030*/  @P0 FFMA.FTZ R182, R245, R182, UR30 ;  /* 0x0000001ef5b60e23 */ /* 0x000fe200080100b6 */
[----:B------:R-:W-:-:S02]  /*c040*/  F2FP.BF16.F32.PACK_AB R178, R178, R183 ;  /* 0x000000b7b2b2723e */ /* 0x000fc400000010ff */
[----:B------:R-:W-:Y:S01]  /*c050*/  SHF.L.U32 R181, R181, 0x10, RZ ;  /* 0x00000010b5b57819 */ /* 0x000fe200000006ff */
[----:B------:R-:W-:-:S04]  /*c060*/  @P0 FADD.FTZ R182, R244, -R182 ;  /* 0x800000b6f4b60221 */ /* 0x000fc80000010000 */
[----:B------:R-:W-:Y:S01]  /*c070*/  @P0 FFMA.FTZ R181, R182, UR29, R181 ;  /* 0x0000001db6b50c23 */ /* 0x000fe200080100b5 */
[----:B-1----:R-:W-:Y:S06]  /*c080*/  BRA.U !UP2, `(.L_x_638) ;  /* 0x000000010a1c7547 */ /* 0x002fec000b800000 */
[----:B------:R-:W-:Y:S01]  /*c090*/  SHF.L.U32 R183, R171, 0x10, RZ ;  /* 0x00000010abb77819 */ /* 0x000fe200000006ff */
[----:B------:R-:W-:-:S04]  /*c0a0*/  FMUL.FTZ R182, R179, UR17 ;  /* 0x00000011b3b67c20 */ /* 0x000fc80008410000 */
[----:B------:R-:W-:Y:S01]  /*c0b0*/  FFMA.FTZ R114, R183, R182, R114 ;  /* 0x000000b6b7727223 */ /* 0x000fe20000010072 */
[----:B------:R-:W-:-:S05]  /*c0c0*/  SHF.L.U32 R183, R71, 0x10, RZ ;  /* 0x0000001047b77819 */ /* 0x000fca00000006ff */
[----:B------:R-:W-:-:S05]  /*c0d0*/  FMUL.FTZ R182, R182, R183 ;  /* 0x000000b7b6b67220 */ /* 0x000fca0000410000 */
[----:B------:R-:W-:-:S04]  /*c0e0*/  F2FP.BF16.F32.PACK_AB R182, RZ, R182 ;  /* 0x000000b6ffb6723e */ /* 0x000fc800000010ff */
[----:B------:R-:W-:-:S07]  /*c0f0*/  PRMT R175, R182, 0x7610, R175 ;  /* 0x00007610b6af7816 */ /* 0x000fce00000000af */
.L_x_638:
[----:B------:R-:W-:Y:S01]  /*c100*/  F2FP.BF16.F32.PACK_AB R179, R181, R179 ;  /* 0x000000b3b5b3723e */ /* 0x000fe200000010ff */
[----:B------:R-:W-:Y:S06]  /*c110*/  BRA.U !UP2, `(.L_x_639) ;  /* 0x000000150acc7547 */ /* 0x000fec000b800000 */
[----:B------:R-:W-:Y:S01]  /*c120*/  PRMT R182, R171, 0x7632, R182 ;  /* 0x00007632abb67816 */ /* 0x000fe200000000b6 */
[----:B------:R-:W-:Y:S01]  /*c130*/  FMUL.FTZ R181, R181, UR17 ;  /* 0x00000011b5b57c20 */ /* 0x000fe20008410000 */
[----:B------:R-:W-:-:S03]  /*c140*/  PRMT R183, R71, 0x7632, R183 ;  /* 0x0000763247b77816 */ /* 0x000fc600000000b7 */
[----:B------:R-:W-:-:S04]  /*c150*/  IMAD.U32 R182, R182, 0x10000, RZ ;  /* 0x00010000b6b67824 */ /* 0x000fc800078e00ff */
[----:B------:R-:W-:Y:S01]  /*c160*/  FFMA.FTZ R115, R181, R182, R115 ;  /* 0x000000b6b5737223 */ /* 0x000fe20000010073 */
[----:B------:R-:W-:-:S05]  /*c170*/  SHF.L.U32 R182, R183, 0x10, RZ ;  /* 0x00000010b7b67819 */ /* 0x000fca00000006ff */
[----:B------:R-:W-:-:S05]  /*c180*/  FMUL.FTZ R181, R181, R182 ;  /* 0x000000b6b5b57220 */ /* 0x000fca0000410000 */
[----:B------:R-:W-:-:S04]  /*c190*/  F2FP.BF16.F32.PACK_AB R181, RZ, R181 ;  /* 0x000000b5ffb5723e */ /* 0x000fc800000010ff */
[----:B------:R-:W-:Y:S01]  /*c1a0*/  PRMT R175, R175, 0x5410, R181 ;  /* 0x00005410afaf7816 */ /* 0x000fe200000000b5 */
[----:B------:R-:W-:Y:S06]  /*c1b0*/  BRA `(.L_x_639) ;  /* 0x0000001400a47947 */ /* 0x000fec0003800000 */
.L_x_631:
        /* <DEDUP_REMOVED lines=14> */
.L_x_640:
[----:B------:R-:W-:Y:S05]  /*c2a0*/  BRA.U !UP2, `(.L_x_641) ;  /* 0x000000010a3c7547 */ /* 0x000fea000b800000 */
[----:B0-----:R-:W-:Y:S01]  /*c2b0*/  IMAD.U32 R182, RZ, RZ, UR16 ;  /* 0x00000010ffb67e24 */ /* 0x001fe2000f8e00ff */
[----:B------:R-:W-:Y:S02]  /*c2c0*/  PRMT R181, R12, 0x7632, R181 ;  /* 0x000076320cb57816 */ /* 0x000fe400000000b5 */
[----:B------:R-:W-:Y:S01]  /*c2d0*/  PRMT R183, R68, 0x7632, R183 ;  /* 0x0000763244b77816 */ /* 0x000fe200000000b7 */
        /* <DEDUP_REMOVED lines=12> */
.L_x_641:
        /* <DEDUP_REMOVED lines=13> */
.L_x_642:
[----:B------:R-:W-:Y:S05]  /*c470*/  BRA.U !UP2, `(.L_x_643) ;  /* 0x000000010a3c7547 */ /* 0x000fea000b800000 */
[----:B0-----:R-:W-:Y:S02]  /*c480*/  MOV R182, UR16 ;  /* 0x0000001000b67c02 */ /* 0x001fe40008000f00 */
        /* <DEDUP_REMOVED lines=14> */
.L_x_643:
        /* <DEDUP_REMOVED lines=13> */
.L_x_644:
        /* <DEDUP_REMOVED lines=16> */
.L_x_645:
        /* <DEDUP_REMOVED lines=13> */
.L_x_646:
        /* <DEDUP_REMOVED lines=15> */
[----:B------:R-:W-:Y:S01]  /*c900*/  PRMT R175, R175, 0x5410, R181 ;  /* 0x00005410afaf7816 */ /* 0x000fe200000000b5 */
[----:B------:R-:W-:Y:S06]  /*c910*/  BRA `(.L_x_639) ;  /* 0x0000000c00cc7947 */ /* 0x000fec0003800000 */
.L_x_630:
        /* <DEDUP_REMOVED lines=20> */
.L_x_648:
        /* <DEDUP_REMOVED lines=10> */
.L_x_649:
[----:B------:R-:W-:-:S05]  /*cb00*/  MOV R177, UR16 ;  /* 0x0000001000b17c02 */ /* 0x000fca0008000f00 */
[----:B------:R-:W-:-:S04]  /*cb10*/  FFMA.FTZ R177, R217, R177, UR30 ;  /* 0x0000001ed9b17e23 */ /* 0x000fc800080100b1 */
[----:B------:R-:W-:-:S04]  /*cb20*/  FADD.FTZ R177, R213, -R177 ;  /* 0x800000b1d5b17221 */ /* 0x000fc80000010000 */
[----:B------:R-:W-:-:S05]  /*cb30*/  FMUL.FTZ R177, R177, UR29 ;  /* 0x0000001db1b17c20 */ /* 0x000fca0008410000 */
[----:B------:R-:W-:Y:S01]  /*cb40*/  FSEL R177, R177, RZ, P0 ;  /* 0x000000ffb1b17208 */ /* 0x000fe20000000000 */
[----:B------:R-:W-:Y:S06]  /*cb50*/  BRA.U !UP2, `(.L_x_650) ;  /* 0x000000010a1c7547 */ /* 0x000fec000b800000 */
[----:B0----5:R-:W-:Y:S01]  /*cb60*/  SHF.L.U32 R181, R169, 0x10, RZ ;  /* 0x00000010a9b57819 */ /* 0x021fe200000006ff */
[----:B------:R-:W-:-:S04]  /*cb70*/  FMUL.FTZ R178, R177, UR17 ;  /* 0x00000011b1b27c20 */ /* 0x000fc80008410000 */
[----:B------:R-:W-:Y:S01]  /*cb80*/  FFMA.FTZ R118, R181, R178, R118 ;  /* 0x000000b2b5767223 */ /* 0x000fe20000010076 */
[----:B------:R-:W-:-:S04]  /*cb90*/  IMAD.U32 R181, R69, 0x10000, RZ ;  /* 0x0001000045b57824 */ /* 0x000fc800078e00ff */
[----:B------:R-:W-:-:S05]  /*cba0*/  FMUL.FTZ R178, R181, R178 ;  /* 0x000000b2b5b27220 */ /* 0x000fca0000410000 */
[----:B------:R-:W-:-:S04]  /*cbb0*/  F2FP.BF16.F32.PACK_AB R178, RZ, R178 ;  /* 0x000000b2ffb2723e */ /* 0x000fc800000010ff */
[----:B------:R-:W-:-:S07]  /*cbc0*/  PRMT R173, R178, 0x7610, R173 ;  /* 0x00007610b2ad7816 */ /* 0x000fce00000000ad */
.L_x_650:
[----:B------:R-:W-:-:S05]  /*cbd0*/  MOV R178, UR16 ;  /* 0x0000001000b27c02 */ /* 0x000fca0008000f00 */
[----:B------:R-:W-:-:S04]  /*cbe0*/  FFMA.FTZ R178, R5, R178, UR30 ;  /* 0x0000001e05b27e23 */ /* 0x000fc800080100b2 */
[----:B------:R-:W-:-:S04]  /*cbf0*/  FADD.FTZ R178, R4, -R178 ;  /* 0x800000b204b27221 */ /* 0x000fc80000010000 */
[----:B------:R-:W-:-:S05]  /*cc00*/  FMUL.FTZ R178, R178, UR29 ;  /* 0x0000001db2b27c20 */ /* 0x000fca0008410000 */
[----:B0-----:R-:W-:Y:S01]  /*cc10*/  FSEL R181, R178, RZ, P0 ;  /* 0x000000ffb2b57208 */ /* 0x001fe20000000000 */
[----:B------:R-:W-:Y:S06]  /*cc20*/  BRA.U !UP2, `(.L_x_651) ;  /* 0x000000010a247547 */ /* 0x000fec000b800000 */
[----:B-----5:R-:W-:Y:S02]  /*cc30*/  PRMT R178, R169, 0x7632, R178 ;  /* 0x00007632a9b27816 */ /* 0x020fe400000000b2 */
[----:B------:R-:W-:Y:S02]  /*cc40*/  PRMT R183, R69, 0x7632, R183 ;  /* 0x0000763245b77816 */ /* 0x000fe400000000b7 */
[----:B------:R-:W-:Y:S01]  /*cc50*/  SHF.L.U32 R182, R178, 0x10, RZ ;  /* 0x00000010b2b67819 */ /* 0x000fe200000006ff */
[----:B------:R-:W-:-:S04]  /*cc60*/  FMUL.FTZ R178, R181, UR17 ;  /* 0x00000011b5b27c20 */ /* 0x000fc80008410000 */
[----:B------:R-:W-:Y:S01]  /*cc70*/  FFMA.FTZ R119, R178, R182, R119 ;  /* 0x000000b6b2777223 */ /* 0x000fe20000010077 */
[----:B------:R-:W-:-:S05]  /*cc80*/  SHF.L.U32 R182, R183, 0x10, RZ ;  /* 0x00000010b7b67819 */ /* 0x000fca00000006ff */
[----:B------:R-:W-:-:S05]  /*cc90*/  FMUL.FTZ R178, R182, R178 ;  /* 0x000000b2b6b27220 */ /* 0x000fca0000410000 */
[----:B------:R-:W-:-:S04]  /*cca0*/  F2FP.BF16.F32.PACK_AB R178, RZ, R178 ;  /* 0x000000b2ffb2723e */ /* 0x000fc800000010ff */
[----:B------:R-:W-:-:S07]  /*ccb0*/  PRMT R173, R173, 0x5410, R178 ;  /* 0x00005410adad7816 */ /* 0x000fce00000000b2 */
.L_x_651:
        /* <DEDUP_REMOVED lines=13> */
.L_x_652:
[----:B------:R-:W-:-:S05]  /*cd90*/  MOV R182, UR16 ;  /* 0x0000001000b67c02 */ /* 0x000fca0008000f00 */
[----:B------:R-:W-:-:S04]  /*cda0*/  FFMA.FTZ R182, R3, R182, UR30 ;  /* 0x0000001e03b67e23 */ /* 0x000fc800080100b6 */
[----:B------:R-:W-:-:S04]  /*cdb0*/  FADD.FTZ R182, R2, -R182 ;  /* 0x800000b602b67221 */ /* 0x000fc80000010000 */
[----:B------:R-:W-:-:S05]  /*cdc0*/  FMUL.FTZ R182, R182, UR29 ;  /* 0x0000001db6b67c20 */ /* 0x000fca0008410000 */
[----:B------:R-:W-:Y:S01]  /*cdd0*/  FSEL R182, R182, RZ, P0 ;  /* 0x000000ffb6b67208 */ /* 0x000fe20000000000 */
        /* <DEDUP_REMOVED lines=14> */
.L_x_653:
        /* <DEDUP_REMOVED lines=21> */
.L_x_654:
[----:B------:R-:W-:Y:S01]  /*d010*/  F2FP.BF16.F32.PACK_AB R179, R181, R182 ;  /* 0x000000b6b5b3723e */ /* 0x000fe200000010ff */
        /* <DEDUP_REMOVED lines=9> */
[----:B------:R-:W-:Y:S01]  /*d0b0*/  PRMT R175, R175, 0x5410, R181 ;  /* 0x00005410afaf7816 */ /* 0x000fe200000000b5 */
[----:B------:R-:W-:Y:S06]  /*d0c0*/  BRA `(.L_x_639) ;  /* 0x0000000400e07947 */ /* 0x000fec0003800000 */
.L_x_647:
        /* <DEDUP_REMOVED lines=14> */
.L_x_655:
[----:B------:R-:W-:Y:S05]  /*d1b0*/  BRA.U !UP2, `(.L_x_656) ;  /* 0x000000010a3c7547 */ /* 0x000fea000b800000 */
[----:B0-----:R-:W-:Y:S02]  /*d1c0*/  MOV R181, UR16 ;  /* 0x0000001000b57c02 */ /* 0x001fe40008000f00 */
[----:B------:R-:W-:Y:S02]  /*d1d0*/  ISETP.LT.AND P0, PT, RZ, UR32, PT ;  /* 0x00000020ff007c0c */ /* 0x000fe4000bf01270 */
[----:B------:R-:W-:Y:S01]  /*d1e0*/  PRMT R183, R68, 0x7632, R183 ;  /* 0x0000763244b77816 */ /* 0x000fe200000000b7 */
        /* <DEDUP_REMOVED lines=12> */
.L_x_656:
        /* <DEDUP_REMOVED lines=14> */
.L_x_657:
        /* <DEDUP_REMOVED lines=16> */
.L_x_658:
        /* <DEDUP_REMOVED lines=14> */
.L_x_659:
        /* <DEDUP_REMOVED lines=16> */
.L_x_660:
        /* <DEDUP_REMOVED lines=14> */
.L_x_661:
        /* <DEDUP_REMOVED lines=16> */
.L_x_639:
[----:B0-----:R-:W0:Y:S01]  /*d850*/  @P1 LDC.64 R182, c[0x0][0x478] ;  /* 0x00011e00ffb61b82 */ /* 0x001e220000000a00 */
[----:B------:R-:W-:Y:S01]  /*d860*/  @P1 IADD3 R180, PT, PT, R180, 0x200, RZ ;  /* 0x00000200b4b41810 */ /* 0x000fe20007ffe0ff */
[----:B------:R-:W1:Y:S04]  /*d870*/  @UP2 LDCU.64 UR10, c[0x0][0x468] ;  /* 0x00008d00ff0a27ac */ /* 0x000e680008000a00 */
[----:B0-----:R-:W-:Y:S02]  /*d880*/  @P1 IMAD.WIDE.U32 R180, R180, 0x10, R182 ;  /* 0x00000010b4b41825 */ /* 0x001fe400078e00b6 */
[----:B------:R-:W1:Y:S01]  /*d890*/  LDL.LU R183, [R1] ;  /* 0x0000000001b77983 */ /* 0x000e620000300800 */
[----:B------:R-:W-:Y:S02]  /*d8a0*/  UIADD3 UR8, UPT, UPT, UR8, UR24, URZ ;  /* 0x0000001808087290 */ /* 0x000fe4000fffe0ff */
[----:B------:R-:W-:Y:S01]  /*d8b0*/  UPLOP3.LUT UP1, UPT, UPT, UPT, UP1, 0x40, 0x4 ;  /* 0x000000000004789c */ /* 0x000fe20003f2e810 */
[----:B------:R0:W-:Y:S01]  /*d8c0*/  @P1 STG.E.128 desc[UR18][R180.64], R176 ;  /* 0x000000b0b4001986 */ /* 0x0001e2000c101d12 */
[----:B------:R-:W-:Y:S01]  /*d8d0*/  UISETP.GE.AND UP0, UPT, UR8, UR25, UPT ;  /* 0x000000190800728c */ /* 0x000fe2000bf06270 */
[----:B0-----:R-:W-:-:S05]  /*d8e0*/  HFMA2 R180, -RZ, RZ, 0, 9.5367431640625e-07 ;  /* 0x00000010ffb47431 */ /* 0x001fca00000001ff */
[----:B-1----:R-:W-:-:S05]  /*d8f0*/  @P2 IMAD.WIDE.U32 R180, R183, R180, UR10 ;  /* 0x0000000ab7b42e25 */ /* 0x002fca000f8e00b4 */
[----:B------:R0:W-:Y:S01]  /*d900*/  @P2 STG.E.128 desc[UR18][R180.64], R172 ;  /* 0x000000acb4002986 */ /* 0x0001e2000c101d12 */
[----:B------:R-:W-:Y:S05]  /*d910*/  BRA.U !UP0, `(.L_x_662) ;  /* 0xffffff2d08b07547 */ /* 0x000fea000b83ffff */
.L_x_493:
[----:B------:R-:W2:Y:S01]  /*d920*/  LDL.LU R216, [R1+0x54] ;  /* 0x0000540001d87983 */ /* 0x000ea20000300800 */
[----:B------:R-:W1:Y:S03]  /*d930*/  S2UR UR9, SR_CTAID.X ;  /* 0x00000000000979c3 */ /* 0x000e660000002500 */
[----:B------:R-:W2:Y:S04]  /*d940*/  LDL.LU R217, [R1+0x58] ;  /* 0x0000580001d97983 */ /* 0x000ea80000300800 */
[----:B------:R-:W2:Y:S01]  /*d950*/  LDL.LU R218, [R1+0x5c] ;  /* 0x00005c0001da7983 */ /* 0x000ea20000300800 */
[----:B-----5:R-:W1:Y:S03]  /*d960*/  LDC R0, c[0x0][0x388] ;  /* 0x0000e200ff007b82 */ /* 0x020e660000000800 */
[----:B------:R-:W2:Y:S04]  /*d970*/  LDL.LU R219, [R1+0x60] ;  /* 0x0000600001db7983 */ /* 0x000ea80000300800 */
[----:B------:R-:W3:Y:S01]  /*d980*/  LDL.LU R212, [R1+0x44] ;  /* 0x0000440001d47983 */ /* 0x000ee20000300800 */
[----:B------:R-:W4:Y:S03]  /*d990*/  LDC.64 R2, c[0x0][0x440] ;  /* 0x00011000ff027b82 */ /* 0x000f260000000a00 */
[----:B------:R-:W3:Y:S04]  /*d9a0*/  LDL.LU R213, [R1+0x48] ;  /* 0x0000480001d57983 */ /* 0x000ee80000300800 */
[----:B------:R-:W3:Y:S01]  /*d9b0*/  LDL.LU R214, [R1+0x4c] ;  /* 0x00004c0001d67983 */ /* 0x000ee20000300800 */
[----:B------:R-:W4:Y:S03]  /*d9c0*/  LDC.64 R4, c[0x0][0x448] ;  /* 0x00011200ff047b82 */ /* 0x000f260000000a00 */
[----:B------:R-:W3:Y:S04]  /*d9d0*/  LDL.LU R215, [R1+0x50] ;  /* 0x0000500001d77983 */ /* 0x000ee80000300800 */
[----:B------:R-:W3:Y:S01]  /*d9e0*/  LDL.LU R168, [R1+0x34] ;  /* 0x0000340001a87983 */ /* 0x000ee20000300800 */
[----:B------:R-:W4:Y:S03]  /*d9f0*/  LDC.64 R6, c[0x0][0x460] ;  /* 0x00011800ff067b82 */ /* 0x000f260000000a00 */
[----:B------:R-:W3:Y:S04]  /*da00*/  LDL.LU R169, [R1+0x38] ;  /* 0x0000380001a97983 */ /* 0x000ee80000300800 */
[----:B------:R-:W3:Y:S04]  /*da10*/  LDL.LU R170, [R1+0x3c] ;  /* 0x00003c0001aa7983 */ /* 0x000ee80000300800 */
[----:B------:R-:W3:Y:S04]  /*da20*/  LDL.LU R171, [R1+0x40] ;  /* 0x0000400001ab7983 */ /* 0x000ee80000300800 */
[----:B0-----:R-:W3:Y:S04]  /*da30*/  LDL.LU R172, [R1+0x24] ;  /* 0x0000240001ac7983 */ /* 0x001ee80000300800 */
[----:B------:R-:W3:Y:S04]  /*da40*/  LDL.LU R173, [R1+0x28] ;  /* 0x0000280001ad7983 */ /* 0x000ee80000300800 */
        /* <DEDUP_REMOVED lines=9> */
[----:B------:R-:W3:Y:S01]  /*dae0*/  LDL.LU R183, [R1+0x10] ;  /* 0x0000100001b77983 */ /* 0x000ee20000300800 */
[----:B-1----:R-:W-:Y:S01]  /*daf0*/  IMAD R0, R0, UR9, RZ ;  /* 0x0000000900007c24 */ /* 0x002fe2000f8e02ff */
[----:B------:R-:W0:Y:S04]  /*db00*/  S2R R207, SR_TID.X ;  /* 0x0000000000cf7919 */ /* 0x000e280000002100 */
[----:B0-----:R-:W-:-:S05]  /*db10*/  LEA.HI R9, R0, R207, RZ, 0x1d ;  /* 0x000000cf00097211 */ /* 0x001fca00078fe8ff */
[----:B----4-:R-:W-:-:S04]  /*db20*/  IMAD.WIDE.U32 R2, R9, 0x20, R2 ;  /* 0x0000002009027825 */ /* 0x010fc800078e0002 */
[C---:B------:R-:W-:Y:S01]  /*db30*/  IMAD.WIDE.U32 R4, R9.reuse, 0x20, R4 ;  /* 0x0000002009047825 */ /* 0x040fe200078e0004 */
[----:B------:R-:W-:Y:S03]  /*db40*/  STG.E.128 desc[UR18][R2.64], R164 ;  /* 0x000000a402007986 */ /* 0x000fe6000c101d12 */
[----:B------:R-:W-:Y:S01]  /*db50*/  IMAD.WIDE.U32 R6, R9, 0x20, R6 ;  /* 0x0000002009067825 */ /* 0x000fe200078e0006 */
[----:B--2---:R-:W-:Y:S04]  /*db60*/  STG.E.128 desc[UR18][R2.64+0x10], R216 ;  /* 0x000010d802007986 */ /* 0x004fe8000c101d12 */
[----:B------:R-:W-:Y:S04]  /*db70*/  STG.E.128 desc[UR18][R4.64], R72 ;  /* 0x0000004804007986 */ /* 0x000fe8000c101d12 */
[----:B------:R-:W-:Y:S04]  /*db80*/  STG.E.128 desc[UR18][R4.64+0x10], R76 ;  /* 0x0000104c04007986 */ /* 0x000fe8000c101d12 */
[----:B------:R-:W-:Y:S04]  /*db90*/  STG.E.128 desc[UR18][R6.64], R148 ;  /* 0x0000009406007986 */ /* 0x000fe8000c101d12 */
[----:B------:R-:W-:Y:S04]  /*dba0*/  STG.E.128 desc[UR18][R6.64+0x10], R144 ;  /* 0x0000109006007986 */ /* 0x000fe8000c101d12 */
[----:B---3--:R-:W-:Y:S04]  /*dbb0*/  STG.E.128 desc[UR18][R2.64+0x1000], R212 ;  /* 0x001000d402007986 */ /* 0x008fe8000c101d12 */
        /* <DEDUP_REMOVED lines=24> */
.L_x_663:
        /* <DEDUP_REMOVED lines=12> */
.L_x_19281:


//--------------------- .text._ZN10layer_norm13ln_bwd_kernelINS_13Kernel_traitsI13__nv_bfloat16S2_S2_S2_fjLj5120ELj1ELj1ELj4ELj16ENS_18Kernel_traits_baseILj5120ES2_S2_S2_S2_fjLj128EEEEELb1ELb0ELb0ELb0EEEvNS_9BwdParamsE --------------------------
	.section	.text._ZN10layer_norm13ln_bwd_kernelINS_13Kernel_traitsI13__nv_bfloat16S2_S2_S2_fjLj5120ELj1ELj1ELj4ELj16ENS_18Kernel_traits_baseILj5120ES2_S2_S2_S2_fjLj128EEEEELb1ELb0ELb0ELb0EEEvNS_9BwdParamsE,"ax",@progbits
	.align	128
        .global         _ZN10layer_norm13ln_bwd_kernelINS_13Kernel_traitsI13__nv_bfloat16S2_S2_S2_fjLj5120ELj1ELj1ELj4ELj16ENS_18Kernel_traits_baseILj5120ES2_S2_S2_S2_fjLj128EEEEELb1ELb0ELb0ELb0EEEvNS_9BwdParamsE
        .type           _ZN10layer_norm13ln_bwd_kernelINS_13Kernel_traitsI13__nv_bfloat16S2_S2_S2_fjLj5120ELj1ELj1ELj4ELj16ENS_18Kernel_traits_baseILj5120ES2_S2_S2_S2_fjLj128EEEEELb1ELb0ELb0ELb0EEEvNS_9BwdParamsE,@function
        .size           _ZN10layer_norm13ln_bwd_kernelINS_13Kernel_traitsI13__nv_bfloat16S2_S2_S2_fjLj5120ELj1ELj1ELj4ELj16ENS_18Kernel_traits_baseILj5120ES2_S2_S2_S2_fjLj128EEEEELb1ELb0ELb0ELb0EEEvNS_9BwdParamsE,(.L_x_19282 - _ZN10layer_norm13ln_bwd_kernelINS_13Kernel_traitsI13__nv_bfloat16S2_S2_S2_fjLj5120ELj1ELj1ELj4ELj16ENS_18Kernel_traits_baseILj5120ES2_S2_S2_S2_fjLj128EEEEELb1ELb0ELb0ELb0EEEvNS_9BwdParamsE)
        .other          _ZN10layer_norm13ln_bwd_kernelINS_13Kernel_traitsI13__nv_bfloat16S2_S2_S2_fjLj5120ELj1ELj1ELj4ELj16ENS_18Kernel_traits_baseILj5120ES2_S2_S2_S2_fjLj128EEEEELb1ELb0ELb0ELb0EEEvNS_9BwdParamsE,@"STO_CUDA_ENTRY STV_DEFAULT"
_ZN10layer_norm13ln_bwd_kernelINS_13Kernel_traitsI13__nv_bfloat16S2_S2_S2_fjLj5120ELj1ELj1ELj4ELj16ENS_18Kernel_traits_baseILj5120ES2_S2_S2_S2_fjLj128EEEEELb1ELb0ELb0ELb0EEEvNS_9BwdParamsE:
.text._ZN10layer_norm13ln_bwd_kernelINS_13Kernel_traitsI13__nv_bfloat16S2_S2_S2_fjLj5120ELj1ELj1ELj4ELj16ENS_18Kernel_traits_baseILj5120ES2_S2_S2_S2_fjLj128EEEEELb1ELb0ELb0ELb0EEEvNS_9BwdParamsE:
        /* <DEDUP_REMOVED lines=136> */
[----:B------:R-:W1:Y:S01]  /*0880*/  LDCU UR6, c[0x0][0x388] ;  /* 0x00007100ff0677ac */ /* 0x000e620008000800 */
[----:B------:R-:W2:Y:S01]  /*0890*/  LDCU.U8 UR16, c[0x0][0x410] ;  /* 0x00008200ff1077ac */ /* 0x000ea20008000000 */
[----:B------:R-:W3:Y:S01]  /*08a0*/  LDCU UR17, c[0x0][0x400] ;  /* 0x00008000ff1177ac */ /* 0x000ee20008000800 */
[----:B------:R-:W4:Y:S01]  /*08b0*/  LDCU.64 UR18, c[0x0][0x438] ;  /* 0x00008700ff1277ac */ /* 0x000f220008000a00 */
[----:B------:R-:W0:Y:S01]  /*08c0*/  LDCU.64 UR20, c[0x0][0x478] ;  /* 0x00008f00ff1477ac */ /* 0x000e220008000a00 */
[----:B------:R-:W0:Y:S01]  /*08d0*/  LDCU.128 UR8, c[0x0][0x3c0] ;  /* 0x00007800ff0877ac */ /* 0x000e220008000c00 */
[----:B------:R-:W0:Y:S04]  /*08e0*/  LDCU.64 UR24, c[0x0][0x380] ;  /* 0x00007000ff1877ac */ /* 0x000e280008000a00 */
.L_x_715:
[----:B-----5:R-:W5:Y:S01]  /*08f0*/  @UP0 LDCU.64 UR4, c[0x0][0x3e0] ;  /* 0x00007c00ff0407ac */ /* 0x020f620008000a00 */
[----:B------:R-:W-:Y:S01]  /*0900*/  PLOP3.LUT P0, PT, PT, PT, UP0, 0x80, 0x8 ;  /* 0x000000000008781c */ /* 0x000fe20003f0f008 */
[----:B0-----:R-:W-:-:S06]  /*0910*/  UIMAD.WIDE UR12, UR7, 0x4, UR8 ;  /* 0x00000004070c78a5 */ /* 0x001fcc000f8e0208 */
[----:B-1234-:R-:W-:Y:S02]  /*0920*/  MOV R158, UR12 ;  /* 0x0000000c009e7c02 */ /* 0x01efe40008000f00 */
[----:B------:R-:W-:-:S05]  /*0930*/  MOV R159, UR13 ;  /* 0x0000000d009f7c02 */ /* 0x000fca0008000f00 */
[----:B------:R-:W3:Y:S01]  /*0940*/  LDG.E R158, desc[UR14][R158.64] ;  /* 0x0000000e9e9e7981 */ /* 0x000ee2000c1e1900 */
[----:B-----5:R-:W-:-:S06]  /*0950*/  @UP0 UIMAD.WIDE UR4, UR7, 0x2, UR4 ;  /* 0x00000002070408a5 */ /* 0x020fcc000f8e0204 */
[----:B------:R-:W-:Y:S02]  /*0960*/  MOV R156, UR4 ;  /* 0x00000004009c7c02 */ /* 0x000fe40008000f00 */
[----:B------:R-:W-:Y:S01]  /*0970*/  MOV R157, UR5 ;  /* 0x00000005009d7c02 */ /* 0x000fe20008000f00 */
[----:B------:R-:W-:-:S04]  /*0980*/  UIMAD.WIDE UR4, UR7, 0x4, UR10 ;  /* 0x00000004070478a5 */ /* 0x000fc8000f8e020a */
[----:B------:R0:W5:Y:S02]  /*0990*/  @P0 LDG.E.U16 R156, desc[UR14][R156.64] ;  /* 0x0000000e9c9c0981 */ /* 0x000164000c1e1500 */
[----:B------:R-:W-:Y:S02]  /*09a0*/  MOV R160, UR4 ;  /* 0x0000000400a07c02 */ /* 0x000fe40008000f00 */
[----:B------:R-:W-:-:S05]  /*09b0*/  MOV R161, UR5 ;  /* 0x0000000500a17c02 */ /* 0x000fca0008000f00 */
[----:B------:R-:W4:Y:S01]  /*09c0*/  LDG.E R160, desc[UR14][R160.64] ;  /* 0x0000000ea0a07981 */ /* 0x000f22000c1e1900 */
[----:B------:R-:W0:Y:S01]  /*09d0*/  S2R R0, SR_TID.X ;  /* 0x0000000000007919 */ /* 0x000e220000002100 */
[----:B------:R-:W-:Y:S01]  /*09e0*/  PLOP3.LUT P0, PT, PT, PT, UP0, 0x80, 0x8 ;  /* 0x000000000008781c */ /* 0x000fe20003f0f008 */
[----:B-1----:R-:W-:Y:S01]  /*09f0*/  UIMAD UR4, UR7, UR6, URZ ;  /* 0x00000006070472a4 */ /* 0x002fe2000f8e02ff */
[----:B------:R-:W-:-:S03]  /*0a00*/  ISETP.GE.U32.AND P5, PT, R2, 0x80, PT ;  /* 0x000000800200780c */ /* 0x000fc60003fa6070 */
[----:B------:R-:W-:Y:S01]  /*0a10*/  USHF.R.S32.HI UR5, URZ, 0x1f, UR4 ;  /* 0x0000001fff057899 */ /* 0x000fe20008011404 */
[----:B--2---:R-:W-:-:S03]  /*0a20*/  ISETP.NE.AND P6, PT, RZ, UR16, PT ;  /* 0x00000010ff007c0c */ /* 0x004fc6000bfc5270 */
        /* <DEDUP_REMOVED lines=9> */
[----:B------:R-:W-:-:S04]  /*0ac0*/  LEA.HI.SX32 R26, R157, R0, 0x1d ;  /* 0x000000009d1a7211 */ /* 0x000fc800078feaff */
[----:B------:R-:W-:Y:S02]  /*0ad0*/  MOV R228, R26 ;  /* 0x0000001a00e47202 */ /* 0x000fe40000000f00 */
[----:B---3--:R-:W-:Y:S02]  /*0ae0*/  FSEL R158, R158, RZ, !P6 ;  /* 0x000000ff9e9e7208 */ /* 0x008fe40007000000 */
[----:B-----5:R-:W-:Y:S02]  /*0af0*/  @P0 R2UR UR13, R156 ;  /* 0x000000009c0d02ca */ /* 0x020fe400000e0000 */
[----:B------:R-:W-:Y:S02]  /*0b00*/  R2UR UR4, R158 ;  /* 0x000000009e0472ca */ /* 0x000fe400000e0000 */
[----:B----4-:R-:W-:-:S09]  /*0b10*/  R2UR UR23, R160 ;  /* 0x00000000a01772ca */ /* 0x010fd200000e0000 */
[----:B------:R-:W-:Y:S01]  /*0b20*/  @UP0 USHF.L.U32 UR12, UR13, 0x10, URZ ;  /* 0x000000100d0c0899 */ /* 0x000fe200080006ff */
[----:B------:R-:W-:Y:S11]  /*0b30*/  @!P5 BRA `(.L_x_666) ;  /* 0x0000000400acd947 */ /* 0x000ff60003800000 */
[----:B------:R-:W0:Y:S08]  /*0b40*/  LDC.64 R156, c[0x0][0x3a8] ;  /* 0x0000ea00ff9c7b82 */ /* 0x000e300000000a00 */
[----:B------:R-:W1:Y:S01]  /*0b50*/  LDC.64 R160, c[0x0][0x428] ;  /* 0x00010a00ffa07b82 */ /* 0x000e620000000a00 */
[----:B------:R-:W-:-:S07]  /*0b60*/  ISETP.NE.U32.AND P0, PT, RZ, UR18, PT ;  /* 0x00000012ff007c0c */ /* 0x000fce000bf05070 */
[----:B------:R-:W2:Y:S01]  /*0b70*/  LDC.64 R214, c[0x0][0x3b0] ;  /* 0x0000ec00ffd67b82 */ /* 0x000ea20000000a00 */
[----:B0-----:R-:W-:-:S06]  /*0b80*/  IMAD.WIDE.U32 R156, R26, 0x10, R156 ;  /* 0x000000101a9c7825 */ /* 0x001fcc00078e009c */
[----:B------:R-:W3:Y:S01]  /*0b90*/  LDG.E.128 R156, desc[UR14][R156.64] ;  /* 0x0000000e9c9c7981 */ /* 0x000ee2000c1e1d00 */
[----:B-1----:R-:W-:-:S06]  /*0ba0*/  IMAD.WIDE.U32 R160, R26, 0x10, R160 ;  /* 0x000000101aa07825 */ /* 0x002fcc00078e00a0 */
[----:B------:R-:W4:Y:S01]  /*0bb0*/  LDG.E.128 R160, desc[UR14][R160.64] ;  /* 0x0000000ea0a07981 */ /* 0x000f22000c1e1d00 */
[----:B------:R-:W-:Y:S01]  /*0bc0*/  ISETP.NE.AND.EX P0, PT, RZ, UR19, PT, P0 ;  /* 0x00000013ff007c0c */ /* 0x000fe2000bf05300 */
[----:B--2---:R-:W-:Y:S01]  /*0bd0*/  IMAD.WIDE.U32 R214, R26, 0x8, R214 ;  /* 0x000000081ad67825 */ /* 0x004fe200078e00d6 */
[----:B------:R-:W-:-:S04]  /*0be0*/  SHF.L.U32 R223, R53, 0x10, RZ ;  /* 0x0000001035df7819 */ /* 0x000fc800000006ff */
[----:B------:R-:W5:Y:S07]  /*0bf0*/  LDG.E.64 R240, desc[UR14][R214.64] ;  /* 0x0000000ed6f07981 */ /* 0x000f6e000c1e1b00 */
[----:B------:R-:W0:Y:S01]  /*0c00*/  @P0 LDC.64 R216, c[0x0][0x438] ;  /* 0x00010e00ffd80b82 */ /* 0x000e220000000a00 */
[----:B------:R-:W-:Y:S01]  /*0c10*/  PRMT R224, R52, 0x7632, R224 ;  /* 0x0000763234e07816 */ /* 0x000fe200000000e0 */
[----:B0-----:R-:W-:-:S05]  /*0c20*/  @P0 IMAD.WIDE.U32 R216, R26, 0x10, R216 ;  /* 0x000000101ad80825 */ /* 0x001fca00078e00d8 */
[----:B------:R4:W5:Y:S01]  /*0c30*/  @P0 LDG.E.128 R140, desc[UR14][R216.64] ;  /* 0x0000000ed88c0981 */ /* 0x000962000c1e1d00 */
[----:B------:R-:W-:Y:S02]  /*0c40*/  SHF.L.U32 R224, R224, 0x10, RZ ;  /* 0x00000010e0e07819 */ /* 0x000fe400000006ff */
[----:B------:R-:W-:Y:S02]  /*0c50*/  SHF.L.U32 R227, R52, 0x10, RZ ;  /* 0x0000001034e37819 */ /* 0x000fe400000006ff */
[----:B------:R-:W-:Y:S02]  /*0c60*/  IADD3 R228, PT, PT, R26, 0x80, RZ ;  /* 0x000000801ae47810 */ /* 0x000fe40007ffe0ff */
[----:B---3--:R-:W-:-:S05]  /*0c70*/  SHF.L.U32 R221, R157, 0x10, RZ ;  /* 0x000000109ddd7819 */ /* 0x008fca00000006ff */
[----:B------:R-:W-:Y:S01]  /*0c80*/  FADD.FTZ R221, R221, -UR4 ;  /* 0x80000004dddd7e21 */ /* 0x000fe20008010000 */
[C---:B----4-:R-:W-:Y:S02]  /*0c90*/  PRMT R216, R160.reuse, 0x7632, R216 ;  /* 0x00007632a0d87816 */ /* 0x050fe400000000d8 */
[----:B------:R-:W-:Y:S02]  /*0ca0*/  SHF.L.U32 R214, R160, 0x10, RZ ;  /* 0x00000010a0d67819 */ /* 0x000fe400000006ff */
[----:B------:R-:W-:Y:S01]  /*0cb0*/  PRMT R160, R161, 0x7632, R160 ;  /* 0x00007632a1a07816 */ /* 0x000fe200000000a0 */
[----:B------:R-:W-:Y:S01]  /*0cc0*/  FMUL.FTZ R225, R221, UR23 ;  /* 0x00000017dde17c20 */ /* 0x000fe20008410000 */
[----:B------:R-:W-:Y:S02]  /*0cd0*/  SHF.L.U32 R161, R161, 0x10, RZ ;  /* 0x00000010a1a17819 */ /* 0x000fe400000006ff */
[----:B------:R-:W-:-:S03]  /*0ce0*/  PRMT R219, R156, 0x7632, R219 ;  /* 0x000076329cdb7816 */ /* 0x000fc600000000db */
[-C--:B------:R-:W-:Y:S01]  /*0cf0*/  FMUL.FTZ R223, R223, R161.reuse ;  /* 0x000000a1dfdf7220 */ /* 0x080fe20000410000 */
[----:B------:R-:W-:Y:S01]  /*0d00*/  FADD.FTZ R106, R106, R161 ;  /* 0x000000a16a6a7221 */ /* 0x000fe20000010000 */
[----:B------:R-:W-:Y:S01]  /*0d10*/  FFMA.FTZ R74, R225, R161, R74 ;  /* 0x000000a1e14a7223 */ /* 0x000fe2000001004a */
[----:B------:R-:W-:Y:S02]  /*0d20*/  SHF.L.U32 R161, R219, 0x10, RZ ;  /* 0x00000010dba17819 */ /* 0x000fe400000006ff */
[----:B------:R-:W-:Y:S02]  /*0d30*/  PRMT R218, R157, 0x7632, R218 ;  /* 0x000076329dda7816 */ /* 0x000fe400000000da */
[----:B------:R-:W-:Y:S01]  /*0d40*/  PRMT R213, R158, 0x7632, R213 ;  /* 0x000076329ed57816 */ /* 0x000fe200000000d5 */
[----:B------:R-:W-:Y:S01]  /*0d50*/  FADD.FTZ R161, R161, -UR4 ;  /* 0x80000004a1a17e21 */ /* 0x000fe20008010000 */
[----:B------:R-:W-:Y:S02]  /*0d60*/  SHF.L.U32 R220, R156, 0x10, RZ ;  /* 0x000000109cdc7819 */ /* 0x000fe400000006ff */
[----:B------:R-:W-:Y:S01]  /*0d70*/  SHF.L.U32 R216, R216, 0x10, RZ ;  /* 0x00000010d8d87819 */ /* 0x000fe200000006ff */
[----:B------:R-:W-:Y:S01]  /*0d80*/  FMUL.FTZ R226, R161, UR23 ;  /* 0x00000017a1e27c20 */ /* 0x000fe20008410000 */
[----:B------:R-:W-:-:S02]  /*0d90*/  SHF.L.U32 R218, R218, 0x10, RZ ;  /* 0x00000010dada7819 */ /* 0x000fc400000006ff */
[----:B------:R-:W-:Y:S01]  /*0da0*/  SHF.L.U32 R213, R213, 0x10, RZ ;  /* 0x00000010d5d57819 */ /* 0x000fe200000006ff */
[----:B------:R-:W-:Y:S01]  /*0db0*/  FADD.FTZ R220, R220, -UR4 ;  /* 0x80000004dcdc7e21 */ /* 0x000fe20008010000 */
[----:B------:R-:W-:Y:S01]  /*0dc0*/  SHF.L.U32 R222, R158, 0x10, RZ ;  /* 0x000000109ede7819 */ /* 0x000fe200000006ff */
[-C--:B------:R-:W-:Y:S01]  /*0dd0*/  FMUL.FTZ R224, R224, R216.reuse ;  /* 0x000000d8e0e07220 */ /* 0x080fe20000410000 */
[----:B------:R-:W-:Y:S01]  /*0de0*/  FADD.FTZ R105, R105, R216 ;  /* 0x000000d869697221 */ /* 0x000fe20000010000 */
[----:B------:R-:W-:Y:S01]  /*0df0*/  FFMA.FTZ R73, R226, R216, R73 ;  /* 0x000000d8e2497223 */ /* 0x000fe20000010049 */
[----:B------:R-:W-:Y:S01]  /*0e00*/  PRMT R158, R162, 0x7632, R158 ;  /* 0x00007632a29e7816 */ /* 0x000fe2000000009e */
[----:B------:R-:W-:Y:S01]  /*0e10*/  FADD.FTZ R218, R218, -UR4 ;  /* 0x80000004dada7e21 */ /* 0x000fe20008010000 */
[----:B------:R-:W-:Y:S01]  /*0e20*/  PRMT R216, R54, 0x7632, R216 ;  /* 0x0000763236d87816 */ /* 0x000fe200000000d8 */
[----:B------:R-:W-:Y:S01]  /*0e30*/  FADD.FTZ R213, R213, -UR4 ;  /* 0x80000004d5d57e21 */ /* 0x000fe20008010000 */
[----:B------:R-:W-:Y:S01]  /*0e40*/  SHF.L.U32 R215, R162, 0x10, RZ ;  /* 0x00000010a2d77819 */ /* 0x000fe200000006ff */
[----:B------:R-:W-:Y:S01]  /*0e50*/  FMUL.FTZ R229, R220, UR23 ;  /* 0x00000017dce57c20 */ /* 0x000fe20008410000 */
[----:B------:R-:W-:Y:S01]  /*0e60*/  FMUL.FTZ R227, R227, R214 ;  /* 0x000000d6e3e37220 */ /* 0x000fe20000410000 */
[C---:B------:R-:W-:Y:S01]  /*0e70*/  PRMT R156, R159.reuse, 0x7632, R156 ;  /* 0x000076329f9c7816 */ /* 0x040fe2000000009c */
[----:B------:R-:W-:Y:S01]  /*0e80*/  FADD.FTZ R221, R222, -UR4 ;  /* 0x80000004dedd7e21 */ /* 0x000fe20008010000 */
[----:B------:R-:W-:Y:S01]  /*0e90*/  SHF.L.U32 R162, R54, 0x10, RZ ;  /* 0x0000001036a27819 */ /* 0x000fe200000006ff */
[----:B------:R-:W-:Y:S01]  /*0ea0*/  FMUL.FTZ R222, R218, UR23 ;  /* 0x00000017dade7c20 */ /* 0x000fe20008410000 */
[----:B------:R-:W-:Y:S01]  /*0eb0*/  SHF.L.U32 R159, R159, 0x10, RZ ;  /* 0x000000109f9f7819 */ /* 0x000fe200000006ff */
[----:B------:R-:W-:Y:S01]  /*0ec0*/  FMUL.FTZ R218, R213, UR23 ;  /* 0x00000017d5da7c20 */ /* 0x000fe20008410000 */
[----:B------:R-:W-:-:S02]  /*0ed0*/  SHF.L.U32 R216, R216, 0x10, RZ ;  /* 0x00000010d8d87819 */ /* 0x000fc400000006ff */
[----:B------:R-:W-:Y:S01]  /*0ee0*/  SHF.L.U32 R158, R158, 0x10, RZ ;  /* 0x000000109e9e7819 */ /* 0x000fe200000006ff */
[----:B------:R-:W-:Y:S01]  /*0ef0*/  FADD.FTZ R161, RZ, R227 ;  /* 0x000000e3ffa17221 */ /* 0x000fe20000010000 */
[----:B------:R-:W-:Y:S01]  /*0f00*/  PRMT R220, R53, 0x7632, R220 ;  /* 0x0000763235dc7816 */ /* 0x000fe200000000dc */
[----:B------:R-:W-:Y:S01]  /*0f10*/  FFMA.FTZ R213, R229, R227, RZ ;  /* 0x000000e3e5d57223 */ /* 0x000fe200000100ff */
[----:B------:R-:W-:Y:S01]  /*0f20*/  FMUL.FTZ R219, R162, R215 ;  /* 0x000000d7a2db7220 */ /* 0x000fe20000410000 */
[----:B------:R-:W-:Y:S01]  /*0f30*/  PRMT R157, R163, 0x7632, R157 ;  /* 0x00007632a39d7816 */ /* 0x000fe2000000009d */
[-C--:B------:R-:W-:Y:S01]  /*0f40*/  FMUL.FTZ R216, R216, R158.reuse ;  /* 0x0000009ed8d87220 */ /* 0x080fe20000410000 */
[----:B------:R-:W-:Y:S01]  /*0f50*/  SHF.L.U32 R220, R220, 0x10, RZ ;  /* 0x00000010dcdc7819 */ /* 0x000fe200000006ff */
[----:B------:R-:W-:Y:S01]  /*0f60*/  FADD.FTZ R109, R109, R158 ;  /* 0x0000009e6d6d7221 */ /* 0x000fe20000010000 */
[----:B------:R-:W-:Y:S01]  /*0f70*/  SHF.L.U32 R160, R160, 0x10, RZ ;  /* 0x00000010a0a07819 */ /* 0x000fe200000006ff */
[----:B------:R-:W-:Y:S01]  /*0f80*/  FFMA.FTZ R77, R218, R158, R77 ;  /* 0x0000009eda4d7223 */ /* 0x000fe2000001004d */
[----:B------:R-:W-:Y:S01]  /*0f90*/  FADD.FTZ R159, R159, -UR4 ;  /* 0x800000049f9f7e21 */ /* 0x000fe20008010000 */
[----:B------:R-:W-:Y:S01]  /*0fa0*/  SHF.L.U32 R162, R156, 0x10, RZ ;  /* 0x000000109ca27819 */ /* 0x000fe200000006ff */
[----:B------:R-:W-:Y:S01]  /*0fb0*/  FADD.FTZ R156, R161, R224 ;  /* 0x000000e0a19c7221 */ /* 0x000fe20000010000 */
[----:B------:R-:W-:Y:S01]  /*0fc0*/  FFMA.FTZ R158, R226, R224, R213 ;  /* 0x000000e0e29e7223 */ /* 0x000fe200000100d5 */
[----:B------:R-:W-:Y:S01]  /*0fd0*/  SHF.L.U32 R161, R157, 0x10, RZ ;  /* 0x000000109da17819 */ /* 0x000fe200000006ff */
[----:B------:R-:W-:Y:S01]  /*0fe0*/  FMUL.FTZ R217, R159, UR23 ;  /* 0x000000179fd97c20 */ /* 0x000fe20008410000 */
[----:B------:R-:W-:Y:S01]  /*0ff0*/  FMUL.FTZ R220, R220, R160 ;  /* 0x000000a0dcdc7220 */ /* 0x000fe20000410000 */
[----:B------:R-:W-:Y:S01]  /*1000*/  FADD.FTZ R157, R156, R223 ;  /* 0x000000df9c9d7221 */ /* 0x000fe20000010000 */
[----:B------:R-:W-:Y:S01]  /*1010*/  FFMA.FTZ R159, R225, R223, R158 ;  /* 0x000000dfe19f7223 */ /* 0x000fe2000001009e */
[----:B------:R-:W-:Y:S01]  /*1020*/  FMUL.FTZ R221, R221, UR23 ;  /* 0x00000017dddd7c20 */ /* 0x000fe20008410000 */
[----:B------:R-:W-:Y:S01]  /*1030*/  FADD.FTZ R104, R104, R214 ;  /* 0x000000d668687221 */ /* 0x000fe20000010000 */
[----:B------:R-:W-:Y:S01]  /*1040*/  FADD.FTZ R156, R157, R220 ;  /* 0x000000dc9d9c7221 */ /* 0x000fe20000010000 */
[C---:B------:R-:W-:Y:S01]  /*1050*/  FFMA.FTZ R158, R222.reuse, R220, R159 ;  /* 0x000000dcde9e7223 */ /* 0x040fe2000001009f */
[----:B------:R-:W-:Y:S01]  /*1060*/  FFMA.FTZ R72, R229, R214, R72 ;  /* 0x000000d6e5487223 */ /* 0x000fe20000010048 */
[----:B------:R-:W-:Y:S01]  /*1070*/  FADD.FTZ R107, R107, R160 ;  /* 0x000000a06b6b7221 */ /* 0x000fe20000010000 */
[----:B------:R-:W-:Y:S01]  /*1080*/  FFMA.FTZ R75, R222, R160, R75 ;  /* 0x000000a0de4b7223 */ /* 0x000fe2000001004b */
[----:B------:R-:W-:Y:S01]  /*1090*/  PRMT R214, R55, 0x7632, R214 ;  /* 0x0000763237d67816 */ /* 0x000fe200000000d6 */
        /* <DEDUP_REMOVED lines=8> */
[----:B------:R-:W-:Y:S01]  /*1120*/  FMUL.FTZ R215, R160, R163 ;  /* 0x000000a3a0d77220 */ /* 0x000fe20000410000 */
        /* <DEDUP_REMOVED lines=8> */
[----:B------:R-:W-:Y:S01]  /*11b0*/  FADD.FTZ R111, R111, R161 ;  /* 0x000000a16f6f7221 */ /* 0x000fe20000010000 */
[----:B------:R-:W-:Y:S01]  /*11c0*/  FFMA.FTZ R79, R214, R161, R79 ;  /* 0x000000a1d64f7223 */ /* 0x000fe2000001004f */
[----:B------:R-:W-:Y:S01]  /*11d0*/  FADD.FTZ R231, R156, R213 ;  /* 0x000000d59ce77221 */ /* 0x000fe20000010000 */
[----:B------:R-:W-:-:S07]  /*11e0*/  FFMA.FTZ R230, R214, R213, R158 ;  /* 0x000000d5d6e67223 */ /* 0x000fce000001009e */
.L_x_666:
[----:B------:R-:W-:Y:S05]  /*11f0*/  BSYNC.RECONVERGENT B0 ;  /* 0x0000000000007941 */ /* 0x000fea0003800200 */
.L_x_665:
[----:B------:R-:W-:Y:S04]  /*1200*/  BSSY.RECONVERGENT B0, `(.L_x_667) ;  /* 0x000006c000007945 */ /* 0x000fe80003800200 */
[----:B------:R-:W-:Y:S05]  /*1210*/  @!P4 BRA `(.L_x_668) ;  /* 0x0000000400a8c947 */ /* 0x000fea0003800000 */
[----:B------:R-:W0:Y:S08]  /*1220*/  LDC.64 R156, c[0x0][0x3a8] ;  /* 0x0000ea00ff9c7b82 */ /* 0x000e300000000a00 */
[----:B------:R-:W1:Y:S01]  /*1230*/  LDC.64 R16, c[0x0][0x428] ;  /* 0x00010a00ff107b82 */ /* 0x000e620000000a00 */
[----:B0-----:R-:W-:-:S06]  /*1240*/  IMAD.WIDE.U32 R156, R228, 0x10, R156 ;  /* 0x00000010e49c7825 */ /* 0x001fcc00078e009c */
[----:B------:R-:W2:Y:S01]  /*1250*/  LDG.E.128 R156, desc[UR14][R156.64] ;  /* 0x0000000e9c9c7981 */ /* 0x000ea2000c1e1d00 */
[----:B-1----:R-:W-:Y:S02]  /*1260*/  IMAD.WIDE.U32 R160, R228, 0x10, R16 ;  /* 0x00000010e4a07825 */ /* 0x002fe400078e0010 */
[----:B------:R-:W0:Y:S04]  /*1270*/  LDC.64 R16, c[0x0][0x3b0] ;  /* 0x0000ec00ff107b82 */ /* 0x000e280000000a00 */
[----:B------:R-:W3:Y:S01]  /*1280*/  LDG.E.128 R160, desc[UR14][R160.64] ;  /* 0x0000000ea0a07981 */ /* 0x000ee2000c1e1d00 */
[----:B------:R-:W-:-:S04]  /*1290*/  ISETP.NE.U32.AND P0, PT, RZ, UR18, PT ;  /* 0x00000012ff007c0c */ /* 0x000fc8000bf05070 */
[----:B------:R-:W-:-:S13]  /*12a0*/  ISETP.NE.AND.EX P0, PT, RZ, UR19, PT, P0 ;  /* 0x00000013ff007c0c */ /* 0x000fda000bf05300 */
[----:B------:R-:W1:Y:S01]  /*12b0*/  @P0 LDC.64 R168, c[0x0][0x438] ;  /* 0x00010e00ffa80b82 */ /* 0x000e620000000a00 */
[----:B0-----:R-:W-:-:S06]  /*12c0*/  IMAD.WIDE.U32 R238, R228, 0x8, R16 ;  /* 0x00000008e4ee7825 */ /* 0x001fcc00078e0010 */
[----:B------:R-:W5:Y:S01]  /*12d0*/  LDG.E.64 R238, desc[UR14][R238.64] ;  /* 0x0000000eeeee7981 */ /* 0x000f62000c1e1b00 */
[----:B------:R-:W-:Y:S01]  /*12e0*/  SHF.L.U32 R167, R56, 0x10, RZ ;  /* 0x0000001038a77819 */ /* 0x000fe200000006ff */
[----:B-1----:R-:W-:-:S05]  /*12f0*/  @P0 IMAD.WIDE.U32 R168, R228, 0x10, R168 ;  /* 0x00000010e4a80825 */ /* 0x002fca00078e00a8 */
[----:B------:R0:W5:Y:S01]  /*1300*/  @P0 LDG.E.128 R48, desc[UR14][R168.64] ;  /* 0x0000000ea8300981 */ /* 0x000162000c1e1d00 */
[----:B------:R-:W-:Y:S02]  /*1310*/  SHF.L.U32 R189, R3, 0x10, RZ ;  /* 0x0000001003bd7819 */ /* 0x000fe400000006ff */
[----:B------:R-:W-:-:S04]  /*1320*/  PRMT R180, R57, 0x7632, R180 ;  /* 0x0000763239b47816 */ /* 0x000fc800000000b4 */
[----:B------:R-:W-:Y:S02]  /*1330*/  SHF.L.U32 R180, R180, 0x10, RZ ;  /* 0x00000010b4b47819 */ /* 0x000fe400000006ff */
[C---:B------:R-:W-:Y:S02]  /*1340*/  SHF.L.U32 R192, R59.reuse, 0x10, RZ ;  /* 0x000000103bc07819 */ /* 0x040fe400000006ff */
[----:B------:R-:W-:-:S04]  /*1350*/  PRMT R210, R59, 0x7632, R210 ;  /* 0x000076323bd27816 */ /* 0x000fc800000000d2 */
[----:B------:R-:W-:Y:S02]  /*1360*/  SHF.L.U32 R210, R210, 0x10, RZ ;  /* 0x00000010d2d27819 */ /* 0x000fe400000006ff */
[----:B------:R-:W-:Y:S02]  /*1370*/  IADD3 R228, PT, PT, R228, 0x80, RZ ;  /* 0x00000080e4e47810 */ /* 0x000fe40007ffe0ff */
[----:B--2---:R-:W-:Y:S02]  /*1380*/  SHF.L.U32 R16, R156, 0x10, RZ ;  /* 0x000000109c107819 */ /* 0x004fe400000006ff */
[C---:B------:R-:W-:Y:S02]  /*1390*/  PRMT R156, R157.reuse, 0x7632, R156 ;  /* 0x000076329d9c7816 */ /* 0x040fe4000000009c */
[----:B------:R-:W-:Y:S01]  /*13a0*/  SHF.L.U32 R157, R157, 0x10, RZ ;  /* 0x000000109d9d7819 */ /* 0x000fe200000006ff */
[----:B------:R-:W-:Y:S01]  /*13b0*/  FADD.FTZ R16, R16, -UR4 ;  /* 0x8000000410107e21 */ /* 0x000fe20008010000 */
[----:B---3--:R-:W-:-:S03]  /*13c0*/  SHF.L.U32 R171, R160, 0x10, RZ ;  /* 0x00000010a0ab7819 */ /* 0x008fc600000006ff */
[----:B------:R-:W-:Y:S01]  /*13d0*/  FMUL.FTZ R17, R16, UR23 ;  /* 0x0000001710117c20 */ /* 0x000fe20008410000 */
[----:B------:R-:W-:Y:S01]  /*13e0*/  FADD.FTZ R157, R157, -UR4 ;  /* 0x800000049d9d7e21 */ /* 0x000fe20008010000 */
[----:B------:R-:W-:Y:S01]  /*13f0*/  PRMT R160, R161, 0x7632, R160 ;  /* 0x00007632a1a07816 */ /* 0x000fe200000000a0 */
[-C--:B------:R-:W-:Y:S01]  /*1400*/  FMUL.FTZ R16, R167, R171.reuse ;  /* 0x000000aba7107220 */ /* 0x080fe20000410000 */
[----:B------:R-:W-:Y:S01]  /*1410*/  FADD.FTZ R44, R44, R171 ;  /* 0x000000ab2c2c7221 */ /* 0x000fe20000010000 */
[----:B------:R-:W-:Y:S01]  /*1420*/  FFMA.FTZ R40, R17, R171, R40 ;  /* 0x000000ab11287223 */ /* 0x000fe20000010028 */
[----:B------:R-:W-:Y:S01]  /*1430*/  SHF.L.U32 R167, R57, 0x10, RZ ;  /* 0x0000001039a77819 */ /* 0x000fe200000006ff */
[----:B------:R-:W-:Y:S01]  /*1440*/  FMUL.FTZ R171, R157, UR23 ;  /* 0x000000179dab7c20 */ /* 0x000fe20008410000 */
[----:B------:R-:W-:Y:S02]  /*1450*/  SHF.L.U32 R161, R161, 0x10, RZ ;  /* 0x00000010a1a17819 */ /* 0x000fe400000006ff */
[----:B0-----:R-:W-:-:S02]  /*1460*/  SHF.L.U32 R168, R156, 0x10, RZ ;  /* 0x000000109ca87819 */ /* 0x001fc400000006ff */
[----:B------:R-:W-:Y:S02]  /*1470*/  SHF.L.U32 R157, R158, 0x10, RZ ;  /* 0x000000109e9d7819 */ /* 0x000fe400000006ff */
[----:B------:R-:W-:Y:S01]  /*1480*/  PRMT R156, R162, 0x7632, R156 ;  /* 0x00007632a29c7816 */ /* 0x000fe2000000009c */
[-C--:B------:R-:W-:Y:S01]  /*1490*/  FMUL.FTZ R169, R167, R161.reuse ;  /* 0x000000a1a7a97220 */ /* 0x080fe20000410000 */
[----:B------:R-:W-:Y:S01]  /*14a0*/  FADD.FTZ R46, R46, R161 ;  /* 0x000000a12e2e7221 */ /* 0x000fe20000010000 */
[----:B------:R-:W-:Y:S01]  /*14b0*/  FFMA.FTZ R42, R171, R161, R42 ;  /* 0x000000a1ab2a7223 */ /* 0x000fe2000001002a */
[----:B------:R-:W-:Y:S01]  /*14c0*/  SHF.L.U32 R161, R162, 0x10, RZ ;  /* 0x00000010a2a17819 */ /* 0x000fe200000006ff */
[----:B------:R-:W-:Y:S01]  /*14d0*/  FADD.FTZ R157, R157, -UR4 ;  /* 0x800000049d9d7e21 */ /* 0x000fe20008010000 */
[C---:B------:R-:W-:Y:S02]  /*14e0*/  SHF.L.U32 R162, R156.reuse, 0x10, RZ ;  /* 0x000000109ca27819 */ /* 0x040fe400000006ff */
[----:B------:R-:W-:Y:S01]  /*14f0*/  PRMT R156, R156, 0x7632, R156 ;  /* 0x000076329c9c7816 */ /* 0x000fe2000000009c */
[----:B------:R-:W-:Y:S01]  /*1500*/  FMUL.FTZ R183, R157, UR23 ;  /* 0x000000179db77c20 */ /* 0x000fe20008410000 */
[----:B------:R-:W-:-:S02]  /*1510*/  SHF.L.U32 R182, R160, 0x10, RZ ;  /* 0x00000010a0b67819 */ /* 0x000fc400000006ff */
[----:B------:R-:W-:Y:S02]  /*1520*/  SHF.L.U32 R156, R156, 0x10, RZ ;  /* 0x000000109c9c7819 */ /* 0x000fe400000006ff */
[----:B------:R-:W-:Y:S02]  /*1530*/  PRMT R158, R158, 0x7632, R158 ;  /* 0x000076329e9e7816 */ /* 0x000fe4000000009e */
[----:B------:R-:W-:Y:S02]  /*1540*/  SHF.L.U32 R157, R159, 0x10, RZ ;  /* 0x000000109f9d7819 */ /* 0x000fe400000006ff */
[----:B------:R-:W-:Y:S01]  /*1550*/  PRMT R160, R160, 0x7632, R160 ;  /* 0x00007632a0a07816 */ /* 0x000fe200000000a0 */
[----:B------:R-:W-:Y:S01]  /*1560*/  FADD.FTZ R156, R156, -UR4 ;  /* 0x800000049c9c7e21 */ /* 0x000fe20008010000 */
[----:B------:R-:W-:Y:S01]  /*1570*/  SHF.L.U32 R158, R158, 0x10, RZ ;  /* 0x000000109e9e7819 */ /* 0x000fe200000006ff */
[----:B------:R-:W-:Y:S01]  /*1580*/  FADD.FTZ R157, R157, -UR4 ;  /* 0x800000049d9d7e21 */ /* 0x000fe20008010000 */
[----:B------:R-:W-:Y:S01]  /*1590*/  SHF.L.U32 R160, R160, 0x10, RZ ;  /* 0x00000010a0a07819 */ /* 0x000fe200000006ff */
[----:B------:R-:W-:Y:S01]  /*15a0*/  FADD.FTZ R168, R168, -UR4 ;  /* 0x80000004a8a87e21 */ /* 0x000fe20008010000 */
[----:B------:R-:W-:Y:S01]  /*15b0*/  FMUL.FTZ R194, R156, UR23 ;  /* 0x000000179cc27c20 */ /* 0x000fe20008410000 */
[----:B------:R-:W-:Y:S01]  /*15c0*/  FADD.FTZ R158, R158, -UR4 ;  /* 0x800000049e9e7e21 */ /* 0x000fe20008010000 */
[----:B------:R-:W-:Y:S01]  /*15d0*/  FMUL.FTZ R185, R157, UR23 ;  /* 0x000000179db97c20 */ /* 0x000fe20008410000 */
[----:B------:R-:W-:Y:S01]  /*15e0*/  FMUL.FTZ R189, R189, R160 ;  /* 0x000000a0bdbd7220 */ /* 0x000fe20000410000 */
[----:B------:R-:W-:Y:S01]  /*15f0*/  FADD.FTZ R156, R231, R16 ;  /* 0x00000010e79c7221 */ /* 0x000fe20000010000 */
[----:B------:R-:W-:Y:S01]  /*1600*/  FFMA.FTZ R157, R17, R16, R230 ;  /* 0x00000010119d7223 */ /* 0x000fe200000100e6 */
[----:B------:R-:W-:Y:S01]  /*1610*/  FMUL.FTZ R168, R168, UR23 ;  /* 0x00000017a8a87c20 */ /* 0x000fe20008410000 */
[----:B------:R-:W-:Y:S01]  /*1620*/  FMUL.FTZ R184, R158, UR23 ;  /* 0x000000179eb87c20 */ /* 0x000fe20008410000 */
[----:B------:R-:W-:Y:S01]  /*1630*/  FADD.FTZ R156, R156, R189 ;  /* 0x000000bd9c9c7221 */ /* 0x000fe20000010000 */
[----:B------:R-:W-:Y:S01]  /*1640*/  FFMA.FTZ R158, R194, R189, R157 ;  /* 0x000000bdc29e7223 */ /* 0x000fe2000001009d */
[-C--:B------:R-:W-:Y:S01]  /*1650*/  FMUL.FTZ R167, R180, R182.reuse ;  /* 0x000000b6b4a77220 */ /* 0x080fe20000410000 */
[----:B------:R-:W-:Y:S01]  /*1660*/  FADD.FTZ R47, R47, R182 ;  /* 0x000000b62f2f7221 */ /* 0x000fe20000010000 */
[----:B------:R-:W-:Y:S01]  /*1670*/  FFMA.FTZ R43, R168, R182, R43 ;  /* 0x000000b6a82b7223 */ /* 0x000fe2000001002b */
[----:B------:R-:W-:Y:S01]  /*1680*/  PRMT R159, R159, 0x7632, R159 ;  /* 0x000076329f9f7816 */ /* 0x000fe2000000009f */
[----:B------:R-:W-:Y:S01]  /*1690*/  FADD.FTZ R156, R156, R169 ;  /* 0x000000a99c9c7221 */ /* 0x000fe20000010000 */
[C---:B------:R-:W-:Y:S01]  /*16a0*/  SHF.L.U32 R180, R58.reuse, 0x10, RZ ;  /* 0x000000103ab47819 */ /* 0x040fe200000006ff */
[----:B------:R-:W-:Y:S01]  /*16b0*/  FFMA.FTZ R157, R171, R169, R158 ;  /* 0x000000a9ab9d7223 */ /* 0x000fe2000001009e */
[----:B------:R-:W-:-:S02]  /*16c0*/  PRMT R182, R58, 0x7632, R182 ;  /* 0x000076323ab67816 */ /* 0x000fc400000000b6 */
[----:B------:R-:W-:Y:S01]  /*16d0*/  SHF.L.U32 R158, R159, 0x10, RZ ;  /* 0x000000109f9e7819 */ /* 0x000fe200000006ff */
[----:B------:R-:W-:Y:S01]  /*16e0*/  FADD.FTZ R159, R156, R167 ;  /* 0x000000a79c9f7221 */ /* 0x000fe20000010000 */
[----:B------:R-:W-:Y:S01]  /*16f0*/  SHF.L.U32 R182, R182, 0x10, RZ ;  /* 0x00000010b6b67819 */ /* 0x000fe200000006ff */
[----:B------:R-:W-:Y:S01]  /*1700*/  FMUL.FTZ R180, R180, R161 ;  /* 0x000000a1b4b47220 */ /* 0x000fe20000410000 */
[----:B------:R-:W-:Y:S01]  /*1710*/  FFMA.FTZ R156, R168, R167, R157 ;  /* 0x000000a7a89c7223 */ /* 0x000fe2000001009d */
[----:B------:R-:W-:Y:S01]  /*1720*/  FADD.FTZ R36, R36, R161 ;  /* 0x000000a124247221 */ /* 0x000fe20000010000 */
[----:B------:R-:W-:Y:S01]  /*1730*/  FFMA.FTZ R32, R183, R161, R32 ;  /* 0x000000a1b7207223 */ /* 0x000fe20000010020 */
[C---:B------:R-:W-:Y:S01]  /*1740*/  SHF.L.U32 R161, R163.reuse, 0x10, RZ ;  /* 0x00000010a3a17819 */ /* 0x040fe200000006ff */
[----:B------:R-:W-:Y:S01]  /*1750*/  FMUL.FTZ R182, R182, R162 ;  /* 0x000000a2b6b67220 */ /* 0x000fe20000410000 */
[----:B------:R-:W-:Y:S01]  /*1760*/  PRMT R163, R163, 0x7632, R163 ;  /* 0x00007632a3a37816 */ /* 0x000fe200000000a3 */
[----:B------:R-:W-:Y:S01]  /*1770*/  FADD.FTZ R159, R159, R180 ;  /* 0x000000b49f9f7221 */ /* 0x000fe20000010000 */
[----:B------:R-:W-:Y:S01]  /*1780*/  FFMA.FTZ R157, R183, R180, R156 ;  /* 0x000000b4b79d7223 */ /* 0x000fe2000001009c */
[----:B------:R-:W-:Y:S01]  /*1790*/  FMUL.FTZ R192, R192, R161 ;  /* 0x000000a1c0c07220 */ /* 0x000fe20000410000 */
[----:B------:R-:W-:Y:S01]  /*17a0*/  SHF.L.U32 R163, R163, 0x10, RZ ;  /* 0x00000010a3a37819 */ /* 0x000fe200000006ff */
[----:B------:R-:W-:Y:S01]  /*17b0*/  FADD.FTZ R158, R158, -UR4 ;  /* 0x800000049e9e7e21 */ /* 0x000fe20008010000 */
[----:B------:R-:W-:Y:S01]  /*17c0*/  FADD.FTZ R159, R159, R182 ;  /* 0x000000b69f9f7221 */ /* 0x000fe20000010000 */
[----:B------:R-:W-:-:S02]  /*17d0*/  FFMA.FTZ R156, R184, R182, R157 ;  /* 0x000000b6b89c7223 */ /* 0x000fc4000001009d */
        /* <DEDUP_REMOVED lines=14> */
.L_x_668:
[----:B------:R-:W-:Y:S05]  /*18c0*/  BSYNC.RECONVERGENT B0 ;  /* 0x0000000000007941 */ /* 0x000fea0003800200 */
.L_x_667:
[----:B------:R-:W-:Y:S04]  /*18d0*/  BSSY.RECONVERGENT B0, `(.L_x_669) ;  /* 0x0000069000007945 */ /* 0x000fe80003800200 */
[----:B------:R-:W-:Y:S05]  /*18e0*/  @!P3 BRA `(.L_x_670) ;  /* 0x00000004009cb947 */ /* 0x000fea0003800000 */
[----:B------:R-:W0:Y:S08]  /*18f0*/  LDC.64 R156, c[0x0][0x3a8] ;  /* 0x0000ea00ff9c7b82 */ /* 0x000e300000000a00 */
[----:B------:R-:W1:Y:S08]  /*1900*/  LDC.64 R160, c[0x0][0x428] ;  /* 0x00010a00ffa07b82 */ /* 0x000e700000000a00 */
[----:B------:R-:W2:Y:S01]  /*1910*/  LDC.64 R234, c[0x0][0x3b0] ;  /* 0x0000ec00ffea7b82 */ /* 0x000ea20000000a00 */
[----:B0-----:R-:W-:-:S06]  /*1920*/  IMAD.WIDE.U32 R156, R228, 0x10, R156 ;  /* 0x00000010e49c7825 */ /* 0x001fcc00078e009c */
[----:B------:R-:W3:Y:S01]  /*1930*/  LDG.E.128 R156, desc[UR14][R156.64] ;  /* 0x0000000e9c9c7981 */ /* 0x000ee2000c1e1d00 */
[----:B-1----:R-:W-:-:S06]  /*1940*/  IMAD.WIDE.U32 R160, R228, 0x10, R160 ;  /* 0x00000010e4a07825 */ /* 0x002fcc00078e00a0 */
[----:B------:R-:W4:Y:S01]  /*1950*/  LDG.E.128 R160, desc[UR14][R160.64] ;  /* 0x0000000ea0a07981 */ /* 0x000f22000c1e1d00 */
[----:B------:R-:W-:Y:S01]  /*1960*/  ISETP.NE.U32.AND P0, PT, RZ, UR18, PT ;  /* 0x00000012ff007c0c */ /* 0x000fe2000bf05070 */
[----:B--2---:R-:W-:-:S03]  /*1970*/  IMAD.WIDE.U32 R234, R228, 0x8, R234 ;  /* 0x00000008e4ea7825 */ /* 0x004fc600078e00ea */
[----:B------:R-:W-:-:S03]  /*1980*/  ISETP.NE.AND.EX P0, PT, RZ, UR19, PT, P0 ;  /* 0x00000013ff007c0c */ /* 0x000fc6000bf05300 */
[----:B------:R-:W5:Y:S10]  /*1990*/  LDG.E.64 R234, desc[UR14][R234.64] ;  /* 0x0000000eeaea7981 */ /* 0x000f74000c1e1b00 */
[----:B------:R-:W0:Y:S01]  /*19a0*/  @P0 LDC.64 R20, c[0x0][0x438] ;  /* 0x00010e00ff140b82 */ /* 0x000e220000000a00 */
[----:B------:R-:W-:-:S02]  /*19b0*/  SHF.L.U32 R18, R60, 0x10, RZ ;  /* 0x000000103c127819 */ /* 0x000fc400000006ff */
[----:B------:R-:W-:Y:S01]  /*19c0*/  SHF.L.U32 R30, R62, 0x10, RZ ;  /* 0x000000103e1e7819 */ /* 0x000fe200000006ff */
[----:B0-----:R-:W-:-:S05]  /*19d0*/  @P0 IMAD.WIDE.U32 R20, R228, 0x10, R20 ;  /* 0x00000010e4140825 */ /* 0x001fca00078e0014 */
[----:B------:R0:W5:Y:S02]  /*19e0*/  @P0 LDG.E.128 R144, desc[UR14][R20.64] ;  /* 0x0000000e14900981 */ /* 0x000164000c1e1d00 */
[----:B0-----:R-:W-:Y:S02]  /*19f0*/  SHF.L.U32 R20, R61, 0x10, RZ ;  /* 0x000000103d147819 */ /* 0x001fe400000006ff */
[----:B------:R-:W-:Y:S02]  /*1a00*/  SHF.L.U32 R199, R6, 0x10, RZ ;  /* 0x0000001006c77819 */ /* 0x000fe400000006ff */
[----:B------:R-:W-:Y:S02]  /*1a10*/  SHF.L.U32 R197, R5, 0x10, RZ ;  /* 0x0000001005c57819 */ /* 0x000fe400000006ff */
[----:B------:R-:W-:Y:S02]  /*1a20*/  SHF.L.U32 R211, R4, 0x10, RZ ;  /* 0x0000001004d37819 */ /* 0x000fe400000006ff */
[----:B------:R-:W-:-:S02]  /*1a30*/  IADD3 R228, PT, PT, R228, 0x80, RZ ;  /* 0x00000080e4e47810 */ /* 0x000fc40007ffe0ff */
[----:B---3--:R-:W-:Y:S02]  /*1a40*/  SHF.L.U32 R19, R156, 0x10, RZ ;  /* 0x000000109c137819 */ /* 0x008fe400000006ff */
[----:B------:R-:W-:-:S03]  /*1a50*/  SHF.L.U32 R29, R157, 0x10, RZ ;  /* 0x000000109d1d7819 */ /* 0x000fc600000006ff */
[----:B------:R-:W-:Y:S01]  /*1a60*/  FADD.FTZ R19, R19, -UR4 ;  /* 0x8000000413137e21 */ /* 0x000fe20008010000 */
[----:B----4-:R-:W-:-:S03]  /*1a70*/  SHF.L.U32 R27, R160, 0x10, RZ ;  /* 0x00000010a01b7819 */ /* 0x010fc600000006ff */
[----:B------:R-:W-:Y:S01]  /*1a80*/  FMUL.FTZ R19, R19, UR23 ;  /* 0x0000001713137c20 */ /* 0x000fe20008410000 */
[----:B------:R-:W-:Y:S01]  /*1a90*/  FADD.FTZ R21, R29, -UR4 ;  /* 0x800000041d157e21 */ /* 0x000fe20008010000 */
[----:B------:R-:W-:Y:S01]  /*1aa0*/  SHF.L.U32 R29, R158, 0x10, RZ ;  /* 0x000000109e1d7819 */ /* 0x000fe200000006ff */
[-C--:B------:R-:W-:Y:S01]  /*1ab0*/  FMUL.FTZ R18, R18, R27.reuse ;  /* 0x0000001b12127220 */ /* 0x080fe20000410000 */
[----:B------:R-:W-:Y:S01]  /*1ac0*/  FADD.FTZ R112, R112, R27 ;  /* 0x0000001b70707221 */ /* 0x000fe20000010000 */
[----:B------:R-:W-:Y:S01]  /*1ad0*/  FFMA.FTZ R80, R19, R27, R80 ;  /* 0x0000001b13507223 */ /* 0x000fe20000010050 */
[----:B------:R-:W-:Y:S01]  /*1ae0*/  SHF.L.U32 R27, R161, 0x10, RZ ;  /* 0x00000010a11b7819 */ /* 0x000fe200000006ff */
[----:B------:R-:W-:Y:S01]  /*1af0*/  FMUL.FTZ R21, R21, UR23 ;  /* 0x0000001715157c20 */ /* 0x000fe20008410000 */
[----:B------:R-:W-:Y:S01]  /*1b00*/  PRMT R156, R156, 0x7632, R156 ;  /* 0x000076329c9c7816 */ /* 0x000fe2000000009c */
[----:B------:R-:W-:Y:S01]  /*1b10*/  FADD.FTZ R166, R29, -UR4 ;  /* 0x800000041da67e21 */ /* 0x000fe20008010000 */
[----:B------:R-:W-:-:S02]  /*1b20*/  SHF.L.U32 R172, R159, 0x10, RZ ;  /* 0x000000109fac7819 */ /* 0x000fc400000006ff */
[----:B------:R-:W-:Y:S01]  /*1b30*/  PRMT R157, R157, 0x7632, R157 ;  /* 0x000076329d9d7816 */ /* 0x000fe2000000009d */
[----:B------:R-:W-:Y:S01]  /*1b40*/  FADD.FTZ R114, R114, R27 ;  /* 0x0000001b72727221 */ /* 0x000fe20000010000 */
[-C--:B------:R-:W-:Y:S01]  /*1b50*/  FFMA.FTZ R82, R21, R27.reuse, R82 ;  /* 0x0000001b15527223 */ /* 0x080fe20000010052 */
[----:B------:R-:W-:Y:S01]  /*1b60*/  SHF.L.U32 R29, R162, 0x10, RZ ;  /* 0x00000010a21d7819 */ /* 0x000fe200000006ff */
[----:B------:R-:W-:Y:S01]  /*1b70*/  FMUL.FTZ R20, R20, R27 ;  /* 0x0000001b14147220 */ /* 0x000fe20000410000 */
[----:B------:R-:W-:Y:S01]  /*1b80*/  SHF.L.U32 R156, R156, 0x10, RZ ;  /* 0x000000109c9c7819 */ /* 0x000fe200000006ff */
[----:B------:R-:W-:Y:S01]  /*1b90*/  FMUL.FTZ R27, R166, UR23 ;  /* 0x00000017a61b7c20 */ /* 0x000fe20008410000 */
[----:B------:R-:W-:Y:S01]  /*1ba0*/  FADD.FTZ R172, R172, -UR4 ;  /* 0x80000004acac7e21 */ /* 0x000fe20008010000 */
[----:B------:R-:W-:Y:S01]  /*1bb0*/  SHF.L.U32 R157, R157, 0x10, RZ ;  /* 0x000000109d9d7819 */ /* 0x000fe200000006ff */
[-C--:B------:R-:W-:Y:S01]  /*1bc0*/  FMUL.FTZ R30, R30, R29.reuse ;  /* 0x0000001d1e1e7220 */ /* 0x080fe20000410000 */
[----:B------:R-:W-:Y:S01]  /*1bd0*/  FADD.FTZ R116, R116, R29 ;  /* 0x0000001d74747221 */ /* 0x000fe20000010000 */
[----:B------:R-:W-:Y:S01]  /*1be0*/  FFMA.FTZ R84, R27, R29, R84 ;  /* 0x0000001d1b547223 */ /* 0x000fe20000010054 */
[----:B------:R-:W-:Y:S01]  /*1bf0*/  SHF.L.U32 R177, R163, 0x10, RZ ;  /* 0x00000010a3b17819 */ /* 0x000fe200000006ff */
[----:B------:R-:W-:Y:S01]  /*1c00*/  FADD.FTZ R156, R156, -UR4 ;  /* 0x800000049c9c7e21 */ /* 0x000fe20008010000 */
[----:B------:R-:W-:Y:S01]  /*1c10*/  SHF.L.U32 R166, R63, 0x10, RZ ;  /* 0x000000103fa67819 */ /* 0x000fe200000006ff */
[----:B------:R-:W-:Y:S01]  /*1c20*/  FMUL.FTZ R29, R172, UR23 ;  /* 0x00000017ac1d7c20 */ /* 0x000fe20008410000 */
[----:B------:R-:W-:Y:S01]  /*1c30*/  PRMT R161, R161, 0x7632, R161 ;  /* 0x00007632a1a17816 */ /* 0x000fe200000000a1 */
[----:B------:R-:W-:Y:S01]  /*1c40*/  FADD.FTZ R157, R157, -UR4 ;  /* 0x800000049d9d7e21 */ /* 0x000fe20008010000 */
[----:B------:R-:W-:Y:S01]  /*1c50*/  PRMT R160, R160, 0x7632, R160 ;  /* 0x00007632a0a07816 */ /* 0x000fe200000000a0 */
[----:B------:R-:W-:Y:S01]  /*1c60*/  FMUL.FTZ R172, R156, UR23 ;  /* 0x000000179cac7c20 */ /* 0x000fe20008410000 */
[----:B------:R-:W-:Y:S01]  /*1c70*/  FADD.FTZ R118, R118, R177 ;  /* 0x000000b176767221 */ /* 0x000fe20000010000 */
[-C--:B------:R-:W-:Y:S01]  /*1c80*/  FFMA.FTZ R86, R29, R177.reuse, R86 ;  /* 0x000000b11d567223 */ /* 0x080fe20000010056 */
[----:B------:R-:W-:Y:S01]  /*1c90*/  FMUL.FTZ R166, R166, R177 ;  /* 0x000000b1a6a67220 */ /* 0x000fe20000410000 */
[----:B------:R-:W-:Y:S01]  /*1ca0*/  SHF.L.U32 R156, R161, 0x10, RZ ;  /* 0x00000010a19c7819 */ /* 0x000fe200000006ff */
[----:B------:R-:W-:Y:S01]  /*1cb0*/  FMUL.FTZ R188, R157, UR23 ;  /* 0x000000179dbc7c20 */ /* 0x000fe20008410000 */
[----:B------:R-:W-:-:S02]  /*1cc0*/  SHF.L.U32 R160, R160, 0x10, RZ ;  /* 0x00000010a0a07819 */ /* 0x000fc400000006ff */
[----:B------:R-:W-:Y:S02]  /*1cd0*/  SHF.L.U32 R177, R7, 0x10, RZ ;  /* 0x0000001007b17819 */ /* 0x000fe400000006ff */
[----:B------:R-:W-:Y:S01]  /*1ce0*/  PRMT R158, R158, 0x7632, R158 ;  /* 0x000076329e9e7816 */ /* 0x000fe2000000009e */
[----:B------:R-:W-:Y:S01]  /*1cf0*/  FADD.FTZ R115, R115, R156 ;  /* 0x0000009c73737221 */ /* 0x000fe20000010000 */
[----:B------:R-:W-:Y:S01]  /*1d00*/  PRMT R159, R159, 0x7632, R159 ;  /* 0x000076329f9f7816 */ /* 0x000fe2000000009f */
[-C--:B------:R-:W-:Y:S01]  /*1d10*/  FFMA.FTZ R83, R188, R156.reuse, R83 ;  /* 0x0000009cbc537223 */ /* 0x080fe20000010053 */
[----:B------:R-:W-:Y:S01]  /*1d20*/  SHF.L.U32 R158, R158, 0x10, RZ ;  /* 0x000000109e9e7819 */ /* 0x000fe200000006ff */
[----:B------:R-:W-:Y:S01]  /*1d30*/  FMUL.FTZ R199, R199, R156 ;  /* 0x0000009cc7c77220 */ /* 0x000fe20000410000 */
[----:B------:R-:W-:Y:S01]  /*1d40*/  FMUL.FTZ R177, R177, R160 ;  /* 0x000000a0b1b17220 */ /* 0x000fe20000410000 */
[----:B------:R-:W-:Y:S01]  /*1d50*/  FADD.FTZ R156, R231, R18 ;  /* 0x00000012e79c7221 */ /* 0x000fe20000010000 */
[----:B------:R-:W-:Y:S01]  /*1d60*/  FFMA.FTZ R157, R19, R18, R230 ;  /* 0x00000012139d7223 */ /* 0x000fe200000100e6 */
[----:B------:R-:W-:Y:S01]  /*1d70*/  FADD.FTZ R113, R113, R160 ;  /* 0x000000a071717221 */ /* 0x000fe20000010000 */
[----:B------:R-:W-:Y:S01]  /*1d80*/  FFMA.FTZ R81, R172, R160, R81 ;  /* 0x000000a0ac517223 */ /* 0x000fe20000010051 */
[----:B------:R-:W-:Y:S01]  /*1d90*/  SHF.L.U32 R160, R159, 0x10, RZ ;  /* 0x000000109fa07819 */ /* 0x000fe200000006ff */
[----:B------:R-:W-:Y:S01]  /*1da0*/  FADD.FTZ R158, R158, -UR4 ;  /* 0x800000049e9e7e21 */ /* 0x000fe20008010000 */
[----:B------:R-:W-:Y:S01]  /*1db0*/  FADD.FTZ R159, R156, R177 ;  /* 0x000000b19c9f7221 */ /* 0x000fe20000010000 */
[----:B------:R-:W-:Y:S01]  /*1dc0*/  FFMA.FTZ R156, R172, R177, R157 ;  /* 0x000000b1ac9c7223 */ /* 0x000fe2000001009d */
[----:B------:R-:W-:Y:S01]  /*1dd0*/  PRMT R162, R162, 0x7632, R162 ;  /* 0x00007632a2a27816 */ /* 0x000fe200000000a2 */
[----:B------:R-:W-:Y:S01]  /*1de0*/  FMUL.FTZ R198, R158, UR23 ;  /* 0x000000179ec67c20 */ /* 0x000fe20008410000 */
[----:B------:R-:W-:Y:S01]  /*1df0*/  FADD.FTZ R158, R159, R20 ;  /* 0x000000149f9e7221 */ /* 0x000fe20000010000 */
[----:B------:R-:W-:Y:S01]  /*1e00*/  FFMA.FTZ R157, R21, R20, R156 ;  /* 0x00000014159d7223 */ /* 0x000fe2000001009c */
[----:B------:R-:W-:-:S02]  /*1e10*/  SHF.L.U32 R162, R162, 0x10, RZ ;  /* 0x00000010a2a27819 */ /* 0x000fc400000006ff */
[----:B------:R-:W-:Y:S01]  /*1e20*/  FADD.FTZ R159, R158, R199 ;  /* 0x000000c79e9f7221 */ /* 0x000fe20000010000 */
[----:B------:R-:W-:Y:S01]  /*1e30*/  FFMA.FTZ R156, R188, R199, R157 ;  /* 0x000000c7bc9c7223 */ /* 0x000fe2000001009d */
[----:B------:R-:W-:Y:S01]  /*1e40*/  PRMT R163, R163, 0x7632, R163 ;  /* 0x00007632a3a37816 */ /* 0x000fe200000000a3 */
[----:B------:R-:W-:Y:S01]  /*1e50*/  FMUL.FTZ R197, R197, R162 ;  /* 0x000000a2c5c57220 */ /* 0x000fe20000410000 */
[----:B------:R-:W-:Y:S01]  /*1e60*/  FADD.FTZ R158, R159, R30 ;  /* 0x0000001e9f9e7221 */ /* 0x000fe20000010000 */
[----:B------:R-:W-:Y:S01]  /*1e70*/  FFMA.FTZ R157, R27, R30, R156 ;  /* 0x0000001e1b9d7223 */ /* 0x000fe2000001009c */
[----:B------:R-:W-:Y:S01]  /*1e80*/  FADD.FTZ R204, R160, -UR4 ;  /* 0x80000004a0cc7e21 */ /* 0x000fe20008010000 */
[----:B------:R-:W-:Y:S01]  /*1e90*/  SHF.L.U32 R160, R163, 0x10, RZ ;  /* 0x00000010a3a07819 */ /* 0x000fe200000006ff */
[----:B------:R-:W-:Y:S01]  /*1ea0*/  FADD.FTZ R159, R158, R197 ;  /* 0x000000c59e9f7221 */ /* 0x000fe20000010000 */
[----:B------:R-:W-:Y:S01]  /*1eb0*/  FFMA.FTZ R156, R198, R197, R157 ;  /* 0x000000c5c69c7223 */ /* 0x000fe2000001009d */
[----:B------:R-:W-:-:S02]  /*1ec0*/  FMUL.FTZ R204, R204, UR23 ;  /* 0x00000017cccc7c20 */ /* 0x000fc40008410000 */
        /* <DEDUP_REMOVED lines=9> */
.L_x_670:
[----:B------:R-:W-:Y:S05]  /*1f60*/  BSYNC.RECONVERGENT B0 ;  /* 0x0000000000007941 */ /* 0x000fea0003800200 */
.L_x_669:
        /* <DEDUP_REMOVED lines=39> */
[----:B------:R-:W-:Y:S01]  /*21e0*/  SHF.L.U32 R28, R66, 0x10, RZ ;  /* 0x00000010421c7819 */ /* 0x000fe200000006ff */
        /* <DEDUP_REMOVED lines=65> */
.L_x_672:
[----:B------:R-:W-:Y:S05]  /*2600*/  BSYNC.RECONVERGENT B0 ;  /* 0x0000000000007941 */ /* 0x000fea0003800200 */
.L_x_671:
[----:B------:R-:W-:Y:S04]  /*2610*/  BSSY.RECONVERGENT B0, `(.L_x_673) ;  /* 0x0000068000007945 */ /* 0x000fe80003800200 */
[----:B------:R-:W-:Y:S05]  /*2620*/  @!P1 BRA `(.L_x_674) ;  /* 0x0000000400989947 */ /* 0x000fea0003800000 */
        /* <DEDUP_REMOVED lines=13> */
[----:B------:R-:W-:Y:S01]  /*2700*/  SHF.L.U32 R207, R13, 0x10, RZ ;  /* 0x000000100dcf7819 */ /* 0x000fe200000006ff */
[----:B0-----:R-:W-:-:S05]  /*2710*/  @P0 IMAD.WIDE.U32 R190, R228, 0x10, R190 ;  /* 0x00000010e4be0825 */ /* 0x001fca00078e00be */
[----:B------:R0:W5:Y:S01]  /*2720*/  @P0 LDG.E.128 R152, desc[UR14][R190.64] ;  /* 0x0000000ebe980981 */ /* 0x000162000c1e1d00 */
[----:B---3--:R-:W-:Y:S02]  /*2730*/  SHF.L.U32 R173, R156, 0x10, RZ ;  /* 0x000000109cad7819 */ /* 0x008fe400000006ff */
[----:B------:R-:W-:-:S03]  /*2740*/  SHF.L.U32 R176, R157, 0x10, RZ ;  /* 0x000000109db07819 */ /* 0x000fc600000006ff */
[----:B------:R-:W-:Y:S01]  /*2750*/  FADD.FTZ R173, R173, -UR4 ;  /* 0x80000004adad7e21 */ /* 0x000fe20008010000 */
[----:B------:R-:W-:Y:S02]  /*2760*/  PRMT R187, R156, 0x7632, R187 ;  /* 0x000076329cbb7816 */ /* 0x000fe400000000bb */
[----:B------:R-:W-:Y:S01]  /*2770*/  PRMT R200, R157, 0x7632, R200 ;  /* 0x000076329dc87816 */ /* 0x000fe200000000c8 */
[----:B------:R-:W-:Y:S01]  /*2780*/  FMUL.FTZ R173, R173, UR23 ;  /* 0x00000017adad7c20 */ /* 0x000fe20008410000 */
[----:B----4-:R-:W-:Y:S01]  /*2790*/  SHF.L.U32 R181, R160, 0x10, RZ ;  /* 0x00000010a0b57819 */ /* 0x010fe200000006ff */
[----:B------:R-:W-:Y:S01]  /*27a0*/  FADD.FTZ R176, R176, -UR4 ;  /* 0x80000004b0b07e21 */ /* 0x000fe20008010000 */
[C---:B------:R-:W-:Y:S02]  /*27b0*/  PRMT R157, R158.reuse, 0x7632, R157 ;  /* 0x000076329e9d7816 */ /* 0x040fe4000000009d */
[----:B------:R-:W-:Y:S02]  /*27c0*/  SHF.L.U32 R201, R158, 0x10, RZ ;  /* 0x000000109ec97819 */ /* 0x000fe400000006ff */
[----:B------:R-:W-:-:S02]  /*27d0*/  SHF.L.U32 R158, R69, 0x10, RZ ;  /* 0x00000010459e7819 */ /* 0x000fc400000006ff */
[----:B0-----:R-:W-:Y:S02]  /*27e0*/  SHF.L.U32 R191, R161, 0x10, RZ ;  /* 0x00000010a1bf7819 */ /* 0x001fe400000006ff */
[----:B------:R-:W-:Y:S01]  /*27f0*/  SHF.L.U32 R187, R187, 0x10, RZ ;  /* 0x00000010bbbb7819 */ /* 0x000fe200000006ff */
[-C--:B------:R-:W-:Y:S01]  /*2800*/  FMUL.FTZ R178, R174, R181.reuse ;  /* 0x000000b5aeb27220 */ /* 0x080fe20000410000 */
[----:B------:R-:W-:Y:S01]  /*2810*/  PRMT R160, R160, 0x7632, R160 ;  /* 0x00007632a0a07816 */ /* 0x000fe200000000a0 */
[----:B------:R-:W-:Y:S01]  /*2820*/  FADD.FTZ R128, R128, R181 ;  /* 0x000000b580807221 */ /* 0x000fe20000010000 */
[----:B------:R-:W-:Y:S01]  /*2830*/  FFMA.FTZ R96, R173, R181, R96 ;  /* 0x000000b5ad607223 */ /* 0x000fe20000010060 */
[----:B------:R-:W-:Y:S01]  /*2840*/  SHF.L.U32 R157, R157, 0x10, RZ ;  /* 0x000000109d9d7819 */ /* 0x000fe200000006ff */
[----:B------:R-:W-:Y:S01]  /*2850*/  FMUL.FTZ R181, R176, UR23 ;  /* 0x00000017b0b57c20 */ /* 0x000fe20008410000 */
[-C--:B------:R-:W-:Y:S01]  /*2860*/  FMUL.FTZ R176, R158, R191.reuse ;  /* 0x000000bf9eb07220 */ /* 0x080fe20000410000 */
[----:B------:R-:W-:Y:S01]  /*2870*/  SHF.L.U32 R158, R15, 0x10, RZ ;  /* 0x000000100f9e7819 */ /* 0x000fe200000006ff */
[----:B------:R-:W-:Y:S01]  /*2880*/  FADD.FTZ R187, R187, -UR4 ;  /* 0x80000004bbbb7e21 */ /* 0x000fe20008010000 */
[----:B------:R-:W-:Y:S01]  /*2890*/  SHF.L.U32 R160, R160, 0x10, RZ ;  /* 0x00000010a0a07819 */ /* 0x000fe200000006ff */
[----:B------:R-:W-:Y:S01]  /*28a0*/  FADD.FTZ R157, R157, -UR4 ;  /* 0x800000049d9d7e21 */ /* 0x000fe20008010000 */
[C---:B------:R-:W-:Y:S01]  /*28b0*/  SHF.L.U32 R203, R162.reuse, 0x10, RZ ;  /* 0x00000010a2cb7819 */ /* 0x040fe200000006ff */
[----:B------:R-:W-:Y:S01]  /*28c0*/  FMUL.FTZ R190, R187, UR23 ;  /* 0x00000017bbbe7c20 */ /* 0x000fe20008410000 */
[----:B------:R-:W-:Y:S01]  /*28d0*/  PRMT R162, R162, 0x7632, R162 ;  /* 0x00007632a2a27816 */ /* 0x000fe200000000a2 */
[----:B------:R-:W-:Y:S01]  /*28e0*/  FMUL.FTZ R187, R158, R160 ;  /* 0x000000a09ebb7220 */ /* 0x000fe20000410000 */
[----:B------:R-:W-:Y:S01]  /*28f0*/  PRMT R161, R161, 0x7632, R161 ;  /* 0x00007632a1a17816 */ /* 0x000fe200000000a1 */
[----:B------:R-:W-:Y:S01]  /*2900*/  FADD.FTZ R158, R231, R178 ;  /* 0x000000b2e79e7221 */ /* 0x000fe20000010000 */
[----:B------:R-:W-:Y:S01]  /*2910*/  SHF.L.U32 R200, R200, 0x10, RZ ;  /* 0x00000010c8c87819 */ /* 0x000fe200000006ff */
[----:B------:R-:W-:Y:S01]  /*2920*/  FMUL.FTZ R208, R157, UR23 ;  /* 0x000000179dd07c20 */ /* 0x000fe20008410000 */
[----:B------:R-:W-:Y:S01]  /*2930*/  PRMT R156, R159, 0x7632, R156 ;  /* 0x000076329f9c7816 */ /* 0x000fe2000000009c */
[----:B------:R-:W-:Y:S01]  /*2940*/  FFMA.FTZ R157, R173, R178, R230 ;  /* 0x000000b2ad9d7223 */ /* 0x000fe200000100e6 */
[----:B------:R-:W-:Y:S01]  /*2950*/  SHF.L.U32 R162, R162, 0x10, RZ ;  /* 0x00000010a2a27819 */ /* 0x000fe200000006ff */
[----:B------:R-:W-:Y:S01]  /*2960*/  FADD.FTZ R130, R130, R191 ;  /* 0x000000bf82827221 */ /* 0x000fe20000010000 */
[----:B------:R-:W-:Y:S01]  /*2970*/  SHF.L.U32 R159, R159, 0x10, RZ ;  /* 0x000000109f9f7819 */ /* 0x000fe200000006ff */
[----:B------:R-:W-:Y:S01]  /*2980*/  FFMA.FTZ R98, R181, R191, R98 ;  /* 0x000000bfb5627223 */ /* 0x000fe20000010062 */
[----:B------:R-:W-:-:S02]  /*2990*/  SHF.L.U32 R191, R14, 0x10, RZ ;  /* 0x000000100ebf7819 */ /* 0x000fc400000006ff */
[----:B------:R-:W-:Y:S01]  /*29a0*/  SHF.L.U32 R206, R161, 0x10, RZ ;  /* 0x00000010a1ce7819 */ /* 0x000fe200000006ff */
[----:B------:R-:W-:Y:S01]  /*29b0*/  FADD.FTZ R161, R158, R187 ;  /* 0x000000bb9ea17221 */ /* 0x000fe20000010000 */
[----:B------:R-:W-:Y:S01]  /*29c0*/  FADD.FTZ R200, R200, -UR4 ;  /* 0x80000004c8c87e21 */ /* 0x000fe20008010000 */
[----:B------:R-:W-:Y:S01]  /*29d0*/  FFMA.FTZ R158, R190, R187, R157 ;  /* 0x000000bbbe9e7223 */ /* 0x000fe2000001009d */
[-C--:B------:R-:W-:Y:S01]  /*29e0*/  FMUL.FTZ R207, R207, R162.reuse ;  /* 0x000000a2cfcf7220 */ /* 0x080fe20000410000 */
[----:B------:R-:W-:Y:S01]  /*29f0*/  FADD.FTZ R133, R133, R162 ;  /* 0x000000a285857221 */ /* 0x000fe20000010000 */
[----:B------:R-:W-:Y:S01]  /*2a00*/  FFMA.FTZ R101, R208, R162, R101 ;  /* 0x000000a2d0657223 */ /* 0x000fe20000010065 */
[----:B------:R-:W-:Y:S01]  /*2a10*/  FADD.FTZ R179, R201, -UR4 ;  /* 0x80000004c9b37e21 */ /* 0x000fe20008010000 */
[----:B------:R-:W-:Y:S01]  /*2a20*/  FADD.FTZ R159, R159, -UR4 ;  /* 0x800000049f9f7e21 */ /* 0x000fe20008010000 */
[----:B------:R-:W-:Y:S01]  /*2a30*/  SHF.L.U32 R162, R156, 0x10, RZ ;  /* 0x000000109ca27819 */ /* 0x000fe200000006ff */
[----:B------:R-:W-:Y:S01]  /*2a40*/  FMUL.FTZ R191, R191, R206 ;  /* 0x000000cebfbf7220 */ /* 0x000fe20000410000 */
[----:B------:R-:W-:Y:S01]  /*2a50*/  SHF.L.U32 R174, R70, 0x10, RZ ;  /* 0x0000001046ae7819 */ /* 0x000fe200000006ff */
[----:B------:R-:W-:Y:S01]  /*2a60*/  FADD.FTZ R156, R161, R176 ;  /* 0x000000b0a19c7221 */ /* 0x000fe20000010000 */
[----:B------:R-:W-:Y:S01]  /*2a70*/  FMUL.FTZ R200, R200, UR23 ;  /* 0x00000017c8c87c20 */ /* 0x000fe20008410000 */
[----:B------:R-:W-:Y:S01]  /*2a80*/  FFMA.FTZ R157, R181, R176, R158 ;  /* 0x000000b0b59d7223 */ /* 0x000fe2000001009e */
[----:B------:R-:W-:Y:S01]  /*2a90*/  FMUL.FTZ R179, R179, UR23 ;  /* 0x00000017b3b37c20 */ /* 0x000fe20008410000 */
[----:B------:R-:W-:Y:S01]  /*2aa0*/  FMUL.FTZ R205, R159, UR23 ;  /* 0x000000179fcd7c20 */ /* 0x000fe20008410000 */
[----:B------:R-:W-:Y:S01]  /*2ab0*/  FADD.FTZ R159, R156, R191 ;  /* 0x000000bf9c9f7221 */ /* 0x000fe20000010000 */
[----:B------:R-:W-:Y:S01]  /*2ac0*/  FMUL.FTZ R174, R174, R203 ;  /* 0x000000cbaeae7220 */ /* 0x000fe20000410000 */
[----:B------:R-:W-:Y:S01]  /*2ad0*/  FFMA.FTZ R156, R200, R191, R157 ;  /* 0x000000bfc89c7223 */ /* 0x000fe2000001009d */
[----:B------:R-:W-:Y:S01]  /*2ae0*/  FADD.FTZ R129, R129, R160 ;  /* 0x000000a081817221 */ /* 0x000fe20000010000 */
        /* <DEDUP_REMOVED lines=8> */
[----:B------:R-:W-:Y:S01]  /*2b70*/  FADD.FTZ R162, R162, -UR4 ;  /* 0x80000004a2a27e21 */ /* 0x000fe20008010000 */
[----:B------:R-:W-:Y:S01]  /*2b80*/  SHF.L.U32 R160, R160, 0x10, RZ ;  /* 0x00000010a0a07819 */ /* 0x000fe200000006ff */
[----:B------:R-:W-:Y:S01]  /*2b90*/  FADD.FTZ R158, R158, R207 ;  /* 0x000000cf9e9e7221 */ /* 0x000fe20000010000 */
[----:B------:R-:W-:Y:S01]  /*2ba0*/  SHF.L.U32 R201, R12, 0x10, RZ ;  /* 0x000000100cc97819 */ /* 0x000fe200000006ff */
[----:B------:R-:W-:Y:S01]  /*2bb0*/  FMUL.FTZ R203, R203, R163 ;  /* 0x000000a3cbcb7220 */ /* 0x000fe20000410000 */
[----:B------:R-:W-:Y:S01]  /*2bc0*/  FFMA.FTZ R156, R208, R207, R157 ;  /* 0x000000cfd09c7223 */ /* 0x000fe2000001009d */
[----:B------:R-:W-:Y:S01]  /*2bd0*/  FADD.FTZ R131, R131, R206 ;  /* 0x000000ce83837221 */ /* 0x000fe20000010000 */
[----:B------:R-:W-:Y:S01]  /*2be0*/  FFMA.FTZ R99, R200, R206, R99 ;  /* 0x000000cec8637223 */ /* 0x000fe20000010063 */
[-C--:B------:R-:W-:Y:S01]  /*2bf0*/  FMUL.FTZ R201, R201, R160.reuse ;  /* 0x000000a0c9c97220 */ /* 0x080fe20000410000 */
        /* <DEDUP_REMOVED lines=9> */
.L_x_674:
[----:B------:R-:W-:Y:S05]  /*2c90*/  BSYNC.RECONVERGENT B0 ;  /* 0x0000000000007941 */ /* 0x000fea0003800200 */
.L_x_673:
        /* <DEDUP_REMOVED lines=31> */
.L_x_676:
[----:B------:R-:W-:Y:S05]  /*2e90*/  BSYNC.RECONVERGENT B0 ;  /* 0x0000000000007941 */ /* 0x000fea0003800200 */
.L_x_675:
        /* <DEDUP_REMOVED lines=33> */
[----:B-----5:R-:W-:Y:S01]  /*30b0*/  LOP3.LUT P6, RZ, R241, 0xff0000, RZ, 0xc0, !PT ;  /* 0x00ff0000f1ff7812 */ /* 0x020fe200078cc0ff */
[----:B------:R-:W-:Y:S01]  /*30c0*/  FFMA.FTZ R161, R222, UR4, R160 ;  /* 0x00000004dea17c23 */ /* 0x000fe200080100a0 */
[----:B------:R-:W-:Y:S01]  /*30d0*/  FADD.FTZ R156, R215, -R156 ;  /* 0x8000009cd79c7221 */ /* 0x000fe20000010000 */
[----:B------:R-:W-:Y:S02]  /*30e0*/  FADD.FTZ R158, R213, -R158 ;  /* 0x8000009ed59e7221 */ /* 0x000fe40000010000 */
[----:B------:R-:W-:Y:S01]  /*30f0*/  FADD.FTZ R162, R220, -R161 ;  /* 0x800000a1dca27221 */ /* 0x000fe20000010000 */
[----:B------:R-:W-:Y:S01]  /*3100*/  FMUL.FTZ R157, R156, UR23 ;  /* 0x000000179c9d7c20 */ /* 0x000fe20008410000 */
[----:B------:R-:W-:Y:S01]  /*3110*/  FMUL.FTZ R158, R158, UR23 ;  /* 0x000000179e9e7c20 */ /* 0x000fe20008410000 */
[----:B------:R-:W-:Y:S01]  /*3120*/  FFMA.FTZ R156, R221, UR4, R160 ;  /* 0x00000004dd9c7c23 */ /* 0x000fe200080100a0 */
[----:B------:R-:W-:Y:S01]  /*3130*/  FMUL.FTZ R162, R162, UR23 ;  /* 0x00000017a2a27c20 */ /* 0x000fe20008410000 */
[----:B------:R-:W-:Y:S01]  /*3140*/  FMUL.FTZ R157, R157, UR12 ;  /* 0x0000000c9d9d7c20 */ /* 0x000fe20008410000 */
[----:B------:R-:W-:Y:S01]  /*3150*/  FMUL.FTZ R158, R158, UR12 ;  /* 0x0000000c9e9e7c20 */ /* 0x000fe20008410000 */
[----:B------:R-:W-:Y:S01]  /*3160*/  FADD.FTZ R156, R219, -R156 ;  /* 0x8000009cdb9c7221 */ /* 0x000fe20000010000 */
[----:B------:R-:W-:Y:S01]  /*3170*/  FMUL.FTZ R162, R162, UR12 ;  /* 0x0000000ca2a27c20 */ /* 0x000fe20008410000 */
[----:B------:R-:W-:Y:S01]  /*3180*/  FMUL.FTZ R157, R157, UR22 ;  /* 0x000000169d9d7c20 */ /* 0x000fe20008410000 */
[----:B------:R-:W-:Y:S01]  /*3190*/  FMUL.FTZ R158, R158, UR22 ;  /* 0x000000169e9e7c20 */ /* 0x000fe20008410000 */
[----:B------:R-:W-:-:S03]  /*31a0*/  FMUL.FTZ R156, R156, UR23 ;  /* 0x000000179c9c7c20 */ /* 0x000fc60008410000 */
[----:B------:R-:W-:Y:S01]  /*31b0*/  FSEL R157, R157, RZ, P6 ;  /* 0x000000ff9d9d7208 */ /* 0x000fe20003000000 */
[----:B------:R-:W-:Y:S01]  /*31c0*/  FMUL.FTZ R156, R156, UR12 ;  /* 0x0000000c9c9c7c20 */ /* 0x000fe20008410000 */
[----:B------:R-:W-:-:S03]  /*31d0*/  ISETP.GE.U32.AND P6, PT, R240, RZ, PT ;  /* 0x000000fff000720c */ /* 0x000fc60003fc6070 */
[----:B------:R-:W-:Y:S01]  /*31e0*/  FMUL.FTZ R156, R156, UR22 ;  /* 0x000000169c9c7c20 */ /* 0x000fe20008410000 */
[----:B------:R-:W-:-:S04]  /*31f0*/  ISETP.GE.U32.AND.EX P6, PT, R241, 0x1000000, PT, P6 ;  /* 0x01000000f100780c */ /* 0x000fc80003fc6160 */
[----:B------:R-:W-:Y:S02]  /*3200*/  FSEL R158, R158, RZ, P6 ;  /* 0x000000ff9e9e7208 */ /* 0x000fe40003000000 */
[----:B------:R-:W-:Y:S02]  /*3210*/  LOP3.LUT P6, RZ, R241, 0xff, RZ, 0xc0, !PT ;  /* 0x000000fff1ff7812 */ /* 0x000fe400078cc0ff */
[----:B------:R-:W-:Y:S01]  /*3220*/  F2FP.BF16.F32.PACK_AB R159, R158, R157 ;  /* 0x0000009d9e9f723e */ /* 0x000fe200000010ff */
[--C-:B------:R-:W-:Y:S01]  /*3230*/  FFMA.FTZ R157, R218, UR4, R160.reuse ;  /* 0x00000004da9d7c23 */ /* 0x100fe200080100a0 */
[----:B------:R-:W-:Y:S01]  /*3240*/  FSEL R158, R156, RZ, P6 ;  /* 0x000000ff9c9e7208 */ /* 0x000fe20003000000 */
[--C-:B------:R-:W-:Y:S01]  /*3250*/  FFMA.FTZ R156, R225, UR4, R160.reuse ;  /* 0x00000004e19c7c23 */ /* 0x100fe200080100a0 */
[----:B------:R-:W-:Y:S01]  /*3260*/  LOP3.LUT P6, RZ, R241, 0xff00, RZ, 0xc0, !PT ;  /* 0x0000ff00f1ff7812 */ /* 0x000fe200078cc0ff */
[----:B------:R-:W-:Y:S01]  /*3270*/  FADD.FTZ R163, R216, -R157 ;  /* 0x8000009dd8a37221 */ /* 0x000fe20000010000 */
[----:B------:R-:W-:Y:S01]  /*3280*/  FFMA.FTZ R157, R226, UR4, R160 ;  /* 0x00000004e29d7c23 */ /* 0x000fe200080100a0 */
[----:B------:R-:W-:-:S02]  /*3290*/  FADD.FTZ R156, R223, -R156 ;  /* 0x8000009cdf9c7221 */ /* 0x000fc40000010000 */
[----:B------:R-:W-:Y:S01]  /*32a0*/  FMUL.FTZ R163, R163, UR23 ;  /* 0x00000017a3a37c20 */ /* 0x000fe20008410000 */
[----:B------:R-:W-:Y:S01]  /*32b0*/  FADD.FTZ R157, R224, -R157 ;  /* 0x8000009de09d7221 */ /* 0x000fe20000010000 */
        /* <DEDUP_REMOVED lines=9> */
[----:B------:R-:W-:-:S02]  /*3350*/  FMUL.FTZ R156, R156, UR23 ;  /* 0x000000179c9c7c20 */ /* 0x000fc40008410000 */
[----:B------:R-:W-:Y:S01]  /*3360*/  FSEL R231, R163, RZ, P6 ;  /* 0x000000ffa3e77208 */ /* 0x000fe20003000000 */
[----:B------:R-:W-:Y:S01]  /*3370*/  FMUL.FTZ R163, R162, UR22 ;  /* 0x00000016a2a37c20 */ /* 0x000fe20008410000 */
[----:B------:R-:W-:Y:S01]  /*3380*/  LOP3.LUT P6, RZ, R240, 0xff0000, RZ, 0xc0, !PT ;  /* 0x00ff0000f0ff7812 */ /* 0x000fe200078cc0ff */
[----:B------:R-:W-:Y:S01]  /*3390*/  FMUL.FTZ R157, R157, UR22 ;  /* 0x000000169d9d7c20 */ /* 0x000fe20008410000 */
[----:B------:R-:W-:Y:S01]  /*33a0*/  FMUL.FTZ R156, R156, UR12 ;  /* 0x0000000c9c9c7c20 */ /* 0x000fe20008410000 */
[----:B------:R-:W-:Y:S02]  /*33b0*/  F2FP.BF16.F32.PACK_AB R158, R231, R158 ;  /* 0x0000009ee79e723e */ /* 0x000fe400000010ff */
[----:B------:R-:W-:Y:S01]  /*33c0*/  FSEL R162, R161, RZ, P6 ;  /* 0x000000ffa1a27208 */ /* 0x000fe20003000000 */
[----:B------:R-:W-:Y:S01]  /*33d0*/  FMUL.FTZ R156, R156, UR22 ;  /* 0x000000169c9c7c20 */ /* 0x000fe20008410000 */
[----:B------:R-:W-:-:S04]  /*33e0*/  LOP3.LUT P6, RZ, R240, 0xff000000, RZ, 0xc0, !PT ;  /* 0xff000000f0ff7812 */ /* 0x000fc800078cc0ff */
[----:B------:R-:W-:Y:S02]  /*33f0*/  FSEL R163, R163, RZ, P6 ;  /* 0x000000ffa3a37208 */ /* 0x000fe40003000000 */
[----:B------:R-:W-:-:S04]  /*3400*/  LOP3.LUT P6, RZ, R240, 0xff00, RZ, 0xc0, !PT ;  /* 0x0000ff00f0ff7812 */ /* 0x000fc800078cc0ff */
[----:B------:R-:W-:Y:S02]  /*3410*/  FSEL R161, R157, RZ, P6 ;  /* 0x000000ff9da17208 */ /* 0x000fe40003000000 */
[----:B------:R-:W-:Y:S02]  /*3420*/  LOP3.LUT P6, RZ, R240, 0xff, RZ, 0xc0, !PT ;  /* 0x000000fff0ff7812 */ /* 0x000fe400078cc0ff */
[----:B------:R-:W-:Y:S02]  /*3430*/  F2FP.BF16.F32.PACK_AB R157, R163, R162 ;  /* 0x000000a2a39d723e */ /* 0x000fe400000010ff */
[----:B------:R-:W-:-:S04]  /*3440*/  FSEL R156, R156, RZ, P6 ;  /* 0x000000ff9c9c7208 */ /* 0x000fc80003000000 */
[----:B------:R-:W-:Y:S01]  /*3450*/  F2FP.BF16.F32.PACK_AB R156, R161, R156 ;  /* 0x0000009ca19c723e */ /* 0x000fe200000010ff */
[----:B------:R-:W-:Y:S06]  /*3460*/  BRA `(.L_x_682) ;  /* 0x0000000400047947 */ /* 0x000fec0003800000 */
.L_x_681:
        /* <DEDUP_REMOVED lines=8> */
[----:B------:R-:W-:Y:S02]  /*34f0*/  FMUL.FTZ R138, R138, UR23 ;  /* 0x000000178a8a7c20 */ /* 0x000fe40008410000 */
[----:B------:R-:W-:Y:S01]  /*3500*/  FMUL.FTZ R157, R137, UR23 ;  /* 0x00000017899d7c20 */ /* 0x000fe20008410000 */
[----:B------:R-:W-:Y:S01]  /*3510*/  FMUL.FTZ R136, R139, UR12 ;  /* 0x0000000c8b887c20 */ /* 0x000fe20008410000 */
[C---:B------:R-:W-:Y:S01]  /*3520*/  FMUL.FTZ R156, R138.reuse, UR12 ;  /* 0x0000000c8a9c7c20 */ /* 0x040fe20008410000 */
[----:B------:R-:W-:Y:S01]  /*3530*/  F2FP.BF16.F32.PACK_AB R139, R138, R139 ;  /* 0x0000008b8a8b723e */ /* 0x000fe200000010ff */
[----:B------:R-:W-:Y:S01]  /*3540*/  FMUL.FTZ R158, R157, UR12 ;  /* 0x0000000c9d9e7c20 */ /* 0x000fe20008410000 */
[----:B------:R-:W-:Y:S01]  /*3550*/  FMUL.FTZ R136, R136, UR22 ;  /* 0x0000001688887c20 */ /* 0x000fe20008410000 */
[----:B------:R-:W-:Y:S01]  /*3560*/  FMUL.FTZ R156, R156, UR22 ;  /* 0x000000169c9c7c20 */ /* 0x000fe20008410000 */
[----:B------:R-:W-:Y:S01]  /*3570*/  FFMA.FTZ R137, R222, UR4, R160 ;  /* 0x00000004de897c23 */ /* 0x000fe200080100a0 */
[----:B------:R-:W-:-:S02]  /*3580*/  FMUL.FTZ R161, R158, UR22 ;  /* 0x000000169ea17c20 */ /* 0x000fc40008410000 */
[----:B------:R-:W-:Y:S01]  /*3590*/  FSEL R159, R136, RZ, P6 ;  /* 0x000000ff889f7208 */ /* 0x000fe20003000000 */
[----:B------:R-:W-:Y:S01]  /*35a0*/  FFMA.FTZ R136, R221, UR4, R160 ;  /* 0x00000004dd887c23 */ /* 0x000fe200080100a0 */
[----:B------:R-:W-:-:S03]  /*35b0*/  ISETP.GE.U32.AND P6, PT, R240, RZ, PT ;  /* 0x000000fff000720c */ /* 0x000fc60003fc6070 */
[----:B------:R-:W-:Y:S01]  /*35c0*/  FADD.FTZ R136, R219, -R136 ;  /* 0x80000088db887221 */ /* 0x000fe20000010000 */
[----:B------:R-:W-:-:S03]  /*35d0*/  ISETP.GE.U32.AND.EX P6, PT, R241, 0x1000000, PT, P6 ;  /* 0x01000000f100780c */ /* 0x000fc60003fc6160 */
[----:B------:R-:W-:Y:S01]  /*35e0*/  FMUL.FTZ R138, R136, UR23 ;  /* 0x00000017888a7c20 */ /* 0x000fe20008410000 */
[----:B------:R-:W-:Y:S01]  /*35f0*/  FSEL R156, R156, RZ, P6 ;  /* 0x000000ff9c9c7208 */ /* 0x000fe20003000000 */
[----:B------:R-:W-:Y:S01]  /*3600*/  FFMA.FTZ R136, R225, UR4, R160 ;  /* 0x00000004e1887c23 */ /* 0x000fe200080100a0 */
[----:B------:R-:W-:Y:S02]  /*3610*/  LOP3.LUT P6, RZ, R241, 0xff, RZ, 0xc0, !PT ;  /* 0x000000fff1ff7812 */ /* 0x000fe400078cc0ff */
[----:B------:R-:W-:Y:S01]  /*3620*/  F2FP.BF16.F32.PACK_AB R159, R156, R159 ;  /* 0x0000009f9c9f723e */ /* 0x000fe200000010ff */
[----:B------:R-:W-:Y:S01]  /*3630*/  FMUL.FTZ R156, R138, UR12 ;  /* 0x0000000c8a9c7c20 */ /* 0x000fe20008410000 */
[----:B------:R-:W-:Y:S01]  /*3640*/  FADD.FTZ R136, R223, -R136 ;  /* 0x80000088df887221 */ /* 0x000fe20000010000 */
[----:B------:R-:W-:Y:S01]  /*3650*/  F2FP.BF16.F32.PACK_AB R138, R157, R138 ;  /* 0x0000008a9d8a723e */ /* 0x000fe200000010ff */
[----:B------:R-:W-:Y:S01]  /*3660*/  FADD.FTZ R157, R220, -R137 ;  /* 0x80000089dc9d7221 */ /* 0x000fe20000010000 */
[----:B------:R-:W-:Y:S01]  /*3670*/  FMUL.FTZ R156, R156, UR22 ;  /* 0x000000169c9c7c20 */ /* 0x000fe20008410000 */
[----:B------:R-:W-:-:S02]  /*3680*/  FFMA.FTZ R137, R226, UR4, R160 ;  /* 0x00000004e2897c23 */ /* 0x000fc400080100a0 */
[----:B------:R-:W-:Y:S02]  /*3690*/  FMUL.FTZ R163, R157, UR23 ;  /* 0x000000179da37c20 */ /* 0x000fe40008410000 */
[----:B------:R-:W-:Y:S01]  /*36a0*/  FSEL R158, R156, RZ, P6 ;  /* 0x000000ff9c9e7208 */ /* 0x000fe20003000000 */
[----:B------:R-:W-:Y:S01]  /*36b0*/  FMUL.FTZ R156, R136, UR23 ;  /* 0x00000017889c7c20 */ /* 0x000fe20008410000 */
[----:B------:R-:W-:Y:S01]  /*36c0*/  LOP3.LUT P6, RZ, R241, 0xff00, RZ, 0xc0, !PT ;  /* 0x0000ff00f1ff7812 */ /* 0x000fe200078cc0ff */
[----:B------:R-:W-:Y:S01]  /*36d0*/  FADD.FTZ R137, R224, -R137 ;  /* 0x80000089e0897221 */ /* 0x000fe20000010000 */
[----:B------:R-:W-:Y:S01]  /*36e0*/  FFMA.FTZ R136, R229, UR4, R160 ;  /* 0x00000004e5887c23 */ /* 0x000fe200080100a0 */
[----:B------:R-:W-:Y:S01]  /*36f0*/  FMUL.FTZ R157, R156, UR12 ;  /* 0x0000000c9c9d7c20 */ /* 0x000fe20008410000 */
[----:B------:R-:W-:Y:S02]  /*3700*/  FSEL R231, R161, RZ, P6 ;  /* 0x000000ffa1e77208 */ /* 0x000fe40003000000 */
[----:B------:R-:W-:Y:S01]  /*3710*/  FADD.FTZ R136, R227, -R136 ;  /* 0x80000088e3887221 */ /* 0x000fe20000010000 */
[----:B------:R-:W-:Y:S01]  /*3720*/  FMUL.FTZ R161, R157, UR22 ;  /* 0x000000169da17c20 */ /* 0x000fe20008410000 */
[----:B------:R-:W-:Y:S01]  /*3730*/  FMUL.FTZ R157, R137, UR23 ;  /* 0x00000017899d7c20 */ /* 0x000fe20008410000 */
[C---:B------:R-:W-:Y:S01]  /*3740*/  F2FP.BF16.F32.PACK_AB R137, R163.reuse, R156 ;  /* 0x0000009ca389723e */ /* 0x040fe200000010ff */
[----:B------:R-:W-:Y:S01]  /*3750*/  FMUL.FTZ R163, R163, UR12 ;  /* 0x0000000ca3a37c20 */ /* 0x000fe20008410000 */
[----:B------:R-:W-:Y:S01]  /*3760*/  LOP3.LUT P6, RZ, R240, 0xff0000, RZ, 0xc0, !PT ;  /* 0x00ff0000f0ff7812 */ /* 0x000fe200078cc0ff */
[----:B------:R-:W-:Y:S01]  /*3770*/  FMUL.FTZ R156, R136, UR23 ;  /* 0x00000017889c7c20 */ /* 0x000fe20008410000 */
[----:B------:R-:W-:Y:S01]  /*3780*/  F2FP.BF16.F32.PACK_AB R158, R231, R158 ;  /* 0x0000009ee79e723e */ /* 0x000fe200000010ff */
[----:B------:R-:W-:Y:S01]  /*3790*/  FMUL.FTZ R163, R163, UR22 ;  /* 0x00000016a3a37c20 */ /* 0x000fe20008410000 */
[----:B------:R-:W-:Y:S01]  /*37a0*/  FSEL R162, R161, RZ, P6 ;  /* 0x000000ffa1a27208 */ /* 0x000fe20003000000 */
[----:B------:R-:W-:Y:S01]  /*37b0*/  FMUL.FTZ R161, R157, UR12 ;  /* 0x0000000c9da17c20 */ /* 0x000fe20008410000 */
[----:B------:R-:W-:-:S02]  /*37c0*/  LOP3.LUT P6, RZ, R240, 0xff000000, RZ, 0xc0, !PT ;  /* 0xff000000f0ff7812 */ /* 0x000fc400078cc0ff */
[----:B------:R-:W-:Y:S01]  /*37d0*/  F2FP.BF16.F32.PACK_AB R136, R157, R156 ;  /* 0x0000009c9d88723e */ /* 0x000fe200000010ff */
[----:B------:R-:W-:Y:S01]  /*37e0*/  FMUL.FTZ R161, R161, UR22 ;  /* 0x00000016a1a17c20 */ /* 0x000fe20008410000 */
[----:B------:R-:W-:Y:S01]  /*37f0*/  FSEL R157, R163, RZ, P6 ;  /* 0x000000ffa39d7208 */ /* 0x000fe20003000000 */
[----:B------:R-:W-:Y:S01]  /*3800*/  FMUL.FTZ R156, R156, UR12 ;  /* 0x0000000c9c9c7c20 */ /* 0x000fe20008410000 */
[----:B------:R-:W-:Y:S02]  /*3810*/  LOP3.LUT P6, RZ, R240, 0xff00, RZ, 0xc0, !PT ;  /* 0x0000ff00f0ff7812 */ /* 0x000fe400078cc0ff */
[----:B------:R-:W-:Y:S01]  /*3820*/  F2FP.BF16.F32.PACK_AB R157, R157, R162 ;  /* 0x000000a29d9d723e */ /* 0x000fe200000010ff */
[----:B------:R-:W-:Y:S01]  /*3830*/  FMUL.FTZ R156, R156, UR22 ;  /* 0x000000169c9c7c20 */ /* 0x000fe20008410000 */
[----:B------:R-:W-:Y:S02]  /*3840*/  FSEL R161, R161, RZ, P6 ;  /* 0x000000ffa1a17208 */ /* 0x000fe40003000000 */
[----:B------:R-:W-:-:S04]  /*3850*/  LOP3.LUT P6, RZ, R240, 0xff, RZ, 0xc0, !PT ;  /* 0x000000fff0ff7812 */ /* 0x000fc800078cc0ff */
[----:B------:R-:W-:-:S04]  /*3860*/  FSEL R156, R156, RZ, P6 ;  /* 0x000000ff9c9c7208 */ /* 0x000fc80003000000 */
[----:B------:R-:W-:-:S07]  /*3870*/  F2FP.BF16.F32.PACK_AB R156, R161, R156 ;  /* 0x0000009ca19c723e */ /* 0x000fce00000010ff */
.L_x_682:
[----:B------:R-:W0:Y:S08]  /*3880*/  @P0 LDC.64 R230, c[0x0][0x478] ;  /* 0x00011e00ffe60b82 */ /* 0x000e300000000a00 */
[----:B------:R-:W1:Y:S01]  /*3890*/  LDC.64 R162, c[0x0][0x468] ;  /* 0x00011a00ffa27b82 */ /* 0x000e620000000a00 */
[----:B0-----:R-:W-:-:S05]  /*38a0*/  @P0 IMAD.WIDE.U32 R230, R26, 0x10, R230 ;  /* 0x000000101ae60825 */ /* 0x001fca00078e00e6 */
[----:B------:R0:W-:Y:S01]  /*38b0*/  @P0 STG.E.128 desc[UR14][R230.64], R136 ;  /* 0x00000088e6000986 */ /* 0x0001e2000c101d0e */
[C---:B-1----:R-:W-:Y:S01]  /*38c0*/  IMAD.WIDE.U32 R162, R26.reuse, 0x10, R162 ;  /* 0x000000101aa27825 */ /* 0x042fe200078e00a2 */
[----:B------:R-:W-:-:S04]  /*38d0*/  IADD3 R26, PT, PT, R26, 0x80, RZ ;  /* 0x000000801a1a7810 */ /* 0x000fc80007ffe0ff */
[----:B------:R0:W-:Y:S03]  /*38e0*/  STG.E.128 desc[UR14][R162.64], R156 ;  /* 0x0000009ca2007986 */ /* 0x0001e6000c101d0e */
.L_x_680:
[----:B------:R-:W-:Y:S05]  /*38f0*/  BSYNC.RECONVERGENT B1 ;  /* 0x0000000000017941 */ /* 0x000fea0003800200 */
.L_x_679:
[----:B------:R-:W-:Y:S04]  /*3900*/  BSSY.RECONVERGENT B1, `(.L_x_683) ;  /* 0x000008b000017945 */ /* 0x000fe80003800200 */
[----:B------:R-:W-:Y:S05]  /*3910*/  @!P4 BRA `(.L_x_684) ;  /* 0x000000080024c947 */ /* 0x000fea0003800000 */
[----:B------:R-:W-:-:S04]  /*3920*/  ISETP.NE.U32.AND P0, PT, RZ, UR20, PT ;  /* 0x00000014ff007c0c */ /* 0x000fc8000bf05070 */
[----:B------:R-:W-:-:S13]  /*3930*/  ISETP.NE.AND.EX P0, PT, RZ, UR21, PT, P0 ;  /* 0x00000015ff007c0c */ /* 0x000fda000bf05300 */
[----:B------:R-:W-:Y:S05]  /*3940*/  @!P0 BRA `(.L_x_685) ;  /* 0x0000000400088947 */ /* 0x000fea0003800000 */
[--C-:B0-----:R-:W-:Y:S01]  /*3950*/  FFMA.FTZ R137, R185, UR4, R160.reuse ;  /* 0x00000004b9897c23 */ /* 0x101fe200080100a0 */
[----:B------:R-:W-:Y:S01]  /*3960*/  FFMA.FTZ R139, R212, UR4, R160 ;  /* 0x00000004d48b7c23 */ /* 0x000fe200080100a0 */
[----:B-----5:R-:W-:Y:S02]  /*3970*/  LOP3.LUT P6, RZ, R239, 0xff0000, RZ, 0xc0, !PT ;  /* 0x00ff0000efff7812 */ /* 0x020fe400078cc0ff */
[----:B------:R-:W-:Y:S01]  /*3980*/  FADD.FTZ R137, R192, -R137 ;  /* 0x80000089c0897221 */ /* 0x000fe20000010000 */
[----:B------:R-:W-:-:S03]  /*3990*/  FADD.FTZ R139, R210, -R139 ;  /* 0x8000008bd28b7221 */ /* 0x000fc60000010000 */
[----:B------:R-:W-:Y:S01]  /*39a0*/  FMUL.FTZ R138, R137, UR23 ;  /* 0x00000017898a7c20 */ /* 0x000fe20008410000 */
[----:B------:R-:W-:Y:S01]  /*39b0*/  FMUL.FTZ R157, R139, UR23 ;  /* 0x000000178b9d7c20 */ /* 0x000fe20008410000 */
[--C-:B------:R-:W-:Y:S01]  /*39c0*/  FFMA.FTZ R137, R183, UR4, R160.reuse ;  /* 0x00000004b7897c23 */ /* 0x100fe200080100a0 */
[----:B------:R-:W-:Y:S01]  /*39d0*/  FFMA.FTZ R139, R184, UR4, R160 ;  /* 0x00000004b88b7c23 */ /* 0x000fe200080100a0 */
[----:B------:R-:W-:Y:S01]  /*39e0*/  FMUL.FTZ R136, R138, UR12 ;  /* 0x0000000c8a887c20 */ /* 0x000fe20008410000 */
[----:B------:R-:W-:Y:S01]  /*39f0*/  FMUL.FTZ R156, R157, UR12 ;  /* 0x0000000c9d9c7c20 */ /* 0x000fe20008410000 */
[----:B------:R-:W-:Y:S02]  /*3a00*/  FADD.FTZ R137, R180, -R137 ;  /* 0x80000089b4897221 */ /* 0x000fe40000010000 */
[----:B------:R-:W-:Y:S01]  /*3a10*/  FMUL.FTZ R136, R136, UR22 ;  /* 0x0000001688887c20 */ /* 0x000fe20008410000 */
[----:B------:R-:W-:Y:S01]  /*3a20*/  FMUL.FTZ R156, R156, UR22 ;  /* 0x000000169c9c7c20 */ /* 0x000fe20008410000 */
[----:B------:R-:W-:-:S03]  /*3a30*/  FMUL.FTZ R137, R137, UR23 ;  /* 0x0000001789897c20 */ /* 0x000fc60008410000 */
[----:B------:R-:W-:Y:S01]  /*3a40*/  FSEL R159, R136, RZ, P6 ;  /* 0x000000ff889f7208 */ /* 0x000fe20003000000 */
[----:B------:R-:W-:Y:S01]  /*3a50*/  FADD.FTZ R136, R182, -R139 ;  /* 0x8000008bb6887221 */ /* 0x000fe20000010000 */
[----:B------:R-:W-:Y:S02]  /*3a60*/  ISETP.GE.U32.AND P6, PT, R238, RZ, PT ;  /* 0x000000ffee00720c */ /* 0x000fe40003fc6070 */
[----:B------:R-:W-:Y:S01]  /*3a70*/  F2FP.BF16.F32.PACK_AB R139, R157, R138 ;  /* 0x0000008a9d8b723e */ /* 0x000fe200000010ff */
[----:B------:R-:W-:Y:S01]  /*3a80*/  FMUL.FTZ R158, R136, UR23 ;  /* 0x00000017889e7c20 */ /* 0x000fe20008410000 */
[----:B------:R-:W-:Y:S01]  /*3a90*/  ISETP.GE.U32.AND.EX P6, PT, R239, 0x1000000, PT, P6 ;  /* 0x01000000ef00780c */ /* 0x000fe20003fc6160 */
[----:B------:R-:W-:Y:S01]  /*3aa0*/  FFMA.FTZ R136, R171, UR4, R160 ;  /* 0x00000004ab887c23 */ /* 0x000fe200080100a0 */
[----:B------:R-:W-:Y:S01]  /*3ab0*/  FMUL.FTZ R157, R137, UR12 ;  /* 0x0000000c899d7c20 */ /* 0x000fe20008410000 */
[----:B------:R-:W-:Y:S01]  /*3ac0*/  FMUL.FTZ R161, R158, UR12 ;  /* 0x0000000c9ea17c20 */ /* 0x000fe20008410000 */
[----:B------:R-:W-:-:S02]  /*3ad0*/  FSEL R156, R156, RZ, P6 ;  /* 0x000000ff9c9c7208 */ /* 0x000fc40003000000 */
[----:B------:R-:W-:Y:S01]  /*3ae0*/  F2FP.BF16.F32.PACK_AB R138, R158, R137 ;  /* 0x000000899e8a723e */ /* 0x000fe200000010ff */
[----:B------:R-:W-:Y:S01]  /*3af0*/  FADD.FTZ R137, R169, -R136 ;  /* 0x80000088a9897221 */ /* 0x000fe20000010000 */
[----:B------:R-:W-:Y:S01]  /*3b00*/  F2FP.BF16.F32.PACK_AB R159, R156, R159 ;  /* 0x0000009f9c9f723e */ /* 0x000fe200000010ff */
[----:B------:R-:W-:Y:S01]  /*3b10*/  FFMA.FTZ R156, R168, UR4, R160 ;  /* 0x00000004a89c7c23 */ /* 0x000fe200080100a0 */
[----:B------:R-:W-:Y:S01]  /*3b20*/  FMUL.FTZ R158, R157, UR22 ;  /* 0x000000169d9e7c20 */ /* 0x000fe20008410000 */
[----:B------:R-:W-:Y:S01]  /*3b30*/  LOP3.LUT P6, RZ, R239, 0xff, RZ, 0xc0, !PT ;  /* 0x000000ffefff7812 */ /* 0x000fe200078cc0ff */
[----:B------:R-:W-:Y:S01]  /*3b40*/  FMUL.FTZ R162, R161, UR22 ;  /* 0x00000016a1a27c20 */ /* 0x000fe20008410000 */
[----:B------:R-:W-:Y:S01]  /*3b50*/  FADD.FTZ R157, R167, -R156 ;  /* 0x8000009ca79d7221 */ /* 0x000fe20000010000 */
[----:B------:R-:W-:Y:S01]  /*3b60*/  FMUL.FTZ R161, R137, UR23 ;  /* 0x0000001789a17c20 */ /* 0x000fe20008410000 */
[--C-:B------:R-:W-:Y:S01]  /*3b70*/  FFMA.FTZ R136, R194, UR4, R160.reuse ;  /* 0x00000004c2887c23 */ /* 0x100fe200080100a0 */
[----:B------:R-:W-:Y:S01]  /*3b80*/  FSEL R158, R158, RZ, P6 ;  /* 0x000000ff9e9e7208 */ /* 0x000fe20003000000 */
[----:B------:R-:W-:Y:S01]  /*3b90*/  FMUL.FTZ R228, R157, UR23 ;  /* 0x000000179de47c20 */ /* 0x000fe20008410000 */
[----:B------:R-:W-:Y:S01]  /*3ba0*/  LOP3.LUT P6, RZ, R239, 0xff00, RZ, 0xc0, !PT ;  /* 0x0000ff00efff7812 */ /* 0x000fe200078cc0ff */
[----:B------:R-:W-:Y:S01]  /*3bb0*/  FFMA.FTZ R137, R17, UR4, R160 ;  /* 0x0000000411897c23 */ /* 0x000fe200080100a0 */
[----:B------:R-:W-:Y:S01]  /*3bc0*/  FMUL.FTZ R157, R161, UR12 ;  /* 0x0000000ca19d7c20 */ /* 0x000fe20008410000 */
[----:B------:R-:W-:Y:S01]  /*3bd0*/  FADD.FTZ R156, R189, -R136 ;  /* 0x80000088bd9c7221 */ /* 0x000fe20000010000 */
[----:B------:R-:W-:Y:S01]  /*3be0*/  FSEL R163, R162, RZ, P6 ;  /* 0x000000ffa2a37208 */ /* 0x000fe20003000000 */
[----:B------:R-:W-:Y:S01]  /*3bf0*/  FADD.FTZ R136, R16, -R137 ;  /* 0x8000008910887221 */ /* 0x000fe20000010000 */
[----:B------:R-:W-:Y:S01]  /*3c00*/  FMUL.FTZ R162, R157, UR22 ;  /* 0x000000169da27c20 */ /* 0x000fe20008410000 */
[C---:B------:R-:W-:Y:S01]  /*3c10*/  F2FP.BF16.F32.PACK_AB R137, R228.reuse, R161 ;  /* 0x000000a1e489723e */ /* 0x040fe200000010ff */
[----:B------:R-:W-:Y:S01]  /*3c20*/  FMUL.FTZ R228, R228, UR12 ;  /* 0x0000000ce4e47c20 */ /* 0x000fe20008410000 */
[----:B------:R-:W-:Y:S01]  /*3c30*/  LOP3.LUT P6, RZ, R238, 0xff0000, RZ, 0xc0, !PT ;  /* 0x00ff0000eeff7812 */ /* 0x000fe200078cc0ff */
[----:B------:R-:W-:Y:S01]  /*3c40*/  FMUL.FTZ R157, R156, UR23 ;  /* 0x000000179c9d7c20 */ /* 0x000fe20008410000 */
[----:B------:R-:W-:Y:S01]  /*3c50*/  FMUL.FTZ R156, R136, UR23 ;  /* 0x00000017889c7c20 */ /* 0x000fe20008410000 */
        /* <DEDUP_REMOVED lines=12> */
[----:B------:R-:W-:-:S02]  /*3d20*/  LOP3.LUT P6, RZ, R238, 0xff, RZ, 0xc0, !PT ;  /* 0x000000ffeeff7812 */ /* 0x000fc400078cc0ff */
[----:B------:R-:W-:Y:S02]  /*3d30*/  F2FP.BF16.F32.PACK_AB R157, R157, R162 ;  /* 0x000000a29d9d723e */ /* 0x000fe400000010ff */
[----:B------:R-:W-:-:S04]  /*3d40*/  FSEL R156, R156, RZ, P6 ;  /* 0x000000ff9c9c7208 */ /* 0x000fc80003000000 */
[----:B------:R-:W-:Y:S01]  /*3d50*/  F2FP.BF16.F32.PACK_AB R156, R161, R156 ;  /* 0x0000009ca19c723e */ /* 0x000fe200000010ff */
[----:B------:R-:W-:Y:S06]  /*3d60*/  BRA `(.L_x_686) ;  /* 0x0000000000f47947 */ /* 0x000fec0003800000 */
.L_x_685:
[--C-:B0-----:R-:W-:Y:S01]  /*3d70*/  FFMA.FTZ R157, R185, UR4, R160.reuse ;  /* 0x00000004b99d7c23 */ /* 0x101fe200080100a0 */
[--C-:B------:R-:W-:Y:S01]  /*3d80*/  FFMA.FTZ R159, R212, UR4, R160.reuse ;  /* 0x00000004d49f7c23 */ /* 0x100fe200080100a0 */
[----:B-----5:R-:W-:Y:S01]  /*3d90*/  LOP3.LUT P6, RZ, R239, 0xff0000, RZ, 0xc0, !PT ;  /* 0x00ff0000efff7812 */ /* 0x020fe200078cc0ff */
[----:B------:R-:W-:Y:S01]  /*3da0*/  FFMA.FTZ R162, R168, UR4, R160 ;  /* 0x00000004a8a27c23 */ /* 0x000fe200080100a0 */
[----:B------:R-:W-:Y:S01]  /*3db0*/  FADD.FTZ R157, R192, -R157 ;  /* 0x8000009dc09d7221 */ /* 0x000fe20000010000 */
[----:B------:R-:W-:Y:S02]  /*3dc0*/  FADD.FTZ R159, R210, -R159 ;  /* 0x8000009fd29f7221 */ /* 0x000fe40000010000 */
        /* <DEDUP_REMOVED lines=22> */
[----:B------:R-:W-:Y:S01]  /*3f30*/  FFMA.FTZ R157, R184, UR4, R160 ;  /* 0x00000004b89d7c23 */ /* 0x000fe200080100a0 */
[----:B------:R-:W-:-:S03]  /*3f40*/  LOP3.LUT P6, RZ, R239, 0xff00, RZ, 0xc0, !PT ;  /* 0x0000ff00efff7812 */ /* 0x000fc600078cc0ff */
[----:B------:R-:W-:Y:S01]  /*3f50*/  FADD.FTZ R161, R182, -R157 ;  /* 0x8000009db6a17221 */ /* 0x000fe20000010000 */
[----:B------:R-:W-:Y:S01]  /*3f60*/  FADD.FTZ R157, R169, -R156 ;  /* 0x8000009ca99d7221 */ /* 0x000fe20000010000 */
[----:B------:R-:W-:Y:S02]  /*3f70*/  FFMA.FTZ R156, R194, UR4, R160 ;  /* 0x00000004c29c7c23 */ /* 0x000fe400080100a0 */
[----:B------:R-:W-:Y:S01]  /*3f80*/  FMUL.FTZ R163, R161, UR23 ;  /* 0x00000017a1a37c20 */ /* 0x000fe20008410000 */
[----:B------:R-:W-:Y:S01]  /*3f90*/  FMUL.FTZ R161, R157, UR23 ;  /* 0x000000179da17c20 */ /* 0x000fe20008410000 */
[----:B------:R-:W-:Y:S01]  /*3fa0*/  FADD.FTZ R156, R189, -R156 ;  /* 0x8000009cbd9c7221 */ /* 0x000fe20000010000 */
        /* <DEDUP_REMOVED lines=21> */
[----:B------:R-:W-:-:S04]  /*4100*/  LOP3.LUT P6, RZ, R238, 0xff, RZ, 0xc0, !PT ;  /* 0x000000ffeeff7812 */ /* 0x000fc800078cc0ff */
[----:B------:R-:W-:Y:S02]  /*4110*/  FSEL R156, R157, RZ, P6 ;  /* 0x000000ff9d9c7208 */ /* 0x000fe40003000000 */
[----:B------:R-:W-:Y:S02]  /*4120*/  F2FP.BF16.F32.PACK_AB R157, R163, R162 ;  /* 0x000000a2a39d723e */ /* 0x000fe400000010ff */
[----:B------:R-:W-:-:S07]  /*4130*/  F2FP.BF16.F32.PACK_AB R156, R161, R156 ;  /* 0x0000009ca19c723e */ /* 0x000fce00000010ff */
.L_x_686:
[----:B------:R-:W0:Y:S08]  /*4140*/  @P0 LDC.64 R230, c[0x0][0x478] ;  /* 0x00011e00ffe60b82 */ /* 0x000e300000000a00 */
[----:B------:R-:W1:Y:S01]  /*4150*/  LDC.64 R162, c[0x0][0x468] ;  /* 0x00011a00ffa27b82 */ /* 0x000e620000000a00 */
[----:B0-----:R-:W-:-:S05]  /*4160*/  @P0 IMAD.WIDE.U32 R230, R26, 0x10, R230 ;  /* 0x000000101ae60825 */ /* 0x001fca00078e00e6 */
[----:B------:R2:W-:Y:S01]  /*4170*/  @P0 STG.E.128 desc[UR14][R230.64], R136 ;  /* 0x00000088e6000986 */ /* 0x0005e2000c101d0e */
[C---:B-1----:R-:W-:Y:S01]  /*4180*/  IMAD.WIDE.U32 R162, R26.reuse, 0x10, R162 ;  /* 0x000000101aa27825 */ /* 0x042fe200078e00a2 */
[----:B------:R-:W-:-:S04]  /*4190*/  IADD3 R26, PT, PT, R26, 0x80, RZ ;  /* 0x000000801a1a7810 */ /* 0x000fc80007ffe0ff */
[----:B------:R2:W-:Y:S03]  /*41a0*/  STG.E.128 desc[UR14][R162.64], R156 ;  /* 0x0000009ca2007986 */ /* 0x0005e6000c101d0e */
.L_x_684:
[----:B------:R-:W-:Y:S05]  /*41b0*/  BSYNC.RECONVERGENT B1 ;  /* 0x0000000000017941 */ /* 0x000fea0003800200 */
.L_x_683:
[----:B------:R-:W-:Y:S04]  /*41c0*/  BSSY.RECONVERGENT B1, `(.L_x_687) ;  /* 0x000008b000017945 */ /* 0x000fe80003800200 */
[----:B------:R-:W-:Y:S05]  /*41d0*/  @!P3 BRA `(.L_x_688) ;  /* 0x000000080024b947 */ /* 0x000fea0003800000 */
[----:B------:R-:W-:-:S04]  /*41e0*/  ISETP.NE.U32.AND P0, PT, RZ, UR20, PT ;  /* 0x00000014ff007c0c */ /* 0x000fc8000bf05070 */
[----:B------:R-:W-:-:S13]  /*41f0*/  ISETP.NE.AND.EX P0, PT, RZ, UR21, PT, P0 ;  /* 0x00000015ff007c0c */ /* 0x000fda000bf05300 */
[----:B------:R-:W-:Y:S05]  /*4200*/  @!P0 BRA `(.L_x_689) ;  /* 0x0000000400088947 */ /* 0x000fea0003800000 */
[--C-:B0-2---:R-:W-:Y:S01]  /*4210*/  FFMA.FTZ R137, R29, UR4, R160.reuse ;  /* 0x000000041d897c23 */ /* 0x105fe200080100a0 */
[----:B------:R-:W-:Y:S01]  /*4220*/  FFMA.FTZ R136, R204, UR4, R160 ;  /* 0x00000004cc887c23 */ /* 0x000fe200080100a0 */
[----:B-----5:R-:W-:Y:S02]  /*4230*/  LOP3.LUT P6, RZ, R235, 0xff0000, RZ, 0xc0, !PT ;  /* 0x00ff0000ebff7812 */ /* 0x020fe400078cc0ff */
[----:B------:R-:W-:-:S04]  /*4240*/  FADD.FTZ R137, R166, -R137 ;  /* 0x80000089a6897221 */ /* 0x000fc80000010000 */
[----:B------:R-:W-:Y:S01]  /*4250*/  FMUL.FTZ R139, R137, UR23 ;  /* 0x00000017898b7c20 */ /* 0x000fe20008410000 */
[----:B------:R-:W-:-:S03]  /*4260*/  FADD.FTZ R137, R211, -R136 ;  /* 0x80000088d3897221 */ /* 0x000fc60000010000 */
[----:B------:R-:W-:Y:S01]  /*4270*/  FMUL.FTZ R136, R139, UR12 ;  /* 0x0000000c8b887c20 */ /* 0x000fe20008410000 */
[----:B------:R-:W-:Y:S01]  /*4280*/  FMUL.FTZ R138, R137, UR23 ;  /* 0x00000017898a7c20 */ /* 0x000fe20008410000 */
[--C-:B------:R-:W-:Y:S02]  /*4290*/  FFMA.FTZ R137, R27, UR4, R160.reuse ;  /* 0x000000041b897c23 */ /* 0x100fe400080100a0 */
[----:B------:R-:W-:Y:S01]  /*42a0*/  FMUL.FTZ R136, R136, UR22 ;  /* 0x0000001688887c20 */ /* 0x000fe20008410000 */
[----:B------:R-:W-:Y:S01]  /*42b0*/  FMUL.FTZ R156, R138, UR12 ;  /* 0x0000000c8a9c7c20 */ /* 0x000fe20008410000 */
[----:B------:R-:W-:Y:S01]  /*42c0*/  FADD.FTZ R137, R30, -R137 ;  /* 0x800000891e897221 */ /* 0x000fe20000010000 */
[----:B------:R-:W-:Y:S02]  /*42d0*/  F2FP.BF16.F32.PACK_AB R139, R138, R139 ;  /* 0x0000008b8a8b723e */ /* 0x000fe400000010ff */
[----:B------:R-:W-:Y:S01]  /*42e0*/  FSEL R159, R136, RZ, P6 ;  /* 0x000000ff889f7208 */ /* 0x000fe20003000000 */
[----:B------:R-:W-:Y:S01]  /*42f0*/  FMUL.FTZ R156, R156, UR22 ;  /* 0x000000169c9c7c20 */ /* 0x000fe20008410000 */
[----:B------:R-:W-:Y:S01]  /*4300*/  ISETP.GE.U32.AND P6, PT, R234, RZ, PT ;  /* 0x000000ffea00720c */ /* 0x000fe20003fc6070 */
[--C-:B------:R-:W-:Y:S01]  /*4310*/  FFMA.FTZ R136, R198, UR4, R160.reuse ;  /* 0x00000004c6887c23 */ /* 0x100fe200080100a0 */
[----:B------:R-:W-:Y:S01]  /*4320*/  FMUL.FTZ R138, R137, UR23 ;  /* 0x00000017898a7c20 */ /* 0x000fe20008410000 */
[----:B------:R-:W-:Y:S01]  /*4330*/  FFMA.FTZ R137, R21, UR4, R160 ;  /* 0x0000000415897c23 */ /* 0x000fe200080100a0 */
[----:B------:R-:W-:Y:S01]  /*4340*/  ISETP.GE.U32.AND.EX P6, PT, R235, 0x1000000, PT, P6 ;  /* 0x01000000eb00780c */ /* 0x000fe20003fc6160 */
[----:B------:R-:W-:-:S02]  /*4350*/  FADD.FTZ R136, R197, -R136 ;  /* 0x80000088c5887221 */ /* 0x000fc40000010000 */
[----:B------:R-:W-:Y:S01]  /*4360*/  FADD.FTZ R137, R20, -R137 ;  /* 0x8000008914897221 */ /* 0x000fe20000010000 */
[----:B------:R-:W-:Y:S01]  /*4370*/  FSEL R156, R156, RZ, P6 ;  /* 0x000000ff9c9c7208 */ /* 0x000fe20003000000 */
[----:B------:R-:W-:Y:S01]  /*4380*/  FMUL.FTZ R157, R136, UR23 ;  /* 0x00000017889d7c20 */ /* 0x000fe20008410000 */
[----:B------:R-:W-:Y:S01]  /*4390*/  FFMA.FTZ R136, R188, UR4, R160 ;  /* 0x00000004bc887c23 */ /* 0x000fe200080100a0 */
[----:B------:R-:W-:Y:S01]  /*43a0*/  LOP3.LUT P6, RZ, R235, 0xff, RZ, 0xc0, !PT ;  /* 0x000000ffebff7812 */ /* 0x000fe200078cc0ff */
[----:B------:R-:W-:Y:S01]  /*43b0*/  FMUL.FTZ R161, R137, UR23 ;  /* 0x0000001789a17c20 */ /* 0x000fe20008410000 */
[----:B------:R-:W-:Y:S01]  /*43c0*/  F2FP.BF16.F32.PACK_AB R159, R156, R159 ;  /* 0x0000009f9c9f723e */ /* 0x000fe200000010ff */
[----:B------:R-:W-:Y:S01]  /*43d0*/  FMUL.FTZ R156, R138, UR12 ;  /* 0x0000000c8a9c7c20 */ /* 0x000fe20008410000 */
[C---:B------:R-:W-:Y:S01]  /*43e0*/  FMUL.FTZ R158, R157.reuse, UR12 ;  /* 0x0000000c9d9e7c20 */ /* 0x040fe20008410000 */
[----:B------:R-:W-:Y:S01]  /*43f0*/  F2FP.BF16.F32.PACK_AB R138, R157, R138 ;  /* 0x0000008a9d8a723e */ /* 0x000fe200000010ff */
[----:B------:R-:W-:Y:S01]  /*4400*/  FADD.FTZ R157, R199, -R136 ;  /* 0x80000088c79d7221 */ /* 0x000fe20000010000 */
[----:B------:R-:W-:Y:S01]  /*4410*/  FMUL.FTZ R156, R156, UR22 ;  /* 0x000000169c9c7c20 */ /* 0x000fe20008410000 */
[----:B------:R-:W-:Y:S01]  /*4420*/  FMUL.FTZ R162, R158, UR22 ;  /* 0x000000169ea27c20 */ /* 0x000fe20008410000 */
[--C-:B------:R-:W-:Y:S01]  /*4430*/  FFMA.FTZ R136, R172, UR4, R160.reuse ;  /* 0x00000004ac887c23 */ /* 0x100fe200080100a0 */
[----:B------:R-:W-:Y:S01]  /*4440*/  FMUL.FTZ R228, R157, UR23 ;  /* 0x000000179de47c20 */ /* 0x000fe20008410000 */
[----:B------:R-:W-:Y:S01]  /*4450*/  FFMA.FTZ R137, R19, UR4, R160 ;  /* 0x0000000413897c23 */ /* 0x000fe200080100a0 */
[----:B------:R-:W-:Y:S01]  /*4460*/  FSEL R158, R156, RZ, P6 ;  /* 0x000000ff9c9e7208 */ /* 0x000fe20003000000 */
[----:B------:R-:W-:Y:S01]  /*4470*/  FMUL.FTZ R157, R161, UR12 ;  /* 0x0000000ca19d7c20 */ /* 0x000fe20008410000 */
[----:B------:R-:W-:Y:S01]  /*4480*/  LOP3.LUT P6, RZ, R235, 0xff00, RZ, 0xc0, !PT ;  /* 0x0000ff00ebff7812 */ /* 0x000fe200078cc0ff */
[----:B------:R-:W-:Y:S01]  /*4490*/  FADD.FTZ R156, R177, -R136 ;  /* 0x80000088b19c7221 */ /* 0x000fe20000010000 */
[----:B------:R-:W-:Y:S01]  /*44a0*/  FADD.FTZ R136, R18, -R137 ;  /* 0x8000008912887221 */ /* 0x000fe20000010000 */
[C---:B------:R-:W-:Y:S01]  /*44b0*/  F2FP.BF16.F32.PACK_AB R137, R228.reuse, R161 ;  /* 0x000000a1e489723e */ /* 0x040fe200000010ff */
[----:B------:R-:W-:Y:S01]  /*44c0*/  FMUL.FTZ R228, R228, UR12 ;  /* 0x0000000ce4e47c20 */ /* 0x000fe20008410000 */
[----:B------:R-:W-:Y:S01]  /*44d0*/  FSEL R163, R162, RZ, P6 ;  /* 0x000000ffa2a37208 */ /* 0x000fe20003000000 */
        /* <DEDUP_REMOVED lines=21> */
.L_x_689:
[--C-:B0-2---:R-:W-:Y:S01]  /*4630*/  FFMA.FTZ R157, R29, UR4, R160.reuse ;  /* 0x000000041d9d7c23 */ /* 0x105fe200080100a0 */
        /* <DEDUP_REMOVED lines=60> */
.L_x_690:
[----:B------:R-:W0:Y:S08]  /*4a00*/  @P0 LDC.64 R230, c[0x0][0x478] ;  /* 0x00011e00ffe60b82 */ /* 0x000e300000000a00 */
[----:B------:R-:W1:Y:S01]  /*4a10*/  LDC.64 R162, c[0x0][0x468] ;  /* 0x00011a00ffa27b82 */ /* 0x000e620000000a00 */
[----:B0-----:R-:W-:-:S05]  /*4a20*/  @P0 IMAD.WIDE.U32 R230, R26, 0x10, R230 ;  /* 0x000000101ae60825 */ /* 0x001fca00078e00e6 */
[----:B------:R3:W-:Y:S01]  /*4a30*/  @P0 STG.E.128 desc[UR14][R230.64], R136 ;  /* 0x00000088e6000986 */ /* 0x0007e2000c101d0e */
[C---:B-1----:R-:W-:Y:S01]  /*4a40*/  IMAD.WIDE.U32 R162, R26.reuse, 0x10, R162 ;  /* 0x000000101aa27825 */ /* 0x042fe200078e00a2 */
[----:B------:R-:W-:-:S04]  /*4a50*/  IADD3 R26, PT, PT, R26, 0x80, RZ ;  /* 0x000000801a1a7810 */ /* 0x000fc80007ffe0ff */
[----:B------:R3:W-:Y:S03]  /*4a60*/  STG.E.128 desc[UR14][R162.64], R156 ;  /* 0x0000009ca2007986 */ /* 0x0007e6000c101d0e */
.L_x_688:
[----:B------:R-:W-:Y:S05]  /*4a70*/  BSYNC.RECONVERGENT B1 ;  /* 0x0000000000017941 */ /* 0x000fea0003800200 */
.L_x_687:
[----:B------:R-:W-:Y:S04]  /*4a80*/  BSSY.RECONVERGENT B1, `(.L_x_691) ;  /* 0x000008b000017945 */ /* 0x000fe80003800200 */
[----:B------:R-:W-:Y:S05]  /*4a90*/  @!P2 BRA `(.L_x_692) ;  /* 0x000000080024a947 */ /* 0x000fea0003800000 */
[----:B------:R-:W-:-:S04]  /*4aa0*/  ISETP.NE.U32.AND P0, PT, RZ, UR20, PT ;  /* 0x00000014ff007c0c */ /* 0x000fc8000bf05070 */
[----:B------:R-:W-:-:S13]  /*4ab0*/  ISETP.NE.AND.EX P0, PT, RZ, UR21, PT, P0 ;  /* 0x00000015ff007c0c */ /* 0x000fda000bf05300 */
[----:B------:R-:W-:Y:S05]  /*4ac0*/  @!P0 BRA `(.L_x_693) ;  /* 0x0000000400088947 */ /* 0x000fea0003800000 */
[--C-:B0-23--:R-:W-:Y:S01]  /*4ad0*/  FFMA.FTZ R137, R165, UR4, R160.reuse ;  /* 0x00000004a5897c23 */ /* 0x10dfe200080100a0 */
        /* <DEDUP_REMOVED lines=65> */
.L_x_693:
[--C-:B0-23--:R-:W-:Y:S01]  /*4ef0*/  FFMA.FTZ R157, R165, UR4, R160.reuse ;  /* 0x00000004a59d7c23 */ /* 0x10dfe200080100a0 */
        /* <DEDUP_REMOVED lines=60> */
.L_x_694:
[----:B------:R-:W0:Y:S08]  /*52c0*/  @P0 LDC.64 R230, c[0x0][0x478] ;  /* 0x00011e00ffe60b82 */ /* 0x000e300000000a00 */
[----:B------:R-:W1:Y:S01]  /*52d0*/  LDC.64 R162, c[0x0][0x468] ;  /* 0x00011a00ffa27b82 */ /* 0x000e620000000a00 */
[----:B0-----:R-:W-:-:S05]  /*52e0*/  @P0 IMAD.WIDE.U32 R230, R26, 0x10, R230 ;  /* 0x000000101ae60825 */ /* 0x001fca00078e00e6 */
[----:B------:R4:W-:Y:S01]  /*52f0*/  @P0 STG.E.128 desc[UR14][R230.64], R136 ;  /* 0x00000088e6000986 */ /* 0x0009e2000c101d0e */
[C---:B-1----:R-:W-:Y:S01]  /*5300*/  IMAD.WIDE.U32 R162, R26.reuse, 0x10, R162 ;  /* 0x000000101aa27825 */ /* 0x042fe200078e00a2 */
[----:B------:R-:W-:-:S04]  /*5310*/  IADD3 R26, PT, PT, R26, 0x80, RZ ;  /* 0x000000801a1a7810 */ /* 0x000fc80007ffe0ff */
[----:B------:R4:W-:Y:S03]  /*5320*/  STG.E.128 desc[UR14][R162.64], R156 ;  /* 0x0000009ca2007986 */ /* 0x0009e6000c101d0e */
.L_x_692:
[----:B------:R-:W-:Y:S05]  /*5330*/  BSYNC.RECONVERGENT B1 ;  /* 0x0000000000017941 */ /* 0x000fea0003800200 */
.L_x_691:
[----:B------:R-:W-:Y:S05]  /*5340*/  @!P1 BRA `(.L_x_695) ;  /* 0x0000003c002c9947 */ /* 0x000fea0003800000 */
[----:B------:R-:W-:-:S04]  /*5350*/  ISETP.NE.U32.AND P0, PT, RZ, UR20, PT ;  /* 0x00000014ff007c0c */ /* 0x000fc8000bf05070 */
[----:B------:R-:W-:-:S13]  /*5360*/  ISETP.NE.AND.EX P0, PT, RZ, UR21, PT, P0 ;  /* 0x00000015ff007c0c */ /* 0x000fda000bf05300 */
[----:B------:R-:W-:Y:S05]  /*5370*/  @!P0 BRA `(.L_x_696) ;  /* 0x0000000400088947 */ /* 0x000fea0003800000 */
[--C-:B0-234-:R-:W-:Y:S01]  /*5380*/  FFMA.FTZ R138, R206, UR4, R160.reuse ;  /* 0x00000004ce8a7c23 */ /* 0x11dfe200080100a0 */
[--C-:B------:R-:W-:Y:S01]  /*5390*/  FFMA.FTZ R136, R205, UR4, R160.reuse ;  /* 0x00000004cd887c23 */ /* 0x100fe200080100a0 */
[----:B------:R-:W-:Y:S01]  /*53a0*/  FFMA.FTZ R137, R179, UR4, R160 ;  /* 0x00000004b3897c23 */ /* 0x000fe200080100a0 */
[----:B-----5:R-:W-:Y:S01]  /*53b0*/  ISETP.GE.U32.AND P6, PT, R236, RZ, PT ;  /* 0x000000ffec00720c */ /* 0x020fe20003fc6070 */
[----:B------:R-:W-:Y:S01]  /*53c0*/  FADD.FTZ R138, R201, -R138 ;  /* 0x8000008ac98a7221 */ /* 0x000fe20000010000 */
[----:B------:R-:W-:Y:S01]  /*53d0*/  FADD.FTZ R136, R203, -R136 ;  /* 0x80000088cb887221 */ /* 0x000fe20000010000 */
[----:B------:R-:W-:Y:S01]  /*53e0*/  FADD.FTZ R137, R174, -R137 ;  /* 0x80000089ae897221 */ /* 0x000fe20000010000 */
[----:B------:R-:W-:Y:S01]  /*53f0*/  ISETP.GE.U32.AND.EX P6, PT, R237, 0x1000000, PT, P6 ;  /* 0x01000000ed00780c */ /* 0x000fe20003fc6160 */
[----:B------:R-:W-:Y:S01]  /*5400*/  FMUL.FTZ R158, R138, UR23 ;  /* 0x000000178a9e7c20 */ /* 0x000fe20008410000 */
[----:B------:R-:W-:-:S03]  /*5410*/  FMUL.FTZ R139, R136, UR23 ;  /* 0x00000017888b7c20 */ /* 0x000fc60008410000 */
[C---:B------:R-:W-:Y:S01]  /*5420*/  FMUL.FTZ R136, R158.reuse, UR12 ;  /* 0x0000000c9e887c20 */ /* 0x040fe20008410000 */
[----:B------:R-:W-:Y:S01]  /*5430*/  FMUL.FTZ R138, R139, UR12 ;  /* 0x0000000c8b8a7c20 */ /* 0x000fe20008410000 */
[----:B------:R-:W-:Y:S02]  /*5440*/  F2FP.BF16.F32.PACK_AB R139, R158, R139 ;  /* 0x0000008b9e8b723e */ /* 0x000fe400000010ff */
[----:B------:R-:W-:Y:S01]  /*5450*/  FMUL.FTZ R157, R136, UR22 ;  /* 0x00000016889d7c20 */ /* 0x000fe20008410000 */
[----:B------:R-:W-:Y:S01]  /*5460*/  FFMA.FTZ R136, R208, UR4, R160 ;  /* 0x00000004d0887c23 */ /* 0x000fe200080100a0 */
[----:B------:R-:W-:Y:S01]  /*5470*/  FMUL.FTZ R156, R138, UR22 ;  /* 0x000000168a9c7c20 */ /* 0x000fe20008410000 */
[----:B------:R-:W-:Y:S02]  /*5480*/  FMUL.FTZ R138, R137, UR23 ;  /* 0x00000017898a7c20 */ /* 0x000fe40008410000 */
[----:B------:R-:W-:Y:S01]  /*5490*/  FSEL R159, R157, RZ, P6 ;  /* 0x000000ff9d9f7208 */ /* 0x000fe20003000000 */
[----:B------:R-:W-:Y:S01]  /*54a0*/  FADD.FTZ R137, R207, -R136 ;  /* 0x80000088cf897221 */ /* 0x000fe20000010000 */
[----:B------:R-:W-:Y:S01]  /*54b0*/  LOP3.LUT P6, RZ, R237, 0xff0000, RZ, 0xc0, !PT ;  /* 0x00ff0000edff7812 */ /* 0x000fe200078cc0ff */
[----:B------:R-:W-:-:S02]  /*54c0*/  FMUL.FTZ R136, R138, UR12 ;  /* 0x0000000c8a887c20 */ /* 0x000fc40008410000 */
[----:B------:R-:W-:Y:S01]  /*54d0*/  FMUL.FTZ R157, R137, UR23 ;  /* 0x00000017899d7c20 */ /* 0x000fe20008410000 */
[----:B------:R-:W-:Y:S01]  /*54e0*/  FSEL R156, R156, RZ, P6 ;  /* 0x000000ff9c9c7208 */ /* 0x000fe20003000000 */
[--C-:B------:R-:W-:Y:S01]  /*54f0*/  FFMA.FTZ R137, R181, UR4, R160.reuse ;  /* 0x00000004b5897c23 */ /* 0x100fe200080100a0 */
[----:B------:R-:W-:Y:S01]  /*5500*/  FMUL.FTZ R158, R136, UR22 ;  /* 0x00000016889e7c20 */ /* 0x000fe20008410000 */
[----:B------:R-:W-:Y:S01]  /*5510*/  FFMA.FTZ R136, R200, UR4, R160 ;  /* 0x00000004c8887c23 */ /* 0x000fe200080100a0 */
[----:B------:R-:W-:Y:S01]  /*5520*/  F2FP.BF16.F32.PACK_AB R159, R159, R156 ;  /* 0x0000009c9f9f723e */ /* 0x000fe200000010ff */
[----:B------:R-:W-:Y:S01]  /*5530*/  FADD.FTZ R156, R176, -R137 ;  /* 0x80000089b09c7221 */ /* 0x000fe20000010000 */
[C---:B------:R-:W-:Y:S01]  /*5540*/  F2FP.BF16.F32.PACK_AB R138, R157.reuse, R138 ;  /* 0x0000008a9d8a723e */ /* 0x040fe200000010ff */
[----:B------:R-:W-:Y:S01]  /*5550*/  FMUL.FTZ R161, R157, UR12 ;  /* 0x0000000c9da17c20 */ /* 0x000fe20008410000 */
[----:B------:R-:W-:Y:S01]  /*5560*/  LOP3.LUT P6, RZ, R237, 0xff, RZ, 0xc0, !PT ;  /* 0x000000ffedff7812 */ /* 0x000fe200078cc0ff */
[----:B------:R-:W-:Y:S01]  /*5570*/  FADD.FTZ R157, R191, -R136 ;  /* 0x80000088bf9d7221 */ /* 0x000fe20000010000 */
[--C-:B------:R-:W-:Y:S01]  /*5580*/  FFMA.FTZ R136, R190, UR4, R160.reuse ;  /* 0x00000004be887c23 */ /* 0x100fe200080100a0 */
[----:B------:R-:W-:Y:S01]  /*5590*/  FFMA.FTZ R137, R173, UR4, R160 ;  /* 0x00000004ad897c23 */ /* 0x000fe200080100a0 */
[----:B------:R-:W-:Y:S01]  /*55a0*/  FMUL.FTZ R160, R156, UR23 ;  /* 0x000000179ca07c20 */ /* 0x000fe20008410000 */
[----:B------:R-:W-:Y:S01]  /*55b0*/  FSEL R158, R158, RZ, P6 ;  /* 0x000000ff9e9e7208 */ /* 0x000fe20003000000 */
[----:B------:R-:W-:Y:S01]  /*55c0*/  FMUL.FTZ R161, R161, UR22 ;  /* 0x00000016a1a17c20 */ /* 0x000fe20008410000 */
[----:B------:R-:W-:Y:S01]  /*55d0*/  LOP3.LUT P6, RZ, R237, 0xff00, RZ, 0xc0, !PT ;  /* 0x0000ff00edff7812 */ /* 0x000fe200078cc0ff */
[----:B------:R-:W-:Y:S01]  /*55e0*/  FMUL.FTZ R163, R157, UR23 ;  /* 0x000000179da37c20 */ /* 0x000fe20008410000 */
        /* <DEDUP_REMOVED lines=27> */
.L_x_696:
[--C-:B0-234-:R-:W-:Y:S01]  /*57a0*/  FFMA.FTZ R156, R205, UR4, R160.reuse ;  /* 0x00000004cd9c7c23 */ /* 0x11dfe200080100a0 */
[--C-:B------:R-:W-:Y:S01]  /*57b0*/  FFMA.FTZ R158, R206, UR4, R160.reuse ;  /* 0x00000004ce9e7c23 */ /* 0x100fe200080100a0 */
[----:B-----5:R-:W-:Y:S01]  /*57c0*/  LOP3.LUT P6, RZ, R237, 0xff0000, RZ, 0xc0, !PT ;  /* 0x00ff0000edff7812 */ /* 0x020fe200078cc0ff */
        /* <DEDUP_REMOVED lines=15> */
[----:B------:R-:W-:-:S03]  /*58c0*/  FMUL.FTZ R162, R162, UR12 ;  /* 0x0000000ca2a27c20 */ /* 0x000fc60008410000 */
[----:B------:R-:W-:Y:S01]  /*58d0*/  FSEL R156, R156, RZ, P6 ;  /* 0x000000ff9c9c7208 */ /* 0x000fe20003000000 */
[----:B------:R-:W-:Y:S01]  /*58e0*/  FMUL.FTZ R162, R162, UR22 ;  /* 0x00000016a2a27c20 */ /* 0x000fe20008410000 */
[----:B------:R-:W-:-:S04]  /*58f0*/  ISETP.GE.U32.AND P6, PT, R236, RZ, PT ;  /* 0x000000ffec00720c */ /* 0x000fc80003fc6070 */
[----:B------:R-:W-:-:S04]  /*5900*/  ISETP.GE.U32.AND.EX P6, PT, R237, 0x1000000, PT, P6 ;  /* 0x01000000ed00780c */ /* 0x000fc80003fc6160 */
[----:B------:R-:W-:Y:S01]  /*5910*/  FSEL R159, R158, RZ, P6 ;  /* 0x000000ff9e9f7208 */ /* 0x000fe20003000000 */
[----:B------:R-:W-:Y:S01]  /*5920*/  FMUL.FTZ R158, R157, UR22 ;  /* 0x000000169d9e7c20 */ /* 0x000fe20008410000 */
[--C-:B------:R-:W-:Y:S01]  /*5930*/  FFMA.FTZ R157, R181, UR4, R160.reuse ;  /* 0x00000004b59d7c23 */ /* 0x100fe200080100a0 */
[----:B------:R-:W-:Y:S02]  /*5940*/  LOP3.LUT P6, RZ, R237, 0xff, RZ, 0xc0, !PT ;  /* 0x000000ffedff7812 */ /* 0x000fe400078cc0ff */
[----:B------:R-:W-:Y:S01]  /*5950*/  F2FP.BF16.F32.PACK_AB R159, R159, R156 ;  /* 0x0000009c9f9f723e */ /* 0x000fe200000010ff */
[--C-:B------:R-:W-:Y:S01]  /*5960*/  FFMA.FTZ R156, R208, UR4, R160.reuse ;  /* 0x00000004d09c7c23 */ /* 0x100fe200080100a0 */
[----:B------:R-:W-:Y:S01]  /*5970*/  FADD.FTZ R161, R176, -R157 ;  /* 0x8000009db0a17221 */ /* 0x000fe20000010000 */
[----:B------:R-:W-:Y:S01]  /*5980*/  FSEL R158, R158, RZ, P6 ;  /* 0x000000ff9e9e7208 */ /* 0x000fe20003000000 */
[----:B------:R-:W-:Y:S01]  /*5990*/  FFMA.FTZ R157, R173, UR4, R160 ;  /* 0x00000004ad9d7c23 */ /* 0x000fe200080100a0 */
[----:B------:R-:W-:Y:S01]  /*59a0*/  FADD.FTZ R156, R207, -R156 ;  /* 0x8000009ccf9c7221 */ /* 0x000fe20000010000 */
[----:B------:R-:W-:Y:S01]  /*59b0*/  FMUL.FTZ R161, R161, UR23 ;  /* 0x00000017a1a17c20 */ /* 0x000fe20008410000 */
[----:B------:R-:W-:Y:S01]  /*59c0*/  LOP3.LUT P6, RZ, R237, 0xff00, RZ, 0xc0, !PT ;  /* 0x0000ff00edff7812 */ /* 0x000fe200078cc0ff */
        /* <DEDUP_REMOVED lines=11> */
[----:B------:R-:W-:Y:S02]  /*5a80*/  FMUL.FTZ R157, R157, UR22 ;  /* 0x000000169d9d7c20 */ /* 0x000fe40008410000 */
[----:B------:R-:W-:Y:S01]  /*5a90*/  FSEL R231, R163, RZ, P6 ;  /* 0x000000ffa3e77208 */ /* 0x000fe20003000000 */
[----:B------:R-:W-:Y:S01]  /*5aa0*/  FMUL.FTZ R156, R156, UR12 ;  /* 0x0000000c9c9c7c20 */ /* 0x000fe20008410000 */
[----:B------:R-:W-:Y:S02]  /*5ab0*/  LOP3.LUT P6, RZ, R236, 0xff0000, RZ, 0xc0, !PT ;  /* 0x00ff0000ecff7812 */ /* 0x000fe400078cc0ff */
[----:B------:R-:W-:Y:S01]  /*5ac0*/  F2FP.BF16.F32.PACK_AB R158, R231, R158 ;  /* 0x0000009ee79e723e */ /* 0x000fe200000010ff */
[----:B------:R-:W-:Y:S01]  /*5ad0*/  FMUL.FTZ R156, R156, UR22 ;  /* 0x000000169c9c7c20 */ /* 0x000fe20008410000 */
[----:B------:R-:W-:Y:S02]  /*5ae0*/  FSEL R160, R161, RZ, P6 ;  /* 0x000000ffa1a07208 */ /* 0x000fe40003000000 */
        /* <DEDUP_REMOVED lines=8> */
.L_x_697:
[----:B------:R-:W0:Y:S08]  /*5b70*/  @P0 LDC.64 R162, c[0x0][0x478] ;  /* 0x00011e00ffa20b82 */ /* 0x000e300000000a00 */
[----:B------:R-:W1:Y:S01]  /*5b80*/  LDC.64 R160, c[0x0][0x468] ;  /* 0x00011a00ffa07b82 */ /* 0x000e620000000a00 */
[----:B0-----:R-:W-:-:S05]  /*5b90*/  @P0 IMAD.WIDE.U32 R162, R26, 0x10, R162 ;  /* 0x000000101aa20825 */ /* 0x001fca00078e00a2 */
[----:B------:R0:W-:Y:S01]  /*5ba0*/  @P0 STG.E.128 desc[UR14][R162.64], R136 ;  /* 0x00000088a2000986 */ /* 0x0001e2000c101d0e */
[----:B-1----:R-:W-:-:S05]  /*5bb0*/  IMAD.WIDE.U32 R160, R26, 0x10, R160 ;  /* 0x000000101aa07825 */ /* 0x002fca00078e00a0 */
[----:B------:R0:W-:Y:S01]  /*5bc0*/  STG.E.128 desc[UR14][R160.64], R156 ;  /* 0x0000009ca0007986 */ /* 0x0001e2000c101d0e */
[----:B------:R-:W-:Y:S05]  /*5bd0*/  BRA `(.L_x_695) ;  /* 0x0000003400087947 */ /* 0x000fea0003800000 */
.L_x_678:
        /* <DEDUP_REMOVED lines=9> */
[----:B------:R-:W-:Y:S01]  /*5c70*/  FFMA.FTZ R228, R221, UR4, R160 ;  /* 0x00000004dde47c23 */ /* 0x000fe200080100a0 */
[----:B------:R-:W-:Y:S01]  /*5c80*/  SHF.L.U32 R157, R157, 0x10, RZ ;  /* 0x000000109d9d7819 */ /* 0x000fe200000006ff */
[--C-:B------:R-:W-:Y:S01]  /*5c90*/  FADD.FTZ R158, R213, -R156.reuse ;  /* 0x8000009cd59e7221 */ /* 0x100fe20000010000 */
[----:B------:R-:W-:Y:S01]  /*5ca0*/  PRMT R156, R142, 0x7632, R156 ;  /* 0x000076328e9c7816 */ /* 0x000fe2000000009c */
[----:B------:R-:W-:Y:S01]  /*5cb0*/  FADD.FTZ R161, R216, -R159 ;  /* 0x8000009fd8a17221 */ /* 0x000fe20000010000 */
[----:B------:R-:W-:Y:S01]  /*5cc0*/  FADD.FTZ R228, R219, -R228 ;  /* 0x800000e4dbe47221 */ /* 0x000fe20000010000 */
[----:B------:R-:W-:Y:S01]  /*5cd0*/  FFMA.FTZ R159, R158, UR23, R157 ;  /* 0x000000179e9f7c23 */ /* 0x000fe2000801009d */
[----:B------:R-:W-:Y:S01]  /*5ce0*/  FFMA.FTZ R157, R222, UR4, R160 ;  /* 0x00000004de9d7c23 */ /* 0x000fe200080100a0 */
[----:B------:R-:W-:-:S02]  /*5cf0*/  SHF.L.U32 R156, R156, 0x10, RZ ;  /* 0x000000109c9c7819 */ /* 0x000fc400000006ff */
[----:B------:R-:W-:Y:S01]  /*5d00*/  FMUL.FTZ R159, R159, UR12 ;  /* 0x0000000c9f9f7c20 */ /* 0x000fe20008410000 */
[--C-:B------:R-:W-:Y:S01]  /*5d10*/  FADD.FTZ R162, R220, -R157.reuse ;  /* 0x8000009ddca27221 */ /* 0x100fe20000010000 */
[----:B------:R-:W-:Y:S01]  /*5d20*/  PRMT R157, R141, 0x7632, R157 ;  /* 0x000076328d9d7816 */ /* 0x000fe2000000009d */
[--C-:B------:R-:W-:Y:S01]  /*5d30*/  FFMA.FTZ R158, R161, UR23, R156.reuse ;  /* 0x00000017a19e7c23 */ /* 0x100fe2000801009c */
[----:B------:R-:W-:Y:S01]  /*5d40*/  PRMT R156, R140, 0x7632, R156 ;  /* 0x000076328c9c7816 */ /* 0x000fe2000000009c */
[--C-:B------:R-:W-:Y:S01]  /*5d50*/  FFMA.FTZ R161, R226, UR4, R160.reuse ;  /* 0x00000004e2a17c23 */ /* 0x100fe200080100a0 */
[----:B------:R-:W-:Y:S01]  /*5d60*/  SHF.L.U32 R157, R157, 0x10, RZ ;  /* 0x000000109d9d7819 */ /* 0x000fe200000006ff */
[----:B------:R-:W-:Y:S01]  /*5d70*/  FMUL.FTZ R163, R159, UR22 ;  /* 0x000000169fa37c20 */ /* 0x000fe20008410000 */
[----:B------:R-:W-:Y:S01]  /*5d80*/  SHF.L.U32 R156, R156, 0x10, RZ ;  /* 0x000000109c9c7819 */ /* 0x000fe200000006ff */
[----:B------:R-:W-:Y:S01]  /*5d90*/  FADD.FTZ R161, R224, -R161 ;  /* 0x800000a1e0a17221 */ /* 0x000fe20000010000 */
[----:B------:R-:W-:Y:S01]  /*5da0*/  ISETP.GE.U32.AND P0, PT, R240, RZ, PT ;  /* 0x000000fff000720c */ /* 0x000fe20003f06070 */
[----:B------:R-:W-:Y:S01]  /*5db0*/  FFMA.FTZ R157, R162, UR23, R157 ;  /* 0x00000017a29d7c23 */ /* 0x000fe2000801009d */
[----:B------:R-:W-:Y:S01]  /*5dc0*/  FFMA.FTZ R162, R217, UR4, R160 ;  /* 0x00000004d9a27c23 */ /* 0x000fe200080100a0 */
[----:B------:R-:W-:Y:S01]  /*5dd0*/  FFMA.FTZ R156, R161, UR23, R156 ;  /* 0x00000017a19c7c23 */ /* 0x000fe2000801009c */
[----:B------:R-:W-:Y:S01]  /*5de0*/  SHF.L.U32 R161, R143, 0x10, RZ ;  /* 0x000000108fa17819 */ /* 0x000fe200000006ff */
[----:B------:R-:W-:Y:S01]  /*5df0*/  FMUL.FTZ R158, R158, UR12 ;  /* 0x0000000c9e9e7c20 */ /* 0x000fe20008410000 */
[----:B------:R-:W-:Y:S01]  /*5e00*/  FADD.FTZ R162, R215, -R162 ;  /* 0x800000a2d7a27221 */ /* 0x000fe20000010000 */
[----:B------:R-:W-:Y:S01]  /*5e10*/  LOP3.LUT P6, RZ, R241, 0xff0000, RZ, 0xc0, !PT ;  /* 0x00ff0000f1ff7812 */ /* 0x000fe200078cc0ff */
[----:B------:R-:W-:Y:S01]  /*5e20*/  FMUL.FTZ R157, R157, UR12 ;  /* 0x0000000c9d9d7c20 */ /* 0x000fe20008410000 */
[----:B------:R-:W-:Y:S01]  /*5e30*/  ISETP.GE.U32.AND.EX P0, PT, R241, 0x1000000, PT, P0 ;  /* 0x01000000f100780c */ /* 0x000fe20003f06100 */
[----:B------:R-:W-:Y:S01]  /*5e40*/  FFMA.FTZ R162, R162, UR23, R161 ;  /* 0x00000017a2a27c23 */ /* 0x000fe200080100a1 */
[----:B------:R-:W-:Y:S01]  /*5e50*/  SHF.L.U32 R161, R142, 0x10, RZ ;  /* 0x000000108ea17819 */ /* 0x000fe200000006ff */
[----:B------:R-:W-:Y:S01]  /*5e60*/  FMUL.FTZ R159, R158, UR22 ;  /* 0x000000169e9f7c20 */ /* 0x000fe20008410000 */
[----:B------:R-:W-:Y:S01]  /*5e70*/  FSEL R163, R163, RZ, P0 ;  /* 0x000000ffa3a37208 */ /* 0x000fe20000000000 */
[----:B------:R-:W-:Y:S01]  /*5e80*/  FMUL.FTZ R162, R162, UR12 ;  /* 0x0000000ca2a27c20 */ /* 0x000fe20008410000 */
[----:B------:R-:W-:Y:S01]  /*5e90*/  LOP3.LUT P0, RZ, R241, 0xff00, RZ, 0xc0, !PT ;  /* 0x0000ff00f1ff7812 */ /* 0x000fe2000780c0ff */
[----:B------:R-:W-:Y:S01]  /*5ea0*/  FFMA.FTZ R161, R228, UR23, R161 ;  /* 0x00000017e4a17c23 */ /* 0x000fe200080100a1 */
[----:B------:R-:W-:Y:S01]  /*5eb0*/  FFMA.FTZ R228, R229, UR4, R160 ;  /* 0x00000004e5e47c23 */ /* 0x000fe200080100a0 */
[----:B------:R-:W-:Y:S01]  /*5ec0*/  FMUL.FTZ R162, R162, UR22 ;  /* 0x00000016a2a27c20 */ /* 0x000fe20008410000 */
[----:B------:R-:W-:Y:S01]  /*5ed0*/  FMUL.FTZ R156, R156, UR12 ;  /* 0x0000000c9c9c7c20 */ /* 0x000fe20008410000 */
[----:B------:R-:W-:Y:S01]  /*5ee0*/  FMUL.FTZ R161, R161, UR12 ;  /* 0x0000000ca1a17c20 */ /* 0x000fe20008410000 */
[----:B------:R-:W-:Y:S01]  /*5ef0*/  FADD.FTZ R228, R227, -R228 ;  /* 0x800000e4e3e47221 */ /* 0x000fe20000010000 */
[----:B------:R-:W-:Y:S01]  /*5f00*/  FMUL.FTZ R230, R157, UR22 ;  /* 0x000000169de67c20 */ /* 0x000fe20008410000 */
[----:B------:R-:W-:Y:S01]  /*5f10*/  FSEL R162, R162, RZ, P6 ;  /* 0x000000ffa2a27208 */ /* 0x000fe20003000000 */
[----:B------:R-:W-:Y:S01]  /*5f20*/  FMUL.FTZ R161, R161, UR22 ;  /* 0x00000016a1a17c20 */ /* 0x000fe20008410000 */
[----:B------:R-:W-:Y:S01]  /*5f30*/  LOP3.LUT P6, RZ, R241, 0xff, RZ, 0xc0, !PT ;  /* 0x000000fff1ff7812 */ /* 0x000fe200078cc0ff */
[----:B------:R-:W-:-:S03]  /*5f40*/  FMUL.FTZ R156, R156, UR22 ;  /* 0x000000169c9c7c20 */ /* 0x000fc60008410000 */
[----:B------:R-:W-:Y:S02]  /*5f50*/  FSEL R158, R161, RZ, P6 ;  /* 0x000000ffa19e7208 */ /* 0x000fe40003000000 */
[----:B------:R-:W-:Y:S02]  /*5f60*/  FSEL R161, R159, RZ, P0 ;  /* 0x000000ff9fa17208 */ /* 0x000fe40000000000 */
[----:B------:R-:W-:Y:S01]  /*5f70*/  F2FP.BF16.F32.PACK_AB R159, R163, R162 ;  /* 0x000000a2a39f723e */ /* 0x000fe200000010ff */
[----:B------:R-:W-:Y:S01]  /*5f80*/  FFMA.FTZ R162, R225, UR4, R160 ;  /* 0x00000004e1a27c23 */ /* 0x000fe200080100a0 */
[----:B------:R-:W-:Y:S02]  /*5f90*/  F2FP.BF16.F32.PACK_AB R158, R161, R158 ;  /* 0x0000009ea19e723e */ /* 0x000fe400000010ff */
[----:B------:R-:W-:Y:S01]  /*5fa0*/  SHF.L.U32 R161, R141, 0x10, RZ ;  /* 0x000000108da17819 */ /* 0x000fe200000006ff */
[----:B------:R-:W-:Y:S01]  /*5fb0*/  FADD.FTZ R162, R223, -R162 ;  /* 0x800000a2dfa27221 */ /* 0x000fe20000010000 */
[----:B------:R-:W-:-:S02]  /*5fc0*/  LOP3.LUT P0, RZ, R240, 0xff0000, RZ, 0xc0, !PT ;  /* 0x00ff0000f0ff7812 */ /* 0x000fc4000780c0ff */
[----:B------:R-:W-:Y:S01]  /*5fd0*/  LOP3.LUT P6, RZ, R240, 0xff000000, RZ, 0xc0, !PT ;  /* 0xff000000f0ff7812 */ /* 0x000fe200078cc0ff */
[----:B------:R-:W-:Y:S01]  /*5fe0*/  FFMA.FTZ R162, R162, UR23, R161 ;  /* 0x00000017a2a27c23 */ /* 0x000fe200080100a1 */
[----:B------:R-:W-:Y:S02]  /*5ff0*/  SHF.L.U32 R161, R140, 0x10, RZ ;  /* 0x000000108ca17819 */ /* 0x000fe400000006ff */
[----:B------:R-:W-:Y:S02]  /*6000*/  FSEL R230, R230, RZ, P6 ;  /* 0x000000ffe6e67208 */ /* 0x000fe40003000000 */
[----:B------:R-:W-:Y:S01]  /*6010*/  LOP3.LUT P6, RZ, R240, 0xff, RZ, 0xc0, !PT ;  /* 0x000000fff0ff7812 */ /* 0x000fe200078cc0ff */
[----:B------:R-:W-:Y:S01]  /*6020*/  FFMA.FTZ R161, R228, UR23, R161 ;  /* 0x00000017e4a17c23 */ /* 0x000fe200080100a1 */
[----:B------:R-:W-:Y:S02]  /*6030*/  FMUL.FTZ R228, R162, UR12 ;  /* 0x0000000ca2e47c20 */ /* 0x000fe40008410000 */
[----:B------:R-:W0:Y:S01]  /*6040*/  LDC.64 R162, c[0x0][0x468] ;  /* 0x00011a00ffa27b82 */ /* 0x000e220000000a00 */
[----:B------:R-:W-:Y:S01]  /*6050*/  FMUL.FTZ R161, R161, UR12 ;  /* 0x0000000ca1a17c20 */ /* 0x000fe20008410000 */
[----:B------:R-:W-:-:S03]  /*6060*/  FMUL.FTZ R228, R228, UR22 ;  /* 0x00000016e4e47c20 */ /* 0x000fc60008410000 */
[----:B------:R-:W-:Y:S02]  /*6070*/  FMUL.FTZ R161, R161, UR22 ;  /* 0x00000016a1a17c20 */ /* 0x000fe40008410000 */
[----:B------:R-:W-:Y:S02]  /*6080*/  FSEL R157, R228, RZ, P0 ;  /* 0x000000ffe49d7208 */ /* 0x000fe40000000000 */
[----:B------:R-:W-:Y:S02]  /*6090*/  LOP3.LUT P0, RZ, R240, 0xff00, RZ, 0xc0, !PT ;  /* 0x0000ff00f0ff7812 */ /* 0x000fe4000780c0ff */
[----:B------:R-:W-:Y:S02]  /*60a0*/  F2FP.BF16.F32.PACK_AB R157, R230, R157 ;  /* 0x0000009de69d723e */ /* 0x000fe400000010ff */
[----:B------:R-:W-:Y:S02]  /*60b0*/  FSEL R231, R156, RZ, P0 ;  /* 0x000000ff9ce77208 */ /* 0x000fe40000000000 */
[----:B------:R-:W-:-:S04]  /*60c0*/  FSEL R156, R161, RZ, P6 ;  /* 0x000000ffa19c7208 */ /* 0x000fc80003000000 */
[----:B------:R-:W-:Y:S01]  /*60d0*/  F2FP.BF16.F32.PACK_AB R156, R231, R156 ;  /* 0x0000009ce79c723e */ /* 0x000fe200000010ff */
[C---:B0-----:R-:W-:Y:S01]  /*60e0*/  IMAD.WIDE.U32 R162, R26.reuse, 0x10, R162 ;  /* 0x000000101aa27825 */ /* 0x041fe200078e00a2 */
[----:B------:R-:W-:-:S04]  /*60f0*/  IADD3 R26, PT, PT, R26, 0x80, RZ ;  /* 0x000000801a1a7810 */ /* 0x000fc80007ffe0ff */
[----:B------:R0:W-:Y:S03]  /*6100*/  STG.E.128 desc[UR14][R162.64], R156 ;  /* 0x0000009ca2007986 */ /* 0x0001e6000c101d0e */
.L_x_700:
[----:B------:R-:W-:Y:S05]  /*6110*/  BSYNC.RECONVERGENT B1 ;  /* 0x0000000000017941 */ /* 0x000fea0003800200 */
.L_x_699:
[----:B------:R-:W-:Y:S04]  /*6120*/  BSSY.RECONVERGENT B1, `(.L_x_701) ;  /* 0x000004f000017945 */ /* 0x000fe80003800200 */
[----:B------:R-:W-:Y:S05]  /*6130*/  @!P4 BRA `(.L_x_702) ;  /* 0x000000040034c947 */ /* 0x000fea0003800000 */
[--C-:B0-----:R-:W-:Y:S01]  /*6140*/  FFMA.FTZ R159, R212, UR4, R160.reuse ;  /* 0x00000004d49f7c23 */ /* 0x101fe200080100a0 */
[----:B-----5:R-:W-:Y:S01]  /*6150*/  PRMT R157, R51, 0x7632, R157 ;  /* 0x00007632339d7816 */ /* 0x020fe2000000009d */
[----:B------:R-:W-:Y:S01]  /*6160*/  FFMA.FTZ R162, R194, UR4, R160 ;  /* 0x00000004c2a27c23 */ /* 0x000fe200080100a0 */
[----:B------:R-:W-:Y:S01]  /*6170*/  PRMT R156, R50, 0x7632, R156 ;  /* 0x00007632329c7816 */ /* 0x000fe2000000009c */
[----:B------:R-:W-:Y:S01]  /*6180*/  FADD.FTZ R158, R210, -R159 ;  /* 0x8000009fd29e7221 */ /* 0x000fe20000010000 */
[----:B------:R-:W-:Y:S01]  /*6190*/  FFMA.FTZ R159, R184, UR4, R160 ;  /* 0x00000004b89f7c23 */ /* 0x000fe200080100a0 */
[----:B------:R-:W-:Y:S02]  /*61a0*/  SHF.L.U32 R157, R157, 0x10, RZ ;  /* 0x000000109d9d7819 */ /* 0x000fe400000006ff */
[----:B------:R-:W-:Y:S01]  /*61b0*/  SHF.L.U32 R156, R156, 0x10, RZ ;  /* 0x000000109c9c7819 */ /* 0x000fe200000006ff */
[----:B------:R-:W-:Y:S01]  /*61c0*/  FADD.FTZ R161, R182, -R159 ;  /* 0x8000009fb6a17221 */ /* 0x000fe20000010000 */
[----:B------:R-:W-:Y:S01]  /*61d0*/  ISETP.GE.U32.AND P0, PT, R238, RZ, PT ;  /* 0x000000ffee00720c */ /* 0x000fe20003f06070 */
[--C-:B------:R-:W-:Y:S01]  /*61e0*/  FFMA.FTZ R159, R158, UR23, R157.reuse ;  /* 0x000000179e9f7c23 */ /* 0x100fe2000801009d */
[----:B------:R-:W-:Y:S01]  /*61f0*/  PRMT R157, R49, 0x7632, R157 ;  /* 0x00007632319d7816 */ /* 0x000fe2000000009d */
[----:B------:R-:W-:Y:S01]  /*6200*/  FFMA.FTZ R158, R161, UR23, R156 ;  /* 0x00000017a19e7c23 */ /* 0x000fe2000801009c */
[----:B------:R-:W-:Y:S01]  /*6210*/  FFMA.FTZ R156, R168, UR4, R160 ;  /* 0x00000004a89c7c23 */ /* 0x000fe200080100a0 */
[----:B------:R-:W-:Y:S01]  /*6220*/  FADD.FTZ R161, R189, -R162 ;  /* 0x800000a2bda17221 */ /* 0x000fe20000010000 */
[----:B------:R-:W-:Y:S01]  /*6230*/  SHF.L.U32 R157, R157, 0x10, RZ ;  /* 0x000000109d9d7819 */ /* 0x000fe200000006ff */
[----:B------:R-:W-:Y:S01]  /*6240*/  FMUL.FTZ R159, R159, UR12 ;  /* 0x0000000c9f9f7c20 */ /* 0x000fe20008410000 */
[--C-:B------:R-:W-:Y:S01]  /*6250*/  FADD.FTZ R228, R167, -R156.reuse ;  /* 0x8000009ca7e47221 */ /* 0x100fe20000010000 */
[----:B------:R-:W-:Y:S01]  /*6260*/  PRMT R156, R48, 0x7632, R156 ;  /* 0x00007632309c7816 */ /* 0x000fe2000000009c */
[----:B------:R-:W-:Y:S01]  /*6270*/  FMUL.FTZ R158, R158, UR12 ;  /* 0x0000000c9e9e7c20 */ /* 0x000fe20008410000 */
[----:B------:R-:W-:Y:S01]  /*6280*/  LOP3.LUT P6, RZ, R239, 0xff0000, RZ, 0xc0, !PT ;  /* 0x00ff0000efff7812 */ /* 0x000fe200078cc0ff */
[----:B------:R-:W-:Y:S01]  /*6290*/  FFMA.FTZ R157, R228, UR23, R157 ;  /* 0x00000017e49d7c23 */ /* 0x000fe2000801009d */
[----:B------:R-:W-:Y:S01]  /*62a0*/  SHF.L.U32 R156, R156, 0x10, RZ ;  /* 0x000000109c9c7819 */ /* 0x000fe200000006ff */
[----:B------:R-:W-:Y:S01]  /*62b0*/  FMUL.FTZ R163, R159, UR22 ;  /* 0x000000169fa37c20 */ /* 0x000fe20008410000 */
[----:B------:R-:W-:Y:S01]  /*62c0*/  ISETP.GE.U32.AND.EX P0, PT, R239, 0x1000000, PT, P0 ;  /* 0x01000000ef00780c */ /* 0x000fe20003f06100 */
[----:B------:R-:W-:Y:S01]  /*62d0*/  FMUL.FTZ R159, R158, UR22 ;  /* 0x000000169e9f7c20 */ /* 0x000fe20008410000 */
[----:B------:R-:W-:Y:S01]  /*62e0*/  FMUL.FTZ R157, R157, UR12 ;  /* 0x0000000c9d9d7c20 */ /* 0x000fe20008410000 */
[----:B------:R-:W-:Y:S01]  /*62f0*/  FFMA.FTZ R156, R161, UR23, R156 ;  /* 0x00000017a19c7c23 */ /* 0x000fe2000801009c */
[----:B------:R-:W-:Y:S01]  /*6300*/  FFMA.FTZ R161, R185, UR4, R160 ;  /* 0x00000004b9a17c23 */ /* 0x000fe200080100a0 */
[----:B------:R-:W-:Y:S01]  /*6310*/  FSEL R163, R163, RZ, P0 ;  /* 0x000000ffa3a37208 */ /* 0x000fe20000000000 */
[----:B------:R-:W-:Y:S01]  /*6320*/  FMUL.FTZ R230, R157, UR22 ;  /* 0x000000169de67c20 */ /* 0x000fe20008410000 */
[----:B------:R-:W-:Y:S01]  /*6330*/  LOP3.LUT P0, RZ, R239, 0xff00, RZ, 0xc0, !PT ;  /* 0x0000ff00efff7812 */ /* 0x000fe2000780c0ff */
[----:B------:R-:W-:Y:S01]  /*6340*/  FADD.FTZ R162, R192, -R161 ;  /* 0x800000a1c0a27221 */ /* 0x000fe20000010000 */
[----:B------:R-:W-:Y:S01]  /*6350*/  SHF.L.U32 R161, R51, 0x10, RZ ;  /* 0x0000001033a17819 */ /* 0x000fe200000006ff */
[----:B------:R-:W-:-:S04]  /*6360*/  FMUL.FTZ R156, R156, UR12 ;  /* 0x0000000c9c9c7c20 */ /* 0x000fc80008410000 */
[----:B------:R-:W-:Y:S01]  /*6370*/  FFMA.FTZ R162, R162, UR23, R161 ;  /* 0x00000017a2a27c23 */ /* 0x000fe200080100a1 */
[----:B------:R-:W-:Y:S01]  /*6380*/  FFMA.FTZ R161, R183, UR4, R160 ;  /* 0x00000004b7a17c23 */ /* 0x000fe200080100a0 */
[----:B------:R-:W-:Y:S02]  /*6390*/  FMUL.FTZ R156, R156, UR22 ;  /* 0x000000169c9c7c20 */ /* 0x000fe40008410000 */
[----:B------:R-:W-:Y:S01]  /*63a0*/  FMUL.FTZ R162, R162, UR12 ;  /* 0x0000000ca2a27c20 */ /* 0x000fe20008410000 */
[----:B------:R-:W-:Y:S01]  /*63b0*/  FADD.FTZ R228, R180, -R161 ;  /* 0x800000a1b4e47221 */ /* 0x000fe20000010000 */
[----:B------:R-:W-:Y:S02]  /*63c0*/  SHF.L.U32 R161, R50, 0x10, RZ ;  /* 0x0000001032a17819 */ /* 0x000fe400000006ff */
[----:B------:R-:W-:-:S03]  /*63d0*/  FMUL.FTZ R162, R162, UR22 ;  /* 0x00000016a2a27c20 */ /* 0x000fc60008410000 */
[----:B------:R-:W-:Y:S02]  /*63e0*/  FFMA.FTZ R161, R228, UR23, R161 ;  /* 0x00000017e4a17c23 */ /* 0x000fe400080100a1 */
[----:B------:R-:W-:Y:S02]  /*63f0*/  FSEL R162, R162, RZ, P6 ;  /* 0x000000ffa2a27208 */ /* 0x000fe40003000000 */
[----:B------:R-:W-:Y:S01]  /*6400*/  FMUL.FTZ R161, R161, UR12 ;  /* 0x0000000ca1a17c20 */ /* 0x000fe20008410000 */
[----:B------:R-:W-:-:S03]  /*6410*/  LOP3.LUT P6, RZ, R239, 0xff, RZ, 0xc0, !PT ;  /* 0x000000ffefff7812 */ /* 0x000fc600078cc0ff */
[----:B------:R-:W-:-:S05]  /*6420*/  FMUL.FTZ R161, R161, UR22 ;  /* 0x00000016a1a17c20 */ /* 0x000fca0008410000 */
        /* <DEDUP_REMOVED lines=10> */
[----:B------:R-:W-:Y:S02]  /*64d0*/  FFMA.FTZ R161, R17, UR4, R160 ;  /* 0x0000000411a17c23 */ /* 0x000fe400080100a0 */
[----:B------:R-:W-:Y:S02]  /*64e0*/  FSEL R230, R230, RZ, P6 ;  /* 0x000000ffe6e67208 */ /* 0x000fe40003000000 */
[----:B------:R-:W-:Y:S01]  /*64f0*/  FADD.FTZ R228, R16, -R161 ;  /* 0x800000a110e47221 */ /* 0x000fe20000010000 */
[----:B------:R-:W-:Y:S02]  /*6500*/  SHF.L.U32 R161, R48, 0x10, RZ ;  /* 0x0000001030a17819 */ /* 0x000fe400000006ff */
[----:B------:R-:W-:-:S03]  /*6510*/  LOP3.LUT P6, RZ, R238, 0xff, RZ, 0xc0, !PT ;  /* 0x000000ffeeff7812 */ /* 0x000fc600078cc0ff */
        /* <DEDUP_REMOVED lines=15> */
.L_x_702:
[----:B------:R-:W-:Y:S05]  /*6610*/  BSYNC.RECONVERGENT B1 ;  /* 0x0000000000017941 */ /* 0x000fea0003800200 */
.L_x_701:
[----:B------:R-:W-:Y:S04]  /*6620*/  BSSY.RECONVERGENT B1, `(.L_x_703) ;  /* 0x000004f000017945 */ /* 0x000fe80003800200 */
[----:B------:R-:W-:Y:S05]  /*6630*/  @!P3 BRA `(.L_x_704) ;  /* 0x000000040034b947 */ /* 0x000fea0003800000 */
[--C-:B01----:R-:W-:Y:S01]  /*6640*/  FFMA.FTZ R156, R204, UR4, R160.reuse ;  /* 0x00000004cc9c7c23 */ /* 0x103fe200080100a0 */
[----:B------:R-:W-:Y:S01]  /*6650*/  FFMA.FTZ R158, R198, UR4, R160 ;  /* 0x00000004c69e7c23 */ /* 0x000fe200080100a0 */
[----:B-----5:R-:W-:Y:S02]  /*6660*/  PRMT R157, R147, 0x7632, R157 ;  /* 0x00007632939d7816 */ /* 0x020fe4000000009d */
[--C-:B------:R-:W-:Y:S01]  /*6670*/  FADD.FTZ R162, R211, -R156.reuse ;  /* 0x8000009cd3a27221 */ /* 0x100fe20000010000 */
[----:B------:R-:W-:Y:S01]  /*6680*/  PRMT R156, R146, 0x7632, R156 ;  /* 0x00007632929c7816 */ /* 0x000fe2000000009c */
[----:B------:R-:W-:Y:S01]  /*6690*/  FADD.FTZ R161, R197, -R158 ;  /* 0x8000009ec5a17221 */ /* 0x000fe20000010000 */
[----:B------:R-:W-:Y:S02]  /*66a0*/  SHF.L.U32 R157, R157, 0x10, RZ ;  /* 0x000000109d9d7819 */ /* 0x000fe400000006ff */
[----:B------:R-:W-:Y:S02]  /*66b0*/  SHF.L.U32 R156, R156, 0x10, RZ ;  /* 0x000000109c9c7819 */ /* 0x000fe400000006ff */
[----:B------:R-:W-:Y:S01]  /*66c0*/  ISETP.GE.U32.AND P0, PT, R234, RZ, PT ;  /* 0x000000ffea00720c */ /* 0x000fe20003f06070 */
[--C-:B------:R-:W-:Y:S01]  /*66d0*/  FFMA.FTZ R159, R162, UR23, R157.reuse ;  /* 0x00000017a29f7c23 */ /* 0x100fe2000801009d */
[----:B------:R-:W-:Y:S01]  /*66e0*/  FFMA.FTZ R162, R172, UR4, R160 ;  /* 0x00000004aca27c23 */ /* 0x000fe200080100a0 */
[----:B------:R-:W-:Y:S01]  /*66f0*/  FFMA.FTZ R158, R161, UR23, R156 ;  /* 0x00000017a19e7c23 */ /* 0x000fe2000801009c */
[----:B------:R-:W-:Y:S01]  /*6700*/  FFMA.FTZ R156, R188, UR4, R160 ;  /* 0x00000004bc9c7c23 */ /* 0x000fe200080100a0 */
[----:B------:R-:W-:Y:S01]  /*6710*/  PRMT R157, R145, 0x7632, R157 ;  /* 0x00007632919d7816 */ /* 0x000fe2000000009d */
[----:B------:R-:W-:Y:S01]  /*6720*/  FADD.FTZ R161, R177, -R162 ;  /* 0x800000a2b1a17221 */ /* 0x000fe20000010000 */
[----:B------:R-:W-:Y:S01]  /*6730*/  FMUL.FTZ R159, R159, UR12 ;  /* 0x0000000c9f9f7c20 */ /* 0x000fe20008410000 */
[--C-:B------:R-:W-:Y:S01]  /*6740*/  FADD.FTZ R228, R199, -R156.reuse ;  /* 0x8000009cc7e47221 */ /* 0x100fe20000010000 */
[----:B------:R-:W-:Y:S01]  /*6750*/  PRMT R156, R144, 0x7632, R156 ;  /* 0x00007632909c7816 */ /* 0x000fe2000000009c */
[----:B------:R-:W-:Y:S01]  /*6760*/  FMUL.FTZ R158, R158, UR12 ;  /* 0x0000000c9e9e7c20 */ /* 0x000fe20008410000 */
[----:B------:R-:W-:Y:S01]  /*6770*/  SHF.L.U32 R157, R157, 0x10, RZ ;  /* 0x000000109d9d7819 */ /* 0x000fe200000006ff */
[----:B------:R-:W-:Y:S01]  /*6780*/  FMUL.FTZ R163, R159, UR22 ;  /* 0x000000169fa37c20 */ /* 0x000fe20008410000 */
[----:B------:R-:W-:Y:S01]  /*6790*/  SHF.L.U32 R156, R156, 0x10, RZ ;  /* 0x000000109c9c7819 */ /* 0x000fe200000006ff */
[----:B------:R-:W-:Y:S01]  /*67a0*/  FMUL.FTZ R159, R158, UR22 ;  /* 0x000000169e9f7c20 */ /* 0x000fe20008410000 */
[C---:B------:R-:W-:Y:S01]  /*67b0*/  LOP3.LUT P6, RZ, R235.reuse, 0xff0000, RZ, 0xc0, !PT ;  /* 0x00ff0000ebff7812 */ /* 0x040fe200078cc0ff */
[----:B------:R-:W-:Y:S01]  /*67c0*/  FFMA.FTZ R157, R228, UR23, R157 ;  /* 0x00000017e49d7c23 */ /* 0x000fe2000801009d */
[----:B------:R-:W-:Y:S01]  /*67d0*/  ISETP.GE.U32.AND.EX P0, PT, R235, 0x1000000, PT, P0 ;  /* 0x01000000eb00780c */ /* 0x000fe20003f06100 */
[----:B------:R-:W-:Y:S01]  /*67e0*/  FFMA.FTZ R156, R161, UR23, R156 ;  /* 0x00000017a19c7c23 */ /* 0x000fe2000801009c */
[----:B------:R-:W-:Y:S01]  /*67f0*/  FFMA.FTZ R161, R29, UR4, R160 ;  /* 0x000000041da17c23 */ /* 0x000fe200080100a0 */
[----:B------:R-:W-:Y:S01]  /*6800*/  FMUL.FTZ R157, R157, UR12 ;  /* 0x0000000c9d9d7c20 */ /* 0x000fe20008410000 */
[----:B------:R-:W-:Y:S01]  /*6810*/  FSEL R163, R163, RZ, P0 ;  /* 0x000000ffa3a37208 */ /* 0x000fe20000000000 */
[----:B------:R-:W-:Y:S01]  /*6820*/  FMUL.FTZ R156, R156, UR12 ;  /* 0x0000000c9c9c7c20 */ /* 0x000fe20008410000 */
[----:B------:R-:W-:Y:S01]  /*6830*/  FADD.FTZ R162, R166, -R161 ;  /* 0x800000a1a6a27221 */ /* 0x000fe20000010000 */
[----:B------:R-:W-:Y:S01]  /*6840*/  SHF.L.U32 R161, R147, 0x10, RZ ;  /* 0x0000001093a17819 */ /* 0x000fe200000006ff */
[----:B------:R-:W-:Y:S01]  /*6850*/  FMUL.FTZ R230, R157, UR22 ;  /* 0x000000169de67c20 */ /* 0x000fe20008410000 */
[----:B------:R-:W-:Y:S01]  /*6860*/  LOP3.LUT P0, RZ, R235, 0xff00, RZ, 0xc0, !PT ;  /* 0x0000ff00ebff7812 */ /* 0x000fe2000780c0ff */
[----:B------:R-:W-:-:S02]  /*6870*/  FMUL.FTZ R156, R156, UR22 ;  /* 0x000000169c9c7c20 */ /* 0x000fc40008410000 */
[----:B------:R-:W-:Y:S01]  /*6880*/  FFMA.FTZ R162, R162, UR23, R161 ;  /* 0x00000017a2a27c23 */ /* 0x000fe200080100a1 */
[----:B------:R-:W-:-:S03]  /*6890*/  FFMA.FTZ R161, R27, UR4, R160 ;  /* 0x000000041ba17c23 */ /* 0x000fc600080100a0 */
        /* <DEDUP_REMOVED lines=11> */
[----:B------:R-:W-:Y:S02]  /*6950*/  F2FP.BF16.F32.PACK_AB R159, R163, R162 ;  /* 0x000000a2a39f723e */ /* 0x000fe400000010ff */
[----:B------:R-:W-:Y:S01]  /*6960*/  F2FP.BF16.F32.PACK_AB R158, R161, R158 ;  /* 0x0000009ea19e723e */ /* 0x000fe200000010ff */
[----:B------:R-:W-:Y:S01]  /*6970*/  FFMA.FTZ R161, R21, UR4, R160 ;  /* 0x0000000415a17c23 */ /* 0x000fe200080100a0 */
[C---:B------:R-:W-:Y:S02]  /*6980*/  LOP3.LUT P0, RZ, R234.reuse, 0xff0000, RZ, 0xc0, !PT ;  /* 0x00ff0000eaff7812 */ /* 0x040fe4000780c0ff */
[----:B------:R-:W-:Y:S01]  /*6990*/  LOP3.LUT P6, RZ, R234, 0xff000000, RZ, 0xc0, !PT ;  /* 0xff000000eaff7812 */ /* 0x000fe200078cc0ff */
[----:B------:R-:W-:Y:S01]  /*69a0*/  FADD.FTZ R162, R20, -R161 ;  /* 0x800000a114a27221 */ /* 0x000fe20000010000 */
[----:B------:R-:W-:-:S02]  /*69b0*/  SHF.L.U32 R161, R145, 0x10, RZ ;  /* 0x0000001091a17819 */ /* 0x000fc400000006ff */
[----:B------:R-:W-:Y:S02]  /*69c0*/  FSEL R230, R230, RZ, P6 ;  /* 0x000000ffe6e67208 */ /* 0x000fe40003000000 */
[----:B------:R-:W-:Y:S01]  /*69d0*/  LOP3.LUT P6, RZ, R234, 0xff, RZ, 0xc0, !PT ;  /* 0x000000ffeaff7812 */ /* 0x000fe200078cc0ff */
[----:B------:R-:W-:Y:S01]  /*69e0*/  FFMA.FTZ R162, R162, UR23, R161 ;  /* 0x00000017a2a27c23 */ /* 0x000fe200080100a1 */
[----:B------:R-:W-:-:S04]  /*69f0*/  FFMA.FTZ R161, R19, UR4, R160 ;  /* 0x0000000413a17c23 */ /* 0x000fc800080100a0 */
[----:B------:R-:W-:Y:S01]  /*6a00*/  FADD.FTZ R228, R18, -R161 ;  /* 0x800000a112e47221 */ /* 0x000fe20000010000 */
[----:B------:R-:W-:-:S05]  /*6a10*/  SHF.L.U32 R161, R144, 0x10, RZ ;  /* 0x0000001090a17819 */ /* 0x000fca00000006ff */
        /* <DEDUP_REMOVED lines=15> */
.L_x_704:
[----:B------:R-:W-:Y:S05]  /*6b10*/  BSYNC.RECONVERGENT B1 ;  /* 0x0000000000017941 */ /* 0x000fea0003800200 */
.L_x_703:
[----:B------:R-:W-:Y:S04]  /*6b20*/  BSSY.RECONVERGENT B1, `(.L_x_705) ;  /* 0x000004f000017945 */ /* 0x000fe80003800200 */
[----:B------:R-:W-:Y:S05]  /*6b30*/  @!P2 BRA `(.L_x_706) ;  /* 0x000000040034a947 */ /* 0x000fea0003800000 */
[--C-:B012---:R-:W-:Y:S01]  /*6b40*/  FFMA.FTZ R156, R202, UR4, R160.reuse ;  /* 0x00000004ca9c7c23 */ /* 0x107fe200080100a0 */
        /* <DEDUP_REMOVED lines=76> */
.L_x_706:
[----:B------:R-:W-:Y:S05]  /*7010*/  BSYNC.RECONVERGENT B1 ;  /* 0x0000000000017941 */ /* 0x000fea0003800200 */
.L_x_705:
[----:B------:R-:W-:Y:S05]  /*7020*/  @!P1 BRA `(.L_x_695) ;  /* 0x0000001c00f49947 */ /* 0x000fea0003800000 */
[--C-:B0123--:R-:W-:Y:S01]  /*7030*/  FFMA.FTZ R156, R206, UR4, R160.reuse ;  /* 0x00000004ce9c7c23 */ /* 0x10ffe200080100a0 */
        /* <DEDUP_REMOVED lines=14> */
[----:B------:R-:W-:Y:S01]  /*7120*/  FFMA.FTZ R162, R205, UR4, R160 ;  /* 0x00000004cda27c23 */ /* 0x000fe200080100a0 */
[--C-:B------:R-:W-:Y:S01]  /*7130*/  FADD.FTZ R228, R191, -R156.reuse ;  /* 0x8000009cbfe47221 */ /* 0x100fe20000010000 */
[----:B------:R-:W-:Y:S01]  /*7140*/  PRMT R156, R152, 0x7632, R156 ;  /* 0x00007632989c7816 */ /* 0x000fe2000000009c */
[----:B------:R-:W-:Y:S01]  /*7150*/  FMUL.FTZ R159, R159, UR12 ;  /* 0x0000000c9f9f7c20 */ /* 0x000fe20008410000 */
[----:B------:R-:W-:Y:S01]  /*7160*/  FADD.FTZ R162, R203, -R162 ;  /* 0x800000a2cba27221 */ /* 0x000fe20000010000 */
        /* <DEDUP_REMOVED lines=15> */
[----:B------:R-:W-:-:S02]  /*7260*/  FMUL.FTZ R156, R156, UR12 ;  /* 0x0000000c9c9c7c20 */ /* 0x000fc40008410000 */
[----:B------:R-:W-:Y:S01]  /*7270*/  FMUL.FTZ R162, R162, UR12 ;  /* 0x0000000ca2a27c20 */ /* 0x000fe20008410000 */
[----:B------:R-:W-:Y:S01]  /*7280*/  FADD.FTZ R228, R174, -R161 ;  /* 0x800000a1aee47221 */ /* 0x000fe20000010000 */
[----:B------:R-:W-:Y:S01]  /*7290*/  SHF.L.U32 R161, R154, 0x10, RZ ;  /* 0x000000109aa17819 */ /* 0x000fe200000006ff */
[----:B------:R-:W-:Y:S01]  /*72a0*/  FMUL.FTZ R156, R156, UR22 ;  /* 0x000000169c9c7c20 */ /* 0x000fe20008410000 */
[----:B------:R-:W-:-:S03]  /*72b0*/  FMUL.FTZ R162, R162, UR22 ;  /* 0x00000016a2a27c20 */ /* 0x000fc60008410000 */
[----:B------:R-:W-:Y:S01]  /*72c0*/  FFMA.FTZ R161, R228, UR23, R161 ;  /* 0x00000017e4a17c23 */ /* 0x000fe200080100a1 */
[----:B------:R-:W-:Y:S01]  /*72d0*/  FMUL.FTZ R228, R157, UR22 ;  /* 0x000000169de47c20 */ /* 0x000fe20008410000 */
[----:B------:R-:W-:Y:S02]  /*72e0*/  FSEL R162, R162, RZ, P6 ;  /* 0x000000ffa2a27208 */ /* 0x000fe40003000000 */
[----:B------:R-:W-:Y:S01]  /*72f0*/  FMUL.FTZ R161, R161, UR12 ;  /* 0x0000000ca1a17c20 */ /* 0x000fe20008410000 */
[----:B------:R-:W-:-:S03]  /*7300*/  LOP3.LUT P6, RZ, R237, 0xff, RZ, 0xc0, !PT ;  /* 0x000000ffedff7812 */ /* 0x000fc600078cc0ff */
[----:B------:R-:W-:-:S05]  /*7310*/  FMUL.FTZ R161, R161, UR22 ;  /* 0x00000016a1a17c20 */ /* 0x000fca0008410000 */
[----:B------:R-:W-:Y:S02]  /*7320*/  FSEL R158, R161, RZ, P6 ;  /* 0x000000ffa19e7208 */ /* 0x000fe40003000000 */
[----:B------:R-:W-:Y:S02]  /*7330*/  FSEL R161, R159, RZ, P0 ;  /* 0x000000ff9fa17208 */ /* 0x000fe40000000000 */
[----:B------:R-:W-:Y:S01]  /*7340*/  F2FP.BF16.F32.PACK_AB R159, R163, R162 ;  /* 0x000000a2a39f723e */ /* 0x000fe200000010ff */
[--C-:B------:R-:W-:Y:S01]  /*7350*/  FFMA.FTZ R163, R173, UR4, R160.reuse ;  /* 0x00000004ada37c23 */ /* 0x100fe200080100a0 */
[----:B------:R-:W-:Y:S01]  /*7360*/  F2FP.BF16.F32.PACK_AB R158, R161, R158 ;  /* 0x0000009ea19e723e */ /* 0x000fe200000010ff */
[----:B------:R-:W-:Y:S01]  /*7370*/  FFMA.FTZ R161, R181, UR4, R160 ;  /* 0x00000004b5a17c23 */ /* 0x000fe200080100a0 */
[----:B------:R-:W-:Y:S01]  /*7380*/  SHF.L.U32 R160, R152, 0x10, RZ ;  /* 0x0000001098a07819 */ /* 0x000fe200000006ff */
[----:B------:R-:W-:Y:S01]  /*7390*/  FADD.FTZ R163, R178, -R163 ;  /* 0x800000a3b2a37221 */ /* 0x000fe20000010000 */
[----:B------:R-:W-:Y:S01]  /*73a0*/  LOP3.LUT P0, RZ, R236, 0xff0000, RZ, 0xc0, !PT ;  /* 0x00ff0000ecff7812 */ /* 0x000fe2000780c0ff */
[----:B------:R-:W-:Y:S01]  /*73b0*/  FADD.FTZ R162, R176, -R161 ;  /* 0x800000a1b0a27221 */ /* 0x000fe20000010000 */
[----:B------:R-:W-:-:S02]  /*73c0*/  SHF.L.U32 R161, R153, 0x10, RZ ;  /* 0x0000001099a17819 */ /* 0x000fc400000006ff */
[----:B------:R-:W-:-:S03]  /*73d0*/  LOP3.LUT P6, RZ, R236, 0xff000000, RZ, 0xc0, !PT ;  /* 0xff000000ecff7812 */ /* 0x000fc600078cc0ff */
[----:B------:R-:W-:Y:S01]  /*73e0*/  FFMA.FTZ R161, R162, UR23, R161 ;  /* 0x00000017a2a17c23 */ /* 0x000fe200080100a1 */
[----:B------:R-:W-:Y:S01]  /*73f0*/  FFMA.FTZ R162, R163, UR23, R160 ;  /* 0x00000017a3a27c23 */ /* 0x000fe200080100a0 */
[----:B------:R-:W-:Y:S02]  /*7400*/  FSEL R228, R228, RZ, P6 ;  /* 0x000000ffe4e47208 */ /* 0x000fe40003000000 */
[----:B------:R-:W-:Y:S01]  /*7410*/  FMUL.FTZ R163, R161, UR12 ;  /* 0x0000000ca1a37c20 */ /* 0x000fe20008410000 */
[----:B------:R-:W-:Y:S01]  /*7420*/  FMUL.FTZ R162, R162, UR12 ;  /* 0x0000000ca2a27c20 */ /* 0x000fe20008410000 */
[----:B------:R-:W0:Y:S01]  /*7430*/  LDC.64 R160, c[0x0][0x468] ;  /* 0x00011a00ffa07b82 */ /* 0x000e220000000a00 */
[----:B------:R-:W-:Y:S01]  /*7440*/  LOP3.LUT P6, RZ, R236, 0xff, RZ, 0xc0, !PT ;  /* 0x000000ffecff7812 */ /* 0x000fe200078cc0ff */
[----:B------:R-:W-:Y:S01]  /*7450*/  FMUL.FTZ R163, R163, UR22 ;  /* 0x00000016a3a37c20 */ /* 0x000fe20008410000 */
[----:B------:R-:W-:-:S04]  /*7460*/  FMUL.FTZ R162, R162, UR22 ;  /* 0x00000016a2a27c20 */ /* 0x000fc80008410000 */
[----:B------:R-:W-:Y:S02]  /*7470*/  FSEL R157, R163, RZ, P0 ;  /* 0x000000ffa39d7208 */ /* 0x000fe40000000000 */
[----:B------:R-:W-:Y:S02]  /*7480*/  LOP3.LUT P0, RZ, R236, 0xff00, RZ, 0xc0, !PT ;  /* 0x0000ff00ecff7812 */ /* 0x000fe4000780c0ff */
[----:B------:R-:W-:Y:S02]  /*7490*/  F2FP.BF16.F32.PACK_AB R157, R228, R157 ;  /* 0x0000009de49d723e */ /* 0x000fe400000010ff */
[----:B------:R-:W-:Y:S02]  /*74a0*/  FSEL R163, R156, RZ, P0 ;  /* 0x000000ff9ca37208 */ /* 0x000fe40000000000 */
[----:B------:R-:W-:-:S04]  /*74b0*/  FSEL R156, R162, RZ, P6 ;  /* 0x000000ffa29c7208 */ /* 0x000fc80003000000 */
[----:B------:R-:W-:Y:S01]  /*74c0*/  F2FP.BF16.F32.PACK_AB R156, R163, R156 ;  /* 0x0000009ca39c723e */ /* 0x000fe200000010ff */
[----:B0-----:R-:W-:-:S05]  /*74d0*/  IMAD.WIDE.U32 R160, R26, 0x10, R160 ;  /* 0x000000101aa07825 */ /* 0x001fca00078e00a0 */
[----:B------:R4:W-:Y:S01]  /*74e0*/  STG.E.128 desc[UR14][R160.64], R156 ;  /* 0x0000009ca0007986 */ /* 0x0009e2000c101d0e */
[----:B------:R-:W-:Y:S05]  /*74f0*/  BRA `(.L_x_695) ;  /* 0x0000001800c07947 */ /* 0x000fea0003800000 */
.L_x_698:
[----:B------:R-:W-:Y:S04]  /*7500*/  BSSY.RECONVERGENT B1, `(.L_x_707) ;  /* 0x0000056000017945 */ /* 0x000fe80003800200 */
[----:B------:R-:W-:Y:S05]  /*7510*/  @!P5 BRA `(.L_x_708) ;  /* 0x000000040050d947 */ /* 0x000fea0003800000 */
[----:B-----5:R-:W-:Y:S01]  /*7520*/  PRMT R136, R142, 0x7632, R136 ;  /* 0x000076328e887816 */ /* 0x020fe20000000088 */
        /* <DEDUP_REMOVED lines=8> */
[--C-:B------:R-:W-:Y:S01]  /*75b0*/  FFMA.FTZ R159, R137, UR23, R136.reuse ;  /* 0x00000017899f7c23 */ /* 0x100fe20008010088 */
[----:B------:R-:W-:Y:S01]  /*75c0*/  PRMT R136, R140, 0x7632, R136 ;  /* 0x000076328c887816 */ /* 0x000fe20000000088 */
[----:B------:R-:W-:Y:S01]  /*75d0*/  FFMA.FTZ R158, R156, UR23, R139 ;  /* 0x000000179c9e7c23 */ /* 0x000fe2000801008b */
[--C-:B------:R-:W-:Y:S01]  /*75e0*/  FFMA.FTZ R139, R222, UR4, R160.reuse ;  /* 0x00000004de8b7c23 */ /* 0x100fe200080100a0 */
[----:B------:R-:W-:Y:S01]  /*75f0*/  FFMA.FTZ R137, R226, UR4, R160 ;  /* 0x00000004e2897c23 */ /* 0x000fe200080100a0 */
[----:B------:R-:W-:Y:S01]  /*7600*/  SHF.L.U32 R138, R138, 0x10, RZ ;  /* 0x000000108a8a7819 */ /* 0x000fe200000006ff */
[----:B------:R-:W0:Y:S01]  /*7610*/  LDC.64 R156, c[0x0][0x478] ;  /* 0x00011e00ff9c7b82 */ /* 0x000e220000000a00 */
[----:B------:R-:W-:Y:S01]  /*7620*/  SHF.L.U32 R136, R136, 0x10, RZ ;  /* 0x0000001088887819 */ /* 0x000fe200000006ff */
[----:B------:R-:W-:Y:S01]  /*7630*/  FADD.FTZ R139, R220, -R139 ;  /* 0x8000008bdc8b7221 */ /* 0x000fe20000010000 */
[----:B------:R-:W-:Y:S01]  /*7640*/  FADD.FTZ R137, R224, -R137 ;  /* 0x80000089e0897221 */ /* 0x000fe20000010000 */
[----:B------:R-:W-:-:S02]  /*7650*/  SHF.L.U32 R231, R140, 0x10, RZ ;  /* 0x000000108ce77819 */ /* 0x000fc400000006ff */
[----:B------:R-:W-:Y:S01]  /*7660*/  FFMA.FTZ R161, R139, UR23, R138 ;  /* 0x000000178ba17c23 */ /* 0x000fe2000801008a */
[----:B------:R-:W-:Y:S01]  /*7670*/  FFMA.FTZ R228, R137, UR23, R136 ;  /* 0x0000001789e47c23 */ /* 0x000fe20008010088 */
[--C-:B------:R-:W-:Y:S01]  /*7680*/  FFMA.FTZ R138, R217, UR4, R160.reuse ;  /* 0x00000004d98a7c23 */ /* 0x100fe200080100a0 */
[----:B------:R-:W-:Y:S01]  /*7690*/  FFMA.FTZ R136, R221, UR4, R160 ;  /* 0x00000004dd887c23 */ /* 0x000fe200080100a0 */
[----:B------:R-:W-:Y:S02]  /*76a0*/  SHF.L.U32 R139, R143, 0x10, RZ ;  /* 0x000000108f8b7819 */ /* 0x000fe400000006ff */
[----:B------:R-:W-:Y:S01]  /*76b0*/  SHF.L.U32 R137, R142, 0x10, RZ ;  /* 0x000000108e897819 */ /* 0x000fe200000006ff */
[----:B------:R-:W-:Y:S01]  /*76c0*/  FADD.FTZ R138, R215, -R138 ;  /* 0x8000008ad78a7221 */ /* 0x000fe20000010000 */
[----:B------:R-:W-:Y:S01]  /*76d0*/  FADD.FTZ R136, R219, -R136 ;  /* 0x80000088db887221 */ /* 0x000fe20000010000 */
[----:B------:R-:W-:Y:S02]  /*76e0*/  ISETP.GE.U32.AND P0, PT, R240, RZ, PT ;  /* 0x000000fff000720c */ /* 0x000fe40003f06070 */
[----:B------:R-:W-:Y:S01]  /*76f0*/  FFMA.FTZ R163, R138, UR23, R139 ;  /* 0x000000178aa37c23 */ /* 0x000fe2000801008b */
[----:B------:R-:W-:Y:S01]  /*7700*/  FFMA.FTZ R230, R136, UR23, R137 ;  /* 0x0000001788e67c23 */ /* 0x000fe20008010089 */
[--C-:B------:R-:W-:Y:S01]  /*7710*/  FFMA.FTZ R138, R225, UR4, R160.reuse ;  /* 0x00000004e18a7c23 */ /* 0x100fe200080100a0 */
[----:B------:R-:W-:Y:S01]  /*7720*/  FFMA.FTZ R136, R229, UR4, R160 ;  /* 0x00000004e5887c23 */ /* 0x000fe200080100a0 */
[----:B------:R-:W-:-:S02]  /*7730*/  SHF.L.U32 R137, R141, 0x10, RZ ;  /* 0x000000108d897819 */ /* 0x000fc400000006ff */
[----:B------:R-:W-:Y:S01]  /*7740*/  FADD.FTZ R138, R223, -R138 ;  /* 0x8000008adf8a7221 */ /* 0x000fe20000010000 */
[----:B------:R-:W-:Y:S01]  /*7750*/  FADD.FTZ R136, R227, -R136 ;  /* 0x80000088e3887221 */ /* 0x000fe20000010000 */
[C---:B------:R-:W-:Y:S01]  /*7760*/  F2FP.BF16.F32.PACK_AB R139, R158.reuse, R163 ;  /* 0x000000a39e8b723e */ /* 0x040fe200000010ff */
[----:B------:R-:W-:Y:S01]  /*7770*/  FMUL.FTZ R158, R158, UR12 ;  /* 0x0000000c9e9e7c20 */ /* 0x000fe20008410000 */
[----:B------:R-:W-:Y:S01]  /*7780*/  FFMA.FTZ R162, R138, UR23, R137 ;  /* 0x000000178aa27c23 */ /* 0x000fe20008010089 */
[----:B------:R-:W-:Y:S01]  /*7790*/  FFMA.FTZ R231, R136, UR23, R231 ;  /* 0x0000001788e77c23 */ /* 0x000fe200080100e7 */
[----:B------:R-:W-:Y:S01]  /*77a0*/  FMUL.FTZ R163, R163, UR12 ;  /* 0x0000000ca3a37c20 */ /* 0x000fe20008410000 */
[----:B0-----:R-:W-:Y:S01]  /*77b0*/  IMAD.WIDE.U32 R156, R26, 0x10, R156 ;  /* 0x000000101a9c7825 */ /* 0x001fe200078e009c */
[----:B------:R-:W-:-:S03]  /*77c0*/  F2FP.BF16.F32.PACK_AB R138, R159, R230 ;  /* 0x000000e69f8a723e */ /* 0x000fc600000010ff */
[----:B------:R-:W-:Y:S01]  /*77d0*/  FMUL.FTZ R158, R158, UR22 ;  /* 0x000000169e9e7c20 */ /* 0x000fe20008410000 */
[----:B------:R-:W-:Y:S01]  /*77e0*/  F2FP.BF16.F32.PACK_AB R137, R161, R162 ;  /* 0x000000a2a189723e */ /* 0x000fe200000010ff */
[----:B------:R-:W-:Y:S01]  /*77f0*/  FMUL.FTZ R159, R159, UR12 ;  /* 0x0000000c9f9f7c20 */ /* 0x000fe20008410000 */
[----:B------:R-:W-:Y:S01]  /*7800*/  F2FP.BF16.F32.PACK_AB R136, R228, R231 ;  /* 0x000000e7e488723e */ /* 0x000fe200000010ff */
[----:B------:R-:W-:Y:S01]  /*7810*/  FMUL.FTZ R163, R163, UR22 ;  /* 0x00000016a3a37c20 */ /* 0x000fe20008410000 */
[----:B------:R-:W-:Y:S01]  /*7820*/  ISETP.GE.U32.AND.EX P0, PT, R241, 0x1000000, PT, P0 ;  /* 0x01000000f100780c */ /* 0x000fe20003f06100 */
[----:B------:R-:W-:Y:S01]  /*7830*/  FMUL.FTZ R159, R159, UR22 ;  /* 0x000000169f9f7c20 */ /* 0x000fe20008410000 */
[----:B------:R-:W-:Y:S01]  /*7840*/  LOP3.LUT P6, RZ, R241, 0xff0000, RZ, 0xc0, !PT ;  /* 0x00ff0000f1ff7812 */ /* 0x000fe200078cc0ff */
[----:B------:R0:W-:Y:S01]  /*7850*/  STG.E.128 desc[UR14][R156.64], R136 ;  /* 0x000000889c007986 */ /* 0x0001e2000c101d0e */
[----:B------:R-:W-:Y:S01]  /*7860*/  FMUL.FTZ R230, R230, UR12 ;  /* 0x0000000ce6e67c20 */ /* 0x000fe20008410000 */
[----:B------:R-:W-:Y:S01]  /*7870*/  FMUL.FTZ R161, R161, UR12 ;  /* 0x0000000ca1a17c20 */ /* 0x000fe20008410000 */
[----:B------:R-:W-:Y:S01]  /*7880*/  FSEL R163, R163, RZ, P6 ;  /* 0x000000ffa3a37208 */ /* 0x000fe20003000000 */
[----:B------:R-:W-:Y:S01]  /*7890*/  FMUL.FTZ R231, R231, UR12 ;  /* 0x0000000ce7e77c20 */ /* 0x000fe20008410000 */
[----:B------:R-:W-:Y:S01]  /*78a0*/  FMUL.FTZ R230, R230, UR22 ;  /* 0x00000016e6e67c20 */ /* 0x000fe20008410000 */
[----:B------:R-:W-:Y:S01]  /*78b0*/  LOP3.LUT P6, RZ, R241, 0xff, RZ, 0xc0, !PT ;  /* 0x000000fff1ff7812 */ /* 0x000fe200078cc0ff */
[----:B------:R-:W-:Y:S01]  /*78c0*/  FMUL.FTZ R161, R161, UR22 ;  /* 0x00000016a1a17c20 */ /* 0x000fe20008410000 */
[----:B------:R-:W-:Y:S01]  /*78d0*/  FMUL.FTZ R228, R228, UR12 ;  /* 0x0000000ce4e47c20 */ /* 0x000fe20008410000 */
[----:B------:R-:W-:-:S03]  /*78e0*/  FMUL.FTZ R231, R231, UR22 ;  /* 0x00000016e7e77c20 */ /* 0x000fc60008410000 */
[----:B------:R-:W-:Y:S01]  /*78f0*/  FMUL.FTZ R228, R228, UR22 ;  /* 0x00000016e4e47c20 */ /* 0x000fe20008410000 */
[----:B0-----:R-:W-:Y:S02]  /*7900*/  FSEL R156, R158, RZ, P0 ;  /* 0x000000ff9e9c7208 */ /* 0x001fe40000000000 */
[----:B------:R-:W-:Y:S02]  /*7910*/  LOP3.LUT P0, RZ, R241, 0xff00, RZ, 0xc0, !PT ;  /* 0x0000ff00f1ff7812 */ /* 0x000fe4000780c0ff */
[----:B------:R-:W-:Y:S02]  /*7920*/  FSEL R158, R230, RZ, P6 ;  /* 0x000000ffe69e7208 */ /* 0x000fe40003000000 */
[----:B------:R-:W-:Y:S02]  /*7930*/  FSEL R157, R159, RZ, P0 ;  /* 0x000000ff9f9d7208 */ /* 0x000fe40000000000 */
[----:B------:R-:W-:Y:S01]  /*7940*/  F2FP.BF16.F32.PACK_AB R159, R156, R163 ;  /* 0x000000a39c9f723e */ /* 0x000fe200000010ff */
[----:B------:R-:W-:Y:S01]  /*7950*/  FMUL.FTZ R156, R162, UR12 ;  /* 0x0000000ca29c7c20 */ /* 0x000fe20008410000 */
[C---:B------:R-:W-:Y:S01]  /*7960*/  LOP3.LUT P0, RZ, R240.reuse, 0xff0000, RZ, 0xc0, !PT ;  /* 0x00ff0000f0ff7812 */ /* 0x040fe2000780c0ff */
[----:B------:R-:W0:Y:S01]  /*7970*/  LDC.64 R162, c[0x0][0x468] ;  /* 0x00011a00ffa27b82 */ /* 0x000e220000000a00 */
[----:B------:R-:W-:Y:S01]  /*7980*/  LOP3.LUT P6, RZ, R240, 0xff000000, RZ, 0xc0, !PT ;  /* 0xff000000f0ff7812 */ /* 0x000fe200078cc0ff */
[----:B------:R-:W-:Y:S01]  /*7990*/  FMUL.FTZ R156, R156, UR22 ;  /* 0x000000169c9c7c20 */ /* 0x000fe20008410000 */
[----:B------:R-:W-:-:S02]  /*79a0*/  F2FP.BF16.F32.PACK_AB R158, R157, R158 ;  /* 0x0000009e9d9e723e */ /* 0x000fc400000010ff */
[----:B------:R-:W-:Y:S02]  /*79b0*/  FSEL R230, R161, RZ, P6 ;  /* 0x000000ffa1e67208 */ /* 0x000fe40003000000 */
[----:B------:R-:W-:Y:S02]  /*79c0*/  FSEL R157, R156, RZ, P0 ;  /* 0x000000ff9c9d7208 */ /* 0x000fe40000000000 */
[C---:B------:R-:W-:Y:S02]  /*79d0*/  LOP3.LUT P0, RZ, R240.reuse, 0xff, RZ, 0xc0, !PT ;  /* 0x000000fff0ff7812 */ /* 0x040fe4000780c0ff */
[----:B------:R-:W-:Y:S02]  /*79e0*/  LOP3.LUT P6, RZ, R240, 0xff00, RZ, 0xc0, !PT ;  /* 0x0000ff00f0ff7812 */ /* 0x000fe400078cc0ff */
[----:B------:R-:W-:Y:S02]  /*79f0*/  FSEL R156, R231, RZ, P0 ;  /* 0x000000ffe79c7208 */ /* 0x000fe40000000000 */
[----:B------:R-:W-:-:S02]  /*7a00*/  FSEL R161, R228, RZ, P6 ;  /* 0x000000ffe4a17208 */ /* 0x000fc40003000000 */
[----:B------:R-:W-:Y:S02]  /*7a10*/  F2FP.BF16.F32.PACK_AB R157, R230, R157 ;  /* 0x0000009de69d723e */ /* 0x000fe400000010ff */
[----:B------:R-:W-:Y:S01]  /*7a20*/  F2FP.BF16.F32.PACK_AB R156, R161, R156 ;  /* 0x0000009ca19c723e */ /* 0x000fe200000010ff */
[C---:B0-----:R-:W-:Y:S01]  /*7a30*/  IMAD.WIDE.U32 R162, R26.reuse, 0x10, R162 ;  /* 0x000000101aa27825 */ /* 0x041fe200078e00a2 */
[----:B------:R-:W-:-:S04]  /*7a40*/  IADD3 R26, PT, PT, R26, 0x80, RZ ;  /* 0x000000801a1a7810 */ /* 0x000fc80007ffe0ff */
[----:B------:R0:W-:Y:S03]  /*7a50*/  STG.E.128 desc[UR14][R162.64], R156 ;  /* 0x0000009ca2007986 */ /* 0x0001e6000c101d0e */
.L_x_708:
[----:B------:R-:W-:Y:S05]  /*7a60*/  BSYNC.RECONVERGENT B1 ;  /* 0x0000000000017941 */ /* 0x000fea0003800200 */
.L_x_707:
[----:B------:R-:W-:Y:S04]  /*7a70*/  BSSY.RECONVERGENT B1, `(.L_x_709) ;  /* 0x0000056000017945 */ /* 0x000fe80003800200 */
[----:B------:R-:W-:Y:S05]  /*7a80*/  @!P4 BRA `(.L_x_710) ;  /* 0x000000040050c947 */ /* 0x000fea0003800000 */
[----:B-----5:R-:W-:Y:S01]  /*7a90*/  PRMT R136, R50, 0x7632, R136 ;  /* 0x0000763232887816 */ /* 0x020fe20000000088 */
[----:B------:R-:W-:Y:S01]  /*7aa0*/  FFMA.FTZ R137, R184, UR4, R160 ;  /* 0x00000004b8897c23 */ /* 0x000fe200080100a0 */
[----:B------:R-:W-:Y:S01]  /*7ab0*/  PRMT R138, R51, 0x7632, R138 ;  /* 0x00007632338a7816 */ /* 0x000fe2000000008a */
[----:B------:R-:W-:Y:S01]  /*7ac0*/  FFMA.FTZ R139, R212, UR4, R160 ;  /* 0x00000004d48b7c23 */ /* 0x000fe200080100a0 */
[----:B------:R-:W-:Y:S01]  /*7ad0*/  SHF.L.U32 R136, R136, 0x10, RZ ;  /* 0x0000001088887819 */ /* 0x000fe200000006ff */
[----:B0-----:R-:W-:Y:S01]  /*7ae0*/  FADD.FTZ R159, R182, -R137 ;  /* 0x80000089b69f7221 */ /* 0x001fe20000010000 */
[----:B------:R-:W-:Y:S01]  /*7af0*/  SHF.L.U32 R138, R138, 0x10, RZ ;  /* 0x000000108a8a7819 */ /* 0x000fe200000006ff */
[----:B------:R-:W-:Y:S01]  /*7b00*/  FADD.FTZ R139, R210, -R139 ;  /* 0x8000008bd28b7221 */ /* 0x000fe20000010000 */
[----:B------:R-:W-:Y:S01]  /*7b10*/  PRMT R137, R49, 0x7632, R137 ;  /* 0x0000763231897816 */ /* 0x000fe20000000089 */
[----:B------:R-:W-:Y:S01]  /*7b20*/  FFMA.FTZ R159, R159, UR23, R136 ;  /* 0x000000179f9f7c23 */ /* 0x000fe20008010088 */
[----:B------:R-:W-:Y:S01]  /*7b30*/  FFMA.FTZ R156, R168, UR4, R160 ;  /* 0x00000004a89c7c23 */ /* 0x000fe200080100a0 */
        /* <DEDUP_REMOVED lines=9> */
[--C-:B------:R-:W-:Y:S01]  /*7bd0*/  FFMA.FTZ R139, R185, UR4, R160.reuse ;  /* 0x00000004b98b7c23 */ /* 0x100fe200080100a0 */
[----:B------:R-:W-:Y:S01]  /*7be0*/  FFMA.FTZ R228, R138, UR23, R137 ;  /* 0x000000178ae47c23 */ /* 0x000fe20008010089 */
[----:B------:R-:W-:Y:S01]  /*7bf0*/  FFMA.FTZ R137, R183, UR4, R160 ;  /* 0x00000004b7897c23 */ /* 0x000fe200080100a0 */
[----:B------:R-:W0:Y:S01]  /*7c00*/  LDC.64 R156, c[0x0][0x478] ;  /* 0x00011e00ff9c7b82 */ /* 0x000e220000000a00 */
[----:B------:R-:W-:Y:S01]  /*7c10*/  SHF.L.U32 R138, R51, 0x10, RZ ;  /* 0x00000010338a7819 */ /* 0x000fe200000006ff */
[----:B------:R-:W-:Y:S01]  /*7c20*/  FADD.FTZ R139, R192, -R139 ;  /* 0x8000008bc08b7221 */ /* 0x000fe20000010000 */
[----:B------:R-:W-:Y:S01]  /*7c30*/  FADD.FTZ R137, R180, -R137 ;  /* 0x80000089b4897221 */ /* 0x000fe20000010000 */
[----:B------:R-:W-:-:S02]  /*7c40*/  ISETP.GE.U32.AND P0, PT, R238, RZ, PT ;  /* 0x000000ffee00720c */ /* 0x000fc40003f06070 */
[----:B------:R-:W-:Y:S01]  /*7c50*/  FFMA.FTZ R163, R139, UR23, R138 ;  /* 0x000000178ba37c23 */ /* 0x000fe2000801008a */
[----:B------:R-:W-:Y:S01]  /*7c60*/  FFMA.FTZ R230, R137, UR23, R136 ;  /* 0x0000001789e67c23 */ /* 0x000fe20008010088 */
[--C-:B------:R-:W-:Y:S01]  /*7c70*/  FFMA.FTZ R136, R171, UR4, R160.reuse ;  /* 0x00000004ab887c23 */ /* 0x100fe200080100a0 */
[----:B------:R-:W-:Y:S01]  /*7c80*/  FFMA.FTZ R137, R17, UR4, R160 ;  /* 0x0000000411897c23 */ /* 0x000fe200080100a0 */
[----:B------:R-:W-:Y:S02]  /*7c90*/  SHF.L.U32 R139, R49, 0x10, RZ ;  /* 0x00000010318b7819 */ /* 0x000fe400000006ff */
[----:B------:R-:W-:Y:S01]  /*7ca0*/  FADD.FTZ R162, R169, -R136 ;  /* 0x80000088a9a27221 */ /* 0x000fe20000010000 */
[----:B------:R-:W-:Y:S01]  /*7cb0*/  SHF.L.U32 R136, R48, 0x10, RZ ;  /* 0x0000001030887819 */ /* 0x000fe200000006ff */
[----:B------:R-:W-:Y:S01]  /*7cc0*/  FADD.FTZ R137, R16, -R137 ;  /* 0x8000008910897221 */ /* 0x000fe20000010000 */
[----:B------:R-:W-:Y:S01]  /*7cd0*/  F2FP.BF16.F32.PACK_AB R138, R159, R230 ;  /* 0x000000e69f8a723e */ /* 0x000fe200000010ff */
[----:B------:R-:W-:Y:S01]  /*7ce0*/  FFMA.FTZ R162, R162, UR23, R139 ;  /* 0x00000017a2a27c23 */ /* 0x000fe2000801008b */
[C---:B------:R-:W-:Y:S01]  /*7cf0*/  F2FP.BF16.F32.PACK_AB R139, R158.reuse, R163 ;  /* 0x000000a39e8b723e */ /* 0x040fe200000010ff */
[----:B------:R-:W-:Y:S01]  /*7d00*/  FFMA.FTZ R231, R137, UR23, R136 ;  /* 0x0000001789e77c23 */ /* 0x000fe20008010088 */
[----:B------:R-:W-:Y:S01]  /*7d10*/  FMUL.FTZ R158, R158, UR12 ;  /* 0x0000000c9e9e7c20 */ /* 0x000fe20008410000 */
[----:B------:R-:W-:Y:S01]  /*7d20*/  FMUL.FTZ R163, R163, UR12 ;  /* 0x0000000ca3a37c20 */ /* 0x000fe20008410000 */
[----:B------:R-:W-:Y:S01]  /*7d30*/  F2FP.BF16.F32.PACK_AB R137, R161, R162 ;  /* 0x000000a2a189723e */ /* 0x000fe200000010ff */
[----:B------:R-:W-:Y:S01]  /*7d40*/  FMUL.FTZ R159, R159, UR12 ;  /* 0x0000000c9f9f7c20 */ /* 0x000fe20008410000 */
[----:B------:R-:W-:Y:S01]  /*7d50*/  F2FP.BF16.F32.PACK_AB R136, R228, R231 ;  /* 0x000000e7e488723e */ /* 0x000fe200000010ff */
[----:B0-----:R-:W-:-:S04]  /*7d60*/  IMAD.WIDE.U32 R156, R26, 0x10, R156 ;  /* 0x000000101a9c7825 */ /* 0x001fc800078e009c */
        /* <DEDUP_REMOVED lines=9> */
[----:B------:R-:W-:Y:S01]  /*7e00*/  LOP3.LUT P6, RZ, R239, 0xff, RZ, 0xc0, !PT ;  /* 0x000000ffefff7812 */ /* 0x000fe200078cc0ff */
[----:B------:R-:W-:Y:S01]  /*7e10*/  FMUL.FTZ R230, R230, UR22 ;  /* 0x00000016e6e67c20 */ /* 0x000fe20008410000 */
[----:B------:R-:W-:Y:S01]  /*7e20*/  FMUL.FTZ R231, R231, UR12 ;  /* 0x0000000ce7e77c20 */ /* 0x000fe20008410000 */
[----:B------:R-:W-:Y:S01]  /*7e30*/  FMUL.FTZ R161, R161, UR22 ;  /* 0x00000016a1a17c20 */ /* 0x000fe20008410000 */
[----:B------:R-:W-:-:S02]  /*7e40*/  FMUL.FTZ R228, R228, UR12 ;  /* 0x0000000ce4e47c20 */ /* 0x000fc40008410000 */
[----:B------:R-:W-:Y:S02]  /*7e50*/  FMUL.FTZ R231, R231, UR22 ;  /* 0x00000016e7e77c20 */ /* 0x000fe40008410000 */
        /* <DEDUP_REMOVED lines=23> */
.L_x_710:
[----:B------:R-:W-:Y:S05]  /*7fd0*/  BSYNC.RECONVERGENT B1 ;  /* 0x0000000000017941 */ /* 0x000fea0003800200 */
.L_x_709:
[----:B------:R-:W-:Y:S04]  /*7fe0*/  BSSY.RECONVERGENT B1, `(.L_x_711) ;  /* 0x0000056000017945 */ /* 0x000fe80003800200 */
[----:B------:R-:W-:Y:S05]  /*7ff0*/  @!P3 BRA `(.L_x_712) ;  /* 0x000000040050b947 */ /* 0x000fea0003800000 */
[----:B-----5:R-:W-:Y:S01]  /*8000*/  PRMT R137, R147, 0x7632, R137 ;  /* 0x0000763293897816 */ /* 0x020fe20000000089 */
[----:B01----:R-:W-:Y:S01]  /*8010*/  FFMA.FTZ R156, R204, UR4, R160 ;  /* 0x00000004cc9c7c23 */ /* 0x003fe200080100a0 */
        /* <DEDUP_REMOVED lines=9> */
[--C-:B------:R-:W-:Y:S01]  /*80b0*/  FFMA.FTZ R156, R188, UR4, R160.reuse ;  /* 0x00000004bc9c7c23 */ /* 0x100fe200080100a0 */
[----:B------:R-:W-:Y:S01]  /*80c0*/  FFMA.FTZ R159, R138, UR23, R159 ;  /* 0x000000178a9f7c23 */ /* 0x000fe2000801009f */
[----:B------:R-:W-:Y:S01]  /*80d0*/  FFMA.FTZ R138, R172, UR4, R160 ;  /* 0x00000004ac8a7c23 */ /* 0x000fe200080100a0 */
[----:B------:R-:W-:Y:S01]  /*80e0*/  SHF.L.U32 R161, R137, 0x10, RZ ;  /* 0x0000001089a17819 */ /* 0x000fe200000006ff */
[----:B------:R-:W-:Y:S01]  /*80f0*/  FADD.FTZ R156, R199, -R156 ;  /* 0x8000009cc79c7221 */ /* 0x000fe20000010000 */
[----:B------:R-:W-:Y:S01]  /*8100*/  SHF.L.U32 R137, R136, 0x10, RZ ;  /* 0x0000001088897819 */ /* 0x000fe200000006ff */
[----:B------:R-:W-:Y:S01]  /*8110*/  FADD.FTZ R138, R177, -R138 ;  /* 0x8000008ab18a7221 */ /* 0x000fe20000010000 */
[--C-:B------:R-:W-:Y:S01]  /*8120*/  FFMA.FTZ R139, R29, UR4, R160.reuse ;  /* 0x000000041d8b7c23 */ /* 0x100fe200080100a0 */
[----:B------:R-:W-:Y:S01]  /*8130*/  FFMA.FTZ R161, R156, UR23, R161 ;  /* 0x000000179ca17c23 */ /* 0x000fe200080100a1 */
[----:B------:R-:W-:Y:S01]  /*8140*/  SHF.L.U32 R136, R146, 0x10, RZ ;  /* 0x0000001092887819 */ /* 0x000fe200000006ff */
[----:B------:R-:W0:Y:S01]  /*8150*/  LDC.64 R156, c[0x0][0x478] ;  /* 0x00011e00ff9c7b82 */ /* 0x000e220000000a00 */
[----:B------:R-:W-:Y:S01]  /*8160*/  FFMA.FTZ R228, R138, UR23, R137 ;  /* 0x000000178ae47c23 */ /* 0x000fe20008010089 */
[----:B------:R-:W-:Y:S01]  /*8170*/  FFMA.FTZ R137, R27, UR4, R160 ;  /* 0x000000041b897c23 */ /* 0x000fe200080100a0 */
[----:B------:R-:W-:Y:S01]  /*8180*/  SHF.L.U32 R138, R147, 0x10, RZ ;  /* 0x00000010938a7819 */ /* 0x000fe200000006ff */
[----:B------:R-:W-:Y:S01]  /*8190*/  FADD.FTZ R139, R166, -R139 ;  /* 0x8000008ba68b7221 */ /* 0x000fe20000010000 */
[----:B------:R-:W-:Y:S01]  /*81a0*/  SHF.L.U32 R162, R145, 0x10, RZ ;  /* 0x0000001091a27819 */ /* 0x000fe200000006ff */
[----:B------:R-:W-:Y:S01]  /*81b0*/  FADD.FTZ R137, R30, -R137 ;  /* 0x800000891e897221 */ /* 0x000fe20000010000 */
[----:B------:R-:W-:Y:S01]  /*81c0*/  ISETP.GE.U32.AND P0, PT, R234, RZ, PT ;  /* 0x000000ffea00720c */ /* 0x000fe20003f06070 */
[----:B------:R-:W-:Y:S01]  /*81d0*/  FFMA.FTZ R163, R139, UR23, R138 ;  /* 0x000000178ba37c23 */ /* 0x000fe2000801008a */
[----:B------:R-:W-:Y:S01]  /*81e0*/  FFMA.FTZ R139, R21, UR4, R160 ;  /* 0x00000004158b7c23 */ /* 0x000fe200080100a0 */
[----:B------:R-:W-:Y:S01]  /*81f0*/  FFMA.FTZ R230, R137, UR23, R136 ;  /* 0x0000001789e67c23 */ /* 0x000fe20008010088 */
[----:B------:R-:W-:Y:S01]  /*8200*/  FFMA.FTZ R137, R19, UR4, R160 ;  /* 0x0000000413897c23 */ /* 0x000fe200080100a0 */
[----:B------:R-:W-:Y:S01]  /*8210*/  SHF.L.U32 R136, R144, 0x10, RZ ;  /* 0x0000001090887819 */ /* 0x000fe200000006ff */
[----:B------:R-:W-:Y:S01]  /*8220*/  FADD.FTZ R139, R20, -R139 ;  /* 0x8000008b148b7221 */ /* 0x000fe20000010000 */
[----:B------:R-:W-:Y:S01]  /*8230*/  ISETP.GE.U32.AND.EX P0, PT, R235, 0x1000000, PT, P0 ;  /* 0x01000000eb00780c */ /* 0x000fe20003f06100 */
        /* <DEDUP_REMOVED lines=9> */
[----:B0-----:R-:W-:Y:S01]  /*82d0*/  IMAD.WIDE.U32 R156, R26, 0x10, R156 ;  /* 0x000000101a9c7825 */ /* 0x001fe200078e009c */
[----:B------:R-:W-:-:S03]  /*82e0*/  F2FP.BF16.F32.PACK_AB R136, R228, R231 ;  /* 0x000000e7e488723e */ /* 0x000fc600000010ff */
[----:B------:R-:W-:Y:S01]  /*82f0*/  FMUL.FTZ R158, R158, UR22 ;  /* 0x000000169e9e7c20 */ /* 0x000fe20008410000 */
[----:B------:R-:W-:Y:S01]  /*8300*/  FMUL.FTZ R163, R163, UR22 ;  /* 0x00000016a3a37c20 */ /* 0x000fe20008410000 */
[----:B------:R-:W-:Y:S01]  /*8310*/  LOP3.LUT P6, RZ, R235, 0xff0000, RZ, 0xc0, !PT ;  /* 0x00ff0000ebff7812 */ /* 0x000fe200078cc0ff */
[----:B------:R-:W-:Y:S01]  /*8320*/  FMUL.FTZ R159, R159, UR22 ;  /* 0x000000169f9f7c20 */ /* 0x000fe20008410000 */
[----:B------:R0:W-:Y:S01]  /*8330*/  STG.E.128 desc[UR14][R156.64], R136 ;  /* 0x000000889c007986 */ /* 0x0001e2000c101d0e */
        /* <DEDUP_REMOVED lines=32> */
.L_x_712:
[----:B------:R-:W-:Y:S05]  /*8540*/  BSYNC.RECONVERGENT B1 ;  /* 0x0000000000017941 */ /* 0x000fea0003800200 */
.L_x_711:
[----:B------:R-:W-:Y:S04]  /*8550*/  BSSY.RECONVERGENT B1, `(.L_x_713) ;  /* 0x0000056000017945 */ /* 0x000fe80003800200 */
[----:B------:R-:W-:Y:S05]  /*8560*/  @!P2 BRA `(.L_x_714) ;  /* 0x000000040050a947 */ /* 0x000fea0003800000 */
[----:B-----5:R-:W-:Y:S01]  /*8570*/  PRMT R137, R151, 0x7632, R137 ;  /* 0x0000763297897816 */ /* 0x020fe20000000089 */
[----:B012---:R-:W-:Y:S01]  /*8580*/  FFMA.FTZ R156, R202, UR4, R160 ;  /* 0x00000004ca9c7c23 */ /* 0x007fe200080100a0 */
        /* <DEDUP_REMOVED lines=82> */
.L_x_714:
[----:B------:R-:W-:Y:S05]  /*8ab0*/  BSYNC.RECONVERGENT B1 ;  /* 0x0000000000017941 */ /* 0x000fea0003800200 */
.L_x_713:
[----:B------:R-:W-:Y:S05]  /*8ac0*/  @!P1 BRA `(.L_x_695) ;  /* 0x00000004004c9947 */ /* 0x000fea0003800000 */
[----:B-----5:R-:W-:Y:S01]  /*8ad0*/  PRMT R137, R155, 0x7632, R137 ;  /* 0x000076329b897816 */ /* 0x020fe20000000089 */
[----:B0123--:R-:W-:Y:S01]  /*8ae0*/  FFMA.FTZ R156, R206, UR4, R160 ;  /* 0x00000004ce9c7c23 */ /* 0x00ffe200080100a0 */
[----:B------:R-:W-:Y:S01]  /*8af0*/  PRMT R136, R154, 0x7632, R136 ;  /* 0x000076329a887816 */ /* 0x000fe20000000088 */
[----:B------:R-:W-:Y:S01]  /*8b00*/  FFMA.FTZ R138, R208, UR4, R160 ;  /* 0x00000004d08a7c23 */ /* 0x000fe200080100a0 */
[----:B------:R-:W-:Y:S01]  /*8b10*/  SHF.L.U32 R139, R137, 0x10, RZ ;  /* 0x00000010898b7819 */ /* 0x000fe200000006ff */
[----:B------:R-:W-:Y:S01]  /*8b20*/  FADD.FTZ R156, R201, -R156 ;  /* 0x8000009cc99c7221 */ /* 0x000fe20000010000 */
[----:B------:R-:W-:Y:S01]  /*8b30*/  SHF.L.U32 R136, R136, 0x10, RZ ;  /* 0x0000001088887819 */ /* 0x000fe200000006ff */
[----:B------:R-:W-:Y:S01]  /*8b40*/  FADD.FTZ R137, R207, -R138 ;  /* 0x8000008acf897221 */ /* 0x000fe20000010000 */
[----:B------:R-:W-:Y:S01]  /*8b50*/  FFMA.FTZ R138, R190, UR4, R160 ;  /* 0x00000004be8a7c23 */ /* 0x000fe200080100a0 */
[--C-:B------:R-:W-:Y:S01]  /*8b60*/  FFMA.FTZ R162, R156, UR23, R139.reuse ;  /* 0x000000179ca27c23 */ /* 0x100fe2000801008b */
[----:B------:R-:W-:Y:S01]  /*8b70*/  PRMT R139, R153, 0x7632, R139 ;  /* 0x00007632998b7816 */ /* 0x000fe2000000008b */
[----:B------:R-:W-:Y:S01]  /*8b80*/  FFMA.FTZ R137, R137, UR23, R136 ;  /* 0x0000001789897c23 */ /* 0x000fe20008010088 */
[----:B------:R-:W-:Y:S01]  /*8b90*/  FFMA.FTZ R156, R200, UR4, R160 ;  /* 0x00000004c89c7c23 */ /* 0x000fe200080100a0 */
[----:B------:R-:W-:Y:S01]  /*8ba0*/  PRMT R136, R152, 0x7632, R136 ;  /* 0x0000763298887816 */ /* 0x000fe20000000088 */
[----:B------:R-:W-:Y:S01]  /*8bb0*/  FADD.FTZ R138, R187, -R138 ;  /* 0x8000008abb8a7221 */ /* 0x000fe20000010000 */
[----:B------:R-:W-:Y:S01]  /*8bc0*/  SHF.L.U32 R157, R139, 0x10, RZ ;  /* 0x000000108b9d7819 */ /* 0x000fe200000006ff */
[----:B------:R-:W-:Y:S01]  /*8bd0*/  FADD.FTZ R156, R191, -R156 ;  /* 0x8000009cbf9c7221 */ /* 0x000fe20000010000 */
[----:B------:R-:W-:Y:S01]  /*8be0*/  SHF.L.U32 R139, R136, 0x10, RZ ;  /* 0x00000010888b7819 */ /* 0x000fe200000006ff */
[--C-:B------:R-:W-:Y:S01]  /*8bf0*/  FFMA.FTZ R158, R205, UR4, R160.reuse ;  /* 0x00000004cd9e7c23 */ /* 0x100fe200080100a0 */
[----:B------:R-:W-:Y:S01]  /*8c00*/  ISETP.GE.U32.AND P0, PT, R236, RZ, PT ;  /* 0x000000ffec00720c */ /* 0x000fe20003f06070 */
[----:B------:R-:W-:Y:S01]  /*8c10*/  FFMA.FTZ R136, R156, UR23, R157 ;  /* 0x000000179c887c23 */ /* 0x000fe2000801009d */
[----:B------:R-:W-:Y:S01]  /*8c20*/  SHF.L.U32 R157, R155, 0x10, RZ ;  /* 0x000000109b9d7819 */ /* 0x000fe200000006ff */
[----:B------:R-:W-:Y:S01]  /*8c30*/  FFMA.FTZ R156, R138, UR23, R139 ;  /* 0x000000178a9c7c23 */ /* 0x000fe2000801008b */
[----:B------:R-:W-:Y:S01]  /*8c40*/  FFMA.FTZ R139, R179, UR4, R160 ;  /* 0x00000004b38b7c23 */ /* 0x000fe200080100a0 */
[----:B------:R-:W-:Y:S01]  /*8c50*/  FADD.FTZ R158, R203, -R158 ;  /* 0x8000009ecb9e7221 */ /* 0x000fe20000010000 */
[----:B------:R-:W-:Y:S01]  /*8c60*/  SHF.L.U32 R138, R154, 0x10, RZ ;  /* 0x000000109a8a7819 */ /* 0x000fe200000006ff */
[----:B------:R-:W-:Y:S01]  /*8c70*/  FMUL.FTZ R231, R136, UR12 ;  /* 0x0000000c88e77c20 */ /* 0x000fe20008410000 */
[----:B------:R-:W-:Y:S01]  /*8c80*/  FADD.FTZ R139, R174, -R139 ;  /* 0x8000008bae8b7221 */ /* 0x000fe20000010000 */
[----:B------:R-:W-:Y:S01]  /*8c90*/  FFMA.FTZ R157, R158, UR23, R157 ;  /* 0x000000179e9d7c23 */ /* 0x000fe2000801009d */
[----:B------:R-:W-:Y:S01]  /*8ca0*/  LOP3.LUT P6, RZ, R237, 0xff0000, RZ, 0xc0, !PT ;  /* 0x00ff0000edff7812 */ /* 0x000fe200078cc0ff */
[----:B------:R-:W-:Y:S01]  /*8cb0*/  FMUL.FTZ R231, R231, UR22 ;  /* 0x00000016e7e77c20 */ /* 0x000fe20008410000 */
[----:B------:R-:W-:Y:S01]  /*8cc0*/  FFMA.FTZ R138, R139, UR23, R138 ;  /* 0x000000178b8a7c23 */ /* 0x000fe2000801008a */
[----:B------:R-:W-:Y:S01]  /*8cd0*/  FMUL.FTZ R158, R157, UR12 ;  /* 0x0000000c9d9e7c20 */ /* 0x000fe20008410000 */
[C---:B------:R-:W-:Y:S01]  /*8ce0*/  F2FP.BF16.F32.PACK_AB R139, R162.reuse, R157 ;  /* 0x0000009da28b723e */ /* 0x040fe200000010ff */
[----:B------:R-:W-:Y:S01]  /*8cf0*/  FMUL.FTZ R162, R162, UR12 ;  /* 0x0000000ca2a27c20 */ /* 0x000fe20008410000 */
[----:B------:R-:W-:Y:S01]  /*8d00*/  FMUL.FTZ R157, R138, UR12 ;  /* 0x0000000c8a9d7c20 */ /* 0x000fe20008410000 */
[----:B------:R-:W-:Y:S01]  /*8d10*/  FMUL.FTZ R158, R158, UR22 ;  /* 0x000000169e9e7c20 */ /* 0x000fe20008410000 */
[----:B------:R-:W-:Y:S01]  /*8d20*/  F2FP.BF16.F32.PACK_AB R138, R137, R138 ;  /* 0x0000008a898a723e */ /* 0x000fe200000010ff */
[----:B------:R-:W-:Y:S01]  /*8d30*/  FMUL.FTZ R162, R162, UR22 ;  /* 0x00000016a2a27c20 */ /* 0x000fe20008410000 */
[----:B------:R-:W-:Y:S01]  /*8d40*/  ISETP.GE.U32.AND.EX P0, PT, R237, 0x1000000, PT, P0 ;  /* 0x01000000ed00780c */ /* 0x000fe20003f06100 */
[----:B------:R-:W-:Y:S01]  /*8d50*/  FMUL.FTZ R137, R137, UR12 ;  /* 0x0000000c89897c20 */ /* 0x000fe20008410000 */
[----:B------:R-:W-:Y:S01]  /*8d60*/  FSEL R159, R158, RZ, P6 ;  /* 0x000000ff9e9f7208 */ /* 0x000fe20003000000 */
[----:B------:R-:W-:Y:S01]  /*8d70*/  FMUL.FTZ R157, R157, UR22 ;  /* 0x000000169d9d7c20 */ /* 0x000fe20008410000 */
[----:B------:R-:W-:Y:S01]  /*8d80*/  FSEL R162, R162, RZ, P0 ;  /* 0x000000ffa2a27208 */ /* 0x000fe20000000000 */
[----:B------:R-:W-:Y:S01]  /*8d90*/  FMUL.FTZ R137, R137, UR22 ;  /* 0x0000001689897c20 */ /* 0x000fe20008410000 */
[----:B------:R-:W-:-:S02]  /*8da0*/  LOP3.LUT P6, RZ, R237, 0xff, RZ, 0xc0, !PT ;  /* 0x000000ffedff7812 */ /* 0x000fc400078cc0ff */
[----:B------:R-:W-:Y:S02]  /*8db0*/  LOP3.LUT P0, RZ, R237, 0xff00, RZ, 0xc0, !PT ;  /* 0x0000ff00edff7812 */ /* 0x000fe4000780c0ff */
[----:B------:R-:W-:Y:S02]  /*8dc0*/  FSEL R157, R157, RZ, P6 ;  /* 0x000000ff9d9d7208 */ /* 0x000fe40003000000 */
[----:B------:R-:W-:Y:S01]  /*8dd0*/  FSEL R158, R137, RZ, P0 ;  /* 0x000000ff899e7208 */ /* 0x000fe20000000000 */
[--C-:B------:R-:W-:Y:S01]  /*8de0*/  FFMA.FTZ R137, R173, UR4, R160.reuse ;  /* 0x00000004ad897c23 */ /* 0x100fe200080100a0 */
[----:B------:R-:W-:Y:S02]  /*8df0*/  F2FP.BF16.F32.PACK_AB R159, R162, R159 ;  /* 0x0000009fa29f723e */ /* 0x000fe400000010ff */
[----:B------:R-:W-:Y:S01]  /*8e00*/  F2FP.BF16.F32.PACK_AB R158, R158, R157 ;  /* 0x0000009d9e9e723e */ /* 0x000fe200000010ff */
[----:B------:R-:W-:Y:S01]  /*8e10*/  FFMA.FTZ R157, R181, UR4, R160 ;  /* 0x00000004b59d7c23 */ /* 0x000fe200080100a0 */
[----:B------:R-:W-:Y:S01]  /*8e20*/  SHF.L.U32 R162, R153, 0x10, RZ ;  /* 0x0000001099a27819 */ /* 0x000fe200000006ff */
[----:B------:R-:W-:Y:S01]  /*8e30*/  FADD.FTZ R137, R178, -R137 ;  /* 0x80000089b2897221 */ /* 0x000fe20000010000 */
[----:B------:R-:W-:Y:S01]  /*8e40*/  SHF.L.U32 R160, R152, 0x10, RZ ;  /* 0x0000001098a07819 */ /* 0x000fe200000006ff */
[----:B------:R-:W-:Y:S01]  /*8e50*/  FADD.FTZ R157, R176, -R157 ;  /* 0x8000009db09d7221 */ /* 0x000fe20000010000 */
[----:B------:R-:W-:-:S02]  /*8e60*/  LOP3.LUT P0, RZ, R236, 0xff0000, RZ, 0xc0, !PT ;  /* 0x00ff0000ecff7812 */ /* 0x000fc4000780c0ff */
[----:B------:R-:W-:Y:S01]  /*8e70*/  LOP3.LUT P6, RZ, R236, 0xff000000, RZ, 0xc0, !PT ;  /* 0xff000000ecff7812 */ /* 0x000fe200078cc0ff */
[----:B------:R-:W-:Y:S01]  /*8e80*/  FFMA.FTZ R161, R157, UR23, R162 ;  /* 0x000000179da17c23 */ /* 0x000fe200080100a2 */
[----:B------:R-:W-:Y:S01]  /*8e90*/  FFMA.FTZ R157, R137, UR23, R160 ;  /* 0x00000017899d7c23 */ /* 0x000fe200080100a0 */
[----:B------:R-:W0:Y:S01]  /*8ea0*/  LDC.64 R162, c[0x0][0x478] ;  /* 0x00011e00ffa27b82 */ /* 0x000e220000000a00 */
[----:B------:R-:W-:Y:S01]  /*8eb0*/  FSEL R243, R231, RZ, P6 ;  /* 0x000000ffe7f37208 */ /* 0x000fe20003000000 */
[----:B------:R-:W-:Y:S01]  /*8ec0*/  FMUL.FTZ R228, R161, UR12 ;  /* 0x0000000ca1e47c20 */ /* 0x000fe20008410000 */
[----:B------:R-:W-:Y:S02]  /*8ed0*/  F2FP.BF16.F32.PACK_AB R137, R136, R161 ;  /* 0x000000a18889723e */ /* 0x000fe400000010ff */
[----:B------:R-:W-:Y:S01]  /*8ee0*/  F2FP.BF16.F32.PACK_AB R136, R156, R157 ;  /* 0x0000009d9c88723e */ /* 0x000fe200000010ff */
[----:B------:R-:W-:Y:S01]  /*8ef0*/  FMUL.FTZ R230, R228, UR22 ;  /* 0x00000016e4e67c20 */ /* 0x000fe20008410000 */
[----:B------:R-:W-:Y:S01]  /*8f00*/  FMUL.FTZ R228, R157, UR12 ;  /* 0x0000000c9de47c20 */ /* 0x000fe20008410000 */
[----:B------:R-:W1:Y:S01]  /*8f10*/  LDC.64 R160, c[0x0][0x468] ;  /* 0x00011a00ffa07b82 */ /* 0x000e620000000a00 */
[----:B------:R-:W-:Y:S01]  /*8f20*/  FMUL.FTZ R156, R156, UR12 ;  /* 0x0000000c9c9c7c20 */ /* 0x000fe20008410000 */
[----:B------:R-:W-:Y:S01]  /*8f30*/  LOP3.LUT P6, RZ, R236, 0xff00, RZ, 0xc0, !PT ;  /* 0x0000ff00ecff7812 */ /* 0x000fe200078cc0ff */
[----:B------:R-:W-:Y:S01]  /*8f40*/  FMUL.FTZ R228, R228, UR22 ;  /* 0x00000016e4e47c20 */ /* 0x000fe20008410000 */
[----:B------:R-:W-:Y:S01]  /*8f50*/  FSEL R230, R230, RZ, P0 ;  /* 0x000000ffe6e67208 */ /* 0x000fe20000000000 */
[----:B------:R-:W-:Y:S01]  /*8f60*/  FMUL.FTZ R157, R156, UR22 ;  /* 0x000000169c9d7c20 */ /* 0x000fe20008410000 */
[----:B------:R-:W-:-:S04]  /*8f70*/  LOP3.LUT P0, RZ, R236, 0xff, RZ, 0xc0, !PT ;  /* 0x000000ffecff7812 */ /* 0x000fc8000780c0ff */
[----:B------:R-:W-:Y:S02]  /*8f80*/  FSEL R156, R228, RZ, P0 ;  /* 0x000000ffe49c7208 */ /* 0x000fe40000000000 */
[----:B------:R-:W-:Y:S02]  /*8f90*/  FSEL R231, R157, RZ, P6 ;  /* 0x000000ff9de77208 */ /* 0x000fe40003000000 */
[----:B------:R-:W-:Y:S01]  /*8fa0*/  F2FP.BF16.F32.PACK_AB R157, R243, R230 ;  /* 0x000000e6f39d723e */ /* 0x000fe200000010ff */
[----:B0-----:R-:W-:Y:S01]  /*8fb0*/  IMAD.WIDE.U32 R162, R26, 0x10, R162 ;  /* 0x000000101aa27825 */ /* 0x001fe200078e00a2 */
[----:B------:R-:W-:-:S04]  /*8fc0*/  F2FP.BF16.F32.PACK_AB R156, R231, R156 ;  /* 0x0000009ce79c723e */ /* 0x000fc800000010ff */
[----:B------:R0:W-:Y:S01]  /*8fd0*/  STG.E.128 desc[UR14][R162.64], R136 ;  /* 0x00000088a2007986 */ /* 0x0001e2000c101d0e */
[----:B-1----:R-:W-:-:S05]  /*8fe0*/  IMAD.WIDE.U32 R160, R26, 0x10, R160 ;  /* 0x000000101aa07825 */ /* 0x002fca00078e00a0 */
[----:B------:R0:W-:Y:S02]  /*8ff0*/  STG.E.128 desc[UR14][R160.64], R156 ;  /* 0x0000009ca0007986 */ /* 0x0001e4000c101d0e */
.L_x_695:
[----:B------:R-:W-:Y:S05]  /*9000*/  BSYNC.RECONVERGENT B0 ;  /* 0x0000000000007941 */ /* 0x000fea0003800200 */
.L_x_677:
[----:B------:R-:W-:Y:S02]  /*9010*/  UIADD3 UR7, UPT, UPT, UR7, UR24, URZ ;  /* 0x0000001807077290 */ /* 0x000fe4000fffe0ff */
[----:B------:R-:W-:Y:S02]  /*9020*/  UPLOP3.LUT UP2, UPT, UPT, UPT, UP2, 0x40, 0x4 ;  /* 0x000000000004789c */ /* 0x000fe40003f4e820 */
[----:B------:R-:W-:-:S09]  /*9030*/  UISETP.GE.AND UP1, UPT, UR7, UR25, UPT ;  /* 0x000000190700728c */ /* 0x000fd2000bf26270 */
[----:B------:R-:W-:Y:S05]  /*9040*/  BRA.U !UP1, `(.L_x_715) ;  /* 0xffffff7909287547 */ /* 0x000fea000b83ffff */
.L_x_664:
        /* <DEDUP_REMOVED lines=50> */
.L_x_716:
        /* <DEDUP_REMOVED lines=9> */
.L_x_19282:


//--------------------- .text._ZN10layer_norm13ln_bwd_kernelINS_13Kernel_traitsI13__nv_bfloat16S2_S2_S2_fjLj5120ELj1ELj1ELj4ELj16ENS_18Kernel_traits_baseILj5120ES2_S2_S2_S2_fjLj128EEEEELb1ELb0ELb0ELb1EEEvNS_9BwdParamsE --------------------------
	.section	.text._ZN10layer_norm13ln_bwd_kernelINS_13Kernel_traitsI13__nv_bfloat16S2_S2_S2_fjLj5120ELj1ELj1ELj4ELj16ENS_18Kernel_traits_baseILj5120ES2_S2_S2_S2_fjLj128EEEEELb1ELb0ELb0ELb1EEEvNS_9BwdParamsE,"ax",@progbits
	.align	128
        .global         _ZN10layer_norm13ln_bwd_kernelINS_13Kernel_traitsI13__nv_bfloat16S2_S2_S2_fjLj5120ELj1ELj1ELj4ELj16ENS_18Kernel_traits_baseILj5120ES2_S2_S2_S2_fjLj128EEEEELb1ELb0ELb0ELb1EEEvNS_9BwdParamsE
        .type           _ZN10layer_norm13ln_bwd_kernelINS_13Kernel_traitsI13__nv_bfloat16S2_S2_S2_fjLj5120ELj1ELj1ELj4ELj16ENS_18Kernel_traits_baseILj5120ES2_S2_S2_S2_fjLj128EEEEELb1ELb0ELb0ELb1EEEvNS_9BwdParamsE,@function
        .size           _ZN10layer_norm13ln_bwd_kernelINS_13Kernel_traitsI13__nv_bfloat16S2_S2_S2_fjLj5120ELj1ELj1ELj4ELj16ENS_18Kernel_traits_baseILj5120ES2_S2_S2_S2_fjLj128EEEEELb1ELb0ELb0ELb1EEEvNS_9BwdParamsE,(.L_x_19283 - _ZN10layer_norm13ln_bwd_kernelINS_13Kernel_traitsI13__nv_bfloat16S2_S2_S2_fjLj5120ELj1ELj1ELj4ELj16ENS_18Kernel_traits_baseILj5120ES2_S2_S2_S2_fjLj128EEEEELb1ELb0ELb0ELb1EEEvNS_9BwdParamsE)
        .other          _ZN10layer_norm13ln_bwd_kernelINS_13Kernel_traitsI13__nv_bfloat16S2_S2_S2_fjLj5120ELj1ELj1ELj4ELj16ENS_18Kernel_traits_baseILj5120ES2_S2_S2_S2_fjLj128EEEEELb1ELb0ELb0ELb1EEEvNS_9BwdParamsE,@"STO_CUDA_ENTRY STV_DEFAULT"
_ZN10layer_norm13ln_bwd_kernelINS_13Kernel_traitsI13__nv_bfloat16S2_S2_S2_fjLj5120ELj1ELj1ELj4ELj16ENS_18Kernel_traits_baseILj5120ES2_S2_S2_S2_fjLj128EEEEELb1ELb0ELb0ELb1EEEvNS_9BwdParamsE:
.text._ZN10layer_norm13ln_bwd_kernelINS_13Kernel_traitsI13__nv_bfloat16S2_S2_S2_fjLj5120ELj1ELj1ELj4ELj16ENS_18Kernel_traits_baseILj5120ES2_S2_S2_S2_fjLj128EEEEELb1ELb0ELb0ELb1EEEvNS_9BwdParamsE:
        /* <DEDUP_REMOVED lines=50> */
[----:B------:R-:W-:Y:S02]  /*0320*/  PLOP3.LUT P1, PT, PT, PT, PT, 0x8, 0x80 ;  /* 0x000000000080781c */ /* 0x000fe40003f2e170 */
        /* <DEDUP_REMOVED lines=31> */
[----:B------:R-:W-:Y:S01]  /*0520*/  MOV R148, RZ ;  /* 0x000000ff00947202 */ /* 0x000fe20000000f00 */
[----:B------:R-:W0:Y:S01]  /*0530*/  LDCU UR7, c[0x0][0x408] ;  /* 0x00008100ff0777ac */ /* 0x000e220008000800 */
[----:B------:R-:W5:Y:S01]  /*0540*/  LDG.E.128 R12, desc[UR14][R2.64+0x1000] ;  /* 0x0010000e020c7981 */ /* 0x000f62000c1e1d00 */
[----:B------:R-:W1:Y:S03]  /*0550*/  LDCU UR17, c[0x0][0x388] ;  /* 0x00007100ff1177ac */ /* 0x000e660008000800 */
[----:B------:R-:W5:Y:S01]  /*0560*/  LDG.E.128 R8, desc[UR14][R2.64+0x1800] ;  /* 0x0018000e02087981 */ /* 0x000f62000c1e1d00 */
[----:B------:R-:W0:Y:S03]  /*0570*/  LDCU.U8 UR16, c[0x0][0x410] ;  /* 0x00008200ff1077ac */ /* 0x000e260008000000 */
[----:B------:R1:W5:Y:S01]  /*0580*/  LDG.E.128 R4, desc[UR14][R2.64+0x2000] ;  /* 0x0020000e02047981 */ /* 0x000362000c1e1d00 */
[----:B--2---:R-:W-:Y:S01]  /*0590*/  UISETP.NE.U32.AND UP0, UPT, UR4, URZ, UPT ;  /* 0x000000ff0400728c */ /* 0x004fe2000bf05070 */
[----:B------:R-:W2:Y:S03]  /*05a0*/  LDCU UR20, c[0x0][0x400] ;  /* 0x00008000ff1477ac */ /* 0x000ea60008000800 */
[----:B------:R-:W-:Y:S01]  /*05b0*/  UISETP.NE.AND.EX UP0, UPT, UR5, URZ, UPT, UP0 ;  /* 0x000000ff0500728c */ /* 0x000fe2000bf05300 */
[----:B-1----:R-:W-:Y:S01]  /*05c0*/  CS2R R2, SRZ ;  /* 0x0000000000027805 */ /* 0x002fe2000001ff00 */
[----:B------:R-:W1:Y:S01]  /*05d0*/  LDCU.64 UR22, c[0x0][0x478] ;  /* 0x00008f00ff1677ac */ /* 0x000e620008000a00 */
[----:B------:R-:W0:Y:S01]  /*05e0*/  LDCU.128 UR8, c[0x0][0x3c0] ;  /* 0x00007800ff0877ac */ /* 0x000e220008000c00 */
[----:B------:R-:W0:Y:S01]  /*05f0*/  LDCU.64 UR18, c[0x0][0x438] ;  /* 0x00008700ff1277ac */ /* 0x000e220008000a00 */
[----:B------:R-:W0:Y:S01]  /*0600*/  LDCU.64 UR24, c[0x0][0x380] ;  /* 0x00007000ff1877ac */ /* 0x000e220008000a00 */
[----:B---3--:R-:W-:-:S02]  /*0610*/  PRMT R251, R20, 0x7632, R251 ;  /* 0x0000763214fb7816 */ /* 0x008fc400000000fb */
[----:B------:R-:W-:Y:S02]  /*0620*/  PRMT R249, R21, 0x7632, R249 ;  /* 0x0000763215f97816 */ /* 0x000fe400000000f9 */
[----:B------:R-:W-:Y:S02]  /*0630*/  PRMT R247, R22, 0x7632, R247 ;  /* 0x0000763216f77816 */ /* 0x000fe400000000f7 */
[----:B------:R-:W-:Y:S02]  /*0640*/  PRMT R245, R23, 0x7632, R245 ;  /* 0x0000763217f57816 */ /* 0x000fe400000000f5 */
[----:B----4-:R-:W-:Y:S02]  /*0650*/  PRMT R243, R16, 0x7632, R243 ;  /* 0x0000763210f37816 */ /* 0x010fe400000000f3 */
[----:B------:R-:W-:Y:S02]  /*0660*/  PRMT R241, R17, 0x7632, R241 ;  /* 0x0000763211f17816 */ /* 0x000fe400000000f1 */
[----:B------:R-:W-:-:S02]  /*0670*/  PRMT R239, R18, 0x7632, R239 ;  /* 0x0000763212ef7816 */ /* 0x000fc400000000ef */
[----:B------:R-:W-:Y:S02]  /*0680*/  PRMT R237, R19, 0x7632, R237 ;  /* 0x0000763213ed7816 */ /* 0x000fe400000000ed */
[----:B-----5:R-:W-:Y:S02]  /*0690*/  PRMT R235, R12, 0x7632, R235 ;  /* 0x000076320ceb7816 */ /* 0x020fe400000000eb */
        /* <DEDUP_REMOVED lines=60> */
[----:B012---:R-:W-:-:S07]  /*0a60*/  SHF.L.U32 R145, R145, 0x10, RZ ;  /* 0x0000001091917819 */ /* 0x007fce00000006ff */
.L_x_731:
[----:B0-----:R-:W0:Y:S01]  /*0a70*/  S2R R159, SR_TID.X ;  /* 0x00000000009f7919 */ /* 0x001e220000002100 */
[----:B-1----:R-:W1:Y:S01]  /*0a80*/  LDC.64 R104, c[0x0][0x3a8] ;  /* 0x0000ea00ff687b82 */ /* 0x002e620000000a00 */
[----:B------:R-:W-:Y:S02]  /*0a90*/  UIMAD UR4, UR6, UR17, URZ ;  /* 0x00000011060472a4 */ /* 0x000fe4000f8e02ff */
[----:B------:R-:W-:Y:S02]  /*0aa0*/  UIMAD.WIDE UR12, UR6, 0x4, UR8 ;  /* 0x00000004060c78a5 */ /* 0x000fe4000f8e0208 */
[----:B------:R-:W-:-:S03]  /*0ab0*/  USHF.R.S32.HI UR5, URZ, 0x1f, UR4 ;  /* 0x0000001fff057899 */ /* 0x000fc60008011404 */
[----:B--2---:R-:W2:Y:S01]  /*0ac0*/  LDC.64 R108, c[0x0][0x428] ;  /* 0x00010a00ff6c7b82 */ /* 0x004ea20000000a00 */
[----:B------:R-:W-:Y:S01]  /*0ad0*/  ULEA.HI UR5, UR5, UR4, URZ, 0x3 ;  /* 0x0000000405057291 */ /* 0x000fe2000f8f18ff */
[----:B------:R-:W-:Y:S02]  /*0ae0*/  MOV R72, UR12 ;  /* 0x0000000c00487c02 */ /* 0x000fe40008000f00 */
[----:B------:R-:W-:-:S03]  /*0af0*/  MOV R73, UR13 ;  /* 0x0000000d00497c02 */ /* 0x000fc60008000f00 */
[----:B------:R-:W-:Y:S01]  /*0b00*/  MOV R156, UR5 ;  /* 0x00000005009c7c02 */ /* 0x000fe20008000f00 */
[----:B------:R-:W-:Y:S01]  /*0b10*/  UIMAD.WIDE UR4, UR6, 0x4, UR10 ;  /* 0x00000004060478a5 */ /* 0x000fe2000f8e020a */
[----:B------:R3:W4:Y:S05]  /*0b20*/  LDG.E R160, desc[UR14][R72.64] ;  /* 0x0000000e48a07981 */ /* 0x00072a000c1e1900 */
[----:B---3--:R-:W-:Y:S02]  /*0b30*/  MOV R72, UR4 ;  /* 0x0000000400487c02 */ /* 0x008fe40008000f00 */
[----:B0-----:R-:W-:Y:S02]  /*0b40*/  LEA.HI.SX32 R156, R156, R159, 0x1d ;  /* 0x0000009f9c9c7211 */ /* 0x001fe400078feaff */
[----:B------:R-:W-:-:S02]  /*0b50*/  MOV R73, UR5 ;  /* 0x0000000500497c02 */ /* 0x000fc40008000f00 */
[C---:B------:R-:W-:Y:S01]  /*0b60*/  IADD3 R154, PT, PT, R156.reuse, 0x100, RZ ;  /* 0x000001009c9a7810 */ /* 0x040fe20007ffe0ff */
[C---:B-1----:R-:W-:Y:S01]  /*0b70*/  IMAD.WIDE.U32 R74, R156.reuse, 0x10, R104 ;  /* 0x000000109c4a7825 */ /* 0x042fe200078e0068 */
[C---:B------:R-:W-:Y:S01]  /*0b80*/  IADD3 R153, PT, PT, R156.reuse, 0x180, RZ ;  /* 0x000001809c997810 */ /* 0x040fe20007ffe0ff */
[----:B------:R-:W3:Y:S01]  /*0b90*/  LDG.E R161, desc[UR14][R72.64] ;  /* 0x0000000e48a17981 */ /* 0x000ee2000c1e1900 */
[C---:B------:R-:W-:Y:S01]  /*0ba0*/  IADD3 R155, PT, PT, R156.reuse, 0x80, RZ ;  /* 0x000000809c9b7810 */ /* 0x040fe20007ffe0ff */
[----:B--2---:R-:W-:-:S04]  /*0bb0*/  IMAD.WIDE.U32 R76, R156, 0x10, R108 ;  /* 0x000000109c4c7825 */ /* 0x004fc800078e006c */
[----:B------:R-:W-:Y:S02]  /*0bc0*/  IMAD.WIDE.U32 R88, R154, 0x10, R104 ;  /* 0x000000109a587825 */ /* 0x000fe400078e0068 */
[----:B------:R-:W2:Y:S02]  /*0bd0*/  LDG.E.128 R76, desc[UR14][R76.64] ;  /* 0x0000000e4c4c7981 */ /* 0x000ea4000c1e1d00 */
[----:B------:R-:W-:Y:S02]  /*0be0*/  IMAD.WIDE.U32 R100, R153, 0x10, R108 ;  /* 0x0000001099647825 */ /* 0x000fe400078e006c */
[----:B------:R-:W2:Y:S02]  /*0bf0*/  LDG.E.128 R72, desc[UR14][R74.64] ;  /* 0x0000000e4a487981 */ /* 0x000ea4000c1e1d00 */
[C---:B------:R-:W-:Y:S02]  /*0c00*/  IMAD.WIDE.U32 R80, R155.reuse, 0x10, R104 ;  /* 0x000000109b507825 */ /* 0x040fe400078e0068 */
[----:B------:R-:W2:Y:S02]  /*0c10*/  LDG.E.128 R88, desc[UR14][R88.64] ;  /* 0x0000000e58587981 */ /* 0x000ea4000c1e1d00 */
[----:B------:R-:W-:-:S02]  /*0c20*/  IMAD.WIDE.U32 R84, R155, 0x10, R108 ;  /* 0x000000109b547825 */ /* 0x000fc400078e006c */
[----:B------:R-:W2:Y:S02]  /*0c30*/  LDG.E.128 R100, desc[UR14][R100.64] ;  /* 0x0000000e64647981 */ /* 0x000ea4000c1e1d00 */
[----:B------:R-:W-:Y:S02]  /*0c40*/  IMAD.WIDE.U32 R96, R153, 0x10, R104 ;  /* 0x0000001099607825 */ /* 0x000fe400078e0068 */
[----:B------:R-:W2:Y:S04]  /*0c50*/  LDG.E.128 R80, desc[UR14][R80.64] ;  /* 0x0000000e50507981 */ /* 0x000ea8000c1e1d00 */
[----:B------:R-:W2:Y:S04]  /*0c60*/  LDG.E.128 R84, desc[UR14][R84.64] ;  /* 0x0000000e54547981 */ /* 0x000ea8000c1e1d00 */
[----:B------:R-:W2:Y:S01]  /*0c70*/  LDG.E.128 R96, desc[UR14][R96.64] ;  /* 0x0000000e60607981 */ /* 0x000ea2000c1e1d00 */
[----:B------:R-:W-:Y:S01]  /*0c80*/  IADD3 R152, PT, PT, R156, 0x200, RZ ;  /* 0x000002009c987810 */ /* 0x000fe20007ffe0ff */
[----:B------:R-:W-:-:S04]  /*0c90*/  IMAD.WIDE.U32 R92, R154, 0x10, R108 ;  /* 0x000000109a5c7825 */ /* 0x000fc800078e006c */
[C---:B------:R-:W-:Y:S02]  /*0ca0*/  IMAD.WIDE.U32 R108, R152.reuse, 0x10, R108 ;  /* 0x00000010986c7825 */ /* 0x040fe400078e006c */
[----:B------:R-:W2:Y:S04]  /*0cb0*/  LDG.E.128 R92, desc[UR14][R92.64] ;  /* 0x0000000e5c5c7981 */ /* 0x000ea8000c1e1d00 */
[----:B------:R-:W2:Y:S01]  /*0cc0*/  LDG.E.128 R108, desc[UR14][R108.64] ;  /* 0x0000000e6c6c7981 */ /* 0x000ea2000c1e1d00 */
[----:B------:R-:W-:-:S06]  /*0cd0*/  IMAD.WIDE.U32 R104, R152, 0x10, R104 ;  /* 0x0000001098687825 */ /* 0x000fcc00078e0068 */
[----:B------:R-:W2:Y:S01]  /*0ce0*/  LDG.E.128 R104, desc[UR14][R104.64] ;  /* 0x0000000e68687981 */ /* 0x000ea2000c1e1d00 */
[----:B------:R-:W0:Y:S01]  /*0cf0*/  S2R R0, SR_CgaCtaId ;  /* 0x0000000000007919 */ /* 0x000e220000008800 */
[----:B------:R-:W-:Y:S02]  /*0d00*/  LOP3.LUT P2, RZ, R159, 0x1f, RZ, 0xc0, !PT ;  /* 0x0000001f9fff7812 */ /* 0x000fe4000784c0ff */
[----:B------:R-:W-:Y:S02]  /*0d10*/  PLOP3.LUT P0, PT, PT, PT, PT, 0x80, 0x8 ;  /* 0x000000000008781c */ /* 0x000fe40003f0f070 */
[----:B------:R-:W-:Y:S02]  /*0d20*/  MOV R157, 0x400 ;  /* 0x00000400009d7802 */ /* 0x000fe40000000f00 */
[----:B------:R-:W-:-:S07]  /*0d30*/  ISETP.NE.AND P3, PT, RZ, UR16, PT ;  /* 0x00000010ff007c0c */ /* 0x000fce000bf65270 */
[----:B------:R-:W-:Y:S02]  /*0d40*/  @!P2 PLOP3.LUT P0, PT, P1, PT, PT, 0x80, 0x8 ;  /* 0x000000000008a81c */ /* 0x000fe40000f0f070 */
[----:B------:R-:W-:-:S04]  /*0d50*/  @!P2 SHF.R.U32.HI R159, RZ, 0x2, R159 ;  /* 0x00000002ff9fa819 */ /* 0x000fc8000001169f */
[----:B------:R-:W-:Y:S02]  /*0d60*/  @!P2 LOP3.LUT R159, R159, 0x18, RZ, 0xc0, !PT ;  /* 0x000000189f9fa812 */ /* 0x000fe400078ec0ff */
[----:B0-----:R-:W-:-:S04]  /*0d70*/  LEA R157, R0, R157, 0x18 ;  /* 0x0000009d009d7211 */ /* 0x001fc800078ec0ff */
[----:B------:R-:W-:-:S04]  /*0d80*/  IADD3 R158, PT, PT, R157, 0x5020, RZ ;  /* 0x000050209d9e7810 */ /* 0x000fc80007ffe0ff */
[----:B------:R-:W-:Y:S02]  /*0d90*/  @!P2 MOV R0, R158 ;  /* 0x0000009e0000a202 */ /* 0x000fe40000000f00 */
[----:B------:R-:W-:-:S04]  /*0da0*/  @!P0 IADD3 R0, PT, PT, R157, 0x5000, RZ ;  /* 0x000050009d008810 */ /* 0x000fc80007ffe0ff */
[----:B------:R-:W-:Y:S02]  /*0db0*/  @!P2 IADD3 R224, PT, PT, R159, R0, RZ ;  /* 0x000000009fe0a210 */ /* 0x000fe40007ffe0ff */
[----:B----4-:R-:W-:-:S04]  /*0dc0*/  FSEL R160, R160, RZ, !P3 ;  /* 0x000000ffa0a07208 */ /* 0x010fc80005800000 */
[----:B------:R-:W-:Y:S02]  /*0dd0*/  R2UR UR4, R160 ;  /* 0x00000000a00472ca */ /* 0x000fe400000e0000 */
[----:B---3--:R-:W-:Y:S02]  /*0de0*/  R2UR UR12, R161 ;  /* 0x00000000a10c72ca */ /* 0x008fe400000e0000 */
[----:B--2---:R-:W-:Y:S02]  /*0df0*/  PRMT R186, R79, 0x7632, R186 ;  /* 0x000076324fba7816 */ /* 0x004fe400000000ba */
[C---:B------:R-:W-:Y:S02]  /*0e00*/  PRMT R194, R72.reuse, 0x7632, R194 ;  /* 0x0000763248c27816 */ /* 0x040fe400000000c2 */
[----:B------:R-:W-:Y:S02]  /*0e10*/  PRMT R0, R73, 0x7632, R0 ;  /* 0x0000763249007816 */ /* 0x000fe40000000000 */
[----:B------:R-:W-:-:S02]  /*0e20*/  SHF.L.U32 R197, R72, 0x10, RZ ;  /* 0x0000001048c57819 */ /* 0x000fc400000006ff */
[----:B------:R-:W-:Y:S02]  /*0e30*/  SHF.L.U32 R202, R79, 0x10, RZ ;  /* 0x000000104fca7819 */ /* 0x000fe400000006ff */
[C---:B------:R-:W-:Y:S02]  /*0e40*/  PRMT R163, R89.reuse, 0x7632, R163 ;  /* 0x0000763259a37816 */ /* 0x040fe400000000a3 */
[----:B------:R-:W-:Y:S02]  /*0e50*/  SHF.L.U32 R167, R89, 0x10, RZ ;  /* 0x0000001059a77819 */ /* 0x000fe400000006ff */
[C---:B------:R-:W-:Y:S02]  /*0e60*/  PRMT R89, R102.reuse, 0x7632, R89 ;  /* 0x0000763266597816 */ /* 0x040fe40000000059 */
[----:B------:R-:W-:Y:S02]  /*0e70*/  SHF.L.U32 R79, R102, 0x10, RZ ;  /* 0x00000010664f7819 */ /* 0x000fe400000006ff */
[----:B------:R-:W-:-:S02]  /*0e80*/  SHF.L.U32 R194, R194, 0x10, RZ ;  /* 0x00000010c2c27819 */ /* 0x000fc400000006ff */
[----:B------:R-:W-:Y:S01]  /*0e90*/  SHF.L.U32 R102, R0, 0x10, RZ ;  /* 0x0000001000667819 */ /* 0x000fe200000006ff */
[----:B------:R-:W-:Y:S01]  /*0ea0*/  FADD.FTZ R0, R197, -UR4 ;  /* 0x80000004c5007e21 */ /* 0x000fe20008010000 */
[C---:B------:R-:W-:Y:S02]  /*0eb0*/  PRMT R161, R81.reuse, 0x7632, R161 ;  /* 0x0000763251a17816 */ /* 0x040fe400000000a1 */
[----:B------:R-:W-:Y:S02]  /*0ec0*/  SHF.L.U32 R164, R81, 0x10, RZ ;  /* 0x0000001051a47819 */ /* 0x000fe400000006ff */
[C---:B------:R-:W-:Y:S02]  /*0ed0*/  PRMT R81, R87.reuse, 0x7632, R81 ;  /* 0x0000763257517816 */ /* 0x040fe40000000051 */
[----:B------:R-:W-:Y:S01]  /*0ee0*/  SHF.L.U32 R188, R87, 0x10, RZ ;  /* 0x0000001057bc7819 */ /* 0x000fe200000006ff */
[----:B------:R-:W-:Y:S01]  /*0ef0*/  FADD.FTZ R194, R194, -UR4 ;  /* 0x80000004c2c27e21 */ /* 0x000fe20008010000 */
[----:B------:R-:W-:-:S02]  /*0f00*/  PRMT R181, R76, 0x7632, R181 ;  /* 0x000076324cb57816 */ /* 0x000fc400000000b5 */
[----:B------:R-:W-:Y:S01]  /*0f10*/  PRMT R87, R96, 0x7632, R87 ;  /* 0x0000763260577816 */ /* 0x000fe20000000057 */
[----:B------:R-:W-:Y:S01]  /*0f20*/  FMUL.FTZ R0, R0, UR12 ;  /* 0x0000000c00007c20 */ /* 0x000fe20008410000 */
[----:B------:R-:W-:Y:S02]  /*0f30*/  SHF.L.U32 R185, R73, 0x10, RZ ;  /* 0x0000001049b97819 */ /* 0x000fe400000006ff */
[----:B------:R-:W-:Y:S02]  /*0f40*/  SHF.L.U32 R203, R76, 0x10, RZ ;  /* 0x000000104ccb7819 */ /* 0x000fe400000006ff */
[----:B------:R-:W-:Y:S01]  /*0f50*/  SHF.L.U32 R96, R96, 0x10, RZ ;  /* 0x0000001060607819 */ /* 0x000fe200000006ff */
[----:B------:R-:W-:Y:S01]  /*0f60*/  FADD.FTZ R204, R102, -UR4 ;  /* 0x8000000466cc7e21 */ /* 0x000fe20008010000 */
[----:B------:R-:W-:Y:S01]  /*0f70*/  SHF.L.U32 R102, R181, 0x10, RZ ;  /* 0x00000010b5667819 */ /* 0x000fe200000006ff */
[----:B------:R-:W-:Y:S01]  /*0f80*/  FMUL.FTZ R209, R194, UR12 ;  /* 0x0000000cc2d17c20 */ /* 0x000fe20008410000 */
[C---:B------:R-:W-:Y:S01]  /*0f90*/  PRMT R172, R84.reuse, 0x7632, R172 ;  /* 0x0000763254ac7816 */ /* 0x040fe200000000ac */
[----:B------:R-:W-:Y:S01]  /*0fa0*/  FADD.FTZ R185, R185, -UR4 ;  /* 0x80000004b9b97e21 */ /* 0x000fe20008010000 */
[----:B------:R-:W-:Y:S01]  /*0fb0*/  SHF.L.U32 R183, R84, 0x10, RZ ;  /* 0x0000001054b77819 */ /* 0x000fe200000006ff */
[----:B------:R-:W-:Y:S01]  /*0fc0*/  FADD.FTZ R144, R203, R144 ;  /* 0x00000090cb907221 */ /* 0x000fe20000010000 */
[-C--:B------:R-:W-:Y:S01]  /*0fd0*/  FFMA.FTZ R148, R0, R203.reuse, R148 ;  /* 0x000000cb00947223 */ /* 0x080fe20000010094 */
[----:B------:R-:W-:Y:S01]  /*0fe0*/  FADD.FTZ R96, R96, -UR4 ;  /* 0x8000000460607e21 */ /* 0x000fe20008010000 */
[----:B------:R-:W-:Y:S01]  /*0ff0*/  PRMT R84, R88, 0x7632, R84 ;  /* 0x0000763258547816 */ /* 0x000fe20000000054 */
[----:B------:R-:W-:Y:S01]  /*1000*/  FMUL.FTZ R203, R252, R203 ;  /* 0x000000cbfccb7220 */ /* 0x000fe20000410000 */
[----:B------:R-:W-:Y:S01]  /*1010*/  SHF.L.U32 R88, R88, 0x10, RZ ;  /* 0x0000001058587819 */ /* 0x000fe200000006ff */
[----:B------:R-:W-:Y:S01]  /*1020*/  FADD.FTZ R142, R102, R142 ;  /* 0x0000008e668e7221 */ /* 0x000fe20000010000 */
[C---:B------:R-:W-:Y:S01]  /*1030*/  PRMT R182, R74.reuse, 0x7632, R182 ;  /* 0x000076324ab67816 */ /* 0x040fe200000000b6 */
[-C--:B------:R-:W-:Y:S01]  /*1040*/  FFMA.FTZ R143, R209, R102.reuse, R143 ;  /* 0x00000066d18f7223 */ /* 0x080fe2000001008f */
[----:B------:R-:W-:Y:S01]  /*1050*/  SHF.L.U32 R193, R74, 0x10, RZ ;  /* 0x000000104ac17819 */ /* 0x000fe200000006ff */
[----:B------:R-:W-:Y:S01]  /*1060*/  FMUL.FTZ R211, R251, R102 ;  /* 0x00000066fbd37220 */ /* 0x000fe20000410000 */
[----:B------:R-:W-:Y:S01]  /*1070*/  SHF.L.U32 R199, R77, 0x10, RZ ;  /* 0x000000104dc77819 */ /* 0x000fe200000006ff */
[----:B------:R-:W-:Y:S01]  /*1080*/  FMUL.FTZ R197, R185, UR12 ;  /* 0x0000000cb9c57c20 */ /* 0x000fe20008410000 */
[----:B------:R-:W-:Y:S01]  /*1090*/  PRMT R196, R77, 0x7632, R196 ;  /* 0x000076324dc47816 */ /* 0x000fe200000000c4 */
[----:B------:R-:W-:Y:S01]  /*10a0*/  FMUL.FTZ R102, R96, UR12 ;  /* 0x0000000c60667c20 */ /* 0x000fe20008410000 */
[----:B------:R-:W-:Y:S01]  /*10b0*/  FADD.FTZ R96, RZ, R203 ;  /* 0x000000cbff607221 */ /* 0x000fe20000010000 */
[C---:B------:R-:W-:Y:S01]  /*10c0*/  PRMT R169, R93.reuse, 0x7632, R169 ;  /* 0x000076325da97816 */ /* 0x040fe200000000a9 */
[----:B------:R-:W-:Y:S01]  /*10d0*/  FADD.FTZ R88, R88, -UR4 ;  /* 0x8000000458587e21 */ /* 0x000fe20008010000 */
[----:B------:R-:W-:Y:S01]  /*10e0*/  SHF.L.U32 R178, R93, 0x10, RZ ;  /* 0x000000105db27819 */ /* 0x000fe200000006ff */
[----:B------:R-:W-:Y:S01]  /*10f0*/  FADD.FTZ R193, R193, -UR4 ;  /* 0x80000004c1c17e21 */ /* 0x000fe20008010000 */
[----:B------:R-:W-:Y:S01]  /*1100*/  SHF.L.U32 R182, R182, 0x10, RZ ;  /* 0x00000010b6b67819 */ /* 0x000fe200000006ff */
[----:B------:R-:W-:Y:S01]  /*1110*/  FADD.FTZ R140, R199, R140 ;  /* 0x0000008cc78c7221 */ /* 0x000fe20000010000 */
[----:B------:R-:W-:Y:S01]  /*1120*/  PRMT R93, R101, 0x7632, R93 ;  /* 0x00007632655d7816 */ /* 0x000fe2000000005d */
[-C--:B------:R-:W-:Y:S01]  /*1130*/  FFMA.FTZ R141, R197, R199.reuse, R141 ;  /* 0x000000c7c58d7223 */ /* 0x080fe2000001008d */
[----:B------:R-:W-:Y:S01]  /*1140*/  SHF.L.U32 R196, R196, 0x10, RZ ;  /* 0x00000010c4c47819 */ /* 0x000fe200000006ff */
[----:B------:R-:W-:Y:S01]  /*1150*/  FMUL.FTZ R199, R250, R199 ;  /* 0x000000c7fac77220 */ /* 0x000fe20000410000 */
[C---:B------:R-:W-:Y:S01]  /*1160*/  PRMT R213, R110.reuse, 0x7632, R213 ;  /* 0x000076326ed57816 */ /* 0x040fe200000000d5 */
[----:B------:R-:W-:Y:S01]  /*1170*/  FADD.FTZ R96, R211, R96 ;  /* 0x00000060d3607221 */ /* 0x000fe20000010000 */
[----:B------:R-:W-:-:S02]  /*1180*/  SHF.L.U32 R220, R110, 0x10, RZ ;  /* 0x000000106edc7819 */ /* 0x000fc400000006ff */
[----:B------:R-:W-:Y:S01]  /*1190*/  SHF.L.U32 R110, R172, 0x10, RZ ;  /* 0x00000010ac6e7819 */ /* 0x000fe200000006ff */
[----:B------:R-:W-:Y:S01]  /*11a0*/  FMUL.FTZ R172, R88, UR12 ;  /* 0x0000000c58ac7c20 */ /* 0x000fe20008410000 */
[----:B------:R-:W-:Y:S01]  /*11b0*/  SHF.L.U32 R195, R75, 0x10, RZ ;  /* 0x000000104bc37819 */ /* 0x000fe200000006ff */
[----:B------:R-:W-:Y:S01]  /*11c0*/  FMUL.FTZ R198, R193, UR12 ;  /* 0x0000000cc1c67c20 */ /* 0x000fe20008410000 */
[----:B------:R-:W-:Y:S01]  /*11d0*/  PRMT R191, R78, 0x7632, R191 ;  /* 0x000076324ebf7816 */ /* 0x000fe200000000bf */
[----:B------:R-:W-:Y:S01]  /*11e0*/  FADD.FTZ R182, R182, -UR4 ;  /* 0x80000004b6b67e21 */ /* 0x000fe20008010000 */
[----:B------:R-:W-:Y:S01]  /*11f0*/  SHF.L.U32 R200, R78, 0x10, RZ ;  /* 0x000000104ec87819 */ /* 0x000fe200000006ff */
[----:B------:R-:W-:Y:S01]  /*1200*/  FMUL.FTZ R206, R249, R196 ;  /* 0x000000c4f9ce7220 */ /* 0x000fe20000410000 */
[----:B------:R-:W-:Y:S01]  /*1210*/  SHF.L.U32 R88, R93, 0x10, RZ ;  /* 0x000000105d587819 */ /* 0x000fe200000006ff */
[----:B------:R-:W-:Y:S01]  /*1220*/  FADD.FTZ R93, R199, R96 ;  /* 0x00000060c75d7221 */ /* 0x000fe20000010000 */
[----:B------:R-:W-:Y:S01]  /*1230*/  SHF.L.U32 R208, R191, 0x10, RZ ;  /* 0x00000010bfd07819 */ /* 0x000fe200000006ff */
[----:B------:R-:W-:Y:S01]  /*1240*/  FADD.FTZ R195, R195, -UR4 ;  /* 0x80000004c3c37e21 */ /* 0x000fe20008010000 */
[----:B------:R-:W-:Y:S01]  /*1250*/  FADD.FTZ R136, R200, R136 ;  /* 0x00000088c8887221 */ /* 0x000fe20000010000 */
[-C--:B------:R-:W-:Y:S01]  /*1260*/  FFMA.FTZ R137, R198, R200.reuse, R137 ;  /* 0x000000c8c6897223 */ /* 0x080fe20000010089 */
[----:B------:R-:W-:Y:S01]  /*1270*/  FMUL.FTZ R205, R182, UR12 ;  /* 0x0000000cb6cd7c20 */ /* 0x000fe20008410000 */
[----:B------:R-:W-:Y:S01]  /*1280*/  FMUL.FTZ R200, R248, R200 ;  /* 0x000000c8f8c87220 */ /* 0x000fe20000410000 */
[----:B------:R-:W-:Y:S01]  /*1290*/  FADD.FTZ R93, R206, R93 ;  /* 0x0000005dce5d7221 */ /* 0x000fe20000010000 */
[----:B------:R-:W-:Y:S01]  /*12a0*/  SHF.L.U32 R160, R80, 0x10, RZ ;  /* 0x0000001050a07819 */ /* 0x000fe200000006ff */
[----:B------:R-:W-:Y:S01]  /*12b0*/  FMUL.FTZ R201, R195, UR12 ;  /* 0x0000000cc3c97c20 */ /* 0x000fe20008410000 */
[----:B------:R-:W-:Y:S01]  /*12c0*/  FADD.FTZ R134, R208, R134 ;  /* 0x00000086d0867221 */ /* 0x000fe20000010000 */
[-C--:B------:R-:W-:Y:S01]  /*12d0*/  FFMA.FTZ R135, R205, R208.reuse, R135 ;  /* 0x000000d0cd877223 */ /* 0x080fe20000010087 */
[----:B------:R-:W-:Y:S01]  /*12e0*/  FMUL.FTZ R208, R247, R208 ;  /* 0x000000d0f7d07220 */ /* 0x000fe20000410000 */
[----:B------:R-:W-:Y:S01]  /*12f0*/  FADD.FTZ R93, R200, R93 ;  /* 0x0000005dc85d7221 */ /* 0x000fe20000010000 */
[----:B------:R-:W-:-:S02]  /*1300*/  SHF.L.U32 R189, R91, 0x10, RZ ;  /* 0x000000105bbd7819 */ /* 0x000fc400000006ff */
[----:B------:R-:W-:Y:S01]  /*1310*/  SHF.L.U32 R179, R98, 0x10, RZ ;  /* 0x0000001062b37819 */ /* 0x000fe200000006ff */
[----:B------:R-:W-:Y:S01]  /*1320*/  FADD.FTZ R132, R202, R132 ;  /* 0x00000084ca847221 */ /* 0x000fe20000010000 */
[----:B------:R-:W-:Y:S01]  /*1330*/  PRMT R173, R98, 0x7632, R173 ;  /* 0x0000763262ad7816 */ /* 0x000fe200000000ad */
[-C--:B------:R-:W-:Y:S01]  /*1340*/  FFMA.FTZ R133, R201, R202.reuse, R133 ;  /* 0x000000cac9857223 */ /* 0x080fe20000010085 */
[----:B------:R-:W-:Y:S01]  /*1350*/  SHF.L.U32 R186, R186, 0x10, RZ ;  /* 0x00000010baba7819 */ /* 0x000fe200000006ff */
[----:B------:R-:W-:Y:S01]  /*1360*/  FADD.FTZ R160, R160, -UR4 ;  /* 0x80000004a0a07e21 */ /* 0x000fe20008010000 */
[----:B------:R-:W-:Y:S01]  /*1370*/  PRMT R192, R75, 0x7632, R192 ;  /* 0x000076324bc07816 */ /* 0x000fe200000000c0 */
[----:B------:R-:W-:Y:S01]  /*1380*/  FMUL.FTZ R202, R246, R202 ;  /* 0x000000caf6ca7220 */ /* 0x000fe20000410000 */
[----:B------:R-:W-:Y:S01]  /*1390*/  PRMT R171, R83, 0x7632, R171 ;  /* 0x0000763253ab7816 */ /* 0x000fe200000000ab */
[----:B------:R-:W-:Y:S01]  /*13a0*/  FADD.FTZ R93, R208, R93 ;  /* 0x0000005dd05d7221 */ /* 0x000fe20000010000 */
[----:B------:R-:W-:Y:S01]  /*13b0*/  PRMT R98, R99, 0x7632, R98 ;  /* 0x0000763263627816 */ /* 0x000fe20000000062 */
[----:B------:R-:W-:Y:S01]  /*13c0*/  FADD.FTZ R167, R167, -UR4 ;  /* 0x80000004a7a77e21 */ /* 0x000fe20008010000 */
[----:B------:R-:W-:Y:S01]  /*13d0*/  SHF.L.U32 R190, R99, 0x10, RZ ;  /* 0x0000001063be7819 */ /* 0x000fe200000006ff */
[----:B------:R-:W-:Y:S01]  /*13e0*/  FADD.FTZ R189, R189, -UR4 ;  /* 0x80000004bdbd7e21 */ /* 0x000fe20008010000 */
[----:B------:R-:W-:-:S02]  /*13f0*/  PRMT R99, R100, 0x7632, R99 ;  /* 0x0000763264637816 */ /* 0x000fc40000000063 */
[C---:B------:R-:W-:Y:S02]  /*1400*/  PRMT R73, R106.reuse, 0x7632, R73 ;  /* 0x000076326a497816 */ /* 0x040fe40000000049 */
[----:B------:R-:W-:Y:S01]  /*1410*/  SHF.L.U32 R75, R106, 0x10, RZ ;  /* 0x000000106a4b7819 */ /* 0x000fe200000006ff */
[----:B------:R-:W-:Y:S01]  /*1420*/  FADD.FTZ R106, R179, -UR4 ;  /* 0x80000004b36a7e21 */ /* 0x000fe20008010000 */
[----:B------:R-:W-:Y:S01]  /*1430*/  PRMT R162, R86, 0x7632, R162 ;  /* 0x0000763256a27816 */ /* 0x000fe200000000a2 */
[----:B------:R-:W-:Y:S01]  /*1440*/  FMUL.FTZ R181, R160, UR12 ;  /* 0x0000000ca0b57c20 */ /* 0x000fe20008410000 */
[----:B------:R-:W-:Y:S01]  /*1450*/  SHF.L.U32 R187, R86, 0x10, RZ ;  /* 0x0000001056bb7819 */ /* 0x000fe200000006ff */
[----:B------:R-:W-:Y:S01]  /*1460*/  FFMA.FTZ R96, R0, R203, RZ ;  /* 0x000000cb00607223 */ /* 0x000fe200000100ff */
[----:B------:R-:W-:Y:S01]  /*1470*/  SHF.L.U32 R100, R100, 0x10, RZ ;  /* 0x0000001064647819 */ /* 0x000fe200000006ff */
[----:B------:R-:W-:Y:S01]  /*1480*/  FMUL.FTZ R210, R245, R186 ;  /* 0x000000baf5d27220 */ /* 0x000fe20000410000 */
[C---:B------:R-:W-:Y:S01]  /*1490*/  PRMT R166, R85.reuse, 0x7632, R166 ;  /* 0x0000763255a67816 */ /* 0x040fe200000000a6 */
[----:B------:R-:W-:Y:S01]  /*14a0*/  FADD.FTZ R93, R202, R93 ;  /* 0x0000005dca5d7221 */ /* 0x000fe20000010000 */
[----:B------:R-:W-:-:S02]  /*14b0*/  SHF.L.U32 R184, R85, 0x10, RZ ;  /* 0x0000001055b87819 */ /* 0x000fc400000006ff */
[C---:B------:R-:W-:Y:S02]  /*14c0*/  PRMT R212, R109.reuse, 0x7632, R212 ;  /* 0x000076326dd47816 */ /* 0x040fe400000000d4 */
[----:B------:R-:W-:Y:S02]  /*14d0*/  SHF.L.U32 R86, R109, 0x10, RZ ;  /* 0x000000106d567819 */ /* 0x000fe400000006ff */
[----:B------:R-:W-:Y:S02]  /*14e0*/  PRMT R85, R95, 0x7632, R85 ;  /* 0x000076325f557816 */ /* 0x000fe40000000055 */
[----:B------:R-:W-:Y:S02]  /*14f0*/  SHF.L.U32 R192, R192, 0x10, RZ ;  /* 0x00000010c0c07819 */ /* 0x000fe400000006ff */
[----:B------:R-:W-:Y:S01]  /*1500*/  SHF.L.U32 R109, R171, 0x10, RZ ;  /* 0x00000010ab6d7819 */ /* 0x000fe200000006ff */
[----:B------:R-:W-:Y:S01]  /*1510*/  FMUL.FTZ R171, R167, UR12 ;  /* 0x0000000ca7ab7c20 */ /* 0x000fe20008410000 */
[C---:B------:R-:W-:Y:S01]  /*1520*/  PRMT R165, R82.reuse, 0x7632, R165 ;  /* 0x0000763252a57816 */ /* 0x040fe200000000a5 */
[----:B------:R-:W-:Y:S01]  /*1530*/  FMUL.FTZ R167, R189, UR12 ;  /* 0x0000000cbda77c20 */ /* 0x000fe20008410000 */
[----:B------:R-:W-:Y:S01]  /*1540*/  SHF.L.U32 R170, R82, 0x10, RZ ;  /* 0x0000001052aa7819 */ /* 0x000fe200000006ff */
[----:B------:R-:W-:Y:S01]  /*1550*/  FMUL.FTZ R106, R106, UR12 ;  /* 0x0000000c6a6a7c20 */ /* 0x000fe20008410000 */
[----:B------:R-:W-:-:S02]  /*1560*/  PRMT R176, R92, 0x7632, R176 ;  /* 0x000076325cb07816 */ /* 0x000fc400000000b0 */
[----:B------:R-:W-:Y:S02]  /*1570*/  SHF.L.U32 R177, R92, 0x10, RZ ;  /* 0x000000105cb17819 */ /* 0x000fe400000006ff */
[----:B------:R-:W-:Y:S01]  /*1580*/  SHF.L.U32 R95, R95, 0x10, RZ ;  /* 0x000000105f5f7819 */ /* 0x000fe200000006ff */
[----:B------:R-:W-:Y:S01]  /*1590*/  FADD.FTZ R164, R164, -UR4 ;  /* 0x80000004a4a47e21 */ /* 0x000fe20008010000 */
[----:B------:R-:W-:Y:S01]  /*15a0*/  PRMT R92, R103, 0x7632, R92 ;  /* 0x00007632675c7816 */ /* 0x000fe2000000005c */
[----:B------:R-:W-:Y:S01]  /*15b0*/  FADD.FTZ R128, R183, R128 ;  /* 0x00000080b7807221 */ /* 0x000fe20000010000 */
[----:B------:R-:W-:Y:S01]  /*15c0*/  SHF.L.U32 R82, R103, 0x10, RZ ;  /* 0x0000001067527819 */ /* 0x000fe200000006ff */
[----:B------:R-:W-:Y:S01]  /*15d0*/  FFMA.FTZ R129, R181, R183, R129 ;  /* 0x000000b7b5817223 */ /* 0x000fe20000010081 */
[----:B------:R-:W-:Y:S01]  /*15e0*/  SHF.L.U32 R161, R161, 0x10, RZ ;  /* 0x00000010a1a17819 */ /* 0x000fe200000006ff */
[----:B------:R-:W-:Y:S01]  /*15f0*/  FADD.FTZ R42, R100, R42 ;  /* 0x0000002a642a7221 */ /* 0x000fe20000010000 */
[----:B------:R-:W-:Y:S01]  /*1600*/  SHF.L.U32 R180, R83, 0x10, RZ ;  /* 0x0000001053b47819 */ /* 0x000fe200000006ff */
[-C--:B------:R-:W-:Y:S01]  /*1610*/  FFMA.FTZ R14, R102, R100.reuse, R14 ;  /* 0x00000064660e7223 */ /* 0x080fe2000001000e */
[----:B------:R-:W-:Y:S01]  /*1620*/  FMUL.FTZ R103, R228, R100 ;  /* 0x00000064e4677220 */ /* 0x000fe20000410000 */
[----:B------:R-:W-:Y:S01]  /*1630*/  FFMA.FTZ R96, R209, R211, R96 ;  /* 0x000000d3d1607223 */ /* 0x000fe20000010060 */
[----:B------:R-:W-:Y:S01]  /*1640*/  PRMT R222, R108, 0x7632, R222 ;  /* 0x000076326cde7816 */ /* 0x000fe200000000de */
[----:B------:R-:W-:Y:S01]  /*1650*/  FMUL.FTZ R183, R244, R183 ;  /* 0x000000b7f4b77220 */ /* 0x000fe20000410000 */
[----:B------:R-:W-:Y:S01]  /*1660*/  SHF.L.U32 R83, R108, 0x10, RZ ;  /* 0x000000106c537819 */ /* 0x000fe200000006ff */
[----:B------:R-:W-:Y:S01]  /*1670*/  FADD.FTZ R100, R210, R93 ;  /* 0x0000005dd2647221 */ /* 0x000fe20000010000 */
[C---:B------:R-:W-:Y:S01]  /*1680*/  PRMT R72, R107.reuse, 0x7632, R72 ;  /* 0x000076326b487816 */ /* 0x040fe20000000048 */
[----:B------:R-:W-:Y:S01]  /*1690*/  FADD.FTZ R192, R192, -UR4 ;  /* 0x80000004c0c07e21 */ /* 0x000fe20008010000 */
[----:B------:R-:W-:Y:S01]  /*16a0*/  SHF.L.U32 R74, R107, 0x10, RZ ;  /* 0x000000106b4a7819 */ /* 0x000fe200000006ff */
[----:B------:R-:W-:Y:S01]  /*16b0*/  FADD.FTZ R40, R95, R40 ;  /* 0x000000285f287221 */ /* 0x000fe20000010000 */
[----:B------:R-:W-:Y:S01]  /*16c0*/  SHF.L.U32 R108, R165, 0x10, RZ ;  /* 0x00000010a56c7819 */ /* 0x000fe200000006ff */
[-C--:B------:R-:W-:Y:S01]  /*16d0*/  FFMA.FTZ R12, R167, R95.reuse, R12 ;  /* 0x0000005fa70c7223 */ /* 0x080fe2000001000c */
[----:B------:R-:W-:Y:S01]  /*16e0*/  FMUL.FTZ R165, R230, R95 ;  /* 0x0000005fe6a57220 */ /* 0x000fe20000410000 */
[----:B------:R-:W-:Y:S01]  /*16f0*/  FADD.FTZ R46, R79, R46 ;  /* 0x0000002e4f2e7221 */ /* 0x000fe20000010000 */
[-C--:B------:R-:W-:Y:S01]  /*1700*/  FFMA.FTZ R18, R106, R79.reuse, R18 ;  /* 0x0000004f6a127223 */ /* 0x080fe20000010012 */
[----:B------:R-:W-:Y:S01]  /*1710*/  FMUL.FTZ R107, R223, R79 ;  /* 0x0000004fdf6b7220 */ /* 0x000fe20000410000 */
[----:B------:R-:W-:Y:S01]  /*1720*/  FMUL.FTZ R204, R204, UR12 ;  /* 0x0000000ccccc7c20 */ /* 0x000fe20008410000 */
[----:B------:R-:W-:Y:S01]  /*1730*/  FMUL.FTZ R182, R164, UR12 ;  /* 0x0000000ca4b67c20 */ /* 0x000fe20008410000 */
[----:B------:R-:W-:Y:S01]  /*1740*/  FADD.FTZ R95, R190, -UR4 ;  /* 0x80000004be5f7e21 */ /* 0x000fe20008010000 */
[----:B------:R-:W-:Y:S01]  /*1750*/  FADD.FTZ R161, R161, -UR4 ;  /* 0x80000004a1a17e21 */ /* 0x000fe20008010000 */
[----:B------:R-:W-:Y:S01]  /*1760*/  FFMA.FTZ R79, R197, R199, R96 ;  /* 0x000000c7c54f7223 */ /* 0x000fe20000010060 */
[----:B------:R-:W-:Y:S01]  /*1770*/  FMUL.FTZ R190, R243, R110 ;  /* 0x0000006ef3be7220 */ /* 0x000fe20000410000 */
[----:B------:R-:W-:Y:S01]  /*1780*/  FADD.FTZ R93, R183, R100 ;  /* 0x00000064b75d7221 */ /* 0x000fe20000010000 */
[----:B------:R-:W-:Y:S01]  /*1790*/  FMUL.FTZ R207, R192, UR12 ;  /* 0x0000000cc0cf7c20 */ /* 0x000fe20008410000 */
[----:B------:R-:W-:Y:S01]  /*17a0*/  SHF.L.U32 R192, R166, 0x10, RZ ;  /* 0x00000010a6c07819 */ /* 0x000fe200000006ff */
[----:B------:R-:W-:Y:S01]  /*17b0*/  FADD.FTZ R170, R170, -UR4 ;  /* 0x80000004aaaa7e21 */ /* 0x000fe20008010000 */
[----:B------:R-:W-:Y:S01]  /*17c0*/  SHF.L.U32 R174, R90, 0x10, RZ ;  /* 0x000000105aae7819 */ /* 0x000fe200000006ff */
[----:B------:R-:W-:Y:S01]  /*17d0*/  FADD.FTZ R124, R184, R124 ;  /* 0x0000007cb87c7221 */ /* 0x000fe20000010000 */
[----:B------:R-:W-:Y:S01]  /*17e0*/  FFMA.FTZ R125, R182, R184, R125 ;  /* 0x000000b8b67d7223 */ /* 0x000fe2000001007d */
[----:B------:R-:W-:Y:S01]  /*17f0*/  FMUL.FTZ R191, R161, UR12 ;  /* 0x0000000ca1bf7c20 */ /* 0x000fe20008410000 */
[----:B------:R-:W-:Y:S01]  /*1800*/  FFMA.FTZ R79, R204, R206, R79 ;  /* 0x000000cecc4f7223 */ /* 0x000fe2000001004f */
[----:B------:R-:W-:Y:S01]  /*1810*/  FMUL.FTZ R184, R242, R184 ;  /* 0x000000b8f2b87220 */ /* 0x000fe20000410000 */
[----:B------:R-:W-:Y:S01]  /*1820*/  FADD.FTZ R93, R190, R93 ;  /* 0x0000005dbe5d7221 */ /* 0x000fe20000010000 */
[----:B------:R-:W-:Y:S01]  /*1830*/  PRMT R168, R90, 0x7632, R168 ;  /* 0x000076325aa87816 */ /* 0x000fe200000000a8 */
[----:B------:R-:W-:Y:S01]  /*1840*/  FMUL.FTZ R185, R170, UR12 ;  /* 0x0000000caab97c20 */ /* 0x000fe20008410000 */
[----:B------:R-:W-:Y:S01]  /*1850*/  FADD.FTZ R122, R192, R122 ;  /* 0x0000007ac07a7221 */ /* 0x000fe20000010000 */
[----:B------:R-:W-:Y:S01]  /*1860*/  FFMA.FTZ R123, R191, R192, R123 ;  /* 0x000000c0bf7b7223 */ /* 0x000fe2000001007b */
[----:B------:R-:W-:Y:S01]  /*1870*/  FFMA.FTZ R96, R198, R200, R79 ;  /* 0x000000c8c6607223 */ /* 0x000fe2000001004f */
[----:B------:R-:W-:Y:S01]  /*1880*/  FADD.FTZ R174, R174, -UR4 ;  /* 0x80000004aeae7e21 */ /* 0x000fe20008010000 */
[----:B------:R-:W-:Y:S01]  /*1890*/  FMUL.FTZ R192, R241, R192 ;  /* 0x000000c0f1c07220 */ /* 0x000fe20000410000 */
[----:B------:R-:W-:Y:S01]  /*18a0*/  FADD.FTZ R93, R184, R93 ;  /* 0x0000005db85d7221 */ /* 0x000fe20000010000 */
[----:B------:R-:W-:Y:S01]  /*18b0*/  PRMT R159, R80, 0x7632, R159 ;  /* 0x00007632509f7816 */ /* 0x000fe2000000009f */
[----:B------:R-:W-:Y:S01]  /*18c0*/  FADD.FTZ R180, R180, -UR4 ;  /* 0x80000004b4b47e21 */ /* 0x000fe20008010000 */
[C---:B------:R-:W-:Y:S01]  /*18d0*/  PRMT R90, R94.reuse, 0x7632, R90 ;  /* 0x000076325e5a7816 */ /* 0x040fe2000000005a */
[----:B------:R-:W-:Y:S01]  /*18e0*/  FADD.FTZ R30, R187, R30 ;  /* 0x0000001ebb1e7221 */ /* 0x000fe20000010000 */
[----:B------:R-:W-:Y:S01]  /*18f0*/  PRMT R214, R111, 0x7632, R214 ;  /* 0x000076326fd67816 */ /* 0x000fe200000000d6 */
[-C--:B------:R-:W-:Y:S01]  /*1900*/  FFMA.FTZ R2, R185, R187.reuse, R2 ;  /* 0x000000bbb9027223 */ /* 0x080fe20000010002 */
[----:B------:R-:W-:Y:S01]  /*1910*/  SHF.L.U32 R221, R111, 0x10, RZ ;  /* 0x000000106fdd7819 */ /* 0x000fe200000006ff */
[----:B------:R-:W-:Y:S01]  /*1920*/  FFMA.FTZ R96, R205, R208, R96 ;  /* 0x000000d0cd607223 */ /* 0x000fe20000010060 */
[----:B------:R-:W-:Y:S01]  /*1930*/  SHF.L.U32 R94, R94, 0x10, RZ ;  /* 0x000000105e5e7819 */ /* 0x000fe200000006ff */
[----:B------:R-:W-:Y:S01]  /*1940*/  FMUL.FTZ R187, R240, R187 ;  /* 0x000000bbf0bb7220 */ /* 0x000fe20000410000 */
[----:B------:R-:W-:Y:S01]  /*1950*/  SHF.L.U32 R162, R162, 0x10, RZ ;  /* 0x00000010a2a27819 */ /* 0x000fe200000006ff */
[----:B------:R-:W-:Y:S01]  /*1960*/  FADD.FTZ R100, R192, R93 ;  /* 0x0000005dc0647221 */ /* 0x000fe20000010000 */
[----:B------:R-:W-:Y:S01]  /*1970*/  SHF.L.U32 R111, R168, 0x10, RZ ;  /* 0x00000010a86f7819 */ /* 0x000fe200000006ff */
[----:B------:R-:W-:Y:S01]  /*1980*/  FMUL.FTZ R168, R174, UR12 ;  /* 0x0000000caea87c20 */ /* 0x000fe20008410000 */
[----:B------:R-:W-:Y:S01]  /*1990*/  SHF.L.U32 R84, R84, 0x10, RZ ;  /* 0x0000001054547819 */ /* 0x000fe200000006ff */
[----:B------:R-:W-:Y:S01]  /*19a0*/  FADD.FTZ R130, R186, R130 ;  /* 0x00000082ba827221 */ /* 0x000fe20000010000 */
[----:B------:R-:W-:Y:S01]  /*19b0*/  FFMA.FTZ R131, R207, R186, R131 ;  /* 0x000000bacf837223 */ /* 0x000fe20000010083 */
[----:B------:R-:W-:Y:S01]  /*19c0*/  SHF.L.U32 R159, R159, 0x10, RZ ;  /* 0x000000109f9f7819 */ /* 0x000fe200000006ff */
[----:B------:R-:W-:Y:S01]  /*19d0*/  FMUL.FTZ R186, R180, UR12 ;  /* 0x0000000cb4ba7c20 */ /* 0x000fe20008410000 */
[----:B------:R-:W-:Y:S01]  /*19e0*/  FADD.FTZ R109, R109, -UR4 ;  /* 0x800000046d6d7e21 */ /* 0x000fe20008010000 */
[----:B------:R-:W-:Y:S01]  /*19f0*/  FFMA.FTZ R96, R201, R202, R96 ;  /* 0x000000cac9607223 */ /* 0x000fe20000010060 */
[----:B------:R-:W-:Y:S01]  /*1a00*/  FADD.FTZ R38, R94, R38 ;  /* 0x000000265e267221 */ /* 0x000fe20000010000 */
[-C--:B------:R-:W-:Y:S01]  /*1a10*/  FFMA.FTZ R10, R168, R94.reuse, R10 ;  /* 0x0000005ea80a7223 */ /* 0x080fe2000001000a */
[----:B------:R-:W-:Y:S01]  /*1a20*/  FMUL.FTZ R166, R232, R94 ;  /* 0x0000005ee8a67220 */ /* 0x000fe20000410000 */
[----:B------:R-:W-:Y:S01]  /*1a30*/  FMUL.FTZ R194, R239, R162 ;  /* 0x000000a2efc27220 */ /* 0x000fe20000410000 */
[----:B------:R-:W-:Y:S01]  /*1a40*/  FADD.FTZ R79, R187, R100 ;  /* 0x00000064bb4f7221 */ /* 0x000fe20000010000 */
[----:B------:R-:W-:Y:S01]  /*1a50*/  SHF.L.U32 R94, R173, 0x10, RZ ;  /* 0x00000010ad5e7819 */ /* 0x000fe200000006ff */
[----:B------:R-:W-:Y:S01]  /*1a60*/  FADD.FTZ R173, R84, -UR4 ;  /* 0x8000000454ad7e21 */ /* 0x000fe20008010000 */
[----:B------:R-:W-:Y:S01]  /*1a70*/  SHF.L.U32 R81, R81, 0x10, RZ ;  /* 0x0000001051517819 */ /* 0x000fe200000006ff */
[----:B------:R-:W-:Y:S01]  /*1a80*/  FADD.FTZ R32, R188, R32 ;  /* 0x00000020bc207221 */ /* 0x000fe20000010000 */
[----:B------:R-:W-:Y:S01]  /*1a90*/  FFMA.FTZ R4, R186, R188, R4 ;  /* 0x000000bcba047223 */ /* 0x000fe20000010004 */
[----:B------:R-:W-:Y:S01]  /*1aa0*/  FADD.FTZ R159, R159, -UR4 ;  /* 0x800000049f9f7e21 */ /* 0x000fe20008010000 */
[----:B------:R-:W-:Y:S01]  /*1ab0*/  FMUL.FTZ R195, R109, UR12 ;  /* 0x0000000c6dc37c20 */ /* 0x000fe20008410000 */
[----:B------:R-:W-:Y:S01]  /*1ac0*/  FFMA.FTZ R84, R207, R210, R96 ;  /* 0x000000d2cf547223 */ /* 0x000fe20000010060 */
[----:B------:R-:W-:Y:S01]  /*1ad0*/  FMUL.FTZ R188, R238, R188 ;  /* 0x000000bceebc7220 */ /* 0x000fe20000410000 */
[----:B------:R-:W-:Y:S01]  /*1ae0*/  FADD.FTZ R79, R194, R79 ;  /* 0x0000004fc24f7221 */ /* 0x000fe20000010000 */
[----:B------:R-:W-:Y:S01]  /*1af0*/  FADD.FTZ R138, R196, R138 ;  /* 0x0000008ac48a7221 */ /* 0x000fe20000010000 */
[----:B------:R-:W-:Y:S01]  /*1b00*/  FFMA.FTZ R139, R204, R196, R139 ;  /* 0x000000c4cc8b7223 */ /* 0x000fe2000001008b */
[----:B------:R-:W-:Y:S01]  /*1b10*/  FMUL.FTZ R189, R159, UR12 ;  /* 0x0000000c9fbd7c20 */ /* 0x000fe20008410000 */
[----:B------:R-:W-:Y:S01]  /*1b20*/  FADD.FTZ R33, R81, R33 ;  /* 0x0000002151217221 */ /* 0x000fe20000010000 */
[-C--:B------:R-:W-:Y:S01]  /*1b30*/  FFMA.FTZ R5, R195, R81.reuse, R5 ;  /* 0x00000051c3057223 */ /* 0x080fe20000010005 */
[----:B------:R-:W-:Y:S01]  /*1b40*/  FMUL.FTZ R196, R237, R81 ;  /* 0x00000051edc47220 */ /* 0x000fe20000410000 */
[----:B------:R-:W-:Y:S01]  /*1b50*/  FFMA.FTZ R84, R181, R183, R84 ;  /* 0x000000b7b5547223 */ /* 0x000fe20000010054 */
[----:B------:R-:W-:Y:S01]  /*1b60*/  FADD.FTZ R81, R188, R79 ;  /* 0x0000004fbc517221 */ /* 0x000fe20000010000 */
[----:B------:R-:W-:Y:S01]  /*1b70*/  SHF.L.U32 R176, R176, 0x10, RZ ;  /* 0x00000010b0b07819 */ /* 0x000fe200000006ff */
[----:B------:R-:W-:Y:S01]  /*1b80*/  FMUL.FTZ R170, R236, R177 ;  /* 0x000000b1ecaa7220 */ /* 0x000fe20000410000 */
[----:B------:R-:W-:Y:S01]  /*1b90*/  FFMA.FTZ R79, R189, R190, R84 ;  /* 0x000000bebd4f7223 */ /* 0x000fe20000010054 */
[----:B------:R-:W-:-:S02]  /*1ba0*/  FADD.FTZ R81, R196, R81 ;  /* 0x00000051c4517221 */ /* 0x000fc40000010000 */
[----:B------:R-:W-:Y:S01]  /*1bb0*/  FMUL.FTZ R174, R235, R176 ;  /* 0x000000b0ebae7220 */ /* 0x000fe20000410000 */
[----:B------:R-:W-:Y:S01]  /*1bc0*/  FFMA.FTZ R84, R182, R184, R79 ;  /* 0x000000b8b6547223 */ /* 0x000fe2000001004f */
[----:B------:R-:W-:Y:S01]  /*1bd0*/  FADD.FTZ R81, R170, R81 ;  /* 0x00000051aa517221 */ /* 0x000fe20000010000 */
[----:B------:R-:W-:Y:S01]  /*1be0*/  SHF.L.U32 R160, R169, 0x10, RZ ;  /* 0x00000010a9a07819 */ /* 0x000fe200000006ff */
[----:B------:R-:W-:Y:S01]  /*1bf0*/  FADD.FTZ R108, R108, -UR4 ;  /* 0x800000046c6c7e21 */ /* 0x000fe20008010000 */
        /* <DEDUP_REMOVED lines=9> */
[----:B------:R-:W-:Y:S01]  /*1c90*/  FMUL.FTZ R176, R233, R160 ;  /* 0x000000a0e9b07220 */ /* 0x000fe20000410000 */
[----:B------:R-:W-:Y:S01]  /*1ca0*/  FADD.FTZ R81, R169, R96 ;  /* 0x00000060a9517221 */ /* 0x000fe20000010000 */
[----:B------:R-:W-:Y:S01]  /*1cb0*/  SHF.L.U32 R175, R175, 0x10, RZ ;  /* 0x00000010afaf7819 */ /* 0x000fe200000006ff */
[----:B------:R-:W-:Y:S01]  /*1cc0*/  FADD.FTZ R111, R111, -UR4 ;  /* 0x800000046f6f7e21 */ /* 0x000fe20008010000 */
[----:B------:R-:W-:Y:S01]  /*1cd0*/  SHF.L.U32 R90, R90, 0x10, RZ ;  /* 0x000000105a5a7819 */ /* 0x000fe200000006ff */
[----:B------:R-:W-:Y:S01]  /*1ce0*/  FFMA.FTZ R79, R193, R194, R84 ;  /* 0x000000c2c14f7223 */ /* 0x000fe20000010054 */
[----:B------:R-:W-:Y:S01]  /*1cf0*/  FADD.FTZ R81, R176, R81 ;  /* 0x00000051b0517221 */ /* 0x000fe20000010000 */
[----:B------:R-:W-:Y:S01]  /*1d00*/  FADD.FTZ R34, R177, R34 ;  /* 0x00000022b1227221 */ /* 0x000fe20000010000 */
[----:B------:R-:W-:Y:S01]  /*1d10*/  FFMA.FTZ R6, R172, R177, R6 ;  /* 0x000000b1ac067223 */ /* 0x000fe20000010006 */
[----:B------:R-:W-:Y:S01]  /*1d20*/  FADD.FTZ R36, R178, R36 ;  /* 0x00000024b2247221 */ /* 0x000fe20000010000 */
[----:B------:R-:W-:Y:S01]  /*1d30*/  FFMA.FTZ R8, R171, R178, R8 ;  /* 0x000000b2ab087223 */ /* 0x000fe20000010008 */
[----:B------:R-:W-:Y:S01]  /*1d40*/  FADD.FTZ R179, R175, -UR4 ;  /* 0x80000004afb37e21 */ /* 0x000fe20008010000 */
[----:B------:R-:W-:Y:S01]  /*1d50*/  FMUL.FTZ R177, R111, UR12 ;  /* 0x0000000c6fb17c20 */ /* 0x000fe20008410000 */
[----:B------:R-:W-:Y:S01]  /*1d60*/  FFMA.FTZ R84, R186, R188, R79 ;  /* 0x000000bcba547223 */ /* 0x000fe2000001004f */
[-C--:B------:R-:W-:Y:S01]  /*1d70*/  FMUL.FTZ R178, R231, R90.reuse ;  /* 0x0000005ae7b27220 */ /* 0x080fe20000410000 */
[----:B------:R-:W-:Y:S01]  /*1d80*/  FADD.FTZ R81, R166, R81 ;  /* 0x00000051a6517221 */ /* 0x000fe20000010000 */
[----:B------:R-:W-:Y:S01]  /*1d90*/  SHF.L.U32 R180, R85, 0x10, RZ ;  /* 0x0000001055b47819 */ /* 0x000fe200000006ff */
[----:B------:R-:W-:Y:S01]  /*1da0*/  FADD.FTZ R39, R90, R39 ;  /* 0x000000275a277221 */ /* 0x000fe20000010000 */
[----:B------:R-:W-:Y:S01]  /*1db0*/  FFMA.FTZ R11, R177, R90, R11 ;  /* 0x0000005ab10b7223 */ /* 0x000fe2000001000b */
[----:B------:R-:W-:Y:S01]  /*1dc0*/  FMUL.FTZ R179, R179, UR12 ;  /* 0x0000000cb3b37c20 */ /* 0x000fe20008410000 */
[----:B------:R-:W-:Y:S01]  /*1dd0*/  FFMA.FTZ R79, R195, R196, R84 ;  /* 0x000000c4c34f7223 */ /* 0x000fe20000010054 */
[----:B------:R-:W-:Y:S01]  /*1de0*/  FADD.FTZ R90, R178, R81 ;  /* 0x00000051b25a7221 */ /* 0x000fe20000010000 */
[----:B------:R-:W-:Y:S01]  /*1df0*/  SHF.L.U32 R163, R163, 0x10, RZ ;  /* 0x00000010a3a37819 */ /* 0x000fe200000006ff */
[----:B------:R-:W-:Y:S01]  /*1e00*/  FADD.FTZ R41, R180, R41 ;  /* 0x00000029b4297221 */ /* 0x000fe20000010000 */
[----:B------:R-:W-:Y:S01]  /*1e10*/  PRMT R76, R104, 0x7632, R76 ;  /* 0x00007632684c7816 */ /* 0x000fe2000000004c */
        /* <DEDUP_REMOVED lines=8> */
[----:B------:R-:W-:Y:S01]  /*1ea0*/  SHF.L.U32 R81, R76, 0x10, RZ ;  /* 0x000000104c517819 */ /* 0x000fe200000006ff */
[----:B------:R-:W-:Y:S01]  /*1eb0*/  FADD.FTZ R76, R180, R79 ;  /* 0x0000004fb44c7221 */ /* 0x000fe20000010000 */
[----:B------:R-:W-:Y:S01]  /*1ec0*/  PRMT R77, R105, 0x7632, R77 ;  /* 0x00007632694d7816 */ /* 0x000fe2000000004d */
[----:B------:R-:W-:Y:S01]  /*1ed0*/  FMUL.FTZ R175, R163, UR12 ;  /* 0x0000000ca3af7c20 */ /* 0x000fe20008410000 */
[----:B------:R-:W-:Y:S01]  /*1ee0*/  SHF.L.U32 R78, R105, 0x10, RZ ;  /* 0x00000010694e7819 */ /* 0x000fe200000006ff */
[----:B------:R-:W-:Y:S01]  /*1ef0*/  FFMA.FTZ R84, R171, R169, R84 ;  /* 0x000000a9ab547223 */ /* 0x000fe20000010054 */
[----:B------:R-:W-:Y:S01]  /*1f00*/  SHF.L.U32 R101, R101, 0x10, RZ ;  /* 0x0000001065657819 */ /* 0x000fe200000006ff */
[----:B------:R-:W-:Y:S01]  /*1f10*/  FADD.FTZ R79, R103, R76 ;  /* 0x0000004c674f7221 */ /* 0x000fe20000010000 */
[----:B------:R-:W-:Y:S01]  /*1f20*/  FMUL.FTZ R108, R227, R87 ;  /* 0x00000057e36c7220 */ /* 0x000fe20000410000 */
[----:B------:R-:W-:Y:S01]  /*1f30*/  SHF.L.U32 R93, R77, 0x10, RZ ;  /* 0x000000104d5d7819 */ /* 0x000fe200000006ff */
[----:B------:R-:W-:Y:S01]  /*1f40*/  FADD.FTZ R90, R78, -UR4 ;  /* 0x800000044e5a7e21 */ /* 0x000fe20008010000 */
[----:B------:R-:W-:Y:S01]  /*1f50*/  FFMA.FTZ R77, R175, R176, R84 ;  /* 0x000000b0af4d7223 */ /* 0x000fe20000010054 */
[----:B------:R-:W-:Y:S01]  /*1f60*/  FMUL.FTZ R105, R226, R101 ;  /* 0x00000065e2697220 */ /* 0x000fe20000410000 */
[----:B------:R-:W-:Y:S01]  /*1f70*/  FADD.FTZ R78, R79, R108 ;  /* 0x0000006c4f4e7221 */ /* 0x000fe20000010000 */
[----:B------:R-:W-:Y:S01]  /*1f80*/  FMUL.FTZ R109, R225, R88 ;  /* 0x00000058e16d7220 */ /* 0x000fe20000410000 */
[----:B------:R-:W-:-:S02]  /*1f90*/  FFMA.FTZ R76, R168, R166, R77 ;  /* 0x000000a6a84c7223 */ /* 0x000fc4000001004d */
[----:B------:R-:W-:Y:S01]  /*1fa0*/  FADD.FTZ R78, R78, R105 ;  /* 0x000000694e4e7221 */ /* 0x000fe20000010000 */
[----:B------:R-:W-:Y:S01]  /*1fb0*/  SHF.L.U32 R89, R89, 0x10, RZ ;  /* 0x0000001059597819 */ /* 0x000fe200000006ff */
[----:B------:R-:W-:Y:S02]  /*1fc0*/  FFMA.FTZ R76, R177, R178, R76 ;  /* 0x000000b2b14c7223 */ /* 0x000fe4000001004c */
[----:B------:R-:W-:Y:S01]  /*1fd0*/  FADD.FTZ R78, R78, R109 ;  /* 0x0000006d4e4e7221 */ /* 0x000fe20000010000 */
[----:B------:R-:W-:Y:S01]  /*1fe0*/  FADD.FTZ R126, R110, R126 ;  /* 0x0000007e6e7e7221 */ /* 0x000fe20000010000 */
[----:B------:R-:W-:Y:S01]  /*1ff0*/  FFMA.FTZ R127, R189, R110, R127 ;  /* 0x0000006ebd7f7223 */ /* 0x000fe2000001007f */
[----:B------:R-:W-:Y:S01]  /*2000*/  FFMA.FTZ R76, R167, R165, R76 ;  /* 0x000000a5a74c7223 */ /* 0x000fe2000001004c */
[----:B------:R-:W-:Y:S01]  /*2010*/  FADD.FTZ R77, R78, R107 ;  /* 0x0000006b4e4d7221 */ /* 0x000fe20000010000 */
[----:B------:R-:W-:Y:S01]  /*2020*/  FMUL.FTZ R110, R219, R89 ;  /* 0x00000059db6e7220 */ /* 0x000fe20000410000 */
[----:B------:R-:W-:Y:S01]  /*2030*/  PRMT R91, R97, 0x7632, R91 ;  /* 0x00007632615b7816 */ /* 0x000fe2000000005b */
[----:B------:R-:W-:Y:S01]  /*2040*/  FFMA.FTZ R79, R179, R180, R76 ;  /* 0x000000b4b34f7223 */ /* 0x000fe2000001004c */
[----:B------:R-:W-:Y:S01]  /*2050*/  SHF.L.U32 R97, R97, 0x10, RZ ;  /* 0x0000001061617819 */ /* 0x000fe200000006ff */
[----:B------:R-:W-:Y:S01]  /*2060*/  FADD.FTZ R85, R85, -UR4 ;  /* 0x8000000455557e21 */ /* 0x000fe20008010000 */
[----:B------:R-:W-:Y:S01]  /*2070*/  SHF.L.U32 R92, R92, 0x10, RZ ;  /* 0x000000105c5c7819 */ /* 0x000fe200000006ff */
[----:B------:R-:W-:Y:S01]  /*2080*/  FADD.FTZ R76, R77, R110 ;  /* 0x0000006e4d4c7221 */ /* 0x000fe20000010000 */
[----:B------:R-:W-:Y:S01]  /*2090*/  FMUL.FTZ R159, R218, R82 ;  /* 0x00000052da9f7220 */ /* 0x000fe20000410000 */
[----:B------:R-:W-:Y:S01]  /*20a0*/  SHF.L.U32 R91, R91, 0x10, RZ ;  /* 0x000000105b5b7819 */ /* 0x000fe200000006ff */
[----:B------:R-:W-:Y:S01]  /*20b0*/  FADD.FTZ R37, R160, R37 ;  /* 0x00000025a0257221 */ /* 0x000fe20000010000 */
[----:B------:R-:W-:Y:S01]  /*20c0*/  FFMA.FTZ R9, R175, R160, R9 ;  /* 0x000000a0af097223 */ /* 0x000fe20000010009 */
[----:B------:R-:W-:Y:S01]  /*20d0*/  FADD.FTZ R97, R97, -UR4 ;  /* 0x8000000461617e21 */ /* 0x000fe20008010000 */
[----:B------:R-:W-:Y:S01]  /*20e0*/  FMUL.FTZ R160, R85, UR12 ;  /* 0x0000000c55a07c20 */ /* 0x000fe20008410000 */
[----:B------:R-:W-:Y:S01]  /*20f0*/  FFMA.FTZ R77, R102, R103, R79 ;  /* 0x00000067664d7223 */ /* 0x000fe2000001004f */
[----:B------:R-:W-:Y:S01]  /*2100*/  FADD.FTZ R76, R76, R159 ;  /* 0x0000009f4c4c7221 */ /* 0x000fe20000010000 */
[----:B------:R-:W-:Y:S01]  /*2110*/  FMUL.FTZ R161, R217, R92 ;  /* 0x0000005cd9a17220 */ /* 0x000fe20000410000 */
[----:B------:R-:W-:Y:S01]  /*2120*/  SHF.L.U32 R80, R104, 0x10, RZ ;  /* 0x0000001068507819 */ /* 0x000fe200000006ff */
[----:B------:R-:W-:Y:S01]  /*2130*/  FMUL.FTZ R104, R97, UR12 ;  /* 0x0000000c61687c20 */ /* 0x000fe20008410000 */
[----:B------:R-:W-:Y:S01]  /*2140*/  SHF.L.U32 R222, R222, 0x10, RZ ;  /* 0x00000010dede7819 */ /* 0x000fe200000006ff */
[----:B------:R-:W-:Y:S01]  /*2150*/  FADD.FTZ R91, R91, -UR4 ;  /* 0x800000045b5b7e21 */ /* 0x000fe20008010000 */
[----:B------:R-:W-:Y:S01]  /*2160*/  FFMA.FTZ R77, R160, R108, R77 ;  /* 0x0000006ca04d7223 */ /* 0x000fe2000001004d */
[----:B------:R-:W-:Y:S01]  /*2170*/  FADD.FTZ R85, R76, R161 ;  /* 0x000000a14c557221 */ /* 0x000fe20000010000 */
[----:B------:R-:W-:Y:S01]  /*2180*/  FMUL.FTZ R76, R216, R83 ;  /* 0x00000053d84c7220 */ /* 0x000fe20000410000 */
[----:B------:R-:W-:Y:S01]  /*2190*/  FADD.FTZ R31, R162, R31 ;  /* 0x0000001fa21f7221 */ /* 0x000fe20000010000 */
[----:B------:R-:W-:Y:S01]  /*21a0*/  FFMA.FTZ R3, R193, R162, R3 ;  /* 0x000000a2c1037223 */ /* 0x000fe20000010003 */
[----:B------:R-:W-:Y:S01]  /*21b0*/  FADD.FTZ R80, R80, -UR4 ;  /* 0x8000000450507e21 */ /* 0x000fe20008010000 */
[----:B------:R-:W-:Y:S01]  /*21c0*/  FMUL.FTZ R162, R91, UR12 ;  /* 0x0000000c5ba27c20 */ /* 0x000fe20008410000 */
[----:B------:R-:W-:Y:S01]  /*21d0*/  FFMA.FTZ R79, R104, R105, R77 ;  /* 0x00000069684f7223 */ /* 0x000fe2000001004d */
[----:B------:R-:W-:Y:S01]  /*21e0*/  FADD.FTZ R84, R85, R76 ;  /* 0x0000004c55547221 */ /* 0x000fe20000010000 */
[----:B------:R-:W-:Y:S01]  /*21f0*/  FMUL.FTZ R77, R215, R222 ;  /* 0x000000ded74d7220 */ /* 0x000fe20000410000 */
[----:B------:R-:W-:Y:S01]  /*2200*/  FMUL.FTZ R78, R80, UR12 ;  /* 0x0000000c504e7c20 */ /* 0x000fe20008410000 */
[----:B------:R-:W-:Y:S01]  /*2210*/  FFMA.FTZ R85, R162, R109, R79 ;  /* 0x0000006da2557223 */ /* 0x000fe2000001004f */
[----:B------:R-:W-:Y:S01]  /*2220*/  SHF.L.U32 R212, R212, 0x10, RZ ;  /* 0x00000010d4d47819 */ /* 0x000fe200000006ff */
[----:B------:R-:W-:Y:S01]  /*2230*/  FADD.FTZ R94, R94, -UR4 ;  /* 0x800000045e5e7e21 */ /* 0x000fe20008010000 */
[----:B------:R-:W-:Y:S01]  /*2240*/  FADD.FTZ R80, R84, R77 ;  /* 0x0000004d54507221 */ /* 0x000fe20000010000 */
[----:B------:R-:W-:Y:S01]  /*2250*/  FMUL.FTZ R79, R151, R86 ;  /* 0x00000056974f7220 */ /* 0x000fe20000410000 */
[----:B------:R-:W-:Y:S01]  /*2260*/  SHF.L.U32 R98, R98, 0x10, RZ ;  /* 0x0000001062627819 */ /* 0x000fe200000006ff */
[----:B------:R-:W-:Y:S01]  /*2270*/  FFMA.FTZ R84, R106, R107, R85 ;  /* 0x0000006b6a547223 */ /* 0x000fe20000010055 */
[----:B------:R-:W-:Y:S01]  /*2280*/  FMUL.FTZ R163, R94, UR12 ;  /* 0x0000000c5ea37c20 */ /* 0x000fe20008410000 */
[----:B------:R-:W-:Y:S01]  /*2290*/  FADD.FTZ R85, R80, R79 ;  /* 0x0000004f50557221 */ /* 0x000fe20000010000 */
[----:B------:R-:W-:Y:S01]  /*22a0*/  FMUL.FTZ R80, R147, R212 ;  /* 0x000000d493507220 */ /* 0x000fe20000410000 */
[----:B------:R-:W-:Y:S01]  /*22b0*/  SHF.L.U32 R213, R213, 0x10, RZ ;  /* 0x00000010d5d57819 */ /* 0x000fe200000006ff */
[----:B------:R-:W-:Y:S01]  /*22c0*/  FMUL.FTZ R111, R95, UR12 ;  /* 0x0000000c5f6f7c20 */ /* 0x000fe20008410000 */
[----:B------:R-:W-:Y:S01]  /*22d0*/  FADD.FTZ R98, R98, -UR4 ;  /* 0x8000000462627e21 */ /* 0x000fe20008010000 */
[----:B------:R-:W-:Y:S01]  /*22e0*/  FADD.FTZ R91, R81, -UR4 ;  /* 0x80000004515b7e21 */ /* 0x000fe20008010000 */
[----:B------:R-:W-:Y:S01]  /*22f0*/  FFMA.FTZ R84, R163, R110, R84 ;  /* 0x0000006ea3547223 */ /* 0x000fe20000010054 */
[----:B------:R-:W-:Y:S01]  /*2300*/  FADD.FTZ R94, R85, R80 ;  /* 0x00000050555e7221 */ /* 0x000fe20000010000 */
[----:B------:R-:W-:Y:S01]  /*2310*/  FMUL.FTZ R81, R150, R220 ;  /* 0x000000dc96517220 */ /* 0x000fe20000410000 */
[----:B------:R-:W-:Y:S01]  /*2320*/  FMUL.FTZ R164, R98, UR12 ;  /* 0x0000000c62a47c20 */ /* 0x000fe20008410000 */
[----:B------:R-:W-:Y:S01]  /*2330*/  FFMA.FTZ R95, R111, R159, R84 ;  /* 0x0000009f6f5f7223 */ /* 0x000fe20000010054 */
[----:B------:R-:W-:Y:S01]  /*2340*/  FMUL.FTZ R84, R146, R213 ;  /* 0x000000d592547220 */ /* 0x000fe20000410000 */
[----:B------:R-:W-:Y:S01]  /*2350*/  FADD.FTZ R97, R94, R81 ;  /* 0x000000515e617221 */ /* 0x000fe20000010000 */
[----:B------:R-:W-:Y:S01]  /*2360*/  SHF.L.U32 R214, R214, 0x10, RZ ;  /* 0x00000010d6d67819 */ /* 0x000fe200000006ff */
        /* <DEDUP_REMOVED lines=8> */
[----:B------:R-:W-:Y:S01]  /*23f0*/  FADD.FTZ R97, R93, -UR4 ;  /* 0x800000045d617e21 */ /* 0x000fe20008010000 */
[----:B------:R-:W-:-:S02]  /*2400*/  FFMA.FTZ R94, R91, R77, R94 ;  /* 0x0000004d5b5e7223 */ /* 0x000fc4000001005e */
[----:B------:R-:W-:Y:S01]  /*2410*/  FADD.FTZ R93, R95, R96 ;  /* 0x000000605f5d7221 */ /* 0x000fe20000010000 */
[----:B------:R-:W-:Y:S01]  /*2420*/  SHF.L.U32 R73, R73, 0x10, RZ ;  /* 0x0000001049497819 */ /* 0x000fe200000006ff */
[----:B------:R-:W-:Y:S01]  /*2430*/  FFMA.FTZ R100, R85, R79, R94 ;  /* 0x0000004f55647223 */ /* 0x000fe2000001005e */
[----:B------:R-:W-:Y:S01]  /*2440*/  FADD.FTZ R75, R75, -UR4 ;  /* 0x800000044b4b7e21 */ /* 0x000fe20008010000 */
[----:B------:R-:W-:Y:S01]  /*2450*/  FMUL.FTZ R97, R97, UR12 ;  /* 0x0000000c61617c20 */ /* 0x000fe20008410000 */
[----:B------:R-:W0:Y:S01]  /*2460*/  SHFL.DOWN PT, R94, R93, 0x10, 0x1f ;  /* 0x0a001f005d5e7f89 */ /* 0x000e2200000e0000 */
[----:B------:R-:W-:Y:S01]  /*2470*/  FADD.FTZ R99, R73, -UR4 ;  /* 0x8000000449637e21 */ /* 0x000fe20008010000 */
[----:B------:R-:W-:Y:S01]  /*2480*/  FMUL.FTZ R98, R75, UR12 ;  /* 0x0000000c4b627c20 */ /* 0x000fe20008410000 */
[----:B------:R-:W-:Y:S01]  /*2490*/  FFMA.FTZ R73, R97, R80, R100 ;  /* 0x0000005061497223 */ /* 0x000fe20000010064 */
[----:B------:R-:W-:Y:S01]  /*24a0*/  SHF.L.U32 R75, R72, 0x10, RZ ;  /* 0x00000010484b7819 */ /* 0x000fe200000006ff */
[----:B------:R-:W-:Y:S01]  /*24b0*/  FADD.FTZ R74, R74, -UR4 ;  /* 0x800000044a4a7e21 */ /* 0x000fe20008010000 */
[----:B------:R-:W-:Y:S01]  /*24c0*/  FMUL.FTZ R99, R99, UR12 ;  /* 0x0000000c63637c20 */ /* 0x000fe20008410000 */
[----:B------:R-:W-:-:S02]  /*24d0*/  FFMA.FTZ R72, R98, R81, R73 ;  /* 0x0000005162487223 */ /* 0x000fc40000010049 */
[----:B------:R-:W-:Y:S01]  /*24e0*/  FMUL.FTZ R100, R74, UR12 ;  /* 0x0000000c4a647c20 */ /* 0x000fe20008410000 */
[----:B------:R-:W-:Y:S01]  /*24f0*/  FADD.FTZ R75, R75, -UR4 ;  /* 0x800000044b4b7e21 */ /* 0x000fe20008010000 */
[----:B------:R-:W-:Y:S01]  /*2500*/  FFMA.FTZ R73, R99, R84, R72 ;  /* 0x0000005463497223 */ /* 0x000fe20000010048 */
[----:B------:R-:W-:Y:S01]  /*2510*/  FADD.FTZ R44, R101, R44 ;  /* 0x0000002c652c7221 */ /* 0x000fe20000010000 */
[----:B------:R-:W-:Y:S01]  /*2520*/  FFMA.FTZ R16, R104, R101, R16 ;  /* 0x0000006568107223 */ /* 0x000fe20000010010 */
[----:B------:R-:W-:Y:S01]  /*2530*/  FMUL.FTZ R101, R75, UR12 ;  /* 0x0000000c4b657c20 */ /* 0x000fe20008410000 */
[----:B------:R-:W-:Y:S01]  /*2540*/  FFMA.FTZ R72, R100, R90, R73 ;  /* 0x0000005a64487223 */ /* 0x000fe20000010049 */
[----:B------:R-:W-:Y:S01]  /*2550*/  ISETP.NE.U32.AND P0, PT, RZ, UR18, PT ;  /* 0x00000012ff007c0c */ /* 0x000fe2000bf05070 */
[----:B------:R-:W1:Y:S02]  /*2560*/  @UP0 LDCU.64 UR4, c[0x0][0x3e0] ;  /* 0x00007c00ff0407ac */ /* 0x000e640008000a00 */
[----:B------:R-:W-:Y:S01]  /*2570*/  FFMA.FTZ R72, R101, R96, R72 ;  /* 0x0000006065487223 */ /* 0x000fe20000010048 */
        /* <DEDUP_REMOVED lines=13> */
[----:B------:R-:W0:Y:S01]  /*2650*/  SHFL.DOWN PT, R72, R93, 0x2, 0x1f ;  /* 0x08401f005d487f89 */ /* 0x000e2200000e0000 */
[----:B------:R-:W-:-:S13]  /*2660*/  ISETP.NE.AND.EX P0, PT, RZ, UR19, PT, P0 ;  /* 0x00000013ff007c0c */ /* 0x000fda000bf05300 */
[----:B------:R-:W2:Y:S01]  /*2670*/  @P0 LDC.64 R74, c[0x0][0x438] ;  /* 0x00010e00ff4a0b82 */ /* 0x000ea20000000a00 */
[----:B0-----:R-:W-:Y:S02]  /*2680*/  FADD.FTZ R94, R93, R72 ;  /* 0x000000485d5e7221 */ /* 0x001fe40000010000 */
[----:B------:R-:W0:Y:S04]  /*2690*/  SHFL.DOWN PT, R72, R95, 0x1, 0x1f ;  /* 0x08201f005f487f89 */ /* 0x000e2800000e0000 */
[----:B------:R-:W3:Y:S01]  /*26a0*/  SHFL.DOWN PT, R73, R94, 0x1, 0x1f ;  /* 0x08201f005e497f89 */ /* 0x000ee200000e0000 */
[----:B-1----:R-:W-:Y:S01]  /*26b0*/  @UP0 UIMAD.WIDE UR4, UR6, 0x2, UR4 ;  /* 0x00000002060408a5 */ /* 0x002fe2000f8e0204 */
[----:B--2---:R-:W-:-:S05]  /*26c0*/  @P0 IMAD.WIDE.U32 R74, R155, 0x10, R74 ;  /* 0x000000109b4a0825 */ /* 0x004fca00078e004a */
[----:B------:R1:W5:Y:S01]  /*26d0*/  @P0 LDG.E.128 R64, desc[UR14][R74.64] ;  /* 0x0000000e4a400981 */ /* 0x000362000c1e1d00 */
[----:B0-----:R-:W-:Y:S01]  /*26e0*/  FADD.FTZ R72, R95, R72 ;  /* 0x000000485f487221 */ /* 0x001fe20000010000 */
[----:B---3--:R-:W-:-:S05]  /*26f0*/  FADD.FTZ R73, R94, R73 ;  /* 0x000000495e497221 */ /* 0x008fca0000010000 */
[----:B------:R0:W-:Y:S01]  /*2700*/  @!P2 STS.64 [R224], R72 ;  /* 0x00000048e000a388 */ /* 0x0001e20000000a00 */
[----:B------:R-:W-:Y:S02]  /*2710*/  PLOP3.LUT P2, PT, PT, PT, UP0, 0x80, 0x8 ;  /* 0x000000000008781c */ /* 0x000fe40003f4f008 */
[----:B-1----:R-:W-:Y:S02]  /*2720*/  MOV R74, UR4 ;  /* 0x00000004004a7c02 */ /* 0x002fe40008000f00 */
[----:B------:R-:W-:Y:S01]  /*2730*/  MOV R75, UR5 ;  /* 0x00000005004b7c02 */ /* 0x000fe20008000f00 */
[----:B0-----:R-:W0:Y:S08]  /*2740*/  @P0 LDC.64 R72, c[0x0][0x438] ;  /* 0x00010e00ff480b82 */ /* 0x001e300000000a00 */
[----:B------:R-:W2:Y:S01]  /*2750*/  @P2 LDG.E.U16 R224, desc[UR14][R74.64] ;  /* 0x0000000e4ae02981 */ /* 0x000ea2000c1e1500 */
[----:B0-----:R-:W-:-:S05]  /*2760*/  @P0 IMAD.WIDE.U32 R72, R156, 0x10, R72 ;  /* 0x000000109c480825 */ /* 0x001fca00078e0048 */
[----:B------:R0:W5:Y:S02]  /*2770*/  @P0 LDG.E.128 R56, desc[UR14][R72.64] ;  /* 0x0000000e48380981 */ /* 0x000164000c1e1d00 */
[----:B0-----:R-:W0:Y:S02]  /*2780*/  @P0 LDC.64 R72, c[0x0][0x438] ;  /* 0x00010e00ff480b82 */ /* 0x001e240000000a00 */
        /* <DEDUP_REMOVED lines=8> */
[----:B0-----:R-:W0:Y:S01]  /*2810*/  LDC.64 R72, c[0x0][0x3b0] ;  /* 0x0000ec00ff487b82 */ /* 0x001e220000000a00 */
        /* <DEDUP_REMOVED lines=14> */
[----:B0-----:R-:W-:-:S04]  /*2900*/  IMAD.WIDE.U32 R94, R156, 0x8, R72 ;  /* 0x000000089c5e7825 */ /* 0x001fc800078e0048 */
[--C-:B------:R-:W-:Y:S02]  /*2910*/  IMAD.WIDE.U32 R92, R155, 0x8, R72.reuse ;  /* 0x000000089b5c7825 */ /* 0x100fe400078e0048 */
[----:B------:R-:W5:Y:S02]  /*2920*/  LDG.E.64 R94, desc[UR14][R94.64] ;  /* 0x0000000e5e5e7981 */ /* 0x000f64000c1e1b00 */
[--C-:B------:R-:W-:Y:S02]  /*2930*/  IMAD.WIDE.U32 R88, R154, 0x8, R72.reuse ;  /* 0x000000089a587825 */ /* 0x100fe400078e0048 */
[----:B------:R-:W5:Y:S02]  /*2940*/  LDG.E.64 R92, desc[UR14][R92.64] ;  /* 0x0000000e5c5c7981 */ /* 0x000f64000c1e1b00 */
[--C-:B------:R-:W-:Y:S02]  /*2950*/  IMAD.WIDE.U32 R86, R153, 0x8, R72.reuse ;  /* 0x0000000899567825 */ /* 0x100fe400078e0048 */
[----:B------:R-:W5:Y:S02]  /*2960*/  LDG.E.64 R88, desc[UR14][R88.64] ;  /* 0x0000000e58587981 */ /* 0x000f64000c1e1b00 */
[----:B------:R-:W-:-:S02]  /*2970*/  IMAD.WIDE.U32 R82, R152, 0x8, R72 ;  /* 0x0000000898527825 */ /* 0x000fc400078e0048 */
[----:B------:R-:W5:Y:S04]  /*2980*/  LDG.E.64 R86, desc[UR14][R86.64] ;  /* 0x0000000e56567981 */ /* 0x000f68000c1e1b00 */
[----:B------:R-:W5:Y:S01]  /*2990*/  LDG.E.64 R82, desc[UR14][R82.64] ;  /* 0x0000000e52527981 */ /* 0x000f62000c1e1b00 */
[C---:B------:R-:W-:Y:S01]  /*29a0*/  @!P1 IADD3 R158, PT, PT, R157.reuse, 0x5000, RZ ;  /* 0x000050009d9e9810 */ /* 0x040fe20007ffe0ff */
[----:B------:R-:W-:Y:S06]  /*29b0*/  BAR.SYNC.DEFER_BLOCKING 0x0 ;  /* 0x0000000000007b1d */ /* 0x000fec0000010000 */
[----:B------:R-:W0:Y:S01]  /*29c0*/  LDS.128 R72, [R158] ;  /* 0x000000009e487984 */ /* 0x000e220000000c00 */
[----:B------:R-:W-:Y:S01]  /*29d0*/  FADD.FTZ R118, R220, R118 ;  /* 0x00000076dc767221 */ /* 0x000fe20000010000 */
[----:B------:R-:W-:Y:S01]  /*29e0*/  FFMA.FTZ R26, R98, R220, R26 ;  /* 0x000000dc621a7223 */ /* 0x000fe2000001001a */
[----:B------:R-:W-:-:S02]  /*29f0*/  IADD3 R220, PT, PT, R157, 0x5030, RZ ;  /* 0x000050309ddc7810 */ /* 0x000fc40007ffe0ff */
[----:B------:R-:W-:Y:S01]  /*2a00*/  @!P1 IADD3 R220, PT, PT, R157, 0x5010, RZ ;  /* 0x000050109ddc9810 */ /* 0x000fe20007ffe0ff */
[----:B------:R-:W-:Y:S01]  /*2a10*/  FADD.FTZ R115, R222, R115 ;  /* 0x00000073de737221 */ /* 0x000fe20000010000 */
[----:B------:R-:W-:Y:S01]  /*2a20*/  FFMA.FTZ R23, R91, R222, R23 ;  /* 0x000000de5b177223 */ /* 0x000fe20000010017 */
[----:B0-----:R-:W-:Y:S01]  /*2a30*/  FADD.FTZ R157, RZ, R72 ;  /* 0x00000048ff9d7221 */ /* 0x001fe20000010000 */
[----:B------:R-:W-:-:S03]  /*2a40*/  FADD.FTZ R72, RZ, R73 ;  /* 0x00000049ff487221 */ /* 0x000fc60000010000 */
[----:B------:R-:W-:Y:S01]  /*2a50*/  FADD.FTZ R157, R74, R157 ;  /* 0x0000009d4a9d7221 */ /* 0x000fe20000010000 */
[----:B------:R-:W-:Y:S02]  /*2a60*/  FADD.FTZ R222, R75, R72 ;  /* 0x000000484bde7221 */ /* 0x000fe40000010000 */
[----:B------:R-:W0:Y:S01]  /*2a70*/  LDS.128 R72, [R220] ;  /* 0x00000000dc487984 */ /* 0x000e220000000c00 */
[----:B------:R-:W-:Y:S01]  /*2a80*/  UMOV UR4, 0x3f800000 ;  /* 0x3f80000000047882 */ /* 0x000fe20000000000 */
        /* <DEDUP_REMOVED lines=8> */
[----:B--2---:R-:W-:Y:S01]  /*2b10*/  @P2 R2UR UR5, R224 ;  /* 0x00000000e00522ca */ /* 0x004fe200000e0000 */
[----:B0-----:R-:W-:Y:S01]  /*2b20*/  FADD.FTZ R222, R222, R73 ;  /* 0x00000049dede7221 */ /* 0x001fe20000010000 */
[----:B------:R-:W-:-:S03]  /*2b30*/  FADD.FTZ R157, R157, R72 ;  /* 0x000000489d9d7221 */ /* 0x000fc60000010000 */
[----:B------:R-:W-:Y:S01]  /*2b40*/  FADD.FTZ R75, R75, R222 ;  /* 0x000000de4b4b7221 */ /* 0x000fe20000010000 */
[----:B------:R-:W-:-:S03]  /*2b50*/  FADD.FTZ R74, R74, R157 ;  /* 0x0000009d4a4a7221 */ /* 0x000fc60000010000 */
[----:B------:R-:W-:Y:S01]  /*2b60*/  FMUL.FTZ R75, R75, UR20 ;  /* 0x000000144b4b7c20 */ /* 0x000fe20008410000 */
[----:B------:R-:W-:-:S03]  /*2b70*/  FMUL.FTZ R74, R74, UR20 ;  /* 0x000000144a4a7c20 */ /* 0x000fc60008410000 */
[----:B------:R-:W-:Y:S01]  /*2b80*/  @UP0 USHF.L.U32 UR4, UR5, 0x10, URZ ;  /* 0x0000001005040899 */ /* 0x000fe200080006ff */
[----:B------:R-:W-:Y:S02]  /*2b90*/  R2UR UR13, R75 ;  /* 0x000000004b0d72ca */ /* 0x000fe400000e0000 */
[----:B------:R-:W-:Y:S01]  /*2ba0*/  FSEL R158, R74, RZ, !P3 ;  /* 0x000000ff4a9e7208 */ /* 0x000fe20005800000 */
[----:B------:R-:W-:-:S12]  /*2bb0*/  @!P0 BRA `(.L_x_718) ;  /* 0x0000003000508947 */ /* 0x000fd80003800000 */
[----:B------:R-:W-:-:S04]  /*2bc0*/  UISETP.NE.U32.AND UP1, UPT, UR22, URZ, UPT ;  /* 0x000000ff1600728c */ /* 0x000fc8000bf25070 */
[----:B------:R-:W-:-:S09]  /*2bd0*/  UISETP.NE.AND.EX UP1, UPT, UR23, URZ, UPT, UP1 ;  /* 0x000000ff1700728c */ /* 0x000fd2000bf25310 */
[----:B------:R-:W-:Y:S05]  /*2be0*/  BRA.U UP1, `(.L_x_719) ;  /* 0x0000001501e47547 */ /* 0x000fea000b800000 */
[--C-:B------:R-:W-:Y:S01]  /*2bf0*/  FFMA.FTZ R72, R209, UR13, R158.reuse ;  /* 0x0000000dd1487c23 */ /* 0x100fe2000801009e */
[--C-:B------:R-:W-:Y:S01]  /*2c00*/  FFMA.FTZ R0, R0, UR13, R158.reuse ;  /* 0x0000000d00007c23 */ /* 0x100fe2000801009e */
[----:B-----5:R-:W-:Y:S01]  /*2c10*/  SHF.L.U32 R73, R56, 0x10, RZ ;  /* 0x0000001038497819 */ /* 0x020fe200000006ff */
[----:B------:R-:W-:Y:S01]  /*2c20*/  FFMA.FTZ R75, R198, UR13, R158 ;  /* 0x0000000dc64b7c23 */ /* 0x000fe2000801009e */
[--C-:B------:R-:W-:Y:S01]  /*2c30*/  FADD.FTZ R211, R211, -R72.reuse ;  /* 0x80000048d3d37221 */ /* 0x100fe20000010000 */
[----:B------:R-:W-:Y:S01]  /*2c40*/  PRMT R72, R56, 0x7632, R72 ;  /* 0x0000763238487816 */ /* 0x000fe20000000048 */
[----:B------:R-:W-:Y:S01]  /*2c50*/  FADD.FTZ R0, R203, -R0 ;  /* 0x80000000cb007221 */ /* 0x000fe20000010000 */
[----:B------:R-:W-:Y:S01]  /*2c60*/  LOP3.LUT P3, RZ, R94, 0xff, RZ, 0xc0, !PT ;  /* 0x000000ff5eff7812 */ /* 0x000fe2000786c0ff */
[--C-:B------:R-:W-:Y:S01]  /*2c70*/  FFMA.FTZ R74, R197, UR13, R158.reuse ;  /* 0x0000000dc54a7c23 */ /* 0x100fe2000801009e */
[----:B------:R-:W-:Y:S01]  /*2c80*/  SHF.L.U32 R72, R72, 0x10, RZ ;  /* 0x0000001048487819 */ /* 0x000fe200000006ff */
[----:B------:R-:W-:Y:S01]  /*2c90*/  FFMA.FTZ R0, R0, UR12, R73 ;  /* 0x0000000c00007c23 */ /* 0x000fe20008010049 */
[----:B------:R-:W-:Y:S01]  /*2ca0*/  LOP3.LUT P6, RZ, R94, 0xff00, RZ, 0xc0, !PT ;  /* 0x0000ff005eff7812 */ /* 0x000fe200078cc0ff */
[----:B------:R-:W-:Y:S01]  /*2cb0*/  FFMA.FTZ R73, R204, UR13, R158 ;  /* 0x0000000dcc497c23 */ /* 0x000fe2000801009e */
[C---:B------:R-:W-:Y:S01]  /*2cc0*/  LOP3.LUT P2, RZ, R94.reuse, 0xff0000, RZ, 0xc0, !PT ;  /* 0x00ff00005eff7812 */ /* 0x040fe2000784c0ff */
[----:B------:R-:W-:Y:S01]  /*2cd0*/  FFMA.FTZ R72, R211, UR12, R72 ;  /* 0x0000000cd3487c23 */ /* 0x000fe20008010048 */
[----:B------:R-:W-:Y:S01]  /*2ce0*/  LOP3.LUT P5, RZ, R94, 0xff000000, RZ, 0xc0, !PT ;  /* 0xff0000005eff7812 */ /* 0x000fe200078ac0ff */
[----:B------:R-:W-:Y:S01]  /*2cf0*/  FMUL.FTZ R0, R0, UR4 ;  /* 0x0000000400007c20 */ /* 0x000fe20008410000 */
[----:B------:R-:W-:Y:S01]  /*2d00*/  ISETP.GE.U32.AND P0, PT, R94, RZ, PT ;  /* 0x000000ff5e00720c */ /* 0x000fe20003f06070 */
[--C-:B------:R-:W-:Y:S01]  /*2d10*/  FFMA.FTZ R94, R181, UR13, R158.reuse ;  /* 0x0000000db55e7c23 */ /* 0x100fe2000801009e */
[--C-:B------:R-:W-:Y:S01]  /*2d20*/  FFMA.FTZ R181, R172, UR13, R158.reuse ;  /* 0x0000000dacb57c23 */ /* 0x100fe2000801009e */
[--C-:B------:R-:W-:Y:S01]  /*2d30*/  FFMA.FTZ R172, R171, UR13, R158.reuse ;  /* 0x0000000dabac7c23 */ /* 0x100fe2000801009e */
[--C-:B------:R-:W-:Y:S01]  /*2d40*/  FFMA.FTZ R171, R168, UR13, R158.reuse ;  /* 0x0000000da8ab7c23 */ /* 0x100fe2000801009e */
[--C-:B------:R-:W-:Y:S01]  /*2d50*/  FFMA.FTZ R168, R167, UR13, R158.reuse ;  /* 0x0000000da7a87c23 */ /* 0x100fe2000801009e */
[----:B------:R-:W-:Y:S01]  /*2d60*/  FMUL.FTZ R72, R72, UR4 ;  /* 0x0000000448487c20 */ /* 0x000fe20008410000 */
[--C-:B------:R-:W-:Y:S01]  /*2d70*/  FFMA.FTZ R167, R160, UR13, R158.reuse ;  /* 0x0000000da0a77c23 */ /* 0x100fe2000801009e */
[--C-:B------:R-:W-:Y:S01]  /*2d80*/  FFMA.FTZ R160, R111, UR13, R158.reuse ;  /* 0x0000000d6fa07c23 */ /* 0x100fe2000801009e */
[--C-:B------:R-:W-:Y:S01]  /*2d90*/  FFMA.FTZ R111, R78, UR13, R158.reuse ;  /* 0x0000000d4e6f7c23 */ /* 0x100fe2000801009e */
[----:B------:R-:W-:Y:S01]  /*2da0*/  FFMA.FTZ R78, R91, UR13, R158 ;  /* 0x0000000d5b4e7c23 */ /* 0x000fe2000801009e */
[----:B------:R-:W-:Y:S01]  /*2db0*/  FADD.FTZ R200, R200, -R75 ;  /* 0x8000004bc8c87221 */ /* 0x000fe20000010000 */
[----:B------:R-:W-:Y:S01]  /*2dc0*/  FMUL.FTZ R0, R0, UR7 ;  /* 0x0000000700007c20 */ /* 0x000fe20008410000 */
[----:B------:R-:W-:Y:S01]  /*2dd0*/  FMUL.FTZ R72, R72, UR7 ;  /* 0x0000000748487c20 */ /* 0x000fe20008410000 */
[----:B------:R-:W-:Y:S01]  /*2de0*/  SHF.L.U32 R75, R57, 0x10, RZ ;  /* 0x00000010394b7819 */ /* 0x000fe200000006ff */
[----:B------:R-:W-:Y:S01]  /*2df0*/  FADD.FTZ R74, R199, -R74 ;  /* 0x8000004ac74a7221 */ /* 0x000fe20000010000 */
[----:B------:R-:W-:Y:S01]  /*2e00*/  PRMT R91, R58, 0x7632, R91 ;  /* 0x000076323a5b7816 */ /* 0x000fe2000000005b */
[--C-:B------:R-:W-:Y:S01]  /*2e10*/  FADD.FTZ R206, R206, -R73.reuse ;  /* 0x80000049cece7221 */ /* 0x100fe20000010000 */
[----:B------:R-:W-:Y:S01]  /*2e20*/  FADD.FTZ R183, R183, -R94 ;  /* 0x8000005eb7b77221 */ /* 0x000fe20000010000 */
[----:B------:R-:W-:Y:S01]  /*2e30*/  PRMT R73, R57, 0x7632, R73 ;  /* 0x0000763239497816 */ /* 0x000fe20000000049 */
[--C-:B------:R-:W-:Y:S01]  /*2e40*/  FFMA.FTZ R189, R189, UR13, R158.reuse ;  /* 0x0000000dbdbd7c23 */ /* 0x100fe2000801009e */
[----:B------:R-:W-:Y:S01]  /*2e50*/  SHF.L.U32 R94, R91, 0x10, RZ ;  /* 0x000000105b5e7819 */ /* 0x000fe200000006ff */
[----:B------:R-:W-:Y:S01]  /*2e60*/  FFMA.FTZ R74, R74, UR12, R75 ;  /* 0x0000000c4a4a7c23 */ /* 0x000fe2000801004b */
[----:B------:R-:W-:Y:S01]  /*2e70*/  FSEL R0, R0, RZ, P3 ;  /* 0x000000ff00007208 */ /* 0x000fe20001800000 */
[--C-:B------:R-:W-:Y:S01]  /*2e80*/  FFMA.FTZ R205, R205, UR13, R158.reuse ;  /* 0x0000000dcdcd7c23 */ /* 0x100fe2000801009e */
[----:B------:R-:W-:Y:S01]  /*2e90*/  FSEL R72, R72, RZ, P6 ;  /* 0x000000ff48487208 */ /* 0x000fe20003000000 */
[--C-:B------:R-:W-:Y:S01]  /*2ea0*/  FFMA.FTZ R201, R201, UR13, R158.reuse ;  /* 0x0000000dc9c97c23 */ /* 0x100fe2000801009e */
[----:B------:R-:W-:Y:S01]  /*2eb0*/  PRMT R91, R59, 0x7632, R91 ;  /* 0x000076323b5b7816 */ /* 0x000fe2000000005b */
[--C-:B------:R-:W-:Y:S01]  /*2ec0*/  FFMA.FTZ R207, R207, UR13, R158.reuse ;  /* 0x0000000dcfcf7c23 */ /* 0x100fe2000801009e */
[C---:B------:R-:W-:Y:S01]  /*2ed0*/  LOP3.LUT P4, RZ, R95.reuse, 0xff, RZ, 0xc0, !PT ;  /* 0x000000ff5fff7812 */ /* 0x040fe2000788c0ff */
[--C-:B------:R-:W-:Y:S01]  /*2ee0*/  FFMA.FTZ R157, R186, UR13, R158.reuse ;  /* 0x0000000dba9d7c23 */ /* 0x100fe2000801009e */
[----:B------:R-:W-:Y:S01]  /*2ef0*/  LOP3.LUT P3, RZ, R95, 0xff00, RZ, 0xc0, !PT ;  /* 0x0000ff005fff7812 */ /* 0x000fe2000786c0ff */
[--C-:B------:R-:W-:Y:S01]  /*2f00*/  FFMA.FTZ R186, R85, UR13, R158.reuse ;  /* 0x0000000d55ba7c23 */ /* 0x100fe2000801009e */
[----:B------:R-:W-:Y:S01]  /*2f10*/  LOP3.LUT P6, RZ, R95, 0xff0000, RZ, 0xc0, !PT ;  /* 0x00ff00005fff7812 */ /* 0x000fe200078cc0ff */
[--C-:B------:R-:W-:Y:S01]  /*2f20*/  FFMA.FTZ R191, R191, UR13, R158.reuse ;  /* 0x0000000dbfbf7c23 */ /* 0x100fe2000801009e */
[----:B------:R-:W-:Y:S01]  /*2f30*/  ISETP.GE.U32.AND.EX P0, PT, R95, 0x1000000, PT, P0 ;  /* 0x010000005f00780c */ /* 0x000fe20003f06100 */
        /* <DEDUP_REMOVED lines=19> */
[----:B------:R-:W-:Y:S01]  /*3070*/  SHF.L.U32 R73, R73, 0x10, RZ ;  /* 0x0000001049497819 */ /* 0x000fe200000006ff */
[----:B------:R-:W-:Y:S01]  /*3080*/  FADD.FTZ R189, R190, -R189 ;  /* 0x800000bdbebd7221 */ /* 0x000fe20000010000 */
[----:B------:R-:W-:Y:S01]  /*3090*/  SHF.L.U32 R75, R58, 0x10, RZ ;  /* 0x000000103a4b7819 */ /* 0x000fe200000006ff */
[----:B------:R-:W-:Y:S01]  /*30a0*/  FMUL.FTZ R74, R74, UR4 ;  /* 0x000000044a4a7c20 */ /* 0x000fe20008410000 */
[----:B------:R-:W-:Y:S01]  /*30b0*/  SHF.L.U32 R100, R59, 0x10, RZ ;  /* 0x000000103b647819 */ /* 0x000fe200000006ff */
[----:B------:R-:W-:Y:S01]  /*30c0*/  FADD.FTZ R205, R208, -R205 ;  /* 0x800000cdd0cd7221 */ /* 0x000fe20000010000 */
[----:B------:R-:W-:Y:S01]  /*30d0*/  PRMT R185, R64, 0x7632, R185 ;  /* 0x0000763240b97816 */ /* 0x000fe200000000b9 */
[----:B------:R-:W-:Y:S01]  /*30e0*/  FADD.FTZ R201, R202, -R201 ;  /* 0x800000c9cac97221 */ /* 0x000fe20000010000 */
[----:B------:R-:W-:Y:S01]  /*30f0*/  SHF.L.U32 R158, R91, 0x10, RZ ;  /* 0x000000105b9e7819 */ /* 0x000fe200000006ff */
[----:B------:R-:W-:Y:S01]  /*3100*/  FADD.FTZ R207, R210, -R207 ;  /* 0x800000cfd2cf7221 */ /* 0x000fe20000010000 */
[----:B------:R-:W-:Y:S01]  /*3110*/  SHF.L.U32 R190, R64, 0x10, RZ ;  /* 0x0000001040be7819 */ /* 0x000fe200000006ff */
[----:B------:R-:W-:Y:S01]  /*3120*/  FFMA.FTZ R73, R206, UR12, R73 ;  /* 0x0000000cce497c23 */ /* 0x000fe20008010049 */
[----:B------:R-:W-:Y:S01]  /*3130*/  SHF.L.U32 R198, R185, 0x10, RZ ;  /* 0x00000010b9c67819 */ /* 0x000fe200000006ff */
[----:B------:R-:W-:Y:S01]  /*3140*/  FMUL.FTZ R74, R74, UR7 ;  /* 0x000000074a4a7c20 */ /* 0x000fe20008410000 */
[----:B------:R-:W-:Y:S01]  /*3150*/  FFMA.FTZ R75, R200, UR12, R75 ;  /* 0x0000000cc84b7c23 */ /* 0x000fe2000801004b */
[----:B------:R-:W-:Y:S01]  /*3160*/  FFMA.FTZ R94, R205, UR12, R94 ;  /* 0x0000000ccd5e7c23 */ /* 0x000fe2000801005e */
[----:B------:R-:W-:Y:S01]  /*3170*/  FFMA.FTZ R100, R201, UR12, R100 ;  /* 0x0000000cc9647c23 */ /* 0x000fe20008010064 */
[----:B------:R-:W-:Y:S01]  /*3180*/  FFMA.FTZ R207, R207, UR12, R158 ;  /* 0x0000000ccfcf7c23 */ /* 0x000fe2000801009e */
[----:B------:R-:W-:Y:S01]  /*3190*/  FFMA.FTZ R183, R183, UR12, R190 ;  /* 0x0000000cb7b77c23 */ /* 0x000fe200080100be */
[----:B------:R-:W-:Y:S01]  /*31a0*/  FMUL.FTZ R73, R73, UR4 ;  /* 0x0000000449497c20 */ /* 0x000fe20008410000 */
[----:B------:R-:W-:Y:S01]  /*31b0*/  FFMA.FTZ R189, R189, UR12, R198 ;  /* 0x0000000cbdbd7c23 */ /* 0x000fe200080100c6 */
[----:B------:R-:W-:Y:S01]  /*31c0*/  FMUL.FTZ R75, R75, UR4 ;  /* 0x000000044b4b7c20 */ /* 0x000fe20008410000 */
[----:B------:R-:W-:Y:S01]  /*31d0*/  FSEL R158, R74, RZ, P2 ;  /* 0x000000ff4a9e7208 */ /* 0x000fe20001000000 */
        /* <DEDUP_REMOVED lines=11> */
[----:B------:R-:W-:Y:S01]  /*3290*/  LOP3.LUT P2, RZ, R92, 0xff, RZ, 0xc0, !PT ;  /* 0x000000ff5cff7812 */ /* 0x000fe2000784c0ff */
[----:B------:R-:W-:Y:S01]  /*32a0*/  FMUL.FTZ R91, R189, UR7 ;  /* 0x00000007bd5b7c20 */ /* 0x000fe20008410000 */
[----:B------:R-:W-:Y:S01]  /*32b0*/  FSEL R73, R73, RZ, P5 ;  /* 0x000000ff49497208 */ /* 0x000fe20002800000 */
[----:B------:R-:W-:Y:S01]  /*32c0*/  FADD.FTZ R95, R184, -R95 ;  /* 0x8000005fb85f7221 */ /* 0x000fe20000010000 */
[----:B------:R-:W-:Y:S01]  /*32d0*/  LOP3.LUT P5, RZ, R92, 0xff00, RZ, 0xc0, !PT ;  /* 0x0000ff005cff7812 */ /* 0x000fe200078ac0ff */
[----:B------:R-:W-:Y:S01]  /*32e0*/  FADD.FTZ R191, R192, -R191 ;  /* 0x800000bfc0bf7221 */ /* 0x000fe20000010000 */
[----:B------:R-:W-:Y:S01]  /*32f0*/  FSEL R190, R75, RZ, P4 ;  /* 0x000000ff4bbe7208 */ /* 0x000fe20002000000 */
[----:B------:R-:W-:Y:S01]  /*3300*/  FADD.FTZ R182, R187, -R182 ;  /* 0x800000b6bbb67221 */ /* 0x000fe20000010000 */
[----:B------:R-:W-:Y:S01]  /*3310*/  FSEL R183, R94, RZ, P3 ;  /* 0x000000ff5eb77208 */ /* 0x000fe20001800000 */
[----:B------:R-:W-:Y:S01]  /*3320*/  FADD.FTZ R173, R174, -R173 ;  /* 0x800000adaead7221 */ /* 0x000fe20000010000 */
[----:B------:R-:W-:Y:S01]  /*3330*/  FSEL R198, R100, RZ, P6 ;  /* 0x000000ff64c67208 */ /* 0x000fe20003000000 */
[----:B------:R-:W-:Y:S01]  /*3340*/  FADD.FTZ R193, R194, -R193 ;  /* 0x800000c1c2c17221 */ /* 0x000fe20000010000 */
[----:B------:R-:W-:Y:S01]  /*3350*/  FSEL R185, R185, RZ, P0 ;  /* 0x000000ffb9b97208 */ /* 0x000fe20000000000 */
[----:B------:R-:W-:Y:S01]  /*3360*/  FADD.FTZ R195, R196, -R195 ;  /* 0x800000c3c4c37221 */ /* 0x000fe20000010000 */
[----:B------:R-:W-:Y:S01]  /*3370*/  LOP3.LUT P4, RZ, R92, 0xff0000, RZ, 0xc0, !PT ;  /* 0x00ff00005cff7812 */ /* 0x000fe2000788c0ff */
[----:B------:R-:W-:Y:S01]  /*3380*/  FADD.FTZ R181, R170, -R181 ;  /* 0x800000b5aab57221 */ /* 0x000fe20000010000 */
[----:B------:R-:W-:Y:S01]  /*3390*/  LOP3.LUT P3, RZ, R92, 0xff000000, RZ, 0xc0, !PT ;  /* 0xff0000005cff7812 */ /* 0x000fe2000786c0ff */
[----:B------:R-:W-:Y:S01]  /*33a0*/  FADD.FTZ R157, R188, -R157 ;  /* 0x8000009dbc9d7221 */ /* 0x000fe20000010000 */
[----:B------:R-:W-:Y:S01]  /*33b0*/  ISETP.GE.U32.AND P0, PT, R92, RZ, PT ;  /* 0x000000ff5c00720c */ /* 0x000fe20003f06070 */
[----:B------:R-:W-:Y:S01]  /*33c0*/  FADD.FTZ R175, R176, -R175 ;  /* 0x800000afb0af7221 */ /* 0x000fe20000010000 */
[----:B------:R-:W-:Y:S01]  /*33d0*/  FSEL R100, R74, RZ, P2 ;  /* 0x000000ff4a647208 */ /* 0x000fe20001000000 */
[----:B------:R-:W-:Y:S01]  /*33e0*/  FADD.FTZ R172, R169, -R172 ;  /* 0x800000aca9ac7221 */ /* 0x000fe20000010000 */
[----:B------:R-:W-:Y:S01]  /*33f0*/  PRMT R75, R66, 0x7632, R75 ;  /* 0x00007632424b7816 */ /* 0x000fe2000000004b */
[----:B------:R-:W-:Y:S01]  /*3400*/  FADD.FTZ R167, R108, -R167 ;  /* 0x800000a76ca77221 */ /* 0x000fe20000010000 */
[----:B------:R-:W-:Y:S01]  /*3410*/  PRMT R74, R65, 0x7632, R74 ;  /* 0x00007632414a7816 */ /* 0x000fe2000000004a */
[----:B------:R-:W-:Y:S01]  /*3420*/  FADD.FTZ R103, R103, -R102 ;  /* 0x8000006667677221 */ /* 0x000fe20000010000 */
[----:B------:R-:W-:Y:S01]  /*3430*/  SHF.L.U32 R92, R65, 0x10, RZ ;  /* 0x00000010415c7819 */ /* 0x000fe200000006ff */
[----:B------:R-:W-:Y:S01]  /*3440*/  FADD.FTZ R179, R180, -R179 ;  /* 0x800000b3b4b37221 */ /* 0x000fe20000010000 */
[----:B------:R-:W-:Y:S01]  /*3450*/  FSEL R91, R91, RZ, P5 ;  /* 0x000000ff5b5b7208 */ /* 0x000fe20002800000 */
[----:B------:R-:W-:Y:S01]  /*3460*/  FADD.FTZ R171, R166, -R171 ;  /* 0x800000aba6ab7221 */ /* 0x000fe20000010000 */
[----:B------:R-:W-:Y:S01]  /*3470*/  LOP3.LUT P6, RZ, R93, 0xff, RZ, 0xc0, !PT ;  /* 0x000000ff5dff7812 */ /* 0x000fe200078cc0ff */
[----:B------:R-:W-:Y:S01]  /*3480*/  FFMA.FTZ R92, R95, UR12, R92 ;  /* 0x0000000c5f5c7c23 */ /* 0x000fe2000801005c */
[----:B------:R-:W-:Y:S01]  /*3490*/  LOP3.LUT P2, RZ, R93, 0xff00, RZ, 0xc0, !PT ;  /* 0x0000ff005dff7812 */ /* 0x000fe2000784c0ff */
[----:B------:R-:W-:Y:S01]  /*34a0*/  FADD.FTZ R168, R165, -R168 ;  /* 0x800000a8a5a87221 */ /* 0x000fe20000010000 */
[C---:B------:R-:W-:Y:S01]  /*34b0*/  LOP3.LUT P5, RZ, R93.reuse, 0xff0000, RZ, 0xc0, !PT ;  /* 0x00ff00005dff7812 */ /* 0x040fe200078ac0ff */
[----:B------:R-:W-:Y:S01]  /*34c0*/  FMUL.FTZ R92, R92, UR4 ;  /* 0x000000045c5c7c20 */ /* 0x000fe20008410000 */
[----:B------:R-:W-:Y:S01]  /*34d0*/  ISETP.GE.U32.AND.EX P0, PT, R93, 0x1000000, PT, P0 ;  /* 0x010000005d00780c */ /* 0x000fe20003f06100 */
[----:B------:R-:W-:Y:S01]  /*34e0*/  FADD.FTZ R111, R76, -R111 ;  /* 0x8000006f4c6f7221 */ /* 0x000fe20000010000 */
[----:B------:R-:W-:Y:S01]  /*34f0*/  SHF.L.U32 R94, R75, 0x10, RZ ;  /* 0x000000104b5e7819 */ /* 0x000fe200000006ff */
[----:B------:R-:W-:Y:S01]  /*3500*/  FMUL.FTZ R92, R92, UR7 ;  /* 0x000000075c5c7c20 */ /* 0x000fe20008410000 */
[----:B------:R-:W-:Y:S01]  /*3510*/  SHF.L.U32 R74, R74, 0x10, RZ ;  /* 0x000000104a4a7819 */ /* 0x000fe200000006ff */
[----:B------:R-:W-:Y:S01]  /*3520*/  FADD.FTZ R186, R79, -R186 ;  /* 0x800000ba4fba7221 */ /* 0x000fe20000010000 */
[----:B------:R-:W-:Y:S01]  /*3530*/  SHF.L.U32 R93, R66, 0x10, RZ ;  /* 0x00000010425d7819 */ /* 0x000fe200000006ff */
[----:B------:R-:W-:Y:S01]  /*3540*/  FFMA.FTZ R94, R193, UR12, R94 ;  /* 0x0000000cc15e7c23 */ /* 0x000fe2000801005e */
[----:B------:R-:W-:Y:S01]  /*3550*/  PRMT R75, R67, 0x7632, R75 ;  /* 0x00007632434b7816 */ /* 0x000fe2000000004b */
[----:B------:R-:W-:Y:S01]  /*3560*/  FFMA.FTZ R74, R191, UR12, R74 ;  /* 0x0000000cbf4a7c23 */ /* 0x000fe2000801004a */
[----:B------:R-:W-:Y:S01]  /*3570*/  PRMT R95, R52, 0x7632, R95 ;  /* 0x00007632345f7816 */ /* 0x000fe2000000005f */
[----:B------:R-:W-:Y:S01]  /*3580*/  FFMA.FTZ R93, R182, UR12, R93 ;  /* 0x0000000cb65d7c23 */ /* 0x000fe2000801005d */
[----:B------:R-:W-:Y:S01]  /*3590*/  SHF.L.U32 R174, R75, 0x10, RZ ;  /* 0x000000104bae7819 */ /* 0x000fe200000006ff */
[----:B------:R-:W-:Y:S01]  /*35a0*/  FMUL.FTZ R74, R74, UR4 ;  /* 0x000000044a4a7c20 */ /* 0x000fe20008410000 */
[----:B------:R-:W-:Y:S01]  /*35b0*/  SHF.L.U32 R170, R67, 0x10, RZ ;  /* 0x0000001043aa7819 */ /* 0x000fe200000006ff */
[----:B------:R-:W-:Y:S01]  /*35c0*/  FMUL.FTZ R93, R93, UR4 ;  /* 0x000000045d5d7c20 */ /* 0x000fe20008410000 */
[----:B------:R-:W-:Y:S01]  /*35d0*/  SHF.L.U32 R182, R95, 0x10, RZ ;  /* 0x000000105fb67819 */ /* 0x000fe200000006ff */
[----:B------:R-:W-:Y:S01]  /*35e0*/  FFMA.FTZ R195, R195, UR12, R174 ;  /* 0x0000000cc3c37c23 */ /* 0x000fe200080100ae */
[----:B------:R-:W-:Y:S01]  /*35f0*/  FMUL.FTZ R74, R74, UR7 ;  /* 0x000000074a4a7c20 */ /* 0x000fe20008410000 */
[----:B------:R-:W-:Y:S01]  /*3600*/  FFMA.FTZ R157, R157, UR12, R170 ;  /* 0x0000000c9d9d7c23 */ /* 0x000fe200080100aa */
[----:B------:R-:W-:Y:S01]  /*3610*/  SHF.L.U32 R170, R52, 0x10, RZ ;  /* 0x0000001034aa7819 */ /* 0x000fe200000006ff */
[----:B------:R-:W-:Y:S01]  /*3620*/  FFMA.FTZ R173, R173, UR12, R182 ;  /* 0x0000000cadad7c23 */ /* 0x000fe200080100b6 */
[----:B------:R-:W-:Y:S01]  /*3630*/  FMUL.FTZ R94, R94, UR4 ;  /* 0x000000045e5e7c20 */ /* 0x000fe20008410000 */
[----:B------:R-:W-:Y:S01]  /*3640*/  FMUL.FTZ R195, R195, UR4 ;  /* 0x00000004c3c37c20 */ /* 0x000fe20008410000 */
[----:B------:R-:W-:Y:S01]  /*3650*/  FMUL.FTZ R93, R93, UR7 ;  /* 0x000000075d5d7c20 */ /* 0x000fe20008410000 */
[----:B------:R-:W-:Y:S01]  /*3660*/  FMUL.FTZ R173, R173, UR4 ;  /* 0x00000004adad7c20 */ /* 0x000fe20008410000 */
[----:B------:R-:W-:Y:S01]  /*3670*/  FFMA.FTZ R75, R181, UR12, R170 ;  /* 0x0000000cb54b7c23 */ /* 0x000fe200080100aa */
[----:B------:R-:W-:Y:S01]  /*3680*/  FMUL.FTZ R94, R94, UR7 ;  /* 0x000000075e5e7c20 */ /* 0x000fe20008410000 */
[----:B------:R-:W-:Y:S01]  /*3690*/  FMUL.FTZ R189, R195, UR7 ;  /* 0x00000007c3bd7c20 */ /* 0x000fe20008410000 */
[----:B------:R-:W-:Y:S01]  /*36a0*/  FSEL R181, R74, RZ, P3 ;  /* 0x000000ff4ab57208 */ /* 0x000fe20001800000 */
[----:B------:R-:W-:Y:S01]  /*36b0*/  FMUL.FTZ R74, R173, UR7 ;  /* 0x00000007ad4a7c20 */ /* 0x000fe20008410000 */
[----:B------:R-:W-:Y:S01]  /*36c0*/  LOP3.LUT P3, RZ, R88, 0xff00, RZ, 0xc0, !PT ;  /* 0x0000ff0058ff7812 */ /* 0x000fe2000786c0ff */
[----:B------:R-:W-:Y:S01]  /*36d0*/  FMUL.FTZ R157, R157, UR4 ;  /* 0x000000049d9d7c20 */ /* 0x000fe20008410000 */
[----:B------:R-:W-:Y:S01]  /*36e0*/  FMUL.FTZ R75, R75, UR4 ;  /* 0x000000044b4b7c20 */ /* 0x000fe20008410000 */
[----:B------:R-:W-:Y:S01]  /*36f0*/  FSEL R170, R92, RZ, P4 ;  /* 0x000000ff5caa7208 */ /* 0x000fe20002000000 */
[----:B------:R-:W-:Y:S01]  /*3700*/  FADD.FTZ R163, R110, -R163 ;  /* 0x800000a36ea37221 */ /* 0x000fe20000010000 */
[----:B------:R-:W-:Y:S01]  /*3710*/  FSEL R174, R93, RZ, P6 ;  /* 0x000000ff5dae7208 */ /* 0x000fe20003000000 */
[----:B------:R-:W-:Y:S01]  /*3720*/  FMUL.FTZ R157, R157, UR7 ;  /* 0x000000079d9d7c20 */ /* 0x000fe20008410000 */
[----:B------:R-:W-:Y:S01]  /*3730*/  FSEL R187, R94, RZ, P2 ;  /* 0x000000ff5ebb7208 */ /* 0x000fe20001000000 */
[----:B------:R-:W-:Y:S01]  /*3740*/  FMUL.FTZ R75, R75, UR7 ;  /* 0x000000074b4b7c20 */ /* 0x000fe20008410000 */
[----:B------:R-:W-:Y:S01]  /*3750*/  FSEL R189, R189, RZ, P0 ;  /* 0x000000ffbdbd7208 */ /* 0x000fe20000000000 */
[----:B------:R-:W-:Y:S01]  /*3760*/  FADD.FTZ R104, R105, -R104 ;  /* 0x8000006869687221 */ /* 0x000fe20000010000 */
[----:B------:R-:W-:Y:S01]  /*3770*/  LOP3.LUT P4, RZ, R88, 0xff, RZ, 0xc0, !PT ;  /* 0x000000ff58ff7812 */ /* 0x000fe2000788c0ff */
[----:B------:R-:W-:Y:S01]  /*3780*/  FADD.FTZ R177, R178, -R177 ;  /* 0x800000b1b2b17221 */ /* 0x000fe20000010000 */
[C---:B------:R-:W-:Y:S01]  /*3790*/  LOP3.LUT P6, RZ, R88.reuse, 0xff0000, RZ, 0xc0, !PT ;  /* 0x00ff000058ff7812 */ /* 0x040fe200078cc0ff */
[----:B------:R-:W-:Y:S01]  /*37a0*/  FADD.FTZ R162, R109, -R162 ;  /* 0x800000a26da27221 */ /* 0x000fe20000010000 */
[C---:B------:R-:W-:Y:S01]  /*37b0*/  LOP3.LUT P2, RZ, R88.reuse, 0xff000000, RZ, 0xc0, !PT ;  /* 0xff00000058ff7812 */ /* 0x040fe2000784c0ff */
[----:B------:R-:W-:Y:S01]  /*37c0*/  FADD.FTZ R106, R107, -R106 ;  /* 0x8000006a6b6a7221 */ /* 0x000fe20000010000 */
[----:B------:R-:W-:Y:S01]  /*37d0*/  ISETP.GE.U32.AND P0, PT, R88, RZ, PT ;  /* 0x000000ff5800720c */ /* 0x000fe20003f06070 */
[----:B------:R-:W-:Y:S01]  /*37e0*/  FADD.FTZ R78, R77, -R78 ;  /* 0x8000004e4d4e7221 */ /* 0x000fe20000010000 */
[----:B------:R-:W-:Y:S01]  /*37f0*/  FSEL R88, R74, RZ, P3 ;  /* 0x000000ff4a587208 */ /* 0x000fe20001800000 */
[----:B------:R-:W-:Y:S01]  /*3800*/  FADD.FTZ R97, R80, -R97 ;  /* 0x8000006150617221 */ /* 0x000fe20000010000 */
[----:B------:R-:W-:Y:S01]  /*3810*/  PRMT R74, R53, 0x7632, R74 ;  /* 0x00007632354a7816 */ /* 0x000fe2000000004a */
[----:B------:R-:W-:Y:S01]  /*3820*/  FADD.FTZ R85, R90, -R85 ;  /* 0x800000555a557221 */ /* 0x000fe20000010000 */
[----:B------:R-:W-:Y:S01]  /*3830*/  FSEL R182, R157, RZ, P5 ;  /* 0x000000ff9db67208 */ /* 0x000fe20002800000 */
        /* <DEDUP_REMOVED lines=13> */
[----:B------:R-:W-:Y:S01]  /*3910*/  PRMT R89, R54, 0x7632, R89 ;  /* 0x0000763236597816 */ /* 0x000fe20000000059 */
[----:B------:R-:W-:Y:S01]  /*3920*/  FMUL.FTZ R74, R74, UR7 ;  /* 0x000000074a4a7c20 */ /* 0x000fe20008410000 */
[----:B------:R-:W-:-:S02]  /*3930*/  SHF.L.U32 R75, R53, 0x10, RZ ;  /* 0x00000010354b7819 */ /* 0x000fc400000006ff */
[----:B------:R-:W-:Y:S02]  /*3940*/  SHF.L.U32 R94, R89, 0x10, RZ ;  /* 0x00000010595e7819 */ /* 0x000fe400000006ff */
[----:B------:R-:W-:Y:S01]  /*3950*/  PRMT R89, R55, 0x7632, R89 ;  /* 0x0000763237597816 */ /* 0x000fe20000000059 */
[----:B------:R-:W-:Y:S01]  /*3960*/  FFMA.FTZ R75, R172, UR12, R75 ;  /* 0x0000000cac4b7c23 */ /* 0x000fe2000801004b */
[C---:B------:R-:W-:Y:S01]  /*3970*/  SHF.L.U32 R108, R68.reuse, 0x10, RZ ;  /* 0x00000010446c7819 */ /* 0x040fe200000006ff */
[----:B------:R-:W-:Y:S01]  /*3980*/  FFMA.FTZ R94, R177, UR12, R94 ;  /* 0x0000000cb15e7c23 */ /* 0x000fe2000801005e */
[----:B------:R-:W-:Y:S01]  /*3990*/  SHF.L.U32 R102, R89, 0x10, RZ ;  /* 0x0000001059667819 */ /* 0x000fe200000006ff */
[----:B------:R-:W-:Y:S01]  /*39a0*/  FMUL.FTZ R75, R75, UR4 ;  /* 0x000000044b4b7c20 */ /* 0x000fe20008410000 */
[----:B------:R-:W-:Y:S01]  /*39b0*/  PRMT R95, R68, 0x7632, R95 ;  /* 0x00007632445f7816 */ /* 0x000fe2000000005f */
[----:B------:R-:W-:Y:S01]  /*39c0*/  FFMA.FTZ R108, R103, UR12, R108 ;  /* 0x0000000c676c7c23 */ /* 0x000fe2000801006c */
[----:B------:R-:W-:Y:S01]  /*39d0*/  SHF.L.U32 R93, R55, 0x10, RZ ;  /* 0x00000010375d7819 */ /* 0x000fe200000006ff */
[----:B------:R-:W-:Y:S01]  /*39e0*/  FFMA.FTZ R179, R179, UR12, R102 ;  /* 0x0000000cb3b37c23 */ /* 0x000fe20008010066 */
[----:B------:R-:W-:Y:S01]  /*39f0*/  FMUL.FTZ R75, R75, UR7 ;  /* 0x000000074b4b7c20 */ /* 0x000fe20008410000 */
[----:B------:R-:W-:Y:S01]  /*3a00*/  FSEL R102, R74, RZ, P2 ;  /* 0x000000ff4a667208 */ /* 0x000fe20001000000 */
[----:B------:R-:W-:Y:S01]  /*3a10*/  FMUL.FTZ R74, R108, UR4 ;  /* 0x000000046c4a7c20 */ /* 0x000fe20008410000 */
[----:B------:R-:W-:Y:S01]  /*3a20*/  SHF.L.U32 R166, R95, 0x10, RZ ;  /* 0x000000105fa67819 */ /* 0x000fe200000006ff */
[----:B------:R-:W-:Y:S01]  /*3a30*/  FFMA.FTZ R93, R168, UR12, R93 ;  /* 0x0000000ca85d7c23 */ /* 0x000fe2000801005d */
[----:B------:R-:W-:Y:S01]  /*3a40*/  FSEL R89, R75, RZ, P6 ;  /* 0x000000ff4b597208 */ /* 0x000fe20003000000 */
[----:B------:R-:W-:Y:S01]  /*3a50*/  FMUL.FTZ R74, R74, UR7 ;  /* 0x000000074a4a7c20 */ /* 0x000fe20008410000 */
[----:B------:R-:W-:Y:S01]  /*3a60*/  LOP3.LUT P6, RZ, R86, 0xff, RZ, 0xc0, !PT ;  /* 0x000000ff56ff7812 */ /* 0x000fe200078cc0ff */
[----:B------:R-:W-:Y:S01]  /*3a70*/  FFMA.FTZ R166, R167, UR12, R166 ;  /* 0x0000000ca7a67c23 */ /* 0x000fe200080100a6 */
[----:B------:R-:W-:Y:S01]  /*3a80*/  SHF.L.U32 R92, R54, 0x10, RZ ;  /* 0x00000010365c7819 */ /* 0x000fe200000006ff */
[----:B------:R-:W-:Y:S01]  /*3a90*/  FMUL.FTZ R179, R179, UR4 ;  /* 0x00000004b3b37c20 */ /* 0x000fe20008410000 */
[----:B------:R-:W-:Y:S01]  /*3aa0*/  FSEL R165, R74, RZ, P6 ;  /* 0x000000ff4aa57208 */ /* 0x000fe20003000000 */
[----:B------:R-:W-:Y:S01]  /*3ab0*/  FMUL.FTZ R93, R93, UR4 ;  /* 0x000000045d5d7c20 */ /* 0x000fe20008410000 */
[----:B------:R-:W-:Y:S01]  /*3ac0*/  PRMT R74, R69, 0x7632, R74 ;  /* 0x00007632454a7816 */ /* 0x000fe2000000004a */
[----:B------:R-:W-:Y:S01]  /*3ad0*/  FFMA.FTZ R92, R171, UR12, R92 ;  /* 0x0000000cab5c7c23 */ /* 0x000fe2000801005c */
[----:B------:R-:W-:Y:S01]  /*3ae0*/  PRMT R76, R70, 0x7632, R76 ;  /* 0x00007632464c7816 */ /* 0x000fe2000000004c */
[----:B------:R-:W-:Y:S01]  /*3af0*/  FMUL.FTZ R166, R166, UR4 ;  /* 0x00000004a6a67c20 */ /* 0x000fe20008410000 */
[----:B------:R-:W-:Y:S01]  /*3b00*/  SHF.L.U32 R79, R74, 0x10, RZ ;  /* 0x000000104a4f7819 */ /* 0x000fe200000006ff */
[----:B------:R-:W-:Y:S01]  /*3b10*/  FMUL.FTZ R168, R179, UR7 ;  /* 0x00000007b3a87c20 */ /* 0x000fe20008410000 */
[----:B------:R-:W-:Y:S01]  /*3b20*/  SHF.L.U32 R76, R76, 0x10, RZ ;  /* 0x000000104c4c7819 */ /* 0x000fe200000006ff */
[----:B------:R-:W-:Y:S01]  /*3b30*/  FMUL.FTZ R92, R92, UR4 ;  /* 0x000000045c5c7c20 */ /* 0x000fe20008410000 */
[----:B------:R-:W-:Y:S01]  /*3b40*/  SHF.L.U32 R75, R69, 0x10, RZ ;  /* 0x00000010454b7819 */ /* 0x000fe200000006ff */
[----:B------:R-:W-:Y:S01]  /*3b50*/  FMUL.FTZ R93, R93, UR7 ;  /* 0x000000075d5d7c20 */ /* 0x000fe20008410000 */
[----:B------:R-:W-:Y:S01]  /*3b60*/  PRMT R74, R71, 0x7632, R74 ;  /* 0x00007632474a7816 */ /* 0x000fe2000000004a */
[----:B------:R-:W-:Y:S01]  /*3b70*/  FMUL.FTZ R166, R166, UR7 ;  /* 0x00000007a6a67c20 */ /* 0x000fe20008410000 */
[----:B------:R-:W-:Y:S01]  /*3b80*/  FFMA.FTZ R76, R163, UR12, R76 ;  /* 0x0000000ca34c7c23 */ /* 0x000fe2000801004c */
[----:B------:R-:W-:Y:S01]  /*3b90*/  LOP3.LUT P2, RZ, R86, 0xff00, RZ, 0xc0, !PT ;  /* 0x0000ff0056ff7812 */ /* 0x000fe2000784c0ff */
[----:B------:R-:W-:Y:S01]  /*3ba0*/  FFMA.FTZ R75, R104, UR12, R75 ;  /* 0x0000000c684b7c23 */ /* 0x000fe2000801004b */
[----:B------:R-:W-:Y:S01]  /*3bb0*/  SHF.L.U32 R95, R74, 0x10, RZ ;  /* 0x000000104a5f7819 */ /* 0x000fe200000006ff */
[----:B------:R-:W-:Y:S01]  /*3bc0*/  FMUL.FTZ R92, R92, UR7 ;  /* 0x000000075c5c7c20 */ /* 0x000fe20008410000 */
[----:B------:R-:W-:Y:S01]  /*3bd0*/  FSEL R168, R168, RZ, P0 ;  /* 0x000000ffa8a87208 */ /* 0x000fe20000000000 */
[----:B------:R-:W-:Y:S01]  /*3be0*/  FMUL.FTZ R76, R76, UR4 ;  /* 0x000000044c4c7c20 */ /* 0x000fe20008410000 */
[----:B------:R-:W-:Y:S01]  /*3bf0*/  SHF.L.U32 R74, R48, 0x10, RZ ;  /* 0x00000010304a7819 */ /* 0x000fe200000006ff */
[----:B------:R-:W-:Y:S01]  /*3c00*/  FMUL.FTZ R75, R75, UR4 ;  /* 0x000000044b4b7c20 */ /* 0x000fe20008410000 */
[----:B------:R-:W-:Y:S01]  /*3c10*/  ISETP.GE.U32.AND P0, PT, R86, RZ, PT ;  /* 0x000000ff5600720c */ /* 0x000fe20003f06070 */
[----:B------:R-:W-:Y:S01]  /*3c20*/  FMUL.FTZ R76, R76, UR7 ;  /* 0x000000074c4c7c20 */ /* 0x000fe20008410000 */
[----:B------:R-:W-:Y:S01]  /*3c30*/  FSEL R167, R93, RZ, P3 ;  /* 0x000000ff5da77208 */ /* 0x000fe20001800000 */
[----:B------:R-:W-:Y:S01]  /*3c40*/  FFMA.FTZ R74, R111, UR12, R74 ;  /* 0x0000000c6f4a7c23 */ /* 0x000fe2000801004a */
[----:B------:R-:W-:Y:S01]  /*3c50*/  FSEL R166, R166, RZ, P2 ;  /* 0x000000ffa6a67208 */ /* 0x000fe20001000000 */
[----:B------:R-:W-:Y:S01]  /*3c60*/  FMUL.FTZ R94, R94, UR4 ;  /* 0x000000045e5e7c20 */ /* 0x000fe20008410000 */
[----:B------:R-:W-:Y:S01]  /*3c70*/  LOP3.LUT P3, RZ, R87, 0xff, RZ, 0xc0, !PT ;  /* 0x000000ff57ff7812 */ /* 0x000fe2000786c0ff */
[----:B------:R-:W-:Y:S01]  /*3c80*/  FMUL.FTZ R75, R75, UR7 ;  /* 0x000000074b4b7c20 */ /* 0x000fe20008410000 */
[C---:B------:R-:W-:Y:S01]  /*3c90*/  LOP3.LUT P6, RZ, R87.reuse, 0xff00, RZ, 0xc0, !PT ;  /* 0x0000ff0057ff7812 */ /* 0x040fe200078cc0ff */
[----:B------:R-:W-:Y:S01]  /*3ca0*/  FMUL.FTZ R74, R74, UR4 ;  /* 0x000000044a4a7c20 */ /* 0x000fe20008410000 */
[C---:B------:R-:W-:Y:S01]  /*3cb0*/  LOP3.LUT P2, RZ, R87.reuse, 0xff0000, RZ, 0xc0, !PT ;  /* 0x00ff000057ff7812 */ /* 0x040fe2000784c0ff */
[----:B------:R-:W-:Y:S01]  /*3cc0*/  FFMA.FTZ R79, R162, UR12, R79 ;  /* 0x0000000ca24f7c23 */ /* 0x000fe2000801004f */
[----:B------:R-:W-:Y:S01]  /*3cd0*/  ISETP.GE.U32.AND.EX P0, PT, R87, 0x1000000, PT, P0 ;  /* 0x010000005700780c */ /* 0x000fe20003f06100 */
[----:B------:R-:W-:Y:S01]  /*3ce0*/  FMUL.FTZ R94, R94, UR7 ;  /* 0x000000075e5e7c20 */ /* 0x000fe20008410000 */
[----:B------:R-:W-:Y:S01]  /*3cf0*/  SHF.L.U32 R87, R70, 0x10, RZ ;  /* 0x0000001046577819 */ /* 0x000fe200000006ff */
[----:B------:R-:W-:Y:S01]  /*3d00*/  FMUL.FTZ R74, R74, UR7 ;  /* 0x000000074a4a7c20 */ /* 0x000fe20008410000 */
[----:B------:R-:W-:Y:S01]  /*3d10*/  FSEL R103, R92, RZ, P5 ;  /* 0x000000ff5c677208 */ /* 0x000fe20002800000 */
[----:B------:R-:W-:Y:S01]  /*3d20*/  FMUL.FTZ R79, R79, UR4 ;  /* 0x000000044f4f7c20 */ /* 0x000fe20008410000 */
[----:B------:R-:W-:Y:S01]  /*3d30*/  LOP3.LUT P5, RZ, R86, 0xff0000, RZ, 0xc0, !PT ;  /* 0x00ff000056ff7812 */ /* 0x000fe200078ac0ff */
[----:B------:R-:W-:Y:S01]  /*3d40*/  FFMA.FTZ R87, R106, UR12, R87 ;  /* 0x0000000c6a577c23 */ /* 0x000fe20008010057 */
[----:B------:R-:W-:Y:S01]  /*3d50*/  FSEL R109, R76, RZ, P6 ;  /* 0x000000ff4c6d7208 */ /* 0x000fe20003000000 */
[----:B------:R-:W-:Y:S01]  /*3d60*/  FMUL.FTZ R79, R79, UR7 ;  /* 0x000000074f4f7c20 */ /* 0x000fe20008410000 */
[----:B------:R-:W-:Y:S01]  /*3d70*/  FSEL R104, R75, RZ, P5 ;  /* 0x000000ff4b687208 */ /* 0x000fe20002800000 */
[----:B------:R-:W-:Y:S01]  /*3d80*/  FMUL.FTZ R87, R87, UR4 ;  /* 0x0000000457577c20 */ /* 0x000fe20008410000 */
[----:B------:R-:W-:Y:S01]  /*3d90*/  PRMT R76, R48, 0x7632, R76 ;  /* 0x00007632304c7816 */ /* 0x000fe2000000004c */
[----:B------:R-:W-:Y:S01]  /*3da0*/  FFMA.FTZ R95, R164, UR12, R95 ;  /* 0x0000000ca45f7c23 */ /* 0x000fe2000801005f */
[----:B------:R-:W-:-:S02]  /*3db0*/  LOP3.LUT P5, RZ, R82, 0xff, RZ, 0xc0, !PT ;  /* 0x000000ff52ff7812 */ /* 0x000fc400078ac0ff */
[----:B------:R-:W-:Y:S01]  /*3dc0*/  FSEL R108, R94, RZ, P4 ;  /* 0x000000ff5e6c7208 */ /* 0x000fe20002000000 */
[----:B------:R-:W-:Y:S01]  /*3dd0*/  FMUL.FTZ R95, R95, UR4 ;  /* 0x000000045f5f7c20 */ /* 0x000fe20008410000 */
[----:B------:R-:W-:Y:S02]  /*3de0*/  SHF.L.U32 R77, R76, 0x10, RZ ;  /* 0x000000104c4d7819 */ /* 0x000fe400000006ff */
[----:B------:R-:W-:Y:S01]  /*3df0*/  LOP3.LUT P4, RZ, R86, 0xff000000, RZ, 0xc0, !PT ;  /* 0xff00000056ff7812 */ /* 0x000fe2000788c0ff */
[----:B------:R-:W-:Y:S01]  /*3e00*/  FMUL.FTZ R86, R87, UR7 ;  /* 0x0000000757567c20 */ /* 0x000fe20008410000 */
[----:B------:R-:W-:Y:S01]  /*3e10*/  SHF.L.U32 R105, R49, 0x10, RZ ;  /* 0x0000001031697819 */ /* 0x000fe200000006ff */
[----:B------:R-:W-:Y:S01]  /*3e20*/  FFMA.FTZ R90, R78, UR12, R77 ;  /* 0x0000000c4e5a7c23 */ /* 0x000fe2000801004d */
[----:B------:R-:W-:Y:S01]  /*3e30*/  FSEL R106, R74, RZ, P5 ;  /* 0x000000ff4a6a7208 */ /* 0x000fe20002800000 */
[----:B------:R-:W-:Y:S01]  /*3e40*/  FMUL.FTZ R95, R95, UR7 ;  /* 0x000000075f5f7c20 */ /* 0x000fe20008410000 */
[----:B------:R-:W0:Y:S01]  /*3e50*/  LDC.64 R74, c[0x0][0x468] ;  /* 0x00011a00ff4a7b82 */ /* 0x000e220000000a00 */
[----:B------:R-:W-:Y:S01]  /*3e60*/  SHF.L.U32 R93, R71, 0x10, RZ ;  /* 0x00000010475d7819 */ /* 0x000fe200000006ff */
[----:B------:R-:W-:Y:S01]  /*3e70*/  FFMA.FTZ R186, R186, UR12, R105 ;  /* 0x0000000cbaba7c23 */ /* 0x000fe20008010069 */
[----:B------:R-:W-:Y:S01]  /*3e80*/  PRMT R76, R49, 0x7632, R76 ;  /* 0x00007632314c7816 */ /* 0x000fe2000000004c */
[----:B------:R-:W-:Y:S01]  /*3e90*/  FMUL.FTZ R90, R90, UR4 ;  /* 0x000000045a5a7c20 */ /* 0x000fe20008410000 */
[----:B------:R-:W-:Y:S01]  /*3ea0*/  PRMT R80, R51, 0x7632, R80 ;  /* 0x0000763233507816 */ /* 0x000fe20000000050 */
[----:B------:R-:W-:Y:S01]  /*3eb0*/  FFMA.FTZ R93, R160, UR12, R93 ;  /* 0x0000000ca05d7c23 */ /* 0x000fe2000801005d */
[----:B------:R-:W-:Y:S01]  /*3ec0*/  PRMT R77, R50, 0x7632, R77 ;  /* 0x00007632324d7816 */ /* 0x000fe2000000004d */
[----:B------:R-:W-:Y:S01]  /*3ed0*/  FMUL.FTZ R186, R186, UR4 ;  /* 0x00000004baba7c20 */ /* 0x000fe20008410000 */
[----:B------:R-:W-:Y:S01]  /*3ee0*/  FSEL R105, R79, RZ, P4 ;  /* 0x000000ff4f697208 */ /* 0x000fe20002000000 */
[----:B------:R-:W-:Y:S01]  /*3ef0*/  FMUL.FTZ R93, R93, UR4 ;  /* 0x000000045d5d7c20 */ /* 0x000fe20008410000 */
[----:B------:R-:W-:Y:S01]  /*3f00*/  FSEL R86, R86, RZ, P3 ;  /* 0x000000ff56567208 */ /* 0x000fe20001800000 */
[----:B------:R-:W-:Y:S01]  /*3f10*/  FMUL.FTZ R107, R186, UR7 ;  /* 0x00000007ba6b7c20 */ /* 0x000fe20008410000 */
[C---:B------:R-:W-:Y:S01]  /*3f20*/  LOP3.LUT P4, RZ, R82.reuse, 0xff00, RZ, 0xc0, !PT ;  /* 0x0000ff0052ff7812 */ /* 0x040fe2000788c0ff */
[----:B------:R-:W-:Y:S01]  /*3f30*/  FMUL.FTZ R93, R93, UR7 ;  /* 0x000000075d5d7c20 */ /* 0x000fe20008410000 */
[----:B------:R-:W-:Y:S01]  /*3f40*/  LOP3.LUT P3, RZ, R82, 0xff0000, RZ, 0xc0, !PT ;  /* 0x00ff000052ff7812 */ /* 0x000fe2000786c0ff */
[----:B------:R-:W-:Y:S01]  /*3f50*/  FMUL.FTZ R90, R90, UR7 ;  /* 0x000000075a5a7c20 */ /* 0x000fe20008410000 */
[----:B------:R-:W-:-:S02]  /*3f60*/  LOP3.LUT P6, RZ, R82, 0xff000000, RZ, 0xc0, !PT ;  /* 0xff00000052ff7812 */ /* 0x000fc400078cc0ff */
[----:B------:R-:W-:Y:S02]  /*3f70*/  ISETP.GE.U32.AND P5, PT, R82, RZ, PT ;  /* 0x000000ff5200720c */ /* 0x000fe40003fa6070 */
[----:B------:R-:W-:Y:S02]  /*3f80*/  SHF.L.U32 R76, R76, 0x10, RZ ;  /* 0x000000104c4c7819 */ /* 0x000fe400000006ff */
[----:B------:R-:W-:Y:S01]  /*3f90*/  SHF.L.U32 R82, R51, 0x10, RZ ;  /* 0x0000001033527819 */ /* 0x000fe200000006ff */
[----:B0-----:R-:W-:Y:S01]  /*3fa0*/  IMAD.WIDE.U32 R156, R156, 0x10, R74 ;  /* 0x000000109c9c7825 */ /* 0x001fe200078e004a */
[----:B------:R-:W-:-:S03]  /*3fb0*/  SHF.L.U32 R80, R80, 0x10, RZ ;  /* 0x0000001050507819 */ /* 0x000fc600000006ff */
[----:B------:R-:W-:Y:S01]  /*3fc0*/  FFMA.FTZ R97, R97, UR12, R76 ;  /* 0x0000000c61617c23 */ /* 0x000fe2000801004c */
[----:B------:R-:W-:Y:S01]  /*3fd0*/  SHF.L.U32 R79, R50, 0x10, RZ ;  /* 0x00000010324f7819 */ /* 0x000fe200000006ff */
[----:B------:R-:W-:Y:S01]  /*3fe0*/  FFMA.FTZ R96, R85, UR12, R82 ;  /* 0x0000000c55607c23 */ /* 0x000fe20008010052 */
[----:B------:R-:W-:Y:S01]  /*3ff0*/  SHF.L.U32 R78, R77, 0x10, RZ ;  /* 0x000000104d4e7819 */ /* 0x000fe200000006ff */
[----:B------:R-:W-:Y:S01]  /*4000*/  FFMA.FTZ R101, R101, UR12, R80 ;  /* 0x0000000c65657c23 */ /* 0x000fe20008010050 */
[----:B------:R-:W-:Y:S01]  /*4010*/  FMUL.FTZ R97, R97, UR4 ;  /* 0x0000000461617c20 */ /* 0x000fe20008410000 */
[----:B------:R-:W-:Y:S01]  /*4020*/  FFMA.FTZ R98, R98, UR12, R79 ;  /* 0x0000000c62627c23 */ /* 0x000fe2000801004f */
[----:B------:R-:W-:Y:S01]  /*4030*/  FMUL.FTZ R96, R96, UR4 ;  /* 0x0000000460607c20 */ /* 0x000fe20008410000 */
[----:B------:R-:W-:Y:S01]  /*4040*/  FFMA.FTZ R99, R99, UR12, R78 ;  /* 0x0000000c63637c23 */ /* 0x000fe2000801004e */
[----:B------:R-:W-:Y:S01]  /*4050*/  FMUL.FTZ R101, R101, UR4 ;  /* 0x0000000465657c20 */ /* 0x000fe20008410000 */
[----:B------:R-:W-:Y:S01]  /*4060*/  FMUL.FTZ R98, R98, UR4 ;  /* 0x0000000462627c20 */ /* 0x000fe20008410000 */
[----:B------:R-:W-:Y:S01]  /*4070*/  FSEL R107, R107, RZ, P3 ;  /* 0x000000ff6b6b7208 */ /* 0x000fe20001800000 */
[----:B------:R-:W-:Y:S01]  /*4080*/  FMUL.FTZ R99, R99, UR4 ;  /* 0x0000000463637c20 */ /* 0x000fe20008410000 */
[----:B------:R-:W-:Y:S01]  /*4090*/  FMUL.FTZ R96, R96, UR7 ;  /* 0x0000000760607c20 */ /* 0x000fe20008410000 */
[----:B------:R-:W-:Y:S01]  /*40a0*/  FMUL.FTZ R101, R101, UR7 ;  /* 0x0000000765657c20 */ /* 0x000fe20008410000 */
[----:B------:R-:W-:Y:S01]  /*40b0*/  FMUL.FTZ R97, R97, UR7 ;  /* 0x0000000761617c20 */ /* 0x000fe20008410000 */
[----:B------:R-:W-:Y:S01]  /*40c0*/  FSEL R87, R93, RZ, P2 ;  /* 0x000000ff5d577208 */ /* 0x000fe20001000000 */
[----:B------:R-:W-:Y:S01]  /*40d0*/  FMUL.FTZ R98, R98, UR7 ;  /* 0x0000000762627c20 */ /* 0x000fe20008410000 */
[----:B------:R-:W-:Y:S01]  /*40e0*/  FSEL R110, R95, RZ, P0 ;  /* 0x000000ff5f6e7208 */ /* 0x000fe20000000000 */
[----:B------:R-:W-:Y:S01]  /*40f0*/  FMUL.FTZ R99, R99, UR7 ;  /* 0x0000000763637c20 */ /* 0x000fe20008410000 */
[----:B------:R-:W-:Y:S01]  /*4100*/  LOP3.LUT P3, RZ, R83, 0xff0000, RZ, 0xc0, !PT ;  /* 0x00ff000053ff7812 */ /* 0x000fe2000786c0ff */
[----:B------:R-:W-:Y:S01]  /*4110*/  IMAD.WIDE.U32 R92, R155, 0x10, R74 ;  /* 0x000000109b5c7825 */ /* 0x000fe200078e004a */
[----:B------:R-:W-:-:S02]  /*4120*/  ISETP.GE.U32.AND.EX P5, PT, R83, 0x1000000, PT, P5 ;  /* 0x010000005300780c */ /* 0x000fc40003fa6150 */
[----:B------:R-:W-:Y:S01]  /*4130*/  LOP3.LUT P2, RZ, R83, 0xff, RZ, 0xc0, !PT ;  /* 0x000000ff53ff7812 */ /* 0x000fe2000784c0ff */
[--C-:B------:R-:W-:Y:S01]  /*4140*/  IMAD.WIDE.U32 R94, R153, 0x10, R74.reuse ;  /* 0x00000010995e7825 */ /* 0x100fe200078e004a */
[----:B------:R-:W-:Y:S02]  /*4150*/  LOP3.LUT P0, RZ, R83, 0xff00, RZ, 0xc0, !PT ;  /* 0x0000ff0053ff7812 */ /* 0x000fe4000780c0ff */
[----:B------:R-:W-:Y:S01]  /*4160*/  F2FP.BF16.F32.PACK_AB R72, R72, R0 ;  /* 0x000000004848723e */ /* 0x000fe200000010ff */
[--C-:B------:R-:W-:Y:S01]  /*4170*/  IMAD.WIDE.U32 R154, R154, 0x10, R74.reuse ;  /* 0x000000109a9a7825 */ /* 0x100fe200078e004a */
[----:B------:R-:W-:Y:S02]  /*4180*/  F2FP.BF16.F32.PACK_AB R76, R91, R100 ;  /* 0x000000645b4c723e */ /* 0x000fe400000010ff */
[----:B------:R-:W-:Y:S01]  /*4190*/  F2FP.BF16.F32.PACK_AB R80, R88, R173 ;  /* 0x000000ad5850723e */ /* 0x000fe200000010ff */
[----:B------:R-:W-:Y:S01]  /*41a0*/  IMAD.WIDE.U32 R152, R152, 0x10, R74 ;  /* 0x0000001098987825 */ /* 0x000fe200078e004a */
[----:B------:R-:W-:-:S02]  /*41b0*/  FSEL R91, R96, RZ, P3 ;  /* 0x000000ff605b7208 */ /* 0x000fc40001800000 */
[----:B------:R-:W-:Y:S02]  /*41c0*/  FSEL R88, R101, RZ, P5 ;  /* 0x000000ff65587208 */ /* 0x000fe40002800000 */
[----:B------:R-:W-:Y:S02]  /*41d0*/  FSEL R0, R97, RZ, P6 ;  /* 0x000000ff61007208 */ /* 0x000fe40003000000 */
[----:B------:R-:W-:Y:S02]  /*41e0*/  F2FP.BF16.F32.PACK_AB R75, R185, R198 ;  /* 0x000000c6b94b723e */ /* 0x000fe400000010ff */
[----:B------:R-:W-:Y:S02]  /*41f0*/  F2FP.BF16.F32.PACK_AB R74, R183, R190 ;  /* 0x000000beb74a723e */ /* 0x000fe400000010ff */
[----:B------:R-:W-:Y:S02]  /*4200*/  F2FP.BF16.F32.PACK_AB R73, R73, R158 ;  /* 0x0000009e4949723e */ /* 0x000fe400000010ff */
[----:B------:R-:W-:-:S02]  /*4210*/  FSEL R98, R98, RZ, P2 ;  /* 0x000000ff62627208 */ /* 0x000fc40001000000 */
[----:B------:R-:W-:Y:S01]  /*4220*/  FSEL R99, R99, RZ, P0 ;  /* 0x000000ff63637208 */ /* 0x000fe20000000000 */
[----:B------:R0:W-:Y:S01]  /*4230*/  STG.E.128 desc[UR14][R156.64], R72 ;  /* 0x000000489c007986 */ /* 0x0001e2000c101d0e */
[----:B------:R-:W-:Y:S02]  /*4240*/  FSEL R97, R90, RZ, P4 ;  /* 0x000000ff5a617208 */ /* 0x000fe40002000000 */
[----:B------:R-:W-:Y:S02]  /*4250*/  F2FP.BF16.F32.PACK_AB R79, R189, R182 ;  /* 0x000000b6bd4f723e */ /* 0x000fe400000010ff */
[----:B------:R-:W-:Y:S02]  /*4260*/  F2FP.BF16.F32.PACK_AB R78, R187, R174 ;  /* 0x000000aebb4e723e */ /* 0x000fe400000010ff */
[----:B------:R-:W-:Y:S02]  /*4270*/  F2FP.BF16.F32.PACK_AB R77, R181, R170 ;  /* 0x000000aab54d723e */ /* 0x000fe400000010ff */
[----:B------:R-:W-:-:S02]  /*4280*/  F2FP.BF16.F32.PACK_AB R83, R168, R167 ;  /* 0x000000a7a853723e */ /* 0x000fc400000010ff */
[----:B------:R-:W-:Y:S01]  /*4290*/  F2FP.BF16.F32.PACK_AB R82, R108, R103 ;  /* 0x000000676c52723e */ /* 0x000fe200000010ff */
[----:B------:R0:W-:Y:S01]  /*42a0*/  STG.E.128 desc[UR14][R92.64], R76 ;  /* 0x0000004c5c007986 */ /* 0x0001e2000c101d0e */
[----:B------:R-:W-:Y:S02]  /*42b0*/  F2FP.BF16.F32.PACK_AB R81, R102, R89 ;  /* 0x000000596651723e */ /* 0x000fe400000010ff */
[----:B------:R-:W-:Y:S02]  /*42c0*/  F2FP.BF16.F32.PACK_AB R87, R110, R87 ;  /* 0x000000576e57723e */ /* 0x000fe400000010ff */
[----:B------:R-:W-:Y:S01]  /*42d0*/  F2FP.BF16.F32.PACK_AB R86, R109, R86 ;  /* 0x000000566d56723e */ /* 0x000fe200000010ff */
[----:B------:R0:W-:Y:S01]  /*42e0*/  STG.E.128 desc[UR14][R154.64], R80 ;  /* 0x000000509a007986 */ /* 0x0001e2000c101d0e */
[----:B------:R-:W-:Y:S02]  /*42f0*/  F2FP.BF16.F32.PACK_AB R85, R105, R104 ;  /* 0x000000686955723e */ /* 0x000fe400000010ff */
[----:B------:R-:W-:-:S02]  /*4300*/  F2FP.BF16.F32.PACK_AB R84, R166, R165 ;  /* 0x000000a5a654723e */ /* 0x000fc400000010ff */
[----:B------:R-:W-:Y:S02]  /*4310*/  F2FP.BF16.F32.PACK_AB R91, R88, R91 ;  /* 0x0000005b585b723e */ /* 0x000fe400000010ff */
[----:B------:R-:W-:Y:S01]  /*4320*/  F2FP.BF16.F32.PACK_AB R90, R99, R98 ;  /* 0x00000062635a723e */ /* 0x000fe200000010ff */
[----:B------:R0:W-:Y:S01]  /*4330*/  STG.E.128 desc[UR14][R94.64], R84 ;  /* 0x000000545e007986 */ /* 0x0001e2000c101d0e */
[----:B------:R-:W-:Y:S02]  /*4340*/  F2FP.BF16.F32.PACK_AB R89, R0, R107 ;  /* 0x0000006b0059723e */ /* 0x000fe400000010ff */
[----:B------:R-:W-:-:S05]  /*4350*/  F2FP.BF16.F32.PACK_AB R88, R97, R106 ;  /* 0x0000006a6158723e */ /* 0x000fca00000010ff */
[----:B------:R0:W-:Y:S01]  /*4360*/  STG.E.128 desc[UR14][R152.64], R88 ;  /* 0x0000005898007986 */ /* 0x0001e2000c101d0e */
[----:B------:R-:W-:Y:S05]  /*4370*/  BRA `(.L_x_720) ;  /* 0x0000004000d07947 */ /* 0x000fea0003800000 */
.L_x_719:
[----:B-----5:R-:W-:Y:S01]  /*4380*/  PRMT R60, R59, 0x7632, R60 ;  /* 0x000076323b3c7816 */ /* 0x020fe2000000003c */
[--C-:B------:R-:W-:Y:S01]  /*4390*/  FFMA.FTZ R207, R207, UR13, R158.reuse ;  /* 0x0000000dcfcf7c23 */ /* 0x100fe2000801009e */
[--C-:B------:R-:W-:Y:S01]  /*43a0*/  FFMA.FTZ R201, R201, UR13, R158.reuse ;  /* 0x0000000dc9c97c23 */ /* 0x100fe2000801009e */
[----:B------:R-:W-:Y:S01]  /*43b0*/  SHF.L.U32 R61, R59, 0x10, RZ ;  /* 0x000000103b3d7819 */ /* 0x000fe200000006ff */
[----:B------:R-:W-:Y:S01]  /*43c0*/  FFMA.FTZ R63, R186, UR13, R158 ;  /* 0x0000000dba3f7c23 */ /* 0x000fe2000801009e */
[----:B------:R-:W-:Y:S01]  /*43d0*/  SHF.L.U32 R62, R60, 0x10, RZ ;  /* 0x000000103c3e7819 */ /* 0x000fe200000006ff */
[----:B------:R-:W-:Y:S01]  /*43e0*/  FADD.FTZ R75, R210, -R207 ;  /* 0x800000cfd24b7221 */ /* 0x000fe20000010000 */
[----:B------:R-:W-:Y:S01]  /*43f0*/  FADD.FTZ R60, R202, -R201 ;  /* 0x800000c9ca3c7221 */ /* 0x000fe20000010000 */
[----:B------:R-:W-:Y:S01]  /*4400*/  ISETP.GE.U32.AND P2, PT, R94, RZ, PT ;  /* 0x000000ff5e00720c */ /* 0x000fe20003f46070 */
[----:B------:R-:W-:Y:S01]  /*4410*/  FADD.FTZ R188, R188, -R63 ;  /* 0x8000003fbcbc7221 */ /* 0x000fe20000010000 */
[----:B------:R-:W-:Y:S01]  /*4420*/  FFMA.FTZ R75, R75, UR12, R62 ;  /* 0x0000000c4b4b7c23 */ /* 0x000fe2000801003e */
[----:B------:R-:W-:Y:S01]  /*4430*/  FFMA.FTZ R60, R60, UR12, R61 ;  /* 0x0000000c3c3c7c23 */ /* 0x000fe2000801003d */
[----:B------:R-:W-:Y:S01]  /*4440*/  ISETP.GE.U32.AND.EX P2, PT, R95, 0x1000000, PT, P2 ;  /* 0x010000005f00780c */ /* 0x000fe20003f46120 */
[--C-:B------:R-:W-:Y:S01]  /*4450*/  FFMA.FTZ R205, R205, UR13, R158.reuse ;  /* 0x0000000dcdcd7c23 */ /* 0x100fe2000801009e */
[----:B------:R-:W-:Y:S01]  /*4460*/  FMUL.FTZ R62, R75, UR4 ;  /* 0x000000044b3e7c20 */ /* 0x000fe20008410000 */
[----:B------:R-:W-:Y:S01]  /*4470*/  FMUL.FTZ R61, R60, UR4 ;  /* 0x000000043c3d7c20 */ /* 0x000fe20008410000 */
[----:B------:R-:W-:Y:S01]  /*4480*/  LOP3.LUT P6, RZ, R95, 0xff0000, RZ, 0xc0, !PT ;  /* 0x00ff00005fff7812 */ /* 0x000fe200078cc0ff */
[----:B------:R-:W-:Y:S01]  /*4490*/  FFMA.FTZ R0, R0, UR13, R158 ;  /* 0x0000000d00007c23 */ /* 0x000fe2000801009e */
[----:B------:R-:W-:Y:S01]  /*44a0*/  FMUL.FTZ R62, R62, UR7 ;  /* 0x000000073e3e7c20 */ /* 0x000fe20008410000 */
[----:B------:R-:W-:Y:S01]  /*44b0*/  FMUL.FTZ R61, R61, UR7 ;  /* 0x000000073d3d7c20 */ /* 0x000fe20008410000 */
[----:B------:R-:W-:Y:S01]  /*44c0*/  LOP3.LUT P5, RZ, R94, 0xff, RZ, 0xc0, !PT ;  /* 0x000000ff5eff7812 */ /* 0x000fe200078ac0ff */
[----:B------:R-:W-:Y:S01]  /*44d0*/  FADD.FTZ R74, R208, -R205 ;  /* 0x800000cdd04a7221 */ /* 0x000fe20000010000 */
[C---:B------:R-:W-:Y:S01]  /*44e0*/  LOP3.LUT P0, RZ, R94.reuse, 0xff00, RZ, 0xc0, !PT ;  /* 0x0000ff005eff7812 */ /* 0x040fe2000780c0ff */
[----:B------:R-:W-:Y:S01]  /*44f0*/  FADD.FTZ R0, R203, -R0 ;  /* 0x80000000cb007221 */ /* 0x000fe20000010000 */
[C---:B------:R-:W-:Y:S01]  /*4500*/  LOP3.LUT P4, RZ, R94.reuse, 0xff0000, RZ, 0xc0, !PT ;  /* 0x00ff00005eff7812 */ /* 0x040fe2000788c0ff */
[--C-:B------:R-:W-:Y:S01]  /*4510*/  FFMA.FTZ R195, R195, UR13, R158.reuse ;  /* 0x0000000dc3c37c23 */ /* 0x100fe2000801009e */
[----:B------:R-:W-:Y:S01]  /*4520*/  LOP3.LUT P3, RZ, R94, 0xff000000, RZ, 0xc0, !PT ;  /* 0xff0000005eff7812 */ /* 0x000fe2000786c0ff */
[--C-:B------:R-:W-:Y:S01]  /*4530*/  FFMA.FTZ R73, R204, UR13, R158.reuse ;  /* 0x0000000dcc497c23 */ /* 0x100fe2000801009e */
[----:B------:R-:W-:Y:S01]  /*4540*/  FSEL R94, R62, RZ, P2 ;  /* 0x000000ff3e5e7208 */ /* 0x000fe20001000000 */
[--C-:B------:R-:W-:Y:S01]  /*4550*/  FFMA.FTZ R62, R197, UR13, R158.reuse ;  /* 0x0000000dc53e7c23 */ /* 0x100fe2000801009e */
[----:B------:R-:W-:Y:S01]  /*4560*/  FSEL R157, R61, RZ, P6 ;  /* 0x000000ff3d9d7208 */ /* 0x000fe20003000000 */
[----:B------:R-:W-:Y:S01]  /*4570*/  FFMA.FTZ R61, R198, UR13, R158 ;  /* 0x0000000dc63d7c23 */ /* 0x000fe2000801009e */
[C---:B------:R-:W-:Y:S01]  /*4580*/  SHF.L.U32 R63, R58.reuse, 0x10, RZ ;  /* 0x000000103a3f7819 */ /* 0x040fe200000006ff */
[--C-:B------:R-:W-:Y:S01]  /*4590*/  FADD.FTZ R199, R199, -R62.reuse ;  /* 0x8000003ec7c77221 */ /* 0x100fe20000010000 */
[----:B------:R-:W-:Y:S01]  /*45a0*/  PRMT R62, R58, 0x7632, R62 ;  /* 0x000076323a3e7816 */ /* 0x000fe2000000003e */
[--C-:B------:R-:W-:Y:S01]  /*45b0*/  FADD.FTZ R200, R200, -R61.reuse ;  /* 0x8000003dc8c87221 */ /* 0x100fe20000010000 */
[----:B------:R-:W-:Y:S01]  /*45c0*/  PRMT R61, R57, 0x7632, R61 ;  /* 0x00007632393d7816 */ /* 0x000fe2000000003d */
[----:B------:R-:W-:Y:S01]  /*45d0*/  FFMA.FTZ R72, R209, UR13, R158 ;  /* 0x0000000dd1487c23 */ /* 0x000fe2000801009e */
[C---:B------:R-:W-:Y:S01]  /*45e0*/  LOP3.LUT P6, RZ, R95.reuse, 0xff, RZ, 0xc0, !PT ;  /* 0x000000ff5fff7812 */ /* 0x040fe200078cc0ff */
[----:B------:R-:W-:Y:S01]  /*45f0*/  FFMA.FTZ R200, R200, UR12, R63 ;  /* 0x0000000cc8c87c23 */ /* 0x000fe2000801003f */
[----:B------:R-:W-:Y:S01]  /*4600*/  LOP3.LUT P2, RZ, R95, 0xff00, RZ, 0xc0, !PT ;  /* 0x0000ff005fff7812 */ /* 0x000fe2000784c0ff */
        /* <DEDUP_REMOVED lines=15> */
[----:B------:R-:W-:Y:S01]  /*4700*/  FFMA.FTZ R72, R72, UR12, R95 ;  /* 0x0000000c48487c23 */ /* 0x000fe2000801005f */
[--C-:B------:R-:W-:Y:S01]  /*4710*/  FFMA.FTZ R199, R199, UR12, R62.reuse ;  /* 0x0000000cc7c77c23 */ /* 0x100fe2000801003e */
[----:B------:R-:W-:Y:S01]  /*4720*/  FMUL.FTZ R0, R0, UR7 ;  /* 0x0000000700007c20 */ /* 0x000fe20008410000 */
[----:B------:R-:W-:Y:S01]  /*4730*/  PRMT R62, R67, 0x7632, R62 ;  /* 0x00007632433e7816 */ /* 0x000fe2000000003e */
[----:B------:R-:W-:Y:S01]  /*4740*/  FFMA.FTZ R63, R188, UR12, R195 ;  /* 0x0000000cbc3f7c23 */ /* 0x000fe200080100c3 */
[----:B------:R-:W-:Y:S01]  /*4750*/  FMUL.FTZ R188, R74, UR4 ;  /* 0x000000044abc7c20 */ /* 0x000fe20008410000 */
[----:B------:R-:W-:Y:S01]  /*4760*/  FMUL.FTZ R95, R199, UR4 ;  /* 0x00000004c75f7c20 */ /* 0x000fe20008410000 */
[----:B------:R-:W-:Y:S01]  /*4770*/  FSEL R198, R0, RZ, P6 ;  /* 0x000000ff00c67208 */ /* 0x000fe20003000000 */
[----:B------:R-:W-:Y:S01]  /*4780*/  FMUL.FTZ R0, R61, UR4 ;  /* 0x000000043d007c20 */ /* 0x000fe20008410000 */
[----:B------:R-:W-:Y:S01]  /*4790*/  FMUL.FTZ R186, R73, UR4 ;  /* 0x0000000449ba7c20 */ /* 0x000fe20008410000 */
[----:B------:R-:W-:Y:S01]  /*47a0*/  SHF.L.U32 R197, R62, 0x10, RZ ;  /* 0x000000103ec57819 */ /* 0x000fe200000006ff */
[----:B------:R-:W-:Y:S01]  /*47b0*/  FMUL.FTZ R188, R188, UR7 ;  /* 0x00000007bcbc7c20 */ /* 0x000fe20008410000 */
[----:B------:R-:W-:Y:S01]  /*47c0*/  FMUL.FTZ R95, R95, UR7 ;  /* 0x000000075f5f7c20 */ /* 0x000fe20008410000 */
[----:B------:R-:W-:Y:S01]  /*47d0*/  FMUL.FTZ R0, R0, UR7 ;  /* 0x0000000700007c20 */ /* 0x000fe20008410000 */
[----:B------:R-:W-:Y:S01]  /*47e0*/  FMUL.FTZ R186, R186, UR7 ;  /* 0x00000007baba7c20 */ /* 0x000fe20008410000 */
[----:B------:R-:W-:Y:S01]  /*47f0*/  FFMA.FTZ R62, R196, UR12, R197 ;  /* 0x0000000cc43e7c23 */ /* 0x000fe200080100c5 */
[----:B------:R-:W-:Y:S01]  /*4800*/  FSEL R197, R188, RZ, P2 ;  /* 0x000000ffbcc57208 */ /* 0x000fe20001000000 */
[--C-:B------:R-:W-:Y:S01]  /*4810*/  FFMA.FTZ R193, R193, UR13, R158.reuse ;  /* 0x0000000dc1c17c23 */ /* 0x100fe2000801009e */
[----:B------:R-:W-:Y:S01]  /*4820*/  FSEL R195, R95, RZ, P4 ;  /* 0x000000ff5fc37208 */ /* 0x000fe20002000000 */
[----:B------:R-:W-:Y:S01]  /*4830*/  FMUL.FTZ R95, R72, UR4 ;  /* 0x00000004485f7c20 */ /* 0x000fe20008410000 */
[----:B------:R-:W-:Y:S01]  /*4840*/  FSEL R188, R0, RZ, P5 ;  /* 0x000000ff00bc7208 */ /* 0x000fe20002800000 */
[----:B------:R-:W-:Y:S01]  /*4850*/  FMUL.FTZ R0, R63, UR4 ;  /* 0x000000043f007c20 */ /* 0x000fe20008410000 */
[----:B------:R-:W-:Y:S01]  /*4860*/  FSEL R196, R186, RZ, P3 ;  /* 0x000000ffbac47208 */ /* 0x000fe20001800000 */
[----:B------:R-:W-:Y:S01]  /*4870*/  FMUL.FTZ R186, R62, UR4 ;  /* 0x000000043eba7c20 */ /* 0x000fe20008410000 */
[----:B------:R-:W-:Y:S01]  /*4880*/  ISETP.GE.U32.AND P5, PT, R92, RZ, PT ;  /* 0x000000ff5c00720c */ /* 0x000fe20003fa6070 */
[----:B------:R-:W-:Y:S01]  /*4890*/  FMUL.FTZ R95, R95, UR7 ;  /* 0x000000075f5f7c20 */ /* 0x000fe20008410000 */
[----:B------:R-:W-:Y:S01]  /*48a0*/  FMUL.FTZ R0, R0, UR7 ;  /* 0x0000000700007c20 */ /* 0x000fe20008410000 */
[C---:B------:R-:W-:Y:S01]  /*48b0*/  LOP3.LUT P3, RZ, R93.reuse, 0xff0000, RZ, 0xc0, !PT ;  /* 0x00ff00005dff7812 */ /* 0x040fe2000786c0ff */
[----:B------:R-:W-:Y:S01]  /*48c0*/  FMUL.FTZ R201, R186, UR7 ;  /* 0x00000007bac97c20 */ /* 0x000fe20008410000 */
[----:B------:R-:W-:Y:S01]  /*48d0*/  ISETP.GE.U32.AND.EX P5, PT, R93, 0x1000000, PT, P5 ;  /* 0x010000005d00780c */ /* 0x000fe20003fa6150 */
[--C-:B------:R-:W-:Y:S01]  /*48e0*/  FFMA.FTZ R179, R179, UR13, R158.reuse ;  /* 0x0000000db3b37c23 */ /* 0x100fe2000801009e */
[----:B------:R-:W-:Y:S01]  /*48f0*/  FSEL R186, R95, RZ, P0 ;  /* 0x000000ff5fba7208 */ /* 0x000fe20000000000 */
[--C-:B------:R-:W-:Y:S01]  /*4900*/  FFMA.FTZ R191, R191, UR13, R158.reuse ;  /* 0x0000000dbfbf7c23 */ /* 0x100fe2000801009e */
[C---:B------:R-:W-:Y:S01]  /*4910*/  LOP3.LUT P6, RZ, R92.reuse, 0xff, RZ, 0xc0, !PT ;  /* 0x000000ff5cff7812 */ /* 0x040fe200078cc0ff */
[--C-:B------:R-:W-:Y:S01]  /*4920*/  FFMA.FTZ R177, R177, UR13, R158.reuse ;  /* 0x0000000db1b17c23 */ /* 0x100fe2000801009e */
[----:B------:R-:W-:Y:S01]  /*4930*/  LOP3.LUT P2, RZ, R92, 0xff00, RZ, 0xc0, !PT ;  /* 0x0000ff005cff7812 */ /* 0x000fe2000784c0ff */
[----:B------:R-:W-:Y:S01]  /*4940*/  FADD.FTZ R192, R192, -R191 ;  /* 0x800000bfc0c07221 */ /* 0x000fe20000010000 */
[C---:B------:R-:W-:Y:S01]  /*4950*/  LOP3.LUT P4, RZ, R92.reuse, 0xff0000, RZ, 0xc0, !PT ;  /* 0x00ff00005cff7812 */ /* 0x040fe2000788c0ff */
[--C-:B------:R-:W-:Y:S01]  /*4960*/  FFMA.FTZ R175, R175, UR13, R158.reuse ;  /* 0x0000000dafaf7c23 */ /* 0x100fe2000801009e */
[----:B------:R-:W-:Y:S01]  /*4970*/  LOP3.LUT P0, RZ, R92, 0xff000000, RZ, 0xc0, !PT ;  /* 0xff0000005cff7812 */ /* 0x000fe2000780c0ff */
[--C-:B------:R-:W-:Y:S01]  /*4980*/  FFMA.FTZ R106, R106, UR13, R158.reuse ;  /* 0x0000000d6a6a7c23 */ /* 0x100fe2000801009e */
[----:B------:R-:W-:Y:S01]  /*4990*/  FSEL R95, R0, RZ, P3 ;  /* 0x000000ff005f7208 */ /* 0x000fe20001800000 */
[----:B------:R-:W-:Y:S01]  /*49a0*/  FFMA.FTZ R0, R181, UR13, R158 ;  /* 0x0000000db5007c23 */ /* 0x000fe2000801009e */
[----:B------:R-:W-:Y:S01]  /*49b0*/  FSEL R92, R201, RZ, P5 ;  /* 0x000000ffc95c7208 */ /* 0x000fe20002800000 */
[----:B------:R-:W-:Y:S01]  /*49c0*/  FADD.FTZ R181, R180, -R179 ;  /* 0x800000b3b4b57221 */ /* 0x000fe20000010000 */
[----:B------:R-:W-:Y:S01]  /*49d0*/  LOP3.LUT P3, RZ, R93, 0xff, RZ, 0xc0, !PT ;  /* 0x000000ff5dff7812 */ /* 0x000fe2000786c0ff */
[----:B------:R-:W-:Y:S01]  /*49e0*/  FADD.FTZ R183, R183, -R0 ;  /* 0x80000000b7b77221 */ /* 0x000fe20000010000 */
[----:B------:R-:W-:Y:S01]  /*49f0*/  LOP3.LUT P5, RZ, R93, 0xff00, RZ, 0xc0, !PT ;  /* 0x0000ff005dff7812 */ /* 0x000fe200078ac0ff */
[--C-:B------:R-:W-:Y:S01]  /*4a00*/  FFMA.FTZ R93, R182, UR13, R158.reuse ;  /* 0x0000000db65d7c23 */ /* 0x100fe2000801009e */
[----:B------:R-:W-:Y:S01]  /*4a10*/  FADD.FTZ R0, R190, -R189 ;  /* 0x800000bdbe007221 */ /* 0x000fe20000010000 */
[----:B------:R-:W-:Y:S01]  /*4a20*/  FADD.FTZ R190, R194, -R193 ;  /* 0x800000c1c2be7221 */ /* 0x000fe20000010000 */
[--C-:B------:R-:W-:Y:S01]  /*4a30*/  FFMA.FTZ R182, R185, UR13, R158.reuse ;  /* 0x0000000db9b67c23 */ /* 0x100fe2000801009e */
[--C-:B------:R-:W-:Y:S01]  /*4a40*/  FADD.FTZ R189, R184, -R93.reuse ;  /* 0x8000005db8bd7221 */ /* 0x100fe20000010000 */
[C---:B------:R-:W-:Y:S01]  /*4a50*/  PRMT R93, R66.reuse, 0x7632, R93 ;  /* 0x00007632425d7816 */ /* 0x040fe2000000005d */
[----:B------:R-:W-:Y:S01]  /*4a60*/  FFMA.FTZ R184, R167, UR13, R158 ;  /* 0x0000000da7b87c23 */ /* 0x000fe2000801009e */
        /* <DEDUP_REMOVED lines=9> */
[--C-:B------:R-:W-:Y:S01]  /*4b00*/  FFMA.FTZ R193, R173, UR13, R158.reuse ;  /* 0x0000000dadc17c23 */ /* 0x100fe2000801009e */
[----:B------:R-:W-:Y:S01]  /*4b10*/  SHF.L.U32 R165, R165, 0x10, RZ ;  /* 0x00000010a5a57819 */ /* 0x000fe200000006ff */
        /* <DEDUP_REMOVED lines=8> */
[----:B------:R-:W-:Y:S01]  /*4ba0*/  FFMA.FTZ R184, R0, UR12, R93 ;  /* 0x0000000c00b87c23 */ /* 0x000fe2000801005d */
[----:B------:R-:W-:Y:S01]  /*4bb0*/  SHF.L.U32 R192, R179, 0x10, RZ ;  /* 0x00000010b3c07819 */ /* 0x000fe200000006ff */
[----:B------:R-:W-:Y:S01]  /*4bc0*/  FMUL.FTZ R93, R190, UR4 ;  /* 0x00000004be5d7c20 */ /* 0x000fe20008410000 */
[----:B------:R-:W-:Y:S01]  /*4bd0*/  FFMA.FTZ R185, R183, UR12, R180 ;  /* 0x0000000cb7b97c23 */ /* 0x000fe200080100b4 */
[----:B------:R-:W-:Y:S01]  /*4be0*/  FMUL.FTZ R0, R191, UR4 ;  /* 0x00000004bf007c20 */ /* 0x000fe20008410000 */
[----:B------:R-:W-:Y:S01]  /*4bf0*/  FFMA.FTZ R183, R167, UR12, R182 ;  /* 0x0000000ca7b77c23 */ /* 0x000fe200080100b6 */
[----:B------:R-:W-:Y:S01]  /*4c00*/  FFMA.FTZ R182, R181, UR12, R192 ;  /* 0x0000000cb5b67c23 */ /* 0x000fe200080100c0 */
[----:B------:R-:W-:Y:S01]  /*4c10*/  FMUL.FTZ R181, R93, UR7 ;  /* 0x000000075db57c20 */ /* 0x000fe20008410000 */
[----:B------:R-:W-:Y:S01]  /*4c20*/  FMUL.FTZ R93, R187, UR4 ;  /* 0x00000004bb5d7c20 */ /* 0x000fe20008410000 */
[----:B------:R-:W-:Y:S01]  /*4c30*/  FMUL.FTZ R180, R0, UR7 ;  /* 0x0000000700b47c20 */ /* 0x000fe20008410000 */
[----:B------:R-:W-:Y:S01]  /*4c40*/  FMUL.FTZ R0, R189, UR4 ;  /* 0x00000004bd007c20 */ /* 0x000fe20008410000 */
[--C-:B------:R-:W-:Y:S01]  /*4c50*/  FFMA.FTZ R167, R172, UR13, R158.reuse ;  /* 0x0000000daca77c23 */ /* 0x100fe2000801009e */
[----:B------:R-:W-:Y:S01]  /*4c60*/  FMUL.FTZ R173, R93, UR7 ;  /* 0x000000075dad7c20 */ /* 0x000fe20008410000 */
[----:B------:R-:W-:Y:S01]  /*4c70*/  FMUL.FTZ R93, R184, UR4 ;  /* 0x00000004b85d7c20 */ /* 0x000fe20008410000 */
[----:B------:R-:W-:Y:S01]  /*4c80*/  FMUL.FTZ R179, R0, UR7 ;  /* 0x0000000700b37c20 */ /* 0x000fe20008410000 */
[----:B------:R-:W-:Y:S01]  /*4c90*/  FMUL.FTZ R0, R185, UR4 ;  /* 0x00000004b9007c20 */ /* 0x000fe20008410000 */
[----:B------:R-:W-:Y:S01]  /*4ca0*/  FMUL.FTZ R165, R183, UR4 ;  /* 0x00000004b7a57c20 */ /* 0x000fe20008410000 */
[----:B------:R-:W-:Y:S01]  /*4cb0*/  FMUL.FTZ R93, R93, UR7 ;  /* 0x000000075d5d7c20 */ /* 0x000fe20008410000 */
[----:B------:R-:W-:Y:S01]  /*4cc0*/  FSEL R173, R173, RZ, P0 ;  /* 0x000000ffadad7208 */ /* 0x000fe20000000000 */
[----:B------:R-:W-:Y:S01]  /*4cd0*/  FMUL.FTZ R0, R0, UR7 ;  /* 0x0000000700007c20 */ /* 0x000fe20008410000 */
[----:B------:R-:W-:Y:S01]  /*4ce0*/  FMUL.FTZ R192, R182, UR4 ;  /* 0x00000004b6c07c20 */ /* 0x000fe20008410000 */
[----:B------:R-:W-:Y:S01]  /*4cf0*/  FSEL R180, R180, RZ, P3 ;  /* 0x000000ffb4b47208 */ /* 0x000fe20001800000 */
[----:B------:R-:W-:Y:S01]  /*4d00*/  FMUL.FTZ R165, R165, UR7 ;  /* 0x00000007a5a57c20 */ /* 0x000fe20008410000 */
[----:B------:R-:W-:Y:S01]  /*4d10*/  FSEL R181, R181, RZ, P5 ;  /* 0x000000ffb5b57208 */ /* 0x000fe20002800000 */
[--C-:B------:R-:W-:Y:S01]  /*4d20*/  FFMA.FTZ R176, R85, UR13, R158.reuse ;  /* 0x0000000d55b07c23 */ /* 0x100fe2000801009e */
[----:B------:R-:W-:Y:S01]  /*4d30*/  FSEL R179, R179, RZ, P4 ;  /* 0x000000ffb3b37208 */ /* 0x000fe20002000000 */
[--C-:B------:R-:W-:Y:S01]  /*4d40*/  FFMA.FTZ R85, R99, UR13, R158.reuse ;  /* 0x0000000d63557c23 */ /* 0x100fe2000801009e */
[----:B------:R-:W-:Y:S01]  /*4d50*/  ISETP.GE.U32.AND P0, PT, R88, RZ, PT ;  /* 0x000000ff5800720c */ /* 0x000fe20003f06070 */
[----:B------:R-:W-:Y:S01]  /*4d60*/  FFMA.FTZ R162, R162, UR13, R158 ;  /* 0x0000000da2a27c23 */ /* 0x000fe2000801009e */
[----:B------:R-:W-:Y:S01]  /*4d70*/  FSEL R93, R93, RZ, P2 ;  /* 0x000000ff5d5d7208 */ /* 0x000fe20001000000 */
[----:B------:R-:W-:Y:S01]  /*4d80*/  FADD.FTZ R106, R107, -R106 ;  /* 0x8000006a6b6a7221 */ /* 0x000fe20000010000 */
[----:B------:R-:W-:Y:S01]  /*4d90*/  LOP3.LUT P3, RZ, R88, 0xff, RZ, 0xc0, !PT ;  /* 0x000000ff58ff7812 */ /* 0x000fe2000786c0ff */
[----:B------:R-:W-:Y:S01]  /*4da0*/  FADD.FTZ R201, R76, -R201 ;  /* 0x800000c94cc97221 */ /* 0x000fe20000010000 */
[----:B------:R-:W-:Y:S01]  /*4db0*/  LOP3.LUT P5, RZ, R88, 0xff00, RZ, 0xc0, !PT ;  /* 0x0000ff0058ff7812 */ /* 0x000fe200078ac0ff */
[--C-:B------:R-:W-:Y:S01]  /*4dc0*/  FFMA.FTZ R104, R104, UR13, R158.reuse ;  /* 0x0000000d68687c23 */ /* 0x100fe2000801009e */
[C---:B------:R-:W-:Y:S01]  /*4dd0*/  LOP3.LUT P4, RZ, R88.reuse, 0xff0000, RZ, 0xc0, !PT ;  /* 0x00ff000058ff7812 */ /* 0x040fe2000788c0ff */
[--C-:B------:R-:W-:Y:S01]  /*4de0*/  FFMA.FTZ R163, R163, UR13, R158.reuse ;  /* 0x0000000da3a37c23 */ /* 0x100fe2000801009e */
[----:B------:R-:W-:Y:S01]  /*4df0*/  LOP3.LUT P2, RZ, R88, 0xff000000, RZ, 0xc0, !PT ;  /* 0xff00000058ff7812 */ /* 0x000fe2000784c0ff */
[----:B------:R-:W-:Y:S01]  /*4e00*/  FADD.FTZ R88, R170, -R167 ;  /* 0x800000a7aa587221 */ /* 0x000fe20000010000 */
[----:B------:R-:W-:Y:S01]  /*4e10*/  FSEL R172, R0, RZ, P6 ;  /* 0x000000ff00ac7208 */ /* 0x000fe20003000000 */
[----:B------:R-:W-:Y:S01]  /*4e20*/  FMUL.FTZ R0, R192, UR7 ;  /* 0x00000007c0007c20 */ /* 0x000fe20008410000 */
[--C-:B------:R-:W-:Y:S01]  /*4e30*/  FFMA.FTZ R167, R168, UR13, R158.reuse ;  /* 0x0000000da8a77c23 */ /* 0x100fe2000801009e */
[C---:B------:R-:W-:Y:S01]  /*4e40*/  LOP3.LUT P6, RZ, R89.reuse, 0xff0000, RZ, 0xc0, !PT ;  /* 0x00ff000059ff7812 */ /* 0x040fe200078cc0ff */
[----:B------:R-:W-:Y:S01]  /*4e50*/  FFMA.FTZ R168, R164, UR13, R158 ;  /* 0x0000000da4a87c23 */ /* 0x000fe2000801009e */
[----:B------:R-:W-:Y:S01]  /*4e60*/  ISETP.GE.U32.AND.EX P0, PT, R89, 0x1000000, PT, P0 ;  /* 0x010000005900780c */ /* 0x000fe20003f06100 */
[----:B------:R-:W-:Y:S01]  /*4e70*/  FADD.FTZ R167, R166, -R167 ;  /* 0x800000a7a6a77221 */ /* 0x000fe20000010000 */
[----:B------:R-:W-:Y:S01]  /*4e80*/  PRMT R164, R54, 0x7632, R164 ;  /* 0x0000763236a47816 */ /* 0x000fe200000000a4 */
[----:B------:R-:W-:Y:S01]  /*4e90*/  FFMA.FTZ R166, R111, UR13, R158 ;  /* 0x0000000d6fa67c23 */ /* 0x000fe2000801009e */
[----:B------:R-:W-:Y:S01]  /*4ea0*/  FSEL R165, R165, RZ, P6 ;  /* 0x000000ffa5a57208 */ /* 0x000fe20003000000 */
[----:B------:R-:W-:Y:S01]  /*4eb0*/  FADD.FTZ R168, R161, -R168 ;  /* 0x800000a8a1a87221 */ /* 0x000fe20000010000 */
[----:B------:R-:W-:Y:S01]  /*4ec0*/  FSEL R0, R0, RZ, P0 ;  /* 0x000000ff00007208 */ /* 0x000fe20000000000 */
[----:B------:R-:W-:Y:S01]  /*4ed0*/  FADD.FTZ R166, R159, -R166 ;  /* 0x800000a69fa67221 */ /* 0x000fe20000010000 */
[----:B------:R-:W-:Y:S01]  /*4ee0*/  LOP3.LUT P6, RZ, R89, 0xff, RZ, 0xc0, !PT ;  /* 0x000000ff59ff7812 */ /* 0x000fe200078cc0ff */
[----:B------:R-:W-:Y:S01]  /*4ef0*/  FFMA.FTZ R170, R171, UR13, R158 ;  /* 0x0000000dabaa7c23 */ /* 0x000fe2000801009e */
[----:B------:R-:W-:Y:S01]  /*4f00*/  LOP3.LUT P0, RZ, R89, 0xff00, RZ, 0xc0, !PT ;  /* 0x0000ff0059ff7812 */ /* 0x000fe2000780c0ff */
[----:B------:R-:W-:Y:S01]  /*4f10*/  FADD.FTZ R89, R174, -R193 ;  /* 0x800000c1ae597221 */ /* 0x000fe20000010000 */
[----:B------:R-:W-:Y:S01]  /*4f20*/  PRMT R111, R53, 0x7632, R111 ;  /* 0x00007632356f7816 */ /* 0x000fe2000000006f */
[----:B------:R-:W-:Y:S01]  /*4f30*/  FADD.FTZ R193, R178, -R177 ;  /* 0x800000b1b2c17221 */ /* 0x000fe20000010000 */
[----:B------:R-:W-:Y:S01]  /*4f40*/  SHF.L.U32 R164, R164, 0x10, RZ ;  /* 0x00000010a4a47819 */ /* 0x000fe200000006ff */
[----:B------:R-:W-:Y:S01]  /*4f50*/  FADD.FTZ R170, R169, -R170 ;  /* 0x800000aaa9aa7221 */ /* 0x000fe20000010000 */
        /* <DEDUP_REMOVED lines=9> */
[----:B------:R-:W-:Y:S01]  /*4ff0*/  FMUL.FTZ R159, R193, UR4 ;  /* 0x00000004c19f7c20 */ /* 0x000fe20008410000 */
[----:B------:R-:W-:Y:S01]  /*5000*/  SHF.L.U32 R177, R53, 0x10, RZ ;  /* 0x0000001035b17819 */ /* 0x000fe200000006ff */
[----:B------:R-:W-:Y:S01]  /*5010*/  FFMA.FTZ R178, R175, UR12, R178 ;  /* 0x0000000cafb27c23 */ /* 0x000fe200080100b2 */
[----:B------:R-:W-:Y:S01]  /*5020*/  SHF.L.U32 R161, R161, 0x10, RZ ;  /* 0x00000010a1a17819 */ /* 0x000fe200000006ff */
[----:B------:R-:W-:Y:S01]  /*5030*/  FFMA.FTZ R175, R160, UR13, R158 ;  /* 0x0000000da0af7c23 */ /* 0x000fe2000801009e */
[----:B------:R-:W-:Y:S01]  /*5040*/  SHF.L.U32 R164, R111, 0x10, RZ ;  /* 0x000000106fa47819 */ /* 0x000fe200000006ff */
        /* <DEDUP_REMOVED lines=9> */
[----:B------:R-:W-:Y:S01]  /*50e0*/  FFMA.FTZ R89, R89, UR12, R164 ;  /* 0x0000000c59597c23 */ /* 0x000fe200080100a4 */
[----:B------:R-:W-:Y:S01]  /*50f0*/  FMUL.FTZ R166, R159, UR7 ;  /* 0x000000079fa67c20 */ /* 0x000fe20008410000 */
[----:B------:R-:W-:Y:S01]  /*5100*/  FMUL.FTZ R167, R111, UR7 ;  /* 0x000000076fa77c20 */ /* 0x000fe20008410000 */
[----:B------:R-:W-:Y:S01]  /*5110*/  FMUL.FTZ R111, R88, UR4 ;  /* 0x00000004586f7c20 */ /* 0x000fe20008410000 */
[----:B------:R-:W-:Y:S01]  /*5120*/  FMUL.FTZ R159, R89, UR4 ;  /* 0x00000004599f7c20 */ /* 0x000fe20008410000 */
[----:B------:R-:W-:Y:S01]  /*5130*/  FMUL.FTZ R174, R171, UR4 ;  /* 0x00000004abae7c20 */ /* 0x000fe20008410000 */
[----:B------:R-:W-:Y:S01]  /*5140*/  FSEL R166, R166, RZ, P2 ;  /* 0x000000ffa6a67208 */ /* 0x000fe20001000000 */
[----:B------:R-:W-:Y:S01]  /*5150*/  FMUL.FTZ R111, R111, UR7 ;  /* 0x000000076f6f7c20 */ /* 0x000fe20008410000 */
[----:B------:R-:W-:Y:S01]  /*5160*/  ISETP.GE.U32.AND P2, PT, R86, RZ, PT ;  /* 0x000000ff5600720c */ /* 0x000fe20003f46070 */
[----:B------:R-:W-:Y:S01]  /*5170*/  FMUL.FTZ R161, R170, UR4 ;  /* 0x00000004aaa17c20 */ /* 0x000fe20008410000 */
[----:B------:R-:W-:Y:S01]  /*5180*/  FMUL.FTZ R159, R159, UR7 ;  /* 0x000000079f9f7c20 */ /* 0x000fe20008410000 */
[----:B------:R-:W-:Y:S01]  /*5190*/  FMUL.FTZ R174, R174, UR7 ;  /* 0x00000007aeae7c20 */ /* 0x000fe20008410000 */
[----:B------:R-:W-:Y:S01]  /*51a0*/  ISETP.GE.U32.AND.EX P2, PT, R87, 0x1000000, PT, P2 ;  /* 0x010000005700780c */ /* 0x000fe20003f46120 */
[----:B------:R-:W-:Y:S01]  /*51b0*/  FADD.FTZ R160, R109, -R162 ;  /* 0x800000a26da07221 */ /* 0x000fe20000010000 */
[----:B------:R-:W-:Y:S01]  /*51c0*/  FSEL R164, R111, RZ, P3 ;  /* 0x000000ff6fa47208 */ /* 0x000fe20001800000 */
[----:B------:R-:W-:Y:S01]  /*51d0*/  FMUL.FTZ R111, R161, UR7 ;  /* 0x00000007a16f7c20 */ /* 0x000fe20008410000 */
[----:B------:R-:W-:Y:S01]  /*51e0*/  SHF.L.U32 R99, R70, 0x10, RZ ;  /* 0x0000001046637819 */ /* 0x000fe200000006ff */
[----:B------:R-:W-:Y:S01]  /*51f0*/  FADD.FTZ R163, R110, -R163 ;  /* 0x800000a36ea37221 */ /* 0x000fe20000010000 */
[----:B------:R-:W-:Y:S01]  /*5200*/  FSEL R161, R159, RZ, P5 ;  /* 0x000000ff9fa17208 */ /* 0x000fe20002800000 */
[--C-:B------:R-:W-:Y:S01]  /*5210*/  FFMA.FTZ R102, R102, UR13, R158.reuse ;  /* 0x0000000d66667c23 */ /* 0x100fe2000801009e */
[----:B------:R-:W-:Y:S01]  /*5220*/  FSEL R159, R174, RZ, P2 ;  /* 0x000000ffae9f7208 */ /* 0x000fe20001000000 */
[--C-:B------:R-:W-:Y:S01]  /*5230*/  FFMA.FTZ R174, R98, UR13, R158.reuse ;  /* 0x0000000d62ae7c23 */ /* 0x100fe2000801009e */
[----:B------:R-:W-:Y:S01]  /*5240*/  FSEL R169, R169, RZ, P6 ;  /* 0x000000ffa9a97208 */ /* 0x000fe20003000000 */
[----:B------:R-:W-:Y:S01]  /*5250*/  FFMA.FTZ R162, R106, UR12, R99 ;  /* 0x0000000c6aa27c23 */ /* 0x000fe20008010063 */
[----:B------:R-:W-:Y:S01]  /*5260*/  FSEL R168, R168, RZ, P0 ;  /* 0x000000ffa8a87208 */ /* 0x000fe20000000000 */
[----:B------:R-:W-:Y:S01]  /*5270*/  FFMA.FTZ R97, R97, UR13, R158 ;  /* 0x0000000d61617c23 */ /* 0x000fe2000801009e */
[----:B------:R-:W-:Y:S01]  /*5280*/  FSEL R167, R167, RZ, P4 ;  /* 0x000000ffa7a77208 */ /* 0x000fe20002000000 */
[----:B------:R-:W-:Y:S01]  /*5290*/  FADD.FTZ R176, R79, -R176 ;  /* 0x800000b04fb07221 */ /* 0x000fe20000010000 */
[----:B------:R-:W-:Y:S01]  /*52a0*/  PRMT R76, R69, 0x7632, R76 ;  /* 0x00007632454c7816 */ /* 0x000fe2000000004c */
[----:B------:R-:W-:Y:S01]  /*52b0*/  FADD.FTZ R102, R103, -R102 ;  /* 0x8000006667667221 */ /* 0x000fe20000010000 */
[----:B------:R-:W-:Y:S01]  /*52c0*/  LOP3.LUT P6, RZ, R86, 0xff, RZ, 0xc0, !PT ;  /* 0x000000ff56ff7812 */ /* 0x000fe200078cc0ff */
[----:B------:R-:W-:Y:S01]  /*52d0*/  FADD.FTZ R78, R108, -R175 ;  /* 0x800000af6c4e7221 */ /* 0x000fe20000010000 */
[C---:B------:R-:W-:Y:S01]  /*52e0*/  LOP3.LUT P0, RZ, R86.reuse, 0xff00, RZ, 0xc0, !PT ;  /* 0x0000ff0056ff7812 */ /* 0x040fe2000780c0ff */
[----:B------:R-:W0:Y:S01]  /*52f0*/  LDC.64 R202, c[0x0][0x478] ;  /* 0x00011e00ffca7b82 */ /* 0x000e220000000a00 */
[----:B------:R-:W-:Y:S01]  /*5300*/  LOP3.LUT P4, RZ, R86, 0xff0000, RZ, 0xc0, !PT ;  /* 0x00ff000056ff7812 */ /* 0x000fe2000788c0ff */
[----:B------:R-:W-:Y:S01]  /*5310*/  FADD.FTZ R97, R80, -R97 ;  /* 0x8000006150617221 */ /* 0x000fe20000010000 */
[----:B------:R-:W-:Y:S01]  /*5320*/  LOP3.LUT P3, RZ, R87, 0xff0000, RZ, 0xc0, !PT ;  /* 0x00ff000057ff7812 */ /* 0x000fe2000786c0ff */
[----:B------:R-:W-:Y:S01]  /*5330*/  FADD.FTZ R109, R81, -R174 ;  /* 0x800000ae516d7221 */ /* 0x000fe20000010000 */
[----:B------:R-:W-:Y:S01]  /*5340*/  LOP3.LUT P5, RZ, R86, 0xff000000, RZ, 0xc0, !PT ;  /* 0xff00000056ff7812 */ /* 0x000fe200078ac0ff */
[----:B------:R-:W-:Y:S01]  /*5350*/  FFMA.FTZ R86, R91, UR13, R158 ;  /* 0x0000000d5b567c23 */ /* 0x000fe2000801009e */
[----:B------:R-:W-:Y:S01]  /*5360*/  PRMT R98, R70, 0x7632, R98 ;  /* 0x0000763246627816 */ /* 0x000fe20000000062 */
[----:B------:R-:W-:Y:S01]  /*5370*/  FFMA.FTZ R91, R101, UR13, R158 ;  /* 0x0000000d655b7c23 */ /* 0x000fe2000801009e */
[----:B------:R-:W-:Y:S01]  /*5380*/  SHF.L.U32 R99, R69, 0x10, RZ ;  /* 0x0000001045637819 */ /* 0x000fe200000006ff */
[----:B------:R-:W-:Y:S01]  /*5390*/  FADD.FTZ R86, R77, -R86 ;  /* 0x800000564d567221 */ /* 0x000fe20000010000 */
[----:B------:R-:W-:Y:S01]  /*53a0*/  SHF.L.U32 R101, R76, 0x10, RZ ;  /* 0x000000104c657819 */ /* 0x000fe200000006ff */
[----:B------:R-:W-:Y:S01]  /*53b0*/  FADD.FTZ R85, R84, -R85 ;  /* 0x8000005554557221 */ /* 0x000fe20000010000 */
[----:B------:R-:W-:Y:S01]  /*53c0*/  FSEL R111, R111, RZ, P3 ;  /* 0x000000ff6f6f7208 */ /* 0x000fe20001800000 */
[----:B------:R-:W-:Y:S01]  /*53d0*/  FADD.FTZ R91, R96, -R91 ;  /* 0x8000005b605b7221 */ /* 0x000fe20000010000 */
[----:B------:R-:W-:Y:S01]  /*53e0*/  SHF.L.U32 R98, R98, 0x10, RZ ;  /* 0x0000001062627819 */ /* 0x000fe200000006ff */
[----:B------:R-:W-:Y:S01]  /*53f0*/  FFMA.FTZ R160, R160, UR12, R101 ;  /* 0x0000000ca0a07c23 */ /* 0x000fe20008010065 */
[----:B------:R-:W-:-:S02]  /*5400*/  PRMT R76, R68, 0x7632, R76 ;  /* 0x00007632444c7816 */ /* 0x000fc4000000004c */
[----:B------:R-:W-:Y:S01]  /*5410*/  LOP3.LUT P3, RZ, R87, 0xff, RZ, 0xc0, !PT ;  /* 0x000000ff57ff7812 */ /* 0x000fe2000786c0ff */
[----:B------:R-:W-:Y:S01]  /*5420*/  FFMA.FTZ R163, R163, UR12, R98 ;  /* 0x0000000ca3a37c23 */ /* 0x000fe20008010062 */
[----:B------:R-:W-:Y:S01]  /*5430*/  LOP3.LUT P2, RZ, R87, 0xff00, RZ, 0xc0, !PT ;  /* 0x0000ff0057ff7812 */ /* 0x000fe2000784c0ff */
[----:B------:R-:W-:Y:S01]  /*5440*/  FFMA.FTZ R87, R100, UR13, R158 ;  /* 0x0000000d64577c23 */ /* 0x000fe2000801009e */
[----:B------:R-:W-:Y:S01]  /*5450*/  FFMA.FTZ R158, R104, UR12, R99 ;  /* 0x0000000c689e7c23 */ /* 0x000fe20008010063 */
[----:B------:R-:W-:Y:S01]  /*5460*/  SHF.L.U32 R99, R76, 0x10, RZ ;  /* 0x000000104c637819 */ /* 0x000fe200000006ff */
[----:B------:R-:W-:Y:S01]  /*5470*/  FMUL.FTZ R76, R162, UR4 ;  /* 0x00000004a24c7c20 */ /* 0x000fe20008410000 */
[----:B------:R-:W-:Y:S01]  /*5480*/  SHF.L.U32 R79, R68, 0x10, RZ ;  /* 0x00000010444f7819 */ /* 0x000fe200000006ff */
[----:B------:R-:W-:Y:S01]  /*5490*/  FMUL.FTZ R98, R163, UR4 ;  /* 0x00000004a3627c20 */ /* 0x000fe20008410000 */
[----:B------:R-:W-:Y:S01]  /*54a0*/  SHF.L.U32 R100, R48, 0x10, RZ ;  /* 0x0000001030647819 */ /* 0x000fe200000006ff */
[----:B------:R-:W-:Y:S01]  /*54b0*/  FMUL.FTZ R106, R76, UR7 ;  /* 0x000000074c6a7c20 */ /* 0x000fe20008410000 */
[----:B------:R-:W-:Y:S01]  /*54c0*/  FMUL.FTZ R76, R158, UR4 ;  /* 0x000000049e4c7c20 */ /* 0x000fe20008410000 */
[----:B------:R-:W-:Y:S01]  /*54d0*/  FFMA.FTZ R79, R102, UR12, R79 ;  /* 0x0000000c664f7c23 */ /* 0x000fe2000801004f */
[----:B------:R-:W-:Y:S01]  /*54e0*/  SHF.L.U32 R103, R49, 0x10, RZ ;  /* 0x0000001031677819 */ /* 0x000fe200000006ff */
[----:B------:R-:W-:Y:S01]  /*54f0*/  FMUL.FTZ R107, R98, UR7 ;  /* 0x00000007626b7c20 */ /* 0x000fe20008410000 */
[----:B------:R-:W-:Y:S01]  /*5500*/  FMUL.FTZ R98, R160, UR4 ;  /* 0x00000004a0627c20 */ /* 0x000fe20008410000 */
        /* <DEDUP_REMOVED lines=15> */
[----:B------:R-:W-:Y:S01]  /*5600*/  F2FP.BF16.F32.PACK_AB R74, R74, R200 ;  /* 0x000000c84a4a723e */ /* 0x000fe200000010ff */
[----:B------:R-:W-:Y:S01]  /*5610*/  FADD.FTZ R87, R90, -R87 ;  /* 0x800000575a577221 */ /* 0x000fe20000010000 */
[----:B------:R-:W-:Y:S01]  /*5620*/  LOP3.LUT P3, RZ, R82, 0xff, RZ, 0xc0, !PT ;  /* 0x000000ff52ff7812 */ /* 0x000fe2000786c0ff */
[----:B------:R-:W1:Y:S01]  /*5630*/  LDC.64 R200, c[0x0][0x468] ;  /* 0x00011a00ffc87b82 */ /* 0x000e620000000a00 */
[----:B------:R-:W-:-:S02]  /*5640*/  FSEL R104, R104, RZ, P4 ;  /* 0x000000ff68687208 */ /* 0x000fc40002000000 */
[----:B------:R-:W-:Y:S02]  /*5650*/  LOP3.LUT P4, RZ, R82, 0xff0000, RZ, 0xc0, !PT ;  /* 0x00ff000052ff7812 */ /* 0x000fe4000788c0ff */
[----:B------:R-:W-:Y:S02]  /*5660*/  FSEL R103, R98, RZ, P0 ;  /* 0x000000ff62677208 */ /* 0x000fe40000000000 */
[----:B------:R-:W-:Y:S02]  /*5670*/  FSEL R98, R99, RZ, P3 ;  /* 0x000000ff63627208 */ /* 0x000fe40001800000 */
[----:B------:R-:W-:Y:S02]  /*5680*/  FSEL R99, R76, RZ, P4 ;  /* 0x000000ff4c637208 */ /* 0x000fe40002000000 */
[----:B------:R-:W-:Y:S02]  /*5690*/  PRMT R76, R48, 0x7632, R76 ;  /* 0x00007632304c7816 */ /* 0x000fe4000000004c */
[----:B------:R-:W-:-:S02]  /*56a0*/  F2FP.BF16.F32.PACK_AB R75, R75, R60 ;  /* 0x0000003c4b4b723e */ /* 0x000fc400000010ff */
[----:B------:R-:W-:Y:S02]  /*56b0*/  SHF.L.U32 R77, R76, 0x10, RZ ;  /* 0x000000104c4d7819 */ /* 0x000fe400000006ff */
[----:B------:R-:W-:Y:S02]  /*56c0*/  SHF.L.U32 R76, R50, 0x10, RZ ;  /* 0x00000010324c7819 */ /* 0x000fe400000006ff */
[----:B------:R-:W-:Y:S01]  /*56d0*/  PRMT R80, R49, 0x7632, R80 ;  /* 0x0000763231507816 */ /* 0x000fe20000000050 */
[--C-:B------:R-:W-:Y:S01]  /*56e0*/  FFMA.FTZ R110, R86, UR12, R77.reuse ;  /* 0x0000000c566e7c23 */ /* 0x100fe2000801004d */
[----:B------:R-:W-:Y:S01]  /*56f0*/  PRMT R60, R50, 0x7632, R60 ;  /* 0x00007632323c7816 */ /* 0x000fe2000000003c */
[----:B------:R-:W-:Y:S01]  /*5700*/  FFMA.FTZ R109, R109, UR12, R76 ;  /* 0x0000000c6d6d7c23 */ /* 0x000fe2000801004c */
[----:B------:R-:W-:Y:S02]  /*5710*/  PRMT R77, R51, 0x7632, R77 ;  /* 0x00007632334d7816 */ /* 0x000fe4000000004d */
[----:B------:R-:W-:-:S02]  /*5720*/  ISETP.GE.U32.AND P0, PT, R82, RZ, PT ;  /* 0x000000ff5200720c */ /* 0x000fc40003f06070 */
[----:B------:R-:W-:Y:S02]  /*5730*/  SHF.L.U32 R80, R80, 0x10, RZ ;  /* 0x0000001050507819 */ /* 0x000fe400000006ff */
[----:B------:R-:W-:Y:S02]  /*5740*/  SHF.L.U32 R76, R60, 0x10, RZ ;  /* 0x000000103c4c7819 */ /* 0x000fe400000006ff */
[----:B------:R-:W-:Y:S01]  /*5750*/  F2FP.BF16.F32.PACK_AB R72, R72, R61 ;  /* 0x0000003d4848723e */ /* 0x000fe200000010ff */
[----:B0-----:R-:W-:Y:S01]  /*5760*/  IMAD.WIDE.U32 R60, R156, 0x10, R202 ;  /* 0x000000109c3c7825 */ /* 0x001fe200078e00ca */
[----:B------:R-:W-:-:S03]  /*5770*/  F2FP.BF16.F32.PACK_AB R73, R73, R199 ;  /* 0x000000c74949723e */ /* 0x000fc600000010ff */
[----:B------:R-:W-:Y:S01]  /*5780*/  FFMA.FTZ R108, R97, UR12, R80 ;  /* 0x0000000c616c7c23 */ /* 0x000fe20008010050 */
[----:B------:R-:W-:Y:S01]  /*5790*/  SHF.L.U32 R174, R77, 0x10, RZ ;  /* 0x000000104dae7819 */ /* 0x000fe200000006ff */
[----:B------:R-:W-:Y:S01]  /*57a0*/  FFMA.FTZ R175, R85, UR12, R76 ;  /* 0x0000000c55af7c23 */ /* 0x000fe2000801004c */
[----:B------:R-:W-:Y:S01]  /*57b0*/  SHF.L.U32 R176, R51, 0x10, RZ ;  /* 0x0000001033b07819 */ /* 0x000fe200000006ff */
[----:B------:R0:W-:Y:S01]  /*57c0*/  STG.E.128 desc[UR14][R60.64], R72 ;  /* 0x000000483c007986 */ /* 0x0001e2000c101d0e */
[----:B------:R-:W-:Y:S01]  /*57d0*/  FSEL R107, R107, RZ, P2 ;  /* 0x000000ff6b6b7208 */ /* 0x000fe20001000000 */
[----:B------:R-:W-:Y:S01]  /*57e0*/  FFMA.FTZ R174, R91, UR12, R174 ;  /* 0x0000000c5bae7c23 */ /* 0x000fe200080100ae */
[----:B------:R-:W-:Y:S01]  /*57f0*/  FSEL R105, R105, RZ, P5 ;  /* 0x000000ff69697208 */ /* 0x000fe20002800000 */
[----:B------:R-:W-:Y:S01]  /*5800*/  FFMA.FTZ R176, R87, UR12, R176 ;  /* 0x0000000c57b07c23 */ /* 0x000fe200080100b0 */
[----:B------:R-:W-:Y:S01]  /*5810*/  LOP3.LUT P6, RZ, R83, 0xff, RZ, 0xc0, !PT ;  /* 0x000000ff53ff7812 */ /* 0x000fe200078cc0ff */
[----:B-1----:R-:W-:Y:S01]  /*5820*/  IMAD.WIDE.U32 R76, R155, 0x10, R200 ;  /* 0x000000109b4c7825 */ /* 0x002fe200078e00c8 */
[----:B------:R-:W-:-:S02]  /*5830*/  LOP3.LUT P3, RZ, R83, 0xff00, RZ, 0xc0, !PT ;  /* 0x0000ff0053ff7812 */ /* 0x000fc4000786c0ff */
[----:B------:R-:W-:Y:S01]  /*5840*/  LOP3.LUT P4, RZ, R83, 0xff0000, RZ, 0xc0, !PT ;  /* 0x00ff000053ff7812 */ /* 0x000fe2000788c0ff */
[--C-:B------:R-:W-:Y:S01]  /*5850*/  IMAD.WIDE.U32 R96, R153, 0x10, R200.reuse ;  /* 0x0000001099607825 */ /* 0x100fe200078e00c8 */
[----:B------:R-:W-:Y:S02]  /*5860*/  ISETP.GE.U32.AND.EX P0, PT, R83, 0x1000000, PT, P0 ;  /* 0x010000005300780c */ /* 0x000fe40003f06100 */
[C---:B------:R-:W-:Y:S02]  /*5870*/  LOP3.LUT P2, RZ, R82.reuse, 0xff00, RZ, 0xc0, !PT ;  /* 0x0000ff0052ff7812 */ /* 0x040fe4000784c0ff */
[----:B------:R-:W-:Y:S02]  /*5880*/  LOP3.LUT P5, RZ, R82, 0xff000000, RZ, 0xc0, !PT ;  /* 0xff00000052ff7812 */ /* 0x000fe400078ac0ff */
[----:B------:R-:W-:Y:S01]  /*5890*/  F2FP.BF16.F32.PACK_AB R83, R94, R157 ;  /* 0x0000009d5e53723e */ /* 0x000fe200000010ff */
[----:B------:R-:W-:Y:S01]  /*58a0*/  IMAD.WIDE.U32 R156, R156, 0x10, R200 ;  /* 0x000000109c9c7825 */ /* 0x000fe200078e00c8 */
[----:B------:R-:W-:-:S02]  /*58b0*/  F2FP.BF16.F32.PACK_AB R63, R62, R63 ;  /* 0x0000003f3e3f723e */ /* 0x000fc400000010ff */
[----:B------:R-:W-:Y:S01]  /*58c0*/  F2FP.BF16.F32.PACK_AB R82, R197, R198 ;  /* 0x000000c6c552723e */ /* 0x000fe200000010ff */
[--C-:B0-----:R-:W-:Y:S01]  /*58d0*/  IMAD.WIDE.U32 R74, R155, 0x10, R202.reuse ;  /* 0x000000109b4a7825 */ /* 0x101fe200078e00ca */
[----:B------:R-:W-:Y:S02]  /*58e0*/  F2FP.BF16.F32.PACK_AB R81, R196, R195 ;  /* 0x000000c3c451723e */ /* 0x000fe400000010ff */
[----:B------:R-:W-:Y:S01]  /*58f0*/  F2FP.BF16.F32.PACK_AB R80, R186, R188 ;  /* 0x000000bcba50723e */ /* 0x000fe200000010ff */
[----:B------:R-:W-:Y:S01]  /*5900*/  IMAD.WIDE.U32 R72, R154, 0x10, R202 ;  /* 0x000000109a487825 */ /* 0x000fe200078e00ca */
[----:B------:R-:W-:Y:S02]  /*5910*/  F2FP.BF16.F32.PACK_AB R62, R190, R191 ;  /* 0x000000bfbe3e723e */ /* 0x000fe400000010ff */
[----:B------:R-:W-:Y:S01]  /*5920*/  F2FP.BF16.F32.PACK_AB R61, R187, R189 ;  /* 0x000000bdbb3d723e */ /* 0x000fe200000010ff */
[----:B------:R0:W-:Y:S01]  /*5930*/  STG.E.128 desc[UR14][R156.64], R80 ;  /* 0x000000509c007986 */ /* 0x0001e2000c101d0e */
[----:B------:R-:W-:Y:S01]  /*5940*/  F2FP.BF16.F32.PACK_AB R60, R184, R185 ;  /* 0x000000b9b83c723e */ /* 0x000fe200000010ff */
[----:B------:R-:W-:Y:S01]  /*5950*/  IMAD.WIDE.U32 R154, R154, 0x10, R200 ;  /* 0x000000109a9a7825 */ /* 0x000fe200078e00c8 */
[----:B------:R-:W-:-:S02]  /*5960*/  F2FP.BF16.F32.PACK_AB R84, R89, R88 ;  /* 0x000000585954723e */ /* 0x000fc400000010ff */
[----:B------:R-:W-:Y:S01]  /*5970*/  F2FP.BF16.F32.PACK_AB R91, R92, R95 ;  /* 0x0000005f5c5b723e */ /* 0x000fe200000010ff */
[----:B------:R1:W-:Y:S01]  /*5980*/  STG.E.128 desc[UR14][R74.64], R60 ;  /* 0x0000003c4a007986 */ /* 0x0003e2000c101d0e */
[----:B------:R-:W-:Y:S01]  /*5990*/  F2FP.BF16.F32.PACK_AB R90, R181, R180 ;  /* 0x000000b4b55a723e */ /* 0x000fe200000010ff */
[--C-:B------:R-:W-:Y:S01]  /*59a0*/  IMAD.WIDE.U32 R94, R152, 0x10, R202.reuse ;  /* 0x00000010985e7825 */ /* 0x100fe200078e00ca */
        /* <DEDUP_REMOVED lines=8> */
[----:B0-----:R-:W-:-:S02]  /*5a30*/  F2FP.BF16.F32.PACK_AB R83, R159, R111 ;  /* 0x0000006f9f53723e */ /* 0x001fc400000010ff */
[----:B------:R-:W-:Y:S01]  /*5a40*/  F2FP.BF16.F32.PACK_AB R82, R107, R106 ;  /* 0x0000006a6b52723e */ /* 0x000fe200000010ff */
[----:B------:R0:W-:Y:S01]  /*5a50*/  STG.E.128 desc[UR14][R72.64], R84 ;  /* 0x0000005448007986 */ /* 0x0001e2000c101d0e */
[----:B------:R-:W-:Y:S02]  /*5a60*/  F2FP.BF16.F32.PACK_AB R81, R105, R104 ;  /* 0x000000686951723e */ /* 0x000fe400000010ff */
[C---:B-1----:R-:W-:Y:S01]  /*5a70*/  F2FP.BF16.F32.PACK_AB R63, R174.reuse, R176 ;  /* 0x000000b0ae3f723e */ /* 0x042fe200000010ff */
[----:B------:R-:W-:Y:S01]  /*5a80*/  FMUL.FTZ R174, R174, UR4 ;  /* 0x00000004aeae7c20 */ /* 0x000fe20008410000 */
[C---:B------:R-:W-:Y:S01]  /*5a90*/  F2FP.BF16.F32.PACK_AB R60, R110.reuse, R101 ;  /* 0x000000656e3c723e */ /* 0x040fe200000010ff */
[----:B------:R-:W-:Y:S01]  /*5aa0*/  FMUL.FTZ R110, R110, UR4 ;  /* 0x000000046e6e7c20 */ /* 0x000fe20008410000 */
[C---:B------:R-:W-:Y:S01]  /*5ab0*/  F2FP.BF16.F32.PACK_AB R61, R108.reuse, R100 ;  /* 0x000000646c3d723e */ /* 0x040fe200000010ff */
[----:B------:R-:W-:Y:S01]  /*5ac0*/  FMUL.FTZ R108, R108, UR4 ;  /* 0x000000046c6c7c20 */ /* 0x000fe20008410000 */
[C---:B------:R-:W-:Y:S01]  /*5ad0*/  F2FP.BF16.F32.PACK_AB R62, R175.reuse, R109 ;  /* 0x0000006daf3e723e */ /* 0x040fe200000010ff */
[----:B------:R-:W-:Y:S01]  /*5ae0*/  FMUL.FTZ R175, R175, UR4 ;  /* 0x00000004afaf7c20 */ /* 0x000fe20008410000 */
[----:B------:R-:W-:Y:S01]  /*5af0*/  FMUL.FTZ R174, R174, UR7 ;  /* 0x00000007aeae7c20 */ /* 0x000fe20008410000 */
[----:B------:R-:W-:Y:S01]  /*5b00*/  FMUL.FTZ R110, R110, UR7 ;  /* 0x000000076e6e7c20 */ /* 0x000fe20008410000 */
[----:B------:R-:W-:Y:S01]  /*5b10*/  FMUL.FTZ R108, R108, UR7 ;  /* 0x000000076c6c7c20 */ /* 0x000fe20008410000 */
[----:B------:R-:W-:Y:S01]  /*5b20*/  FMUL.FTZ R175, R175, UR7 ;  /* 0x00000007afaf7c20 */ /* 0x000fe20008410000 */
[----:B--2---:R-:W-:-:S02]  /*5b30*/  F2FP.BF16.F32.PACK_AB R77, R166, R167 ;  /* 0x000000a7a64d723e */ /* 0x004fc400000010ff */
[----:B------:R-:W-:Y:S01]  /*5b40*/  F2FP.BF16.F32.PACK_AB R76, R161, R164 ;  /* 0x000000a4a14c723e */ /* 0x000fe200000010ff */
[----:B0-----:R-:W-:Y:S01]  /*5b50*/  FMUL.FTZ R84, R176, UR4 ;  /* 0x00000004b0547c20 */ /* 0x001fe20008410000 */
[----:B------:R-:W-:Y:S02]  /*5b60*/  F2FP.BF16.F32.PACK_AB R72, R78, R79 ;  /* 0x0000004f4e48723e */ /* 0x000fe400000010ff */
[----:B------:R-:W-:Y:S01]  /*5b70*/  F2FP.BF16.F32.PACK_AB R79, R0, R165 ;  /* 0x000000a5004f723e */ /* 0x000fe200000010ff */
[----:B------:R-:W-:Y:S01]  /*5b80*/  FMUL.FTZ R0, R109, UR4 ;  /* 0x000000046d007c20 */ /* 0x000fe20008410000 */
[----:B------:R-:W-:Y:S01]  /*5b90*/  FMUL.FTZ R84, R84, UR7 ;  /* 0x0000000754547c20 */ /* 0x000fe20008410000 */
[----:B------:R-:W-:Y:S02]  /*5ba0*/  FSEL R87, R174, RZ, P0 ;  /* 0x000000ffae577208 */ /* 0x000fe40000000000 */
[----:B------:R-:W-:Y:S01]  /*5bb0*/  FMUL.FTZ R0, R0, UR7 ;  /* 0x0000000700007c20 */ /* 0x000fe20008410000 */
[----:B------:R-:W-:-:S02]  /*5bc0*/  F2FP.BF16.F32.PACK_AB R78, R168, R169 ;  /* 0x000000a9a84e723e */ /* 0x000fc400000010ff */
[----:B------:R-:W-:Y:S02]  /*5bd0*/  FSEL R84, R84, RZ, P4 ;  /* 0x000000ff54547208 */ /* 0x000fe40002000000 */
[----:B------:R-:W-:Y:S01]  /*5be0*/  FSEL R0, R0, RZ, P6 ;  /* 0x000000ff00007208 */ /* 0x000fe20003000000 */
[----:B------:R1:W-:Y:S01]  /*5bf0*/  STG.E.128 desc[UR14][R154.64], R76 ;  /* 0x0000004c9a007986 */ /* 0x0003e2000c101d0e */
[----:B------:R-:W-:Y:S02]  /*5c00*/  FSEL R175, R175, RZ, P3 ;  /* 0x000000ffafaf7208 */ /* 0x000fe40001800000 */
[----:B------:R-:W-:Y:S02]  /*5c10*/  FSEL R108, R108, RZ, P5 ;  /* 0x000000ff6c6c7208 */ /* 0x000fe40002800000 */
[----:B------:R-:W-:Y:S02]  /*5c20*/  FSEL R89, R110, RZ, P2 ;  /* 0x000000ff6e597208 */ /* 0x000fe40001000000 */
[----:B------:R-:W-:-:S02]  /*5c30*/  F2FP.BF16.F32.PACK_AB R75, R171, R170 ;  /* 0x000000aaab4b723e */ /* 0x000fc400000010ff */
[----:B------:R-:W-:Y:S02]  /*5c40*/  F2FP.BF16.F32.PACK_AB R74, R163, R162 ;  /* 0x000000a2a34a723e */ /* 0x000fe400000010ff */
[----:B------:R-:W-:Y:S02]  /*5c50*/  F2FP.BF16.F32.PACK_AB R73, R160, R158 ;  /* 0x0000009ea049723e */ /* 0x000fe400000010ff */
[----:B------:R-:W-:Y:S02]  /*5c60*/  F2FP.BF16.F32.PACK_AB R80, R103, R102 ;  /* 0x000000666750723e */ /* 0x000fe400000010ff */
[----:B------:R-:W-:Y:S01]  /*5c70*/  F2FP.BF16.F32.PACK_AB R87, R87, R84 ;  /* 0x000000545757723e */ /* 0x000fe200000010ff */
[----:B------:R1:W-:Y:S01]  /*5c80*/  STG.E.128 desc[UR14][R92.64], R72 ;  /* 0x000000485c007986 */ /* 0x0003e2000c101d0e */
[----:B------:R-:W-:Y:S02]  /*5c90*/  F2FP.BF16.F32.PACK_AB R86, R175, R0 ;  /* 0x00000000af56723e */ /* 0x000fe400000010ff */
[----:B------:R-:W-:Y:S01]  /*5ca0*/  F2FP.BF16.F32.PACK_AB R85, R108, R99 ;  /* 0x000000636c55723e */ /* 0x000fe200000010ff */
[----:B------:R1:W-:Y:S01]  /*5cb0*/  STG.E.128 desc[UR14][R96.64], R80 ;  /* 0x0000005060007986 */ /* 0x0003e2000c101d0e */
[----:B------:R-:W-:-:S03]  /*5cc0*/  F2FP.BF16.F32.PACK_AB R84, R89, R98 ;  /* 0x000000625954723e */ /* 0x000fc600000010ff */
[----:B------:R1:W-:Y:S04]  /*5cd0*/  STG.E.128 desc[UR14][R94.64], R60 ;  /* 0x0000003c5e007986 */ /* 0x0003e8000c101d0e */
[----:B------:R1:W-:Y:S01]  /*5ce0*/  STG.E.128 desc[UR14][R152.64], R84 ;  /* 0x0000005498007986 */ /* 0x0003e2000c101d0e */
[----:B------:R-:W-:Y:S05]  /*5cf0*/  BRA `(.L_x_720) ;  /* 0x0000002800707947 */ /* 0x000fea0003800000 */
.L_x_718:
[----:B------:R-:W-:-:S04]  /*5d00*/  ISETP.NE.U32.AND P0, PT, RZ, UR22, PT ;  /* 0x00000016ff007c0c */ /* 0x000fc8000bf05070 */
[----:B------:R-:W-:-:S13]  /*5d10*/  ISETP.NE.AND.EX P0, PT, RZ, UR23, PT, P0 ;  /* 0x00000017ff007c0c */ /* 0x000fda000bf05300 */
[----:B------:R-:W-:Y:S05]  /*5d20*/  @P0 BRA `(.L_x_721) ;  /* 0x0000000000f80947 */ /* 0x000fea0003800000 */
[--C-:B------:R-:W-:Y:S01]  /*5d30*/  FFMA.FTZ R72, R209, UR13, R158.reuse ;  /* 0x0000000dd1487c23 */ /* 0x100fe2000801009e */
[--C-:B------:R-:W-:Y:S01]  /*5d40*/  FFMA.FTZ R74, R197, UR13, R158.reuse ;  /* 0x0000000dc54a7c23 */ /* 0x100fe2000801009e */
[----:B------:R-:W-:Y:S01]  /*5d50*/  FFMA.FTZ R75, R198, UR13, R158 ;  /* 0x0000000dc64b7c23 */ /* 0x000fe2000801009e */
[----:B-----5:R-:W-:Y:S01]  /*5d60*/  LOP3.LUT P2, RZ, R94, 0xff00, RZ, 0xc0, !PT ;  /* 0x0000ff005eff7812 */ /* 0x020fe2000784c0ff */
[----:B------:R-:W-:Y:S01]  /*5d70*/  FADD.FTZ R72, R211, -R72 ;  /* 0x80000048d3487221 */ /* 0x000fe20000010000 */
[----:B------:R-:W-:Y:S01]  /*5d80*/  FADD.FTZ R73, R199, -R74 ;  /* 0x8000004ac7497221 */ /* 0x000fe20000010000 */
[----:B------:R-:W-:Y:S01]  /*5d90*/  FADD.FTZ R74, R200, -R75 ;  /* 0x8000004bc84a7221 */ /* 0x000fe20000010000 */
[----:B------:R-:W-:Y:S01]  /*5da0*/  LOP3.LUT P6, RZ, R94, 0xff0000, RZ, 0xc0, !PT ;  /* 0x00ff00005eff7812 */ /* 0x000fe200078cc0ff */
[----:B------:R-:W-:Y:S01]  /*5db0*/  FMUL.FTZ R72, R72, UR12 ;  /* 0x0000000c48487c20 */ /* 0x000fe20008410000 */
[----:B------:R-:W-:Y:S01]  /*5dc0*/  FMUL.FTZ R73, R73, UR12 ;  /* 0x0000000c49497c20 */ /* 0x000fe20008410000 */
[----:B------:R-:W-:Y:S01]  /*5dd0*/  FMUL.FTZ R74, R74, UR12 ;  /* 0x0000000c4a4a7c20 */ /* 0x000fe20008410000 */
[----:B------:R-:W-:Y:S01]  /*5de0*/  LOP3.LUT P3, RZ, R95, 0xff, RZ, 0xc0, !PT ;  /* 0x000000ff5fff7812 */ /* 0x000fe2000786c0ff */
[----:B------:R-:W-:Y:S01]  /*5df0*/  FMUL.FTZ R72, R72, UR4 ;  /* 0x0000000448487c20 */ /* 0x000fe20008410000 */
[----:B------:R-:W-:Y:S01]  /*5e00*/  FMUL.FTZ R73, R73, UR4 ;  /* 0x0000000449497c20 */ /* 0x000fe20008410000 */
[----:B------:R-:W-:Y:S01]  /*5e10*/  FMUL.FTZ R74, R74, UR4 ;  /* 0x000000044a4a7c20 */ /* 0x000fe20008410000 */
[--C-:B------:R-:W-:Y:S01]  /*5e20*/  FFMA.FTZ R207, R207, UR13, R158.reuse ;  /* 0x0000000dcfcf7c23 */ /* 0x100fe2000801009e */
[----:B------:R-:W-:Y:S01]  /*5e30*/  FMUL.FTZ R72, R72, UR7 ;  /* 0x0000000748487c20 */ /* 0x000fe20008410000 */
[----:B------:R-:W-:Y:S01]  /*5e40*/  FMUL.FTZ R73, R73, UR7 ;  /* 0x0000000749497c20 */ /* 0x000fe20008410000 */
[----:B------:R-:W-:Y:S01]  /*5e50*/  FMUL.FTZ R74, R74, UR7 ;  /* 0x000000074a4a7c20 */ /* 0x000fe20008410000 */
[--C-:B------:R-:W-:Y:S01]  /*5e60*/  FFMA.FTZ R205, R205, UR13, R158.reuse ;  /* 0x0000000dcdcd7c23 */ /* 0x100fe2000801009e */
[--C-:B------:R-:W-:Y:S01]  /*5e70*/  FFMA.FTZ R201, R201, UR13, R158.reuse ;  /* 0x0000000dc9c97c23 */ /* 0x100fe2000801009e */
[----:B------:R-:W-:Y:S01]  /*5e80*/  FSEL R72, R72, RZ, P2 ;  /* 0x000000ff48487208 */ /* 0x000fe20001000000 */
[--C-:B------:R-:W-:Y:S01]  /*5e90*/  FFMA.FTZ R75, R204, UR13, R158.reuse ;  /* 0x0000000dcc4b7c23 */ /* 0x100fe2000801009e */
[----:B------:R-:W-:Y:S01]  /*5ea0*/  ISETP.GE.U32.AND P2, PT, R94, RZ, PT ;  /* 0x000000ff5e00720c */ /* 0x000fe20003f46070 */
[----:B------:R-:W-:Y:S01]  /*5eb0*/  FFMA.FTZ R0, R0, UR13, R158 ;  /* 0x0000000d00007c23 */ /* 0x000fe2000801009e */
[----:B------:R-:W-:Y:S01]  /*5ec0*/  FSEL R73, R73, RZ, P6 ;  /* 0x000000ff49497208 */ /* 0x000fe20003000000 */
[----:B------:R-:W-:Y:S01]  /*5ed0*/  FADD.FTZ R157, R210, -R207 ;  /* 0x800000cfd29d7221 */ /* 0x000fe20000010000 */
[----:B------:R-:W-:Y:S01]  /*5ee0*/  FSEL R74, R74, RZ, P3 ;  /* 0x000000ff4a4a7208 */ /* 0x000fe20001800000 */
[----:B------:R-:W-:Y:S01]  /*5ef0*/  FADD.FTZ R75, R206, -R75 ;  /* 0x8000004bce4b7221 */ /* 0x000fe20000010000 */
[C---:B------:R-:W-:Y:S01]  /*5f00*/  LOP3.LUT P4, RZ, R94.reuse, 0xff000000, RZ, 0xc0, !PT ;  /* 0xff0000005eff7812 */ /* 0x040fe2000788c0ff */
[----:B------:R-:W-:Y:S01]  /*5f10*/  FADD.FTZ R0, R203, -R0 ;  /* 0x80000000cb007221 */ /* 0x000fe20000010000 */
[----:B------:R-:W-:Y:S01]  /*5f20*/  LOP3.LUT P5, RZ, R95, 0xff00, RZ, 0xc0, !PT ;  /* 0x0000ff005fff7812 */ /* 0x000fe200078ac0ff */
[----:B------:R-:W-:Y:S01]  /*5f30*/  FMUL.FTZ R157, R157, UR12 ;  /* 0x0000000c9d9d7c20 */ /* 0x000fe20008410000 */
[----:B------:R-:W-:Y:S01]  /*5f40*/  LOP3.LUT P6, RZ, R95, 0xff0000, RZ, 0xc0, !PT ;  /* 0x00ff00005fff7812 */ /* 0x000fe200078cc0ff */
[----:B------:R-:W-:Y:S01]  /*5f50*/  FMUL.FTZ R75, R75, UR12 ;  /* 0x0000000c4b4b7c20 */ /* 0x000fe20008410000 */
[----:B------:R-:W-:Y:S01]  /*5f60*/  LOP3.LUT P3, RZ, R94, 0xff, RZ, 0xc0, !PT ;  /* 0x000000ff5eff7812 */ /* 0x000fe2000786c0ff */
[----:B------:R-:W-:Y:S01]  /*5f70*/  FADD.FTZ R94, R208, -R205 ;  /* 0x800000cdd05e7221 */ /* 0x000fe20000010000 */
[----:B------:R-:W-:Y:S01]  /*5f80*/  ISETP.GE.U32.AND.EX P2, PT, R95, 0x1000000, PT, P2 ;  /* 0x010000005f00780c */ /* 0x000fe20003f46120 */
        /* <DEDUP_REMOVED lines=14> */
[----:B------:R-:W-:-:S02]  /*6070*/  FSEL R198, R157, RZ, P2 ;  /* 0x000000ff9dc67208 */ /* 0x000fc40001000000 */
[----:B------:R-:W-:Y:S02]  /*6080*/  FSEL R157, R94, RZ, P5 ;  /* 0x000000ff5e9d7208 */ /* 0x000fe40002800000 */
[----:B------:R-:W-:Y:S02]  /*6090*/  FSEL R197, R95, RZ, P6 ;  /* 0x000000ff5fc57208 */ /* 0x000fe40003000000 */
[----:B------:R-:W-:Y:S02]  /*60a0*/  FSEL R94, R75, RZ, P4 ;  /* 0x000000ff4b5e7208 */ /* 0x000fe40002000000 */
[----:B------:R-:W-:Y:S02]  /*60b0*/  FSEL R95, R0, RZ, P3 ;  /* 0x000000ff005f7208 */ /* 0x000fe40001800000 */
[----:B------:R-:W-:Y:S02]  /*60c0*/  F2FP.BF16.F32.PACK_AB R75, R198, R197 ;  /* 0x000000c5c64b723e */ /* 0x000fe400000010ff */
[----:B------:R-:W-:-:S02]  /*60d0*/  F2FP.BF16.F32.PACK_AB R74, R157, R74 ;  /* 0x0000004a9d4a723e */ /* 0x000fc400000010ff */
[----:B------:R-:W-:Y:S02]  /*60e0*/  F2FP.BF16.F32.PACK_AB R73, R94, R73 ;  /* 0x000000495e49723e */ /* 0x000fe400000010ff */
[----:B------:R-:W-:Y:S01]  /*60f0*/  F2FP.BF16.F32.PACK_AB R72, R72, R95 ;  /* 0x0000005f4848723e */ /* 0x000fe200000010ff */
[----:B------:R-:W-:Y:S06]  /*6100*/  BRA `(.L_x_722) ;  /* 0x0000000400047947 */ /* 0x000fec0003800000 */
.L_x_721:
[--C-:B------:R-:W-:Y:S01]  /*6110*/  FFMA.FTZ R201, R201, UR13, R158.reuse ;  /* 0x0000000dc9c97c23 */ /* 0x100fe2000801009e */
[--C-:B------:R-:W-:Y:S01]  /*6120*/  FFMA.FTZ R207, R207, UR13, R158.reuse ;  /* 0x0000000dcfcf7c23 */ /* 0x100fe2000801009e */
[--C-:B------:R-:W-:Y:S01]  /*6130*/  FFMA.FTZ R61, R198, UR13, R158.reuse ;  /* 0x0000000dc63d7c23 */ /* 0x100fe2000801009e */
[----:B-----5:R-:W-:Y:S01]  /*6140*/  ISETP.GE.U32.AND P2, PT, R94, RZ, PT ;  /* 0x000000ff5e00720c */ /* 0x020fe20003f46070 */
[----:B------:R-:W-:Y:S01]  /*6150*/  FADD.FTZ R63, R202, -R201 ;  /* 0x800000c9ca3f7221 */ /* 0x000fe20000010000 */
[----:B------:R-:W-:Y:S01]  /*6160*/  FADD.FTZ R60, R210, -R207 ;  /* 0x800000cfd23c7221 */ /* 0x000fe20000010000 */
[----:B------:R-:W-:Y:S01]  /*6170*/  FADD.FTZ R61, R200, -R61 ;  /* 0x8000003dc83d7221 */ /* 0x000fe20000010000 */
[----:B------:R-:W-:Y:S01]  /*6180*/  LOP3.LUT P6, RZ, R95, 0xff0000, RZ, 0xc0, !PT ;  /* 0x00ff00005fff7812 */ /* 0x000fe200078cc0ff */
[----:B------:R-:W-:Y:S01]  /*6190*/  FMUL.FTZ R63, R63, UR12 ;  /* 0x0000000c3f3f7c20 */ /* 0x000fe20008410000 */
[----:B------:R-:W-:Y:S01]  /*61a0*/  FMUL.FTZ R60, R60, UR12 ;  /* 0x0000000c3c3c7c20 */ /* 0x000fe20008410000 */
[----:B------:R-:W-:Y:S01]  /*61b0*/  FMUL.FTZ R62, R61, UR12 ;  /* 0x0000000c3d3e7c20 */ /* 0x000fe20008410000 */
[----:B------:R-:W-:Y:S01]  /*61c0*/  ISETP.GE.U32.AND.EX P2, PT, R95, 0x1000000, PT, P2 ;  /* 0x010000005f00780c */ /* 0x000fe20003f46120 */
[----:B------:R-:W-:Y:S01]  /*61d0*/  FMUL.FTZ R72, R63, UR4 ;  /* 0x000000043f487c20 */ /* 0x000fe20008410000 */
[----:B------:R-:W-:Y:S01]  /*61e0*/  FMUL.FTZ R73, R60, UR4 ;  /* 0x000000043c497c20 */ /* 0x000fe20008410000 */
[----:B------:R-:W-:Y:S01]  /*61f0*/  FMUL.FTZ R61, R62, UR4 ;  /* 0x000000043e3d7c20 */ /* 0x000fe20008410000 */
[----:B------:R-:W-:Y:S01]  /*6200*/  LOP3.LUT P5, RZ, R95, 0xff, RZ, 0xc0, !PT ;  /* 0x000000ff5fff7812 */ /* 0x000fe200078ac0ff */
[----:B------:R-:W-:Y:S01]  /*6210*/  FMUL.FTZ R72, R72, UR7 ;  /* 0x0000000748487c20 */ /* 0x000fe20008410000 */
[----:B------:R-:W-:Y:S01]  /*6220*/  FMUL.FTZ R73, R73, UR7 ;  /* 0x0000000749497c20 */ /* 0x000fe20008410000 */
[----:B------:R-:W-:Y:S01]  /*6230*/  FMUL.FTZ R61, R61, UR7 ;  /* 0x000000073d3d7c20 */ /* 0x000fe20008410000 */
[----:B------:R-:W-:Y:S01]  /*6240*/  LOP3.LUT P3, RZ, R94, 0xff, RZ, 0xc0, !PT ;  /* 0x000000ff5eff7812 */ /* 0x000fe2000786c0ff */
[--C-:B------:R-:W-:Y:S01]  /*6250*/  FFMA.FTZ R198, R197, UR13, R158.reuse ;  /* 0x0000000dc5c67c23 */ /* 0x100fe2000801009e */
[----:B------:R-:W-:Y:S01]  /*6260*/  FSEL R72, R72, RZ, P6 ;  /* 0x000000ff48487208 */ /* 0x000fe20003000000 */
[--C-:B------:R-:W-:Y:S01]  /*6270*/  FFMA.FTZ R205, R205, UR13, R158.reuse ;  /* 0x0000000dcdcd7c23 */ /* 0x100fe2000801009e */
[----:B------:R-:W-:Y:S01]  /*6280*/  FSEL R75, R73, RZ, P2 ;  /* 0x000000ff494b7208 */ /* 0x000fe20001000000 */
[----:B------:R-:W-:Y:S01]  /*6290*/  FFMA.FTZ R0, R0, UR13, R158 ;  /* 0x0000000d00007c23 */ /* 0x000fe2000801009e */
[C---:B------:R-:W-:Y:S01]  /*62a0*/  LOP3.LUT P4, RZ, R94.reuse, 0xff00, RZ, 0xc0, !PT ;  /* 0x0000ff005eff7812 */ /* 0x040fe2000788c0ff */
[----:B------:R-:W-:Y:S01]  /*62b0*/  FADD.FTZ R198, R199, -R198 ;  /* 0x800000c6c7c67221 */ /* 0x000fe20000010000 */
[----:B------:R-:W-:Y:S01]  /*62c0*/  LOP3.LUT P6, RZ, R94, 0xff0000, RZ, 0xc0, !PT ;  /* 0x00ff00005eff7812 */ /* 0x000fe200078cc0ff */
[----:B------:R-:W-:Y:S01]  /*62d0*/  FADD.FTZ R205, R208, -R205 ;  /* 0x800000cdd0cd7221 */ /* 0x000fe20000010000 */
[----:B------:R-:W-:Y:S01]  /*62e0*/  LOP3.LUT P2, RZ, R94, 0xff000000, RZ, 0xc0, !PT ;  /* 0xff0000005eff7812 */ /* 0x000fe2000784c0ff */
[--C-:B------:R-:W-:Y:S01]  /*62f0*/  FFMA.FTZ R94, R209, UR13, R158.reuse ;  /* 0x0000000dd15e7c23 */ /* 0x100fe2000801009e */
[----:B------:R-:W-:Y:S01]  /*6300*/  FSEL R74, R61, RZ, P5 ;  /* 0x000000ff3d4a7208 */ /* 0x000fe20002800000 */
        /* <DEDUP_REMOVED lines=9> */
[----:B------:R-:W-:Y:S01]  /*63a0*/  LOP3.LUT P5, RZ, R95, 0xff00, RZ, 0xc0, !PT ;  /* 0x0000ff005fff7812 */ /* 0x000fe200078ac0ff */
[----:B------:R-:W-:Y:S01]  /*63b0*/  FMUL.FTZ R95, R61, UR4 ;  /* 0x000000043d5f7c20 */ /* 0x000fe20008410000 */
[----:B------:R-:W-:Y:S01]  /*63c0*/  F2FP.BF16.F32.PACK_AB R63, R60, R63 ;  /* 0x0000003f3c3f723e */ /* 0x000fe200000010ff */
[----:B------:R-:W-:Y:S01]  /*63d0*/  FMUL.FTZ R94, R73, UR4 ;  /* 0x00000004495e7c20 */ /* 0x000fe20008410000 */
[C---:B------:R-:W-:Y:S01]  /*63e0*/  F2FP.BF16.F32.PACK_AB R62, R205.reuse, R62 ;  /* 0x0000003ecd3e723e */ /* 0x040fe200000010ff */
[----:B------:R-:W-:Y:S01]  /*63f0*/  FMUL.FTZ R205, R205, UR4 ;  /* 0x00000004cdcd7c20 */ /* 0x000fe20008410000 */
[C---:B------:R-:W-:Y:S01]  /*6400*/  F2FP.BF16.F32.PACK_AB R61, R206.reuse, R61 ;  /* 0x0000003dce3d723e */ /* 0x040fe200000010ff */
        /* <DEDUP_REMOVED lines=16> */
[----:B------:R-:W-:-:S07]  /*6510*/  F2FP.BF16.F32.PACK_AB R72, R95, R0 ;  /* 0x000000005f48723e */ /* 0x000fce00000010ff */
.L_x_722:
[----:B------:R-:W0:Y:S08]  /*6520*/  @P0 LDC.64 R94, c[0x0][0x478] ;  /* 0x00011e00ff5e0b82 */ /* 0x000e300000000a00 */
[----:B------:R-:W1:Y:S01]  /*6530*/  LDC.64 R198, c[0x0][0x468] ;  /* 0x00011a00ffc67b82 */ /* 0x000e620000000a00 */
[----:B0-----:R-:W-:-:S05]  /*6540*/  @P0 IMAD.WIDE.U32 R94, R156, 0x10, R94 ;  /* 0x000000109c5e0825 */ /* 0x001fca00078e005e */
[----:B------:R0:W-:Y:S01]  /*6550*/  @P0 STG.E.128 desc[UR14][R94.64], R60 ;  /* 0x0000003c5e000986 */ /* 0x0001e2000c101d0e */
[----:B-1----:R-:W-:-:S05]  /*6560*/  IMAD.WIDE.U32 R156, R156, 0x10, R198 ;  /* 0x000000109c9c7825 */ /* 0x002fca00078e00c6 */
[----:B------:R0:W-:Y:S01]  /*6570*/  STG.E.128 desc[UR14][R156.64], R72 ;  /* 0x000000489c007986 */ /* 0x0001e2000c101d0e */
[----:B------:R-:W-:Y:S05]  /*6580*/  @!P0 BRA `(.L_x_723) ;  /* 0x0000000400088947 */ /* 0x000fea0003800000 */
[--C-:B------:R-:W-:Y:S01]  /*6590*/  FFMA.FTZ R195, R195, UR13, R158.reuse ;  /* 0x0000000dc3c37c23 */ /* 0x100fe2000801009e */
[--C-:B------:R-:W-:Y:S01]  /*65a0*/  FFMA.FTZ R0, R185, UR13, R158.reuse ;  /* 0x0000000db9007c23 */ /* 0x100fe2000801009e */
[----:B0-----:R-:W-:Y:S01]  /*65b0*/  FFMA.FTZ R61, R186, UR13, R158 ;  /* 0x0000000dba3d7c23 */ /* 0x001fe2000801009e */
[----:B------:R-:W-:Y:S01]  /*65c0*/  ISETP.GE.U32.AND P2, PT, R92, RZ, PT ;  /* 0x000000ff5c00720c */ /* 0x000fe20003f46070 */
[----:B------:R-:W-:Y:S01]  /*65d0*/  FADD.FTZ R72, R196, -R195 ;  /* 0x800000c3c4487221 */ /* 0x000fe20000010000 */
[----:B------:R-:W-:Y:S01]  /*65e0*/  FADD.FTZ R0, R187, -R0 ;  /* 0x80000000bb007221 */ /* 0x000fe20000010000 */
[----:B------:R-:W-:Y:S01]  /*65f0*/  FADD.FTZ R61, R188, -R61 ;  /* 0x8000003dbc3d7221 */ /* 0x000fe20000010000 */
        /* <DEDUP_REMOVED lines=13> */
[--C-:B------:R-:W-:Y:S01]  /*66d0*/  FFMA.FTZ R191, R191, UR13, R158.reuse ;  /* 0x0000000dbfbf7c23 */ /* 0x100fe2000801009e */
[----:B------:R-:W-:Y:S01]  /*66e0*/  FSEL R0, R61, RZ, P2 ;  /* 0x000000ff3d007208 */ /* 0x000fe20001000000 */
[--C-:B------:R-:W-:Y:S01]  /*66f0*/  FFMA.FTZ R61, R182, UR13, R158.reuse ;  /* 0x0000000db63d7c23 */ /* 0x100fe2000801009e */
[----:B------:R-:W-:Y:S01]  /*6700*/  FSEL R75, R60, RZ, P6 ;  /* 0x000000ff3c4b7208 */ /* 0x000fe20003000000 */
[--C-:B------:R-:W-:Y:S01]  /*6710*/  FFMA.FTZ R189, R189, UR13, R158.reuse ;  /* 0x0000000dbdbd7c23 */ /* 0x100fe2000801009e */
[----:B------:R-:W-:Y:S01]  /*6720*/  FSEL R74, R74, RZ, P5 ;  /* 0x000000ff4a4a7208 */ /* 0x000fe20002800000 */
[----:B------:R-:W-:Y:S01]  /*6730*/  FFMA.FTZ R60, R181, UR13, R158 ;  /* 0x0000000db53c7c23 */ /* 0x000fe2000801009e */
[----:B------:R-:W-:Y:S01]  /*6740*/  LOP3.LUT P5, RZ, R93, 0xff00, RZ, 0xc0, !PT ;  /* 0x0000ff005dff7812 */ /* 0x000fe200078ac0ff */
[----:B------:R-:W-:Y:S01]  /*6750*/  FADD.FTZ R93, R194, -R193 ;  /* 0x800000c1c25d7221 */ /* 0x000fe20000010000 */
[----:B------:R-:W-:Y:S01]  /*6760*/  FADD.FTZ R61, R184, -R61 ;  /* 0x8000003db83d7221 */ /* 0x000fe20000010000 */
[----:B------:R-:W-:Y:S01]  /*6770*/  FADD.FTZ R191, R192, -R191 ;  /* 0x800000bfc0bf7221 */ /* 0x000fe20000010000 */
[----:B------:R-:W-:Y:S01]  /*6780*/  FADD.FTZ R73, R190, -R189 ;  /* 0x800000bdbe497221 */ /* 0x000fe20000010000 */
[----:B------:R-:W-:Y:S01]  /*6790*/  FADD.FTZ R183, R183, -R60 ;  /* 0x8000003cb7b77221 */ /* 0x000fe20000010000 */
[----:B------:R-:W-:Y:S01]  /*67a0*/  FMUL.FTZ R93, R93, UR12 ;  /* 0x0000000c5d5d7c20 */ /* 0x000fe20008410000 */
[----:B------:R-:W-:Y:S01]  /*67b0*/  F2FP.BF16.F32.PACK_AB R63, R72, R63 ;  /* 0x0000003f483f723e */ /* 0x000fe200000010ff */
[----:B------:R-:W-:Y:S01]  /*67c0*/  FMUL.FTZ R61, R61, UR12 ;  /* 0x0000000c3d3d7c20 */ /* 0x000fe20008410000 */
[----:B------:R-:W-:Y:S01]  /*67d0*/  FMUL.FTZ R60, R191, UR12 ;  /* 0x0000000cbf3c7c20 */ /* 0x000fe20008410000 */
[----:B------:R-:W-:Y:S01]  /*67e0*/  FMUL.FTZ R73, R73, UR12 ;  /* 0x0000000c49497c20 */ /* 0x000fe20008410000 */
[----:B------:R-:W-:Y:S01]  /*67f0*/  FMUL.FTZ R72, R183, UR12 ;  /* 0x0000000cb7487c20 */ /* 0x000fe20008410000 */
[C---:B------:R-:W-:Y:S01]  /*6800*/  F2FP.BF16.F32.PACK_AB R62, R93.reuse, R62 ;  /* 0x0000003e5d3e723e */ /* 0x040fe200000010ff */
[----:B------:R-:W-:Y:S01]  /*6810*/  FMUL.FTZ R95, R93, UR4 ;  /* 0x000000045d5f7c20 */ /* 0x000fe20008410000 */
[----:B------:R-:W-:Y:S01]  /*6820*/  FMUL.FTZ R93, R61, UR4 ;  /* 0x000000043d5d7c20 */ /* 0x000fe20008410000 */
[C---:B------:R-:W-:Y:S01]  /*6830*/  F2FP.BF16.F32.PACK_AB R61, R60.reuse, R61 ;  /* 0x0000003d3c3d723e */ /* 0x040fe200000010ff */
[----:B------:R-:W-:Y:S01]  /*6840*/  FMUL.FTZ R94, R60, UR4 ;  /* 0x000000043c5e7c20 */ /* 0x000fe20008410000 */
[C---:B------:R-:W-:Y:S01]  /*6850*/  LOP3.LUT P3, RZ, R92.reuse, 0xff, RZ, 0xc0, !PT ;  /* 0x000000ff5cff7812 */ /* 0x040fe2000786c0ff */
[----:B------:R-:W-:Y:S01]  /*6860*/  FMUL.FTZ R93, R93, UR7 ;  /* 0x000000075d5d7c20 */ /* 0x000fe20008410000 */
[C---:B------:R-:W-:Y:S01]  /*6870*/  LOP3.LUT P4, RZ, R92.reuse, 0xff00, RZ, 0xc0, !PT ;  /* 0x0000ff005cff7812 */ /* 0x040fe2000788c0ff */
[----:B------:R-:W-:Y:S01]  /*6880*/  FMUL.FTZ R95, R95, UR7 ;  /* 0x000000075f5f7c20 */ /* 0x000fe20008410000 */
[----:B------:R-:W-:Y:S01]  /*6890*/  LOP3.LUT P6, RZ, R92, 0xff0000, RZ, 0xc0, !PT ;  /* 0x00ff00005cff7812 */ /* 0x000fe200078cc0ff */
[----:B------:R-:W-:Y:S01]  /*68a0*/  FMUL.FTZ R94, R94, UR7 ;  /* 0x000000075e5e7c20 */ /* 0x000fe20008410000 */
[----:B------:R-:W-:Y:S01]  /*68b0*/  LOP3.LUT P2, RZ, R92, 0xff000000, RZ, 0xc0, !PT ;  /* 0xff0000005cff7812 */ /* 0x000fe2000784c0ff */
[C---:B------:R-:W-:Y:S01]  /*68c0*/  FMUL.FTZ R92, R73.reuse, UR4 ;  /* 0x00000004495c7c20 */ /* 0x040fe20008410000 */
[----:B------:R-:W-:Y:S01]  /*68d0*/  F2FP.BF16.F32.PACK_AB R60, R73, R72 ;  /* 0x00000048493c723e */ /* 0x000fe200000010ff */
[----:B------:R-:W-:Y:S01]  /*68e0*/  FMUL.FTZ R72, R72, UR4 ;  /* 0x0000000448487c20 */ /* 0x000fe20008410000 */
[----:B------:R-:W-:Y:S01]  /*68f0*/  FSEL R73, R93, RZ, P6 ;  /* 0x000000ff5d497208 */ /* 0x000fe20003000000 */
[----:B------:R-:W-:Y:S01]  /*6900*/  FMUL.FTZ R92, R92, UR7 ;  /* 0x000000075c5c7c20 */ /* 0x000fe20008410000 */
[----:B------:R-:W-:Y:S01]  /*6910*/  FSEL R95, R95, RZ, P5 ;  /* 0x000000ff5f5f7208 */ /* 0x000fe20002800000 */
[----:B------:R-:W-:Y:S01]  /*6920*/  FMUL.FTZ R72, R72, UR7 ;  /* 0x0000000748487c20 */ /* 0x000fe20008410000 */
[----:B------:R-:W-:-:S02]  /*6930*/  FSEL R94, R94, RZ, P2 ;  /* 0x000000ff5e5e7208 */ /* 0x000fc40001000000 */
[----:B------:R-:W-:Y:S02]  /*6940*/  FSEL R93, R92, RZ, P4 ;  /* 0x000000ff5c5d7208 */ /* 0x000fe40002000000 */
[----:B------:R-:W-:Y:S02]  /*6950*/  FSEL R72, R72, RZ, P3 ;  /* 0x000000ff48487208 */ /* 0x000fe40001800000 */
[----:B------:R-:W-:Y:S02]  /*6960*/  F2FP.BF16.F32.PACK_AB R75, R0, R75 ;  /* 0x0000004b004b723e */ /* 0x000fe400000010ff */
[----:B------:R-:W-:Y:S02]  /*6970*/  F2FP.BF16.F32.PACK_AB R74, R95, R74 ;  /* 0x0000004a5f4a723e */ /* 0x000fe400000010ff */
[----:B------:R-:W-:Y:S02]  /*6980*/  F2FP.BF16.F32.PACK_AB R73, R94, R73 ;  /* 0x000000495e49723e */ /* 0x000fe400000010ff */
[----:B------:R-:W-:Y:S01]  /*6990*/  F2FP.BF16.F32.PACK_AB R72, R93, R72 ;  /* 0x000000485d48723e */ /* 0x000fe200000010ff */
[----:B------:R-:W-:Y:S06]  /*69a0*/  BRA `(.L_x_724) ;  /* 0x0000000000f47947 */ /* 0x000fec0003800000 */
.L_x_723:
[--C-:B------:R-:W-:Y:S01]  /*69b0*/  FFMA.FTZ R0, R185, UR13, R158.reuse ;  /* 0x0000000db9007c23 */ /* 0x100fe2000801009e */
[--C-:B------:R-:W-:Y:S01]  /*69c0*/  FFMA.FTZ R189, R189, UR13, R158.reuse ;  /* 0x0000000dbdbd7c23 */ /* 0x100fe2000801009e */
[----:B0-----:R-:W-:Y:S01]  /*69d0*/  FFMA.FTZ R73, R182, UR13, R158 ;  /* 0x0000000db6497c23 */ /* 0x001fe2000801009e */
[----:B------:R-:W-:Y:S01]  /*69e0*/  LOP3.LUT P3, RZ, R93, 0xff, RZ, 0xc0, !PT ;  /* 0x000000ff5dff7812 */ /* 0x000fe2000786c0ff */
[----:B------:R-:W-:Y:S01]  /*69f0*/  FADD.FTZ R0, R187, -R0 ;  /* 0x80000000bb007221 */ /* 0x000fe20000010000 */
[----:B------:R-:W-:Y:S01]  /*6a00*/  FADD.FTZ R189, R190, -R189 ;  /* 0x800000bdbebd7221 */ /* 0x000fe20000010000 */
[----:B------:R-:W-:Y:S01]  /*6a10*/  FADD.FTZ R73, R184, -R73 ;  /* 0x80000049b8497221 */ /* 0x000fe20000010000 */
[--C-:B------:R-:W-:Y:S01]  /*6a20*/  FFMA.FTZ R191, R191, UR13, R158.reuse ;  /* 0x0000000dbfbf7c23 */ /* 0x100fe2000801009e */
[----:B------:R-:W-:Y:S01]  /*6a30*/  FMUL.FTZ R0, R0, UR12 ;  /* 0x0000000c00007c20 */ /* 0x000fe20008410000 */
[----:B------:R-:W-:Y:S01]  /*6a40*/  FMUL.FTZ R189, R189, UR12 ;  /* 0x0000000cbdbd7c20 */ /* 0x000fe20008410000 */
[--C-:B------:R-:W-:Y:S01]  /*6a50*/  FFMA.FTZ R193, R193, UR13, R158.reuse ;  /* 0x0000000dc1c17c23 */ /* 0x100fe2000801009e */
[--C-:B------:R-:W-:Y:S01]  /*6a60*/  FFMA.FTZ R75, R186, UR13, R158.reuse ;  /* 0x0000000dba4b7c23 */ /* 0x100fe2000801009e */
[----:B------:R-:W-:Y:S01]  /*6a70*/  FMUL.FTZ R0, R0, UR4 ;  /* 0x0000000400007c20 */ /* 0x000fe20008410000 */
[--C-:B------:R-:W-:Y:S01]  /*6a80*/  FFMA.FTZ R195, R195, UR13, R158.reuse ;  /* 0x0000000dc3c37c23 */ /* 0x100fe2000801009e */
[----:B------:R-:W-:Y:S01]  /*6a90*/  FMUL.FTZ R73, R73, UR12 ;  /* 0x0000000c49497c20 */ /* 0x000fe20008410000 */
[----:B------:R-:W-:Y:S01]  /*6aa0*/  FMUL.FTZ R189, R189, UR4 ;  /* 0x00000004bdbd7c20 */ /* 0x000fe20008410000 */
[----:B------:R-:W-:Y:S01]  /*6ab0*/  FMUL.FTZ R0, R0, UR7 ;  /* 0x0000000700007c20 */ /* 0x000fe20008410000 */
[----:B------:R-:W-:Y:S01]  /*6ac0*/  FADD.FTZ R191, R192, -R191 ;  /* 0x800000bfc0bf7221 */ /* 0x000fe20000010000 */
[----:B------:R-:W-:Y:S01]  /*6ad0*/  FADD.FTZ R193, R194, -R193 ;  /* 0x800000c1c2c17221 */ /* 0x000fe20000010000 */
[----:B------:R-:W-:Y:S01]  /*6ae0*/  FADD.FTZ R75, R188, -R75 ;  /* 0x8000004bbc4b7221 */ /* 0x000fe20000010000 */
[----:B------:R-:W-:Y:S01]  /*6af0*/  FADD.FTZ R195, R196, -R195 ;  /* 0x800000c3c4c37221 */ /* 0x000fe20000010000 */
[----:B------:R-:W-:Y:S01]  /*6b00*/  FSEL R74, R0, RZ, P3 ;  /* 0x000000ff004a7208 */ /* 0x000fe20001800000 */
[----:B------:R-:W-:Y:S01]  /*6b10*/  FFMA.FTZ R0, R181, UR13, R158 ;  /* 0x0000000db5007c23 */ /* 0x000fe2000801009e */
[----:B------:R-:W-:Y:S01]  /*6b20*/  FMUL.FTZ R73, R73, UR4 ;  /* 0x0000000449497c20 */ /* 0x000fe20008410000 */
[----:B------:R-:W-:Y:S01]  /*6b30*/  FMUL.FTZ R72, R189, UR7 ;  /* 0x00000007bd487c20 */ /* 0x000fe20008410000 */
[----:B------:R-:W-:Y:S01]  /*6b40*/  LOP3.LUT P2, RZ, R92, 0xff00, RZ, 0xc0, !PT ;  /* 0x0000ff005cff7812 */ /* 0x000fe2000784c0ff */
[----:B------:R-:W-:Y:S01]  /*6b50*/  FADD.FTZ R0, R183, -R0 ;  /* 0x80000000b7007221 */ /* 0x000fe20000010000 */
        /* <DEDUP_REMOVED lines=9> */
[----:B------:R-:W-:Y:S01]  /*6bf0*/  FMUL.FTZ R75, R75, UR4 ;  /* 0x000000044b4b7c20 */ /* 0x000fe20008410000 */
[----:B------:R-:W-:Y:S01]  /*6c00*/  FMUL.FTZ R195, R195, UR4 ;  /* 0x00000004c3c37c20 */ /* 0x000fe20008410000 */
[----:B------:R-:W-:Y:S01]  /*6c10*/  FMUL.FTZ R193, R193, UR4 ;  /* 0x00000004c1c17c20 */ /* 0x000fe20008410000 */
[----:B------:R-:W-:Y:S01]  /*6c20*/  FMUL.FTZ R0, R0, UR4 ;  /* 0x0000000400007c20 */ /* 0x000fe20008410000 */
[----:B------:R-:W-:Y:S01]  /*6c30*/  ISETP.GE.U32.AND P2, PT, R92, RZ, PT ;  /* 0x000000ff5c00720c */ /* 0x000fe20003f46070 */
[----:B------:R-:W-:Y:S01]  /*6c40*/  FMUL.FTZ R75, R75, UR7 ;  /* 0x000000074b4b7c20 */ /* 0x000fe20008410000 */
[----:B------:R-:W-:Y:S01]  /*6c50*/  FSEL R73, R73, RZ, P6 ;  /* 0x000000ff49497208 */ /* 0x000fe20003000000 */
[----:B------:R-:W-:Y:S01]  /*6c60*/  FMUL.FTZ R195, R195, UR7 ;  /* 0x00000007c3c37c20 */ /* 0x000fe20008410000 */
[----:B------:R-:W-:Y:S01]  /*6c70*/  FMUL.FTZ R193, R193, UR7 ;  /* 0x00000007c1c17c20 */ /* 0x000fe20008410000 */
[----:B------:R-:W-:Y:S01]  /*6c80*/  FMUL.FTZ R191, R191, UR7 ;  /* 0x00000007bfbf7c20 */ /* 0x000fe20008410000 */
[----:B------:R-:W-:Y:S01]  /*6c90*/  FMUL.FTZ R0, R0, UR7 ;  /* 0x0000000700007c20 */ /* 0x000fe20008410000 */
[----:B------:R-:W-:-:S02]  /*6ca0*/  LOP3.LUT P4, RZ, R92, 0xff000000, RZ, 0xc0, !PT ;  /* 0xff0000005cff7812 */ /* 0x000fc4000788c0ff */
[C---:B------:R-:W-:Y:S02]  /*6cb0*/  LOP3.LUT P5, RZ, R93.reuse, 0xff00, RZ, 0xc0, !PT ;  /* 0x0000ff005dff7812 */ /* 0x040fe400078ac0ff */
[C---:B------:R-:W-:Y:S02]  /*6cc0*/  LOP3.LUT P6, RZ, R93.reuse, 0xff0000, RZ, 0xc0, !PT ;  /* 0x00ff00005dff7812 */ /* 0x040fe400078cc0ff */
[----:B------:R-:W-:Y:S02]  /*6cd0*/  LOP3.LUT P3, RZ, R92, 0xff, RZ, 0xc0, !PT ;  /* 0x000000ff5cff7812 */ /* 0x000fe4000786c0ff */
[----:B------:R-:W-:Y:S02]  /*6ce0*/  ISETP.GE.U32.AND.EX P2, PT, R93, 0x1000000, PT, P2 ;  /* 0x010000005d00780c */ /* 0x000fe40003f46120 */
[----:B------:R-:W-:Y:S02]  /*6cf0*/  FSEL R75, R75, RZ, P6 ;  /* 0x000000ff4b4b7208 */ /* 0x000fe40003000000 */
[----:B------:R-:W-:-:S02]  /*6d00*/  FSEL R94, R195, RZ, P2 ;  /* 0x000000ffc35e7208 */ /* 0x000fc40001000000 */
[----:B------:R-:W-:Y:S02]  /*6d10*/  FSEL R193, R193, RZ, P5 ;  /* 0x000000ffc1c17208 */ /* 0x000fe40002800000 */
[----:B------:R-:W-:Y:S02]  /*6d20*/  FSEL R92, R191, RZ, P4 ;  /* 0x000000ffbf5c7208 */ /* 0x000fe40002000000 */
[----:B------:R-:W-:Y:S02]  /*6d30*/  FSEL R93, R0, RZ, P3 ;  /* 0x000000ff005d7208 */ /* 0x000fe40001800000 */
[----:B------:R-:W-:Y:S02]  /*6d40*/  F2FP.BF16.F32.PACK_AB R75, R94, R75 ;  /* 0x0000004b5e4b723e */ /* 0x000fe400000010ff */
[----:B------:R-:W-:Y:S02]  /*6d50*/  F2FP.BF16.F32.PACK_AB R74, R193, R74 ;  /* 0x0000004ac14a723e */ /* 0x000fe400000010ff */
[----:B------:R-:W-:-:S02]  /*6d60*/  F2FP.BF16.F32.PACK_AB R73, R92, R73 ;  /* 0x000000495c49723e */ /* 0x000fc400000010ff */
[----:B------:R-:W-:-:S07]  /*6d70*/  F2FP.BF16.F32.PACK_AB R72, R72, R93 ;  /* 0x0000005d4848723e */ /* 0x000fce00000010ff */
.L_x_724:
[----:B------:R-:W0:Y:S01]  /*6d80*/  @P0 LDC.64 R92, c[0x0][0x478] ;  /* 0x00011e00ff5c0b82 */ /* 0x000e220000000a00 */
[----:B------:R-:W-:-:S04]  /*6d90*/  IMAD.WIDE.U32 R94, R155, 0x10, R198 ;  /* 0x000000109b5e7825 */ /* 0x000fc800078e00c6 */
[----:B0-----:R-:W-:-:S05]  /*6da0*/  @P0 IMAD.WIDE.U32 R92, R155, 0x10, R92 ;  /* 0x000000109b5c0825 */ /* 0x001fca00078e005c */
[----:B------:R0:W-:Y:S04]  /*6db0*/  @P0 STG.E.128 desc[UR14][R92.64], R60 ;  /* 0x0000003c5c000986 */ /* 0x0001e8000c101d0e */
[----:B------:R0:W-:Y:S01]  /*6dc0*/  STG.E.128 desc[UR14][R94.64], R72 ;  /* 0x000000485e007986 */ /* 0x0001e2000c101d0e */
[----:B------:R-:W-:Y:S05]  /*6dd0*/  @!P0 BRA `(.L_x_725) ;  /* 0x0000000400088947 */ /* 0x000fea0003800000 */
[--C-:B0-----:R-:W-:Y:S01]  /*6de0*/  FFMA.FTZ R61, R168, UR13, R158.reuse ;  /* 0x0000000da83d7c23 */ /* 0x101fe2000801009e */
[--C-:B------:R-:W-:Y:S01]  /*6df0*/  FFMA.FTZ R179, R179, UR13, R158.reuse ;  /* 0x0000000db3b37c23 */ /* 0x100fe2000801009e */
[----:B------:R-:W-:Y:S01]  /*6e00*/  FFMA.FTZ R0, R167, UR13, R158 ;  /* 0x0000000da7007c23 */ /* 0x000fe2000801009e */
[----:B------:R-:W-:Y:S01]  /*6e10*/  ISETP.GE.U32.AND P2, PT, R88, RZ, PT ;  /* 0x000000ff5800720c */ /* 0x000fe20003f46070 */
        /* <DEDUP_REMOVED lines=21> */
[----:B------:R-:W-:Y:S01]  /*6f70*/  FFMA.FTZ R61, R172, UR13, R158 ;  /* 0x0000000dac3d7c23 */ /* 0x000fe2000801009e */
[----:B------:R-:W-:Y:S01]  /*6f80*/  FSEL R94, R60, RZ, P6 ;  /* 0x000000ff3c5e7208 */ /* 0x000fe20003000000 */
        /* <DEDUP_REMOVED lines=10> */
[C---:B------:R-:W-:Y:S01]  /*7030*/  LOP3.LUT P3, RZ, R88.reuse, 0xff, RZ, 0xc0, !PT ;  /* 0x000000ff58ff7812 */ /* 0x040fe2000786c0ff */
[----:B------:R-:W-:Y:S01]  /*7040*/  FMUL.FTZ R74, R61, UR4 ;  /* 0x000000043d4a7c20 */ /* 0x000fe20008410000 */
[----:B------:R-:W-:-:S02]  /*7050*/  LOP3.LUT P4, RZ, R88, 0xff00, RZ, 0xc0, !PT ;  /* 0x0000ff0058ff7812 */ /* 0x000fc4000788c0ff */
[----:B------:R-:W-:Y:S01]  /*7060*/  LOP3.LUT P6, RZ, R88, 0xff0000, RZ, 0xc0, !PT ;  /* 0x00ff000058ff7812 */ /* 0x000fe200078cc0ff */
[----:B------:R-:W-:Y:S01]  /*7070*/  FMUL.FTZ R74, R74, UR7 ;  /* 0x000000074a4a7c20 */ /* 0x000fe20008410000 */
[----:B------:R-:W-:Y:S01]  /*7080*/  LOP3.LUT P2, RZ, R88, 0xff000000, RZ, 0xc0, !PT ;  /* 0xff00000058ff7812 */ /* 0x000fe2000784c0ff */
[C---:B------:R-:W-:Y:S01]  /*7090*/  FMUL.FTZ R88, R75.reuse, UR4 ;  /* 0x000000044b587c20 */ /* 0x040fe20008410000 */
[----:B------:R-:W-:Y:S01]  /*70a0*/  F2FP.BF16.F32.PACK_AB R62, R75, R62 ;  /* 0x0000003e4b3e723e */ /* 0x000fe200000010ff */
[C---:B------:R-:W-:Y:S01]  /*70b0*/  FMUL.FTZ R75, R60.reuse, UR4 ;  /* 0x000000043c4b7c20 */ /* 0x040fe20008410000 */
[----:B------:R-:W-:Y:S01]  /*70c0*/  F2FP.BF16.F32.PACK_AB R61, R60, R61 ;  /* 0x0000003d3c3d723e */ /* 0x000fe200000010ff */
[----:B------:R-:W-:Y:S01]  /*70d0*/  FMUL.FTZ R88, R88, UR7 ;  /* 0x0000000758587c20 */ /* 0x000fe20008410000 */
[----:B------:R-:W-:Y:S01]  /*70e0*/  F2FP.BF16.F32.PACK_AB R63, R72, R63 ;  /* 0x0000003f483f723e */ /* 0x000fe200000010ff */
[C---:B------:R-:W-:Y:S01]  /*70f0*/  FMUL.FTZ R72, R73.reuse, UR4 ;  /* 0x0000000449487c20 */ /* 0x040fe20008410000 */
[----:B------:R-:W-:Y:S01]  /*7100*/  F2FP.BF16.F32.PACK_AB R60, R73, R0 ;  /* 0x00000000493c723e */ /* 0x000fe200000010ff */
[----:B------:R-:W-:Y:S01]  /*7110*/  FMUL.FTZ R0, R0, UR4 ;  /* 0x0000000400007c20 */ /* 0x000fe20008410000 */
[----:B------:R-:W-:Y:S01]  /*7120*/  LOP3.LUT P5, RZ, R89, 0xff00, RZ, 0xc0, !PT ;  /* 0x0000ff0059ff7812 */ /* 0x000fe200078ac0ff */
        /* <DEDUP_REMOVED lines=13> */
.L_x_725:
[--C-:B0-----:R-:W-:Y:S01]  /*7200*/  FFMA.FTZ R73, R168, UR13, R158.reuse ;  /* 0x0000000da8497c23 */ /* 0x101fe2000801009e */
[--C-:B------:R-:W-:Y:S01]  /*7210*/  FFMA.FTZ R173, R173, UR13, R158.reuse ;  /* 0x0000000dadad7c23 */ /* 0x100fe2000801009e */
[----:B------:R-:W-:Y:S01]  /*7220*/  FFMA.FTZ R0, R171, UR13, R158 ;  /* 0x0000000dab007c23 */ /* 0x000fe2000801009e */
        /* <DEDUP_REMOVED lines=10> */
[----:B------:R-:W-:Y:S01]  /*72d0*/  FFMA.FTZ R179, R179, UR13, R158 ;  /* 0x0000000db3b37c23 */ /* 0x000fe2000801009e */
        /* <DEDUP_REMOVED lines=11> */
[----:B------:R-:W-:Y:S01]  /*7390*/  FMUL.FTZ R72, R72, UR12 ;  /* 0x0000000c48487c20 */ /* 0x000fe20008410000 */
[----:B------:R-:W-:Y:S01]  /*73a0*/  FADD.FTZ R73, R170, -R73 ;  /* 0x80000049aa497221 */ /* 0x000fe20000010000 */
[----:B------:R-:W-:Y:S01]  /*73b0*/  LOP3.LUT P2, RZ, R88, 0xff00, RZ, 0xc0, !PT ;  /* 0x0000ff0058ff7812 */ /* 0x000fe2000784c0ff */
        /* <DEDUP_REMOVED lines=16> */
[----:B------:R-:W-:Y:S01]  /*74c0*/  LOP3.LUT P6, RZ, R89, 0xff0000, RZ, 0xc0, !PT ;  /* 0x00ff000059ff7812 */ /* 0x000fe200078cc0ff */
[----:B------:R-:W-:Y:S01]  /*74d0*/  FMUL.FTZ R177, R177, UR7 ;  /* 0x00000007b1b17c20 */ /* 0x000fe20008410000 */
[----:B------:R-:W-:Y:S01]  /*74e0*/  FMUL.FTZ R175, R175, UR7 ;  /* 0x00000007afaf7c20 */ /* 0x000fe20008410000 */
[----:B------:R-:W-:Y:S01]  /*74f0*/  FMUL.FTZ R73, R73, UR7 ;  /* 0x0000000749497c20 */ /* 0x000fe20008410000 */
[----:B------:R-:W-:-:S02]  /*7500*/  LOP3.LUT P4, RZ, R88, 0xff000000, RZ, 0xc0, !PT ;  /* 0xff00000058ff7812 */ /* 0x000fc4000788c0ff */
[C---:B------:R-:W-:Y:S02]  /*7510*/  LOP3.LUT P5, RZ, R89.reuse, 0xff00, RZ, 0xc0, !PT ;  /* 0x0000ff0059ff7812 */ /* 0x040fe400078ac0ff */
[----:B------:R-:W-:Y:S02]  /*7520*/  LOP3.LUT P3, RZ, R88, 0xff, RZ, 0xc0, !PT ;  /* 0x000000ff58ff7812 */ /* 0x000fe4000786c0ff */
[----:B------:R-:W-:Y:S02]  /*7530*/  ISETP.GE.U32.AND.EX P2, PT, R89, 0x1000000, PT, P2 ;  /* 0x010000005900780c */ /* 0x000fe40003f46120 */
[----:B------:R-:W-:Y:S02]  /*7540*/  FSEL R75, R72, RZ, P6 ;  /* 0x000000ff484b7208 */ /* 0x000fe40003000000 */
[----:B------:R-:W-:Y:S02]  /*7550*/  FSEL R88, R179, RZ, P2 ;  /* 0x000000ffb3587208 */ /* 0x000fe40001000000 */
[----:B------:R-:W-:-:S02]  /*7560*/  FSEL R177, R177, RZ, P5 ;  /* 0x000000ffb1b17208 */ /* 0x000fc40002800000 */
[----:B------:R-:W-:Y:S02]  /*7570*/  FSEL R175, R175, RZ, P4 ;  /* 0x000000ffafaf7208 */ /* 0x000fe40002000000 */
[----:B------:R-:W-:Y:S02]  /*7580*/  FSEL R72, R73, RZ, P3 ;  /* 0x000000ff49487208 */ /* 0x000fe40001800000 */
[----:B------:R-:W-:Y:S02]  /*7590*/  F2FP.BF16.F32.PACK_AB R75, R88, R75 ;  /* 0x0000004b584b723e */ /* 0x000fe400000010ff */
[----:B------:R-:W-:Y:S02]  /*75a0*/  F2FP.BF16.F32.PACK_AB R74, R177, R74 ;  /* 0x0000004ab14a723e */ /* 0x000fe400000010ff */
[----:B------:R-:W-:Y:S02]  /*75b0*/  F2FP.BF16.F32.PACK_AB R73, R175, R0 ;  /* 0x00000000af49723e */ /* 0x000fe400000010ff */
[----:B------:R-:W-:-:S07]  /*75c0*/  F2FP.BF16.F32.PACK_AB R72, R173, R72 ;  /* 0x00000048ad48723e */ /* 0x000fce00000010ff */
.L_x_726:
[----:B------:R-:W0:Y:S02]  /*75d0*/  @P0 LDC.64 R88, c[0x0][0x478] ;  /* 0x00011e00ff580b82 */ /* 0x000e240000000a00 */
[----:B0-----:R-:W-:-:S04]  /*75e0*/  @P0 IMAD.WIDE.U32 R88, R154, 0x10, R88 ;  /* 0x000000109a580825 */ /* 0x001fc800078e0058 */
[----:B------:R-:W-:Y:S01]  /*75f0*/  IMAD.WIDE.U32 R154, R154, 0x10, R198 ;  /* 0x000000109a9a7825 */ /* 0x000fe200078e00c6 */
[----:B------:R0:W-:Y:S04]  /*7600*/  @P0 STG.E.128 desc[UR14][R88.64], R60 ;  /* 0x0000003c58000986 */ /* 0x0001e8000c101d0e */
[----:B------:R0:W-:Y:S01]  /*7610*/  STG.E.128 desc[UR14][R154.64], R72 ;  /* 0x000000489a007986 */ /* 0x0001e2000c101d0e */
[----:B------:R-:W-:Y:S05]  /*7620*/  @!P0 BRA `(.L_x_727) ;  /* 0x0000000400088947 */ /* 0x000fea0003800000 */
[--C-:B------:R-:W-:Y:S01]  /*7630*/  FFMA.FTZ R0, R111, UR13, R158.reuse ;  /* 0x0000000d6f007c23 */ /* 0x100fe2000801009e */
[--C-:B------:R-:W-:Y:S01]  /*7640*/  FFMA.FTZ R164, R164, UR13, R158.reuse ;  /* 0x0000000da4a47c23 */ /* 0x100fe2000801009e */
[----:B------:R-:W-:Y:S01]  /*7650*/  FFMA.FTZ R106, R106, UR13, R158 ;  /* 0x0000000d6a6a7c23 */ /* 0x000fe2000801009e */
[----:B------:R-:W-:Y:S01]  /*7660*/  ISETP.GE.U32.AND P2, PT, R86, RZ, PT ;  /* 0x000000ff5600720c */ /* 0x000fe20003f46070 */
[----:B------:R-:W-:Y:S01]  /*7670*/  FADD.FTZ R0, R159, -R0 ;  /* 0x800000009f007221 */ /* 0x000fe20000010000 */
[----:B0-----:R-:W-:Y:S01]  /*7680*/  FADD.FTZ R72, R161, -R164 ;  /* 0x800000a4a1487221 */ /* 0x001fe20000010000 */
[----:B------:R-:W-:Y:S01]  /*7690*/  FADD.FTZ R62, R107, -R106 ;  /* 0x8000006a6b3e7221 */ /* 0x000fe20000010000 */
[C---:B------:R-:W-:Y:S01]  /*76a0*/  LOP3.LUT P6, RZ, R87.reuse, 0xff0000, RZ, 0xc0, !PT ;  /* 0x00ff000057ff7812 */ /* 0x040fe200078cc0ff */
[----:B------:R-:W-:Y:S01]  /*76b0*/  FMUL.FTZ R63, R0, UR12 ;  /* 0x0000000c003f7c20 */ /* 0x000fe20008410000 */
[----:B------:R-:W-:Y:S01]  /*76c0*/  FMUL.FTZ R72, R72, UR12 ;  /* 0x0000000c48487c20 */ /* 0x000fe20008410000 */
[----:B------:R-:W-:Y:S01]  /*76d0*/  FMUL.FTZ R62, R62, UR12 ;  /* 0x0000000c3e3e7c20 */ /* 0x000fe20008410000 */
[----:B------:R-:W-:Y:S01]  /*76e0*/  ISETP.GE.U32.AND.EX P2, PT, R87, 0x1000000, PT, P2 ;  /* 0x010000005700780c */ /* 0x000fe20003f46120 */
[----:B------:R-:W-:Y:S01]  /*76f0*/  FMUL.FTZ R60, R63, UR4 ;  /* 0x000000043f3c7c20 */ /* 0x000fe20008410000 */
[----:B------:R-:W-:Y:S01]  /*7700*/  FMUL.FTZ R61, R72, UR4 ;  /* 0x00000004483d7c20 */ /* 0x000fe20008410000 */
[----:B------:R-:W-:Y:S01]  /*7710*/  FMUL.FTZ R0, R62, UR4 ;  /* 0x000000043e007c20 */ /* 0x000fe20008410000 */
[--C-:B------:R-:W-:Y:S01]  /*7720*/  FFMA.FTZ R163, R163, UR13, R158.reuse ;  /* 0x0000000da3a37c23 */ /* 0x100fe2000801009e */
[----:B------:R-:W-:Y:S01]  /*7730*/  FMUL.FTZ R60, R60, UR7 ;  /* 0x000000073c3c7c20 */ /* 0x000fe20008410000 */
[----:B------:R-:W-:Y:S01]  /*7740*/  FMUL.FTZ R61, R61, UR7 ;  /* 0x000000073d3d7c20 */ /* 0x000fe20008410000 */
[----:B------:R-:W-:Y:S01]  /*7750*/  FMUL.FTZ R0, R0, UR7 ;  /* 0x0000000700007c20 */ /* 0x000fe20008410000 */
[----:B------:R-:W-:Y:S01]  /*7760*/  LOP3.LUT P5, RZ, R87, 0xff, RZ, 0xc0, !PT ;  /* 0x000000ff57ff7812 */ /* 0x000fe200078ac0ff */
[--C-:B------:R-:W-:Y:S01]  /*7770*/  FFMA.FTZ R104, R104, UR13, R158.reuse ;  /* 0x0000000d68687c23 */ /* 0x100fe2000801009e */
[--C-:B------:R-:W-:Y:S01]  /*7780*/  FFMA.FTZ R162, R162, UR13, R158.reuse ;  /* 0x0000000da2a27c23 */ /* 0x100fe2000801009e */
[--C-:B------:R-:W-:Y:S01]  /*7790*/  FFMA.FTZ R73, R160, UR13, R158.reuse ;  /* 0x0000000da0497c23 */ /* 0x100fe2000801009e */
[----:B------:R-:W-:Y:S01]  /*77a0*/  FFMA.FTZ R102, R102, UR13, R158 ;  /* 0x0000000d66667c23 */ /* 0x000fe2000801009e */
[----:B------:R-:W-:Y:S01]  /*77b0*/  FSEL R92, R60, RZ, P6 ;  /* 0x000000ff3c5c7208 */ /* 0x000fe20003000000 */
[----:B------:R-:W-:Y:S01]  /*77c0*/  FADD.FTZ R75, R110, -R163 ;  /* 0x800000a36e4b7221 */ /* 0x000fe20000010000 */
[----:B------:R-:W-:Y:S01]  /*77d0*/  FSEL R93, R61, RZ, P2 ;  /* 0x000000ff3d5d7208 */ /* 0x000fe20001000000 */
[----:B------:R-:W-:Y:S01]  /*77e0*/  FADD.FTZ R61, R105, -R104 ;  /* 0x80000068693d7221 */ /* 0x000fe20000010000 */
[----:B------:R-:W-:Y:S01]  /*77f0*/  FSEL R88, R0, RZ, P5 ;  /* 0x000000ff00587208 */ /* 0x000fe20002800000 */
        /* <DEDUP_REMOVED lines=37> */
.L_x_727:
[--C-:B0-----:R-:W-:Y:S01]  /*7a50*/  FFMA.FTZ R73, R160, UR13, R158.reuse ;  /* 0x0000000da0497c23 */ /* 0x101fe2000801009e */
[--C-:B------:R-:W-:Y:S01]  /*7a60*/  FFMA.FTZ R104, R104, UR13, R158.reuse ;  /* 0x0000000d68687c23 */ /* 0x100fe2000801009e */
[--C-:B------:R-:W-:Y:S01]  /*7a70*/  FFMA.FTZ R106, R106, UR13, R158.reuse ;  /* 0x0000000d6a6a7c23 */ /* 0x100fe2000801009e */
[----:B------:R-:W-:Y:S01]  /*7a80*/  FFMA.FTZ R162, R162, UR13, R158 ;  /* 0x0000000da2a27c23 */ /* 0x000fe2000801009e */
[----:B------:R-:W-:Y:S01]  /*7a90*/  FADD.FTZ R73, R108, -R73 ;  /* 0x800000496c497221 */ /* 0x000fe20000010000 */
[----:B------:R-:W-:Y:S01]  /*7aa0*/  FADD.FTZ R104, R105, -R104 ;  /* 0x8000006869687221 */ /* 0x000fe20000010000 */
[----:B------:R-:W-:Y:S01]  /*7ab0*/  FADD.FTZ R106, R107, -R106 ;  /* 0x8000006a6b6a7221 */ /* 0x000fe20000010000 */
[--C-:B------:R-:W-:Y:S01]  /*7ac0*/  FFMA.FTZ R163, R163, UR13, R158.reuse ;  /* 0x0000000da3a37c23 */ /* 0x100fe2000801009e */
[----:B------:R-:W-:Y:S01]  /*7ad0*/  FMUL.FTZ R73, R73, UR12 ;  /* 0x0000000c49497c20 */ /* 0x000fe20008410000 */
[--C-:B------:R-:W-:Y:S01]  /*7ae0*/  FFMA.FTZ R0, R111, UR13, R158.reuse ;  /* 0x0000000d6f007c23 */ /* 0x100fe2000801009e */
[--C-:B------:R-:W-:Y:S01]  /*7af0*/  FFMA.FTZ R164, R164, UR13, R158.reuse ;  /* 0x0000000da4a47c23 */ /* 0x100fe2000801009e */
        /* <DEDUP_REMOVED lines=12> */
[----:B------:R-:W-:Y:S01]  /*7bc0*/  LOP3.LUT P2, RZ, R86, 0xff00, RZ, 0xc0, !PT ;  /* 0x0000ff0056ff7812 */ /* 0x000fe2000784c0ff */
        /* <DEDUP_REMOVED lines=9> */
[----:B------:R-:W-:Y:S01]  /*7c60*/  LOP3.LUT P3, RZ, R87, 0xff, RZ, 0xc0, !PT ;  /* 0x000000ff57ff7812 */ /* 0x000fe2000786c0ff */
[----:B------:R-:W-:Y:S01]  /*7c70*/  FMUL.FTZ R0, R0, UR4 ;  /* 0x0000000400007c20 */ /* 0x000fe20008410000 */
[----:B------:R-:W-:Y:S01]  /*7c80*/  FSEL R89, R73, RZ, P2 ;  /* 0x000000ff49597208 */ /* 0x000fe20001000000 */
[----:B------:R-:W-:Y:S01]  /*7c90*/  FMUL.FTZ R164, R164, UR4 ;  /* 0x00000004a4a47c20 */ /* 0x000fe20008410000 */
[----:B------:R-:W-:Y:S01]  /*7ca0*/  FMUL.FTZ R163, R163, UR4 ;  /* 0x00000004a3a37c20 */ /* 0x000fe20008410000 */
[----:B------:R-:W-:Y:S01]  /*7cb0*/  FMUL.FTZ R102, R102, UR4 ;  /* 0x0000000466667c20 */ /* 0x000fe20008410000 */
[----:B------:R-:W-:Y:S01]  /*7cc0*/  ISETP.GE.U32.AND P2, PT, R86, RZ, PT ;  /* 0x000000ff5600720c */ /* 0x000fe20003f46070 */
[----:B------:R-:W-:Y:S01]  /*7cd0*/  FMUL.FTZ R0, R0, UR7 ;  /* 0x0000000700007c20 */ /* 0x000fe20008410000 */
[----:B------:R-:W-:Y:S01]  /*7ce0*/  FSEL R73, R104, RZ, P6 ;  /* 0x000000ff68497208 */ /* 0x000fe20003000000 */
[----:B------:R-:W-:Y:S01]  /*7cf0*/  FMUL.FTZ R164, R164, UR7 ;  /* 0x00000007a4a47c20 */ /* 0x000fe20008410000 */
[----:B------:R-:W-:Y:S01]  /*7d00*/  FSEL R74, R106, RZ, P3 ;  /* 0x000000ff6a4a7208 */ /* 0x000fe20001800000 */
        /* <DEDUP_REMOVED lines=17> */
.L_x_728:
        /* <DEDUP_REMOVED lines=48> */
[----:B------:R-:W-:Y:S01]  /*8120*/  F2FP.BF16.F32.PACK_AB R63, R72, R63 ;  /* 0x0000003f483f723e */ /* 0x000fe200000010ff */
[C---:B------:R-:W-:Y:S01]  /*8130*/  FMUL.FTZ R72, R73.reuse, UR4 ;  /* 0x0000000449487c20 */ /* 0x040fe20008410000 */
[----:B------:R-:W-:Y:S01]  /*8140*/  F2FP.BF16.F32.PACK_AB R60, R73, R0 ;  /* 0x00000000493c723e */ /* 0x000fe200000010ff */
[----:B------:R-:W-:Y:S01]  /*8150*/  FMUL.FTZ R0, R0, UR4 ;  /* 0x0000000400007c20 */ /* 0x000fe20008410000 */
[----:B------:R-:W-:Y:S01]  /*8160*/  FMUL.FTZ R76, R76, UR7 ;  /* 0x000000074c4c7c20 */ /* 0x000fe20008410000 */
[----:B------:R-:W-:Y:S01]  /*8170*/  LOP3.LUT P5, RZ, R83, 0xff00, RZ, 0xc0, !PT ;  /* 0x0000ff0053ff7812 */ /* 0x000fe200078ac0ff */
        /* <DEDUP_REMOVED lines=18> */
.L_x_729:
[--C-:B------:R-:W-:Y:S01]  /*82a0*/  FFMA.FTZ R0, R91, UR13, R158.reuse ;  /* 0x0000000d5b007c23 */ /* 0x100fe2000801009e */
[--C-:B0-----:R-:W-:Y:S01]  /*82b0*/  FFMA.FTZ R72, R85, UR13, R158.reuse ;  /* 0x0000000d55487c23 */ /* 0x101fe2000801009e */
        /* <DEDUP_REMOVED lines=59> */
.L_x_730:
[----:B------:R-:W0:Y:S02]  /*8670*/  @P0 LDC.64 R76, c[0x0][0x478] ;  /* 0x00011e00ff4c0b82 */ /* 0x000e240000000a00 */
[----:B0-----:R-:W-:-:S04]  /*8680*/  @P0 IMAD.WIDE.U32 R76, R152, 0x10, R76 ;  /* 0x00000010984c0825 */ /* 0x001fc800078e004c */
[----:B------:R-:W-:Y:S01]  /*8690*/  IMAD.WIDE.U32 R152, R152, 0x10, R198 ;  /* 0x0000001098987825 */ /* 0x000fe200078e00c6 */
[----:B------:R2:W-:Y:S04]  /*86a0*/  @P0 STG.E.128 desc[UR14][R76.64], R60 ;  /* 0x0000003c4c000986 */ /* 0x0005e8000c101d0e */
[----:B------:R2:W-:Y:S02]  /*86b0*/  STG.E.128 desc[UR14][R152.64], R72 ;  /* 0x0000004898007986 */ /* 0x0005e4000c101d0e */
.L_x_720:
[----:B------:R-:W-:Y:S01]  /*86c0*/  UIADD3 UR6, UPT, UPT, UR6, UR24, URZ ;  /* 0x0000001806067290 */ /* 0x000fe2000fffe0ff */
[----:B------:R-:W-:-:S03]  /*86d0*/  PLOP3.LUT P1, PT, P1, PT, PT, 0x8, 0x80 ;  /* 0x000000000080781c */ /* 0x000fc60000f2e170 */
[----:B------:R-:W-:-:S09]  /*86e0*/  UISETP.GE.AND UP1, UPT, UR6, UR25, UPT ;  /* 0x000000190600728c */ /* 0x000fd2000bf26270 */
[----:B------:R-:W-:Y:S05]  /*86f0*/  BRA.U !UP1, `(.L_x_731) ;  /* 0xffffff8109dc7547 */ /* 0x000fea000b83ffff */
[----:B01----:R-:W-:Y:S02]  /*8700*/  MOV R78, R32 ;  /* 0x00000020004e7202 */ /* 0x003fe40000000f00 */
[----:B------:R-:W-:Y:S02]  /*8710*/  MOV R79, R33 ;  /* 0x00000021004f7202 */ /* 0x000fe40000000f00 */
[----:B------:R-:W-:Y:S02]  /*8720*/  MOV R32, R34 ;  /* 0x0000002200207202 */ /* 0x000fe40000000f00 */
[----:B------:R-:W-:Y:S02]  /*8730*/  MOV R33, R35 ;  /* 0x0000002300217202 */ /* 0x000fe40000000f00 */
[----:B------:R-:W-:Y:S02]  /*8740*/  MOV R34, R36 ;  /* 0x0000002400227202 */ /* 0x000fe40000000f00 */
[----:B------:R-:W-:-:S02]  /*8750*/  MOV R35, R37 ;  /* 0x0000002500237202 */ /* 0x000fc40000000f00 */
[----:B------:R-:W-:Y:S02]  /*8760*/  MOV R36, R38 ;  /* 0x0000002600247202 */ /* 0x000fe40000000f00 */
[----:B------:R-:W-:Y:S02]  /*8770*/  MOV R37, R39 ;  /* 0x0000002700257202 */ /* 0x000fe40000000f00 */
[----:B--2---:R-:W-:Y:S02]  /*8780*/  MOV R74, R4 ;  /* 0x00000004004a7202 */ /* 0x004fe40000000f00 */
        /* <DEDUP_REMOVED lines=70> */
[----:B------:R-:W-:-:S07]  /*8bf0*/  MOV R19, R121 ;  /* 0x0000007900137202 */ /* 0x000fce0000000f00 */
.L_x_717:
[----:B------:R-:W1:Y:S01]  /*8c00*/  S2R R14, SR_TID.X ;  /* 0x00000000000e7919 */ /* 0x000e620000002100 */
[----:B------:R-:W2:Y:S08]  /*8c10*/  S2UR UR4, SR_CTAID.X ;  /* 0x00000000000479c3 */ /* 0x000eb00000002500 */
[----:B------:R-:W2:Y:S08]  /*8c20*/  LDC R0, c[0x0][0x388] ;  /* 0x0000e200ff007b82 */ /* 0x000eb00000000800 */
[----:B------:R-:W3:Y:S08]  /*8c30*/  LDC.64 R2, c[0x0][0x440] ;  /* 0x00011000ff027b82 */ /* 0x000ef00000000a00 */
[----:B------:R-:W4:Y:S01]  /*8c40*/  LDC.64 R12, c[0x0][0x448] ;  /* 0x00011200ff0c7b82 */ /* 0x000f220000000a00 */
[----:B--2---:R-:W-:-:S05]  /*8c50*/  IMAD R0, R0, UR4, RZ ;  /* 0x0000000400007c24 */ /* 0x004fca000f8e02ff */
[----:B-1----:R-:W-:-:S05]  /*8c60*/  LEA.HI R15, R0, R14, RZ, 0x1d ;  /* 0x0000000e000f7211 */ /* 0x002fca00078fe8ff */
[----:B---3--:R-:W-:-:S05]  /*8c70*/  IMAD.WIDE.U32 R2, R15, 0x20, R2 ;  /* 0x000000200f027825 */ /* 0x008fca00078e0002 */
[----:B0-----:R-:W-:Y:S01]  /*8c80*/  STG.E.128 desc[UR14][R2.64], R60 ;  /* 0x0000003c02007986 */ /* 0x001fe2000c101d0e */
[----:B----4-:R-:W-:-:S03]  /*8c90*/  IMAD.WIDE.U32 R12, R15, 0x20, R12 ;  /* 0x000000200f0c7825 */ /* 0x010fc600078e000c */
        /* <DEDUP_REMOVED lines=20> */
.L_x_732:
        /* <DEDUP_REMOVED lines=10> */
.L_x_19283:


//--------------------- .text._ZN10layer_norm22ln_bwd_finalize_kernelINS_22Kernel_traits_finalizeILj5120E13__nv_bfloat16S2_S2_S2_fjLb0ELj1024ELj4ENS_18Kernel_traits_baseILj5120ES2_S2_S2_S2_fjLj1024EEEEELb0ELb0EEEvNS_9BwdParamsE --------------------------
	.section	.text._ZN10layer_norm22ln_bwd_finalize_kernelINS_22Kernel_traits_finalizeILj5120E13__nv_bfloat16S2_S2_S2_fjLb0ELj1024ELj4ENS_18Kernel_traits_baseILj5120ES2_S2_S2_S2_fjLj1024EEEEELb0ELb0EEEvNS_9BwdParamsE,"ax",@progbits
	.align	128
        .global         _ZN10layer_norm22ln_bwd_finalize_kernelINS_22Kernel_traits_finalizeILj5120E13__nv_bfloat16S2_S2_S2_fjLb0ELj1024ELj4ENS_18Kernel_traits_baseILj5120ES2_S2_S2_S2_fjLj1024EEEEELb0ELb0EEEvNS_9BwdParamsE
        .type           _ZN10layer_norm22ln_bwd_finalize_kernelINS_22Kernel_traits_finalizeILj5120E13__nv_bfloat16S2_S2_S2_fjLb0ELj1024ELj4ENS_18Kernel_traits_baseILj5120ES2_S2_S2_S2_fjLj1024EEEEELb0ELb0EEEvNS_9BwdParamsE,@function
        .size           _ZN10layer_norm22ln_bwd_finalize_kernelINS_22Kernel_traits_finalizeILj5120E13__nv_bfloat16S2_S2_S2_fjLb0ELj1024ELj4ENS_18Kernel_traits_baseILj5120ES2_S2_S2_S2_fjLj1024EEEEELb0ELb0EEEvNS_9BwdParamsE,(.L_x_19284 - _ZN10layer_norm22ln_bwd_finalize_kernelINS_22Kernel_traits_finalizeILj5120E13__nv_bfloat16S2_S2_S2_fjLb0ELj1024ELj4ENS_18Kernel_traits_baseILj5120ES2_S2_S2_S2_fjLj1024EEEEELb0ELb0EEEvNS_9BwdParamsE)
        .other          _ZN10layer_norm22ln_bwd_finalize_kernelINS_22Kernel_traits_finalizeILj5120E13__nv_bfloat16S2_S2_S2_fjLb0ELj1024ELj4ENS_18Kernel_traits_baseILj5120ES2_S2_S2_S2_fjLj1024EEEEELb0ELb0EEEvNS_9BwdParamsE,@"STO_CUDA_ENTRY STV_DEFAULT"
_ZN10layer_norm22ln_bwd_finalize_kernelINS_22Kernel_traits_finalizeILj5120E13__nv_bfloat16S2_S2_S2_fjLb0ELj1024ELj4ENS_18Kernel_traits_baseILj5120ES2_S2_S2_S2_fjLj1024EEEEELb0ELb0EEEvNS_9BwdParamsE:
.text._ZN10layer_norm22ln_bwd_finalize_kernelINS_22Kernel_traits_finalizeILj5120E13__nv_bfloat16S2_S2_S2_fjLb0ELj1024ELj4ENS_18Kernel_traits_baseILj5120ES2_S2_S2_S2_fjLj1024EEEEELb0ELb0EEEvNS_9BwdParamsE:
[----:B------:R-:W-:Y:S01]  /*0000*/  LDC R1, c[0x0][0x37c] ;  /* 0x0000df00ff017b82 */ /* 0x000fe20000000800 */
[----:B------:R-:W0:Y:S01]  /*0010*/  S2R R58, SR_CTAID.X ;  /* 0x00000000003a7919 */ /* 0x000e220000002500 */
[----:B------:R-:W1:Y:S01]  /*0020*/  S2R R0, SR_TID.X ;  /* 0x0000000000007919 */ /* 0x000e620000002100 */
[----:B0-----:R-:W-:-:S04]  /*0030*/  SHF.L.U32 R5, R58, 0x5, RZ ;  /* 0x000000053a057819 */ /* 0x001fc800000006ff */
[----:B-1----:R-:W-:-:S04]  /*0040*/  LOP3.LUT R3, R5, 0x1f, R0, 0xf8, !PT ;  /* 0x0000001f05037812 */ /* 0x002fc800078ef800 */
[----:B------:R-:W-:-:S13]  /*0050*/  ISETP.GT.U32.AND P0, PT, R3, 0x13ff, PT ;  /* 0x000013ff0300780c */ /* 0x000fda0003f04070 */
[----:B------:R-:W-:Y:S05]  /*0060*/  @P0 EXIT ;  /* 0x000000000000094d */ /* 0x000fea0003800000 */
[----:B------:R-:W0:Y:S01]  /*0070*/  LDC R54, c[0x0][0x388] ;  /* 0x0000e200ff367b82 */ /* 0x000e220000000800 */
[----:B------:R-:W1:Y:S01]  /*0080*/  LDCU UR8, c[0x0][0x380] ;  /* 0x00007000ff0877ac */ /* 0x000e620008000800 */
[----:B------:R-:W-:Y:S01]  /*0090*/  SHF.R.U32.HI R2, RZ, 0x5, R0 ;  /* 0x00000005ff027819 */ /* 0x000fe20000011600 */
[----:B------:R-:W-:Y:S01]  /*00a0*/  BSSY.RECONVERGENT B0, `(.L_x_733) ;  /* 0x0000136000007945 */ /* 0x000fe20003800200 */
[----:B------:R-:W-:Y:S01]  /*00b0*/  LOP3.LUT R57, R0, 0x1f, RZ, 0xc0, !PT ;  /* 0x0000001f00397812 */ /* 0x000fe200078ec0ff */
[----:B------:R-:W2:Y:S01]  /*00c0*/  LDCU.64 UR6, c[0x0][0x358] ;  /* 0x00006b00ff0677ac */ /* 0x000ea20008000a00 */
[----:B------:R-:W-:Y:S02]  /*00d0*/  MOV R43, RZ ;  /* 0x000000ff002b7202 */ /* 0x000fe40000000f00 */
[----:B-1----:R-:W-:-:S04]  /*00e0*/  ISETP.GE.U32.AND P0, PT, R2, UR8, PT ;  /* 0x0000000802007c0c */ /* 0x002fc8000bf06070 */
[----:B0-----:R-:W-:Y:S01]  /*00f0*/  ISETP.GE.U32.OR P0, PT, R3, R54, P0 ;  /* 0x000000360300720c */ /* 0x001fe20000706470 */
[----:B------:R-:W-:-:S12]  /*0100*/  HFMA2 R3, -RZ, RZ, 0, 0 ;  /* 0x00000000ff037431 */ /* 0x000fd800000001ff */
[----:B--2---:R-:W-:Y:S05]  /*0110*/  @P0 BRA `(.L_x_734) ;  /* 0x0000001000b80947 */ /* 0x004fea0003800000 */
[----:B------:R-:W-:Y:S01]  /*0120*/  LOP3.LUT R32, R2, 0x20, RZ, 0xfc, !PT ;  /* 0x0000002002207812 */ /* 0x000fe200078efcff */
[----:B------:R-:W-:Y:S01]  /*0130*/  BSSY.RECONVERGENT B1, `(.L_x_735) ;  /* 0x00000b1000017945 */ /* 0x000fe20003800200 */
[----:B------:R-:W-:Y:S02]  /*0140*/  LOP3.LUT R3, RZ, R2, RZ, 0x33, !PT ;  /* 0x00000002ff037212 */ /* 0x000fe400078e33ff */
[----:B------:R-:W-:Y:S02]  /*0150*/  VIMNMX.U32 R0, PT, PT, R32, UR8, !PT ;  /* 0x0000000820007c48 */ /* 0x000fe4000ffe0000 */
[----:B------:R-:W-:Y:S02]  /*0160*/  MOV R43, RZ ;  /* 0x000000ff002b7202 */ /* 0x000fe40000000f00 */
[----:B------:R-:W-:Y:S02]  /*0170*/  IADD3 R0, PT, PT, R0, R3, RZ ;  /* 0x0000000300007210 */ /* 0x000fe40007ffe0ff */
[----:B------:R-:W-:-:S02]  /*0180*/  MOV R3, RZ ;  /* 0x000000ff00037202 */ /* 0x000fc40000000f00 */
[C---:B------:R-:W-:Y:S02]  /*0190*/  ISETP.GE.U32.AND P1, PT, R0.reuse, 0x1e0, PT ;  /* 0x000001e00000780c */ /* 0x040fe40003f26070 */
[----:B------:R-:W-:-:S04]  /*01a0*/  LEA.HI R55, R0, 0x1, RZ, 0x1b ;  /* 0x0000000100377811 */ /* 0x000fc800078fd8ff */
[----:B------:R-:W-:-:S07]  /*01b0*/  LOP3.LUT P0, R56, R55, 0xf, RZ, 0xc0, !PT ;  /* 0x0000000f37387812 */ /* 0x000fce000780c0ff */
[----:B------:R-:W-:Y:S06]  /*01c0*/  @!P1 BRA `(.L_x_736) ;  /* 0x00000008009c9947 */ /* 0x000fec0003800000 */
[----:B------:R-:W-:Y:S01]  /*01d0*/  LOP3.LUT R7, R2, 0x140, RZ, 0xfc, !PT ;  /* 0x0000014002077812 */ /* 0x000fe200078efcff */
[-CC-:B------:R-:W-:Y:S01]  /*01e0*/  IMAD R32, R32, R54.reuse, R5.reuse ;  /* 0x0000003620207224 */ /* 0x180fe200078e0205 */
[C---:B------:R-:W-:Y:S01]  /*01f0*/  LOP3.LUT R9, R2.reuse, 0x160, RZ, 0xfc, !PT ;  /* 0x0000016002097812 */ /* 0x040fe200078efcff */
[----:B------:R-:W-:Y:S01]  /*0200*/  HFMA2 R43, -RZ, RZ, 0, 0 ;  /* 0x00000000ff2b7431 */ /* 0x000fe200000001ff */
[C---:B------:R-:W-:Y:S01]  /*0210*/  LOP3.LUT R11, R2.reuse, 0x180, RZ, 0xfc, !PT ;  /* 0x00000180020b7812 */ /* 0x040fe200078efcff */
[-CC-:B------:R-:W-:Y:S01]  /*0220*/  IMAD R8, R7, R54.reuse, R5.reuse ;  /* 0x0000003607087224 */ /* 0x180fe200078e0205 */
[C---:B------:R-:W-:Y:S01]  /*0230*/  LOP3.LUT R0, R2.reuse, 0x100, RZ, 0xfc, !PT ;  /* 0x0000010002007812 */ /* 0x040fe200078efcff */
[-CC-:B------:R-:W-:Y:S01]  /*0240*/  IMAD R10, R9, R54.reuse, R5.reuse ;  /* 0x00000036090a7224 */ /* 0x180fe200078e0205 */
[C---:B------:R-:W-:Y:S01]  /*0250*/  LOP3.LUT R13, R2.reuse, 0x1a0, RZ, 0xfc, !PT ;  /* 0x000001a0020d7812 */ /* 0x040fe200078efcff */
[-CC-:B------:R-:W-:Y:S01]  /*0260*/  IMAD R12, R11, R54.reuse, R5.reuse ;  /* 0x000000360b0c7224 */ /* 0x180fe200078e0205 */
[----:B------:R-:W-:Y:S01]  /*0270*/  LOP3.LUT R15, R2, 0x1c0, RZ, 0xfc, !PT ;  /* 0x000001c0020f7812 */ /* 0x000fe200078efcff */
[-CC-:B------:R-:W-:Y:S01]  /*0280*/  IMAD R4, R0, R54.reuse, R5.reuse ;  /* 0x0000003600047224 */ /* 0x180fe200078e0205 */
        /* <DEDUP_REMOVED lines=17> */
[--C-:B------:R-:W-:Y:S01]  /*03a0*/  IMAD R28, R27, R54, R5.reuse ;  /* 0x000000361b1c7224 */ /* 0x100fe200078e0205 */
[----:B------:R-:W-:Y:S01]  /*03b0*/  IADD3 R7, PT, PT, R57, R8, RZ ;  /* 0x0000000839077210 */ /* 0x000fe20007ffe0ff */
[--C-:B------:R-:W-:Y:S01]  /*03c0*/  IMAD R30, R29, R54, R5.reuse ;  /* 0x000000361d1e7224 */ /* 0x100fe200078e0205 */
[C---:B------:R-:W-:Y:S01]  /*03d0*/  IADD3 R8, PT, PT, R57.reuse, R10, RZ ;  /* 0x0000000a39087210 */ /* 0x040fe20007ffe0ff */
[----:B------:R-:W-:Y:S01]  /*03e0*/  IMAD R0, R2, R54, R5 ;  /* 0x0000003602007224 */ /* 0x000fe200078e0205 */
[----:B------:R-:W-:-:S02]  /*03f0*/  IADD3 R9, PT, PT, R57, R12, RZ ;  /* 0x0000000c39097210 */ /* 0x000fc40007ffe0ff */
[C---:B------:R-:W-:Y:S02]  /*0400*/  IADD3 R17, PT, PT, R57.reuse, R4, RZ ;  /* 0x0000000439117210 */ /* 0x040fe40007ffe0ff */
[C---:B------:R-:W-:Y:S02]  /*0410*/  IADD3 R10, PT, PT, R57.reuse, R14, RZ ;  /* 0x0000000e390a7210 */ /* 0x040fe40007ffe0ff */
[C---:B------:R-:W-:Y:S02]  /*0420*/  IADD3 R11, PT, PT, R57.reuse, R16, RZ ;  /* 0x00000010390b7210 */ /* 0x040fe40007ffe0ff */
[C---:B------:R-:W-:Y:S02]  /*0430*/  IADD3 R12, PT, PT, R57.reuse, R18, RZ ;  /* 0x00000012390c7210 */ /* 0x040fe40007ffe0ff */
[C---:B------:R-:W-:Y:S02]  /*0440*/  IADD3 R5, PT, PT, R57.reuse, R32, RZ ;  /* 0x0000002039057210 */ /* 0x040fe40007ffe0ff */
[----:B------:R-:W-:-:S02]  /*0450*/  IADD3 R0, PT, PT, R57, R0, RZ ;  /* 0x0000000039007210 */ /* 0x000fc40007ffe0ff */
[----:B------:R-:W-:Y:S02]  /*0460*/  IADD3 R19, PT, PT, -R19, RZ, RZ ;  /* 0x000000ff13137210 */ /* 0x000fe40007ffe1ff */
[C---:B------:R-:W-:Y:S02]  /*0470*/  IADD3 R6, PT, PT, R57.reuse, R6, RZ ;  /* 0x0000000639067210 */ /* 0x040fe40007ffe0ff */
[C---:B------:R-:W-:Y:S02]  /*0480*/  IADD3 R13, PT, PT, R57.reuse, R20, RZ ;  /* 0x00000014390d7210 */ /* 0x040fe40007ffe0ff */
[C---:B------:R-:W-:Y:S02]  /*0490*/  IADD3 R14, PT, PT, R57.reuse, R22, RZ ;  /* 0x00000016390e7210 */ /* 0x040fe40007ffe0ff */
[C---:B------:R-:W-:Y:S02]  /*04a0*/  IADD3 R15, PT, PT, R57.reuse, R24, RZ ;  /* 0x00000018390f7210 */ /* 0x040fe40007ffe0ff */
[----:B------:R-:W-:-:S02]  /*04b0*/  IADD3 R16, PT, PT, R57, R26, RZ ;  /* 0x0000001a39107210 */ /* 0x000fc40007ffe0ff */
[C---:B------:R-:W-:Y:S02]  /*04c0*/  IADD3 R4, PT, PT, R57.reuse, R28, RZ ;  /* 0x0000001c39047210 */ /* 0x040fe40007ffe0ff */
[----:B------:R-:W-:-:S07]  /*04d0*/  IADD3 R18, PT, PT, R57, R30, RZ ;  /* 0x0000001e39127210 */ /* 0x000fce0007ffe0ff */
.L_x_737:
[----:B------:R-:W0:Y:S08]  /*04e0*/  LDC.64 R50, c[0x0][0x440] ;  /* 0x00011000ff327b82 */ /* 0x000e300000000a00 */
[----:B------:R-:W1:Y:S01]  /*04f0*/  LDC.64 R52, c[0x0][0x448] ;  /* 0x00011200ff347b82 */ /* 0x000e620000000a00 */
[----:B0-----:R-:W-:-:S06]  /*0500*/  IMAD.WIDE.U32 R44, R0, 0x4, R50 ;  /* 0x00000004002c7825 */ /* 0x001fcc00078e0032 */
[----:B------:R-:W2:Y:S01]  /*0510*/  LDG.E R44, desc[UR6][R44.64] ;  /* 0x000000062c2c7981 */ /* 0x000ea2000c1e1900 */
[----:B------:R-:W-:-:S04]  /*0520*/  IMAD.WIDE.U32 R20, R4, 0x4, R50 ;  /* 0x0000000404147825 */ /* 0x000fc800078e0032 */
[----:B------:R-:W-:Y:S01]  /*0530*/  IMAD.WIDE.U32 R24, R15, 0x4, R50 ;  /* 0x000000040f187825 */ /* 0x000fe200078e0032 */
[----:B------:R0:W3:Y:S03]  /*0540*/  LDG.E R48, desc[UR6][R20.64] ;  /* 0x0000000614307981 */ /* 0x0000e6000c1e1900 */
[----:B-1----:R-:W-:Y:S02]  /*0550*/  IMAD.WIDE.U32 R40, R0, 0x4, R52 ;  /* 0x0000000400287825 */ /* 0x002fe400078e0034 */
[----:B------:R-:W4:Y:S02]  /*0560*/  LDG.E R25, desc[UR6][R24.64] ;  /* 0x0000000618197981 */ /* 0x000f24000c1e1900 */
[--C-:B------:R-:W-:Y:S02]  /*0570*/  IMAD.WIDE.U32 R22, R5, 0x4, R50.reuse ;  /* 0x0000000405167825 */ /* 0x100fe400078e0032 */
[----:B------:R-:W5:Y:S02]  /*0580*/  LDG.E R40, desc[UR6][R40.64] ;  /* 0x0000000628287981 */ /* 0x000f64000c1e1900 */
[----:B0-----:R-:W-:-:S02]  /*0590*/  IMAD.WIDE.U32 R20, R16, 0x4, R50 ;  /* 0x0000000410147825 */ /* 0x001fc400078e0032 */
[----:B------:R0:W3:Y:S02]  /*05a0*/  LDG.E R49, desc[UR6][R22.64] ;  /* 0x0000000616317981 */ /* 0x0000e4000c1e1900 */
[----:B------:R-:W-:Y:S02]  /*05b0*/  IMAD.WIDE.U32 R38, R5, 0x4, R52 ;  /* 0x0000000405267825 */ /* 0x000fe400078e0034 */
[----:B------:R1:W4:Y:S02]  /*05c0*/  LDG.E R24, desc[UR6][R20.64] ;  /* 0x0000000614187981 */ /* 0x000324000c1e1900 */
[--C-:B------:R-:W-:Y:S02]  /*05d0*/  IMAD.WIDE.U32 R26, R13, 0x4, R50.reuse ;  /* 0x000000040d1a7825 */ /* 0x100fe400078e0032 */
[----:B------:R-:W4:Y:S02]  /*05e0*/  LDG.E R38, desc[UR6][R38.64] ;  /* 0x0000000626267981 */ /* 0x000f24000c1e1900 */
[----:B0-----:R-:W-:-:S02]  /*05f0*/  IMAD.WIDE.U32 R22, R14, 0x4, R50 ;  /* 0x000000040e167825 */ /* 0x001fc400078e0032 */
[----:B------:R-:W4:Y:S02]  /*0600*/  LDG.E R27, desc[UR6][R26.64] ;  /* 0x000000061a1b7981 */ /* 0x000f24000c1e1900 */
[----:B-1----:R-:W-:-:S04]  /*0610*/  IMAD.WIDE.U32 R20, R7, 0x4, R50 ;  /* 0x0000000407147825 */ /* 0x002fc800078e0032 */
[--C-:B------:R-:W-:Y:S02]  /*0620*/  IMAD.WIDE.U32 R28, R8, 0x4, R50.reuse ;  /* 0x00000004081c7825 */ /* 0x100fe400078e0032 */
[----:B------:R-:W4:Y:S02]  /*0630*/  LDG.E R21, desc[UR6][R20.64] ;  /* 0x0000000614157981 */ /* 0x000f24000c1e1900 */
[----:B------:R-:W-:Y:S02]  /*0640*/  IMAD.WIDE.U32 R32, R9, 0x4, R50 ;  /* 0x0000000409207825 */ /* 0x000fe400078e0032 */
[----:B------:R0:W4:Y:S02]  /*0650*/  LDG.E R26, desc[UR6][R22.64] ;  /* 0x00000006161a7981 */ /* 0x000124000c1e1900 */
[----:B------:R-:W-:Y:S02]  /*0660*/  IMAD.WIDE.U32 R34, R4, 0x4, R52 ;  /* 0x0000000404227825 */ /* 0x000fe400078e0034 */
[----:B------:R-:W4:Y:S02]  /*0670*/  LDG.E R36, desc[UR6][R32.64] ;  /* 0x0000000620247981 */ /* 0x000f24000c1e1900 */
[----:B------:R-:W-:-:S02]  /*0680*/  IMAD.WIDE.U32 R46, R18, 0x4, R50 ;  /* 0x00000004122e7825 */ /* 0x000fc400078e0032 */
[----:B------:R1:W4:Y:S02]  /*0690*/  LDG.E R20, desc[UR6][R28.64] ;  /* 0x000000061c147981 */ /* 0x000324000c1e1900 */
[--C-:B0-----:R-:W-:Y:S02]  /*06a0*/  IMAD.WIDE.U32 R22, R17, 0x4, R50.reuse ;  /* 0x0000000411167825 */ /* 0x101fe400078e0032 */
[----:B------:R0:W4:Y:S02]  /*06b0*/  LDG.E R37, desc[UR6][R34.64] ;  /* 0x0000000622257981 */ /* 0x000124000c1e1900 */
[----:B------:R-:W-:Y:S02]  /*06c0*/  IMAD.WIDE.U32 R30, R6, 0x4, R50 ;  /* 0x00000004061e7825 */ /* 0x000fe400078e0032 */
[----:B------:R-:W4:Y:S02]  /*06d0*/  LDG.E R46, desc[UR6][R46.64] ;  /* 0x000000062e2e7981 */ /* 0x000f24000c1e1900 */
[----:B-1----:R-:W-:-:S02]  /*06e0*/  IMAD.WIDE.U32 R28, R18, 0x4, R52 ;  /* 0x00000004121c7825 */ /* 0x002fc400078e0034 */
[----:B------:R-:W4:Y:S02]  /*06f0*/  LDG.E R23, desc[UR6][R22.64] ;  /* 0x0000000616177981 */ /* 0x000f24000c1e1900 */
[--C-:B------:R-:W-:Y:S02]  /*0700*/  IMAD.WIDE.U32 R32, R13, 0x4, R52.reuse ;  /* 0x000000040d207825 */ /* 0x100fe400078e0034 */
[----:B------:R-:W4:Y:S04]  /*0710*/  LDG.E R41, desc[UR6][R28.64] ;  /* 0x000000061c297981 */ /* 0x000f28000c1e1900 */
[----:B------:R1:W4:Y:S04]  /*0720*/  LDG.E R42, desc[UR6][R32.64] ;  /* 0x00000006202a7981 */ /* 0x000328000c1e1900 */
[----:B------:R1:W4:Y:S01]  /*0730*/  LDG.E R22, desc[UR6][R30.64] ;  /* 0x000000061e167981 */ /* 0x000322000c1e1900 */
[----:B0-----:R-:W-:-:S04]  /*0740*/  IMAD.WIDE.U32 R34, R15, 0x4, R52 ;  /* 0x000000040f227825 */ /* 0x001fc800078e0034 */
[----:B-1----:R-:W-:Y:S02]  /*0750*/  IMAD.WIDE.U32 R32, R14, 0x4, R52 ;  /* 0x000000040e207825 */ /* 0x002fe400078e0034 */
[----:B------:R-:W4:Y:S02]  /*0760*/  LDG.E R34, desc[UR6][R34.64] ;  /* 0x0000000622227981 */ /* 0x000f24000c1e1900 */
[----:B------:R-:W-:-:S04]  /*0770*/  IMAD.WIDE.U32 R30, R10, 0x4, R50 ;  /* 0x000000040a1e7825 */ /* 0x000fc800078e0032 */
[--C-:B------:R-:W-:Y:S01]  /*0780*/  IMAD.WIDE.U32 R28, R12, 0x4, R50.reuse ;  /* 0x000000040c1c7825 */ /* 0x100fe200078e0032 */
[----:B------:R0:W4:Y:S04]  /*0790*/  LDG.E R39, desc[UR6][R30.64] ;  /* 0x000000061e277981 */ /* 0x000128000c1e1900 */
[----:B------:R1:W4:Y:S01]  /*07a0*/  LDG.E R47, desc[UR6][R28.64] ;  /* 0x000000061c2f7981 */ /* 0x000322000c1e1900 */
[----:B0-----:R-:W-:-:S04]  /*07b0*/  IMAD.WIDE.U32 R30, R11, 0x4, R50 ;  /* 0x000000040b1e7825 */ /* 0x001fc800078e0032 */
[--C-:B-1----:R-:W-:Y:S01]  /*07c0*/  IMAD.WIDE.U32 R28, R16, 0x4, R52.reuse ;  /* 0x00000004101c7825 */ /* 0x102fe200078e0034 */
[----:B------:R0:W4:Y:S04]  /*07d0*/  LDG.E R45, desc[UR6][R30.64] ;  /* 0x000000061e2d7981 */ /* 0x000128000c1e1900 */
[----:B------:R1:W4:Y:S01]  /*07e0*/  LDG.E R35, desc[UR6][R28.64] ;  /* 0x000000061c237981 */ /* 0x000322000c1e1900 */
[----:B0-----:R-:W-:-:S04]  /*07f0*/  IMAD.WIDE.U32 R30, R17, 0x4, R52 ;  /* 0x00000004111e7825 */ /* 0x001fc800078e0034 */
[--C-:B-1----:R-:W-:Y:S01]  /*0800*/  IMAD.WIDE.U32 R28, R7, 0x4, R52.reuse ;  /* 0x00000004071c7825 */ /* 0x102fe200078e0034 */
[----:B------:R0:W4:Y:S03]  /*0810*/  LDG.E R50, desc[UR6][R30.64] ;  /* 0x000000061e327981 */ /* 0x000126000c1e1900 */
[----:B0-----:R-:W-:-:S06]  /*0820*/  IMAD.WIDE.U32 R30, R8, 0x4, R52 ;  /* 0x00000004081e7825 */ /* 0x001fcc00078e0034 */
[----:B------:R-:W4:Y:S01]  /*0830*/  LDG.E R30, desc[UR6][R30.64] ;  /* 0x000000061e1e7981 */ /* 0x000f22000c1e1900 */
[----:B--2---:R-:W-:-:S03]  /*0840*/  FADD.FTZ R44, R44, R43 ;  /* 0x0000002b2c2c7221 */ /* 0x004fc60000010000 */
[----:B------:R0:W2:Y:S02]  /*0850*/  LDG.E R43, desc[UR6][R32.64] ;  /* 0x00000006202b7981 */ /* 0x0000a4000c1e1900 */
[----:B0-----:R-:W-:-:S06]  /*0860*/  IMAD.WIDE.U32 R32, R6, 0x4, R52 ;  /* 0x0000000406207825 */ /* 0x001fcc00078e0034 */
[----:B------:R-:W2:Y:S04]  /*0870*/  LDG.E R32, desc[UR6][R32.64] ;  /* 0x0000000620207981 */ /* 0x000ea8000c1e1900 */
[----:B------:R0:W2:Y:S02]  /*0880*/  LDG.E R33, desc[UR6][R28.64] ;  /* 0x000000061c217981 */ /* 0x0000a4000c1e1900 */
[----:B0-----:R-:W-:-:S05]  /*0890*/  IMAD.WIDE.U32 R28, R9, 0x4, R52 ;  /* 0x00000004091c7825 */ /* 0x001fca00078e0034 */
[----:B------:R0:W2:Y:S02]  /*08a0*/  LDG.E R51, desc[UR6][R28.64] ;  /* 0x000000061c337981 */ /* 0x0000a4000c1e1900 */
[----:B0-----:R-:W-:-:S05]  /*08b0*/  IMAD.WIDE.U32 R28, R10, 0x4, R52 ;  /* 0x000000040a1c7825 */ /* 0x001fca00078e0034 */
[----:B------:R0:W2:Y:S02]  /*08c0*/  LDG.E R59, desc[UR6][R28.64] ;  /* 0x000000061c3b7981 */ /* 0x0000a4000c1e1900 */
[----:B0-----:R-:W-:-:S05]  /*08d0*/  IMAD.WIDE.U32 R28, R11, 0x4, R52 ;  /* 0x000000040b1c7825 */ /* 0x001fca00078e0034 */
[----:B------:R0:W2:Y:S02]  /*08e0*/  LDG.E R60, desc[UR6][R28.64] ;  /* 0x000000061c3c7981 */ /* 0x0000a4000c1e1900 */
[----:B0-----:R-:W-:-:S05]  /*08f0*/  IMAD.WIDE.U32 R28, R12, 0x4, R52 ;  /* 0x000000040c1c7825 */ /* 0x001fca00078e0034 */
[----:B------:R-:W2:Y:S01]  /*0900*/  LDG.E R52, desc[UR6][R28.64] ;  /* 0x000000061c347981 */ /* 0x000ea2000c1e1900 */
[----:B-----5:R-:W-:Y:S01]  /*0910*/  FADD.FTZ R3, R40, R3 ;  /* 0x0000000328037221 */ /* 0x020fe20000010000 */
[----:B---3--:R-:W-:-:S03]  /*0920*/  FADD.FTZ R49, R44, R49 ;  /* 0x000000312c317221 */ /* 0x008fc60000010000 */
[----:B----4-:R-:W-:Y:S01]  /*0930*/  FADD.FTZ R38, R3, R38 ;  /* 0x0000002603267221 */ /* 0x010fe20000010000 */
[----:B------:R-:W-:-:S03]  /*0940*/  FADD.FTZ R49, R49, R48 ;  /* 0x0000003031317221 */ /* 0x000fc60000010000 */
[----:B------:R-:W-:Y:S01]  /*0950*/  FADD.FTZ R38, R38, R37 ;  /* 0x0000002526267221 */ /* 0x000fe20000010000 */
[----:B------:R-:W-:-:S03]  /*0960*/  FADD.FTZ R46, R49, R46 ;  /* 0x0000002e312e7221 */ /* 0x000fc60000010000 */
[----:B------:R-:W-:Y:S01]  /*0970*/  FADD.FTZ R41, R38, R41 ;  /* 0x0000002926297221 */ /* 0x000fe20000010000 */
[----:B------:R-:W-:-:S03]  /*0980*/  FADD.FTZ R27, R46, R27 ;  /* 0x0000001b2e1b7221 */ /* 0x000fc60000010000 */
[----:B------:R-:W-:Y:S01]  /*0990*/  FADD.FTZ R42, R41, R42 ;  /* 0x0000002a292a7221 */ /* 0x000fe20000010000 */
[----:B------:R-:W-:-:S04]  /*09a0*/  FADD.FTZ R26, R27, R26 ;  /* 0x0000001a1b1a7221 */ /* 0x000fc80000010000 */
[----:B------:R-:W-:-:S04]  /*09b0*/  FADD.FTZ R25, R26, R25 ;  /* 0x000000191a197221 */ /* 0x000fc80000010000 */
[----:B------:R-:W-:-:S04]  /*09c0*/  FADD.FTZ R24, R25, R24 ;  /* 0x0000001819187221 */ /* 0x000fc80000010000 */
[----:B------:R-:W-:-:S04]  /*09d0*/  FADD.FTZ R23, R24, R23 ;  /* 0x0000001718177221 */ /* 0x000fc80000010000 */
[----:B------:R-:W-:Y:S01]  /*09e0*/  FADD.FTZ R22, R23, R22 ;  /* 0x0000001617167221 */ /* 0x000fe20000010000 */
[----:B------:R-:W-:-:S03]  /*09f0*/  IADD3 R19, PT, PT, R19, 0x10, RZ ;  /* 0x0000001013137810 */ /* 0x000fc60007ffe0ff */
[----:B------:R-:W-:Y:S01]  /*0a00*/  FADD.FTZ R21, R22, R21 ;  /* 0x0000001516157221 */ /* 0x000fe20000010000 */
[----:B------:R-:W-:-:S03]  /*0a10*/  ISETP.NE.AND P1, PT, R19, RZ, PT ;  /* 0x000000ff1300720c */ /* 0x000fc60003f25270 */
[----:B------:R-:W-:-:S04]  /*0a20*/  FADD.FTZ R21, R21, R20 ;  /* 0x0000001415157221 */ /* 0x000fc80000010000 */
[----:B------:R-:W-:-:S04]  /*0a30*/  FADD.FTZ R36, R21, R36 ;  /* 0x0000002415247221 */ /* 0x000fc80000010000 */
[----:B------:R-:W-:-:S04]  /*0a40*/  FADD.FTZ R36, R36, R39 ;  /* 0x0000002724247221 */ /* 0x000fc80000010000 */
[----:B------:R-:W-:Y:S01]  /*0a50*/  FADD.FTZ R36, R36, R45 ;  /* 0x0000002d24247221 */ /* 0x000fe20000010000 */
[----:B------:R-:W-:Y:S02]  /*0a60*/  IADD3 R2, PT, PT, R2, 0x200, RZ ;  /* 0x0000020002027810 */ /* 0x000fe40007ffe0ff */
[C---:B------:R-:W-:Y:S02]  /*0a70*/  LEA R0, R54.reuse, R0, 0x9 ;  /* 0x0000000036007211 */ /* 0x040fe400078e48ff */
[C---:B------:R-:W-:Y:S02]  /*0a80*/  LEA R5, R54.reuse, R5, 0x9 ;  /* 0x0000000536057211 */ /* 0x040fe400078e48ff */
[C---:B------:R-:W-:Y:S02]  /*0a90*/  LEA R4, R54.reuse, R4, 0x9 ;  /* 0x0000000436047211 */ /* 0x040fe400078e48ff */
[C---:B------:R-:W-:Y:S02]  /*0aa0*/  LEA R18, R54.reuse, R18, 0x9 ;  /* 0x0000001236127211 */ /* 0x040fe400078e48ff */
[----:B------:R-:W-:-:S02]  /*0ab0*/  LEA R13, R54, R13, 0x9 ;  /* 0x0000000d360d7211 */ /* 0x000fc400078e48ff */
[C---:B------:R-:W-:Y:S02]  /*0ac0*/  LEA R14, R54.reuse, R14, 0x9 ;  /* 0x0000000e360e7211 */ /* 0x040fe400078e48ff */
        /* <DEDUP_REMOVED lines=9> */
[----:B------:R-:W-:Y:S01]  /*0b60*/  LEA R12, R54, R12, 0x9 ;  /* 0x0000000c360c7211 */ /* 0x000fe200078e48ff */
[----:B--2---:R-:W-:-:S04]  /*0b70*/  FADD.FTZ R43, R42, R43 ;  /* 0x0000002b2a2b7221 */ /* 0x004fc80000010000 */
[----:B------:R-:W-:-:S04]  /*0b80*/  FADD.FTZ R34, R43, R34 ;  /* 0x000000222b227221 */ /* 0x000fc80000010000 */
[----:B------:R-:W-:-:S04]  /*0b90*/  FADD.FTZ R35, R34, R35 ;  /* 0x0000002322237221 */ /* 0x000fc80000010000 */
[----:B------:R-:W-:-:S04]  /*0ba0*/  FADD.FTZ R35, R35, R50 ;  /* 0x0000003223237221 */ /* 0x000fc80000010000 */
[----:B------:R-:W-:-:S04]  /*0bb0*/  FADD.FTZ R32, R35, R32 ;  /* 0x0000002023207221 */ /* 0x000fc80000010000 */
[----:B------:R-:W-:-:S04]  /*0bc0*/  FADD.FTZ R33, R32, R33 ;  /* 0x0000002120217221 */ /* 0x000fc80000010000 */
[----:B------:R-:W-:-:S04]  /*0bd0*/  FADD.FTZ R30, R33, R30 ;  /* 0x0000001e211e7221 */ /* 0x000fc80000010000 */
[----:B------:R-:W-:Y:S01]  /*0be0*/  FADD.FTZ R30, R30, R51 ;  /* 0x000000331e1e7221 */ /* 0x000fe20000010000 */
[----:B------:R-:W-:-:S03]  /*0bf0*/  FADD.FTZ R43, R36, R47 ;  /* 0x0000002f242b7221 */ /* 0x000fc60000010000 */
[----:B------:R-:W-:-:S04]  /*0c00*/  FADD.FTZ R59, R30, R59 ;  /* 0x0000003b1e3b7221 */ /* 0x000fc80000010000 */
[----:B------:R-:W-:-:S04]  /*0c10*/  FADD.FTZ R59, R59, R60 ;  /* 0x0000003c3b3b7221 */ /* 0x000fc80000010000 */
[----:B------:R-:W-:Y:S01]  /*0c20*/  FADD.FTZ R3, R59, R52 ;  /* 0x000000343b037221 */ /* 0x000fe20000010000 */
[----:B------:R-:W-:Y:S06]  /*0c30*/  @P1 BRA `(.L_x_737) ;  /* 0xfffffff800281947 */ /* 0x000fec000383ffff */
.L_x_736:
[----:B------:R-:W-:Y:S05]  /*0c40*/  BSYNC.RECONVERGENT B1 ;  /* 0x0000000000017941 */ /* 0x000fea0003800200 */
.L_x_735:
[----:B------:R-:W-:Y:S05]  /*0c50*/  @!P0 BRA `(.L_x_734) ;  /* 0x0000000400e88947 */ /* 0x000fea0003800000 */
[----:B------:R-:W0:Y:S01]  /*0c60*/  S2R R0, SR_TID.X ;  /* 0x0000000000007919 */ /* 0x000e220000002100 */
[----:B------:R-:W-:Y:S01]  /*0c70*/  ISETP.GE.U32.AND P0, PT, R56, 0x8, PT ;  /* 0x000000083800780c */ /* 0x000fe20003f06070 */
[----:B------:R-:W-:Y:S01]  /*0c80*/  BSSY.RECONVERGENT B1, `(.L_x_738) ;  /* 0x0000041000017945 */ /* 0x000fe20003800200 */
[----:B------:R-:W-:Y:S02]  /*0c90*/  LOP3.LUT R34, R55, 0x7, RZ, 0xc0, !PT ;  /* 0x0000000737227812 */ /* 0x000fe400078ec0ff */
[----:B------:R-:W-:Y:S02]  /*0ca0*/  SHF.L.U32 R7, R58, 0x5, RZ ;  /* 0x000000053a077819 */ /* 0x000fe400000006ff */
[----:B------:R-:W-:Y:S02]  /*0cb0*/  ISETP.NE.AND P1, PT, R34, RZ, PT ;  /* 0x000000ff2200720c */ /* 0x000fe40003f25270 */
[----:B0-----:R-:W-:-:S05]  /*0cc0*/  LOP3.LUT R11, R7, 0x1f, R0, 0xf8, !PT ;  /* 0x0000001f070b7812 */ /* 0x001fca00078ef800 */
[----:B------:R-:W-:Y:S06]  /*0cd0*/  @!P0 BRA `(.L_x_739) ;  /* 0x0000000000ec8947 */ /* 0x000fec0003800000 */
[----:B------:R-:W0:Y:S01]  /*0ce0*/  LDC.64 R4, c[0x0][0x448] ;  /* 0x00011200ff047b82 */ /* 0x000e220000000a00 */
[----:B------:R-:W-:-:S05]  /*0cf0*/  IMAD R13, R2, R54, R11 ;  /* 0x00000036020d7224 */ /* 0x000fca00078e020b */
[CC--:B------:R-:W-:Y:S02]  /*0d00*/  LEA R21, R54.reuse, R13.reuse, 0x5 ;  /* 0x0000000d36157211 */ /* 0x0c0fe400078e28ff */
[----:B------:R-:W1:Y:S01]  /*0d10*/  LDC.64 R8, c[0x0][0x440] ;  /* 0x00011000ff087b82 */ /* 0x000e620000000a00 */
[CC--:B------:R-:W-:Y:S02]  /*0d20*/  LEA R23, R54.reuse, R13.reuse, 0x6 ;  /* 0x0000000d36177211 */ /* 0x0c0fe400078e30ff */
[C---:B------:R-:W-:Y:S02]  /*0d30*/  LEA R33, R54.reuse, R13, 0x7 ;  /* 0x0000000d36217211 */ /* 0x040fe400078e38ff */
[----:B------:R-:W-:Y:S01]  /*0d40*/  LEA R27, R54, R23, 0x5 ;  /* 0x00000017361b7211 */ /* 0x000fe200078e28ff */
[----:B0-----:R-:W-:-:S06]  /*0d50*/  IMAD.WIDE.U32 R14, R13, 0x4, R4 ;  /* 0x000000040d0e7825 */ /* 0x001fcc00078e0004 */
[----:B------:R0:W2:Y:S01]  /*0d60*/  LDG.E R14, desc[UR6][R14.64] ;  /* 0x000000060e0e7981 */ /* 0x0000a2000c1e1900 */
[----:B-1----:R-:W-:-:S04]  /*0d70*/  IMAD.WIDE.U32 R16, R13, 0x4, R8 ;  /* 0x000000040d107825 */ /* 0x002fc800078e0008 */
[C---:B------:R-:W-:Y:S01]  /*0d80*/  IMAD.WIDE.U32 R18, R21.reuse, 0x4, R8 ;  /* 0x0000000415127825 */ /* 0x040fe200078e0008 */
[----:B------:R-:W3:Y:S03]  /*0d90*/  LDG.E R0, desc[UR6][R16.64] ;  /* 0x0000000610007981 */ /* 0x000ee6000c1e1900 */
[----:B------:R-:W-:Y:S01]  /*0da0*/  IMAD.WIDE.U32 R20, R21, 0x4, R4 ;  /* 0x0000000415147825 */ /* 0x000fe200078e0004 */
[----:B------:R1:W4:Y:S03]  /*0db0*/  LDG.E R6, desc[UR6][R18.64] ;  /* 0x0000000612067981 */ /* 0x000326000c1e1900 */
[C---:B------:R-:W-:Y:S01]  /*0dc0*/  IMAD.WIDE.U32 R12, R23.reuse, 0x4, R8 ;  /* 0x00000004170c7825 */ /* 0x040fe200078e0008 */
[----:B------:R5:W4:Y:S03]  /*0dd0*/  LDG.E R35, desc[UR6][R20.64] ;  /* 0x0000000614237981 */ /* 0x000b26000c1e1900 */
[----:B------:R-:W-:-:S04]  /*0de0*/  IMAD.WIDE.U32 R22, R23, 0x4, R4 ;  /* 0x0000000417167825 */ /* 0x000fc800078e0004 */
[C---:B------:R-:W-:Y:S01]  /*0df0*/  IMAD.WIDE.U32 R24, R27.reuse, 0x4, R8 ;  /* 0x000000041b187825 */ /* 0x040fe200078e0008 */
[----:B------:R5:W4:Y:S03]  /*0e00*/  LDG.E R12, desc[UR6][R12.64] ;  /* 0x000000060c0c7981 */ /* 0x000b26000c1e1900 */
[--C-:B------:R-:W-:Y:S01]  /*0e10*/  IMAD.WIDE.U32 R26, R27, 0x4, R4.reuse ;  /* 0x000000041b1a7825 */ /* 0x100fe200078e0004 */
[----:B------:R-:W4:Y:S01]  /*0e20*/  LDG.E R23, desc[UR6][R22.64] ;  /* 0x0000000616177981 */ /* 0x000f22000c1e1900 */
[CC--:B0-----:R-:W-:Y:S02]  /*0e30*/  LEA R15, R54.reuse, R33.reuse, 0x5 ;  /* 0x00000021360f7211 */ /* 0x0c1fe400078e28ff */
[----:B------:R-:W-:Y:S01]  /*0e40*/  IMAD.WIDE.U32 R30, R33, 0x4, R4 ;  /* 0x00000004211e7825 */ /* 0x000fe200078e0004 */
[----:B------:R-:W4:Y:S01]  /*0e50*/  LDG.E R25, desc[UR6][R24.64] ;  /* 0x0000000618197981 */ /* 0x000f22000c1e1900 */
[----:B-1----:R-:W-:-:S02]  /*0e60*/  LEA R19, R54, R33, 0x6 ;  /* 0x0000002136137211 */ /* 0x002fc400078e30ff */
[--C-:B------:R-:W-:Y:S01]  /*0e70*/  IMAD.WIDE.U32 R28, R33, 0x4, R8.reuse ;  /* 0x00000004211c7825 */ /* 0x100fe200078e0008 */
[----:B------:R-:W4:Y:S03]  /*0e80*/  LDG.E R27, desc[UR6][R26.64] ;  /* 0x000000061a1b7981 */ /* 0x000f26000c1e1900 */
[C---:B------:R-:W-:Y:S01]  /*0e90*/  IMAD.WIDE.U32 R32, R15.reuse, 0x4, R8 ;  /* 0x000000040f207825 */ /* 0x040fe200078e0008 */
[----:B------:R-:W4:Y:S03]  /*0ea0*/  LDG.E R10, desc[UR6][R28.64] ;  /* 0x000000061c0a7981 */ /* 0x000f26000c1e1900 */
[----:B-----5:R-:W-:Y:S01]  /*0eb0*/  IMAD.WIDE.U32 R20, R15, 0x4, R4 ;  /* 0x000000040f147825 */ /* 0x020fe200078e0004 */
[----:B------:R-:W5:Y:S01]  /*0ec0*/  LDG.E R31, desc[UR6][R30.64] ;  /* 0x000000061e1f7981 */ /* 0x000f62000c1e1900 */
[----:B------:R-:W-:-:S02]  /*0ed0*/  LEA R13, R54, R19, 0x5 ;  /* 0x00000013360d7211 */ /* 0x000fc400078e28ff */
[C---:B------:R-:W-:Y:S01]  /*0ee0*/  IMAD.WIDE.U32 R16, R19.reuse, 0x4, R8 ;  /* 0x0000000413107825 */ /* 0x040fe200078e0008 */
[----:B------:R-:W5:Y:S03]  /*0ef0*/  LDG.E R33, desc[UR6][R32.64] ;  /* 0x0000000620217981 */ /* 0x000f66000c1e1900 */
[----:B------:R-:W-:Y:S01]  /*0f00*/  IMAD.WIDE.U32 R18, R19, 0x4, R4 ;  /* 0x0000000413127825 */ /* 0x000fe200078e0004 */
[----:B------:R-:W5:Y:S03]  /*0f10*/  LDG.E R21, desc[UR6][R20.64] ;  /* 0x0000000614157981 */ /* 0x000f66000c1e1900 */
[C---:B------:R-:W-:Y:S01]  /*0f20*/  IMAD.WIDE.U32 R8, R13.reuse, 0x4, R8 ;  /* 0x000000040d087825 */ /* 0x040fe200078e0008 */
[----:B------:R-:W5:Y:S03]  /*0f30*/  LDG.E R17, desc[UR6][R16.64] ;  /* 0x0000000610117981 */ /* 0x000f66000c1e1900 */
[----:B------:R-:W-:Y:S01]  /*0f40*/  IMAD.WIDE.U32 R4, R13, 0x4, R4 ;  /* 0x000000040d047825 */ /* 0x000fe200078e0004 */
[----:B------:R-:W5:Y:S04]  /*0f50*/  LDG.E R19, desc[UR6][R18.64] ;  /* 0x0000000612137981 */ /* 0x000f68000c1e1900 */
[----:B------:R-:W5:Y:S04]  /*0f60*/  LDG.E R9, desc[UR6][R8.64] ;  /* 0x0000000608097981 */ /* 0x000f68000c1e1900 */
[----:B------:R-:W5:Y:S01]  /*0f70*/  LDG.E R5, desc[UR6][R4.64] ;  /* 0x0000000604057981 */ /* 0x000f62000c1e1900 */
[----:B------:R-:W-:Y:S01]  /*0f80*/  IADD3 R2, PT, PT, R2, 0x100, RZ ;  /* 0x0000010002027810 */ /* 0x000fe20007ffe0ff */
[----:B--2---:R-:W-:Y:S01]  /*0f90*/  FADD.FTZ R14, R3, R14 ;  /* 0x0000000e030e7221 */ /* 0x004fe20000010000 */
[----:B---3--:R-:W-:-:S04]  /*0fa0*/  FADD.FTZ R43, R43, R0 ;  /* 0x000000002b2b7221 */ /* 0x008fc80000010000 */
[----:B----4-:R-:W-:Y:S01]  /*0fb0*/  FADD.FTZ R43, R43, R6 ;  /* 0x000000062b2b7221 */ /* 0x010fe20000010000 */
[----:B------:R-:W-:-:S03]  /*0fc0*/  FADD.FTZ R14, R14, R35 ;  /* 0x000000230e0e7221 */ /* 0x000fc60000010000 */
[----:B------:R-:W-:Y:S01]  /*0fd0*/  FADD.FTZ R12, R43, R12 ;  /* 0x0000000c2b0c7221 */ /* 0x000fe20000010000 */
[----:B------:R-:W-:-:S03]  /*0fe0*/  FADD.FTZ R14, R14, R23 ;  /* 0x000000170e0e7221 */ /* 0x000fc60000010000 */
[----:B------:R-:W-:Y:S01]  /*0ff0*/  FADD.FTZ R25, R12, R25 ;  /* 0x000000190c197221 */ /* 0x000fe20000010000 */
[----:B------:R-:W-:-:S03]  /*1000*/  FADD.FTZ R14, R14, R27 ;  /* 0x0000001b0e0e7221 */ /* 0x000fc60000010000 */
[----:B------:R-:W-:Y:S01]  /*1010*/  FADD.FTZ R10, R25, R10 ;  /* 0x0000000a190a7221 */ /* 0x000fe20000010000 */
[----:B-----5:R-:W-:-:S03]  /*1020*/  FADD.FTZ R14, R14, R31 ;  /* 0x0000001f0e0e7221 */ /* 0x020fc60000010000 */
[----:B------:R-:W-:Y:S01]  /*1030*/  FADD.FTZ R10, R10, R33 ;  /* 0x000000210a0a7221 */ /* 0x000fe20000010000 */
[----:B------:R-:W-:-:S03]  /*1040*/  FADD.FTZ R14, R14, R21 ;  /* 0x000000150e0e7221 */ /* 0x000fc60000010000 */
[----:B------:R-:W-:Y:S01]  /*1050*/  FADD.FTZ R10, R10, R17 ;  /* 0x000000110a0a7221 */ /* 0x000fe20000010000 */
[----:B------:R-:W-:-:S03]  /*1060*/  FADD.FTZ R14, R14, R19 ;  /* 0x000000130e0e7221 */ /* 0x000fc60000010000 */
[----:B------:R-:W-:Y:S01]  /*1070*/  FADD.FTZ R43, R10, R9 ;  /* 0x000000090a2b7221 */ /* 0x000fe20000010000 */
[----:B------:R-:W-:-:S07]  /*1080*/  FADD.FTZ R3, R14, R5 ;  /* 0x000000050e037221 */ /* 0x000fce0000010000 */
.L_x_739:
[----:B------:R-:W-:Y:S05]  /*1090*/  BSYNC.RECONVERGENT B1 ;  /* 0x0000000000017941 */ /* 0x000fea0003800200 */
.L_x_738:
[----:B------:R-:W-:Y:S05]  /*10a0*/  @!P1 BRA `(.L_x_734) ;  /* 0x0000000000d49947 */ /* 0x000fea0003800000 */
[----:B------:R-:W-:Y:S01]  /*10b0*/  ISETP.GE.U32.AND P0, PT, R34, 0x4, PT ;  /* 0x000000042200780c */ /* 0x000fe20003f06070 */
[----:B------:R-:W-:Y:S01]  /*10c0*/  BSSY.RECONVERGENT B1, `(.L_x_740) ;  /* 0x0000023000017945 */ /* 0x000fe20003800200 */
[----:B------:R-:W-:-:S04]  /*10d0*/  LOP3.LUT R0, R55, 0x3, RZ, 0xc0, !PT ;  /* 0x0000000337007812 */ /* 0x000fc800078ec0ff */
[----:B------:R-:W-:-:S07]  /*10e0*/  ISETP.NE.AND P1, PT, R0, RZ, PT ;  /* 0x000000ff0000720c */ /* 0x000fce0003f25270 */
[----:B------:R-:W-:Y:S06]  /*10f0*/  @!P0 BRA `(.L_x_741) ;  /* 0x00000000007c8947 */ /* 0x000fec0003800000 */
[----:B------:R-:W0:Y:S01]  /*1100*/  LDC.64 R4, c[0x0][0x440] ;  /* 0x00011000ff047b82 */ /* 0x000e220000000a00 */
[----:B------:R-:W-:-:S05]  /*1110*/  IMAD R15, R2, R54, R11 ;  /* 0x00000036020f7224 */ /* 0x000fca00078e020b */
[CC--:B------:R-:W-:Y:S02]  /*1120*/  LEA R17, R54.reuse, R15.reuse, 0x5 ;  /* 0x0000000f36117211 */ /* 0x0c0fe400078e28ff */
[----:B------:R-:W1:Y:S01]  /*1130*/  LDC.64 R12, c[0x0][0x448] ;  /* 0x00011200ff0c7b82 */ /* 0x000e620000000a00 */
[----:B------:R-:W-:-:S04]  /*1140*/  LEA R21, R54, R15, 0x6 ;  /* 0x0000000f36157211 */ /* 0x000fc800078e30ff */
[----:B------:R-:W-:Y:S01]  /*1150*/  LEA R23, R54, R21, 0x5 ;  /* 0x0000001536177211 */ /* 0x000fe200078e28ff */
[----:B0-----:R-:W-:-:S04]  /*1160*/  IMAD.WIDE.U32 R8, R15, 0x4, R4 ;  /* 0x000000040f087825 */ /* 0x001fc800078e0004 */
[----:B-1----:R-:W-:Y:S02]  /*1170*/  IMAD.WIDE.U32 R10, R15, 0x4, R12 ;  /* 0x000000040f0a7825 */ /* 0x002fe400078e000c */
[----:B------:R-:W2:Y:S02]  /*1180*/  LDG.E R8, desc[UR6][R8.64] ;  /* 0x0000000608087981 */ /* 0x000ea4000c1e1900 */
[C---:B------:R-:W-:Y:S02]  /*1190*/  IMAD.WIDE.U32 R14, R17.reuse, 0x4, R4 ;  /* 0x00000004110e7825 */ /* 0x040fe400078e0004 */
[----:B------:R-:W3:Y:S02]  /*11a0*/  LDG.E R10, desc[UR6][R10.64] ;  /* 0x000000060a0a7981 */ /* 0x000ee4000c1e1900 */
[----:B------:R-:W-:Y:S02]  /*11b0*/  IMAD.WIDE.U32 R16, R17, 0x4, R12 ;  /* 0x0000000411107825 */ /* 0x000fe400078e000c */
[----:B------:R-:W4:Y:S02]  /*11c0*/  LDG.E R15, desc[UR6][R14.64] ;  /* 0x000000060e0f7981 */ /* 0x000f24000c1e1900 */
[----:B------:R-:W-:-:S02]  /*11d0*/  IMAD.WIDE.U32 R18, R21, 0x4, R4 ;  /* 0x0000000415127825 */ /* 0x000fc400078e0004 */
[----:B------:R-:W5:Y:S02]  /*11e0*/  LDG.E R17, desc[UR6][R16.64] ;  /* 0x0000000610117981 */ /* 0x000f64000c1e1900 */
[----:B------:R-:W-:Y:S02]  /*11f0*/  IMAD.WIDE.U32 R20, R21, 0x4, R12 ;  /* 0x0000000415147825 */ /* 0x000fe400078e000c */
[----:B------:R-:W5:Y:S02]  /*1200*/  LDG.E R19, desc[UR6][R18.64] ;  /* 0x0000000612137981 */ /* 0x000f64000c1e1900 */
[C---:B------:R-:W-:Y:S02]  /*1210*/  IMAD.WIDE.U32 R4, R23.reuse, 0x4, R4 ;  /* 0x0000000417047825 */ /* 0x040fe400078e0004 */
[----:B------:R-:W5:Y:S02]  /*1220*/  LDG.E R21, desc[UR6][R20.64] ;  /* 0x0000000614157981 */ /* 0x000f64000c1e1900 */
[----:B------:R-:W-:-:S02]  /*1230*/  IMAD.WIDE.U32 R12, R23, 0x4, R12 ;  /* 0x00000004170c7825 */ /* 0x000fc400078e000c */
[----:B------:R-:W5:Y:S04]  /*1240*/  LDG.E R5, desc[UR6][R4.64] ;  /* 0x0000000604057981 */ /* 0x000f68000c1e1900 */
[----:B------:R-:W5:Y:S01]  /*1250*/  LDG.E R13, desc[UR6][R12.64] ;  /* 0x000000060c0d7981 */ /* 0x000f62000c1e1900 */
[----:B------:R-:W-:Y:S01]  /*1260*/  IADD3 R2, PT, PT, R2, 0x80, RZ ;  /* 0x0000008002027810 */ /* 0x000fe20007ffe0ff */
[----:B--2---:R-:W-:Y:S01]  /*1270*/  FADD.FTZ R8, R43, R8 ;  /* 0x000000082b087221 */ /* 0x004fe20000010000 */
[----:B---3--:R-:W-:-:S03]  /*1280*/  FADD.FTZ R10, R3, R10 ;  /* 0x0000000a030a7221 */ /* 0x008fc60000010000 */
[----:B----4-:R-:W-:Y:S01]  /*1290*/  FADD.FTZ R8, R8, R15 ;  /* 0x0000000f08087221 */ /* 0x010fe20000010000 */
[----:B-----5:R-:W-:-:S03]  /*12a0*/  FADD.FTZ R10, R10, R17 ;  /* 0x000000110a0a7221 */ /* 0x020fc60000010000 */
[----:B------:R-:W-:Y:S01]  /*12b0*/  FADD.FTZ R8, R8, R19 ;  /* 0x0000001308087221 */ /* 0x000fe20000010000 */
[----:B------:R-:W-:-:S03]  /*12c0*/  FADD.FTZ R10, R10, R21 ;  /* 0x000000150a0a7221 */ /* 0x000fc60000010000 */
[----:B------:R-:W-:Y:S01]  /*12d0*/  FADD.FTZ R43, R8, R5 ;  /* 0x00000005082b7221 */ /* 0x000fe20000010000 */
[----:B------:R-:W-:-:S07]  /*12e0*/  FADD.FTZ R3, R10, R13 ;  /* 0x0000000d0a037221 */ /* 0x000fce0000010000 */
.L_x_741:
[----:B------:R-:W-:Y:S05]  /*12f0*/  BSYNC.RECONVERGENT B1 ;  /* 0x0000000000017941 */ /* 0x000fea0003800200 */
.L_x_740:
[----:B------:R-:W-:Y:S05]  /*1300*/  @!P1 BRA `(.L_x_734) ;  /* 0x00000000003c9947 */ /* 0x000fea0003800000 */
[----:B------:R-:W0:Y:S01]  /*1310*/  LDC.64 R8, c[0x0][0x440] ;  /* 0x00011000ff087b82 */ /* 0x000e220000000a00 */
[----:B------:R-:W-:Y:S01]  /*1320*/  IMAD R2, R2, R54, R7 ;  /* 0x0000003602027224 */ /* 0x000fe200078e0207 */
[----:B------:R-:W-:-:S04]  /*1330*/  IADD3 R0, PT, PT, -R0, RZ, RZ ;  /* 0x000000ff00007210 */ /* 0x000fc80007ffe1ff */
[----:B------:R-:W-:Y:S02]  /*1340*/  IADD3 R13, PT, PT, R57, R2, RZ ;  /* 0x00000002390d7210 */ /* 0x000fe40007ffe0ff */
[----:B------:R-:W1:Y:S05]  /*1350*/  LDC.64 R10, c[0x0][0x448] ;  /* 0x00011200ff0a7b82 */ /* 0x000e6a0000000a00 */
.L_x_742:
[----:B0-----:R-:W-:-:S04]  /*1360*/  IMAD.WIDE.U32 R4, R13, 0x4, R8 ;  /* 0x000000040d047825 */ /* 0x001fc800078e0008 */
[----:B-1----:R-:W-:Y:S02]  /*1370*/  IMAD.WIDE.U32 R6, R13, 0x4, R10 ;  /* 0x000000040d067825 */ /* 0x002fe400078e000a */
[----:B------:R-:W2:Y:S04]  /*1380*/  LDG.E R4, desc[UR6][R4.64] ;  /* 0x0000000604047981 */ /* 0x000ea8000c1e1900 */
[----:B------:R-:W3:Y:S01]  /*1390*/  LDG.E R6, desc[UR6][R6.64] ;  /* 0x0000000606067981 */ /* 0x000ee2000c1e1900 */
[----:B------:R-:W-:Y:S02]  /*13a0*/  IADD3 R0, PT, PT, R0, 0x1, RZ ;  /* 0x0000000100007810 */ /* 0x000fe40007ffe0ff */
[----:B------:R-:W-:Y:S02]  /*13b0*/  LEA R13, R54, R13, 0x5 ;  /* 0x0000000d360d7211 */ /* 0x000fe400078e28ff */
[----:B------:R-:W-:Y:S01]  /*13c0*/  ISETP.NE.AND P0, PT, R0, RZ, PT ;  /* 0x000000ff0000720c */ /* 0x000fe20003f05270 */
[----:B--2---:R-:W-:Y:S01]  /*13d0*/  FADD.FTZ R43, R4, R43 ;  /* 0x0000002b042b7221 */ /* 0x004fe20000010000 */
[----:B---3--:R-:W-:-:S11]  /*13e0*/  FADD.FTZ R3, R6, R3 ;  /* 0x0000000306037221 */ /* 0x008fd60000010000 */
[----:B------:R-:W-:Y:S05]  /*13f0*/  @P0 BRA `(.L_x_742) ;  /* 0xfffffffc00d80947 */ /* 0x000fea000383ffff */
.L_x_734:
[----:B------:R-:W-:Y:S05]  /*1400*/  BSYNC.RECONVERGENT B0 ;  /* 0x0000000000007941 */ /* 0x000fea0003800200 */
.L_x_733:
[----:B------:R-:W0:Y:S01]  /*1410*/  S2R R5, SR_TID.X ;  /* 0x0000000000057919 */ /* 0x000e220000002100 */
[----:B------:R-:W1:Y:S01]  /*1420*/  S2UR UR5, SR_CgaCtaId ;  /* 0x00000000000579c3 */ /* 0x000e620000008800 */
[----:B------:R-:W-:Y:S01]  /*1430*/  UMOV UR4, 0x400 ;  /* 0x0000040000047882 */ /* 0x000fe20000000000 */
[----:B------:R-:W-:Y:S02]  /*1440*/  SHF.L.U32 R58, R58, 0x4, RZ ;  /* 0x000000043a3a7819 */ /* 0x000fe400000006ff */
[----:B------:R-:W-:Y:S02]  /*1450*/  ISETP.NE.AND P0, PT, R57, RZ, PT ;  /* 0x000000ff3900720c */ /* 0x000fe40003f05270 */
[----:B------:R-:W-:Y:S01]  /*1460*/  LOP3.LUT R58, R58, 0x7ffffff0, RZ, 0xc0, !PT ;  /* 0x7ffffff03a3a7812 */ /* 0x000fe200078ec0ff */
[----:B-1----:R-:W-:Y:S01]  /*1470*/  ULEA UR4, UR5, UR4, 0x18 ;  /* 0x0000000405047291 */ /* 0x002fe2000f8ec0ff */
[----:B0-----:R-:W-:-:S04]  /*1480*/  SHF.R.U32.HI R12, RZ, 0x5, R5 ;  /* 0x00000005ff0c7819 */ /* 0x001fc80000011605 */
[----:B------:R-:W-:-:S04]  /*1490*/  LOP3.LUT R0, R12, 0x1f, R5, 0x78, !PT ;  /* 0x0000001f0c007812 */ /* 0x000fc800078e7805 */
[----:B------:R-:W-:Y:S02]  /*14a0*/  LOP3.LUT R2, R0, 0x3e0, R5, 0xf8, !PT ;  /* 0x000003e000027812 */ /* 0x000fe400078ef805 */
[----:B------:R-:W-:Y:S02]  /*14b0*/  SHF.L.U32 R5, R57, 0x7, RZ ;  /* 0x0000000739057819 */ /* 0x000fe400000006ff */
[----:B------:R-:W-:Y:S02]  /*14c0*/  LEA R2, R2, UR4, 0x2 ;  /* 0x0000000402027c11 */ /* 0x000fe4000f8e10ff */
[----:B------:R-:W-:-:S03]  /*14d0*/  SHF.L.U32 R0, R0, 0x2, RZ ;  /* 0x0000000200007819 */ /* 0x000fc600000006ff */
[----:B------:R-:W-:Y:S01]  /*14e0*/  STS [R2], R3 ;  /* 0x0000000302007388 */ /* 0x000fe20000000800 */
[----:B------:R-:W-:-:S03]  /*14f0*/  LOP3.LUT R0, R5, R0, RZ, 0xfc, !PT ;  /* 0x0000000005007212 */ /* 0x000fc600078efcff */
[----:B------:R-:W-:Y:S01]  /*1500*/  STS [R2+0x1000], R43 ;  /* 0x0010002b02007388 */ /* 0x000fe20000000800 */
[----:B------:R-:W-:Y:S06]  /*1510*/  BAR.SYNC.DEFER_BLOCKING 0x0 ;  /* 0x0000000000007b1d */ /* 0x000fec0000010000 */
[----:B------:R-:W0:Y:S04]  /*1520*/  LDS R4, [R0+UR4] ;  /* 0x0000000400047984 */ /* 0x000e280008000800 */
[----:B------:R-:W1:Y:S04]  /*1530*/  LDS R5, [R0+UR4+0x1000] ;  /* 0x0010000400057984 */ /* 0x000e680008000800 */
[----:B0-----:R-:W0:Y:S04]  /*1540*/  SHFL.BFLY PT, R7, R4, 0x1, 0x1f ;  /* 0x0c201f0004077f89 */ /* 0x001e2800000e0000 */
[----:B-1----:R-:W1:Y:S01]  /*1550*/  SHFL.BFLY PT, R6, R5, 0x1, 0x1f ;  /* 0x0c201f0005067f89 */ /* 0x002e6200000e0000 */
[----:B0-----:R-:W-:Y:S01]  /*1560*/  FADD.FTZ R8, R4, R7 ;  /* 0x0000000704087221 */ /* 0x001fe20000010000 */
[----:B-1----:R-:W-:-:S04]  /*1570*/  FADD.FTZ R6, R5, R6 ;  /* 0x0000000605067221 */ /* 0x002fc80000010000 */
[----:B------:R-:W0:Y:S04]  /*1580*/  SHFL.BFLY PT, R9, R8, 0x2, 0x1f ;  /* 0x0c401f0008097f89 */ /* 0x000e2800000e0000 */
[----:B------:R-:W1:Y:S01]  /*1590*/  SHFL.BFLY PT, R7, R6, 0x2, 0x1f ;  /* 0x0c401f0006077f89 */ /* 0x000e6200000e0000 */
[----:B0-----:R-:W-:Y:S01]  /*15a0*/  FADD.FTZ R9, R8, R9 ;  /* 0x0000000908097221 */ /* 0x001fe20000010000 */
[----:B-1----:R-:W-:-:S04]  /*15b0*/  FADD.FTZ R7, R6, R7 ;  /* 0x0000000706077221 */ /* 0x002fc80000010000 */
[----:B------:R-:W0:Y:S04]  /*15c0*/  SHFL.BFLY PT, R10, R9, 0x4, 0x1f ;  /* 0x0c801f00090a7f89 */ /* 0x000e2800000e0000 */
[----:B------:R-:W1:Y:S01]  /*15d0*/  SHFL.BFLY PT, R2, R7, 0x4, 0x1f ;  /* 0x0c801f0007027f89 */ /* 0x000e6200000e0000 */
[----:B0-----:R-:W-:Y:S01]  /*15e0*/  FADD.FTZ R10, R9, R10 ;  /* 0x0000000a090a7221 */ /* 0x001fe20000010000 */
[----:B------:R-:W-:Y:S01]  /*15f0*/  IADD3 R9, PT, PT, R57, R58, RZ ;  /* 0x0000003a39097210 */ /* 0x000fe20007ffe0ff */
[----:B-1----:R-:W-:-:S03]  /*1600*/  FADD.FTZ R2, R7, R2 ;  /* 0x0000000207027221 */ /* 0x002fc60000010000 */
[----:B------:R-:W0:Y:S01]  /*1610*/  SHFL.BFLY PT, R5, R10, 0x8, 0x1f ;  /* 0x0d001f000a057f89 */ /* 0x000e2200000e0000 */
[----:B------:R-:W-:-:S03]  /*1620*/  SHF.L.U32 R7, R9, 0x1, RZ ;  /* 0x0000000109077819 */ /* 0x000fc600000006ff */
[----:B------:R-:W1:Y:S01]  /*1630*/  SHFL.BFLY PT, R3, R2, 0x8, 0x1f ;  /* 0x0d001f0002037f89 */ /* 0x000e6200000e0000 */
[----:B------:R-:W-:Y:S02]  /*1640*/  ISETP.GE.U32.AND P1, PT, R7, R54, PT ;  /* 0x000000360700720c */ /* 0x000fe40003f26070 */
[----:B------:R-:W-:Y:S01]  /*1650*/  @!P0 LEA R7, R12, UR4, 0x2 ;  /* 0x000000040c078c11 */ /* 0x000fe2000f8e10ff */
[----:B0-----:R-:W-:Y:S01]  /*1660*/  FADD.FTZ R5, R10, R5 ;  /* 0x000000050a057221 */ /* 0x001fe20000010000 */
[----:B-1----:R-:W-:-:S04]  /*1670*/  FADD.FTZ R3, R2, R3 ;  /* 0x0000000302037221 */ /* 0x002fc80000010000 */
[----:B------:R-:W0:Y:S04]  /*1680*/  SHFL.BFLY PT, R4, R5, 0x10, 0x1f ;  /* 0x0e001f0005047f89 */ /* 0x000e2800000e0000 */
[----:B------:R-:W1:Y:S01]  /*1690*/  SHFL.BFLY PT, R0, R3, 0x10, 0x1f ;  /* 0x0e001f0003007f89 */ /* 0x000e6200000e0000 */
[----:B0-----:R-:W-:Y:S01]  /*16a0*/  FADD.FTZ R4, R5, R4 ;  /* 0x0000000405047221 */ /* 0x001fe20000010000 */
[----:B-1----:R-:W-:-:S04]  /*16b0*/  FADD.FTZ R0, R3, R0 ;  /* 0x0000000003007221 */ /* 0x002fc80000010000 */
[----:B------:R0:W-:Y:S04]  /*16c0*/  @!P0 STS [R7+0x2000], R4 ;  /* 0x0020000407008388 */ /* 0x0001e80000000800 */
[----:B------:R0:W-:Y:S01]  /*16d0*/  @!P0 STS [R7+0x2080], R0 ;  /* 0x0020800007008388 */ /* 0x0001e20000000800 */
[----:B------:R-:W-:Y:S06]  /*16e0*/  BAR.SYNC.DEFER_BLOCKING 0x0 ;  /* 0x0000000000007b1d */ /* 0x000fec0000010000 */
[----:B------:R-:W-:Y:S05]  /*16f0*/  @P1 EXIT ;  /* 0x000000000000194d */ /* 0x000fea0003800000 */
[----:B------:R-:W-:-:S04]  /*1700*/  ISETP.GT.U32.AND P0, PT, R57, 0xf, PT ;  /* 0x0000000f3900780c */ /* 0x000fc80003f04070 */
[----:B------:R-:W-:-:S13]  /*1710*/  ISETP.NE.OR P0, PT, R12, 0x1f, P0 ;  /* 0x0000001f0c00780c */ /* 0x000fda0000705670 */
[----:B------:R-:W-:Y:S05]  /*1720*/  @P0 EXIT ;  /* 0x000000000000094d */ /* 0x000fea0003800000 */
[----:B------:R-:W-:Y:S01]  /*1730*/  LEA R57, R57, UR4, 0x3 ;  /* 0x0000000439397c11 */ /* 0x000fe2000f8e18ff */
[----:B------:R-:W1:Y:S04]  /*1740*/  LDC.64 R2, c[0x0][0x488] ;  /* 0x00012200ff027b82 */ /* 0x000e680000000a00 */
[----:B0-----:R-:W0:Y:S04]  /*1750*/  LDS.64 R6, [R57+0x2000] ;  /* 0x0020000039067984 */ /* 0x001e280000000a00 */
[----:B------:R-:W2:Y:S01]  /*1760*/  LDS.64 R10, [R57+0x2080] ;  /* 0x00208000390a7984 */ /* 0x000ea20000000a00 */
[----:B------:R-:W3:Y:S01]  /*1770*/  LDC.64 R4, c[0x0][0x480] ;  /* 0x00012000ff047b82 */ /* 0x000ee20000000a00 */
[----:B-1----:R-:W-:-:S04]  /*1780*/  IMAD.WIDE.U32 R2, R9, 0x4, R2 ;  /* 0x0000000409027825 */ /* 0x002fc800078e0002 */
[----:B---3--:R-:W-:Y:S01]  /*1790*/  IMAD.WIDE.U32 R4, R9, 0x4, R4 ;  /* 0x0000000409047825 */ /* 0x008fe200078e0004 */
[----:B0-----:R-:W-:Y:S02]  /*17a0*/  F2FP.BF16.F32.PACK_AB R7, R7, R6 ;  /* 0x000000060707723e */ /* 0x001fe400000010ff */
[----:B--2---:R-:W-:-:S03]  /*17b0*/  F2FP.BF16.F32.PACK_AB R11, R11, R10 ;  /* 0x0000000a0b0b723e */ /* 0x004fc600000010ff */
[----:B------:R-:W-:Y:S04]  /*17c0*/  STG.E desc[UR6][R2.64], R7 ;  /* 0x0000000702007986 */ /* 0x000fe8000c101906 */
[----:B------:R-:W-:Y:S01]  /*17d0*/  STG.E desc[UR6][R4.64], R11 ;  /* 0x0000000b04007986 */ /* 0x000fe2000c101906 */
[----:B------:R-:W-:Y:S05]  /*17e0*/  EXIT ;  /* 0x000000000000794d */ /* 0x000fea0003800000 */
.L_x_743:
        /* <DEDUP_REMOVED lines=9> */
.L_x_19284:


//--------------------- .text._ZN10layer_norm13ln_bwd_kernelINS_13Kernel_traitsI13__nv_bfloat16S2_S2_S2_fjLj5120ELj1ELj1ELj4ELj16ENS_18Kernel_traits_baseILj5120ES2_S2_S2_S2_fjLj128EEEEELb1ELb0ELb1ELb0EEEvNS_9BwdParamsE --------------------------
	.section	.text._ZN10layer_norm13ln_bwd_kernelINS_13Kernel_traitsI13__nv_bfloat16S2_S2_S2_fjLj5120ELj1ELj1ELj4ELj16ENS_18Kernel_traits_baseILj5120ES2_S2_S2_S2_fjLj128EEEEELb1ELb0ELb1ELb0EEEvNS_9BwdParamsE,"ax",@progbits
	.align	128
        .global         _ZN10layer_norm13ln_bwd_kernelINS_13Kernel_traitsI13__nv_bfloat16S2_S2_S2_fjLj5120ELj1ELj1ELj4ELj16ENS_18Kernel_traits_baseILj5120ES2_S2_S2_S2_fjLj128EEEEELb1ELb0ELb1ELb0EEEvNS_9BwdParamsE
        .type           _ZN10layer_norm13ln_bwd_kernelINS_13Kernel_traitsI13__nv_bfloat16S2_S2_S2_fjLj5120ELj1ELj1ELj4ELj16ENS_18Kernel_traits_baseILj5120ES2_S2_S2_S2_fjLj128EEEEELb1ELb0ELb1ELb0EEEvNS_9BwdParamsE,@function
        .size           _ZN10layer_norm13ln_bwd_kernelINS_13Kernel_traitsI13__nv_bfloat16S2_S2_S2_fjLj5120ELj1ELj1ELj4ELj16ENS_18Kernel_traits_baseILj5120ES2_S2_S2_S2_fjLj128EEEEELb1ELb0ELb1ELb0EEEvNS_9BwdParamsE,(.L_x_19285 - _ZN10layer_norm13ln_bwd_kernelINS_13Kernel_traitsI13__nv_bfloat16S2_S2_S2_fjLj5120ELj1ELj1ELj4ELj16ENS_18Kernel_traits_baseILj5120ES2_S2_S2_S2_fjLj128EEEEELb1ELb0ELb1ELb0EEEvNS_9BwdParamsE)
        .other          _ZN10layer_norm13ln_bwd_kernelINS_13Kernel_traitsI13__nv_bfloat16S2_S2_S2_fjLj5120ELj1ELj1ELj4ELj16ENS_18Kernel_traits_baseILj5120ES2_S2_S2_S2_fjLj128EEEEELb1ELb0ELb1ELb0EEEvNS_9BwdParamsE,@"STO_CUDA_ENTRY STV_DEFAULT"
_ZN10layer_norm13ln_bwd_kernelINS_13Kernel_traitsI13__nv_bfloat16S2_S2_S2_fjLj5120ELj1ELj1ELj4ELj16ENS_18Kernel_traits_baseILj5120ES2_S2_S2_S2_fjLj128EEEEELb1ELb0ELb1ELb0EEEvNS_9BwdParamsE:
.text._ZN10layer_norm13ln_bwd_kernelINS_13Kernel_traitsI13__nv_bfloat16S2_S2_S2_fjLj5120ELj1ELj1ELj4ELj16ENS_18Kernel_traits_baseILj5120ES2_S2_S2_S2_fjLj128EEEEELb1ELb0ELb1ELb0EEEvNS_9BwdParamsE:
        /* <DEDUP_REMOVED lines=10> */
[----:B------:R-:W-:Y:S01]  /*00a0*/  LEA.HI.SX32 R0, R3, R0, 0x1d ;  /* 0x0000000003007211 */ /* 0x000fe200078feaff */
[----:B------:R-:W-:-:S03]  /*00b0*/  IMAD.MOV.U32 R3, RZ, RZ, R2 ;  /* 0x000000ffff037224 */ /* 0x000fc600078e0002 */
[C---:B------:R-:W-:Y:S02]  /*00c0*/  ISETP.GE.U32.AND P0, PT, R0.reuse, 0x80, PT ;  /* 0x000000800000780c */ /* 0x040fe40003f06070 */
        /* <DEDUP_REMOVED lines=15> */
[----:B----4-:R-:W-:-:S04]  /*01c0*/  @P2 IMAD.WIDE.U32 R10, R3, 0x10, R10 ;  /* 0x00000010030a2825 */ /* 0x010fc800078e000a */
[----:B------:R-:W-:Y:S01]  /*01d0*/  @P2 VIADD R3, R3, 0x80 ;  /* 0x0000008003032836 */ /* 0x000fe20000000000 */
[----:B------:R1:W5:Y:S03]  /*01e0*/  @P2 LDG.E.128 R44, desc[UR20][R10.64] ;  /* 0x000000140a2c2981 */ /* 0x000366000c1e1d00 */
        /* <DEDUP_REMOVED lines=92> */
[----:B------:R-:W4:Y:S01]  /*07b0*/  LDCU.64 UR24, c[0x0][0x438] ;  /* 0x00008700ff1877ac */ /* 0x000f220008000a00 */
[----:B------:R-:W0:Y:S01]  /*07c0*/  LDCU.64 UR4, c[0x0][0x478] ;  /* 0x00008f00ff0477ac */ /* 0x000e220008000a00 */
[----:B------:R-:W0:Y:S01]  /*07d0*/  LDCU.128 UR12, c[0x0][0x3c0] ;  /* 0x00007800ff0c77ac */ /* 0x000e220008000c00 */
[----:B------:R-:W0:Y:S01]  /*07e0*/  LDCU.128 UR16, c[0x0][0x3f0] ;  /* 0x00007e00ff1077ac */ /* 0x000e220008000c00 */
[----:B------:R-:W0:Y:S02]  /*07f0*/  LDCU.64 UR26, c[0x0][0x380] ;  /* 0x00007000ff1a77ac */ /* 0x000e240008000a00 */
.L_x_929:
[----:B0-----:R-:W-:Y:S02]  /*0800*/  UIMAD.WIDE UR8, UR28, 0x4, UR18 ;  /* 0x000000041c0878a5 */ /* 0x001fe4000f8e0212 */
[----:B------:R-:W-:-:S04]  /*0810*/  UIMAD.WIDE UR10, UR28, 0x4, UR16 ;  /* 0x000000041c0a78a5 */ /* 0x000fc8000f8e0210 */
[----:B----4-:R-:W-:Y:S01]  /*0820*/  IMAD.U32 R164, RZ, RZ, UR8 ;  /* 0x00000008ffa47e24 */ /* 0x010fe2000f8e00ff */
[----:B------:R-:W-:Y:S01]  /*0830*/  MOV R165, UR9 ;  /* 0x0000000900a57c02 */ /* 0x000fe20008000f00 */
[----:B------:R-:W-:-:S04]  /*0840*/  UIMAD.WIDE UR8, UR28, 0x4, UR14 ;  /* 0x000000041c0878a5 */ /* 0x000fc8000f8e020e */
[----:B--2---:R-:W2:Y:S01]  /*0850*/  LDG.E R164, desc[UR20][R164.64] ;  /* 0x00000014a4a47981 */ /* 0x004ea2000c1e1900 */
[----:B-1-3--:R-:W-:Y:S01]  /*0860*/  IMAD.U32 R160, RZ, RZ, UR10 ;  /* 0x0000000affa07e24 */ /* 0x00afe2000f8e00ff */
[----:B------:R-:W-:Y:S01]  /*0870*/  MOV R163, UR9 ;  /* 0x0000000900a37c02 */ /* 0x000fe20008000f00 */
[----:B------:R-:W-:Y:S01]  /*0880*/  IMAD.U32 R162, RZ, RZ, UR8 ;  /* 0x00000008ffa27e24 */ /* 0x000fe2000f8e00ff */
[----:B------:R-:W-:-:S05]  /*0890*/  MOV R161, UR11 ;  /* 0x0000000b00a17c02 */ /* 0x000fca0008000f00 */
[----:B------:R-:W3:Y:S04]  /*08a0*/  LDG.E R162, desc[UR20][R162.64] ;  /* 0x00000014a2a27981 */ /* 0x000ee8000c1e1900 */
[----:B------:R-:W4:Y:S01]  /*08b0*/  LDG.E R160, desc[UR20][R160.64] ;  /* 0x00000014a0a07981 */ /* 0x000f22000c1e1900 */
[----:B------:R-:W-:Y:S01]  /*08c0*/  BSSY.RECONVERGENT B0, `(.L_x_745) ;  /* 0x00002b2000007945 */ /* 0x000fe20003800200 */
[----:B--2---:R-:W-:Y:S02]  /*08d0*/  R2UR UR32, R164 ;  /* 0x00000000a42072ca */ /* 0x004fe400000e0000 */
[----:B---3--:R-:W-:-:S11]  /*08e0*/  R2UR UR31, R162 ;  /* 0x00000000a21f72ca */ /* 0x008fd600000e0000 */
[----:B------:R-:W-:Y:S01]  /*08f0*/  UISETP.GE.AND UP2, UPT, UR32, 0x1, UPT ;  /* 0x000000012000788c */ /* 0x000fe2000bf46270 */
[----:B----4-:R-:W-:-:S08]  /*0900*/  R2UR UR11, R160 ;  /* 0x00000000a00b72ca */ /* 0x010fd000000e0000 */
[----:B-----5:R-:W-:Y:S07]  /*0910*/  BRA.U !UP2, `(.L_x_746) ;  /* 0x000000250a407547 */ /* 0x020fee000b800000 */
[----:B------:R-:W-:-:S06]  /*0920*/  UIMAD.WIDE UR8, UR28, 0x4, UR12 ;  /* 0x000000041c0878a5 */ /* 0x000fcc000f8e020c */
[----:B------:R-:W-:Y:S01]  /*0930*/  IMAD.U32 R160, RZ, RZ, UR8 ;  /* 0x00000008ffa07e24 */ /* 0x000fe2000f8e00ff */
[----:B------:R-:W-:-:S05]  /*0940*/  MOV R161, UR9 ;  /* 0x0000000900a17c02 */ /* 0x000fca0008000f00 */
[----:B------:R0:W2:Y:S01]  /*0950*/  LDG.E R160, desc[UR20][R160.64] ;  /* 0x00000014a0a07981 */ /* 0x0000a2000c1e1900 */
[----:B------:R-:W-:Y:S01]  /*0960*/  UISETP.GE.AND UP3, UPT, UR11, 0x1, UPT ;  /* 0x000000010b00788c */ /* 0x000fe2000bf66270 */
[----:B------:R-:W-:Y:S01]  /*0970*/  IMAD.MOV.U32 R230, RZ, RZ, RZ ;  /* 0x000000ffffe67224 */ /* 0x000fe200078e00ff */
[----:B-1----:R-:W-:Y:S01]  /*0980*/  ISETP.NE.AND P3, PT, RZ, UR29, PT ;  /* 0x0000001dff007c0c */ /* 0x002fe2000bf65270 */
[----:B------:R-:W1:Y:S01]  /*0990*/  S2R R2, SR_TID.X ;  /* 0x0000000000027919 */ /* 0x000e620000002100 */
[----:B------:R-:W-:Y:S01]  /*09a0*/  BSSY.RECONVERGENT B1, `(.L_x_747) ;  /* 0x000008b000017945 */ /* 0x000fe20003800200 */
[----:B------:R-:W-:Y:S01]  /*09b0*/  HFMA2 R234, -RZ, RZ, 0, 0 ;  /* 0x00000000ffea7431 */ /* 0x000fe200000001ff */
[----:B------:R-:W-:Y:S01]  /*09c0*/  PLOP3.LUT P0, PT, PT, PT, UP3, 0x80, 0x8 ;  /* 0x000000000008781c */ /* 0x000fe20003f0f038 */
[----:B------:R-:W-:Y:S01]  /*09d0*/  IMAD.MOV.U32 R233, RZ, RZ, RZ ;  /* 0x000000ffffe97224 */ /* 0x000fe200078e00ff */
[C---:B------:R-:W-:Y:S02]  /*09e0*/  ISETP.GE.U32.AND P1, PT, R0.reuse, 0x100, PT ;  /* 0x000001000000780c */ /* 0x040fe40003f26070 */
[C---:B------:R-:W-:Y:S01]  /*09f0*/  ISETP.GE.U32.AND P2, PT, R0.reuse, 0x180, PT ;  /* 0x000001800000780c */ /* 0x040fe20003f46070 */
[----:B------:R-:W-:Y:S01]  /*0a00*/  @UP3 UIADD3 UR7, UPT, UPT, UR11, -0x1, URZ ;  /* 0xffffffff0b073890 */ /* 0x000fe2000fffe0ff */
[----:B------:R-:W-:-:S03]  /*0a10*/  ISETP.GE.U32.AND P4, PT, R0, 0x280, PT ;  /* 0x000002800000780c */ /* 0x000fc60003f86070 */
[----:B------:R-:W-:-:S04]  /*0a20*/  @UP3 UIMAD UR7, UR7, UR6, URZ ;  /* 0x00000006070732a4 */ /* 0x000fc8000f8e02ff */
[----:B------:R-:W-:-:S04]  /*0a30*/  @UP3 USHF.R.S32.HI UR8, URZ, 0x1f, UR7 ;  /* 0x0000001fff083899 */ /* 0x000fc80008011407 */
[----:B------:R-:W-:Y:S02]  /*0a40*/  @UP3 ULEA.HI UR7, UR8, UR7, URZ, 0x3 ;  /* 0x0000000708073291 */ /* 0x000fe4000f8f18ff */
[----:B------:R-:W-:-:S04]  /*0a50*/  UIADD3 UR8, UPT, UPT, UR32, -0x1, URZ ;  /* 0xffffffff20087890 */ /* 0x000fc8000fffe0ff */
[----:B0-----:R-:W-:Y:S01]  /*0a60*/  MOV R161, UR7 ;  /* 0x0000000700a17c02 */ /* 0x001fe20008000f00 */
[----:B------:R-:W-:Y:S02]  /*0a70*/  UIMAD UR7, UR28, UR6, URZ ;  /* 0x000000061c0772a4 */ /* 0x000fe4000f8e02ff */
[----:B------:R-:W-:Y:S02]  /*0a80*/  UIMAD UR9, UR8, UR6, URZ ;  /* 0x00000006080972a4 */ /* 0x000fe4000f8e02ff */
[----:B------:R-:W-:Y:S01]  /*0a90*/  USHF.R.S32.HI UR8, URZ, 0x1f, UR7 ;  /* 0x0000001fff087899 */ /* 0x000fe20008011407 */
[----:B-1----:R-:W-:Y:S01]  /*0aa0*/  @P0 LEA.HI.SX32 R230, R161, R2, 0x1d ;  /* 0x00000002a1e60211 */ /* 0x002fe200078feaff */
[----:B------:R-:W-:Y:S01]  /*0ab0*/  USHF.R.S32.HI UR10, URZ, 0x1f, UR9 ;  /* 0x0000001fff0a7899 */ /* 0x000fe20008011409 */
[----:B------:R-:W-:Y:S01]  /*0ac0*/  ISETP.GE.U32.AND P0, PT, R0, 0x80, PT ;  /* 0x000000800000780c */ /* 0x000fe20003f06070 */
[----:B------:R-:W-:Y:S02]  /*0ad0*/  ULEA.HI UR8, UR8, UR7, URZ, 0x3 ;  /* 0x0000000708087291 */ /* 0x000fe4000f8f18ff */
[----:B------:R-:W-:-:S04]  /*0ae0*/  ULEA.HI UR10, UR10, UR9, URZ, 0x3 ;  /* 0x000000090a0a7291 */ /* 0x000fc8000f8f18ff */
[----:B------:R-:W-:Y:S02]  /*0af0*/  IMAD.U32 R161, RZ, RZ, UR8 ;  /* 0x00000008ffa17e24 */ /* 0x000fe4000f8e00ff */
[----:B------:R-:W-:-:S03]  /*0b00*/  MOV R163, UR10 ;  /* 0x0000000a00a37c02 */ /* 0x000fc60008000f00 */
[-C--:B------:R-:W-:Y:S02]  /*0b10*/  LEA.HI.SX32 R228, R161, R2.reuse, 0x1d ;  /* 0x00000002a1e47211 */ /* 0x080fe400078feaff */
[----:B------:R-:W-:-:S03]  /*0b20*/  LEA.HI.SX32 R232, R163, R2, 0x1d ;  /* 0x00000002a3e87211 */ /* 0x000fc600078feaff */
[----:B------:R-:W-:Y:S01]  /*0b30*/  IMAD.MOV.U32 R231, RZ, RZ, R228 ;  /* 0x000000ffffe77224 */ /* 0x000fe200078e00e4 */
[----:B--2---:R-:W-:Y:S02]  /*0b40*/  FSEL R160, R160, RZ, !P3 ;  /* 0x000000ffa0a07208 */ /* 0x004fe40005800000 */
[----:B------:R-:W-:Y:S02]  /*0b50*/  ISETP.GE.U32.AND P3, PT, R0, 0x200, PT ;  /* 0x000002000000780c */ /* 0x000fe40003f66070 */
[----:B------:R-:W-:Y:S01]  /*0b60*/  R2UR UR7, R160 ;  /* 0x00000000a00772ca */ /* 0x000fe200000e0000 */
[----:B------:R-:W-:-:S14]  /*0b70*/  @!P0 BRA `(.L_x_748) ;  /* 0x0000000400b48947 */ /* 0x000fdc0003800000 */
        /* <DEDUP_REMOVED lines=12> */
[C---:B-----5:R-:W-:Y:S01]  /*0c40*/  SHF.L.U32 R227, R36.reuse, 0x10, RZ ;  /* 0x0000001024e37819 */ /* 0x060fe200000006ff */
[----:B------:R-:W-:Y:S01]  /*0c50*/  IMAD.U32 R223, R37, 0x10000, RZ ;  /* 0x0001000025df7824 */ /* 0x000fe200078e00ff */
[----:B------:R-:W-:Y:S01]  /*0c60*/  PRMT R224, R36, 0x7632, R224 ;  /* 0x0000763224e07816 */ /* 0x000fe200000000e0 */
[----:B0-----:R-:W-:-:S05]  /*0c70*/  @P5 IMAD.WIDE.U32 R214, R231, 0x10, R214 ;  /* 0x00000010e7d65825 */ /* 0x001fca00078e00d6 */
[----:B------:R4:W5:Y:S01]  /*0c80*/  @P5 LDG.E.128 R136, desc[UR20][R214.64] ;  /* 0x00000014d6885981 */ /* 0x000962000c1e1d00 */
[----:B------:R-:W-:Y:S01]  /*0c90*/  IMAD.U32 R224, R224, 0x10000, RZ ;  /* 0x00010000e0e07824 */ /* 0x000fe200078e00ff */
[----:B------:R-:W-:Y:S01]  /*0ca0*/  IADD3 R232, PT, PT, R232, 0x80, RZ ;  /* 0x00000080e8e87810 */ /* 0x000fe20007ffe0ff */
[----:B------:R-:W-:Y:S01]  /*0cb0*/  VIADD R230, R230, 0x80 ;  /* 0x00000080e6e67836 */ /* 0x000fe20000000000 */
[----:B------:R-:W-:Y:S02]  /*0cc0*/  IADD3 R231, PT, PT, R231, 0x80, RZ ;  /* 0x00000080e7e77810 */ /* 0x000fe40007ffe0ff */
[----:B---3--:R-:W-:Y:S01]  /*0cd0*/  SHF.L.U32 R216, R160, 0x10, RZ ;  /* 0x00000010a0d87819 */ /* 0x008fe200000006ff */
[----:B------:R-:W-:-:S04]  /*0ce0*/  IMAD.U32 R217, R161, 0x10000, RZ ;  /* 0x00010000a1d97824 */ /* 0x000fc800078e00ff */
[----:B------:R-:W-:Y:S01]  /*0cf0*/  FADD.FTZ R216, R216, -UR7 ;  /* 0x80000007d8d87e21 */ /* 0x000fe20008010000 */
[----:B------:R-:W-:Y:S02]  /*0d00*/  SHF.L.U32 R219, R162, 0x10, RZ ;  /* 0x00000010a2db7819 */ /* 0x000fe400000006ff */
[C---:B----4-:R-:W-:Y:S01]  /*0d10*/  PRMT R214, R164.reuse, 0x7632, R214 ;  /* 0x00007632a4d67816 */ /* 0x050fe200000000d6 */
[----:B------:R-:W-:Y:S02]  /*0d20*/  IMAD.U32 R164, R164, 0x10000, RZ ;  /* 0x00010000a4a47824 */ /* 0x000fe400078e00ff */
[----:B------:R-:W-:Y:S01]  /*0d30*/  FMUL.FTZ R229, R216, UR31 ;  /* 0x0000001fd8e57c20 */ /* 0x000fe20008410000 */
[----:B------:R-:W-:Y:S01]  /*0d40*/  FADD.FTZ R217, R217, -UR7 ;  /* 0x80000007d9d97e21 */ /* 0x000fe20008010000 */
[----:B------:R-:W-:Y:S01]  /*0d50*/  PRMT R218, R161, 0x7632, R218 ;  /* 0x00007632a1da7816 */ /* 0x000fe200000000da */
[-C--:B------:R-:W-:Y:S01]  /*0d60*/  FMUL.FTZ R227, R227, R164.reuse ;  /* 0x000000a4e3e37220 */ /* 0x080fe20000410000 */
[----:B------:R-:W-:Y:S01]  /*0d70*/  PRMT R220, R165, 0x7632, R220 ;  /* 0x00007632a5dc7816 */ /* 0x000fe200000000dc */
[----:B------:R-:W-:Y:S01]  /*0d80*/  FADD.FTZ R96, R96, R164 ;  /* 0x000000a460607221 */ /* 0x000fe20000010000 */
[----:B------:R-:W-:Y:S01]  /*0d90*/  FFMA.FTZ R56, R229, R164, R56 ;  /* 0x000000a4e5387223 */ /* 0x000fe20000010038 */
[----:B------:R-:W-:Y:S01]  /*0da0*/  SHF.L.U32 R165, R165, 0x10, RZ ;  /* 0x00000010a5a57819 */ /* 0x000fe200000006ff */
[----:B------:R-:W-:Y:S01]  /*0db0*/  FADD.FTZ R219, R219, -UR7 ;  /* 0x80000007dbdb7e21 */ /* 0x000fe20008010000 */
[----:B------:R-:W-:Y:S01]  /*0dc0*/  SHF.L.U32 R164, R38, 0x10, RZ ;  /* 0x0000001026a47819 */ /* 0x000fe200000006ff */
[----:B------:R-:W-:-:S02]  /*0dd0*/  IMAD.U32 R215, R166, 0x10000, RZ ;  /* 0x00010000a6d77824 */ /* 0x000fc400078e00ff */
[----:B------:R-:W-:Y:S01]  /*0de0*/  FMUL.FTZ R225, R217, UR31 ;  /* 0x0000001fd9e17c20 */ /* 0x000fe20008410000 */
[----:B------:R-:W-:Y:S02]  /*0df0*/  PRMT R213, R160, 0x7632, R213 ;  /* 0x00007632a0d57816 */ /* 0x000fe400000000d5 */
[----:B------:R-:W-:Y:S01]  /*0e00*/  SHF.L.U32 R218, R218, 0x10, RZ ;  /* 0x00000010dada7819 */ /* 0x000fe200000006ff */
[----:B------:R-:W-:Y:S01]  /*0e10*/  FMUL.FTZ R221, R219, UR31 ;  /* 0x0000001fdbdd7c20 */ /* 0x000fe20008410000 */
[----:B------:R-:W-:Y:S01]  /*0e20*/  PRMT R160, R162, 0x7632, R160 ;  /* 0x00007632a2a07816 */ /* 0x000fe200000000a0 */
[-C--:B------:R-:W-:Y:S01]  /*0e30*/  FMUL.FTZ R223, R223, R165.reuse ;  /* 0x000000a5dfdf7220 */ /* 0x080fe20000410000 */
[C---:B------:R-:W-:Y:S01]  /*0e40*/  PRMT R162, R167.reuse, 0x7632, R162 ;  /* 0x00007632a7a27816 */ /* 0x040fe200000000a2 */
[----:B------:R-:W-:Y:S01]  /*0e50*/  FADD.FTZ R98, R98, R165 ;  /* 0x000000a562627221 */ /* 0x000fe20000010000 */
[----:B------:R-:W-:Y:S01]  /*0e60*/  SHF.L.U32 R167, R167, 0x10, RZ ;  /* 0x00000010a7a77819 */ /* 0x000fe200000006ff */
[----:B------:R-:W-:Y:S01]  /*0e70*/  FFMA.FTZ R58, R225, R165, R58 ;  /* 0x000000a5e13a7223 */ /* 0x000fe2000001003a */
[----:B------:R-:W-:Y:S01]  /*0e80*/  FMUL.FTZ R219, R164, R215 ;  /* 0x000000d7a4db7220 */ /* 0x000fe20000410000 */
[----:B------:R-:W-:Y:S01]  /*0e90*/  IMAD.U32 R222, R163, 0x10000, RZ ;  /* 0x00010000a3de7824 */ /* 0x000fe200078e00ff */
[----:B------:R-:W-:Y:S01]  /*0ea0*/  PRMT R164, R37, 0x7632, R164 ;  /* 0x0000763225a47816 */ /* 0x000fe200000000a4 */
[----:B------:R-:W-:-:S02]  /*0eb0*/  IMAD.U32 R165, R39, 0x10000, RZ ;  /* 0x0001000027a57824 */ /* 0x000fc400078e00ff */
[----:B------:R-:W-:Y:S01]  /*0ec0*/  FADD.FTZ R218, R218, -UR7 ;  /* 0x80000007dada7e21 */ /* 0x000fe20008010000 */
[----:B------:R-:W-:Y:S01]  /*0ed0*/  SHF.L.U32 R213, R213, 0x10, RZ ;  /* 0x00000010d5d57819 */ /* 0x000fe200000006ff */
[----:B------:R-:W-:Y:S01]  /*0ee0*/  FADD.FTZ R100, R100, R215 ;  /* 0x000000d764647221 */ /* 0x000fe20000010000 */
[----:B------:R-:W-:Y:S01]  /*0ef0*/  FFMA.FTZ R60, R221, R215, R60 ;  /* 0x000000d7dd3c7223 */ /* 0x000fe2000001003c */
[----:B------:R-:W-:Y:S01]  /*0f00*/  FADD.FTZ R217, R222, -UR7 ;  /* 0x80000007ded97e21 */ /* 0x000fe20008010000 */
[----:B------:R-:W-:Y:S01]  /*0f10*/  FMUL.FTZ R215, R165, R167 ;  /* 0x000000a7a5d77220 */ /* 0x000fe20000410000 */
[----:B------:R-:W-:Y:S01]  /*0f20*/  SHF.L.U32 R164, R164, 0x10, RZ ;  /* 0x00000010a4a47819 */ /* 0x000fe200000006ff */
[----:B------:R-:W-:Y:S01]  /*0f30*/  IMAD.U32 R165, R220, 0x10000, RZ ;  /* 0x00010000dca57824 */ /* 0x000fe200078e00ff */
[----:B------:R-:W-:Y:S01]  /*0f40*/  PRMT R161, R163, 0x7632, R161 ;  /* 0x00007632a3a17816 */ /* 0x000fe200000000a1 */
[----:B------:R-:W-:Y:S01]  /*0f50*/  FMUL.FTZ R222, R218, UR31 ;  /* 0x0000001fdade7c20 */ /* 0x000fe20008410000 */
[----:B------:R-:W-:Y:S01]  /*0f60*/  PRMT R163, R166, 0x7632, R163 ;  /* 0x00007632a6a37816 */ /* 0x000fe200000000a3 */
[----:B------:R-:W-:Y:S01]  /*0f70*/  FADD.FTZ R213, R213, -UR7 ;  /* 0x80000007d5d57e21 */ /* 0x000fe20008010000 */
[----:B------:R-:W-:-:S02]  /*0f80*/  IMAD.U32 R214, R214, 0x10000, RZ ;  /* 0x00010000d6d67824 */ /* 0x000fc400078e00ff */
[-C--:B------:R-:W-:Y:S01]  /*0f90*/  FMUL.FTZ R220, R164, R165.reuse ;  /* 0x000000a5a4dc7220 */ /* 0x080fe20000410000 */
[----:B------:R-:W-:Y:S01]  /*0fa0*/  FADD.FTZ R99, R99, R165 ;  /* 0x000000a563637221 */ /* 0x000fe20000010000 */
[----:B------:R-:W-:Y:S01]  /*0fb0*/  FFMA.FTZ R59, R222, R165, R59 ;  /* 0x000000a5de3b7223 */ /* 0x000fe2000001003b */
[----:B------:R-:W-:Y:S01]  /*0fc0*/  SHF.L.U32 R160, R160, 0x10, RZ ;  /* 0x00000010a0a07819 */ /* 0x000fe200000006ff */
[----:B------:R-:W-:Y:S01]  /*0fd0*/  IMAD.U32 R165, R161, 0x10000, RZ ;  /* 0x00010000a1a57824 */ /* 0x000fe200078e00ff */
[----:B------:R-:W-:Y:S01]  /*0fe0*/  SHF.L.U32 R164, R163, 0x10, RZ ;  /* 0x00000010a3a47819 */ /* 0x000fe200000006ff */
[----:B------:R-:W-:Y:S01]  /*0ff0*/  FMUL.FTZ R226, R213, UR31 ;  /* 0x0000001fd5e27c20 */ /* 0x000fe20008410000 */
[----:B------:R-:W-:Y:S01]  /*1000*/  FMUL.FTZ R224, R224, R214 ;  /* 0x000000d6e0e07220 */ /* 0x000fe20000410000 */
[----:B------:R-:W-:Y:S01]  /*1010*/  FADD.FTZ R161, RZ, R227 ;  /* 0x000000e3ffa17221 */ /* 0x000fe20000010000 */
[----:B------:R-:W-:Y:S01]  /*1020*/  FFMA.FTZ R163, R229, R227, RZ ;  /* 0x000000e3e5a37223 */ /* 0x000fe200000100ff */
[----:B------:R-:W-:-:S02]  /*1030*/  IMAD.U32 R166, R162, 0x10000, RZ ;  /* 0x00010000a2a67824 */ /* 0x000fc400078e00ff */
[----:B------:R-:W-:Y:S01]  /*1040*/  FADD.FTZ R218, R160, -UR7 ;  /* 0x80000007a0da7e21 */ /* 0x000fe20008010000 */
[----:B------:R-:W-:Y:S01]  /*1050*/  FADD.FTZ R160, R161, R224 ;  /* 0x000000e0a1a07221 */ /* 0x000fe20000010000 */
[----:B------:R-:W-:Y:S01]  /*1060*/  FFMA.FTZ R162, R226, R224, R163 ;  /* 0x000000e0e2a27223 */ /* 0x000fe200000100a3 */
[----:B------:R-:W-:Y:S02]  /*1070*/  PRMT R216, R38, 0x7632, R216 ;  /* 0x0000763226d87816 */ /* 0x000fe400000000d8 */
[----:B------:R-:W-:Y:S01]  /*1080*/  FADD.FTZ R161, R160, R223 ;  /* 0x000000dfa0a17221 */ /* 0x000fe20000010000 */
[----:B------:R-:W-:Y:S01]  /*1090*/  FFMA.FTZ R163, R225, R223, R162 ;  /* 0x000000dfe1a37223 */ /* 0x000fe200000100a2 */
[----:B------:R-:W-:Y:S02]  /*10a0*/  SHF.L.U32 R216, R216, 0x10, RZ ;  /* 0x00000010d8d87819 */ /* 0x000fe400000006ff */
[----:B------:R-:W-:Y:S01]  /*10b0*/  FADD.FTZ R160, R161, R220 ;  /* 0x000000dca1a07221 */ /* 0x000fe20000010000 */
[----:B------:R-:W-:Y:S01]  /*10c0*/  FFMA.FTZ R162, R222, R220, R163 ;  /* 0x000000dcdea27223 */ /* 0x000fe200000100a3 */
[----:B------:R-:W-:Y:S01]  /*10d0*/  PRMT R213, R39, 0x7632, R213 ;  /* 0x0000763227d57816 */ /* 0x000fe200000000d5 */
[----:B------:R-:W-:Y:S01]  /*10e0*/  FMUL.FTZ R216, R216, R164 ;  /* 0x000000a4d8d87220 */ /* 0x000fe20000410000 */
[----:B------:R-:W-:Y:S01]  /*10f0*/  FMUL.FTZ R218, R218, UR31 ;  /* 0x0000001fdada7c20 */ /* 0x000fe20008410000 */
[----:B------:R-:W-:Y:S01]  /*1100*/  FADD.FTZ R161, R160, R219 ;  /* 0x000000dba0a17221 */ /* 0x000fe20000010000 */
[----:B------:R-:W-:Y:S01]  /*1110*/  FFMA.FTZ R163, R221, R219, R162 ;  /* 0x000000dbdda37223 */ /* 0x000fe200000100a2 */
[----:B------:R-:W-:Y:S01]  /*1120*/  FMUL.FTZ R217, R217, UR31 ;  /* 0x0000001fd9d97c20 */ /* 0x000fe20008410000 */
[----:B------:R-:W-:-:S02]  /*1130*/  IMAD.U32 R213, R213, 0x10000, RZ ;  /* 0x00010000d5d57824 */ /* 0x000fc400078e00ff */
        /* <DEDUP_REMOVED lines=17> */
.L_x_748:
[----:B------:R-:W-:Y:S05]  /*1250*/  BSYNC.RECONVERGENT B1 ;  /* 0x0000000000017941 */ /* 0x000fea0003800200 */
.L_x_747:
        /* <DEDUP_REMOVED lines=14> */
[----:B-----5:R-:W-:-:S02]  /*1340*/  IMAD.U32 R212, R40, 0x10000, RZ ;  /* 0x0001000028d47824 */ /* 0x020fc400078e00ff */
[----:B0-----:R-:W-:-:S05]  /*1350*/  @P5 IMAD.WIDE.U32 R12, R231, 0x10, R12 ;  /* 0x00000010e70c5825 */ /* 0x001fca00078e000c */
[----:B------:R4:W5:Y:S01]  /*1360*/  @P5 LDG.E.128 R140, desc[UR20][R12.64] ;  /* 0x000000140c8c5981 */ /* 0x000962000c1e1d00 */
[----:B------:R-:W-:-:S04]  /*1370*/  PRMT R211, R40, 0x7632, R211 ;  /* 0x0000763228d37816 */ /* 0x000fc800000000d3 */
[----:B------:R-:W-:Y:S01]  /*1380*/  SHF.L.U32 R211, R211, 0x10, RZ ;  /* 0x00000010d3d37819 */ /* 0x000fe200000006ff */
[----:B------:R-:W-:Y:S01]  /*1390*/  VIADD R232, R232, 0x80 ;  /* 0x00000080e8e87836 */ /* 0x000fe20000000000 */
[----:B------:R-:W-:Y:S01]  /*13a0*/  IADD3 R230, PT, PT, R230, 0x80, RZ ;  /* 0x00000080e6e67810 */ /* 0x000fe20007ffe0ff */
[----:B------:R-:W-:Y:S01]  /*13b0*/  VIADD R231, R231, 0x80 ;  /* 0x00000080e7e77836 */ /* 0x000fe20000000000 */
[C---:B---3--:R-:W-:Y:S01]  /*13c0*/  SHF.L.U32 R164, R5.reuse, 0x10, RZ ;  /* 0x0000001005a47819 */ /* 0x048fe200000006ff */
[C---:B------:R-:W-:Y:S01]  /*13d0*/  IMAD.U32 R163, R4.reuse, 0x10000, RZ ;  /* 0x0001000004a37824 */ /* 0x040fe200078e00ff */
[----:B------:R-:W-:Y:S02]  /*13e0*/  PRMT R162, R4, 0x7632, R162 ;  /* 0x0000763204a27816 */ /* 0x000fe400000000a2 */
[----:B------:R-:W-:Y:S02]  /*13f0*/  PRMT R4, R5, 0x7632, R4 ;  /* 0x0000763205047816 */ /* 0x000fe40000000004 */
[C---:B----4-:R-:W-:Y:S01]  /*1400*/  PRMT R13, R9.reuse, 0x7632, R13 ;  /* 0x00007632090d7816 */ /* 0x050fe2000000000d */
[----:B------:R-:W-:-:S02]  /*1410*/  IMAD.U32 R5, R9, 0x10000, RZ ;  /* 0x0001000009057824 */ /* 0x000fc400078e00ff */
[----:B------:R-:W-:Y:S01]  /*1420*/  FADD.FTZ R9, R164, -UR7 ;  /* 0x80000007a4097e21 */ /* 0x000fe20008010000 */
[C---:B------:R-:W-:Y:S01]  /*1430*/  PRMT R160, R8.reuse, 0x7632, R160 ;  /* 0x0000763208a07816 */ /* 0x040fe200000000a0 */
[----:B------:R-:W-:Y:S01]  /*1440*/  FADD.FTZ R163, R163, -UR7 ;  /* 0x80000007a3a37e21 */ /* 0x000fe20008010000 */
[----:B------:R-:W-:Y:S01]  /*1450*/  SHF.L.U32 R3, R8, 0x10, RZ ;  /* 0x0000001008037819 */ /* 0x000fe200000006ff */
[----:B------:R-:W-:Y:S01]  /*1460*/  FMUL.FTZ R9, R9, UR31 ;  /* 0x0000001f09097c20 */ /* 0x000fe20008410000 */
[----:B------:R-:W-:Y:S02]  /*1470*/  SHF.L.U32 R8, R41, 0x10, RZ ;  /* 0x0000001029087819 */ /* 0x000fe400000006ff */
[----:B------:R-:W-:Y:S01]  /*1480*/  SHF.L.U32 R166, R7, 0x10, RZ ;  /* 0x0000001007a67819 */ /* 0x000fe200000006ff */
[----:B------:R-:W-:Y:S01]  /*1490*/  IMAD.U32 R165, R6, 0x10000, RZ ;  /* 0x0001000006a57824 */ /* 0x000fe200078e00ff */
[C---:B------:R-:W-:Y:S02]  /*14a0*/  PRMT R16, R10.reuse, 0x7632, R16 ;  /* 0x000076320a107816 */ /* 0x040fe40000000010 */
[----:B------:R-:W-:Y:S01]  /*14b0*/  SHF.L.U32 R161, R10, 0x10, RZ ;  /* 0x000000100aa17819 */ /* 0x000fe200000006ff */
[C---:B------:R-:W-:Y:S01]  /*14c0*/  IMAD.U32 R10, R11.reuse, 0x10000, RZ ;  /* 0x000100000b0a7824 */ /* 0x040fe200078e00ff */
[----:B------:R-:W-:Y:S01]  /*14d0*/  PRMT R12, R11, 0x7632, R12 ;  /* 0x000076320b0c7816 */ /* 0x000fe2000000000c */
[----:B------:R-:W-:Y:S01]  /*14e0*/  FMUL.FTZ R11, R163, UR31 ;  /* 0x0000001fa30b7c20 */ /* 0x000fe20008410000 */
[-C--:B------:R-:W-:Y:S01]  /*14f0*/  FMUL.FTZ R8, R8, R5.reuse ;  /* 0x0000000508087220 */ /* 0x080fe20000410000 */
[----:B------:R-:W-:Y:S01]  /*1500*/  FADD.FTZ R106, R106, R5 ;  /* 0x000000056a6a7221 */ /* 0x000fe20000010000 */
[----:B------:R-:W-:Y:S01]  /*1510*/  FFMA.FTZ R66, R9, R5, R66 ;  /* 0x0000000509427223 */ /* 0x000fe20000010042 */
[----:B------:R-:W-:Y:S01]  /*1520*/  PRMT R15, R7, 0x7632, R15 ;  /* 0x00007632070f7816 */ /* 0x000fe2000000000f */
[----:B------:R-:W-:Y:S01]  /*1530*/  FADD.FTZ R5, R166, -UR7 ;  /* 0x80000007a6057e21 */ /* 0x000fe20008010000 */
[----:B------:R-:W-:Y:S01]  /*1540*/  FADD.FTZ R7, R165, -UR7 ;  /* 0x80000007a5077e21 */ /* 0x000fe20008010000 */
[-C--:B------:R-:W-:Y:S01]  /*1550*/  FMUL.FTZ R212, R212, R3.reuse ;  /* 0x00000003d4d47220 */ /* 0x080fe20000410000 */
[----:B------:R-:W-:Y:S01]  /*1560*/  FADD.FTZ R104, R104, R3 ;  /* 0x0000000368687221 */ /* 0x000fe20000010000 */
[----:B------:R-:W-:Y:S01]  /*1570*/  FFMA.FTZ R64, R11, R3, R64 ;  /* 0x000000030b407223 */ /* 0x000fe20000010040 */
[----:B------:R-:W-:Y:S01]  /*1580*/  SHF.L.U32 R3, R43, 0x10, RZ ;  /* 0x000000102b037819 */ /* 0x000fe200000006ff */
[----:B------:R-:W-:Y:S01]  /*1590*/  FMUL.FTZ R5, R5, UR31 ;  /* 0x0000001f05057c20 */ /* 0x000fe20008410000 */
[----:B------:R-:W-:Y:S01]  /*15a0*/  PRMT R14, R6, 0x7632, R14 ;  /* 0x00007632060e7816 */ /* 0x000fe2000000000e */
[----:B------:R-:W-:-:S02]  /*15b0*/  IMAD.U32 R6, R42, 0x10000, RZ ;  /* 0x000100002a067824 */ /* 0x000fc400078e00ff */
[----:B------:R-:W-:Y:S01]  /*15c0*/  FMUL.FTZ R7, R7, UR31 ;  /* 0x0000001f07077c20 */ /* 0x000fe20008410000 */
[----:B------:R-:W-:Y:S02]  /*15d0*/  IMAD.U32 R162, R162, 0x10000, RZ ;  /* 0x00010000a2a27824 */ /* 0x000fe400078e00ff */
[-C--:B------:R-:W-:Y:S01]  /*15e0*/  FMUL.FTZ R3, R3, R10.reuse ;  /* 0x0000000a03037220 */ /* 0x080fe20000410000 */
[----:B------:R-:W-:Y:S01]  /*15f0*/  FADD.FTZ R110, R110, R10 ;  /* 0x0000000a6e6e7221 */ /* 0x000fe20000010000 */
[----:B------:R-:W-:Y:S01]  /*1600*/  FFMA.FTZ R70, R5, R10, R70 ;  /* 0x0000000a05467223 */ /* 0x000fe20000010046 */
[-C--:B------:R-:W-:Y:S01]  /*1610*/  FMUL.FTZ R6, R6, R161.reuse ;  /* 0x000000a106067220 */ /* 0x080fe20000410000 */
[--C-:B------:R-:W-:Y:S01]  /*1620*/  FADD.FTZ R108, R108, R161.reuse ;  /* 0x000000a16c6c7221 */ /* 0x100fe20000010000 */
[----:B------:R-:W-:Y:S01]  /*1630*/  FFMA.FTZ R68, R7, R161, R68 ;  /* 0x000000a107447223 */ /* 0x000fe20000010044 */
[----:B------:R-:W-:Y:S01]  /*1640*/  IMAD.U32 R10, R4, 0x10000, RZ ;  /* 0x00010000040a7824 */ /* 0x000fe200078e00ff */
[----:B------:R-:W-:Y:S01]  /*1650*/  PRMT R161, R41, 0x7632, R161 ;  /* 0x0000763229a17816 */ /* 0x000fe200000000a1 */
[----:B------:R-:W-:Y:S01]  /*1660*/  FADD.FTZ R4, R162, -UR7 ;  /* 0x80000007a2047e21 */ /* 0x000fe20008010000 */
[----:B------:R-:W-:Y:S01]  /*1670*/  SHF.L.U32 R160, R160, 0x10, RZ ;  /* 0x00000010a0a07819 */ /* 0x000fe200000006ff */
[----:B------:R-:W-:Y:S01]  /*1680*/  FADD.FTZ R10, R10, -UR7 ;  /* 0x800000070a0a7e21 */ /* 0x000fe20008010000 */
[----:B------:R-:W-:Y:S01]  /*1690*/  SHF.L.U32 R162, R13, 0x10, RZ ;  /* 0x000000100da27819 */ /* 0x000fe200000006ff */
[----:B------:R-:W-:Y:S01]  /*16a0*/  FMUL.FTZ R4, R4, UR31 ;  /* 0x0000001f04047c20 */ /* 0x000fe20008410000 */
[----:B------:R-:W-:-:S02]  /*16b0*/  IMAD.U32 R161, R161, 0x10000, RZ ;  /* 0x00010000a1a17824 */ /* 0x000fc400078e00ff */
[-C--:B------:R-:W-:Y:S01]  /*16c0*/  FMUL.FTZ R211, R211, R160.reuse ;  /* 0x000000a0d3d37220 */ /* 0x080fe20000410000 */
[--C-:B------:R-:W-:Y:S01]  /*16d0*/  FADD.FTZ R105, R105, R160.reuse ;  /* 0x000000a069697221 */ /* 0x100fe20000010000 */
[----:B------:R-:W-:Y:S01]  /*16e0*/  FFMA.FTZ R65, R4, R160, R65 ;  /* 0x000000a004417223 */ /* 0x000fe20000010041 */
[----:B------:R-:W-:Y:S01]  /*16f0*/  PRMT R160, R42, 0x7632, R160 ;  /* 0x000076322aa07816 */ /* 0x000fe200000000a0 */
[----:B------:R-:W-:Y:S01]  /*1700*/  FMUL.FTZ R10, R10, UR31 ;  /* 0x0000001f0a0a7c20 */ /* 0x000fe20008410000 */
[----:B------:R-:W-:Y:S01]  /*1710*/  FMUL.FTZ R13, R161, R162 ;  /* 0x000000a2a10d7220 */ /* 0x000fe20000410000 */
[----:B------:R-:W-:Y:S01]  /*1720*/  IMAD.U32 R161, R14, 0x10000, RZ ;  /* 0x000100000ea17824 */ /* 0x000fe200078e00ff */
[----:B------:R-:W-:Y:S01]  /*1730*/  SHF.L.U32 R166, R15, 0x10, RZ ;  /* 0x000000100fa67819 */ /* 0x000fe200000006ff */
[----:B------:R-:W-:Y:S01]  /*1740*/  FADD.FTZ R14, R233, R212 ;  /* 0x000000d4e90e7221 */ /* 0x000fe20000010000 */
[----:B------:R-:W-:Y:S01]  /*1750*/  FFMA.FTZ R15, R11, R212, R234 ;  /* 0x000000d40b0f7223 */ /* 0x000fe200000100ea */
[----:B------:R-:W-:Y:S01]  /*1760*/  FADD.FTZ R107, R107, R162 ;  /* 0x000000a26b6b7221 */ /* 0x000fe20000010000 */
[----:B------:R-:W-:Y:S01]  /*1770*/  FFMA.FTZ R67, R10, R162, R67 ;  /* 0x000000a20a437223 */ /* 0x000fe20000010043 */
[----:B------:R-:W-:-:S02]  /*1780*/  IMAD.U32 R160, R160, 0x10000, RZ ;  /* 0x00010000a0a07824 */ /* 0x000fc400078e00ff */
[----:B------:R-:W-:Y:S01]  /*1790*/  FADD.FTZ R165, R161, -UR7 ;  /* 0x80000007a1a57e21 */ /* 0x000fe20008010000 */
[----:B------:R-:W-:Y:S02]  /*17a0*/  IMAD.U32 R162, R16, 0x10000, RZ ;  /* 0x0001000010a27824 */ /* 0x000fe400078e00ff */
[----:B------:R-:W-:Y:S01]  /*17b0*/  FADD.FTZ R161, R14, R211 ;  /* 0x000000d30ea17221 */ /* 0x000fe20000010000 */
[----:B------:R-:W-:Y:S01]  /*17c0*/  FFMA.FTZ R16, R4, R211, R15 ;  /* 0x000000d304107223 */ /* 0x000fe2000001000f */
[----:B------:R-:W-:Y:S02]  /*17d0*/  PRMT R163, R43, 0x7632, R163 ;  /* 0x000076322ba37816 */ /* 0x000fe400000000a3 */
[----:B------:R-:W-:Y:S01]  /*17e0*/  SHF.L.U32 R164, R12, 0x10, RZ ;  /* 0x000000100ca47819 */ /* 0x000fe200000006ff */
[----:B------:R-:W-:Y:S01]  /*17f0*/  FMUL.FTZ R12, R160, R162 ;  /* 0x000000a2a00c7220 */ /* 0x000fe20000410000 */
[----:B------:R-:W-:Y:S01]  /*1800*/  FADD.FTZ R160, R161, R8 ;  /* 0x00000008a1a07221 */ /* 0x000fe20000010000 */
[----:B------:R-:W-:Y:S01]  /*1810*/  FFMA.FTZ R15, R9, R8, R16 ;  /* 0x00000008090f7223 */ /* 0x000fe20000010010 */
[----:B------:R-:W-:-:S02]  /*1820*/  SHF.L.U32 R163, R163, 0x10, RZ ;  /* 0x00000010a3a37819 */ /* 0x000fc400000006ff */
[----:B------:R-:W-:Y:S01]  /*1830*/  FADD.FTZ R161, R160, R13 ;  /* 0x0000000da0a17221 */ /* 0x000fe20000010000 */
[----:B------:R-:W-:Y:S01]  /*1840*/  FFMA.FTZ R16, R10, R13, R15 ;  /* 0x0000000d0a107223 */ /* 0x000fe2000001000f */
[----:B------:R-:W-:Y:S01]  /*1850*/  FMUL.FTZ R14, R165, UR31 ;  /* 0x0000001fa50e7c20 */ /* 0x000fe20008410000 */
[----:B------:R-:W-:Y:S01]  /*1860*/  FMUL.FTZ R15, R163, R164 ;  /* 0x000000a4a30f7220 */ /* 0x000fe20000410000 */
[----:B------:R-:W-:Y:S01]  /*1870*/  FADD.FTZ R161, R161, R6 ;  /* 0x00000006a1a17221 */ /* 0x000fe20000010000 */
[----:B------:R-:W-:Y:S01]  /*1880*/  FFMA.FTZ R163, R7, R6, R16 ;  /* 0x0000000607a37223 */ /* 0x000fe20000010010 */
[----:B------:R-:W-:Y:S01]  /*1890*/  FADD.FTZ R109, R109, R162 ;  /* 0x000000a26d6d7221 */ /* 0x000fe20000010000 */
[----:B------:R-:W-:Y:S01]  /*18a0*/  FFMA.FTZ R69, R14, R162, R69 ;  /* 0x000000a20e457223 */ /* 0x000fe20000010045 */
[----:B------:R-:W-:Y:S01]  /*18b0*/  FADD.FTZ R166, R166, -UR7 ;  /* 0x80000007a6a67e21 */ /* 0x000fe20008010000 */
[----:B------:R-:W-:Y:S01]  /*18c0*/  FADD.FTZ R160, R161, R12 ;  /* 0x0000000ca1a07221 */ /* 0x000fe20000010000 */
[----:B------:R-:W-:-:S02]  /*18d0*/  FFMA.FTZ R162, R14, R12, R163 ;  /* 0x0000000c0ea27223 */ /* 0x000fc400000100a3 */
[----:B------:R-:W-:Y:S01]  /*18e0*/  FMUL.FTZ R16, R166, UR31 ;  /* 0x0000001fa6107c20 */ /* 0x000fe20008410000 */
[----:B------:R-:W-:Y:S01]  /*18f0*/  FADD.FTZ R160, R160, R3 ;  /* 0x00000003a0a07221 */ /* 0x000fe20000010000 */
[----:B------:R-:W-:Y:S01]  /*1900*/  FFMA.FTZ R161, R5, R3, R162 ;  /* 0x0000000305a17223 */ /* 0x000fe200000100a2 */
[----:B------:R-:W-:Y:S01]  /*1910*/  FADD.FTZ R111, R111, R164 ;  /* 0x000000a46f6f7221 */ /* 0x000fe20000010000 */
[----:B------:R-:W-:Y:S01]  /*1920*/  FFMA.FTZ R71, R16, R164, R71 ;  /* 0x000000a410477223 */ /* 0x000fe20000010047 */
[----:B------:R-:W-:Y:S01]  /*1930*/  FADD.FTZ R233, R160, R15 ;  /* 0x0000000fa0e97221 */ /* 0x000fe20000010000 */
[----:B------:R-:W-:-:S07]  /*1940*/  FFMA.FTZ R234, R16, R15, R161 ;  /* 0x0000000f10ea7223 */ /* 0x000fce00000100a1 */
.L_x_750:
[----:B------:R-:W-:Y:S05]  /*1950*/  BSYNC.RECONVERGENT B1 ;  /* 0x0000000000017941 */ /* 0x000fea0003800200 */
.L_x_749:
        /* <DEDUP_REMOVED lines=13> */
[----:B------:R-:W0:Y:S02]  /*1a30*/  @P5 LDC.64 R18, c[0x0][0x438] ;  /* 0x00010e00ff125b82 */ /* 0x000e240000000a00 */
[----:B0-----:R-:W-:-:S05]  /*1a40*/  @P5 IMAD.WIDE.U32 R18, R231, 0x10, R18 ;  /* 0x00000010e7125825 */ /* 0x001fca00078e0012 */
[----:B------:R4:W5:Y:S01]  /*1a50*/  @P5 LDG.E.128 R144, desc[UR20][R18.64] ;  /* 0x0000001412905981 */ /* 0x000962000c1e1d00 */
[----:B------:R-:W-:Y:S01]  /*1a60*/  IADD3 R232, PT, PT, R232, 0x80, RZ ;  /* 0x00000080e8e87810 */ /* 0x000fe20007ffe0ff */
[----:B------:R-:W-:Y:S01]  /*1a70*/  VIADD R230, R230, 0x80 ;  /* 0x00000080e6e67836 */ /* 0x000fe20000000000 */
[----:B------:R-:W-:Y:S02]  /*1a80*/  IADD3 R231, PT, PT, R231, 0x80, RZ ;  /* 0x00000080e7e77810 */ /* 0x000fe40007ffe0ff */
[----:B---3--:R-:W-:Y:S01]  /*1a90*/  SHF.L.U32 R17, R20, 0x10, RZ ;  /* 0x0000001014117819 */ /* 0x008fe200000006ff */
[----:B------:R-:W-:Y:S01]  /*1aa0*/  IMAD.U32 R164, R21, 0x10000, RZ ;  /* 0x0001000015a47824 */ /* 0x000fe200078e00ff */
[----:B------:R-:W-:-:S03]  /*1ab0*/  SHF.L.U32 R165, R22, 0x10, RZ ;  /* 0x0000001016a57819 */ /* 0x000fc600000006ff */
[----:B------:R-:W-:Y:S01]  /*1ac0*/  FADD.FTZ R17, R17, -UR7 ;  /* 0x8000000711117e21 */ /* 0x000fe20008010000 */
[----:B------:R-:W-:Y:S02]  /*1ad0*/  PRMT R163, R20, 0x7632, R163 ;  /* 0x0000763214a37816 */ /* 0x000fe400000000a3 */
[----:B-----5:R-:W-:Y:S01]  /*1ae0*/  SHF.L.U32 R20, R44, 0x10, RZ ;  /* 0x000000102c147819 */ /* 0x020fe200000006ff */
[----:B----4-:R-:W-:Y:S01]  /*1af0*/  IMAD.U32 R19, R24, 0x10000, RZ ;  /* 0x0001000018137824 */ /* 0x010fe200078e00ff */
[----:B------:R-:W-:Y:S01]  /*1b00*/  PRMT R161, R25, 0x7632, R161 ;  /* 0x0000763219a17816 */ /* 0x000fe200000000a1 */
[----:B------:R-:W-:Y:S01]  /*1b10*/  FMUL.FTZ R17, R17, UR31 ;  /* 0x0000001f11117c20 */ /* 0x000fe20008410000 */
[----:B------:R-:W-:Y:S01]  /*1b20*/  PRMT R28, R21, 0x7632, R28 ;  /* 0x00007632151c7816 */ /* 0x000fe2000000001c */
[----:B------:R-:W-:Y:S01]  /*1b30*/  IMAD.U32 R21, R45, 0x10000, RZ ;  /* 0x000100002d157824 */ /* 0x000fe200078e00ff */
[----:B------:R-:W-:Y:S01]  /*1b40*/  SHF.L.U32 R25, R25, 0x10, RZ ;  /* 0x0000001019197819 */ /* 0x000fe200000006ff */
[----:B------:R-:W-:Y:S01]  /*1b50*/  FADD.FTZ R164, R164, -UR7 ;  /* 0x80000007a4a47e21 */ /* 0x000fe20008010000 */
[----:B------:R-:W-:Y:S01]  /*1b60*/  FADD.FTZ R165, R165, -UR7 ;  /* 0x80000007a5a57e21 */ /* 0x000fe20008010000 */
[----:B------:R-:W-:Y:S01]  /*1b70*/  IMAD.U32 R166, R23, 0x10000, RZ ;  /* 0x0001000017a67824 */ /* 0x000fe200078e00ff */
[----:B------:R-:W-:Y:S01]  /*1b80*/  PRMT R29, R22, 0x7632, R29 ;  /* 0x00007632161d7816 */ /* 0x000fe2000000001d */
[-C--:B------:R-:W-:Y:S01]  /*1b90*/  FMUL.FTZ R18, R20, R19.reuse ;  /* 0x0000001314127220 */ /* 0x080fe20000410000 */
[----:B------:R-:W-:Y:S01]  /*1ba0*/  FADD.FTZ R112, R112, R19 ;  /* 0x0000001370707221 */ /* 0x000fe20000010000 */
[----:B------:R-:W-:Y:S01]  /*1bb0*/  FFMA.FTZ R72, R17, R19, R72 ;  /* 0x0000001311487223 */ /* 0x000fe20000010048 */
[----:B------:R-:W-:Y:S01]  /*1bc0*/  PRMT R30, R23, 0x7632, R30 ;  /* 0x00007632171e7816 */ /* 0x000fe2000000001e */
[----:B------:R-:W-:Y:S01]  /*1bd0*/  FMUL.FTZ R19, R164, UR31 ;  /* 0x0000001fa4137c20 */ /* 0x000fe20008410000 */
[----:B------:R-:W-:Y:S01]  /*1be0*/  SHF.L.U32 R22, R46, 0x10, RZ ;  /* 0x000000102e167819 */ /* 0x000fe200000006ff */
[----:B------:R-:W-:Y:S01]  /*1bf0*/  FMUL.FTZ R20, R21, R25 ;  /* 0x0000001915147220 */ /* 0x000fe20000410000 */
[----:B------:R-:W-:-:S02]  /*1c00*/  IMAD.U32 R23, R26, 0x10000, RZ ;  /* 0x000100001a177824 */ /* 0x000fc400078e00ff */
[----:B------:R-:W-:Y:S01]  /*1c10*/  FMUL.FTZ R21, R165, UR31 ;  /* 0x0000001fa5157c20 */ /* 0x000fe20008410000 */
[----:B------:R-:W-:Y:S01]  /*1c20*/  SHF.L.U32 R163, R163, 0x10, RZ ;  /* 0x00000010a3a37819 */ /* 0x000fe200000006ff */
[----:B------:R-:W-:Y:S01]  /*1c30*/  FADD.FTZ R166, R166, -UR7 ;  /* 0x80000007a6a67e21 */ /* 0x000fe20008010000 */
[----:B------:R-:W-:Y:S01]  /*1c40*/  PRMT R31, R27, 0x7632, R31 ;  /* 0x000076321b1f7816 */ /* 0x000fe2000000001f */
[----:B------:R-:W-:Y:S01]  /*1c50*/  FADD.FTZ R114, R114, R25 ;  /* 0x0000001972727221 */ /* 0x000fe20000010000 */
[----:B------:R-:W-:Y:S01]  /*1c60*/  FFMA.FTZ R74, R19, R25, R74 ;  /* 0x00000019134a7223 */ /* 0x000fe2000001004a */
[----:B------:R-:W-:Y:S01]  /*1c70*/  PRMT R162, R24, 0x7632, R162 ;  /* 0x0000763218a27816 */ /* 0x000fe200000000a2 */
[-C--:B------:R-:W-:Y:S01]  /*1c80*/  FMUL.FTZ R22, R22, R23.reuse ;  /* 0x0000001716167220 */ /* 0x080fe20000410000 */
[----:B------:R-:W-:Y:S01]  /*1c90*/  PRMT R160, R26, 0x7632, R160 ;  /* 0x000076321aa07816 */ /* 0x000fe200000000a0 */
[----:B------:R-:W-:Y:S01]  /*1ca0*/  FADD.FTZ R116, R116, R23 ;  /* 0x0000001774747221 */ /* 0x000fe20000010000 */
[----:B------:R-:W-:Y:S01]  /*1cb0*/  SHF.L.U32 R27, R27, 0x10, RZ ;  /* 0x000000101b1b7819 */ /* 0x000fe200000006ff */
[----:B------:R-:W-:Y:S01]  /*1cc0*/  FFMA.FTZ R76, R21, R23, R76 ;  /* 0x00000017154c7223 */ /* 0x000fe2000001004c */
[----:B------:R-:W-:Y:S01]  /*1cd0*/  PRMT R25, R44, 0x7632, R25 ;  /* 0x000076322c197816 */ /* 0x000fe20000000019 */
[----:B------:R-:W-:-:S02]  /*1ce0*/  IMAD.U32 R24, R47, 0x10000, RZ ;  /* 0x000100002f187824 */ /* 0x000fc400078e00ff */
[----:B------:R-:W-:Y:S01]  /*1cf0*/  FMUL.FTZ R23, R166, UR31 ;  /* 0x0000001fa6177c20 */ /* 0x000fe20008410000 */
[----:B------:R-:W-:Y:S01]  /*1d00*/  FADD.FTZ R26, R163, -UR7 ;  /* 0x80000007a31a7e21 */ /* 0x000fe20008010000 */
[----:B------:R-:W-:Y:S01]  /*1d10*/  SHF.L.U32 R28, R28, 0x10, RZ ;  /* 0x000000101c1c7819 */ /* 0x000fe200000006ff */
[-C--:B------:R-:W-:Y:S01]  /*1d20*/  FMUL.FTZ R24, R24, R27.reuse ;  /* 0x0000001b18187220 */ /* 0x080fe20000410000 */
[--C-:B------:R-:W-:Y:S01]  /*1d30*/  FADD.FTZ R118, R118, R27.reuse ;  /* 0x0000001b76767221 */ /* 0x100fe20000010000 */
[----:B------:R-:W-:Y:S01]  /*1d40*/  FFMA.FTZ R78, R23, R27, R78 ;  /* 0x0000001b174e7223 */ /* 0x000fe2000001004e */
[----:B------:R-:W-:Y:S02]  /*1d50*/  IMAD.U32 R25, R25, 0x10000, RZ ;  /* 0x0001000019197824 */ /* 0x000fe400078e00ff */
[----:B------:R-:W-:Y:S01]  /*1d60*/  FMUL.FTZ R26, R26, UR31 ;  /* 0x0000001f1a1a7c20 */ /* 0x000fe20008410000 */
[----:B------:R-:W-:Y:S01]  /*1d70*/  IMAD.U32 R162, R162, 0x10000, RZ ;  /* 0x00010000a2a27824 */ /* 0x000fe200078e00ff */
[----:B------:R-:W-:Y:S01]  /*1d80*/  PRMT R27, R45, 0x7632, R27 ;  /* 0x000076322d1b7816 */ /* 0x000fe2000000001b */
[----:B------:R-:W-:-:S02]  /*1d90*/  FADD.FTZ R28, R28, -UR7 ;  /* 0x800000071c1c7e21 */ /* 0x000fc40008010000 */
[-C--:B------:R-:W-:Y:S01]  /*1da0*/  FMUL.FTZ R25, R25, R162.reuse ;  /* 0x000000a219197220 */ /* 0x080fe20000410000 */
[----:B------:R-:W-:Y:S01]  /*1db0*/  FADD.FTZ R113, R113, R162 ;  /* 0x000000a271717221 */ /* 0x000fe20000010000 */
[----:B------:R-:W-:Y:S01]  /*1dc0*/  FFMA.FTZ R73, R26, R162, R73 ;  /* 0x000000a21a497223 */ /* 0x000fe20000010049 */
[----:B------:R-:W-:Y:S01]  /*1dd0*/  SHF.L.U32 R27, R27, 0x10, RZ ;  /* 0x000000101b1b7819 */ /* 0x000fe200000006ff */
[----:B------:R-:W-:Y:S01]  /*1de0*/  IMAD.U32 R164, R161, 0x10000, RZ ;  /* 0x00010000a1a47824 */ /* 0x000fe200078e00ff */
[----:B------:R-:W-:Y:S01]  /*1df0*/  SHF.L.U32 R162, R29, 0x10, RZ ;  /* 0x000000101da27819 */ /* 0x000fe200000006ff */
[----:B------:R-:W-:Y:S01]  /*1e00*/  FMUL.FTZ R28, R28, UR31 ;  /* 0x0000001f1c1c7c20 */ /* 0x000fe20008410000 */
[----:B------:R-:W-:Y:S02]  /*1e10*/  IMAD.U32 R165, R30, 0x10000, RZ ;  /* 0x000100001ea57824 */ /* 0x000fe400078e00ff */
[----:B------:R-:W-:Y:S01]  /*1e20*/  FADD.FTZ R30, R233, R18 ;  /* 0x00000012e91e7221 */ /* 0x000fe20000010000 */
[----:B------:R-:W-:Y:S01]  /*1e30*/  FFMA.FTZ R29, R17, R18, R234 ;  /* 0x00000012111d7223 */ /* 0x000fe200000100ea */
[----:B------:R-:W-:Y:S01]  /*1e40*/  PRMT R161, R46, 0x7632, R161 ;  /* 0x000076322ea17816 */ /* 0x000fe200000000a1 */
[-C--:B------:R-:W-:Y:S01]  /*1e50*/  FMUL.FTZ R27, R27, R164.reuse ;  /* 0x000000a41b1b7220 */ /* 0x080fe20000410000 */
[----:B------:R-:W-:Y:S01]  /*1e60*/  FADD.FTZ R115, R115, R164 ;  /* 0x000000a473737221 */ /* 0x000fe20000010000 */
[----:B------:R-:W-:Y:S01]  /*1e70*/  FFMA.FTZ R75, R28, R164, R75 ;  /* 0x000000a41c4b7223 */ /* 0x000fe2000001004b */
[----:B------:R-:W-:-:S02]  /*1e80*/  IMAD.U32 R166, R31, 0x10000, RZ ;  /* 0x000100001fa67824 */ /* 0x000fc400078e00ff */
[----:B------:R-:W-:Y:S01]  /*1e90*/  FADD.FTZ R162, R162, -UR7 ;  /* 0x80000007a2a27e21 */ /* 0x000fe20008010000 */
[----:B------:R-:W-:Y:S01]  /*1ea0*/  SHF.L.U32 R164, R160, 0x10, RZ ;  /* 0x00000010a0a47819 */ /* 0x000fe200000006ff */
[----:B------:R-:W-:Y:S01]  /*1eb0*/  FADD.FTZ R31, R30, R25 ;  /* 0x000000191e1f7221 */ /* 0x000fe20000010000 */
[----:B------:R-:W-:Y:S01]  /*1ec0*/  FFMA.FTZ R160, R26, R25, R29 ;  /* 0x000000191aa07223 */ /* 0x000fe2000001001d */
[----:B------:R-:W-:Y:S01]  /*1ed0*/  SHF.L.U32 R161, R161, 0x10, RZ ;  /* 0x00000010a1a17819 */ /* 0x000fe200000006ff */
[----:B------:R-:W-:Y:S01]  /*1ee0*/  FMUL.FTZ R30, R162, UR31 ;  /* 0x0000001fa21e7c20 */ /* 0x000fe20008410000 */
[----:B------:R-:W-:Y:S01]  /*1ef0*/  FADD.FTZ R162, R31, R20 ;  /* 0x000000141fa27221 */ /* 0x000fe20000010000 */
[----:B------:R-:W-:Y:S01]  /*1f00*/  FFMA.FTZ R31, R19, R20, R160 ;  /* 0x00000014131f7223 */ /* 0x000fe200000100a0 */
[----:B------:R-:W-:Y:S01]  /*1f10*/  PRMT R163, R47, 0x7632, R163 ;  /* 0x000076322fa37816 */ /* 0x000fe200000000a3 */
[----:B------:R-:W-:Y:S01]  /*1f20*/  FMUL.FTZ R29, R161, R164 ;  /* 0x000000a4a11d7220 */ /* 0x000fe20000410000 */
[----:B------:R-:W-:Y:S01]  /*1f30*/  FADD.FTZ R161, R162, R27 ;  /* 0x0000001ba2a17221 */ /* 0x000fe20000010000 */
[----:B------:R-:W-:-:S02]  /*1f40*/  FFMA.FTZ R160, R28, R27, R31 ;  /* 0x0000001b1ca07223 */ /* 0x000fc4000001001f */
[----:B------:R-:W-:Y:S02]  /*1f50*/  IMAD.U32 R163, R163, 0x10000, RZ ;  /* 0x00010000a3a37824 */ /* 0x000fe400078e00ff */
[----:B------:R-:W-:Y:S01]  /*1f60*/  FADD.FTZ R162, R161, R22 ;  /* 0x00000016a1a27221 */ /* 0x000fe20000010000 */
[----:B------:R-:W-:Y:S01]  /*1f70*/  FFMA.FTZ R161, R21, R22, R160 ;  /* 0x0000001615a17223 */ /* 0x000fe200000100a0 */
[----:B------:R-:W-:Y:S01]  /*1f80*/  FADD.FTZ R165, R165, -UR7 ;  /* 0x80000007a5a57e21 */ /* 0x000fe20008010000 */
[----:B------:R-:W-:Y:S01]  /*1f90*/  FMUL.FTZ R31, R163, R166 ;  /* 0x000000a6a31f7220 */ /* 0x000fe20000410000 */
[----:B------:R-:W-:Y:S01]  /*1fa0*/  FADD.FTZ R163, R162, R29 ;  /* 0x0000001da2a37221 */ /* 0x000fe20000010000 */
[C---:B------:R-:W-:Y:S01]  /*1fb0*/  FFMA.FTZ R160, R30.reuse, R29, R161 ;  /* 0x0000001d1ea07223 */ /* 0x040fe200000100a1 */
[----:B------:R-:W-:Y:S02]  /*1fc0*/  FMUL.FTZ R168, R165, UR31 ;  /* 0x0000001fa5a87c20 */ /* 0x000fe40008410000 */
        /* <DEDUP_REMOVED lines=8> */
.L_x_752:
[----:B------:R-:W-:Y:S05]  /*2050*/  BSYNC.RECONVERGENT B1 ;  /* 0x0000000000017941 */ /* 0x000fea0003800200 */
.L_x_751:
        /* <DEDUP_REMOVED lines=17> */
[----:B------:R-:W-:Y:S02]  /*2170*/  PRMT R191, R50, 0x7632, R191 ;  /* 0x0000763232bf7816 */ /* 0x000fe400000000bf */
[----:B------:R-:W-:-:S03]  /*2180*/  PRMT R193, R51, 0x7632, R193 ;  /* 0x0000763233c17816 */ /* 0x000fc600000000c1 */
[----:B------:R-:W-:Y:S01]  /*2190*/  IMAD.U32 R191, R191, 0x10000, RZ ;  /* 0x00010000bfbf7824 */ /* 0x000fe200078e00ff */
[----:B------:R-:W-:Y:S01]  /*21a0*/  SHF.L.U32 R193, R193, 0x10, RZ ;  /* 0x00000010c1c17819 */ /* 0x000fe200000006ff */
[----:B------:R-:W-:Y:S01]  /*21b0*/  VIADD R232, R232, 0x80 ;  /* 0x00000080e8e87836 */ /* 0x000fe20000000000 */
[----:B------:R-:W-:Y:S01]  /*21c0*/  IADD3 R230, PT, PT, R230, 0x80, RZ ;  /* 0x00000080e6e67810 */ /* 0x000fe20007ffe0ff */
[----:B------:R-:W-:Y:S02]  /*21d0*/  VIADD R231, R231, 0x80 ;  /* 0x00000080e7e77836 */ /* 0x000fe40000000000 */
[----:B---3--:R-:W-:Y:S01]  /*21e0*/  IMAD.U32 R169, R160, 0x10000, RZ ;  /* 0x00010000a0a97824 */ /* 0x008fe200078e00ff */
[----:B------:R-:W-:-:S03]  /*21f0*/  SHF.L.U32 R184, R161, 0x10, RZ ;  /* 0x00000010a1b87819 */ /* 0x000fc600000006ff */
[----:B------:R-:W-:Y:S01]  /*2200*/  FADD.FTZ R169, R169, -UR7 ;  /* 0x80000007a9a97e21 */ /* 0x000fe20008010000 */
[----:B------:R-:W-:Y:S02]  /*2210*/  PRMT R187, R161, 0x7632, R187 ;  /* 0x00007632a1bb7816 */ /* 0x000fe400000000bb */
[----:B------:R-:W-:Y:S01]  /*2220*/  PRMT R161, R163, 0x7632, R161 ;  /* 0x00007632a3a17816 */ /* 0x000fe200000000a1 */
[----:B------:R-:W-:Y:S01]  /*2230*/  FMUL.FTZ R169, R169, UR31 ;  /* 0x0000001fa9a97c20 */ /* 0x000fe20008410000 */
[----:B------:R-:W-:Y:S02]  /*2240*/  SHF.L.U32 R190, R163, 0x10, RZ ;  /* 0x00000010a3be7819 */ /* 0x000fe400000006ff */
[----:B----4-:R-:W-:Y:S02]  /*2250*/  SHF.L.U32 R171, R164, 0x10, RZ ;  /* 0x00000010a4ab7819 */ /* 0x010fe400000006ff */
[C---:B------:R-:W-:Y:S02]  /*2260*/  PRMT R163, R166.reuse, 0x7632, R163 ;  /* 0x00007632a6a37816 */ /* 0x040fe400000000a3 */
[----:B------:R-:W-:Y:S01]  /*2270*/  SHF.L.U32 R185, R166, 0x10, RZ ;  /* 0x00000010a6b97819 */ /* 0x000fe200000006ff */
[----:B------:R-:W-:Y:S01]  /*2280*/  FADD.FTZ R166, R184, -UR7 ;  /* 0x80000007b8a67e21 */ /* 0x000fe20008010000 */
[----:B------:R-:W-:Y:S01]  /*2290*/  IMAD.U32 R186, R162, 0x10000, RZ ;  /* 0x00010000a2ba7824 */ /* 0x000fe200078e00ff */
[----:B------:R-:W-:Y:S01]  /*22a0*/  PRMT R188, R164, 0x7632, R188 ;  /* 0x00007632a4bc7816 */ /* 0x000fe200000000bc */
[C---:B------:R-:W-:Y:S01]  /*22b0*/  IMAD.U32 R173, R165.reuse, 0x10000, RZ ;  /* 0x00010000a5ad7824 */ /* 0x040fe200078e00ff */
[----:B------:R-:W-:Y:S01]  /*22c0*/  PRMT R164, R165, 0x7632, R164 ;  /* 0x00007632a5a47816 */ /* 0x000fe200000000a4 */
[-C--:B------:R-:W-:Y:S01]  /*22d0*/  FMUL.FTZ R170, R172, R171.reuse ;  /* 0x000000abacaa7220 */ /* 0x080fe20000410000 */
[----:B------:R-:W-:Y:S01]  /*22e0*/  SHF.L.U32 R165, R49, 0x10, RZ ;  /* 0x0000001031a57819 */ /* 0x000fe200000006ff */
[----:B------:R-:W-:Y:S01]  /*22f0*/  FADD.FTZ R148, R148, R171 ;  /* 0x000000ab94947221 */ /* 0x000fe20000010000 */
[----:B------:R-:W-:Y:S01]  /*2300*/  FFMA.FTZ R120, R169, R171, R120 ;  /* 0x000000aba9787223 */ /* 0x000fe20000010078 */
[----:B------:R-:W-:Y:S01]  /*2310*/  FMUL.FTZ R171, R166, UR31 ;  /* 0x0000001fa6ab7c20 */ /* 0x000fe20008410000 */
[----:B------:R-:W-:Y:S01]  /*2320*/  FADD.FTZ R166, R186, -UR7 ;  /* 0x80000007baa67e21 */ /* 0x000fe20008010000 */
[-C--:B------:R-:W-:Y:S01]  /*2330*/  FMUL.FTZ R172, R165, R173.reuse ;  /* 0x000000ada5ac7220 */ /* 0x080fe20000410000 */
[----:B------:R-:W-:Y:S01]  /*2340*/  FADD.FTZ R150, R150, R173 ;  /* 0x000000ad96967221 */ /* 0x000fe20000010000 */
[----:B------:R-:W-:Y:S01]  /*2350*/  FFMA.FTZ R122, R171, R173, R122 ;  /* 0x000000adab7a7223 */ /* 0x000fe2000001007a */
[----:B------:R-:W-:-:S02]  /*2360*/  IMAD.U32 R184, R50, 0x10000, RZ ;  /* 0x0001000032b87824 */ /* 0x000fc400078e00ff */
[----:B------:R-:W-:Y:S01]  /*2370*/  FMUL.FTZ R173, R166, UR31 ;  /* 0x0000001fa6ad7c20 */ /* 0x000fe20008410000 */
[----:B------:R-:W-:Y:S01]  /*2380*/  PRMT R189, R160, 0x7632, R189 ;  /* 0x00007632a0bd7816 */ /* 0x000fe200000000bd */
[----:B------:R-:W-:Y:S01]  /*2390*/  FADD.FTZ R190, R190, -UR7 ;  /* 0x80000007bebe7e21 */ /* 0x000fe20008010000 */
[----:B------:R-:W-:Y:S01]  /*23a0*/  PRMT R160, R162, 0x7632, R160 ;  /* 0x00007632a2a07816 */ /* 0x000fe200000000a0 */
[-C--:B------:R-:W-:Y:S01]  /*23b0*/  FMUL.FTZ R184, R184, R185.reuse ;  /* 0x000000b9b8b87220 */ /* 0x080fe20000410000 */
[----:B------:R-:W-:Y:S01]  /*23c0*/  PRMT R162, R167, 0x7632, R162 ;  /* 0x00007632a7a27816 */ /* 0x000fe200000000a2 */
[----:B------:R-:W-:Y:S01]  /*23d0*/  FADD.FTZ R152, R152, R185 ;  /* 0x000000b998987221 */ /* 0x000fe20000010000 */
[----:B------:R-:W-:Y:S01]  /*23e0*/  SHF.L.U32 R186, R51, 0x10, RZ ;  /* 0x0000001033ba7819 */ /* 0x000fe200000006ff */
[----:B------:R-:W-:Y:S01]  /*23f0*/  FFMA.FTZ R124, R173, R185, R124 ;  /* 0x000000b9ad7c7223 */ /* 0x000fe2000001007c */
[----:B------:R-:W-:Y:S02]  /*2400*/  IMAD.U32 R167, R167, 0x10000, RZ ;  /* 0x00010000a7a77824 */ /* 0x000fe400078e00ff */
[----:B------:R-:W-:Y:S01]  /*2410*/  FMUL.FTZ R185, R190, UR31 ;  /* 0x0000001fbeb97c20 */ /* 0x000fe20008410000 */
[----:B------:R-:W-:Y:S01]  /*2420*/  IMAD.U32 R189, R189, 0x10000, RZ ;  /* 0x00010000bdbd7824 */ /* 0x000fe200078e00ff */
[----:B------:R-:W-:Y:S01]  /*2430*/  PRMT R190, R49, 0x7632, R190 ;  /* 0x0000763231be7816 */ /* 0x000fe200000000be */
[----:B------:R-:W-:Y:S01]  /*2440*/  IMAD.U32 R187, R187, 0x10000, RZ ;  /* 0x00010000bbbb7824 */ /* 0x000fe200078e00ff */
[----:B------:R-:W-:Y:S01]  /*2450*/  PRMT R165, R48, 0x7632, R165 ;  /* 0x0000763230a57816 */ /* 0x000fe200000000a5 */
[-C--:B------:R-:W-:Y:S01]  /*2460*/  FMUL.FTZ R186, R186, R167.reuse ;  /* 0x000000a7baba7220 */ /* 0x080fe20000410000 */
[----:B------:R-:W-:Y:S01]  /*2470*/  FADD.FTZ R154, R154, R167 ;  /* 0x000000a79a9a7221 */ /* 0x000fe20000010000 */
[----:B------:R-:W-:Y:S01]  /*2480*/  FFMA.FTZ R126, R185, R167, R126 ;  /* 0x000000a7b97e7223 */ /* 0x000fe2000001007e */
[----:B------:R-:W-:Y:S01]  /*2490*/  FADD.FTZ R167, R189, -UR7 ;  /* 0x80000007bda77e21 */ /* 0x000fe20008010000 */
[----:B------:R-:W-:Y:S01]  /*24a0*/  SHF.L.U32 R165, R165, 0x10, RZ ;  /* 0x00000010a5a57819 */ /* 0x000fe200000006ff */
[----:B------:R-:W-:Y:S01]  /*24b0*/  IMAD.U32 R189, R190, 0x10000, RZ ;  /* 0x00010000bebd7824 */ /* 0x000fe200078e00ff */
[----:B------:R-:W-:Y:S01]  /*24c0*/  SHF.L.U32 R166, R188, 0x10, RZ ;  /* 0x00000010bca67819 */ /* 0x000fe200000006ff */
[----:B------:R-:W-:Y:S01]  /*24d0*/  FADD.FTZ R190, R187, -UR7 ;  /* 0x80000007bbbe7e21 */ /* 0x000fe20008010000 */
[----:B------:R-:W-:Y:S01]  /*24e0*/  SHF.L.U32 R164, R164, 0x10, RZ ;  /* 0x00000010a4a47819 */ /* 0x000fe200000006ff */
[----:B------:R-:W-:-:S02]  /*24f0*/  FMUL.FTZ R188, R167, UR31 ;  /* 0x0000001fa7bc7c20 */ /* 0x000fc40008410000 */
[----:B------:R-:W-:Y:S01]  /*2500*/  FMUL.FTZ R187, R165, R166 ;  /* 0x000000a6a5bb7220 */ /* 0x000fe20000410000 */
[----:B------:R-:W-:Y:S01]  /*2510*/  FMUL.FTZ R190, R190, UR31 ;  /* 0x0000001fbebe7c20 */ /* 0x000fe20008410000 */
[----:B------:R-:W-:Y:S01]  /*2520*/  IMAD.U32 R165, R160, 0x10000, RZ ;  /* 0x00010000a0a57824 */ /* 0x000fe200078e00ff */
[----:B------:R-:W-:Y:S01]  /*2530*/  SHF.L.U32 R167, R161, 0x10, RZ ;  /* 0x00000010a1a77819 */ /* 0x000fe200000006ff */
[----:B------:R-:W-:Y:S01]  /*2540*/  FADD.FTZ R160, R233, R170 ;  /* 0x000000aae9a07221 */ /* 0x000fe20000010000 */
[----:B------:R-:W-:Y:S01]  /*2550*/  FFMA.FTZ R161, R169, R170, R234 ;  /* 0x000000aaa9a17223 */ /* 0x000fe200000100ea */
[-C--:B------:R-:W-:Y:S01]  /*2560*/  FMUL.FTZ R189, R189, R164.reuse ;  /* 0x000000a4bdbd7220 */ /* 0x080fe20000410000 */
[----:B------:R-:W-:Y:S01]  /*2570*/  FADD.FTZ R151, R151, R164 ;  /* 0x000000a497977221 */ /* 0x000fe20000010000 */
[----:B------:R-:W-:Y:S01]  /*2580*/  FFMA.FTZ R123, R190, R164, R123 ;  /* 0x000000a4be7b7223 */ /* 0x000fe2000001007b */
[----:B------:R-:W-:Y:S02]  /*2590*/  IMAD.U32 R164, R163, 0x10000, RZ ;  /* 0x00010000a3a47824 */ /* 0x000fe400078e00ff */
[----:B------:R-:W-:Y:S01]  /*25a0*/  FADD.FTZ R163, R160, R187 ;  /* 0x000000bba0a37221 */ /* 0x000fe20000010000 */
[C---:B------:R-:W-:Y:S01]  /*25b0*/  FFMA.FTZ R160, R188.reuse, R187, R161 ;  /* 0x000000bbbca07223 */ /* 0x040fe200000100a1 */
[----:B------:R-:W-:Y:S01]  /*25c0*/  FADD.FTZ R149, R149, R166 ;  /* 0x000000a695957221 */ /* 0x000fe20000010000 */
[----:B------:R-:W-:Y:S01]  /*25d0*/  FFMA.FTZ R121, R188, R166, R121 ;  /* 0x000000a6bc797223 */ /* 0x000fe20000010079 */
[----:B------:R-:W-:Y:S01]  /*25e0*/  SHF.L.U32 R166, R162, 0x10, RZ ;  /* 0x00000010a2a67819 */ /* 0x000fe200000006ff */
[----:B------:R-:W-:Y:S01]  /*25f0*/  FADD.FTZ R162, R163, R172 ;  /* 0x000000aca3a27221 */ /* 0x000fe20000010000 */
[----:B------:R-:W-:Y:S01]  /*2600*/  FFMA.FTZ R161, R171, R172, R160 ;  /* 0x000000acaba17223 */ /* 0x000fe200000100a0 */
[----:B------:R-:W-:-:S02]  /*2610*/  FADD.FTZ R165, R165, -UR7 ;  /* 0x80000007a5a57e21 */ /* 0x000fc40008010000 */
[----:B------:R-:W-:Y:S01]  /*2620*/  FADD.FTZ R163, R162, R189 ;  /* 0x000000bda2a37221 */ /* 0x000fe20000010000 */
[----:B------:R-:W-:Y:S01]  /*2630*/  FFMA.FTZ R160, R190, R189, R161 ;  /* 0x000000bdbea07223 */ /* 0x000fe200000100a1 */
[----:B------:R-:W-:Y:S01]  /*2640*/  FMUL.FTZ R191, R191, R164 ;  /* 0x000000a4bfbf7220 */ /* 0x000fe20000410000 */
[----:B------:R-:W-:Y:S01]  /*2650*/  FMUL.FTZ R192, R165, UR31 ;  /* 0x0000001fa5c07c20 */ /* 0x000fe20008410000 */
[----:B------:R-:W-:Y:S01]  /*2660*/  FADD.FTZ R162, R163, R184 ;  /* 0x000000b8a3a27221 */ /* 0x000fe20000010000 */
[----:B------:R-:W-:Y:S01]  /*2670*/  FFMA.FTZ R161, R173, R184, R160 ;  /* 0x000000b8ada17223 */ /* 0x000fe200000100a0 */
[----:B------:R-:W-:Y:S02]  /*2680*/  FADD.FTZ R167, R167, -UR7 ;  /* 0x80000007a7a77e21 */ /* 0x000fe40008010000 */
[----:B------:R-:W-:Y:S01]  /*2690*/  FADD.FTZ R163, R162, R191 ;  /* 0x000000bfa2a37221 */ /* 0x000fe20000010000 */
[C---:B------:R-:W-:Y:S01]  /*26a0*/  FFMA.FTZ R160, R192.reuse, R191, R161 ;  /* 0x000000bfc0a07223 */ /* 0x040fe200000100a1 */
        /* <DEDUP_REMOVED lines=10> */
.L_x_754:
[----:B------:R-:W-:Y:S05]  /*2750*/  BSYNC.RECONVERGENT B1 ;  /* 0x0000000000017941 */ /* 0x000fea0003800200 */
.L_x_753:
        /* <DEDUP_REMOVED lines=13> */
[----:B-----5:R-:W-:Y:S01]  /*2830*/  SHF.L.U32 R198, R52, 0x10, RZ ;  /* 0x0000001034c67819 */ /* 0x020fe200000006ff */
[----:B0-----:R-:W-:-:S05]  /*2840*/  @P5 IMAD.WIDE.U32 R196, R231, 0x10, R196 ;  /* 0x00000010e7c45825 */ /* 0x001fca00078e00c4 */
[----:B------:R4:W5:Y:S01]  /*2850*/  @P5 LDG.E.128 R156, desc[UR20][R196.64] ;  /* 0x00000014c49c5981 */ /* 0x000962000c1e1d00 */
[----:B------:R-:W-:-:S04]  /*2860*/  PRMT R207, R53, 0x7632, R207 ;  /* 0x0000763235cf7816 */ /* 0x000fc800000000cf */
[----:B------:R-:W-:Y:S02]  /*2870*/  SHF.L.U32 R207, R207, 0x10, RZ ;  /* 0x00000010cfcf7819 */ /* 0x000fe400000006ff */
[----:B------:R-:W-:-:S05]  /*2880*/  PRMT R209, R55, 0x7632, R209 ;  /* 0x0000763237d17816 */ /* 0x000fca00000000d1 */
[----:B------:R-:W-:Y:S01]  /*2890*/  IMAD.U32 R209, R209, 0x10000, RZ ;  /* 0x00010000d1d17824 */ /* 0x000fe200078e00ff */
[----:B---3--:R-:W-:Y:S01]  /*28a0*/  SHF.L.U32 R195, R160, 0x10, RZ ;  /* 0x00000010a0c37819 */ /* 0x008fe200000006ff */
[----:B------:R-:W-:-:S04]  /*28b0*/  IMAD.U32 R199, R161, 0x10000, RZ ;  /* 0x00010000a1c77824 */ /* 0x000fc800078e00ff */
[----:B------:R-:W-:Y:S01]  /*28c0*/  FADD.FTZ R195, R195, -UR7 ;  /* 0x80000007c3c37e21 */ /* 0x000fe20008010000 */
[----:B------:R-:W-:Y:S01]  /*28d0*/  SHF.L.U32 R200, R162, 0x10, RZ ;  /* 0x00000010a2c87819 */ /* 0x000fe200000006ff */
[----:B------:R-:W-:Y:S01]  /*28e0*/  FADD.FTZ R199, R199, -UR7 ;  /* 0x80000007c7c77e21 */ /* 0x000fe20008010000 */
[----:B----4-:R-:W-:Y:S02]  /*28f0*/  IMAD.U32 R197, R164, 0x10000, RZ ;  /* 0x00010000a4c57824 */ /* 0x010fe400078e00ff */
[----:B------:R-:W-:Y:S01]  /*2900*/  FMUL.FTZ R195, R195, UR31 ;  /* 0x0000001fc3c37c20 */ /* 0x000fe20008410000 */
[----:B------:R-:W-:Y:S01]  /*2910*/  PRMT R205, R165, 0x7632, R205 ;  /* 0x00007632a5cd7816 */ /* 0x000fe200000000cd */
[-C--:B------:R-:W-:Y:S01]  /*2920*/  FMUL.FTZ R196, R198, R197.reuse ;  /* 0x000000c5c6c47220 */ /* 0x080fe20000410000 */
[----:B------:R-:W-:Y:S01]  /*2930*/  FADD.FTZ R128, R128, R197 ;  /* 0x000000c580807221 */ /* 0x000fe20000010000 */
[----:B------:R-:W-:Y:S01]  /*2940*/  FFMA.FTZ R88, R195, R197, R88 ;  /* 0x000000c5c3587223 */ /* 0x000fe20000010058 */
[----:B------:R-:W-:Y:S01]  /*2950*/  FMUL.FTZ R197, R199, UR31 ;  /* 0x0000001fc7c57c20 */ /* 0x000fe20008410000 */
[----:B------:R-:W-:Y:S01]  /*2960*/  PRMT R202, R160, 0x7632, R202 ;  /* 0x00007632a0ca7816 */ /* 0x000fe200000000ca */
[----:B------:R-:W-:Y:S01]  /*2970*/  FADD.FTZ R199, R200, -UR7 ;  /* 0x80000007c8c77e21 */ /* 0x000fe20008010000 */
[----:B------:R-:W-:Y:S01]  /*2980*/  PRMT R203, R164, 0x7632, R203 ;  /* 0x00007632a4cb7816 */ /* 0x000fe200000000cb */
[----:B------:R-:W-:Y:S01]  /*2990*/  IMAD.U32 R206, R163, 0x10000, RZ ;  /* 0x00010000a3ce7824 */ /* 0x000fe200078e00ff */
[----:B------:R-:W-:Y:S01]  /*29a0*/  SHF.L.U32 R165, R165, 0x10, RZ ;  /* 0x00000010a5a57819 */ /* 0x000fe200000006ff */
[----:B------:R-:W-:Y:S01]  /*29b0*/  IMAD.U32 R164, R53, 0x10000, RZ ;  /* 0x0001000035a47824 */ /* 0x000fe200078e00ff */
[----:B------:R-:W-:Y:S01]  /*29c0*/  PRMT R160, R162, 0x7632, R160 ;  /* 0x00007632a2a07816 */ /* 0x000fe200000000a0 */
[C---:B------:R-:W-:Y:S01]  /*29d0*/  IMAD.U32 R201, R166.reuse, 0x10000, RZ ;  /* 0x00010000a6c97824 */ /* 0x040fe200078e00ff */
[----:B------:R-:W-:Y:S01]  /*29e0*/  PRMT R162, R166, 0x7632, R162 ;  /* 0x00007632a6a27816 */ /* 0x000fe200000000a2 */
[----:B------:R-:W-:Y:S01]  /*29f0*/  FMUL.FTZ R199, R199, UR31 ;  /* 0x0000001fc7c77c20 */ /* 0x000fe20008410000 */
[----:B------:R-:W-:Y:S01]  /*2a00*/  SHF.L.U32 R166, R54, 0x10, RZ ;  /* 0x0000001036a67819 */ /* 0x000fe200000006ff */
[----:B------:R-:W-:Y:S01]  /*2a10*/  FMUL.FTZ R198, R164, R165 ;  /* 0x000000a5a4c67220 */ /* 0x000fe20000410000 */
[----:B------:R-:W-:Y:S01]  /*2a20*/  PRMT R204, R161, 0x7632, R204 ;  /* 0x00007632a1cc7816 */ /* 0x000fe200000000cc */
[----:B------:R-:W-:Y:S01]  /*2a30*/  FADD.FTZ R206, R206, -UR7 ;  /* 0x80000007cece7e21 */ /* 0x000fe20008010000 */
[----:B------:R-:W-:-:S02]  /*2a40*/  PRMT R161, R163, 0x7632, R161 ;  /* 0x00007632a3a17816 */ /* 0x000fc400000000a1 */
[----:B------:R-:W-:Y:S01]  /*2a50*/  SHF.L.U32 R164, R202, 0x10, RZ ;  /* 0x00000010caa47819 */ /* 0x000fe200000006ff */
[----:B------:R-:W-:Y:S01]  /*2a60*/  FADD.FTZ R130, R130, R165 ;  /* 0x000000a582827221 */ /* 0x000fe20000010000 */
[----:B------:R-:W-:Y:S01]  /*2a70*/  PRMT R163, R167, 0x7632, R163 ;  /* 0x00007632a7a37816 */ /* 0x000fe200000000a3 */
[----:B------:R-:W-:Y:S01]  /*2a80*/  FFMA.FTZ R90, R197, R165, R90 ;  /* 0x000000a5c55a7223 */ /* 0x000fe2000001005a */
[----:B------:R-:W-:Y:S01]  /*2a90*/  SHF.L.U32 R167, R167, 0x10, RZ ;  /* 0x00000010a7a77819 */ /* 0x000fe200000006ff */
[-C--:B------:R-:W-:Y:S01]  /*2aa0*/  FMUL.FTZ R200, R166, R201.reuse ;  /* 0x000000c9a6c87220 */ /* 0x080fe20000410000 */
[----:B------:R-:W-:Y:S01]  /*2ab0*/  FADD.FTZ R132, R132, R201 ;  /* 0x000000c984847221 */ /* 0x000fe20000010000 */
[----:B------:R-:W-:Y:S01]  /*2ac0*/  FFMA.FTZ R92, R199, R201, R92 ;  /* 0x000000c9c75c7223 */ /* 0x000fe2000001005c */
[----:B------:R-:W-:Y:S02]  /*2ad0*/  IMAD.U32 R165, R55, 0x10000, RZ ;  /* 0x0001000037a57824 */ /* 0x000fe400078e00ff */
[----:B------:R-:W-:Y:S01]  /*2ae0*/  FMUL.FTZ R201, R206, UR31 ;  /* 0x0000001fcec97c20 */ /* 0x000fe20008410000 */
[----:B------:R-:W-:Y:S01]  /*2af0*/  PRMT R166, R52, 0x7632, R166 ;  /* 0x0000763234a67816 */ /* 0x000fe200000000a6 */
[----:B------:R-:W-:Y:S01]  /*2b00*/  FADD.FTZ R164, R164, -UR7 ;  /* 0x80000007a4a47e21 */ /* 0x000fe20008010000 */
[-C--:B------:R-:W-:Y:S01]  /*2b10*/  FMUL.FTZ R202, R165, R167.reuse ;  /* 0x000000a7a5ca7220 */ /* 0x080fe20000410000 */
[----:B------:R-:W-:Y:S01]  /*2b20*/  FADD.FTZ R134, R134, R167 ;  /* 0x000000a786867221 */ /* 0x000fe20000010000 */
[----:B------:R-:W-:Y:S01]  /*2b30*/  FFMA.FTZ R94, R201, R167, R94 ;  /* 0x000000a7c95e7223 */ /* 0x000fe2000001005e */
[----:B------:R-:W-:Y:S01]  /*2b40*/  SHF.L.U32 R167, R204, 0x10, RZ ;  /* 0x00000010cca77819 */ /* 0x000fe200000006ff */
[----:B------:R-:W-:-:S02]  /*2b50*/  IMAD.U32 R208, R205, 0x10000, RZ ;  /* 0x00010000cdd07824 */ /* 0x000fc400078e00ff */
[----:B------:R-:W-:Y:S01]  /*2b60*/  FMUL.FTZ R204, R164, UR31 ;  /* 0x0000001fa4cc7c20 */ /* 0x000fe20008410000 */
[----:B------:R-:W-:Y:S01]  /*2b70*/  IMAD.U32 R165, R166, 0x10000, RZ ;  /* 0x00010000a6a57824 */ /* 0x000fe200078e00ff */
[----:B------:R-:W-:Y:S01]  /*2b80*/  PRMT R164, R54, 0x7632, R164 ;  /* 0x0000763236a47816 */ /* 0x000fe200000000a4 */
[----:B------:R-:W-:Y:S02]  /*2b90*/  IMAD.U32 R166, R203, 0x10000, RZ ;  /* 0x00010000cba67824 */ /* 0x000fe400078e00ff */
[----:B------:R-:W-:Y:S01]  /*2ba0*/  FADD.FTZ R167, R167, -UR7 ;  /* 0x80000007a7a77e21 */ /* 0x000fe20008010000 */
[----:B------:R-:W-:Y:S01]  /*2bb0*/  FMUL.FTZ R205, R207, R208 ;  /* 0x000000d0cfcd7220 */ /* 0x000fe20000410000 */
[----:B------:R-:W-:Y:S01]  /*2bc0*/  SHF.L.U32 R207, R164, 0x10, RZ ;  /* 0x00000010a4cf7819 */ /* 0x000fe200000006ff */
[----:B------:R-:W-:Y:S01]  /*2bd0*/  FMUL.FTZ R203, R165, R166 ;  /* 0x000000a6a5cb7220 */ /* 0x000fe20000410000 */
[----:B------:R-:W-:Y:S01]  /*2be0*/  FADD.FTZ R164, R233, R196 ;  /* 0x000000c4e9a47221 */ /* 0x000fe20000010000 */
[----:B------:R-:W-:Y:S01]  /*2bf0*/  FFMA.FTZ R165, R195, R196, R234 ;  /* 0x000000c4c3a57223 */ /* 0x000fe200000100ea */
[----:B------:R-:W-:Y:S01]  /*2c00*/  FMUL.FTZ R206, R167, UR31 ;  /* 0x0000001fa7ce7c20 */ /* 0x000fe20008410000 */
[----:B------:R-:W-:Y:S01]  /*2c10*/  FADD.FTZ R129, R129, R166 ;  /* 0x000000a681817221 */ /* 0x000fe20000010000 */
[----:B------:R-:W-:Y:S01]  /*2c20*/  FFMA.FTZ R89, R204, R166, R89 ;  /* 0x000000a6cc597223 */ /* 0x000fe20000010059 */
[----:B------:R-:W-:Y:S01]  /*2c30*/  IMAD.U32 R167, R161, 0x10000, RZ ;  /* 0x00010000a1a77824 */ /* 0x000fe200078e00ff */
[----:B------:R-:W-:Y:S01]  /*2c40*/  SHF.L.U32 R166, R160, 0x10, RZ ;  /* 0x00000010a0a67819 */ /* 0x000fe200000006ff */
[----:B------:R-:W-:Y:S01]  /*2c50*/  FADD.FTZ R161, R164, R203 ;  /* 0x000000cba4a17221 */ /* 0x000fe20000010000 */
[----:B------:R-:W-:Y:S01]  /*2c60*/  FFMA.FTZ R160, R204, R203, R165 ;  /* 0x000000cbcca07223 */ /* 0x000fe200000100a5 */
[----:B------:R-:W-:-:S02]  /*2c70*/  SHF.L.U32 R164, R162, 0x10, RZ ;  /* 0x00000010a2a47819 */ /* 0x000fc400000006ff */
[----:B------:R-:W-:Y:S01]  /*2c80*/  FADD.FTZ R162, R161, R198 ;  /* 0x000000c6a1a27221 */ /* 0x000fe20000010000 */
[----:B------:R-:W-:Y:S01]  /*2c90*/  FFMA.FTZ R161, R197, R198, R160 ;  /* 0x000000c6c5a17223 */ /* 0x000fe200000100a0 */
[----:B------:R-:W-:Y:S02]  /*2ca0*/  IMAD.U32 R230, R163, 0x10000, RZ ;  /* 0x00010000a3e67824 */ /* 0x000fe400078e00ff */
[----:B------:R-:W-:Y:S01]  /*2cb0*/  FADD.FTZ R166, R166, -UR7 ;  /* 0x80000007a6a67e21 */ /* 0x000fe20008010000 */
[----:B------:R-:W-:Y:S01]  /*2cc0*/  FADD.FTZ R163, R162, R205 ;  /* 0x000000cda2a37221 */ /* 0x000fe20000010000 */
[C---:B------:R-:W-:Y:S01]  /*2cd0*/  FFMA.FTZ R160, R206.reuse, R205, R161 ;  /* 0x000000cdcea07223 */ /* 0x040fe200000100a1 */
[----:B------:R-:W-:Y:S01]  /*2ce0*/  FADD.FTZ R131, R131, R208 ;  /* 0x000000d083837221 */ /* 0x000fe20000010000 */
[----:B------:R-:W-:Y:S01]  /*2cf0*/  FFMA.FTZ R91, R206, R208, R91 ;  /* 0x000000d0ce5b7223 */ /* 0x000fe2000001005b */
[----:B------:R-:W-:Y:S01]  /*2d00*/  FMUL.FTZ R207, R207, R164 ;  /* 0x000000a4cfcf7220 */ /* 0x000fe20000410000 */
[----:B------:R-:W-:Y:S01]  /*2d10*/  FMUL.FTZ R208, R166, UR31 ;  /* 0x0000001fa6d07c20 */ /* 0x000fe20008410000 */
[----:B------:R-:W-:Y:S01]  /*2d20*/  FADD.FTZ R162, R163, R200 ;  /* 0x000000c8a3a27221 */ /* 0x000fe20000010000 */
[----:B------:R-:W-:Y:S01]  /*2d30*/  FFMA.FTZ R160, R199, R200, R160 ;  /* 0x000000c8c7a07223 */ /* 0x000fe200000100a0 */
[----:B------:R-:W-:-:S02]  /*2d40*/  FADD.FTZ R167, R167, -UR7 ;  /* 0x80000007a7a77e21 */ /* 0x000fc40008010000 */
        /* <DEDUP_REMOVED lines=13> */
.L_x_746:
[----:B------:R-:W0:Y:S01]  /*2e20*/  S2R R2, SR_TID.X ;  /* 0x0000000000027919 */ /* 0x000e220000002100 */
[----:B------:R-:W-:Y:S01]  /*2e30*/  UISETP.GE.AND UP3, UPT, UR11, 0x1, UPT ;  /* 0x000000010b00788c */ /* 0x000fe2000bf66270 */
[----:B------:R-:W-:Y:S01]  /*2e40*/  IMAD.MOV.U32 R243, RZ, RZ, RZ ;  /* 0x000000fffff37224 */ /* 0x000fe200078e00ff */
[----:B------:R-:W-:Y:S02]  /*2e50*/  UIMAD UR7, UR28, UR6, URZ ;  /* 0x000000061c0772a4 */ /* 0x000fe4000f8e02ff */
[----:B------:R-:W-:Y:S02]  /*2e60*/  UISETP.NE.U32.AND UP0, UPT, UR24, URZ, UPT ;  /* 0x000000ff1800728c */ /* 0x000fe4000bf05070 */
[----:B------:R-:W-:Y:S02]  /*2e70*/  PLOP3.LUT P0, PT, PT, PT, UP3, 0x80, 0x8 ;  /* 0x000000000008781c */ /* 0x000fe40003f0f038 */
[----:B------:R-:W-:-:S03]  /*2e80*/  UISETP.NE.AND.EX UP0, UPT, UR25, URZ, UPT, UP0 ;  /* 0x000000ff1900728c */ /* 0x000fc6000bf05300 */
[----:B------:R-:W-:-:S04]  /*2e90*/  @UP3 UIADD3 UR8, UPT, UPT, UR11, -0x1, URZ ;  /* 0xffffffff0b083890 */ /* 0x000fc8000fffe0ff */
[----:B------:R-:W-:Y:S02]  /*2ea0*/  @UP3 UIMAD UR9, UR8, UR6, URZ ;  /* 0x00000006080932a4 */ /* 0x000fe4000f8e02ff */
[----:B------:R-:W-:Y:S02]  /*2eb0*/  USHF.R.S32.HI UR8, URZ, 0x1f, UR7 ;  /* 0x0000001fff087899 */ /* 0x000fe40008011407 */
[----:B------:R-:W-:Y:S02]  /*2ec0*/  @UP3 USHF.R.S32.HI UR10, URZ, 0x1f, UR9 ;  /* 0x0000001fff0a3899 */ /* 0x000fe40008011409 */
[----:B------:R-:W-:Y:S02]  /*2ed0*/  ULEA.HI UR8, UR8, UR7, URZ, 0x3 ;  /* 0x0000000708087291 */ /* 0x000fe4000f8f18ff */
[----:B------:R-:W-:-:S04]  /*2ee0*/  @UP3 ULEA.HI UR10, UR10, UR9, URZ, 0x3 ;  /* 0x000000090a0a3291 */ /* 0x000fc8000f8f18ff */
[----:B------:R-:W-:Y:S02]  /*2ef0*/  MOV R161, UR8 ;  /* 0x0000000800a17c02 */ /* 0x000fe40008000f00 */
[----:B------:R-:W-:Y:S02]  /*2f00*/  MOV R163, UR10 ;  /* 0x0000000a00a37c02 */ /* 0x000fe40008000f00 */
[-C--:B0-----:R-:W-:Y:S02]  /*2f10*/  LEA.HI.SX32 R228, R161, R2.reuse, 0x1d ;  /* 0x00000002a1e47211 */ /* 0x081fe400078feaff */
[----:B------:R-:W-:-:S03]  /*2f20*/  @P0 LEA.HI.SX32 R243, R163, R2, 0x1d ;  /* 0x00000002a3f30211 */ /* 0x000fc600078feaff */
[----:B------:R-:W-:Y:S01]  /*2f30*/  IMAD.MOV.U32 R241, RZ, RZ, R228 ;  /* 0x000000fffff17224 */ /* 0x000fe200078e00e4 */
[----:B------:R-:W-:Y:S06]  /*2f40*/  BRA.U UP0, `(.L_x_756) ;  /* 0x0000000100707547 */ /* 0x000fec000b800000 */
[C---:B------:R-:W-:Y:S02]  /*2f50*/  ISETP.GE.U32.AND P0, PT, R0.reuse, 0x80, PT ;  /* 0x000000800000780c */ /* 0x040fe40003f06070 */
[C---:B------:R-:W-:Y:S02]  /*2f60*/  ISETP.GE.U32.AND P1, PT, R0.reuse, 0x100, PT ;  /* 0x000001000000780c */ /* 0x040fe40003f26070 */
[C---:B------:R-:W-:Y:S02]  /*2f70*/  ISETP.GE.U32.AND P2, PT, R0.reuse, 0x180, PT ;  /* 0x000001800000780c */ /* 0x040fe40003f46070 */
[----:B------:R-:W-:-:S07]  /*2f80*/  ISETP.GE.U32.AND P3, PT, R0, 0x200, PT ;  /* 0x000002000000780c */ /* 0x000fce0003f66070 */
[----:B------:R-:W0:Y:S08]  /*2f90*/  @P0 LDC.64 R166, c[0x0][0x3b0] ;  /* 0x0000ec00ffa60b82 */ /* 0x000e300000000a00 */
[----:B------:R-:W2:Y:S08]  /*2fa0*/  @P1 LDC.64 R164, c[0x0][0x3b0] ;  /* 0x0000ec00ffa41b82 */ /* 0x000eb00000000a00 */
[----:B------:R-:W3:Y:S08]  /*2fb0*/  @P2 LDC.64 R162, c[0x0][0x3b0] ;  /* 0x0000ec00ffa22b82 */ /* 0x000ef00000000a00 */
[----:B------:R-:W4:Y:S01]  /*2fc0*/  @P3 LDC.64 R160, c[0x0][0x3b0] ;  /* 0x0000ec00ffa03b82 */ /* 0x000f220000000a00 */
[C---:B0-----:R-:W-:Y:S01]  /*2fd0*/  @P0 IMAD.WIDE.U32 R166, R243.reuse, 0x8, R166 ;  /* 0x00000008f3a60825 */ /* 0x041fe200078e00a6 */
[----:B------:R-:W-:-:S04]  /*2fe0*/  @P0 IADD3 R243, PT, PT, R243, 0x80, RZ ;  /* 0x00000080f3f30810 */ /* 0x000fc80007ffe0ff */
[----:B------:R0:W5:Y:S01]  /*2ff0*/  @P0 LDG.E.64 R176, desc[UR20][R166.64] ;  /* 0x00000014a6b00981 */ /* 0x000162000c1e1b00 */
[----:B--2---:R-:W-:-:S04]  /*3000*/  @P1 IMAD.WIDE.U32 R164, R243, 0x8, R164 ;  /* 0x00000008f3a41825 */ /* 0x004fc800078e00a4 */
[----:B------:R-:W-:Y:S01]  /*3010*/  @P1 VIADD R243, R243, 0x80 ;  /* 0x00000080f3f31836 */ /* 0x000fe20000000000 */
[----:B------:R0:W5:Y:S03]  /*3020*/  @P1 LDG.E.64 R174, desc[UR20][R164.64] ;  /* 0x00000014a4ae1981 */ /* 0x000166000c1e1b00 */
[C---:B---3--:R-:W-:Y:S01]  /*3030*/  @P2 IMAD.WIDE.U32 R162, R243.reuse, 0x8, R162 ;  /* 0x00000008f3a22825 */ /* 0x048fe200078e00a2 */
[----:B------:R-:W-:-:S04]  /*3040*/  @P2 IADD3 R243, PT, PT, R243, 0x80, RZ ;  /* 0x00000080f3f32810 */ /* 0x000fc80007ffe0ff */
[----:B------:R0:W5:Y:S01]  /*3050*/  @P2 LDG.E.64 R178, desc[UR20][R162.64] ;  /* 0x00000014a2b22981 */ /* 0x000162000c1e1b00 */
[----:B----4-:R-:W-:-:S05]  /*3060*/  @P3 IMAD.WIDE.U32 R160, R243, 0x8, R160 ;  /* 0x00000008f3a03825 */ /* 0x010fca00078e00a0 */
[----:B------:R0:W5:Y:S01]  /*3070*/  @P3 LDG.E.64 R180, desc[UR20][R160.64] ;  /* 0x00000014a0b43981 */ /* 0x000162000c1e1b00 */
[----:B------:R-:W-:Y:S01]  /*3080*/  ISETP.GE.U32.AND P4, PT, R0, 0x280, PT ;  /* 0x000002800000780c */ /* 0x000fe20003f86070 */
[----:B------:R-:W-:Y:S01]  /*3090*/  IMAD.MOV.U32 R233, RZ, RZ, RZ ;  /* 0x000000ffffe97224 */ /* 0x000fe200078e00ff */
[----:B------:R-:W-:Y:S01]  /*30a0*/  MOV R234, RZ ;  /* 0x000000ff00ea7202 */ /* 0x000fe20000000f00 */
[----:B------:R-:W-:-:S10]  /*30b0*/  @P3 VIADD R243, R243, 0x80 ;  /* 0x00000080f3f33836 */ /* 0x000fd40000000000 */
[----:B0-----:R-:W-:Y:S05]  /*30c0*/  @!P4 BRA `(.L_x_755) ;  /* 0x0000000000c4c947 */ /* 0x001fea0003800000 */
[----:B------:R-:W0:Y:S02]  /*30d0*/  LDC.64 R160, c[0x0][0x3b0] ;  /* 0x0000ec00ffa07b82 */ /* 0x000e240000000a00 */
[----:B0-----:R-:W-:-:S05]  /*30e0*/  IMAD.WIDE.U32 R160, R243, 0x8, R160 ;  /* 0x00000008f3a07825 */ /* 0x001fca00078e00a0 */
[----:B------:R0:W5:Y:S01]  /*30f0*/  LDG.E.64 R182, desc[UR20][R160.64] ;  /* 0x00000014a0b67981 */ /* 0x000162000c1e1b00 */
[----:B------:R-:W-:Y:S05]  /*3100*/  BRA `(.L_x_755) ;  /* 0x0000000000b47947 */ /* 0x000fea0003800000 */
.L_x_756:
[C---:B------:R-:W-:Y:S02]  /*3110*/  ISETP.GE.U32.AND P0, PT, R0.reuse, 0x80, PT ;  /* 0x000000800000780c */ /* 0x040fe40003f06070 */
[C---:B------:R-:W-:Y:S02]  /*3120*/  ISETP.GE.U32.AND P1, PT, R0.reuse, 0x100, PT ;  /* 0x000001000000780c */ /* 0x040fe40003f26070 */
[C---:B------:R-:W-:Y:S02]  /*3130*/  ISETP.GE.U32.AND P2, PT, R0.reuse, 0x180, PT ;  /* 0x000001800000780c */ /* 0x040fe40003f46070 */
[----:B------:R-:W-:-:S07]  /*3140*/  ISETP.GE.U32.AND P3, PT, R0, 0x200, PT ;  /* 0x000002000000780c */ /* 0x000fce0003f66070 */
[----:B------:R-:W0:Y:S08]  /*3150*/  @P0 LDC.64 R162, c[0x0][0x3b0] ;  /* 0x0000ec00ffa20b82 */ /* 0x000e300000000a00 */
[----:B------:R-:W2:Y:S01]  /*3160*/  @P0 LDC.64 R236, c[0x0][0x438] ;  /* 0x00010e00ffec0b82 */ /* 0x000ea20000000a00 */
[----:B------:R-:W-:-:S07]  /*3170*/  ISETP.GE.U32.AND P4, PT, R0, 0x280, PT ;  /* 0x000002800000780c */ /* 0x000fce0003f86070 */
[----:B------:R-:W3:Y:S08]  /*3180*/  @P1 LDC.64 R230, c[0x0][0x438] ;  /* 0x00010e00ffe61b82 */ /* 0x000ef00000000a00 */
[----:B------:R-:W4:Y:S01]  /*3190*/  @P1 LDC.64 R238, c[0x0][0x3b0] ;  /* 0x0000ec00ffee1b82 */ /* 0x000f220000000a00 */
[C---:B0-----:R-:W-:Y:S01]  /*31a0*/  @P0 IMAD.WIDE.U32 R162, R243.reuse, 0x8, R162 ;  /* 0x00000008f3a20825 */ /* 0x041fe200078e00a2 */
[----:B------:R-:W-:-:S04]  /*31b0*/  @P0 IADD3 R243, PT, PT, R243, 0x80, RZ ;  /* 0x00000080f3f30810 */ /* 0x000fc80007ffe0ff */
[----:B------:R0:W5:Y:S02]  /*31c0*/  @P0 LDG.E.64 R176, desc[UR20][R162.64] ;  /* 0x00000014a2b00981 */ /* 0x000164000c1e1b00 */
[----:B------:R-:W1:Y:S08]  /*31d0*/  @P2 LDC.64 R234, c[0x0][0x3b0] ;  /* 0x0000ec00ffea2b82 */ /* 0x000e700000000a00 */
[----:B------:R-:W1:Y:S01]  /*31e0*/  @P2 LDC.64 R166, c[0x0][0x438] ;  /* 0x00010e00ffa62b82 */ /* 0x000e620000000a00 */
[----:B--2---:R-:W-:-:S07]  /*31f0*/  @P0 IMAD.WIDE.U32 R236, R241, 0x10, R236 ;  /* 0x00000010f1ec0825 */ /* 0x004fce00078e00ec */
[----:B------:R-:W2:Y:S08]  /*3200*/  @P3 LDC.64 R232, c[0x0][0x3b0] ;  /* 0x0000ec00ffe83b82 */ /* 0x000eb00000000a00 */
[----:B------:R-:W2:Y:S01]  /*3210*/  @P3 LDC.64 R164, c[0x0][0x438] ;  /* 0x00010e00ffa43b82 */ /* 0x000ea20000000a00 */
[----:B------:R-:W-:Y:S01]  /*3220*/  @P0 VIADD R241, R241, 0x80 ;  /* 0x00000080f1f10836 */ /* 0x000fe20000000000 */
[----:B------:R-:W5:Y:S01]  /*3230*/  @P0 LDG.E.128 R136, desc[UR20][R236.64] ;  /* 0x00000014ec880981 */ /* 0x000f62000c1e1d00 */
[----:B----4-:R-:W-:-:S05]  /*3240*/  @P1 IMAD.WIDE.U32 R238, R243, 0x8, R238 ;  /* 0x00000008f3ee1825 */ /* 0x010fca00078e00ee */
[----:B------:R-:W4:Y:S01]  /*3250*/  @P4 LDC.64 R160, c[0x0][0x3b0] ;  /* 0x0000ec00ffa04b82 */ /* 0x000f220000000a00 */
[----:B---3--:R-:W-:-:S07]  /*3260*/  @P1 IMAD.WIDE.U32 R230, R241, 0x10, R230 ;  /* 0x00000010f1e61825 */ /* 0x008fce00078e00e6 */
[----:B0-----:R-:W0:Y:S01]  /*3270*/  @P4 LDC.64 R162, c[0x0][0x438] ;  /* 0x00010e00ffa24b82 */ /* 0x001e220000000a00 */
[----:B------:R-:W-:Y:S01]  /*3280*/  @P1 IADD3 R241, PT, PT, R241, 0x80, RZ ;  /* 0x00000080f1f11810 */ /* 0x000fe20007ffe0ff */
[----:B------:R-:W-:Y:S01]  /*3290*/  @P1 VIADD R243, R243, 0x80 ;  /* 0x00000080f3f31836 */ /* 0x000fe20000000000 */
[----:B------:R-:W5:Y:S03]  /*32a0*/  @P1 LDG.E.64 R174, desc[UR20][R238.64] ;  /* 0x00000014eeae1981 */ /* 0x000f66000c1e1b00 */
[C---:B-1----:R-:W-:Y:S01]  /*32b0*/  @P2 IMAD.WIDE.U32 R234, R243.reuse, 0x8, R234 ;  /* 0x00000008f3ea2825 */ /* 0x042fe200078e00ea */
[----:B------:R-:W-:Y:S01]  /*32c0*/  @P2 IADD3 R243, PT, PT, R243, 0x80, RZ ;  /* 0x00000080f3f32810 */ /* 0x000fe20007ffe0ff */
[----:B------:R-:W5:Y:S02]  /*32d0*/  @P1 LDG.E.128 R140, desc[UR20][R230.64] ;  /* 0x00000014e68c1981 */ /* 0x000f64000c1e1d00 */
[C---:B------:R-:W-:Y:S01]  /*32e0*/  @P2 IMAD.WIDE.U32 R166, R241.reuse, 0x10, R166 ;  /* 0x00000010f1a62825 */ /* 0x040fe200078e00a6 */
[----:B------:R-:W-:Y:S01]  /*32f0*/  @P2 IADD3 R241, PT, PT, R241, 0x80, RZ ;  /* 0x00000080f1f12810 */ /* 0x000fe20007ffe0ff */
[----:B------:R-:W5:Y:S02]  /*3300*/  @P2 LDG.E.64 R178, desc[UR20][R234.64] ;  /* 0x00000014eab22981 */ /* 0x000f64000c1e1b00 */
[----:B--2---:R-:W-:-:S02]  /*3310*/  @P3 IMAD.WIDE.U32 R232, R243, 0x8, R232 ;  /* 0x00000008f3e83825 */ /* 0x004fc400078e00e8 */
[----:B------:R-:W5:Y:S02]  /*3320*/  @P2 LDG.E.128 R144, desc[UR20][R166.64] ;  /* 0x00000014a6902981 */ /* 0x000f64000c1e1d00 */
[----:B------:R-:W-:Y:S02]  /*3330*/  @P3 IMAD.WIDE.U32 R164, R241, 0x10, R164 ;  /* 0x00000010f1a43825 */ /* 0x000fe400078e00a4 */
[----:B------:R1:W5:Y:S02]  /*3340*/  @P3 LDG.E.64 R180, desc[UR20][R232.64] ;  /* 0x00000014e8b43981 */ /* 0x000364000c1e1b00 */
[----:B------:R-:W-:Y:S02]  /*3350*/  @P3 VIADD R243, R243, 0x80 ;  /* 0x00000080f3f33836 */ /* 0x000fe40000000000 */
[----:B------:R-:W-:Y:S01]  /*3360*/  @P3 VIADD R241, R241, 0x80 ;  /* 0x00000080f1f13836 */ /* 0x000fe20000000000 */
[----:B------:R2:W5:Y:S01]  /*3370*/  @P3 LDG.E.128 R32, desc[UR20][R164.64] ;  /* 0x00000014a4203981 */ /* 0x000562000c1e1d00 */
[----:B----4-:R-:W-:-:S04]  /*3380*/  @P4 IMAD.WIDE.U32 R160, R243, 0x8, R160 ;  /* 0x00000008f3a04825 */ /* 0x010fc800078e00a0 */
[----:B0-----:R-:W-:Y:S01]  /*3390*/  @P4 IMAD.WIDE.U32 R162, R241, 0x10, R162 ;  /* 0x00000010f1a24825 */ /* 0x001fe200078e00a2 */
[----:B------:R2:W5:Y:S04]  /*33a0*/  @P4 LDG.E.64 R182, desc[UR20][R160.64] ;  /* 0x00000014a0b64981 */ /* 0x000568000c1e1b00 */
[----:B------:R2:W5:Y:S01]  /*33b0*/  @P4 LDG.E.128 R156, desc[UR20][R162.64] ;  /* 0x00000014a29c4981 */ /* 0x000562000c1e1d00 */
[----:B-1----:R-:W-:Y:S02]  /*33c0*/  HFMA2 R233, -RZ, RZ, 0, 0 ;  /* 0x00000000ffe97431 */ /* 0x002fe400000001ff */
[----:B------:R-:W-:-:S07]  /*33d0*/  IMAD.MOV.U32 R234, RZ, RZ, RZ ;  /* 0x000000ffffea7224 */ /* 0x000fce00078e00ff */
.L_x_755:
[----:B-1----:R-:W-:Y:S05]  /*33e0*/  BSYNC.RECONVERGENT B0 ;  /* 0x0000000000007941 */ /* 0x002fea0003800200 */
.L_x_745:
[----:B0-2---:R-:W0:Y:S01]  /*33f0*/  SHFL.DOWN PT, R160, R233, 0x10, 0x1f ;  /* 0x0a001f00e9a07f89 */ /* 0x005e2200000e0000 */
        /* <DEDUP_REMOVED lines=30> */
.L_x_758:
[----:B------:R-:W-:Y:S05]  /*35e0*/  BSYNC.RECONVERGENT B0 ;  /* 0x0000000000007941 */ /* 0x000fea0003800200 */
.L_x_757:
[----:B------:R-:W1:Y:S08]  /*35f0*/  S2UR UR8, SR_CgaCtaId ;  /* 0x00000000000879c3 */ /* 0x000e700000008800 */
[----:B------:R-:W-:Y:S01]  /*3600*/  BAR.SYNC.DEFER_BLOCKING 0x0 ;  /* 0x0000000000007b1d */ /* 0x000fe20000010000 */
[----:B------:R-:W-:Y:S01]  /*3610*/  @UP3 UIADD3 UR11, UPT, UPT, UR11, -0x1, URZ ;  /* 0xffffffff0b0b3890 */ /* 0x000fe2000fffe0ff */
[----:B------:R-:W-:-:S02]  /*3620*/  PLOP3.LUT P6, PT, PT, PT, UP3, 0x80, 0x8 ;  /* 0x000000000008781c */ /* 0x000fc40003fcf038 */
[----:B------:R-:W-:Y:S01]  /*3630*/  ISETP.NE.AND P5, PT, RZ, UR29, PT ;  /* 0x0000001dff007c0c */ /* 0x000fe2000bfa5270 */
[----:B------:R-:W-:Y:S01]  /*3640*/  @UP3 UIMAD UR11, UR11, UR6, URZ ;  /* 0x000000060b0b32a4 */ /* 0x000fe2000f8e02ff */
[----:B------:R-:W-:Y:S01]  /*3650*/  BSSY.RECONVERGENT B0, `(.L_x_759) ;  /* 0x00001b6000007945 */ /* 0x000fe20003800200 */
[----:B------:R-:W-:Y:S02]  /*3660*/  UMOV UR7, 0x400 ;  /* 0x0000040000077882 */ /* 0x000fe40000000000 */
[----:B-1----:R-:W-:-:S04]  /*3670*/  ULEA UR7, UR8, UR7, 0x18 ;  /* 0x0000000708077291 */ /* 0x002fc8000f8ec0ff */
[----:B------:R-:W-:Y:S02]  /*3680*/  UIADD3 UR8, UPT, UPT, UR7, 0x5020, URZ ;  /* 0x0000502007087890 */ /* 0x000fe4000fffe0ff */
[----:B------:R-:W-:Y:S02]  /*3690*/  @!UP1 UIADD3 UR8, UPT, UPT, UR7, 0x5000, URZ ;  /* 0x0000500007089890 */ /* 0x000fe4000fffe0ff */
[----:B------:R-:W-:Y:S02]  /*36a0*/  UIADD3 UR9, UPT, UPT, UR7, 0x5030, URZ ;  /* 0x0000503007097890 */ /* 0x000fe4000fffe0ff */
[----:B------:R-:W-:Y:S02]  /*36b0*/  @!UP1 UIADD3 UR9, UPT, UPT, UR7, 0x5010, URZ ;  /* 0x0000501007099890 */ /* 0x000fe4000fffe0ff */
[----:B------:R-:W-:-:S03]  /*36c0*/  @UP3 USHF.R.S32.HI UR7, URZ, 0x1f, UR11 ;  /* 0x0000001fff073899 */ /* 0x000fc6000801140b */
[----:B0-----:R-:W0:Y:S01]  /*36d0*/  LDS.128 R160, [UR8] ;  /* 0x00000008ffa07984 */ /* 0x001e220008000c00 */
[----:B------:R-:W-:-:S03]  /*36e0*/  @UP3 ULEA.HI UR7, UR7, UR11, URZ, 0x3 ;  /* 0x0000000b07073291 */ /* 0x000fc6000f8f18ff */
[----:B------:R-:W1:Y:S01]  /*36f0*/  LDS.128 R164, [UR9] ;  /* 0x00000009ffa47984 */ /* 0x000e620008000c00 */
[----:B0-----:R-:W-:Y:S01]  /*3700*/  FADD.FTZ R230, RZ, R161 ;  /* 0x000000a1ffe67221 */ /* 0x001fe20000010000 */
[----:B------:R-:W-:-:S03]  /*3710*/  FADD.FTZ R161, RZ, R160 ;  /* 0x000000a0ffa17221 */ /* 0x000fc60000010000 */
[----:B------:R-:W-:Y:S01]  /*3720*/  FADD.FTZ R230, R163, R230 ;  /* 0x000000e6a3e67221 */ /* 0x000fe20000010000 */
[----:B------:R-:W-:Y:S01]  /*3730*/  FADD.FTZ R161, R162, R161 ;  /* 0x000000a1a2a17221 */ /* 0x000fe20000010000 */
[----:B------:R-:W-:Y:S02]  /*3740*/  IMAD.U32 R163, RZ, RZ, UR7 ;  /* 0x00000007ffa37e24 */ /* 0x000fe4000f8e00ff */
[----:B-1----:R-:W-:Y:S01]  /*3750*/  FADD.FTZ R230, R230, R165 ;  /* 0x000000a5e6e67221 */ /* 0x002fe20000010000 */
[----:B------:R-:W-:Y:S01]  /*3760*/  FADD.FTZ R161, R161, R164 ;  /* 0x000000a4a1a17221 */ /* 0x000fe20000010000 */
[----:B------:R-:W-:Y:S02]  /*3770*/  MOV R164, RZ ;  /* 0x000000ff00a47202 */ /* 0x000fe40000000f00 */
[----:B------:R-:W-:Y:S01]  /*3780*/  FADD.FTZ R167, R167, R230 ;  /* 0x000000e6a7a77221 */ /* 0x000fe20000010000 */
[----:B------:R-:W-:Y:S01]  /*3790*/  FADD.FTZ R161, R166, R161 ;  /* 0x000000a1a6a17221 */ /* 0x000fe20000010000 */
[----:B------:R-:W-:-:S02]  /*37a0*/  @P6 LEA.HI.SX32 R164, R163, R2, 0x1d ;  /* 0x00000002a3a46211 */ /* 0x000fc400078feaff */
[----:B------:R-:W-:Y:S01]  /*37b0*/  FMUL.FTZ R167, R167, UR30 ;  /* 0x0000001ea7a77c20 */ /* 0x000fe20008410000 */
[----:B------:R-:W-:-:S04]  /*37c0*/  FMUL.FTZ R165, R161, UR30 ;  /* 0x0000001ea1a57c20 */ /* 0x000fc80008410000 */
[----:B------:R-:W-:Y:S02]  /*37d0*/  R2UR UR10, R167 ;  /* 0x00000000a70a72ca */ /* 0x000fe400000e0000 */
[----:B------:R-:W-:Y:S01]  /*37e0*/  FSEL R165, R165, RZ, !P5 ;  /* 0x000000ffa5a57208 */ /* 0x000fe20006800000 */
[----:B------:R-:W-:-:S12]  /*37f0*/  @!P0 BRA `(.L_x_760) ;  /* 0x00000018006c8947 */ /* 0x000fd80003800000 */
[----:B------:R-:W-:-:S04]  /*3800*/  UISETP.NE.U32.AND UP0, UPT, UR24, URZ, UPT ;  /* 0x000000ff1800728c */ /* 0x000fc8000bf05070 */
[----:B------:R-:W-:-:S09]  /*3810*/  UISETP.NE.AND.EX UP0, UPT, UR25, URZ, UPT, UP0 ;  /* 0x000000ff1900728c */ /* 0x000fd2000bf05300 */
[----:B------:R-:W-:Y:S05]  /*3820*/  BRA.U UP0, `(.L_x_761) ;  /* 0x0000000d00107547 */ /* 0x000fea000b800000 */
[----:B------:R-:W-:-:S04]  /*3830*/  UISETP.NE.U32.AND UP0, UPT, UR4, URZ, UPT ;  /* 0x000000ff0400728c */ /* 0x000fc8000bf05070 */
[----:B------:R-:W-:-:S09]  /*3840*/  UISETP.NE.AND.EX UP0, UPT, UR5, URZ, UPT, UP0 ;  /* 0x000000ff0500728c */ /* 0x000fd2000bf05300 */
[----:B------:R-:W-:Y:S05]  /*3850*/  BRA.U UP0, `(.L_x_762) ;  /* 0x0000000500887547 */ /* 0x000fea000b800000 */
[----:B------:R-:W-:Y:S05]  /*3860*/  BRA.U !UP3, `(.L_x_763) ;  /* 0x000000010b2c7547 */ /* 0x000fea000b800000 */
[----:B------:R-:W-:Y:S01]  /*3870*/  FFMA.FTZ R160, R229, UR10, R165 ;  /* 0x0000000ae5a07c23 */ /* 0x000fe200080100a5 */
[----:B------:R-:W-:-:S03]  /*3880*/  ISETP.LT.AND P5, PT, RZ, UR32, PT ;  /* 0x00000020ff007c0c */ /* 0x000fc6000bfa1270 */
[----:B------:R-:W-:-:S04]  /*3890*/  FADD.FTZ R160, R227, -R160 ;  /* 0x800000a0e3a07221 */ /* 0x000fc80000010000 */
[----:B------:R-:W-:-:S05]  /*38a0*/  FMUL.FTZ R160, R160, UR31 ;  /* 0x0000001fa0a07c20 */ /* 0x000fca0008410000 */
[----:B------:R-:W-:Y:S02]  /*38b0*/  FSEL R160, R160, RZ, P5 ;  /* 0x000000ffa0a07208 */ /* 0x000fe40002800000 */
[----:B-----5:R-:W-:-:S03]  /*38c0*/  LOP3.LUT P5, RZ, R176, 0xff, RZ, 0xc0, !PT ;  /* 0x000000ffb0ff7812 */ /* 0x020fc600078ac0ff */
[----:B------:R-:W-:-:S04]  /*38d0*/  FMUL.FTZ R160, R160, UR23 ;  /* 0x00000017a0a07c20 */ /* 0x000fc80008410000 */
[----:B------:R-:W-:-:S05]  /*38e0*/  FMUL.FTZ R160, R160, UR22 ;  /* 0x00000016a0a07c20 */ /* 0x000fca0008410000 */
[----:B------:R-:W-:-:S04]  /*38f0*/  FSEL R160, R160, RZ, P5 ;  /* 0x000000ffa0a07208 */ /* 0x000fc80002800000 */
[----:B------:R-:W-:-:S04]  /*3900*/  F2FP.BF16.F32.PACK_AB R160, RZ, R160 ;  /* 0x000000a0ffa0723e */ /* 0x000fc800000010ff */
[----:B------:R-:W-:-:S07]  /*3910*/  PRMT R84, R160, 0x7610, R84 ;  /* 0x00007610a0547816 */ /* 0x000fce0000000054 */
.L_x_763:
        /* <DEDUP_REMOVED lines=12> */
.L_x_764:
        /* <DEDUP_REMOVED lines=12> */
.L_x_765:
        /* <DEDUP_REMOVED lines=12> */
.L_x_766:
        /* <DEDUP_REMOVED lines=12> */
.L_x_767:
        /* <DEDUP_REMOVED lines=12> */
.L_x_768:
        /* <DEDUP_REMOVED lines=12> */
.L_x_769:
[----:B------:R-:W-:Y:S05]  /*3da0*/  BRA.U !UP3, `(.L_x_770) ;  /* 0x000000110bcc7547 */ /* 0x000fea000b800000 */
[----:B------:R-:W-:Y:S01]  /*3db0*/  FFMA.FTZ R160, R214, UR10, R165 ;  /* 0x0000000ad6a07c23 */ /* 0x000fe200080100a5 */
[----:B------:R-:W-:-:S03]  /*3dc0*/  ISETP.LT.AND P5, PT, RZ, UR32, PT ;  /* 0x00000020ff007c0c */ /* 0x000fc6000bfa1270 */
[----:B------:R-:W-:-:S04]  /*3dd0*/  FADD.FTZ R160, R213, -R160 ;  /* 0x800000a0d5a07221 */ /* 0x000fc80000010000 */
[----:B------:R-:W-:-:S05]  /*3de0*/  FMUL.FTZ R160, R160, UR31 ;  /* 0x0000001fa0a07c20 */ /* 0x000fca0008410000 */
[----:B------:R-:W-:Y:S02]  /*3df0*/  FSEL R160, R160, RZ, P5 ;  /* 0x000000ffa0a07208 */ /* 0x000fe40002800000 */
[----:B-----5:R-:W-:-:S03]  /*3e00*/  ISETP.GE.U32.AND P5, PT, R176, RZ, PT ;  /* 0x000000ffb000720c */ /* 0x020fc60003fa6070 */
[----:B------:R-:W-:Y:S01]  /*3e10*/  FMUL.FTZ R160, R160, UR23 ;  /* 0x00000017a0a07c20 */ /* 0x000fe20008410000 */
[----:B------:R-:W-:-:S03]  /*3e20*/  ISETP.GE.U32.AND.EX P5, PT, R177, 0x1000000, PT, P5 ;  /* 0x01000000b100780c */ /* 0x000fc60003fa6150 */
[----:B------:R-:W-:-:S05]  /*3e30*/  FMUL.FTZ R160, R160, UR22 ;  /* 0x00000016a0a07c20 */ /* 0x000fca0008410000 */
[----:B------:R-:W-:-:S04]  /*3e40*/  FSEL R160, R160, RZ, P5 ;  /* 0x000000ffa0a07208 */ /* 0x000fc80002800000 */
[----:B------:R-:W-:-:S04]  /*3e50*/  F2FP.BF16.F32.PACK_AB R160, RZ, R160 ;  /* 0x000000a0ffa0723e */ /* 0x000fc800000010ff */
[----:B------:R-:W-:Y:S01]  /*3e60*/  PRMT R87, R87, 0x5410, R160 ;  /* 0x0000541057577816 */ /* 0x000fe200000000a0 */
[----:B------:R-:W-:Y:S06]  /*3e70*/  BRA `(.L_x_770) ;  /* 0x0000001000987947 */ /* 0x000fec0003800000 */
.L_x_762:
        /* <DEDUP_REMOVED lines=12> */
[--C-:B------:R-:W-:Y:S01]  /*3f40*/  FFMA.FTZ R166, R217, UR10, R165.reuse ;  /* 0x0000000ad9a67c23 */ /* 0x100fe200080100a5 */
[----:B------:R-:W-:Y:S01]  /*3f50*/  FFMA.FTZ R230, R214, UR10, R165 ;  /* 0x0000000ad6e67c23 */ /* 0x000fe200080100a5 */
[----:B------:R-:W-:Y:S01]  /*3f60*/  FMUL.FTZ R83, R80, UR31 ;  /* 0x0000001f50537c20 */ /* 0x000fe20008410000 */
[----:B------:R-:W-:Y:S01]  /*3f70*/  FMUL.FTZ R80, R81, UR31 ;  /* 0x0000001f51507c20 */ /* 0x000fe20008410000 */
[----:B------:R-:W-:Y:S01]  /*3f80*/  FMUL.FTZ R82, R82, UR31 ;  /* 0x0000001f52527c20 */ /* 0x000fe20008410000 */
[----:B------:R-:W-:Y:S01]  /*3f90*/  ISETP.LT.AND P5, PT, RZ, UR32, PT ;  /* 0x00000020ff007c0c */ /* 0x000fe2000bfa1270 */
[----:B------:R-:W-:Y:S01]  /*3fa0*/  FMUL.FTZ R81, R160, UR31 ;  /* 0x0000001fa0517c20 */ /* 0x000fe20008410000 */
[----:B------:R-:W-:Y:S01]  /*3fb0*/  FMUL.FTZ R163, R162, UR31 ;  /* 0x0000001fa2a37c20 */ /* 0x000fe20008410000 */
[----:B------:R-:W-:Y:S01]  /*3fc0*/  FMUL.FTZ R167, R161, UR31 ;  /* 0x0000001fa1a77c20 */ /* 0x000fe20008410000 */
[----:B------:R-:W-:Y:S01]  /*3fd0*/  FADD.FTZ R166, R215, -R166 ;  /* 0x800000a6d7a67221 */ /* 0x000fe20000010000 */
[----:B------:R-:W-:Y:S01]  /*3fe0*/  FADD.FTZ R230, R213, -R230 ;  /* 0x800000e6d5e67221 */ /* 0x000fe20000010000 */
[----:B------:R-:W-:-:S02]  /*3ff0*/  FSEL R162, R82, RZ, P5 ;  /* 0x000000ff52a27208 */ /* 0x000fc40002800000 */
[----:B------:R-:W-:Y:S01]  /*4000*/  FMUL.FTZ R160, R166, UR31 ;  /* 0x0000001fa6a07c20 */ /* 0x000fe20008410000 */
[----:B------:R-:W-:Y:S01]  /*4010*/  FMUL.FTZ R161, R230, UR31 ;  /* 0x0000001fe6a17c20 */ /* 0x000fe20008410000 */
[----:B------:R-:W-:Y:S02]  /*4020*/  FSEL R80, R80, RZ, P5 ;  /* 0x000000ff50507208 */ /* 0x000fe40002800000 */
[----:B------:R-:W-:Y:S02]  /*4030*/  FSEL R81, R81, RZ, P5 ;  /* 0x000000ff51517208 */ /* 0x000fe40002800000 */
[----:B------:R-:W-:Y:S02]  /*4040*/  FSEL R82, R163, RZ, P5 ;  /* 0x000000ffa3527208 */ /* 0x000fe40002800000 */
[----:B------:R-:W-:Y:S02]  /*4050*/  FSEL R167, R167, RZ, P5 ;  /* 0x000000ffa7a77208 */ /* 0x000fe40002800000 */
[----:B------:R-:W-:Y:S01]  /*4060*/  FSEL R83, R83, RZ, P5 ;  /* 0x000000ff53537208 */ /* 0x000fe20002800000 */
[----:B------:R-:W-:Y:S06]  /*4070*/  BRA.U !UP3, `(.L_x_771) ;  /* 0x000000010b187547 */ /* 0x000fec000b800000 */
[----:B------:R-:W-:Y:S01]  /*4080*/  FMUL.FTZ R163, R83, UR23 ;  /* 0x0000001753a37c20 */ /* 0x000fe20008410000 */
[----:B-----5:R-:W-:-:S03]  /*4090*/  LOP3.LUT P6, RZ, R176, 0xff, RZ, 0xc0, !PT ;  /* 0x000000ffb0ff7812 */ /* 0x020fc600078cc0ff */
[----:B------:R-:W-:-:S05]  /*40a0*/  FMUL.FTZ R163, R163, UR22 ;  /* 0x00000016a3a37c20 */ /* 0x000fca0008410000 */
[----:B------:R-:W-:-:S04]  /*40b0*/  FSEL R163, R163, RZ, P6 ;  /* 0x000000ffa3a37208 */ /* 0x000fc80003000000 */
[----:B------:R-:W-:-:S04]  /*40c0*/  F2FP.BF16.F32.PACK_AB R163, RZ, R163 ;  /* 0x000000a3ffa3723e */ /* 0x000fc800000010ff */
[----:B------:R-:W-:-:S07]  /*40d0*/  PRMT R84, R163, 0x7610, R84 ;  /* 0x00007610a3547816 */ /* 0x000fce0000000054 */
.L_x_771:
[----:B------:R-:W-:Y:S05]  /*40e0*/  BRA.U !UP3, `(.L_x_772) ;  /* 0x000000010b187547 */ /* 0x000fea000b800000 */
[----:B------:R-:W-:Y:S01]  /*40f0*/  FMUL.FTZ R163, R80, UR23 ;  /* 0x0000001750a37c20 */ /* 0x000fe20008410000 */
[----:B-----5:R-:W-:-:S03]  /*4100*/  LOP3.LUT P6, RZ, R176, 0xff00, RZ, 0xc0, !PT ;  /* 0x0000ff00b0ff7812 */ /* 0x020fc600078cc0ff */
[----:B------:R-:W-:-:S05]  /*4110*/  FMUL.FTZ R163, R163, UR22 ;  /* 0x00000016a3a37c20 */ /* 0x000fca0008410000 */
[----:B------:R-:W-:-:S04]  /*4120*/  FSEL R163, R163, RZ, P6 ;  /* 0x000000ffa3a37208 */ /* 0x000fc80003000000 */
[----:B------:R-:W-:-:S04]  /*4130*/  F2FP.BF16.F32.PACK_AB R163, RZ, R163 ;  /* 0x000000a3ffa3723e */ /* 0x000fc800000010ff */
[----:B------:R-:W-:-:S07]  /*4140*/  PRMT R84, R84, 0x5410, R163 ;  /* 0x0000541054547816 */ /* 0x000fce00000000a3 */
.L_x_772:
[----:B------:R-:W-:Y:S05]  /*4150*/  BRA.U !UP3, `(.L_x_773) ;  /* 0x000000010b187547 */ /* 0x000fea000b800000 */
[----:B------:R-:W-:Y:S01]  /*4160*/  FMUL.FTZ R163, R162, UR23 ;  /* 0x00000017a2a37c20 */ /* 0x000fe20008410000 */
[----:B-----5:R-:W-:-:S03]  /*4170*/  LOP3.LUT P6, RZ, R176, 0xff0000, RZ, 0xc0, !PT ;  /* 0x00ff0000b0ff7812 */ /* 0x020fc600078cc0ff */
[----:B------:R-:W-:-:S05]  /*4180*/  FMUL.FTZ R163, R163, UR22 ;  /* 0x00000016a3a37c20 */ /* 0x000fca0008410000 */
[----:B------:R-:W-:-:S04]  /*4190*/  FSEL R163, R163, RZ, P6 ;  /* 0x000000ffa3a37208 */ /* 0x000fc80003000000 */
[----:B------:R-:W-:-:S04]  /*41a0*/  F2FP.BF16.F32.PACK_AB R163, RZ, R163 ;  /* 0x000000a3ffa3723e */ /* 0x000fc800000010ff */
[----:B------:R-:W-:-:S07]  /*41b0*/  PRMT R85, R163, 0x7610, R85 ;  /* 0x00007610a3557816 */ /* 0x000fce0000000055 */
.L_x_773:
[----:B------:R-:W-:Y:S05]  /*41c0*/  BRA.U !UP3, `(.L_x_774) ;  /* 0x000000010b187547 */ /* 0x000fea000b800000 */
[----:B------:R-:W-:Y:S01]  /*41d0*/  FMUL.FTZ R163, R81, UR23 ;  /* 0x0000001751a37c20 */ /* 0x000fe20008410000 */
[----:B-----5:R-:W-:-:S03]  /*41e0*/  LOP3.LUT P6, RZ, R176, 0xff000000, RZ, 0xc0, !PT ;  /* 0xff000000b0ff7812 */ /* 0x020fc600078cc0ff */
[----:B------:R-:W-:-:S05]  /*41f0*/  FMUL.FTZ R163, R163, UR22 ;  /* 0x00000016a3a37c20 */ /* 0x000fca0008410000 */
[----:B------:R-:W-:-:S04]  /*4200*/  FSEL R163, R163, RZ, P6 ;  /* 0x000000ffa3a37208 */ /* 0x000fc80003000000 */
[----:B------:R-:W-:-:S04]  /*4210*/  F2FP.BF16.F32.PACK_AB R163, RZ, R163 ;  /* 0x000000a3ffa3723e */ /* 0x000fc800000010ff */
[----:B------:R-:W-:-:S07]  /*4220*/  PRMT R85, R85, 0x5410, R163 ;  /* 0x0000541055557816 */ /* 0x000fce00000000a3 */
.L_x_774:
[----:B------:R-:W-:Y:S05]  /*4230*/  BRA.U !UP3, `(.L_x_775) ;  /* 0x000000010b187547 */ /* 0x000fea000b800000 */
[----:B------:R-:W-:Y:S01]  /*4240*/  FMUL.FTZ R163, R82, UR23 ;  /* 0x0000001752a37c20 */ /* 0x000fe20008410000 */
[----:B-----5:R-:W-:-:S03]  /*4250*/  LOP3.LUT P6, RZ, R177, 0xff, RZ, 0xc0, !PT ;  /* 0x000000ffb1ff7812 */ /* 0x020fc600078cc0ff */
[----:B------:R-:W-:-:S05]  /*4260*/  FMUL.FTZ R163, R163, UR22 ;  /* 0x00000016a3a37c20 */ /* 0x000fca0008410000 */
[----:B------:R-:W-:-:S04]  /*4270*/  FSEL R163, R163, RZ, P6 ;  /* 0x000000ffa3a37208 */ /* 0x000fc80003000000 */
[----:B------:R-:W-:-:S04]  /*4280*/  F2FP.BF16.F32.PACK_AB R163, RZ, R163 ;  /* 0x000000a3ffa3723e */ /* 0x000fc800000010ff */
[----:B------:R-:W-:-:S07]  /*4290*/  PRMT R86, R163, 0x7610, R86 ;  /* 0x00007610a3567816 */ /* 0x000fce0000000056 */
.L_x_775:
[----:B------:R-:W-:Y:S05]  /*42a0*/  BRA.U !UP3, `(.L_x_776) ;  /* 0x000000010b187547 */ /* 0x000fea000b800000 */
[----:B------:R-:W-:Y:S01]  /*42b0*/  FMUL.FTZ R163, R167, UR23 ;  /* 0x00000017a7a37c20 */ /* 0x000fe20008410000 */
[----:B-----5:R-:W-:-:S03]  /*42c0*/  LOP3.LUT P6, RZ, R177, 0xff00, RZ, 0xc0, !PT ;  /* 0x0000ff00b1ff7812 */ /* 0x020fc600078cc0ff */
[----:B------:R-:W-:-:S05]  /*42d0*/  FMUL.FTZ R163, R163, UR22 ;  /* 0x00000016a3a37c20 */ /* 0x000fca0008410000 */
[----:B------:R-:W-:-:S04]  /*42e0*/  FSEL R163, R163, RZ, P6 ;  /* 0x000000ffa3a37208 */ /* 0x000fc80003000000 */
[----:B------:R-:W-:-:S04]  /*42f0*/  F2FP.BF16.F32.PACK_AB R163, RZ, R163 ;  /* 0x000000a3ffa3723e */ /* 0x000fc800000010ff */
[----:B------:R-:W-:-:S07]  /*4300*/  PRMT R86, R86, 0x5410, R163 ;  /* 0x0000541056567816 */ /* 0x000fce00000000a3 */
.L_x_776:
[----:B------:R-:W-:Y:S02]  /*4310*/  F2FP.BF16.F32.PACK_AB R81, R81, R162 ;  /* 0x000000a25151723e */ /* 0x000fe400000010ff */
[----:B------:R-:W-:Y:S02]  /*4320*/  F2FP.BF16.F32.PACK_AB R82, R167, R82 ;  /* 0x00000052a752723e */ /* 0x000fe400000010ff */
        /* <DEDUP_REMOVED lines=9> */
.L_x_777:
[----:B------:R-:W-:Y:S02]  /*43c0*/  F2FP.BF16.F32.PACK_AB R80, R80, R83 ;  /* 0x000000535050723e */ /* 0x000fe400000010ff */
[----:B------:R-:W-:Y:S01]  /*43d0*/  F2FP.BF16.F32.PACK_AB R83, R161, R162 ;  /* 0x000000a2a153723e */ /* 0x000fe200000010ff */
[----:B------:R-:W-:Y:S06]  /*43e0*/  BRA.U !UP3, `(.L_x_770) ;  /* 0x0000000d0b3c7547 */ /* 0x000fec000b800000 */
[----:B------:R-:W-:Y:S01]  /*43f0*/  FMUL.FTZ R161, R161, UR23 ;  /* 0x00000017a1a17c20 */ /* 0x000fe20008410000 */
[----:B-----5:R-:W-:-:S03]  /*4400*/  ISETP.GE.U32.AND P5, PT, R176, RZ, PT ;  /* 0x000000ffb000720c */ /* 0x020fc60003fa6070 */
[----:B------:R-:W-:Y:S01]  /*4410*/  FMUL.FTZ R161, R161, UR22 ;  /* 0x00000016a1a17c20 */ /* 0x000fe20008410000 */
[----:B------:R-:W-:-:S04]  /*4420*/  ISETP.GE.U32.AND.EX P5, PT, R177, 0x1000000, PT, P5 ;  /* 0x01000000b100780c */ /* 0x000fc80003fa6150 */
[----:B------:R-:W-:-:S04]  /*4430*/  FSEL R161, R161, RZ, P5 ;  /* 0x000000ffa1a17208 */ /* 0x000fc80002800000 */
[----:B------:R-:W-:-:S04]  /*4440*/  F2FP.BF16.F32.PACK_AB R161, RZ, R161 ;  /* 0x000000a1ffa1723e */ /* 0x000fc800000010ff */
[----:B------:R-:W-:Y:S01]  /*4450*/  PRMT R87, R87, 0x5410, R161 ;  /* 0x0000541057577816 */ /* 0x000fe200000000a1 */
[----:B------:R-:W-:Y:S06]  /*4460*/  BRA `(.L_x_770) ;  /* 0x0000000c001c7947 */ /* 0x000fec0003800000 */
.L_x_761:
[----:B------:R-:W-:-:S04]  /*4470*/  UISETP.NE.U32.AND UP0, UPT, UR4, URZ, UPT ;  /* 0x000000ff0400728c */ /* 0x000fc8000bf05070 */
[----:B------:R-:W-:-:S09]  /*4480*/  UISETP.NE.AND.EX UP0, UPT, UR5, URZ, UPT, UP0 ;  /* 0x000000ff0500728c */ /* 0x000fd2000bf05300 */
[----:B------:R-:W-:Y:S05]  /*4490*/  BRA.U UP0, `(.L_x_778) ;  /* 0x00000005007c7547 */ /* 0x000fea000b800000 */
[----:B------:R-:W-:Y:S01]  /*44a0*/  ISETP.LT.AND P5, PT, RZ, UR32, PT ;  /* 0x00000020ff007c0c */ /* 0x000fe2000bfa1270 */
[----:B------:R-:W-:-:S12]  /*44b0*/  BRA.U !UP3, `(.L_x_779) ;  /* 0x000000010b287547 */ /* 0x000fd8000b800000 */
[----:B------:R-:W-:Y:S01]  /*44c0*/  @P5 FFMA.FTZ R162, R229, UR10, R165 ;  /* 0x0000000ae5a25c23 */ /* 0x000fe200080100a5 */
[----:B-----5:R-:W-:Y:S02]  /*44d0*/  SHF.L.U32 R160, R136, 0x10, RZ ;  /* 0x0000001088a07819 */ /* 0x020fe400000006ff */
[----:B------:R-:W-:Y:S01]  /*44e0*/  LOP3.LUT P6, RZ, R176, 0xff, RZ, 0xc0, !PT ;  /* 0x000000ffb0ff7812 */ /* 0x000fe200078cc0ff */
[----:B------:R-:W-:-:S04]  /*44f0*/  @P5 FADD.FTZ R161, R227, -R162 ;  /* 0x800000a2e3a15221 */ /* 0x000fc80000010000 */
[----:B------:R-:W-:-:S04]  /*4500*/  @P5 FFMA.FTZ R160, R161, UR31, R160 ;  /* 0x0000001fa1a05c23 */ /* 0x000fc800080100a0 */
[----:B------:R-:W-:-:S04]  /*4510*/  FMUL.FTZ R160, R160, UR23 ;  /* 0x00000017a0a07c20 */ /* 0x000fc80008410000 */
[----:B------:R-:W-:-:S05]  /*4520*/  FMUL.FTZ R160, R160, UR22 ;  /* 0x00000016a0a07c20 */ /* 0x000fca0008410000 */
[----:B------:R-:W-:-:S04]  /*4530*/  FSEL R160, R160, RZ, P6 ;  /* 0x000000ffa0a07208 */ /* 0x000fc80003000000 */
[----:B------:R-:W-:-:S04]  /*4540*/  F2FP.BF16.F32.PACK_AB R160, RZ, R160 ;  /* 0x000000a0ffa0723e */ /* 0x000fc800000010ff */
[----:B------:R-:W-:-:S07]  /*4550*/  PRMT R84, R160, 0x7610, R84 ;  /* 0x00007610a0547816 */ /* 0x000fce0000000054 */
.L_x_779:
[----:B------:R-:W-:Y:S05]  /*4560*/  BRA.U !UP3, `(.L_x_780) ;  /* 0x000000010b2c7547 */ /* 0x000fea000b800000 */
[----:B-----5:R-:W-:Y:S01]  /*4570*/  PRMT R160, R136, 0x7632, R160 ;  /* 0x0000763288a07816 */ /* 0x020fe200000000a0 */
[----:B------:R-:W-:Y:S01]  /*4580*/  @P5 FFMA.FTZ R161, R226, UR10, R165 ;  /* 0x0000000ae2a15c23 */ /* 0x000fe200080100a5 */
[----:B------:R-:W-:-:S03]  /*4590*/  LOP3.LUT P6, RZ, R176, 0xff00, RZ, 0xc0, !PT ;  /* 0x0000ff00b0ff7812 */ /* 0x000fc600078cc0ff */
[----:B------:R-:W-:Y:S02]  /*45a0*/  IMAD.U32 R160, R160, 0x10000, RZ ;  /* 0x00010000a0a07824 */ /* 0x000fe400078e00ff */
[----:B------:R-:W-:-:S04]  /*45b0*/  @P5 FADD.FTZ R161, R224, -R161 ;  /* 0x800000a1e0a15221 */ /* 0x000fc80000010000 */
[----:B------:R-:W-:-:S04]  /*45c0*/  @P5 FFMA.FTZ R160, R161, UR31, R160 ;  /* 0x0000001fa1a05c23 */ /* 0x000fc800080100a0 */
[----:B------:R-:W-:-:S04]  /*45d0*/  FMUL.FTZ R160, R160, UR23 ;  /* 0x00000017a0a07c20 */ /* 0x000fc80008410000 */
[----:B------:R-:W-:-:S05]  /*45e0*/  FMUL.FTZ R160, R160, UR22 ;  /* 0x00000016a0a07c20 */ /* 0x000fca0008410000 */
[----:B------:R-:W-:-:S04]  /*45f0*/  FSEL R160, R160, RZ, P6 ;  /* 0x000000ffa0a07208 */ /* 0x000fc80003000000 */
[----:B------:R-:W-:-:S04]  /*4600*/  F2FP.BF16.F32.PACK_AB R160, RZ, R160 ;  /* 0x000000a0ffa0723e */ /* 0x000fc800000010ff */
[----:B------:R-:W-:-:S07]  /*4610*/  PRMT R84, R84, 0x5410, R160 ;  /* 0x0000541054547816 */ /* 0x000fce00000000a0 */
.L_x_780:
[----:B------:R-:W-:Y:S05]  /*4620*/  BRA.U !UP3, `(.L_x_781) ;  /* 0x000000010b287547 */ /* 0x000fea000b800000 */
        /* <DEDUP_REMOVED lines=10> */
.L_x_781:
        /* <DEDUP_REMOVED lines=12> */
.L_x_782:
        /* <DEDUP_REMOVED lines=11> */
.L_x_783:
        /* <DEDUP_REMOVED lines=12> */
.L_x_784:
        /* <DEDUP_REMOVED lines=11> */
.L_x_785:
[----:B------:R-:W-:Y:S05]  /*49b0*/  BRA.U !UP3, `(.L_x_770) ;  /* 0x000000050bc87547 */ /* 0x000fea000b800000 */
[----:B-----5:R-:W-:Y:S01]  /*49c0*/  PRMT R160, R139, 0x7632, R160 ;  /* 0x000076328ba07816 */ /* 0x020fe200000000a0 */
[----:B------:R-:W-:-:S04]  /*49d0*/  @P5 FFMA.FTZ R162, R214, UR10, R165 ;  /* 0x0000000ad6a25c23 */ /* 0x000fc800080100a5 */
[----:B------:R-:W-:Y:S02]  /*49e0*/  IMAD.U32 R160, R160, 0x10000, RZ ;  /* 0x00010000a0a07824 */ /* 0x000fe400078e00ff */
[----:B------:R-:W-:-:S04]  /*49f0*/  @P5 FADD.FTZ R161, R213, -R162 ;  /* 0x800000a2d5a15221 */ /* 0x000fc80000010000 */
[----:B------:R-:W-:Y:S01]  /*4a00*/  @P5 FFMA.FTZ R160, R161, UR31, R160 ;  /* 0x0000001fa1a05c23 */ /* 0x000fe200080100a0 */
[----:B------:R-:W-:-:S03]  /*4a10*/  ISETP.GE.U32.AND P5, PT, R176, RZ, PT ;  /* 0x000000ffb000720c */ /* 0x000fc60003fa6070 */
[----:B------:R-:W-:Y:S01]  /*4a20*/  FMUL.FTZ R160, R160, UR23 ;  /* 0x00000017a0a07c20 */ /* 0x000fe20008410000 */
[----:B------:R-:W-:-:S03]  /*4a30*/  ISETP.GE.U32.AND.EX P5, PT, R177, 0x1000000, PT, P5 ;  /* 0x01000000b100780c */ /* 0x000fc60003fa6150 */
[----:B------:R-:W-:-:S05]  /*4a40*/  FMUL.FTZ R160, R160, UR22 ;  /* 0x00000016a0a07c20 */ /* 0x000fca0008410000 */
[----:B------:R-:W-:-:S04]  /*4a50*/  FSEL R160, R160, RZ, P5 ;  /* 0x000000ffa0a07208 */ /* 0x000fc80002800000 */
[----:B------:R-:W-:-:S04]  /*4a60*/  F2FP.BF16.F32.PACK_AB R160, RZ, R160 ;  /* 0x000000a0ffa0723e */ /* 0x000fc800000010ff */
[----:B------:R-:W-:Y:S01]  /*4a70*/  PRMT R87, R87, 0x5410, R160 ;  /* 0x0000541057577816 */ /* 0x000fe200000000a0 */
[----:B------:R-:W-:Y:S06]  /*4a80*/  BRA `(.L_x_770) ;  /* 0x0000000400947947 */ /* 0x000fec0003800000 */
.L_x_778:
[----:B------:R-:W-:Y:S01]  /*4a90*/  PLOP3.LUT P6, PT, PT, PT, UP2, 0x80, 0x8 ;  /* 0x000000000008781c */ /* 0x000fe20003fcf028 */
[----:B-----5:R-:W-:Y:S01]  /*4aa0*/  IMAD.U32 R163, R138, 0x10000, RZ ;  /* 0x000100008aa37824 */ /* 0x020fe200078e00ff */
[----:B------:R-:W-:Y:S02]  /*4ab0*/  ISETP.LT.AND P5, PT, RZ, UR32, PT ;  /* 0x00000020ff007c0c */ /* 0x000fe4000bfa1270 */
[----:B------:R-:W-:Y:S02]  /*4ac0*/  PRMT R80, R136, 0x7632, R80 ;  /* 0x0000763288507816 */ /* 0x000fe40000000050 */
[----:B------:R-:W-:Y:S02]  /*4ad0*/  PRMT R162, R138, 0x7632, R162 ;  /* 0x000076328aa27816 */ /* 0x000fe400000000a2 */
[----:B------:R-:W-:Y:S02]  /*4ae0*/  SHF.L.U32 R80, R80, 0x10, RZ ;  /* 0x0000001050507819 */ /* 0x000fe400000006ff */
[----:B------:R-:W-:Y:S01]  /*4af0*/  SHF.L.U32 R166, R137, 0x10, RZ ;  /* 0x0000001089a67819 */ /* 0x000fe200000006ff */
[----:B------:R-:W-:-:S02]  /*4b00*/  IMAD.U32 R162, R162, 0x10000, RZ ;  /* 0x00010000a2a27824 */ /* 0x000fc400078e00ff */
[--C-:B------:R-:W-:Y:S01]  /*4b10*/  @P6 FFMA.FTZ R82, R229, UR10, R165.reuse ;  /* 0x0000000ae5526c23 */ /* 0x100fe200080100a5 */
[----:B------:R-:W-:Y:S01]  /*4b20*/  PLOP3.LUT P6, PT, PT, PT, UP2, 0x80, 0x8 ;  /* 0x000000000008781c */ /* 0x000fe20003fcf028 */
[--C-:B------:R-:W-:Y:S01]  /*4b30*/  @P5 FFMA.FTZ R81, R226, UR10, R165.reuse ;  /* 0x0000000ae2515c23 */ /* 0x100fe200080100a5 */
[--C-:B------:R-:W-:Y:S01]  /*4b40*/  @P5 FFMA.FTZ R230, R221, UR10, R165.reuse ;  /* 0x0000000adde65c23 */ /* 0x100fe200080100a5 */
[--C-:B------:R-:W-:Y:S01]  /*4b50*/  @P5 FFMA.FTZ R161, R218, UR10, R165.reuse ;  /* 0x0000000adaa15c23 */ /* 0x100fe200080100a5 */
[----:B------:R-:W-:Y:S01]  /*4b60*/  @P5 FFMA.FTZ R160, R225, UR10, R165 ;  /* 0x0000000ae1a05c23 */ /* 0x000fe200080100a5 */
[----:B------:R-:W-:Y:S01]  /*4b70*/  @P5 FADD.FTZ R81, R224, -R81 ;  /* 0x80000051e0515221 */ /* 0x000fe20000010000 */
[----:B------:R-:W-:Y:S01]  /*4b80*/  @P5 FADD.FTZ R230, R219, -R230 ;  /* 0x800000e6dbe65221 */ /* 0x000fe20000010000 */
[----:B------:R-:W-:Y:S01]  /*4b90*/  @P5 FADD.FTZ R161, R216, -R161 ;  /* 0x800000a1d8a15221 */ /* 0x000fe20000010000 */
[----:B------:R-:W-:Y:S01]  /*4ba0*/  @P5 FADD.FTZ R83, R223, -R160 ;  /* 0x800000a0df535221 */ /* 0x000fe20000010000 */
[----:B------:R-:W-:Y:S01]  /*4bb0*/  @P5 FFMA.FTZ R80, R81, UR31, R80 ;  /* 0x0000001f51505c23 */ /* 0x000fe20008010050 */
[----:B------:R-:W-:Y:S01]  /*4bc0*/  @P5 FFMA.FTZ R163, R230, UR31, R163 ;  /* 0x0000001fe6a35c23 */ /* 0x000fe200080100a3 */
[----:B------:R-:W-:Y:S01]  /*4bd0*/  @P5 FFMA.FTZ R162, R161, UR31, R162 ;  /* 0x0000001fa1a25c23 */ /* 0x000fe200080100a2 */
[----:B------:R-:W-:Y:S01]  /*4be0*/  PRMT R81, R137, 0x7632, R81 ;  /* 0x0000763289517816 */ /* 0x000fe20000000051 */
[----:B------:R-:W-:Y:S01]  /*4bf0*/  @P6 FADD.FTZ R230, R227, -R82 ;  /* 0x80000052e3e66221 */ /* 0x000fe20000010000 */
[----:B------:R-:W-:Y:S01]  /*4c00*/  PLOP3.LUT P6, PT, PT, PT, UP2, 0x80, 0x8 ;  /* 0x000000000008781c */ /* 0x000fe20003fcf028 */
[----:B------:R-:W-:Y:S01]  /*4c10*/  @P5 FFMA.FTZ R161, R222, UR10, R165 ;  /* 0x0000000adea15c23 */ /* 0x000fe200080100a5 */
[----:B------:R-:W-:Y:S01]  /*4c20*/  PRMT R160, R139, 0x7632, R160 ;  /* 0x000076328ba07816 */ /* 0x000fe200000000a0 */
[----:B------:R-:W-:-:S02]  /*4c30*/  IMAD.U32 R231, R81, 0x10000, RZ ;  /* 0x0001000051e77824 */ /* 0x000fc400078e00ff */
[----:B------:R-:W-:Y:S01]  /*4c40*/  @P5 FFMA.FTZ R234, R214, UR10, R165 ;  /* 0x0000000ad6ea5c23 */ /* 0x000fe200080100a5 */
[----:B------:R-:W-:Y:S01]  /*4c50*/  @P5 FADD.FTZ R82, R220, -R161 ;  /* 0x800000a1dc525221 */ /* 0x000fe20000010000 */
[----:B------:R-:W-:Y:S01]  /*4c60*/  @P5 FFMA.FTZ R232, R217, UR10, R165 ;  /* 0x0000000ad9e85c23 */ /* 0x000fe200080100a5 */
[----:B------:R-:W-:Y:S01]  /*4c70*/  @P5 FFMA.FTZ R166, R83, UR31, R166 ;  /* 0x0000001f53a65c23 */ /* 0x000fe200080100a6 */
[----:B------:R-:W-:Y:S01]  /*4c80*/  SHF.L.U32 R160, R160, 0x10, RZ ;  /* 0x00000010a0a07819 */ /* 0x000fe200000006ff */
[----:B------:R-:W-:Y:S01]  /*4c90*/  @P5 FADD.FTZ R81, R213, -R234 ;  /* 0x800000ead5515221 */ /* 0x000fe20000010000 */
[----:B------:R-:W-:Y:S01]  /*4ca0*/  SHF.L.U32 R83, R139, 0x10, RZ ;  /* 0x000000108b537819 */ /* 0x000fe200000006ff */
[----:B------:R-:W-:Y:S01]  /*4cb0*/  @P5 FFMA.FTZ R231, R82, UR31, R231 ;  /* 0x0000001f52e75c23 */ /* 0x000fe200080100e7 */
[----:B------:R-:W-:Y:S01]  /*4cc0*/  @P5 FADD.FTZ R232, R215, -R232 ;  /* 0x800000e8d7e85221 */ /* 0x000fe20000010000 */
[----:B------:R-:W-:Y:S02]  /*4cd0*/  IMAD.U32 R161, R136, 0x10000, RZ ;  /* 0x0001000088a17824 */ /* 0x000fe400078e00ff */
[----:B------:R-:W-:Y:S01]  /*4ce0*/  @P5 FFMA.FTZ R160, R81, UR31, R160 ;  /* 0x0000001f51a05c23 */ /* 0x000fe200080100a0 */
[----:B------:R-:W-:Y:S01]  /*4cf0*/  F2FP.BF16.F32.PACK_AB R82, R162, R163 ;  /* 0x000000a3a252723e */ /* 0x000fe200000010ff */
[----:B------:R-:W-:Y:S01]  /*4d00*/  @P5 FFMA.FTZ R83, R232, UR31, R83 ;  /* 0x0000001fe8535c23 */ /* 0x000fe20008010053 */
[----:B------:R-:W-:Y:S01]  /*4d10*/  F2FP.BF16.F32.PACK_AB R81, R231, R166 ;  /* 0x000000a6e751723e */ /* 0x000fe200000010ff */
[----:B------:R-:W-:Y:S01]  /*4d20*/  @P6 FFMA.FTZ R161, R230, UR31, R161 ;  /* 0x0000001fe6a16c23 */ /* 0x000fe200080100a1 */
[----:B------:R-:W-:Y:S06]  /*4d30*/  BRA.U !UP3, `(.L_x_786) ;  /* 0x000000010b187547 */ /* 0x000fec000b800000 */
[----:B------:R-:W-:Y:S01]  /*4d40*/  FMUL.FTZ R167, R161, UR23 ;  /* 0x00000017a1a77c20 */ /* 0x000fe20008410000 */
[----:B------:R-:W-:-:S03]  /*4d50*/  LOP3.LUT P5, RZ, R176, 0xff, RZ, 0xc0, !PT ;  /* 0x000000ffb0ff7812 */ /* 0x000fc600078ac0ff */
[----:B------:R-:W-:-:S05]  /*4d60*/  FMUL.FTZ R167, R167, UR22 ;  /* 0x00000016a7a77c20 */ /* 0x000fca0008410000 */
[----:B------:R-:W-:-:S04]  /*4d70*/  FSEL R167, R167, RZ, P5 ;  /* 0x000000ffa7a77208 */ /* 0x000fc80002800000 */
[----:B------:R-:W-:-:S04]  /*4d80*/  F2FP.BF16.F32.PACK_AB R167, RZ, R167 ;  /* 0x000000a7ffa7723e */ /* 0x000fc800000010ff */
[----:B------:R-:W-:-:S07]  /*4d90*/  PRMT R84, R167, 0x7610, R84 ;  /* 0x00007610a7547816 */ /* 0x000fce0000000054 */
.L_x_786:
[----:B------:R-:W-:Y:S05]  /*4da0*/  BRA.U !UP3, `(.L_x_787) ;  /* 0x000000010b187547 */ /* 0x000fea000b800000 */
[----:B------:R-:W-:Y:S01]  /*4db0*/  FMUL.FTZ R167, R80, UR23 ;  /* 0x0000001750a77c20 */ /* 0x000fe20008410000 */
[----:B------:R-:W-:-:S03]  /*4dc0*/  LOP3.LUT P5, RZ, R176, 0xff00, RZ, 0xc0, !PT ;  /* 0x0000ff00b0ff7812 */ /* 0x000fc600078ac0ff */
[----:B------:R-:W-:-:S05]  /*4dd0*/  FMUL.FTZ R167, R167, UR22 ;  /* 0x00000016a7a77c20 */ /* 0x000fca0008410000 */
[----:B------:R-:W-:-:S04]  /*4de0*/  FSEL R167, R167, RZ, P5 ;  /* 0x000000ffa7a77208 */ /* 0x000fc80002800000 */
[----:B------:R-:W-:-:S04]  /*4df0*/  F2FP.BF16.F32.PACK_AB R167, RZ, R167 ;  /* 0x000000a7ffa7723e */ /* 0x000fc800000010ff */
[----:B------:R-:W-:-:S07]  /*4e00*/  PRMT R84, R84, 0x5410, R167 ;  /* 0x0000541054547816 */ /* 0x000fce00000000a7 */
.L_x_787:
[----:B------:R-:W-:Y:S05]  /*4e10*/  BRA.U !UP3, `(.L_x_788) ;  /* 0x000000010b187547 */ /* 0x000fea000b800000 */
[----:B------:R-:W-:Y:S01]  /*4e20*/  FMUL.FTZ R166, R166, UR23 ;  /* 0x00000017a6a67c20 */ /* 0x000fe20008410000 */
[----:B------:R-:W-:-:S03]  /*4e30*/  LOP3.LUT P5, RZ, R176, 0xff0000, RZ, 0xc0, !PT ;  /* 0x00ff0000b0ff7812 */ /* 0x000fc600078ac0ff */
[----:B------:R-:W-:-:S05]  /*4e40*/  FMUL.FTZ R166, R166, UR22 ;  /* 0x00000016a6a67c20 */ /* 0x000fca0008410000 */
[----:B------:R-:W-:-:S04]  /*4e50*/  FSEL R166, R166, RZ, P5 ;  /* 0x000000ffa6a67208 */ /* 0x000fc80002800000 */
[----:B------:R-:W-:-:S04]  /*4e60*/  F2FP.BF16.F32.PACK_AB R166, RZ, R166 ;  /* 0x000000a6ffa6723e */ /* 0x000fc800000010ff */
[----:B------:R-:W-:-:S07]  /*4e70*/  PRMT R85, R166, 0x7610, R85 ;  /* 0x00007610a6557816 */ /* 0x000fce0000000055 */
.L_x_788:
[----:B------:R-:W-:Y:S05]  /*4e80*/  BRA.U !UP3, `(.L_x_789) ;  /* 0x000000010b187547 */ /* 0x000fea000b800000 */
[----:B------:R-:W-:Y:S01]  /*4e90*/  FMUL.FTZ R231, R231, UR23 ;  /* 0x00000017e7e77c20 */ /* 0x000fe20008410000 */
[----:B------:R-:W-:-:S03]  /*4ea0*/  LOP3.LUT P5, RZ, R176, 0xff000000, RZ, 0xc0, !PT ;  /* 0xff000000b0ff7812 */ /* 0x000fc600078ac0ff */
[----:B------:R-:W-:-:S05]  /*4eb0*/  FMUL.FTZ R231, R231, UR22 ;  /* 0x00000016e7e77c20 */ /* 0x000fca0008410000 */
[----:B------:R-:W-:-:S04]  /*4ec0*/  FSEL R231, R231, RZ, P5 ;  /* 0x000000ffe7e77208 */ /* 0x000fc80002800000 */
[----:B------:R-:W-:-:S04]  /*4ed0*/  F2FP.BF16.F32.PACK_AB R231, RZ, R231 ;  /* 0x000000e7ffe7723e */ /* 0x000fc800000010ff */
[----:B------:R-:W-:-:S07]  /*4ee0*/  PRMT R85, R85, 0x5410, R231 ;  /* 0x0000541055557816 */ /* 0x000fce00000000e7 */
.L_x_789:
[----:B------:R-:W-:Y:S05]  /*4ef0*/  BRA.U !UP3, `(.L_x_790) ;  /* 0x000000010b187547 */ /* 0x000fea000b800000 */
[----:B------:R-:W-:Y:S01]  /*4f00*/  FMUL.FTZ R163, R163, UR23 ;  /* 0x00000017a3a37c20 */ /* 0x000fe20008410000 */
[----:B------:R-:W-:-:S03]  /*4f10*/  LOP3.LUT P5, RZ, R177, 0xff, RZ, 0xc0, !PT ;  /* 0x000000ffb1ff7812 */ /* 0x000fc600078ac0ff */
[----:B------:R-:W-:-:S05]  /*4f20*/  FMUL.FTZ R163, R163, UR22 ;  /* 0x00000016a3a37c20 */ /* 0x000fca0008410000 */
[----:B------:R-:W-:-:S04]  /*4f30*/  FSEL R163, R163, RZ, P5 ;  /* 0x000000ffa3a37208 */ /* 0x000fc80002800000 */
[----:B------:R-:W-:-:S04]  /*4f40*/  F2FP.BF16.F32.PACK_AB R163, RZ, R163 ;  /* 0x000000a3ffa3723e */ /* 0x000fc800000010ff */
[----:B------:R-:W-:-:S07]  /*4f50*/  PRMT R86, R163, 0x7610, R86 ;  /* 0x00007610a3567816 */ /* 0x000fce0000000056 */
.L_x_790:
[----:B------:R-:W-:Y:S05]  /*4f60*/  BRA.U !UP3, `(.L_x_791) ;  /* 0x000000010b187547 */ /* 0x000fea000b800000 */
[----:B------:R-:W-:Y:S01]  /*4f70*/  FMUL.FTZ R162, R162, UR23 ;  /* 0x00000017a2a27c20 */ /* 0x000fe20008410000 */
[----:B------:R-:W-:-:S03]  /*4f80*/  LOP3.LUT P5, RZ, R177, 0xff00, RZ, 0xc0, !PT ;  /* 0x0000ff00b1ff7812 */ /* 0x000fc600078ac0ff */
[----:B------:R-:W-:-:S05]  /*4f90*/  FMUL.FTZ R162, R162, UR22 ;  /* 0x00000016a2a27c20 */ /* 0x000fca0008410000 */
[----:B------:R-:W-:-:S04]  /*4fa0*/  FSEL R162, R162, RZ, P5 ;  /* 0x000000ffa2a27208 */ /* 0x000fc80002800000 */
[----:B------:R-:W-:-:S04]  /*4fb0*/  F2FP.BF16.F32.PACK_AB R162, RZ, R162 ;  /* 0x000000a2ffa2723e */ /* 0x000fc800000010ff */
[----:B------:R-:W-:-:S07]  /*4fc0*/  PRMT R86, R86, 0x5410, R162 ;  /* 0x0000541056567816 */ /* 0x000fce00000000a2 */
.L_x_791:
[----:B------:R-:W-:Y:S05]  /*4fd0*/  BRA.U !UP3, `(.L_x_792) ;  /* 0x000000010b187547 */ /* 0x000fea000b800000 */
[----:B------:R-:W-:Y:S01]  /*4fe0*/  FMUL.FTZ R162, R83, UR23 ;  /* 0x0000001753a27c20 */ /* 0x000fe20008410000 */
[----:B------:R-:W-:-:S03]  /*4ff0*/  LOP3.LUT P5, RZ, R177, 0xff0000, RZ, 0xc0, !PT ;  /* 0x00ff0000b1ff7812 */ /* 0x000fc600078ac0ff */
[----:B------:R-:W-:-:S05]  /*5000*/  FMUL.FTZ R162, R162, UR22 ;  /* 0x00000016a2a27c20 */ /* 0x000fca0008410000 */
[----:B------:R-:W-:-:S04]  /*5010*/  FSEL R162, R162, RZ, P5 ;  /* 0x000000ffa2a27208 */ /* 0x000fc80002800000 */
[----:B------:R-:W-:-:S04]  /*5020*/  F2FP.BF16.F32.PACK_AB R162, RZ, R162 ;  /* 0x000000a2ffa2723e */ /* 0x000fc800000010ff */
[----:B------:R-:W-:-:S07]  /*5030*/  PRMT R87, R162, 0x7610, R87 ;  /* 0x00007610a2577816 */ /* 0x000fce0000000057 */
.L_x_792:
[----:B------:R-:W-:Y:S02]  /*5040*/  F2FP.BF16.F32.PACK_AB R80, R80, R161 ;  /* 0x000000a15050723e */ /* 0x000fe400000010ff */
[----:B------:R-:W-:Y:S01]  /*5050*/  F2FP.BF16.F32.PACK_AB R83, R160, R83 ;  /* 0x00000053a053723e */ /* 0x000fe200000010ff */
[----:B------:R-:W-:Y:S06]  /*5060*/  BRA.U !UP3, `(.L_x_770) ;  /* 0x000000010b1c7547 */ /* 0x000fec000b800000 */
[----:B------:R-:W-:Y:S01]  /*5070*/  FMUL.FTZ R160, R160, UR23 ;  /* 0x00000017a0a07c20 */ /* 0x000fe20008410000 */
[----:B------:R-:W-:-:S03]  /*5080*/  ISETP.GE.U32.AND P5, PT, R176, RZ, PT ;  /* 0x000000ffb000720c */ /* 0x000fc60003fa6070 */
[----:B------:R-:W-:Y:S01]  /*5090*/  FMUL.FTZ R160, R160, UR22 ;  /* 0x00000016a0a07c20 */ /* 0x000fe20008410000 */
[----:B------:R-:W-:-:S04]  /*50a0*/  ISETP.GE.U32.AND.EX P5, PT, R177, 0x1000000, PT, P5 ;  /* 0x01000000b100780c */ /* 0x000fc80003fa6150 */
[----:B------:R-:W-:-:S04]  /*50b0*/  FSEL R160, R160, RZ, P5 ;  /* 0x000000ffa0a07208 */ /* 0x000fc80002800000 */
[----:B------:R-:W-:-:S04]  /*50c0*/  F2FP.BF16.F32.PACK_AB R160, RZ, R160 ;  /* 0x000000a0ffa0723e */ /* 0x000fc800000010ff */
[----:B------:R-:W-:-:S07]  /*50d0*/  PRMT R87, R87, 0x5410, R160 ;  /* 0x0000541057577816 */ /* 0x000fce00000000a0 */
.L_x_770:
[----:B------:R-:W-:Y:S01]  /*50e0*/  ISETP.NE.U32.AND P5, PT, RZ, UR4, PT ;  /* 0x00000004ff007c0c */ /* 0x000fe2000bfa5070 */
[----:B------:R-:W0:Y:S01]  /*50f0*/  @UP3 LDCU.64 UR8, c[0x0][0x468] ;  /* 0x00008d00ff0837ac */ /* 0x000e220008000a00 */
[----:B------:R-:W-:Y:S02]  /*5100*/  PLOP3.LUT P6, PT, PT, PT, UP3, 0x80, 0x8 ;  /* 0x000000000008781c */ /* 0x000fe40003fcf038 */
[----:B------:R-:W-:-:S13]  /*5110*/  ISETP.NE.AND.EX P5, PT, RZ, UR5, PT, P5 ;  /* 0x00000005ff007c0c */ /* 0x000fda000bfa5350 */
[----:B------:R-:W1:Y:S02]  /*5120*/  @P5 LDC.64 R160, c[0x0][0x478] ;  /* 0x00011e00ffa05b82 */ /* 0x000e640000000a00 */
[----:B-1----:R-:W-:-:S04]  /*5130*/  @P5 IMAD.WIDE.U32 R162, R228, 0x10, R160 ;  /* 0x00000010e4a25825 */ /* 0x002fc800078e00a0 */
[----:B------:R-:W-:Y:S01]  /*5140*/  HFMA2 R161, -RZ, RZ, 0, 9.5367431640625e-07 ;  /* 0x00000010ffa17431 */ /* 0x000fe200000001ff */
[----:B------:R-:W-:Y:S01]  /*5150*/  IADD3 R228, PT, PT, R228, 0x80, RZ ;  /* 0x00000080e4e47810 */ /* 0x000fe20007ffe0ff */
[----:B------:R1:W-:Y:S01]  /*5160*/  @P5 STG.E.128 desc[UR20][R162.64], R80 ;  /* 0x00000050a2005986 */ /* 0x0003e2000c101d14 */
[----:B------:R-:W-:Y:S02]  /*5170*/  PLOP3.LUT P5, PT, PT, PT, UP3, 0x80, 0x8 ;  /* 0x000000000008781c */ /* 0x000fe40003faf038 */
[----:B0-----:R-:W-:-:S04]  /*5180*/  @P6 IMAD.WIDE.U32 R160, R164, R161, UR8 ;  /* 0x00000008a4a06e25 */ /* 0x001fc8000f8e00a1 */
[----:B------:R-:W-:-:S07]  /*5190*/  VIADD R164, R164, 0x80 ;  /* 0x00000080a4a47836 */ /* 0x000fce0000000000 */
[----:B------:R1:W-:Y:S02]  /*51a0*/  @P5 STG.E.128 desc[UR20][R160.64], R84 ;  /* 0x00000054a0005986 */ /* 0x0003e4000c101d14 */
.L_x_760:
[----:B------:R-:W-:Y:S05]  /*51b0*/  BSYNC.RECONVERGENT B0 ;  /* 0x0000000000007941 */ /* 0x000fea0003800200 */
.L_x_759:
[----:B------:R-:W-:Y:S04]  /*51c0*/  BSSY.RECONVERGENT B0, `(.L_x_793) ;  /* 0x00001a8000007945 */ /* 0x000fe80003800200 */
        /* <DEDUP_REMOVED lines=8> */
[----:B------:R-:W-:Y:S01]  /*5250*/  ISETP.LT.AND P6, PT, RZ, UR32, PT ;  /* 0x00000020ff007c0c */ /* 0x000fe2000bfc1270 */
[----:B-1---5:R-:W-:Y:S01]  /*5260*/  IMAD.U32 R80, R140, 0x10000, RZ ;  /* 0x000100008c507824 */ /* 0x022fe200078e00ff */
[C---:B------:R-:W-:Y:S01]  /*5270*/  PRMT R160, R142.reuse, 0x7632, R160 ;  /* 0x000076328ea07816 */ /* 0x040fe200000000a0 */
[----:B------:R-:W-:Y:S01]  /*5280*/  IMAD.U32 R83, R142, 0x10000, RZ ;  /* 0x000100008e537824 */ /* 0x000fe200078e00ff */
[----:B------:R-:W-:Y:S02]  /*5290*/  SHF.L.U32 R166, R141, 0x10, RZ ;  /* 0x000000108da67819 */ /* 0x000fe400000006ff */
[----:B------:R-:W-:Y:S02]  /*52a0*/  SHF.L.U32 R160, R160, 0x10, RZ ;  /* 0x00000010a0a07819 */ /* 0x000fe400000006ff */
[----:B------:R-:W-:-:S04]  /*52b0*/  PRMT R162, R143, 0x7632, R162 ;  /* 0x000076328fa27816 */ /* 0x000fc800000000a2 */
[----:B------:R-:W-:Y:S01]  /*52c0*/  SHF.L.U32 R162, R162, 0x10, RZ ;  /* 0x00000010a2a27819 */ /* 0x000fe200000006ff */
[--C-:B------:R-:W-:Y:S01]  /*52d0*/  @P6 FFMA.FTZ R81, R11, UR10, R165.reuse ;  /* 0x0000000a0b516c23 */ /* 0x100fe200080100a5 */
[--C-:B------:R-:W-:Y:S01]  /*52e0*/  @P6 FFMA.FTZ R163, R7, UR10, R165.reuse ;  /* 0x0000000a07a36c23 */ /* 0x100fe200080100a5 */
[--C-:B------:R-:W-:Y:S01]  /*52f0*/  @P6 FFMA.FTZ R161, R9, UR10, R165.reuse ;  /* 0x0000000a09a16c23 */ /* 0x100fe200080100a5 */
[----:B------:R-:W-:Y:S01]  /*5300*/  @P6 FFMA.FTZ R167, R14, UR10, R165 ;  /* 0x0000000a0ea76c23 */ /* 0x000fe200080100a5 */
[----:B------:R-:W-:Y:S01]  /*5310*/  @P6 FADD.FTZ R81, R212, -R81 ;  /* 0x80000051d4516221 */ /* 0x000fe20000010000 */
[----:B------:R-:W-:Y:S01]  /*5320*/  @P6 FADD.FTZ R82, R6, -R163 ;  /* 0x800000a306526221 */ /* 0x000fe20000010000 */
[----:B------:R-:W-:Y:S01]  /*5330*/  @P6 FFMA.FTZ R230, R10, UR10, R165 ;  /* 0x0000000a0ae66c23 */ /* 0x000fe200080100a5 */
[----:B------:R-:W-:Y:S01]  /*5340*/  PRMT R163, R140, 0x7632, R163 ;  /* 0x000076328ca37816 */ /* 0x000fe200000000a3 */
[----:B------:R-:W-:Y:S01]  /*5350*/  @P6 FFMA.FTZ R80, R81, UR31, R80 ;  /* 0x0000001f51506c23 */ /* 0x000fe20008010050 */
[----:B------:R-:W-:Y:S01]  /*5360*/  PRMT R81, R141, 0x7632, R81 ;  /* 0x000076328d517816 */ /* 0x000fe20000000051 */
[----:B------:R-:W-:Y:S01]  /*5370*/  @P6 FFMA.FTZ R83, R82, UR31, R83 ;  /* 0x0000001f52536c23 */ /* 0x000fe20008010053 */
[----:B------:R-:W-:Y:S01]  /*5380*/  @P6 FADD.FTZ R161, R8, -R161 ;  /* 0x800000a108a16221 */ /* 0x000fe20000010000 */
[----:B------:R-:W-:Y:S01]  /*5390*/  @P6 FADD.FTZ R167, R12, -R167 ;  /* 0x800000a70ca76221 */ /* 0x000fe20000010000 */
[----:B------:R-:W-:Y:S01]  /*53a0*/  @P6 FFMA.FTZ R82, R4, UR10, R165 ;  /* 0x0000000a04526c23 */ /* 0x000fe200080100a5 */
[----:B------:R-:W-:-:S02]  /*53b0*/  IMAD.U32 R231, R81, 0x10000, RZ ;  /* 0x0001000051e77824 */ /* 0x000fc400078e00ff */
[--C-:B------:R-:W-:Y:S01]  /*53c0*/  @P6 FFMA.FTZ R234, R16, UR10, R165.reuse ;  /* 0x0000000a10ea6c23 */ /* 0x100fe200080100a5 */
[----:B------:R-:W-:Y:S01]  /*53d0*/  @P6 FADD.FTZ R230, R13, -R230 ;  /* 0x800000e60de66221 */ /* 0x000fe20000010000 */
[----:B------:R-:W-:Y:S01]  /*53e0*/  @P6 FFMA.FTZ R232, R5, UR10, R165 ;  /* 0x0000000a05e86c23 */ /* 0x000fe200080100a5 */
[----:B------:R-:W-:Y:S01]  /*53f0*/  SHF.L.U32 R163, R163, 0x10, RZ ;  /* 0x00000010a3a37819 */ /* 0x000fe200000006ff */
[----:B------:R-:W-:Y:S01]  /*5400*/  @P6 FFMA.FTZ R166, R161, UR31, R166 ;  /* 0x0000001fa1a66c23 */ /* 0x000fe200080100a6 */
[----:B------:R-:W-:Y:S01]  /*5410*/  @P6 FFMA.FTZ R160, R167, UR31, R160 ;  /* 0x0000001fa7a06c23 */ /* 0x000fe200080100a0 */
[----:B------:R-:W-:Y:S01]  /*5420*/  @P6 FADD.FTZ R82, R211, -R82 ;  /* 0x80000052d3526221 */ /* 0x000fe20000010000 */
[----:B------:R-:W-:Y:S01]  /*5430*/  @P6 FADD.FTZ R81, R15, -R234 ;  /* 0x800000ea0f516221 */ /* 0x000fe20000010000 */
[----:B------:R-:W-:Y:S01]  /*5440*/  @P6 FFMA.FTZ R231, R230, UR31, R231 ;  /* 0x0000001fe6e76c23 */ /* 0x000fe200080100e7 */
[----:B------:R-:W-:Y:S02]  /*5450*/  IMAD.U32 R161, R143, 0x10000, RZ ;  /* 0x000100008fa17824 */ /* 0x000fe400078e00ff */
[----:B------:R-:W-:Y:S01]  /*5460*/  @P6 FADD.FTZ R232, R3, -R232 ;  /* 0x800000e803e86221 */ /* 0x000fe20000010000 */
[----:B------:R-:W-:Y:S01]  /*5470*/  @P6 FFMA.FTZ R163, R82, UR31, R163 ;  /* 0x0000001f52a36c23 */ /* 0x000fe200080100a3 */
[----:B------:R-:W-:Y:S01]  /*5480*/  @P6 FFMA.FTZ R162, R81, UR31, R162 ;  /* 0x0000001f51a26c23 */ /* 0x000fe200080100a2 */
[----:B------:R-:W-:Y:S01]  /*5490*/  F2FP.BF16.F32.PACK_AB R82, R160, R83 ;  /* 0x00000053a052723e */ /* 0x000fe200000010ff */
[----:B------:R-:W-:Y:S01]  /*54a0*/  @P6 FFMA.FTZ R161, R232, UR31, R161 ;  /* 0x0000001fe8a16c23 */ /* 0x000fe200080100a1 */
[----:B------:R-:W-:Y:S01]  /*54b0*/  F2FP.BF16.F32.PACK_AB R81, R231, R166 ;  /* 0x000000a6e751723e */ /* 0x000fe200000010ff */
[----:B------:R-:W-:Y:S06]  /*54c0*/  BRA.U !UP3, `(.L_x_797) ;  /* 0x000000010b187547 */ /* 0x000fec000b800000 */
[----:B------:R-:W-:Y:S01]  /*54d0*/  FMUL.FTZ R167, R80, UR23 ;  /* 0x0000001750a77c20 */ /* 0x000fe20008410000 */
[----:B------:R-:W-:-:S03]  /*54e0*/  LOP3.LUT P6, RZ, R174, 0xff, RZ, 0xc0, !PT ;  /* 0x000000ffaeff7812 */ /* 0x000fc600078cc0ff */
[----:B------:R-:W-:-:S05]  /*54f0*/  FMUL.FTZ R167, R167, UR22 ;  /* 0x00000016a7a77c20 */ /* 0x000fca0008410000 */
[----:B------:R-:W-:-:S04]  /*5500*/  FSEL R167, R167, RZ, P6 ;  /* 0x000000ffa7a77208 */ /* 0x000fc80003000000 */
[----:B------:R-:W-:-:S04]  /*5510*/  F2FP.BF16.F32.PACK_AB R167, RZ, R167 ;  /* 0x000000a7ffa7723e */ /* 0x000fc800000010ff */
[----:B------:R-:W-:-:S07]  /*5520*/  PRMT R84, R167, 0x7610, R84 ;  /* 0x00007610a7547816 */ /* 0x000fce0000000054 */
.L_x_797:
[----:B------:R-:W-:Y:S05]  /*5530*/  BRA.U !UP3, `(.L_x_798) ;  /* 0x000000010b187547 */ /* 0x000fea000b800000 */
[----:B------:R-:W-:Y:S01]  /*5540*/  FMUL.FTZ R167, R163, UR23 ;  /* 0x00000017a3a77c20 */ /* 0x000fe20008410000 */
[----:B------:R-:W-:-:S03]  /*5550*/  LOP3.LUT P6, RZ, R174, 0xff00, RZ, 0xc0, !PT ;  /* 0x0000ff00aeff7812 */ /* 0x000fc600078cc0ff */
[----:B------:R-:W-:-:S05]  /*5560*/  FMUL.FTZ R167, R167, UR22 ;  /* 0x00000016a7a77c20 */ /* 0x000fca0008410000 */
[----:B------:R-:W-:-:S04]  /*5570*/  FSEL R167, R167, RZ, P6 ;  /* 0x000000ffa7a77208 */ /* 0x000fc80003000000 */
[----:B------:R-:W-:-:S04]  /*5580*/  F2FP.BF16.F32.PACK_AB R167, RZ, R167 ;  /* 0x000000a7ffa7723e */ /* 0x000fc800000010ff */
[----:B------:R-:W-:-:S07]  /*5590*/  PRMT R84, R84, 0x5410, R167 ;  /* 0x0000541054547816 */ /* 0x000fce00000000a7 */
.L_x_798:
[----:B------:R-:W-:Y:S05]  /*55a0*/  BRA.U !UP3, `(.L_x_799) ;  /* 0x000000010b187547 */ /* 0x000fea000b800000 */
[----:B------:R-:W-:Y:S01]  /*55b0*/  FMUL.FTZ R166, R166, UR23 ;  /* 0x00000017a6a67c20 */ /* 0x000fe20008410000 */
[----:B------:R-:W-:-:S03]  /*55c0*/  LOP3.LUT P6, RZ, R174, 0xff0000, RZ, 0xc0, !PT ;  /* 0x00ff0000aeff7812 */ /* 0x000fc600078cc0ff */
[----:B------:R-:W-:-:S05]  /*55d0*/  FMUL.FTZ R166, R166, UR22 ;  /* 0x00000016a6a67c20 */ /* 0x000fca0008410000 */
[----:B------:R-:W-:-:S04]  /*55e0*/  FSEL R166, R166, RZ, P6 ;  /* 0x000000ffa6a67208 */ /* 0x000fc80003000000 */
[----:B------:R-:W-:-:S04]  /*55f0*/  F2FP.BF16.F32.PACK_AB R166, RZ, R166 ;  /* 0x000000a6ffa6723e */ /* 0x000fc800000010ff */
[----:B------:R-:W-:-:S07]  /*5600*/  PRMT R85, R166, 0x7610, R85 ;  /* 0x00007610a6557816 */ /* 0x000fce0000000055 */
.L_x_799:
[----:B------:R-:W-:Y:S05]  /*5610*/  BRA.U !UP3, `(.L_x_800) ;  /* 0x000000010b187547 */ /* 0x000fea000b800000 */
[----:B------:R-:W-:Y:S01]  /*5620*/  FMUL.FTZ R231, R231, UR23 ;  /* 0x00000017e7e77c20 */ /* 0x000fe20008410000 */
[----:B------:R-:W-:-:S03]  /*5630*/  LOP3.LUT P6, RZ, R174, 0xff000000, RZ, 0xc0, !PT ;  /* 0xff000000aeff7812 */ /* 0x000fc600078cc0ff */
[----:B------:R-:W-:-:S05]  /*5640*/  FMUL.FTZ R231, R231, UR22 ;  /* 0x00000016e7e77c20 */ /* 0x000fca0008410000 */
[----:B------:R-:W-:-:S04]  /*5650*/  FSEL R231, R231, RZ, P6 ;  /* 0x000000ffe7e77208 */ /* 0x000fc80003000000 */
[----:B------:R-:W-:-:S04]  /*5660*/  F2FP.BF16.F32.PACK_AB R231, RZ, R231 ;  /* 0x000000e7ffe7723e */ /* 0x000fc800000010ff */
[----:B------:R-:W-:-:S07]  /*5670*/  PRMT R85, R85, 0x5410, R231 ;  /* 0x0000541055557816 */ /* 0x000fce00000000e7 */
.L_x_800:
[----:B------:R-:W-:Y:S05]  /*5680*/  BRA.U !UP3, `(.L_x_801) ;  /* 0x000000010b187547 */ /* 0x000fea000b800000 */
[----:B------:R-:W-:Y:S01]  /*5690*/  FMUL.FTZ R83, R83, UR23 ;  /* 0x0000001753537c20 */ /* 0x000fe20008410000 */
[----:B------:R-:W-:-:S03]  /*56a0*/  LOP3.LUT P6, RZ, R175, 0xff, RZ, 0xc0, !PT ;  /* 0x000000ffafff7812 */ /* 0x000fc600078cc0ff */
[----:B------:R-:W-:-:S05]  /*56b0*/  FMUL.FTZ R83, R83, UR22 ;  /* 0x0000001653537c20 */ /* 0x000fca0008410000 */
[----:B------:R-:W-:-:S04]  /*56c0*/  FSEL R83, R83, RZ, P6 ;  /* 0x000000ff53537208 */ /* 0x000fc80003000000 */
[----:B------:R-:W-:-:S04]  /*56d0*/  F2FP.BF16.F32.PACK_AB R83, RZ, R83 ;  /* 0x00000053ff53723e */ /* 0x000fc800000010ff */
[----:B------:R-:W-:-:S07]  /*56e0*/  PRMT R86, R83, 0x7610, R86 ;  /* 0x0000761053567816 */ /* 0x000fce0000000056 */
.L_x_801:
[----:B------:R-:W-:Y:S05]  /*56f0*/  BRA.U !UP3, `(.L_x_802) ;  /* 0x000000010b187547 */ /* 0x000fea000b800000 */
[----:B------:R-:W-:Y:S01]  /*5700*/  FMUL.FTZ R160, R160, UR23 ;  /* 0x00000017a0a07c20 */ /* 0x000fe20008410000 */
[----:B------:R-:W-:-:S03]  /*5710*/  LOP3.LUT P6, RZ, R175, 0xff00, RZ, 0xc0, !PT ;  /* 0x0000ff00afff7812 */ /* 0x000fc600078cc0ff */
[----:B------:R-:W-:-:S05]  /*5720*/  FMUL.FTZ R160, R160, UR22 ;  /* 0x00000016a0a07c20 */ /* 0x000fca0008410000 */
[----:B------:R-:W-:-:S04]  /*5730*/  FSEL R160, R160, RZ, P6 ;  /* 0x000000ffa0a07208 */ /* 0x000fc80003000000 */
[----:B------:R-:W-:-:S04]  /*5740*/  F2FP.BF16.F32.PACK_AB R160, RZ, R160 ;  /* 0x000000a0ffa0723e */ /* 0x000fc800000010ff */
[----:B------:R-:W-:-:S07]  /*5750*/  PRMT R86, R86, 0x5410, R160 ;  /* 0x0000541056567816 */ /* 0x000fce00000000a0 */
.L_x_802:
[----:B------:R-:W-:Y:S05]  /*5760*/  BRA.U !UP3, `(.L_x_803) ;  /* 0x000000010b187547 */ /* 0x000fea000b800000 */
[----:B------:R-:W-:Y:S01]  /*5770*/  FMUL.FTZ R83, R161, UR23 ;  /* 0x00000017a1537c20 */ /* 0x000fe20008410000 */
[----:B------:R-:W-:-:S03]  /*5780*/  LOP3.LUT P6, RZ, R175, 0xff0000, RZ, 0xc0, !PT ;  /* 0x00ff0000afff7812 */ /* 0x000fc600078cc0ff */
[----:B------:R-:W-:-:S05]  /*5790*/  FMUL.FTZ R83, R83, UR22 ;  /* 0x0000001653537c20 */ /* 0x000fca0008410000 */
[----:B------:R-:W-:-:S04]  /*57a0*/  FSEL R83, R83, RZ, P6 ;  /* 0x000000ff53537208 */ /* 0x000fc80003000000 */
[----:B------:R-:W-:-:S04]  /*57b0*/  F2FP.BF16.F32.PACK_AB R83, RZ, R83 ;  /* 0x00000053ff53723e */ /* 0x000fc800000010ff */
[----:B------:R-:W-:-:S07]  /*57c0*/  PRMT R87, R83, 0x7610, R87 ;  /* 0x0000761053577816 */ /* 0x000fce0000000057 */
.L_x_803:
        /* <DEDUP_REMOVED lines=9> */
[----:B------:R-:W-:Y:S01]  /*5860*/  PRMT R87, R87, 0x5410, R162 ;  /* 0x0000541057577816 */ /* 0x000fe200000000a2 */
[----:B------:R-:W-:Y:S06]  /*5870*/  BRA `(.L_x_804) ;  /* 0x0000001000c47947 */ /* 0x000fec0003800000 */
.L_x_796:
[----:B------:R-:W-:Y:S01]  /*5880*/  ISETP.LT.AND P6, PT, RZ, UR32, PT ;  /* 0x00000020ff007c0c */ /* 0x000fe2000bfc1270 */
[----:B------:R-:W-:-:S12]  /*5890*/  BRA.U !UP3, `(.L_x_805) ;  /* 0x000000010b307547 */ /* 0x000fd8000b800000 */
[----:B-1----:R-:W-:Y:S01]  /*58a0*/  @P6 FFMA.FTZ R161, R11, UR10, R165 ;  /* 0x0000000a0ba16c23 */ /* 0x002fe200080100a5 */
[----:B-----5:R-:W-:Y:S01]  /*58b0*/  IMAD.U32 R160, R140, 0x10000, RZ ;  /* 0x000100008ca07824 */ /* 0x020fe200078e00ff */
[----:B------:R-:W-:Y:S02]  /*58c0*/  P2R R162, PR, RZ, 0x1 ;  /* 0x00000001ffa27803 */ /* 0x000fe40000000000 */
[----:B------:R-:W-:Y:S01]  /*58d0*/  @P6 FADD.FTZ R161, R212, -R161 ;  /* 0x800000a1d4a16221 */ /* 0x000fe20000010000 */
[----:B------:R-:W-:-:S03]  /*58e0*/  LOP3.LUT P0, RZ, R174, 0xff, RZ, 0xc0, !PT ;  /* 0x000000ffaeff7812 */ /* 0x000fc6000780c0ff */
[----:B------:R-:W-:-:S04]  /*58f0*/  @P6 FFMA.FTZ R160, R161, UR31, R160 ;  /* 0x0000001fa1a06c23 */ /* 0x000fc800080100a0 */
[----:B------:R-:W-:-:S04]  /*5900*/  FMUL.FTZ R160, R160, UR23 ;  /* 0x00000017a0a07c20 */ /* 0x000fc80008410000 */
[----:B------:R-:W-:-:S05]  /*5910*/  FMUL.FTZ R160, R160, UR22 ;  /* 0x00000016a0a07c20 */ /* 0x000fca0008410000 */
[----:B------:R-:W-:Y:S02]  /*5920*/  FSEL R160, R160, RZ, P0 ;  /* 0x000000ffa0a07208 */ /* 0x000fe40000000000 */
[----:B------:R-:W-:Y:S02]  /*5930*/  ISETP.NE.AND P0, PT, R162, RZ, PT ;  /* 0x000000ffa200720c */ /* 0x000fe40003f05270 */
[----:B------:R-:W-:-:S04]  /*5940*/  F2FP.BF16.F32.PACK_AB R160, RZ, R160 ;  /* 0x000000a0ffa0723e */ /* 0x000fc800000010ff */
[----:B------:R-:W-:-:S07]  /*5950*/  PRMT R84, R160, 0x7610, R84 ;  /* 0x00007610a0547816 */ /* 0x000fce0000000054 */
.L_x_805:
[----:B------:R-:W-:Y:S05]  /*5960*/  BRA.U !UP3, `(.L_x_806) ;  /* 0x000000010b347547 */ /* 0x000fea000b800000 */
[----:B-1---5:R-:W-:Y:S01]  /*5970*/  PRMT R160, R140, 0x7632, R160 ;  /* 0x000076328ca07816 */ /* 0x022fe200000000a0 */
[----:B------:R-:W-:Y:S01]  /*5980*/  @P6 FFMA.FTZ R162, R4, UR10, R165 ;  /* 0x0000000a04a26c23 */ /* 0x000fe200080100a5 */
[----:B------:R-:W-:Y:S02]  /*5990*/  P2R R163, PR, RZ, 0x1 ;  /* 0x00000001ffa37803 */ /* 0x000fe40000000000 */
[----:B------:R-:W-:Y:S01]  /*59a0*/  SHF.L.U32 R160, R160, 0x10, RZ ;  /* 0x00000010a0a07819 */ /* 0x000fe200000006ff */
        /* <DEDUP_REMOVED lines=9> */
.L_x_806:
[----:B------:R-:W-:Y:S05]  /*5a40*/  BRA.U !UP3, `(.L_x_807) ;  /* 0x000000010b307547 */ /* 0x000fea000b800000 */
        /* <DEDUP_REMOVED lines=12> */
.L_x_807:
        /* <DEDUP_REMOVED lines=14> */
.L_x_808:
        /* <DEDUP_REMOVED lines=13> */
.L_x_809:
        /* <DEDUP_REMOVED lines=14> */
.L_x_810:
        /* <DEDUP_REMOVED lines=13> */
.L_x_811:
[----:B------:R-:W-:Y:S05]  /*5e70*/  BRA.U !UP3, `(.L_x_804) ;  /* 0x0000000d0b447547 */ /* 0x000fea000b800000 */
[----:B-1---5:R-:W-:Y:S01]  /*5e80*/  PRMT R160, R143, 0x7632, R160 ;  /* 0x000076328fa07816 */ /* 0x022fe200000000a0 */
[----:B------:R-:W-:-:S03]  /*5e90*/  @P6 FFMA.FTZ R162, R16, UR10, R165 ;  /* 0x0000000a10a26c23 */ /* 0x000fc600080100a5 */
[----:B------:R-:W-:Y:S01]  /*5ea0*/  SHF.L.U32 R160, R160, 0x10, RZ ;  /* 0x00000010a0a07819 */ /* 0x000fe200000006ff */
        /* <DEDUP_REMOVED lines=10> */
.L_x_795:
[----:B-1----:R-:W0:Y:S02]  /*5f50*/  LDC.64 R160, c[0x0][0x478] ;  /* 0x00011e00ffa07b82 */ /* 0x002e240000000a00 */
[----:B0-----:R-:W-:-:S04]  /*5f60*/  ISETP.NE.U32.AND P5, PT, R160, RZ, PT ;  /* 0x000000ffa000720c */ /* 0x001fc80003fa5070 */
[----:B------:R-:W-:-:S13]  /*5f70*/  ISETP.NE.AND.EX P5, PT, R161, RZ, PT, P5 ;  /* 0x000000ffa100720c */ /* 0x000fda0003fa5350 */
[----:B------:R-:W-:Y:S05]  /*5f80*/  @!P5 BRA `(.L_x_812) ;  /* 0x00000004007cd947 */ /* 0x000fea0003800000 */
        /* <DEDUP_REMOVED lines=10> */
[--C-:B------:R-:W-:Y:S01]  /*6030*/  FFMA.FTZ R162, R5, UR10, R165.reuse ;  /* 0x0000000a05a27c23 */ /* 0x100fe200080100a5 */
[----:B------:R-:W-:Y:S01]  /*6040*/  FFMA.FTZ R166, R16, UR10, R165 ;  /* 0x0000000a10a67c23 */ /* 0x000fe200080100a5 */
        /* <DEDUP_REMOVED lines=8> */
[----:B------:R-:W-:Y:S01]  /*60d0*/  FMUL.FTZ R161, R163, UR31 ;  /* 0x0000001fa3a17c20 */ /* 0x000fe20008410000 */
[----:B------:R-:W-:Y:S01]  /*60e0*/  ISETP.LT.AND P6, PT, RZ, UR32, PT ;  /* 0x00000020ff007c0c */ /* 0x000fe2000bfc1270 */
        /* <DEDUP_REMOVED lines=8> */
[----:B------:R-:W-:Y:S02]  /*6170*/  FSEL R83, R83, RZ, P6 ;  /* 0x000000ff53537208 */ /* 0x000fe40003000000 */
[----:B------:R-:W-:-:S02]  /*6180*/  FSEL R161, R162, RZ, P6 ;  /* 0x000000ffa2a17208 */ /* 0x000fc40003000000 */
[----:B------:R-:W-:Y:S02]  /*6190*/  FSEL R160, R163, RZ, P6 ;  /* 0x000000ffa3a07208 */ /* 0x000fe40003000000 */
[----:B------:R-:W-:Y:S02]  /*61a0*/  F2FP.BF16.F32.PACK_AB R82, R231, R230 ;  /* 0x000000e6e752723e */ /* 0x000fe400000010ff */
[----:B------:R-:W-:Y:S01]  /*61b0*/  F2FP.BF16.F32.PACK_AB R81, R167, R166 ;  /* 0x000000a6a751723e */ /* 0x000fe200000010ff */
[----:B------:R-:W-:Y:S06]  /*61c0*/  BRA.U !UP3, `(.L_x_813) ;  /* 0x000000010b187547 */ /* 0x000fec000b800000 */
[----:B------:R-:W-:Y:S01]  /*61d0*/  FMUL.FTZ R162, R80, UR23 ;  /* 0x0000001750a27c20 */ /* 0x000fe20008410000 */
[----:B-----5:R-:W-:-:S03]  /*61e0*/  LOP3.LUT P6, RZ, R174, 0xff, RZ, 0xc0, !PT ;  /* 0x000000ffaeff7812 */ /* 0x020fc600078cc0ff */
[----:B------:R-:W-:-:S05]  /*61f0*/  FMUL.FTZ R162, R162, UR22 ;  /* 0x00000016a2a27c20 */ /* 0x000fca0008410000 */
[----:B------:R-:W-:-:S04]  /*6200*/  FSEL R162, R162, RZ, P6 ;  /* 0x000000ffa2a27208 */ /* 0x000fc80003000000 */
[----:B------:R-:W-:-:S04]  /*6210*/  F2FP.BF16.F32.PACK_AB R162, RZ, R162 ;  /* 0x000000a2ffa2723e */ /* 0x000fc800000010ff */
[----:B------:R-:W-:-:S07]  /*6220*/  PRMT R84, R162, 0x7610, R84 ;  /* 0x00007610a2547816 */ /* 0x000fce0000000054 */
.L_x_813:
[----:B------:R-:W-:Y:S05]  /*6230*/  BRA.U !UP3, `(.L_x_814) ;  /* 0x000000010b187547 */ /* 0x000fea000b800000 */
[----:B------:R-:W-:Y:S01]  /*6240*/  FMUL.FTZ R162, R83, UR23 ;  /* 0x0000001753a27c20 */ /* 0x000fe20008410000 */
[----:B-----5:R-:W-:-:S03]  /*6250*/  LOP3.LUT P6, RZ, R174, 0xff00, RZ, 0xc0, !PT ;  /* 0x0000ff00aeff7812 */ /* 0x020fc600078cc0ff */
[----:B------:R-:W-:-:S05]  /*6260*/  FMUL.FTZ R162, R162, UR22 ;  /* 0x00000016a2a27c20 */ /* 0x000fca0008410000 */
[----:B------:R-:W-:-:S04]  /*6270*/  FSEL R162, R162, RZ, P6 ;  /* 0x000000ffa2a27208 */ /* 0x000fc80003000000 */
[----:B------:R-:W-:-:S04]  /*6280*/  F2FP.BF16.F32.PACK_AB R162, RZ, R162 ;  /* 0x000000a2ffa2723e */ /* 0x000fc800000010ff */
[----:B------:R-:W-:-:S07]  /*6290*/  PRMT R84, R84, 0x5410, R162 ;  /* 0x0000541054547816 */ /* 0x000fce00000000a2 */
.L_x_814:
[----:B------:R-:W-:Y:S05]  /*62a0*/  BRA.U !UP3, `(.L_x_815) ;  /* 0x000000010b187547 */ /* 0x000fea000b800000 */
[----:B------:R-:W-:Y:S01]  /*62b0*/  FMUL.FTZ R162, R166, UR23 ;  /* 0x00000017a6a27c20 */ /* 0x000fe20008410000 */
[----:B-----5:R-:W-:-:S03]  /*62c0*/  LOP3.LUT P6, RZ, R174, 0xff0000, RZ, 0xc0, !PT ;  /* 0x00ff0000aeff7812 */ /* 0x020fc600078cc0ff */
[----:B------:R-:W-:-:S05]  /*62d0*/  FMUL.FTZ R162, R162, UR22 ;  /* 0x00000016a2a27c20 */ /* 0x000fca0008410000 */
[----:B------:R-:W-:-:S04]  /*62e0*/  FSEL R162, R162, RZ, P6 ;  /* 0x000000ffa2a27208 */ /* 0x000fc80003000000 */
[----:B------:R-:W-:-:S04]  /*62f0*/  F2FP.BF16.F32.PACK_AB R162, RZ, R162 ;  /* 0x000000a2ffa2723e */ /* 0x000fc800000010ff */
[----:B------:R-:W-:-:S07]  /*6300*/  PRMT R85, R162, 0x7610, R85 ;  /* 0x00007610a2557816 */ /* 0x000fce0000000055 */
.L_x_815:
[----:B------:R-:W-:Y:S05]  /*6310*/  BRA.U !UP3, `(.L_x_816) ;  /* 0x000000010b187547 */ /* 0x000fea000b800000 */
[----:B------:R-:W-:Y:S01]  /*6320*/  FMUL.FTZ R162, R167, UR23 ;  /* 0x00000017a7a27c20 */ /* 0x000fe20008410000 */
[----:B-----5:R-:W-:-:S03]  /*6330*/  LOP3.LUT P6, RZ, R174, 0xff000000, RZ, 0xc0, !PT ;  /* 0xff000000aeff7812 */ /* 0x020fc600078cc0ff */
[----:B------:R-:W-:-:S05]  /*6340*/  FMUL.FTZ R162, R162, UR22 ;  /* 0x00000016a2a27c20 */ /* 0x000fca0008410000 */
[----:B------:R-:W-:-:S04]  /*6350*/  FSEL R162, R162, RZ, P6 ;  /* 0x000000ffa2a27208 */ /* 0x000fc80003000000 */
[----:B------:R-:W-:-:S04]  /*6360*/  F2FP.BF16.F32.PACK_AB R162, RZ, R162 ;  /* 0x000000a2ffa2723e */ /* 0x000fc800000010ff */
[----:B------:R-:W-:-:S07]  /*6370*/  PRMT R85, R85, 0x5410, R162 ;  /* 0x0000541055557816 */ /* 0x000fce00000000a2 */
.L_x_816:
[----:B------:R-:W-:Y:S05]  /*6380*/  BRA.U !UP3, `(.L_x_817) ;  /* 0x000000010b187547 */ /* 0x000fea000b800000 */
[----:B------:R-:W-:Y:S01]  /*6390*/  FMUL.FTZ R162, R230, UR23 ;  /* 0x00000017e6a27c20 */ /* 0x000fe20008410000 */
[----:B-----5:R-:W-:-:S03]  /*63a0*/  LOP3.LUT P6, RZ, R175, 0xff, RZ, 0xc0, !PT ;  /* 0x000000ffafff7812 */ /* 0x020fc600078cc0ff */
[----:B------:R-:W-:-:S05]  /*63b0*/  FMUL.FTZ R162, R162, UR22 ;  /* 0x00000016a2a27c20 */ /* 0x000fca0008410000 */
[----:B------:R-:W-:-:S04]  /*63c0*/  FSEL R162, R162, RZ, P6 ;  /* 0x000000ffa2a27208 */ /* 0x000fc80003000000 */
[----:B------:R-:W-:-:S04]  /*63d0*/  F2FP.BF16.F32.PACK_AB R162, RZ, R162 ;  /* 0x000000a2ffa2723e */ /* 0x000fc800000010ff */
[----:B------:R-:W-:-:S07]  /*63e0*/  PRMT R86, R162, 0x7610, R86 ;  /* 0x00007610a2567816 */ /* 0x000fce0000000056 */
.L_x_817:
[----:B------:R-:W-:Y:S05]  /*63f0*/  BRA.U !UP3, `(.L_x_818) ;  /* 0x000000010b187547 */ /* 0x000fea000b800000 */
[----:B------:R-:W-:Y:S01]  /*6400*/  FMUL.FTZ R162, R231, UR23 ;  /* 0x00000017e7a27c20 */ /* 0x000fe20008410000 */
[----:B-----5:R-:W-:-:S03]  /*6410*/  LOP3.LUT P6, RZ, R175, 0xff00, RZ, 0xc0, !PT ;  /* 0x0000ff00afff7812 */ /* 0x020fc600078cc0ff */
[----:B------:R-:W-:-:S05]  /*6420*/  FMUL.FTZ R162, R162, UR22 ;  /* 0x00000016a2a27c20 */ /* 0x000fca0008410000 */
[----:B------:R-:W-:-:S04]  /*6430*/  FSEL R162, R162, RZ, P6 ;  /* 0x000000ffa2a27208 */ /* 0x000fc80003000000 */
[----:B------:R-:W-:-:S04]  /*6440*/  F2FP.BF16.F32.PACK_AB R162, RZ, R162 ;  /* 0x000000a2ffa2723e */ /* 0x000fc800000010ff */
[----:B------:R-:W-:-:S07]  /*6450*/  PRMT R86, R86, 0x5410, R162 ;  /* 0x0000541056567816 */ /* 0x000fce00000000a2 */
.L_x_818:
[----:B------:R-:W-:Y:S05]  /*6460*/  BRA.U !UP3, `(.L_x_819) ;  /* 0x000000010b187547 */ /* 0x000fea000b800000 */
[----:B------:R-:W-:Y:S01]  /*6470*/  FMUL.FTZ R162, R161, UR23 ;  /* 0x00000017a1a27c20 */ /* 0x000fe20008410000 */
[----:B-----5:R-:W-:-:S03]  /*6480*/  LOP3.LUT P6, RZ, R175, 0xff0000, RZ, 0xc0, !PT ;  /* 0x00ff0000afff7812 */ /* 0x020fc600078cc0ff */
[----:B------:R-:W-:-:S05]  /*6490*/  FMUL.FTZ R162, R162, UR22 ;  /* 0x00000016a2a27c20 */ /* 0x000fca0008410000 */
[----:B------:R-:W-:-:S04]  /*64a0*/  FSEL R162, R162, RZ, P6 ;  /* 0x000000ffa2a27208 */ /* 0x000fc80003000000 */
[----:B------:R-:W-:-:S04]  /*64b0*/  F2FP.BF16.F32.PACK_AB R162, RZ, R162 ;  /* 0x000000a2ffa2723e */ /* 0x000fc800000010ff */
[----:B------:R-:W-:-:S07]  /*64c0*/  PRMT R87, R162, 0x7610, R87 ;  /* 0x00007610a2577816 */ /* 0x000fce0000000057 */
.L_x_819:
        /* <DEDUP_REMOVED lines=11> */
.L_x_812:
        /* <DEDUP_REMOVED lines=12> */
.L_x_820:
        /* <DEDUP_REMOVED lines=12> */
.L_x_821:
        /* <DEDUP_REMOVED lines=12> */
.L_x_822:
        /* <DEDUP_REMOVED lines=12> */
.L_x_823:
        /* <DEDUP_REMOVED lines=12> */
.L_x_824:
        /* <DEDUP_REMOVED lines=12> */
.L_x_825:
        /* <DEDUP_REMOVED lines=12> */
.L_x_826:
        /* <DEDUP_REMOVED lines=12> */
[----:B------:R-:W-:-:S07]  /*6b80*/  PRMT R87, R87, 0x5410, R160 ;  /* 0x0000541057577816 */ /* 0x000fce00000000a0 */
.L_x_804:
[----:B-1----:R-:W0:Y:S01]  /*6b90*/  @P5 LDC.64 R162, c[0x0][0x478] ;  /* 0x00011e00ffa25b82 */ /* 0x002e220000000a00 */
[----:B------:R-:W1:Y:S01]  /*6ba0*/  @UP3 LDCU.64 UR8, c[0x0][0x468] ;  /* 0x00008d00ff0837ac */ /* 0x000e620008000a00 */
[----:B------:R-:W-:Y:S01]  /*6bb0*/  PLOP3.LUT P6, PT, PT, PT, UP3, 0x80, 0x8 ;  /* 0x000000000008781c */ /* 0x000fe20003fcf038 */
[----:B------:R-:W-:-:S12]  /*6bc0*/  IMAD.MOV.U32 R161, RZ, RZ, 0x10 ;  /* 0x00000010ffa17424 */ /* 0x000fd800078e00ff */
[C---:B-1----:R-:W-:Y:S01]  /*6bd0*/  @P6 IMAD.WIDE.U32 R160, R164.reuse, R161, UR8 ;  /* 0x00000008a4a06e25 */ /* 0x042fe2000f8e00a1 */
[----:B------:R-:W-:-:S03]  /*6be0*/  IADD3 R164, PT, PT, R164, 0x80, RZ ;  /* 0x00000080a4a47810 */ /* 0x000fc60007ffe0ff */
[----:B0-----:R-:W-:-:S04]  /*6bf0*/  @P5 IMAD.WIDE.U32 R162, R228, 0x10, R162 ;  /* 0x00000010e4a25825 */ /* 0x001fc800078e00a2 */
[----:B------:R-:W-:Y:S01]  /*6c00*/  VIADD R228, R228, 0x80 ;  /* 0x00000080e4e47836 */ /* 0x000fe20000000000 */
[----:B------:R0:W-:Y:S01]  /*6c10*/  @P5 STG.E.128 desc[UR20][R162.64], R80 ;  /* 0x00000050a2005986 */ /* 0x0001e2000c101d14 */
[----:B------:R-:W-:-:S13]  /*6c20*/  PLOP3.LUT P5, PT, PT, PT, UP3, 0x80, 0x8 ;  /* 0x000000000008781c */ /* 0x000fda0003faf038 */
[----:B------:R0:W-:Y:S02]  /*6c30*/  @P5 STG.E.128 desc[UR20][R160.64], R84 ;  /* 0x00000054a0005986 */ /* 0x0001e4000c101d14 */
.L_x_794:
[----:B------:R-:W-:Y:S05]  /*6c40*/  BSYNC.RECONVERGENT B0 ;  /* 0x0000000000007941 */ /* 0x000fea0003800200 */
.L_x_793:
        /* <DEDUP_REMOVED lines=10> */
[----:B-----5:R-:W-:Y:S01]  /*6cf0*/  IMAD.U32 R166, R145, 0x10000, RZ ;  /* 0x0001000091a67824 */ /* 0x020fe200078e00ff */
[----:B01----:R-:W-:Y:S02]  /*6d00*/  SHF.L.U32 R80, R144, 0x10, RZ ;  /* 0x0000001090507819 */ /* 0x003fe400000006ff */
[C---:B------:R-:W-:Y:S02]  /*6d10*/  PRMT R160, R146.reuse, 0x7632, R160 ;  /* 0x0000763292a07816 */ /* 0x040fe400000000a0 */
[----:B------:R-:W-:-:S03]  /*6d20*/  SHF.L.U32 R83, R146, 0x10, RZ ;  /* 0x0000001092537819 */ /* 0x000fc600000006ff */
[----:B------:R-:W-:-:S04]  /*6d30*/  IMAD.U32 R160, R160, 0x10000, RZ ;  /* 0x00010000a0a07824 */ /* 0x000fc800078e00ff */
[--C-:B------:R-:W-:Y:S01]  /*6d40*/  @P6 FFMA.FTZ R81, R17, UR10, R165.reuse ;  /* 0x0000000a11516c23 */ /* 0x100fe200080100a5 */
[--C-:B------:R-:W-:Y:S01]  /*6d50*/  @P6 FFMA.FTZ R163, R21, UR10, R165.reuse ;  /* 0x0000000a15a36c23 */ /* 0x100fe200080100a5 */
[--C-:B------:R-:W-:Y:S01]  /*6d60*/  @P6 FFMA.FTZ R162, R30, UR10, R165.reuse ;  /* 0x0000000a1ea26c23 */ /* 0x100fe200080100a5 */
[----:B------:R-:W-:Y:S01]  /*6d70*/  @P6 FFMA.FTZ R161, R19, UR10, R165 ;  /* 0x0000000a13a16c23 */ /* 0x000fe200080100a5 */
[----:B------:R-:W-:Y:S01]  /*6d80*/  @P6 FADD.FTZ R81, R18, -R81 ;  /* 0x8000005112516221 */ /* 0x000fe20000010000 */
[----:B------:R-:W-:Y:S01]  /*6d90*/  @P6 FADD.FTZ R82, R22, -R163 ;  /* 0x800000a316526221 */ /* 0x000fe20000010000 */
[----:B------:R-:W-:Y:S01]  /*6da0*/  @P6 FADD.FTZ R163, R29, -R162 ;  /* 0x800000a21da36221 */ /* 0x000fe20000010000 */
[----:B------:R-:W-:Y:S01]  /*6db0*/  @P6 FFMA.FTZ R230, R28, UR10, R165 ;  /* 0x0000000a1ce66c23 */ /* 0x000fe200080100a5 */
[----:B------:R-:W-:Y:S01]  /*6dc0*/  @P6 FFMA.FTZ R80, R81, UR31, R80 ;  /* 0x0000001f51506c23 */ /* 0x000fe20008010050 */
[----:B------:R-:W-:Y:S01]  /*6dd0*/  PRMT R81, R145, 0x7632, R81 ;  /* 0x0000763291517816 */ /* 0x000fe20000000051 */
[----:B------:R-:W-:Y:S01]  /*6de0*/  @P6 FFMA.FTZ R160, R163, UR31, R160 ;  /* 0x0000001fa3a06c23 */ /* 0x000fe200080100a0 */
[----:B------:R-:W-:Y:S01]  /*6df0*/  @P6 FADD.FTZ R161, R20, -R161 ;  /* 0x800000a114a16221 */ /* 0x000fe20000010000 */
[----:B------:R-:W-:Y:S01]  /*6e00*/  @P6 FFMA.FTZ R83, R82, UR31, R83 ;  /* 0x0000001f52536c23 */ /* 0x000fe20008010053 */
[----:B------:R-:W-:Y:S01]  /*6e10*/  SHF.L.U32 R231, R81, 0x10, RZ ;  /* 0x0000001051e77819 */ /* 0x000fe200000006ff */
[----:B------:R-:W-:Y:S01]  /*6e20*/  @P6 FFMA.FTZ R81, R23, UR10, R165 ;  /* 0x0000000a17516c23 */ /* 0x000fe200080100a5 */
[----:B------:R-:W-:Y:S01]  /*6e30*/  PRMT R163, R144, 0x7632, R163 ;  /* 0x0000763290a37816 */ /* 0x000fe200000000a3 */
[--C-:B------:R-:W-:Y:S01]  /*6e40*/  @P6 FFMA.FTZ R82, R26, UR10, R165.reuse ;  /* 0x0000000a1a526c23 */ /* 0x100fe200080100a5 */
[----:B------:R-:W-:Y:S01]  /*6e50*/  PRMT R162, R147, 0x7632, R162 ;  /* 0x0000763293a27816 */ /* 0x000fe200000000a2 */
[----:B------:R-:W-:Y:S01]  /*6e60*/  @P6 FFMA.FTZ R234, R168, UR10, R165 ;  /* 0x0000000aa8ea6c23 */ /* 0x000fe200080100a5 */
[----:B------:R-:W-:Y:S01]  /*6e70*/  @P6 FADD.FTZ R230, R27, -R230 ;  /* 0x800000e61be66221 */ /* 0x000fe20000010000 */
[----:B------:R-:W-:Y:S01]  /*6e80*/  @P6 FFMA.FTZ R166, R161, UR31, R166 ;  /* 0x0000001fa1a66c23 */ /* 0x000fe200080100a6 */
[----:B------:R-:W-:Y:S01]  /*6e90*/  @P6 FADD.FTZ R232, R24, -R81 ;  /* 0x8000005118e86221 */ /* 0x000fe20000010000 */
[----:B------:R-:W-:Y:S01]  /*6ea0*/  SHF.L.U32 R161, R147, 0x10, RZ ;  /* 0x0000001093a17819 */ /* 0x000fe200000006ff */
[----:B------:R-:W-:-:S02]  /*6eb0*/  IMAD.U32 R163, R163, 0x10000, RZ ;  /* 0x00010000a3a37824 */ /* 0x000fc400078e00ff */
[----:B------:R-:W-:Y:S01]  /*6ec0*/  @P6 FADD.FTZ R82, R25, -R82 ;  /* 0x8000005219526221 */ /* 0x000fe20000010000 */
[----:B------:R-:W-:Y:S02]  /*6ed0*/  IMAD.U32 R162, R162, 0x10000, RZ ;  /* 0x00010000a2a27824 */ /* 0x000fe400078e00ff */
[----:B------:R-:W-:Y:S01]  /*6ee0*/  @P6 FADD.FTZ R81, R31, -R234 ;  /* 0x800000ea1f516221 */ /* 0x000fe20000010000 */
[----:B------:R-:W-:Y:S01]  /*6ef0*/  @P6 FFMA.FTZ R231, R230, UR31, R231 ;  /* 0x0000001fe6e76c23 */ /* 0x000fe200080100e7 */
[----:B------:R-:W-:Y:S01]  /*6f00*/  @P6 FFMA.FTZ R163, R82, UR31, R163 ;  /* 0x0000001f52a36c23 */ /* 0x000fe200080100a3 */
[----:B------:R-:W-:Y:S01]  /*6f10*/  @P6 FFMA.FTZ R161, R232, UR31, R161 ;  /* 0x0000001fe8a16c23 */ /* 0x000fe200080100a1 */
[----:B------:R-:W-:Y:S01]  /*6f20*/  @P6 FFMA.FTZ R162, R81, UR31, R162 ;  /* 0x0000001f51a26c23 */ /* 0x000fe200080100a2 */
[----:B------:R-:W-:Y:S02]  /*6f30*/  F2FP.BF16.F32.PACK_AB R82, R160, R83 ;  /* 0x00000053a052723e */ /* 0x000fe400000010ff */
        /* <DEDUP_REMOVED lines=8> */
.L_x_831:
[----:B------:R-:W-:Y:S05]  /*6fc0*/  BRA.U !UP3, `(.L_x_832) ;  /* 0x000000010b187547 */ /* 0x000fea000b800000 */
[----:B------:R-:W-:Y:S01]  /*6fd0*/  FMUL.FTZ R167, R163, UR23 ;  /* 0x00000017a3a77c20 */ /* 0x000fe20008410000 */
[----:B------:R-:W-:-:S03]  /*6fe0*/  LOP3.LUT P6, RZ, R178, 0xff00, RZ, 0xc0, !PT ;  /* 0x0000ff00b2ff7812 */ /* 0x000fc600078cc0ff */
[----:B------:R-:W-:-:S05]  /*6ff0*/  FMUL.FTZ R167, R167, UR22 ;  /* 0x00000016a7a77c20 */ /* 0x000fca0008410000 */
[----:B------:R-:W-:-:S04]  /*7000*/  FSEL R167, R167, RZ, P6 ;  /* 0x000000ffa7a77208 */ /* 0x000fc80003000000 */
[----:B------:R-:W-:-:S04]  /*7010*/  F2FP.BF16.F32.PACK_AB R167, RZ, R167 ;  /* 0x000000a7ffa7723e */ /* 0x000fc800000010ff */
[----:B------:R-:W-:-:S07]  /*7020*/  PRMT R84, R84, 0x5410, R167 ;  /* 0x0000541054547816 */ /* 0x000fce00000000a7 */
.L_x_832:
[----:B------:R-:W-:Y:S05]  /*7030*/  BRA.U !UP3, `(.L_x_833) ;  /* 0x000000010b187547 */ /* 0x000fea000b800000 */
[----:B------:R-:W-:Y:S01]  /*7040*/  FMUL.FTZ R166, R166, UR23 ;  /* 0x00000017a6a67c20 */ /* 0x000fe20008410000 */
[----:B------:R-:W-:-:S03]  /*7050*/  LOP3.LUT P6, RZ, R178, 0xff0000, RZ, 0xc0, !PT ;  /* 0x00ff0000b2ff7812 */ /* 0x000fc600078cc0ff */
[----:B------:R-:W-:-:S05]  /*7060*/  FMUL.FTZ R166, R166, UR22 ;  /* 0x00000016a6a67c20 */ /* 0x000fca0008410000 */
[----:B------:R-:W-:-:S04]  /*7070*/  FSEL R166, R166, RZ, P6 ;  /* 0x000000ffa6a67208 */ /* 0x000fc80003000000 */
[----:B------:R-:W-:-:S04]  /*7080*/  F2FP.BF16.F32.PACK_AB R166, RZ, R166 ;  /* 0x000000a6ffa6723e */ /* 0x000fc800000010ff */
[----:B------:R-:W-:-:S07]  /*7090*/  PRMT R85, R166, 0x7610, R85 ;  /* 0x00007610a6557816 */ /* 0x000fce0000000055 */
.L_x_833:
[----:B------:R-:W-:Y:S05]  /*70a0*/  BRA.U !UP3, `(.L_x_834) ;  /* 0x000000010b187547 */ /* 0x000fea000b800000 */
[----:B------:R-:W-:Y:S01]  /*70b0*/  FMUL.FTZ R231, R231, UR23 ;  /* 0x00000017e7e77c20 */ /* 0x000fe20008410000 */
[----:B------:R-:W-:-:S03]  /*70c0*/  LOP3.LUT P6, RZ, R178, 0xff000000, RZ, 0xc0, !PT ;  /* 0xff000000b2ff7812 */ /* 0x000fc600078cc0ff */
[----:B------:R-:W-:-:S05]  /*70d0*/  FMUL.FTZ R231, R231, UR22 ;  /* 0x00000016e7e77c20 */ /* 0x000fca0008410000 */
[----:B------:R-:W-:-:S04]  /*70e0*/  FSEL R231, R231, RZ, P6 ;  /* 0x000000ffe7e77208 */ /* 0x000fc80003000000 */
[----:B------:R-:W-:-:S04]  /*70f0*/  F2FP.BF16.F32.PACK_AB R231, RZ, R231 ;  /* 0x000000e7ffe7723e */ /* 0x000fc800000010ff */
[----:B------:R-:W-:-:S07]  /*7100*/  PRMT R85, R85, 0x5410, R231 ;  /* 0x0000541055557816 */ /* 0x000fce00000000e7 */
.L_x_834:
[----:B------:R-:W-:Y:S05]  /*7110*/  BRA.U !UP3, `(.L_x_835) ;  /* 0x000000010b187547 */ /* 0x000fea000b800000 */
[----:B------:R-:W-:Y:S01]  /*7120*/  FMUL.FTZ R83, R83, UR23 ;  /* 0x0000001753537c20 */ /* 0x000fe20008410000 */
[----:B------:R-:W-:-:S03]  /*7130*/  LOP3.LUT P6, RZ, R179, 0xff, RZ, 0xc0, !PT ;  /* 0x000000ffb3ff7812 */ /* 0x000fc600078cc0ff */
[----:B------:R-:W-:-:S05]  /*7140*/  FMUL.FTZ R83, R83, UR22 ;  /* 0x0000001653537c20 */ /* 0x000fca0008410000 */
[----:B------:R-:W-:-:S04]  /*7150*/  FSEL R83, R83, RZ, P6 ;  /* 0x000000ff53537208 */ /* 0x000fc80003000000 */
[----:B------:R-:W-:-:S04]  /*7160*/  F2FP.BF16.F32.PACK_AB R83, RZ, R83 ;  /* 0x00000053ff53723e */ /* 0x000fc800000010ff */
[----:B------:R-:W-:-:S07]  /*7170*/  PRMT R86, R83, 0x7610, R86 ;  /* 0x0000761053567816 */ /* 0x000fce0000000056 */
.L_x_835:
[----:B------:R-:W-:Y:S05]  /*7180*/  BRA.U !UP3, `(.L_x_836) ;  /* 0x000000010b187547 */ /* 0x000fea000b800000 */
[----:B------:R-:W-:Y:S01]  /*7190*/  FMUL.FTZ R160, R160, UR23 ;  /* 0x00000017a0a07c20 */ /* 0x000fe20008410000 */
[----:B------:R-:W-:-:S03]  /*71a0*/  LOP3.LUT P6, RZ, R179, 0xff00, RZ, 0xc0, !PT ;  /* 0x0000ff00b3ff7812 */ /* 0x000fc600078cc0ff */
[----:B------:R-:W-:-:S05]  /*71b0*/  FMUL.FTZ R160, R160, UR22 ;  /* 0x00000016a0a07c20 */ /* 0x000fca0008410000 */
[----:B------:R-:W-:-:S04]  /*71c0*/  FSEL R160, R160, RZ, P6 ;  /* 0x000000ffa0a07208 */ /* 0x000fc80003000000 */
[----:B------:R-:W-:-:S04]  /*71d0*/  F2FP.BF16.F32.PACK_AB R160, RZ, R160 ;  /* 0x000000a0ffa0723e */ /* 0x000fc800000010ff */
[----:B------:R-:W-:-:S07]  /*71e0*/  PRMT R86, R86, 0x5410, R160 ;  /* 0x0000541056567816 */ /* 0x000fce00000000a0 */
.L_x_836:
[----:B------:R-:W-:Y:S05]  /*71f0*/  BRA.U !UP3, `(.L_x_837) ;  /* 0x000000010b187547 */ /* 0x000fea000b800000 */
[----:B------:R-:W-:Y:S01]  /*7200*/  FMUL.FTZ R83, R161, UR23 ;  /* 0x00000017a1537c20 */ /* 0x000fe20008410000 */
[----:B------:R-:W-:-:S03]  /*7210*/  LOP3.LUT P6, RZ, R179, 0xff0000, RZ, 0xc0, !PT ;  /* 0x00ff0000b3ff7812 */ /* 0x000fc600078cc0ff */
[----:B------:R-:W-:-:S05]  /*7220*/  FMUL.FTZ R83, R83, UR22 ;  /* 0x0000001653537c20 */ /* 0x000fca0008410000 */
[----:B------:R-:W-:-:S04]  /*7230*/  FSEL R83, R83, RZ, P6 ;  /* 0x000000ff53537208 */ /* 0x000fc80003000000 */
[----:B------:R-:W-:-:S04]  /*7240*/  F2FP.BF16.F32.PACK_AB R83, RZ, R83 ;  /* 0x00000053ff53723e */ /* 0x000fc800000010ff */
[----:B------:R-:W-:-:S07]  /*7250*/  PRMT R87, R83, 0x7610, R87 ;  /* 0x0000761053577816 */ /* 0x000fce0000000057 */
.L_x_837:
        /* <DEDUP_REMOVED lines=11> */
.L_x_830:
[----:B------:R-:W-:Y:S01]  /*7310*/  ISETP.LT.AND P6, PT, RZ, UR32, PT ;  /* 0x00000020ff007c0c */ /* 0x000fe2000bfc1270 */
[----:B------:R-:W-:-:S12]  /*7320*/  BRA.U !UP3, `(.L_x_839) ;  /* 0x000000010b307547 */ /* 0x000fd8000b800000 */
[----:B01----:R-:W-:Y:S01]  /*7330*/  @P6 FFMA.FTZ R161, R17, UR10, R165 ;  /* 0x0000000a11a16c23 */ /* 0x003fe200080100a5 */
[----:B-----5:R-:W-:Y:S02]  /*7340*/  SHF.L.U32 R160, R144, 0x10, RZ ;  /* 0x0000001090a07819 */ /* 0x020fe400000006ff */
[----:B------:R-:W-:Y:S01]  /*7350*/  P2R R162, PR, RZ, 0x1 ;  /* 0x00000001ffa27803 */ /* 0x000fe20000000000 */
        /* <DEDUP_REMOVED lines=9> */
.L_x_839:
[----:B------:R-:W-:Y:S05]  /*73f0*/  BRA.U !UP3, `(.L_x_840) ;  /* 0x000000010b347547 */ /* 0x000fea000b800000 */
[----:B01---5:R-:W-:Y:S01]  /*7400*/  PRMT R160, R144, 0x7632, R160 ;  /* 0x0000763290a07816 */ /* 0x023fe200000000a0 */
[----:B------:R-:W-:Y:S01]  /*7410*/  @P6 FFMA.FTZ R162, R26, UR10, R165 ;  /* 0x0000000a1aa26c23 */ /* 0x000fe200080100a5 */
[----:B------:R-:W-:Y:S02]  /*7420*/  P2R R163, PR, RZ, 0x1 ;  /* 0x00000001ffa37803 */ /* 0x000fe40000000000 */
[----:B------:R-:W-:Y:S01]  /*7430*/  LOP3.LUT P0, RZ, R178, 0xff00, RZ, 0xc0, !PT ;  /* 0x0000ff00b2ff7812 */ /* 0x000fe2000780c0ff */
[----:B------:R-:W-:Y:S02]  /*7440*/  IMAD.U32 R160, R160, 0x10000, RZ ;  /* 0x00010000a0a07824 */ /* 0x000fe400078e00ff */
[----:B------:R-:W-:-:S04]  /*7450*/  @P6 FADD.FTZ R161, R25, -R162 ;  /* 0x800000a219a16221 */ /* 0x000fc80000010000 */
[----:B------:R-:W-:-:S04]  /*7460*/  @P6 FFMA.FTZ R160, R161, UR31, R160 ;  /* 0x0000001fa1a06c23 */ /* 0x000fc800080100a0 */
[----:B------:R-:W-:-:S04]  /*7470*/  FMUL.FTZ R160, R160, UR23 ;  /* 0x00000017a0a07c20 */ /* 0x000fc80008410000 */
[----:B------:R-:W-:-:S05]  /*7480*/  FMUL.FTZ R160, R160, UR22 ;  /* 0x00000016a0a07c20 */ /* 0x000fca0008410000 */
[----:B------:R-:W-:Y:S02]  /*7490*/  FSEL R160, R160, RZ, P0 ;  /* 0x000000ffa0a07208 */ /* 0x000fe40000000000 */
[----:B------:R-:W-:Y:S02]  /*74a0*/  ISETP.NE.AND P0, PT, R163, RZ, PT ;  /* 0x000000ffa300720c */ /* 0x000fe40003f05270 */
[----:B------:R-:W-:-:S04]  /*74b0*/  F2FP.BF16.F32.PACK_AB R160, RZ, R160 ;  /* 0x000000a0ffa0723e */ /* 0x000fc800000010ff */
[----:B------:R-:W-:-:S07]  /*74c0*/  PRMT R84, R84, 0x5410, R160 ;  /* 0x0000541054547816 */ /* 0x000fce00000000a0 */
.L_x_840:
[----:B------:R-:W-:Y:S05]  /*74d0*/  BRA.U !UP3, `(.L_x_841) ;  /* 0x000000010b307547 */ /* 0x000fea000b800000 */
        /* <DEDUP_REMOVED lines=12> */
.L_x_841:
        /* <DEDUP_REMOVED lines=14> */
.L_x_842:
        /* <DEDUP_REMOVED lines=13> */
.L_x_843:
        /* <DEDUP_REMOVED lines=14> */
.L_x_844:
        /* <DEDUP_REMOVED lines=13> */
.L_x_845:
[----:B------:R-:W-:Y:S05]  /*7900*/  BRA.U !UP3, `(.L_x_838) ;  /* 0x0000000d0b447547 */ /* 0x000fea000b800000 */
[----:B01---5:R-:W-:Y:S01]  /*7910*/  PRMT R160, R147, 0x7632, R160 ;  /* 0x0000763293a07816 */ /* 0x023fe200000000a0 */
        /* <DEDUP_REMOVED lines=12> */
.L_x_829:
[----:B01----:R-:W0:Y:S02]  /*79e0*/  LDC.64 R160, c[0x0][0x478] ;  /* 0x00011e00ffa07b82 */ /* 0x003e240000000a00 */
        /* <DEDUP_REMOVED lines=14> */
[----:B------:R-:W-:Y:S01]  /*7ad0*/  FFMA.FTZ R166, R168, UR10, R165 ;  /* 0x0000000aa8a67c23 */ /* 0x000fe200080100a5 */
[----:B------:R-:W-:Y:S01]  /*7ae0*/  FADD.FTZ R81, R20, -R83 ;  /* 0x8000005314517221 */ /* 0x000fe20000010000 */
[----:B------:R-:W-:Y:S01]  /*7af0*/  FADD.FTZ R162, R29, -R162 ;  /* 0x800000a21da27221 */ /* 0x000fe20000010000 */
[----:B------:R-:W-:Y:S01]  /*7b00*/  FMUL.FTZ R83, R82, UR31 ;  /* 0x0000001f52537c20 */ /* 0x000fe20008410000 */
[----:B------:R-:W-:Y:S01]  /*7b10*/  FMUL.FTZ R82, R160, UR31 ;  /* 0x0000001fa0527c20 */ /* 0x000fe20008410000 */
[----:B------:R-:W-:Y:S01]  /*7b20*/  FADD.FTZ R163, R24, -R163 ;  /* 0x800000a318a37221 */ /* 0x000fe20000010000 */
[----:B------:R-:W-:Y:S01]  /*7b30*/  FMUL.FTZ R160, R161, UR31 ;  /* 0x0000001fa1a07c20 */ /* 0x000fe20008410000 */
        /* <DEDUP_REMOVED lines=24> */
.L_x_847:
[----:B------:R-:W-:Y:S05]  /*7cc0*/  BRA.U !UP3, `(.L_x_848) ;  /* 0x000000010b187547 */ /* 0x000fea000b800000 */
[----:B------:R-:W-:Y:S01]  /*7cd0*/  FMUL.FTZ R162, R83, UR23 ;  /* 0x0000001753a27c20 */ /* 0x000fe20008410000 */
[----:B-----5:R-:W-:-:S03]  /*7ce0*/  LOP3.LUT P6, RZ, R178, 0xff00, RZ, 0xc0, !PT ;  /* 0x0000ff00b2ff7812 */ /* 0x020fc600078cc0ff */
[----:B------:R-:W-:-:S05]  /*7cf0*/  FMUL.FTZ R162, R162, UR22 ;  /* 0x00000016a2a27c20 */ /* 0x000fca0008410000 */
[----:B------:R-:W-:-:S04]  /*7d00*/  FSEL R162, R162, RZ, P6 ;  /* 0x000000ffa2a27208 */ /* 0x000fc80003000000 */
[----:B------:R-:W-:-:S04]  /*7d10*/  F2FP.BF16.F32.PACK_AB R162, RZ, R162 ;  /* 0x000000a2ffa2723e */ /* 0x000fc800000010ff */
[----:B------:R-:W-:-:S07]  /*7d20*/  PRMT R84, R84, 0x5410, R162 ;  /* 0x0000541054547816 */ /* 0x000fce00000000a2 */
.L_x_848:
[----:B------:R-:W-:Y:S05]  /*7d30*/  BRA.U !UP3, `(.L_x_849) ;  /* 0x000000010b187547 */ /* 0x000fea000b800000 */
[----:B------:R-:W-:Y:S01]  /*7d40*/  FMUL.FTZ R162, R166, UR23 ;  /* 0x00000017a6a27c20 */ /* 0x000fe20008410000 */
[----:B-----5:R-:W-:-:S03]  /*7d50*/  LOP3.LUT P6, RZ, R178, 0xff0000, RZ, 0xc0, !PT ;  /* 0x00ff0000b2ff7812 */ /* 0x020fc600078cc0ff */
[----:B------:R-:W-:-:S05]  /*7d60*/  FMUL.FTZ R162, R162, UR22 ;  /* 0x00000016a2a27c20 */ /* 0x000fca0008410000 */
[----:B------:R-:W-:-:S04]  /*7d70*/  FSEL R162, R162, RZ, P6 ;  /* 0x000000ffa2a27208 */ /* 0x000fc80003000000 */
[----:B------:R-:W-:-:S04]  /*7d80*/  F2FP.BF16.F32.PACK_AB R162, RZ, R162 ;  /* 0x000000a2ffa2723e */ /* 0x000fc800000010ff */
[----:B------:R-:W-:-:S07]  /*7d90*/  PRMT R85, R162, 0x7610, R85 ;  /* 0x00007610a2557816 */ /* 0x000fce0000000055 */
.L_x_849:
[----:B------:R-:W-:Y:S05]  /*7da0*/  BRA.U !UP3, `(.L_x_850) ;  /* 0x000000010b187547 */ /* 0x000fea000b800000 */
[----:B------:R-:W-:Y:S01]  /*7db0*/  FMUL.FTZ R162, R167, UR23 ;  /* 0x00000017a7a27c20 */ /* 0x000fe20008410000 */
[----:B-----5:R-:W-:-:S03]  /*7dc0*/  LOP3.LUT P6, RZ, R178, 0xff000000, RZ, 0xc0, !PT ;  /* 0xff000000b2ff7812 */ /* 0x020fc600078cc0ff */
[----:B------:R-:W-:-:S05]  /*7dd0*/  FMUL.FTZ R162, R162, UR22 ;  /* 0x00000016a2a27c20 */ /* 0x000fca0008410000 */
[----:B------:R-:W-:-:S04]  /*7de0*/  FSEL R162, R162, RZ, P6 ;  /* 0x000000ffa2a27208 */ /* 0x000fc80003000000 */
[----:B------:R-:W-:-:S04]  /*7df0*/  F2FP.BF16.F32.PACK_AB R162, RZ, R162 ;  /* 0x000000a2ffa2723e */ /* 0x000fc800000010ff */
[----:B------:R-:W-:-:S07]  /*7e00*/  PRMT R85, R85, 0x5410, R162 ;  /* 0x0000541055557816 */ /* 0x000fce00000000a2 */
.L_x_850:
[----:B------:R-:W-:Y:S05]  /*7e10*/  BRA.U !UP3, `(.L_x_851) ;  /* 0x000000010b187547 */ /* 0x000fea000b800000 */
[----:B------:R-:W-:Y:S01]  /*7e20*/  FMUL.FTZ R162, R230, UR23 ;  /* 0x00000017e6a27c20 */ /* 0x000fe20008410000 */
[----:B-----5:R-:W-:-:S03]  /*7e30*/  LOP3.LUT P6, RZ, R179, 0xff, RZ, 0xc0, !PT ;  /* 0x000000ffb3ff7812 */ /* 0x020fc600078cc0ff */
[----:B------:R-:W-:-:S05]  /*7e40*/  FMUL.FTZ R162, R162, UR22 ;  /* 0x00000016a2a27c20 */ /* 0x000fca0008410000 */
[----:B------:R-:W-:-:S04]  /*7e50*/  FSEL R162, R162, RZ, P6 ;  /* 0x000000ffa2a27208 */ /* 0x000fc80003000000 */
[----:B------:R-:W-:-:S04]  /*7e60*/  F2FP.BF16.F32.PACK_AB R162, RZ, R162 ;  /* 0x000000a2ffa2723e */ /* 0x000fc800000010ff */
[----:B------:R-:W-:-:S07]  /*7e70*/  PRMT R86, R162, 0x7610, R86 ;  /* 0x00007610a2567816 */ /* 0x000fce0000000056 */
.L_x_851:
[----:B------:R-:W-:Y:S05]  /*7e80*/  BRA.U !UP3, `(.L_x_852) ;  /* 0x000000010b187547 */ /* 0x000fea000b800000 */
[----:B------:R-:W-:Y:S01]  /*7e90*/  FMUL.FTZ R162, R231, UR23 ;  /* 0x00000017e7a27c20 */ /* 0x000fe20008410000 */
[----:B-----5:R-:W-:-:S03]  /*7ea0*/  LOP3.LUT P6, RZ, R179, 0xff00, RZ, 0xc0, !PT ;  /* 0x0000ff00b3ff7812 */ /* 0x020fc600078cc0ff */
[----:B------:R-:W-:-:S05]  /*7eb0*/  FMUL.FTZ R162, R162, UR22 ;  /* 0x00000016a2a27c20 */ /* 0x000fca0008410000 */
[----:B------:R-:W-:-:S04]  /*7ec0*/  FSEL R162, R162, RZ, P6 ;  /* 0x000000ffa2a27208 */ /* 0x000fc80003000000 */
[----:B------:R-:W-:-:S04]  /*7ed0*/  F2FP.BF16.F32.PACK_AB R162, RZ, R162 ;  /* 0x000000a2ffa2723e */ /* 0x000fc800000010ff */
[----:B------:R-:W-:-:S07]  /*7ee0*/  PRMT R86, R86, 0x5410, R162 ;  /* 0x0000541056567816 */ /* 0x000fce00000000a2 */
.L_x_852:
[----:B------:R-:W-:Y:S05]  /*7ef0*/  BRA.U !UP3, `(.L_x_853) ;  /* 0x000000010b187547 */ /* 0x000fea000b800000 */
[----:B------:R-:W-:Y:S01]  /*7f00*/  FMUL.FTZ R162, R161, UR23 ;  /* 0x00000017a1a27c20 */ /* 0x000fe20008410000 */
[----:B-----5:R-:W-:-:S03]  /*7f10*/  LOP3.LUT P6, RZ, R179, 0xff0000, RZ, 0xc0, !PT ;  /* 0x00ff0000b3ff7812 */ /* 0x020fc600078cc0ff */
[----:B------:R-:W-:-:S05]  /*7f20*/  FMUL.FTZ R162, R162, UR22 ;  /* 0x00000016a2a27c20 */ /* 0x000fca0008410000 */
[----:B------:R-:W-:-:S04]  /*7f30*/  FSEL R162, R162, RZ, P6 ;  /* 0x000000ffa2a27208 */ /* 0x000fc80003000000 */
[----:B------:R-:W-:-:S04]  /*7f40*/  F2FP.BF16.F32.PACK_AB R162, RZ, R162 ;  /* 0x000000a2ffa2723e */ /* 0x000fc800000010ff */
[----:B------:R-:W-:-:S07]  /*7f50*/  PRMT R87, R162, 0x7610, R87 ;  /* 0x00007610a2577816 */ /* 0x000fce0000000057 */
.L_x_853:
        /* <DEDUP_REMOVED lines=11> */
.L_x_846:
        /* <DEDUP_REMOVED lines=12> */
.L_x_854:
        /* <DEDUP_REMOVED lines=12> */
.L_x_855:
        /* <DEDUP_REMOVED lines=12> */
.L_x_856:
        /* <DEDUP_REMOVED lines=12> */
.L_x_857:
        /* <DEDUP_REMOVED lines=12> */
.L_x_858:
        /* <DEDUP_REMOVED lines=12> */
.L_x_859:
        /* <DEDUP_REMOVED lines=12> */
.L_x_860:
        /* <DEDUP_REMOVED lines=13> */
.L_x_838:
[----:B01----:R-:W0:Y:S01]  /*8620*/  @P5 LDC.64 R162, c[0x0][0x478] ;  /* 0x00011e00ffa25b82 */ /* 0x003e220000000a00 */
[----:B------:R-:W1:Y:S01]  /*8630*/  @UP3 LDCU.64 UR8, c[0x0][0x468] ;  /* 0x00008d00ff0837ac */ /* 0x000e620008000a00 */
[----:B------:R-:W-:Y:S02]  /*8640*/  PLOP3.LUT P6, PT, PT, PT, UP3, 0x80, 0x8 ;  /* 0x000000000008781c */ /* 0x000fe40003fcf038 */
[----:B------:R-:W-:-:S11]  /*8650*/  MOV R161, 0x10 ;  /* 0x0000001000a17802 */ /* 0x000fd60000000f00 */
[----:B-1----:R-:W-:-:S04]  /*8660*/  @P6 IMAD.WIDE.U32 R160, R164, R161, UR8 ;  /* 0x00000008a4a06e25 */ /* 0x002fc8000f8e00a1 */
[----:B------:R-:W-:Y:S02]  /*8670*/  VIADD R164, R164, 0x80 ;  /* 0x00000080a4a47836 */ /* 0x000fe40000000000 */
[C---:B0-----:R-:W-:Y:S01]  /*8680*/  @P5 IMAD.WIDE.U32 R162, R228.reuse, 0x10, R162 ;  /* 0x00000010e4a25825 */ /* 0x041fe200078e00a2 */
[----:B------:R-:W-:-:S04]  /*8690*/  IADD3 R228, PT, PT, R228, 0x80, RZ ;  /* 0x00000080e4e47810 */ /* 0x000fc80007ffe0ff */
[----:B------:R2:W-:Y:S01]  /*86a0*/  @P5 STG.E.128 desc[UR20][R162.64], R80 ;  /* 0x00000050a2005986 */ /* 0x0005e2000c101d14 */
[----:B------:R-:W-:-:S13]  /*86b0*/  PLOP3.LUT P5, PT, PT, PT, UP3, 0x80, 0x8 ;  /* 0x000000000008781c */ /* 0x000fda0003faf038 */
[----:B------:R2:W-:Y:S02]  /*86c0*/  @P5 STG.E.128 desc[UR20][R160.64], R84 ;  /* 0x00000054a0005986 */ /* 0x0005e4000c101d14 */
.L_x_828:
[----:B------:R-:W-:Y:S05]  /*86d0*/  BSYNC.RECONVERGENT B0 ;  /* 0x0000000000007941 */ /* 0x000fea0003800200 */
.L_x_827:
        /* <DEDUP_REMOVED lines=10> */
[----:B012--5:R-:W-:Y:S01]  /*8780*/  IMAD.U32 R80, R32, 0x10000, RZ ;  /* 0x0001000020507824 */ /* 0x027fe200078e00ff */
[C---:B------:R-:W-:Y:S01]  /*8790*/  PRMT R160, R34.reuse, 0x7632, R160 ;  /* 0x0000763222a07816 */ /* 0x040fe200000000a0 */
[----:B------:R-:W-:Y:S01]  /*87a0*/  IMAD.U32 R83, R34, 0x10000, RZ ;  /* 0x0001000022537824 */ /* 0x000fe200078e00ff */
[----:B------:R-:W-:Y:S02]  /*87b0*/  SHF.L.U32 R166, R33, 0x10, RZ ;  /* 0x0000001021a67819 */ /* 0x000fe400000006ff */
[----:B------:R-:W-:-:S07]  /*87c0*/  SHF.L.U32 R160, R160, 0x10, RZ ;  /* 0x00000010a0a07819 */ /* 0x000fce00000006ff */
        /* <DEDUP_REMOVED lines=11> */
[----:B------:R-:W-:Y:S01]  /*8880*/  @P6 FFMA.FTZ R83, R82, UR31, R83 ;  /* 0x0000001f52536c23 */ /* 0x000fe20008010053 */
[----:B------:R-:W-:Y:S01]  /*8890*/  PRMT R163, R32, 0x7632, R163 ;  /* 0x0000763220a37816 */ /* 0x000fe200000000a3 */
[----:B------:R-:W-:Y:S01]  /*88a0*/  @P6 FADD.FTZ R161, R172, -R161 ;  /* 0x800000a1aca16221 */ /* 0x000fe20000010000 */
[----:B------:R-:W-:Y:S01]  /*88b0*/  IMAD.U32 R231, R81, 0x10000, RZ ;  /* 0x0001000051e77824 */ /* 0x000fe200078e00ff */
[----:B------:R-:W-:Y:S01]  /*88c0*/  PRMT R162, R35, 0x7632, R162 ;  /* 0x0000763223a27816 */ /* 0x000fe200000000a2 */
[--C-:B------:R-:W-:Y:S01]  /*88d0*/  @P6 FFMA.FTZ R81, R185, UR10, R165.reuse ;  /* 0x0000000ab9516c23 */ /* 0x100fe200080100a5 */
[--C-:B------:R-:W-:Y:S01]  /*88e0*/  @P6 FFMA.FTZ R82, R188, UR10, R165.reuse ;  /* 0x0000000abc526c23 */ /* 0x100fe200080100a5 */
[----:B------:R-:W-:Y:S01]  /*88f0*/  @P6 FFMA.FTZ R234, R194, UR10, R165 ;  /* 0x0000000ac2ea6c23 */ /* 0x000fe200080100a5 */
[----:B------:R-:W-:Y:S01]  /*8900*/  @P6 FADD.FTZ R230, R189, -R230 ;  /* 0x800000e6bde66221 */ /* 0x000fe20000010000 */
[----:B------:R-:W-:Y:S01]  /*8910*/  SHF.L.U32 R163, R163, 0x10, RZ ;  /* 0x00000010a3a37819 */ /* 0x000fe200000006ff */
[----:B------:R-:W-:Y:S01]  /*8920*/  @P6 FADD.FTZ R232, R186, -R81 ;  /* 0x80000051bae86221 */ /* 0x000fe20000010000 */
[----:B------:R-:W-:Y:S01]  /*8930*/  SHF.L.U32 R162, R162, 0x10, RZ ;  /* 0x00000010a2a27819 */ /* 0x000fe200000006ff */
[----:B------:R-:W-:Y:S01]  /*8940*/  @P6 FFMA.FTZ R166, R161, UR31, R166 ;  /* 0x0000001fa1a66c23 */ /* 0x000fe200080100a6 */
[----:B------:R-:W-:Y:S01]  /*8950*/  @P6 FADD.FTZ R82, R187, -R82 ;  /* 0x80000052bb526221 */ /* 0x000fe20000010000 */
[----:B------:R-:W-:Y:S01]  /*8960*/  @P6 FADD.FTZ R81, R193, -R234 ;  /* 0x800000eac1516221 */ /* 0x000fe20000010000 */
[----:B------:R-:W-:Y:S01]  /*8970*/  @P6 FFMA.FTZ R231, R230, UR31, R231 ;  /* 0x0000001fe6e76c23 */ /* 0x000fe200080100e7 */
[----:B------:R-:W-:-:S02]  /*8980*/  IMAD.U32 R161, R35, 0x10000, RZ ;  /* 0x0001000023a17824 */ /* 0x000fc400078e00ff */
        /* <DEDUP_REMOVED lines=12> */
.L_x_865:
[----:B------:R-:W-:Y:S05]  /*8a50*/  BRA.U !UP3, `(.L_x_866) ;  /* 0x000000010b187547 */ /* 0x000fea000b800000 */
[----:B------:R-:W-:Y:S01]  /*8a60*/  FMUL.FTZ R167, R163, UR23 ;  /* 0x00000017a3a77c20 */ /* 0x000fe20008410000 */
[----:B------:R-:W-:-:S03]  /*8a70*/  LOP3.LUT P6, RZ, R180, 0xff00, RZ, 0xc0, !PT ;  /* 0x0000ff00b4ff7812 */ /* 0x000fc600078cc0ff */
[----:B------:R-:W-:-:S05]  /*8a80*/  FMUL.FTZ R167, R167, UR22 ;  /* 0x00000016a7a77c20 */ /* 0x000fca0008410000 */
[----:B------:R-:W-:-:S04]  /*8a90*/  FSEL R167, R167, RZ, P6 ;  /* 0x000000ffa7a77208 */ /* 0x000fc80003000000 */
[----:B------:R-:W-:-:S04]  /*8aa0*/  F2FP.BF16.F32.PACK_AB R167, RZ, R167 ;  /* 0x000000a7ffa7723e */ /* 0x000fc800000010ff */
[----:B------:R-:W-:-:S07]  /*8ab0*/  PRMT R84, R84, 0x5410, R167 ;  /* 0x0000541054547816 */ /* 0x000fce00000000a7 */
.L_x_866:
[----:B------:R-:W-:Y:S05]  /*8ac0*/  BRA.U !UP3, `(.L_x_867) ;  /* 0x000000010b187547 */ /* 0x000fea000b800000 */
[----:B------:R-:W-:Y:S01]  /*8ad0*/  FMUL.FTZ R166, R166, UR23 ;  /* 0x00000017a6a67c20 */ /* 0x000fe20008410000 */
[----:B------:R-:W-:-:S03]  /*8ae0*/  LOP3.LUT P6, RZ, R180, 0xff0000, RZ, 0xc0, !PT ;  /* 0x00ff0000b4ff7812 */ /* 0x000fc600078cc0ff */
[----:B------:R-:W-:-:S05]  /*8af0*/  FMUL.FTZ R166, R166, UR22 ;  /* 0x00000016a6a67c20 */ /* 0x000fca0008410000 */
[----:B------:R-:W-:-:S04]  /*8b00*/  FSEL R166, R166, RZ, P6 ;  /* 0x000000ffa6a67208 */ /* 0x000fc80003000000 */
[----:B------:R-:W-:-:S04]  /*8b10*/  F2FP.BF16.F32.PACK_AB R166, RZ, R166 ;  /* 0x000000a6ffa6723e */ /* 0x000fc800000010ff */
[----:B------:R-:W-:-:S07]  /*8b20*/  PRMT R85, R166, 0x7610, R85 ;  /* 0x00007610a6557816 */ /* 0x000fce0000000055 */
.L_x_867:
[----:B------:R-:W-:Y:S05]  /*8b30*/  BRA.U !UP3, `(.L_x_868) ;  /* 0x000000010b187547 */ /* 0x000fea000b800000 */
[----:B------:R-:W-:Y:S01]  /*8b40*/  FMUL.FTZ R231, R231, UR23 ;  /* 0x00000017e7e77c20 */ /* 0x000fe20008410000 */
[----:B------:R-:W-:-:S03]  /*8b50*/  LOP3.LUT P6, RZ, R180, 0xff000000, RZ, 0xc0, !PT ;  /* 0xff000000b4ff7812 */ /* 0x000fc600078cc0ff */
[----:B------:R-:W-:-:S05]  /*8b60*/  FMUL.FTZ R231, R231, UR22 ;  /* 0x00000016e7e77c20 */ /* 0x000fca0008410000 */
[----:B------:R-:W-:-:S04]  /*8b70*/  FSEL R231, R231, RZ, P6 ;  /* 0x000000ffe7e77208 */ /* 0x000fc80003000000 */
[----:B------:R-:W-:-:S04]  /*8b80*/  F2FP.BF16.F32.PACK_AB R231, RZ, R231 ;  /* 0x000000e7ffe7723e */ /* 0x000fc800000010ff */
[----:B------:R-:W-:-:S07]  /*8b90*/  PRMT R85, R85, 0x5410, R231 ;  /* 0x0000541055557816 */ /* 0x000fce00000000e7 */
.L_x_868:
[----:B------:R-:W-:Y:S05]  /*8ba0*/  BRA.U !UP3, `(.L_x_869) ;  /* 0x000000010b187547 */ /* 0x000fea000b800000 */
[----:B------:R-:W-:Y:S01]  /*8bb0*/  FMUL.FTZ R83, R83, UR23 ;  /* 0x0000001753537c20 */ /* 0x000fe20008410000 */
[----:B------:R-:W-:-:S03]  /*8bc0*/  LOP3.LUT P6, RZ, R181, 0xff, RZ, 0xc0, !PT ;  /* 0x000000ffb5ff7812 */ /* 0x000fc600078cc0ff */
[----:B------:R-:W-:-:S05]  /*8bd0*/  FMUL.FTZ R83, R83, UR22 ;  /* 0x0000001653537c20 */ /* 0x000fca0008410000 */
[----:B------:R-:W-:-:S04]  /*8be0*/  FSEL R83, R83, RZ, P6 ;  /* 0x000000ff53537208 */ /* 0x000fc80003000000 */
[----:B------:R-:W-:-:S04]  /*8bf0*/  F2FP.BF16.F32.PACK_AB R83, RZ, R83 ;  /* 0x00000053ff53723e */ /* 0x000fc800000010ff */
[----:B------:R-:W-:-:S07]  /*8c00*/  PRMT R86, R83, 0x7610, R86 ;  /* 0x0000761053567816 */ /* 0x000fce0000000056 */
.L_x_869:
[----:B------:R-:W-:Y:S05]  /*8c10*/  BRA.U !UP3, `(.L_x_870) ;  /* 0x000000010b187547 */ /* 0x000fea000b800000 */
[----:B------:R-:W-:Y:S01]  /*8c20*/  FMUL.FTZ R160, R160, UR23 ;  /* 0x00000017a0a07c20 */ /* 0x000fe20008410000 */
[----:B------:R-:W-:-:S03]  /*8c30*/  LOP3.LUT P6, RZ, R181, 0xff00, RZ, 0xc0, !PT ;  /* 0x0000ff00b5ff7812 */ /* 0x000fc600078cc0ff */
[----:B------:R-:W-:-:S05]  /*8c40*/  FMUL.FTZ R160, R160, UR22 ;  /* 0x00000016a0a07c20 */ /* 0x000fca0008410000 */
[----:B------:R-:W-:-:S04]  /*8c50*/  FSEL R160, R160, RZ, P6 ;  /* 0x000000ffa0a07208 */ /* 0x000fc80003000000 */
[----:B------:R-:W-:-:S04]  /*8c60*/  F2FP.BF16.F32.PACK_AB R160, RZ, R160 ;  /* 0x000000a0ffa0723e */ /* 0x000fc800000010ff */
[----:B------:R-:W-:-:S07]  /*8c70*/  PRMT R86, R86, 0x5410, R160 ;  /* 0x0000541056567816 */ /* 0x000fce00000000a0 */
.L_x_870:
[----:B------:R-:W-:Y:S05]  /*8c80*/  BRA.U !UP3, `(.L_x_871) ;  /* 0x000000010b187547 */ /* 0x000fea000b800000 */
[----:B------:R-:W-:Y:S01]  /*8c90*/  FMUL.FTZ R83, R161, UR23 ;  /* 0x00000017a1537c20 */ /* 0x000fe20008410000 */
[----:B------:R-:W-:-:S03]  /*8ca0*/  LOP3.LUT P6, RZ, R181, 0xff0000, RZ, 0xc0, !PT ;  /* 0x00ff0000b5ff7812 */ /* 0x000fc600078cc0ff */
[----:B------:R-:W-:-:S05]  /*8cb0*/  FMUL.FTZ R83, R83, UR22 ;  /* 0x0000001653537c20 */ /* 0x000fca0008410000 */
[----:B------:R-:W-:-:S04]  /*8cc0*/  FSEL R83, R83, RZ, P6 ;  /* 0x000000ff53537208 */ /* 0x000fc80003000000 */
[----:B------:R-:W-:-:S04]  /*8cd0*/  F2FP.BF16.F32.PACK_AB R83, RZ, R83 ;  /* 0x00000053ff53723e */ /* 0x000fc800000010ff */
[----:B------:R-:W-:-:S07]  /*8ce0*/  PRMT R87, R83, 0x7610, R87 ;  /* 0x0000761053577816 */ /* 0x000fce0000000057 */
.L_x_871:
        /* <DEDUP_REMOVED lines=11> */
.L_x_864:
[----:B------:R-:W-:Y:S01]  /*8da0*/  ISETP.LT.AND P6, PT, RZ, UR32, PT ;  /* 0x00000020ff007c0c */ /* 0x000fe2000bfc1270 */
[----:B------:R-:W-:-:S12]  /*8db0*/  BRA.U !UP3, `(.L_x_873) ;  /* 0x000000010b307547 */ /* 0x000fd8000b800000 */
[----:B012---:R-:W-:Y:S01]  /*8dc0*/  @P6 FFMA.FTZ R161, R169, UR10, R165 ;  /* 0x0000000aa9a16c23 */ /* 0x007fe200080100a5 */
        /* <DEDUP_REMOVED lines=11> */
.L_x_873:
[----:B------:R-:W-:Y:S05]  /*8e80*/  BRA.U !UP3, `(.L_x_874) ;  /* 0x000000010b347547 */ /* 0x000fea000b800000 */
[----:B012--5:R-:W-:Y:S01]  /*8e90*/  PRMT R160, R32, 0x7632, R160 ;  /* 0x0000763220a07816 */ /* 0x027fe200000000a0 */
        /* <DEDUP_REMOVED lines=12> */
.L_x_874:
[----:B------:R-:W-:Y:S05]  /*8f60*/  BRA.U !UP3, `(.L_x_875) ;  /* 0x000000010b307547 */ /* 0x000fea000b800000 */
        /* <DEDUP_REMOVED lines=12> */
.L_x_875:
        /* <DEDUP_REMOVED lines=14> */
.L_x_876:
        /* <DEDUP_REMOVED lines=13> */
.L_x_877:
        /* <DEDUP_REMOVED lines=14> */
.L_x_878:
        /* <DEDUP_REMOVED lines=13> */
.L_x_879:
[----:B------:R-:W-:Y:S05]  /*9390*/  BRA.U !UP3, `(.L_x_872) ;  /* 0x0000000d0b447547 */ /* 0x000fea000b800000 */
[----:B012--5:R-:W-:Y:S01]  /*93a0*/  PRMT R160, R35, 0x7632, R160 ;  /* 0x0000763223a07816 */ /* 0x027fe200000000a0 */
        /* <DEDUP_REMOVED lines=12> */
.L_x_863:
[----:B012---:R-:W0:Y:S02]  /*9470*/  LDC.64 R160, c[0x0][0x478] ;  /* 0x00011e00ffa07b82 */ /* 0x007e240000000a00 */
        /* <DEDUP_REMOVED lines=45> */
.L_x_881:
[----:B------:R-:W-:Y:S05]  /*9750*/  BRA.U !UP3, `(.L_x_882) ;  /* 0x000000010b187547 */ /* 0x000fea000b800000 */
[----:B------:R-:W-:Y:S01]  /*9760*/  FMUL.FTZ R162, R83, UR23 ;  /* 0x0000001753a27c20 */ /* 0x000fe20008410000 */
[----:B-----5:R-:W-:-:S03]  /*9770*/  LOP3.LUT P6, RZ, R180, 0xff00, RZ, 0xc0, !PT ;  /* 0x0000ff00b4ff7812 */ /* 0x020fc600078cc0ff */
[----:B------:R-:W-:-:S05]  /*9780*/  FMUL.FTZ R162, R162, UR22 ;  /* 0x00000016a2a27c20 */ /* 0x000fca0008410000 */
[----:B------:R-:W-:-:S04]  /*9790*/  FSEL R162, R162, RZ, P6 ;  /* 0x000000ffa2a27208 */ /* 0x000fc80003000000 */
[----:B------:R-:W-:-:S04]  /*97a0*/  F2FP.BF16.F32.PACK_AB R162, RZ, R162 ;  /* 0x000000a2ffa2723e */ /* 0x000fc800000010ff */
[----:B------:R-:W-:-:S07]  /*97b0*/  PRMT R84, R84, 0x5410, R162 ;  /* 0x0000541054547816 */ /* 0x000fce00000000a2 */
.L_x_882:
[----:B------:R-:W-:Y:S05]  /*97c0*/  BRA.U !UP3, `(.L_x_883) ;  /* 0x000000010b187547 */ /* 0x000fea000b800000 */
[----:B------:R-:W-:Y:S01]  /*97d0*/  FMUL.FTZ R162, R166, UR23 ;  /* 0x00000017a6a27c20 */ /* 0x000fe20008410000 */
[----:B-----5:R-:W-:-:S03]  /*97e0*/  LOP3.LUT P6, RZ, R180, 0xff0000, RZ, 0xc0, !PT ;  /* 0x00ff0000b4ff7812 */ /* 0x020fc600078cc0ff */
[----:B------:R-:W-:-:S05]  /*97f0*/  FMUL.FTZ R162, R162, UR22 ;  /* 0x00000016a2a27c20 */ /* 0x000fca0008410000 */
[----:B------:R-:W-:-:S04]  /*9800*/  FSEL R162, R162, RZ, P6 ;  /* 0x000000ffa2a27208 */ /* 0x000fc80003000000 */
[----:B------:R-:W-:-:S04]  /*9810*/  F2FP.BF16.F32.PACK_AB R162, RZ, R162 ;  /* 0x000000a2ffa2723e */ /* 0x000fc800000010ff */
[----:B------:R-:W-:-:S07]  /*9820*/  PRMT R85, R162, 0x7610, R85 ;  /* 0x00007610a2557816 */ /* 0x000fce0000000055 */
.L_x_883:
[----:B------:R-:W-:Y:S05]  /*9830*/  BRA.U !UP3, `(.L_x_884) ;  /* 0x000000010b187547 */ /* 0x000fea000b800000 */
[----:B------:R-:W-:Y:S01]  /*9840*/  FMUL.FTZ R162, R167, UR23 ;  /* 0x00000017a7a27c20 */ /* 0x000fe20008410000 */
[----:B-----5:R-:W-:-:S03]  /*9850*/  LOP3.LUT P6, RZ, R180, 0xff000000, RZ, 0xc0, !PT ;  /* 0xff000000b4ff7812 */ /* 0x020fc600078cc0ff */
[----:B------:R-:W-:-:S05]  /*9860*/  FMUL.FTZ R162, R162, UR22 ;  /* 0x00000016a2a27c20 */ /* 0x000fca0008410000 */
[----:B------:R-:W-:-:S04]  /*9870*/  FSEL R162, R162, RZ, P6 ;  /* 0x000000ffa2a27208 */ /* 0x000fc80003000000 */
[----:B------:R-:W-:-:S04]  /*9880*/  F2FP.BF16.F32.PACK_AB R162, RZ, R162 ;  /* 0x000000a2ffa2723e */ /* 0x000fc800000010ff */
[----:B------:R-:W-:-:S07]  /*9890*/  PRMT R85, R85, 0x5410, R162 ;  /* 0x0000541055557816 */ /* 0x000fce00000000a2 */
.L_x_884:
[----:B------:R-:W-:Y:S05]  /*98a0*/  BRA.U !UP3, `(.L_x_885) ;  /* 0x000000010b187547 */ /* 0x000fea000b800000 */
[----:B------:R-:W-:Y:S01]  /*98b0*/  FMUL.FTZ R162, R230, UR23 ;  /* 0x00000017e6a27c20 */ /* 0x000fe20008410000 */
[----:B-----5:R-:W-:-:S03]  /*98c0*/  LOP3.LUT P6, RZ, R181, 0xff, RZ, 0xc0, !PT ;  /* 0x000000ffb5ff7812 */ /* 0x020fc600078cc0ff */
[----:B------:R-:W-:-:S05]  /*98d0*/  FMUL.FTZ R162, R162, UR22 ;  /* 0x00000016a2a27c20 */ /* 0x000fca0008410000 */
[----:B------:R-:W-:-:S04]  /*98e0*/  FSEL R162, R162, RZ, P6 ;  /* 0x000000ffa2a27208 */ /* 0x000fc80003000000 */
[----:B------:R-:W-:-:S04]  /*98f0*/  F2FP.BF16.F32.PACK_AB R162, RZ, R162 ;  /* 0x000000a2ffa2723e */ /* 0x000fc800000010ff */
[----:B------:R-:W-:-:S07]  /*9900*/  PRMT R86, R162, 0x7610, R86 ;  /* 0x00007610a2567816 */ /* 0x000fce0000000056 */
.L_x_885:
[----:B------:R-:W-:Y:S05]  /*9910*/  BRA.U !UP3, `(.L_x_886) ;  /* 0x000000010b187547 */ /* 0x000fea000b800000 */
[----:B------:R-:W-:Y:S01]  /*9920*/  FMUL.FTZ R162, R231, UR23 ;  /* 0x00000017e7a27c20 */ /* 0x000fe20008410000 */
[----:B-----5:R-:W-:-:S03]  /*9930*/  LOP3.LUT P6, RZ, R181, 0xff00, RZ, 0xc0, !PT ;  /* 0x0000ff00b5ff7812 */ /* 0x020fc600078cc0ff */
[----:B------:R-:W-:-:S05]  /*9940*/  FMUL.FTZ R162, R162, UR22 ;  /* 0x00000016a2a27c20 */ /* 0x000fca0008410000 */
[----:B------:R-:W-:-:S04]  /*9950*/  FSEL R162, R162, RZ, P6 ;  /* 0x000000ffa2a27208 */ /* 0x000fc80003000000 */
[----:B------:R-:W-:-:S04]  /*9960*/  F2FP.BF16.F32.PACK_AB R162, RZ, R162 ;  /* 0x000000a2ffa2723e */ /* 0x000fc800000010ff */
[----:B------:R-:W-:-:S07]  /*9970*/  PRMT R86, R86, 0x5410, R162 ;  /* 0x0000541056567816 */ /* 0x000fce00000000a2 */
.L_x_886:
[----:B------:R-:W-:Y:S05]  /*9980*/  BRA.U !UP3, `(.L_x_887) ;  /* 0x000000010b187547 */ /* 0x000fea000b800000 */
[----:B------:R-:W-:Y:S01]  /*9990*/  FMUL.FTZ R162, R161, UR23 ;  /* 0x00000017a1a27c20 */ /* 0x000fe20008410000 */
[----:B-----5:R-:W-:-:S03]  /*99a0*/  LOP3.LUT P6, RZ, R181, 0xff0000, RZ, 0xc0, !PT ;  /* 0x00ff0000b5ff7812 */ /* 0x020fc600078cc0ff */
[----:B------:R-:W-:-:S05]  /*99b0*/  FMUL.FTZ R162, R162, UR22 ;  /* 0x00000016a2a27c20 */ /* 0x000fca0008410000 */
[----:B------:R-:W-:-:S04]  /*99c0*/  FSEL R162, R162, RZ, P6 ;  /* 0x000000ffa2a27208 */ /* 0x000fc80003000000 */
[----:B------:R-:W-:-:S04]  /*99d0*/  F2FP.BF16.F32.PACK_AB R162, RZ, R162 ;  /* 0x000000a2ffa2723e */ /* 0x000fc800000010ff */
[----:B------:R-:W-:-:S07]  /*99e0*/  PRMT R87, R162, 0x7610, R87 ;  /* 0x00007610a2577816 */ /* 0x000fce0000000057 */
.L_x_887:
        /* <DEDUP_REMOVED lines=11> */
.L_x_880:
        /* <DEDUP_REMOVED lines=12> */
.L_x_888:
        /* <DEDUP_REMOVED lines=12> */
.L_x_889:
        /* <DEDUP_REMOVED lines=12> */
.L_x_890:
        /* <DEDUP_REMOVED lines=12> */
.L_x_891:
        /* <DEDUP_REMOVED lines=12> */
.L_x_892:
        /* <DEDUP_REMOVED lines=12> */
.L_x_893:
        /* <DEDUP_REMOVED lines=12> */
.L_x_894:
        /* <DEDUP_REMOVED lines=13> */
.L_x_872:
[----:B012---:R-:W0:Y:S01]  /*a0b0*/  @P5 LDC.64 R162, c[0x0][0x478] ;  /* 0x00011e00ffa25b82 */ /* 0x007e220000000a00 */
        /* <DEDUP_REMOVED lines=10> */
.L_x_862:
[----:B------:R-:W-:Y:S05]  /*a160*/  BSYNC.RECONVERGENT B0 ;  /* 0x0000000000007941 */ /* 0x000fea0003800200 */
.L_x_861:
        /* <DEDUP_REMOVED lines=11> */
[----:B0123--:R-:W-:Y:S02]  /*a220*/  SHF.L.U32 R80, R156, 0x10, RZ ;  /* 0x000000109c507819 */ /* 0x00ffe400000006ff */
[C---:B------:R-:W-:Y:S02]  /*a230*/  PRMT R160, R158.reuse, 0x7632, R160 ;  /* 0x000076329ea07816 */ /* 0x040fe400000000a0 */
[----:B------:R-:W-:Y:S02]  /*a240*/  SHF.L.U32 R83, R158, 0x10, RZ ;  /* 0x000000109e537819 */ /* 0x000fe400000006ff */
[----:B------:R-:W-:-:S05]  /*a250*/  SHF.L.U32 R160, R160, 0x10, RZ ;  /* 0x00000010a0a07819 */ /* 0x000fca00000006ff */
        /* <DEDUP_REMOVED lines=14> */
[----:B------:R-:W-:Y:S01]  /*a340*/  SHF.L.U32 R167, R81, 0x10, RZ ;  /* 0x0000001051a77819 */ /* 0x000fe200000006ff */
[--C-:B------:R-:W-:Y:S01]  /*a350*/  @P6 FFMA.FTZ R81, R201, UR10, R165.reuse ;  /* 0x0000000ac9516c23 */ /* 0x100fe200080100a5 */
[----:B------:R-:W-:Y:S01]  /*a360*/  PRMT R162, R159, 0x7632, R162 ;  /* 0x000076329fa27816 */ /* 0x000fe200000000a2 */
[--C-:B------:R-:W-:Y:S01]  /*a370*/  @P6 FFMA.FTZ R82, R204, UR10, R165.reuse ;  /* 0x0000000acc526c23 */ /* 0x100fe200080100a5 */
[----:B------:R-:W-:Y:S01]  /*a380*/  @P6 FFMA.FTZ R234, R210, UR10, R165 ;  /* 0x0000000ad2ea6c23 */ /* 0x000fe200080100a5 */
[----:B------:R-:W-:Y:S01]  /*a390*/  @P6 FADD.FTZ R230, R205, -R230 ;  /* 0x800000e6cde66221 */ /* 0x000fe20000010000 */
[----:B------:R-:W-:Y:S01]  /*a3a0*/  SHF.L.U32 R163, R163, 0x10, RZ ;  /* 0x00000010a3a37819 */ /* 0x000fe200000006ff */
[----:B------:R-:W-:Y:S01]  /*a3b0*/  @P6 FADD.FTZ R232, R202, -R81 ;  /* 0x80000051cae86221 */ /* 0x000fe20000010000 */
[----:B------:R-:W-:Y:S01]  /*a3c0*/  @P6 FFMA.FTZ R166, R161, UR31, R166 ;  /* 0x0000001fa1a66c23 */ /* 0x000fe200080100a6 */
[----:B------:R-:W-:-:S02]  /*a3d0*/  IMAD.U32 R162, R162, 0x10000, RZ ;  /* 0x00010000a2a27824 */ /* 0x000fc400078e00ff */
[----:B------:R-:W-:Y:S01]  /*a3e0*/  @P6 FADD.FTZ R82, R203, -R82 ;  /* 0x80000052cb526221 */ /* 0x000fe20000010000 */
[----:B------:R-:W-:Y:S01]  /*a3f0*/  @P6 FADD.FTZ R81, R209, -R234 ;  /* 0x800000ead1516221 */ /* 0x000fe20000010000 */
[----:B------:R-:W-:Y:S01]  /*a400*/  @P6 FFMA.FTZ R167, R230, UR31, R167 ;  /* 0x0000001fe6a76c23 */ /* 0x000fe200080100a7 */
[----:B------:R-:W-:Y:S02]  /*a410*/  IMAD.U32 R161, R159, 0x10000, RZ ;  /* 0x000100009fa17824 */ /* 0x000fe400078e00ff */
        /* <DEDUP_REMOVED lines=12> */
.L_x_899:
[----:B------:R-:W-:Y:S05]  /*a4e0*/  BRA.U !UP3, `(.L_x_900) ;  /* 0x000000010b187547 */ /* 0x000fea000b800000 */
[----:B------:R-:W-:Y:S01]  /*a4f0*/  FMUL.FTZ R165, R163, UR23 ;  /* 0x00000017a3a57c20 */ /* 0x000fe20008410000 */
[----:B------:R-:W-:-:S03]  /*a500*/  LOP3.LUT P6, RZ, R182, 0xff00, RZ, 0xc0, !PT ;  /* 0x0000ff00b6ff7812 */ /* 0x000fc600078cc0ff */
[----:B------:R-:W-:-:S05]  /*a510*/  FMUL.FTZ R165, R165, UR22 ;  /* 0x00000016a5a57c20 */ /* 0x000fca0008410000 */
[----:B------:R-:W-:-:S04]  /*a520*/  FSEL R165, R165, RZ, P6 ;  /* 0x000000ffa5a57208 */ /* 0x000fc80003000000 */
[----:B------:R-:W-:-:S04]  /*a530*/  F2FP.BF16.F32.PACK_AB R165, RZ, R165 ;  /* 0x000000a5ffa5723e */ /* 0x000fc800000010ff */
[----:B------:R-:W-:-:S07]  /*a540*/  PRMT R84, R84, 0x5410, R165 ;  /* 0x0000541054547816 */ /* 0x000fce00000000a5 */
.L_x_900:
[----:B------:R-:W-:Y:S05]  /*a550*/  BRA.U !UP3, `(.L_x_901) ;  /* 0x000000010b187547 */ /* 0x000fea000b800000 */
[----:B------:R-:W-:Y:S01]  /*a560*/  FMUL.FTZ R166, R166, UR23 ;  /* 0x00000017a6a67c20 */ /* 0x000fe20008410000 */
[----:B------:R-:W-:-:S03]  /*a570*/  LOP3.LUT P6, RZ, R182, 0xff0000, RZ, 0xc0, !PT ;  /* 0x00ff0000b6ff7812 */ /* 0x000fc600078cc0ff */
[----:B------:R-:W-:-:S05]  /*a580*/  FMUL.FTZ R166, R166, UR22 ;  /* 0x00000016a6a67c20 */ /* 0x000fca0008410000 */
[----:B------:R-:W-:-:S04]  /*a590*/  FSEL R166, R166, RZ, P6 ;  /* 0x000000ffa6a67208 */ /* 0x000fc80003000000 */
[----:B------:R-:W-:-:S04]  /*a5a0*/  F2FP.BF16.F32.PACK_AB R166, RZ, R166 ;  /* 0x000000a6ffa6723e */ /* 0x000fc800000010ff */
[----:B------:R-:W-:-:S07]  /*a5b0*/  PRMT R85, R166, 0x7610, R85 ;  /* 0x00007610a6557816 */ /* 0x000fce0000000055 */
.L_x_901:
[----:B------:R-:W-:Y:S05]  /*a5c0*/  BRA.U !UP3, `(.L_x_902) ;  /* 0x000000010b187547 */ /* 0x000fea000b800000 */
[----:B------:R-:W-:Y:S01]  /*a5d0*/  FMUL.FTZ R167, R167, UR23 ;  /* 0x00000017a7a77c20 */ /* 0x000fe20008410000 */
[----:B------:R-:W-:-:S03]  /*a5e0*/  LOP3.LUT P6, RZ, R182, 0xff000000, RZ, 0xc0, !PT ;  /* 0xff000000b6ff7812 */ /* 0x000fc600078cc0ff */
[----:B------:R-:W-:-:S05]  /*a5f0*/  FMUL.FTZ R167, R167, UR22 ;  /* 0x00000016a7a77c20 */ /* 0x000fca0008410000 */
[----:B------:R-:W-:-:S04]  /*a600*/  FSEL R167, R167, RZ, P6 ;  /* 0x000000ffa7a77208 */ /* 0x000fc80003000000 */
[----:B------:R-:W-:-:S04]  /*a610*/  F2FP.BF16.F32.PACK_AB R167, RZ, R167 ;  /* 0x000000a7ffa7723e */ /* 0x000fc800000010ff */
[----:B------:R-:W-:-:S07]  /*a620*/  PRMT R85, R85, 0x5410, R167 ;  /* 0x0000541055557816 */ /* 0x000fce00000000a7 */
.L_x_902:
[----:B------:R-:W-:Y:S05]  /*a630*/  BRA.U !UP3, `(.L_x_903) ;  /* 0x000000010b187547 */ /* 0x000fea000b800000 */
[----:B------:R-:W-:Y:S01]  /*a640*/  FMUL.FTZ R83, R83, UR23 ;  /* 0x0000001753537c20 */ /* 0x000fe20008410000 */
[----:B------:R-:W-:-:S03]  /*a650*/  LOP3.LUT P6, RZ, R183, 0xff, RZ, 0xc0, !PT ;  /* 0x000000ffb7ff7812 */ /* 0x000fc600078cc0ff */
[----:B------:R-:W-:-:S05]  /*a660*/  FMUL.FTZ R83, R83, UR22 ;  /* 0x0000001653537c20 */ /* 0x000fca0008410000 */
[----:B------:R-:W-:-:S04]  /*a670*/  FSEL R83, R83, RZ, P6 ;  /* 0x000000ff53537208 */ /* 0x000fc80003000000 */
[----:B------:R-:W-:-:S04]  /*a680*/  F2FP.BF16.F32.PACK_AB R83, RZ, R83 ;  /* 0x00000053ff53723e */ /* 0x000fc800000010ff */
[----:B------:R-:W-:-:S07]  /*a690*/  PRMT R86, R83, 0x7610, R86 ;  /* 0x0000761053567816 */ /* 0x000fce0000000056 */
.L_x_903:
[----:B------:R-:W-:Y:S05]  /*a6a0*/  BRA.U !UP3, `(.L_x_904) ;  /* 0x000000010b187547 */ /* 0x000fea000b800000 */
[----:B------:R-:W-:Y:S01]  /*a6b0*/  FMUL.FTZ R160, R160, UR23 ;  /* 0x00000017a0a07c20 */ /* 0x000fe20008410000 */
[----:B------:R-:W-:-:S03]  /*a6c0*/  LOP3.LUT P6, RZ, R183, 0xff00, RZ, 0xc0, !PT ;  /* 0x0000ff00b7ff7812 */ /* 0x000fc600078cc0ff */
[----:B------:R-:W-:-:S05]  /*a6d0*/  FMUL.FTZ R160, R160, UR22 ;  /* 0x00000016a0a07c20 */ /* 0x000fca0008410000 */
[----:B------:R-:W-:-:S04]  /*a6e0*/  FSEL R160, R160, RZ, P6 ;  /* 0x000000ffa0a07208 */ /* 0x000fc80003000000 */
[----:B------:R-:W-:-:S04]  /*a6f0*/  F2FP.BF16.F32.PACK_AB R160, RZ, R160 ;  /* 0x000000a0ffa0723e */ /* 0x000fc800000010ff */
[----:B------:R-:W-:-:S07]  /*a700*/  PRMT R86, R86, 0x5410, R160 ;  /* 0x0000541056567816 */ /* 0x000fce00000000a0 */
.L_x_904:
[----:B------:R-:W-:Y:S05]  /*a710*/  BRA.U !UP3, `(.L_x_905) ;  /* 0x000000010b187547 */ /* 0x000fea000b800000 */
[----:B------:R-:W-:Y:S01]  /*a720*/  FMUL.FTZ R83, R161, UR23 ;  /* 0x00000017a1537c20 */ /* 0x000fe20008410000 */
[----:B------:R-:W-:-:S03]  /*a730*/  LOP3.LUT P6, RZ, R183, 0xff0000, RZ, 0xc0, !PT ;  /* 0x00ff0000b7ff7812 */ /* 0x000fc600078cc0ff */
[----:B------:R-:W-:-:S05]  /*a740*/  FMUL.FTZ R83, R83, UR22 ;  /* 0x0000001653537c20 */ /* 0x000fca0008410000 */
[----:B------:R-:W-:-:S04]  /*a750*/  FSEL R83, R83, RZ, P6 ;  /* 0x000000ff53537208 */ /* 0x000fc80003000000 */
[----:B------:R-:W-:-:S04]  /*a760*/  F2FP.BF16.F32.PACK_AB R83, RZ, R83 ;  /* 0x00000053ff53723e */ /* 0x000fc800000010ff */
[----:B------:R-:W-:-:S07]  /*a770*/  PRMT R87, R83, 0x7610, R87 ;  /* 0x0000761053577816 */ /* 0x000fce0000000057 */
.L_x_905:
        /* <DEDUP_REMOVED lines=11> */
.L_x_898:
[----:B------:R-:W-:Y:S01]  /*a830*/  ISETP.LT.AND P6, PT, RZ, UR32, PT ;  /* 0x00000020ff007c0c */ /* 0x000fe2000bfc1270 */
[----:B------:R-:W-:-:S12]  /*a840*/  BRA.U !UP3, `(.L_x_907) ;  /* 0x000000010b307547 */ /* 0x000fd8000b800000 */
[----:B0123--:R-:W-:Y:S01]  /*a850*/  @P6 FFMA.FTZ R161, R195, UR10, R165 ;  /* 0x0000000ac3a16c23 */ /* 0x00ffe200080100a5 */
        /* <DEDUP_REMOVED lines=11> */
.L_x_907:
[----:B------:R-:W-:Y:S05]  /*a910*/  BRA.U !UP3, `(.L_x_908) ;  /* 0x000000010b347547 */ /* 0x000fea000b800000 */
[----:B0123-5:R-:W-:Y:S01]  /*a920*/  PRMT R160, R156, 0x7632, R160 ;  /* 0x000076329ca07816 */ /* 0x02ffe200000000a0 */
        /* <DEDUP_REMOVED lines=12> */
.L_x_908:
[----:B------:R-:W-:Y:S05]  /*a9f0*/  BRA.U !UP3, `(.L_x_909) ;  /* 0x000000010b307547 */ /* 0x000fea000b800000 */
[----:B0123--:R-:W-:Y:S01]  /*aa00*/  @P6 FFMA.FTZ R161, R197, UR10, R165 ;  /* 0x0000000ac5a16c23 */ /* 0x00ffe200080100a5 */
        /* <DEDUP_REMOVED lines=11> */
.L_x_909:
        /* <DEDUP_REMOVED lines=14> */
.L_x_910:
[----:B------:R-:W-:Y:S05]  /*aba0*/  BRA.U !UP3, `(.L_x_911) ;  /* 0x000000010b307547 */ /* 0x000fea000b800000 */
        /* <DEDUP_REMOVED lines=12> */
.L_x_911:
[----:B------:R-:W-:Y:S05]  /*ac70*/  BRA.U !UP3, `(.L_x_912) ;  /* 0x000000010b347547 */ /* 0x000fea000b800000 */
[----:B0123-5:R-:W-:Y:S01]  /*ac80*/  PRMT R160, R158, 0x7632, R160 ;  /* 0x000076329ea07816 */ /* 0x02ffe200000000a0 */
        /* <DEDUP_REMOVED lines=12> */
.L_x_912:
        /* <DEDUP_REMOVED lines=13> */
.L_x_913:
[----:B------:R-:W-:Y:S05]  /*ae20*/  BRA.U !UP3, `(.L_x_906) ;  /* 0x0000000d0b487547 */ /* 0x000fea000b800000 */
[----:B0123-5:R-:W-:Y:S01]  /*ae30*/  PRMT R160, R159, 0x7632, R160 ;  /* 0x000076329fa07816 */ /* 0x02ffe200000000a0 */
        /* <DEDUP_REMOVED lines=12> */
.L_x_897:
[----:B0123--:R-:W0:Y:S02]  /*af00*/  LDC.64 R160, c[0x0][0x478] ;  /* 0x00011e00ffa07b82 */ /* 0x00fe240000000a00 */
        /* <DEDUP_REMOVED lines=45> */
.L_x_915:
[----:B------:R-:W-:Y:S05]  /*b1e0*/  BRA.U !UP3, `(.L_x_916) ;  /* 0x000000010b187547 */ /* 0x000fea000b800000 */
[----:B------:R-:W-:Y:S01]  /*b1f0*/  FMUL.FTZ R162, R83, UR23 ;  /* 0x0000001753a27c20 */ /* 0x000fe20008410000 */
[----:B-----5:R-:W-:-:S03]  /*b200*/  LOP3.LUT P6, RZ, R182, 0xff00, RZ, 0xc0, !PT ;  /* 0x0000ff00b6ff7812 */ /* 0x020fc600078cc0ff */
[----:B------:R-:W-:-:S05]  /*b210*/  FMUL.FTZ R162, R162, UR22 ;  /* 0x00000016a2a27c20 */ /* 0x000fca0008410000 */
[----:B------:R-:W-:-:S04]  /*b220*/  FSEL R162, R162, RZ, P6 ;  /* 0x000000ffa2a27208 */ /* 0x000fc80003000000 */
[----:B------:R-:W-:-:S04]  /*b230*/  F2FP.BF16.F32.PACK_AB R162, RZ, R162 ;  /* 0x000000a2ffa2723e */ /* 0x000fc800000010ff */
[----:B------:R-:W-:-:S07]  /*b240*/  PRMT R84, R84, 0x5410, R162 ;  /* 0x0000541054547816 */ /* 0x000fce00000000a2 */
.L_x_916:
[----:B------:R-:W-:Y:S05]  /*b250*/  BRA.U !UP3, `(.L_x_917) ;  /* 0x000000010b187547 */ /* 0x000fea000b800000 */
[----:B------:R-:W-:Y:S01]  /*b260*/  FMUL.FTZ R162, R165, UR23 ;  /* 0x00000017a5a27c20 */ /* 0x000fe20008410000 */
[----:B-----5:R-:W-:-:S03]  /*b270*/  LOP3.LUT P6, RZ, R182, 0xff0000, RZ, 0xc0, !PT ;  /* 0x00ff0000b6ff7812 */ /* 0x020fc600078cc0ff */
[----:B------:R-:W-:-:S05]  /*b280*/  FMUL.FTZ R162, R162, UR22 ;  /* 0x00000016a2a27c20 */ /* 0x000fca0008410000 */
[----:B------:R-:W-:-:S04]  /*b290*/  FSEL R162, R162, RZ, P6 ;  /* 0x000000ffa2a27208 */ /* 0x000fc80003000000 */
[----:B------:R-:W-:-:S04]  /*b2a0*/  F2FP.BF16.F32.PACK_AB R162, RZ, R162 ;  /* 0x000000a2ffa2723e */ /* 0x000fc800000010ff */
[----:B------:R-:W-:-:S07]  /*b2b0*/  PRMT R85, R162, 0x7610, R85 ;  /* 0x00007610a2557816 */ /* 0x000fce0000000055 */
.L_x_917:
[----:B------:R-:W-:Y:S05]  /*b2c0*/  BRA.U !UP3, `(.L_x_918) ;  /* 0x000000010b187547 */ /* 0x000fea000b800000 */
[----:B------:R-:W-:Y:S01]  /*b2d0*/  FMUL.FTZ R162, R166, UR23 ;  /* 0x00000017a6a27c20 */ /* 0x000fe20008410000 */
[----:B-----5:R-:W-:-:S03]  /*b2e0*/  LOP3.LUT P6, RZ, R182, 0xff000000, RZ, 0xc0, !PT ;  /* 0xff000000b6ff7812 */ /* 0x020fc600078cc0ff */
[----:B------:R-:W-:-:S05]  /*b2f0*/  FMUL.FTZ R162, R162, UR22 ;  /* 0x00000016a2a27c20 */ /* 0x000fca0008410000 */
[----:B------:R-:W-:-:S04]  /*b300*/  FSEL R162, R162, RZ, P6 ;  /* 0x000000ffa2a27208 */ /* 0x000fc80003000000 */
[----:B------:R-:W-:-:S04]  /*b310*/  F2FP.BF16.F32.PACK_AB R162, RZ, R162 ;  /* 0x000000a2ffa2723e */ /* 0x000fc800000010ff */
[----:B------:R-:W-:-:S07]  /*b320*/  PRMT R85, R85, 0x5410, R162 ;  /* 0x0000541055557816 */ /* 0x000fce00000000a2 */
.L_x_918:
[----:B------:R-:W-:Y:S05]  /*b330*/  BRA.U !UP3, `(.L_x_919) ;  /* 0x000000010b187547 */ /* 0x000fea000b800000 */
[----:B------:R-:W-:Y:S01]  /*b340*/  FMUL.FTZ R162, R167, UR23 ;  /* 0x00000017a7a27c20 */ /* 0x000fe20008410000 */
[----:B-----5:R-:W-:-:S03]  /*b350*/  LOP3.LUT P6, RZ, R183, 0xff, RZ, 0xc0, !PT ;  /* 0x000000ffb7ff7812 */ /* 0x020fc600078cc0ff */
[----:B------:R-:W-:-:S05]  /*b360*/  FMUL.FTZ R162, R162, UR22 ;  /* 0x00000016a2a27c20 */ /* 0x000fca0008410000 */
[----:B------:R-:W-:-:S04]  /*b370*/  FSEL R162, R162, RZ, P6 ;  /* 0x000000ffa2a27208 */ /* 0x000fc80003000000 */
[----:B------:R-:W-:-:S04]  /*b380*/  F2FP.BF16.F32.PACK_AB R162, RZ, R162 ;  /* 0x000000a2ffa2723e */ /* 0x000fc800000010ff */
[----:B------:R-:W-:-:S07]  /*b390*/  PRMT R86, R162, 0x7610, R86 ;  /* 0x00007610a2567816 */ /* 0x000fce0000000056 */
.L_x_919:
[----:B------:R-:W-:Y:S05]  /*b3a0*/  BRA.U !UP3, `(.L_x_920) ;  /* 0x000000010b187547 */ /* 0x000fea000b800000 */
[----:B------:R-:W-:Y:S01]  /*b3b0*/  FMUL.FTZ R162, R230, UR23 ;  /* 0x00000017e6a27c20 */ /* 0x000fe20008410000 */
[----:B-----5:R-:W-:-:S03]  /*b3c0*/  LOP3.LUT P6, RZ, R183, 0xff00, RZ, 0xc0, !PT ;  /* 0x0000ff00b7ff7812 */ /* 0x020fc600078cc0ff */
[----:B------:R-:W-:-:S05]  /*b3d0*/  FMUL.FTZ R162, R162, UR22 ;  /* 0x00000016a2a27c20 */ /* 0x000fca0008410000 */
[----:B------:R-:W-:-:S04]  /*b3e0*/  FSEL R162, R162, RZ, P6 ;  /* 0x000000ffa2a27208 */ /* 0x000fc80003000000 */
[----:B------:R-:W-:-:S04]  /*b3f0*/  F2FP.BF16.F32.PACK_AB R162, RZ, R162 ;  /* 0x000000a2ffa2723e */ /* 0x000fc800000010ff */
[----:B------:R-:W-:-:S07]  /*b400*/  PRMT R86, R86, 0x5410, R162 ;  /* 0x0000541056567816 */ /* 0x000fce00000000a2 */
.L_x_920:
[----:B------:R-:W-:Y:S05]  /*b410*/  BRA.U !UP3, `(.L_x_921) ;  /* 0x000000010b187547 */ /* 0x000fea000b800000 */
[----:B------:R-:W-:Y:S01]  /*b420*/  FMUL.FTZ R162, R161, UR23 ;  /* 0x00000017a1a27c20 */ /* 0x000fe20008410000 */
[----:B-----5:R-:W-:-:S03]  /*b430*/  LOP3.LUT P6, RZ, R183, 0xff0000, RZ, 0xc0, !PT ;  /* 0x00ff0000b7ff7812 */ /* 0x020fc600078cc0ff */
[----:B------:R-:W-:-:S05]  /*b440*/  FMUL.FTZ R162, R162, UR22 ;  /* 0x00000016a2a27c20 */ /* 0x000fca0008410000 */
[----:B------:R-:W-:-:S04]  /*b450*/  FSEL R162, R162, RZ, P6 ;  /* 0x000000ffa2a27208 */ /* 0x000fc80003000000 */
[----:B------:R-:W-:-:S04]  /*b460*/  F2FP.BF16.F32.PACK_AB R162, RZ, R162 ;  /* 0x000000a2ffa2723e */ /* 0x000fc800000010ff */
[----:B------:R-:W-:-:S07]  /*b470*/  PRMT R87, R162, 0x7610, R87 ;  /* 0x00007610a2577816 */ /* 0x000fce0000000057 */
.L_x_921:
        /* <DEDUP_REMOVED lines=11> */
.L_x_914:
        /* <DEDUP_REMOVED lines=12> */
.L_x_922:
        /* <DEDUP_REMOVED lines=12> */
.L_x_923:
        /* <DEDUP_REMOVED lines=12> */
.L_x_924:
        /* <DEDUP_REMOVED lines=12> */
.L_x_925:
        /* <DEDUP_REMOVED lines=12> */
.L_x_926:
        /* <DEDUP_REMOVED lines=12> */
.L_x_927:
        /* <DEDUP_REMOVED lines=12> */
.L_x_928:
[----:B------:R-:W-:Y:S05]  /*ba70*/  BRA.U !UP3, `(.L_x_906) ;  /* 0x000000010b347547 */ /* 0x000fea000b800000 */
[----:B------:R-:W-:Y:S01]  /*ba80*/  FFMA.FTZ R160, R210, UR10, R165 ;  /* 0x0000000ad2a07c23 */ /* 0x000fe200080100a5 */
[----:B------:R-:W-:-:S03]  /*ba90*/  UISETP.GT.AND UP0, UPT, UR32, URZ, UPT ;  /* 0x000000ff2000728c */ /* 0x000fc6000bf04270 */
[----:B------:R-:W-:-:S03]  /*baa0*/  FADD.FTZ R160, R209, -R160 ;  /* 0x800000a0d1a07221 */ /* 0x000fc60000010000 */
[----:B------:R-:W-:Y:S01]  /*bab0*/  PLOP3.LUT P6, PT, PT, PT, UP0, 0x80, 0x8 ;  /* 0x000000000008781c */ /* 0x000fe20003fcf008 */
        /* <DEDUP_REMOVED lines=9> */
.L_x_906:
[----:B0123--:R-:W0:Y:S01]  /*bb50*/  @P5 LDC.64 R160, c[0x0][0x478] ;  /* 0x00011e00ffa05b82 */ /* 0x00fe220000000a00 */
[----:B------:R-:W1:Y:S01]  /*bb60*/  @UP3 LDCU.64 UR8, c[0x0][0x468] ;  /* 0x00008d00ff0837ac */ /* 0x000e620008000a00 */
[----:B------:R-:W-:Y:S01]  /*bb70*/  PLOP3.LUT P6, PT, PT, PT, UP3, 0x80, 0x8 ;  /* 0x000000000008781c */ /* 0x000fe20003fcf038 */
[----:B------:R-:W-:-:S12]  /*bb80*/  IMAD.MOV.U32 R165, RZ, RZ, 0x10 ;  /* 0x00000010ffa57424 */ /* 0x000fd800078e00ff */
[----:B-1----:R-:W-:-:S04]  /*bb90*/  @P6 IMAD.WIDE.U32 R164, R164, R165, UR8 ;  /* 0x00000008a4a46e25 */ /* 0x002fc8000f8e00a5 */
[----:B0-----:R-:W-:-:S05]  /*bba0*/  @P5 IMAD.WIDE.U32 R160, R228, 0x10, R160 ;  /* 0x00000010e4a05825 */ /* 0x001fca00078e00a0 */
[----:B------:R4:W-:Y:S01]  /*bbb0*/  @P5 STG.E.128 desc[UR20][R160.64], R80 ;  /* 0x00000050a0005986 */ /* 0x0009e2000c101d14 */
[----:B------:R-:W-:-:S13]  /*bbc0*/  PLOP3.LUT P5, PT, PT, PT, UP3, 0x80, 0x8 ;  /* 0x000000000008781c */ /* 0x000fda0003faf038 */
[----:B------:R4:W-:Y:S02]  /*bbd0*/  @P5 STG.E.128 desc[UR20][R164.64], R84 ;  /* 0x00000054a4005986 */ /* 0x0009e4000c101d14 */
.L_x_896:
[----:B------:R-:W-:Y:S05]  /*bbe0*/  BSYNC.RECONVERGENT B0 ;  /* 0x0000000000007941 */ /* 0x000fea0003800200 */
.L_x_895:
[----:B------:R-:W-:Y:S02]  /*bbf0*/  UIADD3 UR28, UPT, UPT, UR28, UR26, URZ ;  /* 0x0000001a1c1c7290 */ /* 0x000fe4000fffe0ff */
[----:B------:R-:W-:Y:S02]  /*bc00*/  UPLOP3.LUT UP1, UPT, UPT, UPT, UP1, 0x40, 0x4 ;  /* 0x000000000004789c */ /* 0x000fe40003f2e810 */
[----:B------:R-:W-:-:S09]  /*bc10*/  UISETP.GE.AND UP0, UPT, UR28, UR27, UPT ;  /* 0x0000001b1c00728c */ /* 0x000fd2000bf06270 */
[----:B------:R-:W-:Y:S05]  /*bc20*/  BRA.U !UP0, `(.L_x_929) ;  /* 0xffffff4908f47547 */ /* 0x000fea000b83ffff */
.L_x_744:
        /* <DEDUP_REMOVED lines=18> */
[----:B------:R1:W-:Y:S03]  /*bd50*/  @P0 STG.E.128 desc[UR20][R4.64], R56 ;  /* 0x0000003804000986 */ /* 0x0003e6000c101d14 */
[----:B------:R-:W-:Y:S01]  /*bd60*/  @P1 VIADD R21, R21, 0x80 ;  /* 0x0000008015151836 */ /* 0x000fe20000000000 */
[----:B------:R1:W-:Y:S02]  /*bd70*/  @P0 STG.E.128 desc[UR20][R4.64+0x10], R60 ;  /* 0x0000103c04000986 */ /* 0x0003e4000c101d14 */
[----:B------:R-:W0:Y:S01]  /*bd80*/  LDC.64 R18, c[0x0][0x448] ;  /* 0x00011200ff127b82 */ /* 0x000e220000000a00 */
[C---:B----4-:R-:W-:Y:S01]  /*bd90*/  @P2 IMAD.WIDE.U32 R12, R21.reuse, 0x20, R12 ;  /* 0x00000020150c2825 */ /* 0x050fe200078e000c */
[----:B------:R1:W-:Y:S04]  /*bda0*/  @P1 STG.E.128 desc[UR20][R8.64], R104 ;  /* 0x0000006808001986 */ /* 0x0003e8000c101d14 */
[----:B------:R1:W-:Y:S01]  /*bdb0*/  @P1 STG.E.128 desc[UR20][R8.64+0x10], R108 ;  /* 0x0000106c08001986 */ /* 0x0003e2000c101d14 */
[C---:B--2---:R-:W-:Y:S01]  /*bdc0*/  @P2 IMAD.WIDE.U32 R14, R21.reuse, 0x20, R14 ;  /* 0x00000020150e2825 */ /* 0x044fe200078e000e */
[----:B------:R-:W-:-:S02]  /*bdd0*/  @P2 IADD3 R21, PT, PT, R21, 0x80, RZ ;  /* 0x0000008015152810 */ /* 0x000fc40007ffe0ff */
        /* <DEDUP_REMOVED lines=23> */
.L_x_930:
        /* <DEDUP_REMOVED lines=11> */
.L_x_19285:


//--------------------- .text._ZN10layer_norm22ln_bwd_finalize_kernelINS_22Kernel_traits_finalizeILj5120E13__nv_bfloat16S2_S2_S2_fjLb0ELj1024ELj4ENS_18Kernel_traits_baseILj5120ES2_S2_S2_S2_fjLj1024EEEEELb0ELb1EEEvNS_9BwdParamsE --------------------------
	.section	.text._ZN10layer_norm22ln_bwd_finalize_kernelINS_22Kernel_traits_finalizeILj5120E13__nv_bfloat16S2_S2_S2_fjLb0ELj1024ELj4ENS_18Kernel_traits_baseILj5120ES2_S2_S2_S2_fjLj1024EEEEELb0ELb1EEEvNS_9BwdParamsE,"ax",@progbits
	.align	128
        .global         _ZN10layer_norm22ln_bwd_finalize_kernelINS_22Kernel_traits_finalizeILj5120E13__nv_bfloat16S2_S2_S2_fjLb0ELj1024ELj4ENS_18Kernel_traits_baseILj5120ES2_S2_S2_S2_fjLj1024EEEEELb0ELb1EEEvNS_9BwdParamsE
        .type           _ZN10layer_norm22ln_bwd_finalize_kernelINS_22Kernel_traits_finalizeILj5120E13__nv_bfloat16S2_S2_S2_fjLb0ELj1024ELj4ENS_18Kernel_traits_baseILj5120ES2_S2_S2_S2_fjLj1024EEEEELb0ELb1EEEvNS_9BwdParamsE,@function
        .size           _ZN10layer_norm22ln_bwd_finalize_kernelINS_22Kernel_traits_finalizeILj5120E13__nv_bfloat16S2_S2_S2_fjLb0ELj1024ELj4ENS_18Kernel_traits_baseILj5120ES2_S2_S2_S2_fjLj1024EEEEELb0ELb1EEEvNS_9BwdParamsE,(.L_x_19286 - _ZN10layer_norm22ln_bwd_finalize_kernelINS_22Kernel_traits_finalizeILj5120E13__nv_bfloat16S2_S2_S2_fjLb0ELj1024ELj4ENS_18Kernel_traits_baseILj5120ES2_S2_S2_S2_fjLj1024EEEEELb0ELb1EEEvNS_9BwdParamsE)
        .other          _ZN10layer_norm22ln_bwd_finalize_kernelINS_22Kernel_traits_finalizeILj5120E13__nv_bfloat16S2_S2_S2_fjLb0ELj1024ELj4ENS_18Kernel_traits_baseILj5120ES2_S2_S2_S2_fjLj1024EEEEELb0ELb1EEEvNS_9BwdParamsE,@"STO_CUDA_ENTRY STV_DEFAULT"
_ZN10layer_norm22ln_bwd_finalize_kernelINS_22Kernel_traits_finalizeILj5120E13__nv_bfloat16S2_S2_S2_fjLb0ELj1024ELj4ENS_18Kernel_traits_baseILj5120ES2_S2_S2_S2_fjLj1024EEEEELb0ELb1EEEvNS_9BwdParamsE:
.text._ZN10layer_norm22ln_bwd_finalize_kernelINS_22Kernel_traits_finalizeILj5120E13__nv_bfloat16S2_S2_S2_fjLb0ELj1024ELj4ENS_18Kernel_traits_baseILj5120ES2_S2_S2_S2_fjLj1024EEEEELb0ELb1EEEvNS_9BwdParamsE:
[----:B------:R-:W-:Y:S01]  /*0000*/  LDC R1, c[0x0][0x37c] ;  /* 0x0000df00ff017b82 */ /* 0x000fe20000000800 */
[----:B------:R-:W0:Y:S01]  /*0010*/  S2R R58, SR_CTAID.X ;  /* 0x00000000003a7919 */ /* 0x000e220000002500 */
[----:B------:R-:W1:Y:S01]  /*0020*/  S2R R57, SR_TID.X ;  /* 0x0000000000397919 */ /* 0x000e620000002100 */
[----:B0-----:R-:W-:-:S04]  /*0030*/  SHF.L.U32 R0, R58, 0x5, RZ ;  /* 0x000000053a007819 */ /* 0x001fc800000006ff */
[----:B-1----:R-:W-:-:S04]  /*0040*/  LOP3.LUT R2, R0, 0x1f, R57, 0xf8, !PT ;  /* 0x0000001f00027812 */ /* 0x002fc800078ef839 */
[----:B------:R-:W-:-:S13]  /*0050*/  ISETP.GT.U32.AND P0, PT, R2, 0x13ff, PT ;  /* 0x000013ff0200780c */ /* 0x000fda0003f04070 */
[----:B------:R-:W-:Y:S05]  /*0060*/  @P0 EXIT ;  /* 0x000000000000094d */ /* 0x000fea0003800000 */
[----:B------:R-:W0:Y:S01]  /*0070*/  LDCU UR8, c[0x0][0x380] ;  /* 0x00007000ff0877ac */ /* 0x000e220008000800 */
[----:B------:R-:W-:Y:S01]  /*0080*/  SHF.R.U32.HI R2, RZ, 0x5, R57 ;  /* 0x00000005ff027819 */ /* 0x000fe20000011639 */
[----:B------:R-:W-:Y:S01]  /*0090*/  BSSY.RECONVERGENT B0, `(.L_x_931) ;  /* 0x0000139000007945 */ /* 0x000fe20003800200 */
[----:B------:R-:W-:Y:S01]  /*00a0*/  HFMA2 R3, -RZ, RZ, 0, 0 ;  /* 0x00000000ff037431 */ /* 0x000fe200000001ff */
[----:B------:R-:W1:Y:S01]  /*00b0*/  LDCU.64 UR6, c[0x0][0x358] ;  /* 0x00006b00ff0677ac */ /* 0x000e620008000a00 */
[----:B------:R-:W-:Y:S02]  /*00c0*/  LOP3.LUT R57, R57, 0x1f, RZ, 0xc0, !PT ;  /* 0x0000001f39397812 */ /* 0x000fe400078ec0ff */
[----:B------:R-:W-:Y:S02]  /*00d0*/  MOV R43, RZ ;  /* 0x000000ff002b7202 */ /* 0x000fe40000000f00 */
[----:B0-----:R-:W-:-:S13]  /*00e0*/  ISETP.GE.U32.AND P0, PT, R2, UR8, PT ;  /* 0x0000000802007c0c */ /* 0x001fda000bf06070 */
[----:B-1----:R-:W-:Y:S05]  /*00f0*/  @P0 BRA `(.L_x_932) ;  /* 0x0000001000c80947 */ /* 0x002fea0003800000 */
[----:B------:R-:W-:Y:S01]  /*0100*/  LOP3.LUT R36, R2, 0x20, RZ, 0xfc, !PT ;  /* 0x0000002002247812 */ /* 0x000fe200078efcff */
[----:B------:R-:W-:Y:S01]  /*0110*/  BSSY.RECONVERGENT B1, `(.L_x_933) ;  /* 0x00000b2000017945 */ /* 0x000fe20003800200 */
[----:B------:R-:W-:Y:S02]  /*0120*/  LOP3.LUT R4, RZ, R2, RZ, 0x33, !PT ;  /* 0x00000002ff047212 */ /* 0x000fe400078e33ff */
[----:B------:R-:W-:Y:S02]  /*0130*/  VIMNMX.U32 R3, PT, PT, R36, UR8, !PT ;  /* 0x0000000824037c48 */ /* 0x000fe4000ffe0000 */
[----:B------:R-:W-:Y:S02]  /*0140*/  MOV R43, RZ ;  /* 0x000000ff002b7202 */ /* 0x000fe40000000f00 */
[----:B------:R-:W-:-:S04]  /*0150*/  IADD3 R3, PT, PT, R3, R4, RZ ;  /* 0x0000000403037210 */ /* 0x000fc80007ffe0ff */
[C---:B------:R-:W-:Y:S02]  /*0160*/  ISETP.GE.U32.AND P1, PT, R3.reuse, 0x1e0, PT ;  /* 0x000001e00300780c */ /* 0x040fe40003f26070 */
[----:B------:R-:W-:Y:S02]  /*0170*/  LEA.HI R54, R3, 0x1, RZ, 0x1b ;  /* 0x0000000103367811 */ /* 0x000fe400078fd8ff */
[----:B------:R-:W-:Y:S02]  /*0180*/  MOV R3, RZ ;  /* 0x000000ff00037202 */ /* 0x000fe40000000f00 */
[----:B------:R-:W-:-:S07]  /*0190*/  LOP3.LUT P0, R56, R54, 0xf, RZ, 0xc0, !PT ;  /* 0x0000000f36387812 */ /* 0x000fce000780c0ff */
[----:B------:R-:W-:Y:S06]  /*01a0*/  @!P1 BRA `(.L_x_934) ;  /* 0x0000000800a09947 */ /* 0x000fec0003800000 */
[----:B------:R-:W0:Y:S01]  /*01b0*/  LDC R55, c[0x0][0x388] ;  /* 0x0000e200ff377b82 */ /* 0x000e220000000800 */
[C---:B------:R-:W-:Y:S01]  /*01c0*/  LOP3.LUT R5, R2.reuse, 0x120, RZ, 0xfc, !PT ;  /* 0x0000012002057812 */ /* 0x040fe200078efcff */
[----:B------:R-:W-:Y:S01]  /*01d0*/  HFMA2 R43, -RZ, RZ, 0, 0 ;  /* 0x00000000ff2b7431 */ /* 0x000fe200000001ff */
[C---:B------:R-:W-:Y:S02]  /*01e0*/  LOP3.LUT R7, R2.reuse, 0x140, RZ, 0xfc, !PT ;  /* 0x0000014002077812 */ /* 0x040fe400078efcff */
[C---:B------:R-:W-:Y:S02]  /*01f0*/  LOP3.LUT R4, R2.reuse, 0x100, RZ, 0xfc, !PT ;  /* 0x0000010002047812 */ /* 0x040fe400078efcff */
[C---:B------:R-:W-:Y:S02]  /*0200*/  LOP3.LUT R9, R2.reuse, 0x160, RZ, 0xfc, !PT ;  /* 0x0000016002097812 */ /* 0x040fe400078efcff */
[C---:B------:R-:W-:Y:S02]  /*0210*/  LOP3.LUT R11, R2.reuse, 0x180, RZ, 0xfc, !PT ;  /* 0x00000180020b7812 */ /* 0x040fe400078efcff */
[----:B------:R-:W-:-:S02]  /*0220*/  LOP3.LUT R12, R2, 0x1a0, RZ, 0xfc, !PT ;  /* 0x000001a0020c7812 */ /* 0x000fc400078efcff */
[C---:B------:R-:W-:Y:S02]  /*0230*/  LOP3.LUT R13, R2.reuse, 0x1c0, RZ, 0xfc, !PT ;  /* 0x000001c0020d7812 */ /* 0x040fe400078efcff */
[C---:B------:R-:W-:Y:S02]  /*0240*/  LOP3.LUT R15, R2.reuse, 0x1e0, RZ, 0xfc, !PT ;  /* 0x000001e0020f7812 */ /* 0x040fe400078efcff */
[C---:B------:R-:W-:Y:S02]  /*0250*/  LOP3.LUT R16, R2.reuse, 0x80, RZ, 0xfc, !PT ;  /* 0x0000008002107812 */ /* 0x040fe400078efcff */
[C---:B------:R-:W-:Y:S02]  /*0260*/  LOP3.LUT R17, R2.reuse, 0xa0, RZ, 0xfc, !PT ;  /* 0x000000a002117812 */ /* 0x040fe400078efcff */
[C---:B------:R-:W-:Y:S02]  /*0270*/  LOP3.LUT R19, R2.reuse, 0xc0, RZ, 0xfc, !PT ;  /* 0x000000c002137812 */ /* 0x040fe400078efcff */
[C---:B------:R-:W-:Y:S01]  /*0280*/  LOP3.LUT R21, R2.reuse, 0xe0, RZ, 0xfc, !PT ;  /* 0x000000e002157812 */ /* 0x040fe200078efcff */
[-CC-:B0-----:R-:W-:Y:S01]  /*0290*/  IMAD R6, R5, R55.reuse, R0.reuse ;  /* 0x0000003705067224 */ /* 0x181fe200078e0200 */
[C---:B------:R-:W-:Y:S01]  /*02a0*/  LOP3.LUT R23, R2.reuse, 0x40, RZ, 0xfc, !PT ;  /* 0x0000004002177812 */ /* 0x040fe200078efcff */
[-CC-:B------:R-:W-:Y:S01]  /*02b0*/  IMAD R8, R7, R55.reuse, R0.reuse ;  /* 0x0000003707087224 */ /* 0x180fe200078e0200 */
[----:B------:R-:W-:Y:S01]  /*02c0*/  LOP3.LUT R25, R2, 0x60, RZ, 0xfc, !PT ;  /* 0x0000006002197812 */ /* 0x000fe200078efcff */
[-CC-:B------:R-:W-:Y:S01]  /*02d0*/  IMAD R36, R36, R55.reuse, R0.reuse ;  /* 0x0000003724247224 */ /* 0x180fe200078e0200 */
[----:B------:R-:W-:Y:S01]  /*02e0*/  LOP3.LUT R27, R54, 0xffffff0, RZ, 0xc0, !PT ;  /* 0x0ffffff0361b7812 */ /* 0x000fe200078ec0ff */
[-CC-:B------:R-:W-:Y:S01]  /*02f0*/  IMAD R4, R4, R55.reuse, R0.reuse ;  /* 0x0000003704047224 */ /* 0x180fe200078e0200 */
[----:B------:R-:W-:Y:S01]  /*0300*/  IADD3 R5, PT, PT, R57, R6, RZ ;  /* 0x0000000639057210 */ /* 0x000fe20007ffe0ff */
[-CC-:B------:R-:W-:Y:S01]  /*0310*/  IMAD R10, R9, R55.reuse, R0.reuse ;  /* 0x00000037090a7224 */ /* 0x180fe200078e0200 */
[----:B------:R-:W-:Y:S01]  /*0320*/  IADD3 R6, PT, PT, R57, R8, RZ ;  /* 0x0000000839067210 */ /* 0x000fe20007ffe0ff */
[----:B------:R-:W-:-:S02]  /*0330*/  IMAD R14, R11, R55, R0 ;  /* 0x000000370b0e7224 */ /* 0x000fc400078e0200 */
[-CC-:B------:R-:W-:Y:S01]  /*0340*/  IMAD R18, R12, R55.reuse, R0.reuse ;  /* 0x000000370c127224 */ /* 0x180fe200078e0200 */
[----:B------:R-:W-:Y:S01]  /*0350*/  IADD3 R7, PT, PT, R57, R10, RZ ;  /* 0x0000000a39077210 */ /* 0x000fe20007ffe0ff */
[-CC-:B------:R-:W-:Y:S01]  /*0360*/  IMAD R20, R13, R55.reuse, R0.reuse ;  /* 0x000000370d147224 */ /* 0x180fe200078e0200 */
[----:B------:R-:W-:Y:S01]  /*0370*/  IADD3 R8, PT, PT, R57, R14, RZ ;  /* 0x0000000e39087210 */ /* 0x000fe20007ffe0ff */
[-CC-:B------:R-:W-:Y:S01]  /*0380*/  IMAD R22, R15, R55.reuse, R0.reuse ;  /* 0x000000370f167224 */ /* 0x180fe200078e0200 */
[C---:B------:R-:W-:Y:S01]  /*0390*/  IADD3 R9, PT, PT, R57.reuse, R18, RZ ;  /* 0x0000001239097210 */ /* 0x040fe20007ffe0ff */
[-CC-:B------:R-:W-:Y:S01]  /*03a0*/  IMAD R24, R16, R55.reuse, R0.reuse ;  /* 0x0000003710187224 */ /* 0x180fe200078e0200 */
[----:B------:R-:W-:Y:S01]  /*03b0*/  IADD3 R16, PT, PT, R57, R4, RZ ;  /* 0x0000000439107210 */ /* 0x000fe20007ffe0ff */
[-CC-:B------:R-:W-:Y:S01]  /*03c0*/  IMAD R26, R17, R55.reuse, R0.reuse ;  /* 0x00000037111a7224 */ /* 0x180fe200078e0200 */
[----:B------:R-:W-:Y:S01]  /*03d0*/  IADD3 R12, PT, PT, R57, R36, RZ ;  /* 0x00000024390c7210 */ /* 0x000fe20007ffe0ff */
[-CC-:B------:R-:W-:Y:S01]  /*03e0*/  IMAD R28, R19, R55.reuse, R0.reuse ;  /* 0x00000037131c7224 */ /* 0x180fe200078e0200 */
[----:B------:R-:W-:Y:S01]  /*03f0*/  IADD3 R19, PT, PT, -R27, RZ, RZ ;  /* 0x000000ff1b137210 */ /* 0x000fe20007ffe1ff */
[-CC-:B------:R-:W-:Y:S01]  /*0400*/  IMAD R30, R21, R55.reuse, R0.reuse ;  /* 0x00000037151e7224 */ /* 0x180fe200078e0200 */
[----:B------:R-:W-:Y:S01]  /*0410*/  IADD3 R10, PT, PT, R57, R20, RZ ;  /* 0x00000014390a7210 */ /* 0x000fe20007ffe0ff */
[-CC-:B------:R-:W-:Y:S01]  /*0420*/  IMAD R32, R23, R55.reuse, R0.reuse ;  /* 0x0000003717207224 */ /* 0x180fe200078e0200 */
[----:B------:R-:W-:Y:S01]  /*0430*/  IADD3 R11, PT, PT, R57, R22, RZ ;  /* 0x00000016390b7210 */ /* 0x000fe20007ffe0ff */
[-CC-:B------:R-:W-:Y:S01]  /*0440*/  IMAD R34, R25, R55.reuse, R0.reuse ;  /* 0x0000003719227224 */ /* 0x180fe200078e0200 */
[C---:B------:R-:W-:Y:S01]  /*0450*/  IADD3 R18, PT, PT, R57.reuse, R24, RZ ;  /* 0x0000001839127210 */ /* 0x040fe20007ffe0ff */
[----:B------:R-:W-:Y:S01]  /*0460*/  IMAD R0, R2, R55, R0 ;  /* 0x0000003702007224 */ /* 0x000fe200078e0200 */
[----:B------:R-:W-:-:S02]  /*0470*/  IADD3 R13, PT, PT, R57, R26, RZ ;  /* 0x0000001a390d7210 */ /* 0x000fc40007ffe0ff */
[C---:B------:R-:W-:Y:S02]  /*0480*/  IADD3 R14, PT, PT, R57.reuse, R28, RZ ;  /* 0x0000001c390e7210 */ /* 0x040fe40007ffe0ff */
[C---:B------:R-:W-:Y:S02]  /*0490*/  IADD3 R15, PT, PT, R57.reuse, R30, RZ ;  /* 0x0000001e390f7210 */ /* 0x040fe40007ffe0ff */
[C---:B------:R-:W-:Y:S02]  /*04a0*/  IADD3 R4, PT, PT, R57.reuse, R32, RZ ;  /* 0x0000002039047210 */ /* 0x040fe40007ffe0ff */
[C---:B------:R-:W-:Y:S02]  /*04b0*/  IADD3 R17, PT, PT, R57.reuse, R34, RZ ;  /* 0x0000002239117210 */ /* 0x040fe40007ffe0ff */
[----:B------:R-:W-:-:S07]  /*04c0*/  IADD3 R0, PT, PT, R57, R0, RZ ;  /* 0x0000000039007210 */ /* 0x000fce0007ffe0ff */
.L_x_935:
        /* <DEDUP_REMOVED lines=118> */
.L_x_934:
[----:B------:R-:W-:Y:S05]  /*0c30*/  BSYNC.RECONVERGENT B1 ;  /* 0x0000000000017941 */ /* 0x000fea0003800200 */
.L_x_933:
        /* <DEDUP_REMOVED lines=9> */
[----:B------:R-:W0:Y:S08]  /*0cd0*/  LDC R32, c[0x0][0x388] ;  /* 0x0000e200ff207b82 */ /* 0x000e300000000800 */
[----:B------:R-:W1:Y:S08]  /*0ce0*/  LDC.64 R6, c[0x0][0x448] ;  /* 0x00011200ff067b82 */ /* 0x000e700000000a00 */
[----:B------:R-:W2:Y:S01]  /*0cf0*/  LDC.64 R8, c[0x0][0x440] ;  /* 0x00011000ff087b82 */ /* 0x000ea20000000a00 */
[----:B0-----:R-:W-:-:S05]  /*0d00*/  IMAD R13, R2, R32, R11 ;  /* 0x00000020020d7224 */ /* 0x001fca00078e020b */
[CC--:B------:R-:W-:Y:S02]  /*0d10*/  LEA R21, R32.reuse, R13.reuse, 0x5 ;  /* 0x0000000d20157211 */ /* 0x0c0fe400078e28ff */
[CC--:B------:R-:W-:Y:S01]  /*0d20*/  LEA R23, R32.reuse, R13.reuse, 0x6 ;  /* 0x0000000d20177211 */ /* 0x0c0fe200078e30ff */
[----:B-1----:R-:W-:Y:S01]  /*0d30*/  IMAD.WIDE.U32 R14, R13, 0x4, R6 ;  /* 0x000000040d0e7825 */ /* 0x002fe200078e0006 */
[----:B------:R-:W-:-:S03]  /*0d40*/  LEA R29, R32, R13, 0x7 ;  /* 0x0000000d201d7211 */ /* 0x000fc600078e38ff */
[--C-:B--2---:R-:W-:Y:S02]  /*0d50*/  IMAD.WIDE.U32 R16, R13, 0x4, R8.reuse ;  /* 0x000000040d107825 */ /* 0x104fe400078e0008 */
[----:B------:R0:W2:Y:S02]  /*0d60*/  LDG.E R14, desc[UR6][R14.64] ;  /* 0x000000060e0e7981 */ /* 0x0000a4000c1e1900 */
[C---:B------:R-:W-:Y:S02]  /*0d70*/  IMAD.WIDE.U32 R18, R21.reuse, 0x4, R8 ;  /* 0x0000000415127825 */ /* 0x040fe400078e0008 */
[----:B------:R1:W3:Y:S01]  /*0d80*/  LDG.E R0, desc[UR6][R16.64] ;  /* 0x0000000610007981 */ /* 0x0002e2000c1e1900 */
[----:B------:R-:W-:Y:S01]  /*0d90*/  LEA R27, R32, R23, 0x5 ;  /* 0x00000017201b7211 */ /* 0x000fe200078e28ff */
[----:B------:R-:W-:Y:S02]  /*0da0*/  IMAD.WIDE.U32 R20, R21, 0x4, R6 ;  /* 0x0000000415147825 */ /* 0x000fe400078e0006 */
[----:B------:R4:W5:Y:S02]  /*0db0*/  LDG.E R4, desc[UR6][R18.64] ;  /* 0x0000000612047981 */ /* 0x000964000c1e1900 */
[----:B------:R-:W-:-:S02]  /*0dc0*/  IMAD.WIDE.U32 R12, R23, 0x4, R8 ;  /* 0x00000004170c7825 */ /* 0x000fc400078e0008 */
[----:B------:R-:W5:Y:S02]  /*0dd0*/  LDG.E R31, desc[UR6][R20.64] ;  /* 0x00000006141f7981 */ /* 0x000f64000c1e1900 */
[----:B------:R-:W-:Y:S01]  /*0de0*/  IMAD.WIDE.U32 R22, R23, 0x4, R6 ;  /* 0x0000000417167825 */ /* 0x000fe200078e0006 */
[----:B0-----:R-:W-:Y:S01]  /*0df0*/  LEA R15, R32, R29, 0x5 ;  /* 0x0000001d200f7211 */ /* 0x001fe200078e28ff */
[----:B------:R0:W5:Y:S02]  /*0e00*/  LDG.E R12, desc[UR6][R12.64] ;  /* 0x000000060c0c7981 */ /* 0x000164000c1e1900 */
[C---:B-1----:R-:W-:Y:S02]  /*0e10*/  IMAD.WIDE.U32 R16, R27.reuse, 0x4, R8 ;  /* 0x000000041b107825 */ /* 0x042fe400078e0008 */
[----:B------:R1:W5:Y:S02]  /*0e20*/  LDG.E R33, desc[UR6][R22.64] ;  /* 0x0000000616217981 */ /* 0x000364000c1e1900 */
[----:B----4-:R-:W-:-:S02]  /*0e30*/  IMAD.WIDE.U32 R18, R27, 0x4, R6 ;  /* 0x000000041b127825 */ /* 0x010fc400078e0006 */
[----:B------:R-:W4:Y:S02]  /*0e40*/  LDG.E R17, desc[UR6][R16.64] ;  /* 0x0000000610117981 */ /* 0x000f24000c1e1900 */
[C---:B------:R-:W-:Y:S01]  /*0e50*/  IMAD.WIDE.U32 R26, R29.reuse, 0x4, R6 ;  /* 0x000000041d1a7825 */ /* 0x040fe200078e0006 */
[----:B0-----:R-:W-:Y:S01]  /*0e60*/  LEA R13, R32, R29, 0x6 ;  /* 0x0000001d200d7211 */ /* 0x001fe200078e30ff */
[----:B------:R-:W4:Y:S02]  /*0e70*/  LDG.E R19, desc[UR6][R18.64] ;  /* 0x0000000612137981 */ /* 0x000f24000c1e1900 */
[--C-:B------:R-:W-:Y:S02]  /*0e80*/  IMAD.WIDE.U32 R24, R29, 0x4, R8.reuse ;  /* 0x000000041d187825 */ /* 0x100fe400078e0008 */
[----:B------:R-:W4:Y:S02]  /*0e90*/  LDG.E R27, desc[UR6][R26.64] ;  /* 0x000000061a1b7981 */ /* 0x000f24000c1e1900 */
[----:B------:R-:W-:-:S02]  /*0ea0*/  IMAD.WIDE.U32 R28, R15, 0x4, R8 ;  /* 0x000000040f1c7825 */ /* 0x000fc400078e0008 */
[----:B------:R0:W4:Y:S02]  /*0eb0*/  LDG.E R10, desc[UR6][R24.64] ;  /* 0x00000006180a7981 */ /* 0x000124000c1e1900 */
[--C-:B------:R-:W-:Y:S01]  /*0ec0*/  IMAD.WIDE.U32 R20, R15, 0x4, R6.reuse ;  /* 0x000000040f147825 */ /* 0x100fe200078e0006 */
[----:B------:R-:W-:Y:S01]  /*0ed0*/  LEA R15, R32, R13, 0x5 ;  /* 0x0000000d200f7211 */ /* 0x000fe200078e28ff */
[----:B------:R-:W4:Y:S02]  /*0ee0*/  LDG.E R29, desc[UR6][R28.64] ;  /* 0x000000061c1d7981 */ /* 0x000f24000c1e1900 */
[C---:B-1----:R-:W-:Y:S02]  /*0ef0*/  IMAD.WIDE.U32 R22, R13.reuse, 0x4, R6 ;  /* 0x000000040d167825 */ /* 0x042fe400078e0006 */
[----:B------:R-:W4:Y:S02]  /*0f00*/  LDG.E R21, desc[UR6][R20.64] ;  /* 0x0000000614157981 */ /* 0x000f24000c1e1900 */
[----:B0-----:R-:W-:-:S02]  /*0f10*/  IMAD.WIDE.U32 R24, R13, 0x4, R8 ;  /* 0x000000040d187825 */ /* 0x001fc400078e0008 */
[----:B------:R-:W4:Y:S02]  /*0f20*/  LDG.E R23, desc[UR6][R22.64] ;  /* 0x0000000616177981 */ /* 0x000f24000c1e1900 */
[C---:B------:R-:W-:Y:S02]  /*0f30*/  IMAD.WIDE.U32 R8, R15.reuse, 0x4, R8 ;  /* 0x000000040f087825 */ /* 0x040fe400078e0008 */
[----:B------:R-:W4:Y:S02]  /*0f40*/  LDG.E R25, desc[UR6][R24.64] ;  /* 0x0000000618197981 */ /* 0x000f24000c1e1900 */
[----:B------:R-:W-:Y:S02]  /*0f50*/  IMAD.WIDE.U32 R6, R15, 0x4, R6 ;  /* 0x000000040f067825 */ /* 0x000fe400078e0006 */
[----:B------:R-:W4:Y:S04]  /*0f60*/  LDG.E R9, desc[UR6][R8.64] ;  /* 0x0000000608097981 */ /* 0x000f28000c1e1900 */
[----:B------:R-:W4:Y:S01]  /*0f70*/  LDG.E R7, desc[UR6][R6.64] ;  /* 0x0000000606077981 */ /* 0x000f22000c1e1900 */
[----:B------:R-:W-:Y:S01]  /*0f80*/  IADD3 R2, PT, PT, R2, 0x100, RZ ;  /* 0x0000010002027810 */ /* 0x000fe20007ffe0ff */
[----:B--2---:R-:W-:Y:S01]  /*0f90*/  FADD.FTZ R14, R3, R14 ;  /* 0x0000000e030e7221 */ /* 0x004fe20000010000 */
[----:B---3--:R-:W-:-:S04]  /*0fa0*/  FADD.FTZ R43, R43, R0 ;  /* 0x000000002b2b7221 */ /* 0x008fc80000010000 */
[----:B-----5:R-:W-:Y:S01]  /*0fb0*/  FADD.FTZ R43, R43, R4 ;  /* 0x000000042b2b7221 */ /* 0x020fe20000010000 */
[----:B------:R-:W-:-:S03]  /*0fc0*/  FADD.FTZ R14, R14, R31 ;  /* 0x0000001f0e0e7221 */ /* 0x000fc60000010000 */
[----:B------:R-:W-:Y:S01]  /*0fd0*/  FADD.FTZ R12, R43, R12 ;  /* 0x0000000c2b0c7221 */ /* 0x000fe20000010000 */
[----:B------:R-:W-:-:S03]  /*0fe0*/  FADD.FTZ R14, R14, R33 ;  /* 0x000000210e0e7221 */ /* 0x000fc60000010000 */
[----:B----4-:R-:W-:Y:S01]  /*0ff0*/  FADD.FTZ R17, R12, R17 ;  /* 0x000000110c117221 */ /* 0x010fe20000010000 */
[----:B------:R-:W-:-:S04]  /*1000*/  FADD.FTZ R14, R14, R19 ;  /* 0x000000130e0e7221 */ /* 0x000fc80000010000 */
[----:B------:R-:W-:Y:S01]  /*1010*/  FADD.FTZ R14, R14, R27 ;  /* 0x0000001b0e0e7221 */ /* 0x000fe20000010000 */
[----:B------:R-:W-:-:S04]  /*1020*/  FADD.FTZ R10, R17, R10 ;  /* 0x0000000a110a7221 */ /* 0x000fc80000010000 */
[----:B------:R-:W-:Y:S01]  /*1030*/  FADD.FTZ R10, R10, R29 ;  /* 0x0000001d0a0a7221 */ /* 0x000fe20000010000 */
[----:B------:R-:W-:-:S04]  /*1040*/  FADD.FTZ R14, R14, R21 ;  /* 0x000000150e0e7221 */ /* 0x000fc80000010000 */
[----:B------:R-:W-:Y:S01]  /*1050*/  FADD.FTZ R14, R14, R23 ;  /* 0x000000170e0e7221 */ /* 0x000fe20000010000 */
[----:B------:R-:W-:-:S04]  /*1060*/  FADD.FTZ R10, R10, R25 ;  /* 0x000000190a0a7221 */ /* 0x000fc80000010000 */
[----:B------:R-:W-:Y:S01]  /*1070*/  FADD.FTZ R43, R10, R9 ;  /* 0x000000090a2b7221 */ /* 0x000fe20000010000 */
[----:B------:R-:W-:-:S07]  /*1080*/  FADD.FTZ R3, R14, R7 ;  /* 0x000000070e037221 */ /* 0x000fce0000010000 */
.L_x_937:
[----:B------:R-:W-:Y:S05]  /*1090*/  BSYNC.RECONVERGENT B1 ;  /* 0x0000000000017941 */ /* 0x000fea0003800200 */
.L_x_936:
[----:B------:R-:W-:Y:S05]  /*10a0*/  @!P1 BRA `(.L_x_932) ;  /* 0x0000000000dc9947 */ /* 0x000fea0003800000 */
[----:B------:R-:W-:Y:S01]  /*10b0*/  ISETP.GE.U32.AND P0, PT, R30, 0x4, PT ;  /* 0x000000041e00780c */ /* 0x000fe20003f06070 */
[----:B------:R-:W-:Y:S01]  /*10c0*/  BSSY.RECONVERGENT B1, `(.L_x_938) ;  /* 0x0000024000017945 */ /* 0x000fe20003800200 */
[----:B------:R-:W-:-:S04]  /*10d0*/  LOP3.LUT R0, R54, 0x3, RZ, 0xc0, !PT ;  /* 0x0000000336007812 */ /* 0x000fc800078ec0ff */
[----:B------:R-:W-:-:S07]  /*10e0*/  ISETP.NE.AND P1, PT, R0, RZ, PT ;  /* 0x000000ff0000720c */ /* 0x000fce0003f25270 */
[----:B------:R-:W-:Y:S06]  /*10f0*/  @!P0 BRA `(.L_x_939) ;  /* 0x0000000000808947 */ /* 0x000fec0003800000 */
[----:B------:R-:W0:Y:S08]  /*1100*/  LDC R4, c[0x0][0x388] ;  /* 0x0000e200ff047b82 */ /* 0x000e300000000800 */
[----:B------:R-:W1:Y:S08]  /*1110*/  LDC.64 R6, c[0x0][0x440] ;  /* 0x00011000ff067b82 */ /* 0x000e700000000a00 */
[----:B------:R-:W2:Y:S01]  /*1120*/  LDC.64 R12, c[0x0][0x448] ;  /* 0x00011200ff0c7b82 */ /* 0x000ea20000000a00 */
[----:B0-----:R-:W-:-:S05]  /*1130*/  IMAD R15, R2, R4, R11 ;  /* 0x00000004020f7224 */ /* 0x001fca00078e020b */
[CC--:B------:R-:W-:Y:S01]  /*1140*/  LEA R17, R4.reuse, R15.reuse, 0x5 ;  /* 0x0000000f04117211 */ /* 0x0c0fe200078e28ff */
[----:B-1----:R-:W-:Y:S01]  /*1150*/  IMAD.WIDE.U32 R8, R15, 0x4, R6 ;  /* 0x000000040f087825 */ /* 0x002fe200078e0006 */
[----:B------:R-:W-:-:S03]  /*1160*/  LEA R21, R4, R15, 0x6 ;  /* 0x0000000f04157211 */ /* 0x000fc600078e30ff */
[----:B--2---:R-:W-:Y:S02]  /*1170*/  IMAD.WIDE.U32 R10, R15, 0x4, R12 ;  /* 0x000000040f0a7825 */ /* 0x004fe400078e000c */
[----:B------:R-:W2:Y:S02]  /*1180*/  LDG.E R8, desc[UR6][R8.64] ;  /* 0x0000000608087981 */ /* 0x000ea4000c1e1900 */
[C---:B------:R-:W-:Y:S01]  /*1190*/  IMAD.WIDE.U32 R14, R17.reuse, 0x4, R6 ;  /* 0x00000004110e7825 */ /* 0x040fe200078e0006 */
[----:B------:R-:W-:Y:S01]  /*11a0*/  LEA R23, R4, R21, 0x5 ;  /* 0x0000001504177211 */ /* 0x000fe200078e28ff */
        /* <DEDUP_REMOVED lines=21> */
.L_x_939:
[----:B------:R-:W-:Y:S05]  /*1300*/  BSYNC.RECONVERGENT B1 ;  /* 0x0000000000017941 */ /* 0x000fea0003800200 */
.L_x_938:
[----:B------:R-:W-:Y:S05]  /*1310*/  @!P1 BRA `(.L_x_932) ;  /* 0x0000000000409947 */ /* 0x000fea0003800000 */
[----:B------:R-:W0:Y:S01]  /*1320*/  LDC R12, c[0x0][0x388] ;  /* 0x0000e200ff0c7b82 */ /* 0x000e220000000800 */
[----:B------:R-:W-:-:S07]  /*1330*/  IADD3 R0, PT, PT, -R0, RZ, RZ ;  /* 0x000000ff00007210 */ /* 0x000fce0007ffe1ff */
[----:B------:R-:W1:Y:S08]  /*1340*/  LDC.64 R8, c[0x0][0x440] ;  /* 0x00011000ff087b82 */ /* 0x000e700000000a00 */
[----:B------:R-:W2:Y:S01]  /*1350*/  LDC.64 R10, c[0x0][0x448] ;  /* 0x00011200ff0a7b82 */ /* 0x000ea20000000a00 */
[----:B0-----:R-:W-:-:S05]  /*1360*/  IMAD R2, R2, R12, R5 ;  /* 0x0000000c02027224 */ /* 0x001fca00078e0205 */
[----:B------:R-:W-:-:S07]  /*1370*/  IADD3 R13, PT, PT, R57, R2, RZ ;  /* 0x00000002390d7210 */ /* 0x000fce0007ffe0ff */
.L_x_940:
[----:B-1----:R-:W-:-:S04]  /*1380*/  IMAD.WIDE.U32 R4, R13, 0x4, R8 ;  /* 0x000000040d047825 */ /* 0x002fc800078e0008 */
[----:B--2---:R-:W-:Y:S02]  /*1390*/  IMAD.WIDE.U32 R6, R13, 0x4, R10 ;  /* 0x000000040d067825 */ /* 0x004fe400078e000a */
        /* <DEDUP_REMOVED lines=8> */
.L_x_932:
[----:B------:R-:W-:Y:S05]  /*1420*/  BSYNC.RECONVERGENT B0 ;  /* 0x0000000000007941 */ /* 0x000fea0003800200 */
.L_x_931:
[----:B------:R-:W0:Y:S01]  /*1430*/  S2R R5, SR_TID.X ;  /* 0x0000000000057919 */ /* 0x000e220000002100 */
[----:B------:R-:W1:Y:S01]  /*1440*/  S2UR UR5, SR_CgaCtaId ;  /* 0x00000000000579c3 */ /* 0x000e620000008800 */
[----:B------:R-:W-:Y:S01]  /*1450*/  UMOV UR4, 0x400 ;  /* 0x0000040000047882 */ /* 0x000fe20000000000 */
[C---:B------:R-:W-:Y:S02]  /*1460*/  ISETP.NE.AND P1, PT, R57.reuse, RZ, PT ;  /* 0x000000ff3900720c */ /* 0x040fe40003f25270 */
[----:B------:R-:W-:Y:S01]  /*1470*/  ISETP.GT.U32.AND P0, PT, R57, 0xf, PT ;  /* 0x0000000f3900780c */ /* 0x000fe20003f04070 */
[----:B-1----:R-:W-:Y:S01]  /*1480*/  ULEA UR4, UR5, UR4, 0x18 ;  /* 0x0000000405047291 */ /* 0x002fe2000f8ec0ff */
[----:B0-----:R-:W-:-:S04]  /*1490*/  SHF.R.U32.HI R12, RZ, 0x5, R5 ;  /* 0x00000005ff0c7819 */ /* 0x001fc80000011605 */
[C-C-:B------:R-:W-:Y:S02]  /*14a0*/  LOP3.LUT R0, R12.reuse, 0x1f, R5.reuse, 0x78, !PT ;  /* 0x0000001f0c007812 */ /* 0x140fe400078e7805 */
[----:B------:R-:W-:Y:S02]  /*14b0*/  ISETP.NE.OR P0, PT, R12, 0x1f, P0 ;  /* 0x0000001f0c00780c */ /* 0x000fe40000705670 */
        /* <DEDUP_REMOVED lines=21> */
[----:B-1----:R-:W-:-:S04]  /*1610*/  FADD.FTZ R2, R7, R2 ;  /* 0x0000000207027221 */ /* 0x002fc80000010000 */
[----:B------:R-:W0:Y:S01]  /*1620*/  SHFL.BFLY PT, R5, R10, 0x8, 0x1f ;  /* 0x0d001f000a057f89 */ /* 0x000e2200000e0000 */
[----:B------:R-:W-:-:S03]  /*1630*/  @!P1 LEA R7, R12, UR4, 0x2 ;  /* 0x000000040c079c11 */ /* 0x000fc6000f8e10ff */
[----:B------:R-:W1:Y:S01]  /*1640*/  SHFL.BFLY PT, R3, R2, 0x8, 0x1f ;  /* 0x0d001f0002037f89 */ /* 0x000e6200000e0000 */
        /* <DEDUP_REMOVED lines=10> */
[----:B0-----:R-:W-:Y:S01]  /*16f0*/  LEA R0, R57, UR4, 0x3 ;  /* 0x0000000439007c11 */ /* 0x001fe2000f8e18ff */
[----:B------:R-:W0:Y:S01]  /*1700*/  LDC.64 R2, c[0x0][0x488] ;  /* 0x00012200ff027b82 */ /* 0x000e220000000a00 */
[----:B------:R-:W-:-:S03]  /*1710*/  SHF.L.U32 R58, R58, 0x4, RZ ;  /* 0x000000043a3a7819 */ /* 0x000fc600000006ff */
[----:B------:R-:W1:Y:S01]  /*1720*/  LDS.64 R6, [R0+0x2000] ;  /* 0x0020000000067984 */ /* 0x000e620000000a00 */
[----:B------:R-:W-:-:S03]  /*1730*/  LOP3.LUT R58, R58, 0x7ffffff0, RZ, 0xc0, !PT ;  /* 0x7ffffff03a3a7812 */ /* 0x000fc600078ec0ff */
[----:B------:R-:W2:Y:S01]  /*1740*/  LDS.64 R8, [R0+0x2080] ;  /* 0x0020800000087984 */ /* 0x000ea20000000a00 */
[----:B------:R-:W3:Y:S01]  /*1750*/  LDC.64 R4, c[0x0][0x480] ;  /* 0x00012000ff047b82 */ /* 0x000ee20000000a00 */
[----:B------:R-:W-:-:S05]  /*1760*/  IADD3 R57, PT, PT, R57, R58, RZ ;  /* 0x0000003a39397210 */ /* 0x000fca0007ffe0ff */
[----:B0-----:R-:W-:-:S04]  /*1770*/  IMAD.WIDE.U32 R2, R57, 0x4, R2 ;  /* 0x0000000439027825 */ /* 0x001fc800078e0002 */
[----:B---3--:R-:W-:Y:S01]  /*1780*/  IMAD.WIDE.U32 R4, R57, 0x4, R4 ;  /* 0x0000000439047825 */ /* 0x008fe200078e0004 */
[----:B-1----:R-:W-:Y:S02]  /*1790*/  F2FP.BF16.F32.PACK_AB R7, R7, R6 ;  /* 0x000000060707723e */ /* 0x002fe400000010ff */
[----:B--2---:R-:W-:-:S03]  /*17a0*/  F2FP.BF16.F32.PACK_AB R9, R9, R8 ;  /* 0x000000080909723e */ /* 0x004fc600000010ff */
[----:B------:R-:W-:Y:S04]  /*17b0*/  STG.E desc[UR6][R2.64], R7 ;  /* 0x0000000702007986 */ /* 0x000fe8000c101906 */
[----:B------:R-:W-:Y:S01]  /*17c0*/  STG.E desc[UR6][R4.64], R9 ;  /* 0x0000000904007986 */ /* 0x000fe2000c101906 */
[----:B------:R-:W-:Y:S05]  /*17d0*/  EXIT ;  /* 0x000000000000794d */ /* 0x000fea0003800000 */
.L_x_941:
        /* <DEDUP_REMOVED lines=10> */
.L_x_19286:


//--------------------- .text._ZN10layer_norm13ln_bwd_kernelINS_13Kernel_traitsI13__nv_bfloat16S2_S2_S2_fjLj5120ELj1ELj1ELj4ELj16ENS_18Kernel_traits_baseILj5120ES2_S2_S2_S2_fjLj128EEEEELb1ELb0ELb1ELb1EEEvNS_9BwdParamsE --------------------------
	.section	.text._ZN10layer_norm13ln_bwd_kernelINS_13Kernel_traitsI13__nv_bfloat16S2_S2_S2_fjLj5120ELj1ELj1ELj4ELj16ENS_18Kernel_traits_baseILj5120ES2_S2_S2_S2_fjLj128EEEEELb1ELb0ELb1ELb1EEEvNS_9BwdParamsE,"ax",@progbits
	.align	128
        .global         _ZN10layer_norm13ln_bwd_kernelINS_13Kernel_traitsI13__nv_bfloat16S2_S2_S2_fjLj5120ELj1ELj1ELj4ELj16ENS_18Kernel_traits_baseILj5120ES2_S2_S2_S2_fjLj128EEEEELb1ELb0ELb1ELb1EEEvNS_9BwdParamsE
        .type           _ZN10layer_norm13ln_bwd_kernelINS_13Kernel_traitsI13__nv_bfloat16S2_S2_S2_fjLj5120ELj1ELj1ELj4ELj16ENS_18Kernel_traits_baseILj5120ES2_S2_S2_S2_fjLj128EEEEELb1ELb0ELb1ELb1EEEvNS_9BwdParamsE,@function
        .size           _ZN10layer_norm13ln_bwd_kernelINS_13Kernel_traitsI13__nv_bfloat16S2_S2_S2_fjLj5120ELj1ELj1ELj4ELj16ENS_18Kernel_traits_baseILj5120ES2_S2_S2_S2_fjLj128EEEEELb1ELb0ELb1ELb1EEEvNS_9BwdParamsE,(.L_x_19287 - _ZN10layer_norm13ln_bwd_kernelINS_13Kernel_traitsI13__nv_bfloat16S2_S2_S2_fjLj5120ELj1ELj1ELj4ELj16ENS_18Kernel_traits_baseILj5120ES2_S2_S2_S2_fjLj128EEEEELb1ELb0ELb1ELb1EEEvNS_9BwdParamsE)
        .other          _ZN10layer_norm13ln_bwd_kernelINS_13Kernel_traitsI13__nv_bfloat16S2_S2_S2_fjLj5120ELj1ELj1ELj4ELj16ENS_18Kernel_traits_baseILj5120ES2_S2_S2_S2_fjLj128EEEEELb1ELb0ELb1ELb1EEEvNS_9BwdParamsE,@"STO_CUDA_ENTRY STV_DEFAULT"
_ZN10layer_norm13ln_bwd_kernelINS_13Kernel_traitsI13__nv_bfloat16S2_S2_S2_fjLj5120ELj1ELj1ELj4ELj16ENS_18Kernel_traits_baseILj5120ES2_S2_S2_S2_fjLj128EEEEELb1ELb0ELb1ELb1EEEvNS_9BwdParamsE:
.text._ZN10layer_norm13ln_bwd_kernelINS_13Kernel_traitsI13__nv_bfloat16S2_S2_S2_fjLj5120ELj1ELj1ELj4ELj16ENS_18Kernel_traits_baseILj5120ES2_S2_S2_S2_fjLj128EEEEELb1ELb0ELb1ELb1EEEvNS_9BwdParamsE:
        /* <DEDUP_REMOVED lines=48> */
[----:B------:R-:W2:Y:S01]  /*0300*/  LDCU UR15, c[0x0][0x388] ;  /* 0x00007100ff0f77ac */ /* 0x000ea20008000800 */
[----:B------:R-:W3:Y:S01]  /*0310*/  LDCU.U8 UR11, c[0x0][0x410] ;  /* 0x00008200ff0b77ac */ /* 0x000ee20008000000 */
[----:B------:R-:W4:Y:S01]  /*0320*/  LDCU UR14, c[0x0][0x400] ;  /* 0x00008000ff0e77ac */ /* 0x000f220008000800 */
[----:B------:R-:W0:Y:S01]  /*0330*/  LDCU.64 UR16, c[0x0][0x408] ;  /* 0x00008100ff1077ac */ /* 0x000e220008000a00 */
[----:B------:R-:W0:Y:S01]  /*0340*/  LDCU.64 UR6, c[0x0][0x438] ;  /* 0x00008700ff0677ac */ /* 0x000e220008000a00 */
[----:B------:R-:W0:Y:S01]  /*0350*/  LDCU.64 UR8, c[0x0][0x478] ;  /* 0x00008f00ff0877ac */ /* 0x000e220008000a00 */
[----:B-1----:R-:W-:-:S05]  /*0360*/  IMAD.WIDE.U32 R208, R208, 0x10, R2 ;  /* 0x00000010d0d07825 */ /* 0x002fca00078e0002 */
[----:B0-----:R0:W5:Y:S04]  /*0370*/  LDG.E.128 R96, desc[UR12][R208.64+0x2000] ;  /* 0x0020000cd0607981 */ /* 0x001168000c1e1d00 */
[----:B------:R0:W5:Y:S04]  /*0380*/  LDG.E.128 R100, desc[UR12][R208.64+0x1800] ;  /* 0x0018000cd0647981 */ /* 0x000168000c1e1d00 */
[----:B------:R0:W5:Y:S04]  /*0390*/  LDG.E.128 R104, desc[UR12][R208.64+0x1000] ;  /* 0x0010000cd0687981 */ /* 0x000168000c1e1d00 */
[----:B------:R0:W5:Y:S04]  /*03a0*/  LDG.E.128 R108, desc[UR12][R208.64+0x800] ;  /* 0x0008000cd06c7981 */ /* 0x000168000c1e1d00 */
[----:B------:R0:W5:Y:S01]  /*03b0*/  LDG.E.128 R112, desc[UR12][R208.64] ;  /* 0x0000000cd0707981 */ /* 0x000162000c1e1d00 */
[----:B------:R-:W-:Y:S01]  /*03c0*/  HFMA2 R64, -RZ, RZ, 0, 0 ;  /* 0x00000000ff407431 */ /* 0x000fe200000001ff */
[----:B------:R-:W-:Y:S01]  /*03d0*/  MOV R0, UR4 ;  /* 0x0000000400007c02 */ /* 0x000fe20008000f00 */
[----:B--234-:R-:W-:-:S11]  /*03e0*/  UPLOP3.LUT UP1, UPT, UPT, UPT, UPT, 0x40, 0x4 ;  /* 0x000000000004789c */ /* 0x01cfd60003f2e870 */
.L_x_1109:
[----:B------:R-:W1:Y:S08]  /*03f0*/  LDC.64 R4, c[0x0][0x3f8] ;  /* 0x0000fe00ff047b82 */ /* 0x000e700000000a00 */
[----:B------:R-:W2:Y:S08]  /*0400*/  LDC.64 R152, c[0x0][0x3c8] ;  /* 0x0000f200ff987b82 */ /* 0x000eb00000000a00 */
[----:B------:R-:W3:Y:S01]  /*0410*/  LDC.64 R22, c[0x0][0x3f0] ;  /* 0x0000fc00ff167b82 */ /* 0x000ee20000000a00 */
[----:B-1----:R-:W-:-:S07]  /*0420*/  IMAD.WIDE R154, R0, 0x4, R4 ;  /* 0x00000004009a7825 */ /* 0x002fce00078e0204 */
[----:B------:R-:W1:Y:S01]  /*0430*/  LDC.64 R20, c[0x0][0x3c0] ;  /* 0x0000f000ff147b82 */ /* 0x000e620000000a00 */
[----:B------:R-:W4:Y:S01]  /*0440*/  LDG.E R2, desc[UR12][R154.64] ;  /* 0x0000000c9a027981 */ /* 0x000f22000c1e1900 */
[----:B--2---:R-:W-:-:S05]  /*0450*/  IMAD.WIDE R152, R0, 0x4, R152 ;  /* 0x0000000400987825 */ /* 0x004fca00078e0298 */
[----:B-----5:R2:W5:Y:S01]  /*0460*/  LDG.E R4, desc[UR12][R152.64] ;  /* 0x0000000c98047981 */ /* 0x020562000c1e1900 */
[----:B---3--:R-:W-:-:S05]  /*0470*/  IMAD.WIDE R22, R0, 0x4, R22 ;  /* 0x0000000400167825 */ /* 0x008fca00078e0216 */
[----:B------:R2:W5:Y:S01]  /*0480*/  LDG.E R5, desc[UR12][R22.64] ;  /* 0x0000000c16057981 */ /* 0x000562000c1e1900 */
[----:B----4-:R-:W-:-:S13]  /*0490*/  ISETP.GE.AND P1, PT, R2, 0x1, PT ;  /* 0x000000010200780c */ /* 0x010fda0003f26270 */
[----:B-12---:R-:W-:Y:S05]  /*04a0*/  @!P1 BRA `(.L_x_943) ;  /* 0x0000002000889947 */ /* 0x006fea0003800000 */
[----:B------:R-:W1:Y:S01]  /*04b0*/  LDC R10, c[0x0][0x388] ;  /* 0x0000e200ff0a7b82 */ /* 0x000e620000000800 */
[----:B------:R-:W2:Y:S01]  /*04c0*/  S2R R23, SR_TID.X ;  /* 0x0000000000177919 */ /* 0x000ea20000002100 */
[----:B------:R-:W-:-:S06]  /*04d0*/  IADD3 R7, PT, PT, R2, -0x1, RZ ;  /* 0xffffffff02077810 */ /* 0x000fcc0007ffe0ff */
[----:B------:R-:W3:Y:S08]  /*04e0*/  LDC.64 R160, c[0x0][0x428] ;  /* 0x00010a00ffa07b82 */ /* 0x000ef00000000a00 */
[----:B------:R-:W4:Y:S01]  /*04f0*/  LDC.64 R176, c[0x0][0x3a8] ;  /* 0x0000ea00ffb07b82 */ /* 0x000f220000000a00 */
[----:B-1----:R-:W-:Y:S02]  /*0500*/  IMAD R7, R7, R10, RZ ;  /* 0x0000000a07077224 */ /* 0x002fe400078e02ff */
[----:B------:R-:W-:Y:S01]  /*0510*/  IMAD.WIDE R20, R0, 0x4, R20 ;  /* 0x0000000400147825 */ /* 0x000fe200078e0214 */
[----:B-----5:R-:W-:-:S04]  /*0520*/  ISETP.GE.AND P2, PT, R5, 0x1, PT ;  /* 0x000000010500780c */ /* 0x020fc80003f46270 */
[----:B------:R-:W1:Y:S01]  /*0530*/  LDC.64 R206, c[0x0][0x3b0] ;  /* 0x0000ec00ffce7b82 */ /* 0x000e620000000a00 */
[----:B------:R-:W-:Y:S01]  /*0540*/  SHF.R.S32.HI R8, RZ, 0x1f, R7 ;  /* 0x0000001fff087819 */ /* 0x000fe20000011407 */
[----:B------:R-:W-:Y:S01]  /*0550*/  IMAD R3, R0, R10, RZ ;  /* 0x0000000a00037224 */ /* 0x000fe200078e02ff */
[----:B------:R-:W3:Y:S02]  /*0560*/  LDG.E R20, desc[UR12][R20.64] ;  /* 0x0000000c14147981 */ /* 0x000ee4000c1e1900 */
[----:B------:R-:W-:Y:S02]  /*0570*/  LEA.HI R8, R8, R7, RZ, 0x3 ;  /* 0x0000000708087211 */ /* 0x000fe400078f18ff */
[----:B------:R-:W-:-:S04]  /*0580*/  SHF.R.S32.HI R6, RZ, 0x1f, R3 ;  /* 0x0000001fff067819 */ /* 0x000fc80000011403 */
[----:B------:R-:W-:Y:S02]  /*0590*/  LEA.HI R6, R6, R3, RZ, 0x3 ;  /* 0x0000000306067211 */ /* 0x000fe400078f18ff */
[-C--:B--2---:R-:W-:Y:S02]  /*05a0*/  LEA.HI.SX32 R3, R8, R23.reuse, 0x1d ;  /* 0x0000001708037211 */ /* 0x084fe400078feaff */
[----:B------:R-:W-:Y:S02]  /*05b0*/  LEA.HI.SX32 R9, R6, R23, 0x1d ;  /* 0x0000001706097211 */ /* 0x000fe400078feaff */
[----:B------:R-:W-:Y:S02]  /*05c0*/  IADD3 R173, PT, PT, R3, 0x100, RZ ;  /* 0x0000010003ad7810 */ /* 0x000fe40007ffe0ff */
[C---:B------:R-:W-:Y:S01]  /*05d0*/  IADD3 R13, PT, PT, R9.reuse, 0x100, RZ ;  /* 0x00000100090d7810 */ /* 0x040fe20007ffe0ff */
[----:B----4-:R-:W-:-:S04]  /*05e0*/  IMAD.WIDE.U32 R16, R9, 0x10, R176 ;  /* 0x0000001009107825 */ /* 0x010fc800078e00b0 */
[----:B---3--:R-:W-:Y:S01]  /*05f0*/  IMAD.WIDE.U32 R172, R173, 0x10, R160 ;  /* 0x00000010adac7825 */ /* 0x008fe200078e00a0 */
[----:B------:R-:W-:Y:S01]  /*0600*/  IADD3 R15, PT, PT, R9, 0x200, RZ ;  /* 0x00000200090f7810 */ /* 0x000fe20007ffe0ff */
[----:B------:R-:W2:Y:S02]  /*0610*/  LDG.E.128 R16, desc[UR12][R16.64] ;  /* 0x0000000c10107981 */ /* 0x000ea4000c1e1d00 */
[----:B------:R-:W-:Y:S02]  /*0620*/  IMAD.WIDE.U32 R164, R13, 0x10, R176 ;  /* 0x000000100da47825 */ /* 0x000fe400078e00b0 */
[----:B------:R-:W3:Y:S02]  /*0630*/  LDG.E.128 R172, desc[UR12][R172.64] ;  /* 0x0000000cacac7981 */ /* 0x000ee4000c1e1d00 */
[C---:B------:R-:W-:Y:S02]  /*0640*/  VIADD R7, R9.reuse, 0x180 ;  /* 0x0000018009077836 */ /* 0x040fe40000000000 */
[----:B------:R-:W4:Y:S01]  /*0650*/  LDG.E.128 R164, desc[UR12][R164.64] ;  /* 0x0000000ca4a47981 */ /* 0x000f22000c1e1d00 */
[----:B------:R-:W-:-:S02]  /*0660*/  VIADD R11, R9, 0x80 ;  /* 0x00000080090b7836 */ /* 0x000fc40000000000 */
[----:B------:R-:W-:-:S04]  /*0670*/  IMAD.WIDE.U32 R184, R3, 0x10, R160 ;  /* 0x0000001003b87825 */ /* 0x000fc800078e00a0 */
[--C-:B------:R-:W-:Y:S02]  /*0680*/  IMAD.WIDE.U32 R152, R7, 0x10, R176.reuse ;  /* 0x0000001007987825 */ /* 0x100fe400078e00b0 */
[----:B------:R-:W2:Y:S01]  /*0690*/  LDG.E.128 R184, desc[UR12][R184.64] ;  /* 0x0000000cb8b87981 */ /* 0x000ea2000c1e1d00 */
[----:B------:R-:W-:Y:S01]  /*06a0*/  IADD3 R169, PT, PT, R3, 0x80, RZ ;  /* 0x0000008003a97810 */ /* 0x000fe20007ffe0ff */
[--C-:B------:R-:W-:Y:S02]  /*06b0*/  IMAD.WIDE.U32 R180, R11, 0x10, R176.reuse ;  /* 0x000000100bb47825 */ /* 0x100fe400078e00b0 */
[----:B------:R-:W2:Y:S02]  /*06c0*/  LDG.E.128 R152, desc[UR12][R152.64] ;  /* 0x0000000c98987981 */ /* 0x000ea4000c1e1d00 */
[----:B------:R-:W-:Y:S02]  /*06d0*/  IMAD.WIDE.U32 R176, R15, 0x10, R176 ;  /* 0x000000100fb07825 */ /* 0x000fe400078e00b0 */
[----:B------:R-:W2:Y:S02]  /*06e0*/  LDG.E.128 R180, desc[UR12][R180.64] ;  /* 0x0000000cb4b47981 */ /* 0x000ea4000c1e1d00 */
[----:B------:R-:W-:-:S02]  /*06f0*/  IMAD.WIDE.U32 R168, R169, 0x10, R160 ;  /* 0x00000010a9a87825 */ /* 0x000fc400078e00a0 */
[----:B------:R-:W2:Y:S04]  /*0700*/  LDG.E.128 R176, desc[UR12][R176.64] ;  /* 0x0000000cb0b07981 */ /* 0x000ea8000c1e1d00 */
[----:B------:R-:W2:Y:S01]  /*0710*/  LDG.E.128 R168, desc[UR12][R168.64] ;  /* 0x0000000ca8a87981 */ /* 0x000ea2000c1e1d00 */
[----:B------:R-:W-:-:S05]  /*0720*/  IADD3 R157, PT, PT, R3, 0x180, RZ ;  /* 0x00000180039d7810 */ /* 0x000fca0007ffe0ff */
[----:B------:R-:W-:-:S06]  /*0730*/  IMAD.WIDE.U32 R156, R157, 0x10, R160 ;  /* 0x000000109d9c7825 */ /* 0x000fcc00078e00a0 */
[----:B------:R-:W2:Y:S01]  /*0740*/  LDG.E.128 R156, desc[UR12][R156.64] ;  /* 0x0000000c9c9c7981 */ /* 0x000ea2000c1e1d00 */
[----:B------:R-:W-:-:S05]  /*0750*/  IADD3 R3, PT, PT, R3, 0x200, RZ ;  /* 0x0000020003037810 */ /* 0x000fca0007ffe0ff */
[----:B------:R-:W-:-:S06]  /*0760*/  IMAD.WIDE.U32 R160, R3, 0x10, R160 ;  /* 0x0000001003a07825 */ /* 0x000fcc00078e00a0 */
[----:B------:R-:W2:Y:S01]  /*0770*/  LDG.E.128 R160, desc[UR12][R160.64] ;  /* 0x0000000ca0a07981 */ /* 0x000ea2000c1e1d00 */
[----:B------:R-:W-:-:S05]  /*0780*/  @P2 IADD3 R3, PT, PT, R5, -0x1, RZ ;  /* 0xffffffff05032810 */ /* 0x000fca0007ffe0ff */
[----:B------:R-:W-:-:S05]  /*0790*/  @P2 IMAD R3, R3, R10, RZ ;  /* 0x0000000a03032224 */ /* 0x000fca00078e02ff */
[----:B------:R-:W-:-:S04]  /*07a0*/  @P2 SHF.R.S32.HI R8, RZ, 0x1f, R3 ;  /* 0x0000001fff082819 */ /* 0x000fc80000011403 */
[----:B------:R-:W-:Y:S02]  /*07b0*/  @P2 LEA.HI R8, R8, R3, RZ, 0x3 ;  /* 0x0000000308082211 */ /* 0x000fe400078f18ff */
[----:B------:R-:W-:Y:S02]  /*07c0*/  MOV R205, RZ ;  /* 0x000000ff00cd7202 */ /* 0x000fe40000000f00 */
[----:B------:R-:W-:-:S04]  /*07d0*/  @P2 LEA.HI.SX32 R205, R8, R23, 0x1d ;  /* 0x0000001708cd2211 */ /* 0x000fc800078feaff */
[C---:B------:R-:W-:Y:S02]  /*07e0*/  IADD3 R221, PT, PT, R205.reuse, 0x180, RZ ;  /* 0x00000180cddd7810 */ /* 0x040fe40007ffe0ff */
[----:B------:R-:W-:Y:S01]  /*07f0*/  IADD3 R223, PT, PT, R205, 0x200, RZ ;  /* 0x00000200cddf7810 */ /* 0x000fe20007ffe0ff */
[----:B------:R-:W-:Y:S01]  /*0800*/  IMAD.U32 R6, RZ, RZ, UR7 ;  /* 0x00000007ff067e24 */ /* 0x000fe2000f8e00ff */
[----:B------:R-:W-:-:S04]  /*0810*/  ISETP.NE.U32.AND P0, PT, RZ, UR6, PT ;  /* 0x00000006ff007c0c */ /* 0x000fc8000bf05070 */
[----:B------:R-:W-:-:S13]  /*0820*/  ISETP.NE.AND.EX P0, PT, R6, RZ, PT, P0 ;  /* 0x000000ff0600720c */ /* 0x000fda0003f05300 */
[----:B------:R-:W0:Y:S08]  /*0830*/  @P0 LDC.64 R196, c[0x0][0x438] ;  /* 0x00010e00ffc40b82 */ /* 0x000e300000000a00 */
[----:B------:R-:W1:Y:S08]  /*0840*/  @P0 LDC.64 R200, c[0x0][0x438] ;  /* 0x00010e00ffc80b82 */ /* 0x000e700000000a00 */
[----:B------:R-:W1:Y:S08]  /*0850*/  @P0 LDC.64 R194, c[0x0][0x438] ;  /* 0x00010e00ffc20b82 */ /* 0x000e700000000a00 */
[----:B------:R-:W1:Y:S01]  /*0860*/  @P0 LDC.64 R198, c[0x0][0x438] ;  /* 0x00010e00ffc60b82 */ /* 0x000e620000000a00 */
[----:B------:R-:W-:-:S07]  /*0870*/  ISETP.NE.AND P3, PT, RZ, UR11, PT ;  /* 0x0000000bff007c0c */ /* 0x000fce000bf65270 */
[----:B------:R-:W1:Y:S01]  /*0880*/  @P0 LDC.64 R192, c[0x0][0x438] ;  /* 0x00010e00ffc00b82 */ /* 0x000e620000000a00 */
[----:B0-----:R-:W-:-:S04]  /*0890*/  @P0 IMAD.WIDE.U32 R196, R9, 0x10, R196 ;  /* 0x0000001009c40825 */ /* 0x001fc800078e00c4 */
[----:B-1----:R-:W-:Y:S01]  /*08a0*/  @P0 IMAD.WIDE.U32 R200, R7, 0x10, R200 ;  /* 0x0000001007c80825 */ /* 0x002fe200078e00c8 */
[----:B------:R0:W5:Y:S03]  /*08b0*/  @P0 LDG.E.128 R116, desc[UR12][R196.64] ;  /* 0x0000000cc4740981 */ /* 0x000166000c1e1d00 */
[----:B------:R-:W-:Y:S01]  /*08c0*/  @P0 IMAD.WIDE.U32 R194, R11, 0x10, R194 ;  /* 0x000000100bc20825 */ /* 0x000fe200078e00c2 */
[----:B------:R-:W5:Y:S04]  /*08d0*/  @P0 LDG.E.128 R128, desc[UR12][R200.64] ;  /* 0x0000000cc8800981 */ /* 0x000f68000c1e1d00 */
[----:B------:R-:W5:Y:S01]  /*08e0*/  @P0 LDG.E.128 R120, desc[UR12][R194.64] ;  /* 0x0000000cc2780981 */ /* 0x000f62000c1e1d00 */
[----:B------:R-:W-:Y:S01]  /*08f0*/  @P0 IMAD.WIDE.U32 R198, R13, 0x10, R198 ;  /* 0x000000100dc60825 */ /* 0x000fe200078e00c6 */
[----:B0-----:R-:W-:-:S04]  /*0900*/  SHF.L.U32 R196, R114, 0x10, RZ ;  /* 0x0000001072c47819 */ /* 0x001fc800000006ff */
[----:B------:R0:W5:Y:S01]  /*0910*/  @P0 LDG.E.128 R124, desc[UR12][R198.64] ;  /* 0x0000000cc67c0981 */ /* 0x000162000c1e1d00 */
[----:B------:R-:W-:-:S05]  /*0920*/  @P0 IMAD.WIDE.U32 R192, R15, 0x10, R192 ;  /* 0x000000100fc00825 */ /* 0x000fca00078e00c0 */
[----:B------:R1:W5:Y:S01]  /*0930*/  @P0 LDG.E.128 R132, desc[UR12][R192.64] ;  /* 0x0000000cc0840981 */ /* 0x000362000c1e1d00 */
[----:B0-----:R-:W-:Y:S02]  /*0940*/  SHF.L.U32 R198, R115, 0x10, RZ ;  /* 0x0000001073c67819 */ /* 0x001fe400000006ff */
[C---:B---3--:R-:W-:Y:S01]  /*0950*/  PRMT R211, R173.reuse, 0x7632, R211 ;  /* 0x00007632add37816 */ /* 0x048fe200000000d3 */
[----:B------:R-:W-:Y:S01]  /*0960*/  IMAD.U32 R215, R173, 0x10000, RZ ;  /* 0x00010000add77824 */ /* 0x000fe200078e00ff */
[C---:B------:R-:W-:Y:S02]  /*0970*/  PRMT R216, R175.reuse, 0x7632, R216 ;  /* 0x00007632afd87816 */ /* 0x040fe400000000d8 */
[----:B------:R-:W-:Y:S01]  /*0980*/  SHF.L.U32 R219, R175, 0x10, RZ ;  /* 0x00000010afdb7819 */ /* 0x000fe200000006ff */
[C---:B------:R-:W-:Y:S01]  /*0990*/  VIADD R175, R205.reuse, 0x100 ;  /* 0x00000100cdaf7836 */ /* 0x040fe20000000000 */
[----:B------:R-:W-:Y:S01]  /*09a0*/  IADD3 R173, PT, PT, R205, 0x80, RZ ;  /* 0x00000080cdad7810 */ /* 0x000fe20007ffe0ff */
[----:B----4-:R-:W-:Y:S01]  /*09b0*/  IMAD.U32 R203, R165, 0x10000, RZ ;  /* 0x00010000a5cb7824 */ /* 0x010fe200078e00ff */
[----:B------:R-:W-:-:S02]  /*09c0*/  PRMT R190, R164, 0x7632, R190 ;  /* 0x00007632a4be7816 */ /* 0x000fc400000000be */
[----:B------:R-:W-:Y:S02]  /*09d0*/  SHF.L.U32 R202, R164, 0x10, RZ ;  /* 0x00000010a4ca7819 */ /* 0x000fe400000006ff */
[----:B------:R-:W-:Y:S02]  /*09e0*/  PRMT R164, R165, 0x7632, R164 ;  /* 0x00007632a5a47816 */ /* 0x000fe400000000a4 */
[C---:B------:R-:W-:Y:S02]  /*09f0*/  PRMT R165, R166.reuse, 0x7632, R165 ;  /* 0x00007632a6a57816 */ /* 0x040fe400000000a5 */
[----:B------:R-:W-:Y:S02]  /*0a00*/  SHF.L.U32 R208, R166, 0x10, RZ ;  /* 0x00000010a6d07819 */ /* 0x000fe400000006ff */
[C---:B------:R-:W-:Y:S02]  /*0a10*/  PRMT R209, R167.reuse, 0x7632, R209 ;  /* 0x00007632a7d17816 */ /* 0x040fe400000000d1 */
[----:B------:R-:W-:Y:S01]  /*0a20*/  SHF.L.U32 R212, R167, 0x10, RZ ;  /* 0x00000010a7d47819 */ /* 0x000fe200000006ff */
[----:B------:R-:W-:Y:S01]  /*0a30*/  IMAD.WIDE.U32 R166, R205, 0x8, R206 ;  /* 0x00000008cda67825 */ /* 0x000fe200078e00ce */
[----:B------:R-:W-:-:S02]  /*0a40*/  PRMT R210, R172, 0x7632, R210 ;  /* 0x00007632acd27816 */ /* 0x000fc400000000d2 */
[----:B------:R-:W-:Y:S01]  /*0a50*/  SHF.L.U32 R213, R172, 0x10, RZ ;  /* 0x00000010acd57819 */ /* 0x000fe200000006ff */
[----:B------:R-:W-:Y:S01]  /*0a60*/  IMAD.WIDE.U32 R172, R173, 0x8, R206 ;  /* 0x00000008adac7825 */ /* 0x000fe200078e00ce */
[C---:B------:R-:W-:Y:S01]  /*0a70*/  PRMT R214, R174.reuse, 0x7632, R214 ;  /* 0x00007632aed67816 */ /* 0x040fe200000000d6 */
[----:B------:R-:W5:Y:S01]  /*0a80*/  LDG.E.64 R166, desc[UR12][R166.64] ;  /* 0x0000000ca6a67981 */ /* 0x000f62000c1e1b00 */
[----:B------:R-:W-:Y:S01]  /*0a90*/  SHF.L.U32 R217, R174, 0x10, RZ ;  /* 0x00000010aed97819 */ /* 0x000fe200000006ff */
[--C-:B------:R-:W-:Y:S02]  /*0aa0*/  IMAD.WIDE.U32 R174, R175, 0x8, R206.reuse ;  /* 0x00000008afae7825 */ /* 0x100fe400078e00ce */
[----:B------:R-:W5:Y:S02]  /*0ab0*/  LDG.E.64 R172, desc[UR12][R172.64] ;  /* 0x0000000cacac7981 */ /* 0x000f64000c1e1b00 */
[--C-:B------:R-:W-:Y:S02]  /*0ac0*/  IMAD.WIDE.U32 R204, R221, 0x8, R206.reuse ;  /* 0x00000008ddcc7825 */ /* 0x100fe400078e00ce */
[----:B------:R-:W5:Y:S02]  /*0ad0*/  LDG.E.64 R174, desc[UR12][R174.64] ;  /* 0x0000000caeae7981 */ /* 0x000f64000c1e1b00 */
[----:B------:R-:W-:-:S02]  /*0ae0*/  IMAD.WIDE.U32 R206, R223, 0x8, R206 ;  /* 0x00000008dfce7825 */ /* 0x000fc400078e00ce */
[----:B------:R-:W5:Y:S04]  /*0af0*/  LDG.E.64 R204, desc[UR12][R204.64] ;  /* 0x0000000ccccc7981 */ /* 0x000f68000c1e1b00 */
[----:B------:R-:W5:Y:S01]  /*0b00*/  LDG.E.64 R206, desc[UR12][R206.64] ;  /* 0x0000000ccece7981 */ /* 0x000f62000c1e1b00 */
[C---:B--2---:R-:W-:Y:S01]  /*0b10*/  PRMT R22, R16.reuse, 0x7632, R22 ;  /* 0x0000763210167816 */ /* 0x044fe20000000016 */
[C---:B------:R-:W-:Y:S01]  /*0b20*/  IMAD.U32 R3, R17.reuse, 0x10000, RZ ;  /* 0x0001000011037824 */ /* 0x040fe200078e00ff */
[----:B------:R-:W-:Y:S02]  /*0b30*/  SHF.L.U32 R21, R16, 0x10, RZ ;  /* 0x0000001010157819 */ /* 0x000fe400000006ff */
[----:B------:R-:W-:Y:S02]  /*0b40*/  PRMT R16, R17, 0x7632, R16 ;  /* 0x0000763211107816 */ /* 0x000fe40000000010 */
[----:B------:R-:W-:-:S02]  /*0b50*/  FSEL R226, R20, RZ, !P3 ;  /* 0x000000ff14e27208 */ /* 0x000fc40005800000 */
[C---:B------:R-:W-:Y:S02]  /*0b60*/  PRMT R14, R18.reuse, 0x7632, R14 ;  /* 0x00007632120e7816 */ /* 0x040fe4000000000e */
[----:B------:R-:W-:Y:S02]  /*0b70*/  SHF.L.U32 R17, R18, 0x10, RZ ;  /* 0x0000001012117819 */ /* 0x000fe400000006ff */
[C---:B------:R-:W-:Y:S02]  /*0b80*/  PRMT R18, R19.reuse, 0x7632, R18 ;  /* 0x0000763213127816 */ /* 0x040fe40000000012 */
[----:B------:R-:W-:Y:S01]  /*0b90*/  SHF.L.U32 R19, R19, 0x10, RZ ;  /* 0x0000001013137819 */ /* 0x000fe200000006ff */
[----:B------:R-:W-:Y:S01]  /*0ba0*/  IMAD.U32 R11, R185, 0x10000, RZ ;  /* 0x00010000b90b7824 */ /* 0x000fe200078e00ff */
[----:B------:R-:W-:Y:S01]  /*0bb0*/  PRMT R7, R184, 0x7632, R7 ;  /* 0x00007632b8077816 */ /* 0x000fe20000000007 */
[----:B------:R-:W-:Y:S01]  /*0bc0*/  FADD.FTZ R233, -R226, R3 ;  /* 0x00000003e2e97221 */ /* 0x000fe20000010100 */
[----:B------:R-:W-:-:S02]  /*0bd0*/  SHF.L.U32 R9, R184, 0x10, RZ ;  /* 0x00000010b8097819 */ /* 0x000fc400000006ff */
[----:B------:R-:W-:Y:S02]  /*0be0*/  PRMT R218, R152, 0x7632, R218 ;  /* 0x0000763298da7816 */ /* 0x000fe400000000da */
[----:B------:R-:W-:Y:S01]  /*0bf0*/  SHF.L.U32 R235, R22, 0x10, RZ ;  /* 0x0000001016eb7819 */ /* 0x000fe200000006ff */
[----:B------:R-:W-:Y:S01]  /*0c00*/  IMAD.U32 R3, R16, 0x10000, RZ ;  /* 0x0001000010037824 */ /* 0x000fe200078e00ff */
[----:B------:R-:W-:Y:S01]  /*0c10*/  PRMT R8, R185, 0x7632, R8 ;  /* 0x00007632b9087816 */ /* 0x000fe20000000008 */
[----:B------:R-:W-:Y:S01]  /*0c20*/  IMAD.U32 R185, R181, 0x10000, RZ ;  /* 0x00010000b5b97824 */ /* 0x000fe200078e00ff */
[C---:B------:R-:W-:Y:S02]  /*0c30*/  PRMT R10, R186.reuse, 0x7632, R10 ;  /* 0x00007632ba0a7816 */ /* 0x040fe4000000000a */
[----:B------:R-:W-:Y:S02]  /*0c40*/  SHF.L.U32 R13, R186, 0x10, RZ ;  /* 0x00000010ba0d7819 */ /* 0x000fe400000006ff */
[----:B------:R-:W-:-:S02]  /*0c50*/  PRMT R23, R180, 0x7632, R23 ;  /* 0x00007632b4177816 */ /* 0x000fc40000000017 */
[----:B------:R-:W-:Y:S02]  /*0c60*/  SHF.L.U32 R184, R180, 0x10, RZ ;  /* 0x00000010b4b87819 */ /* 0x000fe400000006ff */
[----:B------:R-:W-:Y:S02]  /*0c70*/  PRMT R180, R181, 0x7632, R180 ;  /* 0x00007632b5b47816 */ /* 0x000fe400000000b4 */
[----:B------:R-:W-:Y:S01]  /*0c80*/  PRMT R186, R183, 0x7632, R186 ;  /* 0x00007632b7ba7816 */ /* 0x000fe200000000ba */
[----:B------:R-:W-:Y:S01]  /*0c90*/  FADD.FTZ R241, -R226, R19 ;  /* 0x00000013e2f17221 */ /* 0x000fe20000010100 */
[----:B------:R-:W-:Y:S02]  /*0ca0*/  PRMT R181, R182, 0x7632, R181 ;  /* 0x00007632b6b57816 */ /* 0x000fe400000000b5 */
[----:B------:R-:W-:Y:S02]  /*0cb0*/  PRMT R20, R176, 0x7632, R20 ;  /* 0x00007632b0147816 */ /* 0x000fe40000000014 */
[----:B------:R-:W-:Y:S01]  /*0cc0*/  SHF.L.U32 R164, R164, 0x10, RZ ;  /* 0x00000010a4a47819 */ /* 0x000fe200000006ff */
[----:B------:R-:W-:Y:S01]  /*0cd0*/  FADD.FTZ R19, -R226, R235 ;  /* 0x000000ebe2137221 */ /* 0x000fe20000010100 */
[----:B------:R-:W-:Y:S01]  /*0ce0*/  SHF.L.U32 R218, R218, 0x10, RZ ;  /* 0x00000010dada7819 */ /* 0x000fe200000006ff */
[----:B------:R-:W-:Y:S01]  /*0cf0*/  FADD.FTZ R235, -R226, R3 ;  /* 0x00000003e2eb7221 */ /* 0x000fe20000010100 */
[----:B------:R-:W-:-:S02]  /*0d00*/  SHF.L.U32 R16, R186, 0x10, RZ ;  /* 0x00000010ba107819 */ /* 0x000fc400000006ff */
[----:B------:R-:W-:Y:S02]  /*0d10*/  SHF.L.U32 R3, R181, 0x10, RZ ;  /* 0x00000010b5037819 */ /* 0x000fe400000006ff */
[----:B------:R-:W-:Y:S01]  /*0d20*/  SHF.L.U32 R186, R20, 0x10, RZ ;  /* 0x0000001014ba7819 */ /* 0x000fe200000006ff */
[C---:B------:R-:W-:Y:S01]  /*0d30*/  FADD.FTZ R20, -R226.reuse, R164 ;  /* 0x000000a4e2147221 */ /* 0x040fe20000010100 */
[C---:B------:R-:W-:Y:S01]  /*0d40*/  FADD.FTZ R21, -R226.reuse, R21 ;  /* 0x00000015e2157221 */ /* 0x040fe20000010100 */
[----:B------:R-:W-:Y:S01]  /*0d50*/  FADD.FTZ R164, -R226, R218 ;  /* 0x000000dae2a47221 */ /* 0x000fe20000010100 */
[----:B------:R-:W-:Y:S02]  /*0d60*/  IMAD.U32 R22, R165, 0x10000, RZ ;  /* 0x00010000a5167824 */ /* 0x000fe400078e00ff */
[----:B------:R-:W-:Y:S01]  /*0d70*/  FMUL.FTZ R233, R4, R233 ;  /* 0x000000e904e97220 */ /* 0x000fe20000410000 */
[----:B------:R-:W-:Y:S01]  /*0d80*/  IMAD.U32 R218, R113, 0x10000, RZ ;  /* 0x0001000071da7824 */ /* 0x000fe200078e00ff */
[----:B------:R-:W-:Y:S01]  /*0d90*/  SHF.L.U32 R237, R14, 0x10, RZ ;  /* 0x000000100eed7819 */ /* 0x000fe200000006ff */
[C---:B------:R-:W-:Y:S01]  /*0da0*/  FADD.FTZ R165, -R226.reuse, R212 ;  /* 0x000000d4e2a57221 */ /* 0x040fe20000010100 */
[C---:B------:R-:W-:Y:S01]  /*0db0*/  FADD.FTZ R17, -R226.reuse, R17 ;  /* 0x00000011e2117221 */ /* 0x040fe20000010100 */
[----:B------:R-:W-:Y:S01]  /*0dc0*/  FADD.FTZ R14, -R226, R3 ;  /* 0x00000003e20e7221 */ /* 0x000fe20000010100 */
[----:B------:R-:W-:Y:S01]  /*0dd0*/  SHF.L.U32 R212, R112, 0x10, RZ ;  /* 0x0000001070d47819 */ /* 0x000fe200000006ff */
[----:B------:R-:W-:Y:S01]  /*0de0*/  FMUL.FTZ R3, R4, R21 ;  /* 0x0000001504037220 */ /* 0x000fe20000410000 */
[----:B------:R-:W-:Y:S01]  /*0df0*/  SHF.L.U32 R15, R187, 0x10, RZ ;  /* 0x00000010bb0f7819 */ /* 0x000fe200000006ff */
[-C--:B------:R-:W-:Y:S01]  /*0e00*/  FMUL.FTZ R194, R218, R11.reuse ;  /* 0x0000000bdac27220 */ /* 0x080fe20000410000 */
[--C-:B------:R-:W-:Y:S01]  /*0e10*/  FADD.FTZ R138, R138, R11.reuse ;  /* 0x0000000b8a8a7221 */ /* 0x100fe20000010000 */
[----:B------:R-:W-:Y:S01]  /*0e20*/  FFMA.FTZ R46, R233, R11, R46 ;  /* 0x0000000be92e7223 */ /* 0x000fe2000001002e */
[----:B------:R-:W-:Y:S01]  /*0e30*/  PRMT R11, R112, 0x7632, R11 ;  /* 0x00007632700b7816 */ /* 0x000fe2000000000b */
[----:B------:R-:W-:Y:S01]  /*0e40*/  FMUL.FTZ R17, R4, R17 ;  /* 0x0000001104117220 */ /* 0x000fe20000410000 */
[-C--:B------:R-:W-:Y:S01]  /*0e50*/  FMUL.FTZ R212, R212, R9.reuse ;  /* 0x00000009d4d47220 */ /* 0x080fe20000410000 */
[----:B------:R-:W-:Y:S01]  /*0e60*/  FADD.FTZ R136, R136, R9 ;  /* 0x0000000988887221 */ /* 0x000fe20000010000 */
[----:B------:R-:W-:Y:S01]  /*0e70*/  FFMA.FTZ R44, R3, R9, R44 ;  /* 0x00000009032c7223 */ /* 0x000fe2000001002c */
[----:B------:R-:W-:Y:S01]  /*0e80*/  FMUL.FTZ R9, R198, R15 ;  /* 0x0000000fc6097220 */ /* 0x000fe20000410000 */
[-C--:B-1----:R-:W-:Y:S01]  /*0e90*/  FMUL.FTZ R192, R196, R13.reuse ;  /* 0x0000000dc4c07220 */ /* 0x082fe20000410000 */
[----:B------:R-:W-:Y:S01]  /*0ea0*/  SHF.L.U32 R11, R11, 0x10, RZ ;  /* 0x000000100b0b7819 */ /* 0x000fe200000006ff */
[--C-:B------:R-:W-:Y:S01]  /*0eb0*/  FADD.FTZ R140, R140, R13.reuse ;  /* 0x0000000d8c8c7221 */ /* 0x100fe20000010000 */
[----:B------:R-:W-:Y:S01]  /*0ec0*/  SHF.L.U32 R198, R7, 0x10, RZ ;  /* 0x0000001007c67819 */ /* 0x000fe200000006ff */
[----:B------:R-:W-:Y:S01]  /*0ed0*/  FFMA.FTZ R48, R17, R13, R48 ;  /* 0x0000000d11307223 */ /* 0x000fe20000010030 */
[C---:B------:R-:W-:Y:S01]  /*0ee0*/  FMUL.FTZ R241, R4.reuse, R241 ;  /* 0x000000f104f17220 */ /* 0x040fe20000410000 */
[----:B------:R-:W-:Y:S01]  /*0ef0*/  FMUL.FTZ R196, R4, R19 ;  /* 0x0000001304c47220 */ /* 0x000fe20000410000 */
[----:B------:R-:W-:-:S02]  /*0f00*/  PRMT R13, R113, 0x7632, R13 ;  /* 0x00007632710d7816 */ /* 0x000fc4000000000d */
[----:B------:R-:W-:Y:S01]  /*0f10*/  SHF.L.U32 R239, R18, 0x10, RZ ;  /* 0x0000001012ef7819 */ /* 0x000fe200000006ff */
[----:B------:R-:W-:Y:S01]  /*0f20*/  FADD.FTZ R142, R142, R15 ;  /* 0x0000000f8e8e7221 */ /* 0x000fe20000010000 */
[----:B------:R-:W-:Y:S01]  /*0f30*/  FFMA.FTZ R50, R241, R15, R50 ;  /* 0x0000000ff1327223 */ /* 0x000fe20000010032 */
[-C--:B------:R-:W-:Y:S01]  /*0f40*/  FMUL.FTZ R7, R11, R198.reuse ;  /* 0x000000c60b077220 */ /* 0x080fe20000410000 */
[----:B------:R-:W-:Y:S01]  /*0f50*/  FADD.FTZ R137, R137, R198 ;  /* 0x000000c689897221 */ /* 0x000fe20000010000 */
[----:B------:R-:W-:Y:S01]  /*0f60*/  FFMA.FTZ R45, R196, R198, R45 ;  /* 0x000000c6c42d7223 */ /* 0x000fe2000001002d */
[----:B------:R-:W-:Y:S01]  /*0f70*/  PRMT R15, R114, 0x7632, R15 ;  /* 0x00007632720f7816 */ /* 0x000fe2000000000f */
[----:B------:R-:W-:Y:S01]  /*0f80*/  IMAD.U32 R11, R13, 0x10000, RZ ;  /* 0x000100000d0b7824 */ /* 0x000fe200078e00ff */
[----:B------:R-:W-:Y:S01]  /*0f90*/  SHF.L.U32 R198, R8, 0x10, RZ ;  /* 0x0000001008c67819 */ /* 0x000fe200000006ff */
[----:B------:R-:W-:Y:S01]  /*0fa0*/  FMUL.FTZ R8, R4, R235 ;  /* 0x000000eb04087220 */ /* 0x000fe20000410000 */
[----:B------:R-:W-:Y:S01]  /*0fb0*/  PRMT R12, R187, 0x7632, R12 ;  /* 0x00007632bb0c7816 */ /* 0x000fe2000000000c */
[----:B------:R-:W-:Y:S01]  /*0fc0*/  FADD.FTZ R239, -R226, R239 ;  /* 0x000000efe2ef7221 */ /* 0x000fe20000010100 */
[----:B------:R-:W-:Y:S01]  /*0fd0*/  PRMT R19, R115, 0x7632, R19 ;  /* 0x0000763273137816 */ /* 0x000fe20000000013 */
[-C--:B------:R-:W-:Y:S01]  /*0fe0*/  FMUL.FTZ R11, R11, R198.reuse ;  /* 0x000000c60b0b7220 */ /* 0x080fe20000410000 */
[----:B------:R-:W-:Y:S01]  /*0ff0*/  SHF.L.U32 R13, R15, 0x10, RZ ;  /* 0x000000100f0d7819 */ /* 0x000fe200000006ff */
[----:B------:R-:W-:Y:S01]  /*1000*/  FADD.FTZ R139, R139, R198 ;  /* 0x000000c68b8b7221 */ /* 0x000fe20000010000 */
[----:B------:R-:W-:Y:S01]  /*1010*/  FFMA.FTZ R47, R8, R198, R47 ;  /* 0x000000c6082f7223 */ /* 0x000fe2000001002f */
[----:B------:R-:W-:Y:S01]  /*1020*/  SHF.L.U32 R15, R19, 0x10, RZ ;  /* 0x00000010130f7819 */ /* 0x000fe200000006ff */
[----:B------:R-:W-:-:S02]  /*1030*/  IMAD.U32 R218, R12, 0x10000, RZ ;  /* 0x000100000cda7824 */ /* 0x000fc400078e00ff */
[----:B------:R-:W-:Y:S01]  /*1040*/  FMUL.FTZ R198, R4, R239 ;  /* 0x000000ef04c67220 */ /* 0x000fe20000410000 */
[----:B------:R-:W-:Y:S01]  /*1050*/  PRMT R222, R155, 0x7632, R222 ;  /* 0x000076329bde7816 */ /* 0x000fe200000000de */
[----:B------:R-:W-:Y:S01]  /*1060*/  IMAD.U32 R251, R180, 0x10000, RZ ;  /* 0x00010000b4fb7824 */ /* 0x000fe200078e00ff */
[----:B------:R-:W-:Y:S01]  /*1070*/  SHF.L.U32 R182, R182, 0x10, RZ ;  /* 0x00000010b6b67819 */ /* 0x000fe200000006ff */
[-C--:B------:R-:W-:Y:S01]  /*1080*/  FMUL.FTZ R12, R15, R218.reuse ;  /* 0x000000da0f0c7220 */ /* 0x080fe20000410000 */
[----:B------:R-:W-:Y:S01]  /*1090*/  SHF.L.U32 R188, R183, 0x10, RZ ;  /* 0x00000010b7bc7819 */ /* 0x000fe200000006ff */
[----:B------:R-:W-:Y:S01]  /*10a0*/  FADD.FTZ R143, R143, R218 ;  /* 0x000000da8f8f7221 */ /* 0x000fe20000010000 */
[----:B------:R-:W-:Y:S01]  /*10b0*/  PRMT R183, R168, 0x7632, R183 ;  /* 0x00007632a8b77816 */ /* 0x000fe200000000b7 */
[----:B------:R-:W-:Y:S01]  /*10c0*/  FFMA.FTZ R51, R198, R218, R51 ;  /* 0x000000dac6337223 */ /* 0x000fe20000010033 */
[----:B------:R-:W-:Y:S02]  /*10d0*/  SHF.L.U32 R187, R168, 0x10, RZ ;  /* 0x00000010a8bb7819 */ /* 0x000fe400000006ff */
[----:B------:R-:W-:-:S02]  /*10e0*/  SHF.L.U32 R220, R152, 0x10, RZ ;  /* 0x0000001098dc7819 */ /* 0x000fc400000006ff */
[----:B------:R-:W-:Y:S02]  /*10f0*/  SHF.L.U32 R249, R23, 0x10, RZ ;  /* 0x0000001017f97819 */ /* 0x000fe400000006ff */
[C---:B------:R-:W-:Y:S01]  /*1100*/  PRMT R168, R169.reuse, 0x7632, R168 ;  /* 0x00007632a9a87816 */ /* 0x040fe200000000a8 */
[----:B------:R-:W-:Y:S01]  /*1110*/  IMAD.U32 R169, R169, 0x10000, RZ ;  /* 0x00010000a9a97824 */ /* 0x000fe200078e00ff */
[----:B------:R-:W-:Y:S02]  /*1120*/  PRMT R152, R153, 0x7632, R152 ;  /* 0x0000763299987816 */ /* 0x000fe40000000098 */
[----:B------:R-:W-:Y:S02]  /*1130*/  SHF.L.U32 R180, R209, 0x10, RZ ;  /* 0x00000010d1b47819 */ /* 0x000fe400000006ff */
[----:B------:R-:W-:Y:S01]  /*1140*/  SHF.L.U32 R218, R109, 0x10, RZ ;  /* 0x000000106dda7819 */ /* 0x000fe200000006ff */
[----:B------:R-:W-:Y:S02]  /*1150*/  IMAD.U32 R222, R222, 0x10000, RZ ;  /* 0x00010000dede7824 */ /* 0x000fe400078e00ff */
[C---:B------:R-:W-:Y:S01]  /*1160*/  FADD.FTZ R23, -R226.reuse, R182 ;  /* 0x000000b6e2177221 */ /* 0x040fe20000010100 */
[----:B------:R-:W-:Y:S01]  /*1170*/  FADD.FTZ R181, -R226, R188 ;  /* 0x000000bce2b57221 */ /* 0x000fe20000010100 */
[----:B------:R-:W-:Y:S01]  /*1180*/  PRMT R21, R108, 0x7632, R21 ;  /* 0x000076326c157816 */ /* 0x000fe20000000015 */
[----:B------:R-:W-:Y:S01]  /*1190*/  FADD.FTZ R249, -R226, R249 ;  /* 0x000000f9e2f97221 */ /* 0x000fe20000010100 */
[----:B------:R-:W-:Y:S01]  /*11a0*/  PRMT R189, R170, 0x7632, R189 ;  /* 0x00007632aabd7816 */ /* 0x000fe200000000bd */
[----:B------:R-:W-:Y:S01]  /*11b0*/  FMUL.FTZ R19, R218, R169 ;  /* 0x000000a9da137220 */ /* 0x000fe20000410000 */
[----:B------:R-:W-:-:S02]  /*11c0*/  SHF.L.U32 R191, R170, 0x10, RZ ;  /* 0x00000010aabf7819 */ /* 0x000fc400000006ff */
[----:B------:R-:W-:Y:S01]  /*11d0*/  SHF.L.U32 R182, R152, 0x10, RZ ;  /* 0x0000001098b67819 */ /* 0x000fe200000006ff */
[C---:B------:R-:W-:Y:S01]  /*11e0*/  FADD.FTZ R152, -R226.reuse, R180 ;  /* 0x000000b4e2987221 */ /* 0x040fe20000010100 */
[C---:B------:R-:W-:Y:S01]  /*11f0*/  PRMT R170, R171.reuse, 0x7632, R170 ;  /* 0x00007632abaa7816 */ /* 0x040fe200000000aa */
[C---:B------:R-:W-:Y:S01]  /*1200*/  FADD.FTZ R180, -R226.reuse, R222 ;  /* 0x000000dee2b47221 */ /* 0x040fe20000010100 */
[----:B------:R-:W-:Y:S01]  /*1210*/  SHF.L.U32 R171, R171, 0x10, RZ ;  /* 0x00000010abab7819 */ /* 0x000fe200000006ff */
[----:B------:R-:W-:Y:S01]  /*1220*/  FADD.FTZ R209, -R226, R220 ;  /* 0x000000dce2d17221 */ /* 0x000fe20000010100 */
[----:B------:R-:W-:Y:S01]  /*1230*/  SHF.L.U32 R218, R111, 0x10, RZ ;  /* 0x000000106fda7819 */ /* 0x000fe200000006ff */
[C---:B------:R-:W-:Y:S01]  /*1240*/  FMUL.FTZ R181, R4.reuse, R181 ;  /* 0x000000b504b57220 */ /* 0x040fe20000410000 */
[----:B------:R-:W-:Y:S01]  /*1250*/  SHF.L.U32 R222, R183, 0x10, RZ ;  /* 0x00000010b7de7819 */ /* 0x000fe200000006ff */
[----:B------:R-:W-:Y:S02]  /*1260*/  IMAD.U32 R21, R21, 0x10000, RZ ;  /* 0x0001000015157824 */ /* 0x000fe400078e00ff */
[----:B------:R-:W-:Y:S01]  /*1270*/  FMUL.FTZ R220, R4, R249 ;  /* 0x000000f904dc7220 */ /* 0x000fe20000410000 */
[----:B------:R-:W-:Y:S01]  /*1280*/  PRMT R183, R109, 0x7632, R183 ;  /* 0x000076326db77816 */ /* 0x000fe200000000b7 */
[----:B------:R-:W-:Y:S01]  /*1290*/  FADD.FTZ R251, -R226, R251 ;  /* 0x000000fbe2fb7221 */ /* 0x000fe20000010100 */
[-C--:B------:R-:W-:Y:S01]  /*12a0*/  FMUL.FTZ R218, R218, R171.reuse ;  /* 0x000000abdada7220 */ /* 0x080fe20000410000 */
[----:B------:R-:W-:Y:S01]  /*12b0*/  FADD.FTZ R150, R150, R171 ;  /* 0x000000ab96967221 */ /* 0x000fe20000010000 */
[----:B------:R-:W-:Y:S01]  /*12c0*/  FFMA.FTZ R58, R181, R171, R58 ;  /* 0x000000abb53a7223 */ /* 0x000fe2000001003a */
[-C--:B------:R-:W-:Y:S01]  /*12d0*/  FMUL.FTZ R171, R21, R222.reuse ;  /* 0x000000de15ab7220 */ /* 0x080fe20000410000 */
[----:B------:R-:W-:Y:S01]  /*12e0*/  FADD.FTZ R145, R145, R222 ;  /* 0x000000de91917221 */ /* 0x000fe20000010000 */
[----:B------:R-:W-:Y:S01]  /*12f0*/  FFMA.FTZ R53, R220, R222, R53 ;  /* 0x000000dedc357223 */ /* 0x000fe20000010035 */
[----:B------:R-:W-:-:S02]  /*1300*/  SHF.L.U32 R183, R183, 0x10, RZ ;  /* 0x00000010b7b77819 */ /* 0x000fc400000006ff */
[----:B------:R-:W-:Y:S01]  /*1310*/  SHF.L.U32 R222, R168, 0x10, RZ ;  /* 0x00000010a8de7819 */ /* 0x000fe200000006ff */
[----:B------:R-:W-:Y:S01]  /*1320*/  FMUL.FTZ R168, R4, R251 ;  /* 0x000000fb04a87220 */ /* 0x000fe20000410000 */
[----:B------:R-:W-:Y:S02]  /*1330*/  PRMT R228, R178, 0x7632, R228 ;  /* 0x00007632b2e47816 */ /* 0x000fe400000000e4 */
[----:B------:R-:W-:Y:S02]  /*1340*/  SHF.L.U32 R229, R176, 0x10, RZ ;  /* 0x00000010b0e57819 */ /* 0x000fe400000006ff */
[----:B------:R-:W-:Y:S02]  /*1350*/  PRMT R21, R111, 0x7632, R21 ;  /* 0x000076326f157816 */ /* 0x000fe40000000015 */
[----:B------:R-:W-:Y:S01]  /*1360*/  PRMT R176, R177, 0x7632, R176 ;  /* 0x00007632b1b07816 */ /* 0x000fe200000000b0 */
[-C--:B------:R-:W-:Y:S01]  /*1370*/  FMUL.FTZ R183, R183, R222.reuse ;  /* 0x000000deb7b77220 */ /* 0x080fe20000410000 */
[----:B------:R-:W-:Y:S01]  /*1380*/  SHF.L.U32 R228, R228, 0x10, RZ ;  /* 0x00000010e4e47819 */ /* 0x000fe200000006ff */
[----:B------:R-:W-:Y:S01]  /*1390*/  FADD.FTZ R147, R147, R222 ;  /* 0x000000de93937221 */ /* 0x000fe20000010000 */
[----:B------:R-:W-:Y:S01]  /*13a0*/  FFMA.FTZ R55, R168, R222, R55 ;  /* 0x000000dea8377223 */ /* 0x000fe20000010037 */
[----:B------:R-:W-:Y:S01]  /*13b0*/  FADD.FTZ R16, -R226, R16 ;  /* 0x00000010e2107221 */ /* 0x000fe20000010100 */
[----:B------:R-:W-:-:S02]  /*13c0*/  SHF.L.U32 R21, R21, 0x10, RZ ;  /* 0x0000001015157819 */ /* 0x000fc400000006ff */
[----:B------:R-:W-:Y:S02]  /*13d0*/  SHF.L.U32 R222, R170, 0x10, RZ ;  /* 0x00000010aade7819 */ /* 0x000fe400000006ff */
[----:B------:R-:W-:Y:S01]  /*13e0*/  SHF.L.U32 R188, R176, 0x10, RZ ;  /* 0x00000010b0bc7819 */ /* 0x000fe200000006ff */
[----:B------:R-:W-:Y:S01]  /*13f0*/  FADD.FTZ R176, -R226, R182 ;  /* 0x000000b6e2b07221 */ /* 0x000fe20000010100 */
[----:B------:R-:W-:Y:S01]  /*1400*/  SHF.L.U32 R18, R190, 0x10, RZ ;  /* 0x00000010be127819 */ /* 0x000fe200000006ff */
[C---:B------:R-:W-:Y:S01]  /*1410*/  FADD.FTZ R182, -R226.reuse, R186 ;  /* 0x000000bae2b67221 */ /* 0x040fe20000010100 */
[----:B------:R-:W-:Y:S01]  /*1420*/  FADD.FTZ R186, -R226, R228 ;  /* 0x000000e4e2ba7221 */ /* 0x000fe20000010100 */
[----:B------:R-:W-:Y:S01]  /*1430*/  FMUL.FTZ R170, R4, R16 ;  /* 0x0000001004aa7220 */ /* 0x000fe20000410000 */
[----:B------:R-:W-:Y:S01]  /*1440*/  FMUL.FTZ R16, R21, R222 ;  /* 0x000000de15107220 */ /* 0x000fe20000410000 */
[----:B------:R-:W-:Y:S01]  /*1450*/  SHF.L.U32 R228, R107, 0x10, RZ ;  /* 0x000000106be47819 */ /* 0x000fe200000006ff */
[----:B------:R-:W-:Y:S01]  /*1460*/  FADD.FTZ R18, -R226, R18 ;  /* 0x00000012e2127221 */ /* 0x000fe20000010100 */
[----:B------:R-:W-:-:S02]  /*1470*/  PRMT R21, R104, 0x7632, R21 ;  /* 0x0000763268157816 */ /* 0x000fc40000000015 */
[----:B------:R-:W-:Y:S01]  /*1480*/  SHF.L.U32 R230, R210, 0x10, RZ ;  /* 0x00000010d2e67819 */ /* 0x000fe200000006ff */
[----:B------:R-:W-:Y:S01]  /*1490*/  FMUL.FTZ R210, R228, R219 ;  /* 0x000000dbe4d27220 */ /* 0x000fe20000410000 */
[----:B------:R-:W-:Y:S01]  /*14a0*/  SHF.L.U32 R21, R21, 0x10, RZ ;  /* 0x0000001015157819 */ /* 0x000fe200000006ff */
[----:B------:R-:W-:Y:S01]  /*14b0*/  FMUL.FTZ R228, R4, R18 ;  /* 0x0000001204e47220 */ /* 0x000fe20000410000 */
[----:B------:R-:W-:Y:S01]  /*14c0*/  PRMT R193, R106, 0x7632, R193 ;  /* 0x000076326ac17816 */ /* 0x000fe200000000c1 */
[----:B------:R-:W-:Y:S01]  /*14d0*/  FADD.FTZ R22, -R226, R22 ;  /* 0x00000016e2167221 */ /* 0x000fe20000010100 */
[----:B------:R-:W-:Y:S01]  /*14e0*/  FADD.FTZ R89, R89, R230 ;  /* 0x000000e659597221 */ /* 0x000fe20000010000 */
[-C--:B------:R-:W-:Y:S01]  /*14f0*/  FMUL.FTZ R18, R21, R230.reuse ;  /* 0x000000e615127220 */ /* 0x080fe20000410000 */
[----:B------:R-:W-:Y:S01]  /*1500*/  FFMA.FTZ R61, R228, R230, R61 ;  /* 0x000000e6e43d7223 */ /* 0x000fe2000001003d */
[----:B------:R-:W-:Y:S01]  /*1510*/  FMUL.FTZ R230, R4, R20 ;  /* 0x0000001404e67220 */ /* 0x000fe20000410000 */
[----:B------:R-:W-:-:S02]  /*1520*/  SHF.L.U32 R193, R193, 0x10, RZ ;  /* 0x00000010c1c17819 */ /* 0x000fc400000006ff */
[----:B------:R-:W-:Y:S01]  /*1530*/  SHF.L.U32 R20, R214, 0x10, RZ ;  /* 0x00000010d6147819 */ /* 0x000fe200000006ff */
[----:B------:R-:W-:Y:S01]  /*1540*/  FMUL.FTZ R214, R4, R22 ;  /* 0x0000001604d67220 */ /* 0x000fe20000410000 */
[----:B------:R-:W-:Y:S01]  /*1550*/  PRMT R195, R107, 0x7632, R195 ;  /* 0x000076326bc37816 */ /* 0x000fe200000000c3 */
[----:B------:R-:W-:Y:S01]  /*1560*/  IMAD.U32 R153, R153, 0x10000, RZ ;  /* 0x0001000099997824 */ /* 0x000fe200078e00ff */
[----:B------:R-:W-:Y:S01]  /*1570*/  SHF.L.U32 R224, R155, 0x10, RZ ;  /* 0x000000109be07819 */ /* 0x000fe200000006ff */
[-C--:B------:R-:W-:Y:S01]  /*1580*/  FMUL.FTZ R193, R193, R20.reuse ;  /* 0x00000014c1c17220 */ /* 0x080fe20000410000 */
[----:B------:R-:W-:Y:S01]  /*1590*/  FADD.FTZ R33, R33, R20 ;  /* 0x0000001421217221 */ /* 0x000fe20000010000 */
[----:B------:R-:W-:Y:S01]  /*15a0*/  FFMA.FTZ R65, R214, R20, R65 ;  /* 0x00000014d6417223 */ /* 0x000fe20000010041 */
[----:B------:R-:W-:Y:S01]  /*15b0*/  PRMT R155, R157, 0x7632, R155 ;  /* 0x000076329d9b7816 */ /* 0x000fe2000000009b */
[----:B------:R-:W-:Y:S01]  /*15c0*/  FADD.FTZ R185, -R226, R185 ;  /* 0x000000b9e2b97221 */ /* 0x000fe20000010100 */
[----:B------:R-:W-:Y:S01]  /*15d0*/  SHF.L.U32 R20, R101, 0x10, RZ ;  /* 0x0000001065147819 */ /* 0x000fe200000006ff */
[----:B------:R-:W-:Y:S01]  /*15e0*/  IMAD.U32 R157, R157, 0x10000, RZ ;  /* 0x000100009d9d7824 */ /* 0x000fe200078e00ff */
[----:B------:R-:W-:-:S02]  /*15f0*/  SHF.L.U32 R195, R195, 0x10, RZ ;  /* 0x00000010c3c37819 */ /* 0x000fc400000006ff */
[----:B------:R-:W-:Y:S01]  /*1600*/  SHF.L.U32 R22, R216, 0x10, RZ ;  /* 0x00000010d8167819 */ /* 0x000fe200000006ff */
[----:B------:R-:W-:Y:S01]  /*1610*/  FMUL.FTZ R216, R4, R152 ;  /* 0x0000009804d87220 */ /* 0x000fe20000410000 */
[----:B------:R-:W-:Y:S01]  /*1620*/  FADD.FTZ R153, -R226, R153 ;  /* 0x00000099e2997221 */ /* 0x000fe20000010100 */
[----:B------:R-:W-:Y:S01]  /*1630*/  FMUL.FTZ R185, R4, R185 ;  /* 0x000000b904b97220 */ /* 0x000fe20000410000 */
[----:B------:R-:W-:Y:S01]  /*1640*/  FMUL.FTZ R197, R20, R157 ;  /* 0x0000009d14c57220 */ /* 0x000fe20000410000 */
[----:B------:R-:W-:Y:S01]  /*1650*/  FADD.FTZ R20, RZ, R212 ;  /* 0x000000d4ff147221 */ /* 0x000fe20000010000 */
[-C--:B------:R-:W-:Y:S01]  /*1660*/  FMUL.FTZ R195, R195, R22.reuse ;  /* 0x00000016c3c37220 */ /* 0x080fe20000410000 */
[----:B------:R-:W-:Y:S01]  /*1670*/  FADD.FTZ R35, R35, R22 ;  /* 0x0000001623237221 */ /* 0x000fe20000010000 */
[----:B------:R-:W-:Y:S01]  /*1680*/  FFMA.FTZ R67, R216, R22, R67 ;  /* 0x00000016d8437223 */ /* 0x000fe20000010043 */
[----:B------:R-:W-:Y:S01]  /*1690*/  FFMA.FTZ R21, R3, R212, RZ ;  /* 0x000000d403157223 */ /* 0x000fe200000100ff */
[----:B------:R-:W-:Y:S01]  /*16a0*/  SHF.L.U32 R227, R158, 0x10, RZ ;  /* 0x000000109ee37819 */ /* 0x000fe200000006ff */
[----:B------:R-:W-:Y:S01]  /*16b0*/  FADD.FTZ R146, R146, R169 ;  /* 0x000000a992927221 */ /* 0x000fe20000010000 */
[----:B------:R-:W-:Y:S01]  /*16c0*/  FFMA.FTZ R54, R185, R169, R54 ;  /* 0x000000a9b9367223 */ /* 0x000fe20000010036 */
[----:B------:R-:W-:Y:S01]  /*16d0*/  FMUL.FTZ R199, R4, R153 ;  /* 0x0000009904c77220 */ /* 0x000fe20000410000 */
[----:B------:R-:W-:Y:S01]  /*16e0*/  SHF.L.U32 R22, R102, 0x10, RZ ;  /* 0x0000001066167819 */ /* 0x000fe200000006ff */
[----:B------:R-:W-:Y:S01]  /*16f0*/  FMUL.FTZ R169, R4, R23 ;  /* 0x0000001704a97220 */ /* 0x000fe20000410000 */
[----:B------:R-:W-:Y:S01]  /*1700*/  FADD.FTZ R23, R7, R20 ;  /* 0x0000001407177221 */ /* 0x000fe20000010000 */
[----:B------:R-:W-:Y:S01]  /*1710*/  FFMA.FTZ R20, R196, R7, R21 ;  /* 0x00000007c4147223 */ /* 0x000fe20000010015 */
[----:B------:R-:W-:Y:S01]  /*1720*/  FADD.FTZ R38, R38, R157 ;  /* 0x0000009d26267221 */ /* 0x000fe20000010000 */
[----:B------:R-:W-:Y:S01]  /*1730*/  FFMA.FTZ R70, R199, R157, R70 ;  /* 0x0000009dc7467223 */ /* 0x000fe20000010046 */
[----:B------:R-:W-:Y:S01]  /*1740*/  FMUL.FTZ R157, R22, R227 ;  /* 0x000000e3169d7220 */ /* 0x000fe20000410000 */
[----:B------:R-:W-:Y:S01]  /*1750*/  FADD.FTZ R22, R194, R23 ;  /* 0x00000017c2167221 */ /* 0x000fe20000010000 */
[----:B------:R-:W-:Y:S01]  /*1760*/  FFMA.FTZ R21, R233, R194, R20 ;  /* 0x000000c2e9157223 */ /* 0x000fe20000010014 */
[----:B------:R-:W-:Y:S01]  /*1770*/  SHF.L.U32 R200, R10, 0x10, RZ ;  /* 0x000000100ac87819 */ /* 0x000fe200000006ff */
[----:B------:R-:W-:Y:S01]  /*1780*/  FADD.FTZ R237, -R226, R237 ;  /* 0x000000ede2ed7221 */ /* 0x000fe20000010100 */
[----:B------:R-:W-:Y:S01]  /*1790*/  FADD.FTZ R23, R11, R22 ;  /* 0x000000160b177221 */ /* 0x000fe20000010000 */
[----:B------:R-:W-:-:S02]  /*17a0*/  FFMA.FTZ R20, R8, R11, R21 ;  /* 0x0000000b08147223 */ /* 0x000fc40000010015 */
[----:B------:R-:W-:Y:S01]  /*17b0*/  FMUL.FTZ R13, R13, R200 ;  /* 0x000000c80d0d7220 */ /* 0x000fe20000410000 */
[----:B------:R-:W-:Y:S01]  /*17c0*/  FADD.FTZ R22, R192, R23 ;  /* 0x00000017c0167221 */ /* 0x000fe20000010000 */
[----:B------:R-:W-:Y:S01]  /*17d0*/  FMUL.FTZ R10, R4, R237 ;  /* 0x000000ed040a7220 */ /* 0x000fe20000410000 */
[----:B------:R-:W-:Y:S02]  /*17e0*/  FFMA.FTZ R21, R17, R192, R20 ;  /* 0x000000c011157223 */ /* 0x000fe40000010014 */
[----:B------:R-:W-:Y:S01]  /*17f0*/  FADD.FTZ R22, R13, R22 ;  /* 0x000000160d167221 */ /* 0x000fe20000010000 */
[----:B------:R-:W-:Y:S01]  /*1800*/  FADD.FTZ R141, R141, R200 ;  /* 0x000000c88d8d7221 */ /* 0x000fe20000010000 */
[C---:B------:R-:W-:Y:S01]  /*1810*/  FFMA.FTZ R20, R10.reuse, R13, R21 ;  /* 0x0000000d0a147223 */ /* 0x040fe20000010015 */
[----:B------:R-:W-:Y:S01]  /*1820*/  FFMA.FTZ R49, R10, R200, R49 ;  /* 0x000000c80a317223 */ /* 0x000fe20000010031 */
[----:B------:R-:W-:Y:S01]  /*1830*/  SHF.L.U32 R200, R108, 0x10, RZ ;  /* 0x000000106cc87819 */ /* 0x000fe200000006ff */
[----:B------:R-:W-:Y:S01]  /*1840*/  FADD.FTZ R23, R9, R22 ;  /* 0x0000001609177221 */ /* 0x000fe20000010000 */
[----:B------:R-:W-:Y:S01]  /*1850*/  FADD.FTZ R243, -R226, R184 ;  /* 0x000000b8e2f37221 */ /* 0x000fe20000010100 */
[----:B------:R-:W-:-:S02]  /*1860*/  FFMA.FTZ R21, R241, R9, R20 ;  /* 0x00000009f1157223 */ /* 0x000fc40000010014 */
[----:B------:R-:W-:Y:S01]  /*1870*/  FMUL.FTZ R15, R200, R187 ;  /* 0x000000bbc80f7220 */ /* 0x000fe20000410000 */
[----:B------:R-:W-:Y:S01]  /*1880*/  FADD.FTZ R20, R12, R23 ;  /* 0x000000170c147221 */ /* 0x000fe20000010000 */
[----:B------:R-:W-:Y:S01]  /*1890*/  FMUL.FTZ R243, R4, R243 ;  /* 0x000000f304f37220 */ /* 0x000fe20000410000 */
[----:B------:R-:W-:Y:S02]  /*18a0*/  FFMA.FTZ R22, R198, R12, R21 ;  /* 0x0000000cc6167223 */ /* 0x000fe40000010015 */
[----:B------:R-:W-:Y:S02]  /*18b0*/  FADD.FTZ R20, R15, R20 ;  /* 0x000000140f147221 */ /* 0x000fe40000010000 */
[----:B------:R-:W-:Y:S02]  /*18c0*/  FFMA.FTZ R21, R243, R15, R22 ;  /* 0x0000000ff3157223 */ /* 0x000fe40000010016 */
[----:B------:R-:W-:Y:S01]  /*18d0*/  FADD.FTZ R22, R171, R20 ;  /* 0x00000014ab167221 */ /* 0x000fe20000010000 */
[----:B------:R-:W-:Y:S01]  /*18e0*/  PRMT R221, R154, 0x7632, R221 ;  /* 0x000076329add7816 */ /* 0x000fe200000000dd */
[----:B------:R-:W-:Y:S01]  /*18f0*/  FFMA.FTZ R20, R220, R171, R21 ;  /* 0x000000abdc147223 */ /* 0x000fe20000010015 */
[--C-:B------:R-:W-:Y:S01]  /*1900*/  FADD.FTZ R144, R144, R187.reuse ;  /* 0x000000bb90907221 */ /* 0x100fe20000010000 */
[----:B------:R-:W-:Y:S01]  /*1910*/  FFMA.FTZ R52, R243, R187, R52 ;  /* 0x000000bbf3347223 */ /* 0x000fe20000010034 */
[C---:B------:R-:W-:Y:S01]  /*1920*/  SHF.L.U32 R200, R110.reuse, 0x10, RZ ;  /* 0x000000106ec87819 */ /* 0x040fe200000006ff */
[----:B------:R-:W-:Y:S01]  /*1930*/  FADD.FTZ R22, R19, R22 ;  /* 0x0000001613167221 */ /* 0x000fe20000010000 */
[----:B------:R-:W-:Y:S01]  /*1940*/  PRMT R187, R110, 0x7632, R187 ;  /* 0x000076326ebb7816 */ /* 0x000fe200000000bb */
[----:B------:R-:W-:Y:S01]  /*1950*/  FFMA.FTZ R21, R185, R19, R20 ;  /* 0x00000013b9157223 */ /* 0x000fe20000010014 */
[----:B------:R-:W-:Y:S01]  /*1960*/  SHF.L.U32 R184, R221, 0x10, RZ ;  /* 0x00000010ddb87819 */ /* 0x000fe200000006ff */
[----:B------:R-:W-:Y:S01]  /*1970*/  FADD.FTZ R221, -R226, R224 ;  /* 0x000000e0e2dd7221 */ /* 0x000fe20000010100 */
[----:B------:R-:W-:Y:S01]  /*1980*/  SHF.L.U32 R187, R187, 0x10, RZ ;  /* 0x00000010bbbb7819 */ /* 0x000fe200000006ff */
[----:B------:R-:W-:Y:S01]  /*1990*/  FMUL.FTZ R200, R200, R191 ;  /* 0x000000bfc8c87220 */ /* 0x000fe20000410000 */
[----:B------:R-:W-:-:S02]  /*19a0*/  IMAD.U32 R224, R189, 0x10000, RZ ;  /* 0x00010000bde07824 */ /* 0x000fc400078e00ff */
[----:B------:R-:W-:Y:S01]  /*19b0*/  FADD.FTZ R23, R183, R22 ;  /* 0x00000016b7177221 */ /* 0x000fe20000010000 */
[----:B------:R-:W-:Y:S01]  /*19c0*/  FFMA.FTZ R20, R168, R183, R21 ;  /* 0x000000b7a8147223 */ /* 0x000fe20000010015 */
[----:B------:R-:W-:Y:S01]  /*19d0*/  FMUL.FTZ R14, R4, R14 ;  /* 0x0000000e040e7220 */ /* 0x000fe20000410000 */
[----:B------:R-:W-:Y:S01]  /*19e0*/  FMUL.FTZ R187, R187, R224 ;  /* 0x000000e0bbbb7220 */ /* 0x000fe20000410000 */
[----:B------:R-:W-:Y:S01]  /*19f0*/  FADD.FTZ R22, R200, R23 ;  /* 0x00000017c8167221 */ /* 0x000fe20000010000 */
[----:B------:R-:W-:Y:S01]  /*1a00*/  FFMA.FTZ R21, R169, R200, R20 ;  /* 0x000000c8a9157223 */ /* 0x000fe20000010014 */
[----:B------:R-:W-:Y:S02]  /*1a10*/  FADD.FTZ R149, R149, R224 ;  /* 0x000000e095957221 */ /* 0x000fe40000010000 */
        /* <DEDUP_REMOVED lines=10> */
[----:B------:R-:W-:Y:S01]  /*1ac0*/  FFMA.FTZ R22, R170, R16, R21 ;  /* 0x00000010aa167223 */ /* 0x000fe20000010015 */
[----:B------:R-:W-:Y:S01]  /*1ad0*/  FADD.FTZ R148, R148, R191 ;  /* 0x000000bf94947221 */ /* 0x000fe20000010000 */
[----:B------:R-:W-:Y:S01]  /*1ae0*/  FFMA.FTZ R56, R169, R191, R56 ;  /* 0x000000bfa9387223 */ /* 0x000fe20000010038 */
[----:B------:R-:W-:Y:S01]  /*1af0*/  FADD.FTZ R151, R151, R222 ;  /* 0x000000de97977221 */ /* 0x000fe20000010000 */
[----:B------:R-:W-:Y:S01]  /*1b00*/  FFMA.FTZ R59, R170, R222, R59 ;  /* 0x000000deaa3b7223 */ /* 0x000fe2000001003b */
[----:B------:R-:W-:Y:S01]  /*1b10*/  SHF.L.U32 R222, R105, 0x10, RZ ;  /* 0x0000001069de7819 */ /* 0x000fe200000006ff */
[----:B------:R-:W-:Y:S01]  /*1b20*/  FADD.FTZ R23, R189, R20 ;  /* 0x00000014bd177221 */ /* 0x000fe20000010000 */
[----:B------:R-:W-:Y:S01]  /*1b30*/  PRMT R191, R105, 0x7632, R191 ;  /* 0x0000763269bf7816 */ /* 0x000fe200000000bf */
[----:B------:R-:W-:Y:S01]  /*1b40*/  FADD.FTZ R203, -R226, R203 ;  /* 0x000000cbe2cb7221 */ /* 0x000fe20000010100 */
[----:B------:R-:W-:Y:S01]  /*1b50*/  FFMA.FTZ R21, R245, R189, R22 ;  /* 0x000000bdf5157223 */ /* 0x000fe20000010016 */
[----:B------:R-:W-:Y:S01]  /*1b60*/  FMUL.FTZ R222, R222, R215 ;  /* 0x000000d7dede7220 */ /* 0x000fe20000410000 */
[----:B------:R-:W-:Y:S01]  /*1b70*/  SHF.L.U32 R191, R191, 0x10, RZ ;  /* 0x00000010bfbf7819 */ /* 0x000fe200000006ff */
[----:B------:R-:W-:-:S02]  /*1b80*/  IMAD.U32 R232, R211, 0x10000, RZ ;  /* 0x00010000d3e87824 */ /* 0x000fc400078e00ff */
[----:B------:R-:W-:Y:S01]  /*1b90*/  FADD.FTZ R23, R18, R23 ;  /* 0x0000001712177221 */ /* 0x000fe20000010000 */
[----:B------:R-:W-:Y:S01]  /*1ba0*/  FMUL.FTZ R203, R4, R203 ;  /* 0x000000cb04cb7220 */ /* 0x000fe20000410000 */
[----:B------:R-:W-:Y:S01]  /*1bb0*/  FFMA.FTZ R20, R228, R18, R21 ;  /* 0x00000012e4147223 */ /* 0x000fe20000010015 */
[----:B------:R-:W-:Y:S02]  /*1bc0*/  IMAD.U32 R224, R106, 0x10000, RZ ;  /* 0x000100006ae07824 */ /* 0x000fe400078e00ff */
[----:B------:R-:W-:Y:S01]  /*1bd0*/  FMUL.FTZ R191, R191, R232 ;  /* 0x000000e8bfbf7220 */ /* 0x000fe20000410000 */
[----:B------:R-:W-:Y:S01]  /*1be0*/  FADD.FTZ R22, R222, R23 ;  /* 0x00000017de167221 */ /* 0x000fe20000010000 */
[----:B------:R-:W-:Y:S01]  /*1bf0*/  FADD.FTZ R247, -R226, R208 ;  /* 0x000000d0e2f77221 */ /* 0x000fe20000010100 */
[----:B------:R-:W-:Y:S01]  /*1c00*/  FFMA.FTZ R21, R203, R222, R20 ;  /* 0x000000decb157223 */ /* 0x000fe20000010014 */
[----:B------:R-:W-:Y:S01]  /*1c10*/  SHF.L.U32 R223, R154, 0x10, RZ ;  /* 0x000000109adf7819 */ /* 0x000fe200000006ff */
[----:B------:R-:W-:Y:S01]  /*1c20*/  FMUL.FTZ R224, R224, R217 ;  /* 0x000000d9e0e07220 */ /* 0x000fe20000410000 */
[----:B------:R-:W-:Y:S01]  /*1c30*/  FADD.FTZ R23, R191, R22 ;  /* 0x00000016bf177221 */ /* 0x000fe20000010000 */
[----:B------:R-:W-:Y:S01]  /*1c40*/  PRMT R154, R156, 0x7632, R154 ;  /* 0x000076329c9a7816 */ /* 0x000fe2000000009a */
[----:B------:R-:W-:Y:S01]  /*1c50*/  FMUL.FTZ R247, R4, R247 ;  /* 0x000000f704f77220 */ /* 0x000fe20000410000 */
[----:B------:R-:W-:Y:S01]  /*1c60*/  SHF.L.U32 R225, R156, 0x10, RZ ;  /* 0x000000109ce17819 */ /* 0x000fe200000006ff */
[----:B------:R-:W-:Y:S01]  /*1c70*/  FFMA.FTZ R20, R230, R191, R21 ;  /* 0x000000bfe6147223 */ /* 0x000fe20000010015 */
[----:B------:R-:W-:Y:S01]  /*1c80*/  PRMT R156, R158, 0x7632, R156 ;  /* 0x000076329e9c7816 */ /* 0x000fe2000000009c */
[----:B------:R-:W-:Y:S01]  /*1c90*/  FADD.FTZ R22, R224, R23 ;  /* 0x00000017e0167221 */ /* 0x000fe20000010000 */
[----:B------:R-:W-:Y:S01]  /*1ca0*/  PRMT R158, R159, 0x7632, R158 ;  /* 0x000076329f9e7816 */ /* 0x000fe2000000009e */
[----:B------:R-:W-:Y:S01]  /*1cb0*/  FFMA.FTZ R21, R247, R224, R20 ;  /* 0x000000e0f7157223 */ /* 0x000fe20000010014 */
[----:B------:R-:W-:-:S02]  /*1cc0*/  SHF.L.U32 R159, R159, 0x10, RZ ;  /* 0x000000109f9f7819 */ /* 0x000fc400000006ff */
[----:B------:R-:W-:Y:S01]  /*1cd0*/  SHF.L.U32 R152, R103, 0x10, RZ ;  /* 0x0000001067987819 */ /* 0x000fe200000006ff */
[C---:B------:R-:W-:Y:S01]  /*1ce0*/  FMUL.FTZ R221, R4.reuse, R221 ;  /* 0x000000dd04dd7220 */ /* 0x040fe20000410000 */
[----:B------:R-:W-:Y:S01]  /*1cf0*/  FADD.FTZ R23, R193, R22 ;  /* 0x00000016c1177221 */ /* 0x000fe20000010000 */
[----:B------:R-:W-:Y:S01]  /*1d00*/  FMUL.FTZ R165, R4, R165 ;  /* 0x000000a504a57220 */ /* 0x000fe20000410000 */
[----:B------:R-:W-:Y:S01]  /*1d10*/  FFMA.FTZ R20, R214, R193, R21 ;  /* 0x000000c1d6147223 */ /* 0x000fe20000010015 */
[-C--:B------:R-:W-:Y:S01]  /*1d20*/  FMUL.FTZ R201, R152, R159.reuse ;  /* 0x0000009f98c97220 */ /* 0x080fe20000410000 */
[----:B------:R-:W-:Y:S01]  /*1d30*/  FADD.FTZ R82, R82, R159 ;  /* 0x0000009f52527221 */ /* 0x000fe20000010000 */
[----:B------:R-:W-:Y:S01]  /*1d40*/  FFMA.FTZ R74, R221, R159, R74 ;  /* 0x0000009fdd4a7223 */ /* 0x000fe2000001004a */
[----:B------:R-:W-:Y:S01]  /*1d50*/  PRMT R152, R101, 0x7632, R152 ;  /* 0x0000763265987816 */ /* 0x000fe20000000098 */
[----:B------:R-:W-:Y:S01]  /*1d60*/  FADD.FTZ R91, R91, R232 ;  /* 0x000000e85b5b7221 */ /* 0x000fe20000010000 */
[----:B------:R-:W-:Y:S01]  /*1d70*/  FFMA.FTZ R63, R230, R232, R63 ;  /* 0x000000e8e63f7223 */ /* 0x000fe2000001003f */
[C---:B------:R-:W-:Y:S01]  /*1d80*/  PRMT R159, R100.reuse, 0x7632, R159 ;  /* 0x00007632649f7816 */ /* 0x040fe2000000009f */
[----:B------:R-:W-:-:S02]  /*1d90*/  IMAD.U32 R232, R100, 0x10000, RZ ;  /* 0x0001000064e87824 */ /* 0x000fc400078e00ff */
[----:B------:R-:W-:Y:S01]  /*1da0*/  FADD.FTZ R22, R210, R23 ;  /* 0x00000017d2167221 */ /* 0x000fe20000010000 */
[----:B------:R-:W-:Y:S01]  /*1db0*/  FFMA.FTZ R21, R165, R210, R20 ;  /* 0x000000d2a5157223 */ /* 0x000fe20000010014 */
[----:B------:R-:W-:Y:S02]  /*1dc0*/  SHF.L.U32 R152, R152, 0x10, RZ ;  /* 0x0000001098987819 */ /* 0x000fe400000006ff */
[----:B------:R-:W-:Y:S01]  /*1dd0*/  SHF.L.U32 R155, R155, 0x10, RZ ;  /* 0x000000109b9b7819 */ /* 0x000fe200000006ff */
[----:B------:R-:W-:Y:S01]  /*1de0*/  FMUL.FTZ R232, R232, R225 ;  /* 0x000000e1e8e87220 */ /* 0x000fe20000410000 */
[----:B------:R-:W-:Y:S01]  /*1df0*/  SHF.L.U32 R231, R178, 0x10, RZ ;  /* 0x00000010b2e77819 */ /* 0x000fe200000006ff */
[----:B------:R-:W-:Y:S01]  /*1e00*/  IMAD.U32 R154, R154, 0x10000, RZ ;  /* 0x000100009a9a7824 */ /* 0x000fe200078e00ff */
[----:B------:R-:W-:Y:S01]  /*1e10*/  SHF.L.U32 R159, R159, 0x10, RZ ;  /* 0x000000109f9f7819 */ /* 0x000fe200000006ff */
[----:B------:R-:W-:Y:S01]  /*1e20*/  FADD.FTZ R23, R195, R22 ;  /* 0x00000016c3177221 */ /* 0x000fe20000010000 */
[----:B------:R-:W-:Y:S01]  /*1e30*/  PRMT R178, R179, 0x7632, R178 ;  /* 0x00007632b3b27816 */ /* 0x000fe200000000b2 */
[----:B------:R-:W-:Y:S01]  /*1e40*/  FMUL.FTZ R209, R4, R209 ;  /* 0x000000d104d17220 */ /* 0x000fe20000410000 */
[----:B------:R-:W-:Y:S01]  /*1e50*/  FFMA.FTZ R22, R216, R195, R21 ;  /* 0x000000c3d8167223 */ /* 0x000fe20000010015 */
[----:B------:R-:W-:Y:S01]  /*1e60*/  FMUL.FTZ R234, R4, R164 ;  /* 0x000000a404ea7220 */ /* 0x000fe20000410000 */
[----:B------:R-:W-:Y:S01]  /*1e70*/  FMUL.FTZ R164, R152, R155 ;  /* 0x0000009b98a47220 */ /* 0x000fe20000410000 */
[----:B------:R-:W-:Y:S01]  /*1e80*/  SHF.L.U32 R190, R178, 0x10, RZ ;  /* 0x00000010b2be7819 */ /* 0x000fe200000006ff */
[----:B------:R-:W-:Y:S01]  /*1e90*/  FMUL.FTZ R159, R159, R154 ;  /* 0x0000009a9f9f7220 */ /* 0x000fe20000410000 */
[----:B------:R-:W-:Y:S01]  /*1ea0*/  PRMT R152, R102, 0x7632, R152 ;  /* 0x0000763266987816 */ /* 0x000fe20000000098 */
[----:B------:R-:W-:Y:S01]  /*1eb0*/  FADD.FTZ R20, R232, R23 ;  /* 0x00000017e8147221 */ /* 0x000fe20000010000 */
[----:B------:R-:W-:Y:S01]  /*1ec0*/  FADD.FTZ R178, -R226, R184 ;  /* 0x000000b8e2b27221 */ /* 0x000fe20000010100 */
[----:B------:R-:W-:Y:S01]  /*1ed0*/  FFMA.FTZ R21, R209, R232, R22 ;  /* 0x000000e8d1157223 */ /* 0x000fe20000010016 */
[----:B------:R-:W-:Y:S01]  /*1ee0*/  SHF.L.U32 R179, R179, 0x10, RZ ;  /* 0x00000010b3b37819 */ /* 0x000fe200000006ff */
[----:B------:R-:W-:Y:S01]  /*1ef0*/  FADD.FTZ R20, R20, R159 ;  /* 0x0000009f14147221 */ /* 0x000fe20000010000 */
[----:B------:R-:W-:Y:S01]  /*1f00*/  SHF.L.U32 R152, R152, 0x10, RZ ;  /* 0x0000001098987819 */ /* 0x000fe200000006ff */
[----:B------:R-:W-:Y:S01]  /*1f10*/  IMAD.U32 R177, R177, 0x10000, RZ ;  /* 0x00010000b1b17824 */ /* 0x000fe200078e00ff */
[----:B------:R-:W-:Y:S01]  /*1f20*/  SHF.L.U32 R153, R156, 0x10, RZ ;  /* 0x000000109c997819 */ /* 0x000fe200000006ff */
[----:B------:R-:W-:Y:S01]  /*1f30*/  FMUL.FTZ R178, R4, R178 ;  /* 0x000000b204b27220 */ /* 0x000fe20000410000 */
[----:B------:R-:W-:Y:S01]  /*1f40*/  FFMA.FTZ R22, R234, R159, R21 ;  /* 0x0000009fea167223 */ /* 0x000fe20000010015 */
[----:B------:R-:W-:Y:S01]  /*1f50*/  FADD.FTZ R229, -R226, R229 ;  /* 0x000000e5e2e57221 */ /* 0x000fe20000010100 */
[----:B------:R-:W-:Y:S01]  /*1f60*/  FADD.FTZ R21, R20, R197 ;  /* 0x000000c514157221 */ /* 0x000fe20000010000 */
[C---:B------:R-:W-:Y:S01]  /*1f70*/  FADD.FTZ R223, -R226.reuse, R223 ;  /* 0x000000dfe2df7221 */ /* 0x040fe20000010100 */
[C---:B------:R-:W-:Y:S01]  /*1f80*/  FADD.FTZ R177, -R226.reuse, R177 ;  /* 0x000000b1e2b17221 */ /* 0x040fe20000010100 */
[C---:B------:R-:W-:Y:S01]  /*1f90*/  FADD.FTZ R231, -R226.reuse, R231 ;  /* 0x000000e7e2e77221 */ /* 0x040fe20000010100 */
[C---:B------:R-:W-:Y:S01]  /*1fa0*/  FADD.FTZ R179, -R226.reuse, R179 ;  /* 0x000000b3e2b37221 */ /* 0x040fe20000010100 */
[----:B------:R-:W-:Y:S01]  /*1fb0*/  FADD.FTZ R184, -R226, R188 ;  /* 0x000000bce2b87221 */ /* 0x000fe20000010100 */
[----:B------:R-:W-:Y:S01]  /*1fc0*/  FMUL.FTZ R176, R4, R176 ;  /* 0x000000b004b07220 */ /* 0x000fe20000410000 */
[-C--:B------:R-:W-:Y:S01]  /*1fd0*/  FMUL.FTZ R156, R152, R153.reuse ;  /* 0x00000099989c7220 */ /* 0x080fe20000410000 */
[----:B------:R-:W-:Y:S01]  /*1fe0*/  FADD.FTZ R81, R81, R153 ;  /* 0x0000009951517221 */ /* 0x000fe20000010000 */
[----:B------:R-:W-:Y:S01]  /*1ff0*/  FFMA.FTZ R73, R178, R153, R73 ;  /* 0x00000099b2497223 */ /* 0x000fe20000010049 */
[----:B------:R-:W-:Y:S01]  /*2000*/  FFMA.FTZ R23, R199, R197, R22 ;  /* 0x000000c5c7177223 */ /* 0x000fe20000010016 */
[----:B------:R-:W-:Y:S01]  /*2010*/  FADD.FTZ R226, -R226, R190 ;  /* 0x000000bee2e27221 */ /* 0x000fe20000010100 */
[C---:B------:R-:W-:Y:S01]  /*2020*/  PRMT R188, R160.reuse, 0x7632, R188 ;  /* 0x00007632a0bc7816 */ /* 0x040fe200000000bc */
[----:B------:R-:W-:Y:S01]  /*2030*/  IMAD.U32 R160, R160, 0x10000, RZ ;  /* 0x00010000a0a07824 */ /* 0x000fe200078e00ff */
[----:B------:R-:W-:Y:S01]  /*2040*/  SHF.L.U32 R153, R96, 0x10, RZ ;  /* 0x0000001060997819 */ /* 0x000fe200000006ff */
[C---:B------:R-:W-:Y:S01]  /*2050*/  FMUL.FTZ R229, R4.reuse, R229 ;  /* 0x000000e504e57220 */ /* 0x040fe20000410000 */
[----:B------:R-:W-:Y:S01]  /*2060*/  PRMT R190, R161, 0x7632, R190 ;  /* 0x00007632a1be7816 */ /* 0x000fe200000000be */
[----:B------:R-:W-:Y:S01]  /*2070*/  FADD.FTZ R20, R21, R164 ;  /* 0x000000a415147221 */ /* 0x000fe20000010000 */
[----:B------:R-:W-:Y:S01]  /*2080*/  SHF.L.U32 R161, R161, 0x10, RZ ;  /* 0x00000010a1a17819 */ /* 0x000fe200000006ff */
[----:B------:R-:W-:Y:S01]  /*2090*/  FMUL.FTZ R223, R4, R223 ;  /* 0x000000df04df7220 */ /* 0x000fe20000410000 */
[----:B------:R-:W-:Y:S01]  /*20a0*/  SHF.L.U32 R152, R97, 0x10, RZ ;  /* 0x0000001061987819 */ /* 0x000fe200000006ff */
[----:B------:R-:W-:Y:S01]  /*20b0*/  FFMA.FTZ R22, R176, R164, R23 ;  /* 0x000000a4b0167223 */ /* 0x000fe20000010017 */
[----:B------:R-:W-:Y:S01]  /*20c0*/  FADD.FTZ R37, R37, R154 ;  /* 0x0000009a25257221 */ /* 0x000fe20000010000 */
[----:B------:R-:W-:Y:S01]  /*20d0*/  FFMA.FTZ R69, R234, R154, R69 ;  /* 0x0000009aea457223 */ /* 0x000fe20000010045 */
[----:B------:R-:W-:Y:S01]  /*20e0*/  FMUL.FTZ R236, R4, R180 ;  /* 0x000000b404ec7220 */ /* 0x000fe20000410000 */
[----:B------:R-:W-:Y:S01]  /*20f0*/  PRMT R202, R162, 0x7632, R202 ;  /* 0x00007632a2ca7816 */ /* 0x000fe200000000ca */
[-C--:B------:R-:W-:Y:S01]  /*2100*/  FMUL.FTZ R180, R153, R160.reuse ;  /* 0x000000a099b47220 */ /* 0x080fe20000410000 */
[----:B------:R-:W-:Y:S01]  /*2110*/  PRMT R154, R103, 0x7632, R154 ;  /* 0x00007632679a7816 */ /* 0x000fe2000000009a */
[----:B------:R-:W-:Y:S01]  /*2120*/  FADD.FTZ R92, R92, R160 ;  /* 0x000000a05c5c7221 */ /* 0x000fe20000010000 */
[----:B------:R-:W-:Y:S01]  /*2130*/  SHF.L.U32 R162, R162, 0x10, RZ ;  /* 0x00000010a2a27819 */ /* 0x000fe200000006ff */
[----:B------:R-:W-:Y:S01]  /*2140*/  FFMA.FTZ R76, R229, R160, R76 ;  /* 0x000000a0e54c7223 */ /* 0x000fe2000001004c */
[C---:B------:R-:W-:Y:S01]  /*2150*/  PRMT R208, R163.reuse, 0x7632, R208 ;  /* 0x00007632a3d07816 */ /* 0x040fe200000000d0 */
[----:B------:R-:W-:Y:S01]  /*2160*/  FMUL.FTZ R177, R4, R177 ;  /* 0x000000b104b17220 */ /* 0x000fe20000410000 */
[----:B------:R-:W-:Y:S01]  /*2170*/  SHF.L.U32 R153, R98, 0x10, RZ ;  /* 0x0000001062997819 */ /* 0x000fe200000006ff */
[----:B------:R-:W-:Y:S01]  /*2180*/  FADD.FTZ R21, R20, R157 ;  /* 0x0000009d14157221 */ /* 0x000fe20000010000 */
[----:B------:R-:W-:Y:S01]  /*2190*/  SHF.L.U32 R163, R163, 0x10, RZ ;  /* 0x00000010a3a37819 */ /* 0x000fe200000006ff */
[----:B------:R-:W-:Y:S01]  /*21a0*/  FMUL.FTZ R160, R152, R161 ;  /* 0x000000a198a07220 */ /* 0x000fe20000410000 */
[----:B------:R-:W-:Y:S01]  /*21b0*/  FMUL.FTZ R231, R4, R231 ;  /* 0x000000e704e77220 */ /* 0x000fe20000410000 */
[----:B------:R-:W-:Y:S01]  /*21c0*/  FFMA.FTZ R23, R223, R157, R22 ;  /* 0x0000009ddf177223 */ /* 0x000fe20000010016 */
[----:B------:R-:W-:Y:S01]  /*21d0*/  FADD.FTZ R39, R39, R155 ;  /* 0x0000009b27277221 */ /* 0x000fe20000010000 */
[----:B------:R-:W-:Y:S01]  /*21e0*/  FFMA.FTZ R71, R176, R155, R71 ;  /* 0x0000009bb0477223 */ /* 0x000fe20000010047 */
[----:B------:R-:W-:-:S02]  /*21f0*/  IMAD.U32 R152, R99, 0x10000, RZ ;  /* 0x0001000063987824 */ /* 0x000fc400078e00ff */
[----:B------:R-:W-:Y:S01]  /*2200*/  FMUL.FTZ R179, R4, R179 ;  /* 0x000000b304b37220 */ /* 0x000fe20000410000 */
[----:B------:R-:W-:Y:S01]  /*2210*/  SHF.L.U32 R155, R158, 0x10, RZ ;  /* 0x000000109e9b7819 */ /* 0x000fe200000006ff */
[----:B------:R-:W-:Y:S02]  /*2220*/  IMAD.U32 R154, R154, 0x10000, RZ ;  /* 0x000100009a9a7824 */ /* 0x000fe400078e00ff */
[----:B------:R-:W-:Y:S01]  /*2230*/  FADD.FTZ R94, R94, R161 ;  /* 0x000000a15e5e7221 */ /* 0x000fe20000010000 */
[----:B------:R-:W-:Y:S01]  /*2240*/  FFMA.FTZ R78, R177, R161, R78 ;  /* 0x000000a1b14e7223 */ /* 0x000fe2000001004e */
[----:B------:R-:W-:Y:S01]  /*2250*/  FADD.FTZ R20, R21, R156 ;  /* 0x0000009c15147221 */ /* 0x000fe20000010000 */
[-C--:B------:R-:W-:Y:S01]  /*2260*/  FMUL.FTZ R161, R153, R162.reuse ;  /* 0x000000a299a17220 */ /* 0x080fe20000410000 */
[----:B------:R-:W-:Y:S01]  /*2270*/  FADD.FTZ R28, R28, R162 ;  /* 0x000000a21c1c7221 */ /* 0x000fe20000010000 */
[----:B------:R-:W-:Y:S01]  /*2280*/  FFMA.FTZ R84, R231, R162, R84 ;  /* 0x000000a2e7547223 */ /* 0x000fe20000010054 */
[----:B------:R-:W-:Y:S01]  /*2290*/  FFMA.FTZ R22, R178, R156, R23 ;  /* 0x0000009cb2167223 */ /* 0x000fe20000010017 */
[-C--:B------:R-:W-:Y:S01]  /*22a0*/  FMUL.FTZ R162, R152, R163.reuse ;  /* 0x000000a398a27220 */ /* 0x080fe20000410000 */
[--C-:B------:R-:W-:Y:S01]  /*22b0*/  FADD.FTZ R30, R30, R163.reuse ;  /* 0x000000a31e1e7221 */ /* 0x100fe20000010000 */
[----:B------:R-:W-:Y:S01]  /*22c0*/  FFMA.FTZ R86, R179, R163, R86 ;  /* 0x000000a3b3567223 */ /* 0x000fe20000010056 */
[----:B------:R-:W-:Y:S01]  /*22d0*/  PRMT R163, R96, 0x7632, R163 ;  /* 0x0000763260a37816 */ /* 0x000fe200000000a3 */
[----:B------:R-:W-:Y:S01]  /*22e0*/  FMUL.FTZ R158, R154, R155 ;  /* 0x0000009b9a9e7220 */ /* 0x000fe20000410000 */
[----:B------:R-:W-:Y:S01]  /*22f0*/  FADD.FTZ R21, R20, R201 ;  /* 0x000000c914157221 */ /* 0x000fe20000010000 */
[----:B------:R-:W-:Y:S01]  /*2300*/  FFMA.FTZ R23, R221, R201, R22 ;  /* 0x000000c9dd177223 */ /* 0x000fe20000010016 */
[----:B------:R-:W-:-:S02]  /*2310*/  SHF.L.U32 R163, R163, 0x10, RZ ;  /* 0x00000010a3a37819 */ /* 0x000fc400000006ff */
[----:B------:R-:W-:Y:S01]  /*2320*/  SHF.L.U32 R152, R188, 0x10, RZ ;  /* 0x00000010bc987819 */ /* 0x000fe200000006ff */
[----:B------:R-:W-:Y:S01]  /*2330*/  FADD.FTZ R21, R21, R158 ;  /* 0x0000009e15157221 */ /* 0x000fe20000010000 */
[----:B------:R-:W-:Y:S01]  /*2340*/  FFMA.FTZ R22, R236, R158, R23 ;  /* 0x0000009eec167223 */ /* 0x000fe20000010017 */
[----:B------:R-:W-:Y:S01]  /*2350*/  PRMT R153, R97, 0x7632, R153 ;  /* 0x0000763261997816 */ /* 0x000fe20000000099 */
[C---:B------:R-:W-:Y:S01]  /*2360*/  FMUL.FTZ R188, R4.reuse, R182 ;  /* 0x000000b604bc7220 */ /* 0x040fe20000410000 */
[----:B------:R-:W-:Y:S01]  /*2370*/  FMUL.FTZ R163, R163, R152 ;  /* 0x00000098a3a37220 */ /* 0x000fe20000410000 */
[----:B------:R-:W-:Y:S01]  /*2380*/  FADD.FTZ R20, R21, R180 ;  /* 0x000000b415147221 */ /* 0x000fe20000010000 */
[----:B------:R-:W-:Y:S01]  /*2390*/  FFMA.FTZ R21, R229, R180, R22 ;  /* 0x000000b4e5157223 */ /* 0x000fe20000010016 */
[----:B------:R-:W-:Y:S01]  /*23a0*/  SHF.L.U32 R153, R153, 0x10, RZ ;  /* 0x0000001099997819 */ /* 0x000fe200000006ff */
[----:B------:R-:W-:Y:S01]  /*23b0*/  FMUL.FTZ R184, R4, R184 ;  /* 0x000000b804b87220 */ /* 0x000fe20000410000 */
[----:B------:R-:W-:Y:S01]  /*23c0*/  SHF.L.U32 R190, R190, 0x10, RZ ;  /* 0x00000010bebe7819 */ /* 0x000fe200000006ff */
[----:B------:R-:W-:Y:S01]  /*23d0*/  FADD.FTZ R23, R20, R163 ;  /* 0x000000a314177221 */ /* 0x000fe20000010000 */
[----:B------:R-:W-:-:S03]  /*23e0*/  FFMA.FTZ R20, R188, R163, R21 ;  /* 0x000000a3bc147223 */ /* 0x000fc60000010015 */
[-C--:B------:R-:W-:Y:S01]  /*23f0*/  FMUL.FTZ R182, R153, R190.reuse ;  /* 0x000000be99b67220 */ /* 0x080fe20000410000 */
[--C-:B------:R-:W-:Y:S01]  /*2400*/  FADD.FTZ R95, R95, R190.reuse ;  /* 0x000000be5f5f7221 */ /* 0x100fe20000010000 */
[----:B------:R-:W-:Y:S01]  /*2410*/  FFMA.FTZ R79, R184, R190, R79 ;  /* 0x000000beb84f7223 */ /* 0x000fe2000001004f */
[----:B------:R-:W-:Y:S01]  /*2420*/  PRMT R190, R98, 0x7632, R190 ;  /* 0x0000763262be7816 */ /* 0x000fe200000000be */
[----:B------:R-:W-:Y:S01]  /*2430*/  FADD.FTZ R23, R23, R160 ;  /* 0x000000a017177221 */ /* 0x000fe20000010000 */
[----:B------:R-:W-:Y:S01]  /*2440*/  FFMA.FTZ R21, R177, R160, R20 ;  /* 0x000000a0b1157223 */ /* 0x000fe20000010014 */
[----:B------:R-:W-:Y:S02]  /*2450*/  SHF.L.U32 R202, R202, 0x10, RZ ;  /* 0x00000010caca7819 */ /* 0x000fe400000006ff */
[----:B------:R-:W-:Y:S02]  /*2460*/  IMAD.U32 R190, R190, 0x10000, RZ ;  /* 0x00010000bebe7824 */ /* 0x000fe400078e00ff */
[----:B------:R-:W-:Y:S01]  /*2470*/  FADD.FTZ R20, R23, R182 ;  /* 0x000000b617147221 */ /* 0x000fe20000010000 */
[----:B------:R-:W-:Y:S01]  /*2480*/  FFMA.FTZ R22, R184, R182, R21 ;  /* 0x000000b6b8167223 */ /* 0x000fe20000010015 */
[--C-:B------:R-:W-:Y:S01]  /*2490*/  FADD.FTZ R93, R93, R152.reuse ;  /* 0x000000985d5d7221 */ /* 0x100fe20000010000 */
[----:B------:R-:W-:Y:S01]  /*24a0*/  FFMA.FTZ R77, R188, R152, R77 ;  /* 0x00000098bc4d7223 */ /* 0x000fe2000001004d */
[----:B------:R-:W-:Y:S01]  /*24b0*/  PRMT R152, R99, 0x7632, R152 ;  /* 0x0000763263987816 */ /* 0x000fe20000000098 */
[----:B------:R-:W-:Y:S01]  /*24c0*/  FMUL.FTZ R190, R190, R202 ;  /* 0x000000cabebe7220 */ /* 0x000fe20000410000 */
[----:B------:R-:W-:Y:S01]  /*24d0*/  FMUL.FTZ R186, R4, R186 ;  /* 0x000000ba04ba7220 */ /* 0x000fe20000410000 */
[----:B------:R-:W-:Y:S01]  /*24e0*/  FADD.FTZ R21, R20, R161 ;  /* 0x000000a114157221 */ /* 0x000fe20000010000 */
[----:B------:R-:W-:Y:S01]  /*24f0*/  FFMA.FTZ R23, R231, R161, R22 ;  /* 0x000000a1e7177223 */ /* 0x000fe20000010016 */
[----:B------:R-:W-:-:S02]  /*2500*/  SHF.L.U32 R152, R152, 0x10, RZ ;  /* 0x0000001098987819 */ /* 0x000fc400000006ff */
[----:B------:R-:W-:Y:S01]  /*2510*/  SHF.L.U32 R208, R208, 0x10, RZ ;  /* 0x00000010d0d07819 */ /* 0x000fe200000006ff */
[----:B------:R-:W-:Y:S01]  /*2520*/  FADD.FTZ R21, R21, R190 ;  /* 0x000000be15157221 */ /* 0x000fe20000010000 */
[C---:B------:R-:W-:Y:S01]  /*2530*/  FFMA.FTZ R20, R186.reuse, R190, R23 ;  /* 0x000000beba147223 */ /* 0x040fe20000010017 */
        /* <DEDUP_REMOVED lines=23> */
[----:B------:R-:W-:Y:S01]  /*26b0*/  FFMA.FTZ R20, R226, R202, R23 ;  /* 0x000000cae2147223 */ /* 0x000fe20000010017 */
[----:B------:R-:W-:Y:S06]  /*26c0*/  BRA `(.L_x_944) ;  /* 0x0000000400047947 */ /* 0x000fec0003800000 */
.L_x_943:
[----:B-----5:R-:W-:Y:S01]  /*26d0*/  ISETP.GE.AND P2, PT, R5, 0x1, PT ;  /* 0x000000010500780c */ /* 0x020fe20003f46270 */
[----:B------:R-:W-:Y:S01]  /*26e0*/  IMAD.MOV.U32 R167, RZ, RZ, RZ ;  /* 0x000000ffffa77224 */ /* 0x000fe200078e00ff */
[----:B------:R-:W-:Y:S02]  /*26f0*/  MOV R6, UR7 ;  /* 0x0000000700067c02 */ /* 0x000fe40008000f00 */
[----:B------:R-:W-:-:S04]  /*2700*/  ISETP.NE.U32.AND P0, PT, RZ, UR6, PT ;  /* 0x00000006ff007c0c */ /* 0x000fc8000bf05070 */
[----:B------:R-:W-:-:S05]  /*2710*/  ISETP.NE.AND.EX P0, PT, R6, RZ, PT, P0 ;  /* 0x000000ff0600720c */ /* 0x000fca0003f05300 */
[----:B------:R-:W-:Y:S08]  /*2720*/  @!P2 BRA `(.L_x_945) ;  /* 0x000000000018a947 */ /* 0x000ff00003800000 */
[----:B------:R-:W1:Y:S01]  /*2730*/  S2R R22, SR_TID.X ;  /* 0x0000000000167919 */ /* 0x000e620000002100 */
[----:B------:R-:W-:-:S05]  /*2740*/  IADD3 R20, PT, PT, R5, -0x1, RZ ;  /* 0xffffffff05147810 */ /* 0x000fca0007ffe0ff */
[----:B------:R-:W-:-:S05]  /*2750*/  IMAD R20, R20, UR15, RZ ;  /* 0x0000000f14147c24 */ /* 0x000fca000f8e02ff */
[----:B------:R-:W-:-:S04]  /*2760*/  SHF.R.S32.HI R21, RZ, 0x1f, R20 ;  /* 0x0000001fff157819 */ /* 0x000fc80000011414 */
[----:B------:R-:W-:-:S04]  /*2770*/  LEA.HI R21, R21, R20, RZ, 0x3 ;  /* 0x0000001415157211 */ /* 0x000fc800078f18ff */
[----:B-1----:R-:W-:-:S07]  /*2780*/  LEA.HI.SX32 R167, R21, R22, 0x1d ;  /* 0x0000001615a77211 */ /* 0x002fce00078feaff */
.L_x_945:
[----:B------:R-:W-:Y:S01]  /*2790*/  CS2R R20, SRZ ;  /* 0x0000000000147805 */ /* 0x000fe2000001ff00 */
[----:B------:R-:W-:Y:S06]  /*27a0*/  @P0 BRA `(.L_x_946) ;  /* 0x0000000000400947 */ /* 0x000fec0003800000 */
[----:B------:R-:W1:Y:S01]  /*27b0*/  LDC.64 R206, c[0x0][0x3b0] ;  /* 0x0000ec00ffce7b82 */ /* 0x000e620000000a00 */
[C---:B------:R-:W-:Y:S01]  /*27c0*/  IADD3 R173, PT, PT, R167.reuse, 0x80, RZ ;  /* 0x00000080a7ad7810 */ /* 0x040fe20007ffe0ff */
[C---:B------:R-:W-:Y:S01]  /*27d0*/  VIADD R23, R167.reuse, 0x200 ;  /* 0x00000200a7177836 */ /* 0x040fe20000000000 */
[C---:B------:R-:W-:Y:S02]  /*27e0*/  IADD3 R175, PT, PT, R167.reuse, 0x100, RZ ;  /* 0x00000100a7af7810 */ /* 0x040fe40007ffe0ff */
[C---:B------:R-:W-:Y:S01]  /*27f0*/  IADD3 R205, PT, PT, R167.reuse, 0x180, RZ ;  /* 0x00000180a7cd7810 */ /* 0x040fe20007ffe0ff */
[----:B-1----:R-:W-:-:S04]  /*2800*/  IMAD.WIDE.U32 R166, R167, 0x8, R206 ;  /* 0x00000008a7a67825 */ /* 0x002fc800078e00ce */
        /* <DEDUP_REMOVED lines=9> */
[----:B------:R-:W-:Y:S05]  /*28a0*/  BRA `(.L_x_944) ;  /* 0x00000000008c7947 */ /* 0x000fea0003800000 */
.L_x_946:
[----:B------:R-:W1:Y:S01]  /*28b0*/  S2R R116, SR_TID.X ;  /* 0x0000000000747919 */ /* 0x000e620000002100 */
[----:B------:R-:W2:Y:S01]  /*28c0*/  LDC.64 R132, c[0x0][0x438] ;  /* 0x00010e00ff847b82 */ /* 0x000ea20000000a00 */
[----:B------:R-:W-:Y:S01]  /*28d0*/  IMAD R22, R0, UR15, RZ ;  /* 0x0000000f00167c24 */ /* 0x000fe2000f8e02ff */
[C---:B------:R-:W-:Y:S01]  /*28e0*/  IADD3 R175, PT, PT, R167.reuse, 0x100, RZ ;  /* 0x00000100a7af7810 */ /* 0x040fe20007ffe0ff */
[C---:B------:R-:W-:Y:S01]  /*28f0*/  VIADD R173, R167.reuse, 0x80 ;  /* 0x00000080a7ad7836 */ /* 0x040fe20000000000 */
[----:B------:R-:W-:Y:S02]  /*2900*/  IADD3 R205, PT, PT, R167, 0x180, RZ ;  /* 0x00000180a7cd7810 */ /* 0x000fe40007ffe0ff */
[----:B------:R-:W-:Y:S02]  /*2910*/  SHF.R.S32.HI R23, RZ, 0x1f, R22 ;  /* 0x0000001fff177819 */ /* 0x000fe40000011416 */
[----:B------:R-:W3:Y:S02]  /*2920*/  LDC.64 R206, c[0x0][0x3b0] ;  /* 0x0000ec00ffce7b82 */ /* 0x000ee40000000a00 */
[----:B------:R-:W-:-:S04]  /*2930*/  LEA.HI R23, R23, R22, RZ, 0x3 ;  /* 0x0000001617177211 */ /* 0x000fc800078f18ff */
[----:B-1----:R-:W-:Y:S01]  /*2940*/  LEA.HI.SX32 R117, R23, R116, 0x1d ;  /* 0x0000007417757211 */ /* 0x002fe200078feaff */
[----:B---3--:R-:W-:-:S03]  /*2950*/  IMAD.WIDE.U32 R172, R173, 0x8, R206 ;  /* 0x00000008adac7825 */ /* 0x008fc600078e00ce */
[----:B------:R-:W-:Y:S01]  /*2960*/  IADD3 R121, PT, PT, R117, 0x80, RZ ;  /* 0x0000008075797810 */ /* 0x000fe20007ffe0ff */
[----:B------:R-:W-:Y:S01]  /*2970*/  IMAD.WIDE.U32 R174, R175, 0x8, R206 ;  /* 0x00000008afae7825 */ /* 0x000fe200078e00ce */
[C---:B------:R-:W-:Y:S01]  /*2980*/  IADD3 R125, PT, PT, R117.reuse, 0x100, RZ ;  /* 0x00000100757d7810 */ /* 0x040fe20007ffe0ff */
[----:B------:R-:W5:Y:S01]  /*2990*/  LDG.E.64 R172, desc[UR12][R172.64] ;  /* 0x0000000cacac7981 */ /* 0x000f62000c1e1b00 */
[----:B------:R-:W-:Y:S01]  /*29a0*/  IADD3 R129, PT, PT, R117, 0x180, RZ ;  /* 0x0000018075817810 */ /* 0x000fe20007ffe0ff */
[--C-:B--2---:R-:W-:Y:S01]  /*29b0*/  IMAD.WIDE.U32 R120, R121, 0x10, R132.reuse ;  /* 0x0000001079787825 */ /* 0x104fe200078e0084 */
[C---:B------:R-:W-:Y:S01]  /*29c0*/  IADD3 R23, PT, PT, R117.reuse, 0x200, RZ ;  /* 0x0000020075177810 */ /* 0x040fe20007ffe0ff */
[----:B------:R-:W5:Y:S02]  /*29d0*/  LDG.E.64 R174, desc[UR12][R174.64] ;  /* 0x0000000caeae7981 */ /* 0x000f64000c1e1b00 */
[--C-:B------:R-:W-:Y:S02]  /*29e0*/  IMAD.WIDE.U32 R116, R117, 0x10, R132.reuse ;  /* 0x0000001075747825 */ /* 0x100fe400078e0084 */
[----:B------:R-:W5:Y:S02]  /*29f0*/  LDG.E.128 R120, desc[UR12][R120.64] ;  /* 0x0000000c78787981 */ /* 0x000f64000c1e1d00 */
[----:B------:R-:W-:-:S02]  /*2a00*/  IMAD.WIDE.U32 R124, R125, 0x10, R132 ;  /* 0x000000107d7c7825 */ /* 0x000fc400078e0084 */
[----:B------:R-:W5:Y:S02]  /*2a10*/  LDG.E.128 R116, desc[UR12][R116.64] ;  /* 0x0000000c74747981 */ /* 0x000f64000c1e1d00 */
[--C-:B------:R-:W-:Y:S02]  /*2a20*/  IMAD.WIDE.U32 R128, R129, 0x10, R132.reuse ;  /* 0x0000001081807825 */ /* 0x100fe400078e0084 */
[----:B------:R-:W5:Y:S02]  /*2a30*/  LDG.E.128 R124, desc[UR12][R124.64] ;  /* 0x0000000c7c7c7981 */ /* 0x000f64000c1e1d00 */
[----:B------:R-:W-:Y:S01]  /*2a40*/  IMAD.WIDE.U32 R132, R23, 0x10, R132 ;  /* 0x0000001017847825 */ /* 0x000fe200078e0084 */
[C---:B------:R-:W-:Y:S01]  /*2a50*/  IADD3 R23, PT, PT, R167.reuse, 0x200, RZ ;  /* 0x00000200a7177810 */ /* 0x040fe20007ffe0ff */
[----:B------:R-:W5:Y:S02]  /*2a60*/  LDG.E.128 R128, desc[UR12][R128.64] ;  /* 0x0000000c80807981 */ /* 0x000f64000c1e1d00 */
[----:B------:R-:W-:-:S02]  /*2a70*/  IMAD.WIDE.U32 R166, R167, 0x8, R206 ;  /* 0x00000008a7a67825 */ /* 0x000fc400078e00ce */
[----:B------:R-:W5:Y:S02]  /*2a80*/  LDG.E.128 R132, desc[UR12][R132.64] ;  /* 0x0000000c84847981 */ /* 0x000f64000c1e1d00 */
[--C-:B------:R-:W-:Y:S02]  /*2a90*/  IMAD.WIDE.U32 R204, R205, 0x8, R206.reuse ;  /* 0x00000008cdcc7825 */ /* 0x100fe400078e00ce */
[----:B------:R-:W5:Y:S02]  /*2aa0*/  LDG.E.64 R166, desc[UR12][R166.64] ;  /* 0x0000000ca6a67981 */ /* 0x000f64000c1e1b00 */
[----:B------:R-:W-:Y:S02]  /*2ab0*/  IMAD.WIDE.U32 R206, R23, 0x8, R206 ;  /* 0x0000000817ce7825 */ /* 0x000fe400078e00ce */
[----:B------:R-:W5:Y:S04]  /*2ac0*/  LDG.E.64 R204, desc[UR12][R204.64] ;  /* 0x0000000ccccc7981 */ /* 0x000f68000c1e1b00 */
[----:B------:R-:W5:Y:S02]  /*2ad0*/  LDG.E.64 R206, desc[UR12][R206.64] ;  /* 0x0000000ccece7981 */ /* 0x000f64000c1e1b00 */
.L_x_944:
[----:B------:R-:W1:Y:S01]  /*2ae0*/  SHFL.DOWN PT, R22, R21, 0x10, 0x1f ;  /* 0x0a001f0015167f89 */ /* 0x000e6200000e0000 */
[----:B------:R-:W-:Y:S03]  /*2af0*/  BSSY.RECONVERGENT B0, `(.L_x_947) ;  /* 0x000001f000007945 */ /* 0x000fe60003800200 */
[----:B------:R-:W2:Y:S01]  /*2b00*/  SHFL.DOWN PT, R23, R20, 0x10, 0x1f ;  /* 0x0a001f0014177f89 */ /* 0x000ea200000e0000 */
[----:B0-----:R-:W0:Y:S01]  /*2b10*/  S2R R208, SR_TID.X ;  /* 0x0000000000d07919 */ /* 0x001e220000002100 */
[----:B-1----:R-:W-:Y:S01]  /*2b20*/  FADD.FTZ R22, R22, R21 ;  /* 0x0000001516167221 */ /* 0x002fe20000010000 */
[----:B--2---:R-:W-:-:S04]  /*2b30*/  FADD.FTZ R23, R23, R20 ;  /* 0x0000001417177221 */ /* 0x004fc80000010000 */
[----:B------:R-:W1:Y:S04]  /*2b40*/  SHFL.DOWN PT, R153, R22, 0x8, 0x1f ;  /* 0x09001f0016997f89 */ /* 0x000e6800000e0000 */
[----:B------:R-:W2:Y:S01]  /*2b50*/  SHFL.DOWN PT, R152, R23, 0x8, 0x1f ;  /* 0x09001f0017987f89 */ /* 0x000ea200000e0000 */
[----:B0-----:R-:W-:Y:S01]  /*2b60*/  LOP3.LUT P0, RZ, R208, 0x1f, RZ, 0xc0, !PT ;  /* 0x0000001fd0ff7812 */ /* 0x001fe2000780c0ff */
[----:B-1----:R-:W-:Y:S01]  /*2b70*/  FADD.FTZ R153, R22, R153 ;  /* 0x0000009916997221 */ /* 0x002fe20000010000 */
[----:B--2---:R-:W-:-:S04]  /*2b80*/  FADD.FTZ R152, R23, R152 ;  /* 0x0000009817987221 */ /* 0x004fc80000010000 */
        /* <DEDUP_REMOVED lines=21> */
.L_x_948:
[----:B------:R-:W-:Y:S05]  /*2ce0*/  BSYNC.RECONVERGENT B0 ;  /* 0x0000000000007941 */ /* 0x000fea0003800200 */
.L_x_947:
[----:B------:R-:W1:Y:S08]  /*2cf0*/  S2UR UR5, SR_CgaCtaId ;  /* 0x00000000000579c3 */ /* 0x000e700000008800 */
[----:B------:R-:W-:Y:S01]  /*2d00*/  BAR.SYNC.DEFER_BLOCKING 0x0 ;  /* 0x0000000000007b1d */ /* 0x000fe20000010000 */
[----:B------:R-:W-:Y:S02]  /*2d10*/  ISETP.NE.U32.AND P0, PT, RZ, UR6, PT ;  /* 0x00000006ff007c0c */ /* 0x000fe4000bf05070 */
[----:B------:R-:W-:-:S02]  /*2d20*/  ISETP.NE.AND P3, PT, RZ, UR11, PT ;  /* 0x0000000bff007c0c */ /* 0x000fc4000bf65270 */
[----:B------:R-:W-:Y:S01]  /*2d30*/  ISETP.NE.AND.EX P0, PT, R6, RZ, PT, P0 ;  /* 0x000000ff0600720c */ /* 0x000fe20003f05300 */
[----:B------:R-:W-:Y:S02]  /*2d40*/  UMOV UR4, 0x400 ;  /* 0x0000040000047882 */ /* 0x000fe40000000000 */
[----:B------:R-:W2:Y:S01]  /*2d50*/  LDC R213, c[0x0][0x388] ;  /* 0x0000e200ffd57b82 */ /* 0x000ea20000000800 */
        /* <DEDUP_REMOVED lines=8> */
[----:B------:R-:W-:Y:S01]  /*2de0*/  FADD.FTZ R20, RZ, R21 ;  /* 0x00000015ff147221 */ /* 0x000fe20000010000 */
[----:B--2---:R-:W-:Y:S02]  /*2df0*/  IMAD R21, R0, R213, RZ ;  /* 0x000000d500157224 */ /* 0x004fe400078e02ff */
[----:B------:R-:W-:Y:S01]  /*2e00*/  FADD.FTZ R211, R22, R211 ;  /* 0x000000d316d37221 */ /* 0x000fe20000010000 */
[----:B------:R-:W-:Y:S01]  /*2e10*/  @P2 IADD3 R22, PT, PT, R5, -0x1, RZ ;  /* 0xffffffff05162810 */ /* 0x000fe20007ffe0ff */
[----:B------:R-:W-:-:S02]  /*2e20*/  FADD.FTZ R20, R23, R20 ;  /* 0x0000001417147221 */ /* 0x000fc40000010000 */
[----:B-1----:R-:W-:Y:S02]  /*2e30*/  FADD.FTZ R211, R211, R152 ;  /* 0x00000098d3d37221 */ /* 0x002fe40000010000 */
[----:B------:R-:W-:Y:S02]  /*2e40*/  @P2 IMAD R213, R22, R213, RZ ;  /* 0x000000d516d52224 */ /* 0x000fe400078e02ff */
[----:B------:R-:W-:Y:S01]  /*2e50*/  FADD.FTZ R20, R20, R153 ;  /* 0x0000009914147221 */ /* 0x000fe20000010000 */
[----:B------:R-:W-:Y:S01]  /*2e60*/  FADD.FTZ R152, R154, R211 ;  /* 0x000000d39a987221 */ /* 0x000fe20000010000 */
[----:B------:R-:W-:Y:S02]  /*2e70*/  SHF.R.S32.HI R22, RZ, 0x1f, R21 ;  /* 0x0000001fff167819 */ /* 0x000fe40000011415 */
[----:B------:R-:W-:Y:S01]  /*2e80*/  @P2 SHF.R.S32.HI R154, RZ, 0x1f, R213 ;  /* 0x0000001fff9a2819 */ /* 0x000fe200000114d5 */
[----:B------:R-:W-:Y:S01]  /*2e90*/  FMUL.FTZ R152, R152, UR14 ;  /* 0x0000000e98987c20 */ /* 0x000fe20008410000 */
[----:B------:R-:W-:Y:S01]  /*2ea0*/  FADD.FTZ R5, R155, R20 ;  /* 0x000000149b057221 */ /* 0x000fe20000010000 */
[----:B------:R-:W-:Y:S01]  /*2eb0*/  LEA.HI R153, R22, R21, RZ, 0x3 ;  /* 0x0000001516997211 */ /* 0x000fe200078f18ff */
[----:B------:R-:W-:Y:S01]  /*2ec0*/  IMAD.MOV.U32 R155, RZ, RZ, RZ ;  /* 0x000000ffff9b7224 */ /* 0x000fe200078e00ff */
[----:B------:R-:W-:Y:S01]  /*2ed0*/  @P2 LEA.HI R213, R154, R213, RZ, 0x3 ;  /* 0x000000d59ad52211 */ /* 0x000fe200078f18ff */
[----:B------:R-:W-:Y:S01]  /*2ee0*/  FMUL.FTZ R5, R5, UR14 ;  /* 0x0000000e05057c20 */ /* 0x000fe20008410000 */
[----:B------:R-:W-:-:S02]  /*2ef0*/  LEA.HI.SX32 R153, R153, R208, 0x1d ;  /* 0x000000d099997211 */ /* 0x000fc400078feaff */
[----:B------:R-:W-:Y:S02]  /*2f00*/  @P2 LEA.HI.SX32 R155, R213, R208, 0x1d ;  /* 0x000000d0d59b2211 */ /* 0x000fe400078feaff */
[----:B------:R-:W-:Y:S01]  /*2f10*/  FSEL R152, R152, RZ, !P3 ;  /* 0x000000ff98987208 */ /* 0x000fe20005800000 */
[----:B------:R-:W-:Y:S06]  /*2f20*/  @P0 BRA `(.L_x_949) ;  /* 0x0000000c00180947 */ /* 0x000fec0003800000 */
        /* <DEDUP_REMOVED lines=10> */
[----:B------:R-:W-:Y:S02]  /*2fd0*/  FSEL R21, R21, RZ, P0 ;  /* 0x000000ff15157208 */ /* 0x000fe40000000000 */
[----:B-----5:R-:W-:-:S03]  /*2fe0*/  LOP3.LUT P0, RZ, R166, 0xff, RZ, 0xc0, !PT ;  /* 0x000000ffa6ff7812 */ /* 0x020fc6000780c0ff */
[----:B------:R-:W-:-:S04]  /*2ff0*/  FMUL.FTZ R21, R21, UR17 ;  /* 0x0000001115157c20 */ /* 0x000fc80008410000 */
[----:B------:R-:W-:-:S05]  /*3000*/  FMUL.FTZ R21, R21, UR16 ;  /* 0x0000001015157c20 */ /* 0x000fca0008410000 */
[----:B------:R-:W-:-:S04]  /*3010*/  FSEL R21, R21, RZ, P0 ;  /* 0x000000ff15157208 */ /* 0x000fc80000000000 */
[----:B------:R-:W-:-:S04]  /*3020*/  F2FP.BF16.F32.PACK_AB R20, RZ, R21 ;  /* 0x00000015ff14723e */ /* 0x000fc800000010ff */
[----:B------:R-:W-:-:S07]  /*3030*/  PRMT R40, R20, 0x7610, R40 ;  /* 0x0000761014287816 */ /* 0x000fce0000000028 */
.L_x_951:
        /* <DEDUP_REMOVED lines=12> */
.L_x_952:
        /* <DEDUP_REMOVED lines=12> */
.L_x_953:
        /* <DEDUP_REMOVED lines=12> */
.L_x_954:
        /* <DEDUP_REMOVED lines=12> */
.L_x_955:
        /* <DEDUP_REMOVED lines=12> */
.L_x_956:
        /* <DEDUP_REMOVED lines=12> */
.L_x_957:
[----:B------:R-:W-:Y:S05]  /*34c0*/  @!P2 BRA `(.L_x_958) ;  /* 0x0000001000c8a947 */ /* 0x000fea0003800000 */
[----:B------:R-:W-:Y:S01]  /*34d0*/  FFMA.FTZ R21, R198, R5, R152 ;  /* 0x00000005c6157223 */ /* 0x000fe20000010098 */
[----:B------:R-:W-:-:S03]  /*34e0*/  ISETP.GT.AND P0, PT, R2, RZ, PT ;  /* 0x000000ff0200720c */ /* 0x000fc60003f04270 */
[----:B------:R-:W-:-:S04]  /*34f0*/  FADD.FTZ R21, R12, -R21 ;  /* 0x800000150c157221 */ /* 0x000fc80000010000 */
[----:B------:R-:W-:-:S05]  /*3500*/  FMUL.FTZ R21, R4, R21 ;  /* 0x0000001504157220 */ /* 0x000fca0000410000 */
        /* <DEDUP_REMOVED lines=9> */
.L_x_950:
[-CC-:B------:R-:W-:Y:S01]  /*35a0*/  FFMA.FTZ R22, R8, R5.reuse, R152.reuse ;  /* 0x0000000508167223 */ /* 0x180fe20000010098 */
[-CC-:B------:R-:W-:Y:S01]  /*35b0*/  FFMA.FTZ R21, R3, R5.reuse, R152.reuse ;  /* 0x0000000503157223 */ /* 0x180fe20000010098 */
[-CC-:B------:R-:W-:Y:S01]  /*35c0*/  FFMA.FTZ R20, R196, R5.reuse, R152.reuse ;  /* 0x00000005c4147223 */ /* 0x180fe20000010098 */
[-CC-:B------:R-:W-:Y:S01]  /*35d0*/  FFMA.FTZ R25, R233, R5.reuse, R152.reuse ;  /* 0x00000005e9197223 */ /* 0x180fe20000010098 */
[-CC-:B------:R-:W-:Y:S01]  /*35e0*/  FFMA.FTZ R211, R17, R5.reuse, R152.reuse ;  /* 0x0000000511d37223 */ /* 0x180fe20000010098 */
[-CC-:B------:R-:W-:Y:S01]  /*35f0*/  FFMA.FTZ R24, R10, R5.reuse, R152.reuse ;  /* 0x000000050a187223 */ /* 0x180fe20000010098 */
[-C--:B------:R-:W-:Y:S01]  /*3600*/  FFMA.FTZ R26, R241, R5.reuse, R152 ;  /* 0x00000005f11a7223 */ /* 0x080fe20000010098 */
[----:B------:R-:W-:Y:S01]  /*3610*/  FADD.FTZ R27, R11, -R22 ;  /* 0x800000160b1b7221 */ /* 0x000fe20000010000 */
[----:B------:R-:W-:Y:S01]  /*3620*/  FADD.FTZ R21, R212, -R21 ;  /* 0x80000015d4157221 */ /* 0x000fe20000010000 */
[----:B------:R-:W-:Y:S01]  /*3630*/  FADD.FTZ R23, R7, -R20 ;  /* 0x8000001407177221 */ /* 0x000fe20000010000 */
[----:B------:R-:W-:Y:S01]  /*3640*/  FADD.FTZ R25, R194, -R25 ;  /* 0x80000019c2197221 */ /* 0x000fe20000010000 */
[----:B------:R-:W-:Y:S01]  /*3650*/  FADD.FTZ R211, R192, -R211 ;  /* 0x800000d3c0d37221 */ /* 0x000fe20000010000 */
[----:B------:R-:W-:Y:S01]  /*3660*/  FADD.FTZ R213, R13, -R24 ;  /* 0x800000180dd57221 */ /* 0x000fe20000010000 */
[----:B------:R-:W-:Y:S01]  /*3670*/  FFMA.FTZ R217, R198, R5, R152 ;  /* 0x00000005c6d97223 */ /* 0x000fe20000010098 */
[----:B------:R-:W-:Y:S01]  /*3680*/  FADD.FTZ R215, R9, -R26 ;  /* 0x8000001a09d77221 */ /* 0x000fe20000010000 */
[C---:B------:R-:W-:Y:S01]  /*3690*/  FMUL.FTZ R22, R4.reuse, R27 ;  /* 0x0000001b04167220 */ /* 0x040fe20000410000 */
[C---:B------:R-:W-:Y:S01]  /*36a0*/  FMUL.FTZ R24, R4.reuse, R21 ;  /* 0x0000001504187220 */ /* 0x040fe20000410000 */
[C---:B------:R-:W-:Y:S01]  /*36b0*/  FMUL.FTZ R23, R4.reuse, R23 ;  /* 0x0000001704177220 */ /* 0x040fe20000410000 */
[C---:B------:R-:W-:Y:S01]  /*36c0*/  FMUL.FTZ R25, R4.reuse, R25 ;  /* 0x0000001904197220 */ /* 0x040fe20000410000 */
[C---:B------:R-:W-:Y:S01]  /*36d0*/  FMUL.FTZ R26, R4.reuse, R211 ;  /* 0x000000d3041a7220 */ /* 0x040fe20000410000 */
[----:B------:R-:W-:Y:S01]  /*36e0*/  FMUL.FTZ R27, R4, R213 ;  /* 0x000000d5041b7220 */ /* 0x000fe20000410000 */
[----:B------:R-:W-:Y:S01]  /*36f0*/  ISETP.GT.AND P0, PT, R2, RZ, PT ;  /* 0x000000ff0200720c */ /* 0x000fe20003f04270 */
[----:B------:R-:W-:Y:S01]  /*3700*/  FADD.FTZ R217, R12, -R217 ;  /* 0x800000d90cd97221 */ /* 0x000fe20000010000 */
[----:B------:R-:W-:-:S02]  /*3710*/  FMUL.FTZ R20, R4, R215 ;  /* 0x000000d704147220 */ /* 0x000fc40000410000 */
[----:B------:R-:W-:Y:S01]  /*3720*/  FSEL R23, R23, RZ, P0 ;  /* 0x000000ff17177208 */ /* 0x000fe20000000000 */
[----:B------:R-:W-:Y:S01]  /*3730*/  FMUL.FTZ R21, R4, R217 ;  /* 0x000000d904157220 */ /* 0x000fe20000410000 */
[----:B------:R-:W-:Y:S02]  /*3740*/  FSEL R25, R25, RZ, P0 ;  /* 0x000000ff19197208 */ /* 0x000fe40000000000 */
[----:B------:R-:W-:Y:S02]  /*3750*/  FSEL R22, R22, RZ, P0 ;  /* 0x000000ff16167208 */ /* 0x000fe40000000000 */
[----:B------:R-:W-:Y:S02]  /*3760*/  FSEL R26, R26, RZ, P0 ;  /* 0x000000ff1a1a7208 */ /* 0x000fe40000000000 */
[----:B------:R-:W-:Y:S02]  /*3770*/  FSEL R27, R27, RZ, P0 ;  /* 0x000000ff1b1b7208 */ /* 0x000fe40000000000 */
[----:B------:R-:W-:Y:S01]  /*3780*/  FSEL R24, R24, RZ, P0 ;  /* 0x000000ff18187208 */ /* 0x000fe20000000000 */
[----:B------:R-:W-:Y:S06]  /*3790*/  @!P2 BRA `(.L_x_959) ;  /* 0x000000000018a947 */ /* 0x000fec0003800000 */
[----:B------:R-:W-:Y:S01]  /*37a0*/  FMUL.FTZ R154, R24, UR17 ;  /* 0x00000011189a7c20 */ /* 0x000fe20008410000 */
[----:B-----5:R-:W-:-:S03]  /*37b0*/  LOP3.LUT P1, RZ, R166, 0xff, RZ, 0xc0, !PT ;  /* 0x000000ffa6ff7812 */ /* 0x020fc6000782c0ff */
[----:B------:R-:W-:-:S05]  /*37c0*/  FMUL.FTZ R154, R154, UR16 ;  /* 0x000000109a9a7c20 */ /* 0x000fca0008410000 */
[----:B------:R-:W-:-:S04]  /*37d0*/  FSEL R154, R154, RZ, P1 ;  /* 0x000000ff9a9a7208 */ /* 0x000fc80000800000 */
[----:B------:R-:W-:-:S04]  /*37e0*/  F2FP.BF16.F32.PACK_AB R154, RZ, R154 ;  /* 0x0000009aff9a723e */ /* 0x000fc800000010ff */
[----:B------:R-:W-:-:S07]  /*37f0*/  PRMT R40, R154, 0x7610, R40 ;  /* 0x000076109a287816 */ /* 0x000fce0000000028 */
.L_x_959:
[----:B------:R-:W-:Y:S05]  /*3800*/  @!P2 BRA `(.L_x_960) ;  /* 0x000000000018a947 */ /* 0x000fea0003800000 */
[----:B------:R-:W-:Y:S01]  /*3810*/  FMUL.FTZ R154, R23, UR17 ;  /* 0x00000011179a7c20 */ /* 0x000fe20008410000 */
[----:B-----5:R-:W-:-:S03]  /*3820*/  LOP3.LUT P1, RZ, R166, 0xff00, RZ, 0xc0, !PT ;  /* 0x0000ff00a6ff7812 */ /* 0x020fc6000782c0ff */
[----:B------:R-:W-:-:S05]  /*3830*/  FMUL.FTZ R154, R154, UR16 ;  /* 0x000000109a9a7c20 */ /* 0x000fca0008410000 */
[----:B------:R-:W-:-:S04]  /*3840*/  FSEL R154, R154, RZ, P1 ;  /* 0x000000ff9a9a7208 */ /* 0x000fc80000800000 */
[----:B------:R-:W-:-:S04]  /*3850*/  F2FP.BF16.F32.PACK_AB R154, RZ, R154 ;  /* 0x0000009aff9a723e */ /* 0x000fc800000010ff */
[----:B------:R-:W-:-:S07]  /*3860*/  PRMT R40, R40, 0x5410, R154 ;  /* 0x0000541028287816 */ /* 0x000fce000000009a */
.L_x_960:
[----:B------:R-:W-:Y:S05]  /*3870*/  @!P2 BRA `(.L_x_961) ;  /* 0x000000000018a947 */ /* 0x000fea0003800000 */
[----:B------:R-:W-:Y:S01]  /*3880*/  FMUL.FTZ R154, R25, UR17 ;  /* 0x00000011199a7c20 */ /* 0x000fe20008410000 */
[----:B-----5:R-:W-:-:S03]  /*3890*/  LOP3.LUT P1, RZ, R166, 0xff0000, RZ, 0xc0, !PT ;  /* 0x00ff0000a6ff7812 */ /* 0x020fc6000782c0ff */
[----:B------:R-:W-:-:S05]  /*38a0*/  FMUL.FTZ R154, R154, UR16 ;  /* 0x000000109a9a7c20 */ /* 0x000fca0008410000 */
[----:B------:R-:W-:-:S04]  /*38b0*/  FSEL R154, R154, RZ, P1 ;  /* 0x000000ff9a9a7208 */ /* 0x000fc80000800000 */
[----:B------:R-:W-:-:S04]  /*38c0*/  F2FP.BF16.F32.PACK_AB R154, RZ, R154 ;  /* 0x0000009aff9a723e */ /* 0x000fc800000010ff */
[----:B------:R-:W-:-:S07]  /*38d0*/  PRMT R41, R154, 0x7610, R41 ;  /* 0x000076109a297816 */ /* 0x000fce0000000029 */
.L_x_961:
[----:B------:R-:W-:Y:S05]  /*38e0*/  @!P2 BRA `(.L_x_962) ;  /* 0x000000000018a947 */ /* 0x000fea0003800000 */
[----:B------:R-:W-:Y:S01]  /*38f0*/  FMUL.FTZ R154, R22, UR17 ;  /* 0x00000011169a7c20 */ /* 0x000fe20008410000 */
[----:B-----5:R-:W-:-:S03]  /*3900*/  LOP3.LUT P1, RZ, R166, 0xff000000, RZ, 0xc0, !PT ;  /* 0xff000000a6ff7812 */ /* 0x020fc6000782c0ff */
[----:B------:R-:W-:-:S05]  /*3910*/  FMUL.FTZ R154, R154, UR16 ;  /* 0x000000109a9a7c20 */ /* 0x000fca0008410000 */
[----:B------:R-:W-:-:S04]  /*3920*/  FSEL R154, R154, RZ, P1 ;  /* 0x000000ff9a9a7208 */ /* 0x000fc80000800000 */
[----:B------:R-:W-:-:S04]  /*3930*/  F2FP.BF16.F32.PACK_AB R154, RZ, R154 ;  /* 0x0000009aff9a723e */ /* 0x000fc800000010ff */
[----:B------:R-:W-:-:S07]  /*3940*/  PRMT R41, R41, 0x5410, R154 ;  /* 0x0000541029297816 */ /* 0x000fce000000009a */
.L_x_962:
[----:B------:R-:W-:Y:S05]  /*3950*/  @!P2 BRA `(.L_x_963) ;  /* 0x000000000018a947 */ /* 0x000fea0003800000 */
[----:B------:R-:W-:Y:S01]  /*3960*/  FMUL.FTZ R154, R26, UR17 ;  /* 0x000000111a9a7c20 */ /* 0x000fe20008410000 */
[----:B-----5:R-:W-:-:S03]  /*3970*/  LOP3.LUT P1, RZ, R167, 0xff, RZ, 0xc0, !PT ;  /* 0x000000ffa7ff7812 */ /* 0x020fc6000782c0ff */
[----:B------:R-:W-:-:S05]  /*3980*/  FMUL.FTZ R154, R154, UR16 ;  /* 0x000000109a9a7c20 */ /* 0x000fca0008410000 */
[----:B------:R-:W-:-:S04]  /*3990*/  FSEL R154, R154, RZ, P1 ;  /* 0x000000ff9a9a7208 */ /* 0x000fc80000800000 */
[----:B------:R-:W-:-:S04]  /*39a0*/  F2FP.BF16.F32.PACK_AB R154, RZ, R154 ;  /* 0x0000009aff9a723e */ /* 0x000fc800000010ff */
[----:B------:R-:W-:-:S07]  /*39b0*/  PRMT R42, R154, 0x7610, R42 ;  /* 0x000076109a2a7816 */ /* 0x000fce000000002a */
.L_x_963:
[----:B------:R-:W-:Y:S05]  /*39c0*/  @!P2 BRA `(.L_x_964) ;  /* 0x000000000018a947 */ /* 0x000fea0003800000 */
[----:B------:R-:W-:Y:S01]  /*39d0*/  FMUL.FTZ R154, R27, UR17 ;  /* 0x000000111b9a7c20 */ /* 0x000fe20008410000 */
[----:B-----5:R-:W-:-:S03]  /*39e0*/  LOP3.LUT P1, RZ, R167, 0xff00, RZ, 0xc0, !PT ;  /* 0x0000ff00a7ff7812 */ /* 0x020fc6000782c0ff */
[----:B------:R-:W-:-:S05]  /*39f0*/  FMUL.FTZ R154, R154, UR16 ;  /* 0x000000109a9a7c20 */ /* 0x000fca0008410000 */
[----:B------:R-:W-:-:S04]  /*3a00*/  FSEL R154, R154, RZ, P1 ;  /* 0x000000ff9a9a7208 */ /* 0x000fc80000800000 */
[----:B------:R-:W-:-:S04]  /*3a10*/  F2FP.BF16.F32.PACK_AB R154, RZ, R154 ;  /* 0x0000009aff9a723e */ /* 0x000fc800000010ff */
[----:B------:R-:W-:-:S07]  /*3a20*/  PRMT R42, R42, 0x5410, R154 ;  /* 0x000054102a2a7816 */ /* 0x000fce000000009a */
.L_x_964:
[----:B------:R-:W-:Y:S02]  /*3a30*/  F2FP.BF16.F32.PACK_AB R26, R27, R26 ;  /* 0x0000001a1b1a723e */ /* 0x000fe400000010ff */
[----:B------:R-:W-:Y:S02]  /*3a40*/  F2FP.BF16.F32.PACK_AB R25, R22, R25 ;  /* 0x000000191619723e */ /* 0x000fe400000010ff */
        /* <DEDUP_REMOVED lines=9> */
.L_x_965:
[----:B------:R-:W-:Y:S02]  /*3ae0*/  F2FP.BF16.F32.PACK_AB R24, R23, R24 ;  /* 0x000000181718723e */ /* 0x000fe400000010ff */
[----:B------:R-:W-:Y:S01]  /*3af0*/  F2FP.BF16.F32.PACK_AB R27, R22, R27 ;  /* 0x0000001b161b723e */ /* 0x000fe200000010ff */
[----:B------:R-:W-:Y:S06]  /*3b00*/  @!P2 BRA `(.L_x_958) ;  /* 0x0000000c0038a947 */ /* 0x000fec0003800000 */
        /* <DEDUP_REMOVED lines=8> */
.L_x_949:
[----:B------:R-:W-:Y:S01]  /*3b90*/  UMOV UR4, UR8 ;  /* 0x0000000800047c82 */ /* 0x000fe20008000000 */
[----:B------:R-:W-:Y:S01]  /*3ba0*/  UMOV UR5, UR9 ;  /* 0x0000000900057c82 */ /* 0x000fe20008000000 */
[----:B------:R-:W-:-:S04]  /*3bb0*/  UISETP.NE.U32.AND UP0, UPT, UR4, URZ, UPT ;  /* 0x000000ff0400728c */ /* 0x000fc8000bf05070 */
[----:B------:R-:W-:-:S09]  /*3bc0*/  UISETP.NE.AND.EX UP0, UPT, UR5, URZ, UPT, UP0 ;  /* 0x000000ff0500728c */ /* 0x000fd2000bf05300 */
[----:B------:R-:W-:Y:S05]  /*3bd0*/  BRA.U UP0, `(.L_x_966) ;  /* 0x00000005007c7547 */ /* 0x000fea000b800000 */
[----:B------:R-:W-:Y:S01]  /*3be0*/  ISETP.GT.AND P0, PT, R2, RZ, PT ;  /* 0x000000ff0200720c */ /* 0x000fe20003f04270 */
[----:B------:R-:W-:-:S12]  /*3bf0*/  @!P2 BRA `(.L_x_967) ;  /* 0x000000000028a947 */ /* 0x000fd80003800000 */
[----:B------:R-:W-:Y:S01]  /*3c00*/  @P0 FFMA.FTZ R23, R3, R5, R152 ;  /* 0x0000000503170223 */ /* 0x000fe20000010098 */
[----:B-----5:R-:W-:Y:S02]  /*3c10*/  SHF.L.U32 R21, R116, 0x10, RZ ;  /* 0x0000001074157819 */ /* 0x020fe400000006ff */
[----:B------:R-:W-:Y:S01]  /*3c20*/  LOP3.LUT P1, RZ, R166, 0xff, RZ, 0xc0, !PT ;  /* 0x000000ffa6ff7812 */ /* 0x000fe2000782c0ff */
[----:B------:R-:W-:-:S04]  /*3c30*/  @P0 FADD.FTZ R23, R212, -R23 ;  /* 0x80000017d4170221 */ /* 0x000fc80000010000 */
[----:B------:R-:W-:-:S04]  /*3c40*/  @P0 FFMA.FTZ R21, R4, R23, R21 ;  /* 0x0000001704150223 */ /* 0x000fc80000010015 */
[----:B------:R-:W-:-:S04]  /*3c50*/  FMUL.FTZ R21, R21, UR17 ;  /* 0x0000001115157c20 */ /* 0x000fc80008410000 */
[----:B------:R-:W-:-:S05]  /*3c60*/  FMUL.FTZ R21, R21, UR16 ;  /* 0x0000001015157c20 */ /* 0x000fca0008410000 */
[----:B------:R-:W-:-:S04]  /*3c70*/  FSEL R21, R21, RZ, P1 ;  /* 0x000000ff15157208 */ /* 0x000fc80000800000 */
[----:B------:R-:W-:-:S04]  /*3c80*/  F2FP.BF16.F32.PACK_AB R20, RZ, R21 ;  /* 0x00000015ff14723e */ /* 0x000fc800000010ff */
[----:B------:R-:W-:-:S07]  /*3c90*/  PRMT R40, R20, 0x7610, R40 ;  /* 0x0000761014287816 */ /* 0x000fce0000000028 */
.L_x_967:
[----:B------:R-:W-:Y:S05]  /*3ca0*/  @!P2 BRA `(.L_x_968) ;  /* 0x00000000002ca947 */ /* 0x000fea0003800000 */
[----:B-----5:R-:W-:Y:S01]  /*3cb0*/  PRMT R20, R116, 0x7632, R20 ;  /* 0x0000763274147816 */ /* 0x020fe20000000014 */
[----:B------:R-:W-:Y:S01]  /*3cc0*/  @P0 FFMA.FTZ R22, R196, R5, R152 ;  /* 0x00000005c4160223 */ /* 0x000fe20000010098 */
[----:B------:R-:W-:Y:S02]  /*3cd0*/  LOP3.LUT P1, RZ, R166, 0xff00, RZ, 0xc0, !PT ;  /* 0x0000ff00a6ff7812 */ /* 0x000fe4000782c0ff */
[----:B------:R-:W-:Y:S01]  /*3ce0*/  SHF.L.U32 R21, R20, 0x10, RZ ;  /* 0x0000001014157819 */ /* 0x000fe200000006ff */
[----:B------:R-:W-:-:S04]  /*3cf0*/  @P0 FADD.FTZ R22, R7, -R22 ;  /* 0x8000001607160221 */ /* 0x000fc80000010000 */
[----:B------:R-:W-:-:S04]  /*3d00*/  @P0 FFMA.FTZ R21, R4, R22, R21 ;  /* 0x0000001604150223 */ /* 0x000fc80000010015 */
[----:B------:R-:W-:-:S04]  /*3d10*/  FMUL.FTZ R21, R21, UR17 ;  /* 0x0000001115157c20 */ /* 0x000fc80008410000 */
[----:B------:R-:W-:-:S05]  /*3d20*/  FMUL.FTZ R21, R21, UR16 ;  /* 0x0000001015157c20 */ /* 0x000fca0008410000 */
[----:B------:R-:W-:-:S04]  /*3d30*/  FSEL R21, R21, RZ, P1 ;  /* 0x000000ff15157208 */ /* 0x000fc80000800000 */
[----:B------:R-:W-:-:S04]  /*3d40*/  F2FP.BF16.F32.PACK_AB R20, RZ, R21 ;  /* 0x00000015ff14723e */ /* 0x000fc800000010ff */
[----:B------:R-:W-:-:S07]  /*3d50*/  PRMT R40, R40, 0x5410, R20 ;  /* 0x0000541028287816 */ /* 0x000fce0000000014 */
.L_x_968:
[----:B------:R-:W-:Y:S05]  /*3d60*/  @!P2 BRA `(.L_x_969) ;  /* 0x000000000028a947 */ /* 0x000fea0003800000 */
        /* <DEDUP_REMOVED lines=10> */
.L_x_969:
        /* <DEDUP_REMOVED lines=12> */
.L_x_970:
[----:B------:R-:W-:Y:S05]  /*3ed0*/  @!P2 BRA `(.L_x_971) ;  /* 0x000000000028a947 */ /* 0x000fea0003800000 */
[----:B------:R-:W-:Y:S01]  /*3ee0*/  @P0 FFMA.FTZ R23, R17, R5, R152 ;  /* 0x0000000511170223 */ /* 0x000fe20000010098 */
[----:B-----5:R-:W-:Y:S01]  /*3ef0*/  IMAD.U32 R21, R118, 0x10000, RZ ;  /* 0x0001000076157824 */ /* 0x020fe200078e00ff */
[----:B------:R-:W-:Y:S02]  /*3f00*/  LOP3.LUT P1, RZ, R167, 0xff, RZ, 0xc0, !PT ;  /* 0x000000ffa7ff7812 */ /* 0x000fe4000782c0ff */
[----:B------:R-:W-:-:S04]  /*3f10*/  @P0 FADD.FTZ R23, R192, -R23 ;  /* 0x80000017c0170221 */ /* 0x000fc80000010000 */
[----:B------:R-:W-:-:S04]  /*3f20*/  @P0 FFMA.FTZ R21, R4, R23, R21 ;  /* 0x0000001704150223 */ /* 0x000fc80000010015 */
[----:B------:R-:W-:-:S04]  /*3f30*/  FMUL.FTZ R21, R21, UR17 ;  /* 0x0000001115157c20 */ /* 0x000fc80008410000 */
[----:B------:R-:W-:-:S05]  /*3f40*/  FMUL.FTZ R21, R21, UR16 ;  /* 0x0000001015157c20 */ /* 0x000fca0008410000 */
[----:B------:R-:W-:-:S04]  /*3f50*/  FSEL R21, R21, RZ, P1 ;  /* 0x000000ff15157208 */ /* 0x000fc80000800000 */
[----:B------:R-:W-:-:S04]  /*3f60*/  F2FP.BF16.F32.PACK_AB R21, RZ, R21 ;  /* 0x00000015ff15723e */ /* 0x000fc800000010ff */
[----:B------:R-:W-:-:S07]  /*3f70*/  PRMT R42, R21, 0x7610, R42 ;  /* 0x00007610152a7816 */ /* 0x000fce000000002a */
.L_x_971:
        /* <DEDUP_REMOVED lines=12> */
.L_x_972:
        /* <DEDUP_REMOVED lines=11> */
.L_x_973:
[----:B------:R-:W-:Y:S05]  /*40f0*/  @!P2 BRA `(.L_x_958) ;  /* 0x0000000400bca947 */ /* 0x000fea0003800000 */
[----:B-----5:R-:W-:Y:S01]  /*4100*/  PRMT R20, R119, 0x7632, R20 ;  /* 0x0000763277147816 */ /* 0x020fe20000000014 */
[----:B------:R-:W-:-:S03]  /*4110*/  @P0 FFMA.FTZ R23, R198, R5, R152 ;  /* 0x00000005c6170223 */ /* 0x000fc60000010098 */
[----:B------:R-:W-:Y:S01]  /*4120*/  SHF.L.U32 R21, R20, 0x10, RZ ;  /* 0x0000001014157819 */ /* 0x000fe200000006ff */
[----:B------:R-:W-:-:S04]  /*4130*/  @P0 FADD.FTZ R23, R12, -R23 ;  /* 0x800000170c170221 */ /* 0x000fc80000010000 */
[----:B------:R-:W-:Y:S01]  /*4140*/  @P0 FFMA.FTZ R21, R4, R23, R21 ;  /* 0x0000001704150223 */ /* 0x000fe20000010015 */
        /* <DEDUP_REMOVED lines=8> */
.L_x_966:
[----:B------:R-:W-:Y:S01]  /*41d0*/  ISETP.GT.AND P0, PT, R2, RZ, PT ;  /* 0x000000ff0200720c */ /* 0x000fe20003f04270 */
[----:B------:R-:W-:Y:S01]  /*41e0*/  @P1 FFMA.FTZ R23, R3, R5, R152 ;  /* 0x0000000503171223 */ /* 0x000fe20000010098 */
[C---:B-----5:R-:W-:Y:S01]  /*41f0*/  PRMT R217, R117.reuse, 0x7632, R217 ;  /* 0x0000763275d97816 */ /* 0x060fe200000000d9 */
[----:B------:R-:W-:Y:S01]  /*4200*/  IMAD.U32 R20, R117, 0x10000, RZ ;  /* 0x0001000075147824 */ /* 0x000fe200078e00ff */
[----:B------:R-:W-:Y:S01]  /*4210*/  SHF.L.U32 R21, R116, 0x10, RZ ;  /* 0x0000001074157819 */ /* 0x000fe200000006ff */
[----:B------:R-:W-:Y:S01]  /*4220*/  @P1 FADD.FTZ R23, R212, -R23 ;  /* 0x80000017d4171221 */ /* 0x000fe20000010000 */
[----:B------:R-:W-:Y:S02]  /*4230*/  SHF.L.U32 R217, R217, 0x10, RZ ;  /* 0x00000010d9d97819 */ /* 0x000fe400000006ff */
[----:B------:R-:W-:Y:S01]  /*4240*/  PRMT R211, R118, 0x7632, R211 ;  /* 0x0000763276d37816 */ /* 0x000fe200000000d3 */
[----:B------:R-:W-:Y:S01]  /*4250*/  @P1 FFMA.FTZ R21, R4, R23, R21 ;  /* 0x0000001704151223 */ /* 0x000fe20000010015 */
[----:B------:R-:W-:-:S02]  /*4260*/  SHF.L.U32 R215, R118, 0x10, RZ ;  /* 0x0000001076d77819 */ /* 0x000fc400000006ff */
[----:B------:R-:W-:Y:S01]  /*4270*/  SHF.L.U32 R211, R211, 0x10, RZ ;  /* 0x00000010d3d37819 */ /* 0x000fe200000006ff */
[-CC-:B------:R-:W-:Y:S01]  /*4280*/  @P0 FFMA.FTZ R22, R8, R5.reuse, R152.reuse ;  /* 0x0000000508160223 */ /* 0x180fe20000010098 */
[-CC-:B------:R-:W-:Y:S01]  /*4290*/  @P0 FFMA.FTZ R23, R17, R5.reuse, R152.reuse ;  /* 0x0000000511170223 */ /* 0x180fe20000010098 */
[-C--:B------:R-:W-:Y:S01]  /*42a0*/  @P0 FFMA.FTZ R25, R233, R5.reuse, R152 ;  /* 0x00000005e9190223 */ /* 0x080fe20000010098 */
[----:B------:R-:W-:Y:S01]  /*42b0*/  PRMT R213, R116, 0x7632, R213 ;  /* 0x0000763274d57816 */ /* 0x000fe200000000d5 */
[----:B------:R-:W-:Y:S01]  /*42c0*/  @P0 FADD.FTZ R22, R11, -R22 ;  /* 0x800000160b160221 */ /* 0x000fe20000010000 */
[----:B------:R-:W-:Y:S01]  /*42d0*/  @P0 FADD.FTZ R23, R192, -R23 ;  /* 0x80000017c0170221 */ /* 0x000fe20000010000 */
[----:B------:R-:W-:Y:S01]  /*42e0*/  @P0 FADD.FTZ R25, R194, -R25 ;  /* 0x80000019c2190221 */ /* 0x000fe20000010000 */
[-CC-:B------:R-:W-:Y:S01]  /*42f0*/  @P0 FFMA.FTZ R24, R241, R5.reuse, R152.reuse ;  /* 0x00000005f1180223 */ /* 0x180fe20000010098 */
[----:B------:R-:W-:Y:S01]  /*4300*/  @P0 FFMA.FTZ R217, R4, R22, R217 ;  /* 0x0000001604d90223 */ /* 0x000fe200000100d9 */
[----:B------:R-:W-:Y:S01]  /*4310*/  @P0 FFMA.FTZ R22, R10, R5, R152 ;  /* 0x000000050a160223 */ /* 0x000fe20000010098 */
[C---:B------:R-:W-:Y:S01]  /*4320*/  @P0 FFMA.FTZ R215, R4.reuse, R23, R215 ;  /* 0x0000001704d70223 */ /* 0x040fe200000100d7 */
[----:B------:R-:W-:Y:S01]  /*4330*/  @P0 FFMA.FTZ R20, R4, R25, R20 ;  /* 0x0000001904140223 */ /* 0x000fe20000010014 */
[----:B------:R-:W-:Y:S01]  /*4340*/  PRMT R23, R119, 0x7632, R23 ;  /* 0x0000763277177816 */ /* 0x000fe20000000017 */
[----:B------:R-:W-:Y:S01]  /*4350*/  @P0 FADD.FTZ R22, R13, -R22 ;  /* 0x800000160d160221 */ /* 0x000fe20000010000 */
[-C--:B------:R-:W-:Y:S01]  /*4360*/  @P0 FFMA.FTZ R25, R198, R5.reuse, R152 ;  /* 0x00000005c6190223 */ /* 0x080fe20000010098 */
[----:B------:R-:W-:Y:S01]  /*4370*/  SHF.L.U32 R213, R213, 0x10, RZ ;  /* 0x00000010d5d57819 */ /* 0x000fe200000006ff */
[----:B------:R-:W-:Y:S01]  /*4380*/  @P0 FADD.FTZ R24, R9, -R24 ;  /* 0x8000001809180221 */ /* 0x000fe20000010000 */
[----:B------:R-:W-:Y:S01]  /*4390*/  @P0 FFMA.FTZ R211, R4, R22, R211 ;  /* 0x0000001604d30223 */ /* 0x000fe200000100d3 */
[----:B------:R-:W-:Y:S01]  /*43a0*/  @P0 FFMA.FTZ R22, R196, R5, R152 ;  /* 0x00000005c4160223 */ /* 0x000fe20000010098 */
[----:B------:R-:W-:Y:S01]  /*43b0*/  IMAD.U32 R23, R23, 0x10000, RZ ;  /* 0x0001000017177824 */ /* 0x000fe200078e00ff */
[----:B------:R-:W-:Y:S01]  /*43c0*/  SHF.L.U32 R27, R119, 0x10, RZ ;  /* 0x00000010771b7819 */ /* 0x000fe200000006ff */
[----:B------:R-:W-:Y:S01]  /*43d0*/  @P0 FADD.FTZ R26, R12, -R25 ;  /* 0x800000190c1a0221 */ /* 0x000fe20000010000 */
[----:B------:R-:W-:Y:S01]  /*43e0*/  @P0 FADD.FTZ R22, R7, -R22 ;  /* 0x8000001607160221 */ /* 0x000fe20000010000 */
[----:B------:R-:W-:-:S02]  /*43f0*/  F2FP.BF16.F32.PACK_AB R25, R217, R20 ;  /* 0x00000014d919723e */ /* 0x000fc400000010ff */
[C---:B------:R-:W-:Y:S01]  /*4400*/  @P0 FFMA.FTZ R23, R4.reuse, R26, R23 ;  /* 0x0000001a04170223 */ /* 0x040fe20000010017 */
[C---:B------:R-:W-:Y:S01]  /*4410*/  @P0 FFMA.FTZ R213, R4.reuse, R22, R213 ;  /* 0x0000001604d50223 */ /* 0x040fe200000100d5 */
[----:B------:R-:W-:Y:S01]  /*4420*/  @P0 FFMA.FTZ R27, R4, R24, R27 ;  /* 0x00000018041b0223 */ /* 0x000fe2000001001b */
[----:B------:R-:W-:Y:S01]  /*4430*/  F2FP.BF16.F32.PACK_AB R26, R211, R215 ;  /* 0x000000d7d31a723e */ /* 0x000fe200000010ff */
[----:B------:R-:W-:Y:S06]  /*4440*/  @!P2 BRA `(.L_x_974) ;  /* 0x000000000018a947 */ /* 0x000fec0003800000 */
[----:B------:R-:W-:Y:S01]  /*4450*/  FMUL.FTZ R22, R21, UR17 ;  /* 0x0000001115167c20 */ /* 0x000fe20008410000 */
[----:B------:R-:W-:-:S03]  /*4460*/  LOP3.LUT P0, RZ, R166, 0xff, RZ, 0xc0, !PT ;  /* 0x000000ffa6ff7812 */ /* 0x000fc6000780c0ff */
[----:B------:R-:W-:-:S05]  /*4470*/  FMUL.FTZ R22, R22, UR16 ;  /* 0x0000001016167c20 */ /* 0x000fca0008410000 */
[----:B------:R-:W-:-:S04]  /*4480*/  FSEL R22, R22, RZ, P0 ;  /* 0x000000ff16167208 */ /* 0x000fc80000000000 */
[----:B------:R-:W-:-:S04]  /*4490*/  F2FP.BF16.F32.PACK_AB R22, RZ, R22 ;  /* 0x00000016ff16723e */ /* 0x000fc800000010ff */
[----:B------:R-:W-:-:S07]  /*44a0*/  PRMT R40, R22, 0x7610, R40 ;  /* 0x0000761016287816 */ /* 0x000fce0000000028 */
.L_x_974:
[----:B------:R-:W-:Y:S05]  /*44b0*/  @!P2 BRA `(.L_x_975) ;  /* 0x000000000018a947 */ /* 0x000fea0003800000 */
[----:B------:R-:W-:Y:S01]  /*44c0*/  FMUL.FTZ R22, R213, UR17 ;  /* 0x00000011d5167c20 */ /* 0x000fe20008410000 */
[----:B------:R-:W-:-:S03]  /*44d0*/  LOP3.LUT P0, RZ, R166, 0xff00, RZ, 0xc0, !PT ;  /* 0x0000ff00a6ff7812 */ /* 0x000fc6000780c0ff */
[----:B------:R-:W-:-:S05]  /*44e0*/  FMUL.FTZ R22, R22, UR16 ;  /* 0x0000001016167c20 */ /* 0x000fca0008410000 */
[----:B------:R-:W-:-:S04]  /*44f0*/  FSEL R22, R22, RZ, P0 ;  /* 0x000000ff16167208 */ /* 0x000fc80000000000 */
[----:B------:R-:W-:-:S04]  /*4500*/  F2FP.BF16.F32.PACK_AB R22, RZ, R22 ;  /* 0x00000016ff16723e */ /* 0x000fc800000010ff */
[----:B------:R-:W-:-:S07]  /*4510*/  PRMT R40, R40, 0x5410, R22 ;  /* 0x0000541028287816 */ /* 0x000fce0000000016 */
.L_x_975:
[----:B------:R-:W-:Y:S05]  /*4520*/  @!P2 BRA `(.L_x_976) ;  /* 0x000000000018a947 */ /* 0x000fea0003800000 */
[----:B------:R-:W-:Y:S01]  /*4530*/  FMUL.FTZ R20, R20, UR17 ;  /* 0x0000001114147c20 */ /* 0x000fe20008410000 */
[----:B------:R-:W-:-:S03]  /*4540*/  LOP3.LUT P0, RZ, R166, 0xff0000, RZ, 0xc0, !PT ;  /* 0x00ff0000a6ff7812 */ /* 0x000fc6000780c0ff */
[----:B------:R-:W-:-:S05]  /*4550*/  FMUL.FTZ R20, R20, UR16 ;  /* 0x0000001014147c20 */ /* 0x000fca0008410000 */
[----:B------:R-:W-:-:S04]  /*4560*/  FSEL R20, R20, RZ, P0 ;  /* 0x000000ff14147208 */ /* 0x000fc80000000000 */
[----:B------:R-:W-:-:S04]  /*4570*/  F2FP.BF16.F32.PACK_AB R20, RZ, R20 ;  /* 0x00000014ff14723e */ /* 0x000fc800000010ff */
[----:B------:R-:W-:-:S07]  /*4580*/  PRMT R41, R20, 0x7610, R41 ;  /* 0x0000761014297816 */ /* 0x000fce0000000029 */
.L_x_976:
[----:B------:R-:W-:Y:S05]  /*4590*/  @!P2 BRA `(.L_x_977) ;  /* 0x000000000018a947 */ /* 0x000fea0003800000 */
[----:B------:R-:W-:Y:S01]  /*45a0*/  FMUL.FTZ R217, R217, UR17 ;  /* 0x00000011d9d97c20 */ /* 0x000fe20008410000 */
[----:B------:R-:W-:-:S03]  /*45b0*/  LOP3.LUT P0, RZ, R166, 0xff000000, RZ, 0xc0, !PT ;  /* 0xff000000a6ff7812 */ /* 0x000fc6000780c0ff */
[----:B------:R-:W-:-:S05]  /*45c0*/  FMUL.FTZ R217, R217, UR16 ;  /* 0x00000010d9d97c20 */ /* 0x000fca0008410000 */
[----:B------:R-:W-:-:S04]  /*45d0*/  FSEL R217, R217, RZ, P0 ;  /* 0x000000ffd9d97208 */ /* 0x000fc80000000000 */
[----:B------:R-:W-:-:S04]  /*45e0*/  F2FP.BF16.F32.PACK_AB R217, RZ, R217 ;  /* 0x000000d9ffd9723e */ /* 0x000fc800000010ff */
[----:B------:R-:W-:-:S07]  /*45f0*/  PRMT R41, R41, 0x5410, R217 ;  /* 0x0000541029297816 */ /* 0x000fce00000000d9 */
.L_x_977:
[----:B------:R-:W-:Y:S05]  /*4600*/  @!P2 BRA `(.L_x_978) ;  /* 0x000000000018a947 */ /* 0x000fea0003800000 */
[----:B------:R-:W-:Y:S01]  /*4610*/  FMUL.FTZ R215, R215, UR17 ;  /* 0x00000011d7d77c20 */ /* 0x000fe20008410000 */
[----:B------:R-:W-:-:S03]  /*4620*/  LOP3.LUT P0, RZ, R167, 0xff, RZ, 0xc0, !PT ;  /* 0x000000ffa7ff7812 */ /* 0x000fc6000780c0ff */
[----:B------:R-:W-:-:S05]  /*4630*/  FMUL.FTZ R215, R215, UR16 ;  /* 0x00000010d7d77c20 */ /* 0x000fca0008410000 */
[----:B------:R-:W-:-:S04]  /*4640*/  FSEL R215, R215, RZ, P0 ;  /* 0x000000ffd7d77208 */ /* 0x000fc80000000000 */
[----:B------:R-:W-:-:S04]  /*4650*/  F2FP.BF16.F32.PACK_AB R215, RZ, R215 ;  /* 0x000000d7ffd7723e */ /* 0x000fc800000010ff */
[----:B------:R-:W-:-:S07]  /*4660*/  PRMT R42, R215, 0x7610, R42 ;  /* 0x00007610d72a7816 */ /* 0x000fce000000002a */
.L_x_978:
[----:B------:R-:W-:Y:S05]  /*4670*/  @!P2 BRA `(.L_x_979) ;  /* 0x000000000018a947 */ /* 0x000fea0003800000 */
[----:B------:R-:W-:Y:S01]  /*4680*/  FMUL.FTZ R211, R211, UR17 ;  /* 0x00000011d3d37c20 */ /* 0x000fe20008410000 */
[----:B------:R-:W-:-:S03]  /*4690*/  LOP3.LUT P0, RZ, R167, 0xff00, RZ, 0xc0, !PT ;  /* 0x0000ff00a7ff7812 */ /* 0x000fc6000780c0ff */
[----:B------:R-:W-:-:S05]  /*46a0*/  FMUL.FTZ R211, R211, UR16 ;  /* 0x00000010d3d37c20 */ /* 0x000fca0008410000 */
[----:B------:R-:W-:-:S04]  /*46b0*/  FSEL R211, R211, RZ, P0 ;  /* 0x000000ffd3d37208 */ /* 0x000fc80000000000 */
[----:B------:R-:W-:-:S04]  /*46c0*/  F2FP.BF16.F32.PACK_AB R211, RZ, R211 ;  /* 0x000000d3ffd3723e */ /* 0x000fc800000010ff */
[----:B------:R-:W-:-:S07]  /*46d0*/  PRMT R42, R42, 0x5410, R211 ;  /* 0x000054102a2a7816 */ /* 0x000fce00000000d3 */
.L_x_979:
[----:B------:R-:W-:Y:S05]  /*46e0*/  @!P2 BRA `(.L_x_980) ;  /* 0x000000000018a947 */ /* 0x000fea0003800000 */
[----:B------:R-:W-:Y:S01]  /*46f0*/  FMUL.FTZ R20, R27, UR17 ;  /* 0x000000111b147c20 */ /* 0x000fe20008410000 */
[----:B------:R-:W-:-:S03]  /*4700*/  LOP3.LUT P0, RZ, R167, 0xff0000, RZ, 0xc0, !PT ;  /* 0x00ff0000a7ff7812 */ /* 0x000fc6000780c0ff */
[----:B------:R-:W-:-:S05]  /*4710*/  FMUL.FTZ R20, R20, UR16 ;  /* 0x0000001014147c20 */ /* 0x000fca0008410000 */
[----:B------:R-:W-:-:S04]  /*4720*/  FSEL R20, R20, RZ, P0 ;  /* 0x000000ff14147208 */ /* 0x000fc80000000000 */
[----:B------:R-:W-:-:S04]  /*4730*/  F2FP.BF16.F32.PACK_AB R20, RZ, R20 ;  /* 0x00000014ff14723e */ /* 0x000fc800000010ff */
[----:B------:R-:W-:-:S07]  /*4740*/  PRMT R43, R20, 0x7610, R43 ;  /* 0x00007610142b7816 */ /* 0x000fce000000002b */
.L_x_980:
[----:B------:R-:W-:Y:S02]  /*4750*/  F2FP.BF16.F32.PACK_AB R24, R213, R21 ;  /* 0x00000015d518723e */ /* 0x000fe400000010ff */
[----:B------:R-:W-:Y:S01]  /*4760*/  F2FP.BF16.F32.PACK_AB R27, R23, R27 ;  /* 0x0000001b171b723e */ /* 0x000fe200000010ff */
[----:B------:R-:W-:Y:S06]  /*4770*/  @!P2 BRA `(.L_x_958) ;  /* 0x00000000001ca947 */ /* 0x000fec0003800000 */
[----:B------:R-:W-:Y:S01]  /*4780*/  FMUL.FTZ R23, R23, UR17 ;  /* 0x0000001117177c20 */ /* 0x000fe20008410000 */
[----:B------:R-:W-:-:S03]  /*4790*/  ISETP.GE.U32.AND P0, PT, R166, RZ, PT ;  /* 0x000000ffa600720c */ /* 0x000fc60003f06070 */
[----:B------:R-:W-:Y:S01]  /*47a0*/  FMUL.FTZ R23, R23, UR16 ;  /* 0x0000001017177c20 */ /* 0x000fe20008410000 */
[----:B------:R-:W-:-:S04]  /*47b0*/  ISETP.GE.U32.AND.EX P0, PT, R167, 0x1000000, PT, P0 ;  /* 0x01000000a700780c */ /* 0x000fc80003f06100 */
[----:B------:R-:W-:-:S04]  /*47c0*/  FSEL R23, R23, RZ, P0 ;  /* 0x000000ff17177208 */ /* 0x000fc80000000000 */
[----:B------:R-:W-:-:S04]  /*47d0*/  F2FP.BF16.F32.PACK_AB R23, RZ, R23 ;  /* 0x00000017ff17723e */ /* 0x000fc800000010ff */
[----:B------:R-:W-:-:S07]  /*47e0*/  PRMT R43, R43, 0x5410, R23 ;  /* 0x000054102b2b7816 */ /* 0x000fce0000000017 */
.L_x_958:
[----:B------:R-:W-:Y:S01]  /*47f0*/  ISETP.NE.U32.AND P0, PT, RZ, UR4, PT ;  /* 0x00000004ff007c0c */ /* 0x000fe2000bf05070 */
[----:B------:R-:W0:Y:S01]  /*4800*/  @P2 LDC.64 R20, c[0x0][0x468] ;  /* 0x00011a00ff142b82 */ /* 0x000e220000000a00 */
[----:B------:R-:W-:Y:S02]  /*4810*/  ISETP.NE.U32.AND P1, PT, RZ, UR6, PT ;  /* 0x00000006ff007c0c */ /* 0x000fe4000bf25070 */
[----:B------:R-:W-:Y:S02]  /*4820*/  ISETP.NE.AND.EX P0, PT, RZ, UR5, PT, P0 ;  /* 0x00000005ff007c0c */ /* 0x000fe4000bf05300 */
[----:B------:R-:W-:-:S11]  /*4830*/  ISETP.NE.AND.EX P1, PT, R6, RZ, PT, P1 ;  /* 0x000000ff0600720c */ /* 0x000fd60003f25310 */
[----:B------:R-:W1:Y:S01]  /*4840*/  @P0 LDC.64 R22, c[0x0][0x478] ;  /* 0x00011e00ff160b82 */ /* 0x000e620000000a00 */
[----:B0-----:R-:W-:-:S04]  /*4850*/  @P2 IMAD.WIDE.U32 R20, R155, 0x10, R20 ;  /* 0x000000109b142825 */ /* 0x001fc800078e0014 */
[----:B-1----:R-:W-:-:S05]  /*4860*/  @P0 IMAD.WIDE.U32 R22, R153, 0x10, R22 ;  /* 0x0000001099160825 */ /* 0x002fca00078e0016 */
[----:B------:R0:W-:Y:S04]  /*4870*/  @P0 STG.E.128 desc[UR12][R22.64], R24 ;  /* 0x0000001816000986 */ /* 0x0001e8000c101d0c */
[----:B------:R0:W-:Y:S01]  /*4880*/  @P2 STG.E.128 desc[UR12][R20.64], R40 ;  /* 0x0000002814002986 */ /* 0x0001e2000c101d0c */
[----:B------:R-:W-:Y:S05]  /*4890*/  @!P1 BRA `(.L_x_981) ;  /* 0x0000000c000c9947 */ /* 0x000fea0003800000 */
[----:B------:R-:W-:Y:S05]  /*48a0*/  @!P0 BRA `(.L_x_982) ;  /* 0x00000004008c8947 */ /* 0x000fea0003800000 */
[----:B------:R-:W-:Y:S02]  /*48b0*/  ISETP.GT.AND P3, PT, R2, RZ, PT ;  /* 0x000000ff0200720c */ /* 0x000fe40003f64270 */
[----:B0----5:R-:W-:Y:S02]  /*48c0*/  PRMT R21, R120, 0x7632, R21 ;  /* 0x0000763278157816 */ /* 0x021fe40000000015 */
[----:B------:R-:W-:Y:S02]  /*48d0*/  PRMT R20, R122, 0x7632, R20 ;  /* 0x000076327a147816 */ /* 0x000fe40000000014 */
[----:B------:R-:W-:Y:S02]  /*48e0*/  SHF.L.U32 R21, R21, 0x10, RZ ;  /* 0x0000001015157819 */ /* 0x000fe400000006ff */
[C---:B------:R-:W-:Y:S02]  /*48f0*/  PRMT R211, R121.reuse, 0x7632, R211 ;  /* 0x0000763279d37816 */ /* 0x040fe400000000d3 */
        /* <DEDUP_REMOVED lines=9> */
[----:B------:R-:W-:Y:S02]  /*4990*/  IMAD.U32 R211, R211, 0x10000, RZ ;  /* 0x00010000d3d37824 */ /* 0x000fe400078e00ff */
[----:B------:R-:W-:Y:S01]  /*49a0*/  @P3 FFMA.FTZ R21, R4, R6, R21 ;  /* 0x0000000604153223 */ /* 0x000fe20000010015 */
[----:B------:R-:W-:Y:S01]  /*49b0*/  SHF.L.U32 R6, R20, 0x10, RZ ;  /* 0x0000001014067819 */ /* 0x000fe200000006ff */
[-C--:B------:R-:W-:Y:S01]  /*49c0*/  @P3 FFMA.FTZ R20, R185, R5.reuse, R152 ;  /* 0x00000005b9143223 */ /* 0x080fe20000010098 */
[----:B------:R-:W-:Y:S01]  /*49d0*/  @P3 FADD.FTZ R22, R183, -R22 ;  /* 0x80000016b7163221 */ /* 0x000fe20000010000 */
[----:B------:R-:W-:Y:S01]  /*49e0*/  PRMT R167, R123, 0x7632, R167 ;  /* 0x000076327ba77816 */ /* 0x000fe200000000a7 */
[----:B------:R-:W-:Y:S01]  /*49f0*/  @P3 FFMA.FTZ R215, R170, R5, R152 ;  /* 0x00000005aad73223 */ /* 0x000fe20000010098 */
[----:B------:R-:W-:Y:S01]  /*4a00*/  @P3 FADD.FTZ R20, R19, -R20 ;  /* 0x8000001413143221 */ /* 0x000fe20000010000 */
[C---:B------:R-:W-:Y:S01]  /*4a10*/  @P3 FFMA.FTZ R6, R4.reuse, R25, R6 ;  /* 0x0000001904063223 */ /* 0x040fe20000010006 */
[-CC-:B------:R-:W-:Y:S01]  /*4a20*/  @P3 FFMA.FTZ R25, R181, R5.reuse, R152.reuse ;  /* 0x00000005b5193223 */ /* 0x180fe20000010098 */
[C---:B------:R-:W-:Y:S01]  /*4a30*/  @P3 FFMA.FTZ R211, R4.reuse, R22, R211 ;  /* 0x0000001604d33223 */ /* 0x040fe200000100d3 */
[C---:B------:R-:W-:Y:S01]  /*4a40*/  @P3 FFMA.FTZ R213, R4.reuse, R20, R213 ;  /* 0x0000001404d53223 */ /* 0x040fe200000100d5 */
[----:B------:R-:W-:Y:S01]  /*4a50*/  @P3 FFMA.FTZ R20, R243, R5, R152 ;  /* 0x00000005f3143223 */ /* 0x000fe20000010098 */
[----:B------:R-:W-:Y:S01]  /*4a60*/  @P3 FFMA.FTZ R23, R4, R24, R23 ;  /* 0x0000001804173223 */ /* 0x000fe20000010017 */
[----:B------:R-:W-:Y:S01]  /*4a70*/  SHF.L.U32 R27, R123, 0x10, RZ ;  /* 0x000000107b1b7819 */ /* 0x000fe200000006ff */
[----:B------:R-:W-:Y:S01]  /*4a80*/  @P3 FADD.FTZ R25, R218, -R25 ;  /* 0x80000019da193221 */ /* 0x000fe20000010000 */
[----:B------:R-:W-:Y:S01]  /*4a90*/  SHF.L.U32 R167, R167, 0x10, RZ ;  /* 0x00000010a7a77819 */ /* 0x000fe200000006ff */
[----:B------:R-:W-:Y:S01]  /*4aa0*/  @P3 FADD.FTZ R22, R16, -R215 ;  /* 0x800000d710163221 */ /* 0x000fe20000010000 */
[----:B------:R-:W-:Y:S01]  /*4ab0*/  SHF.L.U32 R24, R120, 0x10, RZ ;  /* 0x0000001078187819 */ /* 0x000fe200000006ff */
[----:B------:R-:W-:Y:S01]  /*4ac0*/  @P3 FADD.FTZ R215, R15, -R20 ;  /* 0x800000140fd73221 */ /* 0x000fe20000010000 */
[C---:B------:R-:W-:Y:S01]  /*4ad0*/  @P3 FFMA.FTZ R27, R4.reuse, R25, R27 ;  /* 0x00000019041b3223 */ /* 0x040fe2000001001b */
[----:B------:R-:W-:Y:S01]  /*4ae0*/  @P3 FFMA.FTZ R167, R4, R22, R167 ;  /* 0x0000001604a73223 */ /* 0x000fe200000100a7 */
[----:B------:R-:W-:Y:S01]  /*4af0*/  F2FP.BF16.F32.PACK_AB R26, R6, R23 ;  /* 0x00000017061a723e */ /* 0x000fe200000010ff */
        /* <DEDUP_REMOVED lines=9> */
.L_x_983:
[----:B------:R-:W-:Y:S05]  /*4b90*/  @!P2 BRA `(.L_x_984) ;  /* 0x000000000018a947 */ /* 0x000fea0003800000 */
[----:B------:R-:W-:Y:S01]  /*4ba0*/  FMUL.FTZ R20, R21, UR17 ;  /* 0x0000001115147c20 */ /* 0x000fe20008410000 */
[----:B------:R-:W-:-:S03]  /*4bb0*/  LOP3.LUT P3, RZ, R172, 0xff00, RZ, 0xc0, !PT ;  /* 0x0000ff00acff7812 */ /* 0x000fc6000786c0ff */
[----:B------:R-:W-:-:S05]  /*4bc0*/  FMUL.FTZ R20, R20, UR16 ;  /* 0x0000001014147c20 */ /* 0x000fca0008410000 */
[----:B------:R-:W-:-:S04]  /*4bd0*/  FSEL R20, R20, RZ, P3 ;  /* 0x000000ff14147208 */ /* 0x000fc80001800000 */
[----:B------:R-:W-:-:S04]  /*4be0*/  F2FP.BF16.F32.PACK_AB R20, RZ, R20 ;  /* 0x00000014ff14723e */ /* 0x000fc800000010ff */
[----:B------:R-:W-:-:S07]  /*4bf0*/  PRMT R40, R40, 0x5410, R20 ;  /* 0x0000541028287816 */ /* 0x000fce0000000014 */
.L_x_984:
[----:B------:R-:W-:Y:S05]  /*4c00*/  @!P2 BRA `(.L_x_985) ;  /* 0x000000000018a947 */ /* 0x000fea0003800000 */
[----:B------:R-:W-:Y:S01]  /*4c10*/  FMUL.FTZ R213, R213, UR17 ;  /* 0x00000011d5d57c20 */ /* 0x000fe20008410000 */
[----:B------:R-:W-:-:S03]  /*4c20*/  LOP3.LUT P3, RZ, R172, 0xff0000, RZ, 0xc0, !PT ;  /* 0x00ff0000acff7812 */ /* 0x000fc6000786c0ff */
[----:B------:R-:W-:-:S05]  /*4c30*/  FMUL.FTZ R213, R213, UR16 ;  /* 0x00000010d5d57c20 */ /* 0x000fca0008410000 */
[----:B------:R-:W-:-:S04]  /*4c40*/  FSEL R213, R213, RZ, P3 ;  /* 0x000000ffd5d57208 */ /* 0x000fc80001800000 */
[----:B------:R-:W-:-:S04]  /*4c50*/  F2FP.BF16.F32.PACK_AB R213, RZ, R213 ;  /* 0x000000d5ffd5723e */ /* 0x000fc800000010ff */
[----:B------:R-:W-:-:S07]  /*4c60*/  PRMT R41, R213, 0x7610, R41 ;  /* 0x00007610d5297816 */ /* 0x000fce0000000029 */
.L_x_985:
[----:B------:R-:W-:Y:S05]  /*4c70*/  @!P2 BRA `(.L_x_986) ;  /* 0x000000000018a947 */ /* 0x000fea0003800000 */
[----:B------:R-:W-:Y:S01]  /*4c80*/  FMUL.FTZ R211, R211, UR17 ;  /* 0x00000011d3d37c20 */ /* 0x000fe20008410000 */
[----:B------:R-:W-:-:S03]  /*4c90*/  LOP3.LUT P3, RZ, R172, 0xff000000, RZ, 0xc0, !PT ;  /* 0xff000000acff7812 */ /* 0x000fc6000786c0ff */
[----:B------:R-:W-:-:S05]  /*4ca0*/  FMUL.FTZ R211, R211, UR16 ;  /* 0x00000010d3d37c20 */ /* 0x000fca0008410000 */
[----:B------:R-:W-:-:S04]  /*4cb0*/  FSEL R211, R211, RZ, P3 ;  /* 0x000000ffd3d37208 */ /* 0x000fc80001800000 */
[----:B------:R-:W-:-:S04]  /*4cc0*/  F2FP.BF16.F32.PACK_AB R211, RZ, R211 ;  /* 0x000000d3ffd3723e */ /* 0x000fc800000010ff */
[----:B------:R-:W-:-:S07]  /*4cd0*/  PRMT R41, R41, 0x5410, R211 ;  /* 0x0000541029297816 */ /* 0x000fce00000000d3 */
.L_x_986:
[----:B------:R-:W-:Y:S05]  /*4ce0*/  @!P2 BRA `(.L_x_987) ;  /* 0x000000000018a947 */ /* 0x000fea0003800000 */
[----:B------:R-:W-:Y:S01]  /*4cf0*/  FMUL.FTZ R23, R23, UR17 ;  /* 0x0000001117177c20 */ /* 0x000fe20008410000 */
[----:B------:R-:W-:-:S03]  /*4d00*/  LOP3.LUT P3, RZ, R173, 0xff, RZ, 0xc0, !PT ;  /* 0x000000ffadff7812 */ /* 0x000fc6000786c0ff */
[----:B------:R-:W-:-:S05]  /*4d10*/  FMUL.FTZ R23, R23, UR16 ;  /* 0x0000001017177c20 */ /* 0x000fca0008410000 */
[----:B------:R-:W-:-:S04]  /*4d20*/  FSEL R23, R23, RZ, P3 ;  /* 0x000000ff17177208 */ /* 0x000fc80001800000 */
[----:B------:R-:W-:-:S04]  /*4d30*/  F2FP.BF16.F32.PACK_AB R23, RZ, R23 ;  /* 0x00000017ff17723e */ /* 0x000fc800000010ff */
[----:B------:R-:W-:-:S07]  /*4d40*/  PRMT R42, R23, 0x7610, R42 ;  /* 0x00007610172a7816 */ /* 0x000fce000000002a */
.L_x_987:
[----:B------:R-:W-:Y:S05]  /*4d50*/  @!P2 BRA `(.L_x_988) ;  /* 0x000000000018a947 */ /* 0x000fea0003800000 */
[----:B------:R-:W-:Y:S01]  /*4d60*/  FMUL.FTZ R6, R6, UR17 ;  /* 0x0000001106067c20 */ /* 0x000fe20008410000 */
[----:B------:R-:W-:-:S03]  /*4d70*/  LOP3.LUT P3, RZ, R173, 0xff00, RZ, 0xc0, !PT ;  /* 0x0000ff00adff7812 */ /* 0x000fc6000786c0ff */
[----:B------:R-:W-:-:S05]  /*4d80*/  FMUL.FTZ R6, R6, UR16 ;  /* 0x0000001006067c20 */ /* 0x000fca0008410000 */
[----:B------:R-:W-:-:S04]  /*4d90*/  FSEL R6, R6, RZ, P3 ;  /* 0x000000ff06067208 */ /* 0x000fc80001800000 */
[----:B------:R-:W-:-:S04]  /*4da0*/  F2FP.BF16.F32.PACK_AB R6, RZ, R6 ;  /* 0x00000006ff06723e */ /* 0x000fc800000010ff */
[----:B------:R-:W-:-:S07]  /*4db0*/  PRMT R42, R42, 0x5410, R6 ;  /* 0x000054102a2a7816 */ /* 0x000fce0000000006 */
.L_x_988:
[----:B------:R-:W-:Y:S05]  /*4dc0*/  @!P2 BRA `(.L_x_989) ;  /* 0x000000000018a947 */ /* 0x000fea0003800000 */
[----:B------:R-:W-:Y:S01]  /*4dd0*/  FMUL.FTZ R6, R27, UR17 ;  /* 0x000000111b067c20 */ /* 0x000fe20008410000 */
[----:B------:R-:W-:-:S03]  /*4de0*/  LOP3.LUT P3, RZ, R173, 0xff0000, RZ, 0xc0, !PT ;  /* 0x00ff0000adff7812 */ /* 0x000fc6000786c0ff */
[----:B------:R-:W-:-:S05]  /*4df0*/  FMUL.FTZ R6, R6, UR16 ;  /* 0x0000001006067c20 */ /* 0x000fca0008410000 */
[----:B------:R-:W-:-:S04]  /*4e00*/  FSEL R6, R6, RZ, P3 ;  /* 0x000000ff06067208 */ /* 0x000fc80001800000 */
[----:B------:R-:W-:-:S04]  /*4e10*/  F2FP.BF16.F32.PACK_AB R6, RZ, R6 ;  /* 0x00000006ff06723e */ /* 0x000fc800000010ff */
[----:B------:R-:W-:-:S07]  /*4e20*/  PRMT R43, R6, 0x7610, R43 ;  /* 0x00007610062b7816 */ /* 0x000fce000000002b */
.L_x_989:
        /* <DEDUP_REMOVED lines=11> */
.L_x_982:
[----:B------:R-:W-:Y:S01]  /*4ee0*/  ISETP.GT.AND P3, PT, R2, RZ, PT ;  /* 0x000000ff0200720c */ /* 0x000fe20003f64270 */
[----:B------:R-:W-:-:S12]  /*4ef0*/  @!P2 BRA `(.L_x_991) ;  /* 0x000000000028a947 */ /* 0x000fd80003800000 */
[----:B------:R-:W-:Y:S01]  /*4f00*/  @P3 FFMA.FTZ R6, R243, R5, R152 ;  /* 0x00000005f3063223 */ /* 0x000fe20000010098 */
[----:B0----5:R-:W-:Y:S01]  /*4f10*/  IMAD.U32 R21, R120, 0x10000, RZ ;  /* 0x0001000078157824 */ /* 0x021fe200078e00ff */
        /* <DEDUP_REMOVED lines=8> */
.L_x_991:
[----:B------:R-:W-:Y:S05]  /*4fa0*/  @!P2 BRA `(.L_x_992) ;  /* 0x00000000002ca947 */ /* 0x000fea0003800000 */
[----:B-----5:R-:W-:Y:S01]  /*4fb0*/  PRMT R6, R120, 0x7632, R6 ;  /* 0x0000763278067816 */ /* 0x020fe20000000006 */
[----:B0-----:R-:W-:Y:S01]  /*4fc0*/  @P3 FFMA.FTZ R20, R220, R5, R152 ;  /* 0x00000005dc143223 */ /* 0x001fe20000010098 */
        /* <DEDUP_REMOVED lines=9> */
.L_x_992:
[----:B------:R-:W-:Y:S05]  /*5060*/  @!P2 BRA `(.L_x_993) ;  /* 0x000000000028a947 */ /* 0x000fea0003800000 */
[----:B------:R-:W-:Y:S01]  /*5070*/  @P3 FFMA.FTZ R6, R185, R5, R152 ;  /* 0x00000005b9063223 */ /* 0x000fe20000010098 */
[----:B0----5:R-:W-:Y:S02]  /*5080*/  SHF.L.U32 R21, R121, 0x10, RZ ;  /* 0x0000001079157819 */ /* 0x021fe400000006ff */
        /* <DEDUP_REMOVED lines=8> */
.L_x_993:
        /* <DEDUP_REMOVED lines=12> */
.L_x_994:
[----:B------:R-:W-:Y:S05]  /*51d0*/  @!P2 BRA `(.L_x_995) ;  /* 0x000000000028a947 */ /* 0x000fea0003800000 */
[----:B0-----:R-:W-:Y:S01]  /*51e0*/  @P3 FFMA.FTZ R23, R169, R5, R152 ;  /* 0x00000005a9173223 */ /* 0x001fe20000010098 */
        /* <DEDUP_REMOVED lines=9> */
.L_x_995:
[----:B------:R-:W-:Y:S05]  /*5280*/  @!P2 BRA `(.L_x_996) ;  /* 0x00000000002ca947 */ /* 0x000fea0003800000 */
[----:B-----5:R-:W-:Y:S01]  /*5290*/  PRMT R6, R122, 0x7632, R6 ;  /* 0x000076327a067816 */ /* 0x020fe20000000006 */
[----:B0-----:R-:W-:Y:S01]  /*52a0*/  @P3 FFMA.FTZ R20, R14, R5, R152 ;  /* 0x000000050e143223 */ /* 0x001fe20000010098 */
[----:B------:R-:W-:-:S03]  /*52b0*/  LOP3.LUT P4, RZ, R173, 0xff00, RZ, 0xc0, !PT ;  /* 0x0000ff00adff7812 */ /* 0x000fc6000788c0ff */
[----:B------:R-:W-:Y:S02]  /*52c0*/  IMAD.U32 R21, R6, 0x10000, RZ ;  /* 0x0001000006157824 */ /* 0x000fe400078e00ff */
[----:B------:R-:W-:-:S04]  /*52d0*/  @P3 FADD.FTZ R20, R187, -R20 ;  /* 0x80000014bb143221 */ /* 0x000fc80000010000 */
[----:B------:R-:W-:-:S04]  /*52e0*/  @P3 FFMA.FTZ R21, R4, R20, R21 ;  /* 0x0000001404153223 */ /* 0x000fc80000010015 */
[----:B------:R-:W-:-:S04]  /*52f0*/  FMUL.FTZ R21, R21, UR17 ;  /* 0x0000001115157c20 */ /* 0x000fc80008410000 */
[----:B------:R-:W-:-:S05]  /*5300*/  FMUL.FTZ R21, R21, UR16 ;  /* 0x0000001015157c20 */ /* 0x000fca0008410000 */
[----:B------:R-:W-:-:S04]  /*5310*/  FSEL R21, R21, RZ, P4 ;  /* 0x000000ff15157208 */ /* 0x000fc80002000000 */
[----:B------:R-:W-:-:S04]  /*5320*/  F2FP.BF16.F32.PACK_AB R21, RZ, R21 ;  /* 0x00000015ff15723e */ /* 0x000fc800000010ff */
[----:B------:R-:W-:-:S07]  /*5330*/  PRMT R42, R42, 0x5410, R21 ;  /* 0x000054102a2a7816 */ /* 0x000fce0000000015 */
.L_x_996:
        /* <DEDUP_REMOVED lines=11> */
.L_x_997:
[----:B------:R-:W-:Y:S05]  /*53f0*/  @!P2 BRA `(.L_x_990) ;  /* 0x0000000c0038a947 */ /* 0x000fea0003800000 */
[----:B-----5:R-:W-:Y:S01]  /*5400*/  PRMT R6, R123, 0x7632, R6 ;  /* 0x000076327b067816 */ /* 0x020fe20000000006 */
[----:B0-----:R-:W-:-:S03]  /*5410*/  @P3 FFMA.FTZ R23, R170, R5, R152 ;  /* 0x00000005aa173223 */ /* 0x001fc60000010098 */
        /* <DEDUP_REMOVED lines=11> */
.L_x_981:
[----:B------:R-:W-:Y:S05]  /*54d0*/  @!P0 BRA `(.L_x_998) ;  /* 0x00000004007c8947 */ /* 0x000fea0003800000 */
[-CC-:B0-----:R-:W-:Y:S01]  /*54e0*/  FFMA.FTZ R20, R220, R5.reuse, R152.reuse ;  /* 0x00000005dc147223 */ /* 0x181fe20000010098 */
[-CC-:B------:R-:W-:Y:S01]  /*54f0*/  FFMA.FTZ R6, R243, R5.reuse, R152.reuse ;  /* 0x00000005f3067223 */ /* 0x180fe20000010098 */
[-CC-:B------:R-:W-:Y:S01]  /*5500*/  FFMA.FTZ R22, R185, R5.reuse, R152.reuse ;  /* 0x00000005b9167223 */ /* 0x180fe20000010098 */
[-CC-:B------:R-:W-:Y:S01]  /*5510*/  FFMA.FTZ R24, R168, R5.reuse, R152.reuse ;  /* 0x00000005a8187223 */ /* 0x180fe20000010098 */
[-CC-:B-----5:R-:W-:Y:S01]  /*5520*/  FFMA.FTZ R167, R169, R5.reuse, R152.reuse ;  /* 0x00000005a9a77223 */ /* 0x1a0fe20000010098 */
[-C--:B------:R-:W-:Y:S01]  /*5530*/  FFMA.FTZ R26, R14, R5.reuse, R152 ;  /* 0x000000050e1a7223 */ /* 0x080fe20000010098 */
[----:B------:R-:W-:Y:S01]  /*5540*/  FADD.FTZ R23, R171, -R20 ;  /* 0x80000014ab177221 */ /* 0x000fe20000010000 */
[----:B------:R-:W-:Y:S01]  /*5550*/  FADD.FTZ R21, R15, -R6 ;  /* 0x800000060f157221 */ /* 0x000fe20000010000 */
[----:B------:R-:W-:Y:S01]  /*5560*/  FADD.FTZ R25, R19, -R22 ;  /* 0x8000001613197221 */ /* 0x000fe20000010000 */
[----:B------:R-:W-:Y:S01]  /*5570*/  FADD.FTZ R27, R183, -R24 ;  /* 0x80000018b71b7221 */ /* 0x000fe20000010000 */
[----:B------:R-:W-:Y:S01]  /*5580*/  FADD.FTZ R167, R200, -R167 ;  /* 0x800000a7c8a77221 */ /* 0x000fe20000010000 */
[----:B------:R-:W-:Y:S01]  /*5590*/  FADD.FTZ R211, R187, -R26 ;  /* 0x8000001abbd37221 */ /* 0x000fe20000010000 */
[-CC-:B------:R-:W-:Y:S01]  /*55a0*/  FFMA.FTZ R213, R181, R5.reuse, R152.reuse ;  /* 0x00000005b5d57223 */ /* 0x180fe20000010098 */
[----:B------:R-:W-:Y:S01]  /*55b0*/  FFMA.FTZ R215, R170, R5, R152 ;  /* 0x00000005aad77223 */ /* 0x000fe20000010098 */
        /* <DEDUP_REMOVED lines=8> */
[----:B------:R-:W-:-:S02]  /*5640*/  FADD.FTZ R215, R16, -R215 ;  /* 0x800000d710d77221 */ /* 0x000fc40000010000 */
[----:B------:R-:W-:Y:S01]  /*5650*/  FSEL R24, R24, RZ, P3 ;  /* 0x000000ff18187208 */ /* 0x000fe20001800000 */
[C---:B------:R-:W-:Y:S01]  /*5660*/  FMUL.FTZ R6, R4.reuse, R213 ;  /* 0x000000d504067220 */ /* 0x040fe20000410000 */
        /* <DEDUP_REMOVED lines=8> */
[----:B------:R-:W-:-:S03]  /*56f0*/  LOP3.LUT P4, RZ, R172, 0xff, RZ, 0xc0, !PT ;  /* 0x000000ffacff7812 */ /* 0x000fc6000788c0ff */
[----:B------:R-:W-:-:S05]  /*5700*/  FMUL.FTZ R27, R27, UR16 ;  /* 0x000000101b1b7c20 */ /* 0x000fca0008410000 */
[----:B------:R-:W-:-:S04]  /*5710*/  FSEL R27, R27, RZ, P4 ;  /* 0x000000ff1b1b7208 */ /* 0x000fc80002000000 */
[----:B------:R-:W-:-:S04]  /*5720*/  F2FP.BF16.F32.PACK_AB R27, RZ, R27 ;  /* 0x0000001bff1b723e */ /* 0x000fc800000010ff */
[----:B------:R-:W-:-:S07]  /*5730*/  PRMT R40, R27, 0x7610, R40 ;  /* 0x000076101b287816 */ /* 0x000fce0000000028 */
.L_x_999:
[----:B------:R-:W-:Y:S05]  /*5740*/  @!P2 BRA `(.L_x_1000) ;  /* 0x000000000018a947 */ /* 0x000fea0003800000 */
[----:B------:R-:W-:Y:S01]  /*5750*/  FMUL.FTZ R27, R24, UR17 ;  /* 0x00000011181b7c20 */ /* 0x000fe20008410000 */
[----:B------:R-:W-:-:S03]  /*5760*/  LOP3.LUT P4, RZ, R172, 0xff00, RZ, 0xc0, !PT ;  /* 0x0000ff00acff7812 */ /* 0x000fc6000788c0ff */
[----:B------:R-:W-:-:S05]  /*5770*/  FMUL.FTZ R27, R27, UR16 ;  /* 0x000000101b1b7c20 */ /* 0x000fca0008410000 */
[----:B------:R-:W-:-:S04]  /*5780*/  FSEL R27, R27, RZ, P4 ;  /* 0x000000ff1b1b7208 */ /* 0x000fc80002000000 */
[----:B------:R-:W-:-:S04]  /*5790*/  F2FP.BF16.F32.PACK_AB R27, RZ, R27 ;  /* 0x0000001bff1b723e */ /* 0x000fc800000010ff */
[----:B------:R-:W-:-:S07]  /*57a0*/  PRMT R40, R40, 0x5410, R27 ;  /* 0x0000541028287816 */ /* 0x000fce000000001b */
.L_x_1000:
[----:B------:R-:W-:Y:S05]  /*57b0*/  @!P2 BRA `(.L_x_1001) ;  /* 0x000000000018a947 */ /* 0x000fea0003800000 */
[----:B------:R-:W-:Y:S01]  /*57c0*/  FMUL.FTZ R27, R25, UR17 ;  /* 0x00000011191b7c20 */ /* 0x000fe20008410000 */
[----:B------:R-:W-:-:S03]  /*57d0*/  LOP3.LUT P4, RZ, R172, 0xff0000, RZ, 0xc0, !PT ;  /* 0x00ff0000acff7812 */ /* 0x000fc6000788c0ff */
[----:B------:R-:W-:-:S05]  /*57e0*/  FMUL.FTZ R27, R27, UR16 ;  /* 0x000000101b1b7c20 */ /* 0x000fca0008410000 */
[----:B------:R-:W-:-:S04]  /*57f0*/  FSEL R27, R27, RZ, P4 ;  /* 0x000000ff1b1b7208 */ /* 0x000fc80002000000 */
[----:B------:R-:W-:-:S04]  /*5800*/  F2FP.BF16.F32.PACK_AB R27, RZ, R27 ;  /* 0x0000001bff1b723e */ /* 0x000fc800000010ff */
[----:B------:R-:W-:-:S07]  /*5810*/  PRMT R41, R27, 0x7610, R41 ;  /* 0x000076101b297816 */ /* 0x000fce0000000029 */
.L_x_1001:
[----:B------:R-:W-:Y:S05]  /*5820*/  @!P2 BRA `(.L_x_1002) ;  /* 0x000000000018a947 */ /* 0x000fea0003800000 */
[----:B------:R-:W-:Y:S01]  /*5830*/  FMUL.FTZ R27, R22, UR17 ;  /* 0x00000011161b7c20 */ /* 0x000fe20008410000 */
[----:B------:R-:W-:-:S03]  /*5840*/  LOP3.LUT P4, RZ, R172, 0xff000000, RZ, 0xc0, !PT ;  /* 0xff000000acff7812 */ /* 0x000fc6000788c0ff */
[----:B------:R-:W-:-:S05]  /*5850*/  FMUL.FTZ R27, R27, UR16 ;  /* 0x000000101b1b7c20 */ /* 0x000fca0008410000 */
[----:B------:R-:W-:-:S04]  /*5860*/  FSEL R27, R27, RZ, P4 ;  /* 0x000000ff1b1b7208 */ /* 0x000fc80002000000 */
[----:B------:R-:W-:-:S04]  /*5870*/  F2FP.BF16.F32.PACK_AB R27, RZ, R27 ;  /* 0x0000001bff1b723e */ /* 0x000fc800000010ff */
[----:B------:R-:W-:-:S07]  /*5880*/  PRMT R41, R41, 0x5410, R27 ;  /* 0x0000541029297816 */ /* 0x000fce000000001b */
.L_x_1002:
[----:B------:R-:W-:Y:S05]  /*5890*/  @!P2 BRA `(.L_x_1003) ;  /* 0x000000000018a947 */ /* 0x000fea0003800000 */
[----:B------:R-:W-:Y:S01]  /*58a0*/  FMUL.FTZ R27, R26, UR17 ;  /* 0x000000111a1b7c20 */ /* 0x000fe20008410000 */
[----:B------:R-:W-:-:S03]  /*58b0*/  LOP3.LUT P4, RZ, R173, 0xff, RZ, 0xc0, !PT ;  /* 0x000000ffadff7812 */ /* 0x000fc6000788c0ff */
[----:B------:R-:W-:-:S05]  /*58c0*/  FMUL.FTZ R27, R27, UR16 ;  /* 0x000000101b1b7c20 */ /* 0x000fca0008410000 */
[----:B------:R-:W-:-:S04]  /*58d0*/  FSEL R27, R27, RZ, P4 ;  /* 0x000000ff1b1b7208 */ /* 0x000fc80002000000 */
[----:B------:R-:W-:-:S04]  /*58e0*/  F2FP.BF16.F32.PACK_AB R27, RZ, R27 ;  /* 0x0000001bff1b723e */ /* 0x000fc800000010ff */
[----:B------:R-:W-:-:S07]  /*58f0*/  PRMT R42, R27, 0x7610, R42 ;  /* 0x000076101b2a7816 */ /* 0x000fce000000002a */
.L_x_1003:
[----:B------:R-:W-:Y:S05]  /*5900*/  @!P2 BRA `(.L_x_1004) ;  /* 0x000000000018a947 */ /* 0x000fea0003800000 */
[----:B------:R-:W-:Y:S01]  /*5910*/  FMUL.FTZ R27, R23, UR17 ;  /* 0x00000011171b7c20 */ /* 0x000fe20008410000 */
[----:B------:R-:W-:-:S03]  /*5920*/  LOP3.LUT P4, RZ, R173, 0xff00, RZ, 0xc0, !PT ;  /* 0x0000ff00adff7812 */ /* 0x000fc6000788c0ff */
[----:B------:R-:W-:-:S05]  /*5930*/  FMUL.FTZ R27, R27, UR16 ;  /* 0x000000101b1b7c20 */ /* 0x000fca0008410000 */
[----:B------:R-:W-:-:S04]  /*5940*/  FSEL R27, R27, RZ, P4 ;  /* 0x000000ff1b1b7208 */ /* 0x000fc80002000000 */
[----:B------:R-:W-:-:S04]  /*5950*/  F2FP.BF16.F32.PACK_AB R27, RZ, R27 ;  /* 0x0000001bff1b723e */ /* 0x000fc800000010ff */
[----:B------:R-:W-:-:S07]  /*5960*/  PRMT R42, R42, 0x5410, R27 ;  /* 0x000054102a2a7816 */ /* 0x000fce000000001b */
.L_x_1004:
[----:B------:R-:W-:Y:S02]  /*5970*/  F2FP.BF16.F32.PACK_AB R26, R23, R26 ;  /* 0x0000001a171a723e */ /* 0x000fe400000010ff */
[----:B------:R-:W-:Y:S02]  /*5980*/  F2FP.BF16.F32.PACK_AB R25, R22, R25 ;  /* 0x000000191619723e */ /* 0x000fe400000010ff */
        /* <DEDUP_REMOVED lines=9> */
.L_x_1005:
        /* <DEDUP_REMOVED lines=11> */
.L_x_998:
[----:B------:R-:W-:Y:S05]  /*5ad0*/  @!P2 BRA `(.L_x_1006) ;  /* 0x00000000002ca947 */ /* 0x000fea0003800000 */
[----:B------:R-:W-:Y:S01]  /*5ae0*/  FFMA.FTZ R6, R243, R5, R152 ;  /* 0x00000005f3067223 */ /* 0x000fe20000010098 */
[----:B------:R-:W-:-:S03]  /*5af0*/  ISETP.GT.AND P3, PT, R2, RZ, PT ;  /* 0x000000ff0200720c */ /* 0x000fc60003f64270 */
[----:B0-----:R-:W-:-:S04]  /*5b00*/  FADD.FTZ R21, R15, -R6 ;  /* 0x800000060f157221 */ /* 0x001fc80000010000 */
        /* <DEDUP_REMOVED lines=8> */
.L_x_1006:
        /* <DEDUP_REMOVED lines=12> */
.L_x_1007:
        /* <DEDUP_REMOVED lines=12> */
.L_x_1008:
        /* <DEDUP_REMOVED lines=12> */
.L_x_1009:
[----:B------:R-:W-:Y:S05]  /*5dd0*/  @!P2 BRA `(.L_x_1010) ;  /* 0x00000000002ca947 */ /* 0x000fea0003800000 */
[----:B0-----:R-:W-:Y:S01]  /*5de0*/  FFMA.FTZ R21, R169, R5, R152 ;  /* 0x00000005a9157223 */ /* 0x001fe20000010098 */
        /* <DEDUP_REMOVED lines=10> */
.L_x_1010:
        /* <DEDUP_REMOVED lines=12> */
.L_x_1011:
        /* <DEDUP_REMOVED lines=12> */
.L_x_1012:
[----:B------:R-:W-:Y:S05]  /*6010*/  @!P2 BRA `(.L_x_990) ;  /* 0x000000000030a947 */ /* 0x000fea0003800000 */
[----:B0-----:R-:W-:Y:S01]  /*6020*/  FFMA.FTZ R21, R170, R5, R152 ;  /* 0x00000005aa157223 */ /* 0x001fe20000010098 */
        /* <DEDUP_REMOVED lines=11> */
.L_x_990:
[----:B0-----:R-:W0:Y:S01]  /*60e0*/  @P0 LDC.64 R22, c[0x0][0x478] ;  /* 0x00011e00ff160b82 */ /* 0x001e220000000a00 */
[----:B-----5:R-:W-:Y:S02]  /*60f0*/  @P0 IADD3 R167, PT, PT, R153, 0x80, RZ ;  /* 0x0000008099a70810 */ /* 0x020fe40007ffe0ff */
        /* <DEDUP_REMOVED lines=8> */
[----:B------:R-:W-:Y:S02]  /*6180*/  ISETP.GT.AND P3, PT, R2, RZ, PT ;  /* 0x000000ff0200720c */ /* 0x000fe40003f64270 */
[----:B0-----:R-:W-:Y:S02]  /*6190*/  PRMT R21, R124, 0x7632, R21 ;  /* 0x000076327c157816 */ /* 0x001fe40000000015 */
[----:B------:R-:W-:Y:S02]  /*61a0*/  PRMT R173, R125, 0x7632, R173 ;  /* 0x000076327dad7816 */ /* 0x000fe400000000ad */
[----:B------:R-:W-:Y:S01]  /*61b0*/  PRMT R6, R126, 0x7632, R6 ;  /* 0x000076327e067816 */ /* 0x000fe20000000006 */
[----:B------:R-:W-:Y:S01]  /*61c0*/  IMAD.U32 R21, R21, 0x10000, RZ ;  /* 0x0001000015157824 */ /* 0x000fe200078e00ff */
[----:B------:R-:W-:Y:S02]  /*61d0*/  SHF.L.U32 R211, R125, 0x10, RZ ;  /* 0x000000107dd37819 */ /* 0x000fe400000006ff */
[----:B------:R-:W-:-:S02]  /*61e0*/  SHF.L.U32 R173, R173, 0x10, RZ ;  /* 0x00000010adad7819 */ /* 0x000fc400000006ff */
[----:B------:R-:W-:Y:S01]  /*61f0*/  SHF.L.U32 R6, R6, 0x10, RZ ;  /* 0x0000001006067819 */ /* 0x000fe200000006ff */
[-CC-:B------:R-:W-:Y:S01]  /*6200*/  @P3 FFMA.FTZ R23, R228, R5.reuse, R152.reuse ;  /* 0x00000005e4173223 */ /* 0x180fe20000010098 */
[-CC-:B------:R-:W-:Y:S01]  /*6210*/  @P3 FFMA.FTZ R25, R203, R5.reuse, R152.reuse ;  /* 0x00000005cb193223 */ /* 0x180fe20000010098 */
[-CC-:B------:R-:W-:Y:S01]  /*6220*/  @P3 FFMA.FTZ R20, R230, R5.reuse, R152.reuse ;  /* 0x00000005e6143223 */ /* 0x180fe20000010098 */
[-CC-:B------:R-:W-:Y:S01]  /*6230*/  @P3 FFMA.FTZ R27, R247, R5.reuse, R152.reuse ;  /* 0x00000005f71b3223 */ /* 0x180fe20000010098 */
[----:B------:R-:W-:Y:S01]  /*6240*/  @P3 FADD.FTZ R23, R18, -R23 ;  /* 0x8000001712173221 */ /* 0x000fe20000010000 */
[----:B------:R-:W-:Y:S01]  /*6250*/  @P3 FFMA.FTZ R24, R214, R5, R152 ;  /* 0x00000005d6183223 */ /* 0x000fe20000010098 */
[----:B------:R-:W-:Y:S01]  /*6260*/  @P3 FADD.FTZ R25, R222, -R25 ;  /* 0x80000019de193221 */ /* 0x000fe20000010000 */
[----:B------:R-:W-:Y:S01]  /*6270*/  @P3 FADD.FTZ R20, R191, -R20 ;  /* 0x80000014bf143221 */ /* 0x000fe20000010000 */
[----:B------:R-:W-:Y:S01]  /*6280*/  @P3 FFMA.FTZ R21, R4, R23, R21 ;  /* 0x0000001704153223 */ /* 0x000fe20000010015 */
[----:B------:R-:W-:Y:S01]  /*6290*/  SHF.L.U32 R23, R126, 0x10, RZ ;  /* 0x000000107e177819 */ /* 0x000fe200000006ff */
[----:B------:R-:W-:Y:S01]  /*62a0*/  @P3 FADD.FTZ R22, R224, -R27 ;  /* 0x8000001be0163221 */ /* 0x000fe20000010000 */
[----:B------:R-:W-:Y:S01]  /*62b0*/  @P3 FADD.FTZ R27, R193, -R24 ;  /* 0x80000018c11b3221 */ /* 0x000fe20000010000 */
[C---:B------:R-:W-:Y:S01]  /*62c0*/  @P3 FFMA.FTZ R211, R4.reuse, R25, R211 ;  /* 0x0000001904d33223 */ /* 0x040fe200000100d3 */
[C---:B------:R-:W-:Y:S01]  /*62d0*/  @P3 FFMA.FTZ R173, R4.reuse, R20, R173 ;  /* 0x0000001404ad3223 */ /* 0x040fe200000100ad */
[----:B------:R-:W-:Y:S01]  /*62e0*/  @P3 FFMA.FTZ R23, R4, R22, R23 ;  /* 0x0000001604173223 */ /* 0x000fe20000010017 */
[-CC-:B------:R-:W-:Y:S01]  /*62f0*/  @P3 FFMA.FTZ R25, R165, R5.reuse, R152.reuse ;  /* 0x00000005a5193223 */ /* 0x180fe20000010098 */
[----:B------:R-:W-:Y:S01]  /*6300*/  PRMT R167, R127, 0x7632, R167 ;  /* 0x000076327fa77816 */ /* 0x000fe200000000a7 */
[-CC-:B------:R-:W-:Y:S01]  /*6310*/  @P3 FFMA.FTZ R22, R216, R5.reuse, R152.reuse ;  /* 0x00000005d8163223 */ /* 0x180fe20000010098 */
[----:B------:R-:W-:Y:S01]  /*6320*/  @P3 FFMA.FTZ R20, R245, R5, R152 ;  /* 0x00000005f5143223 */ /* 0x000fe20000010098 */
[----:B------:R-:W-:Y:S01]  /*6330*/  @P3 FFMA.FTZ R6, R4, R27, R6 ;  /* 0x0000001b04063223 */ /* 0x000fe20000010006 */
[----:B------:R-:W-:-:S02]  /*6340*/  IMAD.U32 R27, R127, 0x10000, RZ ;  /* 0x000100007f1b7824 */ /* 0x000fc400078e00ff */
        /* <DEDUP_REMOVED lines=17> */
.L_x_1015:
[----:B------:R-:W-:Y:S05]  /*6460*/  @!P2 BRA `(.L_x_1016) ;  /* 0x000000000018a947 */ /* 0x000fea0003800000 */
[----:B------:R-:W-:Y:S01]  /*6470*/  FMUL.FTZ R20, R21, UR17 ;  /* 0x0000001115147c20 */ /* 0x000fe20008410000 */
[----:B------:R-:W-:-:S03]  /*6480*/  LOP3.LUT P3, RZ, R174, 0xff00, RZ, 0xc0, !PT ;  /* 0x0000ff00aeff7812 */ /* 0x000fc6000786c0ff */
[----:B------:R-:W-:-:S05]  /*6490*/  FMUL.FTZ R20, R20, UR16 ;  /* 0x0000001014147c20 */ /* 0x000fca0008410000 */
[----:B------:R-:W-:-:S04]  /*64a0*/  FSEL R20, R20, RZ, P3 ;  /* 0x000000ff14147208 */ /* 0x000fc80001800000 */
[----:B------:R-:W-:-:S04]  /*64b0*/  F2FP.BF16.F32.PACK_AB R20, RZ, R20 ;  /* 0x00000014ff14723e */ /* 0x000fc800000010ff */
[----:B------:R-:W-:-:S07]  /*64c0*/  PRMT R40, R40, 0x5410, R20 ;  /* 0x0000541028287816 */ /* 0x000fce0000000014 */
.L_x_1016:
[----:B------:R-:W-:Y:S05]  /*64d0*/  @!P2 BRA `(.L_x_1017) ;  /* 0x000000000018a947 */ /* 0x000fea0003800000 */
[----:B------:R-:W-:Y:S01]  /*64e0*/  FMUL.FTZ R211, R211, UR17 ;  /* 0x00000011d3d37c20 */ /* 0x000fe20008410000 */
[----:B------:R-:W-:-:S03]  /*64f0*/  LOP3.LUT P3, RZ, R174, 0xff0000, RZ, 0xc0, !PT ;  /* 0x00ff0000aeff7812 */ /* 0x000fc6000786c0ff */
[----:B------:R-:W-:-:S05]  /*6500*/  FMUL.FTZ R211, R211, UR16 ;  /* 0x00000010d3d37c20 */ /* 0x000fca0008410000 */
[----:B------:R-:W-:-:S04]  /*6510*/  FSEL R211, R211, RZ, P3 ;  /* 0x000000ffd3d37208 */ /* 0x000fc80001800000 */
[----:B------:R-:W-:-:S04]  /*6520*/  F2FP.BF16.F32.PACK_AB R211, RZ, R211 ;  /* 0x000000d3ffd3723e */ /* 0x000fc800000010ff */
[----:B------:R-:W-:-:S07]  /*6530*/  PRMT R41, R211, 0x7610, R41 ;  /* 0x00007610d3297816 */ /* 0x000fce0000000029 */
.L_x_1017:
[----:B------:R-:W-:Y:S05]  /*6540*/  @!P2 BRA `(.L_x_1018) ;  /* 0x000000000018a947 */ /* 0x000fea0003800000 */
[----:B------:R-:W-:Y:S01]  /*6550*/  FMUL.FTZ R173, R173, UR17 ;  /* 0x00000011adad7c20 */ /* 0x000fe20008410000 */
[----:B------:R-:W-:-:S03]  /*6560*/  LOP3.LUT P3, RZ, R174, 0xff000000, RZ, 0xc0, !PT ;  /* 0xff000000aeff7812 */ /* 0x000fc6000786c0ff */
[----:B------:R-:W-:-:S05]  /*6570*/  FMUL.FTZ R173, R173, UR16 ;  /* 0x00000010adad7c20 */ /* 0x000fca0008410000 */
[----:B------:R-:W-:-:S04]  /*6580*/  FSEL R173, R173, RZ, P3 ;  /* 0x000000ffadad7208 */ /* 0x000fc80001800000 */
[----:B------:R-:W-:-:S04]  /*6590*/  F2FP.BF16.F32.PACK_AB R173, RZ, R173 ;  /* 0x000000adffad723e */ /* 0x000fc800000010ff */
[----:B------:R-:W-:-:S07]  /*65a0*/  PRMT R41, R41, 0x5410, R173 ;  /* 0x0000541029297816 */ /* 0x000fce00000000ad */
.L_x_1018:
[----:B------:R-:W-:Y:S05]  /*65b0*/  @!P2 BRA `(.L_x_1019) ;  /* 0x000000000018a947 */ /* 0x000fea0003800000 */
[----:B------:R-:W-:Y:S01]  /*65c0*/  FMUL.FTZ R23, R23, UR17 ;  /* 0x0000001117177c20 */ /* 0x000fe20008410000 */
[----:B------:R-:W-:-:S03]  /*65d0*/  LOP3.LUT P3, RZ, R175, 0xff, RZ, 0xc0, !PT ;  /* 0x000000ffafff7812 */ /* 0x000fc6000786c0ff */
[----:B------:R-:W-:-:S05]  /*65e0*/  FMUL.FTZ R23, R23, UR16 ;  /* 0x0000001017177c20 */ /* 0x000fca0008410000 */
[----:B------:R-:W-:-:S04]  /*65f0*/  FSEL R23, R23, RZ, P3 ;  /* 0x000000ff17177208 */ /* 0x000fc80001800000 */
[----:B------:R-:W-:-:S04]  /*6600*/  F2FP.BF16.F32.PACK_AB R23, RZ, R23 ;  /* 0x00000017ff17723e */ /* 0x000fc800000010ff */
[----:B------:R-:W-:-:S07]  /*6610*/  PRMT R42, R23, 0x7610, R42 ;  /* 0x00007610172a7816 */ /* 0x000fce000000002a */
.L_x_1019:
[----:B------:R-:W-:Y:S05]  /*6620*/  @!P2 BRA `(.L_x_1020) ;  /* 0x000000000018a947 */ /* 0x000fea0003800000 */
[----:B------:R-:W-:Y:S01]  /*6630*/  FMUL.FTZ R6, R6, UR17 ;  /* 0x0000001106067c20 */ /* 0x000fe20008410000 */
[----:B------:R-:W-:-:S03]  /*6640*/  LOP3.LUT P3, RZ, R175, 0xff00, RZ, 0xc0, !PT ;  /* 0x0000ff00afff7812 */ /* 0x000fc6000786c0ff */
[----:B------:R-:W-:-:S05]  /*6650*/  FMUL.FTZ R6, R6, UR16 ;  /* 0x0000001006067c20 */ /* 0x000fca0008410000 */
[----:B------:R-:W-:-:S04]  /*6660*/  FSEL R6, R6, RZ, P3 ;  /* 0x000000ff06067208 */ /* 0x000fc80001800000 */
[----:B------:R-:W-:-:S04]  /*6670*/  F2FP.BF16.F32.PACK_AB R6, RZ, R6 ;  /* 0x00000006ff06723e */ /* 0x000fc800000010ff */
[----:B------:R-:W-:-:S07]  /*6680*/  PRMT R42, R42, 0x5410, R6 ;  /* 0x000054102a2a7816 */ /* 0x000fce0000000006 */
.L_x_1020:
[----:B------:R-:W-:Y:S05]  /*6690*/  @!P2 BRA `(.L_x_1021) ;  /* 0x000000000018a947 */ /* 0x000fea0003800000 */
[----:B------:R-:W-:Y:S01]  /*66a0*/  FMUL.FTZ R6, R27, UR17 ;  /* 0x000000111b067c20 */ /* 0x000fe20008410000 */
[----:B------:R-:W-:-:S03]  /*66b0*/  LOP3.LUT P3, RZ, R175, 0xff0000, RZ, 0xc0, !PT ;  /* 0x00ff0000afff7812 */ /* 0x000fc6000786c0ff */
[----:B------:R-:W-:-:S05]  /*66c0*/  FMUL.FTZ R6, R6, UR16 ;  /* 0x0000001006067c20 */ /* 0x000fca0008410000 */
[----:B------:R-:W-:-:S04]  /*66d0*/  FSEL R6, R6, RZ, P3 ;  /* 0x000000ff06067208 */ /* 0x000fc80001800000 */
[----:B------:R-:W-:-:S04]  /*66e0*/  F2FP.BF16.F32.PACK_AB R6, RZ, R6 ;  /* 0x00000006ff06723e */ /* 0x000fc800000010ff */
[----:B------:R-:W-:-:S07]  /*66f0*/  PRMT R43, R6, 0x7610, R43 ;  /* 0x00007610062b7816 */ /* 0x000fce000000002b */
.L_x_1021:
        /* <DEDUP_REMOVED lines=11> */
.L_x_1014:
[----:B------:R-:W-:Y:S01]  /*67b0*/  ISETP.GT.AND P3, PT, R2, RZ, PT ;  /* 0x000000ff0200720c */ /* 0x000fe20003f64270 */
[----:B------:R-:W-:-:S12]  /*67c0*/  @!P2 BRA `(.L_x_1023) ;  /* 0x000000000028a947 */ /* 0x000fd80003800000 */
[----:B------:R-:W-:Y:S01]  /*67d0*/  @P3 FFMA.FTZ R6, R245, R5, R152 ;  /* 0x00000005f5063223 */ /* 0x000fe20000010098 */
[----:B0-----:R-:W-:Y:S02]  /*67e0*/  SHF.L.U32 R21, R124, 0x10, RZ ;  /* 0x000000107c157819 */ /* 0x001fe400000006ff */
        /* <DEDUP_REMOVED lines=8> */
.L_x_1023:
[----:B------:R-:W-:Y:S05]  /*6870*/  @!P2 BRA `(.L_x_1024) ;  /* 0x00000000002ca947 */ /* 0x000fea0003800000 */
[----:B------:R-:W-:Y:S01]  /*6880*/  PRMT R6, R124, 0x7632, R6 ;  /* 0x000076327c067816 */ /* 0x000fe20000000006 */
        /* <DEDUP_REMOVED lines=10> */
.L_x_1024:
[----:B------:R-:W-:Y:S05]  /*6930*/  @!P2 BRA `(.L_x_1025) ;  /* 0x000000000028a947 */ /* 0x000fea0003800000 */
[----:B0-----:R-:W-:Y:S01]  /*6940*/  @P3 FFMA.FTZ R23, R203, R5, R152 ;  /* 0x00000005cb173223 */ /* 0x001fe20000010098 */
[----:B------:R-:W-:Y:S01]  /*6950*/  IMAD.U32 R21, R125, 0x10000, RZ ;  /* 0x000100007d157824 */ /* 0x000fe200078e00ff */
        /* <DEDUP_REMOVED lines=8> */
.L_x_1025:
        /* <DEDUP_REMOVED lines=12> */
.L_x_1026:
[----:B------:R-:W-:Y:S05]  /*6aa0*/  @!P2 BRA `(.L_x_1027) ;  /* 0x000000000028a947 */ /* 0x000fea0003800000 */
[----:B0-----:R-:W-:Y:S01]  /*6ab0*/  @P3 FFMA.FTZ R23, R247, R5, R152 ;  /* 0x00000005f7173223 */ /* 0x001fe20000010098 */
[----:B------:R-:W-:Y:S02]  /*6ac0*/  SHF.L.U32 R21, R126, 0x10, RZ ;  /* 0x000000107e157819 */ /* 0x000fe400000006ff */
        /* <DEDUP_REMOVED lines=8> */
.L_x_1027:
        /* <DEDUP_REMOVED lines=12> */
.L_x_1028:
        /* <DEDUP_REMOVED lines=11> */
.L_x_1029:
[----:B------:R-:W-:Y:S05]  /*6cc0*/  @!P2 BRA `(.L_x_1022) ;  /* 0x0000000c0038a947 */ /* 0x000fea0003800000 */
[----:B------:R-:W-:Y:S01]  /*6cd0*/  PRMT R6, R127, 0x7632, R6 ;  /* 0x000076327f067816 */ /* 0x000fe20000000006 */
[----:B0-----:R-:W-:-:S04]  /*6ce0*/  @P3 FFMA.FTZ R20, R216, R5, R152 ;  /* 0x00000005d8143223 */ /* 0x001fc80000010098 */
[----:B------:R-:W-:Y:S02]  /*6cf0*/  IMAD.U32 R21, R6, 0x10000, RZ ;  /* 0x0001000006157824 */ /* 0x000fe400078e00ff */
        /* <DEDUP_REMOVED lines=10> */
.L_x_1013:
[----:B------:R-:W-:Y:S05]  /*6da0*/  @!P0 BRA `(.L_x_1030) ;  /* 0x00000004007c8947 */ /* 0x000fea0003800000 */
[-CC-:B0-----:R-:W-:Y:S01]  /*6db0*/  FFMA.FTZ R23, R228, R5.reuse, R152.reuse ;  /* 0x00000005e4177223 */ /* 0x181fe20000010098 */
        /* <DEDUP_REMOVED lines=37> */
.L_x_1031:
[----:B------:R-:W-:Y:S05]  /*7010*/  @!P2 BRA `(.L_x_1032) ;  /* 0x000000000018a947 */ /* 0x000fea0003800000 */
[----:B------:R-:W-:Y:S01]  /*7020*/  FMUL.FTZ R23, R24, UR17 ;  /* 0x0000001118177c20 */ /* 0x000fe20008410000 */
[----:B------:R-:W-:-:S03]  /*7030*/  LOP3.LUT P4, RZ, R174, 0xff00, RZ, 0xc0, !PT ;  /* 0x0000ff00aeff7812 */ /* 0x000fc6000788c0ff */
[----:B------:R-:W-:-:S05]  /*7040*/  FMUL.FTZ R23, R23, UR16 ;  /* 0x0000001017177c20 */ /* 0x000fca0008410000 */
[----:B------:R-:W-:-:S04]  /*7050*/  FSEL R23, R23, RZ, P4 ;  /* 0x000000ff17177208 */ /* 0x000fc80002000000 */
[----:B------:R-:W-:-:S04]  /*7060*/  F2FP.BF16.F32.PACK_AB R23, RZ, R23 ;  /* 0x00000017ff17723e */ /* 0x000fc800000010ff */
[----:B------:R-:W-:-:S07]  /*7070*/  PRMT R40, R40, 0x5410, R23 ;  /* 0x0000541028287816 */ /* 0x000fce0000000017 */
.L_x_1032:
[----:B------:R-:W-:Y:S05]  /*7080*/  @!P2 BRA `(.L_x_1033) ;  /* 0x000000000018a947 */ /* 0x000fea0003800000 */
[----:B------:R-:W-:Y:S01]  /*7090*/  FMUL.FTZ R23, R25, UR17 ;  /* 0x0000001119177c20 */ /* 0x000fe20008410000 */
[----:B------:R-:W-:-:S03]  /*70a0*/  LOP3.LUT P4, RZ, R174, 0xff0000, RZ, 0xc0, !PT ;  /* 0x00ff0000aeff7812 */ /* 0x000fc6000788c0ff */
[----:B------:R-:W-:-:S05]  /*70b0*/  FMUL.FTZ R23, R23, UR16 ;  /* 0x0000001017177c20 */ /* 0x000fca0008410000 */
[----:B------:R-:W-:-:S04]  /*70c0*/  FSEL R23, R23, RZ, P4 ;  /* 0x000000ff17177208 */ /* 0x000fc80002000000 */
[----:B------:R-:W-:-:S04]  /*70d0*/  F2FP.BF16.F32.PACK_AB R23, RZ, R23 ;  /* 0x00000017ff17723e */ /* 0x000fc800000010ff */
[----:B------:R-:W-:-:S07]  /*70e0*/  PRMT R41, R23, 0x7610, R41 ;  /* 0x0000761017297816 */ /* 0x000fce0000000029 */
.L_x_1033:
[----:B------:R-:W-:Y:S05]  /*70f0*/  @!P2 BRA `(.L_x_1034) ;  /* 0x000000000018a947 */ /* 0x000fea0003800000 */
[----:B------:R-:W-:Y:S01]  /*7100*/  FMUL.FTZ R23, R22, UR17 ;  /* 0x0000001116177c20 */ /* 0x000fe20008410000 */
[----:B------:R-:W-:-:S03]  /*7110*/  LOP3.LUT P4, RZ, R174, 0xff000000, RZ, 0xc0, !PT ;  /* 0xff000000aeff7812 */ /* 0x000fc6000788c0ff */
[----:B------:R-:W-:-:S05]  /*7120*/  FMUL.FTZ R23, R23, UR16 ;  /* 0x0000001017177c20 */ /* 0x000fca0008410000 */
[----:B------:R-:W-:-:S04]  /*7130*/  FSEL R23, R23, RZ, P4 ;  /* 0x000000ff17177208 */ /* 0x000fc80002000000 */
[----:B------:R-:W-:-:S04]  /*7140*/  F2FP.BF16.F32.PACK_AB R23, RZ, R23 ;  /* 0x00000017ff17723e */ /* 0x000fc800000010ff */
[----:B------:R-:W-:-:S07]  /*7150*/  PRMT R41, R41, 0x5410, R23 ;  /* 0x0000541029297816 */ /* 0x000fce0000000017 */
.L_x_1034:
[----:B------:R-:W-:Y:S05]  /*7160*/  @!P2 BRA `(.L_x_1035) ;  /* 0x000000000018a947 */ /* 0x000fea0003800000 */
[----:B------:R-:W-:Y:S01]  /*7170*/  FMUL.FTZ R23, R27, UR17 ;  /* 0x000000111b177c20 */ /* 0x000fe20008410000 */
[----:B------:R-:W-:-:S03]  /*7180*/  LOP3.LUT P4, RZ, R175, 0xff, RZ, 0xc0, !PT ;  /* 0x000000ffafff7812 */ /* 0x000fc6000788c0ff */
[----:B------:R-:W-:-:S05]  /*7190*/  FMUL.FTZ R23, R23, UR16 ;  /* 0x0000001017177c20 */ /* 0x000fca0008410000 */
[----:B------:R-:W-:-:S04]  /*71a0*/  FSEL R23, R23, RZ, P4 ;  /* 0x000000ff17177208 */ /* 0x000fc80002000000 */
[----:B------:R-:W-:-:S04]  /*71b0*/  F2FP.BF16.F32.PACK_AB R23, RZ, R23 ;  /* 0x00000017ff17723e */ /* 0x000fc800000010ff */
[----:B------:R-:W-:-:S07]  /*71c0*/  PRMT R42, R23, 0x7610, R42 ;  /* 0x00007610172a7816 */ /* 0x000fce000000002a */
.L_x_1035:
[----:B------:R-:W-:Y:S05]  /*71d0*/  @!P2 BRA `(.L_x_1036) ;  /* 0x000000000018a947 */ /* 0x000fea0003800000 */
[----:B------:R-:W-:Y:S01]  /*71e0*/  FMUL.FTZ R23, R26, UR17 ;  /* 0x000000111a177c20 */ /* 0x000fe20008410000 */
[----:B------:R-:W-:-:S03]  /*71f0*/  LOP3.LUT P4, RZ, R175, 0xff00, RZ, 0xc0, !PT ;  /* 0x0000ff00afff7812 */ /* 0x000fc6000788c0ff */
[----:B------:R-:W-:-:S05]  /*7200*/  FMUL.FTZ R23, R23, UR16 ;  /* 0x0000001017177c20 */ /* 0x000fca0008410000 */
[----:B------:R-:W-:-:S04]  /*7210*/  FSEL R23, R23, RZ, P4 ;  /* 0x000000ff17177208 */ /* 0x000fc80002000000 */
[----:B------:R-:W-:-:S04]  /*7220*/  F2FP.BF16.F32.PACK_AB R23, RZ, R23 ;  /* 0x00000017ff17723e */ /* 0x000fc800000010ff */
[----:B------:R-:W-:-:S07]  /*7230*/  PRMT R42, R42, 0x5410, R23 ;  /* 0x000054102a2a7816 */ /* 0x000fce0000000017 */
.L_x_1036:
        /* <DEDUP_REMOVED lines=11> */
.L_x_1037:
        /* <DEDUP_REMOVED lines=11> */
.L_x_1030:
[----:B------:R-:W-:Y:S05]  /*73a0*/  @!P2 BRA `(.L_x_1038) ;  /* 0x00000000002ca947 */ /* 0x000fea0003800000 */
[----:B------:R-:W-:Y:S01]  /*73b0*/  FFMA.FTZ R6, R245, R5, R152 ;  /* 0x00000005f5067223 */ /* 0x000fe20000010098 */
[----:B------:R-:W-:-:S03]  /*73c0*/  ISETP.GT.AND P3, PT, R2, RZ, PT ;  /* 0x000000ff0200720c */ /* 0x000fc60003f64270 */
[----:B0-----:R-:W-:-:S04]  /*73d0*/  FADD.FTZ R21, R189, -R6 ;  /* 0x80000006bd157221 */ /* 0x001fc80000010000 */
[----:B------:R-:W-:-:S05]  /*73e0*/  FMUL.FTZ R6, R4, R21 ;  /* 0x0000001504067220 */ /* 0x000fca0000410000 */
[----:B------:R-:W-:Y:S02]  /*73f0*/  FSEL R6, R6, RZ, P3 ;  /* 0x000000ff06067208 */ /* 0x000fe40001800000 */
[----:B------:R-:W-:-:S03]  /*7400*/  LOP3.LUT P3, RZ, R174, 0xff, RZ, 0xc0, !PT ;  /* 0x000000ffaeff7812 */ /* 0x000fc6000786c0ff */
[----:B------:R-:W-:-:S04]  /*7410*/  FMUL.FTZ R6, R6, UR17 ;  /* 0x0000001106067c20 */ /* 0x000fc80008410000 */
[----:B------:R-:W-:-:S05]  /*7420*/  FMUL.FTZ R6, R6, UR16 ;  /* 0x0000001006067c20 */ /* 0x000fca0008410000 */
[----:B------:R-:W-:-:S04]  /*7430*/  FSEL R6, R6, RZ, P3 ;  /* 0x000000ff06067208 */ /* 0x000fc80001800000 */
[----:B------:R-:W-:-:S04]  /*7440*/  F2FP.BF16.F32.PACK_AB R20, RZ, R6 ;  /* 0x00000006ff14723e */ /* 0x000fc800000010ff */
[----:B------:R-:W-:-:S07]  /*7450*/  PRMT R40, R20, 0x7610, R40 ;  /* 0x0000761014287816 */ /* 0x000fce0000000028 */
.L_x_1038:
[----:B------:R-:W-:Y:S05]  /*7460*/  @!P2 BRA `(.L_x_1039) ;  /* 0x00000000002ca947 */ /* 0x000fea0003800000 */
[----:B0-----:R-:W-:Y:S01]  /*7470*/  FFMA.FTZ R21, R228, R5, R152 ;  /* 0x00000005e4157223 */ /* 0x001fe20000010098 */
[----:B------:R-:W-:-:S03]  /*7480*/  ISETP.GT.AND P3, PT, R2, RZ, PT ;  /* 0x000000ff0200720c */ /* 0x000fc60003f64270 */
[----:B------:R-:W-:-:S04]  /*7490*/  FADD.FTZ R21, R18, -R21 ;  /* 0x8000001512157221 */ /* 0x000fc80000010000 */
        /* <DEDUP_REMOVED lines=8> */
.L_x_1039:
        /* <DEDUP_REMOVED lines=12> */
.L_x_1040:
        /* <DEDUP_REMOVED lines=12> */
.L_x_1041:
        /* <DEDUP_REMOVED lines=12> */
.L_x_1042:
        /* <DEDUP_REMOVED lines=12> */
.L_x_1043:
        /* <DEDUP_REMOVED lines=12> */
.L_x_1044:
[----:B------:R-:W-:Y:S05]  /*78e0*/  @!P2 BRA `(.L_x_1022) ;  /* 0x000000000030a947 */ /* 0x000fea0003800000 */
[----:B------:R-:W-:Y:S01]  /*78f0*/  FFMA.FTZ R6, R216, R5, R152 ;  /* 0x00000005d8067223 */ /* 0x000fe20000010098 */
[----:B------:R-:W-:-:S03]  /*7900*/  ISETP.GT.AND P3, PT, R2, RZ, PT ;  /* 0x000000ff0200720c */ /* 0x000fc60003f64270 */
[----:B0-----:R-:W-:-:S04]  /*7910*/  FADD.FTZ R21, R195, -R6 ;  /* 0x80000006c3157221 */ /* 0x001fc80000010000 */
[----:B------:R-:W-:-:S05]  /*7920*/  FMUL.FTZ R6, R4, R21 ;  /* 0x0000001504067220 */ /* 0x000fca0000410000 */
[----:B------:R-:W-:Y:S02]  /*7930*/  FSEL R6, R6, RZ, P3 ;  /* 0x000000ff06067208 */ /* 0x000fe40001800000 */
[----:B------:R-:W-:-:S03]  /*7940*/  ISETP.GE.U32.AND P3, PT, R174, RZ, PT ;  /* 0x000000ffae00720c */ /* 0x000fc60003f66070 */
[----:B------:R-:W-:Y:S01]  /*7950*/  FMUL.FTZ R6, R6, UR17 ;  /* 0x0000001106067c20 */ /* 0x000fe20008410000 */
[----:B------:R-:W-:-:S03]  /*7960*/  ISETP.GE.U32.AND.EX P3, PT, R175, 0x1000000, PT, P3 ;  /* 0x01000000af00780c */ /* 0x000fc60003f66130 */
[----:B------:R-:W-:-:S05]  /*7970*/  FMUL.FTZ R6, R6, UR16 ;  /* 0x0000001006067c20 */ /* 0x000fca0008410000 */
[----:B------:R-:W-:-:S04]  /*7980*/  FSEL R6, R6, RZ, P3 ;  /* 0x000000ff06067208 */ /* 0x000fc80001800000 */
[----:B------:R-:W-:-:S04]  /*7990*/  F2FP.BF16.F32.PACK_AB R6, RZ, R6 ;  /* 0x00000006ff06723e */ /* 0x000fc800000010ff */
[----:B------:R-:W-:-:S07]  /*79a0*/  PRMT R43, R43, 0x5410, R6 ;  /* 0x000054102b2b7816 */ /* 0x000fce0000000006 */
.L_x_1022:
        /* <DEDUP_REMOVED lines=13> */
[----:B------:R-:W-:Y:S02]  /*7a80*/  SHF.L.U32 R21, R21, 0x10, RZ ;  /* 0x0000001015157819 */ /* 0x000fe400000006ff */
[----:B------:R-:W-:Y:S02]  /*7a90*/  PRMT R23, R130, 0x7632, R23 ;  /* 0x0000763282177816 */ /* 0x000fe40000000017 */
        /* <DEDUP_REMOVED lines=10> */
[----:B------:R-:W-:Y:S01]  /*7b40*/  @P3 FFMA.FTZ R21, R4, R6, R21 ;  /* 0x0000000604153223 */ /* 0x000fe20000010015 */
[----:B------:R-:W-:-:S02]  /*7b50*/  IMAD.U32 R6, R130, 0x10000, RZ ;  /* 0x0001000082067824 */ /* 0x000fc400078e00ff */
[----:B------:R-:W-:Y:S01]  /*7b60*/  @P3 FADD.FTZ R25, R157, -R24 ;  /* 0x800000189d193221 */ /* 0x000fe20000010000 */
[----:B------:R-:W-:Y:S01]  /*7b70*/  SHF.L.U32 R23, R23, 0x10, RZ ;  /* 0x0000001017177819 */ /* 0x000fe200000006ff */
[----:B------:R-:W-:Y:S01]  /*7b80*/  @P3 FADD.FTZ R24, R156, -R27 ;  /* 0x8000001b9c183221 */ /* 0x000fe20000010000 */
[C---:B------:R-:W-:Y:S01]  /*7b90*/  @P3 FFMA.FTZ R211, R4.reuse, R20, R211 ;  /* 0x0000001404d33223 */ /* 0x040fe200000100d3 */
[----:B------:R-:W-:Y:S01]  /*7ba0*/  @P3 FFMA.FTZ R6, R4, R25, R6 ;  /* 0x0000001904063223 */ /* 0x000fe20000010006 */
[----:B------:R-:W-:Y:S01]  /*7bb0*/  PRMT R167, R131, 0x7632, R167 ;  /* 0x0000763283a77816 */ /* 0x000fe200000000a7 */
[-CC-:B------:R-:W-:Y:S01]  /*7bc0*/  @P3 FFMA.FTZ R175, R236, R5.reuse, R152.reuse ;  /* 0x00000005ecaf3223 */ /* 0x180fe20000010098 */
[-CC-:B------:R-:W-:Y:S01]  /*7bd0*/  @P3 FFMA.FTZ R20, R221, R5.reuse, R152.reuse ;  /* 0x00000005dd143223 */ /* 0x180fe20000010098 */
[----:B------:R-:W-:Y:S01]  /*7be0*/  @P3 FFMA.FTZ R25, R209, R5, R152 ;  /* 0x00000005d1193223 */ /* 0x000fe20000010098 */
[C---:B------:R-:W-:Y:S01]  /*7bf0*/  @P3 FFMA.FTZ R173, R4.reuse, R22, R173 ;  /* 0x0000001604ad3223 */ /* 0x040fe200000100ad */
[----:B------:R-:W-:Y:S01]  /*7c00*/  @P3 FFMA.FTZ R23, R4, R24, R23 ;  /* 0x0000001804173223 */ /* 0x000fe20000010017 */
[----:B------:R-:W-:Y:S01]  /*7c10*/  SHF.L.U32 R27, R131, 0x10, RZ ;  /* 0x00000010831b7819 */ /* 0x000fe200000006ff */
[----:B------:R-:W-:Y:S01]  /*7c20*/  @P3 FADD.FTZ R22, R158, -R175 ;  /* 0x800000af9e163221 */ /* 0x000fe20000010000 */
[----:B------:R-:W-:Y:S01]  /*7c30*/  SHF.L.U32 R167, R167, 0x10, RZ ;  /* 0x00000010a7a77819 */ /* 0x000fe200000006ff */
[----:B------:R-:W-:Y:S01]  /*7c40*/  @P3 FADD.FTZ R20, R201, -R20 ;  /* 0x80000014c9143221 */ /* 0x000fe20000010000 */
[----:B------:R-:W-:-:S02]  /*7c50*/  IMAD.U32 R24, R128, 0x10000, RZ ;  /* 0x0001000080187824 */ /* 0x000fc400078e00ff */
[----:B------:R-:W-:Y:S01]  /*7c60*/  @P3 FADD.FTZ R175, R232, -R25 ;  /* 0x80000019e8af3221 */ /* 0x000fe20000010000 */
[----:B------:R-:W-:Y:S01]  /*7c70*/  F2FP.BF16.F32.PACK_AB R26, R23, R6 ;  /* 0x00000006171a723e */ /* 0x000fe200000010ff */
[C---:B------:R-:W-:Y:S01]  /*7c80*/  @P3 FFMA.FTZ R27, R4.reuse, R20, R27 ;  /* 0x00000014041b3223 */ /* 0x040fe2000001001b */
[C---:B------:R-:W-:Y:S01]  /*7c90*/  @P3 FFMA.FTZ R167, R4.reuse, R22, R167 ;  /* 0x0000001604a73223 */ /* 0x040fe200000100a7 */
[----:B------:R-:W-:Y:S01]  /*7ca0*/  F2FP.BF16.F32.PACK_AB R25, R173, R211 ;  /* 0x000000d3ad19723e */ /* 0x000fe200000010ff */
[----:B------:R-:W-:Y:S01]  /*7cb0*/  @P3 FFMA.FTZ R24, R4, R175, R24 ;  /* 0x000000af04183223 */ /* 0x000fe20000010018 */
[----:B------:R-:W-:Y:S06]  /*7cc0*/  @!P2 BRA `(.L_x_1047) ;  /* 0x000000000018a947 */ /* 0x000fec0003800000 */
[----:B------:R-:W-:Y:S01]  /*7cd0*/  FMUL.FTZ R20, R24, UR17 ;  /* 0x0000001118147c20 */ /* 0x000fe20008410000 */
[----:B------:R-:W-:-:S03]  /*7ce0*/  LOP3.LUT P3, RZ, R204, 0xff, RZ, 0xc0, !PT ;  /* 0x000000ffccff7812 */ /* 0x000fc6000786c0ff */
[----:B------:R-:W-:-:S05]  /*7cf0*/  FMUL.FTZ R20, R20, UR16 ;  /* 0x0000001014147c20 */ /* 0x000fca0008410000 */
[----:B------:R-:W-:-:S04]  /*7d00*/  FSEL R20, R20, RZ, P3 ;  /* 0x000000ff14147208 */ /* 0x000fc80001800000 */
[----:B------:R-:W-:-:S04]  /*7d10*/  F2FP.BF16.F32.PACK_AB R20, RZ, R20 ;  /* 0x00000014ff14723e */ /* 0x000fc800000010ff */
[----:B------:R-:W-:-:S07]  /*7d20*/  PRMT R40, R20, 0x7610, R40 ;  /* 0x0000761014287816 */ /* 0x000fce0000000028 */
.L_x_1047:
[----:B------:R-:W-:Y:S05]  /*7d30*/  @!P2 BRA `(.L_x_1048) ;  /* 0x000000000018a947 */ /* 0x000fea0003800000 */
[----:B------:R-:W-:Y:S01]  /*7d40*/  FMUL.FTZ R20, R21, UR17 ;  /* 0x0000001115147c20 */ /* 0x000fe20008410000 */
[----:B------:R-:W-:-:S03]  /*7d50*/  LOP3.LUT P3, RZ, R204, 0xff00, RZ, 0xc0, !PT ;  /* 0x0000ff00ccff7812 */ /* 0x000fc6000786c0ff */
[----:B------:R-:W-:-:S05]  /*7d60*/  FMUL.FTZ R20, R20, UR16 ;  /* 0x0000001014147c20 */ /* 0x000fca0008410000 */
[----:B------:R-:W-:-:S04]  /*7d70*/  FSEL R20, R20, RZ, P3 ;  /* 0x000000ff14147208 */ /* 0x000fc80001800000 */
[----:B------:R-:W-:-:S04]  /*7d80*/  F2FP.BF16.F32.PACK_AB R20, RZ, R20 ;  /* 0x00000014ff14723e */ /* 0x000fc800000010ff */
[----:B------:R-:W-:-:S07]  /*7d90*/  PRMT R40, R40, 0x5410, R20 ;  /* 0x0000541028287816 */ /* 0x000fce0000000014 */
.L_x_1048:
[----:B------:R-:W-:Y:S05]  /*7da0*/  @!P2 BRA `(.L_x_1049) ;  /* 0x000000000018a947 */ /* 0x000fea0003800000 */
[----:B------:R-:W-:Y:S01]  /*7db0*/  FMUL.FTZ R211, R211, UR17 ;  /* 0x00000011d3d37c20 */ /* 0x000fe20008410000 */
[----:B------:R-:W-:-:S03]  /*7dc0*/  LOP3.LUT P3, RZ, R204, 0xff0000, RZ, 0xc0, !PT ;  /* 0x00ff0000ccff7812 */ /* 0x000fc6000786c0ff */
[----:B------:R-:W-:-:S05]  /*7dd0*/  FMUL.FTZ R211, R211, UR16 ;  /* 0x00000010d3d37c20 */ /* 0x000fca0008410000 */
[----:B------:R-:W-:-:S04]  /*7de0*/  FSEL R211, R211, RZ, P3 ;  /* 0x000000ffd3d37208 */ /* 0x000fc80001800000 */
[----:B------:R-:W-:-:S04]  /*7df0*/  F2FP.BF16.F32.PACK_AB R211, RZ, R211 ;  /* 0x000000d3ffd3723e */ /* 0x000fc800000010ff */
[----:B------:R-:W-:-:S07]  /*7e00*/  PRMT R41, R211, 0x7610, R41 ;  /* 0x00007610d3297816 */ /* 0x000fce0000000029 */
.L_x_1049:
[----:B------:R-:W-:Y:S05]  /*7e10*/  @!P2 BRA `(.L_x_1050) ;  /* 0x000000000018a947 */ /* 0x000fea0003800000 */
[----:B------:R-:W-:Y:S01]  /*7e20*/  FMUL.FTZ R173, R173, UR17 ;  /* 0x00000011adad7c20 */ /* 0x000fe20008410000 */
[----:B------:R-:W-:-:S03]  /*7e30*/  LOP3.LUT P3, RZ, R204, 0xff000000, RZ, 0xc0, !PT ;  /* 0xff000000ccff7812 */ /* 0x000fc6000786c0ff */
[----:B------:R-:W-:-:S05]  /*7e40*/  FMUL.FTZ R173, R173, UR16 ;  /* 0x00000010adad7c20 */ /* 0x000fca0008410000 */
[----:B------:R-:W-:-:S04]  /*7e50*/  FSEL R173, R173, RZ, P3 ;  /* 0x000000ffadad7208 */ /* 0x000fc80001800000 */
[----:B------:R-:W-:-:S04]  /*7e60*/  F2FP.BF16.F32.PACK_AB R173, RZ, R173 ;  /* 0x000000adffad723e */ /* 0x000fc800000010ff */
[----:B------:R-:W-:-:S07]  /*7e70*/  PRMT R41, R41, 0x5410, R173 ;  /* 0x0000541029297816 */ /* 0x000fce00000000ad */
.L_x_1050:
[----:B------:R-:W-:Y:S05]  /*7e80*/  @!P2 BRA `(.L_x_1051) ;  /* 0x000000000018a947 */ /* 0x000fea0003800000 */
[----:B------:R-:W-:Y:S01]  /*7e90*/  FMUL.FTZ R6, R6, UR17 ;  /* 0x0000001106067c20 */ /* 0x000fe20008410000 */
[----:B------:R-:W-:-:S03]  /*7ea0*/  LOP3.LUT P3, RZ, R205, 0xff, RZ, 0xc0, !PT ;  /* 0x000000ffcdff7812 */ /* 0x000fc6000786c0ff */
[----:B------:R-:W-:-:S05]  /*7eb0*/  FMUL.FTZ R6, R6, UR16 ;  /* 0x0000001006067c20 */ /* 0x000fca0008410000 */
[----:B------:R-:W-:-:S04]  /*7ec0*/  FSEL R6, R6, RZ, P3 ;  /* 0x000000ff06067208 */ /* 0x000fc80001800000 */
[----:B------:R-:W-:-:S04]  /*7ed0*/  F2FP.BF16.F32.PACK_AB R6, RZ, R6 ;  /* 0x00000006ff06723e */ /* 0x000fc800000010ff */
[----:B------:R-:W-:-:S07]  /*7ee0*/  PRMT R42, R6, 0x7610, R42 ;  /* 0x00007610062a7816 */ /* 0x000fce000000002a */
.L_x_1051:
[----:B------:R-:W-:Y:S05]  /*7ef0*/  @!P2 BRA `(.L_x_1052) ;  /* 0x000000000018a947 */ /* 0x000fea0003800000 */
[----:B------:R-:W-:Y:S01]  /*7f00*/  FMUL.FTZ R23, R23, UR17 ;  /* 0x0000001117177c20 */ /* 0x000fe20008410000 */
[----:B------:R-:W-:-:S03]  /*7f10*/  LOP3.LUT P3, RZ, R205, 0xff00, RZ, 0xc0, !PT ;  /* 0x0000ff00cdff7812 */ /* 0x000fc6000786c0ff */
[----:B------:R-:W-:-:S05]  /*7f20*/  FMUL.FTZ R23, R23, UR16 ;  /* 0x0000001017177c20 */ /* 0x000fca0008410000 */
[----:B------:R-:W-:-:S04]  /*7f30*/  FSEL R23, R23, RZ, P3 ;  /* 0x000000ff17177208 */ /* 0x000fc80001800000 */
[----:B------:R-:W-:-:S04]  /*7f40*/  F2FP.BF16.F32.PACK_AB R23, RZ, R23 ;  /* 0x00000017ff17723e */ /* 0x000fc800000010ff */
[----:B------:R-:W-:-:S07]  /*7f50*/  PRMT R42, R42, 0x5410, R23 ;  /* 0x000054102a2a7816 */ /* 0x000fce0000000017 */
.L_x_1052:
[----:B------:R-:W-:Y:S05]  /*7f60*/  @!P2 BRA `(.L_x_1053) ;  /* 0x000000000018a947 */ /* 0x000fea0003800000 */
[----:B------:R-:W-:Y:S01]  /*7f70*/  FMUL.FTZ R6, R27, UR17 ;  /* 0x000000111b067c20 */ /* 0x000fe20008410000 */
[----:B------:R-:W-:-:S03]  /*7f80*/  LOP3.LUT P3, RZ, R205, 0xff0000, RZ, 0xc0, !PT ;  /* 0x00ff0000cdff7812 */ /* 0x000fc6000786c0ff */
[----:B------:R-:W-:-:S05]  /*7f90*/  FMUL.FTZ R6, R6, UR16 ;  /* 0x0000001006067c20 */ /* 0x000fca0008410000 */
[----:B------:R-:W-:-:S04]  /*7fa0*/  FSEL R6, R6, RZ, P3 ;  /* 0x000000ff06067208 */ /* 0x000fc80001800000 */
[----:B------:R-:W-:-:S04]  /*7fb0*/  F2FP.BF16.F32.PACK_AB R6, RZ, R6 ;  /* 0x00000006ff06723e */ /* 0x000fc800000010ff */
[----:B------:R-:W-:-:S07]  /*7fc0*/  PRMT R43, R6, 0x7610, R43 ;  /* 0x00007610062b7816 */ /* 0x000fce000000002b */
.L_x_1053:
        /* <DEDUP_REMOVED lines=11> */
.L_x_1046:
[----:B------:R-:W-:Y:S01]  /*8080*/  ISETP.GT.AND P3, PT, R2, RZ, PT ;  /* 0x000000ff0200720c */ /* 0x000fe20003f64270 */
[----:B------:R-:W-:-:S12]  /*8090*/  @!P2 BRA `(.L_x_1055) ;  /* 0x000000000028a947 */ /* 0x000fd80003800000 */
        /* <DEDUP_REMOVED lines=10> */
.L_x_1055:
        /* <DEDUP_REMOVED lines=12> */
.L_x_1056:
[----:B------:R-:W-:Y:S05]  /*8200*/  @!P2 BRA `(.L_x_1057) ;  /* 0x000000000028a947 */ /* 0x000fea0003800000 */
        /* <DEDUP_REMOVED lines=10> */
.L_x_1057:
        /* <DEDUP_REMOVED lines=12> */
.L_x_1058:
[----:B------:R-:W-:Y:S05]  /*8370*/  @!P2 BRA `(.L_x_1059) ;  /* 0x000000000028a947 */ /* 0x000fea0003800000 */
[----:B------:R-:W-:Y:S01]  /*8380*/  @P3 FFMA.FTZ R6, R223, R5, R152 ;  /* 0x00000005df063223 */ /* 0x000fe20000010098 */
[----:B0-----:R-:W-:Y:S01]  /*8390*/  IMAD.U32 R21, R130, 0x10000, RZ ;  /* 0x0001000082157824 */ /* 0x001fe200078e00ff */
        /* <DEDUP_REMOVED lines=8> */
.L_x_1059:
        /* <DEDUP_REMOVED lines=12> */
.L_x_1060:
        /* <DEDUP_REMOVED lines=11> */
.L_x_1061:
[----:B------:R-:W-:Y:S05]  /*8590*/  @!P2 BRA `(.L_x_1054) ;  /* 0x0000000c0038a947 */ /* 0x000fea0003800000 */
[----:B------:R-:W-:Y:S01]  /*85a0*/  PRMT R6, R131, 0x7632, R6 ;  /* 0x0000763283067816 */ /* 0x000fe20000000006 */
        /* <DEDUP_REMOVED lines=12> */
.L_x_1045:
[----:B------:R-:W-:Y:S05]  /*8670*/  @!P0 BRA `(.L_x_1062) ;  /* 0x00000004007c8947 */ /* 0x000fea0003800000 */
[-CC-:B------:R-:W-:Y:S01]  /*8680*/  FFMA.FTZ R6, R234, R5.reuse, R152.reuse ;  /* 0x00000005ea067223 */ /* 0x180fe20000010098 */
[-CC-:B0-----:R-:W-:Y:S01]  /*8690*/  FFMA.FTZ R21, R209, R5.reuse, R152.reuse ;  /* 0x00000005d1157223 */ /* 0x181fe20000010098 */
        /* <DEDUP_REMOVED lines=36> */
.L_x_1063:
[----:B------:R-:W-:Y:S05]  /*88e0*/  @!P2 BRA `(.L_x_1064) ;  /* 0x000000000018a947 */ /* 0x000fea0003800000 */
[----:B------:R-:W-:Y:S01]  /*88f0*/  FMUL.FTZ R22, R24, UR17 ;  /* 0x0000001118167c20 */ /* 0x000fe20008410000 */
[----:B------:R-:W-:-:S03]  /*8900*/  LOP3.LUT P4, RZ, R204, 0xff00, RZ, 0xc0, !PT ;  /* 0x0000ff00ccff7812 */ /* 0x000fc6000788c0ff */
[----:B------:R-:W-:-:S05]  /*8910*/  FMUL.FTZ R22, R22, UR16 ;  /* 0x0000001016167c20 */ /* 0x000fca0008410000 */
[----:B------:R-:W-:-:S04]  /*8920*/  FSEL R22, R22, RZ, P4 ;  /* 0x000000ff16167208 */ /* 0x000fc80002000000 */
[----:B------:R-:W-:-:S04]  /*8930*/  F2FP.BF16.F32.PACK_AB R22, RZ, R22 ;  /* 0x00000016ff16723e */ /* 0x000fc800000010ff */
[----:B------:R-:W-:-:S07]  /*8940*/  PRMT R40, R40, 0x5410, R22 ;  /* 0x0000541028287816 */ /* 0x000fce0000000016 */
.L_x_1064:
[----:B------:R-:W-:Y:S05]  /*8950*/  @!P2 BRA `(.L_x_1065) ;  /* 0x000000000018a947 */ /* 0x000fea0003800000 */
[----:B------:R-:W-:Y:S01]  /*8960*/  FMUL.FTZ R22, R25, UR17 ;  /* 0x0000001119167c20 */ /* 0x000fe20008410000 */
[----:B------:R-:W-:-:S03]  /*8970*/  LOP3.LUT P4, RZ, R204, 0xff0000, RZ, 0xc0, !PT ;  /* 0x00ff0000ccff7812 */ /* 0x000fc6000788c0ff */
[----:B------:R-:W-:-:S05]  /*8980*/  FMUL.FTZ R22, R22, UR16 ;  /* 0x0000001016167c20 */ /* 0x000fca0008410000 */
[----:B------:R-:W-:-:S04]  /*8990*/  FSEL R22, R22, RZ, P4 ;  /* 0x000000ff16167208 */ /* 0x000fc80002000000 */
[----:B------:R-:W-:-:S04]  /*89a0*/  F2FP.BF16.F32.PACK_AB R22, RZ, R22 ;  /* 0x00000016ff16723e */ /* 0x000fc800000010ff */
[----:B------:R-:W-:-:S07]  /*89b0*/  PRMT R41, R22, 0x7610, R41 ;  /* 0x0000761016297816 */ /* 0x000fce0000000029 */
.L_x_1065:
[----:B------:R-:W-:Y:S05]  /*89c0*/  @!P2 BRA `(.L_x_1066) ;  /* 0x000000000018a947 */ /* 0x000fea0003800000 */
[----:B------:R-:W-:Y:S01]  /*89d0*/  FMUL.FTZ R22, R154, UR17 ;  /* 0x000000119a167c20 */ /* 0x000fe20008410000 */
[----:B------:R-:W-:-:S03]  /*89e0*/  LOP3.LUT P4, RZ, R204, 0xff000000, RZ, 0xc0, !PT ;  /* 0xff000000ccff7812 */ /* 0x000fc6000788c0ff */
[----:B------:R-:W-:-:S05]  /*89f0*/  FMUL.FTZ R22, R22, UR16 ;  /* 0x0000001016167c20 */ /* 0x000fca0008410000 */
[----:B------:R-:W-:-:S04]  /*8a00*/  FSEL R22, R22, RZ, P4 ;  /* 0x000000ff16167208 */ /* 0x000fc80002000000 */
[----:B------:R-:W-:-:S04]  /*8a10*/  F2FP.BF16.F32.PACK_AB R22, RZ, R22 ;  /* 0x00000016ff16723e */ /* 0x000fc800000010ff */
[----:B------:R-:W-:-:S07]  /*8a20*/  PRMT R41, R41, 0x5410, R22 ;  /* 0x0000541029297816 */ /* 0x000fce0000000016 */
.L_x_1066:
[----:B------:R-:W-:Y:S05]  /*8a30*/  @!P2 BRA `(.L_x_1067) ;  /* 0x000000000018a947 */ /* 0x000fea0003800000 */
[----:B------:R-:W-:Y:S01]  /*8a40*/  FMUL.FTZ R22, R23, UR17 ;  /* 0x0000001117167c20 */ /* 0x000fe20008410000 */
[----:B------:R-:W-:-:S03]  /*8a50*/  LOP3.LUT P4, RZ, R205, 0xff, RZ, 0xc0, !PT ;  /* 0x000000ffcdff7812 */ /* 0x000fc6000788c0ff */
[----:B------:R-:W-:-:S05]  /*8a60*/  FMUL.FTZ R22, R22, UR16 ;  /* 0x0000001016167c20 */ /* 0x000fca0008410000 */
[----:B------:R-:W-:-:S04]  /*8a70*/  FSEL R22, R22, RZ, P4 ;  /* 0x000000ff16167208 */ /* 0x000fc80002000000 */
[----:B------:R-:W-:-:S04]  /*8a80*/  F2FP.BF16.F32.PACK_AB R22, RZ, R22 ;  /* 0x00000016ff16723e */ /* 0x000fc800000010ff */
[----:B------:R-:W-:-:S07]  /*8a90*/  PRMT R42, R22, 0x7610, R42 ;  /* 0x00007610162a7816 */ /* 0x000fce000000002a */
.L_x_1067:
[----:B------:R-:W-:Y:S05]  /*8aa0*/  @!P2 BRA `(.L_x_1068) ;  /* 0x000000000018a947 */ /* 0x000fea0003800000 */
[----:B------:R-:W-:Y:S01]  /*8ab0*/  FMUL.FTZ R22, R26, UR17 ;  /* 0x000000111a167c20 */ /* 0x000fe20008410000 */
[----:B------:R-:W-:-:S03]  /*8ac0*/  LOP3.LUT P4, RZ, R205, 0xff00, RZ, 0xc0, !PT ;  /* 0x0000ff00cdff7812 */ /* 0x000fc6000788c0ff */
[----:B------:R-:W-:-:S05]  /*8ad0*/  FMUL.FTZ R22, R22, UR16 ;  /* 0x0000001016167c20 */ /* 0x000fca0008410000 */
[----:B------:R-:W-:-:S04]  /*8ae0*/  FSEL R22, R22, RZ, P4 ;  /* 0x000000ff16167208 */ /* 0x000fc80002000000 */
[----:B------:R-:W-:-:S04]  /*8af0*/  F2FP.BF16.F32.PACK_AB R22, RZ, R22 ;  /* 0x00000016ff16723e */ /* 0x000fc800000010ff */
[----:B------:R-:W-:-:S07]  /*8b00*/  PRMT R42, R42, 0x5410, R22 ;  /* 0x000054102a2a7816 */ /* 0x000fce0000000016 */
.L_x_1068:
        /* <DEDUP_REMOVED lines=11> */
.L_x_1069:
        /* <DEDUP_REMOVED lines=11> */
.L_x_1062:
        /* <DEDUP_REMOVED lines=12> */
.L_x_1070:
        /* <DEDUP_REMOVED lines=12> */
.L_x_1071:
        /* <DEDUP_REMOVED lines=12> */
.L_x_1072:
        /* <DEDUP_REMOVED lines=12> */
.L_x_1073:
        /* <DEDUP_REMOVED lines=12> */
.L_x_1074:
        /* <DEDUP_REMOVED lines=12> */
.L_x_1075:
        /* <DEDUP_REMOVED lines=12> */
.L_x_1076:
[----:B------:R-:W-:Y:S05]  /*91b0*/  @!P2 BRA `(.L_x_1054) ;  /* 0x000000000030a947 */ /* 0x000fea0003800000 */
[----:B0-----:R-:W-:Y:S01]  /*91c0*/  FFMA.FTZ R21, R236, R5, R152 ;  /* 0x00000005ec157223 */ /* 0x001fe20000010098 */
[----:B------:R-:W-:-:S03]  /*91d0*/  ISETP.GT.AND P3, PT, R2, RZ, PT ;  /* 0x000000ff0200720c */ /* 0x000fc60003f64270 */
[----:B------:R-:W-:-:S04]  /*91e0*/  FADD.FTZ R21, R158, -R21 ;  /* 0x800000159e157221 */ /* 0x000fc80000010000 */
        /* <DEDUP_REMOVED lines=9> */
.L_x_1054:
[----:B0-----:R-:W0:Y:S01]  /*9280*/  @P0 LDC.64 R22, c[0x0][0x478] ;  /* 0x00011e00ff160b82 */ /* 0x001e220000000a00 */
[----:B------:R-:W-:Y:S01]  /*9290*/  @P0 IADD3 R167, PT, PT, R153, 0x180, RZ ;  /* 0x0000018099a70810 */ /* 0x000fe20007ffe0ff */
[----:B------:R-:W-:-:S06]  /*92a0*/  @P2 VIADD R173, R155, 0x180 ;  /* 0x000001809bad2836 */ /* 0x000fcc0000000000 */
        /* <DEDUP_REMOVED lines=11> */
[----:B------:R-:W-:Y:S02]  /*9360*/  SHF.L.U32 R6, R6, 0x10, RZ ;  /* 0x0000001006067819 */ /* 0x000fe400000006ff */
[----:B------:R-:W-:-:S02]  /*9370*/  SHF.L.U32 R167, R133, 0x10, RZ ;  /* 0x0000001085a77819 */ /* 0x000fc400000006ff */
[----:B------:R-:W-:Y:S01]  /*9380*/  SHF.L.U32 R24, R132, 0x10, RZ ;  /* 0x0000001084187819 */ /* 0x000fe200000006ff */
[-CC-:B------:R-:W-:Y:S01]  /*9390*/  @P1 FFMA.FTZ R2, R188, R5.reuse, R152.reuse ;  /* 0x00000005bc021223 */ /* 0x180fe20000010098 */
[-CC-:B------:R-:W-:Y:S01]  /*93a0*/  @P1 FFMA.FTZ R27, R184, R5.reuse, R152.reuse ;  /* 0x00000005b81b1223 */ /* 0x180fe20000010098 */
[-CC-:B------:R-:W-:Y:S01]  /*93b0*/  @P1 FFMA.FTZ R25, R177, R5.reuse, R152.reuse ;  /* 0x00000005b1191223 */ /* 0x180fe20000010098 */
[-C--:B------:R-:W-:Y:S01]  /*93c0*/  @P1 FFMA.FTZ R20, R231, R5.reuse, R152 ;  /* 0x00000005e7141223 */ /* 0x080fe20000010098 */
[----:B------:R-:W-:Y:S01]  /*93d0*/  @P1 FADD.FTZ R2, R163, -R2 ;  /* 0x80000002a3021221 */ /* 0x000fe20000010000 */
[-CC-:B------:R-:W-:Y:S01]  /*93e0*/  @P1 FFMA.FTZ R175, R186, R5.reuse, R152.reuse ;  /* 0x00000005baaf1223 */ /* 0x180fe20000010098 */
[-CC-:B------:R-:W-:Y:S01]  /*93f0*/  @P1 FFMA.FTZ R23, R229, R5.reuse, R152.reuse ;  /* 0x00000005e5171223 */ /* 0x180fe20000010098 */
[-C--:B------:R-:W-:Y:S01]  /*9400*/  @P1 FFMA.FTZ R205, R179, R5.reuse, R152 ;  /* 0x00000005b3cd1223 */ /* 0x080fe20000010098 */
[----:B------:R-:W-:Y:S01]  /*9410*/  @P1 FFMA.FTZ R21, R4, R2, R21 ;  /* 0x0000000204151223 */ /* 0x000fe20000010015 */
[----:B------:R-:W-:Y:S01]  /*9420*/  PRMT R2, R134, 0x7632, R2 ;  /* 0x0000763286027816 */ /* 0x000fe20000000002 */
[----:B------:R-:W-:Y:S01]  /*9430*/  @P1 FFMA.FTZ R211, R226, R5, R152 ;  /* 0x00000005e2d31223 */ /* 0x000fe20000010098 */
[----:B------:R-:W-:Y:S01]  /*9440*/  SHF.L.U32 R5, R134, 0x10, RZ ;  /* 0x0000001086057819 */ /* 0x000fe200000006ff */
[----:B------:R-:W-:Y:S01]  /*9450*/  @P1 FADD.FTZ R27, R182, -R27 ;  /* 0x8000001bb61b1221 */ /* 0x000fe20000010000 */
[----:B------:R-:W-:Y:S01]  /*9460*/  @P1 FADD.FTZ R25, R160, -R25 ;  /* 0x80000019a0191221 */ /* 0x000fe20000010000 */
[----:B------:R-:W-:-:S02]  /*9470*/  IMAD.U32 R173, R2, 0x10000, RZ ;  /* 0x0001000002ad7824 */ /* 0x000fc400078e00ff */
[----:B------:R-:W-:Y:S01]  /*9480*/  @P1 FADD.FTZ R20, R161, -R20 ;  /* 0x80000014a1141221 */ /* 0x000fe20000010000 */
[----:B------:R-:W-:Y:S01]  /*9490*/  @P1 FADD.FTZ R175, R190, -R175 ;  /* 0x800000afbeaf1221 */ /* 0x000fe20000010000 */
[C---:B------:R-:W-:Y:S01]  /*94a0*/  PRMT R2, R135.reuse, 0x7632, R2 ;  /* 0x0000763287027816 */ /* 0x040fe20000000002 */
[C---:B------:R-:W-:Y:S01]  /*94b0*/  @P1 FFMA.FTZ R6, R4.reuse, R27, R6 ;  /* 0x0000001b04061223 */ /* 0x040fe20000010006 */
[C---:B------:R-:W-:Y:S01]  /*94c0*/  @P1 FFMA.FTZ R167, R4.reuse, R25, R167 ;  /* 0x0000001904a71223 */ /* 0x040fe200000100a7 */
[C---:B------:R-:W-:Y:S01]  /*94d0*/  @P1 FFMA.FTZ R5, R4.reuse, R20, R5 ;  /* 0x0000001404051223 */ /* 0x040fe20000010005 */
[----:B------:R-:W-:Y:S01]  /*94e0*/  SHF.L.U32 R27, R135, 0x10, RZ ;  /* 0x00000010871b7819 */ /* 0x000fe200000006ff */
[----:B------:R-:W-:Y:S01]  /*94f0*/  @P1 FFMA.FTZ R173, R4, R175, R173 ;  /* 0x000000af04ad1223 */ /* 0x000fe200000100ad */
[----:B------:R-:W-:Y:S01]  /*9500*/  SHF.L.U32 R2, R2, 0x10, RZ ;  /* 0x0000001002027819 */ /* 0x000fe200000006ff */
[----:B------:R-:W-:Y:S01]  /*9510*/  @P1 FADD.FTZ R20, R162, -R205 ;  /* 0x800000cda2141221 */ /* 0x000fe20000010000 */
[----:B------:R-:W-:Y:S01]  /*9520*/  @P1 FADD.FTZ R211, R202, -R211 ;  /* 0x800000d3cad31221 */ /* 0x000fe20000010000 */
[----:B------:R-:W-:Y:S01]  /*9530*/  @P1 FADD.FTZ R23, R180, -R23 ;  /* 0x80000017b4171221 */ /* 0x000fe20000010000 */
[----:B------:R-:W-:Y:S01]  /*9540*/  F2FP.BF16.F32.PACK_AB R26, R173, R5 ;  /* 0x00000005ad1a723e */ /* 0x000fe200000010ff */
[C---:B------:R-:W-:Y:S01]  /*9550*/  @P1 FFMA.FTZ R27, R4.reuse, R20, R27 ;  /* 0x00000014041b1223 */ /* 0x040fe2000001001b */
[----:B------:R-:W-:Y:S01]  /*9560*/  @P1 FFMA.FTZ R2, R4, R211, R2 ;  /* 0x000000d304021223 */ /* 0x000fe20000010002 */
        /* <DEDUP_REMOVED lines=9> */
.L_x_1079:
[----:B------:R-:W-:Y:S05]  /*9600*/  @!P2 BRA `(.L_x_1080) ;  /* 0x000000000018a947 */ /* 0x000fea0003800000 */
[----:B------:R-:W-:Y:S01]  /*9610*/  FMUL.FTZ R4, R21, UR17 ;  /* 0x0000001115047c20 */ /* 0x000fe20008410000 */
[----:B------:R-:W-:-:S03]  /*9620*/  LOP3.LUT P1, RZ, R206, 0xff00, RZ, 0xc0, !PT ;  /* 0x0000ff00ceff7812 */ /* 0x000fc6000782c0ff */
[----:B------:R-:W-:-:S05]  /*9630*/  FMUL.FTZ R4, R4, UR16 ;  /* 0x0000001004047c20 */ /* 0x000fca0008410000 */
[----:B------:R-:W-:-:S04]  /*9640*/  FSEL R4, R4, RZ, P1 ;  /* 0x000000ff04047208 */ /* 0x000fc80000800000 */
[----:B------:R-:W-:-:S04]  /*9650*/  F2FP.BF16.F32.PACK_AB R20, RZ, R4 ;  /* 0x00000004ff14723e */ /* 0x000fc800000010ff */
[----:B------:R-:W-:-:S07]  /*9660*/  PRMT R40, R40, 0x5410, R20 ;  /* 0x0000541028287816 */ /* 0x000fce0000000014 */
.L_x_1080:
[----:B------:R-:W-:Y:S05]  /*9670*/  @!P2 BRA `(.L_x_1081) ;  /* 0x000000000018a947 */ /* 0x000fea0003800000 */
[----:B------:R-:W-:Y:S01]  /*9680*/  FMUL.FTZ R167, R167, UR17 ;  /* 0x00000011a7a77c20 */ /* 0x000fe20008410000 */
[----:B------:R-:W-:-:S03]  /*9690*/  LOP3.LUT P1, RZ, R206, 0xff0000, RZ, 0xc0, !PT ;  /* 0x00ff0000ceff7812 */ /* 0x000fc6000782c0ff */
[----:B------:R-:W-:-:S05]  /*96a0*/  FMUL.FTZ R167, R167, UR16 ;  /* 0x00000010a7a77c20 */ /* 0x000fca0008410000 */
[----:B------:R-:W-:-:S04]  /*96b0*/  FSEL R167, R167, RZ, P1 ;  /* 0x000000ffa7a77208 */ /* 0x000fc80000800000 */
[----:B------:R-:W-:-:S04]  /*96c0*/  F2FP.BF16.F32.PACK_AB R167, RZ, R167 ;  /* 0x000000a7ffa7723e */ /* 0x000fc800000010ff */
[----:B------:R-:W-:-:S07]  /*96d0*/  PRMT R41, R167, 0x7610, R41 ;  /* 0x00007610a7297816 */ /* 0x000fce0000000029 */
.L_x_1081:
[----:B------:R-:W-:Y:S05]  /*96e0*/  @!P2 BRA `(.L_x_1082) ;  /* 0x000000000018a947 */ /* 0x000fea0003800000 */
[----:B------:R-:W-:Y:S01]  /*96f0*/  FMUL.FTZ R6, R6, UR17 ;  /* 0x0000001106067c20 */ /* 0x000fe20008410000 */
[----:B------:R-:W-:-:S03]  /*9700*/  LOP3.LUT P1, RZ, R206, 0xff000000, RZ, 0xc0, !PT ;  /* 0xff000000ceff7812 */ /* 0x000fc6000782c0ff */
[----:B------:R-:W-:-:S05]  /*9710*/  FMUL.FTZ R6, R6, UR16 ;  /* 0x0000001006067c20 */ /* 0x000fca0008410000 */
[----:B------:R-:W-:-:S04]  /*9720*/  FSEL R6, R6, RZ, P1 ;  /* 0x000000ff06067208 */ /* 0x000fc80000800000 */
[----:B------:R-:W-:-:S04]  /*9730*/  F2FP.BF16.F32.PACK_AB R6, RZ, R6 ;  /* 0x00000006ff06723e */ /* 0x000fc800000010ff */
[----:B------:R-:W-:-:S07]  /*9740*/  PRMT R41, R41, 0x5410, R6 ;  /* 0x0000541029297816 */ /* 0x000fce0000000006 */
.L_x_1082:
[----:B------:R-:W-:Y:S05]  /*9750*/  @!P2 BRA `(.L_x_1083) ;  /* 0x000000000018a947 */ /* 0x000fea0003800000 */
[----:B------:R-:W-:Y:S01]  /*9760*/  FMUL.FTZ R5, R5, UR17 ;  /* 0x0000001105057c20 */ /* 0x000fe20008410000 */
[----:B------:R-:W-:-:S03]  /*9770*/  LOP3.LUT P1, RZ, R207, 0xff, RZ, 0xc0, !PT ;  /* 0x000000ffcfff7812 */ /* 0x000fc6000782c0ff */
[----:B------:R-:W-:-:S05]  /*9780*/  FMUL.FTZ R5, R5, UR16 ;  /* 0x0000001005057c20 */ /* 0x000fca0008410000 */
[----:B------:R-:W-:-:S04]  /*9790*/  FSEL R5, R5, RZ, P1 ;  /* 0x000000ff05057208 */ /* 0x000fc80000800000 */
[----:B------:R-:W-:-:S04]  /*97a0*/  F2FP.BF16.F32.PACK_AB R5, RZ, R5 ;  /* 0x00000005ff05723e */ /* 0x000fc800000010ff */
[----:B------:R-:W-:-:S07]  /*97b0*/  PRMT R42, R5, 0x7610, R42 ;  /* 0x00007610052a7816 */ /* 0x000fce000000002a */
.L_x_1083:
[----:B------:R-:W-:Y:S05]  /*97c0*/  @!P2 BRA `(.L_x_1084) ;  /* 0x000000000018a947 */ /* 0x000fea0003800000 */
[----:B------:R-:W-:Y:S01]  /*97d0*/  FMUL.FTZ R173, R173, UR17 ;  /* 0x00000011adad7c20 */ /* 0x000fe20008410000 */
[----:B------:R-:W-:-:S03]  /*97e0*/  LOP3.LUT P1, RZ, R207, 0xff00, RZ, 0xc0, !PT ;  /* 0x0000ff00cfff7812 */ /* 0x000fc6000782c0ff */
[----:B------:R-:W-:-:S05]  /*97f0*/  FMUL.FTZ R173, R173, UR16 ;  /* 0x00000010adad7c20 */ /* 0x000fca0008410000 */
[----:B------:R-:W-:-:S04]  /*9800*/  FSEL R173, R173, RZ, P1 ;  /* 0x000000ffadad7208 */ /* 0x000fc80000800000 */
[----:B------:R-:W-:-:S04]  /*9810*/  F2FP.BF16.F32.PACK_AB R173, RZ, R173 ;  /* 0x000000adffad723e */ /* 0x000fc800000010ff */
[----:B------:R-:W-:-:S07]  /*9820*/  PRMT R42, R42, 0x5410, R173 ;  /* 0x000054102a2a7816 */ /* 0x000fce00000000ad */
.L_x_1084:
[----:B------:R-:W-:Y:S05]  /*9830*/  @!P2 BRA `(.L_x_1085) ;  /* 0x000000000018a947 */ /* 0x000fea0003800000 */
[----:B------:R-:W-:Y:S01]  /*9840*/  FMUL.FTZ R4, R27, UR17 ;  /* 0x000000111b047c20 */ /* 0x000fe20008410000 */
[----:B------:R-:W-:-:S03]  /*9850*/  LOP3.LUT P1, RZ, R207, 0xff0000, RZ, 0xc0, !PT ;  /* 0x00ff0000cfff7812 */ /* 0x000fc6000782c0ff */
[----:B------:R-:W-:-:S05]  /*9860*/  FMUL.FTZ R4, R4, UR16 ;  /* 0x0000001004047c20 */ /* 0x000fca0008410000 */
[----:B------:R-:W-:-:S04]  /*9870*/  FSEL R4, R4, RZ, P1 ;  /* 0x000000ff04047208 */ /* 0x000fc80000800000 */
[----:B------:R-:W-:-:S04]  /*9880*/  F2FP.BF16.F32.PACK_AB R4, RZ, R4 ;  /* 0x00000004ff04723e */ /* 0x000fc800000010ff */
[----:B------:R-:W-:-:S07]  /*9890*/  PRMT R43, R4, 0x7610, R43 ;  /* 0x00007610042b7816 */ /* 0x000fce000000002b */
.L_x_1085:
        /* <DEDUP_REMOVED lines=11> */
.L_x_1078:
        /* <DEDUP_REMOVED lines=12> */
.L_x_1087:
[----:B------:R-:W-:Y:S05]  /*9a10*/  @!P2 BRA `(.L_x_1088) ;  /* 0x00000000002ca947 */ /* 0x000fea0003800000 */
[----:B------:R-:W-:Y:S01]  /*9a20*/  PRMT R2, R132, 0x7632, R2 ;  /* 0x0000763284027816 */ /* 0x000fe20000000002 */
[----:B------:R-:W-:Y:S01]  /*9a30*/  @P1 FFMA.FTZ R6, R188, R5, R152 ;  /* 0x00000005bc061223 */ /* 0x000fe20000010098 */
[----:B------:R-:W-:-:S03]  /*9a40*/  LOP3.LUT P3, RZ, R206, 0xff00, RZ, 0xc0, !PT ;  /* 0x0000ff00ceff7812 */ /* 0x000fc6000786c0ff */
[----:B0-----:R-:W-:Y:S02]  /*9a50*/  IMAD.U32 R21, R2, 0x10000, RZ ;  /* 0x0001000002157824 */ /* 0x001fe400078e00ff */
[----:B------:R-:W-:-:S04]  /*9a60*/  @P1 FADD.FTZ R6, R163, -R6 ;  /* 0x80000006a3061221 */ /* 0x000fc80000010000 */
[----:B------:R-:W-:-:S04]  /*9a70*/  @P1 FFMA.FTZ R21, R4, R6, R21 ;  /* 0x0000000604151223 */ /* 0x000fc80000010015 */
[----:B------:R-:W-:-:S04]  /*9a80*/  FMUL.FTZ R21, R21, UR17 ;  /* 0x0000001115157c20 */ /* 0x000fc80008410000 */
[----:B------:R-:W-:-:S05]  /*9a90*/  FMUL.FTZ R21, R21, UR16 ;  /* 0x0000001015157c20 */ /* 0x000fca0008410000 */
[----:B------:R-:W-:-:S04]  /*9aa0*/  FSEL R21, R21, RZ, P3 ;  /* 0x000000ff15157208 */ /* 0x000fc80001800000 */
[----:B------:R-:W-:-:S04]  /*9ab0*/  F2FP.BF16.F32.PACK_AB R20, RZ, R21 ;  /* 0x00000015ff14723e */ /* 0x000fc800000010ff */
[----:B------:R-:W-:-:S07]  /*9ac0*/  PRMT R40, R40, 0x5410, R20 ;  /* 0x0000541028287816 */ /* 0x000fce0000000014 */
.L_x_1088:
        /* <DEDUP_REMOVED lines=11> */
.L_x_1089:
        /* <DEDUP_REMOVED lines=12> */
.L_x_1090:
        /* <DEDUP_REMOVED lines=11> */
.L_x_1091:
        /* <DEDUP_REMOVED lines=12> */
.L_x_1092:
        /* <DEDUP_REMOVED lines=11> */
.L_x_1093:
        /* <DEDUP_REMOVED lines=14> */
.L_x_1077:
[----:B------:R-:W-:Y:S05]  /*9f40*/  @!P0 BRA `(.L_x_1094) ;  /* 0x00000004007c8947 */ /* 0x000fea0003800000 */
[----:B------:R-:W-:Y:S01]  /*9f50*/  ISETP.GT.AND P1, PT, R2, RZ, PT ;  /* 0x000000ff0200720c */ /* 0x000fe20003f24270 */
[-CC-:B0-----:R-:W-:Y:S01]  /*9f60*/  FFMA.FTZ R21, R229, R5.reuse, R152.reuse ;  /* 0x00000005e5157223 */ /* 0x181fe20000010098 */
[-CC-:B------:R-:W-:Y:S01]  /*9f70*/  FFMA.FTZ R2, R188, R5.reuse, R152.reuse ;  /* 0x00000005bc027223 */ /* 0x180fe20000010098 */
[-CC-:B------:R-:W-:Y:S01]  /*9f80*/  FFMA.FTZ R23, R177, R5.reuse, R152.reuse ;  /* 0x00000005b1177223 */ /* 0x180fe20000010098 */
[-CC-:B------:R-:W-:Y:S01]  /*9f90*/  FFMA.FTZ R25, R184, R5.reuse, R152.reuse ;  /* 0x00000005b8197223 */ /* 0x180fe20000010098 */
[-CC-:B------:R-:W-:Y:S01]  /*9fa0*/  FFMA.FTZ R6, R231, R5.reuse, R152.reuse ;  /* 0x00000005e7067223 */ /* 0x180fe20000010098 */
[-CC-:B------:R-:W-:Y:S01]  /*9fb0*/  FFMA.FTZ R167, R186, R5.reuse, R152.reuse ;  /* 0x00000005baa77223 */ /* 0x180fe20000010098 */
[-CC-:B------:R-:W-:Y:S01]  /*9fc0*/  FFMA.FTZ R173, R179, R5.reuse, R152.reuse ;  /* 0x00000005b3ad7223 */ /* 0x180fe20000010098 */
[----:B------:R-:W-:Y:S01]  /*9fd0*/  FFMA.FTZ R175, R226, R5, R152 ;  /* 0x00000005e2af7223 */ /* 0x000fe20000010098 */
[----:B------:R-:W-:Y:S01]  /*9fe0*/  FADD.FTZ R5, R180, -R21 ;  /* 0x80000015b4057221 */ /* 0x000fe20000010000 */
[----:B------:R-:W-:Y:S01]  /*9ff0*/  FADD.FTZ R21, R163, -R2 ;  /* 0x80000002a3157221 */ /* 0x000fe20000010000 */
[----:B------:R-:W-:Y:S01]  /*a000*/  FADD.FTZ R23, R160, -R23 ;  /* 0x80000017a0177221 */ /* 0x000fe20000010000 */
[----:B------:R-:W-:Y:S01]  /*a010*/  FADD.FTZ R25, R182, -R25 ;  /* 0x80000019b6197221 */ /* 0x000fe20000010000 */
[----:B------:R-:W-:Y:S01]  /*a020*/  FADD.FTZ R27, R161, -R6 ;  /* 0x80000006a11b7221 */ /* 0x000fe20000010000 */
[----:B------:R-:W-:Y:S01]  /*a030*/  FADD.FTZ R167, R190, -R167 ;  /* 0x800000a7bea77221 */ /* 0x000fe20000010000 */
[C---:B------:R-:W-:Y:S01]  /*a040*/  FMUL.FTZ R24, R4.reuse, R21 ;  /* 0x0000001504187220 */ /* 0x040fe20000410000 */
[C---:B------:R-:W-:Y:S01]  /*a050*/  FMUL.FTZ R5, R4.reuse, R5 ;  /* 0x0000000504057220 */ /* 0x040fe20000410000 */
[C---:B------:R-:W-:Y:S01]  /*a060*/  FMUL.FTZ R6, R4.reuse, R23 ;  /* 0x0000001704067220 */ /* 0x040fe20000410000 */
[C---:B------:R-:W-:Y:S01]  /*a070*/  FMUL.FTZ R20, R4.reuse, R25 ;  /* 0x0000001904147220 */ /* 0x040fe20000410000 */
[C---:B------:R-:W-:Y:S01]  /*a080*/  FMUL.FTZ R21, R4.reuse, R27 ;  /* 0x0000001b04157220 */ /* 0x040fe20000410000 */
[----:B------:R-:W-:Y:S01]  /*a090*/  FMUL.FTZ R22, R4, R167 ;  /* 0x000000a704167220 */ /* 0x000fe20000410000 */
[----:B------:R-:W-:Y:S01]  /*a0a0*/  FADD.FTZ R173, R162, -R173 ;  /* 0x800000ada2ad7221 */ /* 0x000fe20000010000 */
[----:B------:R-:W-:Y:S01]  /*a0b0*/  FADD.FTZ R175, R202, -R175 ;  /* 0x800000afcaaf7221 */ /* 0x000fe20000010000 */
[----:B------:R-:W-:-:S02]  /*a0c0*/  FSEL R24, R24, RZ, P1 ;  /* 0x000000ff18187208 */ /* 0x000fc40000800000 */
        /* <DEDUP_REMOVED lines=14> */
.L_x_1095:
[----:B------:R-:W-:Y:S05]  /*a1b0*/  @!P2 BRA `(.L_x_1096) ;  /* 0x000000000018a947 */ /* 0x000fea0003800000 */
[----:B------:R-:W-:Y:S01]  /*a1c0*/  FMUL.FTZ R4, R24, UR17 ;  /* 0x0000001118047c20 */ /* 0x000fe20008410000 */
[----:B------:R-:W-:-:S03]  /*a1d0*/  LOP3.LUT P3, RZ, R206, 0xff00, RZ, 0xc0, !PT ;  /* 0x0000ff00ceff7812 */ /* 0x000fc6000786c0ff */
[----:B------:R-:W-:-:S05]  /*a1e0*/  FMUL.FTZ R4, R4, UR16 ;  /* 0x0000001004047c20 */ /* 0x000fca0008410000 */
[----:B------:R-:W-:-:S04]  /*a1f0*/  FSEL R4, R4, RZ, P3 ;  /* 0x000000ff04047208 */ /* 0x000fc80001800000 */
[----:B------:R-:W-:-:S04]  /*a200*/  F2FP.BF16.F32.PACK_AB R20, RZ, R4 ;  /* 0x00000004ff14723e */ /* 0x000fc800000010ff */
[----:B------:R-:W-:-:S07]  /*a210*/  PRMT R40, R40, 0x5410, R20 ;  /* 0x0000541028287816 */ /* 0x000fce0000000014 */
.L_x_1096:
[----:B------:R-:W-:Y:S05]  /*a220*/  @!P2 BRA `(.L_x_1097) ;  /* 0x000000000018a947 */ /* 0x000fea0003800000 */
[----:B------:R-:W-:Y:S01]  /*a230*/  FMUL.FTZ R4, R6, UR17 ;  /* 0x0000001106047c20 */ /* 0x000fe20008410000 */
[----:B------:R-:W-:-:S03]  /*a240*/  LOP3.LUT P3, RZ, R206, 0xff0000, RZ, 0xc0, !PT ;  /* 0x00ff0000ceff7812 */ /* 0x000fc6000786c0ff */
[----:B------:R-:W-:-:S05]  /*a250*/  FMUL.FTZ R4, R4, UR16 ;  /* 0x0000001004047c20 */ /* 0x000fca0008410000 */
[----:B------:R-:W-:-:S04]  /*a260*/  FSEL R4, R4, RZ, P3 ;  /* 0x000000ff04047208 */ /* 0x000fc80001800000 */
[----:B------:R-:W-:-:S04]  /*a270*/  F2FP.BF16.F32.PACK_AB R4, RZ, R4 ;  /* 0x00000004ff04723e */ /* 0x000fc800000010ff */
[----:B------:R-:W-:-:S07]  /*a280*/  PRMT R41, R4, 0x7610, R41 ;  /* 0x0000761004297816 */ /* 0x000fce0000000029 */
.L_x_1097:
[----:B------:R-:W-:Y:S05]  /*a290*/  @!P2 BRA `(.L_x_1098) ;  /* 0x000000000018a947 */ /* 0x000fea0003800000 */
[----:B------:R-:W-:Y:S01]  /*a2a0*/  FMUL.FTZ R4, R25, UR17 ;  /* 0x0000001119047c20 */ /* 0x000fe20008410000 */
[----:B------:R-:W-:-:S03]  /*a2b0*/  LOP3.LUT P3, RZ, R206, 0xff000000, RZ, 0xc0, !PT ;  /* 0xff000000ceff7812 */ /* 0x000fc6000786c0ff */
[----:B------:R-:W-:-:S05]  /*a2c0*/  FMUL.FTZ R4, R4, UR16 ;  /* 0x0000001004047c20 */ /* 0x000fca0008410000 */
[----:B------:R-:W-:-:S04]  /*a2d0*/  FSEL R4, R4, RZ, P3 ;  /* 0x000000ff04047208 */ /* 0x000fc80001800000 */
[----:B------:R-:W-:-:S04]  /*a2e0*/  F2FP.BF16.F32.PACK_AB R4, RZ, R4 ;  /* 0x00000004ff04723e */ /* 0x000fc800000010ff */
[----:B------:R-:W-:-:S07]  /*a2f0*/  PRMT R41, R41, 0x5410, R4 ;  /* 0x0000541029297816 */ /* 0x000fce0000000004 */
.L_x_1098:
[----:B------:R-:W-:Y:S05]  /*a300*/  @!P2 BRA `(.L_x_1099) ;  /* 0x000000000018a947 */ /* 0x000fea0003800000 */
[----:B------:R-:W-:Y:S01]  /*a310*/  FMUL.FTZ R4, R26, UR17 ;  /* 0x000000111a047c20 */ /* 0x000fe20008410000 */
[----:B------:R-:W-:-:S03]  /*a320*/  LOP3.LUT P3, RZ, R207, 0xff, RZ, 0xc0, !PT ;  /* 0x000000ffcfff7812 */ /* 0x000fc6000786c0ff */
[----:B------:R-:W-:-:S05]  /*a330*/  FMUL.FTZ R4, R4, UR16 ;  /* 0x0000001004047c20 */ /* 0x000fca0008410000 */
[----:B------:R-:W-:-:S04]  /*a340*/  FSEL R4, R4, RZ, P3 ;  /* 0x000000ff04047208 */ /* 0x000fc80001800000 */
[----:B------:R-:W-:-:S04]  /*a350*/  F2FP.BF16.F32.PACK_AB R21, RZ, R4 ;  /* 0x00000004ff15723e */ /* 0x000fc800000010ff */
[----:B------:R-:W-:-:S07]  /*a360*/  PRMT R42, R21, 0x7610, R42 ;  /* 0x00007610152a7816 */ /* 0x000fce000000002a */
.L_x_1099:
[----:B------:R-:W-:Y:S05]  /*a370*/  @!P2 BRA `(.L_x_1100) ;  /* 0x000000000018a947 */ /* 0x000fea0003800000 */
[----:B------:R-:W-:Y:S01]  /*a380*/  FMUL.FTZ R4, R27, UR17 ;  /* 0x000000111b047c20 */ /* 0x000fe20008410000 */
[----:B------:R-:W-:-:S03]  /*a390*/  LOP3.LUT P3, RZ, R207, 0xff00, RZ, 0xc0, !PT ;  /* 0x0000ff00cfff7812 */ /* 0x000fc6000786c0ff */
[----:B------:R-:W-:-:S05]  /*a3a0*/  FMUL.FTZ R4, R4, UR16 ;  /* 0x0000001004047c20 */ /* 0x000fca0008410000 */
[----:B------:R-:W-:-:S04]  /*a3b0*/  FSEL R4, R4, RZ, P3 ;  /* 0x000000ff04047208 */ /* 0x000fc80001800000 */
[----:B------:R-:W-:-:S04]  /*a3c0*/  F2FP.BF16.F32.PACK_AB R21, RZ, R4 ;  /* 0x00000004ff15723e */ /* 0x000fc800000010ff */
[----:B------:R-:W-:-:S07]  /*a3d0*/  PRMT R42, R42, 0x5410, R21 ;  /* 0x000054102a2a7816 */ /* 0x000fce0000000015 */
.L_x_1100:
        /* <DEDUP_REMOVED lines=11> */
.L_x_1101:
        /* <DEDUP_REMOVED lines=11> */
.L_x_1094:
        /* <DEDUP_REMOVED lines=12> */
.L_x_1102:
        /* <DEDUP_REMOVED lines=12> */
.L_x_1103:
        /* <DEDUP_REMOVED lines=12> */
.L_x_1104:
        /* <DEDUP_REMOVED lines=12> */
.L_x_1105:
        /* <DEDUP_REMOVED lines=12> */
.L_x_1106:
        /* <DEDUP_REMOVED lines=12> */
.L_x_1107:
        /* <DEDUP_REMOVED lines=12> */
.L_x_1108:
[----:B------:R-:W-:Y:S05]  /*aa80*/  @!P2 BRA `(.L_x_1086) ;  /* 0x000000000030a947 */ /* 0x000fea0003800000 */
[----:B------:R-:W-:Y:S01]  /*aa90*/  FFMA.FTZ R5, R226, R5, R152 ;  /* 0x00000005e2057223 */ /* 0x000fe20000010098 */
        /* <DEDUP_REMOVED lines=10> */
[----:B0-----:R-:W-:-:S07]  /*ab40*/  PRMT R43, R43, 0x5410, R2 ;  /* 0x000054102b2b7816 */ /* 0x001fce0000000002 */
.L_x_1086:
[----:B0-----:R-:W0:Y:S01]  /*ab50*/  @P0 LDC.64 R22, c[0x0][0x478] ;  /* 0x00011e00ff160b82 */ /* 0x001e220000000a00 */
        /* <DEDUP_REMOVED lines=12> */
.L_x_942:
        /* <DEDUP_REMOVED lines=29> */
.L_x_1110:
        /* <DEDUP_REMOVED lines=9> */
.L_x_19287:


//--------------------- .text._ZN10layer_norm13ln_bwd_kernelINS_13Kernel_traitsI13__nv_bfloat16S2_S2_S2_fjLj5120ELj1ELj1ELj4ELj16ENS_18Kernel_traits_baseILj5120ES2_S2_S2_S2_fjLj128EEEEELb1ELb1ELb0ELb0EEEvNS_9BwdParamsE --------------------------
	.section	.text._ZN10layer_norm13ln_bwd_kernelINS_13Kernel_traitsI13__nv_bfloat16S2_S2_S2_fjLj5120ELj1ELj1ELj4ELj16ENS_18Kernel_traits_baseILj5120ES2_S2_S2_S2_fjLj128EEEEELb1ELb1ELb0ELb0EEEvNS_9BwdParamsE,"ax",@progbits
	.align	128
        .global         _ZN10layer_norm13ln_bwd_kernelINS_13Kernel_traitsI13__nv_bfloat16S2_S2_S2_fjLj5120ELj1ELj1ELj4ELj16ENS_18Kernel_traits_baseILj5120ES2_S2_S2_S2_fjLj128EEEEELb1ELb1ELb0ELb0EEEvNS_9BwdParamsE
        .type           _ZN10layer_norm13ln_bwd_kernelINS_13Kernel_traitsI13__nv_bfloat16S2_S2_S2_fjLj5120ELj1ELj1ELj4ELj16ENS_18Kernel_traits_baseILj5120ES2_S2_S2_S2_fjLj128EEEEELb1ELb1ELb0ELb0EEEvNS_9BwdParamsE,@function
        .size           _ZN10layer_norm13ln_bwd_kernelINS_13Kernel_traitsI13__nv_bfloat16S2_S2_S2_fjLj5120ELj1ELj1ELj4ELj16ENS_18Kernel_traits_baseILj5120ES2_S2_S2_S2_fjLj128EEEEELb1ELb1ELb0ELb0EEEvNS_9BwdParamsE,(.L_x_19288 - _ZN10layer_norm13ln_bwd_kernelINS_13Kernel_traitsI13__nv_bfloat16S2_S2_S2_fjLj5120ELj1ELj1ELj4ELj16ENS_18Kernel_traits_baseILj5120ES2_S2_S2_S2_fjLj128EEEEELb1ELb1ELb0ELb0EEEvNS_9BwdParamsE)
        .other          _ZN10layer_norm13ln_bwd_kernelINS_13Kernel_traitsI13__nv_bfloat16S2_S2_S2_fjLj5120ELj1ELj1ELj4ELj16ENS_18Kernel_traits_baseILj5120ES2_S2_S2_S2_fjLj128EEEEELb1ELb1ELb0ELb0EEEvNS_9BwdParamsE,@"STO_CUDA_ENTRY STV_DEFAULT"
_ZN10layer_norm13ln_bwd_kernelINS_13Kernel_traitsI13__nv_bfloat16S2_S2_S2_fjLj5120ELj1ELj1ELj4ELj16ENS_18Kernel_traits_baseILj5120ES2_S2_S2_S2_fjLj128EEEEELb1ELb1ELb0ELb0EEEvNS_9BwdParamsE:
.text._ZN10layer_norm13ln_bwd_kernelINS_13Kernel_traitsI13__nv_bfloat16S2_S2_S2_fjLj5120ELj1ELj1ELj4ELj16ENS_18Kernel_traits_baseILj5120ES2_S2_S2_S2_fjLj128EEEEELb1ELb1ELb0ELb0EEEvNS_9BwdParamsE:
        /* <DEDUP_REMOVED lines=16> */
[----:B------:R-:W0:Y:S01]  /*0100*/  LDCU.64 UR14, c[0x0][0x358] ;  /* 0x00006b00ff0e77ac */ /* 0x000e220008000a00 */
[----:B------:R-:W-:Y:S01]  /*0110*/  MOV R27, R10 ;  /* 0x0000000a001b7202 */ /* 0x000fe20000000f00 */
[----:B------:R-:W4:Y:S01]  /*0120*/  LDL.64 R52, [R1+0xa0] ;  /* 0x0000a00001347983 */ /* 0x000f220000100a00 */
[----:B------:R-:W-:Y:S01]  /*0130*/  LEA.HI.SX32 R251, R0, R251, 0x1d ;  /* 0x000000fb00fb7211 */ /* 0x000fe200078feaff */
[----:B------:R-:W1:Y:S01]  /*0140*/  S2UR UR7, SR_CTAID.X ;  /* 0x00000000000779c3 */ /* 0x000e620000002500 */
[----:B------:R-:W1:Y:S01]  /*0150*/  LDCU UR4, c[0x0][0x384] ;  /* 0x00007080ff0477ac */ /* 0x000e620008000800 */
[----:B------:R-:W4:Y:S01]  /*0160*/  LDL.64 R54, [R1+0xa8] ;  /* 0x0000a80001367983 */ /* 0x000f220000100a00 */
[C---:B------:R-:W-:Y:S02]  /*0170*/  ISETP.GE.U32.AND P5, PT, R251.reuse, 0x80, PT ;  /* 0x00000080fb00780c */ /* 0x040fe40003fa6070 */
        /* <DEDUP_REMOVED lines=29> */
[----:B0-----:R-:W-:-:S04]  /*0350*/  @P2 IMAD.WIDE.U32 R18, R27, 0x10, R18 ;  /* 0x000000101b122825 */ /* 0x001fc800078e0012 */
[C---:B-1----:R-:W-:Y:S01]  /*0360*/  @P2 IMAD.WIDE.U32 R20, R27.reuse, 0x10, R20 ;  /* 0x000000101b142825 */ /* 0x042fe200078e0014 */
[----:B------:R-:W-:-:S04]  /*0370*/  @P2 IADD3 R27, PT, PT, R27, 0x80, RZ ;  /* 0x000000801b1b2810 */ /* 0x000fc80007ffe0ff */
[----:B------:R0:W5:Y:S01]  /*0380*/  @P2 LDG.E.128 R156, desc[UR14][R20.64] ;  /* 0x0000000e149c2981 */ /* 0x000162000c1e1d00 */
[----:B------:R-:W-:-:S04]  /*0390*/  @P1 IMAD.WIDE.U32 R6, R27, 0x10, R22 ;  /* 0x000000101b061825 */ /* 0x000fc800078e0016 */
[----:B------:R-:W-:-:S05]  /*03a0*/  @P1 IMAD.WIDE.U32 R8, R27, 0x10, R24 ;  /* 0x000000101b081825 */ /* 0x000fca00078e0018 */
[----:B------:R0:W5:Y:S04]  /*03b0*/  @P1 LDG.E.128 R152, desc[UR14][R8.64] ;  /* 0x0000000e08981981 */ /* 0x000168000c1e1d00 */
[----:B--2---:R-:W2:Y:S04]  /*03c0*/  @P5 LDG.E.128 R68, desc[UR14][R2.64] ;  /* 0x0000000e02445981 */ /* 0x004ea8000c1e1d00 */
[----:B---3--:R-:W3:Y:S04]  /*03d0*/  @P4 LDG.E.128 R64, desc[UR14][R10.64] ;  /* 0x0000000e0a404981 */ /* 0x008ee8000c1e1d00 */
[----:B----4-:R-:W4:Y:S04]  /*03e0*/  @P3 LDG.E.128 R60, desc[UR14][R14.64] ;  /* 0x0000000e0e3c3981 */ /* 0x010f28000c1e1d00 */
        /* <DEDUP_REMOVED lines=39> */
[----:B------:R-:W-:Y:S01]  /*0660*/  CS2R R74, SRZ ;  /* 0x00000000004a7805 */ /* 0x000fe2000001ff00 */
[----:B--2---:R-:W-:Y:S04]  /*0670*/  @P5 STL.64 [R1+0xe0], R68 ;  /* 0x0000e04401005387 */ /* 0x004fe80000100a00 */
[----:B------:R1:W-:Y:S04]  /*0680*/  @P5 STL.64 [R1+0xe8], R70 ;  /* 0x0000e84601005387 */ /* 0x0003e80000100a00 */
        /* <DEDUP_REMOVED lines=24> */
[----:B------:R0:W-:Y:S04]  /*0810*/  STL [R1], RZ ;  /* 0x000000ff01007387 */ /* 0x0001e80000100800 */
[----:B------:R0:W-:Y:S04]  /*0820*/  STL [R1+0x4], RZ ;  /* 0x000004ff01007387 */ /* 0x0001e80000100800 */
[----:B------:R0:W-:Y:S04]  /*0830*/  STL [R1+0x8], RZ ;  /* 0x000008ff01007387 */ /* 0x0001e80000100800 */
[----:B------:R0:W-:Y:S01]  /*0840*/  STL [R1+0xc], RZ ;  /* 0x00000cff01007387 */ /* 0x0001e20000100800 */
[----:B------:R-:W-:-:S02]  /*0850*/  MOV R173, R71 ;  /* 0x0000004700ad7202 */ /* 0x000fc40000000f00 */
[----:B------:R-:W-:Y:S02]  /*0860*/  MOV R172, R70 ;  /* 0x0000004600ac7202 */ /* 0x000fe40000000f00 */
[----:B-1----:R-:W-:Y:S02]  /*0870*/  CS2R R70, SRZ ;  /* 0x0000000000467805 */ /* 0x002fe4000001ff00 */
[----:B------:R-:W-:Y:S02]  /*0880*/  MOV R51, R69 ;  /* 0x0000004500337202 */ /* 0x000fe40000000f00 */
[----:B------:R-:W-:Y:S02]  /*0890*/  MOV R49, R68 ;  /* 0x0000004400317202 */ /* 0x000fe40000000f00 */
[----:B------:R-:W-:Y:S02]  /*08a0*/  CS2R R68, SRZ ;  /* 0x0000000000447805 */ /* 0x000fe4000001ff00 */
[----:B------:R-:W-:-:S02]  /*08b0*/  MOV R43, R67 ;  /* 0x00000043002b7202 */ /* 0x000fc40000000f00 */
[----:B------:R-:W-:Y:S02]  /*08c0*/  MOV R41, R66 ;  /* 0x0000004200297202 */ /* 0x000fe40000000f00 */
[----:B--2---:R-:W-:Y:S02]  /*08d0*/  CS2R R66, SRZ ;  /* 0x0000000000427805 */ /* 0x004fe4000001ff00 */
[----:B------:R-:W-:Y:S02]  /*08e0*/  MOV R39, R65 ;  /* 0x0000004100277202 */ /* 0x000fe40000000f00 */
[----:B------:R-:W-:Y:S02]  /*08f0*/  MOV R37, R64 ;  /* 0x0000004000257202 */ /* 0x000fe40000000f00 */
[----:B------:R-:W-:Y:S02]  /*0900*/  CS2R R64, SRZ ;  /* 0x0000000000407805 */ /* 0x000fe4000001ff00 */
[----:B------:R-:W-:-:S02]  /*0910*/  MOV R31, R63 ;  /* 0x0000003f001f7202 */ /* 0x000fc40000000f00 */
[----:B------:R-:W-:Y:S02]  /*0920*/  MOV R29, R62 ;  /* 0x0000003e001d7202 */ /* 0x000fe40000000f00 */
[----:B---3--:R-:W-:Y:S02]  /*0930*/  CS2R R62, SRZ ;  /* 0x00000000003e7805 */ /* 0x008fe4000001ff00 */
[----:B------:R-:W-:Y:S02]  /*0940*/  MOV R27, R61 ;  /* 0x0000003d001b7202 */ /* 0x000fe40000000f00 */
[----:B------:R-:W-:Y:S02]  /*0950*/  MOV R25, R60 ;  /* 0x0000003c00197202 */ /* 0x000fe40000000f00 */
[----:B------:R-:W-:Y:S02]  /*0960*/  CS2R R60, SRZ ;  /* 0x00000000003c7805 */ /* 0x000fe4000001ff00 */
[----:B------:R-:W-:-:S02]  /*0970*/  MOV R19, R59 ;  /* 0x0000003b00137202 */ /* 0x000fc40000000f00 */
[----:B------:R-:W-:Y:S02]  /*0980*/  MOV R17, R58 ;  /* 0x0000003a00117202 */ /* 0x000fe40000000f00 */
[----:B----4-:R-:W-:Y:S02]  /*0990*/  CS2R R58, SRZ ;  /* 0x00000000003a7805 */ /* 0x010fe4000001ff00 */
[----:B------:R-:W-:Y:S02]  /*09a0*/  MOV R15, R57 ;  /* 0x00000039000f7202 */ /* 0x000fe40000000f00 */
[----:B------:R-:W-:Y:S02]  /*09b0*/  MOV R13, R56 ;  /* 0x00000038000d7202 */ /* 0x000fe40000000f00 */
[----:B------:R-:W-:Y:S02]  /*09c0*/  CS2R R56, SRZ ;  /* 0x0000000000387805 */ /* 0x000fe4000001ff00 */
[----:B------:R-:W-:-:S02]  /*09d0*/  MOV R10, R55 ;  /* 0x00000037000a7202 */ /* 0x000fc40000000f00 */
[----:B------:R-:W-:Y:S02]  /*09e0*/  MOV R6, R54 ;  /* 0x0000003600067202 */ /* 0x000fe40000000f00 */
[----:B0-----:R-:W-:Y:S02]  /*09f0*/  CS2R R54, SRZ ;  /* 0x0000000000367805 */ /* 0x001fe4000001ff00 */
        /* <DEDUP_REMOVED lines=9> */
[----:B------:R-:W-:Y:S01]  /*0a90*/  STL.S16 [R1+0x98], R57 ;  /* 0x0000983901007387 */ /* 0x000fe20000100600 */
[----:B------:R-:W-:Y:S02]  /*0aa0*/  PRMT R54, R168, 0x7632, R54 ;  /* 0x00007632a8367816 */ /* 0x000fe40000000036 */
[----:B------:R-:W-:-:S02]  /*0ab0*/  CS2R R150, SRZ ;  /* 0x0000000000967805 */ /* 0x000fc4000001ff00 */
[----:B------:R-:W-:Y:S01]  /*0ac0*/  PRMT R53, R173, 0x7632, R53 ;  /* 0x00007632ad357816 */ /* 0x000fe20000000035 */
[----:B------:R1:W-:Y:S01]  /*0ad0*/  STL.S16 [R1+0x94], R56 ;  /* 0x0000943801007387 */ /* 0x0003e20000100600 */
        /* <DEDUP_REMOVED lines=11> */
[----:B------:R-:W-:Y:S01]  /*0b90*/  STL.S16 [R1+0x138], R53 ;  /* 0x0001383501007387 */ /* 0x000fe20000100600 */
        /* <DEDUP_REMOVED lines=100> */
[----:B------:R-:W-:Y:S01]  /*11e0*/  UPLOP3.LUT UP2, UPT, UPT, UPT, UPT, 0x40, 0x4 ;  /* 0x000000000004789c */ /* 0x000fe20003f4e870 */
[----:B------:R-:W0:Y:S02]  /*11f0*/  LDCU UR26, c[0x0][0x408] ;  /* 0x00008100ff1a77ac */ /* 0x000e240008000800 */
[----:B------:R2:W-:Y:S01]  /*1200*/  STL.S16 [R1+0x100], R14 ;  /* 0x0001000e01007387 */ /* 0x0005e20000100600 */
[----:B------:R-:W-:-:S03]  /*1210*/  UISETP.NE.AND.EX UP0, UPT, UR5, URZ, UPT, UP0 ;  /* 0x000000ff0500728c */ /* 0x000fc6000bf05300 */
[----:B------:R2:W-:Y:S01]  /*1220*/  STL.S16 [R1+0xfc], R12 ;  /* 0x0000fc0c01007387 */ /* 0x0005e20000100600 */
[----:B------:R-:W1:Y:S03]  /*1230*/  LDCU UR6, c[0x0][0x388] ;  /* 0x00007100ff0677ac */ /* 0x000e660008000800 */
[----:B------:R2:W-:Y:S01]  /*1240*/  STL.S16 [R1+0x58], R11 ;  /* 0x0000580b01007387 */ /* 0x0005e20000100600 */
[----:B------:R-:W3:Y:S03]  /*1250*/  LDCU.U8 UR16, c[0x0][0x410] ;  /* 0x00008200ff1077ac */ /* 0x000ee60008000000 */
[----:B------:R2:W-:Y:S01]  /*1260*/  STL.S16 [R1+0x54], R9 ;  /* 0x0000540901007387 */ /* 0x0005e20000100600 */
[----:B------:R-:W4:Y:S03]  /*1270*/  LDCU UR17, c[0x0][0x400] ;  /* 0x00008000ff1177ac */ /* 0x000f260008000800 */
        /* <DEDUP_REMOVED lines=8> */
[----:B------:R2:W-:Y:S04]  /*1300*/  STL.S16 [R1+0x9c], R0 ;  /* 0x00009c0001007387 */ /* 0x0005e80000100600 */
        /* <DEDUP_REMOVED lines=19> */
[----:B01-34-:R2:W-:Y:S02]  /*1440*/  STL [R1+0xc], RZ ;  /* 0x00000cff01007387 */ /* 0x01b5e40000100800 */
.L_x_1163:
[----:B------:R-:W0:Y:S01]  /*1450*/  @UP0 LDCU.64 UR4, c[0x0][0x3e0] ;  /* 0x00007c00ff0407ac */ /* 0x000e220008000a00 */
[----:B------:R-:W-:Y:S01]  /*1460*/  PLOP3.LUT P0, PT, PT, PT, UP0, 0x80, 0x8 ;  /* 0x000000000008781c */ /* 0x000fe20003f0f008 */
[----:B------:R-:W-:-:S06]  /*1470*/  UIMAD.WIDE UR12, UR7, 0x4, UR8 ;  /* 0x00000004070c78a5 */ /* 0x000fcc000f8e0208 */
[----:B------:R-:W-:Y:S02]  /*1480*/  MOV R176, UR12 ;  /* 0x0000000c00b07c02 */ /* 0x000fe40008000f00 */
[----:B------:R-:W-:-:S05]  /*1490*/  MOV R177, UR13 ;  /* 0x0000000d00b17c02 */ /* 0x000fca0008000f00 */
[----:B--2---:R1:W2:Y:S01]  /*14a0*/  LDG.E R0, desc[UR14][R176.64] ;  /* 0x0000000eb0007981 */ /* 0x0042a2000c1e1900 */
[----:B0-----:R-:W-:Y:S02]  /*14b0*/  @UP0 UIMAD.WIDE UR4, UR7, 0x2, UR4 ;  /* 0x00000002070408a5 */ /* 0x001fe4000f8e0204 */
[----:B------:R-:W-:-:S04]  /*14c0*/  UIMAD.WIDE UR12, UR7, 0x4, UR10 ;  /* 0x00000004070c78a5 */ /* 0x000fc8000f8e020a */
[----:B-1----:R-:W-:Y:S02]  /*14d0*/  MOV R176, UR4 ;  /* 0x0000000400b07c02 */ /* 0x002fe40008000f00 */
[----:B------:R-:W-:-:S05]  /*14e0*/  MOV R177, UR5 ;  /* 0x0000000500b17c02 */ /* 0x000fca0008000f00 */
[----:B------:R0:W3:Y:S02]  /*14f0*/  @P0 LDG.E.U16 R178, desc[UR14][R176.64] ;  /* 0x0000000eb0b20981 */ /* 0x0000e4000c1e1500 */
[----:B0-----:R-:W-:Y:S02]  /*1500*/  MOV R176, UR12 ;  /* 0x0000000c00b07c02 */ /* 0x001fe40008000f00 */
[----:B------:R-:W-:-:S05]  /*1510*/  MOV R177, UR13 ;  /* 0x0000000d00b17c02 */ /* 0x000fca0008000f00 */
[----:B------:R-:W4:Y:S01]  /*1520*/  LDG.E R176, desc[UR14][R176.64] ;  /* 0x0000000eb0b07981 */ /* 0x000f22000c1e1900 */
[----:B------:R-:W0:Y:S01]  /*1530*/  S2R R247, SR_TID.X ;  /* 0x0000000000f77919 */ /* 0x000e220000002100 */
[----:B------:R-:W-:Y:S01]  /*1540*/  PLOP3.LUT P0, PT, PT, PT, UP0, 0x80, 0x8 ;  /* 0x000000000008781c */ /* 0x000fe20003f0f008 */
[----:B------:R-:W-:Y:S01]  /*1550*/  UIMAD UR4, UR7, UR6, URZ ;  /* 0x00000006070472a4 */ /* 0x000fe2000f8e02ff */
[----:B------:R-:W-:-:S03]  /*1560*/  ISETP.NE.AND P6, PT, RZ, UR16, PT ;  /* 0x00000010ff007c0c */ /* 0x000fc6000bfc5270 */
[----:B------:R-:W-:Y:S01]  /*1570*/  USHF.R.S32.HI UR5, URZ, 0x1f, UR4 ;  /* 0x0000001fff057899 */ /* 0x000fe20008011404 */
[----:B------:R-:W-:-:S03]  /*1580*/  ISETP.GE.U32.AND P5, PT, R251, 0x80, PT ;  /* 0x00000080fb00780c */ /* 0x000fc60003fa6070 */
[----:B------:R-:W-:Y:S01]  /*1590*/  ULEA.HI UR5, UR5, UR4, URZ, 0x3 ;  /* 0x0000000405057291 */ /* 0x000fe2000f8f18ff */
[----:B------:R-:W-:Y:S01]  /*15a0*/  BSSY.RECONVERGENT B0, `(.L_x_1112) ;  /* 0x0000090000007945 */ /* 0x000fe20003800200 */
[----:B------:R-:W-:Y:S01]  /*15b0*/  UMOV UR12, 0x3f800000 ;  /* 0x3f800000000c7882 */ /* 0x000fe20000000000 */
[----:B------:R-:W-:Y:S01]  /*15c0*/  HFMA2 R228, -RZ, RZ, 0, 0 ;  /* 0x00000000ffe47431 */ /* 0x000fe200000001ff */
[C---:B------:R-:W-:Y:S02]  /*15d0*/  ISETP.GE.U32.AND P4, PT, R251.reuse, 0x100, PT ;  /* 0x00000100fb00780c */ /* 0x040fe40003f86070 */
[C---:B------:R-:W-:Y:S02]  /*15e0*/  ISETP.GE.U32.AND P3, PT, R251.reuse, 0x180, PT ;  /* 0x00000180fb00780c */ /* 0x040fe40003f66070 */
[C---:B------:R-:W-:Y:S02]  /*15f0*/  ISETP.GE.U32.AND P2, PT, R251.reuse, 0x200, PT ;  /* 0x00000200fb00780c */ /* 0x040fe40003f46070 */
[----:B------:R-:W-:-:S02]  /*1600*/  ISETP.GE.U32.AND P1, PT, R251, 0x280, PT ;  /* 0x00000280fb00780c */ /* 0x000fc40003f26070 */
[----:B------:R-:W-:Y:S02]  /*1610*/  MOV R227, RZ ;  /* 0x000000ff00e37202 */ /* 0x000fe40000000f00 */
[----:B--2---:R-:W-:-:S04]  /*1620*/  FSEL R0, R0, RZ, !P6 ;  /* 0x000000ff00007208 */ /* 0x004fc80007000000 */
[----:B------:R-:W-:Y:S02]  /*1630*/  R2UR UR25, R0 ;  /* 0x00000000001972ca */ /* 0x000fe400000e0000 */
[----:B------:R-:W-:Y:S02]  /*1640*/  MOV R0, UR5 ;  /* 0x0000000500007c02 */ /* 0x000fe40008000f00 */
[----:B---3--:R-:W-:Y:S02]  /*1650*/  @P0 R2UR UR13, R178 ;  /* 0x00000000b20d02ca */ /* 0x008fe400000e0000 */
[----:B0-----:R-:W-:-:S04]  /*1660*/  LEA.HI.SX32 R0, R0, R247, 0x1d ;  /* 0x000000f700007211 */ /* 0x001fc800078feaff */
[----:B------:R-:W-:-:S07]  /*1670*/  MOV R226, R0 ;  /* 0x0000000000e27202 */ /* 0x000fce0000000f00 */
[----:B------:R-:W-:Y:S01]  /*1680*/  @UP0 USHF.L.U32 UR12, UR13, 0x10, URZ ;  /* 0x000000100d0c0899 */ /* 0x000fe200080006ff */
[----:B----4-:R-:W-:Y:S01]  /*1690*/  R2UR UR24, R176 ;  /* 0x00000000b01872ca */ /* 0x010fe200000e0000 */
[----:B-----5:R-:W-:-:S14]  /*16a0*/  @!P5 BRA `(.L_x_1113) ;  /* 0x0000000400fcd947 */ /* 0x020fdc0003800000 */
[----:B------:R-:W0:Y:S01]  /*16b0*/  LDC.64 R24, c[0x0][0x3a8] ;  /* 0x0000ea00ff187b82 */ /* 0x000e220000000a00 */
[----:B------:R-:W2:Y:S04]  /*16c0*/  LDL R8, [R1+0xe0] ;  /* 0x0000e00001087983 */ /* 0x000ea80000100800 */
[----:B------:R-:W3:Y:S03]  /*16d0*/  LDL.LU R244, [R1+0x40] ;  /* 0x0000400001f47983 */ /* 0x000ee60000300800 */
[----:B------:R-:W1:Y:S01]  /*16e0*/  LDC.64 R180, c[0x0][0x428] ;  /* 0x00010a00ffb47b82 */ /* 0x000e620000000a00 */
[----:B------:R-:W4:Y:S04]  /*16f0*/  LDL R243, [R1+0xe4] ;  /* 0x0000e40001f37983 */ /* 0x000f280000100800 */
[----:B------:R-:W4:Y:S01]  /*1700*/  LDL.LU R188, [R1+0x48] ;  /* 0x0000480001bc7983 */ /* 0x000f220000300800 */
[----:B------:R-:W-:-:S02]  /*1710*/  ISETP.NE.U32.AND P0, PT, RZ, UR18, PT ;  /* 0x00000012ff007c0c */ /* 0x000fc4000bf05070 */
[----:B------:R-:W1:Y:S01]  /*1720*/  LDC.64 R200, c[0x0][0x3b0] ;  /* 0x0000ec00ffc87b82 */ /* 0x000e620000000a00 */
[----:B------:R-:W4:Y:S04]  /*1730*/  LDL R230, [R1+0xe8] ;  /* 0x0000e80001e67983 */ /* 0x000f280000100800 */
[----:B------:R-:W4:Y:S01]  /*1740*/  LDL.LU R222, [R1+0x30] ;  /* 0x0000300001de7983 */ /* 0x000f220000300800 */
[----:B0-----:R-:W-:-:S03]  /*1750*/  IMAD.WIDE.U32 R24, R0, 0x10, R24 ;  /* 0x0000001000187825 */ /* 0x001fc600078e0018 */
[----:B------:R-:W4:Y:S04]  /*1760*/  LDL R215, [R1+0xec] ;  /* 0x0000ec0001d77983 */ /* 0x000f280000100800 */
[----:B------:R1:W3:Y:S04]  /*1770*/  LDG.E.128 R176, desc[UR14][R24.64] ;  /* 0x0000000e18b07981 */ /* 0x0002e8000c1e1d00 */
[----:B------:R-:W4:Y:S04]  /*1780*/  LDL.LU R216, [R1+0x38] ;  /* 0x0000380001d87983 */ /* 0x000f280000300800 */
[----:B------:R-:W4:Y:S01]  /*1790*/  LDL R205, [R1+0x12c] ;  /* 0x00012c0001cd7983 */ /* 0x000f220000100800 */
[----:B-1----:R-:W-:-:S03]  /*17a0*/  IMAD.WIDE.U32 R24, R0, 0x10, R180 ;  /* 0x0000001000187825 */ /* 0x002fc600078e00b4 */
[----:B------:R-:W4:Y:S04]  /*17b0*/  LDL.LU R250, [R1+0x44] ;  /* 0x0000440001fa7983 */ /* 0x000f280000300800 */
[----:B------:R0:W4:Y:S01]  /*17c0*/  LDG.E.128 R180, desc[UR14][R24.64] ;  /* 0x0000000e18b47981 */ /* 0x000122000c1e1d00 */
[----:B------:R-:W-:-:S03]  /*17d0*/  ISETP.NE.AND.EX P0, PT, RZ, UR19, PT, P0 ;  /* 0x00000013ff007c0c */ /* 0x000fc6000bf05300 */
[----:B------:R-:W4:Y:S04]  /*17e0*/  LDL R249, [R1+0x130] ;  /* 0x0001300001f97983 */ /* 0x000f280000100800 */
[----:B------:R-:W4:Y:S06]  /*17f0*/  LDL.LU R248, [R1+0x4c] ;  /* 0x00004c0001f87983 */ /* 0x000f2c0000300800 */
[----:B0-----:R-:W0:Y:S02]  /*1800*/  @P0 LDC.64 R24, c[0x0][0x438] ;  /* 0x00010e00ff180b82 */ /* 0x001e240000000a00 */
[----:B0-----:R-:W-:-:S05]  /*1810*/  @P0 IMAD.WIDE.U32 R24, R0, 0x10, R24 ;  /* 0x0000001000180825 */ /* 0x001fca00078e0018 */
[----:B------:R0:W5:Y:S02]  /*1820*/  @P0 LDG.E.128 R48, desc[UR14][R24.64] ;  /* 0x0000000e18300981 */ /* 0x000164000c1e1d00 */
[----:B0-----:R-:W-:-:S06]  /*1830*/  IMAD.WIDE.U32 R24, R0, 0x8, R200 ;  /* 0x0000000800187825 */ /* 0x001fcc00078e00c8 */
[----:B------:R-:W5:Y:S01]  /*1840*/  LDG.E.64 R24, desc[UR14][R24.64] ;  /* 0x0000000e18187981 */ /* 0x000f62000c1e1b00 */
[----:B--2---:R-:W-:Y:S02]  /*1850*/  SHF.L.U32 R8, R8, 0x10, RZ ;  /* 0x0000001008087819 */ /* 0x004fe400000006ff */
[----:B---3--:R-:W-:-:S05]  /*1860*/  SHF.L.U32 R2, R176, 0x10, RZ ;  /* 0x00000010b0027819 */ /* 0x008fca00000006ff */
        /* <DEDUP_REMOVED lines=10> */
[----:B------:R-:W-:Y:S02]  /*1910*/  SHF.L.U32 R7, R181, 0x10, RZ ;  /* 0x00000010b5077819 */ /* 0x000fe400000006ff */
[----:B------:R-:W-:Y:S01]  /*1920*/  SHF.L.U32 R8, R243, 0x10, RZ ;  /* 0x00000010f3087819 */ /* 0x000fe200000006ff */
[----:B------:R-:W-:Y:S01]  /*1930*/  FADD.FTZ R2, R2, -UR25 ;  /* 0x8000001902027e21 */ /* 0x000fe20008010000 */
[----:B------:R0:W-:Y:S01]  /*1940*/  STL [R1+0x40], R244 ;  /* 0x000040f401007387 */ /* 0x0001e20000100800 */
[----:B------:R-:W-:Y:S01]  /*1950*/  FADD.FTZ R130, R130, R7 ;  /* 0x0000000782827221 */ /* 0x000fe20000010000 */
[-C--:B------:R-:W-:Y:S01]  /*1960*/  FFMA.FTZ R188, R201, R7.reuse, R188 ;  /* 0x00000007c9bc7223 */ /* 0x080fe200000100bc */
[----:B------:R-:W-:Y:S01]  /*1970*/  FMUL.FTZ R200, R2, UR24 ;  /* 0x0000001802c87c20 */ /* 0x000fe20008410000 */
[----:B0-----:R-:W-:Y:S01]  /*1980*/  FMUL.FTZ R244, R8, R7 ;  /* 0x0000000708f47220 */ /* 0x001fe20000410000 */
[----:B------:R-:W-:-:S02]  /*1990*/  SHF.L.U32 R7, R182, 0x10, RZ ;  /* 0x00000010b6077819 */ /* 0x000fc400000006ff */
[----:B------:R-:W-:-:S03]  /*19a0*/  SHF.L.U32 R8, R230, 0x10, RZ ;  /* 0x00000010e6087819 */ /* 0x000fc600000006ff */
[-C--:B------:R-:W-:Y:S01]  /*19b0*/  FFMA.FTZ R222, R200, R7.reuse, R222 ;  /* 0x00000007c8de7223 */ /* 0x080fe200000100de */
[----:B------:R-:W-:Y:S01]  /*19c0*/  SHF.L.U32 R2, R179, 0x10, RZ ;  /* 0x00000010b3027819 */ /* 0x000fe200000006ff */
[----:B------:R0:W-:Y:S01]  /*19d0*/  STL [R1+0x48], R188 ;  /* 0x000048bc01007387 */ /* 0x0001e20000100800 */
[----:B------:R-:W-:Y:S01]  /*19e0*/  FMUL.FTZ R243, R8, R7 ;  /* 0x0000000708f37220 */ /* 0x000fe20000410000 */
[----:B------:R-:W-:Y:S02]  /*19f0*/  SHF.L.U32 R8, R215, 0x10, RZ ;  /* 0x00000010d7087819 */ /* 0x000fe400000006ff */
[----:B------:R1:W-:Y:S01]  /*1a00*/  STL [R1+0x30], R222 ;  /* 0x000030de01007387 */ /* 0x0003e20000100800 */
[----:B------:R-:W-:Y:S01]  /*1a10*/  FADD.FTZ R2, R2, -UR25 ;  /* 0x8000001902027e21 */ /* 0x000fe20008010000 */
[----:B------:R-:W-:Y:S02]  /*1a20*/  PRMT R17, R176, 0x7632, R17 ;  /* 0x00007632b0117816 */ /* 0x000fe40000000011 */
[----:B------:R-:W2:Y:S01]  /*1a30*/  LDL R226, [R1+0x134] ;  /* 0x0001340001e27983 */ /* 0x000ea20000100800 */
[----:B------:R-:W-:-:S03]  /*1a40*/  FADD.FTZ R124, R124, R7 ;  /* 0x000000077c7c7221 */ /* 0x000fc60000010000 */
[----:B------:R-:W3:Y:S01]  /*1a50*/  LDL.LU R215, [R1+0x34] ;  /* 0x0000340001d77983 */ /* 0x000ee20000300800 */
[----:B------:R-:W-:Y:S01]  /*1a60*/  SHF.L.U32 R7, R183, 0x10, RZ ;  /* 0x00000010b7077819 */ /* 0x000fe200000006ff */
[----:B0-----:R-:W-:Y:S01]  /*1a70*/  FMUL.FTZ R188, R2, UR24 ;  /* 0x0000001802bc7c20 */ /* 0x001fe20008410000 */
[----:B------:R-:W-:-:S03]  /*1a80*/  SHF.L.U32 R2, R17, 0x10, RZ ;  /* 0x0000001011027819 */ /* 0x000fc600000006ff */
[----:B------:R-:W-:Y:S01]  /*1a90*/  FMUL.FTZ R230, R8, R7 ;  /* 0x0000000708e67220 */ /* 0x000fe20000410000 */
[----:B------:R-:W-:Y:S01]  /*1aa0*/  PRMT R8, R180, 0x7632, R8 ;  /* 0x00007632b4087816 */ /* 0x000fe20000000008 */
[----:B------:R-:W-:-:S03]  /*1ab0*/  FADD.FTZ R2, R2, -UR25 ;  /* 0x8000001902027e21 */ /* 0x000fc60008010000 */
[----:B------:R-:W-:Y:S01]  /*1ac0*/  SHF.L.U32 R8, R8, 0x10, RZ ;  /* 0x0000001008087819 */ /* 0x000fe200000006ff */
[----:B------:R-:W-:Y:S01]  /*1ad0*/  FMUL.FTZ R2, R2, UR24 ;  /* 0x0000001802027c20 */ /* 0x000fe20008410000 */
[----:B------:R-:W-:-:S03]  /*1ae0*/  FFMA.FTZ R216, R188, R7, R216 ;  /* 0x00000007bcd87223 */ /* 0x000fc600000100d8 */
[-C--:B------:R-:W-:Y:S01]  /*1af0*/  FFMA.FTZ R250, R2, R8.reuse, R250 ;  /* 0x0000000802fa7223 */ /* 0x080fe200000100fa */
[----:B------:R-:W-:Y:S01]  /*1b00*/  SHF.L.U32 R17, R205, 0x10, RZ ;  /* 0x00000010cd117819 */ /* 0x000fe200000006ff */
[----:B------:R0:W-:Y:S04]  /*1b10*/  STL [R1+0x38], R216 ;  /* 0x000038d801007387 */ /* 0x0001e80000100800 */
[----:B------:R-:W4:Y:S04]  /*1b20*/  LDL R205, [R1+0x138] ;  /* 0x0001380001cd7983 */ /* 0x000f280000100800 */
[----:B------:R-:W-:Y:S04]  /*1b30*/  STL [R1+0x44], R250 ;  /* 0x000044fa01007387 */ /* 0x000fe80000100800 */
[----:B------:R-:W4:Y:S01]  /*1b40*/  LDL.LU R180, [R1+0x3c] ;  /* 0x00003c0001b47983 */ /* 0x000f220000300800 */
[--C-:B------:R-:W-:Y:S01]  /*1b50*/  FADD.FTZ R126, R126, R7.reuse ;  /* 0x000000077e7e7221 */ /* 0x100fe20000010000 */
[----:B------:R-:W-:Y:S01]  /*1b60*/  PRMT R7, R177, 0x7632, R7 ;  /* 0x00007632b1077816 */ /* 0x000fe20000000007 */
[----:B------:R-:W-:Y:S01]  /*1b70*/  FADD.FTZ R129, R129, R8 ;  /* 0x0000000881817221 */ /* 0x000fe20000010000 */
[----:B-1----:R-:W-:-:S02]  /*1b80*/  FMUL.FTZ R222, R17, R8 ;  /* 0x0000000811de7220 */ /* 0x002fc40000410000 */
[----:B------:R-:W-:Y:S02]  /*1b90*/  SHF.L.U32 R7, R7, 0x10, RZ ;  /* 0x0000001007077819 */ /* 0x000fe400000006ff */
[----:B------:R-:W-:Y:S02]  /*1ba0*/  PRMT R8, R178, 0x7632, R8 ;  /* 0x00007632b2087816 */ /* 0x000fe40000000008 */
[----:B------:R-:W-:Y:S01]  /*1bb0*/  PRMT R17, R181, 0x7632, R17 ;  /* 0x00007632b5117816 */ /* 0x000fe20000000011 */
[----:B------:R-:W-:Y:S01]  /*1bc0*/  FADD.FTZ R7, R7, -UR25 ;  /* 0x8000001907077e21 */ /* 0x000fe20008010000 */
[----:B------:R-:W-:Y:S02]  /*1bd0*/  SHF.L.U32 R8, R8, 0x10, RZ ;  /* 0x0000001008087819 */ /* 0x000fe400000006ff */
[----:B------:R-:W-:Y:S01]  /*1be0*/  SHF.L.U32 R17, R17, 0x10, RZ ;  /* 0x0000001011117819 */ /* 0x000fe200000006ff */
[----:B------:R-:W-:Y:S01]  /*1bf0*/  FMUL.FTZ R7, R7, UR24 ;  /* 0x0000001807077c20 */ /* 0x000fe20008410000 */
[----:B------:R-:W-:Y:S01]  /*1c00*/  SHF.L.U32 R176, R249, 0x10, RZ ;  /* 0x00000010f9b07819 */ /* 0x000fe200000006ff */
[----:B------:R-:W-:Y:S01]  /*1c10*/  FADD.FTZ R8, R8, -UR25 ;  /* 0x8000001908087e21 */ /* 0x000fe20008010000 */
[----:B------:R-:W-:Y:S01]  /*1c20*/  PRMT R177, R182, 0x7632, R177 ;  /* 0x00007632b6b17816 */ /* 0x000fe200000000b1 */
[----:B------:R-:W-:Y:S01]  /*1c30*/  FADD.FTZ R131, R131, R17 ;  /* 0x0000001183837221 */ /* 0x000fe20000010000 */
[-C--:B------:R-:W-:Y:S01]  /*1c40*/  FFMA.FTZ R248, R7, R17.reuse, R248 ;  /* 0x0000001107f87223 */ /* 0x080fe200000100f8 */
[----:B0-----:R-:W-:Y:S01]  /*1c50*/  FMUL.FTZ R216, R176, R17 ;  /* 0x00000011b0d87220 */ /* 0x001fe20000410000 */
[----:B------:R-:W-:Y:S01]  /*1c60*/  SHF.L.U32 R17, R177, 0x10, RZ ;  /* 0x00000010b1117819 */ /* 0x000fe200000006ff */
[----:B------:R-:W-:-:S02]  /*1c70*/  FMUL.FTZ R8, R8, UR24 ;  /* 0x0000001808087c20 */ /* 0x000fc40008410000 */
[----:B------:R-:W-:Y:S02]  /*1c80*/  STL [R1+0x4c], R248 ;  /* 0x00004cf801007387 */ /* 0x000fe40000100800 */
[----:B------:R-:W-:Y:S01]  /*1c90*/  FADD.FTZ R125, R125, R17 ;  /* 0x000000117d7d7221 */ /* 0x000fe20000010000 */
[----:B------:R-:W-:Y:S01]  /*1ca0*/  PRMT R178, R183, 0x7632, R178 ;  /* 0x00007632b7b27816 */ /* 0x000fe200000000b2 */
[----:B------:R-:W-:-:S03]  /*1cb0*/  FFMA.FTZ R177, R21, R217, RZ ;  /* 0x000000d915b17223 */ /* 0x000fc600000100ff */
[----:B------:R-:W-:Y:S01]  /*1cc0*/  SHF.L.U32 R178, R178, 0x10, RZ ;  /* 0x00000010b2b27819 */ /* 0x000fe200000006ff */
[----:B------:R-:W-:-:S04]  /*1cd0*/  FFMA.FTZ R177, R2, R222, R177 ;  /* 0x000000de02b17223 */ /* 0x000fc800000100b1 */
[----:B------:R-:W-:-:S04]  /*1ce0*/  FFMA.FTZ R177, R201, R244, R177 ;  /* 0x000000f4c9b17223 */ /* 0x000fc800000100b1 */
[----:B------:R-:W-:-:S04]  /*1cf0*/  FFMA.FTZ R177, R7, R216, R177 ;  /* 0x000000d807b17223 */ /* 0x000fc800000100b1 */
[----:B------:R-:W-:Y:S01]  /*1d00*/  FFMA.FTZ R177, R200, R243, R177 ;  /* 0x000000f3c8b17223 */ /* 0x000fe200000100b1 */
[----:B------:R-:W-:Y:S01]  /*1d10*/  FADD.FTZ R127, R127, R178 ;  /* 0x000000b27f7f7221 */ /* 0x000fe20000010000 */
[----:B--2---:R-:W-:Y:S01]  /*1d20*/  SHF.L.U32 R176, R226, 0x10, RZ ;  /* 0x00000010e2b07819 */ /* 0x004fe200000006ff */
[----:B---3--:R-:W-:-:S05]  /*1d30*/  FFMA.FTZ R215, R8, R17, R215 ;  /* 0x0000001108d77223 */ /* 0x008fca00000100d7 */
[----:B------:R0:W-:Y:S02]  /*1d40*/  STL [R1+0x34], R215 ;  /* 0x000034d701007387 */ /* 0x0001e40000100800 */
[----:B0-----:R-:W-:Y:S01]  /*1d50*/  FMUL.FTZ R215, R176, R17 ;  /* 0x00000011b0d77220 */ /* 0x001fe20000410000 */
[----:B------:R-:W-:-:S04]  /*1d60*/  PRMT R17, R179, 0x7632, R17 ;  /* 0x00007632b3117816 */ /* 0x000fc80000000011 */
[----:B------:R-:W-:-:S05]  /*1d70*/  SHF.L.U32 R17, R17, 0x10, RZ ;  /* 0x0000001011117819 */ /* 0x000fca00000006ff */
[----:B------:R-:W-:Y:S01]  /*1d80*/  FADD.FTZ R17, R17, -UR25 ;  /* 0x8000001911117e21 */ /* 0x000fe20008010000 */
[----:B------:R-:W-:-:S03]  /*1d90*/  FADD.FTZ R176, RZ, R217 ;  /* 0x000000d9ffb07221 */ /* 0x000fc60000010000 */
[----:B------:R-:W-:Y:S01]  /*1da0*/  FMUL.FTZ R17, R17, UR24 ;  /* 0x0000001811117c20 */ /* 0x000fe20008410000 */
[----:B------:R-:W-:-:S03]  /*1db0*/  FADD.FTZ R176, R176, R222 ;  /* 0x000000deb0b07221 */ /* 0x000fc60000010000 */
[----:B----4-:R-:W-:Y:S01]  /*1dc0*/  FFMA.FTZ R180, R17, R178, R180 ;  /* 0x000000b211b47223 */ /* 0x010fe200000100b4 */
[----:B------:R-:W-:-:S04]  /*1dd0*/  FADD.FTZ R176, R176, R244 ;  /* 0x000000f4b0b07221 */ /* 0x000fc80000010000 */
[----:B------:R0:W-:Y:S01]  /*1de0*/  STL [R1+0x3c], R180 ;  /* 0x00003cb401007387 */ /* 0x0001e20000100800 */
[----:B------:R-:W-:Y:S01]  /*1df0*/  FADD.FTZ R176, R176, R216 ;  /* 0x000000d8b0b07221 */ /* 0x000fe20000010000 */
[----:B------:R-:W-:-:S03]  /*1e00*/  SHF.L.U32 R179, R205, 0x10, RZ ;  /* 0x00000010cdb37819 */ /* 0x000fc600000006ff */
[----:B------:R-:W-:Y:S01]  /*1e10*/  FADD.FTZ R176, R176, R243 ;  /* 0x000000f3b0b07221 */ /* 0x000fe20000010000 */
[----:B------:R-:W-:-:S03]  /*1e20*/  FFMA.FTZ R177, R8, R215, R177 ;  /* 0x000000d708b17223 */ /* 0x000fc600000100b1 */
[----:B------:R-:W-:Y:S01]  /*1e30*/  FADD.FTZ R176, R176, R215 ;  /* 0x000000d7b0b07221 */ /* 0x000fe20000010000 */
[----:B------:R-:W-:Y:S01]  /*1e40*/  FMUL.FTZ R205, R179, R178 ;  /* 0x000000b2b3cd7220 */ /* 0x000fe20000410000 */
[----:B------:R-:W-:Y:S02]  /*1e50*/  FFMA.FTZ R177, R188, R230, R177 ;  /* 0x000000e6bcb17223 */ /* 0x000fe400000100b1 */
[----:B------:R-:W-:Y:S01]  /*1e60*/  FADD.FTZ R176, R176, R230 ;  /* 0x000000e6b0b07221 */ /* 0x000fe20000010000 */
[----:B------:R-:W-:Y:S01]  /*1e70*/  IADD3 R226, PT, PT, R0, 0x80, RZ ;  /* 0x0000008000e27810 */ /* 0x000fe20007ffe0ff */
[----:B------:R-:W-:Y:S02]  /*1e80*/  FFMA.FTZ R227, R17, R205, R177 ;  /* 0x000000cd11e37223 */ /* 0x000fe400000100b1 */
[----:B0-----:R-:W-:-:S07]  /*1e90*/  FADD.FTZ R228, R176, R205 ;  /* 0x000000cdb0e47221 */ /* 0x001fce0000010000 */
.L_x_1113:
[----:B------:R-:W-:Y:S05]  /*1ea0*/  BSYNC.RECONVERGENT B0 ;  /* 0x0000000000007941 */ /* 0x000fea0003800200 */
.L_x_1112:
[----:B------:R-:W-:Y:S04]  /*1eb0*/  BSSY.RECONVERGENT B0, `(.L_x_1114) ;  /* 0x0000081000007945 */ /* 0x000fe80003800200 */
[----:B------:R-:W-:Y:S05]  /*1ec0*/  @!P4 BRA `(.L_x_1115) ;  /* 0x0000000400fcc947 */ /* 0x000fea0003800000 */
        /* <DEDUP_REMOVED lines=10> */
[C---:B0-----:R-:W-:Y:S01]  /*1f70*/  IMAD.WIDE.U32 R22, R226.reuse, 0x10, R22 ;  /* 0x00000010e2167825 */ /* 0x041fe200078e0016 */
[----:B------:R-:W-:Y:S02]  /*1f80*/  ISETP.NE.AND.EX P0, PT, RZ, UR19, PT, P0 ;  /* 0x00000013ff007c0c */ /* 0x000fe4000bf05300 */
[----:B------:R-:W4:Y:S04]  /*1f90*/  LDL R249, [R1+0xdc] ;  /* 0x0000dc0001f97983 */ /* 0x000f280000100800 */
[----:B------:R1:W3:Y:S04]  /*1fa0*/  LDG.E.128 R176, desc[UR14][R22.64] ;  /* 0x0000000e16b07981 */ /* 0x0002e8000c1e1d00 */
[----:B------:R-:W4:Y:S01]  /*1fb0*/  LDL.LU R248, [R1+0x18] ;  /* 0x0000180001f87983 */ /* 0x000f220000300800 */
[----:B-1----:R-:W-:-:S05]  /*1fc0*/  IMAD.WIDE.U32 R22, R226, 0x10, R180 ;  /* 0x00000010e2167825 */ /* 0x002fca00078e00b4 */
[----:B------:R0:W4:Y:S02]  /*1fd0*/  LDG.E.128 R180, desc[UR14][R22.64] ;  /* 0x0000000e16b47981 */ /* 0x000124000c1e1d00 */
        /* <DEDUP_REMOVED lines=19> */
[----:B------:R-:W-:Y:S02]  /*2110*/  FADD.FTZ R3, R3, -UR25 ;  /* 0x8000001903037e21 */ /* 0x000fe40008010000 */
[----:B------:R-:W-:Y:S01]  /*2120*/  FADD.FTZ R122, R122, R9 ;  /* 0x000000097a7a7221 */ /* 0x000fe20000010000 */
[-C--:B------:R-:W-:Y:S01]  /*2130*/  FFMA.FTZ R204, R198, R9.reuse, R204 ;  /* 0x00000009c6cc7223 */ /* 0x080fe200000100cc */
[----:B------:R-:W-:Y:S01]  /*2140*/  FMUL.FTZ R241, R10, R9 ;  /* 0x000000090af17220 */ /* 0x000fe20000410000 */
[----:B------:R-:W-:Y:S01]  /*2150*/  SHF.L.U32 R9, R182, 0x10, RZ ;  /* 0x00000010b6097819 */ /* 0x000fe200000006ff */
[----:B------:R-:W-:Y:S01]  /*2160*/  FMUL.FTZ R197, R3, UR24 ;  /* 0x0000001803c57c20 */ /* 0x000fe20008410000 */
[----:B------:R-:W-:Y:S03]  /*2170*/  STL [R1+0x20], R221 ;  /* 0x000020dd01007387 */ /* 0x000fe60000100800 */
[----:B------:R-:W-:Y:S01]  /*2180*/  FFMA.FTZ R250, R197, R9, R250 ;  /* 0x00000009c5fa7223 */ /* 0x000fe200000100fa */
[----:B------:R0:W-:Y:S04]  /*2190*/  STL [R1+0x28], R204 ;  /* 0x000028cc01007387 */ /* 0x0001e80000100800 */
[----:B0-----:R-:W2:Y:S04]  /*21a0*/  LDL R204, [R1+0x11c] ;  /* 0x00011c0001cc7983 */ /* 0x001ea80000100800 */
[----:B------:R-:W-:Y:S04]  /*21b0*/  STL [R1+0x10], R250 ;  /* 0x000010fa01007387 */ /* 0x000fe80000100800 */
[----:B------:R-:W3:Y:S01]  /*21c0*/  LDL.LU R221, [R1+0x24] ;  /* 0x0000240001dd7983 */ /* 0x000ee20000300800 */
[----:B------:R-:W-:-:S02]  /*21d0*/  SHF.L.U32 R3, R179, 0x10, RZ ;  /* 0x00000010b3037819 */ /* 0x000fc400000006ff */
[----:B------:R-:W-:Y:S01]  /*21e0*/  SHF.L.U32 R10, R213, 0x10, RZ ;  /* 0x00000010d50a7819 */ /* 0x000fe200000006ff */
[----:B------:R-:W-:Y:S01]  /*21f0*/  FADD.FTZ R116, R116, R9 ;  /* 0x0000000974747221 */ /* 0x000fe20000010000 */
[----:B------:R-:W-:Y:S01]  /*2200*/  PRMT R18, R176, 0x7632, R18 ;  /* 0x00007632b0127816 */ /* 0x000fe20000000012 */
[----:B------:R-:W-:Y:S01]  /*2210*/  FADD.FTZ R3, R3, -UR25 ;  /* 0x8000001903037e21 */ /* 0x000fe20008010000 */
[----:B------:R-:W4:Y:S01]  /*2220*/  LDL R176, [R1+0x120] ;  /* 0x0001200001b07983 */ /* 0x000f220000100800 */
[----:B------:R-:W-:Y:S01]  /*2230*/  FMUL.FTZ R240, R10, R9 ;  /* 0x000000090af07220 */ /* 0x000fe20000410000 */
[----:B------:R-:W-:Y:S01]  /*2240*/  SHF.L.U32 R9, R183, 0x10, RZ ;  /* 0x00000010b7097819 */ /* 0x000fe200000006ff */
[----:B------:R-:W-:Y:S01]  /*2250*/  FMUL.FTZ R187, R3, UR24 ;  /* 0x0000001803bb7c20 */ /* 0x000fe20008410000 */
[----:B------:R-:W4:Y:S03]  /*2260*/  LDL.LU R214, [R1+0x2c] ;  /* 0x00002c0001d67983 */ /* 0x000f260000300800 */
[----:B------:R-:W-:Y:S01]  /*2270*/  FFMA.FTZ R248, R187, R9, R248 ;  /* 0x00000009bbf87223 */ /* 0x000fe200000100f8 */
[----:B------:R-:W-:-:S04]  /*2280*/  SHF.L.U32 R10, R249, 0x10, RZ ;  /* 0x00000010f90a7819 */ /* 0x000fc800000006ff */
[----:B------:R0:W-:Y:S01]  /*2290*/  STL [R1+0x18], R248 ;  /* 0x000018f801007387 */ /* 0x0001e20000100800 */
[----:B------:R-:W-:Y:S01]  /*22a0*/  SHF.L.U32 R3, R18, 0x10, RZ ;  /* 0x0000001012037819 */ /* 0x000fe200000006ff */
[----:B------:R-:W-:Y:S02]  /*22b0*/  FMUL.FTZ R229, R10, R9 ;  /* 0x000000090ae57220 */ /* 0x000fe40000410000 */
[----:B0-----:R-:W4:Y:S04]  /*22c0*/  LDL R248, [R1+0x124] ;  /* 0x0001240001f87983 */ /* 0x001f280000100800 */
[----:B------:R-:W4:Y:S01]  /*22d0*/  LDL.LU R213, [R1+0x14] ;  /* 0x0000140001d57983 */ /* 0x000f220000300800 */
[----:B------:R-:W-:Y:S01]  /*22e0*/  PRMT R10, R180, 0x7632, R10 ;  /* 0x00007632b40a7816 */ /* 0x000fe2000000000a */
[----:B------:R-:W-:-:S03]  /*22f0*/  FADD.FTZ R3, R3, -UR25 ;  /* 0x8000001903037e21 */ /* 0x000fc60008010000 */
[----:B------:R-:W-:Y:S01]  /*2300*/  SHF.L.U32 R10, R10, 0x10, RZ ;  /* 0x000000100a0a7819 */ /* 0x000fe200000006ff */
[----:B------:R-:W-:Y:S01]  /*2310*/  FMUL.FTZ R3, R3, UR24 ;  /* 0x0000001803037c20 */ /* 0x000fe20008410000 */
[----:B--2---:R-:W-:Y:S02]  /*2320*/  SHF.L.U32 R18, R204, 0x10, RZ ;  /* 0x00000010cc127819 */ /* 0x004fe400000006ff */
[----:B------:R-:W2:Y:S01]  /*2330*/  LDL R204, [R1+0x128] ;  /* 0x0001280001cc7983 */ /* 0x000ea20000100800 */
[----:B---3--:R-:W-:-:S05]  /*2340*/  FFMA.FTZ R221, R3, R10, R221 ;  /* 0x0000000a03dd7223 */ /* 0x008fca00000100dd */
[----:B------:R0:W-:Y:S02]  /*2350*/  STL [R1+0x24], R221 ;  /* 0x000024dd01007387 */ /* 0x0001e40000100800 */
[----:B0-----:R-:W-:Y:S01]  /*2360*/  FMUL.FTZ R221, R18, R10 ;  /* 0x0000000a12dd7220 */ /* 0x001fe20000410000 */
[----:B------:R-:W-:Y:S02]  /*2370*/  PRMT R18, R181, 0x7632, R18 ;  /* 0x00007632b5127816 */ /* 0x000fe40000000012 */
[----:B------:R-:W3:Y:S01]  /*2380*/  LDL.LU R181, [R1+0x1c] ;  /* 0x00001c0001b57983 */ /* 0x000ee20000300800 */
[--C-:B------:R-:W-:Y:S01]  /*2390*/  FADD.FTZ R118, R118, R9.reuse ;  /* 0x0000000976767221 */ /* 0x100fe20000010000 */
[----:B------:R-:W-:-:S04]  /*23a0*/  PRMT R9, R177, 0x7632, R9 ;  /* 0x00007632b1097816 */ /* 0x000fc80000000009 */
[----:B------:R-:W-:Y:S01]  /*23b0*/  SHF.L.U32 R9, R9, 0x10, RZ ;  /* 0x0000001009097819 */ /* 0x000fe200000006ff */
[--C-:B------:R-:W-:Y:S01]  /*23c0*/  FADD.FTZ R121, R121, R10.reuse ;  /* 0x0000000a79797221 */ /* 0x100fe20000010000 */
[----:B------:R-:W-:-:S03]  /*23d0*/  PRMT R10, R178, 0x7632, R10 ;  /* 0x00007632b20a7816 */ /* 0x000fc6000000000a */
[----:B------:R-:W-:Y:S01]  /*23e0*/  FADD.FTZ R9, R9, -UR25 ;  /* 0x8000001909097e21 */ /* 0x000fe20008010000 */
[----:B------:R-:W-:-:S03]  /*23f0*/  SHF.L.U32 R18, R18, 0x10, RZ ;  /* 0x0000001012127819 */ /* 0x000fc600000006ff */
[----:B------:R-:W-:Y:S01]  /*2400*/  FMUL.FTZ R9, R9, UR24 ;  /* 0x0000001809097c20 */ /* 0x000fe20008410000 */
[----:B------:R-:W-:Y:S02]  /*2410*/  SHF.L.U32 R10, R10, 0x10, RZ ;  /* 0x000000100a0a7819 */ /* 0x000fe400000006ff */
[----:B----4-:R-:W-:Y:S01]  /*2420*/  SHF.L.U32 R176, R176, 0x10, RZ ;  /* 0x00000010b0b07819 */ /* 0x010fe200000006ff */
[-C--:B------:R-:W-:Y:S01]  /*2430*/  FFMA.FTZ R214, R9, R18.reuse, R214 ;  /* 0x0000001209d67223 */ /* 0x080fe200000100d6 */
[----:B------:R-:W-:Y:S01]  /*2440*/  PRMT R177, R182, 0x7632, R177 ;  /* 0x00007632b6b17816 */ /* 0x000fe200000000b1 */
[----:B------:R-:W-:Y:S01]  /*2450*/  FADD.FTZ R10, R10, -UR25 ;  /* 0x800000190a0a7e21 */ /* 0x000fe20008010000 */
[----:B------:R-:W-:Y:S02]  /*2460*/  FADD.FTZ R123, R123, R18 ;  /* 0x000000127b7b7221 */ /* 0x000fe40000010000 */
[----:B------:R0:W-:Y:S01]  /*2470*/  STL [R1+0x2c], R214 ;  /* 0x00002cd601007387 */ /* 0x0001e20000100800 */
[----:B------:R-:W-:Y:S01]  /*2480*/  FMUL.FTZ R10, R10, UR24 ;  /* 0x000000180a0a7c20 */ /* 0x000fe20008410000 */
[----:B0-----:R-:W-:Y:S01]  /*2490*/  FMUL.FTZ R214, R176, R18 ;  /* 0x00000012b0d67220 */ /* 0x001fe20000410000 */
[----:B------:R-:W-:-:S02]  /*24a0*/  SHF.L.U32 R18, R177, 0x10, RZ ;  /* 0x00000010b1127819 */ /* 0x000fc400000006ff */
[----:B------:R-:W-:-:S03]  /*24b0*/  SHF.L.U32 R176, R248, 0x10, RZ ;  /* 0x00000010f8b07819 */ /* 0x000fc600000006ff */
[----:B------:R-:W-:Y:S01]  /*24c0*/  FFMA.FTZ R213, R10, R18, R213 ;  /* 0x000000120ad57223 */ /* 0x000fe200000100d5 */
[----:B------:R-:W-:Y:S01]  /*24d0*/  FADD.FTZ R117, R117, R18 ;  /* 0x0000001275757221 */ /* 0x000fe20000010000 */
[----:B------:R-:W-:-:S03]  /*24e0*/  PRMT R179, R179, 0x7632, R179 ;  /* 0x00007632b3b37816 */ /* 0x000fc600000000b3 */
[----:B------:R0:W-:Y:S01]  /*24f0*/  STL [R1+0x14], R213 ;  /* 0x000014d501007387 */ /* 0x0001e20000100800 */
[----:B------:R-:W-:Y:S01]  /*2500*/  SHF.L.U32 R179, R179, 0x10, RZ ;  /* 0x00000010b3b37819 */ /* 0x000fe200000006ff */
[----:B0-----:R-:W-:Y:S01]  /*2510*/  FMUL.FTZ R213, R176, R18 ;  /* 0x00000012b0d57220 */ /* 0x001fe20000410000 */
[----:B------:R-:W-:-:S04]  /*2520*/  FADD.FTZ R18, R228, R242 ;  /* 0x000000f2e4127221 */ /* 0x000fc80000010000 */
[----:B------:R-:W-:Y:S01]  /*2530*/  FADD.FTZ R18, R18, R221 ;  /* 0x000000dd12127221 */ /* 0x000fe20000010000 */
[----:B------:R-:W-:Y:S01]  /*2540*/  PRMT R177, R183, 0x7632, R177 ;  /* 0x00007632b7b17816 */ /* 0x000fe200000000b1 */
[----:B------:R-:W-:Y:S02]  /*2550*/  FADD.FTZ R179, R179, -UR25 ;  /* 0x80000019b3b37e21 */ /* 0x000fe40008010000 */
[----:B------:R-:W-:Y:S01]  /*2560*/  FADD.FTZ R18, R18, R241 ;  /* 0x000000f112127221 */ /* 0x000fe20000010000 */
[----:B------:R-:W-:Y:S01]  /*2570*/  SHF.L.U32 R177, R177, 0x10, RZ ;  /* 0x00000010b1b17819 */ /* 0x000fe200000006ff */
[----:B------:R-:W-:Y:S02]  /*2580*/  FFMA.FTZ R176, R199, R242, R227 ;  /* 0x000000f2c7b07223 */ /* 0x000fe400000100e3 */
[----:B------:R-:W-:Y:S01]  /*2590*/  FADD.FTZ R178, R18, R214 ;  /* 0x000000d612b27221 */ /* 0x000fe20000010000 */
[----:B------:R-:W-:Y:S01]  /*25a0*/  FMUL.FTZ R18, R179, UR24 ;  /* 0x00000018b3127c20 */ /* 0x000fe20008410000 */
[----:B------:R-:W-:-:S04]  /*25b0*/  FFMA.FTZ R176, R3, R221, R176 ;  /* 0x000000dd03b07223 */ /* 0x000fc800000100b0 */
[----:B------:R-:W-:Y:S01]  /*25c0*/  FFMA.FTZ R176, R198, R241, R176 ;  /* 0x000000f1c6b07223 */ /* 0x000fe200000100b0 */
[----:B------:R-:W-:-:S03]  /*25d0*/  FADD.FTZ R179, R178, R240 ;  /* 0x000000f0b2b37221 */ /* 0x000fc60000010000 */
[----:B------:R-:W-:-:S04]  /*25e0*/  FFMA.FTZ R176, R9, R214, R176 ;  /* 0x000000d609b07223 */ /* 0x000fc800000100b0 */
[----:B------:R-:W-:Y:S01]  /*25f0*/  FFMA.FTZ R180, R197, R240, R176 ;  /* 0x000000f0c5b47223 */ /* 0x000fe200000100b0 */
[----:B------:R-:W-:-:S03]  /*2600*/  FADD.FTZ R176, R179, R213 ;  /* 0x000000d5b3b07221 */ /* 0x000fc60000010000 */
[----:B------:R-:W-:Y:S01]  /*2610*/  FFMA.FTZ R179, R10, R213, R180 ;  /* 0x000000d50ab37223 */ /* 0x000fe200000100b4 */
[----:B------:R-:W-:-:S03]  /*2620*/  FADD.FTZ R176, R176, R229 ;  /* 0x000000e5b0b07221 */ /* 0x000fc60000010000 */
[----:B------:R-:W-:Y:S01]  /*2630*/  FFMA.FTZ R179, R187, R229, R179 ;  /* 0x000000e5bbb37223 */ /* 0x000fe200000100b3 */
[----:B------:R-:W-:Y:S01]  /*2640*/  FADD.FTZ R119, R119, R177 ;  /* 0x000000b177777221 */ /* 0x000fe20000010000 */
[----:B------:R-:W-:Y:S02]  /*2650*/  IADD3 R226, PT, PT, R226, 0x80, RZ ;  /* 0x00000080e2e27810 */ /* 0x000fe40007ffe0ff */
[----:B--2---:R-:W-:Y:S01]  /*2660*/  SHF.L.U32 R178, R204, 0x10, RZ ;  /* 0x00000010ccb27819 */ /* 0x004fe200000006ff */
[----:B---3--:R-:W-:-:S05]  /*2670*/  FFMA.FTZ R181, R18, R177, R181 ;  /* 0x000000b112b57223 */ /* 0x008fca00000100b5 */
[----:B------:R0:W-:Y:S01]  /*2680*/  STL [R1+0x1c], R181 ;  /* 0x00001cb501007387 */ /* 0x0001e20000100800 */
[----:B------:R-:W-:-:S04]  /*2690*/  FMUL.FTZ R204, R178, R177 ;  /* 0x000000b1b2cc7220 */ /* 0x000fc80000410000 */
[----:B------:R-:W-:Y:S01]  /*26a0*/  FADD.FTZ R228, R176, R204 ;  /* 0x000000ccb0e47221 */ /* 0x000fe20000010000 */
[----:B------:R-:W-:-:S07]  /*26b0*/  FFMA.FTZ R227, R18, R204, R179 ;  /* 0x000000cc12e37223 */ /* 0x000fce00000100b3 */
.L_x_1115:
[----:B------:R-:W-:Y:S05]  /*26c0*/  BSYNC.RECONVERGENT B0 ;  /* 0x0000000000007941 */ /* 0x000fea0003800200 */
.L_x_1114:
[----:B------:R-:W-:Y:S04]  /*26d0*/  BSSY.RECONVERGENT B0, `(.L_x_1116) ;  /* 0x0000079000007945 */ /* 0x000fe80003800200 */
[----:B------:R-:W-:Y:S05]  /*26e0*/  @!P3 BRA `(.L_x_1117) ;  /* 0x0000000400dcb947 */ /* 0x000fea0003800000 */
[----:B------:R-:W1:Y:S01]  /*26f0*/  LDC.64 R26, c[0x0][0x3a8] ;  /* 0x0000ea00ff1a7b82 */ /* 0x000e620000000a00 */
[----:B------:R-:W2:Y:S04]  /*2700*/  LDL R12, [R1+0xc0] ;  /* 0x0000c000010c7983 */ /* 0x000ea80000100800 */
[----:B------:R-:W3:Y:S03]  /*2710*/  LDL.LU R220, [R1] ;  /* 0x0000000001dc7983 */ /* 0x000ee60000300800 */
[----:B0-----:R-:W0:Y:S01]  /*2720*/  LDC.64 R180, c[0x0][0x428] ;  /* 0x00010a00ffb47b82 */ /* 0x001e220000000a00 */
[----:B------:R-:W4:Y:S04]  /*2730*/  LDL R212, [R1+0xc4] ;  /* 0x0000c40001d47983 */ /* 0x000f280000100800 */
[----:B------:R-:W4:Y:S01]  /*2740*/  LDL.LU R211, [R1+0x8] ;  /* 0x0000080001d37983 */ /* 0x000f220000300800 */
[----:B------:R-:W-:-:S02]  /*2750*/  ISETP.NE.U32.AND P0, PT, RZ, UR18, PT ;  /* 0x00000012ff007c0c */ /* 0x000fc4000bf05070 */
[----:B------:R-:W0:Y:S01]  /*2760*/  LDC.64 R192, c[0x0][0x3b0] ;  /* 0x0000ec00ffc07b82 */ /* 0x000e220000000a00 */
[----:B------:R-:W4:Y:S01]  /*2770*/  LDL R203, [R1+0xc8] ;  /* 0x0000c80001cb7983 */ /* 0x000f220000100800 */
[----:B-1----:R-:W-:-:S03]  /*2780*/  IMAD.WIDE.U32 R26, R226, 0x10, R26 ;  /* 0x00000010e21a7825 */ /* 0x002fc600078e001a */
[----:B------:R-:W4:Y:S04]  /*2790*/  LDL R250, [R1+0xcc] ;  /* 0x0000cc0001fa7983 */ /* 0x000f280000100800 */
[----:B------:R0:W3:Y:S04]  /*27a0*/  LDG.E.128 R176, desc[UR14][R26.64] ;  /* 0x0000000e1ab07981 */ /* 0x0000e8000c1e1d00 */
[----:B------:R-:W4:Y:S04]  /*27b0*/  LDL R249, [R1+0x10c] ;  /* 0x00010c0001f97983 */ /* 0x000f280000100800 */
[----:B------:R-:W4:Y:S01]  /*27c0*/  LDL R248, [R1+0x110] ;  /* 0x0001100001f87983 */ /* 0x000f220000100800 */
[----:B0-----:R-:W-:-:S05]  /*27d0*/  IMAD.WIDE.U32 R26, R226, 0x10, R180 ;  /* 0x00000010e21a7825 */ /* 0x001fca00078e00b4 */
[----:B------:R0:W4:Y:S01]  /*27e0*/  LDG.E.128 R180, desc[UR14][R26.64] ;  /* 0x0000000e1ab47981 */ /* 0x000122000c1e1d00 */
[----:B------:R-:W-:-:S13]  /*27f0*/  ISETP.NE.AND.EX P0, PT, RZ, UR19, PT, P0 ;  /* 0x00000013ff007c0c */ /* 0x000fda000bf05300 */
        /* <DEDUP_REMOVED lines=9> */
[----:B----4-:R-:W-:Y:S02]  /*2890*/  SHF.L.U32 R11, R180, 0x10, RZ ;  /* 0x00000010b40b7819 */ /* 0x010fe400000006ff */
[----:B------:R-:W-:-:S03]  /*28a0*/  SHF.L.U32 R4, R177, 0x10, RZ ;  /* 0x00000010b1047819 */ /* 0x000fc600000006ff */
[----:B------:R-:W-:Y:S02]  /*28b0*/  FFMA.FTZ R220, R194, R11, R220 ;  /* 0x0000000bc2dc7223 */ /* 0x000fe400000100dc */
[----:B------:R-:W-:-:S03]  /*28c0*/  FADD.FTZ R4, R4, -UR25 ;  /* 0x8000001904047e21 */ /* 0x000fc60008010000 */
[----:B------:R0:W-:Y:S01]  /*28d0*/  STL [R1], R220 ;  /* 0x000000dc01007387 */ /* 0x0001e20000100800 */
[----:B------:R-:W-:Y:S01]  /*28e0*/  FADD.FTZ R112, R112, R11 ;  /* 0x0000000b70707221 */ /* 0x000fe20000010000 */
[----:B------:R-:W-:Y:S01]  /*28f0*/  FMUL.FTZ R239, R12, R11 ;  /* 0x0000000b0cef7220 */ /* 0x000fe20000410000 */
[----:B------:R-:W-:Y:S01]  /*2900*/  SHF.L.U32 R11, R181, 0x10, RZ ;  /* 0x00000010b50b7819 */ /* 0x000fe200000006ff */
[----:B------:R-:W-:Y:S01]  /*2910*/  FMUL.FTZ R193, R4, UR24 ;  /* 0x0000001804c17c20 */ /* 0x000fe20008410000 */
[----:B0-----:R-:W2:Y:S03]  /*2920*/  LDL.LU R220, [R1+0x4] ;  /* 0x0000040001dc7983 */ /* 0x001ea60000300800 */
[----:B------:R-:W-:Y:S01]  /*2930*/  FFMA.FTZ R211, R193, R11, R211 ;  /* 0x0000000bc1d37223 */ /* 0x000fe200000100d3 */
[----:B------:R-:W-:-:S04]  /*2940*/  SHF.L.U32 R12, R212, 0x10, RZ ;  /* 0x00000010d40c7819 */ /* 0x000fc800000006ff */
[----:B------:R0:W-:Y:S04]  /*2950*/  STL [R1+0x8], R211 ;  /* 0x000008d301007387 */ /* 0x0001e80000100800 */
[----:B------:R-:W3:Y:S04]  /*2960*/  LDL.LU R212, [R1+0xc] ;  /* 0x00000c0001d47983 */ /* 0x000ee80000300800 */
[----:B0-----:R-:W4:Y:S01]  /*2970*/  LDL R211, [R1+0x114] ;  /* 0x0001140001d37983 */ /* 0x001f220000100800 */
[----:B------:R-:W-:Y:S01]  /*2980*/  FMUL.FTZ R238, R12, R11 ;  /* 0x0000000b0cee7220 */ /* 0x000fe20000410000 */
[----:B------:R-:W-:-:S02]  /*2990*/  SHF.L.U32 R12, R203, 0x10, RZ ;  /* 0x00000010cb0c7819 */ /* 0x000fc400000006ff */
[----:B------:R-:W4:Y:S01]  /*29a0*/  LDL R203, [R1+0x118] ;  /* 0x0001180001cb7983 */ /* 0x000f220000100800 */
[----:B------:R-:W-:-:S05]  /*29b0*/  SHF.L.U32 R4, R178, 0x10, RZ ;  /* 0x00000010b2047819 */ /* 0x000fca00000006ff */
[----:B------:R-:W-:Y:S01]  /*29c0*/  FADD.FTZ R4, R4, -UR25 ;  /* 0x8000001904047e21 */ /* 0x000fe20008010000 */
[----:B------:R-:W-:-:S03]  /*29d0*/  FADD.FTZ R114, R114, R11 ;  /* 0x0000000b72727221 */ /* 0x000fc60000010000 */
[----:B------:R-:W-:Y:S01]  /*29e0*/  FMUL.FTZ R192, R4, UR24 ;  /* 0x0000001804c07c20 */ /* 0x000fe20008410000 */
[----:B------:R-:W-:Y:S02]  /*29f0*/  SHF.L.U32 R4, R179, 0x10, RZ ;  /* 0x00000010b3047819 */ /* 0x000fe400000006ff */
[----:B------:R-:W-:Y:S02]  /*2a00*/  SHF.L.U32 R11, R182, 0x10, RZ ;  /* 0x00000010b60b7819 */ /* 0x000fe400000006ff */
[----:B------:R-:W-:Y:S01]  /*2a10*/  PRMT R19, R176, 0x7632, R19 ;  /* 0x00007632b0137816 */ /* 0x000fe20000000013 */
[----:B------:R-:W-:Y:S02]  /*2a20*/  FADD.FTZ R4, R4, -UR25 ;  /* 0x8000001904047e21 */ /* 0x000fe40008010000 */
[----:B------:R-:W-:Y:S01]  /*2a30*/  FADD.FTZ R108, R108, R11 ;  /* 0x0000000b6c6c7221 */ /* 0x000fe20000010000 */
[-C--:B------:R-:W-:Y:S01]  /*2a40*/  FFMA.FTZ R148, R192, R11.reuse, R148 ;  /* 0x0000000bc0947223 */ /* 0x080fe20000010094 */
[----:B------:R-:W-:Y:S01]  /*2a50*/  FMUL.FTZ R237, R12, R11 ;  /* 0x0000000b0ced7220 */ /* 0x000fe20000410000 */
[----:B------:R-:W-:Y:S01]  /*2a60*/  SHF.L.U32 R11, R183, 0x10, RZ ;  /* 0x00000010b70b7819 */ /* 0x000fe200000006ff */
[----:B------:R-:W-:Y:S01]  /*2a70*/  FMUL.FTZ R185, R4, UR24 ;  /* 0x0000001804b97c20 */ /* 0x000fe20008410000 */
[----:B------:R-:W-:-:S02]  /*2a80*/  SHF.L.U32 R12, R250, 0x10, RZ ;  /* 0x00000010fa0c7819 */ /* 0x000fc400000006ff */
[----:B------:R-:W-:-:S03]  /*2a90*/  SHF.L.U32 R4, R19, 0x10, RZ ;  /* 0x0000001013047819 */ /* 0x000fc600000006ff */
[----:B------:R-:W-:Y:S01]  /*2aa0*/  FMUL.FTZ R225, R12, R11 ;  /* 0x0000000b0ce17220 */ /* 0x000fe20000410000 */
[----:B------:R-:W-:Y:S01]  /*2ab0*/  PRMT R12, R180, 0x7632, R12 ;  /* 0x00007632b40c7816 */ /* 0x000fe2000000000c */
[----:B------:R-:W-:-:S03]  /*2ac0*/  FADD.FTZ R4, R4, -UR25 ;  /* 0x8000001904047e21 */ /* 0x000fc60008010000 */
[----:B------:R-:W-:Y:S01]  /*2ad0*/  SHF.L.U32 R12, R12, 0x10, RZ ;  /* 0x000000100c0c7819 */ /* 0x000fe200000006ff */
[----:B------:R-:W-:Y:S01]  /*2ae0*/  FMUL.FTZ R4, R4, UR24 ;  /* 0x0000001804047c20 */ /* 0x000fe20008410000 */
[--C-:B------:R-:W-:Y:S01]  /*2af0*/  FADD.FTZ R110, R110, R11.reuse ;  /* 0x0000000b6e6e7221 */ /* 0x100fe20000010000 */
[----:B------:R-:W-:Y:S01]  /*2b00*/  FFMA.FTZ R150, R185, R11, R150 ;  /* 0x0000000bb9967223 */ /* 0x000fe20000010096 */
[----:B------:R-:W-:Y:S02]  /*2b10*/  PRMT R11, R177, 0x7632, R11 ;  /* 0x00007632b10b7816 */ /* 0x000fe4000000000b */
[----:B------:R-:W-:Y:S02]  /*2b20*/  SHF.L.U32 R19, R249, 0x10, RZ ;  /* 0x00000010f9137819 */ /* 0x000fe400000006ff */
[----:B------:R-:W-:Y:S01]  /*2b30*/  SHF.L.U32 R11, R11, 0x10, RZ ;  /* 0x000000100b0b7819 */ /* 0x000fe200000006ff */
[----:B------:R-:W-:-:S04]  /*2b40*/  FADD.FTZ R113, R113, R12 ;  /* 0x0000000c71717221 */ /* 0x000fc80000010000 */
[----:B------:R-:W-:-:S04]  /*2b50*/  FADD.FTZ R11, R11, -UR25 ;  /* 0x800000190b0b7e21 */ /* 0x000fc80008010000 */
[----:B------:R-:W-:Y:S01]  /*2b60*/  FMUL.FTZ R11, R11, UR24 ;  /* 0x000000180b0b7c20 */ /* 0x000fe20008410000 */
[----:B------:R-:W-:Y:S02]  /*2b70*/  SHF.L.U32 R176, R248, 0x10, RZ ;  /* 0x00000010f8b07819 */ /* 0x000fe400000006ff */
[----:B------:R-:W-:Y:S02]  /*2b80*/  PRMT R177, R182, 0x7632, R177 ;  /* 0x00007632b6b17816 */ /* 0x000fe400000000b1 */
[----:B------:R-:W-:-:S04]  /*2b90*/  PRMT R179, R179, 0x7632, R179 ;  /* 0x00007632b3b37816 */ /* 0x000fc800000000b3 */
[----:B------:R-:W-:-:S05]  /*2ba0*/  SHF.L.U32 R179, R179, 0x10, RZ ;  /* 0x00000010b3b37819 */ /* 0x000fca00000006ff */
[----:B------:R-:W-:Y:S01]  /*2bb0*/  FADD.FTZ R179, R179, -UR25 ;  /* 0x80000019b3b37e21 */ /* 0x000fe20008010000 */
[----:B------:R-:W-:Y:S01]  /*2bc0*/  IADD3 R226, PT, PT, R226, 0x80, RZ ;  /* 0x00000080e2e27810 */ /* 0x000fe20007ffe0ff */
[----:B--2---:R-:W-:-:S05]  /*2bd0*/  FFMA.FTZ R220, R4, R12, R220 ;  /* 0x0000000c04dc7223 */ /* 0x004fca00000100dc */
[----:B------:R0:W-:Y:S02]  /*2be0*/  STL [R1+0x4], R220 ;  /* 0x000004dc01007387 */ /* 0x0001e40000100800 */
[----:B0-----:R-:W-:Y:S01]  /*2bf0*/  FMUL.FTZ R220, R19, R12 ;  /* 0x0000000c13dc7220 */ /* 0x001fe20000410000 */
[----:B------:R-:W-:Y:S02]  /*2c00*/  PRMT R19, R181, 0x7632, R19 ;  /* 0x00007632b5137816 */ /* 0x000fe40000000013 */
[----:B------:R-:W-:Y:S02]  /*2c10*/  PRMT R12, R178, 0x7632, R12 ;  /* 0x00007632b20c7816 */ /* 0x000fe4000000000c */
[----:B------:R-:W-:Y:S02]  /*2c20*/  SHF.L.U32 R19, R19, 0x10, RZ ;  /* 0x0000001013137819 */ /* 0x000fe400000006ff */
[----:B------:R-:W-:-:S03]  /*2c30*/  SHF.L.U32 R12, R12, 0x10, RZ ;  /* 0x000000100c0c7819 */ /* 0x000fc600000006ff */
[-C--:B---3--:R-:W-:Y:S02]  /*2c40*/  FFMA.FTZ R212, R11, R19.reuse, R212 ;  /* 0x000000130bd47223 */ /* 0x088fe400000100d4 */
[----:B------:R-:W-:Y:S01]  /*2c50*/  FADD.FTZ R12, R12, -UR25 ;  /* 0x800000190c0c7e21 */ /* 0x000fe20008010000 */
[----:B------:R-:W-:Y:S02]  /*2c60*/  FADD.FTZ R115, R115, R19 ;  /* 0x0000001373737221 */ /* 0x000fe40000010000 */
[----:B------:R0:W-:Y:S01]  /*2c70*/  STL [R1+0xc], R212 ;  /* 0x00000cd401007387 */ /* 0x0001e20000100800 */
[----:B------:R-:W-:Y:S01]  /*2c80*/  FMUL.FTZ R12, R12, UR24 ;  /* 0x000000180c0c7c20 */ /* 0x000fe20008410000 */
[----:B0-----:R-:W-:Y:S01]  /*2c90*/  FMUL.FTZ R212, R176, R19 ;  /* 0x00000013b0d47220 */ /* 0x001fe20000410000 */
[----:B------:R-:W-:Y:S02]  /*2ca0*/  SHF.L.U32 R19, R177, 0x10, RZ ;  /* 0x00000010b1137819 */ /* 0x000fe400000006ff */
[----:B----4-:R-:W-:-:S03]  /*2cb0*/  SHF.L.U32 R176, R211, 0x10, RZ ;  /* 0x00000010d3b07819 */ /* 0x010fc600000006ff */
        /* <DEDUP_REMOVED lines=11> */
[----:B------:R-:W-:Y:S01]  /*2d70*/  FMUL.FTZ R19, R179, UR24 ;  /* 0x00000018b3137c20 */ /* 0x000fe20008410000 */
[----:B------:R-:W-:Y:S01]  /*2d80*/  PRMT R177, R183, 0x7632, R177 ;  /* 0x00007632b7b17816 */ /* 0x000fe200000000b1 */
[----:B------:R-:W-:Y:S01]  /*2d90*/  FADD.FTZ R179, R178, R237 ;  /* 0x000000edb2b37221 */ /* 0x000fe20000010000 */
[----:B------:R-:W-:Y:S01]  /*2da0*/  FFMA.FTZ R180, R192, R237, R176 ;  /* 0x000000edc0b47223 */ /* 0x000fe200000100b0 */
[----:B------:R-:W-:Y:S02]  /*2db0*/  SHF.L.U32 R178, R203, 0x10, RZ ;  /* 0x00000010cbb27819 */ /* 0x000fe400000006ff */
[----:B------:R-:W-:Y:S01]  /*2dc0*/  SHF.L.U32 R177, R177, 0x10, RZ ;  /* 0x00000010b1b17819 */ /* 0x000fe200000006ff */
[----:B------:R-:W-:Y:S01]  /*2dd0*/  FADD.FTZ R176, R179, R211 ;  /* 0x000000d3b3b07221 */ /* 0x000fe20000010000 */
[----:B------:R-:W-:-:S03]  /*2de0*/  FFMA.FTZ R179, R12, R211, R180 ;  /* 0x000000d30cb37223 */ /* 0x000fc600000100b4 */
[----:B------:R-:W-:Y:S01]  /*2df0*/  FMUL.FTZ R203, R178, R177 ;  /* 0x000000b1b2cb7220 */ /* 0x000fe20000410000 */
[----:B------:R-:W-:Y:S01]  /*2e00*/  FADD.FTZ R176, R176, R225 ;  /* 0x000000e1b0b07221 */ /* 0x000fe20000010000 */
[----:B------:R-:W-:Y:S01]  /*2e10*/  FFMA.FTZ R179, R185, R225, R179 ;  /* 0x000000e1b9b37223 */ /* 0x000fe200000100b3 */
[----:B------:R-:W-:Y:S01]  /*2e20*/  FADD.FTZ R111, R111, R177 ;  /* 0x000000b16f6f7221 */ /* 0x000fe20000010000 */
[C---:B------:R-:W-:Y:S01]  /*2e30*/  FFMA.FTZ R151, R19.reuse, R177, R151 ;  /* 0x000000b113977223 */ /* 0x040fe20000010097 */
[----:B------:R-:W-:Y:S01]  /*2e40*/  FADD.FTZ R228, R176, R203 ;  /* 0x000000cbb0e47221 */ /* 0x000fe20000010000 */
[----:B------:R-:W-:-:S07]  /*2e50*/  FFMA.FTZ R227, R19, R203, R179 ;  /* 0x000000cb13e37223 */ /* 0x000fce00000100b3 */
.L_x_1117:
[----:B------:R-:W-:Y:S05]  /*2e60*/  BSYNC.RECONVERGENT B0 ;  /* 0x0000000000007941 */ /* 0x000fea0003800200 */
.L_x_1116:
[----:B------:R-:W-:Y:S04]  /*2e70*/  BSSY.RECONVERGENT B0, `(.L_x_1118) ;  /* 0x0000071000007945 */ /* 0x000fe80003800200 */
[----:B------:R-:W-:Y:S05]  /*2e80*/  @!P2 BRA `(.L_x_1119) ;  /* 0x0000000400bca947 */ /* 0x000fea0003800000 */
[----:B------:R-:W1:Y:S01]  /*2e90*/  LDC.64 R28, c[0x0][0x3a8] ;  /* 0x0000ea00ff1c7b82 */ /* 0x000e620000000a00 */
[----:B------:R-:W2:Y:S04]  /*2ea0*/  LDL R14, [R1+0xb0] ;  /* 0x0000b000010e7983 */ /* 0x000ea80000100800 */
[----:B------:R-:W3:Y:S03]  /*2eb0*/  LDL R210, [R1+0xb4] ;  /* 0x0000b40001d27983 */ /* 0x000ee60000100800 */
[----:B0-----:R-:W0:Y:S01]  /*2ec0*/  LDC.64 R180, c[0x0][0x428] ;  /* 0x00010a00ffb47b82 */ /* 0x001e220000000a00 */
[----:B------:R-:W4:Y:S04]  /*2ed0*/  LDL R209, [R1+0xb8] ;  /* 0x0000b80001d17983 */ /* 0x000f280000100800 */
[----:B------:R-:W4:Y:S01]  /*2ee0*/  LDL R202, [R1+0xbc] ;  /* 0x0000bc0001ca7983 */ /* 0x000f220000100800 */
[----:B------:R-:W-:-:S02]  /*2ef0*/  ISETP.NE.U32.AND P0, PT, RZ, UR18, PT ;  /* 0x00000012ff007c0c */ /* 0x000fc4000bf05070 */
[----:B------:R-:W0:Y:S01]  /*2f00*/  LDC.64 R190, c[0x0][0x3b0] ;  /* 0x0000ec00ffbe7b82 */ /* 0x000e220000000a00 */
[----:B------:R-:W4:Y:S04]  /*2f10*/  LDL R250, [R1+0xfc] ;  /* 0x0000fc0001fa7983 */ /* 0x000f280000100800 */
[----:B------:R-:W4:Y:S01]  /*2f20*/  LDL R249, [R1+0x100] ;  /* 0x0001000001f97983 */ /* 0x000f220000100800 */
[----:B-1----:R-:W-:-:S03]  /*2f30*/  IMAD.WIDE.U32 R28, R226, 0x10, R28 ;  /* 0x00000010e21c7825 */ /* 0x002fc600078e001c */
[----:B------:R-:W4:Y:S04]  /*2f40*/  LDL R248, [R1+0x104] ;  /* 0x0001040001f87983 */ /* 0x000f280000100800 */
[----:B------:R0:W3:Y:S02]  /*2f50*/  LDG.E.128 R176, desc[UR14][R28.64] ;  /* 0x0000000e1cb07981 */ /* 0x0000e4000c1e1d00 */
        /* <DEDUP_REMOVED lines=19> */
[----:B------:R-:W-:Y:S01]  /*3090*/  SHF.L.U32 R13, R181, 0x10, RZ ;  /* 0x00000010b50d7819 */ /* 0x000fe200000006ff */
[----:B------:R-:W-:Y:S01]  /*30a0*/  FMUL.FTZ R190, R5, UR24 ;  /* 0x0000001805be7c20 */ /* 0x000fe20008410000 */
[----:B------:R-:W-:Y:S02]  /*30b0*/  SHF.L.U32 R14, R210, 0x10, RZ ;  /* 0x00000010d20e7819 */ /* 0x000fe400000006ff */
[----:B------:R-:W-:Y:S01]  /*30c0*/  SHF.L.U32 R5, R178, 0x10, RZ ;  /* 0x00000010b2057819 */ /* 0x000fe200000006ff */
[----:B------:R-:W-:Y:S01]  /*30d0*/  FADD.FTZ R106, R106, R13 ;  /* 0x0000000d6a6a7221 */ /* 0x000fe20000010000 */
[-C--:B------:R-:W-:Y:S01]  /*30e0*/  FFMA.FTZ R146, R190, R13.reuse, R146 ;  /* 0x0000000dbe927223 */ /* 0x080fe20000010092 */
[----:B------:R-:W-:Y:S01]  /*30f0*/  FMUL.FTZ R235, R14, R13 ;  /* 0x0000000d0eeb7220 */ /* 0x000fe20000410000 */
[----:B------:R-:W-:Y:S01]  /*3100*/  SHF.L.U32 R13, R182, 0x10, RZ ;  /* 0x00000010b60d7819 */ /* 0x000fe200000006ff */
[----:B------:R-:W-:Y:S01]  /*3110*/  FADD.FTZ R5, R5, -UR25 ;  /* 0x8000001905057e21 */ /* 0x000fe20008010000 */
[----:B------:R-:W-:-:S03]  /*3120*/  SHF.L.U32 R14, R209, 0x10, RZ ;  /* 0x00000010d10e7819 */ /* 0x000fc600000006ff */
[----:B------:R-:W-:Y:S01]  /*3130*/  FMUL.FTZ R189, R5, UR24 ;  /* 0x0000001805bd7c20 */ /* 0x000fe20008410000 */
[----:B------:R-:W-:Y:S01]  /*3140*/  SHF.L.U32 R5, R179, 0x10, RZ ;  /* 0x00000010b3057819 */ /* 0x000fe200000006ff */
[-C--:B------:R-:W-:Y:S01]  /*3150*/  FMUL.FTZ R234, R14, R13.reuse ;  /* 0x0000000d0eea7220 */ /* 0x080fe20000410000 */
[----:B------:R-:W-:Y:S01]  /*3160*/  SHF.L.U32 R14, R202, 0x10, RZ ;  /* 0x00000010ca0e7819 */ /* 0x000fe200000006ff */
[----:B------:R-:W-:Y:S01]  /*3170*/  FADD.FTZ R100, R100, R13 ;  /* 0x0000000d64647221 */ /* 0x000fe20000010000 */
[----:B------:R-:W2:Y:S01]  /*3180*/  LDL R202, [R1+0x108] ;  /* 0x0001080001ca7983 */ /* 0x000ea20000100800 */
[----:B------:R-:W-:Y:S01]  /*3190*/  FADD.FTZ R5, R5, -UR25 ;  /* 0x8000001905057e21 */ /* 0x000fe20008010000 */
[----:B------:R-:W-:Y:S01]  /*31a0*/  FFMA.FTZ R140, R189, R13, R140 ;  /* 0x0000000dbd8c7223 */ /* 0x000fe2000001008c */
[----:B------:R-:W-:Y:S02]  /*31b0*/  SHF.L.U32 R13, R183, 0x10, RZ ;  /* 0x00000010b70d7819 */ /* 0x000fe400000006ff */
[----:B------:R-:W-:Y:S01]  /*31c0*/  FMUL.FTZ R184, R5, UR24 ;  /* 0x0000001805b87c20 */ /* 0x000fe20008410000 */
[----:B------:R-:W-:-:S02]  /*31d0*/  SHF.L.U32 R5, R20, 0x10, RZ ;  /* 0x0000001014057819 */ /* 0x000fc400000006ff */
[-C--:B------:R-:W-:Y:S01]  /*31e0*/  FMUL.FTZ R224, R14, R13.reuse ;  /* 0x0000000d0ee07220 */ /* 0x080fe20000410000 */
[----:B------:R-:W-:Y:S01]  /*31f0*/  PRMT R14, R180, 0x7632, R14 ;  /* 0x00007632b40e7816 */ /* 0x000fe2000000000e */
[--C-:B------:R-:W-:Y:S01]  /*3200*/  FADD.FTZ R102, R102, R13.reuse ;  /* 0x0000000d66667221 */ /* 0x100fe20000010000 */
[----:B------:R-:W-:Y:S01]  /*3210*/  FADD.FTZ R5, R5, -UR25 ;  /* 0x8000001905057e21 */ /* 0x000fe20008010000 */
[----:B------:R-:W-:Y:S01]  /*3220*/  FFMA.FTZ R142, R184, R13, R142 ;  /* 0x0000000db88e7223 */ /* 0x000fe2000001008e */
[----:B------:R-:W-:Y:S02]  /*3230*/  PRMT R13, R177, 0x7632, R13 ;  /* 0x00007632b10d7816 */ /* 0x000fe4000000000d */
[----:B------:R-:W-:Y:S01]  /*3240*/  SHF.L.U32 R14, R14, 0x10, RZ ;  /* 0x000000100e0e7819 */ /* 0x000fe200000006ff */
[----:B------:R-:W-:Y:S01]  /*3250*/  FMUL.FTZ R5, R5, UR24 ;  /* 0x0000001805057c20 */ /* 0x000fe20008410000 */
[----:B------:R-:W-:Y:S02]  /*3260*/  SHF.L.U32 R20, R250, 0x10, RZ ;  /* 0x00000010fa147819 */ /* 0x000fe400000006ff */
[----:B------:R-:W-:Y:S01]  /*3270*/  SHF.L.U32 R13, R13, 0x10, RZ ;  /* 0x000000100d0d7819 */ /* 0x000fe200000006ff */
[--C-:B------:R-:W-:Y:S01]  /*3280*/  FADD.FTZ R105, R105, R14.reuse ;  /* 0x0000000e69697221 */ /* 0x100fe20000010000 */
[-C--:B------:R-:W-:Y:S01]  /*3290*/  FFMA.FTZ R145, R5, R14.reuse, R145 ;  /* 0x0000000e05917223 */ /* 0x080fe20000010091 */
[----:B------:R-:W-:Y:S01]  /*32a0*/  FMUL.FTZ R219, R20, R14 ;  /* 0x0000000e14db7220 */ /* 0x000fe20000410000 */
[----:B------:R-:W-:Y:S01]  /*32b0*/  PRMT R14, R178, 0x7632, R14 ;  /* 0x00007632b20e7816 */ /* 0x000fe2000000000e */
[----:B------:R-:W-:Y:S01]  /*32c0*/  FADD.FTZ R13, R13, -UR25 ;  /* 0x800000190d0d7e21 */ /* 0x000fe20008010000 */
[----:B------:R-:W-:-:S02]  /*32d0*/  PRMT R20, R181, 0x7632, R20 ;  /* 0x00007632b5147816 */ /* 0x000fc40000000014 */
[----:B------:R-:W-:Y:S01]  /*32e0*/  SHF.L.U32 R14, R14, 0x10, RZ ;  /* 0x000000100e0e7819 */ /* 0x000fe200000006ff */
[----:B------:R-:W-:Y:S01]  /*32f0*/  FMUL.FTZ R13, R13, UR24 ;  /* 0x000000180d0d7c20 */ /* 0x000fe20008410000 */
[----:B------:R-:W-:Y:S02]  /*3300*/  SHF.L.U32 R20, R20, 0x10, RZ ;  /* 0x0000001014147819 */ /* 0x000fe400000006ff */
[----:B------:R-:W-:Y:S01]  /*3310*/  SHF.L.U32 R176, R249, 0x10, RZ ;  /* 0x00000010f9b07819 */ /* 0x000fe200000006ff */
[----:B------:R-:W-:Y:S01]  /*3320*/  FADD.FTZ R14, R14, -UR25 ;  /* 0x800000190e0e7e21 */ /* 0x000fe20008010000 */
[----:B------:R-:W-:Y:S01]  /*3330*/  PRMT R177, R182, 0x7632, R177 ;  /* 0x00007632b6b17816 */ /* 0x000fe200000000b1 */
[----:B------:R-:W-:Y:S01]  /*3340*/  FADD.FTZ R107, R107, R20 ;  /* 0x000000146b6b7221 */ /* 0x000fe20000010000 */
[-C--:B------:R-:W-:Y:S01]  /*3350*/  FFMA.FTZ R147, R13, R20.reuse, R147 ;  /* 0x000000140d937223 */ /* 0x080fe20000010093 */
[----:B------:R-:W-:Y:S01]  /*3360*/  FMUL.FTZ R210, R176, R20 ;  /* 0x00000014b0d27220 */ /* 0x000fe20000410000 */
[----:B------:R-:W-:Y:S01]  /*3370*/  SHF.L.U32 R20, R177, 0x10, RZ ;  /* 0x00000010b1147819 */ /* 0x000fe200000006ff */
[----:B------:R-:W-:Y:S01]  /*3380*/  FMUL.FTZ R14, R14, UR24 ;  /* 0x000000180e0e7c20 */ /* 0x000fe20008410000 */
        /* <DEDUP_REMOVED lines=11> */
[----:B------:R-:W-:-:S02]  /*3440*/  FFMA.FTZ R176, R190, R235, R176 ;  /* 0x000000ebbeb07223 */ /* 0x000fc400000100b0 */
[----:B------:R-:W-:Y:S01]  /*3450*/  FADD.FTZ R179, R179, -UR25 ;  /* 0x80000019b3b37e21 */ /* 0x000fe20008010000 */
[----:B------:R-:W-:Y:S01]  /*3460*/  FADD.FTZ R178, R20, R210 ;  /* 0x000000d214b27221 */ /* 0x000fe20000010000 */
[----:B------:R-:W-:Y:S01]  /*3470*/  FFMA.FTZ R176, R13, R210, R176 ;  /* 0x000000d20db07223 */ /* 0x000fe200000100b0 */
[----:B------:R-:W-:Y:S01]  /*3480*/  PRMT R177, R183, 0x7632, R177 ;  /* 0x00007632b7b17816 */ /* 0x000fe200000000b1 */
[----:B------:R-:W-:Y:S01]  /*3490*/  FMUL.FTZ R20, R179, UR24 ;  /* 0x00000018b3147c20 */ /* 0x000fe20008410000 */
[----:B------:R-:W-:Y:S01]  /*34a0*/  FADD.FTZ R179, R178, R234 ;  /* 0x000000eab2b37221 */ /* 0x000fe20000010000 */
[----:B------:R-:W-:Y:S01]  /*34b0*/  FFMA.FTZ R180, R189, R234, R176 ;  /* 0x000000eabdb47223 */ /* 0x000fe200000100b0 */
[----:B------:R-:W-:Y:S02]  /*34c0*/  SHF.L.U32 R177, R177, 0x10, RZ ;  /* 0x00000010b1b17819 */ /* 0x000fe400000006ff */
[----:B------:R-:W-:Y:S01]  /*34d0*/  FADD.FTZ R176, R179, R209 ;  /* 0x000000d1b3b07221 */ /* 0x000fe20000010000 */
[----:B------:R-:W-:-:S03]  /*34e0*/  FFMA.FTZ R179, R14, R209, R180 ;  /* 0x000000d10eb37223 */ /* 0x000fc600000100b4 */
[----:B------:R-:W-:Y:S01]  /*34f0*/  FADD.FTZ R176, R176, R224 ;  /* 0x000000e0b0b07221 */ /* 0x000fe20000010000 */
[----:B------:R-:W-:Y:S01]  /*3500*/  FFMA.FTZ R179, R184, R224, R179 ;  /* 0x000000e0b8b37223 */ /* 0x000fe200000100b3 */
[----:B------:R-:W-:Y:S01]  /*3510*/  FADD.FTZ R103, R103, R177 ;  /* 0x000000b167677221 */ /* 0x000fe20000010000 */
[----:B------:R-:W-:Y:S01]  /*3520*/  FFMA.FTZ R143, R20, R177, R143 ;  /* 0x000000b1148f7223 */ /* 0x000fe2000001008f */
[----:B------:R-:W-:Y:S02]  /*3530*/  IADD3 R226, PT, PT, R226, 0x80, RZ ;  /* 0x00000080e2e27810 */ /* 0x000fe40007ffe0ff */
[----:B--2---:R-:W-:-:S05]  /*3540*/  SHF.L.U32 R178, R202, 0x10, RZ ;  /* 0x00000010cab27819 */ /* 0x004fca00000006ff */
[----:B------:R-:W-:-:S04]  /*3550*/  FMUL.FTZ R202, R178, R177 ;  /* 0x000000b1b2ca7220 */ /* 0x000fc80000410000 */
[----:B------:R-:W-:Y:S01]  /*3560*/  FADD.FTZ R228, R176, R202 ;  /* 0x000000cab0e47221 */ /* 0x000fe20000010000 */
[----:B------:R-:W-:-:S07]  /*3570*/  FFMA.FTZ R227, R20, R202, R179 ;  /* 0x000000ca14e37223 */ /* 0x000fce00000100b3 */
.L_x_1119:
[----:B------:R-:W-:Y:S05]  /*3580*/  BSYNC.RECONVERGENT B0 ;  /* 0x0000000000007941 */ /* 0x000fea0003800200 */
.L_x_1118:
        /* <DEDUP_REMOVED lines=19> */
[----:B0-----:R-:W-:-:S04]  /*36c0*/  @P0 IMAD.WIDE.U32 R206, R226, 0x10, R30 ;  /* 0x00000010e2ce0825 */ /* 0x001fc800078e001e */
[----:B------:R-:W-:Y:S01]  /*36d0*/  IMAD.WIDE.U32 R30, R226, 0x8, R232 ;  /* 0x00000008e21e7825 */ /* 0x000fe200078e00e8 */
[----:B------:R0:W5:Y:S05]  /*36e0*/  @P0 LDG.E.128 R32, desc[UR14][R206.64] ;  /* 0x0000000ece200981 */ /* 0x00016a000c1e1d00 */
[----:B------:R-:W5:Y:S01]  /*36f0*/  LDG.E.64 R30, desc[UR14][R30.64] ;  /* 0x0000000e1e1e7981 */ /* 0x000f62000c1e1b00 */
[----:B--2---:R-:W-:Y:S02]  /*3700*/  SHF.L.U32 R16, R16, 0x10, RZ ;  /* 0x0000001010107819 */ /* 0x004fe400000006ff */
[C---:B---3--:R-:W-:Y:S02]  /*3710*/  SHF.L.U32 R6, R176.reuse, 0x10, RZ ;  /* 0x00000010b0067819 */ /* 0x048fe400000006ff */
[----:B------:R-:W-:-:S03]  /*3720*/  PRMT R176, R176, 0x7632, R176 ;  /* 0x00007632b0b07816 */ /* 0x000fc600000000b0 */
[----:B------:R-:W-:-:S04]  /*3730*/  FADD.FTZ R6, R6, -UR25 ;  /* 0x8000001906067e21 */ /* 0x000fc80008010000 */
[----:B0-----:R-:W-:Y:S01]  /*3740*/  FMUL.FTZ R206, R6, UR24 ;  /* 0x0000001806ce7c20 */ /* 0x001fe20008410000 */
        /* <DEDUP_REMOVED lines=27> */
[----:B------:R-:W-:Y:S01]  /*3900*/  PRMT R16, R180, 0x7632, R16 ;  /* 0x00007632b4107816 */ /* 0x000fe20000000010 */
[--C-:B------:R-:W-:Y:S01]  /*3910*/  FADD.FTZ R94, R94, R15.reuse ;  /* 0x0000000f5e5e7221 */ /* 0x100fe20000010000 */
[----:B------:R-:W2:Y:S01]  /*3920*/  LDL R180, [R1+0xf8] ;  /* 0x0000f80001b47983 */ /* 0x000ea20000100800 */
[----:B------:R-:W-:Y:S01]  /*3930*/  FFMA.FTZ R134, R186, R15, R134 ;  /* 0x0000000fba867223 */ /* 0x000fe20000010086 */
[----:B------:R-:W-:Y:S01]  /*3940*/  PRMT R15, R177, 0x7632, R15 ;  /* 0x00007632b10f7816 */ /* 0x000fe2000000000f */
[----:B------:R-:W-:Y:S01]  /*3950*/  FADD.FTZ R6, R6, -UR25 ;  /* 0x8000001906067e21 */ /* 0x000fe20008010000 */
[----:B------:R-:W-:Y:S02]  /*3960*/  SHF.L.U32 R16, R16, 0x10, RZ ;  /* 0x0000001010107819 */ /* 0x000fe400000006ff */
[----:B------:R-:W-:Y:S01]  /*3970*/  SHF.L.U32 R176, R250, 0x10, RZ ;  /* 0x00000010fab07819 */ /* 0x000fe200000006ff */
[----:B------:R-:W-:Y:S01]  /*3980*/  FMUL.FTZ R6, R6, UR24 ;  /* 0x0000001806067c20 */ /* 0x000fe20008410000 */
[----:B------:R-:W-:-:S03]  /*3990*/  SHF.L.U32 R15, R15, 0x10, RZ ;  /* 0x000000100f0f7819 */ /* 0x000fc600000006ff */
[-C--:B------:R-:W-:Y:S01]  /*39a0*/  FMUL.FTZ R218, R176, R16.reuse ;  /* 0x00000010b0da7220 */ /* 0x080fe20000410000 */
[----:B------:R-:W-:Y:S01]  /*39b0*/  PRMT R176, R181, 0x7632, R176 ;  /* 0x00007632b5b07816 */ /* 0x000fe200000000b0 */
[----:B------:R-:W-:Y:S01]  /*39c0*/  FADD.FTZ R15, R15, -UR25 ;  /* 0x800000190f0f7e21 */ /* 0x000fe20008010000 */
[--C-:B------:R-:W-:Y:S01]  /*39d0*/  FADD.FTZ R97, R97, R16.reuse ;  /* 0x0000001061617221 */ /* 0x100fe20000010000 */
[----:B------:R-:W-:Y:S01]  /*39e0*/  FFMA.FTZ R137, R6, R16, R137 ;  /* 0x0000001006897223 */ /* 0x000fe20000010089 */
[----:B------:R-:W-:Y:S01]  /*39f0*/  SHF.L.U32 R176, R176, 0x10, RZ ;  /* 0x00000010b0b07819 */ /* 0x000fe200000006ff */
[----:B------:R-:W-:Y:S01]  /*3a00*/  FMUL.FTZ R15, R15, UR24 ;  /* 0x000000180f0f7c20 */ /* 0x000fe20008410000 */
[----:B------:R-:W-:Y:S02]  /*3a10*/  SHF.L.U32 R177, R249, 0x10, RZ ;  /* 0x00000010f9b17819 */ /* 0x000fe400000006ff */
[----:B------:R-:W-:Y:S02]  /*3a20*/  PRMT R16, R178, 0x7632, R16 ;  /* 0x00007632b2107816 */ /* 0x000fe40000000010 */
[----:B------:R-:W-:Y:S01]  /*3a30*/  PRMT R178, R182, 0x7632, R178 ;  /* 0x00007632b6b27816 */ /* 0x000fe200000000b2 */
[----:B------:R-:W-:Y:S01]  /*3a40*/  FADD.FTZ R99, R99, R176 ;  /* 0x000000b063637221 */ /* 0x000fe20000010000 */
[-C--:B------:R-:W-:Y:S01]  /*3a50*/  FFMA.FTZ R139, R15, R176.reuse, R139 ;  /* 0x000000b00f8b7223 */ /* 0x080fe2000001008b */
[----:B------:R-:W-:Y:S01]  /*3a60*/  FMUL.FTZ R208, R177, R176 ;  /* 0x000000b0b1d07220 */ /* 0x000fe20000410000 */
[----:B------:R-:W-:-:S02]  /*3a70*/  SHF.L.U32 R178, R178, 0x10, RZ ;  /* 0x00000010b2b27819 */ /* 0x000fc400000006ff */
[----:B------:R-:W-:Y:S01]  /*3a80*/  SHF.L.U32 R176, R248, 0x10, RZ ;  /* 0x00000010f8b07819 */ /* 0x000fe200000006ff */
[----:B------:R-:W-:Y:S01]  /*3a90*/  FFMA.FTZ R177, R206, R233, R227 ;  /* 0x000000e9ceb17223 */ /* 0x000fe200000100e3 */
[----:B------:R-:W-:-:S03]  /*3aa0*/  SHF.L.U32 R16, R16, 0x10, RZ ;  /* 0x0000001010107819 */ /* 0x000fc600000006ff */
[----:B------:R-:W-:Y:S01]  /*3ab0*/  FMUL.FTZ R207, R176, R178 ;  /* 0x000000b2b0cf7220 */ /* 0x000fe20000410000 */
[----:B------:R-:W-:Y:S01]  /*3ac0*/  FADD.FTZ R176, R228, R233 ;  /* 0x000000e9e4b07221 */ /* 0x000fe20000010000 */
[----:B------:R-:W-:Y:S01]  /*3ad0*/  FFMA.FTZ R177, R6, R218, R177 ;  /* 0x000000da06b17223 */ /* 0x000fe200000100b1 */
[----:B------:R-:W-:Y:S02]  /*3ae0*/  PRMT R179, R179, 0x7632, R179 ;  /* 0x00007632b3b37816 */ /* 0x000fe400000000b3 */
[----:B------:R-:W-:Y:S01]  /*3af0*/  FADD.FTZ R176, R176, R218 ;  /* 0x000000dab0b07221 */ /* 0x000fe20000010000 */
[----:B------:R-:W-:Y:S01]  /*3b00*/  FADD.FTZ R16, R16, -UR25 ;  /* 0x8000001910107e21 */ /* 0x000fe20008010000 */
[----:B------:R-:W-:Y:S01]  /*3b10*/  FFMA.FTZ R177, R196, R232, R177 ;  /* 0x000000e8c4b17223 */ /* 0x000fe200000100b1 */
[----:B------:R-:W-:Y:S01]  /*3b20*/  SHF.L.U32 R179, R179, 0x10, RZ ;  /* 0x00000010b3b37819 */ /* 0x000fe200000006ff */
[----:B------:R-:W-:Y:S01]  /*3b30*/  FADD.FTZ R176, R176, R232 ;  /* 0x000000e8b0b07221 */ /* 0x000fe20000010000 */
[----:B------:R-:W-:Y:S01]  /*3b40*/  FMUL.FTZ R16, R16, UR24 ;  /* 0x0000001810107c20 */ /* 0x000fe20008410000 */
[----:B------:R-:W-:-:S02]  /*3b50*/  FFMA.FTZ R177, R15, R208, R177 ;  /* 0x000000d00fb17223 */ /* 0x000fc400000100b1 */
[----:B------:R-:W-:Y:S01]  /*3b60*/  FADD.FTZ R176, R176, R208 ;  /* 0x000000d0b0b07221 */ /* 0x000fe20000010000 */
[--C-:B------:R-:W-:Y:S01]  /*3b70*/  FADD.FTZ R93, R93, R178.reuse ;  /* 0x000000b25d5d7221 */ /* 0x100fe20000010000 */
[----:B------:R-:W-:Y:S01]  /*3b80*/  FFMA.FTZ R133, R16, R178, R133 ;  /* 0x000000b210857223 */ /* 0x000fe20000010085 */
[----:B------:R-:W-:Y:S01]  /*3b90*/  FADD.FTZ R179, R179, -UR25 ;  /* 0x80000019b3b37e21 */ /* 0x000fe20008010000 */
[----:B------:R-:W-:Y:S01]  /*3ba0*/  PRMT R178, R183, 0x7632, R178 ;  /* 0x00007632b7b27816 */ /* 0x000fe200000000b2 */
[----:B------:R-:W-:Y:S01]  /*3bb0*/  FADD.FTZ R176, R176, R231 ;  /* 0x000000e7b0b07221 */ /* 0x000fe20000010000 */
[----:B------:R-:W-:Y:S01]  /*3bc0*/  FFMA.FTZ R177, R195, R231, R177 ;  /* 0x000000e7c3b17223 */ /* 0x000fe200000100b1 */
[----:B------:R-:W-:Y:S01]  /*3bd0*/  FMUL.FTZ R245, R179, UR24 ;  /* 0x00000018b3f57c20 */ /* 0x000fe20008410000 */
[----:B------:R-:W-:Y:S01]  /*3be0*/  SHF.L.U32 R178, R178, 0x10, RZ ;  /* 0x00000010b2b27819 */ /* 0x000fe200000006ff */
[----:B------:R-:W-:Y:S01]  /*3bf0*/  FADD.FTZ R176, R176, R207 ;  /* 0x000000cfb0b07221 */ /* 0x000fe20000010000 */
[----:B------:R-:W-:-:S03]  /*3c00*/  FFMA.FTZ R177, R16, R207, R177 ;  /* 0x000000cf10b17223 */ /* 0x000fc600000100b1 */
[----:B------:R-:W-:Y:S01]  /*3c10*/  FADD.FTZ R176, R176, R223 ;  /* 0x000000dfb0b07221 */ /* 0x000fe20000010000 */
[----:B------:R-:W-:Y:S01]  /*3c20*/  FFMA.FTZ R177, R186, R223, R177 ;  /* 0x000000dfbab17223 */ /* 0x000fe200000100b1 */
[----:B------:R-:W-:Y:S01]  /*3c30*/  FADD.FTZ R95, R95, R178 ;  /* 0x000000b25f5f7221 */ /* 0x000fe20000010000 */
[----:B------:R-:W-:Y:S01]  /*3c40*/  FFMA.FTZ R135, R245, R178, R135 ;  /* 0x000000b2f5877223 */ /* 0x000fe20000010087 */
[----:B--2---:R-:W-:-:S05]  /*3c50*/  SHF.L.U32 R179, R180, 0x10, RZ ;  /* 0x00000010b4b37819 */ /* 0x004fca00000006ff */
[----:B------:R-:W-:-:S04]  /*3c60*/  FMUL.FTZ R246, R179, R178 ;  /* 0x000000b2b3f67220 */ /* 0x000fc80000410000 */
[----:B------:R-:W-:Y:S01]  /*3c70*/  FADD.FTZ R228, R176, R246 ;  /* 0x000000f6b0e47221 */ /* 0x000fe20000010000 */
[----:B------:R-:W-:-:S07]  /*3c80*/  FFMA.FTZ R227, R245, R246, R177 ;  /* 0x000000f6f5e37223 */ /* 0x000fce00000100b1 */
.L_x_1121:
[----:B------:R-:W-:Y:S05]  /*3c90*/  BSYNC.RECONVERGENT B0 ;  /* 0x0000000000007941 */ /* 0x000fea0003800200 */
.L_x_1120:
[----:B------:R-:W1:Y:S01]  /*3ca0*/  SHFL.DOWN PT, R177, R228, 0x10, 0x1f ;  /* 0x0a001f00e4b17f89 */ /* 0x000e6200000e0000 */
[----:B------:R-:W-:Y:S01]  /*3cb0*/  LOP3.LUT P0, RZ, R247, 0x1f, RZ, 0xc0, !PT ;  /* 0x0000001ff7ff7812 */ /* 0x000fe2000780c0ff */
[----:B------:R-:W-:Y:S02]  /*3cc0*/  BSSY.RECONVERGENT B0, `(.L_x_1122) ;  /* 0x000001d000007945 */ /* 0x000fe40003800200 */
[----:B------:R-:W2:Y:S01]  /*3cd0*/  SHFL.DOWN PT, R176, R227, 0x10, 0x1f ;  /* 0x0a001f00e3b07f89 */ /* 0x000ea200000e0000 */
[----:B-1----:R-:W-:Y:S01]  /*3ce0*/  FADD.FTZ R177, R177, R228 ;  /* 0x000000e4b1b17221 */ /* 0x002fe20000010000 */
[----:B--2---:R-:W-:-:S04]  /*3cf0*/  FADD.FTZ R176, R176, R227 ;  /* 0x000000e3b0b07221 */ /* 0x004fc80000010000 */
[----:B------:R-:W1:Y:S04]  /*3d00*/  SHFL.DOWN PT, R179, R177, 0x8, 0x1f ;  /* 0x09001f00b1b37f89 */ /* 0x000e6800000e0000 */
        /* <DEDUP_REMOVED lines=14> */
[----:B--2---:R-:W-:Y:S01]  /*3df0*/  FADD.FTZ R177, R178, R179 ;  /* 0x000000b3b2b17221 */ /* 0x004fe20000010000 */
[----:B------:R-:W-:Y:S06]  /*3e00*/  @P0 BRA `(.L_x_1123) ;  /* 0x0000000000200947 */ /* 0x000fec0003800000 */
[----:B------:R-:W1:Y:S01]  /*3e10*/  S2UR UR5, SR_CgaCtaId ;  /* 0x00000000000579c3 */ /* 0x000e620000008800 */
[----:B------:R-:W-:Y:S01]  /*3e20*/  UMOV UR4, 0x400 ;  /* 0x0000040000047882 */ /* 0x000fe20000000000 */
[----:B------:R-:W-:-:S04]  /*3e30*/  SHF.R.U32.HI R178, RZ, 0x2, R247 ;  /* 0x00000002ffb27819 */ /* 0x000fc800000116f7 */
[----:B------:R-:W-:Y:S01]  /*3e40*/  LOP3.LUT R178, R178, 0x18, RZ, 0xc0, !PT ;  /* 0x00000018b2b27812 */ /* 0x000fe200078ec0ff */
[----:B-1----:R-:W-:-:S04]  /*3e50*/  ULEA UR4, UR5, UR4, 0x18 ;  /* 0x0000000405047291 */ /* 0x002fc8000f8ec0ff */
[----:B------:R-:W-:Y:S02]  /*3e60*/  UIADD3 UR5, UPT, UPT, UR4, 0x5020, URZ ;  /* 0x0000502004057890 */ /* 0x000fe4000fffe0ff */
[----:B------:R-:W-:-:S09]  /*3e70*/  @!UP2 UIADD3 UR5, UPT, UPT, UR4, 0x5000, URZ ;  /* 0x000050000405a890 */ /* 0x000fd2000fffe0ff */
[----:B------:R1:W-:Y:S03]  /*3e80*/  STS.64 [R178+UR5], R176 ;  /* 0x000000b0b2007988 */ /* 0x0003e60008000a05 */
.L_x_1123:
[----:B------:R-:W-:Y:S05]  /*3e90*/  BSYNC.RECONVERGENT B0 ;  /* 0x0000000000007941 */ /* 0x000fea0003800200 */
.L_x_1122:
[----:B------:R-:W2:Y:S08]  /*3ea0*/  S2UR UR5, SR_CgaCtaId ;  /* 0x00000000000579c3 */ /* 0x000eb00000008800 */
[----:B------:R-:W-:Y:S01]  /*3eb0*/  BAR.SYNC.DEFER_BLOCKING 0x0 ;  /* 0x0000000000007b1d */ /* 0x000fe20000010000 */
[----:B------:R-:W-:-:S04]  /*3ec0*/  UISETP.NE.U32.AND UP1, UPT, UR18, URZ, UPT ;  /* 0x000000ff1200728c */ /* 0x000fc8000bf25070 */
[----:B------:R-:W-:Y:S01]  /*3ed0*/  UISETP.NE.AND.EX UP1, UPT, UR19, URZ, UPT, UP1 ;  /* 0x000000ff1300728c */ /* 0x000fe2000bf25310 */
[----:B------:R-:W-:Y:S01]  /*3ee0*/  BSSY.RECONVERGENT B0, `(.L_x_1124) ;  /* 0x0000c51000007945 */ /* 0x000fe20003800200 */
[----:B------:R-:W-:Y:S02]  /*3ef0*/  UMOV UR4, 0x400 ;  /* 0x0000040000047882 */ /* 0x000fe40000000000 */
[----:B--2---:R-:W-:-:S04]  /*3f00*/  ULEA UR4, UR5, UR4, 0x18 ;  /* 0x0000000405047291 */ /* 0x004fc8000f8ec0ff */
[----:B------:R-:W-:Y:S02]  /*3f10*/  UIADD3 UR5, UPT, UPT, UR4, 0x5020, URZ ;  /* 0x0000502004057890 */ /* 0x000fe4000fffe0ff */
[----:B------:R-:W-:-:S09]  /*3f20*/  @!UP2 UIADD3 UR5, UPT, UPT, UR4, 0x5000, URZ ;  /* 0x000050000405a890 */ /* 0x000fd2000fffe0ff */
[----:B-1----:R-:W1:Y:S01]  /*3f30*/  LDS.128 R176, [UR5] ;  /* 0x00000005ffb07984 */ /* 0x002e620008000c00 */
[----:B------:R-:W-:Y:S02]  /*3f40*/  UIADD3 UR5, UPT, UPT, UR4, 0x5030, URZ ;  /* 0x0000503004057890 */ /* 0x000fe4000fffe0ff */
[----:B------:R-:W-:Y:S01]  /*3f50*/  @!UP2 UIADD3 UR5, UPT, UPT, UR4, 0x5010, URZ ;  /* 0x000050100405a890 */ /* 0x000fe2000fffe0ff */
[----:B-1----:R-:W-:Y:S01]  /*3f60*/  FADD.FTZ R176, RZ, R176 ;  /* 0x000000b0ffb07221 */ /* 0x002fe20000010000 */
[----:B------:R-:W-:-:S03]  /*3f70*/  FADD.FTZ R177, RZ, R177 ;  /* 0x000000b1ffb17221 */ /* 0x000fc60000010000 */
[----:B------:R-:W-:Y:S01]  /*3f80*/  FADD.FTZ R180, R178, R176 ;  /* 0x000000b0b2b47221 */ /* 0x000fe20000010000 */
[----:B0-----:R-:W-:-:S03]  /*3f90*/  FADD.FTZ R181, R179, R177 ;  /* 0x000000b1b3b57221 */ /* 0x001fc60000010000 */
        /* <DEDUP_REMOVED lines=22> */
[----:B-----5:R-:W-:-:S13]  /*4100*/  LOP3.LUT P6, RZ, R24, 0xff00, RZ, 0xc0, !PT ;  /* 0x0000ff0018ff7812 */ /* 0x020fda00078cc0ff */
[----:B------:R-:W0:Y:S01]  /*4110*/  @P6 LDC R182, c[0x0][0x408] ;  /* 0x00010200ffb66b82 */ /* 0x000e220000000800 */
[----:B------:R-:W-:Y:S01]  /*4120*/  @P6 FFMA.FTZ R181, R2, UR4, R180 ;  /* 0x0000000402b56c23 */ /* 0x000fe200080100b4 */
[----:B------:R-:W-:-:S03]  /*4130*/  @P6 PRMT R183, R176, 0x7632, R183 ;  /* 0x00007632b0b76816 */ /* 0x000fc600000000b7 */
[----:B------:R-:W-:Y:S01]  /*4140*/  @P6 FADD.FTZ R181, R222, -R181 ;  /* 0x800000b5deb56221 */ /* 0x000fe20000010000 */
[----:B------:R-:W-:Y:S02]  /*4150*/  @P6 SHF.L.U32 R183, R183, 0x10, RZ ;  /* 0x00000010b7b76819 */ /* 0x000fe400000006ff */
[----:B------:R-:W1:Y:S01]  /*4160*/  @P6 LDC R226, c[0x0][0x408] ;  /* 0x00010200ffe26b82 */ /* 0x000e620000000800 */
[----:B------:R-:W-:-:S04]  /*4170*/  @P6 FMUL.FTZ R181, R181, UR24 ;  /* 0x00000018b5b56c20 */ /* 0x000fc80008410000 */
[----:B------:R-:W-:-:S04]  /*4180*/  @P6 FMUL.FTZ R181, R181, UR12 ;  /* 0x0000000cb5b56c20 */ /* 0x000fc80008410000 */
[----:B0-----:R-:W-:Y:S01]  /*4190*/  @P6 FMUL.FTZ R182, R181, R182 ;  /* 0x000000b6b5b66220 */ /* 0x001fe20000410000 */
[----:B------:R-:W-:-:S03]  /*41a0*/  HFMA2 R181, -RZ, RZ, 0, 0 ;  /* 0x00000000ffb57431 */ /* 0x000fc600000001ff */
[----:B------:R-:W-:Y:S01]  /*41b0*/  @P6 FMUL.FTZ R181, R183, R182 ;  /* 0x000000b6b7b56220 */ /* 0x000fe20000410000 */
[----:B------:R-:W-:Y:S01]  /*41c0*/  @P6 FFMA.FTZ R182, R2, UR4, R180 ;  /* 0x0000000402b66c23 */ /* 0x000fe200080100b4 */
[----:B------:R-:W-:Y:S02]  /*41d0*/  MOV R183, RZ ;  /* 0x000000ff00b77202 */ /* 0x000fe40000000f00 */
[----:B------:R-:W-:Y:S01]  /*41e0*/  FADD.FTZ R181, R89, R181 ;  /* 0x000000b559b57221 */ /* 0x000fe20000010000 */
[----:B------:R-:W-:-:S04]  /*41f0*/  @P6 FADD.FTZ R182, R222, -R182 ;  /* 0x800000b6deb66221 */ /* 0x000fc80000010000 */
[----:B------:R-:W-:-:S04]  /*4200*/  @P6 FMUL.FTZ R182, R182, UR24 ;  /* 0x00000018b6b66c20 */ /* 0x000fc80008410000 */
[----:B------:R-:W-:-:S04]  /*4210*/  @P6 FMUL.FTZ R182, R182, UR12 ;  /* 0x0000000cb6b66c20 */ /* 0x000fc80008410000 */
[----:B-1----:R-:W-:Y:S01]  /*4220*/  @P6 FMUL.FTZ R182, R182, R226 ;  /* 0x000000e2b6b66220 */ /* 0x002fe20000410000 */
[----:B------:R-:W-:-:S05]  /*4230*/  @P6 SHF.L.U32 R226, R248, 0x10, RZ ;  /* 0x00000010f8e26819 */ /* 0x000fca00000006ff */
[----:B------:R-:W-:Y:S01]  /*4240*/  @P6 FMUL.FTZ R183, R182, R226 ;  /* 0x000000e2b6b76220 */ /* 0x000fe20000410000 */
[----:B------:R-:W-:-:S13]  /*4250*/  LOP3.LUT P6, RZ, R24, 0xff0000, RZ, 0xc0, !PT ;  /* 0x00ff000018ff7812 */ /* 0x000fda00078cc0ff */
[----:B------:R-:W0:Y:S01]  /*4260*/  @P6 LDC R182, c[0x0][0x408] ;  /* 0x00010200ffb66b82 */ /* 0x000e220000000800 */
[----:B------:R-:W-:-:S04]  /*4270*/  @P6 FFMA.FTZ R226, R201, UR4, R180 ;  /* 0x00000004c9e26c23 */ /* 0x000fc800080100b4 */
[----:B------:R-:W-:-:S04]  /*4280*/  @P6 FADD.FTZ R226, R244, -R226 ;  /* 0x800000e2f4e26221 */ /* 0x000fc80000010000 */
[----:B------:R-:W-:-:S04]  /*4290*/  @P6 FMUL.FTZ R226, R226, UR24 ;  /* 0x00000018e2e26c20 */ /* 0x000fc80008410000 */
[----:B------:R-:W-:-:S04]  /*42a0*/  @P6 FMUL.FTZ R226, R226, UR12 ;  /* 0x0000000ce2e26c20 */ /* 0x000fc80008410000 */
[----:B0-----:R-:W-:Y:S01]  /*42b0*/  @P6 FMUL.FTZ R89, R226, R182 ;  /* 0x000000b6e2596220 */ /* 0x001fe20000410000 */
[----:B------:R-:W-:Y:S01]  /*42c0*/  HFMA2 R226, -RZ, RZ, 0, 0 ;  /* 0x00000000ffe27431 */ /* 0x000fe200000001ff */
[----:B------:R-:W-:-:S05]  /*42d0*/  @P6 SHF.L.U32 R182, R177, 0x10, RZ ;  /* 0x00000010b1b66819 */ /* 0x000fca00000006ff */
[----:B------:R-:W-:Y:S01]  /*42e0*/  @P6 FMUL.FTZ R226, R182, R89 ;  /* 0x00000059b6e26220 */ /* 0x000fe20000410000 */
[----:B------:R-:W-:Y:S01]  /*42f0*/  @P6 FFMA.FTZ R182, R201, UR4, R180 ;  /* 0x00000004c9b66c23 */ /* 0x000fe200080100b4 */
[----:B------:R-:W0:Y:S02]  /*4300*/  @P6 LDC R89, c[0x0][0x408] ;  /* 0x00010200ff596b82 */ /* 0x000e240000000800 */
[----:B------:R-:W-:Y:S01]  /*4310*/  FADD.FTZ R90, R90, R226 ;  /* 0x000000e25a5a7221 */ /* 0x000fe20000010000 */
[----:B------:R-:W-:Y:S01]  /*4320*/  @P6 FADD.FTZ R182, R244, -R182 ;  /* 0x800000b6f4b66221 */ /* 0x000fe20000010000 */
[----:B------:R-:W-:-:S03]  /*4330*/  @P6 SHF.L.U32 R226, R169, 0x10, RZ ;  /* 0x00000010a9e26819 */ /* 0x000fc600000006ff */
[----:B------:R-:W-:-:S04]  /*4340*/  @P6 FMUL.FTZ R182, R182, UR24 ;  /* 0x00000018b6b66c20 */ /* 0x000fc80008410000 */
[----:B------:R-:W-:-:S04]  /*4350*/  @P6 FMUL.FTZ R182, R182, UR12 ;  /* 0x0000000cb6b66c20 */ /* 0x000fc80008410000 */
[----:B0-----:R-:W-:Y:S01]  /*4360*/  @P6 FMUL.FTZ R182, R182, R89 ;  /* 0x00000059b6b66220 */ /* 0x001fe20000410000 */
[----:B------:R-:W-:-:S03]  /*4370*/  MOV R89, RZ ;  /* 0x000000ff00597202 */ /* 0x000fc60000000f00 */
[----:B------:R-:W-:Y:S01]  /*4380*/  @P6 FMUL.FTZ R89, R182, R226 ;  /* 0x000000e2b6596220 */ /* 0x000fe20000410000 */
[----:B------:R-:W-:-:S13]  /*4390*/  LOP3.LUT P6, RZ, R24, 0xff000000, RZ, 0xc0, !PT ;  /* 0xff00000018ff7812 */ /* 0x000fda00078cc0ff */
[----:B------:R-:W0:Y:S01]  /*43a0*/  @P6 LDC R182, c[0x0][0x408] ;  /* 0x00010200ffb66b82 */ /* 0x000e220000000800 */
[----:B------:R-:W-:Y:S01]  /*43b0*/  @P6 FFMA.FTZ R226, R7, UR4, R180 ;  /* 0x0000000407e26c23 */ /* 0x000fe200080100b4 */
[----:B------:R-:W-:-:S03]  /*43c0*/  @P6 PRMT R177, R177, 0x7632, R177 ;  /* 0x00007632b1b16816 */ /* 0x000fc600000000b1 */
[----:B------:R-:W-:Y:S01]  /*43d0*/  @P6 FADD.FTZ R226, R216, -R226 ;  /* 0x800000e2d8e26221 */ /* 0x000fe20000010000 */
[----:B------:R-:W-:-:S03]  /*43e0*/  @P6 SHF.L.U32 R177, R177, 0x10, RZ ;  /* 0x00000010b1b16819 */ /* 0x000fc600000006ff */
[----:B------:R-:W-:-:S04]  /*43f0*/  @P6 FMUL.FTZ R226, R226, UR24 ;  /* 0x00000018e2e26c20 */ /* 0x000fc80008410000 */
[----:B------:R-:W-:-:S04]  /*4400*/  @P6 FMUL.FTZ R226, R226, UR12 ;  /* 0x0000000ce2e26c20 */ /* 0x000fc80008410000 */
[----:B0-----:R-:W-:Y:S01]  /*4410*/  @P6 FMUL.FTZ R182, R226, R182 ;  /* 0x000000b6e2b66220 */ /* 0x001fe20000410000 */
[----:B------:R-:W-:-:S03]  /*4420*/  HFMA2 R226, -RZ, RZ, 0, 0 ;  /* 0x00000000ffe27431 */ /* 0x000fc600000001ff */
[----:B------:R-:W-:Y:S01]  /*4430*/  @P6 FMUL.FTZ R226, R177, R182 ;  /* 0x000000b6b1e26220 */ /* 0x000fe20000410000 */
[----:B------:R-:W-:Y:S01]  /*4440*/  @P6 FFMA.FTZ R182, R7, UR4, R180 ;  /* 0x0000000407b66c23 */ /* 0x000fe200080100b4 */
[----:B------:R-:W0:Y:S02]  /*4450*/  @P6 LDC R177, c[0x0][0x408] ;  /* 0x00010200ffb16b82 */ /* 0x000e240000000800 */
[----:B------:R-:W-:Y:S01]  /*4460*/  FADD.FTZ R91, R91, R226 ;  /* 0x000000e25b5b7221 */ /* 0x000fe20000010000 */
[----:B------:R-:W-:Y:S01]  /*4470*/  @P6 FADD.FTZ R182, R216, -R182 ;  /* 0x800000b6d8b66221 */ /* 0x000fe20000010000 */
[----:B------:R-:W-:-:S03]  /*4480*/  MOV R226, RZ ;  /* 0x000000ff00e27202 */ /* 0x000fc60000000f00 */
[----:B------:R-:W-:-:S04]  /*4490*/  @P6 FMUL.FTZ R182, R182, UR24 ;  /* 0x00000018b6b66c20 */ /* 0x000fc80008410000 */
[----:B------:R-:W-:-:S04]  /*44a0*/  @P6 FMUL.FTZ R182, R182, UR12 ;  /* 0x0000000cb6b66c20 */ /* 0x000fc80008410000 */
[----:B0-----:R-:W-:Y:S01]  /*44b0*/  @P6 FMUL.FTZ R177, R182, R177 ;  /* 0x000000b1b6b16220 */ /* 0x001fe20000410000 */
[----:B------:R-:W-:-:S05]  /*44c0*/  @P6 SHF.L.U32 R182, R247, 0x10, RZ ;  /* 0x00000010f7b66819 */ /* 0x000fca00000006ff */
[----:B------:R-:W-:Y:S01]  /*44d0*/  @P6 FMUL.FTZ R226, R177, R182 ;  /* 0x000000b6b1e26220 */ /* 0x000fe20000410000 */
[----:B------:R-:W-:-:S13]  /*44e0*/  LOP3.LUT P6, RZ, R25, 0xff, RZ, 0xc0, !PT ;  /* 0x000000ff19ff7812 */ /* 0x000fda00078cc0ff */
[----:B------:R-:W0:Y:S01]  /*44f0*/  @P6 LDC R177, c[0x0][0x408] ;  /* 0x00010200ffb16b82 */ /* 0x000e220000000800 */
[----:B------:R-:W-:Y:S01]  /*4500*/  @P6 FFMA.FTZ R182, R200, UR4, R180 ;  /* 0x00000004c8b66c23 */ /* 0x000fe200080100b4 */
[----:B------:R-:W-:-:S03]  /*4510*/  @P6 SHF.L.U32 R227, R178, 0x10, RZ ;  /* 0x00000010b2e36819 */ /* 0x000fc600000006ff */
[----:B------:R-:W-:-:S04]  /*4520*/  @P6 FADD.FTZ R182, R243, -R182 ;  /* 0x800000b6f3b66221 */ /* 0x000fc80000010000 */
[----:B------:R-:W-:-:S04]  /*4530*/  @P6 FMUL.FTZ R182, R182, UR24 ;  /* 0x00000018b6b66c20 */ /* 0x000fc80008410000 */
[----:B------:R-:W-:-:S04]  /*4540*/  @P6 FMUL.FTZ R182, R182, UR12 ;  /* 0x0000000cb6b66c20 */ /* 0x000fc80008410000 */
[----:B0-----:R-:W-:Y:S01]  /*4550*/  @P6 FMUL.FTZ R182, R182, R177 ;  /* 0x000000b1b6b66220 */ /* 0x001fe20000410000 */
[----:B------:R-:W-:-:S03]  /*4560*/  HFMA2 R177, -RZ, RZ, 0, 0 ;  /* 0x00000000ffb17431 */ /* 0x000fc600000001ff */
[----:B------:R-:W-:Y:S01]  /*4570*/  @P6 FMUL.FTZ R177, R227, R182 ;  /* 0x000000b6e3b16220 */ /* 0x000fe20000410000 */
[----:B------:R-:W-:Y:S01]  /*4580*/  @P6 SHF.L.U32 R227, R170, 0x10, RZ ;  /* 0x00000010aae36819 */ /* 0x000fe200000006ff */
[----:B------:R-:W0:Y:S02]  /*4590*/  @P6 LDC R182, c[0x0][0x408] ;  /* 0x00010200ffb66b82 */ /* 0x000e240000000800 */
[----:B------:R-:W-:Y:S01]  /*45a0*/  FADD.FTZ R177, R84, R177 ;  /* 0x000000b154b17221 */ /* 0x000fe20000010000 */
[----:B------:R-:W-:-:S04]  /*45b0*/  @P6 FFMA.FTZ R84, R200, UR4, R180 ;  /* 0x00000004c8546c23 */ /* 0x000fc800080100b4 */
[----:B------:R-:W-:-:S04]  /*45c0*/  @P6 FADD.FTZ R84, R243, -R84 ;  /* 0x80000054f3546221 */ /* 0x000fc80000010000 */
        /* <DEDUP_REMOVED lines=15> */
[----:B------:R-:W-:Y:S02]  /*46c0*/  @P6 FMUL.FTZ R227, R178, R182 ;  /* 0x000000b6b2e36220 */ /* 0x000fe40000410000 */
[----:B------:R-:W0:Y:S02]  /*46d0*/  @P6 LDC R178, c[0x0][0x408] ;  /* 0x00010200ffb26b82 */ /* 0x000e240000000800 */
[----:B------:R-:W-:Y:S01]  /*46e0*/  FADD.FTZ R182, R85, R227 ;  /* 0x000000e355b67221 */ /* 0x000fe20000010000 */
[----:B------:R-:W-:Y:S01]  /*46f0*/  @P6 FFMA.FTZ R85, R8, UR4, R180 ;  /* 0x0000000408556c23 */ /* 0x000fe200080100b4 */
[----:B------:R-:W-:-:S03]  /*4700*/  MOV R227, RZ ;  /* 0x000000ff00e37202 */ /* 0x000fc60000000f00 */
[----:B------:R-:W-:-:S04]  /*4710*/  @P6 FADD.FTZ R85, R215, -R85 ;  /* 0x80000055d7556221 */ /* 0x000fc80000010000 */
        /* <DEDUP_REMOVED lines=15> */
[----:B------:R-:W-:Y:S01]  /*4810*/  MOV R228, RZ ;  /* 0x000000ff00e47202 */ /* 0x000fe20000000f00 */
[----:B------:R-:W0:Y:S02]  /*4820*/  @P6 LDC R85, c[0x0][0x408] ;  /* 0x00010200ff556b82 */ /* 0x000e240000000800 */
[----:B------:R-:W-:Y:S01]  /*4830*/  FADD.FTZ R178, R86, R178 ;  /* 0x000000b256b27221 */ /* 0x000fe20000010000 */
[----:B------:R-:W-:-:S04]  /*4840*/  @P6 FFMA.FTZ R86, R188, UR4, R180 ;  /* 0x00000004bc566c23 */ /* 0x000fc800080100b4 */
[----:B------:R-:W-:-:S04]  /*4850*/  @P6 FADD.FTZ R86, R230, -R86 ;  /* 0x80000056e6566221 */ /* 0x000fc80000010000 */
[----:B------:R-:W-:-:S04]  /*4860*/  @P6 FMUL.FTZ R86, R86, UR24 ;  /* 0x0000001856566c20 */ /* 0x000fc80008410000 */
[----:B------:R-:W-:-:S04]  /*4870*/  @P6 FMUL.FTZ R86, R86, UR12 ;  /* 0x0000000c56566c20 */ /* 0x000fc80008410000 */
[----:B0-----:R-:W-:Y:S01]  /*4880*/  @P6 FMUL.FTZ R85, R86, R85 ;  /* 0x0000005556556220 */ /* 0x001fe20000410000 */
[----:B------:R-:W-:-:S05]  /*4890*/  @P6 SHF.L.U32 R86, R171, 0x10, RZ ;  /* 0x00000010ab566819 */ /* 0x000fca00000006ff */
[----:B------:R-:W-:Y:S01]  /*48a0*/  @P6 FMUL.FTZ R228, R85, R86 ;  /* 0x0000005655e46220 */ /* 0x000fe20000410000 */
[----:B------:R-:W-:-:S04]  /*48b0*/  ISETP.GE.U32.AND P6, PT, R24, RZ, PT ;  /* 0x000000ff1800720c */ /* 0x000fc80003fc6070 */
[----:B------:R-:W-:-:S13]  /*48c0*/  ISETP.GE.U32.AND.EX P6, PT, R25, 0x1000000, PT, P6 ;  /* 0x010000001900780c */ /* 0x000fda0003fc6160 */
[----:B------:R-:W0:Y:S01]  /*48d0*/  @P6 LDC R85, c[0x0][0x408] ;  /* 0x00010200ff556b82 */ /* 0x000e220000000800 */
[----:B------:R-:W-:Y:S01]  /*48e0*/  @P6 FFMA.FTZ R86, R17, UR4, R180 ;  /* 0x0000000411566c23 */ /* 0x000fe200080100b4 */
[----:B------:R-:W-:-:S03]  /*48f0*/  @P6 PRMT R179, R179, 0x7632, R179 ;  /* 0x00007632b3b36816 */ /* 0x000fc600000000b3 */
[----:B------:R-:W-:-:S04]  /*4900*/  @P6 FADD.FTZ R86, R205, -R86 ;  /* 0x80000056cd566221 */ /* 0x000fc80000010000 */
[----:B------:R-:W-:-:S04]  /*4910*/  @P6 FMUL.FTZ R86, R86, UR24 ;  /* 0x0000001856566c20 */ /* 0x000fc80008410000 */
[----:B------:R-:W-:-:S04]  /*4920*/  @P6 FMUL.FTZ R86, R86, UR12 ;  /* 0x0000000c56566c20 */ /* 0x000fc80008410000 */
[----:B0-----:R-:W-:Y:S01]  /*4930*/  @P6 FMUL.FTZ R85, R86, R85 ;  /* 0x0000005556556220 */ /* 0x001fe20000410000 */
[----:B------:R-:W-:Y:S01]  /*4940*/  @P6 SHF.L.U32 R86, R179, 0x10, RZ ;  /* 0x00000010b3566819 */ /* 0x000fe200000006ff */
[----:B------:R-:W-:-:S04]  /*4950*/  HFMA2 R179, -RZ, RZ, 0, 0 ;  /* 0x00000000ffb37431 */ /* 0x000fc800000001ff */
        /* <DEDUP_REMOVED lines=11> */
[----:B------:R-:W-:-:S04]  /*4a10*/  LOP3.LUT P6, RZ, R24, 0xff, RZ, 0xc0, !PT ;  /* 0x000000ff18ff7812 */ /* 0x000fc800078cc0ff */
[----:B------:R-:W-:-:S09]  /*4a20*/  F2FP.BF16.F32.PACK_AB R87, R87, R228 ;  /* 0x000000e45757723e */ /* 0x000fd200000010ff */
[----:B------:R-:W0:Y:S01]  /*4a30*/  @P6 LDC R85, c[0x0][0x408] ;  /* 0x00010200ff556b82 */ /* 0x000e220000000800 */
[----:B------:R-:W-:-:S04]  /*4a40*/  @P6 FFMA.FTZ R86, R21, UR4, R180 ;  /* 0x0000000415566c23 */ /* 0x000fc800080100b4 */
        /* <DEDUP_REMOVED lines=17> */
[----:B------:R-:W-:Y:S02]  /*4b60*/  F2FP.BF16.F32.PACK_AB R86, R227, R84 ;  /* 0x00000054e356723e */ /* 0x000fe400000010ff */
[----:B------:R-:W-:Y:S02]  /*4b70*/  F2FP.BF16.F32.PACK_AB R85, R226, R89 ;  /* 0x00000059e255723e */ /* 0x000fe400000010ff */
[----:B------:R-:W-:Y:S01]  /*4b80*/  F2FP.BF16.F32.PACK_AB R84, R183, R88 ;  /* 0x00000058b754723e */ /* 0x000fe200000010ff */
[----:B------:R-:W-:Y:S06]  /*4b90*/  BRA `(.L_x_1129) ;  /* 0x0000000800547947 */ /* 0x000fec0003800000 */
.L_x_1128:
[----:B-----5:R-:W-:Y:S01]  /*4ba0*/  LOP3.LUT P6, RZ, R24, 0xff00, RZ, 0xc0, !PT ;  /* 0x0000ff0018ff7812 */ /* 0x020fe200078cc0ff */
[----:B------:R-:W-:Y:S01]  /*4bb0*/  FFMA.FTZ R172, R2, UR4, R180 ;  /* 0x0000000402ac7c23 */ /* 0x000fe200080100b4 */
[----:B------:R-:W-:-:S03]  /*4bc0*/  MOV R183, RZ ;  /* 0x000000ff00b77202 */ /* 0x000fc60000000f00 */
[----:B------:R-:W-:-:S04]  /*4bd0*/  FADD.FTZ R172, R222, -R172 ;  /* 0x800000acdeac7221 */ /* 0x000fc80000010000 */
[----:B------:R-:W-:-:S04]  /*4be0*/  FMUL.FTZ R172, R172, UR24 ;  /* 0x00000018acac7c20 */ /* 0x000fc80008410000 */
[----:B------:R-:W0:Y:S01]  /*4bf0*/  @P6 LDC R174, c[0x0][0x408] ;  /* 0x00010200ffae6b82 */ /* 0x000e220000000800 */
[----:B------:R-:W-:-:S07]  /*4c00*/  @P6 FMUL.FTZ R175, R172, UR12 ;  /* 0x0000000cacaf6c20 */ /* 0x000fce0008410000 */
[----:B------:R-:W1:Y:S01]  /*4c10*/  @P6 LDC R173, c[0x0][0x408] ;  /* 0x00010200ffad6b82 */ /* 0x000e620000000800 */
[----:B0-----:R-:W-:Y:S01]  /*4c20*/  @P6 FMUL.FTZ R174, R175, R174 ;  /* 0x000000aeafae6220 */ /* 0x001fe20000410000 */
[----:B------:R-:W-:-:S04]  /*4c30*/  @P6 PRMT R175, R176, 0x7632, R175 ;  /* 0x00007632b0af6816 */ /* 0x000fc800000000af */
[----:B------:R-:W-:Y:S01]  /*4c40*/  @P6 SHF.L.U32 R181, R175, 0x10, RZ ;  /* 0x00000010afb56819 */ /* 0x000fe200000006ff */
[----:B------:R-:W-:-:S04]  /*4c50*/  HFMA2 R175, -RZ, RZ, 0, 0 ;  /* 0x00000000ffaf7431 */ /* 0x000fc800000001ff */
[----:B------:R-:W-:Y:S01]  /*4c60*/  @P6 FMUL.FTZ R175, R181, R174 ;  /* 0x000000aeb5af6220 */ /* 0x000fe20000410000 */
[----:B------:R-:W-:-:S04]  /*4c70*/  @P6 FMUL.FTZ R174, R172, UR12 ;  /* 0x0000000cacae6c20 */ /* 0x000fc80008410000 */
[----:B-1----:R-:W-:Y:S01]  /*4c80*/  @P6 FMUL.FTZ R173, R174, R173 ;  /* 0x000000adaead6220 */ /* 0x002fe20000410000 */
[----:B------:R-:W-:-:S05]  /*4c90*/  @P6 SHF.L.U32 R174, R248, 0x10, RZ ;  /* 0x00000010f8ae6819 */ /* 0x000fca00000006ff */
[----:B------:R-:W-:Y:S01]  /*4ca0*/  @P6 FMUL.FTZ R183, R173, R174 ;  /* 0x000000aeadb76220 */ /* 0x000fe20000410000 */
[----:B------:R-:W-:Y:S01]  /*4cb0*/  LOP3.LUT P6, RZ, R24, 0xff0000, RZ, 0xc0, !PT ;  /* 0x00ff000018ff7812 */ /* 0x000fe200078cc0ff */
[----:B------:R-:W-:-:S04]  /*4cc0*/  FFMA.FTZ R173, R201, UR4, R180 ;  /* 0x00000004c9ad7c23 */ /* 0x000fc800080100b4 */
[----:B------:R-:W-:-:S04]  /*4cd0*/  FADD.FTZ R173, R244, -R173 ;  /* 0x800000adf4ad7221 */ /* 0x000fc80000010000 */
[----:B------:R-:W-:-:S04]  /*4ce0*/  FMUL.FTZ R173, R173, UR24 ;  /* 0x00000018adad7c20 */ /* 0x000fc80008410000 */
[----:B------:R-:W0:Y:S01]  /*4cf0*/  @P6 LDC R181, c[0x0][0x408] ;  /* 0x00010200ffb56b82 */ /* 0x000e220000000800 */
[----:B------:R-:W-:Y:S01]  /*4d00*/  @P6 FMUL.FTZ R182, R173, UR12 ;  /* 0x0000000cadb66c20 */ /* 0x000fe20008410000 */
[----:B------:R-:W-:-:S06]  /*4d10*/  @P6 SHF.L.U32 R226, R177, 0x10, RZ ;  /* 0x00000010b1e26819 */ /* 0x000fcc00000006ff */
[----:B------:R-:W1:Y:S01]  /*4d20*/  @P6 LDC R174, c[0x0][0x408] ;  /* 0x00010200ffae6b82 */ /* 0x000e620000000800 */
[----:B0-----:R-:W-:Y:S01]  /*4d30*/  @P6 FMUL.FTZ R181, R182, R181 ;  /* 0x000000b5b6b56220 */ /* 0x001fe20000410000 */
[----:B------:R-:W-:-:S03]  /*4d40*/  HFMA2 R182, -RZ, RZ, 0, 0 ;  /* 0x00000000ffb67431 */ /* 0x000fc600000001ff */
[----:B------:R-:W-:Y:S01]  /*4d50*/  @P6 FMUL.FTZ R182, R226, R181 ;  /* 0x000000b5e2b66220 */ /* 0x000fe20000410000 */
[----:B------:R-:W-:Y:S01]  /*4d60*/  @P6 FMUL.FTZ R181, R173, UR12 ;  /* 0x0000000cadb56c20 */ /* 0x000fe20008410000 */
[----:B------:R-:W-:Y:S02]  /*4d70*/  MOV R226, RZ ;  /* 0x000000ff00e27202 */ /* 0x000fe40000000f00 */
[----:B------:R-:W-:Y:S01]  /*4d80*/  FADD.FTZ R90, R90, R182 ;  /* 0x000000b65a5a7221 */ /* 0x000fe20000010000 */
        /* <DEDUP_REMOVED lines=8> */
[C---:B------:R-:W-:Y:S01]  /*4e10*/  @P6 FMUL.FTZ R227, R228.reuse, UR12 ;  /* 0x0000000ce4e36c20 */ /* 0x040fe20008410000 */
[----:B------:R-:W-:Y:S02]  /*4e20*/  @P6 PRMT R177, R177, 0x7632, R177 ;  /* 0x00007632b1b16816 */ /* 0x000fe400000000b1 */
[----:B------:R-:W-:-:S04]  /*4e30*/  F2FP.BF16.F32.PACK_AB R173, R228, R173 ;  /* 0x000000ade4ad723e */ /* 0x000fc800000010ff */
[----:B------:R-:W1:Y:S01]  /*4e40*/  @P6 LDC R174, c[0x0][0x408] ;  /* 0x00010200ffae6b82 */ /* 0x000e620000000800 */
[----:B0-----:R-:W-:Y:S01]  /*4e50*/  @P6 FMUL.FTZ R181, R227, R181 ;  /* 0x000000b5e3b56220 */ /* 0x001fe20000410000 */
[----:B------:R-:W-:Y:S01]  /*4e60*/  @P6 SHF.L.U32 R227, R177, 0x10, RZ ;  /* 0x00000010b1e36819 */ /* 0x000fe200000006ff */
[----:B------:R-:W-:-:S04]  /*4e70*/  HFMA2 R177, -RZ, RZ, 0, 0 ;  /* 0x00000000ffb17431 */ /* 0x000fc800000001ff */
        /* <DEDUP_REMOVED lines=8> */
[----:B------:R-:W-:Y:S01]  /*4f00*/  FFMA.FTZ R174, R200, UR4, R180 ;  /* 0x00000004c8ae7c23 */ /* 0x000fe200080100b4 */
[----:B------:R-:W-:Y:S01]  /*4f10*/  FADD.FTZ R181, R89, R175 ;  /* 0x000000af59b57221 */ /* 0x000fe20000010000 */
[----:B------:R-:W-:Y:S02]  /*4f20*/  HFMA2 R175, -RZ, RZ, 0, 0 ;  /* 0x00000000ffaf7431 */ /* 0x000fe400000001ff */
[----:B------:R-:W-:-:S04]  /*4f30*/  FADD.FTZ R174, R243, -R174 ;  /* 0x800000aef3ae7221 */ /* 0x000fc80000010000 */
[----:B------:R-:W-:-:S04]  /*4f40*/  FMUL.FTZ R174, R174, UR24 ;  /* 0x00000018aeae7c20 */ /* 0x000fc80008410000 */
[----:B------:R-:W0:Y:S01]  /*4f50*/  @P6 LDC R247, c[0x0][0x408] ;  /* 0x00010200fff76b82 */ /* 0x000e220000000800 */
[C---:B------:R-:W-:Y:S01]  /*4f60*/  @P6 FMUL.FTZ R89, R174.reuse, UR12 ;  /* 0x0000000cae596c20 */ /* 0x040fe20008410000 */
[----:B------:R-:W-:-:S03]  /*4f70*/  @P6 FMUL.FTZ R182, R174, UR12 ;  /* 0x0000000caeb66c20 */ /* 0x000fc60008410000 */
[----:B0-----:R-:W-:Y:S01]  /*4f80*/  @P6 FMUL.FTZ R89, R89, R247 ;  /* 0x000000f759596220 */ /* 0x001fe20000410000 */
[----:B------:R-:W-:-:S05]  /*4f90*/  @P6 SHF.L.U32 R247, R178, 0x10, RZ ;  /* 0x00000010b2f76819 */ /* 0x000fca00000006ff */
[----:B------:R-:W-:Y:S01]  /*4fa0*/  @P6 FMUL.FTZ R175, R247, R89 ;  /* 0x00000059f7af6220 */ /* 0x000fe20000410000 */
[----:B------:R-:W-:Y:S01]  /*4fb0*/  @P6 SHF.L.U32 R247, R170, 0x10, RZ ;  /* 0x00000010aaf76819 */ /* 0x000fe200000006ff */
[----:B------:R-:W0:Y:S02]  /*4fc0*/  @P6 LDC R89, c[0x0][0x408] ;  /* 0x00010200ff596b82 */ /* 0x000e240000000800 */
[----:B0-----:R-:W-:Y:S01]  /*4fd0*/  @P6 FMUL.FTZ R182, R182, R89 ;  /* 0x00000059b6b66220 */ /* 0x001fe20000410000 */
[----:B------:R-:W-:-:S03]  /*4fe0*/  MOV R89, RZ ;  /* 0x000000ff00597202 */ /* 0x000fc60000000f00 */
[----:B------:R-:W-:Y:S01]  /*4ff0*/  @P6 FMUL.FTZ R89, R182, R247 ;  /* 0x000000f7b6596220 */ /* 0x000fe20000410000 */
[----:B------:R-:W-:Y:S01]  /*5000*/  LOP3.LUT P6, RZ, R25, 0xff00, RZ, 0xc0, !PT ;  /* 0x0000ff0019ff7812 */ /* 0x000fe200078cc0ff */
[----:B------:R-:W-:-:S04]  /*5010*/  FFMA.FTZ R182, R8, UR4, R180 ;  /* 0x0000000408b67c23 */ /* 0x000fc800080100b4 */
[----:B------:R-:W-:-:S04]  /*5020*/  FADD.FTZ R182, R215, -R182 ;  /* 0x800000b6d7b67221 */ /* 0x000fc80000010000 */
[----:B------:R-:W-:-:S04]  /*5030*/  FMUL.FTZ R248, R182, UR24 ;  /* 0x00000018b6f87c20 */ /* 0x000fc80008410000 */
[----:B------:R-:W0:Y:S01]  /*5040*/  @P6 LDC R247, c[0x0][0x408] ;  /* 0x00010200fff76b82 */ /* 0x000e220000000800 */
[----:B------:R-:W-:Y:S01]  /*5050*/  @P6 PRMT R178, R178, 0x7632, R178 ;  /* 0x00007632b2b26816 */ /* 0x000fe200000000b2 */
[C---:B------:R-:W-:Y:S01]  /*5060*/  @P6 FMUL.FTZ R177, R248.reuse, UR12 ;  /* 0x0000000cf8b16c20 */ /* 0x040fe20008410000 */
[----:B------:R-:W-:Y:S02]  /*5070*/  F2FP.BF16.F32.PACK_AB R174, R248, R174 ;  /* 0x000000aef8ae723e */ /* 0x000fe400000010ff */
[----:B------:R-:W-:Y:S01]  /*5080*/  @P6 SHF.L.U32 R182, R178, 0x10, RZ ;  /* 0x00000010b2b66819 */ /* 0x000fe200000006ff */
[----:B------:R-:W-:Y:S02]  /*5090*/  HFMA2 R178, -RZ, RZ, 0, 0 ;  /* 0x00000000ffb27431 */ /* 0x000fe400000001ff */
[----:B0-----:R-:W-:-:S04]  /*50a0*/  @P6 FMUL.FTZ R177, R177, R247 ;  /* 0x000000f7b1b16220 */ /* 0x001fc80000410000 */
[----:B------:R-:W-:Y:S01]  /*50b0*/  @P6 FMUL.FTZ R178, R182, R177 ;  /* 0x000000b1b6b26220 */ /* 0x000fe20000410000 */
[----:B------:R-:W-:Y:S01]  /*50c0*/  FADD.FTZ R177, R84, R175 ;  /* 0x000000af54b17221 */ /* 0x000fe20000010000 */
[----:B------:R-:W0:Y:S01]  /*50d0*/  @P6 LDC R182, c[0x0][0x408] ;  /* 0x00010200ffb66b82 */ /* 0x000e220000000800 */
[----:B------:R-:W-:-:S04]  /*50e0*/  @P6 FMUL.FTZ R84, R248, UR12 ;  /* 0x0000000cf8546c20 */ /* 0x000fc80008410000 */
[----:B0-----:R-:W-:Y:S01]  /*50f0*/  @P6 FMUL.FTZ R175, R84, R182 ;  /* 0x000000b654af6220 */ /* 0x001fe20000410000 */
[----:B------:R-:W-:Y:S02]  /*5100*/  @P6 SHF.L.U32 R182, R249, 0x10, RZ ;  /* 0x00000010f9b66819 */ /* 0x000fe400000006ff */
[----:B------:R-:W-:-:S03]  /*5110*/  MOV R84, RZ ;  /* 0x000000ff00547202 */ /* 0x000fc60000000f00 */
        /* <DEDUP_REMOVED lines=8> */
[----:B------:R-:W-:-:S04]  /*51a0*/  @P6 FMUL.FTZ R85, R175, UR12 ;  /* 0x0000000caf556c20 */ /* 0x000fc80008410000 */
[----:B0-----:R-:W-:Y:S01]  /*51b0*/  @P6 FMUL.FTZ R85, R85, R247 ;  /* 0x000000f755556220 */ /* 0x001fe20000410000 */
[----:B------:R-:W-:-:S05]  /*51c0*/  @P6 SHF.L.U32 R247, R179, 0x10, RZ ;  /* 0x00000010b3f76819 */ /* 0x000fca00000006ff */
[----:B------:R-:W-:Y:S01]  /*51d0*/  @P6 FMUL.FTZ R178, R247, R85 ;  /* 0x00000055f7b26220 */ /* 0x000fe20000410000 */
[----:B------:R-:W-:Y:S01]  /*51e0*/  MOV R247, RZ ;  /* 0x000000ff00f77202 */ /* 0x000fe20000000f00 */
[----:B------:R-:W0:Y:S02]  /*51f0*/  @P6 LDC R85, c[0x0][0x408] ;  /* 0x00010200ff556b82 */ /* 0x000e240000000800 */
[----:B------:R-:W-:Y:S01]  /*5200*/  FADD.FTZ R178, R86, R178 ;  /* 0x000000b256b27221 */ /* 0x000fe20000010000 */
[----:B------:R-:W-:-:S04]  /*5210*/  @P6 FMUL.FTZ R86, R175, UR12 ;  /* 0x0000000caf566c20 */ /* 0x000fc80008410000 */
[----:B0-----:R-:W-:Y:S01]  /*5220*/  @P6 FMUL.FTZ R85, R86, R85 ;  /* 0x0000005556556220 */ /* 0x001fe20000410000 */
[----:B------:R-:W-:-:S05]  /*5230*/  @P6 SHF.L.U32 R86, R171, 0x10, RZ ;  /* 0x00000010ab566819 */ /* 0x000fca00000006ff */
[----:B------:R-:W-:Y:S01]  /*5240*/  @P6 FMUL.FTZ R247, R85, R86 ;  /* 0x0000005655f76220 */ /* 0x000fe20000410000 */
[----:B------:R-:W-:Y:S01]  /*5250*/  ISETP.GE.U32.AND P6, PT, R24, RZ, PT ;  /* 0x000000ff1800720c */ /* 0x000fe20003fc6070 */
[----:B------:R-:W-:-:S03]  /*5260*/  FFMA.FTZ R86, R17, UR4, R180 ;  /* 0x0000000411567c23 */ /* 0x000fc600080100b4 */
[----:B------:R-:W-:Y:S01]  /*5270*/  ISETP.GE.U32.AND.EX P6, PT, R25, 0x1000000, PT, P6 ;  /* 0x010000001900780c */ /* 0x000fe20003fc6160 */
[----:B------:R-:W-:-:S04]  /*5280*/  FADD.FTZ R86, R205, -R86 ;  /* 0x80000056cd567221 */ /* 0x000fc80000010000 */
[----:B------:R-:W-:-:S05]  /*5290*/  FMUL.FTZ R86, R86, UR24 ;  /* 0x0000001856567c20 */ /* 0x000fca0008410000 */
[----:B------:R-:W-:-:S03]  /*52a0*/  F2FP.BF16.F32.PACK_AB R175, R86, R175 ;  /* 0x000000af56af723e */ /* 0x000fc600000010ff */
[----:B------:R-:W0:Y:S01]  /*52b0*/  @P6 LDC R85, c[0x0][0x408] ;  /* 0x00010200ff556b82 */ /* 0x000e220000000800 */
[----:B------:R-:W-:Y:S01]  /*52c0*/  @P6 FMUL.FTZ R249, R86, UR12 ;  /* 0x0000000c56f96c20 */ /* 0x000fe20008410000 */
[----:B------:R-:W-:-:S04]  /*52d0*/  @P6 PRMT R179, R179, 0x7632, R179 ;  /* 0x00007632b3b36816 */ /* 0x000fc800000000b3 */
[----:B------:R-:W-:Y:S01]  /*52e0*/  @P6 SHF.L.U32 R179, R179, 0x10, RZ ;  /* 0x00000010b3b36819 */ /* 0x000fe200000006ff */
[----:B0-----:R-:W-:Y:S01]  /*52f0*/  @P6 FMUL.FTZ R85, R249, R85 ;  /* 0x00000055f9556220 */ /* 0x001fe20000410000 */
[----:B------:R-:W-:-:S03]  /*5300*/  HFMA2 R249, -RZ, RZ, 0, 0 ;  /* 0x00000000fff97431 */ /* 0x000fc600000001ff */
[----:B------:R-:W-:Y:S02]  /*5310*/  @P6 FMUL.FTZ R249, R179, R85 ;  /* 0x00000055b3f96220 */ /* 0x000fe40000410000 */
[----:B------:R-:W0:Y:S02]  /*5320*/  @P6 LDC R85, c[0x0][0x408] ;  /* 0x00010200ff556b82 */ /* 0x000e240000000800 */
[----:B------:R-:W-:Y:S01]  /*5330*/  FADD.FTZ R179, R87, R249 ;  /* 0x000000f957b37221 */ /* 0x000fe20000010000 */
[----:B------:R-:W-:Y:S01]  /*5340*/  @P6 FMUL.FTZ R87, R86, UR12 ;  /* 0x0000000c56576c20 */ /* 0x000fe20008410000 */
[----:B------:R-:W-:-:S03]  /*5350*/  @P6 SHF.L.U32 R249, R250, 0x10, RZ ;  /* 0x00000010faf96819 */ /* 0x000fc600000006ff */
[----:B0-----:R-:W-:Y:S01]  /*5360*/  @P6 FMUL.FTZ R85, R87, R85 ;  /* 0x0000005557556220 */ /* 0x001fe20000410000 */
[----:B------:R-:W-:-:S03]  /*5370*/  MOV R87, RZ ;  /* 0x000000ff00577202 */ /* 0x000fc60000000f00 */
[----:B------:R-:W-:Y:S01]  /*5380*/  @P6 FMUL.FTZ R87, R85, R249 ;  /* 0x000000f955576220 */ /* 0x000fe20000410000 */
[----:B------:R-:W-:Y:S01]  /*5390*/  LOP3.LUT P6, RZ, R24, 0xff, RZ, 0xc0, !PT ;  /* 0x000000ff18ff7812 */ /* 0x000fe200078cc0ff */
[----:B------:R-:W-:-:S03]  /*53a0*/  FFMA.FTZ R85, R21, UR4, R180 ;  /* 0x0000000415557c23 */ /* 0x000fc600080100b4 */
[----:B------:R-:W-:Y:S01]  /*53b0*/  F2FP.BF16.F32.PACK_AB R87, R87, R247 ;  /* 0x000000f75757723e */ /* 0x000fe200000010ff */
[----:B------:R-:W-:-:S04]  /*53c0*/  FADD.FTZ R85, R217, -R85 ;  /* 0x80000055d9557221 */ /* 0x000fc80000010000 */
[----:B------:R-:W-:-:S04]  /*53d0*/  FMUL.FTZ R85, R85, UR24 ;  /* 0x0000001855557c20 */ /* 0x000fc80008410000 */
[----:B------:R-:W0:Y:S01]  /*53e0*/  @P6 LDC R250, c[0x0][0x408] ;  /* 0x00010200fffa6b82 */ /* 0x000e220000000800 */
[C---:B------:R-:W-:Y:S01]  /*53f0*/  @P6 FMUL.FTZ R249, R85.reuse, UR12 ;  /* 0x0000000c55f96c20 */ /* 0x040fe20008410000 */
[----:B------:R-:W-:Y:S01]  /*5400*/  @P6 SHF.L.U32 R176, R176, 0x10, RZ ;  /* 0x00000010b0b06819 */ /* 0x000fe200000006ff */
[----:B------:R-:W-:Y:S01]  /*5410*/  @P6 FMUL.FTZ R86, R85, UR12 ;  /* 0x0000000c55566c20 */ /* 0x000fe20008410000 */
[----:B------:R-:W-:Y:S02]  /*5420*/  F2FP.BF16.F32.PACK_AB R172, R172, R85 ;  /* 0x00000055acac723e */ /* 0x000fe400000010ff */
[----:B------:R-:W-:Y:S01]  /*5430*/  F2FP.BF16.F32.PACK_AB R85, R227, R226 ;  /* 0x000000e2e355723e */ /* 0x000fe200000010ff */
[----:B0-----:R-:W-:Y:S01]  /*5440*/  @P6 FMUL.FTZ R249, R249, R250 ;  /* 0x000000faf9f96220 */ /* 0x001fe20000410000 */
[----:B------:R-:W-:-:S03]  /*5450*/  HFMA2 R250, -RZ, RZ, 0, 0 ;  /* 0x00000000fffa7431 */ /* 0x000fc600000001ff */
[----:B------:R-:W-:Y:S01]  /*5460*/  @P6 FMUL.FTZ R250, R176, R249 ;  /* 0x000000f9b0fa6220 */ /* 0x000fe20000410000 */
[----:B------:R-:W-:-:S03]  /*5470*/  @P6 SHF.L.U32 R249, R168, 0x10, RZ ;  /* 0x00000010a8f96819 */ /* 0x000fc600000006ff */
[----:B------:R-:W-:Y:S02]  /*5480*/  FADD.FTZ R176, R88, R250 ;  /* 0x000000fa58b07221 */ /* 0x000fe40000010000 */
[----:B------:R-:W0:Y:S02]  /*5490*/  @P6 LDC R88, c[0x0][0x408] ;  /* 0x00010200ff586b82 */ /* 0x000e240000000800 */
[----:B0-----:R-:W-:Y:S01]  /*54a0*/  @P6 FMUL.FTZ R86, R86, R88 ;  /* 0x0000005856566220 */ /* 0x001fe20000410000 */
[----:B------:R-:W-:-:S03]  /*54b0*/  MOV R88, RZ ;  /* 0x000000ff00587202 */ /* 0x000fc60000000f00 */
[----:B------:R-:W-:Y:S01]  /*54c0*/  @P6 FMUL.FTZ R88, R86, R249 ;  /* 0x000000f956586220 */ /* 0x000fe20000410000 */
[----:B------:R-:W-:-:S04]  /*54d0*/  F2FP.BF16.F32.PACK_AB R86, R84, R89 ;  /* 0x000000595456723e */ /* 0x000fc800000010ff */
[----:B------:R-:W-:-:S07]  /*54e0*/  F2FP.BF16.F32.PACK_AB R84, R183, R88 ;  /* 0x00000058b754723e */ /* 0x000fce00000010ff */
.L_x_1129:
        /* <DEDUP_REMOVED lines=13> */
.L_x_1127:
[----:B------:R-:W-:Y:S05]  /*55c0*/  BSYNC.RECONVERGENT B1 ;  /* 0x0000000000017941 */ /* 0x000fea0003800200 */
.L_x_1126:
        /* <DEDUP_REMOVED lines=8> */
[----:B------:R-:W2:Y:S01]  /*5650*/  LDL R182, [R1+0x7c] ;  /* 0x00007c0001b67983 */ /* 0x000ea20000100800 */
[----:B-----5:R-:W-:Y:S01]  /*5660*/  LOP3.LUT P6, RZ, R22, 0xff00, RZ, 0xc0, !PT ;  /* 0x0000ff0016ff7812 */ /* 0x020fe200078cc0ff */
[----:B------:R-:W-:Y:S01]  /*5670*/  FFMA.FTZ R172, R3, UR4, R180 ;  /* 0x0000000403ac7c23 */ /* 0x000fe200080100b4 */
[----:B------:R-:W-:Y:S01]  /*5680*/  MOV R183, RZ ;  /* 0x000000ff00b77202 */ /* 0x000fe20000000f00 */
[----:B------:R-:W3:Y:S02]  /*5690*/  LDL R247, [R1+0x80] ;  /* 0x0000800001f77983 */ /* 0x000ee40000100800 */
[----:B------:R-:W-:Y:S02]  /*56a0*/  FADD.FTZ R172, R221, -R172 ;  /* 0x800000acddac7221 */ /* 0x000fe40000010000 */
[----:B------:R-:W4:Y:S02]  /*56b0*/  LDL R249, [R1+0x84] ;  /* 0x0000840001f97983 */ /* 0x000f240000100800 */
[----:B------:R-:W-:-:S02]  /*56c0*/  FMUL.FTZ R172, R172, UR24 ;  /* 0x00000018acac7c20 */ /* 0x000fc40008410000 */
[----:B------:R-:W4:Y:S02]  /*56d0*/  LDL R250, [R1+0x88] ;  /* 0x0000880001fa7983 */ /* 0x000f240000100800 */
        /* <DEDUP_REMOVED lines=10> */
[----:B--2---:R-:W-:-:S05]  /*5780*/  @P6 SHF.L.U32 R174, R182, 0x10, RZ ;  /* 0x00000010b6ae6819 */ /* 0x004fca00000006ff */
[----:B------:R-:W-:Y:S01]  /*5790*/  @P6 FMUL.FTZ R183, R173, R174 ;  /* 0x000000aeadb76220 */ /* 0x000fe20000410000 */
[----:B------:R-:W-:Y:S01]  /*57a0*/  LOP3.LUT P6, RZ, R22, 0xff0000, RZ, 0xc0, !PT ;  /* 0x00ff000016ff7812 */ /* 0x000fe200078cc0ff */
[----:B------:R-:W-:-:S12]  /*57b0*/  FFMA.FTZ R173, R198, UR4, R180 ;  /* 0x00000004c6ad7c23 */ /* 0x000fd800080100b4 */
[----:B------:R-:W0:Y:S01]  /*57c0*/  @P6 LDC R181, c[0x0][0x408] ;  /* 0x00010200ffb56b82 */ /* 0x000e220000000800 */
[----:B------:R-:W-:-:S07]  /*57d0*/  FADD.FTZ R173, R241, -R173 ;  /* 0x800000adf1ad7221 */ /* 0x000fce0000010000 */
[----:B------:R-:W1:Y:S01]  /*57e0*/  @P6 LDC R174, c[0x0][0x408] ;  /* 0x00010200ffae6b82 */ /* 0x000e620000000800 */
[----:B------:R-:W-:-:S04]  /*57f0*/  FMUL.FTZ R173, R173, UR24 ;  /* 0x00000018adad7c20 */ /* 0x000fc80008410000 */
[----:B------:R-:W-:Y:S01]  /*5800*/  @P6 FMUL.FTZ R182, R173, UR12 ;  /* 0x0000000cadb66c20 */ /* 0x000fe20008410000 */
[----:B------:R-:W-:-:S03]  /*5810*/  @P6 SHF.L.U32 R226, R177, 0x10, RZ ;  /* 0x00000010b1e26819 */ /* 0x000fc600000006ff */
[----:B0-----:R-:W-:Y:S01]  /*5820*/  @P6 FMUL.FTZ R181, R182, R181 ;  /* 0x000000b5b6b56220 */ /* 0x001fe20000410000 */
[----:B------:R-:W-:-:S03]  /*5830*/  HFMA2 R182, -RZ, RZ, 0, 0 ;  /* 0x00000000ffb67431 */ /* 0x000fc600000001ff */
[----:B------:R-:W-:Y:S01]  /*5840*/  @P6 FMUL.FTZ R182, R226, R181 ;  /* 0x000000b5e2b66220 */ /* 0x000fe20000410000 */
[----:B------:R-:W-:-:S04]  /*5850*/  @P6 FMUL.FTZ R181, R173, UR12 ;  /* 0x0000000cadb56c20 */ /* 0x000fc80008410000 */
[----:B-1----:R-:W-:Y:S01]  /*5860*/  @P6 FMUL.FTZ R174, R181, R174 ;  /* 0x000000aeb5ae6220 */ /* 0x002fe20000410000 */
[----:B------:R-:W-:Y:S02]  /*5870*/  @P6 SHF.L.U32 R181, R165, 0x10, RZ ;  /* 0x00000010a5b56819 */ /* 0x000fe400000006ff */
[----:B------:R-:W-:-:S03]  /*5880*/  MOV R226, RZ ;  /* 0x000000ff00e27202 */ /* 0x000fc60000000f00 */
[----:B------:R-:W-:Y:S01]  /*5890*/  @P6 FMUL.FTZ R226, R174, R181 ;  /* 0x000000b5aee26220 */ /* 0x000fe20000410000 */
[----:B------:R-:W-:Y:S01]  /*58a0*/  LOP3.LUT P6, RZ, R22, 0xff000000, RZ, 0xc0, !PT ;  /* 0xff00000016ff7812 */ /* 0x000fe200078cc0ff */
[----:B------:R-:W-:-:S12]  /*58b0*/  FFMA.FTZ R174, R9, UR4, R180 ;  /* 0x0000000409ae7c23 */ /* 0x000fd800080100b4 */
[----:B------:R-:W0:Y:S01]  /*58c0*/  @P6 LDC R181, c[0x0][0x408] ;  /* 0x00010200ffb56b82 */ /* 0x000e220000000800 */
[----:B------:R-:W-:-:S04]  /*58d0*/  FADD.FTZ R227, R214, -R174 ;  /* 0x800000aed6e37221 */ /* 0x000fc80000010000 */
[----:B------:R-:W-:-:S03]  /*58e0*/  FMUL.FTZ R228, R227, UR24 ;  /* 0x00000018e3e47c20 */ /* 0x000fc60008410000 */
[----:B------:R-:W1:Y:S01]  /*58f0*/  @P6 LDC R174, c[0x0][0x408] ;  /* 0x00010200ffae6b82 */ /* 0x000e620000000800 */
[----:B------:R-:W-:Y:S01]  /*5900*/  @P6 FMUL.FTZ R227, R228, UR12 ;  /* 0x0000000ce4e36c20 */ /* 0x000fe20008410000 */
[----:B------:R-:W-:-:S03]  /*5910*/  @P6 PRMT R177, R177, 0x7632, R177 ;  /* 0x00007632b1b16816 */ /* 0x000fc600000000b1 */
[----:B0-----:R-:W-:Y:S01]  /*5920*/  @P6 FMUL.FTZ R181, R227, R181 ;  /* 0x000000b5e3b56220 */ /* 0x001fe20000410000 */
[----:B------:R-:W-:Y:S01]  /*5930*/  @P6 SHF.L.U32 R227, R177, 0x10, RZ ;  /* 0x00000010b1e36819 */ /* 0x000fe200000006ff */
[----:B------:R-:W-:-:S04]  /*5940*/  HFMA2 R177, -RZ, RZ, 0, 0 ;  /* 0x00000000ffb17431 */ /* 0x000fc800000001ff */
[----:B------:R-:W-:Y:S01]  /*5950*/  @P6 FMUL.FTZ R177, R227, R181 ;  /* 0x000000b5e3b16220 */ /* 0x000fe20000410000 */
[----:B------:R-:W-:-:S04]  /*5960*/  @P6 FMUL.FTZ R181, R228, UR12 ;  /* 0x0000000ce4b56c20 */ /* 0x000fc80008410000 */
[----:B-1----:R-:W-:Y:S01]  /*5970*/  @P6 FMUL.FTZ R174, R181, R174 ;  /* 0x000000aeb5ae6220 */ /* 0x002fe20000410000 */
[----:B---3--:R-:W-:Y:S02]  /*5980*/  @P6 SHF.L.U32 R181, R247, 0x10, RZ ;  /* 0x00000010f7b56819 */ /* 0x008fe400000006ff */
[----:B------:R-:W-:-:S03]  /*5990*/  MOV R227, RZ ;  /* 0x000000ff00e37202 */ /* 0x000fc60000000f00 */
[----:B------:R-:W-:Y:S01]  /*59a0*/  @P6 FMUL.FTZ R227, R174, R181 ;  /* 0x000000b5aee36220 */ /* 0x000fe20000410000 */
[----:B------:R-:W-:Y:S01]  /*59b0*/  LOP3.LUT P6, RZ, R23, 0xff, RZ, 0xc0, !PT ;  /* 0x000000ff17ff7812 */ /* 0x000fe200078cc0ff */
[----:B------:R-:W-:-:S12]  /*59c0*/  FFMA.FTZ R174, R197, UR4, R180 ;  /* 0x00000004c5ae7c23 */ /* 0x000fd800080100b4 */
[----:B------:R-:W0:Y:S01]  /*59d0*/  @P6 LDC R247, c[0x0][0x408] ;  /* 0x00010200fff76b82 */ /* 0x000e220000000800 */
[----:B------:R-:W-:Y:S01]  /*59e0*/  FADD.FTZ R174, R240, -R174 ;  /* 0x800000aef0ae7221 */ /* 0x000fe20000010000 */
[----:B------:R-:W-:-:S03]  /*59f0*/  FADD.FTZ R181, R81, R175 ;  /* 0x000000af51b57221 */ /* 0x000fc60000010000 */
[----:B------:R-:W-:-:S04]  /*5a00*/  FMUL.FTZ R174, R174, UR24 ;  /* 0x00000018aeae7c20 */ /* 0x000fc80008410000 */
[----:B------:R-:W-:Y:S01]  /*5a10*/  @P6 FMUL.FTZ R81, R174, UR12 ;  /* 0x0000000cae516c20 */ /* 0x000fe20008410000 */
[----:B------:R-:W-:-:S03]  /*5a20*/  HFMA2 R175, -RZ, RZ, 0, 0 ;  /* 0x00000000ffaf7431 */ /* 0x000fc600000001ff */
[----:B0-----:R-:W-:Y:S01]  /*5a30*/  @P6 FMUL.FTZ R81, R81, R247 ;  /* 0x000000f751516220 */ /* 0x001fe20000410000 */
[----:B------:R-:W-:-:S05]  /*5a40*/  @P6 SHF.L.U32 R247, R178, 0x10, RZ ;  /* 0x00000010b2f76819 */ /* 0x000fca00000006ff */
[----:B------:R-:W-:Y:S02]  /*5a50*/  @P6 FMUL.FTZ R175, R247, R81 ;  /* 0x00000051f7af6220 */ /* 0x000fe40000410000 */
[----:B------:R-:W0:Y:S01]  /*5a60*/  @P6 LDC R81, c[0x0][0x408] ;  /* 0x00010200ff516b82 */ /* 0x000e220000000800 */
[----:B------:R-:W-:Y:S01]  /*5a70*/  FADD.FTZ R82, R82, R182 ;  /* 0x000000b652527221 */ /* 0x000fe20000010000 */
[----:B------:R-:W-:Y:S01]  /*5a80*/  @P6 FMUL.FTZ R182, R174, UR12 ;  /* 0x0000000caeb66c20 */ /* 0x000fe20008410000 */
[----:B------:R-:W-:-:S03]  /*5a90*/  @P6 SHF.L.U32 R247, R166, 0x10, RZ ;  /* 0x00000010a6f76819 */ /* 0x000fc600000006ff */
[----:B0-----:R-:W-:Y:S01]  /*5aa0*/  @P6 FMUL.FTZ R182, R182, R81 ;  /* 0x00000051b6b66220 */ /* 0x001fe20000410000 */
[----:B------:R-:W-:-:S03]  /*5ab0*/  MOV R81, RZ ;  /* 0x000000ff00517202 */ /* 0x000fc60000000f00 */
[----:B------:R-:W-:Y:S01]  /*5ac0*/  @P6 FMUL.FTZ R81, R182, R247 ;  /* 0x000000f7b6516220 */ /* 0x000fe20000410000 */
[----:B------:R-:W-:Y:S01]  /*5ad0*/  LOP3.LUT P6, RZ, R23, 0xff00, RZ, 0xc0, !PT ;  /* 0x0000ff0017ff7812 */ /* 0x000fe200078cc0ff */
[----:B------:R-:W-:-:S12]  /*5ae0*/  FFMA.FTZ R182, R10, UR4, R180 ;  /* 0x000000040ab67c23 */ /* 0x000fd800080100b4 */
[----:B------:R-:W0:Y:S01]  /*5af0*/  @P6 LDC R247, c[0x0][0x408] ;  /* 0x00010200fff76b82 */ /* 0x000e220000000800 */
[----:B------:R-:W-:Y:S01]  /*5b00*/  FADD.FTZ R182, R213, -R182 ;  /* 0x800000b6d5b67221 */ /* 0x000fe20000010000 */
[----:B------:R-:W-:-:S03]  /*5b10*/  @P6 PRMT R178, R178, 0x7632, R178 ;  /* 0x00007632b2b26816 */ /* 0x000fc600000000b2 */
[----:B------:R-:W-:Y:S01]  /*5b20*/  FMUL.FTZ R248, R182, UR24 ;  /* 0x00000018b6f87c20 */ /* 0x000fe20008410000 */
[----:B------:R-:W-:Y:S01]  /*5b30*/  FADD.FTZ R83, R83, R177 ;  /* 0x000000b153537221 */ /* 0x000fe20000010000 */
[----:B------:R-:W-:Y:S02]  /*5b40*/  @P6 SHF.L.U32 R182, R178, 0x10, RZ ;  /* 0x00000010b2b66819 */ /* 0x000fe400000006ff */
[----:B------:R-:W-:Y:S01]  /*5b50*/  @P6 FMUL.FTZ R177, R248, UR12 ;  /* 0x0000000cf8b16c20 */ /* 0x000fe20008410000 */
[----:B------:R-:W-:-:S03]  /*5b60*/  HFMA2 R178, -RZ, RZ, 0, 0 ;  /* 0x00000000ffb27431 */ /* 0x000fc600000001ff */
[----:B0-----:R-:W-:-:S04]  /*5b70*/  @P6 FMUL.FTZ R177, R177, R247 ;  /* 0x000000f7b1b16220 */ /* 0x001fc80000410000 */
[----:B------:R-:W-:Y:S02]  /*5b80*/  @P6 FMUL.FTZ R178, R182, R177 ;  /* 0x000000b1b6b26220 */ /* 0x000fe40000410000 */
[----:B------:R-:W0:Y:S01]  /*5b90*/  @P6 LDC R182, c[0x0][0x408] ;  /* 0x00010200ffb66b82 */ /* 0x000e220000000800 */
[----:B------:R-:W-:Y:S01]  /*5ba0*/  FADD.FTZ R177, R76, R175 ;  /* 0x000000af4cb17221 */ /* 0x000fe20000010000 */
[----:B------:R-:W-:-:S04]  /*5bb0*/  @P6 FMUL.FTZ R76, R248, UR12 ;  /* 0x0000000cf84c6c20 */ /* 0x000fc80008410000 */
[----:B0-----:R-:W-:Y:S01]  /*5bc0*/  @P6 FMUL.FTZ R175, R76, R182 ;  /* 0x000000b64caf6220 */ /* 0x001fe20000410000 */
[----:B----4-:R-:W-:Y:S02]  /*5bd0*/  @P6 SHF.L.U32 R182, R249, 0x10, RZ ;  /* 0x00000010f9b66819 */ /* 0x010fe400000006ff */
        /* <DEDUP_REMOVED lines=13> */
[----:B------:R-:W0:Y:S02]  /*5cb0*/  @P6 LDC R77, c[0x0][0x408] ;  /* 0x00010200ff4d6b82 */ /* 0x000e240000000800 */
[----:B------:R-:W-:Y:S01]  /*5cc0*/  FADD.FTZ R178, R78, R178 ;  /* 0x000000b24eb27221 */ /* 0x000fe20000010000 */
[----:B------:R-:W-:Y:S01]  /*5cd0*/  @P6 FMUL.FTZ R78, R175, UR12 ;  /* 0x0000000caf4e6c20 */ /* 0x000fe20008410000 */
[----:B------:R-:W-:-:S03]  /*5ce0*/  MOV R247, RZ ;  /* 0x000000ff00f77202 */ /* 0x000fc60000000f00 */
[----:B0-----:R-:W-:Y:S01]  /*5cf0*/  @P6 FMUL.FTZ R77, R78, R77 ;  /* 0x0000004d4e4d6220 */ /* 0x001fe20000410000 */
[----:B------:R-:W-:-:S05]  /*5d00*/  @P6 SHF.L.U32 R78, R167, 0x10, RZ ;  /* 0x00000010a74e6819 */ /* 0x000fca00000006ff */
[----:B------:R-:W-:Y:S01]  /*5d10*/  @P6 FMUL.FTZ R247, R77, R78 ;  /* 0x0000004e4df76220 */ /* 0x000fe20000410000 */
[----:B------:R-:W-:-:S04]  /*5d20*/  ISETP.GE.U32.AND P6, PT, R22, RZ, PT ;  /* 0x000000ff1600720c */ /* 0x000fc80003fc6070 */
[----:B------:R-:W-:Y:S01]  /*5d30*/  ISETP.GE.U32.AND.EX P6, PT, R23, 0x1000000, PT, P6 ;  /* 0x010000001700780c */ /* 0x000fe20003fc6160 */
[----:B------:R-:W-:-:S12]  /*5d40*/  FFMA.FTZ R78, R18, UR4, R180 ;  /* 0x00000004124e7c23 */ /* 0x000fd800080100b4 */
[----:B------:R-:W0:Y:S01]  /*5d50*/  @P6 LDC R77, c[0x0][0x408] ;  /* 0x00010200ff4d6b82 */ /* 0x000e220000000800 */
[----:B------:R-:W-:-:S04]  /*5d60*/  FADD.FTZ R78, R204, -R78 ;  /* 0x8000004ecc4e7221 */ /* 0x000fc80000010000 */
[----:B------:R-:W-:Y:S01]  /*5d70*/  FMUL.FTZ R78, R78, UR24 ;  /* 0x000000184e4e7c20 */ /* 0x000fe20008410000 */
[----:B------:R-:W-:-:S03]  /*5d80*/  @P6 PRMT R179, R179, 0x7632, R179 ;  /* 0x00007632b3b36816 */ /* 0x000fc600000000b3 */
[----:B------:R-:W-:Y:S01]  /*5d90*/  @P6 FMUL.FTZ R249, R78, UR12 ;  /* 0x0000000c4ef96c20 */ /* 0x000fe20008410000 */
[----:B------:R-:W-:-:S03]  /*5da0*/  @P6 SHF.L.U32 R179, R179, 0x10, RZ ;  /* 0x00000010b3b36819 */ /* 0x000fc600000006ff */
        /* <DEDUP_REMOVED lines=13> */
[----:B------:R-:W-:-:S04]  /*5e80*/  FADD.FTZ R77, R242, -R77 ;  /* 0x8000004df24d7221 */ /* 0x000fc80000010000 */
[----:B------:R-:W-:-:S04]  /*5e90*/  FMUL.FTZ R77, R77, UR24 ;  /* 0x000000184d4d7c20 */ /* 0x000fc80008410000 */
[----:B------:R-:W-:Y:S01]  /*5ea0*/  @P6 FMUL.FTZ R249, R77, UR12 ;  /* 0x0000000c4df96c20 */ /* 0x000fe20008410000 */
[----:B------:R-:W-:-:S03]  /*5eb0*/  @P6 SHF.L.U32 R176, R176, 0x10, RZ ;  /* 0x00000010b0b06819 */ /* 0x000fc600000006ff */
[----:B0-----:R-:W-:Y:S01]  /*5ec0*/  @P6 FMUL.FTZ R249, R249, R250 ;  /* 0x000000faf9f96220 */ /* 0x001fe20000410000 */
[----:B------:R-:W-:-:S03]  /*5ed0*/  HFMA2 R250, -RZ, RZ, 0, 0 ;  /* 0x00000000fffa7431 */ /* 0x000fc600000001ff */
[----:B------:R-:W-:-:S04]  /*5ee0*/  @P6 FMUL.FTZ R250, R176, R249 ;  /* 0x000000f9b0fa6220 */ /* 0x000fc80000410000 */
[----:B------:R-:W-:Y:S02]  /*5ef0*/  FADD.FTZ R176, R80, R250 ;  /* 0x000000fa50b07221 */ /* 0x000fe40000010000 */
[----:B------:R-:W0:Y:S01]  /*5f00*/  @P6 LDC R80, c[0x0][0x408] ;  /* 0x00010200ff506b82 */ /* 0x000e220000000800 */
[----:B------:R-:W-:Y:S01]  /*5f10*/  F2FP.BF16.F32.PACK_AB R175, R78, R175 ;  /* 0x000000af4eaf723e */ /* 0x000fe200000010ff */
[----:B------:R-:W-:Y:S01]  /*5f20*/  @P6 FMUL.FTZ R78, R77, UR12 ;  /* 0x0000000c4d4e6c20 */ /* 0x000fe20008410000 */
[----:B------:R-:W-:Y:S02]  /*5f30*/  @P6 SHF.L.U32 R249, R164, 0x10, RZ ;  /* 0x00000010a4f96819 */ /* 0x000fe400000006ff */
[----:B------:R-:W-:Y:S02]  /*5f40*/  F2FP.BF16.F32.PACK_AB R172, R172, R77 ;  /* 0x0000004dacac723e */ /* 0x000fe400000010ff */
[----:B------:R-:W-:Y:S02]  /*5f50*/  F2FP.BF16.F32.PACK_AB R174, R248, R174 ;  /* 0x000000aef8ae723e */ /* 0x000fe400000010ff */
[----:B------:R-:W-:-:S02]  /*5f60*/  F2FP.BF16.F32.PACK_AB R173, R228, R173 ;  /* 0x000000ade4ad723e */ /* 0x000fc400000010ff */
[----:B------:R-:W-:Y:S02]  /*5f70*/  F2FP.BF16.F32.PACK_AB R77, R227, R226 ;  /* 0x000000e2e34d723e */ /* 0x000fe400000010ff */
[----:B------:R-:W-:Y:S01]  /*5f80*/  F2FP.BF16.F32.PACK_AB R79, R79, R247 ;  /* 0x000000f74f4f723e */ /* 0x000fe200000010ff */
[----:B0-----:R-:W-:Y:S01]  /*5f90*/  @P6 FMUL.FTZ R78, R78, R80 ;  /* 0x000000504e4e6220 */ /* 0x001fe20000410000 */
[----:B------:R-:W-:-:S03]  /*5fa0*/  MOV R80, RZ ;  /* 0x000000ff00507202 */ /* 0x000fc60000000f00 */
[----:B------:R-:W-:Y:S01]  /*5fb0*/  @P6 FMUL.FTZ R80, R78, R249 ;  /* 0x000000f94e506220 */ /* 0x000fe20000410000 */
[----:B------:R-:W-:-:S04]  /*5fc0*/  F2FP.BF16.F32.PACK_AB R78, R76, R81 ;  /* 0x000000514c4e723e */ /* 0x000fc800000010ff */
[----:B------:R-:W-:Y:S01]  /*5fd0*/  F2FP.BF16.F32.PACK_AB R76, R183, R80 ;  /* 0x00000050b74c723e */ /* 0x000fe200000010ff */
[----:B------:R-:W-:Y:S06]  /*5fe0*/  BRA `(.L_x_1133) ;  /* 0x0000000800b47947 */ /* 0x000fec0003800000 */
.L_x_1132:
[----:B------:R-:W2:Y:S01]  /*5ff0*/  LDL R227, [R1+0x7c] ;  /* 0x00007c0001e37983 */ /* 0x000ea20000100800 */
[----:B-----5:R-:W-:-:S03]  /*6000*/  LOP3.LUT P6, RZ, R22, 0xff00, RZ, 0xc0, !PT ;  /* 0x0000ff0016ff7812 */ /* 0x020fc600078cc0ff */
[----:B------:R-:W3:Y:S04]  /*6010*/  LDL R228, [R1+0x84] ;  /* 0x0000840001e47983 */ /* 0x000ee80000100800 */
[----:B------:R-:W4:Y:S06]  /*6020*/  LDL R247, [R1+0x88] ;  /* 0x0000880001f77983 */ /* 0x000f2c0000100800 */
        /* <DEDUP_REMOVED lines=12> */
[----:B------:R-:W-:-:S03]  /*60f0*/  MOV R183, RZ ;  /* 0x000000ff00b77202 */ /* 0x000fc60000000f00 */
[----:B------:R-:W-:-:S04]  /*6100*/  @P6 FADD.FTZ R182, R221, -R182 ;  /* 0x800000b6ddb66221 */ /* 0x000fc80000010000 */
[----:B------:R-:W-:-:S04]  /*6110*/  @P6 FMUL.FTZ R182, R182, UR24 ;  /* 0x00000018b6b66c20 */ /* 0x000fc80008410000 */
[----:B------:R-:W-:-:S04]  /*6120*/  @P6 FMUL.FTZ R182, R182, UR12 ;  /* 0x0000000cb6b66c20 */ /* 0x000fc80008410000 */
[----:B-1----:R-:W-:Y:S01]  /*6130*/  @P6 FMUL.FTZ R182, R182, R226 ;  /* 0x000000e2b6b66220 */ /* 0x002fe20000410000 */
[----:B------:R-:W-:Y:S01]  /*6140*/  FADD.FTZ R181, R81, R181 ;  /* 0x000000b551b57221 */ /* 0x000fe20000010000 */
[----:B--2---:R-:W-:Y:S02]  /*6150*/  @P6 SHF.L.U32 R226, R227, 0x10, RZ ;  /* 0x00000010e3e26819 */ /* 0x004fe400000006ff */
[----:B------:R-:W2:Y:S03]  /*6160*/  LDL R227, [R1+0x80] ;  /* 0x0000800001e37983 */ /* 0x000ea60000100800 */
        /* <DEDUP_REMOVED lines=40> */
[----:B--2---:R-:W-:-:S05]  /*63f0*/  @P6 SHF.L.U32 R182, R227, 0x10, RZ ;  /* 0x00000010e3b66819 */ /* 0x004fca00000006ff */
[----:B------:R-:W-:Y:S01]  /*6400*/  @P6 FMUL.FTZ R226, R177, R182 ;  /* 0x000000b6b1e26220 */ /* 0x000fe20000410000 */
[----:B------:R-:W-:-:S13]  /*6410*/  LOP3.LUT P6, RZ, R23, 0xff, RZ, 0xc0, !PT ;  /* 0x000000ff17ff7812 */ /* 0x000fda00078cc0ff */
[----:B------:R-:W0:Y:S01]  /*6420*/  @P6 LDC R177, c[0x0][0x408] ;  /* 0x00010200ffb16b82 */ /* 0x000e220000000800 */
[----:B------:R-:W-:-:S04]  /*6430*/  @P6 FFMA.FTZ R182, R197, UR4, R180 ;  /* 0x00000004c5b66c23 */ /* 0x000fc800080100b4 */
[----:B------:R-:W-:-:S04]  /*6440*/  @P6 FADD.FTZ R182, R240, -R182 ;  /* 0x800000b6f0b66221 */ /* 0x000fc80000010000 */
[----:B------:R-:W-:-:S04]  /*6450*/  @P6 FMUL.FTZ R182, R182, UR24 ;  /* 0x00000018b6b66c20 */ /* 0x000fc80008410000 */
[----:B------:R-:W-:Y:S01]  /*6460*/  @P6 FMUL.FTZ R182, R182, UR12 ;  /* 0x0000000cb6b66c20 */ /* 0x000fe20008410000 */
[----:B------:R-:W-:-:S03]  /*6470*/  @P6 SHF.L.U32 R227, R178, 0x10, RZ ;  /* 0x00000010b2e36819 */ /* 0x000fc600000006ff */
[----:B0-----:R-:W-:Y:S01]  /*6480*/  @P6 FMUL.FTZ R182, R182, R177 ;  /* 0x000000b1b6b66220 */ /* 0x001fe20000410000 */
[----:B------:R-:W-:-:S03]  /*6490*/  HFMA2 R177, -RZ, RZ, 0, 0 ;  /* 0x00000000ffb17431 */ /* 0x000fc600000001ff */
[----:B------:R-:W-:Y:S02]  /*64a0*/  @P6 FMUL.FTZ R177, R227, R182 ;  /* 0x000000b6e3b16220 */ /* 0x000fe40000410000 */
[----:B------:R-:W0:Y:S02]  /*64b0*/  @P6 LDC R182, c[0x0][0x408] ;  /* 0x00010200ffb66b82 */ /* 0x000e240000000800 */
[----:B------:R-:W-:Y:S01]  /*64c0*/  FADD.FTZ R177, R76, R177 ;  /* 0x000000b14cb17221 */ /* 0x000fe20000010000 */
[----:B------:R-:W-:-:S04]  /*64d0*/  @P6 FFMA.FTZ R76, R197, UR4, R180 ;  /* 0x00000004c54c6c23 */ /* 0x000fc800080100b4 */
[----:B------:R-:W-:-:S04]  /*64e0*/  @P6 FADD.FTZ R76, R240, -R76 ;  /* 0x8000004cf04c6221 */ /* 0x000fc80000010000 */
[----:B------:R-:W-:Y:S01]  /*64f0*/  @P6 FMUL.FTZ R76, R76, UR24 ;  /* 0x000000184c4c6c20 */ /* 0x000fe20008410000 */
[----:B------:R-:W-:-:S03]  /*6500*/  @P6 SHF.L.U32 R227, R166, 0x10, RZ ;  /* 0x00000010a6e36819 */ /* 0x000fc600000006ff */
[----:B------:R-:W-:-:S04]  /*6510*/  @P6 FMUL.FTZ R76, R76, UR12 ;  /* 0x0000000c4c4c6c20 */ /* 0x000fc80008410000 */
[----:B0-----:R-:W-:Y:S01]  /*6520*/  @P6 FMUL.FTZ R182, R76, R182 ;  /* 0x000000b64cb66220 */ /* 0x001fe20000410000 */
[----:B------:R-:W-:-:S03]  /*6530*/  MOV R76, RZ ;  /* 0x000000ff004c7202 */ /* 0x000fc60000000f00 */
[----:B------:R-:W-:Y:S01]  /*6540*/  @P6 FMUL.FTZ R76, R182, R227 ;  /* 0x000000e3b64c6220 */ /* 0x000fe20000410000 */
[----:B------:R-:W-:-:S13]  /*6550*/  LOP3.LUT P6, RZ, R23, 0xff00, RZ, 0xc0, !PT ;  /* 0x0000ff0017ff7812 */ /* 0x000fda00078cc0ff */
[----:B------:R-:W0:Y:S01]  /*6560*/  @P6 LDC R182, c[0x0][0x408] ;  /* 0x00010200ffb66b82 */ /* 0x000e220000000800 */
[----:B------:R-:W-:-:S04]  /*6570*/  @P6 FFMA.FTZ R227, R10, UR4, R180 ;  /* 0x000000040ae36c23 */ /* 0x000fc800080100b4 */
[----:B------:R-:W-:-:S04]  /*6580*/  @P6 FADD.FTZ R227, R213, -R227 ;  /* 0x800000e3d5e36221 */ /* 0x000fc80000010000 */
[----:B------:R-:W-:Y:S01]  /*6590*/  @P6 FMUL.FTZ R227, R227, UR24 ;  /* 0x00000018e3e36c20 */ /* 0x000fe20008410000 */
        /* <DEDUP_REMOVED lines=10> */
[----:B------:R-:W-:-:S04]  /*6640*/  @P6 FMUL.FTZ R77, R77, UR24 ;  /* 0x000000184d4d6c20 */ /* 0x000fc80008410000 */
[----:B------:R-:W-:Y:S01]  /*6650*/  @P6 FMUL.FTZ R77, R77, UR12 ;  /* 0x0000000c4d4d6c20 */ /* 0x000fe20008410000 */
[----:B------:R-:W-:-:S03]  /*6660*/  MOV R227, RZ ;  /* 0x000000ff00e37202 */ /* 0x000fc60000000f00 */
[----:B0-----:R-:W-:Y:S01]  /*6670*/  @P6 FMUL.FTZ R77, R77, R178 ;  /* 0x000000b24d4d6220 */ /* 0x001fe20000410000 */
[----:B---3--:R-:W-:-:S05]  /*6680*/  @P6 SHF.L.U32 R178, R228, 0x10, RZ ;  /* 0x00000010e4b26819 */ /* 0x008fca00000006ff */
        /* <DEDUP_REMOVED lines=19> */
[----:B------:R-:W-:-:S05]  /*67c0*/  @P6 SHF.L.U32 R78, R167, 0x10, RZ ;  /* 0x00000010a74e6819 */ /* 0x000fca00000006ff */
[----:B------:R-:W-:Y:S01]  /*67d0*/  @P6 FMUL.FTZ R228, R77, R78 ;  /* 0x0000004e4de46220 */ /* 0x000fe20000410000 */
[----:B------:R-:W-:-:S04]  /*67e0*/  ISETP.GE.U32.AND P6, PT, R22, RZ, PT ;  /* 0x000000ff1600720c */ /* 0x000fc80003fc6070 */
[----:B------:R-:W-:-:S13]  /*67f0*/  ISETP.GE.U32.AND.EX P6, PT, R23, 0x1000000, PT, P6 ;  /* 0x010000001700780c */ /* 0x000fda0003fc6160 */
[----:B------:R-:W0:Y:S01]  /*6800*/  @P6 LDC R77, c[0x0][0x408] ;  /* 0x00010200ff4d6b82 */ /* 0x000e220000000800 */
[----:B------:R-:W-:-:S04]  /*6810*/  @P6 FFMA.FTZ R78, R18, UR4, R180 ;  /* 0x00000004124e6c23 */ /* 0x000fc800080100b4 */
[----:B------:R-:W-:-:S04]  /*6820*/  @P6 FADD.FTZ R78, R204, -R78 ;  /* 0x8000004ecc4e6221 */ /* 0x000fc80000010000 */
[----:B------:R-:W-:Y:S01]  /*6830*/  @P6 FMUL.FTZ R78, R78, UR24 ;  /* 0x000000184e4e6c20 */ /* 0x000fe20008410000 */
[----:B------:R-:W-:-:S03]  /*6840*/  @P6 PRMT R179, R179, 0x7632, R179 ;  /* 0x00007632b3b36816 */ /* 0x000fc600000000b3 */
[----:B------:R-:W-:-:S04]  /*6850*/  @P6 FMUL.FTZ R78, R78, UR12 ;  /* 0x0000000c4e4e6c20 */ /* 0x000fc80008410000 */
[----:B0-----:R-:W-:Y:S01]  /*6860*/  @P6 FMUL.FTZ R77, R78, R77 ;  /* 0x0000004d4e4d6220 */ /* 0x001fe20000410000 */
[----:B------:R-:W-:Y:S01]  /*6870*/  @P6 SHF.L.U32 R78, R179, 0x10, RZ ;  /* 0x00000010b34e6819 */ /* 0x000fe200000006ff */
[----:B------:R-:W-:-:S04]  /*6880*/  HFMA2 R179, -RZ, RZ, 0, 0 ;  /* 0x00000000ffb37431 */ /* 0x000fc800000001ff */
[----:B------:R-:W-:Y:S02]  /*6890*/  @P6 FMUL.FTZ R179, R78, R77 ;  /* 0x0000004d4eb36220 */ /* 0x000fe40000410000 */
[----:B------:R-:W0:Y:S01]  /*68a0*/  @P6 LDC R77, c[0x0][0x408] ;  /* 0x00010200ff4d6b82 */ /* 0x000e220000000800 */
[----:B------:R-:W-:-:S04]  /*68b0*/  @P6 FFMA.FTZ R78, R18, UR4, R180 ;  /* 0x00000004124e6c23 */ /* 0x000fc800080100b4 */
[----:B------:R-:W-:-:S04]  /*68c0*/  @P6 FADD.FTZ R78, R204, -R78 ;  /* 0x8000004ecc4e6221 */ /* 0x000fc80000010000 */
[----:B------:R-:W-:-:S04]  /*68d0*/  @P6 FMUL.FTZ R78, R78, UR24 ;  /* 0x000000184e4e6c20 */ /* 0x000fc80008410000 */
[----:B------:R-:W-:Y:S01]  /*68e0*/  @P6 FMUL.FTZ R78, R78, UR12 ;  /* 0x0000000c4e4e6c20 */ /* 0x000fe20008410000 */
[----:B------:R-:W-:Y:S01]  /*68f0*/  FADD.FTZ R179, R79, R179 ;  /* 0x000000b34fb37221 */ /* 0x000fe20000010000 */
[----:B------:R-:W-:Y:S02]  /*6900*/  MOV R79, RZ ;  /* 0x000000ff004f7202 */ /* 0x000fe40000000f00 */
[----:B0-----:R-:W-:Y:S01]  /*6910*/  @P6 FMUL.FTZ R77, R78, R77 ;  /* 0x0000004d4e4d6220 */ /* 0x001fe20000410000 */
[----:B----4-:R-:W-:-:S05]  /*6920*/  @P6 SHF.L.U32 R78, R247, 0x10, RZ ;  /* 0x00000010f74e6819 */ /* 0x010fca00000006ff */
        /* <DEDUP_REMOVED lines=19> */
[----:B------:R-:W-:-:S05]  /*6a60*/  @P6 SHF.L.U32 R78, R164, 0x10, RZ ;  /* 0x00000010a44e6819 */ /* 0x000fca00000006ff */
[----:B------:R-:W-:Y:S01]  /*6a70*/  @P6 FMUL.FTZ R80, R77, R78 ;  /* 0x0000004e4d506220 */ /* 0x000fe20000410000 */
[----:B------:R-:W-:Y:S02]  /*6a80*/  F2FP.BF16.F32.PACK_AB R78, R227, R76 ;  /* 0x0000004ce34e723e */ /* 0x000fe400000010ff */
[----:B------:R-:W-:Y:S02]  /*6a90*/  F2FP.BF16.F32.PACK_AB R77, R226, R81 ;  /* 0x00000051e24d723e */ /* 0x000fe400000010ff */
[----:B------:R-:W-:Y:S02]  /*6aa0*/  F2FP.BF16.F32.PACK_AB R79, R79, R228 ;  /* 0x000000e44f4f723e */ /* 0x000fe400000010ff */
[----:B------:R-:W-:-:S07]  /*6ab0*/  F2FP.BF16.F32.PACK_AB R76, R183, R80 ;  /* 0x00000050b74c723e */ /* 0x000fce00000010ff */
.L_x_1133:
        /* <DEDUP_REMOVED lines=13> */
.L_x_1131:
[----:B------:R-:W-:Y:S05]  /*6b90*/  BSYNC.RECONVERGENT B1 ;  /* 0x0000000000017941 */ /* 0x000fea0003800200 */
.L_x_1130:
        /* <DEDUP_REMOVED lines=162> */
.L_x_1136:
        /* <DEDUP_REMOVED lines=173> */
.L_x_1137:
        /* <DEDUP_REMOVED lines=13> */
.L_x_1135:
[----:B------:R-:W-:Y:S05]  /*8160*/  BSYNC.RECONVERGENT B1 ;  /* 0x0000000000017941 */ /* 0x000fea0003800200 */
.L_x_1134:
        /* <DEDUP_REMOVED lines=162> */
.L_x_1140:
        /* <DEDUP_REMOVED lines=173> */
.L_x_1141:
        /* <DEDUP_REMOVED lines=13> */
.L_x_1139:
[----:B------:R-:W-:Y:S05]  /*9730*/  BSYNC.RECONVERGENT B1 ;  /* 0x0000000000017941 */ /* 0x000fea0003800200 */
.L_x_1138:
        /* <DEDUP_REMOVED lines=8> */
[----:B------:R-:W2:Y:S01]  /*97c0*/  LDL R247, [R1+0x50] ;  /* 0x0000500001f77983 */ /* 0x000ea20000100800 */
[----:B-----5:R-:W-:Y:S01]  /*97d0*/  LOP3.LUT P6, RZ, R30, 0xff00, RZ, 0xc0, !PT ;  /* 0x0000ff001eff7812 */ /* 0x020fe200078cc0ff */
[----:B------:R-:W-:Y:S01]  /*97e0*/  FFMA.FTZ R172, R6, UR4, R180 ;  /* 0x0000000406ac7c23 */ /* 0x000fe200080100b4 */
[----:B------:R-:W-:Y:S01]  /*97f0*/  CS2R R182, SRZ ;  /* 0x0000000000b67805 */ /* 0x000fe2000001ff00 */
[----:B------:R-:W3:Y:S01]  /*9800*/  LDL R249, [R1+0x54] ;  /* 0x0000540001f97983 */ /* 0x000ee20000100800 */
[----:B------:R-:W-:Y:S01]  /*9810*/  MOV R226, RZ ;  /* 0x000000ff00e27202 */ /* 0x000fe20000000f00 */
        /* <DEDUP_REMOVED lines=19> */
[----:B------:R-:W-:-:S07]  /*9950*/  @P6 FMUL.FTZ R181, R228, UR12 ;  /* 0x0000000ce4b56c20 */ /* 0x000fce0008410000 */
[----:B------:R-:W1:Y:S01]  /*9960*/  @P6 LDC R173, c[0x0][0x408] ;  /* 0x00010200ffad6b82 */ /* 0x000e620000000800 */
[----:B0-----:R-:W-:Y:S01]  /*9970*/  @P6 FMUL.FTZ R174, R181, R174 ;  /* 0x000000aeb5ae6220 */ /* 0x001fe20000410000 */
[----:B------:R-:W-:-:S05]  /*9980*/  @P6 SHF.L.U32 R181, R177, 0x10, RZ ;  /* 0x00000010b1b56819 */ /* 0x000fca00000006ff */
        /* <DEDUP_REMOVED lines=11> */
[----:B------:R-:W-:-:S06]  /*9a40*/  @P6 PRMT R177, R177, 0x7632, R177 ;  /* 0x00007632b1b16816 */ /* 0x000fcc00000000b1 */
[----:B------:R-:W1:Y:S01]  /*9a50*/  @P6 LDC R174, c[0x0][0x408] ;  /* 0x00010200ffae6b82 */ /* 0x000e620000000800 */
[----:B0-----:R-:W-:Y:S01]  /*9a60*/  @P6 FMUL.FTZ R181, R227, R181 ;  /* 0x000000b5e3b56220 */ /* 0x001fe20000410000 */
[----:B------:R-:W-:Y:S01]  /*9a70*/  @P6 SHF.L.U32 R227, R177, 0x10, RZ ;  /* 0x00000010b1e36819 */ /* 0x000fe200000006ff */
[----:B------:R-:W-:-:S04]  /*9a80*/  HFMA2 R177, -RZ, RZ, 0, 0 ;  /* 0x00000000ffb17431 */ /* 0x000fc800000001ff */
[----:B------:R-:W-:Y:S01]  /*9a90*/  @P6 FMUL.FTZ R177, R227, R181 ;  /* 0x000000b5e3b16220 */ /* 0x000fe20000410000 */
[----:B------:R-:W-:Y:S01]  /*9aa0*/  @P6 FMUL.FTZ R181, R173, UR12 ;  /* 0x0000000cadb56c20 */ /* 0x000fe20008410000 */
[----:B------:R-:W-:-:S03]  /*9ab0*/  MOV R227, RZ ;  /* 0x000000ff00e37202 */ /* 0x000fc60000000f00 */
[----:B-1----:R-:W-:Y:S01]  /*9ac0*/  @P6 FMUL.FTZ R174, R181, R174 ;  /* 0x000000aeb5ae6220 */ /* 0x002fe20000410000 */
[----:B------:R-:W-:Y:S01]  /*9ad0*/  FADD.FTZ R58, R58, R182 ;  /* 0x000000b63a3a7221 */ /* 0x000fe20000010000 */
[----:B------:R-:W-:Y:S01]  /*9ae0*/  FADD.FTZ R59, R59, R177 ;  /* 0x000000b13b3b7221 */ /* 0x000fe20000010000 */
[----:B--2---:R-:W-:-:S05]  /*9af0*/  @P6 SHF.L.U32 R181, R247, 0x10, RZ ;  /* 0x00000010f7b56819 */ /* 0x004fca00000006ff */
        /* <DEDUP_REMOVED lines=24> */
[----:B------:R-:W-:Y:S01]  /*9c80*/  @P6 SHF.L.U32 R182, R178, 0x10, RZ ;  /* 0x00000010b2b66819 */ /* 0x000fe200000006ff */
[----:B------:R-:W-:Y:S02]  /*9c90*/  HFMA2 R178, -RZ, RZ, 0, 0 ;  /* 0x00000000ffb27431 */ /* 0x000fe400000001ff */
[----:B------:R-:W-:-:S04]  /*9ca0*/  @P6 FMUL.FTZ R177, R248, UR12 ;  /* 0x0000000cf8b16c20 */ /* 0x000fc80008410000 */
[----:B0-----:R-:W-:-:S04]  /*9cb0*/  @P6 FMUL.FTZ R177, R177, R247 ;  /* 0x000000f7b1b16220 */ /* 0x001fc80000410000 */
[----:B------:R-:W-:Y:S02]  /*9cc0*/  @P6 FMUL.FTZ R178, R182, R177 ;  /* 0x000000b1b6b26220 */ /* 0x000fe40000410000 */
[----:B------:R-:W0:Y:S01]  /*9cd0*/  @P6 LDC R182, c[0x0][0x408] ;  /* 0x00010200ffb66b82 */ /* 0x000e220000000800 */
[----:B------:R-:W-:Y:S01]  /*9ce0*/  FADD.FTZ R177, R52, R175 ;  /* 0x000000af34b17221 */ /* 0x000fe20000010000 */
[----:B------:R-:W-:-:S04]  /*9cf0*/  @P6 FMUL.FTZ R52, R248, UR12 ;  /* 0x0000000cf8346c20 */ /* 0x000fc80008410000 */
[----:B0-----:R-:W-:Y:S01]  /*9d00*/  @P6 FMUL.FTZ R175, R52, R182 ;  /* 0x000000b634af6220 */ /* 0x001fe20000410000 */
        /* <DEDUP_REMOVED lines=21> */
[----:B------:R-:W-:Y:S01]  /*9e60*/  ISETP.GE.U32.AND P6, PT, R30, RZ, PT ;  /* 0x000000ff1e00720c */ /* 0x000fe20003fc6070 */
[----:B------:R-:W-:-:S03]  /*9e70*/  FFMA.FTZ R53, R245, UR4, R180 ;  /* 0x00000004f5357c23 */ /* 0x000fc600080100b4 */
[----:B------:R-:W-:Y:S01]  /*9e80*/  ISETP.GE.U32.AND.EX P6, PT, R31, 0x1000000, PT, P6 ;  /* 0x010000001f00780c */ /* 0x000fe20003fc6160 */
[----:B------:R-:W-:-:S04]  /*9e90*/  FADD.FTZ R53, R246, -R53 ;  /* 0x80000035f6357221 */ /* 0x000fc80000010000 */
[----:B------:R-:W-:Y:S01]  /*9ea0*/  FMUL.FTZ R53, R53, UR24 ;  /* 0x0000001835357c20 */ /* 0x000fe20008410000 */
[----:B------:R-:W-:-:S03]  /*9eb0*/  HFMA2 R249, -RZ, RZ, 0, 0 ;  /* 0x00000000fff97431 */ /* 0x000fc600000001ff */
[----:B------:R-:W-:-:S04]  /*9ec0*/  FMUL.FTZ R54, R53, UR12 ;  /* 0x0000000c35367c20 */ /* 0x000fc80008410000 */
[----:B------:R-:W-:Y:S01]  /*9ed0*/  @P6 PRMT R179, R179, 0x7632, R179 ;  /* 0x00007632b3b36816 */ /* 0x000fe200000000b3 */
[----:B------:R-:W-:-:S03]  /*9ee0*/  FMUL.FTZ R54, R54, UR26 ;  /* 0x0000001a36367c20 */ /* 0x000fc60008410000 */
[----:B------:R-:W-:-:S05]  /*9ef0*/  @P6 SHF.L.U32 R179, R179, 0x10, RZ ;  /* 0x00000010b3b36819 */ /* 0x000fca00000006ff */
[----:B------:R-:W-:-:S04]  /*9f00*/  @P6 FMUL.FTZ R249, R54, R179 ;  /* 0x000000b336f96220 */ /* 0x000fc80000410000 */
[----:B------:R-:W-:Y:S01]  /*9f10*/  FADD.FTZ R179, R55, R249 ;  /* 0x000000f937b37221 */ /* 0x000fe20000010000 */
[----:B------:R-:W-:Y:S02]  /*9f20*/  @P6 SHF.L.U32 R249, R250, 0x10, RZ ;  /* 0x00000010faf96819 */ /* 0x000fe400000006ff */
[----:B------:R-:W-:-:S03]  /*9f30*/  MOV R55, RZ ;  /* 0x000000ff00377202 */ /* 0x000fc60000000f00 */
[----:B------:R-:W-:Y:S01]  /*9f40*/  @P6 FMUL.FTZ R55, R54, R249 ;  /* 0x000000f936376220 */ /* 0x000fe20000410000 */
[----:B------:R-:W-:Y:S01]  /*9f50*/  LOP3.LUT P6, RZ, R30, 0xff, RZ, 0xc0, !PT ;  /* 0x000000ff1eff7812 */ /* 0x000fe200078cc0ff */
[----:B------:R-:W-:-:S04]  /*9f60*/  FFMA.FTZ R54, R206, UR4, R180 ;  /* 0x00000004ce367c23 */ /* 0x000fc800080100b4 */
[----:B------:R-:W-:-:S04]  /*9f70*/  FADD.FTZ R54, R233, -R54 ;  /* 0x80000036e9367221 */ /* 0x000fc80000010000 */
[----:B------:R-:W-:Y:S01]  /*9f80*/  FMUL.FTZ R54, R54, UR24 ;  /* 0x0000001836367c20 */ /* 0x000fe20008410000 */
[----:B------:R-:W-:-:S03]  /*9f90*/  HFMA2 R249, -RZ, RZ, 0, 0 ;  /* 0x00000000fff97431 */ /* 0x000fc600000001ff */
[----:B------:R-:W-:Y:S01]  /*9fa0*/  @P6 FMUL.FTZ R180, R54, UR12 ;  /* 0x0000000c36b46c20 */ /* 0x000fe20008410000 */
[----:B------:R-:W-:-:S03]  /*9fb0*/  @P6 SHF.L.U32 R176, R176, 0x10, RZ ;  /* 0x00000010b0b06819 */ /* 0x000fc600000006ff */
[----:B------:R-:W-:-:S04]  /*9fc0*/  @P6 FMUL.FTZ R180, R180, UR26 ;  /* 0x0000001ab4b46c20 */ /* 0x000fc80008410000 */
[----:B------:R-:W-:Y:S02]  /*9fd0*/  @P6 FMUL.FTZ R249, R176, R180 ;  /* 0x000000b4b0f96220 */ /* 0x000fe40000410000 */
[----:B------:R-:W0:Y:S02]  /*9fe0*/  @P6 LDC R180, c[0x0][0x408] ;  /* 0x00010200ffb46b82 */ /* 0x000e240000000800 */
[----:B------:R-:W-:Y:S01]  /*9ff0*/  FADD.FTZ R176, R56, R249 ;  /* 0x000000f938b07221 */ /* 0x000fe20000010000 */
[----:B------:R-:W-:Y:S01]  /*a000*/  @P6 FMUL.FTZ R56, R54, UR12 ;  /* 0x0000000c36386c20 */ /* 0x000fe20008410000 */
[----:B------:R-:W-:Y:S02]  /*a010*/  @P6 SHF.L.U32 R249, R152, 0x10, RZ ;  /* 0x0000001098f96819 */ /* 0x000fe400000006ff */
[----:B------:R-:W-:Y:S02]  /*a020*/  F2FP.BF16.F32.PACK_AB R172, R172, R54 ;  /* 0x00000036acac723e */ /* 0x000fe400000010ff */
[----:B------:R-:W-:-:S02]  /*a030*/  F2FP.BF16.F32.PACK_AB R175, R53, R175 ;  /* 0x000000af35af723e */ /* 0x000fc400000010ff */
[----:B------:R-:W-:Y:S02]  /*a040*/  F2FP.BF16.F32.PACK_AB R54, R52, R57 ;  /* 0x000000393436723e */ /* 0x000fe400000010ff */
[----:B------:R-:W-:Y:S02]  /*a050*/  F2FP.BF16.F32.PACK_AB R174, R248, R174 ;  /* 0x000000aef8ae723e */ /* 0x000fe400000010ff */
[----:B------:R-:W-:Y:S01]  /*a060*/  F2FP.BF16.F32.PACK_AB R173, R173, R228 ;  /* 0x000000e4adad723e */ /* 0x000fe200000010ff */
[----:B0-----:R-:W-:Y:S01]  /*a070*/  @P6 FMUL.FTZ R180, R56, R180 ;  /* 0x000000b438b46220 */ /* 0x001fe20000410000 */
[----:B------:R-:W-:-:S03]  /*a080*/  MOV R56, RZ ;  /* 0x000000ff00387202 */ /* 0x000fc60000000f00 */
[----:B------:R-:W-:Y:S01]  /*a090*/  @P6 FMUL.FTZ R56, R180, R249 ;  /* 0x000000f9b4386220 */ /* 0x000fe20000410000 */
[----:B------:R-:W-:Y:S02]  /*a0a0*/  F2FP.BF16.F32.PACK_AB R53, R227, R226 ;  /* 0x000000e2e335723e */ /* 0x000fe400000010ff */
[----:B------:R-:W-:Y:S02]  /*a0b0*/  F2FP.BF16.F32.PACK_AB R55, R55, R247 ;  /* 0x000000f73737723e */ /* 0x000fe400000010ff */
[----:B------:R-:W-:Y:S01]  /*a0c0*/  F2FP.BF16.F32.PACK_AB R52, R183, R56 ;  /* 0x00000038b734723e */ /* 0x000fe200000010ff */
[----:B------:R-:W-:Y:S06]  /*a0d0*/  BRA `(.L_x_1144) ;  /* 0x00000008008c7947 */ /* 0x000fec0003800000 */
.L_x_1143:
[----:B------:R-:W2:Y:S01]  /*a0e0*/  LDL R227, [R1+0x50] ;  /* 0x0000500001e37983 */ /* 0x000ea20000100800 */
[----:B-----5:R-:W-:-:S03]  /*a0f0*/  LOP3.LUT P6, RZ, R30, 0xff00, RZ, 0xc0, !PT ;  /* 0x0000ff001eff7812 */ /* 0x020fc600078cc0ff */
[----:B------:R-:W3:Y:S10]  /*a100*/  LDL R228, [R1+0x54] ;  /* 0x0000540001e47983 */ /* 0x000ef40000100800 */
        /* <DEDUP_REMOVED lines=126> */
[----:B------:R-:W-:-:S04]  /*a8f0*/  FMUL.FTZ R53, R53, UR24 ;  /* 0x0000001835357c20 */ /* 0x000fc80008410000 */
[----:B------:R-:W-:-:S04]  /*a900*/  FMUL.FTZ R53, R53, UR12 ;  /* 0x0000000c35357c20 */ /* 0x000fc80008410000 */
[----:B------:R-:W-:Y:S01]  /*a910*/  @P6 PRMT R54, R179, 0x7632, R54 ;  /* 0x00007632b3366816 */ /* 0x000fe20000000036 */
[----:B------:R-:W-:Y:S02]  /*a920*/  HFMA2 R179, -RZ, RZ, 0, 0 ;  /* 0x00000000ffb37431 */ /* 0x000fe400000001ff */
[----:B------:R-:W-:Y:S01]  /*a930*/  FMUL.FTZ R53, R53, UR26 ;  /* 0x0000001a35357c20 */ /* 0x000fe20008410000 */
[----:B------:R-:W-:-:S05]  /*a940*/  @P6 SHF.L.U32 R54, R54, 0x10, RZ ;  /* 0x0000001036366819 */ /* 0x000fca00000006ff */
[----:B------:R-:W-:Y:S01]  /*a950*/  @P6 FMUL.FTZ R179, R54, R53 ;  /* 0x0000003536b36220 */ /* 0x000fe20000410000 */
[----:B------:R-:W-:-:S03]  /*a960*/  @P6 SHF.L.U32 R54, R250, 0x10, RZ ;  /* 0x00000010fa366819 */ /* 0x000fc600000006ff */
[----:B------:R-:W-:Y:S01]  /*a970*/  FADD.FTZ R179, R55, R179 ;  /* 0x000000b337b37221 */ /* 0x000fe20000010000 */
[----:B------:R-:W-:Y:S01]  /*a980*/  MOV R55, RZ ;  /* 0x000000ff00377202 */ /* 0x000fe20000000f00 */
[----:B------:R-:W-:Y:S01]  /*a990*/  @P6 FMUL.FTZ R55, R54, R53 ;  /* 0x0000003536376220 */ /* 0x000fe20000410000 */
[----:B------:R-:W-:-:S13]  /*a9a0*/  LOP3.LUT P6, RZ, R30, 0xff, RZ, 0xc0, !PT ;  /* 0x000000ff1eff7812 */ /* 0x000fda00078cc0ff */
[----:B------:R-:W-:-:S04]  /*a9b0*/  @P6 FFMA.FTZ R53, R206, UR4, R180 ;  /* 0x00000004ce356c23 */ /* 0x000fc800080100b4 */
[----:B------:R-:W-:-:S04]  /*a9c0*/  @P6 FADD.FTZ R53, R233, -R53 ;  /* 0x80000035e9356221 */ /* 0x000fc80000010000 */
[----:B------:R-:W-:Y:S01]  /*a9d0*/  @P6 FMUL.FTZ R53, R53, UR24 ;  /* 0x0000001835356c20 */ /* 0x000fe20008410000 */
[----:B------:R-:W-:-:S03]  /*a9e0*/  @P6 SHF.L.U32 R54, R176, 0x10, RZ ;  /* 0x00000010b0366819 */ /* 0x000fc600000006ff */
[----:B------:R-:W-:-:S04]  /*a9f0*/  @P6 FMUL.FTZ R53, R53, UR12 ;  /* 0x0000000c35356c20 */ /* 0x000fc80008410000 */
[----:B------:R-:W-:Y:S01]  /*aa00*/  @P6 FMUL.FTZ R176, R53, UR26 ;  /* 0x0000001a35b06c20 */ /* 0x000fe20008410000 */
[----:B------:R-:W-:-:S03]  /*aa10*/  HFMA2 R53, -RZ, RZ, 0, 0 ;  /* 0x00000000ff357431 */ /* 0x000fc600000001ff */
[----:B------:R-:W-:Y:S02]  /*aa20*/  @P6 FMUL.FTZ R53, R54, R176 ;  /* 0x000000b036356220 */ /* 0x000fe40000410000 */
[----:B------:R-:W0:Y:S01]  /*aa30*/  @P6 LDC R54, c[0x0][0x408] ;  /* 0x00010200ff366b82 */ /* 0x000e220000000800 */
        /* <DEDUP_REMOVED lines=8> */
[----:B------:R-:W-:Y:S01]  /*aac0*/  FADD.FTZ R176, R56, R53 ;  /* 0x0000003538b07221 */ /* 0x000fe20000010000 */
[----:B------:R-:W-:Y:S02]  /*aad0*/  F2FP.BF16.F32.PACK_AB R54, R227, R52 ;  /* 0x00000034e336723e */ /* 0x000fe400000010ff */
[----:B------:R-:W-:Y:S02]  /*aae0*/  F2FP.BF16.F32.PACK_AB R53, R226, R57 ;  /* 0x00000039e235723e */ /* 0x000fe400000010ff */
[----:B------:R-:W-:Y:S02]  /*aaf0*/  F2FP.BF16.F32.PACK_AB R55, R55, R228 ;  /* 0x000000e43737723e */ /* 0x000fe400000010ff */
[----:B------:R-:W-:-:S07]  /*ab00*/  F2FP.BF16.F32.PACK_AB R52, R183, R180 ;  /* 0x000000b4b734723e */ /* 0x000fce00000010ff */
.L_x_1144:
        /* <DEDUP_REMOVED lines=13> */
.L_x_1125:
        /* <DEDUP_REMOVED lines=8> */
[----:B------:R-:W-:-:S04]  /*ac60*/  UISETP.NE.U32.AND UP1, UPT, UR20, URZ, UPT ;  /* 0x000000ff1400728c */ /* 0x000fc8000bf25070 */
[----:B------:R-:W-:-:S09]  /*ac70*/  UISETP.NE.AND.EX UP1, UPT, UR21, URZ, UPT, UP1 ;  /* 0x000000ff1500728c */ /* 0x000fd2000bf25310 */
[----:B-1----:R-:W-:Y:S05]  /*ac80*/  BRA.U UP1, `(.L_x_1147) ;  /* 0x0000000501fc7547 */ /* 0x002fea000b800000 */
[----:B------:R-:W2:Y:S01]  /*ac90*/  LDL R228, [R1+0x98] ;  /* 0x0000980001e47983 */ /* 0x000ea20000100800 */
[----:B------:R-:W-:Y:S01]  /*aca0*/  FFMA.FTZ R181, R21, UR4, R180 ;  /* 0x0000000415b57c23 */ /* 0x000fe200080100b4 */
[----:B-----5:R-:W-:Y:S01]  /*acb0*/  LOP3.LUT P0, RZ, R24, 0xff, RZ, 0xc0, !PT ;  /* 0x000000ff18ff7812 */ /* 0x020fe2000780c0ff */
[----:B------:R-:W-:Y:S01]  /*acc0*/  HFMA2 R183, -RZ, RZ, 0, 0 ;  /* 0x00000000ffb77431 */ /* 0x000fe200000001ff */
[----:B------:R-:W-:Y:S01]  /*acd0*/  SHF.L.U32 R182, R48, 0x10, RZ ;  /* 0x0000001030b67819 */ /* 0x000fe200000006ff */
[----:B------:R-:W-:-:S04]  /*ace0*/  FADD.FTZ R181, R217, -R181 ;  /* 0x800000b5d9b57221 */ /* 0x000fc80000010000 */
[----:B------:R-:W-:-:S04]  /*acf0*/  FFMA.FTZ R181, R181, UR24, R182 ;  /* 0x00000018b5b57c23 */ /* 0x000fc800080100b6 */
[----:B------:R-:W-:Y:S02]  /*ad00*/  FMUL.FTZ R181, R181, UR12 ;  /* 0x0000000cb5b57c20 */ /* 0x000fe40008410000 */
[----:B------:R-:W-:Y:S02]  /*ad10*/  @P0 SHF.L.U32 R182, R176, 0x10, RZ ;  /* 0x00000010b0b60819 */ /* 0x000fe400000006ff */
[----:B------:R-:W-:Y:S01]  /*ad20*/  FMUL.FTZ R181, R181, UR26 ;  /* 0x0000001ab5b57c20 */ /* 0x000fe20008410000 */
[----:B------:R-:W-:Y:S02]  /*ad30*/  @P0 SHF.L.U32 R226, R168, 0x10, RZ ;  /* 0x00000010a8e20819 */ /* 0x000fe400000006ff */
[----:B------:R-:W-:Y:S01]  /*ad40*/  PRMT R176, R48, 0x7632, R176 ;  /* 0x0000763230b07816 */ /* 0x000fe200000000b0 */
[----:B------:R-:W-:Y:S01]  /*ad50*/  @P0 FMUL.FTZ R183, R181, R182 ;  /* 0x000000b6b5b70220 */ /* 0x000fe20000410000 */
[----:B------:R-:W-:Y:S01]  /*ad60*/  MOV R182, RZ ;  /* 0x000000ff00b67202 */ /* 0x000fe20000000f00 */
[----:B------:R-:W-:Y:S01]  /*ad70*/  @P0 FMUL.FTZ R182, R226, R181 ;  /* 0x000000b5e2b60220 */ /* 0x000fe20000410000 */
[----:B------:R-:W-:Y:S01]  /*ad80*/  LOP3.LUT P0, RZ, R24, 0xff00, RZ, 0xc0, !PT ;  /* 0x0000ff0018ff7812 */ /* 0x000fe2000780c0ff */
[----:B------:R-:W-:Y:S01]  /*ad90*/  FFMA.FTZ R226, R2, UR4, R180 ;  /* 0x0000000402e27c23 */ /* 0x000fe200080100b4 */
[----:B------:R-:W-:Y:S01]  /*ada0*/  SHF.L.U32 R181, R176, 0x10, RZ ;  /* 0x00000010b0b57819 */ /* 0x000fe200000006ff */
[----:B------:R-:W-:Y:S01]  /*adb0*/  FADD.FTZ R248, R88, R183 ;  /* 0x000000b758f87221 */ /* 0x000fe20000010000 */
[----:B------:R-:W-:Y:S01]  /*adc0*/  MOV R88, RZ ;  /* 0x000000ff00587202 */ /* 0x000fe20000000f00 */
[----:B------:R-:W-:-:S04]  /*add0*/  FADD.FTZ R226, R222, -R226 ;  /* 0x800000e2dee27221 */ /* 0x000fc80000010000 */
[----:B------:R-:W-:-:S04]  /*ade0*/  FFMA.FTZ R181, R226, UR24, R181 ;  /* 0x00000018e2b57c23 */ /* 0x000fc800080100b5 */
[----:B------:R-:W-:Y:S01]  /*adf0*/  @P0 PRMT R176, R176, 0x7632, R176 ;  /* 0x00007632b0b00816 */ /* 0x000fe200000000b0 */
[----:B------:R-:W-:Y:S01]  /*ae00*/  FMUL.FTZ R181, R181, UR12 ;  /* 0x0000000cb5b57c20 */ /* 0x000fe20008410000 */
[----:B------:R-:W-:Y:S02]  /*ae10*/  @P0 SHF.L.U32 R183, R247, 0x10, RZ ;  /* 0x00000010f7b70819 */ /* 0x000fe400000006ff */
[----:B------:R-:W-:Y:S01]  /*ae20*/  @P0 SHF.L.U32 R226, R176, 0x10, RZ ;  /* 0x00000010b0e20819 */ /* 0x000fe200000006ff */
[----:B------:R-:W-:Y:S02]  /*ae30*/  HFMA2 R176, -RZ, RZ, 0, 0 ;  /* 0x00000000ffb07431 */ /* 0x000fe400000001ff */
[----:B------:R-:W-:-:S04]  /*ae40*/  FMUL.FTZ R181, R181, UR26 ;  /* 0x0000001ab5b57c20 */ /* 0x000fc80008410000 */
[----:B------:R-:W-:Y:S01]  /*ae50*/  @P0 FMUL.FTZ R88, R183, R181 ;  /* 0x000000b5b7580220 */ /* 0x000fe20000410000 */
[----:B------:R-:W-:Y:S01]  /*ae60*/  @P0 FMUL.FTZ R176, R181, R226 ;  /* 0x000000e2b5b00220 */ /* 0x000fe20000410000 */
[----:B------:R-:W-:Y:S01]  /*ae70*/  FFMA.FTZ R181, R201, UR4, R180 ;  /* 0x00000004c9b57c23 */ /* 0x000fe200080100b4 */
[----:B------:R-:W-:Y:S02]  /*ae80*/  LOP3.LUT P0, RZ, R24, 0xff0000, RZ, 0xc0, !PT ;  /* 0x00ff000018ff7812 */ /* 0x000fe4000780c0ff */
[----:B------:R-:W-:Y:S01]  /*ae90*/  SHF.L.U32 R183, R49, 0x10, RZ ;  /* 0x0000001031b77819 */ /* 0x000fe200000006ff */
[----:B------:R-:W-:Y:S01]  /*aea0*/  FADD.FTZ R181, R244, -R181 ;  /* 0x800000b5f4b57221 */ /* 0x000fe20000010000 */
[----:B------:R-:W-:Y:S01]  /*aeb0*/  FADD.FTZ R176, R89, R176 ;  /* 0x000000b059b07221 */ /* 0x000fe20000010000 */
[----:B------:R-:W-:Y:S02]  /*aec0*/  HFMA2 R89, -RZ, RZ, 0, 0 ;  /* 0x00000000ff597431 */ /* 0x000fe400000001ff */
[----:B------:R-:W-:-:S04]  /*aed0*/  FFMA.FTZ R181, R181, UR24, R183 ;  /* 0x00000018b5b57c23 */ /* 0x000fc800080100b7 */
[----:B------:R-:W-:Y:S02]  /*aee0*/  FMUL.FTZ R181, R181, UR12 ;  /* 0x0000000cb5b57c20 */ /* 0x000fe40008410000 */
[----:B------:R-:W-:Y:S02]  /*aef0*/  @P0 SHF.L.U32 R183, R177, 0x10, RZ ;  /* 0x00000010b1b70819 */ /* 0x000fe400000006ff */
[----:B------:R-:W-:Y:S01]  /*af00*/  FMUL.FTZ R181, R181, UR26 ;  /* 0x0000001ab5b57c20 */ /* 0x000fe20008410000 */
[----:B------:R-:W-:-:S03]  /*af10*/  PRMT R177, R49, 0x7632, R177 ;  /* 0x0000763231b17816 */ /* 0x000fc600000000b1 */
[----:B------:R-:W-:Y:S01]  /*af20*/  @P0 FMUL.FTZ R89, R181, R183 ;  /* 0x000000b7b5590220 */ /* 0x000fe20000410000 */
[----:B------:R-:W-:-:S03]  /*af30*/  @P0 SHF.L.U32 R183, R169, 0x10, RZ ;  /* 0x00000010a9b70819 */ /* 0x000fc600000006ff */
[----:B------:R-:W-:Y:S01]  /*af40*/  FADD.FTZ R90, R90, R89 ;  /* 0x000000595a5a7221 */ /* 0x000fe20000010000 */
[----:B------:R-:W-:Y:S01]  /*af50*/  MOV R89, RZ ;  /* 0x000000ff00597202 */ /* 0x000fe20000000f00 */
[----:B------:R-:W-:Y:S01]  /*af60*/  @P0 FMUL.FTZ R89, R183, R181 ;  /* 0x000000b5b7590220 */ /* 0x000fe20000410000 */
[----:B------:R-:W-:Y:S01]  /*af70*/  LOP3.LUT P0, RZ, R24, 0xff000000, RZ, 0xc0, !PT ;  /* 0xff00000018ff7812 */ /* 0x000fe2000780c0ff */
[----:B------:R-:W-:Y:S01]  /*af80*/  FFMA.FTZ R183, R7, UR4, R180 ;  /* 0x0000000407b77c23 */ /* 0x000fe200080100b4 */
[----:B------:R-:W-:-:S03]  /*af90*/  SHF.L.U32 R181, R177, 0x10, RZ ;  /* 0x00000010b1b57819 */ /* 0x000fc600000006ff */
[----:B------:R-:W-:-:S04]  /*afa0*/  FADD.FTZ R183, R216, -R183 ;  /* 0x800000b7d8b77221 */ /* 0x000fc80000010000 */
[----:B------:R-:W-:-:S04]  /*afb0*/  FFMA.FTZ R181, R183, UR24, R181 ;  /* 0x00000018b7b57c23 */ /* 0x000fc800080100b5 */
[----:B------:R-:W-:Y:S01]  /*afc0*/  @P0 PRMT R177, R177, 0x7632, R177 ;  /* 0x00007632b1b10816 */ /* 0x000fe200000000b1 */
[----:B------:R-:W-:-:S03]  /*afd0*/  FMUL.FTZ R183, R181, UR12 ;  /* 0x0000000cb5b77c20 */ /* 0x000fc60008410000 */
[----:B------:R-:W-:Y:S01]  /*afe0*/  @P0 SHF.L.U32 R181, R177, 0x10, RZ ;  /* 0x00000010b1b50819 */ /* 0x000fe200000006ff */
[----:B------:R-:W-:Y:S01]  /*aff0*/  FMUL.FTZ R177, R183, UR26 ;  /* 0x0000001ab7b17c20 */ /* 0x000fe20008410000 */
[----:B------:R-:W-:-:S03]  /*b000*/  HFMA2 R183, -RZ, RZ, 0, 0 ;  /* 0x00000000ffb77431 */ /* 0x000fc600000001ff */
[----:B------:R-:W-:Y:S01]  /*b010*/  @P0 FMUL.FTZ R183, R177, R181 ;  /* 0x000000b5b1b70220 */ /* 0x000fe20000410000 */
[----:B------:R-:W-:-:S03]  /*b020*/  @P0 SHF.L.U32 R181, R250, 0x10, RZ ;  /* 0x00000010fab50819 */ /* 0x000fc600000006ff */
[----:B------:R-:W-:Y:S01]  /*b030*/  FADD.FTZ R91, R91, R183 ;  /* 0x000000b75b5b7221 */ /* 0x000fe20000010000 */
[----:B------:R-:W-:Y:S01]  /*b040*/  MOV R183, RZ ;  /* 0x000000ff00b77202 */ /* 0x000fe20000000f00 */
[----:B------:R-:W-:Y:S01]  /*b050*/  @P0 FMUL.FTZ R183, R181, R177 ;  /* 0x000000b1b5b70220 */ /* 0x000fe20000410000 */
[----:B------:R-:W-:Y:S01]  /*b060*/  FFMA.FTZ R177, R200, UR4, R180 ;  /* 0x00000004c8b17c23 */ /* 0x000fe200080100b4 */
[----:B------:R-:W-:Y:S02]  /*b070*/  SHF.L.U32 R181, R50, 0x10, RZ ;  /* 0x0000001032b57819 */ /* 0x000fe400000006ff */
[----:B------:R-:W-:Y:S01]  /*b080*/  LOP3.LUT P0, RZ, R25, 0xff, RZ, 0xc0, !PT ;  /* 0x000000ff19ff7812 */ /* 0x000fe2000780c0ff */
[----:B------:R-:W-:-:S04]  /*b090*/  FADD.FTZ R177, R243, -R177 ;  /* 0x800000b1f3b17221 */ /* 0x000fc80000010000 */
[----:B------:R-:W-:-:S04]  /*b0a0*/  FFMA.FTZ R177, R177, UR24, R181 ;  /* 0x00000018b1b17c23 */ /* 0x000fc800080100b5 */
[----:B------:R-:W-:-:S04]  /*b0b0*/  FMUL.FTZ R177, R177, UR12 ;  /* 0x0000000cb1b17c20 */ /* 0x000fc80008410000 */
[----:B------:R-:W-:Y:S01]  /*b0c0*/  FMUL.FTZ R181, R177, UR26 ;  /* 0x0000001ab1b57c20 */ /* 0x000fe20008410000 */
[----:B------:R-:W-:Y:S01]  /*b0d0*/  HFMA2 R177, -RZ, RZ, 0, 0 ;  /* 0x00000000ffb17431 */ /* 0x000fe200000001ff */
[----:B------:R-:W-:Y:S02]  /*b0e0*/  @P0 SHF.L.U32 R226, R178, 0x10, RZ ;  /* 0x00000010b2e20819 */ /* 0x000fe400000006ff */
        /* <DEDUP_REMOVED lines=16> */
[----:B------:R-:W-:-:S04]  /*b1f0*/  @P0 FMUL.FTZ R226, R178, R181 ;  /* 0x000000b5b2e20220 */ /* 0x000fc80000410000 */
[----:B------:R-:W-:Y:S01]  /*b200*/  FADD.FTZ R181, R85, R226 ;  /* 0x000000e255b57221 */ /* 0x000fe20000010000 */
[----:B------:R-:W-:Y:S02]  /*b210*/  @P0 SHF.L.U32 R226, R249, 0x10, RZ ;  /* 0x00000010f9e20819 */ /* 0x000fe400000006ff */
[----:B------:R-:W-:-:S03]  /*b220*/  MOV R85, RZ ;  /* 0x000000ff00557202 */ /* 0x000fc60000000f00 */
        /* <DEDUP_REMOVED lines=16> */
[----:B------:R-:W-:Y:S01]  /*b330*/  ISETP.GE.U32.AND P0, PT, R24, RZ, PT ;  /* 0x000000ff1800720c */ /* 0x000fe20003f06070 */
[----:B------:R-:W-:Y:S01]  /*b340*/  FFMA.FTZ R226, R17, UR4, R180 ;  /* 0x0000000411e27c23 */ /* 0x000fe200080100b4 */
[----:B------:R-:W-:Y:S02]  /*b350*/  SHF.L.U32 R227, R179, 0x10, RZ ;  /* 0x00000010b3e37819 */ /* 0x000fe400000006ff */
[----:B------:R-:W-:Y:S01]  /*b360*/  ISETP.GE.U32.AND.EX P0, PT, R25, 0x1000000, PT, P0 ;  /* 0x010000001900780c */ /* 0x000fe20003f06100 */
[----:B------:R-:W-:-:S04]  /*b370*/  FADD.FTZ R226, R205, -R226 ;  /* 0x800000e2cde27221 */ /* 0x000fc80000010000 */
[----:B------:R-:W-:Y:S01]  /*b380*/  FFMA.FTZ R226, R226, UR24, R227 ;  /* 0x00000018e2e27c23 */ /* 0x000fe200080100e3 */
[----:B------:R-:W-:-:S03]  /*b390*/  HFMA2 R227, -RZ, RZ, 0, 0 ;  /* 0x00000000ffe37431 */ /* 0x000fc600000001ff */
[----:B------:R-:W-:-:S04]  /*b3a0*/  FMUL.FTZ R226, R226, UR12 ;  /* 0x0000000ce2e27c20 */ /* 0x000fc80008410000 */
[----:B------:R-:W-:Y:S01]  /*b3b0*/  @P0 PRMT R179, R179, 0x7632, R179 ;  /* 0x00007632b3b30816 */ /* 0x000fe200000000b3 */
[----:B------:R-:W-:-:S03]  /*b3c0*/  FMUL.FTZ R226, R226, UR26 ;  /* 0x0000001ae2e27c20 */ /* 0x000fc60008410000 */
[----:B------:R-:W-:-:S05]  /*b3d0*/  @P0 SHF.L.U32 R179, R179, 0x10, RZ ;  /* 0x00000010b3b30819 */ /* 0x000fca00000006ff */
[----:B------:R-:W-:-:S04]  /*b3e0*/  @P0 FMUL.FTZ R227, R226, R179 ;  /* 0x000000b3e2e30220 */ /* 0x000fc80000410000 */
[----:B------:R-:W-:Y:S01]  /*b3f0*/  FADD.FTZ R179, R87, R227 ;  /* 0x000000e357b37221 */ /* 0x000fe20000010000 */
[----:B------:R-:W-:Y:S02]  /*b400*/  MOV R87, RZ ;  /* 0x000000ff00577202 */ /* 0x000fe40000000f00 */
[----:B--2---:R-:W-:-:S05]  /*b410*/  @P0 SHF.L.U32 R227, R228, 0x10, RZ ;  /* 0x00000010e4e30819 */ /* 0x004fca00000006ff */
[----:B------:R-:W-:-:S05]  /*b420*/  @P0 FMUL.FTZ R87, R227, R226 ;  /* 0x000000e2e3570220 */ /* 0x000fca0000410000 */
[----:B------:R-:W-:Y:S02]  /*b430*/  F2FP.BF16.F32.PACK_AB R87, R87, R86 ;  /* 0x000000565757723e */ /* 0x000fe400000010ff */
[----:B------:R-:W-:Y:S02]  /*b440*/  F2FP.BF16.F32.PACK_AB R86, R85, R84 ;  /* 0x000000545556723e */ /* 0x000fe400000010ff */
[----:B------:R-:W-:Y:S02]  /*b450*/  F2FP.BF16.F32.PACK_AB R85, R183, R89 ;  /* 0x00000059b755723e */ /* 0x000fe400000010ff */
[----:B------:R-:W-:Y:S01]  /*b460*/  F2FP.BF16.F32.PACK_AB R84, R88, R182 ;  /* 0x000000b65854723e */ /* 0x000fe200000010ff */
[----:B------:R-:W-:Y:S06]  /*b470*/  BRA `(.L_x_1148) ;  /* 0x0000000800007947 */ /* 0x000fec0003800000 */
.L_x_1147:
[--C-:B------:R-:W-:Y:S01]  /*b480*/  FFMA.FTZ R174, R21, UR4, R180.reuse ;  /* 0x0000000415ae7c23 */ /* 0x100fe200080100b4 */
[----:B-----5:R-:W-:Y:S01]  /*b490*/  LOP3.LUT P0, RZ, R24, 0xff, RZ, 0xc0, !PT ;  /* 0x000000ff18ff7812 */ /* 0x020fe2000780c0ff */
[----:B------:R-:W-:Y:S01]  /*b4a0*/  FFMA.FTZ R173, R2, UR4, R180 ;  /* 0x0000000402ad7c23 */ /* 0x000fe200080100b4 */
[C---:B------:R-:W-:Y:S01]  /*b4b0*/  PRMT R172, R48.reuse, 0x7632, R172 ;  /* 0x0000763230ac7816 */ /* 0x040fe200000000ac */
[----:B------:R-:W-:Y:S01]  /*b4c0*/  FADD.FTZ R174, R217, -R174 ;  /* 0x800000aed9ae7221 */ /* 0x000fe20000010000 */
[----:B------:R-:W-:Y:S01]  /*b4d0*/  SHF.L.U32 R175, R48, 0x10, RZ ;  /* 0x0000001030af7819 */ /* 0x000fe200000006ff */
[----:B------:R-:W-:Y:S01]  /*b4e0*/  FADD.FTZ R173, R222, -R173 ;  /* 0x800000addead7221 */ /* 0x000fe20000010000 */
[----:B------:R-:W-:Y:S01]  /*b4f0*/  SHF.L.U32 R172, R172, 0x10, RZ ;  /* 0x00000010acac7819 */ /* 0x000fe200000006ff */
[----:B------:R-:W-:Y:S01]  /*b500*/  HFMA2 R248, -RZ, RZ, 0, 0 ;  /* 0x00000000fff87431 */ /* 0x000fe200000001ff */
[----:B------:R-:W-:Y:S01]  /*b510*/  LOP3.LUT P6, RZ, R24, 0xff00, RZ, 0xc0, !PT ;  /* 0x0000ff0018ff7812 */ /* 0x000fe200078cc0ff */
[----:B------:R-:W-:Y:S01]  /*b520*/  FFMA.FTZ R228, R174, UR24, R175 ;  /* 0x00000018aee47c23 */ /* 0x000fe200080100af */
[----:B------:R-:W-:Y:S01]  /*b530*/  CS2R R182, SRZ ;  /* 0x0000000000b67805 */ /* 0x000fe2000001ff00 */
[----:B------:R-:W-:Y:S01]  /*b540*/  FFMA.FTZ R172, R173, UR24, R172 ;  /* 0x00000018adac7c23 */ /* 0x000fe200080100ac */
[----:B------:R-:W-:-:S02]  /*b550*/  HFMA2 R181, -RZ, RZ, 0, 0 ;  /* 0x00000000ffb57431 */ /* 0x000fc400000001ff */
[----:B------:R-:W-:Y:S01]  /*b560*/  FMUL.FTZ R173, R228, UR12 ;  /* 0x0000000ce4ad7c20 */ /* 0x000fe20008410000 */
[----:B------:R-:W-:Y:S02]  /*b570*/  @P0 SHF.L.U32 R174, R176, 0x10, RZ ;  /* 0x00000010b0ae0819 */ /* 0x000fe400000006ff */
[----:B------:R-:W-:Y:S02]  /*b580*/  CS2R R226, SRZ ;  /* 0x0000000000e27805 */ /* 0x000fe4000001ff00 */
[----:B------:R-:W-:Y:S01]  /*b590*/  @P0 SHF.L.U32 R175, R168, 0x10, RZ ;  /* 0x00000010a8af0819 */ /* 0x000fe200000006ff */
[----:B------:R-:W-:-:S04]  /*b5a0*/  FMUL.FTZ R173, R173, UR26 ;  /* 0x0000001aadad7c20 */ /* 0x000fc80008410000 */
[-C--:B------:R-:W-:Y:S01]  /*b5b0*/  @P0 FMUL.FTZ R248, R174, R173.reuse ;  /* 0x000000adaef80220 */ /* 0x080fe20000410000 */
[----:B------:R-:W-:Y:S01]  /*b5c0*/  @P0 FMUL.FTZ R182, R175, R173 ;  /* 0x000000adafb60220 */ /* 0x000fe20000410000 */
[----:B------:R-:W-:Y:S01]  /*b5d0*/  @P6 PRMT R174, R176, 0x7632, R174 ;  /* 0x00007632b0ae6816 */ /* 0x000fe200000000ae */
[----:B------:R-:W-:Y:S01]  /*b5e0*/  FMUL.FTZ R173, R172, UR12 ;  /* 0x0000000cacad7c20 */ /* 0x000fe20008410000 */
[----:B------:R-:W-:Y:S01]  /*b5f0*/  MOV R176, RZ ;  /* 0x000000ff00b07202 */ /* 0x000fe20000000f00 */
[----:B------:R-:W-:Y:S01]  /*b600*/  FADD.FTZ R248, R88, R248 ;  /* 0x000000f858f87221 */ /* 0x000fe20000010000 */
[----:B------:R-:W-:Y:S01]  /*b610*/  @P6 SHF.L.U32 R174, R174, 0x10, RZ ;  /* 0x00000010aeae6819 */ /* 0x000fe200000006ff */
[----:B------:R-:W-:Y:S01]  /*b620*/  FMUL.FTZ R173, R173, UR26 ;  /* 0x0000001aadad7c20 */ /* 0x000fe20008410000 */
[----:B------:R-:W-:-:S03]  /*b630*/  LOP3.LUT P0, RZ, R24, 0xff0000, RZ, 0xc0, !PT ;  /* 0x00ff000018ff7812 */ /* 0x000fc6000780c0ff */
[----:B------:R-:W-:Y:S01]  /*b640*/  @P6 FMUL.FTZ R176, R174, R173 ;  /* 0x000000adaeb06220 */ /* 0x000fe20000410000 */
[----:B------:R-:W-:-:S03]  /*b650*/  @P6 SHF.L.U32 R174, R247, 0x10, RZ ;  /* 0x00000010f7ae6819 */ /* 0x000fc600000006ff */
[----:B------:R-:W-:Y:S02]  /*b660*/  FADD.FTZ R176, R89, R176 ;  /* 0x000000b059b07221 */ /* 0x000fe40000010000 */
[----:B------:R-:W-:Y:S01]  /*b670*/  @P6 FMUL.FTZ R183, R174, R173 ;  /* 0x000000adaeb76220 */ /* 0x000fe20000410000 */
[----:B------:R-:W-:Y:S01]  /*b680*/  FFMA.FTZ R173, R201, UR4, R180 ;  /* 0x00000004c9ad7c23 */ /* 0x000fe200080100b4 */
[----:B------:R-:W-:Y:S02]  /*b690*/  SHF.L.U32 R174, R49, 0x10, RZ ;  /* 0x0000001031ae7819 */ /* 0x000fe400000006ff */
[----:B------:R-:W-:Y:S01]  /*b6a0*/  LOP3.LUT P6, RZ, R24, 0xff000000, RZ, 0xc0, !PT ;  /* 0xff00000018ff7812 */ /* 0x000fe200078cc0ff */
[----:B------:R-:W-:Y:S01]  /*b6b0*/  FADD.FTZ R173, R244, -R173 ;  /* 0x800000adf4ad7221 */ /* 0x000fe20000010000 */
[----:B------:R-:W-:-:S03]  /*b6c0*/  @P0 SHF.L.U32 R175, R177, 0x10, RZ ;  /* 0x00000010b1af0819 */ /* 0x000fc600000006ff */
[--C-:B------:R-:W-:Y:S01]  /*b6d0*/  FFMA.FTZ R247, R173, UR24, R174.reuse ;  /* 0x00000018adf77c23 */ /* 0x100fe200080100ae */
[----:B------:R-:W-:Y:S01]  /*b6e0*/  PRMT R174, R49, 0x7632, R174 ;  /* 0x0000763231ae7816 */ /* 0x000fe200000000ae */
[----:B------:R-:W-:-:S03]  /*b6f0*/  FFMA.FTZ R173, R7, UR4, R180 ;  /* 0x0000000407ad7c23 */ /* 0x000fc600080100b4 */
[----:B------:R-:W-:Y:S01]  /*b700*/  SHF.L.U32 R174, R174, 0x10, RZ ;  /* 0x00000010aeae7819 */ /* 0x000fe200000006ff */
[----:B------:R-:W-:-:S04]  /*b710*/  FADD.FTZ R173, R216, -R173 ;  /* 0x800000add8ad7221 */ /* 0x000fc80000010000 */
[----:B------:R-:W-:Y:S01]  /*b720*/  FFMA.FTZ R173, R173, UR24, R174 ;  /* 0x00000018adad7c23 */ /* 0x000fe200080100ae */
[----:B------:R-:W-:-:S04]  /*b730*/  FMUL.FTZ R174, R247, UR12 ;  /* 0x0000000cf7ae7c20 */ /* 0x000fc80008410000 */
[----:B------:R-:W-:-:S04]  /*b740*/  FMUL.FTZ R174, R174, UR26 ;  /* 0x0000001aaeae7c20 */ /* 0x000fc80008410000 */
[----:B------:R-:W-:Y:S01]  /*b750*/  @P0 FMUL.FTZ R181, R175, R174 ;  /* 0x000000aeafb50220 */ /* 0x000fe20000410000 */
[----:B------:R-:W-:-:S03]  /*b760*/  @P0 SHF.L.U32 R175, R169, 0x10, RZ ;  /* 0x00000010a9af0819 */ /* 0x000fc600000006ff */
[----:B------:R-:W-:Y:S02]  /*b770*/  FADD.FTZ R90, R90, R181 ;  /* 0x000000b55a5a7221 */ /* 0x000fe40000010000 */
[----:B------:R-:W-:Y:S01]  /*b780*/  @P0 FMUL.FTZ R226, R175, R174 ;  /* 0x000000aeafe20220 */ /* 0x000fe20000410000 */
[----:B------:R-:W-:Y:S01]  /*b790*/  @P6 PRMT R175, R177, 0x7632, R175 ;  /* 0x00007632b1af6816 */ /* 0x000fe200000000af */
[----:B------:R-:W-:Y:S01]  /*b7a0*/  FMUL.FTZ R174, R173, UR12 ;  /* 0x0000000cadae7c20 */ /* 0x000fe20008410000 */
[----:B------:R-:W-:Y:S02]  /*b7b0*/  LOP3.LUT P0, RZ, R25, 0xff, RZ, 0xc0, !PT ;  /* 0x000000ff19ff7812 */ /* 0x000fe4000780c0ff */
[----:B------:R-:W-:Y:S01]  /*b7c0*/  @P6 SHF.L.U32 R177, R175, 0x10, RZ ;  /* 0x00000010afb16819 */ /* 0x000fe200000006ff */
[----:B------:R-:W-:Y:S01]  /*b7d0*/  FMUL.FTZ R174, R174, UR26 ;  /* 0x0000001aaeae7c20 */ /* 0x000fe20008410000 */
[----:B------:R-:W-:-:S03]  /*b7e0*/  MOV R175, RZ ;  /* 0x000000ff00af7202 */ /* 0x000fc60000000f00 */
[-C--:B------:R-:W-:Y:S01]  /*b7f0*/  @P6 FMUL.FTZ R175, R177, R174.reuse ;  /* 0x000000aeb1af6220 */ /* 0x080fe20000410000 */
[----:B------:R-:W-:Y:S01]  /*b800*/  @P6 SHF.L.U32 R177, R250, 0x10, RZ ;  /* 0x00000010fab16819 */ /* 0x000fe200000006ff */
[----:B------:R-:W-:Y:S02]  /*b810*/  HFMA2 R250, -RZ, RZ, 0, 0 ;  /* 0x00000000fffa7431 */ /* 0x000fe400000001ff */
[----:B------:R-:W-:Y:S02]  /*b820*/  FADD.FTZ R91, R91, R175 ;  /* 0x000000af5b5b7221 */ /* 0x000fe40000010000 */
[----:B------:R-:W-:Y:S01]  /*b830*/  @P6 FMUL.FTZ R227, R177, R174 ;  /* 0x000000aeb1e36220 */ /* 0x000fe20000410000 */
[----:B------:R-:W-:Y:S01]  /*b840*/  FFMA.FTZ R174, R200, UR4, R180 ;  /* 0x00000004c8ae7c23 */ /* 0x000fe200080100b4 */
[----:B------:R-:W-:Y:S02]  /*b850*/  SHF.L.U32 R177, R50, 0x10, RZ ;  /* 0x0000001032b17819 */ /* 0x000fe400000006ff */
[----:B------:R-:W-:Y:S01]  /*b860*/  @P0 SHF.L.U32 R88, R178, 0x10, RZ ;  /* 0x00000010b2580819 */ /* 0x000fe200000006ff */
[----:B------:R-:W-:Y:S01]  /*b870*/  FADD.FTZ R174, R243, -R174 ;  /* 0x800000aef3ae7221 */ /* 0x000fe20000010000 */
[----:B------:R-:W-:-:S03]  /*b880*/  @P0 SHF.L.U32 R181, R170, 0x10, RZ ;  /* 0x00000010aab50819 */ /* 0x000fc600000006ff */
[----:B------:R-:W-:Y:S01]  /*b890*/  FFMA.FTZ R174, R174, UR24, R177 ;  /* 0x00000018aeae7c23 */ /* 0x000fe200080100b1 */
[----:B------:R-:W-:-:S03]  /*b8a0*/  HFMA2 R177, -RZ, RZ, 0, 0 ;  /* 0x00000000ffb17431 */ /* 0x000fc600000001ff */
[----:B------:R-:W-:-:S04]  /*b8b0*/  FMUL.FTZ R89, R174, UR12 ;  /* 0x0000000cae597c20 */ /* 0x000fc80008410000 */
[----:B------:R-:W-:-:S04]  /*b8c0*/  FMUL.FTZ R89, R89, UR26 ;  /* 0x0000001a59597c20 */ /* 0x000fc80008410000 */
[-C--:B------:R-:W-:Y:S01]  /*b8d0*/  @P0 FMUL.FTZ R177, R88, R89.reuse ;  /* 0x0000005958b10220 */ /* 0x080fe20000410000 */
[----:B------:R-:W-:Y:S01]  /*b8e0*/  MOV R88, RZ ;  /* 0x000000ff00587202 */ /* 0x000fe20000000f00 */
[----:B------:R-:W-:Y:S01]  /*b8f0*/  @P0 FMUL.FTZ R88, R181, R89 ;  /* 0x00000059b5580220 */ /* 0x000fe20000410000 */
[----:B------:R-:W-:Y:S01]  /*b900*/  LOP3.LUT P0, RZ, R25, 0xff00, RZ, 0xc0, !PT ;  /* 0x0000ff0019ff7812 */ /* 0x000fe2000780c0ff */
[----:B------:R-:W-:Y:S01]  /*b910*/  FFMA.FTZ R181, R8, UR4, R180 ;  /* 0x0000000408b57c23 */ /* 0x000fe200080100b4 */
[----:B------:R-:W-:Y:S01]  /*b920*/  PRMT R89, R50, 0x7632, R89 ;  /* 0x0000763232597816 */ /* 0x000fe20000000059 */
[----:B------:R-:W-:Y:S01]  /*b930*/  FADD.FTZ R177, R84, R177 ;  /* 0x000000b154b17221 */ /* 0x000fe20000010000 */
[----:B------:R-:W-:Y:S01]  /*b940*/  MOV R84, RZ ;  /* 0x000000ff00547202 */ /* 0x000fe20000000f00 */
[----:B------:R-:W-:Y:S01]  /*b950*/  FADD.FTZ R181, R215, -R181 ;  /* 0x800000b5d7b57221 */ /* 0x000fe20000010000 */
[----:B------:R-:W-:-:S05]  /*b960*/  SHF.L.U32 R89, R89, 0x10, RZ ;  /* 0x0000001059597819 */ /* 0x000fca00000006ff */
[----:B------:R-:W-:Y:S02]  /*b970*/  FFMA.FTZ R89, R181, UR24, R89 ;  /* 0x00000018b5597c23 */ /* 0x000fe40008010059 */
[----:B------:R-:W-:Y:S02]  /*b980*/  @P0 PRMT R178, R178, 0x7632, R178 ;  /* 0x00007632b2b20816 */ /* 0x000fe400000000b2 */
[----:B------:R-:W-:Y:S02]  /*b990*/  FMUL.FTZ R175, R89, UR12 ;  /* 0x0000000c59af7c20 */ /* 0x000fe40008410000 */
[----:B------:R-:W-:Y:S01]  /*b9a0*/  @P0 SHF.L.U32 R181, R178, 0x10, RZ ;  /* 0x00000010b2b50819 */ /* 0x000fe200000006ff */
[----:B------:R-:W-:Y:S02]  /*b9b0*/  HFMA2 R178, -RZ, RZ, 0, 0 ;  /* 0x00000000ffb27431 */ /* 0x000fe400000001ff */
[----:B------:R-:W-:-:S04]  /*b9c0*/  FMUL.FTZ R175, R175, UR26 ;  /* 0x0000001aafaf7c20 */ /* 0x000fc80008410000 */
[----:B------:R-:W-:Y:S01]  /*b9d0*/  @P0 FMUL.FTZ R178, R181, R175 ;  /* 0x000000afb5b20220 */ /* 0x000fe20000410000 */
[----:B------:R-:W-:-:S05]  /*b9e0*/  @P0 SHF.L.U32 R181, R249, 0x10, RZ ;  /* 0x00000010f9b50819 */ /* 0x000fca00000006ff */
[----:B------:R-:W-:Y:S01]  /*b9f0*/  @P0 FMUL.FTZ R84, R181, R175 ;  /* 0x000000afb5540220 */ /* 0x000fe20000410000 */
[----:B------:R-:W-:Y:S01]  /*ba00*/  FFMA.FTZ R175, R188, UR4, R180 ;  /* 0x00000004bcaf7c23 */ /* 0x000fe200080100b4 */
[----:B------:R-:W-:Y:S02]  /*ba10*/  SHF.L.U32 R181, R51, 0x10, RZ ;  /* 0x0000001033b57819 */ /* 0x000fe400000006ff */
[----:B------:R-:W-:Y:S01]  /*ba20*/  LOP3.LUT P0, RZ, R25, 0xff0000, RZ, 0xc0, !PT ;  /* 0x00ff000019ff7812 */ /* 0x000fe2000780c0ff */
[----:B------:R-:W-:-:S04]  /*ba30*/  FADD.FTZ R175, R230, -R175 ;  /* 0x800000afe6af7221 */ /* 0x000fc80000010000 */
[----:B------:R-:W-:Y:S01]  /*ba40*/  FFMA.FTZ R175, R175, UR24, R181 ;  /* 0x00000018afaf7c23 */ /* 0x000fe200080100b5 */
[----:B------:R-:W-:-:S03]  /*ba50*/  FADD.FTZ R181, R85, R178 ;  /* 0x000000b255b57221 */ /* 0x000fc60000010000 */
[----:B------:R-:W-:-:S04]  /*ba60*/  FMUL.FTZ R85, R175, UR12 ;  /* 0x0000000caf557c20 */ /* 0x000fc80008410000 */
[----:B------:R-:W-:Y:S01]  /*ba70*/  FMUL.FTZ R249, R85, UR26 ;  /* 0x0000001a55f97c20 */ /* 0x000fe20008410000 */
[----:B------:R-:W-:Y:S01]  /*ba80*/  HFMA2 R85, -RZ, RZ, 0, 0 ;  /* 0x00000000ff557431 */ /* 0x000fe200000001ff */
[----:B------:R-:W-:-:S05]  /*ba90*/  @P0 SHF.L.U32 R178, R179, 0x10, RZ ;  /* 0x00000010b3b20819 */ /* 0x000fca00000006ff */
[----:B------:R-:W-:-:S04]  /*baa0*/  @P0 FMUL.FTZ R85, R178, R249 ;  /* 0x000000f9b2550220 */ /* 0x000fc80000410000 */
[----:B------:R-:W-:Y:S01]  /*bab0*/  FADD.FTZ R178, R86, R85 ;  /* 0x0000005556b27221 */ /* 0x000fe20000010000 */
[----:B------:R-:W-:Y:S02]  /*bac0*/  @P0 SHF.L.U32 R86, R171, 0x10, RZ ;  /* 0x00000010ab560819 */ /* 0x000fe400000006ff */
[----:B------:R-:W-:-:S03]  /*bad0*/  MOV R85, RZ ;  /* 0x000000ff00557202 */ /* 0x000fc60000000f00 */
[----:B------:R-:W-:Y:S01]  /*bae0*/  @P0 FMUL.FTZ R85, R86, R249 ;  /* 0x000000f956550220 */ /* 0x000fe20000410000 */
[----:B------:R-:W-:Y:S01]  /*baf0*/  ISETP.GE.U32.AND P0, PT, R24, RZ, PT ;  /* 0x000000ff1800720c */ /* 0x000fe20003f06070 */
[----:B------:R-:W-:Y:S01]  /*bb00*/  FFMA.FTZ R249, R17, UR4, R180 ;  /* 0x0000000411f97c23 */ /* 0x000fe200080100b4 */
[----:B------:R-:W-:Y:S02]  /*bb10*/  PRMT R86, R51, 0x7632, R86 ;  /* 0x0000763233567816 */ /* 0x000fe40000000056 */
[----:B------:R-:W-:Y:S01]  /*bb20*/  ISETP.GE.U32.AND.EX P0, PT, R25, 0x1000000, PT, P0 ;  /* 0x010000001900780c */ /* 0x000fe20003f06100 */
[----:B------:R-:W-:Y:S01]  /*bb30*/  FADD.FTZ R249, R205, -R249 ;  /* 0x800000f9cdf97221 */ /* 0x000fe20000010000 */
[----:B------:R-:W-:-:S05]  /*bb40*/  SHF.L.U32 R86, R86, 0x10, RZ ;  /* 0x0000001056567819 */ /* 0x000fca00000006ff */
[----:B------:R-:W-:-:S04]  /*bb50*/  FFMA.FTZ R86, R249, UR24, R86 ;  /* 0x00000018f9567c23 */ /* 0x000fc80008010056 */
[----:B------:R-:W-:Y:S02]  /*bb60*/  FMUL.FTZ R249, R86, UR12 ;  /* 0x0000000c56f97c20 */ /* 0x000fe40008410000 */
[----:B------:R-:W-:Y:S02]  /*bb70*/  @P0 PRMT R179, R179, 0x7632, R179 ;  /* 0x00007632b3b30816 */ /* 0x000fe400000000b3 */
[----:B------:R-:W-:Y:S02]  /*bb80*/  FMUL.FTZ R249, R249, UR26 ;  /* 0x0000001af9f97c20 */ /* 0x000fe40008410000 */
[----:B------:R-:W-:-:S05]  /*bb90*/  @P0 SHF.L.U32 R179, R179, 0x10, RZ ;  /* 0x00000010b3b30819 */ /* 0x000fca00000006ff */
[----:B------:R-:W-:-:S04]  /*bba0*/  @P0 FMUL.FTZ R250, R179, R249 ;  /* 0x000000f9b3fa0220 */ /* 0x000fc80000410000 */
[----:B------:R-:W-:Y:S02]  /*bbb0*/  FADD.FTZ R179, R87, R250 ;  /* 0x000000fa57b37221 */ /* 0x000fe40000010000 */
[----:B------:R-:W2:Y:S01]  /*bbc0*/  LDL R250, [R1+0x98] ;  /* 0x0000980001fa7983 */ /* 0x000ea20000100800 */
[----:B------:R-:W-:Y:S02]  /*bbd0*/  MOV R87, RZ ;  /* 0x000000ff00577202 */ /* 0x000fe40000000f00 */
[----:B------:R-:W-:Y:S02]  /*bbe0*/  F2FP.BF16.F32.PACK_AB R175, R86, R175 ;  /* 0x000000af56af723e */ /* 0x000fe400000010ff */
[----:B------:R-:W-:Y:S02]  /*bbf0*/  F2FP.BF16.F32.PACK_AB R86, R84, R88 ;  /* 0x000000585456723e */ /* 0x000fe400000010ff */
[----:B------:R-:W-:Y:S02]  /*bc00*/  F2FP.BF16.F32.PACK_AB R174, R89, R174 ;  /* 0x000000ae59ae723e */ /* 0x000fe400000010ff */
[----:B------:R-:W-:-:S02]  /*bc10*/  F2FP.BF16.F32.PACK_AB R173, R173, R247 ;  /* 0x000000f7adad723e */ /* 0x000fc400000010ff */
[----:B------:R-:W-:Y:S02]  /*bc20*/  F2FP.BF16.F32.PACK_AB R172, R172, R228 ;  /* 0x000000e4acac723e */ /* 0x000fe400000010ff */
[----:B------:R-:W-:Y:S02]  /*bc30*/  F2FP.BF16.F32.PACK_AB R84, R183, R182 ;  /* 0x000000b6b754723e */ /* 0x000fe400000010ff */
[----:B--2---:R-:W-:-:S05]  /*bc40*/  @P0 SHF.L.U32 R250, R250, 0x10, RZ ;  /* 0x00000010fafa0819 */ /* 0x004fca00000006ff */
[----:B------:R-:W-:-:S05]  /*bc50*/  @P0 FMUL.FTZ R87, R250, R249 ;  /* 0x000000f9fa570220 */ /* 0x000fca0000410000 */
[----:B------:R-:W-:Y:S02]  /*bc60*/  F2FP.BF16.F32.PACK_AB R87, R87, R85 ;  /* 0x000000555757723e */ /* 0x000fe400000010ff */
[----:B------:R-:W-:-:S07]  /*bc70*/  F2FP.BF16.F32.PACK_AB R85, R227, R226 ;  /* 0x000000e2e355723e */ /* 0x000fce00000010ff */
.L_x_1148:
        /* <DEDUP_REMOVED lines=15> */
.L_x_1146:
[----:B------:R-:W-:Y:S05]  /*bd70*/  BSYNC.RECONVERGENT B1 ;  /* 0x0000000000017941 */ /* 0x000fea0003800200 */
.L_x_1145:
        /* <DEDUP_REMOVED lines=11> */
[----:B-----5:R-:W-:Y:S01]  /*be30*/  LOP3.LUT P6, RZ, R22, 0xff, RZ, 0xc0, !PT ;  /* 0x000000ff16ff7812 */ /* 0x020fe200078cc0ff */
[----:B------:R-:W-:Y:S01]  /*be40*/  HFMA2 R248, -RZ, RZ, 0, 0 ;  /* 0x00000000fff87431 */ /* 0x000fe200000001ff */
[----:B------:R-:W-:Y:S01]  /*be50*/  SHF.L.U32 R173, R44, 0x10, RZ ;  /* 0x000000102cad7819 */ /* 0x000fe200000006ff */
[----:B------:R-:W-:Y:S01]  /*be60*/  FADD.FTZ R172, R242, -R172 ;  /* 0x800000acf2ac7221 */ /* 0x000fe20000010000 */
[----:B------:R-:W-:-:S02]  /*be70*/  CS2R R182, SRZ ;  /* 0x0000000000b67805 */ /* 0x000fc4000001ff00 */
[----:B------:R-:W-:Y:S01]  /*be80*/  CS2R R226, SRZ ;  /* 0x0000000000e27805 */ /* 0x000fe2000001ff00 */
[----:B------:R-:W-:-:S04]  /*be90*/  FFMA.FTZ R228, R172, UR24, R173 ;  /* 0x00000018ace47c23 */ /* 0x000fc800080100ad */
[----:B------:R-:W-:Y:S02]  /*bea0*/  FMUL.FTZ R172, R228, UR12 ;  /* 0x0000000ce4ac7c20 */ /* 0x000fe40008410000 */
[----:B------:R-:W-:Y:S02]  /*beb0*/  @P6 SHF.L.U32 R173, R176, 0x10, RZ ;  /* 0x00000010b0ad6819 */ /* 0x000fe400000006ff */
[----:B------:R-:W-:Y:S01]  /*bec0*/  @P6 SHF.L.U32 R174, R164, 0x10, RZ ;  /* 0x00000010a4ae6819 */ /* 0x000fe200000006ff */
[----:B------:R-:W-:-:S04]  /*bed0*/  FMUL.FTZ R172, R172, UR26 ;  /* 0x0000001aacac7c20 */ /* 0x000fc80008410000 */
[----:B------:R-:W-:Y:S01]  /*bee0*/  @P6 FMUL.FTZ R248, R172, R173 ;  /* 0x000000adacf86220 */ /* 0x000fe20000410000 */
[----:B------:R-:W-:Y:S01]  /*bef0*/  @P6 FMUL.FTZ R182, R174, R172 ;  /* 0x000000acaeb66220 */ /* 0x000fe20000410000 */
[----:B------:R-:W-:Y:S01]  /*bf00*/  LOP3.LUT P6, RZ, R22, 0xff00, RZ, 0xc0, !PT ;  /* 0x0000ff0016ff7812 */ /* 0x000fe200078cc0ff */
[----:B------:R-:W-:Y:S01]  /*bf10*/  FFMA.FTZ R172, R3, UR4, R180 ;  /* 0x0000000403ac7c23 */ /* 0x000fe200080100b4 */
[----:B------:R-:W-:-:S03]  /*bf20*/  PRMT R173, R44, 0x7632, R173 ;  /* 0x000076322cad7816 */ /* 0x000fc600000000ad */
[----:B------:R-:W-:Y:S01]  /*bf30*/  FADD.FTZ R172, R221, -R172 ;  /* 0x800000acddac7221 */ /* 0x000fe20000010000 */
[----:B------:R-:W-:-:S05]  /*bf40*/  SHF.L.U32 R173, R173, 0x10, RZ ;  /* 0x00000010adad7819 */ /* 0x000fca00000006ff */
[----:B------:R-:W-:Y:S02]  /*bf50*/  FFMA.FTZ R172, R172, UR24, R173 ;  /* 0x00000018acac7c23 */ /* 0x000fe400080100ad */
[----:B------:R-:W-:Y:S02]  /*bf60*/  @P6 PRMT R174, R176, 0x7632, R174 ;  /* 0x00007632b0ae6816 */ /* 0x000fe400000000ae */
[----:B------:R-:W-:Y:S01]  /*bf70*/  FMUL.FTZ R173, R172, UR12 ;  /* 0x0000000cacad7c20 */ /* 0x000fe20008410000 */
[----:B------:R-:W-:Y:S02]  /*bf80*/  MOV R176, RZ ;  /* 0x000000ff00b07202 */ /* 0x000fe40000000f00 */
[----:B------:R-:W-:Y:S01]  /*bf90*/  @P6 SHF.L.U32 R174, R174, 0x10, RZ ;  /* 0x00000010aeae6819 */ /* 0x000fe200000006ff */
[----:B------:R-:W-:-:S04]  /*bfa0*/  FMUL.FTZ R173, R173, UR26 ;  /* 0x0000001aadad7c20 */ /* 0x000fc80008410000 */
[----:B------:R-:W-:Y:S01]  /*bfb0*/  @P6 FMUL.FTZ R176, R173, R174 ;  /* 0x000000aeadb06220 */ /* 0x000fe20000410000 */
[----:B--2---:R-:W-:Y:S01]  /*bfc0*/  @P6 SHF.L.U32 R174, R181, 0x10, RZ ;  /* 0x00000010b5ae6819 */ /* 0x004fe200000006ff */
[----:B------:R-:W-:-:S04]  /*bfd0*/  HFMA2 R181, -RZ, RZ, 0, 0 ;  /* 0x00000000ffb57431 */ /* 0x000fc800000001ff */
[----:B------:R-:W-:Y:S01]  /*bfe0*/  @P6 FMUL.FTZ R183, R174, R173 ;  /* 0x000000adaeb76220 */ /* 0x000fe20000410000 */
[----:B------:R-:W-:Y:S01]  /*bff0*/  FFMA.FTZ R173, R198, UR4, R180 ;  /* 0x00000004c6ad7c23 */ /* 0x000fe200080100b4 */
[----:B------:R-:W-:Y:S02]  /*c000*/  LOP3.LUT P6, RZ, R22, 0xff0000, RZ, 0xc0, !PT ;  /* 0x00ff000016ff7812 */ /* 0x000fe400078cc0ff */
[----:B------:R-:W-:Y:S01]  /*c010*/  SHF.L.U32 R174, R45, 0x10, RZ ;  /* 0x000000102dae7819 */ /* 0x000fe200000006ff */
[----:B------:R-:W-:-:S04]  /*c020*/  FADD.FTZ R173, R241, -R173 ;  /* 0x800000adf1ad7221 */ /* 0x000fc80000010000 */
        /* <DEDUP_REMOVED lines=14> */
[----:B------:R-:W-:Y:S02]  /*c110*/  FMUL.FTZ R174, R173, UR12 ;  /* 0x0000000cadae7c20 */ /* 0x000fe40008410000 */
[----:B------:R-:W-:Y:S02]  /*c120*/  @P6 SHF.L.U32 R177, R175, 0x10, RZ ;  /* 0x00000010afb16819 */ /* 0x000fe400000006ff */
[----:B------:R-:W-:Y:S01]  /*c130*/  FMUL.FTZ R174, R174, UR26 ;  /* 0x0000001aaeae7c20 */ /* 0x000fe20008410000 */
[----:B------:R-:W-:-:S03]  /*c140*/  MOV R175, RZ ;  /* 0x000000ff00af7202 */ /* 0x000fc60000000f00 */
[----:B------:R-:W-:Y:S01]  /*c150*/  @P6 FMUL.FTZ R175, R174, R177 ;  /* 0x000000b1aeaf6220 */ /* 0x000fe20000410000 */
[----:B---3--:R-:W-:Y:S02]  /*c160*/  @P6 SHF.L.U32 R177, R249, 0x10, RZ ;  /* 0x00000010f9b16819 */ /* 0x008fe400000006ff */
[----:B------:R-:W2:Y:S01]  /*c170*/  LDL R249, [R1+0x84] ;  /* 0x0000840001f97983 */ /* 0x000ea20000100800 */
[----:B------:R-:W-:Y:S01]  /*c180*/  FADD.FTZ R176, R81, R176 ;  /* 0x000000b051b07221 */ /* 0x000fe20000010000 */
[----:B------:R-:W-:Y:S01]  /*c190*/  FADD.FTZ R248, R80, R248 ;  /* 0x000000f850f87221 */ /* 0x000fe20000010000 */
[----:B------:R-:W-:Y:S01]  /*c1a0*/  @P6 FMUL.FTZ R227, R177, R174 ;  /* 0x000000aeb1e36220 */ /* 0x000fe20000410000 */
[----:B------:R-:W-:Y:S01]  /*c1b0*/  FFMA.FTZ R174, R197, UR4, R180 ;  /* 0x00000004c5ae7c23 */ /* 0x000fe200080100b4 */
[----:B------:R-:W-:Y:S01]  /*c1c0*/  LOP3.LUT P6, RZ, R23, 0xff, RZ, 0xc0, !PT ;  /* 0x000000ff17ff7812 */ /* 0x000fe200078cc0ff */
[----:B------:R-:W-:Y:S01]  /*c1d0*/  FADD.FTZ R82, R82, R181 ;  /* 0x000000b552527221 */ /* 0x000fe20000010000 */
[----:B------:R-:W-:Y:S01]  /*c1e0*/  SHF.L.U32 R177, R46, 0x10, RZ ;  /* 0x000000102eb17819 */ /* 0x000fe200000006ff */
[----:B------:R-:W-:Y:S01]  /*c1f0*/  FADD.FTZ R174, R240, -R174 ;  /* 0x800000aef0ae7221 */ /* 0x000fe20000010000 */
[----:B------:R-:W-:Y:S01]  /*c200*/  FADD.FTZ R83, R83, R175 ;  /* 0x000000af53537221 */ /* 0x000fe20000010000 */
[----:B------:R-:W-:-:S02]  /*c210*/  HFMA2 R250, -RZ, RZ, 0, 0 ;  /* 0x00000000fffa7431 */ /* 0x000fc400000001ff */
[----:B------:R-:W-:Y:S01]  /*c220*/  FFMA.FTZ R174, R174, UR24, R177 ;  /* 0x00000018aeae7c23 */ /* 0x000fe200080100b1 */
[----:B------:R-:W-:-:S03]  /*c230*/  HFMA2 R177, -RZ, RZ, 0, 0 ;  /* 0x00000000ffb17431 */ /* 0x000fc600000001ff */
[----:B------:R-:W-:Y:S02]  /*c240*/  FMUL.FTZ R81, R174, UR12 ;  /* 0x0000000cae517c20 */ /* 0x000fe40008410000 */
[----:B------:R-:W-:Y:S02]  /*c250*/  @P6 SHF.L.U32 R80, R178, 0x10, RZ ;  /* 0x00000010b2506819 */ /* 0x000fe400000006ff */
[----:B------:R-:W-:Y:S01]  /*c260*/  FMUL.FTZ R81, R81, UR26 ;  /* 0x0000001a51517c20 */ /* 0x000fe20008410000 */
[----:B------:R-:W-:-:S03]  /*c270*/  @P6 SHF.L.U32 R181, R166, 0x10, RZ ;  /* 0x00000010a6b56819 */ /* 0x000fc600000006ff */
[----:B------:R-:W-:Y:S01]  /*c280*/  @P6 FMUL.FTZ R177, R81, R80 ;  /* 0x0000005051b16220 */ /* 0x000fe20000410000 */
        /* <DEDUP_REMOVED lines=16> */
[----:B--2---:R-:W-:-:S05]  /*c390*/  @P6 SHF.L.U32 R181, R249, 0x10, RZ ;  /* 0x00000010f9b56819 */ /* 0x004fca00000006ff */
        /* <DEDUP_REMOVED lines=40> */
[----:B------:R-:W-:Y:S01]  /*c620*/  F2FP.BF16.F32.PACK_AB R77, R227, R226 ;  /* 0x000000e2e34d723e */ /* 0x000fe200000010ff */
[----:B------:R-:W-:Y:S06]  /*c630*/  BRA `(.L_x_1152) ;  /* 0x0000000800047947 */ /* 0x000fec0003800000 */
.L_x_1151:
[----:B------:R-:W2:Y:S01]  /*c640*/  LDL R227, [R1+0x7c] ;  /* 0x00007c0001e37983 */ /* 0x000ea20000100800 */
[----:B------:R-:W-:Y:S01]  /*c650*/  FFMA.FTZ R181, R199, UR4, R180 ;  /* 0x00000004c7b57c23 */ /* 0x000fe200080100b4 */
[----:B-----5:R-:W-:Y:S01]  /*c660*/  LOP3.LUT P6, RZ, R22, 0xff, RZ, 0xc0, !PT ;  /* 0x000000ff16ff7812 */ /* 0x020fe200078cc0ff */
[----:B------:R-:W-:Y:S01]  /*c670*/  HFMA2 R183, -RZ, RZ, 0, 0 ;  /* 0x00000000ffb77431 */ /* 0x000fe200000001ff */
[----:B------:R-:W3:Y:S01]  /*c680*/  LDL R228, [R1+0x80] ;  /* 0x0000800001e47983 */ /* 0x000ee20000100800 */
[----:B------:R-:W-:Y:S01]  /*c690*/  SHF.L.U32 R182, R44, 0x10, RZ ;  /* 0x000000102cb67819 */ /* 0x000fe200000006ff */
[----:B------:R-:W-:-:S04]  /*c6a0*/  FADD.FTZ R181, R242, -R181 ;  /* 0x800000b5f2b57221 */ /* 0x000fc80000010000 */
[----:B------:R-:W-:-:S04]  /*c6b0*/  FFMA.FTZ R181, R181, UR24, R182 ;  /* 0x00000018b5b57c23 */ /* 0x000fc800080100b6 */
[----:B------:R-:W-:Y:S01]  /*c6c0*/  FMUL.FTZ R181, R181, UR12 ;  /* 0x0000000cb5b57c20 */ /* 0x000fe20008410000 */
[----:B------:R-:W-:Y:S02]  /*c6d0*/  @P6 SHF.L.U32 R182, R176, 0x10, RZ ;  /* 0x00000010b0b66819 */ /* 0x000fe400000006ff */
[----:B------:R-:W-:Y:S01]  /*c6e0*/  @P6 SHF.L.U32 R226, R164, 0x10, RZ ;  /* 0x00000010a4e26819 */ /* 0x000fe200000006ff */
[----:B------:R-:W-:Y:S01]  /*c6f0*/  FMUL.FTZ R181, R181, UR26 ;  /* 0x0000001ab5b57c20 */ /* 0x000fe20008410000 */
[----:B------:R-:W-:-:S03]  /*c700*/  PRMT R176, R44, 0x7632, R176 ;  /* 0x000076322cb07816 */ /* 0x000fc600000000b0 */
[-C--:B------:R-:W-:Y:S01]  /*c710*/  @P6 FMUL.FTZ R183, R182, R181.reuse ;  /* 0x000000b5b6b76220 */ /* 0x080fe20000410000 */
        /* <DEDUP_REMOVED lines=10> */
[----:B------:R-:W-:-:S03]  /*c7c0*/  FMUL.FTZ R181, R181, UR12 ;  /* 0x0000000cb5b57c20 */ /* 0x000fc60008410000 */
[----:B------:R-:W-:Y:S01]  /*c7d0*/  @P6 SHF.L.U32 R226, R176, 0x10, RZ ;  /* 0x00000010b0e26819 */ /* 0x000fe200000006ff */
[----:B------:R-:W-:Y:S02]  /*c7e0*/  HFMA2 R176, -RZ, RZ, 0, 0 ;  /* 0x00000000ffb07431 */ /* 0x000fe400000001ff */
[----:B------:R-:W-:-:S04]  /*c7f0*/  FMUL.FTZ R181, R181, UR26 ;  /* 0x0000001ab5b57c20 */ /* 0x000fc80008410000 */
[----:B------:R-:W-:-:S04]  /*c800*/  @P6 FMUL.FTZ R176, R226, R181 ;  /* 0x000000b5e2b06220 */ /* 0x000fc80000410000 */
[----:B------:R-:W-:Y:S01]  /*c810*/  FADD.FTZ R176, R81, R176 ;  /* 0x000000b051b07221 */ /* 0x000fe20000010000 */
[----:B------:R-:W-:Y:S01]  /*c820*/  HFMA2 R81, -RZ, RZ, 0, 0 ;  /* 0x00000000ff517431 */ /* 0x000fe200000001ff */
[----:B--2---:R-:W-:Y:S02]  /*c830*/  @P6 SHF.L.U32 R183, R227, 0x10, RZ ;  /* 0x00000010e3b76819 */ /* 0x004fe400000006ff */
[----:B------:R-:W2:Y:S03]  /*c840*/  LDL R227, [R1+0x84] ;  /* 0x0000840001e37983 */ /* 0x000ea60000100800 */
        /* <DEDUP_REMOVED lines=8> */
[----:B------:R-:W-:-:S04]  /*c8d0*/  FMUL.FTZ R181, R181, UR26 ;  /* 0x0000001ab5b57c20 */ /* 0x000fc80008410000 */
[----:B------:R-:W-:Y:S01]  /*c8e0*/  @P6 FMUL.FTZ R81, R183, R181 ;  /* 0x000000b5b7516220 */ /* 0x000fe20000410000 */
[----:B------:R-:W-:-:S03]  /*c8f0*/  @P6 SHF.L.U32 R183, R165, 0x10, RZ ;  /* 0x00000010a5b76819 */ /* 0x000fc600000006ff */
[----:B------:R-:W-:Y:S01]  /*c900*/  FADD.FTZ R82, R82, R81 ;  /* 0x0000005152527221 */ /* 0x000fe20000010000 */
[----:B------:R-:W-:Y:S01]  /*c910*/  MOV R81, RZ ;  /* 0x000000ff00517202 */ /* 0x000fe20000000f00 */
        /* <DEDUP_REMOVED lines=11> */
[----:B------:R-:W-:-:S03]  /*c9d0*/  HFMA2 R183, -RZ, RZ, 0, 0 ;  /* 0x00000000ffb77431 */ /* 0x000fc600000001ff */
[-C--:B------:R-:W-:Y:S01]  /*c9e0*/  @P6 FMUL.FTZ R183, R181, R177.reuse ;  /* 0x000000b1b5b76220 */ /* 0x080fe20000410000 */
[----:B---3--:R-:W-:Y:S02]  /*c9f0*/  @P6 SHF.L.U32 R181, R228, 0x10, RZ ;  /* 0x00000010e4b56819 */ /* 0x008fe400000006ff */
[----:B------:R-:W3:Y:S01]  /*ca00*/  LDL R228, [R1+0x88] ;  /* 0x0000880001e47983 */ /* 0x000ee20000100800 */
        /* <DEDUP_REMOVED lines=11> */
[----:B------:R-:W-:-:S05]  /*cac0*/  @P6 SHF.L.U32 R226, R178, 0x10, RZ ;  /* 0x00000010b2e26819 */ /* 0x000fca00000006ff */
        /* <DEDUP_REMOVED lines=16> */
[----:B------:R-:W-:-:S04]  /*cbd0*/  @P6 FMUL.FTZ R226, R181, R178 ;  /* 0x000000b2b5e26220 */ /* 0x000fc80000410000 */
[----:B------:R-:W-:Y:S01]  /*cbe0*/  FADD.FTZ R181, R77, R226 ;  /* 0x000000e24db57221 */ /* 0x000fe20000010000 */
[----:B------:R-:W-:Y:S02]  /*cbf0*/  MOV R77, RZ ;  /* 0x000000ff004d7202 */ /* 0x000fe40000000f00 */
[----:B--2---:R-:W-:-:S05]  /*cc00*/  @P6 SHF.L.U32 R226, R227, 0x10, RZ ;  /* 0x00000010e3e26819 */ /* 0x004fca00000006ff */
        /* <DEDUP_REMOVED lines=15> */
[----:B------:R-:W-:Y:S01]  /*cd00*/  ISETP.GE.U32.AND P6, PT, R22, RZ, PT ;  /* 0x000000ff1600720c */ /* 0x000fe20003fc6070 */
[----:B------:R-:W-:Y:S01]  /*cd10*/  FFMA.FTZ R226, R18, UR4, R180 ;  /* 0x0000000412e27c23 */ /* 0x000fe200080100b4 */
[----:B------:R-:W-:Y:S02]  /*cd20*/  PRMT R179, R47, 0x7632, R179 ;  /* 0x000076322fb37816 */ /* 0x000fe400000000b3 */
[----:B------:R-:W-:Y:S01]  /*cd30*/  ISETP.GE.U32.AND.EX P6, PT, R23, 0x1000000, PT, P6 ;  /* 0x010000001700780c */ /* 0x000fe20003fc6160 */
[----:B------:R-:W-:Y:S01]  /*cd40*/  FADD.FTZ R226, R204, -R226 ;  /* 0x800000e2cce27221 */ /* 0x000fe20000010000 */
[----:B------:R-:W-:-:S05]  /*cd50*/  SHF.L.U32 R227, R179, 0x10, RZ ;  /* 0x00000010b3e37819 */ /* 0x000fca00000006ff */
[----:B------:R-:W-:Y:S01]  /*cd60*/  FFMA.FTZ R226, R226, UR24, R227 ;  /* 0x00000018e2e27c23 */ /* 0x000fe200080100e3 */
[----:B------:R-:W-:-:S03]  /*cd70*/  HFMA2 R227, -RZ, RZ, 0, 0 ;  /* 0x00000000ffe37431 */ /* 0x000fc600000001ff */
[----:B------:R-:W-:Y:S02]  /*cd80*/  FMUL.FTZ R226, R226, UR12 ;  /* 0x0000000ce2e27c20 */ /* 0x000fe40008410000 */
[----:B------:R-:W-:Y:S02]  /*cd90*/  @P6 PRMT R179, R179, 0x7632, R179 ;  /* 0x00007632b3b36816 */ /* 0x000fe400000000b3 */
[----:B------:R-:W-:Y:S02]  /*cda0*/  FMUL.FTZ R226, R226, UR26 ;  /* 0x0000001ae2e27c20 */ /* 0x000fe40008410000 */
[----:B------:R-:W-:-:S05]  /*cdb0*/  @P6 SHF.L.U32 R179, R179, 0x10, RZ ;  /* 0x00000010b3b36819 */ /* 0x000fca00000006ff */
[----:B------:R-:W-:-:S04]  /*cdc0*/  @P6 FMUL.FTZ R227, R179, R226 ;  /* 0x000000e2b3e36220 */ /* 0x000fc80000410000 */
[----:B------:R-:W-:Y:S01]  /*cdd0*/  FADD.FTZ R179, R79, R227 ;  /* 0x000000e34fb37221 */ /* 0x000fe20000010000 */
[----:B---3--:R-:W-:Y:S02]  /*cde0*/  @P6 SHF.L.U32 R227, R228, 0x10, RZ ;  /* 0x00000010e4e36819 */ /* 0x008fe400000006ff */
[----:B------:R-:W-:-:S03]  /*cdf0*/  MOV R79, RZ ;  /* 0x000000ff004f7202 */ /* 0x000fc60000000f00 */
[----:B------:R-:W-:-:S05]  /*ce00*/  @P6 FMUL.FTZ R79, R227, R226 ;  /* 0x000000e2e34f6220 */ /* 0x000fca0000410000 */
[----:B------:R-:W-:Y:S02]  /*ce10*/  F2FP.BF16.F32.PACK_AB R79, R79, R78 ;  /* 0x0000004e4f4f723e */ /* 0x000fe400000010ff */
[----:B------:R-:W-:Y:S02]  /*ce20*/  F2FP.BF16.F32.PACK_AB R78, R77, R76 ;  /* 0x0000004c4d4e723e */ /* 0x000fe400000010ff */
[----:B------:R-:W-:Y:S02]  /*ce30*/  F2FP.BF16.F32.PACK_AB R77, R183, R81 ;  /* 0x00000051b74d723e */ /* 0x000fe400000010ff */
[----:B------:R-:W-:-:S07]  /*ce40*/  F2FP.BF16.F32.PACK_AB R76, R80, R182 ;  /* 0x000000b6504c723e */ /* 0x000fce00000010ff */
.L_x_1152:
        /* <DEDUP_REMOVED lines=13> */
.L_x_1150:
[----:B------:R-:W-:Y:S05]  /*cf20*/  BSYNC.RECONVERGENT B1 ;  /* 0x0000000000017941 */ /* 0x000fea0003800200 */
.L_x_1149:
        /* <DEDUP_REMOVED lines=140> */
.L_x_1155:
        /* <DEDUP_REMOVED lines=129> */
.L_x_1156:
        /* <DEDUP_REMOVED lines=13> */
.L_x_1154:
[----:B------:R-:W-:Y:S05]  /*e0d0*/  BSYNC.RECONVERGENT B1 ;  /* 0x0000000000017941 */ /* 0x000fea0003800200 */
.L_x_1153:
        /* <DEDUP_REMOVED lines=140> */
.L_x_1159:
        /* <DEDUP_REMOVED lines=129> */
.L_x_1160:
        /* <DEDUP_REMOVED lines=13> */
.L_x_1158:
[----:B------:R-:W-:Y:S05]  /*f280*/  BSYNC.RECONVERGENT B1 ;  /* 0x0000000000017941 */ /* 0x000fea0003800200 */
.L_x_1157:
        /* <DEDUP_REMOVED lines=10> */
[----:B-----5:R-:W-:Y:S01]  /*f330*/  LOP3.LUT P6, RZ, R30, 0xff, RZ, 0xc0, !PT ;  /* 0x000000ff1eff7812 */ /* 0x020fe200078cc0ff */
[----:B------:R-:W-:Y:S01]  /*f340*/  HFMA2 R174, -RZ, RZ, 0, 0 ;  /* 0x00000000ffae7431 */ /* 0x000fe200000001ff */
[----:B------:R-:W3:Y:S01]  /*f350*/  LDL R249, [R1+0x54] ;  /* 0x0000540001f97983 */ /* 0x000ee20000100800 */
[----:B------:R-:W-:Y:S01]  /*f360*/  SHF.L.U32 R173, R32, 0x10, RZ ;  /* 0x0000001020ad7819 */ /* 0x000fe200000006ff */
[----:B------:R-:W-:Y:S01]  /*f370*/  FADD.FTZ R172, R233, -R172 ;  /* 0x800000ace9ac7221 */ /* 0x000fe20000010000 */
[----:B------:R-:W-:Y:S02]  /*f380*/  CS2R R182, SRZ ;  /* 0x0000000000b67805 */ /* 0x000fe4000001ff00 */
[----:B------:R-:W-:Y:S01]  /*f390*/  MOV R226, RZ ;  /* 0x000000ff00e27202 */ /* 0x000fe20000000f00 */
[----:B------:R-:W-:-:S04]  /*f3a0*/  FFMA.FTZ R227, R172, UR24, R173 ;  /* 0x00000018ace37c23 */ /* 0x000fc800080100ad */
[----:B------:R-:W-:Y:S01]  /*f3b0*/  FMUL.FTZ R172, R227, UR12 ;  /* 0x0000000ce3ac7c20 */ /* 0x000fe20008410000 */
        /* <DEDUP_REMOVED lines=28> */
[----:B------:R-:W-:Y:S02]  /*f580*/  @P6 SHF.L.U32 R247, R153, 0x10, RZ ;  /* 0x0000001099f76819 */ /* 0x000fe400000006ff */
[----:B------:R-:W-:Y:S01]  /*f590*/  PRMT R177, R33, 0x7632, R177 ;  /* 0x0000763221b17816 */ /* 0x000fe200000000b1 */
[----:B------:R-:W-:Y:S02]  /*f5a0*/  @P6 FMUL.FTZ R175, R181, R228 ;  /* 0x000000e4b5af6220 */ /* 0x000fe40000410000 */
        /* <DEDUP_REMOVED lines=12> */
[----:B------:R-:W-:Y:S01]  /*f670*/  FADD.FTZ R247, R56, R174 ;  /* 0x000000ae38f77221 */ /* 0x000fe20000010000 */
[----:B------:R-:W-:Y:S01]  /*f680*/  MOV R56, RZ ;  /* 0x000000ff00387202 */ /* 0x000fe20000000f00 */
[----:B------:R-:W-:Y:S01]  /*f690*/  FADD.FTZ R176, R57, R176 ;  /* 0x000000b039b07221 */ /* 0x000fe20000010000 */
[----:B------:R-:W-:Y:S01]  /*f6a0*/  FADD.FTZ R58, R58, R175 ;  /* 0x000000af3a3a7221 */ /* 0x000fe20000010000 */
[----:B------:R-:W-:Y:S01]  /*f6b0*/  FADD.FTZ R59, R59, R177 ;  /* 0x000000b13b3b7221 */ /* 0x000fe20000010000 */
[----:B------:R-:W-:Y:S01]  /*f6c0*/  HFMA2 R175, -RZ, RZ, 0, 0 ;  /* 0x00000000ffaf7431 */ /* 0x000fe200000001ff */
[----:B------:R-:W-:Y:S02]  /*f6d0*/  F2FP.BF16.F32.PACK_AB R173, R228, R173 ;  /* 0x000000ade4ad723e */ /* 0x000fe400000010ff */
[----:B------:R-:W-:Y:S02]  /*f6e0*/  F2FP.BF16.F32.PACK_AB R172, R172, R227 ;  /* 0x000000e3acac723e */ /* 0x000fe400000010ff */
        /* <DEDUP_REMOVED lines=9> */
[----:B------:R-:W-:Y:S02]  /*f780*/  @P6 SHF.L.U32 R57, R178, 0x10, RZ ;  /* 0x00000010b2396819 */ /* 0x000fe400000006ff */
[----:B------:R-:W-:-:S03]  /*f790*/  @P6 SHF.L.U32 R181, R154, 0x10, RZ ;  /* 0x000000109ab56819 */ /* 0x000fc600000006ff */
[----:B------:R-:W-:Y:S01]  /*f7a0*/  @P6 FMUL.FTZ R175, R177, R57 ;  /* 0x00000039b1af6220 */ /* 0x000fe20000410000 */
[----:B------:R-:W-:Y:S01]  /*f7b0*/  MOV R57, RZ ;  /* 0x000000ff00397202 */ /* 0x000fe20000000f00 */
[----:B------:R-:W-:Y:S01]  /*f7c0*/  @P6 FMUL.FTZ R57, R181, R177 ;  /* 0x000000b1b5396220 */ /* 0x000fe20000410000 */
[----:B------:R-:W-:Y:S01]  /*f7d0*/  LOP3.LUT P6, RZ, R31, 0xff00, RZ, 0xc0, !PT ;  /* 0x0000ff001fff7812 */ /* 0x000fe200078cc0ff */
[----:B------:R-:W-:Y:S01]  /*f7e0*/  FFMA.FTZ R181, R16, UR4, R180 ;  /* 0x0000000410b57c23 */ /* 0x000fe200080100b4 */
[----:B------:R-:W-:-:S03]  /*f7f0*/  PRMT R177, R34, 0x7632, R177 ;  /* 0x0000763222b17816 */ /* 0x000fc600000000b1 */
[----:B------:R-:W-:Y:S01]  /*f800*/  FADD.FTZ R181, R207, -R181 ;  /* 0x800000b5cfb57221 */ /* 0x000fe20000010000 */
[----:B------:R-:W-:-:S05]  /*f810*/  SHF.L.U32 R177, R177, 0x10, RZ ;  /* 0x00000010b1b17819 */ /* 0x000fca00000006ff */
[----:B------:R-:W-:Y:S01]  /*f820*/  FFMA.FTZ R248, R181, UR24, R177 ;  /* 0x00000018b5f87c23 */ /* 0x000fe200080100b1 */
[----:B------:R-:W-:Y:S01]  /*f830*/  FADD.FTZ R177, R52, R175 ;  /* 0x000000af34b17221 */ /* 0x000fe20000010000 */
[----:B------:R-:W-:Y:S02]  /*f840*/  @P6 PRMT R52, R178, 0x7632, R52 ;  /* 0x00007632b2346816 */ /* 0x000fe40000000034 */
[----:B------:R-:W-:Y:S01]  /*f850*/  FMUL.FTZ R175, R248, UR12 ;  /* 0x0000000cf8af7c20 */ /* 0x000fe20008410000 */
[----:B------:R-:W-:Y:S01]  /*f860*/  HFMA2 R178, -RZ, RZ, 0, 0 ;  /* 0x00000000ffb27431 */ /* 0x000fe200000001ff */
[----:B------:R-:W-:Y:S02]  /*f870*/  @P6 SHF.L.U32 R52, R52, 0x10, RZ ;  /* 0x0000001034346819 */ /* 0x000fe400000006ff */
[----:B------:R-:W-:-:S04]  /*f880*/  FMUL.FTZ R175, R175, UR26 ;  /* 0x0000001aafaf7c20 */ /* 0x000fc80008410000 */
[----:B------:R-:W-:-:S04]  /*f890*/  @P6 FMUL.FTZ R178, R175, R52 ;  /* 0x00000034afb26220 */ /* 0x000fc80000410000 */
[----:B------:R-:W-:Y:S01]  /*f8a0*/  FADD.FTZ R181, R53, R178 ;  /* 0x000000b235b57221 */ /* 0x000fe20000010000 */
[----:B---3--:R-:W-:Y:S02]  /*f8b0*/  @P6 SHF.L.U32 R53, R249, 0x10, RZ ;  /* 0x00000010f9356819 */ /* 0x008fe400000006ff */
        /* <DEDUP_REMOVED lines=30> */
[----:B------:R-:W-:Y:S02]  /*faa0*/  @P6 SHF.L.U32 R249, R250, 0x10, RZ ;  /* 0x00000010faf96819 */ /* 0x000fe400000006ff */
[----:B------:R-:W-:-:S03]  /*fab0*/  MOV R55, RZ ;  /* 0x000000ff00377202 */ /* 0x000fc60000000f00 */
[----:B------:R-:W-:Y:S01]  /*fac0*/  @P6 FMUL.FTZ R55, R249, R180 ;  /* 0x000000b4f9376220 */ /* 0x000fe20000410000 */
[----:B------:R-:W-:Y:S02]  /*fad0*/  F2FP.BF16.F32.PACK_AB R175, R54, R175 ;  /* 0x000000af36af723e */ /* 0x000fe400000010ff */
[----:B------:R-:W-:Y:S02]  /*fae0*/  F2FP.BF16.F32.PACK_AB R54, R52, R57 ;  /* 0x000000393436723e */ /* 0x000fe400000010ff */
[----:B------:R-:W-:Y:S02]  /*faf0*/  F2FP.BF16.F32.PACK_AB R55, R55, R53 ;  /* 0x000000353737723e */ /* 0x000fe400000010ff */
[----:B------:R-:W-:Y:S02]  /*fb00*/  F2FP.BF16.F32.PACK_AB R174, R248, R174 ;  /* 0x000000aef8ae723e */ /* 0x000fe400000010ff */
[----:B------:R-:W-:Y:S02]  /*fb10*/  F2FP.BF16.F32.PACK_AB R53, R56, R226 ;  /* 0x000000e23835723e */ /* 0x000fe400000010ff */
[----:B------:R-:W-:Y:S01]  /*fb20*/  F2FP.BF16.F32.PACK_AB R52, R183, R182 ;  /* 0x000000b6b734723e */ /* 0x000fe200000010ff */
[----:B------:R-:W-:Y:S06]  /*fb30*/  BRA `(.L_x_1162) ;  /* 0x0000000400fc7947 */ /* 0x000fec0003800000 */
.L_x_1161:
[----:B------:R-:W2:Y:S04]  /*fb40*/  LDL R228, [R1+0x50] ;  /* 0x0000500001e47983 */ /* 0x000ea80000100800 */
[----:B------:R-:W3:Y:S01]  /*fb50*/  LDL R227, [R1+0x54] ;  /* 0x0000540001e37983 */ /* 0x000ee20000100800 */
        /* <DEDUP_REMOVED lines=27> */
[-C--:B------:R-:W-:Y:S01]  /*fd10*/  @P6 FMUL.FTZ R56, R183, R181.reuse ;  /* 0x000000b5b7386220 */ /* 0x080fe20000410000 */
        /* <DEDUP_REMOVED lines=59> */
[----:B---3--:R-:W-:Y:S02]  /*100d0*/  @P6 SHF.L.U32 R226, R227, 0x10, RZ ;  /* 0x00000010e3e26819 */ /* 0x008fe400000006ff */
[----:B------:R-:W-:-:S03]  /*100e0*/  MOV R53, RZ ;  /* 0x000000ff00357202 */ /* 0x000fc60000000f00 */
[----:B------:R-:W-:Y:S01]  /*100f0*/  @P6 FMUL.FTZ R53, R226, R178 ;  /* 0x000000b2e2356220 */ /* 0x000fe20000410000 */
[--C-:B------:R-:W-:Y:S01]  /*10100*/  FFMA.FTZ R178, R186, UR4, R180.reuse ;  /* 0x00000004bab27c23 */ /* 0x100fe200080100b4 */
[----:B------:R-:W-:Y:S01]  /*10110*/  SHF.L.U32 R226, R35, 0x10, RZ ;  /* 0x0000001023e27819 */ /* 0x000fe200000006ff */
[----:B------:R-:W-:Y:S01]  /*10120*/  FFMA.FTZ R180, R245, UR4, R180 ;  /* 0x00000004f5b47c23 */ /* 0x000fe200080100b4 */
[----:B------:R-:W-:Y:S01]  /*10130*/  LOP3.LUT P6, RZ, R31, 0xff0000, RZ, 0xc0, !PT ;  /* 0x00ff00001fff7812 */ /* 0x000fe200078cc0ff */
[----:B------:R-:W-:Y:S02]  /*10140*/  FADD.FTZ R178, R223, -R178 ;  /* 0x800000b2dfb27221 */ /* 0x000fe40000010000 */
[----:B------:R-:W-:Y:S02]  /*10150*/  FADD.FTZ R180, R246, -R180 ;  /* 0x800000b4f6b47221 */ /* 0x000fe40000010000 */
        /* <DEDUP_REMOVED lines=11> */
[----:B------:R-:W-:Y:S02]  /*10210*/  ISETP.GE.U32.AND P6, PT, R30, RZ, PT ;  /* 0x000000ff1e00720c */ /* 0x000fe40003fc6070 */
[----:B------:R-:W-:Y:S02]  /*10220*/  SHF.L.U32 R226, R179, 0x10, RZ ;  /* 0x00000010b3e27819 */ /* 0x000fe400000006ff */
[----:B------:R-:W-:-:S03]  /*10230*/  ISETP.GE.U32.AND.EX P6, PT, R31, 0x1000000, PT, P6 ;  /* 0x010000001f00780c */ /* 0x000fc60003fc6160 */
[----:B------:R-:W-:Y:S01]  /*10240*/  FFMA.FTZ R180, R180, UR24, R226 ;  /* 0x00000018b4b47c23 */ /* 0x000fe200080100e2 */
[----:B------:R-:W-:-:S03]  /*10250*/  HFMA2 R226, -RZ, RZ, 0, 0 ;  /* 0x00000000ffe27431 */ /* 0x000fc600000001ff */
[----:B------:R-:W-:-:S04]  /*10260*/  FMUL.FTZ R180, R180, UR12 ;  /* 0x0000000cb4b47c20 */ /* 0x000fc80008410000 */
[----:B------:R-:W-:Y:S02]  /*10270*/  FMUL.FTZ R180, R180, UR26 ;  /* 0x0000001ab4b47c20 */ /* 0x000fe40008410000 */
[----:B------:R-:W-:-:S04]  /*10280*/  @P6 PRMT R179, R179, 0x7632, R179 ;  /* 0x00007632b3b36816 */ /* 0x000fc800000000b3 */
[----:B------:R-:W-:-:S05]  /*10290*/  @P6 SHF.L.U32 R179, R179, 0x10, RZ ;  /* 0x00000010b3b36819 */ /* 0x000fca00000006ff */
[----:B------:R-:W-:-:S04]  /*102a0*/  @P6 FMUL.FTZ R226, R179, R180 ;  /* 0x000000b4b3e26220 */ /* 0x000fc80000410000 */
[----:B------:R-:W-:Y:S01]  /*102b0*/  FADD.FTZ R179, R55, R226 ;  /* 0x000000e237b37221 */ /* 0x000fe20000010000 */
[----:B------:R-:W-:Y:S02]  /*102c0*/  @P6 SHF.L.U32 R226, R250, 0x10, RZ ;  /* 0x00000010fae26819 */ /* 0x000fe400000006ff */
[----:B------:R-:W-:-:S03]  /*102d0*/  MOV R55, RZ ;  /* 0x000000ff00377202 */ /* 0x000fc60000000f00 */
[----:B------:R-:W-:-:S05]  /*102e0*/  @P6 FMUL.FTZ R55, R226, R180 ;  /* 0x000000b4e2376220 */ /* 0x000fca0000410000 */
[----:B------:R-:W-:Y:S02]  /*102f0*/  F2FP.BF16.F32.PACK_AB R55, R55, R54 ;  /* 0x000000363737723e */ /* 0x000fe400000010ff */
[----:B------:R-:W-:Y:S02]  /*10300*/  F2FP.BF16.F32.PACK_AB R54, R53, R52 ;  /* 0x000000343536723e */ /* 0x000fe400000010ff */
[----:B------:R-:W-:Y:S02]  /*10310*/  F2FP.BF16.F32.PACK_AB R53, R183, R57 ;  /* 0x00000039b735723e */ /* 0x000fe400000010ff */
[----:B------:R-:W-:-:S07]  /*10320*/  F2FP.BF16.F32.PACK_AB R52, R56, R182 ;  /* 0x000000b63834723e */ /* 0x000fce00000010ff */
.L_x_1162:
        /* <DEDUP_REMOVED lines=12> */
.L_x_1142:
[----:B------:R-:W-:Y:S05]  /*103f0*/  BSYNC.RECONVERGENT B0 ;  /* 0x0000000000007941 */ /* 0x000fea0003800200 */
.L_x_1124:
[----:B------:R-:W-:Y:S02]  /*10400*/  UIADD3 UR7, UPT, UPT, UR7, UR22, URZ ;  /* 0x0000001607077290 */ /* 0x000fe4000fffe0ff */
[----:B------:R-:W-:Y:S02]  /*10410*/  UPLOP3.LUT UP2, UPT, UPT, UPT, UP2, 0x40, 0x4 ;  /* 0x000000000004789c */ /* 0x000fe40003f4e820 */
[----:B------:R-:W-:-:S09]  /*10420*/  UISETP.GE.AND UP1, UPT, UR7, UR23, UPT ;  /* 0x000000170700728c */ /* 0x000fd2000bf26270 */
[----:B------:R-:W-:Y:S05]  /*10430*/  BRA.U !UP1, `(.L_x_1163) ;  /* 0xffffff1109047547 */ /* 0x000fea000b83ffff */
.L_x_1111:
[----:B------:R-:W0:Y:S01]  /*10440*/  S2UR UR4, SR_CTAID.X ;  /* 0x00000000000479c3 */ /* 0x000e220000002500 */
[----:B------:R-:W1:Y:S01]  /*10450*/  S2R R0, SR_TID.X ;  /* 0x0000000000007919 */ /* 0x000e620000002100 */
[----:B------:R-:W-:Y:S01]  /*10460*/  BSSY.RECONVERGENT B0, `(.L_x_1164) ;  /* 0x000001a000007945 */ /* 0x000fe20003800200 */
[----:B0-----:R-:W-:-:S06]  /*10470*/  UIMAD UR4, UR4, UR6, URZ ;  /* 0x00000006040472a4 */ /* 0x001fcc000f8e02ff */
[----:B------:R-:W-:-:S04]  /*10480*/  MOV R9, UR4 ;  /* 0x0000000400097c02 */ /* 0x000fc80008000f00 */
[----:B-1----:R-:W-:Y:S01]  /*10490*/  LEA.HI R9, R9, R0, RZ, 0x1d ;  /* 0x0000000009097211 */ /* 0x002fe200078fe8ff */
        /* <DEDUP_REMOVED lines=22> */
.L_x_1165:
[----:B------:R-:W-:Y:S05]  /*10600*/  BSYNC.RECONVERGENT B0 ;  /* 0x0000000000007941 */ /* 0x000fea0003800200 */
.L_x_1164:
[----:B------:R-:W-:Y:S04]  /*10610*/  BSSY.RECONVERGENT B0, `(.L_x_1166) ;  /* 0x0000017000007945 */ /* 0x000fe80003800200 */
[----:B------:R-:W-:Y:S05]  /*10620*/  @!P4 BRA `(.L_x_1167) ;  /* 0x000000000054c947 */ /* 0x000fea0003800000 */
[----:B------:R-:W2:Y:S01]  /*10630*/  LDL.LU R16, [R1+0x20] ;  /* 0x0000200001107983 */ /* 0x000ea20000300800 */
[----:B0-----:R-:W0:Y:S03]  /*10640*/  LDC.64 R2, c[0x0][0x440] ;  /* 0x00011000ff027b82 */ /* 0x001e260000000a00 */
        /* <DEDUP_REMOVED lines=19> */
.L_x_1167:
[----:B------:R-:W-:Y:S05]  /*10780*/  BSYNC.RECONVERGENT B0 ;  /* 0x0000000000007941 */ /* 0x000fea0003800200 */
.L_x_1166:
[----:B------:R-:W-:Y:S04]  /*10790*/  BSSY.RECONVERGENT B0, `(.L_x_1168) ;  /* 0x0000013000007945 */ /* 0x000fe80003800200 */
[----:B------:R-:W-:Y:S05]  /*107a0*/  @!P3 BRA `(.L_x_1169) ;  /* 0x000000000044b947 */ /* 0x000fea0003800000 */
[----:B-1----:R-:W2:Y:S01]  /*107b0*/  LDL.LU R12, [R1] ;  /* 0x00000000010c7983 */ /* 0x002ea20000300800 */
[----:B0-----:R-:W0:Y:S03]  /*107c0*/  LDC.64 R2, c[0x0][0x440] ;  /* 0x00011000ff027b82 */ /* 0x001e260000000a00 */
        /* <DEDUP_REMOVED lines=15> */
.L_x_1169:
[----:B------:R-:W-:Y:S05]  /*108c0*/  BSYNC.RECONVERGENT B0 ;  /* 0x0000000000007941 */ /* 0x000fea0003800200 */
.L_x_1168:
        /* <DEDUP_REMOVED lines=15> */
.L_x_1171:
[----:B------:R-:W-:Y:S05]  /*109c0*/  BSYNC.RECONVERGENT B0 ;  /* 0x0000000000007941 */ /* 0x000fea0003800200 */
.L_x_1170:
[----:B------:R-:W-:Y:S05]  /*109d0*/  @!P1 EXIT ;  /* 0x000000000000994d */ /* 0x000fea0003800000 */
[----:B01-34-:R-:W0:Y:S08]  /*109e0*/  LDC.64 R2, c[0x0][0x440] ;  /* 0x00011000ff027b82 */ /* 0x01be300000000a00 */
        /* <DEDUP_REMOVED lines=12> */
.L_x_1172:
        /* <DEDUP_REMOVED lines=13> */
.L_x_19288:


//--------------------- .text._ZN10layer_norm13ln_bwd_kernelINS_13Kernel_traitsI13__nv_bfloat16S2_S2_S2_fjLj5120ELj1ELj1ELj4ELj16ENS_18Kernel_traits_baseILj5120ES2_S2_S2_S2_fjLj128EEEEELb1ELb1ELb0ELb1EEEvNS_9BwdParamsE --------------------------
	.section	.text._ZN10layer_norm13ln_bwd_kernelINS_13Kernel_traitsI13__nv_bfloat16S2_S2_S2_fjLj5120ELj1ELj1ELj4ELj16ENS_18Kernel_traits_baseILj5120ES2_S2_S2_S2_fjLj128EEEEELb1ELb1ELb0ELb1EEEvNS_9BwdParamsE,"ax",@progbits
	.align	128
        .global         _ZN10layer_norm13ln_bwd_kernelINS_13Kernel_traitsI13__nv_bfloat16S2_S2_S2_fjLj5120ELj1ELj1ELj4ELj16ENS_18Kernel_traits_baseILj5120ES2_S2_S2_S2_fjLj128EEEEELb1ELb1ELb0ELb1EEEvNS_9BwdParamsE
        .type           _ZN10layer_norm13ln_bwd_kernelINS_13Kernel_traitsI13__nv_bfloat16S2_S2_S2_fjLj5120ELj1ELj1ELj4ELj16ENS_18Kernel_traits_baseILj5120ES2_S2_S2_S2_fjLj128EEEEELb1ELb1ELb0ELb1EEEvNS_9BwdParamsE,@function
        .size           _ZN10layer_norm13ln_bwd_kernelINS_13Kernel_traitsI13__nv_bfloat16S2_S2_S2_fjLj5120ELj1ELj1ELj4ELj16ENS_18Kernel_traits_baseILj5120ES2_S2_S2_S2_fjLj128EEEEELb1ELb1ELb0ELb1EEEvNS_9BwdParamsE,(.L_x_19289 - _ZN10layer_norm13ln_bwd_kernelINS_13Kernel_traitsI13__nv_bfloat16S2_S2_S2_fjLj5120ELj1ELj1ELj4ELj16ENS_18Kernel_traits_baseILj5120ES2_S2_S2_S2_fjLj128EEEEELb1ELb1ELb0ELb1EEEvNS_9BwdParamsE)
        .other          _ZN10layer_norm13ln_bwd_kernelINS_13Kernel_traitsI13__nv_bfloat16S2_S2_S2_fjLj5120ELj1ELj1ELj4ELj16ENS_18Kernel_traits_baseILj5120ES2_S2_S2_S2_fjLj128EEEEELb1ELb1ELb0ELb1EEEvNS_9BwdParamsE,@"STO_CUDA_ENTRY STV_DEFAULT"
_ZN10layer_norm13ln_bwd_kernelINS_13Kernel_traitsI13__nv_bfloat16S2_S2_S2_fjLj5120ELj1ELj1ELj4ELj16ENS_18Kernel_traits_baseILj5120ES2_S2_S2_S2_fjLj128EEEEELb1ELb1ELb0ELb1EEEvNS_9BwdParamsE:
.text._ZN10layer_norm13ln_bwd_kernelINS_13Kernel_traitsI13__nv_bfloat16S2_S2_S2_fjLj5120ELj1ELj1ELj4ELj16ENS_18Kernel_traits_baseILj5120ES2_S2_S2_S2_fjLj128EEEEELb1ELb1ELb0ELb1EEEvNS_9BwdParamsE:
        /* <DEDUP_REMOVED lines=72> */
[----:B------:R-:W-:Y:S01]  /*0480*/  PLOP3.LUT P1, PT, PT, PT, PT, 0x8, 0x80 ;  /* 0x000000000080781c */ /* 0x000fe20003f2e170 */
[----:B------:R-:W-:Y:S01]  /*0490*/  HFMA2 R203, -RZ, RZ, 0, 0 ;  /* 0x00000000ffcb7431 */ /* 0x000fe200000001ff */
[----:B------:R-:W4:Y:S01]  /*04a0*/  LDCU UR7, c[0x0][0x408] ;  /* 0x00008100ff0777ac */ /* 0x000f220008000800 */
[----:B------:R-:W-:-:S02]  /*04b0*/  HFMA2 R223, -RZ, RZ, 0, 0 ;  /* 0x00000000ffdf7431 */ /* 0x000fc400000001ff */
[----:B------:R-:W-:Y:S01]  /*04c0*/  HFMA2 R252, -RZ, RZ, 0, 0 ;  /* 0x00000000fffc7431 */ /* 0x000fe200000001ff */
[----:B------:R-:W-:Y:S01]  /*04d0*/  CS2R R208, SRZ ;  /* 0x0000000000d07805 */ /* 0x000fe2000001ff00 */
[----:B------:R-:W-:Y:S01]  /*04e0*/  HFMA2 R36, -RZ, RZ, 0, 0 ;  /* 0x00000000ff247431 */ /* 0x000fe200000001ff */
[----:B------:R-:W-:Y:S02]  /*04f0*/  CS2R R206, SRZ ;  /* 0x0000000000ce7805 */ /* 0x000fe4000001ff00 */
[----:B------:R-:W-:Y:S02]  /*0500*/  CS2R R204, SRZ ;  /* 0x0000000000cc7805 */ /* 0x000fe4000001ff00 */
[----:B------:R-:W-:Y:S02]  /*0510*/  CS2R R210, SRZ ;  /* 0x0000000000d27805 */ /* 0x000fe4000001ff00 */
[----:B------:R-:W-:Y:S02]  /*0520*/  CS2R R216, SRZ ;  /* 0x0000000000d87805 */ /* 0x000fe4000001ff00 */
[----:B------:R-:W-:-:S02]  /*0530*/  MOV R212, RZ ;  /* 0x000000ff00d47202 */ /* 0x000fc40000000f00 */
[----:B------:R-:W-:Y:S01]  /*0540*/  CS2R R218, SRZ ;  /* 0x0000000000da7805 */ /* 0x000fe2000001ff00 */
[----:B-1----:R-:W-:Y:S01]  /*0550*/  IMAD.WIDE.U32 R2, R0, 0x10, R2 ;  /* 0x0000001000027825 */ /* 0x002fe200078e0002 */
[----:B------:R-:W-:Y:S02]  /*0560*/  MOV R192, RZ ;  /* 0x000000ff00c07202 */ /* 0x000fe40000000f00 */
[----:B------:R-:W-:Y:S02]  /*0570*/  CS2R R224, SRZ ;  /* 0x0000000000e07805 */ /* 0x000fe4000001ff00 */
[----:B------:R-:W-:Y:S02]  /*0580*/  CS2R R190, SRZ ;  /* 0x0000000000be7805 */ /* 0x000fe4000001ff00 */
[----:B------:R-:W-:Y:S01]  /*0590*/  CS2R R228, SRZ ;  /* 0x0000000000e47805 */ /* 0x000fe2000001ff00 */
[----:B0-----:R-:W5:Y:S01]  /*05a0*/  LDG.E.128 R24, desc[UR14][R2.64] ;  /* 0x0000000e02187981 */ /* 0x001f62000c1e1d00 */
[----:B------:R-:W-:-:S02]  /*05b0*/  CS2R R226, SRZ ;  /* 0x0000000000e27805 */ /* 0x000fc4000001ff00 */
[----:B------:R-:W-:Y:S02]  /*05c0*/  CS2R R230, SRZ ;  /* 0x0000000000e67805 */ /* 0x000fe4000001ff00 */
[----:B------:R-:W-:Y:S01]  /*05d0*/  CS2R R188, SRZ ;  /* 0x0000000000bc7805 */ /* 0x000fe2000001ff00 */
[----:B------:R-:W4:Y:S01]  /*05e0*/  LDG.E.128 R20, desc[UR14][R2.64+0x800] ;  /* 0x0008000e02147981 */ /* 0x000f22000c1e1d00 */
[----:B------:R-:W-:Y:S02]  /*05f0*/  CS2R R234, SRZ ;  /* 0x0000000000ea7805 */ /* 0x000fe4000001ff00 */
[----:B------:R-:W-:Y:S02]  /*0600*/  MOV R232, RZ ;  /* 0x000000ff00e87202 */ /* 0x000fe40000000f00 */
[----:B------:R-:W-:Y:S01]  /*0610*/  CS2R R238, SRZ ;  /* 0x0000000000ee7805 */ /* 0x000fe2000001ff00 */
[----:B------:R-:W4:Y:S01]  /*0620*/  LDG.E.128 R16, desc[UR14][R2.64+0x1000] ;  /* 0x0010000e02107981 */ /* 0x000f22000c1e1d00 */
[----:B------:R-:W-:-:S02]  /*0630*/  CS2R R236, SRZ ;  /* 0x0000000000ec7805 */ /* 0x000fc4000001ff00 */
[----:B------:R-:W-:Y:S02]  /*0640*/  CS2R R186, SRZ ;  /* 0x0000000000ba7805 */ /* 0x000fe4000001ff00 */
[----:B------:R-:W-:Y:S01]  /*0650*/  CS2R R240, SRZ ;  /* 0x0000000000f07805 */ /* 0x000fe2000001ff00 */
[----:B------:R-:W4:Y:S01]  /*0660*/  LDG.E.128 R12, desc[UR14][R2.64+0x1800] ;  /* 0x0018000e020c7981 */ /* 0x000f22000c1e1d00 */
[----:B------:R-:W-:Y:S02]  /*0670*/  CS2R R250, SRZ ;  /* 0x0000000000fa7805 */ /* 0x000fe4000001ff00 */
[----:B------:R-:W-:Y:S02]  /*0680*/  CS2R R248, SRZ ;  /* 0x0000000000f87805 */ /* 0x000fe4000001ff00 */
[----:B------:R-:W-:Y:S01]  /*0690*/  CS2R R246, SRZ ;  /* 0x0000000000f67805 */ /* 0x000fe2000001ff00 */
[----:B------:R-:W4:Y:S01]  /*06a0*/  LDG.E.128 R8, desc[UR14][R2.64+0x2000] ;  /* 0x0020000e02087981 */ /* 0x000f22000c1e1d00 */
[----:B---3--:R-:W-:Y:S01]  /*06b0*/  IMAD.WIDE.U32 R4, R0, 0x10, R4 ;  /* 0x0000001000047825 */ /* 0x008fe200078e0004 */
[----:B------:R-:W-:-:S02]  /*06c0*/  CS2R R244, SRZ ;  /* 0x0000000000f47805 */ /* 0x000fc4000001ff00 */
[----:B------:R-:W-:Y:S02]  /*06d0*/  CS2R R242, SRZ ;  /* 0x0000000000f27805 */ /* 0x000fe4000001ff00 */
        /* <DEDUP_REMOVED lines=8> */
[----:B------:R-:W-:Y:S01]  /*0760*/  IMAD.MOV.U32 R173, RZ, RZ, RZ ;  /* 0x000000ffffad7224 */ /* 0x000fe200078e00ff */
[----:B------:R-:W-:Y:S01]  /*0770*/  CS2R R6, SRZ ;  /* 0x0000000000067805 */ /* 0x000fe2000001ff00 */
[----:B------:R-:W3:Y:S01]  /*0780*/  LDG.E.128 R84, desc[UR14][R4.64+0x1800] ;  /* 0x0018000e04547981 */ /* 0x000ee2000c1e1d00 */
[----:B------:R-:W-:-:S02]  /*0790*/  CS2R R28, SRZ ;  /* 0x00000000001c7805 */ /* 0x000fc4000001ff00 */
[----:B------:R-:W-:Y:S02]  /*07a0*/  CS2R R30, SRZ ;  /* 0x00000000001e7805 */ /* 0x000fe4000001ff00 */
[----:B------:R-:W-:Y:S01]  /*07b0*/  CS2R R32, SRZ ;  /* 0x0000000000207805 */ /* 0x000fe2000001ff00 */
[----:B------:R-:W3:Y:S01]  /*07c0*/  LDG.E.128 R80, desc[UR14][R4.64+0x1000] ;  /* 0x0010000e04507981 */ /* 0x000ee2000c1e1d00 */
[----:B------:R-:W-:Y:S01]  /*07d0*/  CS2R R34, SRZ ;  /* 0x0000000000227805 */ /* 0x000fe2000001ff00 */
[----:B------:R-:W0:Y:S02]  /*07e0*/  LDCU UR17, c[0x0][0x388] ;  /* 0x00007100ff1177ac */ /* 0x000e240008000800 */
[----:B------:R1:W3:Y:S01]  /*07f0*/  LDG.E.128 R76, desc[UR14][R4.64+0x800] ;  /* 0x0008000e044c7981 */ /* 0x0002e2000c1e1d00 */
[----:B--2---:R-:W-:Y:S01]  /*0800*/  UISETP.NE.U32.AND UP0, UPT, UR4, URZ, UPT ;  /* 0x000000ff0400728c */ /* 0x004fe2000bf05070 */
[----:B------:R-:W2:Y:S01]  /*0810*/  LDCU.64 UR24, c[0x0][0x390] ;  /* 0x00007200ff1877ac */ /* 0x000ea20008000a00 */
[----:B------:R-:W0:Y:S01]  /*0820*/  LDCU.64 UR26, c[0x0][0x468] ;  /* 0x00008d00ff1a77ac */ /* 0x000e220008000a00 */
[----:B-1----:R-:W-:Y:S01]  /*0830*/  CS2R R4, SRZ ;  /* 0x0000000000047805 */ /* 0x002fe2000001ff00 */
[----:B------:R-:W-:Y:S01]  /*0840*/  UISETP.NE.AND.EX UP0, UPT, UR5, URZ, UPT, UP0 ;  /* 0x000000ff0500728c */ /* 0x000fe2000bf05300 */
[----:B------:R-:W1:Y:S01]  /*0850*/  LDCU.U8 UR16, c[0x0][0x410] ;  /* 0x00008200ff1077ac */ /* 0x000e620008000000 */
[----:B------:R-:W0:Y:S01]  /*0860*/  LDCU UR20, c[0x0][0x400] ;  /* 0x00008000ff1477ac */ /* 0x000e220008000800 */
        /* <DEDUP_REMOVED lines=28> */
[----:B--2---:R-:W-:Y:S01]  /*0a30*/  SHF.L.U32 R2, R12, 0x10, RZ ;  /* 0x000000100c027819 */ /* 0x004fe200000006ff */
[----:B----4-:R-:W-:-:S04]  /*0a40*/  IMAD.U32 R0, R13, 0x10000, RZ ;  /* 0x000100000d007824 */ /* 0x010fc800078e00ff */
        /* <DEDUP_REMOVED lines=72> */
[----:B--2---:R-:W-:Y:S01]  /*0ed0*/  IMAD.U32 R39, R48, 0x10000, RZ ;  /* 0x0001000030277824 */ /* 0x004fe200078e00ff */
[----:B------:R-:W-:Y:S02]  /*0ee0*/  PRMT R52, R15, 0x7632, R52 ;  /* 0x000076320f347816 */ /* 0x000fe40000000034 */
[----:B---3--:R-:W-:Y:S02]  /*0ef0*/  SHF.L.U32 R38, R49, 0x10, RZ ;  /* 0x0000001031267819 */ /* 0x008fe400000006ff */
        /* <DEDUP_REMOVED lines=20> */
[----:B------:R-:W-:Y:S02]  /*1040*/  MOV R0, RZ ;  /* 0x000000ff00007202 */ /* 0x000fe40000000f00 */
        /* <DEDUP_REMOVED lines=29> */
[----:B012---:R-:W-:-:S07]  /*1220*/  PRMT R58, R75, 0x7632, R58 ;  /* 0x000076324b3a7816 */ /* 0x007fce000000003a */
.L_x_1196:
[----:B0-----:R-:W0:Y:S01]  /*1230*/  S2R R101, SR_TID.X ;  /* 0x0000000000657919 */ /* 0x001e220000002100 */
[----:B------:R-:W-:Y:S01]  /*1240*/  UIMAD UR4, UR6, UR17, URZ ;  /* 0x00000011060472a4 */ /* 0x000fe2000f8e02ff */
[----:B-1----:R-:W1:Y:S01]  /*1250*/  LDC.64 R120, c[0x0][0x3a8] ;  /* 0x0000ea00ff787b82 */ /* 0x002e620000000a00 */
[----:B------:R-:W-:Y:S01]  /*1260*/  UIMAD.WIDE UR12, UR6, 0x4, UR8 ;  /* 0x00000004060c78a5 */ /* 0x000fe2000f8e0208 */
[----:B--2---:R2:W-:Y:S01]  /*1270*/  STL [R1+0xf0], R72 ;  /* 0x0000f04801007387 */ /* 0x0045e20000100800 */
[----:B------:R-:W-:-:S05]  /*1280*/  USHF.R.S32.HI UR5, URZ, 0x1f, UR4 ;  /* 0x0000001fff057899 */ /* 0x000fca0008011404 */
[----:B------:R-:W3:Y:S01]  /*1290*/  LDC.64 R128, c[0x0][0x428] ;  /* 0x00010a00ff807b82 */ /* 0x000ee20000000a00 */
[----:B------:R-:W-:Y:S01]  /*12a0*/  ULEA.HI UR5, UR5, UR4, URZ, 0x3 ;  /* 0x0000000405057291 */ /* 0x000fe2000f8f18ff */
[----:B------:R-:W-:Y:S01]  /*12b0*/  MOV R38, UR12 ;  /* 0x0000000c00267c02 */ /* 0x000fe20008000f00 */
[----:B------:R-:W4:Y:S01]  /*12c0*/  LDL R194, [R1+0xe4] ;  /* 0x0000e40001c27983 */ /* 0x000f220000100800 */
[----:B------:R-:W-:-:S03]  /*12d0*/  MOV R39, UR13 ;  /* 0x0000000d00277c02 */ /* 0x000fc60008000f00 */
[----:B------:R-:W-:Y:S01]  /*12e0*/  MOV R172, UR5 ;  /* 0x0000000500ac7c02 */ /* 0x000fe20008000f00 */
[----:B------:R-:W-:Y:S01]  /*12f0*/  UIMAD.WIDE UR4, UR6, 0x4, UR10 ;  /* 0x00000004060478a5 */ /* 0x000fe2000f8e020a */
[----:B------:R0:W4:Y:S04]  /*1300*/  LDG.E R100, desc[UR14][R38.64] ;  /* 0x0000000e26647981 */ /* 0x000128000c1e1900 */
[----:B--2---:R-:W2:Y:S01]  /*1310*/  LDL R72, [R1+0xdc] ;  /* 0x0000dc0001487983 */ /* 0x004ea20000100800 */
[----:B------:R-:W-:-:S03]  /*1320*/  ISETP.NE.AND P3, PT, RZ, UR16, PT ;  /* 0x00000010ff007c0c */ /* 0x000fc6000bf65270 */
[----:B------:R-:W2:Y:S01]  /*1330*/  LDL R195, [R1+0xd4] ;  /* 0x0000d40001c37983 */ /* 0x000ea20000100800 */
[----:B0-----:R-:W-:-:S03]  /*1340*/  MOV R38, UR4 ;  /* 0x0000000400267c02 */ /* 0x001fc60008000f00 */
[----:B------:R-:W2:Y:S01]  /*1350*/  LDL R193, [R1+0xec] ;  /* 0x0000ec0001c17983 */ /* 0x000ea20000100800 */
[----:B------:R-:W-:Y:S02]  /*1360*/  LEA.HI.SX32 R172, R172, R101, 0x1d ;  /* 0x00000065acac7211 */ /* 0x000fe400078feaff */
[----:B------:R-:W-:Y:S01]  /*1370*/  MOV R39, UR5 ;  /* 0x0000000500277c02 */ /* 0x000fe20008000f00 */
[----:B------:R-:W2:Y:S02]  /*1380*/  LDL R171, [R1+0xe0] ;  /* 0x0000e00001ab7983 */ /* 0x000ea40000100800 */
[C---:B-1----:R-:W-:Y:S02]  /*1390*/  IMAD.WIDE.U32 R40, R172.reuse, 0x10, R120 ;  /* 0x00000010ac287825 */ /* 0x042fe400078e0078 */
[----:B------:R-:W2:Y:S02]  /*13a0*/  LDG.E R38, desc[UR14][R38.64] ;  /* 0x0000000e26267981 */ /* 0x000ea4000c1e1900 */
[----:B---3--:R-:W-:-:S02]  /*13b0*/  IMAD.WIDE.U32 R44, R172, 0x10, R128 ;  /* 0x00000010ac2c7825 */ /* 0x008fc400078e0080 */
[----:B------:R-:W3:Y:S04]  /*13c0*/  LDG.E.128 R40, desc[UR14][R40.64] ;  /* 0x0000000e28287981 */ /* 0x000ee8000c1e1d00 */
[----:B------:R-:W3:Y:S01]  /*13d0*/  LDG.E.128 R44, desc[UR14][R44.64] ;  /* 0x0000000e2c2c7981 */ /* 0x000ee2000c1e1d00 */
[C---:B------:R-:W-:Y:S02]  /*13e0*/  IADD3 R127, PT, PT, R172.reuse, 0x100, RZ ;  /* 0x00000100ac7f7810 */ /* 0x040fe40007ffe0ff */
[----:B------:R-:W-:-:S03]  /*13f0*/  IADD3 R102, PT, PT, R172, 0x180, RZ ;  /* 0x00000180ac667810 */ /* 0x000fc60007ffe0ff */
[----:B------:R-:W-:-:S04]  /*1400*/  IMAD.WIDE.U32 R108, R127, 0x10, R128 ;  /* 0x000000107f6c7825 */ /* 0x000fc800078e0080 */
[C---:B------:R-:W-:Y:S02]  /*1410*/  IMAD.WIDE.U32 R112, R102.reuse, 0x10, R120 ;  /* 0x0000001066707825 */ /* 0x040fe400078e0078 */
[----:B------:R-:W3:Y:S02]  /*1420*/  LDG.E.128 R108, desc[UR14][R108.64] ;  /* 0x0000000e6c6c7981 */ /* 0x000ee4000c1e1d00 */
[----:B------:R-:W-:Y:S02]  /*1430*/  IMAD.WIDE.U32 R116, R102, 0x10, R128 ;  /* 0x0000001066747825 */ /* 0x000fe400078e0080 */
[----:B------:R-:W3:Y:S01]  /*1440*/  LDG.E.128 R112, desc[UR14][R112.64] ;  /* 0x0000000e70707981 */ /* 0x000ee2000c1e1d00 */
[C---:B------:R-:W-:Y:S01]  /*1450*/  IADD3 R37, PT, PT, R172.reuse, 0x200, RZ ;  /* 0x00000200ac257810 */ /* 0x040fe20007ffe0ff */
[----:B------:R-:W-:Y:S02]  /*1460*/  VIADD R150, R172, 0x80 ;  /* 0x00000080ac967836 */ /* 0x000fe40000000000 */
[----:B------:R-:W3:Y:S01]  /*1470*/  LDG.E.128 R116, desc[UR14][R116.64] ;  /* 0x0000000e74747981 */ /* 0x000ee2000c1e1d00 */
[----:B------:R-:W-:-:S04]  /*1480*/  IMAD.WIDE.U32 R104, R127, 0x10, R120 ;  /* 0x000000107f687825 */ /* 0x000fc800078e0078 */
[--C-:B------:R-:W-:Y:S02]  /*1490*/  IMAD.WIDE.U32 R48, R150, 0x10, R120.reuse ;  /* 0x0000001096307825 */ /* 0x100fe400078e0078 */
[----:B------:R-:W3:Y:S02]  /*14a0*/  LDG.E.128 R104, desc[UR14][R104.64] ;  /* 0x0000000e68687981 */ /* 0x000ee4000c1e1d00 */
[----:B------:R-:W-:Y:S02]  /*14b0*/  IMAD.WIDE.U32 R120, R37, 0x10, R120 ;  /* 0x0000001025787825 */ /* 0x000fe400078e0078 */
[----:B------:R-:W3:Y:S04]  /*14c0*/  LDG.E.128 R48, desc[UR14][R48.64] ;  /* 0x0000000e30307981 */ /* 0x000ee8000c1e1d00 */
[----:B------:R-:W3:Y:S01]  /*14d0*/  LDG.E.128 R120, desc[UR14][R120.64] ;  /* 0x0000000e78787981 */ /* 0x000ee2000c1e1d00 */
[----:B----4-:R-:W-:-:S04]  /*14e0*/  FSEL R100, R100, RZ, !P3 ;  /* 0x000000ff64647208 */ /* 0x010fc80005800000 */
[----:B------:R-:W-:Y:S02]  /*14f0*/  R2UR UR4, R100 ;  /* 0x00000000640472ca */ /* 0x000fe400000e0000 */
[----:B--2---:R-:W-:Y:S02]  /*1500*/  R2UR UR12, R38 ;  /* 0x00000000260c72ca */ /* 0x004fe400000e0000 */
[----:B---3--:R-:W-:Y:S02]  /*1510*/  SHF.L.U32 R162, R42, 0x10, RZ ;  /* 0x000000102aa27819 */ /* 0x008fe400000006ff */
[----:B------:R-:W-:-:S07]  /*1520*/  PRMT R168, R45, 0x7632, R168 ;  /* 0x000076322da87816 */ /* 0x000fce00000000a8 */
[----:B------:R-:W-:Y:S01]  /*1530*/  FADD.FTZ R162, R162, -UR4 ;  /* 0x80000004a2a27e21 */ /* 0x000fe20008010000 */
[----:B------:R-:W-:Y:S02]  /*1540*/  SHF.L.U32 R196, R46, 0x10, RZ ;  /* 0x000000102ec47819 */ /* 0x000fe400000006ff */
[----:B------:R-:W-:Y:S01]  /*1550*/  SHF.L.U32 R197, R168, 0x10, RZ ;  /* 0x00000010a8c57819 */ /* 0x000fe200000006ff */
[----:B------:R-:W-:Y:S02]  /*1560*/  FMUL.FTZ R168, R162, UR12 ;  /* 0x0000000ca2a87c20 */ /* 0x000fe40008410000 */
[----:B------:R-:W-:Y:S02]  /*1570*/  FADD.FTZ R181, R196, R181 ;  /* 0x000000b5c4b57221 */ /* 0x000fe40000010000 */
[-C--:B------:R-:W-:Y:S01]  /*1580*/  FFMA.FTZ R32, R168, R196.reuse, R32 ;  /* 0x000000c4a8207223 */ /* 0x080fe20000010020 */
[----:B------:R-:W-:Y:S02]  /*1590*/  FMUL.FTZ R196, R72, R196 ;  /* 0x000000c448c47220 */ /* 0x000fe40000410000 */
[----:B------:R-:W2:Y:S01]  /*15a0*/  LDL R72, [R1+0xe8] ;  /* 0x0000e80001487983 */ /* 0x000ea20000100800 */
[----:B------:R-:W-:Y:S01]  /*15b0*/  IMAD.WIDE.U32 R96, R150, 0x10, R128 ;  /* 0x0000001096607825 */ /* 0x000fe200078e0080 */
[----:B------:R-:W-:-:S02]  /*15c0*/  PRMT R159, R47, 0x7632, R159 ;  /* 0x000076322f9f7816 */ /* 0x000fc4000000009f */
[----:B------:R-:W-:Y:S02]  /*15d0*/  SHF.L.U32 R170, R47, 0x10, RZ ;  /* 0x000000102faa7819 */ /* 0x000fe400000006ff */
[C---:B------:R-:W-:Y:S01]  /*15e0*/  PRMT R146, R108.reuse, 0x7632, R146 ;  /* 0x000076326c927816 */ /* 0x040fe20000000092 */
[----:B------:R-:W3:Y:S01]  /*15f0*/  LDG.E.128 R96, desc[UR14][R96.64] ;  /* 0x0000000e60607981 */ /* 0x000ee2000c1e1d00 */
[----:B------:R-:W-:Y:S02]  /*1600*/  SHF.L.U32 R147, R108, 0x10, RZ ;  /* 0x000000106c937819 */ /* 0x000fe400000006ff */
[C---:B------:R-:W-:Y:S02]  /*1610*/  PRMT R47, R112.reuse, 0x7632, R47 ;  /* 0x00007632702f7816 */ /* 0x040fe4000000002f */
[----:B------:R-:W-:Y:S02]  /*1620*/  SHF.L.U32 R108, R112, 0x10, RZ ;  /* 0x00000010706c7819 */ /* 0x000fe400000006ff */
[----:B------:R-:W-:-:S02]  /*1630*/  PRMT R139, R119, 0x7632, R139 ;  /* 0x00007632778b7816 */ /* 0x000fc4000000008b */
[----:B------:R-:W-:Y:S02]  /*1640*/  SHF.L.U32 R112, R119, 0x10, RZ ;  /* 0x0000001077707819 */ /* 0x000fe400000006ff */
[----:B------:R-:W4:Y:S01]  /*1650*/  LDL R119, [R1+0xd8] ;  /* 0x0000d80001777983 */ /* 0x000f220000100800 */
[----:B------:R-:W-:Y:S02]  /*1660*/  PRMT R155, R44, 0x7632, R155 ;  /* 0x000076322c9b7816 */ /* 0x000fe4000000009b */
[C---:B------:R-:W-:Y:S02]  /*1670*/  PRMT R156, R41.reuse, 0x7632, R156 ;  /* 0x00007632299c7816 */ /* 0x040fe4000000009c */
[----:B------:R-:W-:Y:S02]  /*1680*/  SHF.L.U32 R158, R41, 0x10, RZ ;  /* 0x00000010299e7819 */ /* 0x000fe400000006ff */
[C---:B------:R-:W-:Y:S02]  /*1690*/  PRMT R141, R114.reuse, 0x7632, R141 ;  /* 0x00007632728d7816 */ /* 0x040fe4000000008d */
[----:B------:R-:W-:-:S02]  /*16a0*/  SHF.L.U32 R149, R114, 0x10, RZ ;  /* 0x0000001072957819 */ /* 0x000fc400000006ff */
[C---:B------:R-:W-:Y:S02]  /*16b0*/  PRMT R100, R49.reuse, 0x7632, R100 ;  /* 0x0000763231647816 */ /* 0x040fe40000000064 */
[----:B------:R-:W-:Y:S02]  /*16c0*/  SHF.L.U32 R125, R49, 0x10, RZ ;  /* 0x00000010317d7819 */ /* 0x000fe400000006ff */
[C---:B------:R-:W-:Y:S02]  /*16d0*/  PRMT R126, R50.reuse, 0x7632, R126 ;  /* 0x00007632327e7816 */ /* 0x040fe4000000007e */
[----:B------:R-:W-:Y:S02]  /*16e0*/  SHF.L.U32 R136, R50, 0x10, RZ ;  /* 0x0000001032887819 */ /* 0x000fe400000006ff */
[C---:B------:R-:W-:Y:S02]  /*16f0*/  PRMT R41, R118.reuse, 0x7632, R41 ;  /* 0x0000763276297816 */ /* 0x040fe40000000029 */
[----:B------:R-:W-:-:S02]  /*1700*/  SHF.L.U32 R114, R118, 0x10, RZ ;  /* 0x0000001076727819 */ /* 0x000fc400000006ff */
[C---:B------:R-:W-:Y:S01]  /*1710*/  PRMT R49, R122.reuse, 0x7632, R49 ;  /* 0x000076327a317816 */ /* 0x040fe20000000031 */
[----:B------:R-:W3:Y:S01]  /*1720*/  LDL R118, [R1+0xc4] ;  /* 0x0000c40001767983 */ /* 0x000ee20000100800 */
[----:B------:R-:W-:Y:S02]  /*1730*/  SHF.L.U32 R50, R122, 0x10, RZ ;  /* 0x000000107a327819 */ /* 0x000fe400000006ff */
[----:B------:R-:W-:Y:S01]  /*1740*/  SHF.L.U32 R155, R155, 0x10, RZ ;  /* 0x000000109b9b7819 */ /* 0x000fe200000006ff */
[----:B------:R-:W3:Y:S01]  /*1750*/  LDL R122, [R1+0xd0] ;  /* 0x0000d000017a7983 */ /* 0x000ee20000100800 */
[----:B------:R-:W0:Y:S03]  /*1760*/  S2R R103, SR_CgaCtaId ;  /* 0x0000000000677919 */ /* 0x000e260000008800 */
[----:B--2---:R-:W-:Y:S02]  /*1770*/  FMUL.FTZ R201, R72, R155 ;  /* 0x0000009b48c97220 */ /* 0x004fe40000410000 */
[----:B------:R-:W2:Y:S01]  /*1780*/  LDL R72, [R1+0xb4] ;  /* 0x0000b40001487983 */ /* 0x000ea20000100800 */
[----:B------:R-:W-:-:S02]  /*1790*/  LOP3.LUT P2, RZ, R101, 0x1f, RZ, 0xc0, !PT ;  /* 0x0000001f65ff7812 */ /* 0x000fc4000784c0ff */
[----:B------:R-:W-:Y:S02]  /*17a0*/  PLOP3.LUT P0, PT, PT, PT, PT, 0x80, 0x8 ;  /* 0x000000000008781c */ /* 0x000fe40003f0f070 */
[----:B------:R-:W-:Y:S01]  /*17b0*/  MOV R39, 0x400 ;  /* 0x0000040000277802 */ /* 0x000fe20000000f00 */
[----:B------:R-:W-:Y:S01]  /*17c0*/  FADD.FTZ R158, R158, -UR4 ;  /* 0x800000049e9e7e21 */ /* 0x000fe20008010000 */
[----:B------:R-:W-:Y:S02]  /*17d0*/  SHF.L.U32 R166, R43, 0x10, RZ ;  /* 0x000000102ba67819 */ /* 0x000fe400000006ff */
[----:B0-----:R-:W-:-:S05]  /*17e0*/  LEA R103, R103, R39, 0x18 ;  /* 0x0000002767677211 */ /* 0x001fca00078ec0ff */
[----:B------:R-:W-:Y:S01]  /*17f0*/  @!P2 PLOP3.LUT P0, PT, P1, PT, PT, 0x80, 0x8 ;  /* 0x000000000008a81c */ /* 0x000fe20000f0f070 */
[----:B------:R-:W-:Y:S01]  /*1800*/  FMUL.FTZ R200, R158, UR12 ;  /* 0x0000000c9ec87c20 */ /* 0x000fe20008410000 */
[----:B------:R-:W-:Y:S01]  /*1810*/  SHF.L.U32 R199, R45, 0x10, RZ ;  /* 0x000000102dc77819 */ /* 0x000fe200000006ff */
[----:B------:R-:W-:Y:S01]  /*1820*/  FADD.FTZ R166, R166, -UR4 ;  /* 0x80000004a6a67e21 */ /* 0x000fe20008010000 */
[----:B------:R-:W-:Y:S02]  /*1830*/  IADD3 R167, PT, PT, R103, 0x5020, RZ ;  /* 0x0000502067a77810 */ /* 0x000fe40007ffe0ff */
[----:B------:R-:W-:Y:S01]  /*1840*/  @!P2 SHF.R.U32.HI R138, RZ, 0x2, R101 ;  /* 0x00000002ff8aa819 */ /* 0x000fe20000011665 */
[----:B------:R-:W-:Y:S01]  /*1850*/  FADD.FTZ R179, R199, R179 ;  /* 0x000000b3c7b37221 */ /* 0x000fe20000010000 */
[----:B------:R-:W-:Y:S01]  /*1860*/  PRMT R160, R46, 0x7632, R160 ;  /* 0x000076322ea07816 */ /* 0x000fe200000000a0 */
[----:B------:R-:W-:Y:S01]  /*1870*/  FFMA.FTZ R34, R200, R199, R34 ;  /* 0x000000c7c8227223 */ /* 0x000fe20000010022 */
[----:B------:R-:W-:Y:S01]  /*1880*/  @!P2 MOV R39, R167 ;  /* 0x000000a70027a202 */ /* 0x000fe20000000f00 */
[----:B------:R-:W-:Y:S01]  /*1890*/  FMUL.FTZ R199, R194, R199 ;  /* 0x000000c7c2c77220 */ /* 0x000fe20000410000 */
[----:B------:R-:W-:Y:S01]  /*18a0*/  @!P2 LOP3.LUT R138, R138, 0x18, RZ, 0xc0, !PT ;  /* 0x000000188a8aa812 */ /* 0x000fe200078ec0ff */
[----:B------:R-:W-:Y:S01]  /*18b0*/  FMUL.FTZ R194, R166, UR12 ;  /* 0x0000000ca6c27c20 */ /* 0x000fe20008410000 */
[----:B------:R-:W-:-:S02]  /*18c0*/  @!P0 IADD3 R39, PT, PT, R103, 0x5000, RZ ;  /* 0x0000500067278810 */ /* 0x000fc40007ffe0ff */
[----:B------:R-:W-:Y:S01]  /*18d0*/  SHF.L.U32 R160, R160, 0x10, RZ ;  /* 0x00000010a0a07819 */ /* 0x000fe200000006ff */
[----:B------:R-:W-:Y:S01]  /*18e0*/  IMAD.WIDE.U32 R128, R37, 0x10, R128 ;  /* 0x0000001025807825 */ /* 0x000fe200078e0080 */
[----:B------:R-:W-:-:S03]  /*18f0*/  PRMT R165, R40, 0x7632, R165 ;  /* 0x0000763228a57816 */ /* 0x000fc600000000a5 */
[----:B------:R-:W-:Y:S01]  /*1900*/  FADD.FTZ R183, R170, R183 ;  /* 0x000000b7aab77221 */ /* 0x000fe20000010000 */
[----:B------:R-:W-:Y:S01]  /*1910*/  @!P2 IADD3 R138, PT, PT, R138, R39, RZ ;  /* 0x000000278a8aa210 */ /* 0x000fe20007ffe0ff */
[-C--:B------:R-:W-:Y:S01]  /*1920*/  FFMA.FTZ R30, R194, R170.reuse, R30 ;  /* 0x000000aac21e7223 */ /* 0x080fe2000001001e */
[----:B------:R-:W-:Y:S01]  /*1930*/  SHF.L.U32 R169, R40, 0x10, RZ ;  /* 0x0000001028a97819 */ /* 0x000fe200000006ff */
[----:B------:R-:W-:Y:S01]  /*1940*/  FMUL.FTZ R170, R195, R170 ;  /* 0x000000aac3aa7220 */ /* 0x000fe20000410000 */
[----:B------:R-:W-:Y:S01]  /*1950*/  SHF.L.U32 R156, R156, 0x10, RZ ;  /* 0x000000109c9c7819 */ /* 0x000fe200000006ff */
[----:B----4-:R-:W-:Y:S01]  /*1960*/  FMUL.FTZ R195, R119, R160 ;  /* 0x000000a077c37220 */ /* 0x010fe20000410000 */
[C---:B------:R-:W-:Y:S01]  /*1970*/  PRMT R39, R121.reuse, 0x7632, R39 ;  /* 0x0000763279277816 */ /* 0x040fe20000000027 */
[----:B------:R-:W4:Y:S01]  /*1980*/  LDL R119, [R1+0xbc] ;  /* 0x0000bc0001777983 */ /* 0x000f220000100800 */
[----:B------:R-:W-:Y:S02]  /*1990*/  SHF.L.U32 R40, R121, 0x10, RZ ;  /* 0x0000001079287819 */ /* 0x000fe400000006ff */
[----:B------:R-:W-:Y:S01]  /*19a0*/  PRMT R161, R43, 0x7632, R161 ;  /* 0x000076322ba17816 */ /* 0x000fe200000000a1 */
[----:B------:R-:W4:Y:S01]  /*19b0*/  LDL R121, [R1+0xcc] ;  /* 0x0000cc0001797983 */ /* 0x000f220000100800 */
[----:B------:R-:W-:-:S02]  /*19c0*/  PRMT R137, R51, 0x7632, R137 ;  /* 0x0000763233897816 */ /* 0x000fc40000000089 */
[----:B------:R-:W-:Y:S01]  /*19d0*/  SHF.L.U32 R152, R51, 0x10, RZ ;  /* 0x0000001033987819 */ /* 0x000fe200000006ff */
[----:B------:R-:W4:Y:S01]  /*19e0*/  LDG.E.128 R128, desc[UR14][R128.64] ;  /* 0x0000000e80807981 */ /* 0x000f22000c1e1d00 */
[C---:B---3--:R-:W-:Y:S02]  /*19f0*/  PRMT R143, R96.reuse, 0x7632, R143 ;  /* 0x00007632608f7816 */ /* 0x048fe4000000008f */
[----:B------:R-:W-:Y:S02]  /*1a00*/  SHF.L.U32 R164, R96, 0x10, RZ ;  /* 0x0000001060a47819 */ /* 0x000fe400000006ff */
[C---:B------:R-:W-:Y:S02]  /*1a10*/  PRMT R51, R123.reuse, 0x7632, R51 ;  /* 0x000076327b337816 */ /* 0x040fe40000000033 */
[----:B------:R-:W-:Y:S02]  /*1a20*/  SHF.L.U32 R96, R123, 0x10, RZ ;  /* 0x000000107b607819 */ /* 0x000fe400000006ff */
[----:B------:R-:W-:Y:S01]  /*1a30*/  SHF.L.U32 R165, R165, 0x10, RZ ;  /* 0x00000010a5a57819 */ /* 0x000fe200000006ff */
[----:B------:R-:W3:Y:S01]  /*1a40*/  LDL R123, [R1+0xac] ;  /* 0x0000ac00017b7983 */ /* 0x000ee20000100800 */
[C---:B------:R-:W-:Y:S01]  /*1a50*/  PRMT R124, R105.reuse, 0x7632, R124 ;  /* 0x00007632697c7816 */ /* 0x040fe2000000007c */
[----:B------:R-:W-:Y:S01]  /*1a60*/  FADD.FTZ R156, R156, -UR4 ;  /* 0x800000049c9c7e21 */ /* 0x000fe20008010000 */
[----:B------:R-:W-:Y:S01]  /*1a70*/  SHF.L.U32 R133, R105, 0x10, RZ ;  /* 0x0000001069857819 */ /* 0x000fe200000006ff */
[----:B------:R-:W-:Y:S01]  /*1a80*/  FADD.FTZ R105, R169, -UR4 ;  /* 0x80000004a9697e21 */ /* 0x000fe20008010000 */
[----:B------:R-:W-:Y:S01]  /*1a90*/  FADD.FTZ R125, R125, -UR4 ;  /* 0x800000047d7d7e21 */ /* 0x000fe20008010000 */
[----:B------:R-:W-:-:S02]  /*1aa0*/  SHF.L.U32 R161, R161, 0x10, RZ ;  /* 0x00000010a1a17819 */ /* 0x000fc400000006ff */
[C---:B------:R-:W-:Y:S02]  /*1ab0*/  PRMT R134, R106.reuse, 0x7632, R134 ;  /* 0x000076326a867816 */ /* 0x040fe40000000086 */
[----:B------:R-:W-:Y:S01]  /*1ac0*/  SHF.L.U32 R144, R106, 0x10, RZ ;  /* 0x000000106a907819 */ /* 0x000fe200000006ff */
[----:B------:R-:W-:Y:S01]  /*1ad0*/  FADD.FTZ R106, R165, -UR4 ;  /* 0x80000004a56a7e21 */ /* 0x000fe20008010000 */
[----:B------:R-:W-:Y:S01]  /*1ae0*/  SHF.L.U32 R163, R97, 0x10, RZ ;  /* 0x0000001061a37819 */ /* 0x000fe200000006ff */
[----:B------:R-:W-:Y:S02]  /*1af0*/  IMAD.U32 R202, R44, 0x10000, RZ ;  /* 0x000100002cca7824 */ /* 0x000fe400078e00ff */
[----:B------:R-:W-:Y:S01]  /*1b00*/  FMUL.FTZ R105, R105, UR12 ;  /* 0x0000000c69697c20 */ /* 0x000fe20008410000 */
[----:B------:R-:W-:Y:S01]  /*1b10*/  FMUL.FTZ R198, R156, UR12 ;  /* 0x0000000c9cc67c20 */ /* 0x000fe20008410000 */
[----:B------:R-:W-:Y:S01]  /*1b20*/  FMUL.FTZ R165, R125, UR12 ;  /* 0x0000000c7da57c20 */ /* 0x000fe20008410000 */
[----:B------:R-:W-:Y:S01]  /*1b30*/  SHF.L.U32 R159, R159, 0x10, RZ ;  /* 0x000000109f9f7819 */ /* 0x000fe200000006ff */
[----:B------:R-:W-:Y:S01]  /*1b40*/  FADD.FTZ R161, R161, -UR4 ;  /* 0x80000004a1a17e21 */ /* 0x000fe20008010000 */
[----:B------:R-:W-:Y:S01]  /*1b50*/  FADD.FTZ R177, R202, R177 ;  /* 0x000000b1cab17221 */ /* 0x000fe20000010000 */
[-C--:B------:R-:W-:Y:S01]  /*1b60*/  FFMA.FTZ R36, R105, R202.reuse, R36 ;  /* 0x000000ca69247223 */ /* 0x080fe20000010024 */
[----:B------:R-:W-:Y:S01]  /*1b70*/  FADD.FTZ R180, R197, R180 ;  /* 0x000000b4c5b47221 */ /* 0x000fe20000010000 */
[----:B------:R-:W-:Y:S01]  /*1b80*/  FFMA.FTZ R33, R198, R197, R33 ;  /* 0x000000c5c6217223 */ /* 0x000fe20000010021 */
[----:B------:R-:W-:Y:S01]  /*1b90*/  FADD.FTZ R243, R163, R243 ;  /* 0x000000f3a3f37221 */ /* 0x000fe20000010000 */
[----:B------:R-:W-:Y:S01]  /*1ba0*/  FFMA.FTZ R26, R165, R163, R26 ;  /* 0x000000a3a51a7223 */ /* 0x000fe2000001001a */
[----:B------:R-:W-:Y:S01]  /*1bb0*/  PRMT R44, R99, 0x7632, R44 ;  /* 0x00007632632c7816 */ /* 0x000fe2000000002c */
[----:B------:R-:W-:Y:S01]  /*1bc0*/  FMUL.FTZ R202, R193, R202 ;  /* 0x000000cac1ca7220 */ /* 0x000fe20000410000 */
[----:B------:R-:W-:Y:S01]  /*1bd0*/  FMUL.FTZ R197, R171, R197 ;  /* 0x000000c5abc57220 */ /* 0x000fe20000410000 */
[----:B------:R-:W-:Y:S01]  /*1be0*/  FMUL.FTZ R163, R118, R163 ;  /* 0x000000a376a37220 */ /* 0x000fe20000410000 */
[----:B------:R-:W-:Y:S01]  /*1bf0*/  SHF.L.U32 R99, R99, 0x10, RZ ;  /* 0x0000001063637819 */ /* 0x000fe200000006ff */
[----:B------:R-:W-:Y:S01]  /*1c00*/  FMUL.FTZ R171, R161, UR12 ;  /* 0x0000000ca1ab7c20 */ /* 0x000fe20008410000 */
[----:B------:R-:W-:Y:S01]  /*1c10*/  FMUL.FTZ R193, R122, R159 ;  /* 0x0000009f7ac17220 */ /* 0x000fe20000410000 */
[----:B------:R-:W3:Y:S01]  /*1c20*/  LDL R118, [R1+0xa4] ;  /* 0x0000a40001767983 */ /* 0x000ee20000100800 */
[----:B------:R-:W-:-:S03]  /*1c30*/  FADD.FTZ R184, R159, R184 ;  /* 0x000000b89fb87221 */ /* 0x000fc60000010000 */
[----:B------:R-:W3:Y:S01]  /*1c40*/  LDL.LU R122, [R1] ;  /* 0x00000000017a7983 */ /* 0x000ee20000300800 */
[----:B------:R-:W-:Y:S01]  /*1c50*/  FFMA.FTZ R29, R171, R159, R29 ;  /* 0x0000009fab1d7223 */ /* 0x000fe2000001001d */
[----:B--2---:R-:W-:Y:S02]  /*1c60*/  FMUL.FTZ R159, R72, R99 ;  /* 0x00000063489f7220 */ /* 0x004fe40000410000 */
[----:B------:R-:W2:Y:S01]  /*1c70*/  LDL R72, [R1+0x9c] ;  /* 0x00009c0001487983 */ /* 0x000ea20000100800 */
[----:B------:R-:W-:Y:S02]  /*1c80*/  PRMT R157, R42, 0x7632, R157 ;  /* 0x000076322a9d7816 */ /* 0x000fe4000000009d */
[C---:B------:R-:W-:Y:S02]  /*1c90*/  PRMT R43, R48.reuse, 0x7632, R43 ;  /* 0x00007632302b7816 */ /* 0x040fe4000000002b */
[----:B------:R-:W-:Y:S02]  /*1ca0*/  SHF.L.U32 R48, R48, 0x10, RZ ;  /* 0x0000001030307819 */ /* 0x000fe400000006ff */
[----:B------:R-:W-:-:S03]  /*1cb0*/  SHF.L.U32 R157, R157, 0x10, RZ ;  /* 0x000000109d9d7819 */ /* 0x000fc600000006ff */
[----:B------:R-:W-:Y:S02]  /*1cc0*/  FADD.FTZ R166, R48, -UR4 ;  /* 0x8000000430a67e21 */ /* 0x000fe40008010000 */
[----:B------:R-:W-:Y:S01]  /*1cd0*/  FADD.FTZ R157, R157, -UR4 ;  /* 0x800000049d9d7e21 */ /* 0x000fe20008010000 */
[----:B------:R-:W-:Y:S01]  /*1ce0*/  PRMT R132, R97, 0x7632, R132 ;  /* 0x0000763261847816 */ /* 0x000fe20000000084 */
[----:B------:R-:W-:Y:S01]  /*1cf0*/  FMUL.FTZ R166, R166, UR12 ;  /* 0x0000000ca6a67c20 */ /* 0x000fe20008410000 */
[C---:B------:R-:W-:Y:S01]  /*1d00*/  PRMT R97, R98.reuse, 0x7632, R97 ;  /* 0x0000763262617816 */ /* 0x040fe20000000061 */
[----:B------:R-:W-:Y:S01]  /*1d10*/  FMUL.FTZ R169, R157, UR12 ;  /* 0x0000000c9da97c20 */ /* 0x000fe20008410000 */
[----:B------:R-:W-:Y:S01]  /*1d20*/  SHF.L.U32 R98, R98, 0x10, RZ ;  /* 0x0000001062627819 */ /* 0x000fe200000006ff */
[----:B------:R-:W-:Y:S01]  /*1d30*/  FMUL.FTZ R106, R106, UR12 ;  /* 0x0000000c6a6a7c20 */ /* 0x000fe20008410000 */
[----:B------:R-:W-:Y:S01]  /*1d40*/  FADD.FTZ R185, R164, R185 ;  /* 0x000000b9a4b97221 */ /* 0x000fe20000010000 */
[----:B------:R-:W-:Y:S01]  /*1d50*/  FFMA.FTZ R28, R166, R164, R28 ;  /* 0x000000a4a61c7223 */ /* 0x000fe2000001001c */
[----:B------:R-:W-:Y:S01]  /*1d60*/  FADD.FTZ R182, R160, R182 ;  /* 0x000000b6a0b67221 */ /* 0x000fe20000010000 */
[----:B------:R-:W-:Y:S01]  /*1d70*/  FFMA.FTZ R31, R169, R160, R31 ;  /* 0x000000a0a91f7223 */ /* 0x000fe2000001001f */
[----:B------:R-:W-:Y:S01]  /*1d80*/  FADD.FTZ R178, R155, R178 ;  /* 0x000000b29bb27221 */ /* 0x000fe20000010000 */
[----:B------:R-:W-:Y:S01]  /*1d90*/  FFMA.FTZ R35, R106, R155, R35 ;  /* 0x0000009b6a237223 */ /* 0x000fe20000010023 */
[----:B------:R-:W-:Y:S01]  /*1da0*/  SHF.L.U32 R155, R132, 0x10, RZ ;  /* 0x00000010849b7819 */ /* 0x000fe200000006ff */
[----:B------:R-:W-:Y:S01]  /*1db0*/  FADD.FTZ R152, R152, -UR4 ;  /* 0x8000000498987e21 */ /* 0x000fe20008010000 */
[----:B------:R-:W-:-:S02]  /*1dc0*/  PRMT R145, R107, 0x7632, R145 ;  /* 0x000076326b917816 */ /* 0x000fc40000000091 */
[----:B------:R-:W-:Y:S01]  /*1dd0*/  SHF.L.U32 R153, R107, 0x10, RZ ;  /* 0x000000106b997819 */ /* 0x000fe200000006ff */
[----:B------:R-:W-:Y:S01]  /*1de0*/  FMUL.FTZ R161, R152, UR12 ;  /* 0x0000000c98a17c20 */ /* 0x000fe20008410000 */
[----:B------:R-:W-:Y:S01]  /*1df0*/  PRMT R107, R110, 0x7632, R107 ;  /* 0x000076326e6b7816 */ /* 0x000fe2000000006b */
[----:B----4-:R-:W-:Y:S01]  /*1e00*/  FMUL.FTZ R160, R119, R98 ;  /* 0x0000006277a07220 */ /* 0x010fe20000410000 */
[----:B------:R-:W-:Y:S02]  /*1e10*/  FMUL.FTZ R164, R121, R164 ;  /* 0x000000a479a47220 */ /* 0x000fe40000410000 */
[----:B------:R-:W4:Y:S01]  /*1e20*/  LDL.LU R121, [R1+0x8] ;  /* 0x0000080001797983 */ /* 0x000f220000300800 */
[----:B------:R-:W-:-:S03]  /*1e30*/  PRMT R213, R130, 0x7632, R213 ;  /* 0x0000763282d57816 */ /* 0x000fc600000000d5 */
[----:B------:R-:W4:Y:S01]  /*1e40*/  LDL R119, [R1+0x94] ;  /* 0x0000940001777983 */ /* 0x000f220000100800 */
[----:B------:R-:W-:Y:S01]  /*1e50*/  SHF.L.U32 R220, R130, 0x10, RZ ;  /* 0x0000001082dc7819 */ /* 0x000fe200000006ff */
[----:B---3--:R-:W-:Y:S02]  /*1e60*/  FMUL.FTZ R132, R123, R147 ;  /* 0x000000937b847220 */ /* 0x008fe40000410000 */
[----:B------:R-:W3:Y:S04]  /*1e70*/  LDL.LU R123, [R1+0x10] ;  /* 0x00001000017b7983 */ /* 0x000ee80000300800 */
[----:B------:R-:W3:Y:S01]  /*1e80*/  LDL R130, [R1+0x8c] ;  /* 0x00008c0001827983 */ /* 0x000ee20000100800 */
[C---:B------:R-:W-:Y:S02]  /*1e90*/  PRMT R214, R131.reuse, 0x7632, R214 ;  /* 0x0000763283d67816 */ /* 0x040fe400000000d6 */
[----:B------:R-:W-:Y:S01]  /*1ea0*/  SHF.L.U32 R221, R131, 0x10, RZ ;  /* 0x0000001083dd7819 */ /* 0x000fe200000006ff */
[----:B------:R-:W3:Y:S01]  /*1eb0*/  LDL.LU R152, [R1+0x18] ;  /* 0x0000180001987983 */ /* 0x000ee20000300800 */
[----:B------:R-:W-:-:S03]  /*1ec0*/  IMAD.U32 R110, R110, 0x10000, RZ ;  /* 0x000100006e6e7824 */ /* 0x000fc600078e00ff */
[----:B------:R-:W3:Y:S04]  /*1ed0*/  LDL R131, [R1+0x84] ;  /* 0x0000840001837983 */ /* 0x000ee80000100800 */
[----:B------:R-:W3:Y:S01]  /*1ee0*/  LDL.LU R125, [R1+0x20] ;  /* 0x00002000017d7983 */ /* 0x000ee20000300800 */
[----:B------:R-:W-:-:S04]  /*1ef0*/  FADD.FTZ R136, R136, -UR4 ;  /* 0x8000000488887e21 */ /* 0x000fc80008010000 */
[----:B------:R-:W-:Y:S01]  /*1f00*/  FMUL.FTZ R162, R136, UR12 ;  /* 0x0000000c88a27c20 */ /* 0x000fe20008410000 */
[----:B------:R-:W-:-:S05]  /*1f10*/  FADD.FTZ R122, R110, R122 ;  /* 0x0000007a6e7a7221 */ /* 0x000fca0000010000 */
[----:B------:R-:W-:Y:S01]  /*1f20*/  STL [R1], R122 ;  /* 0x0000007a01007387 */ /* 0x000fe20000100800 */
[----:B--2---:R-:W-:-:S03]  /*1f30*/  FMUL.FTZ R136, R72, R110 ;  /* 0x0000006e48887220 */ /* 0x004fc60000410000 */
[----:B------:R-:W2:Y:S01]  /*1f40*/  LDL R72, [R1+0x7c] ;  /* 0x00007c0001487983 */ /* 0x000ea20000100800 */
[C---:B------:R-:W-:Y:S02]  /*1f50*/  SHF.L.U32 R101, R104.reuse, 0x10, RZ ;  /* 0x0000001068657819 */ /* 0x040fe400000006ff */
[----:B------:R-:W-:Y:S02]  /*1f60*/  SHF.L.U32 R148, R109, 0x10, RZ ;  /* 0x000000106d947819 */ /* 0x000fe400000006ff */
[----:B------:R-:W-:Y:S02]  /*1f70*/  PRMT R45, R104, 0x7632, R45 ;  /* 0x00007632682d7816 */ /* 0x000fe4000000002d */
[----:B------:R-:W-:Y:S02]  /*1f80*/  PRMT R151, R116, 0x7632, R151 ;  /* 0x0000763274977816 */ /* 0x000fe40000000097 */
[C---:B------:R-:W-:Y:S02]  /*1f90*/  PRMT R38, R120.reuse, 0x7632, R38 ;  /* 0x0000763278267816 */ /* 0x040fe40000000026 */
[----:B------:R-:W-:Y:S01]  /*1fa0*/  SHF.L.U32 R42, R120, 0x10, RZ ;  /* 0x00000010782a7819 */ /* 0x000fe200000006ff */
[----:B------:R-:W-:Y:S01]  /*1fb0*/  IMAD.U32 R120, R129, 0x10000, RZ ;  /* 0x0001000081787824 */ /* 0x000fe200078e00ff */
[----:B------:R-:W-:Y:S01]  /*1fc0*/  SHF.L.U32 R116, R116, 0x10, RZ ;  /* 0x0000001074747819 */ /* 0x000fe200000006ff */
[----:B------:R-:W-:Y:S01]  /*1fd0*/  FADD.FTZ R101, R101, -UR4 ;  /* 0x8000000465657e21 */ /* 0x000fe20008010000 */
[----:B------:R-:W-:Y:S01]  /*1fe0*/  PRMT R104, R129, 0x7632, R104 ;  /* 0x0000763281687816 */ /* 0x000fe20000000068 */
[----:B------:R-:W-:Y:S01]  /*1ff0*/  FADD.FTZ R129, R133, -UR4 ;  /* 0x8000000485817e21 */ /* 0x000fe20008010000 */
[----:B------:R-:W-:Y:S01]  /*2000*/  PRMT R46, R111, 0x7632, R46 ;  /* 0x000076326f2e7816 */ /* 0x000fe2000000002e */
[----:B------:R-:W-:Y:S01]  /*2010*/  FMUL.FTZ R133, R118, R148 ;  /* 0x0000009476857220 */ /* 0x000fe20000410000 */
[----:B------:R-:W-:-:S02]  /*2020*/  PRMT R142, R115, 0x7632, R142 ;  /* 0x00007632738e7816 */ /* 0x000fc4000000008e */
[----:B------:R-:W-:Y:S01]  /*2030*/  SHF.L.U32 R154, R115, 0x10, RZ ;  /* 0x00000010739a7819 */ /* 0x000fe200000006ff */
[----:B------:R-:W-:Y:S01]  /*2040*/  FADD.FTZ R153, R153, -UR4 ;  /* 0x8000000499997e21 */ /* 0x000fe20008010000 */
[----:B------:R-:W-:Y:S02]  /*2050*/  PRMT R135, R109, 0x7632, R135 ;  /* 0x000076326d877816 */ /* 0x000fe40000000087 */
[----:B------:R-:W-:Y:S02]  /*2060*/  SHF.L.U32 R111, R111, 0x10, RZ ;  /* 0x000000106f6f7819 */ /* 0x000fe400000006ff */
[----:B------:R-:W-:Y:S02]  /*2070*/  PRMT R115, R117, 0x7632, R115 ;  /* 0x0000763275737816 */ /* 0x000fe40000000073 */
[C---:B------:R-:W-:Y:S02]  /*2080*/  PRMT R109, R113.reuse, 0x7632, R109 ;  /* 0x00007632716d7816 */ /* 0x040fe4000000006d */
[----:B------:R-:W-:-:S02]  /*2090*/  SHF.L.U32 R140, R113, 0x10, RZ ;  /* 0x00000010718c7819 */ /* 0x000fc400000006ff */
[----:B------:R-:W-:Y:S01]  /*20a0*/  SHF.L.U32 R118, R107, 0x10, RZ ;  /* 0x000000106b767819 */ /* 0x000fe200000006ff */
[----:B------:R-:W-:Y:S01]  /*20b0*/  FADD.FTZ R107, R108, -UR4 ;  /* 0x800000046c6b7e21 */ /* 0x000fe20008010000 */
[----:B------:R-:W-:Y:S01]  /*20c0*/  PRMT R222, R128, 0x7632, R222 ;  /* 0x0000763280de7816 */ /* 0x000fe200000000de */
[----:B------:R-:W-:Y:S01]  /*20d0*/  FADD.FTZ R144, R144, -UR4 ;  /* 0x8000000490907e21 */ /* 0x000fe20008010000 */
[----:B------:R-:W-:Y:S01]  /*20e0*/  SHF.L.U32 R113, R128, 0x10, RZ ;  /* 0x0000001080717819 */ /* 0x000fe200000006ff */
[----:B------:R-:W-:Y:S01]  /*20f0*/  FMUL.FTZ R128, R101, UR12 ;  /* 0x0000000c65807c20 */ /* 0x000fe20008410000 */
[----:B------:R-:W-:Y:S01]  /*2100*/  SHF.L.U32 R117, R117, 0x10, RZ ;  /* 0x0000001075757819 */ /* 0x000fe200000006ff */
[----:B------:R-:W-:Y:S01]  /*2110*/  FADD.FTZ R245, R98, R245 ;  /* 0x000000f562f57221 */ /* 0x000fe20000010000 */
[----:B------:R-:W-:Y:S01]  /*2120*/  SHF.L.U32 R101, R135, 0x10, RZ ;  /* 0x0000001087657819 */ /* 0x000fe200000006ff */
[----:B------:R-:W-:Y:S01]  /*2130*/  FFMA.FTZ R24, R162, R98, R24 ;  /* 0x00000062a2187223 */ /* 0x000fe20000010018 */
[----:B------:R-:W-:Y:S01]  /*2140*/  FMUL.FTZ R135, R153, UR12 ;  /* 0x0000000c99877c20 */ /* 0x000fe20008410000 */
[----:B----4-:R-:W-:Y:S01]  /*2150*/  FADD.FTZ R121, R111, R121 ;  /* 0x000000796f797221 */ /* 0x010fe20000010000 */
[----:B------:R-:W-:Y:S01]  /*2160*/  SHF.L.U32 R98, R134, 0x10, RZ ;  /* 0x0000001086627819 */ /* 0x000fe200000006ff */
[----:B------:R-:W-:Y:S01]  /*2170*/  FMUL.FTZ R134, R144, UR12 ;  /* 0x0000000c90867c20 */ /* 0x000fe20008410000 */
[----:B------:R-:W-:Y:S01]  /*2180*/  FMUL.FTZ R107, R107, UR12 ;  /* 0x0000000c6b6b7c20 */ /* 0x000fe20008410000 */
[----:B------:R-:W-:Y:S01]  /*2190*/  SHF.L.U32 R48, R137, 0x10, RZ ;  /* 0x0000001089307819 */ /* 0x000fe200000006ff */
[-C--:B------:R-:W-:Y:S01]  /*21a0*/  FFMA.FTZ R14, R135, R111.reuse, R14 ;  /* 0x0000006f870e7223 */ /* 0x080fe2000001000e */
[----:B------:R-:W-:Y:S01]  /*21b0*/  FMUL.FTZ R137, R119, R111 ;  /* 0x0000006f77897220 */ /* 0x000fe20000410000 */
[----:B------:R-:W-:Y:S01]  /*21c0*/  STL [R1+0x8], R121 ;  /* 0x0000087901007387 */ /* 0x000fe20000100800 */
[----:B------:R-:W-:Y:S01]  /*21d0*/  FADD.FTZ R111, R149, -UR4 ;  /* 0x80000004956f7e21 */ /* 0x000fe20008010000 */
[----:B---3--:R-:W-:Y:S01]  /*21e0*/  FADD.FTZ R123, R116, R123 ;  /* 0x0000007b747b7221 */ /* 0x008fe20000010000 */
[----:B------:R-:W-:Y:S01]  /*21f0*/  FMUL.FTZ R108, R130, R116 ;  /* 0x00000074826c7220 */ /* 0x000fe20000410000 */
[----:B------:R-:W-:Y:S01]  /*2200*/  SHF.L.U32 R130, R115, 0x10, RZ ;  /* 0x0000001073827819 */ /* 0x000fe200000006ff */
[----:B------:R-:W-:Y:S01]  /*2210*/  FADD.FTZ R115, RZ, R202 ;  /* 0x000000caff737221 */ /* 0x000fe20000010000 */
[----:B------:R-:W-:-:S03]  /*2220*/  FADD.FTZ R152, R117, R152 ;  /* 0x0000009875987221 */ /* 0x000fc60000010000 */
[----:B------:R-:W-:Y:S01]  /*2230*/  FADD.FTZ R115, R201, R115 ;  /* 0x00000073c9737221 */ /* 0x000fe20000010000 */
[----:B------:R-:W-:Y:S01]  /*2240*/  FFMA.FTZ R16, R134, R110, R16 ;  /* 0x0000006e86107223 */ /* 0x000fe20000010010 */
[----:B------:R0:W-:Y:S01]  /*2250*/  STL [R1+0x10], R123 ;  /* 0x0000107b01007387 */ /* 0x0001e20000100800 */
[----:B------:R-:W-:Y:S01]  /*2260*/  FFMA.FTZ R12, R107, R116, R12 ;  /* 0x000000746b0c7223 */ /* 0x000fe2000001000c */
[----:B------:R-:W-:Y:S02]  /*2270*/  FADD.FTZ R125, R114, R125 ;  /* 0x0000007d727d7221 */ /* 0x000fe40000010000 */
[----:B------:R-:W3:Y:S01]  /*2280*/  LDL R116, [R1+0xc0] ;  /* 0x0000c00001747983 */ /* 0x000ee20000100800 */
[----:B------:R-:W-:Y:S01]  /*2290*/  FMUL.FTZ R110, R131, R117 ;  /* 0x00000075836e7220 */ /* 0x000fe20000410000 */
[----:B------:R-:W-:Y:S01]  /*22a0*/  SHF.L.U32 R131, R41, 0x10, RZ ;  /* 0x0000001029837819 */ /* 0x000fe200000006ff */
[----:B------:R-:W-:Y:S01]  /*22b0*/  FMUL.FTZ R111, R111, UR12 ;  /* 0x0000000c6f6f7c20 */ /* 0x000fe20008410000 */
[----:B0-----:R-:W4:Y:S01]  /*22c0*/  LDL R123, [R1+0xc8] ;  /* 0x0000c800017b7983 */ /* 0x001f220000100800 */
[----:B------:R-:W-:-:S03]  /*22d0*/  FADD.FTZ R41, R199, R115 ;  /* 0x00000073c7297221 */ /* 0x000fc60000010000 */
[----:B------:R0:W-:Y:S04]  /*22e0*/  STL [R1+0x18], R152 ;  /* 0x0000189801007387 */ /* 0x0001e80000100800 */
[----:B------:R-:W-:Y:S01]  /*22f0*/  STL [R1+0x20], R125 ;  /* 0x0000207d01007387 */ /* 0x000fe20000100800 */
[----:B------:R-:W-:-:S03]  /*2300*/  FFMA.FTZ R8, R111, R114, R8 ;  /* 0x000000726f087223 */ /* 0x000fc60000010008 */
[----:B------:R-:W4:Y:S01]  /*2310*/  LDL R115, [R1+0xb8] ;  /* 0x0000b80001737983 */ /* 0x000f220000100800 */
[----:B--2---:R-:W-:-:S03]  /*2320*/  FMUL.FTZ R114, R72, R114 ;  /* 0x0000007248727220 */ /* 0x004fc60000410000 */
[----:B------:R-:W2:Y:S01]  /*2330*/  LDL R72, [R1+0xb0] ;  /* 0x0000b00001487983 */ /* 0x000ea20000100800 */
[----:B------:R-:W-:Y:S02]  /*2340*/  SHF.L.U32 R100, R100, 0x10, RZ ;  /* 0x0000001064647819 */ /* 0x000fe400000006ff */
[----:B------:R-:W-:-:S03]  /*2350*/  SHF.L.U32 R126, R126, 0x10, RZ ;  /* 0x000000107e7e7819 */ /* 0x000fc600000006ff */
[----:B------:R-:W-:Y:S01]  /*2360*/  FADD.FTZ R100, R100, -UR4 ;  /* 0x8000000464647e21 */ /* 0x000fe20008010000 */
[----:B------:R-:W-:Y:S01]  /*2370*/  SHF.L.U32 R97, R97, 0x10, RZ ;  /* 0x0000001061617819 */ /* 0x000fe200000006ff */
[----:B------:R-:W-:Y:S02]  /*2380*/  FADD.FTZ R126, R126, -UR4 ;  /* 0x800000047e7e7e21 */ /* 0x000fe40008010000 */
[----:B------:R-:W-:Y:S01]  /*2390*/  FMUL.FTZ R156, R100, UR12 ;  /* 0x0000000c649c7c20 */ /* 0x000fe20008410000 */
[----:B------:R-:W-:Y:S01]  /*23a0*/  FADD.FTZ R122, R154, -UR4 ;  /* 0x800000049a7a7e21 */ /* 0x000fe20008010000 */
[----:B------:R-:W-:Y:S01]  /*23b0*/  FADD.FTZ R244, R155, R244 ;  /* 0x000000f49bf47221 */ /* 0x000fe20000010000 */
[----:B------:R-:W-:Y:S01]  /*23c0*/  SHF.L.U32 R44, R44, 0x10, RZ ;  /* 0x000000102c2c7819 */ /* 0x000fe200000006ff */
[----:B------:R-:W-:Y:S01]  /*23d0*/  FFMA.FTZ R25, R156, R155, R25 ;  /* 0x0000009b9c197223 */ /* 0x000fe20000010019 */
[----:B------:R-:W-:Y:S01]  /*23e0*/  FMUL.FTZ R154, R126, UR12 ;  /* 0x0000000c7e9a7c20 */ /* 0x000fe20008410000 */
[----:B------:R-:W-:Y:S01]  /*23f0*/  SHF.L.U32 R121, R151, 0x10, RZ ;  /* 0x0000001097797819 */ /* 0x000fe200000006ff */
[----:B------:R-:W-:-:S02]  /*2400*/  FADD.FTZ R246, R97, R246 ;  /* 0x000000f661f67221 */ /* 0x000fc40000010000 */
[----:B------:R-:W-:Y:S01]  /*2410*/  FFMA.FTZ R23, R154, R97, R23 ;  /* 0x000000619a177223 */ /* 0x000fe20000010017 */
[----:B------:R-:W-:-:S04]  /*2420*/  FADD.FTZ R48, R48, -UR4 ;  /* 0x8000000430307e21 */ /* 0x000fc80008010000 */
[----:B0-----:R-:W-:Y:S01]  /*2430*/  FMUL.FTZ R152, R48, UR12 ;  /* 0x0000000c30987c20 */ /* 0x001fe20008410000 */
[----:B---3--:R-:W-:Y:S02]  /*2440*/  FMUL.FTZ R155, R116, R155 ;  /* 0x0000009b749b7220 */ /* 0x008fe40000410000 */
[----:B------:R-:W3:Y:S01]  /*2450*/  LDL R116, [R1+0xa8] ;  /* 0x0000a80001747983 */ /* 0x000ee20000100800 */
[----:B----4-:R-:W-:-:S03]  /*2460*/  FMUL.FTZ R153, R115, R97 ;  /* 0x0000006173997220 */ /* 0x010fc60000410000 */
[----:B------:R-:W4:Y:S04]  /*2470*/  LDL R115, [R1+0xa0] ;  /* 0x0000a00001737983 */ /* 0x000f280000100800 */
[----:B------:R-:W4:Y:S04]  /*2480*/  LDL.LU R100, [R1+0x4] ;  /* 0x0000040001647983 */ /* 0x000f280000300800 */
[----:B------:R-:W4:Y:S01]  /*2490*/  LDL R97, [R1+0x98] ;  /* 0x0000980001617983 */ /* 0x000f220000100800 */
[----:B--2---:R-:W-:-:S03]  /*24a0*/  FMUL.FTZ R151, R72, R44 ;  /* 0x0000002c48977220 */ /* 0x004fc60000410000 */
[----:B------:R-:W2:Y:S04]  /*24b0*/  LDL.LU R72, [R1+0xc] ;  /* 0x00000c0001487983 */ /* 0x000ea80000300800 */
[----:B------:R-:W2:Y:S01]  /*24c0*/  LDL R48, [R1+0x90] ;  /* 0x0000900001307983 */ /* 0x000ea20000100800 */
[----:B------:R-:W-:-:S04]  /*24d0*/  FADD.FTZ R41, R197, R41 ;  /* 0x00000029c5297221 */ /* 0x000fc80000010000 */
[----:B------:R-:W-:-:S04]  /*24e0*/  FADD.FTZ R41, R196, R41 ;  /* 0x00000029c4297221 */ /* 0x000fc80000010000 */
[----:B------:R-:W-:-:S04]  /*24f0*/  FADD.FTZ R41, R195, R41 ;  /* 0x00000029c3297221 */ /* 0x000fc80000010000 */
[----:B------:R-:W-:Y:S01]  /*2500*/  FADD.FTZ R41, R170, R41 ;  /* 0x00000029aa297221 */ /* 0x000fe20000010000 */
[----:B------:R-:W-:Y:S01]  /*2510*/  IMAD.U32 R143, R143, 0x10000, RZ ;  /* 0x000100008f8f7824 */ /* 0x000fe200078e00ff */
[----:B------:R-:W-:Y:S02]  /*2520*/  SHF.L.U32 R43, R43, 0x10, RZ ;  /* 0x000000102b2b7819 */ /* 0x000fe400000006ff */
[----:B------:R-:W-:Y:S01]  /*2530*/  FADD.FTZ R41, R193, R41 ;  /* 0x00000029c1297221 */ /* 0x000fe20000010000 */
[----:B------:R-:W-:Y:S01]  /*2540*/  FMUL.FTZ R157, R123, R143 ;  /* 0x0000008f7b9d7220 */ /* 0x000fe20000410000 */
[----:B------:R-:W-:Y:S02]  /*2550*/  SHF.L.U32 R124, R124, 0x10, RZ ;  /* 0x000000107c7c7819 */ /* 0x000fe400000006ff */
[----:B------:R-:W-:Y:S01]  /*2560*/  FADD.FTZ R41, R164, R41 ;  /* 0x00000029a4297221 */ /* 0x000fe20000010000 */
[----:B------:R-:W-:-:S03]  /*2570*/  FADD.FTZ R43, R43, -UR4 ;  /* 0x800000042b2b7e21 */ /* 0x000fc60008010000 */
[----:B------:R-:W-:Y:S01]  /*2580*/  FADD.FTZ R41, R157, R41 ;  /* 0x000000299d297221 */ /* 0x000fe20000010000 */
[----:B------:R-:W-:Y:S01]  /*2590*/  FADD.FTZ R124, R124, -UR4 ;  /* 0x800000047c7c7e21 */ /* 0x000fe20008010000 */
[----:B------:R-:W-:Y:S01]  /*25a0*/  FADD.FTZ R249, R147, R249 ;  /* 0x000000f993f97221 */ /* 0x000fe20000010000 */
[----:B------:R-:W-:Y:S01]  /*25b0*/  FFMA.FTZ R20, R128, R147, R20 ;  /* 0x0000009380147223 */ /* 0x000fe20000010014 */
[----:B------:R-:W-:Y:S01]  /*25c0*/  FMUL.FTZ R158, R43, UR12 ;  /* 0x0000000c2b9e7c20 */ /* 0x000fe20008410000 */
[----:B------:R-:W-:Y:S01]  /*25d0*/  SHF.L.U32 R147, R46, 0x10, RZ ;  /* 0x000000102e937819 */ /* 0x000fe200000006ff */
[----:B------:R-:W-:Y:S01]  /*25e0*/  FADD.FTZ R41, R163, R41 ;  /* 0x00000029a3297221 */ /* 0x000fe20000010000 */
[----:B------:R-:W-:Y:S02]  /*25f0*/  IMAD.U32 R46, R142, 0x10000, RZ ;  /* 0x000100008e2e7824 */ /* 0x000fe400078e00ff */
[----:B------:R-:W-:Y:S01]  /*2600*/  FMUL.FTZ R142, R124, UR12 ;  /* 0x0000000c7c8e7c20 */ /* 0x000fe20008410000 */
[----:B------:R-:W-:Y:S01]  /*2610*/  SHF.L.U32 R45, R45, 0x10, RZ ;  /* 0x000000102d2d7819 */ /* 0x000fe200000006ff */
[----:B------:R-:W-:Y:S01]  /*2620*/  FADD.FTZ R242, R143, R242 ;  /* 0x000000f28ff27221 */ /* 0x000fe20000010000 */
[----:B------:R-:W-:Y:S01]  /*2630*/  FFMA.FTZ R27, R158, R143, R27 ;  /* 0x0000008f9e1b7223 */ /* 0x000fe2000001001b */
[----:B------:R-:W-:Y:S01]  /*2640*/  FADD.FTZ R41, R155, R41 ;  /* 0x000000299b297221 */ /* 0x000fe20000010000 */
[----:B------:R-:W-:Y:S01]  /*2650*/  FADD.FTZ R98, R98, -UR4 ;  /* 0x8000000462627e21 */ /* 0x000fe20008010000 */
[----:B------:R-:W-:Y:S01]  /*2660*/  FADD.FTZ R252, R101, R252 ;  /* 0x000000fc65fc7221 */ /* 0x000fe20000010000 */
[----:B------:R-:W-:Y:S01]  /*2670*/  FFMA.FTZ R17, R142, R101, R17 ;  /* 0x000000658e117223 */ /* 0x000fe20000010011 */
[----:B------:R-:W-:Y:S01]  /*2680*/  FADD.FTZ R140, R140, -UR4 ;  /* 0x800000048c8c7e21 */ /* 0x000fe20008010000 */
[----:B------:R-:W-:Y:S01]  /*2690*/  SHF.L.U32 R145, R145, 0x10, RZ ;  /* 0x0000001091917819 */ /* 0x000fe200000006ff */
[----:B------:R-:W-:Y:S01]  /*26a0*/  FADD.FTZ R41, R160, R41 ;  /* 0x00000029a0297221 */ /* 0x000fe20000010000 */
[----:B------:R-:W-:Y:S01]  /*26b0*/  FADD.FTZ R45, R45, -UR4 ;  /* 0x800000042d2d7e21 */ /* 0x000fe20008010000 */
[----:B------:R-:W-:Y:S01]  /*26c0*/  FADD.FTZ R247, R99, R247 ;  /* 0x000000f763f77221 */ /* 0x000fe20000010000 */
[----:B------:R-:W-:Y:S01]  /*26d0*/  FFMA.FTZ R22, R161, R99, R22 ;  /* 0x00000063a1167223 */ /* 0x000fe20000010016 */
[----:B------:R-:W-:Y:S01]  /*26e0*/  SHF.L.U32 R99, R109, 0x10, RZ ;  /* 0x000000106d637819 */ /* 0x000fe200000006ff */
[----:B------:R-:W-:Y:S01]  /*26f0*/  FMUL.FTZ R144, R98, UR12 ;  /* 0x0000000c62907c20 */ /* 0x000fe20008410000 */
[----:B------:R-:W-:Y:S01]  /*2700*/  SHF.L.U32 R146, R146, 0x10, RZ ;  /* 0x0000001092927819 */ /* 0x000fe200000006ff */
[----:B------:R-:W-:Y:S01]  /*2710*/  FMUL.FTZ R109, R140, UR12 ;  /* 0x0000000c8c6d7c20 */ /* 0x000fe20008410000 */
[----:B------:R-:W-:Y:S01]  /*2720*/  FADD.FTZ R248, R44, R248 ;  /* 0x000000f82cf87221 */ /* 0x000fe20000010000 */
[----:B------:R-:W-:Y:S01]  /*2730*/  FFMA.FTZ R21, R152, R44, R21 ;  /* 0x0000002c98157223 */ /* 0x000fe20000010015 */
[----:B------:R-:W-:Y:S01]  /*2740*/  FADD.FTZ R44, R153, R41 ;  /* 0x00000029992c7221 */ /* 0x000fe20000010000 */
[----:B------:R-:W-:Y:S01]  /*2750*/  FMUL.FTZ R140, R45, UR12 ;  /* 0x0000000c2d8c7c20 */ /* 0x000fe20008410000 */
[----:B------:R-:W-:Y:S01]  /*2760*/  FADD.FTZ R41, R145, -UR4 ;  /* 0x8000000491297e21 */ /* 0x000fe20008010000 */
[----:B------:R-:W-:Y:S01]  /*2770*/  SHF.L.U32 R119, R141, 0x10, RZ ;  /* 0x000000108d777819 */ /* 0x000fe200000006ff */
[----:B------:R-:W-:Y:S01]  /*2780*/  FADD.FTZ R250, R146, R250 ;  /* 0x000000fa92fa7221 */ /* 0x000fe20000010000 */
[-C--:B------:R-:W-:Y:S01]  /*2790*/  FFMA.FTZ R19, R140, R146.reuse, R19 ;  /* 0x000000928c137223 */ /* 0x080fe20000010013 */
[----:B---3--:R-:W-:Y:S01]  /*27a0*/  FMUL.FTZ R141, R116, R146 ;  /* 0x00000092748d7220 */ /* 0x008fe20000410000 */
[----:B------:R-:W-:Y:S01]  /*27b0*/  FMUL.FTZ R146, R41, UR12 ;  /* 0x0000000c29927c20 */ /* 0x000fe20008410000 */
[----:B----4-:R-:W-:-:S02]  /*27c0*/  FMUL.FTZ R143, R115, R101 ;  /* 0x00000065738f7220 */ /* 0x010fc40000410000 */
[----:B------:R-:W3:Y:S01]  /*27d0*/  LDL R115, [R1+0x88] ;  /* 0x0000880001737983 */ /* 0x000ee20000100800 */
[----:B------:R-:W-:-:S05]  /*27e0*/  FADD.FTZ R100, R118, R100 ;  /* 0x0000006476647221 */ /* 0x000fca0000010000 */
[----:B------:R-:W-:Y:S04]  /*27f0*/  STL [R1+0x4], R100 ;  /* 0x0000046401007387 */ /* 0x000fe80000100800 */
[----:B------:R-:W4:Y:S01]  /*2800*/  LDL R101, [R1+0x80] ;  /* 0x0000800001657983 */ /* 0x000f220000100800 */
[----:B------:R-:W-:Y:S01]  /*2810*/  FFMA.FTZ R13, R146, R147, R13 ;  /* 0x00000093920d7223 */ /* 0x000fe2000001000d */
[----:B--2---:R-:W-:-:S05]  /*2820*/  FADD.FTZ R72, R147, R72 ;  /* 0x0000004893487221 */ /* 0x004fca0000010000 */
[----:B------:R0:W-:Y:S04]  /*2830*/  STL [R1+0xc], R72 ;  /* 0x00000c4801007387 */ /* 0x0001e80000100800 */
[----:B------:R-:W2:Y:S04]  /*2840*/  LDL R98, [R1+0x78] ;  /* 0x0000780001627983 */ /* 0x000ea80000100800 */
[----:B0-----:R-:W3:Y:S01]  /*2850*/  LDL R72, [R1+0x74] ;  /* 0x0000740001487983 */ /* 0x001ee20000100800 */
[----:B------:R-:W-:-:S03]  /*2860*/  FMUL.FTZ R147, R48, R147 ;  /* 0x0000009330937220 */ /* 0x000fc60000410000 */
[----:B------:R-:W3:Y:S01]  /*2870*/  LDL R48, [R1+0x70] ;  /* 0x0000700001307983 */ /* 0x000ee20000100800 */
[----:B------:R-:W-:-:S04]  /*2880*/  FFMA.FTZ R43, R105, R202, RZ ;  /* 0x000000ca692b7223 */ /* 0x000fc800000100ff */
        /* <DEDUP_REMOVED lines=14> */
[----:B------:R-:W-:-:S03]  /*2970*/  FADD.FTZ R44, R159, R44 ;  /* 0x0000002c9f2c7221 */ /* 0x000fc60000010000 */
[----:B------:R-:W-:Y:S01]  /*2980*/  FFMA.FTZ R41, R152, R151, R43 ;  /* 0x0000009798297223 */ /* 0x000fe2000001002b */
[----:B------:R-:W-:-:S03]  /*2990*/  FADD.FTZ R44, R151, R44 ;  /* 0x0000002c972c7221 */ /* 0x000fc60000010000 */
[----:B------:R-:W-:Y:S01]  /*29a0*/  FFMA.FTZ R41, R128, R132, R41 ;  /* 0x0000008480297223 */ /* 0x000fe20000010029 */
[----:B------:R-:W-:Y:S01]  /*29b0*/  SHF.L.U32 R43, R38, 0x10, RZ ;  /* 0x00000010262b7819 */ /* 0x000fe200000006ff */
[----:B------:R-:W-:Y:S01]  /*29c0*/  FADD.FTZ R44, R132, R44 ;  /* 0x0000002c842c7221 */ /* 0x000fe20000010000 */
[----:B------:R-:W-:Y:S01]  /*29d0*/  FMUL.FTZ R129, R129, UR12 ;  /* 0x0000000c81817c20 */ /* 0x000fe20008410000 */
[----:B------:R-:W-:Y:S01]  /*29e0*/  FFMA.FTZ R38, R140, R141, R41 ;  /* 0x0000008d8c267223 */ /* 0x000fe20000010029 */
[----:B------:R-:W-:Y:S01]  /*29f0*/  FMUL.FTZ R145, R97, R118 ;  /* 0x0000007661917220 */ /* 0x000fe20000410000 */
[----:B------:R-:W-:Y:S01]  /*2a00*/  FADD.FTZ R44, R141, R44 ;  /* 0x0000002c8d2c7221 */ /* 0x000fe20000010000 */
[----:B------:R-:W-:Y:S01]  /*2a10*/  SHF.L.U32 R97, R39, 0x10, RZ ;  /* 0x0000001027617819 */ /* 0x000fe200000006ff */
[----:B------:R-:W-:Y:S01]  /*2a20*/  FFMA.FTZ R39, R129, R133, R38 ;  /* 0x0000008581277223 */ /* 0x000fe20000010026 */
[----:B------:R-:W-:Y:S01]  /*2a30*/  FADD.FTZ R45, R40, -UR4 ;  /* 0x80000004282d7e21 */ /* 0x000fe20008010000 */
[----:B------:R-:W3:Y:S01]  /*2a40*/  LDL R38, [R1+0x6c] ;  /* 0x00006c0001267983 */ /* 0x000ee20000100800 */
[----:B------:R-:W-:-:S03]  /*2a50*/  FADD.FTZ R44, R133, R44 ;  /* 0x0000002c852c7221 */ /* 0x000fc60000010000 */
[----:B------:R-:W3:Y:S01]  /*2a60*/  LDL R40, [R1+0x68] ;  /* 0x0000680001287983 */ /* 0x000ee20000100800 */
[----:B------:R-:W-:-:S03]  /*2a70*/  FADD.FTZ R44, R143, R44 ;  /* 0x0000002c8f2c7221 */ /* 0x000fc60000010000 */
[----:B------:R-:W3:Y:S01]  /*2a80*/  LDL R41, [R1+0x64] ;  /* 0x0000640001297983 */ /* 0x000ee20000100800 */
[----:B------:R-:W-:Y:S01]  /*2a90*/  FADD.FTZ R44, R136, R44 ;  /* 0x0000002c882c7221 */ /* 0x000fe20000010000 */
[----:B----4-:R-:W-:Y:S02]  /*2aa0*/  FMUL.FTZ R116, R101, R130 ;  /* 0x0000008265747220 */ /* 0x010fe40000410000 */
[----:B------:R-:W4:Y:S01]  /*2ab0*/  LDL R101, [R1+0x60] ;  /* 0x0000600001657983 */ /* 0x000f220000100800 */
[----:B------:R-:W-:Y:S01]  /*2ac0*/  FFMA.FTZ R10, R109, R117, R10 ;  /* 0x000000756d0a7223 */ /* 0x000fe2000001000a */
[----:B------:R-:W-:Y:S01]  /*2ad0*/  FADD.FTZ R44, R145, R44 ;  /* 0x0000002c912c7221 */ /* 0x000fe20000010000 */
[----:B------:R-:W-:-:S03]  /*2ae0*/  FADD.FTZ R125, R119, -UR4 ;  /* 0x80000004777d7e21 */ /* 0x000fc60008010000 */
[----:B------:R-:W-:Y:S02]  /*2af0*/  FADD.FTZ R100, R137, R44 ;  /* 0x0000002c89647221 */ /* 0x000fe40000010000 */
[----:B------:R-:W4:Y:S01]  /*2b00*/  LDL R44, [R1+0x58] ;  /* 0x00005800012c7983 */ /* 0x000f220000100800 */
[----:B------:R-:W-:Y:S01]  /*2b10*/  SHF.L.U32 R139, R139, 0x10, RZ ;  /* 0x000000108b8b7819 */ /* 0x000fe200000006ff */
[----:B--2---:R-:W-:Y:S02]  /*2b20*/  FMUL.FTZ R117, R98, R131 ;  /* 0x0000008362757220 */ /* 0x004fe40000410000 */
[----:B------:R-:W2:Y:S01]  /*2b30*/  LDL R98, [R1+0x5c] ;  /* 0x00005c0001627983 */ /* 0x000ea20000100800 */
[----:B---3--:R-:W-:-:S03]  /*2b40*/  FMUL.FTZ R119, R72, R112 ;  /* 0x0000007048777220 */ /* 0x008fc60000410000 */
[----:B------:R-:W3:Y:S01]  /*2b50*/  LDL R72, [R1+0x54] ;  /* 0x0000540001487983 */ /* 0x000ee20000100800 */
[----:B------:R-:W-:-:S03]  /*2b60*/  FMUL.FTZ R123, R48, R139 ;  /* 0x0000008b307b7220 */ /* 0x000fc60000410000 */
[----:B------:R-:W3:Y:S01]  /*2b70*/  LDL R48, [R1+0x50] ;  /* 0x0000500001307983 */ /* 0x000ee20000100800 */
[----:B------:R-:W-:Y:S01]  /*2b80*/  FADD.FTZ R100, R147, R100 ;  /* 0x0000006493647221 */ /* 0x000fe20000010000 */
[----:B------:R-:W-:-:S03]  /*2b90*/  FMUL.FTZ R115, R115, R121 ;  /* 0x0000007973737220 */ /* 0x000fc60000410000 */
        /* <DEDUP_REMOVED lines=8> */
[----:B------:R-:W-:-:S03]  /*2c20*/  FFMA.FTZ R39, R135, R137, R39 ;  /* 0x0000008987277223 */ /* 0x000fc60000010027 */
[----:B------:R-:W-:Y:S01]  /*2c30*/  FADD.FTZ R100, R100, R114 ;  /* 0x0000007264647221 */ /* 0x000fe20000010000 */
[----:B------:R-:W-:Y:S01]  /*2c40*/  FADD.FTZ R47, R47, -UR4 ;  /* 0x800000042f2f7e21 */ /* 0x000fe20008010000 */
[----:B------:R-:W-:Y:S01]  /*2c50*/  FFMA.FTZ R39, R146, R147, R39 ;  /* 0x0000009392277223 */ /* 0x000fe20000010027 */
[----:B------:R-:W-:Y:S01]  /*2c60*/  FFMA.FTZ R15, R144, R118, R15 ;  /* 0x00000076900f7223 */ /* 0x000fe2000001000f */
[----:B------:R-:W-:Y:S01]  /*2c70*/  FADD.FTZ R100, R100, R117 ;  /* 0x0000007564647221 */ /* 0x000fe20000010000 */
[----:B------:R-:W-:Y:S01]  /*2c80*/  FMUL.FTZ R118, R122, UR12 ;  /* 0x0000000c7a767c20 */ /* 0x000fe20008410000 */
[----:B------:R-:W-:Y:S01]  /*2c90*/  FMUL.FTZ R122, R47, UR12 ;  /* 0x0000000c2f7a7c20 */ /* 0x000fe20008410000 */
[----:B------:R-:W-:Y:S01]  /*2ca0*/  FFMA.FTZ R39, R107, R108, R39 ;  /* 0x0000006c6b277223 */ /* 0x000fe20000010027 */
[----:B------:R-:W-:Y:S01]  /*2cb0*/  FADD.FTZ R100, R100, R119 ;  /* 0x0000007764647221 */ /* 0x000fe20000010000 */
[----:B------:R-:W-:Y:S01]  /*2cc0*/  FADD.FTZ R99, R99, -UR4 ;  /* 0x8000000463637e21 */ /* 0x000fe20008010000 */
[----:B------:R-:W-:Y:S01]  /*2cd0*/  SHF.L.U32 R222, R222, 0x10, RZ ;  /* 0x00000010dede7819 */ /* 0x000fe200000006ff */
[----:B------:R-:W-:Y:S01]  /*2ce0*/  FFMA.FTZ R39, R122, R115, R39 ;  /* 0x000000737a277223 */ /* 0x000fe20000010027 */
[----:B------:R-:W-:Y:S01]  /*2cf0*/  FADD.FTZ R100, R100, R123 ;  /* 0x0000007b64647221 */ /* 0x000fe20000010000 */
[----:B------:R-:W-:-:S02]  /*2d00*/  FMUL.FTZ R124, R99, UR12 ;  /* 0x0000000c637c7c20 */ /* 0x000fc40008410000 */
[----:B------:R-:W-:Y:S01]  /*2d10*/  FFMA.FTZ R99, R109, R110, R39 ;  /* 0x0000006e6d637223 */ /* 0x000fe20000010027 */
[----:B------:R-:W-:Y:S01]  /*2d20*/  FADD.FTZ R42, R42, -UR4 ;  /* 0x800000042a2a7e21 */ /* 0x000fe20008010000 */
[----:B------:R-:W-:Y:S02]  /*2d30*/  SHF.L.U32 R104, R104, 0x10, RZ ;  /* 0x0000001068687819 */ /* 0x000fe400000006ff */
[----:B------:R-:W-:Y:S01]  /*2d40*/  FFMA.FTZ R99, R124, R116, R99 ;  /* 0x000000747c637223 */ /* 0x000fe20000010063 */
[----:B------:R-:W-:Y:S01]  /*2d50*/  FMUL.FTZ R125, R125, UR12 ;  /* 0x0000000c7d7d7c20 */ /* 0x000fe20008410000 */
[----:B------:R-:W-:Y:S02]  /*2d60*/  FADD.FTZ R46, R46, -UR4 ;  /* 0x800000042e2e7e21 */ /* 0x000fe40008010000 */
[----:B------:R-:W-:Y:S01]  /*2d70*/  FFMA.FTZ R99, R111, R114, R99 ;  /* 0x000000726f637223 */ /* 0x000fe20000010063 */
[----:B------:R-:W-:Y:S01]  /*2d80*/  SHF.L.U32 R213, R213, 0x10, RZ ;  /* 0x00000010d5d57819 */ /* 0x000fe200000006ff */
[----:B------:R-:W-:Y:S01]  /*2d90*/  FADD.FTZ R47, R43, -UR4 ;  /* 0x800000042b2f7e21 */ /* 0x000fe20008010000 */
[----:B------:R-:W-:Y:S01]  /*2da0*/  FMUL.FTZ R126, R46, UR12 ;  /* 0x0000000c2e7e7c20 */ /* 0x000fe20008410000 */
[----:B------:R-:W-:Y:S01]  /*2db0*/  FFMA.FTZ R99, R125, R117, R99 ;  /* 0x000000757d637223 */ /* 0x000fe20000010063 */
[----:B------:R-:W-:-:S03]  /*2dc0*/  SHF.L.U32 R214, R214, 0x10, RZ ;  /* 0x00000010d6d67819 */ /* 0x000fc600000006ff */
[----:B------:R-:W-:Y:S01]  /*2dd0*/  FFMA.FTZ R99, R118, R119, R99 ;  /* 0x0000007776637223 */ /* 0x000fe20000010063 */
[----:B------:R-:W-:-:S04]  /*2de0*/  FMUL.FTZ R38, R38, R113 ;  /* 0x0000007126267220 */ /* 0x000fc80000410000 */
[----:B------:R-:W-:Y:S01]  /*2df0*/  FADD.FTZ R100, R100, R38 ;  /* 0x0000002664647221 */ /* 0x000fe20000010000 */
[----:B------:R-:W-:Y:S01]  /*2e00*/  FMUL.FTZ R39, R40, R222 ;  /* 0x000000de28277220 */ /* 0x000fe20000410000 */
[----:B------:R-:W-:-:S03]  /*2e10*/  FMUL.FTZ R41, R41, R120 ;  /* 0x0000007829297220 */ /* 0x000fc60000410000 */
[----:B------:R-:W-:Y:S01]  /*2e20*/  FADD.FTZ R100, R100, R39 ;  /* 0x0000002764647221 */ /* 0x000fe20000010000 */
[----:B------:R-:W-:Y:S01]  /*2e30*/  FMUL.FTZ R40, R42, UR12 ;  /* 0x0000000c2a287c20 */ /* 0x000fe20008410000 */
[----:B----4-:R-:W-:Y:S02]  /*2e40*/  FMUL.FTZ R42, R101, R104 ;  /* 0x00000068652a7220 */ /* 0x010fe40000410000 */
[----:B------:R-:W-:-:S04]  /*2e50*/  FADD.FTZ R100, R100, R41 ;  /* 0x0000002964647221 */ /* 0x000fc80000010000 */
[----:B------:R-:W-:Y:S01]  /*2e60*/  FADD.FTZ R100, R100, R42 ;  /* 0x0000002a64647221 */ /* 0x000fe20000010000 */
[----:B------:R-:W-:Y:S01]  /*2e70*/  FMUL.FTZ R44, R44, R213 ;  /* 0x000000d52c2c7220 */ /* 0x000fe20000410000 */
[----:B------:R-:W-:Y:S01]  /*2e80*/  FFMA.FTZ R99, R126, R123, R99 ;  /* 0x0000007b7e637223 */ /* 0x000fe20000010063 */
[----:B------:R-:W-:-:S03]  /*2e90*/  FMUL.FTZ R47, R47, UR12 ;  /* 0x0000000c2f2f7c20 */ /* 0x000fc60008410000 */
[----:B------:R-:W-:Y:S01]  /*2ea0*/  FFMA.FTZ R99, R40, R38, R99 ;  /* 0x0000002628637223 */ /* 0x000fe20000010063 */
[----:B------:R-:W-:-:S03]  /*2eb0*/  FMUL.FTZ R45, R45, UR12 ;  /* 0x0000000c2d2d7c20 */ /* 0x000fc60008410000 */
[----:B------:R-:W-:Y:S01]  /*2ec0*/  FFMA.FTZ R99, R47, R39, R99 ;  /* 0x000000272f637223 */ /* 0x000fe20000010063 */
[----:B------:R-:W-:-:S03]  /*2ed0*/  FADD.FTZ R50, R50, -UR4 ;  /* 0x8000000432327e21 */ /* 0x000fc60008010000 */
[----:B------:R-:W-:Y:S01]  /*2ee0*/  FFMA.FTZ R99, R45, R41, R99 ;  /* 0x000000292d637223 */ /* 0x000fe20000010063 */
[----:B------:R-:W-:Y:S01]  /*2ef0*/  FMUL.FTZ R50, R50, UR12 ;  /* 0x0000000c32327c20 */ /* 0x000fe20008410000 */
[----:B------:R-:W-:Y:S01]  /*2f00*/  SHF.L.U32 R101, R51, 0x10, RZ ;  /* 0x0000001033657819 */ /* 0x000fe200000006ff */
[----:B------:R-:W-:-:S04]  /*2f10*/  FADD.FTZ R96, R96, -UR4 ;  /* 0x8000000460607e21 */ /* 0x000fc80008010000 */
[----:B------:R-:W-:-:S04]  /*2f20*/  FADD.FTZ R101, R101, -UR4 ;  /* 0x8000000465657e21 */ /* 0x000fc80008010000 */
[----:B------:R-:W-:Y:S01]  /*2f30*/  FMUL.FTZ R101, R101, UR12 ;  /* 0x0000000c65657c20 */ /* 0x000fe20008410000 */
[----:B--2---:R-:W-:-:S04]  /*2f40*/  FMUL.FTZ R43, R98, R220 ;  /* 0x000000dc622b7220 */ /* 0x004fc80000410000 */
[----:B------:R-:W-:Y:S01]  /*2f50*/  FADD.FTZ R100, R100, R43 ;  /* 0x0000002b64647221 */ /* 0x000fe20000010000 */
[----:B---3--:R-:W-:Y:S02]  /*2f60*/  FMUL.FTZ R46, R72, R221 ;  /* 0x000000dd482e7220 */ /* 0x008fe40000410000 */
[----:B------:R-:W2:Y:S01]  /*2f70*/  LDL.LU R72, [R1+0x28] ;  /* 0x0000280001487983 */ /* 0x000ea20000300800 */
[----:B------:R-:W-:Y:S01]  /*2f80*/  FADD.FTZ R100, R100, R44 ;  /* 0x0000002c64647221 */ /* 0x000fe20000010000 */
[----:B------:R-:W-:Y:S01]  /*2f90*/  FMUL.FTZ R48, R48, R214 ;  /* 0x000000d630307220 */ /* 0x000fe20000410000 */
[----:B------:R-:W-:Y:S01]  /*2fa0*/  FADD.FTZ R98, R97, -UR4 ;  /* 0x8000000461627e21 */ /* 0x000fe20008010000 */
[----:B------:R-:W-:Y:S01]  /*2fb0*/  ISETP.NE.U32.AND P0, PT, RZ, UR18, PT ;  /* 0x00000012ff007c0c */ /* 0x000fe2000bf05070 */
[----:B------:R-:W-:Y:S01]  /*2fc0*/  FADD.FTZ R100, R100, R46 ;  /* 0x0000002e64647221 */ /* 0x000fe20000010000 */
[----:B------:R-:W-:Y:S01]  /*2fd0*/  FADD.FTZ R251, R148, R251 ;  /* 0x000000fb94fb7221 */ /* 0x000fe20000010000 */
[----:B------:R-:W-:Y:S01]  /*2fe0*/  FFMA.FTZ R18, R129, R148, R18 ;  /* 0x0000009481127223 */ /* 0x000fe20000010012 */
[----:B------:R-:W3:Y:S01]  /*2ff0*/  LDL.LU R149, [R1+0x30] ;  /* 0x0000300001957983 */ /* 0x000ee20000300800 */
[----:B------:R-:W-:Y:S01]  /*3000*/  FADD.FTZ R97, R100, R48 ;  /* 0x0000003064617221 */ /* 0x000fe20000010000 */
[----:B------:R-:W-:Y:S01]  /*3010*/  SHF.L.U32 R100, R49, 0x10, RZ ;  /* 0x0000001031647819 */ /* 0x000fe200000006ff */
[----:B------:R-:W-:Y:S01]  /*3020*/  FMUL.FTZ R49, R98, UR12 ;  /* 0x0000000c62317c20 */ /* 0x000fe20008410000 */
[----:B------:R-:W-:Y:S01]  /*3030*/  ISETP.NE.AND.EX P0, PT, RZ, UR19, PT, P0 ;  /* 0x00000013ff007c0c */ /* 0x000fe2000bf05300 */
[----:B------:R-:W4:Y:S04]  /*3040*/  LDL.LU R148, [R1+0x38] ;  /* 0x0000380001947983 */ /* 0x000f280000300800 */
[----:B------:R-:W0:Y:S01]  /*3050*/  SHFL.DOWN PT, R98, R97, 0x10, 0x1f ;  /* 0x0a001f0061627f89 */ /* 0x000e2200000e0000 */
[----:B------:R-:W-:Y:S01]  /*3060*/  FADD.FTZ R100, R100, -UR4 ;  /* 0x8000000464647e21 */ /* 0x000fe20008010000 */
[----:B------:R-:W-:Y:S01]  /*3070*/  FFMA.FTZ R99, R49, R42, R99 ;  /* 0x0000002a31637223 */ /* 0x000fe20000010063 */
[----:B------:R-:W1:Y:S02]  /*3080*/  @UP0 LDCU.64 UR4, c[0x0][0x3e0] ;  /* 0x00007c00ff0407ac */ /* 0x000e640008000a00 */
[----:B------:R-:W-:Y:S01]  /*3090*/  FMUL.FTZ R51, R100, UR12 ;  /* 0x0000000c64337c20 */ /* 0x000fe20008410000 */
[----:B------:R-:W-:Y:S01]  /*30a0*/  FFMA.FTZ R99, R50, R43, R99 ;  /* 0x0000002b32637223 */ /* 0x000fe20000010063 */
[----:B------:R-:W-:-:S03]  /*30b0*/  FMUL.FTZ R100, R96, UR12 ;  /* 0x0000000c60647c20 */ /* 0x000fc60008410000 */
[----:B------:R-:W-:-:S04]  /*30c0*/  FFMA.FTZ R99, R51, R44, R99 ;  /* 0x0000002c33637223 */ /* 0x000fc80000010063 */
[----:B------:R-:W-:-:S04]  /*30d0*/  FFMA.FTZ R96, R100, R46, R99 ;  /* 0x0000002e64607223 */ /* 0x000fc80000010063 */
[----:B------:R-:W-:Y:S01]  /*30e0*/  FFMA.FTZ R96, R101, R48, R96 ;  /* 0x0000003065607223 */ /* 0x000fe20000010060 */
[----:B0-----:R-:W-:-:S04]  /*30f0*/  FADD.FTZ R98, R97, R98 ;  /* 0x0000006261627221 */ /* 0x001fc80000010000 */
        /* <DEDUP_REMOVED lines=18> */
[----:B------:R-:W0:Y:S03]  /*3220*/  @P0 LDC.64 R98, c[0x0][0x438] ;  /* 0x00010e00ff620b82 */ /* 0x000e260000000a00 */
[----:B------:R2:W-:Y:S01]  /*3230*/  @!P2 STS.64 [R138], R96 ;  /* 0x000000608a00a388 */ /* 0x0005e20000000a00 */
[----:B------:R-:W-:Y:S01]  /*3240*/  PLOP3.LUT P2, PT, PT, PT, UP0, 0x80, 0x8 ;  /* 0x000000000008781c */ /* 0x000fe20003f4f008 */
[----:B-1----:R-:W-:Y:S01]  /*3250*/  @UP0 UIMAD.WIDE UR4, UR6, 0x2, UR4 ;  /* 0x00000002060408a5 */ /* 0x002fe2000f8e0204 */
[----:B------:R-:W-:Y:S01]  /*3260*/  FFMA.FTZ R6, R118, R112, R6 ;  /* 0x0000007076067223 */ /* 0x000fe20000010006 */
[----:B--2---:R-:W2:Y:S01]  /*3270*/  LDL.LU R138, [R1+0x2c] ;  /* 0x00002c00018a7983 */ /* 0x004ea20000300800 */
[----:B------:R-:W1:Y:S01]  /*3280*/  @P0 LDC.64 R96, c[0x0][0x438] ;  /* 0x00010e00ff600b82 */ /* 0x000e620000000a00 */
[----:B0-----:R-:W-:-:S04]  /*3290*/  @P0 IMAD.WIDE.U32 R98, R150, 0x10, R98 ;  /* 0x0000001096620825 */ /* 0x001fc800078e0062 */
[----:B------:R-:W-:Y:S01]  /*32a0*/  FADD.FTZ R72, R112, R72 ;  /* 0x0000004870487221 */ /* 0x000fe20000010000 */
[----:B------:R0:W5:Y:S02]  /*32b0*/  @P0 LDG.E.128 R64, desc[UR14][R98.64] ;  /* 0x0000000e62400981 */ /* 0x000164000c1e1d00 */
[----:B0-----:R-:W-:Y:S02]  /*32c0*/  MOV R98, UR4 ;  /* 0x0000000400627c02 */ /* 0x001fe40008000f00 */
[----:B------:R-:W-:-:S05]  /*32d0*/  MOV R99, UR5 ;  /* 0x0000000500637c02 */ /* 0x000fca0008000f00 */
[----:B------:R-:W2:Y:S04]  /*32e0*/  @P2 LDG.E.U16 R233, desc[UR14][R98.64] ;  /* 0x0000000e62e92981 */ /* 0x000ea8000c1e1500 */
[----:B------:R-:W2:Y:S04]  /*32f0*/  LDL.LU R98, [R1+0x1c] ;  /* 0x00001c0001627983 */ /* 0x000ea80000300800 */
[----:B------:R-:W2:Y:S04]  /*3300*/  LDL.LU R99, [R1+0x24] ;  /* 0x0000240001637983 */ /* 0x000ea80000300800 */
[----:B------:R0:W-:Y:S04]  /*3310*/  STL [R1+0x28], R72 ;  /* 0x0000284801007387 */ /* 0x0001e80000100800 */
[----:B0-----:R-:W5:Y:S04]  /*3320*/  LDL.LU R72, [R1+0xf0] ;  /* 0x0000f00001487983 */ /* 0x001f680000300800 */
[----:B------:R-:W2:Y:S01]  /*3330*/  LDL.LU R112, [R1+0x14] ;  /* 0x0000140001707983 */ /* 0x000ea20000300800 */
[----:B-1----:R-:W-:-:S05]  /*3340*/  @P0 IMAD.WIDE.U32 R96, R172, 0x10, R96 ;  /* 0x00000010ac600825 */ /* 0x002fca00078e0060 */
[----:B------:R0:W5:Y:S02]  /*3350*/  @P0 LDG.E.128 R68, desc[UR14][R96.64] ;  /* 0x0000000e60440981 */ /* 0x000164000c1e1d00 */
[----:B0-----:R-:W0:Y:S02]  /*3360*/  @P0 LDC.64 R96, c[0x0][0x438] ;  /* 0x00010e00ff600b82 */ /* 0x001e240000000a00 */
[----:B0-----:R-:W-:-:S05]  /*3370*/  @P0 IMAD.WIDE.U32 R96, R127, 0x10, R96 ;  /* 0x000000107f600825 */ /* 0x001fca00078e0060 */
[----:B------:R0:W5:Y:S02]  /*3380*/  @P0 LDG.E.128 R60, desc[UR14][R96.64] ;  /* 0x0000000e603c0981 */ /* 0x000164000c1e1d00 */
[----:B0-----:R-:W0:Y:S02]  /*3390*/  @P0 LDC.64 R96, c[0x0][0x438] ;  /* 0x00010e00ff600b82 */ /* 0x001e240000000a00 */
[----:B0-----:R-:W-:-:S05]  /*33a0*/  @P0 IMAD.WIDE.U32 R96, R102, 0x10, R96 ;  /* 0x0000001066600825 */ /* 0x001fca00078e0060 */
[----:B------:R0:W5:Y:S02]  /*33b0*/  @P0 LDG.E.128 R56, desc[UR14][R96.64] ;  /* 0x0000000e60380981 */ /* 0x000164000c1e1d00 */
[----:B0-----:R-:W0:Y:S01]  /*33c0*/  @P0 LDC.64 R96, c[0x0][0x438] ;  /* 0x00010e00ff600b82 */ /* 0x001e220000000a00 */
[----:B---3--:R-:W-:Y:S01]  /*33d0*/  FADD.FTZ R149, R113, R149 ;  /* 0x0000009571957221 */ /* 0x008fe20000010000 */
[----:B0-----:R-:W-:-:S05]  /*33e0*/  @P0 IMAD.WIDE.U32 R96, R37, 0x10, R96 ;  /* 0x0000001025600825 */ /* 0x001fca00078e0060 */
[----:B------:R0:W5:Y:S02]  /*33f0*/  @P0 LDG.E.128 R52, desc[UR14][R96.64] ;  /* 0x0000000e60340981 */ /* 0x000164000c1e1d00 */
[----:B0-----:R-:W0:Y:S01]  /*3400*/  LDC.64 R96, c[0x0][0x3b0] ;  /* 0x0000ec00ff607b82 */ /* 0x001e220000000a00 */
[----:B----4-:R-:W-:Y:S01]  /*3410*/  FADD.FTZ R148, R120, R148 ;  /* 0x0000009478947221 */ /* 0x010fe20000010000 */
[----:B------:R-:W-:Y:S01]  /*3420*/  FFMA.FTZ R11, R122, R121, R11 ;  /* 0x000000797a0b7223 */ /* 0x000fe2000001000b */
[----:B------:R-:W-:Y:S01]  /*3430*/  FFMA.FTZ R9, R124, R130, R9 ;  /* 0x000000827c097223 */ /* 0x000fe20000010009 */
[----:B------:R-:W-:Y:S01]  /*3440*/  FFMA.FTZ R7, R125, R131, R7 ;  /* 0x000000837d077223 */ /* 0x000fe20000010007 */
[----:B------:R-:W-:Y:S01]  /*3450*/  FFMA.FTZ R5, R126, R139, R5 ;  /* 0x0000008b7e057223 */ /* 0x000fe20000010005 */
[----:B------:R-:W-:Y:S01]  /*3460*/  FFMA.FTZ R4, R40, R113, R4 ;  /* 0x0000007128047223 */ /* 0x000fe20000010004 */
[----:B------:R-:W-:Y:S01]  /*3470*/  FFMA.FTZ R2, R45, R120, R2 ;  /* 0x000000782d027223 */ /* 0x000fe20000010002 */
[----:B--2---:R-:W-:Y:S01]  /*3480*/  FADD.FTZ R138, R139, R138 ;  /* 0x0000008a8b8a7221 */ /* 0x004fe20000010000 */
[----:B------:R-:W-:Y:S01]  /*3490*/  FADD.FTZ R98, R130, R98 ;  /* 0x0000006282627221 */ /* 0x000fe20000010000 */
[----:B------:R-:W-:Y:S01]  /*34a0*/  FADD.FTZ R99, R131, R99 ;  /* 0x0000006383637221 */ /* 0x000fe20000010000 */
[----:B0-----:R-:W-:-:S06]  /*34b0*/  IMAD.WIDE.U32 R130, R127, 0x8, R96 ;  /* 0x000000087f827825 */ /* 0x001fcc00078e0060 */
[----:B------:R-:W5:Y:S01]  /*34c0*/  LDG.E.64 R130, desc[UR14][R130.64] ;  /* 0x0000000e82827981 */ /* 0x000f62000c1e1b00 */
[----:B------:R-:W-:-:S05]  /*34d0*/  FADD.FTZ R112, R121, R112 ;  /* 0x0000007079707221 */ /* 0x000fca0000010000 */
[----:B------:R0:W-:Y:S04]  /*34e0*/  STL [R1+0x14], R112 ;  /* 0x0000147001007387 */ /* 0x0001e80000100800 */
[----:B------:R-:W-:Y:S04]  /*34f0*/  STL [R1+0x1c], R98 ;  /* 0x00001c6201007387 */ /* 0x000fe80000100800 */
[----:B------:R1:W-:Y:S01]  /*3500*/  STL [R1+0x24], R99 ;  /* 0x0000246301007387 */ /* 0x0003e20000100800 */
[----:B------:R-:W-:-:S04]  /*3510*/  IMAD.WIDE.U32 R120, R102, 0x8, R96 ;  /* 0x0000000866787825 */ /* 0x000fc800078e0060 */
[--C-:B0-----:R-:W-:Y:S02]  /*3520*/  IMAD.WIDE.U32 R112, R37, 0x8, R96.reuse ;  /* 0x0000000825707825 */ /* 0x101fe400078e0060 */
[----:B------:R-:W5:Y:S04]  /*3530*/  LDG.E.64 R120, desc[UR14][R120.64] ;  /* 0x0000000e78787981 */ /* 0x000f68000c1e1b00 */
[----:B-1----:R-:W2:Y:S04]  /*3540*/  LDL.LU R99, [R1+0x48] ;  /* 0x0000480001637983 */ /* 0x002ea80000300800 */
[----:B------:R0:W-:Y:S04]  /*3550*/  STL [R1+0x2c], R138 ;  /* 0x00002c8a01007387 */ /* 0x0001e80000100800 */
[----:B------:R-:W-:Y:S04]  /*3560*/  STL [R1+0x30], R149 ;  /* 0x0000309501007387 */ /* 0x000fe80000100800 */
[----:B------:R-:W3:Y:S01]  /*3570*/  LDL.LU R98, [R1+0x34] ;  /* 0x0000340001627983 */ /* 0x000ee20000300800 */
[----:B0-----:R-:W-:-:S03]  /*3580*/  IMAD.WIDE.U32 R138, R150, 0x8, R96 ;  /* 0x00000008968a7825 */ /* 0x001fc600078e0060 */
[----:B------:R0:W-:Y:S04]  /*3590*/  STL [R1+0x38], R148 ;  /* 0x0000389401007387 */ /* 0x0001e80000100800 */
[----:B------:R-:W5:Y:S04]  /*35a0*/  LDG.E.64 R138, desc[UR14][R138.64] ;  /* 0x0000000e8a8a7981 */ /* 0x000f68000c1e1b00 */
[----:B------:R-:W5:Y:S01]  /*35b0*/  LDG.E.64 R112, desc[UR14][R112.64] ;  /* 0x0000000e70707981 */ /* 0x000f62000c1e1b00 */
[----:B0-----:R-:W-:-:S03]  /*35c0*/  IMAD.WIDE.U32 R148, R172, 0x8, R96 ;  /* 0x00000008ac947825 */ /* 0x001fc600078e0060 */
[----:B------:R-:W4:Y:S04]  /*35d0*/  LDL.LU R97, [R1+0x40] ;  /* 0x0000400001617983 */ /* 0x000f280000300800 */
[----:B------:R-:W5:Y:S01]  /*35e0*/  LDG.E.64 R148, desc[UR14][R148.64] ;  /* 0x0000000e94947981 */ /* 0x000f62000c1e1b00 */
[----:B------:R-:W-:Y:S01]  /*35f0*/  FFMA.FTZ R175, R100, R221, R175 ;  /* 0x000000dd64af7223 */ /* 0x000fe200000100af */
[----:B------:R-:W-:Y:S02]  /*3600*/  @!P1 VIADD R167, R103, 0x5000 ;  /* 0x0000500067a79836 */ /* 0x000fe40000000000 */
[----:B------:R-:W-:Y:S01]  /*3610*/  FFMA.FTZ R3, R47, R222, R3 ;  /* 0x000000de2f037223 */ /* 0x000fe20000010003 */
[----:B------:R-:W-:Y:S01]  /*3620*/  FFMA.FTZ R173, R50, R220, R173 ;  /* 0x000000dc32ad7223 */ /* 0x000fe200000100ad */
[----:B------:R-:W-:Y:S01]  /*3630*/  BAR.SYNC.DEFER_BLOCKING 0x0 ;  /* 0x0000000000007b1d */ /* 0x000fe20000010000 */
[----:B--2---:R-:W-:Y:S01]  /*3640*/  FADD.FTZ R99, R221, R99 ;  /* 0x00000063dd637221 */ /* 0x004fe20000010000 */
[----:B---3--:R-:W-:Y:S01]  /*3650*/  FADD.FTZ R98, R222, R98 ;  /* 0x00000062de627221 */ /* 0x008fe20000010000 */
[----:B----4-:R-:W-:-:S05]  /*3660*/  FADD.FTZ R97, R220, R97 ;  /* 0x00000061dc617221 */ /* 0x010fca0000010000 */
[----:B------:R-:W-:Y:S04]  /*3670*/  STL [R1+0x40], R97 ;  /* 0x0000406101007387 */ /* 0x000fe80000100800 */
[----:B------:R-:W2:Y:S04]  /*3680*/  LDL.LU R221, [R1+0x4c] ;  /* 0x00004c0001dd7983 */ /* 0x000ea80000300800 */
[----:B------:R-:W-:Y:S04]  /*3690*/  STL [R1+0x48], R99 ;  /* 0x0000486301007387 */ /* 0x000fe80000100800 */
[----:B------:R-:W3:Y:S04]  /*36a0*/  LDL.LU R222, [R1+0x44] ;  /* 0x0000440001de7983 */ /* 0x000ee80000300800 */
[----:B------:R-:W-:Y:S04]  /*36b0*/  STL [R1+0x34], R98 ;  /* 0x0000346201007387 */ /* 0x000fe80000100800 */
[----:B------:R0:W1:Y:S02]  /*36c0*/  LDS.128 R96, [R167] ;  /* 0x00000000a7607984 */ /* 0x0000640000000c00 */
[----:B0-----:R-:W-:-:S02]  /*36d0*/  IADD3 R167, PT, PT, R103, 0x5030, RZ ;  /* 0x0000503067a77810 */ /* 0x001fc40007ffe0ff */
[----:B------:R-:W-:Y:S01]  /*36e0*/  @!P1 IADD3 R167, PT, PT, R103, 0x5010, RZ ;  /* 0x0000501067a79810 */ /* 0x000fe20007ffe0ff */
[----:B-1----:R-:W-:Y:S01]  /*36f0*/  FADD.FTZ R96, RZ, R96 ;  /* 0x00000060ff607221 */ /* 0x002fe20000010000 */
[----:B------:R-:W-:-:S03]  /*3700*/  FADD.FTZ R97, RZ, R97 ;  /* 0x00000061ff617221 */ /* 0x000fc60000010000 */
[----:B------:R-:W-:Y:S01]  /*3710*/  FADD.FTZ R103, R98, R96 ;  /* 0x0000006062677221 */ /* 0x000fe20000010000 */
[----:B------:R-:W-:Y:S02]  /*3720*/  FADD.FTZ R220, R99, R97 ;  /* 0x0000006163dc7221 */ /* 0x000fe40000010000 */
[----:B------:R-:W0:Y:S02]  /*3730*/  LDS.128 R96, [R167] ;  /* 0x00000000a7607984 */ /* 0x000e240000000c00 */
[----:B0-----:R-:W-:Y:S02]  /*3740*/  FADD.FTZ R97, R220, R97 ;  /* 0x00000061dc617221 */ /* 0x001fe40000010000 */
[----:B------:R-:W4:Y:S02]  /*3750*/  LDL.LU R220, [R1+0x3c] ;  /* 0x00003c0001dc7983 */ /* 0x000f240000300800 */
[----:B------:R-:W-:Y:S01]  /*3760*/  FADD.FTZ R97, R99, R97 ;  /* 0x0000006163617221 */ /* 0x000fe20000010000 */
[----:B------:R-:W-:Y:S01]  /*3770*/  UISETP.NE.U32.AND UP1, UPT, UR18, URZ, UPT ;  /* 0x000000ff1200728c */ /* 0x000fe2000bf25070 */
[----:B------:R-:W-:-:S02]  /*3780*/  FADD.FTZ R96, R103, R96 ;  /* 0x0000006067607221 */ /* 0x000fc40000010000 */
[----:B------:R-:W-:Y:S01]  /*3790*/  FMUL.FTZ R97, R97, UR20 ;  /* 0x0000001461617c20 */ /* 0x000fe20008410000 */
[----:B------:R-:W-:Y:S01]  /*37a0*/  UISETP.NE.AND.EX UP1, UPT, UR19, URZ, UPT, UP1 ;  /* 0x000000ff1300728c */ /* 0x000fe2000bf25310 */
[----:B------:R-:W-:Y:S01]  /*37b0*/  @P2 R2UR UR4, R233 ;  /* 0x00000000e90422ca */ /* 0x000fe200000e0000 */
[----:B------:R-:W-:Y:S02]  /*37c0*/  FADD.FTZ R96, R98, R96 ;  /* 0x0000006062607221 */ /* 0x000fe40000010000 */
[----:B------:R-:W-:Y:S02]  /*37d0*/  R2UR UR13, R97 ;  /* 0x00000000610d72ca */ /* 0x000fe400000e0000 */
[----:B------:R-:W-:Y:S01]  /*37e0*/  FMUL.FTZ R96, R96, UR20 ;  /* 0x0000001460607c20 */ /* 0x000fe20008410000 */
[----:B------:R-:W-:Y:S01]  /*37f0*/  FFMA.FTZ R0, R49, R104, R0 ;  /* 0x0000006831007223 */ /* 0x000fe20000010000 */
[----:B------:R-:W-:Y:S01]  /*3800*/  FFMA.FTZ R174, R51, R213, R174 ;  /* 0x000000d533ae7223 */ /* 0x000fe200000100ae */
[----:B------:R-:W-:Y:S01]  /*3810*/  FFMA.FTZ R176, R101, R214, R176 ;  /* 0x000000d665b07223 */ /* 0x000fe200000100b0 */
[----:B------:R-:W-:-:S04]  /*3820*/  UMOV UR5, 0x3f800000 ;  /* 0x3f80000000057882 */ /* 0x000fc80000000000 */
[----:B------:R-:W-:Y:S01]  /*3830*/  @UP0 USHF.L.U32 UR5, UR4, 0x10, URZ ;  /* 0x0000001004050899 */ /* 0x000fe200080006ff */
[----:B--2---:R-:W-:Y:S01]  /*3840*/  FADD.FTZ R221, R214, R221 ;  /* 0x000000ddd6dd7221 */ /* 0x004fe20000010000 */
[----:B---3--:R-:W-:Y:S01]  /*3850*/  FADD.FTZ R222, R213, R222 ;  /* 0x000000ded5de7221 */ /* 0x008fe20000010000 */
[----:B----4-:R-:W-:-:S05]  /*3860*/  FADD.FTZ R220, R104, R220 ;  /* 0x000000dc68dc7221 */ /* 0x010fca0000010000 */
[----:B------:R0:W-:Y:S04]  /*3870*/  STL [R1+0x3c], R220 ;  /* 0x00003cdc01007387 */ /* 0x0001e80000100800 */
[----:B------:R0:W-:Y:S04]  /*3880*/  STL [R1+0x44], R222 ;  /* 0x000044de01007387 */ /* 0x0001e80000100800 */
[----:B------:R0:W-:Y:S01]  /*3890*/  STL [R1+0x4c], R221 ;  /* 0x00004cdd01007387 */ /* 0x0001e20000100800 */
[----:B------:R-:W-:Y:S01]  /*38a0*/  FSEL R104, R96, RZ, !P3 ;  /* 0x000000ff60687208 */ /* 0x000fe20005800000 */
[----:B------:R-:W-:Y:S06]  /*38b0*/  BRA.U UP1, `(.L_x_1174) ;  /* 0x0000004501fc7547 */ /* 0x000fec000b800000 */
[----:B------:R-:W-:Y:S02]  /*38c0*/  ISETP.NE.U32.AND P0, PT, RZ, UR22, PT ;  /* 0x00000016ff007c0c */ /* 0x000fe4000bf05070 */
[----:B------:R-:W-:Y:S02]  /*38d0*/  MOV R96, 0x10 ;  /* 0x0000001000607802 */ /* 0x000fe40000000f00 */
[----:B------:R-:W-:-:S03]  /*38e0*/  ISETP.NE.AND.EX P0, PT, RZ, UR23, PT, P0 ;  /* 0x00000017ff007c0c */ /* 0x000fc6000bf05300 */
[----:B------:R-:W-:Y:S01]  /*38f0*/  IMAD.WIDE.U32 R96, R172, R96, UR24 ;  /* 0x00000018ac607e25 */ /* 0x000fe2000f8e0060 */
[----:B------:R-:W-:Y:S02]  /*3900*/  PRMT R233, R75, 0x7632, R233 ;  /* 0x000076324be97816 */ /* 0x000fe400000000e9 */
[----:B------:R-:W-:-:S03]  /*3910*/  PRMT R213, R74, 0x7632, R213 ;  /* 0x000076324ad57816 */ /* 0x000fc600000000d5 */
[----:B------:R-:W5:Y:S01]  /*3920*/  LDG.E.128 R96, desc[UR14][R96.64] ;  /* 0x0000000e60607981 */ /* 0x000f62000c1e1d00 */
[----:B------:R-:W-:-:S03]  /*3930*/  PRMT R214, R73, 0x7632, R214 ;  /* 0x0000763249d67816 */ /* 0x000fc600000000d6 */
[----:B------:R-:W-:Y:S05]  /*3940*/  @P0 BRA `(.L_x_1175) ;  /* 0x0000000400b00947 */ /* 0x000fea0003800000 */
[--C-:B------:R-:W-:Y:S01]  /*3950*/  FFMA.FTZ R105, R105, UR13, R104.reuse ;  /* 0x0000000d69697c23 */ /* 0x100fe20008010068 */
[----:B-----5:R-:W-:Y:S01]  /*3960*/  LOP3.LUT P2, RZ, R148, 0xff, RZ, 0xc0, !PT ;  /* 0x000000ff94ff7812 */ /* 0x020fe2000784c0ff */
[----:B------:R-:W-:Y:S01]  /*3970*/  UMOV UR4, UR7 ;  /* 0x0000000700047c82 */ /* 0x000fe20008000000 */
[----:B------:R-:W-:Y:S02]  /*3980*/  HFMA2 R103, -RZ, RZ, 0, 0 ;  /* 0x00000000ff677431 */ /* 0x000fe400000001ff */
[----:B------:R-:W-:Y:S01]  /*3990*/  FADD.FTZ R105, R202, -R105 ;  /* 0x80000069ca697221 */ /* 0x000fe20000010000 */
[----:B------:R-:W-:Y:S01]  /*39a0*/  MOV R202, RZ ;  /* 0x000000ff00ca7202 */ /* 0x000fe20000000f00 */
[--C-:B------:R-:W-:Y:S01]  /*39b0*/  FFMA.FTZ R106, R106, UR13, R104.reuse ;  /* 0x0000000d6a6a7c23 */ /* 0x100fe20008010068 */
[--C-:B------:R-:W-:Y:S01]  /*39c0*/  FFMA.FTZ R200, R200, UR13, R104.reuse ;  /* 0x0000000dc8c87c23 */ /* 0x100fe20008010068 */
[----:B------:R-:W-:Y:S01]  /*39d0*/  FMUL.FTZ R105, R105, UR12 ;  /* 0x0000000c69697c20 */ /* 0x000fe20008410000 */
[----:B------:R-:W-:Y:S01]  /*39e0*/  LOP3.LUT P6, RZ, R148, 0xff000000, RZ, 0xc0, !PT ;  /* 0xff00000094ff7812 */ /* 0x000fe200078cc0ff */
[----:B------:R-:W-:Y:S01]  /*39f0*/  FFMA.FTZ R198, R198, UR13, R104 ;  /* 0x0000000dc6c67c23 */ /* 0x000fe20008010068 */
[----:B------:R-:W-:Y:S01]  /*3a00*/  FADD.FTZ R200, R199, -R200 ;  /* 0x800000c8c7c87221 */ /* 0x000fe20000010000 */
[----:B------:R-:W-:Y:S01]  /*3a10*/  FMUL.FTZ R105, R105, UR5 ;  /* 0x0000000569697c20 */ /* 0x000fe20008410000 */
[----:B------:R-:W-:Y:S01]  /*3a20*/  FFMA.FTZ R168, R168, UR13, R104 ;  /* 0x0000000da8a87c23 */ /* 0x000fe20008010068 */
[----:B------:R-:W-:Y:S01]  /*3a30*/  @P2 SHF.L.U32 R167, R96, 0x10, RZ ;  /* 0x0000001060a72819 */ /* 0x000fe200000006ff */
[----:B------:R-:W-:Y:S01]  /*3a40*/  FMUL.FTZ R200, R200, UR12 ;  /* 0x0000000cc8c87c20 */ /* 0x000fe20008410000 */
[----:B------:R-:W-:Y:S01]  /*3a50*/  FMUL.FTZ R105, R105, UR4 ;  /* 0x0000000469697c20 */ /* 0x000fe20008410000 */
[----:B------:R-:W-:Y:S01]  /*3a60*/  FADD.FTZ R198, R197, -R198 ;  /* 0x800000c6c5c67221 */ /* 0x000fe20000010000 */
[----:B------:R-:W-:Y:S01]  /*3a70*/  LOP3.LUT P5, RZ, R149, 0xff, RZ, 0xc0, !PT ;  /* 0x000000ff95ff7812 */ /* 0x000fe200078ac0ff */
[----:B------:R-:W-:Y:S01]  /*3a80*/  FADD.FTZ R196, R196, -R168 ;  /* 0x800000a8c4c47221 */ /* 0x000fe20000010000 */
[----:B------:R-:W-:Y:S01]  /*3a90*/  @P2 FMUL.FTZ R103, R105, R167 ;  /* 0x000000a769672220 */ /* 0x000fe20000410000 */
[----:B------:R-:W-:Y:S01]  /*3aa0*/  @P2 SHF.L.U32 R167, R72, 0x10, RZ ;  /* 0x0000001048a72819 */ /* 0x000fe200000006ff */
[----:B------:R-:W-:Y:S01]  /*3ab0*/  FMUL.FTZ R198, R198, UR12 ;  /* 0x0000000cc6c67c20 */ /* 0x000fe20008410000 */
[C---:B------:R-:W-:Y:S01]  /*3ac0*/  LOP3.LUT P4, RZ, R149.reuse, 0xff00, RZ, 0xc0, !PT ;  /* 0x0000ff0095ff7812 */ /* 0x040fe2000788c0ff */
[----:B------:R-:W-:Y:S01]  /*3ad0*/  FMUL.FTZ R196, R196, UR12 ;  /* 0x0000000cc4c47c20 */ /* 0x000fe20008410000 */
[----:B------:R-:W-:Y:S01]  /*3ae0*/  LOP3.LUT P3, RZ, R149, 0xff0000, RZ, 0xc0, !PT ;  /* 0x00ff000095ff7812 */ /* 0x000fe2000786c0ff */
[----:B------:R-:W-:Y:S01]  /*3af0*/  @P2 FMUL.FTZ R202, R105, R167 ;  /* 0x000000a769ca2220 */ /* 0x000fe20000410000 */
[----:B------:R-:W-:Y:S01]  /*3b00*/  LOP3.LUT P2, RZ, R148, 0xff00, RZ, 0xc0, !PT ;  /* 0x0000ff0094ff7812 */ /* 0x000fe2000784c0ff */
[----:B------:R-:W-:Y:S01]  /*3b10*/  FADD.FTZ R105, R201, -R106 ;  /* 0x8000006ac9697221 */ /* 0x000fe20000010000 */
[----:B------:R-:W-:Y:S01]  /*3b20*/  PRMT R167, R72, 0x7632, R167 ;  /* 0x0000763248a77816 */ /* 0x000fe200000000a7 */
[----:B------:R-:W-:-:S02]  /*3b30*/  HFMA2 R106, -RZ, RZ, 0, 0 ;  /* 0x00000000ff6a7431 */ /* 0x000fc400000001ff */
[--C-:B------:R-:W-:Y:S01]  /*3b40*/  FFMA.FTZ R169, R169, UR13, R104.reuse ;  /* 0x0000000da9a97c23 */ /* 0x100fe20008010068 */
[----:B------:R-:W-:Y:S01]  /*3b50*/  FMUL.FTZ R105, R105, UR12 ;  /* 0x0000000c69697c20 */ /* 0x000fe20008410000 */
[----:B------:R-:W-:Y:S02]  /*3b60*/  HFMA2 R168, -RZ, RZ, 0, 0 ;  /* 0x00000000ffa87431 */ /* 0x000fe400000001ff */
[--C-:B------:R-:W-:Y:S01]  /*3b70*/  FFMA.FTZ R194, R194, UR13, R104.reuse ;  /* 0x0000000dc2c27c23 */ /* 0x100fe20008010068 */
[----:B------:R-:W-:Y:S01]  /*3b80*/  FADD.FTZ R169, R195, -R169 ;  /* 0x800000a9c3a97221 */ /* 0x000fe20000010000 */
[----:B------:R-:W-:Y:S01]  /*3b90*/  FMUL.FTZ R105, R105, UR5 ;  /* 0x0000000569697c20 */ /* 0x000fe20008410000 */
[----:B------:R-:W-:Y:S01]  /*3ba0*/  FFMA.FTZ R171, R171, UR13, R104 ;  /* 0x0000000dabab7c23 */ /* 0x000fe20008010068 */
[----:B------:R-:W-:Y:S01]  /*3bb0*/  FADD.FTZ R170, R170, -R194 ;  /* 0x800000c2aaaa7221 */ /* 0x000fe20000010000 */
[----:B------:R-:W-:Y:S01]  /*3bc0*/  FMUL.FTZ R169, R169, UR12 ;  /* 0x0000000ca9a97c20 */ /* 0x000fe20008410000 */
[----:B------:R-:W-:Y:S01]  /*3bd0*/  @P2 PRMT R96, R96, 0x7632, R96 ;  /* 0x0000763260602816 */ /* 0x000fe20000000060 */
[----:B------:R-:W-:Y:S01]  /*3be0*/  FMUL.FTZ R105, R105, UR4 ;  /* 0x0000000469697c20 */ /* 0x000fe20008410000 */
[----:B------:R-:W-:Y:S01]  /*3bf0*/  @P2 SHF.L.U32 R167, R167, 0x10, RZ ;  /* 0x00000010a7a72819 */ /* 0x000fe200000006ff */
[----:B------:R-:W-:Y:S01]  /*3c00*/  FMUL.FTZ R170, R170, UR12 ;  /* 0x0000000caaaa7c20 */ /* 0x000fe20008410000 */
[----:B------:R-:W-:Y:S01]  /*3c10*/  @P2 SHF.L.U32 R96, R96, 0x10, RZ ;  /* 0x0000001060602819 */ /* 0x000fe200000006ff */
[----:B------:R-:W-:Y:S01]  /*3c20*/  FADD.FTZ R193, R193, -R171 ;  /* 0x800000abc1c17221 */ /* 0x000fe20000010000 */
[----:B------:R-:W-:Y:S01]  /*3c30*/  @P4 SHF.L.U32 R194, R213, 0x10, RZ ;  /* 0x00000010d5c24819 */ /* 0x000fe200000006ff */
[----:B------:R-:W-:Y:S01]  /*3c40*/  FMUL.FTZ R170, R170, UR5 ;  /* 0x00000005aaaa7c20 */ /* 0x000fe20008410000 */
[----:B------:R-:W-:Y:S01]  /*3c50*/  @P3 SHF.L.U32 R195, R75, 0x10, RZ ;  /* 0x000000104bc33819 */ /* 0x000fe200000006ff */
[C---:B------:R-:W-:Y:S01]  /*3c60*/  @P2 FMUL.FTZ R106, R105.reuse, R96 ;  /* 0x00000060696a2220 */ /* 0x040fe20000410000 */
[----:B------:R-:W-:Y:S01]  /*3c70*/  MOV R96, RZ ;  /* 0x000000ff00607202 */ /* 0x000fe20000000f00 */
[----:B------:R-:W-:Y:S01]  /*3c80*/  @P2 FMUL.FTZ R96, R105, R167 ;  /* 0x000000a769602220 */ /* 0x000fe20000410000 */
[----:B------:R-:W-:Y:S01]  /*3c90*/  LOP3.LUT P2, RZ, R148, 0xff0000, RZ, 0xc0, !PT ;  /* 0x00ff000094ff7812 */ /* 0x000fe2000784c0ff */
[----:B------:R-:W-:Y:S01]  /*3ca0*/  FMUL.FTZ R167, R200, UR5 ;  /* 0x00000005c8a77c20 */ /* 0x000fe20008410000 */
[----:B------:R-:W-:-:S02]  /*3cb0*/  HFMA2 R105, -RZ, RZ, 0, 0 ;  /* 0x00000000ff697431 */ /* 0x000fc400000001ff */
[----:B------:R-:W-:Y:S01]  /*3cc0*/  FMUL.FTZ R171, R170, UR4 ;  /* 0x00000004aaab7c20 */ /* 0x000fe20008410000 */
[----:B------:R-:W-:Y:S02]  /*3cd0*/  HFMA2 R170, -RZ, RZ, 0, 0 ;  /* 0x00000000ffaa7431 */ /* 0x000fe400000001ff */
[----:B------:R-:W-:Y:S01]  /*3ce0*/  FMUL.FTZ R167, R167, UR4 ;  /* 0x00000004a7a77c20 */ /* 0x000fe20008410000 */
[----:B------:R-:W-:Y:S01]  /*3cf0*/  FMUL.FTZ R193, R193, UR12 ;  /* 0x0000000cc1c17c20 */ /* 0x000fe20008410000 */
[----:B------:R-:W-:-:S04]  /*3d00*/  F2FP.BF16.F32.PACK_AB R96, R96, R202 ;  /* 0x000000ca6060723e */ /* 0x000fc800000010ff */
[----:B------:R-:W-:Y:S01]  /*3d10*/  @P2 SHF.L.U32 R199, R97, 0x10, RZ ;  /* 0x0000001061c72819 */ /* 0x000fe200000006ff */
[----:B------:R-:W-:Y:S01]  /*3d20*/  @P2 IMAD.U32 R200, R73, 0x10000, RZ ;  /* 0x0001000049c82824 */ /* 0x000fe200078e00ff */
[----:B------:R-:W-:-:S03]  /*3d30*/  @P6 PRMT R97, R97, 0x7632, R97 ;  /* 0x0000763261616816 */ /* 0x000fc60000000061 */
[C---:B------:R-:W-:Y:S01]  /*3d40*/  @P2 FMUL.FTZ R105, R167.reuse, R199 ;  /* 0x000000c7a7692220 */ /* 0x040fe20000410000 */
[----:B------:R-:W-:Y:S01]  /*3d50*/  MOV R199, RZ ;  /* 0x000000ff00c77202 */ /* 0x000fe20000000f00 */
[----:B------:R-:W-:Y:S01]  /*3d60*/  @P2 FMUL.FTZ R199, R167, R200 ;  /* 0x000000c8a7c72220 */ /* 0x000fe20000410000 */
[----:B------:R-:W-:Y:S01]  /*3d70*/  ISETP.GE.U32.AND P2, PT, R148, RZ, PT ;  /* 0x000000ff9400720c */ /* 0x000fe20003f46070 */
[----:B------:R-:W-:Y:S01]  /*3d80*/  FMUL.FTZ R148, R198, UR5 ;  /* 0x00000005c6947c20 */ /* 0x000fe20008410000 */
[----:B------:R-:W-:Y:S01]  /*3d90*/  HFMA2 R167, -RZ, RZ, 0, 0 ;  /* 0x00000000ffa77431 */ /* 0x000fe200000001ff */
[----:B------:R-:W-:Y:S02]  /*3da0*/  @P6 SHF.L.U32 R97, R97, 0x10, RZ ;  /* 0x0000001061616819 */ /* 0x000fe400000006ff */
[----:B------:R-:W-:Y:S01]  /*3db0*/  ISETP.GE.U32.AND.EX P2, PT, R149, 0x1000000, PT, P2 ;  /* 0x010000009500780c */ /* 0x000fe20003f46120 */
[----:B------:R-:W-:Y:S01]  /*3dc0*/  FMUL.FTZ R148, R148, UR4 ;  /* 0x0000000494947c20 */ /* 0x000fe20008410000 */
[----:B------:R-:W-:-:S03]  /*3dd0*/  @P6 SHF.L.U32 R149, R214, 0x10, RZ ;  /* 0x00000010d6956819 */ /* 0x000fc600000006ff */
[C---:B------:R-:W-:Y:S01]  /*3de0*/  @P6 FMUL.FTZ R167, R148.reuse, R97 ;  /* 0x0000006194a76220 */ /* 0x040fe20000410000 */
[----:B------:R-:W-:Y:S01]  /*3df0*/  MOV R97, RZ ;  /* 0x000000ff00617202 */ /* 0x000fe20000000f00 */
[----:B------:R-:W-:Y:S01]  /*3e00*/  @P6 FMUL.FTZ R97, R148, R149 ;  /* 0x0000009594616220 */ /* 0x000fe20000410000 */
[----:B------:R-:W-:Y:S01]  /*3e10*/  FMUL.FTZ R149, R196, UR5 ;  /* 0x00000005c4957c20 */ /* 0x000fe20008410000 */
[----:B------:R-:W-:Y:S02]  /*3e20*/  @P5 SHF.L.U32 R148, R98, 0x10, RZ ;  /* 0x0000001062945819 */ /* 0x000fe400000006ff */
[----:B------:R-:W-:Y:S01]  /*3e30*/  @P5 SHF.L.U32 R196, R74, 0x10, RZ ;  /* 0x000000104ac45819 */ /* 0x000fe200000006ff */
[----:B------:R-:W-:Y:S01]  /*3e40*/  FMUL.FTZ R149, R149, UR4 ;  /* 0x0000000495957c20 */ /* 0x000fe20008410000 */
[----:B------:R-:W-:Y:S02]  /*3e50*/  @P4 PRMT R98, R98, 0x7632, R98 ;  /* 0x0000763262624816 */ /* 0x000fe40000000062 */
[----:B------:R-:W-:Y:S01]  /*3e60*/  F2FP.BF16.F32.PACK_AB R97, R97, R199 ;  /* 0x000000c76161723e */ /* 0x000fe200000010ff */
[C---:B------:R-:W-:Y:S01]  /*3e70*/  @P5 FMUL.FTZ R168, R149.reuse, R148 ;  /* 0x0000009495a85220 */ /* 0x040fe20000410000 */
[----:B------:R-:W-:Y:S01]  /*3e80*/  MOV R148, RZ ;  /* 0x000000ff00947202 */ /* 0x000fe20000000f00 */
[----:B------:R-:W-:Y:S01]  /*3e90*/  @P5 FMUL.FTZ R148, R149, R196 ;  /* 0x000000c495945220 */ /* 0x000fe20000410000 */
[----:B------:R-:W-:Y:S01]  /*3ea0*/  FMUL.FTZ R149, R169, UR5 ;  /* 0x00000005a9957c20 */ /* 0x000fe20008410000 */
[----:B------:R-:W-:Y:S01]  /*3eb0*/  HFMA2 R169, -RZ, RZ, 0, 0 ;  /* 0x00000000ffa97431 */ /* 0x000fe200000001ff */
[----:B------:R-:W-:-:S02]  /*3ec0*/  @P4 SHF.L.U32 R98, R98, 0x10, RZ ;  /* 0x0000001062624819 */ /* 0x000fc400000006ff */
[----:B------:R-:W-:-:S04]  /*3ed0*/  FMUL.FTZ R149, R149, UR4 ;  /* 0x0000000495957c20 */ /* 0x000fc80008410000 */
[C---:B------:R-:W-:Y:S01]  /*3ee0*/  @P4 FMUL.FTZ R169, R149.reuse, R98 ;  /* 0x0000006295a94220 */ /* 0x040fe20000410000 */
[----:B------:R-:W-:Y:S01]  /*3ef0*/  MOV R98, RZ ;  /* 0x000000ff00627202 */ /* 0x000fe20000000f00 */
[----:B------:R-:W-:Y:S01]  /*3f00*/  @P4 FMUL.FTZ R98, R149, R194 ;  /* 0x000000c295624220 */ /* 0x000fe20000410000 */
[C---:B------:R-:W-:Y:S01]  /*3f10*/  @P3 IMAD.U32 R194, R99.reuse, 0x10000, RZ ;  /* 0x0001000063c23824 */ /* 0x040fe200078e00ff */
[----:B------:R-:W-:Y:S02]  /*3f20*/  @P2 PRMT R99, R99, 0x7632, R99 ;  /* 0x0000763263632816 */ /* 0x000fe40000000063 */
[----:B------:R-:W-:Y:S01]  /*3f30*/  MOV R149, RZ ;  /* 0x000000ff00957202 */ /* 0x000fe20000000f00 */
[----:B------:R-:W-:Y:S01]  /*3f40*/  @P3 FMUL.FTZ R170, R171, R194 ;  /* 0x000000c2abaa3220 */ /* 0x000fe20000410000 */
[----:B------:R-:W-:Y:S01]  /*3f50*/  FMUL.FTZ R194, R193, UR5 ;  /* 0x00000005c1c27c20 */ /* 0x000fe20008410000 */
[----:B------:R-:W-:Y:S01]  /*3f60*/  @P2 SHF.L.U32 R193, R99, 0x10, RZ ;  /* 0x0000001063c12819 */ /* 0x000fe200000006ff */
[----:B------:R-:W-:Y:S01]  /*3f70*/  @P3 FMUL.FTZ R149, R171, R195 ;  /* 0x000000c3ab953220 */ /* 0x000fe20000410000 */
[----:B------:R-:W-:Y:S01]  /*3f80*/  HFMA2 R99, -RZ, RZ, 0, 0 ;  /* 0x00000000ff637431 */ /* 0x000fe200000001ff */
[----:B------:R-:W-:Y:S01]  /*3f90*/  @P2 SHF.L.U32 R195, R233, 0x10, RZ ;  /* 0x00000010e9c32819 */ /* 0x000fe200000006ff */
[----:B------:R-:W-:Y:S01]  /*3fa0*/  FMUL.FTZ R194, R194, UR4 ;  /* 0x00000004c2c27c20 */ /* 0x000fe20008410000 */
[----:B------:R-:W-:-:S02]  /*3fb0*/  MOV R171, RZ ;  /* 0x000000ff00ab7202 */ /* 0x000fc40000000f00 */
[----:B------:R-:W-:Y:S01]  /*3fc0*/  F2FP.BF16.F32.PACK_AB R98, R98, R148 ;  /* 0x000000946262723e */ /* 0x000fe200000010ff */
[C---:B------:R-:W-:Y:S01]  /*3fd0*/  @P2 FMUL.FTZ R99, R194.reuse, R195 ;  /* 0x000000c3c2632220 */ /* 0x040fe20000410000 */
[----:B------:R-:W-:-:S04]  /*3fe0*/  @P2 FMUL.FTZ R171, R194, R193 ;  /* 0x000000c1c2ab2220 */ /* 0x000fc80000410000 */
[----:B------:R-:W-:Y:S01]  /*3ff0*/  F2FP.BF16.F32.PACK_AB R99, R99, R149 ;  /* 0x000000956363723e */ /* 0x000fe200000010ff */
[----:B------:R-:W-:Y:S06]  /*4000*/  BRA `(.L_x_1176) ;  /* 0x0000000400bc7947 */ /* 0x000fec0003800000 */
.L_x_1175:
[--C-:B------:R-:W-:Y:S01]  /*4010*/  FFMA.FTZ R105, R105, UR13, R104.reuse ;  /* 0x0000000d69697c23 */ /* 0x100fe20008010068 */
[----:B-----5:R-:W-:Y:S01]  /*4020*/  LOP3.LUT P2, RZ, R148, 0xff, RZ, 0xc0, !PT ;  /* 0x000000ff94ff7812 */ /* 0x020fe2000784c0ff */
[----:B------:R-:W-:Y:S01]  /*4030*/  FFMA.FTZ R95, R106, UR13, R104 ;  /* 0x0000000d6a5f7c23 */ /* 0x000fe20008010068 */
[----:B------:R-:W-:Y:S01]  /*4040*/  LOP3.LUT P3, RZ, R148, 0xff00, RZ, 0xc0, !PT ;  /* 0x0000ff0094ff7812 */ /* 0x000fe2000786c0ff */
[----:B------:R-:W-:Y:S01]  /*4050*/  FADD.FTZ R92, R202, -R105 ;  /* 0x80000069ca5c7221 */ /* 0x000fe20000010000 */
[----:B------:R-:W-:Y:S01]  /*4060*/  UMOV UR4, UR7 ;  /* 0x0000000700047c82 */ /* 0x000fe20008000000 */
[----:B------:R-:W-:Y:S01]  /*4070*/  FADD.FTZ R95, R201, -R95 ;  /* 0x8000005fc95f7221 */ /* 0x000fe20000010000 */
[----:B------:R-:W-:Y:S02]  /*4080*/  HFMA2 R103, -RZ, RZ, 0, 0 ;  /* 0x00000000ff677431 */ /* 0x000fe400000001ff */
[----:B------:R-:W-:Y:S01]  /*4090*/  FMUL.FTZ R92, R92, UR12 ;  /* 0x0000000c5c5c7c20 */ /* 0x000fe20008410000 */
[----:B------:R-:W-:Y:S01]  /*40a0*/  MOV R201, RZ ;  /* 0x000000ff00c97202 */ /* 0x000fe20000000f00 */
[----:B------:R-:W-:Y:S01]  /*40b0*/  FMUL.FTZ R95, R95, UR12 ;  /* 0x0000000c5f5f7c20 */ /* 0x000fe20008410000 */
[----:B------:R-:W-:-:S02]  /*40c0*/  HFMA2 R106, -RZ, RZ, 0, 0 ;  /* 0x00000000ff6a7431 */ /* 0x000fc400000001ff */
[----:B------:R-:W-:Y:S01]  /*40d0*/  FMUL.FTZ R93, R92, UR5 ;  /* 0x000000055c5d7c20 */ /* 0x000fe20008410000 */
[----:B------:R-:W-:Y:S01]  /*40e0*/  PRMT R167, R72, 0x7632, R167 ;  /* 0x0000763248a77816 */ /* 0x000fe200000000a7 */
[--C-:B------:R-:W-:Y:S01]  /*40f0*/  FFMA.FTZ R200, R200, UR13, R104.reuse ;  /* 0x0000000dc8c87c23 */ /* 0x100fe20008010068 */
[----:B------:R-:W-:Y:S01]  /*4100*/  @P2 SHF.L.U32 R94, R96, 0x10, RZ ;  /* 0x00000010605e2819 */ /* 0x000fe200000006ff */
[----:B------:R-:W-:Y:S01]  /*4110*/  FMUL.FTZ R93, R93, UR4 ;  /* 0x000000045d5d7c20 */ /* 0x000fe20008410000 */
[----:B------:R-:W-:Y:S01]  /*4120*/  @P2 SHF.L.U32 R105, R72, 0x10, RZ ;  /* 0x0000001048692819 */ /* 0x000fe200000006ff */
[--C-:B------:R-:W-:Y:S01]  /*4130*/  FFMA.FTZ R198, R198, UR13, R104.reuse ;  /* 0x0000000dc6c67c23 */ /* 0x100fe20008010068 */
[----:B------:R-:W-:Y:S01]  /*4140*/  FFMA.FTZ R168, R168, UR13, R104 ;  /* 0x0000000da8a87c23 */ /* 0x000fe20008010068 */
[C---:B------:R-:W-:Y:S01]  /*4150*/  @P2 FMUL.FTZ R103, R93.reuse, R94 ;  /* 0x0000005e5d672220 */ /* 0x040fe20000410000 */
[----:B------:R-:W-:Y:S01]  /*4160*/  @P3 PRMT R94, R96, 0x7632, R94 ;  /* 0x00007632605e3816 */ /* 0x000fe2000000005e */
[----:B------:R-:W-:Y:S01]  /*4170*/  @P2 FMUL.FTZ R201, R93, R105 ;  /* 0x000000695dc92220 */ /* 0x000fe20000410000 */
[----:B------:R-:W-:Y:S01]  /*4180*/  FMUL.FTZ R93, R95, UR5 ;  /* 0x000000055f5d7c20 */ /* 0x000fe20008410000 */
[----:B------:R-:W-:Y:S01]  /*4190*/  MOV R96, RZ ;  /* 0x000000ff00607202 */ /* 0x000fe20000000f00 */
[----:B------:R-:W-:Y:S01]  /*41a0*/  HFMA2 R105, -RZ, RZ, 0, 0 ;  /* 0x00000000ff697431 */ /* 0x000fe200000001ff */
[----:B------:R-:W-:Y:S01]  /*41b0*/  @P3 SHF.L.U32 R94, R94, 0x10, RZ ;  /* 0x000000105e5e3819 */ /* 0x000fe200000006ff */
[----:B------:R-:W-:Y:S01]  /*41c0*/  FMUL.FTZ R93, R93, UR4 ;  /* 0x000000045d5d7c20 */ /* 0x000fe20008410000 */
[----:B------:R-:W-:Y:S01]  /*41d0*/  LOP3.LUT P2, RZ, R148, 0xff0000, RZ, 0xc0, !PT ;  /* 0x00ff000094ff7812 */ /* 0x000fe2000784c0ff */
[----:B------:R-:W-:Y:S01]  /*41e0*/  FADD.FTZ R198, R197, -R198 ;  /* 0x800000c6c5c67221 */ /* 0x000fe20000010000 */
[----:B------:R-:W-:Y:S01]  /*41f0*/  MOV R197, RZ ;  /* 0x000000ff00c57202 */ /* 0x000fe20000000f00 */
[----:B------:R-:W-:Y:S01]  /*4200*/  @P3 FMUL.FTZ R106, R93, R94 ;  /* 0x0000005e5d6a3220 */ /* 0x000fe20000410000 */
[----:B------:R-:W-:Y:S01]  /*4210*/  @P3 SHF.L.U32 R94, R167, 0x10, RZ ;  /* 0x00000010a75e3819 */ /* 0x000fe200000006ff */
[----:B------:R-:W-:Y:S01]  /*4220*/  FMUL.FTZ R198, R198, UR12 ;  /* 0x0000000cc6c67c20 */ /* 0x000fe20008410000 */
[--C-:B------:R-:W-:Y:S01]  /*4230*/  FFMA.FTZ R169, R169, UR13, R104.reuse ;  /* 0x0000000da9a97c23 */ /* 0x100fe20008010068 */
[--C-:B------:R-:W-:Y:S01]  /*4240*/  FFMA.FTZ R194, R194, UR13, R104.reuse ;  /* 0x0000000dc2c27c23 */ /* 0x100fe20008010068 */
[----:B------:R-:W-:Y:S01]  /*4250*/  FFMA.FTZ R171, R171, UR13, R104 ;  /* 0x0000000dabab7c23 */ /* 0x000fe20008010068 */
[----:B------:R-:W-:Y:S01]  /*4260*/  @P3 FMUL.FTZ R96, R93, R94 ;  /* 0x0000005e5d603220 */ /* 0x000fe20000410000 */
[----:B------:R-:W-:Y:S01]  /*4270*/  FADD.FTZ R93, R199, -R200 ;  /* 0x800000c8c75d7221 */ /* 0x000fe20000010000 */
[----:B------:R-:W-:Y:S01]  /*4280*/  LOP3.LUT P3, RZ, R148, 0xff000000, RZ, 0xc0, !PT ;  /* 0xff00000094ff7812 */ /* 0x000fe2000786c0ff */
[----:B------:R-:W-:Y:S01]  /*4290*/  FADD.FTZ R169, R195, -R169 ;  /* 0x800000a9c3a97221 */ /* 0x000fe20000010000 */
[----:B------:R-:W-:-:S02]  /*42a0*/  @P2 IMAD.U32 R167, R97, 0x10000, RZ ;  /* 0x0001000061a72824 */ /* 0x000fc400078e00ff */
[----:B------:R-:W-:Y:S01]  /*42b0*/  FMUL.FTZ R93, R93, UR12 ;  /* 0x0000000c5d5d7c20 */ /* 0x000fe20008410000 */
[----:B------:R-:W-:Y:S01]  /*42c0*/  FADD.FTZ R194, R170, -R194 ;  /* 0x800000c2aac27221 */ /* 0x000fe20000010000 */
[----:B------:R-:W-:Y:S01]  /*42d0*/  IMAD.MOV.U32 R170, RZ, RZ, RZ ;  /* 0x000000ffffaa7224 */ /* 0x000fe200078e00ff */
[----:B------:R-:W-:Y:S01]  /*42e0*/  F2FP.BF16.F32.PACK_AB R92, R95, R92 ;  /* 0x0000005c5f5c723e */ /* 0x000fe200000010ff */
[----:B------:R-:W-:Y:S01]  /*42f0*/  FMUL.FTZ R94, R93, UR5 ;  /* 0x000000055d5e7c20 */ /* 0x000fe20008410000 */
[----:B------:R-:W-:Y:S02]  /*4300*/  F2FP.BF16.F32.PACK_AB R93, R198, R93 ;  /* 0x0000005dc65d723e */ /* 0x000fe400000010ff */
[----:B------:R-:W-:Y:S01]  /*4310*/  F2FP.BF16.F32.PACK_AB R96, R96, R201 ;  /* 0x000000c96060723e */ /* 0x000fe200000010ff */
[----:B------:R-:W-:Y:S01]  /*4320*/  FMUL.FTZ R94, R94, UR4 ;  /* 0x000000045e5e7c20 */ /* 0x000fe20008410000 */
[----:B------:R-:W-:-:S03]  /*4330*/  @P3 PRMT R97, R97, 0x7632, R97 ;  /* 0x0000763261613816 */ /* 0x000fc60000000061 */
[----:B------:R-:W-:Y:S01]  /*4340*/  @P2 FMUL.FTZ R105, R94, R167 ;  /* 0x000000a75e692220 */ /* 0x000fe20000410000 */
[----:B------:R-:W-:Y:S02]  /*4350*/  @P2 SHF.L.U32 R167, R73, 0x10, RZ ;  /* 0x0000001049a72819 */ /* 0x000fe400000006ff */
[----:B------:R-:W-:Y:S02]  /*4360*/  @P3 SHF.L.U32 R97, R97, 0x10, RZ ;  /* 0x0000001061613819 */ /* 0x000fe400000006ff */
[----:B------:R-:W-:Y:S01]  /*4370*/  @P3 SHF.L.U32 R199, R214, 0x10, RZ ;  /* 0x00000010d6c73819 */ /* 0x000fe200000006ff */
[----:B------:R-:W-:Y:S01]  /*4380*/  @P2 FMUL.FTZ R197, R94, R167 ;  /* 0x000000a75ec52220 */ /* 0x000fe20000410000 */
[----:B------:R-:W-:Y:S01]  /*4390*/  FMUL.FTZ R94, R198, UR5 ;  /* 0x00000005c65e7c20 */ /* 0x000fe20008410000 */
[----:B------:R-:W-:Y:S01]  /*43a0*/  HFMA2 R167, -RZ, RZ, 0, 0 ;  /* 0x00000000ffa77431 */ /* 0x000fe200000001ff */
[----:B------:R-:W-:Y:S02]  /*43b0*/  LOP3.LUT P2, RZ, R149, 0xff, RZ, 0xc0, !PT ;  /* 0x000000ff95ff7812 */ /* 0x000fe4000784c0ff */
[----:B------:R-:W-:-:S04]  /*43c0*/  FMUL.FTZ R94, R94, UR4 ;  /* 0x000000045e5e7c20 */ /* 0x000fc80008410000 */
[C---:B------:R-:W-:Y:S01]  /*43d0*/  @P3 FMUL.FTZ R167, R94.reuse, R97 ;  /* 0x000000615ea73220 */ /* 0x040fe20000410000 */
[----:B------:R-:W-:Y:S01]  /*43e0*/  MOV R97, RZ ;  /* 0x000000ff00617202 */ /* 0x000fe20000000f00 */
[----:B------:R-:W-:Y:S01]  /*43f0*/  @P3 FMUL.FTZ R97, R94, R199 ;  /* 0x000000c75e613220 */ /* 0x000fe20000410000 */
[----:B------:R-:W-:Y:S01]  /*4400*/  FADD.FTZ R94, R196, -R168 ;  /* 0x800000a8c45e7221 */ /* 0x000fe20000010000 */
[----:B------:R-:W-:-:S03]  /*4410*/  HFMA2 R168, -RZ, RZ, 0, 0 ;  /* 0x00000000ffa87431 */ /* 0x000fc600000001ff */
[----:B------:R-:W-:Y:S01]  /*4420*/  FMUL.FTZ R94, R94, UR12 ;  /* 0x0000000c5e5e7c20 */ /* 0x000fe20008410000 */
[----:B------:R-:W-:Y:S02]  /*4430*/  @P2 SHF.L.U32 R196, R98, 0x10, RZ ;  /* 0x0000001062c42819 */ /* 0x000fe400000006ff */
[----:B------:R-:W-:Y:S01]  /*4440*/  @P2 SHF.L.U32 R200, R74, 0x10, RZ ;  /* 0x000000104ac82819 */ /* 0x000fe200000006ff */
[----:B------:R-:W-:Y:S01]  /*4450*/  FMUL.FTZ R199, R94, UR5 ;  /* 0x000000055ec77c20 */ /* 0x000fe20008410000 */
[----:B------:R-:W-:-:S03]  /*4460*/  F2FP.BF16.F32.PACK_AB R97, R97, R197 ;  /* 0x000000c56161723e */ /* 0x000fc600000010ff */
[----:B------:R-:W-:-:S04]  /*4470*/  FMUL.FTZ R199, R199, UR4 ;  /* 0x00000004c7c77c20 */ /* 0x000fc80008410000 */
[C---:B------:R-:W-:Y:S01]  /*4480*/  @P2 FMUL.FTZ R168, R199.reuse, R196 ;  /* 0x000000c4c7a82220 */ /* 0x040fe20000410000 */
[----:B------:R-:W-:Y:S01]  /*4490*/  MOV R196, RZ ;  /* 0x000000ff00c47202 */ /* 0x000fe20000000f00 */
[----:B------:R-:W-:Y:S01]  /*44a0*/  @P2 FMUL.FTZ R196, R199, R200 ;  /* 0x000000c8c7c42220 */ /* 0x000fe20000410000 */
[----:B------:R-:W-:Y:S01]  /*44b0*/  LOP3.LUT P2, RZ, R149, 0xff00, RZ, 0xc0, !PT ;  /* 0x0000ff0095ff7812 */ /* 0x000fe2000784c0ff */
[----:B------:R-:W-:Y:S01]  /*44c0*/  FMUL.FTZ R199, R169, UR12 ;  /* 0x0000000ca9c77c20 */ /* 0x000fe20008410000 */
[----:B------:R-:W-:-:S03]  /*44d0*/  HFMA2 R169, -RZ, RZ, 0, 0 ;  /* 0x00000000ffa97431 */ /* 0x000fc600000001ff */
[C---:B------:R-:W-:Y:S01]  /*44e0*/  FMUL.FTZ R195, R199.reuse, UR5 ;  /* 0x00000005c7c37c20 */ /* 0x040fe20008410000 */
[----:B------:R-:W-:-:S03]  /*44f0*/  F2FP.BF16.F32.PACK_AB R94, R199, R94 ;  /* 0x0000005ec75e723e */ /* 0x000fc600000010ff */
[----:B------:R-:W-:-:S04]  /*4500*/  FMUL.FTZ R195, R195, UR4 ;  /* 0x00000004c3c37c20 */ /* 0x000fc80008410000 */
[----:B------:R-:W-:Y:S02]  /*4510*/  @P2 PRMT R98, R98, 0x7632, R98 ;  /* 0x0000763262622816 */ /* 0x000fe40000000062 */
[----:B------:R-:W-:Y:S02]  /*4520*/  @P2 SHF.L.U32 R200, R213, 0x10, RZ ;  /* 0x00000010d5c82819 */ /* 0x000fe400000006ff */
[----:B------:R-:W-:-:S05]  /*4530*/  @P2 SHF.L.U32 R98, R98, 0x10, RZ ;  /* 0x0000001062622819 */ /* 0x000fca00000006ff */
[C---:B------:R-:W-:Y:S01]  /*4540*/  @P2 FMUL.FTZ R169, R195.reuse, R98 ;  /* 0x00000062c3a92220 */ /* 0x040fe20000410000 */
[----:B------:R-:W-:Y:S01]  /*4550*/  MOV R98, RZ ;  /* 0x000000ff00627202 */ /* 0x000fe20000000f00 */
[----:B------:R-:W-:Y:S01]  /*4560*/  @P2 FMUL.FTZ R98, R195, R200 ;  /* 0x000000c8c3622220 */ /* 0x000fe20000410000 */
[----:B------:R-:W-:Y:S01]  /*4570*/  LOP3.LUT P2, RZ, R149, 0xff0000, RZ, 0xc0, !PT ;  /* 0x00ff000095ff7812 */ /* 0x000fe2000784c0ff */
[----:B------:R-:W-:-:S03]  /*4580*/  FMUL.FTZ R195, R194, UR12 ;  /* 0x0000000cc2c37c20 */ /* 0x000fc60008410000 */
[----:B------:R-:W-:Y:S01]  /*4590*/  F2FP.BF16.F32.PACK_AB R98, R98, R196 ;  /* 0x000000c46262723e */ /* 0x000fe200000010ff */
[----:B------:R-:W-:-:S04]  /*45a0*/  FMUL.FTZ R200, R195, UR5 ;  /* 0x00000005c3c87c20 */ /* 0x000fc80008410000 */
[----:B------:R-:W-:-:S04]  /*45b0*/  FMUL.FTZ R200, R200, UR4 ;  /* 0x00000004c8c87c20 */ /* 0x000fc80008410000 */
[----:B------:R-:W-:Y:S02]  /*45c0*/  @P2 SHF.L.U32 R194, R99, 0x10, RZ ;  /* 0x0000001063c22819 */ /* 0x000fe400000006ff */
[----:B------:R-:W-:-:S03]  /*45d0*/  @P2 SHF.L.U32 R202, R75, 0x10, RZ ;  /* 0x000000104bca2819 */ /* 0x000fc600000006ff */
[C---:B------:R-:W-:Y:S01]  /*45e0*/  @P2 FMUL.FTZ R170, R200.reuse, R194 ;  /* 0x000000c2c8aa2220 */ /* 0x040fe20000410000 */
[----:B------:R-:W-:Y:S02]  /*45f0*/  HFMA2 R194, -RZ, RZ, 0, 0 ;  /* 0x00000000ffc27431 */ /* 0x000fe400000001ff */
[----:B------:R-:W-:Y:S01]  /*4600*/  @P2 FMUL.FTZ R194, R200, R202 ;  /* 0x000000cac8c22220 */ /* 0x000fe20000410000 */
[----:B------:R-:W-:Y:S01]  /*4610*/  ISETP.GE.U32.AND P2, PT, R148, RZ, PT ;  /* 0x000000ff9400720c */ /* 0x000fe20003f46070 */
[----:B------:R-:W-:Y:S01]  /*4620*/  FADD.FTZ R148, R193, -R171 ;  /* 0x800000abc1947221 */ /* 0x000fe20000010000 */
[----:B------:R-:W-:Y:S02]  /*4630*/  MOV R171, RZ ;  /* 0x000000ff00ab7202 */ /* 0x000fe40000000f00 */
[----:B------:R-:W-:Y:S01]  /*4640*/  ISETP.GE.U32.AND.EX P2, PT, R149, 0x1000000, PT, P2 ;  /* 0x010000009500780c */ /* 0x000fe20003f46120 */
[----:B------:R-:W-:-:S04]  /*4650*/  FMUL.FTZ R148, R148, UR12 ;  /* 0x0000000c94947c20 */ /* 0x000fc80008410000 */
[C---:B------:R-:W-:Y:S01]  /*4660*/  FMUL.FTZ R149, R148.reuse, UR5 ;  /* 0x0000000594957c20 */ /* 0x040fe20008410000 */
[----:B------:R-:W-:-:S03]  /*4670*/  F2FP.BF16.F32.PACK_AB R95, R148, R195 ;  /* 0x000000c3945f723e */ /* 0x000fc600000010ff */
[----:B------:R-:W-:-:S04]  /*4680*/  FMUL.FTZ R149, R149, UR4 ;  /* 0x0000000495957c20 */ /* 0x000fc80008410000 */
[----:B------:R-:W-:Y:S02]  /*4690*/  @P2 PRMT R99, R99, 0x7632, R99 ;  /* 0x0000763263632816 */ /* 0x000fe40000000063 */
[----:B------:R-:W-:Y:S02]  /*46a0*/  @P2 SHF.L.U32 R193, R233, 0x10, RZ ;  /* 0x00000010e9c12819 */ /* 0x000fe400000006ff */
[----:B------:R-:W-:-:S05]  /*46b0*/  @P2 SHF.L.U32 R99, R99, 0x10, RZ ;  /* 0x0000001063632819 */ /* 0x000fca00000006ff */
[C---:B------:R-:W-:Y:S01]  /*46c0*/  @P2 FMUL.FTZ R171, R149.reuse, R99 ;  /* 0x0000006395ab2220 */ /* 0x040fe20000410000 */
[----:B------:R-:W-:Y:S02]  /*46d0*/  HFMA2 R99, -RZ, RZ, 0, 0 ;  /* 0x00000000ff637431 */ /* 0x000fe400000001ff */
[----:B------:R-:W-:-:S05]  /*46e0*/  @P2 FMUL.FTZ R99, R149, R193 ;  /* 0x000000c195632220 */ /* 0x000fca0000410000 */
[----:B------:R-:W-:-:S07]  /*46f0*/  F2FP.BF16.F32.PACK_AB R99, R99, R194 ;  /* 0x000000c26363723e */ /* 0x000fce00000010ff */
.L_x_1176:
[----:B------:R-:W1:Y:S01]  /*4700*/  @P0 LDC.64 R148, c[0x0][0x478] ;  /* 0x00011e00ff940b82 */ /* 0x000e620000000a00 */
[----:B------:R-:W-:Y:S02]  /*4710*/  PRMT R193, R79, 0x7632, R193 ;  /* 0x000076324fc17816 */ /* 0x000fe400000000c1 */
[----:B------:R-:W-:Y:S02]  /*4720*/  PRMT R194, R78, 0x7632, R194 ;  /* 0x000076324ec27816 */ /* 0x000fe400000000c2 */
[----:B------:R-:W-:Y:S02]  /*4730*/  PRMT R195, R77, 0x7632, R195 ;  /* 0x000076324dc37816 */ /* 0x000fe400000000c3 */
[----:B------:R-:W-:Y:S01]  /*4740*/  PRMT R196, R76, 0x7632, R196 ;  /* 0x000076324cc47816 */ /* 0x000fe200000000c4 */
[----:B-1----:R-:W-:-:S05]  /*4750*/  @P0 IMAD.WIDE.U32 R148, R172, 0x10, R148 ;  /* 0x00000010ac940825 */ /* 0x002fca00078e0094 */
[----:B------:R1:W-:Y:S02]  /*4760*/  @P0 STG.E.128 desc[UR14][R148.64], R92 ;  /* 0x0000005c94000986 */ /* 0x0003e4000c101d0e */
[----:B-1----:R-:W-:-:S05]  /*4770*/  MOV R148, 0x10 ;  /* 0x0000001000947802 */ /* 0x002fca0000000f00 */
[----:B------:R-:W-:-:S05]  /*4780*/  IMAD.WIDE.U32 R148, R172, R148, UR26 ;  /* 0x0000001aac947e25 */ /* 0x000fca000f8e0094 */
[----:B------:R1:W-:Y:S02]  /*4790*/  STG.E.128 desc[UR14][R148.64], R96 ;  /* 0x0000006094007986 */ /* 0x0003e4000c101d0e */
[----:B-1----:R-:W-:-:S05]  /*47a0*/  MOV R96, 0x10 ;  /* 0x0000001000607802 */ /* 0x002fca0000000f00 */
[----:B------:R-:W-:-:S06]  /*47b0*/  IMAD.WIDE.U32 R96, R150, R96, UR24 ;  /* 0x0000001896607e25 */ /* 0x000fcc000f8e0060 */
[----:B------:R-:W5:Y:S01]  /*47c0*/  LDG.E.128 R96, desc[UR14][R96.64] ;  /* 0x0000000e60607981 */ /* 0x000f62000c1e1d00 */
[----:B------:R-:W-:Y:S05]  /*47d0*/  @!P0 BRA `(.L_x_1177) ;  /* 0x0000000400b88947 */ /* 0x000fea0003800000 */
[--C-:B------:R-:W-:Y:S01]  /*47e0*/  FFMA.FTZ R166, R166, UR13, R104.reuse ;  /* 0x0000000da6a67c23 */ /* 0x100fe20008010068 */
[----:B------:R-:W-:Y:S01]  /*47f0*/  LOP3.LUT P2, RZ, R138, 0xff, RZ, 0xc0, !PT ;  /* 0x000000ff8aff7812 */ /* 0x000fe2000784c0ff */
[----:B------:R-:W-:Y:S01]  /*4800*/  FFMA.FTZ R95, R158, UR13, R104 ;  /* 0x0000000d9e5f7c23 */ /* 0x000fe20008010068 */
[----:B------:R-:W-:Y:S01]  /*4810*/  LOP3.LUT P3, RZ, R138, 0xff00, RZ, 0xc0, !PT ;  /* 0x0000ff008aff7812 */ /* 0x000fe2000786c0ff */
[----:B------:R-:W-:Y:S01]  /*4820*/  FADD.FTZ R92, R164, -R166 ;  /* 0x800000a6a45c7221 */ /* 0x000fe20000010000 */
[----:B------:R-:W-:Y:S02]  /*4830*/  HFMA2 R158, -RZ, RZ, 0, 0 ;  /* 0x00000000ff9e7431 */ /* 0x000fe400000001ff */
[----:B------:R-:W-:Y:S01]  /*4840*/  FADD.FTZ R95, R157, -R95 ;  /* 0x8000005f9d5f7221 */ /* 0x000fe20000010000 */
[----:B------:R-:W-:Y:S01]  /*4850*/  MOV R148, RZ ;  /* 0x000000ff00947202 */ /* 0x000fe20000000f00 */
[----:B------:R-:W-:Y:S01]  /*4860*/  FMUL.FTZ R92, R92, UR12 ;  /* 0x0000000c5c5c7c20 */ /* 0x000fe20008410000 */
[--C-:B------:R-:W-:Y:S01]  /*4870*/  FFMA.FTZ R165, R165, UR13, R104.reuse ;  /* 0x0000000da5a57c23 */ /* 0x100fe20008010068 */
[----:B------:R-:W-:Y:S01]  /*4880*/  FMUL.FTZ R95, R95, UR12 ;  /* 0x0000000c5f5f7c20 */ /* 0x000fe20008410000 */
[----:B------:R-:W-:Y:S01]  /*4890*/  FFMA.FTZ R164, R156, UR13, R104 ;  /* 0x0000000d9ca47c23 */ /* 0x000fe20008010068 */
[----:B------:R-:W-:Y:S01]  /*48a0*/  FMUL.FTZ R93, R92, UR5 ;  /* 0x000000055c5d7c20 */ /* 0x000fe20008410000 */
[----:B------:R-:W-:Y:S01]  /*48b0*/  HFMA2 R157, -RZ, RZ, 0, 0 ;  /* 0x00000000ff9d7431 */ /* 0x000fe200000001ff */
[----:B-----5:R-:W-:Y:S01]  /*48c0*/  @P2 SHF.L.U32 R94, R96, 0x10, RZ ;  /* 0x00000010605e2819 */ /* 0x020fe200000006ff */
[----:B------:R-:W-:Y:S01]  /*48d0*/  FADD.FTZ R164, R155, -R164 ;  /* 0x800000a49ba47221 */ /* 0x000fe20000010000 */
[----:B------:R-:W-:Y:S01]  /*48e0*/  FMUL.FTZ R93, R93, UR4 ;  /* 0x000000045d5d7c20 */ /* 0x000fe20008410000 */
[----:B------:R-:W-:Y:S01]  /*48f0*/  @P2 SHF.L.U32 R149, R76, 0x10, RZ ;  /* 0x000000104c952819 */ /* 0x000fe200000006ff */
[----:B------:R-:W-:Y:S01]  /*4900*/  FFMA.FTZ R162, R162, UR13, R104 ;  /* 0x0000000da2a27c23 */ /* 0x000fe20008010068 */
[----:B------:R-:W-:Y:S01]  /*4910*/  FMUL.FTZ R164, R164, UR12 ;  /* 0x0000000ca4a47c20 */ /* 0x000fe20008410000 */
[C---:B------:R-:W-:Y:S01]  /*4920*/  @P2 FMUL.FTZ R148, R93.reuse, R94 ;  /* 0x0000005e5d942220 */ /* 0x040fe20000410000 */
[----:B------:R-:W-:Y:S01]  /*4930*/  @P3 PRMT R94, R96, 0x7632, R94 ;  /* 0x00007632605e3816 */ /* 0x000fe2000000005e */
[----:B------:R-:W-:Y:S01]  /*4940*/  @P2 FMUL.FTZ R158, R93, R149 ;  /* 0x000000955d9e2220 */ /* 0x000fe20000410000 */
[----:B------:R-:W-:Y:S01]  /*4950*/  FMUL.FTZ R93, R95, UR5 ;  /* 0x000000055f5d7c20 */ /* 0x000fe20008410000 */
[----:B------:R-:W-:Y:S01]  /*4960*/  IMAD.MOV.U32 R149, RZ, RZ, RZ ;  /* 0x000000ffff957224 */ /* 0x000fe200078e00ff */
[----:B------:R-:W-:Y:S01]  /*4970*/  @P3 SHF.L.U32 R94, R94, 0x10, RZ ;  /* 0x000000105e5e3819 */ /* 0x000fe200000006ff */
[--C-:B------:R-:W-:Y:S01]  /*4980*/  FFMA.FTZ R154, R154, UR13, R104.reuse ;  /* 0x0000000d9a9a7c23 */ /* 0x100fe20008010068 */
[----:B------:R-:W-:Y:S01]  /*4990*/  FMUL.FTZ R93, R93, UR4 ;  /* 0x000000045d5d7c20 */ /* 0x000fe20008410000 */
[----:B------:R-:W-:Y:S01]  /*49a0*/  MOV R96, RZ ;  /* 0x000000ff00607202 */ /* 0x000fe20000000f00 */
[----:B------:R-:W-:Y:S01]  /*49b0*/  FFMA.FTZ R161, R161, UR13, R104 ;  /* 0x0000000da1a17c23 */ /* 0x000fe20008010068 */
[----:B------:R-:W-:Y:S01]  /*49c0*/  LOP3.LUT P2, RZ, R138, 0xff0000, RZ, 0xc0, !PT ;  /* 0x00ff00008aff7812 */ /* 0x000fe2000784c0ff */
[----:B------:R-:W-:Y:S01]  /*49d0*/  @P3 FMUL.FTZ R149, R93, R94 ;  /* 0x0000005e5d953220 */ /* 0x000fe20000410000 */
[----:B------:R-:W-:Y:S01]  /*49e0*/  @P3 SHF.L.U32 R94, R196, 0x10, RZ ;  /* 0x00000010c45e3819 */ /* 0x000fe200000006ff */
[----:B------:R-:W-:Y:S01]  /*49f0*/  FADD.FTZ R154, R153, -R154 ;  /* 0x8000009a999a7221 */ /* 0x000fe20000010000 */
[----:B------:R-:W-:-:S02]  /*4a00*/  HFMA2 R153, -RZ, RZ, 0, 0 ;  /* 0x00000000ff997431 */ /* 0x000fc400000001ff */
[----:B------:R-:W-:Y:S01]  /*4a10*/  FADD.FTZ R161, R159, -R161 ;  /* 0x800000a19fa17221 */ /* 0x000fe20000010000 */
[----:B------:R-:W-:Y:S01]  /*4a20*/  FFMA.FTZ R152, R152, UR13, R104 ;  /* 0x0000000d98987c23 */ /* 0x000fe20008010068 */
[----:B------:R-:W-:Y:S01]  /*4a30*/  @P3 FMUL.FTZ R96, R93, R94 ;  /* 0x0000005e5d603220 */ /* 0x000fe20000410000 */
[----:B------:R-:W-:Y:S01]  /*4a40*/  FADD.FTZ R93, R163, -R165 ;  /* 0x800000a5a35d7221 */ /* 0x000fe20000010000 */
[----:B------:R-:W-:Y:S01]  /*4a50*/  LOP3.LUT P3, RZ, R138, 0xff000000, RZ, 0xc0, !PT ;  /* 0xff0000008aff7812 */ /* 0x000fe2000786c0ff */
[----:B------:R-:W-:Y:S01]  /*4a60*/  FMUL.FTZ R161, R161, UR12 ;  /* 0x0000000ca1a17c20 */ /* 0x000fe20008410000 */
[----:B------:R-:W-:Y:S01]  /*4a70*/  MOV R163, RZ ;  /* 0x000000ff00a37202 */ /* 0x000fe20000000f00 */
[----:B------:R-:W-:Y:S01]  /*4a80*/  FMUL.FTZ R93, R93, UR12 ;  /* 0x0000000c5d5d7c20 */ /* 0x000fe20008410000 */
[----:B------:R-:W-:Y:S02]  /*4a90*/  @P2 SHF.L.U32 R155, R97, 0x10, RZ ;  /* 0x00000010619b2819 */ /* 0x000fe400000006ff */
[----:B------:R-:W-:Y:S01]  /*4aa0*/  F2FP.BF16.F32.PACK_AB R92, R95, R92 ;  /* 0x0000005c5f5c723e */ /* 0x000fe200000010ff */
[----:B------:R-:W-:Y:S01]  /*4ab0*/  FMUL.FTZ R94, R93, UR5 ;  /* 0x000000055d5e7c20 */ /* 0x000fe20008410000 */
[----:B------:R-:W-:-:S02]  /*4ac0*/  F2FP.BF16.F32.PACK_AB R93, R164, R93 ;  /* 0x0000005da45d723e */ /* 0x000fc400000010ff */
[----:B------:R-:W-:Y:S01]  /*4ad0*/  F2FP.BF16.F32.PACK_AB R96, R96, R158 ;  /* 0x0000009e6060723e */ /* 0x000fe200000010ff */
[----:B------:R-:W-:Y:S02]  /*4ae0*/  FMUL.FTZ R94, R94, UR4 ;  /* 0x000000045e5e7c20 */ /* 0x000fe40008410000 */
[----:B------:R-:W-:Y:S02]  /*4af0*/  @P3 PRMT R97, R97, 0x7632, R97 ;  /* 0x0000763261613816 */ /* 0x000fe40000000061 */
[C---:B------:R-:W-:Y:S01]  /*4b00*/  @P2 FMUL.FTZ R157, R94.reuse, R155 ;  /* 0x0000009b5e9d2220 */ /* 0x040fe20000410000 */
[----:B------:R-:W-:Y:S02]  /*4b10*/  @P2 SHF.L.U32 R155, R77, 0x10, RZ ;  /* 0x000000104d9b2819 */ /* 0x000fe400000006ff */
[----:B------:R-:W-:Y:S02]  /*4b20*/  @P3 SHF.L.U32 R97, R97, 0x10, RZ ;  /* 0x0000001061613819 */ /* 0x000fe400000006ff */
[----:B------:R-:W-:Y:S01]  /*4b30*/  @P3 SHF.L.U32 R156, R195, 0x10, RZ ;  /* 0x00000010c39c3819 */ /* 0x000fe200000006ff */
[----:B------:R-:W-:Y:S01]  /*4b40*/  @P2 FMUL.FTZ R163, R94, R155 ;  /* 0x0000009b5ea32220 */ /* 0x000fe20000410000 */
[----:B------:R-:W-:Y:S01]  /*4b50*/  FMUL.FTZ R94, R164, UR5 ;  /* 0x00000005a45e7c20 */ /* 0x000fe20008410000 */
[----:B------:R-:W-:Y:S01]  /*4b60*/  HFMA2 R155, -RZ, RZ, 0, 0 ;  /* 0x00000000ff9b7431 */ /* 0x000fe200000001ff */
[----:B------:R-:W-:-:S02]  /*4b70*/  LOP3.LUT P2, RZ, R139, 0xff, RZ, 0xc0, !PT ;  /* 0x000000ff8bff7812 */ /* 0x000fc4000784c0ff */
        /* <DEDUP_REMOVED lines=16> */
[----:B------:R-:W-:-:S04]  /*4c80*/  FMUL.FTZ R162, R154, UR12 ;  /* 0x0000000c9aa27c20 */ /* 0x000fc80008410000 */
[C---:B------:R-:W-:Y:S01]  /*4c90*/  FMUL.FTZ R154, R162.reuse, UR5 ;  /* 0x00000005a29a7c20 */ /* 0x040fe20008410000 */
[----:B------:R-:W-:-:S03]  /*4ca0*/  F2FP.BF16.F32.PACK_AB R94, R162, R94 ;  /* 0x0000005ea25e723e */ /* 0x000fc600000010ff */
[----:B------:R-:W-:-:S04]  /*4cb0*/  FMUL.FTZ R154, R154, UR4 ;  /* 0x000000049a9a7c20 */ /* 0x000fc80008410000 */
[----:B------:R-:W-:Y:S02]  /*4cc0*/  @P2 PRMT R98, R98, 0x7632, R98 ;  /* 0x0000763262622816 */ /* 0x000fe40000000062 */
[----:B------:R-:W-:-:S03]  /*4cd0*/  @P2 SHF.L.U32 R165, R194, 0x10, RZ ;  /* 0x00000010c2a52819 */ /* 0x000fc600000006ff */
[----:B------:R-:W-:-:S04]  /*4ce0*/  @P2 IMAD.U32 R98, R98, 0x10000, RZ ;  /* 0x0001000062622824 */ /* 0x000fc800078e00ff */
[C---:B------:R-:W-:Y:S01]  /*4cf0*/  @P2 FMUL.FTZ R153, R154.reuse, R98 ;  /* 0x000000629a992220 */ /* 0x040fe20000410000 */
[----:B------:R-:W-:Y:S01]  /*4d00*/  MOV R98, RZ ;  /* 0x000000ff00627202 */ /* 0x000fe20000000f00 */
[----:B------:R-:W-:Y:S01]  /*4d10*/  @P2 FMUL.FTZ R98, R154, R165 ;  /* 0x000000a59a622220 */ /* 0x000fe20000410000 */
[----:B------:R-:W-:Y:S01]  /*4d20*/  LOP3.LUT P2, RZ, R139, 0xff0000, RZ, 0xc0, !PT ;  /* 0x00ff00008bff7812 */ /* 0x000fe2000784c0ff */
[----:B------:R-:W-:Y:S01]  /*4d30*/  FMUL.FTZ R165, R161, UR5 ;  /* 0x00000005a1a57c20 */ /* 0x000fe20008410000 */
[----:B------:R-:W-:Y:S02]  /*4d40*/  HFMA2 R154, -RZ, RZ, 0, 0 ;  /* 0x00000000ff9a7431 */ /* 0x000fe400000001ff */
[----:B------:R-:W-:Y:S01]  /*4d50*/  F2FP.BF16.F32.PACK_AB R98, R98, R160 ;  /* 0x000000a06262723e */ /* 0x000fe200000010ff */
[----:B------:R-:W-:-:S08]  /*4d60*/  FMUL.FTZ R165, R165, UR4 ;  /* 0x00000004a5a57c20 */ /* 0x000fd00008410000 */
[----:B------:R-:W-:Y:S02]  /*4d70*/  @P2 SHF.L.U32 R159, R99, 0x10, RZ ;  /* 0x00000010639f2819 */ /* 0x000fe400000006ff */
[----:B------:R-:W-:-:S03]  /*4d80*/  @P2 SHF.L.U32 R166, R79, 0x10, RZ ;  /* 0x000000104fa62819 */ /* 0x000fc600000006ff */
[C---:B------:R-:W-:Y:S01]  /*4d90*/  @P2 FMUL.FTZ R154, R165.reuse, R159 ;  /* 0x0000009fa59a2220 */ /* 0x040fe20000410000 */
[----:B------:R-:W-:Y:S01]  /*4da0*/  MOV R159, RZ ;  /* 0x000000ff009f7202 */ /* 0x000fe20000000f00 */
[----:B------:R-:W-:Y:S01]  /*4db0*/  @P2 FMUL.FTZ R159, R165, R166 ;  /* 0x000000a6a59f2220 */ /* 0x000fe20000410000 */
[----:B------:R-:W-:Y:S01]  /*4dc0*/  ISETP.GE.U32.AND P2, PT, R138, RZ, PT ;  /* 0x000000ff8a00720c */ /* 0x000fe20003f46070 */
[----:B------:R-:W-:Y:S01]  /*4dd0*/  FADD.FTZ R138, R151, -R152 ;  /* 0x80000098978a7221 */ /* 0x000fe20000010000 */
[----:B------:R-:W-:Y:S02]  /*4de0*/  HFMA2 R152, -RZ, RZ, 0, 0 ;  /* 0x00000000ff987431 */ /* 0x000fe400000001ff */
        /* <DEDUP_REMOVED lines=10> */
[----:B------:R-:W-:-:S05]  /*4e90*/  @P2 FMUL.FTZ R99, R139, R151 ;  /* 0x000000978b632220 */ /* 0x000fca0000410000 */
[----:B------:R-:W-:Y:S01]  /*4ea0*/  F2FP.BF16.F32.PACK_AB R99, R99, R159 ;  /* 0x0000009f6363723e */ /* 0x000fe200000010ff */
[----:B------:R-:W-:Y:S06]  /*4eb0*/  BRA `(.L_x_1178) ;  /* 0x0000000400a47947 */ /* 0x000fec0003800000 */
.L_x_1177:
[--C-:B------:R-:W-:Y:S01]  /*4ec0*/  FFMA.FTZ R166, R166, UR13, R104.reuse ;  /* 0x0000000da6a67c23 */ /* 0x100fe20008010068 */
[----:B------:R-:W-:Y:S01]  /*4ed0*/  LOP3.LUT P2, RZ, R138, 0xff, RZ, 0xc0, !PT ;  /* 0x000000ff8aff7812 */ /* 0x000fe2000784c0ff */
[----:B------:R-:W-:Y:S02]  /*4ee0*/  HFMA2 R148, -RZ, RZ, 0, 0 ;  /* 0x00000000ff947431 */ /* 0x000fe400000001ff */
[----:B------:R-:W-:Y:S01]  /*4ef0*/  FFMA.FTZ R158, R158, UR13, R104 ;  /* 0x0000000d9e9e7c23 */ /* 0x000fe20008010068 */
[----:B------:R-:W-:Y:S01]  /*4f00*/  FADD.FTZ R166, R164, -R166 ;  /* 0x800000a6a4a67221 */ /* 0x000fe20000010000 */
[--C-:B------:R-:W-:Y:S01]  /*4f10*/  FFMA.FTZ R165, R165, UR13, R104.reuse ;  /* 0x0000000da5a57c23 */ /* 0x100fe20008010068 */
[----:B------:R-:W-:Y:S01]  /*4f20*/  LOP3.LUT P6, RZ, R138, 0xff000000, RZ, 0xc0, !PT ;  /* 0xff0000008aff7812 */ /* 0x000fe200078cc0ff */
[--C-:B------:R-:W-:Y:S01]  /*4f30*/  FFMA.FTZ R156, R156, UR13, R104.reuse ;  /* 0x0000000d9c9c7c23 */ /* 0x100fe20008010068 */
[----:B------:R-:W-:Y:S01]  /*4f40*/  FMUL.FTZ R166, R166, UR12 ;  /* 0x0000000ca6a67c20 */ /* 0x000fe20008410000 */
[----:B------:R-:W-:Y:S01]  /*4f50*/  FADD.FTZ R165, R163, -R165 ;  /* 0x800000a5a3a57221 */ /* 0x000fe20000010000 */
[----:B------:R-:W-:Y:S01]  /*4f60*/  FFMA.FTZ R162, R162, UR13, R104 ;  /* 0x0000000da2a27c23 */ /* 0x000fe20008010068 */
[----:B------:R-:W-:Y:S01]  /*4f70*/  FADD.FTZ R156, R155, -R156 ;  /* 0x8000009c9b9c7221 */ /* 0x000fe20000010000 */
[----:B------:R-:W-:Y:S01]  /*4f80*/  FMUL.FTZ R149, R166, UR5 ;  /* 0x00000005a6957c20 */ /* 0x000fe20008410000 */
[----:B------:R-:W-:Y:S01]  /*4f90*/  FMUL.FTZ R165, R165, UR12 ;  /* 0x0000000ca5a57c20 */ /* 0x000fe20008410000 */
[----:B-----5:R-:W-:Y:S01]  /*4fa0*/  @P2 SHF.L.U32 R164, R96, 0x10, RZ ;  /* 0x0000001060a42819 */ /* 0x020fe200000006ff */
[----:B------:R-:W-:-:S02]  /*4fb0*/  @P2 IMAD.U32 R166, R76, 0x10000, RZ ;  /* 0x000100004ca62824 */ /* 0x000fc400078e00ff */
[----:B------:R-:W-:Y:S01]  /*4fc0*/  FMUL.FTZ R149, R149, UR4 ;  /* 0x0000000495957c20 */ /* 0x000fe20008410000 */
[----:B------:R-:W-:Y:S01]  /*4fd0*/  FMUL.FTZ R163, R165, UR5 ;  /* 0x00000005a5a37c20 */ /* 0x000fe20008410000 */
[----:B------:R-:W-:Y:S01]  /*4fe0*/  FMUL.FTZ R156, R156, UR12 ;  /* 0x0000000c9c9c7c20 */ /* 0x000fe20008410000 */
[----:B------:R-:W-:Y:S01]  /*4ff0*/  LOP3.LUT P5, RZ, R139, 0xff, RZ, 0xc0, !PT ;  /* 0x000000ff8bff7812 */ /* 0x000fe200078ac0ff */
[-C--:B------:R-:W-:Y:S01]  /*5000*/  @P2 FMUL.FTZ R148, R164, R149.reuse ;  /* 0x00000095a4942220 */ /* 0x080fe20000410000 */
[----:B------:R-:W-:Y:S01]  /*5010*/  MOV R164, RZ ;  /* 0x000000ff00a47202 */ /* 0x000fe20000000f00 */
[----:B------:R-:W-:Y:S01]  /*5020*/  @P2 FMUL.FTZ R164, R166, R149 ;  /* 0x00000095a6a42220 */ /* 0x000fe20000410000 */
[----:B------:R-:W-:Y:S01]  /*5030*/  LOP3.LUT P2, RZ, R138, 0xff00, RZ, 0xc0, !PT ;  /* 0x0000ff008aff7812 */ /* 0x000fe2000784c0ff */
[----:B------:R-:W-:Y:S01]  /*5040*/  FADD.FTZ R149, R157, -R158 ;  /* 0x8000009e9d957221 */ /* 0x000fe20000010000 */
[----:B------:R-:W-:Y:S01]  /*5050*/  FMUL.FTZ R163, R163, UR4 ;  /* 0x00000004a3a37c20 */ /* 0x000fe20008410000 */
[----:B------:R-:W-:-:S02]  /*5060*/  HFMA2 R155, -RZ, RZ, 0, 0 ;  /* 0x00000000ff9b7431 */ /* 0x000fc400000001ff */
[----:B------:R-:W-:Y:S01]  /*5070*/  FADD.FTZ R160, R160, -R162 ;  /* 0x800000a2a0a07221 */ /* 0x000fe20000010000 */
[----:B------:R-:W-:Y:S01]  /*5080*/  FMUL.FTZ R149, R149, UR12 ;  /* 0x0000000c95957c20 */ /* 0x000fe20008410000 */
[C---:B------:R-:W-:Y:S01]  /*5090*/  LOP3.LUT P4, RZ, R139.reuse, 0xff00, RZ, 0xc0, !PT ;  /* 0x0000ff008bff7812 */ /* 0x040fe2000788c0ff */
[----:B------:R-:W-:Y:S01]  /*50a0*/  FFMA.FTZ R154, R154, UR13, R104 ;  /* 0x0000000d9a9a7c23 */ /* 0x000fe20008010068 */
[----:B------:R-:W-:Y:S01]  /*50b0*/  LOP3.LUT P3, RZ, R139, 0xff0000, RZ, 0xc0, !PT ;  /* 0x00ff00008bff7812 */ /* 0x000fe2000786c0ff */
[----:B------:R-:W-:Y:S01]  /*50c0*/  FMUL.FTZ R149, R149, UR5 ;  /* 0x0000000595957c20 */ /* 0x000fe20008410000 */
[----:B------:R-:W-:Y:S01]  /*50d0*/  FMUL.FTZ R160, R160, UR12 ;  /* 0x0000000ca0a07c20 */ /* 0x000fe20008410000 */
[----:B------:R-:W-:Y:S01]  /*50e0*/  FADD.FTZ R154, R153, -R154 ;  /* 0x8000009a999a7221 */ /* 0x000fe20000010000 */
[----:B------:R-:W-:Y:S01]  /*50f0*/  FFMA.FTZ R161, R161, UR13, R104 ;  /* 0x0000000da1a17c23 */ /* 0x000fe20008010068 */
[----:B------:R-:W-:Y:S01]  /*5100*/  @P2 PRMT R96, R96, 0x7632, R96 ;  /* 0x0000763260602816 */ /* 0x000fe20000000060 */
[----:B------:R-:W-:Y:S01]  /*5110*/  FMUL.FTZ R157, R149, UR4 ;  /* 0x00000004959d7c20 */ /* 0x000fe20008410000 */
[----:B------:R-:W-:Y:S01]  /*5120*/  HFMA2 R149, -RZ, RZ, 0, 0 ;  /* 0x00000000ff957431 */ /* 0x000fe200000001ff */
[----:B------:R-:W-:Y:S01]  /*5130*/  @P2 SHF.L.U32 R158, R196, 0x10, RZ ;  /* 0x00000010c49e2819 */ /* 0x000fe200000006ff */
[----:B------:R-:W-:Y:S01]  /*5140*/  FMUL.FTZ R154, R154, UR12 ;  /* 0x0000000c9a9a7c20 */ /* 0x000fe20008410000 */
[----:B------:R-:W-:Y:S01]  /*5150*/  @P2 SHF.L.U32 R96, R96, 0x10, RZ ;  /* 0x0000001060602819 */ /* 0x000fe200000006ff */
[----:B------:R-:W-:Y:S01]  /*5160*/  FADD.FTZ R159, R159, -R161 ;  /* 0x800000a19f9f7221 */ /* 0x000fe20000010000 */
[----:B------:R-:W-:Y:S01]  /*5170*/  MOV R153, RZ ;  /* 0x000000ff00997202 */ /* 0x000fe20000000f00 */
[----:B------:R-:W-:-:S02]  /*5180*/  FFMA.FTZ R152, R152, UR13, R104 ;  /* 0x0000000d98987c23 */ /* 0x000fc40008010068 */
[-C--:B------:R-:W-:Y:S01]  /*5190*/  @P2 FMUL.FTZ R149, R96, R157.reuse ;  /* 0x0000009d60952220 */ /* 0x080fe20000410000 */
[----:B------:R-:W-:Y:S01]  /*51a0*/  MOV R96, RZ ;  /* 0x000000ff00607202 */ /* 0x000fe20000000f00 */
[----:B------:R-:W-:Y:S01]  /*51b0*/  @P2 FMUL.FTZ R96, R158, R157 ;  /* 0x0000009d9e602220 */ /* 0x000fe20000410000 */
[----:B------:R-:W-:Y:S01]  /*51c0*/  LOP3.LUT P2, RZ, R138, 0xff0000, RZ, 0xc0, !PT ;  /* 0x00ff00008aff7812 */ /* 0x000fe2000784c0ff */
[----:B------:R-:W-:Y:S02]  /*51d0*/  HFMA2 R157, -RZ, RZ, 0, 0 ;  /* 0x00000000ff9d7431 */ /* 0x000fe400000001ff */
[----:B------:R-:W-:Y:S01]  /*51e0*/  FMUL.FTZ R159, R159, UR12 ;  /* 0x0000000c9f9f7c20 */ /* 0x000fe20008410000 */
[----:B------:R-:W-:Y:S01]  /*51f0*/  FADD.FTZ R151, R151, -R152 ;  /* 0x8000009897977221 */ /* 0x000fe20000010000 */
[----:B------:R-:W-:Y:S02]  /*5200*/  F2FP.BF16.F32.PACK_AB R96, R96, R164 ;  /* 0x000000a46060723e */ /* 0x000fe400000010ff */
[----:B------:R-:W-:Y:S01]  /*5210*/  FMUL.FTZ R159, R159, UR5 ;  /* 0x000000059f9f7c20 */ /* 0x000fe20008410000 */
[----:B------:R-:W-:-:S03]  /*5220*/  FMUL.FTZ R151, R151, UR12 ;  /* 0x0000000c97977c20 */ /* 0x000fc60008410000 */
[----:B------:R-:W-:Y:S01]  /*5230*/  FMUL.FTZ R152, R159, UR4 ;  /* 0x000000049f987c20 */ /* 0x000fe20008410000 */
[----:B------:R-:W-:Y:S02]  /*5240*/  @P3 SHF.L.U32 R159, R99, 0x10, RZ ;  /* 0x00000010639f3819 */ /* 0x000fe400000006ff */
[----:B------:R-:W-:Y:S02]  /*5250*/  @P2 SHF.L.U32 R158, R97, 0x10, RZ ;  /* 0x00000010619e2819 */ /* 0x000fe400000006ff */
[----:B------:R-:W-:Y:S02]  /*5260*/  @P2 SHF.L.U32 R165, R77, 0x10, RZ ;  /* 0x000000104da52819 */ /* 0x000fe400000006ff */
[----:B------:R-:W-:Y:S01]  /*5270*/  @P6 PRMT R97, R97, 0x7632, R97 ;  /* 0x0000763261616816 */ /* 0x000fe20000000061 */
[-C--:B------:R-:W-:Y:S01]  /*5280*/  @P2 FMUL.FTZ R157, R158, R163.reuse ;  /* 0x000000a39e9d2220 */ /* 0x080fe20000410000 */
[----:B------:R-:W-:Y:S01]  /*5290*/  MOV R158, RZ ;  /* 0x000000ff009e7202 */ /* 0x000fe20000000f00 */
[----:B------:R-:W-:Y:S01]  /*52a0*/  @P2 FMUL.FTZ R158, R165, R163 ;  /* 0x000000a3a59e2220 */ /* 0x000fe20000410000 */
[----:B------:R-:W-:Y:S01]  /*52b0*/  ISETP.GE.U32.AND P2, PT, R138, RZ, PT ;  /* 0x000000ff8a00720c */ /* 0x000fe20003f46070 */
[----:B------:R-:W-:Y:S01]  /*52c0*/  FMUL.FTZ R138, R156, UR5 ;  /* 0x000000059c8a7c20 */ /* 0x000fe20008410000 */
[----:B------:R-:W-:Y:S01]  /*52d0*/  @P6 SHF.L.U32 R97, R97, 0x10, RZ ;  /* 0x0000001061616819 */ /* 0x000fe200000006ff */
[----:B------:R-:W-:Y:S01]  /*52e0*/  HFMA2 R156, -RZ, RZ, 0, 0 ;  /* 0x00000000ff9c7431 */ /* 0x000fe200000001ff */
[----:B------:R-:W-:Y:S01]  /*52f0*/  ISETP.GE.U32.AND.EX P2, PT, R139, 0x1000000, PT, P2 ;  /* 0x010000008b00780c */ /* 0x000fe20003f46120 */
[----:B------:R-:W-:Y:S01]  /*5300*/  FMUL.FTZ R138, R138, UR4 ;  /* 0x000000048a8a7c20 */ /* 0x000fe20008410000 */
[----:B------:R-:W-:-:S03]  /*5310*/  @P6 SHF.L.U32 R139, R195, 0x10, RZ ;  /* 0x00000010c38b6819 */ /* 0x000fc600000006ff */
[-C--:B------:R-:W-:Y:S01]  /*5320*/  @P6 FMUL.FTZ R155, R97, R138.reuse ;  /* 0x0000008a619b6220 */ /* 0x080fe20000410000 */
[----:B------:R-:W-:Y:S01]  /*5330*/  MOV R97, RZ ;  /* 0x000000ff00617202 */ /* 0x000fe20000000f00 */
[----:B------:R-:W-:Y:S01]  /*5340*/  @P6 FMUL.FTZ R97, R139, R138 ;  /* 0x0000008a8b616220 */ /* 0x000fe20000410000 */
[----:B------:R-:W-:Y:S01]  /*5350*/  FMUL.FTZ R139, R160, UR5 ;  /* 0x00000005a08b7c20 */ /* 0x000fe20008410000 */
[----:B------:R-:W-:Y:S02]  /*5360*/  @P5 SHF.L.U32 R138, R98, 0x10, RZ ;  /* 0x00000010628a5819 */ /* 0x000fe400000006ff */
[----:B------:R-:W-:Y:S01]  /*5370*/  @P5 SHF.L.U32 R160, R78, 0x10, RZ ;  /* 0x000000104ea05819 */ /* 0x000fe200000006ff */
[----:B------:R-:W-:Y:S01]  /*5380*/  FMUL.FTZ R139, R139, UR4 ;  /* 0x000000048b8b7c20 */ /* 0x000fe20008410000 */
[----:B------:R-:W-:Y:S02]  /*5390*/  @P4 PRMT R98, R98, 0x7632, R98 ;  /* 0x0000763262624816 */ /* 0x000fe40000000062 */
[----:B------:R-:W-:Y:S01]  /*53a0*/  @P2 PRMT R99, R99, 0x7632, R99 ;  /* 0x0000763263632816 */ /* 0x000fe20000000063 */
[----:B------:R-:W-:Y:S01]  /*53b0*/  @P5 FMUL.FTZ R156, R138, R139 ;  /* 0x0000008b8a9c5220 */ /* 0x000fe20000410000 */
[----:B------:R-:W-:-:S02]  /*53c0*/  IMAD.MOV.U32 R138, RZ, RZ, RZ ;  /* 0x000000ffff8a7224 */ /* 0x000fc400078e00ff */
[----:B------:R-:W-:Y:S01]  /*53d0*/  @P5 FMUL.FTZ R138, R160, R139 ;  /* 0x0000008ba08a5220 */ /* 0x000fe20000410000 */
[----:B------:R-:W-:Y:S01]  /*53e0*/  FMUL.FTZ R139, R154, UR5 ;  /* 0x000000059a8b7c20 */ /* 0x000fe20008410000 */
[----:B------:R-:W-:Y:S02]  /*53f0*/  @P4 SHF.L.U32 R98, R98, 0x10, RZ ;  /* 0x0000001062624819 */ /* 0x000fe400000006ff */
[----:B------:R-:W-:Y:S01]  /*5400*/  @P4 SHF.L.U32 R154, R194, 0x10, RZ ;  /* 0x00000010c29a4819 */ /* 0x000fe200000006ff */
[----:B------:R-:W-:Y:S01]  /*5410*/  FMUL.FTZ R139, R139, UR4 ;  /* 0x000000048b8b7c20 */ /* 0x000fe20008410000 */
[----:B------:R-:W-:Y:S02]  /*5420*/  @P3 SHF.L.U32 R160, R79, 0x10, RZ ;  /* 0x000000104fa03819 */ /* 0x000fe400000006ff */
[----:B------:R-:W-:Y:S01]  /*5430*/  F2FP.BF16.F32.PACK_AB R97, R97, R158 ;  /* 0x0000009e6161723e */ /* 0x000fe200000010ff */
[----:B------:R-:W-:Y:S01]  /*5440*/  @P4 FMUL.FTZ R153, R98, R139 ;  /* 0x0000008b62994220 */ /* 0x000fe20000410000 */
[----:B------:R-:W-:-:S02]  /*5450*/  HFMA2 R98, -RZ, RZ, 0, 0 ;  /* 0x00000000ff627431 */ /* 0x000fc400000001ff */
[----:B------:R-:W-:Y:S01]  /*5460*/  @P4 FMUL.FTZ R98, R154, R139 ;  /* 0x0000008b9a624220 */ /* 0x000fe20000410000 */
[----:B------:R-:W-:Y:S01]  /*5470*/  HFMA2 R139, -RZ, RZ, 0, 0 ;  /* 0x00000000ff8b7431 */ /* 0x000fe200000001ff */
[----:B------:R-:W-:Y:S01]  /*5480*/  MOV R154, RZ ;  /* 0x000000ff009a7202 */ /* 0x000fe20000000f00 */
[-C--:B------:R-:W-:Y:S01]  /*5490*/  @P3 FMUL.FTZ R154, R159, R152.reuse ;  /* 0x000000989f9a3220 */ /* 0x080fe20000410000 */
[----:B------:R-:W-:Y:S01]  /*54a0*/  FMUL.FTZ R159, R151, UR5 ;  /* 0x00000005979f7c20 */ /* 0x000fe20008410000 */
[----:B------:R-:W-:Y:S01]  /*54b0*/  @P2 SHF.L.U32 R151, R99, 0x10, RZ ;  /* 0x0000001063972819 */ /* 0x000fe200000006ff */
[----:B------:R-:W-:Y:S01]  /*54c0*/  @P3 FMUL.FTZ R139, R160, R152 ;  /* 0x00000098a08b3220 */ /* 0x000fe20000410000 */
[----:B------:R-:W-:Y:S01]  /*54d0*/  @P2 SHF.L.U32 R160, R193, 0x10, RZ ;  /* 0x00000010c1a02819 */ /* 0x000fe200000006ff */
[----:B------:R-:W-:Y:S01]  /*54e0*/  FMUL.FTZ R159, R159, UR4 ;  /* 0x000000049f9f7c20 */ /* 0x000fe20008410000 */
[----:B------:R-:W-:Y:S01]  /*54f0*/  MOV R99, RZ ;  /* 0x000000ff00637202 */ /* 0x000fe20000000f00 */
[----:B------:R-:W-:Y:S01]  /*5500*/  HFMA2 R152, -RZ, RZ, 0, 0 ;  /* 0x00000000ff987431 */ /* 0x000fe200000001ff */
[----:B------:R-:W-:Y:S01]  /*5510*/  F2FP.BF16.F32.PACK_AB R98, R98, R138 ;  /* 0x0000008a6262723e */ /* 0x000fe200000010ff */
[-C--:B------:R-:W-:Y:S01]  /*5520*/  @P2 FMUL.FTZ R99, R160, R159.reuse ;  /* 0x0000009fa0632220 */ /* 0x080fe20000410000 */
[----:B------:R-:W-:-:S04]  /*5530*/  @P2 FMUL.FTZ R152, R151, R159 ;  /* 0x0000009f97982220 */ /* 0x000fc80000410000 */
[----:B------:R-:W-:-:S07]  /*5540*/  F2FP.BF16.F32.PACK_AB R99, R99, R139 ;  /* 0x0000008b6363723e */ /* 0x000fce00000010ff */
.L_x_1178:
[----:B------:R-:W1:Y:S01]  /*5550*/  @P0 LDC.64 R138, c[0x0][0x478] ;  /* 0x00011e00ff8a0b82 */ /* 0x000e620000000a00 */
[----:B------:R-:W-:Y:S02]  /*5560*/  MOV R151, 0x10 ;  /* 0x0000001000977802 */ /* 0x000fe40000000f00 */
[----:B------:R-:W-:Y:S02]  /*5570*/  PRMT R158, R83, 0x7632, R158 ;  /* 0x00007632539e7816 */ /* 0x000fe4000000009e */
[----:B------:R-:W-:Y:S02]  /*5580*/  PRMT R159, R82, 0x7632, R159 ;  /* 0x00007632529f7816 */ /* 0x000fe4000000009f */
[----:B------:R-:W-:Y:S02]  /*5590*/  PRMT R160, R81, 0x7632, R160 ;  /* 0x0000763251a07816 */ /* 0x000fe400000000a0 */
[----:B------:R-:W-:Y:S01]  /*55a0*/  PRMT R161, R80, 0x7632, R161 ;  /* 0x0000763250a17816 */ /* 0x000fe200000000a1 */
[----:B-1----:R-:W-:-:S04]  /*55b0*/  @P0 IMAD.WIDE.U32 R138, R150, 0x10, R138 ;  /* 0x00000010968a0825 */ /* 0x002fc800078e008a */
[----:B------:R-:W-:Y:S01]  /*55c0*/  IMAD.WIDE.U32 R150, R150, R151, UR26 ;  /* 0x0000001a96967e25 */ /* 0x000fe2000f8e0097 */
[----:B------:R-:W-:Y:S04]  /*55d0*/  @P0 STG.E.128 desc[UR14][R138.64], R92 ;  /* 0x0000005c8a000986 */ /* 0x000fe8000c101d0e */
[----:B------:R1:W-:Y:S02]  /*55e0*/  STG.E.128 desc[UR14][R150.64], R96 ;  /* 0x0000006096007986 */ /* 0x0003e4000c101d0e */
[----:B-1----:R-:W-:-:S04]  /*55f0*/  IMAD.MOV.U32 R96, RZ, RZ, 0x10 ;  /* 0x00000010ff607424 */ /* 0x002fc800078e00ff */
        /* <DEDUP_REMOVED lines=8> */
[----:B------:R-:W-:Y:S01]  /*5680*/  MOV R132, RZ ;  /* 0x000000ff00847202 */ /* 0x000fe20000000f00 */
[----:B------:R-:W-:Y:S01]  /*5690*/  FADD.FTZ R95, R141, -R95 ;  /* 0x8000005f8d5f7221 */ /* 0x000fe20000010000 */
[----:B------:R-:W-:Y:S02]  /*56a0*/  HFMA2 R128, -RZ, RZ, 0, 0 ;  /* 0x00000000ff807431 */ /* 0x000fe400000001ff */
[----:B------:R-:W-:Y:S01]  /*56b0*/  FMUL.FTZ R92, R92, UR12 ;  /* 0x0000000c5c5c7c20 */ /* 0x000fe20008410000 */
[----:B------:R-:W-:Y:S01]  /*56c0*/  MOV R138, RZ ;  /* 0x000000ff008a7202 */ /* 0x000fe20000000f00 */
[----:B------:R-:W-:Y:S01]  /*56d0*/  FMUL.FTZ R95, R95, UR12 ;  /* 0x0000000c5f5f7c20 */ /* 0x000fe20008410000 */
[--C-:B------:R-:W-:Y:S01]  /*56e0*/  FFMA.FTZ R129, R129, UR13, R104.reuse ;  /* 0x0000000d81817c23 */ /* 0x100fe20008010068 */
[----:B------:R-:W-:Y:S01]  /*56f0*/  FMUL.FTZ R93, R92, UR5 ;  /* 0x000000055c5d7c20 */ /* 0x000fe20008410000 */
[--C-:B------:R-:W-:Y:S01]  /*5700*/  FFMA.FTZ R142, R142, UR13, R104.reuse ;  /* 0x0000000d8e8e7c23 */ /* 0x100fe20008010068 */
[----:B-----5:R-:W-:Y:S01]  /*5710*/  @P2 SHF.L.U32 R94, R96, 0x10, RZ ;  /* 0x00000010605e2819 */ /* 0x020fe200000006ff */
[----:B------:R-:W-:Y:S01]  /*5720*/  FFMA.FTZ R134, R134, UR13, R104 ;  /* 0x0000000d86867c23 */ /* 0x000fe20008010068 */
[----:B------:R-:W-:Y:S01]  /*5730*/  FMUL.FTZ R93, R93, UR4 ;  /* 0x000000045d5d7c20 */ /* 0x000fe20008410000 */
[----:B------:R-:W-:Y:S01]  /*5740*/  FADD.FTZ R140, R143, -R142 ;  /* 0x8000008e8f8c7221 */ /* 0x000fe20000010000 */
[--C-:B------:R-:W-:Y:S01]  /*5750*/  FFMA.FTZ R144, R144, UR13, R104.reuse ;  /* 0x0000000d90907c23 */ /* 0x100fe20008010068 */
[----:B------:R-:W-:Y:S01]  /*5760*/  FFMA.FTZ R135, R135, UR13, R104 ;  /* 0x0000000d87877c23 */ /* 0x000fe20008010068 */
[----:B------:R-:W-:Y:S01]  /*5770*/  @P2 FMUL.FTZ R132, R93, R94 ;  /* 0x0000005e5d842220 */ /* 0x000fe20000410000 */
[----:B------:R-:W-:Y:S01]  /*5780*/  @P2 SHF.L.U32 R94, R80, 0x10, RZ ;  /* 0x00000010505e2819 */ /* 0x000fe200000006ff */
[----:B------:R-:W-:Y:S01]  /*5790*/  FMUL.FTZ R140, R140, UR12 ;  /* 0x0000000c8c8c7c20 */ /* 0x000fe20008410000 */
[----:B------:R-:W-:Y:S01]  /*57a0*/  FADD.FTZ R143, R145, -R144 ;  /* 0x80000090918f7221 */ /* 0x000fe20000010000 */
[----:B------:R-:W-:Y:S01]  /*57b0*/  FADD.FTZ R135, R137, -R135 ;  /* 0x8000008789877221 */ /* 0x000fe20000010000 */
[----:B------:R-:W-:Y:S01]  /*57c0*/  FFMA.FTZ R146, R146, UR13, R104 ;  /* 0x0000000d92927c23 */ /* 0x000fe20008010068 */
[----:B------:R-:W-:Y:S01]  /*57d0*/  @P2 FMUL.FTZ R128, R93, R94 ;  /* 0x0000005e5d802220 */ /* 0x000fe20000410000 */
[----:B------:R-:W-:Y:S01]  /*57e0*/  @P3 PRMT R94, R96, 0x7632, R94 ;  /* 0x00007632605e3816 */ /* 0x000fe2000000005e */
[----:B------:R-:W-:Y:S01]  /*57f0*/  FMUL.FTZ R93, R95, UR5 ;  /* 0x000000055f5d7c20 */ /* 0x000fe20008410000 */
[----:B------:R-:W-:Y:S01]  /*5800*/  HFMA2 R96, -RZ, RZ, 0, 0 ;  /* 0x00000000ff607431 */ /* 0x000fe200000001ff */
[----:B------:R-:W-:Y:S01]  /*5810*/  LOP3.LUT P2, RZ, R130, 0xff0000, RZ, 0xc0, !PT ;  /* 0x00ff000082ff7812 */ /* 0x000fe2000784c0ff */
[----:B------:R-:W-:Y:S01]  /*5820*/  FMUL.FTZ R143, R143, UR12 ;  /* 0x0000000c8f8f7c20 */ /* 0x000fe20008410000 */
[----:B------:R-:W-:Y:S01]  /*5830*/  @P3 SHF.L.U32 R94, R94, 0x10, RZ ;  /* 0x000000105e5e3819 */ /* 0x000fe200000006ff */
[----:B------:R-:W-:Y:S01]  /*5840*/  FMUL.FTZ R93, R93, UR4 ;  /* 0x000000045d5d7c20 */ /* 0x000fe20008410000 */
[----:B------:R-:W-:Y:S01]  /*5850*/  FADD.FTZ R146, R147, -R146 ;  /* 0x8000009293927221 */ /* 0x000fe20000010000 */
[----:B------:R-:W-:-:S02]  /*5860*/  F2FP.BF16.F32.PACK_AB R92, R95, R92 ;  /* 0x0000005c5f5c723e */ /* 0x000fc400000010ff */
[----:B------:R-:W-:Y:S01]  /*5870*/  @P3 FMUL.FTZ R138, R93, R94 ;  /* 0x0000005e5d8a3220 */ /* 0x000fe20000410000 */
[----:B------:R-:W-:-:S05]  /*5880*/  @P3 SHF.L.U32 R94, R161, 0x10, RZ ;  /* 0x00000010a15e3819 */ /* 0x000fca00000006ff */
[----:B------:R-:W-:Y:S01]  /*5890*/  @P3 FMUL.FTZ R96, R93, R94 ;  /* 0x0000005e5d603220 */ /* 0x000fe20000410000 */
[----:B------:R-:W-:Y:S01]  /*58a0*/  FADD.FTZ R93, R133, -R129 ;  /* 0x80000081855d7221 */ /* 0x000fe20000010000 */
[----:B------:R-:W-:Y:S02]  /*58b0*/  @P2 SHF.L.U32 R129, R97, 0x10, RZ ;  /* 0x0000001061812819 */ /* 0x000fe400000006ff */
[----:B------:R-:W-:Y:S01]  /*58c0*/  MOV R133, RZ ;  /* 0x000000ff00857202 */ /* 0x000fe20000000f00 */
[----:B------:R-:W-:Y:S01]  /*58d0*/  FMUL.FTZ R93, R93, UR12 ;  /* 0x0000000c5d5d7c20 */ /* 0x000fe20008410000 */
[----:B------:R-:W-:Y:S02]  /*58e0*/  @P2 SHF.L.U32 R139, R81, 0x10, RZ ;  /* 0x00000010518b2819 */ /* 0x000fe400000006ff */
[----:B------:R-:W-:Y:S01]  /*58f0*/  F2FP.BF16.F32.PACK_AB R96, R96, R128 ;  /* 0x000000806060723e */ /* 0x000fe200000010ff */
[----:B------:R-:W-:Y:S01]  /*5900*/  FMUL.FTZ R94, R93, UR5 ;  /* 0x000000055d5e7c20 */ /* 0x000fe20008410000 */
[----:B------:R-:W-:-:S03]  /*5910*/  F2FP.BF16.F32.PACK_AB R93, R140, R93 ;  /* 0x0000005d8c5d723e */ /* 0x000fc600000010ff */
[----:B------:R-:W-:-:S04]  /*5920*/  FMUL.FTZ R94, R94, UR4 ;  /* 0x000000045e5e7c20 */ /* 0x000fc80008410000 */
[C---:B------:R-:W-:Y:S01]  /*5930*/  @P2 FMUL.FTZ R133, R94.reuse, R129 ;  /* 0x000000815e852220 */ /* 0x040fe20000410000 */
[----:B------:R-:W-:Y:S02]  /*5940*/  HFMA2 R129, -RZ, RZ, 0, 0 ;  /* 0x00000000ff817431 */ /* 0x000fe400000001ff */
[----:B------:R-:W-:Y:S01]  /*5950*/  @P2 FMUL.FTZ R129, R94, R139 ;  /* 0x0000008b5e812220 */ /* 0x000fe20000410000 */
[----:B------:R-:W-:Y:S01]  /*5960*/  LOP3.LUT P2, RZ, R130, 0xff000000, RZ, 0xc0, !PT ;  /* 0xff00000082ff7812 */ /* 0x000fe2000784c0ff */
[----:B------:R-:W-:Y:S01]  /*5970*/  FMUL.FTZ R94, R140, UR5 ;  /* 0x000000058c5e7c20 */ /* 0x000fe20008410000 */
[----:B------:R-:W-:-:S03]  /*5980*/  MOV R139, RZ ;  /* 0x000000ff008b7202 */ /* 0x000fc60000000f00 */
[----:B------:R-:W-:-:S08]  /*5990*/  FMUL.FTZ R94, R94, UR4 ;  /* 0x000000045e5e7c20 */ /* 0x000fd00008410000 */
[----:B------:R-:W-:Y:S02]  /*59a0*/  @P2 PRMT R97, R97, 0x7632, R97 ;  /* 0x0000763261612816 */ /* 0x000fe40000000061 */
[----:B------:R-:W-:Y:S02]  /*59b0*/  @P2 SHF.L.U32 R141, R160, 0x10, RZ ;  /* 0x00000010a08d2819 */ /* 0x000fe400000006ff */
[----:B------:R-:W-:-:S05]  /*59c0*/  @P2 SHF.L.U32 R97, R97, 0x10, RZ ;  /* 0x0000001061612819 */ /* 0x000fca00000006ff */
[C---:B------:R-:W-:Y:S01]  /*59d0*/  @P2 FMUL.FTZ R139, R94.reuse, R97 ;  /* 0x000000615e8b2220 */ /* 0x040fe20000410000 */
[----:B------:R-:W-:Y:S02]  /*59e0*/  IMAD.MOV.U32 R97, RZ, RZ, RZ ;  /* 0x000000ffff617224 */ /* 0x000fe400078e00ff */
[----:B------:R-:W-:Y:S01]  /*59f0*/  @P2 FMUL.FTZ R97, R94, R141 ;  /* 0x0000008d5e612220 */ /* 0x000fe20000410000 */
[----:B------:R-:W-:Y:S01]  /*5a00*/  LOP3.LUT P2, RZ, R131, 0xff, RZ, 0xc0, !PT ;  /* 0x000000ff83ff7812 */ /* 0x000fe2000784c0ff */
[----:B------:R-:W-:Y:S01]  /*5a10*/  FADD.FTZ R94, R136, -R134 ;  /* 0x80000086885e7221 */ /* 0x000fe20000010000 */
[----:B------:R-:W-:Y:S02]  /*5a20*/  HFMA2 R134, -RZ, RZ, 0, 0 ;  /* 0x00000000ff867431 */ /* 0x000fe400000001ff */
[----:B------:R-:W-:Y:S01]  /*5a30*/  F2FP.BF16.F32.PACK_AB R97, R97, R129 ;  /* 0x000000816161723e */ /* 0x000fe200000010ff */
[----:B------:R-:W-:-:S04]  /*5a40*/  FMUL.FTZ R94, R94, UR12 ;  /* 0x0000000c5e5e7c20 */ /* 0x000fc80008410000 */
[----:B------:R-:W-:Y:S01]  /*5a50*/  FMUL.FTZ R136, R94, UR5 ;  /* 0x000000055e887c20 */ /* 0x000fe20008410000 */
[----:B------:R-:W-:-:S03]  /*5a60*/  F2FP.BF16.F32.PACK_AB R94, R143, R94 ;  /* 0x0000005e8f5e723e */ /* 0x000fc600000010ff */
[----:B------:R-:W-:Y:S01]  /*5a70*/  @P2 SHF.L.U32 R141, R98, 0x10, RZ ;  /* 0x00000010628d2819 */ /* 0x000fe200000006ff */
[----:B------:R-:W-:Y:S01]  /*5a80*/  FMUL.FTZ R136, R136, UR4 ;  /* 0x0000000488887c20 */ /* 0x000fe20008410000 */
[----:B------:R-:W-:-:S03]  /*5a90*/  @P2 SHF.L.U32 R142, R82, 0x10, RZ ;  /* 0x00000010528e2819 */ /* 0x000fc600000006ff */
[C---:B------:R-:W-:Y:S01]  /*5aa0*/  @P2 FMUL.FTZ R134, R136.reuse, R141 ;  /* 0x0000008d88862220 */ /* 0x040fe20000410000 */
[----:B------:R-:W-:Y:S01]  /*5ab0*/  MOV R141, RZ ;  /* 0x000000ff008d7202 */ /* 0x000fe20000000f00 */
[----:B------:R-:W-:Y:S01]  /*5ac0*/  @P2 FMUL.FTZ R141, R136, R142 ;  /* 0x0000008e888d2220 */ /* 0x000fe20000410000 */
[----:B------:R-:W-:Y:S01]  /*5ad0*/  LOP3.LUT P2, RZ, R131, 0xff00, RZ, 0xc0, !PT ;  /* 0x0000ff0083ff7812 */ /* 0x000fe2000784c0ff */
[----:B------:R-:W-:Y:S01]  /*5ae0*/  FMUL.FTZ R142, R143, UR5 ;  /* 0x000000058f8e7c20 */ /* 0x000fe20008410000 */
[----:B------:R-:W-:-:S03]  /*5af0*/  HFMA2 R136, -RZ, RZ, 0, 0 ;  /* 0x00000000ff887431 */ /* 0x000fc600000001ff */
[----:B------:R-:W-:-:S08]  /*5b00*/  FMUL.FTZ R142, R142, UR4 ;  /* 0x000000048e8e7c20 */ /* 0x000fd00008410000 */
[----:B------:R-:W-:Y:S02]  /*5b10*/  @P2 PRMT R98, R98, 0x7632, R98 ;  /* 0x0000763262622816 */ /* 0x000fe40000000062 */
[----:B------:R-:W-:Y:S02]  /*5b20*/  @P2 SHF.L.U32 R144, R159, 0x10, RZ ;  /* 0x000000109f902819 */ /* 0x000fe400000006ff */
[----:B------:R-:W-:-:S05]  /*5b30*/  @P2 SHF.L.U32 R98, R98, 0x10, RZ ;  /* 0x0000001062622819 */ /* 0x000fca00000006ff */
[C---:B------:R-:W-:Y:S01]  /*5b40*/  @P2 FMUL.FTZ R136, R142.reuse, R98 ;  /* 0x000000628e882220 */ /* 0x040fe20000410000 */
[----:B------:R-:W-:Y:S01]  /*5b50*/  MOV R98, RZ ;  /* 0x000000ff00627202 */ /* 0x000fe20000000f00 */
[----:B------:R-:W-:Y:S01]  /*5b60*/  @P2 FMUL.FTZ R98, R142, R144 ;  /* 0x000000908e622220 */ /* 0x000fe20000410000 */
[----:B------:R-:W-:Y:S01]  /*5b70*/  LOP3.LUT P2, RZ, R131, 0xff0000, RZ, 0xc0, !PT ;  /* 0x00ff000083ff7812 */ /* 0x000fe2000784c0ff */
[----:B------:R-:W-:Y:S01]  /*5b80*/  FMUL.FTZ R142, R135, UR12 ;  /* 0x0000000c878e7c20 */ /* 0x000fe20008410000 */
[----:B------:R-:W-:Y:S02]  /*5b90*/  HFMA2 R135, -RZ, RZ, 0, 0 ;  /* 0x00000000ff877431 */ /* 0x000fe400000001ff */
[----:B------:R-:W-:Y:S01]  /*5ba0*/  F2FP.BF16.F32.PACK_AB R98, R98, R141 ;  /* 0x0000008d6262723e */ /* 0x000fe200000010ff */
[----:B------:R-:W-:-:S04]  /*5bb0*/  FMUL.FTZ R144, R142, UR5 ;  /* 0x000000058e907c20 */ /* 0x000fc80008410000 */
[----:B------:R-:W-:-:S04]  /*5bc0*/  FMUL.FTZ R144, R144, UR4 ;  /* 0x0000000490907c20 */ /* 0x000fc80008410000 */
[----:B------:R-:W-:Y:S02]  /*5bd0*/  @P2 SHF.L.U32 R137, R99, 0x10, RZ ;  /* 0x0000001063892819 */ /* 0x000fe400000006ff */
[----:B------:R-:W-:-:S03]  /*5be0*/  @P2 SHF.L.U32 R145, R83, 0x10, RZ ;  /* 0x0000001053912819 */ /* 0x000fc600000006ff */
[C---:B------:R-:W-:Y:S01]  /*5bf0*/  @P2 FMUL.FTZ R135, R144.reuse, R137 ;  /* 0x0000008990872220 */ /* 0x040fe20000410000 */
[----:B------:R-:W-:Y:S01]  /*5c00*/  MOV R137, RZ ;  /* 0x000000ff00897202 */ /* 0x000fe20000000f00 */
[----:B------:R-:W-:Y:S01]  /*5c10*/  @P2 FMUL.FTZ R137, R144, R145 ;  /* 0x0000009190892220 */ /* 0x000fe20000410000 */
[----:B------:R-:W-:Y:S01]  /*5c20*/  ISETP.GE.U32.AND P2, PT, R130, RZ, PT ;  /* 0x000000ff8200720c */ /* 0x000fe20003f46070 */
[----:B------:R-:W-:-:S03]  /*5c30*/  IMAD.MOV.U32 R130, RZ, RZ, RZ ;  /* 0x000000ffff827224 */ /* 0x000fc600078e00ff */
        /* <DEDUP_REMOVED lines=11> */
[----:B------:R-:W-:Y:S01]  /*5cf0*/  F2FP.BF16.F32.PACK_AB R99, R99, R137 ;  /* 0x000000896363723e */ /* 0x000fe200000010ff */
[----:B------:R-:W-:Y:S06]  /*5d00*/  BRA `(.L_x_1180) ;  /* 0x0000000400a47947 */ /* 0x000fec0003800000 */
.L_x_1179:
[--C-:B------:R-:W-:Y:S01]  /*5d10*/  FFMA.FTZ R128, R128, UR13, R104.reuse ;  /* 0x0000000d80807c23 */ /* 0x100fe20008010068 */
[----:B------:R-:W-:Y:S01]  /*5d20*/  LOP3.LUT P2, RZ, R130, 0xff, RZ, 0xc0, !PT ;  /* 0x000000ff82ff7812 */ /* 0x000fe2000784c0ff */
[--C-:B------:R-:W-:Y:S01]  /*5d30*/  FFMA.FTZ R140, R140, UR13, R104.reuse ;  /* 0x0000000d8c8c7c23 */ /* 0x100fe20008010068 */
[----:B------:R-:W-:Y:S01]  /*5d40*/  FFMA.FTZ R129, R129, UR13, R104 ;  /* 0x0000000d81817c23 */ /* 0x000fe20008010068 */
[----:B------:R-:W-:Y:S01]  /*5d50*/  FADD.FTZ R128, R132, -R128 ;  /* 0x8000008084807221 */ /* 0x000fe20000010000 */
[----:B------:R-:W-:Y:S01]  /*5d60*/  MOV R132, RZ ;  /* 0x000000ff00847202 */ /* 0x000fe20000000f00 */
[--C-:B------:R-:W-:Y:S01]  /*5d70*/  FFMA.FTZ R142, R142, UR13, R104.reuse ;  /* 0x0000000d8e8e7c23 */ /* 0x100fe20008010068 */
[----:B------:R-:W-:Y:S01]  /*5d80*/  FADD.FTZ R129, R133, -R129 ;  /* 0x8000008185817221 */ /* 0x000fe20000010000 */
[----:B------:R-:W-:Y:S01]  /*5d90*/  FMUL.FTZ R128, R128, UR12 ;  /* 0x0000000c80807c20 */ /* 0x000fe20008410000 */
[----:B------:R-:W-:Y:S01]  /*5da0*/  MOV R133, RZ ;  /* 0x000000ff00857202 */ /* 0x000fe20000000f00 */
[----:B------:R-:W-:Y:S01]  /*5db0*/  FFMA.FTZ R134, R134, UR13, R104 ;  /* 0x0000000d86867c23 */ /* 0x000fe20008010068 */
[----:B------:R-:W-:Y:S01]  /*5dc0*/  FMUL.FTZ R129, R129, UR12 ;  /* 0x0000000c81817c20 */ /* 0x000fe20008410000 */
[----:B------:R-:W-:Y:S01]  /*5dd0*/  FMUL.FTZ R128, R128, UR5 ;  /* 0x0000000580807c20 */ /* 0x000fe20008410000 */
[----:B------:R-:W-:Y:S01]  /*5de0*/  LOP3.LUT P3, RZ, R131, 0xff00, RZ, 0xc0, !PT ;  /* 0x0000ff0083ff7812 */ /* 0x000fe2000786c0ff */
[----:B------:R-:W-:Y:S01]  /*5df0*/  FADD.FTZ R134, R136, -R134 ;  /* 0x8000008688867221 */ /* 0x000fe20000010000 */
[----:B------:R-:W-:Y:S01]  /*5e00*/  @P2 SHF.L.U32 R139, R80, 0x10, RZ ;  /* 0x00000010508b2819 */ /* 0x000fe200000006ff */
[----:B------:R-:W-:Y:S01]  /*5e10*/  FMUL.FTZ R138, R128, UR4 ;  /* 0x00000004808a7c20 */ /* 0x000fe20008410000 */
[----:B-----5:R-:W-:Y:S01]  /*5e20*/  @P2 SHF.L.U32 R128, R96, 0x10, RZ ;  /* 0x0000001060802819 */ /* 0x020fe200000006ff */
[----:B------:R-:W-:Y:S01]  /*5e30*/  FMUL.FTZ R129, R129, UR5 ;  /* 0x0000000581817c20 */ /* 0x000fe20008410000 */
[----:B------:R-:W-:Y:S01]  /*5e40*/  FMUL.FTZ R134, R134, UR12 ;  /* 0x0000000c86867c20 */ /* 0x000fe20008410000 */
[--C-:B------:R-:W-:Y:S01]  /*5e50*/  FFMA.FTZ R144, R144, UR13, R104.reuse ;  /* 0x0000000d90907c23 */ /* 0x100fe20008010068 */
[----:B------:R-:W-:Y:S01]  /*5e60*/  FFMA.FTZ R135, R135, UR13, R104 ;  /* 0x0000000d87877c23 */ /* 0x000fe20008010068 */
[----:B------:R-:W-:Y:S01]  /*5e70*/  @P2 FMUL.FTZ R132, R128, R138 ;  /* 0x0000008a80842220 */ /* 0x000fe20000410000 */
[----:B------:R-:W-:-:S02]  /*5e80*/  HFMA2 R128, -RZ, RZ, 0, 0 ;  /* 0x00000000ff807431 */ /* 0x000fc400000001ff */
[----:B------:R-:W-:Y:S01]  /*5e90*/  FMUL.FTZ R134, R134, UR5 ;  /* 0x0000000586867c20 */ /* 0x000fe20008410000 */
[----:B------:R-:W-:Y:S01]  /*5ea0*/  FADD.FTZ R144, R145, -R144 ;  /* 0x8000009091907221 */ /* 0x000fe20000010000 */
[----:B------:R-:W-:Y:S01]  /*5eb0*/  LOP3.LUT P4, RZ, R131, 0xff0000, RZ, 0xc0, !PT ;  /* 0x00ff000083ff7812 */ /* 0x000fe2000788c0ff */
[----:B------:R-:W-:Y:S01]  /*5ec0*/  FADD.FTZ R137, R137, -R135 ;  /* 0x8000008789897221 */ /* 0x000fe20000010000 */
[----:B------:R-:W-:Y:S01]  /*5ed0*/  FMUL.FTZ R136, R134, UR4 ;  /* 0x0000000486887c20 */ /* 0x000fe20008410000 */
[----:B------:R-:W-:Y:S01]  /*5ee0*/  @P2 FMUL.FTZ R128, R139, R138 ;  /* 0x0000008a8b802220 */ /* 0x000fe20000410000 */
[----:B------:R-:W-:Y:S01]  /*5ef0*/  LOP3.LUT P2, RZ, R130, 0xff00, RZ, 0xc0, !PT ;  /* 0x0000ff0082ff7812 */ /* 0x000fe2000784c0ff */
[----:B------:R-:W-:Y:S01]  /*5f00*/  FADD.FTZ R138, R141, -R140 ;  /* 0x8000008c8d8a7221 */ /* 0x000fe20000010000 */
[----:B------:R-:W-:Y:S01]  /*5f10*/  MOV R134, RZ ;  /* 0x000000ff00867202 */ /* 0x000fe20000000f00 */
[----:B------:R-:W-:Y:S01]  /*5f20*/  FMUL.FTZ R144, R144, UR12 ;  /* 0x0000000c90907c20 */ /* 0x000fe20008410000 */
[----:B------:R-:W-:Y:S01]  /*5f30*/  FMUL.FTZ R137, R137, UR12 ;  /* 0x0000000c89897c20 */ /* 0x000fe20008410000 */
[----:B------:R-:W-:Y:S01]  /*5f40*/  FMUL.FTZ R138, R138, UR12 ;  /* 0x0000000c8a8a7c20 */ /* 0x000fe20008410000 */
[----:B------:R-:W-:Y:S01]  /*5f50*/  FFMA.FTZ R146, R146, UR13, R104 ;  /* 0x0000000d92927c23 */ /* 0x000fe20008010068 */
[----:B------:R-:W-:-:S02]  /*5f60*/  MOV R135, RZ ;  /* 0x000000ff00877202 */ /* 0x000fc40000000f00 */
[----:B------:R-:W-:Y:S01]  /*5f70*/  FMUL.FTZ R138, R138, UR5 ;  /* 0x000000058a8a7c20 */ /* 0x000fe20008410000 */
[----:B------:R-:W-:-:S03]  /*5f80*/  FADD.FTZ R147, R147, -R146 ;  /* 0x8000009293937221 */ /* 0x000fc60000010000 */
[----:B------:R-:W-:Y:S01]  /*5f90*/  @P2 PRMT R96, R96, 0x7632, R96 ;  /* 0x0000763260602816 */ /* 0x000fe20000000060 */
[----:B------:R-:W-:Y:S01]  /*5fa0*/  FMUL.FTZ R139, R138, UR4 ;  /* 0x000000048a8b7c20 */ /* 0x000fe20008410000 */
[----:B------:R-:W-:Y:S01]  /*5fb0*/  MOV R138, RZ ;  /* 0x000000ff008a7202 */ /* 0x000fe20000000f00 */
[----:B------:R-:W-:Y:S01]  /*5fc0*/  FMUL.FTZ R147, R147, UR12 ;  /* 0x0000000c93937c20 */ /* 0x000fe20008410000 */
[----:B------:R-:W-:Y:S02]  /*5fd0*/  @P2 SHF.L.U32 R96, R96, 0x10, RZ ;  /* 0x0000001060602819 */ /* 0x000fe400000006ff */
[----:B------:R-:W-:-:S03]  /*5fe0*/  @P2 SHF.L.U32 R140, R161, 0x10, RZ ;  /* 0x00000010a18c2819 */ /* 0x000fc600000006ff */
[-C--:B------:R-:W-:Y:S01]  /*5ff0*/  @P2 FMUL.FTZ R138, R96, R139.reuse ;  /* 0x0000008b608a2220 */ /* 0x080fe20000410000 */
[----:B------:R-:W-:Y:S02]  /*6000*/  HFMA2 R96, -RZ, RZ, 0, 0 ;  /* 0x00000000ff607431 */ /* 0x000fe400000001ff */
[----:B------:R-:W-:Y:S01]  /*6010*/  @P2 FMUL.FTZ R96, R140, R139 ;  /* 0x0000008b8c602220 */ /* 0x000fe20000410000 */
[----:B------:R-:W-:Y:S01]  /*6020*/  LOP3.LUT P2, RZ, R130, 0xff0000, RZ, 0xc0, !PT ;  /* 0x00ff000082ff7812 */ /* 0x000fe2000784c0ff */
[----:B------:R-:W-:-:S03]  /*6030*/  FMUL.FTZ R139, R129, UR4 ;  /* 0x00000004818b7c20 */ /* 0x000fc60008410000 */
[----:B------:R-:W-:-:S09]  /*6040*/  F2FP.BF16.F32.PACK_AB R96, R96, R128 ;  /* 0x000000806060723e */ /* 0x000fd200000010ff */
[----:B------:R-:W-:Y:S02]  /*6050*/  @P2 SHF.L.U32 R129, R97, 0x10, RZ ;  /* 0x0000001061812819 */ /* 0x000fe400000006ff */
[----:B------:R-:W-:-:S03]  /*6060*/  @P2 SHF.L.U32 R140, R81, 0x10, RZ ;  /* 0x00000010518c2819 */ /* 0x000fc600000006ff */
[-C--:B------:R-:W-:Y:S01]  /*6070*/  @P2 FMUL.FTZ R133, R129, R139.reuse ;  /* 0x0000008b81852220 */ /* 0x080fe20000410000 */
[----:B------:R-:W-:Y:S02]  /*6080*/  HFMA2 R129, -RZ, RZ, 0, 0 ;  /* 0x00000000ff817431 */ /* 0x000fe400000001ff */
[----:B------:R-:W-:Y:S01]  /*6090*/  @P2 FMUL.FTZ R129, R140, R139 ;  /* 0x0000008b8c812220 */ /* 0x000fe20000410000 */
[----:B------:R-:W-:Y:S01]  /*60a0*/  LOP3.LUT P2, RZ, R130, 0xff000000, RZ, 0xc0, !PT ;  /* 0xff00000082ff7812 */ /* 0x000fe2000784c0ff */
[----:B------:R-:W-:-:S04]  /*60b0*/  FADD.FTZ R139, R143, -R142 ;  /* 0x8000008e8f8b7221 */ /* 0x000fc80000010000 */
[----:B------:R-:W-:-:S04]  /*60c0*/  FMUL.FTZ R139, R139, UR12 ;  /* 0x0000000c8b8b7c20 */ /* 0x000fc80008410000 */
[----:B------:R-:W-:-:S04]  /*60d0*/  FMUL.FTZ R139, R139, UR5 ;  /* 0x000000058b8b7c20 */ /* 0x000fc80008410000 */
[----:B------:R-:W-:Y:S01]  /*60e0*/  @P2 PRMT R97, R97, 0x7632, R97 ;  /* 0x0000763261612816 */ /* 0x000fe20000000061 */
[----:B------:R-:W-:Y:S01]  /*60f0*/  FMUL.FTZ R140, R139, UR4 ;  /* 0x000000048b8c7c20 */ /* 0x000fe20008410000 */
[----:B------:R-:W-:Y:S02]  /*6100*/  MOV R139, RZ ;  /* 0x000000ff008b7202 */ /* 0x000fe40000000f00 */
[----:B------:R-:W-:Y:S01]  /*6110*/  @P2 SHF.L.U32 R141, R160, 0x10, RZ ;  /* 0x00000010a08d2819 */ /* 0x000fe200000006ff */
[----:B------:R-:W-:-:S04]  /*6120*/  @P2 IMAD.U32 R97, R97, 0x10000, RZ ;  /* 0x0001000061612824 */ /* 0x000fc800078e00ff */
[-C--:B------:R-:W-:Y:S01]  /*6130*/  @P2 FMUL.FTZ R139, R97, R140.reuse ;  /* 0x0000008c618b2220 */ /* 0x080fe20000410000 */
[----:B------:R-:W-:Y:S02]  /*6140*/  HFMA2 R97, -RZ, RZ, 0, 0 ;  /* 0x00000000ff617431 */ /* 0x000fe400000001ff */
[----:B------:R-:W-:Y:S01]  /*6150*/  @P2 FMUL.FTZ R97, R141, R140 ;  /* 0x0000008c8d612220 */ /* 0x000fe20000410000 */
[----:B------:R-:W-:-:S04]  /*6160*/  LOP3.LUT P2, RZ, R131, 0xff, RZ, 0xc0, !PT ;  /* 0x000000ff83ff7812 */ /* 0x000fc8000784c0ff */
[----:B------:R-:W-:-:S09]  /*6170*/  F2FP.BF16.F32.PACK_AB R97, R97, R129 ;  /* 0x000000816161723e */ /* 0x000fd200000010ff */
[----:B------:R-:W-:Y:S02]  /*6180*/  @P2 SHF.L.U32 R140, R98, 0x10, RZ ;  /* 0x00000010628c2819 */ /* 0x000fe400000006ff */
[----:B------:R-:W-:Y:S02]  /*6190*/  @P2 SHF.L.U32 R141, R82, 0x10, RZ ;  /* 0x00000010528d2819 */ /* 0x000fe400000006ff */
[----:B------:R-:W-:Y:S01]  /*61a0*/  @P3 PRMT R98, R98, 0x7632, R98 ;  /* 0x0000763262623816 */ /* 0x000fe20000000062 */
[-C--:B------:R-:W-:Y:S01]  /*61b0*/  @P2 FMUL.FTZ R134, R140, R136.reuse ;  /* 0x000000888c862220 */ /* 0x080fe20000410000 */
[----:B------:R-:W-:Y:S02]  /*61c0*/  HFMA2 R140, -RZ, RZ, 0, 0 ;  /* 0x00000000ff8c7431 */ /* 0x000fe400000001ff */
[----:B------:R-:W-:Y:S01]  /*61d0*/  @P3 SHF.L.U32 R98, R98, 0x10, RZ ;  /* 0x0000001062623819 */ /* 0x000fe200000006ff */
[----:B------:R-:W-:Y:S01]  /*61e0*/  @P2 FMUL.FTZ R140, R141, R136 ;  /* 0x000000888d8c2220 */ /* 0x000fe20000410000 */
[----:B------:R-:W-:Y:S01]  /*61f0*/  ISETP.GE.U32.AND P2, PT, R130, RZ, PT ;  /* 0x000000ff8200720c */ /* 0x000fe20003f46070 */
[----:B------:R-:W-:Y:S01]  /*6200*/  FMUL.FTZ R130, R144, UR5 ;  /* 0x0000000590827c20 */ /* 0x000fe20008410000 */
[----:B------:R-:W-:Y:S01]  /*6210*/  MOV R136, RZ ;  /* 0x000000ff00887202 */ /* 0x000fe20000000f00 */
[----:B------:R-:W-:Y:S01]  /*6220*/  FMUL.FTZ R141, R147, UR5 ;  /* 0x00000005938d7c20 */ /* 0x000fe20008410000 */
[----:B------:R-:W-:Y:S01]  /*6230*/  ISETP.GE.U32.AND.EX P2, PT, R131, 0x1000000, PT, P2 ;  /* 0x010000008300780c */ /* 0x000fe20003f46120 */
[----:B------:R-:W-:Y:S01]  /*6240*/  FMUL.FTZ R130, R130, UR4 ;  /* 0x0000000482827c20 */ /* 0x000fe20008410000 */
[----:B------:R-:W-:Y:S01]  /*6250*/  @P3 SHF.L.U32 R131, R159, 0x10, RZ ;  /* 0x000000109f833819 */ /* 0x000fe200000006ff */
[----:B------:R-:W-:-:S02]  /*6260*/  FMUL.FTZ R141, R141, UR4 ;  /* 0x000000048d8d7c20 */ /* 0x000fc40008410000 */
[-C--:B------:R-:W-:Y:S01]  /*6270*/  @P3 FMUL.FTZ R136, R98, R130.reuse ;  /* 0x0000008262883220 */ /* 0x080fe20000410000 */
[----:B------:R-:W-:Y:S02]  /*6280*/  HFMA2 R98, -RZ, RZ, 0, 0 ;  /* 0x00000000ff627431 */ /* 0x000fe400000001ff */
[----:B------:R-:W-:Y:S01]  /*6290*/  @P3 FMUL.FTZ R98, R131, R130 ;  /* 0x0000008283623220 */ /* 0x000fe20000410000 */
[----:B------:R-:W-:Y:S01]  /*62a0*/  FMUL.FTZ R130, R137, UR5 ;  /* 0x0000000589827c20 */ /* 0x000fe20008410000 */
[----:B------:R-:W-:Y:S01]  /*62b0*/  @P4 SHF.L.U32 R131, R99, 0x10, RZ ;  /* 0x0000001063834819 */ /* 0x000fe200000006ff */
[----:B------:R-:W-:Y:S02]  /*62c0*/  @P4 IMAD.U32 R137, R83, 0x10000, RZ ;  /* 0x0001000053894824 */ /* 0x000fe400078e00ff */
[----:B------:R-:W-:Y:S01]  /*62d0*/  @P2 SHF.L.U32 R142, R158, 0x10, RZ ;  /* 0x000000109e8e2819 */ /* 0x000fe200000006ff */
[----:B------:R-:W-:Y:S01]  /*62e0*/  FMUL.FTZ R130, R130, UR4 ;  /* 0x0000000482827c20 */ /* 0x000fe20008410000 */
[----:B------:R-:W-:-:S03]  /*62f0*/  F2FP.BF16.F32.PACK_AB R98, R98, R140 ;  /* 0x0000008c6262723e */ /* 0x000fc600000010ff */
[-C--:B------:R-:W-:Y:S01]  /*6300*/  @P4 FMUL.FTZ R135, R131, R130.reuse ;  /* 0x0000008283874220 */ /* 0x080fe20000410000 */
[----:B------:R-:W-:Y:S02]  /*6310*/  HFMA2 R131, -RZ, RZ, 0, 0 ;  /* 0x00000000ff837431 */ /* 0x000fe400000001ff */
[----:B------:R-:W-:Y:S01]  /*6320*/  @P4 FMUL.FTZ R131, R137, R130 ;  /* 0x0000008289834220 */ /* 0x000fe20000410000 */
[----:B------:R-:W-:Y:S01]  /*6330*/  @P2 PRMT R137, R99, 0x7632, R137 ;  /* 0x0000763263892816 */ /* 0x000fe20000000089 */
[----:B------:R-:W-:Y:S01]  /*6340*/  HFMA2 R130, -RZ, RZ, 0, 0 ;  /* 0x00000000ff827431 */ /* 0x000fe200000001ff */
[----:B------:R-:W-:Y:S01]  /*6350*/  MOV R99, RZ ;  /* 0x000000ff00637202 */ /* 0x000fe20000000f00 */
[----:B------:R-:W-:Y:S01]  /*6360*/  @P2 FMUL.FTZ R99, R142, R141 ;  /* 0x0000008d8e632220 */ /* 0x000fe20000410000 */
[----:B------:R-:W-:-:S04]  /*6370*/  @P2 SHF.L.U32 R137, R137, 0x10, RZ ;  /* 0x0000001089892819 */ /* 0x000fc800000006ff */
[----:B------:R-:W-:Y:S01]  /*6380*/  F2FP.BF16.F32.PACK_AB R99, R99, R131 ;  /* 0x000000836363723e */ /* 0x000fe200000010ff */
[----:B------:R-:W-:-:S07]  /*6390*/  @P2 FMUL.FTZ R130, R137, R141 ;  /* 0x0000008d89822220 */ /* 0x000fce0000410000 */
.L_x_1180:
        /* <DEDUP_REMOVED lines=16> */
[--C-:B------:R-:W-:Y:S01]  /*64a0*/  FFMA.FTZ R95, R122, UR13, R104.reuse ;  /* 0x0000000d7a5f7c23 */ /* 0x100fe20008010068 */
        /* <DEDUP_REMOVED lines=12> */
[--C-:B------:R-:W-:Y:S01]  /*6570*/  FFMA.FTZ R111, R111, UR13, R104.reuse ;  /* 0x0000000d6f6f7c23 */ /* 0x100fe20008010068 */
[----:B------:R-:W-:Y:S01]  /*6580*/  FMUL.FTZ R93, R93, UR4 ;  /* 0x000000045d5d7c20 */ /* 0x000fe20008410000 */
[--C-:B------:R-:W-:Y:S01]  /*6590*/  FFMA.FTZ R125, R125, UR13, R104.reuse ;  /* 0x0000000d7d7d7c23 */ /* 0x100fe20008010068 */
[--C-:B------:R-:W-:Y:S01]  /*65a0*/  FFMA.FTZ R118, R118, UR13, R104.reuse ;  /* 0x0000000d76767c23 */ /* 0x100fe20008010068 */
[----:B------:R-:W-:Y:S01]  /*65b0*/  FFMA.FTZ R126, R126, UR13, R104 ;  /* 0x0000000d7e7e7c23 */ /* 0x000fe20008010068 */
[----:B------:R-:W-:Y:S01]  /*65c0*/  @P2 FMUL.FTZ R107, R93, R94 ;  /* 0x0000005e5d6b2220 */ /* 0x000fe20000410000 */
[----:B------:R-:W-:Y:S01]  /*65d0*/  @P2 SHF.L.U32 R94, R84, 0x10, RZ ;  /* 0x00000010545e2819 */ /* 0x000fe200000006ff */
[----:B------:R-:W-:Y:S01]  /*65e0*/  FADD.FTZ R125, R117, -R125 ;  /* 0x8000007d757d7221 */ /* 0x000fe20000010000 */
[----:B------:R-:W-:Y:S01]  /*65f0*/  FADD.FTZ R118, R119, -R118 ;  /* 0x8000007677767221 */ /* 0x000fe20000010000 */
[----:B------:R-:W-:Y:S01]  /*6600*/  FADD.FTZ R126, R123, -R126 ;  /* 0x8000007e7b7e7221 */ /* 0x000fe20000010000 */
[----:B------:R-:W-:Y:S01]  /*6610*/  F2FP.BF16.F32.PACK_AB R92, R95, R92 ;  /* 0x0000005c5f5c723e */ /* 0x000fe200000010ff */
[----:B------:R-:W-:Y:S01]  /*6620*/  @P2 FMUL.FTZ R108, R93, R94 ;  /* 0x0000005e5d6c2220 */ /* 0x000fe20000410000 */
[----:B------:R-:W-:Y:S01]  /*6630*/  @P3 PRMT R94, R96, 0x7632, R94 ;  /* 0x00007632605e3816 */ /* 0x000fe2000000005e */
[----:B------:R-:W-:Y:S01]  /*6640*/  FMUL.FTZ R93, R95, UR5 ;  /* 0x000000055f5d7c20 */ /* 0x000fe20008410000 */
[----:B------:R-:W-:Y:S01]  /*6650*/  HFMA2 R96, -RZ, RZ, 0, 0 ;  /* 0x00000000ff607431 */ /* 0x000fe200000001ff */
[----:B------:R-:W-:-:S02]  /*6660*/  LOP3.LUT P2, RZ, R120, 0xff0000, RZ, 0xc0, !PT ;  /* 0x00ff000078ff7812 */ /* 0x000fc4000784c0ff */
[----:B------:R-:W-:Y:S01]  /*6670*/  @P3 SHF.L.U32 R94, R94, 0x10, RZ ;  /* 0x000000105e5e3819 */ /* 0x000fe200000006ff */
[----:B------:R-:W-:-:S04]  /*6680*/  FMUL.FTZ R93, R93, UR4 ;  /* 0x000000045d5d7c20 */ /* 0x000fc80008410000 */
[----:B------:R-:W-:Y:S01]  /*6690*/  @P3 FMUL.FTZ R115, R93, R94 ;  /* 0x0000005e5d733220 */ /* 0x000fe20000410000 */
[----:B------:R-:W-:-:S05]  /*66a0*/  @P3 SHF.L.U32 R94, R141, 0x10, RZ ;  /* 0x000000108d5e3819 */ /* 0x000fca00000006ff */
[----:B------:R-:W-:Y:S01]  /*66b0*/  @P3 FMUL.FTZ R96, R93, R94 ;  /* 0x0000005e5d603220 */ /* 0x000fe20000410000 */
[----:B------:R-:W-:Y:S01]  /*66c0*/  FADD.FTZ R93, R110, -R109 ;  /* 0x8000006d6e5d7221 */ /* 0x000fe20000010000 */
[----:B------:R-:W-:Y:S01]  /*66d0*/  @P2 SHF.L.U32 R109, R97, 0x10, RZ ;  /* 0x00000010616d2819 */ /* 0x000fe200000006ff */
[----:B------:R-:W-:Y:S01]  /*66e0*/  IMAD.MOV.U32 R110, RZ, RZ, RZ ;  /* 0x000000ffff6e7224 */ /* 0x000fe200078e00ff */
[----:B------:R-:W-:Y:S01]  /*66f0*/  @P2 SHF.L.U32 R122, R85, 0x10, RZ ;  /* 0x00000010557a2819 */ /* 0x000fe200000006ff */
[----:B------:R-:W-:Y:S01]  /*6700*/  FMUL.FTZ R93, R93, UR12 ;  /* 0x0000000c5d5d7c20 */ /* 0x000fe20008410000 */
[----:B------:R-:W-:-:S03]  /*6710*/  F2FP.BF16.F32.PACK_AB R96, R96, R108 ;  /* 0x0000006c6060723e */ /* 0x000fc600000010ff */
[----:B------:R-:W-:-:S04]  /*6720*/  FMUL.FTZ R94, R93, UR5 ;  /* 0x000000055d5e7c20 */ /* 0x000fc80008410000 */
[----:B------:R-:W-:-:S04]  /*6730*/  FMUL.FTZ R94, R94, UR4 ;  /* 0x000000045e5e7c20 */ /* 0x000fc80008410000 */
[C---:B------:R-:W-:Y:S01]  /*6740*/  @P2 FMUL.FTZ R110, R94.reuse, R109 ;  /* 0x0000006d5e6e2220 */ /* 0x040fe20000410000 */
[----:B------:R-:W-:Y:S01]  /*6750*/  MOV R109, RZ ;  /* 0x000000ff006d7202 */ /* 0x000fe20000000f00 */
[----:B------:R-:W-:Y:S01]  /*6760*/  @P2 FMUL.FTZ R109, R94, R122 ;  /* 0x0000007a5e6d2220 */ /* 0x000fe20000410000 */
[----:B------:R-:W-:Y:S01]  /*6770*/  LOP3.LUT P2, RZ, R120, 0xff000000, RZ, 0xc0, !PT ;  /* 0xff00000078ff7812 */ /* 0x000fe2000784c0ff */
[----:B------:R-:W-:Y:S01]  /*6780*/  FADD.FTZ R122, R116, -R124 ;  /* 0x8000007c747a7221 */ /* 0x000fe20000010000 */
[----:B------:R-:W-:-:S03]  /*6790*/  HFMA2 R116, -RZ, RZ, 0, 0 ;  /* 0x00000000ff747431 */ /* 0x000fc600000001ff */
[----:B------:R-:W-:-:S04]  /*67a0*/  FMUL.FTZ R122, R122, UR12 ;  /* 0x0000000c7a7a7c20 */ /* 0x000fc80008410000 */
[C---:B------:R-:W-:Y:S01]  /*67b0*/  FMUL.FTZ R94, R122.reuse, UR5 ;  /* 0x000000057a5e7c20 */ /* 0x040fe20008410000 */
[----:B------:R-:W-:-:S03]  /*67c0*/  F2FP.BF16.F32.PACK_AB R93, R122, R93 ;  /* 0x0000005d7a5d723e */ /* 0x000fc600000010ff */
[----:B------:R-:W-:Y:S01]  /*67d0*/  @P2 PRMT R97, R97, 0x7632, R97 ;  /* 0x0000763261612816 */ /* 0x000fe20000000061 */
[----:B------:R-:W-:Y:S01]  /*67e0*/  FMUL.FTZ R94, R94, UR4 ;  /* 0x000000045e5e7c20 */ /* 0x000fe20008410000 */
[----:B------:R-:W-:Y:S02]  /*67f0*/  @P2 SHF.L.U32 R124, R140, 0x10, RZ ;  /* 0x000000108c7c2819 */ /* 0x000fe400000006ff */
[----:B------:R-:W-:-:S05]  /*6800*/  @P2 SHF.L.U32 R97, R97, 0x10, RZ ;  /* 0x0000001061612819 */ /* 0x000fca00000006ff */
[C---:B------:R-:W-:Y:S01]  /*6810*/  @P2 FMUL.FTZ R116, R94.reuse, R97 ;  /* 0x000000615e742220 */ /* 0x040fe20000410000 */
[----:B------:R-:W-:Y:S01]  /*6820*/  MOV R97, RZ ;  /* 0x000000ff00617202 */ /* 0x000fe20000000f00 */
[----:B------:R-:W-:Y:S01]  /*6830*/  @P2 FMUL.FTZ R97, R94, R124 ;  /* 0x0000007c5e612220 */ /* 0x000fe20000410000 */
[----:B------:R-:W-:Y:S01]  /*6840*/  LOP3.LUT P2, RZ, R121, 0xff, RZ, 0xc0, !PT ;  /* 0x000000ff79ff7812 */ /* 0x000fe2000784c0ff */
[----:B------:R-:W-:Y:S01]  /*6850*/  FADD.FTZ R94, R114, -R111 ;  /* 0x8000006f725e7221 */ /* 0x000fe20000010000 */
[----:B------:R-:W-:Y:S02]  /*6860*/  HFMA2 R111, -RZ, RZ, 0, 0 ;  /* 0x00000000ff6f7431 */ /* 0x000fe400000001ff */
[----:B------:R-:W-:Y:S01]  /*6870*/  F2FP.BF16.F32.PACK_AB R97, R97, R109 ;  /* 0x0000006d6161723e */ /* 0x000fe200000010ff */
[----:B------:R-:W-:-:S04]  /*6880*/  FMUL.FTZ R94, R94, UR12 ;  /* 0x0000000c5e5e7c20 */ /* 0x000fc80008410000 */
[----:B------:R-:W-:-:S04]  /*6890*/  FMUL.FTZ R114, R94, UR5 ;  /* 0x000000055e727c20 */ /* 0x000fc80008410000 */
        /* <DEDUP_REMOVED lines=12> */
[----:B------:R-:W-:Y:S01]  /*6960*/  @P2 PRMT R98, R98, 0x7632, R98 ;  /* 0x0000763262622816 */ /* 0x000fe20000000062 */
[----:B------:R-:W-:-:S03]  /*6970*/  @P2 IMAD.U32 R125, R137, 0x10000, RZ ;  /* 0x00010000897d2824 */ /* 0x000fc600078e00ff */
        /* <DEDUP_REMOVED lines=16> */
[----:B------:R-:W-:Y:S01]  /*6a80*/  FMUL.FTZ R120, R126, UR12 ;  /* 0x0000000c7e787c20 */ /* 0x000fe20008410000 */
[----:B------:R-:W-:Y:S02]  /*6a90*/  HFMA2 R118, -RZ, RZ, 0, 0 ;  /* 0x00000000ff767431 */ /* 0x000fe400000001ff */
[----:B------:R-:W-:Y:S01]  /*6aa0*/  ISETP.GE.U32.AND.EX P2, PT, R121, 0x1000000, PT, P2 ;  /* 0x010000007900780c */ /* 0x000fe20003f46120 */
[C---:B------:R-:W-:Y:S01]  /*6ab0*/  FMUL.FTZ R121, R120.reuse, UR5 ;  /* 0x0000000578797c20 */ /* 0x040fe20008410000 */
[----:B------:R-:W-:-:S03]  /*6ac0*/  F2FP.BF16.F32.PACK_AB R95, R120, R125 ;  /* 0x0000007d785f723e */ /* 0x000fc600000010ff */
[----:B------:R-:W-:-:S08]  /*6ad0*/  FMUL.FTZ R121, R121, UR4 ;  /* 0x0000000479797c20 */ /* 0x000fd00008410000 */
        /* <DEDUP_REMOVED lines=8> */
.L_x_1181:
[--C-:B------:R-:W-:Y:S01]  /*6b60*/  FFMA.FTZ R107, R107, UR13, R104.reuse ;  /* 0x0000000d6b6b7c23 */ /* 0x100fe20008010068 */
[----:B------:R-:W-:Y:S01]  /*6b70*/  LOP3.LUT P2, RZ, R120, 0xff, RZ, 0xc0, !PT ;  /* 0x000000ff78ff7812 */ /* 0x000fe2000784c0ff */
[--C-:B------:R-:W-:Y:S01]  /*6b80*/  FFMA.FTZ R122, R122, UR13, R104.reuse ;  /* 0x0000000d7a7a7c23 */ /* 0x100fe20008010068 */
[--C-:B------:R-:W-:Y:S01]  /*6b90*/  FFMA.FTZ R109, R109, UR13, R104.reuse ;  /* 0x0000000d6d6d7c23 */ /* 0x100fe20008010068 */
[----:B------:R-:W-:Y:S01]  /*6ba0*/  FADD.FTZ R107, R108, -R107 ;  /* 0x8000006b6c6b7221 */ /* 0x000fe20000010000 */
[----:B------:R-:W-:Y:S01]  /*6bb0*/  FFMA.FTZ R124, R124, UR13, R104 ;  /* 0x0000000d7c7c7c23 */ /* 0x000fe20008010068 */
[----:B------:R-:W-:Y:S01]  /*6bc0*/  FADD.FTZ R115, R115, -R122 ;  /* 0x8000007a73737221 */ /* 0x000fe20000010000 */
[----:B------:R-:W-:Y:S01]  /*6bd0*/  FADD.FTZ R109, R110, -R109 ;  /* 0x8000006d6e6d7221 */ /* 0x000fe20000010000 */
[----:B------:R-:W-:Y:S01]  /*6be0*/  FMUL.FTZ R107, R107, UR12 ;  /* 0x0000000c6b6b7c20 */ /* 0x000fe20008410000 */
[----:B------:R-:W-:Y:S01]  /*6bf0*/  MOV R110, RZ ;  /* 0x000000ff006e7202 */ /* 0x000fe20000000f00 */
[----:B------:R-:W-:Y:S01]  /*6c00*/  FMUL.FTZ R115, R115, UR12 ;  /* 0x0000000c73737c20 */ /* 0x000fe20008410000 */
[----:B------:R-:W-:Y:S01]  /*6c10*/  FMUL.FTZ R109, R109, UR12 ;  /* 0x0000000c6d6d7c20 */ /* 0x000fe20008410000 */
[----:B------:R-:W-:Y:S01]  /*6c20*/  FMUL.FTZ R107, R107, UR5 ;  /* 0x000000056b6b7c20 */ /* 0x000fe20008410000 */
[----:B------:R-:W-:Y:S01]  /*6c30*/  FADD.FTZ R116, R116, -R124 ;  /* 0x8000007c74747221 */ /* 0x000fe20000010000 */
[----:B-----5:R-:W-:Y:S01]  /*6c40*/  @P2 SHF.L.U32 R108, R96, 0x10, RZ ;  /* 0x00000010606c2819 */ /* 0x020fe200000006ff */
[----:B------:R-:W-:Y:S01]  /*6c50*/  FMUL.FTZ R115, R115, UR5 ;  /* 0x0000000573737c20 */ /* 0x000fe20008410000 */
[----:B------:R-:W-:Y:S01]  /*6c60*/  FMUL.FTZ R127, R107, UR4 ;  /* 0x000000046b7f7c20 */ /* 0x000fe20008410000 */
[----:B------:R-:W-:Y:S01]  /*6c70*/  HFMA2 R107, -RZ, RZ, 0, 0 ;  /* 0x00000000ff6b7431 */ /* 0x000fe200000001ff */
[----:B------:R-:W-:Y:S01]  /*6c80*/  @P2 SHF.L.U32 R128, R84, 0x10, RZ ;  /* 0x0000001054802819 */ /* 0x000fe200000006ff */
[----:B------:R-:W-:Y:S01]  /*6c90*/  FMUL.FTZ R122, R115, UR4 ;  /* 0x00000004737a7c20 */ /* 0x000fe20008410000 */
[----:B------:R-:W-:-:S02]  /*6ca0*/  HFMA2 R115, -RZ, RZ, 0, 0 ;  /* 0x00000000ff737431 */ /* 0x000fc400000001ff */
[----:B------:R-:W-:Y:S01]  /*6cb0*/  FMUL.FTZ R109, R109, UR5 ;  /* 0x000000056d6d7c20 */ /* 0x000fe20008410000 */
[----:B------:R-:W-:Y:S01]  /*6cc0*/  FMUL.FTZ R116, R116, UR12 ;  /* 0x0000000c74747c20 */ /* 0x000fe20008410000 */
[-C--:B------:R-:W-:Y:S01]  /*6cd0*/  @P2 FMUL.FTZ R107, R108, R127.reuse ;  /* 0x0000007f6c6b2220 */ /* 0x080fe20000410000 */
[----:B------:R-:W-:Y:S01]  /*6ce0*/  MOV R108, RZ ;  /* 0x000000ff006c7202 */ /* 0x000fe20000000f00 */
[----:B------:R-:W-:Y:S01]  /*6cf0*/  @P2 FMUL.FTZ R108, R128, R127 ;  /* 0x0000007f806c2220 */ /* 0x000fe20000410000 */
[----:B------:R-:W-:Y:S01]  /*6d00*/  LOP3.LUT P2, RZ, R120, 0xff00, RZ, 0xc0, !PT ;  /* 0x0000ff0078ff7812 */ /* 0x000fe2000784c0ff */
[----:B------:R-:W-:Y:S01]  /*6d10*/  FMUL.FTZ R116, R116, UR5 ;  /* 0x0000000574747c20 */ /* 0x000fe20008410000 */
[--C-:B------:R-:W-:Y:S01]  /*6d20*/  FFMA.FTZ R111, R111, UR13, R104.reuse ;  /* 0x0000000d6f6f7c23 */ /* 0x100fe20008010068 */
[----:B------:R-:W-:Y:S01]  /*6d30*/  LOP3.LUT P3, RZ, R121, 0xff00, RZ, 0xc0, !PT ;  /* 0x0000ff0079ff7812 */ /* 0x000fe2000786c0ff */
[--C-:B------:R-:W-:Y:S01]  /*6d40*/  FFMA.FTZ R125, R125, UR13, R104.reuse ;  /* 0x0000000d7d7d7c23 */ /* 0x100fe20008010068 */
[----:B------:R-:W-:Y:S01]  /*6d50*/  FFMA.FTZ R118, R118, UR13, R104 ;  /* 0x0000000d76767c23 */ /* 0x000fe20008010068 */
[----:B------:R-:W-:Y:S01]  /*6d60*/  FADD.FTZ R111, R114, -R111 ;  /* 0x8000006f726f7221 */ /* 0x000fe20000010000 */
[----:B------:R-:W-:Y:S01]  /*6d70*/  LOP3.LUT P4, RZ, R121, 0xff0000, RZ, 0xc0, !PT ;  /* 0x00ff000079ff7812 */ /* 0x000fe2000788c0ff */
[----:B------:R-:W-:Y:S01]  /*6d80*/  FADD.FTZ R125, R117, -R125 ;  /* 0x8000007d757d7221 */ /* 0x000fe20000010000 */
[----:B------:R-:W-:Y:S01]  /*6d90*/  FADD.FTZ R119, R119, -R118 ;  /* 0x8000007677777221 */ /* 0x000fe20000010000 */
[----:B------:R-:W-:Y:S01]  /*6da0*/  FMUL.FTZ R111, R111, UR12 ;  /* 0x0000000c6f6f7c20 */ /* 0x000fe20008410000 */
[----:B------:R-:W-:Y:S01]  /*6db0*/  FFMA.FTZ R126, R126, UR13, R104 ;  /* 0x0000000d7e7e7c23 */ /* 0x000fe20008010068 */
[----:B------:R-:W-:Y:S01]  /*6dc0*/  FMUL.FTZ R125, R125, UR12 ;  /* 0x0000000c7d7d7c20 */ /* 0x000fe20008410000 */
[----:B------:R-:W-:Y:S01]  /*6dd0*/  @P2 PRMT R96, R96, 0x7632, R96 ;  /* 0x0000763260602816 */ /* 0x000fe20000000060 */
[----:B------:R-:W-:Y:S01]  /*6de0*/  FMUL.FTZ R111, R111, UR5 ;  /* 0x000000056f6f7c20 */ /* 0x000fe20008410000 */
[----:B------:R-:W-:Y:S01]  /*6df0*/  @P2 SHF.L.U32 R127, R141, 0x10, RZ ;  /* 0x000000108d7f2819 */ /* 0x000fe200000006ff */
[----:B------:R-:W-:Y:S01]  /*6e00*/  FMUL.FTZ R117, R125, UR5 ;  /* 0x000000057d757c20 */ /* 0x000fe20008410000 */
[----:B------:R-:W-:Y:S01]  /*6e10*/  @P2 SHF.L.U32 R96, R96, 0x10, RZ ;  /* 0x0000001060602819 */ /* 0x000fe200000006ff */
[----:B------:R-:W-:Y:S01]  /*6e20*/  FMUL.FTZ R114, R111, UR4 ;  /* 0x000000046f727c20 */ /* 0x000fe20008410000 */
[----:B------:R-:W-:Y:S01]  /*6e30*/  MOV R111, RZ ;  /* 0x000000ff006f7202 */ /* 0x000fe20000000f00 */
[----:B------:R-:W-:Y:S01]  /*6e40*/  FMUL.FTZ R117, R117, UR4 ;  /* 0x0000000475757c20 */ /* 0x000fe20008410000 */
[----:B------:R-:W-:Y:S01]  /*6e50*/  @P3 SHF.L.U32 R118, R137, 0x10, RZ ;  /* 0x0000001089763819 */ /* 0x000fe200000006ff */
[----:B------:R-:W-:Y:S01]  /*6e60*/  @P2 FMUL.FTZ R115, R96, R122 ;  /* 0x0000007a60732220 */ /* 0x000fe20000410000 */
[----:B------:R-:W-:-:S02]  /*6e70*/  IMAD.MOV.U32 R96, RZ, RZ, RZ ;  /* 0x000000ffff607224 */ /* 0x000fc400078e00ff */
[----:B------:R-:W-:Y:S01]  /*6e80*/  @P2 FMUL.FTZ R96, R127, R122 ;  /* 0x0000007a7f602220 */ /* 0x000fe20000410000 */
[----:B------:R-:W-:Y:S01]  /*6e90*/  LOP3.LUT P2, RZ, R120, 0xff0000, RZ, 0xc0, !PT ;  /* 0x00ff000078ff7812 */ /* 0x000fe2000784c0ff */
[----:B------:R-:W-:Y:S01]  /*6ea0*/  FMUL.FTZ R122, R109, UR4 ;  /* 0x000000046d7a7c20 */ /* 0x000fe20008410000 */
[----:B------:R-:W-:Y:S01]  /*6eb0*/  FMUL.FTZ R119, R119, UR12 ;  /* 0x0000000c77777c20 */ /* 0x000fe20008410000 */
[----:B------:R-:W-:Y:S01]  /*6ec0*/  FADD.FTZ R123, R123, -R126 ;  /* 0x8000007e7b7b7221 */ /* 0x000fe20000010000 */
[----:B------:R-:W-:-:S03]  /*6ed0*/  F2FP.BF16.F32.PACK_AB R96, R96, R108 ;  /* 0x0000006c6060723e */ /* 0x000fc600000010ff */
[----:B------:R-:W-:-:S06]  /*6ee0*/  FMUL.FTZ R123, R123, UR12 ;  /* 0x0000000c7b7b7c20 */ /* 0x000fcc0008410000 */
[----:B------:R-:W-:Y:S02]  /*6ef0*/  @P2 SHF.L.U32 R109, R97, 0x10, RZ ;  /* 0x00000010616d2819 */ /* 0x000fe400000006ff */
[----:B------:R-:W-:-:S03]  /*6f00*/  @P2 SHF.L.U32 R127, R85, 0x10, RZ ;  /* 0x00000010557f2819 */ /* 0x000fc600000006ff */
[-C--:B------:R-:W-:Y:S01]  /*6f10*/  @P2 FMUL.FTZ R110, R109, R122.reuse ;  /* 0x0000007a6d6e2220 */ /* 0x080fe20000410000 */
[----:B------:R-:W-:Y:S02]  /*6f20*/  HFMA2 R109, -RZ, RZ, 0, 0 ;  /* 0x00000000ff6d7431 */ /* 0x000fe400000001ff */
[----:B------:R-:W-:Y:S01]  /*6f30*/  @P2 FMUL.FTZ R109, R127, R122 ;  /* 0x0000007a7f6d2220 */ /* 0x000fe20000410000 */
[----:B------:R-:W-:Y:S01]  /*6f40*/  LOP3.LUT P2, RZ, R120, 0xff000000, RZ, 0xc0, !PT ;  /* 0xff00000078ff7812 */ /* 0x000fe2000784c0ff */
[----:B------:R-:W-:Y:S01]  /*6f50*/  FMUL.FTZ R122, R116, UR4 ;  /* 0x00000004747a7c20 */ /* 0x000fe20008410000 */
[----:B------:R-:W-:-:S11]  /*6f60*/  MOV R116, RZ ;  /* 0x000000ff00747202 */ /* 0x000fd60000000f00 */
[----:B------:R-:W-:Y:S02]  /*6f70*/  @P2 PRMT R97, R97, 0x7632, R97 ;  /* 0x0000763261612816 */ /* 0x000fe40000000061 */
[----:B------:R-:W-:Y:S02]  /*6f80*/  @P2 SHF.L.U32 R124, R140, 0x10, RZ ;  /* 0x000000108c7c2819 */ /* 0x000fe400000006ff */
[----:B------:R-:W-:-:S05]  /*6f90*/  @P2 SHF.L.U32 R97, R97, 0x10, RZ ;  /* 0x0000001061612819 */ /* 0x000fca00000006ff */
        /* <DEDUP_REMOVED lines=13> */
[----:B------:R-:W-:-:S02]  /*7070*/  IMAD.MOV.U32 R114, RZ, RZ, RZ ;  /* 0x000000ffff727224 */ /* 0x000fc400078e00ff */
[-C--:B------:R-:W-:Y:S01]  /*7080*/  @P3 FMUL.FTZ R114, R98, R117.reuse ;  /* 0x0000007562723220 */ /* 0x080fe20000410000 */
[----:B------:R-:W-:Y:S01]  /*7090*/  MOV R98, RZ ;  /* 0x000000ff00627202 */ /* 0x000fe20000000f00 */
[----:B------:R-:W-:Y:S01]  /*70a0*/  @P3 FMUL.FTZ R98, R118, R117 ;  /* 0x0000007576623220 */ /* 0x000fe20000410000 */
[----:B------:R-:W-:Y:S01]  /*70b0*/  ISETP.GE.U32.AND.EX P2, PT, R121, 0x1000000, PT, P2 ;  /* 0x010000007900780c */ /* 0x000fe20003f46120 */
[----:B------:R-:W-:Y:S01]  /*70c0*/  FMUL.FTZ R118, R119, UR5 ;  /* 0x0000000577767c20 */ /* 0x000fe20008410000 */
[----:B------:R-:W-:Y:S01]  /*70d0*/  HFMA2 R117, -RZ, RZ, 0, 0 ;  /* 0x00000000ff757431 */ /* 0x000fe200000001ff */
[----:B------:R-:W-:Y:S01]  /*70e0*/  @P4 SHF.L.U32 R119, R99, 0x10, RZ ;  /* 0x0000001063774819 */ /* 0x000fe200000006ff */
[----:B------:R-:W-:Y:S01]  /*70f0*/  FMUL.FTZ R121, R123, UR5 ;  /* 0x000000057b797c20 */ /* 0x000fe20008410000 */
[----:B------:R-:W-:Y:S01]  /*7100*/  FMUL.FTZ R118, R118, UR4 ;  /* 0x0000000476767c20 */ /* 0x000fe20008410000 */
[----:B------:R-:W-:Y:S02]  /*7110*/  @P4 SHF.L.U32 R120, R87, 0x10, RZ ;  /* 0x0000001057784819 */ /* 0x000fe400000006ff */
[----:B------:R-:W-:Y:S01]  /*7120*/  FMUL.FTZ R121, R121, UR4 ;  /* 0x0000000479797c20 */ /* 0x000fe20008410000 */
[-C--:B------:R-:W-:Y:S01]  /*7130*/  @P4 FMUL.FTZ R117, R119, R118.reuse ;  /* 0x0000007677754220 */ /* 0x080fe20000410000 */
[----:B------:R-:W-:Y:S01]  /*7140*/  MOV R119, RZ ;  /* 0x000000ff00777202 */ /* 0x000fe20000000f00 */
[----:B------:R-:W-:Y:S01]  /*7150*/  @P4 FMUL.FTZ R119, R120, R118 ;  /* 0x0000007678774220 */ /* 0x000fe20000410000 */
[----:B------:R-:W-:-:S02]  /*7160*/  MOV R118, RZ ;  /* 0x000000ff00767202 */ /* 0x000fc40000000f00 */
[----:B------:R-:W-:Y:S01]  /*7170*/  @P2 PRMT R120, R99, 0x7632, R120 ;  /* 0x0000763263782816 */ /* 0x000fe20000000078 */
[----:B------:R-:W-:Y:S01]  /*7180*/  HFMA2 R99, -RZ, RZ, 0, 0 ;  /* 0x00000000ff637431 */ /* 0x000fe200000001ff */
[----:B------:R-:W-:Y:S02]  /*7190*/  @P2 SHF.L.U32 R123, R131, 0x10, RZ ;  /* 0x00000010837b2819 */ /* 0x000fe400000006ff */
[----:B------:R-:W-:Y:S02]  /*71a0*/  @P2 SHF.L.U32 R120, R120, 0x10, RZ ;  /* 0x0000001078782819 */ /* 0x000fe400000006ff */
[----:B------:R-:W-:Y:S01]  /*71b0*/  F2FP.BF16.F32.PACK_AB R98, R98, R122 ;  /* 0x0000007a6262723e */ /* 0x000fe200000010ff */
[-C--:B------:R-:W-:Y:S02]  /*71c0*/  @P2 FMUL.FTZ R99, R123, R121.reuse ;  /* 0x000000797b632220 */ /* 0x080fe40000410000 */
[----:B------:R-:W-:-:S03]  /*71d0*/  @P2 FMUL.FTZ R118, R120, R121 ;  /* 0x0000007978762220 */ /* 0x000fc60000410000 */
[----:B------:R-:W-:-:S07]  /*71e0*/  F2FP.BF16.F32.PACK_AB R99, R99, R119 ;  /* 0x000000776363723e */ /* 0x000fce00000010ff */
.L_x_1182:
        /* <DEDUP_REMOVED lines=15> */
[C---:B------:R-:W-:Y:S01]  /*72e0*/  LOP3.LUT P2, RZ, R112.reuse, 0xff, RZ, 0xc0, !PT ;  /* 0x000000ff70ff7812 */ /* 0x040fe2000784c0ff */
[----:B------:R-:W-:Y:S01]  /*72f0*/  FFMA.FTZ R47, R47, UR13, R104 ;  /* 0x0000000d2f2f7c23 */ /* 0x000fe20008010068 */
[----:B------:R-:W-:Y:S01]  /*7300*/  LOP3.LUT P3, RZ, R112, 0xff00, RZ, 0xc0, !PT ;  /* 0x0000ff0070ff7812 */ /* 0x000fe2000786c0ff */
[----:B------:R-:W-:Y:S01]  /*7310*/  FADD.FTZ R40, R38, -R40 ;  /* 0x8000002826287221 */ /* 0x000fe20000010000 */
[----:B------:R-:W-:Y:S02]  /*7320*/  HFMA2 R102, -RZ, RZ, 0, 0 ;  /* 0x00000000ff667431 */ /* 0x000fe400000001ff */
[----:B------:R-:W-:Y:S01]  /*7330*/  FADD.FTZ R39, R39, -R47 ;  /* 0x8000002f27277221 */ /* 0x000fe20000010000 */
[--C-:B------:R-:W-:Y:S01]  /*7340*/  FFMA.FTZ R45, R45, UR13, R104.reuse ;  /* 0x0000000d2d2d7c23 */ /* 0x100fe20008010068 */
[----:B------:R-:W-:Y:S01]  /*7350*/  FMUL.FTZ R92, R40, UR12 ;  /* 0x0000000c285c7c20 */ /* 0x000fe20008410000 */
[----:B------:R-:W-:Y:S01]  /*7360*/  FFMA.FTZ R49, R49, UR13, R104 ;  /* 0x0000000d31317c23 */ /* 0x000fe20008010068 */
[----:B------:R-:W-:Y:S01]  /*7370*/  FMUL.FTZ R39, R39, UR12 ;  /* 0x0000000c27277c20 */ /* 0x000fe20008410000 */
[----:B------:R-:W-:Y:S01]  /*7380*/  FADD.FTZ R45, R41, -R45 ;  /* 0x8000002d292d7221 */ /* 0x000fe20000010000 */
[----:B------:R-:W-:Y:S01]  /*7390*/  FMUL.FTZ R38, R92, UR5 ;  /* 0x000000055c267c20 */ /* 0x000fe20008410000 */
[----:B------:R-:W-:Y:S01]  /*73a0*/  FADD.FTZ R42, R42, -R49 ;  /* 0x800000312a2a7221 */ /* 0x000fe20000010000 */
[----:B-----5:R-:W-:Y:S01]  /*73b0*/  @P2 SHF.L.U32 R40, R96, 0x10, RZ ;  /* 0x0000001060282819 */ /* 0x020fe200000006ff */
[----:B------:R-:W-:Y:S01]  /*73c0*/  FMUL.FTZ R93, R39, UR5 ;  /* 0x00000005275d7c20 */ /* 0x000fe20008410000 */
[----:B------:R-:W-:Y:S01]  /*73d0*/  FMUL.FTZ R38, R38, UR4 ;  /* 0x0000000426267c20 */ /* 0x000fe20008410000 */
[----:B------:R-:W-:Y:S01]  /*73e0*/  @P2 SHF.L.U32 R47, R88, 0x10, RZ ;  /* 0x00000010582f2819 */ /* 0x000fe200000006ff */
[----:B------:R-:W-:Y:S01]  /*73f0*/  FMUL.FTZ R42, R42, UR12 ;  /* 0x0000000c2a2a7c20 */ /* 0x000fe20008410000 */
[----:B------:R-:W-:Y:S01]  /*7400*/  FMUL.FTZ R93, R93, UR4 ;  /* 0x000000045d5d7c20 */ /* 0x000fe20008410000 */
[----:B------:R-:W-:Y:S01]  /*7410*/  @P2 FMUL.FTZ R102, R38, R40 ;  /* 0x0000002826662220 */ /* 0x000fe20000410000 */
[----:B------:R-:W-:-:S02]  /*7420*/  IMAD.MOV.U32 R40, RZ, RZ, RZ ;  /* 0x000000ffff287224 */ /* 0x000fc400078e00ff */
[----:B------:R-:W-:Y:S01]  /*7430*/  @P2 FMUL.FTZ R40, R38, R47 ;  /* 0x0000002f26282220 */ /* 0x000fe20000410000 */
[----:B------:R-:W-:Y:S01]  /*7440*/  @P3 PRMT R38, R96, 0x7632, R38 ;  /* 0x0000763260263816 */ /* 0x000fe20000000026 */
[----:B------:R-:W-:Y:S01]  /*7450*/  HFMA2 R96, -RZ, RZ, 0, 0 ;  /* 0x00000000ff607431 */ /* 0x000fe200000001ff */
[----:B------:R-:W-:Y:S01]  /*7460*/  MOV R47, RZ ;  /* 0x000000ff002f7202 */ /* 0x000fe20000000f00 */
[--C-:B------:R-:W-:Y:S01]  /*7470*/  FFMA.FTZ R50, R50, UR13, R104.reuse ;  /* 0x0000000d32327c23 */ /* 0x100fe20008010068 */
[----:B------:R-:W-:Y:S01]  /*7480*/  @P3 SHF.L.U32 R38, R38, 0x10, RZ ;  /* 0x0000001026263819 */ /* 0x000fe200000006ff */
[----:B------:R-:W-:Y:S01]  /*7490*/  FFMA.FTZ R51, R51, UR13, R104 ;  /* 0x0000000d33337c23 */ /* 0x000fe20008010068 */
[----:B------:R-:W-:Y:S01]  /*74a0*/  @P3 SHF.L.U32 R94, R122, 0x10, RZ ;  /* 0x000000107a5e3819 */ /* 0x000fe200000006ff */
[----:B------:R-:W-:Y:S01]  /*74b0*/  FADD.FTZ R50, R43, -R50 ;  /* 0x800000322b327221 */ /* 0x000fe20000010000 */
[----:B------:R-:W-:Y:S01]  /*74c0*/  LOP3.LUT P2, RZ, R112, 0xff0000, RZ, 0xc0, !PT ;  /* 0x00ff000070ff7812 */ /* 0x000fe2000784c0ff */
[----:B------:R-:W-:Y:S01]  /*74d0*/  @P3 FMUL.FTZ R47, R93, R38 ;  /* 0x000000265d2f3220 */ /* 0x000fe20000410000 */
[----:B------:R-:W-:Y:S01]  /*74e0*/  HFMA2 R38, -RZ, RZ, 0, 0 ;  /* 0x00000000ff267431 */ /* 0x000fe200000001ff */
[----:B------:R-:W-:Y:S01]  /*74f0*/  MOV R49, RZ ;  /* 0x000000ff00317202 */ /* 0x000fe20000000f00 */
[----:B------:R-:W-:Y:S01]  /*7500*/  FADD.FTZ R51, R44, -R51 ;  /* 0x800000332c337221 */ /* 0x000fe20000010000 */
[----:B------:R-:W-:Y:S01]  /*7510*/  MOV R44, RZ ;  /* 0x000000ff002c7202 */ /* 0x000fe20000000f00 */
[--C-:B------:R-:W-:Y:S01]  /*7520*/  FFMA.FTZ R100, R100, UR13, R104.reuse ;  /* 0x0000000d64647c23 */ /* 0x100fe20008010068 */
[----:B------:R-:W-:Y:S01]  /*7530*/  FFMA.FTZ R101, R101, UR13, R104 ;  /* 0x0000000d65657c23 */ /* 0x000fe20008010068 */
[----:B------:R-:W-:Y:S01]  /*7540*/  @P3 FMUL.FTZ R38, R93, R94 ;  /* 0x0000005e5d263220 */ /* 0x000fe20000410000 */
[----:B------:R-:W-:Y:S01]  /*7550*/  FMUL.FTZ R93, R45, UR12 ;  /* 0x0000000c2d5d7c20 */ /* 0x000fe20008410000 */
[----:B------:R-:W-:-:S02]  /*7560*/  MOV R45, RZ ;  /* 0x000000ff002d7202 */ /* 0x000fc40000000f00 */
[----:B------:R-:W-:Y:S01]  /*7570*/  F2FP.BF16.F32.PACK_AB R92, R39, R92 ;  /* 0x0000005c275c723e */ /* 0x000fe200000010ff */
[----:B------:R-:W-:Y:S01]  /*7580*/  FMUL.FTZ R94, R93, UR5 ;  /* 0x000000055d5e7c20 */ /* 0x000fe20008410000 */
[----:B------:R-:W-:Y:S02]  /*7590*/  @P2 SHF.L.U32 R41, R97, 0x10, RZ ;  /* 0x0000001061292819 */ /* 0x000fe400000006ff */
[----:B------:R-:W-:Y:S01]  /*75a0*/  @P2 SHF.L.U32 R95, R89, 0x10, RZ ;  /* 0x00000010595f2819 */ /* 0x000fe200000006ff */
[----:B------:R-:W-:Y:S01]  /*75b0*/  FMUL.FTZ R94, R94, UR4 ;  /* 0x000000045e5e7c20 */ /* 0x000fe20008410000 */
[----:B------:R-:W-:Y:S02]  /*75c0*/  F2FP.BF16.F32.PACK_AB R93, R42, R93 ;  /* 0x0000005d2a5d723e */ /* 0x000fe400000010ff */
[----:B------:R-:W-:Y:S01]  /*75d0*/  F2FP.BF16.F32.PACK_AB R40, R38, R40 ;  /* 0x000000282628723e */ /* 0x000fe200000010ff */
[----:B------:R-:W-:Y:S01]  /*75e0*/  @P2 FMUL.FTZ R45, R94, R41 ;  /* 0x000000295e2d2220 */ /* 0x000fe20000410000 */
[----:B------:R-:W-:-:S02]  /*75f0*/  HFMA2 R41, -RZ, RZ, 0, 0 ;  /* 0x00000000ff297431 */ /* 0x000fc400000001ff */
[----:B------:R-:W-:Y:S01]  /*7600*/  @P2 FMUL.FTZ R41, R94, R95 ;  /* 0x0000005f5e292220 */ /* 0x000fe20000410000 */
[----:B------:R-:W-:Y:S01]  /*7610*/  LOP3.LUT P2, RZ, R112, 0xff000000, RZ, 0xc0, !PT ;  /* 0xff00000070ff7812 */ /* 0x000fe2000784c0ff */
[----:B------:R-:W-:-:S04]  /*7620*/  FMUL.FTZ R94, R42, UR5 ;  /* 0x000000052a5e7c20 */ /* 0x000fc80008410000 */
[----:B------:R-:W-:-:S08]  /*7630*/  FMUL.FTZ R94, R94, UR4 ;  /* 0x000000045e5e7c20 */ /* 0x000fd00008410000 */
[----:B------:R-:W-:-:S04]  /*7640*/  @P2 PRMT R95, R97, 0x7632, R95 ;  /* 0x00007632615f2816 */ /* 0x000fc8000000005f */
[----:B------:R-:W-:-:S05]  /*7650*/  @P2 SHF.L.U32 R95, R95, 0x10, RZ ;  /* 0x000000105f5f2819 */ /* 0x000fca00000006ff */
[----:B------:R-:W-:Y:S01]  /*7660*/  @P2 FMUL.FTZ R49, R94, R95 ;  /* 0x0000005f5e312220 */ /* 0x000fe20000410000 */
[----:B------:R-:W-:-:S05]  /*7670*/  @P2 SHF.L.U32 R95, R121, 0x10, RZ ;  /* 0x00000010795f2819 */ /* 0x000fca00000006ff */
[----:B------:R-:W-:Y:S01]  /*7680*/  @P2 FMUL.FTZ R96, R94, R95 ;  /* 0x0000005f5e602220 */ /* 0x000fe20000410000 */
[----:B------:R-:W-:Y:S01]  /*7690*/  LOP3.LUT P2, RZ, R113, 0xff, RZ, 0xc0, !PT ;  /* 0x000000ff71ff7812 */ /* 0x000fe2000784c0ff */
[----:B------:R-:W-:Y:S01]  /*76a0*/  FMUL.FTZ R94, R50, UR12 ;  /* 0x0000000c325e7c20 */ /* 0x000fe20008410000 */
[----:B------:R-:W-:Y:S02]  /*76b0*/  MOV R50, RZ ;  /* 0x000000ff00327202 */ /* 0x000fe40000000f00 */
[----:B------:R-:W-:Y:S01]  /*76c0*/  F2FP.BF16.F32.PACK_AB R41, R96, R41 ;  /* 0x000000296029723e */ /* 0x000fe200000010ff */
[----:B------:R-:W-:-:S04]  /*76d0*/  FMUL.FTZ R95, R94, UR5 ;  /* 0x000000055e5f7c20 */ /* 0x000fc80008410000 */
[----:B------:R-:W-:-:S04]  /*76e0*/  FMUL.FTZ R95, R95, UR4 ;  /* 0x000000045f5f7c20 */ /* 0x000fc80008410000 */
[----:B------:R-:W-:Y:S01]  /*76f0*/  @P2 IMAD.U32 R43, R98, 0x10000, RZ ;  /* 0x00010000622b2824 */ /* 0x000fe200078e00ff */
[----:B------:R-:W-:-:S03]  /*7700*/  @P2 SHF.L.U32 R97, R90, 0x10, RZ ;  /* 0x000000105a612819 */ /* 0x000fc600000006ff */
[C---:B------:R-:W-:Y:S01]  /*7710*/  @P2 FMUL.FTZ R50, R95.reuse, R43 ;  /* 0x0000002b5f322220 */ /* 0x040fe20000410000 */
[----:B------:R-:W-:Y:S02]  /*7720*/  HFMA2 R43, -RZ, RZ, 0, 0 ;  /* 0x00000000ff2b7431 */ /* 0x000fe400000001ff */
[----:B------:R-:W-:Y:S01]  /*7730*/  @P2 FMUL.FTZ R43, R95, R97 ;  /* 0x000000615f2b2220 */ /* 0x000fe20000410000 */
[----:B------:R-:W-:Y:S01]  /*7740*/  LOP3.LUT P2, RZ, R113, 0xff00, RZ, 0xc0, !PT ;  /* 0x0000ff0071ff7812 */ /* 0x000fe2000784c0ff */
        /* <DEDUP_REMOVED lines=9> */
[----:B------:R-:W-:Y:S01]  /*77e0*/  @P2 FMUL.FTZ R97, R51, R98 ;  /* 0x0000006233612220 */ /* 0x000fe20000410000 */
[----:B------:R-:W-:Y:S01]  /*77f0*/  LOP3.LUT P2, RZ, R113, 0xff0000, RZ, 0xc0, !PT ;  /* 0x00ff000071ff7812 */ /* 0x000fe2000784c0ff */
[----:B------:R-:W-:Y:S01]  /*7800*/  FADD.FTZ R98, R46, -R100 ;  /* 0x800000642e627221 */ /* 0x000fe20000010000 */
[----:B------:R-:W-:Y:S02]  /*7810*/  MOV R46, RZ ;  /* 0x000000ff002e7202 */ /* 0x000fe40000000f00 */
[----:B------:R-:W-:Y:S01]  /*7820*/  F2FP.BF16.F32.PACK_AB R42, R97, R43 ;  /* 0x0000002b612a723e */ /* 0x000fe200000010ff */
[----:B------:R-:W-:-:S04]  /*7830*/  FMUL.FTZ R98, R98, UR12 ;  /* 0x0000000c62627c20 */ /* 0x000fc80008410000 */
[----:B------:R-:W-:-:S04]  /*7840*/  FMUL.FTZ R100, R98, UR5 ;  /* 0x0000000562647c20 */ /* 0x000fc80008410000 */
[----:B------:R-:W-:Y:S01]  /*7850*/  @P2 SHF.L.U32 R51, R99, 0x10, RZ ;  /* 0x0000001063332819 */ /* 0x000fe200000006ff */
[----:B------:R-:W-:Y:S01]  /*7860*/  FMUL.FTZ R100, R100, UR4 ;  /* 0x0000000464647c20 */ /* 0x000fe20008410000 */
        /* <DEDUP_REMOVED lines=20> */
.L_x_1183:
[--C-:B------:R-:W-:Y:S01]  /*79b0*/  FFMA.FTZ R40, R40, UR13, R104.reuse ;  /* 0x0000000d28287c23 */ /* 0x100fe20008010068 */
[----:B------:R-:W-:Y:S01]  /*79c0*/  LOP3.LUT P2, RZ, R112, 0xff, RZ, 0xc0, !PT ;  /* 0x000000ff70ff7812 */ /* 0x000fe2000784c0ff */
[----:B------:R-:W-:Y:S02]  /*79d0*/  IMAD.MOV.U32 R102, RZ, RZ, RZ ;  /* 0x000000ffff667224 */ /* 0x000fe400078e00ff */
[----:B------:R-:W-:Y:S01]  /*79e0*/  FFMA.FTZ R47, R47, UR13, R104 ;  /* 0x0000000d2f2f7c23 */ /* 0x000fe20008010068 */
[----:B------:R-:W-:Y:S01]  /*79f0*/  FADD.FTZ R40, R38, -R40 ;  /* 0x8000002826287221 */ /* 0x000fe20000010000 */
[--C-:B------:R-:W-:Y:S01]  /*7a00*/  FFMA.FTZ R45, R45, UR13, R104.reuse ;  /* 0x0000000d2d2d7c23 */ /* 0x100fe20008010068 */
[--C-:B------:R-:W-:Y:S01]  /*7a10*/  FFMA.FTZ R49, R49, UR13, R104.reuse ;  /* 0x0000000d31317c23 */ /* 0x100fe20008010068 */
[----:B------:R-:W-:Y:S01]  /*7a20*/  FFMA.FTZ R50, R50, UR13, R104 ;  /* 0x0000000d32327c23 */ /* 0x000fe20008010068 */
[----:B------:R-:W-:Y:S01]  /*7a30*/  FMUL.FTZ R40, R40, UR12 ;  /* 0x0000000c28287c20 */ /* 0x000fe20008410000 */
[----:B------:R-:W-:Y:S01]  /*7a40*/  FADD.FTZ R45, R41, -R45 ;  /* 0x8000002d292d7221 */ /* 0x000fe20000010000 */
[----:B------:R-:W-:Y:S01]  /*7a50*/  LOP3.LUT P3, RZ, R113, 0xff00, RZ, 0xc0, !PT ;  /* 0x0000ff0071ff7812 */ /* 0x000fe2000786c0ff */
[----:B------:R-:W-:Y:S01]  /*7a60*/  FADD.FTZ R50, R43, -R50 ;  /* 0x800000322b327221 */ /* 0x000fe20000010000 */
[----:B------:R-:W-:Y:S01]  /*7a70*/  FMUL.FTZ R38, R40, UR5 ;  /* 0x0000000528267c20 */ /* 0x000fe20008410000 */
[----:B------:R-:W-:Y:S01]  /*7a80*/  FMUL.FTZ R45, R45, UR12 ;  /* 0x0000000c2d2d7c20 */ /* 0x000fe20008410000 */
[----:B-----5:R-:W-:Y:S01]  /*7a90*/  @P2 SHF.L.U32 R40, R96, 0x10, RZ ;  /* 0x0000001060282819 */ /* 0x020fe200000006ff */
[----:B------:R-:W-:Y:S01]  /*7aa0*/  FMUL.FTZ R50, R50, UR12 ;  /* 0x0000000c32327c20 */ /* 0x000fe20008410000 */
[----:B------:R-:W-:Y:S01]  /*7ab0*/  FMUL.FTZ R38, R38, UR4 ;  /* 0x0000000426267c20 */ /* 0x000fe20008410000 */
[----:B------:R-:W-:Y:S01]  /*7ac0*/  @P2 SHF.L.U32 R108, R88, 0x10, RZ ;  /* 0x00000010586c2819 */ /* 0x000fe200000006ff */
[----:B------:R-:W-:Y:S01]  /*7ad0*/  FFMA.FTZ R51, R51, UR13, R104 ;  /* 0x0000000d33337c23 */ /* 0x000fe20008010068 */
[----:B------:R-:W-:Y:S01]  /*7ae0*/  FMUL.FTZ R43, R50, UR5 ;  /* 0x00000005322b7c20 */ /* 0x000fe20008410000 */
[-C--:B------:R-:W-:Y:S01]  /*7af0*/  @P2 FMUL.FTZ R102, R40, R38.reuse ;  /* 0x0000002628662220 */ /* 0x080fe20000410000 */
[----:B------:R-:W-:Y:S01]  /*7b00*/  MOV R40, RZ ;  /* 0x000000ff00287202 */ /* 0x000fe20000000f00 */
[----:B------:R-:W-:Y:S01]  /*7b10*/  @P2 FMUL.FTZ R40, R108, R38 ;  /* 0x000000266c282220 */ /* 0x000fe20000410000 */
[----:B------:R-:W-:Y:S01]  /*7b20*/  LOP3.LUT P2, RZ, R112, 0xff00, RZ, 0xc0, !PT ;  /* 0x0000ff0070ff7812 */ /* 0x000fe2000784c0ff */
[----:B------:R-:W-:Y:S01]  /*7b30*/  FADD.FTZ R38, R39, -R47 ;  /* 0x8000002f27267221 */ /* 0x000fe20000010000 */
[----:B------:R-:W-:-:S02]  /*7b40*/  HFMA2 R47, -RZ, RZ, 0, 0 ;  /* 0x00000000ff2f7431 */ /* 0x000fc400000001ff */
[----:B------:R-:W-:Y:S01]  /*7b50*/  FADD.FTZ R51, R44, -R51 ;  /* 0x800000332c337221 */ /* 0x000fe20000010000 */
[----:B------:R-:W-:Y:S02]  /*7b60*/  HFMA2 R50, -RZ, RZ, 0, 0 ;  /* 0x00000000ff327431 */ /* 0x000fe400000001ff */
[----:B------:R-:W-:Y:S01]  /*7b70*/  FMUL.FTZ R38, R38, UR12 ;  /* 0x0000000c26267c20 */ /* 0x000fe20008410000 */
[----:B------:R-:W-:Y:S01]  /*7b80*/  FMUL.FTZ R43, R43, UR4 ;  /* 0x000000042b2b7c20 */ /* 0x000fe20008410000 */
[----:B------:R-:W-:Y:S01]  /*7b90*/  FFMA.FTZ R100, R100, UR13, R104 ;  /* 0x0000000d64647c23 */ /* 0x000fe20008010068 */
[----:B------:R-:W-:Y:S01]  /*7ba0*/  FMUL.FTZ R51, R51, UR12 ;  /* 0x0000000c33337c20 */ /* 0x000fe20008410000 */
[----:B------:R-:W-:Y:S01]  /*7bb0*/  FMUL.FTZ R39, R38, UR5 ;  /* 0x0000000526277c20 */ /* 0x000fe20008410000 */
[----:B------:R-:W-:Y:S01]  /*7bc0*/  LOP3.LUT P4, RZ, R113, 0xff0000, RZ, 0xc0, !PT ;  /* 0x00ff000071ff7812 */ /* 0x000fe2000788c0ff */
[----:B------:R-:W-:Y:S01]  /*7bd0*/  FADD.FTZ R46, R46, -R100 ;  /* 0x800000642e2e7221 */ /* 0x000fe20000010000 */
[----:B------:R-:W-:Y:S01]  /*7be0*/  HFMA2 R44, -RZ, RZ, 0, 0 ;  /* 0x00000000ff2c7431 */ /* 0x000fe200000001ff */
[----:B------:R-:W-:Y:S01]  /*7bf0*/  @P2 PRMT R96, R96, 0x7632, R96 ;  /* 0x0000763260602816 */ /* 0x000fe20000000060 */
[----:B------:R-:W-:Y:S01]  /*7c00*/  FMUL.FTZ R39, R39, UR4 ;  /* 0x0000000427277c20 */ /* 0x000fe20008410000 */
[----:B------:R-:W-:Y:S01]  /*7c10*/  FMUL.FTZ R46, R46, UR12 ;  /* 0x0000000c2e2e7c20 */ /* 0x000fe20008410000 */
[----:B------:R-:W-:Y:S01]  /*7c20*/  FFMA.FTZ R101, R101, UR13, R104 ;  /* 0x0000000d65657c23 */ /* 0x000fe20008010068 */
[----:B------:R-:W-:-:S02]  /*7c30*/  @P2 SHF.L.U32 R38, R96, 0x10, RZ ;  /* 0x0000001060262819 */ /* 0x000fc400000006ff */
[----:B------:R-:W-:Y:S01]  /*7c40*/  @P2 SHF.L.U32 R96, R122, 0x10, RZ ;  /* 0x000000107a602819 */ /* 0x000fe200000006ff */
[----:B------:R-:W-:Y:S01]  /*7c50*/  FMUL.FTZ R46, R46, UR5 ;  /* 0x000000052e2e7c20 */ /* 0x000fe20008410000 */
[----:B------:R-:W-:Y:S01]  /*7c60*/  FADD.FTZ R48, R48, -R101 ;  /* 0x8000006530307221 */ /* 0x000fe20000010000 */
[-C--:B------:R-:W-:Y:S01]  /*7c70*/  @P2 FMUL.FTZ R47, R38, R39.reuse ;  /* 0x00000027262f2220 */ /* 0x080fe20000410000 */
[----:B------:R-:W-:Y:S01]  /*7c80*/  MOV R38, RZ ;  /* 0x000000ff00267202 */ /* 0x000fe20000000f00 */
[----:B------:R-:W-:Y:S01]  /*7c90*/  @P2 FMUL.FTZ R38, R96, R39 ;  /* 0x0000002760262220 */ /* 0x000fe20000410000 */
[----:B------:R-:W-:Y:S01]  /*7ca0*/  LOP3.LUT P2, RZ, R112, 0xff0000, RZ, 0xc0, !PT ;  /* 0x00ff000070ff7812 */ /* 0x000fe2000784c0ff */
[----:B------:R-:W-:Y:S01]  /*7cb0*/  FMUL.FTZ R39, R45, UR5 ;  /* 0x000000052d277c20 */ /* 0x000fe20008410000 */
[----:B------:R-:W-:Y:S02]  /*7cc0*/  HFMA2 R45, -RZ, RZ, 0, 0 ;  /* 0x00000000ff2d7431 */ /* 0x000fe400000001ff */
[----:B------:R-:W-:Y:S01]  /*7cd0*/  FMUL.FTZ R48, R48, UR12 ;  /* 0x0000000c30307c20 */ /* 0x000fe20008410000 */
[----:B------:R-:W-:Y:S01]  /*7ce0*/  F2FP.BF16.F32.PACK_AB R40, R38, R40 ;  /* 0x000000282628723e */ /* 0x000fe200000010ff */
[----:B------:R-:W-:-:S02]  /*7cf0*/  FMUL.FTZ R39, R39, UR4 ;  /* 0x0000000427277c20 */ /* 0x000fc40008410000 */
[----:B------:R-:W-:-:S05]  /*7d00*/  FMUL.FTZ R48, R48, UR5 ;  /* 0x0000000530307c20 */ /* 0x000fca0008410000 */
[----:B------:R-:W-:Y:S02]  /*7d10*/  @P2 SHF.L.U32 R41, R97, 0x10, RZ ;  /* 0x0000001061292819 */ /* 0x000fe400000006ff */
[----:B------:R-:W-:-:S03]  /*7d20*/  @P2 SHF.L.U32 R96, R89, 0x10, RZ ;  /* 0x0000001059602819 */ /* 0x000fc600000006ff */
[-C--:B------:R-:W-:Y:S01]  /*7d30*/  @P2 FMUL.FTZ R45, R41, R39.reuse ;  /* 0x00000027292d2220 */ /* 0x080fe20000410000 */
[----:B------:R-:W-:Y:S01]  /*7d40*/  MOV R41, RZ ;  /* 0x000000ff00297202 */ /* 0x000fe20000000f00 */
[----:B------:R-:W-:Y:S01]  /*7d50*/  @P2 FMUL.FTZ R41, R96, R39 ;  /* 0x0000002760292220 */ /* 0x000fe20000410000 */
[----:B------:R-:W-:Y:S01]  /*7d60*/  LOP3.LUT P2, RZ, R112, 0xff000000, RZ, 0xc0, !PT ;  /* 0xff00000070ff7812 */ /* 0x000fe2000784c0ff */
[----:B------:R-:W-:Y:S01]  /*7d70*/  FADD.FTZ R39, R42, -R49 ;  /* 0x800000312a277221 */ /* 0x000fe20000010000 */
[----:B------:R-:W-:-:S03]  /*7d80*/  HFMA2 R49, -RZ, RZ, 0, 0 ;  /* 0x00000000ff317431 */ /* 0x000fc600000001ff */
[----:B------:R-:W-:-:S04]  /*7d90*/  FMUL.FTZ R39, R39, UR12 ;  /* 0x0000000c27277c20 */ /* 0x000fc80008410000 */
[----:B------:R-:W-:-:S04]  /*7da0*/  FMUL.FTZ R42, R39, UR5 ;  /* 0x00000005272a7c20 */ /* 0x000fc80008410000 */
[----:B------:R-:W-:Y:S01]  /*7db0*/  @P2 PRMT R97, R97, 0x7632, R97 ;  /* 0x0000763261612816 */ /* 0x000fe20000000061 */
[----:B------:R-:W-:Y:S01]  /*7dc0*/  FMUL.FTZ R42, R42, UR4 ;  /* 0x000000042a2a7c20 */ /* 0x000fe20008410000 */
[----:B------:R-:W-:Y:S02]  /*7dd0*/  @P2 IMAD.U32 R96, R121, 0x10000, RZ ;  /* 0x0001000079602824 */ /* 0x000fe400078e00ff */
[----:B------:R-:W-:Y:S02]  /*7de0*/  @P2 SHF.L.U32 R39, R97, 0x10, RZ ;  /* 0x0000001061272819 */ /* 0x000fe400000006ff */
[----:B------:R-:W-:-:S03]  /*7df0*/  @P4 SHF.L.U32 R97, R91, 0x10, RZ ;  /* 0x000000105b614819 */ /* 0x000fc600000006ff */
[-C--:B------:R-:W-:Y:S01]  /*7e00*/  @P2 FMUL.FTZ R49, R39, R42.reuse ;  /* 0x0000002a27312220 */ /* 0x080fe20000410000 */
[----:B------:R-:W-:Y:S01]  /*7e10*/  MOV R39, RZ ;  /* 0x000000ff00277202 */ /* 0x000fe20000000f00 */
[----:B------:R-:W-:Y:S01]  /*7e20*/  @P2 FMUL.FTZ R39, R96, R42 ;  /* 0x0000002a60272220 */ /* 0x000fe20000410000 */
[----:B------:R-:W-:-:S04]  /*7e30*/  LOP3.LUT P2, RZ, R113, 0xff, RZ, 0xc0, !PT ;  /* 0x000000ff71ff7812 */ /* 0x000fc8000784c0ff */
[----:B------:R-:W-:-:S09]  /*7e40*/  F2FP.BF16.F32.PACK_AB R41, R39, R41 ;  /* 0x000000292729723e */ /* 0x000fd200000010ff */
[----:B------:R-:W-:Y:S02]  /*7e50*/  @P2 SHF.L.U32 R42, R98, 0x10, RZ ;  /* 0x00000010622a2819 */ /* 0x000fe400000006ff */
[----:B------:R-:W-:Y:S02]  /*7e60*/  @P2 SHF.L.U32 R96, R90, 0x10, RZ ;  /* 0x000000105a602819 */ /* 0x000fe400000006ff */
[----:B------:R-:W-:Y:S01]  /*7e70*/  @P3 PRMT R98, R98, 0x7632, R98 ;  /* 0x0000763262623816 */ /* 0x000fe20000000062 */
[-C--:B------:R-:W-:Y:S01]  /*7e80*/  @P2 FMUL.FTZ R50, R42, R43.reuse ;  /* 0x0000002b2a322220 */ /* 0x080fe20000410000 */
[----:B------:R-:W-:Y:S01]  /*7e90*/  MOV R42, RZ ;  /* 0x000000ff002a7202 */ /* 0x000fe20000000f00 */
[----:B------:R-:W-:Y:S01]  /*7ea0*/  @P2 FMUL.FTZ R42, R96, R43 ;  /* 0x0000002b602a2220 */ /* 0x000fe20000410000 */
[----:B------:R-:W-:Y:S01]  /*7eb0*/  FMUL.FTZ R43, R51, UR5 ;  /* 0x00000005332b7c20 */ /* 0x000fe20008410000 */
[----:B------:R-:W-:Y:S01]  /*7ec0*/  @P3 SHF.L.U32 R51, R98, 0x10, RZ ;  /* 0x0000001062333819 */ /* 0x000fe200000006ff */
[----:B------:R-:W-:Y:S01]  /*7ed0*/  FMUL.FTZ R98, R48, UR4 ;  /* 0x0000000430627c20 */ /* 0x000fe20008410000 */
[----:B------:R-:W-:Y:S01]  /*7ee0*/  ISETP.GE.U32.AND P2, PT, R112, RZ, PT ;  /* 0x000000ff7000720c */ /* 0x000fe20003f46070 */
[----:B------:R-:W-:Y:S01]  /*7ef0*/  FMUL.FTZ R43, R43, UR4 ;  /* 0x000000042b2b7c20 */ /* 0x000fe20008410000 */
[----:B------:R-:W-:-:S02]  /*7f00*/  @P3 SHF.L.U32 R96, R120, 0x10, RZ ;  /* 0x0000001078603819 */ /* 0x000fc400000006ff */
[----:B------:R-:W-:Y:S01]  /*7f10*/  ISETP.GE.U32.AND.EX P2, PT, R113, 0x1000000, PT, P2 ;  /* 0x010000007100780c */ /* 0x000fe20003f46120 */
[-C--:B------:R-:W-:Y:S01]  /*7f20*/  @P3 FMUL.FTZ R44, R51, R43.reuse ;  /* 0x0000002b332c3220 */ /* 0x080fe20000410000 */
[----:B------:R-:W-:Y:S01]  /*7f30*/  MOV R51, RZ ;  /* 0x000000ff00337202 */ /* 0x000fe20000000f00 */
[----:B------:R-:W-:Y:S01]  /*7f40*/  @P3 FMUL.FTZ R51, R96, R43 ;  /* 0x0000002b60333220 */ /* 0x000fe20000410000 */
[----:B------:R-:W-:Y:S01]  /*7f50*/  FMUL.FTZ R96, R46, UR4 ;  /* 0x000000042e607c20 */ /* 0x000fe20008410000 */
[----:B------:R-:W-:Y:S01]  /*7f60*/  HFMA2 R46, -RZ, RZ, 0, 0 ;  /* 0x00000000ff2e7431 */ /* 0x000fe200000001ff */
[----:B------:R-:W-:Y:S02]  /*7f70*/  @P4 SHF.L.U32 R43, R99, 0x10, RZ ;  /* 0x00000010632b4819 */ /* 0x000fe400000006ff */
[----:B------:R-:W-:Y:S02]  /*7f80*/  MOV R48, RZ ;  /* 0x000000ff00307202 */ /* 0x000fe40000000f00 */
[----:B------:R-:W-:Y:S01]  /*7f90*/  F2FP.BF16.F32.PACK_AB R42, R51, R42 ;  /* 0x0000002a332a723e */ /* 0x000fe200000010ff */
[-C--:B------:R-:W-:Y:S01]  /*7fa0*/  @P4 FMUL.FTZ R46, R43, R96.reuse ;  /* 0x000000602b2e4220 */ /* 0x080fe20000410000 */
[----:B------:R-:W-:Y:S01]  /*7fb0*/  MOV R43, RZ ;  /* 0x000000ff002b7202 */ /* 0x000fe20000000f00 */
[----:B------:R-:W-:Y:S01]  /*7fc0*/  @P4 FMUL.FTZ R43, R97, R96 ;  /* 0x00000060612b4220 */ /* 0x000fe20000410000 */
[----:B------:R-:W-:Y:S01]  /*7fd0*/  HFMA2 R96, -RZ, RZ, 0, 0 ;  /* 0x00000000ff607431 */ /* 0x000fe200000001ff */
[----:B------:R-:W-:Y:S01]  /*7fe0*/  @P2 PRMT R97, R99, 0x7632, R97 ;  /* 0x0000763263612816 */ /* 0x000fe20000000061 */
[----:B------:R-:W-:-:S03]  /*7ff0*/  @P2 IMAD.U32 R99, R119, 0x10000, RZ ;  /* 0x0001000077632824 */ /* 0x000fc600078e00ff */
[----:B------:R-:W-:Y:S01]  /*8000*/  @P2 SHF.L.U32 R97, R97, 0x10, RZ ;  /* 0x0000001061612819 */ /* 0x000fe200000006ff */
[----:B------:R-:W-:-:S04]  /*8010*/  @P2 FMUL.FTZ R96, R99, R98 ;  /* 0x0000006263602220 */ /* 0x000fc80000410000 */
[----:B------:R-:W-:Y:S01]  /*8020*/  @P2 FMUL.FTZ R48, R97, R98 ;  /* 0x0000006261302220 */ /* 0x000fe20000410000 */
[----:B------:R-:W-:-:S07]  /*8030*/  F2FP.BF16.F32.PACK_AB R43, R96, R43 ;  /* 0x0000002b602b723e */ /* 0x000fce00000010ff */
.L_x_1184:
[----:B------:R-:W1:Y:S02]  /*8040*/  @P0 LDC.64 R38, c[0x0][0x478] ;  /* 0x00011e00ff260b82 */ /* 0x000e640000000a00 */
[----:B-1----:R-:W-:-:S05]  /*8050*/  @P0 IMAD.WIDE.U32 R38, R37, 0x10, R38 ;  /* 0x0000001025260825 */ /* 0x002fca00078e0026 */
[----:B------:R1:W-:Y:S02]  /*8060*/  @P0 STG.E.128 desc[UR14][R38.64], R92 ;  /* 0x0000005c26000986 */ /* 0x0003e4000c101d0e */
[----:B-1----:R-:W-:-:S05]  /*8070*/  MOV R38, 0x10 ;  /* 0x0000001000267802 */ /* 0x002fca0000000f00 */
[----:B------:R-:W-:-:S05]  /*8080*/  IMAD.WIDE.U32 R38, R37, R38, UR26 ;  /* 0x0000001a25267e25 */ /* 0x000fca000f8e0026 */
[----:B------:R2:W-:Y:S01]  /*8090*/  STG.E.128 desc[UR14][R38.64], R40 ;  /* 0x0000002826007986 */ /* 0x0005e2000c101d0e */
[----:B------:R-:W-:Y:S05]  /*80a0*/  BRA `(.L_x_1185) ;  /* 0x0000004c00dc7947 */ /* 0x000fea0003800000 */
.L_x_1174:
[----:B------:R-:W-:-:S05]  /*80b0*/  HFMA2 R96, -RZ, RZ, 0, 9.5367431640625e-07 ;  /* 0x00000010ff607431 */ /* 0x000fca00000001ff */
        /* <DEDUP_REMOVED lines=8> */
[--C-:B------:R-:W-:Y:S01]  /*8140*/  FFMA.FTZ R105, R105, UR13, R104.reuse ;  /* 0x0000000d69697c23 */ /* 0x100fe20008010068 */
[----:B-----5:R-:W-:Y:S01]  /*8150*/  LOP3.LUT P0, RZ, R148, 0xff, RZ, 0xc0, !PT ;  /* 0x000000ff94ff7812 */ /* 0x020fe2000780c0ff */
[----:B------:R-:W-:Y:S01]  /*8160*/  UMOV UR4, UR7 ;  /* 0x0000000700047c82 */ /* 0x000fe20008000000 */
[----:B------:R-:W-:Y:S01]  /*8170*/  SHF.L.U32 R103, R68, 0x10, RZ ;  /* 0x0000001044677819 */ /* 0x000fe200000006ff */
[----:B------:R-:W-:Y:S01]  /*8180*/  FADD.FTZ R105, R202, -R105 ;  /* 0x80000069ca697221 */ /* 0x000fe20000010000 */
[----:B------:R-:W-:Y:S01]  /*8190*/  MOV R202, RZ ;  /* 0x000000ff00ca7202 */ /* 0x000fe20000000f00 */
[--C-:B------:R-:W-:Y:S01]  /*81a0*/  FFMA.FTZ R106, R106, UR13, R104.reuse ;  /* 0x0000000d6a6a7c23 */ /* 0x100fe20008010068 */
[----:B------:R-:W-:Y:S01]  /*81b0*/  FFMA.FTZ R200, R200, UR13, R104 ;  /* 0x0000000dc8c87c23 */ /* 0x000fe20008010068 */
[----:B------:R-:W-:Y:S01]  /*81c0*/  FFMA.FTZ R103, R105, UR12, R103 ;  /* 0x0000000c69677c23 */ /* 0x000fe20008010067 */
[----:B------:R-:W-:Y:S01]  /*81d0*/  LOP3.LUT P2, RZ, R148, 0xff000000, RZ, 0xc0, !PT ;  /* 0xff00000094ff7812 */ /* 0x000fe2000784c0ff */
[----:B------:R-:W-:Y:S01]  /*81e0*/  FADD.FTZ R106, R201, -R106 ;  /* 0x8000006ac96a7221 */ /* 0x000fe20000010000 */
[----:B------:R-:W-:Y:S01]  /*81f0*/  FADD.FTZ R200, R199, -R200 ;  /* 0x800000c8c7c87221 */ /* 0x000fe20000010000 */
[----:B------:R-:W-:Y:S01]  /*8200*/  FMUL.FTZ R103, R103, UR5 ;  /* 0x0000000567677c20 */ /* 0x000fe20008410000 */
[--C-:B------:R-:W-:Y:S01]  /*8210*/  FFMA.FTZ R198, R198, UR13, R104.reuse ;  /* 0x0000000dc6c67c23 */ /* 0x100fe20008010068 */
[----:B------:R-:W-:Y:S01]  /*8220*/  @P0 SHF.L.U32 R167, R96, 0x10, RZ ;  /* 0x0000001060a70819 */ /* 0x000fe200000006ff */
[----:B------:R-:W-:Y:S01]  /*8230*/  FFMA.FTZ R168, R168, UR13, R104 ;  /* 0x0000000da8a87c23 */ /* 0x000fe20008010068 */
[----:B------:R-:W-:Y:S01]  /*8240*/  FMUL.FTZ R105, R103, UR4 ;  /* 0x0000000467697c20 */ /* 0x000fe20008410000 */
[----:B------:R-:W-:Y:S01]  /*8250*/  MOV R103, RZ ;  /* 0x000000ff00677202 */ /* 0x000fe20000000f00 */
[----:B------:R-:W-:Y:S01]  /*8260*/  FADD.FTZ R198, R197, -R198 ;  /* 0x800000c6c5c67221 */ /* 0x000fe20000010000 */
[----:B------:R-:W-:Y:S01]  /*8270*/  LOP3.LUT P3, RZ, R149, 0xff, RZ, 0xc0, !PT ;  /* 0x000000ff95ff7812 */ /* 0x000fe2000786c0ff */
[----:B------:R-:W-:Y:S01]  /*8280*/  @P0 FMUL.FTZ R103, R105, R167 ;  /* 0x000000a769670220 */ /* 0x000fe20000410000 */
[----:B------:R-:W-:Y:S01]  /*8290*/  @P0 SHF.L.U32 R167, R72, 0x10, RZ ;  /* 0x0000001048a70819 */ /* 0x000fe200000006ff */
[----:B------:R-:W-:Y:S01]  /*82a0*/  FADD.FTZ R168, R196, -R168 ;  /* 0x800000a8c4a87221 */ /* 0x000fe20000010000 */
[----:B------:R-:W-:Y:S01]  /*82b0*/  LOP3.LUT P4, RZ, R149, 0xff00, RZ, 0xc0, !PT ;  /* 0x0000ff0095ff7812 */ /* 0x000fe2000788c0ff */
[--C-:B------:R-:W-:Y:S01]  /*82c0*/  FFMA.FTZ R169, R169, UR13, R104.reuse ;  /* 0x0000000da9a97c23 */ /* 0x100fe20008010068 */
[----:B------:R-:W-:Y:S01]  /*82d0*/  LOP3.LUT P5, RZ, R149, 0xff0000, RZ, 0xc0, !PT ;  /* 0x00ff000095ff7812 */ /* 0x000fe200078ac0ff */
[----:B------:R-:W-:Y:S01]  /*82e0*/  @P0 FMUL.FTZ R202, R167, R105 ;  /* 0x00000069a7ca0220 */ /* 0x000fe20000410000 */
[----:B------:R-:W-:Y:S01]  /*82f0*/  LOP3.LUT P0, RZ, R148, 0xff00, RZ, 0xc0, !PT ;  /* 0x0000ff0094ff7812 */ /* 0x000fe2000780c0ff */
[--C-:B------:R-:W-:Y:S01]  /*8300*/  FFMA.FTZ R171, R171, UR13, R104.reuse ;  /* 0x0000000dabab7c23 */ /* 0x100fe20008010068 */
[----:B------:R-:W-:Y:S01]  /*8310*/  PRMT R105, R68, 0x7632, R105 ;  /* 0x0000763244697816 */ /* 0x000fe20000000069 */
[----:B------:R-:W-:Y:S01]  /*8320*/  FFMA.FTZ R194, R194, UR13, R104 ;  /* 0x0000000dc2c27c23 */ /* 0x000fe20008010068 */
[----:B------:R-:W-:Y:S01]  /*8330*/  PRMT R167, R72, 0x7632, R167 ;  /* 0x0000763248a77816 */ /* 0x000fe200000000a7 */
[----:B------:R-:W-:Y:S01]  /*8340*/  FADD.FTZ R171, R193, -R171 ;  /* 0x800000abc1ab7221 */ /* 0x000fe20000010000 */
[----:B------:R-:W-:Y:S01]  /*8350*/  SHF.L.U32 R105, R105, 0x10, RZ ;  /* 0x0000001069697819 */ /* 0x000fe200000006ff */
[----:B------:R-:W-:Y:S01]  /*8360*/  FADD.FTZ R194, R170, -R194 ;  /* 0x800000c2aac27221 */ /* 0x000fe20000010000 */
[----:B------:R-:W-:-:S02]  /*8370*/  SHF.L.U32 R193, R71, 0x10, RZ ;  /* 0x0000001047c17819 */ /* 0x000fc400000006ff */
[----:B------:R-:W-:Y:S01]  /*8380*/  MOV R170, RZ ;  /* 0x000000ff00aa7202 */ /* 0x000fe20000000f00 */
[----:B------:R-:W-:Y:S01]  /*8390*/  FFMA.FTZ R105, R106, UR12, R105 ;  /* 0x0000000c6a697c23 */ /* 0x000fe20008010069 */
[----:B------:R-:W-:Y:S01]  /*83a0*/  MOV R106, RZ ;  /* 0x000000ff006a7202 */ /* 0x000fe20000000f00 */
[----:B------:R-:W-:Y:S01]  /*83b0*/  FFMA.FTZ R193, R194, UR12, R193 ;  /* 0x0000000cc2c17c23 */ /* 0x000fe200080100c1 */
[----:B------:R-:W-:Y:S01]  /*83c0*/  @P0 PRMT R96, R96, 0x7632, R96 ;  /* 0x0000763260600816 */ /* 0x000fe20000000060 */
[----:B------:R-:W-:Y:S01]  /*83d0*/  FMUL.FTZ R105, R105, UR5 ;  /* 0x0000000569697c20 */ /* 0x000fe20008410000 */
[----:B------:R-:W-:Y:S01]  /*83e0*/  @P0 SHF.L.U32 R167, R167, 0x10, RZ ;  /* 0x00000010a7a70819 */ /* 0x000fe200000006ff */
[----:B------:R-:W-:Y:S01]  /*83f0*/  FMUL.FTZ R193, R193, UR5 ;  /* 0x00000005c1c17c20 */ /* 0x000fe20008410000 */
[----:B------:R-:W-:Y:S01]  /*8400*/  @P0 SHF.L.U32 R96, R96, 0x10, RZ ;  /* 0x0000001060600819 */ /* 0x000fe200000006ff */
[----:B------:R-:W-:Y:S01]  /*8410*/  FMUL.FTZ R105, R105, UR4 ;  /* 0x0000000469697c20 */ /* 0x000fe20008410000 */
[----:B------:R-:W-:Y:S01]  /*8420*/  @P5 SHF.L.U32 R194, R99, 0x10, RZ ;  /* 0x0000001063c25819 */ /* 0x000fe200000006ff */
[----:B------:R-:W-:-:S02]  /*8430*/  FMUL.FTZ R193, R193, UR4 ;  /* 0x00000004c1c17c20 */ /* 0x000fc40008410000 */
[----:B------:R-:W-:Y:S01]  /*8440*/  @P0 FMUL.FTZ R106, R105, R96 ;  /* 0x00000060696a0220 */ /* 0x000fe20000410000 */
[----:B------:R-:W-:Y:S01]  /*8450*/  MOV R96, RZ ;  /* 0x000000ff00607202 */ /* 0x000fe20000000f00 */
[----:B------:R-:W-:Y:S01]  /*8460*/  @P0 FMUL.FTZ R96, R167, R105 ;  /* 0x00000069a7600220 */ /* 0x000fe20000410000 */
[----:B------:R-:W-:Y:S01]  /*8470*/  LOP3.LUT P0, RZ, R148, 0xff0000, RZ, 0xc0, !PT ;  /* 0x00ff000094ff7812 */ /* 0x000fe2000780c0ff */
[----:B------:R-:W-:Y:S01]  /*8480*/  @P5 FMUL.FTZ R170, R193, R194 ;  /* 0x000000c2c1aa5220 */ /* 0x000fe20000410000 */
[----:B------:R-:W-:Y:S02]  /*8490*/  SHF.L.U32 R105, R69, 0x10, RZ ;  /* 0x0000001045697819 */ /* 0x000fe400000006ff */
[----:B------:R-:W-:-:S03]  /*84a0*/  F2FP.BF16.F32.PACK_AB R96, R96, R202 ;  /* 0x000000ca6060723e */ /* 0x000fc600000010ff */
[----:B------:R-:W-:-:S04]  /*84b0*/  FFMA.FTZ R105, R200, UR12, R105 ;  /* 0x0000000cc8697c23 */ /* 0x000fc80008010069 */
[----:B------:R-:W-:Y:S02]  /*84c0*/  FMUL.FTZ R105, R105, UR5 ;  /* 0x0000000569697c20 */ /* 0x000fe40008410000 */
[----:B------:R-:W-:Y:S02]  /*84d0*/  @P0 SHF.L.U32 R199, R97, 0x10, RZ ;  /* 0x0000001061c70819 */ /* 0x000fe400000006ff */
[----:B------:R-:W-:Y:S01]  /*84e0*/  FMUL.FTZ R167, R105, UR4 ;  /* 0x0000000469a77c20 */ /* 0x000fe20008410000 */
[----:B------:R-:W-:Y:S01]  /*84f0*/  @P0 SHF.L.U32 R200, R73, 0x10, RZ ;  /* 0x0000001049c80819 */ /* 0x000fe200000006ff */
[----:B------:R-:W-:Y:S01]  /*8500*/  IMAD.MOV.U32 R105, RZ, RZ, RZ ;  /* 0x000000ffff697224 */ /* 0x000fe200078e00ff */
[----:B------:R-:W-:Y:S01]  /*8510*/  @P2 PRMT R97, R97, 0x7632, R97 ;  /* 0x0000763261612816 */ /* 0x000fe20000000061 */
[----:B------:R-:W-:Y:S01]  /*8520*/  @P0 FMUL.FTZ R105, R167, R199 ;  /* 0x000000c7a7690220 */ /* 0x000fe20000410000 */
[----:B------:R-:W-:Y:S01]  /*8530*/  MOV R199, RZ ;  /* 0x000000ff00c77202 */ /* 0x000fe20000000f00 */
[----:B------:R-:W-:Y:S01]  /*8540*/  @P0 FMUL.FTZ R199, R200, R167 ;  /* 0x000000a7c8c70220 */ /* 0x000fe20000410000 */
[----:B------:R-:W-:-:S02]  /*8550*/  PRMT R167, R69, 0x7632, R167 ;  /* 0x0000763245a77816 */ /* 0x000fc400000000a7 */
[----:B------:R-:W-:Y:S02]  /*8560*/  ISETP.GE.U32.AND P0, PT, R148, RZ, PT ;  /* 0x000000ff9400720c */ /* 0x000fe40003f06070 */
[----:B------:R-:W-:Y:S02]  /*8570*/  SHF.L.U32 R167, R167, 0x10, RZ ;  /* 0x00000010a7a77819 */ /* 0x000fe400000006ff */
[----:B------:R-:W-:Y:S02]  /*8580*/  @P2 SHF.L.U32 R97, R97, 0x10, RZ ;  /* 0x0000001061612819 */ /* 0x000fe400000006ff */
[----:B------:R-:W-:Y:S01]  /*8590*/  ISETP.GE.U32.AND.EX P0, PT, R149, 0x1000000, PT, P0 ;  /* 0x010000009500780c */ /* 0x000fe20003f06100 */
[----:B------:R-:W-:Y:S01]  /*85a0*/  FFMA.FTZ R167, R198, UR12, R167 ;  /* 0x0000000cc6a77c23 */ /* 0x000fe200080100a7 */
[----:B------:R-:W-:-:S03]  /*85b0*/  @P2 SHF.L.U32 R149, R233, 0x10, RZ ;  /* 0x00000010e9952819 */ /* 0x000fc600000006ff */
[----:B------:R-:W-:Y:S01]  /*85c0*/  FMUL.FTZ R148, R167, UR5 ;  /* 0x00000005a7947c20 */ /* 0x000fe20008410000 */
[----:B------:R-:W-:-:S03]  /*85d0*/  MOV R167, RZ ;  /* 0x000000ff00a77202 */ /* 0x000fc60000000f00 */
[----:B------:R-:W-:-:S04]  /*85e0*/  FMUL.FTZ R148, R148, UR4 ;  /* 0x0000000494947c20 */ /* 0x000fc80008410000 */
[----:B------:R-:W-:Y:S01]  /*85f0*/  @P2 FMUL.FTZ R167, R148, R97 ;  /* 0x0000006194a72220 */ /* 0x000fe20000410000 */
[----:B------:R-:W-:Y:S01]  /*8600*/  MOV R97, RZ ;  /* 0x000000ff00617202 */ /* 0x000fe20000000f00 */
[----:B------:R-:W-:Y:S01]  /*8610*/  @P2 FMUL.FTZ R97, R149, R148 ;  /* 0x0000009495612220 */ /* 0x000fe20000410000 */
[----:B------:R-:W-:Y:S01]  /*8620*/  SHF.L.U32 R148, R70, 0x10, RZ ;  /* 0x0000001046947819 */ /* 0x000fe200000006ff */
[----:B------:R-:W-:Y:S01]  /*8630*/  FADD.FTZ R149, R195, -R169 ;  /* 0x800000a9c3957221 */ /* 0x000fe20000010000 */
[----:B------:R-:W-:Y:S02]  /*8640*/  @P3 SHF.L.U32 R195, R74, 0x10, RZ ;  /* 0x000000104ac33819 */ /* 0x000fe400000006ff */
[----:B------:R-:W-:Y:S01]  /*8650*/  F2FP.BF16.F32.PACK_AB R97, R97, R199 ;  /* 0x000000c76161723e */ /* 0x000fe200000010ff */
[--C-:B------:R-:W-:Y:S01]  /*8660*/  FFMA.FTZ R168, R168, UR12, R148.reuse ;  /* 0x0000000ca8a87c23 */ /* 0x100fe20008010094 */
[----:B------:R-:W-:-:S03]  /*8670*/  PRMT R148, R70, 0x7632, R148 ;  /* 0x0000763246947816 */ /* 0x000fc60000000094 */
[----:B------:R-:W-:Y:S01]  /*8680*/  FMUL.FTZ R169, R168, UR5 ;  /* 0x00000005a8a97c20 */ /* 0x000fe20008410000 */
[----:B------:R-:W-:Y:S02]  /*8690*/  SHF.L.U32 R148, R148, 0x10, RZ ;  /* 0x0000001094947819 */ /* 0x000fe400000006ff */
[----:B------:R-:W-:Y:S01]  /*86a0*/  MOV R168, RZ ;  /* 0x000000ff00a87202 */ /* 0x000fe20000000f00 */
[----:B------:R-:W-:Y:S02]  /*86b0*/  FMUL.FTZ R169, R169, UR4 ;  /* 0x00000004a9a97c20 */ /* 0x000fe40008410000 */
[----:B------:R-:W-:Y:S01]  /*86c0*/  FFMA.FTZ R149, R149, UR12, R148 ;  /* 0x0000000c95957c23 */ /* 0x000fe20008010094 */
[C---:B------:R-:W-:Y:S02]  /*86d0*/  @P3 SHF.L.U32 R148, R98.reuse, 0x10, RZ ;  /* 0x0000001062943819 */ /* 0x040fe400000006ff */
[----:B------:R-:W-:Y:S01]  /*86e0*/  @P4 PRMT R98, R98, 0x7632, R98 ;  /* 0x0000763262624816 */ /* 0x000fe20000000062 */
[----:B------:R-:W-:-:S02]  /*86f0*/  FMUL.FTZ R149, R149, UR5 ;  /* 0x0000000595957c20 */ /* 0x000fc40008410000 */
[----:B------:R-:W-:Y:S01]  /*8700*/  @P3 FMUL.FTZ R168, R169, R148 ;  /* 0x00000094a9a83220 */ /* 0x000fe20000410000 */
[----:B------:R-:W-:Y:S01]  /*8710*/  MOV R148, RZ ;  /* 0x000000ff00947202 */ /* 0x000fe20000000f00 */
[----:B------:R-:W-:Y:S01]  /*8720*/  @P3 FMUL.FTZ R148, R195, R169 ;  /* 0x000000a9c3943220 */ /* 0x000fe20000410000 */
[----:B------:R-:W-:Y:S02]  /*8730*/  @P4 IMAD.U32 R98, R98, 0x10000, RZ ;  /* 0x0001000062624824 */ /* 0x000fe400078e00ff */
[----:B------:R-:W-:Y:S01]  /*8740*/  FMUL.FTZ R149, R149, UR4 ;  /* 0x0000000495957c20 */ /* 0x000fe20008410000 */
[----:B------:R-:W-:Y:S02]  /*8750*/  @P4 SHF.L.U32 R195, R214, 0x10, RZ ;  /* 0x00000010d6c34819 */ /* 0x000fe400000006ff */
[----:B------:R-:W-:Y:S01]  /*8760*/  MOV R169, RZ ;  /* 0x000000ff00a97202 */ /* 0x000fe20000000f00 */
[----:B------:R-:W-:Y:S01]  /*8770*/  @P4 FMUL.FTZ R169, R149, R98 ;  /* 0x0000006295a94220 */ /* 0x000fe20000410000 */
[----:B------:R-:W-:Y:S01]  /*8780*/  MOV R98, RZ ;  /* 0x000000ff00627202 */ /* 0x000fe20000000f00 */
[----:B------:R-:W-:Y:S01]  /*8790*/  @P4 FMUL.FTZ R98, R195, R149 ;  /* 0x00000095c3624220 */ /* 0x000fe20000410000 */
[----:B------:R-:W-:-:S02]  /*87a0*/  PRMT R149, R71, 0x7632, R149 ;  /* 0x0000763247957816 */ /* 0x000fc40000000095 */
[----:B------:R-:W-:Y:S02]  /*87b0*/  @P5 SHF.L.U32 R195, R75, 0x10, RZ ;  /* 0x000000104bc35819 */ /* 0x000fe400000006ff */
[----:B------:R-:W-:Y:S02]  /*87c0*/  SHF.L.U32 R149, R149, 0x10, RZ ;  /* 0x0000001095957819 */ /* 0x000fe400000006ff */
[----:B------:R-:W-:-:S03]  /*87d0*/  F2FP.BF16.F32.PACK_AB R98, R98, R148 ;  /* 0x000000946262723e */ /* 0x000fc600000010ff */
[----:B------:R-:W-:Y:S01]  /*87e0*/  FFMA.FTZ R171, R171, UR12, R149 ;  /* 0x0000000cabab7c23 */ /* 0x000fe20008010095 */
[----:B------:R-:W-:Y:S01]  /*87f0*/  MOV R149, RZ ;  /* 0x000000ff00957202 */ /* 0x000fe20000000f00 */
[----:B------:R-:W-:Y:S01]  /*8800*/  @P5 FMUL.FTZ R149, R195, R193 ;  /* 0x000000c1c3955220 */ /* 0x000fe20000410000 */
[----:B------:R-:W-:Y:S01]  /*8810*/  @P0 SHF.L.U32 R195, R213, 0x10, RZ ;  /* 0x00000010d5c30819 */ /* 0x000fe200000006ff */
[----:B------:R-:W-:Y:S01]  /*8820*/  FMUL.FTZ R171, R171, UR5 ;  /* 0x00000005abab7c20 */ /* 0x000fe20008410000 */
[----:B------:R-:W-:Y:S02]  /*8830*/  @P0 PRMT R193, R99, 0x7632, R193 ;  /* 0x0000763263c10816 */ /* 0x000fe400000000c1 */
[----:B------:R-:W-:Y:S01]  /*8840*/  MOV R99, RZ ;  /* 0x000000ff00637202 */ /* 0x000fe20000000f00 */
[----:B------:R-:W-:Y:S01]  /*8850*/  FMUL.FTZ R194, R171, UR4 ;  /* 0x00000004abc27c20 */ /* 0x000fe20008410000 */
[----:B------:R-:W-:Y:S02]  /*8860*/  @P0 SHF.L.U32 R193, R193, 0x10, RZ ;  /* 0x00000010c1c10819 */ /* 0x000fe400000006ff */
[----:B------:R-:W-:Y:S01]  /*8870*/  MOV R171, RZ ;  /* 0x000000ff00ab7202 */ /* 0x000fe20000000f00 */
[----:B------:R-:W-:-:S02]  /*8880*/  @P0 FMUL.FTZ R99, R195, R194 ;  /* 0x000000c2c3630220 */ /* 0x000fc40000410000 */
[----:B------:R-:W-:-:S03]  /*8890*/  @P0 FMUL.FTZ R171, R194, R193 ;  /* 0x000000c1c2ab0220 */ /* 0x000fc60000410000 */
[----:B------:R-:W-:Y:S01]  /*88a0*/  F2FP.BF16.F32.PACK_AB R99, R99, R149 ;  /* 0x000000956363723e */ /* 0x000fe200000010ff */
[----:B------:R-:W-:Y:S06]  /*88b0*/  BRA `(.L_x_1187) ;  /* 0x0000000400ec7947 */ /* 0x000fec0003800000 */
.L_x_1186:
[--C-:B------:R-:W-:Y:S01]  /*88c0*/  FFMA.FTZ R105, R105, UR13, R104.reuse ;  /* 0x0000000d69697c23 */ /* 0x100fe20008010068 */
[----:B-----5:R-:W-:Y:S01]  /*88d0*/  LOP3.LUT P0, RZ, R148, 0xff, RZ, 0xc0, !PT ;  /* 0x000000ff94ff7812 */ /* 0x020fe2000780c0ff */
[----:B------:R-:W-:Y:S01]  /*88e0*/  UMOV UR4, UR7 ;  /* 0x0000000700047c82 */ /* 0x000fe20008000000 */
[----:B------:R-:W-:Y:S01]  /*88f0*/  SHF.L.U32 R93, R68, 0x10, RZ ;  /* 0x00000010445d7819 */ /* 0x000fe200000006ff */
[----:B------:R-:W-:Y:S01]  /*8900*/  FADD.FTZ R92, R202, -R105 ;  /* 0x80000069ca5c7221 */ /* 0x000fe20000010000 */
[----:B------:R-:W-:Y:S01]  /*8910*/  IMAD.MOV.U32 R103, RZ, RZ, RZ ;  /* 0x000000ffff677224 */ /* 0x000fe200078e00ff */
[----:B------:R-:W-:Y:S01]  /*8920*/  MOV R202, RZ ;  /* 0x000000ff00ca7202 */ /* 0x000fe20000000f00 */
[--C-:B------:R-:W-:Y:S01]  /*8930*/  FFMA.FTZ R106, R106, UR13, R104.reuse ;  /* 0x0000000d6a6a7c23 */ /* 0x100fe20008010068 */
[----:B------:R-:W-:Y:S01]  /*8940*/  FFMA.FTZ R92, R92, UR12, R93 ;  /* 0x0000000c5c5c7c23 */ /* 0x000fe2000801005d */
[----:B------:R-:W-:Y:S01]  /*8950*/  PRMT R167, R72, 0x7632, R167 ;  /* 0x0000763248a77816 */ /* 0x000fe200000000a7 */
[--C-:B------:R-:W-:Y:S01]  /*8960*/  FFMA.FTZ R198, R198, UR13, R104.reuse ;  /* 0x0000000dc6c67c23 */ /* 0x100fe20008010068 */
[----:B------:R-:W-:Y:S01]  /*8970*/  LOP3.LUT P2, RZ, R148, 0xff0000, RZ, 0xc0, !PT ;  /* 0x00ff000094ff7812 */ /* 0x000fe2000784c0ff */
[----:B------:R-:W-:Y:S01]  /*8980*/  FMUL.FTZ R93, R92, UR5 ;  /* 0x000000055c5d7c20 */ /* 0x000fe20008410000 */
[----:B------:R-:W-:Y:S01]  /*8990*/  FFMA.FTZ R169, R169, UR13, R104 ;  /* 0x0000000da9a97c23 */ /* 0x000fe20008010068 */
[----:B------:R-:W-:Y:S01]  /*89a0*/  @P0 SHF.L.U32 R94, R96, 0x10, RZ ;  /* 0x00000010605e0819 */ /* 0x000fe200000006ff */
[----:B------:R-:W-:Y:S01]  /*89b0*/  FADD.FTZ R197, R197, -R198 ;  /* 0x800000c6c5c57221 */ /* 0x000fe20000010000 */
[----:B------:R-:W-:Y:S01]  /*89c0*/  @P0 SHF.L.U32 R95, R72, 0x10, RZ ;  /* 0x00000010485f0819 */ /* 0x000fe200000006ff */
[----:B------:R-:W-:Y:S01]  /*89d0*/  FMUL.FTZ R93, R93, UR4 ;  /* 0x000000045d5d7c20 */ /* 0x000fe20008410000 */
[----:B------:R-:W-:Y:S01]  /*89e0*/  FADD.FTZ R169, R195, -R169 ;  /* 0x800000a9c3a97221 */ /* 0x000fe20000010000 */
[--C-:B------:R-:W-:Y:S01]  /*89f0*/  FFMA.FTZ R194, R194, UR13, R104.reuse ;  /* 0x0000000dc2c27c23 */ /* 0x100fe20008010068 */
[----:B------:R-:W-:Y:S01]  /*8a00*/  FFMA.FTZ R171, R171, UR13, R104 ;  /* 0x0000000dabab7c23 */ /* 0x000fe20008010068 */
[-C--:B------:R-:W-:Y:S01]  /*8a10*/  @P0 FMUL.FTZ R103, R94, R93.reuse ;  /* 0x0000005d5e670220 */ /* 0x080fe20000410000 */
[----:B------:R-:W-:Y:S01]  /*8a20*/  @P0 FMUL.FTZ R202, R95, R93 ;  /* 0x0000005d5fca0220 */ /* 0x000fe20000410000 */
[----:B------:R-:W-:Y:S01]  /*8a30*/  LOP3.LUT P0, RZ, R148, 0xff00, RZ, 0xc0, !PT ;  /* 0x0000ff0094ff7812 */ /* 0x000fe2000780c0ff */
[----:B------:R-:W-:Y:S01]  /*8a40*/  FADD.FTZ R95, R201, -R106 ;  /* 0x8000006ac95f7221 */ /* 0x000fe20000010000 */
[----:B------:R-:W-:Y:S01]  /*8a50*/  PRMT R93, R68, 0x7632, R93 ;  /* 0x00007632445d7816 */ /* 0x000fe2000000005d */
[----:B------:R-:W-:Y:S01]  /*8a60*/  FADD.FTZ R194, R170, -R194 ;  /* 0x800000c2aac27221 */ /* 0x000fe20000010000 */
[----:B------:R-:W-:Y:S01]  /*8a70*/  MOV R106, RZ ;  /* 0x000000ff006a7202 */ /* 0x000fe20000000f00 */
[----:B------:R-:W-:Y:S01]  /*8a80*/  IMAD.MOV.U32 R170, RZ, RZ, RZ ;  /* 0x000000ffffaa7224 */ /* 0x000fe200078e00ff */
[----:B------:R-:W-:-:S05]  /*8a90*/  SHF.L.U32 R93, R93, 0x10, RZ ;  /* 0x000000105d5d7819 */ /* 0x000fca00000006ff */
[----:B------:R-:W-:Y:S01]  /*8aa0*/  FFMA.FTZ R95, R95, UR12, R93 ;  /* 0x0000000c5f5f7c23 */ /* 0x000fe2000801005d */
[----:B------:R-:W-:Y:S01]  /*8ab0*/  FFMA.FTZ R93, R200, UR13, R104 ;  /* 0x0000000dc85d7c23 */ /* 0x000fe20008010068 */
[----:B------:R-:W-:Y:S02]  /*8ac0*/  @P0 PRMT R96, R96, 0x7632, R96 ;  /* 0x0000763260600816 */ /* 0x000fe40000000060 */
[----:B------:R-:W-:Y:S01]  /*8ad0*/  FMUL.FTZ R94, R95, UR5 ;  /* 0x000000055f5e7c20 */ /* 0x000fe20008410000 */
[----:B------:R-:W-:Y:S01]  /*8ae0*/  FADD.FTZ R93, R199, -R93 ;  /* 0x8000005dc75d7221 */ /* 0x000fe20000010000 */
[----:B------:R-:W-:Y:S02]  /*8af0*/  @P0 SHF.L.U32 R96, R96, 0x10, RZ ;  /* 0x0000001060600819 */ /* 0x000fe400000006ff */
[----:B------:R-:W-:Y:S01]  /*8b00*/  FMUL.FTZ R94, R94, UR4 ;  /* 0x000000045e5e7c20 */ /* 0x000fe20008410000 */
[----:B------:R-:W-:Y:S02]  /*8b10*/  @P0 SHF.L.U32 R105, R167, 0x10, RZ ;  /* 0x00000010a7690819 */ /* 0x000fe400000006ff */
[----:B------:R-:W-:Y:S01]  /*8b20*/  @P2 SHF.L.U32 R167, R97, 0x10, RZ ;  /* 0x0000001061a72819 */ /* 0x000fe200000006ff */
[----:B------:R-:W-:Y:S01]  /*8b30*/  @P0 FMUL.FTZ R106, R96, R94 ;  /* 0x0000005e606a0220 */ /* 0x000fe20000410000 */
[----:B------:R-:W-:-:S02]  /*8b40*/  SHF.L.U32 R96, R69, 0x10, RZ ;  /* 0x0000001045607819 */ /* 0x000fc400000006ff */
[----:B------:R-:W-:Y:S02]  /*8b50*/  MOV R199, RZ ;  /* 0x000000ff00c77202 */ /* 0x000fe40000000f00 */
[----:B------:R-:W-:Y:S01]  /*8b60*/  F2FP.BF16.F32.PACK_AB R92, R95, R92 ;  /* 0x0000005c5f5c723e */ /* 0x000fe200000010ff */
[----:B------:R-:W-:Y:S01]  /*8b70*/  FFMA.FTZ R93, R93, UR12, R96 ;  /* 0x0000000c5d5d7c23 */ /* 0x000fe20008010060 */
[----:B------:R-:W-:Y:S01]  /*8b80*/  MOV R96, RZ ;  /* 0x000000ff00607202 */ /* 0x000fe20000000f00 */
[----:B------:R-:W-:Y:S01]  /*8b90*/  @P0 FMUL.FTZ R96, R105, R94 ;  /* 0x0000005e69600220 */ /* 0x000fe20000410000 */
[----:B------:R-:W-:Y:S01]  /*8ba0*/  MOV R105, RZ ;  /* 0x000000ff00697202 */ /* 0x000fe20000000f00 */
[----:B------:R-:W-:Y:S01]  /*8bb0*/  FMUL.FTZ R94, R93, UR5 ;  /* 0x000000055d5e7c20 */ /* 0x000fe20008410000 */
[----:B------:R-:W-:Y:S02]  /*8bc0*/  LOP3.LUT P0, RZ, R148, 0xff000000, RZ, 0xc0, !PT ;  /* 0xff00000094ff7812 */ /* 0x000fe4000780c0ff */
[----:B------:R-:W-:Y:S01]  /*8bd0*/  F2FP.BF16.F32.PACK_AB R96, R96, R202 ;  /* 0x000000ca6060723e */ /* 0x000fe200000010ff */
[----:B------:R-:W-:-:S04]  /*8be0*/  FMUL.FTZ R94, R94, UR4 ;  /* 0x000000045e5e7c20 */ /* 0x000fc80008410000 */
[----:B------:R-:W-:Y:S01]  /*8bf0*/  @P2 FMUL.FTZ R105, R167, R94 ;  /* 0x0000005ea7692220 */ /* 0x000fe20000410000 */
[----:B------:R-:W-:-:S05]  /*8c00*/  @P2 SHF.L.U32 R167, R73, 0x10, RZ ;  /* 0x0000001049a72819 */ /* 0x000fca00000006ff */
[----:B------:R-:W-:Y:S01]  /*8c10*/  @P2 FMUL.FTZ R199, R167, R94 ;  /* 0x0000005ea7c72220 */ /* 0x000fe20000410000 */
[----:B------:R-:W-:Y:S02]  /*8c20*/  PRMT R94, R69, 0x7632, R94 ;  /* 0x00007632455e7816 */ /* 0x000fe4000000005e */
[----:B------:R-:W-:Y:S02]  /*8c30*/  @P0 PRMT R97, R97, 0x7632, R97 ;  /* 0x0000763261610816 */ /* 0x000fe40000000061 */
[----:B------:R-:W-:Y:S02]  /*8c40*/  SHF.L.U32 R94, R94, 0x10, RZ ;  /* 0x000000105e5e7819 */ /* 0x000fe400000006ff */
[----:B------:R-:W-:Y:S01]  /*8c50*/  MOV R167, RZ ;  /* 0x000000ff00a77202 */ /* 0x000fe20000000f00 */
[----:B------:R-:W-:Y:S01]  /*8c60*/  @P0 IMAD.U32 R97, R97, 0x10000, RZ ;  /* 0x0001000061610824 */ /* 0x000fe200078e00ff */
[----:B------:R-:W-:Y:S01]  /*8c70*/  LOP3.LUT P2, RZ, R149, 0xff, RZ, 0xc0, !PT ;  /* 0x000000ff95ff7812 */ /* 0x000fe2000784c0ff */
[----:B------:R-:W-:Y:S01]  /*8c80*/  FFMA.FTZ R197, R197, UR12, R94 ;  /* 0x0000000cc5c57c23 */ /* 0x000fe2000801005e */
[----:B------:R-:W-:-:S03]  /*8c90*/  FFMA.FTZ R94, R168, UR13, R104 ;  /* 0x0000000da85e7c23 */ /* 0x000fc60008010068 */
[----:B------:R-:W-:Y:S01]  /*8ca0*/  FMUL.FTZ R168, R197, UR5 ;  /* 0x00000005c5a87c20 */ /* 0x000fe20008410000 */
[----:B------:R-:W-:Y:S01]  /*8cb0*/  FADD.FTZ R94, R196, -R94 ;  /* 0x8000005ec45e7221 */ /* 0x000fe20000010000 */
[----:B------:R-:W-:Y:S02]  /*8cc0*/  @P0 SHF.L.U32 R196, R233, 0x10, RZ ;  /* 0x00000010e9c40819 */ /* 0x000fe400000006ff */
[----:B------:R-:W-:Y:S01]  /*8cd0*/  FMUL.FTZ R168, R168, UR4 ;  /* 0x00000004a8a87c20 */ /* 0x000fe20008410000 */
[----:B------:R-:W-:-:S03]  /*8ce0*/  F2FP.BF16.F32.PACK_AB R93, R197, R93 ;  /* 0x0000005dc55d723e */ /* 0x000fc600000010ff */
[----:B------:R-:W-:Y:S01]  /*8cf0*/  @P0 FMUL.FTZ R167, R97, R168 ;  /* 0x000000a861a70220 */ /* 0x000fe20000410000 */
[----:B------:R-:W-:Y:S02]  /*8d00*/  SHF.L.U32 R97, R70, 0x10, RZ ;  /* 0x0000001046617819 */ /* 0x000fe400000006ff */
[----:B------:R-:W-:-:S03]  /*8d10*/  @P2 SHF.L.U32 R200, R74, 0x10, RZ ;  /* 0x000000104ac82819 */ /* 0x000fc600000006ff */
[----:B------:R-:W-:Y:S01]  /*8d20*/  FFMA.FTZ R94, R94, UR12, R97 ;  /* 0x0000000c5e5e7c23 */ /* 0x000fe20008010061 */
[----:B------:R-:W-:Y:S01]  /*8d30*/  MOV R97, RZ ;  /* 0x000000ff00617202 */ /* 0x000fe20000000f00 */
[----:B------:R-:W-:Y:S01]  /*8d40*/  @P0 FMUL.FTZ R97, R196, R168 ;  /* 0x000000a8c4610220 */ /* 0x000fe20000410000 */
[----:B------:R-:W-:Y:S01]  /*8d50*/  @P2 SHF.L.U32 R196, R98, 0x10, RZ ;  /* 0x0000001062c42819 */ /* 0x000fe200000006ff */
[----:B------:R-:W-:Y:S01]  /*8d60*/  FMUL.FTZ R198, R94, UR5 ;  /* 0x000000055ec67c20 */ /* 0x000fe20008410000 */
[----:B------:R-:W-:Y:S02]  /*8d70*/  MOV R168, RZ ;  /* 0x000000ff00a87202 */ /* 0x000fe40000000f00 */
[----:B------:R-:W-:Y:S01]  /*8d80*/  LOP3.LUT P0, RZ, R149, 0xff00, RZ, 0xc0, !PT ;  /* 0x0000ff0095ff7812 */ /* 0x000fe2000780c0ff */
[----:B------:R-:W-:Y:S01]  /*8d90*/  FMUL.FTZ R198, R198, UR4 ;  /* 0x00000004c6c67c20 */ /* 0x000fe20008410000 */
[----:B------:R-:W-:-:S03]  /*8da0*/  F2FP.BF16.F32.PACK_AB R97, R97, R199 ;  /* 0x000000c76161723e */ /* 0x000fc600000010ff */
[-C--:B------:R-:W-:Y:S01]  /*8db0*/  @P2 FMUL.FTZ R168, R196, R198.reuse ;  /* 0x000000c6c4a82220 */ /* 0x080fe20000410000 */
[----:B------:R-:W-:Y:S01]  /*8dc0*/  MOV R196, RZ ;  /* 0x000000ff00c47202 */ /* 0x000fe20000000f00 */
[----:B------:R-:W-:Y:S01]  /*8dd0*/  @P2 FMUL.FTZ R196, R200, R198 ;  /* 0x000000c6c8c42220 */ /* 0x000fe20000410000 */
[----:B------:R-:W-:-:S04]  /*8de0*/  PRMT R198, R70, 0x7632, R198 ;  /* 0x0000763246c67816 */ /* 0x000fc800000000c6 */
[----:B------:R-:W-:Y:S02]  /*8df0*/  SHF.L.U32 R198, R198, 0x10, RZ ;  /* 0x00000010c6c67819 */ /* 0x000fe400000006ff */
[----:B------:R-:W-:Y:S02]  /*8e00*/  @P0 PRMT R98, R98, 0x7632, R98 ;  /* 0x0000763262620816 */ /* 0x000fe40000000062 */
[----:B------:R-:W-:Y:S01]  /*8e10*/  @P0 SHF.L.U32 R200, R214, 0x10, RZ ;  /* 0x00000010d6c80819 */ /* 0x000fe200000006ff */
[----:B------:R-:W-:Y:S01]  /*8e20*/  FFMA.FTZ R198, R169, UR12, R198 ;  /* 0x0000000ca9c67c23 */ /* 0x000fe200080100c6 */
[----:B------:R-:W-:Y:S02]  /*8e30*/  @P0 SHF.L.U32 R98, R98, 0x10, RZ ;  /* 0x0000001062620819 */ /* 0x000fe400000006ff */
[----:B------:R-:W-:Y:S01]  /*8e40*/  MOV R169, RZ ;  /* 0x000000ff00a97202 */ /* 0x000fe20000000f00 */
[C---:B------:R-:W-:Y:S01]  /*8e50*/  FMUL.FTZ R195, R198.reuse, UR5 ;  /* 0x00000005c6c37c20 */ /* 0x040fe20008410000 */
[----:B------:R-:W-:-:S03]  /*8e60*/  F2FP.BF16.F32.PACK_AB R94, R198, R94 ;  /* 0x0000005ec65e723e */ /* 0x000fc600000010ff */
[----:B------:R-:W-:-:S04]  /*8e70*/  FMUL.FTZ R195, R195, UR4 ;  /* 0x00000004c3c37c20 */ /* 0x000fc80008410000 */
[-C--:B------:R-:W-:Y:S01]  /*8e80*/  @P0 FMUL.FTZ R169, R98, R195.reuse ;  /* 0x000000c362a90220 */ /* 0x080fe20000410000 */
[----:B------:R-:W-:Y:S01]  /*8e90*/  MOV R98, RZ ;  /* 0x000000ff00627202 */ /* 0x000fe20000000f00 */
[----:B------:R-:W-:Y:S01]  /*8ea0*/  @P0 FMUL.FTZ R98, R200, R195 ;  /* 0x000000c3c8620220 */ /* 0x000fe20000410000 */
[----:B------:R-:W-:Y:S02]  /*8eb0*/  LOP3.LUT P0, RZ, R149, 0xff0000, RZ, 0xc0, !PT ;  /* 0x00ff000095ff7812 */ /* 0x000fe4000780c0ff */
[----:B------:R-:W-:Y:S02]  /*8ec0*/  SHF.L.U32 R195, R71, 0x10, RZ ;  /* 0x0000001047c37819 */ /* 0x000fe400000006ff */
[----:B------:R-:W-:-:S03]  /*8ed0*/  F2FP.BF16.F32.PACK_AB R98, R98, R196 ;  /* 0x000000c46262723e */ /* 0x000fc600000010ff */
[----:B------:R-:W-:-:S04]  /*8ee0*/  FFMA.FTZ R195, R194, UR12, R195 ;  /* 0x0000000cc2c37c23 */ /* 0x000fc800080100c3 */
[----:B------:R-:W-:Y:S02]  /*8ef0*/  FMUL.FTZ R200, R195, UR5 ;  /* 0x00000005c3c87c20 */ /* 0x000fe40008410000 */
[----:B------:R-:W-:Y:S02]  /*8f00*/  @P0 SHF.L.U32 R194, R99, 0x10, RZ ;  /* 0x0000001063c20819 */ /* 0x000fe400000006ff */
[----:B------:R-:W-:Y:S01]  /*8f10*/  FMUL.FTZ R200, R200, UR4 ;  /* 0x00000004c8c87c20 */ /* 0x000fe20008410000 */
[----:B------:R-:W-:-:S03]  /*8f20*/  @P0 SHF.L.U32 R201, R75, 0x10, RZ ;  /* 0x000000104bc90819 */ /* 0x000fc600000006ff */
[-C--:B------:R-:W-:Y:S01]  /*8f30*/  @P0 FMUL.FTZ R170, R194, R200.reuse ;  /* 0x000000c8c2aa0220 */ /* 0x080fe20000410000 */
[----:B------:R-:W-:Y:S01]  /*8f40*/  MOV R194, RZ ;  /* 0x000000ff00c27202 */ /* 0x000fe20000000f00 */
[----:B------:R-:W-:Y:S01]  /*8f50*/  @P0 FMUL.FTZ R194, R201, R200 ;  /* 0x000000c8c9c20220 */ /* 0x000fe20000410000 */
[----:B------:R-:W-:Y:S01]  /*8f60*/  ISETP.GE.U32.AND P0, PT, R148, RZ, PT ;  /* 0x000000ff9400720c */ /* 0x000fe20003f06070 */
[----:B------:R-:W-:Y:S01]  /*8f70*/  FADD.FTZ R148, R193, -R171 ;  /* 0x800000abc1947221 */ /* 0x000fe20000010000 */
[----:B------:R-:W-:Y:S02]  /*8f80*/  MOV R171, RZ ;  /* 0x000000ff00ab7202 */ /* 0x000fe40000000f00 */
[----:B------:R-:W-:Y:S02]  /*8f90*/  ISETP.GE.U32.AND.EX P0, PT, R149, 0x1000000, PT, P0 ;  /* 0x010000009500780c */ /* 0x000fe40003f06100 */
[----:B------:R-:W-:-:S04]  /*8fa0*/  PRMT R149, R71, 0x7632, R149 ;  /* 0x0000763247957816 */ /* 0x000fc80000000095 */
[----:B------:R-:W-:-:S05]  /*8fb0*/  SHF.L.U32 R149, R149, 0x10, RZ ;  /* 0x0000001095957819 */ /* 0x000fca00000006ff */
[----:B------:R-:W-:Y:S02]  /*8fc0*/  FFMA.FTZ R148, R148, UR12, R149 ;  /* 0x0000000c94947c23 */ /* 0x000fe40008010095 */
[----:B------:R-:W-:Y:S02]  /*8fd0*/  @P0 PRMT R99, R99, 0x7632, R99 ;  /* 0x0000763263630816 */ /* 0x000fe40000000063 */
[C---:B------:R-:W-:Y:S01]  /*8fe0*/  FMUL.FTZ R149, R148.reuse, UR5 ;  /* 0x0000000594957c20 */ /* 0x040fe20008410000 */
[----:B------:R-:W-:Y:S02]  /*8ff0*/  @P0 SHF.L.U32 R193, R213, 0x10, RZ ;  /* 0x00000010d5c10819 */ /* 0x000fe400000006ff */
[----:B------:R-:W-:Y:S01]  /*9000*/  @P0 SHF.L.U32 R99, R99, 0x10, RZ ;  /* 0x0000001063630819 */ /* 0x000fe200000006ff */
[----:B------:R-:W-:Y:S01]  /*9010*/  FMUL.FTZ R149, R149, UR4 ;  /* 0x0000000495957c20 */ /* 0x000fe20008410000 */
[----:B------:R-:W-:-:S03]  /*9020*/  F2FP.BF16.F32.PACK_AB R95, R148, R195 ;  /* 0x000000c3945f723e */ /* 0x000fc600000010ff */
[-C--:B------:R-:W-:Y:S01]  /*9030*/  @P0 FMUL.FTZ R171, R99, R149.reuse ;  /* 0x0000009563ab0220 */ /* 0x080fe20000410000 */
[----:B------:R-:W-:Y:S01]  /*9040*/  MOV R99, RZ ;  /* 0x000000ff00637202 */ /* 0x000fe20000000f00 */
[----:B------:R-:W-:-:S05]  /*9050*/  @P0 FMUL.FTZ R99, R193, R149 ;  /* 0x00000095c1630220 */ /* 0x000fca0000410000 */
[----:B------:R-:W-:-:S07]  /*9060*/  F2FP.BF16.F32.PACK_AB R99, R99, R194 ;  /* 0x000000c26363723e */ /* 0x000fce00000010ff */
.L_x_1187:
[----:B------:R-:W-:Y:S02]  /*9070*/  ISETP.NE.U32.AND P0, PT, RZ, UR22, PT ;  /* 0x00000016ff007c0c */ /* 0x000fe4000bf05070 */
[----:B------:R-:W-:Y:S02]  /*9080*/  PRMT R193, R79, 0x7632, R193 ;  /* 0x000076324fc17816 */ /* 0x000fe400000000c1 */
[----:B------:R-:W-:Y:S02]  /*9090*/  ISETP.NE.AND.EX P0, PT, RZ, UR23, PT, P0 ;  /* 0x00000017ff007c0c */ /* 0x000fe4000bf05300 */
[----:B------:R-:W-:Y:S02]  /*90a0*/  PRMT R194, R78, 0x7632, R194 ;  /* 0x000076324ec27816 */ /* 0x000fe400000000c2 */
[----:B------:R-:W-:Y:S02]  /*90b0*/  PRMT R195, R77, 0x7632, R195 ;  /* 0x000076324dc37816 */ /* 0x000fe400000000c3 */
[----:B------:R-:W-:-:S07]  /*90c0*/  PRMT R196, R76, 0x7632, R196 ;  /* 0x000076324cc47816 */ /* 0x000fce00000000c4 */
[----:B------:R-:W1:Y:S02]  /*90d0*/  @P0 LDC.64 R148, c[0x0][0x478] ;  /* 0x00011e00ff940b82 */ /* 0x000e640000000a00 */
[----:B-1----:R-:W-:-:S05]  /*90e0*/  @P0 IMAD.WIDE.U32 R148, R172, 0x10, R148 ;  /* 0x00000010ac940825 */ /* 0x002fca00078e0094 */
[----:B------:R1:W-:Y:S02]  /*90f0*/  @P0 STG.E.128 desc[UR14][R148.64], R92 ;  /* 0x0000005c94000986 */ /* 0x0003e4000c101d0e */
[----:B-1----:R-:W-:-:S05]  /*9100*/  MOV R148, 0x10 ;  /* 0x0000001000947802 */ /* 0x002fca0000000f00 */
[----:B------:R-:W-:-:S05]  /*9110*/  IMAD.WIDE.U32 R148, R172, R148, UR26 ;  /* 0x0000001aac947e25 */ /* 0x000fca000f8e0094 */
[----:B------:R1:W-:Y:S02]  /*9120*/  STG.E.128 desc[UR14][R148.64], R96 ;  /* 0x0000006094007986 */ /* 0x0003e4000c101d0e */
[----:B-1----:R-:W-:-:S05]  /*9130*/  HFMA2 R96, -RZ, RZ, 0, 9.5367431640625e-07 ;  /* 0x00000010ff607431 */ /* 0x002fca00000001ff */
[----:B------:R-:W-:-:S06]  /*9140*/  IMAD.WIDE.U32 R96, R150, R96, UR24 ;  /* 0x0000001896607e25 */ /* 0x000fcc000f8e0060 */
[----:B------:R-:W5:Y:S01]  /*9150*/  LDG.E.128 R96, desc[UR14][R96.64] ;  /* 0x0000000e60607981 */ /* 0x000f62000c1e1d00 */
[----:B------:R-:W-:Y:S05]  /*9160*/  @!P0 BRA `(.L_x_1188) ;  /* 0x0000000400e48947 */ /* 0x000fea0003800000 */
[----:B------:R-:W-:Y:S01]  /*9170*/  FFMA.FTZ R166, R166, UR13, R104 ;  /* 0x0000000da6a67c23 */ /* 0x000fe20008010068 */
[----:B------:R-:W-:Y:S02]  /*9180*/  LOP3.LUT P2, RZ, R138, 0xff, RZ, 0xc0, !PT ;  /* 0x000000ff8aff7812 */ /* 0x000fe4000784c0ff */
[----:B------:R-:W-:Y:S02]  /*9190*/  CS2R R148, SRZ ;  /* 0x0000000000947805 */ /* 0x000fe4000001ff00 */
[----:B------:R-:W-:Y:S01]  /*91a0*/  SHF.L.U32 R93, R64, 0x10, RZ ;  /* 0x00000010405d7819 */ /* 0x000fe200000006ff */
[----:B------:R-:W-:Y:S01]  /*91b0*/  FADD.FTZ R92, R164, -R166 ;  /* 0x800000a6a45c7221 */ /* 0x000fe20000010000 */
[----:B------:R-:W-:Y:S01]  /*91c0*/  MOV R164, RZ ;  /* 0x000000ff00a47202 */ /* 0x000fe20000000f00 */
[--C-:B------:R-:W-:Y:S01]  /*91d0*/  FFMA.FTZ R158, R158, UR13, R104.reuse ;  /* 0x0000000d9e9e7c23 */ /* 0x100fe20008010068 */
[----:B------:R-:W-:Y:S01]  /*91e0*/  LOP3.LUT P3, RZ, R138, 0xff0000, RZ, 0xc0, !PT ;  /* 0x00ff00008aff7812 */ /* 0x000fe2000786c0ff */
[----:B------:R-:W-:Y:S01]  /*91f0*/  FFMA.FTZ R92, R92, UR12, R93 ;  /* 0x0000000c5c5c7c23 */ /* 0x000fe2000801005d */
[--C-:B------:R-:W-:Y:S01]  /*9200*/  FFMA.FTZ R156, R156, UR13, R104.reuse ;  /* 0x0000000d9c9c7c23 */ /* 0x100fe20008010068 */
[--C-:B------:R-:W-:Y:S01]  /*9210*/  FFMA.FTZ R154, R154, UR13, R104.reuse ;  /* 0x0000000d9a9a7c23 */ /* 0x100fe20008010068 */
[----:B------:R-:W-:Y:S01]  /*9220*/  FFMA.FTZ R161, R161, UR13, R104 ;  /* 0x0000000da1a17c23 */ /* 0x000fe20008010068 */
[----:B------:R-:W-:Y:S01]  /*9230*/  FMUL.FTZ R93, R92, UR5 ;  /* 0x000000055c5d7c20 */ /* 0x000fe20008410000 */
[----:B------:R-:W-:Y:S01]  /*9240*/  FADD.FTZ R156, R155, -R156 ;  /* 0x8000009c9b9c7221 */ /* 0x000fe20000010000 */
[----:B-----5:R-:W-:Y:S01]  /*9250*/  @P2 SHF.L.U32 R94, R96, 0x10, RZ ;  /* 0x00000010605e2819 */ /* 0x020fe200000006ff */
[----:B------:R-:W-:Y:S01]  /*9260*/  FADD.FTZ R154, R153, -R154 ;  /* 0x8000009a999a7221 */ /* 0x000fe20000010000 */
[----:B------:R-:W-:Y:S01]  /*9270*/  @P2 SHF.L.U32 R95, R76, 0x10, RZ ;  /* 0x000000104c5f2819 */ /* 0x000fe200000006ff */
[----:B------:R-:W-:Y:S01]  /*9280*/  FMUL.FTZ R93, R93, UR4 ;  /* 0x000000045d5d7c20 */ /* 0x000fe20008410000 */
[----:B------:R-:W-:Y:S01]  /*9290*/  MOV R155, RZ ;  /* 0x000000ff009b7202 */ /* 0x000fe20000000f00 */
[----:B------:R-:W-:Y:S01]  /*92a0*/  FADD.FTZ R161, R159, -R161 ;  /* 0x800000a19fa17221 */ /* 0x000fe20000010000 */
[----:B------:R-:W-:Y:S01]  /*92b0*/  MOV R153, RZ ;  /* 0x000000ff00997202 */ /* 0x000fe20000000f00 */
[----:B------:R-:W-:Y:S01]  /*92c0*/  @P2 FMUL.FTZ R148, R93, R94 ;  /* 0x0000005e5d942220 */ /* 0x000fe20000410000 */
[----:B------:R-:W-:Y:S01]  /*92d0*/  @P2 FMUL.FTZ R164, R95, R93 ;  /* 0x0000005d5fa42220 */ /* 0x000fe20000410000 */
[----:B------:R-:W-:Y:S01]  /*92e0*/  LOP3.LUT P2, RZ, R138, 0xff00, RZ, 0xc0, !PT ;  /* 0x0000ff008aff7812 */ /* 0x000fe2000784c0ff */
[----:B------:R-:W-:Y:S01]  /*92f0*/  FADD.FTZ R95, R157, -R158 ;  /* 0x8000009e9d5f7221 */ /* 0x000fe20000010000 */
[----:B------:R-:W-:Y:S01]  /*9300*/  PRMT R93, R64, 0x7632, R93 ;  /* 0x00007632405d7816 */ /* 0x000fe2000000005d */
[----:B------:R-:W-:Y:S01]  /*9310*/  FFMA.FTZ R152, R152, UR13, R104 ;  /* 0x0000000d98987c23 */ /* 0x000fe20008010068 */
[----:B------:R-:W-:-:S03]  /*9320*/  @P3 SHF.L.U32 R158, R97, 0x10, RZ ;  /* 0x00000010619e3819 */ /* 0x000fc600000006ff */
[----:B------:R-:W-:-:S04]  /*9330*/  IMAD.U32 R93, R93, 0x10000, RZ ;  /* 0x000100005d5d7824 */ /* 0x000fc800078e00ff */
        /* <DEDUP_REMOVED lines=11> */
[----:B------:R-:W-:-:S03]  /*93f0*/  F2FP.BF16.F32.PACK_AB R92, R95, R92 ;  /* 0x0000005c5f5c723e */ /* 0x000fc600000010ff */
        /* <DEDUP_REMOVED lines=9> */
[----:B------:R-:W-:Y:S01]  /*9490*/  MOV R158, RZ ;  /* 0x000000ff009e7202 */ /* 0x000fe20000000f00 */
[----:B------:R-:W-:Y:S01]  /*94a0*/  @P3 FMUL.FTZ R158, R163, R94 ;  /* 0x0000005ea39e3220 */ /* 0x000fe20000410000 */
[----:B------:R-:W-:Y:S01]  /*94b0*/  PRMT R163, R65, 0x7632, R163 ;  /* 0x0000763241a37816 */ /* 0x000fe200000000a3 */
[----:B------:R-:W-:Y:S01]  /*94c0*/  FFMA.FTZ R94, R162, UR13, R104 ;  /* 0x0000000da25e7c23 */ /* 0x000fe20008010068 */
[----:B------:R-:W-:Y:S02]  /*94d0*/  LOP3.LUT P3, RZ, R139, 0xff, RZ, 0xc0, !PT ;  /* 0x000000ff8bff7812 */ /* 0x000fe4000786c0ff */
[----:B------:R-:W-:Y:S01]  /*94e0*/  SHF.L.U32 R163, R163, 0x10, RZ ;  /* 0x00000010a3a37819 */ /* 0x000fe200000006ff */
[----:B------:R-:W-:Y:S01]  /*94f0*/  FADD.FTZ R94, R160, -R94 ;  /* 0x8000005ea05e7221 */ /* 0x000fe20000010000 */
[----:B------:R-:W-:Y:S02]  /*9500*/  @P2 PRMT R97, R97, 0x7632, R97 ;  /* 0x0000763261612816 */ /* 0x000fe40000000061 */
[----:B------:R-:W-:Y:S01]  /*9510*/  @P2 SHF.L.U32 R160, R195, 0x10, RZ ;  /* 0x00000010c3a02819 */ /* 0x000fe200000006ff */
[----:B------:R-:W-:Y:S01]  /*9520*/  FFMA.FTZ R163, R156, UR12, R163 ;  /* 0x0000000c9ca37c23 */ /* 0x000fe200080100a3 */
[----:B------:R-:W-:-:S03]  /*9530*/  @P2 SHF.L.U32 R97, R97, 0x10, RZ ;  /* 0x0000001061612819 */ /* 0x000fc600000006ff */
[C---:B------:R-:W-:Y:S01]  /*9540*/  FMUL.FTZ R156, R163.reuse, UR5 ;  /* 0x00000005a39c7c20 */ /* 0x040fe20008410000 */
[----:B------:R-:W-:Y:S02]  /*9550*/  F2FP.BF16.F32.PACK_AB R93, R163, R93 ;  /* 0x0000005da35d723e */ /* 0x000fe400000010ff */
[----:B------:R-:W-:Y:S01]  /*9560*/  @P3 SHF.L.U32 R165, R78, 0x10, RZ ;  /* 0x000000104ea53819 */ /* 0x000fe200000006ff */
[----:B------:R-:W-:-:S04]  /*9570*/  FMUL.FTZ R156, R156, UR4 ;  /* 0x000000049c9c7c20 */ /* 0x000fc80008410000 */
[----:B------:R-:W-:Y:S01]  /*9580*/  @P2 FMUL.FTZ R155, R156, R97 ;  /* 0x000000619c9b2220 */ /* 0x000fe20000410000 */
[----:B------:R-:W-:-:S05]  /*9590*/  SHF.L.U32 R97, R66, 0x10, RZ ;  /* 0x0000001042617819 */ /* 0x000fca00000006ff */
[----:B------:R-:W-:Y:S01]  /*95a0*/  FFMA.FTZ R94, R94, UR12, R97 ;  /* 0x0000000c5e5e7c23 */ /* 0x000fe20008010061 */
[----:B------:R-:W-:Y:S01]  /*95b0*/  MOV R97, RZ ;  /* 0x000000ff00617202 */ /* 0x000fe20000000f00 */
[----:B------:R-:W-:Y:S01]  /*95c0*/  @P2 FMUL.FTZ R97, R160, R156 ;  /* 0x0000009ca0612220 */ /* 0x000fe20000410000 */
[----:B------:R-:W-:Y:S01]  /*95d0*/  @P3 SHF.L.U32 R160, R98, 0x10, RZ ;  /* 0x0000001062a03819 */ /* 0x000fe200000006ff */
[----:B------:R-:W-:Y:S01]  /*95e0*/  FMUL.FTZ R162, R94, UR5 ;  /* 0x000000055ea27c20 */ /* 0x000fe20008410000 */
[----:B------:R-:W-:Y:S01]  /*95f0*/  IMAD.MOV.U32 R156, RZ, RZ, RZ ;  /* 0x000000ffff9c7224 */ /* 0x000fe200078e00ff */
[----:B------:R-:W-:Y:S02]  /*9600*/  LOP3.LUT P2, RZ, R139, 0xff00, RZ, 0xc0, !PT ;  /* 0x0000ff008bff7812 */ /* 0x000fe4000784c0ff */
[----:B------:R-:W-:Y:S01]  /*9610*/  FMUL.FTZ R162, R162, UR4 ;  /* 0x00000004a2a27c20 */ /* 0x000fe20008410000 */
[----:B------:R-:W-:-:S03]  /*9620*/  F2FP.BF16.F32.PACK_AB R97, R97, R158 ;  /* 0x0000009e6161723e */ /* 0x000fc600000010ff */
[----:B------:R-:W-:Y:S01]  /*9630*/  @P3 FMUL.FTZ R156, R162, R160 ;  /* 0x000000a0a29c3220 */ /* 0x000fe20000410000 */
[----:B------:R-:W-:Y:S01]  /*9640*/  MOV R160, RZ ;  /* 0x000000ff00a07202 */ /* 0x000fe20000000f00 */
[----:B------:R-:W-:Y:S01]  /*9650*/  @P3 FMUL.FTZ R160, R165, R162 ;  /* 0x000000a2a5a03220 */ /* 0x000fe20000410000 */
[----:B------:R-:W-:-:S04]  /*9660*/  PRMT R162, R66, 0x7632, R162 ;  /* 0x0000763242a27816 */ /* 0x000fc800000000a2 */
[----:B------:R-:W-:Y:S02]  /*9670*/  SHF.L.U32 R162, R162, 0x10, RZ ;  /* 0x00000010a2a27819 */ /* 0x000fe400000006ff */
[----:B------:R-:W-:Y:S02]  /*9680*/  @P2 PRMT R98, R98, 0x7632, R98 ;  /* 0x0000763262622816 */ /* 0x000fe40000000062 */
[----:B------:R-:W-:Y:S01]  /*9690*/  @P2 SHF.L.U32 R165, R194, 0x10, RZ ;  /* 0x00000010c2a52819 */ /* 0x000fe200000006ff */
[----:B------:R-:W-:Y:S01]  /*96a0*/  FFMA.FTZ R162, R154, UR12, R162 ;  /* 0x0000000c9aa27c23 */ /* 0x000fe200080100a2 */
[----:B------:R-:W-:-:S03]  /*96b0*/  @P2 SHF.L.U32 R98, R98, 0x10, RZ ;  /* 0x0000001062622819 */ /* 0x000fc600000006ff */
[C---:B------:R-:W-:Y:S01]  /*96c0*/  FMUL.FTZ R154, R162.reuse, UR5 ;  /* 0x00000005a29a7c20 */ /* 0x040fe20008410000 */
[----:B------:R-:W-:-:S03]  /*96d0*/  F2FP.BF16.F32.PACK_AB R94, R162, R94 ;  /* 0x0000005ea25e723e */ /* 0x000fc600000010ff */
[----:B------:R-:W-:-:S04]  /*96e0*/  FMUL.FTZ R154, R154, UR4 ;  /* 0x000000049a9a7c20 */ /* 0x000fc80008410000 */
[----:B------:R-:W-:Y:S01]  /*96f0*/  @P2 FMUL.FTZ R153, R154, R98 ;  /* 0x000000629a992220 */ /* 0x000fe20000410000 */
[----:B------:R-:W-:Y:S01]  /*9700*/  MOV R98, RZ ;  /* 0x000000ff00627202 */ /* 0x000fe20000000f00 */
[----:B------:R-:W-:Y:S01]  /*9710*/  @P2 FMUL.FTZ R98, R165, R154 ;  /* 0x0000009aa5622220 */ /* 0x000fe20000410000 */
[----:B------:R-:W-:Y:S02]  /*9720*/  LOP3.LUT P2, RZ, R139, 0xff0000, RZ, 0xc0, !PT ;  /* 0x00ff00008bff7812 */ /* 0x000fe4000784c0ff */
[----:B------:R-:W-:Y:S02]  /*9730*/  SHF.L.U32 R154, R67, 0x10, RZ ;  /* 0x00000010439a7819 */ /* 0x000fe400000006ff */
[----:B------:R-:W-:-:S03]  /*9740*/  F2FP.BF16.F32.PACK_AB R98, R98, R160 ;  /* 0x000000a06262723e */ /* 0x000fc600000010ff */
[----:B------:R-:W-:Y:S01]  /*9750*/  FFMA.FTZ R161, R161, UR12, R154 ;  /* 0x0000000ca1a17c23 */ /* 0x000fe2000801009a */
[----:B------:R-:W-:-:S03]  /*9760*/  MOV R154, RZ ;  /* 0x000000ff009a7202 */ /* 0x000fc60000000f00 */
[----:B------:R-:W-:Y:S02]  /*9770*/  FMUL.FTZ R165, R161, UR5 ;  /* 0x00000005a1a57c20 */ /* 0x000fe40008410000 */
[----:B------:R-:W-:Y:S02]  /*9780*/  @P2 SHF.L.U32 R159, R99, 0x10, RZ ;  /* 0x00000010639f2819 */ /* 0x000fe400000006ff */
[----:B------:R-:W-:Y:S01]  /*9790*/  FMUL.FTZ R165, R165, UR4 ;  /* 0x00000004a5a57c20 */ /* 0x000fe20008410000 */
[----:B------:R-:W-:-:S03]  /*97a0*/  @P2 SHF.L.U32 R166, R79, 0x10, RZ ;  /* 0x000000104fa62819 */ /* 0x000fc600000006ff */
[----:B------:R-:W-:Y:S01]  /*97b0*/  @P2 FMUL.FTZ R154, R165, R159 ;  /* 0x0000009fa59a2220 */ /* 0x000fe20000410000 */
        /* <DEDUP_REMOVED lines=12> */
[----:B------:R-:W-:Y:S02]  /*9880*/  @P2 IMAD.U32 R99, R99, 0x10000, RZ ;  /* 0x0001000063632824 */ /* 0x000fe400078e00ff */
[----:B------:R-:W-:Y:S01]  /*9890*/  FMUL.FTZ R139, R139, UR4 ;  /* 0x000000048b8b7c20 */ /* 0x000fe20008410000 */
[----:B------:R-:W-:-:S03]  /*98a0*/  F2FP.BF16.F32.PACK_AB R95, R138, R161 ;  /* 0x000000a18a5f723e */ /* 0x000fc600000010ff */
[----:B------:R-:W-:Y:S01]  /*98b0*/  @P2 FMUL.FTZ R152, R139, R99 ;  /* 0x000000638b982220 */ /* 0x000fe20000410000 */
[----:B------:R-:W-:Y:S01]  /*98c0*/  MOV R99, RZ ;  /* 0x000000ff00637202 */ /* 0x000fe20000000f00 */
[----:B------:R-:W-:-:S05]  /*98d0*/  @P2 FMUL.FTZ R99, R151, R139 ;  /* 0x0000008b97632220 */ /* 0x000fca0000410000 */
[----:B------:R-:W-:Y:S01]  /*98e0*/  F2FP.BF16.F32.PACK_AB R99, R99, R159 ;  /* 0x0000009f6363723e */ /* 0x000fe200000010ff */
[----:B------:R-:W-:Y:S06]  /*98f0*/  BRA `(.L_x_1189) ;  /* 0x0000000400d47947 */ /* 0x000fec0003800000 */
.L_x_1188:
[--C-:B------:R-:W-:Y:S01]  /*9900*/  FFMA.FTZ R166, R166, UR13, R104.reuse ;  /* 0x0000000da6a67c23 */ /* 0x100fe20008010068 */
[----:B------:R-:W-:Y:S01]  /*9910*/  LOP3.LUT P2, RZ, R138, 0xff, RZ, 0xc0, !PT ;  /* 0x000000ff8aff7812 */ /* 0x000fe2000784c0ff */
[----:B------:R-:W-:Y:S01]  /*9920*/  FFMA.FTZ R158, R158, UR13, R104 ;  /* 0x0000000d9e9e7c23 */ /* 0x000fe20008010068 */
[----:B------:R-:W-:Y:S01]  /*9930*/  SHF.L.U32 R148, R64, 0x10, RZ ;  /* 0x0000001040947819 */ /* 0x000fe200000006ff */
[----:B------:R-:W-:Y:S01]  /*9940*/  FADD.FTZ R166, R164, -R166 ;  /* 0x800000a6a4a67221 */ /* 0x000fe20000010000 */
[----:B------:R-:W-:Y:S01]  /*9950*/  FFMA.FTZ R165, R165, UR13, R104 ;  /* 0x0000000da5a57c23 */ /* 0x000fe20008010068 */
[----:B------:R-:W-:Y:S01]  /*9960*/  FADD.FTZ R158, R157, -R158 ;  /* 0x8000009e9d9e7221 */ /* 0x000fe20000010000 */
[----:B------:R-:W-:Y:S01]  /*9970*/  FFMA.FTZ R156, R156, UR13, R104 ;  /* 0x0000000d9c9c7c23 */ /* 0x000fe20008010068 */
[----:B------:R-:W-:Y:S01]  /*9980*/  FFMA.FTZ R148, R166, UR12, R148 ;  /* 0x0000000ca6947c23 */ /* 0x000fe20008010094 */
[----:B------:R-:W-:Y:S01]  /*9990*/  FADD.FTZ R165, R163, -R165 ;  /* 0x800000a5a3a57221 */ /* 0x000fe20000010000 */
[----:B------:R-:W-:Y:S01]  /*99a0*/  LOP3.LUT P6, RZ, R138, 0xff000000, RZ, 0xc0, !PT ;  /* 0xff0000008aff7812 */ /* 0x000fe200078cc0ff */
[----:B------:R-:W-:Y:S01]  /*99b0*/  FADD.FTZ R156, R155, -R156 ;  /* 0x8000009c9b9c7221 */ /* 0x000fe20000010000 */
[----:B------:R-:W-:Y:S01]  /*99c0*/  FMUL.FTZ R148, R148, UR5 ;  /* 0x0000000594947c20 */ /* 0x000fe20008410000 */
[----:B------:R-:W-:Y:S01]  /*99d0*/  PRMT R155, R65, 0x7632, R155 ;  /* 0x00007632419b7816 */ /* 0x000fe2000000009b */
[--C-:B------:R-:W-:Y:S01]  /*99e0*/  FFMA.FTZ R154, R154, UR13, R104.reuse ;  /* 0x0000000d9a9a7c23 */ /* 0x100fe20008010068 */
[----:B-----5:R-:W-:Y:S01]  /*99f0*/  @P2 SHF.L.U32 R164, R96, 0x10, RZ ;  /* 0x0000001060a42819 */ /* 0x020fe200000006ff */
[----:B------:R-:W-:Y:S01]  /*9a00*/  FMUL.FTZ R149, R148, UR4 ;  /* 0x0000000494957c20 */ /* 0x000fe20008410000 */
[----:B------:R-:W-:Y:S01]  /*9a10*/  @P2 SHF.L.U32 R166, R76, 0x10, RZ ;  /* 0x000000104ca62819 */ /* 0x000fe200000006ff */
[----:B------:R-:W-:Y:S01]  /*9a20*/  FFMA.FTZ R162, R162, UR13, R104 ;  /* 0x0000000da2a27c23 */ /* 0x000fe20008010068 */
[----:B------:R-:W-:Y:S01]  /*9a30*/  MOV R148, RZ ;  /* 0x000000ff00947202 */ /* 0x000fe20000000f00 */
[-C--:B------:R-:W-:Y:S01]  /*9a40*/  @P2 FMUL.FTZ R148, R164, R149.reuse ;  /* 0x00000095a4942220 */ /* 0x080fe20000410000 */
[----:B------:R-:W-:Y:S01]  /*9a50*/  MOV R164, RZ ;  /* 0x000000ff00a47202 */ /* 0x000fe20000000f00 */
[----:B------:R-:W-:Y:S01]  /*9a60*/  @P2 FMUL.FTZ R164, R166, R149 ;  /* 0x00000095a6a42220 */ /* 0x000fe20000410000 */
[----:B------:R-:W-:Y:S01]  /*9a70*/  LOP3.LUT P2, RZ, R138, 0xff00, RZ, 0xc0, !PT ;  /* 0x0000ff008aff7812 */ /* 0x000fe2000784c0ff */
[----:B------:R-:W-:Y:S01]  /*9a80*/  FADD.FTZ R162, R160, -R162 ;  /* 0x800000a2a0a27221 */ /* 0x000fe20000010000 */
[----:B------:R-:W-:Y:S01]  /*9a90*/  PRMT R149, R64, 0x7632, R149 ;  /* 0x0000763240957816 */ /* 0x000fe20000000095 */
[--C-:B------:R-:W-:Y:S01]  /*9aa0*/  FFMA.FTZ R152, R152, UR13, R104.reuse ;  /* 0x0000000d98987c23 */ /* 0x100fe20008010068 */
[----:B------:R-:W-:Y:S01]  /*9ab0*/  SHF.L.U32 R155, R155, 0x10, RZ ;  /* 0x000000109b9b7819 */ /* 0x000fe200000006ff */
[----:B------:R-:W-:Y:S01]  /*9ac0*/  FFMA.FTZ R161, R161, UR13, R104 ;  /* 0x0000000da1a17c23 */ /* 0x000fe20008010068 */
[----:B------:R-:W-:Y:S01]  /*9ad0*/  SHF.L.U32 R149, R149, 0x10, RZ ;  /* 0x0000001095957819 */ /* 0x000fe200000006ff */
[----:B------:R-:W-:Y:S01]  /*9ae0*/  FADD.FTZ R151, R151, -R152 ;  /* 0x8000009897977221 */ /* 0x000fe20000010000 */
[C---:B------:R-:W-:Y:S01]  /*9af0*/  LOP3.LUT P5, RZ, R139.reuse, 0xff, RZ, 0xc0, !PT ;  /* 0x000000ff8bff7812 */ /* 0x040fe200078ac0ff */
[----:B------:R-:W-:Y:S01]  /*9b00*/  FFMA.FTZ R155, R156, UR12, R155 ;  /* 0x0000000c9c9b7c23 */ /* 0x000fe2000801009b */
[C---:B------:R-:W-:Y:S01]  /*9b10*/  LOP3.LUT P4, RZ, R139.reuse, 0xff00, RZ, 0xc0, !PT ;  /* 0x0000ff008bff7812 */ /* 0x040fe2000788c0ff */
[----:B------:R-:W-:Y:S01]  /*9b20*/  FFMA.FTZ R149, R158, UR12, R149 ;  /* 0x0000000c9e957c23 */ /* 0x000fe20008010095 */
[----:B------:R-:W-:Y:S01]  /*9b30*/  LOP3.LUT P3, RZ, R139, 0xff0000, RZ, 0xc0, !PT ;  /* 0x00ff00008bff7812 */ /* 0x000fe2000786c0ff */
[----:B------:R-:W-:Y:S01]  /*9b40*/  FADD.FTZ R161, R159, -R161 ;  /* 0x800000a19fa17221 */ /* 0x000fe20000010000 */
[----:B------:R-:W-:Y:S01]  /*9b50*/  @P2 PRMT R96, R96, 0x7632, R96 ;  /* 0x0000763260602816 */ /* 0x000fe20000000060 */
[----:B------:R-:W-:Y:S01]  /*9b60*/  FMUL.FTZ R149, R149, UR5 ;  /* 0x0000000595957c20 */ /* 0x000fe20008410000 */
[----:B------:R-:W-:-:S02]  /*9b70*/  @P2 SHF.L.U32 R158, R196, 0x10, RZ ;  /* 0x00000010c49e2819 */ /* 0x000fc400000006ff */
[----:B------:R-:W-:Y:S01]  /*9b80*/  @P2 SHF.L.U32 R96, R96, 0x10, RZ ;  /* 0x0000001060602819 */ /* 0x000fe200000006ff */
[----:B------:R-:W-:Y:S01]  /*9b90*/  FMUL.FTZ R157, R149, UR4 ;  /* 0x00000004959d7c20 */ /* 0x000fe20008410000 */
[----:B------:R-:W-:Y:S02]  /*9ba0*/  MOV R149, RZ ;  /* 0x000000ff00957202 */ /* 0x000fe40000000f00 */
[----:B------:R-:W-:Y:S01]  /*9bb0*/  MOV R156, RZ ;  /* 0x000000ff009c7202 */ /* 0x000fe20000000f00 */
[-C--:B------:R-:W-:Y:S01]  /*9bc0*/  @P2 FMUL.FTZ R149, R96, R157.reuse ;  /* 0x0000009d60952220 */ /* 0x080fe20000410000 */
[----:B------:R-:W-:Y:S01]  /*9bd0*/  MOV R96, RZ ;  /* 0x000000ff00607202 */ /* 0x000fe20000000f00 */
[----:B------:R-:W-:Y:S01]  /*9be0*/  @P2 FMUL.FTZ R96, R158, R157 ;  /* 0x0000009d9e602220 */ /* 0x000fe20000410000 */
[----:B------:R-:W-:Y:S02]  /*9bf0*/  LOP3.LUT P2, RZ, R138, 0xff0000, RZ, 0xc0, !PT ;  /* 0x00ff00008aff7812 */ /* 0x000fe4000784c0ff */
[----:B------:R-:W-:-:S02]  /*9c00*/  SHF.L.U32 R157, R65, 0x10, RZ ;  /* 0x00000010419d7819 */ /* 0x000fc400000006ff */
[----:B------:R-:W-:Y:S02]  /*9c10*/  SHF.L.U32 R152, R67, 0x10, RZ ;  /* 0x0000001043987819 */ /* 0x000fe400000006ff */
[----:B------:R-:W-:Y:S01]  /*9c20*/  @P3 SHF.L.U32 R159, R99, 0x10, RZ ;  /* 0x00000010639f3819 */ /* 0x000fe200000006ff */
[----:B------:R-:W-:Y:S01]  /*9c30*/  FFMA.FTZ R157, R165, UR12, R157 ;  /* 0x0000000ca59d7c23 */ /* 0x000fe2000801009d */
[----:B------:R-:W-:Y:S01]  /*9c40*/  @P3 SHF.L.U32 R160, R79, 0x10, RZ ;  /* 0x000000104fa03819 */ /* 0x000fe200000006ff */
[----:B------:R-:W-:Y:S01]  /*9c50*/  FFMA.FTZ R152, R161, UR12, R152 ;  /* 0x0000000ca1987c23 */ /* 0x000fe20008010098 */
[----:B------:R-:W-:Y:S01]  /*9c60*/  F2FP.BF16.F32.PACK_AB R96, R96, R164 ;  /* 0x000000a46060723e */ /* 0x000fe200000010ff */
[----:B------:R-:W-:Y:S02]  /*9c70*/  FMUL.FTZ R157, R157, UR5 ;  /* 0x000000059d9d7c20 */ /* 0x000fe40008410000 */
[----:B------:R-:W-:Y:S01]  /*9c80*/  @P2 SHF.L.U32 R158, R97, 0x10, RZ ;  /* 0x00000010619e2819 */ /* 0x000fe200000006ff */
[----:B------:R-:W-:Y:S01]  /*9c90*/  FMUL.FTZ R152, R152, UR5 ;  /* 0x0000000598987c20 */ /* 0x000fe20008410000 */
[----:B------:R-:W-:Y:S01]  /*9ca0*/  FMUL.FTZ R163, R157, UR4 ;  /* 0x000000049da37c20 */ /* 0x000fe20008410000 */
[----:B------:R-:W-:Y:S01]  /*9cb0*/  @P2 SHF.L.U32 R165, R77, 0x10, RZ ;  /* 0x000000104da52819 */ /* 0x000fe200000006ff */
[----:B------:R-:W-:Y:S01]  /*9cc0*/  IMAD.MOV.U32 R157, RZ, RZ, RZ ;  /* 0x000000ffff9d7224 */ /* 0x000fe200078e00ff */
[----:B------:R-:W-:Y:S01]  /*9cd0*/  @P6 PRMT R97, R97, 0x7632, R97 ;  /* 0x0000763261616816 */ /* 0x000fe20000000061 */
[-C--:B------:R-:W-:Y:S01]  /*9ce0*/  @P2 FMUL.FTZ R157, R158, R163.reuse ;  /* 0x000000a39e9d2220 */ /* 0x080fe20000410000 */
[----:B------:R-:W-:Y:S01]  /*9cf0*/  MOV R158, RZ ;  /* 0x000000ff009e7202 */ /* 0x000fe20000000f00 */
[----:B------:R-:W-:Y:S01]  /*9d00*/  @P2 FMUL.FTZ R158, R165, R163 ;  /* 0x000000a3a59e2220 */ /* 0x000fe20000410000 */
[----:B------:R-:W-:Y:S01]  /*9d10*/  ISETP.GE.U32.AND P2, PT, R138, RZ, PT ;  /* 0x000000ff8a00720c */ /* 0x000fe20003f46070 */
[----:B------:R-:W-:Y:S01]  /*9d20*/  FMUL.FTZ R138, R155, UR5 ;  /* 0x000000059b8a7c20 */ /* 0x000fe20008410000 */
[----:B------:R-:W-:Y:S01]  /*9d30*/  @P6 SHF.L.U32 R97, R97, 0x10, RZ ;  /* 0x0000001061616819 */ /* 0x000fe200000006ff */
[----:B------:R-:W-:Y:S01]  /*9d40*/  FMUL.FTZ R152, R152, UR4 ;  /* 0x0000000498987c20 */ /* 0x000fe20008410000 */
[----:B------:R-:W-:Y:S01]  /*9d50*/  ISETP.GE.U32.AND.EX P2, PT, R139, 0x1000000, PT, P2 ;  /* 0x010000008b00780c */ /* 0x000fe20003f46120 */
[----:B------:R-:W-:Y:S01]  /*9d60*/  FMUL.FTZ R138, R138, UR4 ;  /* 0x000000048a8a7c20 */ /* 0x000fe20008410000 */
[----:B------:R-:W-:-:S02]  /*9d70*/  @P6 SHF.L.U32 R139, R195, 0x10, RZ ;  /* 0x00000010c38b6819 */ /* 0x000fc400000006ff */
[----:B------:R-:W-:Y:S01]  /*9d80*/  MOV R155, RZ ;  /* 0x000000ff009b7202 */ /* 0x000fe20000000f00 */
[-C--:B------:R-:W-:Y:S01]  /*9d90*/  @P6 FMUL.FTZ R155, R97, R138.reuse ;  /* 0x0000008a619b6220 */ /* 0x080fe20000410000 */
[----:B------:R-:W-:Y:S01]  /*9da0*/  MOV R97, RZ ;  /* 0x000000ff00617202 */ /* 0x000fe20000000f00 */
[----:B------:R-:W-:Y:S01]  /*9db0*/  @P6 FMUL.FTZ R97, R139, R138 ;  /* 0x0000008a8b616220 */ /* 0x000fe20000410000 */
[----:B------:R-:W-:Y:S01]  /*9dc0*/  FADD.FTZ R139, R153, -R154 ;  /* 0x8000009a998b7221 */ /* 0x000fe20000010000 */
[C---:B------:R-:W-:Y:S02]  /*9dd0*/  SHF.L.U32 R153, R66.reuse, 0x10, RZ ;  /* 0x0000001042997819 */ /* 0x040fe400000006ff */
[----:B------:R-:W-:Y:S02]  /*9de0*/  PRMT R138, R66, 0x7632, R138 ;  /* 0x00007632428a7816 */ /* 0x000fe4000000008a */
[----:B------:R-:W-:Y:S01]  /*9df0*/  @P5 SHF.L.U32 R154, R78, 0x10, RZ ;  /* 0x000000104e9a5819 */ /* 0x000fe200000006ff */
[----:B------:R-:W-:Y:S01]  /*9e00*/  FFMA.FTZ R153, R162, UR12, R153 ;  /* 0x0000000ca2997c23 */ /* 0x000fe20008010099 */
[----:B------:R-:W-:-:S02]  /*9e10*/  SHF.L.U32 R138, R138, 0x10, RZ ;  /* 0x000000108a8a7819 */ /* 0x000fc400000006ff */
[----:B------:R-:W-:Y:S01]  /*9e20*/  @P2 PRMT R99, R99, 0x7632, R99 ;  /* 0x0000763263632816 */ /* 0x000fe20000000063 */
[----:B------:R-:W-:Y:S01]  /*9e30*/  FMUL.FTZ R153, R153, UR5 ;  /* 0x0000000599997c20 */ /* 0x000fe20008410000 */
[----:B------:R-:W-:Y:S01]  /*9e40*/  F2FP.BF16.F32.PACK_AB R97, R97, R158 ;  /* 0x0000009e6161723e */ /* 0x000fe200000010ff */
[----:B------:R-:W-:Y:S01]  /*9e50*/  FFMA.FTZ R139, R139, UR12, R138 ;  /* 0x0000000c8b8b7c23 */ /* 0x000fe2000801008a */
[C---:B------:R-:W-:Y:S01]  /*9e60*/  @P5 SHF.L.U32 R138, R98.reuse, 0x10, RZ ;  /* 0x00000010628a5819 */ /* 0x040fe200000006ff */
[----:B------:R-:W-:Y:S01]  /*9e70*/  FMUL.FTZ R153, R153, UR4 ;  /* 0x0000000499997c20 */ /* 0x000fe20008410000 */
[----:B------:R-:W-:Y:S01]  /*9e80*/  @P4 PRMT R98, R98, 0x7632, R98 ;  /* 0x0000763262624816 */ /* 0x000fe20000000062 */
[----:B------:R-:W-:Y:S02]  /*9e90*/  FMUL.FTZ R139, R139, UR5 ;  /* 0x000000058b8b7c20 */ /* 0x000fe40008410000 */
[-C--:B------:R-:W-:Y:S01]  /*9ea0*/  @P5 FMUL.FTZ R156, R138, R153.reuse ;  /* 0x000000998a9c5220 */ /* 0x080fe20000410000 */
[----:B------:R-:W-:Y:S01]  /*9eb0*/  MOV R138, RZ ;  /* 0x000000ff008a7202 */ /* 0x000fe20000000f00 */
[----:B------:R-:W-:Y:S01]  /*9ec0*/  @P5 FMUL.FTZ R138, R154, R153 ;  /* 0x000000999a8a5220 */ /* 0x000fe20000410000 */
[----:B------:R-:W-:-:S02]  /*9ed0*/  @P4 IMAD.U32 R98, R98, 0x10000, RZ ;  /* 0x0001000062624824 */ /* 0x000fc400078e00ff */
[----:B------:R-:W-:Y:S01]  /*9ee0*/  FMUL.FTZ R139, R139, UR4 ;  /* 0x000000048b8b7c20 */ /* 0x000fe20008410000 */
[----:B------:R-:W-:Y:S02]  /*9ef0*/  @P4 SHF.L.U32 R154, R194, 0x10, RZ ;  /* 0x00000010c29a4819 */ /* 0x000fe400000006ff */
[----:B------:R-:W-:Y:S01]  /*9f00*/  MOV R153, RZ ;  /* 0x000000ff00997202 */ /* 0x000fe20000000f00 */
[-C--:B------:R-:W-:Y:S01]  /*9f10*/  @P4 FMUL.FTZ R153, R98, R139.reuse ;  /* 0x0000008b62994220 */ /* 0x080fe20000410000 */
[----:B------:R-:W-:Y:S01]  /*9f20*/  MOV R98, RZ ;  /* 0x000000ff00627202 */ /* 0x000fe20000000f00 */
[----:B------:R-:W-:Y:S01]  /*9f30*/  @P4 FMUL.FTZ R98, R154, R139 ;  /* 0x0000008b9a624220 */ /* 0x000fe20000410000 */
[----:B------:R-:W-:Y:S02]  /*9f40*/  PRMT R139, R67, 0x7632, R139 ;  /* 0x00007632438b7816 */ /* 0x000fe4000000008b */
[----:B------:R-:W-:Y:S01]  /*9f50*/  MOV R154, RZ ;  /* 0x000000ff009a7202 */ /* 0x000fe20000000f00 */
[----:B------:R-:W-:Y:S01]  /*9f60*/  @P3 FMUL.FTZ R154, R159, R152 ;  /* 0x000000989f9a3220 */ /* 0x000fe20000410000 */
[----:B------:R-:W-:-:S02]  /*9f70*/  SHF.L.U32 R139, R139, 0x10, RZ ;  /* 0x000000108b8b7819 */ /* 0x000fc400000006ff */
[----:B------:R-:W-:-:S03]  /*9f80*/  F2FP.BF16.F32.PACK_AB R98, R98, R138 ;  /* 0x0000008a6262723e */ /* 0x000fc600000010ff */
[----:B------:R-:W-:Y:S01]  /*9f90*/  FFMA.FTZ R151, R151, UR12, R139 ;  /* 0x0000000c97977c23 */ /* 0x000fe2000801008b */
[----:B------:R-:W-:Y:S01]  /*9fa0*/  MOV R139, RZ ;  /* 0x000000ff008b7202 */ /* 0x000fe20000000f00 */
[----:B------:R-:W-:Y:S01]  /*9fb0*/  @P3 FMUL.FTZ R139, R160, R152 ;  /* 0x00000098a08b3220 */ /* 0x000fe20000410000 */
[----:B------:R-:W-:Y:S01]  /*9fc0*/  @P2 SHF.L.U32 R160, R193, 0x10, RZ ;  /* 0x00000010c1a02819 */ /* 0x000fe200000006ff */
[----:B------:R-:W-:Y:S01]  /*9fd0*/  FMUL.FTZ R159, R151, UR5 ;  /* 0x00000005979f7c20 */ /* 0x000fe20008410000 */
[----:B------:R-:W-:Y:S02]  /*9fe0*/  @P2 SHF.L.U32 R151, R99, 0x10, RZ ;  /* 0x0000001063972819 */ /* 0x000fe400000006ff */
[----:B------:R-:W-:Y:S01]  /*9ff0*/  MOV R99, RZ ;  /* 0x000000ff00637202 */ /* 0x000fe20000000f00 */
[----:B------:R-:W-:Y:S01]  /*a000*/  FMUL.FTZ R159, R159, UR4 ;  /* 0x000000049f9f7c20 */ /* 0x000fe20008410000 */
[----:B------:R-:W-:-:S03]  /*a010*/  MOV R152, RZ ;  /* 0x000000ff00987202 */ /* 0x000fc60000000f00 */
[-C--:B------:R-:W-:Y:S01]  /*a020*/  @P2 FMUL.FTZ R99, R160, R159.reuse ;  /* 0x0000009fa0632220 */ /* 0x080fe20000410000 */
[----:B------:R-:W-:-:S04]  /*a030*/  @P2 FMUL.FTZ R152, R151, R159 ;  /* 0x0000009f97982220 */ /* 0x000fc80000410000 */
[----:B------:R-:W-:-:S07]  /*a040*/  F2FP.BF16.F32.PACK_AB R99, R99, R139 ;  /* 0x0000008b6363723e */ /* 0x000fce00000010ff */
.L_x_1189:
        /* <DEDUP_REMOVED lines=17> */
[----:B------:R-:W-:Y:S01]  /*a160*/  SHF.L.U32 R93, R60, 0x10, RZ ;  /* 0x000000103c5d7819 */ /* 0x000fe200000006ff */
[----:B------:R-:W-:Y:S01]  /*a170*/  FADD.FTZ R92, R132, -R128 ;  /* 0x80000080845c7221 */ /* 0x000fe20000010000 */
[----:B------:R-:W-:Y:S01]  /*a180*/  HFMA2 R132, -RZ, RZ, 0, 0 ;  /* 0x00000000ff847431 */ /* 0x000fe200000001ff */
[----:B------:R-:W-:Y:S01]  /*a190*/  MOV R128, RZ ;  /* 0x000000ff00807202 */ /* 0x000fe20000000f00 */
[----:B------:R-:W-:Y:S01]  /*a1a0*/  FADD.FTZ R95, R141, -R140 ;  /* 0x8000008c8d5f7221 */ /* 0x000fe20000010000 */
[----:B------:R-:W-:Y:S01]  /*a1b0*/  FFMA.FTZ R92, R92, UR12, R93 ;  /* 0x0000000c5c5c7c23 */ /* 0x000fe2000801005d */
[----:B------:R-:W-:Y:S01]  /*a1c0*/  HFMA2 R138, -RZ, RZ, 0, 0 ;  /* 0x00000000ff8a7431 */ /* 0x000fe200000001ff */
[----:B------:R-:W-:Y:S01]  /*a1d0*/  LOP3.LUT P3, RZ, R130, 0xff0000, RZ, 0xc0, !PT ;  /* 0x00ff000082ff7812 */ /* 0x000fe2000786c0ff */
[--C-:B------:R-:W-:Y:S01]  /*a1e0*/  FFMA.FTZ R142, R142, UR13, R104.reuse ;  /* 0x0000000d8e8e7c23 */ /* 0x100fe20008010068 */
[----:B------:R-:W-:Y:S01]  /*a1f0*/  FMUL.FTZ R93, R92, UR5 ;  /* 0x000000055c5d7c20 */ /* 0x000fe20008410000 */
[----:B------:R-:W-:Y:S01]  /*a200*/  FFMA.FTZ R134, R134, UR13, R104 ;  /* 0x0000000d86867c23 */ /* 0x000fe20008010068 */
[----:B-----5:R-:W-:Y:S01]  /*a210*/  @P2 SHF.L.U32 R94, R96, 0x10, RZ ;  /* 0x00000010605e2819 */ /* 0x020fe200000006ff */
[----:B------:R-:W-:Y:S01]  /*a220*/  FADD.FTZ R140, R143, -R142 ;  /* 0x8000008e8f8c7221 */ /* 0x000fe20000010000 */
[----:B------:R-:W-:Y:S01]  /*a230*/  FMUL.FTZ R93, R93, UR4 ;  /* 0x000000045d5d7c20 */ /* 0x000fe20008410000 */
[--C-:B------:R-:W-:Y:S01]  /*a240*/  FFMA.FTZ R144, R144, UR13, R104.reuse ;  /* 0x0000000d90907c23 */ /* 0x100fe20008010068 */
[--C-:B------:R-:W-:Y:S01]  /*a250*/  FFMA.FTZ R135, R135, UR13, R104.reuse ;  /* 0x0000000d87877c23 */ /* 0x100fe20008010068 */
[----:B------:R-:W-:Y:S01]  /*a260*/  FFMA.FTZ R146, R146, UR13, R104 ;  /* 0x0000000d92927c23 */ /* 0x000fe20008010068 */
[----:B------:R-:W-:Y:S01]  /*a270*/  @P2 FMUL.FTZ R132, R93, R94 ;  /* 0x0000005e5d842220 */ /* 0x000fe20000410000 */
[----:B------:R-:W-:Y:S01]  /*a280*/  @P2 SHF.L.U32 R94, R80, 0x10, RZ ;  /* 0x00000010505e2819 */ /* 0x000fe200000006ff */
[----:B------:R-:W-:Y:S01]  /*a290*/  FADD.FTZ R143, R145, -R144 ;  /* 0x80000090918f7221 */ /* 0x000fe20000010000 */
[----:B------:R-:W-:-:S02]  /*a2a0*/  @P3 IMAD.U32 R139, R81, 0x10000, RZ ;  /* 0x00010000518b3824 */ /* 0x000fc400078e00ff */
[----:B------:R-:W-:Y:S01]  /*a2b0*/  FADD.FTZ R135, R137, -R135 ;  /* 0x8000008789877221 */ /* 0x000fe20000010000 */
[----:B------:R-:W-:Y:S01]  /*a2c0*/  FADD.FTZ R146, R147, -R146 ;  /* 0x8000009293927221 */ /* 0x000fe20000010000 */
[----:B------:R-:W-:Y:S01]  /*a2d0*/  @P2 FMUL.FTZ R128, R94, R93 ;  /* 0x0000005d5e802220 */ /* 0x000fe20000410000 */
[----:B------:R-:W-:Y:S02]  /*a2e0*/  LOP3.LUT P2, RZ, R130, 0xff00, RZ, 0xc0, !PT ;  /* 0x0000ff0082ff7812 */ /* 0x000fe4000784c0ff */
[----:B------:R-:W-:-:S04]  /*a2f0*/  PRMT R93, R60, 0x7632, R93 ;  /* 0x000076323c5d7816 */ /* 0x000fc8000000005d */
[----:B------:R-:W-:-:S05]  /*a300*/  SHF.L.U32 R93, R93, 0x10, RZ ;  /* 0x000000105d5d7819 */ /* 0x000fca00000006ff */
[----:B------:R-:W-:Y:S01]  /*a310*/  FFMA.FTZ R95, R95, UR12, R93 ;  /* 0x0000000c5f5f7c23 */ /* 0x000fe2000801005d */
[----:B------:R-:W-:Y:S01]  /*a320*/  FFMA.FTZ R93, R129, UR13, R104 ;  /* 0x0000000d815d7c23 */ /* 0x000fe20008010068 */
[----:B------:R-:W-:Y:S02]  /*a330*/  @P2 PRMT R96, R96, 0x7632, R96 ;  /* 0x0000763260602816 */ /* 0x000fe40000000060 */
[----:B------:R-:W-:Y:S01]  /*a340*/  FMUL.FTZ R94, R95, UR5 ;  /* 0x000000055f5e7c20 */ /* 0x000fe20008410000 */
[----:B------:R-:W-:Y:S01]  /*a350*/  FADD.FTZ R93, R133, -R93 ;  /* 0x8000005d855d7221 */ /* 0x000fe20000010000 */
[----:B------:R-:W-:Y:S01]  /*a360*/  @P2 SHF.L.U32 R96, R96, 0x10, RZ ;  /* 0x0000001060602819 */ /* 0x000fe200000006ff */
[----:B------:R-:W-:Y:S02]  /*a370*/  HFMA2 R133, -RZ, RZ, 0, 0 ;  /* 0x00000000ff857431 */ /* 0x000fe400000001ff */
[----:B------:R-:W-:Y:S01]  /*a380*/  FMUL.FTZ R94, R94, UR4 ;  /* 0x000000045e5e7c20 */ /* 0x000fe20008410000 */
[----:B------:R-:W-:-:S02]  /*a390*/  @P2 SHF.L.U32 R129, R161, 0x10, RZ ;  /* 0x00000010a1812819 */ /* 0x000fc400000006ff */
[----:B------:R-:W-:Y:S01]  /*a3a0*/  F2FP.BF16.F32.PACK_AB R92, R95, R92 ;  /* 0x0000005c5f5c723e */ /* 0x000fe200000010ff */
[----:B------:R-:W-:Y:S01]  /*a3b0*/  @P2 FMUL.FTZ R138, R94, R96 ;  /* 0x000000605e8a2220 */ /* 0x000fe20000410000 */
[----:B------:R-:W-:-:S05]  /*a3c0*/  SHF.L.U32 R96, R61, 0x10, RZ ;  /* 0x000000103d607819 */ /* 0x000fca00000006ff */
[----:B------:R-:W-:Y:S01]  /*a3d0*/  FFMA.FTZ R93, R93, UR12, R96 ;  /* 0x0000000c5d5d7c23 */ /* 0x000fe20008010060 */
[----:B------:R-:W-:Y:S01]  /*a3e0*/  MOV R96, RZ ;  /* 0x000000ff00607202 */ /* 0x000fe20000000f00 */
[----:B------:R-:W-:Y:S01]  /*a3f0*/  @P2 FMUL.FTZ R96, R129, R94 ;  /* 0x0000005e81602220 */ /* 0x000fe20000410000 */
[----:B------:R-:W-:Y:S01]  /*a400*/  @P3 SHF.L.U32 R129, R97, 0x10, RZ ;  /* 0x0000001061813819 */ /* 0x000fe200000006ff */
        /* <DEDUP_REMOVED lines=8> */
[----:B------:R-:W-:Y:S02]  /*a490*/  HFMA2 R139, -RZ, RZ, 0, 0 ;  /* 0x00000000ff8b7431 */ /* 0x000fe400000001ff */
[----:B------:R-:W-:Y:S02]  /*a4a0*/  @P2 PRMT R97, R97, 0x7632, R97 ;  /* 0x0000763261612816 */ /* 0x000fe40000000061 */
[----:B------:R-:W-:Y:S02]  /*a4b0*/  SHF.L.U32 R94, R94, 0x10, RZ ;  /* 0x000000105e5e7819 */ /* 0x000fe400000006ff */
[----:B------:R-:W-:-:S02]  /*a4c0*/  @P2 SHF.L.U32 R97, R97, 0x10, RZ ;  /* 0x0000001061612819 */ /* 0x000fc400000006ff */
[----:B------:R-:W-:Y:S01]  /*a4d0*/  @P2 SHF.L.U32 R141, R160, 0x10, RZ ;  /* 0x00000010a08d2819 */ /* 0x000fe200000006ff */
[----:B------:R-:W-:-:S04]  /*a4e0*/  FFMA.FTZ R140, R140, UR12, R94 ;  /* 0x0000000c8c8c7c23 */ /* 0x000fc8000801005e */
[C---:B------:R-:W-:Y:S01]  /*a4f0*/  FMUL.FTZ R94, R140.reuse, UR5 ;  /* 0x000000058c5e7c20 */ /* 0x040fe20008410000 */
[----:B------:R-:W-:-:S03]  /*a500*/  F2FP.BF16.F32.PACK_AB R93, R140, R93 ;  /* 0x0000005d8c5d723e */ /* 0x000fc600000010ff */
[----:B------:R-:W-:-:S04]  /*a510*/  FMUL.FTZ R94, R94, UR4 ;  /* 0x000000045e5e7c20 */ /* 0x000fc80008410000 */
[----:B------:R-:W-:Y:S01]  /*a520*/  @P2 FMUL.FTZ R139, R94, R97 ;  /* 0x000000615e8b2220 */ /* 0x000fe20000410000 */
[----:B------:R-:W-:Y:S01]  /*a530*/  MOV R97, RZ ;  /* 0x000000ff00617202 */ /* 0x000fe20000000f00 */
[----:B------:R-:W-:Y:S01]  /*a540*/  @P2 FMUL.FTZ R97, R141, R94 ;  /* 0x0000005e8d612220 */ /* 0x000fe20000410000 */
[----:B------:R-:W-:Y:S01]  /*a550*/  FADD.FTZ R94, R136, -R134 ;  /* 0x80000086885e7221 */ /* 0x000fe20000010000 */
[----:B------:R-:W-:Y:S02]  /*a560*/  LOP3.LUT P2, RZ, R131, 0xff, RZ, 0xc0, !PT ;  /* 0x000000ff83ff7812 */ /* 0x000fe4000784c0ff */
[----:B------:R-:W-:Y:S02]  /*a570*/  SHF.L.U32 R134, R62, 0x10, RZ ;  /* 0x000000103e867819 */ /* 0x000fe400000006ff */
[----:B------:R-:W-:-:S03]  /*a580*/  F2FP.BF16.F32.PACK_AB R97, R97, R129 ;  /* 0x000000816161723e */ /* 0x000fc600000010ff */
        /* <DEDUP_REMOVED lines=9> */
[----:B------:R-:W-:Y:S02]  /*a620*/  LOP3.LUT P2, RZ, R131, 0xff00, RZ, 0xc0, !PT ;  /* 0x0000ff0083ff7812 */ /* 0x000fe4000784c0ff */
[----:B------:R-:W-:-:S04]  /*a630*/  PRMT R136, R62, 0x7632, R136 ;  /* 0x000076323e887816 */ /* 0x000fc80000000088 */
[----:B------:R-:W-:-:S05]  /*a640*/  SHF.L.U32 R136, R136, 0x10, RZ ;  /* 0x0000001088887819 */ /* 0x000fca00000006ff */
[----:B------:R-:W-:Y:S01]  /*a650*/  FFMA.FTZ R143, R143, UR12, R136 ;  /* 0x0000000c8f8f7c23 */ /* 0x000fe20008010088 */
[----:B------:R-:W-:Y:S01]  /*a660*/  HFMA2 R136, -RZ, RZ, 0, 0 ;  /* 0x00000000ff887431 */ /* 0x000fe200000001ff */
[----:B------:R-:W-:Y:S01]  /*a670*/  @P2 PRMT R98, R98, 0x7632, R98 ;  /* 0x0000763262622816 */ /* 0x000fe20000000062 */
[----:B------:R-:W-:Y:S02]  /*a680*/  @P2 IMAD.U32 R144, R159, 0x10000, RZ ;  /* 0x000100009f902824 */ /* 0x000fe400078e00ff */
[C---:B------:R-:W-:Y:S01]  /*a690*/  FMUL.FTZ R142, R143.reuse, UR5 ;  /* 0x000000058f8e7c20 */ /* 0x040fe20008410000 */
[----:B------:R-:W-:Y:S02]  /*a6a0*/  F2FP.BF16.F32.PACK_AB R94, R143, R94 ;  /* 0x0000005e8f5e723e */ /* 0x000fe400000010ff */
[----:B------:R-:W-:Y:S01]  /*a6b0*/  @P2 SHF.L.U32 R98, R98, 0x10, RZ ;  /* 0x0000001062622819 */ /* 0x000fe200000006ff */
        /* <DEDUP_REMOVED lines=17> */
[----:B------:R-:W-:-:S03]  /*a7d0*/  HFMA2 R130, -RZ, RZ, 0, 0 ;  /* 0x00000000ff827431 */ /* 0x000fc600000001ff */
[----:B------:R-:W-:Y:S02]  /*a7e0*/  ISETP.GE.U32.AND.EX P2, PT, R131, 0x1000000, PT, P2 ;  /* 0x010000008300780c */ /* 0x000fe40003f46120 */
[----:B------:R-:W-:-:S04]  /*a7f0*/  PRMT R131, R63, 0x7632, R131 ;  /* 0x000076323f837816 */ /* 0x000fc80000000083 */
[----:B------:R-:W-:-:S05]  /*a800*/  SHF.L.U32 R131, R131, 0x10, RZ ;  /* 0x0000001083837819 */ /* 0x000fca00000006ff */
[----:B------:R-:W-:Y:S02]  /*a810*/  FFMA.FTZ R131, R146, UR12, R131 ;  /* 0x0000000c92837c23 */ /* 0x000fe40008010083 */
[----:B------:R-:W-:Y:S02]  /*a820*/  @P2 PRMT R99, R99, 0x7632, R99 ;  /* 0x0000763263632816 */ /* 0x000fe40000000063 */
[----:B------:R-:W-:Y:S01]  /*a830*/  FMUL.FTZ R144, R131, UR5 ;  /* 0x0000000583907c20 */ /* 0x000fe20008410000 */
[----:B------:R-:W-:Y:S02]  /*a840*/  @P2 SHF.L.U32 R145, R158, 0x10, RZ ;  /* 0x000000109e912819 */ /* 0x000fe400000006ff */
[----:B------:R-:W-:Y:S01]  /*a850*/  @P2 SHF.L.U32 R99, R99, 0x10, RZ ;  /* 0x0000001063632819 */ /* 0x000fe200000006ff */
[----:B------:R-:W-:Y:S01]  /*a860*/  FMUL.FTZ R144, R144, UR4 ;  /* 0x0000000490907c20 */ /* 0x000fe20008410000 */
[----:B------:R-:W-:-:S03]  /*a870*/  F2FP.BF16.F32.PACK_AB R95, R131, R142 ;  /* 0x0000008e835f723e */ /* 0x000fc600000010ff */
[----:B------:R-:W-:Y:S01]  /*a880*/  @P2 FMUL.FTZ R130, R144, R99 ;  /* 0x0000006390822220 */ /* 0x000fe20000410000 */
[----:B------:R-:W-:Y:S01]  /*a890*/  MOV R99, RZ ;  /* 0x000000ff00637202 */ /* 0x000fe20000000f00 */
[----:B------:R-:W-:-:S05]  /*a8a0*/  @P2 FMUL.FTZ R99, R145, R144 ;  /* 0x0000009091632220 */ /* 0x000fca0000410000 */
[----:B------:R-:W-:Y:S01]  /*a8b0*/  F2FP.BF16.F32.PACK_AB R99, R99, R137 ;  /* 0x000000896363723e */ /* 0x000fe200000010ff */
[----:B------:R-:W-:Y:S06]  /*a8c0*/  BRA `(.L_x_1191) ;  /* 0x0000000400d47947 */ /* 0x000fec0003800000 */
.L_x_1190:
[--C-:B------:R-:W-:Y:S01]  /*a8d0*/  FFMA.FTZ R128, R128, UR13, R104.reuse ;  /* 0x0000000d80807c23 */ /* 0x100fe20008010068 */
[----:B------:R-:W-:Y:S01]  /*a8e0*/  LOP3.LUT P2, RZ, R130, 0xff, RZ, 0xc0, !PT ;  /* 0x000000ff82ff7812 */ /* 0x000fe2000784c0ff */
[--C-:B------:R-:W-:Y:S01]  /*a8f0*/  FFMA.FTZ R140, R140, UR13, R104.reuse ;  /* 0x0000000d8c8c7c23 */ /* 0x100fe20008010068 */
[----:B------:R-:W-:Y:S01]  /*a900*/  FFMA.FTZ R129, R129, UR13, R104 ;  /* 0x0000000d81817c23 */ /* 0x000fe20008010068 */
[----:B------:R-:W-:Y:S01]  /*a910*/  FADD.FTZ R128, R132, -R128 ;  /* 0x8000008084807221 */ /* 0x000fe20000010000 */
[----:B------:R-:W-:Y:S01]  /*a920*/  SHF.L.U32 R132, R60, 0x10, RZ ;  /* 0x000000103c847819 */ /* 0x000fe200000006ff */
[----:B------:R-:W-:Y:S01]  /*a930*/  FADD.FTZ R140, R141, -R140 ;  /* 0x8000008c8d8c7221 */ /* 0x000fe20000010000 */
[----:B------:R-:W-:Y:S01]  /*a940*/  FADD.FTZ R129, R133, -R129 ;  /* 0x8000008185817221 */ /* 0x000fe20000010000 */
[----:B------:R-:W-:Y:S01]  /*a950*/  SHF.L.U32 R133, R61, 0x10, RZ ;  /* 0x000000103d857819 */ /* 0x000fe200000006ff */
[----:B------:R-:W-:Y:S01]  /*a960*/  FFMA.FTZ R142, R142, UR13, R104 ;  /* 0x0000000d8e8e7c23 */ /* 0x000fe20008010068 */
[----:B------:R-:W-:Y:S01]  /*a970*/  FFMA.FTZ R128, R128, UR12, R132 ;  /* 0x0000000c80807c23 */ /* 0x000fe20008010084 */
[----:B------:R-:W-:-:S02]  /*a980*/  HFMA2 R132, -RZ, RZ, 0, 0 ;  /* 0x00000000ff847431 */ /* 0x000fc400000001ff */
[----:B------:R-:W-:Y:S01]  /*a990*/  FFMA.FTZ R134, R134, UR13, R104 ;  /* 0x0000000d86867c23 */ /* 0x000fe20008010068 */
[----:B------:R-:W-:Y:S01]  /*a9a0*/  FFMA.FTZ R129, R129, UR12, R133 ;  /* 0x0000000c81817c23 */ /* 0x000fe20008010085 */
[----:B------:R-:W-:Y:S01]  /*a9b0*/  FMUL.FTZ R128, R128, UR5 ;  /* 0x0000000580807c20 */ /* 0x000fe20008410000 */
[----:B------:R-:W-:Y:S02]  /*a9c0*/  @P2 IMAD.U32 R139, R80, 0x10000, RZ ;  /* 0x00010000508b2824 */ /* 0x000fe400078e00ff */
[----:B------:R-:W-:Y:S02]  /*a9d0*/  HFMA2 R133, -RZ, RZ, 0, 0 ;  /* 0x00000000ff857431 */ /* 0x000fe400000001ff */
[----:B------:R-:W-:Y:S01]  /*a9e0*/  FMUL.FTZ R129, R129, UR5 ;  /* 0x0000000581817c20 */ /* 0x000fe20008410000 */
[----:B------:R-:W-:Y:S01]  /*a9f0*/  FMUL.FTZ R138, R128, UR4 ;  /* 0x00000004808a7c20 */ /* 0x000fe20008410000 */
[----:B-----5:R-:W-:Y:S01]  /*aa00*/  @P2 SHF.L.U32 R128, R96, 0x10, RZ ;  /* 0x0000001060802819 */ /* 0x020fe200000006ff */
[----:B------:R-:W-:Y:S01]  /*aa10*/  FADD.FTZ R142, R143, -R142 ;  /* 0x8000008e8f8e7221 */ /* 0x000fe20000010000 */
[----:B------:R-:W-:Y:S01]  /*aa20*/  FADD.FTZ R134, R136, -R134 ;  /* 0x8000008688867221 */ /* 0x000fe20000010000 */
[----:B------:R-:W-:Y:S01]  /*aa30*/  SHF.L.U32 R136, R62, 0x10, RZ ;  /* 0x000000103e887819 */ /* 0x000fe200000006ff */
[----:B------:R-:W-:Y:S01]  /*aa40*/  FFMA.FTZ R144, R144, UR13, R104 ;  /* 0x0000000d90907c23 */ /* 0x000fe20008010068 */
[-C--:B------:R-:W-:Y:S01]  /*aa50*/  @P2 FMUL.FTZ R132, R128, R138.reuse ;  /* 0x0000008a80842220 */ /* 0x080fe20000410000 */
[----:B------:R-:W-:Y:S01]  /*aa60*/  MOV R128, RZ ;  /* 0x000000ff00807202 */ /* 0x000fe20000000f00 */
[----:B------:R-:W-:Y:S01]  /*aa70*/  @P2 FMUL.FTZ R128, R139, R138 ;  /* 0x0000008a8b802220 */ /* 0x000fe20000410000 */
[----:B------:R-:W-:Y:S01]  /*aa80*/  PRMT R138, R60, 0x7632, R138 ;  /* 0x000076323c8a7816 */ /* 0x000fe2000000008a */
[----:B------:R-:W-:Y:S01]  /*aa90*/  FFMA.FTZ R134, R134, UR12, R136 ;  /* 0x0000000c86867c23 */ /* 0x000fe20008010088 */
[----:B------:R-:W-:Y:S01]  /*aaa0*/  LOP3.LUT P2, RZ, R130, 0xff00, RZ, 0xc0, !PT ;  /* 0x0000ff0082ff7812 */ /* 0x000fe2000784c0ff */
[----:B------:R-:W-:Y:S01]  /*aab0*/  FADD.FTZ R144, R145, -R144 ;  /* 0x8000009091907221 */ /* 0x000fe20000010000 */
[----:B------:R-:W-:Y:S01]  /*aac0*/  SHF.L.U32 R138, R138, 0x10, RZ ;  /* 0x000000108a8a7819 */ /* 0x000fe200000006ff */
[----:B------:R-:W-:Y:S01]  /*aad0*/  FMUL.FTZ R134, R134, UR5 ;  /* 0x0000000586867c20 */ /* 0x000fe20008410000 */
[----:B------:R-:W-:Y:S01]  /*aae0*/  LOP3.LUT P3, RZ, R131, 0xff00, RZ, 0xc0, !PT ;  /* 0x0000ff0083ff7812 */ /* 0x000fe2000786c0ff */
[----:B------:R-:W-:Y:S01]  /*aaf0*/  FFMA.FTZ R135, R135, UR13, R104 ;  /* 0x0000000d87877c23 */ /* 0x000fe20008010068 */
[----:B------:R-:W-:Y:S01]  /*ab00*/  LOP3.LUT P4, RZ, R131, 0xff0000, RZ, 0xc0, !PT ;  /* 0x00ff000083ff7812 */ /* 0x000fe2000788c0ff */
[----:B------:R-:W-:Y:S01]  /*ab10*/  FFMA.FTZ R138, R140, UR12, R138 ;  /* 0x0000000c8c8a7c23 */ /* 0x000fe2000801008a */
[----:B------:R-:W-:Y:S01]  /*ab20*/  FMUL.FTZ R136, R134, UR4 ;  /* 0x0000000486887c20 */ /* 0x000fe20008410000 */
[----:B------:R-:W-:-:S02]  /*ab30*/  HFMA2 R134, -RZ, RZ, 0, 0 ;  /* 0x00000000ff867431 */ /* 0x000fc400000001ff */
[----:B------:R-:W-:Y:S01]  /*ab40*/  FADD.FTZ R135, R137, -R135 ;  /* 0x8000008789877221 */ /* 0x000fe20000010000 */
[----:B------:R-:W-:Y:S01]  /*ab50*/  FMUL.FTZ R138, R138, UR5 ;  /* 0x000000058a8a7c20 */ /* 0x000fe20008410000 */
[----:B------:R-:W-:Y:S01]  /*ab60*/  FFMA.FTZ R146, R146, UR13, R104 ;  /* 0x0000000d92927c23 */ /* 0x000fe20008010068 */
[----:B------:R-:W-:Y:S02]  /*ab70*/  @P2 PRMT R96, R96, 0x7632, R96 ;  /* 0x0000763260602816 */ /* 0x000fe40000000060 */
[----:B------:R-:W-:Y:S01]  /*ab80*/  FMUL.FTZ R139, R138, UR4 ;  /* 0x000000048a8b7c20 */ /* 0x000fe20008410000 */
[----:B------:R-:W-:Y:S01]  /*ab90*/  HFMA2 R138, -RZ, RZ, 0, 0 ;  /* 0x00000000ff8a7431 */ /* 0x000fe200000001ff */
[----:B------:R-:W-:Y:S02]  /*aba0*/  @P2 SHF.L.U32 R96, R96, 0x10, RZ ;  /* 0x0000001060602819 */ /* 0x000fe400000006ff */
[----:B------:R-:W-:-:S03]  /*abb0*/  @P2 SHF.L.U32 R140, R161, 0x10, RZ ;  /* 0x00000010a18c2819 */ /* 0x000fc600000006ff */
[-C--:B------:R-:W-:Y:S01]  /*abc0*/  @P2 FMUL.FTZ R138, R96, R139.reuse ;  /* 0x0000008b608a2220 */ /* 0x080fe20000410000 */
[----:B------:R-:W-:Y:S01]  /*abd0*/  MOV R96, RZ ;  /* 0x000000ff00607202 */ /* 0x000fe20000000f00 */
[----:B------:R-:W-:Y:S01]  /*abe0*/  @P2 FMUL.FTZ R96, R140, R139 ;  /* 0x0000008b8c602220 */ /* 0x000fe20000410000 */
[----:B------:R-:W-:Y:S01]  /*abf0*/  LOP3.LUT P2, RZ, R130, 0xff0000, RZ, 0xc0, !PT ;  /* 0x00ff000082ff7812 */ /* 0x000fe2000784c0ff */
[----:B------:R-:W-:-:S03]  /*ac00*/  FMUL.FTZ R139, R129, UR4 ;  /* 0x00000004818b7c20 */ /* 0x000fc60008410000 */
[----:B------:R-:W-:-:S09]  /*ac10*/  F2FP.BF16.F32.PACK_AB R96, R96, R128 ;  /* 0x000000806060723e */ /* 0x000fd200000010ff */
[----:B------:R-:W-:Y:S02]  /*ac20*/  @P2 SHF.L.U32 R129, R97, 0x10, RZ ;  /* 0x0000001061812819 */ /* 0x000fe400000006ff */
[----:B------:R-:W-:-:S03]  /*ac30*/  @P2 SHF.L.U32 R140, R81, 0x10, RZ ;  /* 0x00000010518c2819 */ /* 0x000fc600000006ff */
[-C--:B------:R-:W-:Y:S01]  /*ac40*/  @P2 FMUL.FTZ R133, R129, R139.reuse ;  /* 0x0000008b81852220 */ /* 0x080fe20000410000 */
[----:B------:R-:W-:Y:S01]  /*ac50*/  MOV R129, RZ ;  /* 0x000000ff00817202 */ /* 0x000fe20000000f00 */
[----:B------:R-:W-:Y:S01]  /*ac60*/  @P2 FMUL.FTZ R129, R140, R139 ;  /* 0x0000008b8c812220 */ /* 0x000fe20000410000 */
[----:B------:R-:W-:Y:S02]  /*ac70*/  PRMT R139, R61, 0x7632, R139 ;  /* 0x000076323d8b7816 */ /* 0x000fe4000000008b */
[----:B------:R-:W-:Y:S02]  /*ac80*/  LOP3.LUT P2, RZ, R130, 0xff000000, RZ, 0xc0, !PT ;  /* 0xff00000082ff7812 */ /* 0x000fe4000784c0ff */
[----:B------:R-:W-:-:S05]  /*ac90*/  SHF.L.U32 R139, R139, 0x10, RZ ;  /* 0x000000108b8b7819 */ /* 0x000fca00000006ff */
[----:B------:R-:W-:-:S04]  /*aca0*/  FFMA.FTZ R139, R142, UR12, R139 ;  /* 0x0000000c8e8b7c23 */ /* 0x000fc8000801008b */
[----:B------:R-:W-:Y:S02]  /*acb0*/  FMUL.FTZ R139, R139, UR5 ;  /* 0x000000058b8b7c20 */ /* 0x000fe40008410000 */
[----:B------:R-:W-:Y:S01]  /*acc0*/  @P2 PRMT R97, R97, 0x7632, R97 ;  /* 0x0000763261612816 */ /* 0x000fe20000000061 */
[----:B------:R-:W-:Y:S02]  /*acd0*/  @P2 IMAD.U32 R141, R160, 0x10000, RZ ;  /* 0x00010000a08d2824 */ /* 0x000fe400078e00ff */
[----:B------:R-:W-:Y:S01]  /*ace0*/  FMUL.FTZ R140, R139, UR4 ;  /* 0x000000048b8c7c20 */ /* 0x000fe20008410000 */
[----:B------:R-:W-:Y:S01]  /*acf0*/  HFMA2 R139, -RZ, RZ, 0, 0 ;  /* 0x00000000ff8b7431 */ /* 0x000fe200000001ff */
[----:B------:R-:W-:-:S05]  /*ad00*/  @P2 SHF.L.U32 R97, R97, 0x10, RZ ;  /* 0x0000001061612819 */ /* 0x000fca00000006ff */
        /* <DEDUP_REMOVED lines=11> */
[----:B------:R-:W-:Y:S02]  /*adc0*/  PRMT R136, R62, 0x7632, R136 ;  /* 0x000076323e887816 */ /* 0x000fe40000000088 */
[----:B------:R-:W-:-:S02]  /*add0*/  ISETP.GE.U32.AND P2, PT, R130, RZ, PT ;  /* 0x000000ff8200720c */ /* 0x000fc40003f46070 */
[----:B------:R-:W-:Y:S02]  /*ade0*/  SHF.L.U32 R136, R136, 0x10, RZ ;  /* 0x0000001088887819 */ /* 0x000fe400000006ff */
[----:B------:R-:W-:Y:S02]  /*adf0*/  @P3 SHF.L.U32 R98, R98, 0x10, RZ ;  /* 0x0000001062623819 */ /* 0x000fe400000006ff */
[----:B------:R-:W-:Y:S01]  /*ae00*/  ISETP.GE.U32.AND.EX P2, PT, R131, 0x1000000, PT, P2 ;  /* 0x010000008300780c */ /* 0x000fe20003f46120 */
[----:B------:R-:W-:Y:S01]  /*ae10*/  FFMA.FTZ R136, R144, UR12, R136 ;  /* 0x0000000c90887c23 */ /* 0x000fe20008010088 */
[----:B------:R-:W-:Y:S02]  /*ae20*/  @P3 SHF.L.U32 R131, R159, 0x10, RZ ;  /* 0x000000109f833819 */ /* 0x000fe400000006ff */
[----:B------:R-:W-:Y:S01]  /*ae30*/  @P4 SHF.L.U32 R141, R83, 0x10, RZ ;  /* 0x00000010538d4819 */ /* 0x000fe200000006ff */
[----:B------:R-:W-:Y:S01]  /*ae40*/  FMUL.FTZ R130, R136, UR5 ;  /* 0x0000000588827c20 */ /* 0x000fe20008410000 */
[----:B------:R-:W-:-:S03]  /*ae50*/  HFMA2 R136, -RZ, RZ, 0, 0 ;  /* 0x00000000ff887431 */ /* 0x000fc600000001ff */
[----:B------:R-:W-:-:S04]  /*ae60*/  FMUL.FTZ R130, R130, UR4 ;  /* 0x0000000482827c20 */ /* 0x000fc80008410000 */
[-C--:B------:R-:W-:Y:S01]  /*ae70*/  @P3 FMUL.FTZ R136, R98, R130.reuse ;  /* 0x0000008262883220 */ /* 0x080fe20000410000 */
        /* <DEDUP_REMOVED lines=9> */
[----:B------:R-:W-:Y:S01]  /*af10*/  SHF.L.U32 R131, R131, 0x10, RZ ;  /* 0x0000001083837819 */ /* 0x000fe200000006ff */
[----:B------:R-:W-:Y:S02]  /*af20*/  HFMA2 R135, -RZ, RZ, 0, 0 ;  /* 0x00000000ff877431 */ /* 0x000fe400000001ff */
[----:B------:R-:W-:Y:S02]  /*af30*/  FMUL.FTZ R137, R137, UR4 ;  /* 0x0000000489897c20 */ /* 0x000fe40008410000 */
[----:B------:R-:W-:Y:S01]  /*af40*/  FFMA.FTZ R130, R130, UR12, R131 ;  /* 0x0000000c82827c23 */ /* 0x000fe20008010083 */
[----:B------:R-:W-:-:S03]  /*af50*/  @P4 SHF.L.U32 R131, R99, 0x10, RZ ;  /* 0x0000001063834819 */ /* 0x000fc600000006ff */
[----:B------:R-:W-:Y:S02]  /*af60*/  FMUL.FTZ R130, R130, UR5 ;  /* 0x0000000582827c20 */ /* 0x000fe40008410000 */
[-C--:B------:R-:W-:Y:S01]  /*af70*/  @P4 FMUL.FTZ R135, R131, R137.reuse ;  /* 0x0000008983874220 */ /* 0x080fe20000410000 */
[----:B------:R-:W-:Y:S02]  /*af80*/  IMAD.MOV.U32 R131, RZ, RZ, RZ ;  /* 0x000000ffff837224 */ /* 0x000fe400078e00ff */
[----:B------:R-:W-:Y:S01]  /*af90*/  @P4 FMUL.FTZ R131, R141, R137 ;  /* 0x000000898d834220 */ /* 0x000fe20000410000 */
[----:B------:R-:W-:Y:S01]  /*afa0*/  @P2 PRMT R137, R99, 0x7632, R137 ;  /* 0x0000763263892816 */ /* 0x000fe20000000089 */
[----:B------:R-:W-:Y:S01]  /*afb0*/  FMUL.FTZ R141, R130, UR4 ;  /* 0x00000004828d7c20 */ /* 0x000fe20008410000 */
[----:B------:R-:W-:Y:S01]  /*afc0*/  MOV R99, RZ ;  /* 0x000000ff00637202 */ /* 0x000fe20000000f00 */
[----:B------:R-:W-:Y:S01]  /*afd0*/  HFMA2 R130, -RZ, RZ, 0, 0 ;  /* 0x00000000ff827431 */ /* 0x000fe200000001ff */
[----:B------:R-:W-:Y:S01]  /*afe0*/  @P2 SHF.L.U32 R137, R137, 0x10, RZ ;  /* 0x0000001089892819 */ /* 0x000fe200000006ff */
[----:B------:R-:W-:-:S04]  /*aff0*/  @P2 FMUL.FTZ R99, R142, R141 ;  /* 0x0000008d8e632220 */ /* 0x000fc80000410000 */
[----:B------:R-:W-:Y:S01]  /*b000*/  @P2 FMUL.FTZ R130, R137, R141 ;  /* 0x0000008d89822220 */ /* 0x000fe20000410000 */
[----:B------:R-:W-:-:S07]  /*b010*/  F2FP.BF16.F32.PACK_AB R99, R99, R131 ;  /* 0x000000836363723e */ /* 0x000fce00000010ff */
.L_x_1191:
        /* <DEDUP_REMOVED lines=19> */
[----:B------:R-:W-:Y:S01]  /*b150*/  MOV R107, RZ ;  /* 0x000000ff006b7202 */ /* 0x000fe20000000f00 */
[----:B------:R-:W-:Y:S02]  /*b160*/  HFMA2 R108, -RZ, RZ, 0, 0 ;  /* 0x00000000ff6c7431 */ /* 0x000fe400000001ff */
[----:B------:R-:W-:Y:S01]  /*b170*/  FADD.FTZ R95, R115, -R122 ;  /* 0x8000007a735f7221 */ /* 0x000fe20000010000 */
[----:B------:R-:W-:Y:S01]  /*b180*/  FFMA.FTZ R92, R92, UR12, R93 ;  /* 0x0000000c5c5c7c23 */ /* 0x000fe2000801005d */
[----:B------:R-:W-:Y:S01]  /*b190*/  IMAD.MOV.U32 R115, RZ, RZ, RZ ;  /* 0x000000ffff737224 */ /* 0x000fe200078e00ff */
[----:B------:R-:W-:Y:S01]  /*b1a0*/  LOP3.LUT P3, RZ, R120, 0xff0000, RZ, 0xc0, !PT ;  /* 0x00ff000078ff7812 */ /* 0x000fe2000786c0ff */
[--C-:B------:R-:W-:Y:S01]  /*b1b0*/  FFMA.FTZ R124, R124, UR13, R104.reuse ;  /* 0x0000000d7c7c7c23 */ /* 0x100fe20008010068 */
[----:B------:R-:W-:Y:S01]  /*b1c0*/  FMUL.FTZ R93, R92, UR5 ;  /* 0x000000055c5d7c20 */ /* 0x000fe20008410000 */
[--C-:B------:R-:W-:Y:S01]  /*b1d0*/  FFMA.FTZ R111, R111, UR13, R104.reuse ;  /* 0x0000000d6f6f7c23 */ /* 0x100fe20008010068 */
[----:B-----5:R-:W-:Y:S01]  /*b1e0*/  @P2 SHF.L.U32 R94, R96, 0x10, RZ ;  /* 0x00000010605e2819 */ /* 0x020fe200000006ff */
[--C-:B------:R-:W-:Y:S01]  /*b1f0*/  FFMA.FTZ R125, R125, UR13, R104.reuse ;  /* 0x0000000d7d7d7c23 */ /* 0x100fe20008010068 */
[----:B------:R-:W-:Y:S01]  /*b200*/  FMUL.FTZ R93, R93, UR4 ;  /* 0x000000045d5d7c20 */ /* 0x000fe20008410000 */
[--C-:B------:R-:W-:Y:S01]  /*b210*/  FFMA.FTZ R118, R118, UR13, R104.reuse ;  /* 0x0000000d76767c23 */ /* 0x100fe20008010068 */
[----:B------:R-:W-:Y:S01]  /*b220*/  FFMA.FTZ R126, R126, UR13, R104 ;  /* 0x0000000d7e7e7c23 */ /* 0x000fe20008010068 */
[----:B------:R-:W-:Y:S01]  /*b230*/  FADD.FTZ R125, R117, -R125 ;  /* 0x8000007d757d7221 */ /* 0x000fe20000010000 */
[----:B------:R-:W-:Y:S01]  /*b240*/  @P2 FMUL.FTZ R107, R93, R94 ;  /* 0x0000005e5d6b2220 */ /* 0x000fe20000410000 */
[----:B------:R-:W-:Y:S01]  /*b250*/  @P2 SHF.L.U32 R94, R84, 0x10, RZ ;  /* 0x00000010545e2819 */ /* 0x000fe200000006ff */
[----:B------:R-:W-:Y:S01]  /*b260*/  FADD.FTZ R118, R119, -R118 ;  /* 0x8000007677767221 */ /* 0x000fe20000010000 */
[----:B------:R-:W-:Y:S01]  /*b270*/  @P3 SHF.L.U32 R122, R85, 0x10, RZ ;  /* 0x00000010557a3819 */ /* 0x000fe200000006ff */
[----:B------:R-:W-:-:S02]  /*b280*/  FADD.FTZ R126, R123, -R126 ;  /* 0x8000007e7b7e7221 */ /* 0x000fc40000010000 */
        /* <DEDUP_REMOVED lines=28> */
[----:B------:R-:W-:Y:S01]  /*b450*/  FADD.FTZ R122, R116, -R124 ;  /* 0x8000007c747a7221 */ /* 0x000fe20000010000 */
[----:B------:R-:W-:Y:S01]  /*b460*/  HFMA2 R116, -RZ, RZ, 0, 0 ;  /* 0x00000000ff747431 */ /* 0x000fe200000001ff */
        /* <DEDUP_REMOVED lines=12> */
[----:B------:R-:W-:Y:S02]  /*b530*/  SHF.L.U32 R111, R58, 0x10, RZ ;  /* 0x000000103a6f7819 */ /* 0x000fe400000006ff */
[----:B------:R-:W-:Y:S02]  /*b540*/  LOP3.LUT P2, RZ, R121, 0xff, RZ, 0xc0, !PT ;  /* 0x000000ff79ff7812 */ /* 0x000fe4000784c0ff */
[----:B------:R-:W-:Y:S01]  /*b550*/  F2FP.BF16.F32.PACK_AB R97, R97, R109 ;  /* 0x0000006d6161723e */ /* 0x000fe200000010ff */
[----:B------:R-:W-:Y:S01]  /*b560*/  FFMA.FTZ R94, R94, UR12, R111 ;  /* 0x0000000c5e5e7c23 */ /* 0x000fe2000801006f */
[----:B------:R-:W-:-:S03]  /*b570*/  HFMA2 R111, -RZ, RZ, 0, 0 ;  /* 0x00000000ff6f7431 */ /* 0x000fc600000001ff */
[----:B------:R-:W-:-:S04]  /*b580*/  FMUL.FTZ R114, R94, UR5 ;  /* 0x000000055e727c20 */ /* 0x000fc80008410000 */
[----:B------:R-:W-:Y:S02]  /*b590*/  FMUL.FTZ R114, R114, UR4 ;  /* 0x0000000472727c20 */ /* 0x000fe40008410000 */
[----:B------:R-:W-:Y:S01]  /*b5a0*/  @P2 IMAD.U32 R124, R98, 0x10000, RZ ;  /* 0x00010000627c2824 */ /* 0x000fe200078e00ff */
[----:B------:R-:W-:-:S03]  /*b5b0*/  @P2 SHF.L.U32 R127, R86, 0x10, RZ ;  /* 0x00000010567f2819 */ /* 0x000fc600000006ff */
[----:B------:R-:W-:Y:S01]  /*b5c0*/  @P2 FMUL.FTZ R111, R114, R124 ;  /* 0x0000007c726f2220 */ /* 0x000fe20000410000 */
[----:B------:R-:W-:Y:S01]  /*b5d0*/  MOV R124, RZ ;  /* 0x000000ff007c7202 */ /* 0x000fe20000000f00 */
[----:B------:R-:W-:Y:S01]  /*b5e0*/  @P2 FMUL.FTZ R124, R127, R114 ;  /* 0x000000727f7c2220 */ /* 0x000fe20000410000 */
[----:B------:R-:W-:Y:S01]  /*b5f0*/  LOP3.LUT P2, RZ, R121, 0xff00, RZ, 0xc0, !PT ;  /* 0x0000ff0079ff7812 */ /* 0x000fe2000784c0ff */
[----:B------:R-:W-:Y:S01]  /*b600*/  HFMA2 R114, -RZ, RZ, 0, 0 ;  /* 0x00000000ff727431 */ /* 0x000fe200000001ff */
        /* <DEDUP_REMOVED lines=11> */
[----:B------:R-:W-:Y:S01]  /*b6c0*/  @P2 FMUL.FTZ R98, R125, R117 ;  /* 0x000000757d622220 */ /* 0x000fe20000410000 */
[----:B------:R-:W-:Y:S01]  /*b6d0*/  LOP3.LUT P2, RZ, R121, 0xff0000, RZ, 0xc0, !PT ;  /* 0x00ff000079ff7812 */ /* 0x000fe2000784c0ff */
[----:B------:R-:W-:Y:S01]  /*b6e0*/  HFMA2 R117, -RZ, RZ, 0, 0 ;  /* 0x00000000ff757431 */ /* 0x000fe200000001ff */
[----:B------:R-:W-:Y:S02]  /*b6f0*/  SHF.L.U32 R125, R59, 0x10, RZ ;  /* 0x000000103b7d7819 */ /* 0x000fe400000006ff */
[----:B------:R-:W-:-:S03]  /*b700*/  F2FP.BF16.F32.PACK_AB R98, R98, R124 ;  /* 0x0000007c6262723e */ /* 0x000fc600000010ff */
[----:B------:R-:W-:-:S04]  /*b710*/  FFMA.FTZ R125, R118, UR12, R125 ;  /* 0x0000000c767d7c23 */ /* 0x000fc8000801007d */
        /* <DEDUP_REMOVED lines=8> */
[----:B------:R-:W-:Y:S01]  /*b7a0*/  IMAD.MOV.U32 R118, RZ, RZ, RZ ;  /* 0x000000ffff767224 */ /* 0x000fe200078e00ff */
[----:B------:R-:W-:Y:S02]  /*b7b0*/  PRMT R120, R59, 0x7632, R120 ;  /* 0x000076323b787816 */ /* 0x000fe40000000078 */
[----:B------:R-:W-:Y:S02]  /*b7c0*/  ISETP.GE.U32.AND.EX P2, PT, R121, 0x1000000, PT, P2 ;  /* 0x010000007900780c */ /* 0x000fe40003f46120 */
[----:B------:R-:W-:-:S05]  /*b7d0*/  SHF.L.U32 R120, R120, 0x10, RZ ;  /* 0x0000001078787819 */ /* 0x000fca00000006ff */
[----:B------:R-:W-:-:S04]  /*b7e0*/  FFMA.FTZ R120, R126, UR12, R120 ;  /* 0x0000000c7e787c23 */ /* 0x000fc80008010078 */
[C---:B------:R-:W-:Y:S01]  /*b7f0*/  FMUL.FTZ R121, R120.reuse, UR5 ;  /* 0x0000000578797c20 */ /* 0x040fe20008410000 */
[----:B------:R-:W-:Y:S02]  /*b800*/  F2FP.BF16.F32.PACK_AB R95, R120, R125 ;  /* 0x0000007d785f723e */ /* 0x000fe400000010ff */
[----:B------:R-:W-:Y:S01]  /*b810*/  @P2 PRMT R99, R99, 0x7632, R99 ;  /* 0x0000763263632816 */ /* 0x000fe20000000063 */
[----:B------:R-:W-:Y:S01]  /*b820*/  FMUL.FTZ R121, R121, UR4 ;  /* 0x0000000479797c20 */ /* 0x000fe20008410000 */
[----:B------:R-:W-:Y:S02]  /*b830*/  @P2 SHF.L.U32 R123, R131, 0x10, RZ ;  /* 0x00000010837b2819 */ /* 0x000fe400000006ff */
[----:B------:R-:W-:-:S05]  /*b840*/  @P2 SHF.L.U32 R99, R99, 0x10, RZ ;  /* 0x0000001063632819 */ /* 0x000fca00000006ff */
[----:B------:R-:W-:Y:S01]  /*b850*/  @P2 FMUL.FTZ R118, R121, R99 ;  /* 0x0000006379762220 */ /* 0x000fe20000410000 */
[----:B------:R-:W-:Y:S02]  /*b860*/  HFMA2 R99, -RZ, RZ, 0, 0 ;  /* 0x00000000ff637431 */ /* 0x000fe400000001ff */
[----:B------:R-:W-:-:S05]  /*b870*/  @P2 FMUL.FTZ R99, R123, R121 ;  /* 0x000000797b632220 */ /* 0x000fca0000410000 */
[----:B------:R-:W-:Y:S01]  /*b880*/  F2FP.BF16.F32.PACK_AB R99, R99, R119 ;  /* 0x000000776363723e */ /* 0x000fe200000010ff */
[----:B------:R-:W-:Y:S06]  /*b890*/  BRA `(.L_x_1193) ;  /* 0x0000000400d47947 */ /* 0x000fec0003800000 */
.L_x_1192:
[--C-:B------:R-:W-:Y:S01]  /*b8a0*/  FFMA.FTZ R107, R107, UR13, R104.reuse ;  /* 0x0000000d6b6b7c23 */ /* 0x100fe20008010068 */
[----:B------:R-:W-:Y:S01]  /*b8b0*/  LOP3.LUT P2, RZ, R120, 0xff, RZ, 0xc0, !PT ;  /* 0x000000ff78ff7812 */ /* 0x000fe2000784c0ff */
[--C-:B------:R-:W-:Y:S01]  /*b8c0*/  FFMA.FTZ R122, R122, UR13, R104.reuse ;  /* 0x0000000d7a7a7c23 */ /* 0x100fe20008010068 */
[----:B------:R-:W-:Y:S01]  /*b8d0*/  FFMA.FTZ R109, R109, UR13, R104 ;  /* 0x0000000d6d6d7c23 */ /* 0x000fe20008010068 */
[----:B------:R-:W-:Y:S01]  /*b8e0*/  FADD.FTZ R107, R108, -R107 ;  /* 0x8000006b6c6b7221 */ /* 0x000fe20000010000 */
[C---:B------:R-:W-:Y:S01]  /*b8f0*/  SHF.L.U32 R108, R56.reuse, 0x10, RZ ;  /* 0x00000010386c7819 */ /* 0x040fe200000006ff */
[----:B------:R-:W-:Y:S01]  /*b900*/  FADD.FTZ R122, R115, -R122 ;  /* 0x8000007a737a7221 */ /* 0x000fe20000010000 */
[----:B------:R-:W-:Y:S01]  /*b910*/  PRMT R115, R56, 0x7632, R115 ;  /* 0x0000763238737816 */ /* 0x000fe20000000073 */
[----:B------:R-:W-:Y:S01]  /*b920*/  FADD.FTZ R109, R110, -R109 ;  /* 0x8000006d6e6d7221 */ /* 0x000fe20000010000 */
[----:B------:R-:W-:Y:S01]  /*b930*/  SHF.L.U32 R110, R57, 0x10, RZ ;  /* 0x00000010396e7819 */ /* 0x000fe200000006ff */
[----:B------:R-:W-:Y:S01]  /*b940*/  FFMA.FTZ R107, R107, UR12, R108 ;  /* 0x0000000c6b6b7c23 */ /* 0x000fe2000801006c */
[----:B------:R-:W-:Y:S01]  /*b950*/  SHF.L.U32 R115, R115, 0x10, RZ ;  /* 0x0000001073737819 */ /* 0x000fe200000006ff */
[--C-:B------:R-:W-:Y:S01]  /*b960*/  FFMA.FTZ R124, R124, UR13, R104.reuse ;  /* 0x0000000d7c7c7c23 */ /* 0x100fe20008010068 */
[----:B------:R-:W-:Y:S01]  /*b970*/  FFMA.FTZ R111, R111, UR13, R104 ;  /* 0x0000000d6f6f7c23 */ /* 0x000fe20008010068 */
[----:B------:R-:W-:Y:S01]  /*b980*/  FMUL.FTZ R107, R107, UR5 ;  /* 0x000000056b6b7c20 */ /* 0x000fe20008410000 */
[----:B-----5:R-:W-:Y:S01]  /*b990*/  @P2 SHF.L.U32 R108, R96, 0x10, RZ ;  /* 0x00000010606c2819 */ /* 0x020fe200000006ff */
[----:B------:R-:W-:Y:S01]  /*b9a0*/  FFMA.FTZ R115, R122, UR12, R115 ;  /* 0x0000000c7a737c23 */ /* 0x000fe20008010073 */
[----:B------:R-:W-:Y:S01]  /*b9b0*/  @P2 SHF.L.U32 R128, R84, 0x10, RZ ;  /* 0x0000001054802819 */ /* 0x000fe200000006ff */
[----:B------:R-:W-:Y:S01]  /*b9c0*/  FMUL.FTZ R127, R107, UR4 ;  /* 0x000000046b7f7c20 */ /* 0x000fe20008410000 */
[----:B------:R-:W-:Y:S01]  /*b9d0*/  MOV R107, RZ ;  /* 0x000000ff006b7202 */ /* 0x000fe20000000f00 */
[----:B------:R-:W-:Y:S01]  /*b9e0*/  FMUL.FTZ R115, R115, UR5 ;  /* 0x0000000573737c20 */ /* 0x000fe20008410000 */
[----:B------:R-:W-:Y:S01]  /*b9f0*/  FFMA.FTZ R109, R109, UR12, R110 ;  /* 0x0000000c6d6d7c23 */ /* 0x000fe2000801006e */
[----:B------:R-:W-:Y:S01]  /*ba00*/  @P2 FMUL.FTZ R107, R108, R127 ;  /* 0x0000007f6c6b2220 */ /* 0x000fe20000410000 */
[----:B------:R-:W-:-:S02]  /*ba10*/  HFMA2 R108, -RZ, RZ, 0, 0 ;  /* 0x00000000ff6c7431 */ /* 0x000fc400000001ff */
[----:B------:R-:W-:Y:S01]  /*ba20*/  FMUL.FTZ R122, R115, UR4 ;  /* 0x00000004737a7c20 */ /* 0x000fe20008410000 */
[----:B------:R-:W-:Y:S01]  /*ba30*/  MOV R115, RZ ;  /* 0x000000ff00737202 */ /* 0x000fe20000000f00 */
[----:B------:R-:W-:Y:S01]  /*ba40*/  FMUL.FTZ R109, R109, UR5 ;  /* 0x000000056d6d7c20 */ /* 0x000fe20008410000 */
[----:B------:R-:W-:Y:S01]  /*ba50*/  MOV R110, RZ ;  /* 0x000000ff006e7202 */ /* 0x000fe20000000f00 */
[----:B------:R-:W-:Y:S01]  /*ba60*/  FADD.FTZ R124, R116, -R124 ;  /* 0x8000007c747c7221 */ /* 0x000fe20000010000 */
        /* <DEDUP_REMOVED lines=9> */
[----:B------:R-:W-:Y:S01]  /*bb00*/  LOP3.LUT P3, RZ, R121, 0xff00, RZ, 0xc0, !PT ;  /* 0x0000ff0079ff7812 */ /* 0x000fe2000786c0ff */
[----:B------:R-:W-:Y:S01]  /*bb10*/  FFMA.FTZ R111, R111, UR12, R114 ;  /* 0x0000000c6f6f7c23 */ /* 0x000fe20008010072 */
[----:B------:R-:W-:Y:S01]  /*bb20*/  LOP3.LUT P4, RZ, R121, 0xff0000, RZ, 0xc0, !PT ;  /* 0x00ff000079ff7812 */ /* 0x000fe2000788c0ff */
[----:B------:R-:W-:Y:S01]  /*bb30*/  FFMA.FTZ R116, R124, UR12, R116 ;  /* 0x0000000c7c747c23 */ /* 0x000fe20008010074 */
[----:B------:R-:W-:Y:S01]  /*bb40*/  FADD.FTZ R118, R119, -R118 ;  /* 0x8000007677767221 */ /* 0x000fe20000010000 */
[----:B------:R-:W-:Y:S01]  /*bb50*/  @P2 PRMT R96, R96, 0x7632, R96 ;  /* 0x0000763260602816 */ /* 0x000fe20000000060 */
[----:B------:R-:W-:Y:S01]  /*bb60*/  FMUL.FTZ R111, R111, UR5 ;  /* 0x000000056f6f7c20 */ /* 0x000fe20008410000 */
[----:B------:R-:W-:Y:S01]  /*bb70*/  @P2 SHF.L.U32 R127, R141, 0x10, RZ ;  /* 0x000000108d7f2819 */ /* 0x000fe200000006ff */
[----:B------:R-:W-:Y:S01]  /*bb80*/  FMUL.FTZ R116, R116, UR5 ;  /* 0x0000000574747c20 */ /* 0x000fe20008410000 */
[----:B------:R-:W-:Y:S01]  /*bb90*/  @P2 SHF.L.U32 R96, R96, 0x10, RZ ;  /* 0x0000001060602819 */ /* 0x000fe200000006ff */
[----:B------:R-:W-:Y:S01]  /*bba0*/  FMUL.FTZ R114, R111, UR4 ;  /* 0x000000046f727c20 */ /* 0x000fe20008410000 */
[----:B------:R-:W-:Y:S01]  /*bbb0*/  MOV R111, RZ ;  /* 0x000000ff006f7202 */ /* 0x000fe20000000f00 */
[----:B------:R-:W-:-:S02]  /*bbc0*/  FFMA.FTZ R126, R126, UR13, R104 ;  /* 0x0000000d7e7e7c23 */ /* 0x000fc40008010068 */
[-C--:B------:R-:W-:Y:S01]  /*bbd0*/  @P2 FMUL.FTZ R115, R96, R122.reuse ;  /* 0x0000007a60732220 */ /* 0x080fe20000410000 */
[----:B------:R-:W-:Y:S02]  /*bbe0*/  HFMA2 R96, -RZ, RZ, 0, 0 ;  /* 0x00000000ff607431 */ /* 0x000fe400000001ff */
[----:B------:R-:W-:Y:S01]  /*bbf0*/  FADD.FTZ R126, R123, -R126 ;  /* 0x8000007e7b7e7221 */ /* 0x000fe20000010000 */
[----:B------:R-:W-:Y:S01]  /*bc00*/  @P4 SHF.L.U32 R119, R99, 0x10, RZ ;  /* 0x0000001063774819 */ /* 0x000fe200000006ff */
[----:B------:R-:W-:Y:S01]  /*bc10*/  @P2 FMUL.FTZ R96, R127, R122 ;  /* 0x0000007a7f602220 */ /* 0x000fe20000410000 */
[----:B------:R-:W-:Y:S01]  /*bc20*/  LOP3.LUT P2, RZ, R120, 0xff0000, RZ, 0xc0, !PT ;  /* 0x00ff000078ff7812 */ /* 0x000fe2000784c0ff */
[----:B------:R-:W-:-:S03]  /*bc30*/  FMUL.FTZ R122, R109, UR4 ;  /* 0x000000046d7a7c20 */ /* 0x000fc60008410000 */
[----:B------:R-:W-:-:S09]  /*bc40*/  F2FP.BF16.F32.PACK_AB R96, R96, R108 ;  /* 0x0000006c6060723e */ /* 0x000fd200000010ff */
[----:B------:R-:W-:Y:S01]  /*bc50*/  @P2 IMAD.U32 R109, R97, 0x10000, RZ ;  /* 0x00010000616d2824 */ /* 0x000fe200078e00ff */
        /* <DEDUP_REMOVED lines=29> */
[----:B------:R-:W-:-:S04]  /*be30*/  FMUL.FTZ R114, R114, UR5 ;  /* 0x0000000572727c20 */ /* 0x000fc80008410000 */
[----:B------:R-:W-:Y:S01]  /*be40*/  FMUL.FTZ R117, R114, UR4 ;  /* 0x0000000472757c20 */ /* 0x000fe20008410000 */
[----:B------:R-:W-:-:S03]  /*be50*/  IMAD.MOV.U32 R114, RZ, RZ, RZ ;  /* 0x000000ffff727224 */ /* 0x000fc600078e00ff */
[-C--:B------:R-:W-:Y:S01]  /*be60*/  @P3 FMUL.FTZ R114, R98, R117.reuse ;  /* 0x0000007562723220 */ /* 0x080fe20000410000 */
[----:B------:R-:W-:Y:S01]  /*be70*/  MOV R98, RZ ;  /* 0x000000ff00627202 */ /* 0x000fe20000000f00 */
[----:B------:R-:W-:Y:S01]  /*be80*/  @P3 FMUL.FTZ R98, R120, R117 ;  /* 0x0000007578623220 */ /* 0x000fe20000410000 */
[----:B------:R-:W-:Y:S01]  /*be90*/  SHF.L.U32 R120, R59, 0x10, RZ ;  /* 0x000000103b787819 */ /* 0x000fe200000006ff */
[----:B------:R-:W-:Y:S01]  /*bea0*/  HFMA2 R117, -RZ, RZ, 0, 0 ;  /* 0x00000000ff757431 */ /* 0x000fe200000001ff */
[----:B------:R-:W-:Y:S02]  /*beb0*/  @P2 SHF.L.U32 R123, R131, 0x10, RZ ;  /* 0x00000010837b2819 */ /* 0x000fe400000006ff */
[----:B------:R-:W-:Y:S01]  /*bec0*/  F2FP.BF16.F32.PACK_AB R98, R98, R122 ;  /* 0x0000007a6262723e */ /* 0x000fe200000010ff */
[----:B------:R-:W-:Y:S01]  /*bed0*/  FFMA.FTZ R120, R118, UR12, R120 ;  /* 0x0000000c76787c23 */ /* 0x000fe20008010078 */
[----:B------:R-:W-:-:S03]  /*bee0*/  PRMT R118, R59, 0x7632, R118 ;  /* 0x000076323b767816 */ /* 0x000fc60000000076 */
[----:B------:R-:W-:Y:S01]  /*bef0*/  FMUL.FTZ R120, R120, UR5 ;  /* 0x0000000578787c20 */ /* 0x000fe20008410000 */
[----:B------:R-:W-:-:S03]  /*bf00*/  SHF.L.U32 R118, R118, 0x10, RZ ;  /* 0x0000001076767819 */ /* 0x000fc600000006ff */
[----:B------:R-:W-:Y:S02]  /*bf10*/  FMUL.FTZ R120, R120, UR4 ;  /* 0x0000000478787c20 */ /* 0x000fe40008410000 */
[----:B------:R-:W-:Y:S02]  /*bf20*/  FFMA.FTZ R118, R126, UR12, R118 ;  /* 0x0000000c7e767c23 */ /* 0x000fe40008010076 */
[-C--:B------:R-:W-:Y:S01]  /*bf30*/  @P4 FMUL.FTZ R117, R119, R120.reuse ;  /* 0x0000007877754220 */ /* 0x080fe20000410000 */
[----:B------:R-:W-:Y:S01]  /*bf40*/  MOV R119, RZ ;  /* 0x000000ff00777202 */ /* 0x000fe20000000f00 */
[----:B------:R-:W-:Y:S01]  /*bf50*/  @P4 FMUL.FTZ R119, R121, R120 ;  /* 0x0000007879774220 */ /* 0x000fe20000410000 */
[----:B------:R-:W-:Y:S01]  /*bf60*/  FMUL.FTZ R118, R118, UR5 ;  /* 0x0000000576767c20 */ /* 0x000fe20008410000 */
[----:B------:R-:W-:Y:S01]  /*bf70*/  @P2 PRMT R120, R99, 0x7632, R120 ;  /* 0x0000763263782816 */ /* 0x000fe20000000078 */
[----:B------:R-:W-:Y:S02]  /*bf80*/  HFMA2 R99, -RZ, RZ, 0, 0 ;  /* 0x00000000ff637431 */ /* 0x000fe400000001ff */
[----:B------:R-:W-:Y:S01]  /*bf90*/  FMUL.FTZ R121, R118, UR4 ;  /* 0x0000000476797c20 */ /* 0x000fe20008410000 */
[----:B------:R-:W-:-:S02]  /*bfa0*/  @P2 SHF.L.U32 R120, R120, 0x10, RZ ;  /* 0x0000001078782819 */ /* 0x000fc400000006ff */
[----:B------:R-:W-:Y:S01]  /*bfb0*/  MOV R118, RZ ;  /* 0x000000ff00767202 */ /* 0x000fe20000000f00 */
[-C--:B------:R-:W-:Y:S02]  /*bfc0*/  @P2 FMUL.FTZ R99, R123, R121.reuse ;  /* 0x000000797b632220 */ /* 0x080fe40000410000 */
[----:B------:R-:W-:-:S03]  /*bfd0*/  @P2 FMUL.FTZ R118, R120, R121 ;  /* 0x0000007978762220 */ /* 0x000fc60000410000 */
[----:B------:R-:W-:-:S07]  /*bfe0*/  F2FP.BF16.F32.PACK_AB R99, R99, R119 ;  /* 0x000000776363723e */ /* 0x000fce00000010ff */
.L_x_1193:
        /* <DEDUP_REMOVED lines=14> */
[----:B------:R-:W-:Y:S01]  /*c0d0*/  FFMA.FTZ R40, R40, UR13, R104 ;  /* 0x0000000d28287c23 */ /* 0x000fe20008010068 */
[----:B------:R-:W-:Y:S01]  /*c0e0*/  LOP3.LUT P2, RZ, R112, 0xff, RZ, 0xc0, !PT ;  /* 0x000000ff70ff7812 */ /* 0x000fe2000784c0ff */
[----:B------:R-:W-:Y:S02]  /*c0f0*/  IMAD.U32 R92, R52, 0x10000, RZ ;  /* 0x00010000345c7824 */ /* 0x000fe400078e00ff */
[----:B------:R-:W-:Y:S02]  /*c100*/  HFMA2 R102, -RZ, RZ, 0, 0 ;  /* 0x00000000ff667431 */ /* 0x000fe400000001ff */
[----:B------:R-:W-:Y:S01]  /*c110*/  FADD.FTZ R40, R38, -R40 ;  /* 0x8000002826287221 */ /* 0x000fe20000010000 */
[--C-:B------:R-:W-:Y:S01]  /*c120*/  FFMA.FTZ R47, R47, UR13, R104.reuse ;  /* 0x0000000d2f2f7c23 */ /* 0x100fe20008010068 */
[----:B------:R-:W-:Y:S01]  /*c130*/  LOP3.LUT P3, RZ, R112, 0xff0000, RZ, 0xc0, !PT ;  /* 0x00ff000070ff7812 */ /* 0x000fe2000786c0ff */
[----:B------:R-:W-:Y:S01]  /*c140*/  FFMA.FTZ R49, R49, UR13, R104 ;  /* 0x0000000d31317c23 */ /* 0x000fe20008010068 */
[----:B------:R-:W-:Y:S01]  /*c150*/  FFMA.FTZ R92, R40, UR12, R92 ;  /* 0x0000000c285c7c23 */ /* 0x000fe2000801005c */
[----:B------:R-:W-:Y:S01]  /*c160*/  FADD.FTZ R39, R39, -R47 ;  /* 0x8000002f27277221 */ /* 0x000fe20000010000 */
[----:B------:R-:W-:-:S02]  /*c170*/  HFMA2 R47, -RZ, RZ, 0, 0 ;  /* 0x00000000ff2f7431 */ /* 0x000fc400000001ff */
[--C-:B------:R-:W-:Y:S01]  /*c180*/  FADD.FTZ R42, R42, -R49.reuse ;  /* 0x800000312a2a7221 */ /* 0x100fe20000010000 */
[----:B------:R-:W-:Y:S01]  /*c190*/  FMUL.FTZ R38, R92, UR5 ;  /* 0x000000055c267c20 */ /* 0x000fe20008410000 */
[----:B------:R-:W-:Y:S01]  /*c1a0*/  PRMT R49, R53, 0x7632, R49 ;  /* 0x0000763235317816 */ /* 0x000fe20000000031 */
[--C-:B------:R-:W-:Y:S01]  /*c1b0*/  FFMA.FTZ R50, R50, UR13, R104.reuse ;  /* 0x0000000d32327c23 */ /* 0x100fe20008010068 */
[----:B-----5:R-:W-:Y:S01]  /*c1c0*/  @P2 SHF.L.U32 R40, R96, 0x10, RZ ;  /* 0x0000001060282819 */ /* 0x020fe200000006ff */
[----:B------:R-:W-:Y:S01]  /*c1d0*/  FMUL.FTZ R38, R38, UR4 ;  /* 0x0000000426267c20 */ /* 0x000fe20008410000 */
[----:B------:R-:W-:Y:S01]  /*c1e0*/  @P2 SHF.L.U32 R93, R88, 0x10, RZ ;  /* 0x00000010585d2819 */ /* 0x000fe200000006ff */
[----:B------:R-:W-:Y:S01]  /*c1f0*/  IMAD.U32 R49, R49, 0x10000, RZ ;  /* 0x0001000031317824 */ /* 0x000fe200078e00ff */
[----:B------:R-:W-:Y:S01]  /*c200*/  @P3 SHF.L.U32 R95, R89, 0x10, RZ ;  /* 0x00000010595f3819 */ /* 0x000fe200000006ff */
[----:B------:R-:W-:Y:S01]  /*c210*/  @P2 FMUL.FTZ R102, R38, R40 ;  /* 0x0000002826662220 */ /* 0x000fe20000410000 */
[----:B------:R-:W-:Y:S01]  /*c220*/  MOV R40, RZ ;  /* 0x000000ff00287202 */ /* 0x000fe20000000f00 */
[----:B------:R-:W-:Y:S01]  /*c230*/  @P2 FMUL.FTZ R40, R93, R38 ;  /* 0x000000265d282220 */ /* 0x000fe20000410000 */
[----:B------:R-:W-:Y:S01]  /*c240*/  LOP3.LUT P2, RZ, R112, 0xff00, RZ, 0xc0, !PT ;  /* 0x0000ff0070ff7812 */ /* 0x000fe2000784c0ff */
[----:B------:R-:W-:Y:S01]  /*c250*/  FFMA.FTZ R93, R45, UR13, R104 ;  /* 0x0000000d2d5d7c23 */ /* 0x000fe20008010068 */
[----:B------:R-:W-:Y:S01]  /*c260*/  PRMT R38, R52, 0x7632, R38 ;  /* 0x0000763234267816 */ /* 0x000fe20000000026 */
[----:B------:R-:W-:Y:S01]  /*c270*/  FFMA.FTZ R42, R42, UR12, R49 ;  /* 0x0000000c2a2a7c23 */ /* 0x000fe20008010031 */
[----:B------:R-:W-:-:S02]  /*c280*/  HFMA2 R49, -RZ, RZ, 0, 0 ;  /* 0x00000000ff317431 */ /* 0x000fc400000001ff */
[----:B------:R-:W-:Y:S01]  /*c290*/  FADD.FTZ R93, R41, -R93 ;  /* 0x8000005d295d7221 */ /* 0x000fe20000010000 */
[----:B------:R-:W-:Y:S01]  /*c2a0*/  SHF.L.U32 R38, R38, 0x10, RZ ;  /* 0x0000001026267819 */ /* 0x000fe200000006ff */
[----:B------:R-:W-:Y:S01]  /*c2b0*/  FADD.FTZ R50, R43, -R50 ;  /* 0x800000322b327221 */ /* 0x000fe20000010000 */
[--C-:B------:R-:W-:Y:S01]  /*c2c0*/  FFMA.FTZ R51, R51, UR13, R104.reuse ;  /* 0x0000000d33337c23 */ /* 0x100fe20008010068 */
[--C-:B------:R-:W-:Y:S01]  /*c2d0*/  FFMA.FTZ R100, R100, UR13, R104.reuse ;  /* 0x0000000d64647c23 */ /* 0x100fe20008010068 */
[----:B------:R-:W-:Y:S01]  /*c2e0*/  FFMA.FTZ R101, R101, UR13, R104 ;  /* 0x0000000d65657c23 */ /* 0x000fe20008010068 */
[--C-:B------:R-:W-:Y:S01]  /*c2f0*/  FFMA.FTZ R39, R39, UR12, R38.reuse ;  /* 0x0000000c27277c23 */ /* 0x100fe20008010026 */
[----:B------:R-:W-:Y:S01]  /*c300*/  FADD.FTZ R51, R44, -R51 ;  /* 0x800000332c337221 */ /* 0x000fe20000010000 */
[----:B------:R-:W-:Y:S01]  /*c310*/  @P2 PRMT R38, R96, 0x7632, R38 ;  /* 0x0000763260262816 */ /* 0x000fe20000000026 */
[----:B------:R-:W-:Y:S02]  /*c320*/  HFMA2 R44, -RZ, RZ, 0, 0 ;  /* 0x00000000ff2c7431 */ /* 0x000fe400000001ff */
[----:B------:R-:W-:Y:S01]  /*c330*/  FMUL.FTZ R41, R39, UR5 ;  /* 0x0000000527297c20 */ /* 0x000fe20008410000 */
[----:B------:R-:W-:-:S02]  /*c340*/  @P2 SHF.L.U32 R45, R122, 0x10, RZ ;  /* 0x000000107a2d2819 */ /* 0x000fc400000006ff */
[----:B------:R-:W-:Y:S01]  /*c350*/  @P2 SHF.L.U32 R38, R38, 0x10, RZ ;  /* 0x0000001026262819 */ /* 0x000fe200000006ff */
[----:B------:R-:W-:Y:S01]  /*c360*/  FMUL.FTZ R41, R41, UR4 ;  /* 0x0000000429297c20 */ /* 0x000fe20008410000 */
[----:B------:R-:W-:Y:S02]  /*c370*/  MOV R96, RZ ;  /* 0x000000ff00607202 */ /* 0x000fe40000000f00 */
[----:B------:R-:W-:Y:S01]  /*c380*/  F2FP.BF16.F32.PACK_AB R92, R39, R92 ;  /* 0x0000005c275c723e */ /* 0x000fe200000010ff */
[----:B------:R-:W-:Y:S01]  /*c390*/  @P2 FMUL.FTZ R47, R41, R38 ;  /* 0x00000026292f2220 */ /* 0x000fe20000410000 */
[----:B------:R-:W-:-:S05]  /*c3a0*/  SHF.L.U32 R38, R53, 0x10, RZ ;  /* 0x0000001035267819 */ /* 0x000fca00000006ff */
[----:B------:R-:W-:Y:S01]  /*c3b0*/  FFMA.FTZ R93, R93, UR12, R38 ;  /* 0x0000000c5d5d7c23 */ /* 0x000fe20008010026 */
[----:B------:R-:W-:Y:S01]  /*c3c0*/  MOV R38, RZ ;  /* 0x000000ff00267202 */ /* 0x000fe20000000f00 */
[----:B------:R-:W-:Y:S01]  /*c3d0*/  @P2 FMUL.FTZ R38, R45, R41 ;  /* 0x000000292d262220 */ /* 0x000fe20000410000 */
[----:B------:R-:W-:Y:S01]  /*c3e0*/  LOP3.LUT P2, RZ, R112, 0xff000000, RZ, 0xc0, !PT ;  /* 0xff00000070ff7812 */ /* 0x000fe2000784c0ff */
[----:B------:R-:W-:Y:S01]  /*c3f0*/  FMUL.FTZ R94, R93, UR5 ;  /* 0x000000055d5e7c20 */ /* 0x000fe20008410000 */
[----:B------:R-:W-:Y:S01]  /*c400*/  HFMA2 R45, -RZ, RZ, 0, 0 ;  /* 0x00000000ff2d7431 */ /* 0x000fe200000001ff */
[----:B------:R-:W-:Y:S02]  /*c410*/  @P3 SHF.L.U32 R41, R97, 0x10, RZ ;  /* 0x0000001061293819 */ /* 0x000fe400000006ff */
[----:B------:R-:W-:Y:S01]  /*c420*/  FMUL.FTZ R94, R94, UR4 ;  /* 0x000000045e5e7c20 */ /* 0x000fe20008410000 */
[----:B------:R-:W-:Y:S02]  /*c430*/  F2FP.BF16.F32.PACK_AB R93, R42, R93 ;  /* 0x0000005d2a5d723e */ /* 0x000fe400000010ff */
[----:B------:R-:W-:Y:S01]  /*c440*/  F2FP.BF16.F32.PACK_AB R40, R38, R40 ;  /* 0x000000282628723e */ /* 0x000fe200000010ff */
[----:B------:R-:W-:Y:S01]  /*c450*/  @P3 FMUL.FTZ R45, R94, R41 ;  /* 0x000000295e2d3220 */ /* 0x000fe20000410000 */
[----:B------:R-:W-:Y:S01]  /*c460*/  MOV R41, RZ ;  /* 0x000000ff00297202 */ /* 0x000fe20000000f00 */
[----:B------:R-:W-:Y:S01]  /*c470*/  @P3 FMUL.FTZ R41, R95, R94 ;  /* 0x0000005e5f293220 */ /* 0x000fe20000410000 */
[----:B------:R-:W-:Y:S01]  /*c480*/  FMUL.FTZ R94, R42, UR5 ;  /* 0x000000052a5e7c20 */ /* 0x000fe20008410000 */
[----:B------:R-:W-:-:S03]  /*c490*/  @P2 PRMT R95, R97, 0x7632, R95 ;  /* 0x00007632615f2816 */ /* 0x000fc6000000005f */
[----:B------:R-:W-:Y:S01]  /*c4a0*/  FMUL.FTZ R94, R94, UR4 ;  /* 0x000000045e5e7c20 */ /* 0x000fe20008410000 */
[----:B------:R-:W-:-:S05]  /*c4b0*/  @P2 SHF.L.U32 R95, R95, 0x10, RZ ;  /* 0x000000105f5f2819 */ /* 0x000fca00000006ff */
[----:B------:R-:W-:Y:S01]  /*c4c0*/  @P2 FMUL.FTZ R49, R94, R95 ;  /* 0x0000005f5e312220 */ /* 0x000fe20000410000 */
[----:B------:R-:W-:-:S05]  /*c4d0*/  @P2 SHF.L.U32 R95, R121, 0x10, RZ ;  /* 0x00000010795f2819 */ /* 0x000fca00000006ff */
        /* <DEDUP_REMOVED lines=27> */
[----:B------:R-:W-:Y:S01]  /*c690*/  FADD.FTZ R98, R46, -R100 ;  /* 0x800000642e627221 */ /* 0x000fe20000010000 */
[----:B------:R-:W-:Y:S02]  /*c6a0*/  IMAD.U32 R46, R55, 0x10000, RZ ;  /* 0x00010000372e7824 */ /* 0x000fe400078e00ff */
[----:B------:R-:W-:Y:S02]  /*c6b0*/  F2FP.BF16.F32.PACK_AB R42, R97, R43 ;  /* 0x0000002b612a723e */ /* 0x000fe400000010ff */
[----:B------:R-:W-:Y:S01]  /*c6c0*/  FFMA.FTZ R98, R98, UR12, R46 ;  /* 0x0000000c62627c23 */ /* 0x000fe2000801002e */
[----:B------:R-:W-:-:S03]  /*c6d0*/  HFMA2 R46, -RZ, RZ, 0, 0 ;  /* 0x00000000ff2e7431 */ /* 0x000fc600000001ff */
[----:B------:R-:W-:-:S03]  /*c6e0*/  FMUL.FTZ R100, R98, UR5 ;  /* 0x0000000562647c20 */ /* 0x000fc60008410000 */
[----:B------:R-:W-:Y:S01]  /*c6f0*/  @P2 SHF.L.U32 R51, R99, 0x10, RZ ;  /* 0x0000001063332819 */ /* 0x000fe200000006ff */
[----:B------:R-:W-:Y:S01]  /*c700*/  FMUL.FTZ R100, R100, UR4 ;  /* 0x0000000464647c20 */ /* 0x000fe20008410000 */
[----:B------:R-:W-:-:S03]  /*c710*/  @P2 SHF.L.U32 R108, R91, 0x10, RZ ;  /* 0x000000105b6c2819 */ /* 0x000fc600000006ff */
[----:B------:R-:W-:Y:S01]  /*c720*/  @P2 FMUL.FTZ R46, R100, R51 ;  /* 0x00000033642e2220 */ /* 0x000fe20000410000 */
[----:B------:R-:W-:Y:S01]  /*c730*/  MOV R51, RZ ;  /* 0x000000ff00337202 */ /* 0x000fe20000000f00 */
[----:B------:R-:W-:Y:S01]  /*c740*/  @P2 FMUL.FTZ R51, R108, R100 ;  /* 0x000000646c332220 */ /* 0x000fe20000410000 */
[----:B------:R-:W-:Y:S01]  /*c750*/  ISETP.GE.U32.AND P2, PT, R112, RZ, PT ;  /* 0x000000ff7000720c */ /* 0x000fe20003f46070 */
[----:B------:R-:W-:Y:S01]  /*c760*/  FADD.FTZ R100, R48, -R101 ;  /* 0x8000006530647221 */ /* 0x000fe20000010000 */
[----:B------:R-:W-:Y:S02]  /*c770*/  PRMT R48, R55, 0x7632, R48 ;  /* 0x0000763237307816 */ /* 0x000fe40000000030 */
[----:B------:R-:W-:Y:S02]  /*c780*/  ISETP.GE.U32.AND.EX P2, PT, R113, 0x1000000, PT, P2 ;  /* 0x010000007100780c */ /* 0x000fe40003f46120 */
[----:B------:R-:W-:-:S05]  /*c790*/  SHF.L.U32 R48, R48, 0x10, RZ ;  /* 0x0000001030307819 */ /* 0x000fca00000006ff */
[----:B------:R-:W-:Y:S01]  /*c7a0*/  FFMA.FTZ R100, R100, UR12, R48 ;  /* 0x0000000c64647c23 */ /* 0x000fe20008010030 */
[----:B------:R-:W-:-:S03]  /*c7b0*/  HFMA2 R48, -RZ, RZ, 0, 0 ;  /* 0x00000000ff307431 */ /* 0x000fc600000001ff */
[C---:B------:R-:W-:Y:S01]  /*c7c0*/  FMUL.FTZ R101, R100.reuse, UR5 ;  /* 0x0000000564657c20 */ /* 0x040fe20008410000 */
[----:B------:R-:W-:Y:S02]  /*c7d0*/  F2FP.BF16.F32.PACK_AB R95, R100, R98 ;  /* 0x00000062645f723e */ /* 0x000fe400000010ff */
[----:B------:R-:W-:Y:S01]  /*c7e0*/  @P2 PRMT R99, R99, 0x7632, R99 ;  /* 0x0000763263632816 */ /* 0x000fe20000000063 */
[----:B------:R-:W-:Y:S01]  /*c7f0*/  FMUL.FTZ R101, R101, UR4 ;  /* 0x0000000465657c20 */ /* 0x000fe20008410000 */
[----:B------:R-:W-:Y:S02]  /*c800*/  @P2 SHF.L.U32 R104, R119, 0x10, RZ ;  /* 0x0000001077682819 */ /* 0x000fe400000006ff */
[----:B------:R-:W-:-:S05]  /*c810*/  @P2 SHF.L.U32 R99, R99, 0x10, RZ ;  /* 0x0000001063632819 */ /* 0x000fca00000006ff */
[----:B------:R-:W-:Y:S01]  /*c820*/  @P2 FMUL.FTZ R48, R101, R99 ;  /* 0x0000006365302220 */ /* 0x000fe20000410000 */
[----:B------:R-:W-:Y:S01]  /*c830*/  MOV R99, RZ ;  /* 0x000000ff00637202 */ /* 0x000fe20000000f00 */
[----:B------:R-:W-:-:S05]  /*c840*/  @P2 FMUL.FTZ R99, R104, R101 ;  /* 0x0000006568632220 */ /* 0x000fca0000410000 */
[----:B------:R-:W-:Y:S01]  /*c850*/  F2FP.BF16.F32.PACK_AB R43, R99, R51 ;  /* 0x00000033632b723e */ /* 0x000fe200000010ff */
[----:B------:R-:W-:Y:S06]  /*c860*/  BRA `(.L_x_1195) ;  /* 0x0000000400d47947 */ /* 0x000fec0003800000 */
.L_x_1194:
[--C-:B------:R-:W-:Y:S01]  /*c870*/  FFMA.FTZ R40, R40, UR13, R104.reuse ;  /* 0x0000000d28287c23 */ /* 0x100fe20008010068 */
[----:B------:R-:W-:Y:S01]  /*c880*/  LOP3.LUT P2, RZ, R112, 0xff, RZ, 0xc0, !PT ;  /* 0x000000ff70ff7812 */ /* 0x000fe2000784c0ff */
[----:B------:R-:W-:Y:S02]  /*c890*/  HFMA2 R102, -RZ, RZ, 0, 0 ;  /* 0x00000000ff667431 */ /* 0x000fe400000001ff */
[----:B------:R-:W-:Y:S01]  /*c8a0*/  FFMA.FTZ R47, R47, UR13, R104 ;  /* 0x0000000d2f2f7c23 */ /* 0x000fe20008010068 */
[----:B------:R-:W-:Y:S01]  /*c8b0*/  FADD.FTZ R40, R38, -R40 ;  /* 0x8000002826287221 */ /* 0x000fe20000010000 */
[----:B------:R-:W-:Y:S01]  /*c8c0*/  SHF.L.U32 R38, R52, 0x10, RZ ;  /* 0x0000001034267819 */ /* 0x000fe200000006ff */
[--C-:B------:R-:W-:Y:S01]  /*c8d0*/  FFMA.FTZ R45, R45, UR13, R104.reuse ;  /* 0x0000000d2d2d7c23 */ /* 0x100fe20008010068 */
[----:B------:R-:W-:Y:S01]  /*c8e0*/  FADD.FTZ R47, R39, -R47 ;  /* 0x8000002f272f7221 */ /* 0x000fe20000010000 */
[--C-:B------:R-:W-:Y:S01]  /*c8f0*/  FFMA.FTZ R49, R49, UR13, R104.reuse ;  /* 0x0000000d31317c23 */ /* 0x100fe20008010068 */
[----:B------:R-:W-:Y:S01]  /*c900*/  FFMA.FTZ R50, R50, UR13, R104 ;  /* 0x0000000d32327c23 */ /* 0x000fe20008010068 */
[----:B------:R-:W-:Y:S01]  /*c910*/  FFMA.FTZ R38, R40, UR12, R38 ;  /* 0x0000000c28267c23 */ /* 0x000fe20008010026 */
[----:B------:R-:W-:Y:S01]  /*c920*/  FADD.FTZ R45, R41, -R45 ;  /* 0x8000002d292d7221 */ /* 0x000fe20000010000 */
[----:B------:R-:W-:Y:S01]  /*c930*/  FADD.FTZ R49, R42, -R49 ;  /* 0x800000312a317221 */ /* 0x000fe20000010000 */
[----:B------:R-:W-:Y:S01]  /*c940*/  FADD.FTZ R50, R43, -R50 ;  /* 0x800000322b327221 */ /* 0x000fe20000010000 */
[----:B------:R-:W-:Y:S01]  /*c950*/  FMUL.FTZ R38, R38, UR5 ;  /* 0x0000000526267c20 */ /* 0x000fe20008410000 */
[----:B-----5:R-:W-:Y:S01]  /*c960*/  @P2 SHF.L.U32 R40, R96, 0x10, RZ ;  /* 0x0000001060282819 */ /* 0x020fe200000006ff */
[--C-:B------:R-:W-:Y:S01]  /*c970*/  FFMA.FTZ R51, R51, UR13, R104.reuse ;  /* 0x0000000d33337c23 */ /* 0x100fe20008010068 */
[----:B------:R-:W-:Y:S01]  /*c980*/  @P2 SHF.L.U32 R108, R88, 0x10, RZ ;  /* 0x00000010586c2819 */ /* 0x000fe200000006ff */
[----:B------:R-:W-:Y:S01]  /*c990*/  FMUL.FTZ R38, R38, UR4 ;  /* 0x0000000426267c20 */ /* 0x000fe20008410000 */
[C---:B------:R-:W-:Y:S01]  /*c9a0*/  LOP3.LUT P3, RZ, R113.reuse, 0xff00, RZ, 0xc0, !PT ;  /* 0x0000ff0071ff7812 */ /* 0x040fe2000786c0ff */
[----:B------:R-:W-:Y:S01]  /*c9b0*/  FFMA.FTZ R100, R100, UR13, R104 ;  /* 0x0000000d64647c23 */ /* 0x000fe20008010068 */
[----:B------:R-:W-:Y:S01]  /*c9c0*/  LOP3.LUT P4, RZ, R113, 0xff0000, RZ, 0xc0, !PT ;  /* 0x00ff000071ff7812 */ /* 0x000fe2000788c0ff */
[-C--:B------:R-:W-:Y:S01]  /*c9d0*/  @P2 FMUL.FTZ R102, R40, R38.reuse ;  /* 0x0000002628662220 */ /* 0x080fe20000410000 */
[----:B------:R-:W-:Y:S01]  /*c9e0*/  MOV R40, RZ ;  /* 0x000000ff00287202 */ /* 0x000fe20000000f00 */
[----:B------:R-:W-:Y:S01]  /*c9f0*/  @P2 FMUL.FTZ R40, R108, R38 ;  /* 0x000000266c282220 */ /* 0x000fe20000410000 */
[----:B------:R-:W-:Y:S01]  /*ca00*/  LOP3.LUT P2, RZ, R112, 0xff00, RZ, 0xc0, !PT ;  /* 0x0000ff0070ff7812 */ /* 0x000fe2000784c0ff */
[----:B------:R-:W-:Y:S01]  /*ca10*/  FADD.FTZ R100, R46, -R100 ;  /* 0x800000642e647221 */ /* 0x000fe20000010000 */
[----:B------:R-:W-:Y:S01]  /*ca20*/  PRMT R38, R52, 0x7632, R38 ;  /* 0x0000763234267816 */ /* 0x000fe20000000026 */
[----:B------:R-:W-:Y:S01]  /*ca30*/  FFMA.FTZ R101, R101, UR13, R104 ;  /* 0x0000000d65657c23 */ /* 0x000fe20008010068 */
[----:B------:R-:W-:-:S03]  /*ca40*/  PRMT R46, R55, 0x7632, R46 ;  /* 0x00007632372e7816 */ /* 0x000fc6000000002e */
[----:B------:R-:W-:Y:S01]  /*ca50*/  IMAD.U32 R38, R38, 0x10000, RZ ;  /* 0x0001000026267824 */ /* 0x000fe200078e00ff */
[----:B------:R-:W-:Y:S01]  /*ca60*/  SHF.L.U32 R46, R46, 0x10, RZ ;  /* 0x000000102e2e7819 */ /* 0x000fe200000006ff */
[----:B------:R-:W-:Y:S02]  /*ca70*/  FADD.FTZ R48, R48, -R101 ;  /* 0x8000006530307221 */ /* 0x000fe40000010000 */
[----:B------:R-:W-:Y:S01]  /*ca80*/  FFMA.FTZ R38, R47, UR12, R38 ;  /* 0x0000000c2f267c23 */ /* 0x000fe20008010026 */
[----:B------:R-:W-:Y:S01]  /*ca90*/  HFMA2 R47, -RZ, RZ, 0, 0 ;  /* 0x00000000ff2f7431 */ /* 0x000fe200000001ff */
[----:B------:R-:W-:Y:S01]  /*caa0*/  @P2 PRMT R96, R96, 0x7632, R96 ;  /* 0x0000763260602816 */ /* 0x000fe20000000060 */
[----:B------:R-:W-:Y:S01]  /*cab0*/  FFMA.FTZ R48, R48, UR12, R46 ;  /* 0x0000000c30307c23 */ /* 0x000fe2000801002e */
[----:B------:R-:W-:Y:S01]  /*cac0*/  FMUL.FTZ R39, R38, UR5 ;  /* 0x0000000526277c20 */ /* 0x000fe20008410000 */
[----:B------:R-:W-:Y:S01]  /*cad0*/  HFMA2 R46, -RZ, RZ, 0, 0 ;  /* 0x00000000ff2e7431 */ /* 0x000fe200000001ff */
[----:B------:R-:W-:Y:S01]  /*cae0*/  @P2 SHF.L.U32 R38, R96, 0x10, RZ ;  /* 0x0000001060262819 */ /* 0x000fe200000006ff */
[----:B------:R-:W-:Y:S01]  /*caf0*/  FMUL.FTZ R48, R48, UR5 ;  /* 0x0000000530307c20 */ /* 0x000fe20008410000 */
[----:B------:R-:W-:Y:S01]  /*cb00*/  FMUL.FTZ R39, R39, UR4 ;  /* 0x0000000427277c20 */ /* 0x000fe20008410000 */
[----:B------:R-:W-:-:S03]  /*cb10*/  @P2 SHF.L.U32 R96, R122, 0x10, RZ ;  /* 0x000000107a602819 */ /* 0x000fc600000006ff */
[-C--:B------:R-:W-:Y:S01]  /*cb20*/  @P2 FMUL.FTZ R47, R38, R39.reuse ;  /* 0x00000027262f2220 */ /* 0x080fe20000410000 */
        /* <DEDUP_REMOVED lines=11> */
[-C--:B------:R-:W-:Y:S01]  /*cbe0*/  @P2 FMUL.FTZ R45, R41, R39.reuse ;  /* 0x00000027292d2220 */ /* 0x080fe20000410000 */
[----:B------:R-:W-:Y:S01]  /*cbf0*/  MOV R41, RZ ;  /* 0x000000ff00297202 */ /* 0x000fe20000000f00 */
[----:B------:R-:W-:Y:S01]  /*cc00*/  @P2 FMUL.FTZ R41, R96, R39 ;  /* 0x0000002760292220 */ /* 0x000fe20000410000 */
[----:B------:R-:W-:Y:S02]  /*cc10*/  LOP3.LUT P2, RZ, R112, 0xff000000, RZ, 0xc0, !PT ;  /* 0xff00000070ff7812 */ /* 0x000fe4000784c0ff */
[----:B------:R-:W-:-:S04]  /*cc20*/  PRMT R39, R53, 0x7632, R39 ;  /* 0x0000763235277816 */ /* 0x000fc80000000027 */
[----:B------:R-:W-:-:S05]  /*cc30*/  SHF.L.U32 R39, R39, 0x10, RZ ;  /* 0x0000001027277819 */ /* 0x000fca00000006ff */
[----:B------:R-:W-:Y:S01]  /*cc40*/  FFMA.FTZ R39, R49, UR12, R39 ;  /* 0x0000000c31277c23 */ /* 0x000fe20008010027 */
[----:B------:R-:W-:Y:S01]  /*cc50*/  HFMA2 R49, -RZ, RZ, 0, 0 ;  /* 0x00000000ff317431 */ /* 0x000fe200000001ff */
[----:B------:R-:W-:Y:S02]  /*cc60*/  @P2 PRMT R97, R97, 0x7632, R97 ;  /* 0x0000763261612816 */ /* 0x000fe40000000061 */
[----:B------:R-:W-:Y:S01]  /*cc70*/  FMUL.FTZ R42, R39, UR5 ;  /* 0x00000005272a7c20 */ /* 0x000fe20008410000 */
[----:B------:R-:W-:Y:S02]  /*cc80*/  @P2 SHF.L.U32 R96, R121, 0x10, RZ ;  /* 0x0000001079602819 */ /* 0x000fe400000006ff */
[----:B------:R-:W-:Y:S01]  /*cc90*/  @P2 SHF.L.U32 R39, R97, 0x10, RZ ;  /* 0x0000001061272819 */ /* 0x000fe200000006ff */
[----:B------:R-:W-:Y:S01]  /*cca0*/  FMUL.FTZ R42, R42, UR4 ;  /* 0x000000042a2a7c20 */ /* 0x000fe20008410000 */
[----:B------:R-:W-:-:S03]  /*ccb0*/  @P4 IMAD.U32 R97, R91, 0x10000, RZ ;  /* 0x000100005b614824 */ /* 0x000fc600078e00ff */
[-C--:B------:R-:W-:Y:S01]  /*ccc0*/  @P2 FMUL.FTZ R49, R39, R42.reuse ;  /* 0x0000002a27312220 */ /* 0x080fe20000410000 */
[----:B------:R-:W-:Y:S01]  /*ccd0*/  MOV R39, RZ ;  /* 0x000000ff00277202 */ /* 0x000fe20000000f00 */
[----:B------:R-:W-:Y:S01]  /*cce0*/  @P2 FMUL.FTZ R39, R96, R42 ;  /* 0x0000002a60272220 */ /* 0x000fe20000410000 */
[----:B------:R-:W-:Y:S01]  /*ccf0*/  IMAD.U32 R42, R54, 0x10000, RZ ;  /* 0x00010000362a7824 */ /* 0x000fe200078e00ff */
[----:B------:R-:W-:-:S03]  /*cd00*/  LOP3.LUT P2, RZ, R113, 0xff, RZ, 0xc0, !PT ;  /* 0x000000ff71ff7812 */ /* 0x000fc6000784c0ff */
[----:B------:R-:W-:Y:S01]  /*cd10*/  FFMA.FTZ R42, R50, UR12, R42 ;  /* 0x0000000c322a7c23 */ /* 0x000fe2000801002a */
[----:B------:R-:W-:Y:S01]  /*cd20*/  HFMA2 R50, -RZ, RZ, 0, 0 ;  /* 0x00000000ff327431 */ /* 0x000fe200000001ff */
[----:B------:R-:W-:Y:S02]  /*cd30*/  F2FP.BF16.F32.PACK_AB R41, R39, R41 ;  /* 0x000000292729723e */ /* 0x000fe400000010ff */
[----:B------:R-:W-:-:S04]  /*cd40*/  FMUL.FTZ R42, R42, UR5 ;  /* 0x000000052a2a7c20 */ /* 0x000fc80008410000 */
[----:B------:R-:W-:Y:S02]  /*cd50*/  FMUL.FTZ R43, R42, UR4 ;  /* 0x000000042a2b7c20 */ /* 0x000fe40008410000 */
[----:B------:R-:W-:Y:S02]  /*cd60*/  @P2 SHF.L.U32 R42, R98, 0x10, RZ ;  /* 0x00000010622a2819 */ /* 0x000fe400000006ff */
[----:B------:R-:W-:Y:S02]  /*cd70*/  @P2 SHF.L.U32 R96, R90, 0x10, RZ ;  /* 0x000000105a602819 */ /* 0x000fe400000006ff */
[----:B------:R-:W-:Y:S01]  /*cd80*/  @P3 PRMT R98, R98, 0x7632, R98 ;  /* 0x0000763262623816 */ /* 0x000fe20000000062 */
[-C--:B------:R-:W-:Y:S01]  /*cd90*/  @P2 FMUL.FTZ R50, R42, R43.reuse ;  /* 0x0000002b2a322220 */ /* 0x080fe20000410000 */
[----:B------:R-:W-:Y:S01]  /*cda0*/  MOV R42, RZ ;  /* 0x000000ff002a7202 */ /* 0x000fe20000000f00 */
[----:B------:R-:W-:Y:S01]  /*cdb0*/  @P2 FMUL.FTZ R42, R96, R43 ;  /* 0x0000002b602a2220 */ /* 0x000fe20000410000 */
[----:B------:R-:W-:Y:S01]  /*cdc0*/  FADD.FTZ R43, R44, -R51 ;  /* 0x800000332c2b7221 */ /* 0x000fe20000010000 */
[----:B------:R-:W-:-:S02]  /*cdd0*/  PRMT R44, R54, 0x7632, R44 ;  /* 0x00007632362c7816 */ /* 0x000fc4000000002c */
[----:B------:R-:W-:Y:S02]  /*cde0*/  @P3 SHF.L.U32 R96, R120, 0x10, RZ ;  /* 0x0000001078603819 */ /* 0x000fe400000006ff */
[----:B------:R-:W-:Y:S02]  /*cdf0*/  SHF.L.U32 R44, R44, 0x10, RZ ;  /* 0x000000102c2c7819 */ /* 0x000fe400000006ff */
[----:B------:R-:W-:-:S03]  /*ce00*/  ISETP.GE.U32.AND P2, PT, R112, RZ, PT ;  /* 0x000000ff7000720c */ /* 0x000fc60003f46070 */
[----:B------:R-:W-:Y:S01]  /*ce10*/  FFMA.FTZ R43, R43, UR12, R44 ;  /* 0x0000000c2b2b7c23 */ /* 0x000fe2000801002c */
[----:B------:R-:W-:Y:S01]  /*ce20*/  HFMA2 R44, -RZ, RZ, 0, 0 ;  /* 0x00000000ff2c7431 */ /* 0x000fe200000001ff */
[----:B------:R-:W-:Y:S02]  /*ce30*/  ISETP.GE.U32.AND.EX P2, PT, R113, 0x1000000, PT, P2 ;  /* 0x010000007100780c */ /* 0x000fe40003f46120 */
[----:B------:R-:W-:Y:S01]  /*ce40*/  FMUL.FTZ R51, R43, UR5 ;  /* 0x000000052b337c20 */ /* 0x000fe20008410000 */
[----:B------:R-:W-:Y:S01]  /*ce50*/  @P3 SHF.L.U32 R43, R98, 0x10, RZ ;  /* 0x00000010622b3819 */ /* 0x000fe200000006ff */
[----:B------:R-:W-:Y:S01]  /*ce60*/  FMUL.FTZ R98, R48, UR4 ;  /* 0x0000000430627c20 */ /* 0x000fe20008410000 */
[----:B------:R-:W-:Y:S01]  /*ce70*/  MOV R48, RZ ;  /* 0x000000ff00307202 */ /* 0x000fe20000000f00 */
[----:B------:R-:W-:-:S04]  /*ce80*/  FMUL.FTZ R51, R51, UR4 ;  /* 0x0000000433337c20 */ /* 0x000fc80008410000 */
[-C--:B------:R-:W-:Y:S01]  /*ce90*/  @P3 FMUL.FTZ R44, R43, R51.reuse ;  /* 0x000000332b2c3220 */ /* 0x080fe20000410000 */
[----:B------:R-:W-:Y:S01]  /*cea0*/  MOV R43, RZ ;  /* 0x000000ff002b7202 */ /* 0x000fe20000000f00 */
[----:B------:R-:W-:Y:S01]  /*ceb0*/  @P3 FMUL.FTZ R43, R96, R51 ;  /* 0x00000033602b3220 */ /* 0x000fe20000410000 */
[----:B------:R-:W-:Y:S02]  /*cec0*/  SHF.L.U32 R96, R55, 0x10, RZ ;  /* 0x0000001037607819 */ /* 0x000fe400000006ff */
[----:B------:R-:W-:Y:S02]  /*ced0*/  @P4 SHF.L.U32 R51, R99, 0x10, RZ ;  /* 0x0000001063334819 */ /* 0x000fe400000006ff */
[----:B------:R-:W-:Y:S01]  /*cee0*/  F2FP.BF16.F32.PACK_AB R42, R43, R42 ;  /* 0x0000002a2b2a723e */ /* 0x000fe200000010ff */
[----:B------:R-:W-:-:S04]  /*cef0*/  FFMA.FTZ R96, R100, UR12, R96 ;  /* 0x0000000c64607c23 */ /* 0x000fc80008010060 */
[----:B------:R-:W-:-:S04]  /*cf00*/  FMUL.FTZ R96, R96, UR5 ;  /* 0x0000000560607c20 */ /* 0x000fc80008410000 */
[----:B------:R-:W-:-:S04]  /*cf10*/  FMUL.FTZ R96, R96, UR4 ;  /* 0x0000000460607c20 */ /* 0x000fc80008410000 */
[-C--:B------:R-:W-:Y:S01]  /*cf20*/  @P4 FMUL.FTZ R46, R51, R96.reuse ;  /* 0x00000060332e4220 */ /* 0x080fe20000410000 */
[----:B------:R-:W-:Y:S01]  /*cf30*/  MOV R51, RZ ;  /* 0x000000ff00337202 */ /* 0x000fe20000000f00 */
[----:B------:R-:W-:Y:S01]  /*cf40*/  @P4 FMUL.FTZ R51, R97, R96 ;  /* 0x0000006061334220 */ /* 0x000fe20000410000 */
[----:B------:R-:W-:Y:S01]  /*cf50*/  @P2 PRMT R97, R99, 0x7632, R97 ;  /* 0x0000763263612816 */ /* 0x000fe20000000061 */
[----:B------:R-:W-:Y:S01]  /*cf60*/  HFMA2 R96, -RZ, RZ, 0, 0 ;  /* 0x00000000ff607431 */ /* 0x000fe200000001ff */
[----:B------:R-:W-:Y:S02]  /*cf70*/  @P2 SHF.L.U32 R99, R119, 0x10, RZ ;  /* 0x0000001077632819 */ /* 0x000fe400000006ff */
[----:B------:R-:W-:-:S03]  /*cf80*/  @P2 SHF.L.U32 R97, R97, 0x10, RZ ;  /* 0x0000001061612819 */ /* 0x000fc600000006ff */
[-C--:B------:R-:W-:Y:S02]  /*cf90*/  @P2 FMUL.FTZ R96, R99, R98.reuse ;  /* 0x0000006263602220 */ /* 0x080fe40000410000 */
[----:B------:R-:W-:-:S03]  /*cfa0*/  @P2 FMUL.FTZ R48, R97, R98 ;  /* 0x0000006261302220 */ /* 0x000fc60000410000 */
[----:B------:R-:W-:-:S07]  /*cfb0*/  F2FP.BF16.F32.PACK_AB R43, R96, R51 ;  /* 0x00000033602b723e */ /* 0x000fce00000010ff */
.L_x_1195:
[----:B------:R-:W1:Y:S02]  /*cfc0*/  @P0 LDC.64 R38, c[0x0][0x478] ;  /* 0x00011e00ff260b82 */ /* 0x000e640000000a00 */
[----:B-1----:R-:W-:-:S05]  /*cfd0*/  @P0 IMAD.WIDE.U32 R38, R37, 0x10, R38 ;  /* 0x0000001025260825 */ /* 0x002fca00078e0026 */
[----:B------:R1:W-:Y:S02]  /*cfe0*/  @P0 STG.E.128 desc[UR14][R38.64], R92 ;  /* 0x0000005c26000986 */ /* 0x0003e4000c101d0e */
[----:B-1----:R-:W-:-:S05]  /*cff0*/  MOV R38, 0x10 ;  /* 0x0000001000267802 */ /* 0x002fca0000000f00 */
[----:B------:R-:W-:-:S05]  /*d000*/  IMAD.WIDE.U32 R38, R37, R38, UR26 ;  /* 0x0000001a25267e25 */ /* 0x000fca000f8e0026 */
[----:B------:R1:W-:Y:S02]  /*d010*/  STG.E.128 desc[UR14][R38.64], R40 ;  /* 0x0000002826007986 */ /* 0x0003e4000c101d0e */
.L_x_1185:
        /* <DEDUP_REMOVED lines=37> */
[----:B------:R-:W-:Y:S01]  /*d270*/  PLOP3.LUT P1, PT, P1, PT, PT, 0x8, 0x80 ;  /* 0x000000000080781c */ /* 0x000fe20000f2e170 */
[----:B------:R-:W-:Y:S01]  /*d280*/  FADD.FTZ R211, R49, R211 ;  /* 0x000000d331d37221 */ /* 0x000fe20000010000 */
[----:B------:R-:W-:Y:S01]  /*d290*/  FADD.FTZ R205, R50, R205 ;  /* 0x000000cd32cd7221 */ /* 0x000fe20000010000 */
[----:B------:R-:W-:Y:S01]  /*d2a0*/  FADD.FTZ R206, R44, R206 ;  /* 0x000000ce2cce7221 */ /* 0x000fe20000010000 */
[----:B------:R-:W-:Y:S01]  /*d2b0*/  FADD.FTZ R207, R46, R207 ;  /* 0x000000cf2ecf7221 */ /* 0x000fe20000010000 */
[----:B------:R-:W-:Y:S01]  /*d2c0*/  FADD.FTZ R208, R48, R208 ;  /* 0x000000d030d07221 */ /* 0x000fe20000010000 */
[----:B------:R-:W-:Y:S07]  /*d2d0*/  BRA.U !UP1, `(.L_x_1196) ;  /* 0xffffff3d09d47547 */ /* 0x000fee000b83ffff */
[----:B------:R3:W5:Y:S01]  /*d2e0*/  LDL.LU R84, [R1] ;  /* 0x0000000001547983 */ /* 0x0007620000300800 */
[----:B------:R-:W-:Y:S01]  /*d2f0*/  MOV R37, R35 ;  /* 0x0000002300257202 */ /* 0x000fe20000000f00 */
[----:B------:R-:W-:Y:S01]  /*d300*/  IMAD.MOV.U32 R56, RZ, RZ, R187 ;  /* 0x000000ffff387224 */ /* 0x000fe200078e00bb */
[----:B-12---:R-:W-:Y:S01]  /*d310*/  MOV R38, R34 ;  /* 0x0000002200267202 */ /* 0x006fe20000000f00 */
[----:B------:R3:W5:Y:S01]  /*d320*/  LDL.LU R85, [R1+0x4] ;  /* 0x0000040001557983 */ /* 0x0007620000300800 */
[----:B------:R-:W-:Y:S01]  /*d330*/  MOV R39, R33 ;  /* 0x0000002100277202 */ /* 0x000fe20000000f00 */
[----:B------:R-:W-:Y:S01]  /*d340*/  IMAD.MOV.U32 R34, RZ, RZ, R30 ;  /* 0x000000ffff227224 */ /* 0x000fe200078e001e */
[----:B------:R-:W-:Y:S01]  /*d350*/  MOV R33, R31 ;  /* 0x0000001f00217202 */ /* 0x000fe20000000f00 */
[----:B------:R3:W5:Y:S01]  /*d360*/  LDL.LU R86, [R1+0x8] ;  /* 0x0000080001567983 */ /* 0x0007620000300800 */
[----:B------:R-:W-:Y:S01]  /*d370*/  MOV R35, R29 ;  /* 0x0000001d00237202 */ /* 0x000fe20000000f00 */
[----:B------:R-:W-:Y:S01]  /*d380*/  IMAD.MOV.U32 R78, RZ, RZ, R247 ;  /* 0x000000ffff4e7224 */ /* 0x000fe200078e00f7 */
        /* <DEDUP_REMOVED lines=89> */
[----:B---3--:R-:W-:-:S07]  /*d920*/  MOV R95, R221 ;  /* 0x000000dd005f7202 */ /* 0x008fce0000000f00 */
.L_x_1173:
        /* <DEDUP_REMOVED lines=42> */
.L_x_1197:
        /* <DEDUP_REMOVED lines=11> */
.L_x_19289:


//--------------------- .text._ZN10layer_norm22ln_bwd_finalize_kernelINS_22Kernel_traits_finalizeILj5120E13__nv_bfloat16S2_S2_S2_fjLb1ELj1024ELj4ENS_18Kernel_traits_baseILj5120ES2_S2_S2_S2_fjLj1024EEEEELb1ELb0EEEvNS_9BwdParamsE --------------------------
	.section	.text._ZN10layer_norm22ln_bwd_finalize_kernelINS_22Kernel_traits_finalizeILj5120E13__nv_bfloat16S2_S2_S2_fjLb1ELj1024ELj4ENS_18Kernel_traits_baseILj5120ES2_S2_S2_S2_fjLj1024EEEEELb1ELb0EEEvNS_9BwdParamsE,"ax",@progbits
	.align	128
        .global         _ZN10layer_norm22ln_bwd_finalize_kernelINS_22Kernel_traits_finalizeILj5120E13__nv_bfloat16S2_S2_S2_fjLb1ELj1024ELj4ENS_18Kernel_traits_baseILj5120ES2_S2_S2_S2_fjLj1024EEEEELb1ELb0EEEvNS_9BwdParamsE
        .type           _ZN10layer_norm22ln_bwd_finalize_kernelINS_22Kernel_traits_finalizeILj5120E13__nv_bfloat16S2_S2_S2_fjLb1ELj1024ELj4ENS_18Kernel_traits_baseILj5120ES2_S2_S2_S2_fjLj1024EEEEELb1ELb0EEEvNS_9BwdParamsE,@function
        .size           _ZN10layer_norm22ln_bwd_finalize_kernelINS_22Kernel_traits_finalizeILj5120E13__nv_bfloat16S2_S2_S2_fjLb1ELj1024ELj4ENS_18Kernel_traits_baseILj5120ES2_S2_S2_S2_fjLj1024EEEEELb1ELb0EEEvNS_9BwdParamsE,(.L_x_19290 - _ZN10layer_norm22ln_bwd_finalize_kernelINS_22Kernel_traits_finalizeILj5120E13__nv_bfloat16S2_S2_S2_fjLb1ELj1024ELj4ENS_18Kernel_traits_baseILj5120ES2_S2_S2_S2_fjLj1024EEEEELb1ELb0EEEvNS_9BwdParamsE)
        .other          _ZN10layer_norm22ln_bwd_finalize_kernelINS_22Kernel_traits_finalizeILj5120E13__nv_bfloat16S2_S2_S2_fjLb1ELj1024ELj4ENS_18Kernel_traits_baseILj5120ES2_S2_S2_S2_fjLj1024EEEEELb1ELb0EEEvNS_9BwdParamsE,@"STO_CUDA_ENTRY STV_DEFAULT"
_ZN10layer_norm22ln_bwd_finalize_kernelINS_22Kernel_traits_finalizeILj5120E13__nv_bfloat16S2_S2_S2_fjLb1ELj1024ELj4ENS_18Kernel_traits_baseILj5120ES2_S2_S2_S2_fjLj1024EEEEELb1ELb0EEEvNS_9BwdParamsE:
.text._ZN10layer_norm22ln_bwd_finalize_kernelINS_22Kernel_traits_finalizeILj5120E13__nv_bfloat16S2_S2_S2_fjLb1ELj1024ELj4ENS_18Kernel_traits_baseILj5120ES2_S2_S2_S2_fjLj1024EEEEELb1ELb0EEEvNS_9BwdParamsE:
        /* <DEDUP_REMOVED lines=11> */
[----:B------:R-:W-:Y:S01]  /*00b0*/  HFMA2 R26, -RZ, RZ, 0, 0 ;  /* 0x00000000ff1a7431 */ /* 0x000fe200000001ff */
[----:B------:R-:W2:Y:S01]  /*00c0*/  LDCU.64 UR6, c[0x0][0x358] ;  /* 0x00006b00ff0677ac */ /* 0x000ea20008000a00 */
[----:B------:R-:W-:Y:S01]  /*00d0*/  HFMA2 R8, -RZ, RZ, 0, 0 ;  /* 0x00000000ff087431 */ /* 0x000fe200000001ff */
[----:B------:R-:W-:Y:S02]  /*00e0*/  LOP3.LUT R6, R2, 0x1f, RZ, 0xc0, !PT ;  /* 0x0000001f02067812 */ /* 0x000fe400078ec0ff */
[----:B------:R-:W-:Y:S02]  /*00f0*/  MOV R25, RZ ;  /* 0x000000ff00197202 */ /* 0x000fe40000000f00 */
[----:B-1----:R-:W-:-:S04]  /*0100*/  ISETP.GE.U32.AND P0, PT, R5, UR8, PT ;  /* 0x0000000805007c0c */ /* 0x002fc8000bf06070 */
[----:B0-----:R-:W-:-:S13]  /*0110*/  ISETP.GE.U32.OR P0, PT, R3, R4, P0 ;  /* 0x000000040300720c */ /* 0x001fda0000706470 */
[----:B--2---:R-:W-:Y:S05]  /*0120*/  @P0 BRA `(.L_x_1199) ;  /* 0x0000000c00740947 */ /* 0x004fea0003800000 */
[----:B------:R-:W-:Y:S01]  /*0130*/  LOP3.LUT R10, R5, 0x20, RZ, 0xfc, !PT ;  /* 0x00000020050a7812 */ /* 0x000fe200078efcff */
[----:B------:R-:W-:Y:S01]  /*0140*/  BSSY.RECONVERGENT B1, `(.L_x_1200) ;  /* 0x000007c000017945 */ /* 0x000fe20003800200 */
[-C--:B------:R-:W-:Y:S02]  /*0150*/  LOP3.LUT R8, RZ, R5.reuse, RZ, 0x33, !PT ;  /* 0x00000005ff087212 */ /* 0x080fe400078e33ff */
[----:B------:R-:W-:Y:S02]  /*0160*/  VIMNMX.U32 R9, PT, PT, R10, UR8, !PT ;  /* 0x000000080a097c48 */ /* 0x000fe4000ffe0000 */
[----:B------:R-:W-:Y:S02]  /*0170*/  MOV R7, R5 ;  /* 0x0000000500077202 */ /* 0x000fe40000000f00 */
[----:B------:R-:W-:Y:S02]  /*0180*/  IADD3 R9, PT, PT, R9, R8, RZ ;  /* 0x0000000809097210 */ /* 0x000fe40007ffe0ff */
[----:B------:R-:W-:-:S02]  /*0190*/  MOV R8, RZ ;  /* 0x000000ff00087202 */ /* 0x000fc40000000f00 */
[C---:B------:R-:W-:Y:S02]  /*01a0*/  ISETP.GE.U32.AND P0, PT, R9.reuse, 0xe0, PT ;  /* 0x000000e00900780c */ /* 0x040fe40003f06070 */
[----:B------:R-:W-:Y:S02]  /*01b0*/  MOV R25, RZ ;  /* 0x000000ff00197202 */ /* 0x000fe40000000f00 */
[----:B------:R-:W-:Y:S02]  /*01c0*/  MOV R26, RZ ;  /* 0x000000ff001a7202 */ /* 0x000fe40000000f00 */
[----:B------:R-:W-:-:S07]  /*01d0*/  LEA.HI R11, R9, 0x1, RZ, 0x1b ;  /* 0x00000001090b7811 */ /* 0x000fce00078fd8ff */
[----:B------:R-:W-:Y:S05]  /*01e0*/  @!P0 BRA `(.L_x_1201) ;  /* 0x0000000400c48947 */ /* 0x000fea0003800000 */
[C---:B------:R-:W-:Y:S01]  /*01f0*/  LOP3.LUT R15, R5.reuse, 0x80, RZ, 0xfc, !PT ;  /* 0x00000080050f7812 */ /* 0x040fe200078efcff */
[-CC-:B------:R-:W-:Y:S01]  /*0200*/  IMAD R29, R10, R4.reuse, R13.reuse ;  /* 0x000000040a1d7224 */ /* 0x180fe200078e020d */
[C---:B------:R-:W-:Y:S01]  /*0210*/  LOP3.LUT R19, R5.reuse, 0xa0, RZ, 0xfc, !PT ;  /* 0x000000a005137812 */ /* 0x040fe200078efcff */
[CCC-:B------:R-:W-:Y:S01]  /*0220*/  IMAD R10, R5.reuse, R4.reuse, R13.reuse ;  /* 0x00000004050a7224 */ /* 0x1c0fe200078e020d */
[----:B------:R-:W-:Y:S01]  /*0230*/  LOP3.LUT R17, R5, 0xc0, RZ, 0xfc, !PT ;  /* 0x000000c005117812 */ /* 0x000fe200078efcff */
[-CC-:B------:R-:W-:Y:S01]  /*0240*/  IMAD R15, R15, R4.reuse, R13.reuse ;  /* 0x000000040f0f7224 */ /* 0x180fe200078e020d */
        /* <DEDUP_REMOVED lines=8> */
[----:B------:R-:W-:Y:S01]  /*02d0*/  MOV R8, RZ ;  /* 0x000000ff00087202 */ /* 0x000fe20000000f00 */
[----:B------:R-:W-:Y:S01]  /*02e0*/  IMAD R23, R23, R4, R13 ;  /* 0x0000000417177224 */ /* 0x000fe200078e020d */
[----:B------:R-:W-:-:S02]  /*02f0*/  MOV R7, R5 ;  /* 0x0000000500077202 */ /* 0x000fc40000000f00 */
[C---:B------:R-:W-:Y:S02]  /*0300*/  IADD3 R13, PT, PT, R6.reuse, R29, RZ ;  /* 0x0000001d060d7210 */ /* 0x040fe40007ffe0ff */
[----:B------:R-:W-:Y:S02]  /*0310*/  IADD3 R10, PT, PT, R6, R10, RZ ;  /* 0x0000000a060a7210 */ /* 0x000fe40007ffe0ff */
[----:B------:R-:W-:Y:S02]  /*0320*/  IADD3 R24, PT, PT, -R24, RZ, RZ ;  /* 0x000000ff18187210 */ /* 0x000fe40007ffe1ff */
[C---:B------:R-:W-:Y:S02]  /*0330*/  IADD3 R22, PT, PT, R6.reuse, R15, RZ ;  /* 0x0000000f06167210 */ /* 0x040fe40007ffe0ff */
[C---:B------:R-:W-:Y:S02]  /*0340*/  IADD3 R19, PT, PT, R6.reuse, R19, RZ ;  /* 0x0000001306137210 */ /* 0x040fe40007ffe0ff */
[----:B------:R-:W-:-:S02]  /*0350*/  IADD3 R20, PT, PT, R6, R17, RZ ;  /* 0x0000001106147210 */ /* 0x000fc40007ffe0ff */
[C---:B------:R-:W-:Y:S02]  /*0360*/  IADD3 R21, PT, PT, R6.reuse, R21, RZ ;  /* 0x0000001506157210 */ /* 0x040fe40007ffe0ff */
[C---:B------:R-:W-:Y:S02]  /*0370*/  IADD3 R12, PT, PT, R6.reuse, R27, RZ ;  /* 0x0000001b060c7210 */ /* 0x040fe40007ffe0ff */
[----:B------:R-:W-:-:S07]  /*0380*/  IADD3 R23, PT, PT, R6, R23, RZ ;  /* 0x0000001706177210 */ /* 0x000fce0007ffe0ff */
.L_x_1202:
[----:B------:R-:W0:Y:S02]  /*0390*/  LDC.64 R14, c[0x0][0x440] ;  /* 0x00011000ff0e7b82 */ /* 0x000e240000000a00 */
[----:B0-----:R-:W-:-:S05]  /*03a0*/  IMAD.WIDE.U32 R16, R10, 0x4, R14 ;  /* 0x000000040a107825 */ /* 0x001fca00078e000e */
[----:B------:R0:W2:Y:S02]  /*03b0*/  LDG.E R27, desc[UR6][R16.64] ;  /* 0x00000006101b7981 */ /* 0x0000a4000c1e1900 */
[----:B0-----:R-:W-:-:S05]  /*03c0*/  IMAD.WIDE.U32 R16, R13, 0x4, R14 ;  /* 0x000000040d107825 */ /* 0x001fca00078e000e */
[----:B------:R0:W3:Y:S02]  /*03d0*/  LDG.E R18, desc[UR6][R16.64] ;  /* 0x0000000610127981 */ /* 0x0000e4000c1e1900 */
[----:B0-----:R-:W-:-:S05]  /*03e0*/  IMAD.WIDE.U32 R16, R12, 0x4, R14 ;  /* 0x000000040c107825 */ /* 0x001fca00078e000e */
[----:B------:R0:W4:Y:S02]  /*03f0*/  LDG.E R29, desc[UR6][R16.64] ;  /* 0x00000006101d7981 */ /* 0x000124000c1e1900 */
[----:B0-----:R-:W-:-:S04]  /*0400*/  IMAD.WIDE.U32 R16, R23, 0x4, R14 ;  /* 0x0000000417107825 */ /* 0x001fc800078e000e */
[----:B--2---:R-:W-:-:S04]  /*0410*/  FADD.FTZ R27, R27, R8 ;  /* 0x000000081b1b7221 */ /* 0x004fc80000010000 */
[----:B---3--:R-:W-:Y:S02]  /*0420*/  FADD.FTZ R18, R27, R18 ;  /* 0x000000121b127221 */ /* 0x008fe40000010000 */
[----:B------:R0:W2:Y:S02]  /*0430*/  LDG.E R27, desc[UR6][R16.64] ;  /* 0x00000006101b7981 */ /* 0x0000a4000c1e1900 */
[----:B0-----:R-:W-:-:S04]  /*0440*/  IMAD.WIDE.U32 R16, R22, 0x4, R14 ;  /* 0x0000000416107825 */ /* 0x001fc800078e000e */
[----:B----4-:R-:W-:Y:S02]  /*0450*/  FADD.FTZ R18, R18, R29 ;  /* 0x0000001d12127221 */ /* 0x010fe40000010000 */
[----:B------:R0:W3:Y:S02]  /*0460*/  LDG.E R29, desc[UR6][R16.64] ;  /* 0x00000006101d7981 */ /* 0x0000e4000c1e1900 */
[----:B0-----:R-:W-:-:S04]  /*0470*/  IMAD.WIDE.U32 R16, R19, 0x4, R14 ;  /* 0x0000000413107825 */ /* 0x001fc800078e000e */
[----:B--2---:R-:W-:Y:S02]  /*0480*/  FADD.FTZ R18, R18, R27 ;  /* 0x0000001b12127221 */ /* 0x004fe40000010000 */
[----:B------:R0:W2:Y:S02]  /*0490*/  LDG.E R27, desc[UR6][R16.64] ;  /* 0x00000006101b7981 */ /* 0x0000a4000c1e1900 */
[----:B0-----:R-:W-:-:S05]  /*04a0*/  IMAD.WIDE.U32 R16, R20, 0x4, R14 ;  /* 0x0000000414107825 */ /* 0x001fca00078e000e */
[----:B------:R0:W4:Y:S02]  /*04b0*/  LDG.E R8, desc[UR6][R16.64] ;  /* 0x0000000610087981 */ /* 0x000124000c1e1900 */
[----:B0-----:R-:W0:Y:S01]  /*04c0*/  LDC.64 R16, c[0x0][0x448] ;  /* 0x00011200ff107b82 */ /* 0x001e220000000a00 */
[----:B---3--:R-:W-:Y:S01]  /*04d0*/  FADD.FTZ R18, R18, R29 ;  /* 0x0000001d12127221 */ /* 0x008fe20000010000 */
[----:B------:R-:W-:-:S04]  /*04e0*/  IMAD.WIDE.U32 R14, R21, 0x4, R14 ;  /* 0x00000004150e7825 */ /* 0x000fc800078e000e */
[----:B--2---:R-:W-:Y:S02]  /*04f0*/  FADD.FTZ R27, R18, R27 ;  /* 0x0000001b121b7221 */ /* 0x004fe40000010000 */
[----:B------:R0:W2:Y:S02]  /*0500*/  LDG.E R18, desc[UR6][R14.64] ;  /* 0x000000060e127981 */ /* 0x0000a4000c1e1900 */
[----:B0-----:R-:W-:-:S05]  /*0510*/  IMAD.WIDE.U32 R14, R10, 0x4, R16 ;  /* 0x000000040a0e7825 */ /* 0x001fca00078e0010 */
[----:B------:R0:W3:Y:S02]  /*0520*/  LDG.E R28, desc[UR6][R14.64] ;  /* 0x000000060e1c7981 */ /* 0x0000e4000c1e1900 */
[----:B0-----:R-:W-:-:S04]  /*0530*/  IMAD.WIDE.U32 R14, R13, 0x4, R16 ;  /* 0x000000040d0e7825 */ /* 0x001fc800078e0010 */
[----:B---3--:R-:W-:Y:S02]  /*0540*/  FADD.FTZ R28, R28, R25 ;  /* 0x000000191c1c7221 */ /* 0x008fe40000010000 */
        /* <DEDUP_REMOVED lines=11> */
[----:B----4-:R-:W-:Y:S01]  /*0600*/  FADD.FTZ R8, R27, R8 ;  /* 0x000000081b087221 */ /* 0x010fe20000010000 */
[----:B---3--:R-:W-:Y:S02]  /*0610*/  FADD.FTZ R25, R25, R28 ;  /* 0x0000001c19197221 */ /* 0x008fe40000010000 */
[----:B------:R0:W3:Y:S02]  /*0620*/  LDG.E R28, desc[UR6][R14.64] ;  /* 0x000000060e1c7981 */ /* 0x0000e4000c1e1900 */
[----:B0-----:R-:W-:-:S05]  /*0630*/  IMAD.WIDE.U32 R14, R20, 0x4, R16 ;  /* 0x00000004140e7825 */ /* 0x001fca00078e0010 */
[----:B------:R0:W4:Y:S02]  /*0640*/  LDG.E R27, desc[UR6][R14.64] ;  /* 0x000000060e1b7981 */ /* 0x000124000c1e1900 */
[----:B0-----:R-:W0:Y:S01]  /*0650*/  LDC.64 R14, c[0x0][0x460] ;  /* 0x00011800ff0e7b82 */ /* 0x001e220000000a00 */
[----:B------:R-:W-:-:S04]  /*0660*/  IMAD.WIDE.U32 R16, R21, 0x4, R16 ;  /* 0x0000000415107825 */ /* 0x000fc800078e0010 */
[----:B--2---:R-:W-:Y:S02]  /*0670*/  FADD.FTZ R8, R8, R18 ;  /* 0x0000001208087221 */ /* 0x004fe40000010000 */
[----:B------:R0:W2:Y:S02]  /*0680*/  LDG.E R18, desc[UR6][R16.64] ;  /* 0x0000000610127981 */ /* 0x0000a4000c1e1900 */
[----:B0-----:R-:W-:-:S04]  /*0690*/  IMAD.WIDE.U32 R16, R10, 0x4, R14 ;  /* 0x000000040a107825 */ /* 0x001fc800078e000e */
[----:B---3--:R-:W-:-:S04]  /*06a0*/  FADD.FTZ R25, R25, R28 ;  /* 0x0000001c19197221 */ /* 0x008fc80000010000 */
[----:B----4-:R-:W-:Y:S02]  /*06b0*/  FADD.FTZ R25, R25, R27 ;  /* 0x0000001b19197221 */ /* 0x010fe40000010000 */
        /* <DEDUP_REMOVED lines=17> */
[----:B------:R-:W-:-:S06]  /*07d0*/  IMAD.WIDE.U32 R14, R21, 0x4, R14 ;  /* 0x00000004150e7825 */ /* 0x000fcc00078e000e */
[----:B------:R-:W4:Y:S01]  /*07e0*/  LDG.E R15, desc[UR6][R14.64] ;  /* 0x000000060e0f7981 */ /* 0x000f22000c1e1900 */
[----:B---3--:R-:W-:-:S03]  /*07f0*/  FADD.FTZ R26, R26, R27 ;  /* 0x0000001b1a1a7221 */ /* 0x008fc60000010000 */
[----:B------:R-:W3:Y:S01]  /*0800*/  LDG.E R27, desc[UR6][R16.64] ;  /* 0x00000006101b7981 */ /* 0x000ee2000c1e1900 */
[----:B------:R-:W-:-:S04]  /*0810*/  IADD3 R24, PT, PT, R24, 0x8, RZ ;  /* 0x0000000818187810 */ /* 0x000fc80007ffe0ff */
[----:B------:R-:W-:Y:S01]  /*0820*/  ISETP.NE.AND P0, PT, R24, RZ, PT ;  /* 0x000000ff1800720c */ /* 0x000fe20003f05270 */
[----:B--2---:R-:W-:Y:S01]  /*0830*/  FADD.FTZ R25, R25, R18 ;  /* 0x0000001219197221 */ /* 0x004fe20000010000 */
[----:B------:R-:W-:Y:S02]  /*0840*/  IADD3 R7, PT, PT, R7, 0x100, RZ ;  /* 0x0000010007077810 */ /* 0x000fe40007ffe0ff */
[C---:B------:R-:W-:Y:S02]  /*0850*/  LEA R10, R4.reuse, R10, 0x8 ;  /* 0x0000000a040a7211 */ /* 0x040fe400078e40ff */
[C---:B------:R-:W-:Y:S02]  /*0860*/  LEA R13, R4.reuse, R13, 0x8 ;  /* 0x0000000d040d7211 */ /* 0x040fe400078e40ff */
[C---:B------:R-:W-:Y:S02]  /*0870*/  LEA R12, R4.reuse, R12, 0x8 ;  /* 0x0000000c040c7211 */ /* 0x040fe400078e40ff */
[----:B------:R-:W-:-:S02]  /*0880*/  LEA R23, R4, R23, 0x8 ;  /* 0x0000001704177211 */ /* 0x000fc400078e40ff */
[C---:B------:R-:W-:Y:S02]  /*0890*/  LEA R22, R4.reuse, R22, 0x8 ;  /* 0x0000001604167211 */ /* 0x040fe400078e40ff */
[C---:B------:R-:W-:Y:S02]  /*08a0*/  LEA R19, R4.reuse, R19, 0x8 ;  /* 0x0000001304137211 */ /* 0x040fe400078e40ff */
[C---:B------:R-:W-:Y:S02]  /*08b0*/  LEA R20, R4.reuse, R20, 0x8 ;  /* 0x0000001404147211 */ /* 0x040fe400078e40ff */
[----:B------:R-:W-:Y:S01]  /*08c0*/  LEA R21, R4, R21, 0x8 ;  /* 0x0000001504157211 */ /* 0x000fe200078e40ff */
[----:B---3--:R-:W-:-:S04]  /*08d0*/  FADD.FTZ R26, R26, R27 ;  /* 0x0000001b1a1a7221 */ /* 0x008fc80000010000 */
[----:B----4-:R-:W-:Y:S01]  /*08e0*/  FADD.FTZ R26, R26, R15 ;  /* 0x0000000f1a1a7221 */ /* 0x010fe20000010000 */
[----:B------:R-:W-:Y:S06]  /*08f0*/  @P0 BRA `(.L_x_1202) ;  /* 0xfffffff800a40947 */ /* 0x000fec000383ffff */
.L_x_1201:
[----:B------:R-:W-:Y:S05]  /*0900*/  BSYNC.RECONVERGENT B1 ;  /* 0x0000000000017941 */ /* 0x000fea0003800200 */
.L_x_1200:
[----:B------:R-:W-:-:S13]  /*0910*/  LOP3.LUT P0, R10, R11, 0x7, RZ, 0xc0, !PT ;  /* 0x000000070b0a7812 */ /* 0x000fda000780c0ff */
[----:B------:R-:W-:Y:S05]  /*0920*/  @!P0 BRA `(.L_x_1199) ;  /* 0x0000000400748947 */ /* 0x000fea0003800000 */
[----:B------:R-:W-:Y:S01]  /*0930*/  ISETP.GE.U32.AND P0, PT, R10, 0x4, PT ;  /* 0x000000040a00780c */ /* 0x000fe20003f06070 */
[----:B------:R-:W-:Y:S01]  /*0940*/  BSSY.RECONVERGENT B1, `(.L_x_1203) ;  /* 0x000002f000017945 */ /* 0x000fe20003800200 */
[----:B------:R-:W-:-:S11]  /*0950*/  LOP3.LUT P1, R17, R11, 0x3, RZ, 0xc0, !PT ;  /* 0x000000030b117812 */ /* 0x000fd6000782c0ff */
[----:B------:R-:W-:Y:S05]  /*0960*/  @!P0 BRA `(.L_x_1204) ;  /* 0x0000000000b08947 */ /* 0x000fea0003800000 */
[----:B------:R-:W0:Y:S01]  /*0970*/  LDC.64 R10, c[0x0][0x440] ;  /* 0x00011000ff0a7b82 */ /* 0x000e220000000a00 */
[----:B------:R-:W-:-:S07]  /*0980*/  IMAD R16, R7, R4, R3 ;  /* 0x0000000407107224 */ /* 0x000fce00078e0203 */
[----:B------:R-:W1:Y:S08]  /*0990*/  LDC.64 R14, c[0x0][0x448] ;  /* 0x00011200ff0e7b82 */ /* 0x000e700000000a00 */
[----:B------:R-:W2:Y:S01]  /*09a0*/  LDC.64 R12, c[0x0][0x460] ;  /* 0x00011800ff0c7b82 */ /* 0x000ea20000000a00 */
[----:B0-----:R-:W-:-:S06]  /*09b0*/  IMAD.WIDE.U32 R22, R16, 0x4, R10 ;  /* 0x0000000410167825 */ /* 0x001fcc00078e000a */
[----:B------:R-:W3:Y:S01]  /*09c0*/  LDG.E R22, desc[UR6][R22.64] ;  /* 0x0000000616167981 */ /* 0x000ee2000c1e1900 */
[----:B-1----:R-:W-:-:S05]  /*09d0*/  IMAD.WIDE.U32 R18, R16, 0x4, R14 ;  /* 0x0000000410127825 */ /* 0x002fca00078e000e */
[----:B------:R2:W4:Y:S02]  /*09e0*/  LDG.E R23, desc[UR6][R18.64] ;  /* 0x0000000612177981 */ /* 0x000524000c1e1900 */
[----:B--2---:R-:W-:-:S06]  /*09f0*/  IMAD.WIDE.U32 R18, R16, 0x4, R12 ;  /* 0x0000000410127825 */ /* 0x004fcc00078e000c */
[----:B------:R0:W2:Y:S01]  /*0a00*/  LDG.E R19, desc[UR6][R18.64] ;  /* 0x0000000612137981 */ /* 0x0000a2000c1e1900 */
[----:B------:R-:W-:-:S05]  /*0a10*/  LEA R28, R4, R16, 0x5 ;  /* 0x00000010041c7211 */ /* 0x000fca00078e28ff */
[----:B------:R-:W-:Y:S01]  /*0a20*/  IMAD.WIDE.U32 R20, R28, 0x4, R10 ;  /* 0x000000041c147825 */ /* 0x000fe200078e000a */
[----:B0-----:R-:W-:-:S04]  /*0a30*/  LEA R18, R4, R16, 0x6 ;  /* 0x0000001004127211 */ /* 0x001fc800078e30ff */
[----:B------:R0:W5:Y:S02]  /*0a40*/  LDG.E R16, desc[UR6][R20.64] ;  /* 0x0000000614107981 */ /* 0x000164000c1e1900 */
[----:B0-----:R-:W-:-:S06]  /*0a50*/  IMAD.WIDE.U32 R20, R18, 0x4, R10 ;  /* 0x0000000412147825 */ /* 0x001fcc00078e000a */
[----:B------:R-:W5:Y:S01]  /*0a60*/  LDG.E R20, desc[UR6][R20.64] ;  /* 0x0000000614147981 */ /* 0x000f62000c1e1900 */
[----:B------:R-:W-:-:S05]  /*0a70*/  LEA R24, R4, R18, 0x5 ;  /* 0x0000001204187211 */ /* 0x000fca00078e28ff */
[----:B------:R-:W-:-:S06]  /*0a80*/  IMAD.WIDE.U32 R10, R24, 0x4, R10 ;  /* 0x00000004180a7825 */ /* 0x000fcc00078e000a */
[----:B------:R-:W5:Y:S01]  /*0a90*/  LDG.E R10, desc[UR6][R10.64] ;  /* 0x000000060a0a7981 */ /* 0x000f62000c1e1900 */
[----:B---3--:R-:W-:Y:S01]  /*0aa0*/  FADD.FTZ R8, R8, R22 ;  /* 0x0000001608087221 */ /* 0x008fe20000010000 */
[----:B----4-:R-:W-:Y:S01]  /*0ab0*/  FADD.FTZ R25, R25, R23 ;  /* 0x0000001719197221 */ /* 0x010fe20000010000 */
[----:B------:R-:W-:-:S05]  /*0ac0*/  IMAD.WIDE.U32 R22, R28, 0x4, R14 ;  /* 0x000000041c167825 */ /* 0x000fca00078e000e */
[----:B------:R0:W3:Y:S01]  /*0ad0*/  LDG.E R21, desc[UR6][R22.64] ;  /* 0x0000000616157981 */ /* 0x0000e2000c1e1900 */
[----:B------:R-:W-:-:S04]  /*0ae0*/  IMAD.WIDE.U32 R28, R28, 0x4, R12 ;  /* 0x000000041c1c7825 */ /* 0x000fc800078e000c */
[----:B0-----:R-:W-:-:S04]  /*0af0*/  IMAD.WIDE.U32 R22, R18, 0x4, R14 ;  /* 0x0000000412167825 */ /* 0x001fc800078e000e */
[----:B--2---:R-:W-:Y:S01]  /*0b00*/  FADD.FTZ R26, R26, R19 ;  /* 0x000000131a1a7221 */ /* 0x004fe20000010000 */
[----:B------:R-:W-:Y:S01]  /*0b10*/  IMAD.WIDE.U32 R18, R18, 0x4, R12 ;  /* 0x0000000412127825 */ /* 0x000fe200078e000c */
[----:B------:R-:W2:Y:S03]  /*0b20*/  LDG.E R22, desc[UR6][R22.64] ;  /* 0x0000000616167981 */ /* 0x000ea6000c1e1900 */
[C---:B------:R-:W-:Y:S02]  /*0b30*/  IMAD.WIDE.U32 R14, R24.reuse, 0x4, R14 ;  /* 0x00000004180e7825 */ /* 0x040fe400078e000e */
[----:B------:R-:W4:Y:S02]  /*0b40*/  LDG.E R18, desc[UR6][R18.64] ;  /* 0x0000000612127981 */ /* 0x000f24000c1e1900 */
[----:B------:R-:W-:Y:S02]  /*0b50*/  IMAD.WIDE.U32 R12, R24, 0x4, R12 ;  /* 0x00000004180c7825 */ /* 0x000fe400078e000c */
[----:B------:R-:W4:Y:S04]  /*0b60*/  LDG.E R14, desc[UR6][R14.64] ;  /* 0x000000060e0e7981 */ /* 0x000f28000c1e1900 */
[----:B------:R-:W4:Y:S04]  /*0b70*/  LDG.E R23, desc[UR6][R28.64] ;  /* 0x000000061c177981 */ /* 0x000f28000c1e1900 */
[----:B------:R-:W4:Y:S01]  /*0b80*/  LDG.E R12, desc[UR6][R12.64] ;  /* 0x000000060c0c7981 */ /* 0x000f22000c1e1900 */
[----:B-----5:R-:W-:Y:S01]  /*0b90*/  FADD.FTZ R27, R8, R16 ;  /* 0x00000010081b7221 */ /* 0x020fe20000010000 */
[----:B------:R-:W-:-:S03]  /*0ba0*/  IADD3 R7, PT, PT, R7, 0x80, RZ ;  /* 0x0000008007077810 */ /* 0x000fc60007ffe0ff */
[----:B------:R-:W-:-:S04]  /*0bb0*/  FADD.FTZ R27, R27, R20 ;  /* 0x000000141b1b7221 */ /* 0x000fc80000010000 */
[----:B------:R-:W-:Y:S01]  /*0bc0*/  FADD.FTZ R8, R27, R10 ;  /* 0x0000000a1b087221 */ /* 0x000fe20000010000 */
[----:B---3--:R-:W-:-:S04]  /*0bd0*/  FADD.FTZ R21, R25, R21 ;  /* 0x0000001519157221 */ /* 0x008fc80000010000 */
[----:B--2---:R-:W-:Y:S01]  /*0be0*/  FADD.FTZ R21, R21, R22 ;  /* 0x0000001615157221 */ /* 0x004fe20000010000 */
[----:B----4-:R-:W-:-:S04]  /*0bf0*/  FADD.FTZ R23, R26, R23 ;  /* 0x000000171a177221 */ /* 0x010fc80000010000 */
[----:B------:R-:W-:Y:S01]  /*0c00*/  FADD.FTZ R23, R23, R18 ;  /* 0x0000001217177221 */ /* 0x000fe20000010000 */
[----:B------:R-:W-:-:S03]  /*0c10*/  FADD.FTZ R25, R21, R14 ;  /* 0x0000000e15197221 */ /* 0x000fc60000010000 */
[----:B------:R-:W-:-:S07]  /*0c20*/  FADD.FTZ R26, R23, R12 ;  /* 0x0000000c171a7221 */ /* 0x000fce0000010000 */
.L_x_1204:
[----:B------:R-:W-:Y:S05]  /*0c30*/  BSYNC.RECONVERGENT B1 ;  /* 0x0000000000017941 */ /* 0x000fea0003800200 */
.L_x_1203:
[----:B------:R-:W-:Y:S05]  /*0c40*/  @!P1 BRA `(.L_x_1199) ;  /* 0x0000000000ac9947 */ /* 0x000fea0003800000 */
[----:B------:R-:W-:Y:S01]  /*0c50*/  ISETP.NE.AND P1, PT, R17, 0x1, PT ;  /* 0x000000011100780c */ /* 0x000fe20003f25270 */
[----:B------:R-:W-:Y:S01]  /*0c60*/  BSSY.RECONVERGENT B1, `(.L_x_1205) ;  /* 0x000001b000017945 */ /* 0x000fe20003800200 */
[----:B------:R-:W-:-:S11]  /*0c70*/  LOP3.LUT P0, RZ, R9, 0x20, RZ, 0xc0, !PT ;  /* 0x0000002009ff7812 */ /* 0x000fd6000780c0ff */
[----:B------:R-:W-:Y:S05]  /*0c80*/  @!P1 BRA `(.L_x_1206) ;  /* 0x0000000000609947 */ /* 0x000fea0003800000 */
[----:B------:R-:W0:Y:S01]  /*0c90*/  LDC.64 R18, c[0x0][0x440] ;  /* 0x00011000ff127b82 */ /* 0x000e220000000a00 */
[----:B------:R-:W-:-:S05]  /*0ca0*/  IMAD R17, R7, R4, R3 ;  /* 0x0000000407117224 */ /* 0x000fca00078e0203 */
[----:B------:R-:W-:Y:S02]  /*0cb0*/  LEA R9, R4, R17, 0x5 ;  /* 0x0000001104097211 */ /* 0x000fe400078e28ff */
[----:B------:R-:W1:Y:S08]  /*0cc0*/  LDC.64 R10, c[0x0][0x448] ;  /* 0x00011200ff0a7b82 */ /* 0x000e700000000a00 */
[----:B------:R-:W2:Y:S01]  /*0cd0*/  LDC.64 R12, c[0x0][0x460] ;  /* 0x00011800ff0c7b82 */ /* 0x000ea20000000a00 */
[----:B0-----:R-:W-:-:S04]  /*0ce0*/  IMAD.WIDE.U32 R20, R17, 0x4, R18 ;  /* 0x0000000411147825 */ /* 0x001fc800078e0012 */
[----:B-1----:R-:W-:Y:S02]  /*0cf0*/  IMAD.WIDE.U32 R14, R17, 0x4, R10 ;  /* 0x00000004110e7825 */ /* 0x002fe400078e000a */
[----:B------:R-:W3:Y:S02]  /*0d00*/  LDG.E R21, desc[UR6][R20.64] ;  /* 0x0000000614157981 */ /* 0x000ee4000c1e1900 */
[----:B------:R-:W-:Y:S02]  /*0d10*/  IMAD.WIDE.U32 R18, R9, 0x4, R18 ;  /* 0x0000000409127825 */ /* 0x000fe400078e0012 */
[----:B------:R-:W4:Y:S02]  /*0d20*/  LDG.E R14, desc[UR6][R14.64] ;  /* 0x000000060e0e7981 */ /* 0x000f24000c1e1900 */
[----:B--2---:R-:W-:Y:S02]  /*0d30*/  IMAD.WIDE.U32 R16, R17, 0x4, R12 ;  /* 0x0000000411107825 */ /* 0x004fe400078e000c */
[----:B------:R-:W2:Y:S02]  /*0d40*/  LDG.E R19, desc[UR6][R18.64] ;  /* 0x0000000612137981 */ /* 0x000ea4000c1e1900 */
[----:B------:R-:W-:-:S02]  /*0d50*/  IMAD.WIDE.U32 R10, R9, 0x4, R10 ;  /* 0x00000004090a7825 */ /* 0x000fc400078e000a */
[----:B------:R-:W5:Y:S02]  /*0d60*/  LDG.E R17, desc[UR6][R16.64] ;  /* 0x0000000610117981 */ /* 0x000f64000c1e1900 */
[----:B------:R-:W-:Y:S02]  /*0d70*/  IMAD.WIDE.U32 R12, R9, 0x4, R12 ;  /* 0x00000004090c7825 */ /* 0x000fe400078e000c */
[----:B------:R-:W5:Y:S04]  /*0d80*/  LDG.E R10, desc[UR6][R10.64] ;  /* 0x000000060a0a7981 */ /* 0x000f68000c1e1900 */
[----:B------:R-:W5:Y:S01]  /*0d90*/  LDG.E R13, desc[UR6][R12.64] ;  /* 0x000000060c0d7981 */ /* 0x000f62000c1e1900 */
[----:B------:R-:W-:Y:S01]  /*0da0*/  IADD3 R7, PT, PT, R7, 0x40, RZ ;  /* 0x0000004007077810 */ /* 0x000fe20007ffe0ff */
[----:B---3--:R-:W-:Y:S01]  /*0db0*/  FADD.FTZ R8, R8, R21 ;  /* 0x0000001508087221 */ /* 0x008fe20000010000 */
[----:B----4-:R-:W-:-:S03]  /*0dc0*/  FADD.FTZ R25, R25, R14 ;  /* 0x0000000e19197221 */ /* 0x010fc60000010000 */
[----:B--2---:R-:W-:Y:S01]  /*0dd0*/  FADD.FTZ R8, R8, R19 ;  /* 0x0000001308087221 */ /* 0x004fe20000010000 */
[----:B-----5:R-:W-:Y:S01]  /*0de0*/  FADD.FTZ R26, R26, R17 ;  /* 0x000000111a1a7221 */ /* 0x020fe20000010000 */
[----:B------:R-:W-:-:S03]  /*0df0*/  FADD.FTZ R25, R25, R10 ;  /* 0x0000000a19197221 */ /* 0x000fc60000010000 */
[----:B------:R-:W-:-:S07]  /*0e00*/  FADD.FTZ R26, R26, R13 ;  /* 0x0000000d1a1a7221 */ /* 0x000fce0000010000 */
.L_x_1206:
[----:B------:R-:W-:Y:S05]  /*0e10*/  BSYNC.RECONVERGENT B1 ;  /* 0x0000000000017941 */ /* 0x000fea0003800200 */
.L_x_1205:
[----:B------:R-:W-:Y:S05]  /*0e20*/  @P0 BRA `(.L_x_1199) ;  /* 0x0000000000340947 */ /* 0x000fea0003800000 */
[----:B------:R-:W0:Y:S01]  /*0e30*/  LDC.64 R14, c[0x0][0x440] ;  /* 0x00011000ff0e7b82 */ /* 0x000e220000000a00 */
[----:B------:R-:W-:-:S07]  /*0e40*/  IMAD R3, R7, R4, R3 ;  /* 0x0000000407037224 */ /* 0x000fce00078e0203 */
[----:B------:R-:W1:Y:S08]  /*0e50*/  LDC.64 R12, c[0x0][0x448] ;  /* 0x00011200ff0c7b82 */ /* 0x000e700000000a00 */
[----:B------:R-:W2:Y:S01]  /*0e60*/  LDC.64 R10, c[0x0][0x460] ;  /* 0x00011800ff0a7b82 */ /* 0x000ea20000000a00 */
[----:B0-----:R-:W-:-:S06]  /*0e70*/  IMAD.WIDE.U32 R14, R3, 0x4, R14 ;  /* 0x00000004030e7825 */ /* 0x001fcc00078e000e */
[----:B------:R-:W3:Y:S01]  /*0e80*/  LDG.E R15, desc[UR6][R14.64] ;  /* 0x000000060e0f7981 */ /* 0x000ee2000c1e1900 */
[----:B-1----:R-:W-:-:S06]  /*0e90*/  IMAD.WIDE.U32 R12, R3, 0x4, R12 ;  /* 0x00000004030c7825 */ /* 0x002fcc00078e000c */
[----:B------:R-:W4:Y:S01]  /*0ea0*/  LDG.E R12, desc[UR6][R12.64] ;  /* 0x000000060c0c7981 */ /* 0x000f22000c1e1900 */
[----:B--2---:R-:W-:-:S06]  /*0eb0*/  IMAD.WIDE.U32 R10, R3, 0x4, R10 ;  /* 0x00000004030a7825 */ /* 0x004fcc00078e000a */
[----:B------:R-:W2:Y:S01]  /*0ec0*/  LDG.E R11, desc[UR6][R10.64] ;  /* 0x000000060a0b7981 */ /* 0x000ea2000c1e1900 */
[----:B---3--:R-:W-:Y:S01]  /*0ed0*/  FADD.FTZ R8, R8, R15 ;  /* 0x0000000f08087221 */ /* 0x008fe20000010000 */
[----:B----4-:R-:W-:Y:S01]  /*0ee0*/  FADD.FTZ R25, R25, R12 ;  /* 0x0000000c19197221 */ /* 0x010fe20000010000 */
[----:B--2---:R-:W-:-:S07]  /*0ef0*/  FADD.FTZ R26, R26, R11 ;  /* 0x0000000b1a1a7221 */ /* 0x004fce0000010000 */
.L_x_1199:
[----:B------:R-:W-:Y:S05]  /*0f00*/  BSYNC.RECONVERGENT B0 ;  /* 0x0000000000007941 */ /* 0x000fea0003800200 */
.L_x_1198:
[----:B------:R-:W0:Y:S01]  /*0f10*/  S2UR UR5, SR_CgaCtaId ;  /* 0x00000000000579c3 */ /* 0x000e220000008800 */
[----:B------:R-:W-:Y:S01]  /*0f20*/  UMOV UR4, 0x400 ;  /* 0x0000040000047882 */ /* 0x000fe20000000000 */
[--C-:B------:R-:W-:Y:S02]  /*0f30*/  LOP3.LUT R3, R5, 0x1f, R2.reuse, 0x78, !PT ;  /* 0x0000001f05037812 */ /* 0x100fe400078e7802 */
[----:B------:R-:W-:Y:S02]  /*0f40*/  SHF.L.U32 R10, R6, 0x7, RZ ;  /* 0x00000007060a7819 */ /* 0x000fe400000006ff */
[C---:B------:R-:W-:Y:S02]  /*0f50*/  LOP3.LUT R2, R3.reuse, 0x3e0, R2, 0xf8, !PT ;  /* 0x000003e003027812 */ /* 0x040fe400078ef802 */
[----:B------:R-:W-:Y:S02]  /*0f60*/  SHF.L.U32 R7, R3, 0x2, RZ ;  /* 0x0000000203077819 */ /* 0x000fe400000006ff */
[----:B------:R-:W-:-:S02]  /*0f70*/  SHF.L.U32 R0, R0, 0x4, RZ ;  /* 0x0000000400007819 */ /* 0x000fc400000006ff */
[----:B------:R-:W-:Y:S02]  /*0f80*/  LOP3.LUT R7, R10, R7, RZ, 0xfc, !PT ;  /* 0x000000070a077212 */ /* 0x000fe400078efcff */
[----:B------:R-:W-:Y:S01]  /*0f90*/  ISETP.NE.AND P0, PT, R6, RZ, PT ;  /* 0x000000ff0600720c */ /* 0x000fe20003f05270 */
[----:B0-----:R-:W-:-:S06]  /*0fa0*/  ULEA UR4, UR5, UR4, 0x18 ;  /* 0x0000000405047291 */ /* 0x001fcc000f8ec0ff */
[----:B------:R-:W-:-:S05]  /*0fb0*/  LEA R3, R2, UR4, 0x2 ;  /* 0x0000000402037c11 */ /* 0x000fca000f8e10ff */
[----:B------:R-:W-:Y:S04]  /*0fc0*/  STS [R3], R25 ;  /* 0x0000001903007388 */ /* 0x000fe80000000800 */
[----:B------:R-:W-:Y:S04]  /*0fd0*/  STS [R3+0x1000], R8 ;  /* 0x0010000803007388 */ /* 0x000fe80000000800 */
[----:B------:R-:W-:Y:S01]  /*0fe0*/  STS [R3+0x2000], R26 ;  /* 0x0020001a03007388 */ /* 0x000fe20000000800 */
[----:B------:R-:W-:Y:S06]  /*0ff0*/  BAR.SYNC.DEFER_BLOCKING 0x0 ;  /* 0x0000000000007b1d */ /* 0x000fec0000010000 */
[----:B------:R-:W0:Y:S04]  /*1000*/  LDS R10, [R7+UR4+0x1000] ;  /* 0x00100004070a7984 */ /* 0x000e280008000800 */
[----:B------:R-:W1:Y:S04]  /*1010*/  LDS R2, [R7+UR4] ;  /* 0x0000000407027984 */ /* 0x000e680008000800 */
[----:B------:R-:W2:Y:S04]  /*1020*/  LDS R9, [R7+UR4+0x2000] ;  /* 0x0020000407097984 */ /* 0x000ea80008000800 */
[----:B0-----:R-:W0:Y:S04]  /*1030*/  SHFL.BFLY PT, R11, R10, 0x1, 0x1f ;  /* 0x0c201f000a0b7f89 */ /* 0x001e2800000e0000 */
[----:B-1----:R-:W1:Y:S04]  /*1040*/  SHFL.BFLY PT, R13, R2, 0x1, 0x1f ;  /* 0x0c201f00020d7f89 */ /* 0x002e6800000e0000 */
[----:B--2---:R-:W2:Y:S01]  /*1050*/  SHFL.BFLY PT, R12, R9, 0x1, 0x1f ;  /* 0x0c201f00090c7f89 */ /* 0x004ea200000e0000 */
[----:B0-----:R-:W-:Y:S01]  /*1060*/  FADD.FTZ R11, R10, R11 ;  /* 0x0000000b0a0b7221 */ /* 0x001fe20000010000 */
[----:B-1----:R-:W-:-:S04]  /*1070*/  FADD.FTZ R13, R2, R13 ;  /* 0x0000000d020d7221 */ /* 0x002fc80000010000 */
[----:B------:R-:W0:Y:S01]  /*1080*/  SHFL.BFLY PT, R8, R11, 0x2, 0x1f ;  /* 0x0c401f000b087f89 */ /* 0x000e2200000e0000 */
[----:B--2---:R-:W-:-:S03]  /*1090*/  FADD.FTZ R14, R9, R12 ;  /* 0x0000000c090e7221 */ /* 0x004fc60000010000 */
[----:B------:R-:W1:Y:S04]  /*10a0*/  SHFL.BFLY PT, R12, R13, 0x2, 0x1f ;  /* 0x0c401f000d0c7f89 */ /* 0x000e6800000e0000 */
[----:B------:R-:W2:Y:S01]  /*10b0*/  SHFL.BFLY PT, R3, R14, 0x2, 0x1f ;  /* 0x0c401f000e037f89 */ /* 0x000ea200000e0000 */
[----:B0-----:R-:W-:Y:S01]  /*10c0*/  FADD.FTZ R8, R11, R8 ;  /* 0x000000080b087221 */ /* 0x001fe20000010000 */
[----:B-1----:R-:W-:Y:S01]  /*10d0*/  FADD.FTZ R12, R13, R12 ;  /* 0x0000000c0d0c7221 */ /* 0x002fe20000010000 */
[----:B--2---:R-:W-:-:S04]  /*10e0*/  FADD.FTZ R15, R14, R3 ;  /* 0x000000030e0f7221 */ /* 0x004fc80000010000 */
[----:B------:R-:W0:Y:S04]  /*10f0*/  SHFL.BFLY PT, R7, R12, 0x4, 0x1f ;  /* 0x0c801f000c077f89 */ /* 0x000e2800000e0000 */
[----:B------:R-:W1:Y:S04]  /*1100*/  SHFL.BFLY PT, R3, R8, 0x4, 0x1f ;  /* 0x0c801f0008037f89 */ /* 0x000e6800000e0000 */
[----:B------:R-:W2:Y:S01]  /*1110*/  SHFL.BFLY PT, R2, R15, 0x4, 0x1f ;  /* 0x0c801f000f027f89 */ /* 0x000ea200000e0000 */
[----:B0-----:R-:W-:Y:S01]  /*1120*/  FADD.FTZ R9, R12, R7 ;  /* 0x000000070c097221 */ /* 0x001fe20000010000 */
[----:B-1----:R-:W-:-:S04]  /*1130*/  FADD.FTZ R3, R8, R3 ;  /* 0x0000000308037221 */ /* 0x002fc80000010000 */
[----:B------:R-:W0:Y:S01]  /*1140*/  SHFL.BFLY PT, R10, R9, 0x8, 0x1f ;  /* 0x0d001f00090a7f89 */ /* 0x000e2200000e0000 */
[----:B--2---:R-:W-:Y:S01]  /*1150*/  FADD.FTZ R16, R15, R2 ;  /* 0x000000020f107221 */ /* 0x004fe20000010000 */
[----:B------:R-:W-:Y:S02]  /*1160*/  LOP3.LUT R15, R0, 0x7ffffff0, RZ, 0xc0, !PT ;  /* 0x7ffffff0000f7812 */ /* 0x000fe400078ec0ff */
[----:B------:R-:W1:Y:S02]  /*1170*/  SHFL.BFLY PT, R2, R3, 0x8, 0x1f ;  /* 0x0d001f0003027f89 */ /* 0x000e6400000e0000 */
[----:B------:R-:W-:Y:S02]  /*1180*/  IADD3 R0, PT, PT, R6, R15, RZ ;  /* 0x0000000f06007210 */ /* 0x000fe40007ffe0ff */
[----:B------:R-:W2:Y:S01]  /*1190*/  SHFL.BFLY PT, R7, R16, 0x8, 0x1f ;  /* 0x0d001f0010077f89 */ /* 0x000ea200000e0000 */
[----:B0-----:R-:W-:Y:S01]  /*11a0*/  FADD.FTZ R10, R9, R10 ;  /* 0x0000000a090a7221 */ /* 0x001fe20000010000 */
[----:B-1----:R-:W-:-:S04]  /*11b0*/  FADD.FTZ R2, R3, R2 ;  /* 0x0000000203027221 */ /* 0x002fc80000010000 */
[----:B------:R-:W0:Y:S01]  /*11c0*/  SHFL.BFLY PT, R11, R10, 0x10, 0x1f ;  /* 0x0e001f000a0b7f89 */ /* 0x000e2200000e0000 */
[----:B------:R-:W-:Y:S01]  /*11d0*/  SHF.L.U32 R3, R0, 0x1, RZ ;  /* 0x0000000100037819 */ /* 0x000fe200000006ff */
[----:B--2---:R-:W-:Y:S02]  /*11e0*/  FADD.FTZ R8, R16, R7 ;  /* 0x0000000710087221 */ /* 0x004fe40000010000 */
[----:B------:R-:W1:Y:S01]  /*11f0*/  SHFL.BFLY PT, R7, R2, 0x10, 0x1f ;  /* 0x0e001f0002077f89 */ /* 0x000e6200000e0000 */
[----:B------:R-:W-:Y:S02]  /*1200*/  ISETP.GE.U32.AND P1, PT, R3, R4, PT ;  /* 0x000000040300720c */ /* 0x000fe40003f26070 */
[----:B------:R-:W-:Y:S01]  /*1210*/  @!P0 LEA R4, R5, UR4, 0x2 ;  /* 0x0000000405048c11 */ /* 0x000fe2000f8e10ff */
[----:B------:R-:W2:Y:S01]  /*1220*/  SHFL.BFLY PT, R13, R8, 0x10, 0x1f ;  /* 0x0e001f00080d7f89 */ /* 0x000ea200000e0000 */
[----:B0-----:R-:W-:Y:S01]  /*1230*/  FADD.FTZ R11, R10, R11 ;  /* 0x0000000b0a0b7221 */ /* 0x001fe20000010000 */
[----:B-1----:R-:W-:-:S04]  /*1240*/  FADD.FTZ R7, R2, R7 ;  /* 0x0000000702077221 */ /* 0x002fc80000010000 */
[----:B------:R0:W-:Y:S01]  /*1250*/  @!P0 STS [R4+0x3000], R11 ;  /* 0x0030000b04008388 */ /* 0x0001e20000000800 */
[----:B--2---:R-:W-:-:S03]  /*1260*/  FADD.FTZ R13, R8, R13 ;  /* 0x0000000d080d7221 */ /* 0x004fc60000010000 */
        /* <DEDUP_REMOVED lines=11> */
[----:B------:R-:W3:Y:S03]  /*1320*/  LDC.64 R4, c[0x0][0x480] ;  /* 0x00012000ff047b82 */ /* 0x000ee60000000a00 */
[----:B------:R-:W4:Y:S05]  /*1330*/  LDS.64 R14, [R8+0x3100] ;  /* 0x00310000080e7984 */ /* 0x000f2a0000000a00 */
[----:B------:R-:W5:Y:S01]  /*1340*/  LDC.64 R6, c[0x0][0x4a0] ;  /* 0x00012800ff067b82 */ /* 0x000f620000000a00 */
[----:B-1----:R-:W-:-:S04]  /*1350*/  IMAD.WIDE.U32 R2, R0, 0x4, R2 ;  /* 0x0000000400027825 */ /* 0x002fc800078e0002 */
[----:B---3--:R-:W-:-:S04]  /*1360*/  IMAD.WIDE.U32 R4, R0, 0x4, R4 ;  /* 0x0000000400047825 */ /* 0x008fc800078e0004 */
[----:B-----5:R-:W-:Y:S01]  /*1370*/  IMAD.WIDE.U32 R6, R0, 0x4, R6 ;  /* 0x0000000400067825 */ /* 0x020fe200078e0006 */
[----:B0-----:R-:W-:Y:S02]  /*1380*/  F2FP.BF16.F32.PACK_AB R11, R11, R10 ;  /* 0x0000000a0b0b723e */ /* 0x001fe400000010ff */
[----:B--2---:R-:W-:-:S03]  /*1390*/  F2FP.BF16.F32.PACK_AB R13, R13, R12 ;  /* 0x0000000c0d0d723e */ /* 0x004fc600000010ff */
[----:B------:R-:W-:Y:S01]  /*13a0*/  STG.E desc[UR6][R2.64], R11 ;  /* 0x0000000b02007986 */ /* 0x000fe2000c101906 */
[----:B----4-:R-:W-:-:S03]  /*13b0*/  F2FP.BF16.F32.PACK_AB R15, R15, R14 ;  /* 0x0000000e0f0f723e */ /* 0x010fc600000010ff */
[----:B------:R-:W-:Y:S04]  /*13c0*/  STG.E desc[UR6][R4.64], R13 ;  /* 0x0000000d04007986 */ /* 0x000fe8000c101906 */
[----:B------:R-:W-:Y:S01]  /*13d0*/  STG.E desc[UR6][R6.64], R15 ;  /* 0x0000000f06007986 */ /* 0x000fe2000c101906 */
[----:B------:R-:W-:Y:S05]  /*13e0*/  EXIT ;  /* 0x000000000000794d */ /* 0x000fea0003800000 */
.L_x_1207:
        /* <DEDUP_REMOVED lines=9> */
.L_x_19290:


//--------------------- .text._ZN10layer_norm13ln_bwd_kernelINS_13Kernel_traitsI13__nv_bfloat16S2_S2_S2_fjLj5120ELj1ELj1ELj4ELj16ENS_18Kernel_traits_baseILj5120ES2_S2_S2_S2_fjLj128EEEEELb1ELb1ELb1ELb0EEEvNS_9BwdParamsE --------------------------
	.section	.text._ZN10layer_norm13ln_bwd_kernelINS_13Kernel_traitsI13__nv_bfloat16S2_S2_S2_fjLj5120ELj1ELj1ELj4ELj16ENS_18Kernel_traits_baseILj5120ES2_S2_S2_S2_fjLj128EEEEELb1ELb1ELb1ELb0EEEvNS_9BwdParamsE,"ax",@progbits
	.align	128
        .global         _ZN10layer_norm13ln_bwd_kernelINS_13Kernel_traitsI13__nv_bfloat16S2_S2_S2_fjLj5120ELj1ELj1ELj4ELj16ENS_18Kernel_traits_baseILj5120ES2_S2_S2_S2_fjLj128EEEEELb1ELb1ELb1ELb0EEEvNS_9BwdParamsE
        .type           _ZN10layer_norm13ln_bwd_kernelINS_13Kernel_traitsI13__nv_bfloat16S2_S2_S2_fjLj5120ELj1ELj1ELj4ELj16ENS_18Kernel_traits_baseILj5120ES2_S2_S2_S2_fjLj128EEEEELb1ELb1ELb1ELb0EEEvNS_9BwdParamsE,@function
        .size           _ZN10layer_norm13ln_bwd_kernelINS_13Kernel_traitsI13__nv_bfloat16S2_S2_S2_fjLj5120ELj1ELj1ELj4ELj16ENS_18Kernel_traits_baseILj5120ES2_S2_S2_S2_fjLj128EEEEELb1ELb1ELb1ELb0EEEvNS_9BwdParamsE,(.L_x_19291 - _ZN10layer_norm13ln_bwd_kernelINS_13Kernel_traitsI13__nv_bfloat16S2_S2_S2_fjLj5120ELj1ELj1ELj4ELj16ENS_18Kernel_traits_baseILj5120ES2_S2_S2_S2_fjLj128EEEEELb1ELb1ELb1ELb0EEEvNS_9BwdParamsE)
        .other          _ZN10layer_norm13ln_bwd_kernelINS_13Kernel_traitsI13__nv_bfloat16S2_S2_S2_fjLj5120ELj1ELj1ELj4ELj16ENS_18Kernel_traits_baseILj5120ES2_S2_S2_S2_fjLj128EEEEELb1ELb1ELb1ELb0EEEvNS_9BwdParamsE,@"STO_CUDA_ENTRY STV_DEFAULT"
_ZN10layer_norm13ln_bwd_kernelINS_13Kernel_traitsI13__nv_bfloat16S2_S2_S2_fjLj5120ELj1ELj1ELj4ELj16ENS_18Kernel_traits_baseILj5120ES2_S2_S2_S2_fjLj128EEEEELb1ELb1ELb1ELb0EEEvNS_9BwdParamsE:
.text._ZN10layer_norm13ln_bwd_kernelINS_13Kernel_traitsI13__nv_bfloat16S2_S2_S2_fjLj5120ELj1ELj1ELj4ELj16ENS_18Kernel_traits_baseILj5120ES2_S2_S2_S2_fjLj128EEEEELb1ELb1ELb1ELb0EEEvNS_9BwdParamsE:
[----:B------:R-:W0:Y:S01]  /*0000*/  LDC R1, c[0x0][0x37c] ;  /* 0x0000df00ff017b82 */ /* 0x000e220000000800 */
[----:B------:R-:W1:Y:S01]  /*0010*/  S2R R12, SR_TID.X ;  /* 0x00000000000c7919 */ /* 0x000e620000002100 */
[----:B------:R-:W2:Y:S01]  /*0020*/  LDCU UR9, c[0x0][0x388] ;  /* 0x00007100ff0977ac */ /* 0x000ea20008000800 */
[----:B0-----:R-:W-:Y:S01]  /*0030*/  IADD3 R1, PT, PT, R1, -0xf8, RZ ;  /* 0xffffff0801017810 */ /* 0x001fe20007ffe0ff */
[----:B------:R-:W0:Y:S01]  /*0040*/  LDCU.64 UR20, c[0x0][0x358] ;  /* 0x00006b00ff1477ac */ /* 0x000e220008000a00 */
[----:B--2---:R-:W-:-:S04]  /*0050*/  USHF.R.S32.HI UR4, URZ, 0x1f, UR9 ;  /* 0x0000001fff047899 */ /* 0x004fc80008011409 */
[----:B------:R-:W-:-:S06]  /*0060*/  ULEA.HI UR4, UR4, UR9, URZ, 0x3 ;  /* 0x0000000904047291 */ /* 0x000fcc000f8f18ff */
[----:B------:R-:W-:Y:S02]  /*0070*/  MOV R3, UR4 ;  /* 0x0000000400037c02 */ /* 0x000fe40008000f00 */
[----:B-1----:R-:W-:Y:S01]  /*0080*/  LOP3.LUT R2, R12, 0x7f, RZ, 0x3c, !PT ;  /* 0x0000007f0c027812 */ /* 0x002fe200078e3cff */
[----:B------:R-:W1:Y:S02]  /*0090*/  S2UR UR11, SR_CTAID.X ;  /* 0x00000000000b79c3 */ /* 0x000e640000002500 */
[----:B------:R-:W1:Y:S01]  /*00a0*/  LDCU UR4, c[0x0][0x384] ;  /* 0x00007080ff0477ac */ /* 0x000e620008000800 */
[----:B------:R-:W-:Y:S02]  /*00b0*/  LEA.HI.SX32 R2, R3, R2, 0x1d ;  /* 0x0000000203027211 */ /* 0x000fe400078feaff */
[----:B------:R-:W-:Y:S02]  /*00c0*/  MOV R3, R12 ;  /* 0x0000000c00037202 */ /* 0x000fe40000000f00 */
[----:B------:R-:W-:-:S02]  /*00d0*/  ISETP.GE.U32.AND P4, PT, R2, 0x80, PT ;  /* 0x000000800200780c */ /* 0x000fc40003f86070 */
[C---:B------:R-:W-:Y:S02]  /*00e0*/  ISETP.GE.U32.AND P3, PT, R2.reuse, 0x100, PT ;  /* 0x000001000200780c */ /* 0x040fe40003f66070 */
[C---:B------:R-:W-:Y:S02]  /*00f0*/  ISETP.GE.U32.AND P2, PT, R2.reuse, 0x180, PT ;  /* 0x000001800200780c */ /* 0x040fe40003f46070 */
[C---:B------:R-:W-:Y:S02]  /*0100*/  ISETP.GE.U32.AND P1, PT, R2.reuse, 0x200, PT ;  /* 0x000002000200780c */ /* 0x040fe40003f26070 */
[----:B------:R-:W-:-:S04]  /*0110*/  ISETP.GE.U32.AND P0, PT, R2, 0x280, PT ;  /* 0x000002800200780c */ /* 0x000fc80003f06070 */
[----:B------:R-:W-:Y:S01]  /*0120*/  P2R R12, PR, RZ, 0x1 ;  /* 0x00000001ff0c7803 */ /* 0x000fe20000000000 */
[----:B------:R-:W2:Y:S04]  /*0130*/  @P4 LDC.64 R4, c[0x0][0x3d0] ;  /* 0x0000f400ff044b82 */ /* 0x000ea80000000a00 */
[----:B------:R3:W-:Y:S04]  /*0140*/  STL [R1+0xf4], R12 ;  /* 0x0000f40c01007387 */ /* 0x0007e80000100800 */
[----:B------:R-:W4:Y:S08]  /*0150*/  @P4 LDC.64 R6, c[0x0][0x3e8] ;  /* 0x0000fa00ff064b82 */ /* 0x000f300000000a00 */
[----:B------:R-:W3:Y:S08]  /*0160*/  @P3 LDC.64 R8, c[0x0][0x3d0] ;  /* 0x0000f400ff083b82 */ /* 0x000ef00000000a00 */
[----:B------:R-:W1:Y:S01]  /*0170*/  @P3 LDC.64 R10, c[0x0][0x3e8] ;  /* 0x0000fa00ff0a3b82 */ /* 0x000e620000000a00 */
[----:B--2---:R-:W-:-:S05]  /*0180*/  @P4 IMAD.WIDE.U32 R4, R3, 0x10, R4 ;  /* 0x0000001003044825 */ /* 0x004fca00078e0004 */
[----:B0-----:R0:W5:Y:S02]  /*0190*/  @P4 LDG.E.128 R32, desc[UR20][R4.64] ;  /* 0x0000001404204981 */ /* 0x001164000c1e1d00 */
[----:B------:R-:W2:Y:S01]  /*01a0*/  @P2 LDC.64 R16, c[0x0][0x3d0] ;  /* 0x0000f400ff102b82 */ /* 0x000ea20000000a00 */
[C---:B----4-:R-:W-:Y:S01]  /*01b0*/  @P4 IMAD.WIDE.U32 R6, R3.reuse, 0x10, R6 ;  /* 0x0000001003064825 */ /* 0x050fe200078e0006 */
[----:B------:R-:W-:-:S04]  /*01c0*/  @P4 LOP3.LUT R3, R3, 0x80, RZ, 0xfc, !PT ;  /* 0x0000008003034812 */ /* 0x000fc800078efcff */
[----:B------:R0:W5:Y:S02]  /*01d0*/  @P4 LDG.E.128 R36, desc[UR20][R6.64] ;  /* 0x0000001406244981 */ /* 0x000164000c1e1d00 */
[----:B------:R-:W4:Y:S01]  /*01e0*/  @P2 LDC.64 R18, c[0x0][0x3e8] ;  /* 0x0000fa00ff122b82 */ /* 0x000f220000000a00 */
[----:B---3--:R-:W-:-:S05]  /*01f0*/  @P3 IMAD.WIDE.U32 R12, R3, 0x10, R8 ;  /* 0x00000010030c3825 */ /* 0x008fca00078e0008 */
[----:B------:R0:W5:Y:S02]  /*0200*/  @P3 LDG.E.128 R40, desc[UR20][R12.64] ;  /* 0x000000140c283981 */ /* 0x000164000c1e1d00 */
[----:B------:R-:W3:Y:S01]  /*0210*/  @P1 LDC.64 R20, c[0x0][0x3d0] ;  /* 0x0000f400ff141b82 */ /* 0x000ee20000000a00 */
[C---:B-1----:R-:W-:Y:S01]  /*0220*/  @P3 IMAD.WIDE.U32 R14, R3.reuse, 0x10, R10 ;  /* 0x00000010030e3825 */ /* 0x042fe200078e000a */
[----:B------:R-:W-:-:S04]  /*0230*/  @P3 IADD3 R3, PT, PT, R3, 0x80, RZ ;  /* 0x0000008003033810 */ /* 0x000fc80007ffe0ff */
[----:B------:R0:W5:Y:S02]  /*0240*/  @P3 LDG.E.128 R44, desc[UR20][R14.64] ;  /* 0x000000140e2c3981 */ /* 0x000164000c1e1d00 */
[----:B------:R-:W1:Y:S01]  /*0250*/  @P1 LDC.64 R22, c[0x0][0x3e8] ;  /* 0x0000fa00ff161b82 */ /* 0x000e620000000a00 */
[----:B--2---:R-:W-:-:S05]  /*0260*/  @P2 IMAD.WIDE.U32 R16, R3, 0x10, R16 ;  /* 0x0000001003102825 */ /* 0x004fca00078e0010 */
[----:B------:R0:W5:Y:S02]  /*0270*/  @P2 LDG.E.128 R48, desc[UR20][R16.64] ;  /* 0x0000001410302981 */ /* 0x000164000c1e1d00 */
[----:B------:R-:W2:Y:S01]  /*0280*/  @P0 LDC.64 R24, c[0x0][0x3d0] ;  /* 0x0000f400ff180b82 */ /* 0x000ea20000000a00 */
[C---:B----4-:R-:W-:Y:S01]  /*0290*/  @P2 IMAD.WIDE.U32 R18, R3.reuse, 0x10, R18 ;  /* 0x0000001003122825 */ /* 0x050fe200078e0012 */
[----:B------:R-:W-:-:S04]  /*02a0*/  @P2 IADD3 R3, PT, PT, R3, 0x80, RZ ;  /* 0x0000008003032810 */ /* 0x000fc80007ffe0ff */
[----:B------:R0:W5:Y:S02]  /*02b0*/  @P2 LDG.E.128 R52, desc[UR20][R18.64] ;  /* 0x0000001412342981 */ /* 0x000164000c1e1d00 */
[----:B------:R-:W4:Y:S01]  /*02c0*/  @P0 LDC.64 R26, c[0x0][0x3e8] ;  /* 0x0000fa00ff1a0b82 */ /* 0x000f220000000a00 */
[----:B---3--:R-:W-:-:S05]  /*02d0*/  @P1 IMAD.WIDE.U32 R20, R3, 0x10, R20 ;  /* 0x0000001003141825 */ /* 0x008fca00078e0014 */
[----:B------:R0:W5:Y:S01]  /*02e0*/  @P1 LDG.E.128 R56, desc[UR20][R20.64] ;  /* 0x0000001414381981 */ /* 0x000162000c1e1d00 */
[C---:B-1----:R-:W-:Y:S01]  /*02f0*/  @P1 IMAD.WIDE.U32 R22, R3.reuse, 0x10, R22 ;  /* 0x0000001003161825 */ /* 0x042fe200078e0016 */
[----:B------:R-:W-:-:S04]  /*0300*/  @P1 IADD3 R3, PT, PT, R3, 0x80, RZ ;  /* 0x0000008003031810 */ /* 0x000fc80007ffe0ff */
[----:B------:R0:W5:Y:S01]  /*0310*/  @P1 LDG.E.128 R60, desc[UR20][R22.64] ;  /* 0x00000014163c1981 */ /* 0x000162000c1e1d00 */
[----:B--2---:R-:W-:-:S05]  /*0320*/  @P0 IMAD.WIDE.U32 R8, R3, 0x10, R24 ;  /* 0x0000001003080825 */ /* 0x004fca00078e0018 */
[----:B------:R0:W5:Y:S01]  /*0330*/  @P0 LDG.E.128 R64, desc[UR20][R8.64] ;  /* 0x0000001408400981 */ /* 0x000162000c1e1d00 */
[----:B----4-:R-:W-:-:S05]  /*0340*/  @P0 IMAD.WIDE.U32 R10, R3, 0x10, R26 ;  /* 0x00000010030a0825 */ /* 0x010fca00078e001a */
[----:B------:R0:W5:Y:S04]  /*0350*/  @P0 LDG.E.128 R68, desc[UR20][R10.64] ;  /* 0x000000140a440981 */ /* 0x000168000c1e1d00 */
        /* <DEDUP_REMOVED lines=40> */
[----:B------:R-:W-:Y:S01]  /*05e0*/  UISETP.GE.AND UP0, UPT, UR11, UR4, UPT ;  /* 0x000000040b00728c */ /* 0x000fe2000bf06270 */
        /* <DEDUP_REMOVED lines=40> */
[----:B0-----:R-:W-:Y:S06]  /*0870*/  BRA.U UP0, `(.L_x_1208) ;  /* 0x0000013d00187547 */ /* 0x001fec000b800000 */
        /* <DEDUP_REMOVED lines=74> */
[----:B------:R-:W-:Y:S01]  /*0d20*/  UPLOP3.LUT UP1, UPT, UPT, UPT, UPT, 0x40, 0x4 ;  /* 0x000000000004789c */ /* 0x000fe20003f2e870 */
[----:B------:R-:W1:Y:S02]  /*0d30*/  LDCU UR4, c[0x0][0x388] ;  /* 0x00007100ff0477ac */ /* 0x000e640008000800 */
[----:B------:R0:W-:Y:S01]  /*0d40*/  STL [R1+0xb8], RZ ;  /* 0x0000b8ff01007387 */ /* 0x0001e20000100800 */
[----:B------:R-:W2:Y:S03]  /*0d50*/  LDCU.U8 UR30, c[0x0][0x410] ;  /* 0x00008200ff1e77ac */ /* 0x000ea60008000000 */
[----:B------:R0:W-:Y:S01]  /*0d60*/  STL [R1+0xbc], RZ ;  /* 0x0000bcff01007387 */ /* 0x0001e20000100800 */
[----:B------:R-:W3:Y:S03]  /*0d70*/  LDCU UR31, c[0x0][0x400] ;  /* 0x00008000ff1f77ac */ /* 0x000ee60008000800 */
[----:B------:R0:W-:Y:S01]  /*0d80*/  STL [R1+0xa0], RZ ;  /* 0x0000a0ff01007387 */ /* 0x0001e20000100800 */
[----:B------:R-:W4:Y:S03]  /*0d90*/  LDCU.64 UR22, c[0x0][0x408] ;  /* 0x00008100ff1677ac */ /* 0x000f260008000a00 */
[----:B------:R0:W-:Y:S01]  /*0da0*/  STL [R1+0xa4], RZ ;  /* 0x0000a4ff01007387 */ /* 0x0001e20000100800 */
[----:B------:R-:W0:Y:S03]  /*0db0*/  LDCU.64 UR24, c[0x0][0x438] ;  /* 0x00008700ff1877ac */ /* 0x000e260008000a00 */
[----:B------:R0:W-:Y:S01]  /*0dc0*/  STL [R1+0xa8], RZ ;  /* 0x0000a8ff01007387 */ /* 0x0001e20000100800 */
[----:B------:R-:W0:Y:S03]  /*0dd0*/  LDCU.64 UR26, c[0x0][0x478] ;  /* 0x00008f00ff1a77ac */ /* 0x000e260008000a00 */
[----:B------:R0:W-:Y:S01]  /*0de0*/  STL [R1+0xac], RZ ;  /* 0x0000acff01007387 */ /* 0x0001e20000100800 */
[----:B------:R-:W0:Y:S03]  /*0df0*/  LDCU.128 UR16, c[0x0][0x3c0] ;  /* 0x00007800ff1077ac */ /* 0x000e260008000c00 */
[----:B------:R0:W-:Y:S01]  /*0e00*/  STL [R1+0x90], RZ ;  /* 0x000090ff01007387 */ /* 0x0001e20000100800 */
[----:B------:R-:W0:Y:S03]  /*0e10*/  LDCU.128 UR12, c[0x0][0x3f0] ;  /* 0x00007e00ff0c77ac */ /* 0x000e260008000c00 */
[----:B------:R0:W-:Y:S01]  /*0e20*/  STL [R1+0x94], RZ ;  /* 0x000094ff01007387 */ /* 0x0001e20000100800 */
        /* <DEDUP_REMOVED lines=30> */
[----:B-1234-:R0:W-:Y:S02]  /*1010*/  STL [R1+0x2c], RZ ;  /* 0x00002cff01007387 */ /* 0x01e1e40000100800 */
.L_x_1554:
[----:B0-----:R-:W-:-:S06]  /*1020*/  UIMAD.WIDE UR6, UR11, 0x4, UR18 ;  /* 0x000000040b0678a5 */ /* 0x001fcc000f8e0212 */
[----:B------:R-:W-:Y:S01]  /*1030*/  IMAD.U32 R180, RZ, RZ, UR6 ;  /* 0x00000006ffb47e24 */ /* 0x000fe2000f8e00ff */
[----:B------:R-:W-:-:S05]  /*1040*/  MOV R181, UR7 ;  /* 0x0000000700b57c02 */ /* 0x000fca0008000f00 */
[----:B------:R0:W2:Y:S01]  /*1050*/  LDG.E R180, desc[UR20][R180.64] ;  /* 0x00000014b4b47981 */ /* 0x0000a2000c1e1900 */
[----:B------:R-:W-:-:S06]  /*1060*/  UIMAD.WIDE UR6, UR11, 0x4, UR14 ;  /* 0x000000040b0678a5 */ /* 0x000fcc000f8e020e */
[----:B0-----:R-:W-:Y:S02]  /*1070*/  MOV R181, UR7 ;  /* 0x0000000700b57c02 */ /* 0x001fe40008000f00 */
[----:B--2---:R-:W-:Y:S02]  /*1080*/  R2UR UR32, R180 ;  /* 0x00000000b42072ca */ /* 0x004fe400000e0000 */
[----:B------:R-:W-:-:S06]  /*1090*/  MOV R180, UR6 ;  /* 0x0000000600b47c02 */ /* 0x000fcc0008000f00 */
[----:B------:R0:W2:Y:S01]  /*10a0*/  LDG.E R180, desc[UR20][R180.64] ;  /* 0x00000014b4b47981 */ /* 0x0000a2000c1e1900 */
[----:B------:R-:W-:-:S06]  /*10b0*/  UIMAD.WIDE UR6, UR11, 0x4, UR12 ;  /* 0x000000040b0678a5 */ /* 0x000fcc000f8e020c */
[----:B0-----:R-:W-:Y:S02]  /*10c0*/  MOV R181, UR7 ;  /* 0x0000000700b57c02 */ /* 0x001fe40008000f00 */
[----:B--2---:R-:W-:Y:S02]  /*10d0*/  R2UR UR33, R180 ;  /* 0x00000000b42172ca */ /* 0x004fe400000e0000 */
[----:B------:R-:W-:-:S06]  /*10e0*/  MOV R180, UR6 ;  /* 0x0000000600b47c02 */ /* 0x000fcc0008000f00 */
[----:B------:R-:W2:Y:S01]  /*10f0*/  LDG.E R180, desc[UR20][R180.64] ;  /* 0x00000014b4b47981 */ /* 0x000ea2000c1e1900 */
[----:B------:R-:W-:Y:S04]  /*1100*/  BSSY.RECONVERGENT B0, `(.L_x_1209) ;  /* 0x000030b000007945 */ /* 0x000fe80003800200 */
[----:B------:R-:W-:Y:S01]  /*1110*/  UISETP.GE.AND UP2, UPT, UR33, 0x1, UPT ;  /* 0x000000012100788c */ /* 0x000fe2000bf46270 */
[----:B--2---:R-:W-:-:S08]  /*1120*/  R2UR UR10, R180 ;  /* 0x00000000b40a72ca */ /* 0x004fd000000e0000 */
[----:B-----5:R-:W-:Y:S07]  /*1130*/  BRA.U !UP2, `(.L_x_1210) ;  /* 0x000000290a9c7547 */ /* 0x020fee000b800000 */
[----:B------:R-:W-:-:S06]  /*1140*/  UIMAD.WIDE UR6, UR11, 0x4, UR16 ;  /* 0x000000040b0678a5 */ /* 0x000fcc000f8e0210 */
[----:B------:R-:W-:Y:S01]  /*1150*/  MOV R180, UR6 ;  /* 0x0000000600b47c02 */ /* 0x000fe20008000f00 */
[----:B------:R-:W-:-:S05]  /*1160*/  IMAD.U32 R181, RZ, RZ, UR7 ;  /* 0x00000007ffb57e24 */ /* 0x000fca000f8e00ff */
[----:B------:R-:W2:Y:S01]  /*1170*/  LDG.E R180, desc[UR20][R180.64] ;  /* 0x00000014b4b47981 */ /* 0x000ea2000c1e1900 */
[----:B------:R-:W-:Y:S01]  /*1180*/  UISETP.GE.AND UP3, UPT, UR10, 0x1, UPT ;  /* 0x000000010a00788c */ /* 0x000fe2000bf66270 */
[----:B------:R-:W-:Y:S01]  /*1190*/  ISETP.NE.AND P0, PT, RZ, UR30, PT ;  /* 0x0000001eff007c0c */ /* 0x000fe2000bf05270 */
[----:B------:R-:W-:Y:S01]  /*11a0*/  UMOV UR9, UR4 ;  /* 0x0000000400097c82 */ /* 0x000fe20008000000 */
[----:B------:R-:W0:Y:S01]  /*11b0*/  S2R R183, SR_TID.X ;  /* 0x0000000000b77919 */ /* 0x000e220000002100 */
[C---:B------:R-:W-:Y:S01]  /*11c0*/  ISETP.GE.U32.AND P5, PT, R2.reuse, 0x280, PT ;  /* 0x000002800200780c */ /* 0x040fe20003fa6070 */
[----:B------:R-:W-:Y:S01]  /*11d0*/  HFMA2 R220, -RZ, RZ, 0, 0 ;  /* 0x00000000ffdc7431 */ /* 0x000fe200000001ff */
[----:B------:R-:W-:Y:S01]  /*11e0*/  PLOP3.LUT P1, PT, PT, PT, UP3, 0x80, 0x8 ;  /* 0x000000000008781c */ /* 0x000fe20003f2f038 */
[----:B------:R-:W-:Y:S01]  /*11f0*/  BSSY.RECONVERGENT B1, `(.L_x_1211) ;  /* 0x000009d000017945 */ /* 0x000fe20003800200 */
[----:B------:R-:W-:Y:S02]  /*1200*/  ISETP.GE.U32.AND P4, PT, R2, 0x80, PT ;  /* 0x000000800200780c */ /* 0x000fe40003f86070 */
[----:B------:R-:W-:-:S02]  /*1210*/  CS2R R226, SRZ ;  /* 0x0000000000e27805 */ /* 0x000fc4000001ff00 */
[C---:B------:R-:W-:Y:S01]  /*1220*/  ISETP.GE.U32.AND P3, PT, R2.reuse, 0x100, PT ;  /* 0x000001000200780c */ /* 0x040fe20003f66070 */
[----:B------:R-:W-:Y:S01]  /*1230*/  @UP3 UIADD3 UR5, UPT, UPT, UR10, -0x1, URZ ;  /* 0xffffffff0a053890 */ /* 0x000fe2000fffe0ff */
[----:B------:R-:W-:-:S03]  /*1240*/  ISETP.GE.U32.AND P2, PT, R2, 0x180, PT ;  /* 0x000001800200780c */ /* 0x000fc60003f46070 */
[----:B------:R-:W-:-:S04]  /*1250*/  @UP3 UIMAD UR5, UR5, UR9, URZ ;  /* 0x00000009050532a4 */ /* 0x000fc8000f8e02ff */
[----:B------:R-:W-:-:S04]  /*1260*/  @UP3 USHF.R.S32.HI UR6, URZ, 0x1f, UR5 ;  /* 0x0000001fff063899 */ /* 0x000fc80008011405 */
[----:B------:R-:W-:Y:S02]  /*1270*/  @UP3 ULEA.HI UR6, UR6, UR5, URZ, 0x3 ;  /* 0x0000000506063291 */ /* 0x000fe4000f8f18ff */
[----:B------:R-:W-:Y:S01]  /*1280*/  UIMAD UR5, UR11, UR9, URZ ;  /* 0x000000090b0572a4 */ /* 0x000fe2000f8e02ff */
[----:B--2---:R-:W-:-:S04]  /*1290*/  FSEL R180, R180, RZ, !P0 ;  /* 0x000000ffb4b47208 */ /* 0x004fc80004000000 */
[----:B------:R-:W-:Y:S02]  /*12a0*/  R2UR UR34, R180 ;  /* 0x00000000b42272ca */ /* 0x000fe400000e0000 */
[----:B------:R-:W-:Y:S01]  /*12b0*/  MOV R180, UR6 ;  /* 0x0000000600b47c02 */ /* 0x000fe20008000f00 */
[----:B------:R-:W-:-:S03]  /*12c0*/  UIADD3 UR6, UPT, UPT, UR33, -0x1, URZ ;  /* 0xffffffff21067890 */ /* 0x000fc6000fffe0ff */
[----:B0-----:R-:W-:Y:S01]  /*12d0*/  @P1 LEA.HI.SX32 R220, R180, R183, 0x1d ;  /* 0x000000b7b4dc1211 */ /* 0x001fe200078feaff */
[----:B------:R-:W-:Y:S01]  /*12e0*/  UIMAD UR7, UR6, UR9, URZ ;  /* 0x00000009060772a4 */ /* 0x000fe2000f8e02ff */
[----:B------:R-:W-:Y:S01]  /*12f0*/  ISETP.GE.U32.AND P1, PT, R2, 0x200, PT ;  /* 0x000002000200780c */ /* 0x000fe20003f26070 */
[----:B------:R-:W-:Y:S02]  /*1300*/  USHF.R.S32.HI UR6, URZ, 0x1f, UR5 ;  /* 0x0000001fff067899 */ /* 0x000fe40008011405 */
[----:B------:R-:W-:Y:S02]  /*1310*/  USHF.R.S32.HI UR8, URZ, 0x1f, UR7 ;  /* 0x0000001fff087899 */ /* 0x000fe40008011407 */
[----:B------:R-:W-:Y:S02]  /*1320*/  ULEA.HI UR6, UR6, UR5, URZ, 0x3 ;  /* 0x0000000506067291 */ /* 0x000fe4000f8f18ff */
[----:B------:R-:W-:-:S04]  /*1330*/  ULEA.HI UR8, UR8, UR7, URZ, 0x3 ;  /* 0x0000000708087291 */ /* 0x000fc8000f8f18ff */
[----:B------:R-:W-:Y:S02]  /*1340*/  MOV R181, UR6 ;  /* 0x0000000600b57c02 */ /* 0x000fe40008000f00 */
[----:B------:R-:W-:Y:S02]  /*1350*/  MOV R180, UR8 ;  /* 0x0000000800b47c02 */ /* 0x000fe40008000f00 */
[-C--:B------:R-:W-:Y:S02]  /*1360*/  LEA.HI.SX32 R182, R181, R183.reuse, 0x1d ;  /* 0x000000b7b5b67211 */ /* 0x080fe400078feaff */
[----:B------:R-:W-:Y:S02]  /*1370*/  P2R R181, PR, RZ, 0x20 ;  /* 0x00000020ffb57803 */ /* 0x000fe40000000000 */
[----:B------:R-:W-:Y:S02]  /*1380*/  LEA.HI.SX32 R228, R180, R183, 0x1d ;  /* 0x000000b7b4e47211 */ /* 0x000fe400078feaff */
[----:B------:R-:W-:Y:S01]  /*1390*/  MOV R219, R182 ;  /* 0x000000b600db7202 */ /* 0x000fe20000000f00 */
[----:B------:R0:W-:Y:S04]  /*13a0*/  STL [R1+0xf4], R181 ;  /* 0x0000f4b501007387 */ /* 0x0001e80000100800 */
[----:B------:R0:W-:Y:S01]  /*13b0*/  STL [R1+0x8], R182 ;  /* 0x000008b601007387 */ /* 0x0001e20000100800 */
[----:B------:R-:W-:Y:S05]  /*13c0*/  @!P4 BRA `(.L_x_1212) ;  /* 0x0000000400fcc947 */ /* 0x000fea0003800000 */
[----:B------:R-:W1:Y:S01]  /*13d0*/  LDC.64 R14, c[0x0][0x3a8] ;  /* 0x0000ea00ff0e7b82 */ /* 0x000e620000000a00 */
[----:B------:R-:W2:Y:S04]  /*13e0*/  LDL.LU R218, [R1+0xb4] ;  /* 0x0000b40001da7983 */ /* 0x000ea80000300800 */
[----:B------:R-:W3:Y:S03]  /*13f0*/  LDL.LU R194, [R1+0xbc] ;  /* 0x0000bc0001c27983 */ /* 0x000ee60000300800 */
[----:B------:R-:W4:Y:S01]  /*1400*/  LDC.64 R184, c[0x0][0x428] ;  /* 0x00010a00ffb87b82 */ /* 0x000f220000000a00 */
[----:B------:R-:W-:Y:S01]  /*1410*/  ISETP.NE.U32.AND P0, PT, RZ, UR24, PT ;  /* 0x00000018ff007c0c */ /* 0x000fe2000bf05070 */
[----:B------:R-:W3:Y:S06]  /*1420*/  LDL.LU R195, [R1+0xa4] ;  /* 0x0000a40001c37983 */ /* 0x000eec0000300800 */
[----:B------:R-:W0:Y:S01]  /*1430*/  LDC.64 R188, c[0x0][0x3b0] ;  /* 0x0000ec00ffbc7b82 */ /* 0x000e220000000a00 */
[----:B-1----:R-:W-:-:S04]  /*1440*/  IMAD.WIDE.U32 R14, R219, 0x10, R14 ;  /* 0x00000010db0e7825 */ /* 0x002fc800078e000e */
[----:B----4-:R-:W-:Y:S01]  /*1450*/  IMAD.WIDE.U32 R184, R228, 0x10, R184 ;  /* 0x00000010e4b87825 */ /* 0x010fe200078e00b8 */
[----:B0-----:R0:W4:Y:S01]  /*1460*/  LDG.E.128 R180, desc[UR20][R14.64] ;  /* 0x000000140eb47981 */ /* 0x001122000c1e1d00 */
[----:B------:R-:W-:Y:S02]  /*1470*/  ISETP.NE.AND.EX P0, PT, RZ, UR25, PT, P0 ;  /* 0x00000019ff007c0c */ /* 0x000fe4000bf05300 */
[----:B------:R-:W-:Y:S01]  /*1480*/  PRMT R5, R32, 0x7632, R5 ;  /* 0x0000763220057816 */ /* 0x000fe20000000005 */
[----:B------:R-:W3:Y:S04]  /*1490*/  LDL.LU R205, [R1+0xa8] ;  /* 0x0000a80001cd7983 */ /* 0x000ee80000300800 */
[----:B------:R-:W2:Y:S06]  /*14a0*/  LDG.E.128 R184, desc[UR20][R184.64] ;  /* 0x00000014b8b87981 */ /* 0x000eac000c1e1d00 */
[----:B0-----:R-:W0:Y:S01]  /*14b0*/  @P0 LDC.64 R14, c[0x0][0x438] ;  /* 0x00010e00ff0e0b82 */ /* 0x001e220000000a00 */
[----:B------:R-:W-:-:S02]  /*14c0*/  IMAD.U32 R5, R5, 0x10000, RZ ;  /* 0x0001000005057824 */ /* 0x000fc400078e00ff */
[----:B0-----:R-:W-:-:S05]  /*14d0*/  @P0 IMAD.WIDE.U32 R14, R219, 0x10, R14 ;  /* 0x00000010db0e0825 */ /* 0x001fca00078e000e */
[----:B------:R0:W5:Y:S02]  /*14e0*/  @P0 LDG.E.128 R148, desc[UR20][R14.64] ;  /* 0x000000140e940981 */ /* 0x000164000c1e1d00 */
[----:B0-----:R-:W-:-:S05]  /*14f0*/  IMAD.WIDE.U32 R14, R220, 0x8, R188 ;  /* 0x00000008dc0e7825 */ /* 0x001fca00078e00bc */
[----:B------:R0:W5:Y:S01]  /*1500*/  LDG.E.64 R188, desc[UR20][R14.64] ;  /* 0x000000140ebc7981 */ /* 0x000162000c1e1b00 */
[----:B----4-:R-:W-:-:S04]  /*1510*/  PRMT R0, R180, 0x7632, R0 ;  /* 0x00007632b4007816 */ /* 0x010fc80000000000 */
[----:B0-----:R-:W-:Y:S02]  /*1520*/  SHF.L.U32 R14, R0, 0x10, RZ ;  /* 0x00000010000e7819 */ /* 0x001fe400000006ff */
[----:B--2---:R-:W-:-:S03]  /*1530*/  PRMT R0, R184, 0x7632, R0 ;  /* 0x00007632b8007816 */ /* 0x004fc60000000000 */
[----:B------:R-:W-:Y:S01]  /*1540*/  FADD.FTZ R14, R14, -UR34 ;  /* 0x800000220e0e7e21 */ /* 0x000fe20008010000 */
[----:B------:R-:W-:-:S03]  /*1550*/  SHF.L.U32 R0, R0, 0x10, RZ ;  /* 0x0000001000007819 */ /* 0x000fc600000006ff */
[----:B------:R-:W-:Y:S02]  /*1560*/  FMUL.FTZ R204, R14, UR32 ;  /* 0x000000200ecc7c20 */ /* 0x000fe40008410000 */
[-C--:B------:R-:W-:Y:S01]  /*1570*/  FMUL.FTZ R226, R5, R0.reuse ;  /* 0x0000000005e27220 */ /* 0x080fe20000410000 */
[----:B------:R-:W-:Y:S01]  /*1580*/  FADD.FTZ R77, R77, R0 ;  /* 0x000000004d4d7221 */ /* 0x000fe20000010000 */
[----:B------:R-:W-:Y:S01]  /*1590*/  FFMA.FTZ R218, R204, R0, R218 ;  /* 0x00000000ccda7223 */ /* 0x000fe200000100da */
[----:B------:R-:W-:-:S04]  /*15a0*/  PRMT R0, R181, 0x7632, R0 ;  /* 0x00007632b5007816 */ /* 0x000fc80000000000 */
[----:B------:R-:W-:Y:S02]  /*15b0*/  SHF.L.U32 R14, R0, 0x10, RZ ;  /* 0x00000010000e7819 */ /* 0x000fe400000006ff */
[----:B------:R-:W-:-:S03]  /*15c0*/  PRMT R0, R185, 0x7632, R0 ;  /* 0x00007632b9007816 */ /* 0x000fc60000000000 */
[----:B------:R-:W-:Y:S01]  /*15d0*/  FADD.FTZ R14, R14, -UR34 ;  /* 0x800000220e0e7e21 */ /* 0x000fe20008010000 */
[----:B------:R-:W-:-:S03]  /*15e0*/  SHF.L.U32 R0, R0, 0x10, RZ ;  /* 0x0000001000007819 */ /* 0x000fc600000006ff */
[----:B------:R-:W-:Y:S01]  /*15f0*/  FMUL.FTZ R252, R14, UR32 ;  /* 0x000000200efc7c20 */ /* 0x000fe20008410000 */
[----:B------:R-:W-:Y:S03]  /*1600*/  STL [R1+0x4], R204 ;  /* 0x000004cc01007387 */ /* 0x000fe60000100800 */
[----:B---3--:R-:W-:Y:S01]  /*1610*/  FFMA.FTZ R194, R252, R0, R194 ;  /* 0x00000000fcc27223 */ /* 0x008fe200000100c2 */
[----:B------:R-:W-:Y:S04]  /*1620*/  STL [R1], R226 ;  /* 0x000000e201007387 */ /* 0x000fe80000100800 */
[----:B------:R-:W-:Y:S04]  /*1630*/  STL [R1+0xb4], R218 ;  /* 0x0000b4da01007387 */ /* 0x000fe80000100800 */
[----:B------:R0:W-:Y:S04]  /*1640*/  STL [R1+0xbc], R194 ;  /* 0x0000bcc201007387 */ /* 0x0001e80000100800 */
[----:B0-----:R-:W2:Y:S01]  /*1650*/  LDL.LU R194, [R1+0xac] ;  /* 0x0000ac0001c27983 */ /* 0x001ea20000300800 */
[----:B------:R-:W-:Y:S01]  /*1660*/  PRMT R5, R33, 0x7632, R5 ;  /* 0x0000763221057816 */ /* 0x000fe20000000005 */
[----:B------:R-:W-:-:S02]  /*1670*/  FADD.FTZ R79, R79, R0 ;  /* 0x000000004f4f7221 */ /* 0x000fc40000010000 */
[----:B------:R-:W3:Y:S01]  /*1680*/  LDL.LU R227, [R1+0xb0] ;  /* 0x0000b00001e37983 */ /* 0x000ee20000300800 */
[----:B------:R-:W-:-:S05]  /*1690*/  SHF.L.U32 R5, R5, 0x10, RZ ;  /* 0x0000001005057819 */ /* 0x000fca00000006ff */
[----:B------:R-:W-:Y:S01]  /*16a0*/  FMUL.FTZ R251, R5, R0 ;  /* 0x0000000005fb7220 */ /* 0x000fe20000410000 */
[----:B------:R-:W-:-:S04]  /*16b0*/  PRMT R0, R182, 0x7632, R0 ;  /* 0x00007632b6007816 */ /* 0x000fc80000000000 */
[----:B------:R-:W-:Y:S02]  /*16c0*/  SHF.L.U32 R14, R0, 0x10, RZ ;  /* 0x00000010000e7819 */ /* 0x000fe400000006ff */
[----:B------:R-:W-:Y:S02]  /*16d0*/  PRMT R5, R34, 0x7632, R5 ;  /* 0x0000763222057816 */ /* 0x000fe40000000005 */
[----:B------:R-:W-:Y:S01]  /*16e0*/  PRMT R0, R186, 0x7632, R0 ;  /* 0x00007632ba007816 */ /* 0x000fe20000000000 */
[----:B------:R-:W-:Y:S01]  /*16f0*/  FADD.FTZ R14, R14, -UR34 ;  /* 0x800000220e0e7e21 */ /* 0x000fe20008010000 */
[----:B------:R-:W-:-:S03]  /*1700*/  SHF.L.U32 R5, R5, 0x10, RZ ;  /* 0x0000001005057819 */ /* 0x000fc600000006ff */
[----:B------:R-:W-:Y:S02]  /*1710*/  IMAD.U32 R0, R0, 0x10000, RZ ;  /* 0x0001000000007824 */ /* 0x000fe400078e00ff */
[----:B------:R-:W-:Y:S02]  /*1720*/  FMUL.FTZ R250, R14, UR32 ;  /* 0x000000200efa7c20 */ /* 0x000fe40008410000 */
[-C--:B------:R-:W-:Y:S01]  /*1730*/  FMUL.FTZ R249, R5, R0.reuse ;  /* 0x0000000005f97220 */ /* 0x080fe20000410000 */
[--C-:B------:R-:W-:Y:S01]  /*1740*/  FADD.FTZ R81, R81, R0.reuse ;  /* 0x0000000051517221 */ /* 0x100fe20000010000 */
        /* <DEDUP_REMOVED lines=8> */
[----:B--2---:R-:W-:-:S05]  /*17d0*/  FFMA.FTZ R194, R221, R0, R194 ;  /* 0x00000000ddc27223 */ /* 0x004fca00000100c2 */
[----:B------:R0:W-:Y:S04]  /*17e0*/  STL [R1+0xac], R194 ;  /* 0x0000acc201007387 */ /* 0x0001e80000100800 */
[----:B0-----:R-:W2:Y:S04]  /*17f0*/  LDL.LU R194, [R1+0xb8] ;  /* 0x0000b80001c27983 */ /* 0x001ea80000300800 */
[----:B------:R-:W4:Y:S01]  /*1800*/  LDL.LU R195, [R1+0xa0] ;  /* 0x0000a00001c37983 */ /* 0x000f220000300800 */
[----:B------:R-:W-:Y:S02]  /*1810*/  PRMT R5, R35, 0x7632, R5 ;  /* 0x0000763223057816 */ /* 0x000fe40000000005 */
[----:B------:R-:W-:-:S02]  /*1820*/  SHF.L.U32 R14, R180, 0x10, RZ ;  /* 0x00000010b40e7819 */ /* 0x000fc400000006ff */
[----:B------:R-:W-:Y:S01]  /*1830*/  SHF.L.U32 R5, R5, 0x10, RZ ;  /* 0x0000001005057819 */ /* 0x000fe200000006ff */
[----:B------:R-:W-:-:S04]  /*1840*/  FADD.FTZ R83, R83, R0 ;  /* 0x0000000053537221 */ /* 0x000fc80000010000 */
[----:B------:R-:W-:Y:S01]  /*1850*/  FMUL.FTZ R218, R5, R0 ;  /* 0x0000000005da7220 */ /* 0x000fe20000410000 */
[----:B------:R-:W-:Y:S01]  /*1860*/  FADD.FTZ R0, R14, -UR34 ;  /* 0x800000220e007e21 */ /* 0x000fe20008010000 */
[----:B------:R-:W-:Y:S02]  /*1870*/  SHF.L.U32 R14, R181, 0x10, RZ ;  /* 0x00000010b50e7819 */ /* 0x000fe400000006ff */
[----:B------:R-:W-:Y:S01]  /*1880*/  SHF.L.U32 R5, R184, 0x10, RZ ;  /* 0x00000010b8057819 */ /* 0x000fe200000006ff */
[----:B------:R-:W-:Y:S01]  /*1890*/  FMUL.FTZ R0, R0, UR32 ;  /* 0x0000002000007c20 */ /* 0x000fe20008410000 */
[----:B------:R-:W-:Y:S02]  /*18a0*/  IMAD.U32 R15, R32, 0x10000, RZ ;  /* 0x00010000200f7824 */ /* 0x000fe400078e00ff */
[----:B------:R-:W-:Y:S01]  /*18b0*/  FADD.FTZ R14, R14, -UR34 ;  /* 0x800000220e0e7e21 */ /* 0x000fe20008010000 */
[----:B------:R-:W-:Y:S01]  /*18c0*/  SHF.L.U32 R180, R185, 0x10, RZ ;  /* 0x00000010b9b47819 */ /* 0x000fe200000006ff */
[----:B------:R-:W-:Y:S01]  /*18d0*/  FADD.FTZ R76, R76, R5 ;  /* 0x000000054c4c7221 */ /* 0x000fe20000010000 */
[-C--:B---3--:R-:W-:Y:S01]  /*18e0*/  FFMA.FTZ R227, R0, R5.reuse, R227 ;  /* 0x0000000500e37223 */ /* 0x088fe200000100e3 */
[----:B------:R-:W-:Y:S01]  /*18f0*/  FMUL.FTZ R5, R15, R5 ;  /* 0x000000050f057220 */ /* 0x000fe20000410000 */
[----:B------:R-:W-:Y:S01]  /*1900*/  FMUL.FTZ R14, R14, UR32 ;  /* 0x000000200e0e7c20 */ /* 0x000fe20008410000 */
[----:B------:R-:W-:-:S02]  /*1910*/  SHF.L.U32 R15, R182, 0x10, RZ ;  /* 0x00000010b60f7819 */ /* 0x000fc400000006ff */
[----:B------:R-:W-:Y:S01]  /*1920*/  SHF.L.U32 R181, R33, 0x10, RZ ;  /* 0x0000001021b57819 */ /* 0x000fe200000006ff */
[----:B------:R-:W-:Y:S02]  /*1930*/  STL [R1+0xb0], R227 ;  /* 0x0000b0e301007387 */ /* 0x000fe40000100800 */
[----:B------:R-:W-:Y:S01]  /*1940*/  FADD.FTZ R182, R15, -UR34 ;  /* 0x800000220fb67e21 */ /* 0x000fe20008010000 */
[----:B------:R-:W-:Y:S01]  /*1950*/  FADD.FTZ R78, R78, R180 ;  /* 0x000000b44e4e7221 */ /* 0x000fe20000010000 */
[----:B------:R-:W-:Y:S01]  /*1960*/  FMUL.FTZ R15, R181, R180 ;  /* 0x000000b4b50f7220 */ /* 0x000fe20000410000 */
[----:B------:R-:W-:Y:S02]  /*1970*/  SHF.L.U32 R181, R34, 0x10, RZ ;  /* 0x0000001022b57819 */ /* 0x000fe400000006ff */
[----:B------:R-:W-:-:S05]  /*1980*/  SHF.L.U32 R183, R183, 0x10, RZ ;  /* 0x00000010b7b77819 */ /* 0x000fca00000006ff */
[----:B------:R-:W-:Y:S01]  /*1990*/  FADD.FTZ R183, R183, -UR34 ;  /* 0x80000022b7b77e21 */ /* 0x000fe20008010000 */
[----:B------:R-:W-:Y:S02]  /*19a0*/  IADD3 R228, PT, PT, R228, 0x80, RZ ;  /* 0x00000080e4e47810 */ /* 0x000fe40007ffe0ff */
[----:B------:R-:W-:Y:S02]  /*19b0*/  IADD3 R220, PT, PT, R220, 0x80, RZ ;  /* 0x00000080dcdc7810 */ /* 0x000fe40007ffe0ff */
[----:B------:R-:W-:Y:S01]  /*19c0*/  IADD3 R219, PT, PT, R219, 0x80, RZ ;  /* 0x00000080dbdb7810 */ /* 0x000fe20007ffe0ff */
[----:B--2---:R-:W-:Y:S01]  /*19d0*/  FFMA.FTZ R194, R14, R180, R194 ;  /* 0x000000b40ec27223 */ /* 0x004fe200000100c2 */
[----:B------:R-:W-:-:S04]  /*19e0*/  SHF.L.U32 R180, R186, 0x10, RZ ;  /* 0x00000010bab47819 */ /* 0x000fc800000006ff */
[----:B------:R0:W-:Y:S02]  /*19f0*/  STL [R1+0xb8], R194 ;  /* 0x0000b8c201007387 */ /* 0x0001e40000100800 */
[----:B0-----:R-:W-:-:S04]  /*1a00*/  FMUL.FTZ R194, R182, UR32 ;  /* 0x00000020b6c27c20 */ /* 0x001fc80008410000 */
[----:B----4-:R-:W-:Y:S01]  /*1a10*/  FFMA.FTZ R195, R194, R180, R195 ;  /* 0x000000b4c2c37223 */ /* 0x010fe200000100c3 */
[----:B------:R-:W-:-:S04]  /*1a20*/  FADD.FTZ R80, R80, R180 ;  /* 0x000000b450507221 */ /* 0x000fc80000010000 */
[----:B------:R0:W-:Y:S02]  /*1a30*/  STL [R1+0xa0], R195 ;  /* 0x0000a0c301007387 */ /* 0x0001e40000100800 */
[----:B0-----:R-:W-:Y:S01]  /*1a40*/  FMUL.FTZ R195, R181, R180 ;  /* 0x000000b4b5c37220 */ /* 0x001fe20000410000 */
[----:B------:R-:W-:Y:S01]  /*1a50*/  FADD.FTZ R180, RZ, R5 ;  /* 0x00000005ffb47221 */ /* 0x000fe20000010000 */
[----:B------:R-:W-:-:S03]  /*1a60*/  FFMA.FTZ R181, R0, R5, RZ ;  /* 0x0000000500b57223 */ /* 0x000fc600000100ff */
[----:B------:R-:W-:Y:S01]  /*1a70*/  FADD.FTZ R180, R180, R226 ;  /* 0x000000e2b4b47221 */ /* 0x000fe20000010000 */
[----:B------:R-:W-:Y:S01]  /*1a80*/  FFMA.FTZ R181, R204, R226, R181 ;  /* 0x000000e2ccb57223 */ /* 0x000fe200000100b5 */
[----:B------:R-:W-:Y:S02]  /*1a90*/  IMAD.U32 R182, R187, 0x10000, RZ ;  /* 0x00010000bbb67824 */ /* 0x000fe400078e00ff */
[----:B------:R-:W-:Y:S01]  /*1aa0*/  FADD.FTZ R180, R180, R15 ;  /* 0x0000000fb4b47221 */ /* 0x000fe20000010000 */
[----:B------:R-:W-:Y:S01]  /*1ab0*/  FFMA.FTZ R181, R14, R15, R181 ;  /* 0x0000000f0eb57223 */ /* 0x000fe200000100b5 */
[----:B------:R-:W-:Y:S02]  /*1ac0*/  FMUL.FTZ R204, R183, UR32 ;  /* 0x00000020b7cc7c20 */ /* 0x000fe40008410000 */
[----:B------:R-:W-:Y:S01]  /*1ad0*/  FADD.FTZ R180, R180, R251 ;  /* 0x000000fbb4b47221 */ /* 0x000fe20000010000 */
[----:B------:R-:W-:Y:S01]  /*1ae0*/  FFMA.FTZ R181, R252, R251, R181 ;  /* 0x000000fbfcb57223 */ /* 0x000fe200000100b5 */
[----:B------:R-:W-:Y:S01]  /*1af0*/  FFMA.FTZ R205, R204, R182, R205 ;  /* 0x000000b6cccd7223 */ /* 0x000fe200000100cd */
[----:B------:R-:W-:Y:S01]  /*1b00*/  SHF.L.U32 R183, R35, 0x10, RZ ;  /* 0x0000001023b77819 */ /* 0x000fe200000006ff */
[----:B------:R-:W-:Y:S01]  /*1b10*/  FADD.FTZ R180, R180, R195 ;  /* 0x000000c3b4b47221 */ /* 0x000fe20000010000 */
[----:B------:R-:W-:-:S02]  /*1b20*/  FFMA.FTZ R181, R194, R195, R181 ;  /* 0x000000c3c2b57223 */ /* 0x000fc400000100b5 */
[----:B------:R0:W-:Y:S01]  /*1b30*/  STL [R1+0xa8], R205 ;  /* 0x0000a8cd01007387 */ /* 0x0001e20000100800 */
[----:B------:R-:W-:Y:S01]  /*1b40*/  FADD.FTZ R180, R180, R249 ;  /* 0x000000f9b4b47221 */ /* 0x000fe20000010000 */
[----:B------:R-:W-:Y:S01]  /*1b50*/  FFMA.FTZ R181, R250, R249, R181 ;  /* 0x000000f9fab57223 */ /* 0x000fe200000100b5 */
[----:B0-----:R-:W-:-:S04]  /*1b60*/  FMUL.FTZ R205, R183, R182 ;  /* 0x000000b6b7cd7220 */ /* 0x001fc80000410000 */
[----:B------:R-:W-:Y:S01]  /*1b70*/  FADD.FTZ R180, R180, R205 ;  /* 0x000000cdb4b47221 */ /* 0x000fe20000010000 */
[----:B------:R-:W-:Y:S01]  /*1b80*/  FFMA.FTZ R181, R204, R205, R181 ;  /* 0x000000cdccb57223 */ /* 0x000fe200000100b5 */
[----:B------:R-:W-:Y:S02]  /*1b90*/  FADD.FTZ R82, R82, R182 ;  /* 0x000000b652527221 */ /* 0x000fe40000010000 */
[----:B------:R-:W-:Y:S01]  /*1ba0*/  FADD.FTZ R227, R180, R218 ;  /* 0x000000dab4e37221 */ /* 0x000fe20000010000 */
[----:B------:R-:W-:-:S07]  /*1bb0*/  FFMA.FTZ R226, R221, R218, R181 ;  /* 0x000000dadde27223 */ /* 0x000fce00000100b5 */
.L_x_1212:
[----:B------:R-:W-:Y:S05]  /*1bc0*/  BSYNC.RECONVERGENT B1 ;  /* 0x0000000000017941 */ /* 0x000fea0003800200 */
.L_x_1211:
[----:B------:R-:W-:Y:S04]  /*1bd0*/  BSSY.RECONVERGENT B1, `(.L_x_1213) ;  /* 0x000007f000017945 */ /* 0x000fe80003800200 */
[----:B------:R-:W-:Y:S05]  /*1be0*/  @!P3 BRA `(.L_x_1214) ;  /* 0x0000000400f4b947 */ /* 0x000fea0003800000 */
[----:B------:R-:W1:Y:S01]  /*1bf0*/  LDC.64 R6, c[0x0][0x3a8] ;  /* 0x0000ea00ff067b82 */ /* 0x000e620000000a00 */
[----:B------:R-:W2:Y:S07]  /*1c00*/  LDL.LU R196, [R1+0x94] ;  /* 0x0000940001c47983 */ /* 0x000eae0000300800 */
[----:B------:R-:W3:Y:S01]  /*1c10*/  LDC.64 R16, c[0x0][0x428] ;  /* 0x00010a00ff107b82 */ /* 0x000ee20000000a00 */
[----:B------:R-:W-:Y:S01]  /*1c20*/  ISETP.NE.U32.AND P0, PT, RZ, UR24, PT ;  /* 0x00000018ff007c0c */ /* 0x000fe2000bf05070 */
[----:B------:R-:W4:Y:S01]  /*1c30*/  LDL.LU R206, [R1+0x9c] ;  /* 0x00009c0001ce7983 */ /* 0x000f220000300800 */
[----:B-1----:R-:W-:-:S04]  /*1c40*/  IMAD.WIDE.U32 R6, R219, 0x10, R6 ;  /* 0x00000010db067825 */ /* 0x002fc800078e0006 */
[----:B---3--:R-:W-:Y:S01]  /*1c50*/  IMAD.WIDE.U32 R16, R228, 0x10, R16 ;  /* 0x00000010e4107825 */ /* 0x008fe200078e0010 */
[----:B0-----:R-:W3:Y:S04]  /*1c60*/  LDG.E.128 R180, desc[UR20][R6.64] ;  /* 0x0000001406b47981 */ /* 0x001ee8000c1e1d00 */
[----:B------:R0:W2:Y:S01]  /*1c70*/  LDG.E.128 R184, desc[UR20][R16.64] ;  /* 0x0000001410b87981 */ /* 0x0000a2000c1e1d00 */
[----:B------:R-:W-:-:S03]  /*1c80*/  ISETP.NE.AND.EX P0, PT, RZ, UR25, PT, P0 ;  /* 0x00000019ff007c0c */ /* 0x000fc6000bf05300 */
[----:B------:R-:W4:Y:S04]  /*1c90*/  LDL.LU R197, [R1+0x84] ;  /* 0x0000840001c57983 */ /* 0x000f280000300800 */
[----:B------:R-:W4:Y:S01]  /*1ca0*/  LDL.LU R207, [R1+0x88] ;  /* 0x0000880001cf7983 */ /* 0x000f220000300800 */
[----:B0-----:R-:W0:Y:S08]  /*1cb0*/  LDC.64 R16, c[0x0][0x3b0] ;  /* 0x0000ec00ff107b82 */ /* 0x001e300000000a00 */
[----:B------:R-:W1:Y:S02]  /*1cc0*/  @P0 LDC.64 R6, c[0x0][0x438] ;  /* 0x00010e00ff060b82 */ /* 0x000e640000000a00 */
[----:B-1----:R-:W-:-:S05]  /*1cd0*/  @P0 IMAD.WIDE.U32 R6, R219, 0x10, R6 ;  /* 0x00000010db060825 */ /* 0x002fca00078e0006 */
[----:B------:R0:W5:Y:S02]  /*1ce0*/  @P0 LDG.E.128 R28, desc[UR20][R6.64] ;  /* 0x00000014061c0981 */ /* 0x000164000c1e1d00 */
[----:B0-----:R-:W-:-:S05]  /*1cf0*/  IMAD.WIDE.U32 R6, R220, 0x8, R16 ;  /* 0x00000008dc067825 */ /* 0x001fca00078e0010 */
[----:B------:R3:W5:Y:S02]  /*1d00*/  LDG.E.64 R26, desc[UR20][R6.64] ;  /* 0x00000014061a7981 */ /* 0x000764000c1e1b00 */
[----:B---3--:R-:W-:-:S04]  /*1d10*/  PRMT R6, R180, 0x7632, R6 ;  /* 0x00007632b4067816 */ /* 0x008fc80000000006 */
[----:B------:R-:W-:Y:S02]  /*1d20*/  SHF.L.U32 R16, R6, 0x10, RZ ;  /* 0x0000001006107819 */ /* 0x000fe400000006ff */
[----:B--2---:R-:W-:-:S03]  /*1d30*/  PRMT R6, R184, 0x7632, R6 ;  /* 0x00007632b8067816 */ /* 0x004fc60000000006 */
[----:B------:R-:W-:Y:S02]  /*1d40*/  FADD.FTZ R16, R16, -UR34 ;  /* 0x8000002210107e21 */ /* 0x000fe40008010000 */
[----:B------:R-:W-:Y:S02]  /*1d50*/  IMAD.U32 R6, R6, 0x10000, RZ ;  /* 0x0001000006067824 */ /* 0x000fe400078e00ff */
[----:B------:R-:W-:-:S04]  /*1d60*/  FMUL.FTZ R233, R16, UR32 ;  /* 0x0000002010e97c20 */ /* 0x000fc80008410000 */
[----:B------:R-:W-:-:S05]  /*1d70*/  FFMA.FTZ R196, R233, R6, R196 ;  /* 0x00000006e9c47223 */ /* 0x000fca00000100c4 */
[----:B------:R0:W-:Y:S04]  /*1d80*/  STL [R1+0x94], R196 ;  /* 0x000094c401007387 */ /* 0x0001e80000100800 */
[----:B0-----:R-:W2:Y:S01]  /*1d90*/  LDL.LU R196, [R1+0x8c] ;  /* 0x00008c0001c47983 */ /* 0x001ea20000300800 */
[----:B------:R-:W-:-:S04]  /*1da0*/  PRMT R7, R40, 0x7632, R7 ;  /* 0x0000763228077816 */ /* 0x000fc80000000007 */
[----:B------:R-:W-:Y:S01]  /*1db0*/  SHF.L.U32 R7, R7, 0x10, RZ ;  /* 0x0000001007077819 */ /* 0x000fe200000006ff */
[----:B------:R-:W-:-:S04]  /*1dc0*/  FADD.FTZ R157, R157, R6 ;  /* 0x000000069d9d7221 */ /* 0x000fc80000010000 */
[----:B------:R-:W-:Y:S01]  /*1dd0*/  FMUL.FTZ R248, R7, R6 ;  /* 0x0000000607f87220 */ /* 0x000fe20000410000 */
[----:B------:R-:W-:-:S04]  /*1de0*/  PRMT R6, R181, 0x7632, R6 ;  /* 0x00007632b5067816 */ /* 0x000fc80000000006 */
[----:B------:R-:W-:Y:S02]  /*1df0*/  SHF.L.U32 R16, R6, 0x10, RZ ;  /* 0x0000001006107819 */ /* 0x000fe400000006ff */
[----:B------:R-:W-:Y:S02]  /*1e00*/  PRMT R7, R41, 0x7632, R7 ;  /* 0x0000763229077816 */ /* 0x000fe40000000007 */
[----:B------:R-:W-:Y:S01]  /*1e10*/  PRMT R6, R185, 0x7632, R6 ;  /* 0x00007632b9067816 */ /* 0x000fe20000000006 */
[----:B------:R-:W-:Y:S01]  /*1e20*/  FADD.FTZ R16, R16, -UR34 ;  /* 0x8000002210107e21 */ /* 0x000fe20008010000 */
[----:B------:R-:W-:Y:S02]  /*1e30*/  SHF.L.U32 R7, R7, 0x10, RZ ;  /* 0x0000001007077819 */ /* 0x000fe400000006ff */
[----:B------:R-:W-:Y:S01]  /*1e40*/  SHF.L.U32 R6, R6, 0x10, RZ ;  /* 0x0000001006067819 */ /* 0x000fe200000006ff */
[----:B------:R-:W-:-:S04]  /*1e50*/  FMUL.FTZ R232, R16, UR32 ;  /* 0x0000002010e87c20 */ /* 0x000fc80008410000 */
[-C--:B------:R-:W-:Y:S01]  /*1e60*/  FMUL.FTZ R247, R7, R6.reuse ;  /* 0x0000000607f77220 */ /* 0x080fe20000410000 */
[----:B------:R-:W-:Y:S01]  /*1e70*/  FADD.FTZ R159, R159, R6 ;  /* 0x000000069f9f7221 */ /* 0x000fe20000010000 */
[----:B----4-:R-:W-:Y:S01]  /*1e80*/  FFMA.FTZ R206, R232, R6, R206 ;  /* 0x00000006e8ce7223 */ /* 0x010fe200000100ce */
        /* <DEDUP_REMOVED lines=9> */
[--C-:B------:R-:W-:Y:S01]  /*1f20*/  FADD.FTZ R165, R165, R6.reuse ;  /* 0x00000006a5a57221 */ /* 0x100fe20000010000 */
[----:B------:R-:W-:Y:S01]  /*1f30*/  FFMA.FTZ R197, R231, R6, R197 ;  /* 0x00000006e7c57223 */ /* 0x000fe200000100c5 */
[----:B------:R-:W-:-:S05]  /*1f40*/  PRMT R6, R183, 0x7632, R6 ;  /* 0x00007632b7067816 */ /* 0x000fca0000000006 */
[----:B------:R-:W-:Y:S01]  /*1f50*/  IMAD.U32 R17, R6, 0x10000, RZ ;  /* 0x0001000006117824 */ /* 0x000fe200078e00ff */
[----:B------:R-:W-:-:S03]  /*1f60*/  PRMT R6, R187, 0x7632, R6 ;  /* 0x00007632bb067816 */ /* 0x000fc60000000006 */
[----:B------:R-:W-:Y:S01]  /*1f70*/  FADD.FTZ R17, R17, -UR34 ;  /* 0x8000002211117e21 */ /* 0x000fe20008010000 */
[----:B------:R-:W-:-:S03]  /*1f80*/  SHF.L.U32 R6, R6, 0x10, RZ ;  /* 0x0000001006067819 */ /* 0x000fc600000006ff */
[----:B------:R-:W-:Y:S01]  /*1f90*/  FMUL.FTZ R214, R17, UR32 ;  /* 0x0000002011d67c20 */ /* 0x000fe20008410000 */
[----:B------:R0:W-:Y:S04]  /*1fa0*/  STL [R1+0x9c], R206 ;  /* 0x00009cce01007387 */ /* 0x0001e80000100800 */
[----:B0-----:R-:W3:Y:S04]  /*1fb0*/  LDL.LU R206, [R1+0x90] ;  /* 0x0000900001ce7983 */ /* 0x001ee80000300800 */
[----:B------:R-:W-:Y:S01]  /*1fc0*/  STL [R1+0x84], R197 ;  /* 0x000084c501007387 */ /* 0x000fe20000100800 */
        /* <DEDUP_REMOVED lines=13> */
[----:B------:R-:W-:Y:S01]  /*20a0*/  SHF.L.U32 R17, R40, 0x10, RZ ;  /* 0x0000001028117819 */ /* 0x000fe200000006ff */
[----:B------:R-:W-:Y:S01]  /*20b0*/  FADD.FTZ R16, R16, -UR34 ;  /* 0x8000002210107e21 */ /* 0x000fe20008010000 */
[----:B------:R-:W-:Y:S01]  /*20c0*/  SHF.L.U32 R180, R185, 0x10, RZ ;  /* 0x00000010b9b47819 */ /* 0x000fe200000006ff */
[----:B------:R-:W-:Y:S02]  /*20d0*/  FADD.FTZ R156, R156, R7 ;  /* 0x000000079c9c7221 */ /* 0x000fe40000010000 */
[----:B------:R-:W-:-:S02]  /*20e0*/  FMUL.FTZ R16, R16, UR32 ;  /* 0x0000002010107c20 */ /* 0x000fc40008410000 */
[----:B------:R-:W-:Y:S01]  /*20f0*/  FADD.FTZ R158, R158, R180 ;  /* 0x000000b49e9e7221 */ /* 0x000fe20000010000 */
[----:B------:R-:W-:-:S05]  /*2100*/  SHF.L.U32 R183, R183, 0x10, RZ ;  /* 0x00000010b7b77819 */ /* 0x000fca00000006ff */
[----:B------:R-:W-:Y:S01]  /*2110*/  FADD.FTZ R183, R183, -UR34 ;  /* 0x80000022b7b77e21 */ /* 0x000fe20008010000 */
[-C--:B---3--:R-:W-:Y:S01]  /*2120*/  FFMA.FTZ R206, R6, R7.reuse, R206 ;  /* 0x0000000706ce7223 */ /* 0x088fe200000100ce */
[----:B------:R-:W-:Y:S01]  /*2130*/  FMUL.FTZ R7, R17, R7 ;  /* 0x0000000711077220 */ /* 0x000fe20000410000 */
[----:B------:R-:W-:Y:S01]  /*2140*/  IMAD.U32 R17, R182, 0x10000, RZ ;  /* 0x00010000b6117824 */ /* 0x000fe200078e00ff */
[----:B------:R-:W-:-:S03]  /*2150*/  SHF.L.U32 R182, R41, 0x10, RZ ;  /* 0x0000001029b67819 */ /* 0x000fc600000006ff */
[----:B------:R-:W-:Y:S01]  /*2160*/  FADD.FTZ R181, R17, -UR34 ;  /* 0x8000002211b57e21 */ /* 0x000fe20008010000 */
[----:B------:R0:W-:Y:S01]  /*2170*/  STL [R1+0x90], R206 ;  /* 0x000090ce01007387 */ /* 0x0001e20000100800 */
[----:B------:R-:W-:Y:S01]  /*2180*/  FMUL.FTZ R17, R182, R180 ;  /* 0x000000b4b6117220 */ /* 0x000fe20000410000 */
[----:B------:R-:W-:Y:S01]  /*2190*/  SHF.L.U32 R182, R187, 0x10, RZ ;  /* 0x00000010bbb67819 */ /* 0x000fe200000006ff */
[----:B0-----:R-:W-:Y:S01]  /*21a0*/  FMUL.FTZ R206, R183, UR32 ;  /* 0x00000020b7ce7c20 */ /* 0x001fe20008410000 */
[----:B------:R-:W-:-:S03]  /*21b0*/  IMAD.U32 R183, R43, 0x10000, RZ ;  /* 0x000100002bb77824 */ /* 0x000fc600078e00ff */
[----:B------:R-:W-:Y:S01]  /*21c0*/  FFMA.FTZ R207, R206, R182, R207 ;  /* 0x000000b6cecf7223 */ /* 0x000fe200000100cf */
[----:B------:R-:W-:Y:S01]  /*21d0*/  FADD.FTZ R166, R166, R182 ;  /* 0x000000b6a6a67221 */ /* 0x000fe20000010000 */
[----:B------:R-:W-:Y:S02]  /*21e0*/  IADD3 R228, PT, PT, R228, 0x80, RZ ;  /* 0x00000080e4e47810 */ /* 0x000fe40007ffe0ff */
[----:B------:R-:W-:Y:S02]  /*21f0*/  IADD3 R220, PT, PT, R220, 0x80, RZ ;  /* 0x00000080dcdc7810 */ /* 0x000fe40007ffe0ff */
[----:B------:R-:W-:Y:S01]  /*2200*/  IADD3 R219, PT, PT, R219, 0x80, RZ ;  /* 0x00000080dbdb7810 */ /* 0x000fe20007ffe0ff */
[----:B--2---:R-:W-:Y:S01]  /*2210*/  FFMA.FTZ R196, R16, R180, R196 ;  /* 0x000000b410c47223 */ /* 0x004fe200000100c4 */
[----:B------:R-:W-:-:S04]  /*2220*/  SHF.L.U32 R180, R186, 0x10, RZ ;  /* 0x00000010bab47819 */ /* 0x000fc800000006ff */
[----:B------:R0:W-:Y:S02]  /*2230*/  STL [R1+0x98], R196 ;  /* 0x000098c401007387 */ /* 0x0001e40000100800 */
[----:B0-----:R-:W-:Y:S01]  /*2240*/  FMUL.FTZ R196, R181, UR32 ;  /* 0x00000020b5c47c20 */ /* 0x001fe20008410000 */
[----:B------:R-:W-:-:S03]  /*2250*/  SHF.L.U32 R181, R42, 0x10, RZ ;  /* 0x000000102ab57819 */ /* 0x000fc600000006ff */
[----:B----4-:R-:W-:Y:S01]  /*2260*/  FFMA.FTZ R197, R196, R180, R197 ;  /* 0x000000b4c4c57223 */ /* 0x010fe200000100c5 */
[----:B------:R-:W-:-:S04]  /*2270*/  FADD.FTZ R164, R164, R180 ;  /* 0x000000b4a4a47221 */ /* 0x000fc80000010000 */
[----:B------:R0:W-:Y:S02]  /*2280*/  STL [R1+0x80], R197 ;  /* 0x000080c501007387 */ /* 0x0001e40000100800 */
[----:B0-----:R-:W-:Y:S01]  /*2290*/  FMUL.FTZ R197, R181, R180 ;  /* 0x000000b4b5c57220 */ /* 0x001fe20000410000 */
[----:B------:R-:W-:Y:S01]  /*22a0*/  FADD.FTZ R180, R227, R7 ;  /* 0x00000007e3b47221 */ /* 0x000fe20000010000 */
[----:B------:R-:W-:-:S03]  /*22b0*/  FFMA.FTZ R181, R6, R7, R226 ;  /* 0x0000000706b57223 */ /* 0x000fc600000100e2 */
        /* <DEDUP_REMOVED lines=8> */
[----:B------:R0:W-:Y:S02]  /*2340*/  STL [R1+0x88], R207 ;  /* 0x000088cf01007387 */ /* 0x0001e40000100800 */
[----:B------:R-:W-:Y:S01]  /*2350*/  FADD.FTZ R180, R180, R246 ;  /* 0x000000f6b4b47221 */ /* 0x000fe20000010000 */
[----:B------:R-:W-:Y:S01]  /*2360*/  FFMA.FTZ R181, R231, R246, R181 ;  /* 0x000000f6e7b57223 */ /* 0x000fe200000100b5 */
[----:B0-----:R-:W-:-:S04]  /*2370*/  FMUL.FTZ R207, R183, R182 ;  /* 0x000000b6b7cf7220 */ /* 0x001fc80000410000 */
[----:B------:R-:W-:Y:S01]  /*2380*/  FADD.FTZ R180, R180, R207 ;  /* 0x000000cfb4b47221 */ /* 0x000fe20000010000 */
[----:B------:R-:W-:-:S03]  /*2390*/  FFMA.FTZ R181, R206, R207, R181 ;  /* 0x000000cfceb57223 */ /* 0x000fc600000100b5 */
[----:B------:R-:W-:Y:S01]  /*23a0*/  FADD.FTZ R227, R180, R217 ;  /* 0x000000d9b4e37221 */ /* 0x000fe20000010000 */
[----:B------:R-:W-:-:S07]  /*23b0*/  FFMA.FTZ R226, R214, R217, R181 ;  /* 0x000000d9d6e27223 */ /* 0x000fce00000100b5 */
.L_x_1214:
[----:B------:R-:W-:Y:S05]  /*23c0*/  BSYNC.RECONVERGENT B1 ;  /* 0x0000000000017941 */ /* 0x000fea0003800200 */
.L_x_1213:
[----:B------:R-:W-:Y:S04]  /*23d0*/  BSSY.RECONVERGENT B1, `(.L_x_1215) ;  /* 0x000007f000017945 */ /* 0x000fe80003800200 */
[----:B------:R-:W-:Y:S05]  /*23e0*/  @!P2 BRA `(.L_x_1216) ;  /* 0x0000000400f4a947 */ /* 0x000fea0003800000 */
[----:B------:R-:W1:Y:S01]  /*23f0*/  LDC.64 R8, c[0x0][0x3a8] ;  /* 0x0000ea00ff087b82 */ /* 0x000e620000000a00 */
[----:B------:R-:W2:Y:S04]  /*2400*/  LDL.LU R216, [R1+0x74] ;  /* 0x0000740001d87983 */ /* 0x000ea80000300800 */
[----:B------:R-:W3:Y:S03]  /*2410*/  LDL.LU R208, [R1+0x7c] ;  /* 0x00007c0001d07983 */ /* 0x000ee60000300800 */
[----:B------:R-:W4:Y:S01]  /*2420*/  LDC.64 R18, c[0x0][0x428] ;  /* 0x00010a00ff127b82 */ /* 0x000f220000000a00 */
[----:B------:R-:W3:Y:S04]  /*2430*/  LDL.LU R198, [R1+0x64] ;  /* 0x0000640001c67983 */ /* 0x000ee80000300800 */
[----:B------:R-:W3:Y:S01]  /*2440*/  LDL.LU R199, [R1+0x6c] ;  /* 0x00006c0001c77983 */ /* 0x000ee20000300800 */
[----:B------:R-:W-:-:S03]  /*2450*/  ISETP.NE.U32.AND P0, PT, RZ, UR24, PT ;  /* 0x00000018ff007c0c */ /* 0x000fc6000bf05070 */
[----:B------:R-:W3:Y:S01]  /*2460*/  LDL.LU R209, [R1+0x68] ;  /* 0x0000680001d17983 */ /* 0x000ee20000300800 */
[----:B-1----:R-:W-:-:S05]  /*2470*/  IMAD.WIDE.U32 R8, R219, 0x10, R8 ;  /* 0x00000010db087825 */ /* 0x002fca00078e0008 */
[----:B0-----:R-:W2:Y:S01]  /*2480*/  LDG.E.128 R180, desc[UR20][R8.64] ;  /* 0x0000001408b47981 */ /* 0x001ea2000c1e1d00 */
[----:B----4-:R-:W-:-:S05]  /*2490*/  IMAD.WIDE.U32 R18, R228, 0x10, R18 ;  /* 0x00000010e4127825 */ /* 0x010fca00078e0012 */
[----:B------:R0:W4:Y:S01]  /*24a0*/  LDG.E.128 R184, desc[UR20][R18.64] ;  /* 0x0000001412b87981 */ /* 0x000122000c1e1d00 */
[----:B------:R-:W-:Y:S01]  /*24b0*/  ISETP.NE.AND.EX P0, PT, RZ, UR25, PT, P0 ;  /* 0x00000019ff007c0c */ /* 0x000fe2000bf05300 */
[----:B0-----:R-:W0:-:S12]  /*24c0*/  LDC.64 R18, c[0x0][0x3b0] ;  /* 0x0000ec00ff127b82 */ /* 0x001e180000000a00 */
[----:B------:R-:W1:Y:S02]  /*24d0*/  @P0 LDC.64 R8, c[0x0][0x438] ;  /* 0x00010e00ff080b82 */ /* 0x000e640000000a00 */
[----:B-1----:R-:W-:-:S05]  /*24e0*/  @P0 IMAD.WIDE.U32 R8, R219, 0x10, R8 ;  /* 0x00000010db080825 */ /* 0x002fca00078e0008 */
[----:B------:R0:W5:Y:S02]  /*24f0*/  @P0 LDG.E.128 R168, desc[UR20][R8.64] ;  /* 0x0000001408a80981 */ /* 0x000164000c1e1d00 */
[----:B0-----:R-:W-:-:S05]  /*2500*/  IMAD.WIDE.U32 R8, R220, 0x8, R18 ;  /* 0x00000008dc087825 */ /* 0x001fca00078e0012 */
[----:B------:R0:W5:Y:S02]  /*2510*/  LDG.E.64 R24, desc[UR20][R8.64] ;  /* 0x0000001408187981 */ /* 0x000164000c1e1b00 */
[----:B0-----:R-:W-:-:S04]  /*2520*/  PRMT R8, R48, 0x7632, R8 ;  /* 0x0000763230087816 */ /* 0x001fc80000000008 */
[----:B------:R-:W-:Y:S02]  /*2530*/  SHF.L.U32 R8, R8, 0x10, RZ ;  /* 0x0000001008087819 */ /* 0x000fe400000006ff */
[----:B--2---:R-:W-:-:S04]  /*2540*/  PRMT R3, R180, 0x7632, R3 ;  /* 0x00007632b4037816 */ /* 0x004fc80000000003 */
[----:B------:R-:W-:Y:S02]  /*2550*/  SHF.L.U32 R9, R3, 0x10, RZ ;  /* 0x0000001003097819 */ /* 0x000fe400000006ff */
[----:B----4-:R-:W-:-:S03]  /*2560*/  PRMT R3, R184, 0x7632, R3 ;  /* 0x00007632b8037816 */ /* 0x010fc60000000003 */
[----:B------:R-:W-:Y:S01]  /*2570*/  FADD.FTZ R9, R9, -UR34 ;  /* 0x8000002209097e21 */ /* 0x000fe20008010000 */
[----:B------:R-:W-:-:S03]  /*2580*/  SHF.L.U32 R3, R3, 0x10, RZ ;  /* 0x0000001003037819 */ /* 0x000fc600000006ff */
[----:B------:R-:W-:Y:S02]  /*2590*/  FMUL.FTZ R230, R9, UR32 ;  /* 0x0000002009e67c20 */ /* 0x000fe40008410000 */
[-C--:B------:R-:W-:Y:S01]  /*25a0*/  FMUL.FTZ R245, R8, R3.reuse ;  /* 0x0000000308f57220 */ /* 0x080fe20000410000 */
[--C-:B------:R-:W-:Y:S01]  /*25b0*/  FADD.FTZ R85, R85, R3.reuse ;  /* 0x0000000355557221 */ /* 0x100fe20000010000 */
[----:B------:R-:W-:Y:S01]  /*25c0*/  FFMA.FTZ R216, R230, R3, R216 ;  /* 0x00000003e6d87223 */ /* 0x000fe200000100d8 */
[----:B------:R-:W-:Y:S02]  /*25d0*/  PRMT R3, R181, 0x7632, R3 ;  /* 0x00007632b5037816 */ /* 0x000fe40000000003 */
[----:B------:R-:W-:-:S03]  /*25e0*/  PRMT R8, R49, 0x7632, R8 ;  /* 0x0000763231087816 */ /* 0x000fc60000000008 */
[----:B------:R-:W-:Y:S01]  /*25f0*/  IMAD.U32 R9, R3, 0x10000, RZ ;  /* 0x0001000003097824 */ /* 0x000fe200078e00ff */
[----:B------:R-:W-:-:S03]  /*2600*/  PRMT R3, R185, 0x7632, R3 ;  /* 0x00007632b9037816 */ /* 0x000fc60000000003 */
[----:B------:R-:W-:Y:S01]  /*2610*/  FADD.FTZ R9, R9, -UR34 ;  /* 0x8000002209097e21 */ /* 0x000fe20008010000 */
[----:B------:R-:W-:Y:S02]  /*2620*/  SHF.L.U32 R8, R8, 0x10, RZ ;  /* 0x0000001008087819 */ /* 0x000fe400000006ff */
[----:B------:R-:W-:Y:S01]  /*2630*/  SHF.L.U32 R3, R3, 0x10, RZ ;  /* 0x0000001003037819 */ /* 0x000fe200000006ff */
[----:B------:R-:W-:-:S04]  /*2640*/  FMUL.FTZ R229, R9, UR32 ;  /* 0x0000002009e57c20 */ /* 0x000fc80008410000 */
[-C--:B------:R-:W-:Y:S01]  /*2650*/  FMUL.FTZ R244, R8, R3.reuse ;  /* 0x0000000308f47220 */ /* 0x080fe20000410000 */
[--C-:B------:R-:W-:Y:S01]  /*2660*/  FADD.FTZ R87, R87, R3.reuse ;  /* 0x0000000357577221 */ /* 0x100fe20000010000 */
[----:B---3--:R-:W-:Y:S01]  /*2670*/  FFMA.FTZ R208, R229, R3, R208 ;  /* 0x00000003e5d07223 */ /* 0x008fe200000100d0 */
        /* <DEDUP_REMOVED lines=11> */
[----:B------:R-:W-:Y:S01]  /*2730*/  PRMT R3, R183, 0x7632, R3 ;  /* 0x00007632b7037816 */ /* 0x000fe20000000003 */
[----:B------:R-:W-:Y:S03]  /*2740*/  STL [R1+0x74], R216 ;  /* 0x000074d801007387 */ /* 0x000fe60000100800 */
[----:B------:R-:W-:Y:S01]  /*2750*/  SHF.L.U32 R3, R3, 0x10, RZ ;  /* 0x0000001003037819 */ /* 0x000fe200000006ff */
[----:B------:R0:W-:Y:S01]  /*2760*/  STL [R1+0x7c], R208 ;  /* 0x00007cd001007387 */ /* 0x0001e20000100800 */
[----:B------:R-:W-:-:S03]  /*2770*/  PRMT R8, R187, 0x7632, R8 ;  /* 0x00007632bb087816 */ /* 0x000fc60000000008 */
[----:B------:R-:W-:Y:S01]  /*2780*/  FADD.FTZ R3, R3, -UR34 ;  /* 0x8000002203037e21 */ /* 0x000fe20008010000 */
[----:B------:R-:W-:Y:S01]  /*2790*/  SHF.L.U32 R8, R8, 0x10, RZ ;  /* 0x0000001008087819 */ /* 0x000fe200000006ff */
[----:B0-----:R-:W2:Y:S02]  /*27a0*/  LDL.LU R208, [R1+0x70] ;  /* 0x0000700001d07983 */ /* 0x001ea40000300800 */
[----:B------:R-:W-:Y:S02]  /*27b0*/  FMUL.FTZ R3, R3, UR32 ;  /* 0x0000002003037c20 */ /* 0x000fe40008410000 */
[----:B------:R0:W-:Y:S02]  /*27c0*/  STL [R1+0x64], R198 ;  /* 0x000064c601007387 */ /* 0x0001e40000100800 */
[----:B------:R-:W-:Y:S02]  /*27d0*/  FFMA.FTZ R199, R3, R8, R199 ;  /* 0x0000000803c77223 */ /* 0x000fe400000100c7 */
[----:B0-----:R-:W3:Y:S04]  /*27e0*/  LDL.LU R198, [R1+0x78] ;  /* 0x0000780001c67983 */ /* 0x001ee80000300800 */
[----:B------:R0:W-:Y:S04]  /*27f0*/  STL [R1+0x6c], R199 ;  /* 0x00006cc701007387 */ /* 0x0001e80000100800 */
[----:B0-----:R-:W4:Y:S01]  /*2800*/  LDL.LU R199, [R1+0x60] ;  /* 0x0000600001c77983 */ /* 0x001f220000300800 */
[----:B------:R-:W-:-:S02]  /*2810*/  PRMT R9, R51, 0x7632, R9 ;  /* 0x0000763233097816 */ /* 0x000fc40000000009 */
[----:B------:R-:W-:-:S03]  /*2820*/  SHF.L.U32 R18, R180, 0x10, RZ ;  /* 0x00000010b4127819 */ /* 0x000fc600000006ff */
[----:B------:R-:W-:Y:S02]  /*2830*/  IMAD.U32 R9, R9, 0x10000, RZ ;  /* 0x0001000009097824 */ /* 0x000fe400078e00ff */
[----:B------:R-:W-:Y:S02]  /*2840*/  FADD.FTZ R91, R91, R8 ;  /* 0x000000085b5b7221 */ /* 0x000fe40000010000 */
[----:B------:R-:W-:Y:S01]  /*2850*/  FMUL.FTZ R216, R9, R8 ;  /* 0x0000000809d87220 */ /* 0x000fe20000410000 */
[----:B------:R-:W-:Y:S01]  /*2860*/  FADD.FTZ R8, R18, -UR34 ;  /* 0x8000002212087e21 */ /* 0x000fe20008010000 */
[----:B------:R-:W-:Y:S02]  /*2870*/  SHF.L.U32 R18, R181, 0x10, RZ ;  /* 0x00000010b5127819 */ /* 0x000fe400000006ff */
[----:B------:R-:W-:Y:S01]  /*2880*/  SHF.L.U32 R9, R184, 0x10, RZ ;  /* 0x00000010b8097819 */ /* 0x000fe200000006ff */
[----:B------:R-:W-:Y:S01]  /*2890*/  FMUL.FTZ R8, R8, UR32 ;  /* 0x0000002008087c20 */ /* 0x000fe20008410000 */
[----:B------:R-:W-:Y:S01]  /*28a0*/  SHF.L.U32 R19, R48, 0x10, RZ ;  /* 0x0000001030137819 */ /* 0x000fe200000006ff */
[----:B------:R-:W-:Y:S01]  /*28b0*/  FADD.FTZ R18, R18, -UR34 ;  /* 0x8000002212127e21 */ /* 0x000fe20008010000 */
[----:B------:R-:W-:-:S02]  /*28c0*/  IMAD.U32 R180, R185, 0x10000, RZ ;  /* 0x00010000b9b47824 */ /* 0x000fc400078e00ff */
[----:B------:R-:W-:Y:S01]  /*28d0*/  FADD.FTZ R84, R84, R9 ;  /* 0x0000000954547221 */ /* 0x000fe20000010000 */
[----:B------:R-:W-:Y:S01]  /*28e0*/  FMUL.FTZ R18, R18, UR32 ;  /* 0x0000002012127c20 */ /* 0x000fe20008410000 */
[----:B------:R-:W-:Y:S01]  /*28f0*/  FADD.FTZ R86, R86, R180 ;  /* 0x000000b456567221 */ /* 0x000fe20000010000 */
[----:B------:R-:W-:-:S05]  /*2900*/  SHF.L.U32 R183, R183, 0x10, RZ ;  /* 0x00000010b7b77819 */ /* 0x000fca00000006ff */
[----:B------:R-:W-:Y:S01]  /*2910*/  FADD.FTZ R183, R183, -UR34 ;  /* 0x80000022b7b77e21 */ /* 0x000fe20008010000 */
[----:B------:R-:W-:Y:S01]  /*2920*/  VIADD R228, R228, 0x80 ;  /* 0x00000080e4e47836 */ /* 0x000fe20000000000 */
[----:B------:R-:W-:Y:S02]  /*2930*/  IADD3 R220, PT, PT, R220, 0x80, RZ ;  /* 0x00000080dcdc7810 */ /* 0x000fe40007ffe0ff */
[----:B------:R-:W-:Y:S01]  /*2940*/  IADD3 R219, PT, PT, R219, 0x80, RZ ;  /* 0x00000080dbdb7810 */ /* 0x000fe20007ffe0ff */
[-C--:B--2---:R-:W-:Y:S01]  /*2950*/  FFMA.FTZ R208, R8, R9.reuse, R208 ;  /* 0x0000000908d07223 */ /* 0x084fe200000100d0 */
[----:B------:R-:W-:Y:S01]  /*2960*/  FMUL.FTZ R9, R19, R9 ;  /* 0x0000000913097220 */ /* 0x000fe20000410000 */
[----:B------:R-:W-:Y:S02]  /*2970*/  SHF.L.U32 R19, R182, 0x10, RZ ;  /* 0x00000010b6137819 */ /* 0x000fe400000006ff */
[----:B------:R-:W-:Y:S01]  /*2980*/  SHF.L.U32 R182, R49, 0x10, RZ ;  /* 0x0000001031b67819 */ /* 0x000fe200000006ff */
[----:B------:R-:W-:Y:S02]  /*2990*/  STL [R1+0x70], R208 ;  /* 0x000070d001007387 */ /* 0x000fe40000100800 */
[----:B------:R-:W-:-:S02]  /*29a0*/  FADD.FTZ R181, R19, -UR34 ;  /* 0x8000002213b57e21 */ /* 0x000fc40008010000 */
[-C--:B------:R-:W-:Y:S01]  /*29b0*/  FMUL.FTZ R19, R182, R180.reuse ;  /* 0x000000b4b6137220 */ /* 0x080fe20000410000 */
[----:B---3--:R-:W-:Y:S01]  /*29c0*/  FFMA.FTZ R198, R18, R180, R198 ;  /* 0x000000b412c67223 */ /* 0x008fe200000100c6 */
        /* <DEDUP_REMOVED lines=11> */
[----:B------:R-:W-:Y:S01]  /*2a80*/  FFMA.FTZ R181, R230, R245, R181 ;  /* 0x000000f5e6b57223 */ /* 0x000fe200000100b5 */
[----:B------:R-:W-:Y:S02]  /*2a90*/  SHF.L.U32 R182, R187, 0x10, RZ ;  /* 0x00000010bbb67819 */ /* 0x000fe400000006ff */
        /* <DEDUP_REMOVED lines=18> */
.L_x_1216:
[----:B------:R-:W-:Y:S05]  /*2bc0*/  BSYNC.RECONVERGENT B1 ;  /* 0x0000000000017941 */ /* 0x000fea0003800200 */
.L_x_1215:
        /* <DEDUP_REMOVED lines=32> */
[----:B------:R-:W-:-:S04]  /*2dd0*/  PRMT R4, R181, 0x7632, R4 ;  /* 0x00007632b5047816 */ /* 0x000fc80000000004 */
[----:B------:R-:W-:Y:S02]  /*2de0*/  SHF.L.U32 R11, R4, 0x10, RZ ;  /* 0x00000010040b7819 */ /* 0x000fe400000006ff */
[----:B------:R-:W-:Y:S02]  /*2df0*/  PRMT R10, R57, 0x7632, R10 ;  /* 0x00007632390a7816 */ /* 0x000fe4000000000a */
[----:B------:R-:W-:Y:S01]  /*2e00*/  PRMT R4, R185, 0x7632, R4 ;  /* 0x00007632b9047816 */ /* 0x000fe20000000004 */
[----:B------:R-:W-:Y:S02]  /*2e10*/  FADD.FTZ R11, R11, -UR34 ;  /* 0x800000220b0b7e21 */ /* 0x000fe40008010000 */
[----:B------:R-:W-:Y:S01]  /*2e20*/  IMAD.U32 R10, R10, 0x10000, RZ ;  /* 0x000100000a0a7824 */ /* 0x000fe200078e00ff */
[----:B------:R-:W-:Y:S01]  /*2e30*/  SHF.L.U32 R4, R4, 0x10, RZ ;  /* 0x0000001004047819 */ /* 0x000fe200000006ff */
[----:B------:R-:W-:-:S04]  /*2e40*/  FMUL.FTZ R223, R11, UR32 ;  /* 0x000000200bdf7c20 */ /* 0x000fc80008410000 */
[-C--:B------:R-:W-:Y:S01]  /*2e50*/  FMUL.FTZ R241, R10, R4.reuse ;  /* 0x000000040af17220 */ /* 0x080fe20000410000 */
[----:B------:R-:W-:Y:S01]  /*2e60*/  FADD.FTZ R95, R95, R4 ;  /* 0x000000045f5f7221 */ /* 0x000fe20000010000 */
        /* <DEDUP_REMOVED lines=11> */
[----:B------:R-:W-:Y:S01]  /*2f20*/  FFMA.FTZ R200, R222, R4, R200 ;  /* 0x00000004dec87223 */ /* 0x000fe200000100c8 */
[----:B------:R-:W-:Y:S01]  /*2f30*/  PRMT R4, R183, 0x7632, R4 ;  /* 0x00007632b7047816 */ /* 0x000fe20000000004 */
[----:B------:R-:W-:Y:S03]  /*2f40*/  STL [R1+0x54], R215 ;  /* 0x000054d701007387 */ /* 0x000fe60000100800 */
[----:B------:R-:W-:Y:S01]  /*2f50*/  SHF.L.U32 R4, R4, 0x10, RZ ;  /* 0x0000001004047819 */ /* 0x000fe200000006ff */
[----:B------:R0:W-:Y:S01]  /*2f60*/  STL [R1+0x5c], R210 ;  /* 0x00005cd201007387 */ /* 0x0001e20000100800 */
[----:B------:R-:W-:-:S03]  /*2f70*/  PRMT R10, R187, 0x7632, R10 ;  /* 0x00007632bb0a7816 */ /* 0x000fc6000000000a */
[----:B------:R-:W-:Y:S01]  /*2f80*/  FADD.FTZ R4, R4, -UR34 ;  /* 0x8000002204047e21 */ /* 0x000fe20008010000 */
[----:B0-----:R-:W2:Y:S01]  /*2f90*/  LDL.LU R210, [R1+0x50] ;  /* 0x0000500001d27983 */ /* 0x001ea20000300800 */
[----:B------:R-:W-:Y:S02]  /*2fa0*/  IMAD.U32 R10, R10, 0x10000, RZ ;  /* 0x000100000a0a7824 */ /* 0x000fe400078e00ff */
[----:B------:R-:W-:Y:S01]  /*2fb0*/  FMUL.FTZ R4, R4, UR32 ;  /* 0x0000002004047c20 */ /* 0x000fe20008410000 */
[----:B------:R0:W-:Y:S03]  /*2fc0*/  STL [R1+0x44], R200 ;  /* 0x000044c801007387 */ /* 0x0001e60000100800 */
[----:B------:R-:W-:Y:S01]  /*2fd0*/  FFMA.FTZ R201, R4, R10, R201 ;  /* 0x0000000a04c97223 */ /* 0x000fe200000100c9 */
[----:B0-----:R-:W3:Y:S04]  /*2fe0*/  LDL.LU R200, [R1+0x58] ;  /* 0x0000580001c87983 */ /* 0x001ee80000300800 */
[----:B------:R0:W-:Y:S04]  /*2ff0*/  STL [R1+0x4c], R201 ;  /* 0x00004cc901007387 */ /* 0x0001e80000100800 */
[----:B0-----:R-:W4:Y:S01]  /*3000*/  LDL.LU R201, [R1+0x40] ;  /* 0x0000400001c97983 */ /* 0x001f220000300800 */
[----:B------:R-:W-:-:S02]  /*3010*/  PRMT R11, R59, 0x7632, R11 ;  /* 0x000076323b0b7816 */ /* 0x000fc4000000000b */
[----:B------:R-:W-:Y:S02]  /*3020*/  SHF.L.U32 R20, R180, 0x10, RZ ;  /* 0x00000010b4147819 */ /* 0x000fe400000006ff */
        /* <DEDUP_REMOVED lines=15> */
[----:B------:R-:W-:Y:S01]  /*3120*/  IADD3 R228, PT, PT, R228, 0x80, RZ ;  /* 0x00000080e4e47810 */ /* 0x000fe20007ffe0ff */
[----:B------:R-:W-:Y:S01]  /*3130*/  VIADD R220, R220, 0x80 ;  /* 0x00000080dcdc7836 */ /* 0x000fe20000000000 */
[----:B------:R-:W-:Y:S01]  /*3140*/  IADD3 R219, PT, PT, R219, 0x80, RZ ;  /* 0x00000080dbdb7810 */ /* 0x000fe20007ffe0ff */
[-C--:B--2---:R-:W-:Y:S01]  /*3150*/  FFMA.FTZ R210, R10, R11.reuse, R210 ;  /* 0x0000000b0ad27223 */ /* 0x084fe200000100d2 */
[----:B------:R-:W-:Y:S01]  /*3160*/  FMUL.FTZ R11, R21, R11 ;  /* 0x0000000b150b7220 */ /* 0x000fe20000410000 */
[----:B------:R-:W-:Y:S01]  /*3170*/  SHF.L.U32 R21, R182, 0x10, RZ ;  /* 0x00000010b6157819 */ /* 0x000fe200000006ff */
[----:B------:R-:W-:Y:S02]  /*3180*/  IMAD.U32 R182, R57, 0x10000, RZ ;  /* 0x0001000039b67824 */ /* 0x000fe400078e00ff */
[----:B------:R-:W-:Y:S02]  /*3190*/  STL [R1+0x50], R210 ;  /* 0x000050d201007387 */ /* 0x000fe40000100800 */
[----:B------:R-:W-:Y:S01]  /*31a0*/  FADD.FTZ R181, R21, -UR34 ;  /* 0x8000002215b57e21 */ /* 0x000fe20008010000 */
        /* <DEDUP_REMOVED lines=33> */
.L_x_1218:
[----:B------:R-:W-:Y:S05]  /*33c0*/  BSYNC.RECONVERGENT B1 ;  /* 0x0000000000017941 */ /* 0x000fea0003800200 */
.L_x_1217:
        /* <DEDUP_REMOVED lines=11> */
[----:B------:R-:W-:-:S03]  /*3480*/  ISETP.NE.AND.EX P0, PT, RZ, UR25, PT, P0 ;  /* 0x00000019ff007c0c */ /* 0x000fc6000bf05300 */
[----:B------:R-:W3:Y:S04]  /*3490*/  LDL.LU R212, [R1+0x20] ;  /* 0x0000200001d47983 */ /* 0x000ee80000300800 */
[----:B------:R-:W2:Y:S04]  /*34a0*/  LDG.E.128 R184, desc[UR20][R184.64] ;  /* 0x00000014b8b87981 */ /* 0x000ea8000c1e1d00 */
[----:B------:R-:W3:Y:S02]  /*34b0*/  LDL.LU R213, [R1+0x28] ;  /* 0x0000280001d57983 */ /* 0x000ee40000300800 */
[----:B0-----:R-:W0:Y:S02]  /*34c0*/  @P0 LDC.64 R12, c[0x0][0x438] ;  /* 0x00010e00ff0c0b82 */ /* 0x001e240000000a00 */
[----:B------:R-:W3:Y:S01]  /*34d0*/  LDL.LU R228, [R1+0x24] ;  /* 0x0000240001e47983 */ /* 0x000ee20000300800 */
[----:B0-----:R-:W-:-:S04]  /*34e0*/  @P0 IMAD.WIDE.U32 R190, R219, 0x10, R12 ;  /* 0x00000010dbbe0825 */ /* 0x001fc800078e000c */
[----:B------:R-:W-:Y:S01]  /*34f0*/  IMAD.WIDE.U32 R12, R220, 0x8, R192 ;  /* 0x00000008dc0c7825 */ /* 0x000fe200078e00c0 */
[----:B------:R-:W5:Y:S04]  /*3500*/  @P0 LDG.E.128 R176, desc[UR20][R190.64] ;  /* 0x00000014beb00981 */ /* 0x000f68000c1e1d00 */
[----:B------:R0:W5:Y:S02]  /*3510*/  LDG.E.64 R190, desc[UR20][R12.64] ;  /* 0x000000140cbe7981 */ /* 0x000164000c1e1b00 */
[----:B0-----:R-:W-:-:S04]  /*3520*/  PRMT R13, R64, 0x7632, R13 ;  /* 0x00007632400d7816 */ /* 0x001fc8000000000d */
[----:B------:R-:W-:Y:S02]  /*3530*/  SHF.L.U32 R13, R13, 0x10, RZ ;  /* 0x000000100d0d7819 */ /* 0x000fe400000006ff */
[----:B----4-:R-:W-:-:S04]  /*3540*/  PRMT R12, R180, 0x7632, R12 ;  /* 0x00007632b40c7816 */ /* 0x010fc8000000000c */
[----:B------:R-:W-:Y:S02]  /*3550*/  SHF.L.U32 R192, R12, 0x10, RZ ;  /* 0x000000100cc07819 */ /* 0x000fe400000006ff */
        /* <DEDUP_REMOVED lines=10> */
[----:B------:R-:W-:Y:S02]  /*3600*/  FADD.FTZ R192, R192, -UR34 ;  /* 0x80000022c0c07e21 */ /* 0x000fe40008010000 */
[----:B------:R-:W-:Y:S02]  /*3610*/  IMAD.U32 R12, R12, 0x10000, RZ ;  /* 0x000100000c0c7824 */ /* 0x000fe400078e00ff */
[----:B------:R-:W-:-:S04]  /*3620*/  FMUL.FTZ R237, R192, UR32 ;  /* 0x00000020c0ed7c20 */ /* 0x000fc80008410000 */
[----:B---3--:R-:W-:Y:S01]  /*3630*/  FFMA.FTZ R202, R237, R12, R202 ;  /* 0x0000000cedca7223 */ /* 0x008fe200000100ca */
[----:B------:R-:W-:Y:S04]  /*3640*/  STL [R1+0x34], R234 ;  /* 0x000034ea01007387 */ /* 0x000fe80000100800 */
[----:B------:R0:W-:Y:S04]  /*3650*/  STL [R1+0x3c], R202 ;  /* 0x00003cca01007387 */ /* 0x0001e80000100800 */
[----:B0-----:R-:W2:Y:S04]  /*3660*/  LDL.LU R202, [R1+0x2c] ;  /* 0x00002c0001ca7983 */ /* 0x001ea80000300800 */
[----:B------:R-:W3:Y:S01]  /*3670*/  LDL.LU R193, [R1+0x30] ;  /* 0x0000300001c17983 */ /* 0x000ee20000300800 */
        /* <DEDUP_REMOVED lines=15> */
[----:B------:R-:W-:-:S04]  /*3770*/  PRMT R12, R183, 0x7632, R12 ;  /* 0x00007632b70c7816 */ /* 0x000fc8000000000c */
[----:B------:R-:W-:Y:S02]  /*3780*/  SHF.L.U32 R192, R12, 0x10, RZ ;  /* 0x000000100cc07819 */ /* 0x000fe400000006ff */
[----:B------:R-:W-:Y:S02]  /*3790*/  PRMT R13, R67, 0x7632, R13 ;  /* 0x00007632430d7816 */ /* 0x000fe4000000000d */
[----:B------:R-:W-:Y:S01]  /*37a0*/  PRMT R12, R187, 0x7632, R12 ;  /* 0x00007632bb0c7816 */ /* 0x000fe2000000000c */
[----:B------:R-:W-:Y:S01]  /*37b0*/  FADD.FTZ R192, R192, -UR34 ;  /* 0x80000022c0c07e21 */ /* 0x000fe20008010000 */
[----:B------:R0:W-:Y:S01]  /*37c0*/  STL [R1+0x24], R228 ;  /* 0x000024e401007387 */ /* 0x0001e20000100800 */
[----:B------:R-:W-:Y:S02]  /*37d0*/  SHF.L.U32 R13, R13, 0x10, RZ ;  /* 0x000000100d0d7819 */ /* 0x000fe400000006ff */
[----:B------:R-:W-:Y:S01]  /*37e0*/  SHF.L.U32 R12, R12, 0x10, RZ ;  /* 0x000000100c0c7819 */ /* 0x000fe200000006ff */
[----:B------:R-:W-:-:S02]  /*37f0*/  IMAD.U32 R180, R180, 0x10000, RZ ;  /* 0x00010000b4b47824 */ /* 0x000fc400078e00ff */
[----:B0-----:R-:W-:Y:S02]  /*3800*/  FMUL.FTZ R228, R192, UR32 ;  /* 0x00000020c0e47c20 */ /* 0x001fe40008410000 */
[----:B------:R-:W-:Y:S01]  /*3810*/  FMUL.FTZ R219, R13, R12 ;  /* 0x0000000c0ddb7220 */ /* 0x000fe20000410000 */
[----:B------:R-:W-:Y:S01]  /*3820*/  FADD.FTZ R107, R107, R12 ;  /* 0x0000000c6b6b7221 */ /* 0x000fe20000010000 */
[----:B------:R-:W-:Y:S02]  /*3830*/  SHF.L.U32 R13, R184, 0x10, RZ ;  /* 0x00000010b80d7819 */ /* 0x000fe400000006ff */
[----:B------:R-:W-:-:S03]  /*3840*/  SHF.L.U32 R182, R182, 0x10, RZ ;  /* 0x00000010b6b67819 */ /* 0x000fc600000006ff */
[----:B------:R-:W-:Y:S01]  /*3850*/  FADD.FTZ R100, R100, R13 ;  /* 0x0000000d64647221 */ /* 0x000fe20000010000 */
[----:B------:R-:W-:Y:S01]  /*3860*/  STL [R1+0x10], R228 ;  /* 0x000010e401007387 */ /* 0x000fe20000100800 */
[----:B------:R-:W-:-:S03]  /*3870*/  FADD.FTZ R182, R182, -UR34 ;  /* 0x80000022b6b67e21 */ /* 0x000fc60008010000 */
[----:B------:R-:W-:Y:S01]  /*3880*/  STL [R1+0xc], R219 ;  /* 0x00000cdb01007387 */ /* 0x000fe20000100800 */
[----:B------:R-:W-:-:S05]  /*3890*/  SHF.L.U32 R183, R183, 0x10, RZ ;  /* 0x00000010b7b77819 */ /* 0x000fca00000006ff */
[----:B------:R-:W-:Y:S01]  /*38a0*/  FADD.FTZ R183, R183, -UR34 ;  /* 0x80000022b7b77e21 */ /* 0x000fe20008010000 */
[----:B--2---:R-:W-:Y:S01]  /*38b0*/  FFMA.FTZ R202, R228, R12, R202 ;  /* 0x0000000ce4ca7223 */ /* 0x004fe200000100ca */
[----:B------:R-:W-:Y:S01]  /*38c0*/  FADD.FTZ R12, R180, -UR34 ;  /* 0x80000022b40c7e21 */ /* 0x000fe20008010000 */
[----:B------:R-:W-:Y:S02]  /*38d0*/  SHF.L.U32 R180, R181, 0x10, RZ ;  /* 0x00000010b5b47819 */ /* 0x000fe400000006ff */
[----:B------:R-:W-:Y:S01]  /*38e0*/  SHF.L.U32 R181, R64, 0x10, RZ ;  /* 0x0000001040b57819 */ /* 0x000fe200000006ff */
[----:B------:R-:W-:Y:S02]  /*38f0*/  FMUL.FTZ R12, R12, UR32 ;  /* 0x000000200c0c7c20 */ /* 0x000fe40008410000 */
[----:B------:R-:W-:Y:S02]  /*3900*/  FADD.FTZ R180, R180, -UR34 ;  /* 0x80000022b4b47e21 */ /* 0x000fe40008010000 */
[-C--:B---3--:R-:W-:Y:S01]  /*3910*/  FFMA.FTZ R193, R12, R13.reuse, R193 ;  /* 0x0000000d0cc17223 */ /* 0x088fe200000100c1 */
[----:B------:R-:W-:Y:S01]  /*3920*/  FMUL.FTZ R13, R181, R13 ;  /* 0x0000000db50d7220 */ /* 0x000fe20000410000 */
[----:B------:R-:W-:Y:S01]  /*3930*/  FMUL.FTZ R192, R180, UR32 ;  /* 0x00000020b4c07c20 */ /* 0x000fe20008410000 */
[----:B------:R-:W-:-:S02]  /*3940*/  SHF.L.U32 R181, R185, 0x10, RZ ;  /* 0x00000010b9b57819 */ /* 0x000fc400000006ff */
[----:B------:R-:W-:Y:S01]  /*3950*/  SHF.L.U32 R180, R65, 0x10, RZ ;  /* 0x0000001041b47819 */ /* 0x000fe200000006ff */
[----:B------:R0:W-:Y:S02]  /*3960*/  STL [R1+0x2c], R202 ;  /* 0x00002cca01007387 */ /* 0x0001e40000100800 */
[----:B------:R-:W-:Y:S01]  /*3970*/  FADD.FTZ R102, R102, R181 ;  /* 0x000000b566667221 */ /* 0x000fe20000010000 */
[-C--:B------:R-:W-:Y:S01]  /*3980*/  FFMA.FTZ R203, R192, R181.reuse, R203 ;  /* 0x000000b5c0cb7223 */ /* 0x080fe200000100cb */
[----:B------:R1:W-:Y:S01]  /*3990*/  STL [R1+0x30], R193 ;  /* 0x000030c101007387 */ /* 0x0003e20000100800 */
[----:B0-----:R-:W-:Y:S01]  /*39a0*/  FMUL.FTZ R202, R182, UR32 ;  /* 0x00000020b6ca7c20 */ /* 0x001fe20008410000 */
[----:B-1----:R-:W-:Y:S01]  /*39b0*/  FMUL.FTZ R193, R180, R181 ;  /* 0x000000b5b4c17220 */ /* 0x002fe20000410000 */
[----:B------:R-:W-:Y:S01]  /*39c0*/  SHF.L.U32 R181, R66, 0x10, RZ ;  /* 0x0000001042b57819 */ /* 0x000fe200000006ff */
[----:B------:R-:W-:Y:S01]  /*39d0*/  IMAD.U32 R180, R186, 0x10000, RZ ;  /* 0x00010000bab47824 */ /* 0x000fe200078e00ff */
[----:B------:R0:W-:Y:S03]  /*39e0*/  STL [R1+0x38], R203 ;  /* 0x000038cb01007387 */ /* 0x0001e60000100800 */
[----:B------:R-:W-:Y:S01]  /*39f0*/  FADD.FTZ R104, R104, R180 ;  /* 0x000000b468687221 */ /* 0x000fe20000010000 */
[-C--:B------:R-:W-:Y:S01]  /*3a00*/  FFMA.FTZ R212, R202, R180.reuse, R212 ;  /* 0x000000b4cad47223 */ /* 0x080fe200000100d4 */
[----:B0-----:R-:W-:Y:S01]  /*3a10*/  FMUL.FTZ R203, R181, R180 ;  /* 0x000000b4b5cb7220 */ /* 0x001fe20000410000 */
[----:B------:R-:W-:Y:S01]  /*3a20*/  FADD.FTZ R180, R227, R13 ;  /* 0x0000000de3b47221 */ /* 0x000fe20000010000 */
[----:B------:R-:W-:-:S03]  /*3a30*/  FFMA.FTZ R181, R12, R13, R226 ;  /* 0x0000000d0cb57223 */ /* 0x000fc600000100e2 */
[----:B------:R-:W-:Y:S01]  /*3a40*/  FADD.FTZ R180, R180, R238 ;  /* 0x000000eeb4b47221 */ /* 0x000fe20000010000 */
[----:B------:R-:W-:Y:S01]  /*3a50*/  FFMA.FTZ R181, R239, R238, R181 ;  /* 0x000000eeefb57223 */ /* 0x000fe200000100b5 */
[----:B------:R0:W-:Y:S01]  /*3a60*/  STL [R1+0x20], R212 ;  /* 0x000020d401007387 */ /* 0x0001e20000100800 */
[----:B------:R-:W-:Y:S01]  /*3a70*/  SHF.L.U32 R182, R187, 0x10, RZ ;  /* 0x00000010bbb67819 */ /* 0x000fe200000006ff */
[----:B------:R-:W-:Y:S01]  /*3a80*/  FADD.FTZ R180, R180, R193 ;  /* 0x000000c1b4b47221 */ /* 0x000fe20000010000 */
[----:B------:R-:W-:-:S03]  /*3a90*/  FFMA.FTZ R181, R192, R193, R181 ;  /* 0x000000c1c0b57223 */ /* 0x000fc600000100b5 */
[----:B------:R-:W-:Y:S01]  /*3aa0*/  FADD.FTZ R180, R180, R236 ;  /* 0x000000ecb4b47221 */ /* 0x000fe20000010000 */
[----:B------:R-:W-:Y:S01]  /*3ab0*/  FFMA.FTZ R181, R237, R236, R181 ;  /* 0x000000ecedb57223 */ /* 0x000fe200000100b5 */
[----:B0-----:R-:W-:Y:S01]  /*3ac0*/  FMUL.FTZ R212, R183, UR32 ;  /* 0x00000020b7d47c20 */ /* 0x001fe20008410000 */
[----:B------:R-:W-:Y:S01]  /*3ad0*/  SHF.L.U32 R183, R67, 0x10, RZ ;  /* 0x0000001043b77819 */ /* 0x000fe200000006ff */
[----:B------:R-:W-:Y:S02]  /*3ae0*/  FADD.FTZ R180, R180, R203 ;  /* 0x000000cbb4b47221 */ /* 0x000fe40000010000 */
[----:B------:R-:W-:Y:S01]  /*3af0*/  FFMA.FTZ R213, R212, R182, R213 ;  /* 0x000000b6d4d57223 */ /* 0x000fe200000100d5 */
[----:B------:R-:W-:Y:S01]  /*3b00*/  FFMA.FTZ R181, R202, R203, R181 ;  /* 0x000000cbcab57223 */ /* 0x000fe200000100b5 */
[----:B------:R-:W-:-:S03]  /*3b10*/  FADD.FTZ R180, R180, R234 ;  /* 0x000000eab4b47221 */ /* 0x000fc60000010000 */
[----:B------:R0:W-:Y:S01]  /*3b20*/  STL [R1+0x28], R213 ;  /* 0x000028d501007387 */ /* 0x0001e20000100800 */
[----:B------:R-:W-:Y:S01]  /*3b30*/  FFMA.FTZ R181, R235, R234, R181 ;  /* 0x000000eaebb57223 */ /* 0x000fe200000100b5 */
[----:B------:R-:W-:Y:S01]  /*3b40*/  FADD.FTZ R106, R106, R182 ;  /* 0x000000b66a6a7221 */ /* 0x000fe20000010000 */
[----:B0-----:R-:W-:-:S04]  /*3b50*/  FMUL.FTZ R213, R183, R182 ;  /* 0x000000b6b7d57220 */ /* 0x001fc80000410000 */
[----:B------:R-:W-:Y:S01]  /*3b60*/  FADD.FTZ R180, R180, R213 ;  /* 0x000000d5b4b47221 */ /* 0x000fe20000010000 */
[----:B------:R-:W-:-:S03]  /*3b70*/  FFMA.FTZ R181, R212, R213, R181 ;  /* 0x000000d5d4b57223 */ /* 0x000fc600000100b5 */
[----:B------:R-:W-:Y:S01]  /*3b80*/  FADD.FTZ R227, R180, R219 ;  /* 0x000000dbb4e37221 */ /* 0x000fe20000010000 */
[----:B------:R-:W-:Y:S01]  /*3b90*/  FFMA.FTZ R226, R228, R219, R181 ;  /* 0x000000dbe4e27223 */ /* 0x000fe200000100b5 */
[----:B------:R-:W-:Y:S06]  /*3ba0*/  BRA `(.L_x_1219) ;  /* 0x0000000400807947 */ /* 0x000fec0003800000 */
.L_x_1210:
[----:B------:R-:W-:Y:S01]  /*3bb0*/  UISETP.GE.AND UP3, UPT, UR10, 0x1, UPT ;  /* 0x000000010a00788c */ /* 0x000fe2000bf66270 */
[----:B------:R-:W0:Y:S01]  /*3bc0*/  S2R R181, SR_TID.X ;  /* 0x0000000000b57919 */ /* 0x000e220000002100 */
[----:B------:R-:W-:Y:S01]  /*3bd0*/  UMOV UR9, UR4 ;  /* 0x0000000400097c82 */ /* 0x000fe20008000000 */
[----:B------:R-:W-:Y:S01]  /*3be0*/  HFMA2 R182, -RZ, RZ, 0, 0 ;  /* 0x00000000ffb67431 */ /* 0x000fe200000001ff */
[----:B------:R-:W-:Y:S02]  /*3bf0*/  UISETP.NE.U32.AND UP0, UPT, UR24, URZ, UPT ;  /* 0x000000ff1800728c */ /* 0x000fe4000bf05070 */
[----:B------:R-:W-:Y:S02]  /*3c00*/  PLOP3.LUT P0, PT, PT, PT, UP3, 0x80, 0x8 ;  /* 0x000000000008781c */ /* 0x000fe40003f0f038 */
[----:B------:R-:W-:-:S03]  /*3c10*/  UISETP.NE.AND.EX UP0, UPT, UR25, URZ, UPT, UP0 ;  /* 0x000000ff1900728c */ /* 0x000fc6000bf05300 */
[----:B------:R-:W-:-:S04]  /*3c20*/  @UP3 UIADD3 UR5, UPT, UPT, UR10, -0x1, URZ ;  /* 0xffffffff0a053890 */ /* 0x000fc8000fffe0ff */
[----:B------:R-:W-:Y:S02]  /*3c30*/  @UP3 UIMAD UR7, UR5, UR9, URZ ;  /* 0x00000009050732a4 */ /* 0x000fe4000f8e02ff */
[----:B------:R-:W-:Y:S02]  /*3c40*/  UIMAD UR5, UR11, UR9, URZ ;  /* 0x000000090b0572a4 */ /* 0x000fe4000f8e02ff */
[----:B------:R-:W-:Y:S02]  /*3c50*/  @UP3 USHF.R.S32.HI UR8, URZ, 0x1f, UR7 ;  /* 0x0000001fff083899 */ /* 0x000fe40008011407 */
[----:B------:R-:W-:Y:S02]  /*3c60*/  USHF.R.S32.HI UR6, URZ, 0x1f, UR5 ;  /* 0x0000001fff067899 */ /* 0x000fe40008011405 */
[----:B------:R-:W-:Y:S02]  /*3c70*/  @UP3 ULEA.HI UR8, UR8, UR7, URZ, 0x3 ;  /* 0x0000000708083291 */ /* 0x000fe4000f8f18ff */
[----:B------:R-:W-:-:S04]  /*3c80*/  ULEA.HI UR6, UR6, UR5, URZ, 0x3 ;  /* 0x0000000506067291 */ /* 0x000fc8000f8f18ff */
[----:B------:R-:W-:-:S04]  /*3c90*/  MOV R180, UR8 ;  /* 0x0000000800b47c02 */ /* 0x000fc80008000f00 */
[----:B0-----:R-:W-:Y:S01]  /*3ca0*/  @P0 LEA.HI.SX32 R182, R180, R181, 0x1d ;  /* 0x000000b5b4b60211 */ /* 0x001fe200078feaff */
[----:B------:R-:W-:-:S05]  /*3cb0*/  IMAD.U32 R180, RZ, RZ, UR6 ;  /* 0x00000006ffb47e24 */ /* 0x000fca000f8e00ff */
[----:B------:R-:W-:-:S04]  /*3cc0*/  LEA.HI.SX32 R181, R180, R181, 0x1d ;  /* 0x000000b5b4b57211 */ /* 0x000fc800078feaff */
[----:B------:R-:W-:Y:S01]  /*3cd0*/  MOV R183, R181 ;  /* 0x000000b500b77202 */ /* 0x000fe20000000f00 */
[----:B------:R0:W-:Y:S01]  /*3ce0*/  STL [R1+0x8], R181 ;  /* 0x000008b501007387 */ /* 0x0001e20000100800 */
[----:B------:R-:W-:Y:S05]  /*3cf0*/  BRA.U UP0, `(.L_x_1220) ;  /* 0x0000000100747547 */ /* 0x000fea000b800000 */
[C---:B------:R-:W-:Y:S02]  /*3d00*/  ISETP.GE.U32.AND P4, PT, R2.reuse, 0x80, PT ;  /* 0x000000800200780c */ /* 0x040fe40003f86070 */
[----:B------:R-:W-:-:S11]  /*3d10*/  ISETP.GE.U32.AND P3, PT, R2, 0x100, PT ;  /* 0x000001000200780c */ /* 0x000fd60003f66070 */
[----:B0-----:R-:W0:Y:S01]  /*3d20*/  @P4 LDC.64 R180, c[0x0][0x3b0] ;  /* 0x0000ec00ffb44b82 */ /* 0x001e220000000a00 */
[----:B------:R-:W-:Y:S01]  /*3d30*/  ISETP.GE.U32.AND P2, PT, R2, 0x180, PT ;  /* 0x000001800200780c */ /* 0x000fe20003f46070 */
[----:B0-----:R-:W-:-:S05]  /*3d40*/  @P4 IMAD.WIDE.U32 R180, R182, 0x8, R180 ;  /* 0x00000008b6b44825 */ /* 0x001fca00078e00b4 */
[----:B------:R0:W5:Y:S01]  /*3d50*/  @P4 LDG.E.64 R188, desc[UR20][R180.64] ;  /* 0x00000014b4bc4981 */ /* 0x000162000c1e1b00 */
[----:B------:R-:W-:Y:S01]  /*3d60*/  @P4 IADD3 R182, PT, PT, R182, 0x80, RZ ;  /* 0x00000080b6b64810 */ /* 0x000fe20007ffe0ff */
[----:B0-----:R-:W0:Y:S01]  /*3d70*/  @P3 LDC.64 R180, c[0x0][0x3b0] ;  /* 0x0000ec00ffb43b82 */ /* 0x001e220000000a00 */
[----:B------:R-:W-:-:S03]  /*3d80*/  ISETP.GE.U32.AND P1, PT, R2, 0x200, PT ;  /* 0x000002000200780c */ /* 0x000fc60003f26070 */
[----:B0-----:R-:W-:-:S05]  /*3d90*/  @P3 IMAD.WIDE.U32 R180, R182, 0x8, R180 ;  /* 0x00000008b6b43825 */ /* 0x001fca00078e00b4 */
[----:B------:R0:W5:Y:S01]  /*3da0*/  @P3 LDG.E.64 R26, desc[UR20][R180.64] ;  /* 0x00000014b41a3981 */ /* 0x000162000c1e1b00 */
[----:B------:R-:W-:Y:S01]  /*3db0*/  @P3 IADD3 R182, PT, PT, R182, 0x80, RZ ;  /* 0x00000080b6b63810 */ /* 0x000fe20007ffe0ff */
[----:B0-----:R-:W0:Y:S04]  /*3dc0*/  @P2 LDC.64 R180, c[0x0][0x3b0] ;  /* 0x0000ec00ffb42b82 */ /* 0x001e280000000a00 */
[----:B0-----:R-:W-:-:S05]  /*3dd0*/  @P2 IMAD.WIDE.U32 R180, R182, 0x8, R180 ;  /* 0x00000008b6b42825 */ /* 0x001fca00078e00b4 */
[----:B------:R0:W5:Y:S01]  /*3de0*/  @P2 LDG.E.64 R24, desc[UR20][R180.64] ;  /* 0x00000014b4182981 */ /* 0x000162000c1e1b00 */
[----:B------:R-:W-:Y:S01]  /*3df0*/  @P2 IADD3 R182, PT, PT, R182, 0x80, RZ ;  /* 0x00000080b6b62810 */ /* 0x000fe20007ffe0ff */
[----:B0-----:R-:W0:Y:S01]  /*3e00*/  @P1 LDC.64 R180, c[0x0][0x3b0] ;  /* 0x0000ec00ffb41b82 */ /* 0x001e220000000a00 */
[----:B------:R-:W-:-:S03]  /*3e10*/  ISETP.GE.U32.AND P0, PT, R2, 0x280, PT ;  /* 0x000002800200780c */ /* 0x000fc60003f06070 */
[----:B0-----:R-:W-:-:S05]  /*3e20*/  @P1 IMAD.WIDE.U32 R180, R182, 0x8, R180 ;  /* 0x00000008b6b41825 */ /* 0x001fca00078e00b4 */
[----:B------:R0:W5:Y:S01]  /*3e30*/  @P1 LDG.E.64 R22, desc[UR20][R180.64] ;  /* 0x00000014b4161981 */ /* 0x000162000c1e1b00 */
[----:B------:R-:W-:Y:S02]  /*3e40*/  @P1 IADD3 R182, PT, PT, R182, 0x80, RZ ;  /* 0x00000080b6b61810 */ /* 0x000fe40007ffe0ff */
[----:B------:R-:W-:Y:S02]  /*3e50*/  CS2R R226, SRZ ;  /* 0x0000000000e27805 */ /* 0x000fe4000001ff00 */
[----:B0-----:R-:W-:-:S05]  /*3e60*/  P2R R180, PR, RZ, 0x1 ;  /* 0x00000001ffb47803 */ /* 0x001fca0000000000 */
[----:B------:R1:W-:Y:S01]  /*3e70*/  STL [R1+0xf4], R180 ;  /* 0x0000f4b401007387 */ /* 0x0003e20000100800 */
[----:B------:R-:W-:Y:S05]  /*3e80*/  @!P0 BRA `(.L_x_1219) ;  /* 0x0000000000c88947 */ /* 0x000fea0003800000 */
[----:B-1----:R-:W0:Y:S02]  /*3e90*/  LDC.64 R180, c[0x0][0x3b0] ;  /* 0x0000ec00ffb47b82 */ /* 0x002e240000000a00 */
[----:B0-----:R-:W-:-:S05]  /*3ea0*/  IMAD.WIDE.U32 R182, R182, 0x8, R180 ;  /* 0x00000008b6b67825 */ /* 0x001fca00078e00b4 */
[----:B------:R2:W5:Y:S01]  /*3eb0*/  LDG.E.64 R190, desc[UR20][R182.64] ;  /* 0x00000014b6be7981 */ /* 0x000562000c1e1b00 */
[----:B------:R-:W-:Y:S05]  /*3ec0*/  BRA `(.L_x_1219) ;  /* 0x0000000000b87947 */ /* 0x000fea0003800000 */
.L_x_1220:
[C---:B------:R-:W-:Y:S02]  /*3ed0*/  ISETP.GE.U32.AND P4, PT, R2.reuse, 0x80, PT ;  /* 0x000000800200780c */ /* 0x040fe40003f86070 */
[C---:B------:R-:W-:Y:S02]  /*3ee0*/  ISETP.GE.U32.AND P3, PT, R2.reuse, 0x100, PT ;  /* 0x000001000200780c */ /* 0x040fe40003f66070 */
[----:B------:R-:W-:-:S09]  /*3ef0*/  ISETP.GE.U32.AND P2, PT, R2, 0x180, PT ;  /* 0x000001800200780c */ /* 0x000fd20003f46070 */
[----:B0-----:R-:W0:Y:S08]  /*3f00*/  @P4 LDC.64 R180, c[0x0][0x3b0] ;  /* 0x0000ec00ffb44b82 */ /* 0x001e300000000a00 */
[----:B------:R-:W1:Y:S01]  /*3f10*/  @P3 LDC.64 R184, c[0x0][0x3b0] ;  /* 0x0000ec00ffb83b82 */ /* 0x000e620000000a00 */
[C---:B------:R-:W-:Y:S02]  /*3f20*/  ISETP.GE.U32.AND P1, PT, R2.reuse, 0x200, PT ;  /* 0x000002000200780c */ /* 0x040fe40003f26070 */
[----:B------:R-:W-:-:S05]  /*3f30*/  ISETP.GE.U32.AND P0, PT, R2, 0x280, PT ;  /* 0x000002800200780c */ /* 0x000fca0003f06070 */
[----:B------:R-:W2:Y:S01]  /*3f40*/  @P4 LDC.64 R226, c[0x0][0x438] ;  /* 0x00010e00ffe24b82 */ /* 0x000ea20000000a00 */
[----:B0-----:R-:W-:-:S05]  /*3f50*/  @P4 IMAD.WIDE.U32 R180, R182, 0x8, R180 ;  /* 0x00000008b6b44825 */ /* 0x001fca00078e00b4 */
[----:B------:R0:W5:Y:S01]  /*3f60*/  @P4 LDG.E.64 R188, desc[UR20][R180.64] ;  /* 0x00000014b4bc4981 */ /* 0x000162000c1e1b00 */
[----:B------:R-:W-:-:S05]  /*3f70*/  @P4 IADD3 R182, PT, PT, R182, 0x80, RZ ;  /* 0x00000080b6b64810 */ /* 0x000fca0007ffe0ff */
[C---:B-1----:R-:W-:Y:S01]  /*3f80*/  @P3 IMAD.WIDE.U32 R184, R182.reuse, 0x8, R184 ;  /* 0x00000008b6b83825 */ /* 0x042fe200078e00b8 */
[----:B0-----:R-:W0:Y:S03]  /*3f90*/  @P2 LDC.64 R180, c[0x0][0x3b0] ;  /* 0x0000ec00ffb42b82 */ /* 0x001e260000000a00 */
[----:B------:R-:W-:Y:S01]  /*3fa0*/  @P3 VIADD R182, R182, 0x80 ;  /* 0x00000080b6b63836 */ /* 0x000fe20000000000 */
[----:B------:R1:W5:Y:S04]  /*3fb0*/  @P3 LDG.E.64 R26, desc[UR20][R184.64] ;  /* 0x00000014b81a3981 */ /* 0x000368000c1e1b00 */
[----:B-1----:R-:W1:Y:S01]  /*3fc0*/  @P1 LDC.64 R184, c[0x0][0x3b0] ;  /* 0x0000ec00ffb81b82 */ /* 0x002e620000000a00 */
[----:B0-----:R-:W-:-:S05]  /*3fd0*/  @P2 IMAD.WIDE.U32 R180, R182, 0x8, R180 ;  /* 0x00000008b6b42825 */ /* 0x001fca00078e00b4 */
[----:B------:R0:W5:Y:S01]  /*3fe0*/  @P2 LDG.E.64 R24, desc[UR20][R180.64] ;  /* 0x00000014b4182981 */ /* 0x000162000c1e1b00 */
[----:B------:R-:W-:Y:S02]  /*3ff0*/  P2R R186, PR, RZ, 0x1 ;  /* 0x00000001ffba7803 */ /* 0x000fe40000000000 */
[----:B------:R-:W-:-:S03]  /*4000*/  @P2 IADD3 R182, PT, PT, R182, 0x80, RZ ;  /* 0x00000080b6b62810 */ /* 0x000fc60007ffe0ff */
[----:B------:R3:W-:Y:S02]  /*4010*/  STL [R1+0xf4], R186 ;  /* 0x0000f4ba01007387 */ /* 0x0007e40000100800 */
[C---:B-1----:R-:W-:Y:S01]  /*4020*/  @P1 IMAD.WIDE.U32 R184, R182.reuse, 0x8, R184 ;  /* 0x00000008b6b81825 */ /* 0x042fe200078e00b8 */
[----:B------:R-:W-:Y:S01]  /*4030*/  @P1 IADD3 R182, PT, PT, R182, 0x80, RZ ;  /* 0x00000080b6b61810 */ /* 0x000fe20007ffe0ff */
[----:B0-----:R-:W0:Y:S03]  /*4040*/  @P0 LDC.64 R180, c[0x0][0x3b0] ;  /* 0x0000ec00ffb40b82 */ /* 0x001e260000000a00 */
[----:B------:R1:W5:Y:S05]  /*4050*/  @P1 LDG.E.64 R22, desc[UR20][R184.64] ;  /* 0x00000014b8161981 */ /* 0x00036a000c1e1b00 */
[----:B---3--:R-:W3:Y:S08]  /*4060*/  @P3 LDC.64 R186, c[0x0][0x438] ;  /* 0x00010e00ffba3b82 */ /* 0x008ef00000000a00 */
[----:B-1----:R-:W1:Y:S01]  /*4070*/  @P2 LDC.64 R184, c[0x0][0x438] ;  /* 0x00010e00ffb82b82 */ /* 0x002e620000000a00 */
[----:B0-----:R-:W-:-:S05]  /*4080*/  @P0 IMAD.WIDE.U32 R180, R182, 0x8, R180 ;  /* 0x00000008b6b40825 */ /* 0x001fca00078e00b4 */
[----:B------:R2:W5:Y:S02]  /*4090*/  @P0 LDG.E.64 R190, desc[UR20][R180.64] ;  /* 0x00000014b4be0981 */ /* 0x000564000c1e1b00 */
[C---:B--2---:R-:W-:Y:S01]  /*40a0*/  @P4 IMAD.WIDE.U32 R180, R183.reuse, 0x10, R226 ;  /* 0x00000010b7b44825 */ /* 0x044fe200078e00e2 */
[----:B------:R-:W-:-:S04]  /*40b0*/  @P4 IADD3 R183, PT, PT, R183, 0x80, RZ ;  /* 0x00000080b7b74810 */ /* 0x000fc80007ffe0ff */
[----:B------:R3:W5:Y:S02]  /*40c0*/  @P4 LDG.E.128 R148, desc[UR20][R180.64] ;  /* 0x00000014b4944981 */ /* 0x000764000c1e1d00 */
[C---:B---3--:R-:W-:Y:S02]  /*40d0*/  @P3 IMAD.WIDE.U32 R180, R183.reuse, 0x10, R186 ;  /* 0x00000010b7b43825 */ /* 0x048fe400078e00ba */
[----:B------:R-:W0:Y:S03]  /*40e0*/  @P0 LDC.64 R186, c[0x0][0x438] ;  /* 0x00010e00ffba0b82 */ /* 0x000e260000000a00 */
[----:B------:R2:W5:Y:S05]  /*40f0*/  @P3 LDG.E.128 R28, desc[UR20][R180.64] ;  /* 0x00000014b41c3981 */ /* 0x00056a000c1e1d00 */
[----:B--2---:R-:W2:Y:S01]  /*4100*/  @P1 LDC.64 R180, c[0x0][0x438] ;  /* 0x00010e00ffb41b82 */ /* 0x004ea20000000a00 */
[----:B------:R-:W-:-:S05]  /*4110*/  @P3 IADD3 R183, PT, PT, R183, 0x80, RZ ;  /* 0x00000080b7b73810 */ /* 0x000fca0007ffe0ff */
[C---:B-1----:R-:W-:Y:S01]  /*4120*/  @P2 IMAD.WIDE.U32 R226, R183.reuse, 0x10, R184 ;  /* 0x00000010b7e22825 */ /* 0x042fe200078e00b8 */
[----:B------:R-:W-:-:S04]  /*4130*/  @P2 IADD3 R183, PT, PT, R183, 0x80, RZ ;  /* 0x00000080b7b72810 */ /* 0x000fc80007ffe0ff */
[----:B------:R1:W5:Y:S01]  /*4140*/  @P2 LDG.E.128 R168, desc[UR20][R226.64] ;  /* 0x00000014e2a82981 */ /* 0x000362000c1e1d00 */
[C---:B--2---:R-:W-:Y:S01]  /*4150*/  @P1 IMAD.WIDE.U32 R184, R183.reuse, 0x10, R180 ;  /* 0x00000010b7b81825 */ /* 0x044fe200078e00b4 */
[----:B------:R-:W-:-:S04]  /*4160*/  @P1 IADD3 R183, PT, PT, R183, 0x80, RZ ;  /* 0x00000080b7b71810 */ /* 0x000fc80007ffe0ff */
[----:B------:R3:W5:Y:S01]  /*4170*/  @P1 LDG.E.128 R172, desc[UR20][R184.64] ;  /* 0x00000014b8ac1981 */ /* 0x000762000c1e1d00 */
[----:B0-----:R-:W-:-:S05]  /*4180*/  @P0 IMAD.WIDE.U32 R180, R183, 0x10, R186 ;  /* 0x00000010b7b40825 */ /* 0x001fca00078e00ba */
[----:B------:R3:W5:Y:S01]  /*4190*/  @P0 LDG.E.128 R176, desc[UR20][R180.64] ;  /* 0x00000014b4b00981 */ /* 0x000762000c1e1d00 */
[----:B-1----:R-:W-:-:S07]  /*41a0*/  CS2R R226, SRZ ;  /* 0x0000000000e27805 */ /* 0x002fce000001ff00 */
.L_x_1219:
[----:B------:R-:W-:Y:S05]  /*41b0*/  BSYNC.RECONVERGENT B0 ;  /* 0x0000000000007941 */ /* 0x000fea0003800200 */
.L_x_1209:
[----:B-1-3--:R-:W1:Y:S01]  /*41c0*/  SHFL.DOWN PT, R180, R227, 0x10, 0x1f ;  /* 0x0a001f00e3b47f89 */ /* 0x00ae6200000e0000 */
[----:B------:R-:W-:Y:S03]  /*41d0*/  BSSY.RECONVERGENT B0, `(.L_x_1221) ;  /* 0x000001f000007945 */ /* 0x000fe60003800200 */
[----:B0-----:R-:W0:Y:S01]  /*41e0*/  SHFL.DOWN PT, R181, R226, 0x10, 0x1f ;  /* 0x0a001f00e2b57f89 */ /* 0x001e2200000e0000 */
[----:B------:R-:W3:Y:S01]  /*41f0*/  S2R R187, SR_TID.X ;  /* 0x0000000000bb7919 */ /* 0x000ee20000002100 */
[----:B-1----:R-:W-:Y:S01]  /*4200*/  FADD.FTZ R180, R180, R227 ;  /* 0x000000e3b4b47221 */ /* 0x002fe20000010000 */
[----:B0-----:R-:W-:-:S04]  /*4210*/  FADD.FTZ R181, R181, R226 ;  /* 0x000000e2b5b57221 */ /* 0x001fc80000010000 */
[----:B--2---:R-:W0:Y:S01]  /*4220*/  SHFL.DOWN PT, R182, R180, 0x8, 0x1f ;  /* 0x09001f00b4b67f89 */ /* 0x004e2200000e0000 */
[----:B---3--:R-:W-:Y:S01]  /*4230*/  LOP3.LUT P0, RZ, R187, 0x1f, RZ, 0xc0, !PT ;  /* 0x0000001fbbff7812 */ /* 0x008fe2000780c0ff */
        /* <DEDUP_REMOVED lines=24> */
.L_x_1222:
[----:B------:R-:W-:Y:S05]  /*43c0*/  BSYNC.RECONVERGENT B0 ;  /* 0x0000000000007941 */ /* 0x000fea0003800200 */
.L_x_1221:
[----:B------:R-:W2:Y:S01]  /*43d0*/  LDL.LU R186, [R1+0x8] ;  /* 0x0000080001ba7983 */ /* 0x000ea20000300800 */
[----:B------:R-:W1:Y:S01]  /*43e0*/  S2UR UR6, SR_CgaCtaId ;  /* 0x00000000000679c3 */ /* 0x000e620000008800 */
[----:B------:R-:W-:Y:S01]  /*43f0*/  UMOV UR5, 0x400 ;  /* 0x0000040000057882 */ /* 0x000fe20000000000 */
[----:B------:R-:W-:-:S06]  /*4400*/  @UP3 UIADD3 UR10, UPT, UPT, UR10, -0x1, URZ ;  /* 0xffffffff0a0a3890 */ /* 0x000fcc000fffe0ff */
[----:B------:R-:W-:Y:S01]  /*4410*/  BAR.SYNC.DEFER_BLOCKING 0x0 ;  /* 0x0000000000007b1d */ /* 0x000fe20000010000 */
[----:B------:R-:W-:Y:S01]  /*4420*/  ISETP.NE.AND P0, PT, RZ, UR30, PT ;  /* 0x0000001eff007c0c */ /* 0x000fe2000bf05270 */
[----:B------:R-:W-:Y:S01]  /*4430*/  @UP3 UIMAD UR10, UR10, UR9, URZ ;  /* 0x000000090a0a32a4 */ /* 0x000fe2000f8e02ff */
[----:B------:R-:W-:-:S03]  /*4440*/  PLOP3.LUT P5, PT, PT, PT, UP3, 0x80, 0x8 ;  /* 0x000000000008781c */ /* 0x000fc60003faf038 */
[----:B------:R-:W-:Y:S01]  /*4450*/  BSSY.RECONVERGENT B0, `(.L_x_1223) ;  /* 0x0000359000007945 */ /* 0x000fe20003800200 */
[----:B-1----:R-:W-:-:S04]  /*4460*/  ULEA UR5, UR6, UR5, 0x18 ;  /* 0x0000000506057291 */ /* 0x002fc8000f8ec0ff */
[----:B------:R-:W-:Y:S02]  /*4470*/  UIADD3 UR6, UPT, UPT, UR5, 0x5020, URZ ;  /* 0x0000502005067890 */ /* 0x000fe4000fffe0ff */
[----:B------:R-:W-:-:S09]  /*4480*/  @!UP1 UIADD3 UR6, UPT, UPT, UR5, 0x5000, URZ ;  /* 0x0000500005069890 */ /* 0x000fd2000fffe0ff */
[----:B0-----:R-:W0:Y:S01]  /*4490*/  LDS.128 R180, [UR6] ;  /* 0x00000006ffb47984 */ /* 0x001e220008000c00 */
[----:B------:R-:W-:Y:S02]  /*44a0*/  UIADD3 UR6, UPT, UPT, UR5, 0x5030, URZ ;  /* 0x0000503005067890 */ /* 0x000fe4000fffe0ff */
[----:B------:R-:W-:Y:S02]  /*44b0*/  @!UP1 UIADD3 UR6, UPT, UPT, UR5, 0x5010, URZ ;  /* 0x0000501005069890 */ /* 0x000fe4000fffe0ff */
[----:B------:R-:W-:-:S04]  /*44c0*/  @UP3 USHF.R.S32.HI UR5, URZ, 0x1f, UR10 ;  /* 0x0000001fff053899 */ /* 0x000fc8000801140a */
[----:B------:R-:W-:Y:S01]  /*44d0*/  @UP3 ULEA.HI UR5, UR5, UR10, URZ, 0x3 ;  /* 0x0000000a05053291 */ /* 0x000fe2000f8f18ff */
[----:B0-----:R-:W-:Y:S01]  /*44e0*/  FADD.FTZ R180, RZ, R180 ;  /* 0x000000b4ffb47221 */ /* 0x001fe20000010000 */
[----:B------:R-:W-:-:S03]  /*44f0*/  FADD.FTZ R181, RZ, R181 ;  /* 0x000000b5ffb57221 */ /* 0x000fc60000010000 */
[----:B------:R-:W-:Y:S01]  /*4500*/  FADD.FTZ R184, R182, R180 ;  /* 0x000000b4b6b87221 */ /* 0x000fe20000010000 */
[----:B------:R-:W-:Y:S02]  /*4510*/  FADD.FTZ R185, R183, R181 ;  /* 0x000000b5b7b97221 */ /* 0x000fe40000010000 */
[----:B------:R-:W0:Y:S02]  /*4520*/  LDS.128 R180, [UR6] ;  /* 0x00000006ffb47984 */ /* 0x000e240008000c00 */
[----:B0-----:R-:W-:Y:S01]  /*4530*/  FADD.FTZ R180, R184, R180 ;  /* 0x000000b4b8b47221 */ /* 0x001fe20000010000 */
[----:B------:R-:W-:-:S03]  /*4540*/  FADD.FTZ R181, R185, R181 ;  /* 0x000000b5b9b57221 */ /* 0x000fc60000010000 */
[----:B------:R-:W-:Y:S01]  /*4550*/  FADD.FTZ R180, R182, R180 ;  /* 0x000000b4b6b47221 */ /* 0x000fe20000010000 */
[----:B------:R-:W-:Y:S01]  /*4560*/  FADD.FTZ R181, R183, R181 ;  /* 0x000000b5b7b57221 */ /* 0x000fe20000010000 */
[----:B------:R-:W-:Y:S02]  /*4570*/  IMAD.MOV.U32 R182, RZ, RZ, RZ ;  /* 0x000000ffffb67224 */ /* 0x000fe400078e00ff */
[----:B------:R-:W-:Y:S01]  /*4580*/  FMUL.FTZ R180, R180, UR31 ;  /* 0x0000001fb4b47c20 */ /* 0x000fe20008410000 */
[----:B------:R-:W-:-:S04]  /*4590*/  FMUL.FTZ R181, R181, UR31 ;  /* 0x0000001fb5b57c20 */ /* 0x000fc80008410000 */
[----:B------:R-:W-:Y:S02]  /*45a0*/  FSEL R180, R180, RZ, !P0 ;  /* 0x000000ffb4b47208 */ /* 0x000fe40004000000 */
[----:B------:R-:W-:Y:S02]  /*45b0*/  R2UR UR8, R181 ;  /* 0x00000000b50872ca */ /* 0x000fe400000e0000 */
[----:B------:R-:W-:Y:S02]  /*45c0*/  R2UR UR10, R180 ;  /* 0x00000000b40a72ca */ /* 0x000fe400000e0000 */
[----:B------:R-:W-:-:S04]  /*45d0*/  MOV R180, UR5 ;  /* 0x0000000500b47c02 */ /* 0x000fc80008000f00 */
        /* <DEDUP_REMOVED lines=9> */
.L_x_1225:
[----:B------:R-:W-:Y:S05]  /*4670*/  BRA.U UP0, `(.L_x_1226) ;  /* 0x0000001d006c7547 */ /* 0x000fea000b800000 */
[----:B------:R-:W-:Y:S02]  /*4680*/  MOV R184, UR26 ;  /* 0x0000001a00b87c02 */ /* 0x000fe40008000f00 */
[----:B------:R-:W-:Y:S02]  /*4690*/  MOV R185, UR27 ;  /* 0x0000001b00b97c02 */ /* 0x000fe40008000f00 */
[----:B------:R-:W-:-:S04]  /*46a0*/  ISETP.NE.U32.AND P0, PT, R184, RZ, PT ;  /* 0x000000ffb800720c */ /* 0x000fc80003f05070 */
[----:B------:R-:W-:-:S13]  /*46b0*/  ISETP.NE.AND.EX P0, PT, R185, RZ, PT, P0 ;  /* 0x000000ffb900720c */ /* 0x000fda0003f05300 */
[----:B------:R-:W-:Y:S05]  /*46c0*/  @P0 BRA `(.L_x_1227) ;  /* 0x0000001000540947 */ /* 0x000fea0003800000 */
[----:B------:R-:W-:Y:S05]  /*46d0*/  BRA.U !UP3, `(.L_x_1228) ;  /* 0x000000010b807547 */ /* 0x000fea000b800000 */
[----:B-----5:R-:W-:Y:S01]  /*46e0*/  LOP3.LUT P5, RZ, R188, 0xff, RZ, 0xc0, !PT ;  /* 0x000000ffbcff7812 */ /* 0x020fe200078ac0ff */
[----:B------:R-:W-:Y:S01]  /*46f0*/  BSSY.RECONVERGENT B1, `(.L_x_1229) ;  /* 0x000000d000017945 */ /* 0x000fe20003800200 */
[----:B------:R-:W-:-:S11]  /*4700*/  HFMA2 R180, -RZ, RZ, 0, 0 ;  /* 0x00000000ffb47431 */ /* 0x000fd600000001ff */
[----:B------:R-:W-:Y:S05]  /*4710*/  @!P5 BRA `(.L_x_1230) ;  /* 0x000000000028d947 */ /* 0x000fea0003800000 */
[----:B------:R-:W-:Y:S01]  /*4720*/  MOV R180, UR8 ;  /* 0x0000000800b47c02 */ /* 0x000fe20008000f00 */
[----:B------:R-:W-:Y:S01]  /*4730*/  IMAD.U32 R181, R160, 0x10000, RZ ;  /* 0x00010000a0b57824 */ /* 0x000fe200078e00ff */
[----:B------:R-:W-:-:S03]  /*4740*/  ISETP.LT.AND P0, PT, RZ, UR33, PT ;  /* 0x00000021ff007c0c */ /* 0x000fc6000bf01270 */
[----:B------:R-:W-:-:S04]  /*4750*/  FFMA.FTZ R180, R0, R180, UR10 ;  /* 0x0000000a00b47e23 */ /* 0x000fc800080100b4 */
[----:B------:R-:W-:-:S04]  /*4760*/  FADD.FTZ R180, R5, -R180 ;  /* 0x800000b405b47221 */ /* 0x000fc80000010000 */
[----:B------:R-:W-:-:S05]  /*4770*/  FMUL.FTZ R180, R180, UR32 ;  /* 0x00000020b4b47c20 */ /* 0x000fca0008410000 */
[----:B------:R-:W-:-:S05]  /*4780*/  FSEL R180, R180, RZ, P0 ;  /* 0x000000ffb4b47208 */ /* 0x000fca0000000000 */
[----:B------:R-:W-:-:S04]  /*4790*/  FMUL.FTZ R180, R180, UR23 ;  /* 0x00000017b4b47c20 */ /* 0x000fc80008410000 */
[----:B------:R-:W-:-:S04]  /*47a0*/  FMUL.FTZ R180, R180, UR22 ;  /* 0x00000016b4b47c20 */ /* 0x000fc80008410000 */
[----:B------:R-:W-:-:S07]  /*47b0*/  FMUL.FTZ R180, R181, R180 ;  /* 0x000000b4b5b47220 */ /* 0x000fce0000410000 */
.L_x_1230:
[----:B------:R-:W-:Y:S05]  /*47c0*/  BSYNC.RECONVERGENT B1 ;  /* 0x0000000000017941 */ /* 0x000fea0003800200 */
.L_x_1229:
[----:B------:R-:W-:Y:S01]  /*47d0*/  BSSY.RECONVERGENT B1, `(.L_x_1231) ;  /* 0x000000e000017945 */ /* 0x000fe20003800200 */
[----:B------:R-:W-:Y:S01]  /*47e0*/  FADD.FTZ R108, R108, R180 ;  /* 0x000000b46c6c7221 */ /* 0x000fe20000010000 */
[----:B------:R-:W-:Y:S02]  /*47f0*/  MOV R180, RZ ;  /* 0x000000ff00b47202 */ /* 0x000fe40000000f00 */
[----:B------:R-:W-:Y:S05]  /*4800*/  @!P5 BRA `(.L_x_1232) ;  /* 0x000000000028d947 */ /* 0x000fea0003800000 */
[----:B------:R-:W-:Y:S02]  /*4810*/  MOV R180, UR8 ;  /* 0x0000000800b47c02 */ /* 0x000fe40008000f00 */
[----:B------:R-:W-:Y:S02]  /*4820*/  ISETP.LT.AND P0, PT, RZ, UR33, PT ;  /* 0x00000021ff007c0c */ /* 0x000fe4000bf01270 */
[----:B------:R-:W-:Y:S01]  /*4830*/  SHF.L.U32 R181, R36, 0x10, RZ ;  /* 0x0000001024b57819 */ /* 0x000fe200000006ff */
[----:B------:R-:W-:-:S04]  /*4840*/  FFMA.FTZ R180, R0, R180, UR10 ;  /* 0x0000000a00b47e23 */ /* 0x000fc800080100b4 */
[----:B------:R-:W-:-:S04]  /*4850*/  FADD.FTZ R180, R5, -R180 ;  /* 0x800000b405b47221 */ /* 0x000fc80000010000 */
[----:B------:R-:W-:-:S05]  /*4860*/  FMUL.FTZ R180, R180, UR32 ;  /* 0x00000020b4b47c20 */ /* 0x000fca0008410000 */
[----:B------:R-:W-:-:S05]  /*4870*/  FSEL R180, R180, RZ, P0 ;  /* 0x000000ffb4b47208 */ /* 0x000fca0000000000 */
[----:B------:R-:W-:-:S04]  /*4880*/  FMUL.FTZ R180, R180, UR23 ;  /* 0x00000017b4b47c20 */ /* 0x000fc80008410000 */
[----:B------:R-:W-:-:S04]  /*4890*/  FMUL.FTZ R180, R180, UR22 ;  /* 0x00000016b4b47c20 */ /* 0x000fc80008410000 */
[----:B------:R-:W-:-:S07]  /*48a0*/  FMUL.FTZ R180, R180, R181 ;  /* 0x000000b5b4b47220 */ /* 0x000fce0000410000 */
.L_x_1232:
[----:B------:R-:W-:Y:S05]  /*48b0*/  BSYNC.RECONVERGENT B1 ;  /* 0x0000000000017941 */ /* 0x000fea0003800200 */
.L_x_1231:
[----:B------:R-:W-:-:S04]  /*48c0*/  F2FP.BF16.F32.PACK_AB R180, RZ, R180 ;  /* 0x000000b4ffb4723e */ /* 0x000fc800000010ff */
[----:B------:R-:W-:-:S07]  /*48d0*/  PRMT R152, R180, 0x7610, R152 ;  /* 0x00007610b4987816 */ /* 0x000fce0000000098 */
.L_x_1228:
[----:B------:R-:W-:Y:S05]  /*48e0*/  BRA.U !UP3, `(.L_x_1233) ;  /* 0x000000010b947547 */ /* 0x000fea000b800000 */
[----:B------:R-:W2:Y:S04]  /*48f0*/  LDL R180, [R1] ;  /* 0x0000000001b47983 */ /* 0x000ea80000100800 */
[----:B------:R0:W5:Y:S02]  /*4900*/  LDL R187, [R1+0x4] ;  /* 0x0000040001bb7983 */ /* 0x0001640000100800 */
[----:B-----5:R-:W-:Y:S01]  /*4910*/  LOP3.LUT P0, RZ, R188, 0xff00, RZ, 0xc0, !PT ;  /* 0x0000ff00bcff7812 */ /* 0x020fe2000780c0ff */
[----:B------:R-:W-:Y:S01]  /*4920*/  BSSY.RECONVERGENT B1, `(.L_x_1234) ;  /* 0x000000f000017945 */ /* 0x000fe20003800200 */
[----:B--2---:R-:W-:Y:S01]  /*4930*/  MOV R186, R180 ;  /* 0x000000b400ba7202 */ /* 0x004fe20000000f00 */
[----:B------:R-:W-:-:S10]  /*4940*/  HFMA2 R180, -RZ, RZ, 0, 0 ;  /* 0x00000000ffb47431 */ /* 0x000fd400000001ff */
[----:B0-----:R-:W-:Y:S05]  /*4950*/  @!P0 BRA `(.L_x_1235) ;  /* 0x00000000002c8947 */ /* 0x001fea0003800000 */
[----:B------:R-:W-:Y:S02]  /*4960*/  MOV R180, UR8 ;  /* 0x0000000800b47c02 */ /* 0x000fe40008000f00 */
[----:B------:R-:W-:Y:S02]  /*4970*/  ISETP.LT.AND P5, PT, RZ, UR33, PT ;  /* 0x00000021ff007c0c */ /* 0x000fe4000bfa1270 */
[----:B------:R-:W-:Y:S01]  /*4980*/  PRMT R181, R160, 0x7632, R181 ;  /* 0x00007632a0b57816 */ /* 0x000fe200000000b5 */
[----:B------:R-:W-:-:S04]  /*4990*/  FFMA.FTZ R180, R187, R180, UR10 ;  /* 0x0000000abbb47e23 */ /* 0x000fc800080100b4 */
[----:B------:R-:W-:Y:S01]  /*49a0*/  FADD.FTZ R180, R186, -R180 ;  /* 0x800000b4bab47221 */ /* 0x000fe20000010000 */
[----:B------:R-:W-:-:S03]  /*49b0*/  IMAD.U32 R181, R181, 0x10000, RZ ;  /* 0x00010000b5b57824 */ /* 0x000fc600078e00ff */
[----:B------:R-:W-:-:S05]  /*49c0*/  FMUL.FTZ R180, R180, UR32 ;  /* 0x00000020b4b47c20 */ /* 0x000fca0008410000 */
[----:B------:R-:W-:-:S05]  /*49d0*/  FSEL R180, R180, RZ, P5 ;  /* 0x000000ffb4b47208 */ /* 0x000fca0002800000 */
[----:B------:R-:W-:-:S04]  /*49e0*/  FMUL.FTZ R180, R180, UR23 ;  /* 0x00000017b4b47c20 */ /* 0x000fc80008410000 */
[----:B------:R-:W-:-:S04]  /*49f0*/  FMUL.FTZ R180, R180, UR22 ;  /* 0x00000016b4b47c20 */ /* 0x000fc80008410000 */
[----:B------:R-:W-:-:S07]  /*4a00*/  FMUL.FTZ R180, R181, R180 ;  /* 0x000000b4b5b47220 */ /* 0x000fce0000410000 */
.L_x_1235:
[----:B------:R-:W-:Y:S05]  /*4a10*/  BSYNC.RECONVERGENT B1 ;  /* 0x0000000000017941 */ /* 0x000fea0003800200 */
.L_x_1234:
[----:B------:R-:W-:Y:S01]  /*4a20*/  BSSY.RECONVERGENT B1, `(.L_x_1236) ;  /* 0x000000f000017945 */ /* 0x000fe20003800200 */
[----:B------:R-:W-:Y:S01]  /*4a30*/  FADD.FTZ R109, R109, R180 ;  /* 0x000000b46d6d7221 */ /* 0x000fe20000010000 */
[----:B------:R-:W-:Y:S02]  /*4a40*/  MOV R180, RZ ;  /* 0x000000ff00b47202 */ /* 0x000fe40000000f00 */
[----:B------:R-:W-:Y:S05]  /*4a50*/  @!P0 BRA `(.L_x_1237) ;  /* 0x00000000002c8947 */ /* 0x000fea0003800000 */
[----:B------:R-:W2:Y:S01]  /*4a60*/  LDL R181, [R1+0xe4] ;  /* 0x0000e40001b57983 */ /* 0x000ea20000100800 */
[----:B------:R-:W-:Y:S02]  /*4a70*/  MOV R180, UR8 ;  /* 0x0000000800b47c02 */ /* 0x000fe40008000f00 */
[----:B------:R-:W-:-:S03]  /*4a80*/  ISETP.LT.AND P0, PT, RZ, UR33, PT ;  /* 0x00000021ff007c0c */ /* 0x000fc6000bf01270 */
[----:B------:R-:W-:-:S04]  /*4a90*/  FFMA.FTZ R180, R187, R180, UR10 ;  /* 0x0000000abbb47e23 */ /* 0x000fc800080100b4 */
[----:B------:R-:W-:-:S04]  /*4aa0*/  FADD.FTZ R180, R186, -R180 ;  /* 0x800000b4bab47221 */ /* 0x000fc80000010000 */
[----:B------:R-:W-:-:S05]  /*4ab0*/  FMUL.FTZ R180, R180, UR32 ;  /* 0x00000020b4b47c20 */ /* 0x000fca0008410000 */
[----:B------:R-:W-:-:S05]  /*4ac0*/  FSEL R180, R180, RZ, P0 ;  /* 0x000000ffb4b47208 */ /* 0x000fca0000000000 */
[----:B------:R-:W-:-:S04]  /*4ad0*/  FMUL.FTZ R180, R180, UR23 ;  /* 0x00000017b4b47c20 */ /* 0x000fc80008410000 */
[----:B------:R-:W-:Y:S01]  /*4ae0*/  FMUL.FTZ R180, R180, UR22 ;  /* 0x00000016b4b47c20 */ /* 0x000fe20008410000 */
[----:B--2---:R-:W-:-:S05]  /*4af0*/  SHF.L.U32 R181, R181, 0x10, RZ ;  /* 0x00000010b5b57819 */ /* 0x004fca00000006ff */
[----:B------:R-:W-:-:S07]  /*4b00*/  FMUL.FTZ R180, R180, R181 ;  /* 0x000000b5b4b47220 */ /* 0x000fce0000410000 */
.L_x_1237:
[----:B------:R-:W-:Y:S05]  /*4b10*/  BSYNC.RECONVERGENT B1 ;  /* 0x0000000000017941 */ /* 0x000fea0003800200 */
.L_x_1236:
[----:B------:R-:W-:-:S04]  /*4b20*/  F2FP.BF16.F32.PACK_AB R180, RZ, R180 ;  /* 0x000000b4ffb4723e */ /* 0x000fc800000010ff */
[----:B------:R-:W-:-:S07]  /*4b30*/  PRMT R152, R152, 0x5410, R180 ;  /* 0x0000541098987816 */ /* 0x000fce00000000b4 */
.L_x_1233:
[----:B------:R-:W-:Y:S05]  /*4b40*/  BRA.U !UP3, `(.L_x_1238) ;  /* 0x000000010b807547 */ /* 0x000fea000b800000 */
[----:B-----5:R-:W-:Y:S01]  /*4b50*/  LOP3.LUT P0, RZ, R188, 0xff0000, RZ, 0xc0, !PT ;  /* 0x00ff0000bcff7812 */ /* 0x020fe2000780c0ff */
[----:B------:R-:W-:Y:S01]  /*4b60*/  BSSY.RECONVERGENT B1, `(.L_x_1239) ;  /* 0x000000d000017945 */ /* 0x000fe20003800200 */
[----:B------:R-:W-:-:S11]  /*4b70*/  HFMA2 R180, -RZ, RZ, 0, 0 ;  /* 0x00000000ffb47431 */ /* 0x000fd600000001ff */
        /* <DEDUP_REMOVED lines=11> */
.L_x_1240:
[----:B------:R-:W-:Y:S05]  /*4c30*/  BSYNC.RECONVERGENT B1 ;  /* 0x0000000000017941 */ /* 0x000fea0003800200 */
.L_x_1239:
[----:B------:R-:W-:Y:S01]  /*4c40*/  BSSY.RECONVERGENT B1, `(.L_x_1241) ;  /* 0x000000e000017945 */ /* 0x000fe20003800200 */
[----:B------:R-:W-:Y:S01]  /*4c50*/  FADD.FTZ R110, R110, R180 ;  /* 0x000000b46e6e7221 */ /* 0x000fe20000010000 */
[----:B------:R-:W-:Y:S02]  /*4c60*/  IMAD.MOV.U32 R180, RZ, RZ, RZ ;  /* 0x000000ffffb47224 */ /* 0x000fe400078e00ff */
        /* <DEDUP_REMOVED lines=11> */
.L_x_1242:
[----:B------:R-:W-:Y:S05]  /*4d20*/  BSYNC.RECONVERGENT B1 ;  /* 0x0000000000017941 */ /* 0x000fea0003800200 */
.L_x_1241:
[----:B------:R-:W-:-:S04]  /*4d30*/  F2FP.BF16.F32.PACK_AB R180, RZ, R180 ;  /* 0x000000b4ffb4723e */ /* 0x000fc800000010ff */
[----:B------:R-:W-:-:S07]  /*4d40*/  PRMT R153, R180, 0x7610, R153 ;  /* 0x00007610b4997816 */ /* 0x000fce0000000099 */
.L_x_1238:
[----:B------:R-:W-:Y:S05]  /*4d50*/  BRA.U !UP3, `(.L_x_1243) ;  /* 0x000000010b887547 */ /* 0x000fea000b800000 */
[----:B-----5:R-:W-:Y:S01]  /*4d60*/  LOP3.LUT P0, RZ, R188, 0xff000000, RZ, 0xc0, !PT ;  /* 0xff000000bcff7812 */ /* 0x020fe2000780c0ff */
[----:B------:R-:W-:Y:S01]  /*4d70*/  BSSY.RECONVERGENT B1, `(.L_x_1244) ;  /* 0x000000e000017945 */ /* 0x000fe20003800200 */
[----:B------:R-:W-:-:S11]  /*4d80*/  MOV R180, RZ ;  /* 0x000000ff00b47202 */ /* 0x000fd60000000f00 */
[----:B------:R-:W-:Y:S05]  /*4d90*/  @!P0 BRA `(.L_x_1245) ;  /* 0x00000000002c8947 */ /* 0x000fea0003800000 */
[----:B------:R-:W-:Y:S02]  /*4da0*/  MOV R180, UR8 ;  /* 0x0000000800b47c02 */ /* 0x000fe40008000f00 */
[----:B------:R-:W-:Y:S02]  /*4db0*/  ISETP.LT.AND P5, PT, RZ, UR33, PT ;  /* 0x00000021ff007c0c */ /* 0x000fe4000bfa1270 */
[----:B------:R-:W-:Y:S01]  /*4dc0*/  PRMT R181, R161, 0x7632, R181 ;  /* 0x00007632a1b57816 */ /* 0x000fe200000000b5 */
[----:B------:R-:W-:-:S03]  /*4dd0*/  FFMA.FTZ R180, R252, R180, UR10 ;  /* 0x0000000afcb47e23 */ /* 0x000fc600080100b4 */
[----:B------:R-:W-:Y:S01]  /*4de0*/  SHF.L.U32 R181, R181, 0x10, RZ ;  /* 0x00000010b5b57819 */ /* 0x000fe200000006ff */
[----:B------:R-:W-:-:S04]  /*4df0*/  FADD.FTZ R180, R251, -R180 ;  /* 0x800000b4fbb47221 */ /* 0x000fc80000010000 */
[----:B------:R-:W-:-:S05]  /*4e00*/  FMUL.FTZ R180, R180, UR32 ;  /* 0x00000020b4b47c20 */ /* 0x000fca0008410000 */
[----:B------:R-:W-:-:S05]  /*4e10*/  FSEL R180, R180, RZ, P5 ;  /* 0x000000ffb4b47208 */ /* 0x000fca0002800000 */
[----:B------:R-:W-:-:S04]  /*4e20*/  FMUL.FTZ R180, R180, UR23 ;  /* 0x00000017b4b47c20 */ /* 0x000fc80008410000 */
[----:B------:R-:W-:-:S04]  /*4e30*/  FMUL.FTZ R180, R180, UR22 ;  /* 0x00000016b4b47c20 */ /* 0x000fc80008410000 */
[----:B------:R-:W-:-:S07]  /*4e40*/  FMUL.FTZ R180, R181, R180 ;  /* 0x000000b4b5b47220 */ /* 0x000fce0000410000 */
.L_x_1245:
[----:B------:R-:W-:Y:S05]  /*4e50*/  BSYNC.RECONVERGENT B1 ;  /* 0x0000000000017941 */ /* 0x000fea0003800200 */
.L_x_1244:
[----:B------:R-:W-:Y:S01]  /*4e60*/  FADD.FTZ R111, R111, R180 ;  /* 0x000000b46f6f7221 */ /* 0x000fe20000010000 */
[----:B------:R-:W-:Y:S01]  /*4e70*/  BSSY.RECONVERGENT B1, `(.L_x_1246) ;  /* 0x000000e000017945 */ /* 0x000fe20003800200 */
[----:B------:R-:W-:-:S03]  /*4e80*/  HFMA2 R180, -RZ, RZ, 0, 0 ;  /* 0x00000000ffb47431 */ /* 0x000fc600000001ff */
[----:B------:R-:W-:Y:S05]  /*4e90*/  @!P0 BRA `(.L_x_1247) ;  /* 0x00000000002c8947 */ /* 0x000fea0003800000 */
[----:B------:R-:W2:Y:S01]  /*4ea0*/  LDL R181, [R1+0xe8] ;  /* 0x0000e80001b57983 */ /* 0x000ea20000100800 */
[----:B------:R-:W-:Y:S01]  /*4eb0*/  IMAD.U32 R180, RZ, RZ, UR8 ;  /* 0x00000008ffb47e24 */ /* 0x000fe2000f8e00ff */
        /* <DEDUP_REMOVED lines=9> */
.L_x_1247:
[----:B------:R-:W-:Y:S05]  /*4f50*/  BSYNC.RECONVERGENT B1 ;  /* 0x0000000000017941 */ /* 0x000fea0003800200 */
.L_x_1246:
[----:B------:R-:W-:-:S04]  /*4f60*/  F2FP.BF16.F32.PACK_AB R180, RZ, R180 ;  /* 0x000000b4ffb4723e */ /* 0x000fc800000010ff */
[----:B------:R-:W-:-:S07]  /*4f70*/  PRMT R153, R153, 0x5410, R180 ;  /* 0x0000541099997816 */ /* 0x000fce00000000b4 */
.L_x_1243:
[----:B------:R-:W-:Y:S05]  /*4f80*/  BRA.U !UP3, `(.L_x_1248) ;  /* 0x000000010b807547 */ /* 0x000fea000b800000 */
[----:B-----5:R-:W-:Y:S01]  /*4f90*/  LOP3.LUT P0, RZ, R189, 0xff, RZ, 0xc0, !PT ;  /* 0x000000ffbdff7812 */ /* 0x020fe2000780c0ff */
[----:B------:R-:W-:Y:S01]  /*4fa0*/  BSSY.RECONVERGENT B1, `(.L_x_1249) ;  /* 0x000000d000017945 */ /* 0x000fe20003800200 */
[----:B------:R-:W-:-:S11]  /*4fb0*/  MOV R180, RZ ;  /* 0x000000ff00b47202 */ /* 0x000fd60000000f00 */
        /* <DEDUP_REMOVED lines=11> */
.L_x_1250:
[----:B------:R-:W-:Y:S05]  /*5070*/  BSYNC.RECONVERGENT B1 ;  /* 0x0000000000017941 */ /* 0x000fea0003800200 */
.L_x_1249:
[----:B------:R-:W-:Y:S01]  /*5080*/  FADD.FTZ R112, R112, R180 ;  /* 0x000000b470707221 */ /* 0x000fe20000010000 */
[----:B------:R-:W-:Y:S01]  /*5090*/  BSSY.RECONVERGENT B1, `(.L_x_1251) ;  /* 0x000000d000017945 */ /* 0x000fe20003800200 */
[----:B------:R-:W-:-:S03]  /*50a0*/  HFMA2 R180, -RZ, RZ, 0, 0 ;  /* 0x00000000ffb47431 */ /* 0x000fc600000001ff */
        /* <DEDUP_REMOVED lines=11> */
.L_x_1252:
[----:B------:R-:W-:Y:S05]  /*5160*/  BSYNC.RECONVERGENT B1 ;  /* 0x0000000000017941 */ /* 0x000fea0003800200 */
.L_x_1251:
[----:B------:R-:W-:-:S04]  /*5170*/  F2FP.BF16.F32.PACK_AB R180, RZ, R180 ;  /* 0x000000b4ffb4723e */ /* 0x000fc800000010ff */
[----:B------:R-:W-:-:S07]  /*5180*/  PRMT R154, R180, 0x7610, R154 ;  /* 0x00007610b49a7816 */ /* 0x000fce000000009a */
.L_x_1248:
        /* <DEDUP_REMOVED lines=16> */
.L_x_1255:
[----:B------:R-:W-:Y:S05]  /*5290*/  BSYNC.RECONVERGENT B1 ;  /* 0x0000000000017941 */ /* 0x000fea0003800200 */
.L_x_1254:
[----:B------:R-:W-:Y:S01]  /*52a0*/  FADD.FTZ R113, R113, R180 ;  /* 0x000000b471717221 */ /* 0x000fe20000010000 */
[----:B------:R-:W-:Y:S01]  /*52b0*/  BSSY.RECONVERGENT B1, `(.L_x_1256) ;  /* 0x000000e000017945 */ /* 0x000fe20003800200 */
[----:B------:R-:W-:-:S03]  /*52c0*/  HFMA2 R180, -RZ, RZ, 0, 0 ;  /* 0x00000000ffb47431 */ /* 0x000fc600000001ff */
        /* <DEDUP_REMOVED lines=12> */
.L_x_1257:
[----:B------:R-:W-:Y:S05]  /*5390*/  BSYNC.RECONVERGENT B1 ;  /* 0x0000000000017941 */ /* 0x000fea0003800200 */
.L_x_1256:
[----:B------:R-:W-:-:S04]  /*53a0*/  F2FP.BF16.F32.PACK_AB R180, RZ, R180 ;  /* 0x000000b4ffb4723e */ /* 0x000fc800000010ff */
[----:B------:R-:W-:-:S07]  /*53b0*/  PRMT R154, R154, 0x5410, R180 ;  /* 0x000054109a9a7816 */ /* 0x000fce00000000b4 */
.L_x_1253:
[----:B------:R-:W-:Y:S05]  /*53c0*/  BRA.U !UP3, `(.L_x_1258) ;  /* 0x000000010b807547 */ /* 0x000fea000b800000 */
[----:B-----5:R-:W-:Y:S01]  /*53d0*/  LOP3.LUT P0, RZ, R189, 0xff0000, RZ, 0xc0, !PT ;  /* 0x00ff0000bdff7812 */ /* 0x020fe2000780c0ff */
[----:B------:R-:W-:Y:S01]  /*53e0*/  BSSY.RECONVERGENT B1, `(.L_x_1259) ;  /* 0x000000d000017945 */ /* 0x000fe20003800200 */
[----:B------:R-:W-:-:S11]  /*53f0*/  IMAD.MOV.U32 R180, RZ, RZ, RZ ;  /* 0x000000ffffb47224 */ /* 0x000fd600078e00ff */
        /* <DEDUP_REMOVED lines=11> */
.L_x_1260:
[----:B------:R-:W-:Y:S05]  /*54b0*/  BSYNC.RECONVERGENT B1 ;  /* 0x0000000000017941 */ /* 0x000fea0003800200 */
.L_x_1259:
        /* <DEDUP_REMOVED lines=14> */
.L_x_1262:
[----:B------:R-:W-:Y:S05]  /*55a0*/  BSYNC.RECONVERGENT B1 ;  /* 0x0000000000017941 */ /* 0x000fea0003800200 */
.L_x_1261:
[----:B------:R-:W-:-:S04]  /*55b0*/  F2FP.BF16.F32.PACK_AB R180, RZ, R180 ;  /* 0x000000b4ffb4723e */ /* 0x000fc800000010ff */
[----:B------:R-:W-:-:S07]  /*55c0*/  PRMT R155, R180, 0x7610, R155 ;  /* 0x00007610b49b7816 */ /* 0x000fce000000009b */
.L_x_1258:
[----:B------:R-:W-:Y:S05]  /*55d0*/  BRA.U !UP3, `(.L_x_1263) ;  /* 0x000000210bcc7547 */ /* 0x000fea000b800000 */
[----:B-----5:R-:W-:Y:S01]  /*55e0*/  ISETP.GE.U32.AND P0, PT, R188, RZ, PT ;  /* 0x000000ffbc00720c */ /* 0x020fe20003f06070 */
[----:B------:R-:W-:Y:S01]  /*55f0*/  BSSY.RECONVERGENT B1, `(.L_x_1264) ;  /* 0x000000f000017945 */ /* 0x000fe20003800200 */
[----:B------:R-:W-:Y:S02]  /*5600*/  HFMA2 R180, -RZ, RZ, 0, 0 ;  /* 0x00000000ffb47431 */ /* 0x000fe400000001ff */
[----:B------:R-:W-:-:S13]  /*5610*/  ISETP.GE.U32.AND.EX P0, PT, R189, 0x1000000, PT, P0 ;  /* 0x01000000bd00780c */ /* 0x000fda0003f06100 */
[----:B------:R-:W-:Y:S05]  /*5620*/  @!P0 BRA `(.L_x_1265) ;  /* 0x00000000002c8947 */ /* 0x000fea0003800000 */
[----:B------:R-:W-:Y:S01]  /*5630*/  IMAD.U32 R180, RZ, RZ, UR8 ;  /* 0x00000008ffb47e24 */ /* 0x000fe2000f8e00ff */
        /* <DEDUP_REMOVED lines=10> */
.L_x_1265:
[----:B------:R-:W-:Y:S05]  /*56e0*/  BSYNC.RECONVERGENT B1 ;  /* 0x0000000000017941 */ /* 0x000fea0003800200 */
.L_x_1264:
        /* <DEDUP_REMOVED lines=15> */
.L_x_1267:
[----:B------:R-:W-:Y:S05]  /*57e0*/  BSYNC.RECONVERGENT B1 ;  /* 0x0000000000017941 */ /* 0x000fea0003800200 */
.L_x_1266:
[----:B------:R-:W-:-:S04]  /*57f0*/  F2FP.BF16.F32.PACK_AB R180, RZ, R180 ;  /* 0x000000b4ffb4723e */ /* 0x000fc800000010ff */
[----:B------:R-:W-:Y:S01]  /*5800*/  PRMT R155, R155, 0x5410, R180 ;  /* 0x000054109b9b7816 */ /* 0x000fe200000000b4 */
[----:B------:R-:W-:Y:S06]  /*5810*/  BRA `(.L_x_1263) ;  /* 0x00000020003c7947 */ /* 0x000fec0003800000 */
.L_x_1227:
[----:B------:R-:W-:Y:S02]  /*5820*/  MOV R72, UR8 ;  /* 0x0000000800487c02 */ /* 0x000fe40008000f00 */
[----:B------:R-:W-:-:S03]  /*5830*/  ISETP.LT.AND P0, PT, RZ, UR33, PT ;  /* 0x00000021ff007c0c */ /* 0x000fc6000bf01270 */
[----:B------:R-:W-:-:S04]  /*5840*/  FFMA.FTZ R72, R0, R72, UR10 ;  /* 0x0000000a00487e23 */ /* 0x000fc80008010048 */
[----:B------:R-:W-:-:S04]  /*5850*/  FADD.FTZ R72, R5, -R72 ;  /* 0x8000004805487221 */ /* 0x000fc80000010000 */
[----:B------:R-:W-:-:S05]  /*5860*/  FMUL.FTZ R72, R72, UR32 ;  /* 0x0000002048487c20 */ /* 0x000fca0008410000 */
[----:B------:R-:W-:Y:S01]  /*5870*/  FSEL R186, R72, RZ, P0 ;  /* 0x000000ff48ba7208 */ /* 0x000fe20000000000 */
[----:B------:R-:W-:Y:S06]  /*5880*/  BRA.U !UP3, `(.L_x_1268) ;  /* 0x000000010b407547 */ /* 0x000fec000b800000 */
[----:B-----5:R-:W-:-:S13]  /*5890*/  LOP3.LUT P5, RZ, R188, 0xff, RZ, 0xc0, !PT ;  /* 0x000000ffbcff7812 */ /* 0x020fda00078ac0ff */
[----:B------:R-:W0:Y:S01]  /*58a0*/  @P5 LDC.64 R72, c[0x0][0x408] ;  /* 0x00010200ff485b82 */ /* 0x000e220000000a00 */
[----:B------:R-:W-:Y:S02]  /*58b0*/  @P5 IMAD.U32 R74, R160, 0x10000, RZ ;  /* 0x00010000a04a5824 */ /* 0x000fe400078e00ff */
[----:B0-----:R-:W-:-:S04]  /*58c0*/  @P5 FMUL.FTZ R73, R73, R186 ;  /* 0x000000ba49495220 */ /* 0x001fc80000410000 */
[----:B------:R-:W-:Y:S01]  /*58d0*/  @P5 FMUL.FTZ R72, R73, R72 ;  /* 0x0000004849485220 */ /* 0x000fe20000410000 */
[----:B------:R-:W-:-:S03]  /*58e0*/  HFMA2 R73, -RZ, RZ, 0, 0 ;  /* 0x00000000ff497431 */ /* 0x000fc600000001ff */
[----:B------:R-:W-:Y:S01]  /*58f0*/  @P5 FMUL.FTZ R73, R74, R72 ;  /* 0x000000484a495220 */ /* 0x000fe20000410000 */
[----:B------:R-:W-:-:S03]  /*5900*/  @P5 SHF.L.U32 R74, R36, 0x10, RZ ;  /* 0x00000010244a5819 */ /* 0x000fc600000006ff */
[----:B------:R-:W-:Y:S02]  /*5910*/  FADD.FTZ R108, R108, R73 ;  /* 0x000000496c6c7221 */ /* 0x000fe40000010000 */
[----:B------:R-:W0:Y:S02]  /*5920*/  @P5 LDC.64 R72, c[0x0][0x408] ;  /* 0x00010200ff485b82 */ /* 0x000e240000000a00 */
[----:B0-----:R-:W-:-:S04]  /*5930*/  @P5 FMUL.FTZ R73, R73, R186 ;  /* 0x000000ba49495220 */ /* 0x001fc80000410000 */
[----:B------:R-:W-:Y:S01]  /*5940*/  @P5 FMUL.FTZ R72, R73, R72 ;  /* 0x0000004849485220 */ /* 0x000fe20000410000 */
[----:B------:R-:W-:-:S03]  /*5950*/  MOV R73, RZ ;  /* 0x000000ff00497202 */ /* 0x000fc60000000f00 */
[----:B------:R-:W-:-:S05]  /*5960*/  @P5 FMUL.FTZ R73, R74, R72 ;  /* 0x000000484a495220 */ /* 0x000fca0000410000 */
[----:B------:R-:W-:-:S04]  /*5970*/  F2FP.BF16.F32.PACK_AB R73, RZ, R73 ;  /* 0x00000049ff49723e */ /* 0x000fc800000010ff */
[----:B------:R-:W-:-:S07]  /*5980*/  PRMT R152, R73, 0x7610, R152 ;  /* 0x0000761049987816 */ /* 0x000fce0000000098 */
.L_x_1268:
[----:B------:R-:W2:Y:S04]  /*5990*/  LDL R74, [R1+0x4] ;  /* 0x00000400014a7983 */ /* 0x000ea80000100800 */
[----:B------:R-:W3:Y:S01]  /*59a0*/  LDL R73, [R1] ;  /* 0x0000000001497983 */ /* 0x000ee20000100800 */
[----:B------:R-:W-:-:S05]  /*59b0*/  MOV R72, UR8 ;  /* 0x0000000800487c02 */ /* 0x000fca0008000f00 */
[----:B--2---:R-:W-:-:S04]  /*59c0*/  FFMA.FTZ R72, R74, R72, UR10 ;  /* 0x0000000a4a487e23 */ /* 0x004fc80008010048 */
[----:B---3--:R-:W-:-:S04]  /*59d0*/  FADD.FTZ R72, R73, -R72 ;  /* 0x8000004849487221 */ /* 0x008fc80000010000 */
[----:B------:R-:W-:-:S05]  /*59e0*/  FMUL.FTZ R72, R72, UR32 ;  /* 0x0000002048487c20 */ /* 0x000fca0008410000 */
[----:B------:R-:W-:Y:S01]  /*59f0*/  FSEL R181, R72, RZ, P0 ;  /* 0x000000ff48b57208 */ /* 0x000fe20000000000 */
[----:B------:R-:W-:Y:S06]  /*5a00*/  BRA.U !UP3, `(.L_x_1269) ;  /* 0x000000010b487547 */ /* 0x000fec000b800000 */
[----:B------:R-:W2:Y:S01]  /*5a10*/  LDL R75, [R1+0xe4] ;  /* 0x0000e400014b7983 */ /* 0x000ea20000100800 */
[----:B-----5:R-:W-:Y:S01]  /*5a20*/  LOP3.LUT P5, RZ, R188, 0xff00, RZ, 0xc0, !PT ;  /* 0x0000ff00bcff7812 */ /* 0x020fe200078ac0ff */
[----:B------:R-:W-:-:S12]  /*5a30*/  HFMA2 R74, -RZ, RZ, 0, 0 ;  /* 0x00000000ff4a7431 */ /* 0x000fd800000001ff */
[----:B------:R-:W0:Y:S02]  /*5a40*/  @P5 LDC.64 R72, c[0x0][0x408] ;  /* 0x00010200ff485b82 */ /* 0x000e240000000a00 */
[----:B0-----:R-:W-:-:S04]  /*5a50*/  @P5 FMUL.FTZ R73, R73, R181 ;  /* 0x000000b549495220 */ /* 0x001fc80000410000 */
[----:B------:R-:W-:Y:S01]  /*5a60*/  @P5 FMUL.FTZ R72, R73, R72 ;  /* 0x0000004849485220 */ /* 0x000fe20000410000 */
[----:B------:R-:W-:-:S04]  /*5a70*/  @P5 PRMT R73, R160, 0x7632, R73 ;  /* 0x00007632a0495816 */ /* 0x000fc80000000049 */
[----:B------:R-:W-:-:S05]  /*5a80*/  @P5 SHF.L.U32 R73, R73, 0x10, RZ ;  /* 0x0000001049495819 */ /* 0x000fca00000006ff */
[----:B------:R-:W-:Y:S02]  /*5a90*/  @P5 FMUL.FTZ R74, R73, R72 ;  /* 0x00000048494a5220 */ /* 0x000fe40000410000 */
[----:B------:R-:W0:Y:S02]  /*5aa0*/  @P5 LDC.64 R72, c[0x0][0x408] ;  /* 0x00010200ff485b82 */ /* 0x000e240000000a00 */
[----:B------:R-:W-:Y:S01]  /*5ab0*/  FADD.FTZ R109, R109, R74 ;  /* 0x0000004a6d6d7221 */ /* 0x000fe20000010000 */
[----:B0-----:R-:W-:-:S04]  /*5ac0*/  @P5 FMUL.FTZ R73, R73, R181 ;  /* 0x000000b549495220 */ /* 0x001fc80000410000 */
[----:B------:R-:W-:Y:S01]  /*5ad0*/  @P5 FMUL.FTZ R72, R73, R72 ;  /* 0x0000004849485220 */ /* 0x000fe20000410000 */
[----:B------:R-:W-:Y:S01]  /*5ae0*/  MOV R73, RZ ;  /* 0x000000ff00497202 */ /* 0x000fe20000000f00 */
[----:B--2---:R-:W-:-:S04]  /*5af0*/  @P5 IMAD.U32 R74, R75, 0x10000, RZ ;  /* 0x000100004b4a5824 */ /* 0x004fc800078e00ff */
[----:B------:R-:W-:-:S05]  /*5b00*/  @P5 FMUL.FTZ R73, R74, R72 ;  /* 0x000000484a495220 */ /* 0x000fca0000410000 */
[----:B------:R-:W-:-:S04]  /*5b10*/  F2FP.BF16.F32.PACK_AB R73, RZ, R73 ;  /* 0x00000049ff49723e */ /* 0x000fc800000010ff */
[----:B------:R-:W-:-:S07]  /*5b20*/  PRMT R152, R152, 0x5410, R73 ;  /* 0x0000541098987816 */ /* 0x000fce0000000049 */
.L_x_1269:
[----:B------:R-:W-:-:S05]  /*5b30*/  MOV R72, UR8 ;  /* 0x0000000800487c02 */ /* 0x000fca0008000f00 */
[----:B------:R-:W-:-:S04]  /*5b40*/  FFMA.FTZ R72, R14, R72, UR10 ;  /* 0x0000000a0e487e23 */ /* 0x000fc80008010048 */
[----:B------:R-:W-:-:S04]  /*5b50*/  FADD.FTZ R72, R15, -R72 ;  /* 0x800000480f487221 */ /* 0x000fc80000010000 */
[----:B------:R-:W-:-:S05]  /*5b60*/  FMUL.FTZ R72, R72, UR32 ;  /* 0x0000002048487c20 */ /* 0x000fca0008410000 */
[----:B------:R-:W-:Y:S01]  /*5b70*/  FSEL R180, R72, RZ, P0 ;  /* 0x000000ff48b47208 */ /* 0x000fe20000000000 */
[----:B------:R-:W-:Y:S06]  /*5b80*/  BRA.U !UP3, `(.L_x_1270) ;  /* 0x000000010b407547 */ /* 0x000fec000b800000 */
[----:B-----5:R-:W-:-:S13]  /*5b90*/  LOP3.LUT P5, RZ, R188, 0xff0000, RZ, 0xc0, !PT ;  /* 0x00ff0000bcff7812 */ /* 0x020fda00078ac0ff */
[----:B------:R-:W0:Y:S01]  /*5ba0*/  @P5 LDC.64 R72, c[0x0][0x408] ;  /* 0x00010200ff485b82 */ /* 0x000e220000000a00 */
[----:B------:R-:W-:Y:S01]  /*5bb0*/  @P5 SHF.L.U32 R74, R161, 0x10, RZ ;  /* 0x00000010a14a5819 */ /* 0x000fe200000006ff */
        /* <DEDUP_REMOVED lines=13> */
.L_x_1270:
[----:B------:R-:W-:-:S05]  /*5c90*/  MOV R72, UR8 ;  /* 0x0000000800487c02 */ /* 0x000fca0008000f00 */
[----:B------:R-:W-:-:S04]  /*5ca0*/  FFMA.FTZ R72, R252, R72, UR10 ;  /* 0x0000000afc487e23 */ /* 0x000fc80008010048 */
[----:B------:R-:W-:-:S04]  /*5cb0*/  FADD.FTZ R72, R251, -R72 ;  /* 0x80000048fb487221 */ /* 0x000fc80000010000 */
        /* <DEDUP_REMOVED lines=9> */
[----:B------:R-:W-:-:S05]  /*5d50*/  @P5 PRMT R73, R161, 0x7632, R73 ;  /* 0x00007632a1495816 */ /* 0x000fca0000000049 */
[----:B------:R-:W-:-:S04]  /*5d60*/  @P5 IMAD.U32 R73, R73, 0x10000, RZ ;  /* 0x0001000049495824 */ /* 0x000fc800078e00ff */
[----:B------:R-:W-:Y:S02]  /*5d70*/  @P5 FMUL.FTZ R74, R73, R72 ;  /* 0x00000048494a5220 */ /* 0x000fe40000410000 */
[----:B------:R-:W0:Y:S02]  /*5d80*/  @P5 LDC.64 R72, c[0x0][0x408] ;  /* 0x00010200ff485b82 */ /* 0x000e240000000a00 */
[----:B------:R-:W-:Y:S01]  /*5d90*/  FADD.FTZ R111, R111, R74 ;  /* 0x0000004a6f6f7221 */ /* 0x000fe20000010000 */
[----:B0-----:R-:W-:-:S04]  /*5da0*/  @P5 FMUL.FTZ R73, R73, R75 ;  /* 0x0000004b49495220 */ /* 0x001fc80000410000 */
[----:B------:R-:W-:Y:S01]  /*5db0*/  @P5 FMUL.FTZ R72, R73, R72 ;  /* 0x0000004849485220 */ /* 0x000fe20000410000 */
[----:B------:R-:W-:Y:S02]  /*5dc0*/  MOV R73, RZ ;  /* 0x000000ff00497202 */ /* 0x000fe40000000f00 */
[----:B--2---:R-:W-:-:S05]  /*5dd0*/  @P5 SHF.L.U32 R74, R187, 0x10, RZ ;  /* 0x00000010bb4a5819 */ /* 0x004fca00000006ff */
[----:B------:R-:W-:-:S05]  /*5de0*/  @P5 FMUL.FTZ R73, R74, R72 ;  /* 0x000000484a495220 */ /* 0x000fca0000410000 */
[----:B------:R-:W-:-:S04]  /*5df0*/  F2FP.BF16.F32.PACK_AB R73, RZ, R73 ;  /* 0x00000049ff49723e */ /* 0x000fc800000010ff */
[----:B------:R-:W-:-:S07]  /*5e00*/  PRMT R153, R153, 0x5410, R73 ;  /* 0x0000541099997816 */ /* 0x000fce0000000049 */
.L_x_1271:
        /* <DEDUP_REMOVED lines=18> */
[----:B------:R-:W-:-:S03]  /*5f30*/  IMAD.MOV.U32 R73, RZ, RZ, RZ ;  /* 0x000000ffff497224 */ /* 0x000fc600078e00ff */
[----:B------:R-:W-:-:S05]  /*5f40*/  @P5 FMUL.FTZ R73, R187, R72 ;  /* 0x00000048bb495220 */ /* 0x000fca0000410000 */
[----:B------:R-:W-:-:S04]  /*5f50*/  F2FP.BF16.F32.PACK_AB R73, RZ, R73 ;  /* 0x00000049ff49723e */ /* 0x000fc800000010ff */
[----:B------:R-:W-:-:S07]  /*5f60*/  PRMT R154, R73, 0x7610, R154 ;  /* 0x00007610499a7816 */ /* 0x000fce000000009a */
.L_x_1272:
[----:B------:R-:W-:-:S05]  /*5f70*/  MOV R72, UR8 ;  /* 0x0000000800487c02 */ /* 0x000fca0008000f00 */
[----:B------:R-:W-:-:S04]  /*5f80*/  FFMA.FTZ R72, R250, R72, UR10 ;  /* 0x0000000afa487e23 */ /* 0x000fc80008010048 */
[----:B------:R-:W-:-:S04]  /*5f90*/  FADD.FTZ R72, R249, -R72 ;  /* 0x80000048f9487221 */ /* 0x000fc80000010000 */
[----:B------:R-:W-:-:S05]  /*5fa0*/  FMUL.FTZ R72, R72, UR32 ;  /* 0x0000002048487c20 */ /* 0x000fca0008410000 */
[----:B------:R-:W-:Y:S01]  /*5fb0*/  FSEL R187, R72, RZ, P0 ;  /* 0x000000ff48bb7208 */ /* 0x000fe20000000000 */
[----:B------:R-:W-:Y:S06]  /*5fc0*/  BRA.U !UP3, `(.L_x_1273) ;  /* 0x000000010b487547 */ /* 0x000fec000b800000 */
[----:B------:R-:W2:Y:S01]  /*5fd0*/  LDL R220, [R1+0xec] ;  /* 0x0000ec0001dc7983 */ /* 0x000ea20000100800 */
[----:B-----5:R-:W-:Y:S02]  /*5fe0*/  LOP3.LUT P5, RZ, R189, 0xff00, RZ, 0xc0, !PT ;  /* 0x0000ff00bdff7812 */ /* 0x020fe400078ac0ff */
[----:B------:R-:W-:-:S11]  /*5ff0*/  MOV R219, RZ ;  /* 0x000000ff00db7202 */ /* 0x000fd60000000f00 */
        /* <DEDUP_REMOVED lines=10> */
[----:B------:R-:W-:Y:S01]  /*60a0*/  HFMA2 R73, -RZ, RZ, 0, 0 ;  /* 0x00000000ff497431 */ /* 0x000fe200000001ff */
[----:B--2---:R-:W-:-:S05]  /*60b0*/  @P5 SHF.L.U32 R219, R220, 0x10, RZ ;  /* 0x00000010dcdb5819 */ /* 0x004fca00000006ff */
[----:B------:R-:W-:-:S05]  /*60c0*/  @P5 FMUL.FTZ R73, R219, R72 ;  /* 0x00000048db495220 */ /* 0x000fca0000410000 */
[----:B------:R-:W-:-:S04]  /*60d0*/  F2FP.BF16.F32.PACK_AB R73, RZ, R73 ;  /* 0x00000049ff49723e */ /* 0x000fc800000010ff */
[----:B------:R-:W-:-:S07]  /*60e0*/  PRMT R154, R154, 0x5410, R73 ;  /* 0x000054109a9a7816 */ /* 0x000fce0000000049 */
.L_x_1273:
[----:B------:R-:W-:Y:S01]  /*60f0*/  F2FP.BF16.F32.PACK_AB R73, R75, R180 ;  /* 0x000000b44b49723e */ /* 0x000fe200000010ff */
[----:B------:R-:W-:Y:S01]  /*6100*/  IMAD.U32 R180, RZ, RZ, UR8 ;  /* 0x00000008ffb47e24 */ /* 0x000fe2000f8e00ff */
[----:B------:R-:W-:Y:S02]  /*6110*/  MOV R75, UR8 ;  /* 0x00000008004b7c02 */ /* 0x000fe40008000f00 */
[----:B------:R-:W-:Y:S01]  /*6120*/  F2FP.BF16.F32.PACK_AB R72, R181, R186 ;  /* 0x000000bab548723e */ /* 0x000fe200000010ff */
[----:B------:R-:W-:Y:S01]  /*6130*/  FFMA.FTZ R180, R221, R180, UR10 ;  /* 0x0000000addb47e23 */ /* 0x000fe200080100b4 */
[----:B------:R-:W-:Y:S01]  /*6140*/  F2FP.BF16.F32.PACK_AB R74, R187, R74 ;  /* 0x0000004abb4a723e */ /* 0x000fe200000010ff */
        /* <DEDUP_REMOVED lines=8> */
[----:B-----5:R-:W-:-:S13]  /*61d0*/  LOP3.LUT P0, RZ, R189, 0xff0000, RZ, 0xc0, !PT ;  /* 0x00ff0000bdff7812 */ /* 0x020fda000780c0ff */
[----:B------:R-:W0:Y:S01]  /*61e0*/  @P0 LDC.64 R180, c[0x0][0x408] ;  /* 0x00010200ffb40b82 */ /* 0x000e220000000a00 */
[----:B------:R-:W-:Y:S01]  /*61f0*/  @P0 SHF.L.U32 R187, R163, 0x10, RZ ;  /* 0x00000010a3bb0819 */ /* 0x000fe200000006ff */
[----:B0-----:R-:W-:-:S04]  /*6200*/  @P0 FMUL.FTZ R181, R181, R75 ;  /* 0x0000004bb5b50220 */ /* 0x001fc80000410000 */
[----:B------:R-:W-:Y:S01]  /*6210*/  @P0 FMUL.FTZ R180, R181, R180 ;  /* 0x000000b4b5b40220 */ /* 0x000fe20000410000 */
[----:B------:R-:W-:-:S03]  /*6220*/  MOV R181, RZ ;  /* 0x000000ff00b57202 */ /* 0x000fc60000000f00 */
[----:B------:R-:W-:Y:S01]  /*6230*/  @P0 FMUL.FTZ R181, R187, R180 ;  /* 0x000000b4bbb50220 */ /* 0x000fe20000410000 */
[----:B------:R-:W-:-:S03]  /*6240*/  @P0 SHF.L.U32 R187, R39, 0x10, RZ ;  /* 0x0000001027bb0819 */ /* 0x000fc600000006ff */
[----:B------:R-:W-:Y:S02]  /*6250*/  FADD.FTZ R114, R114, R181 ;  /* 0x000000b572727221 */ /* 0x000fe40000010000 */
[----:B------:R-:W0:Y:S02]  /*6260*/  @P0 LDC.64 R180, c[0x0][0x408] ;  /* 0x00010200ffb40b82 */ /* 0x000e240000000a00 */
[----:B0-----:R-:W-:-:S04]  /*6270*/  @P0 FMUL.FTZ R181, R181, R75 ;  /* 0x0000004bb5b50220 */ /* 0x001fc80000410000 */
[----:B------:R-:W-:Y:S01]  /*6280*/  @P0 FMUL.FTZ R180, R181, R180 ;  /* 0x000000b4b5b40220 */ /* 0x000fe20000410000 */
[----:B------:R-:W-:-:S03]  /*6290*/  HFMA2 R181, -RZ, RZ, 0, 0 ;  /* 0x00000000ffb57431 */ /* 0x000fc600000001ff */
[----:B------:R-:W-:-:S05]  /*62a0*/  @P0 FMUL.FTZ R181, R187, R180 ;  /* 0x000000b4bbb50220 */ /* 0x000fca0000410000 */
[----:B------:R-:W-:-:S04]  /*62b0*/  F2FP.BF16.F32.PACK_AB R181, RZ, R181 ;  /* 0x000000b5ffb5723e */ /* 0x000fc800000010ff */
[----:B------:R-:W-:-:S07]  /*62c0*/  PRMT R155, R181, 0x7610, R155 ;  /* 0x00007610b59b7816 */ /* 0x000fce000000009b */
.L_x_1274:
[----:B------:R-:W-:Y:S01]  /*62d0*/  F2FP.BF16.F32.PACK_AB R75, R186, R75 ;  /* 0x0000004bba4b723e */ /* 0x000fe200000010ff */
[----:B------:R-:W-:Y:S06]  /*62e0*/  BRA.U !UP3, `(.L_x_1263) ;  /* 0x000000150b887547 */ /* 0x000fec000b800000 */
[----:B------:R-:W2:Y:S01]  /*62f0*/  LDL R219, [R1+0xf0] ;  /* 0x0000f00001db7983 */ /* 0x000ea20000100800 */
[----:B-----5:R-:W-:Y:S01]  /*6300*/  ISETP.GE.U32.AND P0, PT, R188, RZ, PT ;  /* 0x000000ffbc00720c */ /* 0x020fe20003f06070 */
[----:B------:R-:W-:-:S03]  /*6310*/  IMAD.MOV.U32 R187, RZ, RZ, RZ ;  /* 0x000000ffffbb7224 */ /* 0x000fc600078e00ff */
[----:B------:R-:W-:-:S13]  /*6320*/  ISETP.GE.U32.AND.EX P0, PT, R189, 0x1000000, PT, P0 ;  /* 0x01000000bd00780c */ /* 0x000fda0003f06100 */
        /* <DEDUP_REMOVED lines=14> */
[----:B------:R-:W-:Y:S01]  /*6410*/  PRMT R155, R155, 0x5410, R181 ;  /* 0x000054109b9b7816 */ /* 0x000fe200000000b5 */
[----:B------:R-:W-:Y:S06]  /*6420*/  BRA `(.L_x_1263) ;  /* 0x0000001400387947 */ /* 0x000fec0003800000 */
.L_x_1226:
[----:B------:R-:W-:Y:S02]  /*6430*/  MOV R184, UR26 ;  /* 0x0000001a00b87c02 */ /* 0x000fe40008000f00 */
[----:B------:R-:W-:Y:S02]  /*6440*/  MOV R185, UR27 ;  /* 0x0000001b00b97c02 */ /* 0x000fe40008000f00 */
[----:B------:R-:W-:-:S04]  /*6450*/  ISETP.NE.U32.AND P0, PT, R184, RZ, PT ;  /* 0x000000ffb800720c */ /* 0x000fc80003f05070 */
[----:B------:R-:W-:-:S13]  /*6460*/  ISETP.NE.AND.EX P0, PT, R185, RZ, PT, P0 ;  /* 0x000000ffb900720c */ /* 0x000fda0003f05300 */
[----:B------:R-:W-:Y:S05]  /*6470*/  @P0 BRA `(.L_x_1275) ;  /* 0x0000000800880947 */ /* 0x000fea0003800000 */
[----:B------:R-:W-:Y:S01]  /*6480*/  ISETP.LT.AND P5, PT, RZ, UR33, PT ;  /* 0x00000021ff007c0c */ /* 0x000fe2000bfa1270 */
[----:B------:R-:W-:-:S12]  /*6490*/  BRA.U !UP3, `(.L_x_1276) ;  /* 0x000000010b447547 */ /* 0x000fd8000b800000 */
[----:B------:R-:W-:Y:S02]  /*64a0*/  MOV R180, UR8 ;  /* 0x0000000800b47c02 */ /* 0x000fe40008000f00 */
[----:B-----5:R-:W-:Y:S02]  /*64b0*/  LOP3.LUT P0, RZ, R188, 0xff, RZ, 0xc0, !PT ;  /* 0x000000ffbcff7812 */ /* 0x020fe4000780c0ff */
[----:B------:R-:W-:Y:S01]  /*64c0*/  SHF.L.U32 R181, R148, 0x10, RZ ;  /* 0x0000001094b57819 */ /* 0x000fe200000006ff */
[----:B------:R-:W-:-:S04]  /*64d0*/  @P5 FFMA.FTZ R180, R0, R180, UR10 ;  /* 0x0000000a00b45e23 */ /* 0x000fc800080100b4 */
[----:B------:R-:W-:-:S04]  /*64e0*/  @P5 FADD.FTZ R180, R5, -R180 ;  /* 0x800000b405b45221 */ /* 0x000fc80000010000 */
[----:B------:R-:W-:Y:S02]  /*64f0*/  @P5 FFMA.FTZ R181, R180, UR32, R181 ;  /* 0x00000020b4b55c23 */ /* 0x000fe400080100b5 */
[----:B------:R-:W-:Y:S02]  /*6500*/  @P0 SHF.L.U32 R186, R160, 0x10, RZ ;  /* 0x00000010a0ba0819 */ /* 0x000fe400000006ff */
[----:B------:R-:W-:Y:S01]  /*6510*/  FMUL.FTZ R180, R181, UR23 ;  /* 0x00000017b5b47c20 */ /* 0x000fe20008410000 */
[----:B------:R-:W-:-:S03]  /*6520*/  IMAD.MOV.U32 R181, RZ, RZ, RZ ;  /* 0x000000ffffb57224 */ /* 0x000fc600078e00ff */
[----:B------:R-:W-:-:S04]  /*6530*/  FMUL.FTZ R180, R180, UR22 ;  /* 0x00000016b4b47c20 */ /* 0x000fc80008410000 */
[----:B------:R-:W-:Y:S01]  /*6540*/  @P0 FMUL.FTZ R181, R186, R180 ;  /* 0x000000b4bab50220 */ /* 0x000fe20000410000 */
[----:B------:R-:W-:-:S03]  /*6550*/  @P0 SHF.L.U32 R186, R36, 0x10, RZ ;  /* 0x0000001024ba0819 */ /* 0x000fc600000006ff */
[----:B------:R-:W-:Y:S01]  /*6560*/  FADD.FTZ R108, R108, R181 ;  /* 0x000000b56c6c7221 */ /* 0x000fe20000010000 */
[----:B------:R-:W-:Y:S02]  /*6570*/  HFMA2 R181, -RZ, RZ, 0, 0 ;  /* 0x00000000ffb57431 */ /* 0x000fe400000001ff */
[----:B------:R-:W-:-:S05]  /*6580*/  @P0 FMUL.FTZ R181, R186, R180 ;  /* 0x000000b4bab50220 */ /* 0x000fca0000410000 */
[----:B------:R-:W-:-:S04]  /*6590*/  F2FP.BF16.F32.PACK_AB R181, RZ, R181 ;  /* 0x000000b5ffb5723e */ /* 0x000fc800000010ff */
[----:B------:R-:W-:-:S07]  /*65a0*/  PRMT R152, R181, 0x7610, R152 ;  /* 0x00007610b5987816 */ /* 0x000fce0000000098 */
.L_x_1276:
[----:B------:R-:W-:Y:S05]  /*65b0*/  BRA.U !UP3, `(.L_x_1277) ;  /* 0x000000010b5c7547 */ /* 0x000fea000b800000 */
[----:B------:R-:W2:Y:S04]  /*65c0*/  LDL R180, [R1+0xe4] ;  /* 0x0000e40001b47983 */ /* 0x000ea80000100800 */
[----:B------:R-:W3:Y:S04]  /*65d0*/  LDL R219, [R1+0x4] ;  /* 0x0000040001db7983 */ /* 0x000ee80000100800 */
[----:B------:R-:W4:Y:S01]  /*65e0*/  LDL R186, [R1] ;  /* 0x0000000001ba7983 */ /* 0x000f220000100800 */
[----:B-----5:R-:W-:Y:S02]  /*65f0*/  PRMT R181, R148, 0x7632, R181 ;  /* 0x0000763294b57816 */ /* 0x020fe400000000b5 */
[----:B------:R-:W-:-:S02]  /*6600*/  LOP3.LUT P0, RZ, R188, 0xff00, RZ, 0xc0, !PT ;  /* 0x0000ff00bcff7812 */ /* 0x000fc4000780c0ff */
[----:B------:R-:W-:Y:S02]  /*6610*/  SHF.L.U32 R181, R181, 0x10, RZ ;  /* 0x00000010b5b57819 */ /* 0x000fe400000006ff */
[----:B--2---:R-:W-:Y:S02]  /*6620*/  MOV R187, R180 ;  /* 0x000000b400bb7202 */ /* 0x004fe40000000f00 */
[----:B------:R-:W-:-:S05]  /*6630*/  MOV R180, UR8 ;  /* 0x0000000800b47c02 */ /* 0x000fca0008000f00 */
[----:B---3--:R-:W-:-:S04]  /*6640*/  @P5 FFMA.FTZ R180, R219, R180, UR10 ;  /* 0x0000000adbb45e23 */ /* 0x008fc800080100b4 */
[----:B----4-:R-:W-:Y:S01]  /*6650*/  @P5 FADD.FTZ R180, R186, -R180 ;  /* 0x800000b4bab45221 */ /* 0x010fe20000010000 */
[----:B------:R-:W-:-:S03]  /*6660*/  HFMA2 R186, -RZ, RZ, 0, 0 ;  /* 0x00000000ffba7431 */ /* 0x000fc600000001ff */
[----:B------:R-:W-:-:S04]  /*6670*/  @P5 FFMA.FTZ R181, R180, UR32, R181 ;  /* 0x00000020b4b55c23 */ /* 0x000fc800080100b5 */
[----:B------:R-:W-:Y:S01]  /*6680*/  FMUL.FTZ R180, R181, UR23 ;  /* 0x00000017b5b47c20 */ /* 0x000fe20008410000 */
[----:B------:R-:W-:-:S03]  /*6690*/  @P0 PRMT R181, R160, 0x7632, R181 ;  /* 0x00007632a0b50816 */ /* 0x000fc600000000b5 */
[----:B------:R-:W-:Y:S02]  /*66a0*/  FMUL.FTZ R180, R180, UR22 ;  /* 0x00000016b4b47c20 */ /* 0x000fe40008410000 */
[----:B------:R-:W-:-:S04]  /*66b0*/  @P0 IMAD.U32 R181, R181, 0x10000, RZ ;  /* 0x00010000b5b50824 */ /* 0x000fc800078e00ff */
[----:B------:R-:W-:Y:S01]  /*66c0*/  @P0 FMUL.FTZ R186, R180, R181 ;  /* 0x000000b5b4ba0220 */ /* 0x000fe20000410000 */
[----:B------:R-:W-:-:S03]  /*66d0*/  MOV R181, RZ ;  /* 0x000000ff00b57202 */ /* 0x000fc60000000f00 */
[----:B------:R-:W-:Y:S01]  /*66e0*/  FADD.FTZ R109, R109, R186 ;  /* 0x000000ba6d6d7221 */ /* 0x000fe20000010000 */
[----:B------:R-:W-:-:S05]  /*66f0*/  @P0 SHF.L.U32 R186, R187, 0x10, RZ ;  /* 0x00000010bbba0819 */ /* 0x000fca00000006ff */
[----:B------:R-:W-:-:S05]  /*6700*/  @P0 FMUL.FTZ R181, R186, R180 ;  /* 0x000000b4bab50220 */ /* 0x000fca0000410000 */
[----:B------:R-:W-:-:S04]  /*6710*/  F2FP.BF16.F32.PACK_AB R181, RZ, R181 ;  /* 0x000000b5ffb5723e */ /* 0x000fc800000010ff */
[----:B------:R-:W-:-:S07]  /*6720*/  PRMT R152, R152, 0x5410, R181 ;  /* 0x0000541098987816 */ /* 0x000fce00000000b5 */
.L_x_1277:
[----:B------:R-:W-:Y:S05]  /*6730*/  BRA.U !UP3, `(.L_x_1278) ;  /* 0x000000010b447547 */ /* 0x000fea000b800000 */
[----:B------:R-:W-:Y:S02]  /*6740*/  MOV R180, UR8 ;  /* 0x0000000800b47c02 */ /* 0x000fe40008000f00 */
[----:B-----5:R-:W-:Y:S02]  /*6750*/  SHF.L.U32 R181, R149, 0x10, RZ ;  /* 0x0000001095b57819 */ /* 0x020fe400000006ff */
[----:B------:R-:W-:Y:S01]  /*6760*/  LOP3.LUT P0, RZ, R188, 0xff0000, RZ, 0xc0, !PT ;  /* 0x00ff0000bcff7812 */ /* 0x000fe2000780c0ff */
[----:B------:R-:W-:-:S04]  /*6770*/  @P5 FFMA.FTZ R180, R14, R180, UR10 ;  /* 0x0000000a0eb45e23 */ /* 0x000fc800080100b4 */
[----:B------:R-:W-:-:S04]  /*6780*/  @P5 FADD.FTZ R180, R15, -R180 ;  /* 0x800000b40fb45221 */ /* 0x000fc80000010000 */
[----:B------:R-:W-:-:S04]  /*6790*/  @P5 FFMA.FTZ R181, R180, UR32, R181 ;  /* 0x00000020b4b55c23 */ /* 0x000fc800080100b5 */
[----:B------:R-:W-:Y:S01]  /*67a0*/  FMUL.FTZ R180, R181, UR23 ;  /* 0x00000017b5b47c20 */ /* 0x000fe20008410000 */
[----:B------:R-:W-:Y:S02]  /*67b0*/  HFMA2 R181, -RZ, RZ, 0, 0 ;  /* 0x00000000ffb57431 */ /* 0x000fe400000001ff */
[----:B------:R-:W-:Y:S02]  /*67c0*/  @P0 IMAD.U32 R186, R161, 0x10000, RZ ;  /* 0x00010000a1ba0824 */ /* 0x000fe400078e00ff */
[----:B------:R-:W-:-:S04]  /*67d0*/  FMUL.FTZ R180, R180, UR22 ;  /* 0x00000016b4b47c20 */ /* 0x000fc80008410000 */
[----:B------:R-:W-:Y:S01]  /*67e0*/  @P0 FMUL.FTZ R181, R186, R180 ;  /* 0x000000b4bab50220 */ /* 0x000fe20000410000 */
[----:B------:R-:W-:-:S03]  /*67f0*/  @P0 SHF.L.U32 R186, R37, 0x10, RZ ;  /* 0x0000001025ba0819 */ /* 0x000fc600000006ff */
[----:B------:R-:W-:Y:S01]  /*6800*/  FADD.FTZ R110, R110, R181 ;  /* 0x000000b56e6e7221 */ /* 0x000fe20000010000 */
[----:B------:R-:W-:Y:S01]  /*6810*/  MOV R181, RZ ;  /* 0x000000ff00b57202 */ /* 0x000fe20000000f00 */
[----:B------:R-:W-:-:S05]  /*6820*/  @P0 FMUL.FTZ R181, R186, R180 ;  /* 0x000000b4bab50220 */ /* 0x000fca0000410000 */
[----:B------:R-:W-:-:S04]  /*6830*/  F2FP.BF16.F32.PACK_AB R181, RZ, R181 ;  /* 0x000000b5ffb5723e */ /* 0x000fc800000010ff */
[----:B------:R-:W-:-:S07]  /*6840*/  PRMT R153, R181, 0x7610, R153 ;  /* 0x00007610b5997816 */ /* 0x000fce0000000099 */
.L_x_1278:
[----:B------:R-:W-:Y:S05]  /*6850*/  BRA.U !UP3, `(.L_x_1279) ;  /* 0x000000010b507547 */ /* 0x000fea000b800000 */
[----:B------:R-:W2:Y:S01]  /*6860*/  LDL R187, [R1+0xe8] ;  /* 0x0000e80001bb7983 */ /* 0x000ea20000100800 */
[----:B------:R-:W-:Y:S01]  /*6870*/  MOV R180, UR8 ;  /* 0x0000000800b47c02 */ /* 0x000fe20008000f00 */
[----:B------:R-:W-:Y:S01]  /*6880*/  HFMA2 R186, -RZ, RZ, 0, 0 ;  /* 0x00000000ffba7431 */ /* 0x000fe200000001ff */
[----:B-----5:R-:W-:Y:S02]  /*6890*/  PRMT R181, R149, 0x7632, R181 ;  /* 0x0000763295b57816 */ /* 0x020fe400000000b5 */
[----:B------:R-:W-:Y:S01]  /*68a0*/  LOP3.LUT P0, RZ, R188, 0xff000000, RZ, 0xc0, !PT ;  /* 0xff000000bcff7812 */ /* 0x000fe2000780c0ff */
[----:B------:R-:W-:Y:S01]  /*68b0*/  @P5 FFMA.FTZ R180, R252, R180, UR10 ;  /* 0x0000000afcb45e23 */ /* 0x000fe200080100b4 */
[----:B------:R-:W-:-:S03]  /*68c0*/  SHF.L.U32 R181, R181, 0x10, RZ ;  /* 0x00000010b5b57819 */ /* 0x000fc600000006ff */
[----:B------:R-:W-:-:S04]  /*68d0*/  @P5 FADD.FTZ R180, R251, -R180 ;  /* 0x800000b4fbb45221 */ /* 0x000fc80000010000 */
[----:B------:R-:W-:-:S04]  /*68e0*/  @P5 FFMA.FTZ R181, R180, UR32, R181 ;  /* 0x00000020b4b55c23 */ /* 0x000fc800080100b5 */
[----:B------:R-:W-:Y:S01]  /*68f0*/  FMUL.FTZ R180, R181, UR23 ;  /* 0x00000017b5b47c20 */ /* 0x000fe20008410000 */
[----:B------:R-:W-:-:S03]  /*6900*/  @P0 PRMT R181, R161, 0x7632, R181 ;  /* 0x00007632a1b50816 */ /* 0x000fc600000000b5 */
[----:B------:R-:W-:Y:S01]  /*6910*/  FMUL.FTZ R180, R180, UR22 ;  /* 0x00000016b4b47c20 */ /* 0x000fe20008410000 */
[----:B------:R-:W-:-:S05]  /*6920*/  @P0 SHF.L.U32 R181, R181, 0x10, RZ ;  /* 0x00000010b5b50819 */ /* 0x000fca00000006ff */
[----:B------:R-:W-:Y:S01]  /*6930*/  @P0 FMUL.FTZ R186, R180, R181 ;  /* 0x000000b5b4ba0220 */ /* 0x000fe20000410000 */
[----:B------:R-:W-:-:S03]  /*6940*/  IMAD.MOV.U32 R181, RZ, RZ, RZ ;  /* 0x000000ffffb57224 */ /* 0x000fc600078e00ff */
[----:B------:R-:W-:Y:S01]  /*6950*/  FADD.FTZ R111, R111, R186 ;  /* 0x000000ba6f6f7221 */ /* 0x000fe20000010000 */
[----:B--2---:R-:W-:-:S05]  /*6960*/  @P0 SHF.L.U32 R186, R187, 0x10, RZ ;  /* 0x00000010bbba0819 */ /* 0x004fca00000006ff */
[----:B------:R-:W-:-:S05]  /*6970*/  @P0 FMUL.FTZ R181, R186, R180 ;  /* 0x000000b4bab50220 */ /* 0x000fca0000410000 */
[----:B------:R-:W-:-:S04]  /*6980*/  F2FP.BF16.F32.PACK_AB R181, RZ, R181 ;  /* 0x000000b5ffb5723e */ /* 0x000fc800000010ff */
[----:B------:R-:W-:-:S07]  /*6990*/  PRMT R153, R153, 0x5410, R181 ;  /* 0x0000541099997816 */ /* 0x000fce00000000b5 */
.L_x_1279:
[----:B------:R-:W-:Y:S05]  /*69a0*/  BRA.U !UP3, `(.L_x_1280) ;  /* 0x000000010b447547 */ /* 0x000fea000b800000 */
        /* <DEDUP_REMOVED lines=8> */
[----:B------:R-:W-:-:S03]  /*6a30*/  MOV R181, RZ ;  /* 0x000000ff00b57202 */ /* 0x000fc60000000f00 */
[----:B------:R-:W-:-:S04]  /*6a40*/  FMUL.FTZ R180, R180, UR22 ;  /* 0x00000016b4b47c20 */ /* 0x000fc80008410000 */
[----:B------:R-:W-:Y:S01]  /*6a50*/  @P0 FMUL.FTZ R181, R186, R180 ;  /* 0x000000b4bab50220 */ /* 0x000fe20000410000 */
[----:B------:R-:W-:-:S03]  /*6a60*/  @P0 IMAD.U32 R186, R38, 0x10000, RZ ;  /* 0x0001000026ba0824 */ /* 0x000fc600078e00ff */
[----:B------:R-:W-:Y:S01]  /*6a70*/  FADD.FTZ R112, R112, R181 ;  /* 0x000000b570707221 */ /* 0x000fe20000010000 */
[----:B------:R-:W-:Y:S02]  /*6a80*/  HFMA2 R181, -RZ, RZ, 0, 0 ;  /* 0x00000000ffb57431 */ /* 0x000fe400000001ff */
[----:B------:R-:W-:-:S05]  /*6a90*/  @P0 FMUL.FTZ R181, R186, R180 ;  /* 0x000000b4bab50220 */ /* 0x000fca0000410000 */
[----:B------:R-:W-:-:S04]  /*6aa0*/  F2FP.BF16.F32.PACK_AB R181, RZ, R181 ;  /* 0x000000b5ffb5723e */ /* 0x000fc800000010ff */
[----:B------:R-:W-:-:S07]  /*6ab0*/  PRMT R154, R181, 0x7610, R154 ;  /* 0x00007610b59a7816 */ /* 0x000fce000000009a */
.L_x_1280:
[----:B------:R-:W-:Y:S05]  /*6ac0*/  BRA.U !UP3, `(.L_x_1281) ;  /* 0x000000010b507547 */ /* 0x000fea000b800000 */
[----:B------:R-:W2:Y:S01]  /*6ad0*/  LDL R187, [R1+0xec] ;  /* 0x0000ec0001bb7983 */ /* 0x000ea20000100800 */
[----:B------:R-:W-:Y:S02]  /*6ae0*/  MOV R180, UR8 ;  /* 0x0000000800b47c02 */ /* 0x000fe40008000f00 */
[----:B-----5:R-:W-:Y:S02]  /*6af0*/  PRMT R181, R150, 0x7632, R181 ;  /* 0x0000763296b57816 */ /* 0x020fe400000000b5 */
[----:B------:R-:W-:Y:S01]  /*6b00*/  LOP3.LUT P0, RZ, R189, 0xff00, RZ, 0xc0, !PT ;  /* 0x0000ff00bdff7812 */ /* 0x000fe2000780c0ff */
[----:B------:R-:W-:Y:S01]  /*6b10*/  @P5 FFMA.FTZ R180, R250, R180, UR10 ;  /* 0x0000000afab45e23 */ /* 0x000fe200080100b4 */
[----:B------:R-:W-:Y:S02]  /*6b20*/  SHF.L.U32 R181, R181, 0x10, RZ ;  /* 0x00000010b5b57819 */ /* 0x000fe400000006ff */
[----:B------:R-:W-:Y:S01]  /*6b30*/  MOV R186, RZ ;  /* 0x000000ff00ba7202 */ /* 0x000fe20000000f00 */
[----:B------:R-:W-:-:S04]  /*6b40*/  @P5 FADD.FTZ R180, R249, -R180 ;  /* 0x800000b4f9b45221 */ /* 0x000fc80000010000 */
[----:B------:R-:W-:-:S04]  /*6b50*/  @P5 FFMA.FTZ R181, R180, UR32, R181 ;  /* 0x00000020b4b55c23 */ /* 0x000fc800080100b5 */
[----:B------:R-:W-:Y:S01]  /*6b60*/  FMUL.FTZ R180, R181, UR23 ;  /* 0x00000017b5b47c20 */ /* 0x000fe20008410000 */
[----:B------:R-:W-:-:S03]  /*6b70*/  @P0 PRMT R181, R162, 0x7632, R181 ;  /* 0x00007632a2b50816 */ /* 0x000fc600000000b5 */
[----:B------:R-:W-:Y:S01]  /*6b80*/  FMUL.FTZ R180, R180, UR22 ;  /* 0x00000016b4b47c20 */ /* 0x000fe20008410000 */
[----:B------:R-:W-:-:S05]  /*6b90*/  @P0 SHF.L.U32 R181, R181, 0x10, RZ ;  /* 0x00000010b5b50819 */ /* 0x000fca00000006ff */
[----:B------:R-:W-:Y:S01]  /*6ba0*/  @P0 FMUL.FTZ R186, R180, R181 ;  /* 0x000000b5b4ba0220 */ /* 0x000fe20000410000 */
[----:B------:R-:W-:-:S03]  /*6bb0*/  HFMA2 R181, -RZ, RZ, 0, 0 ;  /* 0x00000000ffb57431 */ /* 0x000fc600000001ff */
[----:B------:R-:W-:Y:S01]  /*6bc0*/  FADD.FTZ R113, R113, R186 ;  /* 0x000000ba71717221 */ /* 0x000fe20000010000 */
[----:B--2---:R-:W-:-:S05]  /*6bd0*/  @P0 SHF.L.U32 R186, R187, 0x10, RZ ;  /* 0x00000010bbba0819 */ /* 0x004fca00000006ff */
[----:B------:R-:W-:-:S05]  /*6be0*/  @P0 FMUL.FTZ R181, R186, R180 ;  /* 0x000000b4bab50220 */ /* 0x000fca0000410000 */
[----:B------:R-:W-:-:S04]  /*6bf0*/  F2FP.BF16.F32.PACK_AB R181, RZ, R181 ;  /* 0x000000b5ffb5723e */ /* 0x000fc800000010ff */
[----:B------:R-:W-:-:S07]  /*6c00*/  PRMT R154, R154, 0x5410, R181 ;  /* 0x000054109a9a7816 */ /* 0x000fce00000000b5 */
.L_x_1281:
[----:B------:R-:W-:Y:S05]  /*6c10*/  BRA.U !UP3, `(.L_x_1282) ;  /* 0x000000010b447547 */ /* 0x000fea000b800000 */
[----:B------:R-:W-:Y:S01]  /*6c20*/  IMAD.U32 R180, RZ, RZ, UR8 ;  /* 0x00000008ffb47e24 */ /* 0x000fe2000f8e00ff */
        /* <DEDUP_REMOVED lines=16> */
.L_x_1282:
[----:B------:R-:W-:Y:S05]  /*6d30*/  BRA.U !UP3, `(.L_x_1263) ;  /* 0x000000090bf47547 */ /* 0x000fea000b800000 */
[----:B------:R-:W2:Y:S01]  /*6d40*/  LDL R187, [R1+0xf0] ;  /* 0x0000f00001bb7983 */ /* 0x000ea20000100800 */
[----:B------:R-:W-:Y:S02]  /*6d50*/  MOV R180, UR8 ;  /* 0x0000000800b47c02 */ /* 0x000fe40008000f00 */
[----:B-----5:R-:W-:Y:S02]  /*6d60*/  ISETP.GE.U32.AND P0, PT, R188, RZ, PT ;  /* 0x000000ffbc00720c */ /* 0x020fe40003f06070 */
[----:B------:R-:W-:Y:S01]  /*6d70*/  PRMT R181, R151, 0x7632, R181 ;  /* 0x0000763297b57816 */ /* 0x000fe200000000b5 */
[----:B------:R-:W-:Y:S01]  /*6d80*/  @P5 FFMA.FTZ R180, R221, R180, UR10 ;  /* 0x0000000addb45e23 */ /* 0x000fe200080100b4 */
[----:B------:R-:W-:Y:S02]  /*6d90*/  ISETP.GE.U32.AND.EX P0, PT, R189, 0x1000000, PT, P0 ;  /* 0x01000000bd00780c */ /* 0x000fe40003f06100 */
[----:B------:R-:W-:Y:S01]  /*6da0*/  MOV R186, RZ ;  /* 0x000000ff00ba7202 */ /* 0x000fe20000000f00 */
[----:B------:R-:W-:-:S02]  /*6db0*/  IMAD.U32 R181, R181, 0x10000, RZ ;  /* 0x00010000b5b57824 */ /* 0x000fc400078e00ff */
        /* <DEDUP_REMOVED lines=12> */
[----:B------:R-:W-:Y:S01]  /*6e80*/  PRMT R155, R155, 0x5410, R181 ;  /* 0x000054109b9b7816 */ /* 0x000fe200000000b5 */
[----:B------:R-:W-:Y:S06]  /*6e90*/  BRA `(.L_x_1263) ;  /* 0x00000008009c7947 */ /* 0x000fec0003800000 */
.L_x_1275:
[----:B------:R-:W2:Y:S04]  /*6ea0*/  LDL R181, [R1+0x4] ;  /* 0x0000040001b57983 */ /* 0x000ea80000100800 */
[----:B------:R-:W3:Y:S01]  /*6eb0*/  LDL R180, [R1] ;  /* 0x0000000001b47983 */ /* 0x000ee20000100800 */
[----:B------:R-:W-:Y:S02]  /*6ec0*/  PLOP3.LUT P5, PT, PT, PT, UP2, 0x80, 0x8 ;  /* 0x000000000008781c */ /* 0x000fe40003faf028 */
[----:B------:R-:W-:Y:S02]  /*6ed0*/  MOV R73, UR8 ;  /* 0x0000000800497c02 */ /* 0x000fe40008000f00 */
[----:B------:R-:W-:Y:S02]  /*6ee0*/  ISETP.LT.AND P0, PT, RZ, UR33, PT ;  /* 0x00000021ff007c0c */ /* 0x000fe4000bf01270 */
[----:B------:R-:W-:-:S02]  /*6ef0*/  MOV R74, UR8 ;  /* 0x00000008004a7c02 */ /* 0x000fc40008000f00 */
[----:B-----5:R-:W-:-:S05]  /*6f00*/  PRMT R72, R148, 0x7632, R72 ;  /* 0x0000763294487816 */ /* 0x020fca0000000048 */
[----:B------:R-:W-:Y:S01]  /*6f10*/  @P5 FFMA.FTZ R73, R0, R73, UR10 ;  /* 0x0000000a00495e23 */ /* 0x000fe20008010049 */
[----:B------:R-:W-:Y:S01]  /*6f20*/  PLOP3.LUT P5, PT, PT, PT, UP2, 0x80, 0x8 ;  /* 0x000000000008781c */ /* 0x000fe20003faf028 */
[----:B------:R-:W-:-:S12]  /*6f30*/  IMAD.U32 R72, R72, 0x10000, RZ ;  /* 0x0001000048487824 */ /* 0x000fd800078e00ff */
[----:B------:R-:W-:Y:S01]  /*6f40*/  @P5 FADD.FTZ R73, R5, -R73 ;  /* 0x8000004905495221 */ /* 0x000fe20000010000 */
[----:B------:R-:W-:Y:S01]  /*6f50*/  PLOP3.LUT P5, PT, PT, PT, UP2, 0x80, 0x8 ;  /* 0x000000000008781c */ /* 0x000fe20003faf028 */
[----:B--2---:R-:W-:-:S04]  /*6f60*/  @P0 FFMA.FTZ R74, R181, R74, UR10 ;  /* 0x0000000ab54a0e23 */ /* 0x004fc8000801004a */
[----:B---3--:R-:W-:Y:S01]  /*6f70*/  @P0 FADD.FTZ R74, R180, -R74 ;  /* 0x8000004ab44a0221 */ /* 0x008fe20000010000 */
[----:B------:R-:W-:-:S03]  /*6f80*/  SHF.L.U32 R180, R148, 0x10, RZ ;  /* 0x0000001094b47819 */ /* 0x000fc600000006ff */
[----:B------:R-:W-:-:S04]  /*6f90*/  @P0 FFMA.FTZ R72, R74, UR32, R72 ;  /* 0x000000204a480c23 */ /* 0x000fc80008010048 */
[----:B------:R-:W-:Y:S01]  /*6fa0*/  @P5 FFMA.FTZ R180, R73, UR32, R180 ;  /* 0x0000002049b45c23 */ /* 0x000fe200080100b4 */
[----:B------:R-:W-:Y:S06]  /*6fb0*/  BRA.U !UP3, `(.L_x_1283) ;  /* 0x000000010b307547 */ /* 0x000fec000b800000 */
[----:B------:R-:W-:Y:S01]  /*6fc0*/  LOP3.LUT P5, RZ, R188, 0xff, RZ, 0xc0, !PT ;  /* 0x000000ffbcff7812 */ /* 0x000fe200078ac0ff */
[----:B------:R-:W-:Y:S01]  /*6fd0*/  FMUL.FTZ R73, R180, UR23 ;  /* 0x00000017b4497c20 */ /* 0x000fe20008410000 */
[----:B------:R-:W-:-:S03]  /*6fe0*/  MOV R74, RZ ;  /* 0x000000ff004a7202 */ /* 0x000fc60000000f00 */
[----:B------:R-:W-:-:S08]  /*6ff0*/  FMUL.FTZ R73, R73, UR22 ;  /* 0x0000001649497c20 */ /* 0x000fd00008410000 */
[----:B------:R-:W-:-:S05]  /*7000*/  @P5 SHF.L.U32 R75, R160, 0x10, RZ ;  /* 0x00000010a04b5819 */ /* 0x000fca00000006ff */
[----:B------:R-:W-:Y:S01]  /*7010*/  @P5 FMUL.FTZ R74, R75, R73 ;  /* 0x000000494b4a5220 */ /* 0x000fe20000410000 */
[----:B------:R-:W-:-:S03]  /*7020*/  @P5 SHF.L.U32 R75, R36, 0x10, RZ ;  /* 0x00000010244b5819 */ /* 0x000fc600000006ff */
[----:B------:R-:W-:Y:S01]  /*7030*/  FADD.FTZ R108, R108, R74 ;  /* 0x0000004a6c6c7221 */ /* 0x000fe20000010000 */
[----:B------:R-:W-:Y:S02]  /*7040*/  HFMA2 R74, -RZ, RZ, 0, 0 ;  /* 0x00000000ff4a7431 */ /* 0x000fe400000001ff */
[----:B------:R-:W-:-:S05]  /*7050*/  @P5 FMUL.FTZ R74, R75, R73 ;  /* 0x000000494b4a5220 */ /* 0x000fca0000410000 */
[----:B------:R-:W-:-:S04]  /*7060*/  F2FP.BF16.F32.PACK_AB R74, RZ, R74 ;  /* 0x0000004aff4a723e */ /* 0x000fc800000010ff */
[----:B------:R-:W-:-:S07]  /*7070*/  PRMT R152, R74, 0x7610, R152 ;  /* 0x000076104a987816 */ /* 0x000fce0000000098 */
.L_x_1283:
[----:B------:R-:W-:Y:S05]  /*7080*/  BRA.U !UP3, `(.L_x_1284) ;  /* 0x000000010b387547 */ /* 0x000fea000b800000 */
[----:B------:R-:W2:Y:S01]  /*7090*/  LDL R181, [R1+0xe4] ;  /* 0x0000e40001b57983 */ /* 0x000ea20000100800 */
[----:B------:R-:W-:Y:S01]  /*70a0*/  LOP3.LUT P5, RZ, R188, 0xff00, RZ, 0xc0, !PT ;  /* 0x0000ff00bcff7812 */ /* 0x000fe200078ac0ff */
[----:B------:R-:W-:Y:S01]  /*70b0*/  FMUL.FTZ R73, R72, UR23 ;  /* 0x0000001748497c20 */ /* 0x000fe20008410000 */
[----:B------:R-:W-:-:S03]  /*70c0*/  IMAD.MOV.U32 R75, RZ, RZ, RZ ;  /* 0x000000ffff4b7224 */ /* 0x000fc600078e00ff */
[----:B------:R-:W-:-:S08]  /*70d0*/  FMUL.FTZ R73, R73, UR22 ;  /* 0x0000001649497c20 */ /* 0x000fd00008410000 */
[----:B------:R-:W-:-:S04]  /*70e0*/  @P5 PRMT R74, R160, 0x7632, R74 ;  /* 0x00007632a04a5816 */ /* 0x000fc8000000004a */
[----:B------:R-:W-:-:S05]  /*70f0*/  @P5 SHF.L.U32 R74, R74, 0x10, RZ ;  /* 0x000000104a4a5819 */ /* 0x000fca00000006ff */
[----:B------:R-:W-:Y:S01]  /*7100*/  @P5 FMUL.FTZ R75, R73, R74 ;  /* 0x0000004a494b5220 */ /* 0x000fe20000410000 */
[----:B------:R-:W-:-:S03]  /*7110*/  MOV R74, RZ ;  /* 0x000000ff004a7202 */ /* 0x000fc60000000f00 */
[----:B------:R-:W-:Y:S01]  /*7120*/  FADD.FTZ R109, R109, R75 ;  /* 0x0000004b6d6d7221 */ /* 0x000fe20000010000 */
[----:B--2---:R-:W-:-:S05]  /*7130*/  @P5 SHF.L.U32 R75, R181, 0x10, RZ ;  /* 0x00000010b54b5819 */ /* 0x004fca00000006ff */
[----:B------:R-:W-:-:S05]  /*7140*/  @P5 FMUL.FTZ R74, R75, R73 ;  /* 0x000000494b4a5220 */ /* 0x000fca0000410000 */
[----:B------:R-:W-:-:S04]  /*7150*/  F2FP.BF16.F32.PACK_AB R74, RZ, R74 ;  /* 0x0000004aff4a723e */ /* 0x000fc800000010ff */
[----:B------:R-:W-:-:S07]  /*7160*/  PRMT R152, R152, 0x5410, R74 ;  /* 0x0000541098987816 */ /* 0x000fce000000004a */
.L_x_1284:
[----:B------:R-:W-:-:S05]  /*7170*/  MOV R73, UR8 ;  /* 0x0000000800497c02 */ /* 0x000fca0008000f00 */
[----:B------:R-:W-:-:S04]  /*7180*/  @P0 FFMA.FTZ R73, R14, R73, UR10 ;  /* 0x0000000a0e490e23 */ /* 0x000fc80008010049 */
[----:B------:R-:W-:Y:S01]  /*7190*/  @P0 FADD.FTZ R74, R15, -R73 ;  /* 0x800000490f4a0221 */ /* 0x000fe20000010000 */
[----:B------:R-:W-:-:S05]  /*71a0*/  SHF.L.U32 R73, R149, 0x10, RZ ;  /* 0x0000001095497819 */ /* 0x000fca00000006ff */
[----:B------:R-:W-:Y:S01]  /*71b0*/  @P0 FFMA.FTZ R73, R74, UR32, R73 ;  /* 0x000000204a490c23 */ /* 0x000fe20008010049 */
[----:B------:R-:W-:Y:S06]  /*71c0*/  BRA.U !UP3, `(.L_x_1285) ;  /* 0x000000010b307547 */ /* 0x000fec000b800000 */
[----:B------:R-:W-:Y:S01]  /*71d0*/  LOP3.LUT P5, RZ, R188, 0xff0000, RZ, 0xc0, !PT ;  /* 0x00ff0000bcff7812 */ /* 0x000fe200078ac0ff */
[----:B------:R-:W-:Y:S01]  /*71e0*/  FMUL.FTZ R74, R73, UR23 ;  /* 0x00000017494a7c20 */ /* 0x000fe20008410000 */
[----:B------:R-:W-:-:S03]  /*71f0*/  HFMA2 R75, -RZ, RZ, 0, 0 ;  /* 0x00000000ff4b7431 */ /* 0x000fc600000001ff */
[----:B------:R-:W-:-:S08]  /*7200*/  FMUL.FTZ R74, R74, UR22 ;  /* 0x000000164a4a7c20 */ /* 0x000fd00008410000 */
[----:B------:R-:W-:-:S05]  /*7210*/  @P5 SHF.L.U32 R181, R161, 0x10, RZ ;  /* 0x00000010a1b55819 */ /* 0x000fca00000006ff */
[----:B------:R-:W-:Y:S01]  /*7220*/  @P5 FMUL.FTZ R75, R181, R74 ;  /* 0x0000004ab54b5220 */ /* 0x000fe20000410000 */
[----:B------:R-:W-:-:S03]  /*7230*/  @P5 SHF.L.U32 R181, R37, 0x10, RZ ;  /* 0x0000001025b55819 */ /* 0x000fc600000006ff */
[----:B------:R-:W-:Y:S01]  /*7240*/  FADD.FTZ R110, R110, R75 ;  /* 0x0000004b6e6e7221 */ /* 0x000fe20000010000 */
[----:B------:R-:W-:Y:S02]  /*7250*/  IMAD.MOV.U32 R75, RZ, RZ, RZ ;  /* 0x000000ffff4b7224 */ /* 0x000fe400078e00ff */
[----:B------:R-:W-:-:S05]  /*7260*/  @P5 FMUL.FTZ R75, R181, R74 ;  /* 0x0000004ab54b5220 */ /* 0x000fca0000410000 */
[----:B------:R-:W-:-:S04]  /*7270*/  F2FP.BF16.F32.PACK_AB R75, RZ, R75 ;  /* 0x0000004bff4b723e */ /* 0x000fc800000010ff */
[----:B------:R-:W-:-:S07]  /*7280*/  PRMT R153, R75, 0x7610, R153 ;  /* 0x000076104b997816 */ /* 0x000fce0000000099 */
.L_x_1285:
        /* <DEDUP_REMOVED lines=8> */
[----:B------:R-:W-:Y:S01]  /*7310*/  LOP3.LUT P5, RZ, R188, 0xff000000, RZ, 0xc0, !PT ;  /* 0xff000000bcff7812 */ /* 0x000fe200078ac0ff */
[----:B------:R-:W-:Y:S01]  /*7320*/  FMUL.FTZ R74, R181, UR23 ;  /* 0x00000017b54a7c20 */ /* 0x000fe20008410000 */
[----:B------:R-:W-:-:S03]  /*7330*/  MOV R186, RZ ;  /* 0x000000ff00ba7202 */ /* 0x000fc60000000f00 */
[----:B------:R-:W-:-:S08]  /*7340*/  FMUL.FTZ R74, R74, UR22 ;  /* 0x000000164a4a7c20 */ /* 0x000fd00008410000 */
[----:B------:R-:W-:-:S04]  /*7350*/  @P5 PRMT R75, R161, 0x7632, R75 ;  /* 0x00007632a14b5816 */ /* 0x000fc8000000004b */
[----:B------:R-:W-:-:S05]  /*7360*/  @P5 SHF.L.U32 R75, R75, 0x10, RZ ;  /* 0x000000104b4b5819 */ /* 0x000fca00000006ff */
[----:B------:R-:W-:Y:S01]  /*7370*/  @P5 FMUL.FTZ R186, R74, R75 ;  /* 0x0000004b4aba5220 */ /* 0x000fe20000410000 */
[----:B------:R-:W-:-:S03]  /*7380*/  HFMA2 R75, -RZ, RZ, 0, 0 ;  /* 0x00000000ff4b7431 */ /* 0x000fc600000001ff */
[----:B------:R-:W-:Y:S01]  /*7390*/  FADD.FTZ R111, R111, R186 ;  /* 0x000000ba6f6f7221 */ /* 0x000fe20000010000 */
[----:B--2---:R-:W-:-:S04]  /*73a0*/  @P5 IMAD.U32 R186, R187, 0x10000, RZ ;  /* 0x00010000bbba5824 */ /* 0x004fc800078e00ff */
[----:B------:R-:W-:-:S05]  /*73b0*/  @P5 FMUL.FTZ R75, R186, R74 ;  /* 0x0000004aba4b5220 */ /* 0x000fca0000410000 */
[----:B------:R-:W-:-:S04]  /*73c0*/  F2FP.BF16.F32.PACK_AB R75, RZ, R75 ;  /* 0x0000004bff4b723e */ /* 0x000fc800000010ff */
[----:B------:R-:W-:-:S07]  /*73d0*/  PRMT R153, R153, 0x5410, R75 ;  /* 0x0000541099997816 */ /* 0x000fce000000004b */
.L_x_1286:
        /* <DEDUP_REMOVED lines=18> */
.L_x_1287:
[----:B------:R-:W-:Y:S01]  /*7500*/  IMAD.U32 R75, RZ, RZ, UR8 ;  /* 0x00000008ff4b7e24 */ /* 0x000fe2000f8e00ff */
        /* <DEDUP_REMOVED lines=20> */
.L_x_1288:
[----:B------:R-:W-:Y:S02]  /*7650*/  MOV R75, UR8 ;  /* 0x00000008004b7c02 */ /* 0x000fe40008000f00 */
[----:B------:R-:W-:Y:S02]  /*7660*/  F2FP.BF16.F32.PACK_AB R73, R181, R73 ;  /* 0x00000049b549723e */ /* 0x000fe400000010ff */
[----:B------:R-:W-:Y:S01]  /*7670*/  MOV R181, UR8 ;  /* 0x0000000800b57c02 */ /* 0x000fe20008000f00 */
[----:B------:R-:W-:Y:S01]  /*7680*/  @P0 FFMA.FTZ R75, R204, R75, UR10 ;  /* 0x0000000acc4b0e23 */ /* 0x000fe2000801004b */
[----:B------:R-:W-:Y:S02]  /*7690*/  F2FP.BF16.F32.PACK_AB R72, R72, R180 ;  /* 0x000000b44848723e */ /* 0x000fe400000010ff */
[----:B------:R-:W-:Y:S01]  /*76a0*/  PRMT R180, R151, 0x7632, R180 ;  /* 0x0000763297b47816 */ /* 0x000fe200000000b4 */
[----:B------:R-:W-:Y:S01]  /*76b0*/  @P0 FFMA.FTZ R181, R221, R181, UR10 ;  /* 0x0000000addb50e23 */ /* 0x000fe200080100b5 */
[----:B------:R-:W-:Y:S01]  /*76c0*/  @P0 FADD.FTZ R187, R205, -R75 ;  /* 0x8000004bcdbb0221 */ /* 0x000fe20000010000 */
[----:B------:R-:W-:Y:S01]  /*76d0*/  IMAD.U32 R75, R151, 0x10000, RZ ;  /* 0x00010000974b7824 */ /* 0x000fe200078e00ff */
[----:B------:R-:W-:Y:S01]  /*76e0*/  SHF.L.U32 R180, R180, 0x10, RZ ;  /* 0x00000010b4b47819 */ /* 0x000fe200000006ff */
[----:B------:R-:W-:Y:S01]  /*76f0*/  @P0 FADD.FTZ R181, R218, -R181 ;  /* 0x800000b5dab50221 */ /* 0x000fe20000010000 */
[----:B------:R-:W-:Y:S01]  /*7700*/  F2FP.BF16.F32.PACK_AB R74, R186, R74 ;  /* 0x0000004aba4a723e */ /* 0x000fe200000010ff */
[----:B------:R-:W-:-:S02]  /*7710*/  @P0 FFMA.FTZ R75, R187, UR32, R75 ;  /* 0x00000020bb4b0c23 */ /* 0x000fc4000801004b */
        /* <DEDUP_REMOVED lines=14> */
.L_x_1289:
[----:B------:R-:W-:Y:S01]  /*7800*/  F2FP.BF16.F32.PACK_AB R75, R180, R75 ;  /* 0x0000004bb44b723e */ /* 0x000fe200000010ff */
[----:B------:R-:W-:Y:S06]  /*7810*/  BRA.U !UP3, `(.L_x_1263) ;  /* 0x000000010b3c7547 */ /* 0x000fec000b800000 */
[----:B------:R-:W2:Y:S01]  /*7820*/  LDL R187, [R1+0xf0] ;  /* 0x0000f00001bb7983 */ /* 0x000ea20000100800 */
[----:B------:R-:W-:Y:S01]  /*7830*/  ISETP.GE.U32.AND P0, PT, R188, RZ, PT ;  /* 0x000000ffbc00720c */ /* 0x000fe20003f06070 */
[----:B------:R-:W-:Y:S01]  /*7840*/  FMUL.FTZ R180, R180, UR23 ;  /* 0x00000017b4b47c20 */ /* 0x000fe20008410000 */
[----:B------:R-:W-:Y:S02]  /*7850*/  MOV R186, RZ ;  /* 0x000000ff00ba7202 */ /* 0x000fe40000000f00 */
[----:B------:R-:W-:Y:S01]  /*7860*/  ISETP.GE.U32.AND.EX P0, PT, R189, 0x1000000, PT, P0 ;  /* 0x01000000bd00780c */ /* 0x000fe20003f06100 */
[----:B------:R-:W-:-:S12]  /*7870*/  FMUL.FTZ R180, R180, UR22 ;  /* 0x00000016b4b47c20 */ /* 0x000fd80008410000 */
[----:B------:R-:W-:-:S05]  /*7880*/  @P0 PRMT R181, R163, 0x7632, R181 ;  /* 0x00007632a3b50816 */ /* 0x000fca00000000b5 */
[----:B------:R-:W-:-:S04]  /*7890*/  @P0 IMAD.U32 R181, R181, 0x10000, RZ ;  /* 0x00010000b5b50824 */ /* 0x000fc800078e00ff */
[----:B------:R-:W-:Y:S01]  /*78a0*/  @P0 FMUL.FTZ R186, R180, R181 ;  /* 0x000000b5b4ba0220 */ /* 0x000fe20000410000 */
[----:B------:R-:W-:-:S03]  /*78b0*/  HFMA2 R181, -RZ, RZ, 0, 0 ;  /* 0x00000000ffb57431 */ /* 0x000fc600000001ff */
[----:B------:R-:W-:Y:S01]  /*78c0*/  FADD.FTZ R115, R115, R186 ;  /* 0x000000ba73737221 */ /* 0x000fe20000010000 */
[----:B--2---:R-:W-:-:S05]  /*78d0*/  @P0 SHF.L.U32 R186, R187, 0x10, RZ ;  /* 0x00000010bbba0819 */ /* 0x004fca00000006ff */
[----:B------:R-:W-:-:S05]  /*78e0*/  @P0 FMUL.FTZ R181, R186, R180 ;  /* 0x000000b4bab50220 */ /* 0x000fca0000410000 */
[----:B------:R-:W-:-:S04]  /*78f0*/  F2FP.BF16.F32.PACK_AB R181, RZ, R181 ;  /* 0x000000b5ffb5723e */ /* 0x000fc800000010ff */
[----:B------:R-:W-:-:S07]  /*7900*/  PRMT R155, R155, 0x5410, R181 ;  /* 0x000054109b9b7816 */ /* 0x000fce00000000b5 */
.L_x_1263:
[----:B------:R-:W-:Y:S01]  /*7910*/  ISETP.NE.U32.AND P0, PT, R184, RZ, PT ;  /* 0x000000ffb800720c */ /* 0x000fe20003f05070 */
[----:B------:R-:W0:Y:S01]  /*7920*/  @UP3 LDCU.64 UR6, c[0x0][0x468] ;  /* 0x00008d00ff0637ac */ /* 0x000e220008000a00 */
[----:B------:R-:W-:Y:S02]  /*7930*/  PLOP3.LUT P5, PT, PT, PT, UP3, 0x80, 0x8 ;  /* 0x000000000008781c */ /* 0x000fe40003faf038 */
[----:B------:R-:W-:-:S13]  /*7940*/  ISETP.NE.AND.EX P0, PT, R185, RZ, PT, P0 ;  /* 0x000000ffb900720c */ /* 0x000fda0003f05300 */
[----:B------:R-:W1:Y:S02]  /*7950*/  @P0 LDC.64 R180, c[0x0][0x478] ;  /* 0x00011e00ffb40b82 */ /* 0x000e640000000a00 */
[C---:B-1----:R-:W-:Y:S01]  /*7960*/  @P0 IMAD.WIDE.U32 R180, R183.reuse, 0x10, R180 ;  /* 0x00000010b7b40825 */ /* 0x042fe200078e00b4 */
[----:B------:R-:W-:-:S04]  /*7970*/  IADD3 R183, PT, PT, R183, 0x80, RZ ;  /* 0x00000080b7b77810 */ /* 0x000fc80007ffe0ff */
[----:B------:R1:W-:Y:S01]  /*7980*/  @P0 STG.E.128 desc[UR20][R180.64], R72 ;  /* 0x00000048b4000986 */ /* 0x0003e2000c101d14 */
[----:B------:R-:W-:Y:S02]  /*7990*/  PLOP3.LUT P0, PT, PT, PT, UP3, 0x80, 0x8 ;  /* 0x000000000008781c */ /* 0x000fe40003f0f038 */
[----:B-1----:R-:W-:-:S11]  /*79a0*/  MOV R180, 0x10 ;  /* 0x0000001000b47802 */ /* 0x002fd60000000f00 */
[C---:B0-----:R-:W-:Y:S01]  /*79b0*/  @P0 IMAD.WIDE.U32 R180, R182.reuse, R180, UR6 ;  /* 0x00000006b6b40e25 */ /* 0x041fe2000f8e00b4 */
[----:B------:R-:W-:-:S04]  /*79c0*/  IADD3 R182, PT, PT, R182, 0x80, RZ ;  /* 0x00000080b6b67810 */ /* 0x000fc80007ffe0ff */
[----:B------:R0:W-:Y:S03]  /*79d0*/  @P5 STG.E.128 desc[UR20][R180.64], R152 ;  /* 0x00000098b4005986 */ /* 0x0001e6000c101d14 */
.L_x_1224:
[----:B------:R-:W-:Y:S05]  /*79e0*/  BSYNC.RECONVERGENT B0 ;  /* 0x0000000000007941 */ /* 0x000fea0003800200 */
.L_x_1223:
[----:B------:R-:W-:Y:S04]  /*79f0*/  BSSY.RECONVERGENT B0, `(.L_x_1290) ;  /* 0x000032e000007945 */ /* 0x000fe80003800200 */
[----:B------:R-:W-:Y:S05]  /*7a00*/  @!P3 BRA `(.L_x_1291) ;  /* 0x0000003000b0b947 */ /* 0x000fea0003800000 */
[----:B------:R-:W-:-:S04]  /*7a10*/  UISETP.NE.U32.AND UP0, UPT, UR24, URZ, UPT ;  /* 0x000000ff1800728c */ /* 0x000fc8000bf05070 */
[----:B------:R-:W-:Y:S01]  /*7a20*/  UISETP.NE.AND.EX UP0, UPT, UR25, URZ, UPT, UP0 ;  /* 0x000000ff1900728c */ /* 0x000fe2000bf05300 */
[----:B------:R-:W-:Y:S10]  /*7a30*/  BRA.U !UP3, `(.L_x_1292) ;  /* 0x000000010b0c7547 */ /* 0x000ff4000b800000 */
[----:B-----5:R-:W1:Y:S02]  /*7a40*/  LDC.64 R160, c[0x0][0x390] ;  /* 0x0000e400ffa07b82 */ /* 0x020e640000000a00 */
[----:B-1----:R-:W-:-:S06]  /*7a50*/  IMAD.WIDE.U32 R160, R182, 0x10, R160 ;  /* 0x00000010b6a07825 */ /* 0x002fcc00078e00a0 */
[----:B------:R-:W5:Y:S02]  /*7a60*/  LDG.E.128 R160, desc[UR20][R160.64] ;  /* 0x00000014a0a07981 */ /* 0x000f64000c1e1d00 */
.L_x_1292:
[----:B------:R-:W-:Y:S05]  /*7a70*/  BRA.U !UP0, `(.L_x_1293) ;  /* 0x0000001508187547 */ /* 0x000fea000b800000 */
[----:B------:R-:W-:-:S04]  /*7a80*/  UISETP.NE.U32.AND UP0, UPT, UR26, URZ, UPT ;  /* 0x000000ff1a00728c */ /* 0x000fc8000bf05070 */
[----:B------:R-:W-:-:S06]  /*7a90*/  UISETP.NE.AND.EX UP0, UPT, UR27, URZ, UPT, UP0 ;  /* 0x000000ff1b00728c */ /* 0x000fcc000bf05300 */
[----:B------:R-:W-:-:S13]  /*7aa0*/  PLOP3.LUT P5, PT, PT, PT, UP0, 0x80, 0x8 ;  /* 0x000000000008781c */ /* 0x000fda0003faf008 */
[----:B------:R-:W-:Y:S05]  /*7ab0*/  @!P5 BRA `(.L_x_1294) ;  /* 0x00000008008cd947 */ /* 0x000fea0003800000 */
[----:B------:R-:W-:Y:S01]  /*7ac0*/  ISETP.LT.AND P0, PT, RZ, UR33, PT ;  /* 0x00000021ff007c0c */ /* 0x000fe2000bf01270 */
[----:B------:R-:W-:Y:S01]  /*7ad0*/  IMAD.U32 R74, RZ, RZ, UR8 ;  /* 0x00000008ff4a7e24 */ /* 0x000fe2000f8e00ff */
[----:B------:R-:W-:Y:S02]  /*7ae0*/  MOV R73, UR8 ;  /* 0x0000000800497c02 */ /* 0x000fe40008000f00 */
[C---:B-----5:R-:W-:Y:S02]  /*7af0*/  PRMT R72, R28.reuse, 0x7632, R72 ;  /* 0x000076321c487816 */ /* 0x060fe40000000048 */
[----:B0-----:R-:W-:Y:S02]  /*7b00*/  SHF.L.U32 R180, R28, 0x10, RZ ;  /* 0x000000101cb47819 */ /* 0x001fe400000006ff */
[----:B------:R-:W-:-:S05]  /*7b10*/  SHF.L.U32 R72, R72, 0x10, RZ ;  /* 0x0000001048487819 */ /* 0x000fca00000006ff */
[----:B------:R-:W-:Y:S01]  /*7b20*/  @P0 FFMA.FTZ R74, R233, R74, UR10 ;  /* 0x0000000ae94a0e23 */ /* 0x000fe2000801004a */
[----:B------:R-:W-:-:S03]  /*7b30*/  @P0 FFMA.FTZ R73, R6, R73, UR10 ;  /* 0x0000000a06490e23 */ /* 0x000fc60008010049 */
[----:B------:R-:W-:Y:S01]  /*7b40*/  @P0 FADD.FTZ R74, R248, -R74 ;  /* 0x8000004af84a0221 */ /* 0x000fe20000010000 */
[----:B------:R-:W-:-:S03]  /*7b50*/  @P0 FADD.FTZ R73, R7, -R73 ;  /* 0x8000004907490221 */ /* 0x000fc60000010000 */
[----:B------:R-:W-:Y:S01]  /*7b60*/  @P0 FFMA.FTZ R72, R74, UR32, R72 ;  /* 0x000000204a480c23 */ /* 0x000fe20008010048 */
        /* <DEDUP_REMOVED lines=8> */
[----:B------:R-:W-:-:S03]  /*7bf0*/  @P6 IMAD.U32 R75, R44, 0x10000, RZ ;  /* 0x000100002c4b6824 */ /* 0x000fc600078e00ff */
[----:B------:R-:W-:Y:S01]  /*7c00*/  FADD.FTZ R116, R116, R74 ;  /* 0x0000004a74747221 */ /* 0x000fe20000010000 */
[----:B------:R-:W-:Y:S02]  /*7c10*/  HFMA2 R74, -RZ, RZ, 0, 0 ;  /* 0x00000000ff4a7431 */ /* 0x000fe400000001ff */
[----:B------:R-:W-:-:S05]  /*7c20*/  @P6 FMUL.FTZ R74, R73, R75 ;  /* 0x0000004b494a6220 */ /* 0x000fca0000410000 */
[----:B------:R-:W-:-:S04]  /*7c30*/  F2FP.BF16.F32.PACK_AB R74, RZ, R74 ;  /* 0x0000004aff4a723e */ /* 0x000fc800000010ff */
[----:B------:R-:W-:-:S07]  /*7c40*/  PRMT R152, R74, 0x7610, R152 ;  /* 0x000076104a987816 */ /* 0x000fce0000000098 */
.L_x_1295:
[----:B------:R-:W-:Y:S05]  /*7c50*/  BRA.U !UP3, `(.L_x_1296) ;  /* 0x000000010b387547 */ /* 0x000fea000b800000 */
        /* <DEDUP_REMOVED lines=14> */
.L_x_1296:
        /* <DEDUP_REMOVED lines=8> */
[----:B------:R-:W-:-:S03]  /*7dc0*/  IMAD.MOV.U32 R75, RZ, RZ, RZ ;  /* 0x000000ffff4b7224 */ /* 0x000fc600078e00ff */
[----:B------:R-:W-:-:S08]  /*7dd0*/  FMUL.FTZ R74, R74, UR22 ;  /* 0x000000164a4a7c20 */ /* 0x000fd00008410000 */
[----:B------:R-:W-:-:S05]  /*7de0*/  @P6 SHF.L.U32 R181, R161, 0x10, RZ ;  /* 0x00000010a1b56819 */ /* 0x000fca00000006ff */
[----:B------:R-:W-:Y:S01]  /*7df0*/  @P6 FMUL.FTZ R75, R181, R74 ;  /* 0x0000004ab54b6220 */ /* 0x000fe20000410000 */
[----:B------:R-:W-:-:S03]  /*7e00*/  @P6 SHF.L.U32 R181, R45, 0x10, RZ ;  /* 0x000000102db56819 */ /* 0x000fc600000006ff */
[----:B------:R-:W-:Y:S01]  /*7e10*/  FADD.FTZ R118, R118, R75 ;  /* 0x0000004b76767221 */ /* 0x000fe20000010000 */
[----:B------:R-:W-:Y:S01]  /*7e20*/  MOV R75, RZ ;  /* 0x000000ff004b7202 */ /* 0x000fe20000000f00 */
[----:B------:R-:W-:-:S05]  /*7e30*/  @P6 FMUL.FTZ R75, R74, R181 ;  /* 0x000000b54a4b6220 */ /* 0x000fca0000410000 */
[----:B------:R-:W-:-:S04]  /*7e40*/  F2FP.BF16.F32.PACK_AB R75, RZ, R75 ;  /* 0x0000004bff4b723e */ /* 0x000fc800000010ff */
[----:B------:R-:W-:-:S07]  /*7e50*/  PRMT R153, R75, 0x7610, R153 ;  /* 0x000076104b997816 */ /* 0x000fce0000000099 */
.L_x_1297:
        /* <DEDUP_REMOVED lines=21> */
.L_x_1298:
        /* <DEDUP_REMOVED lines=18> */
.L_x_1299:
        /* <DEDUP_REMOVED lines=10> */
[----:B------:R-:W-:-:S03]  /*8170*/  HFMA2 R186, -RZ, RZ, 0, 0 ;  /* 0x00000000ffba7431 */ /* 0x000fc600000001ff */
[----:B------:R-:W-:-:S08]  /*8180*/  FMUL.FTZ R75, R75, UR22 ;  /* 0x000000164b4b7c20 */ /* 0x000fd00008410000 */
[----:B------:R-:W-:-:S04]  /*8190*/  @P6 PRMT R185, R162, 0x7632, R185 ;  /* 0x00007632a2b96816 */ /* 0x000fc800000000b9 */
[----:B------:R-:W-:-:S05]  /*81a0*/  @P6 SHF.L.U32 R185, R185, 0x10, RZ ;  /* 0x00000010b9b96819 */ /* 0x000fca00000006ff */
[----:B------:R-:W-:Y:S01]  /*81b0*/  @P6 FMUL.FTZ R186, R75, R185 ;  /* 0x000000b94bba6220 */ /* 0x000fe20000410000 */
[----:B------:R-:W-:-:S03]  /*81c0*/  MOV R185, RZ ;  /* 0x000000ff00b97202 */ /* 0x000fc60000000f00 */
[----:B------:R-:W-:Y:S01]  /*81d0*/  FADD.FTZ R121, R121, R186 ;  /* 0x000000ba79797221 */ /* 0x000fe20000010000 */
[----:B--2---:R-:W-:-:S04]  /*81e0*/  @P6 IMAD.U32 R186, R187, 0x10000, RZ ;  /* 0x00010000bbba6824 */ /* 0x004fc800078e00ff */
[----:B------:R-:W-:-:S05]  /*81f0*/  @P6 FMUL.FTZ R185, R75, R186 ;  /* 0x000000ba4bb96220 */ /* 0x000fca0000410000 */
[----:B------:R-:W-:-:S04]  /*8200*/  F2FP.BF16.F32.PACK_AB R75, RZ, R185 ;  /* 0x000000b9ff4b723e */ /* 0x000fc800000010ff */
[----:B------:R-:W-:-:S07]  /*8210*/  PRMT R154, R154, 0x5410, R75 ;  /* 0x000054109a9a7816 */ /* 0x000fce000000004b */
.L_x_1300:
        /* <DEDUP_REMOVED lines=8> */
[----:B------:R-:W-:-:S02]  /*82a0*/  SHF.L.U32 R75, R31, 0x10, RZ ;  /* 0x000000101f4b7819 */ /* 0x000fc400000006ff */
[----:B------:R-:W-:Y:S01]  /*82b0*/  SHF.L.U32 R180, R180, 0x10, RZ ;  /* 0x00000010b4b47819 */ /* 0x000fe200000006ff */
[----:B------:R-:W-:Y:S01]  /*82c0*/  @P0 FADD.FTZ R181, R217, -R181 ;  /* 0x800000b5d9b50221 */ /* 0x000fe20000010000 */
[----:B------:R-:W-:Y:S01]  /*82d0*/  F2FP.BF16.F32.PACK_AB R74, R184, R74 ;  /* 0x0000004ab84a723e */ /* 0x000fe200000010ff */
[----:B------:R-:W-:Y:S02]  /*82e0*/  @P0 FFMA.FTZ R75, R185, UR32, R75 ;  /* 0x00000020b94b0c23 */ /* 0x000fe4000801004b */
        /* <DEDUP_REMOVED lines=14> */
.L_x_1301:
        /* <DEDUP_REMOVED lines=18> */
.L_x_1294:
[----:B------:R-:W-:Y:S01]  /*84f0*/  ISETP.LT.AND P0, PT, RZ, UR33, PT ;  /* 0x00000021ff007c0c */ /* 0x000fe2000bf01270 */
[----:B------:R-:W-:-:S12]  /*8500*/  BRA.U !UP3, `(.L_x_1303) ;  /* 0x000000010b447547 */ /* 0x000fd8000b800000 */
[----:B0-----:R-:W-:Y:S01]  /*8510*/  MOV R180, UR8 ;  /* 0x0000000800b47c02 */ /* 0x001fe20008000f00 */
[----:B-----5:R-:W-:Y:S01]  /*8520*/  IMAD.U32 R181, R28, 0x10000, RZ ;  /* 0x000100001cb57824 */ /* 0x020fe200078e00ff */
[----:B------:R-:W-:-:S03]  /*8530*/  LOP3.LUT P6, RZ, R26, 0xff, RZ, 0xc0, !PT ;  /* 0x000000ff1aff7812 */ /* 0x000fc600078cc0ff */
        /* <DEDUP_REMOVED lines=14> */
.L_x_1303:
[----:B------:R-:W-:Y:S05]  /*8620*/  BRA.U !UP3, `(.L_x_1304) ;  /* 0x000000010b507547 */ /* 0x000fea000b800000 */
[----:B------:R-:W2:Y:S01]  /*8630*/  LDL R185, [R1+0xd4] ;  /* 0x0000d40001b97983 */ /* 0x000ea20000100800 */
[----:B0-----:R-:W-:Y:S02]  /*8640*/  MOV R180, UR8 ;  /* 0x0000000800b47c02 */ /* 0x001fe40008000f00 */
        /* <DEDUP_REMOVED lines=9> */
[----:B------:R-:W-:Y:S02]  /*86e0*/  FMUL.FTZ R180, R180, UR22 ;  /* 0x00000016b4b47c20 */ /* 0x000fe40008410000 */
        /* <DEDUP_REMOVED lines=8> */
.L_x_1304:
[----:B------:R-:W-:Y:S05]  /*8770*/  BRA.U !UP3, `(.L_x_1305) ;  /* 0x000000010b447547 */ /* 0x000fea000b800000 */
[----:B0-----:R-:W-:Y:S02]  /*8780*/  MOV R180, UR8 ;  /* 0x0000000800b47c02 */ /* 0x001fe40008000f00 */
[----:B-----5:R-:W-:Y:S02]  /*8790*/  SHF.L.U32 R181, R29, 0x10, RZ ;  /* 0x000000101db57819 */ /* 0x020fe400000006ff */
[----:B------:R-:W-:Y:S01]  /*87a0*/  LOP3.LUT P6, RZ, R26, 0xff0000, RZ, 0xc0, !PT ;  /* 0x00ff00001aff7812 */ /* 0x000fe200078cc0ff */
[----:B------:R-:W-:-:S04]  /*87b0*/  @P0 FFMA.FTZ R180, R16, R180, UR10 ;  /* 0x0000000a10b40e23 */ /* 0x000fc800080100b4 */
[----:B------:R-:W-:-:S04]  /*87c0*/  @P0 FADD.FTZ R180, R17, -R180 ;  /* 0x800000b411b40221 */ /* 0x000fc80000010000 */
[----:B------:R-:W-:-:S04]  /*87d0*/  @P0 FFMA.FTZ R181, R180, UR32, R181 ;  /* 0x00000020b4b50c23 */ /* 0x000fc800080100b5 */
[----:B------:R-:W-:Y:S01]  /*87e0*/  FMUL.FTZ R180, R181, UR23 ;  /* 0x00000017b5b47c20 */ /* 0x000fe20008410000 */
[----:B------:R-:W-:Y:S01]  /*87f0*/  @P6 IMAD.U32 R184, R161, 0x10000, RZ ;  /* 0x00010000a1b86824 */ /* 0x000fe200078e00ff */
[----:B------:R-:W-:Y:S02]  /*8800*/  MOV R181, RZ ;  /* 0x000000ff00b57202 */ /* 0x000fe40000000f00 */
        /* <DEDUP_REMOVED lines=8> */
.L_x_1305:
        /* <DEDUP_REMOVED lines=21> */
.L_x_1306:
[----:B------:R-:W-:Y:S05]  /*89e0*/  BRA.U !UP3, `(.L_x_1307) ;  /* 0x000000010b447547 */ /* 0x000fea000b800000 */
[----:B0-----:R-:W-:Y:S02]  /*89f0*/  MOV R180, UR8 ;  /* 0x0000000800b47c02 */ /* 0x001fe40008000f00 */
[----:B-----5:R-:W-:Y:S02]  /*8a00*/  LOP3.LUT P6, RZ, R27, 0xff, RZ, 0xc0, !PT ;  /* 0x000000ff1bff7812 */ /* 0x020fe400078cc0ff */
[----:B------:R-:W-:Y:S01]  /*8a10*/  SHF.L.U32 R181, R30, 0x10, RZ ;  /* 0x000000101eb57819 */ /* 0x000fe200000006ff */
[----:B------:R-:W-:-:S04]  /*8a20*/  @P0 FFMA.FTZ R180, R196, R180, UR10 ;  /* 0x0000000ac4b40e23 */ /* 0x000fc800080100b4 */
[----:B------:R-:W-:-:S04]  /*8a30*/  @P0 FADD.FTZ R180, R197, -R180 ;  /* 0x800000b4c5b40221 */ /* 0x000fc80000010000 */
[----:B------:R-:W-:Y:S02]  /*8a40*/  @P0 FFMA.FTZ R181, R180, UR32, R181 ;  /* 0x00000020b4b50c23 */ /* 0x000fe400080100b5 */
[----:B------:R-:W-:Y:S02]  /*8a50*/  @P6 SHF.L.U32 R184, R162, 0x10, RZ ;  /* 0x00000010a2b86819 */ /* 0x000fe400000006ff */
[----:B------:R-:W-:Y:S01]  /*8a60*/  FMUL.FTZ R180, R181, UR23 ;  /* 0x00000017b5b47c20 */ /* 0x000fe20008410000 */
[----:B------:R-:W-:-:S03]  /*8a70*/  HFMA2 R181, -RZ, RZ, 0, 0 ;  /* 0x00000000ffb57431 */ /* 0x000fc600000001ff */
[----:B------:R-:W-:-:S04]  /*8a80*/  FMUL.FTZ R180, R180, UR22 ;  /* 0x00000016b4b47c20 */ /* 0x000fc80008410000 */
[----:B------:R-:W-:Y:S01]  /*8a90*/  @P6 FMUL.FTZ R181, R184, R180 ;  /* 0x000000b4b8b56220 */ /* 0x000fe20000410000 */
[----:B------:R-:W-:-:S03]  /*8aa0*/  @P6 IMAD.U32 R184, R46, 0x10000, RZ ;  /* 0x000100002eb86824 */ /* 0x000fc600078e00ff */
[----:B------:R-:W-:Y:S01]  /*8ab0*/  FADD.FTZ R120, R120, R181 ;  /* 0x000000b578787221 */ /* 0x000fe20000010000 */
[----:B------:R-:W-:Y:S01]  /*8ac0*/  MOV R181, RZ ;  /* 0x000000ff00b57202 */ /* 0x000fe20000000f00 */
[----:B------:R-:W-:-:S05]  /*8ad0*/  @P6 FMUL.FTZ R181, R184, R180 ;  /* 0x000000b4b8b56220 */ /* 0x000fca0000410000 */
[----:B------:R-:W-:-:S04]  /*8ae0*/  F2FP.BF16.F32.PACK_AB R181, RZ, R181 ;  /* 0x000000b5ffb5723e */ /* 0x000fc800000010ff */
[----:B------:R-:W-:-:S07]  /*8af0*/  PRMT R154, R181, 0x7610, R154 ;  /* 0x00007610b59a7816 */ /* 0x000fce000000009a */
.L_x_1307:
[----:B------:R-:W-:Y:S05]  /*8b00*/  BRA.U !UP3, `(.L_x_1308) ;  /* 0x000000010b507547 */ /* 0x000fea000b800000 */
[----:B------:R-:W2:Y:S01]  /*8b10*/  LDL R185, [R1+0xdc] ;  /* 0x0000dc0001b97983 */ /* 0x000ea20000100800 */
[----:B0-----:R-:W-:Y:S01]  /*8b20*/  MOV R180, UR8 ;  /* 0x0000000800b47c02 */ /* 0x001fe20008000f00 */
        /* <DEDUP_REMOVED lines=18> */
.L_x_1308:
[----:B------:R-:W-:Y:S05]  /*8c50*/  BRA.U !UP3, `(.L_x_1309) ;  /* 0x000000010b447547 */ /* 0x000fea000b800000 */
[----:B0-----:R-:W-:Y:S01]  /*8c60*/  IMAD.U32 R180, RZ, RZ, UR8 ;  /* 0x00000008ffb47e24 */ /* 0x001fe2000f8e00ff */
        /* <DEDUP_REMOVED lines=16> */
.L_x_1309:
[----:B------:R-:W-:Y:S05]  /*8d70*/  BRA.U !UP3, `(.L_x_1302) ;  /* 0x0000001d0ba87547 */ /* 0x000fea000b800000 */
[----:B------:R-:W2:Y:S01]  /*8d80*/  LDL R185, [R1+0xe0] ;  /* 0x0000e00001b97983 */ /* 0x000ea20000100800 */
[----:B0-----:R-:W-:Y:S01]  /*8d90*/  MOV R180, UR8 ;  /* 0x0000000800b47c02 */ /* 0x001fe20008000f00 */
[----:B------:R-:W-:Y:S01]  /*8da0*/  HFMA2 R184, -RZ, RZ, 0, 0 ;  /* 0x00000000ffb87431 */ /* 0x000fe200000001ff */
[----:B-----5:R-:W-:-:S03]  /*8db0*/  PRMT R181, R31, 0x7632, R181 ;  /* 0x000076321fb57816 */ /* 0x020fc600000000b5 */
[----:B------:R-:W-:Y:S02]  /*8dc0*/  @P0 FFMA.FTZ R180, R214, R180, UR10 ;  /* 0x0000000ad6b40e23 */ /* 0x000fe400080100b4 */
[----:B------:R-:W-:Y:S02]  /*8dd0*/  IMAD.U32 R181, R181, 0x10000, RZ ;  /* 0x00010000b5b57824 */ /* 0x000fe400078e00ff */
[----:B------:R-:W-:-:S04]  /*8de0*/  @P0 FADD.FTZ R180, R217, -R180 ;  /* 0x800000b4d9b40221 */ /* 0x000fc80000010000 */
[----:B------:R-:W-:Y:S01]  /*8df0*/  @P0 FFMA.FTZ R181, R180, UR32, R181 ;  /* 0x00000020b4b50c23 */ /* 0x000fe200080100b5 */
[----:B------:R-:W-:-:S03]  /*8e00*/  ISETP.GE.U32.AND P0, PT, R26, RZ, PT ;  /* 0x000000ff1a00720c */ /* 0x000fc60003f06070 */
[----:B------:R-:W-:Y:S01]  /*8e10*/  FMUL.FTZ R180, R181, UR23 ;  /* 0x00000017b5b47c20 */ /* 0x000fe20008410000 */
[----:B------:R-:W-:-:S03]  /*8e20*/  ISETP.GE.U32.AND.EX P0, PT, R27, 0x1000000, PT, P0 ;  /* 0x010000001b00780c */ /* 0x000fc60003f06100 */
[----:B------:R-:W-:-:S10]  /*8e30*/  FMUL.FTZ R180, R180, UR22 ;  /* 0x00000016b4b47c20 */ /* 0x000fd40008410000 */
        /* <DEDUP_REMOVED lines=8> */
[----:B------:R-:W-:Y:S01]  /*8ec0*/  PRMT R155, R155, 0x5410, R181 ;  /* 0x000054109b9b7816 */ /* 0x000fe200000000b5 */
[----:B------:R-:W-:Y:S06]  /*8ed0*/  BRA `(.L_x_1302) ;  /* 0x0000001c00507947 */ /* 0x000fec0003800000 */
.L_x_1293:
[----:B------:R-:W-:-:S04]  /*8ee0*/  UISETP.NE.U32.AND UP0, UPT, UR26, URZ, UPT ;  /* 0x000000ff1a00728c */ /* 0x000fc8000bf05070 */
[----:B------:R-:W-:-:S06]  /*8ef0*/  UISETP.NE.AND.EX UP0, UPT, UR27, URZ, UPT, UP0 ;  /* 0x000000ff1b00728c */ /* 0x000fcc000bf05300 */
[----:B------:R-:W-:-:S13]  /*8f00*/  PLOP3.LUT P5, PT, PT, PT, UP0, 0x80, 0x8 ;  /* 0x000000000008781c */ /* 0x000fda0003faf008 */
[----:B------:R-:W-:Y:S05]  /*8f10*/  @!P5 BRA `(.L_x_1310) ;  /* 0x0000000800fcd947 */ /* 0x000fea0003800000 */
        /* <DEDUP_REMOVED lines=8> */
[----:B------:R-:W1:Y:S01]  /*8fa0*/  @P6 LDC.64 R72, c[0x0][0x408] ;  /* 0x00010200ff486b82 */ /* 0x000e620000000a00 */
[----:B------:R-:W-:Y:S02]  /*8fb0*/  @P6 IMAD.U32 R74, R160, 0x10000, RZ ;  /* 0x00010000a04a6824 */ /* 0x000fe400078e00ff */
[----:B-1----:R-:W-:-:S04]  /*8fc0*/  @P6 FMUL.FTZ R73, R73, R184 ;  /* 0x000000b849496220 */ /* 0x002fc80000410000 */
[----:B------:R-:W-:Y:S01]  /*8fd0*/  @P6 FMUL.FTZ R72, R73, R72 ;  /* 0x0000004849486220 */ /* 0x000fe20000410000 */
[----:B------:R-:W-:-:S03]  /*8fe0*/  HFMA2 R73, -RZ, RZ, 0, 0 ;  /* 0x00000000ff497431 */ /* 0x000fc600000001ff */
[----:B------:R-:W-:Y:S01]  /*8ff0*/  @P6 FMUL.FTZ R73, R74, R72 ;  /* 0x000000484a496220 */ /* 0x000fe20000410000 */
[----:B------:R-:W-:-:S03]  /*9000*/  @P6 SHF.L.U32 R74, R44, 0x10, RZ ;  /* 0x000000102c4a6819 */ /* 0x000fc600000006ff */
[----:B------:R-:W-:Y:S02]  /*9010*/  FADD.FTZ R116, R116, R73 ;  /* 0x0000004974747221 */ /* 0x000fe40000010000 */
[----:B------:R-:W1:Y:S02]  /*9020*/  @P6 LDC.64 R72, c[0x0][0x408] ;  /* 0x00010200ff486b82 */ /* 0x000e640000000a00 */
[----:B-1----:R-:W-:-:S04]  /*9030*/  @P6 FMUL.FTZ R73, R73, R184 ;  /* 0x000000b849496220 */ /* 0x002fc80000410000 */
[----:B------:R-:W-:Y:S01]  /*9040*/  @P6 FMUL.FTZ R72, R73, R72 ;  /* 0x0000004849486220 */ /* 0x000fe20000410000 */
[----:B------:R-:W-:-:S03]  /*9050*/  MOV R73, RZ ;  /* 0x000000ff00497202 */ /* 0x000fc60000000f00 */
[----:B------:R-:W-:-:S05]  /*9060*/  @P6 FMUL.FTZ R73, R74, R72 ;  /* 0x000000484a496220 */ /* 0x000fca0000410000 */
[----:B------:R-:W-:-:S04]  /*9070*/  F2FP.BF16.F32.PACK_AB R73, RZ, R73 ;  /* 0x00000049ff49723e */ /* 0x000fc800000010ff */
[----:B0-----:R-:W-:-:S07]  /*9080*/  PRMT R152, R73, 0x7610, R152 ;  /* 0x0000761049987816 */ /* 0x001fce0000000098 */
.L_x_1311:
[----:B------:R-:W-:-:S05]  /*9090*/  MOV R72, UR8 ;  /* 0x0000000800487c02 */ /* 0x000fca0008000f00 */
[----:B------:R-:W-:-:S04]  /*90a0*/  FFMA.FTZ R72, R233, R72, UR10 ;  /* 0x0000000ae9487e23 */ /* 0x000fc80008010048 */
[----:B------:R-:W-:-:S04]  /*90b0*/  FADD.FTZ R72, R248, -R72 ;  /* 0x80000048f8487221 */ /* 0x000fc80000010000 */
[----:B------:R-:W-:-:S05]  /*90c0*/  FMUL.FTZ R72, R72, UR32 ;  /* 0x0000002048487c20 */ /* 0x000fca0008410000 */
[----:B0-----:R-:W-:Y:S01]  /*90d0*/  FSEL R181, R72, RZ, P0 ;  /* 0x000000ff48b57208 */ /* 0x001fe20000000000 */
        /* <DEDUP_REMOVED lines=19> */
.L_x_1312:
        /* <DEDUP_REMOVED lines=22> */
.L_x_1313:
        /* <DEDUP_REMOVED lines=24> */
.L_x_1314:
        /* <DEDUP_REMOVED lines=22> */
.L_x_1315:
        /* <DEDUP_REMOVED lines=24> */
.L_x_1316:
        /* <DEDUP_REMOVED lines=30> */
.L_x_1317:
        /* <DEDUP_REMOVED lines=22> */
.L_x_1310:
[----:B------:R-:W-:Y:S05]  /*9b10*/  BRA.U !UP3, `(.L_x_1318) ;  /* 0x000000010b807547 */ /* 0x000fea000b800000 */
[----:B-----5:R-:W-:Y:S01]  /*9b20*/  LOP3.LUT P0, RZ, R26, 0xff, RZ, 0xc0, !PT ;  /* 0x000000ff1aff7812 */ /* 0x020fe2000780c0ff */
[----:B------:R-:W-:Y:S01]  /*9b30*/  BSSY.RECONVERGENT B1, `(.L_x_1319) ;  /* 0x000000d000017945 */ /* 0x000fe20003800200 */
[----:B0-----:R-:W-:-:S11]  /*9b40*/  HFMA2 R180, -RZ, RZ, 0, 0 ;  /* 0x00000000ffb47431 */ /* 0x001fd600000001ff */
        /* <DEDUP_REMOVED lines=11> */
.L_x_1320:
[----:B------:R-:W-:Y:S05]  /*9c00*/  BSYNC.RECONVERGENT B1 ;  /* 0x0000000000017941 */ /* 0x000fea0003800200 */
.L_x_1319:
[----:B------:R-:W-:Y:S01]  /*9c10*/  BSSY.RECONVERGENT B1, `(.L_x_1321) ;  /* 0x000000e000017945 */ /* 0x000fe20003800200 */
[----:B------:R-:W-:Y:S01]  /*9c20*/  FADD.FTZ R116, R116, R180 ;  /* 0x000000b474747221 */ /* 0x000fe20000010000 */
[----:B------:R-:W-:Y:S02]  /*9c30*/  MOV R180, RZ ;  /* 0x000000ff00b47202 */ /* 0x000fe40000000f00 */
[----:B------:R-:W-:Y:S05]  /*9c40*/  @!P0 BRA `(.L_x_1322) ;  /* 0x0000000000288947 */ /* 0x000fea0003800000 */
[----:B------:R-:W-:Y:S01]  /*9c50*/  IMAD.U32 R180, RZ, RZ, UR8 ;  /* 0x00000008ffb47e24 */ /* 0x000fe2000f8e00ff */
        /* <DEDUP_REMOVED lines=9> */
.L_x_1322:
[----:B------:R-:W-:Y:S05]  /*9cf0*/  BSYNC.RECONVERGENT B1 ;  /* 0x0000000000017941 */ /* 0x000fea0003800200 */
.L_x_1321:
[----:B------:R-:W-:-:S04]  /*9d00*/  F2FP.BF16.F32.PACK_AB R180, RZ, R180 ;  /* 0x000000b4ffb4723e */ /* 0x000fc800000010ff */
[----:B------:R-:W-:-:S07]  /*9d10*/  PRMT R152, R180, 0x7610, R152 ;  /* 0x00007610b4987816 */ /* 0x000fce0000000098 */
.L_x_1318:
[----:B------:R-:W-:Y:S05]  /*9d20*/  BRA.U !UP3, `(.L_x_1323) ;  /* 0x000000010b887547 */ /* 0x000fea000b800000 */
[----:B-----5:R-:W-:Y:S01]  /*9d30*/  LOP3.LUT P0, RZ, R26, 0xff00, RZ, 0xc0, !PT ;  /* 0x0000ff001aff7812 */ /* 0x020fe2000780c0ff */
[----:B------:R-:W-:Y:S01]  /*9d40*/  BSSY.RECONVERGENT B1, `(.L_x_1324) ;  /* 0x000000e000017945 */ /* 0x000fe20003800200 */
[----:B0-----:R-:W-:-:S11]  /*9d50*/  HFMA2 R180, -RZ, RZ, 0, 0 ;  /* 0x00000000ffb47431 */ /* 0x001fd600000001ff */
        /* <DEDUP_REMOVED lines=12> */
.L_x_1325:
[----:B------:R-:W-:Y:S05]  /*9e20*/  BSYNC.RECONVERGENT B1 ;  /* 0x0000000000017941 */ /* 0x000fea0003800200 */
.L_x_1324:
        /* <DEDUP_REMOVED lines=13> */
[----:B--2---:R-:W-:-:S04]  /*9f00*/  IMAD.U32 R181, R181, 0x10000, RZ ;  /* 0x00010000b5b57824 */ /* 0x004fc800078e00ff */
[----:B------:R-:W-:-:S07]  /*9f10*/  FMUL.FTZ R180, R181, R180 ;  /* 0x000000b4b5b47220 */ /* 0x000fce0000410000 */
.L_x_1327:
[----:B------:R-:W-:Y:S05]  /*9f20*/  BSYNC.RECONVERGENT B1 ;  /* 0x0000000000017941 */ /* 0x000fea0003800200 */
.L_x_1326:
[----:B------:R-:W-:-:S04]  /*9f30*/  F2FP.BF16.F32.PACK_AB R180, RZ, R180 ;  /* 0x000000b4ffb4723e */ /* 0x000fc800000010ff */
[----:B------:R-:W-:-:S07]  /*9f40*/  PRMT R152, R152, 0x5410, R180 ;  /* 0x0000541098987816 */ /* 0x000fce00000000b4 */
.L_x_1323:
        /* <DEDUP_REMOVED lines=15> */
.L_x_1330:
[----:B------:R-:W-:Y:S05]  /*a040*/  BSYNC.RECONVERGENT B1 ;  /* 0x0000000000017941 */ /* 0x000fea0003800200 */
.L_x_1329:
        /* <DEDUP_REMOVED lines=14> */
.L_x_1332:
[----:B------:R-:W-:Y:S05]  /*a130*/  BSYNC.RECONVERGENT B1 ;  /* 0x0000000000017941 */ /* 0x000fea0003800200 */
.L_x_1331:
[----:B------:R-:W-:-:S04]  /*a140*/  F2FP.BF16.F32.PACK_AB R180, RZ, R180 ;  /* 0x000000b4ffb4723e */ /* 0x000fc800000010ff */
[----:B------:R-:W-:-:S07]  /*a150*/  PRMT R153, R180, 0x7610, R153 ;  /* 0x00007610b4997816 */ /* 0x000fce0000000099 */
.L_x_1328:
[----:B------:R-:W-:Y:S05]  /*a160*/  BRA.U !UP3, `(.L_x_1333) ;  /* 0x000000010b887547 */ /* 0x000fea000b800000 */
[----:B-----5:R-:W-:Y:S01]  /*a170*/  LOP3.LUT P0, RZ, R26, 0xff000000, RZ, 0xc0, !PT ;  /* 0xff0000001aff7812 */ /* 0x020fe2000780c0ff */
[----:B------:R-:W-:Y:S01]  /*a180*/  BSSY.RECONVERGENT B1, `(.L_x_1334) ;  /* 0x000000e000017945 */ /* 0x000fe20003800200 */
[----:B0-----:R-:W-:-:S11]  /*a190*/  IMAD.MOV.U32 R180, RZ, RZ, RZ ;  /* 0x000000ffffb47224 */ /* 0x001fd600078e00ff */
        /* <DEDUP_REMOVED lines=12> */
.L_x_1335:
[----:B------:R-:W-:Y:S05]  /*a260*/  BSYNC.RECONVERGENT B1 ;  /* 0x0000000000017941 */ /* 0x000fea0003800200 */
.L_x_1334:
        /* <DEDUP_REMOVED lines=15> */
.L_x_1337:
[----:B------:R-:W-:Y:S05]  /*a360*/  BSYNC.RECONVERGENT B1 ;  /* 0x0000000000017941 */ /* 0x000fea0003800200 */
.L_x_1336:
[----:B------:R-:W-:-:S04]  /*a370*/  F2FP.BF16.F32.PACK_AB R180, RZ, R180 ;  /* 0x000000b4ffb4723e */ /* 0x000fc800000010ff */
[----:B------:R-:W-:-:S07]  /*a380*/  PRMT R153, R153, 0x5410, R180 ;  /* 0x0000541099997816 */ /* 0x000fce00000000b4 */
.L_x_1333:
[----:B------:R-:W-:Y:S05]  /*a390*/  BRA.U !UP3, `(.L_x_1338) ;  /* 0x000000010b807547 */ /* 0x000fea000b800000 */
[----:B-----5:R-:W-:Y:S01]  /*a3a0*/  LOP3.LUT P0, RZ, R27, 0xff, RZ, 0xc0, !PT ;  /* 0x000000ff1bff7812 */ /* 0x020fe2000780c0ff */
[----:B------:R-:W-:Y:S01]  /*a3b0*/  BSSY.RECONVERGENT B1, `(.L_x_1339) ;  /* 0x000000d000017945 */ /* 0x000fe20003800200 */
[----:B0-----:R-:W-:-:S11]  /*a3c0*/  MOV R180, RZ ;  /* 0x000000ff00b47202 */ /* 0x001fd60000000f00 */
        /* <DEDUP_REMOVED lines=11> */
.L_x_1340:
[----:B------:R-:W-:Y:S05]  /*a480*/  BSYNC.RECONVERGENT B1 ;  /* 0x0000000000017941 */ /* 0x000fea0003800200 */
.L_x_1339:
[----:B------:R-:W-:Y:S01]  /*a490*/  FADD.FTZ R120, R120, R180 ;  /* 0x000000b478787221 */ /* 0x000fe20000010000 */
[----:B------:R-:W-:Y:S01]  /*a4a0*/  BSSY.RECONVERGENT B1, `(.L_x_1341) ;  /* 0x000000d000017945 */ /* 0x000fe20003800200 */
[----:B------:R-:W-:-:S03]  /*a4b0*/  HFMA2 R180, -RZ, RZ, 0, 0 ;  /* 0x00000000ffb47431 */ /* 0x000fc600000001ff */
        /* <DEDUP_REMOVED lines=11> */
.L_x_1342:
[----:B------:R-:W-:Y:S05]  /*a570*/  BSYNC.RECONVERGENT B1 ;  /* 0x0000000000017941 */ /* 0x000fea0003800200 */
.L_x_1341:
[----:B------:R-:W-:-:S04]  /*a580*/  F2FP.BF16.F32.PACK_AB R180, RZ, R180 ;  /* 0x000000b4ffb4723e */ /* 0x000fc800000010ff */
[----:B------:R-:W-:-:S07]  /*a590*/  PRMT R154, R180, 0x7610, R154 ;  /* 0x00007610b49a7816 */ /* 0x000fce000000009a */
.L_x_1338:
[----:B------:R-:W-:Y:S05]  /*a5a0*/  BRA.U !UP3, `(.L_x_1343) ;  /* 0x000000010b887547 */ /* 0x000fea000b800000 */
[----:B-----5:R-:W-:Y:S01]  /*a5b0*/  LOP3.LUT P0, RZ, R27, 0xff00, RZ, 0xc0, !PT ;  /* 0x0000ff001bff7812 */ /* 0x020fe2000780c0ff */
[----:B------:R-:W-:Y:S01]  /*a5c0*/  BSSY.RECONVERGENT B1, `(.L_x_1344) ;  /* 0x000000e000017945 */ /* 0x000fe20003800200 */
[----:B0-----:R-:W-:-:S11]  /*a5d0*/  MOV R180, RZ ;  /* 0x000000ff00b47202 */ /* 0x001fd60000000f00 */
[----:B------:R-:W-:Y:S05]  /*a5e0*/  @!P0 BRA `(.L_x_1345) ;  /* 0x00000000002c8947 */ /* 0x000fea0003800000 */
        /* <DEDUP_REMOVED lines=11> */
.L_x_1345:
[----:B------:R-:W-:Y:S05]  /*a6a0*/  BSYNC.RECONVERGENT B1 ;  /* 0x0000000000017941 */ /* 0x000fea0003800200 */
.L_x_1344:
        /* <DEDUP_REMOVED lines=15> */
.L_x_1347:
[----:B------:R-:W-:Y:S05]  /*a7a0*/  BSYNC.RECONVERGENT B1 ;  /* 0x0000000000017941 */ /* 0x000fea0003800200 */
.L_x_1346:
[----:B------:R-:W-:-:S04]  /*a7b0*/  F2FP.BF16.F32.PACK_AB R180, RZ, R180 ;  /* 0x000000b4ffb4723e */ /* 0x000fc800000010ff */
[----:B------:R-:W-:-:S07]  /*a7c0*/  PRMT R154, R154, 0x5410, R180 ;  /* 0x000054109a9a7816 */ /* 0x000fce00000000b4 */
.L_x_1343:
[----:B------:R-:W-:Y:S05]  /*a7d0*/  BRA.U !UP3, `(.L_x_1348) ;  /* 0x000000010b807547 */ /* 0x000fea000b800000 */
[----:B-----5:R-:W-:Y:S01]  /*a7e0*/  LOP3.LUT P0, RZ, R27, 0xff0000, RZ, 0xc0, !PT ;  /* 0x00ff00001bff7812 */ /* 0x020fe2000780c0ff */
[----:B------:R-:W-:Y:S01]  /*a7f0*/  BSSY.RECONVERGENT B1, `(.L_x_1349) ;  /* 0x000000d000017945 */ /* 0x000fe20003800200 */
[----:B0-----:R-:W-:-:S11]  /*a800*/  MOV R180, RZ ;  /* 0x000000ff00b47202 */ /* 0x001fd60000000f00 */
        /* <DEDUP_REMOVED lines=11> */
.L_x_1350:
[----:B------:R-:W-:Y:S05]  /*a8c0*/  BSYNC.RECONVERGENT B1 ;  /* 0x0000000000017941 */ /* 0x000fea0003800200 */
.L_x_1349:
        /* <DEDUP_REMOVED lines=14> */
.L_x_1352:
[----:B------:R-:W-:Y:S05]  /*a9b0*/  BSYNC.RECONVERGENT B1 ;  /* 0x0000000000017941 */ /* 0x000fea0003800200 */
.L_x_1351:
[----:B------:R-:W-:-:S04]  /*a9c0*/  F2FP.BF16.F32.PACK_AB R180, RZ, R180 ;  /* 0x000000b4ffb4723e */ /* 0x000fc800000010ff */
[----:B------:R-:W-:-:S07]  /*a9d0*/  PRMT R155, R180, 0x7610, R155 ;  /* 0x00007610b49b7816 */ /* 0x000fce000000009b */
.L_x_1348:
[----:B------:R-:W-:Y:S05]  /*a9e0*/  BRA.U !UP3, `(.L_x_1302) ;  /* 0x000000010b8c7547 */ /* 0x000fea000b800000 */
[----:B-----5:R-:W-:Y:S01]  /*a9f0*/  ISETP.GE.U32.AND P0, PT, R26, RZ, PT ;  /* 0x000000ff1a00720c */ /* 0x020fe20003f06070 */
[----:B------:R-:W-:Y:S01]  /*aa00*/  BSSY.RECONVERGENT B1, `(.L_x_1353) ;  /* 0x000000f000017945 */ /* 0x000fe20003800200 */
[----:B0-----:R-:W-:Y:S02]  /*aa10*/  HFMA2 R180, -RZ, RZ, 0, 0 ;  /* 0x00000000ffb47431 */ /* 0x001fe400000001ff */
[----:B------:R-:W-:-:S13]  /*aa20*/  ISETP.GE.U32.AND.EX P0, PT, R27, 0x1000000, PT, P0 ;  /* 0x010000001b00780c */ /* 0x000fda0003f06100 */
        /* <DEDUP_REMOVED lines=12> */
.L_x_1354:
[----:B------:R-:W-:Y:S05]  /*aaf0*/  BSYNC.RECONVERGENT B1 ;  /* 0x0000000000017941 */ /* 0x000fea0003800200 */
.L_x_1353:
[----:B------:R-:W-:Y:S01]  /*ab00*/  BSSY.RECONVERGENT B1, `(.L_x_1355) ;  /* 0x000000f000017945 */ /* 0x000fe20003800200 */
[----:B------:R-:W-:Y:S01]  /*ab10*/  FADD.FTZ R123, R123, R180 ;  /* 0x000000b47b7b7221 */ /* 0x000fe20000010000 */
[----:B------:R-:W-:Y:S02]  /*ab20*/  MOV R180, RZ ;  /* 0x000000ff00b47202 */ /* 0x000fe40000000f00 */
        /* <DEDUP_REMOVED lines=12> */
.L_x_1356:
[----:B------:R-:W-:Y:S05]  /*abf0*/  BSYNC.RECONVERGENT B1 ;  /* 0x0000000000017941 */ /* 0x000fea0003800200 */
.L_x_1355:
[----:B------:R-:W-:-:S04]  /*ac00*/  F2FP.BF16.F32.PACK_AB R180, RZ, R180 ;  /* 0x000000b4ffb4723e */ /* 0x000fc800000010ff */
[----:B------:R-:W-:-:S07]  /*ac10*/  PRMT R155, R155, 0x5410, R180 ;  /* 0x000054109b9b7816 */ /* 0x000fce00000000b4 */
.L_x_1302:
[----:B0-----:R-:W0:Y:S01]  /*ac20*/  @P5 LDC.64 R180, c[0x0][0x478] ;  /* 0x00011e00ffb45b82 */ /* 0x001e220000000a00 */
[----:B------:R-:W1:Y:S01]  /*ac30*/  @UP3 LDCU.64 UR6, c[0x0][0x468] ;  /* 0x00008d00ff0637ac */ /* 0x000e620008000a00 */
[----:B------:R-:W-:Y:S01]  /*ac40*/  PLOP3.LUT P0, PT, PT, PT, UP3, 0x80, 0x8 ;  /* 0x000000000008781c */ /* 0x000fe20003f0f038 */
[C---:B0-----:R-:W-:Y:S01]  /*ac50*/  @P5 IMAD.WIDE.U32 R180, R183.reuse, 0x10, R180 ;  /* 0x00000010b7b45825 */ /* 0x041fe200078e00b4 */
[----:B------:R-:W-:-:S04]  /*ac60*/  IADD3 R183, PT, PT, R183, 0x80, RZ ;  /* 0x00000080b7b77810 */ /* 0x000fc80007ffe0ff */
[----:B------:R0:W-:Y:S01]  /*ac70*/  @P5 STG.E.128 desc[UR20][R180.64], R72 ;  /* 0x00000048b4005986 */ /* 0x0001e2000c101d14 */
[----:B------:R-:W-:Y:S02]  /*ac80*/  PLOP3.LUT P5, PT, PT, PT, UP3, 0x80, 0x8 ;  /* 0x000000000008781c */ /* 0x000fe40003faf038 */
[----:B0-----:R-:W-:-:S05]  /*ac90*/  MOV R180, 0x10 ;  /* 0x0000001000b47802 */ /* 0x001fca0000000f00 */
[C---:B-1----:R-:W-:Y:S01]  /*aca0*/  @P0 IMAD.WIDE.U32 R180, R182.reuse, R180, UR6 ;  /* 0x00000006b6b40e25 */ /* 0x042fe2000f8e00b4 */
[----:B------:R-:W-:-:S05]  /*acb0*/  IADD3 R182, PT, PT, R182, 0x80, RZ ;  /* 0x00000080b6b67810 */ /* 0x000fca0007ffe0ff */
[----:B------:R1:W-:Y:S02]  /*acc0*/  @P5 STG.E.128 desc[UR20][R180.64], R152 ;  /* 0x00000098b4005986 */ /* 0x0003e4000c101d14 */
.L_x_1291:
[----:B------:R-:W-:Y:S05]  /*acd0*/  BSYNC.RECONVERGENT B0 ;  /* 0x0000000000007941 */ /* 0x000fea0003800200 */
.L_x_1290:
[----:B------:R-:W-:Y:S04]  /*ace0*/  BSSY.RECONVERGENT B0, `(.L_x_1357) ;  /* 0x000032e000007945 */ /* 0x000fe80003800200 */
[----:B------:R-:W-:Y:S05]  /*acf0*/  @!P2 BRA `(.L_x_1358) ;  /* 0x0000003000b0a947 */ /* 0x000fea0003800000 */
[----:B------:R-:W-:-:S04]  /*ad00*/  UISETP.NE.U32.AND UP0, UPT, UR24, URZ, UPT ;  /* 0x000000ff1800728c */ /* 0x000fc8000bf05070 */
[----:B------:R-:W-:Y:S01]  /*ad10*/  UISETP.NE.AND.EX UP0, UPT, UR25, URZ, UPT, UP0 ;  /* 0x000000ff1900728c */ /* 0x000fe2000bf05300 */
[----:B------:R-:W-:Y:S10]  /*ad20*/  BRA.U !UP3, `(.L_x_1359) ;  /* 0x000000010b0c7547 */ /* 0x000ff4000b800000 */
[----:B-----5:R-:W2:Y:S02]  /*ad30*/  LDC.64 R160, c[0x0][0x390] ;  /* 0x0000e400ffa07b82 */ /* 0x020ea40000000a00 */
[----:B--2---:R-:W-:-:S06]  /*ad40*/  IMAD.WIDE.U32 R160, R182, 0x10, R160 ;  /* 0x00000010b6a07825 */ /* 0x004fcc00078e00a0 */
[----:B------:R-:W5:Y:S02]  /*ad50*/  LDG.E.128 R160, desc[UR20][R160.64] ;  /* 0x00000014a0a07981 */ /* 0x000f64000c1e1d00 */
.L_x_1359:
[----:B------:R-:W-:Y:S05]  /*ad60*/  BRA.U !UP0, `(.L_x_1360) ;  /* 0x0000001508187547 */ /* 0x000fea000b800000 */
[----:B------:R-:W-:-:S04]  /*ad70*/  UISETP.NE.U32.AND UP0, UPT, UR26, URZ, UPT ;  /* 0x000000ff1a00728c */ /* 0x000fc8000bf05070 */
[----:B------:R-:W-:-:S06]  /*ad80*/  UISETP.NE.AND.EX UP0, UPT, UR27, URZ, UPT, UP0 ;  /* 0x000000ff1b00728c */ /* 0x000fcc000bf05300 */
[----:B------:R-:W-:-:S13]  /*ad90*/  PLOP3.LUT P5, PT, PT, PT, UP0, 0x80, 0x8 ;  /* 0x000000000008781c */ /* 0x000fda0003faf008 */
[----:B------:R-:W-:Y:S05]  /*ada0*/  @!P5 BRA `(.L_x_1361) ;  /* 0x00000008008cd947 */ /* 0x000fea0003800000 */
[----:B------:R-:W-:Y:S02]  /*adb0*/  ISETP.LT.AND P0, PT, RZ, UR33, PT ;  /* 0x00000021ff007c0c */ /* 0x000fe4000bf01270 */
[----:B------:R-:W-:Y:S02]  /*adc0*/  MOV R74, UR8 ;  /* 0x00000008004a7c02 */ /* 0x000fe40008000f00 */
[----:B------:R-:W-:Y:S02]  /*add0*/  MOV R73, UR8 ;  /* 0x0000000800497c02 */ /* 0x000fe40008000f00 */
[C---:B-----5:R-:W-:Y:S02]  /*ade0*/  PRMT R72, R168.reuse, 0x7632, R72 ;  /* 0x00007632a8487816 */ /* 0x060fe40000000048 */
[----:B01----:R-:W-:-:S03]  /*adf0*/  SHF.L.U32 R180, R168, 0x10, RZ ;  /* 0x00000010a8b47819 */ /* 0x003fc600000006ff */
[----:B------:R-:W-:Y:S02]  /*ae00*/  IMAD.U32 R72, R72, 0x10000, RZ ;  /* 0x0001000048487824 */ /* 0x000fe400078e00ff */
        /* <DEDUP_REMOVED lines=19> */
.L_x_1362:
        /* <DEDUP_REMOVED lines=15> */
.L_x_1363:
        /* <DEDUP_REMOVED lines=18> */
.L_x_1364:
        /* <DEDUP_REMOVED lines=21> */
.L_x_1365:
        /* <DEDUP_REMOVED lines=18> */
.L_x_1366:
        /* <DEDUP_REMOVED lines=21> */
.L_x_1367:
        /* <DEDUP_REMOVED lines=27> */
.L_x_1368:
[----:B------:R-:W-:Y:S01]  /*b6c0*/  F2FP.BF16.F32.PACK_AB R75, R180, R75 ;  /* 0x0000004bb44b723e */ /* 0x000fe200000010ff */
[----:B------:R-:W-:Y:S06]  /*b6d0*/  BRA.U !UP3, `(.L_x_1369) ;  /* 0x000000290b0c7547 */ /* 0x000fec000b800000 */
[----:B------:R-:W2:Y:S01]  /*b6e0*/  LDL R185, [R1+0xd0] ;  /* 0x0000d00001b97983 */ /* 0x000ea20000100800 */
[----:B------:R-:W-:Y:S01]  /*b6f0*/  ISETP.GE.U32.AND P0, PT, R24, RZ, PT ;  /* 0x000000ff1800720c */ /* 0x000fe20003f06070 */
[----:B------:R-:W-:Y:S01]  /*b700*/  FMUL.FTZ R180, R180, UR23 ;  /* 0x00000017b4b47c20 */ /* 0x000fe20008410000 */
[----:B------:R-:W-:Y:S02]  /*b710*/  HFMA2 R184, -RZ, RZ, 0, 0 ;  /* 0x00000000ffb87431 */ /* 0x000fe400000001ff */
[----:B------:R-:W-:Y:S01]  /*b720*/  ISETP.GE.U32.AND.EX P0, PT, R25, 0x1000000, PT, P0 ;  /* 0x010000001900780c */ /* 0x000fe20003f06100 */
[----:B------:R-:W-:-:S12]  /*b730*/  FMUL.FTZ R180, R180, UR22 ;  /* 0x00000016b4b47c20 */ /* 0x000fd80008410000 */
[----:B------:R-:W-:-:S05]  /*b740*/  @P0 PRMT R181, R163, 0x7632, R181 ;  /* 0x00007632a3b50816 */ /* 0x000fca00000000b5 */
[----:B------:R-:W-:-:S04]  /*b750*/  @P0 IMAD.U32 R181, R181, 0x10000, RZ ;  /* 0x00010000b5b50824 */ /* 0x000fc800078e00ff */
        /* <DEDUP_REMOVED lines=8> */
.L_x_1361:
[----:B------:R-:W-:Y:S01]  /*b7e0*/  ISETP.LT.AND P0, PT, RZ, UR33, PT ;  /* 0x00000021ff007c0c */ /* 0x000fe2000bf01270 */
[----:B------:R-:W-:-:S12]  /*b7f0*/  BRA.U !UP3, `(.L_x_1370) ;  /* 0x000000010b447547 */ /* 0x000fd8000b800000 */
[----:B01----:R-:W-:Y:S02]  /*b800*/  MOV R180, UR8 ;  /* 0x0000000800b47c02 */ /* 0x003fe40008000f00 */
        /* <DEDUP_REMOVED lines=16> */
.L_x_1370:
[----:B------:R-:W-:Y:S05]  /*b910*/  BRA.U !UP3, `(.L_x_1371) ;  /* 0x000000010b507547 */ /* 0x000fea000b800000 */
[----:B------:R-:W2:Y:S01]  /*b920*/  LDL R185, [R1+0xc4] ;  /* 0x0000c40001b97983 */ /* 0x000ea20000100800 */
[----:B01----:R-:W-:Y:S01]  /*b930*/  MOV R180, UR8 ;  /* 0x0000000800b47c02 */ /* 0x003fe20008000f00 */
        /* <DEDUP_REMOVED lines=18> */
.L_x_1371:
[----:B------:R-:W-:Y:S05]  /*ba60*/  BRA.U !UP3, `(.L_x_1372) ;  /* 0x000000010b447547 */ /* 0x000fea000b800000 */
[----:B01----:R-:W-:Y:S02]  /*ba70*/  MOV R180, UR8 ;  /* 0x0000000800b47c02 */ /* 0x003fe40008000f00 */
        /* <DEDUP_REMOVED lines=16> */
.L_x_1372:
[----:B------:R-:W-:Y:S05]  /*bb80*/  BRA.U !UP3, `(.L_x_1373) ;  /* 0x000000010b507547 */ /* 0x000fea000b800000 */
[----:B------:R-:W2:Y:S01]  /*bb90*/  LDL R185, [R1+0xc8] ;  /* 0x0000c80001b97983 */ /* 0x000ea20000100800 */
[----:B01----:R-:W-:Y:S02]  /*bba0*/  MOV R180, UR8 ;  /* 0x0000000800b47c02 */ /* 0x003fe40008000f00 */
        /* <DEDUP_REMOVED lines=18> */
.L_x_1373:
[----:B------:R-:W-:Y:S05]  /*bcd0*/  BRA.U !UP3, `(.L_x_1374) ;  /* 0x000000010b447547 */ /* 0x000fea000b800000 */
[----:B01----:R-:W-:Y:S01]  /*bce0*/  IMAD.U32 R180, RZ, RZ, UR8 ;  /* 0x00000008ffb47e24 */ /* 0x003fe2000f8e00ff */
        /* <DEDUP_REMOVED lines=16> */
.L_x_1374:
[----:B------:R-:W-:Y:S05]  /*bdf0*/  BRA.U !UP3, `(.L_x_1375) ;  /* 0x000000010b507547 */ /* 0x000fea000b800000 */
[----:B------:R-:W2:Y:S01]  /*be00*/  LDL R185, [R1+0xcc] ;  /* 0x0000cc0001b97983 */ /* 0x000ea20000100800 */
[----:B01----:R-:W-:Y:S02]  /*be10*/  MOV R180, UR8 ;  /* 0x0000000800b47c02 */ /* 0x003fe40008000f00 */
[----:B-----5:R-:W-:Y:S02]  /*be20*/  PRMT R181, R170, 0x7632, R181 ;  /* 0x00007632aab57816 */ /* 0x020fe400000000b5 */
[----:B------:R-:W-:Y:S01]  /*be30*/  LOP3.LUT P6, RZ, R25, 0xff00, RZ, 0xc0, !PT ;  /* 0x0000ff0019ff7812 */ /* 0x000fe200078cc0ff */
[----:B------:R-:W-:Y:S01]  /*be40*/  @P0 FFMA.FTZ R180, R225, R180, UR10 ;  /* 0x0000000ae1b40e23 */ /* 0x000fe200080100b4 */
[----:B------:R-:W-:Y:S01]  /*be50*/  MOV R184, RZ ;  /* 0x000000ff00b87202 */ /* 0x000fe20000000f00 */
[----:B------:R-:W-:Y:S02]  /*be60*/  IMAD.U32 R181, R181, 0x10000, RZ ;  /* 0x00010000b5b57824 */ /* 0x000fe400078e00ff */
        /* <DEDUP_REMOVED lines=13> */
.L_x_1375:
        /* <DEDUP_REMOVED lines=18> */
.L_x_1376:
[----:B------:R-:W-:Y:S05]  /*c060*/  BRA.U !UP3, `(.L_x_1369) ;  /* 0x0000001d0ba87547 */ /* 0x000fea000b800000 */
[----:B------:R-:W2:Y:S01]  /*c070*/  LDL R185, [R1+0xd0] ;  /* 0x0000d00001b97983 */ /* 0x000ea20000100800 */
[----:B01----:R-:W-:Y:S01]  /*c080*/  MOV R180, UR8 ;  /* 0x0000000800b47c02 */ /* 0x003fe20008000f00 */
[----:B------:R-:W-:Y:S01]  /*c090*/  IMAD.MOV.U32 R184, RZ, RZ, RZ ;  /* 0x000000ffffb87224 */ /* 0x000fe200078e00ff */
[----:B-----5:R-:W-:-:S03]  /*c0a0*/  PRMT R181, R171, 0x7632, R181 ;  /* 0x00007632abb57816 */ /* 0x020fc600000000b5 */
[----:B------:R-:W-:Y:S01]  /*c0b0*/  @P0 FFMA.FTZ R180, R3, R180, UR10 ;  /* 0x0000000a03b40e23 */ /* 0x000fe200080100b4 */
[----:B------:R-:W-:-:S03]  /*c0c0*/  SHF.L.U32 R181, R181, 0x10, RZ ;  /* 0x00000010b5b57819 */ /* 0x000fc600000006ff */
        /* <DEDUP_REMOVED lines=16> */
.L_x_1360:
        /* <DEDUP_REMOVED lines=12> */
[----:B------:R-:W2:Y:S01]  /*c290*/  @P6 LDC.64 R72, c[0x0][0x408] ;  /* 0x00010200ff486b82 */ /* 0x000ea20000000a00 */
[----:B------:R-:W-:Y:S01]  /*c2a0*/  @P6 SHF.L.U32 R74, R160, 0x10, RZ ;  /* 0x00000010a04a6819 */ /* 0x000fe200000006ff */
[----:B--2---:R-:W-:-:S04]  /*c2b0*/  @P6 FMUL.FTZ R73, R73, R184 ;  /* 0x000000b849496220 */ /* 0x004fc80000410000 */
[----:B------:R-:W-:Y:S01]  /*c2c0*/  @P6 FMUL.FTZ R72, R73, R72 ;  /* 0x0000004849486220 */ /* 0x000fe20000410000 */
[----:B------:R-:W-:-:S03]  /*c2d0*/  MOV R73, RZ ;  /* 0x000000ff00497202 */ /* 0x000fc60000000f00 */
[----:B------:R-:W-:Y:S01]  /*c2e0*/  @P6 FMUL.FTZ R73, R74, R72 ;  /* 0x000000484a496220 */ /* 0x000fe20000410000 */
[----:B------:R-:W-:-:S03]  /*c2f0*/  @P6 IMAD.U32 R74, R52, 0x10000, RZ ;  /* 0x00010000344a6824 */ /* 0x000fc600078e00ff */
[----:B------:R-:W-:Y:S02]  /*c300*/  FADD.FTZ R124, R124, R73 ;  /* 0x000000497c7c7221 */ /* 0x000fe40000010000 */
[----:B------:R-:W2:Y:S02]  /*c310*/  @P6 LDC.64 R72, c[0x0][0x408] ;  /* 0x00010200ff486b82 */ /* 0x000ea40000000a00 */
[----:B--2---:R-:W-:-:S04]  /*c320*/  @P6 FMUL.FTZ R73, R73, R184 ;  /* 0x000000b849496220 */ /* 0x004fc80000410000 */
[----:B------:R-:W-:Y:S01]  /*c330*/  @P6 FMUL.FTZ R72, R73, R72 ;  /* 0x0000004849486220 */ /* 0x000fe20000410000 */
[----:B------:R-:W-:-:S03]  /*c340*/  HFMA2 R73, -RZ, RZ, 0, 0 ;  /* 0x00000000ff497431 */ /* 0x000fc600000001ff */
[----:B------:R-:W-:-:S05]  /*c350*/  @P6 FMUL.FTZ R73, R74, R72 ;  /* 0x000000484a496220 */ /* 0x000fca0000410000 */
[----:B------:R-:W-:-:S04]  /*c360*/  F2FP.BF16.F32.PACK_AB R73, RZ, R73 ;  /* 0x00000049ff49723e */ /* 0x000fc800000010ff */
[----:B01----:R-:W-:-:S07]  /*c370*/  PRMT R152, R73, 0x7610, R152 ;  /* 0x0000761049987816 */ /* 0x003fce0000000098 */
.L_x_1378:
[----:B------:R-:W-:-:S05]  /*c380*/  MOV R72, UR8 ;  /* 0x0000000800487c02 */ /* 0x000fca0008000f00 */
[----:B------:R-:W-:-:S04]  /*c390*/  FFMA.FTZ R72, R230, R72, UR10 ;  /* 0x0000000ae6487e23 */ /* 0x000fc80008010048 */
[----:B------:R-:W-:-:S04]  /*c3a0*/  FADD.FTZ R72, R245, -R72 ;  /* 0x80000048f5487221 */ /* 0x000fc80000010000 */
[----:B------:R-:W-:-:S05]  /*c3b0*/  FMUL.FTZ R72, R72, UR32 ;  /* 0x0000002048487c20 */ /* 0x000fca0008410000 */
[----:B01----:R-:W-:Y:S01]  /*c3c0*/  FSEL R181, R72, RZ, P0 ;  /* 0x000000ff48b57208 */ /* 0x003fe20000000000 */
        /* <DEDUP_REMOVED lines=19> */
.L_x_1379:
        /* <DEDUP_REMOVED lines=11> */
[----:B------:R-:W-:-:S03]  /*c5b0*/  IMAD.MOV.U32 R73, RZ, RZ, RZ ;  /* 0x000000ffff497224 */ /* 0x000fc600078e00ff */
        /* <DEDUP_REMOVED lines=10> */
.L_x_1380:
        /* <DEDUP_REMOVED lines=19> */
[----:B------:R-:W-:Y:S01]  /*c790*/  IMAD.MOV.U32 R73, RZ, RZ, RZ ;  /* 0x000000ffff497224 */ /* 0x000fe200078e00ff */
[----:B--2---:R-:W-:-:S05]  /*c7a0*/  @P6 SHF.L.U32 R74, R185, 0x10, RZ ;  /* 0x00000010b94a6819 */ /* 0x004fca00000006ff */
[----:B------:R-:W-:-:S05]  /*c7b0*/  @P6 FMUL.FTZ R73, R74, R72 ;  /* 0x000000484a496220 */ /* 0x000fca0000410000 */
[----:B------:R-:W-:-:S04]  /*c7c0*/  F2FP.BF16.F32.PACK_AB R73, RZ, R73 ;  /* 0x00000049ff49723e */ /* 0x000fc800000010ff */
[----:B------:R-:W-:-:S07]  /*c7d0*/  PRMT R153, R153, 0x5410, R73 ;  /* 0x0000541099997816 */ /* 0x000fce0000000049 */
.L_x_1381:
        /* <DEDUP_REMOVED lines=22> */
.L_x_1382:
[----:B------:R-:W-:-:S04]  /*c940*/  IMAD.U32 R72, RZ, RZ, UR8 ;  /* 0x00000008ff487e24 */ /* 0x000fc8000f8e00ff */
        /* <DEDUP_REMOVED lines=23> */
.L_x_1383:
[----:B------:R-:W-:Y:S02]  /*cac0*/  F2FP.BF16.F32.PACK_AB R73, R75, R180 ;  /* 0x000000b44b49723e */ /* 0x000fe400000010ff */
[----:B------:R-:W-:Y:S02]  /*cad0*/  MOV R75, UR8 ;  /* 0x00000008004b7c02 */ /* 0x000fe40008000f00 */
[----:B------:R-:W-:Y:S02]  /*cae0*/  MOV R180, UR8 ;  /* 0x0000000800b47c02 */ /* 0x000fe40008000f00 */
[----:B------:R-:W-:Y:S01]  /*caf0*/  F2FP.BF16.F32.PACK_AB R72, R181, R184 ;  /* 0x000000b8b548723e */ /* 0x000fe200000010ff */
[----:B------:R-:W-:Y:S01]  /*cb00*/  FFMA.FTZ R75, R208, R75, UR10 ;  /* 0x0000000ad04b7e23 */ /* 0x000fe2000801004b */
[----:B------:R-:W-:Y:S01]  /*cb10*/  F2FP.BF16.F32.PACK_AB R74, R185, R74 ;  /* 0x0000004ab94a723e */ /* 0x000fe200000010ff */
        /* <DEDUP_REMOVED lines=24> */
.L_x_1384:
[----:B------:R-:W-:Y:S01]  /*cca0*/  F2FP.BF16.F32.PACK_AB R75, R184, R75 ;  /* 0x0000004bb84b723e */ /* 0x000fe200000010ff */
[----:B------:R-:W-:Y:S06]  /*ccb0*/  BRA.U !UP3, `(.L_x_1369) ;  /* 0x000000110b947547 */ /* 0x000fec000b800000 */
[----:B------:R-:W2:Y:S01]  /*ccc0*/  LDL R186, [R1+0xd0] ;  /* 0x0000d00001ba7983 */ /* 0x000ea20000100800 */
[----:B-----5:R-:W-:Y:S01]  /*ccd0*/  ISETP.GE.U32.AND P0, PT, R24, RZ, PT ;  /* 0x000000ff1800720c */ /* 0x020fe20003f06070 */
[----:B------:R-:W-:-:S03]  /*cce0*/  HFMA2 R185, -RZ, RZ, 0, 0 ;  /* 0x00000000ffb97431 */ /* 0x000fc600000001ff */
        /* <DEDUP_REMOVED lines=15> */
[----:B------:R-:W-:Y:S01]  /*cde0*/  PRMT R155, R155, 0x5410, R181 ;  /* 0x000054109b9b7816 */ /* 0x000fe200000000b5 */
[----:B------:R-:W-:Y:S06]  /*cdf0*/  BRA `(.L_x_1369) ;  /* 0x0000001000447947 */ /* 0x000fec0003800000 */
.L_x_1377:
[----:B------:R-:W-:Y:S05]  /*ce00*/  BRA.U !UP3, `(.L_x_1385) ;  /* 0x000000010b807547 */ /* 0x000fea000b800000 */
[----:B-----5:R-:W-:Y:S01]  /*ce10*/  LOP3.LUT P0, RZ, R24, 0xff, RZ, 0xc0, !PT ;  /* 0x000000ff18ff7812 */ /* 0x020fe2000780c0ff */
[----:B------:R-:W-:Y:S01]  /*ce20*/  BSSY.RECONVERGENT B1, `(.L_x_1386) ;  /* 0x000000d000017945 */ /* 0x000fe20003800200 */
[----:B01----:R-:W-:-:S11]  /*ce30*/  HFMA2 R180, -RZ, RZ, 0, 0 ;  /* 0x00000000ffb47431 */ /* 0x003fd600000001ff */
        /* <DEDUP_REMOVED lines=11> */
.L_x_1387:
[----:B------:R-:W-:Y:S05]  /*cef0*/  BSYNC.RECONVERGENT B1 ;  /* 0x0000000000017941 */ /* 0x000fea0003800200 */
.L_x_1386:
        /* <DEDUP_REMOVED lines=14> */
.L_x_1389:
[----:B------:R-:W-:Y:S05]  /*cfe0*/  BSYNC.RECONVERGENT B1 ;  /* 0x0000000000017941 */ /* 0x000fea0003800200 */
.L_x_1388:
[----:B------:R-:W-:-:S04]  /*cff0*/  F2FP.BF16.F32.PACK_AB R180, RZ, R180 ;  /* 0x000000b4ffb4723e */ /* 0x000fc800000010ff */
[----:B------:R-:W-:-:S07]  /*d000*/  PRMT R152, R180, 0x7610, R152 ;  /* 0x00007610b4987816 */ /* 0x000fce0000000098 */
.L_x_1385:
[----:B------:R-:W-:Y:S05]  /*d010*/  BRA.U !UP3, `(.L_x_1390) ;  /* 0x000000010b887547 */ /* 0x000fea000b800000 */
[----:B-----5:R-:W-:Y:S01]  /*d020*/  LOP3.LUT P0, RZ, R24, 0xff00, RZ, 0xc0, !PT ;  /* 0x0000ff0018ff7812 */ /* 0x020fe2000780c0ff */
[----:B------:R-:W-:Y:S01]  /*d030*/  BSSY.RECONVERGENT B1, `(.L_x_1391) ;  /* 0x000000e000017945 */ /* 0x000fe20003800200 */
[----:B01----:R-:W-:-:S11]  /*d040*/  IMAD.MOV.U32 R180, RZ, RZ, RZ ;  /* 0x000000ffffb47224 */ /* 0x003fd600078e00ff */
        /* <DEDUP_REMOVED lines=12> */
.L_x_1392:
[----:B------:R-:W-:Y:S05]  /*d110*/  BSYNC.RECONVERGENT B1 ;  /* 0x0000000000017941 */ /* 0x000fea0003800200 */
.L_x_1391:
        /* <DEDUP_REMOVED lines=15> */
.L_x_1394:
[----:B------:R-:W-:Y:S05]  /*d210*/  BSYNC.RECONVERGENT B1 ;  /* 0x0000000000017941 */ /* 0x000fea0003800200 */
.L_x_1393:
[----:B------:R-:W-:-:S04]  /*d220*/  F2FP.BF16.F32.PACK_AB R180, RZ, R180 ;  /* 0x000000b4ffb4723e */ /* 0x000fc800000010ff */
[----:B------:R-:W-:-:S07]  /*d230*/  PRMT R152, R152, 0x5410, R180 ;  /* 0x0000541098987816 */ /* 0x000fce00000000b4 */
.L_x_1390:
[----:B------:R-:W-:Y:S05]  /*d240*/  BRA.U !UP3, `(.L_x_1395) ;  /* 0x000000010b807547 */ /* 0x000fea000b800000 */
[----:B-----5:R-:W-:Y:S01]  /*d250*/  LOP3.LUT P0, RZ, R24, 0xff0000, RZ, 0xc0, !PT ;  /* 0x00ff000018ff7812 */ /* 0x020fe2000780c0ff */
[----:B------:R-:W-:Y:S01]  /*d260*/  BSSY.RECONVERGENT B1, `(.L_x_1396) ;  /* 0x000000d000017945 */ /* 0x000fe20003800200 */
[----:B01----:R-:W-:-:S11]  /*d270*/  MOV R180, RZ ;  /* 0x000000ff00b47202 */ /* 0x003fd60000000f00 */
        /* <DEDUP_REMOVED lines=11> */
.L_x_1397:
[----:B------:R-:W-:Y:S05]  /*d330*/  BSYNC.RECONVERGENT B1 ;  /* 0x0000000000017941 */ /* 0x000fea0003800200 */
.L_x_1396:
        /* <DEDUP_REMOVED lines=14> */
.L_x_1399:
[----:B------:R-:W-:Y:S05]  /*d420*/  BSYNC.RECONVERGENT B1 ;  /* 0x0000000000017941 */ /* 0x000fea0003800200 */
.L_x_1398:
[----:B------:R-:W-:-:S04]  /*d430*/  F2FP.BF16.F32.PACK_AB R180, RZ, R180 ;  /* 0x000000b4ffb4723e */ /* 0x000fc800000010ff */
[----:B------:R-:W-:-:S07]  /*d440*/  PRMT R153, R180, 0x7610, R153 ;  /* 0x00007610b4997816 */ /* 0x000fce0000000099 */
.L_x_1395:
[----:B------:R-:W-:Y:S05]  /*d450*/  BRA.U !UP3, `(.L_x_1400) ;  /* 0x000000010b887547 */ /* 0x000fea000b800000 */
[----:B-----5:R-:W-:Y:S01]  /*d460*/  LOP3.LUT P0, RZ, R24, 0xff000000, RZ, 0xc0, !PT ;  /* 0xff00000018ff7812 */ /* 0x020fe2000780c0ff */
[----:B------:R-:W-:Y:S01]  /*d470*/  BSSY.RECONVERGENT B1, `(.L_x_1401) ;  /* 0x000000e000017945 */ /* 0x000fe20003800200 */
[----:B01----:R-:W-:-:S11]  /*d480*/  MOV R180, RZ ;  /* 0x000000ff00b47202 */ /* 0x003fd60000000f00 */
        /* <DEDUP_REMOVED lines=12> */
.L_x_1402:
[----:B------:R-:W-:Y:S05]  /*d550*/  BSYNC.RECONVERGENT B1 ;  /* 0x0000000000017941 */ /* 0x000fea0003800200 */
.L_x_1401:
        /* <DEDUP_REMOVED lines=15> */
.L_x_1404:
[----:B------:R-:W-:Y:S05]  /*d650*/  BSYNC.RECONVERGENT B1 ;  /* 0x0000000000017941 */ /* 0x000fea0003800200 */
.L_x_1403:
[----:B------:R-:W-:-:S04]  /*d660*/  F2FP.BF16.F32.PACK_AB R180, RZ, R180 ;  /* 0x000000b4ffb4723e */ /* 0x000fc800000010ff */
[----:B------:R-:W-:-:S07]  /*d670*/  PRMT R153, R153, 0x5410, R180 ;  /* 0x0000541099997816 */ /* 0x000fce00000000b4 */
.L_x_1400:
[----:B------:R-:W-:Y:S05]  /*d680*/  BRA.U !UP3, `(.L_x_1405) ;  /* 0x000000010b807547 */ /* 0x000fea000b800000 */
[----:B-----5:R-:W-:Y:S01]  /*d690*/  LOP3.LUT P0, RZ, R25, 0xff, RZ, 0xc0, !PT ;  /* 0x000000ff19ff7812 */ /* 0x020fe2000780c0ff */
[----:B------:R-:W-:Y:S01]  /*d6a0*/  BSSY.RECONVERGENT B1, `(.L_x_1406) ;  /* 0x000000d000017945 */ /* 0x000fe20003800200 */
[----:B01----:R-:W-:-:S11]  /*d6b0*/  MOV R180, RZ ;  /* 0x000000ff00b47202 */ /* 0x003fd60000000f00 */
        /* <DEDUP_REMOVED lines=11> */
.L_x_1407:
[----:B------:R-:W-:Y:S05]  /*d770*/  BSYNC.RECONVERGENT B1 ;  /* 0x0000000000017941 */ /* 0x000fea0003800200 */
.L_x_1406:
        /* <DEDUP_REMOVED lines=14> */
.L_x_1409:
[----:B------:R-:W-:Y:S05]  /*d860*/  BSYNC.RECONVERGENT B1 ;  /* 0x0000000000017941 */ /* 0x000fea0003800200 */
.L_x_1408:
[----:B------:R-:W-:-:S04]  /*d870*/  F2FP.BF16.F32.PACK_AB R180, RZ, R180 ;  /* 0x000000b4ffb4723e */ /* 0x000fc800000010ff */
[----:B------:R-:W-:-:S07]  /*d880*/  PRMT R154, R180, 0x7610, R154 ;  /* 0x00007610b49a7816 */ /* 0x000fce000000009a */
.L_x_1405:
[----:B------:R-:W-:Y:S05]  /*d890*/  BRA.U !UP3, `(.L_x_1410) ;  /* 0x000000010b887547 */ /* 0x000fea000b800000 */
[----:B-----5:R-:W-:Y:S01]  /*d8a0*/  LOP3.LUT P0, RZ, R25, 0xff00, RZ, 0xc0, !PT ;  /* 0x0000ff0019ff7812 */ /* 0x020fe2000780c0ff */
[----:B------:R-:W-:Y:S01]  /*d8b0*/  BSSY.RECONVERGENT B1, `(.L_x_1411) ;  /* 0x000000e000017945 */ /* 0x000fe20003800200 */
[----:B01----:R-:W-:-:S11]  /*d8c0*/  HFMA2 R180, -RZ, RZ, 0, 0 ;  /* 0x00000000ffb47431 */ /* 0x003fd600000001ff */
        /* <DEDUP_REMOVED lines=12> */
.L_x_1412:
[----:B------:R-:W-:Y:S05]  /*d990*/  BSYNC.RECONVERGENT B1 ;  /* 0x0000000000017941 */ /* 0x000fea0003800200 */
.L_x_1411:
        /* <DEDUP_REMOVED lines=15> */
.L_x_1414:
[----:B------:R-:W-:Y:S05]  /*da90*/  BSYNC.RECONVERGENT B1 ;  /* 0x0000000000017941 */ /* 0x000fea0003800200 */
.L_x_1413:
[----:B------:R-:W-:-:S04]  /*daa0*/  F2FP.BF16.F32.PACK_AB R180, RZ, R180 ;  /* 0x000000b4ffb4723e */ /* 0x000fc800000010ff */
[----:B------:R-:W-:-:S07]  /*dab0*/  PRMT R154, R154, 0x5410, R180 ;  /* 0x000054109a9a7816 */ /* 0x000fce00000000b4 */
.L_x_1410:
        /* <DEDUP_REMOVED lines=15> */
.L_x_1417:
[----:B------:R-:W-:Y:S05]  /*dbb0*/  BSYNC.RECONVERGENT B1 ;  /* 0x0000000000017941 */ /* 0x000fea0003800200 */
.L_x_1416:
[----:B------:R-:W-:Y:S01]  /*dbc0*/  BSSY.RECONVERGENT B1, `(.L_x_1418) ;  /* 0x000000e000017945 */ /* 0x000fe20003800200 */
[----:B------:R-:W-:Y:S01]  /*dbd0*/  FADD.FTZ R130, R130, R180 ;  /* 0x000000b482827221 */ /* 0x000fe20000010000 */
[----:B------:R-:W-:Y:S02]  /*dbe0*/  MOV R180, RZ ;  /* 0x000000ff00b47202 */ /* 0x000fe40000000f00 */
        /* <DEDUP_REMOVED lines=11> */
.L_x_1419:
[----:B------:R-:W-:Y:S05]  /*dca0*/  BSYNC.RECONVERGENT B1 ;  /* 0x0000000000017941 */ /* 0x000fea0003800200 */
.L_x_1418:
[----:B------:R-:W-:-:S04]  /*dcb0*/  F2FP.BF16.F32.PACK_AB R180, RZ, R180 ;  /* 0x000000b4ffb4723e */ /* 0x000fc800000010ff */
[----:B------:R-:W-:-:S07]  /*dcc0*/  PRMT R155, R180, 0x7610, R155 ;  /* 0x00007610b49b7816 */ /* 0x000fce000000009b */
.L_x_1415:
[----:B------:R-:W-:Y:S05]  /*dcd0*/  BRA.U !UP3, `(.L_x_1369) ;  /* 0x000000010b8c7547 */ /* 0x000fea000b800000 */
[----:B-----5:R-:W-:Y:S01]  /*dce0*/  ISETP.GE.U32.AND P0, PT, R24, RZ, PT ;  /* 0x000000ff1800720c */ /* 0x020fe20003f06070 */
[----:B------:R-:W-:Y:S01]  /*dcf0*/  BSSY.RECONVERGENT B1, `(.L_x_1420) ;  /* 0x000000f000017945 */ /* 0x000fe20003800200 */
[----:B01----:R-:W-:Y:S02]  /*dd00*/  HFMA2 R180, -RZ, RZ, 0, 0 ;  /* 0x00000000ffb47431 */ /* 0x003fe400000001ff */
        /* <DEDUP_REMOVED lines=13> */
.L_x_1421:
[----:B------:R-:W-:Y:S05]  /*dde0*/  BSYNC.RECONVERGENT B1 ;  /* 0x0000000000017941 */ /* 0x000fea0003800200 */
.L_x_1420:
        /* <DEDUP_REMOVED lines=15> */
.L_x_1423:
[----:B------:R-:W-:Y:S05]  /*dee0*/  BSYNC.RECONVERGENT B1 ;  /* 0x0000000000017941 */ /* 0x000fea0003800200 */
.L_x_1422:
[----:B------:R-:W-:-:S04]  /*def0*/  F2FP.BF16.F32.PACK_AB R180, RZ, R180 ;  /* 0x000000b4ffb4723e */ /* 0x000fc800000010ff */
[----:B------:R-:W-:-:S07]  /*df00*/  PRMT R155, R155, 0x5410, R180 ;  /* 0x000054109b9b7816 */ /* 0x000fce00000000b4 */
.L_x_1369:
[----:B01----:R-:W0:Y:S01]  /*df10*/  @P5 LDC.64 R180, c[0x0][0x478] ;  /* 0x00011e00ffb45b82 */ /* 0x003e220000000a00 */
[----:B------:R-:W1:Y:S01]  /*df20*/  @UP3 LDCU.64 UR6, c[0x0][0x468] ;  /* 0x00008d00ff0637ac */ /* 0x000e620008000a00 */
[----:B------:R-:W-:Y:S01]  /*df30*/  PLOP3.LUT P0, PT, PT, PT, UP3, 0x80, 0x8 ;  /* 0x000000000008781c */ /* 0x000fe20003f0f038 */
[C---:B0-----:R-:W-:Y:S01]  /*df40*/  @P5 IMAD.WIDE.U32 R180, R183.reuse, 0x10, R180 ;  /* 0x00000010b7b45825 */ /* 0x041fe200078e00b4 */
[----:B------:R-:W-:-:S04]  /*df50*/  IADD3 R183, PT, PT, R183, 0x80, RZ ;  /* 0x00000080b7b77810 */ /* 0x000fc80007ffe0ff */
[----:B------:R0:W-:Y:S01]  /*df60*/  @P5 STG.E.128 desc[UR20][R180.64], R72 ;  /* 0x00000048b4005986 */ /* 0x0001e2000c101d14 */
[----:B------:R-:W-:Y:S01]  /*df70*/  PLOP3.LUT P5, PT, PT, PT, UP3, 0x80, 0x8 ;  /* 0x000000000008781c */ /* 0x000fe20003faf038 */
[----:B0-----:R-:W-:-:S05]  /*df80*/  IMAD.MOV.U32 R180, RZ, RZ, 0x10 ;  /* 0x00000010ffb47424 */ /* 0x001fca00078e00ff */
[C---:B-1----:R-:W-:Y:S01]  /*df90*/  @P0 IMAD.WIDE.U32 R180, R182.reuse, R180, UR6 ;  /* 0x00000006b6b40e25 */ /* 0x042fe2000f8e00b4 */
[----:B------:R-:W-:-:S06]  /*dfa0*/  IADD3 R182, PT, PT, R182, 0x80, RZ ;  /* 0x00000080b6b67810 */ /* 0x000fcc0007ffe0ff */
[----:B------:R2:W-:Y:S02]  /*dfb0*/  @P5 STG.E.128 desc[UR20][R180.64], R152 ;  /* 0x00000098b4005986 */ /* 0x0005e4000c101d14 */
.L_x_1358:
[----:B------:R-:W-:Y:S05]  /*dfc0*/  BSYNC.RECONVERGENT B0 ;  /* 0x0000000000007941 */ /* 0x000fea0003800200 */
.L_x_1357:
[----:B------:R-:W-:Y:S04]  /*dfd0*/  BSSY.RECONVERGENT B0, `(.L_x_1424) ;  /* 0x000032e000007945 */ /* 0x000fe80003800200 */
[----:B------:R-:W-:Y:S05]  /*dfe0*/  @!P1 BRA `(.L_x_1425) ;  /* 0x0000003000b09947 */ /* 0x000fea0003800000 */
[----:B------:R-:W-:-:S04]  /*dff0*/  UISETP.NE.U32.AND UP0, UPT, UR24, URZ, UPT ;  /* 0x000000ff1800728c */ /* 0x000fc8000bf05070 */
[----:B------:R-:W-:Y:S01]  /*e000*/  UISETP.NE.AND.EX UP0, UPT, UR25, URZ, UPT, UP0 ;  /* 0x000000ff1900728c */ /* 0x000fe2000bf05300 */
[----:B------:R-:W-:Y:S10]  /*e010*/  BRA.U !UP3, `(.L_x_1426) ;  /* 0x000000010b0c7547 */ /* 0x000ff4000b800000 */
[----:B-----5:R-:W3:Y:S02]  /*e020*/  LDC.64 R160, c[0x0][0x390] ;  /* 0x0000e400ffa07b82 */ /* 0x020ee40000000a00 */
[----:B---3--:R-:W-:-:S06]  /*e030*/  IMAD.WIDE.U32 R160, R182, 0x10, R160 ;  /* 0x00000010b6a07825 */ /* 0x008fcc00078e00a0 */
[----:B------:R-:W5:Y:S02]  /*e040*/  LDG.E.128 R160, desc[UR20][R160.64] ;  /* 0x00000014a0a07981 */ /* 0x000f64000c1e1d00 */
.L_x_1426:
        /* <DEDUP_REMOVED lines=9> */
[----:B012---:R-:W-:Y:S02]  /*e0e0*/  SHF.L.U32 R180, R172, 0x10, RZ ;  /* 0x00000010acb47819 */ /* 0x007fe400000006ff */
[----:B------:R-:W-:-:S03]  /*e0f0*/  SHF.L.U32 R72, R72, 0x10, RZ ;  /* 0x0000001048487819 */ /* 0x000fc600000006ff */
        /* <DEDUP_REMOVED lines=19> */
.L_x_1429:
        /* <DEDUP_REMOVED lines=15> */
.L_x_1430:
        /* <DEDUP_REMOVED lines=18> */
.L_x_1431:
        /* <DEDUP_REMOVED lines=21> */
.L_x_1432:
[----:B------:R-:W-:-:S05]  /*e590*/  MOV R74, UR8 ;  /* 0x00000008004a7c02 */ /* 0x000fca0008000f00 */
[----:B------:R-:W-:-:S04]  /*e5a0*/  @P0 FFMA.FTZ R74, R200, R74, UR10 ;  /* 0x0000000ac84a0e23 */ /* 0x000fc8000801004a */
[----:B------:R-:W-:Y:S01]  /*e5b0*/  @P0 FADD.FTZ R75, R201, -R74 ;  /* 0x8000004ac94b0221 */ /* 0x000fe20000010000 */
[----:B------:R-:W-:-:S04]  /*e5c0*/  IMAD.U32 R74, R174, 0x10000, RZ ;  /* 0x00010000ae4a7824 */ /* 0x000fc800078e00ff */
        /* <DEDUP_REMOVED lines=14> */
.L_x_1433:
        /* <DEDUP_REMOVED lines=21> */
.L_x_1434:
        /* <DEDUP_REMOVED lines=9> */
[----:B------:R-:W-:Y:S02]  /*e890*/  IMAD.U32 R180, R180, 0x10000, RZ ;  /* 0x00010000b4b47824 */ /* 0x000fe400078e00ff */
[----:B------:R-:W-:Y:S01]  /*e8a0*/  @P0 FADD.FTZ R181, R215, -R181 ;  /* 0x800000b5d7b50221 */ /* 0x000fe20000010000 */
[----:B------:R-:W-:Y:S01]  /*e8b0*/  F2FP.BF16.F32.PACK_AB R74, R184, R74 ;  /* 0x0000004ab84a723e */ /* 0x000fe200000010ff */
[----:B------:R-:W-:Y:S02]  /*e8c0*/  @P0 FFMA.FTZ R75, R185, UR32, R75 ;  /* 0x00000020b94b0c23 */ /* 0x000fe4000801004b */
        /* <DEDUP_REMOVED lines=14> */
.L_x_1435:
        /* <DEDUP_REMOVED lines=11> */
[----:B------:R-:W-:-:S03]  /*ea60*/  IMAD.MOV.U32 R181, RZ, RZ, RZ ;  /* 0x000000ffffb57224 */ /* 0x000fc600078e00ff */
[----:B------:R-:W-:Y:S01]  /*ea70*/  FADD.FTZ R139, R139, R184 ;  /* 0x000000b88b8b7221 */ /* 0x000fe20000010000 */
[----:B--2---:R-:W-:-:S05]  /*ea80*/  @P0 SHF.L.U32 R184, R185, 0x10, RZ ;  /* 0x00000010b9b80819 */ /* 0x004fca00000006ff */
[----:B------:R-:W-:-:S05]  /*ea90*/  @P0 FMUL.FTZ R181, R180, R184 ;  /* 0x000000b8b4b50220 */ /* 0x000fca0000410000 */
[----:B------:R-:W-:-:S04]  /*eaa0*/  F2FP.BF16.F32.PACK_AB R181, RZ, R181 ;  /* 0x000000b5ffb5723e */ /* 0x000fc800000010ff */
[----:B------:R-:W-:Y:S01]  /*eab0*/  PRMT R155, R155, 0x5410, R181 ;  /* 0x000054109b9b7816 */ /* 0x000fe200000000b5 */
[----:B------:R-:W-:Y:S06]  /*eac0*/  BRA `(.L_x_1436) ;  /* 0x0000002400cc7947 */ /* 0x000fec0003800000 */
.L_x_1428:
[----:B------:R-:W-:Y:S01]  /*ead0*/  ISETP.LT.AND P0, PT, RZ, UR33, PT ;  /* 0x00000021ff007c0c */ /* 0x000fe2000bf01270 */
[----:B------:R-:W-:-:S12]  /*eae0*/  BRA.U !UP3, `(.L_x_1437) ;  /* 0x000000010b447547 */ /* 0x000fd8000b800000 */
[----:B012---:R-:W-:Y:S02]  /*eaf0*/  MOV R180, UR8 ;  /* 0x0000000800b47c02 */ /* 0x007fe40008000f00 */
        /* <DEDUP_REMOVED lines=16> */
.L_x_1437:
[----:B------:R-:W-:Y:S05]  /*ec00*/  BRA.U !UP3, `(.L_x_1438) ;  /* 0x000000010b507547 */ /* 0x000fea000b800000 */
[----:B------:R-:W3:Y:S01]  /*ec10*/  LDL R185, [R1+0x14] ;  /* 0x0000140001b97983 */ /* 0x000ee20000100800 */
[----:B012---:R-:W-:Y:S01]  /*ec20*/  MOV R180, UR8 ;  /* 0x0000000800b47c02 */ /* 0x007fe20008000f00 */
        /* <DEDUP_REMOVED lines=14> */
[----:B---3--:R-:W-:-:S05]  /*ed10*/  @P6 SHF.L.U32 R184, R185, 0x10, RZ ;  /* 0x00000010b9b86819 */ /* 0x008fca00000006ff */
[----:B------:R-:W-:-:S05]  /*ed20*/  @P6 FMUL.FTZ R181, R184, R180 ;  /* 0x000000b4b8b56220 */ /* 0x000fca0000410000 */
[----:B------:R-:W-:-:S04]  /*ed30*/  F2FP.BF16.F32.PACK_AB R181, RZ, R181 ;  /* 0x000000b5ffb5723e */ /* 0x000fc800000010ff */
[----:B------:R-:W-:-:S07]  /*ed40*/  PRMT R152, R152, 0x5410, R181 ;  /* 0x0000541098987816 */ /* 0x000fce00000000b5 */
.L_x_1438:
[----:B------:R-:W-:Y:S05]  /*ed50*/  BRA.U !UP3, `(.L_x_1439) ;  /* 0x000000010b447547 */ /* 0x000fea000b800000 */
[----:B012---:R-:W-:Y:S01]  /*ed60*/  IMAD.U32 R180, RZ, RZ, UR8 ;  /* 0x00000008ffb47e24 */ /* 0x007fe2000f8e00ff */
        /* <DEDUP_REMOVED lines=16> */
.L_x_1439:
[----:B------:R-:W-:Y:S05]  /*ee70*/  BRA.U !UP3, `(.L_x_1440) ;  /* 0x000000010b507547 */ /* 0x000fea000b800000 */
[----:B------:R-:W3:Y:S01]  /*ee80*/  LDL R185, [R1+0x18] ;  /* 0x0000180001b97983 */ /* 0x000ee20000100800 */
[----:B012---:R-:W-:Y:S01]  /*ee90*/  MOV R180, UR8 ;  /* 0x0000000800b47c02 */ /* 0x007fe20008000f00 */
[----:B------:R-:W-:Y:S01]  /*eea0*/  HFMA2 R184, -RZ, RZ, 0, 0 ;  /* 0x00000000ffb87431 */ /* 0x000fe200000001ff */
[----:B-----5:R-:W-:Y:S02]  /*eeb0*/  PRMT R181, R173, 0x7632, R181 ;  /* 0x00007632adb57816 */ /* 0x020fe400000000b5 */
[----:B------:R-:W-:Y:S01]  /*eec0*/  LOP3.LUT P6, RZ, R22, 0xff000000, RZ, 0xc0, !PT ;  /* 0xff00000016ff7812 */ /* 0x000fe200078cc0ff */
[----:B------:R-:W-:Y:S02]  /*eed0*/  @P0 FFMA.FTZ R180, R223, R180, UR10 ;  /* 0x0000000adfb40e23 */ /* 0x000fe400080100b4 */
        /* <DEDUP_REMOVED lines=14> */
.L_x_1440:
[----:B------:R-:W-:Y:S05]  /*efc0*/  BRA.U !UP3, `(.L_x_1441) ;  /* 0x000000010b447547 */ /* 0x000fea000b800000 */
        /* <DEDUP_REMOVED lines=17> */
.L_x_1441:
[----:B------:R-:W-:Y:S05]  /*f0e0*/  BRA.U !UP3, `(.L_x_1442) ;  /* 0x000000010b507547 */ /* 0x000fea000b800000 */
[----:B------:R-:W3:Y:S01]  /*f0f0*/  LDL R185, [R1+0x1c] ;  /* 0x00001c0001b97983 */ /* 0x000ee20000100800 */
[----:B012---:R-:W-:Y:S01]  /*f100*/  MOV R180, UR8 ;  /* 0x0000000800b47c02 */ /* 0x007fe20008000f00 */
[----:B------:R-:W-:Y:S01]  /*f110*/  IMAD.MOV.U32 R184, RZ, RZ, RZ ;  /* 0x000000ffffb87224 */ /* 0x000fe200078e00ff */
        /* <DEDUP_REMOVED lines=17> */
.L_x_1442:
        /* <DEDUP_REMOVED lines=14> */
[----:B------:R-:W-:Y:S02]  /*f310*/  IMAD.MOV.U32 R181, RZ, RZ, RZ ;  /* 0x000000ffffb57224 */ /* 0x000fe400078e00ff */
[----:B------:R-:W-:-:S05]  /*f320*/  @P6 FMUL.FTZ R181, R184, R180 ;  /* 0x000000b4b8b56220 */ /* 0x000fca0000410000 */
[----:B------:R-:W-:-:S04]  /*f330*/  F2FP.BF16.F32.PACK_AB R181, RZ, R181 ;  /* 0x000000b5ffb5723e */ /* 0x000fc800000010ff */
[----:B------:R-:W-:-:S07]  /*f340*/  PRMT R155, R181, 0x7610, R155 ;  /* 0x00007610b59b7816 */ /* 0x000fce000000009b */
.L_x_1443:
[----:B------:R-:W-:Y:S05]  /*f350*/  BRA.U !UP3, `(.L_x_1436) ;  /* 0x0000001d0ba87547 */ /* 0x000fea000b800000 */
[----:B------:R-:W3:Y:S01]  /*f360*/  LDL R185, [R1+0xc0] ;  /* 0x0000c00001b97983 */ /* 0x000ee20000100800 */
[----:B012---:R-:W-:Y:S02]  /*f370*/  MOV R180, UR8 ;  /* 0x0000000800b47c02 */ /* 0x007fe40008000f00 */
[----:B-----5:R-:W-:Y:S02]  /*f380*/  PRMT R181, R175, 0x7632, R181 ;  /* 0x00007632afb57816 */ /* 0x020fe400000000b5 */
[----:B------:R-:W-:Y:S01]  /*f390*/  MOV R184, RZ ;  /* 0x000000ff00b87202 */ /* 0x000fe20000000f00 */
        /* <DEDUP_REMOVED lines=13> */
[----:B---3--:R-:W-:-:S04]  /*f470*/  @P0 IMAD.U32 R184, R185, 0x10000, RZ ;  /* 0x00010000b9b80824 */ /* 0x008fc800078e00ff */
[----:B------:R-:W-:-:S05]  /*f480*/  @P0 FMUL.FTZ R181, R184, R180 ;  /* 0x000000b4b8b50220 */ /* 0x000fca0000410000 */
[----:B------:R-:W-:-:S04]  /*f490*/  F2FP.BF16.F32.PACK_AB R181, RZ, R181 ;  /* 0x000000b5ffb5723e */ /* 0x000fc800000010ff */
[----:B------:R-:W-:Y:S01]  /*f4a0*/  PRMT R155, R155, 0x5410, R181 ;  /* 0x000054109b9b7816 */ /* 0x000fe200000000b5 */
[----:B------:R-:W-:Y:S06]  /*f4b0*/  BRA `(.L_x_1436) ;  /* 0x0000001c00507947 */ /* 0x000fec0003800000 */
.L_x_1427:
        /* <DEDUP_REMOVED lines=12> */
[----:B------:R-:W3:Y:S01]  /*f580*/  @P6 LDC.64 R72, c[0x0][0x408] ;  /* 0x00010200ff486b82 */ /* 0x000ee20000000a00 */
[----:B------:R-:W-:Y:S01]  /*f590*/  @P6 SHF.L.U32 R74, R160, 0x10, RZ ;  /* 0x00000010a04a6819 */ /* 0x000fe200000006ff */
[----:B---3--:R-:W-:-:S04]  /*f5a0*/  @P6 FMUL.FTZ R73, R73, R184 ;  /* 0x000000b849496220 */ /* 0x008fc80000410000 */
[----:B------:R-:W-:Y:S01]  /*f5b0*/  @P6 FMUL.FTZ R72, R73, R72 ;  /* 0x0000004849486220 */ /* 0x000fe20000410000 */
[----:B------:R-:W-:-:S03]  /*f5c0*/  MOV R73, RZ ;  /* 0x000000ff00497202 */ /* 0x000fc60000000f00 */
[----:B------:R-:W-:Y:S01]  /*f5d0*/  @P6 FMUL.FTZ R73, R74, R72 ;  /* 0x000000484a496220 */ /* 0x000fe20000410000 */
[----:B------:R-:W-:-:S03]  /*f5e0*/  @P6 SHF.L.U32 R74, R60, 0x10, RZ ;  /* 0x000000103c4a6819 */ /* 0x000fc600000006ff */
[----:B------:R-:W-:Y:S02]  /*f5f0*/  FADD.FTZ R132, R132, R73 ;  /* 0x0000004984847221 */ /* 0x000fe40000010000 */
[----:B------:R-:W3:Y:S02]  /*f600*/  @P6 LDC.64 R72, c[0x0][0x408] ;  /* 0x00010200ff486b82 */ /* 0x000ee40000000a00 */
[----:B---3--:R-:W-:-:S04]  /*f610*/  @P6 FMUL.FTZ R73, R73, R184 ;  /* 0x000000b849496220 */ /* 0x008fc80000410000 */
[----:B------:R-:W-:Y:S01]  /*f620*/  @P6 FMUL.FTZ R72, R73, R72 ;  /* 0x0000004849486220 */ /* 0x000fe20000410000 */
[----:B------:R-:W-:-:S03]  /*f630*/  HFMA2 R73, -RZ, RZ, 0, 0 ;  /* 0x00000000ff497431 */ /* 0x000fc600000001ff */
[----:B------:R-:W-:-:S05]  /*f640*/  @P6 FMUL.FTZ R73, R74, R72 ;  /* 0x000000484a496220 */ /* 0x000fca0000410000 */
[----:B------:R-:W-:-:S04]  /*f650*/  F2FP.BF16.F32.PACK_AB R73, RZ, R73 ;  /* 0x00000049ff49723e */ /* 0x000fc800000010ff */
[----:B012---:R-:W-:-:S07]  /*f660*/  PRMT R152, R73, 0x7610, R152 ;  /* 0x0000761049987816 */ /* 0x007fce0000000098 */
.L_x_1445:
[----:B------:R-:W-:-:S05]  /*f670*/  MOV R72, UR8 ;  /* 0x0000000800487c02 */ /* 0x000fca0008000f00 */
[----:B------:R-:W-:-:S04]  /*f680*/  FFMA.FTZ R72, R224, R72, UR10 ;  /* 0x0000000ae0487e23 */ /* 0x000fc80008010048 */
[----:B------:R-:W-:-:S04]  /*f690*/  FADD.FTZ R72, R242, -R72 ;  /* 0x80000048f2487221 */ /* 0x000fc80000010000 */
[----:B------:R-:W-:-:S05]  /*f6a0*/  FMUL.FTZ R72, R72, UR32 ;  /* 0x0000002048487c20 */ /* 0x000fca0008410000 */
[----:B012---:R-:W-:Y:S01]  /*f6b0*/  FSEL R181, R72, RZ, P0 ;  /* 0x000000ff48b57208 */ /* 0x007fe20000000000 */
[----:B------:R-:W-:Y:S06]  /*f6c0*/  BRA.U !UP3, `(.L_x_1446) ;  /* 0x000000010b487547 */ /* 0x000fec000b800000 */
[----:B------:R-:W2:Y:S01]  /*f6d0*/  LDL R75, [R1+0x14] ;  /* 0x00001400014b7983 */ /* 0x000ea20000100800 */
[----:B-----5:R-:W-:Y:S02]  /*f6e0*/  LOP3.LUT P6, RZ, R22, 0xff00, RZ, 0xc0, !PT ;  /* 0x0000ff0016ff7812 */ /* 0x020fe400078cc0ff */
[----:B------:R-:W-:-:S11]  /*f6f0*/  MOV R74, RZ ;  /* 0x000000ff004a7202 */ /* 0x000fd60000000f00 */
        /* <DEDUP_REMOVED lines=15> */
.L_x_1446:
        /* <DEDUP_REMOVED lines=22> */
.L_x_1447:
        /* <DEDUP_REMOVED lines=24> */
.L_x_1448:
[----:B------:R-:W-:-:S04]  /*fad0*/  IMAD.U32 R72, RZ, RZ, UR8 ;  /* 0x00000008ff487e24 */ /* 0x000fc8000f8e00ff */
        /* <DEDUP_REMOVED lines=21> */
.L_x_1449:
        /* <DEDUP_REMOVED lines=8> */
[----:B------:R-:W-:-:S12]  /*fcb0*/  IMAD.MOV.U32 R186, RZ, RZ, RZ ;  /* 0x000000ffffba7224 */ /* 0x000fd800078e00ff */
        /* <DEDUP_REMOVED lines=15> */
.L_x_1450:
        /* <DEDUP_REMOVED lines=30> */
.L_x_1451:
        /* <DEDUP_REMOVED lines=22> */
.L_x_1444:
[----:B------:R-:W-:Y:S05]  /*100f0*/  BRA.U !UP3, `(.L_x_1452) ;  /* 0x000000010b807547 */ /* 0x000fea000b800000 */
[----:B-----5:R-:W-:Y:S01]  /*10100*/  LOP3.LUT P0, RZ, R22, 0xff, RZ, 0xc0, !PT ;  /* 0x000000ff16ff7812 */ /* 0x020fe2000780c0ff */
[----:B------:R-:W-:Y:S01]  /*10110*/  BSSY.RECONVERGENT B1, `(.L_x_1453) ;  /* 0x000000d000017945 */ /* 0x000fe20003800200 */
[----:B012---:R-:W-:-:S11]  /*10120*/  HFMA2 R180, -RZ, RZ, 0, 0 ;  /* 0x00000000ffb47431 */ /* 0x007fd600000001ff */
        /* <DEDUP_REMOVED lines=11> */
.L_x_1454:
[----:B------:R-:W-:Y:S05]  /*101e0*/  BSYNC.RECONVERGENT B1 ;  /* 0x0000000000017941 */ /* 0x000fea0003800200 */
.L_x_1453:
        /* <DEDUP_REMOVED lines=14> */
.L_x_1456:
[----:B------:R-:W-:Y:S05]  /*102d0*/  BSYNC.RECONVERGENT B1 ;  /* 0x0000000000017941 */ /* 0x000fea0003800200 */
.L_x_1455:
[----:B------:R-:W-:-:S04]  /*102e0*/  F2FP.BF16.F32.PACK_AB R180, RZ, R180 ;  /* 0x000000b4ffb4723e */ /* 0x000fc800000010ff */
[----:B------:R-:W-:-:S07]  /*102f0*/  PRMT R152, R180, 0x7610, R152 ;  /* 0x00007610b4987816 */ /* 0x000fce0000000098 */
.L_x_1452:
[----:B------:R-:W-:Y:S05]  /*10300*/  BRA.U !UP3, `(.L_x_1457) ;  /* 0x000000010b887547 */ /* 0x000fea000b800000 */
[----:B-----5:R-:W-:Y:S01]  /*10310*/  LOP3.LUT P0, RZ, R22, 0xff00, RZ, 0xc0, !PT ;  /* 0x0000ff0016ff7812 */ /* 0x020fe2000780c0ff */
[----:B------:R-:W-:Y:S01]  /*10320*/  BSSY.RECONVERGENT B1, `(.L_x_1458) ;  /* 0x000000e000017945 */ /* 0x000fe20003800200 */
[----:B012---:R-:W-:-:S11]  /*10330*/  HFMA2 R180, -RZ, RZ, 0, 0 ;  /* 0x00000000ffb47431 */ /* 0x007fd600000001ff */
        /* <DEDUP_REMOVED lines=12> */
.L_x_1459:
[----:B------:R-:W-:Y:S05]  /*10400*/  BSYNC.RECONVERGENT B1 ;  /* 0x0000000000017941 */ /* 0x000fea0003800200 */
.L_x_1458:
        /* <DEDUP_REMOVED lines=15> */
.L_x_1461:
[----:B------:R-:W-:Y:S05]  /*10500*/  BSYNC.RECONVERGENT B1 ;  /* 0x0000000000017941 */ /* 0x000fea0003800200 */
.L_x_1460:
[----:B------:R-:W-:-:S04]  /*10510*/  F2FP.BF16.F32.PACK_AB R180, RZ, R180 ;  /* 0x000000b4ffb4723e */ /* 0x000fc800000010ff */
[----:B------:R-:W-:-:S07]  /*10520*/  PRMT R152, R152, 0x5410, R180 ;  /* 0x0000541098987816 */ /* 0x000fce00000000b4 */
.L_x_1457:
[----:B------:R-:W-:Y:S05]  /*10530*/  BRA.U !UP3, `(.L_x_1462) ;  /* 0x000000010b807547 */ /* 0x000fea000b800000 */
[----:B-----5:R-:W-:Y:S01]  /*10540*/  LOP3.LUT P0, RZ, R22, 0xff0000, RZ, 0xc0, !PT ;  /* 0x00ff000016ff7812 */ /* 0x020fe2000780c0ff */
[----:B------:R-:W-:Y:S01]  /*10550*/  BSSY.RECONVERGENT B1, `(.L_x_1463) ;  /* 0x000000d000017945 */ /* 0x000fe20003800200 */
[----:B012---:R-:W-:-:S11]  /*10560*/  HFMA2 R180, -RZ, RZ, 0, 0 ;  /* 0x00000000ffb47431 */ /* 0x007fd600000001ff */
        /* <DEDUP_REMOVED lines=11> */
.L_x_1464:
[----:B------:R-:W-:Y:S05]  /*10620*/  BSYNC.RECONVERGENT B1 ;  /* 0x0000000000017941 */ /* 0x000fea0003800200 */
.L_x_1463:
        /* <DEDUP_REMOVED lines=14> */
.L_x_1466:
[----:B------:R-:W-:Y:S05]  /*10710*/  BSYNC.RECONVERGENT B1 ;  /* 0x0000000000017941 */ /* 0x000fea0003800200 */
.L_x_1465:
[----:B------:R-:W-:-:S04]  /*10720*/  F2FP.BF16.F32.PACK_AB R180, RZ, R180 ;  /* 0x000000b4ffb4723e */ /* 0x000fc800000010ff */
[----:B------:R-:W-:-:S07]  /*10730*/  PRMT R153, R180, 0x7610, R153 ;  /* 0x00007610b4997816 */ /* 0x000fce0000000099 */
.L_x_1462:
[----:B------:R-:W-:Y:S05]  /*10740*/  BRA.U !UP3, `(.L_x_1467) ;  /* 0x000000010b887547 */ /* 0x000fea000b800000 */
[----:B-----5:R-:W-:Y:S01]  /*10750*/  LOP3.LUT P0, RZ, R22, 0xff000000, RZ, 0xc0, !PT ;  /* 0xff00000016ff7812 */ /* 0x020fe2000780c0ff */
[----:B------:R-:W-:Y:S01]  /*10760*/  BSSY.RECONVERGENT B1, `(.L_x_1468) ;  /* 0x000000e000017945 */ /* 0x000fe20003800200 */
[----:B012---:R-:W-:-:S11]  /*10770*/  MOV R180, RZ ;  /* 0x000000ff00b47202 */ /* 0x007fd60000000f00 */
        /* <DEDUP_REMOVED lines=12> */
.L_x_1469:
[----:B------:R-:W-:Y:S05]  /*10840*/  BSYNC.RECONVERGENT B1 ;  /* 0x0000000000017941 */ /* 0x000fea0003800200 */
.L_x_1468:
        /* <DEDUP_REMOVED lines=15> */
.L_x_1471:
[----:B------:R-:W-:Y:S05]  /*10940*/  BSYNC.RECONVERGENT B1 ;  /* 0x0000000000017941 */ /* 0x000fea0003800200 */
.L_x_1470:
[----:B------:R-:W-:-:S04]  /*10950*/  F2FP.BF16.F32.PACK_AB R180, RZ, R180 ;  /* 0x000000b4ffb4723e */ /* 0x000fc800000010ff */
[----:B------:R-:W-:-:S07]  /*10960*/  PRMT R153, R153, 0x5410, R180 ;  /* 0x0000541099997816 */ /* 0x000fce00000000b4 */
.L_x_1467:
[----:B------:R-:W-:Y:S05]  /*10970*/  BRA.U !UP3, `(.L_x_1472) ;  /* 0x000000010b807547 */ /* 0x000fea000b800000 */
[----:B-----5:R-:W-:Y:S01]  /*10980*/  LOP3.LUT P0, RZ, R23, 0xff, RZ, 0xc0, !PT ;  /* 0x000000ff17ff7812 */ /* 0x020fe2000780c0ff */
[----:B------:R-:W-:Y:S01]  /*10990*/  BSSY.RECONVERGENT B1, `(.L_x_1473) ;  /* 0x000000d000017945 */ /* 0x000fe20003800200 */
[----:B012---:R-:W-:-:S11]  /*109a0*/  MOV R180, RZ ;  /* 0x000000ff00b47202 */ /* 0x007fd60000000f00 */
        /* <DEDUP_REMOVED lines=11> */
.L_x_1474:
[----:B------:R-:W-:Y:S05]  /*10a60*/  BSYNC.RECONVERGENT B1 ;  /* 0x0000000000017941 */ /* 0x000fea0003800200 */
.L_x_1473:
        /* <DEDUP_REMOVED lines=14> */
.L_x_1476:
[----:B------:R-:W-:Y:S05]  /*10b50*/  BSYNC.RECONVERGENT B1 ;  /* 0x0000000000017941 */ /* 0x000fea0003800200 */
.L_x_1475:
[----:B------:R-:W-:-:S04]  /*10b60*/  F2FP.BF16.F32.PACK_AB R180, RZ, R180 ;  /* 0x000000b4ffb4723e */ /* 0x000fc800000010ff */
[----:B------:R-:W-:-:S07]  /*10b70*/  PRMT R154, R180, 0x7610, R154 ;  /* 0x00007610b49a7816 */ /* 0x000fce000000009a */
.L_x_1472:
        /* <DEDUP_REMOVED lines=16> */
.L_x_1479:
[----:B------:R-:W-:Y:S05]  /*10c80*/  BSYNC.RECONVERGENT B1 ;  /* 0x0000000000017941 */ /* 0x000fea0003800200 */
.L_x_1478:
        /* <DEDUP_REMOVED lines=15> */
.L_x_1481:
[----:B------:R-:W-:Y:S05]  /*10d80*/  BSYNC.RECONVERGENT B1 ;  /* 0x0000000000017941 */ /* 0x000fea0003800200 */
.L_x_1480:
[----:B------:R-:W-:-:S04]  /*10d90*/  F2FP.BF16.F32.PACK_AB R180, RZ, R180 ;  /* 0x000000b4ffb4723e */ /* 0x000fc800000010ff */
[----:B------:R-:W-:-:S07]  /*10da0*/  PRMT R154, R154, 0x5410, R180 ;  /* 0x000054109a9a7816 */ /* 0x000fce00000000b4 */
.L_x_1477:
[----:B------:R-:W-:Y:S05]  /*10db0*/  BRA.U !UP3, `(.L_x_1482) ;  /* 0x000000010b807547 */ /* 0x000fea000b800000 */
[----:B-----5:R-:W-:Y:S01]  /*10dc0*/  LOP3.LUT P0, RZ, R23, 0xff0000, RZ, 0xc0, !PT ;  /* 0x00ff000017ff7812 */ /* 0x020fe2000780c0ff */
[----:B------:R-:W-:Y:S01]  /*10dd0*/  BSSY.RECONVERGENT B1, `(.L_x_1483) ;  /* 0x000000d000017945 */ /* 0x000fe20003800200 */
[----:B012---:R-:W-:-:S11]  /*10de0*/  IMAD.MOV.U32 R180, RZ, RZ, RZ ;  /* 0x000000ffffb47224 */ /* 0x007fd600078e00ff */
        /* <DEDUP_REMOVED lines=11> */
.L_x_1484:
[----:B------:R-:W-:Y:S05]  /*10ea0*/  BSYNC.RECONVERGENT B1 ;  /* 0x0000000000017941 */ /* 0x000fea0003800200 */
.L_x_1483:
        /* <DEDUP_REMOVED lines=14> */
.L_x_1486:
[----:B------:R-:W-:Y:S05]  /*10f90*/  BSYNC.RECONVERGENT B1 ;  /* 0x0000000000017941 */ /* 0x000fea0003800200 */
.L_x_1485:
[----:B------:R-:W-:-:S04]  /*10fa0*/  F2FP.BF16.F32.PACK_AB R180, RZ, R180 ;  /* 0x000000b4ffb4723e */ /* 0x000fc800000010ff */
[----:B------:R-:W-:-:S07]  /*10fb0*/  PRMT R155, R180, 0x7610, R155 ;  /* 0x00007610b49b7816 */ /* 0x000fce000000009b */
.L_x_1482:
[----:B------:R-:W-:Y:S05]  /*10fc0*/  BRA.U !UP3, `(.L_x_1436) ;  /* 0x000000010b8c7547 */ /* 0x000fea000b800000 */
[----:B-----5:R-:W-:Y:S01]  /*10fd0*/  ISETP.GE.U32.AND P0, PT, R22, RZ, PT ;  /* 0x000000ff1600720c */ /* 0x020fe20003f06070 */
[----:B------:R-:W-:Y:S01]  /*10fe0*/  BSSY.RECONVERGENT B1, `(.L_x_1487) ;  /* 0x000000f000017945 */ /* 0x000fe20003800200 */
[----:B012---:R-:W-:Y:S02]  /*10ff0*/  HFMA2 R180, -RZ, RZ, 0, 0 ;  /* 0x00000000ffb47431 */ /* 0x007fe400000001ff */
        /* <DEDUP_REMOVED lines=13> */
.L_x_1488:
[----:B------:R-:W-:Y:S05]  /*110d0*/  BSYNC.RECONVERGENT B1 ;  /* 0x0000000000017941 */ /* 0x000fea0003800200 */
.L_x_1487:
        /* <DEDUP_REMOVED lines=15> */
.L_x_1490:
[----:B------:R-:W-:Y:S05]  /*111d0*/  BSYNC.RECONVERGENT B1 ;  /* 0x0000000000017941 */ /* 0x000fea0003800200 */
.L_x_1489:
[----:B------:R-:W-:-:S04]  /*111e0*/  F2FP.BF16.F32.PACK_AB R180, RZ, R180 ;  /* 0x000000b4ffb4723e */ /* 0x000fc800000010ff */
[----:B------:R-:W-:-:S07]  /*111f0*/  PRMT R155, R155, 0x5410, R180 ;  /* 0x000054109b9b7816 */ /* 0x000fce00000000b4 */
.L_x_1436:
[----:B012---:R-:W0:Y:S01]  /*11200*/  @P5 LDC.64 R180, c[0x0][0x478] ;  /* 0x00011e00ffb45b82 */ /* 0x007e220000000a00 */
[----:B------:R-:W1:Y:S01]  /*11210*/  @UP3 LDCU.64 UR6, c[0x0][0x468] ;  /* 0x00008d00ff0637ac */ /* 0x000e620008000a00 */
[----:B------:R-:W-:Y:S01]  /*11220*/  PLOP3.LUT P0, PT, PT, PT, UP3, 0x80, 0x8 ;  /* 0x000000000008781c */ /* 0x000fe20003f0f038 */
[----:B0-----:R-:W-:-:S04]  /*11230*/  @P5 IMAD.WIDE.U32 R180, R183, 0x10, R180 ;  /* 0x00000010b7b45825 */ /* 0x001fc800078e00b4 */
[----:B------:R-:W-:Y:S01]  /*11240*/  VIADD R183, R183, 0x80 ;  /* 0x00000080b7b77836 */ /* 0x000fe20000000000 */
[----:B------:R0:W-:Y:S01]  /*11250*/  @P5 STG.E.128 desc[UR20][R180.64], R72 ;  /* 0x00000048b4005986 */ /* 0x0001e2000c101d14 */
[----:B------:R-:W-:Y:S02]  /*11260*/  PLOP3.LUT P5, PT, PT, PT, UP3, 0x80, 0x8 ;  /* 0x000000000008781c */ /* 0x000fe40003faf038 */
[----:B0-----:R-:W-:-:S05]  /*11270*/  MOV R180, 0x10 ;  /* 0x0000001000b47802 */ /* 0x001fca0000000f00 */
[C---:B-1----:R-:W-:Y:S01]  /*11280*/  @P0 IMAD.WIDE.U32 R180, R182.reuse, R180, UR6 ;  /* 0x00000006b6b40e25 */ /* 0x042fe2000f8e00b4 */
[----:B------:R-:W-:-:S05]  /*11290*/  IADD3 R182, PT, PT, R182, 0x80, RZ ;  /* 0x00000080b6b67810 */ /* 0x000fca0007ffe0ff */
[----:B------:R3:W-:Y:S02]  /*112a0*/  @P5 STG.E.128 desc[UR20][R180.64], R152 ;  /* 0x00000098b4005986 */ /* 0x0007e4000c101d14 */
.L_x_1425:
[----:B------:R-:W-:Y:S05]  /*112b0*/  BSYNC.RECONVERGENT B0 ;  /* 0x0000000000007941 */ /* 0x000fea0003800200 */
.L_x_1424:
[----:B0123--:R-:W2:Y:S01]  /*112c0*/  LDL R180, [R1+0xf4] ;  /* 0x0000f40001b47983 */ /* 0x00fea20000100800 */
[----:B------:R-:W-:Y:S01]  /*112d0*/  BSSY.RECONVERGENT B0, `(.L_x_1491) ;  /* 0x000031c000007945 */ /* 0x000fe20003800200 */
[----:B--2---:R-:W-:-:S13]  /*112e0*/  ISETP.NE.AND P0, PT, R180, RZ, PT ;  /* 0x000000ffb400720c */ /* 0x004fda0003f05270 */
[----:B------:R-:W-:Y:S05]  /*112f0*/  @!P0 BRA `(.L_x_1492) ;  /* 0x0000003000648947 */ /* 0x000fea0003800000 */
[----:B------:R-:W-:-:S04]  /*11300*/  UISETP.NE.U32.AND UP0, UPT, UR24, URZ, UPT ;  /* 0x000000ff1800728c */ /* 0x000fc8000bf05070 */
[----:B------:R-:W-:Y:S01]  /*11310*/  UISETP.NE.AND.EX UP0, UPT, UR25, URZ, UPT, UP0 ;  /* 0x000000ff1900728c */ /* 0x000fe2000bf05300 */
[----:B------:R-:W-:Y:S10]  /*11320*/  BRA.U !UP3, `(.L_x_1493) ;  /* 0x000000010b0c7547 */ /* 0x000ff4000b800000 */
[----:B-----5:R-:W0:Y:S02]  /*11330*/  LDC.64 R160, c[0x0][0x390] ;  /* 0x0000e400ffa07b82 */ /* 0x020e240000000a00 */
[----:B0-----:R-:W-:-:S06]  /*11340*/  IMAD.WIDE.U32 R160, R182, 0x10, R160 ;  /* 0x00000010b6a07825 */ /* 0x001fcc00078e00a0 */
[----:B------:R-:W5:Y:S02]  /*11350*/  LDG.E.128 R160, desc[UR20][R160.64] ;  /* 0x00000014a0a07981 */ /* 0x000f64000c1e1d00 */
.L_x_1493:
[----:B------:R-:W-:Y:S05]  /*11360*/  BRA.U !UP0, `(.L_x_1494) ;  /* 0x0000001508187547 */ /* 0x000fea000b800000 */
[----:B------:R-:W-:Y:S01]  /*11370*/  UISETP.NE.U32.AND UP0, UPT, UR26, URZ, UPT ;  /* 0x000000ff1a00728c */ /* 0x000fe2000bf05070 */
[----:B------:R-:W-:Y:S02]  /*11380*/  PRMT R180, R71, 0x7632, R180 ;  /* 0x0000763247b47816 */ /* 0x000fe400000000b4 */
[----:B------:R-:W-:Y:S01]  /*11390*/  PRMT R181, R70, 0x7632, R181 ;  /* 0x0000763246b57816 */ /* 0x000fe200000000b5 */
[----:B------:R-:W-:Y:S01]  /*113a0*/  UISETP.NE.AND.EX UP0, UPT, UR27, URZ, UPT, UP0 ;  /* 0x000000ff1b00728c */ /* 0x000fe2000bf05300 */
[----:B------:R-:W-:Y:S02]  /*113b0*/  PRMT R184, R69, 0x7632, R184 ;  /* 0x0000763245b87816 */ /* 0x000fe400000000b8 */
[----:B------:R-:W-:-:S03]  /*113c0*/  PRMT R185, R68, 0x7632, R185 ;  /* 0x0000763244b97816 */ /* 0x000fc600000000b9 */
[----:B------:R-:W-:-:S13]  /*113d0*/  PLOP3.LUT P0, PT, PT, PT, UP0, 0x80, 0x8 ;  /* 0x000000000008781c */ /* 0x000fda0003f0f008 */
[----:B------:R-:W-:Y:S05]  /*113e0*/  @!P0 BRA `(.L_x_1495) ;  /* 0x0000000800848947 */ /* 0x000fea0003800000 */
[----:B------:R-:W-:Y:S02]  /*113f0*/  ISETP.LT.AND P5, PT, RZ, UR33, PT ;  /* 0x00000021ff007c0c */ /* 0x000fe4000bfa1270 */
[----:B------:R-:W-:Y:S02]  /*11400*/  MOV R72, UR8 ;  /* 0x0000000800487c02 */ /* 0x000fe40008000f00 */
[----:B-----5:R-:W-:-:S09]  /*11410*/  SHF.L.U32 R75, R176, 0x10, RZ ;  /* 0x00000010b04b7819 */ /* 0x020fd200000006ff */
[----:B------:R-:W-:-:S04]  /*11420*/  @P5 FFMA.FTZ R72, R12, R72, UR10 ;  /* 0x0000000a0c485e23 */ /* 0x000fc80008010048 */
[----:B------:R-:W-:-:S04]  /*11430*/  @P5 FADD.FTZ R72, R13, -R72 ;  /* 0x800000480d485221 */ /* 0x000fc80000010000 */
        /* <DEDUP_REMOVED lines=14> */
.L_x_1496:
[----:B------:R-:W-:Y:S01]  /*11520*/  IMAD.U32 R73, RZ, RZ, UR8 ;  /* 0x00000008ff497e24 */ /* 0x000fe2000f8e00ff */
[----:B------:R-:W-:-:S03]  /*11530*/  PRMT R72, R176, 0x7632, R72 ;  /* 0x00007632b0487816 */ /* 0x000fc60000000048 */
[----:B------:R-:W-:Y:S01]  /*11540*/  @P5 FFMA.FTZ R73, R239, R73, UR10 ;  /* 0x0000000aef495e23 */ /* 0x000fe20008010049 */
[----:B------:R-:W-:-:S03]  /*11550*/  SHF.L.U32 R72, R72, 0x10, RZ ;  /* 0x0000001048487819 */ /* 0x000fc600000006ff */
[----:B------:R-:W-:-:S04]  /*11560*/  @P5 FADD.FTZ R73, R238, -R73 ;  /* 0x80000049ee495221 */ /* 0x000fc80000010000 */
[----:B------:R-:W-:Y:S01]  /*11570*/  @P5 FFMA.FTZ R72, R73, UR32, R72 ;  /* 0x0000002049485c23 */ /* 0x000fe20008010048 */
[----:B------:R-:W-:Y:S06]  /*11580*/  BRA.U !UP3, `(.L_x_1497) ;  /* 0x000000010b347547 */ /* 0x000fec000b800000 */
[----:B------:R-:W-:Y:S01]  /*11590*/  LOP3.LUT P6, RZ, R190, 0xff00, RZ, 0xc0, !PT ;  /* 0x0000ff00beff7812 */ /* 0x000fe200078cc0ff */
[----:B------:R-:W-:Y:S01]  /*115a0*/  FMUL.FTZ R73, R72, UR23 ;  /* 0x0000001748497c20 */ /* 0x000fe20008410000 */
[----:B------:R-:W-:-:S03]  /*115b0*/  HFMA2 R186, -RZ, RZ, 0, 0 ;  /* 0x00000000ffba7431 */ /* 0x000fc600000001ff */
[----:B------:R-:W-:-:S08]  /*115c0*/  FMUL.FTZ R73, R73, UR22 ;  /* 0x0000001649497c20 */ /* 0x000fd00008410000 */
[----:B------:R-:W-:-:S04]  /*115d0*/  @P6 PRMT R74, R160, 0x7632, R74 ;  /* 0x00007632a04a6816 */ /* 0x000fc8000000004a */
[----:B------:R-:W-:-:S05]  /*115e0*/  @P6 SHF.L.U32 R74, R74, 0x10, RZ ;  /* 0x000000104a4a6819 */ /* 0x000fca00000006ff */
[----:B------:R-:W-:Y:S01]  /*115f0*/  @P6 FMUL.FTZ R186, R73, R74 ;  /* 0x0000004a49ba6220 */ /* 0x000fe20000410000 */
[----:B------:R-:W-:Y:S02]  /*11600*/  @P6 SHF.L.U32 R74, R185, 0x10, RZ ;  /* 0x00000010b94a6819 */ /* 0x000fe400000006ff */
[----:B------:R-:W-:Y:S01]  /*11610*/  MOV R185, RZ ;  /* 0x000000ff00b97202 */ /* 0x000fe20000000f00 */
[----:B------:R-:W-:Y:S02]  /*11620*/  FADD.FTZ R141, R141, R186 ;  /* 0x000000ba8d8d7221 */ /* 0x000fe40000010000 */
[----:B------:R-:W-:-:S05]  /*11630*/  @P6 FMUL.FTZ R185, R73, R74 ;  /* 0x0000004a49b96220 */ /* 0x000fca0000410000 */
[----:B------:R-:W-:-:S04]  /*11640*/  F2FP.BF16.F32.PACK_AB R73, RZ, R185 ;  /* 0x000000b9ff49723e */ /* 0x000fc800000010ff */
[----:B------:R-:W-:-:S07]  /*11650*/  PRMT R152, R152, 0x5410, R73 ;  /* 0x0000541098987816 */ /* 0x000fce0000000049 */
.L_x_1497:
        /* <DEDUP_REMOVED lines=18> */
.L_x_1498:
[----:B------:R-:W-:Y:S02]  /*11780*/  MOV R74, UR8 ;  /* 0x00000008004a7c02 */ /* 0x000fe40008000f00 */
        /* <DEDUP_REMOVED lines=10> */
[----:B------:R-:W-:Y:S02]  /*11830*/  @P6 PRMT R186, R161, 0x7632, R186 ;  /* 0x00007632a1ba6816 */ /* 0x000fe400000000ba */
[----:B------:R-:W-:-:S03]  /*11840*/  @P6 SHF.L.U32 R184, R184, 0x10, RZ ;  /* 0x00000010b8b86819 */ /* 0x000fc600000006ff */
[----:B------:R-:W-:-:S04]  /*11850*/  @P6 IMAD.U32 R186, R186, 0x10000, RZ ;  /* 0x00010000baba6824 */ /* 0x000fc800078e00ff */
[C---:B------:R-:W-:Y:S01]  /*11860*/  @P6 FMUL.FTZ R187, R74.reuse, R186 ;  /* 0x000000ba4abb6220 */ /* 0x040fe20000410000 */
[----:B------:R-:W-:Y:S01]  /*11870*/  MOV R186, RZ ;  /* 0x000000ff00ba7202 */ /* 0x000fe20000000f00 */
[----:B------:R-:W-:Y:S02]  /*11880*/  @P6 FMUL.FTZ R186, R74, R184 ;  /* 0x000000b84aba6220 */ /* 0x000fe40000410000 */
[----:B------:R-:W-:-:S03]  /*11890*/  FADD.FTZ R143, R143, R187 ;  /* 0x000000bb8f8f7221 */ /* 0x000fc60000010000 */
[----:B------:R-:W-:-:S04]  /*118a0*/  F2FP.BF16.F32.PACK_AB R74, RZ, R186 ;  /* 0x000000baff4a723e */ /* 0x000fc800000010ff */
[----:B------:R-:W-:-:S07]  /*118b0*/  PRMT R153, R153, 0x5410, R74 ;  /* 0x0000541099997816 */ /* 0x000fce000000004a */
.L_x_1499:
[----:B------:R-:W-:Y:S02]  /*118c0*/  MOV R74, UR8 ;  /* 0x00000008004a7c02 */ /* 0x000fe40008000f00 */
[----:B------:R-:W-:-:S03]  /*118d0*/  SHF.L.U32 R184, R178, 0x10, RZ ;  /* 0x00000010b2b87819 */ /* 0x000fc600000006ff */
        /* <DEDUP_REMOVED lines=8> */
[----:B------:R-:W-:-:S04]  /*11960*/  @P6 IMAD.U32 R187, R162, 0x10000, RZ ;  /* 0x00010000a2bb6824 */ /* 0x000fc800078e00ff */
[----:B------:R-:W-:Y:S01]  /*11970*/  @P6 FMUL.FTZ R186, R187, R74 ;  /* 0x0000004abbba6220 */ /* 0x000fe20000410000 */
[----:B------:R-:W-:-:S03]  /*11980*/  @P6 SHF.L.U32 R187, R70, 0x10, RZ ;  /* 0x0000001046bb6819 */ /* 0x000fc600000006ff */
[----:B------:R-:W-:Y:S01]  /*11990*/  FADD.FTZ R144, R144, R186 ;  /* 0x000000ba90907221 */ /* 0x000fe20000010000 */
[----:B------:R-:W-:Y:S01]  /*119a0*/  MOV R186, RZ ;  /* 0x000000ff00ba7202 */ /* 0x000fe20000000f00 */
[----:B------:R-:W-:-:S05]  /*119b0*/  @P6 FMUL.FTZ R186, R74, R187 ;  /* 0x000000bb4aba6220 */ /* 0x000fca0000410000 */
[----:B------:R-:W-:-:S04]  /*119c0*/  F2FP.BF16.F32.PACK_AB R74, RZ, R186 ;  /* 0x000000baff4a723e */ /* 0x000fc800000010ff */
[----:B------:R-:W-:-:S07]  /*119d0*/  PRMT R154, R74, 0x7610, R154 ;  /* 0x000076104a9a7816 */ /* 0x000fce000000009a */
.L_x_1500:
[----:B------:R-:W-:-:S05]  /*119e0*/  MOV R74, UR8 ;  /* 0x00000008004a7c02 */ /* 0x000fca0008000f00 */
[----:B------:R-:W-:Y:S01]  /*119f0*/  @P5 FFMA.FTZ R186, R235, R74, UR10 ;  /* 0x0000000aebba5e23 */ /* 0x000fe2000801004a */
[----:B------:R-:W-:-:S03]  /*11a00*/  PRMT R74, R178, 0x7632, R74 ;  /* 0x00007632b24a7816 */ /* 0x000fc6000000004a */
        /* <DEDUP_REMOVED lines=8> */
[----:B------:R-:W-:Y:S01]  /*11a90*/  @P6 PRMT R187, R162, 0x7632, R187 ;  /* 0x00007632a2bb6816 */ /* 0x000fe200000000bb */
[----:B------:R-:W-:-:S03]  /*11aa0*/  @P6 IMAD.U32 R181, R181, 0x10000, RZ ;  /* 0x00010000b5b56824 */ /* 0x000fc600078e00ff */
[----:B------:R-:W-:-:S05]  /*11ab0*/  @P6 SHF.L.U32 R187, R187, 0x10, RZ ;  /* 0x00000010bbbb6819 */ /* 0x000fca00000006ff */
[C---:B------:R-:W-:Y:S01]  /*11ac0*/  @P6 FMUL.FTZ R219, R186.reuse, R187 ;  /* 0x000000bbbadb6220 */ /* 0x040fe20000410000 */
[----:B------:R-:W-:Y:S01]  /*11ad0*/  MOV R187, RZ ;  /* 0x000000ff00bb7202 */ /* 0x000fe20000000f00 */
[----:B------:R-:W-:Y:S02]  /*11ae0*/  @P6 FMUL.FTZ R187, R186, R181 ;  /* 0x000000b5babb6220 */ /* 0x000fe40000410000 */
[----:B------:R-:W-:-:S03]  /*11af0*/  FADD.FTZ R145, R145, R219 ;  /* 0x000000db91917221 */ /* 0x000fc60000010000 */
[----:B------:R-:W-:-:S04]  /*11b00*/  F2FP.BF16.F32.PACK_AB R181, RZ, R187 ;  /* 0x000000bbffb5723e */ /* 0x000fc800000010ff */
[----:B------:R-:W-:-:S07]  /*11b10*/  PRMT R154, R154, 0x5410, R181 ;  /* 0x000054109a9a7816 */ /* 0x000fce00000000b5 */
.L_x_1501:
[----:B------:R-:W2:Y:S04]  /*11b20*/  LDL R219, [R1+0x10] ;  /* 0x0000100001db7983 */ /* 0x000ea80000100800 */
[----:B------:R-:W3:Y:S01]  /*11b30*/  LDL R187, [R1+0xc] ;  /* 0x00000c0001bb7983 */ /* 0x000ee20000100800 */
[----:B------:R-:W-:Y:S02]  /*11b40*/  MOV R181, UR8 ;  /* 0x0000000800b57c02 */ /* 0x000fe40008000f00 */
[----:B------:R-:W-:Y:S02]  /*11b50*/  F2FP.BF16.F32.PACK_AB R72, R72, R75 ;  /* 0x0000004b4848723e */ /* 0x000fe400000010ff */
[----:B------:R-:W-:Y:S01]  /*11b60*/  MOV R75, UR8 ;  /* 0x00000008004b7c02 */ /* 0x000fe20008000f00 */
[----:B------:R-:W-:Y:S01]  /*11b70*/  @P5 FFMA.FTZ R181, R212, R181, UR10 ;  /* 0x0000000ad4b55e23 */ /* 0x000fe200080100b5 */
[----:B------:R-:W-:-:S02]  /*11b80*/  F2FP.BF16.F32.PACK_AB R74, R74, R184 ;  /* 0x000000b84a4a723e */ /* 0x000fc400000010ff */
[----:B------:R-:W-:Y:S01]  /*11b90*/  PRMT R184, R179, 0x7632, R184 ;  /* 0x00007632b3b87816 */ /* 0x000fe200000000b8 */
[----:B------:R-:W-:Y:S01]  /*11ba0*/  @P5 FADD.FTZ R186, R213, -R181 ;  /* 0x800000b5d5ba5221 */ /* 0x000fe20000010000 */
[----:B------:R-:W-:Y:S02]  /*11bb0*/  SHF.L.U32 R181, R179, 0x10, RZ ;  /* 0x00000010b3b57819 */ /* 0x000fe400000006ff */
[----:B------:R-:W-:Y:S02]  /*11bc0*/  SHF.L.U32 R184, R184, 0x10, RZ ;  /* 0x00000010b8b87819 */ /* 0x000fe400000006ff */
[----:B------:R-:W-:Y:S01]  /*11bd0*/  F2FP.BF16.F32.PACK_AB R73, R185, R73 ;  /* 0x00000049b949723e */ /* 0x000fe200000010ff */
[----:B------:R-:W-:Y:S01]  /*11be0*/  @P5 FFMA.FTZ R181, R186, UR32, R181 ;  /* 0x00000020bab55c23 */ /* 0x000fe200080100b5 */
[----:B--2---:R-:W-:-:S04]  /*11bf0*/  @P5 FFMA.FTZ R75, R219, R75, UR10 ;  /* 0x0000000adb4b5e23 */ /* 0x004fc8000801004b */
[----:B---3--:R-:W-:-:S04]  /*11c00*/  @P5 FADD.FTZ R75, R187, -R75 ;  /* 0x8000004bbb4b5221 */ /* 0x008fc80000010000 */
        /* <DEDUP_REMOVED lines=14> */
.L_x_1502:
[----:B------:R-:W-:Y:S01]  /*11cf0*/  F2FP.BF16.F32.PACK_AB R75, R184, R181 ;  /* 0x000000b5b84b723e */ /* 0x000fe200000010ff */
[----:B------:R-:W-:Y:S06]  /*11d00*/  BRA.U !UP3, `(.L_x_1503) ;  /* 0x000000250bbc7547 */ /* 0x000fec000b800000 */
[----:B------:R-:W-:Y:S01]  /*11d10*/  ISETP.GE.U32.AND P5, PT, R190, RZ, PT ;  /* 0x000000ffbe00720c */ /* 0x000fe20003fa6070 */
[----:B------:R-:W-:Y:S01]  /*11d20*/  FMUL.FTZ R181, R184, UR23 ;  /* 0x00000017b8b57c20 */ /* 0x000fe20008410000 */
[----:B------:R-:W-:Y:S02]  /*11d30*/  HFMA2 R185, -RZ, RZ, 0, 0 ;  /* 0x00000000ffb97431 */ /* 0x000fe400000001ff */
[----:B------:R-:W-:Y:S01]  /*11d40*/  ISETP.GE.U32.AND.EX P5, PT, R191, 0x1000000, PT, P5 ;  /* 0x01000000bf00780c */ /* 0x000fe20003fa6150 */
[----:B------:R-:W-:-:S12]  /*11d50*/  FMUL.FTZ R181, R181, UR22 ;  /* 0x00000016b5b57c20 */ /* 0x000fd80008410000 */
[----:B------:R-:W-:Y:S02]  /*11d60*/  @P5 PRMT R184, R163, 0x7632, R184 ;  /* 0x00007632a3b85816 */ /* 0x000fe400000000b8 */
[----:B------:R-:W-:Y:S02]  /*11d70*/  @P5 SHF.L.U32 R180, R180, 0x10, RZ ;  /* 0x00000010b4b45819 */ /* 0x000fe400000006ff */
[----:B------:R-:W-:-:S05]  /*11d80*/  @P5 SHF.L.U32 R184, R184, 0x10, RZ ;  /* 0x00000010b8b85819 */ /* 0x000fca00000006ff */
[C---:B------:R-:W-:Y:S01]  /*11d90*/  @P5 FMUL.FTZ R185, R181.reuse, R184 ;  /* 0x000000b8b5b95220 */ /* 0x040fe20000410000 */
[----:B------:R-:W-:Y:S01]  /*11da0*/  MOV R184, RZ ;  /* 0x000000ff00b87202 */ /* 0x000fe20000000f00 */
[----:B------:R-:W-:Y:S02]  /*11db0*/  @P5 FMUL.FTZ R184, R181, R180 ;  /* 0x000000b4b5b85220 */ /* 0x000fe40000410000 */
[----:B------:R-:W-:-:S03]  /*11dc0*/  FADD.FTZ R147, R147, R185 ;  /* 0x000000b993937221 */ /* 0x000fc60000010000 */
[----:B------:R-:W-:-:S04]  /*11dd0*/  F2FP.BF16.F32.PACK_AB R180, RZ, R184 ;  /* 0x000000b8ffb4723e */ /* 0x000fc800000010ff */
[----:B------:R-:W-:Y:S01]  /*11de0*/  PRMT R155, R155, 0x5410, R180 ;  /* 0x000054109b9b7816 */ /* 0x000fe200000000b4 */
[----:B------:R-:W-:Y:S06]  /*11df0*/  BRA `(.L_x_1503) ;  /* 0x0000002400807947 */ /* 0x000fec0003800000 */
.L_x_1495:
[----:B------:R-:W-:Y:S01]  /*11e00*/  ISETP.LT.AND P5, PT, RZ, UR33, PT ;  /* 0x00000021ff007c0c */ /* 0x000fe2000bfa1270 */
[----:B------:R-:W-:-:S12]  /*11e10*/  BRA.U !UP3, `(.L_x_1504) ;  /* 0x000000010b447547 */ /* 0x000fd8000b800000 */
        /* <DEDUP_REMOVED lines=17> */
.L_x_1504:
[----:B------:R-:W-:Y:S05]  /*11f30*/  BRA.U !UP3, `(.L_x_1505) ;  /* 0x000000010b4c7547 */ /* 0x000fea000b800000 */
[----:B------:R-:W-:Y:S01]  /*11f40*/  MOV R186, UR8 ;  /* 0x0000000800ba7c02 */ /* 0x000fe20008000f00 */
[----:B------:R-:W-:Y:S01]  /*11f50*/  HFMA2 R219, -RZ, RZ, 0, 0 ;  /* 0x00000000ffdb7431 */ /* 0x000fe200000001ff */
[----:B-----5:R-:W-:Y:S02]  /*11f60*/  LOP3.LUT P6, RZ, R190, 0xff00, RZ, 0xc0, !PT ;  /* 0x0000ff00beff7812 */ /* 0x020fe400078cc0ff */
[----:B------:R-:W-:Y:S01]  /*11f70*/  PRMT R187, R176, 0x7632, R187 ;  /* 0x00007632b0bb7816 */ /* 0x000fe200000000bb */
[----:B------:R-:W-:-:S04]  /*11f80*/  @P5 FFMA.FTZ R186, R239, R186, UR10 ;  /* 0x0000000aefba5e23 */ /* 0x000fc800080100ba */
[----:B------:R-:W-:Y:S02]  /*11f90*/  IMAD.U32 R187, R187, 0x10000, RZ ;  /* 0x00010000bbbb7824 */ /* 0x000fe400078e00ff */
[----:B------:R-:W-:-:S04]  /*11fa0*/  @P5 FADD.FTZ R186, R238, -R186 ;  /* 0x800000baeeba5221 */ /* 0x000fc80000010000 */
[----:B------:R-:W-:Y:S01]  /*11fb0*/  @P5 FFMA.FTZ R187, R186, UR32, R187 ;  /* 0x00000020babb5c23 */ /* 0x000fe200080100bb */
[----:B------:R-:W-:Y:S02]  /*11fc0*/  @P6 PRMT R186, R160, 0x7632, R186 ;  /* 0x00007632a0ba6816 */ /* 0x000fe400000000ba */
[----:B------:R-:W-:Y:S01]  /*11fd0*/  @P6 SHF.L.U32 R185, R185, 0x10, RZ ;  /* 0x00000010b9b96819 */ /* 0x000fe200000006ff */
[----:B------:R-:W-:Y:S01]  /*11fe0*/  FMUL.FTZ R187, R187, UR23 ;  /* 0x00000017bbbb7c20 */ /* 0x000fe20008410000 */
[----:B------:R-:W-:-:S03]  /*11ff0*/  @P6 SHF.L.U32 R186, R186, 0x10, RZ ;  /* 0x00000010baba6819 */ /* 0x000fc600000006ff */
[----:B------:R-:W-:-:S04]  /*12000*/  FMUL.FTZ R187, R187, UR22 ;  /* 0x00000016bbbb7c20 */ /* 0x000fc80008410000 */
[----:B------:R-:W-:Y:S01]  /*12010*/  @P6 FMUL.FTZ R219, R187, R186 ;  /* 0x000000babbdb6220 */ /* 0x000fe20000410000 */
[----:B------:R-:W-:Y:S01]  /*12020*/  MOV R186, RZ ;  /* 0x000000ff00ba7202 */ /* 0x000fe20000000f00 */
[----:B------:R-:W-:Y:S02]  /*12030*/  @P6 FMUL.FTZ R186, R185, R187 ;  /* 0x000000bbb9ba6220 */ /* 0x000fe40000410000 */
[----:B------:R-:W-:-:S03]  /*12040*/  FADD.FTZ R141, R141, R219 ;  /* 0x000000db8d8d7221 */ /* 0x000fc60000010000 */
[----:B------:R-:W-:-:S04]  /*12050*/  F2FP.BF16.F32.PACK_AB R186, RZ, R186 ;  /* 0x000000baffba723e */ /* 0x000fc800000010ff */
[----:B------:R-:W-:-:S07]  /*12060*/  PRMT R152, R152, 0x5410, R186 ;  /* 0x0000541098987816 */ /* 0x000fce00000000ba */
.L_x_1505:
        /* <DEDUP_REMOVED lines=18> */
.L_x_1506:
[----:B------:R-:W-:Y:S05]  /*12190*/  BRA.U !UP3, `(.L_x_1507) ;  /* 0x000000010b4c7547 */ /* 0x000fea000b800000 */
[----:B------:R-:W-:Y:S01]  /*121a0*/  MOV R185, UR8 ;  /* 0x0000000800b97c02 */ /* 0x000fe20008000f00 */
        /* <DEDUP_REMOVED lines=8> */
[----:B------:R-:W-:Y:S02]  /*12230*/  @P6 PRMT R186, R161, 0x7632, R186 ;  /* 0x00007632a1ba6816 */ /* 0x000fe400000000ba */
[----:B------:R-:W-:Y:S01]  /*12240*/  @P6 SHF.L.U32 R184, R184, 0x10, RZ ;  /* 0x00000010b8b86819 */ /* 0x000fe200000006ff */
[----:B------:R-:W-:Y:S01]  /*12250*/  FMUL.FTZ R185, R185, UR22 ;  /* 0x00000016b9b97c20 */ /* 0x000fe20008410000 */
[----:B------:R-:W-:-:S05]  /*12260*/  @P6 SHF.L.U32 R186, R186, 0x10, RZ ;  /* 0x00000010baba6819 */ /* 0x000fca00000006ff */
[----:B------:R-:W-:Y:S01]  /*12270*/  @P6 FMUL.FTZ R187, R185, R186 ;  /* 0x000000bab9bb6220 */ /* 0x000fe20000410000 */
[----:B------:R-:W-:Y:S01]  /*12280*/  MOV R186, RZ ;  /* 0x000000ff00ba7202 */ /* 0x000fe20000000f00 */
[----:B------:R-:W-:Y:S02]  /*12290*/  @P6 FMUL.FTZ R186, R184, R185 ;  /* 0x000000b9b8ba6220 */ /* 0x000fe40000410000 */
[----:B------:R-:W-:-:S03]  /*122a0*/  FADD.FTZ R143, R143, R187 ;  /* 0x000000bb8f8f7221 */ /* 0x000fc60000010000 */
[----:B------:R-:W-:-:S04]  /*122b0*/  F2FP.BF16.F32.PACK_AB R186, RZ, R186 ;  /* 0x000000baffba723e */ /* 0x000fc800000010ff */
[----:B------:R-:W-:-:S07]  /*122c0*/  PRMT R153, R153, 0x5410, R186 ;  /* 0x0000541099997816 */ /* 0x000fce00000000ba */
.L_x_1507:
        /* <DEDUP_REMOVED lines=18> */
.L_x_1508:
[----:B------:R-:W-:Y:S05]  /*123f0*/  BRA.U !UP3, `(.L_x_1509) ;  /* 0x000000010b4c7547 */ /* 0x000fea000b800000 */
        /* <DEDUP_REMOVED lines=14> */
[----:B------:R-:W-:Y:S02]  /*124e0*/  IMAD.MOV.U32 R185, RZ, RZ, RZ ;  /* 0x000000ffffb97224 */ /* 0x000fe400078e00ff */
[----:B------:R-:W-:Y:S01]  /*124f0*/  @P6 FMUL.FTZ R185, R181, R184 ;  /* 0x000000b8b5b96220 */ /* 0x000fe20000410000 */
[----:B------:R-:W-:-:S04]  /*12500*/  FADD.FTZ R145, R145, R186 ;  /* 0x000000ba91917221 */ /* 0x000fc80000010000 */
[----:B------:R-:W-:-:S04]  /*12510*/  F2FP.BF16.F32.PACK_AB R181, RZ, R185 ;  /* 0x000000b9ffb5723e */ /* 0x000fc800000010ff */
[----:B------:R-:W-:-:S07]  /*12520*/  PRMT R154, R154, 0x5410, R181 ;  /* 0x000054109a9a7816 */ /* 0x000fce00000000b5 */
.L_x_1509:
        /* <DEDUP_REMOVED lines=18> */
.L_x_1510:
[----:B------:R-:W-:Y:S05]  /*12650*/  BRA.U !UP3, `(.L_x_1503) ;  /* 0x0000001d0b687547 */ /* 0x000fea000b800000 */
[----:B------:R-:W2:Y:S04]  /*12660*/  LDL R186, [R1+0x10] ;  /* 0x0000100001ba7983 */ /* 0x000ea80000100800 */
[----:B------:R-:W3:Y:S01]  /*12670*/  LDL R185, [R1+0xc] ;  /* 0x00000c0001b97983 */ /* 0x000ee20000100800 */
[----:B------:R-:W-:Y:S01]  /*12680*/  IMAD.U32 R181, RZ, RZ, UR8 ;  /* 0x00000008ffb57e24 */ /* 0x000fe2000f8e00ff */
[----:B-----5:R-:W-:-:S04]  /*12690*/  PRMT R184, R179, 0x7632, R184 ;  /* 0x00007632b3b87816 */ /* 0x020fc800000000b8 */
[----:B------:R-:W-:Y:S01]  /*126a0*/  SHF.L.U32 R184, R184, 0x10, RZ ;  /* 0x00000010b8b87819 */ /* 0x000fe200000006ff */
[----:B--2---:R-:W-:-:S04]  /*126b0*/  @P5 FFMA.FTZ R181, R186, R181, UR10 ;  /* 0x0000000abab55e23 */ /* 0x004fc800080100b5 */
[----:B---3--:R-:W-:Y:S01]  /*126c0*/  @P5 FADD.FTZ R181, R185, -R181 ;  /* 0x800000b5b9b55221 */ /* 0x008fe20000010000 */
[----:B------:R-:W-:-:S03]  /*126d0*/  HFMA2 R185, -RZ, RZ, 0, 0 ;  /* 0x00000000ffb97431 */ /* 0x000fc600000001ff */
[----:B------:R-:W-:Y:S01]  /*126e0*/  @P5 FFMA.FTZ R184, R181, UR32, R184 ;  /* 0x00000020b5b85c23 */ /* 0x000fe200080100b8 */
[----:B------:R-:W-:-:S03]  /*126f0*/  ISETP.GE.U32.AND P5, PT, R190, RZ, PT ;  /* 0x000000ffbe00720c */ /* 0x000fc60003fa6070 */
[----:B------:R-:W-:Y:S01]  /*12700*/  FMUL.FTZ R184, R184, UR23 ;  /* 0x00000017b8b87c20 */ /* 0x000fe20008410000 */
[----:B------:R-:W-:-:S03]  /*12710*/  ISETP.GE.U32.AND.EX P5, PT, R191, 0x1000000, PT, P5 ;  /* 0x01000000bf00780c */ /* 0x000fc60003fa6150 */
[----:B------:R-:W-:-:S10]  /*12720*/  FMUL.FTZ R184, R184, UR22 ;  /* 0x00000016b8b87c20 */ /* 0x000fd40008410000 */
[----:B------:R-:W-:Y:S02]  /*12730*/  @P5 PRMT R181, R163, 0x7632, R181 ;  /* 0x00007632a3b55816 */ /* 0x000fe400000000b5 */
[----:B------:R-:W-:Y:S02]  /*12740*/  @P5 SHF.L.U32 R180, R180, 0x10, RZ ;  /* 0x00000010b4b45819 */ /* 0x000fe400000006ff */
[----:B------:R-:W-:-:S05]  /*12750*/  @P5 SHF.L.U32 R181, R181, 0x10, RZ ;  /* 0x00000010b5b55819 */ /* 0x000fca00000006ff */
[----:B------:R-:W-:Y:S01]  /*12760*/  @P5 FMUL.FTZ R185, R184, R181 ;  /* 0x000000b5b8b95220 */ /* 0x000fe20000410000 */
[----:B------:R-:W-:Y:S01]  /*12770*/  MOV R181, RZ ;  /* 0x000000ff00b57202 */ /* 0x000fe20000000f00 */
[----:B------:R-:W-:Y:S02]  /*12780*/  @P5 FMUL.FTZ R181, R180, R184 ;  /* 0x000000b8b4b55220 */ /* 0x000fe40000410000 */
[----:B------:R-:W-:-:S03]  /*12790*/  FADD.FTZ R147, R147, R185 ;  /* 0x000000b993937221 */ /* 0x000fc60000010000 */
[----:B------:R-:W-:-:S04]  /*127a0*/  F2FP.BF16.F32.PACK_AB R181, RZ, R181 ;  /* 0x000000b5ffb5723e */ /* 0x000fc800000010ff */
[----:B------:R-:W-:Y:S01]  /*127b0*/  PRMT R155, R155, 0x5410, R181 ;  /* 0x000054109b9b7816 */ /* 0x000fe200000000b5 */
[----:B------:R-:W-:Y:S06]  /*127c0*/  BRA `(.L_x_1503) ;  /* 0x0000001c000c7947 */ /* 0x000fec0003800000 */
.L_x_1494:
        /* <DEDUP_REMOVED lines=31> */
.L_x_1512:
[----:B------:R-:W-:-:S05]  /*129c0*/  MOV R72, UR8 ;  /* 0x0000000800487c02 */ /* 0x000fca0008000f00 */
[----:B------:R-:W-:-:S04]  /*129d0*/  FFMA.FTZ R72, R239, R72, UR10 ;  /* 0x0000000aef487e23 */ /* 0x000fc80008010048 */
[----:B------:R-:W-:-:S04]  /*129e0*/  FADD.FTZ R72, R238, -R72 ;  /* 0x80000048ee487221 */ /* 0x000fc80000010000 */
[----:B------:R-:W-:-:S05]  /*129f0*/  FMUL.FTZ R72, R72, UR32 ;  /* 0x0000002048487c20 */ /* 0x000fca0008410000 */
[----:B------:R-:W-:Y:S01]  /*12a00*/  FSEL R181, R72, RZ, P5 ;  /* 0x000000ff48b57208 */ /* 0x000fe20002800000 */
[----:B------:R-:W-:Y:S06]  /*12a10*/  BRA.U !UP3, `(.L_x_1513) ;  /* 0x000000010b447547 */ /* 0x000fec000b800000 */
        /* <DEDUP_REMOVED lines=10> */
[----:B------:R-:W-:Y:S02]  /*12ac0*/  HFMA2 R74, -RZ, RZ, 0, 0 ;  /* 0x00000000ff4a7431 */ /* 0x000fe400000001ff */
[----:B0-----:R-:W-:-:S04]  /*12ad0*/  @P6 FMUL.FTZ R73, R73, R181 ;  /* 0x000000b549496220 */ /* 0x001fc80000410000 */
[----:B------:R-:W-:Y:S01]  /*12ae0*/  @P6 FMUL.FTZ R72, R73, R72 ;  /* 0x0000004849486220 */ /* 0x000fe20000410000 */
[----:B------:R-:W-:-:S04]  /*12af0*/  @P6 IMAD.U32 R73, R180, 0x10000, RZ ;  /* 0x00010000b4496824 */ /* 0x000fc800078e00ff */
[----:B------:R-:W-:-:S05]  /*12b00*/  @P6 FMUL.FTZ R74, R73, R72 ;  /* 0x00000048494a6220 */ /* 0x000fca0000410000 */
[----:B------:R-:W-:-:S04]  /*12b10*/  F2FP.BF16.F32.PACK_AB R74, RZ, R74 ;  /* 0x0000004aff4a723e */ /* 0x000fc800000010ff */
[----:B------:R-:W-:-:S07]  /*12b20*/  PRMT R152, R152, 0x5410, R74 ;  /* 0x0000541098987816 */ /* 0x000fce000000004a */
.L_x_1513:
        /* <DEDUP_REMOVED lines=22> */
.L_x_1514:
[----:B------:R-:W-:-:S04]  /*12c90*/  IMAD.U32 R72, RZ, RZ, UR8 ;  /* 0x00000008ff487e24 */ /* 0x000fc8000f8e00ff */
        /* <DEDUP_REMOVED lines=18> */
[----:B------:R-:W-:-:S05]  /*12dc0*/  @P6 SHF.L.U32 R73, R185, 0x10, RZ ;  /* 0x00000010b9496819 */ /* 0x000fca00000006ff */
[----:B------:R-:W-:-:S05]  /*12dd0*/  @P6 FMUL.FTZ R74, R73, R72 ;  /* 0x00000048494a6220 */ /* 0x000fca0000410000 */
[----:B------:R-:W-:-:S04]  /*12de0*/  F2FP.BF16.F32.PACK_AB R74, RZ, R74 ;  /* 0x0000004aff4a723e */ /* 0x000fc800000010ff */
[----:B------:R-:W-:-:S07]  /*12df0*/  PRMT R153, R153, 0x5410, R74 ;  /* 0x0000541099997816 */ /* 0x000fce000000004a */
.L_x_1515:
        /* <DEDUP_REMOVED lines=22> */
.L_x_1516:
        /* <DEDUP_REMOVED lines=18> */
[----:B------:R-:W-:Y:S01]  /*13080*/  @P6 SHF.L.U32 R73, R186, 0x10, RZ ;  /* 0x00000010ba496819 */ /* 0x000fe200000006ff */
[----:B------:R-:W-:-:S04]  /*13090*/  IMAD.MOV.U32 R186, RZ, RZ, RZ ;  /* 0x000000ffffba7224 */ /* 0x000fc800078e00ff */
[----:B------:R-:W-:-:S05]  /*130a0*/  @P6 FMUL.FTZ R186, R73, R72 ;  /* 0x0000004849ba6220 */ /* 0x000fca0000410000 */
[----:B------:R-:W-:-:S04]  /*130b0*/  F2FP.BF16.F32.PACK_AB R72, RZ, R186 ;  /* 0x000000baff48723e */ /* 0x000fc800000010ff */
[----:B------:R-:W-:-:S07]  /*130c0*/  PRMT R154, R154, 0x5410, R72 ;  /* 0x000054109a9a7816 */ /* 0x000fce0000000048 */
.L_x_1517:
[----:B------:R-:W2:Y:S04]  /*130d0*/  LDL R219, [R1+0x10] ;  /* 0x0000100001db7983 */ /* 0x000ea80000100800 */
[----:B------:R-:W3:Y:S01]  /*130e0*/  LDL R186, [R1+0xc] ;  /* 0x00000c0001ba7983 */ /* 0x000ee20000100800 */
[----:B------:R-:W-:Y:S02]  /*130f0*/  F2FP.BF16.F32.PACK_AB R73, R75, R180 ;  /* 0x000000b44b49723e */ /* 0x000fe400000010ff */
[----:B------:R-:W-:Y:S02]  /*13100*/  MOV R75, UR8 ;  /* 0x00000008004b7c02 */ /* 0x000fe40008000f00 */
[----:B------:R-:W-:Y:S02]  /*13110*/  MOV R180, UR8 ;  /* 0x0000000800b47c02 */ /* 0x000fe40008000f00 */
[----:B------:R-:W-:Y:S01]  /*13120*/  F2FP.BF16.F32.PACK_AB R72, R181, R184 ;  /* 0x000000b8b548723e */ /* 0x000fe200000010ff */
[----:B------:R-:W-:Y:S01]  /*13130*/  FFMA.FTZ R75, R212, R75, UR10 ;  /* 0x0000000ad44b7e23 */ /* 0x000fe2000801004b */
[----:B------:R-:W-:-:S03]  /*13140*/  F2FP.BF16.F32.PACK_AB R74, R185, R74 ;  /* 0x0000004ab94a723e */ /* 0x000fc600000010ff */
[----:B------:R-:W-:-:S04]  /*13150*/  FADD.FTZ R75, R213, -R75 ;  /* 0x8000004bd54b7221 */ /* 0x000fc80000010000 */
[----:B------:R-:W-:-:S05]  /*13160*/  FMUL.FTZ R75, R75, UR32 ;  /* 0x000000204b4b7c20 */ /* 0x000fca0008410000 */
[----:B------:R-:W-:Y:S01]  /*13170*/  FSEL R75, R75, RZ, P5 ;  /* 0x000000ff4b4b7208 */ /* 0x000fe20002800000 */
[----:B--2---:R-:W-:-:S04]  /*13180*/  FFMA.FTZ R180, R219, R180, UR10 ;  /* 0x0000000adbb47e23 */ /* 0x004fc800080100b4 */
[----:B---3--:R-:W-:-:S04]  /*13190*/  FADD.FTZ R180, R186, -R180 ;  /* 0x800000b4bab47221 */ /* 0x008fc80000010000 */
        /* <DEDUP_REMOVED lines=19> */
.L_x_1518:
[----:B------:R-:W-:Y:S01]  /*132d0*/  F2FP.BF16.F32.PACK_AB R75, R184, R75 ;  /* 0x0000004bb84b723e */ /* 0x000fe200000010ff */
[----:B------:R-:W-:Y:S06]  /*132e0*/  BRA.U !UP3, `(.L_x_1503) ;  /* 0x000000110b447547 */ /* 0x000fec000b800000 */
[----:B-----5:R-:W-:Y:S01]  /*132f0*/  ISETP.GE.U32.AND P5, PT, R190, RZ, PT ;  /* 0x000000ffbe00720c */ /* 0x020fe20003fa6070 */
[----:B------:R-:W-:Y:S01]  /*13300*/  FMUL.FTZ R180, R184, UR23 ;  /* 0x00000017b8b47c20 */ /* 0x000fe20008410000 */
[----:B------:R-:W-:Y:S02]  /*13310*/  IMAD.MOV.U32 R184, RZ, RZ, RZ ;  /* 0x000000ffffb87224 */ /* 0x000fe400078e00ff */
[----:B------:R-:W-:Y:S01]  /*13320*/  ISETP.GE.U32.AND.EX P5, PT, R191, 0x1000000, PT, P5 ;  /* 0x01000000bf00780c */ /* 0x000fe20003fa6150 */
[----:B------:R-:W-:-:S12]  /*13330*/  FMUL.FTZ R180, R180, UR22 ;  /* 0x00000016b4b47c20 */ /* 0x000fd80008410000 */
[----:B------:R-:W-:-:S04]  /*13340*/  @P5 PRMT R181, R163, 0x7632, R181 ;  /* 0x00007632a3b55816 */ /* 0x000fc800000000b5 */
[----:B------:R-:W-:-:S05]  /*13350*/  @P5 SHF.L.U32 R181, R181, 0x10, RZ ;  /* 0x00000010b5b55819 */ /* 0x000fca00000006ff */
[----:B------:R-:W-:Y:S01]  /*13360*/  @P5 FMUL.FTZ R184, R180, R181 ;  /* 0x000000b5b4b85220 */ /* 0x000fe20000410000 */
[----:B------:R-:W-:-:S03]  /*13370*/  @P5 SHF.L.U32 R181, R187, 0x10, RZ ;  /* 0x00000010bbb55819 */ /* 0x000fc600000006ff */
[----:B------:R-:W-:Y:S01]  /*13380*/  FADD.FTZ R147, R147, R184 ;  /* 0x000000b893937221 */ /* 0x000fe20000010000 */
[----:B------:R-:W-:Y:S02]  /*13390*/  HFMA2 R184, -RZ, RZ, 0, 0 ;  /* 0x00000000ffb87431 */ /* 0x000fe400000001ff */
[----:B------:R-:W-:-:S05]  /*133a0*/  @P5 FMUL.FTZ R184, R181, R180 ;  /* 0x000000b4b5b85220 */ /* 0x000fca0000410000 */
[----:B------:R-:W-:-:S04]  /*133b0*/  F2FP.BF16.F32.PACK_AB R180, RZ, R184 ;  /* 0x000000b8ffb4723e */ /* 0x000fc800000010ff */
[----:B------:R-:W-:Y:S01]  /*133c0*/  PRMT R155, R155, 0x5410, R180 ;  /* 0x000054109b9b7816 */ /* 0x000fe200000000b4 */
[----:B------:R-:W-:Y:S06]  /*133d0*/  BRA `(.L_x_1503) ;  /* 0x0000001000087947 */ /* 0x000fec0003800000 */
.L_x_1511:
        /* <DEDUP_REMOVED lines=15> */
.L_x_1521:
[----:B------:R-:W-:Y:S05]  /*134d0*/  BSYNC.RECONVERGENT B1 ;  /* 0x0000000000017941 */ /* 0x000fea0003800200 */
.L_x_1520:
        /* <DEDUP_REMOVED lines=14> */
.L_x_1523:
[----:B------:R-:W-:Y:S05]  /*135c0*/  BSYNC.RECONVERGENT B1 ;  /* 0x0000000000017941 */ /* 0x000fea0003800200 */
.L_x_1522:
[----:B------:R-:W-:-:S04]  /*135d0*/  F2FP.BF16.F32.PACK_AB R181, RZ, R181 ;  /* 0x000000b5ffb5723e */ /* 0x000fc800000010ff */
[----:B------:R-:W-:-:S07]  /*135e0*/  PRMT R152, R181, 0x7610, R152 ;  /* 0x00007610b5987816 */ /* 0x000fce0000000098 */
.L_x_1519:
        /* <DEDUP_REMOVED lines=16> */
.L_x_1526:
[----:B------:R-:W-:Y:S05]  /*136f0*/  BSYNC.RECONVERGENT B1 ;  /* 0x0000000000017941 */ /* 0x000fea0003800200 */
.L_x_1525:
        /* <DEDUP_REMOVED lines=14> */
.L_x_1528:
[----:B------:R-:W-:Y:S05]  /*137e0*/  BSYNC.RECONVERGENT B1 ;  /* 0x0000000000017941 */ /* 0x000fea0003800200 */
.L_x_1527:
[----:B------:R-:W-:-:S04]  /*137f0*/  F2FP.BF16.F32.PACK_AB R181, RZ, R181 ;  /* 0x000000b5ffb5723e */ /* 0x000fc800000010ff */
[----:B------:R-:W-:-:S07]  /*13800*/  PRMT R152, R152, 0x5410, R181 ;  /* 0x0000541098987816 */ /* 0x000fce00000000b5 */
.L_x_1524:
[----:B------:R-:W-:Y:S05]  /*13810*/  BRA.U !UP3, `(.L_x_1529) ;  /* 0x000000010b807547 */ /* 0x000fea000b800000 */
[----:B-----5:R-:W-:Y:S01]  /*13820*/  LOP3.LUT P5, RZ, R190, 0xff0000, RZ, 0xc0, !PT ;  /* 0x00ff0000beff7812 */ /* 0x020fe200078ac0ff */
[----:B------:R-:W-:Y:S01]  /*13830*/  BSSY.RECONVERGENT B1, `(.L_x_1530) ;  /* 0x000000d000017945 */ /* 0x000fe20003800200 */
[----:B------:R-:W-:-:S11]  /*13840*/  MOV R180, RZ ;  /* 0x000000ff00b47202 */ /* 0x000fd60000000f00 */
        /* <DEDUP_REMOVED lines=11> */
.L_x_1531:
[----:B------:R-:W-:Y:S05]  /*13900*/  BSYNC.RECONVERGENT B1 ;  /* 0x0000000000017941 */ /* 0x000fea0003800200 */
.L_x_1530:
        /* <DEDUP_REMOVED lines=14> */
.L_x_1533:
[----:B------:R-:W-:Y:S05]  /*139f0*/  BSYNC.RECONVERGENT B1 ;  /* 0x0000000000017941 */ /* 0x000fea0003800200 */
.L_x_1532:
[----:B------:R-:W-:-:S04]  /*13a00*/  F2FP.BF16.F32.PACK_AB R180, RZ, R180 ;  /* 0x000000b4ffb4723e */ /* 0x000fc800000010ff */
[----:B------:R-:W-:-:S07]  /*13a10*/  PRMT R153, R180, 0x7610, R153 ;  /* 0x00007610b4997816 */ /* 0x000fce0000000099 */
.L_x_1529:
        /* <DEDUP_REMOVED lines=16> */
.L_x_1536:
[----:B------:R-:W-:Y:S05]  /*13b20*/  BSYNC.RECONVERGENT B1 ;  /* 0x0000000000017941 */ /* 0x000fea0003800200 */
.L_x_1535:
        /* <DEDUP_REMOVED lines=14> */
.L_x_1538:
[----:B------:R-:W-:Y:S05]  /*13c10*/  BSYNC.RECONVERGENT B1 ;  /* 0x0000000000017941 */ /* 0x000fea0003800200 */
.L_x_1537:
[----:B------:R-:W-:-:S04]  /*13c20*/  F2FP.BF16.F32.PACK_AB R181, RZ, R181 ;  /* 0x000000b5ffb5723e */ /* 0x000fc800000010ff */
[----:B------:R-:W-:-:S07]  /*13c30*/  PRMT R153, R153, 0x5410, R181 ;  /* 0x0000541099997816 */ /* 0x000fce00000000b5 */
.L_x_1534:
        /* <DEDUP_REMOVED lines=15> */
.L_x_1541:
[----:B------:R-:W-:Y:S05]  /*13d30*/  BSYNC.RECONVERGENT B1 ;  /* 0x0000000000017941 */ /* 0x000fea0003800200 */
.L_x_1540:
        /* <DEDUP_REMOVED lines=14> */
.L_x_1543:
[----:B------:R-:W-:Y:S05]  /*13e20*/  BSYNC.RECONVERGENT B1 ;  /* 0x0000000000017941 */ /* 0x000fea0003800200 */
.L_x_1542:
[----:B------:R-:W-:-:S04]  /*13e30*/  F2FP.BF16.F32.PACK_AB R180, RZ, R180 ;  /* 0x000000b4ffb4723e */ /* 0x000fc800000010ff */
[----:B------:R-:W-:-:S07]  /*13e40*/  PRMT R154, R180, 0x7610, R154 ;  /* 0x00007610b49a7816 */ /* 0x000fce000000009a */
.L_x_1539:
[----:B------:R-:W-:Y:S05]  /*13e50*/  BRA.U !UP3, `(.L_x_1544) ;  /* 0x000000010b847547 */ /* 0x000fea000b800000 */
[----:B-----5:R-:W-:Y:S01]  /*13e60*/  LOP3.LUT P5, RZ, R191, 0xff00, RZ, 0xc0, !PT ;  /* 0x0000ff00bfff7812 */ /* 0x020fe200078ac0ff */
[----:B------:R-:W-:Y:S01]  /*13e70*/  BSSY.RECONVERGENT B1, `(.L_x_1545) ;  /* 0x000000e000017945 */ /* 0x000fe20003800200 */
[----:B------:R-:W-:-:S11]  /*13e80*/  HFMA2 R180, -RZ, RZ, 0, 0 ;  /* 0x00000000ffb47431 */ /* 0x000fd600000001ff */
        /* <DEDUP_REMOVED lines=12> */
.L_x_1546:
[----:B------:R-:W-:Y:S05]  /*13f50*/  BSYNC.RECONVERGENT B1 ;  /* 0x0000000000017941 */ /* 0x000fea0003800200 */
.L_x_1545:
        /* <DEDUP_REMOVED lines=14> */
.L_x_1548:
[----:B------:R-:W-:Y:S05]  /*14040*/  BSYNC.RECONVERGENT B1 ;  /* 0x0000000000017941 */ /* 0x000fea0003800200 */
.L_x_1547:
[----:B------:R-:W-:-:S04]  /*14050*/  F2FP.BF16.F32.PACK_AB R181, RZ, R181 ;  /* 0x000000b5ffb5723e */ /* 0x000fc800000010ff */
[----:B------:R-:W-:-:S07]  /*14060*/  PRMT R154, R154, 0x5410, R181 ;  /* 0x000054109a9a7816 */ /* 0x000fce00000000b5 */
.L_x_1544:
[----:B------:R-:W-:Y:S05]  /*14070*/  BRA.U !UP3, `(.L_x_1549) ;  /* 0x000000010b807547 */ /* 0x000fea000b800000 */
[----:B-----5:R-:W-:Y:S01]  /*14080*/  LOP3.LUT P5, RZ, R191, 0xff0000, RZ, 0xc0, !PT ;  /* 0x00ff0000bfff7812 */ /* 0x020fe200078ac0ff */
[----:B------:R-:W-:Y:S01]  /*14090*/  BSSY.RECONVERGENT B1, `(.L_x_1550) ;  /* 0x000000d000017945 */ /* 0x000fe20003800200 */
[----:B------:R-:W-:-:S11]  /*140a0*/  HFMA2 R180, -RZ, RZ, 0, 0 ;  /* 0x00000000ffb47431 */ /* 0x000fd600000001ff */
        /* <DEDUP_REMOVED lines=11> */
.L_x_1551:
[----:B------:R-:W-:Y:S05]  /*14160*/  BSYNC.RECONVERGENT B1 ;  /* 0x0000000000017941 */ /* 0x000fea0003800200 */
.L_x_1550:
        /* <DEDUP_REMOVED lines=14> */
.L_x_1553:
[----:B------:R-:W-:Y:S05]  /*14250*/  BSYNC.RECONVERGENT B1 ;  /* 0x0000000000017941 */ /* 0x000fea0003800200 */
.L_x_1552:
[----:B------:R-:W-:-:S04]  /*14260*/  F2FP.BF16.F32.PACK_AB R180, RZ, R180 ;  /* 0x000000b4ffb4723e */ /* 0x000fc800000010ff */
[----:B------:R-:W-:-:S07]  /*14270*/  PRMT R155, R180, 0x7610, R155 ;  /* 0x00007610b49b7816 */ /* 0x000fce000000009b */
.L_x_1549:
[----:B------:R-:W-:Y:S05]  /*14280*/  BRA.U !UP3, `(.L_x_1503) ;  /* 0x000000010b5c7547 */ /* 0x000fea000b800000 */
[----:B------:R-:W2:Y:S04]  /*14290*/  LDL R184, [R1+0x10] ;  /* 0x0000100001b87983 */ /* 0x000ea80000100800 */
[----:B------:R-:W3:Y:S01]  /*142a0*/  LDL R181, [R1+0xc] ;  /* 0x00000c0001b57983 */ /* 0x000ee20000100800 */
[----:B------:R-:W-:Y:S01]  /*142b0*/  MOV R180, UR8 ;  /* 0x0000000800b47c02 */ /* 0x000fe20008000f00 */
[----:B------:R-:W-:-:S06]  /*142c0*/  UISETP.GT.AND UP0, UPT, UR33, URZ, UPT ;  /* 0x000000ff2100728c */ /* 0x000fcc000bf04270 */
[----:B------:R-:W-:Y:S01]  /*142d0*/  PLOP3.LUT P5, PT, PT, PT, UP0, 0x80, 0x8 ;  /* 0x000000000008781c */ /* 0x000fe20003faf008 */
[----:B--2---:R-:W-:Y:S01]  /*142e0*/  FFMA.FTZ R180, R184, R180, UR10 ;  /* 0x0000000ab8b47e23 */ /* 0x004fe200080100b4 */
[----:B------:R-:W-:-:S03]  /*142f0*/  HFMA2 R184, -RZ, RZ, 0, 0 ;  /* 0x00000000ffb87431 */ /* 0x000fc600000001ff */
[----:B---3--:R-:W-:-:S04]  /*14300*/  FADD.FTZ R180, R181, -R180 ;  /* 0x800000b4b5b47221 */ /* 0x008fc80000010000 */
[----:B------:R-:W-:-:S05]  /*14310*/  FMUL.FTZ R180, R180, UR32 ;  /* 0x00000020b4b47c20 */ /* 0x000fca0008410000 */
[----:B------:R-:W-:Y:S02]  /*14320*/  FSEL R180, R180, RZ, P5 ;  /* 0x000000ffb4b47208 */ /* 0x000fe40002800000 */
[----:B-----5:R-:W-:-:S03]  /*14330*/  ISETP.GE.U32.AND P5, PT, R190, RZ, PT ;  /* 0x000000ffbe00720c */ /* 0x020fc60003fa6070 */
[----:B------:R-:W-:Y:S01]  /*14340*/  FMUL.FTZ R181, R180, UR23 ;  /* 0x00000017b4b57c20 */ /* 0x000fe20008410000 */
[----:B------:R-:W-:-:S03]  /*14350*/  ISETP.GE.U32.AND.EX P5, PT, R191, 0x1000000, PT, P5 ;  /* 0x01000000bf00780c */ /* 0x000fc60003fa6150 */
[----:B------:R-:W-:-:S10]  /*14360*/  FMUL.FTZ R181, R181, UR22 ;  /* 0x00000016b5b57c20 */ /* 0x000fd40008410000 */
[----:B------:R-:W-:-:S04]  /*14370*/  @P5 PRMT R180, R163, 0x7632, R180 ;  /* 0x00007632a3b45816 */ /* 0x000fc800000000b4 */
[----:B------:R-:W-:-:S05]  /*14380*/  @P5 SHF.L.U32 R180, R180, 0x10, RZ ;  /* 0x00000010b4b45819 */ /* 0x000fca00000006ff */
[----:B------:R-:W-:Y:S01]  /*14390*/  @P5 FMUL.FTZ R184, R181, R180 ;  /* 0x000000b4b5b85220 */ /* 0x000fe20000410000 */
[----:B------:R-:W-:-:S03]  /*143a0*/  @P5 IMAD.U32 R180, R187, 0x10000, RZ ;  /* 0x00010000bbb45824 */ /* 0x000fc600078e00ff */
[----:B------:R-:W-:Y:S01]  /*143b0*/  FADD.FTZ R147, R147, R184 ;  /* 0x000000b893937221 */ /* 0x000fe20000010000 */
[----:B------:R-:W-:Y:S01]  /*143c0*/  MOV R184, RZ ;  /* 0x000000ff00b87202 */ /* 0x000fe20000000f00 */
[----:B------:R-:W-:-:S05]  /*143d0*/  @P5 FMUL.FTZ R184, R180, R181 ;  /* 0x000000b5b4b85220 */ /* 0x000fca0000410000 */
[----:B------:R-:W-:-:S04]  /*143e0*/  F2FP.BF16.F32.PACK_AB R180, RZ, R184 ;  /* 0x000000b8ffb4723e */ /* 0x000fc800000010ff */
[----:B------:R-:W-:-:S07]  /*143f0*/  PRMT R155, R155, 0x5410, R180 ;  /* 0x000054109b9b7816 */ /* 0x000fce00000000b4 */
.L_x_1503:
[----:B------:R-:W0:Y:S01]  /*14400*/  @P0 LDC.64 R180, c[0x0][0x478] ;  /* 0x00011e00ffb40b82 */ /* 0x000e220000000a00 */
[----:B------:R-:W1:Y:S01]  /*14410*/  @UP3 LDCU.64 UR6, c[0x0][0x468] ;  /* 0x00008d00ff0637ac */ /* 0x000e620008000a00 */
[----:B------:R-:W-:Y:S01]  /*14420*/  PLOP3.LUT P5, PT, PT, PT, UP3, 0x80, 0x8 ;  /* 0x000000000008781c */ /* 0x000fe20003faf038 */
[----:B0-----:R-:W-:Y:S01]  /*14430*/  @P0 IMAD.WIDE.U32 R180, R183, 0x10, R180 ;  /* 0x00000010b7b40825 */ /* 0x001fe200078e00b4 */
[----:B------:R-:W-:-:S04]  /*14440*/  MOV R183, 0x10 ;  /* 0x0000001000b77802 */ /* 0x000fc80000000f00 */
[----:B------:R0:W-:Y:S01]  /*14450*/  @P0 STG.E.128 desc[UR20][R180.64], R72 ;  /* 0x00000048b4000986 */ /* 0x0001e2000c101d14 */
[----:B------:R-:W-:-:S13]  /*14460*/  PLOP3.LUT P0, PT, PT, PT, UP3, 0x80, 0x8 ;  /* 0x000000000008781c */ /* 0x000fda0003f0f038 */
[----:B-1----:R-:W-:-:S05]  /*14470*/  @P0 IMAD.WIDE.U32 R182, R182, R183, UR6 ;  /* 0x00000006b6b60e25 */ /* 0x002fca000f8e00b7 */
[----:B------:R0:W-:Y:S02]  /*14480*/  @P5 STG.E.128 desc[UR20][R182.64], R152 ;  /* 0x00000098b6005986 */ /* 0x0001e4000c101d14 */
.L_x_1492:
[----:B------:R-:W-:Y:S05]  /*14490*/  BSYNC.RECONVERGENT B0 ;  /* 0x0000000000007941 */ /* 0x000fea0003800200 */
.L_x_1491:
[----:B------:R-:W-:Y:S02]  /*144a0*/  UIADD3 UR11, UPT, UPT, UR11, UR28, URZ ;  /* 0x0000001c0b0b7290 */ /* 0x000fe4000fffe0ff */
[----:B------:R-:W-:Y:S02]  /*144b0*/  UPLOP3.LUT UP1, UPT, UPT, UPT, UP1, 0x40, 0x4 ;  /* 0x000000000004789c */ /* 0x000fe40003f2e810 */
[----:B------:R-:W-:-:S09]  /*144c0*/  UISETP.GE.AND UP0, UPT, UR11, UR29, UPT ;  /* 0x0000001d0b00728c */ /* 0x000fd2000bf06270 */
[----:B------:R-:W-:Y:S05]  /*144d0*/  BRA.U !UP0, `(.L_x_1554) ;  /* 0xfffffec908d07547 */ /* 0x000fea000b83ffff */
.L_x_1208:
[----:B------:R-:W1:Y:S01]  /*144e0*/  S2UR UR4, SR_CTAID.X ;  /* 0x00000000000479c3 */ /* 0x000e620000002500 */
[----:B0-----:R-:W0:Y:S01]  /*144f0*/  S2R R180, SR_TID.X ;  /* 0x0000000000b47919 */ /* 0x001e220000002100 */
[----:B------:R-:W-:Y:S01]  /*14500*/  BSSY.RECONVERGENT B0, `(.L_x_1555) ;  /* 0x000001a000007945 */ /* 0x000fe20003800200 */
[----:B-1----:R-:W-:-:S06]  /*14510*/  UIMAD UR4, UR4, UR9, URZ ;  /* 0x00000009040472a4 */ /* 0x002fcc000f8e02ff */
[----:B------:R-:W-:-:S04]  /*14520*/  MOV R9, UR4 ;  /* 0x0000000400097c02 */ /* 0x000fc80008000f00 */
        /* <DEDUP_REMOVED lines=23> */
.L_x_1556:
[----:B------:R-:W-:Y:S05]  /*146a0*/  BSYNC.RECONVERGENT B0 ;  /* 0x0000000000007941 */ /* 0x000fea0003800200 */
.L_x_1555:
        /* <DEDUP_REMOVED lines=23> */
.L_x_1558:
[----:B------:R-:W-:Y:S05]  /*14820*/  BSYNC.RECONVERGENT B0 ;  /* 0x0000000000007941 */ /* 0x000fea0003800200 */
.L_x_1557:
[----:B------:R-:W-:Y:S04]  /*14830*/  BSSY.RECONVERGENT B0, `(.L_x_1559) ;  /* 0x0000017000007945 */ /* 0x000fe80003800200 */
[----:B------:R-:W-:Y:S05]  /*14840*/  @!P2 BRA `(.L_x_1560) ;  /* 0x000000000054a947 */ /* 0x000fea0003800000 */
[----:B-1----:R-:W2:Y:S01]  /*14850*/  LDL.LU R16, [R1+0x70] ;  /* 0x0000700001107983 */ /* 0x002ea20000300800 */
        /* <DEDUP_REMOVED lines=20> */
.L_x_1560:
[----:B------:R-:W-:Y:S05]  /*149a0*/  BSYNC.RECONVERGENT B0 ;  /* 0x0000000000007941 */ /* 0x000fea0003800200 */
.L_x_1559:
[----:B------:R-:W-:Y:S04]  /*149b0*/  BSSY.RECONVERGENT B0, `(.L_x_1561) ;  /* 0x0000017000007945 */ /* 0x000fe80003800200 */
[----:B------:R-:W-:Y:S05]  /*149c0*/  @!P1 BRA `(.L_x_1562) ;  /* 0x0000000000549947 */ /* 0x000fea0003800000 */
[----:B01----:R-:W2:Y:S01]  /*149d0*/  LDL.LU R16, [R1+0x50] ;  /* 0x0000500001107983 */ /* 0x003ea20000300800 */
        /* <DEDUP_REMOVED lines=20> */
.L_x_1562:
[----:B------:R-:W-:Y:S05]  /*14b20*/  BSYNC.RECONVERGENT B0 ;  /* 0x0000000000007941 */ /* 0x000fea0003800200 */
.L_x_1561:
[----:B------:R-:W2:Y:S02]  /*14b30*/  LDL.LU R0, [R1+0xf4] ;  /* 0x0000f40001007983 */ /* 0x000ea40000300800 */
[----:B--2---:R-:W-:-:S13]  /*14b40*/  ISETP.NE.AND P0, PT, R0, RZ, PT ;  /* 0x000000ff0000720c */ /* 0x004fda0003f05270 */
[----:B------:R-:W-:Y:S05]  /*14b50*/  @!P0 EXIT ;  /* 0x000000000000894d */ /* 0x000fea0003800000 */
        /* <DEDUP_REMOVED lines=13> */
[----:B------:R-:W-:Y:S04]  /*14c30*/  STG.E.128 desc[UR20][R2.64], R100 ;  /* 0x0000006402007986 */ /* 0x000fe8000c101d14 */
[----:B------:R-:W-:Y:S01]  /*14c40*/  STG.E.128 desc[UR20][R2.64+0x10], R104 ;  /* 0x0000106802007986 */ /* 0x000fe2000c101d14 */
[----:B----4-:R-:W-:-:S03]  /*14c50*/  IMAD.WIDE.U32 R6, R9, 0x20, R6 ;  /* 0x0000002009067825 */ /* 0x010fc600078e0006 */
[----:B--2---:R-:W-:Y:S04]  /*14c60*/  STG.E.128 desc[UR20][R4.64], R16 ;  /* 0x0000001004007986 */ /* 0x004fe8000c101d14 */
[----:B---3--:R-:W-:Y:S04]  /*14c70*/  STG.E.128 desc[UR20][R4.64+0x10], R12 ;  /* 0x0000100c04007986 */ /* 0x008fe8000c101d14 */
[----:B------:R-:W-:Y:S04]  /*14c80*/  STG.E.128 desc[UR20][R6.64], R140 ;  /* 0x0000008c06007986 */ /* 0x000fe8000c101d14 */
[----:B------:R-:W-:Y:S01]  /*14c90*/  STG.E.128 desc[UR20][R6.64+0x10], R144 ;  /* 0x0000109006007986 */ /* 0x000fe2000c101d14 */
[----:B------:R-:W-:Y:S05]  /*14ca0*/  EXIT ;  /* 0x000000000000794d */ /* 0x000fea0003800000 */
.L_x_1563:
        /* <DEDUP_REMOVED lines=13> */
.L_x_19291:


//--------------------- .text._ZN10layer_norm22ln_bwd_finalize_kernelINS_22Kernel_traits_finalizeILj5120E13__nv_bfloat16S2_S2_S2_fjLb1ELj1024ELj4ENS_18Kernel_traits_baseILj5120ES2_S2_S2_S2_fjLj1024EEEEELb1ELb1EEEvNS_9BwdParamsE --------------------------
	.section	.text._ZN10layer_norm22ln_bwd_finalize_kernelINS_22Kernel_traits_finalizeILj5120E13__nv_bfloat16S2_S2_S2_fjLb1ELj1024ELj4ENS_18Kernel_traits_baseILj5120ES2_S2_S2_S2_fjLj1024EEEEELb1ELb1EEEvNS_9BwdParamsE,"ax",@progbits
	.align	128
        .global         _ZN10layer_norm22ln_bwd_finalize_kernelINS_22Kernel_traits_finalizeILj5120E13__nv_bfloat16S2_S2_S2_fjLb1ELj1024ELj4ENS_18Kernel_traits_baseILj5120ES2_S2_S2_S2_fjLj1024EEEEELb1ELb1EEEvNS_9BwdParamsE
        .type           _ZN10layer_norm22ln_bwd_finalize_kernelINS_22Kernel_traits_finalizeILj5120E13__nv_bfloat16S2_S2_S2_fjLb1ELj1024ELj4ENS_18Kernel_traits_baseILj5120ES2_S2_S2_S2_fjLj1024EEEEELb1ELb1EEEvNS_9BwdParamsE,@function
        .size           _ZN10layer_norm22ln_bwd_finalize_kernelINS_22Kernel_traits_finalizeILj5120E13__nv_bfloat16S2_S2_S2_fjLb1ELj1024ELj4ENS_18Kernel_traits_baseILj5120ES2_S2_S2_S2_fjLj1024EEEEELb1ELb1EEEvNS_9BwdParamsE,(.L_x_19292 - _ZN10layer_norm22ln_bwd_finalize_kernelINS_22Kernel_traits_finalizeILj5120E13__nv_bfloat16S2_S2_S2_fjLb1ELj1024ELj4ENS_18Kernel_traits_baseILj5120ES2_S2_S2_S2_fjLj1024EEEEELb1ELb1EEEvNS_9BwdParamsE)
        .other          _ZN10layer_norm22ln_bwd_finalize_kernelINS_22Kernel_traits_finalizeILj5120E13__nv_bfloat16S2_S2_S2_fjLb1ELj1024ELj4ENS_18Kernel_traits_baseILj5120ES2_S2_S2_S2_fjLj1024EEEEELb1ELb1EEEvNS_9BwdParamsE,@"STO_CUDA_ENTRY STV_DEFAULT"
_ZN10layer_norm22ln_bwd_finalize_kernelINS_22Kernel_traits_finalizeILj5120E13__nv_bfloat16S2_S2_S2_fjLb1ELj1024ELj4ENS_18Kernel_traits_baseILj5120ES2_S2_S2_S2_fjLj1024EEEEELb1ELb1EEEvNS_9BwdParamsE:
.text._ZN10layer_norm22ln_bwd_finalize_kernelINS_22Kernel_traits_finalizeILj5120E13__nv_bfloat16S2_S2_S2_fjLb1ELj1024ELj4ENS_18Kernel_traits_baseILj5120ES2_S2_S2_S2_fjLj1024EEEEELb1ELb1EEEvNS_9BwdParamsE:
        /* <DEDUP_REMOVED lines=12> */
[----:B------:R-:W-:Y:S01]  /*00c0*/  HFMA2 R7, -RZ, RZ, 0, 0 ;  /* 0x00000000ff077431 */ /* 0x000fe200000001ff */
[----:B------:R-:W-:Y:S02]  /*00d0*/  LOP3.LUT R5, R2, 0x1f, RZ, 0xc0, !PT ;  /* 0x0000001f02057812 */ /* 0x000fe400078ec0ff */
[----:B------:R-:W-:Y:S02]  /*00e0*/  MOV R25, RZ ;  /* 0x000000ff00197202 */ /* 0x000fe40000000f00 */
[----:B0-----:R-:W-:-:S13]  /*00f0*/  ISETP.GE.U32.AND P0, PT, R4, UR8, PT ;  /* 0x0000000804007c0c */ /* 0x001fda000bf06070 */
[----:B-1----:R-:W-:Y:S05]  /*0100*/  @P0 BRA `(.L_x_1565) ;  /* 0x0000000c00840947 */ /* 0x002fea0003800000 */
        /* <DEDUP_REMOVED lines=12> */
[----:B------:R-:W0:Y:S01]  /*01d0*/  LDC R11, c[0x0][0x388] ;  /* 0x0000e200ff0b7b82 */ /* 0x000e220000000800 */
[C---:B------:R-:W-:Y:S02]  /*01e0*/  LOP3.LUT R13, R4.reuse, 0x80, RZ, 0xfc, !PT ;  /* 0x00000080040d7812 */ /* 0x040fe400078efcff */
[C---:B------:R-:W-:Y:S02]  /*01f0*/  LOP3.LUT R15, R4.reuse, 0xa0, RZ, 0xfc, !PT ;  /* 0x000000a0040f7812 */ /* 0x040fe400078efcff */
[C---:B------:R-:W-:Y:S02]  /*0200*/  LOP3.LUT R16, R4.reuse, 0xc0, RZ, 0xfc, !PT ;  /* 0x000000c004107812 */ /* 0x040fe400078efcff */
[C---:B------:R-:W-:Y:S02]  /*0210*/  LOP3.LUT R17, R4.reuse, 0xe0, RZ, 0xfc, !PT ;  /* 0x000000e004117812 */ /* 0x040fe400078efcff */
[C---:B------:R-:W-:Y:S02]  /*0220*/  LOP3.LUT R19, R4.reuse, 0x40, RZ, 0xfc, !PT ;  /* 0x0000004004137812 */ /* 0x040fe400078efcff */
[----:B------:R-:W-:-:S02]  /*0230*/  LOP3.LUT R21, R4, 0x60, RZ, 0xfc, !PT ;  /* 0x0000006004157812 */ /* 0x000fc400078efcff */
[----:B------:R-:W-:Y:S02]  /*0240*/  LOP3.LUT R24, R10, 0xffffff8, RZ, 0xc0, !PT ;  /* 0x0ffffff80a187812 */ /* 0x000fe400078ec0ff */
[----:B------:R-:W-:Y:S02]  /*0250*/  MOV R7, RZ ;  /* 0x000000ff00077202 */ /* 0x000fe40000000f00 */
[----:B------:R-:W-:Y:S02]  /*0260*/  MOV R6, R4 ;  /* 0x0000000400067202 */ /* 0x000fe40000000f00 */
[----:B------:R-:W-:Y:S01]  /*0270*/  IADD3 R24, PT, PT, -R24, RZ, RZ ;  /* 0x000000ff18187210 */ /* 0x000fe20007ffe1ff */
[-CC-:B0-----:R-:W-:Y:S02]  /*0280*/  IMAD R9, R9, R11.reuse, R12.reuse ;  /* 0x0000000b09097224 */ /* 0x181fe400078e020c */
[-CC-:B------:R-:W-:Y:S02]  /*0290*/  IMAD R14, R13, R11.reuse, R12.reuse ;  /* 0x0000000b0d0e7224 */ /* 0x180fe400078e020c */
[----:B------:R-:W-:-:S02]  /*02a0*/  IMAD R18, R15, R11, R12 ;  /* 0x0000000b0f127224 */ /* 0x000fc400078e020c */
[-CC-:B------:R-:W-:Y:S01]  /*02b0*/  IMAD R16, R16, R11.reuse, R12.reuse ;  /* 0x0000000b10107224 */ /* 0x180fe200078e020c */
[----:B------:R-:W-:Y:S01]  /*02c0*/  IADD3 R23, PT, PT, R5, R14, RZ ;  /* 0x0000000e05177210 */ /* 0x000fe20007ffe0ff */
[-CC-:B------:R-:W-:Y:S01]  /*02d0*/  IMAD R20, R17, R11.reuse, R12.reuse ;  /* 0x0000000b11147224 */ /* 0x180fe200078e020c */
[----:B------:R-:W-:Y:S01]  /*02e0*/  IADD3 R18, PT, PT, R5, R18, RZ ;  /* 0x0000001205127210 */ /* 0x000fe20007ffe0ff */
[-CC-:B------:R-:W-:Y:S01]  /*02f0*/  IMAD R22, R19, R11.reuse, R12.reuse ;  /* 0x0000000b13167224 */ /* 0x180fe200078e020c */
[----:B------:R-:W-:Y:S01]  /*0300*/  IADD3 R19, PT, PT, R5, R16, RZ ;  /* 0x0000001005137210 */ /* 0x000fe20007ffe0ff */
[--C-:B------:R-:W-:Y:S01]  /*0310*/  IMAD R28, R21, R11, R12.reuse ;  /* 0x0000000b151c7224 */ /* 0x100fe200078e020c */
[C---:B------:R-:W-:Y:S01]  /*0320*/  IADD3 R21, PT, PT, R5.reuse, R9, RZ ;  /* 0x0000000905157210 */ /* 0x040fe20007ffe0ff */
[----:B------:R-:W-:Y:S01]  /*0330*/  IMAD R12, R4, R11, R12 ;  /* 0x0000000b040c7224 */ /* 0x000fe200078e020c */
[C---:B------:R-:W-:Y:S02]  /*0340*/  IADD3 R13, PT, PT, R5.reuse, R22, RZ ;  /* 0x00000016050d7210 */ /* 0x040fe40007ffe0ff */
[----:B------:R-:W-:-:S02]  /*0350*/  IADD3 R20, PT, PT, R5, R20, RZ ;  /* 0x0000001405147210 */ /* 0x000fc40007ffe0ff */
[C---:B------:R-:W-:Y:S02]  /*0360*/  IADD3 R22, PT, PT, R5.reuse, R28, RZ ;  /* 0x0000001c05167210 */ /* 0x040fe40007ffe0ff */
[----:B------:R-:W-:-:S07]  /*0370*/  IADD3 R9, PT, PT, R5, R12, RZ ;  /* 0x0000000c05097210 */ /* 0x000fce0007ffe0ff */
.L_x_1568:
[----:B------:R-:W0:Y:S02]  /*0380*/  LDC.64 R14, c[0x0][0x440] ;  /* 0x00011000ff0e7b82 */ /* 0x000e240000000a00 */
[----:B0-----:R-:W-:-:S05]  /*0390*/  IMAD.WIDE.U32 R16, R9, 0x4, R14 ;  /* 0x0000000409107825 */ /* 0x001fca00078e000e */
[----:B------:R0:W2:Y:S02]  /*03a0*/  LDG.E R12, desc[UR6][R16.64] ;  /* 0x00000006100c7981 */ /* 0x0000a4000c1e1900 */
[----:B0-----:R-:W-:-:S05]  /*03b0*/  IMAD.WIDE.U32 R16, R21, 0x4, R14 ;  /* 0x0000000415107825 */ /* 0x001fca00078e000e */
[----:B------:R0:W3:Y:S02]  /*03c0*/  LDG.E R27, desc[UR6][R16.64] ;  /* 0x00000006101b7981 */ /* 0x0000e4000c1e1900 */
[----:B0-----:R-:W-:-:S04]  /*03d0*/  IMAD.WIDE.U32 R16, R13, 0x4, R14 ;  /* 0x000000040d107825 */ /* 0x001fc800078e000e */
[----:B--2---:R-:W-:Y:S02]  /*03e0*/  FADD.FTZ R12, R12, R7 ;  /* 0x000000070c0c7221 */ /* 0x004fe40000010000 */
[----:B------:R0:W2:Y:S02]  /*03f0*/  LDG.E R7, desc[UR6][R16.64] ;  /* 0x0000000610077981 */ /* 0x0000a4000c1e1900 */
[----:B0-----:R-:W-:-:S04]  /*0400*/  IMAD.WIDE.U32 R16, R22, 0x4, R14 ;  /* 0x0000000416107825 */ /* 0x001fc800078e000e */
[----:B---3--:R-:W-:Y:S01]  /*0410*/  FADD.FTZ R12, R12, R27 ;  /* 0x0000001b0c0c7221 */ /* 0x008fe20000010000 */
        /* <DEDUP_REMOVED lines=9> */
[----:B------:R0:W2:Y:S01]  /*04b0*/  LDG.E R7, desc[UR6][R16.64] ;  /* 0x0000000610077981 */ /* 0x0000a2000c1e1900 */
[----:B------:R-:W-:Y:S01]  /*04c0*/  IMAD.WIDE.U32 R14, R20, 0x4, R14 ;  /* 0x00000004140e7825 */ /* 0x000fe200078e000e */
[----:B0-----:R-:W0:Y:S03]  /*04d0*/  LDC.64 R16, c[0x0][0x448] ;  /* 0x00011200ff107b82 */ /* 0x001e260000000a00 */
[----:B---3--:R-:W-:Y:S02]  /*04e0*/  FADD.FTZ R28, R12, R27 ;  /* 0x0000001b0c1c7221 */ /* 0x008fe40000010000 */
[----:B------:R0:W3:Y:S02]  /*04f0*/  LDG.E R12, desc[UR6][R14.64] ;  /* 0x000000060e0c7981 */ /* 0x0000e4000c1e1900 */
[----:B0-----:R-:W-:-:S04]  /*0500*/  IMAD.WIDE.U32 R14, R9, 0x4, R16 ;  /* 0x00000004090e7825 */ /* 0x001fc800078e0010 */
[----:B--2---:R-:W-:Y:S02]  /*0510*/  FADD.FTZ R7, R28, R7 ;  /* 0x000000071c077221 */ /* 0x004fe40000010000 */
[----:B------:R0:W2:Y:S02]  /*0520*/  LDG.E R28, desc[UR6][R14.64] ;  /* 0x000000060e1c7981 */ /* 0x0000a4000c1e1900 */
        /* <DEDUP_REMOVED lines=15> */
[----:B0-----:R-:W-:-:S05]  /*0620*/  IMAD.WIDE.U32 R14, R19, 0x4, R16 ;  /* 0x00000004130e7825 */ /* 0x001fca00078e0010 */
[----:B------:R0:W4:Y:S02]  /*0630*/  LDG.E R27, desc[UR6][R14.64] ;  /* 0x000000060e1b7981 */ /* 0x000124000c1e1900 */
[----:B0-----:R-:W0:Y:S01]  /*0640*/  LDC.64 R14, c[0x0][0x460] ;  /* 0x00011800ff0e7b82 */ /* 0x001e220000000a00 */
[----:B------:R-:W-:-:S04]  /*0650*/  IMAD.WIDE.U32 R16, R20, 0x4, R16 ;  /* 0x0000000414107825 */ /* 0x000fc800078e0010 */
[----:B---3--:R-:W-:Y:S02]  /*0660*/  FADD.FTZ R7, R7, R12 ;  /* 0x0000000c07077221 */ /* 0x008fe40000010000 */
[----:B------:R0:W3:Y:S02]  /*0670*/  LDG.E R12, desc[UR6][R16.64] ;  /* 0x00000006100c7981 */ /* 0x0000e4000c1e1900 */
[----:B0-----:R-:W-:-:S04]  /*0680*/  IMAD.WIDE.U32 R16, R9, 0x4, R14 ;  /* 0x0000000409107825 */ /* 0x001fc800078e000e */
[----:B--2---:R-:W-:-:S04]  /*0690*/  FADD.FTZ R25, R25, R28 ;  /* 0x0000001c19197221 */ /* 0x004fc80000010000 */
[----:B----4-:R-:W-:Y:S02]  /*06a0*/  FADD.FTZ R25, R25, R27 ;  /* 0x0000001b19197221 */ /* 0x010fe40000010000 */
        /* <DEDUP_REMOVED lines=17> */
[----:B------:R-:W-:-:S06]  /*07c0*/  IMAD.WIDE.U32 R14, R20, 0x4, R14 ;  /* 0x00000004140e7825 */ /* 0x000fcc00078e000e */
[----:B------:R-:W4:Y:S01]  /*07d0*/  LDG.E R15, desc[UR6][R14.64] ;  /* 0x000000060e0f7981 */ /* 0x000f22000c1e1900 */
[----:B--2---:R-:W-:-:S03]  /*07e0*/  FADD.FTZ R26, R26, R27 ;  /* 0x0000001b1a1a7221 */ /* 0x004fc60000010000 */
[----:B------:R-:W2:Y:S01]  /*07f0*/  LDG.E R27, desc[UR6][R16.64] ;  /* 0x00000006101b7981 */ /* 0x000ea2000c1e1900 */
[----:B------:R-:W-:-:S04]  /*0800*/  IADD3 R24, PT, PT, R24, 0x8, RZ ;  /* 0x0000000818187810 */ /* 0x000fc80007ffe0ff */
[----:B------:R-:W-:Y:S01]  /*0810*/  ISETP.NE.AND P0, PT, R24, RZ, PT ;  /* 0x000000ff1800720c */ /* 0x000fe20003f05270 */
[----:B---3--:R-:W-:Y:S01]  /*0820*/  FADD.FTZ R25, R25, R12 ;  /* 0x0000000c19197221 */ /* 0x008fe20000010000 */
        /* <DEDUP_REMOVED lines=9> */
[----:B--2---:R-:W-:-:S04]  /*08c0*/  FADD.FTZ R26, R26, R27 ;  /* 0x0000001b1a1a7221 */ /* 0x004fc80000010000 */
[----:B----4-:R-:W-:Y:S01]  /*08d0*/  FADD.FTZ R26, R26, R15 ;  /* 0x0000000f1a1a7221 */ /* 0x010fe20000010000 */
[----:B------:R-:W-:Y:S06]  /*08e0*/  @P0 BRA `(.L_x_1568) ;  /* 0xfffffff800a40947 */ /* 0x000fec000383ffff */
.L_x_1567:
[----:B------:R-:W-:Y:S05]  /*08f0*/  BSYNC.RECONVERGENT B1 ;  /* 0x0000000000017941 */ /* 0x000fea0003800200 */
.L_x_1566:
[----:B------:R-:W-:-:S13]  /*0900*/  LOP3.LUT P0, R9, R10, 0x7, RZ, 0xc0, !PT ;  /* 0x000000070a097812 */ /* 0x000fda000780c0ff */
[----:B------:R-:W-:Y:S05]  /*0910*/  @!P0 BRA `(.L_x_1565) ;  /* 0x0000000400808947 */ /* 0x000fea0003800000 */
[----:B------:R-:W-:Y:S01]  /*0920*/  ISETP.GE.U32.AND P0, PT, R9, 0x4, PT ;  /* 0x000000040900780c */ /* 0x000fe20003f06070 */
[----:B------:R-:W-:Y:S01]  /*0930*/  BSSY.RECONVERGENT B1, `(.L_x_1569) ;  /* 0x0000030000017945 */ /* 0x000fe20003800200 */
[----:B------:R-:W-:-:S11]  /*0940*/  LOP3.LUT P1, R10, R10, 0x3, RZ, 0xc0, !PT ;  /* 0x000000030a0a7812 */ /* 0x000fd6000782c0ff */
[----:B------:R-:W-:Y:S05]  /*0950*/  @!P0 BRA `(.L_x_1570) ;  /* 0x0000000000b48947 */ /* 0x000fea0003800000 */
[----:B------:R-:W0:Y:S08]  /*0960*/  LDC R22, c[0x0][0x388] ;  /* 0x0000e200ff167b82 */ /* 0x000e300000000800 */
[----:B------:R-:W1:Y:S08]  /*0970*/  LDC.64 R12, c[0x0][0x440] ;  /* 0x00011000ff0c7b82 */ /* 0x000e700000000a00 */
[----:B------:R-:W2:Y:S01]  /*0980*/  LDC.64 R14, c[0x0][0x460] ;  /* 0x00011800ff0e7b82 */ /* 0x000ea20000000a00 */
[----:B0-----:R-:W-:-:S07]  /*0990*/  IMAD R9, R6, R22, R3 ;  /* 0x0000001606097224 */ /* 0x001fce00078e0203 */
[----:B------:R-:W0:Y:S01]  /*09a0*/  LDC.64 R16, c[0x0][0x448] ;  /* 0x00011200ff107b82 */ /* 0x000e220000000a00 */
[----:B-1----:R-:W-:-:S06]  /*09b0*/  IMAD.WIDE.U32 R20, R9, 0x4, R12 ;  /* 0x0000000409147825 */ /* 0x002fcc00078e000c */
[----:B------:R-:W3:Y:S01]  /*09c0*/  LDG.E R20, desc[UR6][R20.64] ;  /* 0x0000000614147981 */ /* 0x000ee2000c1e1900 */
[CC--:B------:R-:W-:Y:S01]  /*09d0*/  LEA R23, R22.reuse, R9.reuse, 0x5 ;  /* 0x0000000916177211 */ /* 0x0c0fe200078e28ff */
[----:B--2---:R-:W-:Y:S01]  /*09e0*/  IMAD.WIDE.U32 R18, R9, 0x4, R14 ;  /* 0x0000000409127825 */ /* 0x004fe200078e000e */
[----:B------:R-:W-:-:S04]  /*09f0*/  LEA R24, R22, R9, 0x6 ;  /* 0x0000000916187211 */ /* 0x000fc800078e30ff */
[----:B------:R1:W2:Y:S01]  /*0a00*/  LDG.E R27, desc[UR6][R18.64] ;  /* 0x00000006121b7981 */ /* 0x0002a2000c1e1900 */
[----:B0-----:R-:W-:-:S04]  /*0a10*/  IMAD.WIDE.U32 R28, R9, 0x4, R16 ;  /* 0x00000004091c7825 */ /* 0x001fc800078e0010 */
[C---:B-1----:R-:W-:Y:S02]  /*0a20*/  IMAD.WIDE.U32 R18, R24.reuse, 0x4, R12 ;  /* 0x0000000418127825 */ /* 0x042fe400078e000c */
[----:B------:R-:W4:Y:S04]  /*0a30*/  LDG.E R28, desc[UR6][R28.64] ;  /* 0x000000061c1c7981 */ /* 0x000f28000c1e1900 */
[----:B------:R0:W5:Y:S02]  /*0a40*/  LDG.E R9, desc[UR6][R18.64] ;  /* 0x0000000612097981 */ /* 0x000164000c1e1900 */
[----:B0-----:R-:W-:Y:S01]  /*0a50*/  IMAD.WIDE.U32 R18, R24, 0x4, R16 ;  /* 0x0000000418127825 */ /* 0x001fe200078e0010 */
[----:B------:R-:W-:-:S03]  /*0a60*/  LEA R22, R22, R24, 0x5 ;  /* 0x0000001816167211 */ /* 0x000fc600078e28ff */
[----:B---3--:R-:W-:Y:S01]  /*0a70*/  FADD.FTZ R11, R7, R20 ;  /* 0x00000014070b7221 */ /* 0x008fe20000010000 */
[----:B------:R-:W-:-:S05]  /*0a80*/  IMAD.WIDE.U32 R20, R23, 0x4, R12 ;  /* 0x0000000417147825 */ /* 0x000fca00078e000c */
[----:B------:R0:W3:Y:S02]  /*0a90*/  LDG.E R7, desc[UR6][R20.64] ;  /* 0x0000000614077981 */ /* 0x0000e4000c1e1900 */
[----:B0-----:R-:W-:-:S06]  /*0aa0*/  IMAD.WIDE.U32 R20, R23, 0x4, R16 ;  /* 0x0000000417147825 */ /* 0x001fcc00078e0010 */
[----:B------:R-:W5:Y:S04]  /*0ab0*/  LDG.E R21, desc[UR6][R20.64] ;  /* 0x0000000614157981 */ /* 0x000f68000c1e1900 */
[----:B------:R0:W5:Y:S01]  /*0ac0*/  LDG.E R20, desc[UR6][R18.64] ;  /* 0x0000000612147981 */ /* 0x000162000c1e1900 */
[----:B------:R-:W-:-:S04]  /*0ad0*/  IMAD.WIDE.U32 R12, R22, 0x4, R12 ;  /* 0x00000004160c7825 */ /* 0x000fc800078e000c */
[----:B------:R-:W-:Y:S02]  /*0ae0*/  IMAD.WIDE.U32 R16, R22, 0x4, R16 ;  /* 0x0000000416107825 */ /* 0x000fe400078e0010 */
[----:B------:R-:W5:Y:S02]  /*0af0*/  LDG.E R12, desc[UR6][R12.64] ;  /* 0x000000060c0c7981 */ /* 0x000f64000c1e1900 */
[--C-:B0-----:R-:W-:Y:S02]  /*0b00*/  IMAD.WIDE.U32 R18, R23, 0x4, R14.reuse ;  /* 0x0000000417127825 */ /* 0x101fe400078e000e */
[----:B------:R-:W5:Y:S04]  /*0b10*/  LDG.E R17, desc[UR6][R16.64] ;  /* 0x0000000610117981 */ /* 0x000f68000c1e1900 */
[----:B------:R0:W5:Y:S02]  /*0b20*/  LDG.E R23, desc[UR6][R18.64] ;  /* 0x0000000612177981 */ /* 0x000164000c1e1900 */
[----:B0-----:R-:W-:-:S04]  /*0b30*/  IMAD.WIDE.U32 R18, R24, 0x4, R14 ;  /* 0x0000000418127825 */ /* 0x001fc800078e000e */
[----:B------:R-:W-:Y:S02]  /*0b40*/  IMAD.WIDE.U32 R14, R22, 0x4, R14 ;  /* 0x00000004160e7825 */ /* 0x000fe400078e000e */
[----:B------:R-:W5:Y:S04]  /*0b50*/  LDG.E R22, desc[UR6][R18.64] ;  /* 0x0000000612167981 */ /* 0x000f68000c1e1900 */
[----:B------:R-:W5:Y:S01]  /*0b60*/  LDG.E R15, desc[UR6][R14.64] ;  /* 0x000000060e0f7981 */ /* 0x000f62000c1e1900 */
[----:B----4-:R-:W-:Y:S01]  /*0b70*/  FADD.FTZ R25, R25, R28 ;  /* 0x0000001c19197221 */ /* 0x010fe20000010000 */
[----:B--2---:R-:W-:Y:S01]  /*0b80*/  FADD.FTZ R26, R26, R27 ;  /* 0x0000001b1a1a7221 */ /* 0x004fe20000010000 */
[----:B------:R-:W-:Y:S01]  /*0b90*/  IADD3 R6, PT, PT, R6, 0x80, RZ ;  /* 0x0000008006067810 */ /* 0x000fe20007ffe0ff */
[----:B---3--:R-:W-:-:S04]  /*0ba0*/  FADD.FTZ R24, R11, R7 ;  /* 0x000000070b187221 */ /* 0x008fc80000010000 */
[----:B-----5:R-:W-:Y:S01]  /*0bb0*/  FADD.FTZ R9, R24, R9 ;  /* 0x0000000918097221 */ /* 0x020fe20000010000 */
[----:B------:R-:W-:-:S04]  /*0bc0*/  FADD.FTZ R21, R25, R21 ;  /* 0x0000001519157221 */ /* 0x000fc80000010000 */
[----:B------:R-:W-:Y:S01]  /*0bd0*/  FADD.FTZ R20, R21, R20 ;  /* 0x0000001415147221 */ /* 0x000fe20000010000 */
[----:B------:R-:W-:Y:S01]  /*0be0*/  FADD.FTZ R7, R9, R12 ;  /* 0x0000000c09077221 */ /* 0x000fe20000010000 */
[----:B------:R-:W-:Y:S02]  /*0bf0*/  FADD.FTZ R23, R26, R23 ;  /* 0x000000171a177221 */ /* 0x000fe40000010000 */
[----:B------:R-:W-:Y:S02]  /*0c00*/  FADD.FTZ R25, R20, R17 ;  /* 0x0000001114197221 */ /* 0x000fe40000010000 */
[----:B------:R-:W-:-:S04]  /*0c10*/  FADD.FTZ R22, R23, R22 ;  /* 0x0000001617167221 */ /* 0x000fc80000010000 */
[----:B------:R-:W-:-:S07]  /*0c20*/  FADD.FTZ R26, R22, R15 ;  /* 0x0000000f161a7221 */ /* 0x000fce0000010000 */
.L_x_1570:
[----:B------:R-:W-:Y:S05]  /*0c30*/  BSYNC.RECONVERGENT B1 ;  /* 0x0000000000017941 */ /* 0x000fea0003800200 */
.L_x_1569:
[----:B------:R-:W-:Y:S05]  /*0c40*/  @!P1 BRA `(.L_x_1565) ;  /* 0x0000000000b49947 */ /* 0x000fea0003800000 */
[----:B------:R-:W-:Y:S01]  /*0c50*/  ISETP.NE.AND P1, PT, R10, 0x1, PT ;  /* 0x000000010a00780c */ /* 0x000fe20003f25270 */
[----:B------:R-:W-:Y:S01]  /*0c60*/  BSSY.RECONVERGENT B1, `(.L_x_1571) ;  /* 0x000001c000017945 */ /* 0x000fe20003800200 */
[----:B------:R-:W-:-:S11]  /*0c70*/  LOP3.LUT P0, RZ, R8, 0x20, RZ, 0xc0, !PT ;  /* 0x0000002008ff7812 */ /* 0x000fd6000780c0ff */
[----:B------:R-:W-:Y:S05]  /*0c80*/  @!P1 BRA `(.L_x_1572) ;  /* 0x0000000000649947 */ /* 0x000fea0003800000 */
[----:B------:R-:W0:Y:S08]  /*0c90*/  LDC R12, c[0x0][0x388] ;  /* 0x0000e200ff0c7b82 */ /* 0x000e300000000800 */
[----:B------:R-:W1:Y:S08]  /*0ca0*/  LDC.64 R14, c[0x0][0x440] ;  /* 0x00011000ff0e7b82 */ /* 0x000e700000000a00 */
[----:B------:R-:W2:Y:S08]  /*0cb0*/  LDC.64 R10, c[0x0][0x448] ;  /* 0x00011200ff0a7b82 */ /* 0x000eb00000000a00 */
[----:B------:R-:W3:Y:S01]  /*0cc0*/  LDC.64 R8, c[0x0][0x460] ;  /* 0x00011800ff087b82 */ /* 0x000ee20000000a00 */
[----:B0-----:R-:W-:-:S05]  /*0cd0*/  IMAD R13, R6, R12, R3 ;  /* 0x0000000c060d7224 */ /* 0x001fca00078e0203 */
[----:B------:R-:W-:Y:S01]  /*0ce0*/  LEA R21, R12, R13, 0x5 ;  /* 0x0000000d0c157211 */ /* 0x000fe200078e28ff */
[----:B-1----:R-:W-:-:S04]  /*0cf0*/  IMAD.WIDE.U32 R18, R13, 0x4, R14 ;  /* 0x000000040d127825 */ /* 0x002fc800078e000e */
[----:B--2---:R-:W-:Y:S02]  /*0d00*/  IMAD.WIDE.U32 R16, R13, 0x4, R10 ;  /* 0x000000040d107825 */ /* 0x004fe400078e000a */
[----:B------:R-:W2:Y:S02]  /*0d10*/  LDG.E R18, desc[UR6][R18.64] ;  /* 0x0000000612127981 */ /* 0x000ea4000c1e1900 */
[----:B------:R-:W-:Y:S02]  /*0d20*/  IMAD.WIDE.U32 R14, R21, 0x4, R14 ;  /* 0x00000004150e7825 */ /* 0x000fe400078e000e */
[----:B------:R-:W4:Y:S02]  /*0d30*/  LDG.E R16, desc[UR6][R16.64] ;  /* 0x0000000610107981 */ /* 0x000f24000c1e1900 */
[----:B---3--:R-:W-:Y:S02]  /*0d40*/  IMAD.WIDE.U32 R12, R13, 0x4, R8 ;  /* 0x000000040d0c7825 */ /* 0x008fe400078e0008 */
[----:B------:R-:W3:Y:S02]  /*0d50*/  LDG.E R14, desc[UR6][R14.64] ;  /* 0x000000060e0e7981 */ /* 0x000ee4000c1e1900 */
[----:B------:R-:W-:-:S02]  /*0d60*/  IMAD.WIDE.U32 R10, R21, 0x4, R10 ;  /* 0x00000004150a7825 */ /* 0x000fc400078e000a */
[----:B------:R-:W5:Y:S02]  /*0d70*/  LDG.E R13, desc[UR6][R12.64] ;  /* 0x000000060c0d7981 */ /* 0x000f64000c1e1900 */
[----:B------:R-:W-:Y:S02]  /*0d80*/  IMAD.WIDE.U32 R8, R21, 0x4, R8 ;  /* 0x0000000415087825 */ /* 0x000fe400078e0008 */
[----:B------:R-:W5:Y:S04]  /*0d90*/  LDG.E R10, desc[UR6][R10.64] ;  /* 0x000000060a0a7981 */ /* 0x000f68000c1e1900 */
[----:B------:R-:W5:Y:S01]  /*0da0*/  LDG.E R9, desc[UR6][R8.64] ;  /* 0x0000000608097981 */ /* 0x000f62000c1e1900 */
[----:B------:R-:W-:Y:S01]  /*0db0*/  IADD3 R6, PT, PT, R6, 0x40, RZ ;  /* 0x0000004006067810 */ /* 0x000fe20007ffe0ff */
[----:B--2---:R-:W-:Y:S01]  /*0dc0*/  FADD.FTZ R7, R7, R18 ;  /* 0x0000001207077221 */ /* 0x004fe20000010000 */
[----:B----4-:R-:W-:-:S03]  /*0dd0*/  FADD.FTZ R25, R25, R16 ;  /* 0x0000001019197221 */ /* 0x010fc60000010000 */
[----:B---3--:R-:W-:Y:S01]  /*0de0*/  FADD.FTZ R7, R7, R14 ;  /* 0x0000000e07077221 */ /* 0x008fe20000010000 */
[----:B-----5:R-:W-:Y:S01]  /*0df0*/  FADD.FTZ R26, R26, R13 ;  /* 0x0000000d1a1a7221 */ /* 0x020fe20000010000 */
[----:B------:R-:W-:-:S03]  /*0e00*/  FADD.FTZ R25, R25, R10 ;  /* 0x0000000a19197221 */ /* 0x000fc60000010000 */
[----:B------:R-:W-:-:S07]  /*0e10*/  FADD.FTZ R26, R26, R9 ;  /* 0x000000091a1a7221 */ /* 0x000fce0000010000 */
.L_x_1572:
[----:B------:R-:W-:Y:S05]  /*0e20*/  BSYNC.RECONVERGENT B1 ;  /* 0x0000000000017941 */ /* 0x000fea0003800200 */
.L_x_1571:
[----:B------:R-:W-:Y:S05]  /*0e30*/  @P0 BRA `(.L_x_1565) ;  /* 0x0000000000380947 */ /* 0x000fea0003800000 */
[----:B------:R-:W0:Y:S01]  /*0e40*/  LDC.64 R10, c[0x0][0x440] ;  /* 0x00011000ff0a7b82 */ /* 0x000e220000000a00 */
[----:B------:R-:W1:Y:S07]  /*0e50*/  LDCU UR4, c[0x0][0x388] ;  /* 0x00007100ff0477ac */ /* 0x000e6e0008000800 */
[----:B------:R-:W2:Y:S08]  /*0e60*/  LDC.64 R12, c[0x0][0x448] ;  /* 0x00011200ff0c7b82 */ /* 0x000eb00000000a00 */
[----:B------:R-:W3:Y:S01]  /*0e70*/  LDC.64 R8, c[0x0][0x460] ;  /* 0x00011800ff087b82 */ /* 0x000ee20000000a00 */
[----:B-1----:R-:W-:-:S04]  /*0e80*/  IMAD R3, R6, UR4, R3 ;  /* 0x0000000406037c24 */ /* 0x002fc8000f8e0203 */
[----:B0-----:R-:W-:-:S06]  /*0e90*/  IMAD.WIDE.U32 R10, R3, 0x4, R10 ;  /* 0x00000004030a7825 */ /* 0x001fcc00078e000a */
[----:B------:R-:W4:Y:S01]  /*0ea0*/  LDG.E R10, desc[UR6][R10.64] ;  /* 0x000000060a0a7981 */ /* 0x000f22000c1e1900 */
[----:B--2---:R-:W-:-:S06]  /*0eb0*/  IMAD.WIDE.U32 R12, R3, 0x4, R12 ;  /* 0x00000004030c7825 */ /* 0x004fcc00078e000c */
[----:B------:R-:W2:Y:S01]  /*0ec0*/  LDG.E R12, desc[UR6][R12.64] ;  /* 0x000000060c0c7981 */ /* 0x000ea2000c1e1900 */
[----:B---3--:R-:W-:-:S06]  /*0ed0*/  IMAD.WIDE.U32 R8, R3, 0x4, R8 ;  /* 0x0000000403087825 */ /* 0x008fcc00078e0008 */
[----:B------:R-:W3:Y:S01]  /*0ee0*/  LDG.E R9, desc[UR6][R8.64] ;  /* 0x0000000608097981 */ /* 0x000ee2000c1e1900 */
[----:B----4-:R-:W-:Y:S01]  /*0ef0*/  FADD.FTZ R7, R7, R10 ;  /* 0x0000000a07077221 */ /* 0x010fe20000010000 */
[----:B--2---:R-:W-:Y:S01]  /*0f00*/  FADD.FTZ R25, R25, R12 ;  /* 0x0000000c19197221 */ /* 0x004fe20000010000 */
[----:B---3--:R-:W-:-:S07]  /*0f10*/  FADD.FTZ R26, R26, R9 ;  /* 0x000000091a1a7221 */ /* 0x008fce0000010000 */
.L_x_1565:
[----:B------:R-:W-:Y:S05]  /*0f20*/  BSYNC.RECONVERGENT B0 ;  /* 0x0000000000007941 */ /* 0x000fea0003800200 */
.L_x_1564:
[----:B------:R-:W0:Y:S01]  /*0f30*/  S2UR UR5, SR_CgaCtaId ;  /* 0x00000000000579c3 */ /* 0x000e220000008800 */
[----:B------:R-:W-:Y:S01]  /*0f40*/  UMOV UR4, 0x400 ;  /* 0x0000040000047882 */ /* 0x000fe20000000000 */
[--C-:B------:R-:W-:Y:S02]  /*0f50*/  LOP3.LUT R3, R4, 0x1f, R2.reuse, 0x78, !PT ;  /* 0x0000001f04037812 */ /* 0x100fe400078e7802 */
[----:B------:R-:W-:Y:S02]  /*0f60*/  SHF.L.U32 R6, R5, 0x7, RZ ;  /* 0x0000000705067819 */ /* 0x000fe400000006ff */
[C---:B------:R-:W-:Y:S02]  /*0f70*/  LOP3.LUT R2, R3.reuse, 0x3e0, R2, 0xf8, !PT ;  /* 0x000003e003027812 */ /* 0x040fe400078ef802 */
[----:B------:R-:W-:Y:S02]  /*0f80*/  SHF.L.U32 R3, R3, 0x2, RZ ;  /* 0x0000000203037819 */ /* 0x000fe400000006ff */
[----:B------:R-:W-:-:S02]  /*0f90*/  ISETP.NE.AND P1, PT, R5, RZ, PT ;  /* 0x000000ff0500720c */ /* 0x000fc40003f25270 */
[----:B------:R-:W-:Y:S02]  /*0fa0*/  LOP3.LUT R3, R6, R3, RZ, 0xfc, !PT ;  /* 0x0000000306037212 */ /* 0x000fe400078efcff */
[----:B------:R-:W-:-:S04]  /*0fb0*/  ISETP.GT.U32.AND P0, PT, R5, 0xf, PT ;  /* 0x0000000f0500780c */ /* 0x000fc80003f04070 */
[----:B------:R-:W-:Y:S01]  /*0fc0*/  ISETP.NE.OR P0, PT, R4, 0x1f, P0 ;  /* 0x0000001f0400780c */ /* 0x000fe20000705670 */
        /* <DEDUP_REMOVED lines=20> */
[----:B------:R-:W-:-:S03]  /*1110*/  @!P1 LEA R11, R4, UR4, 0x2 ;  /* 0x00000004040b9c11 */ /* 0x000fc6000f8e10ff */
[----:B------:R-:W0:Y:S01]  /*1120*/  SHFL.BFLY PT, R2, R7, 0x4, 0x1f ;  /* 0x0c801f0007027f89 */ /* 0x000e2200000e0000 */
[----:B--2---:R-:W-:-:S03]  /*1130*/  FADD.FTZ R14, R13, R14 ;  /* 0x0000000e0d0e7221 */ /* 0x004fc60000010000 */
[----:B------:R-:W1:Y:S04]  /*1140*/  SHFL.BFLY PT, R3, R12, 0x4, 0x1f ;  /* 0x0c801f000c037f89 */ /* 0x000e6800000e0000 */
[----:B------:R-:W2:Y:S01]  /*1150*/  SHFL.BFLY PT, R9, R14, 0x4, 0x1f ;  /* 0x0c801f000e097f89 */ /* 0x000ea200000e0000 */
        /* <DEDUP_REMOVED lines=27> */
[----:B------:R-:W-:Y:S02]  /*1310*/  IADD3 R11, PT, PT, R5, R0, RZ ;  /* 0x00000000050b7210 */ /* 0x000fe40007ffe0ff */
[----:B------:R-:W4:Y:S05]  /*1320*/  LDS.64 R16, [R10+0x3100] ;  /* 0x003100000a107984 */ /* 0x000f2a0000000a00 */
[----:B------:R-:W5:Y:S01]  /*1330*/  LDC.64 R2, c[0x0][0x4a0] ;  /* 0x00012800ff027b82 */ /* 0x000f620000000a00 */
[----:B0-----:R-:W-:-:S04]  /*1340*/  IMAD.WIDE.U32 R4, R11, 0x4, R8 ;  /* 0x000000040b047825 */ /* 0x001fc800078e0008 */
[----:B---3--:R-:W-:-:S04]  /*1350*/  IMAD.WIDE.U32 R6, R11, 0x4, R6 ;  /* 0x000000040b067825 */ /* 0x008fc800078e0006 */
[----:B-----5:R-:W-:Y:S01]  /*1360*/  IMAD.WIDE.U32 R2, R11, 0x4, R2 ;  /* 0x000000040b027825 */ /* 0x020fe200078e0002 */
[----:B-1----:R-:W-:Y:S02]  /*1370*/  F2FP.BF16.F32.PACK_AB R13, R13, R12 ;  /* 0x0000000c0d0d723e */ /* 0x002fe400000010ff */
[----:B--2---:R-:W-:-:S03]  /*1380*/  F2FP.BF16.F32.PACK_AB R15, R15, R14 ;  /* 0x0000000e0f0f723e */ /* 0x004fc600000010ff */
[----:B------:R-:W-:Y:S01]  /*1390*/  STG.E desc[UR6][R4.64], R13 ;  /* 0x0000000d04007986 */ /* 0x000fe2000c101906 */
[----:B----4-:R-:W-:-:S03]  /*13a0*/  F2FP.BF16.F32.PACK_AB R17, R17, R16 ;  /* 0x000000101111723e */ /* 0x010fc600000010ff */
[----:B------:R-:W-:Y:S04]  /*13b0*/  STG.E desc[UR6][R6.64], R15 ;  /* 0x0000000f06007986 */ /* 0x000fe8000c101906 */
[----:B------:R-:W-:Y:S01]  /*13c0*/  STG.E desc[UR6][R2.64], R17 ;  /* 0x0000001102007986 */ /* 0x000fe2000c101906 */
[----:B------:R-:W-:Y:S05]  /*13d0*/  EXIT ;  /* 0x000000000000794d */ /* 0x000fea0003800000 */
.L_x_1573:
        /* <DEDUP_REMOVED lines=10> */
.L_x_19292:


//--------------------- .text._ZN10layer_norm13ln_bwd_kernelINS_13Kernel_traitsI13__nv_bfloat16S2_S2_S2_fjLj5120ELj1ELj1ELj4ELj16ENS_18Kernel_traits_baseILj5120ES2_S2_S2_S2_fjLj128EEEEELb1ELb1ELb1ELb1EEEvNS_9BwdParamsE --------------------------
	.section	.text._ZN10layer_norm13ln_bwd_kernelINS_13Kernel_traitsI13__nv_bfloat16S2_S2_S2_fjLj5120ELj1ELj1ELj4ELj16ENS_18Kernel_traits_baseILj5120ES2_S2_S2_S2_fjLj128EEEEELb1ELb1ELb1ELb1EEEvNS_9BwdParamsE,"ax",@progbits
	.align	128
        .global         _ZN10layer_norm13ln_bwd_kernelINS_13Kernel_traitsI13__nv_bfloat16S2_S2_S2_fjLj5120ELj1ELj1ELj4ELj16ENS_18Kernel_traits_baseILj5120ES2_S2_S2_S2_fjLj128EEEEELb1ELb1ELb1ELb1EEEvNS_9BwdParamsE
        .type           _ZN10layer_norm13ln_bwd_kernelINS_13Kernel_traitsI13__nv_bfloat16S2_S2_S2_fjLj5120ELj1ELj1ELj4ELj16ENS_18Kernel_traits_baseILj5120ES2_S2_S2_S2_fjLj128EEEEELb1ELb1ELb1ELb1EEEvNS_9BwdParamsE,@function
        .size           _ZN10layer_norm13ln_bwd_kernelINS_13Kernel_traitsI13__nv_bfloat16S2_S2_S2_fjLj5120ELj1ELj1ELj4ELj16ENS_18Kernel_traits_baseILj5120ES2_S2_S2_S2_fjLj128EEEEELb1ELb1ELb1ELb1EEEvNS_9BwdParamsE,(.L_x_19293 - _ZN10layer_norm13ln_bwd_kernelINS_13Kernel_traitsI13__nv_bfloat16S2_S2_S2_fjLj5120ELj1ELj1ELj4ELj16ENS_18Kernel_traits_baseILj5120ES2_S2_S2_S2_fjLj128EEEEELb1ELb1ELb1ELb1EEEvNS_9BwdParamsE)
        .other          _ZN10layer_norm13ln_bwd_kernelINS_13Kernel_traitsI13__nv_bfloat16S2_S2_S2_fjLj5120ELj1ELj1ELj4ELj16ENS_18Kernel_traits_baseILj5120ES2_S2_S2_S2_fjLj128EEEEELb1ELb1ELb1ELb1EEEvNS_9BwdParamsE,@"STO_CUDA_ENTRY STV_DEFAULT"
_ZN10layer_norm13ln_bwd_kernelINS_13Kernel_traitsI13__nv_bfloat16S2_S2_S2_fjLj5120ELj1ELj1ELj4ELj16ENS_18Kernel_traits_baseILj5120ES2_S2_S2_S2_fjLj128EEEEELb1ELb1ELb1ELb1EEEvNS_9BwdParamsE:
.text._ZN10layer_norm13ln_bwd_kernelINS_13Kernel_traitsI13__nv_bfloat16S2_S2_S2_fjLj5120ELj1ELj1ELj4ELj16ENS_18Kernel_traits_baseILj5120ES2_S2_S2_S2_fjLj128EEEEELb1ELb1ELb1ELb1EEEvNS_9BwdParamsE:
        /* <DEDUP_REMOVED lines=90> */
[----:B------:R-:W4:Y:S01]  /*05a0*/  LDCU.U8 UR27, c[0x0][0x410] ;  /* 0x00008200ff1b77ac */ /* 0x000f220008000000 */
[----:B------:R-:W0:Y:S01]  /*05b0*/  LDCU UR28, c[0x0][0x400] ;  /* 0x00008000ff1c77ac */ /* 0x000e220008000800 */
[----:B------:R-:W0:Y:S02]  /*05c0*/  LDCU.64 UR22, c[0x0][0x408] ;  /* 0x00008100ff1677ac */ /* 0x000e240008000a00 */
[C---:B0-----:R-:W-:Y:S01]  /*05d0*/  IMAD.WIDE.U32 R4, R17.reuse, 0x10, R4 ;  /* 0x0000001011047825 */ /* 0x041fe200078e0004 */
[----:B------:R-:W0:Y:S04]  /*05e0*/  LDCU.64 UR4, c[0x0][0x438] ;  /* 0x00008700ff0477ac */ /* 0x000e280008000a00 */
[----:B------:R-:W2:Y:S01]  /*05f0*/  LDG.E.128 R76, desc[UR20][R4.64+0x1800] ;  /* 0x00180014044c7981 */ /* 0x000ea2000c1e1d00 */
[----:B------:R-:W0:Y:S03]  /*0600*/  LDCU.64 UR6, c[0x0][0x478] ;  /* 0x00008f00ff0677ac */ /* 0x000e260008000a00 */
[----:B------:R-:W3:Y:S01]  /*0610*/  LDG.E.128 R72, desc[UR20][R4.64+0x1000] ;  /* 0x0010001404487981 */ /* 0x000ee2000c1e1d00 */
[----:B------:R-:W0:Y:S03]  /*0620*/  LDCU.128 UR12, c[0x0][0x3c0] ;  /* 0x00007800ff0c77ac */ /* 0x000e260008000c00 */
[----:B------:R-:W4:Y:S01]  /*0630*/  LDG.E.128 R68, desc[UR20][R4.64+0x800] ;  /* 0x0008001404447981 */ /* 0x000f22000c1e1d00 */
[----:B-1----:R-:W-:Y:S01]  /*0640*/  IMAD.WIDE.U32 R2, R17, 0x10, R2 ;  /* 0x0000001011027825 */ /* 0x002fe200078e0002 */
[----:B------:R-:W1:Y:S02]  /*0650*/  LDCU.128 UR16, c[0x0][0x3f0] ;  /* 0x00007e00ff1077ac */ /* 0x000e640008000c00 */
[----:B------:R-:W4:Y:S01]  /*0660*/  LDG.E.128 R64, desc[UR20][R4.64] ;  /* 0x0000001404407981 */ /* 0x000f22000c1e1d00 */
[----:B------:R-:W-:Y:S01]  /*0670*/  HFMA2 R160, -RZ, RZ, 0, 0 ;  /* 0x00000000ffa07431 */ /* 0x000fe200000001ff */
[----:B------:R-:W0:Y:S02]  /*0680*/  LDCU.64 UR24, c[0x0][0x380] ;  /* 0x00007000ff1877ac */ /* 0x000e240008000a00 */
[----:B------:R-:W5:Y:S04]  /*0690*/  LDG.E.128 R60, desc[UR20][R2.64+0x2000] ;  /* 0x00200014023c7981 */ /* 0x000f68000c1e1d00 */
        /* <DEDUP_REMOVED lines=16> */
[----:B-1----:R-:W-:Y:S02]  /*07a0*/  PRMT R5, R71, 0x7632, R5 ;  /* 0x0000763247057816 */ /* 0x002fe40000000005 */
[----:B------:R-:W-:-:S02]  /*07b0*/  PRMT R4, R64, 0x7632, R4 ;  /* 0x0000763240047816 */ /* 0x000fc40000000004 */
[----:B------:R-:W-:Y:S02]  /*07c0*/  PRMT R3, R65, 0x7632, R3 ;  /* 0x0000763241037816 */ /* 0x000fe40000000003 */
[----:B------:R-:W-:Y:S02]  /*07d0*/  PRMT R2, R66, 0x7632, R2 ;  /* 0x0000763242027816 */ /* 0x000fe40000000002 */
[----:B0-----:R-:W-:-:S07]  /*07e0*/  PRMT R0, R67, 0x7632, R0 ;  /* 0x0000763243007816 */ /* 0x001fce0000000000 */
.L_x_1901:
[----:B------:R-:W-:-:S06]  /*07f0*/  UIMAD.WIDE UR10, UR8, 0x4, UR14 ;  /* 0x00000004080a78a5 */ /* 0x000fcc000f8e020e */
[----:B-1----:R-:W-:Y:S02]  /*0800*/  MOV R176, UR10 ;  /* 0x0000000a00b07c02 */ /* 0x002fe40008000f00 */
[----:B------:R-:W-:-:S05]  /*0810*/  MOV R177, UR11 ;  /* 0x0000000b00b17c02 */ /* 0x000fca0008000f00 */
[----:B0-----:R0:W2:Y:S01]  /*0820*/  LDG.E R176, desc[UR20][R176.64] ;  /* 0x00000014b0b07981 */ /* 0x0010a2000c1e1900 */
[----:B------:R-:W-:-:S06]  /*0830*/  UIMAD.WIDE UR10, UR8, 0x4, UR18 ;  /* 0x00000004080a78a5 */ /* 0x000fcc000f8e0212 */
[----:B0-----:R-:W-:Y:S02]  /*0840*/  MOV R177, UR11 ;  /* 0x0000000b00b17c02 */ /* 0x001fe40008000f00 */
[----:B--2---:R-:W-:Y:S02]  /*0850*/  R2UR UR29, R176 ;  /* 0x00000000b01d72ca */ /* 0x004fe400000e0000 */
[----:B------:R-:W-:-:S06]  /*0860*/  MOV R176, UR10 ;  /* 0x0000000a00b07c02 */ /* 0x000fcc0008000f00 */
[----:B------:R0:W2:Y:S01]  /*0870*/  LDG.E R176, desc[UR20][R176.64] ;  /* 0x00000014b0b07981 */ /* 0x0000a2000c1e1900 */
[----:B------:R-:W-:-:S06]  /*0880*/  UIMAD.WIDE UR10, UR8, 0x4, UR16 ;  /* 0x00000004080a78a5 */ /* 0x000fcc000f8e0210 */
[----:B0-----:R-:W-:Y:S02]  /*0890*/  MOV R177, UR11 ;  /* 0x0000000b00b17c02 */ /* 0x001fe40008000f00 */
[----:B--2---:R-:W-:Y:S01]  /*08a0*/  R2UR UR30, R176 ;  /* 0x00000000b01e72ca */ /* 0x004fe200000e0000 */
[----:B------:R-:W-:-:S06]  /*08b0*/  IMAD.U32 R176, RZ, RZ, UR10 ;  /* 0x0000000affb07e24 */ /* 0x000fcc000f8e00ff */
[----:B------:R-:W2:Y:S06]  /*08c0*/  LDG.E R176, desc[UR20][R176.64] ;  /* 0x00000014b0b07981 */ /* 0x000eac000c1e1900 */
[----:B------:R-:W-:Y:S01]  /*08d0*/  UISETP.GE.AND UP3, UPT, UR30, 0x1, UPT ;  /* 0x000000011e00788c */ /* 0x000fe2000bf66270 */
[----:B--2---:R-:W-:-:S08]  /*08e0*/  R2UR UR11, R176 ;  /* 0x00000000b00b72ca */ /* 0x004fd000000e0000 */
[----:B------:R-:W-:Y:S07]  /*08f0*/  BRA.U !UP3, `(.L_x_1575) ;  /* 0x000000250bb87547 */ /* 0x000fee000b800000 */
[----:B------:R-:W0:Y:S01]  /*0900*/  S2R R13, SR_TID.X ;  /* 0x00000000000d7919 */ /* 0x000e220000002100 */
[----:B------:R-:W-:Y:S01]  /*0910*/  UIMAD UR9, UR8, UR26, URZ ;  /* 0x0000001a080972a4 */ /* 0x000fe2000f8e02ff */
[----:B------:R-:W1:Y:S01]  /*0920*/  LDC.64 R212, c[0x0][0x3a8] ;  /* 0x0000ea00ffd47b82 */ /* 0x000e620000000a00 */
[----:B------:R-:W2:Y:S02]  /*0930*/  LDL.LU R250, [R1+0x64] ;  /* 0x0000640001fa7983 */ /* 0x000ea40000300800 */
[----:B------:R-:W-:Y:S02]  /*0940*/  USHF.R.S32.HI UR10, URZ, 0x1f, UR9 ;  /* 0x0000001fff0a7899 */ /* 0x000fe40008011409 */
[----:B------:R-:W-:Y:S01]  /*0950*/  UIMAD.WIDE UR32, UR8, 0x4, UR12 ;  /* 0x00000004082078a5 */ /* 0x000fe2000f8e020c */
[----:B------:R-:W-:Y:S01]  /*0960*/  ISETP.NE.U32.AND P0, PT, RZ, UR4, PT ;  /* 0x00000004ff007c0c */ /* 0x000fe2000bf05070 */
[----:B------:R-:W-:Y:S01]  /*0970*/  ULEA.HI UR10, UR10, UR9, URZ, 0x3 ;  /* 0x000000090a0a7291 */ /* 0x000fe2000f8f18ff */
[----:B------:R-:W3:Y:S01]  /*0980*/  LDC.64 R192, c[0x0][0x428] ;  /* 0x00010a00ffc07b82 */ /* 0x000ee20000000a00 */
[----:B------:R-:W-:Y:S01]  /*0990*/  UISETP.GE.AND UP2, UPT, UR11, 0x1, UPT ;  /* 0x000000010b00788c */ /* 0x000fe2000bf46270 */
[----:B------:R-:W4:Y:S03]  /*09a0*/  LDL.LU R252, [R1+0x6c] ;  /* 0x00006c0001fc7983 */ /* 0x000f260000300800 */
[----:B------:R-:W-:Y:S01]  /*09b0*/  MOV R0, UR10 ;  /* 0x0000000a00007c02 */ /* 0x000fe20008000f00 */
[----:B------:R-:W-:Y:S01]  /*09c0*/  IMAD.U32 R14, RZ, RZ, UR32 ;  /* 0x00000020ff0e7e24 */ /* 0x000fe2000f8e00ff */
[----:B------:R-:W-:Y:S01]  /*09d0*/  MOV R15, UR33 ;  /* 0x00000021000f7c02 */ /* 0x000fe20008000f00 */
[----:B------:R-:W2:Y:S04]  /*09e0*/  LDC.64 R216, c[0x0][0x3b0] ;  /* 0x0000ec00ffd87b82 */ /* 0x000ea80000000a00 */
[----:B------:R3:W2:Y:S01]  /*09f0*/  LDG.E R199, desc[UR20][R14.64] ;  /* 0x000000140ec77981 */ /* 0x0006a2000c1e1900 */
[----:B0-----:R-:W-:-:S04]  /*0a00*/  LEA.HI.SX32 R17, R0, R13, 0x1d ;  /* 0x0000000d00117211 */ /* 0x001fc800078feaff */
[C---:B------:R-:W-:Y:S01]  /*0a10*/  IADD3 R0, PT, PT, R17.reuse, 0x100, RZ ;  /* 0x0000010011007810 */ /* 0x040fe20007ffe0ff */
[C-C-:B-1----:R-:W-:Y:S01]  /*0a20*/  IMAD.WIDE.U32 R200, R17.reuse, 0x10, R212.reuse ;  /* 0x0000001011c87825 */ /* 0x142fe200078e00d4 */
[C---:B------:R-:W-:Y:S02]  /*0a30*/  IADD3 R3, PT, PT, R17.reuse, 0x80, RZ ;  /* 0x0000008011037810 */ /* 0x040fe40007ffe0ff */
[C---:B------:R-:W-:Y:S02]  /*0a40*/  IADD3 R16, PT, PT, R17.reuse, 0x180, RZ ;  /* 0x0000018011107810 */ /* 0x040fe40007ffe0ff */
[----:B------:R-:W-:Y:S01]  /*0a50*/  IADD3 R12, PT, PT, R17, 0x200, RZ ;  /* 0x00000200110c7810 */ /* 0x000fe20007ffe0ff */
[--C-:B------:R-:W-:Y:S01]  /*0a60*/  IMAD.WIDE.U32 R4, R0, 0x10, R212.reuse ;  /* 0x0000001000047825 */ /* 0x100fe200078e00d4 */
[----:B------:R-:W4:Y:S03]  /*0a70*/  LDG.E.128 R200, desc[UR20][R200.64] ;  /* 0x00000014c8c87981 */ /* 0x000f26000c1e1d00 */
[----:B------:R-:W-:-:S02]  /*0a80*/  IMAD.WIDE.U32 R220, R3, 0x10, R212 ;  /* 0x0000001003dc7825 */ /* 0x000fc400078e00d4 */
[----:B------:R-:W4:Y:S02]  /*0a90*/  LDG.E.128 R4, desc[UR20][R4.64] ;  /* 0x0000001404047981 */ /* 0x000f24000c1e1d00 */
[--C-:B------:R-:W-:Y:S01]  /*0aa0*/  IMAD.WIDE.U32 R8, R16, 0x10, R212.reuse ;  /* 0x0000001010087825 */ /* 0x100fe200078e00d4 */
[----:B------:R-:W-:Y:S01]  /*0ab0*/  ISETP.NE.AND.EX P0, PT, RZ, UR5, PT, P0 ;  /* 0x00000005ff007c0c */ /* 0x000fe2000bf05300 */
[----:B------:R-:W-:Y:S01]  /*0ac0*/  UIADD3 UR9, UPT, UPT, UR30, -0x1, URZ ;  /* 0xffffffff1e097890 */ /* 0x000fe2000fffe0ff */
[----:B------:R-:W4:Y:S01]  /*0ad0*/  LDG.E.128 R220, desc[UR20][R220.64] ;  /* 0x00000014dcdc7981 */ /* 0x000f22000c1e1d00 */
[----:B------:R-:W-:-:S03]  /*0ae0*/  IMAD.WIDE.U32 R212, R12, 0x10, R212 ;  /* 0x000000100cd47825 */ /* 0x000fc600078e00d4 */
[----:B------:R-:W4:Y:S04]  /*0af0*/  LDG.E.128 R8, desc[UR20][R8.64] ;  /* 0x0000001408087981 */ /* 0x000f28000c1e1d00 */
[----:B------:R-:W4:Y:S01]  /*0b00*/  LDG.E.128 R212, desc[UR20][R212.64] ;  /* 0x00000014d4d47981 */ /* 0x000f22000c1e1d00 */
[----:B------:R-:W-:Y:S02]  /*0b10*/  UIMAD UR9, UR9, UR26, URZ ;  /* 0x0000001a090972a4 */ /* 0x000fe4000f8e02ff */
[----:B---3--:R-:W0:Y:S02]  /*0b20*/  @P0 LDC.64 R14, c[0x0][0x438] ;  /* 0x00010e00ff0e0b82 */ /* 0x008e240000000a00 */
[----:B------:R-:W-:-:S04]  /*0b30*/  USHF.R.S32.HI UR10, URZ, 0x1f, UR9 ;  /* 0x0000001fff0a7899 */ /* 0x000fc80008011409 */
[----:B------:R-:W-:Y:S02]  /*0b40*/  ULEA.HI UR10, UR10, UR9, URZ, 0x3 ;  /* 0x000000090a0a7291 */ /* 0x000fe4000f8f18ff */
[----:B------:R-:W-:Y:S01]  /*0b50*/  @UP2 UIADD3 UR9, UPT, UPT, UR11, -0x1, URZ ;  /* 0xffffffff0b092890 */ /* 0x000fe2000fffe0ff */
[----:B------:R-:W1:Y:S03]  /*0b60*/  @P0 LDC.64 R18, c[0x0][0x438] ;  /* 0x00010e00ff120b82 */ /* 0x000e660000000a00 */
[----:B------:R-:W-:Y:S01]  /*0b70*/  @UP2 UIMAD UR9, UR9, UR26, URZ ;  /* 0x0000001a090922a4 */ /* 0x000fe2000f8e02ff */
[----:B------:R-:W-:Y:S02]  /*0b80*/  MOV R2, UR10 ;  /* 0x0000000a00027c02 */ /* 0x000fe40008000f00 */
[----:B------:R-:W-:Y:S01]  /*0b90*/  PLOP3.LUT P1, PT, PT, PT, UP2, 0x80, 0x8 ;  /* 0x000000000008781c */ /* 0x000fe20003f2f028 */
[----:B------:R-:W-:Y:S01]  /*0ba0*/  @UP2 USHF.R.S32.HI UR10, URZ, 0x1f, UR9 ;  /* 0x0000001fff0a2899 */ /* 0x000fe20008011409 */
[----:B------:R-:W3:Y:S01]  /*0bb0*/  @P0 LDC.64 R204, c[0x0][0x438] ;  /* 0x00010e00ffcc0b82 */ /* 0x000ee20000000a00 */
[----:B------:R-:W-:-:S02]  /*0bc0*/  LEA.HI.SX32 R195, R2, R13, 0x1d ;  /* 0x0000000d02c37211 */ /* 0x000fc400078feaff */
[----:B------:R-:W-:-:S03]  /*0bd0*/  @UP2 ULEA.HI UR10, UR10, UR9, URZ, 0x3 ;  /* 0x000000090a0a2291 */ /* 0x000fc6000f8f18ff */
[C---:B------:R-:W-:Y:S02]  /*0be0*/  IMAD.WIDE.U32 R176, R195.reuse, 0x10, R192 ;  /* 0x00000010c3b07825 */ /* 0x040fe400078e00c0 */
[----:B------:R-:W4:Y:S01]  /*0bf0*/  @P0 LDC.64 R196, c[0x0][0x438] ;  /* 0x00010e00ffc40b82 */ /* 0x000f220000000a00 */
[----:B------:R-:W-:Y:S01]  /*0c00*/  MOV R194, UR10 ;  /* 0x0000000a00c27c02 */ /* 0x000fe20008000f00 */
[----:B------:R-:W-:Y:S02]  /*0c10*/  IMAD.MOV.U32 R2, RZ, RZ, RZ ;  /* 0x000000ffff027224 */ /* 0x000fe400078e00ff */
[----:B------:R-:W4:Y:S01]  /*0c20*/  LDG.E.128 R176, desc[UR20][R176.64] ;  /* 0x00000014b0b07981 */ /* 0x000f22000c1e1d00 */
[----:B------:R-:W-:Y:S01]  /*0c30*/  @P1 LEA.HI.SX32 R2, R194, R13, 0x1d ;  /* 0x0000000dc2021211 */ /* 0x000fe200078feaff */
[----:B0-----:R-:W-:Y:S01]  /*0c40*/  @P0 IMAD.WIDE.U32 R14, R0, 0x10, R14 ;  /* 0x00000010000e0825 */ /* 0x001fe200078e000e */
[----:B------:R-:W-:Y:S01]  /*0c50*/  ISETP.NE.AND P1, PT, RZ, UR27, PT ;  /* 0x0000001bff007c0c */ /* 0x000fe2000bf25270 */
[----:B------:R-:W0:Y:S01]  /*0c60*/  @P0 LDC.64 R206, c[0x0][0x438] ;  /* 0x00010e00ffce0b82 */ /* 0x000e220000000a00 */
[----:B------:R-:W-:Y:S01]  /*0c70*/  IADD3 R181, PT, PT, R195, 0x80, RZ ;  /* 0x00000080c3b57810 */ /* 0x000fe20007ffe0ff */
[----:B-1----:R-:W-:Y:S01]  /*0c80*/  @P0 IMAD.WIDE.U32 R18, R3, 0x10, R18 ;  /* 0x0000001003120825 */ /* 0x002fe200078e0012 */
[----:B------:R-:W5:Y:S03]  /*0c90*/  @P0 LDG.E.128 R28, desc[UR20][R14.64] ;  /* 0x000000140e1c0981 */ /* 0x000f66000c1e1d00 */
[----:B------:R-:W-:Y:S01]  /*0ca0*/  IMAD.WIDE.U32 R180, R181, 0x10, R192 ;  /* 0x00000010b5b47825 */ /* 0x000fe200078e00c0 */
[----:B------:R1:W5:Y:S03]  /*0cb0*/  @P0 LDG.E.128 R32, desc[UR20][R18.64] ;  /* 0x0000001412200981 */ /* 0x000366000c1e1d00 */
[----:B---3--:R-:W-:-:S02]  /*0cc0*/  @P0 IMAD.WIDE.U32 R12, R12, 0x10, R204 ;  /* 0x000000100c0c0825 */ /* 0x008fc400078e00cc */
[----:B------:R-:W3:Y:S01]  /*0cd0*/  LDG.E.128 R180, desc[UR20][R180.64] ;  /* 0x00000014b4b47981 */ /* 0x000ee2000c1e1d00 */
[----:B--2---:R-:W-:Y:S02]  /*0ce0*/  FSEL R199, R199, RZ, !P1 ;  /* 0x000000ffc7c77208 */ /* 0x004fe40004800000 */
[C---:B----4-:R-:W-:Y:S02]  /*0cf0*/  PRMT R227, R200.reuse, 0x7632, R227 ;  /* 0x00007632c8e37816 */ /* 0x050fe400000000e3 */
[----:B------:R-:W-:Y:S02]  /*0d00*/  PRMT R219, R5, 0x7632, R219 ;  /* 0x0000763205db7816 */ /* 0x000fe400000000db */
[----:B------:R-:W-:Y:S01]  /*0d10*/  SHF.L.U32 R232, R201, 0x10, RZ ;  /* 0x00000010c9e87819 */ /* 0x000fe200000006ff */
[----:B------:R-:W-:Y:S01]  /*0d20*/  IMAD.U32 R218, R11, 0x10000, RZ ;  /* 0x000100000bda7824 */ /* 0x000fe200078e00ff */
[----:B------:R-:W-:Y:S02]  /*0d30*/  SHF.L.U32 R0, R200, 0x10, RZ ;  /* 0x00000010c8007819 */ /* 0x000fe400000006ff */
[----:B------:R-:W-:-:S02]  /*0d40*/  SHF.L.U32 R211, R8, 0x10, RZ ;  /* 0x0000001008d37819 */ /* 0x000fc400000006ff */
[----:B------:R-:W-:Y:S02]  /*0d50*/  SHF.L.U32 R210, R7, 0x10, RZ ;  /* 0x0000001007d27819 */ /* 0x000fe400000006ff */
[C---:B------:R-:W-:Y:S01]  /*0d60*/  SHF.L.U32 R226, R220.reuse, 0x10, RZ ;  /* 0x00000010dce27819 */ /* 0x040fe200000006ff */
[----:B------:R-:W-:Y:S01]  /*0d70*/  IMAD.U32 R225, R221, 0x10000, RZ ;  /* 0x00010000dde17824 */ /* 0x000fe200078e00ff */
[----:B------:R-:W-:Y:S02]  /*0d80*/  PRMT R200, R11, 0x7632, R200 ;  /* 0x000076320bc87816 */ /* 0x000fe400000000c8 */
[----:B------:R-:W-:Y:S02]  /*0d90*/  PRMT R234, R220, 0x7632, R234 ;  /* 0x00007632dcea7816 */ /* 0x000fe400000000ea */
[----:B------:R-:W-:Y:S02]  /*0da0*/  PRMT R235, R221, 0x7632, R235 ;  /* 0x00007632ddeb7816 */ /* 0x000fe400000000eb */
[----:B------:R-:W-:-:S02]  /*0db0*/  SHF.L.U32 R224, R222, 0x10, RZ ;  /* 0x00000010dee07819 */ /* 0x000fc400000006ff */
[----:B------:R-:W-:Y:S02]  /*0dc0*/  PRMT R236, R222, 0x7632, R236 ;  /* 0x00007632deec7816 */ /* 0x000fe400000000ec */
[----:B------:R-:W-:Y:S02]  /*0dd0*/  PRMT R237, R223, 0x7632, R237 ;  /* 0x00007632dfed7816 */ /* 0x000fe400000000ed */
[----:B------:R-:W-:Y:S01]  /*0de0*/  PRMT R238, R4, 0x7632, R238 ;  /* 0x0000763204ee7816 */ /* 0x000fe200000000ee */
[----:B------:R-:W-:Y:S01]  /*0df0*/  @P0 IMAD.WIDE.U32 R196, R17, 0x10, R196 ;  /* 0x0000001011c40825 */ /* 0x000fe200078e00c4 */
[C---:B------:R-:W-:Y:S01]  /*0e00*/  PRMT R11, R212.reuse, 0x7632, R11 ;  /* 0x00007632d40b7816 */ /* 0x040fe2000000000b */
[----:B------:R2:W5:Y:S01]  /*0e10*/  @P0 LDG.E.128 R20, desc[UR20][R12.64] ;  /* 0x000000140c140981 */ /* 0x000562000c1e1d00 */
[----:B------:R-:W-:Y:S01]  /*0e20*/  SHF.L.U32 R212, R212, 0x10, RZ ;  /* 0x00000010d4d47819 */ /* 0x000fe200000006ff */
[----:B------:R-:W-:Y:S01]  /*0e30*/  IMAD.U32 R219, R219, 0x10000, RZ ;  /* 0x00010000dbdb7824 */ /* 0x000fe200078e00ff */
[----:B-1----:R-:W-:Y:S01]  /*0e40*/  SHF.L.U32 R18, R227, 0x10, RZ ;  /* 0x00000010e3127819 */ /* 0x002fe200000006ff */
[C---:B------:R-:W-:Y:S01]  /*0e50*/  FADD.FTZ R227, -R199.reuse, R232 ;  /* 0x000000e8c7e37221 */ /* 0x040fe20000010100 */
[----:B------:R-:W-:Y:S01]  /*0e60*/  PRMT R205, R6, 0x7632, R205 ;  /* 0x0000763206cd7816 */ /* 0x000fe200000000cd */
[C---:B------:R-:W-:Y:S01]  /*0e70*/  FADD.FTZ R246, -R199.reuse, R212 ;  /* 0x000000d4c7f67221 */ /* 0x040fe20000010100 */
[----:B------:R-:W4:Y:S01]  /*0e80*/  LDL.LU R232, [R1+0x7c] ;  /* 0x00007c0001e87983 */ /* 0x000f220000300800 */
[----:B------:R-:W-:Y:S01]  /*0e90*/  FADD.FTZ R212, -R199, R219 ;  /* 0x000000dbc7d47221 */ /* 0x000fe20000010100 */
[----:B------:R-:W-:-:S02]  /*0ea0*/  PRMT R204, R7, 0x7632, R204 ;  /* 0x0000763207cc7816 */ /* 0x000fc400000000cc */
[----:B------:R-:W4:Y:S01]  /*0eb0*/  LDL.LU R219, [R1+0x84] ;  /* 0x0000840001db7983 */ /* 0x000f220000300800 */
[----:B------:R-:W-:Y:S02]  /*0ec0*/  SHF.L.U32 R205, R205, 0x10, RZ ;  /* 0x00000010cdcd7819 */ /* 0x000fe400000006ff */
[----:B------:R-:W-:Y:S01]  /*0ed0*/  SHF.L.U32 R204, R204, 0x10, RZ ;  /* 0x00000010cccc7819 */ /* 0x000fe200000006ff */
[C---:B------:R-:W-:Y:S01]  /*0ee0*/  FADD.FTZ R241, -R199.reuse, R211 ;  /* 0x000000d3c7f17221 */ /* 0x040fe20000010100 */
[C---:B------:R-:W-:Y:S01]  /*0ef0*/  FADD.FTZ R240, -R199.reuse, R210 ;  /* 0x000000d2c7f07221 */ /* 0x040fe20000010100 */
[C---:B------:R-:W-:Y:S01]  /*0f00*/  FADD.FTZ R211, -R199.reuse, R205 ;  /* 0x000000cdc7d37221 */ /* 0x040fe20000010100 */
[C---:B------:R-:W-:Y:S01]  /*0f10*/  FADD.FTZ R233, -R199.reuse, R226 ;  /* 0x000000e2c7e97221 */ /* 0x040fe20000010100 */
[----:B------:R-:W4:Y:S01]  /*0f20*/  LDL.LU R205, [R1+0x74] ;  /* 0x0000740001cd7983 */ /* 0x000f220000300800 */
[----:B------:R-:W-:-:S03]  /*0f30*/  FADD.FTZ R210, -R199, R204 ;  /* 0x000000ccc7d27221 */ /* 0x000fc60000010100 */
[----:B------:R-:W4:Y:S01]  /*0f40*/  LDL.LU R204, [R1+0x8c] ;  /* 0x00008c0001cc7983 */ /* 0x000f220000300800 */
[----:B------:R-:W-:Y:S02]  /*0f50*/  SHF.L.U32 R223, R223, 0x10, RZ ;  /* 0x00000010dfdf7819 */ /* 0x000fe400000006ff */
[----:B------:R-:W-:Y:S02]  /*0f60*/  SHF.L.U32 R222, R4, 0x10, RZ ;  /* 0x0000001004de7819 */ /* 0x000fe400000006ff */
[----:B------:R-:W-:Y:S01]  /*0f70*/  SHF.L.U32 R221, R5, 0x10, RZ ;  /* 0x0000001005dd7819 */ /* 0x000fe200000006ff */
[----:B------:R-:W-:Y:S01]  /*0f80*/  VIADD R5, R2, 0x80 ;  /* 0x0000008002057836 */ /* 0x000fe20000000000 */
[----:B------:R-:W-:Y:S02]  /*0f90*/  SHF.L.U32 R220, R6, 0x10, RZ ;  /* 0x0000001006dc7819 */ /* 0x000fe400000006ff */
[----:B------:R-:W-:Y:S02]  /*0fa0*/  IADD3 R3, PT, PT, R2, 0x200, RZ ;  /* 0x0000020002037810 */ /* 0x000fe40007ffe0ff */
[----:B------:R-:W-:Y:S01]  /*0fb0*/  PRMT R229, R201, 0x7632, R229 ;  /* 0x00007632c9e57816 */ /* 0x000fe200000000e5 */
[----:B0-----:R-:W-:Y:S01]  /*0fc0*/  @P0 IMAD.WIDE.U32 R16, R16, 0x10, R206 ;  /* 0x0000001010100825 */ /* 0x001fe200078e00ce */
[----:B------:R-:W-:-:S03]  /*0fd0*/  SHF.L.U32 R226, R234, 0x10, RZ ;  /* 0x00000010eae27819 */ /* 0x000fc600000006ff */
[----:B------:R-:W-:Y:S01]  /*0fe0*/  FADD.FTZ R234, -R199, R225 ;  /* 0x000000e1c7ea7221 */ /* 0x000fe20000010100 */
[C---:B------:R-:W-:Y:S01]  /*0ff0*/  IADD3 R6, PT, PT, R2.reuse, 0x100, RZ ;  /* 0x0000010002067810 */ /* 0x040fe20007ffe0ff */
[----:B------:R0:W5:Y:S01]  /*1000*/  @P0 LDG.E.128 R36, desc[UR20][R196.64] ;  /* 0x00000014c4240981 */ /* 0x000162000c1e1d00 */
[----:B------:R-:W-:Y:S02]  /*1010*/  IADD3 R4, PT, PT, R2, 0x180, RZ ;  /* 0x0000018002047810 */ /* 0x000fe40007ffe0ff */
[----:B------:R-:W-:Y:S01]  /*1020*/  SHF.L.U32 R225, R235, 0x10, RZ ;  /* 0x00000010ebe17819 */ /* 0x000fe200000006ff */
[----:B------:R-:W-:Y:S01]  /*1030*/  FADD.FTZ R235, -R199, R224 ;  /* 0x000000e0c7eb7221 */ /* 0x000fe20000010100 */
[----:B------:R-:W-:Y:S01]  /*1040*/  SHF.L.U32 R224, R236, 0x10, RZ ;  /* 0x00000010ece07819 */ /* 0x000fe200000006ff */
[----:B------:R-:W-:-:S04]  /*1050*/  IMAD.WIDE.U32 R206, R2, 0x8, R216 ;  /* 0x0000000802ce7825 */ /* 0x000fc800078e00d8 */
[----:B------:R-:W-:Y:S01]  /*1060*/  FADD.FTZ R236, -R199, R223 ;  /* 0x000000dfc7ec7221 */ /* 0x000fe20000010100 */
[----:B------:R-:W-:Y:S01]  /*1070*/  IADD3 R185, PT, PT, R195, 0x100, RZ ;  /* 0x00000100c3b97810 */ /* 0x000fe20007ffe0ff */
[----:B------:R1:W5:Y:S01]  /*1080*/  @P0 LDG.E.128 R24, desc[UR20][R16.64] ;  /* 0x0000001410180981 */ /* 0x000362000c1e1d00 */
[--C-:B------:R-:W-:Y:S01]  /*1090*/  IMAD.WIDE.U32 R208, R5, 0x8, R216.reuse ;  /* 0x0000000805d07825 */ /* 0x100fe200078e00d8 */
[----:B------:R-:W-:Y:S02]  /*10a0*/  SHF.L.U32 R19, R229, 0x10, RZ ;  /* 0x00000010e5137819 */ /* 0x000fe400000006ff */
[----:B------:R-:W-:Y:S01]  /*10b0*/  SHF.L.U32 R223, R237, 0x10, RZ ;  /* 0x00000010eddf7819 */ /* 0x000fe200000006ff */
[----:B------:R-:W-:Y:S01]  /*10c0*/  IMAD.WIDE.U32 R6, R6, 0x8, R216 ;  /* 0x0000000806067825 */ /* 0x000fe200078e00d8 */
[----:B-----5:R-:W-:-:S03]  /*10d0*/  PRMT R15, R45, 0x7632, R15 ;  /* 0x000076322d0f7816 */ /* 0x020fc6000000000f */
[----:B------:R-:W-:Y:S01]  /*10e0*/  FADD.FTZ R237, -R199, R222 ;  /* 0x000000dec7ed7221 */ /* 0x000fe20000010100 */
[----:B--2---:R-:W-:Y:S01]  /*10f0*/  PRMT R13, R177, 0x7632, R13 ;  /* 0x00007632b10d7816 */ /* 0x004fe2000000000d */
[----:B------:R-:W-:Y:S01]  /*1100*/  IMAD.WIDE.U32 R4, R4, 0x8, R216 ;  /* 0x0000000804047825 */ /* 0x000fe200078e00d8 */
[----:B------:R-:W-:-:S03]  /*1110*/  SHF.L.U32 R222, R238, 0x10, RZ ;  /* 0x00000010eede7819 */ /* 0x000fc600000006ff */
[----:B------:R-:W-:Y:S01]  /*1120*/  IMAD.WIDE.U32 R2, R3, 0x8, R216 ;  /* 0x0000000803027825 */ /* 0x000fe200078e00d8 */
[----:B------:R-:W-:-:S03]  /*1130*/  SHF.L.U32 R217, R10, 0x10, RZ ;  /* 0x000000100ad97819 */ /* 0x000fc600000006ff */
[----:B------:R-:W-:Y:S01]  /*1140*/  FADD.FTZ R238, -R199, R221 ;  /* 0x000000ddc7ee7221 */ /* 0x000fe20000010100 */
[----:B------:R-:W-:Y:S01]  /*1150*/  PRMT R201, R10, 0x7632, R201 ;  /* 0x000076320ac97816 */ /* 0x000fe200000000c9 */
[----:B------:R-:W-:Y:S01]  /*1160*/  IMAD.U32 R221, R11, 0x10000, RZ ;  /* 0x000100000bdd7824 */ /* 0x000fe200078e00ff */
[----:B------:R-:W-:Y:S01]  /*1170*/  PRMT R12, R178, 0x7632, R12 ;  /* 0x00007632b20c7816 */ /* 0x000fe2000000000c */
[----:B------:R-:W-:Y:S01]  /*1180*/  IMAD.WIDE.U32 R184, R185, 0x10, R192 ;  /* 0x00000010b9b87825 */ /* 0x000fe200078e00c0 */
[----:B------:R-:W-:-:S03]  /*1190*/  SHF.L.U32 R15, R15, 0x10, RZ ;  /* 0x000000100f0f7819 */ /* 0x000fc600000006ff */
[----:B0-----:R-:W-:Y:S01]  /*11a0*/  FADD.FTZ R196, -R199, R19 ;  /* 0x00000013c7c47221 */ /* 0x001fe20000010100 */
[----:B------:R-:W-:Y:S01]  /*11b0*/  PRMT R198, R203, 0x7632, R198 ;  /* 0x00007632cbc67816 */ /* 0x000fe200000000c6 */
[----:B------:R-:W-:Y:S02]  /*11c0*/  IMAD.U32 R13, R13, 0x10000, RZ ;  /* 0x000100000d0d7824 */ /* 0x000fe400078e00ff */
[----:B------:R-:W-:Y:S01]  /*11d0*/  FADD.FTZ R243, -R199, R217 ;  /* 0x000000d9c7f37221 */ /* 0x000fe20000010100 */
[----:B------:R-:W-:Y:S01]  /*11e0*/  SHF.L.U32 R217, R201, 0x10, RZ ;  /* 0x00000010c9d97819 */ /* 0x000fe200000006ff */
[C---:B------:R-:W-:Y:S01]  /*11f0*/  FADD.FTZ R201, -R199.reuse, R223 ;  /* 0x000000dfc7c97221 */ /* 0x040fe20000010100 */
[----:B------:R-:W-:Y:S01]  /*1200*/  FADD.FTZ R244, -R199, R221 ;  /* 0x000000ddc7f47221 */ /* 0x000fe20000010100 */
[----:B------:R-:W-:Y:S01]  /*1210*/  SHF.L.U32 R12, R12, 0x10, RZ ;  /* 0x000000100c0c7819 */ /* 0x000fe200000006ff */
[----:B------:R-:W-:Y:S01]  /*1220*/  FMUL.FTZ R223, R196, UR29 ;  /* 0x0000001dc4df7c20 */ /* 0x000fe20008410000 */
[----:B------:R-:W-:Y:S01]  /*1230*/  SHF.L.U32 R229, R198, 0x10, RZ ;  /* 0x00000010c6e57819 */ /* 0x000fe200000006ff */
[-C--:B------:R-:W-:Y:S01]  /*1240*/  FMUL.FTZ R221, R15, R13.reuse ;  /* 0x0000000d0fdd7220 */ /* 0x080fe20000410000 */
[----:B------:R-:W-:Y:S01]  /*1250*/  PRMT R15, R47, 0x7632, R15 ;  /* 0x000076322f0f7816 */ /* 0x000fe2000000000f */
[----:B------:R-:W2:Y:S01]  /*1260*/  LDG.E.128 R184, desc[UR20][R184.64] ;  /* 0x00000014b8b87981 */ /* 0x000ea2000c1e1d00 */
[----:B------:R-:W-:Y:S01]  /*1270*/  SHF.L.U32 R231, R203, 0x10, RZ ;  /* 0x00000010cbe77819 */ /* 0x000fe200000006ff */
[----:B------:R-:W-:Y:S01]  /*1280*/  FADD.FTZ R198, -R199, R18 ;  /* 0x00000012c7c67221 */ /* 0x000fe20000010100 */
[----:B------:R-:W-:Y:S01]  /*1290*/  FADD.FTZ R163, R163, R13 ;  /* 0x0000000da3a37221 */ /* 0x000fe20000010000 */
[----:B------:R-:W-:Y:S01]  /*12a0*/  FFMA.FTZ R83, R223, R13, R83 ;  /* 0x0000000ddf537223 */ /* 0x000fe20000010053 */
[----:B------:R-:W-:Y:S01]  /*12b0*/  PRMT R203, R8, 0x7632, R203 ;  /* 0x0000763208cb7816 */ /* 0x000fe200000000cb */
[----:B------:R-:W-:Y:S01]  /*12c0*/  FADD.FTZ R18, -R199, R229 ;  /* 0x000000e5c7127221 */ /* 0x000fe20000010100 */
[----:B------:R-:W-:-:S02]  /*12d0*/  PRMT R13, R179, 0x7632, R13 ;  /* 0x00007632b30d7816 */ /* 0x000fc4000000000d */
[----:B------:R-:W-:Y:S01]  /*12e0*/  PRMT R14, R46, 0x7632, R14 ;  /* 0x000076322e0e7816 */ /* 0x000fe2000000000e */
[----:B------:R-:W-:Y:S01]  /*12f0*/  FADD.FTZ R239, -R199, R220 ;  /* 0x000000dcc7ef7221 */ /* 0x000fe20000010100 */
[----:B-1----:R-:W-:Y:S02]  /*1300*/  SHF.L.U32 R17, R15, 0x10, RZ ;  /* 0x000000100f117819 */ /* 0x002fe400000006ff */
[C---:B------:R-:W-:Y:S02]  /*1310*/  PRMT R228, R202.reuse, 0x7632, R228 ;  /* 0x00007632cae47816 */ /* 0x040fe400000000e4 */
[----:B------:R-:W-:Y:S01]  /*1320*/  SHF.L.U32 R230, R202, 0x10, RZ ;  /* 0x00000010cae67819 */ /* 0x000fe200000006ff */
[----:B------:R-:W-:Y:S01]  /*1330*/  FADD.FTZ R245, -R199, R218 ;  /* 0x000000dac7f57221 */ /* 0x000fe20000010100 */
[----:B---3--:R-:W-:Y:S02]  /*1340*/  PRMT R15, R180, 0x7632, R15 ;  /* 0x00007632b40f7816 */ /* 0x008fe4000000000f */
[----:B------:R-:W-:-:S02]  /*1350*/  IADD3 R189, PT, PT, R195, 0x180, RZ ;  /* 0x00000180c3bd7810 */ /* 0x000fc40007ffe0ff */
[----:B------:R-:W-:Y:S02]  /*1360*/  PRMT R249, R44, 0x7632, R249 ;  /* 0x000076322cf97816 */ /* 0x000fe400000000f9 */
[----:B------:R-:W-:Y:S01]  /*1370*/  PRMT R197, R176, 0x7632, R197 ;  /* 0x00007632b0c57816 */ /* 0x000fe200000000c5 */
[----:B------:R-:W-:Y:S01]  /*1380*/  FADD.FTZ R0, -R199, R0 ;  /* 0x00000000c7007221 */ /* 0x000fe20000010100 */
[----:B------:R-:W-:Y:S01]  /*1390*/  PRMT R10, R213, 0x7632, R10 ;  /* 0x00007632d50a7816 */ /* 0x000fe2000000000a */
[----:B------:R-:W-:Y:S01]  /*13a0*/  FMUL.FTZ R233, R233, UR29 ;  /* 0x0000001de9e97c20 */ /* 0x000fe20008410000 */
[----:B------:R-:W-:Y:S01]  /*13b0*/  SHF.L.U32 R220, R203, 0x10, RZ ;  /* 0x00000010cbdc7819 */ /* 0x000fe200000006ff */
[----:B------:R-:W-:Y:S01]  /*13c0*/  FMUL.FTZ R234, R234, UR29 ;  /* 0x0000001deaea7c20 */ /* 0x000fe20008410000 */
[----:B------:R-:W-:Y:S01]  /*13d0*/  SHF.L.U32 R16, R13, 0x10, RZ ;  /* 0x000000100d107819 */ /* 0x000fe200000006ff */
[----:B------:R-:W-:Y:S01]  /*13e0*/  FMUL.FTZ R235, R235, UR29 ;  /* 0x0000001debeb7c20 */ /* 0x000fe20008410000 */
[C---:B------:R-:W-:Y:S01]  /*13f0*/  PRMT R202, R9.reuse, 0x7632, R202 ;  /* 0x0000763209ca7816 */ /* 0x040fe200000000ca */
[----:B------:R-:W-:Y:S01]  /*1400*/  FMUL.FTZ R236, R236, UR29 ;  /* 0x0000001decec7c20 */ /* 0x000fe20008410000 */
[----:B------:R-:W-:Y:S01]  /*1410*/  SHF.L.U32 R216, R9, 0x10, RZ ;  /* 0x0000001009d87819 */ /* 0x000fe200000006ff */
[----:B------:R-:W-:Y:S01]  /*1420*/  FMUL.FTZ R240, R240, UR29 ;  /* 0x0000001df0f07c20 */ /* 0x000fe20008410000 */
[----:B------:R-:W-:Y:S01]  /*1430*/  SHF.L.U32 R14, R14, 0x10, RZ ;  /* 0x000000100e0e7819 */ /* 0x000fe200000006ff */
[----:B------:R-:W-:Y:S01]  /*1440*/  FMUL.FTZ R241, R241, UR29 ;  /* 0x0000001df1f17c20 */ /* 0x000fe20008410000 */
[----:B------:R-:W-:Y:S01]  /*1450*/  SHF.L.U32 R15, R15, 0x10, RZ ;  /* 0x000000100f0f7819 */ /* 0x000fe200000006ff */
[----:B------:R-:W5:Y:S01]  /*1460*/  LDG.E.64 R206, desc[UR20][R206.64] ;  /* 0x00000014cece7981 */ /* 0x000f62000c1e1b00 */
[----:B------:R-:W-:-:S02]  /*1470*/  PRMT R9, R215, 0x7632, R9 ;  /* 0x00007632d7097816 */ /* 0x000fc40000000009 */
[----:B------:R-:W-:Y:S01]  /*1480*/  SHF.L.U32 R215, R215, 0x10, RZ ;  /* 0x00000010d7d77819 */ /* 0x000fe200000006ff */
[----:B------:R-:W5:Y:S01]  /*1490*/  LDG.E.64 R208, desc[UR20][R208.64] ;  /* 0x00000014d0d07981 */ /* 0x000f62000c1e1b00 */
[----:B------:R-:W-:Y:S01]  /*14a0*/  SHF.L.U32 R229, R10, 0x10, RZ ;  /* 0x000000100ae57819 */ /* 0x000fe200000006ff */
[C---:B------:R-:W-:Y:S01]  /*14b0*/  FADD.FTZ R10, -R199.reuse, R220 ;  /* 0x000000dcc70a7221 */ /* 0x040fe20000010100 */
[----:B------:R-:W-:Y:S01]  /*14c0*/  SHF.L.U32 R218, R200, 0x10, RZ ;  /* 0x00000010c8da7819 */ /* 0x000fe200000006ff */
[----:B------:R-:W-:Y:S01]  /*14d0*/  FMUL.FTZ R220, R14, R12 ;  /* 0x0000000c0edc7220 */ /* 0x000fe20000410000 */
[----:B------:R-:W-:Y:S01]  /*14e0*/  PRMT R8, R214, 0x7632, R8 ;  /* 0x00007632d6087816 */ /* 0x000fe20000000008 */
[C---:B------:R-:W-:Y:S01]  /*14f0*/  FADD.FTZ R251, -R199.reuse, R215 ;  /* 0x000000d7c7fb7221 */ /* 0x040fe20000010100 */
[----:B------:R-:W-:Y:S01]  /*1500*/  PRMT R14, R48, 0x7632, R14 ;  /* 0x00007632300e7816 */ /* 0x000fe2000000000e */
[----:B------:R-:W-:Y:S01]  /*1510*/  FADD.FTZ R242, -R199, R216 ;  /* 0x000000d8c7f27221 */ /* 0x000fe20000010100 */
[----:B------:R-:W-:-:S02]  /*1520*/  SHF.L.U32 R214, R214, 0x10, RZ ;  /* 0x00000010d6d67819 */ /* 0x000fc400000006ff */
[----:B------:R-:W-:Y:S01]  /*1530*/  SHF.L.U32 R215, R9, 0x10, RZ ;  /* 0x0000001009d77819 */ /* 0x000fe200000006ff */
[----:B------:R-:W-:Y:S01]  /*1540*/  FADD.FTZ R9, -R199, R218 ;  /* 0x000000dac7097221 */ /* 0x000fe20000010100 */
[----:B------:R-:W-:Y:S01]  /*1550*/  SHF.L.U32 R216, R202, 0x10, RZ ;  /* 0x00000010cad87819 */ /* 0x000fe200000006ff */
[----:B------:R-:W-:Y:S01]  /*1560*/  FMUL.FTZ R218, R17, R16 ;  /* 0x0000001011da7220 */ /* 0x000fe20000410000 */
[----:B------:R-:W-:Y:S01]  /*1570*/  SHF.L.U32 R14, R14, 0x10, RZ ;  /* 0x000000100e0e7819 */ /* 0x000fe200000006ff */
[C---:B------:R-:W-:Y:S01]  /*1580*/  FADD.FTZ R248, -R199.reuse, R214 ;  /* 0x000000d6c7f87221 */ /* 0x040fe20000010100 */
[C---:B------:R-:W-:Y:S01]  /*1590*/  FADD.FTZ R202, -R199.reuse, R226 ;  /* 0x000000e2c7ca7221 */ /* 0x040fe20000010100 */
[----:B------:R-:W-:Y:S01]  /*15a0*/  SHF.L.U32 R214, R8, 0x10, RZ ;  /* 0x0000001008d67819 */ /* 0x000fe200000006ff */
[C---:B------:R-:W-:Y:S01]  /*15b0*/  FADD.FTZ R8, -R199.reuse, R216 ;  /* 0x000000d8c7087221 */ /* 0x040fe20000010100 */
[----:B------:R-:W-:Y:S01]  /*15c0*/  FADD.FTZ R11, -R199, R217 ;  /* 0x000000d9c70b7221 */ /* 0x000fe20000010100 */
[----:B------:R-:W-:Y:S01]  /*15d0*/  PRMT R13, R181, 0x7632, R13 ;  /* 0x00007632b50d7816 */ /* 0x000fe2000000000d */
[----:B------:R-:W-:Y:S01]  /*15e0*/  FMUL.FTZ R216, R14, R15 ;  /* 0x0000000f0ed87220 */ /* 0x000fe20000410000 */
[----:B------:R-:W-:Y:S01]  /*15f0*/  FMUL.FTZ R217, R202, UR29 ;  /* 0x0000001dcad97c20 */ /* 0x000fe20008410000 */
[----:B------:R-:W-:-:S02]  /*1600*/  PRMT R14, R182, 0x7632, R14 ;  /* 0x00007632b60e7816 */ /* 0x000fc4000000000e */
[----:B------:R-:W-:Y:S01]  /*1610*/  SHF.L.U32 R13, R13, 0x10, RZ ;  /* 0x000000100d0d7819 */ /* 0x000fe200000006ff */
[----:B------:R-:W-:Y:S01]  /*1620*/  FFMA.FTZ R89, R217, R15, R89 ;  /* 0x0000000fd9597223 */ /* 0x000fe20000010059 */
[----:B------:R-:W-:Y:S01]  /*1630*/  SHF.L.U32 R14, R14, 0x10, RZ ;  /* 0x000000100e0e7819 */ /* 0x000fe200000006ff */
[----:B------:R-:W-:-:S04]  /*1640*/  IMAD.WIDE.U32 R188, R189, 0x10, R192 ;  /* 0x00000010bdbc7825 */ /* 0x000fc800078e00c0 */
[----:B------:R-:W-:Y:S02]  /*1650*/  FADD.FTZ R250, R250, R14 ;  /* 0x0000000efafa7221 */ /* 0x000fe40000010000 */
[----:B------:R-:W3:Y:S01]  /*1660*/  LDG.E.128 R188, desc[UR20][R188.64] ;  /* 0x00000014bcbc7981 */ /* 0x000ee2000c1e1d00 */
[----:B------:R-:W-:-:S04]  /*1670*/  IMAD.U32 R228, R228, 0x10000, RZ ;  /* 0x00010000e4e47824 */ /* 0x000fc800078e00ff */
[C---:B------:R-:W-:Y:S01]  /*1680*/  FADD.FTZ R19, -R199.reuse, R228 ;  /* 0x000000e4c7137221 */ /* 0x040fe20000010100 */
[----:B------:R-:W-:Y:S01]  /*1690*/  FADD.FTZ R228, -R199, R214 ;  /* 0x000000d6c7e47221 */ /* 0x000fe20000010100 */
[----:B----4-:R-:W-:-:S05]  /*16a0*/  FADD.FTZ R219, R219, R12 ;  /* 0x0000000cdbdb7221 */ /* 0x010fca0000010000 */
[----:B------:R0:W-:Y:S01]  /*16b0*/  STL [R1+0x84], R219 ;  /* 0x000084db01007387 */ /* 0x0001e20000100800 */
[----:B------:R-:W-:Y:S01]  /*16c0*/  FADD.FTZ R205, R205, R15 ;  /* 0x0000000fcdcd7221 */ /* 0x000fe20000010000 */
[----:B0-----:R-:W-:Y:S02]  /*16d0*/  FMUL.FTZ R219, R18, UR29 ;  /* 0x0000001d12db7c20 */ /* 0x001fe40008410000 */
[----:B------:R-:W4:Y:S01]  /*16e0*/  LDL.LU R18, [R1+0x54] ;  /* 0x0000540001127983 */ /* 0x000f220000300800 */
[----:B------:R-:W-:-:S05]  /*16f0*/  FADD.FTZ R204, R204, R16 ;  /* 0x00000010cccc7221 */ /* 0x000fca0000010000 */
[----:B------:R-:W-:Y:S04]  /*1700*/  STL [R1+0x8c], R204 ;  /* 0x00008ccc01007387 */ /* 0x000fe80000100800 */
[----:B------:R0:W-:Y:S04]  /*1710*/  STL [R1+0x74], R205 ;  /* 0x000074cd01007387 */ /* 0x0001e80000100800 */
[----:B------:R-:W3:Y:S01]  /*1720*/  LDL.LU R17, [R1+0x5c] ;  /* 0x00005c0001117983 */ /* 0x000ee20000300800 */
[----:B------:R-:W-:Y:S01]  /*1730*/  FFMA.FTZ R87, R219, R16, R87 ;  /* 0x00000010db577223 */ /* 0x000fe20000010057 */
[----:B------:R-:W-:-:S02]  /*1740*/  PRMT R15, R50, 0x7632, R15 ;  /* 0x00007632320f7816 */ /* 0x000fc4000000000f */
[----:B------:R-:W3:Y:S01]  /*1750*/  LDL.LU R16, [R1+0x44] ;  /* 0x0000440001107983 */ /* 0x000ee20000300800 */
[----:B------:R-:W-:Y:S01]  /*1760*/  FADD.FTZ R232, R232, R13 ;  /* 0x0000000de8e87221 */ /* 0x000fe20000010000 */
[----:B------:R-:W-:-:S04]  /*1770*/  SHF.L.U32 R15, R15, 0x10, RZ ;  /* 0x000000100f0f7819 */ /* 0x000fc800000006ff */
[----:B------:R-:W-:Y:S01]  /*1780*/  STL [R1+0x7c], R232 ;  /* 0x00007ce801007387 */ /* 0x000fe20000100800 */
[----:B------:R-:W-:-:S03]  /*1790*/  FMUL.FTZ R202, R15, R14 ;  /* 0x0000000e0fca7220 */ /* 0x000fc60000410000 */
[----:B------:R-:W-:Y:S04]  /*17a0*/  STL [R1+0x64], R250 ;  /* 0x000064fa01007387 */ /* 0x000fe80000100800 */
[----:B------:R-:W3:Y:S04]  /*17b0*/  LDL.LU R15, [R1+0x4c] ;  /* 0x00004c00010f7983 */ /* 0x000ee80000300800 */
[----:B------:R-:W3:Y:S01]  /*17c0*/  LDL.LU R214, [R1+0x34] ;  /* 0x0000340001d67983 */ /* 0x000ee20000300800 */
[----:B------:R-:W-:-:S05]  /*17d0*/  SHF.L.U32 R213, R213, 0x10, RZ ;  /* 0x00000010d5d57819 */ /* 0x000fca00000006ff */
[C---:B------:R-:W-:Y:S01]  /*17e0*/  FADD.FTZ R247, -R199.reuse, R213 ;  /* 0x000000d5c7f77221 */ /* 0x040fe20000010100 */
[----:B------:R-:W-:Y:S01]  /*17f0*/  FADD.FTZ R213, -R199, R222 ;  /* 0x000000dec7d57221 */ /* 0x000fe20000010100 */
[----:B------:R-:W-:Y:S01]  /*1800*/  FMUL.FTZ R222, R19, UR29 ;  /* 0x0000001d13de7c20 */ /* 0x000fe20008410000 */
[----:B------:R-:W-:-:S03]  /*1810*/  FADD.FTZ R200, -R199, R225 ;  /* 0x000000e1c7c87221 */ /* 0x000fc60000010100 */
[----:B------:R-:W-:Y:S01]  /*1820*/  FFMA.FTZ R85, R222, R12, R85 ;  /* 0x0000000cde557223 */ /* 0x000fe20000010055 */
[----:B------:R-:W-:Y:S01]  /*1830*/  PRMT R12, R49, 0x7632, R12 ;  /* 0x00007632310c7816 */ /* 0x000fe2000000000c */
[----:B0-----:R-:W-:-:S04]  /*1840*/  FMUL.FTZ R205, R200, UR29 ;  /* 0x0000001dc8cd7c20 */ /* 0x001fc80008410000 */
[----:B------:R-:W-:Y:S02]  /*1850*/  IMAD.U32 R12, R12, 0x10000, RZ ;  /* 0x000100000c0c7824 */ /* 0x000fe400078e00ff */
[-C--:B------:R-:W-:Y:S02]  /*1860*/  FFMA.FTZ R91, R205, R13.reuse, R91 ;  /* 0x0000000dcd5b7223 */ /* 0x080fe4000001005b */
[----:B------:R-:W-:Y:S01]  /*1870*/  FMUL.FTZ R204, R12, R13 ;  /* 0x0000000d0ccc7220 */ /* 0x000fe20000410000 */
[----:B------:R-:W-:Y:S02]  /*1880*/  PRMT R12, R51, 0x7632, R12 ;  /* 0x00007632330c7816 */ /* 0x000fe4000000000c */
[----:B------:R-:W-:Y:S01]  /*1890*/  PRMT R13, R183, 0x7632, R13 ;  /* 0x00007632b70d7816 */ /* 0x000fe2000000000d */
[----:B------:R-:W-:Y:S01]  /*18a0*/  FMUL.FTZ R201, R201, UR29 ;  /* 0x0000001dc9c97c20 */ /* 0x000fe20008410000 */
[----:B------:R-:W-:Y:S02]  /*18b0*/  SHF.L.U32 R12, R12, 0x10, RZ ;  /* 0x000000100c0c7819 */ /* 0x000fe400000006ff */
[----:B------:R-:W-:Y:S01]  /*18c0*/  SHF.L.U32 R13, R13, 0x10, RZ ;  /* 0x000000100d0d7819 */ /* 0x000fe200000006ff */
[C---:B------:R-:W-:Y:S01]  /*18d0*/  FADD.FTZ R230, -R199.reuse, R230 ;  /* 0x000000e6c7e67221 */ /* 0x040fe20000010100 */
[C---:B------:R-:W-:Y:S01]  /*18e0*/  FADD.FTZ R231, -R199.reuse, R231 ;  /* 0x000000e7c7e77221 */ /* 0x040fe20000010100 */
[C---:B------:R-:W-:Y:S01]  /*18f0*/  FADD.FTZ R203, -R199.reuse, R224 ;  /* 0x000000e0c7cb7221 */ /* 0x040fe20000010100 */
[C---:B------:R-:W-:Y:S01]  /*1900*/  FADD.FTZ R229, -R199.reuse, R229 ;  /* 0x000000e5c7e57221 */ /* 0x040fe20000010100 */
[----:B------:R-:W-:Y:S01]  /*1910*/  FADD.FTZ R226, -R199, R215 ;  /* 0x000000d7c7e27221 */ /* 0x000fe20000010100 */
[----:B------:R-:W-:Y:S01]  /*1920*/  SHF.L.U32 R199, R249, 0x10, RZ ;  /* 0x00000010f9c77819 */ /* 0x000fe200000006ff */
[-C--:B------:R-:W-:Y:S01]  /*1930*/  FMUL.FTZ R200, R12, R13.reuse ;  /* 0x0000000d0cc87220 */ /* 0x080fe20000410000 */
[----:B------:R-:W-:Y:S01]  /*1940*/  SHF.L.U32 R197, R197, 0x10, RZ ;  /* 0x00000010c5c57819 */ /* 0x000fe200000006ff */
[----:B------:R-:W-:Y:S01]  /*1950*/  FADD.FTZ R252, R252, R13 ;  /* 0x0000000dfcfc7221 */ /* 0x000fe20000010000 */
[----:B------:R-:W-:Y:S01]  /*1960*/  FFMA.FTZ R95, R201, R13, R95 ;  /* 0x0000000dc95f7223 */ /* 0x000fe2000001005f */
[----:B------:R-:W-:-:S02]  /*1970*/  PRMT R13, R52, 0x7632, R13 ;  /* 0x00007632340d7816 */ /* 0x000fc4000000000d */
[----:B--2---:R-:W-:Y:S01]  /*1980*/  PRMT R12, R184, 0x7632, R12 ;  /* 0x00007632b80c7816 */ /* 0x004fe2000000000c */
[-C--:B------:R-:W-:Y:S01]  /*1990*/  FMUL.FTZ R224, R199, R197.reuse ;  /* 0x000000c5c7e07220 */ /* 0x080fe20000410000 */
[----:B------:R-:W-:Y:S01]  /*19a0*/  SHF.L.U32 R13, R13, 0x10, RZ ;  /* 0x000000100d0d7819 */ /* 0x000fe200000006ff */
[----:B------:R-:W-:Y:S02]  /*19b0*/  FMUL.FTZ R199, R213, UR29 ;  /* 0x0000001dd5c77c20 */ /* 0x000fe40008410000 */
[----:B------:R-:W-:Y:S02]  /*19c0*/  IMAD.U32 R12, R12, 0x10000, RZ ;  /* 0x000100000c0c7824 */ /* 0x000fe400078e00ff */
[----:B------:R-:W-:Y:S02]  /*19d0*/  FMUL.FTZ R225, R198, UR29 ;  /* 0x0000001dc6e17c20 */ /* 0x000fe40008410000 */
[-C--:B------:R-:W-:Y:S01]  /*19e0*/  FMUL.FTZ R198, R13, R12.reuse ;  /* 0x0000000c0dc67220 */ /* 0x080fe20000410000 */
[----:B------:R-:W-:Y:S01]  /*19f0*/  FFMA.FTZ R97, R199, R12, R97 ;  /* 0x0000000cc7617223 */ /* 0x000fe20000010061 */
[----:B------:R-:W-:Y:S01]  /*1a00*/  PRMT R13, R53, 0x7632, R13 ;  /* 0x00007632350d7816 */ /* 0x000fe2000000000d */
[----:B------:R-:W-:Y:S01]  /*1a10*/  FADD.FTZ R161, R161, R197 ;  /* 0x000000c5a1a17221 */ /* 0x000fe20000010000 */
[----:B------:R-:W-:Y:S01]  /*1a20*/  FFMA.FTZ R81, R225, R197, R81 ;  /* 0x000000c5e1517223 */ /* 0x000fe20000010051 */
[----:B------:R-:W-:Y:S01]  /*1a30*/  FMUL.FTZ R197, R212, UR29 ;  /* 0x0000001dd4c57c20 */ /* 0x000fe20008410000 */
[----:B------:R-:W-:Y:S01]  /*1a40*/  SHF.L.U32 R13, R13, 0x10, RZ ;  /* 0x000000100d0d7819 */ /* 0x000fe200000006ff */
[----:B------:R-:W-:Y:S01]  /*1a50*/  STL [R1+0x6c], R252 ;  /* 0x00006cfc01007387 */ /* 0x000fe20000100800 */
[----:B------:R-:W-:Y:S01]  /*1a60*/  FMUL.FTZ R19, R211, UR29 ;  /* 0x0000001dd3137c20 */ /* 0x000fe20008410000 */
[----:B------:R-:W-:-:S05]  /*1a70*/  IADD3 R195, PT, PT, R195, 0x200, RZ ;  /* 0x00000200c3c37810 */ /* 0x000fca0007ffe0ff */
[----:B------:R-:W-:-:S06]  /*1a80*/  IMAD.WIDE.U32 R192, R195, 0x10, R192 ;  /* 0x00000010c3c07825 */ /* 0x000fcc00078e00c0 */
[----:B------:R-:W2:Y:S01]  /*1a90*/  LDG.E.128 R192, desc[UR20][R192.64] ;  /* 0x00000014c0c07981 */ /* 0x000ea2000c1e1d00 */
[--C-:B----4-:R-:W-:Y:S01]  /*1aa0*/  FADD.FTZ R18, R18, R12.reuse ;  /* 0x0000000c12127221 */ /* 0x110fe20000010000 */
[----:B------:R-:W-:-:S04]  /*1ab0*/  PRMT R12, R185, 0x7632, R12 ;  /* 0x00007632b90c7816 */ /* 0x000fc8000000000c */
[----:B------:R-:W-:Y:S01]  /*1ac0*/  SHF.L.U32 R12, R12, 0x10, RZ ;  /* 0x000000100c0c7819 */ /* 0x000fe200000006ff */
[----:B------:R0:W-:Y:S04]  /*1ad0*/  STL [R1+0x54], R18 ;  /* 0x0000541201007387 */ /* 0x0001e80000100800 */
[----:B------:R-:W4:Y:S01]  /*1ae0*/  LDL.LU R213, [R1+0x3c] ;  /* 0x00003c0001d57983 */ /* 0x000f220000300800 */
[-C--:B------:R-:W-:Y:S01]  /*1af0*/  FMUL.FTZ R196, R13, R12.reuse ;  /* 0x0000000c0dc47220 */ /* 0x080fe20000410000 */
[----:B------:R-:W-:Y:S01]  /*1b00*/  FFMA.FTZ R99, R197, R12, R99 ;  /* 0x0000000cc5637223 */ /* 0x000fe20000010063 */
[----:B------:R-:W-:Y:S01]  /*1b10*/  PRMT R13, R54, 0x7632, R13 ;  /* 0x00007632360d7816 */ /* 0x000fe2000000000d */
[--C-:B---3--:R-:W-:Y:S01]  /*1b20*/  FADD.FTZ R17, R17, R12.reuse ;  /* 0x0000000c11117221 */ /* 0x108fe20000010000 */
[----:B------:R-:W-:Y:S01]  /*1b30*/  PRMT R12, R186, 0x7632, R12 ;  /* 0x00007632ba0c7816 */ /* 0x000fe2000000000c */
[----:B------:R-:W3:Y:S01]  /*1b40*/  LDL.LU R212, [R1+0x24] ;  /* 0x0000240001d47983 */ /* 0x000ee20000300800 */
[----:B------:R-:W-:-:S02]  /*1b50*/  SHF.L.U32 R13, R13, 0x10, RZ ;  /* 0x000000100d0d7819 */ /* 0x000fc400000006ff */
[----:B------:R-:W-:-:S05]  /*1b60*/  SHF.L.U32 R12, R12, 0x10, RZ ;  /* 0x000000100c0c7819 */ /* 0x000fca00000006ff */
[-C--:B0-----:R-:W-:Y:S01]  /*1b70*/  FMUL.FTZ R18, R13, R12.reuse ;  /* 0x0000000c0d127220 */ /* 0x081fe20000410000 */
[--C-:B------:R-:W-:Y:S01]  /*1b80*/  FADD.FTZ R16, R16, R12.reuse ;  /* 0x0000000c10107221 */ /* 0x100fe20000010000 */
[----:B------:R-:W-:Y:S01]  /*1b90*/  FFMA.FTZ R101, R19, R12, R101 ;  /* 0x0000000c13657223 */ /* 0x000fe20000010065 */
[----:B------:R-:W-:Y:S02]  /*1ba0*/  PRMT R13, R55, 0x7632, R13 ;  /* 0x00007632370d7816 */ /* 0x000fe4000000000d */
[----:B------:R-:W-:Y:S01]  /*1bb0*/  PRMT R12, R187, 0x7632, R12 ;  /* 0x00007632bb0c7816 */ /* 0x000fe2000000000c */
[----:B------:R0:W-:Y:S01]  /*1bc0*/  STL [R1+0x5c], R17 ;  /* 0x00005c1101007387 */ /* 0x0001e20000100800 */
[----:B------:R-:W-:Y:S02]  /*1bd0*/  SHF.L.U32 R13, R13, 0x10, RZ ;  /* 0x000000100d0d7819 */ /* 0x000fe400000006ff */
[----:B------:R-:W-:Y:S01]  /*1be0*/  SHF.L.U32 R12, R12, 0x10, RZ ;  /* 0x000000100c0c7819 */ /* 0x000fe200000006ff */
[----:B------:R1:W-:Y:S04]  /*1bf0*/  STL [R1+0x44], R16 ;  /* 0x0000441001007387 */ /* 0x0003e80000100800 */
[----:B------:R-:W2:Y:S01]  /*1c00*/  LDL.LU R211, [R1+0x2c] ;  /* 0x00002c0001d37983 */ /* 0x000ea20000300800 */
[----:B0-----:R-:W-:Y:S01]  /*1c10*/  FMUL.FTZ R17, R210, UR29 ;  /* 0x0000001dd2117c20 */ /* 0x001fe20008410000 */
[----:B------:R-:W-:Y:S01]  /*1c20*/  FADD.FTZ R15, R15, R12 ;  /* 0x0000000c0f0f7221 */ /* 0x000fe20000010000 */
[----:B-1----:R-:W-:-:S02]  /*1c30*/  FMUL.FTZ R16, R13, R12 ;  /* 0x0000000c0d107220 */ /* 0x002fc40000410000 */
[----:B------:R-:W-:Y:S01]  /*1c40*/  FFMA.FTZ R103, R17, R12, R103 ;  /* 0x0000000c11677223 */ /* 0x000fe20000010067 */
[----:B------:R-:W-:-:S04]  /*1c50*/  PRMT R12, R188, 0x7632, R12 ;  /* 0x00007632bc0c7816 */ /* 0x000fc8000000000c */
[----:B------:R-:W-:Y:S01]  /*1c60*/  SHF.L.U32 R12, R12, 0x10, RZ ;  /* 0x000000100c0c7819 */ /* 0x000fe200000006ff */
[----:B------:R0:W-:Y:S04]  /*1c70*/  STL [R1+0x4c], R15 ;  /* 0x00004c0f01007387 */ /* 0x0001e80000100800 */
[----:B------:R-:W-:-:S05]  /*1c80*/  FADD.FTZ R214, R214, R12 ;  /* 0x0000000cd6d67221 */ /* 0x000fca0000010000 */
[----:B------:R1:W-:Y:S04]  /*1c90*/  STL [R1+0x34], R214 ;  /* 0x000034d601007387 */ /* 0x0003e80000100800 */
[----:B------:R-:W2:Y:S01]  /*1ca0*/  LDL.LU R252, [R1+0x14] ;  /* 0x0000140001fc7983 */ /* 0x000ea20000300800 */
[----:B------:R-:W-:-:S04]  /*1cb0*/  FMUL.FTZ R203, R203, UR29 ;  /* 0x0000001dcbcb7c20 */ /* 0x000fc80008410000 */
[----:B------:R-:W-:Y:S01]  /*1cc0*/  FFMA.FTZ R93, R203, R14, R93 ;  /* 0x0000000ecb5d7223 */ /* 0x000fe2000001005d */
[----:B------:R-:W-:Y:S01]  /*1cd0*/  PRMT R14, R56, 0x7632, R14 ;  /* 0x00007632380e7816 */ /* 0x000fe2000000000e */
[----:B0-----:R-:W-:Y:S01]  /*1ce0*/  FMUL.FTZ R15, R10, UR29 ;  /* 0x0000001d0a0f7c20 */ /* 0x001fe20008410000 */
[----:B------:R-:W-:Y:S01]  /*1cf0*/  FMUL.FTZ R13, R8, UR29 ;  /* 0x0000001d080d7c20 */ /* 0x000fe20008410000 */
[----:B------:R-:W-:Y:S01]  /*1d00*/  FMUL.FTZ R11, R11, UR29 ;  /* 0x0000001d0b0b7c20 */ /* 0x000fe20008410000 */
[----:B------:R-:W-:Y:S01]  /*1d10*/  PRMT R210, R191, 0x7632, R210 ;  /* 0x00007632bfd27816 */ /* 0x000fe200000000d2 */
[----:B------:R-:W-:Y:S02]  /*1d20*/  IMAD.U32 R14, R14, 0x10000, RZ ;  /* 0x000100000e0e7824 */ /* 0x000fe400078e00ff */
[-C--:B------:R-:W-:Y:S01]  /*1d30*/  FFMA.FTZ R105, R15, R12.reuse, R105 ;  /* 0x0000000c0f697223 */ /* 0x080fe20000010069 */
[----:B------:R-:W-:Y:S01]  /*1d40*/  PRMT R10, R189, 0x7632, R10 ;  /* 0x00007632bd0a7816 */ /* 0x000fe2000000000a */
[----:B------:R-:W-:Y:S01]  /*1d50*/  FMUL.FTZ R9, R9, UR29 ;  /* 0x0000001d09097c20 */ /* 0x000fe20008410000 */
[----:B------:R-:W-:Y:S01]  /*1d60*/  FMUL.FTZ R14, R14, R12 ;  /* 0x0000000c0e0e7220 */ /* 0x000fe20000410000 */
[----:B------:R-:W-:Y:S01]  /*1d70*/  PRMT R12, R57, 0x7632, R12 ;  /* 0x00007632390c7816 */ /* 0x000fe2000000000c */
[----:B-1----:R0:W5:Y:S01]  /*1d80*/  LDG.E.64 R214, desc[UR20][R2.64] ;  /* 0x0000001402d67981 */ /* 0x002162000c1e1b00 */
[----:B------:R-:W-:-:S02]  /*1d90*/  SHF.L.U32 R10, R10, 0x10, RZ ;  /* 0x000000100a0a7819 */ /* 0x000fc400000006ff */
[----:B------:R-:W-:Y:S02]  /*1da0*/  SHF.L.U32 R12, R12, 0x10, RZ ;  /* 0x000000100c0c7819 */ /* 0x000fe400000006ff */
[----:B------:R-:W-:Y:S01]  /*1db0*/  PRMT R8, R190, 0x7632, R8 ;  /* 0x00007632be087816 */ /* 0x000fe20000000008 */
[-C--:B------:R-:W-:Y:S02]  /*1dc0*/  FFMA.FTZ R107, R13, R10.reuse, R107 ;  /* 0x0000000a0d6b7223 */ /* 0x080fe4000001006b */
[----:B------:R-:W-:Y:S01]  /*1dd0*/  FMUL.FTZ R12, R12, R10 ;  /* 0x0000000a0c0c7220 */ /* 0x000fe20000410000 */
[----:B------:R-:W-:-:S05]  /*1de0*/  SHF.L.U32 R8, R8, 0x10, RZ ;  /* 0x0000001008087819 */ /* 0x000fca00000006ff */
[----:B------:R-:W-:Y:S01]  /*1df0*/  FFMA.FTZ R109, R11, R8, R109 ;  /* 0x000000080b6d7223 */ /* 0x000fe2000001006d */
[----:B------:R-:W-:-:S04]  /*1e00*/  IMAD.U32 R210, R210, 0x10000, RZ ;  /* 0x00010000d2d27824 */ /* 0x000fc800078e00ff */
[----:B------:R-:W-:Y:S01]  /*1e10*/  FFMA.FTZ R111, R9, R210, R111 ;  /* 0x000000d2096f7223 */ /* 0x000fe2000001006f */
[--C-:B----4-:R-:W-:Y:S01]  /*1e20*/  FADD.FTZ R213, R213, R10.reuse ;  /* 0x0000000ad5d57221 */ /* 0x110fe20000010000 */
[----:B------:R-:W-:-:S04]  /*1e30*/  PRMT R10, R58, 0x7632, R10 ;  /* 0x000076323a0a7816 */ /* 0x000fc8000000000a */
[----:B------:R-:W-:Y:S01]  /*1e40*/  SHF.L.U32 R10, R10, 0x10, RZ ;  /* 0x000000100a0a7819 */ /* 0x000fe200000006ff */
[----:B---3--:R-:W-:-:S04]  /*1e50*/  FADD.FTZ R212, R212, R8 ;  /* 0x00000008d4d47221 */ /* 0x008fc80000010000 */
[----:B------:R-:W-:Y:S01]  /*1e60*/  FMUL.FTZ R10, R10, R8 ;  /* 0x000000080a0a7220 */ /* 0x000fe20000410000 */
[----:B------:R-:W-:-:S04]  /*1e70*/  PRMT R8, R59, 0x7632, R8 ;  /* 0x000076323b087816 */ /* 0x000fc80000000008 */
[----:B------:R-:W-:Y:S01]  /*1e80*/  SHF.L.U32 R8, R8, 0x10, RZ ;  /* 0x0000001008087819 */ /* 0x000fe200000006ff */
[----:B------:R-:W-:Y:S04]  /*1e90*/  STL [R1+0x3c], R213 ;  /* 0x00003cd501007387 */ /* 0x000fe80000100800 */
[----:B------:R-:W-:Y:S01]  /*1ea0*/  FMUL.FTZ R8, R8, R210 ;  /* 0x000000d208087220 */ /* 0x000fe20000410000 */
[----:B------:R1:W-:Y:S04]  /*1eb0*/  STL [R1+0x24], R212 ;  /* 0x000024d401007387 */ /* 0x0003e80000100800 */
[----:B------:R-:W3:Y:S01]  /*1ec0*/  LDL.LU R250, [R1+0x1c] ;  /* 0x00001c0001fa7983 */ /* 0x000ee20000300800 */
[--C-:B--2---:R-:W-:Y:S01]  /*1ed0*/  FADD.FTZ R211, R211, R210.reuse ;  /* 0x000000d2d3d37221 */ /* 0x104fe20000010000 */
[----:B------:R-:W-:-:S02]  /*1ee0*/  PRMT R210, R60, 0x7632, R210 ;  /* 0x000076323cd27816 */ /* 0x000fc400000000d2 */
[----:B------:R-:W2:Y:S02]  /*1ef0*/  LDL.LU R249, [R1+0x4] ;  /* 0x0000040001f97983 */ /* 0x000ea40000300800 */
[----:B------:R-:W-:Y:S02]  /*1f00*/  SHF.L.U32 R232, R210, 0x10, RZ ;  /* 0x00000010d2e87819 */ /* 0x000fe400000006ff */
[----:B------:R4:W-:Y:S01]  /*1f10*/  STL [R1+0x2c], R211 ;  /* 0x00002cd301007387 */ /* 0x0009e20000100800 */
[----:B0-----:R-:W-:-:S03]  /*1f20*/  PRMT R3, R61, 0x7632, R3 ;  /* 0x000076323d037816 */ /* 0x001fc60000000003 */
[----:B-1----:R-:W5:Y:S04]  /*1f30*/  LDG.E.64 R212, desc[UR20][R4.64] ;  /* 0x0000001404d47981 */ /* 0x002f68000c1e1b00 */
[----:B----4-:R0:W5:Y:S02]  /*1f40*/  LDG.E.64 R210, desc[UR20][R6.64] ;  /* 0x0000001406d27981 */ /* 0x010164000c1e1b00 */
[----:B0-----:R-:W-:-:S04]  /*1f50*/  PRMT R6, R192, 0x7632, R6 ;  /* 0x00007632c0067816 */ /* 0x001fc80000000006 */
[----:B------:R-:W-:-:S05]  /*1f60*/  SHF.L.U32 R2, R6, 0x10, RZ ;  /* 0x0000001006027819 */ /* 0x000fca00000006ff */
[----:B------:R-:W-:Y:S01]  /*1f70*/  FADD.FTZ R252, R252, R2 ;  /* 0x00000002fcfc7221 */ /* 0x000fe20000010000 */
[----:B------:R-:W-:-:S04]  /*1f80*/  FMUL.FTZ R7, R244, UR29 ;  /* 0x0000001df4077c20 */ /* 0x000fc80008410000 */
[----:B------:R-:W-:Y:S04]  /*1f90*/  STL [R1+0x14], R252 ;  /* 0x000014fc01007387 */ /* 0x000fe80000100800 */
[----:B------:R-:W4:Y:S01]  /*1fa0*/  LDL.LU R244, [R1+0xc] ;  /* 0x00000c0001f47983 */ /* 0x000f220000300800 */
[-C--:B------:R-:W-:Y:S01]  /*1fb0*/  FMUL.FTZ R6, R232, R2.reuse ;  /* 0x00000002e8067220 */ /* 0x080fe20000410000 */
[----:B------:R-:W-:Y:S01]  /*1fc0*/  FFMA.FTZ R113, R7, R2, R113 ;  /* 0x0000000207717223 */ /* 0x000fe20000010071 */
[----:B------:R-:W-:Y:S01]  /*1fd0*/  PRMT R2, R193, 0x7632, R2 ;  /* 0x00007632c1027816 */ /* 0x000fe20000000002 */
[----:B------:R-:W-:Y:S01]  /*1fe0*/  FMUL.FTZ R5, R229, UR29 ;  /* 0x0000001de5057c20 */ /* 0x000fe20008410000 */
[----:B------:R-:W-:Y:S01]  /*1ff0*/  SHF.L.U32 R3, R3, 0x10, RZ ;  /* 0x0000001003037819 */ /* 0x000fe200000006ff */
[----:B------:R-:W4:Y:S01]  /*2000*/  LDL.LU R232, [R1+0x80] ;  /* 0x0000800001e87983 */ /* 0x000f220000300800 */
[----:B------:R-:W-:-:S05]  /*2010*/  SHF.L.U32 R2, R2, 0x10, RZ ;  /* 0x0000001002027819 */ /* 0x000fca00000006ff */
[-C--:B------:R-:W-:Y:S01]  /*2020*/  FMUL.FTZ R4, R3, R2.reuse ;  /* 0x0000000203047220 */ /* 0x080fe20000410000 */
[----:B------:R-:W-:Y:S01]  /*2030*/  FFMA.FTZ R115, R5, R2, R115 ;  /* 0x0000000205737223 */ /* 0x000fe20000010073 */
[----:B------:R-:W-:-:S04]  /*2040*/  PRMT R3, R194, 0x7632, R3 ;  /* 0x00007632c2037816 */ /* 0x000fc80000000003 */
[----:B------:R-:W-:Y:S01]  /*2050*/  SHF.L.U32 R229, R3, 0x10, RZ ;  /* 0x0000001003e57819 */ /* 0x000fe200000006ff */
[----:B------:R-:W-:Y:S01]  /*2060*/  FMUL.FTZ R3, R228, UR29 ;  /* 0x0000001de4037c20 */ /* 0x000fe20008410000 */
[----:B------:R-:W-:-:S03]  /*2070*/  PRMT R228, R195, 0x7632, R228 ;  /* 0x00007632c3e47816 */ /* 0x000fc600000000e4 */
[----:B------:R-:W-:Y:S01]  /*2080*/  FFMA.FTZ R117, R3, R229, R117 ;  /* 0x000000e503757223 */ /* 0x000fe20000010075 */
[----:B------:R-:W-:Y:S01]  /*2090*/  SHF.L.U32 R228, R228, 0x10, RZ ;  /* 0x00000010e4e47819 */ /* 0x000fe200000006ff */
[----:B------:R-:W-:Y:S01]  /*20a0*/  FMUL.FTZ R0, R0, UR29 ;  /* 0x0000001d00007c20 */ /* 0x000fe20008410000 */
[----:B------:R-:W-:Y:S02]  /*20b0*/  SHF.L.U32 R176, R176, 0x10, RZ ;  /* 0x00000010b0b07819 */ /* 0x000fe400000006ff */
[----:B------:R-:W-:-:S03]  /*20c0*/  SHF.L.U32 R177, R177, 0x10, RZ ;  /* 0x00000010b1b17819 */ /* 0x000fc600000006ff */
[----:B------:R-:W-:Y:S01]  /*20d0*/  FADD.FTZ R160, R160, R176 ;  /* 0x000000b0a0a07221 */ /* 0x000fe20000010000 */
[----:B------:R-:W-:Y:S01]  /*20e0*/  FFMA.FTZ R80, R0, R176, R80 ;  /* 0x000000b000507223 */ /* 0x000fe20000010050 */
[----:B------:R-:W-:Y:S01]  /*20f0*/  FADD.FTZ R162, R162, R177 ;  /* 0x000000b1a2a27221 */ /* 0x000fe20000010000 */
[--C-:B---3--:R-:W-:Y:S01]  /*2100*/  FADD.FTZ R250, R250, R2.reuse ;  /* 0x00000002fafa7221 */ /* 0x108fe20000010000 */
[----:B------:R-:W-:-:S04]  /*2110*/  PRMT R2, R62, 0x7632, R2 ;  /* 0x000076323e027816 */ /* 0x000fc80000000002 */
[----:B------:R-:W-:Y:S01]  /*2120*/  SHF.L.U32 R2, R2, 0x10, RZ ;  /* 0x0000001002027819 */ /* 0x000fe200000006ff */
[--C-:B--2---:R-:W-:Y:S01]  /*2130*/  FADD.FTZ R249, R249, R229.reuse ;  /* 0x000000e5f9f97221 */ /* 0x104fe20000010000 */
[----:B------:R0:W-:Y:S03]  /*2140*/  STL [R1+0x1c], R250 ;  /* 0x00001cfa01007387 */ /* 0x0001e60000100800 */
[----:B------:R-:W-:Y:S01]  /*2150*/  FMUL.FTZ R2, R2, R229 ;  /* 0x000000e502027220 */ /* 0x000fe20000410000 */
[----:B------:R-:W-:Y:S01]  /*2160*/  PRMT R229, R63, 0x7632, R229 ;  /* 0x000076323fe57816 */ /* 0x000fe200000000e5 */
[----:B0-----:R-:W-:Y:S01]  /*2170*/  FMUL.FTZ R250, R226, UR29 ;  /* 0x0000001de2fa7c20 */ /* 0x001fe20008410000 */
[----:B------:R-:W-:-:S03]  /*2180*/  SHF.L.U32 R226, R44, 0x10, RZ ;  /* 0x000000102ce27819 */ /* 0x000fc600000006ff */
[----:B------:R-:W-:Y:S01]  /*2190*/  IMAD.U32 R229, R229, 0x10000, RZ ;  /* 0x00010000e5e57824 */ /* 0x000fe200078e00ff */
[----:B------:R0:W-:Y:S01]  /*21a0*/  STL [R1+0x4], R249 ;  /* 0x000004f901007387 */ /* 0x0001e20000100800 */
[----:B------:R-:W-:Y:S01]  /*21b0*/  FFMA.FTZ R119, R250, R228, R119 ;  /* 0x000000e4fa777223 */ /* 0x000fe20000010077 */
[----:B------:R-:W-:Y:S01]  /*21c0*/  FMUL.FTZ R226, R226, R176 ;  /* 0x000000b0e2e27220 */ /* 0x000fe20000410000 */
[----:B------:R-:W-:Y:S01]  /*21d0*/  SHF.L.U32 R176, R45, 0x10, RZ ;  /* 0x000000102db07819 */ /* 0x000fe200000006ff */
[----:B------:R-:W2:Y:S01]  /*21e0*/  LDL.LU R252, [R1+0x70] ;  /* 0x0000700001fc7983 */ /* 0x000ea20000300800 */
[----:B0-----:R-:W-:Y:S01]  /*21f0*/  FMUL.FTZ R249, R229, R228 ;  /* 0x000000e4e5f97220 */ /* 0x001fe20000410000 */
[----:B----4-:R-:W-:Y:S01]  /*2200*/  FADD.FTZ R244, R244, R228 ;  /* 0x000000e4f4f47221 */ /* 0x010fe20000010000 */
[----:B------:R-:W-:Y:S01]  /*2210*/  FMUL.FTZ R228, R227, UR29 ;  /* 0x0000001de3e47c20 */ /* 0x000fe20008410000 */
[----:B------:R-:W-:-:S03]  /*2220*/  FMUL.FTZ R227, R176, R177 ;  /* 0x000000b1b0e37220 */ /* 0x000fc60000410000 */
[----:B------:R0:W-:Y:S01]  /*2230*/  STL [R1+0xc], R244 ;  /* 0x00000cf401007387 */ /* 0x0001e20000100800 */
[----:B------:R-:W-:-:S03]  /*2240*/  FFMA.FTZ R82, R228, R177, R82 ;  /* 0x000000b1e4527223 */ /* 0x000fc60000010052 */
[----:B0-----:R-:W3:Y:S04]  /*2250*/  LDL.LU R244, [R1+0x78] ;  /* 0x0000780001f47983 */ /* 0x001ee80000300800 */
[----:B------:R-:W4:Y:S01]  /*2260*/  LDL.LU R177, [R1+0x88] ;  /* 0x0000880001b17983 */ /* 0x000f220000300800 */
[----:B------:R-:W-:Y:S01]  /*2270*/  SHF.L.U32 R178, R178, 0x10, RZ ;  /* 0x00000010b2b27819 */ /* 0x000fe200000006ff */
[----:B------:R-:W-:Y:S01]  /*2280*/  IMAD.U32 R176, R46, 0x10000, RZ ;  /* 0x000100002eb07824 */ /* 0x000fe200078e00ff */
[----:B------:R-:W-:-:S03]  /*2290*/  SHF.L.U32 R179, R179, 0x10, RZ ;  /* 0x00000010b3b37819 */ /* 0x000fc600000006ff */
[----:B------:R-:W-:Y:S01]  /*22a0*/  FADD.FTZ R232, R232, R178 ;  /* 0x000000b2e8e87221 */ /* 0x000fe20000010000 */
[----:B------:R-:W-:Y:S01]  /*22b0*/  FMUL.FTZ R229, R176, R178 ;  /* 0x000000b2b0e57220 */ /* 0x000fe20000410000 */
[----:B------:R-:W-:-:S03]  /*22c0*/  SHF.L.U32 R176, R47, 0x10, RZ ;  /* 0x000000102fb07819 */ /* 0x000fc600000006ff */
[----:B------:R0:W-:Y:S02]  /*22d0*/  STL [R1+0x80], R232 ;  /* 0x000080e801007387 */ /* 0x0001e40000100800 */
[----:B0-----:R-:W-:Y:S01]  /*22e0*/  FMUL.FTZ R232, R231, UR29 ;  /* 0x0000001de7e87c20 */ /* 0x001fe20008410000 */
[----:B------:R-:W-:-:S03]  /*22f0*/  FMUL.FTZ R231, R176, R179 ;  /* 0x000000b3b0e77220 */ /* 0x000fc60000410000 */
[----:B------:R-:W-:Y:S01]  /*2300*/  FFMA.FTZ R86, R232, R179, R86 ;  /* 0x000000b3e8567223 */ /* 0x000fe20000010056 */
[----:B------:R-:W-:-:S05]  /*2310*/  SHF.L.U32 R176, R180, 0x10, RZ ;  /* 0x00000010b4b07819 */ /* 0x000fca00000006ff */
[----:B------:R-:W-:Y:S01]  /*2320*/  FFMA.FTZ R88, R233, R176, R88 ;  /* 0x000000b0e9587223 */ /* 0x000fe20000010058 */
[----:B------:R-:W-:-:S04]  /*2330*/  FMUL.FTZ R230, R230, UR29 ;  /* 0x0000001de6e67c20 */ /* 0x000fc80008410000 */
[----:B------:R-:W-:Y:S01]  /*2340*/  FFMA.FTZ R84, R230, R178, R84 ;  /* 0x000000b2e6547223 */ /* 0x000fe20000010054 */
[----:B--2---:R-:W-:Y:S01]  /*2350*/  FADD.FTZ R252, R252, R176 ;  /* 0x000000b0fcfc7221 */ /* 0x004fe20000010000 */
[----:B----4-:R-:W-:Y:S02]  /*2360*/  FADD.FTZ R177, R177, R179 ;  /* 0x000000b3b1b17221 */ /* 0x010fe40000010000 */
[----:B------:R-:W2:Y:S04]  /*2370*/  LDL.LU R179, [R1+0x68] ;  /* 0x0000680001b37983 */ /* 0x000ea80000300800 */
[----:B------:R0:W-:Y:S02]  /*2380*/  STL [R1+0x88], R177 ;  /* 0x000088b101007387 */ /* 0x0001e40000100800 */
[----:B0-----:R-:W-:-:S05]  /*2390*/  SHF.L.U32 R177, R48, 0x10, RZ ;  /* 0x0000001030b17819 */ /* 0x001fca00000006ff */
[----:B------:R-:W-:Y:S01]  /*23a0*/  FMUL.FTZ R180, R177, R176 ;  /* 0x000000b0b1b47220 */ /* 0x000fe20000410000 */
[----:B------:R-:W-:Y:S02]  /*23b0*/  SHF.L.U32 R176, R181, 0x10, RZ ;  /* 0x00000010b5b07819 */ /* 0x000fe400000006ff */
[----:B------:R-:W-:-:S03]  /*23c0*/  SHF.L.U32 R177, R49, 0x10, RZ ;  /* 0x0000001031b17819 */ /* 0x000fc600000006ff */
[----:B---3--:R-:W-:Y:S01]  /*23d0*/  FADD.FTZ R244, R244, R176 ;  /* 0x000000b0f4f47221 */ /* 0x008fe20000010000 */
[----:B------:R0:W-:Y:S01]  /*23e0*/  STL [R1+0x70], R252 ;  /* 0x000070fc01007387 */ /* 0x0001e20000100800 */
[-C--:B------:R-:W-:Y:S01]  /*23f0*/  FFMA.FTZ R90, R234, R176.reuse, R90 ;  /* 0x000000b0ea5a7223 */ /* 0x080fe2000001005a */
[----:B------:R-:W-:Y:S01]  /*2400*/  FMUL.FTZ R181, R177, R176 ;  /* 0x000000b0b1b57220 */ /* 0x000fe20000410000 */
[----:B------:R-:W-:Y:S01]  /*2410*/  IMAD.U32 R176, R182, 0x10000, RZ ;  /* 0x00010000b6b07824 */ /* 0x000fe200078e00ff */
[----:B0-----:R-:W3:Y:S04]  /*2420*/  LDL.LU R252, [R1+0x50] ;  /* 0x0000500001fc7983 */ /* 0x001ee80000300800 */
[----:B------:R0:W-:Y:S04]  /*2430*/  STL [R1+0x78], R244 ;  /* 0x000078f401007387 */ /* 0x0001e80000100800 */
[----:B0-----:R-:W4:Y:S04]  /*2440*/  LDL.LU R244, [R1+0x58] ;  /* 0x0000580001f47983 */ /* 0x001f280000300800 */
[----:B------:R-:W4:Y:S04]  /*2450*/  LDL.LU R178, [R1+0x40] ;  /* 0x0000400001b27983 */ /* 0x000f280000300800 */
[----:B------:R-:W2:Y:S01]  /*2460*/  LDL.LU R182, [R1+0x60] ;  /* 0x0000600001b67983 */ /* 0x000ea20000300800 */
[----:B------:R-:W-:Y:S01]  /*2470*/  SHF.L.U32 R177, R50, 0x10, RZ ;  /* 0x0000001032b17819 */ /* 0x000fe200000006ff */
[----:B------:R-:W-:Y:S01]  /*2480*/  FFMA.FTZ R92, R235, R176, R92 ;  /* 0x000000b0eb5c7223 */ /* 0x000fe2000001005c */
[----:B------:R-:W-:Y:S01]  /*2490*/  FMUL.FTZ R237, R237, UR29 ;  /* 0x0000001deded7c20 */ /* 0x000fe20008410000 */
[----:B--2---:R-:W-:-:S05]  /*24a0*/  FADD.FTZ R182, R182, R176 ;  /* 0x000000b0b6b67221 */ /* 0x004fca0000010000 */
[----:B------:R0:W-:Y:S02]  /*24b0*/  STL [R1+0x60], R182 ;  /* 0x000060b601007387 */ /* 0x0001e40000100800 */
[----:B0-----:R-:W-:Y:S01]  /*24c0*/  FMUL.FTZ R182, R177, R176 ;  /* 0x000000b0b1b67220 */ /* 0x001fe20000410000 */
[----:B------:R-:W-:-:S05]  /*24d0*/  SHF.L.U32 R176, R183, 0x10, RZ ;  /* 0x00000010b7b07819 */ /* 0x000fca00000006ff */
[----:B------:R-:W-:-:S05]  /*24e0*/  FADD.FTZ R179, R179, R176 ;  /* 0x000000b0b3b37221 */ /* 0x000fca0000010000 */
[----:B------:R0:W-:Y:S04]  /*24f0*/  STL [R1+0x68], R179 ;  /* 0x000068b301007387 */ /* 0x0001e80000100800 */
[----:B0-----:R-:W2:Y:S01]  /*2500*/  LDL.LU R179, [R1+0x48] ;  /* 0x0000480001b37983 */ /* 0x001ea20000300800 */
[----:B------:R-:W-:Y:S01]  /*2510*/  SHF.L.U32 R177, R51, 0x10, RZ ;  /* 0x0000001033b17819 */ /* 0x000fe200000006ff */
[----:B------:R-:W-:-:S04]  /*2520*/  FFMA.FTZ R94, R236, R176, R94 ;  /* 0x000000b0ec5e7223 */ /* 0x000fc8000001005e */
[----:B------:R-:W-:Y:S01]  /*2530*/  FMUL.FTZ R183, R177, R176 ;  /* 0x000000b0b1b77220 */ /* 0x000fe20000410000 */
[----:B------:R-:W-:Y:S02]  /*2540*/  SHF.L.U32 R176, R184, 0x10, RZ ;  /* 0x00000010b8b07819 */ /* 0x000fe400000006ff */
[----:B------:R-:W-:Y:S01]  /*2550*/  SHF.L.U32 R177, R52, 0x10, RZ ;  /* 0x0000001034b17819 */ /* 0x000fe200000006ff */
[----:B------:R-:W-:Y:S02]  /*2560*/  FMUL.FTZ R238, R238, UR29 ;  /* 0x0000001deeee7c20 */ /* 0x000fe40008410000 */
[----:B---3--:R-:W-:Y:S01]  /*2570*/  FADD.FTZ R252, R252, R176 ;  /* 0x000000b0fcfc7221 */ /* 0x008fe20000010000 */
[-C--:B------:R-:W-:Y:S01]  /*2580*/  FFMA.FTZ R96, R237, R176.reuse, R96 ;  /* 0x000000b0ed607223 */ /* 0x080fe20000010060 */
[----:B------:R-:W-:Y:S01]  /*2590*/  FMUL.FTZ R184, R177, R176 ;  /* 0x000000b0b1b87220 */ /* 0x000fe20000410000 */
[----:B------:R-:W-:Y:S01]  /*25a0*/  SHF.L.U32 R176, R185, 0x10, RZ ;  /* 0x00000010b9b07819 */ /* 0x000fe200000006ff */
[----:B------:R-:W-:-:S02]  /*25b0*/  IMAD.U32 R177, R53, 0x10000, RZ ;  /* 0x0001000035b17824 */ /* 0x000fc400078e00ff */
[----:B------:R-:W-:Y:S02]  /*25c0*/  FMUL.FTZ R239, R239, UR29 ;  /* 0x0000001defef7c20 */ /* 0x000fe40008410000 */
[----:B----4-:R-:W-:Y:S01]  /*25d0*/  FADD.FTZ R244, R244, R176 ;  /* 0x000000b0f4f47221 */ /* 0x010fe20000010000 */
[-C--:B------:R-:W-:Y:S01]  /*25e0*/  FFMA.FTZ R98, R238, R176.reuse, R98 ;  /* 0x000000b0ee627223 */ /* 0x080fe20000010062 */
[----:B------:R-:W-:Y:S01]  /*25f0*/  FMUL.FTZ R185, R177, R176 ;  /* 0x000000b0b1b97220 */ /* 0x000fe20000410000 */
[----:B------:R-:W-:Y:S02]  /*2600*/  SHF.L.U32 R176, R186, 0x10, RZ ;  /* 0x00000010bab07819 */ /* 0x000fe400000006ff */
[----:B------:R-:W-:-:S03]  /*2610*/  SHF.L.U32 R177, R54, 0x10, RZ ;  /* 0x0000001036b17819 */ /* 0x000fc600000006ff */
[----:B------:R-:W-:Y:S01]  /*2620*/  FADD.FTZ R178, R178, R176 ;  /* 0x000000b0b2b27221 */ /* 0x000fe20000010000 */
[-C--:B------:R-:W-:Y:S01]  /*2630*/  FFMA.FTZ R100, R239, R176.reuse, R100 ;  /* 0x000000b0ef647223 */ /* 0x080fe20000010064 */
[----:B------:R-:W-:Y:S01]  /*2640*/  FMUL.FTZ R186, R177, R176 ;  /* 0x000000b0b1ba7220 */ /* 0x000fe20000410000 */
[----:B------:R-:W-:Y:S01]  /*2650*/  SHF.L.U32 R176, R187, 0x10, RZ ;  /* 0x00000010bbb07819 */ /* 0x000fe200000006ff */
[----:B------:R0:W-:Y:S04]  /*2660*/  STL [R1+0x50], R252 ;  /* 0x000050fc01007387 */ /* 0x0001e80000100800 */
[----:B------:R1:W-:Y:S04]  /*2670*/  STL [R1+0x58], R244 ;  /* 0x000058f401007387 */ /* 0x0003e80000100800 */
[----:B------:R-:W-:Y:S04]  /*2680*/  STL [R1+0x40], R178 ;  /* 0x000040b201007387 */ /* 0x000fe80000100800 */
[----:B0-----:R-:W3:Y:S04]  /*2690*/  LDL.LU R252, [R1+0x38] ;  /* 0x0000380001fc7983 */ /* 0x001ee80000300800 */
[----:B-1----:R-:W4:Y:S01]  /*26a0*/  LDL.LU R244, [R1+0x20] ;  /* 0x0000200001f47983 */ /* 0x002f220000300800 */
[----:B--2---:R-:W-:-:S05]  /*26b0*/  FADD.FTZ R179, R179, R176 ;  /* 0x000000b0b3b37221 */ /* 0x004fca0000010000 */
[----:B------:R0:W-:Y:S02]  /*26c0*/  STL [R1+0x48], R179 ;  /* 0x000048b301007387 */ /* 0x0001e40000100800 */
[----:B0-----:R-:W-:-:S05]  /*26d0*/  SHF.L.U32 R179, R55, 0x10, RZ ;  /* 0x0000001037b37819 */ /* 0x001fca00000006ff */
[-C--:B------:R-:W-:Y:S02]  /*26e0*/  FMUL.FTZ R187, R179, R176.reuse ;  /* 0x000000b0b3bb7220 */ /* 0x080fe40000410000 */
[----:B------:R-:W2:Y:S01]  /*26f0*/  LDL.LU R179, [R1+0x30] ;  /* 0x0000300001b37983 */ /* 0x000ea20000300800 */
[----:B------:R-:W-:Y:S01]  /*2700*/  FFMA.FTZ R102, R240, R176, R102 ;  /* 0x000000b0f0667223 */ /* 0x000fe20000010066 */
[----:B------:R-:W-:-:S05]  /*2710*/  SHF.L.U32 R176, R188, 0x10, RZ ;  /* 0x00000010bcb07819 */ /* 0x000fca00000006ff */
[----:B------:R-:W-:Y:S01]  /*2720*/  FFMA.FTZ R104, R241, R176, R104 ;  /* 0x000000b0f1687223 */ /* 0x000fe20000010068 */
[----:B--2---:R-:W-:-:S05]  /*2730*/  FADD.FTZ R179, R179, R176 ;  /* 0x000000b0b3b37221 */ /* 0x004fca0000010000 */
[----:B------:R0:W-:Y:S02]  /*2740*/  STL [R1+0x30], R179 ;  /* 0x000030b301007387 */ /* 0x0001e40000100800 */
[----:B0-----:R-:W-:-:S05]  /*2750*/  SHF.L.U32 R179, R56, 0x10, RZ ;  /* 0x0000001038b37819 */ /* 0x001fca00000006ff */
[----:B------:R-:W-:Y:S01]  /*2760*/  FMUL.FTZ R188, R179, R176 ;  /* 0x000000b0b3bc7220 */ /* 0x000fe20000410000 */
[----:B------:R-:W-:-:S04]  /*2770*/  IMAD.U32 R176, R189, 0x10000, RZ ;  /* 0x00010000bdb07824 */ /* 0x000fc800078e00ff */
[----:B---3--:R-:W-:-:S05]  /*2780*/  FADD.FTZ R252, R252, R176 ;  /* 0x000000b0fcfc7221 */ /* 0x008fca0000010000 */
[----:B------:R0:W-:Y:S04]  /*2790*/  STL [R1+0x38], R252 ;  /* 0x000038fc01007387 */ /* 0x0001e80000100800 */
[----:B0-----:R-:W2:Y:S01]  /*27a0*/  LDL.LU R252, [R1+0x28] ;  /* 0x0000280001fc7983 */ /* 0x001ea20000300800 */
[----:B------:R-:W-:Y:S01]  /*27b0*/  SHF.L.U32 R179, R57, 0x10, RZ ;  /* 0x0000001039b37819 */ /* 0x000fe200000006ff */
[----:B------:R-:W-:Y:S01]  /*27c0*/  FMUL.FTZ R242, R242, UR29 ;  /* 0x0000001df2f27c20 */ /* 0x000fe20008410000 */
[----:B------:R-:W-:-:S03]  /*27d0*/  FMUL.FTZ R243, R243, UR29 ;  /* 0x0000001df3f37c20 */ /* 0x000fc60008410000 */
[-C--:B------:R-:W-:Y:S01]  /*27e0*/  FFMA.FTZ R106, R242, R176.reuse, R106 ;  /* 0x000000b0f26a7223 */ /* 0x080fe2000001006a */
[----:B------:R-:W-:Y:S01]  /*27f0*/  FMUL.FTZ R189, R179, R176 ;  /* 0x000000b0b3bd7220 */ /* 0x000fe20000410000 */
[----:B------:R-:W-:Y:S02]  /*2800*/  SHF.L.U32 R176, R190, 0x10, RZ ;  /* 0x00000010beb07819 */ /* 0x000fe400000006ff */
[----:B------:R-:W-:-:S03]  /*2810*/  SHF.L.U32 R179, R58, 0x10, RZ ;  /* 0x000000103ab37819 */ /* 0x000fc600000006ff */
[----:B----4-:R-:W-:Y:S01]  /*2820*/  FADD.FTZ R244, R244, R176 ;  /* 0x000000b0f4f47221 */ /* 0x010fe20000010000 */
[-C--:B------:R-:W-:Y:S01]  /*2830*/  FFMA.FTZ R108, R243, R176.reuse, R108 ;  /* 0x000000b0f36c7223 */ /* 0x080fe2000001006c */
[----:B------:R-:W-:Y:S01]  /*2840*/  FMUL.FTZ R190, R179, R176 ;  /* 0x000000b0b3be7220 */ /* 0x000fe20000410000 */
[----:B------:R-:W-:Y:S02]  /*2850*/  SHF.L.U32 R176, R191, 0x10, RZ ;  /* 0x00000010bfb07819 */ /* 0x000fe400000006ff */
[----:B------:R-:W-:Y:S01]  /*2860*/  SHF.L.U32 R179, R59, 0x10, RZ ;  /* 0x000000103bb37819 */ /* 0x000fe200000006ff */
[----:B------:R-:W-:Y:S04]  /*2870*/  STL [R1+0x20], R244 ;  /* 0x000020f401007387 */ /* 0x000fe80000100800 */
[----:B------:R-:W-:Y:S01]  /*2880*/  FMUL.FTZ R191, R179, R176 ;  /* 0x000000b0b3bf7220 */ /* 0x000fe20000410000 */
[----:B--2---:R-:W-:-:S05]  /*2890*/  FADD.FTZ R252, R252, R176 ;  /* 0x000000b0fcfc7221 */ /* 0x004fca0000010000 */
[----:B------:R0:W-:Y:S04]  /*28a0*/  STL [R1+0x28], R252 ;  /* 0x000028fc01007387 */ /* 0x0001e80000100800 */
[----:B0-----:R-:W2:Y:S04]  /*28b0*/  LDL.LU R252, [R1+0x18] ;  /* 0x0000180001fc7983 */ /* 0x001ea80000300800 */
[----:B------:R-:W3:Y:S01]  /*28c0*/  LDL.LU R179, [R1+0x10] ;  /* 0x0000100001b37983 */ /* 0x000ee20000300800 */
[----:B------:R-:W-:-:S04]  /*28d0*/  FMUL.FTZ R244, R245, UR29 ;  /* 0x0000001df5f47c20 */ /* 0x000fc80008410000 */
[----:B------:R-:W-:Y:S01]  /*28e0*/  FFMA.FTZ R110, R244, R176, R110 ;  /* 0x000000b0f46e7223 */ /* 0x000fe2000001006e */
[----:B------:R-:W-:Y:S01]  /*28f0*/  SHF.L.U32 R176, R192, 0x10, RZ ;  /* 0x00000010c0b07819 */ /* 0x000fe200000006ff */
[----:B------:R-:W-:-:S04]  /*2900*/  FMUL.FTZ R245, R246, UR29 ;  /* 0x0000001df6f57c20 */ /* 0x000fc80008410000 */
[----:B------:R-:W-:Y:S01]  /*2910*/  FFMA.FTZ R112, R245, R176, R112 ;  /* 0x000000b0f5707223 */ /* 0x000fe20000010070 */
        /* <DEDUP_REMOVED lines=21> */
[----:B---3--:R-:W-:-:S05]  /*2a70*/  FADD.FTZ R179, R179, R176 ;  /* 0x000000b0b3b37221 */ /* 0x008fca0000010000 */
[----:B------:R0:W-:Y:S02]  /*2a80*/  STL [R1+0x10], R179 ;  /* 0x000010b301007387 */ /* 0x0001e40000100800 */
[----:B0-----:R-:W-:-:S04]  /*2a90*/  IMAD.U32 R179, R60, 0x10000, RZ ;  /* 0x000100003cb37824 */ /* 0x001fc800078e00ff */
[----:B------:R-:W-:Y:S01]  /*2aa0*/  FMUL.FTZ R192, R179, R176 ;  /* 0x000000b0b3c07220 */ /* 0x000fe20000410000 */
[----:B------:R-:W-:Y:S02]  /*2ab0*/  SHF.L.U32 R176, R193, 0x10, RZ ;  /* 0x00000010c1b07819 */ /* 0x000fe400000006ff */
[----:B------:R-:W-:-:S03]  /*2ac0*/  SHF.L.U32 R179, R61, 0x10, RZ ;  /* 0x000000103db37819 */ /* 0x000fc600000006ff */
[----:B--2---:R-:W-:Y:S02]  /*2ad0*/  FADD.FTZ R252, R252, R176 ;  /* 0x000000b0fcfc7221 */ /* 0x004fe40000010000 */
[----:B------:R-:W-:-:S03]  /*2ae0*/  FMUL.FTZ R193, R179, R176 ;  /* 0x000000b0b3c17220 */ /* 0x000fc60000410000 */
[----:B------:R0:W-:Y:S04]  /*2af0*/  STL [R1+0x18], R252 ;  /* 0x000018fc01007387 */ /* 0x0001e80000100800 */
[----:B0-----:R-:W2:Y:S04]  /*2b00*/  LDL.LU R252, [R1+0x8] ;  /* 0x0000080001fc7983 */ /* 0x001ea80000300800 */
[----:B------:R-:W3:Y:S01]  /*2b10*/  LDL.LU R179, [R1] ;  /* 0x0000000001b37983 */ /* 0x000ee20000300800 */
        /* <DEDUP_REMOVED lines=32> */
[----:B------:R-:W-:Y:S02]  /*2d20*/  FMUL.FTZ R246, R247, UR29 ;  /* 0x0000001df7f67c20 */ /* 0x000fe40008410000 */
[----:B------:R-:W-:Y:S01]  /*2d30*/  FFMA.FTZ R178, R13, R12, R178 ;  /* 0x0000000c0db27223 */ /* 0x000fe200000100b2 */
[----:B------:R-:W-:Y:S01]  /*2d40*/  FADD.FTZ R177, R177, R189 ;  /* 0x000000bdb1b17221 */ /* 0x000fe20000010000 */
[----:B------:R-:W-:Y:S02]  /*2d50*/  FFMA.FTZ R114, R246, R176, R114 ;  /* 0x000000b0f6727223 */ /* 0x000fe40000010072 */
[----:B------:R-:W-:Y:S01]  /*2d60*/  FFMA.FTZ R178, R243, R190, R178 ;  /* 0x000000bef3b27223 */ /* 0x000fe200000100b2 */
[----:B------:R-:W-:Y:S01]  /*2d70*/  FADD.FTZ R177, R177, R12 ;  /* 0x0000000cb1b17221 */ /* 0x000fe20000010000 */
[----:B------:R-:W-:-:S02]  /*2d80*/  SHF.L.U32 R176, R194, 0x10, RZ ;  /* 0x00000010c2b07819 */ /* 0x000fc400000006ff */
        /* <DEDUP_REMOVED lines=9> */
[----:B------:R-:W-:-:S03]  /*2e20*/  FFMA.FTZ R116, R247, R176, R116 ;  /* 0x000000b0f7747223 */ /* 0x000fc60000010074 */
[----:B------:R-:W-:-:S04]  /*2e30*/  FADD.FTZ R177, R177, R192 ;  /* 0x000000c0b1b17221 */ /* 0x000fc80000010000 */
[----:B------:R-:W-:-:S04]  /*2e40*/  FADD.FTZ R177, R177, R6 ;  /* 0x00000006b1b17221 */ /* 0x000fc80000010000 */
[----:B------:R-:W-:-:S04]  /*2e50*/  FADD.FTZ R177, R177, R193 ;  /* 0x000000c1b1b17221 */ /* 0x000fc80000010000 */
[----:B------:R-:W-:Y:S01]  /*2e60*/  FADD.FTZ R177, R177, R4 ;  /* 0x00000004b1b17221 */ /* 0x000fe20000010000 */
[----:B---3--:R-:W-:-:S05]  /*2e70*/  FADD.FTZ R179, R179, R176 ;  /* 0x000000b0b3b37221 */ /* 0x008fca0000010000 */
[----:B------:R0:W-:Y:S02]  /*2e80*/  STL [R1], R179 ;  /* 0x000000b301007387 */ /* 0x0001e40000100800 */
[----:B0-----:R-:W-:-:S05]  /*2e90*/  SHF.L.U32 R179, R62, 0x10, RZ ;  /* 0x000000103eb37819 */ /* 0x001fca00000006ff */
[----:B------:R-:W-:Y:S01]  /*2ea0*/  FMUL.FTZ R194, R179, R176 ;  /* 0x000000b0b3c27220 */ /* 0x000fe20000410000 */
[----:B------:R-:W-:Y:S01]  /*2eb0*/  FFMA.FTZ R176, R7, R6, R178 ;  /* 0x0000000607b07223 */ /* 0x000fe200000100b2 */
[----:B------:R-:W-:-:S05]  /*2ec0*/  SHF.L.U32 R178, R195, 0x10, RZ ;  /* 0x00000010c3b27819 */ /* 0x000fca00000006ff */
[----:B--2---:R-:W-:Y:S01]  /*2ed0*/  FADD.FTZ R252, R252, R178 ;  /* 0x000000b2fcfc7221 */ /* 0x004fe20000010000 */
[----:B------:R-:W-:-:S04]  /*2ee0*/  FFMA.FTZ R176, R246, R193, R176 ;  /* 0x000000c1f6b07223 */ /* 0x000fc800000100b0 */
[----:B------:R0:W-:Y:S01]  /*2ef0*/  STL [R1+0x8], R252 ;  /* 0x000008fc01007387 */ /* 0x0001e20000100800 */
[----:B------:R-:W-:Y:S01]  /*2f00*/  FFMA.FTZ R176, R5, R4, R176 ;  /* 0x0000000405b07223 */ /* 0x000fe200000100b0 */
[----:B------:R-:W-:Y:S01]  /*2f10*/  SHF.L.U32 R179, R63, 0x10, RZ ;  /* 0x000000103fb37819 */ /* 0x000fe200000006ff */
[----:B------:R-:W-:Y:S02]  /*2f20*/  FADD.FTZ R177, R177, R194 ;  /* 0x000000c2b1b17221 */ /* 0x000fe40000010000 */
[----:B------:R-:W-:Y:S01]  /*2f30*/  FFMA.FTZ R176, R247, R194, R176 ;  /* 0x000000c2f7b07223 */ /* 0x000fe200000100b0 */
[----:B------:R-:W-:Y:S01]  /*2f40*/  FMUL.FTZ R195, R251, UR29 ;  /* 0x0000001dfbc37c20 */ /* 0x000fe20008410000 */
[----:B------:R-:W-:Y:S01]  /*2f50*/  FMUL.FTZ R248, R179, R178 ;  /* 0x000000b2b3f87220 */ /* 0x000fe20000410000 */
[----:B------:R-:W-:Y:S01]  /*2f60*/  FADD.FTZ R177, R177, R2 ;  /* 0x00000002b1b17221 */ /* 0x000fe20000010000 */
[----:B------:R-:W-:-:S03]  /*2f70*/  FFMA.FTZ R176, R3, R2, R176 ;  /* 0x0000000203b07223 */ /* 0x000fc600000100b0 */
[----:B------:R-:W-:Y:S01]  /*2f80*/  FADD.FTZ R177, R177, R248 ;  /* 0x000000f8b1b17221 */ /* 0x000fe20000010000 */
[C---:B------:R-:W-:Y:S01]  /*2f90*/  FFMA.FTZ R176, R195.reuse, R248, R176 ;  /* 0x000000f8c3b07223 */ /* 0x040fe200000100b0 */
[----:B------:R-:W-:Y:S02]  /*2fa0*/  FFMA.FTZ R118, R195, R178, R118 ;  /* 0x000000b2c3767223 */ /* 0x000fe40000010076 */
[----:B------:R-:W-:Y:S01]  /*2fb0*/  FADD.FTZ R177, R177, R249 ;  /* 0x000000f9b1b17221 */ /* 0x000fe20000010000 */
[----:B------:R-:W-:Y:S01]  /*2fc0*/  FFMA.FTZ R176, R250, R249, R176 ;  /* 0x000000f9fab07223 */ /* 0x000fe200000100b0 */
[----:B0-----:R-:W-:Y:S06]  /*2fd0*/  BRA `(.L_x_1576) ;  /* 0x0000000400107947 */ /* 0x001fec0003800000 */
.L_x_1575:
[----:B------:R-:W-:Y:S01]  /*2fe0*/  UISETP.GE.AND UP2, UPT, UR11, 0x1, UPT ;  /* 0x000000010b00788c */ /* 0x000fe2000bf46270 */
[----:B------:R-:W-:Y:S01]  /*2ff0*/  IMAD.MOV.U32 R206, RZ, RZ, RZ ;  /* 0x000000ffffce7224 */ /* 0x000fe200078e00ff */
[----:B------:R-:W-:-:S04]  /*3000*/  UISETP.NE.U32.AND UP0, UPT, UR4, URZ, UPT ;  /* 0x000000ff0400728c */ /* 0x000fc8000bf05070 */
[----:B------:R-:W-:-:S03]  /*3010*/  UISETP.NE.AND.EX UP0, UPT, UR5, URZ, UPT, UP0 ;  /* 0x000000ff0500728c */ /* 0x000fc6000bf05300 */
[----:B------:R-:W-:Y:S08]  /*3020*/  BRA.U !UP2, `(.L_x_1577) ;  /* 0x000000010a1c7547 */ /* 0x000ff0000b800000 */
[----:B------:R-:W0:Y:S01]  /*3030*/  S2R R206, SR_TID.X ;  /* 0x0000000000ce7919 */ /* 0x000e220000002100 */
[----:B------:R-:W-:-:S04]  /*3040*/  UIADD3 UR9, UPT, UPT, UR11, -0x1, URZ ;  /* 0xffffffff0b097890 */ /* 0x000fc8000fffe0ff */
[----:B------:R-:W-:-:S04]  /*3050*/  UIMAD UR9, UR9, UR26, URZ ;  /* 0x0000001a090972a4 */ /* 0x000fc8000f8e02ff */
[----:B------:R-:W-:-:S04]  /*3060*/  USHF.R.S32.HI UR10, URZ, 0x1f, UR9 ;  /* 0x0000001fff0a7899 */ /* 0x000fc80008011409 */
[----:B------:R-:W-:-:S06]  /*3070*/  ULEA.HI UR10, UR10, UR9, URZ, 0x3 ;  /* 0x000000090a0a7291 */ /* 0x000fcc000f8f18ff */
[----:B------:R-:W-:-:S04]  /*3080*/  MOV R176, UR10 ;  /* 0x0000000a00b07c02 */ /* 0x000fc80008000f00 */
[----:B0-----:R-:W-:-:S07]  /*3090*/  LEA.HI.SX32 R206, R176, R206, 0x1d ;  /* 0x000000ceb0ce7211 */ /* 0x001fce00078feaff */
.L_x_1577:
[----:B------:R-:W-:Y:S01]  /*30a0*/  CS2R R176, SRZ ;  /* 0x0000000000b07805 */ /* 0x000fe2000001ff00 */
[----:B------:R-:W-:Y:S06]  /*30b0*/  BRA.U UP0, `(.L_x_1578) ;  /* 0x0000000100407547 */ /* 0x000fec000b800000 */
[----:B------:R-:W0:Y:S01]  /*30c0*/  LDC.64 R214, c[0x0][0x3b0] ;  /* 0x0000ec00ffd67b82 */ /* 0x000e220000000a00 */
[C---:B------:R-:W-:Y:S02]  /*30d0*/  IADD3 R208, PT, PT, R206.reuse, 0x80, RZ ;  /* 0x00000080ced07810 */ /* 0x040fe40007ffe0ff */
[C---:B------:R-:W-:Y:S02]  /*30e0*/  IADD3 R210, PT, PT, R206.reuse, 0x100, RZ ;  /* 0x00000100ced27810 */ /* 0x040fe40007ffe0ff */
[C---:B------:R-:W-:Y:S02]  /*30f0*/  IADD3 R212, PT, PT, R206.reuse, 0x180, RZ ;  /* 0x00000180ced47810 */ /* 0x040fe40007ffe0ff */
[C---:B------:R-:W-:Y:S01]  /*3100*/  IADD3 R207, PT, PT, R206.reuse, 0x200, RZ ;  /* 0x00000200cecf7810 */ /* 0x040fe20007ffe0ff */
[----:B0-----:R-:W-:-:S04]  /*3110*/  IMAD.WIDE.U32 R178, R206, 0x8, R214 ;  /* 0x00000008ceb27825 */ /* 0x001fc800078e00d6 */
[----:B------:R-:W-:-:S04]  /*3120*/  IMAD.WIDE.U32 R208, R208, 0x8, R214 ;  /* 0x00000008d0d07825 */ /* 0x000fc800078e00d6 */
[--C-:B------:R-:W-:Y:S02]  /*3130*/  IMAD.WIDE.U32 R210, R210, 0x8, R214.reuse ;  /* 0x00000008d2d27825 */ /* 0x100fe400078e00d6 */
[----:B------:R-:W5:Y:S02]  /*3140*/  LDG.E.64 R208, desc[UR20][R208.64] ;  /* 0x00000014d0d07981 */ /* 0x000f64000c1e1b00 */
[--C-:B------:R-:W-:Y:S02]  /*3150*/  IMAD.WIDE.U32 R212, R212, 0x8, R214.reuse ;  /* 0x00000008d4d47825 */ /* 0x100fe400078e00d6 */
[----:B------:R-:W5:Y:S02]  /*3160*/  LDG.E.64 R210, desc[UR20][R210.64] ;  /* 0x00000014d2d27981 */ /* 0x000f64000c1e1b00 */
[----:B------:R-:W-:Y:S02]  /*3170*/  IMAD.WIDE.U32 R214, R207, 0x8, R214 ;  /* 0x00000008cfd67825 */ /* 0x000fe400078e00d6 */
[----:B------:R0:W5:Y:S04]  /*3180*/  LDG.E.64 R206, desc[UR20][R178.64] ;  /* 0x00000014b2ce7981 */ /* 0x000168000c1e1b00 */
[----:B------:R-:W5:Y:S04]  /*3190*/  LDG.E.64 R212, desc[UR20][R212.64] ;  /* 0x00000014d4d47981 */ /* 0x000f68000c1e1b00 */
[----:B------:R-:W5:Y:S01]  /*31a0*/  LDG.E.64 R214, desc[UR20][R214.64] ;  /* 0x00000014d6d67981 */ /* 0x000f62000c1e1b00 */
[----:B------:R-:W-:Y:S05]  /*31b0*/  BRA `(.L_x_1576) ;  /* 0x0000000000987947 */ /* 0x000fea0003800000 */
.L_x_1578:
[----:B------:R-:W0:Y:S01]  /*31c0*/  S2R R20, SR_TID.X ;  /* 0x0000000000147919 */ /* 0x000e220000002100 */
[----:B------:R-:W-:Y:S01]  /*31d0*/  UIMAD UR9, UR8, UR26, URZ ;  /* 0x0000001a080972a4 */ /* 0x000fe2000f8e02ff */
[----:B------:R-:W1:Y:S01]  /*31e0*/  LDC.64 R28, c[0x0][0x438] ;  /* 0x00010e00ff1c7b82 */ /* 0x000e620000000a00 */
[C---:B------:R-:W-:Y:S01]  /*31f0*/  IADD3 R30, PT, PT, R206.reuse, 0x100, RZ ;  /* 0x00000100ce1e7810 */ /* 0x040fe20007ffe0ff */
[C---:B------:R-:W-:Y:S01]  /*3200*/  VIADD R34, R206.reuse, 0x200 ;  /* 0x00000200ce227836 */ /* 0x040fe20000000000 */
[----:B------:R-:W-:Y:S01]  /*3210*/  USHF.R.S32.HI UR10, URZ, 0x1f, UR9 ;  /* 0x0000001fff0a7899 */ /* 0x000fe20008011409 */
[----:B------:R-:W-:-:S03]  /*3220*/  IADD3 R32, PT, PT, R206, 0x180, RZ ;  /* 0x00000180ce207810 */ /* 0x000fc60007ffe0ff */
[----:B------:R-:W-:Y:S01]  /*3230*/  ULEA.HI UR10, UR10, UR9, URZ, 0x3 ;  /* 0x000000090a0a7291 */ /* 0x000fe2000f8f18ff */
[----:B------:R-:W2:Y:S05]  /*3240*/  LDC.64 R36, c[0x0][0x3b0] ;  /* 0x0000ec00ff247b82 */ /* 0x000eaa0000000a00 */
[----:B------:R-:W-:-:S04]  /*3250*/  MOV R22, UR10 ;  /* 0x0000000a00167c02 */ /* 0x000fc80008000f00 */
[----:B0-----:R-:W-:Y:S01]  /*3260*/  LEA.HI.SX32 R22, R22, R20, 0x1d ;  /* 0x0000001416167211 */ /* 0x001fe200078feaff */
[----:B--2---:R-:W-:-:S03]  /*3270*/  IMAD.WIDE.U32 R30, R30, 0x8, R36 ;  /* 0x000000081e1e7825 */ /* 0x004fc600078e0024 */
[C---:B------:R-:W-:Y:S02]  /*3280*/  IADD3 R26, PT, PT, R22.reuse, 0x100, RZ ;  /* 0x00000100161a7810 */ /* 0x040fe40007ffe0ff */
[C---:B------:R-:W-:Y:S01]  /*3290*/  IADD3 R21, PT, PT, R22.reuse, 0x180, RZ ;  /* 0x0000018016157810 */ /* 0x040fe20007ffe0ff */
[C---:B------:R-:W-:Y:S01]  /*32a0*/  VIADD R24, R22.reuse, 0x80 ;  /* 0x0000008016187836 */ /* 0x040fe20000000000 */
[C---:B------:R-:W-:Y:S01]  /*32b0*/  IADD3 R20, PT, PT, R22.reuse, 0x200, RZ ;  /* 0x0000020016147810 */ /* 0x040fe20007ffe0ff */
[--C-:B-1----:R-:W-:Y:S01]  /*32c0*/  IMAD.WIDE.U32 R22, R22, 0x10, R28.reuse ;  /* 0x0000001016167825 */ /* 0x102fe200078e001c */
[----:B------:R-:W5:Y:S03]  /*32d0*/  LDG.E.64 R210, desc[UR20][R30.64] ;  /* 0x000000141ed27981 */ /* 0x000f66000c1e1b00 */
[----:B------:R-:W-:-:S04]  /*32e0*/  IMAD.WIDE.U32 R24, R24, 0x10, R28 ;  /* 0x0000001018187825 */ /* 0x000fc800078e001c */
[----:B------:R-:W-:-:S04]  /*32f0*/  IMAD.WIDE.U32 R26, R26, 0x10, R28 ;  /* 0x000000101a1a7825 */ /* 0x000fc800078e001c */
[----:B------:R-:W-:-:S04]  /*3300*/  IMAD.WIDE.U32 R178, R21, 0x10, R28 ;  /* 0x0000001015b27825 */ /* 0x000fc800078e001c */
[----:B------:R-:W-:Y:S01]  /*3310*/  IMAD.WIDE.U32 R38, R20, 0x10, R28 ;  /* 0x0000001014267825 */ /* 0x000fe200078e001c */
[----:B------:R-:W-:-:S03]  /*3320*/  IADD3 R28, PT, PT, R206, 0x80, RZ ;  /* 0x00000080ce1c7810 */ /* 0x000fc60007ffe0ff */
[----:B------:R-:W-:-:S04]  /*3330*/  IMAD.WIDE.U32 R20, R206, 0x8, R36 ;  /* 0x00000008ce147825 */ /* 0x000fc800078e0024 */
[--C-:B------:R-:W-:Y:S01]  /*3340*/  IMAD.WIDE.U32 R28, R28, 0x8, R36.reuse ;  /* 0x000000081c1c7825 */ /* 0x100fe200078e0024 */
[----:B------:R0:W5:Y:S03]  /*3350*/  LDG.E.64 R206, desc[UR20][R20.64] ;  /* 0x0000001414ce7981 */ /* 0x000166000c1e1b00 */
[--C-:B------:R-:W-:Y:S01]  /*3360*/  IMAD.WIDE.U32 R32, R32, 0x8, R36.reuse ;  /* 0x0000000820207825 */ /* 0x100fe200078e0024 */
[----:B------:R1:W5:Y:S03]  /*3370*/  LDG.E.64 R208, desc[UR20][R28.64] ;  /* 0x000000141cd07981 */ /* 0x000366000c1e1b00 */
[----:B------:R-:W-:Y:S01]  /*3380*/  IMAD.WIDE.U32 R34, R34, 0x8, R36 ;  /* 0x0000000822227825 */ /* 0x000fe200078e0024 */
[----:B------:R1:W5:Y:S01]  /*3390*/  LDG.E.64 R212, desc[UR20][R32.64] ;  /* 0x0000001420d47981 */ /* 0x000362000c1e1b00 */
[----:B0-----:R-:W-:-:S02]  /*33a0*/  MOV R20, R38 ;  /* 0x0000002600147202 */ /* 0x001fc40000000f00 */
[----:B------:R-:W-:Y:S01]  /*33b0*/  MOV R21, R39 ;  /* 0x0000002700157202 */ /* 0x000fe20000000f00 */
[----:B------:R1:W5:Y:S04]  /*33c0*/  LDG.E.64 R214, desc[UR20][R34.64] ;  /* 0x0000001422d67981 */ /* 0x000368000c1e1b00 */
[----:B------:R1:W5:Y:S04]  /*33d0*/  LDG.E.128 R36, desc[UR20][R22.64] ;  /* 0x0000001416247981 */ /* 0x000368000c1e1d00 */
[----:B------:R1:W5:Y:S04]  /*33e0*/  LDG.E.128 R28, desc[UR20][R26.64] ;  /* 0x000000141a1c7981 */ /* 0x000368000c1e1d00 */
[----:B------:R1:W5:Y:S04]  /*33f0*/  LDG.E.128 R32, desc[UR20][R24.64] ;  /* 0x0000001418207981 */ /* 0x000368000c1e1d00 */
[----:B------:R-:W5:Y:S04]  /*3400*/  LDG.E.128 R20, desc[UR20][R20.64] ;  /* 0x0000001414147981 */ /* 0x000f68000c1e1d00 */
[----:B------:R1:W5:Y:S02]  /*3410*/  LDG.E.128 R24, desc[UR20][R178.64] ;  /* 0x00000014b2187981 */ /* 0x000364000c1e1d00 */
.L_x_1576:
[----:B01----:R-:W0:Y:S01]  /*3420*/  SHFL.DOWN PT, R179, R177, 0x10, 0x1f ;  /* 0x0a001f00b1b37f89 */ /* 0x003e2200000e0000 */
        /* <DEDUP_REMOVED lines=31> */
.L_x_1580:
[----:B------:R-:W-:Y:S05]  /*3620*/  BSYNC.RECONVERGENT B0 ;  /* 0x0000000000007941 */ /* 0x000fea0003800200 */
.L_x_1579:
[----:B------:R-:W1:Y:S08]  /*3630*/  S2UR UR10, SR_CgaCtaId ;  /* 0x00000000000a79c3 */ /* 0x000e700000008800 */
[----:B------:R-:W-:Y:S01]  /*3640*/  BAR.SYNC.DEFER_BLOCKING 0x0 ;  /* 0x0000000000007b1d */ /* 0x000fe20000010000 */
[----:B------:R-:W-:Y:S01]  /*3650*/  @UP2 UIADD3 UR11, UPT, UPT, UR11, -0x1, URZ ;  /* 0xffffffff0b0b2890 */ /* 0x000fe2000fffe0ff */
[----:B------:R-:W-:-:S03]  /*3660*/  PLOP3.LUT P0, PT, PT, PT, UP2, 0x80, 0x8 ;  /* 0x000000000008781c */ /* 0x000fc60003f0f028 */
[----:B------:R-:W-:Y:S01]  /*3670*/  @UP2 UIMAD UR11, UR11, UR26, URZ ;  /* 0x0000001a0b0b22a4 */ /* 0x000fe2000f8e02ff */
[----:B------:R-:W-:Y:S01]  /*3680*/  UMOV UR9, 0x400 ;  /* 0x0000040000097882 */ /* 0x000fe20000000000 */
[----:B------:R-:W2:Y:S01]  /*3690*/  @UP2 LDCU.64 UR32, c[0x0][0x390] ;  /* 0x00007200ff2027ac */ /* 0x000ea20008000a00 */
        /* <DEDUP_REMOVED lines=14> */
[----:B------:R-:W-:Y:S01]  /*3780*/  FADD.FTZ R177, R252, R177 ;  /* 0x000000b1fcb17221 */ /* 0x000fe20000010000 */
[----:B------:R-:W0:Y:S03]  /*3790*/  S2R R251, SR_TID.X ;  /* 0x0000000000fb7919 */ /* 0x000e260000002100 */
[----:B------:R-:W-:-:S04]  /*37a0*/  FADD.FTZ R177, R179, R177 ;  /* 0x000000b1b3b17221 */ /* 0x000fc80000010000 */
[----:B------:R-:W-:Y:S01]  /*37b0*/  FMUL.FTZ R179, R177, UR28 ;  /* 0x0000001cb1b37c20 */ /* 0x000fe20008410000 */
[----:B------:R-:W-:Y:S01]  /*37c0*/  FADD.FTZ R177, R178, R176 ;  /* 0x000000b0b2b17221 */ /* 0x000fe20000010000 */
[----:B------:R-:W-:Y:S01]  /*37d0*/  HFMA2 R176, -RZ, RZ, 0, 0 ;  /* 0x00000000ffb07431 */ /* 0x000fe200000001ff */
[----:B------:R-:W-:Y:S02]  /*37e0*/  MOV R178, UR9 ;  /* 0x0000000900b27c02 */ /* 0x000fe40008000f00 */
[----:B------:R-:W-:Y:S01]  /*37f0*/  R2UR UR31, R179 ;  /* 0x00000000b31f72ca */ /* 0x000fe200000e0000 */
[----:B------:R-:W-:Y:S01]  /*3800*/  UIMAD UR9, UR8, UR26, URZ ;  /* 0x0000001a080972a4 */ /* 0x000fe2000f8e02ff */
[----:B------:R-:W-:Y:S01]  /*3810*/  FMUL.FTZ R177, R177, UR28 ;  /* 0x0000001cb1b17c20 */ /* 0x000fe20008410000 */
[----:B------:R-:W-:Y:S02]  /*3820*/  UISETP.NE.U32.AND UP0, UPT, UR4, URZ, UPT ;  /* 0x000000ff0400728c */ /* 0x000fe4000bf05070 */
[----:B------:R-:W-:Y:S01]  /*3830*/  USHF.R.S32.HI UR10, URZ, 0x1f, UR9 ;  /* 0x0000001fff0a7899 */ /* 0x000fe20008011409 */
[----:B0-----:R-:W-:-:S02]  /*3840*/  @P0 LEA.HI.SX32 R176, R178, R251, 0x1d ;  /* 0x000000fbb2b00211 */ /* 0x001fc400078feaff */
[----:B------:R-:W-:-:S05]  /*3850*/  MOV R178, 0x10 ;  /* 0x0000001000b27802 */ /* 0x000fca0000000f00 */
[----:B--2---:R-:W-:Y:S01]  /*3860*/  @P0 IMAD.WIDE.U32 R178, R176, R178, UR32 ;  /* 0x00000020b0b20e25 */ /* 0x004fe2000f8e00b2 */
[----:B------:R-:W-:-:S04]  /*3870*/  UISETP.NE.AND.EX UP0, UPT, UR5, URZ, UPT, UP0 ;  /* 0x000000ff0500728c */ /* 0x000fc8000bf05300 */
[----:B------:R0:W5:Y:S01]  /*3880*/  @P0 LDG.E.128 R164, desc[UR20][R178.64] ;  /* 0x00000014b2a40981 */ /* 0x000162000c1e1d00 */
[----:B------:R-:W-:Y:S01]  /*3890*/  ISETP.NE.AND P0, PT, RZ, UR27, PT ;  /* 0x0000001bff007c0c */ /* 0x000fe2000bf05270 */
[----:B------:R-:W-:-:S03]  /*38a0*/  ULEA.HI UR10, UR10, UR9, URZ, 0x3 ;  /* 0x000000090a0a7291 */ /* 0x000fc6000f8f18ff */
[----:B------:R-:W-:-:S04]  /*38b0*/  FSEL R177, R177, RZ, !P0 ;  /* 0x000000ffb1b17208 */ /* 0x000fc80004000000 */
[----:B------:R-:W-:Y:S02]  /*38c0*/  R2UR UR32, R177 ;  /* 0x00000000b12072ca */ /* 0x000fe400000e0000 */
[----:B------:R-:W-:-:S04]  /*38d0*/  MOV R177, UR10 ;  /* 0x0000000a00b17c02 */ /* 0x000fc80008000f00 */
[----:B------:R-:W-:Y:S01]  /*38e0*/  LEA.HI.SX32 R252, R177, R251, 0x1d ;  /* 0x000000fbb1fc7211 */ /* 0x000fe200078feaff */
[----:B0-----:R-:W-:Y:S08]  /*38f0*/  BRA.U UP0, `(.L_x_1581) ;  /* 0x0000001d00607547 */ /* 0x001ff0000b800000 */
[----:B------:R-:W-:-:S04]  /*3900*/  UISETP.NE.U32.AND UP0, UPT, UR6, URZ, UPT ;  /* 0x000000ff0600728c */ /* 0x000fc8000bf05070 */
[----:B------:R-:W-:-:S09]  /*3910*/  UISETP.NE.AND.EX UP0, UPT, UR7, URZ, UPT, UP0 ;  /* 0x000000ff0700728c */ /* 0x000fd2000bf05300 */
[----:B------:R-:W-:Y:S05]  /*3920*/  BRA.U UP0, `(.L_x_1582) ;  /* 0x0000001100487547 */ /* 0x000fea000b800000 */
        /* <DEDUP_REMOVED lines=15> */
.L_x_1585:
[----:B------:R-:W-:Y:S05]  /*3a20*/  BSYNC.RECONVERGENT B0 ;  /* 0x0000000000007941 */ /* 0x000fea0003800200 */
.L_x_1584:
        /* <DEDUP_REMOVED lines=14> */
.L_x_1587:
[----:B------:R-:W-:Y:S05]  /*3b10*/  BSYNC.RECONVERGENT B0 ;  /* 0x0000000000007941 */ /* 0x000fea0003800200 */
.L_x_1586:
[----:B------:R-:W-:-:S04]  /*3b20*/  F2FP.BF16.F32.PACK_AB R177, RZ, R177 ;  /* 0x000000b1ffb1723e */ /* 0x000fc800000010ff */
[----:B------:R-:W-:-:S07]  /*3b30*/  PRMT R168, R177, 0x7610, R168 ;  /* 0x00007610b1a87816 */ /* 0x000fce00000000a8 */
.L_x_1583:
[----:B------:R-:W-:Y:S05]  /*3b40*/  BRA.U !UP2, `(.L_x_1588) ;  /* 0x000000010a887547 */ /* 0x000fea000b800000 */
[----:B-----5:R-:W-:Y:S01]  /*3b50*/  LOP3.LUT P0, RZ, R206, 0xff00, RZ, 0xc0, !PT ;  /* 0x0000ff00ceff7812 */ /* 0x020fe2000780c0ff */
[----:B------:R-:W-:Y:S01]  /*3b60*/  BSSY.RECONVERGENT B0, `(.L_x_1589) ;  /* 0x000000e000007945 */ /* 0x000fe20003800200 */
[----:B------:R-:W-:-:S11]  /*3b70*/  MOV R177, RZ ;  /* 0x000000ff00b17202 */ /* 0x000fd60000000f00 */
        /* <DEDUP_REMOVED lines=12> */
.L_x_1590:
[----:B------:R-:W-:Y:S05]  /*3c40*/  BSYNC.RECONVERGENT B0 ;  /* 0x0000000000007941 */ /* 0x000fea0003800200 */
.L_x_1589:
[----:B------:R-:W-:Y:S01]  /*3c50*/  FADD.FTZ R157, R157, R177 ;  /* 0x000000b19d9d7221 */ /* 0x000fe20000010000 */
[----:B------:R-:W-:Y:S01]  /*3c60*/  BSSY.RECONVERGENT B0, `(.L_x_1591) ;  /* 0x000000e000007945 */ /* 0x000fe20003800200 */
[----:B------:R-:W-:-:S03]  /*3c70*/  HFMA2 R177, -RZ, RZ, 0, 0 ;  /* 0x00000000ffb17431 */ /* 0x000fc600000001ff */
        /* <DEDUP_REMOVED lines=12> */
.L_x_1592:
[----:B------:R-:W-:Y:S05]  /*3d40*/  BSYNC.RECONVERGENT B0 ;  /* 0x0000000000007941 */ /* 0x000fea0003800200 */
.L_x_1591:
[----:B------:R-:W-:-:S04]  /*3d50*/  F2FP.BF16.F32.PACK_AB R177, RZ, R177 ;  /* 0x000000b1ffb1723e */ /* 0x000fc800000010ff */
[----:B------:R-:W-:-:S07]  /*3d60*/  PRMT R168, R168, 0x5410, R177 ;  /* 0x00005410a8a87816 */ /* 0x000fce00000000b1 */
.L_x_1588:
[----:B------:R-:W-:Y:S05]  /*3d70*/  BRA.U !UP2, `(.L_x_1593) ;  /* 0x000000010a807547 */ /* 0x000fea000b800000 */
[----:B-----5:R-:W-:Y:S01]  /*3d80*/  LOP3.LUT P0, RZ, R206, 0xff0000, RZ, 0xc0, !PT ;  /* 0x00ff0000ceff7812 */ /* 0x020fe2000780c0ff */
[----:B------:R-:W-:Y:S01]  /*3d90*/  BSSY.RECONVERGENT B0, `(.L_x_1594) ;  /* 0x000000d000007945 */ /* 0x000fe20003800200 */
[----:B------:R-:W-:-:S11]  /*3da0*/  MOV R177, RZ ;  /* 0x000000ff00b17202 */ /* 0x000fd60000000f00 */
        /* <DEDUP_REMOVED lines=11> */
.L_x_1595:
[----:B------:R-:W-:Y:S05]  /*3e60*/  BSYNC.RECONVERGENT B0 ;  /* 0x0000000000007941 */ /* 0x000fea0003800200 */
.L_x_1594:
        /* <DEDUP_REMOVED lines=14> */
.L_x_1597:
[----:B------:R-:W-:Y:S05]  /*3f50*/  BSYNC.RECONVERGENT B0 ;  /* 0x0000000000007941 */ /* 0x000fea0003800200 */
.L_x_1596:
[----:B------:R-:W-:-:S04]  /*3f60*/  F2FP.BF16.F32.PACK_AB R177, RZ, R177 ;  /* 0x000000b1ffb1723e */ /* 0x000fc800000010ff */
[----:B------:R-:W-:-:S07]  /*3f70*/  PRMT R169, R177, 0x7610, R169 ;  /* 0x00007610b1a97816 */ /* 0x000fce00000000a9 */
.L_x_1593:
        /* <DEDUP_REMOVED lines=16> */
.L_x_1600:
[----:B------:R-:W-:Y:S05]  /*4080*/  BSYNC.RECONVERGENT B0 ;  /* 0x0000000000007941 */ /* 0x000fea0003800200 */
.L_x_1599:
[----:B------:R-:W-:Y:S01]  /*4090*/  BSSY.RECONVERGENT B0, `(.L_x_1601) ;  /* 0x000000f000007945 */ /* 0x000fe20003800200 */
[----:B------:R-:W-:Y:S01]  /*40a0*/  FADD.FTZ R159, R159, R177 ;  /* 0x000000b19f9f7221 */ /* 0x000fe20000010000 */
[----:B------:R-:W-:Y:S02]  /*40b0*/  IMAD.MOV.U32 R177, RZ, RZ, RZ ;  /* 0x000000ffffb17224 */ /* 0x000fe400078e00ff */
        /* <DEDUP_REMOVED lines=12> */
.L_x_1602:
[----:B------:R-:W-:Y:S05]  /*4180*/  BSYNC.RECONVERGENT B0 ;  /* 0x0000000000007941 */ /* 0x000fea0003800200 */
.L_x_1601:
[----:B------:R-:W-:-:S04]  /*4190*/  F2FP.BF16.F32.PACK_AB R177, RZ, R177 ;  /* 0x000000b1ffb1723e */ /* 0x000fc800000010ff */
[----:B------:R-:W-:-:S07]  /*41a0*/  PRMT R169, R169, 0x5410, R177 ;  /* 0x00005410a9a97816 */ /* 0x000fce00000000b1 */
.L_x_1598:
        /* <DEDUP_REMOVED lines=15> */
.L_x_1605:
[----:B------:R-:W-:Y:S05]  /*42a0*/  BSYNC.RECONVERGENT B0 ;  /* 0x0000000000007941 */ /* 0x000fea0003800200 */
.L_x_1604:
        /* <DEDUP_REMOVED lines=14> */
.L_x_1607:
[----:B------:R-:W-:Y:S05]  /*4390*/  BSYNC.RECONVERGENT B0 ;  /* 0x0000000000007941 */ /* 0x000fea0003800200 */
.L_x_1606:
[----:B------:R-:W-:-:S04]  /*43a0*/  F2FP.BF16.F32.PACK_AB R177, RZ, R177 ;  /* 0x000000b1ffb1723e */ /* 0x000fc800000010ff */
[----:B------:R-:W-:-:S07]  /*43b0*/  PRMT R170, R177, 0x7610, R170 ;  /* 0x00007610b1aa7816 */ /* 0x000fce00000000aa */
.L_x_1603:
        /* <DEDUP_REMOVED lines=16> */
.L_x_1610:
[----:B------:R-:W-:Y:S05]  /*44c0*/  BSYNC.RECONVERGENT B0 ;  /* 0x0000000000007941 */ /* 0x000fea0003800200 */
.L_x_1609:
[----:B------:R-:W-:Y:S01]  /*44d0*/  BSSY.RECONVERGENT B0, `(.L_x_1611) ;  /* 0x000000f000007945 */ /* 0x000fe20003800200 */
[----:B------:R-:W-:Y:S01]  /*44e0*/  FADD.FTZ R153, R153, R177 ;  /* 0x000000b199997221 */ /* 0x000fe20000010000 */
[----:B------:R-:W-:Y:S02]  /*44f0*/  MOV R177, RZ ;  /* 0x000000ff00b17202 */ /* 0x000fe40000000f00 */
        /* <DEDUP_REMOVED lines=12> */
.L_x_1612:
[----:B------:R-:W-:Y:S05]  /*45c0*/  BSYNC.RECONVERGENT B0 ;  /* 0x0000000000007941 */ /* 0x000fea0003800200 */
.L_x_1611:
[----:B------:R-:W-:-:S04]  /*45d0*/  F2FP.BF16.F32.PACK_AB R177, RZ, R177 ;  /* 0x000000b1ffb1723e */ /* 0x000fc800000010ff */
[----:B------:R-:W-:-:S07]  /*45e0*/  PRMT R170, R170, 0x5410, R177 ;  /* 0x00005410aaaa7816 */ /* 0x000fce00000000b1 */
.L_x_1608:
        /* <DEDUP_REMOVED lines=15> */
.L_x_1615:
[----:B------:R-:W-:Y:S05]  /*46e0*/  BSYNC.RECONVERGENT B0 ;  /* 0x0000000000007941 */ /* 0x000fea0003800200 */
.L_x_1614:
        /* <DEDUP_REMOVED lines=14> */
.L_x_1617:
[----:B------:R-:W-:Y:S05]  /*47d0*/  BSYNC.RECONVERGENT B0 ;  /* 0x0000000000007941 */ /* 0x000fea0003800200 */
.L_x_1616:
[----:B------:R-:W-:-:S04]  /*47e0*/  F2FP.BF16.F32.PACK_AB R177, RZ, R177 ;  /* 0x000000b1ffb1723e */ /* 0x000fc800000010ff */
[----:B------:R-:W-:-:S07]  /*47f0*/  PRMT R171, R177, 0x7610, R171 ;  /* 0x00007610b1ab7816 */ /* 0x000fce00000000ab */
.L_x_1613:
[----:B------:R-:W-:Y:S05]  /*4800*/  BRA.U !UP2, `(.L_x_1618) ;  /* 0x000000210ac07547 */ /* 0x000fea000b800000 */
[----:B-----5:R-:W-:Y:S01]  /*4810*/  ISETP.GE.U32.AND P0, PT, R206, RZ, PT ;  /* 0x000000ffce00720c */ /* 0x020fe20003f06070 */
[----:B------:R-:W-:Y:S01]  /*4820*/  BSSY.RECONVERGENT B0, `(.L_x_1619) ;  /* 0x000000f000007945 */ /* 0x000fe20003800200 */
[----:B------:R-:W-:Y:S02]  /*4830*/  IMAD.MOV.U32 R177, RZ, RZ, RZ ;  /* 0x000000ffffb17224 */ /* 0x000fe400078e00ff */
        /* <DEDUP_REMOVED lines=13> */
.L_x_1620:
[----:B------:R-:W-:Y:S05]  /*4910*/  BSYNC.RECONVERGENT B0 ;  /* 0x0000000000007941 */ /* 0x000fea0003800200 */
.L_x_1619:
        /* <DEDUP_REMOVED lines=15> */
.L_x_1622:
[----:B------:R-:W-:Y:S05]  /*4a10*/  BSYNC.RECONVERGENT B0 ;  /* 0x0000000000007941 */ /* 0x000fea0003800200 */
.L_x_1621:
[----:B------:R-:W-:-:S04]  /*4a20*/  F2FP.BF16.F32.PACK_AB R177, RZ, R177 ;  /* 0x000000b1ffb1723e */ /* 0x000fc800000010ff */
[----:B------:R-:W-:Y:S01]  /*4a30*/  PRMT R171, R171, 0x5410, R177 ;  /* 0x00005410abab7816 */ /* 0x000fe200000000b1 */
[----:B------:R-:W-:Y:S06]  /*4a40*/  BRA `(.L_x_1618) ;  /* 0x0000002000307947 */ /* 0x000fec0003800000 */
.L_x_1582:
        /* <DEDUP_REMOVED lines=23> */
.L_x_1623:
[----:B------:R-:W-:-:S05]  /*4bc0*/  MOV R172, UR31 ;  /* 0x0000001f00ac7c02 */ /* 0x000fca0008000f00 */
[----:B------:R-:W-:-:S04]  /*4bd0*/  FFMA.FTZ R172, R225, R172, UR32 ;  /* 0x00000020e1ac7e23 */ /* 0x000fc800080100ac */
[----:B------:R-:W-:-:S04]  /*4be0*/  FADD.FTZ R172, R224, -R172 ;  /* 0x800000ace0ac7221 */ /* 0x000fc80000010000 */
[----:B------:R-:W-:-:S05]  /*4bf0*/  FMUL.FTZ R172, R172, UR29 ;  /* 0x0000001dacac7c20 */ /* 0x000fca0008410000 */
[----:B------:R-:W-:Y:S01]  /*4c00*/  FSEL R178, R172, RZ, P0 ;  /* 0x000000ffacb27208 */ /* 0x000fe20000000000 */
[----:B------:R-:W-:Y:S06]  /*4c10*/  BRA.U !UP2, `(.L_x_1624) ;  /* 0x000000010a487547 */ /* 0x000fec000b800000 */
[----:B-----5:R-:W-:Y:S02]  /*4c20*/  LOP3.LUT P1, RZ, R206, 0xff00, RZ, 0xc0, !PT ;  /* 0x0000ff00ceff7812 */ /* 0x020fe4000782c0ff */
[----:B------:R-:W-:-:S11]  /*4c30*/  PRMT R175, R64, 0x7632, R175 ;  /* 0x0000763240af7816 */ /* 0x000fd600000000af */
[----:B------:R-:W0:Y:S02]  /*4c40*/  @P1 LDC.64 R172, c[0x0][0x408] ;  /* 0x00010200ffac1b82 */ /* 0x000e240000000a00 */
[----:B0-----:R-:W-:-:S04]  /*4c50*/  @P1 FMUL.FTZ R173, R173, R178 ;  /* 0x000000b2adad1220 */ /* 0x001fc80000410000 */
[----:B------:R-:W-:Y:S01]  /*4c60*/  @P1 FMUL.FTZ R174, R173, R172 ;  /* 0x000000acadae1220 */ /* 0x000fe20000410000 */
[----:B------:R-:W-:Y:S01]  /*4c70*/  @P1 PRMT R172, R164, 0x7632, R172 ;  /* 0x00007632a4ac1816 */ /* 0x000fe200000000ac */
[----:B------:R-:W-:-:S03]  /*4c80*/  HFMA2 R173, -RZ, RZ, 0, 0 ;  /* 0x00000000ffad7431 */ /* 0x000fc600000001ff */
[----:B------:R-:W-:-:S05]  /*4c90*/  @P1 SHF.L.U32 R172, R172, 0x10, RZ ;  /* 0x00000010acac1819 */ /* 0x000fca00000006ff */
        /* <DEDUP_REMOVED lines=10> */
.L_x_1624:
[----:B------:R-:W-:-:S05]  /*4d40*/  MOV R172, UR31 ;  /* 0x0000001f00ac7c02 */ /* 0x000fca0008000f00 */
[----:B------:R-:W-:-:S04]  /*4d50*/  FFMA.FTZ R172, R228, R172, UR32 ;  /* 0x00000020e4ac7e23 */ /* 0x000fc800080100ac */
[----:B------:R-:W-:-:S04]  /*4d60*/  FADD.FTZ R172, R227, -R172 ;  /* 0x800000ace3ac7221 */ /* 0x000fc80000010000 */
[----:B------:R-:W-:-:S05]  /*4d70*/  FMUL.FTZ R172, R172, UR29 ;  /* 0x0000001dacac7c20 */ /* 0x000fca0008410000 */
[----:B------:R-:W-:Y:S01]  /*4d80*/  FSEL R177, R172, RZ, P0 ;  /* 0x000000ffacb17208 */ /* 0x000fe20000000000 */
[----:B------:R-:W-:Y:S06]  /*4d90*/  BRA.U !UP2, `(.L_x_1625) ;  /* 0x000000010a407547 */ /* 0x000fec000b800000 */
[----:B-----5:R-:W-:-:S13]  /*4da0*/  LOP3.LUT P1, RZ, R206, 0xff0000, RZ, 0xc0, !PT ;  /* 0x00ff0000ceff7812 */ /* 0x020fda000782c0ff */
[----:B------:R-:W0:Y:S02]  /*4db0*/  @P1 LDC.64 R172, c[0x0][0x408] ;  /* 0x00010200ffac1b82 */ /* 0x000e240000000a00 */
[----:B0-----:R-:W-:-:S04]  /*4dc0*/  @P1 FMUL.FTZ R173, R173, R177 ;  /* 0x000000b1adad1220 */ /* 0x001fc80000410000 */
[----:B------:R-:W-:Y:S01]  /*4dd0*/  @P1 FMUL.FTZ R174, R173, R172 ;  /* 0x000000acadae1220 */ /* 0x000fe20000410000 */
[----:B------:R-:W-:Y:S02]  /*4de0*/  @P1 SHF.L.U32 R173, R165, 0x10, RZ ;  /* 0x00000010a5ad1819 */ /* 0x000fe400000006ff */
        /* <DEDUP_REMOVED lines=11> */
.L_x_1625:
[----:B------:R-:W-:-:S04]  /*4ea0*/  IMAD.U32 R172, RZ, RZ, UR31 ;  /* 0x0000001fffac7e24 */ /* 0x000fc8000f8e00ff */
        /* <DEDUP_REMOVED lines=10> */
[----:B------:R-:W-:Y:S02]  /*4f50*/  @P1 PRMT R172, R165, 0x7632, R172 ;  /* 0x00007632a5ac1816 */ /* 0x000fe400000000ac */
[----:B------:R-:W-:Y:S02]  /*4f60*/  MOV R173, RZ ;  /* 0x000000ff00ad7202 */ /* 0x000fe40000000f00 */
[----:B------:R-:W-:-:S05]  /*4f70*/  @P1 SHF.L.U32 R172, R172, 0x10, RZ ;  /* 0x00000010acac1819 */ /* 0x000fca00000006ff */
        /* <DEDUP_REMOVED lines=10> */
.L_x_1626:
        /* <DEDUP_REMOVED lines=10> */
[----:B------:R-:W-:Y:S01]  /*50c0*/  @P1 IMAD.U32 R173, R166, 0x10000, RZ ;  /* 0x00010000a6ad1824 */ /* 0x000fe200078e00ff */
        /* <DEDUP_REMOVED lines=11> */
.L_x_1627:
[----:B------:R-:W-:-:S05]  /*5180*/  MOV R172, UR31 ;  /* 0x0000001f00ac7c02 */ /* 0x000fca0008000f00 */
[----:B------:R-:W-:-:S04]  /*5190*/  FFMA.FTZ R172, R222, R172, UR32 ;  /* 0x00000020deac7e23 */ /* 0x000fc800080100ac */
[----:B------:R-:W-:-:S04]  /*51a0*/  FADD.FTZ R172, R220, -R172 ;  /* 0x800000acdcac7221 */ /* 0x000fc80000010000 */
[----:B------:R-:W-:-:S05]  /*51b0*/  FMUL.FTZ R172, R172, UR29 ;  /* 0x0000001dacac7c20 */ /* 0x000fca0008410000 */
[----:B------:R-:W-:Y:S01]  /*51c0*/  FSEL R179, R172, RZ, P0 ;  /* 0x000000ffacb37208 */ /* 0x000fe20000000000 */
[----:B------:R-:W-:Y:S06]  /*51d0*/  BRA.U !UP2, `(.L_x_1628) ;  /* 0x000000010a587547 */ /* 0x000fec000b800000 */
[----:B-----5:R-:W-:Y:S01]  /*51e0*/  LOP3.LUT P1, RZ, R207, 0xff00, RZ, 0xc0, !PT ;  /* 0x0000ff00cfff7812 */ /* 0x020fe2000782c0ff */
[----:B------:R0:W-:Y:S04]  /*51f0*/  STL [R1+0x94], R2 ;  /* 0x0000940201007387 */ /* 0x0001e80000100800 */
[----:B------:R1:W-:Y:S08]  /*5200*/  STL [R1+0x90], R0 ;  /* 0x0000900001007387 */ /* 0x0003f00000100800 */
[----:B------:R-:W2:Y:S02]  /*5210*/  @P1 LDC.64 R172, c[0x0][0x408] ;  /* 0x00010200ffac1b82 */ /* 0x000ea40000000a00 */
[----:B--2---:R-:W-:-:S04]  /*5220*/  @P1 FMUL.FTZ R173, R173, R179 ;  /* 0x000000b3adad1220 */ /* 0x004fc80000410000 */
[----:B0-----:R-:W-:Y:S01]  /*5230*/  @P1 FMUL.FTZ R2, R173, R172 ;  /* 0x000000acad021220 */ /* 0x001fe20000410000 */
[----:B------:R-:W-:Y:S02]  /*5240*/  @P1 PRMT R172, R166, 0x7632, R172 ;  /* 0x00007632a6ac1816 */ /* 0x000fe400000000ac */
[----:B------:R-:W-:Y:S02]  /*5250*/  MOV R173, RZ ;  /* 0x000000ff00ad7202 */ /* 0x000fe40000000f00 */
[----:B------:R-:W-:-:S05]  /*5260*/  @P1 SHF.L.U32 R172, R172, 0x10, RZ ;  /* 0x00000010acac1819 */ /* 0x000fca00000006ff */
[----:B------:R-:W-:Y:S01]  /*5270*/  @P1 FMUL.FTZ R173, R172, R2 ;  /* 0x00000002acad1220 */ /* 0x000fe20000410000 */
[----:B-1----:R-:W-:Y:S01]  /*5280*/  PRMT R0, R66, 0x7632, R0 ;  /* 0x0000763242007816 */ /* 0x002fe20000000000 */
[----:B------:R0:W5:Y:S02]  /*5290*/  LDL.LU R2, [R1+0x94] ;  /* 0x0000940001027983 */ /* 0x0001640000300800 */
[----:B------:R-:W-:Y:S02]  /*52a0*/  FADD.FTZ R153, R153, R173 ;  /* 0x000000ad99997221 */ /* 0x000fe40000010000 */
[----:B------:R-:W1:Y:S01]  /*52b0*/  @P1 LDC.64 R172, c[0x0][0x408] ;  /* 0x00010200ffac1b82 */ /* 0x000e620000000a00 */
[----:B------:R-:W-:Y:S02]  /*52c0*/  @P1 IMAD.U32 R0, R0, 0x10000, RZ ;  /* 0x0001000000001824 */ /* 0x000fe400078e00ff */
[----:B-1----:R-:W-:-:S04]  /*52d0*/  @P1 FMUL.FTZ R173, R173, R179 ;  /* 0x000000b3adad1220 */ /* 0x002fc80000410000 */
[----:B------:R-:W-:Y:S01]  /*52e0*/  @P1 FMUL.FTZ R173, R173, R172 ;  /* 0x000000acadad1220 */ /* 0x000fe20000410000 */
[----:B------:R-:W-:-:S03]  /*52f0*/  HFMA2 R172, -RZ, RZ, 0, 0 ;  /* 0x00000000ffac7431 */ /* 0x000fc600000001ff */
[----:B------:R-:W-:Y:S02]  /*5300*/  @P1 FMUL.FTZ R172, R0, R173 ;  /* 0x000000ad00ac1220 */ /* 0x000fe40000410000 */
[----:B------:R0:W5:Y:S03]  /*5310*/  LDL.LU R0, [R1+0x90] ;  /* 0x0000900001007983 */ /* 0x0001660000300800 */
[----:B------:R-:W-:-:S04]  /*5320*/  F2FP.BF16.F32.PACK_AB R172, RZ, R172 ;  /* 0x000000acffac723e */ /* 0x000fc800000010ff */
[----:B------:R-:W-:-:S07]  /*5330*/  PRMT R170, R170, 0x5410, R172 ;  /* 0x00005410aaaa7816 */ /* 0x000fce00000000ac */
.L_x_1628:
        /* <DEDUP_REMOVED lines=15> */
[----:B------:R-:W1:Y:S02]  /*5430*/  @P0 LDC.64 R178, c[0x0][0x408] ;  /* 0x00010200ffb20b82 */ /* 0x000e640000000a00 */
[----:B-1----:R-:W-:-:S04]  /*5440*/  @P0 FMUL.FTZ R179, R179, R175 ;  /* 0x000000afb3b30220 */ /* 0x002fc80000410000 */
[----:B------:R-:W-:Y:S01]  /*5450*/  @P0 FMUL.FTZ R251, R179, R178 ;  /* 0x000000b2b3fb0220 */ /* 0x000fe20000410000 */
[----:B------:R-:W-:Y:S02]  /*5460*/  @P0 SHF.L.U32 R179, R167, 0x10, RZ ;  /* 0x00000010a7b30819 */ /* 0x000fe400000006ff */
[----:B------:R-:W-:-:S03]  /*5470*/  MOV R178, RZ ;  /* 0x000000ff00b27202 */ /* 0x000fc60000000f00 */
[----:B------:R-:W-:Y:S01]  /*5480*/  @P0 FMUL.FTZ R178, R179, R251 ;  /* 0x000000fbb3b20220 */ /* 0x000fe20000410000 */
[----:B------:R-:W-:-:S03]  /*5490*/  @P0 SHF.L.U32 R251, R67, 0x10, RZ ;  /* 0x0000001043fb0819 */ /* 0x000fc600000006ff */
[----:B------:R-:W-:Y:S02]  /*54a0*/  FADD.FTZ R154, R154, R178 ;  /* 0x000000b29a9a7221 */ /* 0x000fe40000010000 */
[----:B------:R-:W1:Y:S02]  /*54b0*/  @P0 LDC.64 R178, c[0x0][0x408] ;  /* 0x00010200ffb20b82 */ /* 0x000e640000000a00 */
[----:B-1----:R-:W-:-:S04]  /*54c0*/  @P0 FMUL.FTZ R179, R179, R175 ;  /* 0x000000afb3b30220 */ /* 0x002fc80000410000 */
[----:B------:R-:W-:Y:S01]  /*54d0*/  @P0 FMUL.FTZ R179, R179, R178 ;  /* 0x000000b2b3b30220 */ /* 0x000fe20000410000 */
[----:B------:R-:W-:-:S03]  /*54e0*/  HFMA2 R178, -RZ, RZ, 0, 0 ;  /* 0x00000000ffb27431 */ /* 0x000fc600000001ff */
[----:B------:R-:W-:-:S05]  /*54f0*/  @P0 FMUL.FTZ R178, R251, R179 ;  /* 0x000000b3fbb20220 */ /* 0x000fca0000410000 */
[----:B------:R-:W-:-:S04]  /*5500*/  F2FP.BF16.F32.PACK_AB R178, RZ, R178 ;  /* 0x000000b2ffb2723e */ /* 0x000fc800000010ff */
[----:B------:R-:W-:-:S07]  /*5510*/  PRMT R171, R178, 0x7610, R171 ;  /* 0x00007610b2ab7816 */ /* 0x000fce00000000ab */
.L_x_1629:
[----:B------:R-:W-:Y:S01]  /*5520*/  F2FP.BF16.F32.PACK_AB R175, R177, R175 ;  /* 0x000000afb1af723e */ /* 0x000fe200000010ff */
[----:B------:R-:W-:Y:S06]  /*5530*/  BRA.U !UP2, `(.L_x_1618) ;  /* 0x000000150a747547 */ /* 0x000fec000b800000 */
[----:B-----5:R-:W-:Y:S02]  /*5540*/  ISETP.GE.U32.AND P0, PT, R206, RZ, PT ;  /* 0x000000ffce00720c */ /* 0x020fe40003f06070 */
[----:B------:R-:W-:Y:S02]  /*5550*/  MOV R206, RZ ;  /* 0x000000ff00ce7202 */ /* 0x000fe40000000f00 */
[----:B------:R-:W-:Y:S02]  /*5560*/  ISETP.GE.U32.AND.EX P0, PT, R207, 0x1000000, PT, P0 ;  /* 0x01000000cf00780c */ /* 0x000fe40003f06100 */
[----:B------:R-:W-:-:S11]  /*5570*/  PRMT R251, R67, 0x7632, R251 ;  /* 0x0000763243fb7816 */ /* 0x000fd600000000fb */
[----:B------:R-:W1:Y:S02]  /*5580*/  @P0 LDC.64 R178, c[0x0][0x408] ;  /* 0x00010200ffb20b82 */ /* 0x000e640000000a00 */
[----:B-1----:R-:W-:-:S04]  /*5590*/  @P0 FMUL.FTZ R179, R177, R179 ;  /* 0x000000b3b1b30220 */ /* 0x002fc80000410000 */
[----:B------:R-:W-:Y:S01]  /*55a0*/  @P0 FMUL.FTZ R178, R179, R178 ;  /* 0x000000b2b3b20220 */ /* 0x000fe20000410000 */
[----:B------:R-:W-:-:S05]  /*55b0*/  @P0 PRMT R179, R167, 0x7632, R179 ;  /* 0x00007632a7b30816 */ /* 0x000fca00000000b3 */
[----:B------:R-:W-:-:S04]  /*55c0*/  @P0 IMAD.U32 R179, R179, 0x10000, RZ ;  /* 0x00010000b3b30824 */ /* 0x000fc800078e00ff */
[----:B------:R-:W-:Y:S02]  /*55d0*/  @P0 FMUL.FTZ R206, R179, R178 ;  /* 0x000000b2b3ce0220 */ /* 0x000fe40000410000 */
[----:B------:R-:W1:Y:S02]  /*55e0*/  @P0 LDC.64 R178, c[0x0][0x408] ;  /* 0x00010200ffb20b82 */ /* 0x000e640000000a00 */
[----:B------:R-:W-:Y:S01]  /*55f0*/  FADD.FTZ R155, R155, R206 ;  /* 0x000000ce9b9b7221 */ /* 0x000fe20000010000 */
[----:B-1----:R-:W-:Y:S01]  /*5600*/  @P0 FMUL.FTZ R179, R177, R179 ;  /* 0x000000b3b1b30220 */ /* 0x002fe20000410000 */
[----:B------:R-:W-:-:S03]  /*5610*/  HFMA2 R177, -RZ, RZ, 0, 0 ;  /* 0x00000000ffb17431 */ /* 0x000fc600000001ff */
[----:B------:R-:W-:Y:S01]  /*5620*/  @P0 FMUL.FTZ R178, R179, R178 ;  /* 0x000000b2b3b20220 */ /* 0x000fe20000410000 */
[----:B------:R-:W-:-:S05]  /*5630*/  @P0 SHF.L.U32 R179, R251, 0x10, RZ ;  /* 0x00000010fbb30819 */ /* 0x000fca00000006ff */
[----:B------:R-:W-:-:S05]  /*5640*/  @P0 FMUL.FTZ R177, R179, R178 ;  /* 0x000000b2b3b10220 */ /* 0x000fca0000410000 */
[----:B------:R-:W-:-:S04]  /*5650*/  F2FP.BF16.F32.PACK_AB R177, RZ, R177 ;  /* 0x000000b1ffb1723e */ /* 0x000fc800000010ff */
[----:B------:R-:W-:Y:S01]  /*5660*/  PRMT R171, R171, 0x5410, R177 ;  /* 0x00005410abab7816 */ /* 0x000fe200000000b1 */
[----:B------:R-:W-:Y:S06]  /*5670*/  BRA `(.L_x_1618) ;  /* 0x0000001400247947 */ /* 0x000fec0003800000 */
.L_x_1581:
[----:B------:R-:W-:-:S04]  /*5680*/  UISETP.NE.U32.AND UP0, UPT, UR6, URZ, UPT ;  /* 0x000000ff0600728c */ /* 0x000fc8000bf05070 */
[----:B------:R-:W-:-:S09]  /*5690*/  UISETP.NE.AND.EX UP0, UPT, UR7, URZ, UPT, UP0 ;  /* 0x000000ff0700728c */ /* 0x000fd2000bf05300 */
[----:B------:R-:W-:Y:S05]  /*56a0*/  BRA.U UP0, `(.L_x_1630) ;  /* 0x00000009007c7547 */ /* 0x000fea000b800000 */
[----:B------:R-:W-:Y:S01]  /*56b0*/  ISETP.LT.AND P1, PT, RZ, UR30, PT ;  /* 0x0000001eff007c0c */ /* 0x000fe2000bf21270 */
[----:B------:R-:W-:-:S12]  /*56c0*/  BRA.U !UP2, `(.L_x_1631) ;  /* 0x000000010a447547 */ /* 0x000fd8000b800000 */
[----:B------:R-:W-:Y:S02]  /*56d0*/  MOV R177, UR31 ;  /* 0x0000001f00b17c02 */ /* 0x000fe40008000f00 */
[----:B-----5:R-:W-:Y:S02]  /*56e0*/  SHF.L.U32 R178, R36, 0x10, RZ ;  /* 0x0000001024b27819 */ /* 0x020fe400000006ff */
[----:B------:R-:W-:Y:S01]  /*56f0*/  LOP3.LUT P0, RZ, R206, 0xff, RZ, 0xc0, !PT ;  /* 0x000000ffceff7812 */ /* 0x000fe2000780c0ff */
[----:B------:R-:W-:-:S04]  /*5700*/  @P1 FFMA.FTZ R177, R0, R177, UR32 ;  /* 0x0000002000b11e23 */ /* 0x000fc800080100b1 */
[----:B------:R-:W-:-:S04]  /*5710*/  @P1 FADD.FTZ R177, R226, -R177 ;  /* 0x800000b1e2b11221 */ /* 0x000fc80000010000 */
[----:B------:R-:W-:Y:S01]  /*5720*/  @P1 FFMA.FTZ R178, R177, UR29, R178 ;  /* 0x0000001db1b21c23 */ /* 0x000fe200080100b2 */
[----:B------:R-:W-:-:S03]  /*5730*/  MOV R177, RZ ;  /* 0x000000ff00b17202 */ /* 0x000fc60000000f00 */
[----:B------:R-:W-:-:S04]  /*5740*/  FMUL.FTZ R178, R178, UR23 ;  /* 0x00000017b2b27c20 */ /* 0x000fc80008410000 */
[----:B------:R-:W-:Y:S01]  /*5750*/  FMUL.FTZ R179, R178, UR22 ;  /* 0x00000016b2b37c20 */ /* 0x000fe20008410000 */
[----:B------:R-:W-:-:S04]  /*5760*/  @P0 IMAD.U32 R178, R164, 0x10000, RZ ;  /* 0x00010000a4b20824 */ /* 0x000fc800078e00ff */
[----:B------:R-:W-:Y:S01]  /*5770*/  @P0 FMUL.FTZ R177, R178, R179 ;  /* 0x000000b3b2b10220 */ /* 0x000fe20000410000 */
[----:B------:R-:W-:-:S03]  /*5780*/  @P0 SHF.L.U32 R178, R64, 0x10, RZ ;  /* 0x0000001040b20819 */ /* 0x000fc600000006ff */
[----:B------:R-:W-:Y:S01]  /*5790*/  FADD.FTZ R156, R156, R177 ;  /* 0x000000b19c9c7221 */ /* 0x000fe20000010000 */
[----:B------:R-:W-:Y:S02]  /*57a0*/  HFMA2 R177, -RZ, RZ, 0, 0 ;  /* 0x00000000ffb17431 */ /* 0x000fe400000001ff */
[----:B------:R-:W-:-:S05]  /*57b0*/  @P0 FMUL.FTZ R177, R178, R179 ;  /* 0x000000b3b2b10220 */ /* 0x000fca0000410000 */
[----:B------:R-:W-:-:S04]  /*57c0*/  F2FP.BF16.F32.PACK_AB R177, RZ, R177 ;  /* 0x000000b1ffb1723e */ /* 0x000fc800000010ff */
[----:B------:R-:W-:-:S07]  /*57d0*/  PRMT R168, R177, 0x7610, R168 ;  /* 0x00007610b1a87816 */ /* 0x000fce00000000a8 */
.L_x_1631:
[----:B------:R-:W-:Y:S05]  /*57e0*/  BRA.U !UP2, `(.L_x_1632) ;  /* 0x000000010a507547 */ /* 0x000fea000b800000 */
[----:B------:R-:W-:Y:S02]  /*57f0*/  MOV R177, UR31 ;  /* 0x0000001f00b17c02 */ /* 0x000fe40008000f00 */
[----:B-----5:R-:W-:Y:S02]  /*5800*/  LOP3.LUT P0, RZ, R206, 0xff00, RZ, 0xc0, !PT ;  /* 0x0000ff00ceff7812 */ /* 0x020fe4000780c0ff */
[----:B------:R-:W-:Y:S01]  /*5810*/  PRMT R178, R36, 0x7632, R178 ;  /* 0x0000763224b27816 */ /* 0x000fe200000000b2 */
[----:B------:R-:W-:Y:S01]  /*5820*/  @P1 FFMA.FTZ R177, R225, R177, UR32 ;  /* 0x00000020e1b11e23 */ /* 0x000fe200080100b1 */
[----:B------:R-:W-:Y:S02]  /*5830*/  PRMT R251, R64, 0x7632, R251 ;  /* 0x0000763240fb7816 */ /* 0x000fe400000000fb */
[----:B------:R-:W-:Y:S01]  /*5840*/  SHF.L.U32 R178, R178, 0x10, RZ ;  /* 0x00000010b2b27819 */ /* 0x000fe200000006ff */
[----:B------:R-:W-:-:S04]  /*5850*/  @P1 FADD.FTZ R177, R224, -R177 ;  /* 0x800000b1e0b11221 */ /* 0x000fc80000010000 */
[----:B------:R-:W-:Y:S02]  /*5860*/  @P1 FFMA.FTZ R178, R177, UR29, R178 ;  /* 0x0000001db1b21c23 */ /* 0x000fe400080100b2 */
[----:B------:R-:W-:Y:S02]  /*5870*/  @P0 PRMT R177, R164, 0x7632, R177 ;  /* 0x00007632a4b10816 */ /* 0x000fe400000000b1 */
[----:B------:R-:W-:Y:S02]  /*5880*/  FMUL.FTZ R178, R178, UR23 ;  /* 0x00000017b2b27c20 */ /* 0x000fe40008410000 */
[----:B------:R-:W-:Y:S02]  /*5890*/  @P0 SHF.L.U32 R177, R177, 0x10, RZ ;  /* 0x00000010b1b10819 */ /* 0x000fe400000006ff */
[----:B------:R-:W-:Y:S01]  /*58a0*/  FMUL.FTZ R179, R178, UR22 ;  /* 0x00000016b2b37c20 */ /* 0x000fe20008410000 */
[----:B------:R-:W-:-:S03]  /*58b0*/  MOV R178, RZ ;  /* 0x000000ff00b27202 */ /* 0x000fc60000000f00 */
[----:B------:R-:W-:Y:S01]  /*58c0*/  @P0 FMUL.FTZ R178, R179, R177 ;  /* 0x000000b1b3b20220 */ /* 0x000fe20000410000 */
[----:B------:R-:W-:-:S03]  /*58d0*/  IMAD.MOV.U32 R177, RZ, RZ, RZ ;  /* 0x000000ffffb17224 */ /* 0x000fc600078e00ff */
[----:B------:R-:W-:Y:S01]  /*58e0*/  FADD.FTZ R157, R157, R178 ;  /* 0x000000b29d9d7221 */ /* 0x000fe20000010000 */
[----:B------:R-:W-:-:S05]  /*58f0*/  @P0 SHF.L.U32 R178, R251, 0x10, RZ ;  /* 0x00000010fbb20819 */ /* 0x000fca00000006ff */
[----:B------:R-:W-:-:S05]  /*5900*/  @P0 FMUL.FTZ R177, R178, R179 ;  /* 0x000000b3b2b10220 */ /* 0x000fca0000410000 */
[----:B------:R-:W-:-:S04]  /*5910*/  F2FP.BF16.F32.PACK_AB R177, RZ, R177 ;  /* 0x000000b1ffb1723e */ /* 0x000fc800000010ff */
[----:B------:R-:W-:-:S07]  /*5920*/  PRMT R168, R168, 0x5410, R177 ;  /* 0x00005410a8a87816 */ /* 0x000fce00000000b1 */
.L_x_1632:
[----:B------:R-:W-:Y:S05]  /*5930*/  BRA.U !UP2, `(.L_x_1633) ;  /* 0x000000010a447547 */ /* 0x000fea000b800000 */
[----:B------:R-:W-:Y:S02]  /*5940*/  MOV R177, UR31 ;  /* 0x0000001f00b17c02 */ /* 0x000fe40008000f00 */
[----:B-----5:R-:W-:Y:S02]  /*5950*/  SHF.L.U32 R178, R37, 0x10, RZ ;  /* 0x0000001025b27819 */ /* 0x020fe400000006ff */
[----:B------:R-:W-:Y:S01]  /*5960*/  LOP3.LUT P0, RZ, R206, 0xff0000, RZ, 0xc0, !PT ;  /* 0x00ff0000ceff7812 */ /* 0x000fe2000780c0ff */
[----:B------:R-:W-:-:S04]  /*5970*/  @P1 FFMA.FTZ R177, R228, R177, UR32 ;  /* 0x00000020e4b11e23 */ /* 0x000fc800080100b1 */
[----:B------:R-:W-:-:S04]  /*5980*/  @P1 FADD.FTZ R177, R227, -R177 ;  /* 0x800000b1e3b11221 */ /* 0x000fc80000010000 */
[----:B------:R-:W-:Y:S01]  /*5990*/  @P1 FFMA.FTZ R178, R177, UR29, R178 ;  /* 0x0000001db1b21c23 */ /* 0x000fe200080100b2 */
[----:B------:R-:W-:-:S03]  /*59a0*/  HFMA2 R177, -RZ, RZ, 0, 0 ;  /* 0x00000000ffb17431 */ /* 0x000fc600000001ff */
[----:B------:R-:W-:-:S04]  /*59b0*/  FMUL.FTZ R178, R178, UR23 ;  /* 0x00000017b2b27c20 */ /* 0x000fc80008410000 */
[----:B------:R-:W-:Y:S01]  /*59c0*/  FMUL.FTZ R179, R178, UR22 ;  /* 0x00000016b2b37c20 */ /* 0x000fe20008410000 */
        /* <DEDUP_REMOVED lines=8> */
.L_x_1633:
[----:B------:R-:W-:Y:S05]  /*5a50*/  BRA.U !UP2, `(.L_x_1634) ;  /* 0x000000010a507547 */ /* 0x000fea000b800000 */
[----:B------:R-:W-:Y:S02]  /*5a60*/  MOV R177, UR31 ;  /* 0x0000001f00b17c02 */ /* 0x000fe40008000f00 */
[----:B-----5:R-:W-:Y:S02]  /*5a70*/  PRMT R178, R37, 0x7632, R178 ;  /* 0x0000763225b27816 */ /* 0x020fe400000000b2 */
[----:B------:R-:W-:Y:S01]  /*5a80*/  LOP3.LUT P0, RZ, R206, 0xff000000, RZ, 0xc0, !PT ;  /* 0xff000000ceff7812 */ /* 0x000fe2000780c0ff */
[----:B------:R-:W-:Y:S01]  /*5a90*/  @P1 FFMA.FTZ R177, R223, R177, UR32 ;  /* 0x00000020dfb11e23 */ /* 0x000fe200080100b1 */
[----:B------:R-:W-:Y:S02]  /*5aa0*/  SHF.L.U32 R178, R178, 0x10, RZ ;  /* 0x00000010b2b27819 */ /* 0x000fe400000006ff */
[----:B------:R-:W-:Y:S01]  /*5ab0*/  PRMT R251, R65, 0x7632, R251 ;  /* 0x0000763241fb7816 */ /* 0x000fe200000000fb */
[----:B------:R-:W-:-:S04]  /*5ac0*/  @P1 FADD.FTZ R177, R221, -R177 ;  /* 0x800000b1ddb11221 */ /* 0x000fc80000010000 */
[----:B------:R-:W-:-:S04]  /*5ad0*/  @P1 FFMA.FTZ R178, R177, UR29, R178 ;  /* 0x0000001db1b21c23 */ /* 0x000fc800080100b2 */
[----:B------:R-:W-:Y:S01]  /*5ae0*/  FMUL.FTZ R178, R178, UR23 ;  /* 0x00000017b2b27c20 */ /* 0x000fe20008410000 */
[----:B------:R-:W-:-:S03]  /*5af0*/  @P0 PRMT R177, R165, 0x7632, R177 ;  /* 0x00007632a5b10816 */ /* 0x000fc600000000b1 */
[----:B------:R-:W-:Y:S01]  /*5b00*/  FMUL.FTZ R179, R178, UR22 ;  /* 0x00000016b2b37c20 */ /* 0x000fe20008410000 */
[----:B------:R-:W-:Y:S01]  /*5b10*/  HFMA2 R178, -RZ, RZ, 0, 0 ;  /* 0x00000000ffb27431 */ /* 0x000fe200000001ff */
[----:B------:R-:W-:-:S05]  /*5b20*/  @P0 SHF.L.U32 R177, R177, 0x10, RZ ;  /* 0x00000010b1b10819 */ /* 0x000fca00000006ff */
[----:B------:R-:W-:Y:S01]  /*5b30*/  @P0 FMUL.FTZ R178, R179, R177 ;  /* 0x000000b1b3b20220 */ /* 0x000fe20000410000 */
[----:B------:R-:W-:-:S03]  /*5b40*/  MOV R177, RZ ;  /* 0x000000ff00b17202 */ /* 0x000fc60000000f00 */
[----:B------:R-:W-:Y:S01]  /*5b50*/  FADD.FTZ R159, R159, R178 ;  /* 0x000000b29f9f7221 */ /* 0x000fe20000010000 */
[----:B------:R-:W-:-:S05]  /*5b60*/  @P0 SHF.L.U32 R178, R251, 0x10, RZ ;  /* 0x00000010fbb20819 */ /* 0x000fca00000006ff */
[----:B------:R-:W-:-:S05]  /*5b70*/  @P0 FMUL.FTZ R177, R178, R179 ;  /* 0x000000b3b2b10220 */ /* 0x000fca0000410000 */
[----:B------:R-:W-:-:S04]  /*5b80*/  F2FP.BF16.F32.PACK_AB R177, RZ, R177 ;  /* 0x000000b1ffb1723e */ /* 0x000fc800000010ff */
[----:B------:R-:W-:-:S07]  /*5b90*/  PRMT R169, R169, 0x5410, R177 ;  /* 0x00005410a9a97816 */ /* 0x000fce00000000b1 */
.L_x_1634:
[----:B------:R-:W-:Y:S05]  /*5ba0*/  BRA.U !UP2, `(.L_x_1635) ;  /* 0x000000010a447547 */ /* 0x000fea000b800000 */
[----:B------:R-:W-:Y:S01]  /*5bb0*/  IMAD.U32 R177, RZ, RZ, UR31 ;  /* 0x0000001fffb17e24 */ /* 0x000fe2000f8e00ff */
        /* <DEDUP_REMOVED lines=16> */
.L_x_1635:
[----:B------:R-:W-:Y:S05]  /*5cc0*/  BRA.U !UP2, `(.L_x_1636) ;  /* 0x000000010a507547 */ /* 0x000fea000b800000 */
[----:B------:R-:W-:Y:S02]  /*5cd0*/  MOV R177, UR31 ;  /* 0x0000001f00b17c02 */ /* 0x000fe40008000f00 */
[----:B-----5:R-:W-:Y:S02]  /*5ce0*/  PRMT R178, R38, 0x7632, R178 ;  /* 0x0000763226b27816 */ /* 0x020fe400000000b2 */
[----:B------:R-:W-:Y:S01]  /*5cf0*/  LOP3.LUT P0, RZ, R207, 0xff00, RZ, 0xc0, !PT ;  /* 0x0000ff00cfff7812 */ /* 0x000fe2000780c0ff */
[----:B------:R-:W-:Y:S01]  /*5d00*/  @P1 FFMA.FTZ R177, R222, R177, UR32 ;  /* 0x00000020deb11e23 */ /* 0x000fe200080100b1 */
[----:B------:R-:W-:Y:S01]  /*5d10*/  PRMT R251, R66, 0x7632, R251 ;  /* 0x0000763242fb7816 */ /* 0x000fe200000000fb */
[----:B------:R-:W-:Y:S02]  /*5d20*/  IMAD.U32 R178, R178, 0x10000, RZ ;  /* 0x00010000b2b27824 */ /* 0x000fe400078e00ff */
        /* <DEDUP_REMOVED lines=14> */
.L_x_1636:
[----:B------:R-:W-:Y:S05]  /*5e10*/  BRA.U !UP2, `(.L_x_1637) ;  /* 0x000000010a447547 */ /* 0x000fea000b800000 */
[----:B------:R-:W-:Y:S02]  /*5e20*/  MOV R177, UR31 ;  /* 0x0000001f00b17c02 */ /* 0x000fe40008000f00 */
[----:B-----5:R-:W-:Y:S02]  /*5e30*/  SHF.L.U32 R178, R39, 0x10, RZ ;  /* 0x0000001027b27819 */ /* 0x020fe400000006ff */
[----:B------:R-:W-:Y:S01]  /*5e40*/  LOP3.LUT P0, RZ, R207, 0xff0000, RZ, 0xc0, !PT ;  /* 0x00ff0000cfff7812 */ /* 0x000fe2000780c0ff */
[----:B------:R-:W-:-:S04]  /*5e50*/  @P1 FFMA.FTZ R177, R232, R177, UR32 ;  /* 0x00000020e8b11e23 */ /* 0x000fc800080100b1 */
[----:B------:R-:W-:-:S04]  /*5e60*/  @P1 FADD.FTZ R177, R231, -R177 ;  /* 0x800000b1e7b11221 */ /* 0x000fc80000010000 */
[----:B------:R-:W-:Y:S01]  /*5e70*/  @P1 FFMA.FTZ R178, R177, UR29, R178 ;  /* 0x0000001db1b21c23 */ /* 0x000fe200080100b2 */
[----:B------:R-:W-:-:S03]  /*5e80*/  IMAD.MOV.U32 R177, RZ, RZ, RZ ;  /* 0x000000ffffb17224 */ /* 0x000fc600078e00ff */
[----:B------:R-:W-:-:S04]  /*5e90*/  FMUL.FTZ R178, R178, UR23 ;  /* 0x00000017b2b27c20 */ /* 0x000fc80008410000 */
[----:B------:R-:W-:Y:S01]  /*5ea0*/  FMUL.FTZ R179, R178, UR22 ;  /* 0x00000016b2b37c20 */ /* 0x000fe20008410000 */
        /* <DEDUP_REMOVED lines=8> */
.L_x_1637:
[----:B------:R-:W-:Y:S05]  /*5f30*/  BRA.U !UP2, `(.L_x_1618) ;  /* 0x000000090af47547 */ /* 0x000fea000b800000 */
[----:B-----5:R-:W-:Y:S02]  /*5f40*/  ISETP.GE.U32.AND P0, PT, R206, RZ, PT ;  /* 0x000000ffce00720c */ /* 0x020fe40003f06070 */
[----:B------:R-:W-:Y:S02]  /*5f50*/  MOV R177, UR31 ;  /* 0x0000001f00b17c02 */ /* 0x000fe40008000f00 */
[----:B------:R-:W-:Y:S02]  /*5f60*/  ISETP.GE.U32.AND.EX P0, PT, R207, 0x1000000, PT, P0 ;  /* 0x01000000cf00780c */ /* 0x000fe40003f06100 */
[----:B------:R-:W-:Y:S01]  /*5f70*/  PRMT R178, R39, 0x7632, R178 ;  /* 0x0000763227b27816 */ /* 0x000fe200000000b2 */
[----:B------:R-:W-:Y:S01]  /*5f80*/  @P1 FFMA.FTZ R177, R219, R177, UR32 ;  /* 0x00000020dbb11e23 */ /* 0x000fe200080100b1 */
[----:B------:R-:W-:Y:S02]  /*5f90*/  PRMT R251, R67, 0x7632, R251 ;  /* 0x0000763243fb7816 */ /* 0x000fe400000000fb */
[----:B------:R-:W-:Y:S01]  /*5fa0*/  SHF.L.U32 R178, R178, 0x10, RZ ;  /* 0x00000010b2b27819 */ /* 0x000fe200000006ff */
[----:B------:R-:W-:-:S04]  /*5fb0*/  @P1 FADD.FTZ R177, R218, -R177 ;  /* 0x800000b1dab11221 */ /* 0x000fc80000010000 */
[----:B------:R-:W-:Y:S02]  /*5fc0*/  @P1 FFMA.FTZ R178, R177, UR29, R178 ;  /* 0x0000001db1b21c23 */ /* 0x000fe400080100b2 */
[----:B------:R-:W-:Y:S02]  /*5fd0*/  @P0 PRMT R177, R167, 0x7632, R177 ;  /* 0x00007632a7b10816 */ /* 0x000fe400000000b1 */
[----:B------:R-:W-:Y:S01]  /*5fe0*/  FMUL.FTZ R179, R178, UR23 ;  /* 0x00000017b2b37c20 */ /* 0x000fe20008410000 */
[----:B------:R-:W-:Y:S01]  /*5ff0*/  IMAD.MOV.U32 R178, RZ, RZ, RZ ;  /* 0x000000ffffb27224 */ /* 0x000fe200078e00ff */
[----:B------:R-:W-:Y:S02]  /*6000*/  @P0 SHF.L.U32 R177, R177, 0x10, RZ ;  /* 0x00000010b1b10819 */ /* 0x000fe400000006ff */
[----:B------:R-:W-:-:S04]  /*6010*/  FMUL.FTZ R179, R179, UR22 ;  /* 0x00000016b3b37c20 */ /* 0x000fc80008410000 */
[----:B------:R-:W-:Y:S01]  /*6020*/  @P0 FMUL.FTZ R178, R179, R177 ;  /* 0x000000b1b3b20220 */ /* 0x000fe20000410000 */
[----:B------:R-:W-:-:S03]  /*6030*/  MOV R177, RZ ;  /* 0x000000ff00b17202 */ /* 0x000fc60000000f00 */
[----:B------:R-:W-:Y:S01]  /*6040*/  FADD.FTZ R155, R155, R178 ;  /* 0x000000b29b9b7221 */ /* 0x000fe20000010000 */
[----:B------:R-:W-:-:S05]  /*6050*/  @P0 SHF.L.U32 R178, R251, 0x10, RZ ;  /* 0x00000010fbb20819 */ /* 0x000fca00000006ff */
[----:B------:R-:W-:-:S05]  /*6060*/  @P0 FMUL.FTZ R177, R178, R179 ;  /* 0x000000b3b2b10220 */ /* 0x000fca0000410000 */
[----:B------:R-:W-:-:S04]  /*6070*/  F2FP.BF16.F32.PACK_AB R177, RZ, R177 ;  /* 0x000000b1ffb1723e */ /* 0x000fc800000010ff */
[----:B------:R-:W-:Y:S01]  /*6080*/  PRMT R171, R171, 0x5410, R177 ;  /* 0x00005410abab7816 */ /* 0x000fe200000000b1 */
[----:B------:R-:W-:Y:S06]  /*6090*/  BRA `(.L_x_1618) ;  /* 0x00000008009c7947 */ /* 0x000fec0003800000 */
.L_x_1630:
[----:B------:R-:W-:Y:S02]  /*60a0*/  ISETP.LT.AND P0, PT, RZ, UR30, PT ;  /* 0x0000001eff007c0c */ /* 0x000fe4000bf01270 */
[----:B------:R-:W-:Y:S02]  /*60b0*/  PLOP3.LUT P1, PT, PT, PT, UP3, 0x80, 0x8 ;  /* 0x000000000008781c */ /* 0x000fe40003f2f038 */
[----:B------:R-:W-:Y:S02]  /*60c0*/  MOV R173, UR31 ;  /* 0x0000001f00ad7c02 */ /* 0x000fe40008000f00 */
[----:B-----5:R-:W-:Y:S02]  /*60d0*/  PRMT R174, R36, 0x7632, R174 ;  /* 0x0000763224ae7816 */ /* 0x020fe400000000ae */
[----:B------:R-:W-:Y:S02]  /*60e0*/  MOV R172, UR31 ;  /* 0x0000001f00ac7c02 */ /* 0x000fe40008000f00 */
[----:B------:R-:W-:-:S03]  /*60f0*/  SHF.L.U32 R177, R174, 0x10, RZ ;  /* 0x00000010aeb17819 */ /* 0x000fc600000006ff */
[----:B------:R-:W-:Y:S02]  /*6100*/  @P0 FFMA.FTZ R173, R225, R173, UR32 ;  /* 0x00000020e1ad0e23 */ /* 0x000fe400080100ad */
[----:B------:R-:W-:Y:S02]  /*6110*/  @P1 FFMA.FTZ R172, R0, R172, UR32 ;  /* 0x0000002000ac1e23 */ /* 0x000fe400080100ac */
[----:B------:R-:W-:-:S04]  /*6120*/  @P0 FADD.FTZ R173, R224, -R173 ;  /* 0x800000ade0ad0221 */ /* 0x000fc80000010000 */
[----:B------:R-:W-:Y:S01]  /*6130*/  @P0 FFMA.FTZ R177, R173, UR29, R177 ;  /* 0x0000001dadb10c23 */ /* 0x000fe200080100b1 */
        /* <DEDUP_REMOVED lines=16> */
.L_x_1638:
[----:B------:R-:W-:Y:S05]  /*6240*/  BRA.U !UP2, `(.L_x_1639) ;  /* 0x000000010a387547 */ /* 0x000fea000b800000 */
[----:B------:R-:W-:Y:S01]  /*6250*/  LOP3.LUT P1, RZ, R206, 0xff00, RZ, 0xc0, !PT ;  /* 0x0000ff00ceff7812 */ /* 0x000fe2000782c0ff */
[----:B------:R-:W-:Y:S01]  /*6260*/  FMUL.FTZ R173, R177, UR23 ;  /* 0x00000017b1ad7c20 */ /* 0x000fe20008410000 */
[----:B------:R-:W-:Y:S02]  /*6270*/  MOV R175, RZ ;  /* 0x000000ff00af7202 */ /* 0x000fe40000000f00 */
[----:B------:R-:W-:Y:S01]  /*6280*/  PRMT R178, R64, 0x7632, R178 ;  /* 0x0000763240b27816 */ /* 0x000fe200000000b2 */
[----:B------:R-:W-:-:S08]  /*6290*/  FMUL.FTZ R173, R173, UR22 ;  /* 0x00000016adad7c20 */ /* 0x000fd00008410000 */
[----:B------:R-:W-:-:S04]  /*62a0*/  @P1 PRMT R174, R164, 0x7632, R174 ;  /* 0x00007632a4ae1816 */ /* 0x000fc800000000ae */
[----:B------:R-:W-:-:S05]  /*62b0*/  @P1 SHF.L.U32 R174, R174, 0x10, RZ ;  /* 0x00000010aeae1819 */ /* 0x000fca00000006ff */
[----:B------:R-:W-:Y:S01]  /*62c0*/  @P1 FMUL.FTZ R175, R173, R174 ;  /* 0x000000aeadaf1220 */ /* 0x000fe20000410000 */
[----:B------:R-:W-:-:S03]  /*62d0*/  HFMA2 R174, -RZ, RZ, 0, 0 ;  /* 0x00000000ffae7431 */ /* 0x000fc600000001ff */
[----:B------:R-:W-:Y:S01]  /*62e0*/  FADD.FTZ R157, R157, R175 ;  /* 0x000000af9d9d7221 */ /* 0x000fe20000010000 */
[----:B------:R-:W-:-:S04]  /*62f0*/  @P1 IMAD.U32 R175, R178, 0x10000, RZ ;  /* 0x00010000b2af1824 */ /* 0x000fc800078e00ff */
[----:B------:R-:W-:-:S05]  /*6300*/  @P1 FMUL.FTZ R174, R175, R173 ;  /* 0x000000adafae1220 */ /* 0x000fca0000410000 */
[----:B------:R-:W-:-:S04]  /*6310*/  F2FP.BF16.F32.PACK_AB R174, RZ, R174 ;  /* 0x000000aeffae723e */ /* 0x000fc800000010ff */
[----:B------:R-:W-:-:S07]  /*6320*/  PRMT R168, R168, 0x5410, R174 ;  /* 0x00005410a8a87816 */ /* 0x000fce00000000ae */
.L_x_1639:
        /* <DEDUP_REMOVED lines=18> */
.L_x_1640:
        /* <DEDUP_REMOVED lines=17> */
[----:B------:R-:W-:-:S05]  /*6560*/  @P1 SHF.L.U32 R179, R251, 0x10, RZ ;  /* 0x00000010fbb31819 */ /* 0x000fca00000006ff */
[----:B------:R-:W-:-:S05]  /*6570*/  @P1 FMUL.FTZ R175, R179, R174 ;  /* 0x000000aeb3af1220 */ /* 0x000fca0000410000 */
[----:B------:R-:W-:-:S04]  /*6580*/  F2FP.BF16.F32.PACK_AB R175, RZ, R175 ;  /* 0x000000afffaf723e */ /* 0x000fc800000010ff */
[----:B------:R-:W-:-:S07]  /*6590*/  PRMT R169, R169, 0x5410, R175 ;  /* 0x00005410a9a97816 */ /* 0x000fce00000000af */
.L_x_1641:
[----:B------:R-:W-:Y:S01]  /*65a0*/  MOV R174, UR31 ;  /* 0x0000001f00ae7c02 */ /* 0x000fe20008000f00 */
[----:B------:R-:W-:-:S04]  /*65b0*/  IMAD.U32 R179, R38, 0x10000, RZ ;  /* 0x0001000026b37824 */ /* 0x000fc800078e00ff */
[----:B------:R-:W-:-:S04]  /*65c0*/  @P0 FFMA.FTZ R174, R230, R174, UR32 ;  /* 0x00000020e6ae0e23 */ /* 0x000fc800080100ae */
[----:B------:R-:W-:-:S04]  /*65d0*/  @P0 FADD.FTZ R174, R229, -R174 ;  /* 0x800000aee5ae0221 */ /* 0x000fc80000010000 */
        /* <DEDUP_REMOVED lines=14> */
.L_x_1642:
        /* <DEDUP_REMOVED lines=9> */
[----:B------:R-:W-:Y:S03]  /*6750*/  STL [R1+0x94], R2 ;  /* 0x0000940201007387 */ /* 0x000fe60000100800 */
[----:B------:R-:W-:Y:S01]  /*6760*/  FMUL.FTZ R175, R175, UR22 ;  /* 0x00000016afaf7c20 */ /* 0x000fe20008410000 */
[----:B------:R0:W-:Y:S07]  /*6770*/  STL [R1+0x90], R0 ;  /* 0x0000900001007387 */ /* 0x0001ee0000100800 */
[----:B------:R-:W-:-:S02]  /*6780*/  @P1 PRMT R251, R166, 0x7632, R251 ;  /* 0x00007632a6fb1816 */ /* 0x000fc400000000fb */
[----:B0-----:R-:W-:-:S03]  /*6790*/  PRMT R0, R66, 0x7632, R0 ;  /* 0x0000763242007816 */ /* 0x001fc60000000000 */
[----:B------:R-:W-:Y:S01]  /*67a0*/  @P1 IMAD.U32 R2, R251, 0x10000, RZ ;  /* 0x00010000fb021824 */ /* 0x000fe200078e00ff */
[----:B------:R-:W-:-:S03]  /*67b0*/  MOV R251, RZ ;  /* 0x000000ff00fb7202 */ /* 0x000fc60000000f00 */
[----:B------:R-:W-:Y:S01]  /*67c0*/  @P1 FMUL.FTZ R251, R175, R2 ;  /* 0x00000002affb1220 */ /* 0x000fe20000410000 */
[----:B------:R-:W-:Y:S01]  /*67d0*/  @P1 SHF.L.U32 R0, R0, 0x10, RZ ;  /* 0x0000001000001819 */ /* 0x000fe200000006ff */
[----:B------:R0:W5:Y:S02]  /*67e0*/  LDL.LU R2, [R1+0x94] ;  /* 0x0000940001027983 */ /* 0x0001640000300800 */
[----:B------:R-:W-:Y:S01]  /*67f0*/  FADD.FTZ R153, R153, R251 ;  /* 0x000000fb99997221 */ /* 0x000fe20000010000 */
[----:B------:R-:W-:Y:S02]  /*6800*/  HFMA2 R251, -RZ, RZ, 0, 0 ;  /* 0x00000000fffb7431 */ /* 0x000fe400000001ff */
[----:B------:R-:W-:Y:S02]  /*6810*/  @P1 FMUL.FTZ R251, R0, R175 ;  /* 0x000000af00fb1220 */ /* 0x000fe40000410000 */
[----:B------:R0:W5:Y:S03]  /*6820*/  LDL.LU R0, [R1+0x90] ;  /* 0x0000900001007983 */ /* 0x0001660000300800 */
[----:B------:R-:W-:-:S04]  /*6830*/  F2FP.BF16.F32.PACK_AB R175, RZ, R251 ;  /* 0x000000fbffaf723e */ /* 0x000fc800000010ff */
[----:B------:R-:W-:-:S07]  /*6840*/  PRMT R170, R170, 0x5410, R175 ;  /* 0x00005410aaaa7816 */ /* 0x000fce00000000af */
.L_x_1643:
        /* <DEDUP_REMOVED lines=27> */
.L_x_1644:
[----:B------:R-:W-:Y:S01]  /*6a00*/  F2FP.BF16.F32.PACK_AB R175, R177, R175 ;  /* 0x000000afb1af723e */ /* 0x000fe200000010ff */
[----:B------:R-:W-:Y:S06]  /*6a10*/  BRA.U !UP2, `(.L_x_1618) ;  /* 0x000000010a3c7547 */ /* 0x000fec000b800000 */
[----:B------:R-:W-:Y:S01]  /*6a20*/  ISETP.GE.U32.AND P0, PT, R206, RZ, PT ;  /* 0x000000ffce00720c */ /* 0x000fe20003f06070 */
[----:B------:R-:W-:Y:S01]  /*6a30*/  FMUL.FTZ R179, R177, UR23 ;  /* 0x00000017b1b37c20 */ /* 0x000fe20008410000 */
[----:B------:R-:W-:Y:S02]  /*6a40*/  MOV R178, RZ ;  /* 0x000000ff00b27202 */ /* 0x000fe40000000f00 */
[----:B------:R-:W-:Y:S01]  /*6a50*/  ISETP.GE.U32.AND.EX P0, PT, R207, 0x1000000, PT, P0 ;  /* 0x01000000cf00780c */ /* 0x000fe20003f06100 */
[----:B------:R-:W-:Y:S01]  /*6a60*/  FMUL.FTZ R179, R179, UR22 ;  /* 0x00000016b3b37c20 */ /* 0x000fe20008410000 */
[----:B------:R-:W-:-:S11]  /*6a70*/  PRMT R251, R67, 0x7632, R251 ;  /* 0x0000763243fb7816 */ /* 0x000fd600000000fb */
[----:B------:R-:W-:-:S04]  /*6a80*/  @P0 PRMT R177, R167, 0x7632, R177 ;  /* 0x00007632a7b10816 */ /* 0x000fc800000000b1 */
[----:B------:R-:W-:-:S05]  /*6a90*/  @P0 SHF.L.U32 R177, R177, 0x10, RZ ;  /* 0x00000010b1b10819 */ /* 0x000fca00000006ff */
[----:B------:R-:W-:Y:S01]  /*6aa0*/  @P0 FMUL.FTZ R178, R179, R177 ;  /* 0x000000b1b3b20220 */ /* 0x000fe20000410000 */
[----:B------:R-:W-:-:S03]  /*6ab0*/  IMAD.MOV.U32 R177, RZ, RZ, RZ ;  /* 0x000000ffffb17224 */ /* 0x000fc600078e00ff */
[----:B------:R-:W-:Y:S01]  /*6ac0*/  FADD.FTZ R155, R155, R178 ;  /* 0x000000b29b9b7221 */ /* 0x000fe20000010000 */
[----:B------:R-:W-:-:S05]  /*6ad0*/  @P0 SHF.L.U32 R178, R251, 0x10, RZ ;  /* 0x00000010fbb20819 */ /* 0x000fca00000006ff */
[----:B------:R-:W-:-:S05]  /*6ae0*/  @P0 FMUL.FTZ R177, R178, R179 ;  /* 0x000000b3b2b10220 */ /* 0x000fca0000410000 */
[----:B------:R-:W-:-:S04]  /*6af0*/  F2FP.BF16.F32.PACK_AB R177, RZ, R177 ;  /* 0x000000b1ffb1723e */ /* 0x000fc800000010ff */
[----:B------:R-:W-:-:S07]  /*6b00*/  PRMT R171, R171, 0x5410, R177 ;  /* 0x00005410abab7816 */ /* 0x000fce00000000b1 */
.L_x_1618:
[----:B------:R-:W-:Y:S01]  /*6b10*/  ISETP.NE.U32.AND P0, PT, RZ, UR6, PT ;  /* 0x00000006ff007c0c */ /* 0x000fe2000bf05070 */
[----:B------:R-:W1:Y:S01]  /*6b20*/  @UP2 LDCU.64 UR10, c[0x0][0x468] ;  /* 0x00008d00ff0a27ac */ /* 0x000e620008000a00 */
[----:B------:R-:W-:Y:S02]  /*6b30*/  PLOP3.LUT P1, PT, PT, PT, UP2, 0x80, 0x8 ;  /* 0x000000000008781c */ /* 0x000fe40003f2f028 */
[----:B------:R-:W-:Y:S01]  /*6b40*/  ISETP.NE.AND.EX P0, PT, RZ, UR7, PT, P0 ;  /* 0x00000007ff007c0c */ /* 0x000fe2000bf05300 */
[----:B------:R-:W-:-:S04]  /*6b50*/  UISETP.NE.U32.AND UP0, UPT, UR4, URZ, UPT ;  /* 0x000000ff0400728c */ /* 0x000fc8000bf05070 */
[----:B------:R-:W-:-:S08]  /*6b60*/  UISETP.NE.AND.EX UP0, UPT, UR5, URZ, UPT, UP0 ;  /* 0x000000ff0500728c */ /* 0x000fd0000bf05300 */
[----:B------:R-:W2:Y:S02]  /*6b70*/  @P0 LDC.64 R178, c[0x0][0x478] ;  /* 0x00011e00ffb20b82 */ /* 0x000ea40000000a00 */
[----:B--2---:R-:W-:-:S05]  /*6b80*/  @P0 IMAD.WIDE.U32 R178, R252, 0x10, R178 ;  /* 0x00000010fcb20825 */ /* 0x004fca00078e00b2 */
[----:B------:R2:W-:Y:S02]  /*6b90*/  @P0 STG.E.128 desc[UR20][R178.64], R172 ;  /* 0x000000acb2000986 */ /* 0x0005e4000c101d14 */
[----:B--2---:R-:W-:-:S05]  /*6ba0*/  MOV R178, 0x10 ;  /* 0x0000001000b27802 */ /* 0x004fca0000000f00 */
[----:B-1----:R-:W-:-:S05]  /*6bb0*/  @P1 IMAD.WIDE.U32 R178, R176, R178, UR10 ;  /* 0x0000000ab0b21e25 */ /* 0x002fca000f8e00b2 */
[----:B------:R1:W-:Y:S01]  /*6bc0*/  @P1 STG.E.128 desc[UR20][R178.64], R168 ;  /* 0x000000a8b2001986 */ /* 0x0003e2000c101d14 */
[----:B------:R-:W-:Y:S05]  /*6bd0*/  BRA.U !UP2, `(.L_x_1645) ;  /* 0x000000010a107547 */ /* 0x000fea000b800000 */
[----:B-----5:R-:W2:Y:S01]  /*6be0*/  LDC.64 R166, c[0x0][0x390] ;  /* 0x0000e400ffa67b82 */ /* 0x020ea20000000a00 */
[----:B------:R-:W-:-:S05]  /*6bf0*/  IADD3 R164, PT, PT, R176, 0x80, RZ ;  /* 0x00000080b0a47810 */ /* 0x000fca0007ffe0ff */
[----:B--2---:R-:W-:-:S06]  /*6c00*/  IMAD.WIDE.U32 R164, R164, 0x10, R166 ;  /* 0x00000010a4a47825 */ /* 0x004fcc00078e00a6 */
[----:B------:R-:W5:Y:S02]  /*6c10*/  LDG.E.128 R164, desc[UR20][R164.64] ;  /* 0x00000014a4a47981 */ /* 0x000f64000c1e1d00 */
.L_x_1645:
[----:B------:R-:W-:Y:S05]  /*6c20*/  BRA.U !UP0, `(.L_x_1646) ;  /* 0x00000015080c7547 */ /* 0x000fea000b800000 */
[----:B------:R-:W-:Y:S05]  /*6c30*/  @!P0 BRA `(.L_x_1647) ;  /* 0x00000008008c8947 */ /* 0x000fea0003800000 */
[----:B------:R-:W-:Y:S01]  /*6c40*/  ISETP.LT.AND P1, PT, RZ, UR30, PT ;  /* 0x0000001eff007c0c */ /* 0x000fe2000bf21270 */
[C---:B-----5:R-:W-:Y:S01]  /*6c50*/  IMAD.U32 R177, R32.reuse, 0x10000, RZ ;  /* 0x0001000020b17824 */ /* 0x060fe200078e00ff */
[----:B------:R-:W-:Y:S02]  /*6c60*/  MOV R174, UR31 ;  /* 0x0000001f00ae7c02 */ /* 0x000fe40008000f00 */
[----:B------:R-:W-:Y:S02]  /*6c70*/  MOV R173, UR31 ;  /* 0x0000001f00ad7c02 */ /* 0x000fe40008000f00 */
[----:B------:R-:W-:-:S04]  /*6c80*/  PRMT R172, R32, 0x7632, R172 ;  /* 0x0000763220ac7816 */ /* 0x000fc800000000ac */
        /* <DEDUP_REMOVED lines=19> */
[----:B-1----:R-:W-:-:S07]  /*6dc0*/  PRMT R168, R174, 0x7610, R168 ;  /* 0x00007610aea87816 */ /* 0x002fce00000000a8 */
.L_x_1648:
[----:B------:R-:W-:Y:S05]  /*6dd0*/  BRA.U !UP2, `(.L_x_1649) ;  /* 0x000000010a387547 */ /* 0x000fea000b800000 */
[----:B------:R-:W-:Y:S01]  /*6de0*/  LOP3.LUT P2, RZ, R208, 0xff00, RZ, 0xc0, !PT ;  /* 0x0000ff00d0ff7812 */ /* 0x000fe2000784c0ff */
[----:B------:R-:W-:Y:S01]  /*6df0*/  FMUL.FTZ R173, R172, UR23 ;  /* 0x00000017acad7c20 */ /* 0x000fe20008410000 */
[----:B------:R-:W-:Y:S01]  /*6e00*/  HFMA2 R175, -RZ, RZ, 0, 0 ;  /* 0x00000000ffaf7431 */ /* 0x000fe200000001ff */
[----:B-1----:R-:W-:Y:S02]  /*6e10*/  PRMT R178, R68, 0x7632, R178 ;  /* 0x0000763244b27816 */ /* 0x002fe400000000b2 */
[----:B------:R-:W-:-:S08]  /*6e20*/  FMUL.FTZ R173, R173, UR22 ;  /* 0x00000016adad7c20 */ /* 0x000fd00008410000 */
        /* <DEDUP_REMOVED lines=9> */
.L_x_1649:
        /* <DEDUP_REMOVED lines=10> */
[----:B-1----:R-:W-:-:S05]  /*6f60*/  @P2 SHF.L.U32 R178, R165, 0x10, RZ ;  /* 0x00000010a5b22819 */ /* 0x002fca00000006ff */
[----:B------:R-:W-:Y:S01]  /*6f70*/  @P2 FMUL.FTZ R175, R178, R174 ;  /* 0x000000aeb2af2220 */ /* 0x000fe20000410000 */
[----:B------:R-:W-:-:S03]  /*6f80*/  @P2 IMAD.U32 R178, R69, 0x10000, RZ ;  /* 0x0001000045b22824 */ /* 0x000fc600078e00ff */
[----:B------:R-:W-:Y:S01]  /*6f90*/  FADD.FTZ R150, R150, R175 ;  /* 0x000000af96967221 */ /* 0x000fe20000010000 */
[----:B------:R-:W-:Y:S02]  /*6fa0*/  HFMA2 R175, -RZ, RZ, 0, 0 ;  /* 0x00000000ffaf7431 */ /* 0x000fe400000001ff */
[----:B------:R-:W-:-:S05]  /*6fb0*/  @P2 FMUL.FTZ R175, R174, R178 ;  /* 0x000000b2aeaf2220 */ /* 0x000fca0000410000 */
[----:B------:R-:W-:-:S04]  /*6fc0*/  F2FP.BF16.F32.PACK_AB R175, RZ, R175 ;  /* 0x000000afffaf723e */ /* 0x000fc800000010ff */
[----:B------:R-:W-:-:S07]  /*6fd0*/  PRMT R169, R175, 0x7610, R169 ;  /* 0x00007610afa97816 */ /* 0x000fce00000000a9 */
.L_x_1650:
[----:B------:R-:W-:Y:S02]  /*6fe0*/  MOV R174, UR31 ;  /* 0x0000001f00ae7c02 */ /* 0x000fe40008000f00 */
[----:B------:R-:W-:-:S03]  /*6ff0*/  PRMT R175, R33, 0x7632, R175 ;  /* 0x0000763221af7816 */ /* 0x000fc600000000af */
[----:B------:R-:W-:Y:S01]  /*7000*/  @P1 FFMA.FTZ R174, R205, R174, UR32 ;  /* 0x00000020cdae1e23 */ /* 0x000fe200080100ae */
[----:B-1----:R-:W-:-:S03]  /*7010*/  SHF.L.U32 R178, R175, 0x10, RZ ;  /* 0x00000010afb27819 */ /* 0x002fc600000006ff */
        /* <DEDUP_REMOVED lines=17> */
.L_x_1651:
[----:B------:R-:W-:Y:S01]  /*7130*/  IMAD.U32 R174, RZ, RZ, UR31 ;  /* 0x0000001fffae7e24 */ /* 0x000fe2000f8e00ff */
[----:B------:R-:W-:-:S03]  /*7140*/  SHF.L.U32 R179, R34, 0x10, RZ ;  /* 0x0000001022b37819 */ /* 0x000fc600000006ff */
        /* <DEDUP_REMOVED lines=16> */
.L_x_1652:
[----:B------:R-:W-:Y:S02]  /*7250*/  MOV R175, UR31 ;  /* 0x0000001f00af7c02 */ /* 0x000fe40008000f00 */
[----:B------:R-:W-:-:S03]  /*7260*/  PRMT R174, R34, 0x7632, R174 ;  /* 0x0000763222ae7816 */ /* 0x000fc600000000ae */
[----:B------:R-:W-:Y:S02]  /*7270*/  @P1 FFMA.FTZ R175, R203, R175, UR32 ;  /* 0x00000020cbaf1e23 */ /* 0x000fe400080100af */
[----:B------:R-:W-:Y:S02]  /*7280*/  IMAD.U32 R174, R174, 0x10000, RZ ;  /* 0x00010000aeae7824 */ /* 0x000fe400078e00ff */
        /* <DEDUP_REMOVED lines=17> */
.L_x_1653:
[----:B------:R-:W-:Y:S02]  /*73a0*/  MOV R175, UR31 ;  /* 0x0000001f00af7c02 */ /* 0x000fe40008000f00 */
[----:B------:R-:W-:Y:S01]  /*73b0*/  F2FP.BF16.F32.PACK_AB R173, R178, R173 ;  /* 0x000000adb2ad723e */ /* 0x000fe200000010ff */
[----:B------:R-:W-:Y:S01]  /*73c0*/  IMAD.U32 R178, RZ, RZ, UR31 ;  /* 0x0000001fffb27e24 */ /* 0x000fe2000f8e00ff */
[----:B------:R-:W-:Y:S01]  /*73d0*/  F2FP.BF16.F32.PACK_AB R172, R172, R177 ;  /* 0x000000b1acac723e */ /* 0x000fe200000010ff */
[----:B------:R-:W-:Y:S01]  /*73e0*/  @P1 FFMA.FTZ R175, R236, R175, UR32 ;  /* 0x00000020ecaf1e23 */ /* 0x000fe200080100af */
[----:B------:R-:W-:Y:S01]  /*73f0*/  PRMT R177, R35, 0x7632, R177 ;  /* 0x0000763223b17816 */ /* 0x000fe200000000b1 */
[----:B------:R-:W-:Y:S01]  /*7400*/  @P1 FFMA.FTZ R178, R201, R178, UR32 ;  /* 0x00000020c9b21e23 */ /* 0x000fe200080100b2 */
[----:B------:R-:W-:Y:S01]  /*7410*/  F2FP.BF16.F32.PACK_AB R174, R174, R179 ;  /* 0x000000b3aeae723e */ /* 0x000fe200000010ff */
[----:B------:R-:W-:Y:S01]  /*7420*/  @P1 FADD.FTZ R206, R183, -R175 ;  /* 0x800000afb7ce1221 */ /* 0x000fe20000010000 */
[----:B------:R-:W-:Y:S01]  /*7430*/  SHF.L.U32 R175, R35, 0x10, RZ ;  /* 0x0000001023af7819 */ /* 0x000fe200000006ff */
[----:B------:R-:W-:Y:S01]  /*7440*/  @P1 FADD.FTZ R178, R200, -R178 ;  /* 0x800000b2c8b21221 */ /* 0x000fe20000010000 */
[----:B------:R-:W-:-:S03]  /*7450*/  SHF.L.U32 R177, R177, 0x10, RZ ;  /* 0x00000010b1b17819 */ /* 0x000fc600000006ff */
        /* <DEDUP_REMOVED lines=15> */
.L_x_1654:
[----:B------:R-:W-:Y:S01]  /*7550*/  F2FP.BF16.F32.PACK_AB R175, R177, R175 ;  /* 0x000000afb1af723e */ /* 0x000fe200000010ff */
[----:B------:R-:W-:Y:S06]  /*7560*/  BRA.U !UP2, `(.L_x_1655) ;  /* 0x000000290a007547 */ /* 0x000fec000b800000 */
[----:B------:R-:W-:Y:S01]  /*7570*/  ISETP.GE.U32.AND P1, PT, R208, RZ, PT ;  /* 0x000000ffd000720c */ /* 0x000fe20003f26070 */
[----:B------:R-:W-:Y:S01]  /*7580*/  FMUL.FTZ R177, R177, UR23 ;  /* 0x00000017b1b17c20 */ /* 0x000fe20008410000 */
[----:B------:R-:W-:Y:S01]  /*7590*/  IMAD.MOV.U32 R179, RZ, RZ, RZ ;  /* 0x000000ffffb37224 */ /* 0x000fe200078e00ff */
[----:B------:R-:W-:Y:S02]  /*75a0*/  PRMT R206, R71, 0x7632, R206 ;  /* 0x0000763247ce7816 */ /* 0x000fe400000000ce */
[----:B------:R-:W-:Y:S01]  /*75b0*/  ISETP.GE.U32.AND.EX P1, PT, R209, 0x1000000, PT, P1 ;  /* 0x01000000d100780c */ /* 0x000fe20003f26110 */
[----:B------:R-:W-:-:S12]  /*75c0*/  FMUL.FTZ R177, R177, UR22 ;  /* 0x00000016b1b17c20 */ /* 0x000fd80008410000 */
[----:B------:R-:W-:-:S04]  /*75d0*/  @P1 PRMT R178, R167, 0x7632, R178 ;  /* 0x00007632a7b21816 */ /* 0x000fc800000000b2 */
[----:B------:R-:W-:-:S05]  /*75e0*/  @P1 SHF.L.U32 R178, R178, 0x10, RZ ;  /* 0x00000010b2b21819 */ /* 0x000fca00000006ff */
        /* <DEDUP_REMOVED lines=8> */
.L_x_1647:
[----:B------:R-:W-:Y:S01]  /*7670*/  ISETP.LT.AND P2, PT, RZ, UR30, PT ;  /* 0x0000001eff007c0c */ /* 0x000fe2000bf41270 */
[----:B------:R-:W-:-:S12]  /*7680*/  BRA.U !UP2, `(.L_x_1656) ;  /* 0x000000010a447547 */ /* 0x000fd8000b800000 */
[----:B------:R-:W-:Y:S02]  /*7690*/  MOV R177, UR31 ;  /* 0x0000001f00b17c02 */ /* 0x000fe40008000f00 */
[----:B-----5:R-:W-:Y:S02]  /*76a0*/  LOP3.LUT P1, RZ, R208, 0xff, RZ, 0xc0, !PT ;  /* 0x000000ffd0ff7812 */ /* 0x020fe4000782c0ff */
[----:B-1----:R-:W-:Y:S01]  /*76b0*/  SHF.L.U32 R178, R32, 0x10, RZ ;  /* 0x0000001020b27819 */ /* 0x002fe200000006ff */
[----:B------:R-:W-:-:S04]  /*76c0*/  @P2 FFMA.FTZ R177, R233, R177, UR32 ;  /* 0x00000020e9b12e23 */ /* 0x000fc800080100b1 */
[----:B------:R-:W-:-:S04]  /*76d0*/  @P2 FADD.FTZ R177, R180, -R177 ;  /* 0x800000b1b4b12221 */ /* 0x000fc80000010000 */
[----:B------:R-:W-:Y:S01]  /*76e0*/  @P2 FFMA.FTZ R178, R177, UR29, R178 ;  /* 0x0000001db1b22c23 */ /* 0x000fe200080100b2 */
[----:B------:R-:W-:-:S03]  /*76f0*/  HFMA2 R177, -RZ, RZ, 0, 0 ;  /* 0x00000000ffb17431 */ /* 0x000fc600000001ff */
[----:B------:R-:W-:Y:S01]  /*7700*/  FMUL.FTZ R179, R178, UR23 ;  /* 0x00000017b2b37c20 */ /* 0x000fe20008410000 */
[----:B------:R-:W-:-:S03]  /*7710*/  @P1 SHF.L.U32 R178, R164, 0x10, RZ ;  /* 0x00000010a4b21819 */ /* 0x000fc600000006ff */
        /* <DEDUP_REMOVED lines=8> */
.L_x_1656:
[----:B------:R-:W-:Y:S05]  /*77a0*/  BRA.U !UP2, `(.L_x_1657) ;  /* 0x000000010a507547 */ /* 0x000fea000b800000 */
[----:B------:R-:W-:Y:S02]  /*77b0*/  MOV R177, UR31 ;  /* 0x0000001f00b17c02 */ /* 0x000fe40008000f00 */
[----:B-----5:R-:W-:Y:S02]  /*77c0*/  LOP3.LUT P1, RZ, R208, 0xff00, RZ, 0xc0, !PT ;  /* 0x0000ff00d0ff7812 */ /* 0x020fe4000782c0ff */
[----:B-1----:R-:W-:Y:S01]  /*77d0*/  PRMT R178, R32, 0x7632, R178 ;  /* 0x0000763220b27816 */ /* 0x002fe200000000b2 */
[----:B------:R-:W-:Y:S01]  /*77e0*/  @P2 FFMA.FTZ R177, R217, R177, UR32 ;  /* 0x00000020d9b12e23 */ /* 0x000fe200080100b1 */
[----:B------:R-:W-:Y:S02]  /*77f0*/  PRMT R206, R68, 0x7632, R206 ;  /* 0x0000763244ce7816 */ /* 0x000fe400000000ce */
[----:B------:R-:W-:Y:S01]  /*7800*/  SHF.L.U32 R178, R178, 0x10, RZ ;  /* 0x00000010b2b27819 */ /* 0x000fe200000006ff */
[----:B------:R-:W-:-:S04]  /*7810*/  @P2 FADD.FTZ R177, R216, -R177 ;  /* 0x800000b1d8b12221 */ /* 0x000fc80000010000 */
[----:B------:R-:W-:Y:S02]  /*7820*/  @P2 FFMA.FTZ R178, R177, UR29, R178 ;  /* 0x0000001db1b22c23 */ /* 0x000fe400080100b2 */
[----:B------:R-:W-:Y:S02]  /*7830*/  @P1 PRMT R177, R164, 0x7632, R177 ;  /* 0x00007632a4b11816 */ /* 0x000fe400000000b1 */
[----:B------:R-:W-:Y:S01]  /*7840*/  FMUL.FTZ R179, R178, UR23 ;  /* 0x00000017b2b37c20 */ /* 0x000fe20008410000 */
[----:B------:R-:W-:Y:S01]  /*7850*/  HFMA2 R178, -RZ, RZ, 0, 0 ;  /* 0x00000000ffb27431 */ /* 0x000fe200000001ff */
        /* <DEDUP_REMOVED lines=8> */
[----:B------:R-:W-:-:S07]  /*78e0*/  PRMT R168, R168, 0x5410, R177 ;  /* 0x00005410a8a87816 */ /* 0x000fce00000000b1 */
.L_x_1657:
[----:B------:R-:W-:Y:S05]  /*78f0*/  BRA.U !UP2, `(.L_x_1658) ;  /* 0x000000010a447547 */ /* 0x000fea000b800000 */
[----:B------:R-:W-:Y:S01]  /*7900*/  MOV R177, UR31 ;  /* 0x0000001f00b17c02 */ /* 0x000fe20008000f00 */
[----:B-1---5:R-:W-:Y:S01]  /*7910*/  IMAD.U32 R178, R33, 0x10000, RZ ;  /* 0x0001000021b27824 */ /* 0x022fe200078e00ff */
[----:B------:R-:W-:-:S03]  /*7920*/  LOP3.LUT P1, RZ, R208, 0xff0000, RZ, 0xc0, !PT ;  /* 0x00ff0000d0ff7812 */ /* 0x000fc6000782c0ff */
        /* <DEDUP_REMOVED lines=14> */
.L_x_1658:
        /* <DEDUP_REMOVED lines=15> */
[----:B------:R-:W-:-:S03]  /*7b00*/  HFMA2 R177, -RZ, RZ, 0, 0 ;  /* 0x00000000ffb17431 */ /* 0x000fc600000001ff */
[----:B------:R-:W-:Y:S01]  /*7b10*/  FADD.FTZ R151, R151, R178 ;  /* 0x000000b297977221 */ /* 0x000fe20000010000 */
[----:B------:R-:W-:-:S05]  /*7b20*/  @P1 SHF.L.U32 R178, R206, 0x10, RZ ;  /* 0x00000010ceb21819 */ /* 0x000fca00000006ff */
[----:B------:R-:W-:-:S05]  /*7b30*/  @P1 FMUL.FTZ R177, R178, R179 ;  /* 0x000000b3b2b11220 */ /* 0x000fca0000410000 */
[----:B------:R-:W-:-:S04]  /*7b40*/  F2FP.BF16.F32.PACK_AB R177, RZ, R177 ;  /* 0x000000b1ffb1723e */ /* 0x000fc800000010ff */
[----:B------:R-:W-:-:S07]  /*7b50*/  PRMT R169, R169, 0x5410, R177 ;  /* 0x00005410a9a97816 */ /* 0x000fce00000000b1 */
.L_x_1659:
[----:B------:R-:W-:Y:S05]  /*7b60*/  BRA.U !UP2, `(.L_x_1660) ;  /* 0x000000010a447547 */ /* 0x000fea000b800000 */
[----:B------:R-:W-:Y:S02]  /*7b70*/  MOV R177, UR31 ;  /* 0x0000001f00b17c02 */ /* 0x000fe40008000f00 */
[----:B-----5:R-:W-:Y:S02]  /*7b80*/  LOP3.LUT P1, RZ, R209, 0xff, RZ, 0xc0, !PT ;  /* 0x000000ffd1ff7812 */ /* 0x020fe4000782c0ff */
[----:B-1----:R-:W-:Y:S01]  /*7b90*/  SHF.L.U32 R178, R34, 0x10, RZ ;  /* 0x0000001022b27819 */ /* 0x002fe200000006ff */
[----:B------:R-:W-:-:S04]  /*7ba0*/  @P2 FFMA.FTZ R177, R235, R177, UR32 ;  /* 0x00000020ebb12e23 */ /* 0x000fc800080100b1 */
[----:B------:R-:W-:-:S04]  /*7bb0*/  @P2 FADD.FTZ R177, R182, -R177 ;  /* 0x800000b1b6b12221 */ /* 0x000fc80000010000 */
[----:B------:R-:W-:Y:S01]  /*7bc0*/  @P2 FFMA.FTZ R178, R177, UR29, R178 ;  /* 0x0000001db1b22c23 */ /* 0x000fe200080100b2 */
[----:B------:R-:W-:-:S03]  /*7bd0*/  MOV R177, RZ ;  /* 0x000000ff00b17202 */ /* 0x000fc60000000f00 */
[----:B------:R-:W-:Y:S01]  /*7be0*/  FMUL.FTZ R179, R178, UR23 ;  /* 0x00000017b2b37c20 */ /* 0x000fe20008410000 */
[----:B------:R-:W-:-:S03]  /*7bf0*/  @P1 SHF.L.U32 R178, R166, 0x10, RZ ;  /* 0x00000010a6b21819 */ /* 0x000fc600000006ff */
        /* <DEDUP_REMOVED lines=8> */
.L_x_1660:
        /* <DEDUP_REMOVED lines=11> */
[----:B------:R-:W-:Y:S02]  /*7d30*/  MOV R178, RZ ;  /* 0x000000ff00b27202 */ /* 0x000fe40000000f00 */
[----:B------:R-:W-:Y:S01]  /*7d40*/  @P1 SHF.L.U32 R177, R177, 0x10, RZ ;  /* 0x00000010b1b11819 */ /* 0x000fe200000006ff */
        /* <DEDUP_REMOVED lines=8> */
.L_x_1661:
[----:B------:R-:W-:Y:S05]  /*7dd0*/  BRA.U !UP2, `(.L_x_1662) ;  /* 0x000000010a447547 */ /* 0x000fea000b800000 */
[----:B------:R-:W-:Y:S01]  /*7de0*/  MOV R177, UR31 ;  /* 0x0000001f00b17c02 */ /* 0x000fe20008000f00 */
[----:B-1---5:R-:W-:Y:S01]  /*7df0*/  IMAD.U32 R178, R35, 0x10000, RZ ;  /* 0x0001000023b27824 */ /* 0x022fe200078e00ff */
[----:B------:R-:W-:-:S03]  /*7e00*/  LOP3.LUT P1, RZ, R209, 0xff0000, RZ, 0xc0, !PT ;  /* 0x00ff0000d1ff7812 */ /* 0x000fc6000782c0ff */
        /* <DEDUP_REMOVED lines=14> */
.L_x_1662:
[----:B------:R-:W-:Y:S05]  /*7ef0*/  BRA.U !UP2, `(.L_x_1655) ;  /* 0x0000001d0a9c7547 */ /* 0x000fea000b800000 */
[----:B------:R-:W-:Y:S01]  /*7f00*/  MOV R177, UR31 ;  /* 0x0000001f00b17c02 */ /* 0x000fe20008000f00 */
[----:B-1----:R-:W-:Y:S01]  /*7f10*/  IMAD.MOV.U32 R179, RZ, RZ, RZ ;  /* 0x000000ffffb37224 */ /* 0x002fe200078e00ff */
[----:B-----5:R-:W-:Y:S02]  /*7f20*/  ISETP.GE.U32.AND P1, PT, R208, RZ, PT ;  /* 0x000000ffd000720c */ /* 0x020fe40003f26070 */
[----:B------:R-:W-:Y:S01]  /*7f30*/  PRMT R178, R35, 0x7632, R178 ;  /* 0x0000763223b27816 */ /* 0x000fe200000000b2 */
[----:B------:R-:W-:Y:S01]  /*7f40*/  @P2 FFMA.FTZ R177, R201, R177, UR32 ;  /* 0x00000020c9b12e23 */ /* 0x000fe200080100b1 */
[----:B------:R-:W-:Y:S02]  /*7f50*/  ISETP.GE.U32.AND.EX P1, PT, R209, 0x1000000, PT, P1 ;  /* 0x01000000d100780c */ /* 0x000fe40003f26110 */
[----:B------:R-:W-:Y:S01]  /*7f60*/  SHF.L.U32 R178, R178, 0x10, RZ ;  /* 0x00000010b2b27819 */ /* 0x000fe200000006ff */
[----:B------:R-:W-:Y:S01]  /*7f70*/  @P2 FADD.FTZ R177, R200, -R177 ;  /* 0x800000b1c8b12221 */ /* 0x000fe20000010000 */
[----:B------:R-:W-:-:S03]  /*7f80*/  PRMT R206, R71, 0x7632, R206 ;  /* 0x0000763247ce7816 */ /* 0x000fc600000000ce */
[----:B------:R-:W-:-:S04]  /*7f90*/  @P2 FFMA.FTZ R178, R177, UR29, R178 ;  /* 0x0000001db1b22c23 */ /* 0x000fc800080100b2 */
[----:B------:R-:W-:Y:S02]  /*7fa0*/  FMUL.FTZ R177, R178, UR23 ;  /* 0x00000017b2b17c20 */ /* 0x000fe40008410000 */
[----:B------:R-:W-:Y:S02]  /*7fb0*/  @P1 PRMT R178, R167, 0x7632, R178 ;  /* 0x00007632a7b21816 */ /* 0x000fe400000000b2 */
[----:B------:R-:W-:Y:S02]  /*7fc0*/  FMUL.FTZ R177, R177, UR22 ;  /* 0x00000016b1b17c20 */ /* 0x000fe40008410000 */
        /* <DEDUP_REMOVED lines=9> */
.L_x_1646:
[----:B------:R-:W-:Y:S05]  /*8060*/  @!P0 BRA `(.L_x_1663) ;  /* 0x0000000800fc8947 */ /* 0x000fea0003800000 */
[----:B------:R-:W-:Y:S02]  /*8070*/  MOV R172, UR31 ;  /* 0x0000001f00ac7c02 */ /* 0x000fe40008000f00 */
[----:B------:R-:W-:-:S03]  /*8080*/  ISETP.LT.AND P1, PT, RZ, UR30, PT ;  /* 0x0000001eff007c0c */ /* 0x000fc6000bf21270 */
[----:B------:R-:W-:-:S04]  /*8090*/  FFMA.FTZ R172, R233, R172, UR32 ;  /* 0x00000020e9ac7e23 */ /* 0x000fc800080100ac */
[----:B------:R-:W-:-:S04]  /*80a0*/  FADD.FTZ R172, R180, -R172 ;  /* 0x800000acb4ac7221 */ /* 0x000fc80000010000 */
[----:B------:R-:W-:-:S05]  /*80b0*/  FMUL.FTZ R172, R172, UR29 ;  /* 0x0000001dacac7c20 */ /* 0x000fca0008410000 */
[----:B-1----:R-:W-:Y:S01]  /*80c0*/  FSEL R179, R172, RZ, P1 ;  /* 0x000000ffacb37208 */ /* 0x002fe20000800000 */
[----:B------:R-:W-:Y:S06]  /*80d0*/  BRA.U !UP2, `(.L_x_1664) ;  /* 0x000000010a407547 */ /* 0x000fec000b800000 */
[----:B-----5:R-:W-:-:S13]  /*80e0*/  LOP3.LUT P2, RZ, R208, 0xff, RZ, 0xc0, !PT ;  /* 0x000000ffd0ff7812 */ /* 0x020fda000784c0ff */
[----:B------:R-:W1:Y:S01]  /*80f0*/  @P2 LDC.64 R172, c[0x0][0x408] ;  /* 0x00010200ffac2b82 */ /* 0x000e620000000a00 */
[----:B------:R-:W-:Y:S01]  /*8100*/  @P2 SHF.L.U32 R174, R164, 0x10, RZ ;  /* 0x00000010a4ae2819 */ /* 0x000fe200000006ff */
        /* <DEDUP_REMOVED lines=12> */
[----:B------:R-:W-:-:S07]  /*81d0*/  PRMT R168, R173, 0x7610, R168 ;  /* 0x00007610ada87816 */ /* 0x000fce00000000a8 */
.L_x_1664:
[----:B------:R-:W-:-:S04]  /*81e0*/  IMAD.U32 R172, RZ, RZ, UR31 ;  /* 0x0000001fffac7e24 */ /* 0x000fc8000f8e00ff */
[----:B------:R-:W-:-:S04]  /*81f0*/  FFMA.FTZ R172, R217, R172, UR32 ;  /* 0x00000020d9ac7e23 */ /* 0x000fc800080100ac */
[----:B------:R-:W-:-:S04]  /*8200*/  FADD.FTZ R172, R216, -R172 ;  /* 0x800000acd8ac7221 */ /* 0x000fc80000010000 */
[----:B------:R-:W-:-:S05]  /*8210*/  FMUL.FTZ R172, R172, UR29 ;  /* 0x0000001dacac7c20 */ /* 0x000fca0008410000 */
[----:B------:R-:W-:Y:S01]  /*8220*/  FSEL R178, R172, RZ, P1 ;  /* 0x000000ffacb27208 */ /* 0x000fe20000800000 */
[----:B------:R-:W-:Y:S06]  /*8230*/  BRA.U !UP2, `(.L_x_1665) ;  /* 0x000000010a487547 */ /* 0x000fec000b800000 */
[----:B-----5:R-:W-:Y:S01]  /*8240*/  LOP3.LUT P2, RZ, R208, 0xff00, RZ, 0xc0, !PT ;  /* 0x0000ff00d0ff7812 */ /* 0x020fe2000784c0ff */
[----:B------:R-:W-:Y:S01]  /*8250*/  HFMA2 R174, -RZ, RZ, 0, 0 ;  /* 0x00000000ffae7431 */ /* 0x000fe200000001ff */
[----:B------:R-:W-:-:S11]  /*8260*/  PRMT R175, R68, 0x7632, R175 ;  /* 0x0000763244af7816 */ /* 0x000fd600000000af */
[----:B------:R-:W1:Y:S02]  /*8270*/  @P2 LDC.64 R172, c[0x0][0x408] ;  /* 0x00010200ffac2b82 */ /* 0x000e640000000a00 */
[----:B-1----:R-:W-:-:S04]  /*8280*/  @P2 FMUL.FTZ R173, R173, R178 ;  /* 0x000000b2adad2220 */ /* 0x002fc80000410000 */
[----:B------:R-:W-:Y:S01]  /*8290*/  @P2 FMUL.FTZ R172, R173, R172 ;  /* 0x000000acadac2220 */ /* 0x000fe20000410000 */
[----:B------:R-:W-:-:S04]  /*82a0*/  @P2 PRMT R173, R164, 0x7632, R173 ;  /* 0x00007632a4ad2816 */ /* 0x000fc800000000ad */
[----:B------:R-:W-:-:S05]  /*82b0*/  @P2 SHF.L.U32 R173, R173, 0x10, RZ ;  /* 0x00000010adad2819 */ /* 0x000fca00000006ff */
[----:B------:R-:W-:Y:S02]  /*82c0*/  @P2 FMUL.FTZ R174, R173, R172 ;  /* 0x000000acadae2220 */ /* 0x000fe40000410000 */
[----:B------:R-:W1:Y:S02]  /*82d0*/  @P2 LDC.64 R172, c[0x0][0x408] ;  /* 0x00010200ffac2b82 */ /* 0x000e640000000a00 */
[----:B------:R-:W-:Y:S01]  /*82e0*/  FADD.FTZ R149, R149, R174 ;  /* 0x000000ae95957221 */ /* 0x000fe20000010000 */
[----:B------:R-:W-:Y:S01]  /*82f0*/  @P2 SHF.L.U32 R174, R175, 0x10, RZ ;  /* 0x00000010afae2819 */ /* 0x000fe200000006ff */
[----:B-1----:R-:W-:-:S04]  /*8300*/  @P2 FMUL.FTZ R173, R173, R178 ;  /* 0x000000b2adad2220 */ /* 0x002fc80000410000 */
[----:B------:R-:W-:Y:S01]  /*8310*/  @P2 FMUL.FTZ R172, R173, R172 ;  /* 0x000000acadac2220 */ /* 0x000fe20000410000 */
[----:B------:R-:W-:-:S03]  /*8320*/  MOV R173, RZ ;  /* 0x000000ff00ad7202 */ /* 0x000fc60000000f00 */
[----:B------:R-:W-:-:S05]  /*8330*/  @P2 FMUL.FTZ R173, R174, R172 ;  /* 0x000000acaead2220 */ /* 0x000fca0000410000 */
[----:B------:R-:W-:-:S04]  /*8340*/  F2FP.BF16.F32.PACK_AB R173, RZ, R173 ;  /* 0x000000adffad723e */ /* 0x000fc800000010ff */
[----:B------:R-:W-:-:S07]  /*8350*/  PRMT R168, R168, 0x5410, R173 ;  /* 0x00005410a8a87816 */ /* 0x000fce00000000ad */
.L_x_1665:
[----:B------:R-:W-:-:S05]  /*8360*/  MOV R172, UR31 ;  /* 0x0000001f00ac7c02 */ /* 0x000fca0008000f00 */
[----:B------:R-:W-:-:S04]  /*8370*/  FFMA.FTZ R172, R234, R172, UR32 ;  /* 0x00000020eaac7e23 */ /* 0x000fc800080100ac */
[----:B------:R-:W-:-:S04]  /*8380*/  FADD.FTZ R172, R181, -R172 ;  /* 0x800000acb5ac7221 */ /* 0x000fc80000010000 */
[----:B------:R-:W-:-:S05]  /*8390*/  FMUL.FTZ R172, R172, UR29 ;  /* 0x0000001dacac7c20 */ /* 0x000fca0008410000 */
[----:B------:R-:W-:Y:S01]  /*83a0*/  FSEL R177, R172, RZ, P1 ;  /* 0x000000ffacb17208 */ /* 0x000fe20000800000 */
        /* <DEDUP_REMOVED lines=13> */
[----:B------:R-:W-:-:S03]  /*8480*/  IMAD.MOV.U32 R173, RZ, RZ, RZ ;  /* 0x000000ffffad7224 */ /* 0x000fc600078e00ff */
[----:B------:R-:W-:-:S05]  /*8490*/  @P2 FMUL.FTZ R173, R174, R172 ;  /* 0x000000acaead2220 */ /* 0x000fca0000410000 */
[----:B------:R-:W-:-:S04]  /*84a0*/  F2FP.BF16.F32.PACK_AB R173, RZ, R173 ;  /* 0x000000adffad723e */ /* 0x000fc800000010ff */
[----:B------:R-:W-:-:S07]  /*84b0*/  PRMT R169, R173, 0x7610, R169 ;  /* 0x00007610ada97816 */ /* 0x000fce00000000a9 */
.L_x_1666:
        /* <DEDUP_REMOVED lines=8> */
[----:B------:R-:W1:Y:S02]  /*8540*/  @P2 LDC.64 R172, c[0x0][0x408] ;  /* 0x00010200ffac2b82 */ /* 0x000e640000000a00 */
[----:B-1----:R-:W-:-:S04]  /*8550*/  @P2 FMUL.FTZ R173, R173, R175 ;  /* 0x000000afadad2220 */ /* 0x002fc80000410000 */
[----:B------:R-:W-:Y:S01]  /*8560*/  @P2 FMUL.FTZ R174, R173, R172 ;  /* 0x000000acadae2220 */ /* 0x000fe20000410000 */
[----:B------:R-:W-:Y:S02]  /*8570*/  @P2 PRMT R172, R165, 0x7632, R172 ;  /* 0x00007632a5ac2816 */ /* 0x000fe400000000ac */
[----:B------:R-:W-:Y:S02]  /*8580*/  MOV R173, RZ ;  /* 0x000000ff00ad7202 */ /* 0x000fe40000000f00 */
[----:B------:R-:W-:-:S05]  /*8590*/  @P2 SHF.L.U32 R172, R172, 0x10, RZ ;  /* 0x00000010acac2819 */ /* 0x000fca00000006ff */
        /* <DEDUP_REMOVED lines=10> */
.L_x_1667:
[----:B------:R-:W-:-:S05]  /*8640*/  MOV R172, UR31 ;  /* 0x0000001f00ac7c02 */ /* 0x000fca0008000f00 */
[----:B------:R-:W-:-:S04]  /*8650*/  FFMA.FTZ R172, R235, R172, UR32 ;  /* 0x00000020ebac7e23 */ /* 0x000fc800080100ac */
[----:B------:R-:W-:-:S04]  /*8660*/  FADD.FTZ R172, R182, -R172 ;  /* 0x800000acb6ac7221 */ /* 0x000fc80000010000 */
[----:B------:R-:W-:-:S05]  /*8670*/  FMUL.FTZ R172, R172, UR29 ;  /* 0x0000001dacac7c20 */ /* 0x000fca0008410000 */
[----:B------:R-:W-:Y:S01]  /*8680*/  FSEL R174, R172, RZ, P1 ;  /* 0x000000ffacae7208 */ /* 0x000fe20000800000 */
[----:B------:R-:W-:Y:S06]  /*8690*/  BRA.U !UP2, `(.L_x_1668) ;  /* 0x000000010a407547 */ /* 0x000fec000b800000 */
[----:B-----5:R-:W-:-:S13]  /*86a0*/  LOP3.LUT P2, RZ, R209, 0xff, RZ, 0xc0, !PT ;  /* 0x000000ffd1ff7812 */ /* 0x020fda000784c0ff */
[----:B------:R-:W1:Y:S02]  /*86b0*/  @P2 LDC.64 R172, c[0x0][0x408] ;  /* 0x00010200ffac2b82 */ /* 0x000e640000000a00 */
[----:B-1----:R-:W-:-:S04]  /*86c0*/  @P2 FMUL.FTZ R173, R173, R174 ;  /* 0x000000aeadad2220 */ /* 0x002fc80000410000 */
[----:B------:R-:W-:Y:S01]  /*86d0*/  @P2 FMUL.FTZ R206, R173, R172 ;  /* 0x000000acadce2220 */ /* 0x000fe20000410000 */
[----:B------:R-:W-:Y:S01]  /*86e0*/  @P2 SHF.L.U32 R173, R166, 0x10, RZ ;  /* 0x00000010a6ad2819 */ /* 0x000fe200000006ff */
[----:B------:R-:W-:-:S04]  /*86f0*/  IMAD.MOV.U32 R172, RZ, RZ, RZ ;  /* 0x000000ffffac7224 */ /* 0x000fc800078e00ff */
        /* <DEDUP_REMOVED lines=10> */
.L_x_1668:
[----:B------:R-:W-:-:S05]  /*87a0*/  MOV R172, UR31 ;  /* 0x0000001f00ac7c02 */ /* 0x000fca0008000f00 */
[----:B------:R-:W-:-:S04]  /*87b0*/  FFMA.FTZ R172, R203, R172, UR32 ;  /* 0x00000020cbac7e23 */ /* 0x000fc800080100ac */
[----:B------:R-:W-:-:S04]  /*87c0*/  FADD.FTZ R172, R202, -R172 ;  /* 0x800000accaac7221 */ /* 0x000fc80000010000 */
[----:B------:R-:W-:-:S05]  /*87d0*/  FMUL.FTZ R172, R172, UR29 ;  /* 0x0000001dacac7c20 */ /* 0x000fca0008410000 */
[----:B-----5:R-:W-:Y:S01]  /*87e0*/  FSEL R206, R172, RZ, P1 ;  /* 0x000000ffacce7208 */ /* 0x020fe20000800000 */
[----:B------:R-:W-:Y:S06]  /*87f0*/  BRA.U !UP2, `(.L_x_1669) ;  /* 0x000000010a487547 */ /* 0x000fec000b800000 */
[----:B------:R-:W-:Y:S02]  /*8800*/  LOP3.LUT P2, RZ, R209, 0xff00, RZ, 0xc0, !PT ;  /* 0x0000ff00d1ff7812 */ /* 0x000fe4000784c0ff */
[----:B------:R-:W-:-:S11]  /*8810*/  PRMT R251, R70, 0x7632, R251 ;  /* 0x0000763246fb7816 */ /* 0x000fd600000000fb */
[----:B------:R-:W1:Y:S02]  /*8820*/  @P2 LDC.64 R172, c[0x0][0x408] ;  /* 0x00010200ffac2b82 */ /* 0x000e640000000a00 */
[----:B-1----:R-:W-:-:S04]  /*8830*/  @P2 FMUL.FTZ R173, R173, R206 ;  /* 0x000000ceadad2220 */ /* 0x002fc80000410000 */
[----:B------:R-:W-:Y:S01]  /*8840*/  @P2 FMUL.FTZ R207, R173, R172 ;  /* 0x000000acadcf2220 */ /* 0x000fe20000410000 */
[----:B------:R-:W-:Y:S01]  /*8850*/  @P2 PRMT R172, R166, 0x7632, R172 ;  /* 0x00007632a6ac2816 */ /* 0x000fe200000000ac */
[----:B------:R-:W-:-:S03]  /*8860*/  HFMA2 R173, -RZ, RZ, 0, 0 ;  /* 0x00000000ffad7431 */ /* 0x000fc600000001ff */
[----:B------:R-:W-:-:S05]  /*8870*/  @P2 SHF.L.U32 R172, R172, 0x10, RZ ;  /* 0x00000010acac2819 */ /* 0x000fca00000006ff */
[----:B------:R-:W-:Y:S01]  /*8880*/  @P2 FMUL.FTZ R173, R172, R207 ;  /* 0x000000cfacad2220 */ /* 0x000fe20000410000 */
[----:B------:R-:W-:-:S03]  /*8890*/  @P2 IMAD.U32 R207, R251, 0x10000, RZ ;  /* 0x00010000fbcf2824 */ /* 0x000fc600078e00ff */
        /* <DEDUP_REMOVED lines=8> */
.L_x_1669:
        /* <DEDUP_REMOVED lines=14> */
[----:B------:R-:W-:-:S13]  /*8a00*/  LOP3.LUT P1, RZ, R209, 0xff0000, RZ, 0xc0, !PT ;  /* 0x00ff0000d1ff7812 */ /* 0x000fda000782c0ff */
[----:B------:R-:W1:Y:S02]  /*8a10*/  @P1 LDC.64 R178, c[0x0][0x408] ;  /* 0x00010200ffb21b82 */ /* 0x000e640000000a00 */
[----:B-1----:R-:W-:-:S04]  /*8a20*/  @P1 FMUL.FTZ R179, R179, R175 ;  /* 0x000000afb3b31220 */ /* 0x002fc80000410000 */
[----:B------:R-:W-:Y:S01]  /*8a30*/  @P1 FMUL.FTZ R206, R179, R178 ;  /* 0x000000b2b3ce1220 */ /* 0x000fe20000410000 */
[----:B------:R-:W-:Y:S01]  /*8a40*/  HFMA2 R178, -RZ, RZ, 0, 0 ;  /* 0x00000000ffb27431 */ /* 0x000fe200000001ff */
[----:B------:R-:W-:-:S05]  /*8a50*/  @P1 SHF.L.U32 R179, R167, 0x10, RZ ;  /* 0x00000010a7b31819 */ /* 0x000fca00000006ff */
        /* <DEDUP_REMOVED lines=10> */
.L_x_1670:
[----:B------:R-:W-:Y:S01]  /*8b00*/  F2FP.BF16.F32.PACK_AB R175, R177, R175 ;  /* 0x000000afb1af723e */ /* 0x000fe200000010ff */
[----:B------:R-:W-:Y:S06]  /*8b10*/  BRA.U !UP2, `(.L_x_1655) ;  /* 0x000000110a947547 */ /* 0x000fec000b800000 */
[----:B------:R-:W-:Y:S01]  /*8b20*/  ISETP.GE.U32.AND P1, PT, R208, RZ, PT ;  /* 0x000000ffd000720c */ /* 0x000fe20003f26070 */
[----:B------:R-:W-:Y:S01]  /*8b30*/  IMAD.MOV.U32 R206, RZ, RZ, RZ ;  /* 0x000000ffffce7224 */ /* 0x000fe200078e00ff */
[----:B------:R-:W-:Y:S02]  /*8b40*/  PRMT R207, R71, 0x7632, R207 ;  /* 0x0000763247cf7816 */ /* 0x000fe400000000cf */
[----:B------:R-:W-:-:S13]  /*8b50*/  ISETP.GE.U32.AND.EX P1, PT, R209, 0x1000000, PT, P1 ;  /* 0x01000000d100780c */ /* 0x000fda0003f26110 */
        /* <DEDUP_REMOVED lines=16> */
.L_x_1663:
[----:B------:R-:W-:Y:S05]  /*8c60*/  BRA.U !UP2, `(.L_x_1671) ;  /* 0x000000010a807547 */ /* 0x000fea000b800000 */
[----:B-----5:R-:W-:Y:S01]  /*8c70*/  LOP3.LUT P1, RZ, R208, 0xff, RZ, 0xc0, !PT ;  /* 0x000000ffd0ff7812 */ /* 0x020fe2000782c0ff */
[----:B------:R-:W-:Y:S01]  /*8c80*/  BSSY.RECONVERGENT B0, `(.L_x_1672) ;  /* 0x000000d000007945 */ /* 0x000fe20003800200 */
[----:B------:R-:W-:-:S11]  /*8c90*/  MOV R177, RZ ;  /* 0x000000ff00b17202 */ /* 0x000fd60000000f00 */
[----:B------:R-:W-:Y:S05]  /*8ca0*/  @!P1 BRA `(.L_x_1673) ;  /* 0x0000000000289947 */ /* 0x000fea0003800000 */
[----:B------:R-:W-:Y:S02]  /*8cb0*/  MOV R177, UR31 ;  /* 0x0000001f00b17c02 */ /* 0x000fe40008000f00 */
[----:B------:R-:W-:Y:S02]  /*8cc0*/  ISETP.LT.AND P2, PT, RZ, UR30, PT ;  /* 0x0000001eff007c0c */ /* 0x000fe4000bf41270 */
[----:B-1----:R-:W-:Y:S01]  /*8cd0*/  SHF.L.U32 R178, R164, 0x10, RZ ;  /* 0x00000010a4b27819 */ /* 0x002fe200000006ff */
[----:B------:R-:W-:-:S04]  /*8ce0*/  FFMA.FTZ R177, R233, R177, UR32 ;  /* 0x00000020e9b17e23 */ /* 0x000fc800080100b1 */
[----:B------:R-:W-:-:S04]  /*8cf0*/  FADD.FTZ R177, R180, -R177 ;  /* 0x800000b1b4b17221 */ /* 0x000fc80000010000 */
[----:B------:R-:W-:-:S05]  /*8d00*/  FMUL.FTZ R177, R177, UR29 ;  /* 0x0000001db1b17c20 */ /* 0x000fca0008410000 */
[----:B------:R-:W-:-:S05]  /*8d10*/  FSEL R177, R177, RZ, P2 ;  /* 0x000000ffb1b17208 */ /* 0x000fca0001000000 */
[----:B------:R-:W-:-:S04]  /*8d20*/  FMUL.FTZ R177, R177, UR23 ;  /* 0x00000017b1b17c20 */ /* 0x000fc80008410000 */
[----:B------:R-:W-:-:S04]  /*8d30*/  FMUL.FTZ R177, R177, UR22 ;  /* 0x00000016b1b17c20 */ /* 0x000fc80008410000 */
[----:B------:R-:W-:-:S07]  /*8d40*/  FMUL.FTZ R177, R178, R177 ;  /* 0x000000b1b2b17220 */ /* 0x000fce0000410000 */
.L_x_1673:
[----:B------:R-:W-:Y:S05]  /*8d50*/  BSYNC.RECONVERGENT B0 ;  /* 0x0000000000007941 */ /* 0x000fea0003800200 */
.L_x_1672:
[----:B------:R-:W-:Y:S01]  /*8d60*/  FADD.FTZ R148, R148, R177 ;  /* 0x000000b194947221 */ /* 0x000fe20000010000 */
[----:B------:R-:W-:Y:S01]  /*8d70*/  BSSY.RECONVERGENT B0, `(.L_x_1674) ;  /* 0x000000d000007945 */ /* 0x000fe20003800200 */
[----:B------:R-:W-:-:S03]  /*8d80*/  HFMA2 R177, -RZ, RZ, 0, 0 ;  /* 0x00000000ffb17431 */ /* 0x000fc600000001ff */
[----:B------:R-:W-:Y:S05]  /*8d90*/  @!P1 BRA `(.L_x_1675) ;  /* 0x0000000000289947 */ /* 0x000fea0003800000 */
[----:B------:R-:W-:Y:S01]  /*8da0*/  MOV R177, UR31 ;  /* 0x0000001f00b17c02 */ /* 0x000fe20008000f00 */
[----:B-1----:R-:W-:Y:S01]  /*8db0*/  IMAD.U32 R178, R68, 0x10000, RZ ;  /* 0x0001000044b27824 */ /* 0x002fe200078e00ff */
        /* <DEDUP_REMOVED lines=8> */
.L_x_1675:
[----:B------:R-:W-:Y:S05]  /*8e40*/  BSYNC.RECONVERGENT B0 ;  /* 0x0000000000007941 */ /* 0x000fea0003800200 */
.L_x_1674:
[----:B------:R-:W-:-:S04]  /*8e50*/  F2FP.BF16.F32.PACK_AB R177, RZ, R177 ;  /* 0x000000b1ffb1723e */ /* 0x000fc800000010ff */
[----:B-1----:R-:W-:-:S07]  /*8e60*/  PRMT R168, R177, 0x7610, R168 ;  /* 0x00007610b1a87816 */ /* 0x002fce00000000a8 */
.L_x_1671:
[----:B------:R-:W-:Y:S05]  /*8e70*/  BRA.U !UP2, `(.L_x_1676) ;  /* 0x000000010a887547 */ /* 0x000fea000b800000 */
[----:B-----5:R-:W-:Y:S01]  /*8e80*/  LOP3.LUT P1, RZ, R208, 0xff00, RZ, 0xc0, !PT ;  /* 0x0000ff00d0ff7812 */ /* 0x020fe2000782c0ff */
[----:B------:R-:W-:Y:S01]  /*8e90*/  BSSY.RECONVERGENT B0, `(.L_x_1677) ;  /* 0x000000e000007945 */ /* 0x000fe20003800200 */
[----:B------:R-:W-:-:S11]  /*8ea0*/  MOV R177, RZ ;  /* 0x000000ff00b17202 */ /* 0x000fd60000000f00 */
[----:B------:R-:W-:Y:S05]  /*8eb0*/  @!P1 BRA `(.L_x_1678) ;  /* 0x00000000002c9947 */ /* 0x000fea0003800000 */
[----:B------:R-:W-:Y:S02]  /*8ec0*/  MOV R177, UR31 ;  /* 0x0000001f00b17c02 */ /* 0x000fe40008000f00 */
[----:B------:R-:W-:Y:S02]  /*8ed0*/  ISETP.LT.AND P2, PT, RZ, UR30, PT ;  /* 0x0000001eff007c0c */ /* 0x000fe4000bf41270 */
[----:B-1----:R-:W-:Y:S01]  /*8ee0*/  PRMT R178, R164, 0x7632, R178 ;  /* 0x00007632a4b27816 */ /* 0x002fe200000000b2 */
        /* <DEDUP_REMOVED lines=8> */
.L_x_1678:
[----:B------:R-:W-:Y:S05]  /*8f70*/  BSYNC.RECONVERGENT B0 ;  /* 0x0000000000007941 */ /* 0x000fea0003800200 */
.L_x_1677:
[----:B------:R-:W-:Y:S01]  /*8f80*/  FADD.FTZ R149, R149, R177 ;  /* 0x000000b195957221 */ /* 0x000fe20000010000 */
[----:B------:R-:W-:Y:S01]  /*8f90*/  BSSY.RECONVERGENT B0, `(.L_x_1679) ;  /* 0x000000e000007945 */ /* 0x000fe20003800200 */
[----:B------:R-:W-:-:S03]  /*8fa0*/  HFMA2 R177, -RZ, RZ, 0, 0 ;  /* 0x00000000ffb17431 */ /* 0x000fc600000001ff */
        /* <DEDUP_REMOVED lines=12> */
.L_x_1680:
[----:B------:R-:W-:Y:S05]  /*9070*/  BSYNC.RECONVERGENT B0 ;  /* 0x0000000000007941 */ /* 0x000fea0003800200 */
.L_x_1679:
[----:B------:R-:W-:-:S04]  /*9080*/  F2FP.BF16.F32.PACK_AB R177, RZ, R177 ;  /* 0x000000b1ffb1723e */ /* 0x000fc800000010ff */
[----:B-1----:R-:W-:-:S07]  /*9090*/  PRMT R168, R168, 0x5410, R177 ;  /* 0x00005410a8a87816 */ /* 0x002fce00000000b1 */
.L_x_1676:
[----:B------:R-:W-:Y:S05]  /*90a0*/  BRA.U !UP2, `(.L_x_1681) ;  /* 0x000000010a807547 */ /* 0x000fea000b800000 */
[----:B-----5:R-:W-:Y:S01]  /*90b0*/  LOP3.LUT P1, RZ, R208, 0xff0000, RZ, 0xc0, !PT ;  /* 0x00ff0000d0ff7812 */ /* 0x020fe2000782c0ff */
[----:B------:R-:W-:Y:S01]  /*90c0*/  BSSY.RECONVERGENT B0, `(.L_x_1682) ;  /* 0x000000d000007945 */ /* 0x000fe20003800200 */
[----:B------:R-:W-:-:S11]  /*90d0*/  MOV R177, RZ ;  /* 0x000000ff00b17202 */ /* 0x000fd60000000f00 */
[----:B------:R-:W-:Y:S05]  /*90e0*/  @!P1 BRA `(.L_x_1683) ;  /* 0x0000000000289947 */ /* 0x000fea0003800000 */
[----:B------:R-:W-:Y:S01]  /*90f0*/  IMAD.U32 R177, RZ, RZ, UR31 ;  /* 0x0000001fffb17e24 */ /* 0x000fe2000f8e00ff */
        /* <DEDUP_REMOVED lines=9> */
.L_x_1683:
[----:B------:R-:W-:Y:S05]  /*9190*/  BSYNC.RECONVERGENT B0 ;  /* 0x0000000000007941 */ /* 0x000fea0003800200 */
.L_x_1682:
[----:B------:R-:W-:Y:S01]  /*91a0*/  FADD.FTZ R150, R150, R177 ;  /* 0x000000b196967221 */ /* 0x000fe20000010000 */
[----:B------:R-:W-:Y:S01]  /*91b0*/  BSSY.RECONVERGENT B0, `(.L_x_1684) ;  /* 0x000000d000007945 */ /* 0x000fe20003800200 */
[----:B------:R-:W-:-:S03]  /*91c0*/  HFMA2 R177, -RZ, RZ, 0, 0 ;  /* 0x00000000ffb17431 */ /* 0x000fc600000001ff */
        /* <DEDUP_REMOVED lines=11> */
.L_x_1685:
[----:B------:R-:W-:Y:S05]  /*9280*/  BSYNC.RECONVERGENT B0 ;  /* 0x0000000000007941 */ /* 0x000fea0003800200 */
.L_x_1684:
[----:B------:R-:W-:-:S04]  /*9290*/  F2FP.BF16.F32.PACK_AB R177, RZ, R177 ;  /* 0x000000b1ffb1723e */ /* 0x000fc800000010ff */
[----:B-1----:R-:W-:-:S07]  /*92a0*/  PRMT R169, R177, 0x7610, R169 ;  /* 0x00007610b1a97816 */ /* 0x002fce00000000a9 */
.L_x_1681:
        /* <DEDUP_REMOVED lines=16> */
.L_x_1688:
[----:B------:R-:W-:Y:S05]  /*93b0*/  BSYNC.RECONVERGENT B0 ;  /* 0x0000000000007941 */ /* 0x000fea0003800200 */
.L_x_1687:
[----:B------:R-:W-:Y:S01]  /*93c0*/  BSSY.RECONVERGENT B0, `(.L_x_1689) ;  /* 0x000000f000007945 */ /* 0x000fe20003800200 */
[----:B------:R-:W-:Y:S01]  /*93d0*/  FADD.FTZ R151, R151, R177 ;  /* 0x000000b197977221 */ /* 0x000fe20000010000 */
[----:B------:R-:W-:Y:S02]  /*93e0*/  IMAD.MOV.U32 R177, RZ, RZ, RZ ;  /* 0x000000ffffb17224 */ /* 0x000fe400078e00ff */
        /* <DEDUP_REMOVED lines=12> */
.L_x_1690:
[----:B------:R-:W-:Y:S05]  /*94b0*/  BSYNC.RECONVERGENT B0 ;  /* 0x0000000000007941 */ /* 0x000fea0003800200 */
.L_x_1689:
[----:B------:R-:W-:-:S04]  /*94c0*/  F2FP.BF16.F32.PACK_AB R177, RZ, R177 ;  /* 0x000000b1ffb1723e */ /* 0x000fc800000010ff */
[----:B-1----:R-:W-:-:S07]  /*94d0*/  PRMT R169, R169, 0x5410, R177 ;  /* 0x00005410a9a97816 */ /* 0x002fce00000000b1 */
.L_x_1686:
[----:B------:R-:W-:Y:S05]  /*94e0*/  BRA.U !UP2, `(.L_x_1691) ;  /* 0x000000010a807547 */ /* 0x000fea000b800000 */
[----:B-----5:R-:W-:Y:S01]  /*94f0*/  LOP3.LUT P1, RZ, R209, 0xff, RZ, 0xc0, !PT ;  /* 0x000000ffd1ff7812 */ /* 0x020fe2000782c0ff */
[----:B------:R-:W-:Y:S01]  /*9500*/  BSSY.RECONVERGENT B0, `(.L_x_1692) ;  /* 0x000000d000007945 */ /* 0x000fe20003800200 */
[----:B------:R-:W-:-:S11]  /*9510*/  HFMA2 R177, -RZ, RZ, 0, 0 ;  /* 0x00000000ffb17431 */ /* 0x000fd600000001ff */
        /* <DEDUP_REMOVED lines=11> */
.L_x_1693:
[----:B------:R-:W-:Y:S05]  /*95d0*/  BSYNC.RECONVERGENT B0 ;  /* 0x0000000000007941 */ /* 0x000fea0003800200 */
.L_x_1692:
[----:B------:R-:W-:Y:S01]  /*95e0*/  BSSY.RECONVERGENT B0, `(.L_x_1694) ;  /* 0x000000e000007945 */ /* 0x000fe20003800200 */
[----:B------:R-:W-:Y:S01]  /*95f0*/  FADD.FTZ R144, R144, R177 ;  /* 0x000000b190907221 */ /* 0x000fe20000010000 */
[----:B------:R-:W-:Y:S02]  /*9600*/  MOV R177, RZ ;  /* 0x000000ff00b17202 */ /* 0x000fe40000000f00 */
        /* <DEDUP_REMOVED lines=11> */
.L_x_1695:
[----:B------:R-:W-:Y:S05]  /*96c0*/  BSYNC.RECONVERGENT B0 ;  /* 0x0000000000007941 */ /* 0x000fea0003800200 */
.L_x_1694:
[----:B------:R-:W-:-:S04]  /*96d0*/  F2FP.BF16.F32.PACK_AB R177, RZ, R177 ;  /* 0x000000b1ffb1723e */ /* 0x000fc800000010ff */
[----:B-1----:R-:W-:-:S07]  /*96e0*/  PRMT R170, R177, 0x7610, R170 ;  /* 0x00007610b1aa7816 */ /* 0x002fce00000000aa */
.L_x_1691:
[----:B------:R-:W-:Y:S05]  /*96f0*/  BRA.U !UP2, `(.L_x_1696) ;  /* 0x000000010a887547 */ /* 0x000fea000b800000 */
[----:B-----5:R-:W-:Y:S01]  /*9700*/  LOP3.LUT P1, RZ, R209, 0xff00, RZ, 0xc0, !PT ;  /* 0x0000ff00d1ff7812 */ /* 0x020fe2000782c0ff */
[----:B------:R-:W-:Y:S01]  /*9710*/  BSSY.RECONVERGENT B0, `(.L_x_1697) ;  /* 0x000000e000007945 */ /* 0x000fe20003800200 */
[----:B------:R-:W-:-:S11]  /*9720*/  HFMA2 R177, -RZ, RZ, 0, 0 ;  /* 0x00000000ffb17431 */ /* 0x000fd600000001ff */
        /* <DEDUP_REMOVED lines=12> */
.L_x_1698:
[----:B------:R-:W-:Y:S05]  /*97f0*/  BSYNC.RECONVERGENT B0 ;  /* 0x0000000000007941 */ /* 0x000fea0003800200 */
.L_x_1697:
[----:B------:R-:W-:Y:S01]  /*9800*/  BSSY.RECONVERGENT B0, `(.L_x_1699) ;  /* 0x000000f000007945 */ /* 0x000fe20003800200 */
[----:B------:R-:W-:Y:S01]  /*9810*/  FADD.FTZ R145, R145, R177 ;  /* 0x000000b191917221 */ /* 0x000fe20000010000 */
[----:B------:R-:W-:Y:S02]  /*9820*/  MOV R177, RZ ;  /* 0x000000ff00b17202 */ /* 0x000fe40000000f00 */
        /* <DEDUP_REMOVED lines=12> */
.L_x_1700:
[----:B------:R-:W-:Y:S05]  /*98f0*/  BSYNC.RECONVERGENT B0 ;  /* 0x0000000000007941 */ /* 0x000fea0003800200 */
.L_x_1699:
[----:B------:R-:W-:-:S04]  /*9900*/  F2FP.BF16.F32.PACK_AB R177, RZ, R177 ;  /* 0x000000b1ffb1723e */ /* 0x000fc800000010ff */
[----:B-1----:R-:W-:-:S07]  /*9910*/  PRMT R170, R170, 0x5410, R177 ;  /* 0x00005410aaaa7816 */ /* 0x002fce00000000b1 */
.L_x_1696:
[----:B------:R-:W-:Y:S05]  /*9920*/  BRA.U !UP2, `(.L_x_1701) ;  /* 0x000000010a807547 */ /* 0x000fea000b800000 */
[----:B-----5:R-:W-:Y:S01]  /*9930*/  LOP3.LUT P1, RZ, R209, 0xff0000, RZ, 0xc0, !PT ;  /* 0x00ff0000d1ff7812 */ /* 0x020fe2000782c0ff */
[----:B------:R-:W-:Y:S01]  /*9940*/  BSSY.RECONVERGENT B0, `(.L_x_1702) ;  /* 0x000000d000007945 */ /* 0x000fe20003800200 */
[----:B------:R-:W-:-:S11]  /*9950*/  HFMA2 R177, -RZ, RZ, 0, 0 ;  /* 0x00000000ffb17431 */ /* 0x000fd600000001ff */
        /* <DEDUP_REMOVED lines=11> */
.L_x_1703:
[----:B------:R-:W-:Y:S05]  /*9a10*/  BSYNC.RECONVERGENT B0 ;  /* 0x0000000000007941 */ /* 0x000fea0003800200 */
.L_x_1702:
[----:B------:R-:W-:Y:S01]  /*9a20*/  BSSY.RECONVERGENT B0, `(.L_x_1704) ;  /* 0x000000e000007945 */ /* 0x000fe20003800200 */
[----:B------:R-:W-:Y:S01]  /*9a30*/  FADD.FTZ R146, R146, R177 ;  /* 0x000000b192927221 */ /* 0x000fe20000010000 */
[----:B------:R-:W-:Y:S02]  /*9a40*/  MOV R177, RZ ;  /* 0x000000ff00b17202 */ /* 0x000fe40000000f00 */
        /* <DEDUP_REMOVED lines=11> */
.L_x_1705:
[----:B------:R-:W-:Y:S05]  /*9b00*/  BSYNC.RECONVERGENT B0 ;  /* 0x0000000000007941 */ /* 0x000fea0003800200 */
.L_x_1704:
[----:B------:R-:W-:-:S04]  /*9b10*/  F2FP.BF16.F32.PACK_AB R177, RZ, R177 ;  /* 0x000000b1ffb1723e */ /* 0x000fc800000010ff */
[----:B-1----:R-:W-:-:S07]  /*9b20*/  PRMT R171, R177, 0x7610, R171 ;  /* 0x00007610b1ab7816 */ /* 0x002fce00000000ab */
.L_x_1701:
[----:B------:R-:W-:Y:S05]  /*9b30*/  BRA.U !UP2, `(.L_x_1655) ;  /* 0x000000010a8c7547 */ /* 0x000fea000b800000 */
[----:B-----5:R-:W-:Y:S01]  /*9b40*/  ISETP.GE.U32.AND P1, PT, R208, RZ, PT ;  /* 0x000000ffd000720c */ /* 0x020fe20003f26070 */
[----:B------:R-:W-:Y:S01]  /*9b50*/  BSSY.RECONVERGENT B0, `(.L_x_1706) ;  /* 0x000000f000007945 */ /* 0x000fe20003800200 */
[----:B------:R-:W-:Y:S02]  /*9b60*/  HFMA2 R177, -RZ, RZ, 0, 0 ;  /* 0x00000000ffb17431 */ /* 0x000fe400000001ff */
[----:B------:R-:W-:-:S13]  /*9b70*/  ISETP.GE.U32.AND.EX P1, PT, R209, 0x1000000, PT, P1 ;  /* 0x01000000d100780c */ /* 0x000fda0003f26110 */
        /* <DEDUP_REMOVED lines=12> */
.L_x_1707:
[----:B------:R-:W-:Y:S05]  /*9c40*/  BSYNC.RECONVERGENT B0 ;  /* 0x0000000000007941 */ /* 0x000fea0003800200 */
.L_x_1706:
        /* <DEDUP_REMOVED lines=15> */
.L_x_1709:
[----:B------:R-:W-:Y:S05]  /*9d40*/  BSYNC.RECONVERGENT B0 ;  /* 0x0000000000007941 */ /* 0x000fea0003800200 */
.L_x_1708:
[----:B------:R-:W-:-:S04]  /*9d50*/  F2FP.BF16.F32.PACK_AB R177, RZ, R177 ;  /* 0x000000b1ffb1723e */ /* 0x000fc800000010ff */
[----:B-1----:R-:W-:-:S07]  /*9d60*/  PRMT R171, R171, 0x5410, R177 ;  /* 0x00005410abab7816 */ /* 0x002fce00000000b1 */
.L_x_1655:
[----:B-1----:R-:W1:Y:S01]  /*9d70*/  @P0 LDC.64 R178, c[0x0][0x478] ;  /* 0x00011e00ffb20b82 */ /* 0x002e620000000a00 */
[----:B------:R-:W-:Y:S01]  /*9d80*/  PLOP3.LUT P1, PT, PT, PT, UP2, 0x80, 0x8 ;  /* 0x000000000008781c */ /* 0x000fe20003f2f028 */
[----:B------:R-:W2:Y:S01]  /*9d90*/  @UP2 LDCU.64 UR10, c[0x0][0x468] ;  /* 0x00008d00ff0a27ac */ /* 0x000ea20008000a00 */
[----:B------:R-:W-:-:S05]  /*9da0*/  @P0 IADD3 R177, PT, PT, R252, 0x80, RZ ;  /* 0x00000080fcb10810 */ /* 0x000fca0007ffe0ff */
[----:B-1----:R-:W-:-:S05]  /*9db0*/  @P0 IMAD.WIDE.U32 R178, R177, 0x10, R178 ;  /* 0x00000010b1b20825 */ /* 0x002fca00078e00b2 */
[----:B------:R1:W-:Y:S02]  /*9dc0*/  @P0 STG.E.128 desc[UR20][R178.64], R172 ;  /* 0x000000acb2000986 */ /* 0x0003e4000c101d14 */
[----:B-1----:R-:W-:Y:S02]  /*9dd0*/  MOV R179, 0x10 ;  /* 0x0000001000b37802 */ /* 0x002fe40000000f00 */
[----:B------:R-:W-:-:S05]  /*9de0*/  @P1 IADD3 R178, PT, PT, R176, 0x80, RZ ;  /* 0x00000080b0b21810 */ /* 0x000fca0007ffe0ff */
[----:B--2---:R-:W-:-:S05]  /*9df0*/  @P1 IMAD.WIDE.U32 R178, R178, R179, UR10 ;  /* 0x0000000ab2b21e25 */ /* 0x004fca000f8e00b3 */
[----:B------:R1:W-:Y:S01]  /*9e00*/  @P1 STG.E.128 desc[UR20][R178.64], R168 ;  /* 0x000000a8b2001986 */ /* 0x0003e2000c101d14 */
[----:B------:R-:W-:Y:S05]  /*9e10*/  BRA.U !UP2, `(.L_x_1710) ;  /* 0x000000010a107547 */ /* 0x000fea000b800000 */
[----:B-----5:R-:W2:Y:S01]  /*9e20*/  LDC.64 R166, c[0x0][0x390] ;  /* 0x0000e400ffa67b82 */ /* 0x020ea20000000a00 */
[----:B------:R-:W-:-:S05]  /*9e30*/  IADD3 R164, PT, PT, R176, 0x100, RZ ;  /* 0x00000100b0a47810 */ /* 0x000fca0007ffe0ff */
[----:B--2---:R-:W-:-:S06]  /*9e40*/  IMAD.WIDE.U32 R164, R164, 0x10, R166 ;  /* 0x00000010a4a47825 */ /* 0x004fcc00078e00a6 */
[----:B------:R-:W5:Y:S02]  /*9e50*/  LDG.E.128 R164, desc[UR20][R164.64] ;  /* 0x00000014a4a47981 */ /* 0x000f64000c1e1d00 */
.L_x_1710:
[----:B------:R-:W-:Y:S05]  /*9e60*/  BRA.U !UP0, `(.L_x_1711) ;  /* 0x00000015080c7547 */ /* 0x000fea000b800000 */
[----:B------:R-:W-:Y:S05]  /*9e70*/  @!P0 BRA `(.L_x_1712) ;  /* 0x00000008008c8947 */ /* 0x000fea0003800000 */
[----:B------:R-:W-:Y:S01]  /*9e80*/  ISETP.LT.AND P1, PT, RZ, UR30, PT ;  /* 0x0000001eff007c0c */ /* 0x000fe2000bf21270 */
[----:B------:R-:W-:Y:S01]  /*9e90*/  IMAD.U32 R173, RZ, RZ, UR31 ;  /* 0x0000001fffad7e24 */ /* 0x000fe2000f8e00ff */
[----:B------:R-:W-:Y:S02]  /*9ea0*/  MOV R174, UR31 ;  /* 0x0000001f00ae7c02 */ /* 0x000fe40008000f00 */
[C---:B-----5:R-:W-:Y:S02]  /*9eb0*/  PRMT R172, R28.reuse, 0x7632, R172 ;  /* 0x000076321cac7816 */ /* 0x060fe400000000ac */
[----:B------:R-:W-:Y:S02]  /*9ec0*/  SHF.L.U32 R177, R28, 0x10, RZ ;  /* 0x000000101cb17819 */ /* 0x000fe400000006ff */
        /* <DEDUP_REMOVED lines=19> */
[----:B-1----:R-:W-:-:S07]  /*a000*/  PRMT R168, R174, 0x7610, R168 ;  /* 0x00007610aea87816 */ /* 0x002fce00000000a8 */
.L_x_1713:
[----:B------:R-:W-:Y:S05]  /*a010*/  BRA.U !UP2, `(.L_x_1714) ;  /* 0x000000010a387547 */ /* 0x000fea000b800000 */
[----:B------:R-:W-:Y:S01]  /*a020*/  LOP3.LUT P2, RZ, R210, 0xff00, RZ, 0xc0, !PT ;  /* 0x0000ff00d2ff7812 */ /* 0x000fe2000784c0ff */
[----:B------:R-:W-:Y:S01]  /*a030*/  FMUL.FTZ R173, R172, UR23 ;  /* 0x00000017acad7c20 */ /* 0x000fe20008410000 */
[----:B------:R-:W-:Y:S01]  /*a040*/  IMAD.MOV.U32 R175, RZ, RZ, RZ ;  /* 0x000000ffffaf7224 */ /* 0x000fe200078e00ff */
[----:B-1----:R-:W-:Y:S02]  /*a050*/  PRMT R178, R72, 0x7632, R178 ;  /* 0x0000763248b27816 */ /* 0x002fe400000000b2 */
[----:B------:R-:W-:-:S08]  /*a060*/  FMUL.FTZ R173, R173, UR22 ;  /* 0x00000016adad7c20 */ /* 0x000fd00008410000 */
        /* <DEDUP_REMOVED lines=9> */
.L_x_1714:
        /* <DEDUP_REMOVED lines=10> */
[----:B-1----:R-:W-:-:S05]  /*a1a0*/  @P2 SHF.L.U32 R178, R165, 0x10, RZ ;  /* 0x00000010a5b22819 */ /* 0x002fca00000006ff */
[----:B------:R-:W-:Y:S01]  /*a1b0*/  @P2 FMUL.FTZ R175, R178, R174 ;  /* 0x000000aeb2af2220 */ /* 0x000fe20000410000 */
[----:B------:R-:W-:-:S03]  /*a1c0*/  @P2 IMAD.U32 R178, R73, 0x10000, RZ ;  /* 0x0001000049b22824 */ /* 0x000fc600078e00ff */
[----:B------:R-:W-:Y:S01]  /*a1d0*/  FADD.FTZ R142, R142, R175 ;  /* 0x000000af8e8e7221 */ /* 0x000fe20000010000 */
[----:B------:R-:W-:Y:S01]  /*a1e0*/  MOV R175, RZ ;  /* 0x000000ff00af7202 */ /* 0x000fe20000000f00 */
[----:B------:R-:W-:-:S05]  /*a1f0*/  @P2 FMUL.FTZ R175, R174, R178 ;  /* 0x000000b2aeaf2220 */ /* 0x000fca0000410000 */
[----:B------:R-:W-:-:S04]  /*a200*/  F2FP.BF16.F32.PACK_AB R175, RZ, R175 ;  /* 0x000000afffaf723e */ /* 0x000fc800000010ff */
[----:B------:R-:W-:-:S07]  /*a210*/  PRMT R169, R175, 0x7610, R169 ;  /* 0x00007610afa97816 */ /* 0x000fce00000000a9 */
.L_x_1715:
        /* <DEDUP_REMOVED lines=9> */
[----:B------:R-:W-:Y:S01]  /*a2b0*/  HFMA2 R179, -RZ, RZ, 0, 0 ;  /* 0x00000000ffb37431 */ /* 0x000fe200000001ff */
[----:B------:R-:W-:Y:S02]  /*a2c0*/  PRMT R206, R73, 0x7632, R206 ;  /* 0x0000763249ce7816 */ /* 0x000fe400000000ce */
        /* <DEDUP_REMOVED lines=10> */
.L_x_1716:
        /* <DEDUP_REMOVED lines=18> */
.L_x_1717:
        /* <DEDUP_REMOVED lines=9> */
[----:B------:R-:W-:Y:S01]  /*a520*/  IMAD.MOV.U32 R207, RZ, RZ, RZ ;  /* 0x000000ffffcf7224 */ /* 0x000fe200078e00ff */
[----:B------:R-:W-:Y:S02]  /*a530*/  PRMT R208, R74, 0x7632, R208 ;  /* 0x000076324ad07816 */ /* 0x000fe400000000d0 */
        /* <DEDUP_REMOVED lines=10> */
.L_x_1718:
        /* <DEDUP_REMOVED lines=27> */
.L_x_1719:
        /* <DEDUP_REMOVED lines=16> */
[----:B------:R-:W-:Y:S01]  /*a890*/  PRMT R171, R171, 0x5410, R178 ;  /* 0x00005410abab7816 */ /* 0x000fe200000000b2 */
[----:B------:R-:W-:Y:S06]  /*a8a0*/  BRA `(.L_x_1720) ;  /* 0x0000002400c07947 */ /* 0x000fec0003800000 */
.L_x_1712:
[----:B------:R-:W-:Y:S01]  /*a8b0*/  ISETP.LT.AND P2, PT, RZ, UR30, PT ;  /* 0x0000001eff007c0c */ /* 0x000fe2000bf41270 */
[----:B------:R-:W-:-:S12]  /*a8c0*/  BRA.U !UP2, `(.L_x_1721) ;  /* 0x000000010a447547 */ /* 0x000fd8000b800000 */
[----:B------:R-:W-:Y:S01]  /*a8d0*/  MOV R177, UR31 ;  /* 0x0000001f00b17c02 */ /* 0x000fe20008000f00 */
[----:B-1---5:R-:W-:Y:S01]  /*a8e0*/  IMAD.U32 R178, R28, 0x10000, RZ ;  /* 0x000100001cb27824 */ /* 0x022fe200078e00ff */
        /* <DEDUP_REMOVED lines=15> */
.L_x_1721:
[----:B------:R-:W-:Y:S05]  /*a9e0*/  BRA.U !UP2, `(.L_x_1722) ;  /* 0x000000010a507547 */ /* 0x000fea000b800000 */
[----:B------:R-:W-:Y:S01]  /*a9f0*/  MOV R177, UR31 ;  /* 0x0000001f00b17c02 */ /* 0x000fe20008000f00 */
[----:B-1----:R-:W-:Y:S01]  /*aa00*/  IMAD.MOV.U32 R179, RZ, RZ, RZ ;  /* 0x000000ffffb37224 */ /* 0x002fe200078e00ff */
        /* <DEDUP_REMOVED lines=18> */
.L_x_1722:
[----:B------:R-:W-:Y:S05]  /*ab30*/  BRA.U !UP2, `(.L_x_1723) ;  /* 0x000000010a447547 */ /* 0x000fea000b800000 */
[----:B------:R-:W-:Y:S02]  /*ab40*/  MOV R177, UR31 ;  /* 0x0000001f00b17c02 */ /* 0x000fe40008000f00 */
[----:B-----5:R-:W-:Y:S02]  /*ab50*/  LOP3.LUT P1, RZ, R210, 0xff0000, RZ, 0xc0, !PT ;  /* 0x00ff0000d2ff7812 */ /* 0x020fe4000782c0ff */
[----:B-1----:R-:W-:Y:S01]  /*ab60*/  SHF.L.U32 R178, R29, 0x10, RZ ;  /* 0x000000101db27819 */ /* 0x002fe200000006ff */
        /* <DEDUP_REMOVED lines=14> */
.L_x_1723:
[----:B------:R-:W-:Y:S05]  /*ac50*/  BRA.U !UP2, `(.L_x_1724) ;  /* 0x000000010a507547 */ /* 0x000fea000b800000 */
[----:B------:R-:W-:Y:S01]  /*ac60*/  MOV R177, UR31 ;  /* 0x0000001f00b17c02 */ /* 0x000fe20008000f00 */
[----:B-1----:R-:W-:Y:S01]  /*ac70*/  HFMA2 R179, -RZ, RZ, 0, 0 ;  /* 0x00000000ffb37431 */ /* 0x002fe200000001ff */
        /* <DEDUP_REMOVED lines=18> */
.L_x_1724:
[----:B------:R-:W-:Y:S05]  /*ada0*/  BRA.U !UP2, `(.L_x_1725) ;  /* 0x000000010a447547 */ /* 0x000fea000b800000 */
        /* <DEDUP_REMOVED lines=17> */
.L_x_1725:
        /* <DEDUP_REMOVED lines=21> */
.L_x_1726:
        /* <DEDUP_REMOVED lines=18> */
.L_x_1727:
[----:B------:R-:W-:Y:S05]  /*b130*/  BRA.U !UP2, `(.L_x_1720) ;  /* 0x0000001d0a9c7547 */ /* 0x000fea000b800000 */
[----:B------:R-:W-:Y:S02]  /*b140*/  MOV R177, UR31 ;  /* 0x0000001f00b17c02 */ /* 0x000fe40008000f00 */
[----:B-----5:R-:W-:Y:S02]  /*b150*/  ISETP.GE.U32.AND P1, PT, R210, RZ, PT ;  /* 0x000000ffd200720c */ /* 0x020fe40003f26070 */
[----:B-1----:R-:W-:Y:S01]  /*b160*/  PRMT R178, R31, 0x7632, R178 ;  /* 0x000076321fb27816 */ /* 0x002fe200000000b2 */
[----:B------:R-:W-:Y:S01]  /*b170*/  @P2 FFMA.FTZ R177, R17, R177, UR32 ;  /* 0x0000002011b12e23 */ /* 0x000fe200080100b1 */
[----:B------:R-:W-:Y:S02]  /*b180*/  ISETP.GE.U32.AND.EX P1, PT, R211, 0x1000000, PT, P1 ;  /* 0x01000000d300780c */ /* 0x000fe40003f26110 */
[----:B------:R-:W-:Y:S01]  /*b190*/  SHF.L.U32 R178, R178, 0x10, RZ ;  /* 0x00000010b2b27819 */ /* 0x000fe200000006ff */
[----:B------:R-:W-:Y:S01]  /*b1a0*/  @P2 FADD.FTZ R177, R16, -R177 ;  /* 0x800000b110b12221 */ /* 0x000fe20000010000 */
[----:B------:R-:W-:-:S02]  /*b1b0*/  MOV R179, RZ ;  /* 0x000000ff00b37202 */ /* 0x000fc40000000f00 */
[----:B------:R-:W-:Y:S01]  /*b1c0*/  PRMT R206, R75, 0x7632, R206 ;  /* 0x000076324bce7816 */ /* 0x000fe200000000ce */
[----:B------:R-:W-:-:S04]  /*b1d0*/  @P2 FFMA.FTZ R178, R177, UR29, R178 ;  /* 0x0000001db1b22c23 */ /* 0x000fc800080100b2 */
[----:B------:R-:W-:Y:S02]  /*b1e0*/  FMUL.FTZ R177, R178, UR23 ;  /* 0x00000017b2b17c20 */ /* 0x000fe40008410000 */
[----:B------:R-:W-:Y:S02]  /*b1f0*/  @P1 PRMT R178, R167, 0x7632, R178 ;  /* 0x00007632a7b21816 */ /* 0x000fe400000000b2 */
[----:B------:R-:W-:Y:S02]  /*b200*/  FMUL.FTZ R177, R177, UR22 ;  /* 0x00000016b1b17c20 */ /* 0x000fe40008410000 */
        /* <DEDUP_REMOVED lines=9> */
.L_x_1711:
        /* <DEDUP_REMOVED lines=13> */
[----:B------:R-:W-:-:S03]  /*b370*/  IMAD.MOV.U32 R173, RZ, RZ, RZ ;  /* 0x000000ffffad7224 */ /* 0x000fc600078e00ff */
        /* <DEDUP_REMOVED lines=10> */
.L_x_1729:
[----:B------:R-:W-:-:S05]  /*b420*/  MOV R172, UR31 ;  /* 0x0000001f00ac7c02 */ /* 0x000fca0008000f00 */
        /* <DEDUP_REMOVED lines=16> */
[----:B------:R-:W-:Y:S02]  /*b530*/  @P2 IMAD.U32 R174, R175, 0x10000, RZ ;  /* 0x00010000afae2824 */ /* 0x000fe400078e00ff */
[----:B-1----:R-:W-:-:S04]  /*b540*/  @P2 FMUL.FTZ R173, R173, R178 ;  /* 0x000000b2adad2220 */ /* 0x002fc80000410000 */
[----:B------:R-:W-:Y:S01]  /*b550*/  @P2 FMUL.FTZ R172, R173, R172 ;  /* 0x000000acadac2220 */ /* 0x000fe20000410000 */
[----:B------:R-:W-:-:S03]  /*b560*/  MOV R173, RZ ;  /* 0x000000ff00ad7202 */ /* 0x000fc60000000f00 */
[----:B------:R-:W-:-:S05]  /*b570*/  @P2 FMUL.FTZ R173, R174, R172 ;  /* 0x000000acaead2220 */ /* 0x000fca0000410000 */
[----:B------:R-:W-:-:S04]  /*b580*/  F2FP.BF16.F32.PACK_AB R173, RZ, R173 ;  /* 0x000000adffad723e */ /* 0x000fc800000010ff */
[----:B------:R-:W-:-:S07]  /*b590*/  PRMT R168, R168, 0x5410, R173 ;  /* 0x00005410a8a87816 */ /* 0x000fce00000000ad */
.L_x_1730:
        /* <DEDUP_REMOVED lines=22> */
.L_x_1731:
[----:B------:R-:W-:-:S05]  /*b700*/  MOV R172, UR31 ;  /* 0x0000001f00ac7c02 */ /* 0x000fca0008000f00 */
[----:B------:R-:W-:-:S04]  /*b710*/  FFMA.FTZ R172, R197, R172, UR32 ;  /* 0x00000020c5ac7e23 */ /* 0x000fc800080100ac */
[----:B------:R-:W-:-:S04]  /*b720*/  FADD.FTZ R172, R196, -R172 ;  /* 0x800000acc4ac7221 */ /* 0x000fc80000010000 */
[----:B------:R-:W-:-:S05]  /*b730*/  FMUL.FTZ R172, R172, UR29 ;  /* 0x0000001dacac7c20 */ /* 0x000fca0008410000 */
[----:B------:R-:W-:Y:S01]  /*b740*/  FSEL R175, R172, RZ, P1 ;  /* 0x000000ffacaf7208 */ /* 0x000fe20000800000 */
[----:B------:R-:W-:Y:S06]  /*b750*/  BRA.U !UP2, `(.L_x_1732) ;  /* 0x000000010a487547 */ /* 0x000fec000b800000 */
[----:B-----5:R-:W-:Y:S01]  /*b760*/  LOP3.LUT P2, RZ, R210, 0xff000000, RZ, 0xc0, !PT ;  /* 0xff000000d2ff7812 */ /* 0x020fe2000784c0ff */
[----:B------:R-:W-:Y:S01]  /*b770*/  IMAD.MOV.U32 R174, RZ, RZ, RZ ;  /* 0x000000ffffae7224 */ /* 0x000fe200078e00ff */
        /* <DEDUP_REMOVED lines=12> */
[----:B------:R-:W-:-:S03]  /*b840*/  HFMA2 R173, -RZ, RZ, 0, 0 ;  /* 0x00000000ffad7431 */ /* 0x000fc600000001ff */
[----:B------:R-:W-:-:S05]  /*b850*/  @P2 FMUL.FTZ R173, R174, R172 ;  /* 0x000000acaead2220 */ /* 0x000fca0000410000 */
[----:B------:R-:W-:-:S04]  /*b860*/  F2FP.BF16.F32.PACK_AB R173, RZ, R173 ;  /* 0x000000adffad723e */ /* 0x000fc800000010ff */
[----:B------:R-:W-:-:S07]  /*b870*/  PRMT R169, R169, 0x5410, R173 ;  /* 0x00005410a9a97816 */ /* 0x000fce00000000ad */
.L_x_1732:
        /* <DEDUP_REMOVED lines=22> */
.L_x_1733:
[----:B------:R-:W-:-:S04]  /*b9e0*/  IMAD.U32 R172, RZ, RZ, UR31 ;  /* 0x0000001fffac7e24 */ /* 0x000fc8000f8e00ff */
        /* <DEDUP_REMOVED lines=23> */
.L_x_1734:
        /* <DEDUP_REMOVED lines=15> */
[----:B------:R-:W1:Y:S01]  /*bc50*/  @P1 LDC.64 R178, c[0x0][0x408] ;  /* 0x00010200ffb21b82 */ /* 0x000e620000000a00 */
[----:B------:R-:W-:Y:S02]  /*bc60*/  @P1 IMAD.U32 R206, R167, 0x10000, RZ ;  /* 0x00010000a7ce1824 */ /* 0x000fe400078e00ff */
        /* <DEDUP_REMOVED lines=13> */
.L_x_1735:
[----:B------:R-:W-:Y:S01]  /*bd40*/  F2FP.BF16.F32.PACK_AB R175, R177, R175 ;  /* 0x000000afb1af723e */ /* 0x000fe200000010ff */
[----:B------:R-:W-:Y:S06]  /*bd50*/  BRA.U !UP2, `(.L_x_1720) ;  /* 0x000000110a947547 */ /* 0x000fec000b800000 */
[----:B------:R-:W-:Y:S02]  /*bd60*/  ISETP.GE.U32.AND P1, PT, R210, RZ, PT ;  /* 0x000000ffd200720c */ /* 0x000fe40003f26070 */
[----:B------:R-:W-:Y:S02]  /*bd70*/  MOV R206, RZ ;  /* 0x000000ff00ce7202 */ /* 0x000fe40000000f00 */
[----:B------:R-:W-:Y:S02]  /*bd80*/  ISETP.GE.U32.AND.EX P1, PT, R211, 0x1000000, PT, P1 ;  /* 0x01000000d300780c */ /* 0x000fe40003f26110 */
        /* <DEDUP_REMOVED lines=17> */
.L_x_1728:
        /* <DEDUP_REMOVED lines=15> */
.L_x_1738:
[----:B------:R-:W-:Y:S05]  /*bf90*/  BSYNC.RECONVERGENT B0 ;  /* 0x0000000000007941 */ /* 0x000fea0003800200 */
.L_x_1737:
        /* <DEDUP_REMOVED lines=14> */
.L_x_1740:
[----:B------:R-:W-:Y:S05]  /*c080*/  BSYNC.RECONVERGENT B0 ;  /* 0x0000000000007941 */ /* 0x000fea0003800200 */
.L_x_1739:
[----:B------:R-:W-:-:S04]  /*c090*/  F2FP.BF16.F32.PACK_AB R177, RZ, R177 ;  /* 0x000000b1ffb1723e */ /* 0x000fc800000010ff */
[----:B-1----:R-:W-:-:S07]  /*c0a0*/  PRMT R168, R177, 0x7610, R168 ;  /* 0x00007610b1a87816 */ /* 0x002fce00000000a8 */
.L_x_1736:
        /* <DEDUP_REMOVED lines=16> */
.L_x_1743:
[----:B------:R-:W-:Y:S05]  /*c1b0*/  BSYNC.RECONVERGENT B0 ;  /* 0x0000000000007941 */ /* 0x000fea0003800200 */
.L_x_1742:
        /* <DEDUP_REMOVED lines=15> */
.L_x_1745:
[----:B------:R-:W-:Y:S05]  /*c2b0*/  BSYNC.RECONVERGENT B0 ;  /* 0x0000000000007941 */ /* 0x000fea0003800200 */
.L_x_1744:
[----:B------:R-:W-:-:S04]  /*c2c0*/  F2FP.BF16.F32.PACK_AB R177, RZ, R177 ;  /* 0x000000b1ffb1723e */ /* 0x000fc800000010ff */
[----:B-1----:R-:W-:-:S07]  /*c2d0*/  PRMT R168, R168, 0x5410, R177 ;  /* 0x00005410a8a87816 */ /* 0x002fce00000000b1 */
.L_x_1741:
        /* <DEDUP_REMOVED lines=15> */
.L_x_1748:
[----:B------:R-:W-:Y:S05]  /*c3d0*/  BSYNC.RECONVERGENT B0 ;  /* 0x0000000000007941 */ /* 0x000fea0003800200 */
.L_x_1747:
        /* <DEDUP_REMOVED lines=14> */
.L_x_1750:
[----:B------:R-:W-:Y:S05]  /*c4c0*/  BSYNC.RECONVERGENT B0 ;  /* 0x0000000000007941 */ /* 0x000fea0003800200 */
.L_x_1749:
[----:B------:R-:W-:-:S04]  /*c4d0*/  F2FP.BF16.F32.PACK_AB R177, RZ, R177 ;  /* 0x000000b1ffb1723e */ /* 0x000fc800000010ff */
[----:B-1----:R-:W-:-:S07]  /*c4e0*/  PRMT R169, R177, 0x7610, R169 ;  /* 0x00007610b1a97816 */ /* 0x002fce00000000a9 */
.L_x_1746:
        /* <DEDUP_REMOVED lines=16> */
.L_x_1753:
[----:B------:R-:W-:Y:S05]  /*c5f0*/  BSYNC.RECONVERGENT B0 ;  /* 0x0000000000007941 */ /* 0x000fea0003800200 */
.L_x_1752:
        /* <DEDUP_REMOVED lines=15> */
.L_x_1755:
[----:B------:R-:W-:Y:S05]  /*c6f0*/  BSYNC.RECONVERGENT B0 ;  /* 0x0000000000007941 */ /* 0x000fea0003800200 */
.L_x_1754:
[----:B------:R-:W-:-:S04]  /*c700*/  F2FP.BF16.F32.PACK_AB R177, RZ, R177 ;  /* 0x000000b1ffb1723e */ /* 0x000fc800000010ff */
[----:B-1----:R-:W-:-:S07]  /*c710*/  PRMT R169, R169, 0x5410, R177 ;  /* 0x00005410a9a97816 */ /* 0x002fce00000000b1 */
.L_x_1751:
        /* <DEDUP_REMOVED lines=15> */
.L_x_1758:
[----:B------:R-:W-:Y:S05]  /*c810*/  BSYNC.RECONVERGENT B0 ;  /* 0x0000000000007941 */ /* 0x000fea0003800200 */
.L_x_1757:
        /* <DEDUP_REMOVED lines=14> */
.L_x_1760:
[----:B------:R-:W-:Y:S05]  /*c900*/  BSYNC.RECONVERGENT B0 ;  /* 0x0000000000007941 */ /* 0x000fea0003800200 */
.L_x_1759:
[----:B------:R-:W-:-:S04]  /*c910*/  F2FP.BF16.F32.PACK_AB R177, RZ, R177 ;  /* 0x000000b1ffb1723e */ /* 0x000fc800000010ff */
[----:B-1----:R-:W-:-:S07]  /*c920*/  PRMT R170, R177, 0x7610, R170 ;  /* 0x00007610b1aa7816 */ /* 0x002fce00000000aa */
.L_x_1756:
        /* <DEDUP_REMOVED lines=16> */
.L_x_1763:
[----:B------:R-:W-:Y:S05]  /*ca30*/  BSYNC.RECONVERGENT B0 ;  /* 0x0000000000007941 */ /* 0x000fea0003800200 */
.L_x_1762:
        /* <DEDUP_REMOVED lines=15> */
.L_x_1765:
[----:B------:R-:W-:Y:S05]  /*cb30*/  BSYNC.RECONVERGENT B0 ;  /* 0x0000000000007941 */ /* 0x000fea0003800200 */
.L_x_1764:
[----:B------:R-:W-:-:S04]  /*cb40*/  F2FP.BF16.F32.PACK_AB R177, RZ, R177 ;  /* 0x000000b1ffb1723e */ /* 0x000fc800000010ff */
[----:B-1----:R-:W-:-:S07]  /*cb50*/  PRMT R170, R170, 0x5410, R177 ;  /* 0x00005410aaaa7816 */ /* 0x002fce00000000b1 */
.L_x_1761:
        /* <DEDUP_REMOVED lines=15> */
.L_x_1768:
[----:B------:R-:W-:Y:S05]  /*cc50*/  BSYNC.RECONVERGENT B0 ;  /* 0x0000000000007941 */ /* 0x000fea0003800200 */
.L_x_1767:
        /* <DEDUP_REMOVED lines=14> */
.L_x_1770:
[----:B------:R-:W-:Y:S05]  /*cd40*/  BSYNC.RECONVERGENT B0 ;  /* 0x0000000000007941 */ /* 0x000fea0003800200 */
.L_x_1769:
[----:B------:R-:W-:-:S04]  /*cd50*/  F2FP.BF16.F32.PACK_AB R177, RZ, R177 ;  /* 0x000000b1ffb1723e */ /* 0x000fc800000010ff */
[----:B-1----:R-:W-:-:S07]  /*cd60*/  PRMT R171, R177, 0x7610, R171 ;  /* 0x00007610b1ab7816 */ /* 0x002fce00000000ab */
.L_x_1766:
[----:B------:R-:W-:Y:S05]  /*cd70*/  BRA.U !UP2, `(.L_x_1720) ;  /* 0x000000010a8c7547 */ /* 0x000fea000b800000 */
[----:B-----5:R-:W-:Y:S01]  /*cd80*/  ISETP.GE.U32.AND P1, PT, R210, RZ, PT ;  /* 0x000000ffd200720c */ /* 0x020fe20003f26070 */
[----:B------:R-:W-:Y:S01]  /*cd90*/  BSSY.RECONVERGENT B0, `(.L_x_1771) ;  /* 0x000000f000007945 */ /* 0x000fe20003800200 */
[----:B------:R-:W-:Y:S02]  /*cda0*/  MOV R177, RZ ;  /* 0x000000ff00b17202 */ /* 0x000fe40000000f00 */
        /* <DEDUP_REMOVED lines=13> */
.L_x_1772:
[----:B------:R-:W-:Y:S05]  /*ce80*/  BSYNC.RECONVERGENT B0 ;  /* 0x0000000000007941 */ /* 0x000fea0003800200 */
.L_x_1771:
        /* <DEDUP_REMOVED lines=15> */
.L_x_1774:
[----:B------:R-:W-:Y:S05]  /*cf80*/  BSYNC.RECONVERGENT B0 ;  /* 0x0000000000007941 */ /* 0x000fea0003800200 */
.L_x_1773:
[----:B------:R-:W-:-:S04]  /*cf90*/  F2FP.BF16.F32.PACK_AB R177, RZ, R177 ;  /* 0x000000b1ffb1723e */ /* 0x000fc800000010ff */
[----:B-1----:R-:W-:-:S07]  /*cfa0*/  PRMT R171, R171, 0x5410, R177 ;  /* 0x00005410abab7816 */ /* 0x002fce00000000b1 */
.L_x_1720:
[----:B-1----:R-:W1:Y:S01]  /*cfb0*/  @P0 LDC.64 R178, c[0x0][0x478] ;  /* 0x00011e00ffb20b82 */ /* 0x002e620000000a00 */
[----:B------:R-:W-:Y:S01]  /*cfc0*/  PLOP3.LUT P1, PT, PT, PT, UP2, 0x80, 0x8 ;  /* 0x000000000008781c */ /* 0x000fe20003f2f028 */
[----:B------:R-:W2:Y:S01]  /*cfd0*/  @UP2 LDCU.64 UR10, c[0x0][0x468] ;  /* 0x00008d00ff0a27ac */ /* 0x000ea20008000a00 */
[----:B------:R-:W-:-:S05]  /*cfe0*/  @P0 IADD3 R177, PT, PT, R252, 0x100, RZ ;  /* 0x00000100fcb10810 */ /* 0x000fca0007ffe0ff */
[----:B-1----:R-:W-:-:S05]  /*cff0*/  @P0 IMAD.WIDE.U32 R178, R177, 0x10, R178 ;  /* 0x00000010b1b20825 */ /* 0x002fca00078e00b2 */
[----:B------:R1:W-:Y:S02]  /*d000*/  @P0 STG.E.128 desc[UR20][R178.64], R172 ;  /* 0x000000acb2000986 */ /* 0x0003e4000c101d14 */
[----:B-1----:R-:W-:Y:S01]  /*d010*/  @P1 IADD3 R178, PT, PT, R176, 0x100, RZ ;  /* 0x00000100b0b21810 */ /* 0x002fe20007ffe0ff */
[----:B------:R-:W-:-:S04]  /*d020*/  IMAD.MOV.U32 R179, RZ, RZ, 0x10 ;  /* 0x00000010ffb37424 */ /* 0x000fc800078e00ff */
[----:B--2---:R-:W-:-:S05]  /*d030*/  @P1 IMAD.WIDE.U32 R178, R178, R179, UR10 ;  /* 0x0000000ab2b21e25 */ /* 0x004fca000f8e00b3 */
[----:B------:R1:W-:Y:S01]  /*d040*/  @P1 STG.E.128 desc[UR20][R178.64], R168 ;  /* 0x000000a8b2001986 */ /* 0x0003e2000c101d14 */
[----:B------:R-:W-:Y:S05]  /*d050*/  BRA.U !UP2, `(.L_x_1775) ;  /* 0x000000010a107547 */ /* 0x000fea000b800000 */
[----:B-----5:R-:W2:Y:S01]  /*d060*/  LDC.64 R166, c[0x0][0x390] ;  /* 0x0000e400ffa67b82 */ /* 0x020ea20000000a00 */
[----:B------:R-:W-:-:S05]  /*d070*/  IADD3 R164, PT, PT, R176, 0x180, RZ ;  /* 0x00000180b0a47810 */ /* 0x000fca0007ffe0ff */
[----:B--2---:R-:W-:-:S06]  /*d080*/  IMAD.WIDE.U32 R164, R164, 0x10, R166 ;  /* 0x00000010a4a47825 */ /* 0x004fcc00078e00a6 */
[----:B------:R-:W5:Y:S02]  /*d090*/  LDG.E.128 R164, desc[UR20][R164.64] ;  /* 0x00000014a4a47981 */ /* 0x000f64000c1e1d00 */
.L_x_1775:
[----:B------:R-:W-:Y:S05]  /*d0a0*/  BRA.U !UP0, `(.L_x_1776) ;  /* 0x00000015080c7547 */ /* 0x000fea000b800000 */
[----:B------:R-:W-:Y:S05]  /*d0b0*/  @!P0 BRA `(.L_x_1777) ;  /* 0x00000008008c8947 */ /* 0x000fea0003800000 */
[----:B------:R-:W-:Y:S02]  /*d0c0*/  ISETP.LT.AND P1, PT, RZ, UR30, PT ;  /* 0x0000001eff007c0c */ /* 0x000fe4000bf21270 */
[----:B------:R-:W-:Y:S02]  /*d0d0*/  MOV R174, UR31 ;  /* 0x0000001f00ae7c02 */ /* 0x000fe40008000f00 */
[----:B------:R-:W-:Y:S02]  /*d0e0*/  MOV R173, UR31 ;  /* 0x0000001f00ad7c02 */ /* 0x000fe40008000f00 */
[C---:B-----5:R-:W-:Y:S02]  /*d0f0*/  PRMT R172, R24.reuse, 0x7632, R172 ;  /* 0x0000763218ac7816 */ /* 0x060fe400000000ac */
[----:B------:R-:W-:Y:S02]  /*d100*/  SHF.L.U32 R177, R24, 0x10, RZ ;  /* 0x0000001018b17819 */ /* 0x000fe400000006ff */
        /* <DEDUP_REMOVED lines=19> */
[----:B-1----:R-:W-:-:S07]  /*d240*/  PRMT R168, R174, 0x7610, R168 ;  /* 0x00007610aea87816 */ /* 0x002fce00000000a8 */
.L_x_1778:
[----:B------:R-:W-:Y:S05]  /*d250*/  BRA.U !UP2, `(.L_x_1779) ;  /* 0x000000010a387547 */ /* 0x000fea000b800000 */
[----:B------:R-:W-:Y:S01]  /*d260*/  LOP3.LUT P2, RZ, R212, 0xff00, RZ, 0xc0, !PT ;  /* 0x0000ff00d4ff7812 */ /* 0x000fe2000784c0ff */
[----:B------:R-:W-:Y:S01]  /*d270*/  FMUL.FTZ R173, R172, UR23 ;  /* 0x00000017acad7c20 */ /* 0x000fe20008410000 */
[----:B------:R-:W-:Y:S02]  /*d280*/  MOV R175, RZ ;  /* 0x000000ff00af7202 */ /* 0x000fe40000000f00 */
[----:B-1----:R-:W-:Y:S01]  /*d290*/  PRMT R178, R76, 0x7632, R178 ;  /* 0x000076324cb27816 */ /* 0x002fe200000000b2 */
        /* <DEDUP_REMOVED lines=10> */
.L_x_1779:
        /* <DEDUP_REMOVED lines=12> */
[----:B------:R-:W-:-:S03]  /*d400*/  @P2 SHF.L.U32 R178, R77, 0x10, RZ ;  /* 0x000000104db22819 */ /* 0x000fc600000006ff */
[----:B------:R-:W-:Y:S01]  /*d410*/  FADD.FTZ R134, R134, R175 ;  /* 0x000000af86867221 */ /* 0x000fe20000010000 */
[----:B------:R-:W-:Y:S02]  /*d420*/  HFMA2 R175, -RZ, RZ, 0, 0 ;  /* 0x00000000ffaf7431 */ /* 0x000fe400000001ff */
[----:B------:R-:W-:-:S05]  /*d430*/  @P2 FMUL.FTZ R175, R174, R178 ;  /* 0x000000b2aeaf2220 */ /* 0x000fca0000410000 */
[----:B------:R-:W-:-:S04]  /*d440*/  F2FP.BF16.F32.PACK_AB R175, RZ, R175 ;  /* 0x000000afffaf723e */ /* 0x000fc800000010ff */
[----:B------:R-:W-:-:S07]  /*d450*/  PRMT R169, R175, 0x7610, R169 ;  /* 0x00007610afa97816 */ /* 0x000fce00000000a9 */
.L_x_1780:
        /* <DEDUP_REMOVED lines=21> */
.L_x_1781:
        /* <DEDUP_REMOVED lines=18> */
.L_x_1782:
        /* <DEDUP_REMOVED lines=21> */
.L_x_1783:
        /* <DEDUP_REMOVED lines=27> */
.L_x_1784:
        /* <DEDUP_REMOVED lines=18> */
.L_x_1777:
[----:B------:R-:W-:Y:S01]  /*daf0*/  ISETP.LT.AND P2, PT, RZ, UR30, PT ;  /* 0x0000001eff007c0c */ /* 0x000fe2000bf41270 */
[----:B------:R-:W-:-:S12]  /*db00*/  BRA.U !UP2, `(.L_x_1786) ;  /* 0x000000010a447547 */ /* 0x000fd8000b800000 */
        /* <DEDUP_REMOVED lines=17> */
.L_x_1786:
[----:B------:R-:W-:Y:S05]  /*dc20*/  BRA.U !UP2, `(.L_x_1787) ;  /* 0x000000010a507547 */ /* 0x000fea000b800000 */
[----:B------:R-:W-:Y:S02]  /*dc30*/  MOV R177, UR31 ;  /* 0x0000001f00b17c02 */ /* 0x000fe40008000f00 */
[----:B-1---5:R-:W-:Y:S02]  /*dc40*/  PRMT R178, R24, 0x7632, R178 ;  /* 0x0000763218b27816 */ /* 0x022fe400000000b2 */
[----:B------:R-:W-:Y:S01]  /*dc50*/  LOP3.LUT P1, RZ, R212, 0xff00, RZ, 0xc0, !PT ;  /* 0x0000ff00d4ff7812 */ /* 0x000fe2000782c0ff */
[----:B------:R-:W-:Y:S01]  /*dc60*/  @P2 FFMA.FTZ R177, R15, R177, UR32 ;  /* 0x000000200fb12e23 */ /* 0x000fe200080100b1 */
[----:B------:R-:W-:Y:S02]  /*dc70*/  SHF.L.U32 R178, R178, 0x10, RZ ;  /* 0x00000010b2b27819 */ /* 0x000fe400000006ff */
[----:B------:R-:W-:Y:S01]  /*dc80*/  MOV R179, RZ ;  /* 0x000000ff00b37202 */ /* 0x000fe20000000f00 */
[----:B------:R-:W-:Y:S01]  /*dc90*/  @P2 FADD.FTZ R177, R14, -R177 ;  /* 0x800000b10eb12221 */ /* 0x000fe20000010000 */
[----:B------:R-:W-:-:S03]  /*dca0*/  PRMT R206, R76, 0x7632, R206 ;  /* 0x000076324cce7816 */ /* 0x000fc600000000ce */
        /* <DEDUP_REMOVED lines=12> */
.L_x_1787:
        /* <DEDUP_REMOVED lines=18> */
.L_x_1788:
        /* <DEDUP_REMOVED lines=21> */
.L_x_1789:
        /* <DEDUP_REMOVED lines=18> */
.L_x_1790:
        /* <DEDUP_REMOVED lines=21> */
.L_x_1791:
        /* <DEDUP_REMOVED lines=18> */
.L_x_1792:
        /* <DEDUP_REMOVED lines=23> */
.L_x_1776:
        /* <DEDUP_REMOVED lines=24> */
.L_x_1794:
[----:B------:R-:W-:-:S04]  /*e660*/  IMAD.U32 R172, RZ, RZ, UR31 ;  /* 0x0000001fffac7e24 */ /* 0x000fc8000f8e00ff */
[----:B------:R-:W-:-:S04]  /*e670*/  FFMA.FTZ R172, R15, R172, UR32 ;  /* 0x000000200fac7e23 */ /* 0x000fc800080100ac */
[----:B------:R-:W-:-:S04]  /*e680*/  FADD.FTZ R172, R14, -R172 ;  /* 0x800000ac0eac7221 */ /* 0x000fc80000010000 */
[----:B------:R-:W-:-:S05]  /*e690*/  FMUL.FTZ R172, R172, UR29 ;  /* 0x0000001dacac7c20 */ /* 0x000fca0008410000 */
[----:B------:R-:W-:Y:S01]  /*e6a0*/  FSEL R178, R172, RZ, P1 ;  /* 0x000000ffacb27208 */ /* 0x000fe20000800000 */
[----:B------:R-:W-:Y:S06]  /*e6b0*/  BRA.U !UP2, `(.L_x_1795) ;  /* 0x000000010a487547 */ /* 0x000fec000b800000 */
[----:B-----5:R-:W-:Y:S02]  /*e6c0*/  LOP3.LUT P2, RZ, R212, 0xff00, RZ, 0xc0, !PT ;  /* 0x0000ff00d4ff7812 */ /* 0x020fe4000784c0ff */
[----:B------:R-:W-:Y:S02]  /*e6d0*/  MOV R174, RZ ;  /* 0x000000ff00ae7202 */ /* 0x000fe40000000f00 */
[----:B------:R-:W-:-:S09]  /*e6e0*/  PRMT R175, R76, 0x7632, R175 ;  /* 0x000076324caf7816 */ /* 0x000fd200000000af */
        /* <DEDUP_REMOVED lines=15> */
.L_x_1795:
        /* <DEDUP_REMOVED lines=22> */
.L_x_1796:
        /* <DEDUP_REMOVED lines=24> */
.L_x_1797:
        /* <DEDUP_REMOVED lines=22> */
.L_x_1798:
[----:B------:R-:W-:-:S05]  /*ec20*/  MOV R172, UR31 ;  /* 0x0000001f00ac7c02 */ /* 0x000fca0008000f00 */
[----:B------:R-:W-:-:S04]  /*ec30*/  FFMA.FTZ R172, R11, R172, UR32 ;  /* 0x000000200bac7e23 */ /* 0x000fc800080100ac */
[----:B------:R-:W-:-:S04]  /*ec40*/  FADD.FTZ R172, R10, -R172 ;  /* 0x800000ac0aac7221 */ /* 0x000fc80000010000 */
[----:B------:R-:W-:-:S05]  /*ec50*/  FMUL.FTZ R172, R172, UR29 ;  /* 0x0000001dacac7c20 */ /* 0x000fca0008410000 */
[----:B-----5:R-:W-:Y:S01]  /*ec60*/  FSEL R206, R172, RZ, P1 ;  /* 0x000000ffacce7208 */ /* 0x020fe20000800000 */
[----:B------:R-:W-:Y:S06]  /*ec70*/  BRA.U !UP2, `(.L_x_1799) ;  /* 0x000000010a487547 */ /* 0x000fec000b800000 */
[----:B------:R-:W-:Y:S02]  /*ec80*/  LOP3.LUT P2, RZ, R213, 0xff00, RZ, 0xc0, !PT ;  /* 0x0000ff00d5ff7812 */ /* 0x000fe4000784c0ff */
        /* <DEDUP_REMOVED lines=13> */
[----:B------:R-:W-:-:S03]  /*ed60*/  HFMA2 R173, -RZ, RZ, 0, 0 ;  /* 0x00000000ffad7431 */ /* 0x000fc600000001ff */
[----:B------:R-:W-:-:S05]  /*ed70*/  @P2 FMUL.FTZ R173, R207, R172 ;  /* 0x000000accfad2220 */ /* 0x000fca0000410000 */
[----:B------:R-:W-:-:S04]  /*ed80*/  F2FP.BF16.F32.PACK_AB R173, RZ, R173 ;  /* 0x000000adffad723e */ /* 0x000fc800000010ff */
[----:B------:R-:W-:-:S07]  /*ed90*/  PRMT R170, R170, 0x5410, R173 ;  /* 0x00005410aaaa7816 */ /* 0x000fce00000000ad */
.L_x_1799:
        /* <DEDUP_REMOVED lines=30> */
.L_x_1800:
        /* <DEDUP_REMOVED lines=15> */
[----:B------:R-:W-:-:S03]  /*f070*/  MOV R177, RZ ;  /* 0x000000ff00b17202 */ /* 0x000fc60000000f00 */
[----:B------:R-:W-:Y:S01]  /*f080*/  @P1 FMUL.FTZ R178, R179, R178 ;  /* 0x000000b2b3b21220 */ /* 0x000fe20000410000 */
[----:B------:R-:W-:-:S05]  /*f090*/  @P1 SHF.L.U32 R179, R207, 0x10, RZ ;  /* 0x00000010cfb31819 */ /* 0x000fca00000006ff */
[----:B------:R-:W-:-:S05]  /*f0a0*/  @P1 FMUL.FTZ R177, R179, R178 ;  /* 0x000000b2b3b11220 */ /* 0x000fca0000410000 */
[----:B------:R-:W-:-:S04]  /*f0b0*/  F2FP.BF16.F32.PACK_AB R177, RZ, R177 ;  /* 0x000000b1ffb1723e */ /* 0x000fc800000010ff */
[----:B------:R-:W-:Y:S01]  /*f0c0*/  PRMT R171, R171, 0x5410, R177 ;  /* 0x00005410abab7816 */ /* 0x000fe200000000b1 */
[----:B------:R-:W-:Y:S06]  /*f0d0*/  BRA `(.L_x_1785) ;  /* 0x0000001000447947 */ /* 0x000fec0003800000 */
.L_x_1793:
        /* <DEDUP_REMOVED lines=15> */
.L_x_1803:
[----:B------:R-:W-:Y:S05]  /*f1d0*/  BSYNC.RECONVERGENT B0 ;  /* 0x0000000000007941 */ /* 0x000fea0003800200 */
.L_x_1802:
        /* <DEDUP_REMOVED lines=14> */
.L_x_1805:
[----:B------:R-:W-:Y:S05]  /*f2c0*/  BSYNC.RECONVERGENT B0 ;  /* 0x0000000000007941 */ /* 0x000fea0003800200 */
.L_x_1804:
[----:B------:R-:W-:-:S04]  /*f2d0*/  F2FP.BF16.F32.PACK_AB R177, RZ, R177 ;  /* 0x000000b1ffb1723e */ /* 0x000fc800000010ff */
[----:B-1----:R-:W-:-:S07]  /*f2e0*/  PRMT R168, R177, 0x7610, R168 ;  /* 0x00007610b1a87816 */ /* 0x002fce00000000a8 */
.L_x_1801:
        /* <DEDUP_REMOVED lines=16> */
.L_x_1808:
[----:B------:R-:W-:Y:S05]  /*f3f0*/  BSYNC.RECONVERGENT B0 ;  /* 0x0000000000007941 */ /* 0x000fea0003800200 */
.L_x_1807:
        /* <DEDUP_REMOVED lines=15> */
.L_x_1810:
[----:B------:R-:W-:Y:S05]  /*f4f0*/  BSYNC.RECONVERGENT B0 ;  /* 0x0000000000007941 */ /* 0x000fea0003800200 */
.L_x_1809:
[----:B------:R-:W-:-:S04]  /*f500*/  F2FP.BF16.F32.PACK_AB R177, RZ, R177 ;  /* 0x000000b1ffb1723e */ /* 0x000fc800000010ff */
[----:B-1----:R-:W-:-:S07]  /*f510*/  PRMT R168, R168, 0x5410, R177 ;  /* 0x00005410a8a87816 */ /* 0x002fce00000000b1 */
.L_x_1806:
        /* <DEDUP_REMOVED lines=15> */
.L_x_1813:
[----:B------:R-:W-:Y:S05]  /*f610*/  BSYNC.RECONVERGENT B0 ;  /* 0x0000000000007941 */ /* 0x000fea0003800200 */
.L_x_1812:
        /* <DEDUP_REMOVED lines=14> */
.L_x_1815:
[----:B------:R-:W-:Y:S05]  /*f700*/  BSYNC.RECONVERGENT B0 ;  /* 0x0000000000007941 */ /* 0x000fea0003800200 */
.L_x_1814:
[----:B------:R-:W-:-:S04]  /*f710*/  F2FP.BF16.F32.PACK_AB R177, RZ, R177 ;  /* 0x000000b1ffb1723e */ /* 0x000fc800000010ff */
[----:B-1----:R-:W-:-:S07]  /*f720*/  PRMT R169, R177, 0x7610, R169 ;  /* 0x00007610b1a97816 */ /* 0x002fce00000000a9 */
.L_x_1811:
        /* <DEDUP_REMOVED lines=16> */
.L_x_1818:
[----:B------:R-:W-:Y:S05]  /*f830*/  BSYNC.RECONVERGENT B0 ;  /* 0x0000000000007941 */ /* 0x000fea0003800200 */
.L_x_1817:
        /* <DEDUP_REMOVED lines=15> */
.L_x_1820:
[----:B------:R-:W-:Y:S05]  /*f930*/  BSYNC.RECONVERGENT B0 ;  /* 0x0000000000007941 */ /* 0x000fea0003800200 */
.L_x_1819:
[----:B------:R-:W-:-:S04]  /*f940*/  F2FP.BF16.F32.PACK_AB R177, RZ, R177 ;  /* 0x000000b1ffb1723e */ /* 0x000fc800000010ff */
[----:B-1----:R-:W-:-:S07]  /*f950*/  PRMT R169, R169, 0x5410, R177 ;  /* 0x00005410a9a97816 */ /* 0x002fce00000000b1 */
.L_x_1816:
        /* <DEDUP_REMOVED lines=15> */
.L_x_1823:
[----:B------:R-:W-:Y:S05]  /*fa50*/  BSYNC.RECONVERGENT B0 ;  /* 0x0000000000007941 */ /* 0x000fea0003800200 */
.L_x_1822:
        /* <DEDUP_REMOVED lines=14> */
.L_x_1825:
[----:B------:R-:W-:Y:S05]  /*fb40*/  BSYNC.RECONVERGENT B0 ;  /* 0x0000000000007941 */ /* 0x000fea0003800200 */
.L_x_1824:
[----:B------:R-:W-:-:S04]  /*fb50*/  F2FP.BF16.F32.PACK_AB R177, RZ, R177 ;  /* 0x000000b1ffb1723e */ /* 0x000fc800000010ff */
[----:B-1----:R-:W-:-:S07]  /*fb60*/  PRMT R170, R177, 0x7610, R170 ;  /* 0x00007610b1aa7816 */ /* 0x002fce00000000aa */
.L_x_1821:
        /* <DEDUP_REMOVED lines=16> */
.L_x_1828:
[----:B------:R-:W-:Y:S05]  /*fc70*/  BSYNC.RECONVERGENT B0 ;  /* 0x0000000000007941 */ /* 0x000fea0003800200 */
.L_x_1827:
        /* <DEDUP_REMOVED lines=15> */
.L_x_1830:
[----:B------:R-:W-:Y:S05]  /*fd70*/  BSYNC.RECONVERGENT B0 ;  /* 0x0000000000007941 */ /* 0x000fea0003800200 */
.L_x_1829:
[----:B------:R-:W-:-:S04]  /*fd80*/  F2FP.BF16.F32.PACK_AB R177, RZ, R177 ;  /* 0x000000b1ffb1723e */ /* 0x000fc800000010ff */
[----:B-1----:R-:W-:-:S07]  /*fd90*/  PRMT R170, R170, 0x5410, R177 ;  /* 0x00005410aaaa7816 */ /* 0x002fce00000000b1 */
.L_x_1826:
        /* <DEDUP_REMOVED lines=15> */
.L_x_1833:
[----:B------:R-:W-:Y:S05]  /*fe90*/  BSYNC.RECONVERGENT B0 ;  /* 0x0000000000007941 */ /* 0x000fea0003800200 */
.L_x_1832:
        /* <DEDUP_REMOVED lines=14> */
.L_x_1835:
[----:B------:R-:W-:Y:S05]  /*ff80*/  BSYNC.RECONVERGENT B0 ;  /* 0x0000000000007941 */ /* 0x000fea0003800200 */
.L_x_1834:
[----:B------:R-:W-:-:S04]  /*ff90*/  F2FP.BF16.F32.PACK_AB R177, RZ, R177 ;  /* 0x000000b1ffb1723e */ /* 0x000fc800000010ff */
[----:B-1----:R-:W-:-:S07]  /*ffa0*/  PRMT R171, R177, 0x7610, R171 ;  /* 0x00007610b1ab7816 */ /* 0x002fce00000000ab */
.L_x_1831:
        /* <DEDUP_REMOVED lines=17> */
.L_x_1837:
[----:B------:R-:W-:Y:S05]  /*100c0*/  BSYNC.RECONVERGENT B0 ;  /* 0x0000000000007941 */ /* 0x000fea0003800200 */
.L_x_1836:
        /* <DEDUP_REMOVED lines=15> */
.L_x_1839:
[----:B------:R-:W-:Y:S05]  /*101c0*/  BSYNC.RECONVERGENT B0 ;  /* 0x0000000000007941 */ /* 0x000fea0003800200 */
.L_x_1838:
[----:B------:R-:W-:-:S04]  /*101d0*/  F2FP.BF16.F32.PACK_AB R177, RZ, R177 ;  /* 0x000000b1ffb1723e */ /* 0x000fc800000010ff */
[----:B-1----:R-:W-:-:S07]  /*101e0*/  PRMT R171, R171, 0x5410, R177 ;  /* 0x00005410abab7816 */ /* 0x002fce00000000b1 */
.L_x_1785:
        /* <DEDUP_REMOVED lines=9> */
[----:B------:R1:W-:Y:S02]  /*10280*/  @P1 STG.E.128 desc[UR20][R178.64], R168 ;  /* 0x000000a8b2001986 */ /* 0x0003e4000c101d14 */
[----:B-1----:R-:W-:Y:S01]  /*10290*/  IADD3 R179, PT, PT, R176, 0x200, RZ ;  /* 0x00000200b0b37810 */ /* 0x002fe20007ffe0ff */
[----:B------:R-:W-:Y:S06]  /*102a0*/  BRA.U !UP2, `(.L_x_1840) ;  /* 0x000000010a0c7547 */ /* 0x000fec000b800000 */
[----:B-----5:R-:W1:Y:S02]  /*102b0*/  LDC.64 R164, c[0x0][0x390] ;  /* 0x0000e400ffa47b82 */ /* 0x020e640000000a00 */
[----:B-1----:R-:W-:-:S06]  /*102c0*/  IMAD.WIDE.U32 R164, R179, 0x10, R164 ;  /* 0x00000010b3a47825 */ /* 0x002fcc00078e00a4 */
[----:B------:R-:W5:Y:S02]  /*102d0*/  LDG.E.128 R164, desc[UR20][R164.64] ;  /* 0x00000014a4a47981 */ /* 0x000f64000c1e1d00 */
.L_x_1840:
[----:B------:R-:W-:Y:S05]  /*102e0*/  BRA.U !UP0, `(.L_x_1841) ;  /* 0x0000001108fc7547 */ /* 0x000fea000b800000 */
[----:B-----5:R-:W-:Y:S02]  /*102f0*/  PRMT R176, R43, 0x7632, R176 ;  /* 0x000076322bb07816 */ /* 0x020fe400000000b0 */
[----:B------:R-:W-:Y:S02]  /*10300*/  PRMT R206, R40, 0x7632, R206 ;  /* 0x0000763228ce7816 */ /* 0x000fe400000000ce */
[----:B------:R-:W-:Y:S02]  /*10310*/  PRMT R178, R41, 0x7632, R178 ;  /* 0x0000763229b27816 */ /* 0x000fe400000000b2 */
[----:B------:R-:W-:Y:S01]  /*10320*/  PRMT R177, R42, 0x7632, R177 ;  /* 0x000076322ab17816 */ /* 0x000fe200000000b1 */
[----:B------:R-:W-:Y:S06]  /*10330*/  @!P0 BRA `(.L_x_1842) ;  /* 0x00000008007c8947 */ /* 0x000fec0003800000 */
[----:B------:R-:W-:Y:S02]  /*10340*/  ISETP.LT.AND P1, PT, RZ, UR30, PT ;  /* 0x0000001eff007c0c */ /* 0x000fe4000bf21270 */
[----:B------:R-:W-:-:S11]  /*10350*/  MOV R172, UR31 ;  /* 0x0000001f00ac7c02 */ /* 0x000fd60008000f00 */
        /* <DEDUP_REMOVED lines=17> */
.L_x_1843:
        /* <DEDUP_REMOVED lines=9> */
[----:B------:R-:W-:-:S03]  /*10500*/  IMAD.MOV.U32 R207, RZ, RZ, RZ ;  /* 0x000000ffffcf7224 */ /* 0x000fc600078e00ff */
[----:B------:R-:W-:-:S08]  /*10510*/  FMUL.FTZ R173, R173, UR22 ;  /* 0x00000016adad7c20 */ /* 0x000fd00008410000 */
[----:B------:R-:W-:-:S04]  /*10520*/  @P2 PRMT R174, R164, 0x7632, R174 ;  /* 0x00007632a4ae2816 */ /* 0x000fc800000000ae */
[----:B------:R-:W-:-:S05]  /*10530*/  @P2 SHF.L.U32 R174, R174, 0x10, RZ ;  /* 0x00000010aeae2819 */ /* 0x000fca00000006ff */
[----:B------:R-:W-:Y:S01]  /*10540*/  @P2 FMUL.FTZ R207, R173, R174 ;  /* 0x000000aeadcf2220 */ /* 0x000fe20000410000 */
[----:B------:R-:W-:Y:S01]  /*10550*/  @P2 SHF.L.U32 R174, R206, 0x10, RZ ;  /* 0x00000010ceae2819 */ /* 0x000fe200000006ff */
[----:B------:R-:W-:Y:S02]  /*10560*/  HFMA2 R206, -RZ, RZ, 0, 0 ;  /* 0x00000000ffce7431 */ /* 0x000fe400000001ff */
[----:B------:R-:W-:Y:S02]  /*10570*/  FADD.FTZ R125, R125, R207 ;  /* 0x000000cf7d7d7221 */ /* 0x000fe40000010000 */
[----:B------:R-:W-:-:S05]  /*10580*/  @P2 FMUL.FTZ R206, R173, R174 ;  /* 0x000000aeadce2220 */ /* 0x000fca0000410000 */
[----:B------:R-:W-:-:S04]  /*10590*/  F2FP.BF16.F32.PACK_AB R173, RZ, R206 ;  /* 0x000000ceffad723e */ /* 0x000fc800000010ff */
[----:B------:R-:W-:-:S07]  /*105a0*/  PRMT R168, R168, 0x5410, R173 ;  /* 0x00005410a8a87816 */ /* 0x000fce00000000ad */
.L_x_1844:
        /* <DEDUP_REMOVED lines=18> */
.L_x_1845:
        /* <DEDUP_REMOVED lines=9> */
[----:B------:R-:W-:-:S03]  /*10760*/  MOV R208, RZ ;  /* 0x000000ff00d07202 */ /* 0x000fc60000000f00 */
[----:B------:R-:W-:-:S08]  /*10770*/  FMUL.FTZ R174, R174, UR22 ;  /* 0x00000016aeae7c20 */ /* 0x000fd00008410000 */
[----:B------:R-:W-:Y:S02]  /*10780*/  @P2 PRMT R207, R165, 0x7632, R207 ;  /* 0x00007632a5cf2816 */ /* 0x000fe400000000cf */
[----:B------:R-:W-:Y:S02]  /*10790*/  @P2 SHF.L.U32 R178, R178, 0x10, RZ ;  /* 0x00000010b2b22819 */ /* 0x000fe400000006ff */
[----:B------:R-:W-:-:S05]  /*107a0*/  @P2 SHF.L.U32 R207, R207, 0x10, RZ ;  /* 0x00000010cfcf2819 */ /* 0x000fca00000006ff */
[----:B------:R-:W-:Y:S01]  /*107b0*/  @P2 FMUL.FTZ R208, R174, R207 ;  /* 0x000000cfaed02220 */ /* 0x000fe20000410000 */
[----:B------:R-:W-:-:S03]  /*107c0*/  HFMA2 R207, -RZ, RZ, 0, 0 ;  /* 0x00000000ffcf7431 */ /* 0x000fc600000001ff */
[----:B------:R-:W-:Y:S01]  /*107d0*/  FADD.FTZ R127, R127, R208 ;  /* 0x000000d07f7f7221 */ /* 0x000fe20000010000 */
[----:B------:R-:W-:-:S05]  /*107e0*/  @P2 FMUL.FTZ R207, R174, R178 ;  /* 0x000000b2aecf2220 */ /* 0x000fca0000410000 */
[----:B------:R-:W-:-:S04]  /*107f0*/  F2FP.BF16.F32.PACK_AB R174, RZ, R207 ;  /* 0x000000cfffae723e */ /* 0x000fc800000010ff */
[----:B------:R-:W-:-:S07]  /*10800*/  PRMT R169, R169, 0x5410, R174 ;  /* 0x00005410a9a97816 */ /* 0x000fce00000000ae */
.L_x_1846:
        /* <DEDUP_REMOVED lines=18> */
.L_x_1847:
        /* <DEDUP_REMOVED lines=19> */
[----:B------:R-:W-:-:S07]  /*10a60*/  PRMT R170, R170, 0x5410, R177 ;  /* 0x00005410aaaa7816 */ /* 0x000fce00000000b1 */
.L_x_1848:
[----:B------:R-:W-:Y:S02]  /*10a70*/  MOV R177, UR31 ;  /* 0x0000001f00b17c02 */ /* 0x000fe40008000f00 */
[----:B------:R-:W-:Y:S02]  /*10a80*/  F2FP.BF16.F32.PACK_AB R172, R175, R172 ;  /* 0x000000acafac723e */ /* 0x000fe400000010ff */
[----:B------:R-:W-:Y:S01]  /*10a90*/  MOV R175, UR31 ;  /* 0x0000001f00af7c02 */ /* 0x000fe20008000f00 */
[----:B------:R-:W-:Y:S01]  /*10aa0*/  @P1 FFMA.FTZ R177, R195, R177, UR32 ;  /* 0x00000020c3b11e23 */ /* 0x000fe200080100b1 */
[----:B------:R-:W-:Y:S02]  /*10ab0*/  F2FP.BF16.F32.PACK_AB R174, R174, R178 ;  /* 0x000000b2aeae723e */ /* 0x000fe400000010ff */
[C---:B------:R-:W-:Y:S01]  /*10ac0*/  PRMT R178, R23.reuse, 0x7632, R178 ;  /* 0x0000763217b27816 */ /* 0x040fe200000000b2 */
        /* <DEDUP_REMOVED lines=21> */
.L_x_1849:
        /* <DEDUP_REMOVED lines=17> */
.L_x_1842:
[----:B------:R-:W-:Y:S01]  /*10d30*/  ISETP.LT.AND P2, PT, RZ, UR30, PT ;  /* 0x0000001eff007c0c */ /* 0x000fe2000bf41270 */
[----:B------:R-:W-:-:S12]  /*10d40*/  BRA.U !UP2, `(.L_x_1851) ;  /* 0x000000010a447547 */ /* 0x000fd8000b800000 */
[----:B------:R-:W-:Y:S01]  /*10d50*/  MOV R207, UR31 ;  /* 0x0000001f00cf7c02 */ /* 0x000fe20008000f00 */
[----:B------:R-:W-:Y:S01]  /*10d60*/  IMAD.U32 R208, R20, 0x10000, RZ ;  /* 0x0001000014d07824 */ /* 0x000fe200078e00ff */
        /* <DEDUP_REMOVED lines=15> */
.L_x_1851:
[----:B------:R-:W-:Y:S05]  /*10e60*/  BRA.U !UP2, `(.L_x_1852) ;  /* 0x000000010a4c7547 */ /* 0x000fea000b800000 */
[----:B------:R-:W-:Y:S01]  /*10e70*/  MOV R207, UR31 ;  /* 0x0000001f00cf7c02 */ /* 0x000fe20008000f00 */
[----:B------:R-:W-:Y:S01]  /*10e80*/  IMAD.MOV.U32 R209, RZ, RZ, RZ ;  /* 0x000000ffffd17224 */ /* 0x000fe200078e00ff */
[----:B------:R-:W-:Y:S02]  /*10e90*/  PRMT R208, R20, 0x7632, R208 ;  /* 0x0000763214d07816 */ /* 0x000fe400000000d0 */
        /* <DEDUP_REMOVED lines=11> */
[----:B------:R-:W-:-:S03]  /*10f50*/  HFMA2 R208, -RZ, RZ, 0, 0 ;  /* 0x00000000ffd07431 */ /* 0x000fc600000001ff */
[----:B------:R-:W-:Y:S01]  /*10f60*/  FADD.FTZ R125, R125, R209 ;  /* 0x000000d17d7d7221 */ /* 0x000fe20000010000 */
[----:B------:R-:W-:-:S05]  /*10f70*/  @P1 FMUL.FTZ R208, R206, R207 ;  /* 0x000000cfced01220 */ /* 0x000fca0000410000 */
[----:B------:R-:W-:-:S04]  /*10f80*/  F2FP.BF16.F32.PACK_AB R206, RZ, R208 ;  /* 0x000000d0ffce723e */ /* 0x000fc800000010ff */
[----:B------:R-:W-:-:S07]  /*10f90*/  PRMT R168, R168, 0x5410, R206 ;  /* 0x00005410a8a87816 */ /* 0x000fce00000000ce */
.L_x_1852:
[----:B------:R-:W-:Y:S05]  /*10fa0*/  BRA.U !UP2, `(.L_x_1853) ;  /* 0x000000010a447547 */ /* 0x000fea000b800000 */
[----:B------:R-:W-:Y:S02]  /*10fb0*/  MOV R206, UR31 ;  /* 0x0000001f00ce7c02 */ /* 0x000fe40008000f00 */
[----:B------:R-:W-:Y:S02]  /*10fc0*/  LOP3.LUT P1, RZ, R214, 0xff0000, RZ, 0xc0, !PT ;  /* 0x00ff0000d6ff7812 */ /* 0x000fe4000782c0ff */
        /* <DEDUP_REMOVED lines=15> */
.L_x_1853:
[----:B------:R-:W-:Y:S05]  /*110c0*/  BRA.U !UP2, `(.L_x_1854) ;  /* 0x000000010a4c7547 */ /* 0x000fea000b800000 */
[----:B------:R-:W-:Y:S02]  /*110d0*/  MOV R206, UR31 ;  /* 0x0000001f00ce7c02 */ /* 0x000fe40008000f00 */
[----:B------:R-:W-:Y:S02]  /*110e0*/  PRMT R207, R21, 0x7632, R207 ;  /* 0x0000763215cf7816 */ /* 0x000fe400000000cf */
        /* <DEDUP_REMOVED lines=17> */
.L_x_1854:
[----:B------:R-:W-:Y:S05]  /*11200*/  BRA.U !UP2, `(.L_x_1855) ;  /* 0x000000010a447547 */ /* 0x000fea000b800000 */
        /* <DEDUP_REMOVED lines=17> */
.L_x_1855:
[----:B------:R-:W-:Y:S05]  /*11320*/  BRA.U !UP2, `(.L_x_1856) ;  /* 0x000000010a4c7547 */ /* 0x000fea000b800000 */
[----:B------:R-:W-:Y:S01]  /*11330*/  MOV R178, UR31 ;  /* 0x0000001f00b27c02 */ /* 0x000fe20008000f00 */
[----:B------:R-:W-:Y:S01]  /*11340*/  IMAD.MOV.U32 R207, RZ, RZ, RZ ;  /* 0x000000ffffcf7224 */ /* 0x000fe200078e00ff */
[----:B------:R-:W-:Y:S02]  /*11350*/  LOP3.LUT P1, RZ, R215, 0xff00, RZ, 0xc0, !PT ;  /* 0x0000ff00d7ff7812 */ /* 0x000fe4000782c0ff */
[----:B------:R-:W-:Y:S01]  /*11360*/  PRMT R206, R22, 0x7632, R206 ;  /* 0x0000763216ce7816 */ /* 0x000fe200000000ce */
[----:B------:R-:W-:-:S03]  /*11370*/  @P2 FFMA.FTZ R178, R3, R178, UR32 ;  /* 0x0000002003b22e23 */ /* 0x000fc600080100b2 */
[----:B------:R-:W-:Y:S01]  /*11380*/  SHF.L.U32 R206, R206, 0x10, RZ ;  /* 0x00000010cece7819 */ /* 0x000fe200000006ff */
[----:B------:R-:W-:-:S04]  /*11390*/  @P2 FADD.FTZ R178, R2, -R178 ;  /* 0x800000b202b22221 */ /* 0x000fc80000010000 */
[----:B------:R-:W-:Y:S02]  /*113a0*/  @P2 FFMA.FTZ R206, R178, UR29, R206 ;  /* 0x0000001db2ce2c23 */ /* 0x000fe400080100ce */
[----:B------:R-:W-:Y:S02]  /*113b0*/  @P1 PRMT R178, R166, 0x7632, R178 ;  /* 0x00007632a6b21816 */ /* 0x000fe400000000b2 */
[----:B------:R-:W-:Y:S01]  /*113c0*/  FMUL.FTZ R206, R206, UR23 ;  /* 0x00000017cece7c20 */ /* 0x000fe20008410000 */
[----:B------:R-:W-:Y:S02]  /*113d0*/  @P1 SHF.L.U32 R177, R177, 0x10, RZ ;  /* 0x00000010b1b11819 */ /* 0x000fe400000006ff */
[----:B------:R-:W-:Y:S01]  /*113e0*/  @P1 SHF.L.U32 R178, R178, 0x10, RZ ;  /* 0x00000010b2b21819 */ /* 0x000fe200000006ff */
[----:B------:R-:W-:-:S04]  /*113f0*/  FMUL.FTZ R206, R206, UR22 ;  /* 0x00000016cece7c20 */ /* 0x000fc80008410000 */
[----:B------:R-:W-:Y:S01]  /*11400*/  @P1 FMUL.FTZ R207, R206, R178 ;  /* 0x000000b2cecf1220 */ /* 0x000fe20000410000 */
[----:B------:R-:W-:Y:S01]  /*11410*/  MOV R178, RZ ;  /* 0x000000ff00b27202 */ /* 0x000fe20000000f00 */
[----:B------:R-:W-:Y:S02]  /*11420*/  @P1 FMUL.FTZ R178, R177, R206 ;  /* 0x000000ceb1b21220 */ /* 0x000fe40000410000 */
[----:B------:R-:W-:-:S03]  /*11430*/  FADD.FTZ R121, R121, R207 ;  /* 0x000000cf79797221 */ /* 0x000fc60000010000 */
[----:B------:R-:W-:-:S04]  /*11440*/  F2FP.BF16.F32.PACK_AB R178, RZ, R178 ;  /* 0x000000b2ffb2723e */ /* 0x000fc800000010ff */
[----:B------:R-:W-:-:S07]  /*11450*/  PRMT R170, R170, 0x5410, R178 ;  /* 0x00005410aaaa7816 */ /* 0x000fce00000000b2 */
.L_x_1856:
        /* <DEDUP_REMOVED lines=18> */
.L_x_1857:
[----:B------:R-:W-:Y:S05]  /*11580*/  BRA.U !UP2, `(.L_x_1850) ;  /* 0x0000001d0a407547 */ /* 0x000fea000b800000 */
[----:B------:R-:W-:Y:S01]  /*11590*/  MOV R177, UR31 ;  /* 0x0000001f00b17c02 */ /* 0x000fe20008000f00 */
[----:B------:R-:W-:Y:S01]  /*115a0*/  HFMA2 R206, -RZ, RZ, 0, 0 ;  /* 0x00000000ffce7431 */ /* 0x000fe200000001ff */
[----:B------:R-:W-:Y:S02]  /*115b0*/  ISETP.GE.U32.AND P1, PT, R214, RZ, PT ;  /* 0x000000ffd600720c */ /* 0x000fe40003f26070 */
[----:B------:R-:W-:Y:S01]  /*115c0*/  PRMT R178, R23, 0x7632, R178 ;  /* 0x0000763217b27816 */ /* 0x000fe200000000b2 */
[----:B------:R-:W-:Y:S01]  /*115d0*/  @P2 FFMA.FTZ R177, R250, R177, UR32 ;  /* 0x00000020fab12e23 */ /* 0x000fe200080100b1 */
[----:B------:R-:W-:Y:S02]  /*115e0*/  ISETP.GE.U32.AND.EX P1, PT, R215, 0x1000000, PT, P1 ;  /* 0x01000000d700780c */ /* 0x000fe40003f26110 */
[----:B------:R-:W-:Y:S01]  /*115f0*/  SHF.L.U32 R178, R178, 0x10, RZ ;  /* 0x00000010b2b27819 */ /* 0x000fe200000006ff */
[----:B------:R-:W-:-:S04]  /*11600*/  @P2 FADD.FTZ R177, R249, -R177 ;  /* 0x800000b1f9b12221 */ /* 0x000fc80000010000 */
[----:B------:R-:W-:-:S04]  /*11610*/  @P2 FFMA.FTZ R178, R177, UR29, R178 ;  /* 0x0000001db1b22c23 */ /* 0x000fc800080100b2 */
[----:B------:R-:W-:Y:S02]  /*11620*/  FMUL.FTZ R177, R178, UR23 ;  /* 0x00000017b2b17c20 */ /* 0x000fe40008410000 */
[----:B------:R-:W-:Y:S02]  /*11630*/  @P1 PRMT R178, R167, 0x7632, R178 ;  /* 0x00007632a7b21816 */ /* 0x000fe400000000b2 */
[----:B------:R-:W-:Y:S01]  /*11640*/  FMUL.FTZ R177, R177, UR22 ;  /* 0x00000016b1b17c20 */ /* 0x000fe20008410000 */
        /* <DEDUP_REMOVED lines=9> */
.L_x_1841:
[----:B-----5:R-:W-:Y:S02]  /*116e0*/  PRMT R207, R42, 0x7632, R207 ;  /* 0x000076322acf7816 */ /* 0x020fe400000000cf */
[----:B------:R-:W-:Y:S02]  /*116f0*/  PRMT R206, R41, 0x7632, R206 ;  /* 0x0000763229ce7816 */ /* 0x000fe400000000ce */
[----:B------:R-:W-:Y:S02]  /*11700*/  PRMT R208, R43, 0x7632, R208 ;  /* 0x000076322bd07816 */ /* 0x000fe400000000d0 */
[----:B------:R-:W-:Y:S01]  /*11710*/  PRMT R178, R40, 0x7632, R178 ;  /* 0x0000763228b27816 */ /* 0x000fe200000000b2 */
[----:B------:R-:W-:Y:S06]  /*11720*/  @!P0 BRA `(.L_x_1858) ;  /* 0x0000000800dc8947 */ /* 0x000fec0003800000 */
[----:B------:R-:W-:Y:S02]  /*11730*/  MOV R172, UR31 ;  /* 0x0000001f00ac7c02 */ /* 0x000fe40008000f00 */
[----:B------:R-:W-:-:S03]  /*11740*/  ISETP.LT.AND P1, PT, RZ, UR30, PT ;  /* 0x0000001eff007c0c */ /* 0x000fc6000bf21270 */
[----:B------:R-:W-:-:S04]  /*11750*/  FFMA.FTZ R172, R245, R172, UR32 ;  /* 0x00000020f5ac7e23 */ /* 0x000fc800080100ac */
[----:B------:R-:W-:-:S04]  /*11760*/  FADD.FTZ R172, R192, -R172 ;  /* 0x800000acc0ac7221 */ /* 0x000fc80000010000 */
[----:B------:R-:W-:-:S05]  /*11770*/  FMUL.FTZ R172, R172, UR29 ;  /* 0x0000001dacac7c20 */ /* 0x000fca0008410000 */
[----:B------:R-:W-:Y:S01]  /*11780*/  FSEL R177, R172, RZ, P1 ;  /* 0x000000ffacb17208 */ /* 0x000fe20000800000 */
[----:B------:R-:W-:Y:S06]  /*11790*/  BRA.U !UP2, `(.L_x_1859) ;  /* 0x000000010a407547 */ /* 0x000fec000b800000 */
[----:B------:R-:W-:-:S13]  /*117a0*/  LOP3.LUT P2, RZ, R214, 0xff, RZ, 0xc0, !PT ;  /* 0x000000ffd6ff7812 */ /* 0x000fda000784c0ff */
        /* <DEDUP_REMOVED lines=15> */
.L_x_1859:
[----:B------:R-:W-:-:S05]  /*118a0*/  MOV R172, UR31 ;  /* 0x0000001f00ac7c02 */ /* 0x000fca0008000f00 */
[----:B------:R-:W-:-:S04]  /*118b0*/  FFMA.FTZ R172, R7, R172, UR32 ;  /* 0x0000002007ac7e23 */ /* 0x000fc800080100ac */
[----:B------:R-:W-:-:S04]  /*118c0*/  FADD.FTZ R172, R6, -R172 ;  /* 0x800000ac06ac7221 */ /* 0x000fc80000010000 */
[----:B------:R-:W-:-:S05]  /*118d0*/  FMUL.FTZ R172, R172, UR29 ;  /* 0x0000001dacac7c20 */ /* 0x000fca0008410000 */
[----:B------:R-:W-:Y:S01]  /*118e0*/  FSEL R176, R172, RZ, P1 ;  /* 0x000000ffacb07208 */ /* 0x000fe20000800000 */
[----:B------:R-:W-:Y:S06]  /*118f0*/  BRA.U !UP2, `(.L_x_1860) ;  /* 0x000000010a447547 */ /* 0x000fec000b800000 */
[----:B------:R-:W-:Y:S02]  /*11900*/  LOP3.LUT P2, RZ, R214, 0xff00, RZ, 0xc0, !PT ;  /* 0x0000ff00d6ff7812 */ /* 0x000fe4000784c0ff */
[----:B------:R-:W-:-:S11]  /*11910*/  MOV R174, RZ ;  /* 0x000000ff00ae7202 */ /* 0x000fd60000000f00 */
        /* <DEDUP_REMOVED lines=8> */
[----:B------:R-:W-:Y:S02]  /*119a0*/  IMAD.MOV.U32 R174, RZ, RZ, RZ ;  /* 0x000000ffffae7224 */ /* 0x000fe400078e00ff */
[----:B-1----:R-:W-:-:S04]  /*119b0*/  @P2 FMUL.FTZ R173, R173, R176 ;  /* 0x000000b0adad2220 */ /* 0x002fc80000410000 */
[----:B------:R-:W-:Y:S01]  /*119c0*/  @P2 FMUL.FTZ R172, R173, R172 ;  /* 0x000000acadac2220 */ /* 0x000fe20000410000 */
[----:B------:R-:W-:-:S05]  /*119d0*/  @P2 SHF.L.U32 R173, R178, 0x10, RZ ;  /* 0x00000010b2ad2819 */ /* 0x000fca00000006ff */
[----:B------:R-:W-:-:S05]  /*119e0*/  @P2 FMUL.FTZ R174, R173, R172 ;  /* 0x000000acadae2220 */ /* 0x000fca0000410000 */
[----:B------:R-:W-:-:S04]  /*119f0*/  F2FP.BF16.F32.PACK_AB R174, RZ, R174 ;  /* 0x000000aeffae723e */ /* 0x000fc800000010ff */
[----:B------:R-:W-:-:S07]  /*11a00*/  PRMT R168, R168, 0x5410, R174 ;  /* 0x00005410a8a87816 */ /* 0x000fce00000000ae */
.L_x_1860:
[----:B------:R-:W-:-:S05]  /*11a10*/  MOV R172, UR31 ;  /* 0x0000001f00ac7c02 */ /* 0x000fca0008000f00 */
        /* <DEDUP_REMOVED lines=21> */
.L_x_1861:
[----:B------:R-:W-:-:S05]  /*11b70*/  MOV R172, UR31 ;  /* 0x0000001f00ac7c02 */ /* 0x000fca0008000f00 */
[----:B------:R-:W-:-:S04]  /*11b80*/  FFMA.FTZ R172, R5, R172, UR32 ;  /* 0x0000002005ac7e23 */ /* 0x000fc800080100ac */
[----:B------:R-:W-:-:S04]  /*11b90*/  FADD.FTZ R172, R4, -R172 ;  /* 0x800000ac04ac7221 */ /* 0x000fc80000010000 */
[----:B------:R-:W-:-:S05]  /*11ba0*/  FMUL.FTZ R172, R172, UR29 ;  /* 0x0000001dacac7c20 */ /* 0x000fca0008410000 */
[----:B------:R-:W-:Y:S01]  /*11bb0*/  FSEL R178, R172, RZ, P1 ;  /* 0x000000ffacb27208 */ /* 0x000fe20000800000 */
[----:B------:R-:W-:Y:S06]  /*11bc0*/  BRA.U !UP2, `(.L_x_1862) ;  /* 0x000000010a447547 */ /* 0x000fec000b800000 */
[----:B------:R-:W-:Y:S01]  /*11bd0*/  LOP3.LUT P2, RZ, R214, 0xff000000, RZ, 0xc0, !PT ;  /* 0xff000000d6ff7812 */ /* 0x000fe2000784c0ff */
[----:B------:R-:W-:-:S12]  /*11be0*/  IMAD.MOV.U32 R174, RZ, RZ, RZ ;  /* 0x000000ffffae7224 */ /* 0x000fd800078e00ff */
        /* <DEDUP_REMOVED lines=8> */
[----:B------:R-:W-:Y:S02]  /*11c70*/  HFMA2 R174, -RZ, RZ, 0, 0 ;  /* 0x00000000ffae7431 */ /* 0x000fe400000001ff */
[----:B-1----:R-:W-:-:S04]  /*11c80*/  @P2 FMUL.FTZ R173, R173, R178 ;  /* 0x000000b2adad2220 */ /* 0x002fc80000410000 */
[----:B------:R-:W-:Y:S01]  /*11c90*/  @P2 FMUL.FTZ R172, R173, R172 ;  /* 0x000000acadac2220 */ /* 0x000fe20000410000 */
[----:B------:R-:W-:-:S05]  /*11ca0*/  @P2 SHF.L.U32 R173, R206, 0x10, RZ ;  /* 0x00000010cead2819 */ /* 0x000fca00000006ff */
[----:B------:R-:W-:-:S05]  /*11cb0*/  @P2 FMUL.FTZ R174, R173, R172 ;  /* 0x000000acadae2220 */ /* 0x000fca0000410000 */
[----:B------:R-:W-:-:S04]  /*11cc0*/  F2FP.BF16.F32.PACK_AB R174, RZ, R174 ;  /* 0x000000aeffae723e */ /* 0x000fc800000010ff */
[----:B------:R-:W-:-:S07]  /*11cd0*/  PRMT R169, R169, 0x5410, R174 ;  /* 0x00005410a9a97816 */ /* 0x000fce00000000ae */
.L_x_1862:
        /* <DEDUP_REMOVED lines=22> */
.L_x_1863:
[----:B------:R-:W-:-:S04]  /*11e40*/  IMAD.U32 R172, RZ, RZ, UR31 ;  /* 0x0000001fffac7e24 */ /* 0x000fc8000f8e00ff */
        /* <DEDUP_REMOVED lines=15> */
[----:B-1----:R-:W-:-:S04]  /*11f40*/  @P2 FMUL.FTZ R173, R173, R206 ;  /* 0x000000ceadad2220 */ /* 0x002fc80000410000 */
[----:B------:R-:W-:Y:S01]  /*11f50*/  @P2 FMUL.FTZ R172, R173, R172 ;  /* 0x000000acadac2220 */ /* 0x000fe20000410000 */
[----:B------:R-:W-:Y:S01]  /*11f60*/  @P2 SHF.L.U32 R173, R207, 0x10, RZ ;  /* 0x00000010cfad2819 */ /* 0x000fe200000006ff */
[----:B------:R-:W-:-:S04]  /*11f70*/  HFMA2 R207, -RZ, RZ, 0, 0 ;  /* 0x00000000ffcf7431 */ /* 0x000fc800000001ff */
[----:B------:R-:W-:-:S05]  /*11f80*/  @P2 FMUL.FTZ R207, R173, R172 ;  /* 0x000000acadcf2220 */ /* 0x000fca0000410000 */
[----:B------:R-:W-:-:S04]  /*11f90*/  F2FP.BF16.F32.PACK_AB R172, RZ, R207 ;  /* 0x000000cfffac723e */ /* 0x000fc800000010ff */
[----:B------:R-:W-:-:S07]  /*11fa0*/  PRMT R170, R170, 0x5410, R172 ;  /* 0x00005410aaaa7816 */ /* 0x000fce00000000ac */
.L_x_1864:
        /* <DEDUP_REMOVED lines=30> */
.L_x_1865:
[----:B------:R-:W-:Y:S01]  /*12190*/  F2FP.BF16.F32.PACK_AB R175, R178, R175 ;  /* 0x000000afb2af723e */ /* 0x000fe200000010ff */
[----:B------:R-:W-:Y:S06]  /*121a0*/  BRA.U !UP2, `(.L_x_1850) ;  /* 0x000000110a387547 */ /* 0x000fec000b800000 */
        /* <DEDUP_REMOVED lines=15> */
.L_x_1858:
[----:B------:R-:W-:Y:S05]  /*122a0*/  BRA.U !UP2, `(.L_x_1866) ;  /* 0x000000010a807547 */ /* 0x000fea000b800000 */
[----:B------:R-:W-:Y:S01]  /*122b0*/  LOP3.LUT P1, RZ, R214, 0xff, RZ, 0xc0, !PT ;  /* 0x000000ffd6ff7812 */ /* 0x000fe2000782c0ff */
        /* <DEDUP_REMOVED lines=13> */
.L_x_1868:
[----:B------:R-:W-:Y:S05]  /*12390*/  BSYNC.RECONVERGENT B0 ;  /* 0x0000000000007941 */ /* 0x000fea0003800200 */
.L_x_1867:
        /* <DEDUP_REMOVED lines=14> */
.L_x_1870:
[----:B------:R-:W-:Y:S05]  /*12480*/  BSYNC.RECONVERGENT B0 ;  /* 0x0000000000007941 */ /* 0x000fea0003800200 */
.L_x_1869:
[----:B------:R-:W-:-:S04]  /*12490*/  F2FP.BF16.F32.PACK_AB R176, RZ, R176 ;  /* 0x000000b0ffb0723e */ /* 0x000fc800000010ff */
[----:B------:R-:W-:-:S07]  /*124a0*/  PRMT R168, R176, 0x7610, R168 ;  /* 0x00007610b0a87816 */ /* 0x000fce00000000a8 */
.L_x_1866:
[----:B------:R-:W-:Y:S05]  /*124b0*/  BRA.U !UP2, `(.L_x_1871) ;  /* 0x000000010a847547 */ /* 0x000fea000b800000 */
[----:B------:R-:W-:Y:S01]  /*124c0*/  LOP3.LUT P1, RZ, R214, 0xff00, RZ, 0xc0, !PT ;  /* 0x0000ff00d6ff7812 */ /* 0x000fe2000782c0ff */
        /* <DEDUP_REMOVED lines=14> */
.L_x_1873:
[----:B------:R-:W-:Y:S05]  /*125b0*/  BSYNC.RECONVERGENT B0 ;  /* 0x0000000000007941 */ /* 0x000fea0003800200 */
.L_x_1872:
        /* <DEDUP_REMOVED lines=14> */
.L_x_1875:
[----:B------:R-:W-:Y:S05]  /*126a0*/  BSYNC.RECONVERGENT B0 ;  /* 0x0000000000007941 */ /* 0x000fea0003800200 */
.L_x_1874:
[----:B------:R-:W-:-:S04]  /*126b0*/  F2FP.BF16.F32.PACK_AB R176, RZ, R176 ;  /* 0x000000b0ffb0723e */ /* 0x000fc800000010ff */
[----:B------:R-:W-:-:S07]  /*126c0*/  PRMT R168, R168, 0x5410, R176 ;  /* 0x00005410a8a87816 */ /* 0x000fce00000000b0 */
.L_x_1871:
[----:B------:R-:W-:Y:S05]  /*126d0*/  BRA.U !UP2, `(.L_x_1876) ;  /* 0x000000010a807547 */ /* 0x000fea000b800000 */
[----:B------:R-:W-:Y:S01]  /*126e0*/  LOP3.LUT P1, RZ, R214, 0xff0000, RZ, 0xc0, !PT ;  /* 0x00ff0000d6ff7812 */ /* 0x000fe2000782c0ff */
        /* <DEDUP_REMOVED lines=13> */
.L_x_1878:
[----:B------:R-:W-:Y:S05]  /*127c0*/  BSYNC.RECONVERGENT B0 ;  /* 0x0000000000007941 */ /* 0x000fea0003800200 */
.L_x_1877:
        /* <DEDUP_REMOVED lines=14> */
.L_x_1880:
[----:B------:R-:W-:Y:S05]  /*128b0*/  BSYNC.RECONVERGENT B0 ;  /* 0x0000000000007941 */ /* 0x000fea0003800200 */
.L_x_1879:
[----:B------:R-:W-:-:S04]  /*128c0*/  F2FP.BF16.F32.PACK_AB R176, RZ, R176 ;  /* 0x000000b0ffb0723e */ /* 0x000fc800000010ff */
[----:B------:R-:W-:-:S07]  /*128d0*/  PRMT R169, R176, 0x7610, R169 ;  /* 0x00007610b0a97816 */ /* 0x000fce00000000a9 */
.L_x_1876:
[----:B------:R-:W-:Y:S05]  /*128e0*/  BRA.U !UP2, `(.L_x_1881) ;  /* 0x000000010a847547 */ /* 0x000fea000b800000 */
[----:B------:R-:W-:Y:S01]  /*128f0*/  LOP3.LUT P1, RZ, R214, 0xff000000, RZ, 0xc0, !PT ;  /* 0xff000000d6ff7812 */ /* 0x000fe2000782c0ff */
        /* <DEDUP_REMOVED lines=14> */
.L_x_1883:
[----:B------:R-:W-:Y:S05]  /*129e0*/  BSYNC.RECONVERGENT B0 ;  /* 0x0000000000007941 */ /* 0x000fea0003800200 */
.L_x_1882:
        /* <DEDUP_REMOVED lines=14> */
.L_x_1885:
[----:B------:R-:W-:Y:S05]  /*12ad0*/  BSYNC.RECONVERGENT B0 ;  /* 0x0000000000007941 */ /* 0x000fea0003800200 */
.L_x_1884:
[----:B------:R-:W-:-:S04]  /*12ae0*/  F2FP.BF16.F32.PACK_AB R177, RZ, R177 ;  /* 0x000000b1ffb1723e */ /* 0x000fc800000010ff */
[----:B------:R-:W-:-:S07]  /*12af0*/  PRMT R169, R169, 0x5410, R177 ;  /* 0x00005410a9a97816 */ /* 0x000fce00000000b1 */
.L_x_1881:
[----:B------:R-:W-:Y:S05]  /*12b00*/  BRA.U !UP2, `(.L_x_1886) ;  /* 0x000000010a807547 */ /* 0x000fea000b800000 */
[----:B------:R-:W-:Y:S01]  /*12b10*/  LOP3.LUT P1, RZ, R215, 0xff, RZ, 0xc0, !PT ;  /* 0x000000ffd7ff7812 */ /* 0x000fe2000782c0ff */
        /* <DEDUP_REMOVED lines=13> */
.L_x_1888:
[----:B------:R-:W-:Y:S05]  /*12bf0*/  BSYNC.RECONVERGENT B0 ;  /* 0x0000000000007941 */ /* 0x000fea0003800200 */
.L_x_1887:
        /* <DEDUP_REMOVED lines=14> */
.L_x_1890:
[----:B------:R-:W-:Y:S05]  /*12ce0*/  BSYNC.RECONVERGENT B0 ;  /* 0x0000000000007941 */ /* 0x000fea0003800200 */
.L_x_1889:
[----:B------:R-:W-:-:S04]  /*12cf0*/  F2FP.BF16.F32.PACK_AB R176, RZ, R176 ;  /* 0x000000b0ffb0723e */ /* 0x000fc800000010ff */
[----:B------:R-:W-:-:S07]  /*12d00*/  PRMT R170, R176, 0x7610, R170 ;  /* 0x00007610b0aa7816 */ /* 0x000fce00000000aa */
.L_x_1886:
        /* <DEDUP_REMOVED lines=16> */
.L_x_1893:
[----:B------:R-:W-:Y:S05]  /*12e10*/  BSYNC.RECONVERGENT B0 ;  /* 0x0000000000007941 */ /* 0x000fea0003800200 */
.L_x_1892:
        /* <DEDUP_REMOVED lines=14> */
.L_x_1895:
[----:B------:R-:W-:Y:S05]  /*12f00*/  BSYNC.RECONVERGENT B0 ;  /* 0x0000000000007941 */ /* 0x000fea0003800200 */
.L_x_1894:
[----:B------:R-:W-:-:S04]  /*12f10*/  F2FP.BF16.F32.PACK_AB R177, RZ, R177 ;  /* 0x000000b1ffb1723e */ /* 0x000fc800000010ff */
[----:B------:R-:W-:-:S07]  /*12f20*/  PRMT R170, R170, 0x5410, R177 ;  /* 0x00005410aaaa7816 */ /* 0x000fce00000000b1 */
.L_x_1891:
[----:B------:R-:W-:Y:S05]  /*12f30*/  BRA.U !UP2, `(.L_x_1896) ;  /* 0x000000010a807547 */ /* 0x000fea000b800000 */
[----:B------:R-:W-:Y:S01]  /*12f40*/  LOP3.LUT P1, RZ, R215, 0xff0000, RZ, 0xc0, !PT ;  /* 0x00ff0000d7ff7812 */ /* 0x000fe2000782c0ff */
        /* <DEDUP_REMOVED lines=13> */
.L_x_1898:
[----:B------:R-:W-:Y:S05]  /*13020*/  BSYNC.RECONVERGENT B0 ;  /* 0x0000000000007941 */ /* 0x000fea0003800200 */
.L_x_1897:
        /* <DEDUP_REMOVED lines=14> */
.L_x_1900:
[----:B------:R-:W-:Y:S05]  /*13110*/  BSYNC.RECONVERGENT B0 ;  /* 0x0000000000007941 */ /* 0x000fea0003800200 */
.L_x_1899:
[----:B------:R-:W-:-:S04]  /*13120*/  F2FP.BF16.F32.PACK_AB R176, RZ, R176 ;  /* 0x000000b0ffb0723e */ /* 0x000fc800000010ff */
[----:B------:R-:W-:-:S07]  /*13130*/  PRMT R171, R176, 0x7610, R171 ;  /* 0x00007610b0ab7816 */ /* 0x000fce00000000ab */
.L_x_1896:
[----:B------:R-:W-:Y:S05]  /*13140*/  BRA.U !UP2, `(.L_x_1850) ;  /* 0x000000010a507547 */ /* 0x000fea000b800000 */
[----:B------:R-:W-:Y:S02]  /*13150*/  MOV R176, UR31 ;  /* 0x0000001f00b07c02 */ /* 0x000fe40008000f00 */
[----:B------:R-:W-:Y:S02]  /*13160*/  ISETP.GE.U32.AND P1, PT, R214, RZ, PT ;  /* 0x000000ffd600720c */ /* 0x000fe40003f26070 */
[----:B------:R-:W-:Y:S01]  /*13170*/  ISETP.LT.AND P2, PT, RZ, UR30, PT ;  /* 0x0000001eff007c0c */ /* 0x000fe2000bf41270 */
[----:B------:R-:W-:Y:S01]  /*13180*/  FFMA.FTZ R176, R250, R176, UR32 ;  /* 0x00000020fab07e23 */ /* 0x000fe200080100b0 */
[----:B------:R-:W-:Y:S02]  /*13190*/  ISETP.GE.U32.AND.EX P1, PT, R215, 0x1000000, PT, P1 ;  /* 0x01000000d700780c */ /* 0x000fe40003f26110 */
[----:B------:R-:W-:Y:S01]  /*131a0*/  MOV R178, RZ ;  /* 0x000000ff00b27202 */ /* 0x000fe20000000f00 */
[----:B------:R-:W-:-:S04]  /*131b0*/  FADD.FTZ R176, R249, -R176 ;  /* 0x800000b0f9b07221 */ /* 0x000fc80000010000 */
[----:B------:R-:W-:-:S05]  /*131c0*/  FMUL.FTZ R176, R176, UR29 ;  /* 0x0000001db0b07c20 */ /* 0x000fca0008410000 */
[----:B------:R-:W-:Y:S02]  /*131d0*/  FSEL R176, R176, RZ, P2 ;  /* 0x000000ffb0b07208 */ /* 0x000fe40001000000 */
[----:B------:R-:W-:-:S03]  /*131e0*/  @P1 PRMT R177, R167, 0x7632, R177 ;  /* 0x00007632a7b11816 */ /* 0x000fc600000000b1 */
        /* <DEDUP_REMOVED lines=10> */
.L_x_1850:
[----:B------:R-:W1:Y:S01]  /*13290*/  @P0 LDC.64 R176, c[0x0][0x478] ;  /* 0x00011e00ffb00b82 */ /* 0x000e620000000a00 */
[----:B------:R-:W-:Y:S01]  /*132a0*/  @P0 IADD3 R178, PT, PT, R252, 0x200, RZ ;  /* 0x00000200fcb20810 */ /* 0x000fe20007ffe0ff */
[----:B------:R-:W2:Y:S01]  /*132b0*/  @UP2 LDCU.64 UR10, c[0x0][0x468] ;  /* 0x00008d00ff0a27ac */ /* 0x000ea20008000a00 */
[----:B------:R-:W-:Y:S02]  /*132c0*/  UIADD3 UR8, UPT, UPT, UR8, UR24, URZ ;  /* 0x0000001808087290 */ /* 0x000fe4000fffe0ff */
[----:B------:R-:W-:Y:S02]  /*132d0*/  UPLOP3.LUT UP1, UPT, UPT, UPT, UP1, 0x40, 0x4 ;  /* 0x000000000004789c */ /* 0x000fe40003f2e810 */
[----:B------:R-:W-:Y:S01]  /*132e0*/  UISETP.GE.AND UP0, UPT, UR8, UR25, UPT ;  /* 0x000000190800728c */ /* 0x000fe2000bf06270 */
[----:B-1----:R-:W-:-:S05]  /*132f0*/  @P0 IMAD.WIDE.U32 R176, R178, 0x10, R176 ;  /* 0x00000010b2b00825 */ /* 0x002fca00078e00b0 */
[----:B------:R1:W-:Y:S01]  /*13300*/  @P0 STG.E.128 desc[UR20][R176.64], R172 ;  /* 0x000000acb0000986 */ /* 0x0003e2000c101d14 */
[----:B------:R-:W-:Y:S02]  /*13310*/  PLOP3.LUT P0, PT, PT, PT, UP2, 0x80, 0x8 ;  /* 0x000000000008781c */ /* 0x000fe40003f0f028 */
[----:B-1----:R-:W-:-:S11]  /*13320*/  MOV R176, 0x10 ;  /* 0x0000001000b07802 */ /* 0x002fd60000000f00 */
[----:B--2---:R-:W-:-:S05]  /*13330*/  @P0 IMAD.WIDE.U32 R176, R179, R176, UR10 ;  /* 0x0000000ab3b00e25 */ /* 0x004fca000f8e00b0 */
[----:B------:R1:W-:Y:S01]  /*13340*/  @P0 STG.E.128 desc[UR20][R176.64], R168 ;  /* 0x000000a8b0000986 */ /* 0x0003e2000c101d14 */
[----:B------:R-:W-:Y:S05]  /*13350*/  BRA.U !UP0, `(.L_x_1901) ;  /* 0xfffffed508247547 */ /* 0x000fea000b83ffff */
.L_x_1574:
[----:B-1----:R-:W3:Y:S01]  /*13360*/  LDL.LU R176, [R1] ;  /* 0x0000000001b07983 */ /* 0x002ee20000300800 */
[----:B------:R-:W1:Y:S03]  /*13370*/  S2UR UR9, SR_CTAID.X ;  /* 0x00000000000979c3 */ /* 0x000e660000002500 */
[----:B------:R-:W3:Y:S04]  /*13380*/  LDL.LU R177, [R1+0x4] ;  /* 0x0000040001b17983 */ /* 0x000ee80000300800 */
[----:B------:R-:W3:Y:S01]  /*13390*/  LDL.LU R178, [R1+0x8] ;  /* 0x0000080001b27983 */ /* 0x000ee20000300800 */
[----:B------:R-:W1:Y:S03]  /*133a0*/  LDC R0, c[0x0][0x388] ;  /* 0x0000e200ff007b82 */ /* 0x000e660000000800 */
[----:B------:R-:W3:Y:S04]  /*133b0*/  LDL.LU R179, [R1+0xc] ;  /* 0x00000c0001b37983 */ /* 0x000ee80000300800 */
[----:B------:R-:W4:Y:S01]  /*133c0*/  LDL.LU R212, [R1+0x20] ;  /* 0x0000200001d47983 */ /* 0x000f220000300800 */
[----:B------:R-:W5:Y:S03]  /*133d0*/  LDC.64 R2, c[0x0][0x440] ;  /* 0x00011000ff027b82 */ /* 0x000f660000000a00 */
[----:B------:R-:W4:Y:S04]  /*133e0*/  LDL.LU R213, [R1+0x24] ;  /* 0x0000240001d57983 */ /* 0x000f280000300800 */
[----:B------:R-:W4:Y:S01]  /*133f0*/  LDL.LU R214, [R1+0x28] ;  /* 0x0000280001d67983 */ /* 0x000f220000300800 */
[----:B------:R-:W0:Y:S03]  /*13400*/  LDC.64 R4, c[0x0][0x448] ;  /* 0x00011200ff047b82 */ /* 0x000e260000000a00 */
[----:B------:R-:W4:Y:S04]  /*13410*/  LDL.LU R215, [R1+0x2c] ;  /* 0x00002c0001d77983 */ /* 0x000f280000300800 */
[----:B------:R-:W2:Y:S01]  /*13420*/  LDL.LU R192, [R1+0x60] ;  /* 0x0000600001c07983 */ /* 0x000ea20000300800 */
[----:B------:R-:W0:Y:S03]  /*13430*/  LDC.64 R6, c[0x0][0x460] ;  /* 0x00011800ff067b82 */ /* 0x000e260000000a00 */
[----:B------:R-:W2:Y:S04]  /*13440*/  LDL.LU R193, [R1+0x64] ;  /* 0x0000640001c17983 */ /* 0x000ea80000300800 */
[----:B------:R-:W2:Y:S04]  /*13450*/  LDL.LU R194, [R1+0x68] ;  /* 0x0000680001c27983 */ /* 0x000ea80000300800 */
[----:B------:R-:W2:Y:S04]  /*13460*/  LDL.LU R195, [R1+0x6c] ;  /* 0x00006c0001c37983 */ /* 0x000ea80000300800 */
[----:B------:R-:W3:Y:S04]  /*13470*/  LDL.LU R188, [R1+0x80] ;  /* 0x0000800001bc7983 */ /* 0x000ee80000300800 */
[----:B------:R-:W3:Y:S04]  /*13480*/  LDL.LU R189, [R1+0x84] ;  /* 0x0000840001bd7983 */ /* 0x000ee80000300800 */
[----:B------:R-:W3:Y:S04]  /*13490*/  LDL.LU R190, [R1+0x88] ;  /* 0x0000880001be7983 */ /* 0x000ee80000300800 */
[----:B------:R-:W3:Y:S04]  /*134a0*/  LDL.LU R191, [R1+0x8c] ;  /* 0x00008c0001bf7983 */ /* 0x000ee80000300800 */
[----:B------:R-:W4:Y:S04]  /*134b0*/  LDL.LU R244, [R1+0x70] ;  /* 0x0000700001f47983 */ /* 0x000f280000300800 */
[----:B------:R-:W4:Y:S04]  /*134c0*/  LDL.LU R245, [R1+0x74] ;  /* 0x0000740001f57983 */ /* 0x000f280000300800 */
[----:B------:R-:W4:Y:S04]  /*134d0*/  LDL.LU R246, [R1+0x78] ;  /* 0x0000780001f67983 */ /* 0x000f280000300800 */
[----:B------:R-:W4:Y:S04]  /*134e0*/  LDL.LU R247, [R1+0x7c] ;  /* 0x00007c0001f77983 */ /* 0x000f280000300800 */
[----:B------:R-:W2:Y:S04]  /*134f0*/  LDL.LU R168, [R1+0x40] ;  /* 0x0000400001a87983 */ /* 0x000ea80000300800 */
        /* <DEDUP_REMOVED lines=14> */
[----:B------:R-:W2:Y:S01]  /*135e0*/  LDL.LU R211, [R1+0x1c] ;  /* 0x00001c0001d37983 */ /* 0x000ea20000300800 */
[----:B-1----:R-:W-:Y:S01]  /*135f0*/  IMAD R0, R0, UR9, RZ ;  /* 0x0000000900007c24 */ /* 0x002fe2000f8e02ff */
[----:B------:R-:W1:Y:S04]  /*13600*/  S2R R206, SR_TID.X ;  /* 0x0000000000ce7919 */ /* 0x000e680000002100 */
[----:B-1----:R-:W-:-:S05]  /*13610*/  LEA.HI R9, R0, R206, RZ, 0x1d ;  /* 0x000000ce00097211 */ /* 0x002fca00078fe8ff */
[----:B-----5:R-:W-:-:S04]  /*13620*/  IMAD.WIDE.U32 R2, R9, 0x20, R2 ;  /* 0x0000002009027825 */ /* 0x020fc800078e0002 */
[C---:B0-----:R-:W-:Y:S01]  /*13630*/  IMAD.WIDE.U32 R4, R9.reuse, 0x20, R4 ;  /* 0x0000002009047825 */ /* 0x041fe200078e0004 */
[----:B------:R-:W-:Y:S03]  /*13640*/  STG.E.128 desc[UR20][R2.64], R160 ;  /* 0x000000a002007986 */ /* 0x000fe6000c101d14 */
[----:B------:R-:W-:Y:S01]  /*13650*/  IMAD.WIDE.U32 R6, R9, 0x20, R6 ;  /* 0x0000002009067825 */ /* 0x000fe200078e0006 */
[----:B---3--:R-:W-:Y:S04]  /*13660*/  STG.E.128 desc[UR20][R2.64+0x10], R188 ;  /* 0x000010bc02007986 */ /* 0x008fe8000c101d14 */
[----:B------:R-:W-:Y:S04]  /*13670*/  STG.E.128 desc[UR20][R4.64], R80 ;  /* 0x0000005004007986 */ /* 0x000fe8000c101d14 */
[----:B------:R-:W-:Y:S04]  /*13680*/  STG.E.128 desc[UR20][R4.64+0x10], R84 ;  /* 0x0000105404007986 */ /* 0x000fe8000c101d14 */
[----:B------:R-:W-:Y:S04]  /*13690*/  STG.E.128 desc[UR20][R6.64], R156 ;  /* 0x0000009c06007986 */ /* 0x000fe8000c101d14 */
[----:B------:R-:W-:Y:S04]  /*136a0*/  STG.E.128 desc[UR20][R6.64+0x10], R152 ;  /* 0x0000109806007986 */ /* 0x000fe8000c101d14 */
[----:B----4-:R-:W-:Y:S04]  /*136b0*/  STG.E.128 desc[UR20][R2.64+0x1000], R244 ;  /* 0x001000f402007986 */ /* 0x010fe8000c101d14 */
[----:B--2---:R-:W-:Y:S04]  /*136c0*/  STG.E.128 desc[UR20][R2.64+0x1010], R192 ;  /* 0x001010c002007986 */ /* 0x004fe8000c101d14 */
        /* <DEDUP_REMOVED lines=23> */
.L_x_1902:
        /* <DEDUP_REMOVED lines=12> */
.L_x_19293:


//--------------------- .text._ZN10layer_norm13ln_bwd_kernelINS_13Kernel_traitsI6__halfS2_S2_S2_fjLj5120ELj1ELj1ELj4ELj16ENS_18Kernel_traits_baseILj5120ES2_S2_S2_S2_fjLj128EEEEELb0ELb0ELb0ELb0EEEvNS_9BwdParamsE --------------------------
	.section	.text._ZN10layer_norm13ln_bwd_kernelINS_13Kernel_traitsI6__halfS2_S2_S2_fjLj5120ELj1ELj1ELj4ELj16ENS_18Kernel_traits_baseILj5120ES2_S2_S2_S2_fjLj128EEEEELb0ELb0ELb0ELb0EEEvNS_9BwdParamsE,"ax",@progbits
	.align	128
        .global         _ZN10layer_norm13ln_bwd_kernelINS_13Kernel_traitsI6__halfS2_S2_S2_fjLj5120ELj1ELj1ELj4ELj16ENS_18Kernel_traits_baseILj5120ES2_S2_S2_S2_fjLj128EEEEELb0ELb0ELb0ELb0EEEvNS_9BwdParamsE
        .type           _ZN10layer_norm13ln_bwd_kernelINS_13Kernel_traitsI6__halfS2_S2_S2_fjLj5120ELj1ELj1ELj4ELj16ENS_18Kernel_traits_baseILj5120ES2_S2_S2_S2_fjLj128EEEEELb0ELb0ELb0ELb0EEEvNS_9BwdParamsE,@function
        .size           _ZN10layer_norm13ln_bwd_kernelINS_13Kernel_traitsI6__halfS2_S2_S2_fjLj5120ELj1ELj1ELj4ELj16ENS_18Kernel_traits_baseILj5120ES2_S2_S2_S2_fjLj128EEEEELb0ELb0ELb0ELb0EEEvNS_9BwdParamsE,(.L_x_19294 - _ZN10layer_norm13ln_bwd_kernelINS_13Kernel_traitsI6__halfS2_S2_S2_fjLj5120ELj1ELj1ELj4ELj16ENS_18Kernel_traits_baseILj5120ES2_S2_S2_S2_fjLj128EEEEELb0ELb0ELb0ELb0EEEvNS_9BwdParamsE)
        .other          _ZN10layer_norm13ln_bwd_kernelINS_13Kernel_traitsI6__halfS2_S2_S2_fjLj5120ELj1ELj1ELj4ELj16ENS_18Kernel_traits_baseILj5120ES2_S2_S2_S2_fjLj128EEEEELb0ELb0ELb0ELb0EEEvNS_9BwdParamsE,@"STO_CUDA_ENTRY STV_DEFAULT"
_ZN10layer_norm13ln_bwd_kernelINS_13Kernel_traitsI6__halfS2_S2_S2_fjLj5120ELj1ELj1ELj4ELj16ENS_18Kernel_traits_baseILj5120ES2_S2_S2_S2_fjLj128EEEEELb0ELb0ELb0ELb0EEEvNS_9BwdParamsE:
.text._ZN10layer_norm13ln_bwd_kernelINS_13Kernel_traitsI6__halfS2_S2_S2_fjLj5120ELj1ELj1ELj4ELj16ENS_18Kernel_traits_baseILj5120ES2_S2_S2_S2_fjLj128EEEEELb0ELb0ELb0ELb0EEEvNS_9BwdParamsE:
        /* <DEDUP_REMOVED lines=8> */
[----:B0-----:R-:W-:-:S04]  /*0080*/  LOP3.LUT R5, R4, 0x7f, RZ, 0x3c, !PT ;  /* 0x0000007f04057812 */ /* 0x001fc800078e3cff */
[----:B------:R-:W-:Y:S02]  /*0090*/  LEA.HI.SX32 R2, R0, R5, 0x1d ;  /* 0x0000000500027211 */ /* 0x000fe400078feaff */
[----:B------:R-:W-:Y:S02]  /*00a0*/  MOV R5, R4 ;  /* 0x0000000400057202 */ /* 0x000fe40000000f00 */
[C---:B------:R-:W-:Y:S02]  /*00b0*/  ISETP.GE.U32.AND P1, PT, R2.reuse, 0x80, PT ;  /* 0x000000800200780c */ /* 0x040fe40003f26070 */
[C---:B------:R-:W-:Y:S02]  /*00c0*/  ISETP.GE.U32.AND P2, PT, R2.reuse, 0x100, PT ;  /* 0x000001000200780c */ /* 0x040fe40003f46070 */
[C---:B------:R-:W-:Y:S02]  /*00d0*/  ISETP.GE.U32.AND P3, PT, R2.reuse, 0x180, PT ;  /* 0x000001800200780c */ /* 0x040fe40003f66070 */
[----:B------:R-:W-:-:S02]  /*00e0*/  ISETP.GE.U32.AND P4, PT, R2, 0x200, PT ;  /* 0x000002000200780c */ /* 0x000fc40003f86070 */
[----:B------:R-:W-:-:S05]  /*00f0*/  ISETP.GE.U32.AND P5, PT, R2, 0x280, PT ;  /* 0x000002800200780c */ /* 0x000fca0003fa6070 */
[----:B------:R-:W0:Y:S08]  /*0100*/  @P1 LDC.64 R6, c[0x0][0x3d0] ;  /* 0x0000f400ff061b82 */ /* 0x000e300000000a00 */
[----:B------:R-:W1:Y:S08]  /*0110*/  @P2 LDC.64 R8, c[0x0][0x3d0] ;  /* 0x0000f400ff082b82 */ /* 0x000e700000000a00 */
[----:B------:R-:W4:Y:S08]  /*0120*/  @P3 LDC.64 R12, c[0x0][0x3d0] ;  /* 0x0000f400ff0c3b82 */ /* 0x000f300000000a00 */
[----:B------:R-:W3:Y:S01]  /*0130*/  @P4 LDC.64 R14, c[0x0][0x3d0] ;  /* 0x0000f400ff0e4b82 */ /* 0x000ee20000000a00 */
[C---:B0-----:R-:W-:Y:S01]  /*0140*/  @P1 IMAD.WIDE.U32 R6, R5.reuse, 0x10, R6 ;  /* 0x0000001005061825 */ /* 0x041fe200078e0006 */
[----:B------:R-:W-:-:S04]  /*0150*/  @P1 LOP3.LUT R5, R5, 0x80, RZ, 0xfc, !PT ;  /* 0x0000008005051812 */ /* 0x000fc800078efcff */
[----:B--2---:R0:W5:Y:S02]  /*0160*/  @P1 LDG.E.128 R36, desc[UR8][R6.64] ;  /* 0x0000000806241981 */ /* 0x004164000c1e1d00 */
[----:B------:R-:W2:Y:S01]  /*0170*/  @P5 LDC.64 R16, c[0x0][0x3d0] ;  /* 0x0000f400ff105b82 */ /* 0x000ea20000000a00 */
[C---:B-1----:R-:W-:Y:S01]  /*0180*/  @P2 IMAD.WIDE.U32 R10, R5.reuse, 0x10, R8 ;  /* 0x00000010050a2825 */ /* 0x042fe200078e0008 */
[----:B------:R-:W-:-:S04]  /*0190*/  @P2 IADD3 R5, PT, PT, R5, 0x80, RZ ;  /* 0x0000008005052810 */ /* 0x000fc80007ffe0ff */
[----:B------:R0:W5:Y:S01]  /*01a0*/  @P2 LDG.E.128 R40, desc[UR8][R10.64] ;  /* 0x000000080a282981 */ /* 0x000162000c1e1d00 */
[C---:B----4-:R-:W-:Y:S01]  /*01b0*/  @P3 IMAD.WIDE.U32 R12, R5.reuse, 0x10, R12 ;  /* 0x00000010050c3825 */ /* 0x050fe200078e000c */
[----:B------:R-:W-:-:S04]  /*01c0*/  @P3 IADD3 R5, PT, PT, R5, 0x80, RZ ;  /* 0x0000008005053810 */ /* 0x000fc80007ffe0ff */
[----:B------:R0:W5:Y:S01]  /*01d0*/  @P3 LDG.E.128 R44, desc[UR8][R12.64] ;  /* 0x000000080c2c3981 */ /* 0x000162000c1e1d00 */
[C---:B---3--:R-:W-:Y:S01]  /*01e0*/  @P4 IMAD.WIDE.U32 R14, R5.reuse, 0x10, R14 ;  /* 0x00000010050e4825 */ /* 0x048fe200078e000e */
[----:B------:R-:W-:-:S04]  /*01f0*/  @P4 IADD3 R5, PT, PT, R5, 0x80, RZ ;  /* 0x0000008005054810 */ /* 0x000fc80007ffe0ff */
[----:B------:R0:W5:Y:S01]  /*0200*/  @P4 LDG.E.128 R48, desc[UR8][R14.64] ;  /* 0x000000080e304981 */ /* 0x000162000c1e1d00 */
[----:B--2---:R-:W-:-:S05]  /*0210*/  @P5 IMAD.WIDE.U32 R8, R5, 0x10, R16 ;  /* 0x0000001005085825 */ /* 0x004fca00078e0010 */
[----:B------:R0:W5:Y:S01]  /*0220*/  @P5 LDG.E.128 R52, desc[UR8][R8.64] ;  /* 0x0000000808345981 */ /* 0x000162000c1e1d00 */
[----:B------:R-:W1:Y:S01]  /*0230*/  S2UR UR4, SR_CTAID.X ;  /* 0x00000000000479c3 */ /* 0x000e620000002500 */
[----:B------:R-:W-:Y:S02]  /*0240*/  CS2R R56, SRZ ;  /* 0x0000000000387805 */ /* 0x000fe4000001ff00 */
[----:B------:R-:W-:Y:S02]  /*0250*/  CS2R R58, SRZ ;  /* 0x00000000003a7805 */ /* 0x000fe4000001ff00 */
[----:B------:R-:W-:Y:S02]  /*0260*/  CS2R R60, SRZ ;  /* 0x00000000003c7805 */ /* 0x000fe4000001ff00 */
[----:B------:R-:W-:Y:S02]  /*0270*/  CS2R R62, SRZ ;  /* 0x00000000003e7805 */ /* 0x000fe4000001ff00 */
[----:B------:R-:W-:-:S02]  /*0280*/  CS2R R96, SRZ ;  /* 0x0000000000607805 */ /* 0x000fc4000001ff00 */
[----:B-1----:R-:W-:-:S04]  /*0290*/  MOV R0, UR4 ;  /* 0x0000000400007c02 */ /* 0x002fc80008000f00 */
        /* <DEDUP_REMOVED lines=36> */
[----:B0-----:R-:W-:Y:S06]  /*04e0*/  @P0 BRA `(.L_x_1903) ;  /* 0x0000006400180947 */ /* 0x001fec0003800000 */
[----:B------:R-:W0:Y:S01]  /*04f0*/  LDC.64 R4, c[0x0][0x3e0] ;  /* 0x0000f800ff047b82 */ /* 0x000e220000000a00 */
        /* <DEDUP_REMOVED lines=23> */
[----:B0-----:R-:W-:-:S02]  /*0670*/  ISETP.NE.U32.AND P6, PT, R4, RZ, PT ;  /* 0x000000ff0400720c */ /* 0x001fc40003fc5070 */
[----:B------:R-:W-:Y:S02]  /*0680*/  CS2R R94, SRZ ;  /* 0x00000000005e7805 */ /* 0x000fe4000001ff00 */
[----:B------:R-:W-:Y:S02]  /*0690*/  CS2R R136, SRZ ;  /* 0x0000000000887805 */ /* 0x000fe4000001ff00 */
[----:B------:R-:W-:Y:S02]  /*06a0*/  CS2R R138, SRZ ;  /* 0x00000000008a7805 */ /* 0x000fe4000001ff00 */
[----:B------:R-:W-:Y:S02]  /*06b0*/  ISETP.NE.AND.EX P6, PT, R5, RZ, PT, P6 ;  /* 0x000000ff0500720c */ /* 0x000fe40003fc5360 */
        /* <DEDUP_REMOVED lines=15> */
[----:B------:R-:W0:Y:S01]  /*07b0*/  LDCU.U8 UR7, c[0x0][0x410] ;  /* 0x00008200ff0777ac */ /* 0x000e220008000000 */
[----:B------:R-:W1:Y:S01]  /*07c0*/  LDCU UR12, c[0x0][0x400] ;  /* 0x00008000ff0c77ac */ /* 0x000e620008000800 */
[----:B------:R-:W2:Y:S01]  /*07d0*/  LDCU.64 UR10, c[0x0][0x438] ;  /* 0x00008700ff0a77ac */ /* 0x000ea20008000a00 */
[----:B------:R-:W3:Y:S07]  /*07e0*/  LDCU.64 UR14, c[0x0][0x478] ;  /* 0x00008f00ff0e77ac */ /* 0x000eee0008000a00 */
.L_x_1954:
[----:B------:R-:W4:Y:S08]  /*07f0*/  LDC.64 R158, c[0x0][0x3c0] ;  /* 0x0000f000ff9e7b82 */ /* 0x000f300000000a00 */
[----:B------:R-:W0:Y:S08]  /*0800*/  @P6 LDC.64 R156, c[0x0][0x3e0] ;  /* 0x0000f800ff9c6b82 */ /* 0x000e300000000a00 */
[----:B------:R-:W1:Y:S01]  /*0810*/  LDC R3, c[0x0][0x388] ;  /* 0x0000e200ff037b82 */ /* 0x000e620000000800 */
[----:B----4-:R-:W-:-:S06]  /*0820*/  IMAD.WIDE R158, R0, 0x4, R158 ;  /* 0x00000004009e7825 */ /* 0x010fcc00078e029e */
[----:B------:R-:W4:Y:S01]  /*0830*/  LDG.E R158, desc[UR8][R158.64] ;  /* 0x000000089e9e7981 */ /* 0x000f22000c1e1900 */
[----:B0-----:R-:W-:Y:S01]  /*0840*/  @P6 IMAD.WIDE R160, R0, 0x2, R156 ;  /* 0x0000000200a06825 */ /* 0x001fe200078e029c */
[----:B------:R-:W0:Y:S01]  /*0850*/  S2R R4, SR_TID.X ;  /* 0x0000000000047919 */ /* 0x000e220000002100 */
[----:B------:R-:W2:Y:S03]  /*0860*/  LDC.64 R156, c[0x0][0x3c8] ;  /* 0x0000f200ff9c7b82 */ /* 0x000ea60000000a00 */
[----:B-----5:R-:W5:Y:S01]  /*0870*/  @P6 LDG.E.U16 R219, desc[UR8][R160.64] ;  /* 0x00000008a0db6981 */ /* 0x020f62000c1e1500 */
[----:B------:R-:W-:Y:S01]  /*0880*/  ISETP.GE.U32.AND P1, PT, R2, 0x80, PT ;  /* 0x000000800200780c */ /* 0x000fe20003f26070 */
[----:B-1----:R-:W-:Y:S01]  /*0890*/  IMAD R162, R0, R3, RZ ;  /* 0x0000000300a27224 */ /* 0x002fe200078e02ff */
[C---:B------:R-:W-:Y:S02]  /*08a0*/  ISETP.GE.U32.AND P2, PT, R2.reuse, 0x100, PT ;  /* 0x000001000200780c */ /* 0x040fe40003f46070 */
[----:B------:R-:W-:-:S02]  /*08b0*/  ISETP.GE.U32.AND P3, PT, R2, 0x180, PT ;  /* 0x000001800200780c */ /* 0x000fc40003f66070 */
[----:B------:R-:W-:Y:S02]  /*08c0*/  SHF.R.S32.HI R163, RZ, 0x1f, R162 ;  /* 0x0000001fffa37819 */ /* 0x000fe400000114a2 */
[----:B------:R-:W-:Y:S02]  /*08d0*/  ISETP.GE.U32.AND P4, PT, R2, 0x200, PT ;  /* 0x000002000200780c */ /* 0x000fe40003f86070 */
[----:B------:R-:W-:Y:S01]  /*08e0*/  LEA.HI R163, R163, R162, RZ, 0x3 ;  /* 0x000000a2a3a37211 */ /* 0x000fe200078f18ff */
[----:B------:R-:W-:Y:S01]  /*08f0*/  BSSY.RECONVERGENT B0, `(.L_x_1904) ;  /* 0x0000067000007945 */ /* 0x000fe20003800200 */
[----:B------:R-:W-:Y:S01]  /*0900*/  ISETP.NE.AND P0, PT, RZ, UR7, PT ;  /* 0x00000007ff007c0c */ /* 0x000fe2000bf05270 */
[----:B------:R-:W-:Y:S01]  /*0910*/  HFMA2 R221, -RZ, RZ, 0, 0 ;  /* 0x00000000ffdd7431 */ /* 0x000fe200000001ff */
[----:B------:R-:W-:Y:S01]  /*0920*/  MOV R222, RZ ;  /* 0x000000ff00de7202 */ /* 0x000fe20000000f00 */
[----:B--2---:R-:W-:-:S05]  /*0930*/  IMAD.WIDE R156, R0, 0x4, R156 ;  /* 0x00000004009c7825 */ /* 0x004fca00078e029c */
[----:B------:R1:W5:Y:S01]  /*0940*/  LDG.E R218, desc[UR8][R156.64] ;  /* 0x000000089cda7981 */ /* 0x000362000c1e1900 */
[----:B0-----:R-:W-:-:S04]  /*0950*/  LEA.HI.SX32 R216, R163, R4, 0x1d ;  /* 0x00000004a3d87211 */ /* 0x001fc800078feaff */
[----:B------:R-:W-:Y:S02]  /*0960*/  MOV R223, R216 ;  /* 0x000000d800df7202 */ /* 0x000fe40000000f00 */
[----:B-1----:R-:W-:Y:S02]  /*0970*/  P2R R156, PR, RZ, 0x1 ;  /* 0x00000001ff9c7803 */ /* 0x002fe40000000000 */
[----:B----4-:R-:W-:Y:S01]  /*0980*/  FSEL R220, R158, RZ, !P0 ;  /* 0x000000ff9edc7208 */ /* 0x010fe20004000000 */
[----:B------:R-:W-:Y:S06]  /*0990*/  @!P1 BRA `(.L_x_1905) ;  /* 0x0000000400709947 */ /* 0x000fec0003800000 */
[----:B------:R-:W0:Y:S08]  /*09a0*/  LDC.64 R156, c[0x0][0x3a8] ;  /* 0x0000ea00ff9c7b82 */ /* 0x000e300000000a00 */
[----:B------:R-:W1:Y:S01]  /*09b0*/  LDC.64 R160, c[0x0][0x428] ;  /* 0x00010a00ffa07b82 */ /* 0x000e620000000a00 */
[----:B0-----:R-:W-:-:S06]  /*09c0*/  IMAD.WIDE.U32 R156, R216, 0x10, R156 ;  /* 0x00000010d89c7825 */ /* 0x001fcc00078e009c */
[----:B------:R-:W2:Y:S01]  /*09d0*/  LDG.E.128 R156, desc[UR8][R156.64] ;  /* 0x000000089c9c7981 */ /* 0x000ea2000c1e1d00 */
[----:B-1----:R-:W-:-:S06]  /*09e0*/  IMAD.WIDE.U32 R160, R216, 0x10, R160 ;  /* 0x00000010d8a07825 */ /* 0x002fcc00078e00a0 */
[----:B------:R-:W4:Y:S01]  /*09f0*/  LDG.E.128 R160, desc[UR8][R160.64] ;  /* 0x00000008a0a07981 */ /* 0x000f22000c1e1d00 */
[----:B------:R-:W-:-:S04]  /*0a00*/  ISETP.NE.U32.AND P0, PT, RZ, UR10, PT ;  /* 0x0000000aff007c0c */ /* 0x000fc8000bf05070 */
[----:B------:R-:W-:Y:S01]  /*0a10*/  ISETP.NE.AND.EX P0, PT, RZ, UR11, PT, P0 ;  /* 0x0000000bff007c0c */ /* 0x000fe2000bf05300 */
[----:B------:R-:W-:Y:S02]  /*0a20*/  HADD2.F32 R215, -RZ, R36.H0_H0 ;  /* 0x20000024ffd77230 */ /* 0x000fe40000004100 */
[----:B------:R-:W-:-:S10]  /*0a30*/  HADD2.F32 R208, -RZ, R37.H1_H1 ;  /* 0x30000025ffd07230 */ /* 0x000fd40000004100 */
[----:B------:R-:W0:Y:S01]  /*0a40*/  @P0 LDC.64 R202, c[0x0][0x438] ;  /* 0x00010e00ffca0b82 */ /* 0x000e220000000a00 */
[----:B------:R-:W-:Y:S02]  /*0a50*/  HADD2.F32 R212, -RZ, R36.H1_H1 ;  /* 0x30000024ffd47230 */ /* 0x000fe40000004100 */
[----:B------:R-:W-:Y:S02]  /*0a60*/  HADD2.F32 R211, -RZ, R37.H0_H0 ;  /* 0x20000025ffd37230 */ /* 0x000fe40000004100 */
[----:B------:R-:W-:Y:S02]  /*0a70*/  HADD2.F32 R204, -RZ, R38.H1_H1 ;  /* 0x30000026ffcc7230 */ /* 0x000fe40000004100 */
[----:B0-----:R-:W-:-:S05]  /*0a80*/  @P0 IMAD.WIDE.U32 R202, R216, 0x10, R202 ;  /* 0x00000010d8ca0825 */ /* 0x001fca00078e00ca */
[----:B------:R0:W5:Y:S02]  /*0a90*/  @P0 LDG.E.128 R132, desc[UR8][R202.64] ;  /* 0x00000008ca840981 */ /* 0x000164000c1e1d00 */
[----:B0-----:R-:W-:Y:S02]  /*0aa0*/  HADD2.F32 R203, -RZ, R39.H0_H0 ;  /* 0x20000027ffcb7230 */ /* 0x001fe40000004100 */
[--C-:B--2---:R-:W-:Y:S02]  /*0ab0*/  HADD2.F32 R205, -RZ, R156.reuse.H0_H0 ;  /* 0x2000009cffcd7230 */ /* 0x104fe40000004100 */
[--C-:B------:R-:W-:Y:S02]  /*0ac0*/  HADD2.F32 R221, -RZ, R157.reuse.H1_H1 ;  /* 0x3000009dffdd7230 */ /* 0x100fe40000004100 */
[----:B------:R-:W-:Y:S02]  /*0ad0*/  HADD2.F32 R207, -RZ, R156.H1_H1 ;  /* 0x3000009cffcf7230 */ /* 0x000fe40000004100 */
[----:B------:R-:W-:Y:S01]  /*0ae0*/  FADD.FTZ R205, -R220, R205 ;  /* 0x000000cddccd7221 */ /* 0x000fe20000010100 */
[----:B------:R-:W-:-:S02]  /*0af0*/  HADD2.F32 R209, -RZ, R157.H0_H0 ;  /* 0x2000009dffd17230 */ /* 0x000fc40000004100 */
[----:B------:R-:W-:Y:S01]  /*0b00*/  FADD.FTZ R221, -R220, R221 ;  /* 0x000000dddcdd7221 */ /* 0x000fe20000010100 */
[----:B----4-:R-:W-:Y:S02]  /*0b10*/  HADD2.F32 R157, -RZ, R160.H0_H0 ;  /* 0x200000a0ff9d7230 */ /* 0x010fe40000004100 */
[----:B-----5:R-:W-:Y:S01]  /*0b20*/  FMUL.FTZ R217, R218, R205 ;  /* 0x000000cddad97220 */ /* 0x020fe20000410000 */
[--C-:B------:R-:W-:Y:S02]  /*0b30*/  HADD2.F32 R223, -RZ, R158.reuse.H0_H0 ;  /* 0x2000009effdf7230 */ /* 0x100fe40000004100 */
[C---:B------:R-:W-:Y:S01]  /*0b40*/  FADD.FTZ R207, -R220.reuse, R207 ;  /* 0x000000cfdccf7221 */ /* 0x040fe20000010100 */
[----:B------:R-:W-:Y:S02]  /*0b50*/  HADD2.F32 R225, -RZ, R158.H1_H1 ;  /* 0x3000009effe17230 */ /* 0x000fe40000004100 */
[----:B------:R-:W-:Y:S01]  /*0b60*/  FADD.FTZ R209, -R220, R209 ;  /* 0x000000d1dcd17221 */ /* 0x000fe20000010100 */
[----:B------:R-:W-:-:S02]  /*0b70*/  HADD2.F32 R158, -RZ, R161.H0_H0 ;  /* 0x200000a1ff9e7230 */ /* 0x000fc40000004100 */
[----:B------:R-:W-:Y:S01]  /*0b80*/  FMUL.FTZ R210, R218, R221 ;  /* 0x000000dddad27220 */ /* 0x000fe20000410000 */
[----:B------:R-:W-:Y:S02]  /*0b90*/  HADD2.F32 R161, -RZ, R161.H1_H1 ;  /* 0x300000a1ffa17230 */ /* 0x000fe40000004100 */
[-C--:B------:R-:W-:Y:S01]  /*0ba0*/  FMUL.FTZ R215, R215, R157.reuse ;  /* 0x0000009dd7d77220 */ /* 0x080fe20000410000 */
[----:B------:R-:W-:Y:S02]  /*0bb0*/  HADD2.F32 R160, -RZ, R160.H1_H1 ;  /* 0x300000a0ffa07230 */ /* 0x000fe40000004100 */
[----:B------:R-:W-:Y:S01]  /*0bc0*/  FADD.FTZ R88, R88, R157 ;  /* 0x0000009d58587221 */ /* 0x000fe20000010000 */
[----:B------:R-:W-:Y:S01]  /*0bd0*/  FFMA.FTZ R56, R217, R157, R56 ;  /* 0x0000009dd9387223 */ /* 0x000fe20000010038 */
[C---:B------:R-:W-:Y:S01]  /*0be0*/  FMUL.FTZ R214, R218.reuse, R207 ;  /* 0x000000cfdad67220 */ /* 0x040fe20000410000 */
[----:B------:R-:W-:Y:S01]  /*0bf0*/  FMUL.FTZ R213, R218, R209 ;  /* 0x000000d1dad57220 */ /* 0x000fe20000410000 */
[-C--:B------:R-:W-:Y:S01]  /*0c00*/  FMUL.FTZ R208, R208, R161.reuse ;  /* 0x000000a1d0d07220 */ /* 0x080fe20000410000 */
[----:B------:R-:W-:Y:S01]  /*0c10*/  FADD.FTZ R91, R91, R161 ;  /* 0x000000a15b5b7221 */ /* 0x000fe20000010000 */
[----:B------:R-:W-:Y:S01]  /*0c20*/  FFMA.FTZ R59, R210, R161, R59 ;  /* 0x000000a1d23b7223 */ /* 0x000fe2000001003b */
[-C--:B------:R-:W-:Y:S01]  /*0c30*/  FMUL.FTZ R212, R212, R160.reuse ;  /* 0x000000a0d4d47220 */ /* 0x080fe20000410000 */
[----:B------:R-:W-:Y:S01]  /*0c40*/  FADD.FTZ R157, RZ, R215 ;  /* 0x000000d7ff9d7221 */ /* 0x000fe20000010000 */
[----:B------:R-:W-:Y:S01]  /*0c50*/  FFMA.FTZ R161, R217, R215, RZ ;  /* 0x000000d7d9a17223 */ /* 0x000fe200000100ff */
[----:B------:R-:W-:Y:S01]  /*0c60*/  FADD.FTZ R89, R89, R160 ;  /* 0x000000a059597221 */ /* 0x000fe20000010000 */
[----:B------:R-:W-:Y:S01]  /*0c70*/  FFMA.FTZ R57, R214, R160, R57 ;  /* 0x000000a0d6397223 */ /* 0x000fe20000010039 */
[-C--:B------:R-:W-:Y:S01]  /*0c80*/  FMUL.FTZ R211, R211, R158.reuse ;  /* 0x0000009ed3d37220 */ /* 0x080fe20000410000 */
[----:B------:R-:W-:Y:S01]  /*0c90*/  FADD.FTZ R90, R90, R158 ;  /* 0x0000009e5a5a7221 */ /* 0x000fe20000010000 */
[----:B------:R-:W-:Y:S01]  /*0ca0*/  FFMA.FTZ R58, R213, R158, R58 ;  /* 0x0000009ed53a7223 */ /* 0x000fe2000001003a */
[----:B------:R-:W-:Y:S01]  /*0cb0*/  FADD.FTZ R158, R157, R212 ;  /* 0x000000d49d9e7221 */ /* 0x000fe20000010000 */
[----:B------:R-:W-:Y:S01]  /*0cc0*/  FFMA.FTZ R160, R214, R212, R161 ;  /* 0x000000d4d6a07223 */ /* 0x000fe200000100a1 */
[----:B------:R-:W-:-:S02]  /*0cd0*/  HADD2.F32 R200, -RZ, R162.H0_H0 ;  /* 0x200000a2ffc87230 */ /* 0x000fc40000004100 */
[----:B------:R-:W-:Y:S01]  /*0ce0*/  FADD.FTZ R209, -R220, R223 ;  /* 0x000000dfdcd17221 */ /* 0x000fe20000010100 */
[----:B------:R-:W-:Y:S02]  /*0cf0*/  HADD2.F32 R207, -RZ, R38.H0_H0 ;  /* 0x20000026ffcf7230 */ /* 0x000fe40000004100 */
[----:B------:R-:W-:Y:S01]  /*0d00*/  FADD.FTZ R157, R158, R211 ;  /* 0x000000d39e9d7221 */ /* 0x000fe20000010000 */
[----:B------:R-:W-:Y:S01]  /*0d10*/  FFMA.FTZ R161, R213, R211, R160 ;  /* 0x000000d3d5a17223 */ /* 0x000fe200000100a0 */
[--C-:B------:R-:W-:Y:S02]  /*0d20*/  HADD2.F32 R227, -RZ, R159.reuse.H0_H0 ;  /* 0x2000009fffe37230 */ /* 0x100fe40000004100 */
[----:B------:R-:W-:Y:S01]  /*0d30*/  FMUL.FTZ R209, R218, R209 ;  /* 0x000000d1dad17220 */ /* 0x000fe20000410000 */
[----:B------:R-:W-:Y:S02]  /*0d40*/  HADD2.F32 R162, -RZ, R162.H1_H1 ;  /* 0x300000a2ffa27230 */ /* 0x000fe40000004100 */
[----:B------:R-:W-:Y:S01]  /*0d50*/  FADD.FTZ R225, -R220, R225 ;  /* 0x000000e1dce17221 */ /* 0x000fe20000010100 */
[----:B------:R-:W-:Y:S01]  /*0d60*/  FMUL.FTZ R207, R207, R200 ;  /* 0x000000c8cfcf7220 */ /* 0x000fe20000410000 */
[----:B------:R-:W-:Y:S01]  /*0d70*/  FADD.FTZ R158, R157, R208 ;  /* 0x000000d09d9e7221 */ /* 0x000fe20000010000 */
[----:B------:R-:W-:Y:S01]  /*0d80*/  FFMA.FTZ R160, R210, R208, R161 ;  /* 0x000000d0d2a07223 */ /* 0x000fe200000100a1 */
[----:B------:R-:W-:-:S02]  /*0d90*/  HADD2.F32 R159, -RZ, R159.H1_H1 ;  /* 0x3000009fff9f7230 */ /* 0x000fc40000004100 */
[----:B------:R-:W-:Y:S01]  /*0da0*/  FADD.FTZ R205, -R220, R227 ;  /* 0x000000e3dccd7221 */ /* 0x000fe20000010100 */
[--C-:B------:R-:W-:Y:S02]  /*0db0*/  HADD2.F32 R202, -RZ, R163.reuse.H0_H0 ;  /* 0x200000a3ffca7230 */ /* 0x100fe40000004100 */
[----:B------:R-:W-:Y:S01]  /*0dc0*/  FMUL.FTZ R204, R204, R162 ;  /* 0x000000a2cccc7220 */ /* 0x000fe20000410000 */
[----:B------:R-:W-:Y:S01]  /*0dd0*/  FMUL.FTZ R206, R218, R225 ;  /* 0x000000e1dace7220 */ /* 0x000fe20000410000 */
[----:B------:R-:W-:Y:S01]  /*0de0*/  FADD.FTZ R157, R158, R207 ;  /* 0x000000cf9e9d7221 */ /* 0x000fe20000010000 */
[----:B------:R-:W-:Y:S01]  /*0df0*/  FFMA.FTZ R161, R209, R207, R160 ;  /* 0x000000cfd1a17223 */ /* 0x000fe200000100a0 */
[----:B------:R-:W-:Y:S02]  /*0e00*/  HADD2.F32 R156, -RZ, R163.H1_H1 ;  /* 0x300000a3ff9c7230 */ /* 0x000fe40000004100 */
[----:B------:R-:W-:Y:S01]  /*0e10*/  FMUL.FTZ R205, R218, R205 ;  /* 0x000000cddacd7220 */ /* 0x000fe20000410000 */
[----:B------:R-:W-:-:S02]  /*0e20*/  HADD2.F32 R163, -RZ, R39.H1_H1 ;  /* 0x30000027ffa37230 */ /* 0x000fc40000004100 */
[----:B------:R-:W-:Y:S01]  /*0e30*/  FMUL.FTZ R203, R203, R202 ;  /* 0x000000cacbcb7220 */ /* 0x000fe20000410000 */
[----:B------:R-:W-:Y:S01]  /*0e40*/  FADD.FTZ R159, -R220, R159 ;  /* 0x0000009fdc9f7221 */ /* 0x000fe20000010100 */
[----:B------:R-:W-:Y:S01]  /*0e50*/  FADD.FTZ R158, R157, R204 ;  /* 0x000000cc9d9e7221 */ /* 0x000fe20000010000 */
[----:B------:R-:W-:Y:S01]  /*0e60*/  FFMA.FTZ R160, R206, R204, R161 ;  /* 0x000000cccea07223 */ /* 0x000fe200000100a1 */
[----:B------:R-:W-:Y:S01]  /*0e70*/  FADD.FTZ R92, R92, R200 ;  /* 0x000000c85c5c7221 */ /* 0x000fe20000010000 */
[----:B------:R-:W-:Y:S01]  /*0e80*/  FFMA.FTZ R60, R209, R200, R60 ;  /* 0x000000c8d13c7223 */ /* 0x000fe2000001003c */
        /* <DEDUP_REMOVED lines=10> */
[----:B------:R-:W-:Y:S01]  /*0f30*/  IADD3 R223, PT, PT, R216, 0x80, RZ ;  /* 0x00000080d8df7810 */ /* 0x000fe20007ffe0ff */
[----:B------:R-:W-:Y:S01]  /*0f40*/  FADD.FTZ R221, R221, R200 ;  /* 0x000000c8dddd7221 */ /* 0x000fe20000010000 */
[----:B------:R-:W-:-:S07]  /*0f50*/  FFMA.FTZ R222, R202, R200, R157 ;  /* 0x000000c8cade7223 */ /* 0x000fce000001009d */
.L_x_1905:
[----:B---3--:R-:W-:Y:S05]  /*0f60*/  BSYNC.RECONVERGENT B0 ;  /* 0x0000000000007941 */ /* 0x008fea0003800200 */
.L_x_1904:
        /* <DEDUP_REMOVED lines=11> */
[--C-:B------:R-:W-:Y:S02]  /*1020*/  HADD2.F32 R199, -RZ, R40.reuse.H0_H0 ;  /* 0x20000028ffc77230 */ /* 0x100fe40000004100 */
[----:B------:R-:W-:Y:S02]  /*1030*/  HADD2.F32 R196, -RZ, R40.H1_H1 ;  /* 0x30000028ffc47230 */ /* 0x000fe40000004100 */
[--C-:B------:R-:W-:Y:S02]  /*1040*/  HADD2.F32 R195, -RZ, R41.reuse.H0_H0 ;  /* 0x20000029ffc37230 */ /* 0x100fe40000004100 */
[----:B------:R-:W-:Y:S02]  /*1050*/  HADD2.F32 R192, -RZ, R41.H1_H1 ;  /* 0x30000029ffc07230 */ /* 0x000fe40000004100 */
[----:B------:R-:W-:Y:S02]  /*1060*/  HADD2.F32 R188, -RZ, R42.H1_H1 ;  /* 0x3000002affbc7230 */ /* 0x000fe40000004100 */
[----:B0-----:R-:W-:-:S05]  /*1070*/  @P0 IMAD.WIDE.U32 R186, R223, 0x10, R186 ;  /* 0x00000010dfba0825 */ /* 0x001fca00078e00ba */
[----:B------:R0:W5:Y:S01]  /*1080*/  @P0 LDG.E.128 R32, desc[UR8][R186.64] ;  /* 0x00000008ba200981 */ /* 0x000162000c1e1d00 */
[----:B------:R-:W-:Y:S01]  /*1090*/  IADD3 R223, PT, PT, R223, 0x80, RZ ;  /* 0x00000080dfdf7810 */ /* 0x000fe20007ffe0ff */
[----:B0-----:R-:W-:Y:S02]  /*10a0*/  HADD2.F32 R187, -RZ, R43.H0_H0 ;  /* 0x2000002bffbb7230 */ /* 0x001fe40000004100 */
[--C-:B--2---:R-:W-:Y:S02]  /*10b0*/  HADD2.F32 R185, -RZ, R156.reuse.H0_H0 ;  /* 0x2000009cffb97230 */ /* 0x104fe40000004100 */
[----:B------:R-:W-:Y:S02]  /*10c0*/  HADD2.F32 R189, -RZ, R156.H1_H1 ;  /* 0x3000009cffbd7230 */ /* 0x000fe40000004100 */
[--C-:B------:R-:W-:Y:S02]  /*10d0*/  HADD2.F32 R191, -RZ, R157.reuse.H0_H0 ;  /* 0x2000009dffbf7230 */ /* 0x100fe40000004100 */
[----:B------:R-:W-:Y:S01]  /*10e0*/  FADD.FTZ R185, -R220, R185 ;  /* 0x000000b9dcb97221 */ /* 0x000fe20000010100 */
[----:B------:R-:W-:-:S02]  /*10f0*/  HADD2.F32 R193, -RZ, R157.H1_H1 ;  /* 0x3000009dffc17230 */ /* 0x000fc40000004100 */
[----:B------:R-:W-:Y:S01]  /*1100*/  FADD.FTZ R189, -R220, R189 ;  /* 0x000000bddcbd7221 */ /* 0x000fe20000010100 */
[--C-:B---3--:R-:W-:Y:S02]  /*1110*/  HADD2.F32 R157, -RZ, R160.reuse.H0_H0 ;  /* 0x200000a0ff9d7230 */ /* 0x108fe40000004100 */
[----:B-----5:R-:W-:Y:S01]  /*1120*/  FMUL.FTZ R201, R218, R185 ;  /* 0x000000b9dac97220 */ /* 0x020fe20000410000 */
[----:B------:R-:W-:Y:S02]  /*1130*/  HADD2.F32 R160, -RZ, R160.H1_H1 ;  /* 0x300000a0ffa07230 */ /* 0x000fe40000004100 */
[----:B------:R-:W-:Y:S01]  /*1140*/  FADD.FTZ R191, -R220, R191 ;  /* 0x000000bfdcbf7221 */ /* 0x000fe20000010100 */
[--C-:B------:R-:W-:Y:S02]  /*1150*/  HADD2.F32 R225, -RZ, R158.reuse.H0_H0 ;  /* 0x2000009effe17230 */ /* 0x100fe40000004100 */
[----:B------:R-:W-:Y:S01]  /*1160*/  FMUL.FTZ R199, R199, R157 ;  /* 0x0000009dc7c77220 */ /* 0x000fe20000410000 */
[----:B------:R-:W-:-:S02]  /*1170*/  HADD2.F32 R227, -RZ, R158.H1_H1 ;  /* 0x3000009effe37230 */ /* 0x000fc40000004100 */
[----:B------:R-:W-:Y:S01]  /*1180*/  FADD.FTZ R136, R136, R157 ;  /* 0x0000009d88887221 */ /* 0x000fe20000010000 */
[--C-:B------:R-:W-:Y:S02]  /*1190*/  HADD2.F32 R158, -RZ, R161.reuse.H0_H0 ;  /* 0x200000a1ff9e7230 */ /* 0x100fe40000004100 */
[----:B------:R-:W-:Y:S01]  /*11a0*/  FFMA.FTZ R96, R201, R157, R96 ;  /* 0x0000009dc9607223 */ /* 0x000fe20000010060 */
[C---:B------:R-:W-:Y:S01]  /*11b0*/  FMUL.FTZ R198, R218.reuse, R189 ;  /* 0x000000bddac67220 */ /* 0x040fe20000410000 */
[----:B------:R-:W-:Y:S01]  /*11c0*/  FMUL.FTZ R197, R218, R191 ;  /* 0x000000bfdac57220 */ /* 0x000fe20000410000 */
[----:B------:R-:W-:Y:S01]  /*11d0*/  FADD.FTZ R193, -R220, R193 ;  /* 0x000000c1dcc17221 */ /* 0x000fe20000010100 */
[----:B------:R-:W-:Y:S01]  /*11e0*/  FMUL.FTZ R196, R196, R160 ;  /* 0x000000a0c4c47220 */ /* 0x000fe20000410000 */
[----:B------:R-:W-:Y:S01]  /*11f0*/  FADD.FTZ R221, R221, R199 ;  /* 0x000000c7dddd7221 */ /* 0x000fe20000010000 */
[----:B------:R-:W-:Y:S01]  /*1200*/  FFMA.FTZ R157, R201, R199, R222 ;  /* 0x000000c7c99d7223 */ /* 0x000fe200000100de */
[----:B------:R-:W-:-:S02]  /*1210*/  HADD2.F32 R161, -RZ, R161.H1_H1 ;  /* 0x300000a1ffa17230 */ /* 0x000fc40000004100 */
[----:B------:R-:W-:Y:S01]  /*1220*/  FADD.FTZ R137, R137, R160 ;  /* 0x000000a089897221 */ /* 0x000fe20000010000 */
[----:B------:R-:W-:Y:S01]  /*1230*/  FFMA.FTZ R97, R198, R160, R97 ;  /* 0x000000a0c6617223 */ /* 0x000fe20000010061 */
[-C--:B------:R-:W-:Y:S01]  /*1240*/  FMUL.FTZ R195, R195, R158.reuse ;  /* 0x0000009ec3c37220 */ /* 0x080fe20000410000 */
[----:B------:R-:W-:Y:S01]  /*1250*/  FADD.FTZ R138, R138, R158 ;  /* 0x0000009e8a8a7221 */ /* 0x000fe20000010000 */
[----:B------:R-:W-:Y:S01]  /*1260*/  FFMA.FTZ R98, R197, R158, R98 ;  /* 0x0000009ec5627223 */ /* 0x000fe20000010062 */
[----:B------:R-:W-:Y:S01]  /*1270*/  FMUL.FTZ R194, R218, R193 ;  /* 0x000000c1dac27220 */ /* 0x000fe20000410000 */
[----:B------:R-:W-:Y:S01]  /*1280*/  FADD.FTZ R158, R221, R196 ;  /* 0x000000c4dd9e7221 */ /* 0x000fe20000010000 */
[----:B------:R-:W-:Y:S01]  /*1290*/  FFMA.FTZ R160, R198, R196, R157 ;  /* 0x000000c4c6a07223 */ /* 0x000fe2000001009d */
[----:B------:R-:W-:Y:S02]  /*12a0*/  HADD2.F32 R186, -RZ, R162.H0_H0 ;  /* 0x200000a2ffba7230 */ /* 0x000fe40000004100 */
[----:B------:R-:W-:Y:S01]  /*12b0*/  FMUL.FTZ R192, R192, R161 ;  /* 0x000000a1c0c07220 */ /* 0x000fe20000410000 */
[----:B------:R-:W-:-:S02]  /*12c0*/  HADD2.F32 R191, -RZ, R42.H0_H0 ;  /* 0x2000002affbf7230 */ /* 0x000fc40000004100 */
[----:B------:R-:W-:Y:S01]  /*12d0*/  FADD.FTZ R139, R139, R161 ;  /* 0x000000a18b8b7221 */ /* 0x000fe20000010000 */
[----:B------:R-:W-:Y:S01]  /*12e0*/  FFMA.FTZ R99, R194, R161, R99 ;  /* 0x000000a1c2637223 */ /* 0x000fe20000010063 */
[----:B------:R-:W-:Y:S01]  /*12f0*/  FADD.FTZ R193, -R220, R225 ;  /* 0x000000e1dcc17221 */ /* 0x000fe20000010100 */
        /* <DEDUP_REMOVED lines=10> */
[----:B------:R-:W-:Y:S01]  /*13a0*/  FMUL.FTZ R188, R188, R162 ;  /* 0x000000a2bcbc7220 */ /* 0x000fe20000410000 */
[--C-:B------:R-:W-:Y:S02]  /*13b0*/  HADD2.F32 R224, -RZ, R163.reuse.H0_H0 ;  /* 0x200000a3ffe07230 */ /* 0x100fe40000004100 */
[----:B------:R-:W-:Y:S01]  /*13c0*/  FMUL.FTZ R190, R218, R227 ;  /* 0x000000e3dabe7220 */ /* 0x000fe20000410000 */
[----:B------:R-:W-:Y:S01]  /*13d0*/  FADD.FTZ R189, -R220, R229 ;  /* 0x000000e5dcbd7221 */ /* 0x000fe20000010100 */
        /* <DEDUP_REMOVED lines=23> */
.L_x_1907:
[----:B------:R-:W-:Y:S05]  /*1550*/  BSYNC.RECONVERGENT B0 ;  /* 0x0000000000007941 */ /* 0x000fea0003800200 */
.L_x_1906:
        /* <DEDUP_REMOVED lines=13> */
[----:B------:R-:W-:Y:S02]  /*1630*/  HADD2.F32 R180, -RZ, R46.H0_H0 ;  /* 0x2000002effb47230 */ /* 0x000fe40000004100 */
[----:B------:R-:W-:Y:S02]  /*1640*/  HADD2.F32 R182, -RZ, R45.H0_H0 ;  /* 0x2000002dffb67230 */ /* 0x000fe40000004100 */
[----:B0-----:R-:W-:-:S05]  /*1650*/  @P0 IMAD.WIDE.U32 R170, R223, 0x10, R170 ;  /* 0x00000010dfaa0825 */ /* 0x001fca00078e00aa */
[----:B------:R0:W5:Y:S01]  /*1660*/  @P0 LDG.E.128 R144, desc[UR8][R170.64] ;  /* 0x00000008aa900981 */ /* 0x000162000c1e1d00 */
[----:B------:R-:W-:Y:S01]  /*1670*/  HADD2.F32 R178, -RZ, R47.H0_H0 ;  /* 0x2000002fffb27230 */ /* 0x000fe20000004100 */
[----:B------:R-:W-:Y:S01]  /*1680*/  IADD3 R223, PT, PT, R223, 0x80, RZ ;  /* 0x00000080dfdf7810 */ /* 0x000fe20007ffe0ff */
[----:B--2---:R-:W-:Y:S02]  /*1690*/  HADD2.F32 R173, -RZ, R156.H0_H0 ;  /* 0x2000009cffad7230 */ /* 0x004fe40000004100 */
[--C-:B------:R-:W-:Y:S02]  /*16a0*/  HADD2.F32 R225, -RZ, R157.reuse.H1_H1 ;  /* 0x3000009dffe17230 */ /* 0x100fe40000004100 */
[----:B------:R-:W-:Y:S02]  /*16b0*/  HADD2.F32 R181, -RZ, R157.H0_H0 ;  /* 0x2000009dffb57230 */ /* 0x000fe40000004100 */
[----:B------:R-:W-:Y:S01]  /*16c0*/  FADD.FTZ R173, -R220, R173 ;  /* 0x000000addcad7221 */ /* 0x000fe20000010100 */
[----:B------:R-:W-:-:S02]  /*16d0*/  HADD2.F32 R227, -RZ, R158.H0_H0 ;  /* 0x2000009effe37230 */ /* 0x000fc40000004100 */
[----:B------:R-:W-:Y:S01]  /*16e0*/  FADD.FTZ R225, -R220, R225 ;  /* 0x000000e1dce17221 */ /* 0x000fe20000010100 */
[----:B---3--:R-:W-:Y:S02]  /*16f0*/  HADD2.F32 R157, -RZ, R160.H0_H0 ;  /* 0x200000a0ff9d7230 */ /* 0x008fe40000004100 */
[----:B-----5:R-:W-:Y:S01]  /*1700*/  FMUL.FTZ R175, R218, R173 ;  /* 0x000000addaaf7220 */ /* 0x020fe20000410000 */
[----:B------:R-:W-:Y:S02]  /*1710*/  HADD2.F32 R179, -RZ, R156.H1_H1 ;  /* 0x3000009cffb37230 */ /* 0x000fe40000004100 */
[----:B------:R-:W-:Y:S01]  /*1720*/  FADD.FTZ R173, -R220, R181 ;  /* 0x000000b5dcad7221 */ /* 0x000fe20000010100 */
[----:B------:R-:W-:Y:S02]  /*1730*/  HADD2.F32 R229, -RZ, R158.H1_H1 ;  /* 0x3000009effe57230 */ /* 0x000fe40000004100 */
[----:B------:R-:W-:Y:S01]  /*1740*/  FMUL.FTZ R172, R218, R225 ;  /* 0x000000e1daac7220 */ /* 0x000fe20000410000 */
[----:B------:R-:W-:-:S02]  /*1750*/  HADD2.F32 R158, -RZ, R161.H1_H1 ;  /* 0x300000a1ff9e7230 */ /* 0x000fc40000004100 */
[----:B0-----:R-:W-:Y:S01]  /*1760*/  FADD.FTZ R171, -R220, R227 ;  /* 0x000000e3dcab7221 */ /* 0x001fe20000010100 */
[----:B------:R-:W-:Y:S02]  /*1770*/  HADD2.F32 R181, -RZ, R45.H1_H1 ;  /* 0x3000002dffb57230 */ /* 0x000fe40000004100 */
[----:B------:R-:W-:Y:S01]  /*1780*/  FMUL.FTZ R184, R184, R157 ;  /* 0x0000009db8b87220 */ /* 0x000fe20000410000 */
[----:B------:R-:W-:Y:S02]  /*1790*/  HADD2.F32 R160, -RZ, R160.H1_H1 ;  /* 0x300000a0ffa07230 */ /* 0x000fe40000004100 */
[----:B------:R-:W-:Y:S01]  /*17a0*/  FADD.FTZ R179, -R220, R179 ;  /* 0x000000b3dcb37221 */ /* 0x000fe20000010100 */
[----:B------:R-:W-:Y:S02]  /*17b0*/  HADD2.F32 R169, -RZ, R161.H0_H0 ;  /* 0x200000a1ffa97230 */ /* 0x000fe40000004100 */
[----:B------:R-:W-:Y:S01]  /*17c0*/  FMUL.FTZ R181, R181, R158 ;  /* 0x0000009eb5b57220 */ /* 0x000fe20000410000 */
[----:B------:R-:W-:-:S02]  /*17d0*/  HADD2.F32 R161, -RZ, R162.H0_H0 ;  /* 0x200000a2ffa17230 */ /* 0x000fc40000004100 */
[----:B------:R-:W-:Y:S01]  /*17e0*/  FADD.FTZ R107, R107, R158 ;  /* 0x0000009e6b6b7221 */ /* 0x000fe20000010000 */
[----:B------:R-:W-:Y:S01]  /*17f0*/  FFMA.FTZ R67, R172, R158, R67 ;  /* 0x0000009eac437223 */ /* 0x000fe20000010043 */
[----:B------:R-:W-:Y:S01]  /*1800*/  FMUL.FTZ R171, R218, R171 ;  /* 0x000000abdaab7220 */ /* 0x000fe20000410000 */
[----:B------:R-:W-:Y:S01]  /*1810*/  FADD.FTZ R104, R104, R157 ;  /* 0x0000009d68687221 */ /* 0x000fe20000010000 */
[----:B------:R-:W-:Y:S01]  /*1820*/  FFMA.FTZ R64, R175, R157, R64 ;  /* 0x0000009daf407223 */ /* 0x000fe20000010040 */
[----:B------:R-:W-:Y:S01]  /*1830*/  FMUL.FTZ R183, R183, R160 ;  /* 0x000000a0b7b77220 */ /* 0x000fe20000410000 */
[----:B------:R-:W-:Y:S01]  /*1840*/  FADD.FTZ R158, R221, R184 ;  /* 0x000000b8dd9e7221 */ /* 0x000fe20000010000 */
[----:B------:R-:W-:Y:S01]  /*1850*/  FMUL.FTZ R174, R218, R179 ;  /* 0x000000b3daae7220 */ /* 0x000fe20000410000 */
[----:B------:R-:W-:Y:S01]  /*1860*/  FFMA.FTZ R157, R175, R184, R222 ;  /* 0x000000b8af9d7223 */ /* 0x000fe200000100de */
[-C--:B------:R-:W-:Y:S01]  /*1870*/  FMUL.FTZ R180, R180, R161.reuse ;  /* 0x000000a1b4b47220 */ /* 0x080fe20000410000 */
[----:B------:R-:W-:Y:S01]  /*1880*/  FADD.FTZ R108, R108, R161 ;  /* 0x000000a16c6c7221 */ /* 0x000fe20000010000 */
[----:B------:R-:W-:Y:S01]  /*1890*/  FFMA.FTZ R68, R171, R161, R68 ;  /* 0x000000a1ab447223 */ /* 0x000fe20000010044 */
[----:B------:R-:W-:Y:S01]  /*18a0*/  FADD.FTZ R161, R158, R183 ;  /* 0x000000b79ea17221 */ /* 0x000fe20000010000 */
[----:B------:R-:W-:Y:S01]  /*18b0*/  FMUL.FTZ R173, R218, R173 ;  /* 0x000000addaad7220 */ /* 0x000fe20000410000 */
[----:B------:R-:W-:Y:S01]  /*18c0*/  FMUL.FTZ R182, R182, R169 ;  /* 0x000000a9b6b67220 */ /* 0x000fe20000410000 */
[C---:B------:R-:W-:Y:S01]  /*18d0*/  FFMA.FTZ R158, R174.reuse, R183, R157 ;  /* 0x000000b7ae9e7223 */ /* 0x040fe2000001009d */
[----:B------:R-:W-:Y:S01]  /*18e0*/  FADD.FTZ R105, R105, R160 ;  /* 0x000000a069697221 */ /* 0x000fe20000010000 */
[----:B------:R-:W-:Y:S01]  /*18f0*/  FFMA.FTZ R65, R174, R160, R65 ;  /* 0x000000a0ae417223 */ /* 0x000fe20000010041 */
[----:B------:R-:W-:Y:S01]  /*1900*/  FADD.FTZ R160, R161, R182 ;  /* 0x000000b6a1a07221 */ /* 0x000fe20000010000 */
[----:B------:R-:W-:Y:S01]  /*1910*/  FFMA.FTZ R157, R173, R182, R158 ;  /* 0x000000b6ad9d7223 */ /* 0x000fe2000001009e */
[----:B------:R-:W-:-:S02]  /*1920*/  HADD2.F32 R231, -RZ, R159.H0_H0 ;  /* 0x2000009fffe77230 */ /* 0x000fc40000004100 */
[----:B------:R-:W-:Y:S01]  /*1930*/  FADD.FTZ R229, -R220, R229 ;  /* 0x000000e5dce57221 */ /* 0x000fe20000010100 */
[----:B------:R-:W-:Y:S02]  /*1940*/  HADD2.F32 R162, -RZ, R162.H1_H1 ;  /* 0x300000a2ffa27230 */ /* 0x000fe40000004100 */
[----:B------:R-:W-:Y:S01]  /*1950*/  FADD.FTZ R161, R160, R181 ;  /* 0x000000b5a0a17221 */ /* 0x000fe20000010000 */
[----:B------:R-:W-:Y:S02]  /*1960*/  HADD2.F32 R179, -RZ, R46.H1_H1 ;  /* 0x3000002effb37230 */ /* 0x000fe40000004100 */
[----:B------:R-:W-:Y:S01]  /*1970*/  FFMA.FTZ R158, R172, R181, R157 ;  /* 0x000000b5ac9e7223 */ /* 0x000fe2000001009d */
[----:B------:R-:W-:Y:S02]  /*1980*/  HADD2.F32 R159, -RZ, R159.H1_H1 ;  /* 0x3000009fff9f7230 */ /* 0x000fe40000004100 */
[----:B------:R-:W-:Y:S01]  /*1990*/  FADD.FTZ R106, R106, R169 ;  /* 0x000000a96a6a7221 */ /* 0x000fe20000010000 */
[----:B------:R-:W-:Y:S01]  /*19a0*/  FFMA.FTZ R66, R173, R169, R66 ;  /* 0x000000a9ad427223 */ /* 0x000fe20000010042 */
[----:B------:R-:W-:-:S02]  /*19b0*/  HADD2.F32 R177, -RZ, R163.H0_H0 ;  /* 0x200000a3ffb17230 */ /* 0x000fc40000004100 */
[----:B------:R-:W-:Y:S01]  /*19c0*/  FADD.FTZ R169, -R220, R231 ;  /* 0x000000e7dca97221 */ /* 0x000fe20000010100 */
[----:B------:R-:W-:Y:S01]  /*19d0*/  FMUL.FTZ R179, R179, R162 ;  /* 0x000000a2b3b37220 */ /* 0x000fe20000410000 */
[C---:B------:R-:W-:Y:S01]  /*19e0*/  FMUL.FTZ R170, R218.reuse, R229 ;  /* 0x000000e5daaa7220 */ /* 0x040fe20000410000 */
[----:B------:R-:W-:Y:S01]  /*19f0*/  FADD.FTZ R160, R161, R180 ;  /* 0x000000b4a1a07221 */ /* 0x000fe20000010000 */
[----:B------:R-:W-:Y:S01]  /*1a00*/  FFMA.FTZ R157, R171, R180, R158 ;  /* 0x000000b4ab9d7223 */ /* 0x000fe2000001009e */
[----:B------:R-:W-:Y:S02]  /*1a10*/  HADD2.F32 R156, -RZ, R163.H1_H1 ;  /* 0x300000a3ff9c7230 */ /* 0x000fe40000004100 */
[----:B------:R-:W-:Y:S01]  /*1a20*/  FMUL.FTZ R169, R218, R169 ;  /* 0x000000a9daa97220 */ /* 0x000fe20000410000 */
[----:B------:R-:W-:Y:S02]  /*1a30*/  HADD2.F32 R163, -RZ, R47.H1_H1 ;  /* 0x3000002fffa37230 */ /* 0x000fe40000004100 */
[----:B------:R-:W-:Y:S01]  /*1a40*/  FADD.FTZ R161, -R220, R159 ;  /* 0x0000009fdca17221 */ /* 0x000fe20000010100 */
[----:B------:R-:W-:Y:S01]  /*1a50*/  FMUL.FTZ R178, R178, R177 ;  /* 0x000000b1b2b27220 */ /* 0x000fe20000410000 */
        /* <DEDUP_REMOVED lines=14> */
.L_x_1909:
[----:B------:R-:W-:Y:S05]  /*1b40*/  BSYNC.RECONVERGENT B0 ;  /* 0x0000000000007941 */ /* 0x000fea0003800200 */
.L_x_1908:
        /* <DEDUP_REMOVED lines=13> */
[----:B------:R-:W-:Y:S01]  /*1c20*/  HADD2.F32 R158, -RZ, R51.H0_H0 ;  /* 0x20000033ff9e7230 */ /* 0x000fe20000004100 */
[----:B------:R-:W-:Y:S01]  /*1c30*/  IADD3 R223, PT, PT, R223, 0x80, RZ ;  /* 0x00000080dfdf7810 */ /* 0x000fe20007ffe0ff */
[----:B0-----:R-:W-:Y:S02]  /*1c40*/  HADD2.F32 R7, -RZ, R48.H1_H1 ;  /* 0x30000030ff077230 */ /* 0x001fe40000004100 */
[--C-:B--2---:R-:W-:Y:S02]  /*1c50*/  HADD2.F32 R5, -RZ, R8.reuse.H0_H0 ;  /* 0x20000008ff057230 */ /* 0x104fe40000004100 */
[----:B------:R-:W-:Y:S02]  /*1c60*/  HADD2.F32 R19, -RZ, R8.H1_H1 ;  /* 0x30000008ff137230 */ /* 0x000fe40000004100 */
[--C-:B------:R-:W-:Y:S02]  /*1c70*/  HADD2.F32 R159, -RZ, R9.reuse.H0_H0 ;  /* 0x20000009ff9f7230 */ /* 0x100fe40000004100 */
[----:B------:R-:W-:Y:S01]  /*1c80*/  FADD.FTZ R5, -R220, R5 ;  /* 0x00000005dc057221 */ /* 0x000fe20000010100 */
[----:B------:R-:W-:-:S02]  /*1c90*/  HADD2.F32 R161, -RZ, R9.H1_H1 ;  /* 0x30000009ffa17230 */ /* 0x000fc40000004100 */
[----:B------:R-:W-:Y:S01]  /*1ca0*/  FADD.FTZ R19, -R220, R19 ;  /* 0x00000013dc137221 */ /* 0x000fe20000010100 */
[----:B------:R-:W-:Y:S02]  /*1cb0*/  HADD2.F32 R8, -RZ, R48.H0_H0 ;  /* 0x20000030ff087230 */ /* 0x000fe40000004100 */
[----:B-----5:R-:W-:Y:S01]  /*1cc0*/  FMUL.FTZ R5, R218, R5 ;  /* 0x00000005da057220 */ /* 0x020fe20000410000 */
[----:B---3--:R-:W-:Y:S02]  /*1cd0*/  HADD2.F32 R9, -RZ, R12.H0_H0 ;  /* 0x2000000cff097230 */ /* 0x008fe40000004100 */
[----:B------:R-:W-:Y:S01]  /*1ce0*/  FADD.FTZ R161, -R220, R161 ;  /* 0x000000a1dca17221 */ /* 0x000fe20000010100 */
[--C-:B------:R-:W-:Y:S02]  /*1cf0*/  HADD2.F32 R225, -RZ, R10.reuse.H0_H0 ;  /* 0x2000000affe17230 */ /* 0x100fe40000004100 */
[----:B------:R-:W-:Y:S02]  /*1d00*/  HADD2.F32 R227, -RZ, R10.H1_H1 ;  /* 0x3000000affe37230 */ /* 0x000fe40000004100 */
[-C--:B------:R-:W-:Y:S01]  /*1d10*/  FMUL.FTZ R6, R8, R9.reuse ;  /* 0x0000000908067220 */ /* 0x080fe20000410000 */
[----:B------:R-:W-:Y:S01]  /*1d20*/  FADD.FTZ R112, R112, R9 ;  /* 0x0000000970707221 */ /* 0x000fe20000010000 */
[----:B------:R-:W-:Y:S01]  /*1d30*/  FFMA.FTZ R72, R5, R9, R72 ;  /* 0x0000000905487223 */ /* 0x000fe20000010048 */
[----:B------:R-:W-:Y:S01]  /*1d40*/  FADD.FTZ R9, -R220, R159 ;  /* 0x0000009fdc097221 */ /* 0x000fe20000010100 */
[----:B------:R-:W-:-:S02]  /*1d50*/  HADD2.F32 R229, -RZ, R11.H0_H0 ;  /* 0x2000000bffe57230 */ /* 0x000fc40000004100 */
[----:B------:R-:W-:Y:S01]  /*1d60*/  FADD.FTZ R225, -R220, R225 ;  /* 0x000000e1dce17221 */ /* 0x000fe20000010100 */
[----:B------:R-:W-:Y:S02]  /*1d70*/  HADD2.F32 R157, -RZ, R11.H1_H1 ;  /* 0x3000000bff9d7230 */ /* 0x000fe40000004100 */
[C---:B------:R-:W-:Y:S01]  /*1d80*/  FMUL.FTZ R9, R218.reuse, R9 ;  /* 0x00000009da097220 */ /* 0x040fe20000410000 */
[--C-:B------:R-:W-:Y:S02]  /*1d90*/  HADD2.F32 R11, -RZ, R13.reuse.H0_H0 ;  /* 0x2000000dff0b7230 */ /* 0x100fe40000004100 */
[----:B------:R-:W-:Y:S01]  /*1da0*/  FMUL.FTZ R8, R218, R19 ;  /* 0x00000013da087220 */ /* 0x000fe20000410000 */
[----:B------:R-:W-:Y:S02]  /*1db0*/  HADD2.F32 R16, -RZ, R13.H1_H1 ;  /* 0x3000000dff107230 */ /* 0x000fe40000004100 */
[----:B------:R-:W-:Y:S01]  /*1dc0*/  FADD.FTZ R227, -R220, R227 ;  /* 0x000000e3dce37221 */ /* 0x000fe20000010100 */
[----:B------:R-:W-:-:S02]  /*1dd0*/  HADD2.F32 R10, -RZ, R49.H0_H0 ;  /* 0x20000031ff0a7230 */ /* 0x000fc40000004100 */
[----:B------:R-:W-:Y:S01]  /*1de0*/  FADD.FTZ R114, R114, R11 ;  /* 0x0000000b72727221 */ /* 0x000fe20000010000 */
[----:B------:R-:W-:Y:S02]  /*1df0*/  HADD2.F32 R13, -RZ, R49.H1_H1 ;  /* 0x30000031ff0d7230 */ /* 0x000fe40000004100 */
[-C--:B------:R-:W-:Y:S01]  /*1e00*/  FFMA.FTZ R74, R9, R11.reuse, R74 ;  /* 0x0000000b094a7223 */ /* 0x080fe2000001004a */
[----:B------:R-:W-:Y:S02]  /*1e10*/  HADD2.F32 R12, -RZ, R12.H1_H1 ;  /* 0x3000000cff0c7230 */ /* 0x000fe40000004100 */
[----:B------:R-:W-:Y:S01]  /*1e20*/  FMUL.FTZ R10, R10, R11 ;  /* 0x0000000b0a0a7220 */ /* 0x000fe20000410000 */
[--C-:B------:R-:W-:Y:S02]  /*1e30*/  HADD2.F32 R17, -RZ, R14.reuse.H0_H0 ;  /* 0x2000000eff117230 */ /* 0x100fe40000004100 */
[----:B------:R-:W-:Y:S01]  /*1e40*/  FMUL.FTZ R11, R13, R16 ;  /* 0x000000100d0b7220 */ /* 0x000fe20000410000 */
[----:B------:R-:W-:-:S02]  /*1e50*/  HADD2.F32 R20, -RZ, R14.H1_H1 ;  /* 0x3000000eff147230 */ /* 0x000fc40000004100 */
[----:B------:R-:W-:Y:S01]  /*1e60*/  FMUL.FTZ R13, R218, R225 ;  /* 0x000000e1da0d7220 */ /* 0x000fe20000410000 */
[----:B------:R-:W-:Y:S02]  /*1e70*/  HADD2.F32 R14, -RZ, R50.H0_H0 ;  /* 0x20000032ff0e7230 */ /* 0x000fe40000004100 */
[-C--:B------:R-:W-:Y:S01]  /*1e80*/  FMUL.FTZ R7, R7, R12.reuse ;  /* 0x0000000c07077220 */ /* 0x080fe20000410000 */
[----:B------:R-:W-:Y:S01]  /*1e90*/  FADD.FTZ R113, R113, R12 ;  /* 0x0000000c71717221 */ /* 0x000fe20000010000 */
[----:B------:R-:W-:Y:S01]  /*1ea0*/  FFMA.FTZ R73, R8, R12, R73 ;  /* 0x0000000c08497223 */ /* 0x000fe20000010049 */
[----:B------:R-:W-:Y:S01]  /*1eb0*/  FMUL.FTZ R12, R218, R161 ;  /* 0x000000a1da0c7220 */ /* 0x000fe20000410000 */
[-C--:B------:R-:W-:Y:S01]  /*1ec0*/  FMUL.FTZ R14, R14, R17.reuse ;  /* 0x000000110e0e7220 */ /* 0x080fe20000410000 */
[----:B------:R-:W-:Y:S01]  /*1ed0*/  FADD.FTZ R116, R116, R17 ;  /* 0x0000001174747221 */ /* 0x000fe20000010000 */
[----:B------:R-:W-:Y:S01]  /*1ee0*/  FFMA.FTZ R76, R13, R17, R76 ;  /* 0x000000110d4c7223 */ /* 0x000fe2000001004c */
[----:B------:R-:W-:Y:S01]  /*1ef0*/  FADD.FTZ R18, R221, R6 ;  /* 0x00000006dd127221 */ /* 0x000fe20000010000 */
[----:B------:R-:W-:Y:S01]  /*1f00*/  FFMA.FTZ R17, R5, R6, R222 ;  /* 0x0000000605117223 */ /* 0x000fe200000100de */
[----:B------:R-:W-:-:S02]  /*1f10*/  HADD2.F32 R163, -RZ, R15.H0_H0 ;  /* 0x2000000fffa37230 */ /* 0x000fc40000004100 */
[----:B------:R-:W-:Y:S01]  /*1f20*/  FADD.FTZ R115, R115, R16 ;  /* 0x0000001073737221 */ /* 0x000fe20000010000 */
[----:B------:R-:W-:Y:S02]  /*1f30*/  HADD2.F32 R156, -RZ, R15.H1_H1 ;  /* 0x3000000fff9c7230 */ /* 0x000fe40000004100 */
[----:B------:R-:W-:Y:S01]  /*1f40*/  FFMA.FTZ R75, R12, R16, R75 ;  /* 0x000000100c4b7223 */ /* 0x000fe2000001004b */
[----:B------:R-:W-:Y:S02]  /*1f50*/  HADD2.F32 R15, -RZ, R50.H1_H1 ;  /* 0x30000032ff0f7230 */ /* 0x000fe40000004100 */
        /* <DEDUP_REMOVED lines=8> */
[----:B------:R-:W-:Y:S01]  /*1fe0*/  FADD.FTZ R229, -R220, R229 ;  /* 0x000000e5dce57221 */ /* 0x000fe20000010100 */
[----:B------:R-:W-:-:S02]  /*1ff0*/  HADD2.F32 R221, -RZ, R51.H1_H1 ;  /* 0x30000033ffdd7230 */ /* 0x000fc40000004100 */
[----:B------:R-:W-:Y:S01]  /*2000*/  FADD.FTZ R161, R20, R11 ;  /* 0x0000000b14a17221 */ /* 0x000fe20000010000 */
[----:B------:R-:W-:Y:S01]  /*2010*/  FFMA.FTZ R18, R12, R11, R159 ;  /* 0x0000000b0c127223 */ /* 0x000fe2000001009f */
[----:B------:R-:W-:Y:S01]  /*2020*/  FMUL.FTZ R17, R158, R163 ;  /* 0x000000a39e117220 */ /* 0x000fe20000410000 */
[----:B------:R-:W-:Y:S01]  /*2030*/  FADD.FTZ R157, -R220, R157 ;  /* 0x0000009ddc9d7221 */ /* 0x000fe20000010100 */
[----:B------:R-:W-:Y:S01]  /*2040*/  FADD.FTZ R20, R161, R14 ;  /* 0x0000000ea1147221 */ /* 0x000fe20000010000 */
[----:B------:R-:W-:Y:S01]  /*2050*/  FFMA.FTZ R159, R13, R14, R18 ;  /* 0x0000000e0d9f7223 */ /* 0x000fe20000010012 */
[----:B------:R-:W-:Y:S01]  /*2060*/  FMUL.FTZ R19, R218, R229 ;  /* 0x000000e5da137220 */ /* 0x000fe20000410000 */
[-C--:B------:R-:W-:Y:S01]  /*2070*/  FMUL.FTZ R18, R221, R156.reuse ;  /* 0x0000009cdd127220 */ /* 0x080fe20000410000 */
[----:B------:R-:W-:Y:S01]  /*2080*/  FADD.FTZ R158, R20, R15 ;  /* 0x0000000f149e7221 */ /* 0x000fe20000010000 */
[----:B------:R-:W-:Y:S01]  /*2090*/  FFMA.FTZ R160, R16, R15, R159 ;  /* 0x0000000f10a07223 */ /* 0x000fe2000001009f */
[----:B------:R-:W-:Y:S01]  /*20a0*/  FMUL.FTZ R20, R218, R157 ;  /* 0x0000009dda147220 */ /* 0x000fe20000410000 */
[----:B------:R-:W-:Y:S01]  /*20b0*/  FADD.FTZ R118, R118, R163 ;  /* 0x000000a376767221 */ /* 0x000fe20000010000 */
[----:B------:R-:W-:Y:S01]  /*20c0*/  FADD.FTZ R221, R158, R17 ;  /* 0x000000119edd7221 */ /* 0x000fe20000010000 */
[C---:B------:R-:W-:Y:S01]  /*20d0*/  FFMA.FTZ R157, R19.reuse, R17, R160 ;  /* 0x00000011139d7223 */ /* 0x040fe200000100a0 */
[----:B------:R-:W-:Y:S01]  /*20e0*/  FFMA.FTZ R78, R19, R163, R78 ;  /* 0x000000a3134e7223 */ /* 0x000fe2000001004e */
[----:B------:R-:W-:Y:S01]  /*20f0*/  FADD.FTZ R119, R119, R156 ;  /* 0x0000009c77777221 */ /* 0x000fe20000010000 */
[C---:B------:R-:W-:Y:S01]  /*2100*/  FFMA.FTZ R79, R20.reuse, R156, R79 ;  /* 0x0000009c144f7223 */ /* 0x040fe2000001004f */
[----:B------:R-:W-:Y:S01]  /*2110*/  FADD.FTZ R221, R221, R18 ;  /* 0x00000012dddd7221 */ /* 0x000fe20000010000 */
[----:B------:R-:W-:-:S07]  /*2120*/  FFMA.FTZ R222, R20, R18, R157 ;  /* 0x0000001214de7223 */ /* 0x000fce000001009d */
.L_x_1911:
[----:B------:R-:W-:Y:S05]  /*2130*/  BSYNC.RECONVERGENT B0 ;  /* 0x0000000000007941 */ /* 0x000fea0003800200 */
.L_x_1910:
[----:B------:R-:W-:Y:S01]  /*2140*/  ISETP.GE.U32.AND P5, PT, R2, 0x280, PT ;  /* 0x000002800200780c */ /* 0x000fe20003fa6070 */
[----:B------:R-:W-:-:S12]  /*2150*/  BSSY.RECONVERGENT B0, `(.L_x_1912) ;  /* 0x000005d000007945 */ /* 0x000fd80003800200 */
[----:B------:R-:W-:Y:S05]  /*2160*/  @!P5 BRA `(.L_x_1913) ;  /* 0x00000004006cd947 */ /* 0x000fea0003800000 */
[----:B------:R-:W-:Y:S01]  /*2170*/  ISETP.NE.U32.AND P0, PT, RZ, UR10, PT ;  /* 0x0000000aff007c0c */ /* 0x000fe2000bf05070 */
[----:B------:R-:W0:Y:S03]  /*2180*/  LDC.64 R24, c[0x0][0x3a8] ;  /* 0x0000ea00ff187b82 */ /* 0x000e260000000a00 */
[----:B------:R-:W-:-:S13]  /*2190*/  ISETP.NE.AND.EX P0, PT, RZ, UR11, PT, P0 ;  /* 0x0000000bff007c0c */ /* 0x000fda000bf05300 */
[----:B------:R-:W1:Y:S01]  /*21a0*/  @P0 LDC.64 R22, c[0x0][0x438] ;  /* 0x00010e00ff160b82 */ /* 0x000e620000000a00 */
[----:B0-----:R-:W-:-:S06]  /*21b0*/  IMAD.WIDE.U32 R24, R223, 0x10, R24 ;  /* 0x00000010df187825 */ /* 0x001fcc00078e0018 */
[----:B------:R-:W2:Y:S01]  /*21c0*/  LDG.E.128 R24, desc[UR8][R24.64] ;  /* 0x0000000818187981 */ /* 0x000ea2000c1e1d00 */
[C---:B-1----:R-:W-:Y:S02]  /*21d0*/  @P0 IMAD.WIDE.U32 R156, R223.reuse, 0x10, R22 ;  /* 0x00000010df9c0825 */ /* 0x042fe400078e0016 */
[----:B------:R-:W0:Y:S03]  /*21e0*/  LDC.64 R22, c[0x0][0x428] ;  /* 0x00010a00ff167b82 */ /* 0x000e260000000a00 */
[----:B------:R-:W5:Y:S01]  /*21f0*/  @P0 LDG.E.128 R152, desc[UR8][R156.64] ;  /* 0x000000089c980981 */ /* 0x000f62000c1e1d00 */
[----:B0-----:R-:W-:-:S05]  /*2200*/  IMAD.WIDE.U32 R22, R223, 0x10, R22 ;  /* 0x00000010df167825 */ /* 0x001fca00078e0016 */
[----:B------:R0:W3:Y:S02]  /*2210*/  LDG.E.128 R28, desc[UR8][R22.64] ;  /* 0x00000008161c7981 */ /* 0x0000e4000c1e1d00 */
[----:B0-----:R-:W-:Y:S02]  /*2220*/  HADD2.F32 R22, -RZ, R52.H0_H0 ;  /* 0x20000034ff167230 */ /* 0x001fe40000004100 */
[----:B------:R-:W-:Y:S02]  /*2230*/  HADD2.F32 R166, -RZ, R55.H1_H1 ;  /* 0x30000037ffa67230 */ /* 0x000fe40000004100 */
[--C-:B--2---:R-:W-:Y:S02]  /*2240*/  HADD2.F32 R21, -RZ, R24.reuse.H0_H0 ;  /* 0x20000018ff157230 */ /* 0x104fe40000004100 */
[----:B------:R-:W-:Y:S02]  /*2250*/  HADD2.F32 R159, -RZ, R24.H1_H1 ;  /* 0x30000018ff9f7230 */ /* 0x000fe40000004100 */
[----:B------:R-:W-:-:S02]  /*2260*/  HADD2.F32 R161, -RZ, R25.H0_H0 ;  /* 0x20000019ffa17230 */ /* 0x000fc40000004100 */
[C---:B------:R-:W-:Y:S01]  /*2270*/  FADD.FTZ R21, -R220.reuse, R21 ;  /* 0x00000015dc157221 */ /* 0x040fe20000010100 */
[----:B------:R-:W-:Y:S02]  /*2280*/  HADD2.F32 R163, -RZ, R25.H1_H1 ;  /* 0x30000019ffa37230 */ /* 0x000fe40000004100 */
[----:B------:R-:W-:Y:S01]  /*2290*/  FADD.FTZ R159, -R220, R159 ;  /* 0x0000009fdc9f7221 */ /* 0x000fe20000010100 */
[--C-:B------:R-:W-:Y:S02]  /*22a0*/  HADD2.F32 R223, -RZ, R27.reuse.H0_H0 ;  /* 0x2000001bffdf7230 */ /* 0x100fe40000004100 */
[----:B-----5:R-:W-:Y:S01]  /*22b0*/  FMUL.FTZ R21, R218, R21 ;  /* 0x00000015da157220 */ /* 0x020fe20000410000 */
[----:B------:R-:W-:Y:S02]  /*22c0*/  HADD2.F32 R27, -RZ, R27.H1_H1 ;  /* 0x3000001bff1b7230 */ /* 0x000fe40000004100 */
[----:B------:R-:W-:Y:S02]  /*22d0*/  HADD2.F32 R25, -RZ, R52.H1_H1 ;  /* 0x30000034ff197230 */ /* 0x000fe40000004100 */
[----:B------:R-:W-:Y:S01]  /*22e0*/  FADD.FTZ R161, -R220, R161 ;  /* 0x000000a1dca17221 */ /* 0x000fe20000010100 */
[----:B------:R-:W-:Y:S01]  /*22f0*/  FMUL.FTZ R24, R218, R159 ;  /* 0x0000009fda187220 */ /* 0x000fe20000410000 */
[----:B------:R-:W-:-:S02]  /*2300*/  HADD2.F32 R157, -RZ, R26.H0_H0 ;  /* 0x2000001aff9d7230 */ /* 0x000fc40000004100 */
[C---:B------:R-:W-:Y:S01]  /*2310*/  FADD.FTZ R163, -R220.reuse, R163 ;  /* 0x000000a3dca37221 */ /* 0x040fe20000010100 */
[----:B------:R-:W-:Y:S02]  /*2320*/  HADD2.F32 R165, -RZ, R26.H1_H1 ;  /* 0x3000001affa57230 */ /* 0x000fe40000004100 */
[C---:B------:R-:W-:Y:S01]  /*2330*/  FADD.FTZ R225, -R220.reuse, R27 ;  /* 0x0000001bdce17221 */ /* 0x040fe20000010100 */
[----:B------:R-:W-:Y:S02]  /*2340*/  HADD2.F32 R26, -RZ, R53.H0_H0 ;  /* 0x20000035ff1a7230 */ /* 0x000fe40000004100 */
[C---:B------:R-:W-:Y:S01]  /*2350*/  FADD.FTZ R157, -R220.reuse, R157 ;  /* 0x0000009ddc9d7221 */ /* 0x040fe20000010100 */
[----:B------:R-:W-:Y:S01]  /*2360*/  FADD.FTZ R167, -R220, R165 ;  /* 0x000000a5dca77221 */ /* 0x000fe20000010100 */
[--C-:B---3--:R-:W-:Y:S02]  /*2370*/  HADD2.F32 R23, -RZ, R28.reuse.H0_H0 ;  /* 0x2000001cff177230 */ /* 0x108fe40000004100 */
[----:B------:R-:W-:-:S02]  /*2380*/  HADD2.F32 R28, -RZ, R28.H1_H1 ;  /* 0x3000001cff1c7230 */ /* 0x000fc40000004100 */
[--C-:B------:R-:W-:Y:S02]  /*2390*/  HADD2.F32 R27, -RZ, R29.reuse.H0_H0 ;  /* 0x2000001dff1b7230 */ /* 0x100fe40000004100 */
[-C--:B------:R-:W-:Y:S01]  /*23a0*/  FMUL.FTZ R22, R22, R23.reuse ;  /* 0x0000001716167220 */ /* 0x080fe20000410000 */
[----:B------:R-:W-:Y:S01]  /*23b0*/  FADD.FTZ R120, R120, R23 ;  /* 0x0000001778787221 */ /* 0x000fe20000010000 */
[----:B------:R-:W-:Y:S01]  /*23c0*/  FFMA.FTZ R80, R21, R23, R80 ;  /* 0x0000001715507223 */ /* 0x000fe20000010050 */
[----:B------:R-:W-:Y:S02]  /*23d0*/  HADD2.F32 R156, -RZ, R29.H1_H1 ;  /* 0x3000001dff9c7230 */ /* 0x000fe40000004100 */
[-C--:B------:R-:W-:Y:S01]  /*23e0*/  FMUL.FTZ R23, R25, R28.reuse ;  /* 0x0000001c19177220 */ /* 0x080fe20000410000 */
[----:B------:R-:W-:Y:S01]  /*23f0*/  FADD.FTZ R121, R121, R28 ;  /* 0x0000001c79797221 */ /* 0x000fe20000010000 */
[----:B------:R-:W-:Y:S01]  /*2400*/  FFMA.FTZ R81, R24, R28, R81 ;  /* 0x0000001c18517223 */ /* 0x000fe20000010051 */
[----:B------:R-:W-:Y:S01]  /*2410*/  FMUL.FTZ R25, R218, R161 ;  /* 0x000000a1da197220 */ /* 0x000fe20000410000 */
[----:B------:R-:W-:-:S02]  /*2420*/  HADD2.F32 R29, -RZ, R53.H1_H1 ;  /* 0x30000035ff1d7230 */ /* 0x000fc40000004100 */
[----:B------:R-:W-:Y:S01]  /*2430*/  FMUL.FTZ R28, R218, R163 ;  /* 0x000000a3da1c7220 */ /* 0x000fe20000410000 */
[-C--:B------:R-:W-:Y:S01]  /*2440*/  FMUL.FTZ R26, R26, R27.reuse ;  /* 0x0000001b1a1a7220 */ /* 0x080fe20000410000 */
[----:B------:R-:W-:Y:S01]  /*2450*/  FADD.FTZ R122, R122, R27 ;  /* 0x0000001b7a7a7221 */ /* 0x000fe20000010000 */
[----:B------:R-:W-:Y:S01]  /*2460*/  FFMA.FTZ R82, R25, R27, R82 ;  /* 0x0000001b19527223 */ /* 0x000fe20000010052 */
[-C--:B------:R-:W-:Y:S01]  /*2470*/  FMUL.FTZ R27, R29, R156.reuse ;  /* 0x0000009c1d1b7220 */ /* 0x080fe20000410000 */
[----:B------:R-:W-:Y:S01]  /*2480*/  FADD.FTZ R123, R123, R156 ;  /* 0x0000009c7b7b7221 */ /* 0x000fe20000010000 */
[----:B------:R-:W-:Y:S01]  /*2490*/  FFMA.FTZ R83, R28, R156, R83 ;  /* 0x0000009c1c537223 */ /* 0x000fe20000010053 */
[----:B------:R-:W-:Y:S01]  /*24a0*/  FMUL.FTZ R29, R218, R157 ;  /* 0x0000009dda1d7220 */ /* 0x000fe20000410000 */
[----:B------:R-:W-:Y:S01]  /*24b0*/  FADD.FTZ R156, R221, R22 ;  /* 0x00000016dd9c7221 */ /* 0x000fe20000010000 */
[----:B------:R-:W-:-:S03]  /*24c0*/  FFMA.FTZ R157, R21, R22, R222 ;  /* 0x00000016159d7223 */ /* 0x000fc600000100de */
[----:B------:R-:W-:Y:S01]  /*24d0*/  FADD.FTZ R159, R156, R23 ;  /* 0x000000179c9f7221 */ /* 0x000fe20000010000 */
[----:B------:R-:W-:Y:S01]  /*24e0*/  FFMA.FTZ R156, R24, R23, R157 ;  /* 0x00000017189c7223 */ /* 0x000fe2000001009d */
[--C-:B------:R-:W-:Y:S02]  /*24f0*/  HADD2.F32 R165, -RZ, R30.reuse.H0_H0 ;  /* 0x2000001effa57230 */ /* 0x100fe40000004100 */
[----:B------:R-:W-:Y:S02]  /*2500*/  HADD2.F32 R160, -RZ, R30.H1_H1 ;  /* 0x3000001effa07230 */ /* 0x000fe40000004100 */
[----:B------:R-:W-:Y:S01]  /*2510*/  FADD.FTZ R158, R159, R26 ;  /* 0x0000001a9f9e7221 */ /* 0x000fe20000010000 */
[----:B------:R-:W-:Y:S02]  /*2520*/  HADD2.F32 R30, -RZ, R54.H0_H0 ;  /* 0x20000036ff1e7230 */ /* 0x000fe40000004100 */
[----:B------:R-:W-:Y:S01]  /*2530*/  FFMA.FTZ R157, R25, R26, R156 ;  /* 0x0000001a199d7223 */ /* 0x000fe2000001009c */
[----:B------:R-:W-:Y:S01]  /*2540*/  FADD.FTZ R223, -R220, R223 ;  /* 0x000000dfdcdf7221 */ /* 0x000fe20000010100 */
[----:B------:R-:W-:-:S02]  /*2550*/  HADD2.F32 R162, -RZ, R31.H0_H0 ;  /* 0x2000001fffa27230 */ /* 0x000fc40000004100 */
[----:B------:R-:W-:Y:S02]  /*2560*/  HADD2.F32 R220, -RZ, R31.H1_H1 ;  /* 0x3000001fffdc7230 */ /* 0x000fe40000004100 */
[----:B------:R-:W-:Y:S01]  /*2570*/  FMUL.FTZ R30, R30, R165 ;  /* 0x000000a51e1e7220 */ /* 0x000fe20000410000 */
[----:B------:R-:W-:Y:S02]  /*2580*/  HADD2.F32 R31, -RZ, R54.H1_H1 ;  /* 0x30000036ff1f7230 */ /* 0x000fe40000004100 */
[----:B------:R-:W-:Y:S01]  /*2590*/  FADD.FTZ R159, R158, R27 ;  /* 0x0000001b9e9f7221 */ /* 0x000fe20000010000 */
[----:B------:R-:W-:Y:S01]  /*25a0*/  FFMA.FTZ R156, R28, R27, R157 ;  /* 0x0000001b1c9c7223 */ /* 0x000fe2000001009d */
[----:B------:R-:W-:Y:S01]  /*25b0*/  FADD.FTZ R124, R124, R165 ;  /* 0x000000a57c7c7221 */ /* 0x000fe20000010000 */
[----:B------:R-:W-:Y:S01]  /*25c0*/  FFMA.FTZ R84, R29, R165, R84 ;  /* 0x000000a51d547223 */ /* 0x000fe20000010054 */
[----:B------:R-:W-:Y:S02]  /*25d0*/  HADD2.F32 R165, -RZ, R55.H0_H0 ;  /* 0x20000037ffa57230 */ /* 0x000fe40000004100 */
[----:B------:R-:W-:Y:S01]  /*25e0*/  FMUL.FTZ R31, R31, R160 ;  /* 0x000000a01f1f7220 */ /* 0x000fe20000410000 */
[C---:B------:R-:W-:Y:S01]  /*25f0*/  FMUL.FTZ R164, R218.reuse, R167 ;  /* 0x000000a7daa47220 */ /* 0x040fe20000410000 */
[----:B------:R-:W-:Y:S01]  /*2600*/  FADD.FTZ R158, R159, R30 ;  /* 0x0000001e9f9e7221 */ /* 0x000fe20000010000 */
[----:B------:R-:W-:Y:S01]  /*2610*/  FFMA.FTZ R157, R29, R30, R156 ;  /* 0x0000001e1d9d7223 */ /* 0x000fe2000001009c */
[----:B------:R-:W-:Y:S01]  /*2620*/  FMUL.FTZ R165, R165, R162 ;  /* 0x000000a2a5a57220 */ /* 0x000fe20000410000 */
[----:B------:R-:W-:Y:S01]  /*2630*/  FMUL.FTZ R167, R218, R223 ;  /* 0x000000dfdaa77220 */ /* 0x000fe20000410000 */
        /* <DEDUP_REMOVED lines=14> */
.L_x_1913:
[----:B------:R-:W-:Y:S05]  /*2720*/  BSYNC.RECONVERGENT B0 ;  /* 0x0000000000007941 */ /* 0x000fea0003800200 */
.L_x_1912:
        /* <DEDUP_REMOVED lines=31> */
.L_x_1915:
[----:B------:R-:W-:Y:S05]  /*2920*/  BSYNC.RECONVERGENT B0 ;  /* 0x0000000000007941 */ /* 0x000fea0003800200 */
.L_x_1914:
[----:B------:R-:W1:Y:S08]  /*2930*/  S2UR UR5, SR_CgaCtaId ;  /* 0x00000000000579c3 */ /* 0x000e700000008800 */
[----:B------:R-:W-:Y:S01]  /*2940*/  BAR.SYNC.DEFER_BLOCKING 0x0 ;  /* 0x0000000000007b1d */ /* 0x000fe20000010000 */
[----:B------:R-:W-:Y:S01]  /*2950*/  UISETP.NE.U32.AND UP0, UPT, UR10, URZ, UPT ;  /* 0x000000ff0a00728c */ /* 0x000fe2000bf05070 */
[----:B------:R-:W-:-:S03]  /*2960*/  ISETP.NE.AND P0, PT, RZ, UR7, PT ;  /* 0x00000007ff007c0c */ /* 0x000fc6000bf05270 */
        /* <DEDUP_REMOVED lines=15> */
[----:B------:R-:W-:Y:S01]  /*2a60*/  FADD.FTZ R156, R156, R161 ;  /* 0x000000a19c9c7221 */ /* 0x000fe20000010000 */
[----:B------:R-:W-:Y:S02]  /*2a70*/  HFMA2 R160, -RZ, RZ, 1.875, 0 ;  /* 0x3f800000ffa07431 */ /* 0x000fe400000001ff */
[----:B------:R-:W-:Y:S01]  /*2a80*/  FADD.FTZ R162, R162, R221 ;  /* 0x000000dda2a27221 */ /* 0x000fe20000010000 */
[----:B------:R-:W-:Y:S01]  /*2a90*/  FADD.FTZ R156, R163, R156 ;  /* 0x0000009ca39c7221 */ /* 0x000fe20000010000 */
[----:B-----5:R-:W-:Y:S02]  /*2aa0*/  @P6 HADD2.F32 R160, -RZ, R219.H0_H0 ;  /* 0x200000dbffa06230 */ /* 0x020fe40000004100 */
[----:B------:R-:W-:Y:S01]  /*2ab0*/  FMUL.FTZ R161, R162, UR12 ;  /* 0x0000000ca2a17c20 */ /* 0x000fe20008410000 */
[----:B------:R-:W-:-:S04]  /*2ac0*/  FMUL.FTZ R162, R156, UR12 ;  /* 0x0000000c9ca27c20 */ /* 0x000fc80008410000 */
[----:B------:R-:W-:Y:S01]  /*2ad0*/  FSEL R161, R161, RZ, !P0 ;  /* 0x000000ffa1a17208 */ /* 0x000fe20004000000 */
[----:B------:R-:W-:Y:S06]  /*2ae0*/  BRA.U UP0, `(.L_x_1917) ;  /* 0x0000001d00007547 */ /* 0x000fec000b800000 */
[----:B------:R-:W-:Y:S04]  /*2af0*/  BSSY.RECONVERGENT B1, `(.L_x_1918) ;  /* 0x0000059000017945 */ /* 0x000fe80003800200 */
[----:B------:R-:W-:Y:S05]  /*2b00*/  @!P1 BRA `(.L_x_1919) ;  /* 0x00000004005c9947 */ /* 0x000fea0003800000 */
[----:B------:R-:W-:-:S04]  /*2b10*/  ISETP.NE.U32.AND P0, PT, RZ, UR14, PT ;  /* 0x0000000eff007c0c */ /* 0x000fc8000bf05070 */
[----:B------:R-:W-:-:S13]  /*2b20*/  ISETP.NE.AND.EX P0, PT, RZ, UR15, PT, P0 ;  /* 0x0000000fff007c0c */ /* 0x000fda000bf05300 */
[----:B------:R-:W-:Y:S05]  /*2b30*/  @P0 BRA `(.L_x_1920) ;  /* 0x0000000000940947 */ /* 0x000fea0003800000 */
[-CC-:B------:R-:W-:Y:S01]  /*2b40*/  FFMA.FTZ R156, R217, R162.reuse, R161.reuse ;  /* 0x000000a2d99c7223 */ /* 0x180fe200000100a1 */
        /* <DEDUP_REMOVED lines=20> */
[C---:B------:R-:W-:Y:S01]  /*2c90*/  FMUL.FTZ R223, R218.reuse, R223 ;  /* 0x000000dfdadf7220 */ /* 0x040fe20000410000 */
[C---:B------:R-:W-:Y:S01]  /*2ca0*/  FMUL.FTZ R225, R218.reuse, R225 ;  /* 0x000000e1dae17220 */ /* 0x040fe20000410000 */
[----:B------:R-:W-:Y:S01]  /*2cb0*/  FMUL.FTZ R227, R218, R227 ;  /* 0x000000e3dae37220 */ /* 0x000fe20000410000 */
[-C--:B------:R-:W-:Y:S01]  /*2cc0*/  FMUL.FTZ R156, R157, R160.reuse ;  /* 0x000000a09d9c7220 */ /* 0x080fe20000410000 */
[-C--:B------:R-:W-:Y:S01]  /*2cd0*/  FMUL.FTZ R159, R159, R160.reuse ;  /* 0x000000a09f9f7220 */ /* 0x080fe20000410000 */
[-C--:B------:R-:W-:Y:S01]  /*2ce0*/  FMUL.FTZ R157, R163, R160.reuse ;  /* 0x000000a0a39d7220 */ /* 0x080fe20000410000 */
[-C--:B------:R-:W-:Y:S01]  /*2cf0*/  FMUL.FTZ R158, R219, R160.reuse ;  /* 0x000000a0db9e7220 */ /* 0x080fe20000410000 */
[-C--:B------:R-:W-:Y:S01]  /*2d00*/  FMUL.FTZ R221, R221, R160.reuse ;  /* 0x000000a0dddd7220 */ /* 0x080fe20000410000 */
[-C--:B------:R-:W-:Y:S01]  /*2d10*/  FMUL.FTZ R220, R223, R160.reuse ;  /* 0x000000a0dfdc7220 */ /* 0x080fe20000410000 */
[-C--:B------:R-:W-:Y:S01]  /*2d20*/  FMUL.FTZ R225, R225, R160.reuse ;  /* 0x000000a0e1e17220 */ /* 0x080fe20000410000 */
[----:B------:R-:W-:Y:S01]  /*2d30*/  FMUL.FTZ R222, R227, R160 ;  /* 0x000000a0e3de7220 */ /* 0x000fe20000410000 */
[----:B------:R-:W-:-:S02]  /*2d40*/  F2FP.F16.F32.PACK_AB R156, R159, R156 ;  /* 0x0000009c9f9c723e */ /* 0x000fc400000000ff */
[----:B------:R-:W-:Y:S02]  /*2d50*/  F2FP.F16.F32.PACK_AB R157, R158, R157 ;  /* 0x0000009d9e9d723e */ /* 0x000fe400000000ff */
[----:B------:R-:W-:Y:S02]  /*2d60*/  F2FP.F16.F32.PACK_AB R158, R220, R221 ;  /* 0x000000dddc9e723e */ /* 0x000fe400000000ff */
[----:B------:R-:W-:Y:S01]  /*2d70*/  F2FP.F16.F32.PACK_AB R159, R222, R225 ;  /* 0x000000e1de9f723e */ /* 0x000fe200000000ff */
[----:B------:R-:W-:Y:S06]  /*2d80*/  BRA `(.L_x_1921) ;  /* 0x0000000000a07947 */ /* 0x000fec0003800000 */
.L_x_1920:
        /* <DEDUP_REMOVED lines=24> */
[----:B------:R-:W-:Y:S01]  /*2f10*/  F2FP.F16.F32.PACK_AB R131, R225, R223 ;  /* 0x000000dfe183723e */ /* 0x000fe200000000ff */
[-C--:B------:R-:W-:Y:S01]  /*2f20*/  FMUL.FTZ R158, R219, R160.reuse ;  /* 0x000000a0db9e7220 */ /* 0x080fe20000410000 */
[----:B------:R-:W-:Y:S01]  /*2f30*/  F2FP.F16.F32.PACK_AB R130, R221, R219 ;  /* 0x000000dbdd82723e */ /* 0x000fe200000000ff */
[CC--:B------:R-:W-:Y:S01]  /*2f40*/  FMUL.FTZ R220, R163.reuse, R160.reuse ;  /* 0x000000a0a3dc7220 */ /* 0x0c0fe20000410000 */
[----:B------:R-:W-:Y:S01]  /*2f50*/  F2FP.F16.F32.PACK_AB R129, R163, R159 ;  /* 0x0000009fa381723e */ /* 0x000fe200000000ff */
[-C--:B------:R-:W-:Y:S01]  /*2f60*/  FMUL.FTZ R222, R223, R160.reuse ;  /* 0x000000a0dfde7220 */ /* 0x080fe20000410000 */
[-C--:B------:R-:W-:Y:S01]  /*2f70*/  FMUL.FTZ R225, R225, R160.reuse ;  /* 0x000000a0e1e17220 */ /* 0x080fe20000410000 */
[-C--:B------:R-:W-:Y:S01]  /*2f80*/  FMUL.FTZ R221, R221, R160.reuse ;  /* 0x000000a0dddd7220 */ /* 0x080fe20000410000 */
[-C--:B------:R-:W-:Y:S01]  /*2f90*/  FMUL.FTZ R219, R159, R160.reuse ;  /* 0x000000a09fdb7220 */ /* 0x080fe20000410000 */
[-C--:B------:R-:W-:Y:S01]  /*2fa0*/  FMUL.FTZ R156, R157, R160.reuse ;  /* 0x000000a09d9c7220 */ /* 0x080fe20000410000 */
[C---:B------:R-:W-:Y:S01]  /*2fb0*/  FMUL.FTZ R163, R128.reuse, R160 ;  /* 0x000000a080a37220 */ /* 0x040fe20000410000 */
[----:B------:R-:W-:-:S02]  /*2fc0*/  F2FP.F16.F32.PACK_AB R128, R128, R157 ;  /* 0x0000009d8080723e */ /* 0x000fc400000000ff */
[----:B------:R-:W-:Y:S02]  /*2fd0*/  F2FP.F16.F32.PACK_AB R159, R225, R222 ;  /* 0x000000dee19f723e */ /* 0x000fe400000000ff */
[----:B------:R-:W-:Y:S02]  /*2fe0*/  F2FP.F16.F32.PACK_AB R158, R221, R158 ;  /* 0x0000009edd9e723e */ /* 0x000fe400000000ff */
[----:B------:R-:W-:Y:S02]  /*2ff0*/  F2FP.F16.F32.PACK_AB R157, R220, R219 ;  /* 0x000000dbdc9d723e */ /* 0x000fe400000000ff */
[----:B------:R-:W-:-:S07]  /*3000*/  F2FP.F16.F32.PACK_AB R156, R163, R156 ;  /* 0x0000009ca39c723e */ /* 0x000fce00000000ff */
.L_x_1921:
[----:B------:R-:W0:Y:S08]  /*3010*/  @P0 LDC.64 R222, c[0x0][0x478] ;  /* 0x00011e00ffde0b82 */ /* 0x000e300000000a00 */
[----:B------:R-:W1:Y:S01]  /*3020*/  LDC.64 R220, c[0x0][0x468] ;  /* 0x00011a00ffdc7b82 */ /* 0x000e620000000a00 */
[----:B0-----:R-:W-:-:S05]  /*3030*/  @P0 IMAD.WIDE.U32 R222, R216, 0x10, R222 ;  /* 0x00000010d8de0825 */ /* 0x001fca00078e00de */
[----:B------:R0:W-:Y:S01]  /*3040*/  @P0 STG.E.128 desc[UR8][R222.64], R128 ;  /* 0x00000080de000986 */ /* 0x0001e2000c101d08 */
[C---:B-1----:R-:W-:Y:S01]  /*3050*/  IMAD.WIDE.U32 R220, R216.reuse, 0x10, R220 ;  /* 0x00000010d8dc7825 */ /* 0x042fe200078e00dc */
[----:B------:R-:W-:-:S04]  /*3060*/  IADD3 R216, PT, PT, R216, 0x80, RZ ;  /* 0x00000080d8d87810 */ /* 0x000fc80007ffe0ff */
[----:B------:R0:W-:Y:S03]  /*3070*/  STG.E.128 desc[UR8][R220.64], R156 ;  /* 0x0000009cdc007986 */ /* 0x0001e6000c101d08 */
.L_x_1919:
[----:B------:R-:W-:Y:S05]  /*3080*/  BSYNC.RECONVERGENT B1 ;  /* 0x0000000000017941 */ /* 0x000fea0003800200 */
.L_x_1918:
[----:B------:R-:W-:Y:S04]  /*3090*/  BSSY.RECONVERGENT B1, `(.L_x_1922) ;  /* 0x0000059000017945 */ /* 0x000fe80003800200 */
[----:B------:R-:W-:Y:S05]  /*30a0*/  @!P2 BRA `(.L_x_1923) ;  /* 0x00000004005ca947 */ /* 0x000fea0003800000 */
[----:B------:R-:W-:-:S04]  /*30b0*/  ISETP.NE.U32.AND P0, PT, RZ, UR14, PT ;  /* 0x0000000eff007c0c */ /* 0x000fc8000bf05070 */
[----:B------:R-:W-:-:S13]  /*30c0*/  ISETP.NE.AND.EX P0, PT, RZ, UR15, PT, P0 ;  /* 0x0000000fff007c0c */ /* 0x000fda000bf05300 */
[----:B------:R-:W-:Y:S05]  /*30d0*/  @!P0 BRA `(.L_x_1924) ;  /* 0x0000000000a48947 */ /* 0x000fea0003800000 */
        /* <DEDUP_REMOVED lines=39> */
[----:B------:R-:W-:Y:S01]  /*3350*/  F2FP.F16.F32.PACK_AB R156, R163, R156 ;  /* 0x0000009ca39c723e */ /* 0x000fe200000000ff */
[----:B------:R-:W-:Y:S06]  /*3360*/  BRA `(.L_x_1925) ;  /* 0x0000000000907947 */ /* 0x000fec0003800000 */
.L_x_1924:
        /* <DEDUP_REMOVED lines=35> */
[----:B------:R-:W-:-:S07]  /*35a0*/  F2FP.F16.F32.PACK_AB R159, R222, R225 ;  /* 0x000000e1de9f723e */ /* 0x000fce00000000ff */
.L_x_1925:
[----:B------:R-:W0:Y:S08]  /*35b0*/  @P0 LDC.64 R222, c[0x0][0x478] ;  /* 0x00011e00ffde0b82 */ /* 0x000e300000000a00 */
[----:B------:R-:W1:Y:S01]  /*35c0*/  LDC.64 R220, c[0x0][0x468] ;  /* 0x00011a00ffdc7b82 */ /* 0x000e620000000a00 */
[----:B0-----:R-:W-:-:S05]  /*35d0*/  @P0 IMAD.WIDE.U32 R222, R216, 0x10, R222 ;  /* 0x00000010d8de0825 */ /* 0x001fca00078e00de */
[----:B------:R2:W-:Y:S01]  /*35e0*/  @P0 STG.E.128 desc[UR8][R222.64], R128 ;  /* 0x00000080de000986 */ /* 0x0005e2000c101d08 */
[C---:B-1----:R-:W-:Y:S01]  /*35f0*/  IMAD.WIDE.U32 R220, R216.reuse, 0x10, R220 ;  /* 0x00000010d8dc7825 */ /* 0x042fe200078e00dc */
[----:B------:R-:W-:-:S04]  /*3600*/  IADD3 R216, PT, PT, R216, 0x80, RZ ;  /* 0x00000080d8d87810 */ /* 0x000fc80007ffe0ff */
[----:B------:R2:W-:Y:S03]  /*3610*/  STG.E.128 desc[UR8][R220.64], R156 ;  /* 0x0000009cdc007986 */ /* 0x0005e6000c101d08 */
.L_x_1923:
[----:B------:R-:W-:Y:S05]  /*3620*/  BSYNC.RECONVERGENT B1 ;  /* 0x0000000000017941 */ /* 0x000fea0003800200 */
.L_x_1922:
[----:B------:R-:W-:Y:S04]  /*3630*/  BSSY.RECONVERGENT B1, `(.L_x_1926) ;  /* 0x0000059000017945 */ /* 0x000fe80003800200 */
[----:B------:R-:W-:Y:S05]  /*3640*/  @!P3 BRA `(.L_x_1927) ;  /* 0x00000004005cb947 */ /* 0x000fea0003800000 */
[----:B------:R-:W-:-:S04]  /*3650*/  ISETP.NE.U32.AND P0, PT, RZ, UR14, PT ;  /* 0x0000000eff007c0c */ /* 0x000fc8000bf05070 */
[----:B------:R-:W-:-:S13]  /*3660*/  ISETP.NE.AND.EX P0, PT, RZ, UR15, PT, P0 ;  /* 0x0000000fff007c0c */ /* 0x000fda000bf05300 */
[----:B------:R-:W-:Y:S05]  /*3670*/  @!P0 BRA `(.L_x_1928) ;  /* 0x0000000000a48947 */ /* 0x000fea0003800000 */
[-CC-:B0-2---:R-:W-:Y:S01]  /*3680*/  FFMA.FTZ R159, R169, R162.reuse, R161.reuse ;  /* 0x000000a2a99f7223 */ /* 0x185fe200000100a1 */
        /* <DEDUP_REMOVED lines=40> */
.L_x_1928:
        /* <DEDUP_REMOVED lines=36> */
.L_x_1929:
[----:B------:R-:W0:Y:S08]  /*3b50*/  @P0 LDC.64 R222, c[0x0][0x478] ;  /* 0x00011e00ffde0b82 */ /* 0x000e300000000a00 */
[----:B------:R-:W1:Y:S01]  /*3b60*/  LDC.64 R220, c[0x0][0x468] ;  /* 0x00011a00ffdc7b82 */ /* 0x000e620000000a00 */
[----:B0-----:R-:W-:-:S05]  /*3b70*/  @P0 IMAD.WIDE.U32 R222, R216, 0x10, R222 ;  /* 0x00000010d8de0825 */ /* 0x001fca00078e00de */
[----:B------:R3:W-:Y:S01]  /*3b80*/  @P0 STG.E.128 desc[UR8][R222.64], R128 ;  /* 0x00000080de000986 */ /* 0x0007e2000c101d08 */
[C---:B-1----:R-:W-:Y:S01]  /*3b90*/  IMAD.WIDE.U32 R220, R216.reuse, 0x10, R220 ;  /* 0x00000010d8dc7825 */ /* 0x042fe200078e00dc */
[----:B------:R-:W-:-:S04]  /*3ba0*/  IADD3 R216, PT, PT, R216, 0x80, RZ ;  /* 0x00000080d8d87810 */ /* 0x000fc80007ffe0ff */
[----:B------:R3:W-:Y:S03]  /*3bb0*/  STG.E.128 desc[UR8][R220.64], R156 ;  /* 0x0000009cdc007986 */ /* 0x0007e6000c101d08 */
.L_x_1927:
[----:B------:R-:W-:Y:S05]  /*3bc0*/  BSYNC.RECONVERGENT B1 ;  /* 0x0000000000017941 */ /* 0x000fea0003800200 */
.L_x_1926:
[----:B------:R-:W-:Y:S04]  /*3bd0*/  BSSY.RECONVERGENT B1, `(.L_x_1930) ;  /* 0x0000059000017945 */ /* 0x000fe80003800200 */
[----:B------:R-:W-:Y:S05]  /*3be0*/  @!P4 BRA `(.L_x_1931) ;  /* 0x00000004005cc947 */ /* 0x000fea0003800000 */
[----:B------:R-:W-:-:S04]  /*3bf0*/  ISETP.NE.U32.AND P0, PT, RZ, UR14, PT ;  /* 0x0000000eff007c0c */ /* 0x000fc8000bf05070 */
[----:B------:R-:W-:-:S13]  /*3c00*/  ISETP.NE.AND.EX P0, PT, RZ, UR15, PT, P0 ;  /* 0x0000000fff007c0c */ /* 0x000fda000bf05300 */
[----:B------:R-:W-:Y:S05]  /*3c10*/  @!P0 BRA `(.L_x_1932) ;  /* 0x0000000000a48947 */ /* 0x000fea0003800000 */
[-CC-:B0-23--:R-:W-:Y:S01]  /*3c20*/  FFMA.FTZ R158, R19, R162.reuse, R161.reuse ;  /* 0x000000a2139e7223 */ /* 0x18dfe200000100a1 */
        /* <DEDUP_REMOVED lines=40> */
.L_x_1932:
        /* <DEDUP_REMOVED lines=36> */
.L_x_1933:
[----:B------:R-:W0:Y:S08]  /*40f0*/  @P0 LDC.64 R222, c[0x0][0x478] ;  /* 0x00011e00ffde0b82 */ /* 0x000e300000000a00 */
[----:B------:R-:W1:Y:S01]  /*4100*/  LDC.64 R220, c[0x0][0x468] ;  /* 0x00011a00ffdc7b82 */ /* 0x000e620000000a00 */
[----:B0-----:R-:W-:-:S05]  /*4110*/  @P0 IMAD.WIDE.U32 R222, R216, 0x10, R222 ;  /* 0x00000010d8de0825 */ /* 0x001fca00078e00de */
[----:B------:R4:W-:Y:S01]  /*4120*/  @P0 STG.E.128 desc[UR8][R222.64], R128 ;  /* 0x00000080de000986 */ /* 0x0009e2000c101d08 */
[C---:B-1----:R-:W-:Y:S01]  /*4130*/  IMAD.WIDE.U32 R220, R216.reuse, 0x10, R220 ;  /* 0x00000010d8dc7825 */ /* 0x042fe200078e00dc */
[----:B------:R-:W-:-:S04]  /*4140*/  IADD3 R216, PT, PT, R216, 0x80, RZ ;  /* 0x00000080d8d87810 */ /* 0x000fc80007ffe0ff */
[----:B------:R4:W-:Y:S03]  /*4150*/  STG.E.128 desc[UR8][R220.64], R156 ;  /* 0x0000009cdc007986 */ /* 0x0009e6000c101d08 */
.L_x_1931:
[----:B------:R-:W-:Y:S05]  /*4160*/  BSYNC.RECONVERGENT B1 ;  /* 0x0000000000017941 */ /* 0x000fea0003800200 */
.L_x_1930:
[----:B------:R-:W-:Y:S05]  /*4170*/  @!P5 BRA `(.L_x_1934) ;  /* 0x0000002400dcd947 */ /* 0x000fea0003800000 */
[----:B------:R-:W-:-:S04]  /*4180*/  ISETP.NE.U32.AND P0, PT, RZ, UR14, PT ;  /* 0x0000000eff007c0c */ /* 0x000fc8000bf05070 */
[----:B------:R-:W-:-:S13]  /*4190*/  ISETP.NE.AND.EX P0, PT, RZ, UR15, PT, P0 ;  /* 0x0000000fff007c0c */ /* 0x000fda000bf05300 */
[----:B------:R-:W-:Y:S05]  /*41a0*/  @!P0 BRA `(.L_x_1935) ;  /* 0x0000000000a48947 */ /* 0x000fea0003800000 */
[-CC-:B0-234-:R-:W-:Y:S01]  /*41b0*/  FFMA.FTZ R159, R168, R162.reuse, R161.reuse ;  /* 0x000000a2a89f7223 */ /* 0x19dfe200000100a1 */
[-CC-:B------:R-:W-:Y:S01]  /*41c0*/  FFMA.FTZ R156, R167, R162.reuse, R161.reuse ;  /* 0x000000a2a79c7223 */ /* 0x180fe200000100a1 */
[-CC-:B------:R-:W-:Y:S01]  /*41d0*/  FFMA.FTZ R157, R29, R162.reuse, R161.reuse ;  /* 0x000000a21d9d7223 */ /* 0x180fe200000100a1 */
[-CC-:B------:R-:W-:Y:S01]  /*41e0*/  FFMA.FTZ R130, R164, R162.reuse, R161.reuse ;  /* 0x000000a2a4827223 */ /* 0x180fe200000100a1 */
[-CC-:B------:R-:W-:Y:S01]  /*41f0*/  FFMA.FTZ R131, R25, R162.reuse, R161.reuse ;  /* 0x000000a219837223 */ /* 0x180fe200000100a1 */
[-CC-:B------:R-:W-:Y:S01]  /*4200*/  FFMA.FTZ R128, R28, R162.reuse, R161.reuse ;  /* 0x000000a21c807223 */ /* 0x180fe200000100a1 */
[-C--:B------:R-:W-:Y:S01]  /*4210*/  FFMA.FTZ R129, R21, R162.reuse, R161 ;  /* 0x000000a215817223 */ /* 0x080fe200000100a1 */
[----:B------:R-:W-:Y:S01]  /*4220*/  FADD.FTZ R221, R166, -R159 ;  /* 0x8000009fa6dd7221 */ /* 0x000fe20000010000 */
[----:B------:R-:W-:Y:S01]  /*4230*/  FFMA.FTZ R162, R24, R162, R161 ;  /* 0x000000a218a27223 */ /* 0x000fe200000100a1 */
[----:B------:R-:W-:Y:S01]  /*4240*/  FADD.FTZ R163, R165, -R156 ;  /* 0x8000009ca5a37221 */ /* 0x000fe20000010000 */
[----:B------:R-:W-:Y:S01]  /*4250*/  FADD.FTZ R159, R30, -R157 ;  /* 0x8000009d1e9f7221 */ /* 0x000fe20000010000 */
[----:B------:R-:W-:Y:S01]  /*4260*/  FADD.FTZ R219, R31, -R130 ;  /* 0x800000821fdb7221 */ /* 0x000fe20000010000 */
[----:B------:R-:W-:Y:S01]  /*4270*/  FADD.FTZ R157, R26, -R131 ;  /* 0x800000831a9d7221 */ /* 0x000fe20000010000 */
[----:B------:R-:W-:Y:S01]  /*4280*/  FADD.FTZ R161, R27, -R128 ;  /* 0x800000801ba17221 */ /* 0x000fe20000010000 */
[----:B------:R-:W-:Y:S01]  /*4290*/  FMUL.FTZ R130, R218, R221 ;  /* 0x000000ddda827220 */ /* 0x000fe20000410000 */
        /* <DEDUP_REMOVED lines=8> */
[----:B------:R-:W-:Y:S01]  /*4320*/  FMUL.FTZ R128, R218, R131 ;  /* 0x00000083da807220 */ /* 0x000fe20000410000 */
[CC--:B------:R-:W-:Y:S01]  /*4330*/  FMUL.FTZ R218, R130.reuse, R160.reuse ;  /* 0x000000a082da7220 */ /* 0x0c0fe20000410000 */
        /* <DEDUP_REMOVED lines=16> */
.L_x_1935:
[-CC-:B0-234-:R-:W-:Y:S01]  /*4440*/  FFMA.FTZ R159, R168, R162.reuse, R161.reuse ;  /* 0x000000a2a89f7223 */ /* 0x19dfe200000100a1 */
        /* <DEDUP_REMOVED lines=35> */
.L_x_1936:
[----:B------:R-:W0:Y:S08]  /*4680*/  @P0 LDC.64 R162, c[0x0][0x478] ;  /* 0x00011e00ffa20b82 */ /* 0x000e300000000a00 */
[----:B------:R-:W1:Y:S01]  /*4690*/  LDC.64 R160, c[0x0][0x468] ;  /* 0x00011a00ffa07b82 */ /* 0x000e620000000a00 */
[----:B0-----:R-:W-:-:S05]  /*46a0*/  @P0 IMAD.WIDE.U32 R162, R216, 0x10, R162 ;  /* 0x00000010d8a20825 */ /* 0x001fca00078e00a2 */
[----:B------:R0:W-:Y:S01]  /*46b0*/  @P0 STG.E.128 desc[UR8][R162.64], R128 ;  /* 0x00000080a2000986 */ /* 0x0001e2000c101d08 */
[----:B-1----:R-:W-:-:S05]  /*46c0*/  IMAD.WIDE.U32 R160, R216, 0x10, R160 ;  /* 0x00000010d8a07825 */ /* 0x002fca00078e00a0 */
[----:B------:R0:W-:Y:S01]  /*46d0*/  STG.E.128 desc[UR8][R160.64], R156 ;  /* 0x0000009ca0007986 */ /* 0x0001e2000c101d08 */
[----:B------:R-:W-:Y:S05]  /*46e0*/  BRA `(.L_x_1934) ;  /* 0x0000002000807947 */ /* 0x000fea0003800000 */
.L_x_1917:
[----:B------:R-:W-:-:S04]  /*46f0*/  UISETP.NE.U32.AND UP0, UPT, UR14, URZ, UPT ;  /* 0x000000ff0e00728c */ /* 0x000fc8000bf05070 */
[----:B------:R-:W-:-:S09]  /*4700*/  UISETP.NE.AND.EX UP0, UPT, UR15, URZ, UPT, UP0 ;  /* 0x000000ff0f00728c */ /* 0x000fd2000bf05300 */
[----:B------:R-:W-:Y:S05]  /*4710*/  BRA.U UP0, `(.L_x_1937) ;  /* 0x0000000d00f87547 */ /* 0x000fea000b800000 */
[----:B------:R-:W-:Y:S01]  /*4720*/  ISETP.GT.U32.AND P0, PT, R2, 0x7f, PT ;  /* 0x0000007f0200780c */ /* 0x000fe20003f04070 */
[----:B------:R-:W-:-:S12]  /*4730*/  BSSY.RECONVERGENT B1, `(.L_x_1938) ;  /* 0x0000032000017945 */ /* 0x000fd80003800200 */
[----:B------:R-:W-:Y:S05]  /*4740*/  @!P0 BRA `(.L_x_1939) ;  /* 0x0000000000c08947 */ /* 0x000fea0003800000 */
[-CC-:B------:R-:W-:Y:S01]  /*4750*/  FFMA.FTZ R223, R202, R162.reuse, R161.reuse ;  /* 0x000000a2cadf7223 */ /* 0x180fe200000100a1 */
[-CC-:B------:R-:W-:Y:S01]  /*4760*/  FFMA.FTZ R158, R205, R162.reuse, R161.reuse ;  /* 0x000000a2cd9e7223 */ /* 0x180fe200000100a1 */
[----:B------:R-:W-:Y:S02]  /*4770*/  HADD2.F32 R219, -RZ, R135.H1_H1 ;  /* 0x30000087ffdb7230 */ /* 0x000fe40000004100 */
[-C--:B------:R-:W-:Y:S01]  /*4780*/  FFMA.FTZ R221, R206, R162.reuse, R161 ;  /* 0x000000a2cedd7223 */ /* 0x080fe200000100a1 */
[----:B------:R-:W-:Y:S01]  /*4790*/  FADD.FTZ R220, R200, -R223 ;  /* 0x800000dfc8dc7221 */ /* 0x000fe20000010000 */
[----:B------:R-:W-:Y:S01]  /*47a0*/  FFMA.FTZ R156, R209, R162, R161 ;  /* 0x000000a2d19c7223 */ /* 0x000fe200000100a1 */
[----:B------:R-:W-:Y:S01]  /*47b0*/  FADD.FTZ R229, R203, -R158 ;  /* 0x8000009ecbe57221 */ /* 0x000fe20000010000 */
[----:B------:R-:W-:Y:S01]  /*47c0*/  FADD.FTZ R158, R204, -R221 ;  /* 0x800000ddcc9e7221 */ /* 0x000fe20000010000 */
[----:B------:R-:W-:Y:S01]  /*47d0*/  FFMA.FTZ R231, R218, R220, R219 ;  /* 0x000000dcdae77223 */ /* 0x000fe200000100db */
[--C-:B------:R-:W-:Y:S01]  /*47e0*/  HADD2.F32 R159, -RZ, R134.reuse.H1_H1 ;  /* 0x30000086ff9f7230 */ /* 0x100fe20000004100 */
[----:B------:R-:W0:Y:S01]  /*47f0*/  LDC.64 R220, c[0x0][0x468] ;  /* 0x00011a00ffdc7b82 */ /* 0x000e220000000a00 */
[----:B------:R-:W-:-:S02]  /*4800*/  HADD2.F32 R157, -RZ, R134.H0_H0 ;  /* 0x20000086ff9d7230 */ /* 0x000fc40000004100 */
[----:B------:R-:W-:Y:S01]  /*4810*/  FADD.FTZ R156, R207, -R156 ;  /* 0x8000009ccf9c7221 */ /* 0x000fe20000010000 */
[----:B------:R-:W-:Y:S02]  /*4820*/  HADD2.F32 R163, -RZ, R135.H0_H0 ;  /* 0x20000087ffa37230 */ /* 0x000fe40000004100 */
[C---:B------:R-:W-:Y:S01]  /*4830*/  FFMA.FTZ R227, R218.reuse, R158, R159 ;  /* 0x0000009edae37223 */ /* 0x040fe2000001009f */
[----:B------:R-:W-:Y:S01]  /*4840*/  FFMA.FTZ R158, R213, R162, R161 ;  /* 0x000000a2d59e7223 */ /* 0x000fe200000100a1 */
[----:B------:R-:W-:Y:S01]  /*4850*/  FFMA.FTZ R225, R218, R156, R157 ;  /* 0x0000009cdae17223 */ /* 0x000fe2000001009d */
[-CC-:B------:R-:W-:Y:S01]  /*4860*/  FFMA.FTZ R233, R210, R162.reuse, R161.reuse ;  /* 0x000000a2d2e97223 */ /* 0x180fe200000100a1 */
[-CC-:B------:R-:W-:Y:S01]  /*4870*/  FFMA.FTZ R156, R217, R162.reuse, R161.reuse ;  /* 0x000000a2d99c7223 */ /* 0x180fe200000100a1 */
[----:B------:R-:W-:Y:S01]  /*4880*/  FFMA.FTZ R223, R214, R162, R161 ;  /* 0x000000a2d6df7223 */ /* 0x000fe200000100a1 */
[----:B------:R-:W-:Y:S01]  /*4890*/  FFMA.FTZ R229, R218, R229, R163 ;  /* 0x000000e5dae57223 */ /* 0x000fe200000100a3 */
[----:B------:R-:W-:-:S02]  /*48a0*/  HADD2.F32 R163, -RZ, R133.H0_H0 ;  /* 0x20000085ffa37230 */ /* 0x000fc40000004100 */
[----:B------:R-:W-:Y:S01]  /*48b0*/  FADD.FTZ R222, R211, -R158 ;  /* 0x8000009ed3de7221 */ /* 0x000fe20000010000 */
[----:B------:R-:W-:Y:S02]  /*48c0*/  HADD2.F32 R219, -RZ, R133.H1_H1 ;  /* 0x30000085ffdb7230 */ /* 0x000fe40000004100 */
[----:B------:R-:W-:Y:S01]  /*48d0*/  FADD.FTZ R224, R208, -R233 ;  /* 0x800000e9d0e07221 */ /* 0x000fe20000010000 */
[--C-:B------:R-:W-:Y:S02]  /*48e0*/  HADD2.F32 R157, -RZ, R132.reuse.H0_H0 ;  /* 0x20000084ff9d7230 */ /* 0x100fe40000004100 */
[----:B------:R-:W-:Y:S01]  /*48f0*/  FADD.FTZ R156, R215, -R156 ;  /* 0x8000009cd79c7221 */ /* 0x000fe20000010000 */
[----:B------:R-:W-:Y:S02]  /*4900*/  HADD2.F32 R159, -RZ, R132.H1_H1 ;  /* 0x30000084ff9f7230 */ /* 0x000fe40000004100 */
[----:B------:R-:W-:Y:S01]  /*4910*/  FADD.FTZ R158, R212, -R223 ;  /* 0x800000dfd49e7221 */ /* 0x000fe20000010000 */
[C---:B------:R-:W-:Y:S01]  /*4920*/  FFMA.FTZ R163, R218.reuse, R222, R163 ;  /* 0x000000dedaa37223 */ /* 0x040fe200000100a3 */
[C---:B------:R-:W-:Y:S01]  /*4930*/  FFMA.FTZ R223, R218.reuse, R224, R219 ;  /* 0x000000e0dadf7223 */ /* 0x040fe200000100db */
[C---:B------:R-:W-:Y:S01]  /*4940*/  FFMA.FTZ R157, R218.reuse, R156, R157 ;  /* 0x0000009cda9d7223 */ /* 0x040fe2000001009d */
[----:B------:R-:W-:Y:S01]  /*4950*/  FFMA.FTZ R159, R218, R158, R159 ;  /* 0x0000009eda9f7223 */ /* 0x000fe2000001009f */
        /* <DEDUP_REMOVED lines=8> */
[----:B------:R-:W-:Y:S01]  /*49e0*/  F2FP.F16.F32.PACK_AB R159, R224, R229 ;  /* 0x000000e5e09f723e */ /* 0x000fe200000000ff */
[----:B0-----:R-:W-:Y:S01]  /*49f0*/  IMAD.WIDE.U32 R220, R216, 0x10, R220 ;  /* 0x00000010d8dc7825 */ /* 0x001fe200078e00dc */
[----:B------:R-:W-:-:S02]  /*4a00*/  F2FP.F16.F32.PACK_AB R158, R227, R158 ;  /* 0x0000009ee39e723e */ /* 0x000fc400000000ff */
[----:B------:R-:W-:Y:S02]  /*4a10*/  F2FP.F16.F32.PACK_AB R157, R222, R219 ;  /* 0x000000dbde9d723e */ /* 0x000fe400000000ff */
[----:B------:R-:W-:Y:S02]  /*4a20*/  F2FP.F16.F32.PACK_AB R156, R163, R156 ;  /* 0x0000009ca39c723e */ /* 0x000fe400000000ff */
[----:B------:R-:W-:-:S03]  /*4a30*/  IADD3 R216, PT, PT, R216, 0x80, RZ ;  /* 0x00000080d8d87810 */ /* 0x000fc60007ffe0ff */
[----:B------:R0:W-:Y:S04]  /*4a40*/  STG.E.128 desc[UR8][R220.64], R156 ;  /* 0x0000009cdc007986 */ /* 0x0001e8000c101d08 */
.L_x_1939:
[----:B------:R-:W-:Y:S05]  /*4a50*/  BSYNC.RECONVERGENT B1 ;  /* 0x0000000000017941 */ /* 0x000fea0003800200 */
.L_x_1938:
[----:B------:R-:W-:Y:S04]  /*4a60*/  BSSY.RECONVERGENT B1, `(.L_x_1940) ;  /* 0x0000032000017945 */ /* 0x000fe80003800200 */
[----:B------:R-:W-:Y:S05]  /*4a70*/  @!P2 BRA `(.L_x_1941) ;  /* 0x0000000000c0a947 */ /* 0x000fea0003800000 */
[-CC-:B0-----:R-:W-:Y:S01]  /*4a80*/  FFMA.FTZ R220, R186, R162.reuse, R161.reuse ;  /* 0x000000a2badc7223 */ /* 0x181fe200000100a1 */
[-CC-:B------:R-:W-:Y:S01]  /*4a90*/  FFMA.FTZ R158, R189, R162.reuse, R161.reuse ;  /* 0x000000a2bd9e7223 */ /* 0x180fe200000100a1 */
[----:B------:R-:W-:Y:S02]  /*4aa0*/  HADD2.F32 R219, -RZ, R35.H1_H1 ;  /* 0x30000023ffdb7230 */ /* 0x000fe40000004100 */
[-CC-:B------:R-:W-:Y:S01]  /*4ab0*/  FFMA.FTZ R221, R190, R162.reuse, R161.reuse ;  /* 0x000000a2bedd7223 */ /* 0x180fe200000100a1 */
        /* <DEDUP_REMOVED lines=44> */
.L_x_1941:
[----:B------:R-:W-:Y:S05]  /*4d80*/  BSYNC.RECONVERGENT B1 ;  /* 0x0000000000017941 */ /* 0x000fea0003800200 */
.L_x_1940:
[----:B------:R-:W-:Y:S04]  /*4d90*/  BSSY.RECONVERGENT B1, `(.L_x_1942) ;  /* 0x0000032000017945 */ /* 0x000fe80003800200 */
[----:B------:R-:W-:Y:S05]  /*4da0*/  @!P3 BRA `(.L_x_1943) ;  /* 0x0000000000c0b947 */ /* 0x000fea0003800000 */
[-CC-:B01----:R-:W-:Y:S01]  /*4db0*/  FFMA.FTZ R156, R176, R162.reuse, R161.reuse ;  /* 0x000000a2b09c7223 */ /* 0x183fe200000100a1 */
[--C-:B------:R-:W-:Y:S02]  /*4dc0*/  HADD2.F32 R219, -RZ, R147.reuse.H1_H1 ;  /* 0x30000093ffdb7230 */ /* 0x100fe40000004100 */
[-CC-:B------:R-:W-:Y:S01]  /*4dd0*/  FFMA.FTZ R221, R171, R162.reuse, R161.reuse ;  /* 0x000000a2abdd7223 */ /* 0x180fe200000100a1 */
[-CC-:B------:R-:W-:Y:S01]  /*4de0*/  FFMA.FTZ R223, R169, R162.reuse, R161.reuse ;  /* 0x000000a2a9df7223 */ /* 0x180fe200000100a1 */
[----:B------:R-:W-:Y:S01]  /*4df0*/  FADD.FTZ R220, R177, -R156 ;  /* 0x8000009cb1dc7221 */ /* 0x000fe20000010000 */
[----:B------:R-:W-:Y:S01]  /*4e00*/  FFMA.FTZ R158, R170, R162, R161 ;  /* 0x000000a2aa9e7223 */ /* 0x000fe200000100a1 */
[----:B------:R-:W-:Y:S01]  /*4e10*/  FADD.FTZ R156, R180, -R221 ;  /* 0x800000ddb49c7221 */ /* 0x000fe20000010000 */
[--C-:B------:R-:W-:Y:S02]  /*4e20*/  HADD2.F32 R157, -RZ, R146.reuse.H0_H0 ;  /* 0x20000092ff9d7230 */ /* 0x100fe40000004100 */
[----:B------:R-:W-:Y:S01]  /*4e30*/  FFMA.FTZ R231, R218, R220, R219 ;  /* 0x000000dcdae77223 */ /* 0x000fe200000100db */
[----:B------:R-:W-:Y:S01]  /*4e40*/  HADD2.F32 R163, -RZ, R147.H0_H0 ;  /* 0x20000093ffa37230 */ /* 0x000fe20000004100 */
[----:B------:R-:W0:Y:S01]  /*4e50*/  LDC.64 R220, c[0x0][0x468] ;  /* 0x00011a00ffdc7b82 */ /* 0x000e220000000a00 */
[----:B------:R-:W-:-:S02]  /*4e60*/  HADD2.F32 R159, -RZ, R146.H1_H1 ;  /* 0x30000092ff9f7230 */ /* 0x000fc40000004100 */
[----:B------:R-:W-:Y:S01]  /*4e70*/  FADD.FTZ R223, R178, -R223 ;  /* 0x800000dfb2df7221 */ /* 0x000fe20000010000 */
[----:B------:R-:W-:Y:S01]  /*4e80*/  FADD.FTZ R158, R179, -R158 ;  /* 0x8000009eb39e7221 */ /* 0x000fe20000010000 */
[C---:B------:R-:W-:Y:S01]  /*4e90*/  FFMA.FTZ R225, R218.reuse, R156, R157 ;  /* 0x0000009cdae17223 */ /* 0x040fe2000001009d */
[----:B------:R-:W-:Y:S01]  /*4ea0*/  FFMA.FTZ R233, R173, R162, R161 ;  /* 0x000000a2ade97223 */ /* 0x000fe200000100a1 */
[C---:B------:R-:W-:Y:S01]  /*4eb0*/  FFMA.FTZ R229, R218.reuse, R223, R163 ;  /* 0x000000dfdae57223 */ /* 0x040fe200000100a3 */
[----:B------:R-:W-:Y:S01]  /*4ec0*/  FFMA.FTZ R227, R218, R158, R159 ;  /* 0x0000009edae37223 */ /* 0x000fe2000001009f */
[-CC-:B------:R-:W-:Y:S01]  /*4ed0*/  FFMA.FTZ R156, R172, R162.reuse, R161.reuse ;  /* 0x000000a2ac9c7223 */ /* 0x180fe200000100a1 */
[-CC-:B------:R-:W-:Y:S01]  /*4ee0*/  FFMA.FTZ R223, R175, R162.reuse, R161.reuse ;  /* 0x000000a2afdf7223 */ /* 0x180fe200000100a1 */
[----:B------:R-:W-:Y:S01]  /*4ef0*/  FFMA.FTZ R158, R174, R162, R161 ;  /* 0x000000a2ae9e7223 */ /* 0x000fe200000100a1 */
[--C-:B------:R-:W-:Y:S02]  /*4f00*/  HADD2.F32 R163, -RZ, R145.reuse.H0_H0 ;  /* 0x20000091ffa37230 */ /* 0x100fe40000004100 */
[----:B------:R-:W-:Y:S01]  /*4f10*/  FADD.FTZ R233, R182, -R233 ;  /* 0x800000e9b6e97221 */ /* 0x000fe20000010000 */
[----:B------:R-:W-:-:S02]  /*4f20*/  HADD2.F32 R219, -RZ, R145.H1_H1 ;  /* 0x30000091ffdb7230 */ /* 0x000fc40000004100 */
        /* <DEDUP_REMOVED lines=24> */
.L_x_1943:
[----:B------:R-:W-:Y:S05]  /*50b0*/  BSYNC.RECONVERGENT B1 ;  /* 0x0000000000017941 */ /* 0x000fea0003800200 */
.L_x_1942:
[----:B------:R-:W-:Y:S04]  /*50c0*/  BSSY.RECONVERGENT B1, `(.L_x_1944) ;  /* 0x0000032000017945 */ /* 0x000fe80003800200 */
[----:B------:R-:W-:Y:S05]  /*50d0*/  @!P4 BRA `(.L_x_1945) ;  /* 0x0000000000c0c947 */ /* 0x000fea0003800000 */
[-CC-:B------:R-:W-:Y:S01]  /*50e0*/  FFMA.FTZ R223, R20, R162.reuse, R161.reuse ;  /* 0x000000a214df7223 */ /* 0x180fe200000100a1 */
[-CC-:B012---:R-:W-:Y:S01]  /*50f0*/  FFMA.FTZ R156, R19, R162.reuse, R161.reuse ;  /* 0x000000a2139c7223 */ /* 0x187fe200000100a1 */
[----:B------:R-:W-:Y:S02]  /*5100*/  HADD2.F32 R219, -RZ, R151.H1_H1 ;  /* 0x30000097ffdb7230 */ /* 0x000fe40000004100 */
[-C--:B------:R-:W-:Y:S01]  /*5110*/  FFMA.FTZ R221, R13, R162.reuse, R161 ;  /* 0x000000a20ddd7223 */ /* 0x080fe200000100a1 */
[----:B------:R-:W-:Y:S01]  /*5120*/  FADD.FTZ R220, R18, -R223 ;  /* 0x800000df12dc7221 */ /* 0x000fe20000010000 */
[----:B------:R-:W-:Y:S01]  /*5130*/  FFMA.FTZ R158, R16, R162, R161 ;  /* 0x000000a2109e7223 */ /* 0x000fe200000100a1 */
[----:B------:R-:W-:Y:S01]  /*5140*/  FADD.FTZ R229, R17, -R156 ;  /* 0x8000009c11e57221 */ /* 0x000fe20000010000 */
[----:B------:R-:W-:Y:S01]  /*5150*/  FADD.FTZ R156, R14, -R221 ;  /* 0x800000dd0e9c7221 */ /* 0x000fe20000010000 */
[----:B------:R-:W-:Y:S01]  /*5160*/  FFMA.FTZ R231, R218, R220, R219 ;  /* 0x000000dcdae77223 */ /* 0x000fe200000100db */
[--C-:B------:R-:W-:Y:S01]  /*5170*/  HADD2.F32 R157, -RZ, R150.reuse.H0_H0 ;  /* 0x20000096ff9d7230 */ /* 0x100fe20000004100 */
[----:B------:R-:W0:Y:S01]  /*5180*/  LDC.64 R220, c[0x0][0x468] ;  /* 0x00011a00ffdc7b82 */ /* 0x000e220000000a00 */
[----:B------:R-:W-:-:S02]  /*5190*/  HADD2.F32 R159, -RZ, R150.H1_H1 ;  /* 0x30000096ff9f7230 */ /* 0x000fc40000004100 */
        /* <DEDUP_REMOVED lines=36> */
.L_x_1945:
[----:B------:R-:W-:Y:S05]  /*53e0*/  BSYNC.RECONVERGENT B1 ;  /* 0x0000000000017941 */ /* 0x000fea0003800200 */
.L_x_1944:
[----:B------:R-:W-:Y:S05]  /*53f0*/  @!P5 BRA `(.L_x_1934) ;  /* 0x00000014003cd947 */ /* 0x000fea0003800000 */
[-CC-:B0123--:R-:W-:Y:S01]  /*5400*/  FFMA.FTZ R159, R168, R162.reuse, R161.reuse ;  /* 0x000000a2a89f7223 */ /* 0x18ffe200000100a1 */
[--C-:B------:R-:W-:Y:S02]  /*5410*/  HADD2.F32 R157, -RZ, R155.reuse.H1_H1 ;  /* 0x3000009bff9d7230 */ /* 0x100fe40000004100 */
[-CC-:B------:R-:W-:Y:S01]  /*5420*/  FFMA.FTZ R156, R164, R162.reuse, R161.reuse ;  /* 0x000000a2a49c7223 */ /* 0x180fe200000100a1 */
[-C--:B------:R-:W-:Y:S01]  /*5430*/  FFMA.FTZ R220, R167, R162.reuse, R161 ;  /* 0x000000a2a7dc7223 */ /* 0x080fe200000100a1 */
[----:B------:R-:W-:Y:S01]  /*5440*/  FADD.FTZ R159, R166, -R159 ;  /* 0x8000009fa69f7221 */ /* 0x000fe20000010000 */
[-CC-:B------:R-:W-:Y:S01]  /*5450*/  FFMA.FTZ R219, R29, R162.reuse, R161.reuse ;  /* 0x000000a21ddb7223 */ /* 0x180fe200000100a1 */
[----:B------:R-:W-:Y:S01]  /*5460*/  FADD.FTZ R222, R31, -R156 ;  /* 0x8000009c1fde7221 */ /* 0x000fe20000010000 */
[-C--:B------:R-:W-:Y:S01]  /*5470*/  FFMA.FTZ R231, R25, R162.reuse, R161 ;  /* 0x000000a219e77223 */ /* 0x080fe200000100a1 */
[----:B------:R-:W-:Y:S01]  /*5480*/  FFMA.FTZ R227, R218, R159, R157 ;  /* 0x0000009fdae37223 */ /* 0x000fe2000001009d */
[-CC-:B------:R-:W-:Y:S01]  /*5490*/  FFMA.FTZ R158, R28, R162.reuse, R161.reuse ;  /* 0x000000a21c9e7223 */ /* 0x180fe200000100a1 */
[----:B------:R-:W0:Y:S01]  /*54a0*/  LDC.64 R156, c[0x0][0x468] ;  /* 0x00011a00ff9c7b82 */ /* 0x000e220000000a00 */
[-CC-:B------:R-:W-:Y:S01]  /*54b0*/  FFMA.FTZ R229, R21, R162.reuse, R161.reuse ;  /* 0x000000a215e57223 */ /* 0x180fe200000100a1 */
[----:B------:R-:W-:Y:S01]  /*54c0*/  FFMA.FTZ R162, R24, R162, R161 ;  /* 0x000000a218a27223 */ /* 0x000fe200000100a1 */
[----:B------:R-:W-:-:S02]  /*54d0*/  HADD2.F32 R163, -RZ, R155.H0_H0 ;  /* 0x2000009bffa37230 */ /* 0x000fc40000004100 */
[----:B------:R-:W-:Y:S01]  /*54e0*/  FADD.FTZ R225, R165, -R220 ;  /* 0x800000dca5e17221 */ /* 0x000fe20000010000 */
[--C-:B------:R-:W-:Y:S02]  /*54f0*/  HADD2.F32 R159, -RZ, R154.reuse.H0_H0 ;  /* 0x2000009aff9f7230 */ /* 0x100fe40000004100 */
[----:B------:R-:W-:Y:S01]  /*5500*/  FADD.FTZ R220, R30, -R219 ;  /* 0x800000db1edc7221 */ /* 0x000fe20000010000 */
[----:B------:R-:W-:Y:S02]  /*5510*/  HADD2.F32 R161, -RZ, R154.H1_H1 ;  /* 0x3000009affa17230 */ /* 0x000fe40000004100 */
[C---:B------:R-:W-:Y:S01]  /*5520*/  FFMA.FTZ R225, R218.reuse, R225, R163 ;  /* 0x000000e1dae17223 */ /* 0x040fe200000100a3 */
[--C-:B------:R-:W-:Y:S02]  /*5530*/  HADD2.F32 R163, -RZ, R153.reuse.H0_H0 ;  /* 0x20000099ffa37230 */ /* 0x100fe40000004100 */
[----:B------:R-:W-:Y:S01]  /*5540*/  FFMA.FTZ R221, R218, R220, R159 ;  /* 0x000000dcdadd7223 */ /* 0x000fe2000001009f */
[----:B------:R-:W-:-:S02]  /*5550*/  HADD2.F32 R219, -RZ, R153.H1_H1 ;  /* 0x30000099ffdb7230 */ /* 0x000fc40000004100 */
[----:B------:R-:W-:Y:S01]  /*5560*/  FFMA.FTZ R223, R218, R222, R161 ;  /* 0x000000dedadf7223 */ /* 0x000fe200000100a1 */
[--C-:B------:R-:W-:Y:S02]  /*5570*/  HADD2.F32 R159, -RZ, R152.reuse.H0_H0 ;  /* 0x20000098ff9f7230 */ /* 0x100fe40000004100 */
[----:B------:R-:W-:Y:S01]  /*5580*/  FADD.FTZ R231, R26, -R231 ;  /* 0x800000e71ae77221 */ /* 0x000fe20000010000 */
[----:B------:R-:W-:Y:S02]  /*5590*/  HADD2.F32 R161, -RZ, R152.H1_H1 ;  /* 0x30000098ffa17230 */ /* 0x000fe40000004100 */
[----:B------:R-:W-:Y:S01]  /*55a0*/  FADD.FTZ R220, R27, -R158 ;  /* 0x8000009e1bdc7221 */ /* 0x000fe20000010000 */
[----:B------:R-:W-:Y:S01]  /*55b0*/  FADD.FTZ R158, R22, -R229 ;  /* 0x800000e5169e7221 */ /* 0x000fe20000010000 */
        /* <DEDUP_REMOVED lines=13> */
[----:B0-----:R-:W-:Y:S01]  /*5690*/  IMAD.WIDE.U32 R160, R216, 0x10, R156 ;  /* 0x00000010d8a07825 */ /* 0x001fe200078e009c */
[----:B------:R-:W-:-:S02]  /*56a0*/  F2FP.F16.F32.PACK_AB R159, R220, R225 ;  /* 0x000000e1dc9f723e */ /* 0x000fc400000000ff */
[----:B------:R-:W-:Y:S02]  /*56b0*/  F2FP.F16.F32.PACK_AB R158, R223, R158 ;  /* 0x0000009edf9e723e */ /* 0x000fe400000000ff */
[----:B------:R-:W-:Y:S02]  /*56c0*/  F2FP.F16.F32.PACK_AB R157, R219, R218 ;  /* 0x000000dadb9d723e */ /* 0x000fe400000000ff */
[----:B------:R-:W-:-:S05]  /*56d0*/  F2FP.F16.F32.PACK_AB R156, R163, R162 ;  /* 0x000000a2a39c723e */ /* 0x000fca00000000ff */
[----:B------:R4:W-:Y:S01]  /*56e0*/  STG.E.128 desc[UR8][R160.64], R156 ;  /* 0x0000009ca0007986 */ /* 0x0009e2000c101d08 */
[----:B------:R-:W-:Y:S05]  /*56f0*/  BRA `(.L_x_1934) ;  /* 0x00000010007c7947 */ /* 0x000fea0003800000 */
.L_x_1937:
[----:B------:R-:W-:Y:S04]  /*5700*/  BSSY.RECONVERGENT B1, `(.L_x_1946) ;  /* 0x0000039000017945 */ /* 0x000fe80003800200 */
[----:B------:R-:W-:Y:S05]  /*5710*/  @!P1 BRA `(.L_x_1947) ;  /* 0x0000000000dc9947 */ /* 0x000fea0003800000 */
[-CC-:B------:R-:W-:Y:S01]  /*5720*/  FFMA.FTZ R163, R210, R162.reuse, R161.reuse ;  /* 0x000000a2d2a37223 */ /* 0x180fe200000100a1 */
[--C-:B------:R-:W-:Y:S02]  /*5730*/  HADD2.F32 R220, -RZ, R133.reuse.H1_H1 ;  /* 0x30000085ffdc7230 */ /* 0x100fe40000004100 */
[-CC-:B------:R-:W-:Y:S01]  /*5740*/  FFMA.FTZ R156, R213, R162.reuse, R161.reuse ;  /* 0x000000a2d59c7223 */ /* 0x180fe200000100a1 */
[-C--:B------:R-:W-:Y:S01]  /*5750*/  FFMA.FTZ R157, R214, R162.reuse, R161 ;  /* 0x000000a2d69d7223 */ /* 0x080fe200000100a1 */
[----:B------:R-:W-:Y:S01]  /*5760*/  FADD.FTZ R163, R208, -R163 ;  /* 0x800000a3d0a37221 */ /* 0x000fe20000010000 */
[----:B------:R-:W0:Y:S01]  /*5770*/  LDC.64 R222, c[0x0][0x478] ;  /* 0x00011e00ffde7b82 */ /* 0x000e220000000a00 */
[----:B------:R-:W-:Y:S01]  /*5780*/  FFMA.FTZ R128, R217, R162, R161 ;  /* 0x000000a2d9807223 */ /* 0x000fe200000100a1 */
[----:B------:R-:W-:Y:S02]  /*5790*/  HADD2.F32 R158, -RZ, R133.H0_H0 ;  /* 0x20000085ff9e7230 */ /* 0x000fe40000004100 */
[----:B------:R-:W-:Y:S01]  /*57a0*/  FFMA.FTZ R163, R218, R163, R220 ;  /* 0x000000a3daa37223 */ /* 0x000fe200000100dc */
[----:B------:R-:W-:-:S02]  /*57b0*/  HADD2.F32 R130, -RZ, R132.H1_H1 ;  /* 0x30000084ff827230 */ /* 0x000fc40000004100 */
[----:B------:R-:W-:Y:S01]  /*57c0*/  FADD.FTZ R159, R211, -R156 ;  /* 0x8000009cd39f7221 */ /* 0x000fe20000010000 */
[----:B------:R-:W-:Y:S02]  /*57d0*/  HADD2.F32 R131, -RZ, R132.H0_H0 ;  /* 0x20000084ff837230 */ /* 0x000fe40000004100 */
[----:B------:R-:W-:Y:S01]  /*57e0*/  FADD.FTZ R157, R212, -R157 ;  /* 0x8000009dd49d7221 */ /* 0x000fe20000010000 */
[----:B------:R-:W1:Y:S01]  /*57f0*/  LDC.64 R220, c[0x0][0x468] ;  /* 0x00011a00ffdc7b82 */ /* 0x000e620000000a00 */
[----:B------:R-:W-:Y:S01]  /*5800*/  FADD.FTZ R129, R215, -R128 ;  /* 0x80000080d7817221 */ /* 0x000fe20000010000 */
[-CC-:B------:R-:W-:Y:S01]  /*5810*/  FFMA.FTZ R128, R209, R162.reuse, R161.reuse ;  /* 0x000000a2d1807223 */ /* 0x180fe200000100a1 */
[-CC-:B------:R-:W-:Y:S01]  /*5820*/  FFMA.FTZ R219, R206, R162.reuse, R161.reuse ;  /* 0x000000a2cedb7223 */ /* 0x180fe200000100a1 */
[C---:B------:R-:W-:Y:S01]  /*5830*/  FFMA.FTZ R159, R218.reuse, R159, R158 ;  /* 0x0000009fda9f7223 */ /* 0x040fe2000001009e */
[----:B------:R-:W-:Y:S01]  /*5840*/  FFMA.FTZ R130, R218, R157, R130 ;  /* 0x0000009dda827223 */ /* 0x000fe20000010082 */
        /* <DEDUP_REMOVED lines=16> */
[C---:B------:R-:W-:Y:S01]  /*5950*/  F2FP.F16.F32.PACK_AB R128, R130.reuse, R129 ;  /* 0x000000818280723e */ /* 0x040fe200000000ff */
[-C--:B------:R-:W-:Y:S01]  /*5960*/  FMUL.FTZ R157, R130, R160.reuse ;  /* 0x000000a0829d7220 */ /* 0x080fe20000410000 */
[----:B------:R-:W-:Y:S01]  /*5970*/  F2FP.F16.F32.PACK_AB R129, R163, R159 ;  /* 0x0000009fa381723e */ /* 0x000fe200000000ff */
[-C--:B------:R-:W-:Y:S01]  /*5980*/  FMUL.FTZ R158, R159, R160.reuse ;  /* 0x000000a09f9e7220 */ /* 0x080fe20000410000 */
[-C--:B------:R-:W-:Y:S01]  /*5990*/  FMUL.FTZ R163, R163, R160.reuse ;  /* 0x000000a0a3a37220 */ /* 0x080fe20000410000 */
[-C--:B------:R-:W-:Y:S01]  /*59a0*/  FMUL.FTZ R159, R131, R160.reuse ;  /* 0x000000a0839f7220 */ /* 0x080fe20000410000 */
[C---:B------:R-:W-:Y:S01]  /*59b0*/  F2FP.F16.F32.PACK_AB R130, R219.reuse, R131 ;  /* 0x00000083db82723e */ /* 0x040fe200000000ff */
[-C--:B------:R-:W-:Y:S01]  /*59c0*/  FMUL.FTZ R224, R219, R160.reuse ;  /* 0x000000a0dbe07220 */ /* 0x080fe20000410000 */
[-C--:B------:R-:W-:Y:S01]  /*59d0*/  FMUL.FTZ R219, R225, R160.reuse ;  /* 0x000000a0e1db7220 */ /* 0x080fe20000410000 */
[----:B------:R-:W-:Y:S01]  /*59e0*/  FMUL.FTZ R228, R226, R160 ;  /* 0x000000a0e2e47220 */ /* 0x000fe20000410000 */
[----:B------:R-:W-:Y:S01]  /*59f0*/  F2FP.F16.F32.PACK_AB R156, R157, R156 ;  /* 0x0000009c9d9c723e */ /* 0x000fe200000000ff */
[----:B0-----:R-:W-:Y:S01]  /*5a00*/  IMAD.WIDE.U32 R222, R216, 0x10, R222 ;  /* 0x00000010d8de7825 */ /* 0x001fe200078e00de */
[----:B------:R-:W-:-:S02]  /*5a10*/  F2FP.F16.F32.PACK_AB R157, R163, R158 ;  /* 0x0000009ea39d723e */ /* 0x000fc400000000ff */
[----:B------:R-:W-:Y:S01]  /*5a20*/  F2FP.F16.F32.PACK_AB R131, R226, R225 ;  /* 0x000000e1e283723e */ /* 0x000fe200000000ff */
[----:B-1----:R-:W-:Y:S01]  /*5a30*/  IMAD.WIDE.U32 R220, R216, 0x10, R220 ;  /* 0x00000010d8dc7825 */ /* 0x002fe200078e00dc */
[----:B------:R-:W-:Y:S02]  /*5a40*/  F2FP.F16.F32.PACK_AB R158, R224, R159 ;  /* 0x0000009fe09e723e */ /* 0x000fe400000000ff */
[----:B------:R-:W-:Y:S01]  /*5a50*/  F2FP.F16.F32.PACK_AB R159, R228, R219 ;  /* 0x000000dbe49f723e */ /* 0x000fe200000000ff */
[----:B------:R0:W-:Y:S01]  /*5a60*/  STG.E.128 desc[UR8][R222.64], R128 ;  /* 0x00000080de007986 */ /* 0x0001e2000c101d08 */
[----:B------:R-:W-:-:S03]  /*5a70*/  IADD3 R216, PT, PT, R216, 0x80, RZ ;  /* 0x00000080d8d87810 */ /* 0x000fc60007ffe0ff */
[----:B------:R0:W-:Y:S04]  /*5a80*/  STG.E.128 desc[UR8][R220.64], R156 ;  /* 0x0000009cdc007986 */ /* 0x0001e8000c101d08 */
.L_x_1947:
[----:B------:R-:W-:Y:S05]  /*5a90*/  BSYNC.RECONVERGENT B1 ;  /* 0x0000000000017941 */ /* 0x000fea0003800200 */
.L_x_1946:
[----:B------:R-:W-:Y:S04]  /*5aa0*/  BSSY.RECONVERGENT B1, `(.L_x_1948) ;  /* 0x0000039000017945 */ /* 0x000fe80003800200 */
[----:B------:R-:W-:Y:S05]  /*5ab0*/  @!P2 BRA `(.L_x_1949) ;  /* 0x0000000000dca947 */ /* 0x000fea0003800000 */
[-CC-:B------:R-:W-:Y:S01]  /*5ac0*/  FFMA.FTZ R163, R194, R162.reuse, R161.reuse ;  /* 0x000000a2c2a37223 */ /* 0x180fe200000100a1 */
[--C-:B0-----:R-:W-:Y:S02]  /*5ad0*/  HADD2.F32 R220, -RZ, R33.reuse.H1_H1 ;  /* 0x30000021ffdc7230 */ /* 0x101fe40000004100 */
        /* <DEDUP_REMOVED lines=53> */
.L_x_1949:
[----:B------:R-:W-:Y:S05]  /*5e30*/  BSYNC.RECONVERGENT B1 ;  /* 0x0000000000017941 */ /* 0x000fea0003800200 */
.L_x_1948:
[----:B------:R-:W-:Y:S04]  /*5e40*/  BSSY.RECONVERGENT B1, `(.L_x_1950) ;  /* 0x0000039000017945 */ /* 0x000fe80003800200 */
[----:B------:R-:W-:Y:S05]  /*5e50*/  @!P3 BRA `(.L_x_1951) ;  /* 0x0000000000dcb947 */ /* 0x000fea0003800000 */
[-CC-:B01----:R-:W-:Y:S01]  /*5e60*/  FFMA.FTZ R158, R172, R162.reuse, R161.reuse ;  /* 0x000000a2ac9e7223 */ /* 0x183fe200000100a1 */
[----:B------:R-:W-:Y:S02]  /*5e70*/  HADD2.F32 R220, -RZ, R145.H1_H1 ;  /* 0x30000091ffdc7230 */ /* 0x000fe40000004100 */
[-CC-:B------:R-:W-:Y:S01]  /*5e80*/  FFMA.FTZ R129, R175, R162.reuse, R161.reuse ;  /* 0x000000a2af817223 */ /* 0x180fe200000100a1 */
[--C-:B------:R-:W-:Y:S02]  /*5e90*/  HADD2.F32 R131, -RZ, R144.reuse.H0_H0 ;  /* 0x20000090ff837230 */ /* 0x100fe40000004100 */
[----:B------:R-:W-:Y:S01]  /*5ea0*/  FADD.FTZ R163, R181, -R158 ;  /* 0x8000009eb5a37221 */ /* 0x000fe20000010000 */
[-CC-:B------:R-:W-:Y:S01]  /*5eb0*/  FFMA.FTZ R128, R174, R162.reuse, R161.reuse ;  /* 0x000000a2ae807223 */ /* 0x180fe200000100a1 */
[----:B------:R-:W-:Y:S01]  /*5ec0*/  FFMA.FTZ R159, R173, R162, R161 ;  /* 0x000000a2ad9f7223 */ /* 0x000fe200000100a1 */
[----:B------:R-:W0:Y:S01]  /*5ed0*/  LDC.64 R222, c[0x0][0x478] ;  /* 0x00011e00ffde7b82 */ /* 0x000e220000000a00 */
[----:B------:R-:W-:Y:S01]  /*5ee0*/  FFMA.FTZ R163, R218, R163, R220 ;  /* 0x000000a3daa37223 */ /* 0x000fe200000100dc */
[----:B------:R-:W-:Y:S01]  /*5ef0*/  FADD.FTZ R129, R184, -R129 ;  /* 0x80000081b8817221 */ /* 0x000fe20000010000 */
[----:B------:R-:W-:-:S02]  /*5f00*/  HADD2.F32 R130, -RZ, R144.H1_H1 ;  /* 0x30000090ff827230 */ /* 0x000fc40000004100 */
[----:B------:R-:W-:Y:S01]  /*5f10*/  FADD.FTZ R157, R183, -R128 ;  /* 0x80000080b79d7221 */ /* 0x000fe20000010000 */
[----:B------:R-:W-:Y:S02]  /*5f20*/  HADD2.F32 R156, -RZ, R145.H0_H0 ;  /* 0x20000091ff9c7230 */ /* 0x000fe40000004100 */
[----:B------:R-:W-:Y:S01]  /*5f30*/  FADD.FTZ R159, R182, -R159 ;  /* 0x8000009fb69f7221 */ /* 0x000fe20000010000 */
[----:B------:R-:W-:Y:S01]  /*5f40*/  FFMA.FTZ R129, R218, R129, R131 ;  /* 0x00000081da817223 */ /* 0x000fe20000010083 */
[----:B------:R-:W1:Y:S01]  /*5f50*/  LDC.64 R220, c[0x0][0x468] ;  /* 0x00011a00ffdc7b82 */ /* 0x000e620000000a00 */
[-CC-:B------:R-:W-:Y:S01]  /*5f60*/  FFMA.FTZ R131, R171, R162.reuse, R161.reuse ;  /* 0x000000a2ab837223 */ /* 0x180fe200000100a1 */
[-CC-:B------:R-:W-:Y:S01]  /*5f70*/  FFMA.FTZ R128, R170, R162.reuse, R161.reuse ;  /* 0x000000a2aa807223 */ /* 0x180fe200000100a1 */
[C---:B------:R-:W-:Y:S01]  /*5f80*/  FFMA.FTZ R130, R218.reuse, R157, R130 ;  /* 0x0000009dda827223 */ /* 0x040fe20000010082 */
[----:B------:R-:W-:Y:S01]  /*5f90*/  FFMA.FTZ R159, R218, R159, R156 ;  /* 0x0000009fda9f7223 */ /* 0x000fe2000001009c */
[-CC-:B------:R-:W-:Y:S01]  /*5fa0*/  FFMA.FTZ R225, R169, R162.reuse, R161.reuse ;  /* 0x000000a2a9e17223 */ /* 0x180fe200000100a1 */
        /* <DEDUP_REMOVED lines=34> */
.L_x_1951:
[----:B------:R-:W-:Y:S05]  /*61d0*/  BSYNC.RECONVERGENT B1 ;  /* 0x0000000000017941 */ /* 0x000fea0003800200 */
.L_x_1950:
[----:B------:R-:W-:Y:S04]  /*61e0*/  BSSY.RECONVERGENT B1, `(.L_x_1952) ;  /* 0x0000039000017945 */ /* 0x000fe80003800200 */
[----:B------:R-:W-:Y:S05]  /*61f0*/  @!P4 BRA `(.L_x_1953) ;  /* 0x0000000000dcc947 */ /* 0x000fea0003800000 */
[-CC-:B012---:R-:W-:Y:S01]  /*6200*/  FFMA.FTZ R158, R12, R162.reuse, R161.reuse ;  /* 0x000000a20c9e7223 */ /* 0x187fe200000100a1 */
        /* <DEDUP_REMOVED lines=54> */
.L_x_1953:
[----:B------:R-:W-:Y:S05]  /*6570*/  BSYNC.RECONVERGENT B1 ;  /* 0x0000000000017941 */ /* 0x000fea0003800200 */
.L_x_1952:
[----:B------:R-:W-:Y:S05]  /*6580*/  @!P5 BRA `(.L_x_1934) ;  /* 0x0000000000d8d947 */ /* 0x000fea0003800000 */
[----:B0123--:R-:W0:Y:S01]  /*6590*/  LDC.64 R128, c[0x0][0x468] ;  /* 0x00011a00ff807b82 */ /* 0x00fe220000000a00 */
        /* <DEDUP_REMOVED lines=8> */
[----:B------:R-:W-:Y:S01]  /*6620*/  HADD2.F32 R226, -RZ, R155.H0_H0 ;  /* 0x2000009bffe27230 */ /* 0x000fe20000004100 */
[----:B------:R-:W1:Y:S01]  /*6630*/  LDC.64 R162, c[0x0][0x478] ;  /* 0x00011e00ffa27b82 */ /* 0x000e620000000a00 */
[----:B------:R-:W-:Y:S01]  /*6640*/  FADD.FTZ R161, R166, -R157 ;  /* 0x8000009da6a17221 */ /* 0x000fe20000010000 */
[----:B------:R-:W-:-:S02]  /*6650*/  HADD2.F32 R130, -RZ, R152.H0_H0 ;  /* 0x20000098ff827230 */ /* 0x000fc40000004100 */
[----:B------:R-:W-:Y:S01]  /*6660*/  FADD.FTZ R157, R165, -R224 ;  /* 0x800000e0a59d7221 */ /* 0x000fe20000010000 */
[----:B------:R-:W-:Y:S02]  /*6670*/  HADD2.F32 R223, -RZ, R155.H1_H1 ;  /* 0x3000009bffdf7230 */ /* 0x000fe40000004100 */
[----:B------:R-:W-:Y:S01]  /*6680*/  FADD.FTZ R131, R22, -R131 ;  /* 0x8000008316837221 */ /* 0x000fe20000010000 */
[----:B------:R-:W-:Y:S02]  /*6690*/  HADD2.F32 R158, -RZ, R152.H1_H1 ;  /* 0x30000098ff9e7230 */ /* 0x000fe40000004100 */
[----:B------:R-:W-:Y:S01]  /*66a0*/  FADD.FTZ R159, R23, -R156 ;  /* 0x8000009c179f7221 */ /* 0x000fe20000010000 */
[C---:B------:R-:W-:Y:S01]  /*66b0*/  FFMA.FTZ R225, R218.reuse, R157, R226 ;  /* 0x0000009ddae17223 */ /* 0x040fe200000100e2 */
[C---:B------:R-:W-:Y:S01]  /*66c0*/  FFMA.FTZ R157, R218.reuse, R131, R130 ;  /* 0x00000083da9d7223 */ /* 0x040fe20000010082 */
        /* <DEDUP_REMOVED lines=12> */
[C---:B------:R-:W-:Y:S01]  /*6790*/  FFMA.FTZ R221, R218.reuse, R221, R156 ;  /* 0x000000dddadd7223 */ /* 0x040fe2000001009c */
[----:B------:R-:W-:Y:S01]  /*67a0*/  FFMA.FTZ R223, R218, R223, R224 ;  /* 0x000000dfdadf7223 */ /* 0x000fe200000100e0 */
[----:B0-----:R-:W-:-:S04]  /*67b0*/  IMAD.WIDE.U32 R218, R216, 0x10, R128 ;  /* 0x00000010d8da7825 */ /* 0x001fc800078e0080 */
[-C--:B------:R-:W-:Y:S01]  /*67c0*/  FMUL.FTZ R156, R157, R160.reuse ;  /* 0x000000a09d9c7220 */ /* 0x080fe20000410000 */
[C---:B------:R-:W-:Y:S01]  /*67d0*/  F2FP.F16.F32.PACK_AB R128, R158.reuse, R157 ;  /* 0x0000009d9e80723e */ /* 0x040fe200000000ff */
[----:B------:R-:W-:Y:S01]  /*67e0*/  FMUL.FTZ R157, R158, R160 ;  /* 0x000000a09e9d7220 */ /* 0x000fe20000410000 */
[----:B-1----:R-:W-:-:S04]  /*67f0*/  IMAD.WIDE.U32 R162, R216, 0x10, R162 ;  /* 0x00000010d8a27825 */ /* 0x002fc800078e00a2 */
[-C--:B------:R-:W-:Y:S01]  /*6800*/  FMUL.FTZ R220, R225, R160.reuse ;  /* 0x000000a0e1dc7220 */ /* 0x080fe20000410000 */
[----:B------:R-:W-:Y:S01]  /*6810*/  F2FP.F16.F32.PACK_AB R131, R227, R225 ;  /* 0x000000e1e383723e */ /* 0x000fe200000000ff */
[-C--:B------:R-:W-:Y:S01]  /*6820*/  FMUL.FTZ R158, R159, R160.reuse ;  /* 0x000000a09f9e7220 */ /* 0x080fe20000410000 */
[CC--:B------:R-:W-:Y:S01]  /*6830*/  FMUL.FTZ R161, R130.reuse, R160.reuse ;  /* 0x000000a082a17220 */ /* 0x0c0fe20000410000 */
[-C--:B------:R-:W-:Y:S01]  /*6840*/  FMUL.FTZ R227, R227, R160.reuse ;  /* 0x000000a0e3e37220 */ /* 0x080fe20000410000 */
[-C--:B------:R-:W-:Y:S01]  /*6850*/  FMUL.FTZ R216, R221, R160.reuse ;  /* 0x000000a0ddd87220 */ /* 0x080fe20000410000 */
[----:B------:R-:W-:Y:S01]  /*6860*/  FMUL.FTZ R225, R223, R160 ;  /* 0x000000a0dfe17220 */ /* 0x000fe20000410000 */
[----:B------:R-:W-:Y:S02]  /*6870*/  F2FP.F16.F32.PACK_AB R129, R130, R159 ;  /* 0x0000009f8281723e */ /* 0x000fe400000000ff */
[----:B------:R-:W-:Y:S02]  /*6880*/  F2FP.F16.F32.PACK_AB R156, R157, R156 ;  /* 0x0000009c9d9c723e */ /* 0x000fe400000000ff */
[----:B------:R-:W-:-:S02]  /*6890*/  F2FP.F16.F32.PACK_AB R130, R223, R221 ;  /* 0x000000dddf82723e */ /* 0x000fc400000000ff */
[----:B------:R-:W-:Y:S02]  /*68a0*/  F2FP.F16.F32.PACK_AB R157, R161, R158 ;  /* 0x0000009ea19d723e */ /* 0x000fe400000000ff */
[----:B------:R-:W-:Y:S01]  /*68b0*/  F2FP.F16.F32.PACK_AB R159, R227, R220 ;  /* 0x000000dce39f723e */ /* 0x000fe200000000ff */
[----:B------:R0:W-:Y:S01]  /*68c0*/  STG.E.128 desc[UR8][R162.64], R128 ;  /* 0x00000080a2007986 */ /* 0x0001e2000c101d08 */
[----:B------:R-:W-:-:S05]  /*68d0*/  F2FP.F16.F32.PACK_AB R158, R225, R216 ;  /* 0x000000d8e19e723e */ /* 0x000fca00000000ff */
[----:B------:R0:W-:Y:S02]  /*68e0*/  STG.E.128 desc[UR8][R218.64], R156 ;  /* 0x0000009cda007986 */ /* 0x0001e4000c101d08 */
.L_x_1934:
[----:B------:R-:W-:Y:S05]  /*68f0*/  BSYNC.RECONVERGENT B0 ;  /* 0x0000000000007941 */ /* 0x000fea0003800200 */
.L_x_1916:
[----:B01234-:R-:W0:Y:S01]  /*6900*/  LDC.64 R156, c[0x0][0x380] ;  /* 0x0000e000ff9c7b82 */ /* 0x01fe220000000a00 */
[----:B------:R-:W-:Y:S01]  /*6910*/  UPLOP3.LUT UP1, UPT, UPT, UPT, UP1, 0x40, 0x4 ;  /* 0x000000000004789c */ /* 0x000fe20003f2e810 */
[----:B0-----:R-:W-:-:S04]  /*6920*/  IADD3 R0, PT, PT, R0, R156, RZ ;  /* 0x0000009c00007210 */ /* 0x001fc80007ffe0ff */
[----:B------:R-:W-:-:S13]  /*6930*/  ISETP.GE.AND P0, PT, R0, R157, PT ;  /* 0x0000009d0000720c */ /* 0x000fda0003f06270 */
[----:B------:R-:W-:Y:S05]  /*6940*/  @!P0 BRA `(.L_x_1954) ;  /* 0xffffff9c00a88947 */ /* 0x000fea000383ffff */
.L_x_1903:
[----:B------:R-:W0:Y:S08]  /*6950*/  S2UR UR4, SR_CTAID.X ;  /* 0x00000000000479c3 */ /* 0x000e300000002500 */
        /* <DEDUP_REMOVED lines=48> */
.L_x_1955:
        /* <DEDUP_REMOVED lines=10> */
.L_x_19294:


//--------------------- .text._ZN10layer_norm13ln_bwd_kernelINS_13Kernel_traitsI6__halfS2_S2_S2_fjLj5120ELj1ELj1ELj4ELj16ENS_18Kernel_traits_baseILj5120ES2_S2_S2_S2_fjLj128EEEEELb0ELb0ELb0ELb1EEEvNS_9BwdParamsE --------------------------
	.section	.text._ZN10layer_norm13ln_bwd_kernelINS_13Kernel_traitsI6__halfS2_S2_S2_fjLj5120ELj1ELj1ELj4ELj16ENS_18Kernel_traits_baseILj5120ES2_S2_S2_S2_fjLj128EEEEELb0ELb0ELb0ELb1EEEvNS_9BwdParamsE,"ax",@progbits
	.align	128
        .global         _ZN10layer_norm13ln_bwd_kernelINS_13Kernel_traitsI6__halfS2_S2_S2_fjLj5120ELj1ELj1ELj4ELj16ENS_18Kernel_traits_baseILj5120ES2_S2_S2_S2_fjLj128EEEEELb0ELb0ELb0ELb1EEEvNS_9BwdParamsE
        .type           _ZN10layer_norm13ln_bwd_kernelINS_13Kernel_traitsI6__halfS2_S2_S2_fjLj5120ELj1ELj1ELj4ELj16ENS_18Kernel_traits_baseILj5120ES2_S2_S2_S2_fjLj128EEEEELb0ELb0ELb0ELb1EEEvNS_9BwdParamsE,@function
        .size           _ZN10layer_norm13ln_bwd_kernelINS_13Kernel_traitsI6__halfS2_S2_S2_fjLj5120ELj1ELj1ELj4ELj16ENS_18Kernel_traits_baseILj5120ES2_S2_S2_S2_fjLj128EEEEELb0ELb0ELb0ELb1EEEvNS_9BwdParamsE,(.L_x_19295 - _ZN10layer_norm13ln_bwd_kernelINS_13Kernel_traitsI6__halfS2_S2_S2_fjLj5120ELj1ELj1ELj4ELj16ENS_18Kernel_traits_baseILj5120ES2_S2_S2_S2_fjLj128EEEEELb0ELb0ELb0ELb1EEEvNS_9BwdParamsE)
        .other          _ZN10layer_norm13ln_bwd_kernelINS_13Kernel_traitsI6__halfS2_S2_S2_fjLj5120ELj1ELj1ELj4ELj16ENS_18Kernel_traits_baseILj5120ES2_S2_S2_S2_fjLj128EEEEELb0ELb0ELb0ELb1EEEvNS_9BwdParamsE,@"STO_CUDA_ENTRY STV_DEFAULT"
_ZN10layer_norm13ln_bwd_kernelINS_13Kernel_traitsI6__halfS2_S2_S2_fjLj5120ELj1ELj1ELj4ELj16ENS_18Kernel_traits_baseILj5120ES2_S2_S2_S2_fjLj128EEEEELb0ELb0ELb0ELb1EEEvNS_9BwdParamsE:
.text._ZN10layer_norm13ln_bwd_kernelINS_13Kernel_traitsI6__halfS2_S2_S2_fjLj5120ELj1ELj1ELj4ELj16ENS_18Kernel_traits_baseILj5120ES2_S2_S2_S2_fjLj128EEEEELb0ELb0ELb0ELb1EEEvNS_9BwdParamsE:
        /* <DEDUP_REMOVED lines=77> */
[----:B------:R-:W-:Y:S01]  /*04d0*/  UPLOP3.LUT UP2, UPT, UPT, UPT, UPT, 0x40, 0x4 ;  /* 0x000000000004789c */ /* 0x000fe20003f4e870 */
[----:B------:R-:W0:Y:S02]  /*04e0*/  LDCU UR21, c[0x0][0x388] ;  /* 0x00007100ff1577ac */ /* 0x000e240008000800 */
[----:B------:R-:W4:Y:S01]  /*04f0*/  LDG.E.128 R16, desc[UR18][R2.64+0x800] ;  /* 0x0008001202107981 */ /* 0x000f22000c1e1d00 */
[----:B------:R-:W1:Y:S03]  /*0500*/  LDCU.U8 UR20, c[0x0][0x410] ;  /* 0x00008200ff1477ac */ /* 0x000e660008000000 */
[----:B------:R-:W5:Y:S01]  /*0510*/  LDG.E.128 R12, desc[UR18][R2.64+0x1000] ;  /* 0x00100012020c7981 */ /* 0x000f62000c1e1d00 */
[----:B------:R-:W0:Y:S03]  /*0520*/  LDCU UR24, c[0x0][0x400] ;  /* 0x00008000ff1877ac */ /* 0x000e260008000800 */
[----:B------:R-:W5:Y:S01]  /*0530*/  LDG.E.128 R8, desc[UR18][R2.64+0x1800] ;  /* 0x0018001202087981 */ /* 0x000f62000c1e1d00 */
[----:B------:R-:W0:Y:S03]  /*0540*/  LDCU.64 UR26, c[0x0][0x478] ;  /* 0x00008f00ff1a77ac */ /* 0x000e260008000a00 */
[----:B------:R1:W5:Y:S01]  /*0550*/  LDG.E.128 R4, desc[UR18][R2.64+0x2000] ;  /* 0x0020001202047981 */ /* 0x000362000c1e1d00 */
[----:B------:R-:W-:-:S02]  /*0560*/  MOV R0, RZ ;  /* 0x000000ff00007202 */ /* 0x000fc40000000f00 */
[----:B------:R-:W-:Y:S01]  /*0570*/  CS2R R110, SRZ ;  /* 0x00000000006e7805 */ /* 0x000fe2000001ff00 */
[----:B--2---:R-:W-:Y:S01]  /*0580*/  UISETP.NE.U32.AND UP0, UPT, UR4, URZ, UPT ;  /* 0x000000ff0400728c */ /* 0x004fe2000bf05070 */
[----:B------:R-:W-:Y:S02]  /*0590*/  CS2R R112, SRZ ;  /* 0x0000000000707805 */ /* 0x000fe4000001ff00 */
[----:B------:R-:W-:Y:S01]  /*05a0*/  CS2R R114, SRZ ;  /* 0x0000000000727805 */ /* 0x000fe2000001ff00 */
[----:B------:R-:W2:Y:S01]  /*05b0*/  LDCU.128 UR12, c[0x0][0x3c0] ;  /* 0x00007800ff0c77ac */ /* 0x000ea20008000c00 */
[----:B-1----:R-:W-:Y:S01]  /*05c0*/  CS2R R2, SRZ ;  /* 0x0000000000027805 */ /* 0x002fe2000001ff00 */
[----:B------:R-:W-:Y:S01]  /*05d0*/  UISETP.NE.AND.EX UP0, UPT, UR5, URZ, UPT, UP0 ;  /* 0x000000ff0500728c */ /* 0x000fe2000bf05300 */
[----:B------:R-:W1:Y:S01]  /*05e0*/  LDCU.64 UR22, c[0x0][0x438] ;  /* 0x00008700ff1677ac */ /* 0x000e620008000a00 */
[----:B------:R-:W0:Y:S01]  /*05f0*/  LDCU.64 UR28, c[0x0][0x380] ;  /* 0x00007000ff1c77ac */ /* 0x000e220008000a00 */
[----:B------:R-:W-:Y:S01]  /*0600*/  UMOV UR6, UR9 ;  /* 0x0000000900067c82 */ /* 0x000fe20008000000 */
[----:B---3--:R-:W-:-:S02]  /*0610*/  HADD2.F32 R252, -RZ, R20.H0_H0 ;  /* 0x20000014fffc7230 */ /* 0x008fc40000004100 */
[----:B------:R-:W-:Y:S02]  /*0620*/  HADD2.F32 R251, -RZ, R20.H1_H1 ;  /* 0x30000014fffb7230 */ /* 0x000fe40000004100 */
[--C-:B------:R-:W-:Y:S02]  /*0630*/  HADD2.F32 R183, -RZ, R21.reuse.H0_H0 ;  /* 0x20000015ffb77230 */ /* 0x100fe40000004100 */
[----:B------:R-:W-:Y:S01]  /*0640*/  HADD2.F32 R182, -RZ, R21.H1_H1 ;  /* 0x30000015ffb67230 */ /* 0x000fe20000004100 */
[----:B------:R-:W-:Y:S01]  /*0650*/  CS2R R20, SRZ ;  /* 0x0000000000147805 */ /* 0x000fe2000001ff00 */
[--C-:B------:R-:W-:Y:S02]  /*0660*/  HADD2.F32 R181, -RZ, R22.reuse.H0_H0 ;  /* 0x20000016ffb57230 */ /* 0x100fe40000004100 */
[----:B------:R-:W-:Y:S02]  /*0670*/  HADD2.F32 R180, -RZ, R22.H1_H1 ;  /* 0x30000016ffb47230 */ /* 0x000fe40000004100 */
[----:B------:R-:W-:-:S02]  /*0680*/  HADD2.F32 R179, -RZ, R23.H0_H0 ;  /* 0x20000017ffb37230 */ /* 0x000fc40000004100 */
[----:B------:R-:W-:Y:S01]  /*0690*/  HADD2.F32 R178, -RZ, R23.H1_H1 ;  /* 0x30000017ffb27230 */ /* 0x000fe20000004100 */
[----:B------:R-:W-:Y:S01]  /*06a0*/  CS2R R22, SRZ ;  /* 0x0000000000167805 */ /* 0x000fe2000001ff00 */
[--C-:B----4-:R-:W-:Y:S02]  /*06b0*/  HADD2.F32 R177, -RZ, R16.reuse.H0_H0 ;  /* 0x20000010ffb17230 */ /* 0x110fe40000004100 */
[----:B------:R-:W-:Y:S02]  /*06c0*/  HADD2.F32 R176, -RZ, R16.H1_H1 ;  /* 0x30000010ffb07230 */ /* 0x000fe40000004100 */
[--C-:B------:R-:W-:Y:S02]  /*06d0*/  HADD2.F32 R175, -RZ, R17.reuse.H0_H0 ;  /* 0x20000011ffaf7230 */ /* 0x100fe40000004100 */
[----:B------:R-:W-:Y:S01]  /*06e0*/  HADD2.F32 R174, -RZ, R17.H1_H1 ;  /* 0x30000011ffae7230 */ /* 0x000fe20000004100 */
[----:B------:R-:W-:Y:S01]  /*06f0*/  CS2R R16, SRZ ;  /* 0x0000000000107805 */ /* 0x000fe2000001ff00 */
[----:B------:R-:W-:-:S02]  /*0700*/  HADD2.F32 R172, -RZ, R18.H0_H0 ;  /* 0x20000012ffac7230 */ /* 0x000fc40000004100 */
[----:B------:R-:W-:Y:S02]  /*0710*/  HADD2.F32 R171, -RZ, R18.H1_H1 ;  /* 0x30000012ffab7230 */ /* 0x000fe40000004100 */
[--C-:B------:R-:W-:Y:S02]  /*0720*/  HADD2.F32 R169, -RZ, R19.reuse.H0_H0 ;  /* 0x20000013ffa97230 */ /* 0x100fe40000004100 */
[----:B------:R-:W-:Y:S01]  /*0730*/  HADD2.F32 R166, -RZ, R19.H1_H1 ;  /* 0x30000013ffa67230 */ /* 0x000fe20000004100 */
[----:B------:R-:W-:Y:S01]  /*0740*/  CS2R R18, SRZ ;  /* 0x0000000000127805 */ /* 0x000fe2000001ff00 */
[--C-:B-----5:R-:W-:Y:S02]  /*0750*/  HADD2.F32 R165, -RZ, R12.reuse.H0_H0 ;  /* 0x2000000cffa57230 */ /* 0x120fe40000004100 */
[----:B------:R-:W-:Y:S02]  /*0760*/  HADD2.F32 R163, -RZ, R12.H1_H1 ;  /* 0x3000000cffa37230 */ /* 0x000fe40000004100 */
[----:B------:R-:W-:-:S02]  /*0770*/  HADD2.F32 R162, -RZ, R13.H0_H0 ;  /* 0x2000000dffa27230 */ /* 0x000fc40000004100 */
[----:B------:R-:W-:Y:S01]  /*0780*/  HADD2.F32 R161, -RZ, R13.H1_H1 ;  /* 0x3000000dffa17230 */ /* 0x000fe20000004100 */
[----:B------:R-:W-:Y:S01]  /*0790*/  CS2R R12, SRZ ;  /* 0x00000000000c7805 */ /* 0x000fe2000001ff00 */
[--C-:B------:R-:W-:Y:S02]  /*07a0*/  HADD2.F32 R160, -RZ, R14.reuse.H0_H0 ;  /* 0x2000000effa07230 */ /* 0x100fe40000004100 */
        /* <DEDUP_REMOVED lines=23> */
[----:B012---:R-:W-:-:S07]  /*0920*/  CS2R R6, SRZ ;  /* 0x0000000000067805 */ /* 0x007fce000001ff00 */
.L_x_1963:
[----:B0123--:R-:W0:Y:S01]  /*0930*/  S2R R68, SR_TID.X ;  /* 0x0000000000447919 */ /* 0x00fe220000002100 */
[----:B------:R-:W1:Y:S01]  /*0940*/  @UP0 LDCU.64 UR4, c[0x0][0x3e0] ;  /* 0x00007c00ff0407ac */ /* 0x000e620008000a00 */
[----:B------:R-:W-:Y:S01]  /*0950*/  PLOP3.LUT P0, PT, PT, PT, UP0, 0x80, 0x8 ;  /* 0x000000000008781c */ /* 0x000fe20003f0f008 */
[----:B------:R-:W2:Y:S01]  /*0960*/  LDC.64 R104, c[0x0][0x3a8] ;  /* 0x0000ea00ff687b82 */ /* 0x000ea20000000a00 */
[----:B------:R-:W-:Y:S02]  /*0970*/  UIMAD UR7, UR6, UR21, URZ ;  /* 0x00000015060772a4 */ /* 0x000fe4000f8e02ff */
[----:B------:R-:W-:Y:S02]  /*0980*/  UIMAD.WIDE UR10, UR6, 0x4, UR12 ;  /* 0x00000004060a78a5 */ /* 0x000fe4000f8e020c */
[----:B------:R-:W-:-:S03]  /*0990*/  USHF.R.S32.HI UR8, URZ, 0x1f, UR7 ;  /* 0x0000001fff087899 */ /* 0x000fc60008011407 */
[----:B------:R-:W3:Y:S01]  /*09a0*/  LDC.64 R100, c[0x0][0x428] ;  /* 0x00010a00ff647b82 */ /* 0x000ee20000000a00 */
[----:B------:R-:W-:Y:S01]  /*09b0*/  UIMAD.WIDE UR16, UR6, 0x4, UR14 ;  /* 0x00000004061078a5 */ /* 0x000fe2000f8e020e */
[----:B------:R-:W-:Y:S01]  /*09c0*/  MOV R70, UR10 ;  /* 0x0000000a00467c02 */ /* 0x000fe20008000f00 */
[----:B------:R-:W-:Y:S01]  /*09d0*/  ULEA.HI UR8, UR8, UR7, URZ, 0x3 ;  /* 0x0000000708087291 */ /* 0x000fe2000f8f18ff */
[----:B------:R-:W-:Y:S01]  /*09e0*/  MOV R71, UR11 ;  /* 0x0000000b00477c02 */ /* 0x000fe20008000f00 */
[----:B-1----:R-:W-:-:S04]  /*09f0*/  @UP0 UIMAD.WIDE UR4, UR6, 0x2, UR4 ;  /* 0x00000002060408a5 */ /* 0x002fc8000f8e0204 */
[----:B------:R-:W-:Y:S01]  /*0a00*/  MOV R72, UR8 ;  /* 0x0000000800487c02 */ /* 0x000fe20008000f00 */
[----:B------:R1:W4:Y:S01]  /*0a10*/  LDG.E R185, desc[UR18][R70.64] ;  /* 0x0000001246b97981 */ /* 0x000322000c1e1900 */
[C---:B0-----:R-:W-:Y:S02]  /*0a20*/  LOP3.LUT R69, R68.reuse, 0x1f, RZ, 0xc0, !PT ;  /* 0x0000001f44457812 */ /* 0x041fe400078ec0ff */
[----:B------:R-:W-:-:S04]  /*0a30*/  LOP3.LUT R68, R68, 0x60, RZ, 0xc0, !PT ;  /* 0x0000006044447812 */ /* 0x000fc800078ec0ff */
[----:B------:R-:W-:Y:S02]  /*0a40*/  LOP3.LUT R173, R68, R69, RZ, 0xfc, !PT ;  /* 0x0000004544ad7212 */ /* 0x000fe400078efcff */
[----:B------:R-:W-:Y:S02]  /*0a50*/  MOV R68, UR4 ;  /* 0x0000000400447c02 */ /* 0x000fe40008000f00 */
[----:B------:R-:W-:Y:S02]  /*0a60*/  MOV R69, UR5 ;  /* 0x0000000500457c02 */ /* 0x000fe40008000f00 */
[----:B------:R-:W-:-:S03]  /*0a70*/  LEA.HI.SX32 R173, R72, R173, 0x1d ;  /* 0x000000ad48ad7211 */ /* 0x000fc600078feaff */
[----:B------:R0:W4:Y:S01]  /*0a80*/  @P0 LDG.E.U16 R184, desc[UR18][R68.64] ;  /* 0x0000001244b80981 */ /* 0x000122000c1e1500 */
[----:B------:R-:W-:Y:S02]  /*0a90*/  IADD3 R170, PT, PT, R173, 0x80, RZ ;  /* 0x00000080adaa7810 */ /* 0x000fe40007ffe0ff */
[----:B-1----:R-:W-:-:S03]  /*0aa0*/  MOV R70, UR16 ;  /* 0x0000001000467c02 */ /* 0x002fc60008000f00 */
[----:B--2---:R-:W-:Y:S01]  /*0ab0*/  IMAD.WIDE.U32 R76, R170, 0x10, R104 ;  /* 0x00000010aa4c7825 */ /* 0x004fe200078e0068 */
[----:B------:R-:W-:-:S03]  /*0ac0*/  MOV R71, UR17 ;  /* 0x0000001100477c02 */ /* 0x000fc60008000f00 */
[C---:B0-----:R-:W-:Y:S02]  /*0ad0*/  IMAD.WIDE.U32 R68, R173.reuse, 0x10, R104 ;  /* 0x00000010ad447825 */ /* 0x041fe400078e0068 */
[----:B------:R-:W2:Y:S02]  /*0ae0*/  LDG.E.128 R76, desc[UR18][R76.64] ;  /* 0x000000124c4c7981 */ /* 0x000ea4000c1e1d00 */
[C---:B---3--:R-:W-:Y:S02]  /*0af0*/  IMAD.WIDE.U32 R72, R173.reuse, 0x10, R100 ;  /* 0x00000010ad487825 */ /* 0x048fe400078e0064 */
[----:B------:R-:W3:Y:S04]  /*0b00*/  LDG.E R186, desc[UR18][R70.64] ;  /* 0x0000001246ba7981 */ /* 0x000ee8000c1e1900 */
[----:B------:R-:W3:Y:S04]  /*0b10*/  LDG.E.128 R72, desc[UR18][R72.64] ;  /* 0x0000001248487981 */ /* 0x000ee8000c1e1d00 */
[----:B------:R-:W3:Y:S01]  /*0b20*/  LDG.E.128 R68, desc[UR18][R68.64] ;  /* 0x0000001244447981 */ /* 0x000ee2000c1e1d00 */
[----:B------:R-:W-:-:S02]  /*0b30*/  IADD3 R168, PT, PT, R173, 0x100, RZ ;  /* 0x00000100ada87810 */ /* 0x000fc40007ffe0ff */
[C---:B------:R-:W-:Y:S02]  /*0b40*/  IADD3 R167, PT, PT, R173.reuse, 0x180, RZ ;  /* 0x00000180ada77810 */ /* 0x040fe40007ffe0ff */
[----:B------:R-:W-:Y:S01]  /*0b50*/  IADD3 R164, PT, PT, R173, 0x200, RZ ;  /* 0x00000200ada47810 */ /* 0x000fe20007ffe0ff */
[----:B------:R-:W-:-:S04]  /*0b60*/  IMAD.WIDE.U32 R84, R168, 0x10, R104 ;  /* 0x00000010a8547825 */ /* 0x000fc800078e0068 */
[--C-:B------:R-:W-:Y:S02]  /*0b70*/  IMAD.WIDE.U32 R92, R167, 0x10, R104.reuse ;  /* 0x00000010a75c7825 */ /* 0x100fe400078e0068 */
[----:B------:R-:W3:Y:S02]  /*0b80*/  LDG.E.128 R84, desc[UR18][R84.64] ;  /* 0x0000001254547981 */ /* 0x000ee4000c1e1d00 */
[----:B------:R-:W-:Y:S02]  /*0b90*/  IMAD.WIDE.U32 R104, R164, 0x10, R104 ;  /* 0x00000010a4687825 */ /* 0x000fe400078e0068 */
[----:B------:R-:W3:Y:S04]  /*0ba0*/  LDG.E.128 R92, desc[UR18][R92.64] ;  /* 0x000000125c5c7981 */ /* 0x000ee8000c1e1d00 */
[----:B------:R-:W3:Y:S01]  /*0bb0*/  LDG.E.128 R104, desc[UR18][R104.64] ;  /* 0x0000001268687981 */ /* 0x000ee2000c1e1d00 */
[----:B------:R-:W-:-:S06]  /*0bc0*/  IMAD.WIDE.U32 R80, R170, 0x10, R100 ;  /* 0x00000010aa507825 */ /* 0x000fcc00078e0064 */
[----:B------:R-:W3:Y:S01]  /*0bd0*/  LDG.E.128 R80, desc[UR18][R80.64] ;  /* 0x0000001250507981 */ /* 0x000ee2000c1e1d00 */
[----:B------:R-:W-:-:S06]  /*0be0*/  IMAD.WIDE.U32 R88, R168, 0x10, R100 ;  /* 0x00000010a8587825 */ /* 0x000fcc00078e0064 */
[----:B------:R-:W3:Y:S01]  /*0bf0*/  LDG.E.128 R88, desc[UR18][R88.64] ;  /* 0x0000001258587981 */ /* 0x000ee2000c1e1d00 */
[----:B------:R-:W-:-:S06]  /*0c00*/  IMAD.WIDE.U32 R96, R167, 0x10, R100 ;  /* 0x00000010a7607825 */ /* 0x000fcc00078e0064 */
[----:B------:R-:W3:Y:S01]  /*0c10*/  LDG.E.128 R96, desc[UR18][R96.64] ;  /* 0x0000001260607981 */ /* 0x000ee2000c1e1d00 */
[----:B------:R-:W-:-:S06]  /*0c20*/  IMAD.WIDE.U32 R100, R164, 0x10, R100 ;  /* 0x00000010a4647825 */ /* 0x000fcc00078e0064 */
[----:B------:R-:W3:Y:S01]  /*0c30*/  LDG.E.128 R100, desc[UR18][R100.64] ;  /* 0x0000001264647981 */ /* 0x000ee2000c1e1d00 */
[----:B------:R-:W-:-:S04]  /*0c40*/  ISETP.NE.AND P1, PT, RZ, UR20, PT ;  /* 0x00000014ff007c0c */ /* 0x000fc8000bf25270 */
[----:B----4-:R-:W-:Y:S01]  /*0c50*/  FSEL R185, R185, RZ, !P1 ;  /* 0x000000ffb9b97208 */ /* 0x010fe20004800000 */
[----:B------:R-:W-:-:S05]  /*0c60*/  @P0 HADD2.F32 R184, -RZ, R184.H0_H0 ;  /* 0x200000b8ffb80230 */ /* 0x000fca0000004100 */
[----:B------:R-:W-:Y:S02]  /*0c70*/  @P0 R2UR UR4, R184 ;  /* 0x00000000b80402ca */ /* 0x000fe400000e0000 */
[----:B------:R-:W-:-:S04]  /*0c80*/  ISETP.NE.U32.AND P0, PT, RZ, UR22, PT ;  /* 0x00000016ff007c0c */ /* 0x000fc8000bf05070 */
[----:B------:R-:W-:Y:S01]  /*0c90*/  ISETP.NE.AND.EX P0, PT, RZ, UR23, PT, P0 ;  /* 0x00000017ff007c0c */ /* 0x000fe2000bf05300 */
[--C-:B--2---:R-:W-:Y:S02]  /*0ca0*/  HADD2.F32 R200, -RZ, R76.reuse.H0_H0 ;  /* 0x2000004cffc87230 */ /* 0x104fe40000004100 */
[----:B------:R-:W-:Y:S02]  /*0cb0*/  HADD2.F32 R201, -RZ, R76.H1_H1 ;  /* 0x3000004cffc97230 */ /* 0x000fe40000004100 */
[--C-:B------:R-:W-:Y:S02]  /*0cc0*/  HADD2.F32 R202, -RZ, R77.reuse.H0_H0 ;  /* 0x2000004dffca7230 */ /* 0x100fe40000004100 */
[----:B------:R-:W-:Y:S01]  /*0cd0*/  HADD2.F32 R203, -RZ, R77.H1_H1 ;  /* 0x3000004dffcb7230 */ /* 0x000fe20000004100 */
[----:B------:R-:W-:Y:S02]  /*0ce0*/  R2UR UR5, R185 ;  /* 0x00000000b90572ca */ /* 0x000fe400000e0000 */
[----:B---3--:R-:W-:-:S03]  /*0cf0*/  R2UR UR10, R186 ;  /* 0x00000000ba0a72ca */ /* 0x008fc600000e0000 */
[----:B------:R-:W0:Y:S01]  /*0d00*/  @P0 LDC.64 R76, c[0x0][0x438] ;  /* 0x00010e00ff4c0b82 */ /* 0x000e220000000a00 */
[--C-:B------:R-:W-:Y:S02]  /*0d10*/  HADD2.F32 R184, -RZ, R68.reuse.H0_H0 ;  /* 0x20000044ffb87230 */ /* 0x100fe40000004100 */
[----:B------:R-:W-:Y:S02]  /*0d20*/  HADD2.F32 R185, -RZ, R68.H1_H1 ;  /* 0x30000044ffb97230 */ /* 0x000fe40000004100 */
[--C-:B------:R-:W-:Y:S02]  /*0d30*/  HADD2.F32 R186, -RZ, R69.reuse.H0_H0 ;  /* 0x20000045ffba7230 */ /* 0x100fe40000004100 */
[----:B------:R-:W-:Y:S02]  /*0d40*/  HADD2.F32 R187, -RZ, R69.H1_H1 ;  /* 0x30000045ffbb7230 */ /* 0x000fe40000004100 */
[--C-:B------:R-:W-:Y:S01]  /*0d50*/  HADD2.F32 R188, -RZ, R70.reuse.H0_H0 ;  /* 0x20000046ffbc7230 */ /* 0x100fe20000004100 */
[----:B------:R-:W1:Y:S01]  /*0d60*/  @P0 LDC.64 R68, c[0x0][0x438] ;  /* 0x00010e00ff440b82 */ /* 0x000e620000000a00 */
[----:B------:R-:W-:-:S02]  /*0d70*/  HADD2.F32 R190, -RZ, R70.H1_H1 ;  /* 0x30000046ffbe7230 */ /* 0x000fc40000004100 */
[--C-:B------:R-:W-:Y:S02]  /*0d80*/  HADD2.F32 R189, -RZ, R71.reuse.H0_H0 ;  /* 0x20000047ffbd7230 */ /* 0x100fe40000004100 */
[----:B------:R-:W-:-:S03]  /*0d90*/  HADD2.F32 R192, -RZ, R71.H1_H1 ;  /* 0x30000047ffc07230 */ /* 0x000fc60000004100 */
[----:B------:R-:W2:Y:S01]  /*0da0*/  @P0 LDC.64 R70, c[0x0][0x438] ;  /* 0x00010e00ff460b82 */ /* 0x000ea20000000a00 */
[--C-:B------:R-:W-:Y:S02]  /*0db0*/  HADD2.F32 R191, -RZ, R72.reuse.H0_H0 ;  /* 0x20000048ffbf7230 */ /* 0x100fe40000004100 */
[----:B------:R-:W-:Y:S02]  /*0dc0*/  HADD2.F32 R194, -RZ, R72.H1_H1 ;  /* 0x30000048ffc27230 */ /* 0x000fe40000004100 */
[--C-:B------:R-:W-:Y:S02]  /*0dd0*/  HADD2.F32 R193, -RZ, R73.reuse.H0_H0 ;  /* 0x20000049ffc17230 */ /* 0x100fe40000004100 */
[----:B------:R-:W-:Y:S02]  /*0de0*/  HADD2.F32 R195, -RZ, R73.H1_H1 ;  /* 0x30000049ffc37230 */ /* 0x000fe40000004100 */
[----:B------:R-:W3:Y:S01]  /*0df0*/  @P0 LDC.64 R72, c[0x0][0x438] ;  /* 0x00010e00ff480b82 */ /* 0x000ee20000000a00 */
[----:B------:R-:W-:-:S02]  /*0e00*/  HADD2.F32 R196, -RZ, R74.H0_H0 ;  /* 0x2000004affc47230 */ /* 0x000fc40000004100 */
[----:B------:R-:W-:Y:S02]  /*0e10*/  HADD2.F32 R197, -RZ, R74.H1_H1 ;  /* 0x3000004affc57230 */ /* 0x000fe40000004100 */
[--C-:B------:R-:W-:Y:S02]  /*0e20*/  HADD2.F32 R198, -RZ, R75.reuse.H0_H0 ;  /* 0x2000004bffc67230 */ /* 0x100fe40000004100 */
[----:B------:R-:W-:Y:S02]  /*0e30*/  HADD2.F32 R199, -RZ, R75.H1_H1 ;  /* 0x3000004bffc77230 */ /* 0x000fe40000004100 */
[----:B------:R-:W4:Y:S01]  /*0e40*/  @P0 LDC.64 R74, c[0x0][0x438] ;  /* 0x00010e00ff4a0b82 */ /* 0x000f220000000a00 */
[----:B0-----:R-:W-:-:S04]  /*0e50*/  @P0 IMAD.WIDE.U32 R76, R164, 0x10, R76 ;  /* 0x00000010a44c0825 */ /* 0x001fc800078e004c */
[----:B------:R-:W-:Y:S01]  /*0e60*/  FADD.FTZ R184, R184, -UR5 ;  /* 0x80000005b8b87e21 */ /* 0x000fe20008010000 */
[----:B-1----:R-:W-:Y:S01]  /*0e70*/  @P0 IMAD.WIDE.U32 R68, R173, 0x10, R68 ;  /* 0x00000010ad440825 */ /* 0x002fe200078e0044 */
[----:B-----5:R0:W5:Y:S03]  /*0e80*/  @P0 LDG.E.128 R64, desc[UR18][R76.64] ;  /* 0x000000124c400981 */ /* 0x020166000c1e1d00 */
[----:B--2---:R-:W-:-:S04]  /*0e90*/  @P0 IMAD.WIDE.U32 R70, R170, 0x10, R70 ;  /* 0x00000010aa460825 */ /* 0x004fc800078e0046 */
[----:B------:R-:W-:Y:S01]  /*0ea0*/  FADD.FTZ R185, R185, -UR5 ;  /* 0x80000005b9b97e21 */ /* 0x000fe20008010000 */
[----:B------:R1:W5:Y:S01]  /*0eb0*/  @P0 LDG.E.128 R48, desc[UR18][R68.64] ;  /* 0x0000001244300981 */ /* 0x000362000c1e1d00 */
[----:B------:R-:W-:Y:S01]  /*0ec0*/  FADD.FTZ R123, R191, R123 ;  /* 0x0000007bbf7b7221 */ /* 0x000fe20000010000 */
[----:B---3--:R-:W-:-:S04]  /*0ed0*/  @P0 IMAD.WIDE.U32 R72, R168, 0x10, R72 ;  /* 0x00000010a8480825 */ /* 0x008fc800078e0048 */
[----:B0-----:R-:W-:Y:S01]  /*0ee0*/  FMUL.FTZ R76, R184, UR10 ;  /* 0x0000000ab84c7c20 */ /* 0x001fe20008410000 */
[----:B------:R0:W5:Y:S01]  /*0ef0*/  @P0 LDG.E.128 R52, desc[UR18][R70.64] ;  /* 0x0000001246340981 */ /* 0x000162000c1e1d00 */
[----:B------:R-:W-:Y:S02]  /*0f00*/  FMUL.FTZ R77, R185, UR10 ;  /* 0x0000000ab94d7c20 */ /* 0x000fe40008410000 */
[-C--:B------:R-:W-:Y:S01]  /*0f10*/  FFMA.FTZ R124, R76, R191.reuse, R124 ;  /* 0x000000bf4c7c7223 */ /* 0x080fe2000001007c */
[----:B-1----:R-:W-:Y:S02]  /*0f20*/  HADD2.F32 R69, -RZ, R105.H0_H0 ;  /* 0x20000069ff457230 */ /* 0x002fe40000004100 */
[----:B------:R-:W-:Y:S01]  /*0f30*/  FMUL.FTZ R191, R252, R191 ;  /* 0x000000bffcbf7220 */ /* 0x000fe20000410000 */
[----:B------:R1:W5:Y:S01]  /*0f40*/  @P0 LDG.E.128 R56, desc[UR18][R72.64] ;  /* 0x0000001248380981 */ /* 0x000362000c1e1d00 */
[----:B----4-:R-:W-:-:S04]  /*0f50*/  @P0 IMAD.WIDE.U32 R74, R167, 0x10, R74 ;  /* 0x00000010a74a0825 */ /* 0x010fc800078e004a */
[----:B0-----:R-:W-:Y:S02]  /*0f60*/  HADD2.F32 R70, -RZ, R105.H1_H1 ;  /* 0x30000069ff467230 */ /* 0x001fe40000004100 */
[----:B------:R-:W-:Y:S01]  /*0f70*/  FADD.FTZ R105, R186, -UR5 ;  /* 0x80000005ba697e21 */ /* 0x000fe20008010000 */
[--C-:B------:R-:W-:Y:S01]  /*0f80*/  HADD2.F32 R71, -RZ, R106.reuse.H0_H0 ;  /* 0x2000006aff477230 */ /* 0x100fe20000004100 */
[----:B------:R0:W5:Y:S01]  /*0f90*/  @P0 LDG.E.128 R60, desc[UR18][R74.64] ;  /* 0x000000124a3c0981 */ /* 0x000162000c1e1d00 */
[----:B------:R-:W-:Y:S01]  /*0fa0*/  FADD.FTZ R121, R194, R121 ;  /* 0x00000079c2797221 */ /* 0x000fe20000010000 */
[----:B-1----:R-:W-:Y:S02]  /*0fb0*/  HADD2.F32 R72, -RZ, R106.H1_H1 ;  /* 0x3000006aff487230 */ /* 0x002fe40000004100 */
[----:B------:R-:W-:Y:S01]  /*0fc0*/  FADD.FTZ R106, R187, -UR5 ;  /* 0x80000005bb6a7e21 */ /* 0x000fe20008010000 */
[----:B------:R-:W-:Y:S01]  /*0fd0*/  FMUL.FTZ R105, R105, UR10 ;  /* 0x0000000a69697c20 */ /* 0x000fe20008410000 */
[-C--:B------:R-:W-:Y:S01]  /*0fe0*/  FFMA.FTZ R122, R77, R194.reuse, R122 ;  /* 0x000000c24d7a7223 */ /* 0x080fe2000001007a */
[----:B------:R-:W-:Y:S01]  /*0ff0*/  FMUL.FTZ R194, R251, R194 ;  /* 0x000000c2fbc27220 */ /* 0x000fe20000410000 */
[----:B------:R-:W-:-:S02]  /*1000*/  HADD2.F32 R204, -RZ, R78.H0_H0 ;  /* 0x2000004effcc7230 */ /* 0x000fc40000004100 */
[----:B------:R-:W-:Y:S02]  /*1010*/  HADD2.F32 R205, -RZ, R78.H1_H1 ;  /* 0x3000004effcd7230 */ /* 0x000fe40000004100 */
[----:B0-----:R-:W-:Y:S01]  /*1020*/  FADD.FTZ R75, RZ, R191 ;  /* 0x000000bfff4b7221 */ /* 0x001fe20000010000 */
[--C-:B------:R-:W-:Y:S02]  /*1030*/  HADD2.F32 R78, -RZ, R79.reuse.H0_H0 ;  /* 0x2000004fff4e7230 */ /* 0x100fe40000004100 */
[----:B------:R-:W-:Y:S01]  /*1040*/  FADD.FTZ R188, R188, -UR5 ;  /* 0x80000005bcbc7e21 */ /* 0x000fe20008010000 */
[----:B------:R-:W-:Y:S01]  /*1050*/  FADD.FTZ R119, R193, R119 ;  /* 0x00000077c1777221 */ /* 0x000fe20000010000 */
[----:B------:R-:W-:Y:S01]  /*1060*/  FMUL.FTZ R106, R106, UR10 ;  /* 0x0000000a6a6a7c20 */ /* 0x000fe20008410000 */
[-C--:B------:R-:W-:Y:S01]  /*1070*/  FFMA.FTZ R120, R105, R193.reuse, R120 ;  /* 0x000000c169787223 */ /* 0x080fe20000010078 */
[----:B------:R-:W-:Y:S02]  /*1080*/  HADD2.F32 R79, -RZ, R79.H1_H1 ;  /* 0x3000004fff4f7230 */ /* 0x000fe40000004100 */
[----:B------:R-:W-:Y:S01]  /*1090*/  FMUL.FTZ R193, R183, R193 ;  /* 0x000000c1b7c17220 */ /* 0x000fe20000410000 */
[----:B------:R-:W-:Y:S01]  /*10a0*/  FADD.FTZ R200, R200, -UR5 ;  /* 0x80000005c8c87e21 */ /* 0x000fe20008010000 */
[----:B------:R-:W-:Y:S01]  /*10b0*/  FADD.FTZ R74, R194, R75 ;  /* 0x0000004bc24a7221 */ /* 0x000fe20000010000 */
[----:B------:R-:W-:Y:S01]  /*10c0*/  FADD.FTZ R201, R201, -UR5 ;  /* 0x80000005c9c97e21 */ /* 0x000fe20008010000 */
[----:B------:R-:W-:Y:S01]  /*10d0*/  FADD.FTZ R190, R190, -UR5 ;  /* 0x80000005bebe7e21 */ /* 0x000fe20008010000 */
[----:B------:R-:W-:Y:S01]  /*10e0*/  FADD.FTZ R117, R195, R117 ;  /* 0x00000075c3757221 */ /* 0x000fe20000010000 */
[----:B------:R-:W-:Y:S01]  /*10f0*/  FMUL.FTZ R184, R188, UR10 ;  /* 0x0000000abcb87c20 */ /* 0x000fe20008410000 */
[-C--:B------:R-:W-:Y:S01]  /*1100*/  FFMA.FTZ R118, R106, R195.reuse, R118 ;  /* 0x000000c36a767223 */ /* 0x080fe20000010076 */
[----:B------:R-:W-:Y:S01]  /*1110*/  FADD.FTZ R73, R78, -UR5 ;  /* 0x800000054e497e21 */ /* 0x000fe20008010000 */
[----:B------:R-:W-:Y:S01]  /*1120*/  FMUL.FTZ R195, R182, R195 ;  /* 0x000000c3b6c37220 */ /* 0x000fe20000410000 */
[----:B------:R-:W-:Y:S01]  /*1130*/  FMUL.FTZ R78, R200, UR10 ;  /* 0x0000000ac84e7c20 */ /* 0x000fe20008410000 */
[----:B------:R-:W-:Y:S01]  /*1140*/  FADD.FTZ R74, R193, R74 ;  /* 0x0000004ac14a7221 */ /* 0x000fe20000010000 */
[----:B------:R-:W-:Y:S01]  /*1150*/  FADD.FTZ R200, R79, -UR5 ;  /* 0x800000054fc87e21 */ /* 0x000fe20008010000 */
[----:B------:R-:W-:Y:S01]  /*1160*/  FMUL.FTZ R79, R201, UR10 ;  /* 0x0000000ac94f7c20 */ /* 0x000fe20008410000 */
[----:B------:R-:W-:Y:S01]  /*1170*/  FADD.FTZ R186, R189, -UR5 ;  /* 0x80000005bdba7e21 */ /* 0x000fe20008010000 */
[----:B------:R-:W-:Y:S01]  /*1180*/  FADD.FTZ R20, R196, R20 ;  /* 0x00000014c4147221 */ /* 0x000fe20000010000 */
[----:B------:R-:W-:Y:S01]  /*1190*/  FMUL.FTZ R185, R190, UR10 ;  /* 0x0000000abeb97c20 */ /* 0x000fe20008410000 */
[-C--:B------:R-:W-:Y:S01]  /*11a0*/  FFMA.FTZ R116, R184, R196.reuse, R116 ;  /* 0x000000c4b8747223 */ /* 0x080fe20000010074 */
[----:B------:R-:W-:Y:S01]  /*11b0*/  FMUL.FTZ R201, R73, UR10 ;  /* 0x0000000a49c97c20 */ /* 0x000fe20008410000 */
[----:B------:R-:W-:Y:S01]  /*11c0*/  FMUL.FTZ R196, R181, R196 ;  /* 0x000000c4b5c47220 */ /* 0x000fe20000410000 */
[----:B------:R-:W-:Y:S01]  /*11d0*/  FADD.FTZ R73, R195, R74 ;  /* 0x0000004ac3497221 */ /* 0x000fe20000010000 */
[----:B------:R-:W-:Y:S01]  /*11e0*/  FADD.FTZ R187, R192, -UR5 ;  /* 0x80000005c0bb7e21 */ /* 0x000fe20008010000 */
[----:B------:R-:W-:Y:S01]  /*11f0*/  FADD.FTZ R19, R197, R19 ;  /* 0x00000013c5137221 */ /* 0x000fe20000010000 */
[----:B------:R-:W-:Y:S01]  /*1200*/  FMUL.FTZ R186, R186, UR10 ;  /* 0x0000000ababa7c20 */ /* 0x000fe20008410000 */
[-C--:B------:R-:W-:Y:S01]  /*1210*/  FFMA.FTZ R115, R185, R197.reuse, R115 ;  /* 0x000000c5b9737223 */ /* 0x080fe20000010073 */
[----:B------:R-:W-:Y:S01]  /*1220*/  FMUL.FTZ R197, R180, R197 ;  /* 0x000000c5b4c57220 */ /* 0x000fe20000410000 */
[----:B------:R-:W-:Y:S01]  /*1230*/  FADD.FTZ R74, R196, R73 ;  /* 0x00000049c44a7221 */ /* 0x000fe20000010000 */
[----:B------:R-:W-:-:S02]  /*1240*/  HADD2.F32 R210, -RZ, R84.H0_H0 ;  /* 0x20000054ffd27230 */ /* 0x000fc40000004100 */
[----:B------:R-:W-:Y:S01]  /*1250*/  FADD.FTZ R18, R198, R18 ;  /* 0x00000012c6127221 */ /* 0x000fe20000010000 */
[----:B------:R-:W-:Y:S02]  /*1260*/  HADD2.F32 R84, -RZ, R84.H1_H1 ;  /* 0x30000054ff547230 */ /* 0x000fe40000004100 */
[----:B------:R-:W-:Y:S01]  /*1270*/  FMUL.FTZ R187, R187, UR10 ;  /* 0x0000000abbbb7c20 */ /* 0x000fe20008410000 */
[--C-:B------:R-:W-:Y:S02]  /*1280*/  HADD2.F32 R206, -RZ, R80.reuse.H0_H0 ;  /* 0x20000050ffce7230 */ /* 0x100fe40000004100 */
[-C--:B------:R-:W-:Y:S01]  /*1290*/  FFMA.FTZ R114, R186, R198.reuse, R114 ;  /* 0x000000c6ba727223 */ /* 0x080fe20000010072 */
[----:B------:R-:W-:Y:S02]  /*12a0*/  HADD2.F32 R80, -RZ, R80.H1_H1 ;  /* 0x30000050ff507230 */ /* 0x000fe40000004100 */
[----:B------:R-:W-:Y:S01]  /*12b0*/  FMUL.FTZ R198, R179, R198 ;  /* 0x000000c6b3c67220 */ /* 0x000fe20000410000 */
[----:B------:R-:W-:Y:S01]  /*12c0*/  FADD.FTZ R73, R197, R74 ;  /* 0x0000004ac5497221 */ /* 0x000fe20000010000 */
[----:B------:R-:W-:-:S02]  /*12d0*/  HADD2.F32 R211, -RZ, R85.H0_H0 ;  /* 0x20000055ffd37230 */ /* 0x000fc40000004100 */
[----:B------:R-:W-:Y:S01]  /*12e0*/  FADD.FTZ R203, R203, -UR5 ;  /* 0x80000005cbcb7e21 */ /* 0x000fe20008010000 */
[----:B------:R-:W-:Y:S02]  /*12f0*/  HADD2.F32 R85, -RZ, R85.H1_H1 ;  /* 0x30000055ff557230 */ /* 0x000fe40000004100 */
[----:B------:R-:W-:Y:S01]  /*1300*/  FADD.FTZ R17, R199, R17 ;  /* 0x00000011c7117221 */ /* 0x000fe20000010000 */
[----:B------:R-:W-:Y:S01]  /*1310*/  FFMA.FTZ R113, R187, R199, R113 ;  /* 0x000000c7bb717223 */ /* 0x000fe20000010071 */
[----:B------:R-:W-:Y:S01]  /*1320*/  FADD.FTZ R75, R84, -UR5 ;  /* 0x80000005544b7e21 */ /* 0x000fe20008010000 */
[----:B------:R-:W-:Y:S01]  /*1330*/  FFMA.FTZ R74, R76, R191, RZ ;  /* 0x000000bf4c4a7223 */ /* 0x000fe200000100ff */
[----:B------:R-:W-:Y:S01]  /*1340*/  FMUL.FTZ R199, R178, R199 ;  /* 0x000000c7b2c77220 */ /* 0x000fe20000410000 */
[----:B------:R-:W-:Y:S01]  /*1350*/  FADD.FTZ R84, R198, R73 ;  /* 0x00000049c6547221 */ /* 0x000fe20000010000 */
[----:B------:R-:W-:Y:S01]  /*1360*/  FADD.FTZ R15, R80, R15 ;  /* 0x0000000f500f7221 */ /* 0x000fe20000010000 */
[-C--:B------:R-:W-:Y:S01]  /*1370*/  FFMA.FTZ R111, R79, R80.reuse, R111 ;  /* 0x000000504f6f7223 */ /* 0x080fe2000001006f */
[----:B------:R-:W-:Y:S01]  /*1380*/  FMUL.FTZ R189, R176, R80 ;  /* 0x00000050b0bd7220 */ /* 0x000fe20000410000 */
[----:B------:R-:W-:Y:S01]  /*1390*/  FMUL.FTZ R80, R203, UR10 ;  /* 0x0000000acb507c20 */ /* 0x000fe20008410000 */
[----:B------:R-:W-:Y:S01]  /*13a0*/  FADD.FTZ R188, R202, -UR5 ;  /* 0x80000005cabc7e21 */ /* 0x000fe20008010000 */
[----:B------:R-:W-:Y:S01]  /*13b0*/  FADD.FTZ R16, R206, R16 ;  /* 0x00000010ce107221 */ /* 0x000fe20000010000 */
[----:B------:R-:W-:Y:S01]  /*13c0*/  FFMA.FTZ R112, R78, R206, R112 ;  /* 0x000000ce4e707223 */ /* 0x000fe20000010070 */
[----:B------:R-:W-:Y:S01]  /*13d0*/  FADD.FTZ R203, R85, -UR5 ;  /* 0x8000000555cb7e21 */ /* 0x000fe20008010000 */
[----:B------:R-:W-:Y:S01]  /*13e0*/  FFMA.FTZ R74, R77, R194, R74 ;  /* 0x000000c24d4a7223 */ /* 0x000fe2000001004a */
[----:B------:R-:W-:Y:S01]  /*13f0*/  FMUL.FTZ R206, R177, R206 ;  /* 0x000000ceb1ce7220 */ /* 0x000fe20000410000 */
[----:B------:R-:W-:Y:S01]  /*1400*/  FADD.FTZ R85, R199, R84 ;  /* 0x00000054c7557221 */ /* 0x000fe20000010000 */
[----:B------:R-:W-:-:S02]  /*1410*/  HADD2.F32 R207, -RZ, R81.H0_H0 ;  /* 0x20000051ffcf7230 */ /* 0x000fc40000004100 */
[----:B------:R-:W-:Y:S01]  /*1420*/  FMUL.FTZ R188, R188, UR10 ;  /* 0x0000000abcbc7c20 */ /* 0x000fe20008410000 */
[----:B------:R-:W-:Y:S01]  /*1430*/  FADD.FTZ R210, R210, -UR5 ;  /* 0x80000005d2d27e21 */ /* 0x000fe20008010000 */
[----:B------:R-:W-:Y:S01]  /*1440*/  FFMA.FTZ R73, R105, R193, R74 ;  /* 0x000000c169497223 */ /* 0x000fe2000001004a */
[----:B------:R-:W-:Y:S01]  /*1450*/  FADD.FTZ R74, R206, R85 ;  /* 0x00000055ce4a7221 */ /* 0x000fe20000010000 */
[----:B------:R-:W-:Y:S02]  /*1460*/  HADD2.F32 R208, -RZ, R81.H1_H1 ;  /* 0x30000051ffd07230 */ /* 0x000fe40000004100 */
[----:B------:R-:W-:Y:S01]  /*1470*/  FADD.FTZ R190, R204, -UR5 ;  /* 0x80000005ccbe7e21 */ /* 0x000fe20008010000 */
[----:B------:R-:W-:Y:S01]  /*1480*/  FADD.FTZ R14, R207, R14 ;  /* 0x0000000ecf0e7221 */ /* 0x000fe20000010000 */
[----:B------:R-:W-:Y:S01]  /*1490*/  FFMA.FTZ R110, R188, R207, R110 ;  /* 0x000000cfbc6e7223 */ /* 0x000fe2000001006e */
[----:B------:R-:W-:Y:S01]  /*14a0*/  FMUL.FTZ R84, R210, UR10 ;  /* 0x0000000ad2547c20 */ /* 0x000fe20008410000 */
[----:B------:R-:W-:Y:S01]  /*14b0*/  FFMA.FTZ R73, R106, R195, R73 ;  /* 0x000000c36a497223 */ /* 0x000fe20000010049 */
[----:B------:R-:W-:Y:S01]  /*14c0*/  FMUL.FTZ R207, R175, R207 ;  /* 0x000000cfafcf7220 */ /* 0x000fe20000410000 */
[----:B------:R-:W-:Y:S01]  /*14d0*/  FADD.FTZ R210, R189, R74 ;  /* 0x0000004abdd27221 */ /* 0x000fe20000010000 */
[----:B------:R-:W-:-:S02]  /*14e0*/  HADD2.F32 R81, -RZ, R82.H0_H0 ;  /* 0x20000052ff517230 */ /* 0x000fc40000004100 */
[----:B------:R-:W-:Y:S01]  /*14f0*/  FADD.FTZ R192, R205, -UR5 ;  /* 0x80000005cdc07e21 */ /* 0x000fe20008010000 */
[----:B------:R-:W-:Y:S01]  /*1500*/  FADD.FTZ R13, R208, R13 ;  /* 0x0000000dd00d7221 */ /* 0x000fe20000010000 */
[----:B------:R-:W-:Y:S01]  /*1510*/  FMUL.FTZ R190, R190, UR10 ;  /* 0x0000000abebe7c20 */ /* 0x000fe20008410000 */
[----:B------:R-:W-:Y:S01]  /*1520*/  FFMA.FTZ R109, R80, R208, R109 ;  /* 0x000000d0506d7223 */ /* 0x000fe2000001006d */
[----:B------:R-:W-:Y:S01]  /*1530*/  FMUL.FTZ R85, R75, UR10 ;  /* 0x0000000a4b557c20 */ /* 0x000fe20008410000 */
[----:B------:R-:W-:Y:S01]  /*1540*/  FFMA.FTZ R74, R184, R196, R73 ;  /* 0x000000c4b84a7223 */ /* 0x000fe20000010049 */
[----:B------:R-:W-:Y:S01]  /*1550*/  FMUL.FTZ R208, R174, R208 ;  /* 0x000000d0aed07220 */ /* 0x000fe20000410000 */
[----:B------:R-:W-:Y:S01]  /*1560*/  FADD.FTZ R75, R207, R210 ;  /* 0x000000d2cf4b7221 */ /* 0x000fe20000010000 */
[----:B------:R-:W-:Y:S02]  /*1570*/  HADD2.F32 R209, -RZ, R82.H1_H1 ;  /* 0x30000052ffd17230 */ /* 0x000fe40000004100 */
[----:B------:R-:W-:Y:S01]  /*1580*/  FADD.FTZ R12, R81, R12 ;  /* 0x0000000c510c7221 */ /* 0x000fe20000010000 */
[----:B------:R-:W-:Y:S01]  /*1590*/  FMUL.FTZ R192, R192, UR10 ;  /* 0x0000000ac0c07c20 */ /* 0x000fe20008410000 */
[----:B------:R-:W-:Y:S01]  /*15a0*/  FFMA.FTZ R108, R190, R81, R108 ;  /* 0x00000051be6c7223 */ /* 0x000fe2000001006c */
[----:B------:R-:W-:Y:S01]  /*15b0*/  FFMA.FTZ R73, R185, R197, R74 ;  /* 0x000000c5b9497223 */ /* 0x000fe2000001004a */
[----:B------:R-:W-:Y:S01]  /*15c0*/  FMUL.FTZ R81, R172, R81 ;  /* 0x00000051ac517220 */ /* 0x000fe20000410000 */
[----:B------:R-:W-:Y:S01]  /*15d0*/  FADD.FTZ R210, R208, R75 ;  /* 0x0000004bd0d27221 */ /* 0x000fe20000010000 */
[----:B------:R-:W-:-:S02]  /*15e0*/  HADD2.F32 R82, -RZ, R83.H0_H0 ;  /* 0x20000053ff527230 */ /* 0x000fc40000004100 */
[----:B------:R-:W-:Y:S01]  /*15f0*/  FADD.FTZ R11, R209, R11 ;  /* 0x0000000bd10b7221 */ /* 0x000fe20000010000 */
[-C--:B------:R-:W-:Y:S01]  /*1600*/  FFMA.FTZ R47, R192, R209.reuse, R47 ;  /* 0x000000d1c02f7223 */ /* 0x080fe2000001002f */
[----:B------:R-:W-:Y:S01]  /*1610*/  FFMA.FTZ R74, R186, R198, R73 ;  /* 0x000000c6ba4a7223 */ /* 0x000fe20000010049 */
[----:B------:R-:W-:Y:S01]  /*1620*/  FMUL.FTZ R209, R171, R209 ;  /* 0x000000d1abd17220 */ /* 0x000fe20000410000 */
[----:B------:R-:W-:Y:S01]  /*1630*/  FADD.FTZ R210, R81, R210 ;  /* 0x000000d251d27221 */ /* 0x000fe20000010000 */
[----:B------:R-:W-:Y:S02]  /*1640*/  HADD2.F32 R83, -RZ, R83.H1_H1 ;  /* 0x30000053ff537230 */ /* 0x000fe40000004100 */
[----:B------:R-:W-:Y:S01]  /*1650*/  FADD.FTZ R10, R82, R10 ;  /* 0x0000000a520a7221 */ /* 0x000fe20000010000 */
[----:B------:R-:W-:Y:S01]  /*1660*/  FMUL.FTZ R200, R200, UR10 ;  /* 0x0000000ac8c87c20 */ /* 0x000fe20008410000 */
[-C--:B------:R-:W-:Y:S01]  /*1670*/  FFMA.FTZ R46, R201, R82.reuse, R46 ;  /* 0x00000052c92e7223 */ /* 0x080fe2000001002e */
        /* <DEDUP_REMOVED lines=10> */
[----:B------:R-:W-:Y:S01]  /*1720*/  FADD.FTZ R202, R211, -UR5 ;  /* 0x80000005d3ca7e21 */ /* 0x000fe20008010000 */
[----:B------:R-:W-:Y:S01]  /*1730*/  FADD.FTZ R8, R216, R8 ;  /* 0x00000008d8087221 */ /* 0x000fe20000010000 */
[-C--:B------:R-:W-:Y:S01]  /*1740*/  FFMA.FTZ R44, R84, R216.reuse, R44 ;  /* 0x000000d8542c7223 */ /* 0x080fe2000001002c */
[----:B------:R-:W-:Y:S01]  /*1750*/  FFMA.FTZ R73, R79, R189, R74 ;  /* 0x000000bd4f497223 */ /* 0x000fe2000001004a */
[----:B------:R-:W-:Y:S01]  /*1760*/  FMUL.FTZ R216, R165, R216 ;  /* 0x000000d8a5d87220 */ /* 0x000fe20000410000 */
[----:B------:R-:W-:Y:S01]  /*1770*/  FADD.FTZ R75, R83, R210 ;  /* 0x000000d2534b7221 */ /* 0x000fe20000010000 */
[----:B------:R-:W-:-:S02]  /*1780*/  HADD2.F32 R212, -RZ, R86.H0_H0 ;  /* 0x20000056ffd47230 */ /* 0x000fc40000004100 */
[----:B------:R-:W-:Y:S01]  /*1790*/  FADD.FTZ R7, R218, R7 ;  /* 0x00000007da077221 */ /* 0x000fe20000010000 */
[--C-:B------:R-:W-:Y:S02]  /*17a0*/  HADD2.F32 R217, -RZ, R89.reuse.H0_H0 ;  /* 0x20000059ffd97230 */ /* 0x100fe40000004100 */
[-C--:B------:R-:W-:Y:S01]  /*17b0*/  FFMA.FTZ R43, R85, R218.reuse, R43 ;  /* 0x000000da552b7223 */ /* 0x080fe2000001002b */
[----:B------:R-:W-:Y:S01]  /*17c0*/  FMUL.FTZ R202, R202, UR10 ;  /* 0x0000000acaca7c20 */ /* 0x000fe20008410000 */
[----:B------:R-:W-:Y:S01]  /*17d0*/  FFMA.FTZ R73, R188, R207, R73 ;  /* 0x000000cfbc497223 */ /* 0x000fe20000010049 */
[----:B------:R-:W-:Y:S01]  /*17e0*/  FMUL.FTZ R218, R163, R218 ;  /* 0x000000daa3da7220 */ /* 0x000fe20000410000 */
[----:B------:R-:W-:Y:S01]  /*17f0*/  FADD.FTZ R75, R216, R75 ;  /* 0x0000004bd84b7221 */ /* 0x000fe20000010000 */
[----:B------:R-:W-:Y:S02]  /*1800*/  HADD2.F32 R220, -RZ, R89.H1_H1 ;  /* 0x30000059ffdc7230 */ /* 0x000fe40000004100 */
[----:B------:R-:W-:Y:S01]  /*1810*/  FADD.FTZ R204, R212, -UR5 ;  /* 0x80000005d4cc7e21 */ /* 0x000fe20008010000 */
[----:B------:R-:W-:Y:S01]  /*1820*/  FADD.FTZ R6, R217, R6 ;  /* 0x00000006d9067221 */ /* 0x000fe20000010000 */
[-C--:B------:R-:W-:Y:S01]  /*1830*/  FFMA.FTZ R42, R202, R217.reuse, R42 ;  /* 0x000000d9ca2a7223 */ /* 0x080fe2000001002a */
[----:B------:R-:W-:Y:S01]  /*1840*/  FMUL.FTZ R203, R203, UR10 ;  /* 0x0000000acbcb7c20 */ /* 0x000fe20008410000 */
[----:B------:R-:W-:Y:S01]  /*1850*/  FFMA.FTZ R73, R80, R208, R73 ;  /* 0x000000d050497223 */ /* 0x000fe20000010049 */
[----:B------:R-:W-:Y:S01]  /*1860*/  FMUL.FTZ R217, R162, R217 ;  /* 0x000000d9a2d97220 */ /* 0x000fe20000410000 */
[----:B------:R-:W-:Y:S01]  /*1870*/  FADD.FTZ R74, R218, R75 ;  /* 0x0000004bda4a7221 */ /* 0x000fe20000010000 */
[----:B------:R-:W-:-:S02]  /*1880*/  HADD2.F32 R219, -RZ, R90.H0_H0 ;  /* 0x2000005affdb7230 */ /* 0x000fc40000004100 */
[----:B------:R-:W-:Y:S01]  /*1890*/  FADD.FTZ R5, R220, R5 ;  /* 0x00000005dc057221 */ /* 0x000fe20000010000 */
[-C--:B------:R-:W-:Y:S01]  /*18a0*/  FFMA.FTZ R41, R203, R220.reuse, R41 ;  /* 0x000000dccb297223 */ /* 0x080fe20000010029 */
[----:B------:R-:W-:Y:S01]  /*18b0*/  FMUL.FTZ R204, R204, UR10 ;  /* 0x0000000acccc7c20 */ /* 0x000fe20008410000 */
[----:B------:R-:W-:Y:S01]  /*18c0*/  FFMA.FTZ R73, R190, R81, R73 ;  /* 0x00000051be497223 */ /* 0x000fe20000010049 */
[----:B------:R-:W-:Y:S01]  /*18d0*/  FMUL.FTZ R220, R161, R220 ;  /* 0x000000dca1dc7220 */ /* 0x000fe20000410000 */
[----:B------:R-:W-:Y:S01]  /*18e0*/  FADD.FTZ R75, R217, R74 ;  /* 0x0000004ad94b7221 */ /* 0x000fe20000010000 */
[----:B------:R-:W-:Y:S02]  /*18f0*/  HADD2.F32 R90, -RZ, R90.H1_H1 ;  /* 0x3000005aff5a7230 */ /* 0x000fe40000004100 */
[----:B------:R-:W-:Y:S01]  /*1900*/  FADD.FTZ R4, R219, R4 ;  /* 0x00000004db047221 */ /* 0x000fe20000010000 */
[----:B------:R-:W-:Y:S01]  /*1910*/  FFMA.FTZ R40, R204, R219, R40 ;  /* 0x000000dbcc287223 */ /* 0x000fe20000010028 */
[----:B------:R-:W-:Y:S01]  /*1920*/  FFMA.FTZ R74, R192, R209, R73 ;  /* 0x000000d1c04a7223 */ /* 0x000fe20000010049 */
[----:B------:R-:W-:Y:S01]  /*1930*/  FMUL.FTZ R219, R160, R219 ;  /* 0x000000dba0db7220 */ /* 0x000fe20000410000 */
[----:B------:R-:W-:Y:S01]  /*1940*/  FADD.FTZ R212, R220, R75 ;  /* 0x0000004bdcd47221 */ /* 0x000fe20000010000 */
[----:B------:R-:W-:-:S02]  /*1950*/  HADD2.F32 R89, -RZ, R91.H0_H0 ;  /* 0x2000005bff597230 */ /* 0x000fc40000004100 */
[----:B------:R-:W-:Y:S01]  /*1960*/  FFMA.FTZ R73, R201, R82, R74 ;  /* 0x00000052c9497223 */ /* 0x000fe2000001004a */
[----:B------:R-:W-:Y:S01]  /*1970*/  FMUL.FTZ R211, R159, R90 ;  /* 0x0000005a9fd37220 */ /* 0x000fe20000410000 */
[----:B------:R-:W-:Y:S01]  /*1980*/  FADD.FTZ R212, R219, R212 ;  /* 0x000000d4dbd47221 */ /* 0x000fe20000010000 */
[----:B------:R-:W-:Y:S02]  /*1990*/  HADD2.F32 R221, -RZ, R91.H1_H1 ;  /* 0x3000005bffdd7230 */ /* 0x000fe40000004100 */
[----:B------:R-:W-:Y:S01]  /*19a0*/  FFMA.FTZ R75, R200, R83, R73 ;  /* 0x00000053c84b7223 */ /* 0x000fe20000010049 */
[----:B------:R-:W-:Y:S01]  /*19b0*/  FMUL.FTZ R210, R158, R89 ;  /* 0x000000599ed27220 */ /* 0x000fe20000410000 */
[----:B------:R-:W-:Y:S01]  /*19c0*/  FADD.FTZ R73, R211, R212 ;  /* 0x000000d4d3497221 */ /* 0x000fe20000010000 */
[----:B------:R-:W-:Y:S02]  /*19d0*/  HADD2.F32 R213, -RZ, R87.H0_H0 ;  /* 0x20000057ffd57230 */ /* 0x000fe40000004100 */
[----:B------:R-:W-:-:S02]  /*19e0*/  HADD2.F32 R222, -RZ, R92.H0_H0 ;  /* 0x2000005cffde7230 */ /* 0x000fc40000004100 */
[--C-:B------:R-:W-:Y:S02]  /*19f0*/  HADD2.F32 R228, -RZ, R95.reuse.H0_H0 ;  /* 0x2000005fffe47230 */ /* 0x100fe40000004100 */
[----:B------:R-:W-:Y:S02]  /*1a00*/  HADD2.F32 R229, -RZ, R95.H1_H1 ;  /* 0x3000005fffe57230 */ /* 0x000fe40000004100 */
[----:B------:R-:W-:Y:S01]  /*1a10*/  FMUL.FTZ R205, R157, R221 ;  /* 0x000000dd9dcd7220 */ /* 0x000fe20000410000 */
[--C-:B------:R-:W-:Y:S02]  /*1a20*/  HADD2.F32 R95, -RZ, R96.reuse.H0_H0 ;  /* 0x20000060ff5f7230 */ /* 0x100fe40000004100 */
[----:B------:R-:W-:Y:S01]  /*1a30*/  FADD.FTZ R212, R210, R73 ;  /* 0x00000049d2d47221 */ /* 0x000fe20000010000 */
[----:B------:R-:W-:Y:S01]  /*1a40*/  FFMA.FTZ R74, R84, R216, R75 ;  /* 0x000000d8544a7223 */ /* 0x000fe2000001004b */
[----:B------:R-:W-:Y:S02]  /*1a50*/  HADD2.F32 R96, -RZ, R96.H1_H1 ;  /* 0x30000060ff607230 */ /* 0x000fe40000004100 */
[----:B------:R-:W-:Y:S01]  /*1a60*/  FADD.FTZ R244, R213, -UR5 ;  /* 0x80000005d5f47e21 */ /* 0x000fe20008010000 */
[----:B------:R-:W-:Y:S01]  /*1a70*/  FADD.FTZ R240, R222, -UR5 ;  /* 0x80000005def07e21 */ /* 0x000fe20008010000 */
[----:B------:R-:W-:Y:S01]  /*1a80*/  FMUL.FTZ R213, R156, R95 ;  /* 0x0000005f9cd57220 */ /* 0x000fe20000410000 */
[----:B------:R-:W-:Y:S01]  /*1a90*/  FADD.FTZ R222, R205, R212 ;  /* 0x000000d4cdde7221 */ /* 0x000fe20000010000 */
[----:B------:R-:W-:-:S02]  /*1aa0*/  HADD2.F32 R68, -RZ, R104.H0_H0 ;  /* 0x20000068ff447230 */ /* 0x000fc40000004100 */
[----:B------:R-:W-:Y:S01]  /*1ab0*/  FFMA.FTZ R73, R85, R218, R74 ;  /* 0x000000da55497223 */ /* 0x000fe2000001004a */
[----:B------:R-:W-:Y:S02]  /*1ac0*/  HADD2.F32 R214, -RZ, R86.H1_H1 ;  /* 0x30000056ffd67230 */ /* 0x000fe40000004100 */
[----:B------:R-:W-:Y:S02]  /*1ad0*/  HADD2.F32 R104, -RZ, R104.H1_H1 ;  /* 0x30000068ff687230 */ /* 0x000fe40000004100 */
[----:B------:R-:W-:Y:S01]  /*1ae0*/  FMUL.FTZ R212, R155, R96 ;  /* 0x000000609bd47220 */ /* 0x000fe20000410000 */
[--C-:B------:R-:W-:Y:S02]  /*1af0*/  HADD2.F32 R86, -RZ, R97.reuse.H0_H0 ;  /* 0x20000061ff567230 */ /* 0x100fe40000004100 */
[----:B------:R-:W-:Y:S01]  /*1b00*/  FADD.FTZ R75, R213, R222 ;  /* 0x000000ded54b7221 */ /* 0x000fe20000010000 */
[----:B------:R-:W-:Y:S01]  /*1b10*/  FFMA.FTZ R74, R202, R217, R73 ;  /* 0x000000d9ca4a7223 */ /* 0x000fe20000010049 */
[----:B------:R-:W-:-:S02]  /*1b20*/  HADD2.F32 R97, -RZ, R97.H1_H1 ;  /* 0x30000061ff617230 */ /* 0x000fc40000004100 */
[----:B------:R-:W-:Y:S01]  /*1b30*/  FADD.FTZ R222, R104, -UR5 ;  /* 0x8000000568de7e21 */ /* 0x000fe20008010000 */
[----:B------:R-:W-:Y:S01]  /*1b40*/  FADD.FTZ R75, R75, R212 ;  /* 0x000000d44b4b7221 */ /* 0x000fe20000010000 */
[----:B------:R-:W-:Y:S01]  /*1b50*/  FMUL.FTZ R104, R154, R86 ;  /* 0x000000569a687220 */ /* 0x000fe20000410000 */
[----:B------:R-:W-:Y:S01]  /*1b60*/  FADD.FTZ R214, R214, -UR5 ;  /* 0x80000005d6d67e21 */ /* 0x000fe20008010000 */
[----:B------:R-:W-:Y:S01]  /*1b70*/  FFMA.FTZ R73, R203, R220, R74 ;  /* 0x000000dccb497223 */ /* 0x000fe2000001004a */
[----:B------:R-:W-:Y:S02]  /*1b80*/  HADD2.F32 R215, -RZ, R87.H1_H1 ;  /* 0x30000057ffd77230 */ /* 0x000fe40000004100 */
[----:B------:R-:W-:Y:S01]  /*1b90*/  FADD.FTZ R74, R75, R104 ;  /* 0x000000684b4a7221 */ /* 0x000fe20000010000 */
[--C-:B------:R-:W-:Y:S02]  /*1ba0*/  HADD2.F32 R87, -RZ, R98.reuse.H0_H0 ;  /* 0x20000062ff577230 */ /* 0x100fe40000004100 */
[----:B------:R-:W-:Y:S01]  /*1bb0*/  FMUL.FTZ R245, R153, R97 ;  /* 0x0000006199f57220 */ /* 0x000fe20000410000 */
[----:B------:R-:W-:Y:S01]  /*1bc0*/  FMUL.FTZ R246, R214, UR10 ;  /* 0x0000000ad6f67c20 */ /* 0x000fe20008410000 */
[----:B------:R-:W-:Y:S01]  /*1bd0*/  FFMA.FTZ R73, R204, R219, R73 ;  /* 0x000000dbcc497223 */ /* 0x000fe20000010049 */
[----:B------:R-:W-:-:S02]  /*1be0*/  HADD2.F32 R98, -RZ, R98.H1_H1 ;  /* 0x30000062ff627230 */ /* 0x000fc40000004100 */
[----:B------:R-:W-:Y:S01]  /*1bf0*/  FADD.FTZ R74, R74, R245 ;  /* 0x000000f54a4a7221 */ /* 0x000fe20000010000 */
[----:B------:R-:W-:Y:S01]  /*1c00*/  FMUL.FTZ R243, R152, R87 ;  /* 0x0000005798f37220 */ /* 0x000fe20000410000 */
[----:B------:R-:W-:Y:S01]  /*1c10*/  FADD.FTZ R215, R215, -UR5 ;  /* 0x80000005d7d77e21 */ /* 0x000fe20008010000 */
[----:B------:R-:W-:Y:S01]  /*1c20*/  FMUL.FTZ R244, R244, UR10 ;  /* 0x0000000af4f47c20 */ /* 0x000fe20008410000 */
[----:B------:R-:W-:Y:S01]  /*1c30*/  FFMA.FTZ R73, R246, R211, R73 ;  /* 0x000000d3f6497223 */ /* 0x000fe20000010049 */
[--C-:B------:R-:W-:Y:S02]  /*1c40*/  HADD2.F32 R88, -RZ, R99.reuse.H0_H0 ;  /* 0x20000063ff587230 */ /* 0x100fe40000004100 */
[----:B------:R-:W-:Y:S01]  /*1c50*/  FADD.FTZ R74, R74, R243 ;  /* 0x000000f34a4a7221 */ /* 0x000fe20000010000 */
[----:B------:R-:W-:Y:S02]  /*1c60*/  HADD2.F32 R223, -RZ, R92.H1_H1 ;  /* 0x3000005cffdf7230 */ /* 0x000fe40000004100 */
[----:B------:R-:W-:Y:S01]  /*1c70*/  FMUL.FTZ R241, R151, R98 ;  /* 0x0000006297f17220 */ /* 0x000fe20000410000 */
[----:B------:R-:W-:Y:S01]  /*1c80*/  FMUL.FTZ R242, R215, UR10 ;  /* 0x0000000ad7f27c20 */ /* 0x000fe20008410000 */
[----:B------:R-:W-:Y:S01]  /*1c90*/  FFMA.FTZ R73, R244, R210, R73 ;  /* 0x000000d2f4497223 */ /* 0x000fe20000010049 */
[----:B------:R-:W-:-:S02]  /*1ca0*/  HADD2.F32 R99, -RZ, R99.H1_H1 ;  /* 0x30000063ff637230 */ /* 0x000fc40000004100 */
[----:B------:R-:W-:Y:S01]  /*1cb0*/  FADD.FTZ R74, R74, R241 ;  /* 0x000000f14a4a7221 */ /* 0x000fe20000010000 */
[--C-:B------:R-:W-:Y:S02]  /*1cc0*/  HADD2.F32 R224, -RZ, R93.reuse.H0_H0 ;  /* 0x2000005dffe07230 */ /* 0x100fe40000004100 */
[----:B------:R-:W-:Y:S01]  /*1cd0*/  FMUL.FTZ R239, R150, R88 ;  /* 0x0000005896ef7220 */ /* 0x000fe20000410000 */
[----:B------:R-:W-:Y:S01]  /*1ce0*/  FADD.FTZ R223, R223, -UR5 ;  /* 0x80000005dfdf7e21 */ /* 0x000fe20008010000 */
[----:B------:R-:W-:Y:S01]  /*1cf0*/  FMUL.FTZ R240, R240, UR10 ;  /* 0x0000000af0f07c20 */ /* 0x000fe20008410000 */
[----:B------:R-:W-:Y:S01]  /*1d00*/  FFMA.FTZ R73, R242, R205, R73 ;  /* 0x000000cdf2497223 */ /* 0x000fe20000010049 */
[----:B------:R-:W-:Y:S02]  /*1d10*/  HADD2.F32 R91, -RZ, R100.H0_H0 ;  /* 0x20000064ff5b7230 */ /* 0x000fe40000004100 */
[----:B------:R-:W-:Y:S01]  /*1d20*/  FADD.FTZ R74, R74, R239 ;  /* 0x000000ef4a4a7221 */ /* 0x000fe20000010000 */
[----:B------:R-:W-:-:S02]  /*1d30*/  HADD2.F32 R226, -RZ, R93.H1_H1 ;  /* 0x3000005dffe27230 */ /* 0x000fc40000004100 */
[----:B------:R-:W-:Y:S01]  /*1d40*/  FMUL.FTZ R237, R149, R99 ;  /* 0x0000006395ed7220 */ /* 0x000fe20000410000 */
[----:B------:R-:W-:Y:S01]  /*1d50*/  FADD.FTZ R224, R224, -UR5 ;  /* 0x80000005e0e07e21 */ /* 0x000fe20008010000 */
[----:B------:R-:W-:Y:S01]  /*1d60*/  FMUL.FTZ R238, R223, UR10 ;  /* 0x0000000adfee7c20 */ /* 0x000fe20008410000 */
[----:B------:R-:W-:Y:S01]  /*1d70*/  FFMA.FTZ R73, R240, R213, R73 ;  /* 0x000000d5f0497223 */ /* 0x000fe20000010049 */
[----:B------:R-:W-:Y:S02]  /*1d80*/  HADD2.F32 R100, -RZ, R100.H1_H1 ;  /* 0x30000064ff647230 */ /* 0x000fe40000004100 */
[----:B------:R-:W-:Y:S01]  /*1d90*/  FADD.FTZ R74, R74, R237 ;  /* 0x000000ed4a4a7221 */ /* 0x000fe20000010000 */
[----:B------:R-:W-:Y:S02]  /*1da0*/  HADD2.F32 R225, -RZ, R94.H0_H0 ;  /* 0x2000005effe17230 */ /* 0x000fe40000004100 */
[----:B------:R-:W-:Y:S01]  /*1db0*/  FMUL.FTZ R235, R148, R91 ;  /* 0x0000005b94eb7220 */ /* 0x000fe20000410000 */
[----:B------:R-:W-:Y:S01]  /*1dc0*/  FADD.FTZ R234, R226, -UR5 ;  /* 0x80000005e2ea7e21 */ /* 0x000fe20008010000 */
[----:B------:R-:W-:Y:S01]  /*1dd0*/  FMUL.FTZ R236, R224, UR10 ;  /* 0x0000000ae0ec7c20 */ /* 0x000fe20008410000 */
[----:B------:R-:W-:Y:S01]  /*1de0*/  FFMA.FTZ R73, R238, R212, R73 ;  /* 0x000000d4ee497223 */ /* 0x000fe20000010049 */
[----:B------:R-:W-:-:S02]  /*1df0*/  HADD2.F32 R92, -RZ, R101.H0_H0 ;  /* 0x20000065ff5c7230 */ /* 0x000fc40000004100 */
[----:B------:R-:W-:Y:S01]  /*1e00*/  FADD.FTZ R74, R74, R235 ;  /* 0x000000eb4a4a7221 */ /* 0x000fe20000010000 */
[----:B------:R-:W-:Y:S02]  /*1e10*/  HADD2.F32 R227, -RZ, R94.H1_H1 ;  /* 0x3000005effe37230 */ /* 0x000fe40000004100 */
[----:B------:R-:W-:Y:S01]  /*1e20*/  FMUL.FTZ R233, R147, R100 ;  /* 0x0000006493e97220 */ /* 0x000fe20000410000 */
[----:B------:R-:W-:Y:S01]  /*1e30*/  FADD.FTZ R225, R225, -UR5 ;  /* 0x80000005e1e17e21 */ /* 0x000fe20008010000 */
[----:B------:R-:W-:Y:S01]  /*1e40*/  FMUL.FTZ R234, R234, UR10 ;  /* 0x0000000aeaea7c20 */ /* 0x000fe20008410000 */
[----:B------:R-:W-:Y:S01]  /*1e50*/  FFMA.FTZ R73, R236, R104, R73 ;  /* 0x00000068ec497223 */ /* 0x000fe20000010049 */
[----:B------:R-:W-:Y:S02]  /*1e60*/  HADD2.F32 R101, -RZ, R101.H1_H1 ;  /* 0x30000065ff657230 */ /* 0x000fe40000004100 */
[----:B------:R-:W-:Y:S01]  /*1e70*/  FADD.FTZ R74, R74, R233 ;  /* 0x000000e94a4a7221 */ /* 0x000fe20000010000 */
[----:B------:R-:W-:Y:S01]  /*1e80*/  FMUL.FTZ R231, R146, R92 ;  /* 0x0000005c92e77220 */ /* 0x000fe20000410000 */
[----:B------:R-:W-:Y:S01]  /*1e90*/  FADD.FTZ R227, R227, -UR5 ;  /* 0x80000005e3e37e21 */ /* 0x000fe20008010000 */
[----:B------:R-:W-:Y:S01]  /*1ea0*/  FMUL.FTZ R232, R225, UR10 ;  /* 0x0000000ae1e87c20 */ /* 0x000fe20008410000 */
[----:B------:R-:W-:Y:S01]  /*1eb0*/  FFMA.FTZ R73, R234, R245, R73 ;  /* 0x000000f5ea497223 */ /* 0x000fe20000010049 */
[----:B------:R-:W-:-:S02]  /*1ec0*/  HADD2.F32 R93, -RZ, R102.H0_H0 ;  /* 0x20000066ff5d7230 */ /* 0x000fc40000004100 */
[----:B------:R-:W-:Y:S01]  /*1ed0*/  FADD.FTZ R226, R229, -UR5 ;  /* 0x80000005e5e27e21 */ /* 0x000fe20008010000 */
[----:B------:R-:W-:Y:S01]  /*1ee0*/  FADD.FTZ R74, R74, R231 ;  /* 0x000000e74a4a7221 */ /* 0x000fe20000010000 */
[----:B------:R-:W-:Y:S01]  /*1ef0*/  FMUL.FTZ R229, R145, R101 ;  /* 0x0000006591e57220 */ /* 0x000fe20000410000 */
[----:B------:R-:W-:Y:S01]  /*1f00*/  FADD.FTZ R228, R228, -UR5 ;  /* 0x80000005e4e47e21 */ /* 0x000fe20008010000 */
[----:B------:R-:W-:Y:S01]  /*1f10*/  FMUL.FTZ R230, R227, UR10 ;  /* 0x0000000ae3e67c20 */ /* 0x000fe20008410000 */
[----:B------:R-:W-:Y:S01]  /*1f20*/  FFMA.FTZ R73, R232, R243, R73 ;  /* 0x000000f3e8497223 */ /* 0x000fe20000010049 */
[----:B------:R-:W-:Y:S02]  /*1f30*/  HADD2.F32 R102, -RZ, R102.H1_H1 ;  /* 0x30000066ff667230 */ /* 0x000fe40000004100 */
[----:B------:R-:W-:Y:S01]  /*1f40*/  FADD.FTZ R74, R74, R229 ;  /* 0x000000e54a4a7221 */ /* 0x000fe20000010000 */
[----:B------:R-:W-:Y:S01]  /*1f50*/  FMUL.FTZ R227, R144, R93 ;  /* 0x0000005d90e37220 */ /* 0x000fe20000410000 */
[----:B------:R-:W-:Y:S01]  /*1f60*/  FMUL.FTZ R228, R228, UR10 ;  /* 0x0000000ae4e47c20 */ /* 0x000fe20008410000 */
[----:B------:R-:W-:Y:S01]  /*1f70*/  FFMA.FTZ R73, R230, R241, R73 ;  /* 0x000000f1e6497223 */ /* 0x000fe20000010049 */
[----:B------:R-:W-:-:S02]  /*1f80*/  HADD2.F32 R94, -RZ, R103.H0_H0 ;  /* 0x20000067ff5e7230 */ /* 0x000fc40000004100 */
        /* <DEDUP_REMOVED lines=10> */
[----:B------:R-:W-:Y:S01]  /*2030*/  FMUL.FTZ R215, R141, R103 ;  /* 0x000000678dd77220 */ /* 0x000fe20000410000 */
[----:B------:R-:W-:Y:S01]  /*2040*/  FADD.FTZ R68, R74, R223 ;  /* 0x000000df4a447221 */ /* 0x000fe20000010000 */
[----:B------:R-:W-:Y:S01]  /*2050*/  FADD.FTZ R69, R69, -UR5 ;  /* 0x8000000545457e21 */ /* 0x000fe20008010000 */
[----:B------:R-:W-:Y:S01]  /*2060*/  FMUL.FTZ R222, R222, UR10 ;  /* 0x0000000adede7c20 */ /* 0x000fe20008410000 */
[----:B------:R-:W-:Y:S01]  /*2070*/  FFMA.FTZ R73, R224, R235, R73 ;  /* 0x000000ebe0497223 */ /* 0x000fe20000010049 */
[----:B------:R-:W-:Y:S01]  /*2080*/  FADD.FTZ R68, R68, R215 ;  /* 0x000000d744447221 */ /* 0x000fe20000010000 */
[----:B------:R-:W-:Y:S01]  /*2090*/  FADD.FTZ R70, R70, -UR5 ;  /* 0x8000000546467e21 */ /* 0x000fe20008010000 */
[----:B------:R-:W-:Y:S01]  /*20a0*/  FMUL.FTZ R214, R69, UR10 ;  /* 0x0000000a45d67c20 */ /* 0x000fe20008410000 */
[----:B------:R-:W-:Y:S01]  /*20b0*/  FFMA.FTZ R73, R222, R233, R73 ;  /* 0x000000e9de497223 */ /* 0x000fe20000010049 */
[----:B------:R-:W-:Y:S01]  /*20c0*/  FADD.FTZ R71, R71, -UR5 ;  /* 0x8000000547477e21 */ /* 0x000fe20008010000 */
[----:B------:R-:W-:Y:S01]  /*20d0*/  FMUL.FTZ R248, R70, UR10 ;  /* 0x0000000a46f87c20 */ /* 0x000fe20008410000 */
[----:B------:R-:W0:Y:S01]  /*20e0*/  SHFL.DOWN PT, R69, R68, 0x10, 0x1f ;  /* 0x0a001f0044457f89 */ /* 0x000e2200000e0000 */
[----:B------:R-:W-:Y:S01]  /*20f0*/  FFMA.FTZ R73, R214, R231, R73 ;  /* 0x000000e7d6497223 */ /* 0x000fe20000010049 */
[----:B------:R-:W-:-:S02]  /*2100*/  HADD2.F32 R74, -RZ, R107.H0_H0 ;  /* 0x2000006bff4a7230 */ /* 0x000fc40000004100 */
[----:B------:R-:W-:Y:S01]  /*2110*/  FADD.FTZ R72, R72, -UR5 ;  /* 0x8000000548487e21 */ /* 0x000fe20008010000 */
[----:B------:R-:W-:Y:S01]  /*2120*/  FMUL.FTZ R247, R71, UR10 ;  /* 0x0000000a47f77c20 */ /* 0x000fe20008410000 */
[----:B------:R-:W-:Y:S01]  /*2130*/  FFMA.FTZ R70, R248, R229, R73 ;  /* 0x000000e5f8467223 */ /* 0x000fe20000010049 */
[----:B------:R-:W-:Y:S02]  /*2140*/  HADD2.F32 R71, -RZ, R107.H1_H1 ;  /* 0x3000006bff477230 */ /* 0x000fe40000004100 */
[----:B------:R-:W-:Y:S01]  /*2150*/  FADD.FTZ R74, R74, -UR5 ;  /* 0x800000054a4a7e21 */ /* 0x000fe20008010000 */
[----:B------:R-:W-:Y:S01]  /*2160*/  FMUL.FTZ R107, R72, UR10 ;  /* 0x0000000a486b7c20 */ /* 0x000fe20008410000 */
[----:B------:R-:W-:Y:S01]  /*2170*/  FFMA.FTZ R70, R247, R227, R70 ;  /* 0x000000e3f7467223 */ /* 0x000fe20000010046 */
[----:B------:R-:W-:Y:S01]  /*2180*/  FADD.FTZ R71, R71, -UR5 ;  /* 0x8000000547477e21 */ /* 0x000fe20008010000 */
[----:B------:R-:W-:Y:S02]  /*2190*/  FMUL.FTZ R249, R74, UR10 ;  /* 0x0000000a4af97c20 */ /* 0x000fe40008410000 */
[----:B------:R-:W-:Y:S01]  /*21a0*/  FFMA.FTZ R70, R107, R225, R70 ;  /* 0x000000e16b467223 */ /* 0x000fe20000010046 */
[----:B------:R-:W-:-:S03]  /*21b0*/  FMUL.FTZ R250, R71, UR10 ;  /* 0x0000000a47fa7c20 */ /* 0x000fc60008410000 */
        /* <DEDUP_REMOVED lines=24> */
[----:B------:R-:W-:Y:S01]  /*2340*/  @UP0 UMOV UR7, UR4 ;  /* 0x0000000400070c82 */ /* 0x000fe20008000000 */
[----:B------:R-:W-:Y:S01]  /*2350*/  BSSY.RECONVERGENT B0, `(.L_x_1957) ;  /* 0x000000c000007945 */ /* 0x000fe20003800200 */
[----:B0-----:R-:W-:-:S03]  /*2360*/  FADD.FTZ R69, R71, R69 ;  /* 0x0000004547457221 */ /* 0x001fc60000010000 */
[----:B------:R-:W-:Y:S05]  /*2370*/  @P0 BRA `(.L_x_1958) ;  /* 0x0000000000240947 */ /* 0x000fea0003800000 */
        /* <DEDUP_REMOVED lines=9> */
.L_x_1958:
[----:B------:R-:W-:Y:S05]  /*2410*/  BSYNC.RECONVERGENT B0 ;  /* 0x0000000000007941 */ /* 0x000fea0003800200 */
.L_x_1957:
        /* <DEDUP_REMOVED lines=78> */
[--C-:B------:R-:W-:Y:S01]  /*2900*/  FFMA.FTZ R75, R78, UR4, R69.reuse ;  /* 0x000000044e4b7c23 */ /* 0x100fe20008010045 */
[--C-:B------:R-:W-:Y:S01]  /*2910*/  FFMA.FTZ R74, R79, UR4, R69.reuse ;  /* 0x000000044f4a7c23 */ /* 0x100fe20008010045 */
[--C-:B------:R-:W-:Y:S01]  /*2920*/  FFMA.FTZ R188, R188, UR4, R69.reuse ;  /* 0x00000004bcbc7c23 */ /* 0x100fe20008010045 */
[--C-:B------:R-:W-:Y:S01]  /*2930*/  FFMA.FTZ R79, R80, UR4, R69.reuse ;  /* 0x00000004504f7c23 */ /* 0x100fe20008010045 */
[----:B------:R-:W-:Y:S01]  /*2940*/  FADD.FTZ R70, R197, -R70 ;  /* 0x80000046c5467221 */ /* 0x000fe20000010000 */
[----:B------:R-:W-:Y:S01]  /*2950*/  FADD.FTZ R68, R193, -R68 ;  /* 0x80000044c1447221 */ /* 0x000fe20000010000 */
[----:B------:R-:W-:Y:S01]  /*2960*/  FMUL.FTZ R71, R71, UR10 ;  /* 0x0000000a47477c20 */ /* 0x000fe20008410000 */
[----:B------:R-:W-:Y:S01]  /*2970*/  FMUL.FTZ R76, R76, UR10 ;  /* 0x0000000a4c4c7c20 */ /* 0x000fe20008410000 */
[----:B------:R-:W-:Y:S01]  /*2980*/  FMUL.FTZ R77, R77, UR10 ;  /* 0x0000000a4d4d7c20 */ /* 0x000fe20008410000 */
[----:B------:R-:W-:Y:S01]  /*2990*/  FMUL.FTZ R73, R73, UR10 ;  /* 0x0000000a49497c20 */ /* 0x000fe20008410000 */
[----:B------:R-:W-:Y:S01]  /*29a0*/  FMUL.FTZ R72, R72, UR10 ;  /* 0x0000000a48487c20 */ /* 0x000fe20008410000 */
[----:B------:R-:W-:Y:S01]  /*29b0*/  FFMA.FTZ R87, R84, UR4, R69 ;  /* 0x0000000454577c23 */ /* 0x000fe20008010045 */
[----:B------:R-:W-:Y:S01]  /*29c0*/  FADD.FTZ R206, R206, -R75 ;  /* 0x8000004bcece7221 */ /* 0x000fe20000010000 */
        /* <DEDUP_REMOVED lines=31> */
[----:B------:R-:W-:Y:S01]  /*2bc0*/  FMUL.FTZ R75, R70, UR10 ;  /* 0x0000000a464b7c20 */ /* 0x000fe20008410000 */
[----:B------:R-:W-:Y:S01]  /*2bd0*/  FMUL.FTZ R69, R68, UR10 ;  /* 0x0000000a44457c20 */ /* 0x000fe20008410000 */
[----:B------:R-:W-:Y:S01]  /*2be0*/  FMUL.FTZ R70, R71, UR7 ;  /* 0x0000000747467c20 */ /* 0x000fe20008410000 */
[----:B------:R-:W0:Y:S01]  /*2bf0*/  LDC.64 R96, c[0x0][0x468] ;  /* 0x00011a00ff607b82 */ /* 0x000e220000000a00 */
        /* <DEDUP_REMOVED lines=13> */
[----:B------:R-:W-:Y:S01]  /*2cd0*/  F2FP.F16.F32.PACK_AB R71, R72, R71 ;  /* 0x000000474847723e */ /* 0x000fe200000000ff */
[----:B------:R-:W-:Y:S01]  /*2ce0*/  FMUL.FTZ R72, R206, UR7 ;  /* 0x00000007ce487c20 */ /* 0x000fe20008410000 */
[----:B------:R-:W-:Y:S01]  /*2cf0*/  F2FP.F16.F32.PACK_AB R68, R77, R68 ;  /* 0x000000444d44723e */ /* 0x000fe200000000ff */
        /* <DEDUP_REMOVED lines=17> */
[----:B------:R-:W-:Y:S01]  /*2e10*/  FMUL.FTZ R190, R190, UR10 ;  /* 0x0000000abebe7c20 */ /* 0x000fe20008410000 */
[----:B------:R-:W-:Y:S01]  /*2e20*/  FMUL.FTZ R192, R192, UR10 ;  /* 0x0000000ac0c07c20 */ /* 0x000fe20008410000 */
[----:B------:R-:W-:Y:S01]  /*2e30*/  F2FP.F16.F32.PACK_AB R73, R76, R73 ;  /* 0x000000494c49723e */ /* 0x000fe200000000ff */
[----:B------:R-:W-:Y:S01]  /*2e40*/  FADD.FTZ R200, R83, -R200 ;  /* 0x800000c853c87221 */ /* 0x000fe20000010000 */
[----:B------:R-:W-:Y:S01]  /*2e50*/  F2FP.F16.F32.PACK_AB R72, R77, R72 ;  /* 0x000000484d48723e */ /* 0x000fe200000000ff */
        /* <DEDUP_REMOVED lines=34> */
[----:B------:R-:W-:Y:S01]  /*3080*/  F2FP.F16.F32.PACK_AB R77, R82, R77 ;  /* 0x0000004d524d723e */ /* 0x000fe200000000ff */
        /* <DEDUP_REMOVED lines=22> */
[----:B------:R-:W-:Y:S01]  /*31f0*/  F2FP.F16.F32.PACK_AB R79, R83, R210 ;  /* 0x000000d2534f723e */ /* 0x000fe200000000ff */
[----:B------:R-:W-:Y:S01]  /*3200*/  FMUL.FTZ R83, R228, UR7 ;  /* 0x00000007e4537c20 */ /* 0x000fe20008410000 */
[----:B------:R-:W-:Y:S01]  /*3210*/  F2FP.F16.F32.PACK_AB R78, R81, R78 ;  /* 0x0000004e514e723e */ /* 0x000fe200000000ff */
        /* <DEDUP_REMOVED lines=14> */
[----:B------:R-:W-:-:S02]  /*3300*/  F2FP.F16.F32.PACK_AB R70, R75, R70 ;  /* 0x000000464b46723e */ /* 0x000fc400000000ff */
[----:B------:R-:W-:Y:S01]  /*3310*/  F2FP.F16.F32.PACK_AB R69, R106, R69 ;  /* 0x000000456a45723e */ /* 0x000fe200000000ff */
[--C-:B------:R-:W-:Y:S01]  /*3320*/  IMAD.WIDE.U32 R90, R170, 0x10, R96.reuse ;  /* 0x00000010aa5a7825 */ /* 0x100fe200078e0060 */
[----:B------:R-:W-:Y:S02]  /*3330*/  F2FP.F16.F32.PACK_AB R75, R200, R201 ;  /* 0x000000c9c84b723e */ /* 0x000fe400000000ff */
[----:B------:R-:W-:Y:S01]  /*3340*/  F2FP.F16.F32.PACK_AB R83, R226, R83 ;  /* 0x00000053e253723e */ /* 0x000fe200000000ff */
[--C-:B------:R-:W-:Y:S01]  /*3350*/  IMAD.WIDE.U32 R92, R168, 0x10, R96.reuse ;  /* 0x00000010a85c7825 */ /* 0x100fe200078e0060 */
[----:B------:R-:W-:Y:S01]  /*3360*/  F2FP.F16.F32.PACK_AB R81, R234, R81 ;  /* 0x00000051ea51723e */ /* 0x000fe200000000ff */
[----:B------:R3:W-:Y:S01]  /*3370*/  STG.E.128 desc[UR18][R88.64], R68 ;  /* 0x0000004458007986 */ /* 0x0007e2000c101d12 */
[----:B------:R-:W-:Y:S01]  /*3380*/  F2FP.F16.F32.PACK_AB R80, R85, R80 ;  /* 0x000000505550723e */ /* 0x000fe200000000ff */
[--C-:B------:R-:W-:Y:S01]  /*3390*/  IMAD.WIDE.U32 R94, R167, 0x10, R96.reuse ;  /* 0x00000010a75e7825 */ /* 0x100fe200078e0060 */
[----:B------:R-:W-:Y:S01]  /*33a0*/  F2FP.F16.F32.PACK_AB R87, R105, R98 ;  /* 0x000000626957723e */ /* 0x000fe200000000ff */
[----:B------:R3:W-:Y:S01]  /*33b0*/  STG.E.128 desc[UR18][R90.64], R72 ;  /* 0x000000485a007986 */ /* 0x0007e2000c101d12 */
[----:B------:R-:W-:Y:S01]  /*33c0*/  F2FP.F16.F32.PACK_AB R86, R103, R86 ;  /* 0x000000566756723e */ /* 0x000fe200000000ff */
[----:B------:R-:W-:Y:S01]  /*33d0*/  IMAD.WIDE.U32 R96, R164, 0x10, R96 ;  /* 0x00000010a4607825 */ /* 0x000fe200078e0060 */
[----:B------:R-:W-:Y:S01]  /*33e0*/  F2FP.F16.F32.PACK_AB R85, R101, R214 ;  /* 0x000000d66555723e */ /* 0x000fe200000000ff */
[----:B------:R3:W-:Y:S01]  /*33f0*/  STG.E.128 desc[UR18][R92.64], R76 ;  /* 0x0000004c5c007986 */ /* 0x0007e2000c101d12 */
[----:B------:R-:W-:-:S03]  /*3400*/  F2FP.F16.F32.PACK_AB R84, R99, R84 ;  /* 0x000000546354723e */ /* 0x000fc600000000ff */
[----:B------:R3:W-:Y:S04]  /*3410*/  STG.E.128 desc[UR18][R94.64], R80 ;  /* 0x000000505e007986 */ /* 0x0007e8000c101d12 */
[----:B------:R3:W-:Y:S01]  /*3420*/  STG.E.128 desc[UR18][R96.64], R84 ;  /* 0x0000005460007986 */ /* 0x0007e2000c101d12 */
[----:B------:R-:W-:Y:S05]  /*3430*/  BRA `(.L_x_1961) ;  /* 0x0000002c00407947 */ /* 0x000fea0003800000 */
.L_x_1960:
[----:B------:R-:W0:Y:S01]  /*3440*/  LDC.64 R90, c[0x0][0x478] ;  /* 0x00011e00ff5a7b82 */ /* 0x000e220000000a00 */
[--C-:B------:R-:W-:Y:S01]  /*3450*/  FFMA.FTZ R71, R184, UR4, R69.reuse ;  /* 0x00000004b8477c23 */ /* 0x100fe20008010045 */
        /* <DEDUP_REMOVED lines=64> */
[----:B------:R-:W-:Y:S01]  /*3860*/  FADD.FTZ R201, R82, -R201 ;  /* 0x800000c952c97221 */ /* 0x000fe20000010000 */
[----:B------:R-:W-:Y:S01]  /*3870*/  FADD.FTZ R200, R83, -R200 ;  /* 0x800000c853c87221 */ /* 0x000fe20000010000 */
[----:B0-----:R-:W-:-:S04]  /*3880*/  IMAD.WIDE.U32 R72, R173, 0x10, R90 ;  /* 0x00000010ad487825 */ /* 0x001fc800078e005a */
[----:B------:R-:W-:Y:S01]  /*3890*/  FMUL.FTZ R77, R76, UR7 ;  /* 0x000000074c4d7c20 */ /* 0x000fe20008410000 */
[----:B------:R-:W-:Y:S01]  /*38a0*/  F2FP.F16.F32.PACK_AB R68, R75, R76 ;  /* 0x0000004c4b44723e */ /* 0x000fe200000000ff */
[----:B------:R-:W-:Y:S01]  /*38b0*/  FMUL.FTZ R82, R198, UR7 ;  /* 0x00000007c6527c20 */ /* 0x000fe20008410000 */
[----:B------:R-:W-:Y:S01]  /*38c0*/  F2FP.F16.F32.PACK_AB R69, R106, R69 ;  /* 0x000000456a45723e */ /* 0x000fe200000000ff */
[----:B------:R-:W-:Y:S01]  /*38d0*/  FMUL.FTZ R83, R80, UR7 ;  /* 0x0000000750537c20 */ /* 0x000fe20008410000 */
[C---:B------:R-:W-:Y:S01]  /*38e0*/  F2FP.F16.F32.PACK_AB R71, R199.reuse, R198 ;  /* 0x000000c6c747723e */ /* 0x040fe200000000ff */
[----:B------:R-:W-:Y:S01]  /*38f0*/  FMUL.FTZ R199, R199, UR7 ;  /* 0x00000007c7c77c20 */ /* 0x000fe20008410000 */
[----:B------:R-:W-:Y:S01]  /*3900*/  FMUL.FTZ R81, R106, UR7 ;  /* 0x000000076a517c20 */ /* 0x000fe20008410000 */
[----:B------:R-:W-:Y:S01]  /*3910*/  FMUL.FTZ R76, R75, UR7 ;  /* 0x000000074b4c7c20 */ /* 0x000fe20008410000 */
[----:B------:R-:W-:Y:S01]  /*3920*/  FADD.FTZ R188, R207, -R188 ;  /* 0x800000bccfbc7221 */ /* 0x000fe20000010000 */
[----:B------:R-:W-:Y:S01]  /*3930*/  FADD.FTZ R192, R209, -R192 ;  /* 0x800000c0d1c07221 */ /* 0x000fe20000010000 */
[----:B------:R0:W-:Y:S01]  /*3940*/  STG.E.128 desc[UR18][R72.64], R68 ;  /* 0x0000004448007986 */ /* 0x0001e2000c101d12 */
[----:B------:R-:W-:Y:S01]  /*3950*/  F2FP.F16.F32.PACK_AB R75, R199, R82 ;  /* 0x00000052c74b723e */ /* 0x000fe200000000ff */
[----:B------:R-:W-:Y:S01]  /*3960*/  FMUL.FTZ R188, R188, UR10 ;  /* 0x0000000abcbc7c20 */ /* 0x000fe20008410000 */
[----:B------:R-:W-:Y:S01]  /*3970*/  F2FP.F16.F32.PACK_AB R74, R83, R74 ;  /* 0x0000004a534a723e */ /* 0x000fe200000000ff */
        /* <DEDUP_REMOVED lines=14> */
[----:B0-----:R-:W-:Y:S01]  /*3a60*/  F2FP.F16.F32.PACK_AB R73, R81, R78 ;  /* 0x0000004e5149723e */ /* 0x001fe200000000ff */
[----:B-1----:R-:W-:Y:S01]  /*3a70*/  IMAD.WIDE.U32 R68, R173, 0x10, R96 ;  /* 0x00000010ad447825 */ /* 0x002fe200078e0060 */
[----:B------:R-:W-:-:S03]  /*3a80*/  F2FP.F16.F32.PACK_AB R72, R76, R77 ;  /* 0x0000004d4c48723e */ /* 0x000fc600000000ff */
[----:B------:R-:W-:Y:S01]  /*3a90*/  FMUL.FTZ R71, R208, UR10 ;  /* 0x0000000ad0477c20 */ /* 0x000fe20008410000 */
[----:B------:R-:W-:Y:S01]  /*3aa0*/  FMUL.FTZ R70, R190, UR10 ;  /* 0x0000000abe467c20 */ /* 0x000fe20008410000 */
[----:B------:R-:W-:Y:S01]  /*3ab0*/  FMUL.FTZ R77, R192, UR10 ;  /* 0x0000000ac04d7c20 */ /* 0x000fe20008410000 */
[----:B------:R-:W-:Y:S01]  /*3ac0*/  FMUL.FTZ R78, R188, UR7 ;  /* 0x00000007bc4e7c20 */ /* 0x000fe20008410000 */
[----:B------:R0:W-:Y:S01]  /*3ad0*/  STG.E.128 desc[UR18][R68.64], R72 ;  /* 0x0000004844007986 */ /* 0x0001e2000c101d12 */
[----:B------:R-:W-:Y:S01]  /*3ae0*/  FMUL.FTZ R76, R189, UR10 ;  /* 0x0000000abd4c7c20 */ /* 0x000fe20008410000 */
[----:B------:R-:W-:Y:S01]  /*3af0*/  FMUL.FTZ R99, R77, UR7 ;  /* 0x000000074d637c20 */ /* 0x000fe20008410000 */
[----:B------:R-:W-:Y:S01]  /*3b00*/  FMUL.FTZ R242, R242, UR10 ;  /* 0x0000000af2f27c20 */ /* 0x000fe20008410000 */
[----:B------:R-:W-:Y:S01]  /*3b10*/  FMUL.FTZ R203, R203, UR10 ;  /* 0x0000000acbcb7c20 */ /* 0x000fe20008410000 */
[----:B------:R-:W-:-:S04]  /*3b20*/  IMAD.WIDE.U32 R80, R170, 0x10, R90 ;  /* 0x00000010aa507825 */ /* 0x000fc800078e005a */
[----:B------:R-:W-:Y:S01]  /*3b30*/  FADD.FTZ R228, R239, -R228 ;  /* 0x800000e4efe47221 */ /* 0x000fe20000010000 */
[----:B------:R-:W-:Y:S01]  /*3b40*/  FADD.FTZ R226, R237, -R226 ;  /* 0x800000e2ede27221 */ /* 0x000fe20000010000 */
[----:B------:R-:W-:Y:S01]  /*3b50*/  FADD.FTZ R223, R223, -R84 ;  /* 0x80000054dfdf7221 */ /* 0x000fe20000010000 */
[----:B------:R-:W-:-:S04]  /*3b60*/  IMAD.WIDE.U32 R84, R170, 0x10, R96 ;  /* 0x00000010aa547825 */ /* 0x000fc800078e0060 */
[----:B------:R-:W-:Y:S01]  /*3b70*/  FADD.FTZ R104, R104, -R95 ;  /* 0x8000005f68687221 */ /* 0x000fe20000010000 */
[----:B------:R-:W-:Y:S01]  /*3b80*/  FADD.FTZ R234, R245, -R234 ;  /* 0x800000eaf5ea7221 */ /* 0x000fe20000010000 */
[----:B------:R-:W-:Y:S01]  /*3b90*/  FMUL.FTZ R101, R242, UR7 ;  /* 0x00000007f2657c20 */ /* 0x000fe20008410000 */
[----:B------:R-:W-:-:S04]  /*3ba0*/  IMAD.WIDE.U32 R82, R168, 0x10, R90 ;  /* 0x00000010a8527825 */ /* 0x000fc800078e005a */
[----:B------:R-:W-:Y:S01]  /*3bb0*/  FADD.FTZ R232, R243, -R232 ;  /* 0x800000e8f3e87221 */ /* 0x000fe20000010000 */
[----:B------:R-:W-:Y:S01]  /*3bc0*/  FADD.FTZ R230, R241, -R230 ;  /* 0x800000e6f1e67221 */ /* 0x000fe20000010000 */
[----:B------:R-:W-:Y:S01]  /*3bd0*/  FMUL.FTZ R228, R228, UR10 ;  /* 0x0000000ae4e47c20 */ /* 0x000fe20008410000 */
[----:B------:R-:W-:Y:S01]  /*3be0*/  FMUL.FTZ R103, R226, UR10 ;  /* 0x0000000ae2677c20 */ /* 0x000fe20008410000 */
[----:B0-----:R-:W-:Y:S01]  /*3bf0*/  FMUL.FTZ R73, R71, UR7 ;  /* 0x0000000747497c20 */ /* 0x001fe20008410000 */
        /* <DEDUP_REMOVED lines=9> */
[C---:B------:R-:W-:Y:S01]  /*3c90*/  FMUL.FTZ R77, R76.reuse, UR7 ;  /* 0x000000074c4d7c20 */ /* 0x040fe20008410000 */
[----:B------:R-:W-:Y:S01]  /*3ca0*/  F2FP.F16.F32.PACK_AB R68, R76, R87 ;  /* 0x000000574c44723e */ /* 0x000fe200000000ff */
[----:B------:R-:W-:Y:S01]  /*3cb0*/  FMUL.FTZ R86, R79, UR10 ;  /* 0x0000000a4f567c20 */ /* 0x000fe20008410000 */
[----:B------:R-:W-:Y:S01]  /*3cc0*/  FMUL.FTZ R87, R218, UR10 ;  /* 0x0000000ada577c20 */ /* 0x000fe20008410000 */
[----:B------:R-:W-:Y:S01]  /*3cd0*/  FMUL.FTZ R79, R210, UR10 ;  /* 0x0000000ad24f7c20 */ /* 0x000fe20008410000 */
[----:B------:R-:W-:Y:S01]  /*3ce0*/  F2FP.F16.F32.PACK_AB R69, R71, R188 ;  /* 0x000000bc4745723e */ /* 0x000fe200000000ff */
[----:B------:R-:W-:Y:S01]  /*3cf0*/  FMUL.FTZ R98, R78, UR7 ;  /* 0x000000074e627c20 */ /* 0x000fe20008410000 */
[----:B------:R-:W-:Y:S01]  /*3d00*/  F2FP.F16.F32.PACK_AB R71, R200, R201 ;  /* 0x000000c9c847723e */ /* 0x000fe200000000ff */
[----:B------:R-:W-:Y:S01]  /*3d10*/  FMUL.FTZ R100, R79, UR7 ;  /* 0x000000074f647c20 */ /* 0x000fe20008410000 */
[C---:B------:R-:W-:Y:S01]  /*3d20*/  F2FP.F16.F32.PACK_AB R78, R99.reuse, R78 ;  /* 0x0000004e634e723e */ /* 0x040fe200000000ff */
[----:B------:R-:W-:Y:S01]  /*3d30*/  FMUL.FTZ R99, R99, UR7 ;  /* 0x0000000763637c20 */ /* 0x000fe20008410000 */
[----:B------:R-:W-:Y:S01]  /*3d40*/  F2FP.F16.F32.PACK_AB R72, R77, R72 ;  /* 0x000000484d48723e */ /* 0x000fe200000000ff */
[----:B------:R0:W-:Y:S01]  /*3d50*/  STG.E.128 desc[UR18][R80.64], R68 ;  /* 0x0000004450007986 */ /* 0x0001e2000c101d12 */
[----:B------:R-:W-:Y:S01]  /*3d60*/  F2FP.F16.F32.PACK_AB R79, R242, R79 ;  /* 0x0000004ff24f723e */ /* 0x000fe200000000ff */
[----:B------:R-:W-:Y:S01]  /*3d70*/  FMUL.FTZ R104, R104, UR10 ;  /* 0x0000000a68687c20 */ /* 0x000fe20008410000 */
[----:B------:R-:W-:Y:S01]  /*3d80*/  F2FP.F16.F32.PACK_AB R76, R87, R86 ;  /* 0x00000056574c723e */ /* 0x000fe200000000ff */
[----:B------:R1:W-:Y:S01]  /*3d90*/  STG.E.128 desc[UR18][R84.64], R72 ;  /* 0x0000004854007986 */ /* 0x0003e2000c101d12 */
[----:B------:R-:W-:Y:S01]  /*3da0*/  F2FP.F16.F32.PACK_AB R77, R203, R202 ;  /* 0x000000cacb4d723e */ /* 0x000fe200000000ff */
[----:B------:R-:W-:Y:S01]  /*3db0*/  FMUL.FTZ R232, R232, UR10 ;  /* 0x0000000ae8e87c20 */ /* 0x000fe20008410000 */
[----:B------:R-:W-:Y:S01]  /*3dc0*/  FADD.FTZ R240, R213, -R240 ;  /* 0x800000f0d5f07221 */ /* 0x000fe20000010000 */
[----:B------:R-:W-:Y:S01]  /*3dd0*/  FADD.FTZ R212, R212, -R93 ;  /* 0x8000005dd4d47221 */ /* 0x000fe20000010000 */
[----:B------:R-:W-:Y:S01]  /*3de0*/  FMUL.FTZ R87, R87, UR7 ;  /* 0x0000000757577c20 */ /* 0x000fe20008410000 */
[----:B------:R2:W-:Y:S01]  /*3df0*/  STG.E.128 desc[UR18][R82.64], R76 ;  /* 0x0000004c52007986 */ /* 0x0005e2000c101d12 */
[----:B------:R-:W-:Y:S01]  /*3e00*/  FADD.FTZ R224, R235, -R224 ;  /* 0x800000e0ebe07221 */ /* 0x000fe20000010000 */
[----:B------:R-:W-:Y:S01]  /*3e10*/  FADD.FTZ R222, R233, -R222 ;  /* 0x800000dee9de7221 */ /* 0x000fe20000010000 */
[----:B------:R-:W-:Y:S01]  /*3e20*/  FADD.FTZ R214, R231, -R214 ;  /* 0x800000d6e7d67221 */ /* 0x000fe20000010000 */
[----:B------:R-:W-:Y:S01]  /*3e30*/  FADD.FTZ R248, R229, -R248 ;  /* 0x800000f8e5f87221 */ /* 0x000fe20000010000 */
[----:B------:R-:W-:Y:S01]  /*3e40*/  FADD.FTZ R250, R215, -R250 ;  /* 0x800000fad7fa7221 */ /* 0x000fe20000010000 */
[----:B------:R-:W-:Y:S01]  /*3e50*/  FMUL.FTZ R225, R225, UR10 ;  /* 0x0000000ae1e17c20 */ /* 0x000fe20008410000 */
[----:B------:R-:W-:Y:S01]  /*3e60*/  FMUL.FTZ R214, R214, UR10 ;  /* 0x0000000ad6d67c20 */ /* 0x000fe20008410000 */
[----:B0-----:R-:W-:Y:S01]  /*3e70*/  F2FP.F16.F32.PACK_AB R70, R99, R98 ;  /* 0x000000626346723e */ /* 0x001fe200000000ff */
[----:B------:R-:W-:Y:S01]  /*3e80*/  FMUL.FTZ R99, R234, UR10 ;  /* 0x0000000aea637c20 */ /* 0x000fe20008410000 */
[----:B------:R-:W-:Y:S01]  /*3e90*/  F2FP.F16.F32.PACK_AB R71, R101, R100 ;  /* 0x000000646547723e */ /* 0x000fe200000000ff */
[----:B------:R-:W-:Y:S01]  /*3ea0*/  FMUL.FTZ R101, R230, UR10 ;  /* 0x0000000ae6657c20 */ /* 0x000fe20008410000 */
[----:B------:R-:W-:Y:S01]  /*3eb0*/  FMUL.FTZ R69, R202, UR7 ;  /* 0x00000007ca457c20 */ /* 0x000fe20008410000 */
[----:B-1----:R-:W-:Y:S01]  /*3ec0*/  FMUL.FTZ R72, R203, UR7 ;  /* 0x00000007cb487c20 */ /* 0x002fe20008410000 */
[----:B------:R-:W-:Y:S01]  /*3ed0*/  FMUL.FTZ R68, R86, UR7 ;  /* 0x0000000756447c20 */ /* 0x000fe20008410000 */
[----:B------:R-:W-:Y:S01]  /*3ee0*/  FMUL.FTZ R81, R104, UR7 ;  /* 0x0000000768517c20 */ /* 0x000fe20008410000 */
[C---:B------:R-:W-:Y:S01]  /*3ef0*/  F2FP.F16.F32.PACK_AB R74, R101.reuse, R232 ;  /* 0x000000e8654a723e */ /* 0x040fe200000000ff */
[----:B------:R-:W-:Y:S01]  /*3f00*/  FMUL.FTZ R101, R101, UR7 ;  /* 0x0000000765657c20 */ /* 0x000fe20008410000 */
[----:B--2---:R-:W-:Y:S01]  /*3f10*/  FMUL.FTZ R83, R228, UR7 ;  /* 0x00000007e4537c20 */ /* 0x004fe20008410000 */
[----:B------:R-:W-:Y:S01]  /*3f20*/  FMUL.FTZ R78, R103, UR7 ;  /* 0x00000007674e7c20 */ /* 0x000fe20008410000 */
[----:B------:R-:W-:Y:S01]  /*3f30*/  FMUL.FTZ R76, R99, UR7 ;  /* 0x00000007634c7c20 */ /* 0x000fe20008410000 */
[----:B------:R-:W-:Y:S01]  /*3f40*/  F2FP.F16.F32.PACK_AB R69, R72, R69 ;  /* 0x000000454845723e */ /* 0x000fe200000000ff */
[----:B------:R-:W-:Y:S01]  /*3f50*/  FMUL.FTZ R82, R232, UR7 ;  /* 0x00000007e8527c20 */ /* 0x000fe20008410000 */
[----:B------:R-:W-:Y:S01]  /*3f60*/  FMUL.FTZ R72, R240, UR10 ;  /* 0x0000000af0487c20 */ /* 0x000fe20008410000 */
[----:B------:R-:W-:Y:S01]  /*3f70*/  F2FP.F16.F32.PACK_AB R83, R78, R83 ;  /* 0x000000534e53723e */ /* 0x000fe200000000ff */
[----:B------:R-:W-:Y:S01]  /*3f80*/  FMUL.FTZ R77, R212, UR10 ;  /* 0x0000000ad44d7c20 */ /* 0x000fe20008410000 */
        /* <DEDUP_REMOVED lines=21> */
[----:B------:R-:W-:Y:S01]  /*40e0*/  FMUL.FTZ R99, R87, UR7 ;  /* 0x0000000757637c20 */ /* 0x000fe20008410000 */
[----:B------:R-:W-:Y:S01]  /*40f0*/  IMAD.WIDE.U32 R92, R168, 0x10, R96 ;  /* 0x00000010a85c7825 */ /* 0x000fe200078e0060 */
[----:B------:R-:W-:-:S02]  /*4100*/  F2FP.F16.F32.PACK_AB R72, R77, R72 ;  /* 0x000000484d48723e */ /* 0x000fc400000000ff */
[----:B------:R-:W-:Y:S01]  /*4110*/  F2FP.F16.F32.PACK_AB R77, R79, R214 ;  /* 0x000000d64f4d723e */ /* 0x000fe200000000ff */
[----:B------:R-:W-:Y:S01]  /*4120*/  IMAD.WIDE.U32 R88, R167, 0x10, R90 ;  /* 0x00000010a7587825 */ /* 0x000fe200078e005a */
[----:B------:R-:W-:Y:S01]  /*4130*/  F2FP.F16.F32.PACK_AB R80, R85, R80 ;  /* 0x000000505550723e */ /* 0x000fe200000000ff */
[----:B------:R2:W-:Y:S01]  /*4140*/  STG.E.128 desc[UR18][R92.64], R68 ;  /* 0x000000445c007986 */ /* 0x0005e2000c101d12 */
[----:B------:R-:W-:Y:S01]  /*4150*/  F2FP.F16.F32.PACK_AB R79, R250, R223 ;  /* 0x000000dffa4f723e */ /* 0x000fe200000000ff */
[----:B------:R-:W-:Y:S01]  /*4160*/  IMAD.WIDE.U32 R94, R167, 0x10, R96 ;  /* 0x00000010a75e7825 */ /* 0x000fe200078e0060 */
[----:B------:R-:W-:Y:S01]  /*4170*/  F2FP.F16.F32.PACK_AB R76, R87, R76 ;  /* 0x0000004c574c723e */ /* 0x000fe200000000ff */
[----:B------:R2:W-:Y:S01]  /*4180*/  STG.E.128 desc[UR18][R88.64], R72 ;  /* 0x0000004858007986 */ /* 0x0005e2000c101d12 */
[----:B------:R-:W-:Y:S01]  /*4190*/  F2FP.F16.F32.PACK_AB R87, R103, R100 ;  /* 0x000000646757723e */ /* 0x000fe200000000ff */
[C---:B------:R-:W-:Y:S01]  /*41a0*/  IMAD.WIDE.U32 R90, R164.reuse, 0x10, R90 ;  /* 0x00000010a45a7825 */ /* 0x040fe200078e005a */
[----:B------:R-:W-:Y:S01]  /*41b0*/  F2FP.F16.F32.PACK_AB R86, R225, R86 ;  /* 0x00000056e156723e */ /* 0x000fe200000000ff */
[----:B------:R2:W-:Y:S01]  /*41c0*/  STG.E.128 desc[UR18][R94.64], R80 ;  /* 0x000000505e007986 */ /* 0x0005e2000c101d12 */
[----:B------:R-:W-:Y:S01]  /*41d0*/  F2FP.F16.F32.PACK_AB R85, R101, R98 ;  /* 0x000000626555723e */ /* 0x000fe200000000ff */
[----:B------:R-:W-:Y:S01]  /*41e0*/  IMAD.WIDE.U32 R96, R164, 0x10, R96 ;  /* 0x00000010a4607825 */ /* 0x000fe200078e0060 */
[----:B------:R-:W-:Y:S01]  /*41f0*/  F2FP.F16.F32.PACK_AB R84, R99, R84 ;  /* 0x000000546354723e */ /* 0x000fe200000000ff */
[----:B------:R2:W-:Y:S04]  /*4200*/  STG.E.128 desc[UR18][R90.64], R76 ;  /* 0x0000004c5a007986 */ /* 0x0005e8000c101d12 */
[----:B------:R2:W-:Y:S01]  /*4210*/  STG.E.128 desc[UR18][R96.64], R84 ;  /* 0x0000005460007986 */ /* 0x0005e2000c101d12 */
[----:B------:R-:W-:Y:S05]  /*4220*/  BRA `(.L_x_1961) ;  /* 0x0000001c00c47947 */ /* 0x000fea0003800000 */
.L_x_1959:
        /* <DEDUP_REMOVED lines=43> */
[----:B-----5:R-:W-:-:S02]  /*44e0*/  HADD2.F32 R69, -RZ, R49.H0_H0 ;  /* 0x20000031ff457230 */ /* 0x020fc40000004100 */
[----:B------:R-:W-:Y:S01]  /*44f0*/  FADD.FTZ R68, R193, -R68 ;  /* 0x80000044c1447221 */ /* 0x000fe20000010000 */
[----:B------:R-:W-:Y:S01]  /*4500*/  FADD.FTZ R76, R191, -R76 ;  /* 0x8000004cbf4c7221 */ /* 0x000fe20000010000 */
[----:B------:R-:W-:Y:S01]  /*4510*/  FADD.FTZ R225, R225, -R80 ;  /* 0x80000050e1e17221 */ /* 0x000fe20000010000 */
[----:B------:R-:W-:Y:S02]  /*4520*/  HADD2.F32 R80, -RZ, R50.H0_H0 ;  /* 0x20000032ff507230 */ /* 0x000fe40000004100 */
[----:B------:R-:W-:Y:S01]  /*4530*/  FFMA.FTZ R68, R68, UR10, R69 ;  /* 0x0000000a44447c23 */ /* 0x000fe20008010045 */
[----:B------:R-:W-:Y:S02]  /*4540*/  HADD2.F32 R69, -RZ, R48.H0_H0 ;  /* 0x20000030ff457230 */ /* 0x000fe40000004100 */
[----:B------:R-:W-:Y:S01]  /*4550*/  FADD.FTZ R71, R196, -R71 ;  /* 0x80000047c4477221 */ /* 0x000fe20000010000 */
[----:B------:R-:W-:Y:S01]  /*4560*/  FADD.FTZ R190, R81, -R190 ;  /* 0x800000be51be7221 */ /* 0x000fe20000010000 */
[----:B------:R-:W-:Y:S01]  /*4570*/  FADD.FTZ R77, R194, -R77 ;  /* 0x8000004dc24d7221 */ /* 0x000fe20000010000 */
[----:B------:R-:W-:Y:S01]  /*4580*/  FADD.FTZ R74, R189, -R74 ;  /* 0x8000004abd4a7221 */ /* 0x000fe20000010000 */
[----:B------:R-:W-:Y:S01]  /*4590*/  FFMA.FTZ R76, R76, UR10, R69 ;  /* 0x0000000a4c4c7c23 */ /* 0x000fe20008010045 */
[----:B------:R-:W-:-:S02]  /*45a0*/  HADD2.F32 R69, -RZ, R54.H0_H0 ;  /* 0x20000036ff457230 */ /* 0x000fc40000004100 */
[----:B------:R-:W-:Y:S01]  /*45b0*/  FFMA.FTZ R71, R71, UR10, R80 ;  /* 0x0000000a47477c23 */ /* 0x000fe20008010050 */
[----:B------:R-:W-:Y:S02]  /*45c0*/  HADD2.F32 R80, -RZ, R48.H1_H1 ;  /* 0x30000030ff507230 */ /* 0x000fe40000004100 */
[----:B------:R-:W-:Y:S01]  /*45d0*/  FADD.FTZ R75, R206, -R75 ;  /* 0x8000004bce4b7221 */ /* 0x000fe20000010000 */
[----:B------:R-:W-:Y:S01]  /*45e0*/  FADD.FTZ R200, R83, -R200 ;  /* 0x800000c853c87221 */ /* 0x000fe20000010000 */
[----:B------:R-:W-:Y:S01]  /*45f0*/  FFMA.FTZ R190, R190, UR10, R69 ;  /* 0x0000000abebe7c23 */ /* 0x000fe20008010045 */
[--C-:B------:R-:W-:Y:S02]  /*4600*/  HADD2.F32 R69, -RZ, R52.reuse.H1_H1 ;  /* 0x30000034ff457230 */ /* 0x100fe40000004100 */
[----:B------:R-:W-:Y:S01]  /*4610*/  FFMA.FTZ R77, R77, UR10, R80 ;  /* 0x0000000a4d4d7c23 */ /* 0x000fe20008010050 */
[----:B------:R-:W-:Y:S02]  /*4620*/  HADD2.F32 R80, -RZ, R52.H0_H0 ;  /* 0x20000034ff507230 */ /* 0x000fe40000004100 */
[----:B------:R-:W-:Y:S01]  /*4630*/  FADD.FTZ R202, R217, -R202 ;  /* 0x800000cad9ca7221 */ /* 0x000fe20000010000 */
[----:B------:R-:W-:-:S02]  /*4640*/  HADD2.F32 R83, -RZ, R50.H1_H1 ;  /* 0x30000032ff537230 */ /* 0x000fc40000004100 */
[----:B------:R-:W-:Y:S01]  /*4650*/  FFMA.FTZ R74, R74, UR10, R69 ;  /* 0x0000000a4a4a7c23 */ /* 0x000fe20008010045 */
[----:B------:R-:W-:Y:S02]  /*4660*/  HADD2.F32 R69, -RZ, R57.H0_H0 ;  /* 0x20000039ff457230 */ /* 0x000fe40000004100 */
[----:B------:R-:W-:Y:S01]  /*4670*/  FADD.FTZ R70, R197, -R70 ;  /* 0x80000046c5467221 */ /* 0x000fe20000010000 */
[----:B------:R-:W-:Y:S01]  /*4680*/  FFMA.FTZ R80, R75, UR10, R80 ;  /* 0x0000000a4b507c23 */ /* 0x000fe20008010050 */
[----:B------:R-:W-:Y:S02]  /*4690*/  HADD2.F32 R75, -RZ, R58.H0_H0 ;  /* 0x2000003aff4b7230 */ /* 0x000fe40000004100 */
[----:B------:R-:W-:Y:S01]  /*46a0*/  FADD.FTZ R204, R219, -R204 ;  /* 0x800000ccdbcc7221 */ /* 0x000fe20000010000 */
[----:B------:R-:W-:Y:S01]  /*46b0*/  FFMA.FTZ R202, R202, UR10, R69 ;  /* 0x0000000acaca7c23 */ /* 0x000fe20008010045 */
[----:B------:R-:W-:Y:S01]  /*46c0*/  FFMA.FTZ R70, R70, UR10, R83 ;  /* 0x0000000a46467c23 */ /* 0x000fe20008010053 */
[----:B------:R-:W-:-:S02]  /*46d0*/  HADD2.F32 R69, -RZ, R63.H0_H0 ;  /* 0x2000003fff457230 */ /* 0x000fc40000004100 */
[----:B------:R-:W-:Y:S01]  /*46e0*/  FADD.FTZ R201, R82, -R201 ;  /* 0x800000c952c97221 */ /* 0x000fe20000010000 */
[----:B------:R-:W-:Y:S01]  /*46f0*/  FADD.FTZ R228, R239, -R228 ;  /* 0x800000e4efe47221 */ /* 0x000fe20000010000 */
[--C-:B------:R-:W-:Y:S02]  /*4700*/  HADD2.F32 R81, -RZ, R51.reuse.H1_H1 ;  /* 0x30000033ff517230 */ /* 0x100fe40000004100 */
[----:B------:R-:W-:Y:S01]  /*4710*/  FADD.FTZ R72, R199, -R72 ;  /* 0x80000048c7487221 */ /* 0x000fe20000010000 */
[----:B------:R-:W-:Y:S02]  /*4720*/  HADD2.F32 R83, -RZ, R54.H1_H1 ;  /* 0x30000036ff537230 */ /* 0x000fe40000004100 */
[----:B------:R-:W-:Y:S01]  /*4730*/  FADD.FTZ R192, R209, -R192 ;  /* 0x800000c0d1c07221 */ /* 0x000fe20000010000 */
[----:B------:R-:W-:Y:S02]  /*4740*/  HADD2.F32 R82, -RZ, R51.H0_H0 ;  /* 0x20000033ff527230 */ /* 0x000fe40000004100 */
[----:B------:R-:W-:Y:S01]  /*4750*/  FADD.FTZ R73, R198, -R73 ;  /* 0x80000049c6497221 */ /* 0x000fe20000010000 */
[----:B------:R-:W-:Y:S01]  /*4760*/  FFMA.FTZ R204, R204, UR10, R75 ;  /* 0x0000000acccc7c23 */ /* 0x000fe2000801004b */
[----:B------:R-:W-:Y:S01]  /*4770*/  FFMA.FTZ R228, R228, UR10, R69 ;  /* 0x0000000ae4e47c23 */ /* 0x000fe20008010045 */
[----:B------:R-:W-:-:S02]  /*4780*/  HADD2.F32 R75, -RZ, R62.H0_H0 ;  /* 0x2000003eff4b7230 */ /* 0x000fc40000004100 */
[----:B------:R-:W-:Y:S01]  /*4790*/  FADD.FTZ R232, R243, -R232 ;  /* 0x800000e8f3e87221 */ /* 0x000fe20000010000 */
[----:B------:R-:W-:Y:S01]  /*47a0*/  FFMA.FTZ R72, R72, UR10, R81 ;  /* 0x0000000a48487c23 */ /* 0x000fe20008010051 */
[----:B------:R-:W-:Y:S01]  /*47b0*/  FFMA.FTZ R192, R192, UR10, R83 ;  /* 0x0000000ac0c07c23 */ /* 0x000fe20008010053 */
[----:B------:R-:W-:Y:S02]  /*47c0*/  HADD2.F32 R69, -RZ, R61.H1_H1 ;  /* 0x3000003dff457230 */ /* 0x000fe40000004100 */
[----:B------:R-:W-:Y:S01]  /*47d0*/  FADD.FTZ R234, R245, -R234 ;  /* 0x800000eaf5ea7221 */ /* 0x000fe20000010000 */
[----:B------:R-:W-:Y:S01]  /*47e0*/  FFMA.FTZ R73, R73, UR10, R82 ;  /* 0x0000000a49497c23 */ /* 0x000fe20008010052 */
[----:B------:R-:W-:Y:S02]  /*47f0*/  HADD2.F32 R81, -RZ, R49.H1_H1 ;  /* 0x30000031ff517230 */ /* 0x000fe40000004100 */
[----:B------:R-:W-:Y:S01]  /*4800*/  FADD.FTZ R106, R195, -R106 ;  /* 0x8000006ac36a7221 */ /* 0x000fe20000010000 */
[----:B------:R-:W-:-:S02]  /*4810*/  HADD2.F32 R83, -RZ, R58.H1_H1 ;  /* 0x3000003aff537230 */ /* 0x000fc40000004100 */
[----:B------:R-:W-:Y:S01]  /*4820*/  FADD.FTZ R246, R211, -R246 ;  /* 0x800000f6d3f67221 */ /* 0x000fe20000010000 */
[----:B------:R-:W-:Y:S02]  /*4830*/  HADD2.F32 R82, -RZ, R55.H0_H0 ;  /* 0x20000037ff527230 */ /* 0x000fe40000004100 */
[----:B------:R-:W-:Y:S01]  /*4840*/  FFMA.FTZ R232, R232, UR10, R75 ;  /* 0x0000000ae8e87c23 */ /* 0x000fe2000801004b */
[----:B------:R-:W-:Y:S01]  /*4850*/  FFMA.FTZ R234, R234, UR10, R69 ;  /* 0x0000000aeaea7c23 */ /* 0x000fe20008010045 */
[----:B------:R-:W-:Y:S02]  /*4860*/  HADD2.F32 R75, -RZ, R66.H0_H0 ;  /* 0x20000042ff4b7230 */ /* 0x000fe40000004100 */
[----:B------:R-:W-:Y:S01]  /*4870*/  FADD.FTZ R78, R227, -R78 ;  /* 0x8000004ee34e7221 */ /* 0x000fe20000010000 */
[----:B------:R-:W-:Y:S01]  /*4880*/  FFMA.FTZ R106, R106, UR10, R81 ;  /* 0x0000000a6a6a7c23 */ /* 0x000fe20008010051 */
[----:B------:R-:W-:Y:S01]  /*4890*/  FFMA.FTZ R246, R246, UR10, R83 ;  /* 0x0000000af6f67c23 */ /* 0x000fe20008010053 */
[----:B------:R-:W-:-:S02]  /*48a0*/  HADD2.F32 R69, -RZ, R60.H0_H0 ;  /* 0x2000003cff457230 */ /* 0x000fc40000004100 */
[----:B------:R-:W-:Y:S01]  /*48b0*/  FADD.FTZ R240, R213, -R240 ;  /* 0x800000f0d5f07221 */ /* 0x000fe20000010000 */
[----:B------:R-:W-:Y:S02]  /*48c0*/  HADD2.F32 R81, -RZ, R55.H1_H1 ;  /* 0x30000037ff517230 */ /* 0x000fe40000004100 */
[----:B------:R-:W-:Y:S01]  /*48d0*/  FFMA.FTZ R201, R201, UR10, R82 ;  /* 0x0000000ac9c97c23 */ /* 0x000fe20008010052 */
[----:B------:R-:W-:Y:S02]  /*48e0*/  HADD2.F32 R83, -RZ, R63.H1_H1 ;  /* 0x3000003fff537230 */ /* 0x000fe40000004100 */
[----:B------:R-:W-:Y:S01]  /*48f0*/  FADD.FTZ R226, R237, -R226 ;  /* 0x800000e2ede27221 */ /* 0x000fe20000010000 */
[----:B------:R-:W-:Y:S02]  /*4900*/  HADD2.F32 R82, -RZ, R53.H1_H1 ;  /* 0x30000035ff527230 */ /* 0x000fe40000004100 */
[----:B------:R-:W-:Y:S01]  /*4910*/  FADD.FTZ R79, R208, -R79 ;  /* 0x8000004fd04f7221 */ /* 0x000fe20000010000 */
[----:B------:R-:W-:Y:S01]  /*4920*/  FFMA.FTZ R98, R78, UR10, R75 ;  /* 0x0000000a4e627c23 */ /* 0x000fe2000801004b */
[----:B------:R-:W-:Y:S01]  /*4930*/  FFMA.FTZ R240, R240, UR10, R69 ;  /* 0x0000000af0f07c23 */ /* 0x000fe20008010045 */
[----:B------:R-:W-:-:S02]  /*4940*/  HADD2.F32 R78, -RZ, R66.H1_H1 ;  /* 0x30000042ff4e7230 */ /* 0x000fc40000004100 */
[----:B------:R-:W-:Y:S01]  /*4950*/  FADD.FTZ R222, R233, -R222 ;  /* 0x800000dee9de7221 */ /* 0x000fe20000010000 */
[--C-:B------:R-:W-:Y:S02]  /*4960*/  HADD2.F32 R75, -RZ, R64.reuse.H1_H1 ;  /* 0x30000040ff4b7230 */ /* 0x100fe40000004100 */
[----:B------:R-:W-:Y:S01]  /*4970*/  FFMA.FTZ R200, R200, UR10, R81 ;  /* 0x0000000ac8c87c23 */ /* 0x000fe20008010051 */
[----:B------:R-:W-:Y:S01]  /*4980*/  FFMA.FTZ R226, R226, UR10, R83 ;  /* 0x0000000ae2e27c23 */ /* 0x000fe20008010053 */
[----:B------:R-:W-:Y:S02]  /*4990*/  HADD2.F32 R69, -RZ, R64.H0_H0 ;  /* 0x20000040ff457230 */ /* 0x000fe40000004100 */
[----:B------:R-:W-:Y:S01]  /*49a0*/  FADD.FTZ R224, R235, -R224 ;  /* 0x800000e0ebe07221 */ /* 0x000fe20000010000 */
[----:B------:R-:W-:Y:S02]  /*49b0*/  HADD2.F32 R81, -RZ, R53.H0_H0 ;  /* 0x20000035ff517230 */ /* 0x000fe40000004100 */
[----:B------:R-:W-:Y:S01]  /*49c0*/  FFMA.FTZ R79, R79, UR10, R82 ;  /* 0x0000000a4f4f7c23 */ /* 0x000fe20008010052 */
[----:B------:R-:W-:-:S02]  /*49d0*/  HADD2.F32 R83, -RZ, R62.H1_H1 ;  /* 0x3000003eff537230 */ /* 0x000fc40000004100 */
[----:B------:R-:W-:Y:S01]  /*49e0*/  FADD.FTZ R188, R207, -R188 ;  /* 0x800000bccfbc7221 */ /* 0x000fe20000010000 */
[----:B------:R-:W-:Y:S01]  /*49f0*/  FADD.FTZ R230, R241, -R230 ;  /* 0x800000e6f1e67221 */ /* 0x000fe20000010000 */
[----:B------:R-:W-:Y:S02]  /*4a00*/  HADD2.F32 R82, -RZ, R59.H0_H0 ;  /* 0x2000003bff527230 */ /* 0x000fe40000004100 */
[----:B------:R-:W-:Y:S01]  /*4a10*/  FADD.FTZ R89, R210, -R89 ;  /* 0x80000059d2597221 */ /* 0x000fe20000010000 */
[----:B------:R-:W0:Y:S01]  /*4a20*/  LDC.64 R96, c[0x0][0x468] ;  /* 0x00011a00ff607b82 */ /* 0x000e220000000a00 */
[----:B------:R-:W-:Y:S01]  /*4a30*/  FFMA.FTZ R225, R225, UR10, R78 ;  /* 0x0000000ae1e17c23 */ /* 0x000fe2000801004e */
[----:B------:R-:W-:Y:S01]  /*4a40*/  FFMA.FTZ R222, R222, UR10, R75 ;  /* 0x0000000adede7c23 */ /* 0x000fe2000801004b */
[----:B------:R-:W-:Y:S01]  /*4a50*/  FFMA.FTZ R224, R224, UR10, R69 ;  /* 0x0000000ae0e07c23 */ /* 0x000fe20008010045 */
[----:B------:R-:W-:Y:S01]  /*4a60*/  FMUL.FTZ R75, R73, UR7 ;  /* 0x00000007494b7c20 */ /* 0x000fe20008410000 */
[----:B------:R-:W-:Y:S01]  /*4a70*/  FMUL.FTZ R78, R72, UR7 ;  /* 0x00000007484e7c20 */ /* 0x000fe20008410000 */
[----:B------:R-:W-:Y:S01]  /*4a80*/  FFMA.FTZ R188, R188, UR10, R81 ;  /* 0x0000000abcbc7c23 */ /* 0x000fe20008010051 */
[----:B------:R-:W-:Y:S01]  /*4a90*/  FFMA.FTZ R230, R230, UR10, R83 ;  /* 0x0000000ae6e67c23 */ /* 0x000fe20008010053 */
[----:B------:R-:W-:Y:S01]  /*4aa0*/  FMUL.FTZ R72, R71, UR7 ;  /* 0x0000000747487c20 */ /* 0x000fe20008410000 */
[----:B------:R-:W-:Y:S01]  /*4ab0*/  FMUL.FTZ R73, R70, UR7 ;  /* 0x0000000746497c20 */ /* 0x000fe20008410000 */
[----:B------:R-:W-:Y:S01]  /*4ac0*/  FMUL.FTZ R69, R68, UR7 ;  /* 0x0000000744457c20 */ /* 0x000fe20008410000 */
[----:B------:R-:W-:Y:S01]  /*4ad0*/  FFMA.FTZ R81, R89, UR10, R82 ;  /* 0x0000000a59517c23 */ /* 0x000fe20008010052 */
[----:B------:R-:W-:-:S02]  /*4ae0*/  HADD2.F32 R83, -RZ, R67.H0_H0 ;  /* 0x20000043ff537230 */ /* 0x000fc40000004100 */
[----:B------:R-:W-:Y:S01]  /*4af0*/  FMUL.FTZ R68, R76, UR7 ;  /* 0x000000074c447c20 */ /* 0x000fe20008410000 */
[----:B------:R-:W-:Y:S01]  /*4b00*/  FMUL.FTZ R77, R77, UR7 ;  /* 0x000000074d4d7c20 */ /* 0x000fe20008410000 */
[----:B------:R-:W-:Y:S01]  /*4b10*/  FADD.FTZ R84, R223, -R84 ;  /* 0x80000054df547221 */ /* 0x000fe20000010000 */
[--C-:B------:R-:W-:Y:S02]  /*4b20*/  HADD2.F32 R82, -RZ, R56.reuse.H0_H0 ;  /* 0x20000038ff527230 */ /* 0x100fe40000004100 */
[----:B------:R-:W-:Y:S01]  /*4b30*/  FADD.FTZ R87, R216, -R87 ;  /* 0x80000057d8577221 */ /* 0x000fe20000010000 */
[----:B------:R-:W-:Y:S02]  /*4b40*/  HADD2.F32 R88, -RZ, R57.H1_H1 ;  /* 0x30000039ff587230 */ /* 0x000fe40000004100 */
[----:B------:R-:W-:Y:S01]  /*4b50*/  FADD.FTZ R85, R218, -R85 ;  /* 0x80000055da557221 */ /* 0x000fe20000010000 */
[----:B------:R-:W-:Y:S02]  /*4b60*/  HADD2.F32 R86, -RZ, R56.H1_H1 ;  /* 0x30000038ff567230 */ /* 0x000fe40000004100 */
[----:B------:R-:W-:Y:S01]  /*4b70*/  FADD.FTZ R203, R220, -R203 ;  /* 0x800000cbdccb7221 */ /* 0x000fe20000010000 */
[----:B------:R-:W-:Y:S01]  /*4b80*/  HADD2.F32 R89, -RZ, R67.H1_H1 ;  /* 0x30000043ff597230 */ /* 0x000fe20000004100 */
[----:B------:R-:W-:Y:S01]  /*4b90*/  F2FP.F16.F32.PACK_AB R70, R73, R72 ;  /* 0x000000484946723e */ /* 0x000fe200000000ff */
[----:B------:R-:W-:Y:S01]  /*4ba0*/  FADD.FTZ R250, R215, -R250 ;  /* 0x800000fad7fa7221 */ /* 0x000fe20000010000 */
[----:B------:R-:W-:Y:S01]  /*4bb0*/  FFMA.FTZ R84, R84, UR10, R83 ;  /* 0x0000000a54547c23 */ /* 0x000fe20008010053 */
[----:B------:R-:W-:Y:S01]  /*4bc0*/  F2FP.F16.F32.PACK_AB R68, R77, R68 ;  /* 0x000000444d44723e */ /* 0x000fe200000000ff */
[----:B------:R-:W-:Y:S01]  /*4bd0*/  FMUL.FTZ R73, R188, UR7 ;  /* 0x00000007bc497c20 */ /* 0x000fe20008410000 */
[----:B------:R-:W-:Y:S01]  /*4be0*/  FMUL.FTZ R76, R79, UR7 ;  /* 0x000000074f4c7c20 */ /* 0x000fe20008410000 */
[----:B------:R-:W-:Y:S01]  /*4bf0*/  FFMA.FTZ R87, R87, UR10, R82 ;  /* 0x0000000a57577c23 */ /* 0x000fe20008010052 */
[----:B------:R-:W-:-:S02]  /*4c00*/  HADD2.F32 R83, -RZ, R65.H0_H0 ;  /* 0x20000041ff537230 */ /* 0x000fc40000004100 */
[----:B------:R-:W-:Y:S01]  /*4c10*/  FMUL.FTZ R72, R80, UR7 ;  /* 0x0000000750487c20 */ /* 0x000fe20008410000 */
[----:B------:R-:W-:Y:S01]  /*4c20*/  FMUL.FTZ R77, R74, UR7 ;  /* 0x000000074a4d7c20 */ /* 0x000fe20008410000 */
[----:B------:R-:W-:Y:S01]  /*4c30*/  FADD.FTZ R214, R231, -R214 ;  /* 0x800000d6e7d67221 */ /* 0x000fe20000010000 */
[----:B------:R-:W-:Y:S02]  /*4c40*/  HADD2.F32 R82, -RZ, R61.H0_H0 ;  /* 0x2000003dff527230 */ /* 0x000fe40000004100 */
[----:B------:R-:W-:Y:S01]  /*4c50*/  FADD.FTZ R93, R104, -R93 ;  /* 0x8000005d685d7221 */ /* 0x000fe20000010000 */
[----:B------:R-:W-:Y:S02]  /*4c60*/  HADD2.F32 R95, -RZ, R59.H1_H1 ;  /* 0x3000003bff5f7230 */ /* 0x000fe40000004100 */
[----:B------:R-:W-:Y:S01]  /*4c70*/  FFMA.FTZ R203, R203, UR10, R88 ;  /* 0x0000000acbcb7c23 */ /* 0x000fe20008010058 */
[----:B------:R-:W-:Y:S01]  /*4c80*/  FFMA.FTZ R85, R85, UR10, R86 ;  /* 0x0000000a55557c23 */ /* 0x000fe20008010056 */
[----:B------:R-:W-:Y:S01]  /*4c90*/  FADD.FTZ R242, R205, -R242 ;  /* 0x800000f2cdf27221 */ /* 0x000fe20000010000 */
[----:B------:R-:W-:-:S02]  /*4ca0*/  HADD2.F32 R86, -RZ, R60.H1_H1 ;  /* 0x3000003cff567230 */ /* 0x000fc40000004100 */
[----:B------:R-:W-:Y:S01]  /*4cb0*/  FFMA.FTZ R250, R250, UR10, R89 ;  /* 0x0000000afafa7c23 */ /* 0x000fe20008010059 */
[----:B------:R-:W-:Y:S01]  /*4cc0*/  F2FP.F16.F32.PACK_AB R71, R78, R75 ;  /* 0x0000004b4e47723e */ /* 0x000fe200000000ff */
[----:B------:R-:W-:Y:S01]  /*4cd0*/  FMUL.FTZ R79, R81, UR7 ;  /* 0x00000007514f7c20 */ /* 0x000fe20008410000 */
[----:B------:R-:W-:Y:S01]  /*4ce0*/  FADD.FTZ R91, R212, -R91 ;  /* 0x8000005bd45b7221 */ /* 0x000fe20000010000 */
[----:B------:R-:W-:Y:S02]  /*4cf0*/  HADD2.F32 R89, -RZ, R65.H1_H1 ;  /* 0x30000041ff597230 */ /* 0x000fe40000004100 */
[----:B------:R-:W-:Y:S01]  /*4d00*/  FMUL.FTZ R78, R204, UR7 ;  /* 0x00000007cc4e7c20 */ /* 0x000fe20008410000 */
[----:B------:R-:W-:Y:S01]  /*4d10*/  FMUL.FTZ R81, R246, UR7 ;  /* 0x00000007f6517c20 */ /* 0x000fe20008410000 */
[----:B------:R-:W-:Y:S01]  /*4d20*/  F2FP.F16.F32.PACK_AB R73, R76, R73 ;  /* 0x000000494c49723e */ /* 0x000fe200000000ff */
[----:B------:R-:W-:Y:S01]  /*4d30*/  FADD.FTZ R248, R229, -R248 ;  /* 0x800000f8e5f87221 */ /* 0x000fe20000010000 */
[----:B------:R-:W-:Y:S01]  /*4d40*/  FFMA.FTZ R214, R214, UR10, R83 ;  /* 0x0000000ad6d67c23 */ /* 0x000fe20008010053 */
[----:B------:R-:W-:Y:S01]  /*4d50*/  F2FP.F16.F32.PACK_AB R72, R77, R72 ;  /* 0x000000484d48723e */ /* 0x000fe200000000ff */
[----:B------:R-:W-:Y:S01]  /*4d60*/  FMUL.FTZ R76, R87, UR7 ;  /* 0x00000007574c7c20 */ /* 0x000fe20008410000 */
[----:B------:R-:W-:Y:S01]  /*4d70*/  FFMA.FTZ R82, R93, UR10, R82 ;  /* 0x0000000a5d527c23 */ /* 0x000fe20008010052 */
[----:B------:R-:W-:Y:S01]  /*4d80*/  FMUL.FTZ R190, R190, UR7 ;  /* 0x00000007bebe7c20 */ /* 0x000fe20008410000 */
[----:B------:R-:W-:Y:S01]  /*4d90*/  FMUL.FTZ R83, R192, UR7 ;  /* 0x00000007c0537c20 */ /* 0x000fe20008410000 */
[----:B------:R-:W-:Y:S01]  /*4da0*/  FMUL.FTZ R77, R202, UR7 ;  /* 0x00000007ca4d7c20 */ /* 0x000fe20008410000 */
[----:B------:R-:W-:Y:S01]  /*4db0*/  FMUL.FTZ R80, R203, UR7 ;  /* 0x00000007cb507c20 */ /* 0x000fe20008410000 */
[----:B------:R-:W-:Y:S01]  /*4dc0*/  FMUL.FTZ R85, R85, UR7 ;  /* 0x0000000755557c20 */ /* 0x000fe20008410000 */
[----:B------:R-:W-:Y:S01]  /*4dd0*/  FMUL.FTZ R232, R232, UR7 ;  /* 0x00000007e8e87c20 */ /* 0x000fe20008410000 */
[----:B------:R-:W-:Y:S01]  /*4de0*/  FMUL.FTZ R87, R230, UR7 ;  /* 0x00000007e6577c20 */ /* 0x000fe20008410000 */
[----:B------:R-:W-:Y:S01]  /*4df0*/  FFMA.FTZ R242, R242, UR10, R95 ;  /* 0x0000000af2f27c23 */ /* 0x000fe2000801005f */
[----:B------:R-:W-:Y:S01]  /*4e00*/  FFMA.FTZ R86, R91, UR10, R86 ;  /* 0x0000000a5b567c23 */ /* 0x000fe20008010056 */
[----:B------:R-:W-:Y:S01]  /*4e10*/  FFMA.FTZ R248, R248, UR10, R89 ;  /* 0x0000000af8f87c23 */ /* 0x000fe20008010059 */
        /* <DEDUP_REMOVED lines=41> */
[----:B------:R-:W-:-:S05]  /*50b0*/  F2FP.F16.F32.PACK_AB R84, R99, R84 ;  /* 0x000000546354723e */ /* 0x000fca00000000ff */
[----:B------:R0:W-:Y:S01]  /*50c0*/  STG.E.128 desc[UR18][R96.64], R84 ;  /* 0x0000005460007986 */ /* 0x0001e2000c101d12 */
[----:B------:R-:W-:Y:S05]  /*50d0*/  BRA `(.L_x_1961) ;  /* 0x0000001000187947 */ /* 0x000fea0003800000 */
.L_x_1962:
[--C-:B------:R-:W-:Y:S01]  /*50e0*/  FFMA.FTZ R190, R190, UR4, R69.reuse ;  /* 0x00000004bebe7c23 */ /* 0x100fe20008010045 */
[--C-:B------:R-:W-:Y:S01]  /*50f0*/  FFMA.FTZ R68, R105, UR4, R69.reuse ;  /* 0x0000000469447c23 */ /* 0x100fe20008010045 */
[--C-:B------:R-:W-:Y:S01]  /*5100*/  FFMA.FTZ R200, R200, UR4, R69.reuse ;  /* 0x00000004c8c87c23 */ /* 0x100fe20008010045 */
[--C-:B------:R-:W-:Y:S01]  /*5110*/  FFMA.FTZ R106, R106, UR4, R69.reuse ;  /* 0x000000046a6a7c23 */ /* 0x100fe20008010045 */
[----:B------:R-:W-:Y:S01]  /*5120*/  FADD.FTZ R190, R81, -R190 ;  /* 0x800000be51be7221 */ /* 0x000fe20000010000 */
[--C-:B-----5:R-:W-:Y:S02]  /*5130*/  HADD2.F32 R81, -RZ, R49.reuse.H0_H0 ;  /* 0x20000031ff517230 */ /* 0x120fe40000004100 */
[----:B------:R-:W-:Y:S01]  /*5140*/  FADD.FTZ R68, R193, -R68 ;  /* 0x80000044c1447221 */ /* 0x000fe20000010000 */
[--C-:B------:R-:W-:Y:S01]  /*5150*/  FFMA.FTZ R73, R186, UR4, R69.reuse ;  /* 0x00000004ba497c23 */ /* 0x100fe20008010045 */
[--C-:B------:R-:W-:Y:S01]  /*5160*/  FFMA.FTZ R74, R79, UR4, R69.reuse ;  /* 0x000000044f4a7c23 */ /* 0x100fe20008010045 */
[--C-:B------:R-:W-:Y:S01]  /*5170*/  FFMA.FTZ R79, R80, UR4, R69.reuse ;  /* 0x00000004504f7c23 */ /* 0x100fe20008010045 */
[----:B------:R-:W-:Y:S01]  /*5180*/  FADD.FTZ R200, R83, -R200 ;  /* 0x800000c853c87221 */ /* 0x000fe20000010000 */
[----:B------:R-:W-:Y:S01]  /*5190*/  FFMA.FTZ R80, R107, UR4, R69 ;  /* 0x000000046b507c23 */ /* 0x000fe20008010045 */
[----:B------:R-:W-:-:S02]  /*51a0*/  HADD2.F32 R83, -RZ, R49.H1_H1 ;  /* 0x30000031ff537230 */ /* 0x000fc40000004100 */
[----:B------:R-:W-:Y:S01]  /*51b0*/  FFMA.FTZ R81, R68, UR10, R81 ;  /* 0x0000000a44517c23 */ /* 0x000fe20008010051 */
[----:B------:R-:W-:Y:S01]  /*51c0*/  FADD.FTZ R106, R195, -R106 ;  /* 0x8000006ac36a7221 */ /* 0x000fe20000010000 */
[----:B------:R-:W-:Y:S02]  /*51d0*/  HADD2.F32 R68, -RZ, R51.H0_H0 ;  /* 0x20000033ff447230 */ /* 0x000fe40000004100 */
[----:B------:R-:W-:Y:S01]  /*51e0*/  FADD.FTZ R73, R198, -R73 ;  /* 0x80000049c6497221 */ /* 0x000fe20000010000 */
[----:B------:R-:W-:Y:S01]  /*51f0*/  FADD.FTZ R74, R189, -R74 ;  /* 0x8000004abd4a7221 */ /* 0x000fe20000010000 */
[----:B------:R-:W-:Y:S01]  /*5200*/  FADD.FTZ R189, R225, -R80 ;  /* 0x80000050e1bd7221 */ /* 0x000fe20000010000 */
[----:B------:R-:W-:Y:S01]  /*5210*/  FFMA.FTZ R80, R106, UR10, R83 ;  /* 0x0000000a6a507c23 */ /* 0x000fe20008010053 */
[----:B------:R-:W-:Y:S01]  /*5220*/  FFMA.FTZ R83, R73, UR10, R68 ;  /* 0x0000000a49537c23 */ /* 0x000fe20008010044 */
[----:B------:R-:W-:Y:S01]  /*5230*/  FFMA.FTZ R75, R78, UR4, R69 ;  /* 0x000000044e4b7c23 */ /* 0x000fe20008010045 */
[----:B------:R-:W-:-:S02]  /*5240*/  HADD2.F32 R68, -RZ, R53.H1_H1 ;  /* 0x30000035ff447230 */ /* 0x000fc40000004100 */
        /* <DEDUP_REMOVED lines=33> */
[----:B------:R-:W-:Y:S01]  /*5460*/  FFMA.FTZ R79, R79, UR10, R68 ;  /* 0x0000000a4f4f7c23 */ /* 0x000fe20008010044 */
[----:B------:R-:W-:-:S02]  /*5470*/  HADD2.F32 R69, -RZ, R48.H0_H0 ;  /* 0x20000030ff457230 */ /* 0x000fc40000004100 */
[----:B------:R-:W-:Y:S01]  /*5480*/  FADD.FTZ R76, R191, -R76 ;  /* 0x8000004cbf4c7221 */ /* 0x000fe20000010000 */
[----:B------:R-:W-:Y:S02]  /*5490*/  HADD2.F32 R78, -RZ, R48.H1_H1 ;  /* 0x30000030ff4e7230 */ /* 0x000fe40000004100 */
[----:B------:R-:W-:Y:S01]  /*54a0*/  FADD.FTZ R77, R194, -R77 ;  /* 0x8000004dc24d7221 */ /* 0x000fe20000010000 */
[----:B------:R-:W-:Y:S02]  /*54b0*/  HADD2.F32 R68, -RZ, R55.H0_H0 ;  /* 0x20000037ff447230 */ /* 0x000fe40000004100 */
[----:B------:R-:W-:Y:S01]  /*54c0*/  FADD.FTZ R201, R82, -R201 ;  /* 0x800000c952c97221 */ /* 0x000fe20000010000 */
[----:B------:R-:W-:Y:S01]  /*54d0*/  FFMA.FTZ R69, R76, UR10, R69 ;  /* 0x0000000a4c457c23 */ /* 0x000fe20008010045 */
[----:B------:R-:W-:Y:S01]  /*54e0*/  FFMA.FTZ R78, R77, UR10, R78 ;  /* 0x0000000a4d4e7c23 */ /* 0x000fe2000801004e */
[--C-:B------:R-:W-:Y:S02]  /*54f0*/  HADD2.F32 R76, -RZ, R50.reuse.H0_H0 ;  /* 0x20000032ff4c7230 */ /* 0x100fe40000004100 */
[----:B------:R-:W-:Y:S01]  /*5500*/  FFMA.FTZ R201, R201, UR10, R68 ;  /* 0x0000000ac9c97c23 */ /* 0x000fe20008010044 */
[----:B------:R-:W-:-:S02]  /*5510*/  HADD2.F32 R77, -RZ, R50.H1_H1 ;  /* 0x30000032ff4d7230 */ /* 0x000fc40000004100 */
[----:B------:R-:W-:Y:S01]  /*5520*/  FADD.FTZ R71, R196, -R71 ;  /* 0x80000047c4477221 */ /* 0x000fe20000010000 */
[----:B------:R-:W-:Y:S02]  /*5530*/  HADD2.F32 R68, -RZ, R56.H1_H1 ;  /* 0x30000038ff447230 */ /* 0x000fe40000004100 */
[----:B------:R-:W-:Y:S01]  /*5540*/  FADD.FTZ R70, R197, -R70 ;  /* 0x80000046c5467221 */ /* 0x000fe20000010000 */
[----:B------:R-:W-:Y:S01]  /*5550*/  FADD.FTZ R85, R218, -R85 ;  /* 0x80000055da557221 */ /* 0x000fe20000010000 */
[--C-:B------:R-:W-:Y:S02]  /*5560*/  HADD2.F32 R73, -RZ, R52.reuse.H1_H1 ;  /* 0x30000034ff497230 */ /* 0x100fe40000004100 */
[----:B------:R-:W-:Y:S01]  /*5570*/  FFMA.FTZ R71, R71, UR10, R76 ;  /* 0x0000000a47477c23 */ /* 0x000fe2000801004c */
[----:B------:R-:W-:Y:S01]  /*5580*/  FFMA.FTZ R82, R70, UR10, R77 ;  /* 0x0000000a46527c23 */ /* 0x000fe2000801004d */
[----:B------:R-:W-:Y:S01]  /*5590*/  FFMA.FTZ R99, R85, UR10, R68 ;  /* 0x0000000a55637c23 */ /* 0x000fe20008010044 */
[----:B------:R-:W-:-:S02]  /*55a0*/  HADD2.F32 R70, -RZ, R52.H0_H0 ;  /* 0x20000034ff467230 */ /* 0x000fc40000004100 */
[----:B------:R-:W-:Y:S01]  /*55b0*/  FFMA.FTZ R76, R74, UR10, R73 ;  /* 0x0000000a4a4c7c23 */ /* 0x000fe20008010049 */
[----:B------:R-:W-:Y:S02]  /*55c0*/  HADD2.F32 R68, -RZ, R58.H0_H0 ;  /* 0x2000003aff447230 */ /* 0x000fe40000004100 */
[----:B------:R-:W-:Y:S01]  /*55d0*/  FADD.FTZ R75, R206, -R75 ;  /* 0x8000004bce4b7221 */ /* 0x000fe20000010000 */
[----:B------:R-:W-:Y:S01]  /*55e0*/  FADD.FTZ R191, R219, -R204 ;  /* 0x800000ccdbbf7221 */ /* 0x000fe20000010000 */
[----:B------:R-:W-:Y:S02]  /*55f0*/  HADD2.F32 R73, -RZ, R54.H1_H1 ;  /* 0x30000036ff497230 */ /* 0x000fe40000004100 */
[----:B------:R-:W-:Y:S01]  /*5600*/  FADD.FTZ R192, R209, -R192 ;  /* 0x800000c0d1c07221 */ /* 0x000fe20000010000 */
[----:B------:R-:W-:Y:S01]  /*5610*/  FFMA.FTZ R77, R75, UR10, R70 ;  /* 0x0000000a4b4d7c23 */ /* 0x000fe20008010046 */
[----:B------:R-:W-:Y:S01]  /*5620*/  FFMA.FTZ R191, R191, UR10, R68 ;  /* 0x0000000abfbf7c23 */ /* 0x000fe20008010044 */
[----:B------:R-:W-:-:S02]  /*5630*/  HADD2.F32 R70, -RZ, R57.H1_H1 ;  /* 0x30000039ff467230 */ /* 0x000fc40000004100 */
[----:B------:R-:W-:Y:S01]  /*5640*/  FFMA.FTZ R192, R192, UR10, R73 ;  /* 0x0000000ac0c07c23 */ /* 0x000fe20008010049 */
[----:B------:R-:W-:Y:S02]  /*5650*/  HADD2.F32 R68, -RZ, R59.H1_H1 ;  /* 0x3000003bff447230 */ /* 0x000fe40000004100 */
[----:B------:R-:W-:Y:S01]  /*5660*/  FADD.FTZ R101, R220, -R203 ;  /* 0x800000cbdc657221 */ /* 0x000fe20000010000 */
[----:B------:R-:W-:Y:S01]  /*5670*/  FADD.FTZ R185, R205, -R242 ;  /* 0x800000f2cdb97221 */ /* 0x000fe20000010000 */
[----:B------:R-:W-:Y:S01]  /*5680*/  FADD.FTZ R91, R212, -R91 ;  /* 0x8000005bd45b7221 */ /* 0x000fe20000010000 */
[----:B------:R-:W-:Y:S02]  /*5690*/  HADD2.F32 R73, -RZ, R56.H0_H0 ;  /* 0x20000038ff497230 */ /* 0x000fe40000004100 */
[----:B------:R-:W-:Y:S01]  /*56a0*/  FADD.FTZ R86, R216, -R87 ;  /* 0x80000057d8567221 */ /* 0x000fe20000010000 */
[--C-:B------:R-:W-:Y:S02]  /*56b0*/  HADD2.F32 R98, -RZ, R60.reuse.H1_H1 ;  /* 0x3000003cff627230 */ /* 0x100fe40000004100 */
[----:B------:R-:W-:Y:S01]  /*56c0*/  FFMA.FTZ R101, R101, UR10, R70 ;  /* 0x0000000a65657c23 */ /* 0x000fe20008010046 */
[----:B------:R-:W-:Y:S01]  /*56d0*/  FFMA.FTZ R185, R185, UR10, R68 ;  /* 0x0000000ab9b97c23 */ /* 0x000fe20008010044 */
[----:B------:R-:W-:Y:S01]  /*56e0*/  FFMA.FTZ R86, R86, UR10, R73 ;  /* 0x0000000a56567c23 */ /* 0x000fe20008010049 */
[----:B------:R-:W-:-:S02]  /*56f0*/  HADD2.F32 R70, -RZ, R60.H0_H0 ;  /* 0x2000003cff467230 */ /* 0x000fc40000004100 */
[----:B------:R-:W-:Y:S01]  /*5700*/  FFMA.FTZ R98, R91, UR10, R98 ;  /* 0x0000000a5b627c23 */ /* 0x000fe20008010062 */
[----:B------:R-:W-:Y:S02]  /*5710*/  HADD2.F32 R68, -RZ, R61.H1_H1 ;  /* 0x3000003dff447230 */ /* 0x000fe40000004100 */
[----:B------:R-:W-:Y:S01]  /*5720*/  FADD.FTZ R87, R213, -R240 ;  /* 0x800000f0d5577221 */ /* 0x000fe20000010000 */
[----:B------:R-:W-:Y:S01]  /*5730*/  FADD.FTZ R105, R245, -R234 ;  /* 0x800000eaf5697221 */ /* 0x000fe20000010000 */
[----:B------:R-:W-:Y:S01]  /*5740*/  HADD2.F32 R75, -RZ, R55.H1_H1 ;  /* 0x30000037ff4b7230 */ /* 0x000fe20000004100 */
[----:B------:R-:W0:Y:S01]  /*5750*/  LDC.64 R90, c[0x0][0x478] ;  /* 0x00011e00ff5a7b82 */ /* 0x000e220000000a00 */
[----:B------:R-:W-:Y:S02]  /*5760*/  HADD2.F32 R73, -RZ, R58.H1_H1 ;  /* 0x3000003aff497230 */ /* 0x000fe40000004100 */
[----:B------:R-:W-:Y:S01]  /*5770*/  FADD.FTZ R246, R211, -R246 ;  /* 0x800000f6d3f67221 */ /* 0x000fe20000010000 */
[----:B------:R-:W-:Y:S01]  /*5780*/  FADD.FTZ R93, R104, -R93 ;  /* 0x8000005d685d7221 */ /* 0x000fe20000010000 */
[----:B------:R-:W-:Y:S01]  /*5790*/  FFMA.FTZ R87, R87, UR10, R70 ;  /* 0x0000000a57577c23 */ /* 0x000fe20008010046 */
[----:B------:R-:W-:Y:S01]  /*57a0*/  FFMA.FTZ R105, R105, UR10, R68 ;  /* 0x0000000a69697c23 */ /* 0x000fe20008010044 */
[----:B------:R-:W-:Y:S01]  /*57b0*/  FFMA.FTZ R200, R200, UR10, R75 ;  /* 0x0000000ac8c87c23 */ /* 0x000fe2000801004b */
[----:B------:R-:W-:Y:S01]  /*57c0*/  FFMA.FTZ R104, R246, UR10, R73 ;  /* 0x0000000af6687c23 */ /* 0x000fe20008010049 */
[----:B------:R-:W-:-:S02]  /*57d0*/  HADD2.F32 R70, -RZ, R62.H1_H1 ;  /* 0x3000003eff467230 */ /* 0x000fc40000004100 */
[----:B------:R-:W-:Y:S01]  /*57e0*/  FADD.FTZ R195, R241, -R230 ;  /* 0x800000e6f1c37221 */ /* 0x000fe20000010000 */
[----:B------:R-:W-:Y:S02]  /*57f0*/  HADD2.F32 R68, -RZ, R63.H0_H0 ;  /* 0x2000003fff447230 */ /* 0x000fe40000004100 */
[----:B------:R-:W-:Y:S01]  /*5800*/  FADD.FTZ R197, R239, -R228 ;  /* 0x800000e4efc57221 */ /* 0x000fe20000010000 */
[----:B------:R-:W-:Y:S01]  /*5810*/  HADD2.F32 R75, -RZ, R57.H0_H0 ;  /* 0x20000039ff4b7230 */ /* 0x000fe20000004100 */
[----:B------:R-:W1:Y:S01]  /*5820*/  LDC.64 R96, c[0x0][0x468] ;  /* 0x00011a00ff607b82 */ /* 0x000e620000000a00 */
[----:B------:R-:W-:Y:S02]  /*5830*/  HADD2.F32 R73, -RZ, R62.H0_H0 ;  /* 0x2000003eff497230 */ /* 0x000fe40000004100 */
[----:B------:R-:W-:Y:S01]  /*5840*/  FADD.FTZ R100, R217, -R202 ;  /* 0x800000cad9647221 */ /* 0x000fe20000010000 */
[----:B------:R-:W-:Y:S01]  /*5850*/  FADD.FTZ R196, R243, -R232 ;  /* 0x800000e8f3c47221 */ /* 0x000fe20000010000 */
[----:B------:R-:W-:Y:S01]  /*5860*/  FFMA.FTZ R195, R195, UR10, R70 ;  /* 0x0000000ac3c37c23 */ /* 0x000fe20008010046 */
[----:B------:R-:W-:Y:S01]  /*5870*/  FFMA.FTZ R197, R197, UR10, R68 ;  /* 0x0000000ac5c57c23 */ /* 0x000fe20008010044 */
[----:B------:R-:W-:Y:S01]  /*5880*/  FFMA.FTZ R100, R100, UR10, R75 ;  /* 0x0000000a64647c23 */ /* 0x000fe2000801004b */
[----:B------:R-:W-:Y:S01]  /*5890*/  FFMA.FTZ R196, R196, UR10, R73 ;  /* 0x0000000ac4c47c23 */ /* 0x000fe20008010049 */
[----:B------:R-:W-:-:S02]  /*58a0*/  HADD2.F32 R70, -RZ, R64.H0_H0 ;  /* 0x20000040ff467230 */ /* 0x000fc40000004100 */
[----:B------:R-:W-:Y:S01]  /*58b0*/  FADD.FTZ R103, R235, -R224 ;  /* 0x800000e0eb677221 */ /* 0x000fe20000010000 */
[----:B------:R-:W-:Y:S02]  /*58c0*/  HADD2.F32 R68, -RZ, R65.H0_H0 ;  /* 0x20000041ff447230 */ /* 0x000fe40000004100 */
[----:B------:R-:W-:Y:S01]  /*58d0*/  FADD.FTZ R107, R231, -R214 ;  /* 0x800000d6e76b7221 */ /* 0x000fe20000010000 */
[----:B------:R-:W-:Y:S02]  /*58e0*/  HADD2.F32 R73, -RZ, R63.H1_H1 ;  /* 0x3000003fff497230 */ /* 0x000fe40000004100 */
[----:B------:R-:W-:Y:S01]  /*58f0*/  FADD.FTZ R198, R237, -R226 ;  /* 0x800000e2edc67221 */ /* 0x000fe20000010000 */
[----:B------:R-:W-:Y:S02]  /*5900*/  HADD2.F32 R75, -RZ, R64.H1_H1 ;  /* 0x30000040ff4b7230 */ /* 0x000fe40000004100 */
[----:B------:R-:W-:Y:S01]  /*5910*/  FADD.FTZ R102, R233, -R222 ;  /* 0x800000dee9667221 */ /* 0x000fe20000010000 */
[----:B------:R-:W-:-:S02]  /*5920*/  HADD2.F32 R95, -RZ, R51.H1_H1 ;  /* 0x30000033ff5f7230 */ /* 0x000fc40000004100 */
[----:B------:R-:W-:Y:S01]  /*5930*/  FADD.FTZ R72, R199, -R72 ;  /* 0x80000048c7487221 */ /* 0x000fe20000010000 */
[----:B------:R-:W-:Y:S02]  /*5940*/  HADD2.F32 R187, -RZ, R54.H0_H0 ;  /* 0x20000036ffbb7230 */ /* 0x000fe40000004100 */
[----:B------:R-:W-:Y:S01]  /*5950*/  FFMA.FTZ R103, R103, UR10, R70 ;  /* 0x0000000a67677c23 */ /* 0x000fe20008010046 */
[----:B------:R-:W-:Y:S01]  /*5960*/  FFMA.FTZ R107, R107, UR10, R68 ;  /* 0x0000000a6b6b7c23 */ /* 0x000fe20008010044 */
[----:B------:R-:W-:Y:S01]  /*5970*/  FFMA.FTZ R198, R198, UR10, R73 ;  /* 0x0000000ac6c67c23 */ /* 0x000fe20008010049 */
[----:B------:R-:W-:Y:S01]  /*5980*/  FFMA.FTZ R102, R102, UR10, R75 ;  /* 0x0000000a66667c23 */ /* 0x000fe2000801004b */
[----:B------:R-:W-:Y:S02]  /*5990*/  HADD2.F32 R68, -RZ, R66.H1_H1 ;  /* 0x30000042ff447230 */ /* 0x000fe40000004100 */
[----:B------:R-:W-:Y:S01]  /*59a0*/  FADD.FTZ R84, R223, -R84 ;  /* 0x80000054df547221 */ /* 0x000fe20000010000 */
[----:B------:R-:W-:-:S02]  /*59b0*/  HADD2.F32 R85, -RZ, R67.H0_H0 ;  /* 0x20000043ff557230 */ /* 0x000fc40000004100 */
[----:B------:R-:W-:Y:S01]  /*59c0*/  FADD.FTZ R193, R215, -R250 ;  /* 0x800000fad7c17221 */ /* 0x000fe20000010000 */
[----:B------:R-:W-:Y:S02]  /*59d0*/  HADD2.F32 R70, -RZ, R67.H1_H1 ;  /* 0x30000043ff467230 */ /* 0x000fe40000004100 */
[----:B------:R-:W-:Y:S01]  /*59e0*/  FADD.FTZ R184, R229, -R248 ;  /* 0x800000f8e5b87221 */ /* 0x000fe20000010000 */
[----:B------:R-:W-:Y:S02]  /*59f0*/  HADD2.F32 R73, -RZ, R65.H1_H1 ;  /* 0x30000041ff497230 */ /* 0x000fe40000004100 */
[----:B------:R-:W-:Y:S01]  /*5a00*/  FFMA.FTZ R88, R72, UR10, R95 ;  /* 0x0000000a48587c23 */ /* 0x000fe2000801005f */
[----:B------:R-:W-:Y:S02]  /*5a10*/  HADD2.F32 R75, -RZ, R66.H0_H0 ;  /* 0x20000042ff4b7230 */ /* 0x000fe40000004100 */
[----:B------:R-:W-:Y:S01]  /*5a20*/  FFMA.FTZ R187, R190, UR10, R187 ;  /* 0x0000000abebb7c23 */ /* 0x000fe200080100bb */
[----:B------:R-:W-:Y:S01]  /*5a30*/  FFMA.FTZ R189, R189, UR10, R68 ;  /* 0x0000000abdbd7c23 */ /* 0x000fe20008010044 */
[----:B------:R-:W-:Y:S01]  /*5a40*/  FFMA.FTZ R190, R84, UR10, R85 ;  /* 0x0000000a54be7c23 */ /* 0x000fe20008010055 */
[----:B------:R-:W-:Y:S01]  /*5a50*/  FFMA.FTZ R193, R193, UR10, R70 ;  /* 0x0000000ac1c17c23 */ /* 0x000fe20008010046 */
[----:B------:R-:W-:Y:S01]  /*5a60*/  FFMA.FTZ R184, R184, UR10, R73 ;  /* 0x0000000ab8b87c23 */ /* 0x000fe20008010049 */
[----:B------:R-:W-:Y:S01]  /*5a70*/  FFMA.FTZ R186, R186, UR10, R75 ;  /* 0x0000000ababa7c23 */ /* 0x000fe2000801004b */
[----:B------:R-:W-:Y:S01]  /*5a80*/  FMUL.FTZ R84, R69, UR7 ;  /* 0x0000000745547c20 */ /* 0x000fe20008410000 */
[----:B------:R-:W-:Y:S01]  /*5a90*/  FMUL.FTZ R74, R71, UR7 ;  /* 0x00000007474a7c20 */ /* 0x000fe20008410000 */
[----:B------:R-:W-:Y:S01]  /*5aa0*/  F2FP.F16.F32.PACK_AB R68, R78, R69 ;  /* 0x000000454e44723e */ /* 0x000fe200000000ff */
[----:B0-----:R-:W-:Y:S01]  /*5ab0*/  IMAD.WIDE.U32 R72, R173, 0x10, R90 ;  /* 0x00000010ad487825 */ /* 0x001fe200078e005a */
[----:B------:R-:W-:-:S03]  /*5ac0*/  F2FP.F16.F32.PACK_AB R70, R82, R71 ;  /* 0x000000475246723e */ /* 0x000fc600000000ff */
[----:B------:R-:W-:Y:S01]  /*5ad0*/  FMUL.FTZ R85, R81, UR7 ;  /* 0x0000000751557c20 */ /* 0x000fe20008410000 */
[----:B------:R-:W-:Y:S01]  /*5ae0*/  FMUL.FTZ R75, R83, UR7 ;  /* 0x00000007534b7c20 */ /* 0x000fe20008410000 */
[C---:B------:R-:W-:Y:S01]  /*5af0*/  F2FP.F16.F32.PACK_AB R69, R80.reuse, R81 ;  /* 0x000000515045723e */ /* 0x040fe200000000ff */
[----:B------:R-:W-:Y:S01]  /*5b00*/  FMUL.FTZ R80, R80, UR7 ;  /* 0x0000000750507c20 */ /* 0x000fe20008410000 */
[C---:B------:R-:W-:Y:S01]  /*5b10*/  F2FP.F16.F32.PACK_AB R71, R88.reuse, R83 ;  /* 0x000000535847723e */ /* 0x040fe200000000ff */
[----:B------:R-:W-:Y:S01]  /*5b20*/  FMUL.FTZ R88, R88, UR7 ;  /* 0x0000000758587c20 */ /* 0x000fe20008410000 */
[----:B------:R-:W-:Y:S01]  /*5b30*/  FMUL.FTZ R83, R82, UR7 ;  /* 0x0000000752537c20 */ /* 0x000fe20008410000 */
[----:B------:R-:W-:Y:S01]  /*5b40*/  FMUL.FTZ R81, R78, UR7 ;  /* 0x000000074e517c20 */ /* 0x000fe20008410000 */
[----:B------:R-:W-:Y:S02]  /*5b50*/  HADD2.F32 R95, -RZ, R53.H0_H0 ;  /* 0x20000035ff5f7230 */ /* 0x000fe40000004100 */
[----:B------:R-:W-:Y:S01]  /*5b60*/  FADD.FTZ R188, R207, -R188 ;  /* 0x800000bccfbc7221 */ /* 0x000fe20000010000 */
[----:B------:R-:W-:Y:S01]  /*5b70*/  HADD2.F32 R194, -RZ, R59.H0_H0 ;  /* 0x2000003bffc27230 */ /* 0x000fe20000004100 */
[----:B------:R0:W-:Y:S01]  /*5b80*/  STG.E.128 desc[UR18][R72.64], R68 ;  /* 0x0000004448007986 */ /* 0x0001e2000c101d12 */
[----:B------:R-:W-:-:S02]  /*5b90*/  HADD2.F32 R106, -RZ, R61.H0_H0 ;  /* 0x2000003dff6a7230 */ /* 0x000fc40000004100 */
[----:B------:R-:W-:Y:S01]  /*5ba0*/  FADD.FTZ R89, R210, -R89 ;  /* 0x80000059d2597221 */ /* 0x000fe20000010000 */
[----:B------:R-:W-:Y:S01]  /*5bb0*/  F2FP.F16.F32.PACK_AB R75, R88, R75 ;  /* 0x0000004b584b723e */ /* 0x000fe200000000ff */
[----:B------:R-:W-:Y:S01]  /*5bc0*/  FFMA.FTZ R188, R188, UR10, R95 ;  /* 0x0000000abcbc7c23 */ /* 0x000fe2000801005f */
[----:B------:R-:W-:Y:S01]  /*5bd0*/  F2FP.F16.F32.PACK_AB R74, R83, R74 ;  /* 0x0000004a534a723e */ /* 0x000fe200000000ff */
[----:B------:R-:W-:Y:S01]  /*5be0*/  FFMA.FTZ R194, R89, UR10, R194 ;  /* 0x0000000a59c27c23 */ /* 0x000fe200080100c2 */
[----:B------:R-:W-:Y:S01]  /*5bf0*/  FFMA.FTZ R106, R93, UR10, R106 ;  /* 0x0000000a5d6a7c23 */ /* 0x000fe2000801006a */
[----:B------:R-:W-:-:S04]  /*5c00*/  IMAD.WIDE.U32 R82, R168, 0x10, R90 ;  /* 0x00000010a8527825 */ /* 0x000fc800078e005a */
[----:B------:R-:W-:Y:S01]  /*5c10*/  FMUL.FTZ R78, R77, UR7 ;  /* 0x000000074d4e7c20 */ /* 0x000fe20008410000 */
[----:B------:R-:W-:-:S04]  /*5c20*/  IMAD.WIDE.U32 R88, R167, 0x10, R90 ;  /* 0x00000010a7587825 */ /* 0x000fc800078e005a */
[----:B-1----:R-:W-:-:S04]  /*5c30*/  IMAD.WIDE.U32 R92, R168, 0x10, R96 ;  /* 0x00000010a85c7825 */ /* 0x002fc800078e0060 */
[----:B------:R-:W-:Y:S01]  /*5c40*/  FMUL.FTZ R168, R201, UR7 ;  /* 0x00000007c9a87c20 */ /* 0x000fe20008410000 */
[----:B0-----:R-:W-:Y:S02]  /*5c50*/  F2FP.F16.F32.PACK_AB R73, R80, R85 ;  /* 0x000000555049723e */ /* 0x001fe400000000ff */
[----:B------:R-:W-:Y:S01]  /*5c60*/  F2FP.F16.F32.PACK_AB R72, R81, R84 ;  /* 0x000000545148723e */ /* 0x000fe200000000ff */
[----:B------:R-:W-:Y:S01]  /*5c70*/  IMAD.WIDE.U32 R68, R173, 0x10, R96 ;  /* 0x00000010ad447825 */ /* 0x000fe200078e0060 */
[----:B------:R-:W-:-:S03]  /*5c80*/  F2FP.F16.F32.PACK_AB R70, R192, R187 ;  /* 0x000000bbc046723e */ /* 0x000fc600000000ff */
[----:B------:R-:W-:Y:S01]  /*5c90*/  FMUL.FTZ R192, R192, UR7 ;  /* 0x00000007c0c07c20 */ /* 0x000fe20008410000 */
[----:B------:R-:W-:Y:S01]  /*5ca0*/  FMUL.FTZ R173, R200, UR7 ;  /* 0x00000007c8ad7c20 */ /* 0x000fe20008410000 */
[----:B------:R-:W-:Y:S01]  /*5cb0*/  IMAD.WIDE.U32 R80, R170, 0x10, R90 ;  /* 0x00000010aa507825 */ /* 0x000fe200078e005a */
[----:B------:R0:W-:Y:S01]  /*5cc0*/  STG.E.128 desc[UR18][R68.64], R72 ;  /* 0x0000004844007986 */ /* 0x0001e2000c101d12 */
[----:B------:R-:W-:Y:S02]  /*5cd0*/  F2FP.F16.F32.PACK_AB R71, R200, R201 ;  /* 0x000000c9c847723e */ /* 0x000fe400000000ff */
[----:B------:R-:W-:-:S04]  /*5ce0*/  IMAD.WIDE.U32 R84, R170, 0x10, R96 ;  /* 0x00000010aa547825 */ /* 0x000fc800078e0060 */
[----:B------:R-:W-:-:S04]  /*5cf0*/  IMAD.WIDE.U32 R94, R167, 0x10, R96 ;  /* 0x00000010a75e7825 */ /* 0x000fc800078e0060 */
[----:B------:R-:W-:Y:S01]  /*5d00*/  FMUL.FTZ R167, R187, UR7 ;  /* 0x00000007bba77c20 */ /* 0x000fe20008410000 */
[----:B------:R-:W-:-:S04]  /*5d10*/  IMAD.WIDE.U32 R90, R164, 0x10, R90 ;  /* 0x00000010a45a7825 */ /* 0x000fc800078e005a */
[----:B------:R-:W-:-:S04]  /*5d20*/  IMAD.WIDE.U32 R96, R164, 0x10, R96 ;  /* 0x00000010a4607825 */ /* 0x000fc800078e0060 */
[----:B------:R-:W-:Y:S01]  /*5d30*/  FMUL.FTZ R164, R188, UR7 ;  /* 0x00000007bca47c20 */ /* 0x000fe20008410000 */
[C---:B0-----:R-:W-:Y:S01]  /*5d40*/  F2FP.F16.F32.PACK_AB R69, R79.reuse, R188 ;  /* 0x000000bc4f45723e */ /* 0x041fe200000000ff */
[----:B------:R-:W-:Y:S01]  /*5d50*/  FMUL.FTZ R79, R79, UR7 ;  /* 0x000000074f4f7c20 */ /* 0x000fe20008410000 */
[C---:B------:R-:W-:Y:S01]  /*5d60*/  F2FP.F16.F32.PACK_AB R68, R76.reuse, R77 ;  /* 0x0000004d4c44723e */ /* 0x040fe200000000ff */
[----:B------:R-:W-:Y:S01]  /*5d70*/  FMUL.FTZ R77, R76, UR7 ;  /* 0x000000074c4d7c20 */ /* 0x000fe20008410000 */
[----:B------:R-:W-:Y:S01]  /*5d80*/  F2FP.F16.F32.PACK_AB R75, R173, R168 ;  /* 0x000000a8ad4b723e */ /* 0x000fe200000000ff */
[----:B------:R-:W-:Y:S01]  /*5d90*/  FMUL.FTZ R168, R194, UR7 ;  /* 0x00000007c2a87c20 */ /* 0x000fe20008410000 */
[----:B------:R-:W-:Y:S01]  /*5da0*/  F2FP.F16.F32.PACK_AB R74, R192, R167 ;  /* 0x000000a7c04a723e */ /* 0x000fe200000000ff */
[----:B------:R0:W-:Y:S01]  /*5db0*/  STG.E.128 desc[UR18][R80.64], R68 ;  /* 0x0000004450007986 */ /* 0x0001e2000c101d12 */
[----:B------:R-:W-:Y:S01]  /*5dc0*/  F2FP.F16.F32.PACK_AB R73, R79, R164 ;  /* 0x000000a44f49723e */ /* 0x000fe200000000ff */
[----:B------:R-:W-:Y:S01]  /*5dd0*/  FMUL.FTZ R164, R191, UR7 ;  /* 0x00000007bfa47c20 */ /* 0x000fe20008410000 */
[----:B------:R-:W-:Y:S01]  /*5de0*/  F2FP.F16.F32.PACK_AB R72, R77, R78 ;  /* 0x0000004e4d48723e */ /* 0x000fe200000000ff */
[C---:B------:R-:W-:Y:S01]  /*5df0*/  FMUL.FTZ R167, R104.reuse, UR7 ;  /* 0x0000000768a77c20 */ /* 0x040fe20008410000 */
[----:B------:R-:W-:Y:S01]  /*5e00*/  F2FP.F16.F32.PACK_AB R78, R104, R191 ;  /* 0x000000bf684e723e */ /* 0x000fe200000000ff */
[----:B------:R-:W-:Y:S01]  /*5e10*/  FMUL.FTZ R104, R196, UR7 ;  /* 0x00000007c4687c20 */ /* 0x000fe20008410000 */
[----:B------:R-:W-:Y:S01]  /*5e20*/  F2FP.F16.F32.PACK_AB R79, R185, R194 ;  /* 0x000000c2b94f723e */ /* 0x000fe200000000ff */
[----:B------:R1:W-:Y:S01]  /*5e30*/  STG.E.128 desc[UR18][R84.64], R72 ;  /* 0x0000004854007986 */ /* 0x0003e2000c101d12 */
[----:B------:R-:W-:Y:S01]  /*5e40*/  F2FP.F16.F32.PACK_AB R76, R99, R86 ;  /* 0x00000056634c723e */ /* 0x000fe200000000ff */
[----:B------:R-:W-:Y:S01]  /*5e50*/  FMUL.FTZ R86, R86, UR7 ;  /* 0x0000000756567c20 */ /* 0x000fe20008410000 */
[----:B------:R-:W-:Y:S01]  /*5e60*/  F2FP.F16.F32.PACK_AB R77, R101, R100 ;  /* 0x00000064654d723e */ /* 0x000fe200000000ff */
[----:B------:R-:W-:Y:S01]  /*5e70*/  FMUL.FTZ R99, R99, UR7 ;  /* 0x0000000763637c20 */ /* 0x000fe20008410000 */
[----:B------:R-:W-:Y:S01]  /*5e80*/  FMUL.FTZ R100, R100, UR7 ;  /* 0x0000000764647c20 */ /* 0x000fe20008410000 */
[----:B------:R-:W-:Y:S01]  /*5e90*/  FMUL.FTZ R101, R101, UR7 ;  /* 0x0000000765657c20 */ /* 0x000fe20008410000 */
[----:B------:R-:W-:Y:S01]  /*5ea0*/  FMUL.FTZ R185, R185, UR7 ;  /* 0x00000007b9b97c20 */ /* 0x000fe20008410000 */
[----:B------:R2:W-:Y:S01]  /*5eb0*/  STG.E.128 desc[UR18][R82.64], R76 ;  /* 0x0000004c52007986 */ /* 0x0005e2000c101d12 */
[----:B0-----:R-:W-:Y:S01]  /*5ec0*/  FMUL.FTZ R80, R197, UR7 ;  /* 0x00000007c5507c20 */ /* 0x001fe20008410000 */
[----:B------:R-:W-:Y:S01]  /*5ed0*/  FMUL.FTZ R81, R106, UR7 ;  /* 0x000000076a517c20 */ /* 0x000fe20008410000 */
[----:B------:R-:W-:Y:S01]  /*5ee0*/  F2FP.F16.F32.PACK_AB R69, R101, R100 ;  /* 0x000000646545723e */ /* 0x000fe200000000ff */
[----:B------:R-:W-:Y:S01]  /*5ef0*/  FMUL.FTZ R101, R184, UR7 ;  /* 0x00000007b8657c20 */ /* 0x000fe20008410000 */
[----:B------:R-:W-:Y:S01]  /*5f00*/  F2FP.F16.F32.PACK_AB R68, R99, R86 ;  /* 0x000000566344723e */ /* 0x000fe200000000ff */
[----:B------:R-:W-:Y:S01]  /*5f10*/  FMUL.FTZ R86, R186, UR7 ;  /* 0x00000007ba567c20 */ /* 0x000fe20008410000 */
[----:B------:R-:W-:Y:S01]  /*5f20*/  FMUL.FTZ R100, R193, UR7 ;  /* 0x00000007c1647c20 */ /* 0x000fe20008410000 */
[----:B------:R-:W-:Y:S01]  /*5f30*/  FMUL.FTZ R99, R102, UR7 ;  /* 0x0000000766637c20 */ /* 0x000fe20008410000 */
[----:B-1----:R-:W-:Y:S01]  /*5f40*/  FMUL.FTZ R72, R105, UR7 ;  /* 0x0000000769487c20 */ /* 0x002fe20008410000 */
[C---:B------:R-:W-:Y:S01]  /*5f50*/  F2FP.F16.F32.PACK_AB R74, R195.reuse, R196 ;  /* 0x000000c4c34a723e */ /* 0x040fe200000000ff */
[----:B------:R-:W-:Y:S01]  /*5f60*/  FMUL.FTZ R195, R195, UR7 ;  /* 0x00000007c3c37c20 */ /* 0x000fe20008410000 */
[----:B------:R-:W-:Y:S01]  /*5f70*/  FMUL.FTZ R85, R98, UR7 ;  /* 0x0000000762557c20 */ /* 0x000fe20008410000 */
[----:B------:R-:W-:Y:S01]  /*5f80*/  FMUL.FTZ R84, R103, UR7 ;  /* 0x0000000767547c20 */ /* 0x000fe20008410000 */
[----:B------:R-:W-:-:S02]  /*5f90*/  F2FP.F16.F32.PACK_AB R81, R72, R81 ;  /* 0x000000514851723e */ /* 0x000fc400000000ff */
[----:B------:R-:W-:Y:S01]  /*5fa0*/  F2FP.F16.F32.PACK_AB R72, R98, R87 ;  /* 0x000000576248723e */ /* 0x000fe200000000ff */
[----:B--2---:R-:W-:Y:S01]  /*5fb0*/  FMUL.FTZ R83, R198, UR7 ;  /* 0x00000007c6537c20 */ /* 0x004fe20008410000 */
[----:B------:R-:W-:Y:S01]  /*5fc0*/  F2FP.F16.F32.PACK_AB R78, R189, R186 ;  /* 0x000000babd4e723e */ /* 0x000fe200000000ff */
[----:B------:R-:W-:Y:S01]  /*5fd0*/  FMUL.FTZ R98, R107, UR7 ;  /* 0x000000076b627c20 */ /* 0x000fe20008410000 */
[----:B------:R-:W-:Y:S01]  /*5fe0*/  FMUL.FTZ R189, R189, UR7 ;  /* 0x00000007bdbd7c20 */ /* 0x000fe20008410000 */
[----:B------:R-:W-:Y:S02]  /*5ff0*/  F2FP.F16.F32.PACK_AB R71, R185, R168 ;  /* 0x000000a8b947723e */ /* 0x000fe400000000ff */
[----:B------:R-:W-:Y:S01]  /*6000*/  F2FP.F16.F32.PACK_AB R83, R83, R80 ;  /* 0x000000505353723e */ /* 0x000fe200000000ff */
[----:B------:R-:W-:Y:S01]  /*6010*/  FMUL.FTZ R80, R87, UR7 ;  /* 0x0000000757507c20 */ /* 0x000fe20008410000 */
[----:B------:R-:W-:Y:S01]  /*6020*/  FMUL.FTZ R87, R190, UR7 ;  /* 0x00000007be577c20 */ /* 0x000fe20008410000 */
[----:B------:R-:W-:-:S02]  /*6030*/  F2FP.F16.F32.PACK_AB R70, R167, R164 ;  /* 0x000000a4a746723e */ /* 0x000fc400000000ff */
[----:B------:R-:W-:Y:S02]  /*6040*/  F2FP.F16.F32.PACK_AB R75, R198, R197 ;  /* 0x000000c5c64b723e */ /* 0x000fe400000000ff */
[----:B------:R-:W-:Y:S01]  /*6050*/  F2FP.F16.F32.PACK_AB R73, R105, R106 ;  /* 0x0000006a6949723e */ /* 0x000fe200000000ff */
[----:B------:R1:W-:Y:S01]  /*6060*/  STG.E.128 desc[UR18][R92.64], R68 ;  /* 0x000000445c007986 */ /* 0x0003e2000c101d12 */
[----:B------:R-:W-:Y:S02]  /*6070*/  F2FP.F16.F32.PACK_AB R82, R195, R104 ;  /* 0x00000068c352723e */ /* 0x000fe400000000ff */
[----:B------:R-:W-:Y:S01]  /*6080*/  F2FP.F16.F32.PACK_AB R80, R85, R80 ;  /* 0x000000505550723e */ /* 0x000fe200000000ff */
[----:B------:R1:W-:Y:S01]  /*6090*/  STG.E.128 desc[UR18][R88.64], R72 ;  /* 0x0000004858007986 */ /* 0x0003e2000c101d12 */
[----:B------:R-:W-:Y:S02]  /*60a0*/  F2FP.F16.F32.PACK_AB R77, R184, R107 ;  /* 0x0000006bb84d723e */ /* 0x000fe400000000ff */
[----:B------:R-:W-:Y:S01]  /*60b0*/  F2FP.F16.F32.PACK_AB R79, R193, R190 ;  /* 0x000000bec14f723e */ /* 0x000fe200000000ff */
[----:B------:R1:W-:Y:S01]  /*60c0*/  STG.E.128 desc[UR18][R94.64], R80 ;  /* 0x000000505e007986 */ /* 0x0003e2000c101d12 */
[----:B------:R-:W-:-:S02]  /*60d0*/  F2FP.F16.F32.PACK_AB R76, R102, R103 ;  /* 0x00000067664c723e */ /* 0x000fc400000000ff */
[----:B------:R-:W-:Y:S02]  /*60e0*/  F2FP.F16.F32.PACK_AB R87, R100, R87 ;  /* 0x000000576457723e */ /* 0x000fe400000000ff */
[----:B------:R-:W-:Y:S01]  /*60f0*/  F2FP.F16.F32.PACK_AB R86, R189, R86 ;  /* 0x00000056bd56723e */ /* 0x000fe200000000ff */
[----:B------:R1:W-:Y:S01]  /*6100*/  STG.E.128 desc[UR18][R90.64], R76 ;  /* 0x0000004c5a007986 */ /* 0x0003e2000c101d12 */
[----:B------:R-:W-:Y:S02]  /*6110*/  F2FP.F16.F32.PACK_AB R85, R101, R98 ;  /* 0x000000626555723e */ /* 0x000fe400000000ff */
[----:B------:R-:W-:-:S05]  /*6120*/  F2FP.F16.F32.PACK_AB R84, R99, R84 ;  /* 0x000000546354723e */ /* 0x000fca00000000ff */
[----:B------:R1:W-:Y:S02]  /*6130*/  STG.E.128 desc[UR18][R96.64], R84 ;  /* 0x0000005460007986 */ /* 0x0003e4000c101d12 */
.L_x_1961:
        /* <DEDUP_REMOVED lines=75> */
.L_x_1956:
        /* <DEDUP_REMOVED lines=29> */
.L_x_1964:
        /* <DEDUP_REMOVED lines=12> */
.L_x_19295:


//--------------------- .text._ZN10layer_norm13ln_bwd_kernelINS_13Kernel_traitsI6__halfS2_S2_S2_fjLj5120ELj1ELj1ELj4ELj16ENS_18Kernel_traits_baseILj5120ES2_S2_S2_S2_fjLj128EEEEELb0ELb0ELb1ELb0EEEvNS_9BwdParamsE --------------------------
	.section	.text._ZN10layer_norm13ln_bwd_kernelINS_13Kernel_traitsI6__halfS2_S2_S2_fjLj5120ELj1ELj1ELj4ELj16ENS_18Kernel_traits_baseILj5120ES2_S2_S2_S2_fjLj128EEEEELb0ELb0ELb1ELb0EEEvNS_9BwdParamsE,"ax",@progbits
	.align	128
        .global         _ZN10layer_norm13ln_bwd_kernelINS_13Kernel_traitsI6__halfS2_S2_S2_fjLj5120ELj1ELj1ELj4ELj16ENS_18Kernel_traits_baseILj5120ES2_S2_S2_S2_fjLj128EEEEELb0ELb0ELb1ELb0EEEvNS_9BwdParamsE
        .type           _ZN10layer_norm13ln_bwd_kernelINS_13Kernel_traitsI6__halfS2_S2_S2_fjLj5120ELj1ELj1ELj4ELj16ENS_18Kernel_traits_baseILj5120ES2_S2_S2_S2_fjLj128EEEEELb0ELb0ELb1ELb0EEEvNS_9BwdParamsE,@function
        .size           _ZN10layer_norm13ln_bwd_kernelINS_13Kernel_traitsI6__halfS2_S2_S2_fjLj5120ELj1ELj1ELj4ELj16ENS_18Kernel_traits_baseILj5120ES2_S2_S2_S2_fjLj128EEEEELb0ELb0ELb1ELb0EEEvNS_9BwdParamsE,(.L_x_19296 - _ZN10layer_norm13ln_bwd_kernelINS_13Kernel_traitsI6__halfS2_S2_S2_fjLj5120ELj1ELj1ELj4ELj16ENS_18Kernel_traits_baseILj5120ES2_S2_S2_S2_fjLj128EEEEELb0ELb0ELb1ELb0EEEvNS_9BwdParamsE)
        .other          _ZN10layer_norm13ln_bwd_kernelINS_13Kernel_traitsI6__halfS2_S2_S2_fjLj5120ELj1ELj1ELj4ELj16ENS_18Kernel_traits_baseILj5120ES2_S2_S2_S2_fjLj128EEEEELb0ELb0ELb1ELb0EEEvNS_9BwdParamsE,@"STO_CUDA_ENTRY STV_DEFAULT"
_ZN10layer_norm13ln_bwd_kernelINS_13Kernel_traitsI6__halfS2_S2_S2_fjLj5120ELj1ELj1ELj4ELj16ENS_18Kernel_traits_baseILj5120ES2_S2_S2_S2_fjLj128EEEEELb0ELb0ELb1ELb0EEEvNS_9BwdParamsE:
.text._ZN10layer_norm13ln_bwd_kernelINS_13Kernel_traitsI6__halfS2_S2_S2_fjLj5120ELj1ELj1ELj4ELj16ENS_18Kernel_traits_baseILj5120ES2_S2_S2_S2_fjLj128EEEEELb0ELb0ELb1ELb0EEEvNS_9BwdParamsE:
        /* <DEDUP_REMOVED lines=15> */
[----:B------:R-:W-:Y:S01]  /*00f0*/  ISETP.GE.U32.AND P3, PT, R2, 0x280, PT ;  /* 0x000002800200780c */ /* 0x000fe20003f66070 */
[----:B------:R-:W0:Y:S01]  /*0100*/  S2UR UR4, SR_CTAID.X ;  /* 0x00000000000479c3 */ /* 0x000e220000002500 */
[----:B------:R-:W-:Y:S02]  /*0110*/  P2R R164, PR, RZ, 0x10 ;  /* 0x00000010ffa47803 */ /* 0x000fe40000000000 */
        /* <DEDUP_REMOVED lines=109> */
.L_x_2044:
[----:B------:R-:W0:Y:S08]  /*07f0*/  LDC.64 R160, c[0x0][0x3f8] ;  /* 0x0000fe00ffa07b82 */ /* 0x000e300000000a00 */
[----:B------:R-:W1:Y:S08]  /*0800*/  LDC.64 R4, c[0x0][0x3c8] ;  /* 0x0000f200ff047b82 */ /* 0x000e700000000a00 */
[----:B------:R-:W2:Y:S01]  /*0810*/  LDC.64 R224, c[0x0][0x3f0] ;  /* 0x0000fc00ffe07b82 */ /* 0x000ea20000000a00 */
[----:B0-----:R-:W-:-:S05]  /*0820*/  IMAD.WIDE R160, R0, 0x4, R160 ;  /* 0x0000000400a07825 */ /* 0x001fca00078e02a0 */
[----:B------:R-:W3:Y:S01]  /*0830*/  LDG.E R6, desc[UR10][R160.64] ;  /* 0x0000000aa0067981 */ /* 0x000ee2000c1e1900 */
[----:B-1----:R-:W-:-:S06]  /*0840*/  IMAD.WIDE R4, R0, 0x4, R4 ;  /* 0x0000000400047825 */ /* 0x002fcc00078e0204 */
[----:B-----5:R0:W5:Y:S01]  /*0850*/  LDG.E R5, desc[UR10][R4.64] ;  /* 0x0000000a04057981 */ /* 0x020162000c1e1900 */
[----:B--2---:R-:W-:-:S06]  /*0860*/  IMAD.WIDE R224, R0, 0x4, R224 ;  /* 0x0000000400e07825 */ /* 0x004fcc00078e02e0 */
        /* <DEDUP_REMOVED lines=11> */
[----:B------:R-:W-:Y:S01]  /*0920*/  ISETP.GE.U32.AND P6, PT, R2, 0x80, PT ;  /* 0x000000800200780c */ /* 0x000fe20003fc6070 */
[----:B------:R-:W0:Y:S01]  /*0930*/  S2R R4, SR_TID.X ;  /* 0x0000000000047919 */ /* 0x000e220000002100 */
[----:B------:R-:W-:Y:S01]  /*0940*/  ISETP.NE.AND P0, PT, RZ, UR9, PT ;  /* 0x00000009ff007c0c */ /* 0x000fe2000bf05270 */
[----:B------:R-:W-:Y:S01]  /*0950*/  IMAD R164, R164, R3, RZ ;  /* 0x00000003a4a47224 */ /* 0x000fe200078e02ff */
[----:B------:R-:W-:Y:S01]  /*0960*/  SHF.R.S32.HI R163, RZ, 0x1f, R162 ;  /* 0x0000001fffa37819 */ /* 0x000fe200000114a2 */
[----:B------:R-:W-:Y:S01]  /*0970*/  BSSY.RECONVERGENT B1, `(.L_x_1968) ;  /* 0x000006b000017945 */ /* 0x000fe20003800200 */
[----:B------:R-:W-:Y:S02]  /*0980*/  ISETP.GE.U32.AND P5, PT, R2, 0x100, PT ;  /* 0x000001000200780c */ /* 0x000fe40003fa6070 */
[----:B------:R-:W-:-:S02]  /*0990*/  CS2R R228, SRZ ;  /* 0x0000000000e47805 */ /* 0x000fc4000001ff00 */
[----:B------:R-:W-:Y:S02]  /*09a0*/  SHF.R.S32.HI R165, RZ, 0x1f, R164 ;  /* 0x0000001fffa57819 */ /* 0x000fe400000114a4 */
[----:B------:R-:W-:Y:S02]  /*09b0*/  LEA.HI R163, R163, R162, RZ, 0x3 ;  /* 0x000000a2a3a37211 */ /* 0x000fe400078f18ff */
[----:B------:R-:W-:Y:S02]  /*09c0*/  LEA.HI R165, R165, R164, RZ, 0x3 ;  /* 0x000000a4a5a57211 */ /* 0x000fe400078f18ff */
[C---:B------:R-:W-:Y:S02]  /*09d0*/  ISETP.GE.U32.AND P2, PT, R2.reuse, 0x180, PT ;  /* 0x000001800200780c */ /* 0x040fe40003f46070 */
        /* <DEDUP_REMOVED lines=22> */
[----:B------:R-:W-:Y:S02]  /*0b40*/  IADD3 R227, PT, PT, R227, 0x80, RZ ;  /* 0x00000080e3e37810 */ /* 0x000fe40007ffe0ff */
[----:B------:R-:W-:Y:S01]  /*0b50*/  IADD3 R226, PT, PT, R226, 0x80, RZ ;  /* 0x00000080e2e27810 */ /* 0x000fe20007ffe0ff */
[----:B0-----:R-:W-:Y:S02]  /*0b60*/  HADD2.F32 R210, -RZ, R38.H1_H1 ;  /* 0x30000026ffd27230 */ /* 0x001fe40000004100 */
[----:B--2---:R-:W-:Y:S02]  /*0b70*/  HADD2.F32 R216, -RZ, R161.H0_H0 ;  /* 0x200000a1ffd87230 */ /* 0x004fe40000004100 */
[--C-:B------:R-:W-:Y:S02]  /*0b80*/  HADD2.F32 R214, -RZ, R160.reuse.H1_H1 ;  /* 0x300000a0ffd67230 */ /* 0x100fe40000004100 */
[----:B------:R-:W-:-:S02]  /*0b90*/  HADD2.F32 R212, -RZ, R160.H0_H0 ;  /* 0x200000a0ffd47230 */ /* 0x000fc40000004100 */
[C---:B------:R-:W-:Y:S01]  /*0ba0*/  FADD.FTZ R216, -R225.reuse, R216 ;  /* 0x000000d8e1d87221 */ /* 0x040fe20000010100 */
[----:B------:R-:W-:Y:S02]  /*0bb0*/  HADD2.F32 R228, -RZ, R161.H1_H1 ;  /* 0x300000a1ffe47230 */ /* 0x000fe40000004100 */
[C---:B------:R-:W-:Y:S01]  /*0bc0*/  FADD.FTZ R214, -R225.reuse, R214 ;  /* 0x000000d6e1d67221 */ /* 0x040fe20000010100 */
[----:B------:R-:W-:Y:S02]  /*0bd0*/  HADD2.F32 R232, -RZ, R162.H1_H1 ;  /* 0x300000a2ffe87230 */ /* 0x000fe40000004100 */
[----:B------:R-:W-:Y:S01]  /*0be0*/  FADD.FTZ R212, -R225, R212 ;  /* 0x000000d4e1d47221 */ /* 0x000fe20000010100 */
[--C-:B------:R-:W-:Y:S02]  /*0bf0*/  HADD2.F32 R176, -RZ, R163.reuse.H0_H0 ;  /* 0x200000a3ffb07230 */ /* 0x100fe40000004100 */
[----:B-----5:R-:W-:Y:S01]  /*0c00*/  FMUL.FTZ R219, R5, R216 ;  /* 0x000000d805db7220 */ /* 0x020fe20000410000 */
[----:B------:R-:W-:-:S02]  /*0c10*/  HADD2.F32 R160, -RZ, R163.H1_H1 ;  /* 0x300000a3ffa07230 */ /* 0x000fc40000004100 */
[----:B------:R-:W-:Y:S01]  /*0c20*/  FADD.FTZ R216, -R225, R228 ;  /* 0x000000e4e1d87221 */ /* 0x000fe20000010100 */
[----:B---3--:R-:W-:Y:S02]  /*0c30*/  HADD2.F32 R163, -RZ, R164.H0_H0 ;  /* 0x200000a4ffa37230 */ /* 0x008fe40000004100 */
[C---:B------:R-:W-:Y:S01]  /*0c40*/  FMUL.FTZ R220, R5.reuse, R214 ;  /* 0x000000d605dc7220 */ /* 0x040fe20000410000 */
[--C-:B------:R-:W-:Y:S02]  /*0c50*/  HADD2.F32 R175, -RZ, R165.reuse.H0_H0 ;  /* 0x200000a5ffaf7230 */ /* 0x100fe40000004100 */
[C---:B------:R-:W-:Y:S01]  /*0c60*/  FMUL.FTZ R223, R5.reuse, R212 ;  /* 0x000000d405df7220 */ /* 0x040fe20000410000 */
[----:B------:R-:W-:Y:S02]  /*0c70*/  HADD2.F32 R165, -RZ, R165.H1_H1 ;  /* 0x300000a5ffa57230 */ /* 0x000fe40000004100 */
[----:B------:R-:W-:Y:S01]  /*0c80*/  FMUL.FTZ R216, R5, R216 ;  /* 0x000000d805d87220 */ /* 0x000fe20000410000 */
[----:B------:R-:W-:-:S02]  /*0c90*/  HADD2.F32 R214, -RZ, R37.H1_H1 ;  /* 0x30000025ffd67230 */ /* 0x000fc40000004100 */
[----:B------:R-:W-:Y:S01]  /*0ca0*/  FADD.FTZ R212, -R225, R232 ;  /* 0x000000e8e1d47221 */ /* 0x000fe20000010100 */
[----:B------:R-:W-:Y:S02]  /*0cb0*/  HADD2.F32 R164, -RZ, R164.H1_H1 ;  /* 0x300000a4ffa47230 */ /* 0x000fe40000004100 */
[-C--:B------:R-:W-:Y:S01]  /*0cc0*/  FMUL.FTZ R221, R221, R163.reuse ;  /* 0x000000a3dddd7220 */ /* 0x080fe20000410000 */
[--C-:B------:R-:W-:Y:S02]  /*0cd0*/  HADD2.F32 R209, -RZ, R166.reuse.H0_H0 ;  /* 0x200000a6ffd17230 */ /* 0x100fe40000004100 */
[----:B------:R-:W-:Y:S01]  /*0ce0*/  FADD.FTZ R88, R88, R163 ;  /* 0x000000a358587221 */ /* 0x000fe20000010000 */
[----:B------:R-:W-:Y:S02]  /*0cf0*/  HADD2.F32 R166, -RZ, R166.H1_H1 ;  /* 0x300000a6ffa67230 */ /* 0x000fe40000004100 */
[----:B------:R-:W-:Y:S01]  /*0d00*/  FFMA.FTZ R56, R223, R163, R56 ;  /* 0x000000a3df387223 */ /* 0x000fe20000010038 */
[-C--:B------:R-:W-:Y:S01]  /*0d10*/  FMUL.FTZ R214, R214, R165.reuse ;  /* 0x000000a5d6d67220 */ /* 0x080fe20000410000 */
[----:B------:R-:W-:Y:S01]  /*0d20*/  FADD.FTZ R91, R91, R165 ;  /* 0x000000a55b5b7221 */ /* 0x000fe20000010000 */
[----:B------:R-:W-:Y:S01]  /*0d30*/  FFMA.FTZ R59, R216, R165, R59 ;  /* 0x000000a5d83b7223 */ /* 0x000fe2000001003b */
[----:B------:R-:W-:Y:S01]  /*0d40*/  FMUL.FTZ R212, R5, R212 ;  /* 0x000000d405d47220 */ /* 0x000fe20000410000 */
[----:B------:R-:W-:Y:S01]  /*0d50*/  FMUL.FTZ R218, R218, R164 ;  /* 0x000000a4dada7220 */ /* 0x000fe20000410000 */
[----:B------:R-:W-:Y:S01]  /*0d60*/  FADD.FTZ R163, RZ, R221 ;  /* 0x000000ddffa37221 */ /* 0x000fe20000010000 */
[----:B------:R-:W-:Y:S01]  /*0d70*/  FFMA.FTZ R165, R223, R221, RZ ;  /* 0x000000dddfa57223 */ /* 0x000fe200000100ff */
[----:B------:R-:W-:-:S02]  /*0d80*/  HADD2.F32 R230, -RZ, R162.H0_H0 ;  /* 0x200000a2ffe67230 */ /* 0x000fc40000004100 */
        /* <DEDUP_REMOVED lines=8> */
[C---:B------:R-:W-:Y:S01]  /*0e10*/  FADD.FTZ R230, -R225.reuse, R230 ;  /* 0x000000e6e1e67221 */ /* 0x040fe20000010100 */
[----:B------:R-:W-:Y:S01]  /*0e20*/  FADD.FTZ R176, -R225, R176 ;  /* 0x000000b0e1b07221 */ /* 0x000fe20000010100 */
[----:B------:R-:W-:Y:S01]  /*0e30*/  FADD.FTZ R163, R164, R217 ;  /* 0x000000d9a4a37221 */ /* 0x000fe20000010000 */
[----:B------:R-:W-:Y:S01]  /*0e40*/  FFMA.FTZ R165, R219, R217, R166 ;  /* 0x000000d9dba57223 */ /* 0x000fe200000100a6 */
[----:B------:R-:W-:-:S02]  /*0e50*/  HADD2.F32 R161, -RZ, R167.H0_H0 ;  /* 0x200000a7ffa17230 */ /* 0x000fc40000004100 */
[C---:B------:R-:W-:Y:S01]  /*0e60*/  FMUL.FTZ R215, R5.reuse, R230 ;  /* 0x000000e605d77220 */ /* 0x040fe20000410000 */
[----:B------:R-:W-:Y:S02]  /*0e70*/  HADD2.F32 R228, -RZ, R39.H0_H0 ;  /* 0x20000027ffe47230 */ /* 0x000fe40000004100 */
[----:B------:R-:W-:Y:S01]  /*0e80*/  FMUL.FTZ R211, R5, R176 ;  /* 0x000000b005d37220 */ /* 0x000fe20000410000 */
[-C--:B------:R-:W-:Y:S01]  /*0e90*/  FMUL.FTZ R213, R213, R209.reuse ;  /* 0x000000d1d5d57220 */ /* 0x080fe20000410000 */
[----:B------:R-:W-:Y:S01]  /*0ea0*/  FADD.FTZ R164, R163, R214 ;  /* 0x000000d6a3a47221 */ /* 0x000fe20000010000 */
[----:B------:R-:W-:Y:S01]  /*0eb0*/  FFMA.FTZ R166, R216, R214, R165 ;  /* 0x000000d6d8a67223 */ /* 0x000fe200000100a5 */
[----:B------:R-:W-:Y:S01]  /*0ec0*/  FADD.FTZ R92, R92, R209 ;  /* 0x000000d15c5c7221 */ /* 0x000fe20000010000 */
[----:B------:R-:W-:Y:S01]  /*0ed0*/  FFMA.FTZ R60, R215, R209, R60 ;  /* 0x000000d1d73c7223 */ /* 0x000fe2000001003c */
[-C--:B------:R-:W-:Y:S01]  /*0ee0*/  FMUL.FTZ R209, R228, R161.reuse ;  /* 0x000000a1e4d17220 */ /* 0x080fe20000410000 */
[----:B------:R-:W-:Y:S01]  /*0ef0*/  FADD.FTZ R94, R94, R161 ;  /* 0x000000a15e5e7221 */ /* 0x000fe20000010000 */
[----:B------:R-:W-:Y:S01]  /*0f00*/  FFMA.FTZ R62, R211, R161, R62 ;  /* 0x000000a1d33e7223 */ /* 0x000fe2000001003e */
[----:B------:R-:W-:Y:S01]  /*0f10*/  FADD.FTZ R160, -R225, R160 ;  /* 0x000000a0e1a07221 */ /* 0x000fe20000010100 */
[----:B------:R-:W-:Y:S01]  /*0f20*/  FADD.FTZ R161, R164, R213 ;  /* 0x000000d5a4a17221 */ /* 0x000fe20000010000 */
[----:B------:R-:W-:Y:S01]  /*0f30*/  FFMA.FTZ R163, R215, R213, R166 ;  /* 0x000000d5d7a37223 */ /* 0x000fe200000100a6 */
[----:B------:R-:W-:Y:S01]  /*0f40*/  FADD.FTZ R90, R90, R175 ;  /* 0x000000af5a5a7221 */ /* 0x000fe20000010000 */
[----:B------:R-:W-:Y:S01]  /*0f50*/  FFMA.FTZ R58, R219, R175, R58 ;  /* 0x000000afdb3a7223 */ /* 0x000fe2000001003a */
[----:B------:R-:W-:-:S02]  /*0f60*/  HADD2.F32 R162, -RZ, R167.H1_H1 ;  /* 0x300000a7ffa27230 */ /* 0x000fc40000004100 */
[----:B------:R-:W-:Y:S01]  /*0f70*/  FMUL.FTZ R176, R5, R160 ;  /* 0x000000a005b07220 */ /* 0x000fe20000410000 */
[----:B------:R-:W-:Y:S02]  /*0f80*/  HADD2.F32 R175, -RZ, R39.H1_H1 ;  /* 0x30000027ffaf7230 */ /* 0x000fe40000004100 */
[----:B------:R-:W-:Y:S01]  /*0f90*/  FADD.FTZ R160, R161, R210 ;  /* 0x000000d2a1a07221 */ /* 0x000fe20000010000 */
[----:B------:R-:W-:Y:S01]  /*0fa0*/  FFMA.FTZ R164, R212, R210, R163 ;  /* 0x000000d2d4a47223 */ /* 0x000fe200000100a3 */
[----:B------:R-:W-:Y:S01]  /*0fb0*/  FADD.FTZ R95, R95, R162 ;  /* 0x000000a25f5f7221 */ /* 0x000fe20000010000 */
[-C--:B------:R-:W-:Y:S01]  /*0fc0*/  FFMA.FTZ R63, R176, R162.reuse, R63 ;  /* 0x000000a2b03f7223 */ /* 0x080fe2000001003f */
[----:B------:R-:W-:Y:S01]  /*0fd0*/  FMUL.FTZ R175, R175, R162 ;  /* 0x000000a2afaf7220 */ /* 0x000fe20000410000 */
[----:B------:R-:W-:Y:S01]  /*0fe0*/  FADD.FTZ R160, R160, R209 ;  /* 0x000000d1a0a07221 */ /* 0x000fe20000010000 */
[----:B------:R-:W-:-:S03]  /*0ff0*/  FFMA.FTZ R161, R211, R209, R164 ;  /* 0x000000d1d3a17223 */ /* 0x000fc600000100a4 */
[----:B------:R-:W-:Y:S01]  /*1000*/  FADD.FTZ R229, R160, R175 ;  /* 0x000000afa0e57221 */ /* 0x000fe20000010000 */
[----:B------:R-:W-:-:S07]  /*1010*/  FFMA.FTZ R228, R176, R175, R161 ;  /* 0x000000afb0e47223 */ /* 0x000fce00000100a1 */
.L_x_1969:
[----:B----4-:R-:W-:Y:S05]  /*1020*/  BSYNC.RECONVERGENT B1 ;  /* 0x0000000000017941 */ /* 0x010fea0003800200 */
.L_x_1968:
        /* <DEDUP_REMOVED lines=11> */
[----:B------:R-:W-:Y:S02]  /*10e0*/  HADD2.F32 R19, -RZ, R42.H1_H1 ;  /* 0x3000002aff137230 */ /* 0x000fe40000004100 */
[----:B0-----:R-:W-:-:S05]  /*10f0*/  @P0 IMAD.WIDE.U32 R16, R226, 0x10, R16 ;  /* 0x00000010e2100825 */ /* 0x001fca00078e0010 */
[----:B------:R0:W5:Y:S01]  /*1100*/  @P0 LDG.E.128 R128, desc[UR10][R16.64] ;  /* 0x0000000a10800981 */ /* 0x000162000c1e1d00 */
[----:B------:R-:W-:Y:S01]  /*1110*/  HADD2.F32 R167, -RZ, R43.H1_H1 ;  /* 0x3000002bffa77230 */ /* 0x000fe20000004100 */
[----:B------:R-:W-:Y:S02]  /*1120*/  IADD3 R227, PT, PT, R227, 0x80, RZ ;  /* 0x00000080e3e37810 */ /* 0x000fe40007ffe0ff */
[----:B------:R-:W-:Y:S01]  /*1130*/  IADD3 R226, PT, PT, R226, 0x80, RZ ;  /* 0x00000080e2e27810 */ /* 0x000fe20007ffe0ff */
[----:B--2---:R-:W-:Y:S02]  /*1140*/  HADD2.F32 R160, -RZ, R8.H0_H0 ;  /* 0x20000008ffa07230 */ /* 0x004fe40000004100 */
[--C-:B------:R-:W-:Y:S02]  /*1150*/  HADD2.F32 R232, -RZ, R10.reuse.H0_H0 ;  /* 0x2000000affe87230 */ /* 0x100fe40000004100 */
[----:B------:R-:W-:Y:S02]  /*1160*/  HADD2.F32 R234, -RZ, R10.H1_H1 ;  /* 0x3000000affea7230 */ /* 0x000fe40000004100 */
[----:B------:R-:W-:Y:S01]  /*1170*/  FADD.FTZ R10, -R225, R160 ;  /* 0x000000a0e10a7221 */ /* 0x000fe20000010100 */
[----:B------:R-:W-:-:S02]  /*1180*/  HADD2.F32 R164, -RZ, R8.H1_H1 ;  /* 0x30000008ffa47230 */ /* 0x000fc40000004100 */
[----:B------:R-:W-:Y:S01]  /*1190*/  FADD.FTZ R232, -R225, R232 ;  /* 0x000000e8e1e87221 */ /* 0x000fe20000010100 */
[--C-:B------:R-:W-:Y:S02]  /*11a0*/  HADD2.F32 R230, -RZ, R9.reuse.H1_H1 ;  /* 0x30000009ffe67230 */ /* 0x100fe40000004100 */
[----:B-----5:R-:W-:Y:S01]  /*11b0*/  FMUL.FTZ R7, R5, R10 ;  /* 0x0000000a05077220 */ /* 0x020fe20000410000 */
[----:B------:R-:W-:Y:S02]  /*11c0*/  HADD2.F32 R166, -RZ, R9.H0_H0 ;  /* 0x20000009ffa67230 */ /* 0x000fe40000004100 */
[----:B------:R-:W-:Y:S01]  /*11d0*/  FADD.FTZ R10, -R225, R164 ;  /* 0x000000a4e10a7221 */ /* 0x000fe20000010100 */
[--C-:B------:R-:W-:Y:S02]  /*11e0*/  HADD2.F32 R22, -RZ, R11.reuse.H0_H0 ;  /* 0x2000000bff167230 */ /* 0x100fe40000004100 */
[----:B------:R-:W-:Y:S02]  /*11f0*/  HADD2.F32 R20, -RZ, R11.H1_H1 ;  /* 0x3000000bff147230 */ /* 0x000fe40000004100 */
[----:B------:R-:W-:Y:S01]  /*1200*/  FMUL.FTZ R10, R5, R10 ;  /* 0x0000000a050a7220 */ /* 0x000fe20000410000 */
[----:B------:R-:W-:-:S02]  /*1210*/  HADD2.F32 R8, -RZ, R40.H0_H0 ;  /* 0x20000028ff087230 */ /* 0x000fc40000004100 */
[C---:B------:R-:W-:Y:S01]  /*1220*/  FADD.FTZ R166, -R225.reuse, R166 ;  /* 0x000000a6e1a67221 */ /* 0x040fe20000010100 */
[----:B---3--:R-:W-:Y:S02]  /*1230*/  HADD2.F32 R9, -RZ, R12.H0_H0 ;  /* 0x2000000cff097230 */ /* 0x008fe40000004100 */
[--C-:B0-----:R-:W-:Y:S02]  /*1240*/  HADD2.F32 R17, -RZ, R14.reuse.H0_H0 ;  /* 0x2000000eff117230 */ /* 0x101fe40000004100 */
[----:B------:R-:W-:Y:S02]  /*1250*/  HADD2.F32 R162, -RZ, R14.H1_H1 ;  /* 0x3000000effa27230 */ /* 0x000fe40000004100 */
[----:B------:R-:W-:Y:S01]  /*1260*/  FADD.FTZ R14, -R225, R230 ;  /* 0x000000e6e10e7221 */ /* 0x000fe20000010100 */
[----:B------:R-:W-:Y:S02]  /*1270*/  HADD2.F32 R12, -RZ, R12.H1_H1 ;  /* 0x3000000cff0c7230 */ /* 0x000fe40000004100 */
[----:B------:R-:W-:Y:S01]  /*1280*/  FMUL.FTZ R8, R8, R9 ;  /* 0x0000000908087220 */ /* 0x000fe20000410000 */
[----:B------:R-:W-:-:S02]  /*1290*/  HADD2.F32 R11, -RZ, R40.H1_H1 ;  /* 0x30000028ff0b7230 */ /* 0x000fc40000004100 */
[----:B------:R-:W-:Y:S01]  /*12a0*/  FADD.FTZ R96, R96, R9 ;  /* 0x0000000960607221 */ /* 0x000fe20000010000 */
[--C-:B------:R-:W-:Y:S02]  /*12b0*/  HADD2.F32 R16, -RZ, R13.reuse.H0_H0 ;  /* 0x2000000dff107230 */ /* 0x100fe40000004100 */
[----:B------:R-:W-:Y:S01]  /*12c0*/  FFMA.FTZ R64, R7, R9, R64 ;  /* 0x0000000907407223 */ /* 0x000fe20000010040 */
[----:B------:R-:W-:Y:S02]  /*12d0*/  HADD2.F32 R18, -RZ, R13.H1_H1 ;  /* 0x3000000dff127230 */ /* 0x000fe40000004100 */
[----:B------:R-:W-:Y:S01]  /*12e0*/  FMUL.FTZ R14, R5, R14 ;  /* 0x0000000e050e7220 */ /* 0x000fe20000410000 */
[--C-:B------:R-:W-:Y:S02]  /*12f0*/  HADD2.F32 R161, -RZ, R15.reuse.H0_H0 ;  /* 0x2000000fffa17230 */ /* 0x100fe40000004100 */
[----:B------:R-:W-:Y:S01]  /*1300*/  FMUL.FTZ R9, R11, R12 ;  /* 0x0000000c0b097220 */ /* 0x000fe20000410000 */
[----:B------:R-:W-:-:S02]  /*1310*/  HADD2.F32 R160, -RZ, R15.H1_H1 ;  /* 0x3000000fffa07230 */ /* 0x000fc40000004100 */
[----:B------:R-:W-:Y:S01]  /*1320*/  FADD.FTZ R97, R97, R12 ;  /* 0x0000000c61617221 */ /* 0x000fe20000010000 */
[--C-:B------:R-:W-:Y:S02]  /*1330*/  HADD2.F32 R13, -RZ, R41.reuse.H0_H0 ;  /* 0x20000029ff0d7230 */ /* 0x100fe40000004100 */
[----:B------:R-:W-:Y:S01]  /*1340*/  FFMA.FTZ R65, R10, R12, R65 ;  /* 0x0000000c0a417223 */ /* 0x000fe20000010041 */
[----:B------:R-:W-:Y:S02]  /*1350*/  HADD2.F32 R15, -RZ, R41.H1_H1 ;  /* 0x30000029ff0f7230 */ /* 0x000fe40000004100 */
[----:B------:R-:W-:Y:S01]  /*1360*/  FMUL.FTZ R11, R5, R166 ;  /* 0x000000a6050b7220 */ /* 0x000fe20000410000 */
[----:B------:R-:W-:Y:S01]  /*1370*/  FADD.FTZ R99, R99, R18 ;  /* 0x0000001263637221 */ /* 0x000fe20000010000 */
[----:B------:R-:W-:Y:S01]  /*1380*/  FMUL.FTZ R12, R13, R16 ;  /* 0x000000100d0c7220 */ /* 0x000fe20000410000 */
[-C--:B------:R-:W-:Y:S01]  /*1390*/  FFMA.FTZ R67, R14, R18.reuse, R67 ;  /* 0x000000120e437223 */ /* 0x080fe20000010043 */
[----:B------:R-:W-:Y:S01]  /*13a0*/  FMUL.FTZ R13, R15, R18 ;  /* 0x000000120f0d7220 */ /* 0x000fe20000410000 */
[----:B------:R-:W-:Y:S01]  /*13b0*/  FADD.FTZ R18, -R225, R234 ;  /* 0x000000eae1127221 */ /* 0x000fe20000010100 */
[----:B------:R-:W-:Y:S01]  /*13c0*/  FADD.FTZ R98, R98, R16 ;  /* 0x0000001062627221 */ /* 0x000fe20000010000 */
[----:B------:R-:W-:Y:S01]  /*13d0*/  FFMA.FTZ R66, R11, R16, R66 ;  /* 0x000000100b427223 */ /* 0x000fe20000010042 */
[----:B------:R-:W-:-:S02]  /*13e0*/  HADD2.F32 R16, -RZ, R42.H0_H0 ;  /* 0x2000002aff107230 */ /* 0x000fc40000004100 */
[C---:B------:R-:W-:Y:S01]  /*13f0*/  FMUL.FTZ R15, R5.reuse, R232 ;  /* 0x000000e8050f7220 */ /* 0x040fe20000410000 */
[----:B------:R-:W-:Y:S01]  /*1400*/  FMUL.FTZ R18, R5, R18 ;  /* 0x0000001205127220 */ /* 0x000fe20000410000 */
[----:B------:R-:W-:Y:S01]  /*1410*/  FADD.FTZ R100, R100, R17 ;  /* 0x0000001164647221 */ /* 0x000fe20000010000 */
[----:B------:R-:W-:Y:S01]  /*1420*/  FADD.FTZ R101, R101, R162 ;  /* 0x000000a265657221 */ /* 0x000fe20000010000 */
[-C--:B------:R-:W-:Y:S01]  /*1430*/  FMUL.FTZ R16, R16, R17.reuse ;  /* 0x0000001110107220 */ /* 0x080fe20000410000 */
[----:B------:R-:W-:Y:S01]  /*1440*/  FFMA.FTZ R68, R15, R17, R68 ;  /* 0x000000110f447223 */ /* 0x000fe20000010044 */
[-C--:B------:R-:W-:Y:S01]  /*1450*/  FMUL.FTZ R17, R19, R162.reuse ;  /* 0x000000a213117220 */ /* 0x080fe20000410000 */
[----:B------:R-:W-:Y:S01]  /*1460*/  FFMA.FTZ R69, R18, R162, R69 ;  /* 0x000000a212457223 */ /* 0x000fe20000010045 */
[----:B------:R-:W-:Y:S01]  /*1470*/  FADD.FTZ R162, R229, R8 ;  /* 0x00000008e5a27221 */ /* 0x000fe20000010000 */
[----:B------:R-:W-:Y:S01]  /*1480*/  FFMA.FTZ R19, R7, R8, R228 ;  /* 0x0000000807137223 */ /* 0x000fe200000100e4 */
[----:B------:R-:W-:Y:S01]  /*1490*/  FADD.FTZ R166, -R225, R22 ;  /* 0x00000016e1a67221 */ /* 0x000fe20000010100 */
[----:B------:R-:W-:-:S02]  /*14a0*/  HADD2.F32 R164, -RZ, R43.H0_H0 ;  /* 0x2000002bffa47230 */ /* 0x000fc40000004100 */
[----:B------:R-:W-:Y:S01]  /*14b0*/  FADD.FTZ R21, R162, R9 ;  /* 0x00000009a2157221 */ /* 0x000fe20000010000 */
[----:B------:R-:W-:Y:S01]  /*14c0*/  FFMA.FTZ R162, R10, R9, R19 ;  /* 0x000000090aa27223 */ /* 0x000fe20000010013 */
[----:B------:R-:W-:Y:S01]  /*14d0*/  FADD.FTZ R102, R102, R161 ;  /* 0x000000a166667221 */ /* 0x000fe20000010000 */
[----:B------:R-:W-:Y:S01]  /*14e0*/  FADD.FTZ R103, R103, R160 ;  /* 0x000000a067677221 */ /* 0x000fe20000010000 */
[----:B------:R-:W-:Y:S01]  /*14f0*/  FADD.FTZ R22, R21, R12 ;  /* 0x0000000c15167221 */ /* 0x000fe20000010000 */
[----:B------:R-:W-:Y:S01]  /*1500*/  FFMA.FTZ R163, R11, R12, R162 ;  /* 0x0000000c0ba37223 */ /* 0x000fe200000100a2 */
[----:B------:R-:W-:Y:S01]  /*1510*/  FMUL.FTZ R21, R5, R166 ;  /* 0x000000a605157220 */ /* 0x000fe20000410000 */
[----:B------:R-:W-:Y:S01]  /*1520*/  FMUL.FTZ R19, R164, R161 ;  /* 0x000000a1a4137220 */ /* 0x000fe20000410000 */
[----:B------:R-:W-:Y:S01]  /*1530*/  FADD.FTZ R165, R22, R13 ;  /* 0x0000000d16a57221 */ /* 0x000fe20000010000 */
[----:B------:R-:W-:Y:S01]  /*1540*/  FFMA.FTZ R22, R14, R13, R163 ;  /* 0x0000000d0e167223 */ /* 0x000fe200000100a3 */
[----:B------:R-:W-:Y:S01]  /*1550*/  FFMA.FTZ R70, R21, R161, R70 ;  /* 0x000000a115467223 */ /* 0x000fe20000010046 */
[----:B------:R-:W-:Y:S01]  /*1560*/  FADD.FTZ R164, -R225, R20 ;  /* 0x00000014e1a47221 */ /* 0x000fe20000010100 */
[----:B------:R-:W-:Y:S01]  /*1570*/  FADD.FTZ R162, R165, R16 ;  /* 0x00000010a5a27221 */ /* 0x000fe20000010000 */
[----:B------:R-:W-:Y:S01]  /*1580*/  FFMA.FTZ R161, R15, R16, R22 ;  /* 0x000000100fa17223 */ /* 0x000fe20000010016 */
[----:B------:R-:W-:Y:S01]  /*1590*/  FMUL.FTZ R20, R167, R160 ;  /* 0x000000a0a7147220 */ /* 0x000fe20000410000 */
[----:B------:R-:W-:Y:S01]  /*15a0*/  FMUL.FTZ R22, R5, R164 ;  /* 0x000000a405167220 */ /* 0x000fe20000410000 */
[----:B------:R-:W-:Y:S01]  /*15b0*/  FADD.FTZ R162, R162, R17 ;  /* 0x00000011a2a27221 */ /* 0x000fe20000010000 */
[----:B------:R-:W-:-:S02]  /*15c0*/  FFMA.FTZ R164, R18, R17, R161 ;  /* 0x0000001112a47223 */ /* 0x000fc400000100a1 */
[----:B------:R-:W-:Y:S01]  /*15d0*/  FFMA.FTZ R71, R22, R160, R71 ;  /* 0x000000a016477223 */ /* 0x000fe20000010047 */
[----:B------:R-:W-:Y:S01]  /*15e0*/  FADD.FTZ R229, R162, R19 ;  /* 0x00000013a2e57221 */ /* 0x000fe20000010000 */
[----:B------:R-:W-:-:S03]  /*15f0*/  FFMA.FTZ R161, R21, R19, R164 ;  /* 0x0000001315a17223 */ /* 0x000fc600000100a4 */
[----:B------:R-:W-:Y:S01]  /*1600*/  FADD.FTZ R229, R229, R20 ;  /* 0x00000014e5e57221 */ /* 0x000fe20000010000 */
[----:B------:R-:W-:-:S07]  /*1610*/  FFMA.FTZ R228, R22, R20, R161 ;  /* 0x0000001416e47223 */ /* 0x000fce00000100a1 */
.L_x_1971:
[----:B------:R-:W-:Y:S05]  /*1620*/  BSYNC.RECONVERGENT B1 ;  /* 0x0000000000017941 */ /* 0x000fea0003800200 */
.L_x_1970:
        /* <DEDUP_REMOVED lines=17> */
[--C-:B--2---:R-:W-:Y:S02]  /*1740*/  HADD2.F32 R168, -RZ, R24.reuse.H0_H0 ;  /* 0x20000018ffa87230 */ /* 0x104fe40000004100 */
[----:B------:R-:W-:Y:S02]  /*1750*/  HADD2.F32 R170, -RZ, R24.H1_H1 ;  /* 0x30000018ffaa7230 */ /* 0x000fe40000004100 */
[--C-:B------:R-:W-:Y:S02]  /*1760*/  HADD2.F32 R230, -RZ, R25.reuse.H1_H1 ;  /* 0x30000019ffe67230 */ /* 0x100fe40000004100 */
[----:B------:R-:W-:Y:S01]  /*1770*/  FADD.FTZ R168, -R225, R168 ;  /* 0x000000a8e1a87221 */ /* 0x000fe20000010100 */
[----:B------:R-:W-:-:S02]  /*1780*/  HADD2.F32 R174, -RZ, R25.H0_H0 ;  /* 0x20000019ffae7230 */ /* 0x000fc40000004100 */
[--C-:B------:R-:W-:Y:S02]  /*1790*/  HADD2.F32 R232, -RZ, R26.reuse.H0_H0 ;  /* 0x2000001affe87230 */ /* 0x100fe40000004100 */
[----:B-----5:R-:W-:Y:S01]  /*17a0*/  FMUL.FTZ R23, R5, R168 ;  /* 0x000000a805177220 */ /* 0x020fe20000410000 */
[----:B------:R-:W-:Y:S02]  /*17b0*/  HADD2.F32 R234, -RZ, R26.H1_H1 ;  /* 0x3000001affea7230 */ /* 0x000fe40000004100 */
[C---:B------:R-:W-:Y:S01]  /*17c0*/  FADD.FTZ R26, -R225.reuse, R170 ;  /* 0x000000aae11a7221 */ /* 0x040fe20000010100 */
[--C-:B------:R-:W-:Y:S02]  /*17d0*/  HADD2.F32 R164, -RZ, R27.reuse.H0_H0 ;  /* 0x2000001bffa47230 */ /* 0x100fe40000004100 */
[----:B------:R-:W-:Y:S01]  /*17e0*/  FADD.FTZ R174, -R225, R174 ;  /* 0x000000aee1ae7221 */ /* 0x000fe20000010100 */
[----:B------:R-:W-:Y:S02]  /*17f0*/  HADD2.F32 R162, -RZ, R27.H1_H1 ;  /* 0x3000001bffa27230 */ /* 0x000fe40000004100 */
[----:B------:R-:W-:Y:S01]  /*1800*/  FMUL.FTZ R26, R5, R26 ;  /* 0x0000001a051a7220 */ /* 0x000fe20000410000 */
[----:B------:R-:W-:-:S02]  /*1810*/  HADD2.F32 R24, -RZ, R44.H0_H0 ;  /* 0x2000002cff187230 */ /* 0x000fc40000004100 */
[C---:B------:R-:W-:Y:S01]  /*1820*/  FADD.FTZ R232, -R225.reuse, R232 ;  /* 0x000000e8e1e87221 */ /* 0x040fe20000010100 */
[--C-:B---3--:R-:W-:Y:S02]  /*1830*/  HADD2.F32 R25, -RZ, R28.reuse.H0_H0 ;  /* 0x2000001cff197230 */ /* 0x108fe40000004100 */
[C---:B------:R-:W-:Y:S01]  /*1840*/  FADD.FTZ R170, -R225.reuse, R234 ;  /* 0x000000eae1aa7221 */ /* 0x040fe20000010100 */
[----:B------:R-:W-:Y:S02]  /*1850*/  HADD2.F32 R28, -RZ, R28.H1_H1 ;  /* 0x3000001cff1c7230 */ /* 0x000fe40000004100 */
[--C-:B------:R-:W-:Y:S02]  /*1860*/  HADD2.F32 R165, -RZ, R30.reuse.H0_H0 ;  /* 0x2000001effa57230 */ /* 0x100fe40000004100 */
[----:B------:R-:W-:Y:S01]  /*1870*/  FMUL.FTZ R24, R24, R25 ;  /* 0x0000001918187220 */ /* 0x000fe20000410000 */
[----:B------:R-:W-:Y:S02]  /*1880*/  HADD2.F32 R172, -RZ, R30.H1_H1 ;  /* 0x3000001effac7230 */ /* 0x000fe40000004100 */
[----:B------:R-:W-:Y:S01]  /*1890*/  FADD.FTZ R30, -R225, R230 ;  /* 0x000000e6e11e7221 */ /* 0x000fe20000010100 */
[----:B------:R-:W-:-:S02]  /*18a0*/  HADD2.F32 R27, -RZ, R44.H1_H1 ;  /* 0x3000002cff1b7230 */ /* 0x000fc40000004100 */
[----:B------:R-:W-:Y:S01]  /*18b0*/  FADD.FTZ R104, R104, R25 ;  /* 0x0000001968687221 */ /* 0x000fe20000010000 */
[--C-:B------:R-:W-:Y:S02]  /*18c0*/  HADD2.F32 R163, -RZ, R29.reuse.H0_H0 ;  /* 0x2000001dffa37230 */ /* 0x100fe40000004100 */
[----:B------:R-:W-:Y:S01]  /*18d0*/  FFMA.FTZ R72, R23, R25, R72 ;  /* 0x0000001917487223 */ /* 0x000fe20000010048 */
[----:B------:R-:W-:Y:S02]  /*18e0*/  HADD2.F32 R166, -RZ, R29.H1_H1 ;  /* 0x3000001dffa67230 */ /* 0x000fe40000004100 */
[----:B------:R-:W-:Y:S01]  /*18f0*/  FMUL.FTZ R25, R27, R28 ;  /* 0x0000001c1b197220 */ /* 0x000fe20000410000 */
[--C-:B0-----:R-:W-:Y:S02]  /*1900*/  HADD2.F32 R161, -RZ, R31.reuse.H0_H0 ;  /* 0x2000001fffa17230 */ /* 0x101fe40000004100 */
[----:B------:R-:W-:Y:S01]  /*1910*/  FMUL.FTZ R30, R5, R30 ;  /* 0x0000001e051e7220 */ /* 0x000fe20000410000 */
[----:B------:R-:W-:-:S02]  /*1920*/  HADD2.F32 R160, -RZ, R31.H1_H1 ;  /* 0x3000001fffa07230 */ /* 0x000fc40000004100 */
[----:B------:R-:W-:Y:S01]  /*1930*/  FADD.FTZ R105, R105, R28 ;  /* 0x0000001c69697221 */ /* 0x000fe20000010000 */
[--C-:B------:R-:W-:Y:S02]  /*1940*/  HADD2.F32 R29, -RZ, R45.reuse.H0_H0 ;  /* 0x2000002dff1d7230 */ /* 0x100fe40000004100 */
[----:B------:R-:W-:Y:S01]  /*1950*/  FFMA.FTZ R73, R26, R28, R73 ;  /* 0x0000001c1a497223 */ /* 0x000fe20000010049 */
[----:B------:R-:W-:Y:S02]  /*1960*/  HADD2.F32 R31, -RZ, R45.H1_H1 ;  /* 0x3000002dff1f7230 */ /* 0x000fe40000004100 */
[----:B------:R-:W-:Y:S01]  /*1970*/  FMUL.FTZ R27, R5, R174 ;  /* 0x000000ae051b7220 */ /* 0x000fe20000410000 */
[----:B------:R-:W-:Y:S02]  /*1980*/  HADD2.F32 R168, -RZ, R46.H0_H0 ;  /* 0x2000002effa87230 */ /* 0x000fe40000004100 */
[-C--:B------:R-:W-:Y:S01]  /*1990*/  FMUL.FTZ R28, R29, R163.reuse ;  /* 0x000000a31d1c7220 */ /* 0x080fe20000410000 */
[----:B------:R-:W-:Y:S01]  /*19a0*/  FADD.FTZ R107, R107, R166 ;  /* 0x000000a66b6b7221 */ /* 0x000fe20000010000 */
[-C--:B------:R-:W-:Y:S01]  /*19b0*/  FMUL.FTZ R29, R31, R166.reuse ;  /* 0x000000a61f1d7220 */ /* 0x080fe20000410000 */
[----:B------:R-:W-:Y:S01]  /*19c0*/  FFMA.FTZ R75, R30, R166, R75 ;  /* 0x000000a61e4b7223 */ /* 0x000fe2000001004b */
[----:B------:R-:W-:Y:S01]  /*19d0*/  FMUL.FTZ R31, R5, R232 ;  /* 0x000000e8051f7220 */ /* 0x000fe20000410000 */
[----:B------:R-:W-:Y:S01]  /*19e0*/  FADD.FTZ R106, R106, R163 ;  /* 0x000000a36a6a7221 */ /* 0x000fe20000010000 */
[----:B------:R-:W-:Y:S01]  /*19f0*/  FFMA.FTZ R74, R27, R163, R74 ;  /* 0x000000a31b4a7223 */ /* 0x000fe2000001004a */
        /* <DEDUP_REMOVED lines=8> */
[----:B------:R-:W-:Y:S01]  /*1a80*/  FADD.FTZ R174, -R225, R164 ;  /* 0x000000a4e1ae7221 */ /* 0x000fe20000010100 */
[----:B------:R-:W-:Y:S01]  /*1a90*/  FADD.FTZ R164, R165, R28 ;  /* 0x0000001ca5a47221 */ /* 0x000fe20000010000 */
[----:B------:R-:W-:Y:S01]  /*1aa0*/  FFMA.FTZ R163, R27, R28, R166 ;  /* 0x0000001c1ba37223 */ /* 0x000fe200000100a6 */
[-C--:B------:R-:W-:Y:S01]  /*1ab0*/  FMUL.FTZ R169, R169, R172.reuse ;  /* 0x000000aca9a97220 */ /* 0x080fe20000410000 */
[----:B------:R-:W-:Y:S01]  /*1ac0*/  FADD.FTZ R109, R109, R172 ;  /* 0x000000ac6d6d7221 */ /* 0x000fe20000010000 */
[----:B------:R-:W-:Y:S01]  /*1ad0*/  FFMA.FTZ R77, R170, R172, R77 ;  /* 0x000000acaa4d7223 */ /* 0x000fe2000001004d */
[----:B------:R-:W-:-:S02]  /*1ae0*/  HADD2.F32 R172, -RZ, R47.H0_H0 ;  /* 0x2000002fffac7230 */ /* 0x000fc40000004100 */
[----:B------:R-:W-:Y:S01]  /*1af0*/  FMUL.FTZ R173, R5, R174 ;  /* 0x000000ae05ad7220 */ /* 0x000fe20000410000 */
[----:B------:R-:W-:Y:S01]  /*1b00*/  FADD.FTZ R165, R164, R29 ;  /* 0x0000001da4a57221 */ /* 0x000fe20000010000 */
[----:B------:R-:W-:Y:S01]  /*1b10*/  FFMA.FTZ R164, R30, R29, R163 ;  /* 0x0000001d1ea47223 */ /* 0x000fe200000100a3 */
[----:B------:R-:W-:Y:S01]  /*1b20*/  FADD.FTZ R110, R110, R161 ;  /* 0x000000a16e6e7221 */ /* 0x000fe20000010000 */
[-C--:B------:R-:W-:Y:S01]  /*1b30*/  FMUL.FTZ R171, R172, R161.reuse ;  /* 0x000000a1acab7220 */ /* 0x080fe20000410000 */
[----:B------:R-:W-:Y:S01]  /*1b40*/  FFMA.FTZ R78, R173, R161, R78 ;  /* 0x000000a1ad4e7223 */ /* 0x000fe2000001004e */
[----:B------:R-:W-:Y:S01]  /*1b50*/  FADD.FTZ R174, -R225, R162 ;  /* 0x000000a2e1ae7221 */ /* 0x000fe20000010100 */
        /* <DEDUP_REMOVED lines=9> */
[----:B------:R-:W-:-:S03]  /*1bf0*/  FFMA.FTZ R161, R173, R171, R164 ;  /* 0x000000abada17223 */ /* 0x000fc600000100a4 */
[----:B------:R-:W-:Y:S01]  /*1c00*/  FADD.FTZ R229, R229, R172 ;  /* 0x000000ace5e57221 */ /* 0x000fe20000010000 */
[----:B------:R-:W-:-:S07]  /*1c10*/  FFMA.FTZ R228, R174, R172, R161 ;  /* 0x000000acaee47223 */ /* 0x000fce00000100a1 */
.L_x_1973:
[----:B------:R-:W-:Y:S05]  /*1c20*/  BSYNC.RECONVERGENT B1 ;  /* 0x0000000000017941 */ /* 0x000fea0003800200 */
.L_x_1972:
        /* <DEDUP_REMOVED lines=14> */
[----:B------:R-:W-:Y:S02]  /*1d10*/  IADD3 R227, PT, PT, R227, 0x80, RZ ;  /* 0x00000080e3e37810 */ /* 0x000fe40007ffe0ff */
[----:B------:R-:W-:Y:S01]  /*1d20*/  IADD3 R226, PT, PT, R226, 0x80, RZ ;  /* 0x00000080e2e27810 */ /* 0x000fe20007ffe0ff */
[----:B0-----:R-:W-:Y:S02]  /*1d30*/  HADD2.F32 R179, -RZ, R48.H1_H1 ;  /* 0x30000030ffb37230 */ /* 0x001fe40000004100 */
        /* <DEDUP_REMOVED lines=9> */
[----:B------:R-:W-:Y:S01]  /*1dd0*/  FADD.FTZ R230, -R225, R230 ;  /* 0x000000e6e1e67221 */ /* 0x000fe20000010100 */
[----:B------:R-:W-:-:S02]  /*1de0*/  HADD2.F32 R163, -RZ, R48.H0_H0 ;  /* 0x20000030ffa37230 */ /* 0x000fc40000004100 */
[----:B------:R-:W-:Y:S01]  /*1df0*/  FADD.FTZ R190, -R225, R190 ;  /* 0x000000bee1be7221 */ /* 0x000fe20000010100 */
[--C-:B---3--:R-:W-:Y:S02]  /*1e00*/  HADD2.F32 R180, -RZ, R164.reuse.H0_H0 ;  /* 0x200000a4ffb47230 */ /* 0x108fe40000004100 */
[C---:B------:R-:W-:Y:S01]  /*1e10*/  FMUL.FTZ R185, R5.reuse, R230 ;  /* 0x000000e605b97220 */ /* 0x040fe20000410000 */
[--C-:B------:R-:W-:Y:S02]  /*1e20*/  HADD2.F32 R188, -RZ, R161.reuse.H0_H0 ;  /* 0x200000a1ffbc7230 */ /* 0x100fe40000004100 */
[----:B------:R-:W-:Y:S01]  /*1e30*/  FMUL.FTZ R191, R5, R190 ;  /* 0x000000be05bf7220 */ /* 0x000fe20000410000 */
[----:B------:R-:W-:Y:S02]  /*1e40*/  HADD2.F32 R192, -RZ, R161.H1_H1 ;  /* 0x300000a1ffc07230 */ /* 0x000fe40000004100 */
[----:B------:R-:W-:Y:S01]  /*1e50*/  FMUL.FTZ R178, R163, R180 ;  /* 0x000000b4a3b27220 */ /* 0x000fe20000410000 */
[----:B------:R-:W-:-:S02]  /*1e60*/  HADD2.F32 R164, -RZ, R164.H1_H1 ;  /* 0x300000a4ffa47230 */ /* 0x000fc40000004100 */
[----:B------:R-:W-:Y:S01]  /*1e70*/  FADD.FTZ R140, R140, R180 ;  /* 0x000000b48c8c7221 */ /* 0x000fe20000010000 */
[----:B------:R-:W-:Y:S01]  /*1e80*/  FFMA.FTZ R112, R177, R180, R112 ;  /* 0x000000b4b1707223 */ /* 0x000fe20000010070 */
[----:B------:R-:W-:Y:S01]  /*1e90*/  FMUL.FTZ R180, R5, R184 ;  /* 0x000000b805b47220 */ /* 0x000fe20000410000 */
[C---:B------:R-:W-:Y:S01]  /*1ea0*/  FADD.FTZ R188, -R225.reuse, R188 ;  /* 0x000000bce1bc7221 */ /* 0x040fe20000010100 */
[----:B------:R-:W-:Y:S01]  /*1eb0*/  FADD.FTZ R184, -R225, R192 ;  /* 0x000000c0e1b87221 */ /* 0x000fe20000010100 */
[----:B------:R-:W-:Y:S02]  /*1ec0*/  HADD2.F32 R183, -RZ, R165.H0_H0 ;  /* 0x200000a5ffb77230 */ /* 0x000fe40000004100 */
[----:B------:R-:W-:Y:S01]  /*1ed0*/  FMUL.FTZ R179, R179, R164 ;  /* 0x000000a4b3b37220 */ /* 0x000fe20000410000 */
[----:B------:R-:W-:Y:S02]  /*1ee0*/  HADD2.F32 R182, -RZ, R49.H0_H0 ;  /* 0x20000031ffb67230 */ /* 0x000fe40000004100 */
[----:B------:R-:W-:Y:S01]  /*1ef0*/  FADD.FTZ R141, R141, R164 ;  /* 0x000000a48d8d7221 */ /* 0x000fe20000010000 */
[----:B------:R-:W-:-:S02]  /*1f00*/  HADD2.F32 R186, -RZ, R165.H1_H1 ;  /* 0x300000a5ffba7230 */ /* 0x000fc40000004100 */
[----:B------:R-:W-:Y:S01]  /*1f10*/  FFMA.FTZ R113, R180, R164, R113 ;  /* 0x000000a4b4717223 */ /* 0x000fe20000010071 */
[----:B------:R-:W-:Y:S02]  /*1f20*/  HADD2.F32 R163, -RZ, R49.H1_H1 ;  /* 0x30000031ffa37230 */ /* 0x000fe40000004100 */
[C---:B------:R-:W-:Y:S01]  /*1f30*/  FMUL.FTZ R181, R5.reuse, R188 ;  /* 0x000000bc05b57220 */ /* 0x040fe20000410000 */
[----:B------:R-:W-:Y:S02]  /*1f40*/  HADD2.F32 R165, -RZ, R166.H0_H0 ;  /* 0x200000a6ffa57230 */ /* 0x000fe40000004100 */
[----:B------:R-:W-:Y:S01]  /*1f50*/  FMUL.FTZ R184, R5, R184 ;  /* 0x000000b805b87220 */ /* 0x000fe20000410000 */
[----:B------:R-:W-:Y:S02]  /*1f60*/  HADD2.F32 R164, -RZ, R50.H0_H0 ;  /* 0x20000032ffa47230 */ /* 0x000fe40000004100 */
[----:B------:R-:W-:Y:S01]  /*1f70*/  FADD.FTZ R188, -R225, R232 ;  /* 0x000000e8e1bc7221 */ /* 0x000fe20000010100 */
[----:B------:R-:W-:-:S02]  /*1f80*/  HADD2.F32 R166, -RZ, R166.H1_H1 ;  /* 0x300000a6ffa67230 */ /* 0x000fc40000004100 */
[-C--:B------:R-:W-:Y:S01]  /*1f90*/  FMUL.FTZ R182, R182, R183.reuse ;  /* 0x000000b7b6b67220 */ /* 0x080fe20000410000 */
[----:B------:R-:W-:Y:S01]  /*1fa0*/  FADD.FTZ R142, R142, R183 ;  /* 0x000000b78e8e7221 */ /* 0x000fe20000010000 */
[----:B------:R-:W-:Y:S01]  /*1fb0*/  FFMA.FTZ R114, R181, R183, R114 ;  /* 0x000000b7b5727223 */ /* 0x000fe20000010072 */
[-C--:B------:R-:W-:Y:S01]  /*1fc0*/  FMUL.FTZ R183, R163, R186.reuse ;  /* 0x000000baa3b77220 */ /* 0x080fe20000410000 */
[----:B------:R-:W-:Y:S01]  /*1fd0*/  FADD.FTZ R143, R143, R186 ;  /* 0x000000ba8f8f7221 */ /* 0x000fe20000010000 */
[----:B------:R-:W-:Y:S01]  /*1fe0*/  FFMA.FTZ R115, R184, R186, R115 ;  /* 0x000000bab8737223 */ /* 0x000fe20000010073 */
[----:B------:R-:W-:Y:S01]  /*1ff0*/  FMUL.FTZ R188, R5, R188 ;  /* 0x000000bc05bc7220 */ /* 0x000fe20000410000 */
[----:B------:R-:W-:Y:S01]  /*2000*/  FMUL.FTZ R186, R164, R165 ;  /* 0x000000a5a4ba7220 */ /* 0x000fe20000410000 */
[----:B------:R-:W-:Y:S01]  /*2010*/  FADD.FTZ R164, R229, R178 ;  /* 0x000000b2e5a47221 */ /* 0x000fe20000010000 */
[----:B------:R-:W-:Y:S01]  /*2020*/  FFMA.FTZ R163, R177, R178, R228 ;  /* 0x000000b2b1a37223 */ /* 0x000fe200000100e4 */
[-C--:B------:R-:W-:Y:S01]  /*2030*/  FMUL.FTZ R187, R187, R166.reuse ;  /* 0x000000a6bbbb7220 */ /* 0x080fe20000410000 */
[----:B------:R-:W-:Y:S01]  /*2040*/  FADD.FTZ R149, R149, R166 ;  /* 0x000000a695957221 */ /* 0x000fe20000010000 */
[----:B------:R-:W-:Y:S01]  /*2050*/  FFMA.FTZ R153, R188, R166, R153 ;  /* 0x000000a6bc997223 */ /* 0x000fe20000010099 */
[----:B------:R-:W-:-:S02]  /*2060*/  HADD2.F32 R161, -RZ, R167.H0_H0 ;  /* 0x200000a7ffa17230 */ /* 0x000fc40000004100 */
[----:B------:R-:W-:Y:S01]  /*2070*/  FADD.FTZ R148, R148, R165 ;  /* 0x000000a594947221 */ /* 0x000fe20000010000 */
[----:B------:R-:W-:Y:S01]  /*2080*/  FFMA.FTZ R152, R185, R165, R152 ;  /* 0x000000a5b9987223 */ /* 0x000fe20000010098 */
[----:B------:R-:W-:Y:S02]  /*2090*/  HADD2.F32 R166, -RZ, R51.H0_H0 ;  /* 0x20000033ffa67230 */ /* 0x000fe40000004100 */
[----:B------:R-:W-:Y:S01]  /*20a0*/  FADD.FTZ R165, R164, R179 ;  /* 0x000000b3a4a57221 */ /* 0x000fe20000010000 */
[----:B------:R-:W-:Y:S01]  /*20b0*/  FFMA.FTZ R164, R180, R179, R163 ;  /* 0x000000b3b4a47223 */ /* 0x000fe200000100a3 */
[----:B------:R-:W-:Y:S01]  /*20c0*/  FADD.FTZ R150, R150, R161 ;  /* 0x000000a196967221 */ /* 0x000fe20000010000 */
[-C--:B------:R-:W-:Y:S01]  /*20d0*/  FFMA.FTZ R154, R191, R161.reuse, R154 ;  /* 0x000000a1bf9a7223 */ /* 0x080fe2000001009a */
[----:B------:R-:W-:Y:S01]  /*20e0*/  FMUL.FTZ R189, R166, R161 ;  /* 0x000000a1a6bd7220 */ /* 0x000fe20000410000 */
[----:B------:R-:W-:Y:S01]  /*20f0*/  FADD.FTZ R166, R165, R182 ;  /* 0x000000b6a5a67221 */ /* 0x000fe20000010000 */
[----:B------:R-:W-:Y:S01]  /*2100*/  FFMA.FTZ R163, R181, R182, R164 ;  /* 0x000000b6b5a37223 */ /* 0x000fe200000100a4 */
[----:B------:R-:W-:Y:S01]  /*2110*/  FADD.FTZ R192, -R225, R162 ;  /* 0x000000a2e1c07221 */ /* 0x000fe20000010100 */
[----:B------:R-:W-:-:S02]  /*2120*/  HADD2.F32 R160, -RZ, R167.H1_H1 ;  /* 0x300000a7ffa07230 */ /* 0x000fc40000004100 */
[----:B------:R-:W-:Y:S01]  /*2130*/  FADD.FTZ R165, R166, R183 ;  /* 0x000000b7a6a57221 */ /* 0x000fe20000010000 */
[----:B------:R-:W-:Y:S01]  /*2140*/  FFMA.FTZ R164, R184, R183, R163 ;  /* 0x000000b7b8a47223 */ /* 0x000fe200000100a3 */
[----:B------:R-:W-:Y:S02]  /*2150*/  HADD2.F32 R167, -RZ, R51.H1_H1 ;  /* 0x30000033ffa77230 */ /* 0x000fe40000004100 */
[----:B------:R-:W-:Y:S01]  /*2160*/  FMUL.FTZ R192, R5, R192 ;  /* 0x000000c005c07220 */ /* 0x000fe20000410000 */
[----:B------:R-:W-:Y:S01]  /*2170*/  FADD.FTZ R162, R165, R186 ;  /* 0x000000baa5a27221 */ /* 0x000fe20000010000 */
[----:B------:R-:W-:Y:S01]  /*2180*/  FFMA.FTZ R161, R185, R186, R164 ;  /* 0x000000bab9a17223 */ /* 0x000fe200000100a4 */
[----:B------:R-:W-:Y:S01]  /*2190*/  FADD.FTZ R151, R151, R160 ;  /* 0x000000a097977221 */ /* 0x000fe20000010000 */
[-C--:B------:R-:W-:Y:S01]  /*21a0*/  FMUL.FTZ R190, R167, R160.reuse ;  /* 0x000000a0a7be7220 */ /* 0x080fe20000410000 */
[----:B------:R-:W-:Y:S01]  /*21b0*/  FADD.FTZ R162, R162, R187 ;  /* 0x000000bba2a27221 */ /* 0x000fe20000010000 */
[----:B------:R-:W-:Y:S01]  /*21c0*/  FFMA.FTZ R164, R188, R187, R161 ;  /* 0x000000bbbca47223 */ /* 0x000fe200000100a1 */
[----:B------:R-:W-:-:S02]  /*21d0*/  FFMA.FTZ R155, R192, R160, R155 ;  /* 0x000000a0c09b7223 */ /* 0x000fc4000001009b */
[----:B------:R-:W-:Y:S01]  /*21e0*/  FADD.FTZ R229, R162, R189 ;  /* 0x000000bda2e57221 */ /* 0x000fe20000010000 */
[----:B------:R-:W-:-:S03]  /*21f0*/  FFMA.FTZ R161, R191, R189, R164 ;  /* 0x000000bdbfa17223 */ /* 0x000fc600000100a4 */
[----:B------:R-:W-:Y:S01]  /*2200*/  FADD.FTZ R229, R229, R190 ;  /* 0x000000bee5e57221 */ /* 0x000fe20000010000 */
[----:B------:R-:W-:-:S07]  /*2210*/  FFMA.FTZ R228, R192, R190, R161 ;  /* 0x000000bec0e47223 */ /* 0x000fce00000100a1 */
.L_x_1975:
[----:B------:R-:W-:Y:S05]  /*2220*/  BSYNC.RECONVERGENT B1 ;  /* 0x0000000000017941 */ /* 0x000fea0003800200 */
.L_x_1974:
        /* <DEDUP_REMOVED lines=13> */
[----:B------:R-:W-:Y:S02]  /*2300*/  HADD2.F32 R203, -RZ, R54.H1_H1 ;  /* 0x30000036ffcb7230 */ /* 0x000fe40000004100 */
[----:B------:R-:W-:Y:S02]  /*2310*/  HADD2.F32 R205, -RZ, R55.H0_H0 ;  /* 0x20000037ffcd7230 */ /* 0x000fe40000004100 */
[--C-:B0-----:R-:W-:Y:S02]  /*2320*/  HADD2.F32 R194, -RZ, R52.reuse.H0_H0 ;  /* 0x20000034ffc27230 */ /* 0x101fe40000004100 */
[----:B------:R-:W-:Y:S02]  /*2330*/  HADD2.F32 R195, -RZ, R52.H1_H1 ;  /* 0x30000034ffc37230 */ /* 0x000fe40000004100 */
[--C-:B--2---:R-:W-:Y:S02]  /*2340*/  HADD2.F32 R196, -RZ, R160.reuse.H0_H0 ;  /* 0x200000a0ffc47230 */ /* 0x104fe40000004100 */
[----:B------:R-:W-:-:S02]  /*2350*/  HADD2.F32 R198, -RZ, R160.H1_H1 ;  /* 0x300000a0ffc67230 */ /* 0x000fc40000004100 */
[--C-:B------:R-:W-:Y:S02]  /*2360*/  HADD2.F32 R200, -RZ, R161.reuse.H0_H0 ;  /* 0x200000a1ffc87230 */ /* 0x100fe40000004100 */
[C---:B------:R-:W-:Y:S01]  /*2370*/  FADD.FTZ R196, -R225.reuse, R196 ;  /* 0x000000c4e1c47221 */ /* 0x040fe20000010100 */
[----:B------:R-:W-:Y:S02]  /*2380*/  HADD2.F32 R160, -RZ, R161.H1_H1 ;  /* 0x300000a1ffa07230 */ /* 0x000fe40000004100 */
[----:B------:R-:W-:Y:S01]  /*2390*/  FADD.FTZ R198, -R225, R198 ;  /* 0x000000c6e1c67221 */ /* 0x000fe20000010100 */
[--C-:B---3--:R-:W-:Y:S02]  /*23a0*/  HADD2.F32 R161, -RZ, R164.reuse.H0_H0 ;  /* 0x200000a4ffa17230 */ /* 0x108fe40000004100 */
[----:B-----5:R-:W-:Y:S01]  /*23b0*/  FMUL.FTZ R193, R5, R196 ;  /* 0x000000c405c17220 */ /* 0x020fe20000410000 */
[----:B------:R-:W-:Y:S02]  /*23c0*/  HADD2.F32 R164, -RZ, R164.H1_H1 ;  /* 0x300000a4ffa47230 */ /* 0x000fe40000004100 */
[----:B------:R-:W-:Y:S01]  /*23d0*/  FADD.FTZ R200, -R225, R200 ;  /* 0x000000c8e1c87221 */ /* 0x000fe20000010100 */
[----:B------:R-:W-:Y:S01]  /*23e0*/  FMUL.FTZ R196, R5, R198 ;  /* 0x000000c605c47220 */ /* 0x000fe20000410000 */
[----:B------:R-:W-:Y:S01]  /*23f0*/  FMUL.FTZ R194, R194, R161 ;  /* 0x000000a1c2c27220 */ /* 0x000fe20000410000 */
[----:B------:R-:W-:-:S02]  /*2400*/  HADD2.F32 R208, -RZ, R163.H0_H0 ;  /* 0x200000a3ffd07230 */ /* 0x000fc40000004100 */
[-C--:B------:R-:W-:Y:S01]  /*2410*/  FMUL.FTZ R195, R195, R164.reuse ;  /* 0x000000a4c3c37220 */ /* 0x080fe20000410000 */
[----:B------:R-:W-:Y:S02]  /*2420*/  HADD2.F32 R230, -RZ, R163.H1_H1 ;  /* 0x300000a3ffe67230 */ /* 0x000fe40000004100 */
[----:B------:R-:W-:Y:S01]  /*2430*/  FADD.FTZ R117, R117, R164 ;  /* 0x000000a475757221 */ /* 0x000fe20000010000 */
[----:B------:R-:W-:Y:S02]  /*2440*/  HADD2.F32 R204, -RZ, R162.H0_H0 ;  /* 0x200000a2ffcc7230 */ /* 0x000fe40000004100 */
[----:B------:R-:W-:Y:S01]  /*2450*/  FFMA.FTZ R81, R196, R164, R81 ;  /* 0x000000a4c4517223 */ /* 0x000fe20000010051 */
[----:B------:R-:W-:Y:S02]  /*2460*/  HADD2.F32 R163, -RZ, R165.H0_H0 ;  /* 0x200000a5ffa37230 */ /* 0x000fe40000004100 */
[----:B------:R-:W-:Y:S01]  /*2470*/  FMUL.FTZ R197, R5, R200 ;  /* 0x000000c805c57220 */ /* 0x000fe20000410000 */
[----:B------:R-:W-:-:S02]  /*2480*/  HADD2.F32 R198, -RZ, R53.H0_H0 ;  /* 0x20000035ffc67230 */ /* 0x000fc40000004100 */
[----:B------:R-:W-:Y:S01]  /*2490*/  FADD.FTZ R116, R116, R161 ;  /* 0x000000a174747221 */ /* 0x000fe20000010000 */
[----:B------:R-:W-:Y:S02]  /*24a0*/  HADD2.F32 R162, -RZ, R162.H1_H1 ;  /* 0x300000a2ffa27230 */ /* 0x000fe40000004100 */
[----:B------:R-:W-:Y:S01]  /*24b0*/  FFMA.FTZ R80, R193, R161, R80 ;  /* 0x000000a1c1507223 */ /* 0x000fe20000010050 */
[----:B------:R-:W-:Y:S01]  /*24c0*/  FADD.FTZ R164, R229, R194 ;  /* 0x000000c2e5a47221 */ /* 0x000fe20000010000 */
[----:B------:R-:W-:Y:S01]  /*24d0*/  FFMA.FTZ R161, R193, R194, R228 ;  /* 0x000000c2c1a17223 */ /* 0x000fe200000100e4 */
[C---:B------:R-:W-:Y:S01]  /*24e0*/  FADD.FTZ R202, -R225.reuse, R160 ;  /* 0x000000a0e1ca7221 */ /* 0x040fe20000010100 */
[----:B------:R-:W-:Y:S01]  /*24f0*/  FADD.FTZ R206, -R225, R204 ;  /* 0x000000cce1ce7221 */ /* 0x000fe20000010100 */
[-C--:B------:R-:W-:Y:S01]  /*2500*/  FMUL.FTZ R198, R198, R163.reuse ;  /* 0x000000a3c6c67220 */ /* 0x080fe20000410000 */
[----:B------:R-:W-:Y:S01]  /*2510*/  FADD.FTZ R118, R118, R163 ;  /* 0x000000a376767221 */ /* 0x000fe20000010000 */
[----:B------:R-:W-:Y:S01]  /*2520*/  FFMA.FTZ R82, R197, R163, R82 ;  /* 0x000000a3c5527223 */ /* 0x000fe20000010052 */
[----:B------:R-:W-:-:S02]  /*2530*/  HADD2.F32 R204, -RZ, R165.H1_H1 ;  /* 0x300000a5ffcc7230 */ /* 0x000fc40000004100 */
[----:B------:R-:W-:Y:S01]  /*2540*/  FADD.FTZ R163, R164, R195 ;  /* 0x000000c3a4a37221 */ /* 0x000fe20000010000 */
[C---:B------:R-:W-:Y:S01]  /*2550*/  FADD.FTZ R226, -R225.reuse, R162 ;  /* 0x000000a2e1e27221 */ /* 0x040fe20000010100 */
[----:B------:R-:W-:Y:S01]  /*2560*/  FFMA.FTZ R164, R196, R195, R161 ;  /* 0x000000c3c4a47223 */ /* 0x000fe200000100a1 */
[C---:B------:R-:W-:Y:S01]  /*2570*/  FADD.FTZ R162, -R225.reuse, R208 ;  /* 0x000000d0e1a27221 */ /* 0x040fe20000010100 */
[----:B------:R-:W-:Y:S01]  /*2580*/  FADD.FTZ R208, -R225, R230 ;  /* 0x000000e6e1d07221 */ /* 0x000fe20000010100 */
[----:B------:R-:W-:Y:S01]  /*2590*/  FMUL.FTZ R200, R5, R202 ;  /* 0x000000ca05c87220 */ /* 0x000fe20000410000 */
[--C-:B------:R-:W-:Y:S02]  /*25a0*/  HADD2.F32 R165, -RZ, R166.reuse.H0_H0 ;  /* 0x200000a6ffa57230 */ /* 0x100fe40000004100 */
[----:B------:R-:W-:Y:S01]  /*25b0*/  FMUL.FTZ R199, R199, R204 ;  /* 0x000000ccc7c77220 */ /* 0x000fe20000410000 */
[----:B------:R-:W-:Y:S02]  /*25c0*/  HADD2.F32 R230, -RZ, R166.H1_H1 ;  /* 0x300000a6ffe67230 */ /* 0x000fe40000004100 */
[----:B------:R-:W-:Y:S01]  /*25d0*/  FADD.FTZ R166, R163, R198 ;  /* 0x000000c6a3a67221 */ /* 0x000fe20000010000 */
[----:B------:R-:W-:-:S02]  /*25e0*/  HADD2.F32 R202, -RZ, R54.H0_H0 ;  /* 0x20000036ffca7230 */ /* 0x000fc40000004100 */
[----:B------:R-:W-:Y:S01]  /*25f0*/  FFMA.FTZ R161, R197, R198, R164 ;  /* 0x000000c6c5a17223 */ /* 0x000fe200000100a4 */
[----:B------:R-:W-:Y:S01]  /*2600*/  FMUL.FTZ R201, R5, R206 ;  /* 0x000000ce05c97220 */ /* 0x000fe20000410000 */
[----:B------:R-:W-:Y:S01]  /*2610*/  FADD.FTZ R163, R166, R199 ;  /* 0x000000c7a6a37221 */ /* 0x000fe20000010000 */
[--C-:B------:R-:W-:Y:S02]  /*2620*/  HADD2.F32 R225, -RZ, R167.reuse.H0_H0 ;  /* 0x200000a7ffe17230 */ /* 0x100fe40000004100 */
[----:B------:R-:W-:Y:S01]  /*2630*/  FMUL.FTZ R202, R202, R165 ;  /* 0x000000a5caca7220 */ /* 0x000fe20000410000 */
[C---:B------:R-:W-:Y:S01]  /*2640*/  FFMA.FTZ R164, R200.reuse, R199, R161 ;  /* 0x000000c7c8a47223 */ /* 0x040fe200000100a1 */
[----:B------:R-:W-:Y:S01]  /*2650*/  FADD.FTZ R119, R119, R204 ;  /* 0x000000cc77777221 */ /* 0x000fe20000010000 */
[----:B------:R-:W-:Y:S01]  /*2660*/  FFMA.FTZ R83, R200, R204, R83 ;  /* 0x000000ccc8537223 */ /* 0x000fe20000010053 */
[----:B------:R-:W-:Y:S01]  /*2670*/  FMUL.FTZ R207, R5, R162 ;  /* 0x000000a205cf7220 */ /* 0x000fe20000410000 */
[----:B------:R-:W-:Y:S01]  /*2680*/  FMUL.FTZ R203, R203, R230 ;  /* 0x000000e6cbcb7220 */ /* 0x000fe20000410000 */
[----:B------:R-:W-:Y:S01]  /*2690*/  FMUL.FTZ R204, R5, R226 ;  /* 0x000000e205cc7220 */ /* 0x000fe20000410000 */
[----:B------:R-:W-:Y:S01]  /*26a0*/  FADD.FTZ R162, R163, R202 ;  /* 0x000000caa3a27221 */ /* 0x000fe20000010000 */
[C---:B------:R-:W-:Y:S01]  /*26b0*/  FFMA.FTZ R161, R201.reuse, R202, R164 ;  /* 0x000000cac9a17223 */ /* 0x040fe200000100a4 */
[----:B------:R-:W-:Y:S01]  /*26c0*/  FADD.FTZ R120, R120, R165 ;  /* 0x000000a578787221 */ /* 0x000fe20000010000 */
[----:B------:R-:W-:Y:S01]  /*26d0*/  FFMA.FTZ R84, R201, R165, R84 ;  /* 0x000000a5c9547223 */ /* 0x000fe20000010054 */
[----:B------:R-:W-:-:S02]  /*26e0*/  HADD2.F32 R160, -RZ, R167.H1_H1 ;  /* 0x300000a7ffa07230 */ /* 0x000fc40000004100 */
[----:B------:R-:W-:Y:S01]  /*26f0*/  FMUL.FTZ R205, R205, R225 ;  /* 0x000000e1cdcd7220 */ /* 0x000fe20000410000 */
[----:B------:R-:W-:Y:S02]  /*2700*/  HADD2.F32 R165, -RZ, R55.H1_H1 ;  /* 0x30000037ffa57230 */ /* 0x000fe40000004100 */
[----:B------:R-:W-:Y:S01]  /*2710*/  FADD.FTZ R162, R162, R203 ;  /* 0x000000cba2a27221 */ /* 0x000fe20000010000 */
[----:B------:R-:W-:Y:S01]  /*2720*/  FFMA.FTZ R164, R204, R203, R161 ;  /* 0x000000cbcca47223 */ /* 0x000fe200000100a1 */
[----:B------:R-:W-:Y:S01]  /*2730*/  FMUL.FTZ R208, R5, R208 ;  /* 0x000000d005d07220 */ /* 0x000fe20000410000 */
[----:B------:R-:W-:Y:S01]  /*2740*/  FADD.FTZ R121, R121, R230 ;  /* 0x000000e679797221 */ /* 0x000fe20000010000 */
[----:B------:R-:W-:Y:S01]  /*2750*/  FMUL.FTZ R206, R165, R160 ;  /* 0x000000a0a5ce7220 */ /* 0x000fe20000410000 */
[----:B------:R-:W-:Y:S01]  /*2760*/  FADD.FTZ R229, R162, R205 ;  /* 0x000000cda2e57221 */ /* 0x000fe20000010000 */
[C---:B------:R-:W-:Y:S01]  /*2770*/  FFMA.FTZ R161, R207.reuse, R205, R164 ;  /* 0x000000cdcfa17223 */ /* 0x040fe200000100a4 */
        /* <DEDUP_REMOVED lines=8> */
.L_x_1967:
        /* <DEDUP_REMOVED lines=10> */
[C---:B------:R-:W-:Y:S02]  /*28a0*/  ISETP.GE.U32.AND P2, PT, R2.reuse, 0x100, PT ;  /* 0x000001000200780c */ /* 0x040fe40003f46070 */
[C---:B------:R-:W-:Y:S02]  /*28b0*/  ISETP.GE.U32.AND P3, PT, R2.reuse, 0x180, PT ;  /* 0x000001800200780c */ /* 0x040fe40003f66070 */
[C---:B------:R-:W-:Y:S02]  /*28c0*/  ISETP.GE.U32.AND P4, PT, R2.reuse, 0x200, PT ;  /* 0x000002000200780c */ /* 0x040fe40003f86070 */
[----:B------:R-:W-:Y:S02]  /*28d0*/  ISETP.GE.U32.AND P5, PT, R2, 0x280, PT ;  /* 0x000002800200780c */ /* 0x000fe40003fa6070 */
[----:B------:R-:W-:-:S03]  /*28e0*/  MOV R225, R222 ;  /* 0x000000de00e17202 */ /* 0x000fc60000000f00 */
[----:B------:R-:W0:Y:S08]  /*28f0*/  @P0 LDC.64 R226, c[0x0][0x438] ;  /* 0x00010e00ffe20b82 */ /* 0x000e300000000a00 */
[----:B------:R-:W1:Y:S08]  /*2900*/  @P2 LDC.64 R166, c[0x0][0x438] ;  /* 0x00010e00ffa62b82 */ /* 0x000e700000000a00 */
[----:B------:R-:W2:Y:S08]  /*2910*/  @P3 LDC.64 R164, c[0x0][0x438] ;  /* 0x00010e00ffa43b82 */ /* 0x000eb00000000a00 */
[----:B------:R-:W3:Y:S01]  /*2920*/  @P4 LDC.64 R162, c[0x0][0x438] ;  /* 0x00010e00ffa24b82 */ /* 0x000ee20000000a00 */
[C---:B0-----:R-:W-:Y:S01]  /*2930*/  @P0 IMAD.WIDE.U32 R226, R225.reuse, 0x10, R226 ;  /* 0x00000010e1e20825 */ /* 0x041fe200078e00e2 */
[----:B------:R-:W-:-:S04]  /*2940*/  @P0 IADD3 R225, PT, PT, R225, 0x80, RZ ;  /* 0x00000080e1e10810 */ /* 0x000fc80007ffe0ff */
[----:B------:R0:W5:Y:S02]  /*2950*/  @P0 LDG.E.128 R124, desc[UR10][R226.64] ;  /* 0x0000000ae27c0981 */ /* 0x000164000c1e1d00 */
[----:B------:R-:W4:Y:S01]  /*2960*/  @P5 LDC.64 R160, c[0x0][0x438] ;  /* 0x00010e00ffa05b82 */ /* 0x000f220000000a00 */
[C---:B-1----:R-:W-:Y:S01]  /*2970*/  @P2 IMAD.WIDE.U32 R166, R225.reuse, 0x10, R166 ;  /* 0x00000010e1a62825 */ /* 0x042fe200078e00a6 */
[----:B------:R-:W-:-:S04]  /*2980*/  @P2 IADD3 R225, PT, PT, R225, 0x80, RZ ;  /* 0x00000080e1e12810 */ /* 0x000fc80007ffe0ff */
[----:B------:R0:W5:Y:S01]  /*2990*/  @P2 LDG.E.128 R128, desc[UR10][R166.64] ;  /* 0x0000000aa6802981 */ /* 0x000162000c1e1d00 */
[C---:B--2---:R-:W-:Y:S01]  /*29a0*/  @P3 IMAD.WIDE.U32 R164, R225.reuse, 0x10, R164 ;  /* 0x00000010e1a43825 */ /* 0x044fe200078e00a4 */
[----:B------:R-:W-:-:S04]  /*29b0*/  @P3 IADD3 R225, PT, PT, R225, 0x80, RZ ;  /* 0x00000080e1e13810 */ /* 0x000fc80007ffe0ff */
[----:B------:R0:W5:Y:S01]  /*29c0*/  @P3 LDG.E.128 R132, desc[UR10][R164.64] ;  /* 0x0000000aa4843981 */ /* 0x000162000c1e1d00 */
[C---:B---3--:R-:W-:Y:S01]  /*29d0*/  @P4 IMAD.WIDE.U32 R162, R225.reuse, 0x10, R162 ;  /* 0x00000010e1a24825 */ /* 0x048fe200078e00a2 */
[----:B------:R-:W-:-:S04]  /*29e0*/  @P4 IADD3 R225, PT, PT, R225, 0x80, RZ ;  /* 0x00000080e1e14810 */ /* 0x000fc80007ffe0ff */
[----:B------:R0:W5:Y:S01]  /*29f0*/  @P4 LDG.E.128 R32, desc[UR10][R162.64] ;  /* 0x0000000aa2204981 */ /* 0x000162000c1e1d00 */
[----:B----4-:R-:W-:-:S05]  /*2a00*/  @P5 IMAD.WIDE.U32 R160, R225, 0x10, R160 ;  /* 0x00000010e1a05825 */ /* 0x010fca00078e00a0 */
[----:B------:R0:W5:Y:S02]  /*2a10*/  @P5 LDG.E.128 R156, desc[UR10][R160.64] ;  /* 0x0000000aa09c5981 */ /* 0x000164000c1e1d00 */
.L_x_1976:
[----:B----4-:R-:W-:Y:S05]  /*2a20*/  BSYNC.RECONVERGENT B0 ;  /* 0x0000000000007941 */ /* 0x010fea0003800200 */
.L_x_1966:
        /* <DEDUP_REMOVED lines=31> */
.L_x_1978:
[----:B------:R-:W-:Y:S05]  /*2c20*/  BSYNC.RECONVERGENT B0 ;  /* 0x0000000000007941 */ /* 0x000fea0003800200 */
.L_x_1977:
        /* <DEDUP_REMOVED lines=18> */
[----:B------:R-:W-:Y:S02]  /*2d50*/  @P3 SHF.R.S32.HI R161, RZ, 0x1f, R224 ;  /* 0x0000001fffa13819 */ /* 0x000fe400000114e0 */
[----:B------:R-:W-:Y:S01]  /*2d60*/  FADD.FTZ R225, R162, R225 ;  /* 0x000000e1a2e17221 */ /* 0x000fe20000010000 */
[----:B------:R-:W-:Y:S01]  /*2d70*/  FADD.FTZ R160, R163, R160 ;  /* 0x000000a0a3a07221 */ /* 0x000fe20000010000 */
[----:B------:R-:W-:-:S02]  /*2d80*/  @P3 LEA.HI R161, R161, R224, RZ, 0x3 ;  /* 0x000000e0a1a13211 */ /* 0x000fc400078f18ff */
[----:B-1----:R-:W-:Y:S01]  /*2d90*/  FADD.FTZ R225, R225, R164 ;  /* 0x000000a4e1e17221 */ /* 0x002fe20000010000 */
[----:B------:R-:W-:Y:S01]  /*2da0*/  FADD.FTZ R160, R160, R165 ;  /* 0x000000a5a0a07221 */ /* 0x000fe20000010000 */
[----:B------:R-:W-:Y:S01]  /*2db0*/  HFMA2 R165, -RZ, RZ, 0, 0 ;  /* 0x00000000ffa57431 */ /* 0x000fe200000001ff */
[----:B------:R-:W-:Y:S01]  /*2dc0*/  P2R R164, PR, RZ, 0x4 ;  /* 0x00000004ffa47803 */ /* 0x000fe20000000000 */
[----:B------:R-:W-:Y:S01]  /*2dd0*/  FADD.FTZ R166, R166, R225 ;  /* 0x000000e1a6a67221 */ /* 0x000fe20000010000 */
[----:B------:R-:W-:-:S03]  /*2de0*/  FADD.FTZ R160, R167, R160 ;  /* 0x000000a0a7a07221 */ /* 0x000fc60000010000 */
        /* <DEDUP_REMOVED lines=20> */
[----:B------:R-:W-:-:S04]  /*2f30*/  F2FP.F16.F32.PACK_AB R160, RZ, R160 ;  /* 0x000000a0ffa0723e */ /* 0x000fc800000000ff */
[----:B------:R-:W-:-:S07]  /*2f40*/  PRMT R136, R160, 0x7610, R136 ;  /* 0x00007610a0887816 */ /* 0x000fce0000000088 */
.L_x_1983:
        /* <DEDUP_REMOVED lines=9> */
.L_x_1984:
        /* <DEDUP_REMOVED lines=9> */
.L_x_1985:
        /* <DEDUP_REMOVED lines=9> */
.L_x_1986:
        /* <DEDUP_REMOVED lines=9> */
.L_x_1987:
        /* <DEDUP_REMOVED lines=9> */
.L_x_1988:
        /* <DEDUP_REMOVED lines=9> */
.L_x_1989:
        /* <DEDUP_REMOVED lines=8> */
[----:B------:R-:W-:Y:S01]  /*3330*/  PRMT R139, R139, 0x5410, R160 ;  /* 0x000054108b8b7816 */ /* 0x000fe200000000a0 */
[----:B------:R-:W-:Y:S06]  /*3340*/  BRA `(.L_x_1990) ;  /* 0x0000000c00487947 */ /* 0x000fec0003800000 */
.L_x_1982:
[----:B------:R-:W0:Y:S01]  /*3350*/  @P3 LDC R147, c[0x0][0x40c] ;  /* 0x00010300ff933b82 */ /* 0x000e220000000800 */
[-CC-:B------:R-:W-:Y:S01]  /*3360*/  FFMA.FTZ R145, R220, R166.reuse, R167.reuse ;  /* 0x000000a6dc917223 */ /* 0x180fe200000100a7 */
[-CC-:B------:R-:W-:Y:S01]  /*3370*/  FFMA.FTZ R144, R223, R166.reuse, R167.reuse ;  /* 0x000000a6df907223 */ /* 0x180fe200000100a7 */
[-CC-:B------:R-:W-:Y:S01]  /*3380*/  FFMA.FTZ R226, R215, R166.reuse, R167.reuse ;  /* 0x000000a6d7e27223 */ /* 0x180fe200000100a7 */
[-C--:B------:R-:W-:Y:S01]  /*3390*/  FFMA.FTZ R227, R212, R166.reuse, R167 ;  /* 0x000000a6d4e37223 */ /* 0x080fe200000100a7 */
[----:B------:R-:W-:Y:S01]  /*33a0*/  FADD.FTZ R146, R218, -R145 ;  /* 0x80000091da927221 */ /* 0x000fe20000010000 */
[----:B------:R-:W-:Y:S01]  /*33b0*/  FADD.FTZ R144, R221, -R144 ;  /* 0x80000090dd907221 */ /* 0x000fe20000010000 */
[--C-:B------:R-:W-:Y:S01]  /*33c0*/  FFMA.FTZ R163, R216, R166, R167.reuse ;  /* 0x000000a6d8a37223 */ /* 0x100fe200000100a7 */
[----:B------:R-:W1:Y:S01]  /*33d0*/  @P3 LDC R160, c[0x0][0x40c] ;  /* 0x00010300ffa03b82 */ /* 0x000e620000000800 */
[----:B------:R-:W-:Y:S01]  /*33e0*/  FMUL.FTZ R145, R5, R146 ;  /* 0x0000009205917220 */ /* 0x000fe20000410000 */
[--C-:B------:R-:W-:Y:S01]  /*33f0*/  FFMA.FTZ R146, R219, R166, R167.reuse ;  /* 0x000000a6db927223 */ /* 0x100fe200000100a7 */
[----:B------:R-:W-:Y:S01]  /*3400*/  FMUL.FTZ R144, R5, R144 ;  /* 0x0000009005907220 */ /* 0x000fe20000410000 */
[----:B------:R-:W-:Y:S01]  /*3410*/  ISETP.GT.AND P0, PT, R6, RZ, PT ;  /* 0x000000ff0600720c */ /* 0x000fe20003f04270 */
[----:B------:R-:W-:Y:S01]  /*3420*/  FFMA.FTZ R232, R211, R166, R167 ;  /* 0x000000a6d3e87223 */ /* 0x000fe200000100a7 */
[----:B------:R-:W-:Y:S01]  /*3430*/  FADD.FTZ R146, R217, -R146 ;  /* 0x80000092d9927221 */ /* 0x000fe20000010000 */
[----:B------:R-:W-:Y:S01]  /*3440*/  FADD.FTZ R226, R213, -R226 ;  /* 0x800000e2d5e27221 */ /* 0x000fe20000010000 */
[----:B------:R-:W2:Y:S01]  /*3450*/  @P3 LDC R161, c[0x0][0x40c] ;  /* 0x00010300ffa13b82 */ /* 0x000ea20000000800 */
[----:B------:R-:W-:Y:S01]  /*3460*/  FADD.FTZ R228, R210, -R227 ;  /* 0x800000e3d2e47221 */ /* 0x000fe20000010000 */
[----:B------:R-:W-:Y:S01]  /*3470*/  FADD.FTZ R162, R214, -R163 ;  /* 0x800000a3d6a27221 */ /* 0x000fe20000010000 */
[----:B------:R-:W-:Y:S01]  /*3480*/  FSEL R144, R144, RZ, P0 ;  /* 0x000000ff90907208 */ /* 0x000fe20000000000 */
[----:B------:R-:W-:Y:S01]  /*3490*/  FMUL.FTZ R146, R5, R146 ;  /* 0x0000009205927220 */ /* 0x000fe20000410000 */
[----:B------:R-:W-:Y:S01]  /*34a0*/  FADD.FTZ R232, R209, -R232 ;  /* 0x800000e8d1e87221 */ /* 0x000fe20000010000 */
[C---:B------:R-:W-:Y:S01]  /*34b0*/  FMUL.FTZ R226, R5.reuse, R226 ;  /* 0x000000e205e27220 */ /* 0x040fe20000410000 */
[C---:B------:R-:W-:Y:S01]  /*34c0*/  FMUL.FTZ R228, R5.reuse, R228 ;  /* 0x000000e405e47220 */ /* 0x040fe20000410000 */
[----:B------:R-:W3:Y:S01]  /*34d0*/  @P3 LDC R225, c[0x0][0x40c] ;  /* 0x00010300ffe13b82 */ /* 0x000ee20000000800 */
[----:B------:R-:W-:Y:S01]  /*34e0*/  FMUL.FTZ R162, R5, R162 ;  /* 0x000000a205a27220 */ /* 0x000fe20000410000 */
[----:B------:R-:W-:Y:S01]  /*34f0*/  FSEL R145, R145, RZ, P0 ;  /* 0x000000ff91917208 */ /* 0x000fe20000000000 */
[----:B------:R-:W-:Y:S01]  /*3500*/  FMUL.FTZ R231, R5, R232 ;  /* 0x000000e805e77220 */ /* 0x000fe20000410000 */
[----:B0-----:R-:W-:Y:S01]  /*3510*/  @P3 FMUL.FTZ R147, R147, R144 ;  /* 0x0000009093933220 */ /* 0x001fe20000410000 */
[----:B------:R-:W-:-:S02]  /*3520*/  FSEL R146, R146, RZ, P0 ;  /* 0x000000ff92927208 */ /* 0x000fc40000000000 */
[----:B------:R-:W-:Y:S01]  /*3530*/  FSEL R226, R226, RZ, P0 ;  /* 0x000000ffe2e27208 */ /* 0x000fe20000000000 */
[----:B------:R-:W0:Y:S01]  /*3540*/  @P3 LDC R224, c[0x0][0x40c] ;  /* 0x00010300ffe03b82 */ /* 0x000e220000000800 */
[----:B------:R-:W-:Y:S01]  /*3550*/  FSEL R229, R228, RZ, P0 ;  /* 0x000000ffe4e57208 */ /* 0x000fe20000000000 */
[----:B------:R-:W-:Y:S01]  /*3560*/  FFMA.FTZ R228, R176, R166, R167 ;  /* 0x000000a6b0e47223 */ /* 0x000fe200000100a7 */
[----:B------:R-:W-:Y:S01]  /*3570*/  FSEL R227, R162, RZ, P0 ;  /* 0x000000ffa2e37208 */ /* 0x000fe20000000000 */
[----:B-1----:R-:W-:Y:S01]  /*3580*/  @P3 FMUL.FTZ R160, R160, R145 ;  /* 0x00000091a0a03220 */ /* 0x002fe20000410000 */
[----:B------:R-:W-:Y:S01]  /*3590*/  FSEL R231, R231, RZ, P0 ;  /* 0x000000ffe7e77208 */ /* 0x000fe20000000000 */
[----:B------:R-:W-:Y:S01]  /*35a0*/  FADD.FTZ R228, R175, -R228 ;  /* 0x800000e4afe47221 */ /* 0x000fe20000010000 */
[----:B------:R-:W-:Y:S01]  /*35b0*/  @P3 F2FP.F16.F32.PACK_AB R147, RZ, R147 ;  /* 0x00000093ff93323e */ /* 0x000fe200000000ff */
[----:B------:R-:W1:Y:S01]  /*35c0*/  @P3 LDC R230, c[0x0][0x40c] ;  /* 0x00010300ffe63b82 */ /* 0x000e620000000800 */
[----:B--2---:R-:W-:Y:S01]  /*35d0*/  @P3 FMUL.FTZ R161, R161, R146 ;  /* 0x00000092a1a13220 */ /* 0x004fe20000410000 */
[----:B------:R-:W-:Y:S01]  /*35e0*/  @P3 F2FP.F16.F32.PACK_AB R160, RZ, R160 ;  /* 0x000000a0ffa0323e */ /* 0x000fe200000000ff */
[----:B------:R-:W-:Y:S01]  /*35f0*/  FMUL.FTZ R228, R5, R228 ;  /* 0x000000e405e47220 */ /* 0x000fe20000410000 */
[----:B------:R-:W-:-:S02]  /*3600*/  @P3 PRMT R136, R147, 0x7610, R136 ;  /* 0x0000761093883816 */ /* 0x000fc40000000088 */
[----:B------:R-:W-:Y:S02]  /*3610*/  @P3 F2FP.F16.F32.PACK_AB R161, RZ, R161 ;  /* 0x000000a1ffa1323e */ /* 0x000fe400000000ff */
[----:B------:R-:W2:Y:S01]  /*3620*/  @P3 LDC R234, c[0x0][0x40c] ;  /* 0x00010300ffea3b82 */ /* 0x000ea20000000800 */
[----:B---3--:R-:W-:Y:S01]  /*3630*/  @P3 FMUL.FTZ R163, R225, R226 ;  /* 0x000000e2e1a33220 */ /* 0x008fe20000410000 */
[----:B------:R-:W-:Y:S02]  /*3640*/  @P3 PRMT R136, R136, 0x5410, R160 ;  /* 0x0000541088883816 */ /* 0x000fe400000000a0 */
[----:B------:R-:W-:Y:S02]  /*3650*/  FSEL R160, R228, RZ, P0 ;  /* 0x000000ffe4a07208 */ /* 0x000fe40000000000 */
[----:B------:R-:W-:Y:S01]  /*3660*/  @P3 F2FP.F16.F32.PACK_AB R163, RZ, R163 ;  /* 0x000000a3ffa3323e */ /* 0x000fe200000000ff */
[----:B0-----:R-:W-:Y:S01]  /*3670*/  @P3 FMUL.FTZ R162, R224, R227 ;  /* 0x000000e3e0a23220 */ /* 0x001fe20000410000 */
[----:B------:R-:W-:-:S02]  /*3680*/  @P3 PRMT R137, R161, 0x7610, R137 ;  /* 0x00007610a1893816 */ /* 0x000fc40000000089 */
[----:B------:R-:W-:Y:S02]  /*3690*/  @P3 PRMT R138, R163, 0x7610, R138 ;  /* 0x00007610a38a3816 */ /* 0x000fe4000000008a */
[----:B------:R-:W-:Y:S02]  /*36a0*/  @P3 F2FP.F16.F32.PACK_AB R162, RZ, R162 ;  /* 0x000000a2ffa2323e */ /* 0x000fe400000000ff */
[----:B------:R-:W-:Y:S01]  /*36b0*/  F2FP.F16.F32.PACK_AB R144, R145, R144 ;  /* 0x000000909190723e */ /* 0x000fe200000000ff */
[----:B-1----:R-:W-:Y:S01]  /*36c0*/  @P3 FMUL.FTZ R224, R230, R229 ;  /* 0x000000e5e6e03220 */ /* 0x002fe20000410000 */
[----:B------:R-:W-:Y:S02]  /*36d0*/  F2FP.F16.F32.PACK_AB R145, R227, R146 ;  /* 0x00000092e391723e */ /* 0x000fe400000000ff */
[----:B------:R-:W-:Y:S02]  /*36e0*/  F2FP.F16.F32.PACK_AB R146, R229, R226 ;  /* 0x000000e2e592723e */ /* 0x000fe400000000ff */
[----:B------:R-:W-:-:S02]  /*36f0*/  @P3 F2FP.F16.F32.PACK_AB R224, RZ, R224 ;  /* 0x000000e0ffe0323e */ /* 0x000fc400000000ff */
[----:B------:R-:W-:Y:S01]  /*3700*/  @P3 PRMT R137, R137, 0x5410, R162 ;  /* 0x0000541089893816 */ /* 0x000fe200000000a2 */
[-C--:B--2---:R-:W-:Y:S01]  /*3710*/  @P3 FMUL.FTZ R225, R234, R231.reuse ;  /* 0x000000e7eae13220 */ /* 0x084fe20000410000 */
[----:B------:R-:W-:Y:S02]  /*3720*/  F2FP.F16.F32.PACK_AB R147, R160, R231 ;  /* 0x000000e7a093723e */ /* 0x000fe400000000ff */
[----:B------:R-:W-:Y:S02]  /*3730*/  @P3 PRMT R138, R138, 0x5410, R224 ;  /* 0x000054108a8a3816 */ /* 0x000fe400000000e0 */
[----:B------:R-:W-:-:S04]  /*3740*/  @P3 F2FP.F16.F32.PACK_AB R225, RZ, R225 ;  /* 0x000000e1ffe1323e */ /* 0x000fc800000000ff */
[----:B------:R-:W-:Y:S01]  /*3750*/  @P3 PRMT R139, R225, 0x7610, R139 ;  /* 0x00007610e18b3816 */ /* 0x000fe2000000008b */
[----:B------:R-:W-:Y:S06]  /*3760*/  @!P3 BRA `(.L_x_1990) ;  /* 0x000000080040b947 */ /* 0x000fec0003800000 */
[----:B------:R-:W-:-:S05]  /*3770*/  FMUL.FTZ R160, R160, UR15 ;  /* 0x0000000fa0a07c20 */ /* 0x000fca0008410000 */
[----:B------:R-:W-:-:S04]  /*3780*/  F2FP.F16.F32.PACK_AB R160, RZ, R160 ;  /* 0x000000a0ffa0723e */ /* 0x000fc800000000ff */
[----:B------:R-:W-:Y:S01]  /*3790*/  PRMT R139, R139, 0x5410, R160 ;  /* 0x000054108b8b7816 */ /* 0x000fe200000000a0 */
[----:B------:R-:W-:Y:S06]  /*37a0*/  BRA `(.L_x_1990) ;  /* 0x0000000800307947 */ /* 0x000fec0003800000 */
.L_x_1981:
[----:B------:R-:W-:Y:S01]  /*37b0*/  UMOV UR4, UR6 ;  /* 0x0000000600047c82 */ /* 0x000fe20008000000 */
[----:B------:R-:W-:Y:S01]  /*37c0*/  UMOV UR5, UR7 ;  /* 0x0000000700057c82 */ /* 0x000fe20008000000 */
[----:B------:R-:W-:-:S04]  /*37d0*/  UISETP.NE.U32.AND UP0, UPT, UR4, URZ, UPT ;  /* 0x000000ff0400728c */ /* 0x000fc8000bf05070 */
[----:B------:R-:W-:-:S09]  /*37e0*/  UISETP.NE.AND.EX UP0, UPT, UR5, URZ, UPT, UP0 ;  /* 0x000000ff0500728c */ /* 0x000fd2000bf05300 */
[----:B------:R-:W-:Y:S05]  /*37f0*/  BRA.U UP0, `(.L_x_1991) ;  /* 0x0000000500087547 */ /* 0x000fea000b800000 */
[----:B------:R-:W-:Y:S01]  /*3800*/  ISETP.GT.AND P0, PT, R6, RZ, PT ;  /* 0x000000ff0600720c */ /* 0x000fe20003f04270 */
[----:B------:R-:W0:Y:S01]  /*3810*/  @P3 LDC R163, c[0x0][0x40c] ;  /* 0x00010300ffa33b82 */ /* 0x000e220000000800 */
[----:B------:R-:W-:Y:S02]  /*3820*/  HADD2.F32 R160, -RZ, R124.H0_H0 ;  /* 0x2000007cffa07230 */ /* 0x000fe40000004100 */
[--C-:B------:R-:W-:Y:S02]  /*3830*/  HADD2.F32 R224, -RZ, R125.reuse.H0_H0 ;  /* 0x2000007dffe07230 */ /* 0x100fe40000004100 */
[----:B------:R-:W-:Y:S02]  /*3840*/  HADD2.F32 R226, -RZ, R125.H1_H1 ;  /* 0x3000007dffe27230 */ /* 0x000fe40000004100 */
[----:B------:R-:W-:Y:S01]  /*3850*/  HADD2.F32 R230, -RZ, R126.H1_H1 ;  /* 0x3000007effe67230 */ /* 0x000fe20000004100 */
[----:B------:R-:W1:Y:S01]  /*3860*/  @P3 LDC R227, c[0x0][0x40c] ;  /* 0x00010300ffe33b82 */ /* 0x000e620000000800 */
[----:B------:R-:W-:-:S03]  /*3870*/  HADD2.F32 R232, -RZ, R127.H0_H0 ;  /* 0x2000007fffe87230 */ /* 0x000fc60000004100 */
[-CC-:B------:R-:W-:Y:S01]  /*3880*/  @P0 FFMA.FTZ R162, R223, R166.reuse, R167.reuse ;  /* 0x000000a6dfa20223 */ /* 0x180fe200000100a7 */
[-CC-:B------:R-:W-:Y:S01]  /*3890*/  @P0 FFMA.FTZ R225, R220, R166.reuse, R167.reuse ;  /* 0x000000a6dce10223 */ /* 0x180fe200000100a7 */
[-CC-:B------:R-:W-:Y:S01]  /*38a0*/  @P0 FFMA.FTZ R228, R219, R166.reuse, R167.reuse ;  /* 0x000000a6dbe40223 */ /* 0x180fe200000100a7 */
[-C--:B------:R-:W-:Y:S01]  /*38b0*/  @P0 FFMA.FTZ R234, R215, R166.reuse, R167 ;  /* 0x000000a6d7ea0223 */ /* 0x080fe200000100a7 */
[----:B------:R-:W-:Y:S01]  /*38c0*/  @P0 FADD.FTZ R161, R221, -R162 ;  /* 0x800000a2dda10221 */ /* 0x000fe20000010000 */
[----:B------:R-:W-:Y:S02]  /*38d0*/  HADD2.F32 R162, -RZ, R124.H1_H1 ;  /* 0x3000007cffa27230 */ /* 0x000fe40000004100 */
[----:B------:R-:W-:Y:S01]  /*38e0*/  @P0 FADD.FTZ R225, R218, -R225 ;  /* 0x800000e1dae10221 */ /* 0x000fe20000010000 */
[----:B------:R-:W2:Y:S01]  /*38f0*/  @P3 LDC R229, c[0x0][0x40c] ;  /* 0x00010300ffe53b82 */ /* 0x000ea20000000800 */
[----:B------:R-:W-:Y:S01]  /*3900*/  @P0 FFMA.FTZ R160, R5, R161, R160 ;  /* 0x000000a105a00223 */ /* 0x000fe200000100a0 */
[----:B------:R-:W-:Y:S01]  /*3910*/  @P0 FADD.FTZ R228, R217, -R228 ;  /* 0x800000e4d9e40221 */ /* 0x000fe20000010000 */
[----:B------:R-:W-:Y:S01]  /*3920*/  @P0 FFMA.FTZ R162, R5, R225, R162 ;  /* 0x000000e105a20223 */ /* 0x000fe200000100a2 */
[-CC-:B------:R-:W-:Y:S01]  /*3930*/  @P0 FFMA.FTZ R236, R211, R166.reuse, R167.reuse ;  /* 0x000000a6d3ec0223 */ /* 0x180fe200000100a7 */
[----:B0-----:R-:W-:Y:S01]  /*3940*/  @P3 FMUL.FTZ R160, R160, R163 ;  /* 0x000000a3a0a03220 */ /* 0x001fe20000410000 */
[----:B------:R-:W-:Y:S01]  /*3950*/  @P0 FFMA.FTZ R163, R216, R166, R167 ;  /* 0x000000a6d8a30223 */ /* 0x000fe200000100a7 */
[----:B------:R-:W-:Y:S01]  /*3960*/  @P0 FFMA.FTZ R224, R5, R228, R224 ;  /* 0x000000e405e00223 */ /* 0x000fe200000100e0 */
[----:B------:R-:W0:Y:S01]  /*3970*/  @P3 LDC R161, c[0x0][0x40c] ;  /* 0x00010300ffa13b82 */ /* 0x000e220000000800 */
[----:B------:R-:W-:-:S02]  /*3980*/  HADD2.F32 R228, -RZ, R126.H0_H0 ;  /* 0x2000007effe47230 */ /* 0x000fc40000004100 */
[----:B------:R-:W-:Y:S01]  /*3990*/  @P0 FADD.FTZ R163, R214, -R163 ;  /* 0x800000a3d6a30221 */ /* 0x000fe20000010000 */
[----:B------:R-:W-:Y:S01]  /*39a0*/  @P0 FADD.FTZ R234, R213, -R234 ;  /* 0x800000ead5ea0221 */ /* 0x000fe20000010000 */
[----:B------:R-:W-:Y:S01]  /*39b0*/  @P3 F2FP.F16.F32.PACK_AB R160, RZ, R160 ;  /* 0x000000a0ffa0323e */ /* 0x000fe200000000ff */
[----:B-1----:R-:W-:Y:S01]  /*39c0*/  @P3 FMUL.FTZ R162, R162, R227 ;  /* 0x000000e3a2a23220 */ /* 0x002fe20000410000 */
[----:B------:R-:W-:Y:S01]  /*39d0*/  @P0 FFMA.FTZ R226, R5, R163, R226 ;  /* 0x000000a305e20223 */ /* 0x000fe200000100e2 */
[----:B------:R-:W-:Y:S01]  /*39e0*/  @P0 FFMA.FTZ R163, R212, R166, R167 ;  /* 0x000000a6d4a30223 */ /* 0x000fe200000100a7 */
[----:B------:R-:W1:Y:S01]  /*39f0*/  @P3 LDC R225, c[0x0][0x40c] ;  /* 0x00010300ffe13b82 */ /* 0x000e620000000800 */
[----:B------:R-:W-:Y:S01]  /*3a00*/  @P0 FADD.FTZ R227, R209, -R236 ;  /* 0x800000ecd1e30221 */ /* 0x000fe20000010000 */
[C---:B------:R-:W-:Y:S01]  /*3a10*/  @P0 FFMA.FTZ R228, R5.reuse, R234, R228 ;  /* 0x000000ea05e40223 */ /* 0x040fe200000100e4 */
[----:B------:R-:W-:Y:S01]  /*3a20*/  @P0 FADD.FTZ R163, R210, -R163 ;  /* 0x800000a3d2a30221 */ /* 0x000fe20000010000 */
[----:B------:R-:W-:Y:S01]  /*3a30*/  @P3 F2FP.F16.F32.PACK_AB R162, RZ, R162 ;  /* 0x000000a2ffa2323e */ /* 0x000fe200000000ff */
[C---:B------:R-:W-:Y:S01]  /*3a40*/  @P0 FFMA.FTZ R232, R5.reuse, R227, R232 ;  /* 0x000000e305e80223 */ /* 0x040fe200000100e8 */
[----:B------:R-:W-:Y:S01]  /*3a50*/  @P3 PRMT R136, R160, 0x7610, R136 ;  /* 0x00007610a0883816 */ /* 0x000fe20000000088 */
[----:B------:R-:W-:Y:S01]  /*3a60*/  @P0 FFMA.FTZ R230, R5, R163, R230 ;  /* 0x000000a305e60223 */ /* 0x000fe200000100e6 */
[----:B------:R-:W3:Y:S01]  /*3a70*/  @P3 LDC R231, c[0x0][0x40c] ;  /* 0x00010300ffe73b82 */ /* 0x000ee20000000800 */
[----:B--2---:R-:W-:Y:S01]  /*3a80*/  @P3 FMUL.FTZ R228, R228, R229 ;  /* 0x000000e5e4e43220 */ /* 0x004fe20000410000 */
[----:B------:R-:W-:-:S04]  /*3a90*/  @P3 PRMT R136, R136, 0x5410, R162 ;  /* 0x0000541088883816 */ /* 0x000fc800000000a2 */
[----:B------:R-:W-:Y:S02]  /*3aa0*/  @P3 F2FP.F16.F32.PACK_AB R228, RZ, R228 ;  /* 0x000000e4ffe4323e */ /* 0x000fe400000000ff */
[----:B------:R-:W2:Y:S01]  /*3ab0*/  @P3 LDC R233, c[0x0][0x40c] ;  /* 0x00010300ffe93b82 */ /* 0x000ea20000000800 */
[----:B0-----:R-:W-:Y:S01]  /*3ac0*/  @P3 FMUL.FTZ R224, R224, R161 ;  /* 0x000000a1e0e03220 */ /* 0x001fe20000410000 */
[----:B------:R-:W-:-:S04]  /*3ad0*/  @P3 PRMT R138, R228, 0x7610, R138 ;  /* 0x00007610e48a3816 */ /* 0x000fc8000000008a */
[----:B------:R-:W-:Y:S01]  /*3ae0*/  @P3 F2FP.F16.F32.PACK_AB R224, RZ, R224 ;  /* 0x000000e0ffe0323e */ /* 0x000fe200000000ff */
[----:B-1----:R-:W-:-:S03]  /*3af0*/  @P3 FMUL.FTZ R226, R226, R225 ;  /* 0x000000e1e2e23220 */ /* 0x002fc60000410000 */
[----:B------:R-:W-:Y:S02]  /*3b00*/  @P3 PRMT R137, R224, 0x7610, R137 ;  /* 0x00007610e0893816 */ /* 0x000fe40000000089 */
[----:B------:R-:W-:Y:S01]  /*3b10*/  @P3 F2FP.F16.F32.PACK_AB R226, RZ, R226 ;  /* 0x000000e2ffe2323e */ /* 0x000fe200000000ff */
[----:B---3--:R-:W-:-:S03]  /*3b20*/  @P3 FMUL.FTZ R230, R230, R231 ;  /* 0x000000e7e6e63220 */ /* 0x008fc60000410000 */
[----:B------:R-:W-:Y:S02]  /*3b30*/  @P3 PRMT R137, R137, 0x5410, R226 ;  /* 0x0000541089893816 */ /* 0x000fe400000000e2 */
[----:B------:R-:W-:Y:S01]  /*3b40*/  @P3 F2FP.F16.F32.PACK_AB R230, RZ, R230 ;  /* 0x000000e6ffe6323e */ /* 0x000fe200000000ff */
[----:B--2---:R-:W-:-:S03]  /*3b50*/  @P3 FMUL.FTZ R232, R232, R233 ;  /* 0x000000e9e8e83220 */ /* 0x004fc60000410000 */
[----:B------:R-:W-:Y:S02]  /*3b60*/  @P3 PRMT R138, R138, 0x5410, R230 ;  /* 0x000054108a8a3816 */ /* 0x000fe400000000e6 */
[----:B------:R-:W-:-:S04]  /*3b70*/  @P3 F2FP.F16.F32.PACK_AB R232, RZ, R232 ;  /* 0x000000e8ffe8323e */ /* 0x000fc800000000ff */
[----:B------:R-:W-:Y:S01]  /*3b80*/  @P3 PRMT R139, R232, 0x7610, R139 ;  /* 0x00007610e88b3816 */ /* 0x000fe2000000008b */
[----:B------:R-:W-:Y:S06]  /*3b90*/  @!P3 BRA `(.L_x_1990) ;  /* 0x000000040034b947 */ /* 0x000fec0003800000 */
[----:B------:R-:W-:Y:S01]  /*3ba0*/  @P0 FFMA.FTZ R162, R176, R166, R167 ;  /* 0x000000a6b0a20223 */ /* 0x000fe200000100a7 */
[----:B------:R-:W-:-:S03]  /*3bb0*/  HADD2.F32 R160, -RZ, R127.H1_H1 ;  /* 0x3000007fffa07230 */ /* 0x000fc60000004100 */
[----:B------:R-:W-:-:S04]  /*3bc0*/  @P0 FADD.FTZ R162, R175, -R162 ;  /* 0x800000a2afa20221 */ /* 0x000fc80000010000 */
[----:B------:R-:W-:-:S04]  /*3bd0*/  @P0 FFMA.FTZ R160, R5, R162, R160 ;  /* 0x000000a205a00223 */ /* 0x000fc800000100a0 */
[----:B------:R-:W-:-:S05]  /*3be0*/  FMUL.FTZ R160, R160, UR15 ;  /* 0x0000000fa0a07c20 */ /* 0x000fca0008410000 */
[----:B------:R-:W-:-:S04]  /*3bf0*/  F2FP.F16.F32.PACK_AB R160, RZ, R160 ;  /* 0x000000a0ffa0723e */ /* 0x000fc800000000ff */
[----:B------:R-:W-:Y:S01]  /*3c00*/  PRMT R139, R139, 0x5410, R160 ;  /* 0x000054108b8b7816 */ /* 0x000fe200000000a0 */
[----:B------:R-:W-:Y:S06]  /*3c10*/  BRA `(.L_x_1990) ;  /* 0x0000000400147947 */ /* 0x000fec0003800000 */
.L_x_1991:
[----:B------:R-:W-:Y:S01]  /*3c20*/  ISETP.GT.AND P0, PT, R6, RZ, PT ;  /* 0x000000ff0600720c */ /* 0x000fe20003f04270 */
[----:B------:R-:W0:Y:S01]  /*3c30*/  @P3 LDC R229, c[0x0][0x40c] ;  /* 0x00010300ffe53b82 */ /* 0x000e220000000800 */
[----:B------:R-:W-:Y:S01]  /*3c40*/  @P1 FFMA.FTZ R146, R223, R166, R167 ;  /* 0x000000a6df921223 */ /* 0x000fe200000100a7 */
[----:B------:R-:W-:Y:S02]  /*3c50*/  HADD2.F32 R144, -RZ, R124.H0_H0 ;  /* 0x2000007cff907230 */ /* 0x000fe40000004100 */
[--C-:B------:R-:W-:Y:S02]  /*3c60*/  HADD2.F32 R162, -RZ, R126.reuse.H1_H1 ;  /* 0x3000007effa27230 */ /* 0x100fe40000004100 */
[----:B------:R-:W-:Y:S01]  /*3c70*/  @P1 FADD.FTZ R145, R221, -R146 ;  /* 0x80000092dd911221 */ /* 0x000fe20000010000 */
[----:B------:R-:W-:Y:S01]  /*3c80*/  HADD2.F32 R146, -RZ, R126.H0_H0 ;  /* 0x2000007eff927230 */ /* 0x000fe20000004100 */
[----:B------:R-:W1:Y:S02]  /*3c90*/  @P3 LDC R230, c[0x0][0x40c] ;  /* 0x00010300ffe63b82 */ /* 0x000e640000000800 */
[----:B------:R-:W-:Y:S01]  /*3ca0*/  @P1 FFMA.FTZ R144, R5, R145, R144 ;  /* 0x0000009105901223 */ /* 0x000fe20000010090 */
[----:B------:R-:W-:-:S02]  /*3cb0*/  HADD2.F32 R145, -RZ, R125.H0_H0 ;  /* 0x2000007dff917230 */ /* 0x000fc40000004100 */
[-CC-:B------:R-:W-:Y:S01]  /*3cc0*/  @P0 FFMA.FTZ R160, R215, R166.reuse, R167.reuse ;  /* 0x000000a6d7a00223 */ /* 0x180fe200000100a7 */
[-CC-:B------:R-:W-:Y:S01]  /*3cd0*/  @P0 FFMA.FTZ R224, R219, R166.reuse, R167.reuse ;  /* 0x000000a6dbe00223 */ /* 0x180fe200000100a7 */
[-CC-:B------:R-:W-:Y:S01]  /*3ce0*/  @P0 FFMA.FTZ R227, R212, R166.reuse, R167.reuse ;  /* 0x000000a6d4e30223 */ /* 0x180fe200000100a7 */
[-CC-:B------:R-:W-:Y:S01]  /*3cf0*/  @P0 FFMA.FTZ R161, R220, R166.reuse, R167.reuse ;  /* 0x000000a6dca10223 */ /* 0x180fe200000100a7 */
[----:B------:R-:W2:Y:S01]  /*3d00*/  @P3 LDC R225, c[0x0][0x40c] ;  /* 0x00010300ffe13b82 */ /* 0x000ea20000000800 */
[----:B------:R-:W-:Y:S01]  /*3d10*/  @P0 FADD.FTZ R147, R213, -R160 ;  /* 0x800000a0d5930221 */ /* 0x000fe20000010000 */
[----:B------:R-:W-:Y:S01]  /*3d20*/  @P0 FADD.FTZ R228, R217, -R224 ;  /* 0x800000e0d9e40221 */ /* 0x000fe20000010000 */
[----:B------:R-:W-:Y:S01]  /*3d30*/  @P0 FFMA.FTZ R163, R216, R166, R167 ;  /* 0x000000a6d8a30223 */ /* 0x000fe200000100a7 */
[----:B------:R-:W-:Y:S01]  /*3d40*/  @P0 FADD.FTZ R227, R210, -R227 ;  /* 0x800000e3d2e30221 */ /* 0x000fe20000010000 */
[----:B------:R-:W-:Y:S01]  /*3d50*/  @P0 FFMA.FTZ R146, R5, R147, R146 ;  /* 0x0000009305920223 */ /* 0x000fe20000010092 */
[----:B------:R-:W-:-:S02]  /*3d60*/  HADD2.F32 R147, -RZ, R124.H1_H1 ;  /* 0x3000007cff937230 */ /* 0x000fc40000004100 */
[----:B------:R-:W-:Y:S01]  /*3d70*/  @P0 FADD.FTZ R224, R218, -R161 ;  /* 0x800000a1dae00221 */ /* 0x000fe20000010000 */
[----:B------:R-:W3:Y:S01]  /*3d80*/  @P3 LDC R231, c[0x0][0x40c] ;  /* 0x00010300ffe73b82 */ /* 0x000ee20000000800 */
[----:B------:R-:W-:Y:S02]  /*3d90*/  HADD2.F32 R160, -RZ, R125.H1_H1 ;  /* 0x3000007dffa07230 */ /* 0x000fe40000004100 */
[C---:B------:R-:W-:Y:S01]  /*3da0*/  @P0 FFMA.FTZ R145, R5.reuse, R228, R145 ;  /* 0x000000e405910223 */ /* 0x040fe20000010091 */
[----:B------:R-:W-:Y:S01]  /*3db0*/  @P0 FADD.FTZ R163, R214, -R163 ;  /* 0x800000a3d6a30221 */ /* 0x000fe20000010000 */
[----:B------:R-:W-:Y:S01]  /*3dc0*/  @P0 FFMA.FTZ R162, R5, R227, R162 ;  /* 0x000000e305a20223 */ /* 0x000fe200000100a2 */
[----:B------:R-:W-:Y:S01]  /*3dd0*/  @P0 FFMA.FTZ R228, R211, R166, R167 ;  /* 0x000000a6d3e40223 */ /* 0x000fe200000100a7 */
[C---:B------:R-:W-:Y:S01]  /*3de0*/  @P0 FFMA.FTZ R147, R5.reuse, R224, R147 ;  /* 0x000000e005930223 */ /* 0x040fe20000010093 */
[--C-:B------:R-:W-:Y:S01]  /*3df0*/  HADD2.F32 R224, -RZ, R127.reuse.H0_H0 ;  /* 0x2000007fffe07230 */ /* 0x100fe20000004100 */
[----:B------:R-:W4:Y:S01]  /*3e00*/  @P3 LDC R235, c[0x0][0x40c] ;  /* 0x00010300ffeb3b82 */ /* 0x000f220000000800 */
[----:B------:R-:W-:Y:S01]  /*3e10*/  @P0 FFMA.FTZ R160, R5, R163, R160 ;  /* 0x000000a305a00223 */ /* 0x000fe200000100a0 */
[----:B------:R-:W-:Y:S01]  /*3e20*/  @P0 FFMA.FTZ R234, R176, R166, R167 ;  /* 0x000000a6b0ea0223 */ /* 0x000fe200000100a7 */
[----:B------:R-:W-:Y:S01]  /*3e30*/  @P0 FADD.FTZ R228, R209, -R228 ;  /* 0x800000e4d1e40221 */ /* 0x000fe20000010000 */
[----:B0-----:R-:W-:Y:S01]  /*3e40*/  @P3 FMUL.FTZ R227, R162, R229 ;  /* 0x000000e5a2e33220 */ /* 0x001fe20000410000 */
[----:B-1----:R-:W-:Y:S01]  /*3e50*/  @P3 FMUL.FTZ R163, R145, R230 ;  /* 0x000000e691a33220 */ /* 0x002fe20000410000 */
[----:B------:R-:W-:-:S02]  /*3e60*/  HADD2.F32 R161, -RZ, R127.H1_H1 ;  /* 0x3000007fffa17230 */ /* 0x000fc40000004100 */
[----:B------:R-:W-:Y:S01]  /*3e70*/  @P0 FADD.FTZ R234, R175, -R234 ;  /* 0x800000eaafea0221 */ /* 0x000fe20000010000 */
[----:B------:R-:W0:Y:S01]  /*3e80*/  @P3 LDC R233, c[0x0][0x40c] ;  /* 0x00010300ffe93b82 */ /* 0x000e220000000800 */
[C---:B------:R-:W-:Y:S01]  /*3e90*/  @P0 FFMA.FTZ R224, R5.reuse, R228, R224 ;  /* 0x000000e405e00223 */ /* 0x040fe200000100e0 */
[----:B------:R-:W-:Y:S01]  /*3ea0*/  @P3 F2FP.F16.F32.PACK_AB R230, RZ, R227 ;  /* 0x000000e3ffe6323e */ /* 0x000fe200000000ff */
[----:B--2---:R-:W-:Y:S01]  /*3eb0*/  @P3 FMUL.FTZ R225, R146, R225 ;  /* 0x000000e192e13220 */ /* 0x004fe20000410000 */
[----:B------:R-:W-:Y:S01]  /*3ec0*/  @P3 F2FP.F16.F32.PACK_AB R227, RZ, R163 ;  /* 0x000000a3ffe3323e */ /* 0x000fe200000000ff */
[----:B------:R-:W-:Y:S01]  /*3ed0*/  @P0 FFMA.FTZ R161, R5, R234, R161 ;  /* 0x000000ea05a10223 */ /* 0x000fe200000100a1 */
[----:B------:R-:W-:Y:S02]  /*3ee0*/  F2FP.F16.F32.PACK_AB R146, R162, R146 ;  /* 0x00000092a292723e */ /* 0x000fe400000000ff */
[----:B------:R-:W1:Y:S01]  /*3ef0*/  @P3 LDC R232, c[0x0][0x40c] ;  /* 0x00010300ffe83b82 */ /* 0x000e620000000800 */
[----:B---3--:R-:W-:Y:S01]  /*3f00*/  @P3 FMUL.FTZ R163, R144, R231 ;  /* 0x000000e790a33220 */ /* 0x008fe20000410000 */
[----:B------:R-:W-:-:S02]  /*3f10*/  @P3 F2FP.F16.F32.PACK_AB R229, RZ, R225 ;  /* 0x000000e1ffe5323e */ /* 0x000fc400000000ff */
[----:B------:R-:W-:Y:S02]  /*3f20*/  @P3 PRMT R137, R227, 0x7610, R137 ;  /* 0x00007610e3893816 */ /* 0x000fe40000000089 */
[----:B------:R-:W-:Y:S02]  /*3f30*/  @P3 F2FP.F16.F32.PACK_AB R163, RZ, R163 ;  /* 0x000000a3ffa3323e */ /* 0x000fe400000000ff */
[----:B------:R-:W2:Y:S01]  /*3f40*/  @P3 LDC R226, c[0x0][0x40c] ;  /* 0x00010300ffe23b82 */ /* 0x000ea20000000800 */
[----:B----4-:R-:W-:Y:S01]  /*3f50*/  @P3 FMUL.FTZ R231, R224, R235 ;  /* 0x000000ebe0e73220 */ /* 0x010fe20000410000 */
[----:B------:R-:W-:Y:S02]  /*3f60*/  @P3 PRMT R138, R229, 0x7610, R138 ;  /* 0x00007610e58a3816 */ /* 0x000fe4000000008a */
[----:B------:R-:W-:Y:S02]  /*3f70*/  @P3 PRMT R136, R163, 0x7610, R136 ;  /* 0x00007610a3883816 */ /* 0x000fe40000000088 */
[----:B------:R-:W-:Y:S01]  /*3f80*/  @P3 F2FP.F16.F32.PACK_AB R231, RZ, R231 ;  /* 0x000000e7ffe7323e */ /* 0x000fe200000000ff */
[----:B0-----:R-:W-:Y:S01]  /*3f90*/  @P3 FMUL.FTZ R228, R160, R233 ;  /* 0x000000e9a0e43220 */ /* 0x001fe20000410000 */
[----:B------:R-:W-:-:S02]  /*3fa0*/  F2FP.F16.F32.PACK_AB R144, R147, R144 ;  /* 0x000000909390723e */ /* 0x000fc400000000ff */
[----:B------:R-:W-:Y:S02]  /*3fb0*/  @P3 PRMT R139, R231, 0x7610, R139 ;  /* 0x00007610e78b3816 */ /* 0x000fe4000000008b */
[----:B------:R-:W-:Y:S02]  /*3fc0*/  @P3 F2FP.F16.F32.PACK_AB R228, RZ, R228 ;  /* 0x000000e4ffe4323e */ /* 0x000fe400000000ff */
[----:B------:R-:W-:Y:S01]  /*3fd0*/  F2FP.F16.F32.PACK_AB R145, R160, R145 ;  /* 0x00000091a091723e */ /* 0x000fe200000000ff */
[----:B-1----:R-:W-:Y:S01]  /*3fe0*/  @P3 FMUL.FTZ R225, R147, R232 ;  /* 0x000000e893e13220 */ /* 0x002fe20000410000 */
[----:B------:R-:W-:Y:S02]  /*3ff0*/  F2FP.F16.F32.PACK_AB R147, R161, R224 ;  /* 0x000000e0a193723e */ /* 0x000fe400000000ff */
[----:B------:R-:W-:Y:S02]  /*4000*/  @P3 PRMT R138, R138, 0x5410, R230 ;  /* 0x000054108a8a3816 */ /* 0x000fe400000000e6 */
[----:B------:R-:W-:-:S02]  /*4010*/  @P3 F2FP.F16.F32.PACK_AB R225, RZ, R225 ;  /* 0x000000e1ffe1323e */ /* 0x000fc400000000ff */
[----:B------:R-:W-:Y:S01]  /*4020*/  @P3 PRMT R137, R137, 0x5410, R228 ;  /* 0x0000541089893816 */ /* 0x000fe200000000e4 */
[----:B--2---:R-:W-:Y:S01]  /*4030*/  @P3 FMUL.FTZ R226, R161, R226 ;  /* 0x000000e2a1e23220 */ /* 0x004fe20000410000 */
[----:B------:R-:W-:-:S04]  /*4040*/  @P3 PRMT R136, R136, 0x5410, R225 ;  /* 0x0000541088883816 */ /* 0x000fc800000000e1 */
[----:B------:R-:W-:-:S04]  /*4050*/  @P3 F2FP.F16.F32.PACK_AB R226, RZ, R226 ;  /* 0x000000e2ffe2323e */ /* 0x000fc800000000ff */
[----:B------:R-:W-:-:S07]  /*4060*/  @P3 PRMT R139, R139, 0x5410, R226 ;  /* 0x000054108b8b3816 */ /* 0x000fce00000000e2 */
.L_x_1990:
        /* <DEDUP_REMOVED lines=10> */
.L_x_1980:
[----:B------:R-:W-:Y:S05]  /*4110*/  BSYNC.RECONVERGENT B0 ;  /* 0x0000000000007941 */ /* 0x000fea0003800200 */
.L_x_1979:
        /* <DEDUP_REMOVED lines=12> */
[--C-:B------:R-:W-:Y:S02]  /*41e0*/  HADD2.F32 R144, -RZ, R130.reuse.H1_H1 ;  /* 0x30000082ff907230 */ /* 0x100fe40000004100 */
[----:B------:R-:W-:Y:S02]  /*41f0*/  HADD2.F32 R146, -RZ, R130.H0_H0 ;  /* 0x20000082ff927230 */ /* 0x000fe40000004100 */
[----:B------:R-:W-:Y:S02]  /*4200*/  HADD2.F32 R162, -RZ, R129.H0_H0 ;  /* 0x20000081ffa27230 */ /* 0x000fe40000004100 */
[--C-:B------:R-:W-:Y:S01]  /*4210*/  HADD2.F32 R226, -RZ, R128.reuse.H1_H1 ;  /* 0x30000080ffe27230 */ /* 0x100fe20000004100 */
[----:B------:R-:W1:Y:S04]  /*4220*/  @P3 LDC R229, c[0x0][0x40c] ;  /* 0x00010300ffe53b82 */ /* 0x000e680000000800 */
[-CC-:B------:R-:W-:Y:S01]  /*4230*/  @P2 FFMA.FTZ R160, R18, R166.reuse, R167.reuse ;  /* 0x000000a612a02223 */ /* 0x180fe200000100a7 */
[-CC-:B------:R-:W-:Y:S01]  /*4240*/  @P2 FFMA.FTZ R145, R15, R166.reuse, R167.reuse ;  /* 0x000000a60f912223 */ /* 0x180fe200000100a7 */
[-CC-:B------:R-:W-:Y:S01]  /*4250*/  @P2 FFMA.FTZ R161, R11, R166.reuse, R167.reuse ;  /* 0x000000a60ba12223 */ /* 0x180fe200000100a7 */
[----:B------:R-:W-:Y:S01]  /*4260*/  @P2 FFMA.FTZ R224, R14, R166, R167 ;  /* 0x000000a60ee02223 */ /* 0x000fe200000100a7 */
[----:B------:R-:W2:Y:S01]  /*4270*/  @P3 LDC R227, c[0x0][0x40c] ;  /* 0x00010300ffe33b82 */ /* 0x000ea20000000800 */
[----:B------:R-:W-:Y:S01]  /*4280*/  @P2 FADD.FTZ R147, R17, -R160 ;  /* 0x800000a011932221 */ /* 0x000fe20000010000 */
[----:B------:R-:W-:Y:S01]  /*4290*/  @P2 FADD.FTZ R145, R16, -R145 ;  /* 0x8000009110912221 */ /* 0x000fe20000010000 */
[----:B------:R-:W-:Y:S01]  /*42a0*/  @P2 FADD.FTZ R161, R12, -R161 ;  /* 0x800000a10ca12221 */ /* 0x000fe20000010000 */
[----:B------:R-:W-:-:S02]  /*42b0*/  HADD2.F32 R160, -RZ, R128.H0_H0 ;  /* 0x20000080ffa07230 */ /* 0x000fc40000004100 */
[----:B------:R-:W-:Y:S01]  /*42c0*/  @P2 FFMA.FTZ R144, R5, R147, R144 ;  /* 0x0000009305902223 */ /* 0x000fe20000010090 */
[-CC-:B------:R-:W-:Y:S01]  /*42d0*/  @P2 FFMA.FTZ R147, R7, R166.reuse, R167.reuse ;  /* 0x000000a607932223 */ /* 0x180fe200000100a7 */
[C---:B------:R-:W-:Y:S01]  /*42e0*/  @P2 FFMA.FTZ R146, R5.reuse, R145, R146 ;  /* 0x0000009105922223 */ /* 0x040fe20000010092 */
[----:B------:R-:W3:Y:S01]  /*42f0*/  @P3 LDC R231, c[0x0][0x40c] ;  /* 0x00010300ffe73b82 */ /* 0x000ee20000000800 */
[----:B------:R-:W-:Y:S02]  /*4300*/  HADD2.F32 R145, -RZ, R129.H1_H1 ;  /* 0x30000081ff917230 */ /* 0x000fe40000004100 */
[----:B------:R-:W-:Y:S01]  /*4310*/  @P2 FFMA.FTZ R162, R5, R161, R162 ;  /* 0x000000a105a22223 */ /* 0x000fe200000100a2 */
[----:B------:R-:W-:Y:S01]  /*4320*/  @P2 FADD.FTZ R224, R13, -R224 ;  /* 0x800000e00de02221 */ /* 0x000fe20000010000 */
[-C--:B------:R-:W-:Y:S01]  /*4330*/  @P2 FFMA.FTZ R161, R22, R166.reuse, R167 ;  /* 0x000000a616a12223 */ /* 0x080fe200000100a7 */
[----:B------:R-:W-:Y:S01]  /*4340*/  @P2 FADD.FTZ R147, R8, -R147 ;  /* 0x8000009308932221 */ /* 0x000fe20000010000 */
[-CC-:B------:R-:W-:Y:S01]  /*4350*/  @P2 FFMA.FTZ R228, R10, R166.reuse, R167.reuse ;  /* 0x000000a60ae42223 */ /* 0x180fe200000100a7 */
[----:B------:R-:W-:Y:S01]  /*4360*/  @P2 FFMA.FTZ R230, R21, R166, R167 ;  /* 0x000000a615e62223 */ /* 0x000fe200000100a7 */
[----:B------:R-:W4:Y:S01]  /*4370*/  @P3 LDC R232, c[0x0][0x40c] ;  /* 0x00010300ffe83b82 */ /* 0x000f220000000800 */
[C---:B------:R-:W-:Y:S01]  /*4380*/  @P2 FFMA.FTZ R145, R5.reuse, R224, R145 ;  /* 0x000000e005912223 */ /* 0x040fe20000010091 */
[----:B------:R-:W-:Y:S01]  /*4390*/  @P2 FADD.FTZ R225, R20, -R161 ;  /* 0x800000a114e12221 */ /* 0x000fe20000010000 */
[----:B------:R-:W-:Y:S01]  /*43a0*/  @P2 FFMA.FTZ R160, R5, R147, R160 ;  /* 0x0000009305a02223 */ /* 0x000fe200000100a0 */
[----:B------:R-:W-:-:S02]  /*43b0*/  HADD2.F32 R224, -RZ, R131.H1_H1 ;  /* 0x30000083ffe07230 */ /* 0x000fc40000004100 */
[----:B------:R-:W-:Y:S01]  /*43c0*/  @P2 FADD.FTZ R228, R9, -R228 ;  /* 0x800000e409e42221 */ /* 0x000fe20000010000 */
[----:B0-----:R-:W-:Y:S01]  /*43d0*/  @P3 FMUL.FTZ R161, R146, R163 ;  /* 0x000000a392a13220 */ /* 0x001fe20000410000 */
[----:B------:R-:W-:Y:S01]  /*43e0*/  HADD2.F32 R147, -RZ, R131.H0_H0 ;  /* 0x20000083ff937230 */ /* 0x000fe20000004100 */
[----:B------:R-:W0:Y:S01]  /*43f0*/  @P3 LDC R233, c[0x0][0x40c] ;  /* 0x00010300ffe93b82 */ /* 0x000e220000000800 */
[----:B------:R-:W-:Y:S01]  /*4400*/  @P2 FADD.FTZ R230, R19, -R230 ;  /* 0x800000e613e62221 */ /* 0x000fe20000010000 */
[----:B-1----:R-:W-:Y:S01]  /*4410*/  @P3 FMUL.FTZ R163, R144, R229 ;  /* 0x000000e590a33220 */ /* 0x002fe20000410000 */
[C---:B------:R-:W-:Y:S01]  /*4420*/  @P2 FFMA.FTZ R226, R5.reuse, R228, R226 ;  /* 0x000000e405e22223 */ /* 0x040fe200000100e2 */
[C---:B------:R-:W-:Y:S01]  /*4430*/  @P2 FFMA.FTZ R224, R5.reuse, R225, R224 ;  /* 0x000000e105e02223 */ /* 0x040fe200000100e0 */
[----:B------:R-:W-:Y:S01]  /*4440*/  @P3 F2FP.F16.F32.PACK_AB R228, RZ, R161 ;  /* 0x000000a1ffe4323e */ /* 0x000fe200000000ff */
[----:B------:R-:W-:Y:S01]  /*4450*/  @P2 FFMA.FTZ R147, R5, R230, R147 ;  /* 0x000000e605932223 */ /* 0x000fe20000010093 */
[----:B--2---:R-:W-:Y:S01]  /*4460*/  @P3 FMUL.FTZ R225, R162, R227 ;  /* 0x000000e3a2e13220 */ /* 0x004fe20000410000 */
[----:B------:R-:W1:Y:S01]  /*4470*/  @P3 LDC R234, c[0x0][0x40c] ;  /* 0x00010300ffea3b82 */ /* 0x000e620000000800 */
[----:B---3--:R-:W-:Y:S01]  /*4480*/  @P3 FMUL.FTZ R161, R160, R231 ;  /* 0x000000e7a0a13220 */ /* 0x008fe20000410000 */
[----:B------:R-:W-:-:S02]  /*4490*/  @P3 F2FP.F16.F32.PACK_AB R229, RZ, R163 ;  /* 0x000000a3ffe5323e */ /* 0x000fc400000000ff */
[----:B------:R-:W-:Y:S02]  /*44a0*/  @P3 F2FP.F16.F32.PACK_AB R225, RZ, R225 ;  /* 0x000000e1ffe1323e */ /* 0x000fe400000000ff */
[----:B------:R-:W-:Y:S01]  /*44b0*/  @P3 F2FP.F16.F32.PACK_AB R161, RZ, R161 ;  /* 0x000000a1ffa1323e */ /* 0x000fe200000000ff */
[----:B----4-:R-:W-:Y:S01]  /*44c0*/  @P3 FMUL.FTZ R227, R145, R232 ;  /* 0x000000e891e33220 */ /* 0x010fe20000410000 */
[----:B------:R-:W-:Y:S02]  /*44d0*/  @P3 PRMT R138, R228, 0x7610, R138 ;  /* 0x00007610e48a3816 */ /* 0x000fe4000000008a */
[----:B------:R-:W-:Y:S02]  /*44e0*/  @P3 PRMT R137, R225, 0x7610, R137 ;  /* 0x00007610e1893816 */ /* 0x000fe40000000089 */
[----:B------:R-:W-:Y:S02]  /*44f0*/  @P3 F2FP.F16.F32.PACK_AB R227, RZ, R227 ;  /* 0x000000e3ffe3323e */ /* 0x000fe400000000ff */
[----:B------:R-:W-:Y:S01]  /*4500*/  @P3 PRMT R136, R161, 0x7610, R136 ;  /* 0x00007610a1883816 */ /* 0x000fe20000000088 */
[----:B0-----:R-:W-:Y:S01]  /*4510*/  @P3 FMUL.FTZ R163, R226, R233 ;  /* 0x000000e9e2a33220 */ /* 0x001fe20000410000 */
[----:B------:R-:W-:-:S02]  /*4520*/  F2FP.F16.F32.PACK_AB R146, R144, R146 ;  /* 0x000000929092723e */ /* 0x000fc400000000ff */
[----:B------:R-:W-:Y:S02]  /*4530*/  F2FP.F16.F32.PACK_AB R145, R145, R162 ;  /* 0x000000a29191723e */ /* 0x000fe400000000ff */
[----:B------:R-:W-:Y:S02]  /*4540*/  @P3 F2FP.F16.F32.PACK_AB R163, RZ, R163 ;  /* 0x000000a3ffa3323e */ /* 0x000fe400000000ff */
[----:B------:R-:W-:Y:S01]  /*4550*/  F2FP.F16.F32.PACK_AB R144, R226, R160 ;  /* 0x000000a0e290723e */ /* 0x000fe200000000ff */
[----:B-1----:R-:W-:Y:S01]  /*4560*/  @P3 FMUL.FTZ R230, R147, R234 ;  /* 0x000000ea93e63220 */ /* 0x002fe20000410000 */
[----:B------:R-:W-:Y:S02]  /*4570*/  @P3 PRMT R138, R138, 0x5410, R229 ;  /* 0x000054108a8a3816 */ /* 0x000fe400000000e5 */
[----:B------:R-:W-:Y:S02]  /*4580*/  @P3 PRMT R137, R137, 0x5410, R227 ;  /* 0x0000541089893816 */ /* 0x000fe400000000e3 */
[----:B------:R-:W-:-:S02]  /*4590*/  @P3 F2FP.F16.F32.PACK_AB R230, RZ, R230 ;  /* 0x000000e6ffe6323e */ /* 0x000fc400000000ff */
[----:B------:R-:W-:Y:S02]  /*45a0*/  F2FP.F16.F32.PACK_AB R147, R224, R147 ;  /* 0x00000093e093723e */ /* 0x000fe400000000ff */
[----:B------:R-:W-:Y:S02]  /*45b0*/  @P3 PRMT R136, R136, 0x5410, R163 ;  /* 0x0000541088883816 */ /* 0x000fe400000000a3 */
[----:B------:R-:W-:Y:S01]  /*45c0*/  @P3 PRMT R139, R230, 0x7610, R139 ;  /* 0x00007610e68b3816 */ /* 0x000fe2000000008b */
[----:B------:R-:W-:Y:S06]  /*45d0*/  @!P3 BRA `(.L_x_1996) ;  /* 0x0000000c0060b947 */ /* 0x000fec0003800000 */
[----:B------:R-:W-:-:S05]  /*45e0*/  FMUL.FTZ R224, R224, UR15 ;  /* 0x0000000fe0e07c20 */ /* 0x000fca0008410000 */
[----:B------:R-:W-:-:S04]  /*45f0*/  F2FP.F16.F32.PACK_AB R224, RZ, R224 ;  /* 0x000000e0ffe0723e */ /* 0x000fc800000000ff */
[----:B------:R-:W-:Y:S01]  /*4600*/  PRMT R139, R139, 0x5410, R224 ;  /* 0x000054108b8b7816 */ /* 0x000fe200000000e0 */
[----:B------:R-:W-:Y:S06]  /*4610*/  BRA `(.L_x_1996) ;  /* 0x0000000c00507947 */ /* 0x000fec0003800000 */
.L_x_1995:
[----:B------:R-:W-:Y:S01]  /*4620*/  ISETP.GT.AND P2, PT, R6, RZ, PT ;  /* 0x000000ff0600720c */ /* 0x000fe20003f44270 */
[----:B0-----:R-:W0:Y:S01]  /*4630*/  @P3 LDC R163, c[0x0][0x40c] ;  /* 0x00010300ffa33b82 */ /* 0x001e220000000800 */
[--C-:B------:R-:W-:Y:S02]  /*4640*/  HADD2.F32 R160, -RZ, R128.reuse.H0_H0 ;  /* 0x20000080ffa07230 */ /* 0x100fe40000004100 */
[----:B------:R-:W-:Y:S02]  /*4650*/  HADD2.F32 R162, -RZ, R128.H1_H1 ;  /* 0x30000080ffa27230 */ /* 0x000fe40000004100 */
        /* <DEDUP_REMOVED lines=9> */
[----:B------:R-:W2:Y:S01]  /*46f0*/  @P3 LDC R231, c[0x0][0x40c] ;  /* 0x00010300ffe73b82 */ /* 0x000ea20000000800 */
[----:B------:R-:W-:Y:S01]  /*4700*/  @P2 FADD.FTZ R225, R9, -R224 ;  /* 0x800000e009e12221 */ /* 0x000fe20000010000 */
[----:B------:R-:W-:Y:S02]  /*4710*/  HADD2.F32 R224, -RZ, R129.H0_H0 ;  /* 0x20000081ffe07230 */ /* 0x000fe40000004100 */
[----:B------:R-:W-:Y:S01]  /*4720*/  @P2 FFMA.FTZ R160, R5, R161, R160 ;  /* 0x000000a105a02223 */ /* 0x000fe200000100a0 */
[----:B------:R-:W-:Y:S01]  /*4730*/  @P2 FFMA.FTZ R161, R11, R166, R167 ;  /* 0x000000a60ba12223 */ /* 0x000fe200000100a7 */
[----:B------:R-:W-:Y:S01]  /*4740*/  @P2 FFMA.FTZ R162, R5, R225, R162 ;  /* 0x000000e105a22223 */ /* 0x000fe200000100a2 */
[----:B------:R-:W-:Y:S01]  /*4750*/  @P2 FADD.FTZ R225, R13, -R228 ;  /* 0x800000e40de12221 */ /* 0x000fe20000010000 */
[----:B0-----:R-:W-:Y:S01]  /*4760*/  @P3 FMUL.FTZ R160, R160, R163 ;  /* 0x000000a3a0a03220 */ /* 0x001fe20000410000 */
[----:B------:R-:W0:Y:S01]  /*4770*/  @P3 LDC R229, c[0x0][0x40c] ;  /* 0x00010300ffe53b82 */ /* 0x000e220000000800 */
[----:B------:R-:W-:Y:S01]  /*4780*/  @P2 FADD.FTZ R161, R12, -R161 ;  /* 0x800000a10ca12221 */ /* 0x000fe20000010000 */
[----:B------:R-:W-:-:S02]  /*4790*/  HADD2.F32 R228, -RZ, R130.H0_H0 ;  /* 0x20000082ffe47230 */ /* 0x000fc40000004100 */
[-CC-:B------:R-:W-:Y:S01]  /*47a0*/  @P2 FFMA.FTZ R236, R21, R166.reuse, R167.reuse ;  /* 0x000000a615ec2223 */ /* 0x180fe200000100a7 */
[C---:B------:R-:W-:Y:S01]  /*47b0*/  @P2 FFMA.FTZ R226, R5.reuse, R225, R226 ;  /* 0x000000e105e22223 */ /* 0x040fe200000100e2 */
[----:B------:R-:W-:Y:S01]  /*47c0*/  @P2 FFMA.FTZ R224, R5, R161, R224 ;  /* 0x000000a105e02223 */ /* 0x000fe200000100e0 */
[----:B------:R-:W-:Y:S01]  /*47d0*/  @P2 FFMA.FTZ R161, R15, R166, R167 ;  /* 0x000000a60fa12223 */ /* 0x000fe200000100a7 */
[----:B-1----:R-:W-:Y:S01]  /*47e0*/  @P3 FMUL.FTZ R162, R162, R227 ;  /* 0x000000e3a2a23220 */ /* 0x002fe20000410000 */
[----:B------:R-:W1:Y:S01]  /*47f0*/  @P3 LDC R163, c[0x0][0x40c] ;  /* 0x00010300ffa33b82 */ /* 0x000e620000000800 */
[----:B------:R-:W-:Y:S01]  /*4800*/  @P2 FADD.FTZ R225, R17, -R234 ;  /* 0x800000ea11e12221 */ /* 0x000fe20000010000 */
[----:B------:R-:W-:Y:S01]  /*4810*/  @P2 FADD.FTZ R161, R16, -R161 ;  /* 0x800000a110a12221 */ /* 0x000fe20000010000 */
[----:B------:R-:W-:Y:S01]  /*4820*/  @P2 FADD.FTZ R227, R19, -R236 ;  /* 0x800000ec13e32221 */ /* 0x000fe20000010000 */
[----:B------:R-:W-:Y:S01]  /*4830*/  @P3 F2FP.F16.F32.PACK_AB R160, RZ, R160 ;  /* 0x000000a0ffa0323e */ /* 0x000fe200000000ff */
[C---:B------:R-:W-:Y:S01]  /*4840*/  @P2 FFMA.FTZ R230, R5.reuse, R225, R230 ;  /* 0x000000e105e62223 */ /* 0x040fe200000100e6 */
[C---:B------:R-:W-:Y:S01]  /*4850*/  @P2 FFMA.FTZ R228, R5.reuse, R161, R228 ;  /* 0x000000a105e42223 */ /* 0x040fe200000100e4 */
[----:B------:R-:W-:Y:S01]  /*4860*/  @P2 FFMA.FTZ R232, R5, R227, R232 ;  /* 0x000000e305e82223 */ /* 0x000fe200000100e8 */
[----:B------:R-:W3:Y:S01]  /*4870*/  @P3 LDC R233, c[0x0][0x40c] ;  /* 0x00010300ffe93b82 */ /* 0x000ee20000000800 */
[----:B------:R-:W-:Y:S01]  /*4880*/  @P3 F2FP.F16.F32.PACK_AB R162, RZ, R162 ;  /* 0x000000a2ffa2323e */ /* 0x000fe200000000ff */
[----:B--2---:R-:W-:Y:S01]  /*4890*/  @P3 FMUL.FTZ R228, R228, R231 ;  /* 0x000000e7e4e43220 */ /* 0x004fe20000410000 */
[----:B------:R-:W-:-:S04]  /*48a0*/  @P3 PRMT R136, R160, 0x7610, R136 ;  /* 0x00007610a0883816 */ /* 0x000fc80000000088 */
[----:B------:R-:W-:Y:S01]  /*48b0*/  @P3 F2FP.F16.F32.PACK_AB R228, RZ, R228 ;  /* 0x000000e4ffe4323e */ /* 0x000fe200000000ff */
[----:B------:R-:W2:Y:S01]  /*48c0*/  @P3 LDC R235, c[0x0][0x40c] ;  /* 0x00010300ffeb3b82 */ /* 0x000ea20000000800 */
[----:B0-----:R-:W-:Y:S01]  /*48d0*/  @P3 FMUL.FTZ R226, R226, R229 ;  /* 0x000000e5e2e23220 */ /* 0x001fe20000410000 */
[----:B------:R-:W-:Y:S02]  /*48e0*/  @P3 PRMT R136, R136, 0x5410, R162 ;  /* 0x0000541088883816 */ /* 0x000fe400000000a2 */
[----:B------:R-:W-:Y:S02]  /*48f0*/  @P3 PRMT R138, R228, 0x7610, R138 ;  /* 0x00007610e48a3816 */ /* 0x000fe4000000008a */
[----:B------:R-:W-:Y:S01]  /*4900*/  @P3 F2FP.F16.F32.PACK_AB R226, RZ, R226 ;  /* 0x000000e2ffe2323e */ /* 0x000fe200000000ff */
[----:B-1----:R-:W-:-:S05]  /*4910*/  @P3 FMUL.FTZ R224, R224, R163 ;  /* 0x000000a3e0e03220 */ /* 0x002fca0000410000 */
[----:B------:R-:W-:Y:S01]  /*4920*/  @P3 F2FP.F16.F32.PACK_AB R224, RZ, R224 ;  /* 0x000000e0ffe0323e */ /* 0x000fe200000000ff */
[----:B---3--:R-:W-:-:S03]  /*4930*/  @P3 FMUL.FTZ R230, R230, R233 ;  /* 0x000000e9e6e63220 */ /* 0x008fc60000410000 */
[----:B------:R-:W-:Y:S02]  /*4940*/  @P3 PRMT R137, R224, 0x7610, R137 ;  /* 0x00007610e0893816 */ /* 0x000fe40000000089 */
[----:B------:R-:W-:Y:S02]  /*4950*/  @P3 F2FP.F16.F32.PACK_AB R230, RZ, R230 ;  /* 0x000000e6ffe6323e */ /* 0x000fe400000000ff */
[----:B------:R-:W-:Y:S01]  /*4960*/  @P3 PRMT R137, R137, 0x5410, R226 ;  /* 0x0000541089893816 */ /* 0x000fe200000000e2 */
[----:B--2---:R-:W-:Y:S01]  /*4970*/  @P3 FMUL.FTZ R232, R232, R235 ;  /* 0x000000ebe8e83220 */ /* 0x004fe20000410000 */
[----:B------:R-:W-:-:S04]  /*4980*/  @P3 PRMT R138, R138, 0x5410, R230 ;  /* 0x000054108a8a3816 */ /* 0x000fc800000000e6 */
        /* <DEDUP_REMOVED lines=11> */
.L_x_1994:
[----:B0-----:R-:W0:Y:S02]  /*4a40*/  LDC.64 R160, c[0x0][0x478] ;  /* 0x00011e00ffa07b82 */ /* 0x001e240000000a00 */
[----:B0-----:R-:W-:-:S04]  /*4a50*/  ISETP.NE.U32.AND P1, PT, R160, RZ, PT ;  /* 0x000000ffa000720c */ /* 0x001fc80003f25070 */
[----:B------:R-:W-:-:S13]  /*4a60*/  ISETP.NE.AND.EX P1, PT, R161, RZ, PT, P1 ;  /* 0x000000ffa100720c */ /* 0x000fda0003f25310 */
[----:B------:R-:W-:Y:S05]  /*4a70*/  @!P1 BRA `(.L_x_1997) ;  /* 0x0000000400189947 */ /* 0x000fea0003800000 */
[-CC-:B------:R-:W-:Y:S01]  /*4a80*/  FFMA.FTZ R146, R10, R166.reuse, R167.reuse ;  /* 0x000000a60a927223 */ /* 0x180fe200000100a7 */
[----:B------:R-:W0:Y:S01]  /*4a90*/  @P3 LDC R225, c[0x0][0x40c] ;  /* 0x00010300ffe13b82 */ /* 0x000e220000000800 */
[-CC-:B------:R-:W-:Y:S01]  /*4aa0*/  FFMA.FTZ R145, R7, R166.reuse, R167.reuse ;  /* 0x000000a607917223 */ /* 0x180fe200000100a7 */
[-CC-:B------:R-:W-:Y:S01]  /*4ab0*/  FFMA.FTZ R161, R11, R166.reuse, R167.reuse ;  /* 0x000000a60ba17223 */ /* 0x180fe200000100a7 */
[----:B------:R-:W-:Y:S01]  /*4ac0*/  FADD.FTZ R146, R9, -R146 ;  /* 0x8000009209927221 */ /* 0x000fe20000010000 */
[-C--:B------:R-:W-:Y:S01]  /*4ad0*/  FFMA.FTZ R162, R14, R166.reuse, R167 ;  /* 0x000000a60ea27223 */ /* 0x080fe200000100a7 */
[----:B------:R-:W-:Y:S01]  /*4ae0*/  FADD.FTZ R144, R8, -R145 ;  /* 0x8000009108907221 */ /* 0x000fe20000010000 */
[----:B------:R-:W-:Y:S01]  /*4af0*/  FFMA.FTZ R228, R18, R166, R167 ;  /* 0x000000a612e47223 */ /* 0x000fe200000100a7 */
[----:B------:R-:W-:Y:S01]  /*4b00*/  FMUL.FTZ R145, R5, R146 ;  /* 0x0000009205917220 */ /* 0x000fe20000410000 */
[----:B------:R-:W1:Y:S01]  /*4b10*/  @P3 LDC R233, c[0x0][0x40c] ;  /* 0x00010300ffe93b82 */ /* 0x000e620000000800 */
[----:B------:R-:W-:Y:S01]  /*4b20*/  FADD.FTZ R146, R12, -R161 ;  /* 0x800000a10c927221 */ /* 0x000fe20000010000 */
[----:B------:R-:W-:Y:S01]  /*4b30*/  FFMA.FTZ R161, R15, R166, R167 ;  /* 0x000000a60fa17223 */ /* 0x000fe200000100a7 */
[----:B------:R-:W-:Y:S01]  /*4b40*/  ISETP.GT.AND P2, PT, R6, RZ, PT ;  /* 0x000000ff0600720c */ /* 0x000fe20003f44270 */
[----:B------:R-:W-:Y:S01]  /*4b50*/  FADD.FTZ R162, R13, -R162 ;  /* 0x800000a20da27221 */ /* 0x000fe20000010000 */
[----:B------:R-:W-:Y:S01]  /*4b60*/  FMUL.FTZ R146, R5, R146 ;  /* 0x0000009205927220 */ /* 0x000fe20000410000 */
[----:B------:R-:W-:Y:S01]  /*4b70*/  FADD.FTZ R224, R16, -R161 ;  /* 0x800000a110e07221 */ /* 0x000fe20000010000 */
[----:B------:R-:W-:Y:S01]  /*4b80*/  FADD.FTZ R228, R17, -R228 ;  /* 0x800000e411e47221 */ /* 0x000fe20000010000 */
[----:B------:R-:W2:Y:S01]  /*4b90*/  @P3 LDC R226, c[0x0][0x40c] ;  /* 0x00010300ffe23b82 */ /* 0x000ea20000000800 */
[----:B------:R-:W-:Y:S01]  /*4ba0*/  FFMA.FTZ R232, R21, R166, R167 ;  /* 0x000000a615e87223 */ /* 0x000fe200000100a7 */
[C---:B------:R-:W-:Y:S01]  /*4bb0*/  FMUL.FTZ R163, R5.reuse, R224 ;  /* 0x000000e005a37220 */ /* 0x040fe20000410000 */
[----:B------:R-:W-:Y:S01]  /*4bc0*/  FSEL R146, R146, RZ, P2 ;  /* 0x000000ff92927208 */ /* 0x000fe20001000000 */
[C---:B------:R-:W-:Y:S01]  /*4bd0*/  FMUL.FTZ R162, R5.reuse, R162 ;  /* 0x000000a205a27220 */ /* 0x040fe20000410000 */
[C---:B------:R-:W-:Y:S01]  /*4be0*/  FMUL.FTZ R224, R5.reuse, R228 ;  /* 0x000000e405e07220 */ /* 0x040fe20000410000 */
[----:B------:R-:W-:Y:S01]  /*4bf0*/  FMUL.FTZ R144, R5, R144 ;  /* 0x0000009005907220 */ /* 0x000fe20000410000 */
[----:B------:R-:W-:Y:S01]  /*4c00*/  FADD.FTZ R232, R19, -R232 ;  /* 0x800000e813e87221 */ /* 0x000fe20000010000 */
[----:B------:R-:W3:Y:S01]  /*4c10*/  @P3 LDC R147, c[0x0][0x40c] ;  /* 0x00010300ff933b82 */ /* 0x000ee20000000800 */
[----:B------:R-:W-:Y:S01]  /*4c20*/  FSEL R228, R163, RZ, P2 ;  /* 0x000000ffa3e47208 */ /* 0x000fe20001000000 */
[----:B0-----:R-:W-:Y:S01]  /*4c30*/  @P3 FMUL.FTZ R161, R225, R146 ;  /* 0x00000092e1a13220 */ /* 0x001fe20000410000 */
[----:B------:R-:W-:Y:S01]  /*4c40*/  FMUL.FTZ R225, R5, R232 ;  /* 0x000000e805e17220 */ /* 0x000fe20000410000 */
[----:B------:R-:W-:-:S02]  /*4c50*/  FSEL R227, R162, RZ, P2 ;  /* 0x000000ffa2e37208 */ /* 0x000fc40001000000 */
[----:B------:R-:W-:Y:S02]  /*4c60*/  FSEL R144, R144, RZ, P2 ;  /* 0x000000ff90907208 */ /* 0x000fe40001000000 */
[----:B------:R-:W0:Y:S01]  /*4c70*/  @P3 LDC R160, c[0x0][0x40c] ;  /* 0x00010300ffa03b82 */ /* 0x000e220000000800 */
[----:B-1----:R-:W-:Y:S01]  /*4c80*/  @P3 FMUL.FTZ R163, R233, R228 ;  /* 0x000000e4e9a33220 */ /* 0x002fe20000410000 */
[----:B------:R-:W-:Y:S01]  /*4c90*/  FFMA.FTZ R233, R22, R166, R167 ;  /* 0x000000a616e97223 */ /* 0x000fe200000100a7 */
[----:B------:R-:W-:Y:S02]  /*4ca0*/  FSEL R145, R145, RZ, P2 ;  /* 0x000000ff91917208 */ /* 0x000fe40001000000 */
[----:B------:R-:W-:Y:S02]  /*4cb0*/  FSEL R229, R224, RZ, P2 ;  /* 0x000000ffe0e57208 */ /* 0x000fe40001000000 */
[----:B------:R-:W-:Y:S01]  /*4cc0*/  FSEL R231, R225, RZ, P2 ;  /* 0x000000ffe1e77208 */ /* 0x000fe20001000000 */
[----:B------:R-:W1:Y:S01]  /*4cd0*/  @P3 LDC R230, c[0x0][0x40c] ;  /* 0x00010300ffe63b82 */ /* 0x000e620000000800 */
[----:B--2---:R-:W-:Y:S01]  /*4ce0*/  @P3 FMUL.FTZ R162, R226, R227 ;  /* 0x000000e3e2a23220 */ /* 0x004fe20000410000 */
[----:B------:R-:W-:Y:S01]  /*4cf0*/  FADD.FTZ R226, R20, -R233 ;  /* 0x800000e914e27221 */ /* 0x000fe20000010000 */
[----:B------:R-:W-:-:S02]  /*4d00*/  @P3 F2FP.F16.F32.PACK_AB R161, RZ, R161 ;  /* 0x000000a1ffa1323e */ /* 0x000fc400000000ff */
[----:B------:R-:W-:Y:S01]  /*4d10*/  @P3 F2FP.F16.F32.PACK_AB R163, RZ, R163 ;  /* 0x000000a3ffa3323e */ /* 0x000fe200000000ff */
[----:B------:R-:W-:Y:S01]  /*4d20*/  FMUL.FTZ R226, R5, R226 ;  /* 0x000000e205e27220 */ /* 0x000fe20000410000 */
[----:B------:R-:W-:Y:S01]  /*4d30*/  @P3 F2FP.F16.F32.PACK_AB R162, RZ, R162 ;  /* 0x000000a2ffa2323e */ /* 0x000fe200000000ff */
        /* <DEDUP_REMOVED lines=16> */
[----:B------:R-:W-:Y:S02]  /*4e40*/  @P3 PRMT R137, R137, 0x5410, R162 ;  /* 0x0000541089893816 */ /* 0x000fe400000000a2 */
[----:B------:R-:W-:Y:S02]  /*4e50*/  F2FP.F16.F32.PACK_AB R147, R226, R231 ;  /* 0x000000e7e293723e */ /* 0x000fe400000000ff */
[----:B------:R-:W-:Y:S02]  /*4e60*/  @P3 F2FP.F16.F32.PACK_AB R225, RZ, R225 ;  /* 0x000000e1ffe1323e */ /* 0x000fe400000000ff */
[----:B------:R-:W-:Y:S02]  /*4e70*/  @P3 PRMT R138, R138, 0x5410, R224 ;  /* 0x000054108a8a3816 */ /* 0x000fe400000000e0 */
[----:B------:R-:W-:Y:S01]  /*4e80*/  @P3 PRMT R139, R225, 0x7610, R139 ;  /* 0x00007610e18b3816 */ /* 0x000fe2000000008b */
[----:B------:R-:W-:Y:S06]  /*4e90*/  @!P3 BRA `(.L_x_1996) ;  /* 0x000000040030b947 */ /* 0x000fec0003800000 */
[----:B------:R-:W-:-:S05]  /*4ea0*/  FMUL.FTZ R226, R226, UR15 ;  /* 0x0000000fe2e27c20 */ /* 0x000fca0008410000 */
[----:B------:R-:W-:-:S04]  /*4eb0*/  F2FP.F16.F32.PACK_AB R226, RZ, R226 ;  /* 0x000000e2ffe2723e */ /* 0x000fc800000000ff */
[----:B------:R-:W-:Y:S01]  /*4ec0*/  PRMT R139, R139, 0x5410, R226 ;  /* 0x000054108b8b7816 */ /* 0x000fe200000000e2 */
[----:B------:R-:W-:Y:S06]  /*4ed0*/  BRA `(.L_x_1996) ;  /* 0x0000000400207947 */ /* 0x000fec0003800000 */
.L_x_1997:
        /* <DEDUP_REMOVED lines=9> */
.L_x_1998:
        /* <DEDUP_REMOVED lines=9> */
.L_x_1999:
        /* <DEDUP_REMOVED lines=9> */
.L_x_2000:
        /* <DEDUP_REMOVED lines=9> */
.L_x_2001:
        /* <DEDUP_REMOVED lines=9> */
.L_x_2002:
        /* <DEDUP_REMOVED lines=9> */
.L_x_2003:
        /* <DEDUP_REMOVED lines=9> */
.L_x_2004:
        /* <DEDUP_REMOVED lines=9> */
.L_x_1996:
        /* <DEDUP_REMOVED lines=8> */
.L_x_1993:
[----:B------:R-:W-:Y:S05]  /*53e0*/  BSYNC.RECONVERGENT B0 ;  /* 0x0000000000007941 */ /* 0x000fea0003800200 */
.L_x_1992:
        /* <DEDUP_REMOVED lines=80> */
.L_x_2008:
[----:B------:R-:W-:Y:S01]  /*58f0*/  ISETP.GT.AND P4, PT, R6, RZ, PT ;  /* 0x000000ff0600720c */ /* 0x000fe20003f84270 */
[----:B0-2---:R-:W0:Y:S01]  /*5900*/  @P3 LDC R163, c[0x0][0x40c] ;  /* 0x00010300ffa33b82 */ /* 0x005e220000000800 */
        /* <DEDUP_REMOVED lines=64> */
.L_x_2007:
[----:B0-2---:R-:W0:Y:S02]  /*5d10*/  LDC.64 R160, c[0x0][0x478] ;  /* 0x00011e00ffa07b82 */ /* 0x005e240000000a00 */
        /* <DEDUP_REMOVED lines=73> */
.L_x_2010:
        /* <DEDUP_REMOVED lines=9> */
.L_x_2011:
        /* <DEDUP_REMOVED lines=9> */
.L_x_2012:
        /* <DEDUP_REMOVED lines=9> */
.L_x_2013:
        /* <DEDUP_REMOVED lines=9> */
.L_x_2014:
        /* <DEDUP_REMOVED lines=9> */
.L_x_2015:
        /* <DEDUP_REMOVED lines=9> */
.L_x_2016:
        /* <DEDUP_REMOVED lines=9> */
.L_x_2017:
        /* <DEDUP_REMOVED lines=9> */
.L_x_2009:
        /* <DEDUP_REMOVED lines=8> */
.L_x_2006:
[----:B------:R-:W-:Y:S05]  /*66b0*/  BSYNC.RECONVERGENT B0 ;  /* 0x0000000000007941 */ /* 0x000fea0003800200 */
.L_x_2005:
        /* <DEDUP_REMOVED lines=80> */
.L_x_2021:
[----:B------:R-:W-:Y:S01]  /*6bc0*/  ISETP.GT.AND P5, PT, R6, RZ, PT ;  /* 0x000000ff0600720c */ /* 0x000fe20003fa4270 */
[----:B0-23--:R-:W0:Y:S01]  /*6bd0*/  @P3 LDC R163, c[0x0][0x40c] ;  /* 0x00010300ffa33b82 */ /* 0x00de220000000800 */
        /* <DEDUP_REMOVED lines=64> */
.L_x_2020:
[----:B0-23--:R-:W0:Y:S02]  /*6fe0*/  LDC.64 R160, c[0x0][0x478] ;  /* 0x00011e00ffa07b82 */ /* 0x00de240000000a00 */
        /* <DEDUP_REMOVED lines=73> */
.L_x_2023:
        /* <DEDUP_REMOVED lines=9> */
.L_x_2024:
        /* <DEDUP_REMOVED lines=9> */
.L_x_2025:
        /* <DEDUP_REMOVED lines=9> */
.L_x_2026:
        /* <DEDUP_REMOVED lines=9> */
.L_x_2027:
        /* <DEDUP_REMOVED lines=9> */
.L_x_2028:
        /* <DEDUP_REMOVED lines=9> */
.L_x_2029:
        /* <DEDUP_REMOVED lines=9> */
.L_x_2030:
        /* <DEDUP_REMOVED lines=9> */
.L_x_2022:
        /* <DEDUP_REMOVED lines=8> */
.L_x_2019:
[----:B------:R-:W-:Y:S05]  /*7980*/  BSYNC.RECONVERGENT B0 ;  /* 0x0000000000007941 */ /* 0x000fea0003800200 */
.L_x_2018:
        /* <DEDUP_REMOVED lines=12> */
[--C-:B------:R-:W-:Y:S01]  /*7a50*/  HADD2.F32 R6, -RZ, R156.reuse.H0_H0 ;  /* 0x2000009cff067230 */ /* 0x100fe20000004100 */
[----:B------:R-:W1:Y:S01]  /*7a60*/  @P3 LDC R231, c[0x0][0x40c] ;  /* 0x00010300ffe73b82 */ /* 0x000e620000000800 */
[----:B0-234-:R-:W-:Y:S02]  /*7a70*/  HADD2.F32 R144, -RZ, R156.H1_H1 ;  /* 0x3000009cff907230 */ /* 0x01dfe40000004100 */
[--C-:B------:R-:W-:Y:S02]  /*7a80*/  HADD2.F32 R145, -RZ, R157.reuse.H0_H0 ;  /* 0x2000009dff917230 */ /* 0x100fe40000004100 */
[----:B------:R-:W-:Y:S02]  /*7a90*/  HADD2.F32 R160, -RZ, R157.H1_H1 ;  /* 0x3000009dffa07230 */ /* 0x000fe40000004100 */
[--C-:B------:R-:W-:Y:S02]  /*7aa0*/  HADD2.F32 R226, -RZ, R158.reuse.H0_H0 ;  /* 0x2000009effe27230 */ /* 0x100fe40000004100 */
[----:B------:R-:W-:-:S02]  /*7ab0*/  HADD2.F32 R227, -RZ, R158.H1_H1 ;  /* 0x3000009effe37230 */ /* 0x000fc40000004100 */
[-CC-:B------:R-:W-:Y:S01]  /*7ac0*/  @P5 FFMA.FTZ R147, R193, R166.reuse, R167.reuse ;  /* 0x000000a6c1935223 */ /* 0x180fe200000100a7 */
[-CC-:B------:R-:W-:Y:S01]  /*7ad0*/  @P5 FFMA.FTZ R146, R196, R166.reuse, R167.reuse ;  /* 0x000000a6c4925223 */ /* 0x180fe200000100a7 */
[-CC-:B------:R-:W-:Y:S01]  /*7ae0*/  @P5 FFMA.FTZ R163, R197, R166.reuse, R167.reuse ;  /* 0x000000a6c5a35223 */ /* 0x180fe200000100a7 */
[-C--:B------:R-:W-:Y:S01]  /*7af0*/  @P5 FFMA.FTZ R162, R200, R166.reuse, R167 ;  /* 0x000000a6c8a25223 */ /* 0x080fe200000100a7 */
[----:B------:R-:W-:Y:S01]  /*7b00*/  @P5 FADD.FTZ R147, R194, -R147 ;  /* 0x80000093c2935221 */ /* 0x000fe20000010000 */
[-CC-:B------:R-:W-:Y:S01]  /*7b10*/  @P5 FFMA.FTZ R225, R201, R166.reuse, R167.reuse ;  /* 0x000000a6c9e15223 */ /* 0x180fe200000100a7 */
[-CC-:B------:R-:W-:Y:S01]  /*7b20*/  @P5 FFMA.FTZ R228, R204, R166.reuse, R167.reuse ;  /* 0x000000a6cce45223 */ /* 0x180fe200000100a7 */
[-CC-:B------:R-:W-:Y:S01]  /*7b30*/  @P5 FFMA.FTZ R229, R208, R166.reuse, R167.reuse ;  /* 0x000000a6d0e55223 */ /* 0x180fe200000100a7 */
[----:B------:R-:W-:Y:S01]  /*7b40*/  @P5 FFMA.FTZ R166, R207, R166, R167 ;  /* 0x000000a6cfa65223 */ /* 0x000fe200000100a7 */
[----:B------:R-:W-:Y:S01]  /*7b50*/  @P5 FADD.FTZ R161, R195, -R146 ;  /* 0x80000092c3a15221 */ /* 0x000fe20000010000 */
[----:B------:R-:W-:Y:S01]  /*7b60*/  @P5 FADD.FTZ R146, R198, -R163 ;  /* 0x800000a3c6925221 */ /* 0x000fe20000010000 */
[----:B------:R-:W-:Y:S01]  /*7b70*/  @P5 FADD.FTZ R163, R199, -R162 ;  /* 0x800000a2c7a35221 */ /* 0x000fe20000010000 */
[----:B------:R-:W-:Y:S01]  /*7b80*/  @P5 FFMA.FTZ R6, R5, R147, R6 ;  /* 0x0000009305065223 */ /* 0x000fe20000010006 */
[----:B------:R-:W-:-:S02]  /*7b90*/  HADD2.F32 R147, -RZ, R159.H0_H0 ;  /* 0x2000009fff937230 */ /* 0x000fc40000004100 */
[----:B------:R-:W-:Y:S01]  /*7ba0*/  @P5 FADD.FTZ R225, R202, -R225 ;  /* 0x800000e1cae15221 */ /* 0x000fe20000010000 */
[----:B------:R-:W-:Y:S02]  /*7bb0*/  HADD2.F32 R162, -RZ, R159.H1_H1 ;  /* 0x3000009fffa27230 */ /* 0x000fe40000004100 */
[----:B------:R-:W-:Y:S01]  /*7bc0*/  @P5 FADD.FTZ R228, R203, -R228 ;  /* 0x800000e4cbe45221 */ /* 0x000fe20000010000 */
[----:B------:R-:W-:Y:S01]  /*7bd0*/  @P5 FADD.FTZ R166, R205, -R166 ;  /* 0x800000a6cda65221 */ /* 0x000fe20000010000 */
[----:B------:R-:W-:Y:S01]  /*7be0*/  @P5 FADD.FTZ R229, R206, -R229 ;  /* 0x800000e5cee55221 */ /* 0x000fe20000010000 */
[C---:B------:R-:W-:Y:S01]  /*7bf0*/  @P5 FFMA.FTZ R144, R5.reuse, R161, R144 ;  /* 0x000000a105905223 */ /* 0x040fe20000010090 */
[C---:B------:R-:W-:Y:S01]  /*7c00*/  @P5 FFMA.FTZ R145, R5.reuse, R146, R145 ;  /* 0x0000009205915223 */ /* 0x040fe20000010091 */
[C---:B------:R-:W-:Y:S01]  /*7c10*/  @P5 FFMA.FTZ R160, R5.reuse, R163, R160 ;  /* 0x000000a305a05223 */ /* 0x040fe200000100a0 */
[C---:B------:R-:W-:Y:S01]  /*7c20*/  @P5 FFMA.FTZ R226, R5.reuse, R225, R226 ;  /* 0x000000e105e25223 */ /* 0x040fe200000100e2 */
[C---:B------:R-:W-:Y:S01]  /*7c30*/  @P5 FFMA.FTZ R227, R5.reuse, R228, R227 ;  /* 0x000000e405e35223 */ /* 0x040fe200000100e3 */
[C---:B------:R-:W-:Y:S01]  /*7c40*/  @P5 FFMA.FTZ R147, R5.reuse, R166, R147 ;  /* 0x000000a605935223 */ /* 0x040fe20000010093 */
[----:B------:R-:W-:Y:S01]  /*7c50*/  @P5 FFMA.FTZ R162, R5, R229, R162 ;  /* 0x000000e505a25223 */ /* 0x000fe200000100a2 */
[----:B------:R-:W0:Y:S08]  /*7c60*/  @P3 LDC R146, c[0x0][0x40c] ;  /* 0x00010300ff923b82 */ /* 0x000e300000000800 */
[----:B------:R-:W2:Y:S08]  /*7c70*/  @P3 LDC R5, c[0x0][0x40c] ;  /* 0x00010300ff053b82 */ /* 0x000eb00000000800 */
[----:B------:R-:W3:Y:S08]  /*7c80*/  @P3 LDC R166, c[0x0][0x40c] ;  /* 0x00010300ffa63b82 */ /* 0x000ef00000000800 */
[----:B------:R-:W4:Y:S01]  /*7c90*/  @P3 LDC R163, c[0x0][0x40c] ;  /* 0x00010300ffa33b82 */ /* 0x000f220000000800 */
[----:B0-----:R-:W-:-:S05]  /*7ca0*/  @P3 FMUL.FTZ R146, R227, R146 ;  /* 0x00000092e3923220 */ /* 0x001fca0000410000 */
[----:B------:R-:W-:Y:S02]  /*7cb0*/  @P3 F2FP.F16.F32.PACK_AB R225, RZ, R146 ;  /* 0x00000092ffe1323e */ /* 0x000fe400000000ff */
[----:B------:R-:W0:Y:S01]  /*7cc0*/  @P3 LDC R229, c[0x0][0x40c] ;  /* 0x00010300ffe53b82 */ /* 0x000e220000000800 */
[----:B--2---:R-:W-:-:S05]  /*7cd0*/  @P3 FMUL.FTZ R5, R226, R5 ;  /* 0x00000005e2053220 */ /* 0x004fca0000410000 */
[----:B------:R-:W-:Y:S02]  /*7ce0*/  @P3 F2FP.F16.F32.PACK_AB R167, RZ, R5 ;  /* 0x00000005ffa7323e */ /* 0x000fe400000000ff */
[----:B------:R-:W2:Y:S01]  /*7cf0*/  @P3 LDC R228, c[0x0][0x40c] ;  /* 0x00010300ffe43b82 */ /* 0x000ea20000000800 */
[----:B---3--:R-:W-:Y:S01]  /*7d00*/  @P3 FMUL.FTZ R161, R145, R166 ;  /* 0x000000a691a13220 */ /* 0x008fe20000410000 */
[C---:B-1----:R-:W-:Y:S01]  /*7d10*/  @P3 FMUL.FTZ R166, R160.reuse, R231 ;  /* 0x000000e7a0a63220 */ /* 0x042fe20000410000 */
[----:B------:R-:W-:Y:S02]  /*7d20*/  @P3 PRMT R138, R167, 0x7610, R138 ;  /* 0x00007610a78a3816 */ /* 0x000fe4000000008a */
[----:B------:R-:W-:Y:S02]  /*7d30*/  F2FP.F16.F32.PACK_AB R145, R160, R145 ;  /* 0x00000091a091723e */ /* 0x000fe400000000ff */
[----:B------:R-:W-:Y:S01]  /*7d40*/  @P3 F2FP.F16.F32.PACK_AB R166, RZ, R166 ;  /* 0x000000a6ffa6323e */ /* 0x000fe200000000ff */
[----:B----4-:R-:W-:Y:S01]  /*7d50*/  @P3 FMUL.FTZ R5, R6, R163 ;  /* 0x000000a306053220 */ /* 0x010fe20000410000 */
[----:B------:R-:W-:-:S02]  /*7d60*/  @P3 F2FP.F16.F32.PACK_AB R163, RZ, R161 ;  /* 0x000000a1ffa3323e */ /* 0x000fc400000000ff */
[----:B------:R-:W-:Y:S02]  /*7d70*/  @P3 PRMT R138, R138, 0x5410, R225 ;  /* 0x000054108a8a3816 */ /* 0x000fe400000000e1 */
[----:B------:R-:W-:Y:S02]  /*7d80*/  @P3 F2FP.F16.F32.PACK_AB R5, RZ, R5 ;  /* 0x00000005ff05323e */ /* 0x000fe400000000ff */
[----:B------:R-:W-:Y:S01]  /*7d90*/  @P3 PRMT R137, R163, 0x7610, R137 ;  /* 0x00007610a3893816 */ /* 0x000fe20000000089 */
[C---:B0-----:R-:W-:Y:S01]  /*7da0*/  @P3 FMUL.FTZ R146, R144.reuse, R229 ;  /* 0x000000e590923220 */ /* 0x041fe20000410000 */
[----:B------:R-:W-:Y:S02]  /*7db0*/  @P3 PRMT R136, R5, 0x7610, R136 ;  /* 0x0000761005883816 */ /* 0x000fe40000000088 */
[----:B------:R-:W-:Y:S02]  /*7dc0*/  F2FP.F16.F32.PACK_AB R144, R144, R6 ;  /* 0x000000069090723e */ /* 0x000fe400000000ff */
[----:B------:R-:W-:-:S02]  /*7dd0*/  @P3 F2FP.F16.F32.PACK_AB R161, RZ, R146 ;  /* 0x00000092ffa1323e */ /* 0x000fc400000000ff */
[----:B------:R-:W-:Y:S01]  /*7de0*/  F2FP.F16.F32.PACK_AB R146, R227, R226 ;  /* 0x000000e2e392723e */ /* 0x000fe200000000ff */
[----:B--2---:R-:W-:Y:S01]  /*7df0*/  @P3 FMUL.FTZ R228, R147, R228 ;  /* 0x000000e493e43220 */ /* 0x004fe20000410000 */
        /* <DEDUP_REMOVED lines=10> */
.L_x_2034:
[----:B------:R-:W-:Y:S01]  /*7ea0*/  ISETP.GT.AND P5, PT, R6, RZ, PT ;  /* 0x000000ff0600720c */ /* 0x000fe20003fa4270 */
[----:B0-234-:R-:W0:Y:S01]  /*7eb0*/  @P3 LDC R163, c[0x0][0x40c] ;  /* 0x00010300ffa33b82 */ /* 0x01de220000000800 */
        /* <DEDUP_REMOVED lines=64> */
.L_x_2033:
        /* <DEDUP_REMOVED lines=10> */
[----:B------:R-:W-:Y:S01]  /*8360*/  FADD.FTZ R226, R199, -R144 ;  /* 0x80000090c7e27221 */ /* 0x000fe20000010000 */
[----:B------:R-:W-:Y:S01]  /*8370*/  FFMA.FTZ R146, R196, R166, R167 ;  /* 0x000000a6c4927223 */ /* 0x000fe200000100a7 */
[----:B------:R-:W-:Y:S01]  /*8380*/  FADD.FTZ R160, R202, -R161 ;  /* 0x800000a1caa07221 */ /* 0x000fe20000010000 */
[----:B------:R-:W-:Y:S01]  /*8390*/  FADD.FTZ R144, R194, -R145 ;  /* 0x80000091c2907221 */ /* 0x000fe20000010000 */
[----:B------:R-:W-:Y:S01]  /*83a0*/  FMUL.FTZ R161, R5, R228 ;  /* 0x000000e405a17220 */ /* 0x000fe20000410000 */
[-CC-:B------:R-:W-:Y:S01]  /*83b0*/  FFMA.FTZ R163, R208, R166.reuse, R167.reuse ;  /* 0x000000a6d0a37223 */ /* 0x180fe200000100a7 */
[----:B------:R-:W-:Y:S01]  /*83c0*/  FFMA.FTZ R230, R207, R166, R167 ;  /* 0x000000a6cfe67223 */ /* 0x000fe200000100a7 */
[----:B------:R-:W-:Y:S01]  /*83d0*/  ISETP.GT.AND P5, PT, R6, RZ, PT ;  /* 0x000000ff0600720c */ /* 0x000fe20003fa4270 */
[----:B------:R-:W-:Y:S01]  /*83e0*/  FADD.FTZ R166, R198, -R147 ;  /* 0x80000093c6a67221 */ /* 0x000fe20000010000 */
[----:B------:R-:W-:Y:S01]  /*83f0*/  FADD.FTZ R162, R195, -R146 ;  /* 0x80000092c3a27221 */ /* 0x000fe20000010000 */
[C---:B------:R-:W-:Y:S01]  /*8400*/  FMUL.FTZ R147, R5.reuse, R226 ;  /* 0x000000e205937220 */ /* 0x040fe20000410000 */
[----:B------:R-:W-:Y:S01]  /*8410*/  FMUL.FTZ R144, R5, R144 ;  /* 0x0000009005907220 */ /* 0x000fe20000410000 */
[----:B------:R-:W0:Y:S01]  /*8420*/  @P3 LDC R6, c[0x0][0x40c] ;  /* 0x00010300ff063b82 */ /* 0x000e220000000800 */
[----:B------:R-:W-:Y:S01]  /*8430*/  FSEL R228, R161, RZ, P5 ;  /* 0x000000ffa1e47208 */ /* 0x000fe20002800000 */
[C---:B------:R-:W-:Y:S01]  /*8440*/  FMUL.FTZ R146, R5.reuse, R166 ;  /* 0x000000a605927220 */ /* 0x040fe20000410000 */
[C---:B------:R-:W-:Y:S01]  /*8450*/  FMUL.FTZ R160, R5.reuse, R160 ;  /* 0x000000a005a07220 */ /* 0x040fe20000410000 */
[----:B------:R-:W-:Y:S01]  /*8460*/  FMUL.FTZ R145, R5, R162 ;  /* 0x000000a205917220 */ /* 0x000fe20000410000 */
[----:B------:R-:W-:Y:S01]  /*8470*/  FSEL R226, R147, RZ, P5 ;  /* 0x000000ff93e27208 */ /* 0x000fe20002800000 */
[----:B------:R-:W-:Y:S01]  /*8480*/  FADD.FTZ R232, R206, -R163 ;  /* 0x800000a3cee87221 */ /* 0x000fe20000010000 */
[----:B------:R-:W-:Y:S01]  /*8490*/  FSEL R166, R144, RZ, P5 ;  /* 0x000000ff90a67208 */ /* 0x000fe20002800000 */
[----:B------:R-:W1:Y:S01]  /*84a0*/  @P3 LDC R161, c[0x0][0x40c] ;  /* 0x00010300ffa13b82 */ /* 0x000e620000000800 */
[----:B------:R-:W-:Y:S01]  /*84b0*/  FSEL R225, R146, RZ, P5 ;  /* 0x000000ff92e17208 */ /* 0x000fe20002800000 */
[----:B------:R-:W-:Y:S01]  /*84c0*/  FADD.FTZ R230, R205, -R230 ;  /* 0x800000e6cde67221 */ /* 0x000fe20000010000 */
[----:B------:R-:W-:Y:S01]  /*84d0*/  FSEL R227, R160, RZ, P5 ;  /* 0x000000ffa0e37208 */ /* 0x000fe20002800000 */
[----:B------:R-:W-:Y:S01]  /*84e0*/  FMUL.FTZ R162, R5, R232 ;  /* 0x000000e805a27220 */ /* 0x000fe20000410000 */
[----:B------:R-:W-:Y:S01]  /*84f0*/  FSEL R167, R145, RZ, P5 ;  /* 0x000000ff91a77208 */ /* 0x000fe20002800000 */
[----:B------:R-:W-:-:S02]  /*8500*/  FMUL.FTZ R5, R5, R230 ;  /* 0x000000e605057220 */ /* 0x000fc40000410000 */
[----:B------:R-:W2:Y:S01]  /*8510*/  @P3 LDC R144, c[0x0][0x40c] ;  /* 0x00010300ff903b82 */ /* 0x000ea20000000800 */
[----:B------:R-:W-:Y:S02]  /*8520*/  FSEL R230, R162, RZ, P5 ;  /* 0x000000ffa2e67208 */ /* 0x000fe40002800000 */
[----:B------:R-:W-:-:S05]  /*8530*/  FSEL R229, R5, RZ, P5 ;  /* 0x000000ff05e57208 */ /* 0x000fca0002800000 */
[----:B------:R-:W3:Y:S01]  /*8540*/  @P3 LDC R147, c[0x0][0x40c] ;  /* 0x00010300ff933b82 */ /* 0x000ee20000000800 */
[----:B0-----:R-:W-:-:S07]  /*8550*/  @P3 FMUL.FTZ R5, R6, R227 ;  /* 0x000000e306053220 */ /* 0x001fce0000410000 */
[----:B------:R-:W0:Y:S01]  /*8560*/  @P3 LDC R146, c[0x0][0x40c] ;  /* 0x00010300ff923b82 */ /* 0x000e220000000800 */
[----:B-1----:R-:W-:Y:S01]  /*8570*/  @P3 FMUL.FTZ R6, R161, R228 ;  /* 0x000000e4a1063220 */ /* 0x002fe20000410000 */
[----:B------:R-:W-:-:S04]  /*8580*/  @P3 F2FP.F16.F32.PACK_AB R161, RZ, R5 ;  /* 0x00000005ffa1323e */ /* 0x000fc800000000ff */
[----:B------:R-:W-:Y:S02]  /*8590*/  @P3 F2FP.F16.F32.PACK_AB R162, RZ, R6 ;  /* 0x00000006ffa2323e */ /* 0x000fe400000000ff */
[----:B------:R-:W1:Y:S01]  /*85a0*/  @P3 LDC R145, c[0x0][0x40c] ;  /* 0x00010300ff913b82 */ /* 0x000e620000000800 */
[----:B--2---:R-:W-:Y:S01]  /*85b0*/  @P3 FMUL.FTZ R144, R144, R225 ;  /* 0x000000e190903220 */ /* 0x004fe20000410000 */
[----:B------:R-:W-:-:S04]  /*85c0*/  @P3 PRMT R138, R161, 0x7610, R138 ;  /* 0x00007610a18a3816 */ /* 0x000fc8000000008a */
[----:B------:R-:W-:Y:S02]  /*85d0*/  @P3 PRMT R138, R138, 0x5410, R162 ;  /* 0x000054108a8a3816 */ /* 0x000fe400000000a2 */
[----:B------:R-:W2:Y:S01]  /*85e0*/  @P3 LDC R160, c[0x0][0x40c] ;  /* 0x00010300ffa03b82 */ /* 0x000ea20000000800 */
[----:B---3--:R-:W-:Y:S01]  /*85f0*/  @P3 FMUL.FTZ R5, R147, R166 ;  /* 0x000000a693053220 */ /* 0x008fe20000410000 */
[----:B------:R-:W-:Y:S02]  /*8600*/  @P3 F2FP.F16.F32.PACK_AB R147, RZ, R144 ;  /* 0x00000090ff93323e */ /* 0x000fe400000000ff */
[----:B------:R-:W-:Y:S02]  /*8610*/  F2FP.F16.F32.PACK_AB R144, R167, R166 ;  /* 0x000000a6a790723e */ /* 0x000fe400000000ff */
[----:B------:R-:W-:Y:S01]  /*8620*/  @P3 F2FP.F16.F32.PACK_AB R5, RZ, R5 ;  /* 0x00000005ff05323e */ /* 0x000fe200000000ff */
[----:B0-----:R-:W-:Y:S01]  /*8630*/  @P3 FMUL.FTZ R6, R146, R167 ;  /* 0x000000a792063220 */ /* 0x001fe20000410000 */
[----:B------:R-:W-:-:S02]  /*8640*/  @P3 PRMT R137, R147, 0x7610, R137 ;  /* 0x0000761093893816 */ /* 0x000fc40000000089 */
[----:B------:R-:W-:Y:S02]  /*8650*/  @P3 PRMT R136, R5, 0x7610, R136 ;  /* 0x0000761005883816 */ /* 0x000fe40000000088 */
[----:B------:R-:W-:Y:S02]  /*8660*/  @P3 F2FP.F16.F32.PACK_AB R6, RZ, R6 ;  /* 0x00000006ff06323e */ /* 0x000fe400000000ff */
[-C--:B------:R-:W-:Y:S01]  /*8670*/  F2FP.F16.F32.PACK_AB R147, R230, R229.reuse ;  /* 0x000000e5e693723e */ /* 0x080fe200000000ff */
[----:B-1----:R-:W-:Y:S01]  /*8680*/  @P3 FMUL.FTZ R145, R145, R226 ;  /* 0x000000e291913220 */ /* 0x002fe20000410000 */
[----:B------:R-:W-:Y:S01]  /*8690*/  @P3 PRMT R136, R136, 0x5410, R6 ;  /* 0x0000541088883816 */ /* 0x000fe20000000006 */
[----:B--2---:R-:W-:-:S03]  /*86a0*/  @P3 FMUL.FTZ R146, R160, R229 ;  /* 0x000000e5a0923220 */ /* 0x004fc60000410000 */
[----:B------:R-:W-:Y:S02]  /*86b0*/  @P3 F2FP.F16.F32.PACK_AB R160, RZ, R145 ;  /* 0x00000091ffa0323e */ /* 0x000fe400000000ff */
[----:B------:R-:W-:Y:S02]  /*86c0*/  F2FP.F16.F32.PACK_AB R145, R226, R225 ;  /* 0x000000e1e291723e */ /* 0x000fe400000000ff */
[----:B------:R-:W-:Y:S02]  /*86d0*/  @P3 F2FP.F16.F32.PACK_AB R163, RZ, R146 ;  /* 0x00000092ffa3323e */ /* 0x000fe400000000ff */
        /* <DEDUP_REMOVED lines=8> */
.L_x_2036:
[----:B------:R-:W-:Y:S01]  /*8760*/  FFMA.FTZ R161, R208, R166, R167 ;  /* 0x000000a6d0a17223 */ /* 0x000fe200000100a7 */
[----:B------:R-:W-:-:S03]  /*8770*/  ISETP.GT.AND P5, PT, R6, RZ, PT ;  /* 0x000000ff0600720c */ /* 0x000fc60003fa4270 */
[----:B------:R-:W-:Y:S02]  /*8780*/  FADD.FTZ R160, R206, -R161 ;  /* 0x800000a1cea07221 */ /* 0x000fe40000010000 */
[----:B------:R-:W0:Y:S02]  /*8790*/  @P3 LDC R161, c[0x0][0x40c] ;  /* 0x00010300ffa13b82 */ /* 0x000e240000000800 */
[----:B------:R-:W-:-:S05]  /*87a0*/  FMUL.FTZ R160, R5, R160 ;  /* 0x000000a005a07220 */ /* 0x000fca0000410000 */
[----:B------:R-:W-:-:S05]  /*87b0*/  FSEL R160, R160, RZ, P5 ;  /* 0x000000ffa0a07208 */ /* 0x000fca0002800000 */
[----:B0-----:R-:W-:Y:S01]  /*87c0*/  @P3 FMUL.FTZ R160, R160, R161 ;  /* 0x000000a1a0a03220 */ /* 0x001fe20000410000 */
[----:B------:R-:W-:Y:S06]  /*87d0*/  @!P3 BRA `(.L_x_2037) ;  /* 0x000000000020b947 */ /* 0x000fec0003800000 */
        /* <DEDUP_REMOVED lines=8> */
.L_x_2037:
        /* <DEDUP_REMOVED lines=9> */
.L_x_2038:
        /* <DEDUP_REMOVED lines=9> */
.L_x_2039:
        /* <DEDUP_REMOVED lines=9> */
.L_x_2040:
        /* <DEDUP_REMOVED lines=9> */
.L_x_2041:
        /* <DEDUP_REMOVED lines=9> */
.L_x_2042:
        /* <DEDUP_REMOVED lines=9> */
.L_x_2043:
[----:B------:R-:W-:-:S04]  /*8bc0*/  @P3 F2FP.F16.F32.PACK_AB R160, RZ, R160 ;  /* 0x000000a0ffa0323e */ /* 0x000fc800000000ff */
[----:B------:R-:W-:-:S07]  /*8bd0*/  @P3 PRMT R139, R139, 0x5410, R160 ;  /* 0x000054108b8b3816 */ /* 0x000fce00000000a0 */
.L_x_2035:
[----:B------:R-:W0:Y:S08]  /*8be0*/  @P4 LDC.64 R162, c[0x0][0x478] ;  /* 0x00011e00ffa24b82 */ /* 0x000e300000000a00 */
[----:B------:R-:W1:Y:S01]  /*8bf0*/  @P3 LDC.64 R160, c[0x0][0x468] ;  /* 0x00011a00ffa03b82 */ /* 0x000e620000000a00 */
[----:B0-----:R-:W-:-:S05]  /*8c00*/  @P4 IMAD.WIDE.U32 R162, R222, 0x10, R162 ;  /* 0x00000010dea24825 */ /* 0x001fca00078e00a2 */
[----:B------:R0:W-:Y:S01]  /*8c10*/  @P4 STG.E.128 desc[UR10][R162.64], R144 ;  /* 0x00000090a2004986 */ /* 0x0001e2000c101d0a */
[----:B-1----:R-:W-:-:S05]  /*8c20*/  @P3 IMAD.WIDE.U32 R160, R165, 0x10, R160 ;  /* 0x00000010a5a03825 */ /* 0x002fca00078e00a0 */
[----:B------:R0:W-:Y:S02]  /*8c30*/  @P3 STG.E.128 desc[UR10][R160.64], R136 ;  /* 0x00000088a0003986 */ /* 0x0001e4000c101d0a */
.L_x_2032:
[----:B------:R-:W-:Y:S05]  /*8c40*/  BSYNC.RECONVERGENT B0 ;  /* 0x0000000000007941 */ /* 0x000fea0003800200 */
.L_x_2031:
[----:B0-234-:R-:W0:Y:S01]  /*8c50*/  LDC.64 R160, c[0x0][0x380] ;  /* 0x0000e000ffa07b82 */ /* 0x01de220000000a00 */
[----:B------:R-:W-:Y:S01]  /*8c60*/  UPLOP3.LUT UP1, UPT, UPT, UPT, UP1, 0x40, 0x4 ;  /* 0x000000000004789c */ /* 0x000fe20003f2e810 */
[----:B0-----:R-:W-:-:S04]  /*8c70*/  IADD3 R0, PT, PT, R0, R160, RZ ;  /* 0x000000a000007210 */ /* 0x001fc80007ffe0ff */
[----:B------:R-:W-:-:S13]  /*8c80*/  ISETP.GE.AND P3, PT, R0, R161, PT ;  /* 0x000000a10000720c */ /* 0x000fda0003f66270 */
[----:B------:R-:W-:Y:S05]  /*8c90*/  @!P3 BRA `(.L_x_2044) ;  /* 0xffffff7800d4b947 */ /* 0x000fea000383ffff */
.L_x_1965:
        /* <DEDUP_REMOVED lines=51> */
.L_x_2045:
        /* <DEDUP_REMOVED lines=11> */
.L_x_19296:


//--------------------- .text._ZN10layer_norm13ln_bwd_kernelINS_13Kernel_traitsI6__halfS2_S2_S2_fjLj5120ELj1ELj1ELj4ELj16ENS_18Kernel_traits_baseILj5120ES2_S2_S2_S2_fjLj128EEEEELb0ELb0ELb1ELb1EEEvNS_9BwdParamsE --------------------------
	.section	.text._ZN10layer_norm13ln_bwd_kernelINS_13Kernel_traitsI6__halfS2_S2_S2_fjLj5120ELj1ELj1ELj4ELj16ENS_18Kernel_traits_baseILj5120ES2_S2_S2_S2_fjLj128EEEEELb0ELb0ELb1ELb1EEEvNS_9BwdParamsE,"ax",@progbits
	.align	128
        .global         _ZN10layer_norm13ln_bwd_kernelINS_13Kernel_traitsI6__halfS2_S2_S2_fjLj5120ELj1ELj1ELj4ELj16ENS_18Kernel_traits_baseILj5120ES2_S2_S2_S2_fjLj128EEEEELb0ELb0ELb1ELb1EEEvNS_9BwdParamsE
        .type           _ZN10layer_norm13ln_bwd_kernelINS_13Kernel_traitsI6__halfS2_S2_S2_fjLj5120ELj1ELj1ELj4ELj16ENS_18Kernel_traits_baseILj5120ES2_S2_S2_S2_fjLj128EEEEELb0ELb0ELb1ELb1EEEvNS_9BwdParamsE,@function
        .size           _ZN10layer_norm13ln_bwd_kernelINS_13Kernel_traitsI6__halfS2_S2_S2_fjLj5120ELj1ELj1ELj4ELj16ENS_18Kernel_traits_baseILj5120ES2_S2_S2_S2_fjLj128EEEEELb0ELb0ELb1ELb1EEEvNS_9BwdParamsE,(.L_x_19297 - _ZN10layer_norm13ln_bwd_kernelINS_13Kernel_traitsI6__halfS2_S2_S2_fjLj5120ELj1ELj1ELj4ELj16ENS_18Kernel_traits_baseILj5120ES2_S2_S2_S2_fjLj128EEEEELb0ELb0ELb1ELb1EEEvNS_9BwdParamsE)
        .other          _ZN10layer_norm13ln_bwd_kernelINS_13Kernel_traitsI6__halfS2_S2_S2_fjLj5120ELj1ELj1ELj4ELj16ENS_18Kernel_traits_baseILj5120ES2_S2_S2_S2_fjLj128EEEEELb0ELb0ELb1ELb1EEEvNS_9BwdParamsE,@"STO_CUDA_ENTRY STV_DEFAULT"
_ZN10layer_norm13ln_bwd_kernelINS_13Kernel_traitsI6__halfS2_S2_S2_fjLj5120ELj1ELj1ELj4ELj16ENS_18Kernel_traits_baseILj5120ES2_S2_S2_S2_fjLj128EEEEELb0ELb0ELb1ELb1EEEvNS_9BwdParamsE:
.text._ZN10layer_norm13ln_bwd_kernelINS_13Kernel_traitsI6__halfS2_S2_S2_fjLj5120ELj1ELj1ELj4ELj16ENS_18Kernel_traits_baseILj5120ES2_S2_S2_S2_fjLj128EEEEELb0ELb0ELb1ELb1EEEvNS_9BwdParamsE:
        /* <DEDUP_REMOVED lines=49> */
[----:B------:R-:W3:Y:S01]  /*0310*/  LDCU UR14, c[0x0][0x388] ;  /* 0x00007100ff0e77ac */ /* 0x000ee20008000800 */
[----:B------:R-:W4:Y:S01]  /*0320*/  LDCU.U8 UR11, c[0x0][0x410] ;  /* 0x00008200ff0b77ac */ /* 0x000f220008000000 */
[----:B------:R-:W0:Y:S01]  /*0330*/  LDCU UR15, c[0x0][0x400] ;  /* 0x00008000ff0f77ac */ /* 0x000e220008000800 */
        /* <DEDUP_REMOVED lines=11> */
.L_x_2106:
[----:B------:R-:W1:Y:S08]  /*03f0*/  LDC.64 R162, c[0x0][0x3f8] ;  /* 0x0000fe00ffa27b82 */ /* 0x000e700000000a00 */
[----:B------:R-:W2:Y:S08]  /*0400*/  LDC.64 R220, c[0x0][0x3c8] ;  /* 0x0000f200ffdc7b82 */ /* 0x000eb00000000a00 */
[----:B------:R-:W3:Y:S01]  /*0410*/  LDC.64 R160, c[0x0][0x3f0] ;  /* 0x0000fc00ffa07b82 */ /* 0x000ee20000000a00 */
[----:B-1----:R-:W-:-:S05]  /*0420*/  IMAD.WIDE R162, R0, 0x4, R162 ;  /* 0x0000000400a27825 */ /* 0x002fca00078e02a2 */
[----:B------:R-:W4:Y:S01]  /*0430*/  LDG.E R219, desc[UR12][R162.64] ;  /* 0x0000000ca2db7981 */ /* 0x000f22000c1e1900 */
[----:B--2---:R-:W-:-:S06]  /*0440*/  IMAD.WIDE R220, R0, 0x4, R220 ;  /* 0x0000000400dc7825 */ /* 0x004fcc00078e02dc */
[----:B-----5:R1:W5:Y:S01]  /*0450*/  LDG.E R220, desc[UR12][R220.64] ;  /* 0x0000000cdcdc7981 */ /* 0x020362000c1e1900 */
[----:B---3--:R-:W-:-:S05]  /*0460*/  IMAD.WIDE R160, R0, 0x4, R160 ;  /* 0x0000000400a07825 */ /* 0x008fca00078e02a0 */
[----:B------:R1:W5:Y:S01]  /*0470*/  LDG.E R222, desc[UR12][R160.64] ;  /* 0x0000000ca0de7981 */ /* 0x000362000c1e1900 */
[----:B0-----:R-:W-:Y:S02]  /*0480*/  MOV R2, RZ ;  /* 0x000000ff00027202 */ /* 0x001fe40000000f00 */
[----:B------:R-:W-:Y:S02]  /*0490*/  MOV R164, RZ ;  /* 0x000000ff00a47202 */ /* 0x000fe40000000f00 */
[----:B----4-:R-:W-:-:S13]  /*04a0*/  ISETP.GE.AND P1, PT, R219, 0x1, PT ;  /* 0x00000001db00780c */ /* 0x010fda0003f26270 */
[----:B-1----:R-:W-:Y:S05]  /*04b0*/  @!P1 BRA `(.L_x_2047) ;  /* 0x0000001c00489947 */ /* 0x002fea0003800000 */
[----:B------:R-:W0:Y:S01]  /*04c0*/  S2R R10, SR_TID.X ;  /* 0x00000000000a7919 */ /* 0x000e220000002100 */
[----:B------:R-:W1:Y:S01]  /*04d0*/  LDC.64 R214, c[0x0][0x3c0] ;  /* 0x0000f000ffd67b82 */ /* 0x000e620000000a00 */
[----:B------:R-:W-:Y:S01]  /*04e0*/  IADD3 R6, PT, PT, R219, -0x1, RZ ;  /* 0xffffffffdb067810 */ /* 0x000fe20007ffe0ff */
[----:B------:R-:W-:-:S04]  /*04f0*/  IMAD R2, R0, UR14, RZ ;  /* 0x0000000e00027c24 */ /* 0x000fc8000f8e02ff */
[----:B------:R-:W-:Y:S01]  /*0500*/  IMAD R6, R6, UR14, RZ ;  /* 0x0000000e06067c24 */ /* 0x000fe2000f8e02ff */
[----:B------:R-:W-:Y:S01]  /*0510*/  SHF.R.S32.HI R3, RZ, 0x1f, R2 ;  /* 0x0000001fff037819 */ /* 0x000fe20000011402 */
[----:B------:R-:W2:Y:S03]  /*0520*/  LDC.64 R8, c[0x0][0x3a8] ;  /* 0x0000ea00ff087b82 */ /* 0x000ea60000000a00 */
[----:B------:R-:W-:Y:S02]  /*0530*/  SHF.R.S32.HI R7, RZ, 0x1f, R6 ;  /* 0x0000001fff077819 */ /* 0x000fe40000011406 */
[----:B------:R-:W-:Y:S02]  /*0540*/  LEA.HI R3, R3, R2, RZ, 0x3 ;  /* 0x0000000203037211 */ /* 0x000fe400078f18ff */
[----:B------:R-:W-:Y:S01]  /*0550*/  LEA.HI R7, R7, R6, RZ, 0x3 ;  /* 0x0000000607077211 */ /* 0x000fe200078f18ff */
[----:B------:R-:W3:Y:S01]  /*0560*/  LDC.64 R4, c[0x0][0x428] ;  /* 0x00010a00ff047b82 */ /* 0x000ee20000000a00 */
[----:B------:R-:W-:-:S02]  /*0570*/  SHF.R.S32.HI R2, RZ, 0x1f, R0 ;  /* 0x0000001fff027819 */ /* 0x000fc40000011400 */
[C---:B-1----:R-:W-:Y:S02]  /*0580*/  LEA R214, P0, R0.reuse, R214, 0x2 ;  /* 0x000000d600d67211 */ /* 0x042fe400078010ff */
[-C--:B0-----:R-:W-:Y:S02]  /*0590*/  LEA.HI.SX32 R165, R3, R10.reuse, 0x1d ;  /* 0x0000000a03a57211 */ /* 0x081fe400078feaff */
[----:B------:R-:W-:Y:S02]  /*05a0*/  LEA.HI.SX32 R7, R7, R10, 0x1d ;  /* 0x0000000a07077211 */ /* 0x000fe400078feaff */
[C---:B------:R-:W-:Y:S01]  /*05b0*/  IADD3 R181, PT, PT, R165.reuse, 0x180, RZ ;  /* 0x00000180a5b57810 */ /* 0x040fe20007ffe0ff */
[C-C-:B--2---:R-:W-:Y:S01]  /*05c0*/  IMAD.WIDE.U32 R184, R165.reuse, 0x10, R8.reuse ;  /* 0x00000010a5b87825 */ /* 0x144fe200078e0008 */
[----:B------:R-:W-:Y:S02]  /*05d0*/  IADD3 R177, PT, PT, R165, 0x80, RZ ;  /* 0x00000080a5b17810 */ /* 0x000fe40007ffe0ff */
[----:B------:R-:W-:Y:S01]  /*05e0*/  IADD3 R21, PT, PT, R7, 0x100, RZ ;  /* 0x0000010007157810 */ /* 0x000fe20007ffe0ff */
[----:B------:R-:W-:Y:S01]  /*05f0*/  IMAD.WIDE.U32 R16, R181, 0x10, R8 ;  /* 0x00000010b5107825 */ /* 0x000fe200078e0008 */
[----:B------:R-:W-:Y:S01]  /*0600*/  IADD3 R179, PT, PT, R165, 0x100, RZ ;  /* 0x00000100a5b37810 */ /* 0x000fe20007ffe0ff */
[----:B------:R-:W2:Y:S01]  /*0610*/  LDG.E.128 R184, desc[UR12][R184.64] ;  /* 0x0000000cb8b87981 */ /* 0x000ea2000c1e1d00 */
[C---:B------:R-:W-:Y:S01]  /*0620*/  IADD3 R13, PT, PT, R7.reuse, 0x180, RZ ;  /* 0x00000180070d7810 */ /* 0x040fe20007ffe0ff */
[----:B---3--:R-:W-:Y:S01]  /*0630*/  IMAD.WIDE.U32 R172, R7, 0x10, R4 ;  /* 0x0000001007ac7825 */ /* 0x008fe200078e0004 */
[----:B------:R-:W-:Y:S01]  /*0640*/  IADD3 R183, PT, PT, R165, 0x200, RZ ;  /* 0x00000200a5b77810 */ /* 0x000fe20007ffe0ff */
[----:B------:R-:W3:Y:S01]  /*0650*/  LDG.E.128 R16, desc[UR12][R16.64] ;  /* 0x0000000c10107981 */ /* 0x000ee2000c1e1d00 */
[----:B------:R-:W-:Y:S01]  /*0660*/  LEA.HI.X R215, R0, R215, R2, 0x2, P0 ;  /* 0x000000d700d77211 */ /* 0x000fe200000f1402 */
[----:B------:R-:W-:Y:S01]  /*0670*/  IMAD.WIDE.U32 R168, R177, 0x10, R8 ;  /* 0x00000010b1a87825 */ /* 0x000fe200078e0008 */
[----:B------:R-:W-:Y:S01]  /*0680*/  IADD3 R29, PT, PT, R7, 0x80, RZ ;  /* 0x00000080071d7810 */ /* 0x000fe20007ffe0ff */
[----:B------:R-:W4:Y:S02]  /*0690*/  LDG.E.128 R172, desc[UR12][R172.64] ;  /* 0x0000000cacac7981 */ /* 0x000f24000c1e1d00 */
[----:B------:R-:W-:-:S02]  /*06a0*/  IMAD.WIDE.U32 R20, R21, 0x10, R4 ;  /* 0x0000001015147825 */ /* 0x000fc400078e0004 */
[----:B------:R-:W4:Y:S02]  /*06b0*/  LDG.E R214, desc[UR12][R214.64] ;  /* 0x0000000cd6d67981 */ /* 0x000f24000c1e1900 */
[----:B------:R-:W-:Y:S02]  /*06c0*/  IMAD.WIDE.U32 R24, R179, 0x10, R8 ;  /* 0x00000010b3187825 */ /* 0x000fe400078e0008 */
[----:B------:R-:W4:Y:S02]  /*06d0*/  LDG.E.128 R168, desc[UR12][R168.64] ;  /* 0x0000000ca8a87981 */ /* 0x000f24000c1e1d00 */
[----:B------:R-:W-:Y:S01]  /*06e0*/  IMAD.WIDE.U32 R12, R13, 0x10, R4 ;  /* 0x000000100d0c7825 */ /* 0x000fe200078e0004 */
[----:B------:R-:W-:Y:S01]  /*06f0*/  IADD3 R3, PT, PT, R7, 0x200, RZ ;  /* 0x0000020007037810 */ /* 0x000fe20007ffe0ff */
[----:B------:R-:W4:Y:S02]  /*0700*/  LDG.E.128 R20, desc[UR12][R20.64] ;  /* 0x0000000c14147981 */ /* 0x000f24000c1e1d00 */
[----:B------:R-:W-:-:S02]  /*0710*/  IMAD.WIDE.U32 R8, R183, 0x10, R8 ;  /* 0x00000010b7087825 */ /* 0x000fc400078e0008 */
[----:B------:R-:W4:Y:S02]  /*0720*/  LDG.E.128 R12, desc[UR12][R12.64] ;  /* 0x0000000c0c0c7981 */ /* 0x000f24000c1e1d00 */
[--C-:B------:R-:W-:Y:S02]  /*0730*/  IMAD.WIDE.U32 R28, R29, 0x10, R4.reuse ;  /* 0x000000101d1c7825 */ /* 0x100fe400078e0004 */
[----:B------:R-:W4:Y:S02]  /*0740*/  LDG.E.128 R8, desc[UR12][R8.64] ;  /* 0x0000000c08087981 */ /* 0x000f24000c1e1d00 */
[----:B------:R-:W-:Y:S02]  /*0750*/  IMAD.WIDE.U32 R4, R3, 0x10, R4 ;  /* 0x0000001003047825 */ /* 0x000fe400078e0004 */
[----:B------:R-:W4:Y:S04]  /*0760*/  LDG.E.128 R24, desc[UR12][R24.64] ;  /* 0x0000000c18187981 */ /* 0x000f28000c1e1d00 */
[----:B------:R-:W4:Y:S04]  /*0770*/  LDG.E.128 R28, desc[UR12][R28.64] ;  /* 0x0000000c1c1c7981 */ /* 0x000f28000c1e1d00 */
[----:B------:R-:W4:Y:S01]  /*0780*/  LDG.E.128 R4, desc[UR12][R4.64] ;  /* 0x0000000c04047981 */ /* 0x000f22000c1e1d00 */
[----:B------:R-:W-:-:S04]  /*0790*/  UISETP.NE.U32.AND UP0, UPT, UR6, URZ, UPT ;  /* 0x000000ff0600728c */ /* 0x000fc8000bf05070 */
[----:B------:R-:W-:-:S06]  /*07a0*/  UISETP.NE.AND.EX UP0, UPT, UR7, URZ, UPT, UP0 ;  /* 0x000000ff0700728c */ /* 0x000fcc000bf05300 */
[----:B------:R-:W-:-:S13]  /*07b0*/  PLOP3.LUT P0, PT, PT, PT, UP0, 0x80, 0x8 ;  /* 0x000000000008781c */ /* 0x000fda0003f0f008 */
[----:B------:R-:W0:Y:S08]  /*07c0*/  @P0 LDC.64 R2, c[0x0][0x438] ;  /* 0x00010e00ff020b82 */ /* 0x000e300000000a00 */
[----:B------:R-:W1:Y:S08]  /*07d0*/  @P0 LDC.64 R190, c[0x0][0x438] ;  /* 0x00010e00ffbe0b82 */ /* 0x000e700000000a00 */
[----:B------:R-:W1:Y:S08]  /*07e0*/  @P0 LDC.64 R160, c[0x0][0x438] ;  /* 0x00010e00ffa00b82 */ /* 0x000e700000000a00 */
[----:B------:R-:W1:Y:S08]  /*07f0*/  @P0 LDC.64 R166, c[0x0][0x438] ;  /* 0x00010e00ffa60b82 */ /* 0x000e700000000a00 */
[----:B------:R-:W1:Y:S01]  /*0800*/  @P0 LDC.64 R162, c[0x0][0x438] ;  /* 0x00010e00ffa20b82 */ /* 0x000e620000000a00 */
[----:B------:R-:W-:Y:S01]  /*0810*/  ISETP.NE.AND P2, PT, RZ, UR11, PT ;  /* 0x0000000bff007c0c */ /* 0x000fe2000bf45270 */
[----:B0-----:R-:W-:-:S04]  /*0820*/  @P0 IMAD.WIDE.U32 R2, R181, 0x10, R2 ;  /* 0x00000010b5020825 */ /* 0x001fc800078e0002 */
[----:B-1----:R-:W-:Y:S01]  /*0830*/  @P0 IMAD.WIDE.U32 R190, R183, 0x10, R190 ;  /* 0x00000010b7be0825 */ /* 0x002fe200078e00be */
[----:B------:R-:W5:Y:S03]  /*0840*/  @P0 LDG.E.128 R36, desc[UR12][R2.64] ;  /* 0x0000000c02240981 */ /* 0x000f66000c1e1d00 */
[----:B------:R-:W-:Y:S01]  /*0850*/  @P0 IMAD.WIDE.U32 R160, R179, 0x10, R160 ;  /* 0x00000010b3a00825 */ /* 0x000fe200078e00a0 */
[----:B------:R0:W5:Y:S04]  /*0860*/  @P0 LDG.E.128 R32, desc[UR12][R190.64] ;  /* 0x0000000cbe200981 */ /* 0x000168000c1e1d00 */
[----:B------:R1:W5:Y:S01]  /*0870*/  @P0 LDG.E.128 R40, desc[UR12][R160.64] ;  /* 0x0000000ca0280981 */ /* 0x000362000c1e1d00 */
[----:B------:R-:W-:-:S05]  /*0880*/  @P0 IMAD.WIDE.U32 R166, R177, 0x10, R166 ;  /* 0x00000010b1a60825 */ /* 0x000fca00078e00a6 */
[----:B------:R1:W5:Y:S01]  /*0890*/  @P0 LDG.E.128 R44, desc[UR12][R166.64] ;  /* 0x0000000ca62c0981 */ /* 0x000362000c1e1d00 */
[----:B------:R-:W-:-:S05]  /*08a0*/  @P0 IMAD.WIDE.U32 R162, R165, 0x10, R162 ;  /* 0x00000010a5a20825 */ /* 0x000fca00078e00a2 */
[----:B------:R1:W5:Y:S01]  /*08b0*/  @P0 LDG.E.128 R48, desc[UR12][R162.64] ;  /* 0x0000000ca2300981 */ /* 0x000362000c1e1d00 */
[----:B--2---:R-:W-:Y:S02]  /*08c0*/  HADD2.F32 R212, -RZ, R184.H0_H0 ;  /* 0x200000b8ffd47230 */ /* 0x004fe40000004100 */
[--C-:B---3--:R-:W-:Y:S02]  /*08d0*/  HADD2.F32 R195, -RZ, R18.reuse.H0_H0 ;  /* 0x20000012ffc37230 */ /* 0x108fe40000004100 */
[----:B------:R-:W-:Y:S02]  /*08e0*/  HADD2.F32 R223, -RZ, R18.H1_H1 ;  /* 0x30000012ffdf7230 */ /* 0x000fe40000004100 */
[--C-:B----4-:R-:W-:Y:S02]  /*08f0*/  HADD2.F32 R231, -RZ, R173.reuse.H0_H0 ;  /* 0x200000adffe77230 */ /* 0x110fe40000004100 */
[----:B------:R-:W-:Y:S01]  /*0900*/  HADD2.F32 R182, -RZ, R173.H1_H1 ;  /* 0x300000adffb67230 */ /* 0x000fe20000004100 */
[----:B------:R-:W-:Y:S01]  /*0910*/  FSEL R18, R214, RZ, !P2 ;  /* 0x000000ffd6127208 */ /* 0x000fe20005000000 */
[----:B------:R-:W-:-:S02]  /*0920*/  HADD2.F32 R210, -RZ, R184.H1_H1 ;  /* 0x300000b8ffd27230 */ /* 0x000fc40000004100 */
[----:B------:R-:W-:Y:S02]  /*0930*/  HADD2.F32 R198, -RZ, R187.H0_H0 ;  /* 0x200000bbffc67230 */ /* 0x000fe40000004100 */
[----:B------:R-:W-:Y:S02]  /*0940*/  HADD2.F32 R213, -RZ, R168.H0_H0 ;  /* 0x200000a8ffd57230 */ /* 0x000fe40000004100 */
[--C-:B------:R-:W-:Y:S02]  /*0950*/  HADD2.F32 R173, -RZ, R20.reuse.H0_H0 ;  /* 0x20000014ffad7230 */ /* 0x100fe40000004100 */
[----:B------:R-:W-:Y:S02]  /*0960*/  HADD2.F32 R176, -RZ, R20.H1_H1 ;  /* 0x30000014ffb07230 */ /* 0x000fe40000004100 */
[--C-:B------:R-:W-:Y:S02]  /*0970*/  HADD2.F32 R181, -RZ, R22.reuse.H0_H0 ;  /* 0x20000016ffb57230 */ /* 0x100fe40000004100 */
[----:B------:R-:W-:-:S02]  /*0980*/  HADD2.F32 R184, -RZ, R22.H1_H1 ;  /* 0x30000016ffb87230 */ /* 0x000fc40000004100 */
[----:B------:R-:W-:Y:S02]  /*0990*/  HADD2.F32 R20, -RZ, R17.H0_H0 ;  /* 0x20000011ff147230 */ /* 0x000fe40000004100 */
[--C-:B------:R-:W-:Y:S02]  /*09a0*/  HADD2.F32 R189, -RZ, R12.reuse.H0_H0 ;  /* 0x2000000cffbd7230 */ /* 0x100fe40000004100 */
[----:B------:R-:W-:Y:S02]  /*09b0*/  HADD2.F32 R192, -RZ, R12.H1_H1 ;  /* 0x3000000cffc07230 */ /* 0x000fe40000004100 */
[--C-:B------:R-:W-:Y:S02]  /*09c0*/  HADD2.F32 R227, -RZ, R16.reuse.H0_H0 ;  /* 0x20000010ffe37230 */ /* 0x100fe40000004100 */
[----:B------:R-:W-:Y:S02]  /*09d0*/  HADD2.F32 R22, -RZ, R16.H1_H1 ;  /* 0x30000010ff167230 */ /* 0x000fe40000004100 */
[----:B------:R-:W-:Y:S01]  /*09e0*/  FADD.FTZ R16, -R18, R212 ;  /* 0x000000d412107221 */ /* 0x000fe20000010100 */
[----:B------:R-:W-:-:S02]  /*09f0*/  HADD2.F32 R12, -RZ, R11.H1_H1 ;  /* 0x3000000bff0c7230 */ /* 0x000fc40000004100 */
[----:B------:R-:W-:Y:S02]  /*0a00*/  HADD2.F32 R203, -RZ, R169.H0_H0 ;  /* 0x200000a9ffcb7230 */ /* 0x000fe40000004100 */
[--C-:B------:R-:W-:Y:S02]  /*0a10*/  HADD2.F32 R199, -RZ, R19.reuse.H0_H0 ;  /* 0x20000013ffc77230 */ /* 0x100fe40000004100 */
[----:B------:R-:W-:Y:S02]  /*0a20*/  HADD2.F32 R221, -RZ, R19.H1_H1 ;  /* 0x30000013ffdd7230 */ /* 0x000fe40000004100 */
[----:B------:R-:W-:Y:S01]  /*0a30*/  FADD.FTZ R19, -R18, R213 ;  /* 0x000000d512137221 */ /* 0x000fe20000010100 */
[--C-:B------:R-:W-:Y:S02]  /*0a40*/  HADD2.F32 R247, -RZ, R24.reuse.H0_H0 ;  /* 0x20000018fff77230 */ /* 0x100fe40000004100 */
[----:B------:R-:W-:Y:S02]  /*0a50*/  HADD2.F32 R245, -RZ, R24.H1_H1 ;  /* 0x30000018fff57230 */ /* 0x000fe40000004100 */
[----:B------:R-:W-:-:S02]  /*0a60*/  HADD2.F32 R201, -RZ, R15.H0_H0 ;  /* 0x2000000fffc97230 */ /* 0x000fc40000004100 */
[----:B------:R-:W-:Y:S02]  /*0a70*/  HADD2.F32 R164, -RZ, R15.H1_H1 ;  /* 0x3000000fffa47230 */ /* 0x000fe40000004100 */
[C---:B------:R-:W-:Y:S01]  /*0a80*/  FADD.FTZ R15, -R18.reuse, R198 ;  /* 0x000000c6120f7221 */ /* 0x040fe20000010100 */
[--C-:B------:R-:W-:Y:S02]  /*0a90*/  HADD2.F32 R183, -RZ, R174.reuse.H0_H0 ;  /* 0x200000aeffb77230 */ /* 0x100fe40000004100 */
[----:B0-----:R-:W-:Y:S01]  /*0aa0*/  FADD.FTZ R191, -R18, R20 ;  /* 0x0000001412bf7221 */ /* 0x001fe20000010100 */
[----:B------:R-:W-:Y:S02]  /*0ab0*/  HADD2.F32 R178, -RZ, R174.H1_H1 ;  /* 0x300000aeffb27230 */ /* 0x000fe40000004100 */
[----:B------:R-:W-:Y:S02]  /*0ac0*/  HADD2.F32 R204, -RZ, R169.H1_H1 ;  /* 0x300000a9ffcc7230 */ /* 0x000fe40000004100 */
[----:B------:R-:W-:-:S02]  /*0ad0*/  HADD2.F32 R24, -RZ, R8.H0_H0 ;  /* 0x20000008ff187230 */ /* 0x000fc40000004100 */
[----:B-1----:R-:W-:Y:S01]  /*0ae0*/  FADD.FTZ R161, -R18, R12 ;  /* 0x0000000c12a17221 */ /* 0x002fe20000010100 */
[--C-:B------:R-:W-:Y:S02]  /*0af0*/  HADD2.F32 R208, -RZ, R185.reuse.H0_H0 ;  /* 0x200000b9ffd07230 */ /* 0x100fe40000004100 */
[----:B-----5:R-:W-:Y:S01]  /*0b00*/  FMUL.FTZ R3, R220, R16 ;  /* 0x00000010dc037220 */ /* 0x020fe20000410000 */
[----:B------:R-:W-:Y:S02]  /*0b10*/  HADD2.F32 R206, -RZ, R185.H1_H1 ;  /* 0x300000b9ffce7230 */ /* 0x000fe40000004100 */
[----:B------:R-:W-:Y:S02]  /*0b20*/  HADD2.F32 R205, -RZ, R186.H0_H0 ;  /* 0x200000baffcd7230 */ /* 0x000fe40000004100 */
[--C-:B------:R-:W-:Y:S02]  /*0b30*/  HADD2.F32 R179, -RZ, R175.reuse.H0_H0 ;  /* 0x200000afffb37230 */ /* 0x100fe40000004100 */
[----:B------:R-:W-:-:S02]  /*0b40*/  HADD2.F32 R174, -RZ, R175.H1_H1 ;  /* 0x300000afffae7230 */ /* 0x000fc40000004100 */
[----:B------:R-:W-:Y:S02]  /*0b50*/  HADD2.F32 R217, -RZ, R168.H1_H1 ;  /* 0x300000a8ffd97230 */ /* 0x000fe40000004100 */
[----:B------:R-:W-:Y:S01]  /*0b60*/  FMUL.FTZ R19, R220, R19 ;  /* 0x00000013dc137220 */ /* 0x000fe20000410000 */
[----:B------:R-:W-:Y:S02]  /*0b70*/  HADD2.F32 R187, -RZ, R187.H1_H1 ;  /* 0x300000bbffbb7230 */ /* 0x000fe40000004100 */
[----:B------:R-:W-:Y:S02]  /*0b80*/  HADD2.F32 R175, -RZ, R28.H0_H0 ;  /* 0x2000001cffaf7230 */ /* 0x000fe40000004100 */
[--C-:B------:R-:W-:Y:S02]  /*0b90*/  HADD2.F32 R239, -RZ, R26.reuse.H0_H0 ;  /* 0x2000001affef7230 */ /* 0x100fe40000004100 */
[----:B------:R-:W-:Y:S02]  /*0ba0*/  HADD2.F32 R235, -RZ, R26.H1_H1 ;  /* 0x3000001affeb7230 */ /* 0x000fe40000004100 */
[----:B------:R-:W-:-:S02]  /*0bb0*/  HADD2.F32 R185, -RZ, R23.H0_H0 ;  /* 0x20000017ffb97230 */ /* 0x000fc40000004100 */
[----:B------:R-:W-:Y:S02]  /*0bc0*/  HADD2.F32 R188, -RZ, R23.H1_H1 ;  /* 0x30000017ffbc7230 */ /* 0x000fe40000004100 */
[----:B------:R-:W-:Y:S01]  /*0bd0*/  FADD.FTZ R23, -R18, R203 ;  /* 0x000000cb12177221 */ /* 0x000fe20000010100 */
[----:B------:R-:W-:Y:S02]  /*0be0*/  HADD2.F32 R20, -RZ, R56.H0_H0 ;  /* 0x20000038ff147230 */ /* 0x000fe40000004100 */
[----:B------:R-:W-:Y:S01]  /*0bf0*/  FMUL.FTZ R15, R220, R15 ;  /* 0x0000000fdc0f7220 */ /* 0x000fe20000410000 */
[----:B------:R-:W-:Y:S02]  /*0c00*/  HADD2.F32 R237, -RZ, R172.H0_H0 ;  /* 0x200000acffed7230 */ /* 0x000fe40000004100 */
[----:B------:R-:W-:Y:S02]  /*0c10*/  HADD2.F32 R194, -RZ, R170.H0_H0 ;  /* 0x200000aaffc27230 */ /* 0x000fe40000004100 */
[----:B------:R-:W-:-:S02]  /*0c20*/  HADD2.F32 R26, -RZ, R8.H1_H1 ;  /* 0x30000008ff1a7230 */ /* 0x000fc40000004100 */
[----:B------:R-:W-:Y:S02]  /*0c30*/  HADD2.F32 R12, -RZ, R52.H0_H0 ;  /* 0x20000034ff0c7230 */ /* 0x000fe40000004100 */
[----:B------:R-:W-:Y:S02]  /*0c40*/  HADD2.F32 R16, -RZ, R55.H0_H0 ;  /* 0x20000037ff107230 */ /* 0x000fe40000004100 */
[C---:B------:R-:W-:Y:S01]  /*0c50*/  FADD.FTZ R203, -R18.reuse, R24 ;  /* 0x0000001812cb7221 */ /* 0x040fe20000010100 */
[--C-:B------:R-:W-:Y:S02]  /*0c60*/  HADD2.F32 R243, -RZ, R25.reuse.H0_H0 ;  /* 0x20000019fff37230 */ /* 0x100fe40000004100 */
[----:B------:R-:W-:Y:S02]  /*0c70*/  HADD2.F32 R241, -RZ, R25.H1_H1 ;  /* 0x30000019fff17230 */ /* 0x000fe40000004100 */
[----:B------:R-:W-:Y:S01]  /*0c80*/  FADD.FTZ R25, -R18, R204 ;  /* 0x000000cc12197221 */ /* 0x000fe20000010100 */
[----:B------:R-:W-:-:S02]  /*0c90*/  HADD2.F32 R251, -RZ, R170.H1_H1 ;  /* 0x300000aafffb7230 */ /* 0x000fc40000004100 */
[--C-:B------:R-:W-:Y:S02]  /*0ca0*/  HADD2.F32 R165, -RZ, R171.reuse.H0_H0 ;  /* 0x200000abffa57230 */ /* 0x100fe40000004100 */
[----:B------:R-:W-:Y:S02]  /*0cb0*/  HADD2.F32 R249, -RZ, R171.H1_H1 ;  /* 0x300000abfff97230 */ /* 0x000fe40000004100 */
[--C-:B------:R-:W-:Y:S02]  /*0cc0*/  HADD2.F32 R177, -RZ, R21.reuse.H0_H0 ;  /* 0x20000015ffb17230 */ /* 0x100fe40000004100 */
[----:B------:R-:W-:Y:S02]  /*0cd0*/  HADD2.F32 R180, -RZ, R21.H1_H1 ;  /* 0x30000015ffb47230 */ /* 0x000fe40000004100 */
[C---:B------:R-:W-:Y:S01]  /*0ce0*/  FADD.FTZ R21, -R18.reuse, R217 ;  /* 0x000000d912157221 */ /* 0x040fe20000010100 */
[----:B------:R-:W-:Y:S02]  /*0cf0*/  HADD2.F32 R215, -RZ, R11.H0_H0 ;  /* 0x2000000bffd77230 */ /* 0x000fe40000004100 */
[----:B------:R-:W-:Y:S01]  /*0d00*/  FADD.FTZ R11, -R18, R205 ;  /* 0x000000cd120b7221 */ /* 0x000fe20000010100 */
[----:B------:R-:W-:-:S02]  /*0d10*/  HADD2.F32 R170, -RZ, R28.H1_H1 ;  /* 0x3000001cffaa7230 */ /* 0x000fc40000004100 */
[-C--:B------:R-:W-:Y:S01]  /*0d20*/  FMUL.FTZ R20, R20, R175.reuse ;  /* 0x000000af14147220 */ /* 0x080fe20000410000 */
[----:B------:R-:W-:Y:S02]  /*0d30*/  HADD2.F32 R171, -RZ, R29.H0_H0 ;  /* 0x2000001dffab7230 */ /* 0x000fe40000004100 */
[----:B------:R-:W-:Y:S01]  /*0d40*/  FADD.FTZ R120, R120, R175 ;  /* 0x000000af78787221 */ /* 0x000fe20000010000 */
[----:B------:R-:W-:Y:S02]  /*0d50*/  HADD2.F32 R225, -RZ, R17.H1_H1 ;  /* 0x30000011ffe17230 */ /* 0x000fe40000004100 */
[----:B------:R-:W-:Y:S01]  /*0d60*/  FADD.FTZ R17, -R18, R187 ;  /* 0x000000bb12117221 */ /* 0x000fe20000010100 */
[----:B------:R-:W-:Y:S02]  /*0d70*/  HADD2.F32 R24, -RZ, R57.H0_H0 ;  /* 0x20000039ff187230 */ /* 0x000fe40000004100 */
[----:B------:R-:W-:Y:S01]  /*0d80*/  FFMA.FTZ R80, R19, R175, R80 ;  /* 0x000000af13507223 */ /* 0x000fe20000010050 */
[----:B------:R-:W-:-:S02]  /*0d90*/  HADD2.F32 R28, -RZ, R29.H1_H1 ;  /* 0x3000001dff1c7230 */ /* 0x000fc40000004100 */
[----:B------:R-:W-:Y:S01]  /*0da0*/  FMUL.FTZ R23, R220, R23 ;  /* 0x00000017dc177220 */ /* 0x000fe20000410000 */
[--C-:B------:R-:W-:Y:S02]  /*0db0*/  HADD2.F32 R233, -RZ, R27.reuse.H0_H0 ;  /* 0x2000001bffe97230 */ /* 0x100fe40000004100 */
[C---:B------:R-:W-:Y:S01]  /*0dc0*/  FADD.FTZ R187, -R18.reuse, R227 ;  /* 0x000000e312bb7221 */ /* 0x040fe20000010100 */
[----:B------:R-:W-:Y:S02]  /*0dd0*/  HADD2.F32 R229, -RZ, R27.H1_H1 ;  /* 0x3000001bffe57230 */ /* 0x000fe40000004100 */
[C---:B------:R-:W-:Y:S01]  /*0de0*/  FADD.FTZ R27, -R18.reuse, R194 ;  /* 0x000000c2121b7221 */ /* 0x040fe20000010100 */
[--C-:B------:R-:W-:Y:S02]  /*0df0*/  HADD2.F32 R217, -RZ, R4.reuse.H0_H0 ;  /* 0x20000004ffd97230 */ /* 0x100fe40000004100 */
[----:B------:R-:W-:Y:S01]  /*0e00*/  FADD.FTZ R205, -R18, R26 ;  /* 0x0000001a12cd7221 */ /* 0x000fe20000010100 */
[----:B------:R-:W-:-:S02]  /*0e10*/  HADD2.F32 R166, -RZ, R4.H1_H1 ;  /* 0x30000004ffa67230 */ /* 0x000fc40000004100 */
[----:B------:R-:W-:Y:S01]  /*0e20*/  FMUL.FTZ R4, R12, R237 ;  /* 0x000000ed0c047220 */ /* 0x000fe20000410000 */
[--C-:B------:R-:W-:Y:S02]  /*0e30*/  HADD2.F32 R29, -RZ, R30.reuse.H0_H0 ;  /* 0x2000001eff1d7230 */ /* 0x100fe40000004100 */
[-C--:B------:R-:W-:Y:S01]  /*0e40*/  FMUL.FTZ R16, R16, R179.reuse ;  /* 0x000000b310107220 */ /* 0x080fe20000410000 */
[----:B------:R-:W-:Y:S02]  /*0e50*/  HADD2.F32 R168, -RZ, R30.H1_H1 ;  /* 0x3000001effa87230 */ /* 0x000fe40000004100 */
[----:B------:R-:W-:Y:S01]  /*0e60*/  FADD.FTZ R126, R126, R179 ;  /* 0x000000b37e7e7221 */ /* 0x000fe20000010000 */
[--C-:B------:R-:W-:Y:S02]  /*0e70*/  HADD2.F32 R197, -RZ, R14.reuse.H0_H0 ;  /* 0x2000000effc57230 */ /* 0x100fe40000004100 */
[----:B------:R-:W-:Y:S01]  /*0e80*/  FFMA.FTZ R78, R15, R179, R78 ;  /* 0x000000b30f4e7223 */ /* 0x000fe2000001004e */
[----:B------:R-:W-:-:S02]  /*0e90*/  HADD2.F32 R200, -RZ, R14.H1_H1 ;  /* 0x3000000effc87230 */ /* 0x000fc40000004100 */
        /* <DEDUP_REMOVED lines=8> */
[----:B------:R-:W-:Y:S01]  /*0f20*/  FMUL.FTZ R22, R220, R21 ;  /* 0x00000015dc167220 */ /* 0x000fe20000410000 */
[----:B------:R-:W-:Y:S02]  /*0f30*/  HADD2.F32 R179, -RZ, R56.H1_H1 ;  /* 0x30000038ffb37230 */ /* 0x000fe40000004100 */
[----:B------:R-:W-:Y:S02]  /*0f40*/  HADD2.F32 R30, -RZ, R58.H0_H0 ;  /* 0x2000003aff1e7230 */ /* 0x000fe40000004100 */
[----:B------:R-:W-:Y:S01]  /*0f50*/  FADD.FTZ R251, -R18, R251 ;  /* 0x000000fb12fb7221 */ /* 0x000fe20000010100 */
[----:B------:R-:W-:Y:S02]  /*0f60*/  HADD2.F32 R202, -RZ, R186.H1_H1 ;  /* 0x300000baffca7230 */ /* 0x000fe40000004100 */
[----:B------:R-:W-:Y:S01]  /*0f70*/  FMUL.FTZ R24, R24, R171 ;  /* 0x000000ab18187220 */ /* 0x000fe20000410000 */
[--C-:B------:R-:W-:Y:S02]  /*0f80*/  HADD2.F32 R207, -RZ, R9.reuse.H0_H0 ;  /* 0x20000009ffcf7230 */ /* 0x100fe40000004100 */
[----:B------:R-:W-:Y:S01]  /*0f90*/  FADD.FTZ R122, R122, R171 ;  /* 0x000000ab7a7a7221 */ /* 0x000fe20000010000 */
[----:B------:R-:W-:-:S02]  /*0fa0*/  HADD2.F32 R209, -RZ, R9.H1_H1 ;  /* 0x30000009ffd17230 */ /* 0x000fc40000004100 */
[----:B------:R-:W-:Y:S01]  /*0fb0*/  FFMA.FTZ R82, R23, R171, R82 ;  /* 0x000000ab17527223 */ /* 0x000fe20000010052 */
[----:B------:R-:W-:Y:S02]  /*0fc0*/  HADD2.F32 R186, -RZ, R172.H1_H1 ;  /* 0x300000acffba7230 */ /* 0x000fe40000004100 */
[----:B------:R-:W-:Y:S01]  /*0fd0*/  FADD.FTZ R8, -R18, R208 ;  /* 0x000000d012087221 */ /* 0x000fe20000010100 */
[----:B------:R-:W-:Y:S01]  /*0fe0*/  FMUL.FTZ R27, R220, R27 ;  /* 0x0000001bdc1b7220 */ /* 0x000fe20000410000 */
[----:B------:R-:W-:Y:S02]  /*0ff0*/  HADD2.F32 R171, -RZ, R58.H1_H1 ;  /* 0x3000003affab7230 */ /* 0x000fe40000004100 */
[----:B------:R-:W-:Y:S01]  /*1000*/  FMUL.FTZ R25, R175, R28 ;  /* 0x0000001caf197220 */ /* 0x000fe20000410000 */
[--C-:B------:R-:W-:Y:S02]  /*1010*/  HADD2.F32 R169, -RZ, R31.reuse.H0_H0 ;  /* 0x2000001fffa97230 */ /* 0x100fe40000004100 */
[----:B------:R-:W-:Y:S01]  /*1020*/  FADD.FTZ R123, R123, R28 ;  /* 0x0000001c7b7b7221 */ /* 0x000fe20000010000 */
[----:B------:R-:W-:-:S02]  /*1030*/  HADD2.F32 R172, -RZ, R31.H1_H1 ;  /* 0x3000001fffac7230 */ /* 0x000fc40000004100 */
[----:B------:R-:W-:Y:S01]  /*1040*/  FFMA.FTZ R83, R26, R28, R83 ;  /* 0x0000001c1a537223 */ /* 0x000fe20000010053 */
[--C-:B------:R-:W-:Y:S02]  /*1050*/  HADD2.F32 R167, -RZ, R6.reuse.H0_H0 ;  /* 0x20000006ffa77230 */ /* 0x100fe40000004100 */
[----:B------:R-:W-:Y:S01]  /*1060*/  FADD.FTZ R31, -R18, R165 ;  /* 0x000000a5121f7221 */ /* 0x000fe20000010100 */
[----:B------:R-:W-:Y:S02]  /*1070*/  HADD2.F32 R160, -RZ, R6.H1_H1 ;  /* 0x30000006ffa07230 */ /* 0x000fe40000004100 */
[----:B------:R-:W-:Y:S01]  /*1080*/  FMUL.FTZ R6, R220, R10 ;  /* 0x0000000adc067220 */ /* 0x000fe20000410000 */
[--C-:B------:R-:W-:Y:S02]  /*1090*/  HADD2.F32 R193, -RZ, R13.reuse.H0_H0 ;  /* 0x2000000dffc17230 */ /* 0x100fe40000004100 */
[----:B------:R-:W-:Y:S01]  /*10a0*/  FMUL.FTZ R12, R12, R183 ;  /* 0x000000b70c0c7220 */ /* 0x000fe20000410000 */
[----:B------:R-:W-:-:S02]  /*10b0*/  HADD2.F32 R196, -RZ, R13.H1_H1 ;  /* 0x3000000dffc47230 */ /* 0x000fc40000004100 */
[----:B------:R-:W-:Y:S01]  /*10c0*/  FADD.FTZ R124, R124, R183 ;  /* 0x000000b77c7c7221 */ /* 0x000fe20000010000 */
[----:B------:R-:W-:Y:S01]  /*10d0*/  FFMA.FTZ R76, R11, R183, R76 ;  /* 0x000000b70b4c7223 */ /* 0x000fe2000001004c */
[-C--:B------:R-:W-:Y:S01]  /*10e0*/  FMUL.FTZ R21, R179, R170.reuse ;  /* 0x000000aab3157220 */ /* 0x080fe20000410000 */
[----:B------:R-:W-:Y:S01]  /*10f0*/  FADD.FTZ R121, R121, R170 ;  /* 0x000000aa79797221 */ /* 0x000fe20000010000 */
[----:B------:R-:W-:Y:S01]  /*1100*/  FFMA.FTZ R81, R22, R170, R81 ;  /* 0x000000aa16517223 */ /* 0x000fe20000010051 */
[----:B------:R-:W-:Y:S01]  /*1110*/  FMUL.FTZ R28, R30, R29 ;  /* 0x0000001d1e1c7220 */ /* 0x000fe20000410000 */
[C---:B------:R-:W-:Y:S01]  /*1120*/  FADD.FTZ R9, -R18.reuse, R206 ;  /* 0x000000ce12097221 */ /* 0x040fe20000010100 */
        /* <DEDUP_REMOVED lines=19> */
[----:B------:R-:W-:Y:S01]  /*1260*/  FADD.FTZ R215, -R18, R215 ;  /* 0x000000d712d77221 */ /* 0x000fe20000010100 */
[----:B------:R-:W-:-:S02]  /*1270*/  HADD2.F32 R163, -RZ, R7.H0_H0 ;  /* 0x20000007ffa37230 */ /* 0x000fc40000004100 */
[C---:B------:R-:W-:Y:S01]  /*1280*/  FMUL.FTZ R30, R220.reuse, R251 ;  /* 0x000000fbdc1e7220 */ /* 0x040fe20000410000 */
[----:B------:R-:W-:Y:S02]  /*1290*/  HADD2.F32 R2, -RZ, R7.H1_H1 ;  /* 0x30000007ff027230 */ /* 0x000fe40000004100 */
[C---:B------:R-:W-:Y:S01]  /*12a0*/  FMUL.FTZ R7, R220.reuse, R8 ;  /* 0x00000008dc077220 */ /* 0x040fe20000410000 */
[----:B------:R-:W-:Y:S02]  /*12b0*/  HADD2.F32 R10, -RZ, R53.H0_H0 ;  /* 0x20000035ff0a7230 */ /* 0x000fe40000004100 */
[----:B------:R-:W-:Y:S01]  /*12c0*/  FMUL.FTZ R18, R220, R17 ;  /* 0x00000011dc127220 */ /* 0x000fe20000410000 */
[----:B------:R-:W-:Y:S02]  /*12d0*/  HADD2.F32 R183, -RZ, R55.H1_H1 ;  /* 0x30000037ffb77230 */ /* 0x000fe40000004100 */
[----:B------:R-:W-:Y:S01]  /*12e0*/  FADD.FTZ R116, R116, R29 ;  /* 0x0000001d74747221 */ /* 0x000fe20000010000 */
[----:B------:R-:W-:-:S02]  /*12f0*/  HADD2.F32 R170, -RZ, R59.H0_H0 ;  /* 0x2000003bffaa7230 */ /* 0x000fc40000004100 */
[----:B------:R-:W-:Y:S01]  /*1300*/  FFMA.FTZ R84, R27, R29, R84 ;  /* 0x0000001d1b547223 */ /* 0x000fe20000010054 */
[-C--:B------:R-:W-:Y:S01]  /*1310*/  FMUL.FTZ R29, R171, R168.reuse ;  /* 0x000000a8ab1d7220 */ /* 0x080fe20000410000 */
[----:B------:R-:W-:Y:S01]  /*1320*/  FMUL.FTZ R31, R220, R31 ;  /* 0x0000001fdc1f7220 */ /* 0x000fe20000410000 */
[----:B------:R-:W-:Y:S02]  /*1330*/  HADD2.F32 R171, -RZ, R59.H1_H1 ;  /* 0x3000003bffab7230 */ /* 0x000fe40000004100 */
        /* <DEDUP_REMOVED lines=8> */
[----:B------:R-:W-:Y:S01]  /*13c0*/  FMUL.FTZ R168, R170, R169 ;  /* 0x000000a9aaa87220 */ /* 0x000fe20000410000 */
[----:B------:R-:W-:-:S02]  /*13d0*/  HADD2.F32 R231, -RZ, R54.H1_H1 ;  /* 0x30000036ffe77230 */ /* 0x000fc40000004100 */
[C---:B------:R-:W-:Y:S01]  /*13e0*/  FMUL.FTZ R170, R220.reuse, R249 ;  /* 0x000000f9dcaa7220 */ /* 0x040fe20000410000 */
[--C-:B------:R-:W-:Y:S02]  /*13f0*/  HADD2.F32 R174, -RZ, R60.reuse.H0_H0 ;  /* 0x2000003cffae7230 */ /* 0x100fe40000004100 */
[----:B------:R-:W-:Y:S01]  /*1400*/  FMUL.FTZ R14, R220, R13 ;  /* 0x0000000ddc0e7220 */ /* 0x000fe20000410000 */
[----:B------:R-:W-:Y:S01]  /*1410*/  FADD.FTZ R118, R118, R169 ;  /* 0x000000a976767221 */ /* 0x000fe20000010000 */
[----:B------:R-:W-:Y:S01]  /*1420*/  FFMA.FTZ R86, R31, R169, R86 ;  /* 0x000000a91f567223 */ /* 0x000fe20000010056 */
[-C--:B------:R-:W-:Y:S01]  /*1430*/  FMUL.FTZ R169, R171, R172.reuse ;  /* 0x000000acaba97220 */ /* 0x080fe20000410000 */
[----:B------:R-:W-:Y:S01]  /*1440*/  FMUL.FTZ R171, R220, R247 ;  /* 0x000000f7dcab7220 */ /* 0x000fe20000410000 */
[----:B------:R-:W-:Y:S02]  /*1450*/  HADD2.F32 R175, -RZ, R60.H1_H1 ;  /* 0x3000003cffaf7230 */ /* 0x000fe40000004100 */
[----:B------:R-:W-:Y:S01]  /*1460*/  FADD.FTZ R119, R119, R172 ;  /* 0x000000ac77777221 */ /* 0x000fe20000010000 */
[----:B------:R-:W-:Y:S01]  /*1470*/  FFMA.FTZ R87, R170, R172, R87 ;  /* 0x000000acaa577223 */ /* 0x000fe20000010057 */
        /* <DEDUP_REMOVED lines=20> */
[----:B------:R-:W-:Y:S01]  /*15c0*/  FMUL.FTZ R176, R178, R177 ;  /* 0x000000b1b2b07220 */ /* 0x000fe20000410000 */
[----:B------:R-:W-:Y:S01]  /*15d0*/  FMUL.FTZ R178, R220, R241 ;  /* 0x000000f1dcb27220 */ /* 0x000fe20000410000 */
[----:B------:R-:W-:-:S02]  /*15e0*/  HADD2.F32 R182, -RZ, R62.H0_H0 ;  /* 0x2000003effb67230 */ /* 0x000fc40000004100 */
[----:B------:R-:W-:Y:S01]  /*15f0*/  FADD.FTZ R114, R114, R177 ;  /* 0x000000b172727221 */ /* 0x000fe20000010000 */
[--C-:B------:R-:W-:Y:S02]  /*1600*/  HADD2.F32 R213, -RZ, R5.reuse.H0_H0 ;  /* 0x20000005ffd57230 */ /* 0x100fe40000004100 */
[----:B------:R-:W-:Y:S01]  /*1610*/  FFMA.FTZ R90, R175, R177, R90 ;  /* 0x000000b1af5a7223 */ /* 0x000fe2000001005a */
[----:B------:R-:W-:Y:S02]  /*1620*/  HADD2.F32 R162, -RZ, R5.H1_H1 ;  /* 0x30000005ffa27230 */ /* 0x000fe40000004100 */
[----:B------:R-:W-:Y:S01]  /*1630*/  FMUL.FTZ R177, R179, R180 ;  /* 0x000000b4b3b17220 */ /* 0x000fe20000410000 */
[----:B------:R-:W-:Y:S02]  /*1640*/  HADD2.F32 R5, -RZ, R52.H1_H1 ;  /* 0x30000034ff057230 */ /* 0x000fe40000004100 */
[----:B------:R-:W-:Y:S01]  /*1650*/  FMUL.FTZ R179, R220, R239 ;  /* 0x000000efdcb37220 */ /* 0x000fe20000410000 */
[----:B------:R-:W-:-:S02]  /*1660*/  HADD2.F32 R183, -RZ, R62.H1_H1 ;  /* 0x3000003effb77230 */ /* 0x000fc40000004100 */
[----:B------:R-:W-:Y:S01]  /*1670*/  FADD.FTZ R115, R115, R180 ;  /* 0x000000b473737221 */ /* 0x000fe20000010000 */
[----:B------:R-:W-:Y:S01]  /*1680*/  FFMA.FTZ R91, R178, R180, R91 ;  /* 0x000000b4b25b7223 */ /* 0x000fe2000001005b */
[----:B------:R-:W-:Y:S01]  /*1690*/  FMUL.FTZ R180, R182, R181 ;  /* 0x000000b5b6b47220 */ /* 0x000fe20000410000 */
[----:B------:R-:W-:Y:S01]  /*16a0*/  FMUL.FTZ R182, R220, R235 ;  /* 0x000000ebdcb67220 */ /* 0x000fe20000410000 */
[-C--:B------:R-:W-:Y:S01]  /*16b0*/  FMUL.FTZ R5, R5, R186.reuse ;  /* 0x000000ba05057220 */ /* 0x080fe20000410000 */
[----:B------:R-:W-:Y:S01]  /*16c0*/  FADD.FTZ R129, R129, R186 ;  /* 0x000000ba81817221 */ /* 0x000fe20000010000 */
[----:B------:R-:W-:Y:S01]  /*16d0*/  FFMA.FTZ R73, R6, R186, R73 ;  /* 0x000000ba06497223 */ /* 0x000fe20000010049 */
[----:B------:R-:W-:Y:S01]  /*16e0*/  FADD.FTZ R108, R108, R181 ;  /* 0x000000b56c6c7221 */ /* 0x000fe20000010000 */
[----:B------:R-:W-:Y:S01]  /*16f0*/  FFMA.FTZ R148, R179, R181, R148 ;  /* 0x000000b5b3947223 */ /* 0x000fe20000010094 */
[--C-:B------:R-:W-:Y:S02]  /*1700*/  HADD2.F32 R186, -RZ, R63.reuse.H0_H0 ;  /* 0x2000003fffba7230 */ /* 0x100fe40000004100 */
[----:B------:R-:W-:Y:S01]  /*1710*/  FMUL.FTZ R181, R183, R184 ;  /* 0x000000b8b7b57220 */ /* 0x000fe20000410000 */
[----:B------:R-:W-:-:S02]  /*1720*/  HADD2.F32 R231, -RZ, R63.H1_H1 ;  /* 0x3000003fffe77230 */ /* 0x000fc40000004100 */
[----:B------:R-:W-:Y:S01]  /*1730*/  FMUL.FTZ R183, R220, R233 ;  /* 0x000000e9dcb77220 */ /* 0x000fe20000410000 */
[----:B------:R-:W-:Y:S01]  /*1740*/  FADD.FTZ R109, R109, R184 ;  /* 0x000000b86d6d7221 */ /* 0x000fe20000010000 */
[----:B------:R-:W-:Y:S01]  /*1750*/  FFMA.FTZ R149, R182, R184, R149 ;  /* 0x000000b8b6957223 */ /* 0x000fe20000010095 */
[----:B------:R-:W-:Y:S01]  /*1760*/  FMUL.FTZ R184, R220, R229 ;  /* 0x000000e5dcb87220 */ /* 0x000fe20000410000 */
[----:B------:R-:W-:Y:S01]  /*1770*/  FADD.FTZ R190, RZ, R4 ;  /* 0x00000004ffbe7221 */ /* 0x000fe20000010000 */
[----:B------:R-:W-:Y:S01]  /*1780*/  FFMA.FTZ R229, R3, R4, RZ ;  /* 0x0000000403e57223 */ /* 0x000fe200000100ff */
[-C--:B------:R-:W-:Y:S01]  /*1790*/  FMUL.FTZ R186, R186, R185.reuse ;  /* 0x000000b9baba7220 */ /* 0x080fe20000410000 */
[----:B------:R-:W-:Y:S01]  /*17a0*/  FADD.FTZ R110, R110, R185 ;  /* 0x000000b96e6e7221 */ /* 0x000fe20000010000 */
[----:B------:R-:W-:Y:S01]  /*17b0*/  FFMA.FTZ R150, R183, R185, R150 ;  /* 0x000000b9b7967223 */ /* 0x000fe20000010096 */
[-C--:B------:R-:W-:Y:S01]  /*17c0*/  FMUL.FTZ R185, R231, R188.reuse ;  /* 0x000000bce7b97220 */ /* 0x080fe20000410000 */
[----:B------:R-:W-:Y:S01]  /*17d0*/  FADD.FTZ R231, R190, R5 ;  /* 0x00000005bee77221 */ /* 0x000fe20000010000 */
[----:B------:R-:W-:Y:S01]  /*17e0*/  FFMA.FTZ R190, R6, R5, R229 ;  /* 0x0000000506be7223 */ /* 0x000fe200000100e5 */
[----:B------:R-:W-:Y:S01]  /*17f0*/  FADD.FTZ R111, R111, R188 ;  /* 0x000000bc6f6f7221 */ /* 0x000fe20000010000 */
[----:B------:R-:W-:Y:S01]  /*1800*/  FFMA.FTZ R151, R184, R188, R151 ;  /* 0x000000bcb8977223 */ /* 0x000fe20000010097 */
[----:B------:R-:W-:Y:S01]  /*1810*/  FADD.FTZ R194, R231, R8 ;  /* 0x00000008e7c27221 */ /* 0x000fe20000010000 */
[----:B------:R-:W-:-:S02]  /*1820*/  HADD2.F32 R188, -RZ, R64.H0_H0 ;  /* 0x20000040ffbc7230 */ /* 0x000fc40000004100 */
[----:B------:R-:W-:Y:S01]  /*1830*/  FFMA.FTZ R229, R7, R8, R190 ;  /* 0x0000000807e57223 */ /* 0x000fe200000100be */
[----:B------:R-:W-:Y:S02]  /*1840*/  HADD2.F32 R233, -RZ, R64.H1_H1 ;  /* 0x30000040ffe97230 */ /* 0x000fe40000004100 */
[C---:B------:R-:W-:Y:S01]  /*1850*/  FMUL.FTZ R187, R220.reuse, R187 ;  /* 0x000000bbdcbb7220 */ /* 0x040fe20000410000 */
[----:B------:R-:W-:Y:S01]  /*1860*/  FMUL.FTZ R190, R220, R227 ;  /* 0x000000e3dcbe7220 */ /* 0x000fe20000410000 */
        /* <DEDUP_REMOVED lines=11> */
[----:B------:R-:W-:Y:S01]  /*1920*/  FADD.FTZ R229, R192, R13 ;  /* 0x0000000dc0e57221 */ /* 0x000fe20000010000 */
[----:B------:R-:W-:Y:S02]  /*1930*/  FFMA.FTZ R194, R14, R13, R227 ;  /* 0x0000000d0ec27223 */ /* 0x000fe400000100e3 */
[----:B------:R-:W-:Y:S01]  /*1940*/  FMUL.FTZ R192, R198, R193 ;  /* 0x000000c1c6c07220 */ /* 0x000fe20000410000 */
[----:B------:R-:W-:Y:S01]  /*1950*/  FADD.FTZ R198, R229, R16 ;  /* 0x00000010e5c67221 */ /* 0x000fe20000010000 */
[----:B------:R-:W-:-:S03]  /*1960*/  FFMA.FTZ R227, R15, R16, R194 ;  /* 0x000000100fe37223 */ /* 0x000fc600000100c2 */
[----:B------:R-:W-:Y:S01]  /*1970*/  FADD.FTZ R229, R198, R17 ;  /* 0x00000011c6e57221 */ /* 0x000fe20000010000 */
[----:B------:R-:W-:Y:S01]  /*1980*/  FFMA.FTZ R202, R18, R17, R227 ;  /* 0x0000001112ca7223 */ /* 0x000fe200000100e3 */
[----:B------:R-:W-:Y:S02]  /*1990*/  HADD2.F32 R231, -RZ, R65.H1_H1 ;  /* 0x30000041ffe77230 */ /* 0x000fe40000004100 */
[C---:B------:R-:W-:Y:S01]  /*19a0*/  FMUL.FTZ R191, R220.reuse, R191 ;  /* 0x000000bfdcbf7220 */ /* 0x040fe20000410000 */
        /* <DEDUP_REMOVED lines=12> */
[----:B------:R-:W-:-:S03]  /*1a70*/  FFMA.FTZ R225, R23, R24, R196 ;  /* 0x0000001817e17223 */ /* 0x000fc600000100c4 */
[----:B------:R-:W-:Y:S01]  /*1a80*/  FADD.FTZ R227, R198, R25 ;  /* 0x00000019c6e37221 */ /* 0x000fe20000010000 */
[----:B------:R-:W-:Y:S01]  /*1a90*/  FFMA.FTZ R198, R26, R25, R225 ;  /* 0x000000191ac67223 */ /* 0x000fe200000100e1 */
[----:B------:R-:W-:Y:S02]  /*1aa0*/  FMUL.FTZ R196, R202, R197 ;  /* 0x000000c5cac47220 */ /* 0x000fe40000410000 */
        /* <DEDUP_REMOVED lines=33> */
[----:B------:R-:W-:-:S03]  /*1cc0*/  FFMA.FTZ R164, R178, R177, R221 ;  /* 0x000000b1b2a47223 */ /* 0x000fc600000100dd */
[----:B------:R-:W-:Y:S01]  /*1cd0*/  FADD.FTZ R206, R223, R180 ;  /* 0x000000b4dfce7221 */ /* 0x000fe20000010000 */
[----:B------:R-:W-:Y:S01]  /*1ce0*/  FFMA.FTZ R221, R179, R180, R164 ;  /* 0x000000b4b3dd7223 */ /* 0x000fe200000100a4 */
[----:B------:R-:W-:Y:S02]  /*1cf0*/  HADD2.F32 R204, -RZ, R68.H0_H0 ;  /* 0x20000044ffcc7230 */ /* 0x000fe40000004100 */
[----:B------:R-:W-:Y:S01]  /*1d00*/  FMUL.FTZ R203, R220, R203 ;  /* 0x000000cbdccb7220 */ /* 0x000fe20000410000 */
[----:B------:R-:W-:Y:S01]  /*1d10*/  FADD.FTZ R223, R206, R181 ;  /* 0x000000b5cedf7221 */ /* 0x000fe20000010000 */
[----:B------:R-:W-:Y:S01]  /*1d20*/  FFMA.FTZ R164, R182, R181, R221 ;  /* 0x000000b5b6a47223 */ /* 0x000fe200000100dd */
[----:B------:R-:W-:Y:S01]  /*1d30*/  FADD.FTZ R96, R96, R217 ;  /* 0x000000d960607221 */ /* 0x000fe20000010000 */
[-C--:B------:R-:W-:Y:S01]  /*1d40*/  FMUL.FTZ R204, R204, R217.reuse ;  /* 0x000000d9cccc7220 */ /* 0x080fe20000410000 */
[----:B------:R-:W-:Y:S01]  /*1d50*/  FFMA.FTZ R136, R203, R217, R136 ;  /* 0x000000d9cb887223 */ /* 0x000fe20000010088 */
[----:B------:R-:W-:Y:S01]  /*1d60*/  FADD.FTZ R208, R223, R186 ;  /* 0x000000badfd07221 */ /* 0x000fe20000010000 */
[----:B------:R-:W-:-:S03]  /*1d70*/  FFMA.FTZ R217, R183, R186, R164 ;  /* 0x000000bab7d97223 */ /* 0x000fc600000100a4 */
[----:B------:R-:W-:Y:S01]  /*1d80*/  FADD.FTZ R221, R208, R185 ;  /* 0x000000b9d0dd7221 */ /* 0x000fe20000010000 */
[----:B------:R-:W-:Y:S01]  /*1d90*/  FFMA.FTZ R208, R184, R185, R217 ;  /* 0x000000b9b8d07223 */ /* 0x000fe200000100d9 */
[----:B------:R-:W-:Y:S02]  /*1da0*/  HADD2.F32 R225, -RZ, R68.H1_H1 ;  /* 0x30000044ffe17230 */ /* 0x000fe40000004100 */
[----:B------:R-:W-:Y:S01]  /*1db0*/  FADD.FTZ R164, R221, R188 ;  /* 0x000000bcdda47221 */ /* 0x000fe20000010000 */
[----:B------:R-:W-:Y:S01]  /*1dc0*/  FFMA.FTZ R217, R187, R188, R208 ;  /* 0x000000bcbbd97223 */ /* 0x000fe200000100d0 */
[----:B------:R-:W-:Y:S02]  /*1dd0*/  FMUL.FTZ R206, R220, R205 ;  /* 0x000000cddcce7220 */ /* 0x000fe40000410000 */
[----:B------:R-:W-:Y:S01]  /*1de0*/  FADD.FTZ R221, R164, R189 ;  /* 0x000000bda4dd7221 */ /* 0x000fe20000010000 */
[----:B------:R-:W-:Y:S01]  /*1df0*/  FFMA.FTZ R164, R190, R189, R217 ;  /* 0x000000bdbea47223 */ /* 0x000fe200000100d9 */
[----:B------:R-:W-:-:S02]  /*1e00*/  HADD2.F32 R208, -RZ, R69.H0_H0 ;  /* 0x20000045ffd07230 */ /* 0x000fc40000004100 */
[-C--:B------:R-:W-:Y:S01]  /*1e10*/  FMUL.FTZ R205, R225, R166.reuse ;  /* 0x000000a6e1cd7220 */ /* 0x080fe20000410000 */
[----:B------:R-:W-:Y:S01]  /*1e20*/  FADD.FTZ R97, R97, R166 ;  /* 0x000000a661617221 */ /* 0x000fe20000010000 */
[----:B------:R-:W-:Y:S01]  /*1e30*/  FFMA.FTZ R137, R206, R166, R137 ;  /* 0x000000a6ce897223 */ /* 0x000fe20000010089 */
[----:B------:R-:W-:Y:S01]  /*1e40*/  FMUL.FTZ R207, R220, R207 ;  /* 0x000000cfdccf7220 */ /* 0x000fe20000410000 */
[----:B------:R-:W-:Y:S01]  /*1e50*/  FADD.FTZ R166, R221, R192 ;  /* 0x000000c0dda67221 */ /* 0x000fe20000010000 */
[----:B------:R-:W-:Y:S01]  /*1e60*/  FFMA.FTZ R217, R191, R192, R164 ;  /* 0x000000c0bfd97223 */ /* 0x000fe200000100a4 */
[-C--:B------:R-:W-:Y:S01]  /*1e70*/  FMUL.FTZ R208, R208, R213.reuse ;  /* 0x000000d5d0d07220 */ /* 0x080fe20000410000 */
[----:B------:R-:W-:Y:S01]  /*1e80*/  FADD.FTZ R98, R98, R213 ;  /* 0x000000d562627221 */ /* 0x000fe20000010000 */
[----:B------:R-:W-:Y:S01]  /*1e90*/  FFMA.FTZ R138, R207, R213, R138 ;  /* 0x000000d5cf8a7223 */ /* 0x000fe2000001008a */
[----:B------:R-:W-:Y:S01]  /*1ea0*/  FADD.FTZ R213, R166, R193 ;  /* 0x000000c1a6d57221 */ /* 0x000fe20000010000 */
[----:B------:R-:W-:Y:S01]  /*1eb0*/  FFMA.FTZ R164, R194, R193, R217 ;  /* 0x000000c1c2a47223 */ /* 0x000fe200000100d9 */
[----:B------:R-:W-:-:S02]  /*1ec0*/  HADD2.F32 R223, -RZ, R69.H1_H1 ;  /* 0x30000045ffdf7230 */ /* 0x000fc40000004100 */
        /* <DEDUP_REMOVED lines=10> */
[--C-:B------:R-:W-:Y:S02]  /*1f70*/  HADD2.F32 R212, -RZ, R70.reuse.H0_H0 ;  /* 0x20000046ffd47230 */ /* 0x100fe40000004100 */
        /* <DEDUP_REMOVED lines=23> */
[----:B------:R-:W-:Y:S02]  /*20f0*/  HADD2.F32 R217, -RZ, R71.H1_H1 ;  /* 0x30000047ffd97230 */ /* 0x000fe40000004100 */
[-C--:B------:R-:W-:Y:S01]  /*2100*/  FMUL.FTZ R216, R216, R163.reuse ;  /* 0x000000a3d8d87220 */ /* 0x080fe20000410000 */
        /* <DEDUP_REMOVED lines=12> */
[----:B------:R-:W-:Y:S06]  /*21d0*/  BRA `(.L_x_2048) ;  /* 0x00000000005c7947 */ /* 0x000fec0003800000 */
.L_x_2047:
        /* <DEDUP_REMOVED lines=18> */
[--C-:B------:R-:W-:Y:S02]  /*2300*/  IMAD.WIDE.U32 R36, R37, 0x10, R32.reuse ;  /* 0x0000001025247825 */ /* 0x100fe400078e0020 */
[----:B------:R-:W5:Y:S02]  /*2310*/  LDG.E.128 R40, desc[UR12][R40.64] ;  /* 0x0000000c28287981 */ /* 0x000f64000c1e1d00 */
[----:B------:R-:W-:-:S02]  /*2320*/  IMAD.WIDE.U32 R32, R35, 0x10, R32 ;  /* 0x0000001023207825 */ /* 0x000fc400078e0020 */
[----:B------:R-:W5:Y:S04]  /*2330*/  LDG.E.128 R36, desc[UR12][R36.64] ;  /* 0x0000000c24247981 */ /* 0x000f68000c1e1d00 */
[----:B------:R-:W5:Y:S02]  /*2340*/  LDG.E.128 R32, desc[UR12][R32.64] ;  /* 0x0000000c20207981 */ /* 0x000f64000c1e1d00 */
.L_x_2048:
[----:B------:R-:W0:Y:S01]  /*2350*/  SHFL.DOWN PT, R161, R2, 0x10, 0x1f ;  /* 0x0a001f0002a17f89 */ /* 0x000e2200000e0000 */
[----:B------:R-:W-:Y:S03]  /*2360*/  BSSY.RECONVERGENT B0, `(.L_x_2049) ;  /* 0x000001f000007945 */ /* 0x000fe60003800200 */
[----:B------:R-:W1:Y:S01]  /*2370*/  SHFL.DOWN PT, R163, R164, 0x10, 0x1f ;  /* 0x0a001f00a4a37f89 */ /* 0x000e6200000e0000 */
[----:B0-----:R-:W-:Y:S02]  /*2380*/  FADD.FTZ R161, R161, R2 ;  /* 0x00000002a1a17221 */ /* 0x001fe40000010000 */
[----:B------:R-:W0:Y:S01]  /*2390*/  S2R R2, SR_TID.X ;  /* 0x0000000000027919 */ /* 0x000e220000002100 */
[----:B-1----:R-:W-:Y:S02]  /*23a0*/  FADD.FTZ R163, R163, R164 ;  /* 0x000000a4a3a37221 */ /* 0x002fe40000010000 */
[----:B------:R-:W1:Y:S04]  /*23b0*/  SHFL.DOWN PT, R160, R161, 0x8, 0x1f ;  /* 0x09001f00a1a07f89 */ /* 0x000e6800000e0000 */
[----:B------:R-:W2:Y:S01]  /*23c0*/  SHFL.DOWN PT, R162, R163, 0x8, 0x1f ;  /* 0x09001f00a3a27f89 */ /* 0x000ea200000e0000 */
[----:B-1----:R-:W-:Y:S01]  /*23d0*/  FADD.FTZ R160, R161, R160 ;  /* 0x000000a0a1a07221 */ /* 0x002fe20000010000 */
[----:B--2---:R-:W-:-:S04]  /*23e0*/  FADD.FTZ R162, R163, R162 ;  /* 0x000000a2a3a27221 */ /* 0x004fc80000010000 */
[----:B------:R-:W1:Y:S01]  /*23f0*/  SHFL.DOWN PT, R165, R160, 0x4, 0x1f ;  /* 0x08801f00a0a57f89 */ /* 0x000e6200000e0000 */
[----:B0-----:R-:W-:-:S03]  /*2400*/  LOP3.LUT P2, RZ, R2, 0x1f, RZ, 0xc0, !PT ;  /* 0x0000001f02ff7812 */ /* 0x001fc6000784c0ff */
[----:B------:R-:W0:Y:S01]  /*2410*/  SHFL.DOWN PT, R167, R162, 0x4, 0x1f ;  /* 0x08801f00a2a77f89 */ /* 0x000e2200000e0000 */
[----:B-1----:R-:W-:Y:S01]  /*2420*/  FADD.FTZ R165, R160, R165 ;  /* 0x000000a5a0a57221 */ /* 0x002fe20000010000 */
[----:B0-----:R-:W-:-:S04]  /*2430*/  FADD.FTZ R167, R162, R167 ;  /* 0x000000a7a2a77221 */ /* 0x001fc80000010000 */
        /* <DEDUP_REMOVED lines=17> */
.L_x_2050:
[----:B------:R-:W-:Y:S05]  /*2550*/  BSYNC.RECONVERGENT B0 ;  /* 0x0000000000007941 */ /* 0x000fea0003800200 */
.L_x_2049:
[----:B------:R-:W1:Y:S08]  /*2560*/  S2UR UR5, SR_CgaCtaId ;  /* 0x00000000000579c3 */ /* 0x000e700000008800 */
[----:B------:R-:W-:Y:S01]  /*2570*/  BAR.SYNC.DEFER_BLOCKING 0x0 ;  /* 0x0000000000007b1d */ /* 0x000fe20000010000 */
[----:B-----5:R-:W-:Y:S01]  /*2580*/  ISETP.GE.AND P2, PT, R222, 0x1, PT ;  /* 0x00000001de00780c */ /* 0x020fe20003f46270 */
[----:B------:R-:W-:Y:S01]  /*2590*/  UISETP.NE.U32.AND UP0, UPT, UR6, URZ, UPT ;  /* 0x000000ff0600728c */ /* 0x000fe2000bf05070 */
[----:B------:R-:W-:-:S03]  /*25a0*/  ISETP.NE.AND P3, PT, RZ, UR11, PT ;  /* 0x0000000bff007c0c */ /* 0x000fc6000bf65270 */
[----:B------:R-:W-:Y:S02]  /*25b0*/  UMOV UR4, 0x400 ;  /* 0x0000040000047882 */ /* 0x000fe40000000000 */
[----:B------:R-:W2:Y:S01]  /*25c0*/  LDC R223, c[0x0][0x388] ;  /* 0x0000e200ffdf7b82 */ /* 0x000ea20000000800 */
[----:B------:R-:W-:-:S05]  /*25d0*/  UISETP.NE.AND.EX UP0, UPT, UR7, URZ, UPT, UP0 ;  /* 0x000000ff0700728c */ /* 0x000fca000bf05300 */
[----:B------:R-:W-:Y:S01]  /*25e0*/  @P2 IADD3 R222, PT, PT, R222, -0x1, RZ ;  /* 0xffffffffdede2810 */ /* 0x000fe20007ffe0ff */
[----:B-1----:R-:W-:-:S04]  /*25f0*/  ULEA UR4, UR5, UR4, 0x18 ;  /* 0x0000000405047291 */ /* 0x002fc8000f8ec0ff */
[----:B------:R-:W-:Y:S02]  /*2600*/  UIADD3 UR5, UPT, UPT, UR4, 0x5020, URZ ;  /* 0x0000502004057890 */ /* 0x000fe4000fffe0ff */
[----:B------:R-:W-:Y:S02]  /*2610*/  @!UP1 UIADD3 UR5, UPT, UPT, UR4, 0x5000, URZ ;  /* 0x0000500004059890 */ /* 0x000fe4000fffe0ff */
[----:B------:R-:W-:Y:S01]  /*2620*/  UIADD3 UR10, UPT, UPT, UR4, 0x5030, URZ ;  /* 0x00005030040a7890 */ /* 0x000fe2000fffe0ff */
[----:B--2---:R-:W-:Y:S01]  /*2630*/  @P2 IMAD R222, R222, R223, RZ ;  /* 0x000000dfdede2224 */ /* 0x004fe200078e02ff */
        /* <DEDUP_REMOVED lines=8> */
[----:B------:R-:W-:Y:S01]  /*26c0*/  IMAD R162, R0, R223, RZ ;  /* 0x000000df00a27224 */ /* 0x000fe200078e02ff */
[----:B------:R-:W-:Y:S01]  /*26d0*/  @P2 LEA.HI R161, R161, R222, RZ, 0x3 ;  /* 0x000000dea1a12211 */ /* 0x000fe200078f18ff */
[----:B-1----:R-:W-:Y:S01]  /*26e0*/  FADD.FTZ R221, R221, R164 ;  /* 0x000000a4dddd7221 */ /* 0x002fe20000010000 */
[----:B------:R-:W-:-:S02]  /*26f0*/  FADD.FTZ R160, R160, R165 ;  /* 0x000000a5a0a07221 */ /* 0x000fc40000010000 */
[----:B------:R-:W-:Y:S01]  /*2700*/  SHF.R.S32.HI R163, RZ, 0x1f, R162 ;  /* 0x0000001fffa37819 */ /* 0x000fe200000114a2 */
[----:B------:R-:W-:Y:S01]  /*2710*/  FADD.FTZ R165, R166, R221 ;  /* 0x000000dda6a57221 */ /* 0x000fe20000010000 */
[----:B------:R-:W-:Y:S01]  /*2720*/  FADD.FTZ R160, R167, R160 ;  /* 0x000000a0a7a07221 */ /* 0x000fe20000010000 */
[----:B------:R-:W-:Y:S02]  /*2730*/  MOV R221, RZ ;  /* 0x000000ff00dd7202 */ /* 0x000fe40000000f00 */
[----:B------:R-:W-:Y:S01]  /*2740*/  FMUL.FTZ R165, R165, UR15 ;  /* 0x0000000fa5a57c20 */ /* 0x000fe20008410000 */
[----:B------:R-:W-:Y:S01]  /*2750*/  LEA.HI R163, R163, R162, RZ, 0x3 ;  /* 0x000000a2a3a37211 */ /* 0x000fe200078f18ff */
[----:B------:R-:W-:Y:S01]  /*2760*/  FMUL.FTZ R164, R160, UR15 ;  /* 0x0000000fa0a47c20 */ /* 0x000fe20008410000 */
[-C--:B------:R-:W-:Y:S02]  /*2770*/  @P2 LEA.HI.SX32 R221, R161, R2.reuse, 0x1d ;  /* 0x00000002a1dd2211 */ /* 0x080fe400078feaff */
[----:B------:R-:W-:-:S02]  /*2780*/  LEA.HI.SX32 R167, R163, R2, 0x1d ;  /* 0x00000002a3a77211 */ /* 0x000fc400078feaff */
[----:B------:R-:W-:Y:S01]  /*2790*/  FSEL R165, R165, RZ, !P3 ;  /* 0x000000ffa5a57208 */ /* 0x000fe20005800000 */
        /* <DEDUP_REMOVED lines=15> */
.L_x_2053:
        /* <DEDUP_REMOVED lines=9> */
.L_x_2054:
        /* <DEDUP_REMOVED lines=9> */
.L_x_2055:
        /* <DEDUP_REMOVED lines=9> */
.L_x_2056:
        /* <DEDUP_REMOVED lines=9> */
.L_x_2057:
        /* <DEDUP_REMOVED lines=9> */
.L_x_2058:
        /* <DEDUP_REMOVED lines=9> */
.L_x_2059:
        /* <DEDUP_REMOVED lines=10> */
.L_x_2052:
[-CC-:B------:R-:W-:Y:S01]  /*2c90*/  FFMA.FTZ R157, R3, R164.reuse, R165.reuse ;  /* 0x000000a4039d7223 */ /* 0x180fe200000100a5 */
[-CC-:B------:R-:W-:Y:S01]  /*2ca0*/  FFMA.FTZ R156, R6, R164.reuse, R165.reuse ;  /* 0x000000a4069c7223 */ /* 0x180fe200000100a5 */
[----:B------:R-:W0:Y:S01]  /*2cb0*/  @P2 LDC R158, c[0x0][0x40c] ;  /* 0x00010300ff9e2b82 */ /* 0x000e220000000800 */
[-C--:B------:R-:W-:Y:S01]  /*2cc0*/  FFMA.FTZ R162, R10, R164.reuse, R165 ;  /* 0x000000a40aa27223 */ /* 0x080fe200000100a5 */
[----:B------:R-:W-:Y:S01]  /*2cd0*/  FADD.FTZ R157, R4, -R157 ;  /* 0x8000009d049d7221 */ /* 0x000fe20000010000 */
[----:B------:R-:W-:Y:S01]  /*2ce0*/  FADD.FTZ R161, R5, -R156 ;  /* 0x8000009c05a17221 */ /* 0x000fe20000010000 */
[-CC-:B------:R-:W-:Y:S01]  /*2cf0*/  FFMA.FTZ R223, R11, R164.reuse, R165.reuse ;  /* 0x000000a40bdf7223 */ /* 0x180fe200000100a5 */
[----:B------:R-:W-:Y:S01]  /*2d00*/  ISETP.GT.AND P1, PT, R219, RZ, PT ;  /* 0x000000ffdb00720c */ /* 0x000fe20003f24270 */
[C---:B------:R-:W-:Y:S01]  /*2d10*/  FMUL.FTZ R156, R220.reuse, R157 ;  /* 0x0000009ddc9c7220 */ /* 0x040fe20000410000 */
[----:B------:R-:W-:Y:S01]  /*2d20*/  FMUL.FTZ R157, R220, R161 ;  /* 0x000000a1dc9d7220 */ /* 0x000fe20000410000 */
[----:B------:R-:W1:Y:S01]  /*2d30*/  @P2 LDC R159, c[0x0][0x40c] ;  /* 0x00010300ff9f2b82 */ /* 0x000e620000000800 */
[-CC-:B------:R-:W-:Y:S01]  /*2d40*/  FFMA.FTZ R161, R7, R164.reuse, R165.reuse ;  /* 0x000000a407a17223 */ /* 0x180fe200000100a5 */
[----:B------:R-:W-:Y:S01]  /*2d50*/  FADD.FTZ R163, R9, -R162 ;  /* 0x800000a209a37221 */ /* 0x000fe20000010000 */
[-CC-:B------:R-:W-:Y:S01]  /*2d60*/  FFMA.FTZ R222, R14, R164.reuse, R165.reuse ;  /* 0x000000a40ede7223 */ /* 0x180fe200000100a5 */
[-C--:B------:R-:W-:Y:S01]  /*2d70*/  FFMA.FTZ R227, R15, R164.reuse, R165 ;  /* 0x000000a40fe37223 */ /* 0x080fe200000100a5 */
[----:B------:R-:W-:Y:S01]  /*2d80*/  FADD.FTZ R161, R8, -R161 ;  /* 0x800000a108a17221 */ /* 0x000fe20000010000 */
[----:B------:R-:W-:Y:S01]  /*2d90*/  FADD.FTZ R225, R12, -R223 ;  /* 0x800000df0ce17221 */ /* 0x000fe20000010000 */
[C---:B------:R-:W-:Y:S01]  /*2da0*/  FMUL.FTZ R163, R220.reuse, R163 ;  /* 0x000000a3dca37220 */ /* 0x040fe20000410000 */
[----:B------:R-:W2:Y:S01]  /*2db0*/  @P2 LDC R160, c[0x0][0x40c] ;  /* 0x00010300ffa02b82 */ /* 0x000ea20000000800 */
[----:B------:R-:W-:Y:S01]  /*2dc0*/  FMUL.FTZ R161, R220, R161 ;  /* 0x000000a1dca17220 */ /* 0x000fe20000410000 */
[----:B------:R-:W-:Y:S01]  /*2dd0*/  FSEL R156, R156, RZ, P1 ;  /* 0x000000ff9c9c7208 */ /* 0x000fe20000800000 */
[----:B------:R-:W-:Y:S01]  /*2de0*/  FADD.FTZ R227, R16, -R227 ;  /* 0x800000e310e37221 */ /* 0x000fe20000010000 */
[----:B------:R-:W-:Y:S01]  /*2df0*/  FMUL.FTZ R225, R220, R225 ;  /* 0x000000e1dce17220 */ /* 0x000fe20000410000 */
[----:B------:R-:W-:Y:S01]  /*2e00*/  FSEL R157, R157, RZ, P1 ;  /* 0x000000ff9d9d7208 */ /* 0x000fe20000800000 */
[----:B------:R-:W-:Y:S01]  /*2e10*/  FFMA.FTZ R230, R18, R164, R165 ;  /* 0x000000a412e67223 */ /* 0x000fe200000100a5 */
[----:B------:R-:W-:Y:S01]  /*2e20*/  FSEL R223, R161, RZ, P1 ;  /* 0x000000ffa1df7208 */ /* 0x000fe20000800000 */
[----:B------:R-:W3:Y:S01]  /*2e30*/  @P2 LDC R229, c[0x0][0x40c] ;  /* 0x00010300ffe52b82 */ /* 0x000ee20000000800 */
[----:B------:R-:W-:Y:S01]  /*2e40*/  FADD.FTZ R161, R13, -R222 ;  /* 0x800000de0da17221 */ /* 0x000fe20000010000 */
[----:B------:R-:W-:Y:S01]  /*2e50*/  FMUL.FTZ R227, R220, R227 ;  /* 0x000000e3dce37220 */ /* 0x000fe20000410000 */
[----:B------:R-:W-:Y:S01]  /*2e60*/  FSEL R224, R163, RZ, P1 ;  /* 0x000000ffa3e07208 */ /* 0x000fe20000800000 */
[----:B0-----:R-:W-:Y:S01]  /*2e70*/  @P2 FMUL.FTZ R158, R158, R223 ;  /* 0x000000df9e9e2220 */ /* 0x001fe20000410000 */
[----:B------:R-:W-:Y:S01]  /*2e80*/  FMUL.FTZ R226, R220, R161 ;  /* 0x000000a1dce27220 */ /* 0x000fe20000410000 */
[----:B------:R-:W-:-:S02]  /*2e90*/  FSEL R225, R225, RZ, P1 ;  /* 0x000000ffe1e17208 */ /* 0x000fc40000800000 */
[----:B------:R-:W0:Y:S01]  /*2ea0*/  @P2 LDC R166, c[0x0][0x40c] ;  /* 0x00010300ffa62b82 */ /* 0x000e220000000800 */
[----:B-1----:R-:W-:Y:S01]  /*2eb0*/  @P2 FMUL.FTZ R159, R159, R156 ;  /* 0x0000009c9f9f2220 */ /* 0x002fe20000410000 */
[----:B------:R-:W-:Y:S02]  /*2ec0*/  @P2 F2FP.F16.F32.PACK_AB R161, RZ, R158 ;  /* 0x0000009effa1223e */ /* 0x000fe400000000ff */
[----:B------:R-:W-:Y:S02]  /*2ed0*/  FSEL R226, R226, RZ, P1 ;  /* 0x000000ffe2e27208 */ /* 0x000fe40000800000 */
[----:B------:R-:W-:Y:S02]  /*2ee0*/  FSEL R227, R227, RZ, P1 ;  /* 0x000000ffe3e37208 */ /* 0x000fe40000800000 */
[----:B------:R-:W1:Y:S01]  /*2ef0*/  @P2 LDC R231, c[0x0][0x40c] ;  /* 0x00010300ffe72b82 */ /* 0x000e620000000800 */
[----:B--2---:R-:W-:Y:S01]  /*2f00*/  @P2 FMUL.FTZ R160, R160, R157 ;  /* 0x0000009da0a02220 */ /* 0x004fe20000410000 */
[----:B------:R-:W-:-:S02]  /*2f10*/  @P2 F2FP.F16.F32.PACK_AB R159, RZ, R159 ;  /* 0x0000009fff9f223e */ /* 0x000fc400000000ff */
[----:B------:R-:W-:Y:S02]  /*2f20*/  @P2 PRMT R153, R161, 0x7610, R153 ;  /* 0x00007610a1992816 */ /* 0x000fe40000000099 */
[----:B------:R-:W-:Y:S02]  /*2f30*/  @P2 F2FP.F16.F32.PACK_AB R160, RZ, R160 ;  /* 0x000000a0ffa0223e */ /* 0x000fe400000000ff */
[----:B------:R-:W2:Y:S01]  /*2f40*/  @P2 LDC R228, c[0x0][0x40c] ;  /* 0x00010300ffe42b82 */ /* 0x000ea20000000800 */
[----:B---3--:R-:W-:Y:S01]  /*2f50*/  @P2 FMUL.FTZ R158, R229, R224 ;  /* 0x000000e0e59e2220 */ /* 0x008fe20000410000 */
[----:B------:R-:W-:Y:S01]  /*2f60*/  FADD.FTZ R229, R17, -R230 ;  /* 0x800000e611e57221 */ /* 0x000fe20000010000 */
[----:B------:R-:W-:Y:S02]  /*2f70*/  @P2 PRMT R152, R159, 0x7610, R152 ;  /* 0x000076109f982816 */ /* 0x000fe40000000098 */
[----:B------:R-:W-:Y:S01]  /*2f80*/  F2FP.F16.F32.PACK_AB R156, R157, R156 ;  /* 0x0000009c9d9c723e */ /* 0x000fe200000000ff */
[----:B------:R-:W-:Y:S01]  /*2f90*/  FMUL.FTZ R229, R220, R229 ;  /* 0x000000e5dce57220 */ /* 0x000fe20000410000 */
[----:B------:R-:W-:Y:S01]  /*2fa0*/  @P2 PRMT R152, R152, 0x5410, R160 ;  /* 0x0000541098982816 */ /* 0x000fe200000000a0 */
[----:B0-----:R-:W-:Y:S01]  /*2fb0*/  @P2 FMUL.FTZ R163, R166, R225 ;  /* 0x000000e1a6a32220 */ /* 0x001fe20000410000 */
[----:B------:R-:W-:-:S02]  /*2fc0*/  @P2 F2FP.F16.F32.PACK_AB R162, RZ, R158 ;  /* 0x0000009effa2223e */ /* 0x000fc400000000ff */
[----:B------:R-:W-:Y:S02]  /*2fd0*/  FSEL R160, R229, RZ, P1 ;  /* 0x000000ffe5a07208 */ /* 0x000fe40000800000 */
[----:B------:R-:W-:Y:S02]  /*2fe0*/  @P2 F2FP.F16.F32.PACK_AB R163, RZ, R163 ;  /* 0x000000a3ffa3223e */ /* 0x000fe400000000ff */
[----:B------:R-:W-:Y:S01]  /*2ff0*/  F2FP.F16.F32.PACK_AB R157, R224, R223 ;  /* 0x000000dfe09d723e */ /* 0x000fe200000000ff */
[----:B-1----:R-:W-:Y:S01]  /*3000*/  @P2 FMUL.FTZ R166, R231, R226 ;  /* 0x000000e2e7a62220 */ /* 0x002fe20000410000 */
[----:B------:R-:W-:Y:S02]  /*3010*/  @P2 PRMT R154, R163, 0x7610, R154 ;  /* 0x00007610a39a2816 */ /* 0x000fe4000000009a */
        /* <DEDUP_REMOVED lines=13> */
.L_x_2051:
        /* <DEDUP_REMOVED lines=16> */
[----:B------:R-:W-:Y:S01]  /*31f0*/  @P1 FFMA.FTZ R233, R11, R164, R165 ;  /* 0x000000a40be91223 */ /* 0x000fe200000100a5 */
[----:B------:R-:W-:Y:S01]  /*3200*/  @P1 FADD.FTZ R160, R4, -R163 ;  /* 0x800000a304a01221 */ /* 0x000fe20000010000 */
[----:B------:R-:W-:Y:S02]  /*3210*/  HADD2.F32 R163, -RZ, R48.H1_H1 ;  /* 0x30000030ffa37230 */ /* 0x000fe40000004100 */
[----:B------:R-:W-:Y:S01]  /*3220*/  @P1 FADD.FTZ R166, R5, -R166 ;  /* 0x800000a605a61221 */ /* 0x000fe20000010000 */
[----:B------:R-:W2:Y:S01]  /*3230*/  @P2 LDC R224, c[0x0][0x40c] ;  /* 0x00010300ffe02b82 */ /* 0x000ea20000000800 */
[----:B------:R-:W-:Y:S01]  /*3240*/  @P1 FFMA.FTZ R161, R220, R160, R161 ;  /* 0x000000a0dca11223 */ /* 0x000fe200000100a1 */
[----:B------:R-:W-:Y:S01]  /*3250*/  @P1 FADD.FTZ R227, R8, -R227 ;  /* 0x800000e308e31221 */ /* 0x000fe20000010000 */
[----:B------:R-:W-:Y:S01]  /*3260*/  @P1 FFMA.FTZ R163, R220, R166, R163 ;  /* 0x000000a6dca31223 */ /* 0x000fe200000100a3 */
[--C-:B------:R-:W-:Y:S01]  /*3270*/  @P1 FFMA.FTZ R235, R15, R164, R165.reuse ;  /* 0x000000a40feb1223 */ /* 0x100fe200000100a5 */
        /* <DEDUP_REMOVED lines=46> */
.L_x_2061:
[----:B------:R-:W-:Y:S01]  /*3560*/  ISETP.GT.AND P3, PT, R219, RZ, PT ;  /* 0x000000ffdb00720c */ /* 0x000fe20003f64270 */
[----:B------:R-:W-:Y:S01]  /*3570*/  @P1 FFMA.FTZ R157, R3, R164, R165 ;  /* 0x000000a4039d1223 */ /* 0x000fe200000100a5 */
[----:B------:R-:W0:Y:S01]  /*3580*/  @P2 LDC R166, c[0x0][0x40c] ;  /* 0x00010300ffa62b82 */ /* 0x000e220000000800 */
[----:B------:R-:W-:Y:S02]  /*3590*/  HADD2.F32 R159, -RZ, R48.H0_H0 ;  /* 0x20000030ff9f7230 */ /* 0x000fe40000004100 */
[----:B------:R-:W-:Y:S01]  /*35a0*/  @P1 FADD.FTZ R156, R4, -R157 ;  /* 0x8000009d049c1221 */ /* 0x000fe20000010000 */
[----:B------:R-:W-:Y:S02]  /*35b0*/  HADD2.F32 R157, -RZ, R50.H0_H0 ;  /* 0x20000032ff9d7230 */ /* 0x000fe40000004100 */
[----:B------:R-:W-:Y:S02]  /*35c0*/  HADD2.F32 R160, -RZ, R49.H0_H0 ;  /* 0x20000031ffa07230 */ /* 0x000fe40000004100 */
[----:B------:R-:W-:Y:S01]  /*35d0*/  @P1 FFMA.FTZ R159, R220, R156, R159 ;  /* 0x0000009cdc9f1223 */ /* 0x000fe2000001009f */
[----:B------:R-:W1:Y:S01]  /*35e0*/  @P2 LDC R231, c[0x0][0x40c] ;  /* 0x00010300ffe72b82 */ /* 0x000e620000000800 */
[----:B------:R-:W-:-:S02]  /*35f0*/  HADD2.F32 R156, -RZ, R48.H1_H1 ;  /* 0x30000030ff9c7230 */ /* 0x000fc40000004100 */
[-CC-:B------:R-:W-:Y:S01]  /*3600*/  @P3 FFMA.FTZ R161, R11, R164.reuse, R165.reuse ;  /* 0x000000a40ba13223 */ /* 0x180fe200000100a5 */
[-CC-:B------:R-:W-:Y:S01]  /*3610*/  @P3 FFMA.FTZ R223, R7, R164.reuse, R165.reuse ;  /* 0x000000a407df3223 */ /* 0x180fe200000100a5 */
[-CC-:B------:R-:W-:Y:S01]  /*3620*/  @P3 FFMA.FTZ R162, R10, R164.reuse, R165.reuse ;  /* 0x000000a40aa23223 */ /* 0x180fe200000100a5 */
[----:B------:R-:W-:Y:S01]  /*3630*/  @P3 FFMA.FTZ R222, R14, R164, R165 ;  /* 0x000000a40ede3223 */ /* 0x000fe200000100a5 */
[----:B------:R-:W-:Y:S01]  /*3640*/  @P3 FADD.FTZ R158, R12, -R161 ;  /* 0x800000a10c9e3221 */ /* 0x000fe20000010000 */
[----:B------:R-:W2:Y:S01]  /*3650*/  @P2 LDC R224, c[0x0][0x40c] ;  /* 0x00010300ffe02b82 */ /* 0x000ea20000000800 */
[----:B------:R-:W-:Y:S01]  /*3660*/  @P3 FADD.FTZ R225, R8, -R223 ;  /* 0x800000df08e13221 */ /* 0x000fe20000010000 */
[----:B------:R-:W-:Y:S02]  /*3670*/  HADD2.F32 R161, -RZ, R49.H1_H1 ;  /* 0x30000031ffa17230 */ /* 0x000fe40000004100 */
[----:B------:R-:W-:Y:S01]  /*3680*/  @P3 FFMA.FTZ R157, R220, R158, R157 ;  /* 0x0000009edc9d3223 */ /* 0x000fe2000001009d */
[----:B------:R-:W-:Y:S01]  /*3690*/  @P3 FFMA.FTZ R158, R6, R164, R165 ;  /* 0x000000a4069e3223 */ /* 0x000fe200000100a5 */
[----:B------:R-:W-:-:S02]  /*36a0*/  HADD2.F32 R163, -RZ, R50.H1_H1 ;  /* 0x30000032ffa37230 */ /* 0x000fc40000004100 */
[----:B------:R-:W-:Y:S01]  /*36b0*/  @P3 FADD.FTZ R162, R9, -R162 ;  /* 0x800000a209a23221 */ /* 0x000fe20000010000 */
[----:B------:R-:W-:Y:S01]  /*36c0*/  @P3 FADD.FTZ R222, R13, -R222 ;  /* 0x800000de0dde3221 */ /* 0x000fe20000010000 */
[----:B------:R-:W3:Y:S01]  /*36d0*/  @P2 LDC R230, c[0x0][0x40c] ;  /* 0x00010300ffe62b82 */ /* 0x000ee20000000800 */
[----:B------:R-:W-:Y:S01]  /*36e0*/  @P3 FADD.FTZ R223, R5, -R158 ;  /* 0x8000009e05df3221 */ /* 0x000fe20000010000 */
[-CC-:B------:R-:W-:Y:S01]  /*36f0*/  @P3 FFMA.FTZ R158, R18, R164.reuse, R165.reuse ;  /* 0x000000a4129e3223 */ /* 0x180fe200000100a5 */
[C---:B------:R-:W-:Y:S01]  /*3700*/  @P3 FFMA.FTZ R160, R220.reuse, R225, R160 ;  /* 0x000000e1dca03223 */ /* 0x040fe200000100a0 */
[--C-:B------:R-:W-:Y:S02]  /*3710*/  HADD2.F32 R227, -RZ, R51.reuse.H0_H0 ;  /* 0x20000033ffe37230 */ /* 0x100fe40000004100 */
[C---:B------:R-:W-:Y:S01]  /*3720*/  @P3 FFMA.FTZ R156, R220.reuse, R223, R156 ;  /* 0x000000dfdc9c3223 */ /* 0x040fe2000001009c */
[----:B------:R-:W-:Y:S01]  /*3730*/  @P3 FFMA.FTZ R223, R15, R164, R165 ;  /* 0x000000a40fdf3223 */ /* 0x000fe200000100a5 */
[----:B------:R-:W-:Y:S01]  /*3740*/  @P3 FFMA.FTZ R161, R220, R162, R161 ;  /* 0x000000a2dca13223 */ /* 0x000fe200000100a1 */
[----:B------:R-:W4:Y:S01]  /*3750*/  @P2 LDC R226, c[0x0][0x40c] ;  /* 0x00010300ffe22b82 */ /* 0x000f220000000800 */
[----:B------:R-:W-:Y:S01]  /*3760*/  @P3 FADD.FTZ R225, R17, -R158 ;  /* 0x8000009e11e13221 */ /* 0x000fe20000010000 */
[----:B------:R-:W-:Y:S01]  /*3770*/  @P3 FADD.FTZ R223, R16, -R223 ;  /* 0x800000df10df3221 */ /* 0x000fe20000010000 */
[----:B------:R-:W-:Y:S01]  /*3780*/  @P3 FFMA.FTZ R163, R220, R222, R163 ;  /* 0x000000dedca33223 */ /* 0x000fe200000100a3 */
[----:B0-----:R-:W-:Y:S01]  /*3790*/  @P2 FMUL.FTZ R162, R157, R166 ;  /* 0x000000a69da22220 */ /* 0x001fe20000410000 */
[----:B-1----:R-:W-:Y:S01]  /*37a0*/  @P2 FMUL.FTZ R158, R160, R231 ;  /* 0x000000e7a09e2220 */ /* 0x002fe20000410000 */
[----:B------:R-:W-:-:S02]  /*37b0*/  HADD2.F32 R228, -RZ, R51.H1_H1 ;  /* 0x30000033ffe47230 */ /* 0x000fc40000004100 */
[C---:B------:R-:W-:Y:S01]  /*37c0*/  @P3 FFMA.FTZ R227, R220.reuse, R223, R227 ;  /* 0x000000dfdce33223 */ /* 0x040fe200000100e3 */
[----:B------:R-:W0:Y:S01]  /*37d0*/  @P2 LDC R232, c[0x0][0x40c] ;  /* 0x00010300ffe82b82 */ /* 0x000e220000000800 */
[----:B--2---:R-:W-:Y:S01]  /*37e0*/  @P2 FMUL.FTZ R166, R163, R224 ;  /* 0x000000e0a3a62220 */ /* 0x004fe20000410000 */
[----:B------:R-:W-:Y:S01]  /*37f0*/  @P2 F2FP.F16.F32.PACK_AB R224, RZ, R162 ;  /* 0x000000a2ffe0223e */ /* 0x000fe200000000ff */
[----:B------:R-:W-:Y:S01]  /*3800*/  @P3 FFMA.FTZ R228, R220, R225, R228 ;  /* 0x000000e1dce43223 */ /* 0x000fe200000100e4 */
[----:B------:R-:W-:Y:S02]  /*3810*/  @P2 F2FP.F16.F32.PACK_AB R222, RZ, R158 ;  /* 0x0000009effde223e */ /* 0x000fe400000000ff */
[----:B------:R-:W-:Y:S02]  /*3820*/  @P2 F2FP.F16.F32.PACK_AB R225, RZ, R166 ;  /* 0x000000a6ffe1223e */ /* 0x000fe400000000ff */
[----:B------:R-:W1:Y:S01]  /*3830*/  @P2 LDC R229, c[0x0][0x40c] ;  /* 0x00010300ffe52b82 */ /* 0x000e620000000800 */
[----:B---3--:R-:W-:Y:S01]  /*3840*/  @P2 FMUL.FTZ R162, R161, R230 ;  /* 0x000000e6a1a22220 */ /* 0x008fe20000410000 */
[----:B------:R-:W-:-:S02]  /*3850*/  @P2 PRMT R154, R224, 0x7610, R154 ;  /* 0x00007610e09a2816 */ /* 0x000fc4000000009a */
        /* <DEDUP_REMOVED lines=13> */
[----:B------:R-:W-:Y:S02]  /*3930*/  @P2 PRMT R155, R226, 0x7610, R155 ;  /* 0x00007610e29b2816 */ /* 0x000fe4000000009b */
[----:B------:R-:W-:Y:S02]  /*3940*/  F2FP.F16.F32.PACK_AB R156, R156, R159 ;  /* 0x0000009f9c9c723e */ /* 0x000fe400000000ff */
[----:B------:R-:W-:-:S02]  /*3950*/  @P2 F2FP.F16.F32.PACK_AB R166, RZ, R166 ;  /* 0x000000a6ffa6223e */ /* 0x000fc400000000ff */
[C---:B------:R-:W-:Y:S01]  /*3960*/  F2FP.F16.F32.PACK_AB R159, R228.reuse, R227 ;  /* 0x000000e3e49f723e */ /* 0x040fe200000000ff */
[----:B--2---:R-:W-:Y:S01]  /*3970*/  @P2 FMUL.FTZ R229, R228, R233 ;  /* 0x000000e9e4e52220 */ /* 0x004fe20000410000 */
[----:B------:R-:W-:-:S04]  /*3980*/  @P2 PRMT R152, R152, 0x5410, R166 ;  /* 0x0000541098982816 */ /* 0x000fc800000000a6 */
[----:B------:R-:W-:-:S04]  /*3990*/  @P2 F2FP.F16.F32.PACK_AB R229, RZ, R229 ;  /* 0x000000e5ffe5223e */ /* 0x000fc800000000ff */
[----:B------:R-:W-:-:S07]  /*39a0*/  @P2 PRMT R155, R155, 0x5410, R229 ;  /* 0x000054109b9b2816 */ /* 0x000fce00000000e5 */
.L_x_2060:
        /* <DEDUP_REMOVED lines=12> */
[--C-:B0-----:R-:W-:Y:S02]  /*3a70*/  HADD2.F32 R157, -RZ, R46.reuse.H0_H0 ;  /* 0x2000002eff9d7230 */ /* 0x101fe40000004100 */
[----:B------:R-:W-:Y:S02]  /*3a80*/  HADD2.F32 R158, -RZ, R46.H1_H1 ;  /* 0x3000002eff9e7230 */ /* 0x000fe40000004100 */
[----:B------:R-:W-:-:S03]  /*3a90*/  HADD2.F32 R227, -RZ, R47.H1_H1 ;  /* 0x3000002fffe37230 */ /* 0x000fc60000004100 */
[----:B------:R-:W0:Y:S04]  /*3aa0*/  @P2 LDC R231, c[0x0][0x40c] ;  /* 0x00010300ffe72b82 */ /* 0x000e280000000800 */
[-CC-:B------:R-:W-:Y:S01]  /*3ab0*/  @P3 FFMA.FTZ R159, R27, R164.reuse, R165.reuse ;  /* 0x000000a41b9f3223 */ /* 0x180fe200000100a5 */
[-CC-:B------:R-:W-:Y:S01]  /*3ac0*/  @P3 FFMA.FTZ R156, R30, R164.reuse, R165.reuse ;  /* 0x000000a41e9c3223 */ /* 0x180fe200000100a5 */
[-CC-:B------:R-:W-:Y:S01]  /*3ad0*/  @P3 FFMA.FTZ R160, R26, R164.reuse, R165.reuse ;  /* 0x000000a41aa03223 */ /* 0x180fe200000100a5 */
[-C--:B------:R-:W-:Y:S01]  /*3ae0*/  @P3 FFMA.FTZ R163, R19, R164.reuse, R165 ;  /* 0x000000a413a33223 */ /* 0x080fe200000100a5 */
[----:B------:R-:W2:Y:S01]  /*3af0*/  @P2 LDC R230, c[0x0][0x40c] ;  /* 0x00010300ffe62b82 */ /* 0x000ea20000000800 */
[----:B------:R-:W-:Y:S01]  /*3b00*/  @P3 FADD.FTZ R159, R28, -R159 ;  /* 0x8000009f1c9f3221 */ /* 0x000fe20000010000 */
[----:B------:R-:W-:Y:S01]  /*3b10*/  @P3 FADD.FTZ R161, R29, -R156 ;  /* 0x8000009c1da13221 */ /* 0x000fe20000010000 */
[----:B------:R-:W-:Y:S01]  /*3b20*/  @P3 FFMA.FTZ R223, R23, R164, R165 ;  /* 0x000000a417df3223 */ /* 0x000fe200000100a5 */
[----:B------:R-:W-:Y:S01]  /*3b30*/  @P3 FADD.FTZ R225, R25, -R160 ;  /* 0x800000a019e13221 */ /* 0x000fe20000010000 */
[C---:B------:R-:W-:Y:S01]  /*3b40*/  @P3 FFMA.FTZ R157, R220.reuse, R159, R157 ;  /* 0x0000009fdc9d3223 */ /* 0x040fe2000001009d */
[----:B------:R-:W-:Y:S01]  /*3b50*/  @P3 FFMA.FTZ R158, R220, R161, R158 ;  /* 0x000000a1dc9e3223 */ /* 0x000fe2000001009e */
[----:B------:R-:W-:Y:S01]  /*3b60*/  HADD2.F32 R159, -RZ, R44.H0_H0 ;  /* 0x2000002cff9f7230 */ /* 0x000fe20000004100 */
[----:B------:R-:W3:Y:S01]  /*3b70*/  @P2 LDC R226, c[0x0][0x40c] ;  /* 0x00010300ffe22b82 */ /* 0x000ee20000000800 */
[----:B------:R-:W-:-:S02]  /*3b80*/  HADD2.F32 R161, -RZ, R45.H0_H0 ;  /* 0x2000002dffa17230 */ /* 0x000fc40000004100 */
[----:B------:R-:W-:Y:S01]  /*3b90*/  @P3 FADD.FTZ R160, R20, -R163 ;  /* 0x800000a314a03221 */ /* 0x000fe20000010000 */
[----:B------:R-:W-:Y:S01]  /*3ba0*/  @P3 FADD.FTZ R223, R24, -R223 ;  /* 0x800000df18df3221 */ /* 0x000fe20000010000 */
[----:B------:R-:W-:Y:S01]  /*3bb0*/  @P3 FFMA.FTZ R162, R170, R164, R165 ;  /* 0x000000a4aaa23223 */ /* 0x000fe200000100a5 */
[----:B------:R-:W-:Y:S02]  /*3bc0*/  HADD2.F32 R156, -RZ, R45.H1_H1 ;  /* 0x3000002dff9c7230 */ /* 0x000fe40000004100 */
[C---:B------:R-:W-:Y:S01]  /*3bd0*/  @P3 FFMA.FTZ R159, R220.reuse, R160, R159 ;  /* 0x000000a0dc9f3223 */ /* 0x040fe2000001009f */
[----:B------:R-:W-:Y:S01]  /*3be0*/  @P3 FFMA.FTZ R161, R220, R223, R161 ;  /* 0x000000dfdca13223 */ /* 0x000fe200000100a1 */
[----:B------:R-:W4:Y:S01]  /*3bf0*/  @P2 LDC R229, c[0x0][0x40c] ;  /* 0x00010300ffe52b82 */ /* 0x000f220000000800 */
[-CC-:B------:R-:W-:Y:S01]  /*3c00*/  @P3 FFMA.FTZ R160, R22, R164.reuse, R165.reuse ;  /* 0x000000a416a03223 */ /* 0x180fe200000100a5 */
[----:B------:R-:W-:Y:S01]  /*3c10*/  @P3 FFMA.FTZ R223, R31, R164, R165 ;  /* 0x000000a41fdf3223 */ /* 0x000fe200000100a5 */
[----:B------:R-:W-:Y:S01]  /*3c20*/  @P3 FADD.FTZ R224, R169, -R162 ;  /* 0x800000a2a9e03221 */ /* 0x000fe20000010000 */
[----:B-1----:R-:W-:Y:S01]  /*3c30*/  @P2 FMUL.FTZ R162, R157, R166 ;  /* 0x000000a69da22220 */ /* 0x002fe20000410000 */
[----:B------:R-:W-:Y:S01]  /*3c40*/  @P3 FFMA.FTZ R156, R220, R225, R156 ;  /* 0x000000e1dc9c3223 */ /* 0x000fe2000001009c */
[----:B------:R-:W-:-:S02]  /*3c50*/  HADD2.F32 R163, -RZ, R44.H1_H1 ;  /* 0x3000002cffa37230 */ /* 0x000fc40000004100 */
[----:B0-----:R-:W-:Y:S01]  /*3c60*/  @P2 FMUL.FTZ R166, R158, R231 ;  /* 0x000000e79ea62220 */ /* 0x001fe20000410000 */
[----:B------:R-:W0:Y:S01]  /*3c70*/  @P2 LDC R228, c[0x0][0x40c] ;  /* 0x00010300ffe42b82 */ /* 0x000e220000000800 */
[----:B------:R-:W-:Y:S02]  /*3c80*/  HADD2.F32 R225, -RZ, R47.H0_H0 ;  /* 0x2000002fffe17230 */ /* 0x000fe40000004100 */
[----:B------:R-:W-:Y:S01]  /*3c90*/  @P3 FADD.FTZ R160, R21, -R160 ;  /* 0x800000a015a03221 */ /* 0x000fe20000010000 */
[----:B------:R-:W-:Y:S01]  /*3ca0*/  @P3 FADD.FTZ R222, R168, -R223 ;  /* 0x800000dfa8de3221 */ /* 0x000fe20000010000 */
[C---:B------:R-:W-:Y:S01]  /*3cb0*/  @P3 FFMA.FTZ R227, R220.reuse, R224, R227 ;  /* 0x000000e0dce33223 */ /* 0x040fe200000100e3 */
[----:B------:R-:W-:Y:S01]  /*3cc0*/  @P2 F2FP.F16.F32.PACK_AB R224, RZ, R166 ;  /* 0x000000a6ffe0223e */ /* 0x000fe200000000ff */
[C---:B------:R-:W-:Y:S01]  /*3cd0*/  @P3 FFMA.FTZ R163, R220.reuse, R160, R163 ;  /* 0x000000a0dca33223 */ /* 0x040fe200000100a3 */
[----:B------:R-:W-:Y:S01]  /*3ce0*/  @P3 FFMA.FTZ R225, R220, R222, R225 ;  /* 0x000000dedce13223 */ /* 0x000fe200000100e1 */
[----:B------:R-:W1:Y:S01]  /*3cf0*/  @P2 LDC R232, c[0x0][0x40c] ;  /* 0x00010300ffe82b82 */ /* 0x000e620000000800 */
[----:B--2---:R-:W-:Y:S01]  /*3d00*/  @P2 FMUL.FTZ R166, R161, R230 ;  /* 0x000000e6a1a62220 */ /* 0x004fe20000410000 */
[----:B---3--:R-:W-:Y:S01]  /*3d10*/  @P2 FMUL.FTZ R160, R159, R226 ;  /* 0x000000e29fa02220 */ /* 0x008fe20000410000 */
[----:B------:R-:W-:-:S02]  /*3d20*/  @P2 F2FP.F16.F32.PACK_AB R223, RZ, R162 ;  /* 0x000000a2ffdf223e */ /* 0x000fc400000000ff */
[----:B------:R-:W-:Y:S02]  /*3d30*/  F2FP.F16.F32.PACK_AB R158, R158, R157 ;  /* 0x0000009d9e9e723e */ /* 0x000fe400000000ff */
[----:B------:R-:W-:Y:S01]  /*3d40*/  @P2 F2FP.F16.F32.PACK_AB R166, RZ, R166 ;  /* 0x000000a6ffa6223e */ /* 0x000fe200000000ff */
[----:B----4-:R-:W-:Y:S01]  /*3d50*/  @P2 FMUL.FTZ R222, R156, R229 ;  /* 0x000000e59cde2220 */ /* 0x010fe20000410000 */
[----:B------:R-:W-:Y:S02]  /*3d60*/  @P2 F2FP.F16.F32.PACK_AB R160, RZ, R160 ;  /* 0x000000a0ffa0223e */ /* 0x000fe400000000ff */
[----:B------:R-:W-:Y:S02]  /*3d70*/  @P2 PRMT R154, R223, 0x7610, R154 ;  /* 0x00007610df9a2816 */ /* 0x000fe4000000009a */
[----:B------:R-:W-:Y:S02]  /*3d80*/  @P2 F2FP.F16.F32.PACK_AB R222, RZ, R222 ;  /* 0x000000deffde223e */ /* 0x000fe400000000ff */
[----:B------:R-:W-:Y:S01]  /*3d90*/  @P2 PRMT R153, R166, 0x7610, R153 ;  /* 0x00007610a6992816 */ /* 0x000fe20000000099 */
[----:B0-----:R-:W-:Y:S01]  /*3da0*/  @P2 FMUL.FTZ R162, R163, R228 ;  /* 0x000000e4a3a22220 */ /* 0x001fe20000410000 */
[----:B------:R-:W-:-:S02]  /*3db0*/  @P2 PRMT R152, R160, 0x7610, R152 ;  /* 0x00007610a0982816 */ /* 0x000fc40000000098 */
        /* <DEDUP_REMOVED lines=15> */
.L_x_2063:
[----:B------:R-:W-:Y:S01]  /*3eb0*/  ISETP.GT.AND P3, PT, R219, RZ, PT ;  /* 0x000000ffdb00720c */ /* 0x000fe20003f64270 */
[----:B0-----:R-:W0:Y:S01]  /*3ec0*/  @P2 LDC R162, c[0x0][0x40c] ;  /* 0x00010300ffa22b82 */ /* 0x001e220000000800 */
        /* <DEDUP_REMOVED lines=64> */
.L_x_2062:
[----:B------:R-:W-:Y:S05]  /*42d0*/  @!P1 BRA `(.L_x_2065) ;  /* 0x0000000400189947 */ /* 0x000fea0003800000 */
[-CC-:B0-----:R-:W-:Y:S01]  /*42e0*/  FFMA.FTZ R157, R19, R164.reuse, R165.reuse ;  /* 0x000000a4139d7223 */ /* 0x181fe200000100a5 */
[-CC-:B------:R-:W-:Y:S01]  /*42f0*/  FFMA.FTZ R156, R22, R164.reuse, R165.reuse ;  /* 0x000000a4169c7223 */ /* 0x180fe200000100a5 */
[----:B------:R-:W0:Y:S01]  /*4300*/  @P2 LDC R163, c[0x0][0x40c] ;  /* 0x00010300ffa32b82 */ /* 0x000e220000000800 */
[-C--:B------:R-:W-:Y:S01]  /*4310*/  FFMA.FTZ R223, R27, R164.reuse, R165 ;  /* 0x000000a41bdf7223 */ /* 0x080fe200000100a5 */
[----:B------:R-:W-:Y:S01]  /*4320*/  FADD.FTZ R157, R20, -R157 ;  /* 0x8000009d149d7221 */ /* 0x000fe20000010000 */
[----:B------:R-:W-:Y:S01]  /*4330*/  FADD.FTZ R161, R21, -R156 ;  /* 0x8000009c15a17221 */ /* 0x000fe20000010000 */
[----:B------:R-:W-:Y:S01]  /*4340*/  ISETP.GT.AND P3, PT, R219, RZ, PT ;  /* 0x000000ffdb00720c */ /* 0x000fe20003f64270 */
[-CC-:B------:R-:W-:Y:S01]  /*4350*/  FFMA.FTZ R162, R26, R164.reuse, R165.reuse ;  /* 0x000000a41aa27223 */ /* 0x180fe200000100a5 */
[C---:B------:R-:W-:Y:S01]  /*4360*/  FMUL.FTZ R156, R220.reuse, R157 ;  /* 0x0000009ddc9c7220 */ /* 0x040fe20000410000 */
[----:B------:R-:W-:Y:S01]  /*4370*/  FMUL.FTZ R157, R220, R161 ;  /* 0x000000a1dc9d7220 */ /* 0x000fe20000410000 */
[-CC-:B------:R-:W-:Y:S01]  /*4380*/  FFMA.FTZ R161, R23, R164.reuse, R165.reuse ;  /* 0x000000a417a17223 */ /* 0x180fe200000100a5 */
[----:B------:R-:W1:Y:S01]  /*4390*/  @P2 LDC R159, c[0x0][0x40c] ;  /* 0x00010300ff9f2b82 */ /* 0x000e620000000800 */
[-CC-:B------:R-:W-:Y:S01]  /*43a0*/  FFMA.FTZ R166, R30, R164.reuse, R165.reuse ;  /* 0x000000a41ea67223 */ /* 0x180fe200000100a5 */
[-C--:B------:R-:W-:Y:S01]  /*43b0*/  FFMA.FTZ R227, R31, R164.reuse, R165 ;  /* 0x000000a41fe37223 */ /* 0x080fe200000100a5 */
[----:B------:R-:W-:Y:S01]  /*43c0*/  FADD.FTZ R161, R24, -R161 ;  /* 0x800000a118a17221 */ /* 0x000fe20000010000 */
[----:B------:R-:W-:Y:S01]  /*43d0*/  FADD.FTZ R223, R28, -R223 ;  /* 0x800000df1cdf7221 */ /* 0x000fe20000010000 */
[----:B------:R-:W-:Y:S01]  /*43e0*/  FADD.FTZ R225, R29, -R166 ;  /* 0x800000a61de17221 */ /* 0x000fe20000010000 */
[----:B------:R-:W-:Y:S01]  /*43f0*/  FADD.FTZ R227, R168, -R227 ;  /* 0x800000e3a8e37221 */ /* 0x000fe20000010000 */
[C---:B------:R-:W-:Y:S01]  /*4400*/  FMUL.FTZ R158, R220.reuse, R161 ;  /* 0x000000a1dc9e7220 */ /* 0x040fe20000410000 */
[----:B------:R-:W2:Y:S01]  /*4410*/  @P2 LDC R229, c[0x0][0x40c] ;  /* 0x00010300ffe52b82 */ /* 0x000ea20000000800 */
[----:B------:R-:W-:Y:S01]  /*4420*/  FADD.FTZ R161, R25, -R162 ;  /* 0x800000a219a17221 */ /* 0x000fe20000010000 */
[C---:B------:R-:W-:Y:S01]  /*4430*/  FMUL.FTZ R162, R220.reuse, R223 ;  /* 0x000000dfdca27220 */ /* 0x040fe20000410000 */
[----:B------:R-:W-:Y:S01]  /*4440*/  FMUL.FTZ R166, R220, R227 ;  /* 0x000000e3dca67220 */ /* 0x000fe20000410000 */
[----:B------:R-:W-:Y:S01]  /*4450*/  FSEL R224, R158, RZ, P3 ;  /* 0x000000ff9ee07208 */ /* 0x000fe20001800000 */
[----:B------:R-:W-:Y:S01]  /*4460*/  FMUL.FTZ R161, R220, R161 ;  /* 0x000000a1dca17220 */ /* 0x000fe20000410000 */
[----:B------:R-:W-:Y:S01]  /*4470*/  FSEL R156, R156, RZ, P3 ;  /* 0x000000ff9c9c7208 */ /* 0x000fe20001800000 */
[----:B------:R-:W-:Y:S01]  /*4480*/  FFMA.FTZ R232, R170, R164, R165 ;  /* 0x000000a4aae87223 */ /* 0x000fe200000100a5 */
[----:B------:R-:W3:Y:S01]  /*4490*/  @P2 LDC R222, c[0x0][0x40c] ;  /* 0x00010300ffde2b82 */ /* 0x000ee20000000800 */
[----:B0-----:R-:W-:Y:S01]  /*44a0*/  @P2 FMUL.FTZ R158, R163, R224 ;  /* 0x000000e0a39e2220 */ /* 0x001fe20000410000 */
[----:B------:R-:W-:Y:S01]  /*44b0*/  FMUL.FTZ R163, R220, R225 ;  /* 0x000000e1dca37220 */ /* 0x000fe20000410000 */
[----:B------:R-:W-:Y:S01]  /*44c0*/  FSEL R226, R162, RZ, P3 ;  /* 0x000000ffa2e27208 */ /* 0x000fe20001800000 */
[----:B------:R-:W-:Y:S01]  /*44d0*/  FADD.FTZ R223, R169, -R232 ;  /* 0x800000e8a9df7221 */ /* 0x000fe20000010000 */
[----:B------:R-:W-:-:S02]  /*44e0*/  FSEL R225, R161, RZ, P3 ;  /* 0x000000ffa1e17208 */ /* 0x000fc40001800000 */
[----:B------:R-:W-:Y:S01]  /*44f0*/  FSEL R157, R157, RZ, P3 ;  /* 0x000000ff9d9d7208 */ /* 0x000fe20001800000 */
[----:B------:R-:W0:Y:S01]  /*4500*/  @P2 LDC R160, c[0x0][0x40c] ;  /* 0x00010300ffa02b82 */ /* 0x000e220000000800 */
[----:B------:R-:W-:Y:S01]  /*4510*/  FSEL R227, R163, RZ, P3 ;  /* 0x000000ffa3e37208 */ /* 0x000fe20001800000 */
[----:B-1----:R-:W-:Y:S01]  /*4520*/  @P2 FMUL.FTZ R159, R159, R156 ;  /* 0x0000009c9f9f2220 */ /* 0x002fe20000410000 */
[----:B------:R-:W-:Y:S01]  /*4530*/  FSEL R228, R166, RZ, P3 ;  /* 0x000000ffa6e47208 */ /* 0x000fe20001800000 */
[----:B------:R-:W-:Y:S01]  /*4540*/  FMUL.FTZ R223, R220, R223 ;  /* 0x000000dfdcdf7220 */ /* 0x000fe20000410000 */
[----:B------:R-:W-:Y:S02]  /*4550*/  @P2 F2FP.F16.F32.PACK_AB R161, RZ, R158 ;  /* 0x0000009effa1223e */ /* 0x000fe400000000ff */
[----:B------:R-:W-:Y:S01]  /*4560*/  @P2 F2FP.F16.F32.PACK_AB R159, RZ, R159 ;  /* 0x0000009fff9f223e */ /* 0x000fe200000000ff */
[----:B------:R-:W1:Y:S01]  /*4570*/  @P2 LDC R230, c[0x0][0x40c] ;  /* 0x00010300ffe62b82 */ /* 0x000e620000000800 */
[----:B--2---:R-:W-:Y:S01]  /*4580*/  @P2 FMUL.FTZ R163, R229, R226 ;  /* 0x000000e2e5a32220 */ /* 0x004fe20000410000 */
[----:B------:R-:W-:-:S02]  /*4590*/  FSEL R223, R223, RZ, P3 ;  /* 0x000000ffdfdf7208 */ /* 0x000fc40001800000 */
[----:B------:R-:W-:Y:S02]  /*45a0*/  @P2 PRMT R152, R159, 0x7610, R152 ;  /* 0x000076109f982816 */ /* 0x000fe40000000098 */
[----:B------:R-:W-:Y:S02]  /*45b0*/  @P2 F2FP.F16.F32.PACK_AB R163, RZ, R163 ;  /* 0x000000a3ffa3223e */ /* 0x000fe400000000ff */
[----:B------:R-:W2:Y:S01]  /*45c0*/  @P2 LDC R231, c[0x0][0x40c] ;  /* 0x00010300ffe72b82 */ /* 0x000ea20000000800 */
[----:B---3--:R-:W-:Y:S01]  /*45d0*/  @P2 FMUL.FTZ R158, R222, R225 ;  /* 0x000000e1de9e2220 */ /* 0x008fe20000410000 */
[----:B------:R-:W-:Y:S02]  /*45e0*/  @P2 PRMT R153, R161, 0x7610, R153 ;  /* 0x00007610a1992816 */ /* 0x000fe40000000099 */
[----:B------:R-:W-:Y:S02]  /*45f0*/  @P2 PRMT R154, R163, 0x7610, R154 ;  /* 0x00007610a39a2816 */ /* 0x000fe4000000009a */
[----:B------:R-:W-:Y:S01]  /*4600*/  @P2 F2FP.F16.F32.PACK_AB R162, RZ, R158 ;  /* 0x0000009effa2223e */ /* 0x000fe200000000ff */
        /* <DEDUP_REMOVED lines=9> */
[-C--:B------:R-:W-:Y:S01]  /*46a0*/  F2FP.F16.F32.PACK_AB R159, R223, R228.reuse ;  /* 0x000000e4df9f723e */ /* 0x080fe200000000ff */
[----:B--2---:R-:W-:Y:S01]  /*46b0*/  @P2 FMUL.FTZ R222, R231, R228 ;  /* 0x000000e4e7de2220 */ /* 0x004fe20000410000 */
[----:B------:R-:W-:-:S04]  /*46c0*/  @P2 PRMT R154, R154, 0x5410, R166 ;  /* 0x000054109a9a2816 */ /* 0x000fc800000000a6 */
[----:B------:R-:W-:-:S04]  /*46d0*/  @P2 F2FP.F16.F32.PACK_AB R222, RZ, R222 ;  /* 0x000000deffde223e */ /* 0x000fc800000000ff */
[----:B------:R-:W-:Y:S01]  /*46e0*/  @P2 PRMT R155, R222, 0x7610, R155 ;  /* 0x00007610de9b2816 */ /* 0x000fe2000000009b */
[----:B------:R-:W-:Y:S06]  /*46f0*/  @!P2 BRA `(.L_x_2064) ;  /* 0x000000040030a947 */ /* 0x000fec0003800000 */
[----:B------:R-:W-:-:S05]  /*4700*/  FMUL.FTZ R223, R223, UR16 ;  /* 0x00000010dfdf7c20 */ /* 0x000fca0008410000 */
[----:B------:R-:W-:-:S04]  /*4710*/  F2FP.F16.F32.PACK_AB R223, RZ, R223 ;  /* 0x000000dfffdf723e */ /* 0x000fc800000000ff */
[----:B------:R-:W-:Y:S01]  /*4720*/  PRMT R155, R155, 0x5410, R223 ;  /* 0x000054109b9b7816 */ /* 0x000fe200000000df */
[----:B------:R-:W-:Y:S06]  /*4730*/  BRA `(.L_x_2064) ;  /* 0x0000000400207947 */ /* 0x000fec0003800000 */
.L_x_2065:
[----:B------:R-:W-:Y:S05]  /*4740*/  @!P2 BRA `(.L_x_2066) ;  /* 0x000000000020a947 */ /* 0x000fea0003800000 */
[----:B0-----:R-:W-:Y:S01]  /*4750*/  FFMA.FTZ R161, R19, R164, R165 ;  /* 0x000000a413a17223 */ /* 0x001fe200000100a5 */
[----:B------:R-:W-:-:S03]  /*4760*/  ISETP.GT.AND P3, PT, R219, RZ, PT ;  /* 0x000000ffdb00720c */ /* 0x000fc60003f64270 */
[----:B------:R-:W-:-:S04]  /*4770*/  FADD.FTZ R161, R20, -R161 ;  /* 0x800000a114a17221 */ /* 0x000fc80000010000 */
[----:B------:R-:W-:-:S05]  /*4780*/  FMUL.FTZ R160, R220, R161 ;  /* 0x000000a1dca07220 */ /* 0x000fca0000410000 */
[----:B------:R-:W-:-:S05]  /*4790*/  FSEL R160, R160, RZ, P3 ;  /* 0x000000ffa0a07208 */ /* 0x000fca0001800000 */
[----:B------:R-:W-:-:S05]  /*47a0*/  FMUL.FTZ R160, R160, UR16 ;  /* 0x00000010a0a07c20 */ /* 0x000fca0008410000 */
[----:B------:R-:W-:-:S04]  /*47b0*/  F2FP.F16.F32.PACK_AB R160, RZ, R160 ;  /* 0x000000a0ffa0723e */ /* 0x000fc800000000ff */
[----:B------:R-:W-:-:S07]  /*47c0*/  PRMT R152, R160, 0x7610, R152 ;  /* 0x00007610a0987816 */ /* 0x000fce0000000098 */
.L_x_2066:
        /* <DEDUP_REMOVED lines=9> */
.L_x_2067:
        /* <DEDUP_REMOVED lines=9> */
.L_x_2068:
        /* <DEDUP_REMOVED lines=9> */
.L_x_2069:
        /* <DEDUP_REMOVED lines=9> */
.L_x_2070:
        /* <DEDUP_REMOVED lines=9> */
.L_x_2071:
        /* <DEDUP_REMOVED lines=9> */
.L_x_2072:
        /* <DEDUP_REMOVED lines=9> */
.L_x_2064:
        /* <DEDUP_REMOVED lines=80> */
.L_x_2074:
        /* <DEDUP_REMOVED lines=66> */
.L_x_2073:
        /* <DEDUP_REMOVED lines=71> */
.L_x_2076:
        /* <DEDUP_REMOVED lines=9> */
.L_x_2077:
        /* <DEDUP_REMOVED lines=9> */
.L_x_2078:
        /* <DEDUP_REMOVED lines=9> */
.L_x_2079:
        /* <DEDUP_REMOVED lines=9> */
.L_x_2080:
        /* <DEDUP_REMOVED lines=9> */
.L_x_2081:
        /* <DEDUP_REMOVED lines=9> */
.L_x_2082:
        /* <DEDUP_REMOVED lines=9> */
.L_x_2083:
        /* <DEDUP_REMOVED lines=9> */
.L_x_2075:
        /* <DEDUP_REMOVED lines=80> */
.L_x_2085:
        /* <DEDUP_REMOVED lines=66> */
.L_x_2084:
        /* <DEDUP_REMOVED lines=71> */
.L_x_2087:
        /* <DEDUP_REMOVED lines=9> */
.L_x_2088:
        /* <DEDUP_REMOVED lines=9> */
.L_x_2089:
        /* <DEDUP_REMOVED lines=9> */
.L_x_2090:
        /* <DEDUP_REMOVED lines=9> */
.L_x_2091:
        /* <DEDUP_REMOVED lines=9> */
.L_x_2092:
        /* <DEDUP_REMOVED lines=9> */
.L_x_2093:
        /* <DEDUP_REMOVED lines=9> */
.L_x_2094:
        /* <DEDUP_REMOVED lines=9> */
.L_x_2086:
        /* <DEDUP_REMOVED lines=12> */
[----:B0-----:R-:W-:Y:S02]  /*70a0*/  HADD2.F32 R159, -RZ, R32.H0_H0 ;  /* 0x20000020ff9f7230 */ /* 0x001fe40000004100 */
[----:B------:R-:W-:Y:S02]  /*70b0*/  HADD2.F32 R219, -RZ, R34.H0_H0 ;  /* 0x20000022ffdb7230 */ /* 0x000fe40000004100 */
[----:B------:R-:W-:Y:S02]  /*70c0*/  HADD2.F32 R161, -RZ, R32.H1_H1 ;  /* 0x30000020ffa17230 */ /* 0x000fe40000004100 */
[----:B------:R-:W-:Y:S01]  /*70d0*/  HADD2.F32 R222, -RZ, R34.H1_H1 ;  /* 0x30000022ffde7230 */ /* 0x000fe20000004100 */
[----:B------:R-:W0:Y:S01]  /*70e0*/  @P2 LDC R227, c[0x0][0x40c] ;  /* 0x00010300ffe32b82 */ /* 0x000e220000000800 */
[----:B------:R-:W-:-:S03]  /*70f0*/  HADD2.F32 R226, -RZ, R35.H1_H1 ;  /* 0x30000023ffe27230 */ /* 0x000fc60000004100 */
        /* <DEDUP_REMOVED lines=12> */
[----:B------:R-:W-:Y:S01]  /*71c0*/  @P0 FADD.FTZ R158, R208, -R163 ;  /* 0x800000a3d09e0221 */ /* 0x000fe20000010000 */
[----:B------:R-:W-:Y:S01]  /*71d0*/  @P0 FFMA.FTZ R159, R220, R157, R159 ;  /* 0x0000009ddc9f0223 */ /* 0x000fe2000001009f */
[----:B------:R-:W-:-:S02]  /*71e0*/  HADD2.F32 R157, -RZ, R33.H0_H0 ;  /* 0x20000021ff9d7230 */ /* 0x000fc40000004100 */
[----:B------:R-:W-:Y:S01]  /*71f0*/  @P0 FADD.FTZ R163, R213, -R166 ;  /* 0x800000a6d5a30221 */ /* 0x000fe20000010000 */
[----:B------:R-:W3:Y:S01]  /*7200*/  @P2 LDC R164, c[0x0][0x40c] ;  /* 0x00010300ffa42b82 */ /* 0x000ee20000000800 */
[C---:B------:R-:W-:Y:S01]  /*7210*/  @P0 FFMA.FTZ R219, R220.reuse, R162, R219 ;  /* 0x000000a2dcdb0223 */ /* 0x040fe200000100db */
[C---:B------:R-:W-:Y:S01]  /*7220*/  @P0 FFMA.FTZ R161, R220.reuse, R156, R161 ;  /* 0x0000009cdca10223 */ /* 0x040fe200000100a1 */
[----:B------:R-:W-:Y:S02]  /*7230*/  HADD2.F32 R165, -RZ, R33.H1_H1 ;  /* 0x30000021ffa57230 */ /* 0x000fe40000004100 */
[C---:B------:R-:W-:Y:S01]  /*7240*/  @P0 FFMA.FTZ R222, R220.reuse, R163, R222 ;  /* 0x000000a3dcde0223 */ /* 0x040fe200000100de */
[----:B------:R-:W-:Y:S01]  /*7250*/  @P0 FADD.FTZ R160, R209, -R160 ;  /* 0x800000a0d1a00221 */ /* 0x000fe20000010000 */
[----:B-1----:R-:W-:Y:S01]  /*7260*/  @P2 FMUL.FTZ R156, R219, R234 ;  /* 0x000000eadb9c2220 */ /* 0x002fe20000410000 */
[----:B------:R-:W-:Y:S01]  /*7270*/  @P0 FFMA.FTZ R157, R220, R158, R157 ;  /* 0x0000009edc9d0223 */ /* 0x000fe2000001009d */
[----:B------:R-:W1:Y:S01]  /*7280*/  @P2 LDC R232, c[0x0][0x40c] ;  /* 0x00010300ffe82b82 */ /* 0x000e620000000800 */
[----:B------:R-:W-:-:S02]  /*7290*/  HADD2.F32 R223, -RZ, R35.H0_H0 ;  /* 0x20000023ffdf7230 */ /* 0x000fc40000004100 */
[----:B------:R-:W-:Y:S01]  /*72a0*/  @P0 FADD.FTZ R162, R216, -R225 ;  /* 0x800000e1d8a20221 */ /* 0x000fe20000010000 */
[----:B------:R-:W-:Y:S01]  /*72b0*/  @P0 FADD.FTZ R163, R217, -R224 ;  /* 0x800000e0d9a30221 */ /* 0x000fe20000010000 */
[----:B0-----:R-:W-:Y:S01]  /*72c0*/  @P2 FMUL.FTZ R158, R222, R227 ;  /* 0x000000e3de9e2220 */ /* 0x001fe20000410000 */
[C---:B------:R-:W-:Y:S01]  /*72d0*/  @P0 FFMA.FTZ R165, R220.reuse, R160, R165 ;  /* 0x000000a0dca50223 */ /* 0x040fe200000100a5 */
[----:B------:R-:W-:Y:S01]  /*72e0*/  @P2 F2FP.F16.F32.PACK_AB R166, RZ, R156 ;  /* 0x0000009cffa6223e */ /* 0x000fe200000000ff */
[C---:B------:R-:W-:Y:S01]  /*72f0*/  @P0 FFMA.FTZ R223, R220.reuse, R162, R223 ;  /* 0x000000a2dcdf0223 */ /* 0x040fe200000100df */
[----:B------:R-:W0:Y:S01]  /*7300*/  @P2 LDC R228, c[0x0][0x40c] ;  /* 0x00010300ffe42b82 */ /* 0x000e220000000800 */
[----:B--2---:R-:W-:Y:S01]  /*7310*/  @P2 FMUL.FTZ R160, R157, R230 ;  /* 0x000000e69da02220 */ /* 0x004fe20000410000 */
[----:B------:R-:W-:Y:S01]  /*7320*/  @P0 FFMA.FTZ R226, R220, R163, R226 ;  /* 0x000000a3dce20223 */ /* 0x000fe200000100e2 */
[----:B------:R-:W-:Y:S02]  /*7330*/  @P2 F2FP.F16.F32.PACK_AB R220, RZ, R158 ;  /* 0x0000009effdc223e */ /* 0x000fe400000000ff */
[----:B------:R-:W-:-:S02]  /*7340*/  @P2 PRMT R154, R166, 0x7610, R154 ;  /* 0x00007610a69a2816 */ /* 0x000fc4000000009a */
[----:B------:R-:W-:Y:S01]  /*7350*/  @P2 F2FP.F16.F32.PACK_AB R163, RZ, R160 ;  /* 0x000000a0ffa3223e */ /* 0x000fe200000000ff */
[----:B------:R-:W2:Y:S01]  /*7360*/  @P2 LDC R236, c[0x0][0x40c] ;  /* 0x00010300ffec2b82 */ /* 0x000ea20000000800 */
[----:B---3--:R-:W-:Y:S01]  /*7370*/  @P2 FMUL.FTZ R156, R159, R164 ;  /* 0x000000a49f9c2220 */ /* 0x008fe20000410000 */
[----:B------:R-:W-:Y:S02]  /*7380*/  F2FP.F16.F32.PACK_AB R157, R165, R157 ;  /* 0x0000009da59d723e */ /* 0x000fe400000000ff */
[----:B------:R-:W-:Y:S02]  /*7390*/  @P2 PRMT R153, R163, 0x7610, R153 ;  /* 0x00007610a3992816 */ /* 0x000fe40000000099 */
[----:B------:R-:W-:Y:S01]  /*73a0*/  @P2 F2FP.F16.F32.PACK_AB R160, RZ, R156 ;  /* 0x0000009cffa0223e */ /* 0x000fe200000000ff */
[----:B-1----:R-:W-:Y:S01]  /*73b0*/  @P2 FMUL.FTZ R162, R165, R232 ;  /* 0x000000e8a5a22220 */ /* 0x002fe20000410000 */
[----:B------:R-:W-:Y:S02]  /*73c0*/  F2FP.F16.F32.PACK_AB R156, R161, R159 ;  /* 0x0000009fa19c723e */ /* 0x000fe400000000ff */
[----:B------:R-:W-:-:S02]  /*73d0*/  @P2 PRMT R152, R160, 0x7610, R152 ;  /* 0x00007610a0982816 */ /* 0x000fc40000000098 */
[----:B------:R-:W-:Y:S02]  /*73e0*/  @P2 F2FP.F16.F32.PACK_AB R164, RZ, R162 ;  /* 0x000000a2ffa4223e */ /* 0x000fe400000000ff */
[----:B------:R-:W-:Y:S01]  /*73f0*/  @P2 PRMT R154, R154, 0x5410, R220 ;  /* 0x000054109a9a2816 */ /* 0x000fe200000000dc */
[----:B0-----:R-:W-:Y:S01]  /*7400*/  @P2 FMUL.FTZ R158, R161, R228 ;  /* 0x000000e4a19e2220 */ /* 0x001fe20000410000 */
[----:B------:R-:W-:Y:S02]  /*7410*/  @P2 PRMT R153, R153, 0x5410, R164 ;  /* 0x0000541099992816 */ /* 0x000fe400000000a4 */
[----:B------:R-:W-:Y:S02]  /*7420*/  F2FP.F16.F32.PACK_AB R159, R226, R223 ;  /* 0x000000dfe29f723e */ /* 0x000fe400000000ff */
[----:B------:R-:W-:Y:S02]  /*7430*/  @P2 F2FP.F16.F32.PACK_AB R162, RZ, R158 ;  /* 0x0000009effa2223e */ /* 0x000fe400000000ff */
[----:B------:R-:W-:Y:S01]  /*7440*/  F2FP.F16.F32.PACK_AB R158, R222, R219 ;  /* 0x000000dbde9e723e */ /* 0x000fe200000000ff */
        /* <DEDUP_REMOVED lines=9> */
.L_x_2096:
        /* <DEDUP_REMOVED lines=66> */
.L_x_2095:
[----:B------:R-:W-:Y:S05]  /*7900*/  @!P1 BRA `(.L_x_2098) ;  /* 0x0000000400189947 */ /* 0x000fea0003800000 */
[----:B------:R-:W1:Y:S01]  /*7910*/  @P2 LDC R166, c[0x0][0x40c] ;  /* 0x00010300ffa62b82 */ /* 0x000e620000000800 */
[-CC-:B0-----:R-:W-:Y:S01]  /*7920*/  FFMA.FTZ R163, R211, R164.reuse, R165.reuse ;  /* 0x000000a4d3a37223 */ /* 0x181fe200000100a5 */
        /* <DEDUP_REMOVED lines=11> */
[----:B------:R-:W-:Y:S01]  /*79e0*/  ISETP.GT.AND P0, PT, R219, RZ, PT ;  /* 0x000000ffdb00720c */ /* 0x000fe20003f04270 */
[C---:B------:R-:W-:Y:S01]  /*79f0*/  FMUL.FTZ R159, R220.reuse, R165 ;  /* 0x000000a5dc9f7220 */ /* 0x040fe20000410000 */
[----:B------:R-:W-:Y:S01]  /*7a00*/  FADD.FTZ R219, R209, -R160 ;  /* 0x800000a0d1db7221 */ /* 0x000fe20000010000 */
[----:B------:R-:W2:Y:S01]  /*7a10*/  @P2 LDC R228, c[0x0][0x40c] ;  /* 0x00010300ffe42b82 */ /* 0x000ea20000000800 */
[----:B------:R-:W-:Y:S01]  /*7a20*/  FMUL.FTZ R160, R220, R223 ;  /* 0x000000dfdca07220 */ /* 0x000fe20000410000 */
[----:B------:R-:W-:Y:S01]  /*7a30*/  FADD.FTZ R161, R208, -R161 ;  /* 0x800000a1d0a17221 */ /* 0x000fe20000010000 */
[----:B------:R-:W-:Y:S01]  /*7a40*/  FADD.FTZ R223, R216, -R225 ;  /* 0x800000e1d8df7221 */ /* 0x000fe20000010000 */
[----:B------:R-:W-:Y:S01]  /*7a50*/  FSEL R225, R159, RZ, P0 ;  /* 0x000000ff9fe17208 */ /* 0x000fe20000000000 */
[----:B------:R-:W-:Y:S01]  /*7a60*/  FADD.FTZ R165, R205, -R162 ;  /* 0x800000a2cda57221 */ /* 0x000fe20000010000 */
[----:B------:R-:W-:Y:S01]  /*7a70*/  FADD.FTZ R231, R217, -R224 ;  /* 0x800000e0d9e77221 */ /* 0x000fe20000010000 */
[C---:B------:R-:W-:Y:S01]  /*7a80*/  FMUL.FTZ R161, R220.reuse, R161 ;  /* 0x000000a1dca17220 */ /* 0x040fe20000410000 */
[----:B------:R-:W3:Y:S01]  /*7a90*/  @P2 LDC R158, c[0x0][0x40c] ;  /* 0x00010300ff9e2b82 */ /* 0x000ee20000000800 */
[----:B------:R-:W-:Y:S01]  /*7aa0*/  FMUL.FTZ R159, R220, R163 ;  /* 0x000000a3dc9f7220 */ /* 0x000fe20000410000 */
[----:B------:R-:W-:Y:S01]  /*7ab0*/  FSEL R226, R160, RZ, P0 ;  /* 0x000000ffa0e27208 */ /* 0x000fe20000000000 */
[----:B-1----:R-:W-:Y:S01]  /*7ac0*/  @P2 FMUL.FTZ R163, R166, R225 ;  /* 0x000000e1a6a32220 */ /* 0x002fe20000410000 */
[C---:B------:R-:W-:Y:S01]  /*7ad0*/  FMUL.FTZ R162, R220.reuse, R219 ;  /* 0x000000dbdca27220 */ /* 0x040fe20000410000 */
[C---:B------:R-:W-:Y:S01]  /*7ae0*/  FMUL.FTZ R160, R220.reuse, R165 ;  /* 0x000000a5dca07220 */ /* 0x040fe20000410000 */
[C---:B------:R-:W-:Y:S01]  /*7af0*/  FMUL.FTZ R166, R220.reuse, R231 ;  /* 0x000000e7dca67220 */ /* 0x040fe20000410000 */
[----:B------:R-:W-:Y:S01]  /*7b00*/  FMUL.FTZ R220, R220, R223 ;  /* 0x000000dfdcdc7220 */ /* 0x000fe20000410000 */
[----:B------:R-:W1:Y:S01]  /*7b10*/  @P2 LDC R229, c[0x0][0x40c] ;  /* 0x00010300ffe52b82 */ /* 0x000e620000000800 */
[----:B------:R-:W-:Y:S01]  /*7b20*/  FSEL R223, R161, RZ, P0 ;  /* 0x000000ffa1df7208 */ /* 0x000fe20000000000 */
[----:B0-----:R-:W-:Y:S01]  /*7b30*/  @P2 FMUL.FTZ R164, R227, R226 ;  /* 0x000000e2e3a42220 */ /* 0x001fe20000410000 */
[----:B------:R-:W-:-:S02]  /*7b40*/  FSEL R219, R159, RZ, P0 ;  /* 0x000000ff9fdb7208 */ /* 0x000fc40000000000 */
[----:B------:R-:W-:Y:S02]  /*7b50*/  FSEL R224, R162, RZ, P0 ;  /* 0x000000ffa2e07208 */ /* 0x000fe40000000000 */
[----:B------:R-:W-:Y:S01]  /*7b60*/  FSEL R222, R160, RZ, P0 ;  /* 0x000000ffa0de7208 */ /* 0x000fe20000000000 */
[----:B------:R-:W0:Y:S01]  /*7b70*/  @P2 LDC R157, c[0x0][0x40c] ;  /* 0x00010300ff9d2b82 */ /* 0x000e220000000800 */
[----:B------:R-:W-:Y:S01]  /*7b80*/  FSEL R227, R220, RZ, P0 ;  /* 0x000000ffdce37208 */ /* 0x000fe20000000000 */
[----:B--2---:R-:W-:Y:S01]  /*7b90*/  @P2 FMUL.FTZ R159, R228, R223 ;  /* 0x000000dfe49f2220 */ /* 0x004fe20000410000 */
[----:B------:R-:W-:Y:S02]  /*7ba0*/  @P2 F2FP.F16.F32.PACK_AB R163, RZ, R163 ;  /* 0x000000a3ffa3223e */ /* 0x000fe400000000ff */
[----:B------:R-:W-:Y:S02]  /*7bb0*/  @P2 F2FP.F16.F32.PACK_AB R164, RZ, R164 ;  /* 0x000000a4ffa4223e */ /* 0x000fe400000000ff */
[----:B------:R-:W-:Y:S01]  /*7bc0*/  @P2 F2FP.F16.F32.PACK_AB R161, RZ, R159 ;  /* 0x0000009fffa1223e */ /* 0x000fe200000000ff */
[----:B------:R-:W2:Y:S01]  /*7bd0*/  @P2 LDC R156, c[0x0][0x40c] ;  /* 0x00010300ff9c2b82 */ /* 0x000ea20000000800 */
[----:B---3--:R-:W-:Y:S01]  /*7be0*/  @P2 FMUL.FTZ R158, R158, R219 ;  /* 0x000000db9e9e2220 */ /* 0x008fe20000410000 */
[----:B------:R-:W-:-:S02]  /*7bf0*/  @P2 PRMT R154, R163, 0x7610, R154 ;  /* 0x00007610a39a2816 */ /* 0x000fc4000000009a */
[----:B------:R-:W-:Y:S02]  /*7c00*/  FSEL R166, R166, RZ, P0 ;  /* 0x000000ffa6a67208 */ /* 0x000fe40000000000 */
[----:B------:R-:W-:Y:S01]  /*7c10*/  @P2 F2FP.F16.F32.PACK_AB R159, RZ, R158 ;  /* 0x0000009eff9f223e */ /* 0x000fe200000000ff */
[----:B-1----:R-:W-:Y:S01]  /*7c20*/  @P2 FMUL.FTZ R160, R229, R224 ;  /* 0x000000e0e5a02220 */ /* 0x002fe20000410000 */
[----:B------:R-:W-:Y:S02]  /*7c30*/  @P2 PRMT R153, R161, 0x7610, R153 ;  /* 0x00007610a1992816 */ /* 0x000fe40000000099 */
[----:B------:R-:W-:Y:S02]  /*7c40*/  @P2 PRMT R152, R159, 0x7610, R152 ;  /* 0x000076109f982816 */ /* 0x000fe40000000098 */
[----:B------:R-:W-:Y:S02]  /*7c50*/  @P2 F2FP.F16.F32.PACK_AB R162, RZ, R160 ;  /* 0x000000a0ffa2223e */ /* 0x000fe400000000ff */
[----:B------:R-:W-:Y:S01]  /*7c60*/  F2FP.F16.F32.PACK_AB R158, R226, R225 ;  /* 0x000000e1e29e723e */ /* 0x000fe200000000ff */
[----:B0-----:R-:W-:Y:S01]  /*7c70*/  @P2 FMUL.FTZ R157, R157, R222 ;  /* 0x000000de9d9d2220 */ /* 0x001fe20000410000 */
[----:B------:R-:W-:-:S02]  /*7c80*/  @P2 PRMT R154, R154, 0x5410, R164 ;  /* 0x000054109a9a2816 */ /* 0x000fc400000000a4 */
[----:B------:R-:W-:Y:S02]  /*7c90*/  @P2 PRMT R153, R153, 0x5410, R162 ;  /* 0x0000541099992816 */ /* 0x000fe400000000a2 */
[----:B------:R-:W-:Y:S02]  /*7ca0*/  @P2 F2FP.F16.F32.PACK_AB R160, RZ, R157 ;  /* 0x0000009dffa0223e */ /* 0x000fe400000000ff */
[----:B------:R-:W-:Y:S01]  /*7cb0*/  F2FP.F16.F32.PACK_AB R157, R224, R223 ;  /* 0x000000dfe09d723e */ /* 0x000fe200000000ff */
[-C--:B--2---:R-:W-:Y:S01]  /*7cc0*/  @P2 FMUL.FTZ R156, R156, R227.reuse ;  /* 0x000000e39c9c2220 */ /* 0x084fe20000410000 */
[----:B------:R-:W-:Y:S02]  /*7cd0*/  F2FP.F16.F32.PACK_AB R159, R166, R227 ;  /* 0x000000e3a69f723e */ /* 0x000fe400000000ff */
[----:B------:R-:W-:Y:S02]  /*7ce0*/  @P2 PRMT R152, R152, 0x5410, R160 ;  /* 0x0000541098982816 */ /* 0x000fe400000000a0 */
[----:B------:R-:W-:-:S02]  /*7cf0*/  @P2 F2FP.F16.F32.PACK_AB R165, RZ, R156 ;  /* 0x0000009cffa5223e */ /* 0x000fc400000000ff */
[----:B------:R-:W-:Y:S02]  /*7d00*/  F2FP.F16.F32.PACK_AB R156, R222, R219 ;  /* 0x000000dbde9c723e */ /* 0x000fe400000000ff */
[----:B------:R-:W-:Y:S01]  /*7d10*/  @P2 PRMT R155, R165, 0x7610, R155 ;  /* 0x00007610a59b2816 */ /* 0x000fe2000000009b */
[----:B------:R-:W-:Y:S06]  /*7d20*/  @!P2 BRA `(.L_x_2097) ;  /* 0x000000040030a947 */ /* 0x000fec0003800000 */
[----:B------:R-:W-:-:S05]  /*7d30*/  FMUL.FTZ R160, R166, UR16 ;  /* 0x00000010a6a07c20 */ /* 0x000fca0008410000 */
[----:B------:R-:W-:-:S04]  /*7d40*/  F2FP.F16.F32.PACK_AB R160, RZ, R160 ;  /* 0x000000a0ffa0723e */ /* 0x000fc800000000ff */
[----:B------:R-:W-:Y:S01]  /*7d50*/  PRMT R155, R155, 0x5410, R160 ;  /* 0x000054109b9b7816 */ /* 0x000fe200000000a0 */
[----:B------:R-:W-:Y:S06]  /*7d60*/  BRA `(.L_x_2097) ;  /* 0x0000000400207947 */ /* 0x000fec0003800000 */
.L_x_2098:
[----:B0-----:R-:W0:Y:S01]  /*7d70*/  @P2 LDC R163, c[0x0][0x40c] ;  /* 0x00010300ffa32b82 */ /* 0x001e220000000800 */
[----:B------:R-:W-:Y:S01]  /*7d80*/  FFMA.FTZ R160, R218, R164, R165 ;  /* 0x000000a4daa07223 */ /* 0x000fe200000100a5 */
[----:B------:R-:W-:-:S03]  /*7d90*/  ISETP.GT.AND P0, PT, R219, RZ, PT ;  /* 0x000000ffdb00720c */ /* 0x000fc60003f04270 */
[----:B------:R-:W-:-:S04]  /*7da0*/  FADD.FTZ R161, R217, -R160 ;  /* 0x800000a0d9a17221 */ /* 0x000fc80000010000 */
        /* <DEDUP_REMOVED lines=12> */
.L_x_2099:
        /* <DEDUP_REMOVED lines=9> */
.L_x_2100:
        /* <DEDUP_REMOVED lines=9> */
.L_x_2101:
        /* <DEDUP_REMOVED lines=9> */
.L_x_2102:
        /* <DEDUP_REMOVED lines=9> */
.L_x_2103:
        /* <DEDUP_REMOVED lines=9> */
.L_x_2104:
        /* <DEDUP_REMOVED lines=9> */
.L_x_2105:
[----:B------:R-:W-:-:S04]  /*81d0*/  @P2 F2FP.F16.F32.PACK_AB R160, RZ, R160 ;  /* 0x000000a0ffa0223e */ /* 0x000fc800000000ff */
[----:B------:R-:W-:-:S07]  /*81e0*/  @P2 PRMT R155, R155, 0x5410, R160 ;  /* 0x000054109b9b2816 */ /* 0x000fce00000000a0 */
.L_x_2097:
        /* <DEDUP_REMOVED lines=13> */
.L_x_2046:
        /* <DEDUP_REMOVED lines=29> */
.L_x_2107:
        /* <DEDUP_REMOVED lines=15> */
.L_x_19297:


//--------------------- .text._ZN10layer_norm13ln_bwd_kernelINS_13Kernel_traitsI6__halfS2_S2_S2_fjLj5120ELj1ELj1ELj4ELj16ENS_18Kernel_traits_baseILj5120ES2_S2_S2_S2_fjLj128EEEEELb0ELb1ELb0ELb0EEEvNS_9BwdParamsE --------------------------
	.section	.text._ZN10layer_norm13ln_bwd_kernelINS_13Kernel_traitsI6__halfS2_S2_S2_fjLj5120ELj1ELj1ELj4ELj16ENS_18Kernel_traits_baseILj5120ES2_S2_S2_S2_fjLj128EEEEELb0ELb1ELb0ELb0EEEvNS_9BwdParamsE,"ax",@progbits
	.align	128
        .global         _ZN10layer_norm13ln_bwd_kernelINS_13Kernel_traitsI6__halfS2_S2_S2_fjLj5120ELj1ELj1ELj4ELj16ENS_18Kernel_traits_baseILj5120ES2_S2_S2_S2_fjLj128EEEEELb0ELb1ELb0ELb0EEEvNS_9BwdParamsE
        .type           _ZN10layer_norm13ln_bwd_kernelINS_13Kernel_traitsI6__halfS2_S2_S2_fjLj5120ELj1ELj1ELj4ELj16ENS_18Kernel_traits_baseILj5120ES2_S2_S2_S2_fjLj128EEEEELb0ELb1ELb0ELb0EEEvNS_9BwdParamsE,@function
        .size           _ZN10layer_norm13ln_bwd_kernelINS_13Kernel_traitsI6__halfS2_S2_S2_fjLj5120ELj1ELj1ELj4ELj16ENS_18Kernel_traits_baseILj5120ES2_S2_S2_S2_fjLj128EEEEELb0ELb1ELb0ELb0EEEvNS_9BwdParamsE,(.L_x_19298 - _ZN10layer_norm13ln_bwd_kernelINS_13Kernel_traitsI6__halfS2_S2_S2_fjLj5120ELj1ELj1ELj4ELj16ENS_18Kernel_traits_baseILj5120ES2_S2_S2_S2_fjLj128EEEEELb0ELb1ELb0ELb0EEEvNS_9BwdParamsE)
        .other          _ZN10layer_norm13ln_bwd_kernelINS_13Kernel_traitsI6__halfS2_S2_S2_fjLj5120ELj1ELj1ELj4ELj16ENS_18Kernel_traits_baseILj5120ES2_S2_S2_S2_fjLj128EEEEELb0ELb1ELb0ELb0EEEvNS_9BwdParamsE,@"STO_CUDA_ENTRY STV_DEFAULT"
_ZN10layer_norm13ln_bwd_kernelINS_13Kernel_traitsI6__halfS2_S2_S2_fjLj5120ELj1ELj1ELj4ELj16ENS_18Kernel_traits_baseILj5120ES2_S2_S2_S2_fjLj128EEEEELb0ELb1ELb0ELb0EEEvNS_9BwdParamsE:
.text._ZN10layer_norm13ln_bwd_kernelINS_13Kernel_traitsI6__halfS2_S2_S2_fjLj5120ELj1ELj1ELj4ELj16ENS_18Kernel_traits_baseILj5120ES2_S2_S2_S2_fjLj128EEEEELb0ELb1ELb0ELb0EEEvNS_9BwdParamsE:
        /* <DEDUP_REMOVED lines=8> */
[----:B-1----:R-:W-:Y:S02]  /*0080*/  LOP3.LUT R0, R10, 0x7f, RZ, 0x3c, !PT ;  /* 0x0000007f0a007812 */ /* 0x002fe400078e3cff */
[----:B------:R-:W-:Y:S01]  /*0090*/  MOV R27, R10 ;  /* 0x0000000a001b7202 */ /* 0x000fe20000000f00 */
[----:B------:R-:W1:Y:S01]  /*00a0*/  S2UR UR7, SR_CTAID.X ;  /* 0x00000000000779c3 */ /* 0x000e620000002500 */
[----:B------:R-:W-:Y:S01]  /*00b0*/  LEA.HI.SX32 R11, R3, R0, 0x1d ;  /* 0x00000000030b7211 */ /* 0x000fe200078feaff */
[----:B------:R-:W1:Y:S03]  /*00c0*/  LDCU UR4, c[0x0][0x384] ;  /* 0x00007080ff0477ac */ /* 0x000e660008000800 */
[C---:B------:R-:W-:Y:S01]  /*00d0*/  ISETP.GE.U32.AND P5, PT, R11.reuse, 0x80, PT ;  /* 0x000000800b00780c */ /* 0x040fe20003fa6070 */
[----:B------:R2:W-:Y:S01]  /*00e0*/  STL [R1+0x10], R11 ;  /* 0x0000100b01007387 */ /* 0x0005e20000100800 */
[----:B------:R-:W-:-:S02]  /*00f0*/  ISETP.GE.U32.AND P4, PT, R11, 0x100, PT ;  /* 0x000001000b00780c */ /* 0x000fc40003f86070 */
[C---:B------:R-:W-:Y:S02]  /*0100*/  ISETP.GE.U32.AND P3, PT, R11.reuse, 0x180, PT ;  /* 0x000001800b00780c */ /* 0x040fe40003f66070 */
[C---:B------:R-:W-:Y:S02]  /*0110*/  ISETP.GE.U32.AND P2, PT, R11.reuse, 0x200, PT ;  /* 0x000002000b00780c */ /* 0x040fe40003f46070 */
[----:B------:R-:W-:-:S05]  /*0120*/  ISETP.GE.U32.AND P1, PT, R11, 0x280, PT ;  /* 0x000002800b00780c */ /* 0x000fca0003f26070 */
[----:B------:R-:W3:Y:S08]  /*0130*/  @P5 LDC.64 R2, c[0x0][0x3d0] ;  /* 0x0000f400ff025b82 */ /* 0x000ef00000000a00 */
[----:B------:R-:W4:Y:S08]  /*0140*/  @P5 LDC.64 R4, c[0x0][0x3e8] ;  /* 0x0000fa00ff045b82 */ /* 0x000f300000000a00 */
[----:B------:R-:W2:Y:S08]  /*0150*/  @P4 LDC.64 R6, c[0x0][0x3d0] ;  /* 0x0000f400ff064b82 */ /* 0x000eb00000000a00 */
[----:B------:R-:W1:Y:S01]  /*0160*/  @P4 LDC.64 R8, c[0x0][0x3e8] ;  /* 0x0000fa00ff084b82 */ /* 0x000e620000000a00 */
[----:B---3--:R-:W-:-:S05]  /*0170*/  @P5 IMAD.WIDE.U32 R2, R27, 0x10, R2 ;  /* 0x000000101b025825 */ /* 0x008fca00078e0002 */
[----:B0-----:R0:W5:Y:S02]  /*0180*/  @P5 LDG.E.128 R180, desc[UR16][R2.64] ;  /* 0x0000001002b45981 */ /* 0x001164000c1e1d00 */
[----:B------:R-:W3:Y:S01]  /*0190*/  @P3 LDC.64 R14, c[0x0][0x3d0] ;  /* 0x0000f400ff0e3b82 */ /* 0x000ee20000000a00 */
[C---:B----4-:R-:W-:Y:S01]  /*01a0*/  @P5 IMAD.WIDE.U32 R4, R27.reuse, 0x10, R4 ;  /* 0x000000101b045825 */ /* 0x050fe200078e0004 */
[----:B------:R-:W-:-:S04]  /*01b0*/  @P5 LOP3.LUT R27, R27, 0x80, RZ, 0xfc, !PT ;  /* 0x000000801b1b5812 */ /* 0x000fc800078efcff */
[----:B------:R0:W5:Y:S02]  /*01c0*/  @P5 LDG.E.128 R176, desc[UR16][R4.64] ;  /* 0x0000001004b05981 */ /* 0x000164000c1e1d00 */
[----:B------:R-:W4:Y:S01]  /*01d0*/  @P3 LDC.64 R16, c[0x0][0x3e8] ;  /* 0x0000fa00ff103b82 */ /* 0x000f220000000a00 */
[----:B--2---:R-:W-:-:S05]  /*01e0*/  @P4 IMAD.WIDE.U32 R10, R27, 0x10, R6 ;  /* 0x000000101b0a4825 */ /* 0x004fca00078e0006 */
[----:B------:R0:W5:Y:S02]  /*01f0*/  @P4 LDG.E.128 R172, desc[UR16][R10.64] ;  /* 0x000000100aac4981 */ /* 0x000164000c1e1d00 */
[----:B------:R-:W2:Y:S01]  /*0200*/  @P2 LDC.64 R18, c[0x0][0x3d0] ;  /* 0x0000f400ff122b82 */ /* 0x000ea20000000a00 */
[C---:B-1----:R-:W-:Y:S01]  /*0210*/  @P4 IMAD.WIDE.U32 R12, R27.reuse, 0x10, R8 ;  /* 0x000000101b0c4825 */ /* 0x042fe200078e0008 */
[----:B------:R-:W-:-:S04]  /*0220*/  @P4 IADD3 R27, PT, PT, R27, 0x80, RZ ;  /* 0x000000801b1b4810 */ /* 0x000fc80007ffe0ff */
[----:B------:R0:W5:Y:S02]  /*0230*/  @P4 LDG.E.128 R168, desc[UR16][R12.64] ;  /* 0x000000100ca84981 */ /* 0x000164000c1e1d00 */
[----:B------:R-:W1:Y:S01]  /*0240*/  @P2 LDC.64 R20, c[0x0][0x3e8] ;  /* 0x0000fa00ff142b82 */ /* 0x000e620000000a00 */
[----:B---3--:R-:W-:-:S05]  /*0250*/  @P3 IMAD.WIDE.U32 R14, R27, 0x10, R14 ;  /* 0x000000101b0e3825 */ /* 0x008fca00078e000e */
[----:B------:R0:W5:Y:S02]  /*0260*/  @P3 LDG.E.128 R164, desc[UR16][R14.64] ;  /* 0x000000100ea43981 */ /* 0x000164000c1e1d00 */
[----:B------:R-:W3:Y:S01]  /*0270*/  @P1 LDC.64 R22, c[0x0][0x3d0] ;  /* 0x0000f400ff161b82 */ /* 0x000ee20000000a00 */
[C---:B----4-:R-:W-:Y:S01]  /*0280*/  @P3 IMAD.WIDE.U32 R16, R27.reuse, 0x10, R16 ;  /* 0x000000101b103825 */ /* 0x050fe200078e0010 */
[----:B------:R-:W-:-:S04]  /*0290*/  @P3 IADD3 R27, PT, PT, R27, 0x80, RZ ;  /* 0x000000801b1b3810 */ /* 0x000fc80007ffe0ff */
[----:B------:R0:W5:Y:S02]  /*02a0*/  @P3 LDG.E.128 R160, desc[UR16][R16.64] ;  /* 0x0000001010a03981 */ /* 0x000164000c1e1d00 */
[----:B------:R-:W4:Y:S01]  /*02b0*/  @P1 LDC.64 R24, c[0x0][0x3e8] ;  /* 0x0000fa00ff181b82 */ /* 0x000f220000000a00 */
[----:B--2---:R-:W-:-:S05]  /*02c0*/  @P2 IMAD.WIDE.U32 R18, R27, 0x10, R18 ;  /* 0x000000101b122825 */ /* 0x004fca00078e0012 */
[----:B------:R0:W5:Y:S01]  /*02d0*/  @P2 LDG.E.128 R156, desc[UR16][R18.64] ;  /* 0x00000010129c2981 */ /* 0x000162000c1e1d00 */
[C---:B-1----:R-:W-:Y:S01]  /*02e0*/  @P2 IMAD.WIDE.U32 R20, R27.reuse, 0x10, R20 ;  /* 0x000000101b142825 */ /* 0x042fe200078e0014 */
[----:B------:R-:W-:-:S04]  /*02f0*/  @P2 IADD3 R27, PT, PT, R27, 0x80, RZ ;  /* 0x000000801b1b2810 */ /* 0x000fc80007ffe0ff */
[----:B------:R0:W5:Y:S01]  /*0300*/  @P2 LDG.E.128 R152, desc[UR16][R20.64] ;  /* 0x0000001014982981 */ /* 0x000162000c1e1d00 */
[----:B---3--:R-:W-:-:S05]  /*0310*/  @P1 IMAD.WIDE.U32 R6, R27, 0x10, R22 ;  /* 0x000000101b061825 */ /* 0x008fca00078e0016 */
        /* <DEDUP_REMOVED lines=76> */
[----:B0-----:R-:W-:Y:S06]  /*07e0*/  BRA.U UP0, `(.L_x_2108) ;  /* 0x0000009500cc7547 */ /* 0x001fec000b800000 */
[----:B------:R0:W-:Y:S01]  /*07f0*/  STL [R1+0x54], RZ ;  /* 0x000054ff01007387 */ /* 0x0001e20000100800 */
[----:B------:R-:W1:Y:S01]  /*0800*/  LDCU.64 UR4, c[0x0][0x3e0] ;  /* 0x00007c00ff0477ac */ /* 0x000e620008000a00 */
        /* <DEDUP_REMOVED lines=16> */
[----:B------:R-:W-:Y:S01]  /*0910*/  CS2R R116, SRZ ;  /* 0x0000000000747805 */ /* 0x000fe2000001ff00 */
[----:B-1----:R-:W-:Y:S01]  /*0920*/  UISETP.NE.U32.AND UP0, UPT, UR4, URZ, UPT ;  /* 0x000000ff0400728c */ /* 0x002fe2000bf05070 */
        /* <DEDUP_REMOVED lines=46> */
[----:B------:R-:W-:Y:S01]  /*0c10*/  CS2R R50, SRZ ;  /* 0x0000000000327805 */ /* 0x000fe2000001ff00 */
[----:B------:R-:W-:Y:S01]  /*0c20*/  UPLOP3.LUT UP2, UPT, UPT, UPT, UPT, 0x40, 0x4 ;  /* 0x000000000004789c */ /* 0x000fe20003f4e870 */
[----:B------:R0:W-:Y:S01]  /*0c30*/  STL [R1+0x18], RZ ;  /* 0x000018ff01007387 */ /* 0x0001e20000100800 */
[----:B------:R-:W1:Y:S03]  /*0c40*/  LDCU UR6, c[0x0][0x388] ;  /* 0x00007100ff0677ac */ /* 0x000e660008000800 */
[----:B------:R0:W-:Y:S01]  /*0c50*/  STL [R1+0x1c], RZ ;  /* 0x00001cff01007387 */ /* 0x0001e20000100800 */
[----:B------:R-:W-:Y:S01]  /*0c60*/  UISETP.NE.AND.EX UP0, UPT, UR5, URZ, UPT, UP0 ;  /* 0x000000ff0500728c */ /* 0x000fe2000bf05300 */
[----:B------:R-:W2:Y:S02]  /*0c70*/  LDCU.U8 UR18, c[0x0][0x410] ;  /* 0x00008200ff1277ac */ /* 0x000ea40008000000 */
[----:B------:R0:W-:Y:S01]  /*0c80*/  STL [R1+0x20], RZ ;  /* 0x000020ff01007387 */ /* 0x0001e20000100800 */
[----:B------:R-:W3:Y:S03]  /*0c90*/  LDCU UR19, c[0x0][0x400] ;  /* 0x00008000ff1377ac */ /* 0x000ee60008000800 */
[----:B------:R0:W-:Y:S01]  /*0ca0*/  STL [R1], RZ ;  /* 0x000000ff01007387 */ /* 0x0001e20000100800 */
[----:B------:R-:W4:Y:S03]  /*0cb0*/  LDCU.64 UR22, c[0x0][0x478] ;  /* 0x00008f00ff1677ac */ /* 0x000f260008000a00 */
[----:B------:R0:W-:Y:S01]  /*0cc0*/  STL [R1+0x4], RZ ;  /* 0x000004ff01007387 */ /* 0x0001e20000100800 */
[----:B------:R-:W0:Y:S03]  /*0cd0*/  LDCU.64 UR20, c[0x0][0x438] ;  /* 0x00008700ff1477ac */ /* 0x000e260008000a00 */
[----:B------:R0:W-:Y:S01]  /*0ce0*/  STL [R1+0x8], RZ ;  /* 0x000008ff01007387 */ /* 0x0001e20000100800 */
[----:B------:R-:W0:Y:S03]  /*0cf0*/  LDCU.128 UR8, c[0x0][0x3c0] ;  /* 0x00007800ff0877ac */ /* 0x000e260008000c00 */
[----:B------:R0:W-:Y:S01]  /*0d00*/  STL [R1+0xc], RZ ;  /* 0x00000cff01007387 */ /* 0x0001e20000100800 */
[----:B-12---:R-:W0:Y:S02]  /*0d10*/  LDCU.64 UR24, c[0x0][0x380] ;  /* 0x00007000ff1877ac */ /* 0x006e240008000a00 */
.L_x_2160:
[----:B------:R-:W1:Y:S01]  /*0d20*/  @UP0 LDCU.64 UR4, c[0x0][0x3e0] ;  /* 0x00007c00ff0407ac */ /* 0x000e620008000a00 */
[----:B------:R-:W2:Y:S01]  /*0d30*/  LDL R187, [R1+0x10] ;  /* 0x0000100001bb7983 */ /* 0x000ea20000100800 */
[----:B0-----:R-:W-:Y:S02]  /*0d40*/  UIMAD.WIDE UR12, UR7, 0x4, UR8 ;  /* 0x00000004070c78a5 */ /* 0x001fe4000f8e0208 */
[----:B------:R-:W-:-:S04]  /*0d50*/  UIMAD.WIDE UR14, UR7, 0x4, UR10 ;  /* 0x00000004070e78a5 */ /* 0x000fc8000f8e020a */
[----:B------:R-:W-:Y:S02]  /*0d60*/  MOV R184, UR12 ;  /* 0x0000000c00b87c02 */ /* 0x000fe40008000f00 */
[----:B------:R-:W-:Y:S02]  /*0d70*/  MOV R185, UR13 ;  /* 0x0000000d00b97c02 */ /* 0x000fe40008000f00 */
[----:B------:R-:W-:-:S03]  /*0d80*/  PLOP3.LUT P0, PT, PT, PT, UP0, 0x80, 0x8 ;  /* 0x000000000008781c */ /* 0x000fc60003f0f008 */
[----:B------:R0:W3:Y:S01]  /*0d90*/  LDG.E R21, desc[UR16][R184.64] ;  /* 0x00000010b8157981 */ /* 0x0000e2000c1e1900 */
[----:B-1----:R-:W-:Y:S01]  /*0da0*/  @UP0 UIMAD.WIDE UR4, UR7, 0x2, UR4 ;  /* 0x00000002070408a5 */ /* 0x002fe2000f8e0204 */
[----:B0-----:R-:W-:Y:S02]  /*0db0*/  MOV R184, UR14 ;  /* 0x0000000e00b87c02 */ /* 0x001fe40008000f00 */
[----:B------:R-:W-:-:S05]  /*0dc0*/  MOV R185, UR15 ;  /* 0x0000000f00b97c02 */ /* 0x000fca0008000f00 */
[----:B------:R0:W4:Y:S02]  /*0dd0*/  LDG.E R23, desc[UR16][R184.64] ;  /* 0x00000010b8177981 */ /* 0x000124000c1e1900 */
[----:B0-----:R-:W-:Y:S02]  /*0de0*/  MOV R184, UR4 ;  /* 0x0000000400b87c02 */ /* 0x001fe40008000f00 */
[----:B------:R-:W-:-:S05]  /*0df0*/  MOV R185, UR5 ;  /* 0x0000000500b97c02 */ /* 0x000fca0008000f00 */
[----:B------:R-:W4:Y:S01]  /*0e00*/  @P0 LDG.E.U16 R184, desc[UR16][R184.64] ;  /* 0x00000010b8b80981 */ /* 0x000f22000c1e1500 */
[----:B------:R-:W-:Y:S01]  /*0e10*/  PLOP3.LUT P0, PT, PT, PT, UP0, 0x80, 0x8 ;  /* 0x000000000008781c */ /* 0x000fe20003f0f008 */
[----:B------:R-:W-:Y:S01]  /*0e20*/  UIMAD UR4, UR7, UR6, URZ ;  /* 0x00000006070472a4 */ /* 0x000fe2000f8e02ff */
[----:B------:R-:W-:Y:S01]  /*0e30*/  ISETP.NE.AND P6, PT, RZ, UR18, PT ;  /* 0x00000012ff007c0c */ /* 0x000fe2000bfc5270 */
[----:B------:R-:W0:Y:S01]  /*0e40*/  S2R R186, SR_TID.X ;  /* 0x0000000000ba7919 */ /* 0x000e220000002100 */
[----:B------:R-:W-:Y:S01]  /*0e50*/  PLOP3.LUT P1, PT, PT, PT, UP0, 0x80, 0x8 ;  /* 0x000000000008781c */ /* 0x000fe20003f2f008 */
[----:B------:R-:W-:Y:S01]  /*0e60*/  USHF.R.S32.HI UR5, URZ, 0x1f, UR4 ;  /* 0x0000001fff057899 */ /* 0x000fe20008011404 */
[----:B------:R-:W-:Y:S01]  /*0e70*/  BSSY.RECONVERGENT B0, `(.L_x_2109) ;  /* 0x000007f000007945 */ /* 0x000fe20003800200 */
[----:B------:R-:W-:Y:S01]  /*0e80*/  UMOV UR12, 0x3f800000 ;  /* 0x3f800000000c7882 */ /* 0x000fe20000000000 */
[----:B------:R-:W-:Y:S01]  /*0e90*/  HFMA2 R228, -RZ, RZ, 0, 0 ;  /* 0x00000000ffe47431 */ /* 0x000fe200000001ff */
[----:B------:R-:W-:Y:S01]  /*0ea0*/  ULEA.HI UR5, UR5, UR4, URZ, 0x3 ;  /* 0x0000000405057291 */ /* 0x000fe2000f8f18ff */
[----:B------:R-:W-:-:S02]  /*0eb0*/  MOV R227, RZ ;  /* 0x000000ff00e37202 */ /* 0x000fc40000000f00 */
[C---:B--2---:R-:W-:Y:S02]  /*0ec0*/  ISETP.GE.U32.AND P5, PT, R187.reuse, 0x80, PT ;  /* 0x00000080bb00780c */ /* 0x044fe40003fa6070 */
[C---:B------:R-:W-:Y:S02]  /*0ed0*/  ISETP.GE.U32.AND P4, PT, R187.reuse, 0x100, PT ;  /* 0x00000100bb00780c */ /* 0x040fe40003f86070 */
[C---:B------:R-:W-:Y:S02]  /*0ee0*/  ISETP.GE.U32.AND P3, PT, R187.reuse, 0x180, PT ;  /* 0x00000180bb00780c */ /* 0x040fe40003f66070 */
[----:B------:R-:W-:Y:S02]  /*0ef0*/  ISETP.GE.U32.AND P2, PT, R187, 0x200, PT ;  /* 0x00000200bb00780c */ /* 0x000fe40003f46070 */
[----:B---3--:R-:W-:-:S04]  /*0f00*/  FSEL R21, R21, RZ, !P6 ;  /* 0x000000ff15157208 */ /* 0x008fc80007000000 */
[----:B------:R-:W-:Y:S02]  /*0f10*/  R2UR UR14, R21 ;  /* 0x00000000150e72ca */ /* 0x000fe400000e0000 */
[----:B----4-:R-:W-:Y:S01]  /*0f20*/  R2UR UR13, R23 ;  /* 0x00000000170d72ca */ /* 0x010fe200000e0000 */
[----:B------:R-:W-:-:S05]  /*0f30*/  @P0 HADD2.F32 R21, -RZ, R184.H0_H0 ;  /* 0x200000b8ff150230 */ /* 0x000fca0000004100 */
[----:B------:R-:W-:Y:S02]  /*0f40*/  @P1 R2UR UR12, R21 ;  /* 0x00000000150c12ca */ /* 0x000fe400000e0000 */
[----:B------:R-:W-:Y:S02]  /*0f50*/  MOV R21, UR5 ;  /* 0x0000000500157c02 */ /* 0x000fe40008000f00 */
[----:B------:R-:W-:Y:S02]  /*0f60*/  ISETP.GE.U32.AND P1, PT, R187, 0x280, PT ;  /* 0x00000280bb00780c */ /* 0x000fe40003f26070 */
[----:B0-----:R-:W-:-:S04]  /*0f70*/  LEA.HI.SX32 R21, R21, R186, 0x1d ;  /* 0x000000ba15157211 */ /* 0x001fc800078feaff */
[----:B------:R-:W-:Y:S01]  /*0f80*/  MOV R23, R21 ;  /* 0x0000001500177202 */ /* 0x000fe20000000f00 */
[----:B-----5:R-:W-:Y:S06]  /*0f90*/  @!P5 BRA `(.L_x_2110) ;  /* 0x0000000400b0d947 */ /* 0x020fec0003800000 */
[----:B------:R-:W0:Y:S01]  /*0fa0*/  LDC.64 R18, c[0x0][0x3a8] ;  /* 0x0000ea00ff127b82 */ /* 0x000e220000000a00 */
[----:B------:R-:W2:Y:S04]  /*0fb0*/  LDL.LU R196, [R1+0x54] ;  /* 0x0000540001c47983 */ /* 0x000ea80000300800 */
[----:B------:R-:W3:Y:S03]  /*0fc0*/  LDL.LU R238, [R1+0x58] ;  /* 0x0000580001ee7983 */ /* 0x000ee60000300800 */
[----:B------:R-:W1:Y:S01]  /*0fd0*/  LDC.64 R188, c[0x0][0x428] ;  /* 0x00010a00ffbc7b82 */ /* 0x000e620000000a00 */
[----:B------:R-:W4:Y:S01]  /*0fe0*/  LDL.LU R20, [R1+0x5c] ;  /* 0x00005c0001147983 */ /* 0x000f220000300800 */
[----:B------:R-:W-:-:S03]  /*0ff0*/  ISETP.NE.U32.AND P0, PT, RZ, UR20, PT ;  /* 0x00000014ff007c0c */ /* 0x000fc6000bf05070 */
[----:B------:R-:W4:Y:S01]  /*1000*/  LDL.LU R232, [R1+0x60] ;  /* 0x0000600001e87983 */ /* 0x000f220000300800 */
[C---:B0-----:R-:W-:Y:S01]  /*1010*/  IMAD.WIDE.U32 R18, R21.reuse, 0x10, R18 ;  /* 0x0000001015127825 */ /* 0x041fe200078e0012 */
[----:B------:R-:W-:Y:S02]  /*1020*/  ISETP.NE.AND.EX P0, PT, RZ, UR21, PT, P0 ;  /* 0x00000015ff007c0c */ /* 0x000fe4000bf05300 */
[----:B------:R-:W4:Y:S04]  /*1030*/  LDL.LU R225, [R1+0x44] ;  /* 0x0000440001e17983 */ /* 0x000f280000300800 */
[----:B------:R1:W2:Y:S04]  /*1040*/  LDG.E.128 R184, desc[UR16][R18.64] ;  /* 0x0000001012b87981 */ /* 0x0002a8000c1e1d00 */
[----:B------:R-:W4:Y:S04]  /*1050*/  LDL.LU R224, [R1+0x48] ;  /* 0x0000480001e07983 */ /* 0x000f280000300800 */
[----:B------:R-:W4:Y:S01]  /*1060*/  LDL.LU R214, [R1+0x4c] ;  /* 0x00004c0001d67983 */ /* 0x000f220000300800 */
[----:B-1----:R-:W-:-:S05]  /*1070*/  IMAD.WIDE.U32 R18, R21, 0x10, R188 ;  /* 0x0000001015127825 */ /* 0x002fca00078e00bc */
[----:B------:R0:W3:Y:S02]  /*1080*/  LDG.E.128 R188, desc[UR16][R18.64] ;  /* 0x0000001012bc7981 */ /* 0x0000e4000c1e1d00 */
[----:B0-----:R-:W0:Y:S02]  /*1090*/  @P0 LDC.64 R18, c[0x0][0x438] ;  /* 0x00010e00ff120b82 */ /* 0x001e240000000a00 */
[----:B0-----:R-:W-:-:S05]  /*10a0*/  @P0 IMAD.WIDE.U32 R18, R21, 0x10, R18 ;  /* 0x0000001015120825 */ /* 0x001fca00078e0012 */
[----:B------:R0:W5:Y:S02]  /*10b0*/  @P0 LDG.E.128 R44, desc[UR16][R18.64] ;  /* 0x00000010122c0981 */ /* 0x000164000c1e1d00 */
[----:B0----5:R-:W-:Y:S02]  /*10c0*/  HADD2.F32 R18, -RZ, R180.H0_H0 ;  /* 0x200000b4ff127230 */ /* 0x021fe40000004100 */
[----:B--2---:R-:W-:-:S05]  /*10d0*/  HADD2.F32 R17, -RZ, R184.H0_H0 ;  /* 0x200000b8ff117230 */ /* 0x004fca0000004100 */
[----:B------:R-:W-:-:S04]  /*10e0*/  FADD.FTZ R17, R17, -UR14 ;  /* 0x8000000e11117e21 */ /* 0x000fc80008010000 */
[----:B------:R-:W-:Y:S01]  /*10f0*/  FMUL.FTZ R195, R17, UR13 ;  /* 0x0000000d11c37c20 */ /* 0x000fe20008410000 */
[----:B---3--:R-:W-:Y:S02]  /*1100*/  HADD2.F32 R17, -RZ, R188.H0_H0 ;  /* 0x200000bcff117230 */ /* 0x008fe40000004100 */
[----:B------:R-:W-:-:S03]  /*1110*/  HADD2.F32 R19, -RZ, R184.H1_H1 ;  /* 0x300000b8ff137230 */ /* 0x000fc60000004100 */
[----:B------:R-:W-:Y:S01]  /*1120*/  FADD.FTZ R124, R124, R17 ;  /* 0x000000117c7c7221 */ /* 0x000fe20000010000 */
[-C--:B------:R-:W-:Y:S01]  /*1130*/  FFMA.FTZ R196, R195, R17.reuse, R196 ;  /* 0x00000011c3c47223 */ /* 0x080fe200000100c4 */
[----:B------:R-:W-:Y:S01]  /*1140*/  FMUL.FTZ R215, R18, R17 ;  /* 0x0000001112d77220 */ /* 0x000fe20000410000 */
[----:B------:R-:W-:Y:S02]  /*1150*/  HADD2.F32 R17, -RZ, R185.H0_H0 ;  /* 0x200000b9ff117230 */ /* 0x000fe40000004100 */
[----:B------:R-:W-:-:S03]  /*1160*/  FADD.FTZ R19, R19, -UR14 ;  /* 0x8000000e13137e21 */ /* 0x000fc60008010000 */
[----:B------:R-:W-:Y:S01]  /*1170*/  FADD.FTZ R17, R17, -UR14 ;  /* 0x8000000e11117e21 */ /* 0x000fe20008010000 */
[----:B------:R-:W-:Y:S02]  /*1180*/  HADD2.F32 R18, -RZ, R188.H1_H1 ;  /* 0x300000bcff127230 */ /* 0x000fe40000004100 */
[----:B------:R-:W-:Y:S01]  /*1190*/  FMUL.FTZ R205, R19, UR13 ;  /* 0x0000000d13cd7c20 */ /* 0x000fe20008410000 */
[----:B------:R-:W-:Y:S01]  /*11a0*/  FMUL.FTZ R201, R17, UR13 ;  /* 0x0000000d11c97c20 */ /* 0x000fe20008410000 */
[----:B------:R-:W-:Y:S02]  /*11b0*/  HADD2.F32 R17, -RZ, R189.H0_H0 ;  /* 0x200000bdff117230 */ /* 0x000fe40000004100 */
[----:B------:R-:W-:Y:S01]  /*11c0*/  FFMA.FTZ R238, R205, R18, R238 ;  /* 0x00000012cdee7223 */ /* 0x000fe200000100ee */
[----:B------:R0:W-:Y:S02]  /*11d0*/  STL [R1+0x54], R196 ;  /* 0x000054c401007387 */ /* 0x0001e40000100800 */
[----:B----4-:R-:W-:-:S02]  /*11e0*/  FFMA.FTZ R20, R201, R17, R20 ;  /* 0x00000011c9147223 */ /* 0x010fc40000010014 */
[----:B------:R1:W-:Y:S04]  /*11f0*/  STL [R1+0x58], R238 ;  /* 0x000058ee01007387 */ /* 0x0003e80000100800 */
[----:B------:R2:W-:Y:S04]  /*1200*/  STL [R1+0x5c], R20 ;  /* 0x00005c1401007387 */ /* 0x0005e80000100800 */
[----:B------:R-:W3:Y:S01]  /*1210*/  LDL.LU R188, [R1+0x50] ;  /* 0x0000500001bc7983 */ /* 0x000ee20000300800 */
[----:B------:R-:W-:Y:S02]  /*1220*/  HADD2.F32 R19, -RZ, R180.H1_H1 ;  /* 0x300000b4ff137230 */ /* 0x000fe40000004100 */
[----:B------:R-:W-:-:S03]  /*1230*/  FADD.FTZ R125, R125, R18 ;  /* 0x000000127d7d7221 */ /* 0x000fc60000010000 */
[----:B------:R-:W-:Y:S01]  /*1240*/  FMUL.FTZ R248, R19, R18 ;  /* 0x0000001213f87220 */ /* 0x000fe20000410000 */
[----:B------:R-:W-:Y:S02]  /*1250*/  HADD2.F32 R19, -RZ, R185.H1_H1 ;  /* 0x300000b9ff137230 */ /* 0x000fe40000004100 */
[----:B------:R-:W-:Y:S02]  /*1260*/  HADD2.F32 R18, -RZ, R181.H0_H0 ;  /* 0x200000b5ff127230 */ /* 0x000fe40000004100 */
[----:B------:R-:W-:Y:S01]  /*1270*/  FADD.FTZ R126, R126, R17 ;  /* 0x000000117e7e7221 */ /* 0x000fe20000010000 */
[----:B------:R-:W-:Y:S02]  /*1280*/  FADD.FTZ R19, R19, -UR14 ;  /* 0x8000000e13137e21 */ /* 0x000fe40008010000 */
[----:B------:R-:W-:Y:S01]  /*1290*/  FMUL.FTZ R243, R18, R17 ;  /* 0x0000001112f37220 */ /* 0x000fe20000410000 */
[----:B------:R-:W-:Y:S02]  /*12a0*/  HADD2.F32 R17, -RZ, R186.H0_H0 ;  /* 0x200000baff117230 */ /* 0x000fe40000004100 */
[----:B0-----:R-:W-:Y:S01]  /*12b0*/  FMUL.FTZ R196, R19, UR13 ;  /* 0x0000000d13c47c20 */ /* 0x001fe20008410000 */
[----:B------:R-:W-:-:S02]  /*12c0*/  HADD2.F32 R18, -RZ, R189.H1_H1 ;  /* 0x300000bdff127230 */ /* 0x000fc40000004100 */
[----:B------:R-:W-:Y:S02]  /*12d0*/  HADD2.F32 R19, -RZ, R181.H1_H1 ;  /* 0x300000b5ff137230 */ /* 0x000fe40000004100 */
[----:B------:R-:W-:Y:S01]  /*12e0*/  FADD.FTZ R17, R17, -UR14 ;  /* 0x8000000e11117e21 */ /* 0x000fe20008010000 */
[----:B------:R-:W-:Y:S01]  /*12f0*/  FADD.FTZ R127, R127, R18 ;  /* 0x000000127f7f7221 */ /* 0x000fe20000010000 */
[-C--:B------:R-:W-:Y:S01]  /*1300*/  FFMA.FTZ R232, R196, R18.reuse, R232 ;  /* 0x00000012c4e87223 */ /* 0x080fe200000100e8 */
[----:B-1----:R-:W-:Y:S01]  /*1310*/  FMUL.FTZ R238, R19, R18 ;  /* 0x0000001213ee7220 */ /* 0x002fe20000410000 */
[----:B--2---:R-:W-:Y:S01]  /*1320*/  FMUL.FTZ R20, R17, UR13 ;  /* 0x0000000d11147c20 */ /* 0x004fe20008410000 */
[----:B------:R-:W-:Y:S02]  /*1330*/  HADD2.F32 R19, -RZ, R186.H1_H1 ;  /* 0x300000baff137230 */ /* 0x000fe40000004100 */
[----:B------:R-:W-:Y:S02]  /*1340*/  HADD2.F32 R17, -RZ, R190.H0_H0 ;  /* 0x200000beff117230 */ /* 0x000fe40000004100 */
[--C-:B------:R-:W-:Y:S01]  /*1350*/  HADD2.F32 R18, -RZ, R182.reuse.H0_H0 ;  /* 0x200000b6ff127230 */ /* 0x100fe20000004100 */
[----:B------:R0:W-:Y:S01]  /*1360*/  STL [R1+0x60], R232 ;  /* 0x000060e801007387 */ /* 0x0001e20000100800 */
[----:B------:R-:W-:Y:S01]  /*1370*/  FADD.FTZ R19, R19, -UR14 ;  /* 0x8000000e13137e21 */ /* 0x000fe20008010000 */
[----:B------:R-:W-:Y:S01]  /*1380*/  FADD.FTZ R120, R120, R17 ;  /* 0x0000001178787221 */ /* 0x000fe20000010000 */
[----:B------:R-:W-:Y:S01]  /*1390*/  FFMA.FTZ R225, R20, R17, R225 ;  /* 0x0000001114e17223 */ /* 0x000fe200000100e1 */
[----:B------:R-:W-:-:S02]  /*13a0*/  HADD2.F32 R23, -RZ, R182.H1_H1 ;  /* 0x300000b6ff177230 */ /* 0x000fc40000004100 */
[----:B------:R-:W-:Y:S01]  /*13b0*/  FMUL.FTZ R19, R19, UR13 ;  /* 0x0000000d13137c20 */ /* 0x000fe20008410000 */
[----:B0-----:R-:W-:Y:S01]  /*13c0*/  FMUL.FTZ R232, R18, R17 ;  /* 0x0000001112e87220 */ /* 0x001fe20000410000 */
[----:B------:R-:W-:Y:S02]  /*13d0*/  HADD2.F32 R18, -RZ, R187.H0_H0 ;  /* 0x200000bbff127230 */ /* 0x000fe40000004100 */
[----:B------:R-:W-:Y:S01]  /*13e0*/  HADD2.F32 R17, -RZ, R190.H1_H1 ;  /* 0x300000beff117230 */ /* 0x000fe20000004100 */
[----:B------:R0:W-:Y:S02]  /*13f0*/  STL [R1+0x44], R225 ;  /* 0x000044e101007387 */ /* 0x0001e40000100800 */
[----:B------:R-:W-:Y:S02]  /*1400*/  FADD.FTZ R18, R18, -UR14 ;  /* 0x8000000e12127e21 */ /* 0x000fe40008010000 */
[----:B------:R-:W-:Y:S01]  /*1410*/  FADD.FTZ R121, R121, R17 ;  /* 0x0000001179797221 */ /* 0x000fe20000010000 */
[-C--:B------:R-:W-:Y:S01]  /*1420*/  FFMA.FTZ R224, R19, R17.reuse, R224 ;  /* 0x0000001113e07223 */ /* 0x080fe200000100e0 */
[----:B------:R-:W-:Y:S01]  /*1430*/  FMUL.FTZ R18, R18, UR13 ;  /* 0x0000000d12127c20 */ /* 0x000fe20008410000 */
[----:B0-----:R-:W-:Y:S01]  /*1440*/  FMUL.FTZ R225, R23, R17 ;  /* 0x0000001117e17220 */ /* 0x001fe20000410000 */
[----:B------:R-:W-:-:S02]  /*1450*/  HADD2.F32 R17, -RZ, R191.H0_H0 ;  /* 0x200000bfff117230 */ /* 0x000fc40000004100 */
[----:B------:R-:W-:Y:S01]  /*1460*/  HADD2.F32 R23, -RZ, R183.H0_H0 ;  /* 0x200000b7ff177230 */ /* 0x000fe20000004100 */
[----:B------:R0:W-:Y:S02]  /*1470*/  STL [R1+0x48], R224 ;  /* 0x000048e001007387 */ /* 0x0001e40000100800 */
[----:B------:R-:W-:Y:S01]  /*1480*/  FADD.FTZ R122, R122, R17 ;  /* 0x000000117a7a7221 */ /* 0x000fe20000010000 */
[-C--:B------:R-:W-:Y:S01]  /*1490*/  FFMA.FTZ R214, R18, R17.reuse, R214 ;  /* 0x0000001112d67223 */ /* 0x080fe200000100d6 */
[----:B------:R-:W-:Y:S02]  /*14a0*/  HADD2.F32 R187, -RZ, R187.H1_H1 ;  /* 0x300000bbffbb7230 */ /* 0x000fe40000004100 */
[----:B0-----:R-:W-:Y:S01]  /*14b0*/  FMUL.FTZ R224, R23, R17 ;  /* 0x0000001117e07220 */ /* 0x001fe20000410000 */
[----:B------:R-:W-:-:S04]  /*14c0*/  FFMA.FTZ R17, R195, R215, RZ ;  /* 0x000000d7c3117223 */ /* 0x000fc800000100ff */
[----:B------:R-:W-:Y:S01]  /*14d0*/  FFMA.FTZ R17, R205, R248, R17 ;  /* 0x000000f8cd117223 */ /* 0x000fe20000010011 */
[----:B------:R-:W-:-:S03]  /*14e0*/  FADD.FTZ R187, R187, -UR14 ;  /* 0x8000000ebbbb7e21 */ /* 0x000fc60008010000 */
[----:B------:R-:W-:Y:S01]  /*14f0*/  FFMA.FTZ R17, R201, R243, R17 ;  /* 0x000000f3c9117223 */ /* 0x000fe20000010011 */
[----:B------:R-:W-:Y:S02]  /*1500*/  HADD2.F32 R184, -RZ, R191.H1_H1 ;  /* 0x300000bfffb87230 */ /* 0x000fe40000004100 */
[----:B------:R-:W-:Y:S01]  /*1510*/  FADD.FTZ R23, RZ, R215 ;  /* 0x000000d7ff177221 */ /* 0x000fe20000010000 */
[----:B------:R-:W-:Y:S01]  /*1520*/  FFMA.FTZ R185, R196, R238, R17 ;  /* 0x000000eec4b97223 */ /* 0x000fe20000010011 */
[----:B------:R-:W-:Y:S02]  /*1530*/  FMUL.FTZ R17, R187, UR13 ;  /* 0x0000000dbb117c20 */ /* 0x000fe40008410000 */
[----:B------:R-:W-:Y:S01]  /*1540*/  FADD.FTZ R23, R23, R248 ;  /* 0x000000f817177221 */ /* 0x000fe20000010000 */
[----:B------:R0:W-:Y:S03]  /*1550*/  STL [R1+0x4c], R214 ;  /* 0x00004cd601007387 */ /* 0x0001e60000100800 */
[----:B------:R-:W-:-:S04]  /*1560*/  FADD.FTZ R23, R23, R243 ;  /* 0x000000f317177221 */ /* 0x000fc80000010000 */
[----:B------:R-:W-:Y:S01]  /*1570*/  FADD.FTZ R23, R23, R238 ;  /* 0x000000ee17177221 */ /* 0x000fe20000010000 */
[----:B------:R-:W-:-:S03]  /*1580*/  FFMA.FTZ R185, R20, R232, R185 ;  /* 0x000000e814b97223 */ /* 0x000fc600000100b9 */
[----:B------:R-:W-:Y:S01]  /*1590*/  FADD.FTZ R23, R23, R232 ;  /* 0x000000e817177221 */ /* 0x000fe20000010000 */
[----:B------:R-:W-:Y:S02]  /*15a0*/  HADD2.F32 R186, -RZ, R183.H1_H1 ;  /* 0x300000b7ffba7230 */ /* 0x000fe40000004100 */
[----:B------:R-:W-:Y:S01]  /*15b0*/  FFMA.FTZ R185, R19, R225, R185 ;  /* 0x000000e113b97223 */ /* 0x000fe200000100b9 */
[----:B------:R-:W-:Y:S02]  /*15c0*/  FADD.FTZ R23, R23, R225 ;  /* 0x000000e117177221 */ /* 0x000fe40000010000 */
[----:B0-----:R-:W-:Y:S01]  /*15d0*/  FMUL.FTZ R214, R186, R184 ;  /* 0x000000b8bad67220 */ /* 0x001fe20000410000 */
[----:B------:R-:W-:Y:S01]  /*15e0*/  FFMA.FTZ R185, R18, R224, R185 ;  /* 0x000000e012b97223 */ /* 0x000fe200000100b9 */
[----:B------:R-:W-:Y:S01]  /*15f0*/  FADD.FTZ R23, R23, R224 ;  /* 0x000000e017177221 */ /* 0x000fe20000010000 */
[----:B------:R-:W-:Y:S02]  /*1600*/  FADD.FTZ R123, R123, R184 ;  /* 0x000000b87b7b7221 */ /* 0x000fe40000010000 */
[----:B------:R-:W-:Y:S01]  /*1610*/  FFMA.FTZ R227, R17, R214, R185 ;  /* 0x000000d611e37223 */ /* 0x000fe200000100b9 */
[----:B------:R-:W-:Y:S01]  /*1620*/  FADD.FTZ R228, R23, R214 ;  /* 0x000000d617e47221 */ /* 0x000fe20000010000 */
[----:B------:R-:W-:Y:S01]  /*1630*/  IADD3 R23, PT, PT, R21, 0x80, RZ ;  /* 0x0000008015177810 */ /* 0x000fe20007ffe0ff */
[----:B---3--:R-:W-:-:S05]  /*1640*/  FFMA.FTZ R188, R17, R184, R188 ;  /* 0x000000b811bc7223 */ /* 0x008fca00000100bc */
[----:B------:R0:W-:Y:S02]  /*1650*/  STL [R1+0x50], R188 ;  /* 0x000050bc01007387 */ /* 0x0001e40000100800 */
.L_x_2110:
[----:B------:R-:W-:Y:S05]  /*1660*/  BSYNC.RECONVERGENT B0 ;  /* 0x0000000000007941 */ /* 0x000fea0003800200 */
.L_x_2109:
[----:B------:R-:W-:Y:S04]  /*1670*/  BSSY.RECONVERGENT B0, `(.L_x_2111) ;  /* 0x000006e000007945 */ /* 0x000fe80003800200 */
[----:B------:R-:W-:Y:S05]  /*1680*/  @!P4 BRA `(.L_x_2112) ;  /* 0x0000000400b0c947 */ /* 0x000fea0003800000 */
[----:B------:R-:W1:Y:S01]  /*1690*/  LDC.64 R14, c[0x0][0x3a8] ;  /* 0x0000ea00ff0e7b82 */ /* 0x000e620000000a00 */
[----:B------:R-:W2:Y:S04]  /*16a0*/  LDL.LU R194, [R1+0x34] ;  /* 0x0000340001c27983 */ /* 0x000ea80000300800 */
[----:B------:R-:W3:Y:S03]  /*16b0*/  LDL.LU R237, [R1+0x38] ;  /* 0x0000380001ed7983 */ /* 0x000ee60000300800 */
[----:B0-----:R-:W0:Y:S01]  /*16c0*/  LDC.64 R188, c[0x0][0x428] ;  /* 0x00010a00ffbc7b82 */ /* 0x001e220000000a00 */
[----:B------:R-:W4:Y:S01]  /*16d0*/  LDL.LU R193, [R1+0x3c] ;  /* 0x00003c0001c17983 */ /* 0x000f220000300800 */
[----:B------:R-:W-:-:S03]  /*16e0*/  ISETP.NE.U32.AND P0, PT, RZ, UR20, PT ;  /* 0x00000014ff007c0c */ /* 0x000fc6000bf05070 */
[----:B------:R-:W4:Y:S01]  /*16f0*/  LDL.LU R231, [R1+0x40] ;  /* 0x0000400001e77983 */ /* 0x000f220000300800 */
[----:B-1----:R-:W-:Y:S01]  /*1700*/  IMAD.WIDE.U32 R14, R23, 0x10, R14 ;  /* 0x00000010170e7825 */ /* 0x002fe200078e000e */
[----:B------:R-:W-:Y:S02]  /*1710*/  ISETP.NE.AND.EX P0, PT, RZ, UR21, PT, P0 ;  /* 0x00000015ff007c0c */ /* 0x000fe4000bf05300 */
[----:B------:R-:W4:Y:S04]  /*1720*/  LDL.LU R223, [R1+0x24] ;  /* 0x0000240001df7983 */ /* 0x000f280000300800 */
[----:B------:R0:W2:Y:S01]  /*1730*/  LDG.E.128 R184, desc[UR16][R14.64] ;  /* 0x000000100eb87981 */ /* 0x0000a2000c1e1d00 */
[----:B-----5:R-:W-:-:S03]  /*1740*/  HADD2.F32 R16, -RZ, R172.H0_H0 ;  /* 0x200000acff107230 */ /* 0x020fc60000004100 */
[----:B------:R-:W4:Y:S04]  /*1750*/  LDL.LU R222, [R1+0x28] ;  /* 0x0000280001de7983 */ /* 0x000f280000300800 */
[----:B------:R-:W4:Y:S01]  /*1760*/  LDL.LU R213, [R1+0x2c] ;  /* 0x00002c0001d57983 */ /* 0x000f220000300800 */
[----:B0-----:R-:W-:-:S05]  /*1770*/  IMAD.WIDE.U32 R14, R23, 0x10, R188 ;  /* 0x00000010170e7825 */ /* 0x001fca00078e00bc */
[----:B------:R0:W3:Y:S02]  /*1780*/  LDG.E.128 R188, desc[UR16][R14.64] ;  /* 0x000000100ebc7981 */ /* 0x0000e4000c1e1d00 */
[----:B0-----:R-:W0:Y:S02]  /*1790*/  @P0 LDC.64 R14, c[0x0][0x438] ;  /* 0x00010e00ff0e0b82 */ /* 0x001e240000000a00 */
[----:B0-----:R-:W-:-:S05]  /*17a0*/  @P0 IMAD.WIDE.U32 R14, R23, 0x10, R14 ;  /* 0x00000010170e0825 */ /* 0x001fca00078e000e */
[----:B------:R2:W5:Y:S02]  /*17b0*/  @P0 LDG.E.128 R40, desc[UR16][R14.64] ;  /* 0x000000100e280981 */ /* 0x000564000c1e1d00 */
        /* <DEDUP_REMOVED lines=24> */
[----:B------:R-:W-:Y:S02]  /*1940*/  HADD2.F32 R16, -RZ, R173.H0_H0 ;  /* 0x200000adff107230 */ /* 0x000fe40000004100 */
[----:B------:R-:W-:-:S03]  /*1950*/  HADD2.F32 R14, -RZ, R185.H1_H1 ;  /* 0x300000b9ff0e7230 */ /* 0x000fc60000004100 */
[----:B------:R-:W-:Y:S02]  /*1960*/  FMUL.FTZ R242, R16, R15 ;  /* 0x0000000f10f27220 */ /* 0x000fe40000410000 */
[----:B------:R-:W-:Y:S01]  /*1970*/  FADD.FTZ R16, R14, -UR14 ;  /* 0x8000000e0e107e21 */ /* 0x000fe20008010000 */
[----:B------:R-:W-:Y:S02]  /*1980*/  HADD2.F32 R14, -RZ, R186.H0_H0 ;  /* 0x200000baff0e7230 */ /* 0x000fe40000004100 */
[----:B------:R-:W-:Y:S01]  /*1990*/  FADD.FTZ R118, R118, R15 ;  /* 0x0000000f76767221 */ /* 0x000fe20000010000 */
[----:B------:R-:W-:Y:S02]  /*19a0*/  HADD2.F32 R15, -RZ, R189.H1_H1 ;  /* 0x300000bdff0f7230 */ /* 0x000fe40000004100 */
[----:B0-----:R-:W-:Y:S01]  /*19b0*/  FMUL.FTZ R194, R16, UR13 ;  /* 0x0000000d10c27c20 */ /* 0x001fe20008410000 */
[----:B------:R-:W-:Y:S02]  /*19c0*/  HADD2.F32 R16, -RZ, R173.H1_H1 ;  /* 0x300000adff107230 */ /* 0x000fe40000004100 */
[----:B------:R-:W-:Y:S01]  /*19d0*/  FADD.FTZ R14, R14, -UR14 ;  /* 0x8000000e0e0e7e21 */ /* 0x000fe20008010000 */
[----:B------:R-:W-:Y:S01]  /*19e0*/  FADD.FTZ R119, R119, R15 ;  /* 0x0000000f77777221 */ /* 0x000fe20000010000 */
[-C--:B------:R-:W-:Y:S01]  /*19f0*/  FFMA.FTZ R231, R194, R15.reuse, R231 ;  /* 0x0000000fc2e77223 */ /* 0x080fe200000100e7 */
[----:B-1----:R-:W-:Y:S01]  /*1a00*/  FMUL.FTZ R237, R16, R15 ;  /* 0x0000000f10ed7220 */ /* 0x002fe20000410000 */
[----:B--2---:R-:W-:Y:S01]  /*1a10*/  FMUL.FTZ R193, R14, UR13 ;  /* 0x0000000d0ec17c20 */ /* 0x004fe20008410000 */
[----:B------:R-:W-:-:S02]  /*1a20*/  HADD2.F32 R15, -RZ, R190.H0_H0 ;  /* 0x200000beff0f7230 */ /* 0x000fc40000004100 */
[----:B------:R-:W-:Y:S02]  /*1a30*/  HADD2.F32 R16, -RZ, R174.H0_H0 ;  /* 0x200000aeff107230 */ /* 0x000fe40000004100 */
[----:B------:R-:W-:Y:S01]  /*1a40*/  HADD2.F32 R14, -RZ, R186.H1_H1 ;  /* 0x300000baff0e7230 */ /* 0x000fe20000004100 */
[----:B------:R0:W-:Y:S01]  /*1a50*/  STL [R1+0x40], R231 ;  /* 0x000040e701007387 */ /* 0x0001e20000100800 */
[----:B------:R-:W-:Y:S01]  /*1a60*/  FADD.FTZ R112, R112, R15 ;  /* 0x0000000f70707221 */ /* 0x000fe20000010000 */
[----:B------:R-:W-:Y:S02]  /*1a70*/  FFMA.FTZ R223, R193, R15, R223 ;  /* 0x0000000fc1df7223 */ /* 0x000fe400000100df */
[----:B------:R-:W-:Y:S01]  /*1a80*/  FADD.FTZ R14, R14, -UR14 ;  /* 0x8000000e0e0e7e21 */ /* 0x000fe20008010000 */
[----:B------:R-:W-:Y:S02]  /*1a90*/  HADD2.F32 R184, -RZ, R190.H1_H1 ;  /* 0x300000beffb87230 */ /* 0x000fe40000004100 */
[----:B------:R-:W-:-:S02]  /*1aa0*/  HADD2.F32 R185, -RZ, R174.H1_H1 ;  /* 0x300000aeffb97230 */ /* 0x000fc40000004100 */
[----:B0-----:R-:W-:Y:S01]  /*1ab0*/  FMUL.FTZ R231, R16, R15 ;  /* 0x0000000f10e77220 */ /* 0x001fe20000410000 */
[----:B------:R-:W-:Y:S02]  /*1ac0*/  HADD2.F32 R15, -RZ, R187.H0_H0 ;  /* 0x200000bbff0f7230 */ /* 0x000fe40000004100 */
[----:B------:R-:W-:Y:S01]  /*1ad0*/  FMUL.FTZ R16, R14, UR13 ;  /* 0x0000000d0e107c20 */ /* 0x000fe20008410000 */
[----:B------:R0:W-:Y:S01]  /*1ae0*/  STL [R1+0x24], R223 ;  /* 0x000024df01007387 */ /* 0x0001e20000100800 */
[----:B------:R-:W-:Y:S01]  /*1af0*/  FADD.FTZ R113, R113, R184 ;  /* 0x000000b871717221 */ /* 0x000fe20000010000 */
[----:B------:R-:W-:Y:S01]  /*1b00*/  FADD.FTZ R15, R15, -UR14 ;  /* 0x8000000e0f0f7e21 */ /* 0x000fe20008010000 */
[-C--:B------:R-:W-:Y:S01]  /*1b10*/  FFMA.FTZ R222, R16, R184.reuse, R222 ;  /* 0x000000b810de7223 */ /* 0x080fe200000100de */
[----:B------:R-:W-:Y:S02]  /*1b20*/  HADD2.F32 R14, -RZ, R191.H0_H0 ;  /* 0x200000bfff0e7230 */ /* 0x000fe40000004100 */
[----:B------:R-:W-:Y:S01]  /*1b30*/  FMUL.FTZ R15, R15, UR13 ;  /* 0x0000000d0f0f7c20 */ /* 0x000fe20008410000 */
[----:B0-----:R-:W-:Y:S01]  /*1b40*/  FMUL.FTZ R223, R185, R184 ;  /* 0x000000b8b9df7220 */ /* 0x001fe20000410000 */
[----:B------:R-:W-:-:S02]  /*1b50*/  HADD2.F32 R184, -RZ, R175.H0_H0 ;  /* 0x200000afffb87230 */ /* 0x000fc40000004100 */
[----:B------:R-:W-:Y:S01]  /*1b60*/  FADD.FTZ R185, R228, R252 ;  /* 0x000000fce4b97221 */ /* 0x000fe20000010000 */
[----:B------:R0:W-:Y:S01]  /*1b70*/  STL [R1+0x28], R222 ;  /* 0x000028de01007387 */ /* 0x0001e20000100800 */
[----:B------:R-:W-:Y:S01]  /*1b80*/  FADD.FTZ R114, R114, R14 ;  /* 0x0000000e72727221 */ /* 0x000fe20000010000 */
[-C--:B------:R-:W-:Y:S01]  /*1b90*/  FFMA.FTZ R213, R15, R14.reuse, R213 ;  /* 0x0000000e0fd57223 */ /* 0x080fe200000100d5 */
[----:B------:R-:W-:Y:S02]  /*1ba0*/  HADD2.F32 R187, -RZ, R187.H1_H1 ;  /* 0x300000bbffbb7230 */ /* 0x000fe40000004100 */
[----:B0-----:R-:W-:Y:S01]  /*1bb0*/  FMUL.FTZ R222, R184, R14 ;  /* 0x0000000eb8de7220 */ /* 0x001fe20000410000 */
[----:B------:R-:W-:Y:S02]  /*1bc0*/  FADD.FTZ R14, R185, R247 ;  /* 0x000000f7b90e7221 */ /* 0x000fe40000010000 */
[----:B------:R-:W-:Y:S02]  /*1bd0*/  FADD.FTZ R187, R187, -UR14 ;  /* 0x8000000ebbbb7e21 */ /* 0x000fe40008010000 */
[----:B------:R-:W-:Y:S01]  /*1be0*/  FADD.FTZ R14, R14, R242 ;  /* 0x000000f20e0e7221 */ /* 0x000fe20000010000 */
[----:B------:R-:W-:-:S02]  /*1bf0*/  HADD2.F32 R184, -RZ, R191.H1_H1 ;  /* 0x300000bfffb87230 */ /* 0x000fc40000004100 */
[----:B------:R-:W-:Y:S01]  /*1c00*/  FFMA.FTZ R186, R209, R252, R227 ;  /* 0x000000fcd1ba7223 */ /* 0x000fe200000100e3 */
[----:B------:R-:W-:Y:S01]  /*1c10*/  FADD.FTZ R185, R14, R237 ;  /* 0x000000ed0eb97221 */ /* 0x000fe20000010000 */
[----:B------:R-:W-:Y:S02]  /*1c20*/  FMUL.FTZ R14, R187, UR13 ;  /* 0x0000000dbb0e7c20 */ /* 0x000fe40008410000 */
[----:B------:R-:W-:Y:S01]  /*1c30*/  FFMA.FTZ R186, R204, R247, R186 ;  /* 0x000000f7ccba7223 */ /* 0x000fe200000100ba */
[----:B------:R0:W-:Y:S03]  /*1c40*/  STL [R1+0x2c], R213 ;  /* 0x00002cd501007387 */ /* 0x0001e60000100800 */
[----:B------:R-:W-:-:S04]  /*1c50*/  FFMA.FTZ R186, R200, R242, R186 ;  /* 0x000000f2c8ba7223 */ /* 0x000fc800000100ba */
[----:B------:R-:W-:Y:S01]  /*1c60*/  FFMA.FTZ R186, R194, R237, R186 ;  /* 0x000000edc2ba7223 */ /* 0x000fe200000100ba */
[----:B------:R-:W-:-:S03]  /*1c70*/  FADD.FTZ R185, R185, R231 ;  /* 0x000000e7b9b97221 */ /* 0x000fc60000010000 */
[----:B------:R-:W-:Y:S01]  /*1c80*/  FFMA.FTZ R186, R193, R231, R186 ;  /* 0x000000e7c1ba7223 */ /* 0x000fe200000100ba */
[----:B------:R-:W-:Y:S02]  /*1c90*/  HADD2.F32 R187, -RZ, R175.H1_H1 ;  /* 0x300000afffbb7230 */ /* 0x000fe40000004100 */
[----:B------:R-:W-:Y:S01]  /*1ca0*/  FADD.FTZ R185, R185, R223 ;  /* 0x000000dfb9b97221 */ /* 0x000fe20000010000 */
[----:B------:R-:W-:Y:S02]  /*1cb0*/  FFMA.FTZ R186, R16, R223, R186 ;  /* 0x000000df10ba7223 */ /* 0x000fe400000100ba */
[----:B0-----:R-:W-:Y:S01]  /*1cc0*/  FMUL.FTZ R213, R187, R184 ;  /* 0x000000b8bbd57220 */ /* 0x001fe20000410000 */
[----:B------:R-:W-:Y:S01]  /*1cd0*/  FADD.FTZ R185, R185, R222 ;  /* 0x000000deb9b97221 */ /* 0x000fe20000010000 */
[----:B------:R-:W-:Y:S01]  /*1ce0*/  FFMA.FTZ R186, R15, R222, R186 ;  /* 0x000000de0fba7223 */ /* 0x000fe200000100ba */
[----:B------:R-:W-:Y:S01]  /*1cf0*/  FADD.FTZ R115, R115, R184 ;  /* 0x000000b873737221 */ /* 0x000fe20000010000 */
[----:B------:R-:W-:Y:S01]  /*1d00*/  IADD3 R23, PT, PT, R23, 0x80, RZ ;  /* 0x0000008017177810 */ /* 0x000fe20007ffe0ff */
[----:B------:R-:W-:Y:S01]  /*1d10*/  FADD.FTZ R228, R185, R213 ;  /* 0x000000d5b9e47221 */ /* 0x000fe20000010000 */
[C---:B------:R-:W-:Y:S01]  /*1d20*/  FFMA.FTZ R227, R14.reuse, R213, R186 ;  /* 0x000000d50ee37223 */ /* 0x040fe200000100ba */
[----:B---3--:R-:W-:-:S05]  /*1d30*/  FFMA.FTZ R188, R14, R184, R188 ;  /* 0x000000b80ebc7223 */ /* 0x008fca00000100bc */
[----:B------:R1:W-:Y:S02]  /*1d40*/  STL [R1+0x30], R188 ;  /* 0x000030bc01007387 */ /* 0x0003e40000100800 */
.L_x_2112:
[----:B------:R-:W-:Y:S05]  /*1d50*/  BSYNC.RECONVERGENT B0 ;  /* 0x0000000000007941 */ /* 0x000fea0003800200 */
.L_x_2111:
[----:B------:R-:W-:Y:S04]  /*1d60*/  BSSY.RECONVERGENT B0, `(.L_x_2113) ;  /* 0x000006e000007945 */ /* 0x000fe80003800200 */
[----:B------:R-:W-:Y:S05]  /*1d70*/  @!P3 BRA `(.L_x_2114) ;  /* 0x0000000400b0b947 */ /* 0x000fea0003800000 */
[----:B------:R-:W2:Y:S01]  /*1d80*/  LDC.64 R10, c[0x0][0x3a8] ;  /* 0x0000ea00ff0a7b82 */ /* 0x000ea20000000a00 */
[----:B------:R-:W3:Y:S04]  /*1d90*/  LDL.LU R198, [R1+0x14] ;  /* 0x0000140001c67983 */ /* 0x000ee80000300800 */
[----:B------:R-:W4:Y:S03]  /*1da0*/  LDL.LU R241, [R1+0x18] ;  /* 0x0000180001f17983 */ /* 0x000f260000300800 */
[----:B------:R-:W0:Y:S01]  /*1db0*/  LDC.64 R12, c[0x0][0x428] ;  /* 0x00010a00ff0c7b82 */ /* 0x000e220000000a00 */
[----:B------:R-:W4:Y:S01]  /*1dc0*/  LDL.LU R236, [R1+0x1c] ;  /* 0x00001c0001ec7983 */ /* 0x000f220000300800 */
[----:B------:R-:W-:-:S03]  /*1dd0*/  ISETP.NE.U32.AND P0, PT, RZ, UR20, PT ;  /* 0x00000014ff007c0c */ /* 0x000fc6000bf05070 */
[----:B------:R-:W4:Y:S01]  /*1de0*/  LDL.LU R230, [R1+0x20] ;  /* 0x0000200001e67983 */ /* 0x000f220000300800 */
[C---:B--2---:R-:W-:Y:S01]  /*1df0*/  IMAD.WIDE.U32 R10, R23.reuse, 0x10, R10 ;  /* 0x00000010170a7825 */ /* 0x044fe200078e000a */
[----:B------:R-:W-:Y:S02]  /*1e00*/  ISETP.NE.AND.EX P0, PT, RZ, UR21, PT, P0 ;  /* 0x00000015ff007c0c */ /* 0x000fe4000bf05300 */
[----:B------:R-:W2:Y:S04]  /*1e10*/  LDL.LU R221, [R1] ;  /* 0x0000000001dd7983 */ /* 0x000ea80000300800 */
[----:B------:R0:W3:Y:S04]  /*1e20*/  LDG.E.128 R184, desc[UR16][R10.64] ;  /* 0x000000100ab87981 */ /* 0x0000e8000c1e1d00 */
[----:B------:R-:W2:Y:S04]  /*1e30*/  LDL.LU R220, [R1+0x4] ;  /* 0x0000040001dc7983 */ /* 0x000ea80000300800 */
[----:B------:R-:W2:Y:S01]  /*1e40*/  LDL.LU R212, [R1+0x8] ;  /* 0x0000080001d47983 */ /* 0x000ea20000300800 */
[----:B0-----:R-:W-:-:S05]  /*1e50*/  IMAD.WIDE.U32 R10, R23, 0x10, R12 ;  /* 0x00000010170a7825 */ /* 0x001fca00078e000c */
[----:B-1----:R0:W4:Y:S02]  /*1e60*/  LDG.E.128 R188, desc[UR16][R10.64] ;  /* 0x000000100abc7981 */ /* 0x002124000c1e1d00 */
[----:B0-----:R-:W0:Y:S02]  /*1e70*/  @P0 LDC.64 R10, c[0x0][0x438] ;  /* 0x00010e00ff0a0b82 */ /* 0x001e240000000a00 */
[----:B0-----:R-:W-:-:S05]  /*1e80*/  @P0 IMAD.WIDE.U32 R10, R23, 0x10, R10 ;  /* 0x00000010170a0825 */ /* 0x001fca00078e000a */
[----:B------:R0:W5:Y:S02]  /*1e90*/  @P0 LDG.E.128 R36, desc[UR16][R10.64] ;  /* 0x000000100a240981 */ /* 0x000164000c1e1d00 */
[----:B0----5:R-:W-:Y:S02]  /*1ea0*/  HADD2.F32 R10, -RZ, R164.H0_H0 ;  /* 0x200000a4ff0a7230 */ /* 0x021fe40000004100 */
[----:B---3--:R-:W-:-:S05]  /*1eb0*/  HADD2.F32 R9, -RZ, R184.H0_H0 ;  /* 0x200000b8ff097230 */ /* 0x008fca0000004100 */
[----:B------:R-:W-:-:S04]  /*1ec0*/  FADD.FTZ R9, R9, -UR14 ;  /* 0x8000000e09097e21 */ /* 0x000fc80008010000 */
[----:B------:R-:W-:Y:S01]  /*1ed0*/  FMUL.FTZ R207, R9, UR13 ;  /* 0x0000000d09cf7c20 */ /* 0x000fe20008410000 */
[----:B----4-:R-:W-:Y:S02]  /*1ee0*/  HADD2.F32 R9, -RZ, R188.H0_H0 ;  /* 0x200000bcff097230 */ /* 0x010fe40000004100 */
[----:B------:R-:W-:-:S03]  /*1ef0*/  HADD2.F32 R11, -RZ, R184.H1_H1 ;  /* 0x300000b8ff0b7230 */ /* 0x000fc60000004100 */
[----:B------:R-:W-:Y:S01]  /*1f00*/  FADD.FTZ R108, R108, R9 ;  /* 0x000000096c6c7221 */ /* 0x000fe20000010000 */
[-C--:B------:R-:W-:Y:S01]  /*1f10*/  FFMA.FTZ R198, R207, R9.reuse, R198 ;  /* 0x00000009cfc67223 */ /* 0x080fe200000100c6 */
[----:B------:R-:W-:Y:S01]  /*1f20*/  FMUL.FTZ R251, R10, R9 ;  /* 0x000000090afb7220 */ /* 0x000fe20000410000 */
[----:B------:R-:W-:Y:S02]  /*1f30*/  HADD2.F32 R9, -RZ, R185.H0_H0 ;  /* 0x200000b9ff097230 */ /* 0x000fe40000004100 */
[----:B------:R-:W-:-:S03]  /*1f40*/  FADD.FTZ R11, R11, -UR14 ;  /* 0x8000000e0b0b7e21 */ /* 0x000fc60008010000 */
[----:B------:R-:W-:Y:S01]  /*1f50*/  FADD.FTZ R9, R9, -UR14 ;  /* 0x8000000e09097e21 */ /* 0x000fe20008010000 */
[----:B------:R0:W-:Y:S01]  /*1f60*/  STL [R1+0x14], R198 ;  /* 0x000014c601007387 */ /* 0x0001e20000100800 */
[----:B------:R-:W-:Y:S02]  /*1f70*/  HADD2.F32 R10, -RZ, R188.H1_H1 ;  /* 0x300000bcff0a7230 */ /* 0x000fe40000004100 */
[----:B------:R-:W-:Y:S01]  /*1f80*/  FMUL.FTZ R203, R11, UR13 ;  /* 0x0000000d0bcb7c20 */ /* 0x000fe20008410000 */
[----:B0-----:R-:W-:Y:S01]  /*1f90*/  FMUL.FTZ R198, R9, UR13 ;  /* 0x0000000d09c67c20 */ /* 0x001fe20008410000 */
[----:B------:R-:W-:Y:S02]  /*1fa0*/  HADD2.F32 R9, -RZ, R189.H0_H0 ;  /* 0x200000bdff097230 */ /* 0x000fe40000004100 */
[----:B------:R-:W-:-:S03]  /*1fb0*/  FFMA.FTZ R241, R203, R10, R241 ;  /* 0x0000000acbf17223 */ /* 0x000fc600000100f1 */
[----:B------:R-:W-:Y:S02]  /*1fc0*/  FFMA.FTZ R236, R198, R9, R236 ;  /* 0x00000009c6ec7223 */ /* 0x000fe400000100ec */
[----:B------:R0:W-:Y:S04]  /*1fd0*/  STL [R1+0x18], R241 ;  /* 0x000018f101007387 */ /* 0x0001e80000100800 */
[----:B------:R1:W-:Y:S04]  /*1fe0*/  STL [R1+0x1c], R236 ;  /* 0x00001cec01007387 */ /* 0x0003e80000100800 */
[----:B------:R-:W3:Y:S01]  /*1ff0*/  LDL.LU R188, [R1+0xc] ;  /* 0x00000c0001bc7983 */ /* 0x000ee20000300800 */
[----:B------:R-:W-:-:S02]  /*2000*/  HADD2.F32 R11, -RZ, R164.H1_H1 ;  /* 0x300000a4ff0b7230 */ /* 0x000fc40000004100 */
[----:B------:R-:W-:-:S03]  /*2010*/  FADD.FTZ R109, R109, R10 ;  /* 0x0000000a6d6d7221 */ /* 0x000fc60000010000 */
[----:B------:R-:W-:Y:S01]  /*2020*/  FMUL.FTZ R246, R11, R10 ;  /* 0x0000000a0bf67220 */ /* 0x000fe20000410000 */
[----:B------:R-:W-:Y:S02]  /*2030*/  HADD2.F32 R11, -RZ, R185.H1_H1 ;  /* 0x300000b9ff0b7230 */ /* 0x000fe40000004100 */
[----:B------:R-:W-:Y:S02]  /*2040*/  HADD2.F32 R10, -RZ, R165.H0_H0 ;  /* 0x200000a5ff0a7230 */ /* 0x000fe40000004100 */
[----:B------:R-:W-:Y:S01]  /*2050*/  FADD.FTZ R110, R110, R9 ;  /* 0x000000096e6e7221 */ /* 0x000fe20000010000 */
[----:B------:R-:W-:Y:S02]  /*2060*/  FADD.FTZ R11, R11, -UR14 ;  /* 0x8000000e0b0b7e21 */ /* 0x000fe40008010000 */
[----:B0-----:R-:W-:Y:S01]  /*2070*/  FMUL.FTZ R241, R10, R9 ;  /* 0x000000090af17220 */ /* 0x001fe20000410000 */
[----:B------:R-:W-:Y:S02]  /*2080*/  HADD2.F32 R9, -RZ, R186.H0_H0 ;  /* 0x200000baff097230 */ /* 0x000fe40000004100 */
[----:B------:R-:W-:Y:S01]  /*2090*/  FMUL.FTZ R13, R11, UR13 ;  /* 0x0000000d0b0d7c20 */ /* 0x000fe20008410000 */
[----:B------:R-:W-:-:S02]  /*20a0*/  HADD2.F32 R10, -RZ, R189.H1_H1 ;  /* 0x300000bdff0a7230 */ /* 0x000fc40000004100 */
[----:B------:R-:W-:Y:S02]  /*20b0*/  HADD2.F32 R11, -RZ, R165.H1_H1 ;  /* 0x300000a5ff0b7230 */ /* 0x000fe40000004100 */
[----:B------:R-:W-:Y:S01]  /*20c0*/  FADD.FTZ R9, R9, -UR14 ;  /* 0x8000000e09097e21 */ /* 0x000fe20008010000 */
[----:B------:R-:W-:Y:S01]  /*20d0*/  FADD.FTZ R111, R111, R10 ;  /* 0x0000000a6f6f7221 */ /* 0x000fe20000010000 */
[-C--:B------:R-:W-:Y:S01]  /*20e0*/  FFMA.FTZ R230, R13, R10.reuse, R230 ;  /* 0x0000000a0de67223 */ /* 0x080fe200000100e6 */
[----:B-1----:R-:W-:Y:S01]  /*20f0*/  FMUL.FTZ R236, R11, R10 ;  /* 0x0000000a0bec7220 */ /* 0x002fe20000410000 */
[----:B------:R-:W-:Y:S01]  /*2100*/  FMUL.FTZ R12, R9, UR13 ;  /* 0x0000000d090c7c20 */ /* 0x000fe20008410000 */
[----:B------:R-:W-:Y:S02]  /*2110*/  HADD2.F32 R9, -RZ, R190.H0_H0 ;  /* 0x200000beff097230 */ /* 0x000fe40000004100 */
[----:B------:R-:W-:Y:S02]  /*2120*/  HADD2.F32 R10, -RZ, R166.H0_H0 ;  /* 0x200000a6ff0a7230 */ /* 0x000fe40000004100 */
[----:B------:R-:W-:Y:S01]  /*2130*/  HADD2.F32 R11, -RZ, R186.H1_H1 ;  /* 0x300000baff0b7230 */ /* 0x000fe20000004100 */
[----:B------:R0:W-:Y:S01]  /*2140*/  STL [R1+0x20], R230 ;  /* 0x000020e601007387 */ /* 0x0001e20000100800 */
[----:B--2---:R-:W-:-:S03]  /*2150*/  FFMA.FTZ R221, R12, R9, R221 ;  /* 0x000000090cdd7223 */ /* 0x004fc600000100dd */
[----:B------:R-:W-:Y:S01]  /*2160*/  FADD.FTZ R11, R11, -UR14 ;  /* 0x8000000e0b0b7e21 */ /* 0x000fe20008010000 */
[----:B------:R-:W-:Y:S02]  /*2170*/  HADD2.F32 R184, -RZ, R190.H1_H1 ;  /* 0x300000beffb87230 */ /* 0x000fe40000004100 */
[----:B------:R-:W-:Y:S02]  /*2180*/  HADD2.F32 R185, -RZ, R166.H1_H1 ;  /* 0x300000a6ffb97230 */ /* 0x000fe40000004100 */
[----:B0-----:R-:W-:Y:S01]  /*2190*/  FMUL.FTZ R230, R10, R9 ;  /* 0x000000090ae67220 */ /* 0x001fe20000410000 */
[----:B------:R-:W-:Y:S02]  /*21a0*/  HADD2.F32 R10, -RZ, R187.H0_H0 ;  /* 0x200000bbff0a7230 */ /* 0x000fe40000004100 */
[----:B------:R-:W-:Y:S01]  /*21b0*/  FMUL.FTZ R11, R11, UR13 ;  /* 0x0000000d0b0b7c20 */ /* 0x000fe20008410000 */
[----:B------:R0:W-:Y:S01]  /*21c0*/  STL [R1], R221 ;  /* 0x000000dd01007387 */ /* 0x0001e20000100800 */
[----:B------:R-:W-:Y:S01]  /*21d0*/  FADD.FTZ R104, R104, R9 ;  /* 0x0000000968687221 */ /* 0x000fe20000010000 */
[----:B------:R-:W-:Y:S01]  /*21e0*/  FADD.FTZ R10, R10, -UR14 ;  /* 0x8000000e0a0a7e21 */ /* 0x000fe20008010000 */
[----:B------:R-:W-:Y:S01]  /*21f0*/  FADD.FTZ R105, R105, R184 ;  /* 0x000000b869697221 */ /* 0x000fe20000010000 */
[----:B------:R-:W-:Y:S01]  /*2200*/  FFMA.FTZ R220, R11, R184, R220 ;  /* 0x000000b80bdc7223 */ /* 0x000fe200000100dc */
[----:B------:R-:W-:-:S02]  /*2210*/  HADD2.F32 R9, -RZ, R191.H0_H0 ;  /* 0x200000bfff097230 */ /* 0x000fc40000004100 */
[----:B------:R-:W-:Y:S01]  /*2220*/  FMUL.FTZ R10, R10, UR13 ;  /* 0x0000000d0a0a7c20 */ /* 0x000fe20008410000 */
[----:B0-----:R-:W-:Y:S01]  /*2230*/  FMUL.FTZ R221, R185, R184 ;  /* 0x000000b8b9dd7220 */ /* 0x001fe20000410000 */
[----:B------:R-:W-:Y:S02]  /*2240*/  HADD2.F32 R184, -RZ, R167.H0_H0 ;  /* 0x200000a7ffb87230 */ /* 0x000fe40000004100 */
[----:B------:R-:W-:Y:S01]  /*2250*/  FADD.FTZ R185, R228, R251 ;  /* 0x000000fbe4b97221 */ /* 0x000fe20000010000 */
[----:B------:R0:W-:Y:S01]  /*2260*/  STL [R1+0x4], R220 ;  /* 0x000004dc01007387 */ /* 0x0001e20000100800 */
[----:B------:R-:W-:Y:S01]  /*2270*/  FADD.FTZ R106, R106, R9 ;  /* 0x000000096a6a7221 */ /* 0x000fe20000010000 */
[-C--:B------:R-:W-:Y:S01]  /*2280*/  FFMA.FTZ R212, R10, R9.reuse, R212 ;  /* 0x000000090ad47223 */ /* 0x080fe200000100d4 */
[----:B------:R-:W-:Y:S02]  /*2290*/  HADD2.F32 R187, -RZ, R187.H1_H1 ;  /* 0x300000bbffbb7230 */ /* 0x000fe40000004100 */
[----:B0-----:R-:W-:Y:S01]  /*22a0*/  FMUL.FTZ R220, R184, R9 ;  /* 0x00000009b8dc7220 */ /* 0x001fe20000410000 */
[----:B------:R-:W-:-:S02]  /*22b0*/  FADD.FTZ R9, R185, R246 ;  /* 0x000000f6b9097221 */ /* 0x000fc40000010000 */
[----:B------:R-:W-:Y:S02]  /*22c0*/  FADD.FTZ R187, R187, -UR14 ;  /* 0x8000000ebbbb7e21 */ /* 0x000fe40008010000 */
[----:B------:R-:W-:Y:S01]  /*22d0*/  FADD.FTZ R9, R9, R241 ;  /* 0x000000f109097221 */ /* 0x000fe20000010000 */
[----:B------:R-:W-:Y:S02]  /*22e0*/  HADD2.F32 R184, -RZ, R191.H1_H1 ;  /* 0x300000bfffb87230 */ /* 0x000fe40000004100 */
        /* <DEDUP_REMOVED lines=21> */
.L_x_2114:
[----:B------:R-:W-:Y:S05]  /*2440*/  BSYNC.RECONVERGENT B0 ;  /* 0x0000000000007941 */ /* 0x000fea0003800200 */
.L_x_2113:
[----:B------:R-:W-:Y:S04]  /*2450*/  BSSY.RECONVERGENT B0, `(.L_x_2115) ;  /* 0x000005e000007945 */ /* 0x000fe80003800200 */
[----:B------:R-:W-:Y:S05]  /*2460*/  @!P2 BRA `(.L_x_2116) ;  /* 0x000000040070a947 */ /* 0x000fea0003800000 */
[----:B------:R-:W3:Y:S08]  /*2470*/  LDC.64 R4, c[0x0][0x3a8] ;  /* 0x0000ea00ff047b82 */ /* 0x000ef00000000a00 */
[----:B------:R-:W4:Y:S01]  /*2480*/  LDC.64 R6, c[0x0][0x428] ;  /* 0x00010a00ff067b82 */ /* 0x000f220000000a00 */
[----:B---3--:R-:W-:-:S05]  /*2490*/  IMAD.WIDE.U32 R4, R23, 0x10, R4 ;  /* 0x0000001017047825 */ /* 0x008fca00078e0004 */
[----:B------:R4:W3:Y:S02]  /*24a0*/  LDG.E.128 R184, desc[UR16][R4.64] ;  /* 0x0000001004b87981 */ /* 0x0008e4000c1e1d00 */
[----:B----4-:R-:W-:-:S05]  /*24b0*/  IMAD.WIDE.U32 R4, R23, 0x10, R6 ;  /* 0x0000001017047825 */ /* 0x010fca00078e0006 */
[----:B012---:R0:W2:Y:S01]  /*24c0*/  LDG.E.128 R188, desc[UR16][R4.64] ;  /* 0x0000001004bc7981 */ /* 0x0070a2000c1e1d00 */
[----:B------:R-:W-:-:S04]  /*24d0*/  ISETP.NE.U32.AND P0, PT, RZ, UR20, PT ;  /* 0x00000014ff007c0c */ /* 0x000fc8000bf05070 */
[----:B------:R-:W-:-:S13]  /*24e0*/  ISETP.NE.AND.EX P0, PT, RZ, UR21, PT, P0 ;  /* 0x00000015ff007c0c */ /* 0x000fda000bf05300 */
[----:B0-----:R-:W0:Y:S02]  /*24f0*/  @P0 LDC.64 R4, c[0x0][0x438] ;  /* 0x00010e00ff040b82 */ /* 0x001e240000000a00 */
[----:B0-----:R-:W-:-:S05]  /*2500*/  @P0 IMAD.WIDE.U32 R4, R23, 0x10, R4 ;  /* 0x0000001017040825 */ /* 0x001fca00078e0004 */
[----:B------:R0:W5:Y:S01]  /*2510*/  @P0 LDG.E.128 R32, desc[UR16][R4.64] ;  /* 0x0000001004200981 */ /* 0x000162000c1e1d00 */
[----:B------:R-:W-:Y:S01]  /*2520*/  IADD3 R23, PT, PT, R23, 0x80, RZ ;  /* 0x0000008017177810 */ /* 0x000fe20007ffe0ff */
[----:B0----5:R-:W-:Y:S02]  /*2530*/  HADD2.F32 R5, -RZ, R156.H0_H0 ;  /* 0x2000009cff057230 */ /* 0x021fe40000004100 */
[--C-:B---3--:R-:W-:Y:S02]  /*2540*/  HADD2.F32 R4, -RZ, R184.reuse.H0_H0 ;  /* 0x200000b8ff047230 */ /* 0x108fe40000004100 */
[----:B------:R-:W-:Y:S02]  /*2550*/  HADD2.F32 R6, -RZ, R184.H1_H1 ;  /* 0x300000b8ff067230 */ /* 0x000fe40000004100 */
[----:B------:R-:W-:Y:S02]  /*2560*/  HADD2.F32 R7, -RZ, R186.H0_H0 ;  /* 0x200000baff077230 */ /* 0x000fe40000004100 */
[----:B------:R-:W-:Y:S01]  /*2570*/  FADD.FTZ R4, R4, -UR14 ;  /* 0x8000000e04047e21 */ /* 0x000fe20008010000 */
[----:B------:R-:W-:-:S03]  /*2580*/  FADD.FTZ R6, R6, -UR14 ;  /* 0x8000000e06067e21 */ /* 0x000fc60008010000 */
[----:B------:R-:W-:Y:S01]  /*2590*/  FMUL.FTZ R206, R4, UR13 ;  /* 0x0000000d04ce7c20 */ /* 0x000fe20008410000 */
[----:B------:R-:W-:Y:S01]  /*25a0*/  FADD.FTZ R7, R7, -UR14 ;  /* 0x8000000e07077e21 */ /* 0x000fe20008010000 */
[----:B------:R-:W-:Y:S01]  /*25b0*/  FMUL.FTZ R202, R6, UR13 ;  /* 0x0000000d06ca7c20 */ /* 0x000fe20008410000 */
[----:B------:R-:W-:Y:S02]  /*25c0*/  HADD2.F32 R6, -RZ, R156.H1_H1 ;  /* 0x3000009cff067230 */ /* 0x000fe40000004100 */
[----:B------:R-:W-:Y:S01]  /*25d0*/  FMUL.FTZ R7, R7, UR13 ;  /* 0x0000000d07077c20 */ /* 0x000fe20008410000 */
[----:B--2---:R-:W-:Y:S02]  /*25e0*/  HADD2.F32 R4, -RZ, R188.H0_H0 ;  /* 0x200000bcff047230 */ /* 0x004fe40000004100 */
[----:B------:R-:W-:-:S03]  /*25f0*/  HADD2.F32 R184, -RZ, R190.H1_H1 ;  /* 0x300000beffb87230 */ /* 0x000fc60000004100 */
[----:B------:R-:W-:Y:S01]  /*2600*/  FADD.FTZ R100, R100, R4 ;  /* 0x0000000464647221 */ /* 0x000fe20000010000 */
[-C--:B------:R-:W-:Y:S01]  /*2610*/  FFMA.FTZ R140, R206, R4.reuse, R140 ;  /* 0x00000004ce8c7223 */ /* 0x080fe2000001008c */
[----:B------:R-:W-:Y:S01]  /*2620*/  FMUL.FTZ R250, R5, R4 ;  /* 0x0000000405fa7220 */ /* 0x000fe20000410000 */
[----:B------:R-:W-:Y:S02]  /*2630*/  HADD2.F32 R5, -RZ, R188.H1_H1 ;  /* 0x300000bcff057230 */ /* 0x000fe40000004100 */
[----:B------:R-:W-:Y:S01]  /*2640*/  FADD.FTZ R97, R97, R184 ;  /* 0x000000b861617221 */ /* 0x000fe20000010000 */
[--C-:B------:R-:W-:Y:S02]  /*2650*/  HADD2.F32 R4, -RZ, R185.reuse.H0_H0 ;  /* 0x200000b9ff047230 */ /* 0x100fe40000004100 */
[----:B------:R-:W-:Y:S01]  /*2660*/  FADD.FTZ R101, R101, R5 ;  /* 0x0000000565657221 */ /* 0x000fe20000010000 */
[-C--:B------:R-:W-:Y:S02]  /*2670*/  FFMA.FTZ R141, R202, R5.reuse, R141 ;  /* 0x00000005ca8d7223 */ /* 0x080fe4000001008d */
[----:B------:R-:W-:Y:S01]  /*2680*/  FADD.FTZ R4, R4, -UR14 ;  /* 0x8000000e04047e21 */ /* 0x000fe20008010000 */
[----:B------:R-:W-:Y:S01]  /*2690*/  FMUL.FTZ R245, R6, R5 ;  /* 0x0000000506f57220 */ /* 0x000fe20000410000 */
[----:B------:R-:W-:-:S02]  /*26a0*/  HADD2.F32 R5, -RZ, R185.H1_H1 ;  /* 0x300000b9ff057230 */ /* 0x000fc40000004100 */
[----:B------:R-:W-:Y:S01]  /*26b0*/  FMUL.FTZ R197, R4, UR13 ;  /* 0x0000000d04c57c20 */ /* 0x000fe20008410000 */
[----:B------:R-:W-:Y:S02]  /*26c0*/  HADD2.F32 R4, -RZ, R189.H0_H0 ;  /* 0x200000bdff047230 */ /* 0x000fe40000004100 */
[----:B------:R-:W-:Y:S02]  /*26d0*/  HADD2.F32 R6, -RZ, R157.H0_H0 ;  /* 0x2000009dff067230 */ /* 0x000fe40000004100 */
[----:B------:R-:W-:Y:S01]  /*26e0*/  FADD.FTZ R5, R5, -UR14 ;  /* 0x8000000e05057e21 */ /* 0x000fe20008010000 */
[----:B------:R-:W-:Y:S02]  /*26f0*/  HADD2.F32 R185, -RZ, R158.H1_H1 ;  /* 0x3000009effb97230 */ /* 0x000fe40000004100 */
[----:B------:R-:W-:Y:S01]  /*2700*/  FADD.FTZ R102, R102, R4 ;  /* 0x0000000466667221 */ /* 0x000fe20000010000 */
[-C--:B------:R-:W-:Y:S01]  /*2710*/  FFMA.FTZ R142, R197, R4.reuse, R142 ;  /* 0x00000004c58e7223 */ /* 0x080fe2000001008e */
[----:B------:R-:W-:Y:S01]  /*2720*/  FMUL.FTZ R240, R6, R4 ;  /* 0x0000000406f07220 */ /* 0x000fe20000410000 */
[----:B------:R-:W-:Y:S01]  /*2730*/  FMUL.FTZ R8, R5, UR13 ;  /* 0x0000000d05087c20 */ /* 0x000fe20008410000 */
[----:B------:R-:W-:-:S02]  /*2740*/  HADD2.F32 R4, -RZ, R189.H1_H1 ;  /* 0x300000bdff047230 */ /* 0x000fc40000004100 */
[----:B------:R-:W-:Y:S01]  /*2750*/  FMUL.FTZ R219, R185, R184 ;  /* 0x000000b8b9db7220 */ /* 0x000fe20000410000 */
[----:B------:R-:W-:Y:S02]  /*2760*/  HADD2.F32 R5, -RZ, R157.H1_H1 ;  /* 0x3000009dff057230 */ /* 0x000fe40000004100 */
[----:B------:R-:W-:Y:S01]  /*2770*/  FADD.FTZ R185, R228, R250 ;  /* 0x000000fae4b97221 */ /* 0x000fe20000010000 */
[----:B------:R-:W-:Y:S02]  /*2780*/  HADD2.F32 R6, -RZ, R186.H1_H1 ;  /* 0x300000baff067230 */ /* 0x000fe40000004100 */
[----:B------:R-:W-:Y:S01]  /*2790*/  FADD.FTZ R103, R103, R4 ;  /* 0x0000000467677221 */ /* 0x000fe20000010000 */
[-C--:B------:R-:W-:Y:S01]  /*27a0*/  FFMA.FTZ R143, R8, R4.reuse, R143 ;  /* 0x00000004088f7223 */ /* 0x080fe2000001008f */
[----:B------:R-:W-:Y:S01]  /*27b0*/  FMUL.FTZ R235, R5, R4 ;  /* 0x0000000405eb7220 */ /* 0x000fe20000410000 */
[----:B------:R-:W-:Y:S02]  /*27c0*/  HADD2.F32 R4, -RZ, R190.H0_H0 ;  /* 0x200000beff047230 */ /* 0x000fe40000004100 */
[----:B------:R-:W-:Y:S01]  /*27d0*/  FADD.FTZ R6, R6, -UR14 ;  /* 0x8000000e06067e21 */ /* 0x000fe20008010000 */
[----:B------:R-:W-:-:S02]  /*27e0*/  HADD2.F32 R5, -RZ, R158.H0_H0 ;  /* 0x2000009eff057230 */ /* 0x000fc40000004100 */
[----:B------:R-:W-:Y:S01]  /*27f0*/  FFMA.FTZ R186, R206, R250, R227 ;  /* 0x000000faceba7223 */ /* 0x000fe200000100e3 */
[----:B------:R-:W-:Y:S01]  /*2800*/  FMUL.FTZ R6, R6, UR13 ;  /* 0x0000000d06067c20 */ /* 0x000fe20008410000 */
[----:B------:R-:W-:Y:S01]  /*2810*/  FADD.FTZ R96, R96, R4 ;  /* 0x0000000460607221 */ /* 0x000fe20000010000 */
[-C--:B------:R-:W-:Y:S01]  /*2820*/  FMUL.FTZ R229, R5, R4.reuse ;  /* 0x0000000405e57220 */ /* 0x080fe20000410000 */
[----:B------:R-:W-:Y:S02]  /*2830*/  HADD2.F32 R5, -RZ, R187.H0_H0 ;  /* 0x200000bbff057230 */ /* 0x000fe40000004100 */
[----:B------:R-:W-:Y:S01]  /*2840*/  FFMA.FTZ R136, R7, R4, R136 ;  /* 0x0000000407887223 */ /* 0x000fe20000010088 */
[----:B------:R-:W-:Y:S01]  /*2850*/  FFMA.FTZ R137, R6, R184, R137 ;  /* 0x000000b806897223 */ /* 0x000fe20000010089 */
[----:B------:R-:W-:Y:S02]  /*2860*/  HADD2.F32 R4, -RZ, R191.H0_H0 ;  /* 0x200000bfff047230 */ /* 0x000fe40000004100 */
[----:B------:R-:W-:Y:S01]  /*2870*/  FFMA.FTZ R186, R202, R245, R186 ;  /* 0x000000f5caba7223 */ /* 0x000fe200000100ba */
[----:B------:R-:W-:Y:S01]  /*2880*/  FADD.FTZ R5, R5, -UR14 ;  /* 0x8000000e05057e21 */ /* 0x000fe20008010000 */
[----:B------:R-:W-:-:S02]  /*2890*/  HADD2.F32 R184, -RZ, R159.H0_H0 ;  /* 0x2000009fffb87230 */ /* 0x000fc40000004100 */
[----:B------:R-:W-:Y:S01]  /*28a0*/  FADD.FTZ R98, R98, R4 ;  /* 0x0000000462627221 */ /* 0x000fe20000010000 */
[----:B------:R-:W-:Y:S01]  /*28b0*/  FMUL.FTZ R5, R5, UR13 ;  /* 0x0000000d05057c20 */ /* 0x000fe20008410000 */
[----:B------:R-:W-:Y:S01]  /*28c0*/  FFMA.FTZ R186, R197, R240, R186 ;  /* 0x000000f0c5ba7223 */ /* 0x000fe200000100ba */
[-C--:B------:R-:W-:Y:S01]  /*28d0*/  FMUL.FTZ R218, R184, R4.reuse ;  /* 0x00000004b8da7220 */ /* 0x080fe20000410000 */
[----:B------:R-:W-:Y:S02]  /*28e0*/  HADD2.F32 R187, -RZ, R187.H1_H1 ;  /* 0x300000bbffbb7230 */ /* 0x000fe40000004100 */
[----:B------:R-:W-:Y:S01]  /*28f0*/  FFMA.FTZ R138, R5, R4, R138 ;  /* 0x00000004058a7223 */ /* 0x000fe2000001008a */
[----:B------:R-:W-:Y:S01]  /*2900*/  FADD.FTZ R4, R185, R245 ;  /* 0x000000f5b9047221 */ /* 0x000fe20000010000 */
[----:B------:R-:W-:Y:S01]  /*2910*/  FFMA.FTZ R186, R8, R235, R186 ;  /* 0x000000eb08ba7223 */ /* 0x000fe200000100ba */
[----:B------:R-:W-:Y:S02]  /*2920*/  HADD2.F32 R184, -RZ, R191.H1_H1 ;  /* 0x300000bfffb87230 */ /* 0x000fe40000004100 */
[----:B------:R-:W-:Y:S01]  /*2930*/  FADD.FTZ R187, R187, -UR14 ;  /* 0x8000000ebbbb7e21 */ /* 0x000fe20008010000 */
[----:B------:R-:W-:Y:S01]  /*2940*/  FADD.FTZ R4, R4, R240 ;  /* 0x000000f004047221 */ /* 0x000fe20000010000 */
[----:B------:R-:W-:Y:S01]  /*2950*/  FFMA.FTZ R186, R7, R229, R186 ;  /* 0x000000e507ba7223 */ /* 0x000fe200000100ba */
[----:B------:R-:W-:-:S02]  /*2960*/  FADD.FTZ R99, R99, R184 ;  /* 0x000000b863637221 */ /* 0x000fc40000010000 */
[----:B------:R-:W-:Y:S01]  /*2970*/  FADD.FTZ R185, R4, R235 ;  /* 0x000000eb04b97221 */ /* 0x000fe20000010000 */
[----:B------:R-:W-:Y:S01]  /*2980*/  FMUL.FTZ R4, R187, UR13 ;  /* 0x0000000dbb047c20 */ /* 0x000fe20008410000 */
[----:B------:R-:W-:Y:S02]  /*2990*/  HADD2.F32 R187, -RZ, R159.H1_H1 ;  /* 0x3000009fffbb7230 */ /* 0x000fe40000004100 */
[----:B------:R-:W-:Y:S01]  /*29a0*/  FFMA.FTZ R186, R6, R219, R186 ;  /* 0x000000db06ba7223 */ /* 0x000fe200000100ba */
[----:B------:R-:W-:Y:S01]  /*29b0*/  FADD.FTZ R185, R185, R229 ;  /* 0x000000e5b9b97221 */ /* 0x000fe20000010000 */
[-C--:B------:R-:W-:Y:S01]  /*29c0*/  FFMA.FTZ R139, R4, R184.reuse, R139 ;  /* 0x000000b8048b7223 */ /* 0x080fe2000001008b */
[----:B------:R-:W-:Y:S02]  /*29d0*/  FMUL.FTZ R211, R187, R184 ;  /* 0x000000b8bbd37220 */ /* 0x000fe40000410000 */
[----:B------:R-:W-:Y:S01]  /*29e0*/  FADD.FTZ R185, R185, R219 ;  /* 0x000000dbb9b97221 */ /* 0x000fe20000010000 */
[----:B------:R-:W-:-:S03]  /*29f0*/  FFMA.FTZ R186, R5, R218, R186 ;  /* 0x000000da05ba7223 */ /* 0x000fc600000100ba */
[----:B------:R-:W-:Y:S01]  /*2a00*/  FADD.FTZ R185, R185, R218 ;  /* 0x000000dab9b97221 */ /* 0x000fe20000010000 */
[----:B------:R-:W-:-:S03]  /*2a10*/  FFMA.FTZ R227, R4, R211, R186 ;  /* 0x000000d304e37223 */ /* 0x000fc600000100ba */
[----:B------:R-:W-:-:S07]  /*2a20*/  FADD.FTZ R228, R185, R211 ;  /* 0x000000d3b9e47221 */ /* 0x000fce0000010000 */
.L_x_2116:
[----:B------:R-:W-:Y:S05]  /*2a30*/  BSYNC.RECONVERGENT B0 ;  /* 0x0000000000007941 */ /* 0x000fea0003800200 */
.L_x_2115:
[----:B------:R-:W-:Y:S04]  /*2a40*/  BSSY.RECONVERGENT B0, `(.L_x_2117) ;  /* 0x000005d000007945 */ /* 0x000fe80003800200 */
[----:B------:R-:W-:Y:S05]  /*2a50*/  @!P1 BRA `(.L_x_2118) ;  /* 0x00000004006c9947 */ /* 0x000fea0003800000 */
[----:B------:R-:W3:Y:S08]  /*2a60*/  LDC.64 R2, c[0x0][0x3a8] ;  /* 0x0000ea00ff027b82 */ /* 0x000ef00000000a00 */
[----:B012---:R-:W0:Y:S01]  /*2a70*/  LDC.64 R188, c[0x0][0x428] ;  /* 0x00010a00ffbc7b82 */ /* 0x007e220000000a00 */
[----:B---3--:R-:W-:-:S05]  /*2a80*/  IMAD.WIDE.U32 R2, R23, 0x10, R2 ;  /* 0x0000001017027825 */ /* 0x008fca00078e0002 */
[----:B------:R0:W2:Y:S02]  /*2a90*/  LDG.E.128 R184, desc[UR16][R2.64] ;  /* 0x0000001002b87981 */ /* 0x0000a4000c1e1d00 */
[----:B0-----:R-:W-:-:S05]  /*2aa0*/  IMAD.WIDE.U32 R2, R23, 0x10, R188 ;  /* 0x0000001017027825 */ /* 0x001fca00078e00bc */
[----:B------:R0:W3:Y:S01]  /*2ab0*/  LDG.E.128 R188, desc[UR16][R2.64] ;  /* 0x0000001002bc7981 */ /* 0x0000e2000c1e1d00 */
[----:B------:R-:W-:-:S04]  /*2ac0*/  ISETP.NE.U32.AND P0, PT, RZ, UR20, PT ;  /* 0x00000014ff007c0c */ /* 0x000fc8000bf05070 */
[----:B------:R-:W-:-:S13]  /*2ad0*/  ISETP.NE.AND.EX P0, PT, RZ, UR21, PT, P0 ;  /* 0x00000015ff007c0c */ /* 0x000fda000bf05300 */
[----:B0-----:R-:W0:Y:S02]  /*2ae0*/  @P0 LDC.64 R2, c[0x0][0x438] ;  /* 0x00010e00ff020b82 */ /* 0x001e240000000a00 */
[----:B0-----:R-:W-:-:S05]  /*2af0*/  @P0 IMAD.WIDE.U32 R2, R23, 0x10, R2 ;  /* 0x0000001017020825 */ /* 0x001fca00078e0002 */
[----:B------:R0:W5:Y:S02]  /*2b00*/  @P0 LDG.E.128 R28, desc[UR16][R2.64] ;  /* 0x00000010021c0981 */ /* 0x000164000c1e1d00 */
[----:B0----5:R-:W-:Y:S02]  /*2b10*/  HADD2.F32 R2, -RZ, R148.H0_H0 ;  /* 0x20000094ff027230 */ /* 0x021fe40000004100 */
[--C-:B--2---:R-:W-:Y:S02]  /*2b20*/  HADD2.F32 R0, -RZ, R184.reuse.H0_H0 ;  /* 0x200000b8ff007230 */ /* 0x104fe40000004100 */
[----:B------:R-:W-:Y:S02]  /*2b30*/  HADD2.F32 R3, -RZ, R184.H1_H1 ;  /* 0x300000b8ff037230 */ /* 0x000fe40000004100 */
[----:B------:R-:W-:Y:S02]  /*2b40*/  HADD2.F32 R184, -RZ, R150.H1_H1 ;  /* 0x30000096ffb87230 */ /* 0x000fe40000004100 */
[----:B------:R-:W-:Y:S01]  /*2b50*/  FADD.FTZ R0, R0, -UR14 ;  /* 0x8000000e00007e21 */ /* 0x000fe20008010000 */
[----:B------:R-:W-:-:S03]  /*2b60*/  FADD.FTZ R3, R3, -UR14 ;  /* 0x8000000e03037e21 */ /* 0x000fc60008010000 */
[----:B------:R-:W-:Y:S01]  /*2b70*/  FMUL.FTZ R208, R0, UR13 ;  /* 0x0000000d00d07c20 */ /* 0x000fe20008410000 */
[----:B------:R-:W-:Y:S01]  /*2b80*/  FMUL.FTZ R233, R3, UR13 ;  /* 0x0000000d03e97c20 */ /* 0x000fe20008410000 */
[----:B------:R-:W-:Y:S02]  /*2b90*/  HADD2.F32 R3, -RZ, R148.H1_H1 ;  /* 0x30000094ff037230 */ /* 0x000fe40000004100 */
[----:B---3--:R-:W-:Y:S02]  /*2ba0*/  HADD2.F32 R0, -RZ, R188.H0_H0 ;  /* 0x200000bcff007230 */ /* 0x008fe40000004100 */
[----:B------:R-:W-:-:S03]  /*2bb0*/  HADD2.F32 R23, -RZ, R190.H1_H1 ;  /* 0x300000beff177230 */ /* 0x000fc60000004100 */
[----:B------:R-:W-:Y:S01]  /*2bc0*/  FADD.FTZ R92, R92, R0 ;  /* 0x000000005c5c7221 */ /* 0x000fe20000010000 */
[-C--:B------:R-:W-:Y:S01]  /*2bd0*/  FFMA.FTZ R132, R208, R0.reuse, R132 ;  /* 0x00000000d0847223 */ /* 0x080fe20000010084 */
[----:B------:R-:W-:Y:S01]  /*2be0*/  FMUL.FTZ R249, R2, R0 ;  /* 0x0000000002f97220 */ /* 0x000fe20000410000 */
[--C-:B------:R-:W-:Y:S02]  /*2bf0*/  HADD2.F32 R0, -RZ, R185.reuse.H0_H0 ;  /* 0x200000b9ff007230 */ /* 0x100fe40000004100 */
[----:B------:R-:W-:Y:S01]  /*2c00*/  FADD.FTZ R89, R89, R23 ;  /* 0x0000001759597221 */ /* 0x000fe20000010000 */
[----:B------:R-:W-:Y:S02]  /*2c10*/  HADD2.F32 R2, -RZ, R188.H1_H1 ;  /* 0x300000bcff027230 */ /* 0x000fe40000004100 */
[----:B------:R-:W-:Y:S01]  /*2c20*/  FMUL.FTZ R217, R184, R23 ;  /* 0x00000017b8d97220 */ /* 0x000fe20000410000 */
[----:B------:R-:W-:Y:S01]  /*2c30*/  FADD.FTZ R184, R228, R249 ;  /* 0x000000f9e4b87221 */ /* 0x000fe20000010000 */
[----:B------:R-:W-:Y:S01]  /*2c40*/  FADD.FTZ R0, R0, -UR14 ;  /* 0x8000000e00007e21 */ /* 0x000fe20008010000 */
[----:B------:R-:W-:Y:S01]  /*2c50*/  FADD.FTZ R93, R93, R2 ;  /* 0x000000025d5d7221 */ /* 0x000fe20000010000 */
[-C--:B------:R-:W-:Y:S01]  /*2c60*/  FFMA.FTZ R133, R233, R2.reuse, R133 ;  /* 0x00000002e9857223 */ /* 0x080fe20000010085 */
[----:B------:R-:W-:Y:S01]  /*2c70*/  FMUL.FTZ R244, R3, R2 ;  /* 0x0000000203f47220 */ /* 0x000fe20000410000 */
[----:B------:R-:W-:Y:S01]  /*2c80*/  FMUL.FTZ R199, R0, UR13 ;  /* 0x0000000d00c77c20 */ /* 0x000fe20008410000 */
[----:B------:R-:W-:-:S02]  /*2c90*/  HADD2.F32 R3, -RZ, R185.H1_H1 ;  /* 0x300000b9ff037230 */ /* 0x000fc40000004100 */
[----:B------:R-:W-:Y:S01]  /*2ca0*/  FFMA.FTZ R185, R208, R249, R227 ;  /* 0x000000f9d0b97223 */ /* 0x000fe200000100e3 */
[----:B------:R-:W-:Y:S02]  /*2cb0*/  HADD2.F32 R0, -RZ, R189.H0_H0 ;  /* 0x200000bdff007230 */ /* 0x000fe40000004100 */
[----:B------:R-:W-:Y:S02]  /*2cc0*/  HADD2.F32 R2, -RZ, R149.H0_H0 ;  /* 0x20000095ff027230 */ /* 0x000fe40000004100 */
[----:B------:R-:W-:Y:S01]  /*2cd0*/  FADD.FTZ R3, R3, -UR14 ;  /* 0x8000000e03037e21 */ /* 0x000fe20008010000 */
[----:B------:R-:W-:Y:S01]  /*2ce0*/  FADD.FTZ R94, R94, R0 ;  /* 0x000000005e5e7221 */ /* 0x000fe20000010000 */
[-C--:B------:R-:W-:Y:S01]  /*2cf0*/  FFMA.FTZ R134, R199, R0.reuse, R134 ;  /* 0x00000000c7867223 */ /* 0x080fe20000010086 */
[----:B------:R-:W-:Y:S01]  /*2d00*/  FMUL.FTZ R239, R2, R0 ;  /* 0x0000000002ef7220 */ /* 0x000fe20000410000 */
[----:B------:R-:W-:Y:S02]  /*2d10*/  HADD2.F32 R0, -RZ, R186.H0_H0 ;  /* 0x200000baff007230 */ /* 0x000fe40000004100 */
[----:B------:R-:W-:Y:S01]  /*2d20*/  FMUL.FTZ R192, R3, UR13 ;  /* 0x0000000d03c07c20 */ /* 0x000fe20008410000 */
[----:B------:R-:W-:-:S02]  /*2d30*/  HADD2.F32 R2, -RZ, R189.H1_H1 ;  /* 0x300000bdff027230 */ /* 0x000fc40000004100 */
[----:B------:R-:W-:Y:S02]  /*2d40*/  HADD2.F32 R3, -RZ, R149.H1_H1 ;  /* 0x30000095ff037230 */ /* 0x000fe40000004100 */
[----:B------:R-:W-:Y:S01]  /*2d50*/  FADD.FTZ R0, R0, -UR14 ;  /* 0x8000000e00007e21 */ /* 0x000fe20008010000 */
[----:B------:R-:W-:Y:S01]  /*2d60*/  FADD.FTZ R95, R95, R2 ;  /* 0x000000025f5f7221 */ /* 0x000fe20000010000 */
[-C--:B------:R-:W-:Y:S01]  /*2d70*/  FFMA.FTZ R135, R192, R2.reuse, R135 ;  /* 0x00000002c0877223 */ /* 0x080fe20000010087 */
[----:B------:R-:W-:Y:S01]  /*2d80*/  FMUL.FTZ R234, R3, R2 ;  /* 0x0000000203ea7220 */ /* 0x000fe20000410000 */
[----:B------:R-:W-:Y:S01]  /*2d90*/  FMUL.FTZ R22, R0, UR13 ;  /* 0x0000000d00167c20 */ /* 0x000fe20008410000 */
[----:B------:R-:W-:Y:S02]  /*2da0*/  HADD2.F32 R0, -RZ, R190.H0_H0 ;  /* 0x200000beff007230 */ /* 0x000fe40000004100 */
[----:B------:R-:W-:Y:S02]  /*2db0*/  HADD2.F32 R2, -RZ, R150.H0_H0 ;  /* 0x20000096ff027230 */ /* 0x000fe40000004100 */
[----:B------:R-:W-:-:S02]  /*2dc0*/  HADD2.F32 R3, -RZ, R186.H1_H1 ;  /* 0x300000baff037230 */ /* 0x000fc40000004100 */
[----:B------:R-:W-:Y:S01]  /*2dd0*/  FADD.FTZ R88, R88, R0 ;  /* 0x0000000058587221 */ /* 0x000fe20000010000 */
[-C--:B------:R-:W-:Y:S01]  /*2de0*/  FFMA.FTZ R128, R22, R0.reuse, R128 ;  /* 0x0000000016807223 */ /* 0x080fe20000010080 */
[----:B------:R-:W-:Y:S01]  /*2df0*/  FMUL.FTZ R226, R2, R0 ;  /* 0x0000000002e27220 */ /* 0x000fe20000410000 */
[----:B------:R-:W-:Y:S02]  /*2e00*/  HADD2.F32 R2, -RZ, R187.H0_H0 ;  /* 0x200000bbff027230 */ /* 0x000fe40000004100 */
[----:B------:R-:W-:Y:S01]  /*2e10*/  FADD.FTZ R3, R3, -UR14 ;  /* 0x8000000e03037e21 */ /* 0x000fe20008010000 */
[----:B------:R-:W-:Y:S02]  /*2e20*/  HADD2.F32 R0, -RZ, R191.H0_H0 ;  /* 0x200000bfff007230 */ /* 0x000fe40000004100 */
[----:B------:R-:W-:Y:S02]  /*2e30*/  HADD2.F32 R187, -RZ, R187.H1_H1 ;  /* 0x300000bbffbb7230 */ /* 0x000fe40000004100 */
[----:B------:R-:W-:Y:S01]  /*2e40*/  FMUL.FTZ R3, R3, UR13 ;  /* 0x0000000d03037c20 */ /* 0x000fe20008410000 */
[----:B------:R-:W-:Y:S01]  /*2e50*/  FADD.FTZ R2, R2, -UR14 ;  /* 0x8000000e02027e21 */ /* 0x000fe20008010000 */
[----:B------:R-:W-:Y:S01]  /*2e60*/  FADD.FTZ R90, R90, R0 ;  /* 0x000000005a5a7221 */ /* 0x000fe20000010000 */
[----:B------:R-:W-:-:S02]  /*2e70*/  HADD2.F32 R186, -RZ, R151.H1_H1 ;  /* 0x30000097ffba7230 */ /* 0x000fc40000004100 */
[----:B------:R-:W-:Y:S01]  /*2e80*/  FFMA.FTZ R129, R3, R23, R129 ;  /* 0x0000001703817223 */ /* 0x000fe20000010081 */
[----:B------:R-:W-:Y:S02]  /*2e90*/  HADD2.F32 R23, -RZ, R151.H0_H0 ;  /* 0x20000097ff177230 */ /* 0x000fe40000004100 */
[----:B------:R-:W-:Y:S01]  /*2ea0*/  FMUL.FTZ R2, R2, UR13 ;  /* 0x0000000d02027c20 */ /* 0x000fe20008410000 */
[----:B------:R-:W-:-:S03]  /*2eb0*/  FADD.FTZ R187, R187, -UR14 ;  /* 0x8000000ebbbb7e21 */ /* 0x000fc60008010000 */
[-C--:B------:R-:W-:Y:S01]  /*2ec0*/  FFMA.FTZ R130, R2, R0.reuse, R130 ;  /* 0x0000000002827223 */ /* 0x080fe20000010082 */
[----:B------:R-:W-:Y:S01]  /*2ed0*/  FMUL.FTZ R216, R23, R0 ;  /* 0x0000000017d87220 */ /* 0x000fe20000410000 */
[----:B------:R-:W-:Y:S01]  /*2ee0*/  FADD.FTZ R0, R184, R244 ;  /* 0x000000f4b8007221 */ /* 0x000fe20000010000 */
[----:B------:R-:W-:Y:S01]  /*2ef0*/  FFMA.FTZ R23, R233, R244, R185 ;  /* 0x000000f4e9177223 */ /* 0x000fe200000100b9 */
[----:B------:R-:W-:Y:S02]  /*2f00*/  HADD2.F32 R184, -RZ, R191.H1_H1 ;  /* 0x300000bfffb87230 */ /* 0x000fe40000004100 */
[----:B------:R-:W-:Y:S01]  /*2f10*/  FADD.FTZ R0, R0, R239 ;  /* 0x000000ef00007221 */ /* 0x000fe20000010000 */
[----:B------:R-:W-:Y:S02]  /*2f20*/  FFMA.FTZ R23, R199, R239, R23 ;  /* 0x000000efc7177223 */ /* 0x000fe40000010017 */
[----:B------:R-:W-:Y:S01]  /*2f30*/  FMUL.FTZ R210, R186, R184 ;  /* 0x000000b8bad27220 */ /* 0x000fe20000410000 */
[----:B------:R-:W-:Y:S01]  /*2f40*/  FADD.FTZ R185, R0, R234 ;  /* 0x000000ea00b97221 */ /* 0x000fe20000010000 */
[----:B------:R-:W-:Y:S01]  /*2f50*/  FFMA.FTZ R23, R192, R234, R23 ;  /* 0x000000eac0177223 */ /* 0x000fe20000010017 */
[----:B------:R-:W-:Y:S01]  /*2f60*/  FMUL.FTZ R0, R187, UR13 ;  /* 0x0000000dbb007c20 */ /* 0x000fe20008410000 */
[----:B------:R-:W-:Y:S01]  /*2f70*/  FADD.FTZ R91, R91, R184 ;  /* 0x000000b85b5b7221 */ /* 0x000fe20000010000 */
[----:B------:R-:W-:Y:S01]  /*2f80*/  FADD.FTZ R185, R185, R226 ;  /* 0x000000e2b9b97221 */ /* 0x000fe20000010000 */
[----:B------:R-:W-:Y:S01]  /*2f90*/  FFMA.FTZ R187, R22, R226, R23 ;  /* 0x000000e216bb7223 */ /* 0x000fe20000010017 */
[----:B------:R-:W-:-:S02]  /*2fa0*/  FFMA.FTZ R131, R0, R184, R131 ;  /* 0x000000b800837223 */ /* 0x000fc40000010083 */
[----:B------:R-:W-:Y:S01]  /*2fb0*/  FADD.FTZ R23, R185, R217 ;  /* 0x000000d9b9177221 */ /* 0x000fe20000010000 */
[----:B------:R-:W-:-:S03]  /*2fc0*/  FFMA.FTZ R185, R3, R217, R187 ;  /* 0x000000d903b97223 */ /* 0x000fc600000100bb */
[----:B------:R-:W-:Y:S01]  /*2fd0*/  FADD.FTZ R23, R23, R216 ;  /* 0x000000d817177221 */ /* 0x000fe20000010000 */
[----:B------:R-:W-:-:S03]  /*2fe0*/  FFMA.FTZ R185, R2, R216, R185 ;  /* 0x000000d802b97223 */ /* 0x000fc600000100b9 */
[----:B------:R-:W-:Y:S01]  /*2ff0*/  FADD.FTZ R228, R23, R210 ;  /* 0x000000d217e47221 */ /* 0x000fe20000010000 */
[----:B------:R-:W-:-:S07]  /*3000*/  FFMA.FTZ R227, R0, R210, R185 ;  /* 0x000000d200e37223 */ /* 0x000fce00000100b9 */
.L_x_2118:
[----:B------:R-:W-:Y:S05]  /*3010*/  BSYNC.RECONVERGENT B0 ;  /* 0x0000000000007941 */ /* 0x000fea0003800200 */
.L_x_2117:
[----:B------:R-:W3:Y:S01]  /*3020*/  SHFL.DOWN PT, R23, R228, 0x10, 0x1f ;  /* 0x0a001f00e4177f89 */ /* 0x000ee200000e0000 */
[----:B------:R-:W-:Y:S03]  /*3030*/  BSSY.RECONVERGENT B0, `(.L_x_2119) ;  /* 0x000001f000007945 */ /* 0x000fe60003800200 */
[----:B------:R-:W4:Y:S01]  /*3040*/  SHFL.DOWN PT, R184, R227, 0x10, 0x1f ;  /* 0x0a001f00e3b87f89 */ /* 0x000f2200000e0000 */
[----:B------:R-:W0:Y:S01]  /*3050*/  S2R R186, SR_TID.X ;  /* 0x0000000000ba7919 */ /* 0x000e220000002100 */
[----:B---3--:R-:W-:Y:S01]  /*3060*/  FADD.FTZ R23, R23, R228 ;  /* 0x000000e417177221 */ /* 0x008fe20000010000 */
[----:B----4-:R-:W-:-:S04]  /*3070*/  FADD.FTZ R184, R184, R227 ;  /* 0x000000e3b8b87221 */ /* 0x010fc80000010000 */
[----:B------:R-:W3:Y:S01]  /*3080*/  SHFL.DOWN PT, R185, R23, 0x8, 0x1f ;  /* 0x09001f0017b97f89 */ /* 0x000ee200000e0000 */
[----:B0-----:R-:W-:Y:S01]  /*3090*/  LOP3.LUT P0, RZ, R186, 0x1f, RZ, 0xc0, !PT ;  /* 0x0000001fbaff7812 */ /* 0x001fe2000780c0ff */
[----:B---3--:R-:W-:Y:S02]  /*30a0*/  FADD.FTZ R23, R23, R185 ;  /* 0x000000b917177221 */ /* 0x008fe40000010000 */
        /* <DEDUP_REMOVED lines=23> */
.L_x_2120:
[----:B------:R-:W-:Y:S05]  /*3220*/  BSYNC.RECONVERGENT B0 ;  /* 0x0000000000007941 */ /* 0x000fea0003800200 */
.L_x_2119:
[----:B------:R-:W3:Y:S08]  /*3230*/  S2UR UR5, SR_CgaCtaId ;  /* 0x00000000000579c3 */ /* 0x000ef00000008800 */
[----:B------:R-:W-:Y:S01]  /*3240*/  BAR.SYNC.DEFER_BLOCKING 0x0 ;  /* 0x0000000000007b1d */ /* 0x000fe20000010000 */
[----:B------:R-:W-:-:S04]  /*3250*/  UISETP.NE.U32.AND UP1, UPT, UR20, URZ, UPT ;  /* 0x000000ff1400728c */ /* 0x000fc8000bf25070 */
[----:B------:R-:W-:Y:S01]  /*3260*/  UISETP.NE.AND.EX UP1, UPT, UR21, URZ, UPT, UP1 ;  /* 0x000000ff1500728c */ /* 0x000fe2000bf25310 */
[----:B------:R-:W-:Y:S01]  /*3270*/  BSSY.RECONVERGENT B0, `(.L_x_2121) ;  /* 0x00006c6000007945 */ /* 0x000fe20003800200 */
[----:B------:R-:W-:Y:S02]  /*3280*/  UMOV UR4, 0x400 ;  /* 0x0000040000047882 */ /* 0x000fe40000000000 */
[----:B---3--:R-:W-:-:S04]  /*3290*/  ULEA UR4, UR5, UR4, 0x18 ;  /* 0x0000000405047291 */ /* 0x008fc8000f8ec0ff */
[----:B------:R-:W-:Y:S02]  /*32a0*/  UIADD3 UR5, UPT, UPT, UR4, 0x5020, URZ ;  /* 0x0000502004057890 */ /* 0x000fe4000fffe0ff */
[----:B------:R-:W-:-:S09]  /*32b0*/  @!UP2 UIADD3 UR5, UPT, UPT, UR4, 0x5000, URZ ;  /* 0x000050000405a890 */ /* 0x000fd2000fffe0ff */
[----:B0-----:R-:W0:Y:S01]  /*32c0*/  LDS.128 R184, [UR5] ;  /* 0x00000005ffb87984 */ /* 0x001e220008000c00 */
[----:B------:R-:W-:Y:S02]  /*32d0*/  UIADD3 UR5, UPT, UPT, UR4, 0x5030, URZ ;  /* 0x0000503004057890 */ /* 0x000fe4000fffe0ff */
[----:B------:R-:W-:Y:S01]  /*32e0*/  @!UP2 UIADD3 UR5, UPT, UPT, UR4, 0x5010, URZ ;  /* 0x000050100405a890 */ /* 0x000fe2000fffe0ff */
[----:B0-----:R-:W-:Y:S01]  /*32f0*/  FADD.FTZ R185, RZ, R185 ;  /* 0x000000b9ffb97221 */ /* 0x001fe20000010000 */
[----:B------:R-:W-:-:S03]  /*3300*/  FADD.FTZ R23, RZ, R184 ;  /* 0x000000b8ff177221 */ /* 0x000fc60000010000 */
[----:B-12---:R-:W-:Y:S01]  /*3310*/  FADD.FTZ R188, R187, R185 ;  /* 0x000000b9bbbc7221 */ /* 0x006fe20000010000 */
        /* <DEDUP_REMOVED lines=13> */
[----:B------:R-:W0:Y:S02]  /*33f0*/  LDC.64 R184, c[0x0][0x390] ;  /* 0x0000e400ffb87b82 */ /* 0x000e240000000a00 */
[----:B0-----:R-:W-:-:S06]  /*3400*/  IMAD.WIDE.U32 R184, R21, 0x10, R184 ;  /* 0x0000001015b87825 */ /* 0x001fcc00078e00b8 */
[----:B------:R-:W5:Y:S01]  /*3410*/  LDG.E.128 R184, desc[UR16][R184.64] ;  /* 0x00000010b8b87981 */ /* 0x000f62000c1e1d00 */
[----:B------:R-:W-:-:S04]  /*3420*/  ISETP.NE.U32.AND P0, PT, RZ, UR22, PT ;  /* 0x00000016ff007c0c */ /* 0x000fc8000bf05070 */
[----:B------:R-:W-:-:S13]  /*3430*/  ISETP.NE.AND.EX P0, PT, RZ, UR23, PT, P0 ;  /* 0x00000017ff007c0c */ /* 0x000fda000bf05300 */
[----:B------:R-:W-:Y:S05]  /*3440*/  @P0 BRA `(.L_x_2125) ;  /* 0x0000000400140947 */ /* 0x000fea0003800000 */
[----:B------:R-:W-:Y:S01]  /*3450*/  FFMA.FTZ R188, R18, UR4, R23 ;  /* 0x0000000412bc7c23 */ /* 0x000fe20008010017 */
[--C-:B-----5:R-:W-:Y:S02]  /*3460*/  HADD2.F32 R189, -RZ, R187.reuse.H0_H0 ;  /* 0x200000bbffbd7230 */ /* 0x120fe40000004100 */
[----:B------:R-:W-:Y:S02]  /*3470*/  HADD2.F32 R187, -RZ, R187.H1_H1 ;  /* 0x300000bbffbb7230 */ /* 0x000fe40000004100 */
[----:B------:R-:W-:-:S04]  /*3480*/  FADD.FTZ R188, R224, -R188 ;  /* 0x800000bce0bc7221 */ /* 0x000fc80000010000 */
[----:B------:R-:W-:-:S04]  /*3490*/  FMUL.FTZ R188, R188, UR13 ;  /* 0x0000000dbcbc7c20 */ /* 0x000fc80008410000 */
[----:B------:R-:W-:-:S04]  /*34a0*/  FMUL.FTZ R188, R188, UR12 ;  /* 0x0000000cbcbc7c20 */ /* 0x000fc80008410000 */
[----:B------:R-:W-:Y:S01]  /*34b0*/  FFMA.FTZ R189, R188, R189, R82 ;  /* 0x000000bdbcbd7223 */ /* 0x000fe20000010052 */
[----:B------:R-:W-:-:S05]  /*34c0*/  HADD2.F32 R82, -RZ, R179.H0_H0 ;  /* 0x200000b3ff527230 */ /* 0x000fca0000004100 */
[----:B------:R-:W-:Y:S01]  /*34d0*/  FMUL.FTZ R82, R188, R82 ;  /* 0x00000052bc527220 */ /* 0x000fe20000410000 */
[----:B------:R-:W-:-:S04]  /*34e0*/  FFMA.FTZ R188, R17, UR4, R23 ;  /* 0x0000000411bc7c23 */ /* 0x000fc80008010017 */
[----:B------:R-:W-:-:S04]  /*34f0*/  FADD.FTZ R188, R214, -R188 ;  /* 0x800000bcd6bc7221 */ /* 0x000fc80000010000 */
[----:B------:R-:W-:-:S04]  /*3500*/  FMUL.FTZ R188, R188, UR13 ;  /* 0x0000000dbcbc7c20 */ /* 0x000fc80008410000 */
[----:B------:R-:W-:-:S04]  /*3510*/  FMUL.FTZ R188, R188, UR12 ;  /* 0x0000000cbcbc7c20 */ /* 0x000fc80008410000 */
[----:B------:R-:W-:Y:S01]  /*3520*/  FFMA.FTZ R187, R188, R187, R83 ;  /* 0x000000bbbcbb7223 */ /* 0x000fe20000010053 */
[----:B------:R-:W-:-:S05]  /*3530*/  HADD2.F32 R83, -RZ, R179.H1_H1 ;  /* 0x300000b3ff537230 */ /* 0x000fca0000004100 */
[----:B------:R-:W-:Y:S01]  /*3540*/  FMUL.FTZ R83, R188, R83 ;  /* 0x00000053bc537220 */ /* 0x000fe20000410000 */
[--C-:B------:R-:W-:Y:S02]  /*3550*/  HADD2.F32 R188, -RZ, R186.reuse.H0_H0 ;  /* 0x200000baffbc7230 */ /* 0x100fe40000004100 */
[----:B------:R-:W-:Y:S02]  /*3560*/  HADD2.F32 R186, -RZ, R186.H1_H1 ;  /* 0x300000baffba7230 */ /* 0x000fe40000004100 */
[----:B------:R-:W-:Y:S01]  /*3570*/  F2FP.F16.F32.PACK_AB R83, R83, R82 ;  /* 0x000000525353723e */ /* 0x000fe200000000ff */
[----:B------:R-:W-:-:S04]  /*3580*/  FFMA.FTZ R82, R20, UR4, R23 ;  /* 0x0000000414527c23 */ /* 0x000fc80008010017 */
        /* <DEDUP_REMOVED lines=13> */
[----:B------:R-:W-:-:S04]  /*3660*/  FFMA.FTZ R80, R201, UR4, R23 ;  /* 0x00000004c9507c23 */ /* 0x000fc80008010017 */
[----:B------:R-:W-:Y:S01]  /*3670*/  FADD.FTZ R80, R243, -R80 ;  /* 0x80000050f3507221 */ /* 0x000fe20000010000 */
[----:B------:R-:W-:-:S03]  /*3680*/  F2FP.F16.F32.PACK_AB R82, R81, R82 ;  /* 0x000000525152723e */ /* 0x000fc600000000ff */
[----:B------:R-:W-:-:S04]  /*3690*/  FMUL.FTZ R80, R80, UR13 ;  /* 0x0000000d50507c20 */ /* 0x000fc80008410000 */
[----:B------:R-:W-:Y:S01]  /*36a0*/  FMUL.FTZ R81, R80, UR12 ;  /* 0x0000000c50517c20 */ /* 0x000fe20008410000 */
[--C-:B------:R-:W-:Y:S02]  /*36b0*/  HADD2.F32 R80, -RZ, R185.reuse.H0_H0 ;  /* 0x200000b9ff507230 */ /* 0x100fe40000004100 */
[----:B------:R-:W-:-:S03]  /*36c0*/  HADD2.F32 R185, -RZ, R185.H1_H1 ;  /* 0x300000b9ffb97230 */ /* 0x000fc60000004100 */
        /* <DEDUP_REMOVED lines=26> */
[----:B------:R-:W-:-:S05]  /*3870*/  FMUL.FTZ R85, R84, R85 ;  /* 0x0000005554557220 */ /* 0x000fca0000410000 */
[----:B------:R-:W-:Y:S01]  /*3880*/  F2FP.F16.F32.PACK_AB R80, R85, R80 ;  /* 0x000000505550723e */ /* 0x000fe200000000ff */
[----:B------:R-:W-:Y:S06]  /*3890*/  BRA `(.L_x_2126) ;  /* 0x0000000400207947 */ /* 0x000fec0003800000 */
.L_x_2125:
[----:B------:R-:W-:Y:S01]  /*38a0*/  FFMA.FTZ R24, R18, UR4, R23 ;  /* 0x0000000412187c23 */ /* 0x000fe20008010017 */
[----:B-----5:R-:W-:Y:S02]  /*38b0*/  HADD2.F32 R25, -RZ, R187.H0_H0 ;  /* 0x200000bbff197230 */ /* 0x020fe40000004100 */
[----:B------:R-:W-:Y:S02]  /*38c0*/  HADD2.F32 R26, -RZ, R179.H0_H0 ;  /* 0x200000b3ff1a7230 */ /* 0x000fe40000004100 */
[----:B------:R-:W-:-:S04]  /*38d0*/  FADD.FTZ R24, R224, -R24 ;  /* 0x80000018e0187221 */ /* 0x000fc80000010000 */
[----:B------:R-:W-:-:S04]  /*38e0*/  FMUL.FTZ R27, R24, UR13 ;  /* 0x0000000d181b7c20 */ /* 0x000fc80008410000 */
[----:B------:R-:W-:-:S04]  /*38f0*/  FMUL.FTZ R24, R27, UR12 ;  /* 0x0000000c1b187c20 */ /* 0x000fc80008410000 */
[C---:B------:R-:W-:Y:S01]  /*3900*/  FFMA.FTZ R189, R24.reuse, R25, R82 ;  /* 0x0000001918bd7223 */ /* 0x040fe20000010052 */
[----:B------:R-:W-:Y:S01]  /*3910*/  FFMA.FTZ R25, R17, UR4, R23 ;  /* 0x0000000411197c23 */ /* 0x000fe20008010017 */
[----:B------:R-:W-:Y:S01]  /*3920*/  FMUL.FTZ R24, R24, R26 ;  /* 0x0000001a18187220 */ /* 0x000fe20000410000 */
[----:B------:R-:W-:Y:S02]  /*3930*/  HADD2.F32 R82, -RZ, R187.H1_H1 ;  /* 0x300000bbff527230 */ /* 0x000fe40000004100 */
[----:B------:R-:W-:-:S04]  /*3940*/  FADD.FTZ R25, R214, -R25 ;  /* 0x80000019d6197221 */ /* 0x000fc80000010000 */
[----:B------:R-:W-:-:S04]  /*3950*/  FMUL.FTZ R25, R25, UR13 ;  /* 0x0000000d19197c20 */ /* 0x000fc80008410000 */
[C---:B------:R-:W-:Y:S01]  /*3960*/  FMUL.FTZ R26, R25.reuse, UR12 ;  /* 0x0000000c191a7c20 */ /* 0x040fe20008410000 */
[----:B------:R-:W-:Y:S01]  /*3970*/  F2FP.F16.F32.PACK_AB R27, R25, R27 ;  /* 0x0000001b191b723e */ /* 0x000fe200000000ff */
[----:B------:R-:W-:Y:S02]  /*3980*/  HADD2.F32 R25, -RZ, R179.H1_H1 ;  /* 0x300000b3ff197230 */ /* 0x000fe40000004100 */
[C---:B------:R-:W-:Y:S01]  /*3990*/  FFMA.FTZ R187, R26.reuse, R82, R83 ;  /* 0x000000521abb7223 */ /* 0x040fe20000010053 */
[----:B------:R-:W-:Y:S02]  /*39a0*/  HADD2.F32 R82, -RZ, R186.H1_H1 ;  /* 0x300000baff527230 */ /* 0x000fe40000004100 */
[----:B------:R-:W-:Y:S01]  /*39b0*/  FMUL.FTZ R25, R26, R25 ;  /* 0x000000191a197220 */ /* 0x000fe20000410000 */
[----:B------:R-:W-:-:S04]  /*39c0*/  FFMA.FTZ R26, R20, UR4, R23 ;  /* 0x00000004141a7c23 */ /* 0x000fc80008010017 */
[----:B------:R-:W-:Y:S01]  /*39d0*/  FADD.FTZ R26, R232, -R26 ;  /* 0x8000001ae81a7221 */ /* 0x000fe20000010000 */
[----:B------:R-:W-:Y:S01]  /*39e0*/  F2FP.F16.F32.PACK_AB R83, R25, R24 ;  /* 0x000000181953723e */ /* 0x000fe200000000ff */
[----:B------:R-:W-:Y:S02]  /*39f0*/  HADD2.F32 R25, -RZ, R186.H0_H0 ;  /* 0x200000baff197230 */ /* 0x000fe40000004100 */
        /* <DEDUP_REMOVED lines=8> */
[C---:B------:R-:W-:Y:S01]  /*3a80*/  FMUL.FTZ R80, R25.reuse, UR12 ;  /* 0x0000000c19507c20 */ /* 0x040fe20008410000 */
[----:B------:R-:W-:Y:S01]  /*3a90*/  F2FP.F16.F32.PACK_AB R26, R25, R26 ;  /* 0x0000001a191a723e */ /* 0x000fe200000000ff */
[----:B------:R-:W-:Y:S02]  /*3aa0*/  HADD2.F32 R25, -RZ, R178.H1_H1 ;  /* 0x300000b2ff197230 */ /* 0x000fe40000004100 */
[----:B------:R-:W-:-:S03]  /*3ab0*/  FFMA.FTZ R186, R80, R82, R81 ;  /* 0x0000005250ba7223 */ /* 0x000fc60000010051 */
[----:B------:R-:W-:Y:S01]  /*3ac0*/  FMUL.FTZ R82, R80, R25 ;  /* 0x0000001950527220 */ /* 0x000fe20000410000 */
[----:B------:R-:W-:Y:S01]  /*3ad0*/  FFMA.FTZ R25, R201, UR4, R23 ;  /* 0x00000004c9197c23 */ /* 0x000fe20008010017 */
[--C-:B------:R-:W-:Y:S02]  /*3ae0*/  HADD2.F32 R80, -RZ, R185.reuse.H0_H0 ;  /* 0x200000b9ff507230 */ /* 0x100fe40000004100 */
[----:B------:R-:W-:Y:S02]  /*3af0*/  HADD2.F32 R185, -RZ, R185.H1_H1 ;  /* 0x300000b9ffb97230 */ /* 0x000fe40000004100 */
[----:B------:R-:W-:Y:S01]  /*3b00*/  FADD.FTZ R25, R243, -R25 ;  /* 0x80000019f3197221 */ /* 0x000fe20000010000 */
[----:B------:R-:W-:-:S03]  /*3b10*/  F2FP.F16.F32.PACK_AB R82, R82, R24 ;  /* 0x000000185252723e */ /* 0x000fc600000000ff */
        /* <DEDUP_REMOVED lines=9> */
[----:B------:R-:W-:-:S03]  /*3bb0*/  F2FP.F16.F32.PACK_AB R25, R80, R25 ;  /* 0x000000195019723e */ /* 0x000fc600000000ff */
        /* <DEDUP_REMOVED lines=20> */
[----:B------:R-:W-:-:S05]  /*3d00*/  FMUL.FTZ R85, R190, R85 ;  /* 0x00000055be557220 */ /* 0x000fca0000410000 */
[----:B------:R-:W-:-:S07]  /*3d10*/  F2FP.F16.F32.PACK_AB R80, R85, R80 ;  /* 0x000000505550723e */ /* 0x000fce00000000ff */
.L_x_2126:
        /* <DEDUP_REMOVED lines=13> */
.L_x_2124:
[----:B------:R-:W-:Y:S05]  /*3df0*/  BSYNC.RECONVERGENT B1 ;  /* 0x0000000000017941 */ /* 0x000fea0003800200 */
.L_x_2123:
        /* <DEDUP_REMOVED lines=8> */
[----:B------:R-:W-:Y:S01]  /*3e80*/  FFMA.FTZ R24, R15, UR4, R23 ;  /* 0x000000040f187c23 */ /* 0x000fe20008010017 */
[----:B-----5:R-:W-:Y:S02]  /*3e90*/  HADD2.F32 R25, -RZ, R187.H0_H0 ;  /* 0x200000bbff197230 */ /* 0x020fe40000004100 */
[----:B------:R-:W-:Y:S02]  /*3ea0*/  HADD2.F32 R26, -RZ, R171.H0_H0 ;  /* 0x200000abff1a7230 */ /* 0x000fe40000004100 */
[----:B------:R-:W-:-:S04]  /*3eb0*/  FADD.FTZ R24, R222, -R24 ;  /* 0x80000018de187221 */ /* 0x000fc80000010000 */
[----:B------:R-:W-:-:S04]  /*3ec0*/  FMUL.FTZ R27, R24, UR13 ;  /* 0x0000000d181b7c20 */ /* 0x000fc80008410000 */
[----:B------:R-:W-:-:S04]  /*3ed0*/  FMUL.FTZ R24, R27, UR12 ;  /* 0x0000000c1b187c20 */ /* 0x000fc80008410000 */
[----:B------:R-:W-:Y:S01]  /*3ee0*/  FFMA.FTZ R189, R24, R25, R74 ;  /* 0x0000001918bd7223 */ /* 0x000fe2000001004a */
        /* <DEDUP_REMOVED lines=64> */
[----:B------:R-:W-:Y:S01]  /*42f0*/  F2FP.F16.F32.PACK_AB R72, R77, R72 ;  /* 0x000000484d48723e */ /* 0x000fe200000000ff */
[----:B------:R-:W-:Y:S06]  /*4300*/  BRA `(.L_x_2130) ;  /* 0x0000000400107947 */ /* 0x000fec0003800000 */
.L_x_2129:
        /* <DEDUP_REMOVED lines=67> */
[----:B------:R-:W-:-:S07]  /*4740*/  F2FP.F16.F32.PACK_AB R72, R77, R72 ;  /* 0x000000484d48723e */ /* 0x000fce00000000ff */
.L_x_2130:
        /* <DEDUP_REMOVED lines=13> */
.L_x_2128:
[----:B------:R-:W-:Y:S05]  /*4820*/  BSYNC.RECONVERGENT B1 ;  /* 0x0000000000017941 */ /* 0x000fea0003800200 */
.L_x_2127:
        /* <DEDUP_REMOVED lines=81> */
.L_x_2133:
        /* <DEDUP_REMOVED lines=68> */
.L_x_2134:
        /* <DEDUP_REMOVED lines=13> */
.L_x_2132:
[----:B------:R-:W-:Y:S05]  /*5250*/  BSYNC.RECONVERGENT B1 ;  /* 0x0000000000017941 */ /* 0x000fea0003800200 */
.L_x_2131:
        /* <DEDUP_REMOVED lines=81> */
.L_x_2137:
        /* <DEDUP_REMOVED lines=68> */
.L_x_2138:
        /* <DEDUP_REMOVED lines=13> */
.L_x_2136:
[----:B------:R-:W-:Y:S05]  /*5c80*/  BSYNC.RECONVERGENT B1 ;  /* 0x0000000000017941 */ /* 0x000fea0003800200 */
.L_x_2135:
        /* <DEDUP_REMOVED lines=45> */
[----:B------:R-:W-:Y:S01]  /*5f60*/  FFMA.FTZ R24, R199, UR4, R23 ;  /* 0x00000004c7187c23 */ /* 0x000fe20008010017 */
[----:B------:R-:W-:-:S03]  /*5f70*/  HADD2.F32 R49, -RZ, R145.H0_H0 ;  /* 0x20000091ff317230 */ /* 0x000fc60000004100 */
[----:B------:R-:W-:-:S04]  /*5f80*/  FADD.FTZ R24, R239, -R24 ;  /* 0x80000018ef187221 */ /* 0x000fc80000010000 */
[----:B------:R-:W-:-:S04]  /*5f90*/  FMUL.FTZ R25, R24, UR13 ;  /* 0x0000000d18197c20 */ /* 0x000fc80008410000 */
[----:B------:R-:W-:-:S04]  /*5fa0*/  FMUL.FTZ R24, R25, UR12 ;  /* 0x0000000c19187c20 */ /* 0x000fc80008410000 */
[C---:B------:R-:W-:Y:S01]  /*5fb0*/  FFMA.FTZ R54, R24.reuse, R48, R54 ;  /* 0x0000003018367223 */ /* 0x040fe20000010036 */
[----:B------:R-:W-:Y:S01]  /*5fc0*/  FMUL.FTZ R49, R24, R49 ;  /* 0x0000003118317220 */ /* 0x000fe20000410000 */
[----:B------:R-:W-:-:S04]  /*5fd0*/  FFMA.FTZ R24, R192, UR4, R23 ;  /* 0x00000004c0187c23 */ /* 0x000fc80008010017 */
[----:B------:R-:W-:-:S04]  /*5fe0*/  FADD.FTZ R24, R234, -R24 ;  /* 0x80000018ea187221 */ /* 0x000fc80000010000 */
[----:B------:R-:W-:-:S04]  /*5ff0*/  FMUL.FTZ R24, R24, UR13 ;  /* 0x0000000d18187c20 */ /* 0x000fc80008410000 */
[C---:B------:R-:W-:Y:S01]  /*6000*/  FMUL.FTZ R48, R24.reuse, UR12 ;  /* 0x0000000c18307c20 */ /* 0x040fe20008410000 */
[----:B------:R-:W-:Y:S01]  /*6010*/  F2FP.F16.F32.PACK_AB R25, R24, R25 ;  /* 0x000000191819723e */ /* 0x000fe200000000ff */
[--C-:B------:R-:W-:Y:S01]  /*6020*/  FFMA.FTZ R24, R208, UR4, R23.reuse ;  /* 0x00000004d0187c23 */ /* 0x100fe20008010017 */
[----:B------:R-:W-:Y:S01]  /*6030*/  FFMA.FTZ R23, R233, UR4, R23 ;  /* 0x00000004e9177c23 */ /* 0x000fe20008010017 */
[----:B------:R-:W-:Y:S01]  /*6040*/  FFMA.FTZ R55, R48, R185, R55 ;  /* 0x000000b930377223 */ /* 0x000fe20000010037 */
[----:B------:R-:W-:Y:S02]  /*6050*/  HADD2.F32 R185, -RZ, R145.H1_H1 ;  /* 0x30000091ffb97230 */ /* 0x000fe40000004100 */
[----:B------:R-:W-:Y:S01]  /*6060*/  FADD.FTZ R24, R249, -R24 ;  /* 0x80000018f9187221 */ /* 0x000fe20000010000 */
[----:B------:R-:W-:Y:S02]  /*6070*/  FADD.FTZ R23, R244, -R23 ;  /* 0x80000017f4177221 */ /* 0x000fe40000010000 */
[----:B------:R-:W-:Y:S01]  /*6080*/  FMUL.FTZ R48, R48, R185 ;  /* 0x000000b930307220 */ /* 0x000fe20000410000 */
[----:B------:R-:W-:Y:S01]  /*6090*/  FMUL.FTZ R24, R24, UR13 ;  /* 0x0000000d18187c20 */ /* 0x000fe20008410000 */
[----:B------:R-:W-:-:S03]  /*60a0*/  HADD2.F32 R185, -RZ, R184.H0_H0 ;  /* 0x200000b8ffb97230 */ /* 0x000fc60000004100 */
[----:B------:R-:W-:Y:S01]  /*60b0*/  F2FP.F16.F32.PACK_AB R49, R48, R49 ;  /* 0x000000313031723e */ /* 0x000fe200000000ff */
[----:B------:R-:W-:-:S04]  /*60c0*/  FMUL.FTZ R48, R24, UR12 ;  /* 0x0000000c18307c20 */ /* 0x000fc80008410000 */
[----:B------:R-:W-:Y:S01]  /*60d0*/  FFMA.FTZ R185, R48, R185, R52 ;  /* 0x000000b930b97223 */ /* 0x000fe20000010034 */
[----:B------:R-:W-:-:S05]  /*60e0*/  HADD2.F32 R52, -RZ, R144.H0_H0 ;  /* 0x20000090ff347230 */ /* 0x000fca0000004100 */
[----:B------:R-:W-:Y:S01]  /*60f0*/  FMUL.FTZ R48, R48, R52 ;  /* 0x0000003430307220 */ /* 0x000fe20000410000 */
[----:B------:R-:W-:Y:S01]  /*6100*/  FMUL.FTZ R52, R23, UR13 ;  /* 0x0000000d17347c20 */ /* 0x000fe20008410000 */
[----:B------:R-:W-:-:S03]  /*6110*/  HADD2.F32 R23, -RZ, R184.H1_H1 ;  /* 0x300000b8ff177230 */ /* 0x000fc60000004100 */
[C---:B------:R-:W-:Y:S01]  /*6120*/  FMUL.FTZ R184, R52.reuse, UR12 ;  /* 0x0000000c34b87c20 */ /* 0x040fe20008410000 */
[----:B------:R-:W-:-:S03]  /*6130*/  F2FP.F16.F32.PACK_AB R24, R52, R24 ;  /* 0x000000183418723e */ /* 0x000fc600000000ff */
[----:B------:R-:W-:Y:S01]  /*6140*/  FFMA.FTZ R23, R184, R23, R53 ;  /* 0x00000017b8177223 */ /* 0x000fe20000010035 */
[----:B------:R-:W-:-:S05]  /*6150*/  HADD2.F32 R53, -RZ, R144.H1_H1 ;  /* 0x30000090ff357230 */ /* 0x000fca0000004100 */
[----:B------:R-:W-:-:S05]  /*6160*/  FMUL.FTZ R53, R184, R53 ;  /* 0x00000035b8357220 */ /* 0x000fca0000410000 */
[----:B------:R-:W-:Y:S01]  /*6170*/  F2FP.F16.F32.PACK_AB R48, R53, R48 ;  /* 0x000000303530723e */ /* 0x000fe200000000ff */
[----:B------:R-:W-:Y:S06]  /*6180*/  BRA `(.L_x_2141) ;  /* 0x0000000400107947 */ /* 0x000fec0003800000 */
.L_x_2140:
[----:B------:R-:W-:-:S04]  /*6190*/  FFMA.FTZ R188, R0, UR4, R23 ;  /* 0x0000000400bc7c23 */ /* 0x000fc80008010017 */
[----:B------:R-:W-:-:S04]  /*61a0*/  FADD.FTZ R188, R210, -R188 ;  /* 0x800000bcd2bc7221 */ /* 0x000fc80000010000 */
[----:B------:R-:W-:-:S04]  /*61b0*/  FMUL.FTZ R188, R188, UR13 ;  /* 0x0000000dbcbc7c20 */ /* 0x000fc80008410000 */
[----:B------:R-:W-:Y:S01]  /*61c0*/  FMUL.FTZ R190, R188, UR12 ;  /* 0x0000000cbcbe7c20 */ /* 0x000fe20008410000 */
[--C-:B-----5:R-:W-:Y:S02]  /*61d0*/  HADD2.F32 R188, -RZ, R187.reuse.H1_H1 ;  /* 0x300000bbffbc7230 */ /* 0x120fe40000004100 */
[----:B------:R-:W-:-:S03]  /*61e0*/  HADD2.F32 R187, -RZ, R187.H0_H0 ;  /* 0x200000bbffbb7230 */ /* 0x000fc60000004100 */
[----:B------:R-:W-:Y:S01]  /*61f0*/  FFMA.FTZ R188, R190, R188, R51 ;  /* 0x000000bcbebc7223 */ /* 0x000fe20000010033 */
[----:B------:R-:W-:-:S04]  /*6200*/  FFMA.FTZ R51, R2, UR4, R23 ;  /* 0x0000000402337c23 */ /* 0x000fc80008010017 */
[----:B------:R-:W-:-:S04]  /*6210*/  FADD.FTZ R51, R216, -R51 ;  /* 0x80000033d8337221 */ /* 0x000fc80000010000 */
[----:B------:R-:W-:-:S04]  /*6220*/  FMUL.FTZ R51, R51, UR13 ;  /* 0x0000000d33337c20 */ /* 0x000fc80008410000 */
[----:B------:R-:W-:-:S04]  /*6230*/  FMUL.FTZ R51, R51, UR12 ;  /* 0x0000000c33337c20 */ /* 0x000fc80008410000 */
[C---:B------:R-:W-:Y:S01]  /*6240*/  FFMA.FTZ R189, R51.reuse, R187, R50 ;  /* 0x000000bb33bd7223 */ /* 0x040fe20000010032 */
[--C-:B------:R-:W-:Y:S02]  /*6250*/  HADD2.F32 R50, -RZ, R147.reuse.H0_H0 ;  /* 0x20000093ff327230 */ /* 0x100fe40000004100 */
[--C-:B------:R-:W-:Y:S02]  /*6260*/  HADD2.F32 R187, -RZ, R186.reuse.H0_H0 ;  /* 0x200000baffbb7230 */ /* 0x100fe40000004100 */
[----:B------:R-:W-:Y:S02]  /*6270*/  HADD2.F32 R186, -RZ, R186.H1_H1 ;  /* 0x300000baffba7230 */ /* 0x000fe40000004100 */
[----:B------:R-:W-:Y:S01]  /*6280*/  FMUL.FTZ R51, R51, R50 ;  /* 0x0000003233337220 */ /* 0x000fe20000410000 */
[----:B------:R-:W-:-:S05]  /*6290*/  HADD2.F32 R50, -RZ, R147.H1_H1 ;  /* 0x30000093ff327230 */ /* 0x000fca0000004100 */
[----:B------:R-:W-:-:S05]  /*62a0*/  FMUL.FTZ R50, R190, R50 ;  /* 0x00000032be327220 */ /* 0x000fca0000410000 */
        /* <DEDUP_REMOVED lines=32> */
[----:B------:R-:W-:-:S04]  /*64b0*/  HADD2.F32 R185, -RZ, R184.H0_H0 ;  /* 0x200000b8ffb97230 */ /* 0x000fc80000004100 */
[----:B------:R-:W-:Y:S01]  /*64c0*/  F2FP.F16.F32.PACK_AB R49, R48, R49 ;  /* 0x000000313031723e */ /* 0x000fe200000000ff */
        /* <DEDUP_REMOVED lines=8> */
[----:B------:R-:W-:-:S05]  /*6550*/  HADD2.F32 R52, -RZ, R144.H0_H0 ;  /* 0x20000090ff347230 */ /* 0x000fca0000004100 */
[----:B------:R-:W-:Y:S01]  /*6560*/  FMUL.FTZ R48, R48, R52 ;  /* 0x0000003430307220 */ /* 0x000fe20000410000 */
[----:B------:R-:W-:Y:S02]  /*6570*/  HADD2.F32 R52, -RZ, R184.H1_H1 ;  /* 0x300000b8ff347230 */ /* 0x000fe40000004100 */
[----:B------:R-:W-:-:S04]  /*6580*/  FMUL.FTZ R184, R23, UR12 ;  /* 0x0000000c17b87c20 */ /* 0x000fc80008410000 */
[----:B------:R-:W-:Y:S01]  /*6590*/  FFMA.FTZ R23, R184, R52, R53 ;  /* 0x00000034b8177223 */ /* 0x000fe20000010035 */
[----:B------:R-:W-:-:S05]  /*65a0*/  HADD2.F32 R52, -RZ, R144.H1_H1 ;  /* 0x30000090ff347230 */ /* 0x000fca0000004100 */
[----:B------:R-:W-:-:S05]  /*65b0*/  FMUL.FTZ R52, R184, R52 ;  /* 0x00000034b8347220 */ /* 0x000fca0000410000 */
[----:B------:R-:W-:-:S07]  /*65c0*/  F2FP.F16.F32.PACK_AB R48, R52, R48 ;  /* 0x000000303430723e */ /* 0x000fce00000000ff */
.L_x_2141:
        /* <DEDUP_REMOVED lines=13> */
.L_x_2122:
        /* <DEDUP_REMOVED lines=8> */
[----:B------:R-:W-:Y:S01]  /*6720*/  FFMA.FTZ R188, R195, UR4, R23 ;  /* 0x00000004c3bc7c23 */ /* 0x000fe20008010017 */
[----:B------:R-:W-:Y:S02]  /*6730*/  HADD2.F32 R189, -RZ, R44.H0_H0 ;  /* 0x2000002cffbd7230 */ /* 0x000fe40000004100 */
[--C-:B-----5:R-:W-:Y:S02]  /*6740*/  HADD2.F32 R191, -RZ, R185.reuse.H0_H0 ;  /* 0x200000b9ffbf7230 */ /* 0x120fe40000004100 */
[----:B------:R-:W-:Y:S01]  /*6750*/  FADD.FTZ R188, R215, -R188 ;  /* 0x800000bcd7bc7221 */ /* 0x000fe20000010000 */
[----:B------:R-:W-:Y:S02]  /*6760*/  HADD2.F32 R185, -RZ, R185.H1_H1 ;  /* 0x300000b9ffb97230 */ /* 0x000fe40000004100 */
[----:B------:R-:W-:Y:S02]  /*6770*/  HADD2.F32 R190, -RZ, R186.H0_H0 ;  /* 0x200000baffbe7230 */ /* 0x000fe40000004100 */
[----:B------:R-:W-:Y:S01]  /*6780*/  FFMA.FTZ R188, R188, UR13, R189 ;  /* 0x0000000dbcbc7c23 */ /* 0x000fe200080100bd */
[----:B------:R-:W-:-:S02]  /*6790*/  HADD2.F32 R189, -RZ, R184.H0_H0 ;  /* 0x200000b8ffbd7230 */ /* 0x000fc40000004100 */
[----:B------:R-:W-:Y:S02]  /*67a0*/  HADD2.F32 R184, -RZ, R184.H1_H1 ;  /* 0x300000b8ffb87230 */ /* 0x000fe40000004100 */
[----:B------:R-:W-:Y:S01]  /*67b0*/  FMUL.FTZ R188, R188, UR12 ;  /* 0x0000000cbcbc7c20 */ /* 0x000fe20008410000 */
[----:B------:R-:W-:Y:S02]  /*67c0*/  HADD2.F32 R186, -RZ, R186.H1_H1 ;  /* 0x300000baffba7230 */ /* 0x000fe40000004100 */
[----:B------:R-:W-:Y:S02]  /*67d0*/  HADD2.F32 R228, -RZ, R47.H1_H1 ;  /* 0x3000002fffe47230 */ /* 0x000fe40000004100 */
[----:B------:R-:W-:Y:S01]  /*67e0*/  FFMA.FTZ R227, R188, R189, R84 ;  /* 0x000000bdbce37223 */ /* 0x000fe20000010054 */
[----:B------:R-:W-:Y:S01]  /*67f0*/  FFMA.FTZ R84, R205, UR4, R23 ;  /* 0x00000004cd547c23 */ /* 0x000fe20008010017 */
[----:B------:R-:W-:-:S03]  /*6800*/  HADD2.F32 R189, -RZ, R44.H1_H1 ;  /* 0x3000002cffbd7230 */ /* 0x000fc60000004100 */
[----:B------:R-:W-:-:S04]  /*6810*/  FADD.FTZ R84, R248, -R84 ;  /* 0x80000054f8547221 */ /* 0x000fc80000010000 */
[----:B------:R-:W-:Y:S01]  /*6820*/  FFMA.FTZ R84, R84, UR13, R189 ;  /* 0x0000000d54547c23 */ /* 0x000fe200080100bd */
[----:B------:R-:W-:-:S03]  /*6830*/  HADD2.F32 R189, -RZ, R45.H0_H0 ;  /* 0x2000002dffbd7230 */ /* 0x000fc60000004100 */
[----:B------:R-:W-:-:S04]  /*6840*/  FMUL.FTZ R84, R84, UR12 ;  /* 0x0000000c54547c20 */ /* 0x000fc80008410000 */
[----:B------:R-:W-:Y:S01]  /*6850*/  FFMA.FTZ R184, R84, R184, R85 ;  /* 0x000000b854b87223 */ /* 0x000fe20000010055 */
[----:B------:R-:W-:-:S04]  /*6860*/  FFMA.FTZ R85, R201, UR4, R23 ;  /* 0x00000004c9557c23 */ /* 0x000fc80008010017 */
[----:B------:R-:W-:-:S04]  /*6870*/  FADD.FTZ R85, R243, -R85 ;  /* 0x80000055f3557221 */ /* 0x000fc80000010000 */
[----:B------:R-:W-:Y:S01]  /*6880*/  FFMA.FTZ R85, R85, UR13, R189 ;  /* 0x0000000d55557c23 */ /* 0x000fe200080100bd */
[----:B------:R-:W-:-:S03]  /*6890*/  HADD2.F32 R189, -RZ, R45.H1_H1 ;  /* 0x3000002dffbd7230 */ /* 0x000fc60000004100 */
[----:B------:R-:W-:-:S04]  /*68a0*/  FMUL.FTZ R85, R85, UR12 ;  /* 0x0000000c55557c20 */ /* 0x000fc80008410000 */
[----:B------:R-:W-:Y:S01]  /*68b0*/  FFMA.FTZ R191, R85, R191, R86 ;  /* 0x000000bf55bf7223 */ /* 0x000fe20000010056 */
[----:B------:R-:W-:-:S04]  /*68c0*/  FFMA.FTZ R86, R196, UR4, R23 ;  /* 0x00000004c4567c23 */ /* 0x000fc80008010017 */
        /* <DEDUP_REMOVED lines=20> */
[--C-:B------:R-:W-:Y:S02]  /*6a10*/  HADD2.F32 R189, -RZ, R187.reuse.H0_H0 ;  /* 0x200000bbffbd7230 */ /* 0x100fe40000004100 */
[----:B------:R-:W-:Y:S02]  /*6a20*/  HADD2.F32 R187, -RZ, R187.H1_H1 ;  /* 0x300000bbffbb7230 */ /* 0x000fe40000004100 */
[----:B------:R-:W-:-:S04]  /*6a30*/  FMUL.FTZ R81, R81, UR12 ;  /* 0x0000000c51517c20 */ /* 0x000fc80008410000 */
[----:B------:R-:W-:Y:S01]  /*6a40*/  FFMA.FTZ R189, R81, R189, R82 ;  /* 0x000000bd51bd7223 */ /* 0x000fe20000010052 */
[----:B------:R-:W-:-:S04]  /*6a50*/  FFMA.FTZ R82, R17, UR4, R23 ;  /* 0x0000000411527c23 */ /* 0x000fc80008010017 */
[----:B------:R-:W-:-:S04]  /*6a60*/  FADD.FTZ R82, R214, -R82 ;  /* 0x80000052d6527221 */ /* 0x000fc80000010000 */
[----:B------:R-:W-:-:S04]  /*6a70*/  FFMA.FTZ R82, R82, UR13, R228 ;  /* 0x0000000d52527c23 */ /* 0x000fc800080100e4 */
[----:B------:R-:W-:-:S04]  /*6a80*/  FMUL.FTZ R82, R82, UR12 ;  /* 0x0000000c52527c20 */ /* 0x000fc80008410000 */
[----:B------:R-:W-:Y:S01]  /*6a90*/  FFMA.FTZ R187, R82, R187, R83 ;  /* 0x000000bb52bb7223 */ /* 0x000fe20000010053 */
[----:B------:R-:W-:-:S05]  /*6aa0*/  HADD2.F32 R83, -RZ, R179.H0_H0 ;  /* 0x200000b3ff537230 */ /* 0x000fca0000004100 */
[----:B------:R-:W-:Y:S01]  /*6ab0*/  FMUL.FTZ R83, R83, R81 ;  /* 0x0000005153537220 */ /* 0x000fe20000410000 */
[----:B------:R-:W-:-:S05]  /*6ac0*/  HADD2.F32 R81, -RZ, R179.H1_H1 ;  /* 0x300000b3ff517230 */ /* 0x000fca0000004100 */
[----:B------:R-:W-:Y:S01]  /*6ad0*/  FMUL.FTZ R81, R81, R82 ;  /* 0x0000005251517220 */ /* 0x000fe20000410000 */
[----:B------:R-:W-:-:S04]  /*6ae0*/  HADD2.F32 R82, -RZ, R178.H0_H0 ;  /* 0x200000b2ff527230 */ /* 0x000fc80000004100 */
[----:B------:R-:W-:Y:S01]  /*6af0*/  F2FP.F16.F32.PACK_AB R83, R81, R83 ;  /* 0x000000535153723e */ /* 0x000fe200000000ff */
[----:B------:R-:W-:Y:S02]  /*6b00*/  HADD2.F32 R81, -RZ, R178.H1_H1 ;  /* 0x300000b2ff517230 */ /* 0x000fe40000004100 */
[----:B------:R-:W-:Y:S01]  /*6b10*/  FMUL.FTZ R82, R82, R185 ;  /* 0x000000b952527220 */ /* 0x000fe20000410000 */
[----:B------:R-:W-:Y:S02]  /*6b20*/  HADD2.F32 R185, -RZ, R176.H1_H1 ;  /* 0x300000b0ffb97230 */ /* 0x000fe40000004100 */
[----:B------:R-:W-:Y:S01]  /*6b30*/  FMUL.FTZ R80, R81, R80 ;  /* 0x0000005051507220 */ /* 0x000fe20000410000 */
[--C-:B------:R-:W-:Y:S02]  /*6b40*/  HADD2.F32 R81, -RZ, R177.reuse.H0_H0 ;  /* 0x200000b1ff517230 */ /* 0x100fe40000004100 */
[----:B------:R-:W-:Y:S02]  /*6b50*/  FMUL.FTZ R84, R185, R84 ;  /* 0x00000054b9547220 */ /* 0x000fe40000410000 */
[----:B------:R-:W-:Y:S01]  /*6b60*/  F2FP.F16.F32.PACK_AB R82, R80, R82 ;  /* 0x000000525052723e */ /* 0x000fe200000000ff */
[----:B------:R-:W-:Y:S01]  /*6b70*/  FMUL.FTZ R81, R81, R85 ;  /* 0x0000005551517220 */ /* 0x000fe20000410000 */
[----:B------:R-:W-:-:S05]  /*6b80*/  HADD2.F32 R85, -RZ, R177.H1_H1 ;  /* 0x300000b1ff557230 */ /* 0x000fca0000004100 */
[----:B------:R-:W-:Y:S01]  /*6b90*/  FMUL.FTZ R86, R85, R86 ;  /* 0x0000005655567220 */ /* 0x000fe20000410000 */
[----:B------:R-:W-:-:S04]  /*6ba0*/  HADD2.F32 R85, -RZ, R176.H0_H0 ;  /* 0x200000b0ff557230 */ /* 0x000fc80000004100 */
[----:B------:R-:W-:Y:S01]  /*6bb0*/  F2FP.F16.F32.PACK_AB R81, R86, R81 ;  /* 0x000000515651723e */ /* 0x000fe200000000ff */
[----:B------:R-:W-:-:S05]  /*6bc0*/  FMUL.FTZ R85, R85, R188 ;  /* 0x000000bc55557220 */ /* 0x000fca0000410000 */
[----:B------:R-:W-:Y:S01]  /*6bd0*/  F2FP.F16.F32.PACK_AB R80, R84, R85 ;  /* 0x000000555450723e */ /* 0x000fe200000000ff */
[----:B------:R-:W-:Y:S06]  /*6be0*/  BRA `(.L_x_2145) ;  /* 0x0000000400407947 */ /* 0x000fec0003800000 */
.L_x_2144:
[----:B------:R-:W-:Y:S01]  /*6bf0*/  FFMA.FTZ R27, R18, UR4, R23 ;  /* 0x00000004121b7c23 */ /* 0x000fe20008010017 */
[----:B------:R-:W-:Y:S02]  /*6c00*/  HADD2.F32 R24, -RZ, R47.H0_H0 ;  /* 0x2000002fff187230 */ /* 0x000fe40000004100 */
[----:B-----5:R-:W-:Y:S02]  /*6c10*/  HADD2.F32 R26, -RZ, R187.H0_H0 ;  /* 0x200000bbff1a7230 */ /* 0x020fe40000004100 */
[----:B------:R-:W-:-:S04]  /*6c20*/  FADD.FTZ R27, R224, -R27 ;  /* 0x8000001be01b7221 */ /* 0x000fc80000010000 */
[----:B------:R-:W-:Y:S01]  /*6c30*/  FFMA.FTZ R27, R27, UR13, R24 ;  /* 0x0000000d1b1b7c23 */ /* 0x000fe20008010018 */
[----:B------:R-:W-:-:S03]  /*6c40*/  HADD2.F32 R24, -RZ, R179.H0_H0 ;  /* 0x200000b3ff187230 */ /* 0x000fc60000004100 */
[----:B------:R-:W-:-:S04]  /*6c50*/  FMUL.FTZ R25, R27, UR12 ;  /* 0x0000000c1b197c20 */ /* 0x000fc80008410000 */
[----:B------:R-:W-:Y:S01]  /*6c60*/  FFMA.FTZ R189, R25, R26, R82 ;  /* 0x0000001a19bd7223 */ /* 0x000fe20000010052 */
[----:B------:R-:W-:Y:S01]  /*6c70*/  FMUL.FTZ R24, R24, R25 ;  /* 0x0000001918187220 */ /* 0x000fe20000410000 */
[----:B------:R-:W-:Y:S01]  /*6c80*/  FFMA.FTZ R25, R17, UR4, R23 ;  /* 0x0000000411197c23 */ /* 0x000fe20008010017 */
[----:B------:R-:W-:Y:S02]  /*6c90*/  HADD2.F32 R26, -RZ, R47.H1_H1 ;  /* 0x3000002fff1a7230 */ /* 0x000fe40000004100 */
[----:B------:R-:W-:Y:S02]  /*6ca0*/  HADD2.F32 R82, -RZ, R187.H1_H1 ;  /* 0x300000bbff527230 */ /* 0x000fe40000004100 */
[----:B------:R-:W-:-:S04]  /*6cb0*/  FADD.FTZ R25, R214, -R25 ;  /* 0x80000019d6197221 */ /* 0x000fc80000010000 */
[----:B------:R-:W-:-:S04]  /*6cc0*/  FFMA.FTZ R25, R25, UR13, R26 ;  /* 0x0000000d19197c23 */ /* 0x000fc8000801001a */
[C---:B------:R-:W-:Y:S01]  /*6cd0*/  FMUL.FTZ R26, R25.reuse, UR12 ;  /* 0x0000000c191a7c20 */ /* 0x040fe20008410000 */
[----:B------:R-:W-:Y:S01]  /*6ce0*/  F2FP.F16.F32.PACK_AB R27, R25, R27 ;  /* 0x0000001b191b723e */ /* 0x000fe200000000ff */
[----:B------:R-:W-:Y:S02]  /*6cf0*/  HADD2.F32 R25, -RZ, R186.H0_H0 ;  /* 0x200000baff197230 */ /* 0x000fe40000004100 */
[----:B------:R-:W-:Y:S01]  /*6d00*/  FFMA.FTZ R187, R26, R82, R83 ;  /* 0x000000521abb7223 */ /* 0x000fe20000010053 */
[----:B------:R-:W-:Y:S02]  /*6d10*/  HADD2.F32 R83, -RZ, R179.H1_H1 ;  /* 0x300000b3ff537230 */ /* 0x000fe40000004100 */
[----:B------:R-:W-:-:S03]  /*6d20*/  HADD2.F32 R82, -RZ, R46.H0_H0 ;  /* 0x2000002eff527230 */ /* 0x000fc60000004100 */
[----:B------:R-:W-:Y:S01]  /*6d30*/  FMUL.FTZ R83, R83, R26 ;  /* 0x0000001a53537220 */ /* 0x000fe20000410000 */
[----:B------:R-:W-:-:S04]  /*6d40*/  FFMA.FTZ R26, R20, UR4, R23 ;  /* 0x00000004141a7c23 */ /* 0x000fc80008010017 */
[----:B------:R-:W-:Y:S01]  /*6d50*/  FADD.FTZ R26, R232, -R26 ;  /* 0x8000001ae81a7221 */ /* 0x000fe20000010000 */
[----:B------:R-:W-:-:S03]  /*6d60*/  F2FP.F16.F32.PACK_AB R83, R83, R24 ;  /* 0x000000185353723e */ /* 0x000fc600000000ff */
[----:B------:R-:W-:Y:S01]  /*6d70*/  FFMA.FTZ R26, R26, UR13, R82 ;  /* 0x0000000d1a1a7c23 */ /* 0x000fe20008010052 */
[----:B------:R-:W-:-:S03]  /*6d80*/  HADD2.F32 R82, -RZ, R186.H1_H1 ;  /* 0x300000baff527230 */ /* 0x000fc60000004100 */
[----:B------:R-:W-:-:S04]  /*6d90*/  FMUL.FTZ R24, R26, UR12 ;  /* 0x0000000c1a187c20 */ /* 0x000fc80008410000 */
[----:B------:R-:W-:Y:S01]  /*6da0*/  FFMA.FTZ R190, R24, R25, R80 ;  /* 0x0000001918be7223 */ /* 0x000fe20000010050 */
[----:B------:R-:W-:Y:S02]  /*6db0*/  HADD2.F32 R25, -RZ, R178.H0_H0 ;  /* 0x200000b2ff197230 */ /* 0x000fe40000004100 */
[----:B------:R-:W-:-:S03]  /*6dc0*/  HADD2.F32 R80, -RZ, R46.H1_H1 ;  /* 0x3000002eff507230 */ /* 0x000fc60000004100 */
[----:B------:R-:W-:Y:S01]  /*6dd0*/  FMUL.FTZ R24, R25, R24 ;  /* 0x0000001819187220 */ /* 0x000fe20000410000 */
[----:B------:R-:W-:-:S04]  /*6de0*/  FFMA.FTZ R25, R19, UR4, R23 ;  /* 0x0000000413197c23 */ /* 0x000fc80008010017 */
[----:B------:R-:W-:-:S04]  /*6df0*/  FADD.FTZ R25, R225, -R25 ;  /* 0x80000019e1197221 */ /* 0x000fc80000010000 */
[----:B------:R-:W-:-:S04]  /*6e00*/  FFMA.FTZ R25, R25, UR13, R80 ;  /* 0x0000000d19197c23 */ /* 0x000fc80008010050 */
[C---:B------:R-:W-:Y:S01]  /*6e10*/  FMUL.FTZ R80, R25.reuse, UR12 ;  /* 0x0000000c19507c20 */ /* 0x040fe20008410000 */
[----:B------:R-:W-:Y:S01]  /*6e20*/  F2FP.F16.F32.PACK_AB R26, R25, R26 ;  /* 0x0000001a191a723e */ /* 0x000fe200000000ff */
[----:B------:R-:W-:Y:S02]  /*6e30*/  HADD2.F32 R25, -RZ, R178.H1_H1 ;  /* 0x300000b2ff197230 */ /* 0x000fe40000004100 */
[----:B------:R-:W-:Y:S01]  /*6e40*/  FFMA.FTZ R186, R80, R82, R81 ;  /* 0x0000005250ba7223 */ /* 0x000fe20000010051 */
[--C-:B------:R-:W-:Y:S02]  /*6e50*/  HADD2.F32 R81, -RZ, R45.reuse.H1_H1 ;  /* 0x3000002dff517230 */ /* 0x100fe40000004100 */
[----:B------:R-:W-:Y:S01]  /*6e60*/  FMUL.FTZ R82, R25, R80 ;  /* 0x0000005019527220 */ /* 0x000fe20000410000 */
[----:B------:R-:W-:Y:S01]  /*6e70*/  FFMA.FTZ R25, R201, UR4, R23 ;  /* 0x00000004c9197c23 */ /* 0x000fe20008010017 */
[----:B------:R-:W-:-:S03]  /*6e80*/  HADD2.F32 R80, -RZ, R45.H0_H0 ;  /* 0x2000002dff507230 */ /* 0x000fc60000004100 */
[----:B------:R-:W-:Y:S01]  /*6e90*/  FADD.FTZ R25, R243, -R25 ;  /* 0x80000019f3197221 */ /* 0x000fe20000010000 */
[----:B------:R-:W-:-:S03]  /*6ea0*/  F2FP.F16.F32.PACK_AB R82, R82, R24 ;  /* 0x000000185252723e */ /* 0x000fc600000000ff */
[----:B------:R-:W-:Y:S01]  /*6eb0*/  FFMA.FTZ R25, R25, UR13, R80 ;  /* 0x0000000d19197c23 */ /* 0x000fe20008010050 */
[----:B------:R-:W-:-:S03]  /*6ec0*/  HADD2.F32 R80, -RZ, R185.H0_H0 ;  /* 0x200000b9ff507230 */ /* 0x000fc60000004100 */
        /* <DEDUP_REMOVED lines=10> */
[----:B------:R-:W-:Y:S02]  /*6f70*/  HADD2.F32 R80, -RZ, R44.H0_H0 ;  /* 0x2000002cff507230 */ /* 0x000fe40000004100 */
        /* <DEDUP_REMOVED lines=8> */
[----:B------:R-:W-:-:S04]  /*7000*/  FFMA.FTZ R24, R24, UR13, R80 ;  /* 0x0000000d18187c23 */ /* 0x000fc80008010050 */
        /* <DEDUP_REMOVED lines=9> */
[----:B------:R-:W-:-:S03]  /*70a0*/  F2FP.F16.F32.PACK_AB R24, R84, R24 ;  /* 0x000000185418723e */ /* 0x000fc600000000ff */
[----:B------:R-:W-:Y:S01]  /*70b0*/  FFMA.FTZ R184, R86, R184, R85 ;  /* 0x000000b856b87223 */ /* 0x000fe20000010055 */
[----:B------:R-:W-:-:S05]  /*70c0*/  HADD2.F32 R85, -RZ, R176.H1_H1 ;  /* 0x300000b0ff557230 */ /* 0x000fca0000004100 */
[----:B------:R-:W-:-:S05]  /*70d0*/  FMUL.FTZ R85, R85, R86 ;  /* 0x0000005655557220 */ /* 0x000fca0000410000 */
[----:B------:R-:W-:-:S07]  /*70e0*/  F2FP.F16.F32.PACK_AB R80, R85, R80 ;  /* 0x000000505550723e */ /* 0x000fce00000000ff */
.L_x_2145:
[----:B------:R-:W-:Y:S02]  /*70f0*/  ISETP.NE.U32.AND P0, PT, RZ, UR22, PT ;  /* 0x00000016ff007c0c */ /* 0x000fe4000bf05070 */
[----:B------:R-:W-:Y:S02]  /*7100*/  MOV R86, R191 ;  /* 0x000000bf00567202 */ /* 0x000fe40000000f00 */
        /* <DEDUP_REMOVED lines=14> */
.L_x_2143:
[----:B------:R-:W-:Y:S05]  /*71f0*/  BSYNC.RECONVERGENT B1 ;  /* 0x0000000000017941 */ /* 0x000fea0003800200 */
.L_x_2142:
        /* <DEDUP_REMOVED lines=87> */
[----:B------:R-:W-:Y:S01]  /*7770*/  F2FP.F16.F32.PACK_AB R72, R77, R72 ;  /* 0x000000484d48723e */ /* 0x000fe200000000ff */
[----:B------:R-:W-:Y:S06]  /*7780*/  BRA `(.L_x_2149) ;  /* 0x0000000400307947 */ /* 0x000fec0003800000 */
.L_x_2148:
[----:B------:R-:W-:Y:S01]  /*7790*/  FFMA.FTZ R188, R209, UR4, R23 ;  /* 0x00000004d1bc7c23 */ /* 0x000fe20008010017 */
[----:B-----5:R-:W-:Y:S02]  /*77a0*/  HADD2.F32 R189, -RZ, R40.H0_H0 ;  /* 0x20000028ffbd7230 */ /* 0x020fe40000004100 */
[--C-:B------:R-:W-:Y:S02]  /*77b0*/  HADD2.F32 R191, -RZ, R185.reuse.H0_H0 ;  /* 0x200000b9ffbf7230 */ /* 0x100fe40000004100 */
        /* <DEDUP_REMOVED lines=72> */
[----:B------:R-:W-:-:S07]  /*7c40*/  F2FP.F16.F32.PACK_AB R72, R76, R77 ;  /* 0x0000004d4c48723e */ /* 0x000fce00000000ff */
.L_x_2149:
[----:B------:R-:W0:Y:S01]  /*7c50*/  @P0 LDC.64 R76, c[0x0][0x478] ;  /* 0x00011e00ff4c0b82 */ /* 0x000e220000000a00 */
[----:B------:R-:W-:Y:S01]  /*7c60*/  MOV R78, R191 ;  /* 0x000000bf004e7202 */ /* 0x000fe20000000f00 */
        /* <DEDUP_REMOVED lines=12> */
.L_x_2147:
[----:B------:R-:W-:Y:S05]  /*7d30*/  BSYNC.RECONVERGENT B1 ;  /* 0x0000000000017941 */ /* 0x000fea0003800200 */
.L_x_2146:
        /* <DEDUP_REMOVED lines=89> */
.L_x_2152:
        /* <DEDUP_REMOVED lines=76> */
.L_x_2153:
        /* <DEDUP_REMOVED lines=14> */
.L_x_2151:
[----:B------:R-:W-:Y:S05]  /*8870*/  BSYNC.RECONVERGENT B1 ;  /* 0x0000000000017941 */ /* 0x000fea0003800200 */
.L_x_2150:
        /* <DEDUP_REMOVED lines=89> */
.L_x_2156:
        /* <DEDUP_REMOVED lines=76> */
.L_x_2157:
        /* <DEDUP_REMOVED lines=14> */
.L_x_2155:
[----:B------:R-:W-:Y:S05]  /*93b0*/  BSYNC.RECONVERGENT B1 ;  /* 0x0000000000017941 */ /* 0x000fea0003800200 */
.L_x_2154:
        /* <DEDUP_REMOVED lines=10> */
[----:B------:R-:W-:Y:S01]  /*9460*/  FADD.FTZ R27, R216, -R27 ;  /* 0x8000001bd81b7221 */ /* 0x000fe20000010000 */
[----:B------:R-:W-:-:S03]  /*9470*/  HADD2.F32 R26, -RZ, R31.H1_H1 ;  /* 0x3000001fff1a7230 */ /* 0x000fc60000004100 */
        /* <DEDUP_REMOVED lines=13> */
[----:B------:R-:W-:Y:S02]  /*9550*/  HADD2.F32 R50, -RZ, R30.H0_H0 ;  /* 0x2000001eff327230 */ /* 0x000fe40000004100 */
[----:B------:R-:W-:Y:S01]  /*9560*/  FMUL.FTZ R25, R25, R26 ;  /* 0x0000001a19197220 */ /* 0x000fe20000410000 */
[----:B------:R-:W-:-:S04]  /*9570*/  FFMA.FTZ R26, R22, UR4, R23 ;  /* 0x00000004161a7c23 */ /* 0x000fc80008010017 */
[----:B------:R-:W-:Y:S01]  /*9580*/  FADD.FTZ R26, R226, -R26 ;  /* 0x8000001ae21a7221 */ /* 0x000fe20000010000 */
[----:B------:R-:W-:Y:S01]  /*9590*/  F2FP.F16.F32.PACK_AB R51, R25, R24 ;  /* 0x000000181933723e */ /* 0x000fe200000000ff */
[--C-:B------:R-:W-:Y:S02]  /*95a0*/  HADD2.F32 R25, -RZ, R186.reuse.H0_H0 ;  /* 0x200000baff197230 */ /* 0x100fe40000004100 */
        /* <DEDUP_REMOVED lines=12> */
[----:B------:R-:W-:Y:S02]  /*9670*/  FFMA.FTZ R25, R199, UR4, R23 ;  /* 0x00000004c7197c23 */ /* 0x000fe40008010017 */
[----:B------:R-:W-:Y:S01]  /*9680*/  FFMA.FTZ R186, R48, R50, R49 ;  /* 0x0000003230ba7223 */ /* 0x000fe20000010031 */
[----:B------:R-:W-:Y:S02]  /*9690*/  HADD2.F32 R49, -RZ, R146.H1_H1 ;  /* 0x30000092ff317230 */ /* 0x000fe40000004100 */
[----:B------:R-:W-:-:S03]  /*96a0*/  FADD.FTZ R25, R239, -R25 ;  /* 0x80000019ef197221 */ /* 0x000fc60000010000 */
[----:B------:R-:W-:Y:S01]  /*96b0*/  FMUL.FTZ R49, R49, R48 ;  /* 0x0000003031317220 */ /* 0x000fe20000410000 */
[----:B------:R-:W-:-:S04]  /*96c0*/  HADD2.F32 R48, -RZ, R185.H0_H0 ;  /* 0x200000b9ff307230 */ /* 0x000fc80000004100 */
[----:B------:R-:W-:Y:S01]  /*96d0*/  F2FP.F16.F32.PACK_AB R50, R49, R24 ;  /* 0x000000183132723e */ /* 0x000fe200000000ff */
[----:B------:R-:W-:Y:S02]  /*96e0*/  HADD2.F32 R24, -RZ, R29.H0_H0 ;  /* 0x2000001dff187230 */ /* 0x000fe40000004100 */
[----:B------:R-:W-:-:S03]  /*96f0*/  HADD2.F32 R49, -RZ, R145.H0_H0 ;  /* 0x20000091ff317230 */ /* 0x000fc60000004100 */
[----:B------:R-:W-:-:S04]  /*9700*/  FFMA.FTZ R25, R25, UR13, R24 ;  /* 0x0000000d19197c23 */ /* 0x000fc80008010018 */
        /* <DEDUP_REMOVED lines=17> */
[----:B------:R-:W-:-:S04]  /*9820*/  HADD2.F32 R54, -RZ, R184.H0_H0 ;  /* 0x200000b8ff367230 */ /* 0x000fc80000004100 */
[----:B------:R-:W-:Y:S01]  /*9830*/  F2FP.F16.F32.PACK_AB R49, R48, R49 ;  /* 0x000000313031723e */ /* 0x000fe200000000ff */
[----:B------:R-:W-:-:S05]  /*9840*/  HADD2.F32 R48, -RZ, R28.H0_H0 ;  /* 0x2000001cff307230 */ /* 0x000fca0000004100 */
[----:B------:R-:W-:-:S04]  /*9850*/  FFMA.FTZ R24, R24, UR13, R48 ;  /* 0x0000000d18187c23 */ /* 0x000fc80008010030 */
[----:B------:R-:W-:-:S04]  /*9860*/  FMUL.FTZ R48, R24, UR12 ;  /* 0x0000000c18307c20 */ /* 0x000fc80008410000 */
[----:B------:R-:W-:Y:S01]  /*9870*/  FFMA.FTZ R227, R48, R54, R52 ;  /* 0x0000003630e37223 */ /* 0x000fe20000010034 */
[----:B------:R-:W-:Y:S02]  /*9880*/  HADD2.F32 R52, -RZ, R144.H0_H0 ;  /* 0x20000090ff347230 */ /* 0x000fe40000004100 */
[----:B------:R-:W-:-:S03]  /*9890*/  HADD2.F32 R54, -RZ, R184.H1_H1 ;  /* 0x300000b8ff367230 */ /* 0x000fc60000004100 */
[----:B------:R-:W-:Y:S01]  /*98a0*/  FMUL.FTZ R48, R52, R48 ;  /* 0x0000003034307220 */ /* 0x000fe20000410000 */
[----:B------:R-:W-:-:S05]  /*98b0*/  HADD2.F32 R52, -RZ, R28.H1_H1 ;  /* 0x3000001cff347230 */ /* 0x000fca0000004100 */
        /* <DEDUP_REMOVED lines=8> */
.L_x_2158:
        /* <DEDUP_REMOVED lines=10> */
[----:B------:R-:W-:-:S03]  /*99e0*/  HADD2.F32 R186, -RZ, R186.H1_H1 ;  /* 0x300000baffba7230 */ /* 0x000fc60000004100 */
        /* <DEDUP_REMOVED lines=32> */
[--C-:B------:R-:W-:Y:S01]  /*9bf0*/  FFMA.FTZ R49, R2, UR4, R23.reuse ;  /* 0x0000000402317c23 */ /* 0x100fe20008010017 */
[----:B------:R-:W-:-:S03]  /*9c00*/  FFMA.FTZ R23, R0, UR4, R23 ;  /* 0x0000000400177c23 */ /* 0x000fc60008010017 */
[----:B------:R-:W-:Y:S01]  /*9c10*/  FADD.FTZ R49, R216, -R49 ;  /* 0x80000031d8317221 */ /* 0x000fe20000010000 */
[----:B------:R-:W-:-:S03]  /*9c20*/  FADD.FTZ R23, R210, -R23 ;  /* 0x80000017d2177221 */ /* 0x000fc60000010000 */
[----:B------:R-:W-:Y:S01]  /*9c30*/  FFMA.FTZ R49, R49, UR13, R189 ;  /* 0x0000000d31317c23 */ /* 0x000fe200080100bd */
[----:B------:R-:W-:-:S03]  /*9c40*/  HADD2.F32 R189, -RZ, R187.H0_H0 ;  /* 0x200000bbffbd7230 */ /* 0x000fc60000004100 */
[----:B------:R-:W-:-:S04]  /*9c50*/  FMUL.FTZ R49, R49, UR12 ;  /* 0x0000000c31317c20 */ /* 0x000fc80008410000 */
[----:B------:R-:W-:Y:S01]  /*9c60*/  FFMA.FTZ R189, R49, R189, R50 ;  /* 0x000000bd31bd7223 */ /* 0x000fe20000010032 */
[----:B------:R-:W-:-:S05]  /*9c70*/  HADD2.F32 R50, -RZ, R31.H1_H1 ;  /* 0x3000001fff327230 */ /* 0x000fca0000004100 */
[----:B------:R-:W-:Y:S01]  /*9c80*/  FFMA.FTZ R23, R23, UR13, R50 ;  /* 0x0000000d17177c23 */ /* 0x000fe20008010032 */
[----:B------:R-:W-:-:S03]  /*9c90*/  HADD2.F32 R50, -RZ, R187.H1_H1 ;  /* 0x300000bbff327230 */ /* 0x000fc60000004100 */
        /* <DEDUP_REMOVED lines=8> */
[--C-:B------:R-:W-:Y:S02]  /*9d20*/  HADD2.F32 R50, -RZ, R146.reuse.H1_H1 ;  /* 0x30000092ff327230 */ /* 0x100fe40000004100 */
[----:B------:R-:W-:Y:S01]  /*9d30*/  FMUL.FTZ R49, R49, R53 ;  /* 0x0000003531317220 */ /* 0x000fe20000410000 */
[----:B------:R-:W-:Y:S02]  /*9d40*/  HADD2.F32 R23, -RZ, R146.H0_H0 ;  /* 0x20000092ff177230 */ /* 0x000fe40000004100 */
[----:B------:R-:W-:Y:S02]  /*9d50*/  HADD2.F32 R53, -RZ, R144.H0_H0 ;  /* 0x20000090ff357230 */ /* 0x000fe40000004100 */
[----:B------:R-:W-:Y:S01]  /*9d60*/  FMUL.FTZ R50, R50, R48 ;  /* 0x0000003032327220 */ /* 0x000fe20000410000 */
[----:B------:R-:W-:Y:S02]  /*9d70*/  HADD2.F32 R48, -RZ, R145.H1_H1 ;  /* 0x30000091ff307230 */ /* 0x000fe40000004100 */
[----:B------:R-:W-:Y:S01]  /*9d80*/  FMUL.FTZ R23, R23, R185 ;  /* 0x000000b917177220 */ /* 0x000fe20000410000 */
[----:B------:R-:W-:-:S02]  /*9d90*/  FMUL.FTZ R53, R53, R188 ;  /* 0x000000bc35357220 */ /* 0x000fc40000410000 */
[----:B------:R-:W-:Y:S01]  /*9da0*/  FMUL.FTZ R48, R48, R54 ;  /* 0x0000003630307220 */ /* 0x000fe20000410000 */
[----:B------:R-:W-:Y:S01]  /*9db0*/  HADD2.F32 R54, -RZ, R144.H1_H1 ;  /* 0x30000090ff367230 */ /* 0x000fe20000004100 */
[----:B------:R-:W-:-:S03]  /*9dc0*/  F2FP.F16.F32.PACK_AB R50, R50, R23 ;  /* 0x000000173232723e */ /* 0x000fc600000000ff */
[----:B------:R-:W-:Y:S01]  /*9dd0*/  F2FP.F16.F32.PACK_AB R49, R48, R49 ;  /* 0x000000313031723e */ /* 0x000fe200000000ff */
[----:B------:R-:W-:-:S05]  /*9de0*/  FMUL.FTZ R52, R54, R52 ;  /* 0x0000003436347220 */ /* 0x000fca0000410000 */
[----:B------:R-:W-:-:S07]  /*9df0*/  F2FP.F16.F32.PACK_AB R48, R52, R53 ;  /* 0x000000353430723e */ /* 0x000fce00000000ff */
.L_x_2159:
[----:B------:R-:W0:Y:S01]  /*9e00*/  @P0 LDC.64 R52, c[0x0][0x478] ;  /* 0x00011e00ff340b82 */ /* 0x000e220000000a00 */
[----:B------:R-:W-:Y:S01]  /*9e10*/  MOV R54, R191 ;  /* 0x000000bf00367202 */ /* 0x000fe20000000f00 */
        /* <DEDUP_REMOVED lines=11> */
.L_x_2139:
[----:B------:R-:W-:Y:S05]  /*9ed0*/  BSYNC.RECONVERGENT B0 ;  /* 0x0000000000007941 */ /* 0x000fea0003800200 */
.L_x_2121:
[----:B------:R-:W-:Y:S02]  /*9ee0*/  UIADD3 UR7, UPT, UPT, UR7, UR24, URZ ;  /* 0x0000001807077290 */ /* 0x000fe4000fffe0ff */
[----:B------:R-:W-:Y:S02]  /*9ef0*/  UPLOP3.LUT UP2, UPT, UPT, UPT, UP2, 0x40, 0x4 ;  /* 0x000000000004789c */ /* 0x000fe40003f4e820 */
[----:B------:R-:W-:-:S09]  /*9f00*/  UISETP.GE.AND UP1, UPT, UR7, UR25, UPT ;  /* 0x000000190700728c */ /* 0x000fd2000bf26270 */
[----:B------:R-:W-:Y:S05]  /*9f10*/  BRA.U !UP1, `(.L_x_2160) ;  /* 0xffffff6d09807547 */ /* 0x000fea000b83ffff */
.L_x_2108:
        /* <DEDUP_REMOVED lines=28> */
.L_x_2162:
[----:B------:R-:W-:Y:S05]  /*a0e0*/  BSYNC.RECONVERGENT B0 ;  /* 0x0000000000007941 */ /* 0x000fea0003800200 */
.L_x_2161:
        /* <DEDUP_REMOVED lines=23> */
.L_x_2164:
[----:B------:R-:W-:Y:S05]  /*a260*/  BSYNC.RECONVERGENT B0 ;  /* 0x0000000000007941 */ /* 0x000fea0003800200 */
.L_x_2163:
        /* <DEDUP_REMOVED lines=8> */
[----:B------:R-:W3:Y:S01]  /*a2f0*/  LDL.LU R12, [R1] ;  /* 0x00000000010c7983 */ /* 0x000ee20000300800 */
        /* <DEDUP_REMOVED lines=14> */
.L_x_2166:
[----:B------:R-:W-:Y:S05]  /*a3e0*/  BSYNC.RECONVERGENT B0 ;  /* 0x0000000000007941 */ /* 0x000fea0003800200 */
.L_x_2165:
[----:B------:R-:W-:Y:S04]  /*a3f0*/  BSSY.RECONVERGENT B0, `(.L_x_2167) ;  /* 0x000000f000007945 */ /* 0x000fe80003800200 */
[----:B------:R-:W-:Y:S05]  /*a400*/  @!P2 BRA `(.L_x_2168) ;  /* 0x000000000034a947 */ /* 0x000fea0003800000 */
[----:B01----:R-:W0:Y:S08]  /*a410*/  LDC.64 R2, c[0x0][0x440] ;  /* 0x00011000ff027b82 */ /* 0x003e300000000a00 */
        /* <DEDUP_REMOVED lines=12> */
.L_x_2168:
[----:B------:R-:W-:Y:S05]  /*a4e0*/  BSYNC.RECONVERGENT B0 ;  /* 0x0000000000007941 */ /* 0x000fea0003800200 */
.L_x_2167:
[----:B------:R-:W-:Y:S05]  /*a4f0*/  @!P1 EXIT ;  /* 0x000000000000994d */ /* 0x000fea0003800000 */
[----:B01-3--:R-:W0:Y:S08]  /*a500*/  LDC.64 R2, c[0x0][0x440] ;  /* 0x00011000ff027b82 */ /* 0x00be300000000a00 */
        /* <DEDUP_REMOVED lines=12> */
.L_x_2169:
        /* <DEDUP_REMOVED lines=11> */
.L_x_19298:


//--------------------- .text._ZN10layer_norm13ln_bwd_kernelINS_13Kernel_traitsI6__halfS2_S2_S2_fjLj5120ELj1ELj1ELj4ELj16ENS_18Kernel_traits_baseILj5120ES2_S2_S2_S2_fjLj128EEEEELb0ELb1ELb0ELb1EEEvNS_9BwdParamsE --------------------------
	.section	.text._ZN10layer_norm13ln_bwd_kernelINS_13Kernel_traitsI6__halfS2_S2_S2_fjLj5120ELj1ELj1ELj4ELj16ENS_18Kernel_traits_baseILj5120ES2_S2_S2_S2_fjLj128EEEEELb0ELb1ELb0ELb1EEEvNS_9BwdParamsE,"ax",@progbits
	.align	128
        .global         _ZN10layer_norm13ln_bwd_kernelINS_13Kernel_traitsI6__halfS2_S2_S2_fjLj5120ELj1ELj1ELj4ELj16ENS_18Kernel_traits_baseILj5120ES2_S2_S2_S2_fjLj128EEEEELb0ELb1ELb0ELb1EEEvNS_9BwdParamsE
        .type           _ZN10layer_norm13ln_bwd_kernelINS_13Kernel_traitsI6__halfS2_S2_S2_fjLj5120ELj1ELj1ELj4ELj16ENS_18Kernel_traits_baseILj5120ES2_S2_S2_S2_fjLj128EEEEELb0ELb1ELb0ELb1EEEvNS_9BwdParamsE,@function
        .size           _ZN10layer_norm13ln_bwd_kernelINS_13Kernel_traitsI6__halfS2_S2_S2_fjLj5120ELj1ELj1ELj4ELj16ENS_18Kernel_traits_baseILj5120ES2_S2_S2_S2_fjLj128EEEEELb0ELb1ELb0ELb1EEEvNS_9BwdParamsE,(.L_x_19299 - _ZN10layer_norm13ln_bwd_kernelINS_13Kernel_traitsI6__halfS2_S2_S2_fjLj5120ELj1ELj1ELj4ELj16ENS_18Kernel_traits_baseILj5120ES2_S2_S2_S2_fjLj128EEEEELb0ELb1ELb0ELb1EEEvNS_9BwdParamsE)
        .other          _ZN10layer_norm13ln_bwd_kernelINS_13Kernel_traitsI6__halfS2_S2_S2_fjLj5120ELj1ELj1ELj4ELj16ENS_18Kernel_traits_baseILj5120ES2_S2_S2_S2_fjLj128EEEEELb0ELb1ELb0ELb1EEEvNS_9BwdParamsE,@"STO_CUDA_ENTRY STV_DEFAULT"
_ZN10layer_norm13ln_bwd_kernelINS_13Kernel_traitsI6__halfS2_S2_S2_fjLj5120ELj1ELj1ELj4ELj16ENS_18Kernel_traits_baseILj5120ES2_S2_S2_S2_fjLj128EEEEELb0ELb1ELb0ELb1EEEvNS_9BwdParamsE:
.text._ZN10layer_norm13ln_bwd_kernelINS_13Kernel_traitsI6__halfS2_S2_S2_fjLj5120ELj1ELj1ELj4ELj16ENS_18Kernel_traits_baseILj5120ES2_S2_S2_S2_fjLj128EEEEELb0ELb1ELb0ELb1EEEvNS_9BwdParamsE:
        /* <DEDUP_REMOVED lines=77> */
[----:B------:R-:W-:Y:S02]  /*04d0*/  MOV R190, RZ ;  /* 0x000000ff00be7202 */ /* 0x000fe40000000f00 */
        /* <DEDUP_REMOVED lines=12> */
[----:B------:R-:W-:Y:S01]  /*05a0*/  CS2R R174, SRZ ;  /* 0x0000000000ae7805 */ /* 0x000fe2000001ff00 */
[----:B0-----:R-:W4:Y:S01]  /*05b0*/  LDG.E.128 R24, desc[UR18][R2.64] ;  /* 0x0000001202187981 */ /* 0x001f22000c1e1d00 */
        /* <DEDUP_REMOVED lines=8> */
[----:B------:R-:W-:Y:S02]  /*0640*/  MOV R252, RZ ;  /* 0x000000ff00fc7202 */ /* 0x000fe40000000f00 */
[----:B------:R-:W-:Y:S02]  /*0650*/  CS2R R250, SRZ ;  /* 0x0000000000fa7805 */ /* 0x000fe4000001ff00 */
[----:B------:R-:W-:Y:S01]  /*0660*/  CS2R R248, SRZ ;  /* 0x0000000000f87805 */ /* 0x000fe2000001ff00 */
[----:B------:R-:W4:Y:S01]  /*0670*/  LDG.E.128 R12, desc[UR18][R2.64+0x1800] ;  /* 0x00180012020c7981 */ /* 0x000f22000c1e1d00 */
[----:B------:R-:W-:Y:S02]  /*0680*/  CS2R R246, SRZ ;  /* 0x0000000000f67805 */ /* 0x000fe4000001ff00 */
[----:B------:R-:W-:-:S02]  /*0690*/  CS2R R244, SRZ ;  /* 0x0000000000f47805 */ /* 0x000fc4000001ff00 */
[----:B------:R-:W-:Y:S01]  /*06a0*/  MOV R136, RZ ;  /* 0x000000ff00887202 */ /* 0x000fe20000000f00 */
[----:B------:R-:W4:Y:S01]  /*06b0*/  LDG.E.128 R8, desc[UR18][R2.64+0x2000] ;  /* 0x0020001202087981 */ /* 0x000f22000c1e1d00 */
[----:B---3--:R-:W-:Y:S01]  /*06c0*/  IMAD.WIDE.U32 R4, R0, 0x10, R4 ;  /* 0x0000001000047825 */ /* 0x008fe200078e0004 */
[----:B--2---:R-:W-:Y:S01]  /*06d0*/  UISETP.NE.U32.AND UP0, UPT, UR4, URZ, UPT ;  /* 0x000000ff0400728c */ /* 0x004fe2000bf05070 */
[----:B------:R-:W-:Y:S02]  /*06e0*/  CS2R R134, SRZ ;  /* 0x0000000000867805 */ /* 0x000fe4000001ff00 */
[----:B------:R-:W-:Y:S02]  /*06f0*/  CS2R R132, SRZ ;  /* 0x0000000000847805 */ /* 0x000fe4000001ff00 */
[----:B------:R-:W-:Y:S01]  /*0700*/  CS2R R130, SRZ ;  /* 0x0000000000827805 */ /* 0x000fe2000001ff00 */
[----:B------:R-:W5:Y:S01]  /*0710*/  LDG.E.128 R60, desc[UR18][R4.64+0x2000] ;  /* 0x00200012043c7981 */ /* 0x000f62000c1e1d00 */
[----:B------:R-:W-:-:S02]  /*0720*/  CS2R R128, SRZ ;  /* 0x0000000000807805 */ /* 0x000fc4000001ff00 */
[----:B------:R-:W-:Y:S02]  /*0730*/  CS2R R42, SRZ ;  /* 0x00000000002a7805 */ /* 0x000fe4000001ff00 */
[----:B------:R-:W-:Y:S01]  /*0740*/  CS2R R40, SRZ ;  /* 0x0000000000287805 */ /* 0x000fe2000001ff00 */
[----:B------:R-:W5:Y:S01]  /*0750*/  LDG.E.128 R56, desc[UR18][R4.64+0x1800] ;  /* 0x0018001204387981 */ /* 0x000f62000c1e1d00 */
        /* <DEDUP_REMOVED lines=8> */
[----:B------:R-:W-:Y:S01]  /*07e0*/  CS2R R6, SRZ ;  /* 0x0000000000067805 */ /* 0x000fe2000001ff00 */
[----:B------:R-:W0:Y:S02]  /*07f0*/  LDCU.64 UR26, c[0x0][0x390] ;  /* 0x00007200ff1a77ac */ /* 0x000e240008000a00 */
[----:B------:R1:W5:Y:S01]  /*0800*/  LDG.E.128 R44, desc[UR18][R4.64] ;  /* 0x00000012042c7981 */ /* 0x000362000c1e1d00 */
[----:B------:R-:W-:Y:S01]  /*0810*/  UISETP.NE.AND.EX UP0, UPT, UR5, URZ, UPT, UP0 ;  /* 0x000000ff0500728c */ /* 0x000fe2000bf05300 */
[----:B------:R-:W2:Y:S01]  /*0820*/  LDCU.64 UR28, c[0x0][0x468] ;  /* 0x00008d00ff1c77ac */ /* 0x000ea20008000a00 */
[----:B------:R-:W3:Y:S01]  /*0830*/  LDCU.U8 UR9, c[0x0][0x410] ;  /* 0x00008200ff0977ac */ /* 0x000ee20008000000 */
[----:B-1----:R-:W-:Y:S01]  /*0840*/  CS2R R4, SRZ ;  /* 0x0000000000047805 */ /* 0x002fe2000001ff00 */
[----:B------:R-:W1:Y:S01]  /*0850*/  LDCU UR23, c[0x0][0x400] ;  /* 0x00008000ff1777ac */ /* 0x000e620008000800 */
[----:B------:R-:W0:Y:S01]  /*0860*/  LDCU.64 UR24, c[0x0][0x478] ;  /* 0x00008f00ff1877ac */ /* 0x000e220008000a00 */
[----:B------:R-:W0:Y:S01]  /*0870*/  LDCU.128 UR12, c[0x0][0x3c0] ;  /* 0x00007800ff0c77ac */ /* 0x000e220008000c00 */
[----:B------:R-:W0:Y:S01]  /*0880*/  LDCU.64 UR20, c[0x0][0x438] ;  /* 0x00008700ff1477ac */ /* 0x000e220008000a00 */
[----:B------:R-:W0:Y:S01]  /*0890*/  LDCU.64 UR30, c[0x0][0x380] ;  /* 0x00007000ff1e77ac */ /* 0x000e220008000a00 */
[----:B----4-:R-:W-:-:S02]  /*08a0*/  HADD2.F32 R2, -RZ, R24.H0_H0 ;  /* 0x20000018ff027230 */ /* 0x010fc40000004100 */
[----:B------:R-:W-:Y:S02]  /*08b0*/  HADD2.F32 R0, -RZ, R24.H1_H1 ;  /* 0x30000018ff007230 */ /* 0x000fe40000004100 */
[--C-:B------:R-:W-:Y:S01]  /*08c0*/  HADD2.F32 R3, -RZ, R25.reuse.H0_H0 ;  /* 0x20000019ff037230 */ /* 0x100fe20000004100 */
[----:B------:R4:W-:Y:S04]  /*08d0*/  STL [R1+0xe4], R2 ;  /* 0x0000e40201007387 */ /* 0x0009e80000100800 */
[----:B------:R2:W-:Y:S04]  /*08e0*/  STL [R1+0xe0], R0 ;  /* 0x0000e00001007387 */ /* 0x0005e80000100800 */
[----:B------:R3:W-:Y:S01]  /*08f0*/  STL [R1+0xdc], R3 ;  /* 0x0000dc0301007387 */ /* 0x0007e20000100800 */
[----:B----4-:R-:W-:Y:S01]  /*0900*/  HADD2.F32 R2, -RZ, R25.H1_H1 ;  /* 0x30000019ff027230 */ /* 0x010fe20000004100 */
[----:B------:R-:W-:Y:S01]  /*0910*/  CS2R R24, SRZ ;  /* 0x0000000000187805 */ /* 0x000fe2000001ff00 */
[----:B--2---:R-:W-:-:S03]  /*0920*/  HADD2.F32 R0, -RZ, R26.H0_H0 ;  /* 0x2000001aff007230 */ /* 0x004fc60000004100 */
[----:B------:R2:W-:Y:S01]  /*0930*/  STL [R1+0xd8], R2 ;  /* 0x0000d80201007387 */ /* 0x0005e20000100800 */
[----:B---3--:R-:W-:-:S03]  /*0940*/  HADD2.F32 R3, -RZ, R26.H1_H1 ;  /* 0x3000001aff037230 */ /* 0x008fc60000004100 */
[----:B------:R3:W-:Y:S04]  /*0950*/  STL [R1+0xd4], R0 ;  /* 0x0000d40001007387 */ /* 0x0007e80000100800 */
[----:B------:R4:W-:Y:S01]  /*0960*/  STL [R1+0xd0], R3 ;  /* 0x0000d00301007387 */ /* 0x0009e20000100800 */
[--C-:B--2---:R-:W-:Y:S02]  /*0970*/  HADD2.F32 R2, -RZ, R27.reuse.H0_H0 ;  /* 0x2000001bff027230 */ /* 0x104fe40000004100 */
[----:B---3--:R-:W-:-:S03]  /*0980*/  HADD2.F32 R0, -RZ, R27.H1_H1 ;  /* 0x3000001bff007230 */ /* 0x008fc60000004100 */
[----:B------:R2:W-:Y:S01]  /*0990*/  STL [R1+0xcc], R2 ;  /* 0x0000cc0201007387 */ /* 0x0005e20000100800 */
[----:B------:R-:W-:Y:S01]  /*09a0*/  CS2R R26, SRZ ;  /* 0x00000000001a7805 */ /* 0x000fe2000001ff00 */
[----:B----4-:R-:W-:Y:S02]  /*09b0*/  HADD2.F32 R3, -RZ, R21.H0_H0 ;  /* 0x20000015ff037230 */ /* 0x010fe40000004100 */
[----:B------:R3:W-:Y:S01]  /*09c0*/  STL [R1+0xc8], R0 ;  /* 0x0000c80001007387 */ /* 0x0007e20000100800 */
[--C-:B--2---:R-:W-:Y:S02]  /*09d0*/  HADD2.F32 R2, -RZ, R20.reuse.H0_H0 ;  /* 0x20000014ff027230 */ /* 0x104fe40000004100 */
[----:B---3--:R-:W-:-:S03]  /*09e0*/  HADD2.F32 R0, -RZ, R20.H1_H1 ;  /* 0x30000014ff007230 */ /* 0x008fc60000004100 */
[----:B------:R2:W-:Y:S04]  /*09f0*/  STL [R1+0xc4], R2 ;  /* 0x0000c40201007387 */ /* 0x0005e80000100800 */
[----:B------:R3:W-:Y:S04]  /*0a00*/  STL [R1+0xc0], R0 ;  /* 0x0000c00001007387 */ /* 0x0007e80000100800 */
[----:B------:R4:W-:Y:S01]  /*0a10*/  STL [R1+0xbc], R3 ;  /* 0x0000bc0301007387 */ /* 0x0009e20000100800 */
[----:B--2---:R-:W-:Y:S01]  /*0a20*/  HADD2.F32 R2, -RZ, R21.H1_H1 ;  /* 0x30000015ff027230 */ /* 0x004fe20000004100 */
[----:B------:R-:W-:Y:S01]  /*0a30*/  CS2R R20, SRZ ;  /* 0x0000000000147805 */ /* 0x000fe2000001ff00 */
[----:B---3--:R-:W-:-:S03]  /*0a40*/  HADD2.F32 R0, -RZ, R22.H0_H0 ;  /* 0x20000016ff007230 */ /* 0x008fc60000004100 */
[----:B------:R2:W-:Y:S01]  /*0a50*/  STL [R1+0xb8], R2 ;  /* 0x0000b80201007387 */ /* 0x0005e20000100800 */
[----:B----4-:R-:W-:-:S03]  /*0a60*/  HADD2.F32 R3, -RZ, R22.H1_H1 ;  /* 0x30000016ff037230 */ /* 0x010fc60000004100 */
        /* <DEDUP_REMOVED lines=55> */
[----:B------:R-:W-:Y:S01]  /*0de0*/  STL [R1+0x50], R3 ;  /* 0x0000500301007387 */ /* 0x000fe20000100800 */
[--C-:B--2---:R-:W-:Y:S02]  /*0df0*/  HADD2.F32 R2, -RZ, R11.reuse.H0_H0 ;  /* 0x2000000bff027230 */ /* 0x104fe40000004100 */
[----:B---3--:R-:W-:-:S03]  /*0e00*/  HADD2.F32 R0, -RZ, R11.H1_H1 ;  /* 0x3000000bff007230 */ /* 0x008fc60000004100 */
[----:B------:R2:W-:Y:S01]  /*0e10*/  STL [R1+0x4c], R2 ;  /* 0x00004c0201007387 */ /* 0x0005e20000100800 */
[----:B------:R-:W-:-:S03]  /*0e20*/  CS2R R10, SRZ ;  /* 0x00000000000a7805 */ /* 0x000fc6000001ff00 */
[----:B------:R3:W-:Y:S04]  /*0e30*/  STL [R1+0x48], R0 ;  /* 0x0000480001007387 */ /* 0x0007e80000100800 */
[----:B------:R3:W-:Y:S01]  /*0e40*/  STL [R1+0x44], RZ ;  /* 0x000044ff01007387 */ /* 0x0007e20000100800 */
[----:B--2---:R-:W-:-:S03]  /*0e50*/  CS2R R2, SRZ ;  /* 0x0000000000027805 */ /* 0x004fc6000001ff00 */
        /* <DEDUP_REMOVED lines=16> */
[----:B01----:R3:W-:Y:S02]  /*0f60*/  STL [R1], RZ ;  /* 0x000000ff01007387 */ /* 0x0037e40000100800 */
.L_x_2195:
[----:B0--3--:R-:W0:Y:S01]  /*0f70*/  S2R R0, SR_TID.X ;  /* 0x0000000000007919 */ /* 0x009e220000002100 */
[----:B-1----:R-:W1:Y:S01]  /*0f80*/  LDC.64 R120, c[0x0][0x428] ;  /* 0x00010a00ff787b82 */ /* 0x002e620000000a00 */
[----:B------:R-:W-:Y:S01]  /*0f90*/  UIMAD UR7, UR6, UR22, URZ ;  /* 0x00000016060772a4 */ /* 0x000fe2000f8e02ff */
[----:B------:R-:W-:Y:S01]  /*0fa0*/  PLOP3.LUT P2, PT, PT, PT, UP0, 0x80, 0x8 ;  /* 0x000000000008781c */ /* 0x000fe20003f4f008 */
[----:B------:R-:W-:Y:S01]  /*0fb0*/  UIMAD.WIDE UR10, UR6, 0x4, UR12 ;  /* 0x00000004060a78a5 */ /* 0x000fe2000f8e020c */
[----:B------:R-:W2:Y:S01]  /*0fc0*/  LDL R192, [R1+0xd4] ;  /* 0x0000d40001c07983 */ /* 0x000ea20000100800 */
[----:B------:R-:W-:Y:S02]  /*0fd0*/  USHF.R.S32.HI UR8, URZ, 0x1f, UR7 ;  /* 0x0000001fff087899 */ /* 0x000fe40008011407 */
[----:B------:R-:W-:Y:S01]  /*0fe0*/  UIMAD.WIDE UR16, UR6, 0x4, UR14 ;  /* 0x00000004061078a5 */ /* 0x000fe2000f8e020e */
[----:B------:R-:W3:Y:S01]  /*0ff0*/  LDC.64 R124, c[0x0][0x3a8] ;  /* 0x0000ea00ff7c7b82 */ /* 0x000ee20000000a00 */
[----:B------:R-:W-:Y:S01]  /*1000*/  ULEA.HI UR8, UR8, UR7, URZ, 0x3 ;  /* 0x0000000708087291 */ /* 0x000fe2000f8f18ff */
[----:B------:R-:W-:Y:S01]  /*1010*/  MOV R90, UR10 ;  /* 0x0000000a005a7c02 */ /* 0x000fe20008000f00 */
[----:B------:R-:W4:Y:S01]  /*1020*/  @UP0 LDCU.64 UR4, c[0x0][0x3e0] ;  /* 0x00007c00ff0407ac */ /* 0x000f220008000a00 */
[----:B------:R-:W-:Y:S01]  /*1030*/  MOV R91, UR11 ;  /* 0x0000000b005b7c02 */ /* 0x000fe20008000f00 */
[----:B------:R-:W2:Y:S02]  /*1040*/  LDL R195, [R1+0xdc] ;  /* 0x0000dc0001c37983 */ /* 0x000ea40000100800 */
[----:B------:R-:W-:-:S02]  /*1050*/  MOV R166, UR8 ;  /* 0x0000000800a67c02 */ /* 0x000fc40008000f00 */
[----:B------:R0:W2:Y:S01]  /*1060*/  LDG.E R140, desc[UR18][R90.64] ;  /* 0x000000125a8c7981 */ /* 0x0000a2000c1e1900 */
[----:B------:R-:W-:-:S03]  /*1070*/  ISETP.NE.U32.AND P0, PT, RZ, UR20, PT ;  /* 0x00000014ff007c0c */ /* 0x000fc6000bf05070 */
[----:B------:R-:W2:Y:S04]  /*1080*/  LDL R194, [R1+0xd8] ;  /* 0x0000d80001c27983 */ /* 0x000ea80000100800 */
[----:B------:R-:W2:Y:S01]  /*1090*/  LDL R170, [R1+0xd0] ;  /* 0x0000d00001aa7983 */ /* 0x000ea20000100800 */
[----:B----4-:R-:W-:-:S03]  /*10a0*/  @UP0 UIMAD.WIDE UR4, UR6, 0x2, UR4 ;  /* 0x00000002060408a5 */ /* 0x010fc6000f8e0204 */
[----:B------:R-:W4:Y:S01]  /*10b0*/  LDL R198, [R1+0xe4] ;  /* 0x0000e40001c67983 */ /* 0x000f220000100800 */
[----:B0-----:R-:W-:Y:S02]  /*10c0*/  LEA.HI.SX32 R166, R166, R0, 0x1d ;  /* 0x00000000a6a67211 */ /* 0x001fe400078feaff */
[----:B------:R-:W-:Y:S01]  /*10d0*/  MOV R90, UR16 ;  /* 0x00000010005a7c02 */ /* 0x000fe20008000f00 */
[----:B------:R-:W4:Y:S01]  /*10e0*/  LDL R196, [R1+0xe0] ;  /* 0x0000e00001c47983 */ /* 0x000f220000100800 */
[----:B------:R-:W-:Y:S01]  /*10f0*/  MOV R91, UR17 ;  /* 0x00000011005b7c02 */ /* 0x000fe20008000f00 */
[----:B-1----:R-:W-:Y:S01]  /*1100*/  IMAD.WIDE.U32 R92, R166, 0x10, R120 ;  /* 0x00000010a65c7825 */ /* 0x002fe200078e0078 */
[----:B------:R-:W-:Y:S01]  /*1110*/  MOV R88, UR4 ;  /* 0x0000000400587c02 */ /* 0x000fe20008000f00 */
[----:B------:R-:W4:Y:S01]  /*1120*/  LDL R168, [R1+0xcc] ;  /* 0x0000cc0001a87983 */ /* 0x000f220000100800 */
[----:B------:R-:W-:-:S03]  /*1130*/  MOV R89, UR5 ;  /* 0x0000000500597c02 */ /* 0x000fc60008000f00 */
[----:B------:R-:W2:Y:S04]  /*1140*/  LDG.E R142, desc[UR18][R90.64] ;  /* 0x000000125a8e7981 */ /* 0x000ea8000c1e1900 */
[----:B------:R-:W4:Y:S01]  /*1150*/  LDG.E.128 R92, desc[UR18][R92.64] ;  /* 0x000000125c5c7981 */ /* 0x000f22000c1e1d00 */
[C---:B------:R-:W-:Y:S02]  /*1160*/  IADD3 R139, PT, PT, R166.reuse, 0x80, RZ ;  /* 0x00000080a68b7810 */ /* 0x040fe40007ffe0ff */
[C---:B------:R-:W-:Y:S01]  /*1170*/  IADD3 R138, PT, PT, R166.reuse, 0x100, RZ ;  /* 0x00000100a68a7810 */ /* 0x040fe20007ffe0ff */
[----:B------:R3:W4:Y:S01]  /*1180*/  @P2 LDG.E.U16 R141, desc[UR18][R88.64] ;  /* 0x00000012588d2981 */ /* 0x000722000c1e1500 */
[C---:B------:R-:W-:Y:S02]  /*1190*/  IADD3 R137, PT, PT, R166.reuse, 0x180, RZ ;  /* 0x00000180a6897810 */ /* 0x040fe40007ffe0ff */
[----:B------:R-:W-:Y:S01]  /*11a0*/  IADD3 R0, PT, PT, R166, 0x200, RZ ;  /* 0x00000200a6007810 */ /* 0x000fe20007ffe0ff */
[----:B------:R-:W-:-:S04]  /*11b0*/  IMAD.WIDE.U32 R100, R139, 0x10, R120 ;  /* 0x000000108b647825 */ /* 0x000fc800078e0078 */
[--C-:B------:R-:W-:Y:S01]  /*11c0*/  IMAD.WIDE.U32 R108, R138, 0x10, R120.reuse ;  /* 0x000000108a6c7825 */ /* 0x100fe200078e0078 */
[----:B------:R-:W-:Y:S01]  /*11d0*/  ISETP.NE.AND.EX P0, PT, RZ, UR21, PT, P0 ;  /* 0x00000015ff007c0c */ /* 0x000fe2000bf05300 */
[----:B------:R-:W4:Y:S02]  /*11e0*/  LDG.E.128 R100, desc[UR18][R100.64] ;  /* 0x0000001264647981 */ /* 0x000f24000c1e1d00 */
[--C-:B------:R-:W-:Y:S01]  /*11f0*/  IMAD.WIDE.U32 R116, R137, 0x10, R120.reuse ;  /* 0x0000001089747825 */ /* 0x100fe200078e0078 */
[----:B------:R-:W-:Y:S01]  /*1200*/  ISETP.NE.AND P1, PT, RZ, UR9, PT ;  /* 0x00000009ff007c0c */ /* 0x000fe2000bf25270 */
[----:B------:R-:W4:Y:S02]  /*1210*/  LDG.E.128 R108, desc[UR18][R108.64] ;  /* 0x000000126c6c7981 */ /* 0x000f24000c1e1d00 */
[----:B------:R-:W-:Y:S02]  /*1220*/  IMAD.WIDE.U32 R120, R0, 0x10, R120 ;  /* 0x0000001000787825 */ /* 0x000fe400078e0078 */
[----:B------:R-:W4:Y:S04]  /*1230*/  LDG.E.128 R116, desc[UR18][R116.64] ;  /* 0x0000001274747981 */ /* 0x000f28000c1e1d00 */
[----:B------:R-:W4:Y:S01]  /*1240*/  LDG.E.128 R120, desc[UR18][R120.64] ;  /* 0x0000001278787981 */ /* 0x000f22000c1e1d00 */
[----:B---3--:R-:W-:-:S04]  /*1250*/  IMAD.WIDE.U32 R88, R166, 0x10, R124 ;  /* 0x00000010a6587825 */ /* 0x008fc800078e007c */
[--C-:B------:R-:W-:Y:S02]  /*1260*/  IMAD.WIDE.U32 R96, R139, 0x10, R124.reuse ;  /* 0x000000108b607825 */ /* 0x100fe400078e007c */
[----:B------:R-:W3:Y:S04]  /*1270*/  LDG.E.128 R88, desc[UR18][R88.64] ;  /* 0x0000001258587981 */ /* 0x000ee8000c1e1d00 */
[----:B------:R-:W3:Y:S01]  /*1280*/  LDG.E.128 R96, desc[UR18][R96.64] ;  /* 0x0000001260607981 */ /* 0x000ee2000c1e1d00 */
[----:B------:R-:W-:-:S06]  /*1290*/  IMAD.WIDE.U32 R112, R137, 0x10, R124 ;  /* 0x0000001089707825 */ /* 0x000fcc00078e007c */
[----:B------:R-:W3:Y:S01]  /*12a0*/  LDG.E.128 R112, desc[UR18][R112.64] ;  /* 0x0000001270707981 */ /* 0x000ee2000c1e1d00 */
[----:B--2---:R-:W-:Y:S01]  /*12b0*/  R2UR UR8, R142 ;  /* 0x000000008e0872ca */ /* 0x004fe200000e0000 */
[--C-:B----4-:R-:W-:Y:S02]  /*12c0*/  HADD2.F32 R218, -RZ, R92.reuse.H0_H0 ;  /* 0x2000005cffda7230 */ /* 0x110fe40000004100 */
[----:B------:R-:W-:Y:S02]  /*12d0*/  HADD2.F32 R216, -RZ, R92.H1_H1 ;  /* 0x3000005cffd87230 */ /* 0x000fe40000004100 */
[--C-:B------:R-:W-:Y:S02]  /*12e0*/  HADD2.F32 R214, -RZ, R93.reuse.H0_H0 ;  /* 0x2000005dffd67230 */ /* 0x100fe40000004100 */
[----:B------:R-:W-:Y:S02]  /*12f0*/  HADD2.F32 R212, -RZ, R93.H1_H1 ;  /* 0x3000005dffd47230 */ /* 0x000fe40000004100 */
[--C-:B------:R-:W-:Y:S01]  /*1300*/  HADD2.F32 R210, -RZ, R94.reuse.H0_H0 ;  /* 0x2000005effd27230 */ /* 0x100fe20000004100 */
[----:B------:R-:W0:Y:S01]  /*1310*/  @P0 LDC.64 R92, c[0x0][0x438] ;  /* 0x00010e00ff5c0b82 */ /* 0x000e220000000a00 */
[----:B------:R-:W-:-:S02]  /*1320*/  HADD2.F32 R208, -RZ, R94.H1_H1 ;  /* 0x3000005effd07230 */ /* 0x000fc40000004100 */
[--C-:B------:R-:W-:Y:S02]  /*1330*/  HADD2.F32 R142, -RZ, R95.reuse.H0_H0 ;  /* 0x2000005fff8e7230 */ /* 0x100fe40000004100 */
[----:B------:R-:W-:-:S03]  /*1340*/  HADD2.F32 R143, -RZ, R95.H1_H1 ;  /* 0x3000005fff8f7230 */ /* 0x000fc60000004100 */
[----:B------:R-:W1:Y:S01]  /*1350*/  @P0 LDC.64 R94, c[0x0][0x438] ;  /* 0x00010e00ff5e0b82 */ /* 0x000e620000000a00 */
[----:B0-----:R-:W-:-:S05]  /*1360*/  @P0 IMAD.WIDE.U32 R92, R138, 0x10, R92 ;  /* 0x000000108a5c0825 */ /* 0x001fca00078e005c */
[----:B-----5:R0:W5:Y:S01]  /*1370*/  @P0 LDG.E.128 R72, desc[UR18][R92.64] ;  /* 0x000000125c480981 */ /* 0x020162000c1e1d00 */
[----:B-1----:R-:W-:-:S05]  /*1380*/  @P0 IMAD.WIDE.U32 R94, R137, 0x10, R94 ;  /* 0x00000010895e0825 */ /* 0x002fca00078e005e */
[----:B------:R1:W5:Y:S01]  /*1390*/  @P0 LDG.E.128 R76, desc[UR18][R94.64] ;  /* 0x000000125e4c0981 */ /* 0x000362000c1e1d00 */
[--C-:B0-----:R-:W-:Y:S02]  /*13a0*/  HADD2.F32 R92, -RZ, R121.reuse.H0_H0 ;  /* 0x20000079ff5c7230 */ /* 0x101fe40000004100 */
[----:B-1----:R-:W-:Y:S02]  /*13b0*/  HADD2.F32 R94, -RZ, R121.H1_H1 ;  /* 0x30000079ff5e7230 */ /* 0x002fe40000004100 */
[----:B------:R-:W2:Y:S01]  /*13c0*/  LDL R121, [R1+0xb8] ;  /* 0x0000b80001797983 */ /* 0x000ea20000100800 */
[----:B------:R-:W-:Y:S02]  /*13d0*/  @P2 HADD2.F32 R141, -RZ, R141.H0_H0 ;  /* 0x2000008dff8d2230 */ /* 0x000fe40000004100 */
[--C-:B---3--:R-:W-:Y:S02]  /*13e0*/  HADD2.F32 R159, -RZ, R90.reuse.H0_H0 ;  /* 0x2000005aff9f7230 */ /* 0x108fe40000004100 */
[----:B------:R-:W-:Y:S01]  /*13f0*/  HADD2.F32 R164, -RZ, R90.H1_H1 ;  /* 0x3000005affa47230 */ /* 0x000fe20000004100 */
[----:B------:R-:W-:Y:S01]  /*1400*/  @P2 R2UR UR4, R141 ;  /* 0x000000008d0422ca */ /* 0x000fe200000e0000 */
[----:B------:R-:W-:-:S02]  /*1410*/  HADD2.F32 R165, -RZ, R91.H0_H0 ;  /* 0x2000005bffa57230 */ /* 0x000fc40000004100 */
[----:B------:R-:W-:Y:S02]  /*1420*/  HADD2.F32 R167, -RZ, R91.H1_H1 ;  /* 0x3000005bffa77230 */ /* 0x000fe40000004100 */
[--C-:B------:R-:W-:Y:S01]  /*1430*/  HADD2.F32 R141, -RZ, R96.reuse.H0_H0 ;  /* 0x20000060ff8d7230 */ /* 0x100fe20000004100 */
[----:B------:R-:W0:Y:S01]  /*1440*/  @P0 LDC.64 R90, c[0x0][0x438] ;  /* 0x00010e00ff5a0b82 */ /* 0x000e220000000a00 */
[----:B------:R-:W-:Y:S02]  /*1450*/  HADD2.F32 R144, -RZ, R96.H1_H1 ;  /* 0x30000060ff907230 */ /* 0x000fe40000004100 */
[--C-:B------:R-:W-:Y:S02]  /*1460*/  HADD2.F32 R146, -RZ, R97.reuse.H0_H0 ;  /* 0x20000061ff927230 */ /* 0x100fe40000004100 */
[----:B------:R-:W-:-:S03]  /*1470*/  HADD2.F32 R148, -RZ, R97.H1_H1 ;  /* 0x30000061ff947230 */ /* 0x000fc60000004100 */
[----:B------:R-:W1:Y:S01]  /*1480*/  @P0 LDC.64 R96, c[0x0][0x438] ;  /* 0x00010e00ff600b82 */ /* 0x000e620000000a00 */
[----:B------:R-:W-:-:S04]  /*1490*/  FSEL R140, R140, RZ, !P1 ;  /* 0x000000ff8c8c7208 */ /* 0x000fc80004800000 */
[----:B------:R-:W-:Y:S01]  /*14a0*/  R2UR UR5, R140 ;  /* 0x000000008c0572ca */ /* 0x000fe200000e0000 */
[----:B------:R-:W-:-:S04]  /*14b0*/  IMAD.WIDE.U32 R104, R138, 0x10, R124 ;  /* 0x000000108a687825 */ /* 0x000fc800078e007c */
[----:B------:R-:W-:Y:S02]  /*14c0*/  HADD2.F32 R158, -RZ, R89.H0_H0 ;  /* 0x20000059ff9e7230 */ /* 0x000fe40000004100 */
[----:B------:R-:W3:Y:S01]  /*14d0*/  LDG.E.128 R104, desc[UR18][R104.64] ;  /* 0x0000001268687981 */ /* 0x000ee2000c1e1d00 */
[----:B0-----:R-:W-:-:S05]  /*14e0*/  @P0 IMAD.WIDE.U32 R90, R139, 0x10, R90 ;  /* 0x000000108b5a0825 */ /* 0x001fca00078e005a */
[----:B------:R-:W-:Y:S01]  /*14f0*/  FADD.FTZ R159, R159, -UR5 ;  /* 0x800000059f9f7e21 */ /* 0x000fe20008010000 */
[----:B------:R-:W-:Y:S01]  /*1500*/  FADD.FTZ R158, R158, -UR5 ;  /* 0x800000059e9e7e21 */ /* 0x000fe20008010000 */
[----:B-1----:R-:W-:-:S04]  /*1510*/  @P0 IMAD.WIDE.U32 R96, R0, 0x10, R96 ;  /* 0x0000001000600825 */ /* 0x002fc800078e0060 */
[----:B------:R-:W-:Y:S01]  /*1520*/  FMUL.FTZ R213, R159, UR8 ;  /* 0x000000089fd57c20 */ /* 0x000fe20008410000 */
[----:B------:R0:W5:Y:S01]  /*1530*/  @P0 LDG.E.128 R68, desc[UR18][R90.64] ;  /* 0x000000125a440981 */ /* 0x000162000c1e1d00 */
[----:B------:R-:W-:Y:S01]  /*1540*/  FADD.FTZ R148, R148, -UR5 ;  /* 0x8000000594947e21 */ /* 0x000fe20008010000 */
[--C-:B------:R-:W-:Y:S02]  /*1550*/  HADD2.F32 R223, -RZ, R115.reuse.H0_H0 ;  /* 0x20000073ffdf7230 */ /* 0x100fe40000004100 */
[----:B------:R-:W-:Y:S01]  /*1560*/  HADD2.F32 R224, -RZ, R115.H1_H1 ;  /* 0x30000073ffe07230 */ /* 0x000fe20000004100 */
[----:B------:R1:W5:Y:S01]  /*1570*/  @P0 LDG.E.128 R80, desc[UR18][R96.64] ;  /* 0x0000001260500981 */ /* 0x000362000c1e1d00 */
[--C-:B------:R-:W-:Y:S02]  /*1580*/  HADD2.F32 R147, -RZ, R119.reuse.H0_H0 ;  /* 0x20000077ff937230 */ /* 0x100fe40000004100 */
[----:B------:R-:W-:Y:S02]  /*1590*/  HADD2.F32 R149, -RZ, R119.H1_H1 ;  /* 0x30000077ff957230 */ /* 0x000fe40000004100 */
[----:B0-----:R-:W-:Y:S01]  /*15a0*/  HADD2.F32 R90, -RZ, R120.H1_H1 ;  /* 0x30000078ff5a7230 */ /* 0x001fe20000004100 */
[----:B------:R-:W4:Y:S01]  /*15b0*/  LDL R119, [R1+0xb0] ;  /* 0x0000b00001777983 */ /* 0x000f220000100800 */
[----:B------:R-:W-:-:S02]  /*15c0*/  HADD2.F32 R93, -RZ, R122.H0_H0 ;  /* 0x2000007aff5d7230 */ /* 0x000fc40000004100 */
[----:B------:R-:W-:Y:S02]  /*15d0*/  HADD2.F32 R115, -RZ, R122.H1_H1 ;  /* 0x3000007aff737230 */ /* 0x000fe40000004100 */
[----:B-1----:R-:W-:Y:S01]  /*15e0*/  HADD2.F32 R97, -RZ, R120.H0_H0 ;  /* 0x20000078ff617230 */ /* 0x002fe20000004100 */
[----:B------:R-:W4:Y:S01]  /*15f0*/  LDL R122, [R1+0xbc] ;  /* 0x0000bc00017a7983 */ /* 0x000f220000100800 */
[--C-:B------:R-:W-:Y:S02]  /*1600*/  HADD2.F32 R91, -RZ, R118.reuse.H0_H0 ;  /* 0x20000076ff5b7230 */ /* 0x100fe40000004100 */
[----:B------:R-:W-:Y:S01]  /*1610*/  FMUL.FTZ R217, R158, UR8 ;  /* 0x000000089ed97c20 */ /* 0x000fe20008410000 */
[----:B------:R-:W-:Y:S01]  /*1620*/  HADD2.F32 R145, -RZ, R118.H1_H1 ;  /* 0x30000076ff917230 */ /* 0x000fe20000004100 */
[----:B------:R-:W4:Y:S01]  /*1630*/  LDL R120, [R1+0xb4] ;  /* 0x0000b40001787983 */ /* 0x000f220000100800 */
[----:B------:R-:W-:Y:S02]  /*1640*/  HADD2.F32 R193, -RZ, R101.H0_H0 ;  /* 0x20000065ffc17230 */ /* 0x000fe40000004100 */
[----:B------:R-:W-:Y:S01]  /*1650*/  FADD.FTZ R130, R210, R130 ;  /* 0x00000082d2827221 */ /* 0x000fe20000010000 */
[----:B------:R-:W-:-:S02]  /*1660*/  HADD2.F32 R221, -RZ, R117.H0_H0 ;  /* 0x20000075ffdd7230 */ /* 0x000fc40000004100 */
[-C--:B------:R-:W-:Y:S01]  /*1670*/  FFMA.FTZ R6, R213, R210.reuse, R6 ;  /* 0x000000d2d5067223 */ /* 0x080fe20000010006 */
[----:B------:R-:W-:Y:S01]  /*1680*/  HADD2.F32 R96, -RZ, R117.H1_H1 ;  /* 0x30000075ff607230 */ /* 0x000fe20000004100 */
[----:B------:R-:W4:Y:S01]  /*1690*/  LDL R118, [R1+0xac] ;  /* 0x0000ac0001767983 */ /* 0x000f220000100800 */
[----:B------:R-:W-:Y:S02]  /*16a0*/  HADD2.F32 R101, -RZ, R101.H1_H1 ;  /* 0x30000065ff657230 */ /* 0x000fe40000004100 */
[----:B------:R-:W-:Y:S01]  /*16b0*/  FMUL.FTZ R210, R192, R210 ;  /* 0x000000d2c0d27220 */ /* 0x000fe20000410000 */
[----:B------:R-:W-:Y:S01]  /*16c0*/  FMUL.FTZ R192, R148, UR8 ;  /* 0x0000000894c07c20 */ /* 0x000fe20008410000 */
[----:B------:R-:W4:Y:S01]  /*16d0*/  LDL R117, [R1+0xa8] ;  /* 0x0000a80001757983 */ /* 0x000f220000100800 */
[----:B------:R-:W-:Y:S01]  /*16e0*/  FADD.FTZ R128, R214, R128 ;  /* 0x00000080d6807221 */ /* 0x000fe20000010000 */
[-C--:B------:R-:W-:Y:S01]  /*16f0*/  FFMA.FTZ R4, R217, R214.reuse, R4 ;  /* 0x000000d6d9047223 */ /* 0x080fe20000010004 */
[----:B------:R-:W-:Y:S01]  /*1700*/  FMUL.FTZ R214, R195, R214 ;  /* 0x000000d6c3d67220 */ /* 0x000fe20000410000 */
[----:B------:R-:W-:Y:S01]  /*1710*/  FADD.FTZ R171, R101, R171 ;  /* 0x000000ab65ab7221 */ /* 0x000fe20000010000 */
[-C--:B------:R-:W-:Y:S01]  /*1720*/  FFMA.FTZ R13, R192, R101.reuse, R13 ;  /* 0x00000065c00d7223 */ /* 0x080fe2000001000d */
[----:B--2---:R-:W-:-:S02]  /*1730*/  FMUL.FTZ R195, R121, R101 ;  /* 0x0000006579c37220 */ /* 0x004fc40000410000 */
[----:B------:R-:W2:Y:S01]  /*1740*/  LDL R101, [R1+0x9c] ;  /* 0x00009c0001657983 */ /* 0x000ea20000100800 */
[--C-:B------:R-:W-:Y:S02]  /*1750*/  HADD2.F32 R155, -RZ, R88.reuse.H0_H0 ;  /* 0x20000058ff9b7230 */ /* 0x100fe40000004100 */
[----:B------:R-:W-:Y:S02]  /*1760*/  HADD2.F32 R157, -RZ, R88.H1_H1 ;  /* 0x30000058ff9d7230 */ /* 0x000fe40000004100 */
[----:B------:R-:W-:Y:S02]  /*1770*/  HADD2.F32 R162, -RZ, R89.H1_H1 ;  /* 0x30000059ffa27230 */ /* 0x000fe40000004100 */
[--C-:B------:R-:W-:Y:S01]  /*1780*/  HADD2.F32 R150, -RZ, R98.reuse.H0_H0 ;  /* 0x20000062ff967230 */ /* 0x100fe20000004100 */
[----:B------:R-:W0:Y:S01]  /*1790*/  @P0 LDC.64 R88, c[0x0][0x438] ;  /* 0x00010e00ff580b82 */ /* 0x000e220000000a00 */
[----:B------:R-:W-:Y:S02]  /*17a0*/  HADD2.F32 R151, -RZ, R98.H1_H1 ;  /* 0x30000062ff977230 */ /* 0x000fe40000004100 */
[----:B------:R-:W-:-:S02]  /*17b0*/  HADD2.F32 R153, -RZ, R99.H0_H0 ;  /* 0x20000063ff997230 */ /* 0x000fc40000004100 */
[----:B------:R-:W-:Y:S02]  /*17c0*/  HADD2.F32 R154, -RZ, R99.H1_H1 ;  /* 0x30000063ff9a7230 */ /* 0x000fe40000004100 */
[----:B------:R-:W-:Y:S01]  /*17d0*/  FADD.FTZ R162, R162, -UR5 ;  /* 0x80000005a2a27e21 */ /* 0x000fe20008010000 */
[----:B------:R-:W-:Y:S02]  /*17e0*/  HADD2.F32 R95, -RZ, R112.H0_H0 ;  /* 0x20000070ff5f7230 */ /* 0x000fe40000004100 */
[----:B------:R-:W-:Y:S01]  /*17f0*/  FADD.FTZ R164, R164, -UR5 ;  /* 0x80000005a4a47e21 */ /* 0x000fe20008010000 */
[----:B------:R-:W-:Y:S01]  /*1800*/  FADD.FTZ R157, R157, -UR5 ;  /* 0x800000059d9d7e21 */ /* 0x000fe20008010000 */
[----:B------:R-:W-:Y:S01]  /*1810*/  FMUL.FTZ R215, R162, UR8 ;  /* 0x00000008a2d77c20 */ /* 0x000fe20008410000 */
[----:B------:R-:W-:Y:S01]  /*1820*/  FADD.FTZ R146, R146, -UR5 ;  /* 0x8000000592927e21 */ /* 0x000fe20008010000 */
[----:B------:R-:W-:Y:S01]  /*1830*/  FMUL.FTZ R211, R164, UR8 ;  /* 0x00000008a4d37c20 */ /* 0x000fe20008410000 */
[----:B------:R-:W-:Y:S01]  /*1840*/  FADD.FTZ R129, R212, R129 ;  /* 0x00000081d4817221 */ /* 0x000fe20000010000 */
[----:B------:R-:W-:Y:S01]  /*1850*/  FADD.FTZ R131, R208, R131 ;  /* 0x00000083d0837221 */ /* 0x000fe20000010000 */
[----:B------:R-:W-:-:S02]  /*1860*/  HADD2.F32 R197, -RZ, R102.H0_H0 ;  /* 0x20000066ffc57230 */ /* 0x000fc40000004100 */
[----:B------:R-:W-:Y:S01]  /*1870*/  FADD.FTZ R42, R218, R42 ;  /* 0x0000002ada2a7221 */ /* 0x000fe20000010000 */
[----:B------:R-:W-:Y:S02]  /*1880*/  HADD2.F32 R201, -RZ, R103.H0_H0 ;  /* 0x20000067ffc97230 */ /* 0x000fe40000004100 */
[----:B------:R-:W-:Y:S01]  /*1890*/  FADD.FTZ R141, R141, -UR5 ;  /* 0x800000058d8d7e21 */ /* 0x000fe20008010000 */
[----:B------:R-:W-:Y:S01]  /*18a0*/  FADD.FTZ R43, R216, R43 ;  /* 0x0000002bd82b7221 */ /* 0x000fe20000010000 */
[--C-:B------:R-:W-:Y:S02]  /*18b0*/  HADD2.F32 R226, -RZ, R116.reuse.H0_H0 ;  /* 0x20000074ffe27230 */ /* 0x100fe40000004100 */
[----:B------:R-:W-:Y:S01]  /*18c0*/  FADD.FTZ R136, R193, R136 ;  /* 0x00000088c1887221 */ /* 0x000fe20000010000 */
[----:B------:R-:W-:Y:S01]  /*18d0*/  HADD2.F32 R225, -RZ, R116.H1_H1 ;  /* 0x30000074ffe17230 */ /* 0x000fe20000004100 */
[----:B------:R-:W2:Y:S01]  /*18e0*/  LDL R121, [R1+0x98] ;  /* 0x0000980001797983 */ /* 0x000ea20000100800 */
[----:B0-----:R-:W-:-:S05]  /*18f0*/  @P0 IMAD.WIDE.U32 R98, R166, 0x10, R88 ;  /* 0x00000010a6620825 */ /* 0x001fca00078e0058 */
[----:B------:R0:W5:Y:S01]  /*1900*/  @P0 LDG.E.128 R64, desc[UR18][R98.64] ;  /* 0x0000001262400981 */ /* 0x000162000c1e1d00 */
[----:B------:R-:W-:Y:S01]  /*1910*/  FADD.FTZ R150, R150, -UR5 ;  /* 0x8000000596967e21 */ /* 0x000fe20008010000 */
[----:B------:R-:W-:Y:S01]  /*1920*/  FADD.FTZ R153, R153, -UR5 ;  /* 0x8000000599997e21 */ /* 0x000fe20008010000 */
[----:B0-----:R-:W-:Y:S02]  /*1930*/  HADD2.F32 R98, -RZ, R112.H1_H1 ;  /* 0x30000070ff627230 */ /* 0x001fe40000004100 */
[----:B------:R-:W-:Y:S01]  /*1940*/  FADD.FTZ R112, R155, -UR5 ;  /* 0x800000059b707e21 */ /* 0x000fe20008010000 */
[----:B------:R-:W-:Y:S01]  /*1950*/  FMUL.FTZ R219, R157, UR8 ;  /* 0x000000089ddb7c20 */ /* 0x000fe20008410000 */
[----:B------:R-:W-:Y:S01]  /*1960*/  FFMA.FTZ R5, R215, R212, R5 ;  /* 0x000000d4d7057223 */ /* 0x000fe20000010005 */
[----:B------:R-:W-:Y:S01]  /*1970*/  FFMA.FTZ R7, R211, R208, R7 ;  /* 0x000000d0d3077223 */ /* 0x000fe20000010007 */
[----:B------:R-:W-:Y:S01]  /*1980*/  FMUL.FTZ R112, R112, UR8 ;  /* 0x0000000870707c20 */ /* 0x000fe20008410000 */
[----:B---3--:R-:W-:-:S02]  /*1990*/  HADD2.F32 R89, -RZ, R105.H0_H0 ;  /* 0x20000069ff597230 */ /* 0x008fc40000004100 */
[----:B------:R-:W-:Y:S01]  /*19a0*/  FMUL.FTZ R212, R194, R212 ;  /* 0x000000d4c2d47220 */ /* 0x000fe20000410000 */
[----:B------:R-:W-:Y:S01]  /*19b0*/  FMUL.FTZ R208, R170, R208 ;  /* 0x000000d0aad07220 */ /* 0x000fe20000410000 */
[-C--:B------:R-:W-:Y:S01]  /*19c0*/  FFMA.FTZ R2, R112, R218.reuse, R2 ;  /* 0x000000da70027223 */ /* 0x080fe20000010002 */
[----:B------:R-:W-:Y:S02]  /*19d0*/  HADD2.F32 R102, -RZ, R102.H1_H1 ;  /* 0x30000066ff667230 */ /* 0x000fe40000004100 */
[----:B------:R-:W-:Y:S01]  /*19e0*/  FMUL.FTZ R218, R198, R218 ;  /* 0x000000dac6da7220 */ /* 0x000fe20000410000 */
[----:B------:R-:W-:Y:S01]  /*19f0*/  FADD.FTZ R151, R151, -UR5 ;  /* 0x8000000597977e21 */ /* 0x000fe20008010000 */
[----:B------:R-:W-:Y:S01]  /*1a00*/  FMUL.FTZ R170, R146, UR8 ;  /* 0x0000000892aa7c20 */ /* 0x000fe20008410000 */
[----:B------:R-:W-:Y:S01]  /*1a10*/  FMUL.FTZ R194, R150, UR8 ;  /* 0x0000000896c27c20 */ /* 0x000fe20008410000 */
[----:B------:R-:W-:Y:S01]  /*1a20*/  FMUL.FTZ R198, R153, UR8 ;  /* 0x0000000899c67c20 */ /* 0x000fe20008410000 */
[----:B------:R-:W-:-:S02]  /*1a30*/  HADD2.F32 R103, -RZ, R103.H1_H1 ;  /* 0x30000067ff677230 */ /* 0x000fc40000004100 */
[-C--:B------:R-:W-:Y:S01]  /*1a40*/  FFMA.FTZ R3, R219, R216.reuse, R3 ;  /* 0x000000d8db037223 */ /* 0x080fe20000010003 */
[----:B------:R-:W-:Y:S01]  /*1a50*/  FMUL.FTZ R216, R196, R216 ;  /* 0x000000d8c4d87220 */ /* 0x000fe20000410000 */
[--C-:B------:R-:W-:Y:S02]  /*1a60*/  HADD2.F32 R163, -RZ, R108.reuse.H0_H0 ;  /* 0x2000006cffa37230 */ /* 0x100fe40000004100 */
[----:B------:R-:W-:Y:S01]  /*1a70*/  FADD.FTZ R116, R167, -UR5 ;  /* 0x80000005a7747e21 */ /* 0x000fe20008010000 */
[----:B------:R-:W-:Y:S02]  /*1a80*/  HADD2.F32 R161, -RZ, R108.H1_H1 ;  /* 0x3000006cffa17230 */ /* 0x000fe40000004100 */
[----:B------:R-:W-:Y:S01]  /*1a90*/  FFMA.FTZ R12, R170, R193, R12 ;  /* 0x000000c1aa0c7223 */ /* 0x000fe2000001000c */
[----:B------:R-:W-:Y:S01]  /*1aa0*/  FADD.FTZ R243, R197, R243 ;  /* 0x000000f3c5f37221 */ /* 0x000fe20000010000 */
[----:B------:R-:W-:Y:S01]  /*1ab0*/  FMUL.FTZ R196, R151, UR8 ;  /* 0x0000000897c47c20 */ /* 0x000fe20008410000 */
[----:B------:R-:W-:Y:S01]  /*1ac0*/  FFMA.FTZ R14, R194, R197, R14 ;  /* 0x000000c5c20e7223 */ /* 0x000fe2000001000e */
[----:B------:R-:W-:Y:S01]  /*1ad0*/  FADD.FTZ R89, R89, -UR5 ;  /* 0x8000000559597e21 */ /* 0x000fe20008010000 */
[----:B------:R-:W-:-:S02]  /*1ae0*/  HADD2.F32 R99, -RZ, R113.H0_H0 ;  /* 0x20000071ff637230 */ /* 0x000fc40000004100 */
[----:B------:R-:W-:Y:S01]  /*1af0*/  FMUL.FTZ R167, R141, UR8 ;  /* 0x000000088da77c20 */ /* 0x000fe20008410000 */
[----:B------:R-:W-:Y:S02]  /*1b00*/  HADD2.F32 R108, -RZ, R113.H1_H1 ;  /* 0x30000071ff6c7230 */ /* 0x000fe40000004100 */
[----:B----4-:R-:W-:Y:S01]  /*1b10*/  FMUL.FTZ R193, R122, R193 ;  /* 0x000000c17ac17220 */ /* 0x010fe20000410000 */
[----:B------:R-:W-:Y:S01]  /*1b20*/  FMUL.FTZ R197, R120, R197 ;  /* 0x000000c578c57220 */ /* 0x000fe20000410000 */
[----:B------:R-:W-:Y:S01]  /*1b30*/  FMUL.FTZ R199, R119, R102 ;  /* 0x0000006677c77220 */ /* 0x000fe20000410000 */
[----:B------:R-:W-:Y:S01]  /*1b40*/  FADD.FTZ R245, R201, R245 ;  /* 0x000000f5c9f57221 */ /* 0x000fe20000010000 */
[-C--:B------:R-:W-:Y:S01]  /*1b50*/  FFMA.FTZ R16, R198, R201.reuse, R16 ;  /* 0x000000c9c6107223 */ /* 0x080fe20000010010 */
[----:B------:R-:W3:Y:S01]  /*1b60*/  LDL R113, [R1+0xc8] ;  /* 0x0000c80001717983 */ /* 0x000ee20000100800 */
[----:B------:R-:W-:Y:S01]  /*1b70*/  FMUL.FTZ R201, R118, R201 ;  /* 0x000000c976c97220 */ /* 0x000fe20000410000 */
[----:B------:R-:W-:-:S02]  /*1b80*/  HADD2.F32 R160, -RZ, R109.H0_H0 ;  /* 0x2000006dffa07230 */ /* 0x000fc40000004100 */
[----:B------:R-:W-:Y:S01]  /*1b90*/  FMUL.FTZ R202, R117, R103 ;  /* 0x0000006775ca7220 */ /* 0x000fe20000410000 */
[----:B------:R-:W4:Y:S01]  /*1ba0*/  LDL R157, [R1+0xc4] ;  /* 0x0000c400019d7983 */ /* 0x000f220000100800 */
[----:B------:R-:W-:Y:S01]  /*1bb0*/  FADD.FTZ R244, R102, R244 ;  /* 0x000000f466f47221 */ /* 0x000fe20000010000 */
[----:B------:R-:W-:Y:S02]  /*1bc0*/  FFMA.FTZ R15, R196, R102, R15 ;  /* 0x00000066c40f7223 */ /* 0x000fe4000001000f */
[----:B------:R-:W3:Y:S01]  /*1bd0*/  LDL R155, [R1+0xc0] ;  /* 0x0000c000019b7983 */ /* 0x000ee20000100800 */
[----:B------:R-:W-:-:S03]  /*1be0*/  FMUL.FTZ R162, R89, UR8 ;  /* 0x0000000859a27c20 */ /* 0x000fc60008410000 */
[----:B------:R-:W4:Y:S04]  /*1bf0*/  LDL R141, [R1+0xa4] ;  /* 0x0000a400018d7983 */ /* 0x000f280000100800 */
[----:B------:R-:W4:Y:S04]  /*1c00*/  LDL R122, [R1+0xa0] ;  /* 0x0000a000017a7983 */ /* 0x000f280000100800 */
[----:B------:R-:W4:Y:S04]  /*1c10*/  LDL R120, [R1+0x94] ;  /* 0x0000940001787983 */ /* 0x000f280000100800 */
[----:B------:R-:W4:Y:S04]  /*1c20*/  LDL R119, [R1+0x90] ;  /* 0x0000900001777983 */ /* 0x000f280000100800 */
[----:B------:R-:W3:Y:S04]  /*1c30*/  LDL.LU R118, [R1] ;  /* 0x0000000001767983 */ /* 0x000ee80000300800 */
[----:B------:R-:W4:Y:S01]  /*1c40*/  LDL R117, [R1+0x8c] ;  /* 0x00008c0001757983 */ /* 0x000f220000100800 */
[----:B------:R-:W-:-:S03]  /*1c50*/  FADD.FTZ R249, R160, R249 ;  /* 0x000000f9a0f97221 */ /* 0x000fc60000010000 */
[----:B------:R-:W4:Y:S01]  /*1c60*/  LDL.LU R102, [R1+0x4] ;  /* 0x0000040001667983 */ /* 0x000f220000300800 */
[-C--:B------:R-:W-:Y:S01]  /*1c70*/  FFMA.FTZ R20, R162, R160.reuse, R20 ;  /* 0x000000a0a2147223 */ /* 0x080fe20000010014 */
[----:B--2---:R-:W-:Y:S02]  /*1c80*/  FMUL.FTZ R160, R101, R160 ;  /* 0x000000a065a07220 */ /* 0x004fe40000410000 */
[----:B------:R-:W2:Y:S01]  /*1c90*/  LDL R101, [R1+0x88] ;  /* 0x0000880001657983 */ /* 0x000ea20000100800 */
[--C-:B------:R-:W-:Y:S02]  /*1ca0*/  HADD2.F32 R88, -RZ, R104.reuse.H0_H0 ;  /* 0x20000068ff587230 */ /* 0x100fe40000004100 */
[----:B------:R-:W-:Y:S02]  /*1cb0*/  HADD2.F32 R104, -RZ, R104.H1_H1 ;  /* 0x30000068ff687230 */ /* 0x000fe40000004100 */
[--C-:B------:R-:W-:Y:S02]  /*1cc0*/  HADD2.F32 R152, -RZ, R111.reuse.H0_H0 ;  /* 0x2000006fff987230 */ /* 0x100fe40000004100 */
[----:B------:R-:W-:Y:S01]  /*1cd0*/  FADD.FTZ R154, R154, -UR5 ;  /* 0x800000059a9a7e21 */ /* 0x000fe20008010000 */
[----:B------:R-:W-:-:S02]  /*1ce0*/  HADD2.F32 R111, -RZ, R111.H1_H1 ;  /* 0x3000006fff6f7230 */ /* 0x000fc40000004100 */
[----:B------:R-:W-:Y:S01]  /*1cf0*/  FADD.FTZ R104, R104, -UR5 ;  /* 0x8000000568687e21 */ /* 0x000fe20008010000 */
[----:B------:R-:W-:-:S03]  /*1d00*/  FMUL.FTZ R200, R154, UR8 ;  /* 0x000000089ac87c20 */ /* 0x000fc60008410000 */
[----:B------:R-:W-:Y:S01]  /*1d10*/  FMUL.FTZ R164, R104, UR8 ;  /* 0x0000000868a47c20 */ /* 0x000fe20008410000 */
[----:B------:R-:W-:Y:S01]  /*1d20*/  FADD.FTZ R246, R103, R246 ;  /* 0x000000f667f67221 */ /* 0x000fe20000010000 */
[----:B------:R-:W2:Y:S01]  /*1d30*/  LDL.LU R104, [R1+0x8] ;  /* 0x0000080001687983 */ /* 0x000ea20000300800 */
[----:B------:R-:W-:Y:S01]  /*1d40*/  FFMA.FTZ R17, R200, R103, R17 ;  /* 0x00000067c8117223 */ /* 0x000fe20000010011 */
[----:B---3--:R-:W-:-:S05]  /*1d50*/  FADD.FTZ R118, R152, R118 ;  /* 0x0000007698767221 */ /* 0x008fca0000010000 */
[----:B------:R-:W-:Y:S01]  /*1d60*/  STL [R1], R118 ;  /* 0x0000007601007387 */ /* 0x000fe20000100800 */
[----:B----4-:R-:W-:-:S03]  /*1d70*/  FADD.FTZ R102, R111, R102 ;  /* 0x000000666f667221 */ /* 0x010fc60000010000 */
[----:B------:R-:W3:Y:S04]  /*1d80*/  LDL R103, [R1+0x84] ;  /* 0x0000840001677983 */ /* 0x000ee80000100800 */
[----:B------:R0:W-:Y:S01]  /*1d90*/  STL [R1+0x4], R102 ;  /* 0x0000046601007387 */ /* 0x0001e20000100800 */
[----:B--2---:R-:W-:-:S03]  /*1da0*/  FMUL.FTZ R150, R101, R111 ;  /* 0x0000006f65967220 */ /* 0x004fc60000410000 */
[----:B------:R-:W2:Y:S04]  /*1db0*/  LDL.LU R101, [R1+0xc] ;  /* 0x00000c0001657983 */ /* 0x000ea80000300800 */
[----:B0-----:R-:W4:Y:S01]  /*1dc0*/  LDL R102, [R1+0x80] ;  /* 0x0000800001667983 */ /* 0x001f220000100800 */
[----:B------:R-:W-:Y:S01]  /*1dd0*/  FADD.FTZ R165, R165, -UR5 ;  /* 0x80000005a5a57e21 */ /* 0x000fe20008010000 */
[----:B------:R-:W-:-:S03]  /*1de0*/  FADD.FTZ R88, R88, -UR5 ;  /* 0x8000000558587e21 */ /* 0x000fc60008010000 */
[----:B------:R-:W-:Y:S01]  /*1df0*/  FMUL.FTZ R209, R165, UR8 ;  /* 0x00000008a5d17c20 */ /* 0x000fe20008410000 */
[----:B------:R-:W-:Y:S01]  /*1e00*/  FMUL.FTZ R165, R88, UR8 ;  /* 0x0000000858a57c20 */ /* 0x000fe20008410000 */
[----:B------:R-:W-:-:S04]  /*1e10*/  FADD.FTZ R88, RZ, R218 ;  /* 0x000000daff587221 */ /* 0x000fc80000010000 */
[----:B------:R-:W-:-:S04]  /*1e20*/  FADD.FTZ R88, R216, R88 ;  /* 0x00000058d8587221 */ /* 0x000fc80000010000 */
[----:B------:R-:W-:Y:S01]  /*1e30*/  FADD.FTZ R88, R214, R88 ;  /* 0x00000058d6587221 */ /* 0x000fe20000010000 */
[--C-:B------:R-:W-:Y:S02]  /*1e40*/  HADD2.F32 R169, -RZ, R100.reuse.H0_H0 ;  /* 0x20000064ffa97230 */ /* 0x100fe40000004100 */
[----:B------:R-:W-:Y:S02]  /*1e50*/  HADD2.F32 R191, -RZ, R100.H1_H1 ;  /* 0x30000064ffbf7230 */ /* 0x000fe40000004100 */
[----:B------:R-:W-:Y:S01]  /*1e60*/  FADD.FTZ R88, R212, R88 ;  /* 0x00000058d4587221 */ /* 0x000fe20000010000 */
[--C-:B------:R-:W-:Y:S02]  /*1e70*/  HADD2.F32 R100, -RZ, R106.reuse.H0_H0 ;  /* 0x2000006aff647230 */ /* 0x100fe40000004100 */
[----:B------:R-:W-:Y:S01]  /*1e80*/  FADD.FTZ R144, R144, -UR5 ;  /* 0x8000000590907e21 */ /* 0x000fe20008010000 */
[----:B------:R-:W-:Y:S02]  /*1e90*/  HADD2.F32 R106, -RZ, R106.H1_H1 ;  /* 0x3000006aff6a7230 */ /* 0x000fe40000004100 */
[----:B------:R-:W-:Y:S01]  /*1ea0*/  FADD.FTZ R88, R210, R88 ;  /* 0x00000058d2587221 */ /* 0x000fe20000010000 */
[----:B------:R-:W-:-:S02]  /*1eb0*/  HADD2.F32 R220, -RZ, R114.H0_H0 ;  /* 0x20000072ffdc7230 */ /* 0x000fc40000004100 */
[----:B------:R-:W-:Y:S02]  /*1ec0*/  HADD2.F32 R222, -RZ, R114.H1_H1 ;  /* 0x30000072ffde7230 */ /* 0x000fe40000004100 */
[----:B------:R-:W-:Y:S01]  /*1ed0*/  FMUL.FTZ R114, R168, R142 ;  /* 0x0000008ea8727220 */ /* 0x000fe20000410000 */
[----:B------:R-:W-:Y:S01]  /*1ee0*/  FMUL.FTZ R168, R144, UR8 ;  /* 0x0000000890a87c20 */ /* 0x000fe20008410000 */
[----:B------:R-:W-:Y:S01]  /*1ef0*/  FADD.FTZ R100, R100, -UR5 ;  /* 0x8000000564647e21 */ /* 0x000fe20008010000 */
[----:B------:R-:W-:Y:S01]  /*1f00*/  FADD.FTZ R106, R106, -UR5 ;  /* 0x800000056a6a7e21 */ /* 0x000fe20008010000 */
[----:B------:R-:W-:Y:S01]  /*1f10*/  FADD.FTZ R88, R208, R88 ;  /* 0x00000058d0587221 */ /* 0x000fe20000010000 */
[----:B------:R-:W-:Y:S01]  /*1f20*/  FADD.FTZ R135, R191, R135 ;  /* 0x00000087bf877221 */ /* 0x000fe20000010000 */
[-C--:B------:R-:W-:Y:S01]  /*1f30*/  FFMA.FTZ R11, R168, R191.reuse, R11 ;  /* 0x000000bfa80b7223 */ /* 0x080fe2000001000b */
[----:B------:R-:W-:Y:S01]  /*1f40*/  FMUL.FTZ R191, R155, R191 ;  /* 0x000000bf9bbf7220 */ /* 0x000fe20000410000 */
[----:B------:R-:W-:Y:S01]  /*1f50*/  FMUL.FTZ R158, R100, UR8 ;  /* 0x00000008649e7c20 */ /* 0x000fe20008410000 */
[----:B------:R-:W-:Y:S01]  /*1f60*/  FMUL.FTZ R155, R106, UR8 ;  /* 0x000000086a9b7c20 */ /* 0x000fe20008410000 */
[----:B------:R-:W-:Y:S01]  /*1f70*/  FFMA.FTZ R89, R112, R218, RZ ;  /* 0x000000da70597223 */ /* 0x000fe200000100ff */
[----:B------:R-:W-:Y:S01]  /*1f80*/  FADD.FTZ R100, R114, R88 ;  /* 0x0000005872647221 */ /* 0x000fe20000010000 */
[----:B------:R-:W-:Y:S01]  /*1f90*/  FMUL.FTZ R113, R113, R143 ;  /* 0x0000008f71717220 */ /* 0x000fe20000410000 */
[----:B------:R-:W4:Y:S01]  /*1fa0*/  LDL.LU R106, [R1+0x10] ;  /* 0x00001000016a7983 */ /* 0x000f220000300800 */
[----:B------:R-:W-:-:S02]  /*1fb0*/  HADD2.F32 R105, -RZ, R105.H1_H1 ;  /* 0x30000069ff697230 */ /* 0x000fc40000004100 */
[----:B------:R-:W-:Y:S01]  /*1fc0*/  FFMA.FTZ R88, R219, R216, R89 ;  /* 0x000000d8db587223 */ /* 0x000fe20000010059 */
[----:B------:R-:W-:Y:S02]  /*1fd0*/  FADD.FTZ R89, R113, R100 ;  /* 0x0000006471597221 */ /* 0x000fe40000010000 */
[----:B------:R-:W4:Y:S01]  /*1fe0*/  LDL R100, [R1+0x7c] ;  /* 0x00007c0001647983 */ /* 0x000f220000100800 */
[----:B------:R-:W-:Y:S01]  /*1ff0*/  FADD.FTZ R105, R105, -UR5 ;  /* 0x8000000569697e21 */ /* 0x000fe20008010000 */
[----:B------:R-:W-:Y:S01]  /*2000*/  FADD.FTZ R104, R226, R104 ;  /* 0x00000068e2687221 */ /* 0x000fe20000010000 */
[----:B------:R-:W-:Y:S02]  /*2010*/  HADD2.F32 R156, -RZ, R110.H0_H0 ;  /* 0x2000006eff9c7230 */ /* 0x000fe40000004100 */
[----:B------:R-:W-:Y:S02]  /*2020*/  FMUL.FTZ R159, R105, UR8 ;  /* 0x00000008699f7c20 */ /* 0x000fe40008410000 */
[----:B------:R-:W4:Y:S01]  /*2030*/  LDL.LU R105, [R1+0x14] ;  /* 0x0000140001697983 */ /* 0x000f220000300800 */
[----:B------:R-:W-:Y:S01]  /*2040*/  FADD.FTZ R251, R156, R251 ;  /* 0x000000fb9cfb7221 */ /* 0x000fe20000010000 */
[----:B------:R-:W-:-:S02]  /*2050*/  FFMA.FTZ R22, R158, R156, R22 ;  /* 0x0000009c9e167223 */ /* 0x000fc40000010016 */
[----:B------:R0:W-:Y:S01]  /*2060*/  STL [R1+0x8], R104 ;  /* 0x0000086801007387 */ /* 0x0001e20000100800 */
[----:B------:R-:W-:Y:S02]  /*2070*/  HADD2.F32 R140, -RZ, R107.H0_H0 ;  /* 0x2000006bff8c7230 */ /* 0x000fe40000004100 */
[----:B------:R-:W-:Y:S01]  /*2080*/  FMUL.FTZ R156, R120, R156 ;  /* 0x0000009c789c7220 */ /* 0x000fe20000410000 */
[----:B0-----:R-:W4:Y:S02]  /*2090*/  LDL R104, [R1+0x78] ;  /* 0x0000780001687983 */ /* 0x001f240000100800 */
[----:B------:R-:W-:Y:S01]  /*20a0*/  FADD.FTZ R140, R140, -UR5 ;  /* 0x800000058c8c7e21 */ /* 0x000fe20008010000 */
[----:B------:R-:W-:-:S03]  /*20b0*/  FADD.FTZ R95, R95, -UR5 ;  /* 0x800000055f5f7e21 */ /* 0x000fc60008010000 */
[----:B------:R-:W-:-:S04]  /*20c0*/  FMUL.FTZ R154, R140, UR8 ;  /* 0x000000088c9a7c20 */ /* 0x000fc80008410000 */
[-C--:B------:R-:W-:Y:S01]  /*20d0*/  FFMA.FTZ R24, R154, R152.reuse, R24 ;  /* 0x000000989a187223 */ /* 0x080fe20000010018 */
[----:B------:R-:W-:Y:S01]  /*20e0*/  FMUL.FTZ R152, R117, R152 ;  /* 0x0000009875987220 */ /* 0x000fe20000410000 */
[----:B------:R-:W-:Y:S01]  /*20f0*/  FMUL.FTZ R117, R95, UR8 ;  /* 0x000000085f757c20 */ /* 0x000fe20008410000 */
[----:B---3--:R-:W-:Y:S02]  /*2100*/  FMUL.FTZ R118, R103, R226 ;  /* 0x000000e267767220 */ /* 0x008fe40000410000 */
[----:B------:R-:W3:Y:S01]  /*2110*/  LDL.LU R103, [R1+0x18] ;  /* 0x0000180001677983 */ /* 0x000ee20000300800 */
[----:B--2---:R-:W-:Y:S01]  /*2120*/  FADD.FTZ R101, R225, R101 ;  /* 0x00000065e1657221 */ /* 0x004fe20000010000 */
[----:B----4-:R-:W-:-:S04]  /*2130*/  FMUL.FTZ R120, R102, R225 ;  /* 0x000000e166787220 */ /* 0x010fc80000410000 */
[----:B------:R0:W-:Y:S04]  /*2140*/  STL [R1+0xc], R101 ;  /* 0x00000c6501007387 */ /* 0x0001e80000100800 */
[----:B0-----:R-:W2:Y:S04]  /*2150*/  LDL R101, [R1+0x74] ;  /* 0x0000740001657983 */ /* 0x001ea80000100800 */
[----:B------:R-:W4:Y:S04]  /*2160*/  LDL.LU R102, [R1+0x1c] ;  /* 0x00001c0001667983 */ /* 0x000f280000300800 */
[----:B------:R-:W4:Y:S01]  /*2170*/  LDL R95, [R1+0x70] ;  /* 0x00007000015f7983 */ /* 0x000f220000100800 */
[----:B------:R-:W-:-:S02]  /*2180*/  HADD2.F32 R109, -RZ, R109.H1_H1 ;  /* 0x3000006dff6d7230 */ /* 0x000fc40000004100 */
[----:B------:R-:W-:Y:S01]  /*2190*/  FADD.FTZ R99, R99, -UR5 ;  /* 0x8000000563637e21 */ /* 0x000fe20008010000 */
[----:B------:R-:W-:Y:S02]  /*21a0*/  HADD2.F32 R110, -RZ, R110.H1_H1 ;  /* 0x3000006eff6e7230 */ /* 0x000fe40000004100 */
[----:B------:R-:W-:Y:S01]  /*21b0*/  FADD.FTZ R98, R98, -UR5 ;  /* 0x8000000562627e21 */ /* 0x000fe20008010000 */
[----:B------:R-:W-:Y:S01]  /*21c0*/  FADD.FTZ R134, R169, R134 ;  /* 0x00000086a9867221 */ /* 0x000fe20000010000 */
[----:B------:R-:W-:Y:S01]  /*21d0*/  FFMA.FTZ R10, R167, R169, R10 ;  /* 0x000000a9a70a7223 */ /* 0x000fe2000001000a */
[----:B------:R-:W-:Y:S01]  /*21e0*/  FADD.FTZ R248, R161, R248 ;  /* 0x000000f8a1f87221 */ /* 0x000fe20000010000 */
[----:B------:R-:W-:Y:S01]  /*21f0*/  FFMA.FTZ R19, R164, R161, R19 ;  /* 0x000000a1a4137223 */ /* 0x000fe20000010013 */
[----:B------:R-:W-:Y:S01]  /*2200*/  FMUL.FTZ R169, R157, R169 ;  /* 0x000000a99da97220 */ /* 0x000fe20000410000 */
[----:B------:R-:W-:Y:S01]  /*2210*/  FMUL.FTZ R161, R122, R161 ;  /* 0x000000a17aa17220 */ /* 0x000fe20000410000 */
[----:B------:R-:W-:Y:S01]  /*2220*/  FMUL.FTZ R157, R121, R109 ;  /* 0x0000006d799d7220 */ /* 0x000fe20000410000 */
[----:B------:R-:W-:Y:S01]  /*2230*/  FMUL.FTZ R153, R119, R110 ;  /* 0x0000006e77997220 */ /* 0x000fe20000410000 */
[----:B------:R-:W-:Y:S01]  /*2240*/  FMUL.FTZ R121, R99, UR8 ;  /* 0x0000000863797c20 */ /* 0x000fe20008410000 */
[----:B------:R-:W-:Y:S01]  /*2250*/  FMUL.FTZ R119, R98, UR8 ;  /* 0x0000000862777c20 */ /* 0x000fe20008410000 */
[----:B------:R-:W-:-:S05]  /*2260*/  FADD.FTZ R106, R221, R106 ;  /* 0x0000006add6a7221 */ /* 0x000fca0000010000 */
[----:B------:R-:W-:Y:S01]  /*2270*/  STL [R1+0x10], R106 ;  /* 0x0000106a01007387 */ /* 0x000fe20000100800 */
[----:B------:R-:W-:-:S03]  /*2280*/  FMUL.FTZ R122, R100, R221 ;  /* 0x000000dd647a7220 */ /* 0x000fc60000410000 */
[----:B------:R-:W4:Y:S04]  /*2290*/  LDL.LU R100, [R1+0x20] ;  /* 0x0000200001647983 */ /* 0x000f280000300800 */
[----:B------:R-:W4:Y:S04]  /*22a0*/  LDL R99, [R1+0x6c] ;  /* 0x00006c0001637983 */ /* 0x000f280000100800 */
[----:B------:R-:W4:Y:S01]  /*22b0*/  LDL.LU R98, [R1+0x24] ;  /* 0x0000240001627983 */ /* 0x000f220000300800 */
[----:B------:R-:W-:-:S04]  /*22c0*/  IMAD.WIDE.U32 R124, R0, 0x10, R124 ;  /* 0x00000010007c7825 */ /* 0x000fc800078e007c */
[----:B------:R-:W-:Y:S01]  /*22d0*/  FADD.FTZ R105, R96, R105 ;  /* 0x0000006960697221 */ /* 0x000fe20000010000 */
[----:B------:R-:W-:Y:S01]  /*22e0*/  FMUL.FTZ R116, R116, UR8 ;  /* 0x0000000874747c20 */ /* 0x000fe20008410000 */
[----:B------:R-:W-:Y:S01]  /*22f0*/  FADD.FTZ R133, R143, R133 ;  /* 0x000000858f857221 */ /* 0x000fe20000010000 */
[----:B------:R-:W4:Y:S02]  /*2300*/  LDG.E.128 R124, desc[UR18][R124.64] ;  /* 0x000000127c7c7981 */ /* 0x000f24000c1e1d00 */
[----:B------:R-:W-:Y:S02]  /*2310*/  FFMA.FTZ R9, R116, R143, R9 ;  /* 0x0000008f74097223 */ /* 0x000fe40000010009 */
[----:B------:R-:W-:Y:S01]  /*2320*/  STL [R1+0x14], R105 ;  /* 0x0000146901007387 */ /* 0x000fe20000100800 */
[----:B------:R-:W-:-:S04]  /*2330*/  FADD.FTZ R144, R222, -UR5 ;  /* 0x80000005de907e21 */ /* 0x000fc80008010000 */
[----:B------:R-:W-:-:S04]  /*2340*/  FMUL.FTZ R144, R144, UR8 ;  /* 0x0000000890907c20 */ /* 0x000fc80008410000 */
[----:B------:R-:W-:Y:S01]  /*2350*/  FFMA.FTZ R31, R144, R145, R31 ;  /* 0x00000091901f7223 */ /* 0x000fe2000001001f */
[----:B---3--:R-:W-:-:S05]  /*2360*/  FADD.FTZ R103, R91, R103 ;  /* 0x000000675b677221 */ /* 0x008fca0000010000 */
[----:B------:R-:W-:Y:S01]  /*2370*/  STL [R1+0x18], R103 ;  /* 0x0000186701007387 */ /* 0x000fe20000100800 */
[----:B--2---:R-:W-:-:S03]  /*2380*/  FMUL.FTZ R143, R101, R91 ;  /* 0x0000005b658f7220 */ /* 0x004fc60000410000 */
[----:B------:R-:W2:Y:S01]  /*2390*/  LDL R101, [R1+0x68] ;  /* 0x0000680001657983 */ /* 0x000ea20000100800 */
[----:B----4-:R-:W-:-:S05]  /*23a0*/  FADD.FTZ R102, R145, R102 ;  /* 0x0000006691667221 */ /* 0x010fca0000010000 */
[----:B------:R0:W-:Y:S01]  /*23b0*/  STL [R1+0x1c], R102 ;  /* 0x00001c6601007387 */ /* 0x0001e20000100800 */
[----:B------:R-:W-:-:S03]  /*23c0*/  FMUL.FTZ R145, R95, R145 ;  /* 0x000000915f917220 */ /* 0x000fc60000410000 */
[----:B0-----:R-:W3:Y:S04]  /*23d0*/  LDL.LU R102, [R1+0x28] ;  /* 0x0000280001667983 */ /* 0x001ee80000300800 */
[----:B------:R-:W4:Y:S01]  /*23e0*/  LDL R95, [R1+0x64] ;  /* 0x00006400015f7983 */ /* 0x000f220000100800 */
        /* <DEDUP_REMOVED lines=11> */
[----:B------:R-:W-:Y:S01]  /*24a0*/  FADD.FTZ R146, R223, -UR5 ;  /* 0x80000005df927e21 */ /* 0x000fe20008010000 */
[----:B------:R-:W-:Y:S02]  /*24b0*/  FADD.FTZ R98, R149, R98 ;  /* 0x0000006295627221 */ /* 0x000fe40000010000 */
[----:B------:R-:W-:Y:S01]  /*24c0*/  FFMA.FTZ R88, R194, R197, R88 ;  /* 0x000000c5c2587223 */ /* 0x000fe20000010058 */
[----:B------:R-:W-:Y:S01]  /*24d0*/  FADD.FTZ R108, R108, -UR5 ;  /* 0x800000056c6c7e21 */ /* 0x000fe20008010000 */
[----:B------:R-:W-:Y:S01]  /*24e0*/  FMUL.FTZ R146, R146, UR8 ;  /* 0x0000000892927c20 */ /* 0x000fe20008410000 */
[----:B------:R0:W-:Y:S01]  /*24f0*/  STL [R1+0x20], R100 ;  /* 0x0000206401007387 */ /* 0x0001e20000100800 */
[----:B------:R-:W-:Y:S01]  /*2500*/  FFMA.FTZ R88, R196, R199, R88 ;  /* 0x000000c7c4587223 */ /* 0x000fe20000010058 */
[----:B------:R-:W-:Y:S02]  /*2510*/  FMUL.FTZ R140, R108, UR8 ;  /* 0x000000086c8c7c20 */ /* 0x000fe40008410000 */
[----:B------:R1:W-:Y:S01]  /*2520*/  STL [R1+0x24], R98 ;  /* 0x0000246201007387 */ /* 0x0003e20000100800 */
[----:B------:R-:W-:Y:S01]  /*2530*/  FADD.FTZ R247, R163, R247 ;  /* 0x000000f7a3f77221 */ /* 0x000fe20000010000 */
[----:B------:R-:W-:Y:S01]  /*2540*/  FFMA.FTZ R18, R165, R163, R18 ;  /* 0x000000a3a5127223 */ /* 0x000fe20000010012 */
[----:B------:R-:W-:Y:S01]  /*2550*/  FADD.FTZ R148, R224, -UR5 ;  /* 0x80000005e0947e21 */ /* 0x000fe20008010000 */
[----:B------:R-:W-:Y:S01]  /*2560*/  FFMA.FTZ R88, R198, R201, R88 ;  /* 0x000000c9c6587223 */ /* 0x000fe20000010058 */
[----:B------:R-:W-:Y:S01]  /*2570*/  FFMA.FTZ R32, R146, R147, R32 ;  /* 0x0000009392207223 */ /* 0x000fe20000010020 */
[----:B------:R-:W-:Y:S01]  /*2580*/  FMUL.FTZ R163, R141, R163 ;  /* 0x000000a38da37220 */ /* 0x000fe20000410000 */
[----:B------:R-:W-:Y:S01]  /*2590*/  FMUL.FTZ R147, R99, R147 ;  /* 0x0000009363937220 */ /* 0x000fe20000410000 */
[-C--:B------:R-:W-:Y:S01]  /*25a0*/  FFMA.FTZ R29, R140, R96.reuse, R29 ;  /* 0x000000608c1d7223 */ /* 0x080fe2000001001d */
[----:B0-----:R-:W4:Y:S04]  /*25b0*/  LDL R100, [R1+0x58] ;  /* 0x0000580001647983 */ /* 0x001f280000100800 */
[----:B-1----:R-:W4:Y:S01]  /*25c0*/  LDL R98, [R1+0x60] ;  /* 0x0000600001627983 */ /* 0x002f220000100800 */
[----:B------:R-:W-:Y:S01]  /*25d0*/  FMUL.FTZ R141, R104, R96 ;  /* 0x00000060688d7220 */ /* 0x000fe20000410000 */
[----:B------:R-:W-:-:S02]  /*25e0*/  HADD2.F32 R96, -RZ, R124.H0_H0 ;  /* 0x2000007cff607230 */ /* 0x000fc40000004100 */
[----:B------:R-:W4:Y:S01]  /*25f0*/  LDL R99, [R1+0x5c] ;  /* 0x00005c0001637983 */ /* 0x000f220000100800 */
[----:B------:R-:W-:Y:S01]  /*2600*/  FFMA.FTZ R88, R200, R202, R88 ;  /* 0x000000cac8587223 */ /* 0x000fe20000010058 */
[----:B------:R-:W-:Y:S01]  /*2610*/  FMUL.FTZ R148, R148, UR8 ;  /* 0x0000000894947c20 */ /* 0x000fe20008410000 */
[----:B------:R-:W-:Y:S02]  /*2620*/  FADD.FTZ R96, R96, -UR5 ;  /* 0x8000000560607e21 */ /* 0x000fe40008010000 */
[----:B------:R-:W-:Y:S01]  /*2630*/  FFMA.FTZ R88, R165, R163, R88 ;  /* 0x000000a3a5587223 */ /* 0x000fe20000010058 */
[----:B------:R-:W-:Y:S01]  /*2640*/  FFMA.FTZ R33, R148, R149, R33 ;  /* 0x0000009594217223 */ /* 0x000fe20000010021 */
[----:B------:R-:W-:Y:S01]  /*2650*/  FADD.FTZ R132, R142, R132 ;  /* 0x000000848e847221 */ /* 0x000fe20000010000 */
[----:B------:R-:W-:Y:S01]  /*2660*/  FFMA.FTZ R8, R209, R142, R8 ;  /* 0x0000008ed1087223 */ /* 0x000fe20000010008 */
[----:B------:R-:W-:Y:S01]  /*2670*/  FADD.FTZ R142, R220, -UR5 ;  /* 0x80000005dc8e7e21 */ /* 0x000fe20008010000 */
[----:B------:R-:W-:Y:S01]  /*2680*/  FFMA.FTZ R88, R164, R161, R88 ;  /* 0x000000a1a4587223 */ /* 0x000fe20000010058 */
[----:B------:R-:W-:-:S02]  /*2690*/  FMUL.FTZ R96, R96, UR8 ;  /* 0x0000000860607c20 */ /* 0x000fc40008410000 */
[----:B------:R-:W-:Y:S01]  /*26a0*/  FMUL.FTZ R142, R142, UR8 ;  /* 0x000000088e8e7c20 */ /* 0x000fe20008410000 */
[----:B------:R-:W-:Y:S01]  /*26b0*/  FFMA.FTZ R88, R162, R160, R88 ;  /* 0x000000a0a2587223 */ /* 0x000fe20000010058 */
[----:B------:R-:W-:Y:S02]  /*26c0*/  FFMA.FTZ R34, R96, R97, R34 ;  /* 0x0000006160227223 */ /* 0x000fe40000010022 */
[----:B------:R-:W-:Y:S01]  /*26d0*/  FFMA.FTZ R30, R142, R91, R30 ;  /* 0x0000005b8e1e7223 */ /* 0x000fe2000001001e */
[----:B------:R-:W-:Y:S01]  /*26e0*/  FFMA.FTZ R91, R159, R157, R88 ;  /* 0x0000009d9f5b7223 */ /* 0x000fe20000010058 */
[----:B------:R-:W-:Y:S01]  /*26f0*/  FADD.FTZ R89, R169, R89 ;  /* 0x00000059a9597221 */ /* 0x000fe20000010000 */
[----:B--2---:R-:W-:Y:S02]  /*2700*/  FMUL.FTZ R149, R101, R149 ;  /* 0x0000009565957220 */ /* 0x004fe40000410000 */
[----:B------:R-:W2:Y:S01]  /*2710*/  LDL R101, [R1+0x54] ;  /* 0x0000540001657983 */ /* 0x000ea20000100800 */
[----:B---3--:R-:W-:-:S05]  /*2720*/  FADD.FTZ R102, R97, R102 ;  /* 0x0000006661667221 */ /* 0x008fca0000010000 */
[----:B------:R0:W-:Y:S01]  /*2730*/  STL [R1+0x28], R102 ;  /* 0x0000286601007387 */ /* 0x0001e20000100800 */
[----:B----4-:R-:W-:-:S03]  /*2740*/  FMUL.FTZ R97, R95, R97 ;  /* 0x000000615f617220 */ /* 0x010fc60000410000 */
[----:B------:R-:W3:Y:S04]  /*2750*/  LDL R95, [R1+0x4c] ;  /* 0x00004c00015f7983 */ /* 0x000ee80000100800 */
[----:B------:R-:W4:Y:S04]  /*2760*/  LDL R88, [R1+0x48] ;  /* 0x0000480001587983 */ /* 0x000f280000100800 */
[----:B0-----:R-:W4:Y:S01]  /*2770*/  LDL R102, [R1+0x50] ;  /* 0x0000500001667983 */ /* 0x001f220000100800 */
        /* <DEDUP_REMOVED lines=17> */
[----:B------:R-:W-:Y:S02]  /*2890*/  HADD2.F32 R107, -RZ, R107.H1_H1 ;  /* 0x3000006bff6b7230 */ /* 0x000fe40000004100 */
[----:B------:R-:W-:Y:S01]  /*28a0*/  FFMA.FTZ R91, R158, R156, R91 ;  /* 0x0000009c9e5b7223 */ /* 0x000fe2000001005b */
[----:B------:R-:W-:Y:S02]  /*28b0*/  FADD.FTZ R89, R89, R122 ;  /* 0x0000007a59597221 */ /* 0x000fe40000010000 */
[----:B------:R-:W-:Y:S01]  /*28c0*/  FADD.FTZ R107, R107, -UR5 ;  /* 0x800000056b6b7e21 */ /* 0x000fe20008010000 */
[----:B------:R-:W-:Y:S01]  /*28d0*/  FFMA.FTZ R91, R155, R153, R91 ;  /* 0x000000999b5b7223 */ /* 0x000fe2000001005b */
[----:B------:R-:W-:Y:S02]  /*28e0*/  FADD.FTZ R89, R89, R141 ;  /* 0x0000008d59597221 */ /* 0x000fe40000010000 */
[----:B------:R-:W-:Y:S01]  /*28f0*/  FMUL.FTZ R151, R107, UR8 ;  /* 0x000000086b977c20 */ /* 0x000fe20008410000 */
        /* <DEDUP_REMOVED lines=8> */
[----:B------:R-:W-:Y:S02]  /*2980*/  FMUL.FTZ R98, R98, R90 ;  /* 0x0000005a62627220 */ /* 0x000fe40000410000 */
[----:B------:R-:W-:Y:S01]  /*2990*/  FFMA.FTZ R91, R121, R122, R91 ;  /* 0x0000007a795b7223 */ /* 0x000fe2000001005b */
[----:B------:R-:W-:Y:S01]  /*29a0*/  FADD.FTZ R89, R89, R97 ;  /* 0x0000006159597221 */ /* 0x000fe20000010000 */
[----:B------:R-:W-:Y:S02]  /*29b0*/  FMUL.FTZ R99, R99, R92 ;  /* 0x0000005c63637220 */ /* 0x000fe40000410000 */
[----:B------:R-:W-:Y:S01]  /*29c0*/  FFMA.FTZ R91, R140, R141, R91 ;  /* 0x0000008d8c5b7223 */ /* 0x000fe2000001005b */
[----:B------:R-:W-:Y:S01]  /*29d0*/  FADD.FTZ R89, R89, R98 ;  /* 0x0000006259597221 */ /* 0x000fe20000010000 */
[----:B------:R-:W-:-:S02]  /*29e0*/  FMUL.FTZ R100, R100, R94 ;  /* 0x0000005e64647220 */ /* 0x000fc40000410000 */
[----:B------:R-:W-:Y:S01]  /*29f0*/  FFMA.FTZ R91, R142, R143, R91 ;  /* 0x0000008f8e5b7223 */ /* 0x000fe2000001005b */
[----:B------:R-:W-:Y:S01]  /*2a00*/  FADD.FTZ R89, R89, R99 ;  /* 0x0000006359597221 */ /* 0x000fe20000010000 */
[--C-:B------:R-:W-:Y:S02]  /*2a10*/  HADD2.F32 R220, -RZ, R123.reuse.H0_H0 ;  /* 0x2000007bffdc7230 */ /* 0x100fe40000004100 */
[----:B------:R-:W-:Y:S01]  /*2a20*/  FFMA.FTZ R91, R144, R145, R91 ;  /* 0x00000091905b7223 */ /* 0x000fe2000001005b */
[----:B------:R-:W-:Y:S01]  /*2a30*/  FADD.FTZ R89, R89, R100 ;  /* 0x0000006459597221 */ /* 0x000fe20000010000 */
[----:B------:R-:W-:Y:S02]  /*2a40*/  HADD2.F32 R104, -RZ, R124.H1_H1 ;  /* 0x3000007cff687230 */ /* 0x000fe40000004100 */
[----:B------:R-:W-:Y:S01]  /*2a50*/  FFMA.FTZ R91, R146, R147, R91 ;  /* 0x00000093925b7223 */ /* 0x000fe2000001005b */
[----:B------:R-:W-:Y:S02]  /*2a60*/  HADD2.F32 R123, -RZ, R123.H1_H1 ;  /* 0x3000007bff7b7230 */ /* 0x000fe40000004100 */
[----:B------:R-:W-:-:S02]  /*2a70*/  HADD2.F32 R106, -RZ, R125.H0_H0 ;  /* 0x2000007dff6a7230 */ /* 0x000fc40000004100 */
[----:B------:R-:W-:Y:S01]  /*2a80*/  FADD.FTZ R104, R104, -UR5 ;  /* 0x8000000568687e21 */ /* 0x000fe20008010000 */
[----:B------:R-:W-:Y:S01]  /*2a90*/  FFMA.FTZ R91, R148, R149, R91 ;  /* 0x00000095945b7223 */ /* 0x000fe2000001005b */
[----:B------:R-:W-:Y:S02]  /*2aa0*/  HADD2.F32 R107, -RZ, R125.H1_H1 ;  /* 0x3000007dff6b7230 */ /* 0x000fe40000004100 */
[----:B------:R-:W-:Y:S01]  /*2ab0*/  FADD.FTZ R106, R106, -UR5 ;  /* 0x800000056a6a7e21 */ /* 0x000fe20008010000 */
[----:B------:R-:W-:Y:S01]  /*2ac0*/  FMUL.FTZ R104, R104, UR8 ;  /* 0x0000000868687c20 */ /* 0x000fe20008410000 */
[----:B------:R-:W-:Y:S01]  /*2ad0*/  FFMA.FTZ R91, R96, R97, R91 ;  /* 0x00000061605b7223 */ /* 0x000fe2000001005b */
[--C-:B------:R-:W-:Y:S02]  /*2ae0*/  HADD2.F32 R108, -RZ, R126.reuse.H0_H0 ;  /* 0x2000007eff6c7230 */ /* 0x100fe40000004100 */
[----:B------:R-:W-:Y:S01]  /*2af0*/  FADD.FTZ R107, R107, -UR5 ;  /* 0x800000056b6b7e21 */ /* 0x000fe20008010000 */
[----:B------:R-:W-:Y:S01]  /*2b00*/  FMUL.FTZ R106, R106, UR8 ;  /* 0x000000086a6a7c20 */ /* 0x000fe20008410000 */
[----:B------:R-:W-:Y:S01]  /*2b10*/  FFMA.FTZ R91, R104, R98, R91 ;  /* 0x00000062685b7223 */ /* 0x000fe2000001005b */
[----:B------:R-:W-:Y:S01]  /*2b20*/  FADD.FTZ R250, R109, R250 ;  /* 0x000000fa6dfa7221 */ /* 0x000fe20000010000 */
[----:B------:R-:W-:Y:S01]  /*2b30*/  FFMA.FTZ R21, R159, R109, R21 ;  /* 0x0000006d9f157223 */ /* 0x000fe20000010015 */
[----:B------:R-:W-:-:S02]  /*2b40*/  HADD2.F32 R109, -RZ, R126.H1_H1 ;  /* 0x3000007eff6d7230 */ /* 0x000fc40000004100 */
[----:B------:R-:W-:Y:S01]  /*2b50*/  FADD.FTZ R108, R108, -UR5 ;  /* 0x800000056c6c7e21 */ /* 0x000fe20008010000 */
[----:B------:R-:W-:Y:S01]  /*2b60*/  FMUL.FTZ R107, R107, UR8 ;  /* 0x000000086b6b7c20 */ /* 0x000fe20008410000 */
[----:B------:R-:W-:Y:S01]  /*2b70*/  FFMA.FTZ R91, R106, R99, R91 ;  /* 0x000000636a5b7223 */ /* 0x000fe2000001005b */
[----:B------:R-:W-:Y:S01]  /*2b80*/  FADD.FTZ R252, R110, R252 ;  /* 0x000000fc6efc7221 */ /* 0x000fe20000010000 */
[----:B------:R-:W-:Y:S01]  /*2b90*/  FFMA.FTZ R23, R155, R110, R23 ;  /* 0x0000006e9b177223 */ /* 0x000fe20000010017 */
[--C-:B------:R-:W-:Y:S02]  /*2ba0*/  HADD2.F32 R110, -RZ, R127.reuse.H0_H0 ;  /* 0x2000007fff6e7230 */ /* 0x100fe40000004100 */
[----:B------:R-:W-:Y:S01]  /*2bb0*/  FADD.FTZ R109, R109, -UR5 ;  /* 0x800000056d6d7e21 */ /* 0x000fe20008010000 */
[----:B------:R-:W-:Y:S01]  /*2bc0*/  FMUL.FTZ R108, R108, UR8 ;  /* 0x000000086c6c7c20 */ /* 0x000fe20008410000 */
[----:B------:R-:W-:Y:S01]  /*2bd0*/  FFMA.FTZ R91, R107, R100, R91 ;  /* 0x000000646b5b7223 */ /* 0x000fe2000001005b */
[----:B------:R-:W-:-:S02]  /*2be0*/  HADD2.F32 R127, -RZ, R127.H1_H1 ;  /* 0x3000007fff7f7230 */ /* 0x000fc40000004100 */
[----:B------:R-:W-:Y:S01]  /*2bf0*/  FADD.FTZ R110, R110, -UR5 ;  /* 0x800000056e6e7e21 */ /* 0x000fe20008010000 */
[----:B------:R-:W-:Y:S01]  /*2c00*/  FMUL.FTZ R109, R109, UR8 ;  /* 0x000000086d6d7c20 */ /* 0x000fe20008410000 */
[----:B------:R-:W-:Y:S01]  /*2c10*/  FFMA.FTZ R25, R151, R111, R25 ;  /* 0x0000006f97197223 */ /* 0x000fe20000010019 */
[----:B------:R-:W-:Y:S01]  /*2c20*/  FADD.FTZ R111, R127, -UR5 ;  /* 0x800000057f6f7e21 */ /* 0x000fe20008010000 */
[----:B------:R-:W-:-:S03]  /*2c30*/  FMUL.FTZ R110, R110, UR8 ;  /* 0x000000086e6e7c20 */ /* 0x000fc60008410000 */
[----:B------:R-:W-:Y:S01]  /*2c40*/  FMUL.FTZ R111, R111, UR8 ;  /* 0x000000086f6f7c20 */ /* 0x000fe20008410000 */
[----:B--2---:R-:W-:-:S04]  /*2c50*/  FMUL.FTZ R101, R101, R93 ;  /* 0x0000005d65657220 */ /* 0x004fc80000410000 */
[----:B------:R-:W-:Y:S01]  /*2c60*/  FADD.FTZ R89, R89, R101 ;  /* 0x0000006559597221 */ /* 0x000fe20000010000 */
[----:B---3--:R-:W-:Y:S01]  /*2c70*/  FMUL.FTZ R103, R95, R220 ;  /* 0x000000dc5f677220 */ /* 0x008fe20000410000 */
[----:B----4-:R-:W-:-:S04]  /*2c80*/  FMUL.FTZ R102, R102, R115 ;  /* 0x0000007366667220 */ /* 0x010fc80000410000 */
[----:B------:R-:W-:Y:S01]  /*2c90*/  FADD.FTZ R89, R89, R102 ;  /* 0x0000006659597221 */ /* 0x000fe20000010000 */
[----:B------:R-:W-:-:S03]  /*2ca0*/  FMUL.FTZ R105, R88, R123 ;  /* 0x0000007b58697220 */ /* 0x000fc60000410000 */
[----:B------:R-:W-:-:S04]  /*2cb0*/  FADD.FTZ R89, R89, R103 ;  /* 0x0000006759597221 */ /* 0x000fc80000010000 */
[----:B------:R-:W-:-:S05]  /*2cc0*/  FADD.FTZ R89, R89, R105 ;  /* 0x0000006959597221 */ /* 0x000fca0000010000 */
[----:B------:R-:W0:Y:S01]  /*2cd0*/  SHFL.DOWN PT, R88, R89, 0x10, 0x1f ;  /* 0x0a001f0059587f89 */ /* 0x000e2200000e0000 */
[----:B------:R-:W-:-:S04]  /*2ce0*/  FFMA.FTZ R91, R108, R101, R91 ;  /* 0x000000656c5b7223 */ /* 0x000fc8000001005b */
        /* <DEDUP_REMOVED lines=16> */
[----:B------:R-:W0:Y:S01]  /*2df0*/  SHFL.DOWN PT, R89, R91, 0x2, 0x1f ;  /* 0x08401f005b597f89 */ /* 0x000e2200000e0000 */
[----:B------:R-:W1:Y:S01]  /*2e00*/  S2R R222, SR_TID.X ;  /* 0x0000000000de7919 */ /* 0x000e620000002100 */
[----:B0-----:R-:W-:Y:S02]  /*2e10*/  FADD.FTZ R89, R91, R89 ;  /* 0x000000595b597221 */ /* 0x001fe40000010000 */
[----:B------:R-:W0:Y:S01]  /*2e20*/  SHFL.DOWN PT, R91, R88, 0x1, 0x1f ;  /* 0x08201f00585b7f89 */ /* 0x000e2200000e0000 */
[----:B-1----:R-:W-:Y:S01]  /*2e30*/  LOP3.LUT P0, RZ, R222, 0x1f, RZ, 0xc0, !PT ;  /* 0x0000001fdeff7812 */ /* 0x002fe2000780c0ff */
[----:B0-----:R-:W-:Y:S02]  /*2e40*/  FADD.FTZ R88, R88, R91 ;  /* 0x0000005b58587221 */ /* 0x001fe40000010000 */
[----:B------:R-:W0:Y:S01]  /*2e50*/  SHFL.DOWN PT, R91, R89, 0x1, 0x1f ;  /* 0x08201f00595b7f89 */ /* 0x000e2200000e0000 */
[----:B------:R-:W-:Y:S01]  /*2e60*/  UMOV UR7, 0x3f800000 ;  /* 0x3f80000000077882 */ /* 0x000fe20000000000 */
[----:B------:R-:W-:Y:S01]  /*2e70*/  @UP0 UMOV UR7, UR4 ;  /* 0x0000000400070c82 */ /* 0x000fe20008000000 */
        /* <DEDUP_REMOVED lines=14> */
.L_x_2172:
[----:B------:R-:W-:Y:S05]  /*2f60*/  BSYNC.RECONVERGENT B0 ;  /* 0x0000000000007941 */ /* 0x000fea0003800200 */
.L_x_2171:
[----:B0-----:R-:W2:Y:S04]  /*2f70*/  LDL.LU R88, [R1+0x2c] ;  /* 0x00002c0001587983 */ /* 0x001ea80000300800 */
[----:B------:R-:W3:Y:S04]  /*2f80*/  LDL.LU R125, [R1+0x30] ;  /* 0x00003000017d7983 */ /* 0x000ee80000300800 */
[----:B------:R-:W4:Y:S04]  /*2f90*/  LDL.LU R124, [R1+0x34] ;  /* 0x00003400017c7983 */ /* 0x000f280000300800 */
[----:B------:R-:W4:Y:S04]  /*2fa0*/  LDL.LU R95, [R1+0x38] ;  /* 0x00003800015f7983 */ /* 0x000f280000300800 */
[----:B------:R-:W4:Y:S04]  /*2fb0*/  LDL.LU R223, [R1+0x3c] ;  /* 0x00003c0001df7983 */ /* 0x000f280000300800 */
[----:B------:R-:W4:Y:S04]  /*2fc0*/  LDL.LU R222, [R1+0x40] ;  /* 0x0000400001de7983 */ /* 0x000f280000300800 */
[----:B------:R-:W4:Y:S01]  /*2fd0*/  LDL.LU R221, [R1+0x44] ;  /* 0x0000440001dd7983 */ /* 0x000f220000300800 */
[----:B------:R-:W0:Y:S01]  /*2fe0*/  S2UR UR5, SR_CgaCtaId ;  /* 0x00000000000579c3 */ /* 0x000e220000008800 */
[----:B------:R-:W-:Y:S01]  /*2ff0*/  UMOV UR4, 0x400 ;  /* 0x0000040000047882 */ /* 0x000fe20000000000 */
[----:B------:R-:W-:Y:S01]  /*3000*/  FFMA.FTZ R35, R104, R90, R35 ;  /* 0x0000005a68237223 */ /* 0x000fe20000010023 */
[----:B------:R-:W-:Y:S01]  /*3010*/  FFMA.FTZ R36, R106, R92, R36 ;  /* 0x0000005c6a247223 */ /* 0x000fe20000010024 */
[----:B------:R-:W-:Y:S01]  /*3020*/  FFMA.FTZ R37, R107, R94, R37 ;  /* 0x0000005e6b257223 */ /* 0x000fe20000010025 */
[----:B------:R-:W-:Y:S01]  /*3030*/  FFMA.FTZ R38, R108, R93, R38 ;  /* 0x0000005d6c267223 */ /* 0x000fe20000010026 */
[----:B------:R-:W-:Y:S01]  /*3040*/  UISETP.NE.U32.AND UP1, UPT, UR20, URZ, UPT ;  /* 0x000000ff1400728c */ /* 0x000fe2000bf25070 */
[----:B------:R-:W-:Y:S01]  /*3050*/  FFMA.FTZ R39, R109, R115, R39 ;  /* 0x000000736d277223 */ /* 0x000fe20000010027 */
[----:B------:R-:W-:Y:S01]  /*3060*/  FFMA.FTZ R40, R110, R220, R40 ;  /* 0x000000dc6e287223 */ /* 0x000fe20000010028 */
[----:B------:R-:W-:Y:S01]  /*3070*/  FFMA.FTZ R41, R111, R123, R41 ;  /* 0x0000007b6f297223 */ /* 0x000fe20000010029 */
[----:B------:R-:W-:-:S02]  /*3080*/  UISETP.NE.AND.EX UP1, UPT, UR21, URZ, UPT, UP1 ;  /* 0x000000ff1500728c */ /* 0x000fc4000bf25310 */
[----:B0-----:R-:W-:-:S04]  /*3090*/  ULEA UR4, UR5, UR4, 0x18 ;  /* 0x0000000405047291 */ /* 0x001fc8000f8ec0ff */
[----:B------:R-:W-:Y:S02]  /*30a0*/  UIADD3 UR5, UPT, UPT, UR4, 0x5020, URZ ;  /* 0x0000502004057890 */ /* 0x000fe4000fffe0ff */
[----:B------:R-:W-:Y:S01]  /*30b0*/  @!UP2 UIADD3 UR5, UPT, UPT, UR4, 0x5000, URZ ;  /* 0x000050000405a890 */ /* 0x000fe2000fffe0ff */
[----:B------:R-:W-:Y:S01]  /*30c0*/  BAR.SYNC.DEFER_BLOCKING 0x0 ;  /* 0x0000000000007b1d */ /* 0x000fe20000010000 */
[----:B--2---:R-:W-:Y:S01]  /*30d0*/  FADD.FTZ R88, R90, R88 ;  /* 0x000000585a587221 */ /* 0x004fe20000010000 */
[----:B---3--:R-:W-:-:S04]  /*30e0*/  FADD.FTZ R125, R92, R125 ;  /* 0x0000007d5c7d7221 */ /* 0x008fc80000010000 */
[----:B------:R-:W-:Y:S01]  /*30f0*/  STL [R1+0x2c], R88 ;  /* 0x00002c5801007387 */ /* 0x000fe20000100800 */
[----:B----4-:R-:W-:-:S03]  /*3100*/  FADD.FTZ R124, R94, R124 ;  /* 0x0000007c5e7c7221 */ /* 0x010fc60000010000 */
[----:B------:R-:W0:Y:S01]  /*3110*/  LDS.128 R88, [UR5] ;  /* 0x00000005ff587984 */ /* 0x000e220008000c00 */
[----:B------:R-:W-:Y:S02]  /*3120*/  UIADD3 UR5, UPT, UPT, UR4, 0x5030, URZ ;  /* 0x0000503004057890 */ /* 0x000fe4000fffe0ff */
[----:B------:R-:W-:Y:S01]  /*3130*/  @!UP2 UIADD3 UR5, UPT, UPT, UR4, 0x5010, URZ ;  /* 0x000050100405a890 */ /* 0x000fe2000fffe0ff */
[----:B------:R-:W-:Y:S01]  /*3140*/  FADD.FTZ R95, R93, R95 ;  /* 0x0000005f5d5f7221 */ /* 0x000fe20000010000 */
[----:B------:R-:W-:Y:S01]  /*3150*/  STL [R1+0x30], R125 ;  /* 0x0000307d01007387 */ /* 0x000fe20000100800 */
[----:B------:R-:W-:-:S03]  /*3160*/  FADD.FTZ R223, R115, R223 ;  /* 0x000000df73df7221 */ /* 0x000fc60000010000 */
[----:B------:R-:W-:Y:S01]  /*3170*/  STL [R1+0x34], R124 ;  /* 0x0000347c01007387 */ /* 0x000fe20000100800 */
[----:B------:R-:W-:-:S03]  /*3180*/  FADD.FTZ R222, R220, R222 ;  /* 0x000000dedcde7221 */ /* 0x000fc60000010000 */
[----:B------:R-:W-:Y:S01]  /*3190*/  STL [R1+0x38], R95 ;  /* 0x0000385f01007387 */ /* 0x000fe20000100800 */
[----:B------:R-:W-:-:S03]  /*31a0*/  FADD.FTZ R221, R123, R221 ;  /* 0x000000dd7bdd7221 */ /* 0x000fc60000010000 */
[----:B------:R-:W1:Y:S04]  /*31b0*/  LDS.128 R92, [UR5] ;  /* 0x00000005ff5c7984 */ /* 0x000e680008000c00 */
        /* <DEDUP_REMOVED lines=16> */
[----:B------:R-:W-:-:S05]  /*32c0*/  HFMA2 R88, -RZ, RZ, 0, 9.5367431640625e-07 ;  /* 0x00000010ff587431 */ /* 0x000fca00000001ff */
[----:B------:R-:W-:-:S06]  /*32d0*/  IMAD.WIDE.U32 R88, R166, R88, UR26 ;  /* 0x0000001aa6587e25 */ /* 0x000fcc000f8e0058 */
[----:B------:R-:W5:Y:S01]  /*32e0*/  LDG.E.128 R88, desc[UR18][R88.64] ;  /* 0x0000001258587981 */ /* 0x000f62000c1e1d00 */
[----:B------:R-:W-:-:S04]  /*32f0*/  ISETP.NE.U32.AND P0, PT, RZ, UR24, PT ;  /* 0x00000018ff007c0c */ /* 0x000fc8000bf05070 */
[----:B------:R-:W-:-:S13]  /*3300*/  ISETP.NE.AND.EX P0, PT, RZ, UR25, PT, P0 ;  /* 0x00000019ff007c0c */ /* 0x000fda000bf05300 */
[----:B------:R-:W-:Y:S05]  /*3310*/  @P0 BRA `(.L_x_2174) ;  /* 0x0000000400140947 */ /* 0x000fea0003800000 */
[--C-:B------:R-:W-:Y:S01]  /*3320*/  FFMA.FTZ R209, R209, UR4, R115.reuse ;  /* 0x00000004d1d17c23 */ /* 0x100fe20008010073 */
[--C-:B------:R-:W-:Y:S01]  /*3330*/  FFMA.FTZ R94, R116, UR4, R115.reuse ;  /* 0x00000004745e7c23 */ /* 0x100fe20008010073 */
[----:B-----5:R-:W-:Y:S02]  /*3340*/  HADD2.F32 R92, -RZ, R91.H0_H0 ;  /* 0x2000005bff5c7230 */ /* 0x020fe40000004100 */
[----:B------:R-:W-:Y:S01]  /*3350*/  FFMA.FTZ R213, R213, UR4, R115 ;  /* 0x00000004d5d57c23 */ /* 0x000fe20008010073 */
[----:B------:R-:W-:Y:S01]  /*3360*/  FADD.FTZ R209, R114, -R209 ;  /* 0x800000d172d17221 */ /* 0x000fe20000010000 */
[----:B------:R-:W-:Y:S01]  /*3370*/  FADD.FTZ R94, R113, -R94 ;  /* 0x8000005e715e7221 */ /* 0x000fe20000010000 */
[----:B------:R-:W-:Y:S02]  /*3380*/  HADD2.F32 R93, -RZ, R47.H0_H0 ;  /* 0x2000002fff5d7230 */ /* 0x000fe40000004100 */
[----:B------:R-:W-:Y:S01]  /*3390*/  FADD.FTZ R210, R210, -R213 ;  /* 0x800000d5d2d27221 */ /* 0x000fe20000010000 */
[----:B------:R-:W-:Y:S01]  /*33a0*/  FMUL.FTZ R124, R209, UR8 ;  /* 0x00000008d17c7c20 */ /* 0x000fe20008410000 */
[----:B------:R-:W-:Y:S01]  /*33b0*/  FMUL.FTZ R94, R94, UR8 ;  /* 0x000000085e5e7c20 */ /* 0x000fe20008410000 */
[----:B------:R-:W-:Y:S01]  /*33c0*/  FFMA.FTZ R211, R211, UR4, R115 ;  /* 0x00000004d3d37c23 */ /* 0x000fe20008010073 */
[----:B------:R-:W-:Y:S01]  /*33d0*/  FMUL.FTZ R123, R210, UR8 ;  /* 0x00000008d27b7c20 */ /* 0x000fe20008410000 */
[----:B------:R-:W-:Y:S01]  /*33e0*/  FMUL.FTZ R124, R124, UR7 ;  /* 0x000000077c7c7c20 */ /* 0x000fe20008410000 */
[----:B------:R-:W-:-:S02]  /*33f0*/  HADD2.F32 R95, -RZ, R46.H0_H0 ;  /* 0x2000002eff5f7230 */ /* 0x000fc40000004100 */
[----:B------:R-:W-:Y:S01]  /*3400*/  FADD.FTZ R208, R208, -R211 ;  /* 0x800000d3d0d07221 */ /* 0x000fe20000010000 */
[----:B------:R-:W-:Y:S01]  /*3410*/  FMUL.FTZ R123, R123, UR7 ;  /* 0x000000077b7b7c20 */ /* 0x000fe20008410000 */
[C---:B------:R-:W-:Y:S01]  /*3420*/  FMUL.FTZ R92, R124.reuse, R92 ;  /* 0x0000005c7c5c7220 */ /* 0x040fe20000410000 */
[----:B------:R-:W-:Y:S01]  /*3430*/  FMUL.FTZ R124, R124, R93 ;  /* 0x0000005d7c7c7220 */ /* 0x000fe20000410000 */
[----:B------:R-:W-:Y:S02]  /*3440*/  HADD2.F32 R93, -RZ, R91.H1_H1 ;  /* 0x3000005bff5d7230 */ /* 0x000fe40000004100 */
[----:B------:R-:W-:Y:S01]  /*3450*/  FMUL.FTZ R91, R94, UR7 ;  /* 0x000000075e5b7c20 */ /* 0x000fe20008410000 */
[----:B------:R-:W-:Y:S02]  /*3460*/  HADD2.F32 R94, -RZ, R47.H1_H1 ;  /* 0x3000002fff5e7230 */ /* 0x000fe40000004100 */
[--C-:B------:R-:W-:Y:S01]  /*3470*/  FFMA.FTZ R112, R112, UR4, R115.reuse ;  /* 0x0000000470707c23 */ /* 0x100fe20008010073 */
[----:B------:R-:W-:Y:S01]  /*3480*/  FFMA.FTZ R217, R217, UR4, R115 ;  /* 0x00000004d9d97c23 */ /* 0x000fe20008010073 */
[C---:B------:R-:W-:Y:S01]  /*3490*/  FMUL.FTZ R93, R91.reuse, R93 ;  /* 0x0000005d5b5d7220 */ /* 0x040fe20000410000 */
[----:B------:R-:W-:Y:S01]  /*34a0*/  FMUL.FTZ R208, R208, UR8 ;  /* 0x00000008d0d07c20 */ /* 0x000fe20008410000 */
[----:B------:R-:W-:Y:S01]  /*34b0*/  FMUL.FTZ R91, R91, R94 ;  /* 0x0000005e5b5b7220 */ /* 0x000fe20000410000 */
[----:B------:R-:W-:-:S02]  /*34c0*/  HADD2.F32 R94, -RZ, R90.H0_H0 ;  /* 0x2000005aff5e7230 */ /* 0x000fc40000004100 */
[----:B------:R-:W-:Y:S01]  /*34d0*/  FADD.FTZ R218, R218, -R112 ;  /* 0x80000070dada7221 */ /* 0x000fe20000010000 */
[----:B------:R-:W-:Y:S01]  /*34e0*/  FADD.FTZ R214, R214, -R217 ;  /* 0x800000d9d6d67221 */ /* 0x000fe20000010000 */
[----:B------:R-:W-:Y:S02]  /*34f0*/  HADD2.F32 R112, -RZ, R46.H1_H1 ;  /* 0x3000002eff707230 */ /* 0x000fe40000004100 */
[----:B------:R-:W-:Y:S01]  /*3500*/  FFMA.FTZ R215, R215, UR4, R115 ;  /* 0x00000004d7d77c23 */ /* 0x000fe20008010073 */
[C---:B------:R-:W-:Y:S01]  /*3510*/  FMUL.FTZ R94, R123.reuse, R94 ;  /* 0x0000005e7b5e7220 */ /* 0x040fe20000410000 */
[----:B------:R-:W-:Y:S01]  /*3520*/  FMUL.FTZ R123, R123, R95 ;  /* 0x0000005f7b7b7220 */ /* 0x000fe20000410000 */
[----:B------:R-:W-:Y:S02]  /*3530*/  HADD2.F32 R95, -RZ, R90.H1_H1 ;  /* 0x3000005aff5f7230 */ /* 0x000fe40000004100 */
[----:B------:R-:W-:Y:S01]  /*3540*/  FMUL.FTZ R90, R208, UR7 ;  /* 0x00000007d05a7c20 */ /* 0x000fe20008410000 */
[----:B------:R-:W-:Y:S01]  /*3550*/  FMUL.FTZ R125, R214, UR8 ;  /* 0x00000008d67d7c20 */ /* 0x000fe20008410000 */
[----:B------:R-:W-:Y:S01]  /*3560*/  FADD.FTZ R212, R212, -R215 ;  /* 0x800000d7d4d47221 */ /* 0x000fe20000010000 */
[----:B------:R-:W-:-:S02]  /*3570*/  HADD2.F32 R113, -RZ, R45.H0_H0 ;  /* 0x2000002dff717230 */ /* 0x000fc40000004100 */
[C---:B------:R-:W-:Y:S01]  /*3580*/  FMUL.FTZ R95, R90.reuse, R95 ;  /* 0x0000005f5a5f7220 */ /* 0x040fe20000410000 */
[----:B------:R-:W-:Y:S01]  /*3590*/  FMUL.FTZ R90, R90, R112 ;  /* 0x000000705a5a7220 */ /* 0x000fe20000410000 */
[----:B------:R-:W-:Y:S02]  /*35a0*/  HADD2.F32 R112, -RZ, R89.H0_H0 ;  /* 0x20000059ff707230 */ /* 0x000fe40000004100 */
[----:B------:R-:W-:Y:S01]  /*35b0*/  FMUL.FTZ R125, R125, UR7 ;  /* 0x000000077d7d7c20 */ /* 0x000fe20008410000 */
[----:B------:R-:W-:Y:S01]  /*35c0*/  FMUL.FTZ R212, R212, UR8 ;  /* 0x00000008d4d47c20 */ /* 0x000fe20008410000 */
[----:B------:R-:W-:Y:S02]  /*35d0*/  HADD2.F32 R114, -RZ, R45.H1_H1 ;  /* 0x3000002dff727230 */ /* 0x000fe40000004100 */
[----:B------:R-:W-:Y:S01]  /*35e0*/  FFMA.FTZ R219, R219, UR4, R115 ;  /* 0x00000004dbdb7c23 */ /* 0x000fe20008010073 */
[C---:B------:R-:W-:Y:S01]  /*35f0*/  FMUL.FTZ R112, R125.reuse, R112 ;  /* 0x000000707d707220 */ /* 0x040fe20000410000 */
[----:B------:R-:W-:Y:S01]  /*3600*/  FMUL.FTZ R125, R125, R113 ;  /* 0x000000717d7d7220 */ /* 0x000fe20000410000 */
[----:B------:R-:W-:-:S02]  /*3610*/  HADD2.F32 R113, -RZ, R89.H1_H1 ;  /* 0x30000059ff717230 */ /* 0x000fc40000004100 */
[----:B------:R-:W-:Y:S01]  /*3620*/  FMUL.FTZ R89, R212, UR7 ;  /* 0x00000007d4597c20 */ /* 0x000fe20008410000 */
[----:B------:R-:W-:Y:S01]  /*3630*/  FMUL.FTZ R126, R218, UR8 ;  /* 0x00000008da7e7c20 */ /* 0x000fe20008410000 */
[----:B------:R-:W-:Y:S01]  /*3640*/  FADD.FTZ R216, R216, -R219 ;  /* 0x800000dbd8d87221 */ /* 0x000fe20000010000 */
[----:B------:R-:W-:Y:S02]  /*3650*/  HADD2.F32 R116, -RZ, R44.H0_H0 ;  /* 0x2000002cff747230 */ /* 0x000fe40000004100 */
[C---:B------:R-:W-:Y:S01]  /*3660*/  FMUL.FTZ R113, R89.reuse, R113 ;  /* 0x0000007159717220 */ /* 0x040fe20000410000 */
[----:B------:R-:W-:Y:S01]  /*3670*/  FMUL.FTZ R89, R89, R114 ;  /* 0x0000007259597220 */ /* 0x000fe20000410000 */
[----:B------:R-:W-:Y:S02]  /*3680*/  HADD2.F32 R114, -RZ, R88.H0_H0 ;  /* 0x20000058ff727230 */ /* 0x000fe40000004100 */
[----:B------:R-:W-:Y:S01]  /*3690*/  FMUL.FTZ R126, R126, UR7 ;  /* 0x000000077e7e7c20 */ /* 0x000fe20008410000 */
[----:B------:R-:W-:Y:S01]  /*36a0*/  FMUL.FTZ R216, R216, UR8 ;  /* 0x00000008d8d87c20 */ /* 0x000fe20008410000 */
[----:B------:R-:W-:-:S02]  /*36b0*/  F2FP.F16.F32.PACK_AB R91, R91, R124 ;  /* 0x0000007c5b5b723e */ /* 0x000fc400000000ff */
[C---:B------:R-:W-:Y:S01]  /*36c0*/  FMUL.FTZ R114, R126.reuse, R114 ;  /* 0x000000727e727220 */ /* 0x040fe20000410000 */
[----:B------:R-:W-:Y:S01]  /*36d0*/  FMUL.FTZ R126, R126, R116 ;  /* 0x000000747e7e7220 */ /* 0x000fe20000410000 */
[----:B------:R-:W-:Y:S02]  /*36e0*/  HADD2.F32 R116, -RZ, R88.H1_H1 ;  /* 0x30000058ff747230 */ /* 0x000fe40000004100 */
[----:B------:R-:W-:Y:S01]  /*36f0*/  FMUL.FTZ R216, R216, UR7 ;  /* 0x00000007d8d87c20 */ /* 0x000fe20008410000 */
[----:B------:R-:W-:Y:S01]  /*3700*/  HADD2.F32 R88, -RZ, R44.H1_H1 ;  /* 0x3000002cff587230 */ /* 0x000fe20000004100 */
[----:B------:R-:W-:Y:S02]  /*3710*/  F2FP.F16.F32.PACK_AB R90, R90, R123 ;  /* 0x0000007b5a5a723e */ /* 0x000fe400000000ff */
[C---:B------:R-:W-:Y:S01]  /*3720*/  FMUL.FTZ R116, R216.reuse, R116 ;  /* 0x00000074d8747220 */ /* 0x040fe20000410000 */
[----:B------:R-:W-:Y:S01]  /*3730*/  F2FP.F16.F32.PACK_AB R89, R89, R125 ;  /* 0x0000007d5959723e */ /* 0x000fe200000000ff */
[----:B------:R-:W-:-:S05]  /*3740*/  FMUL.FTZ R88, R216, R88 ;  /* 0x00000058d8587220 */ /* 0x000fca0000410000 */
[----:B------:R-:W-:Y:S01]  /*3750*/  F2FP.F16.F32.PACK_AB R88, R88, R126 ;  /* 0x0000007e5858723e */ /* 0x000fe200000000ff */
[----:B------:R-:W-:Y:S06]  /*3760*/  BRA `(.L_x_2175) ;  /* 0x0000000400207947 */ /* 0x000fec0003800000 */
.L_x_2174:
        /* <DEDUP_REMOVED lines=10> */
[----:B------:R-:W-:-:S02]  /*3810*/  HADD2.F32 R91, -RZ, R91.H1_H1 ;  /* 0x3000005bff5b7230 */ /* 0x000fc40000004100 */
[----:B------:R-:W-:Y:S01]  /*3820*/  FFMA.FTZ R211, R211, UR4, R115 ;  /* 0x00000004d3d37c23 */ /* 0x000fe20008010073 */
[----:B------:R-:W-:Y:S01]  /*3830*/  FMUL.FTZ R86, R87, UR7 ;  /* 0x0000000757567c20 */ /* 0x000fe20008410000 */
[----:B------:R-:W-:Y:S01]  /*3840*/  HADD2.F32 R94, -RZ, R90.H0_H0 ;  /* 0x2000005aff5e7230 */ /* 0x000fe20000004100 */
[C---:B------:R-:W-:Y:S01]  /*3850*/  F2FP.F16.F32.PACK_AB R87, R85.reuse, R87 ;  /* 0x000000575557723e */ /* 0x040fe200000000ff */
[----:B------:R-:W-:Y:S01]  /*3860*/  FMUL.FTZ R85, R85, UR7 ;  /* 0x0000000755557c20 */ /* 0x000fe20008410000 */
[C---:B------:R-:W-:Y:S01]  /*3870*/  FMUL.FTZ R92, R86.reuse, R92 ;  /* 0x0000005c565c7220 */ /* 0x040fe20000410000 */
[----:B------:R-:W-:Y:S01]  /*3880*/  FMUL.FTZ R84, R86, R84 ;  /* 0x0000005456547220 */ /* 0x000fe20000410000 */
[----:B------:R-:W-:Y:S02]  /*3890*/  HADD2.F32 R86, -RZ, R47.H1_H1 ;  /* 0x3000002fff567230 */ /* 0x000fe40000004100 */
[----:B------:R-:W-:Y:S01]  /*38a0*/  FMUL.FTZ R93, R85, R91 ;  /* 0x0000005b555d7220 */ /* 0x000fe20000410000 */
[----:B------:R-:W-:Y:S01]  /*38b0*/  FADD.FTZ R208, R208, -R211 ;  /* 0x800000d3d0d07221 */ /* 0x000fe20000010000 */
[--C-:B------:R-:W-:Y:S01]  /*38c0*/  FFMA.FTZ R112, R112, UR4, R115.reuse ;  /* 0x0000000470707c23 */ /* 0x100fe20008010073 */
[----:B------:R-:W-:Y:S01]  /*38d0*/  FFMA.FTZ R217, R217, UR4, R115 ;  /* 0x00000004d9d97c23 */ /* 0x000fe20008010073 */
[----:B------:R-:W-:Y:S01]  /*38e0*/  FMUL.FTZ R91, R85, R86 ;  /* 0x00000056555b7220 */ /* 0x000fe20000410000 */
[----:B------:R-:W-:Y:S01]  /*38f0*/  FMUL.FTZ R86, R210, UR8 ;  /* 0x00000008d2567c20 */ /* 0x000fe20008410000 */
[----:B------:R-:W-:-:S02]  /*3900*/  HADD2.F32 R85, -RZ, R46.H0_H0 ;  /* 0x2000002eff557230 */ /* 0x000fc40000004100 */
[----:B------:R-:W-:Y:S01]  /*3910*/  FMUL.FTZ R208, R208, UR8 ;  /* 0x00000008d0d07c20 */ /* 0x000fe20008410000 */
[----:B------:R-:W-:Y:S01]  /*3920*/  FADD.FTZ R218, R218, -R112 ;  /* 0x80000070dada7221 */ /* 0x000fe20000010000 */
[----:B------:R-:W-:Y:S01]  /*3930*/  FMUL.FTZ R95, R86, UR7 ;  /* 0x00000007565f7c20 */ /* 0x000fe20008410000 */
[----:B------:R-:W-:Y:S01]  /*3940*/  FADD.FTZ R214, R214, -R217 ;  /* 0x800000d9d6d67221 */ /* 0x000fe20000010000 */
[----:B------:R-:W-:Y:S01]  /*3950*/  FMUL.FTZ R112, R208, UR7 ;  /* 0x00000007d0707c20 */ /* 0x000fe20008410000 */
[----:B------:R-:W-:Y:S01]  /*3960*/  FFMA.FTZ R215, R215, UR4, R115 ;  /* 0x00000004d7d77c23 */ /* 0x000fe20008010073 */
[C---:B------:R-:W-:Y:S01]  /*3970*/  FMUL.FTZ R94, R95.reuse, R94 ;  /* 0x0000005e5f5e7220 */ /* 0x040fe20000410000 */
[----:B------:R-:W-:Y:S01]  /*3980*/  FMUL.FTZ R85, R95, R85 ;  /* 0x000000555f557220 */ /* 0x000fe20000410000 */
[----:B------:R-:W-:Y:S01]  /*3990*/  HADD2.F32 R95, -RZ, R90.H1_H1 ;  /* 0x3000005aff5f7230 */ /* 0x000fe20000004100 */
[----:B------:R-:W-:Y:S01]  /*39a0*/  F2FP.F16.F32.PACK_AB R91, R91, R84 ;  /* 0x000000545b5b723e */ /* 0x000fe200000000ff */
[----:B------:R-:W-:-:S02]  /*39b0*/  HADD2.F32 R90, -RZ, R46.H1_H1 ;  /* 0x3000002eff5a7230 */ /* 0x000fc40000004100 */
[----:B------:R-:W-:Y:S01]  /*39c0*/  FADD.FTZ R212, R212, -R215 ;  /* 0x800000d7d4d47221 */ /* 0x000fe20000010000 */
[----:B------:R-:W-:Y:S02]  /*39d0*/  HADD2.F32 R84, -RZ, R45.H0_H0 ;  /* 0x2000002dff547230 */ /* 0x000fe40000004100 */
[C---:B------:R-:W-:Y:S01]  /*39e0*/  FMUL.FTZ R95, R112.reuse, R95 ;  /* 0x0000005f705f7220 */ /* 0x040fe20000410000 */
[----:B------:R-:W-:Y:S01]  /*39f0*/  FFMA.FTZ R219, R219, UR4, R115 ;  /* 0x00000004dbdb7c23 */ /* 0x000fe20008010073 */
[----:B------:R-:W-:Y:S01]  /*3a00*/  FMUL.FTZ R90, R112, R90 ;  /* 0x0000005a705a7220 */ /* 0x000fe20000410000 */
[----:B------:R-:W-:Y:S02]  /*3a10*/  HADD2.F32 R112, -RZ, R89.H0_H0 ;  /* 0x20000059ff707230 */ /* 0x000fe40000004100 */
[----:B------:R-:W-:Y:S01]  /*3a20*/  FMUL.FTZ R212, R212, UR8 ;  /* 0x00000008d4d47c20 */ /* 0x000fe20008410000 */
[----:B------:R-:W-:Y:S01]  /*3a30*/  FADD.FTZ R216, R216, -R219 ;  /* 0x800000dbd8d87221 */ /* 0x000fe20000010000 */
[----:B------:R-:W-:Y:S01]  /*3a40*/  HADD2.F32 R123, -RZ, R44.H0_H0 ;  /* 0x2000002cff7b7230 */ /* 0x000fe20000004100 */
[----:B------:R-:W-:Y:S01]  /*3a50*/  F2FP.F16.F32.PACK_AB R90, R90, R85 ;  /* 0x000000555a5a723e */ /* 0x000fe200000000ff */
[----:B------:R-:W-:Y:S01]  /*3a60*/  FMUL.FTZ R85, R214, UR8 ;  /* 0x00000008d6557c20 */ /* 0x000fe20008410000 */
[----:B------:R-:W-:Y:S01]  /*3a70*/  FMUL.FTZ R114, R212, UR7 ;  /* 0x00000007d4727c20 */ /* 0x000fe20008410000 */
[----:B------:R-:W-:Y:S01]  /*3a80*/  FMUL.FTZ R216, R216, UR8 ;  /* 0x00000008d8d87c20 */ /* 0x000fe20008410000 */
[----:B------:R-:W-:Y:S01]  /*3a90*/  F2FP.F16.F32.PACK_AB R86, R208, R86 ;  /* 0x00000056d056723e */ /* 0x000fe200000000ff */
[----:B------:R-:W-:Y:S01]  /*3aa0*/  FMUL.FTZ R113, R85, UR7 ;  /* 0x0000000755717c20 */ /* 0x000fe20008410000 */
[----:B------:R-:W-:Y:S01]  /*3ab0*/  F2FP.F16.F32.PACK_AB R85, R212, R85 ;  /* 0x00000055d455723e */ /* 0x000fe200000000ff */
[----:B------:R-:W-:-:S02]  /*3ac0*/  FMUL.FTZ R124, R216, UR7 ;  /* 0x00000007d87c7c20 */ /* 0x000fc40008410000 */
[C---:B------:R-:W-:Y:S01]  /*3ad0*/  FMUL.FTZ R112, R113.reuse, R112 ;  /* 0x0000007071707220 */ /* 0x040fe20000410000 */
[----:B------:R-:W-:Y:S01]  /*3ae0*/  FMUL.FTZ R84, R113, R84 ;  /* 0x0000005471547220 */ /* 0x000fe20000410000 */
[----:B------:R-:W-:Y:S02]  /*3af0*/  HADD2.F32 R113, -RZ, R89.H1_H1 ;  /* 0x30000059ff717230 */ /* 0x000fe40000004100 */
[----:B------:R-:W-:-:S03]  /*3b00*/  HADD2.F32 R89, -RZ, R45.H1_H1 ;  /* 0x3000002dff597230 */ /* 0x000fc60000004100 */
[C---:B------:R-:W-:Y:S02]  /*3b10*/  FMUL.FTZ R113, R114.reuse, R113 ;  /* 0x0000007172717220 */ /* 0x040fe40000410000 */
[----:B------:R-:W-:Y:S01]  /*3b20*/  FMUL.FTZ R89, R114, R89 ;  /* 0x0000005972597220 */ /* 0x000fe20000410000 */
[----:B------:R-:W-:-:S04]  /*3b30*/  HADD2.F32 R114, -RZ, R88.H0_H0 ;  /* 0x20000058ff727230 */ /* 0x000fc80000004100 */
[----:B------:R-:W-:Y:S01]  /*3b40*/  F2FP.F16.F32.PACK_AB R89, R89, R84 ;  /* 0x000000545959723e */ /* 0x000fe200000000ff */
[----:B------:R-:W-:-:S04]  /*3b50*/  FMUL.FTZ R84, R218, UR8 ;  /* 0x00000008da547c20 */ /* 0x000fc80008410000 */
[----:B------:R-:W-:Y:S01]  /*3b60*/  FMUL.FTZ R116, R84, UR7 ;  /* 0x0000000754747c20 */ /* 0x000fe20008410000 */
[----:B------:R-:W-:-:S03]  /*3b70*/  F2FP.F16.F32.PACK_AB R84, R216, R84 ;  /* 0x00000054d854723e */ /* 0x000fc600000000ff */
[C---:B------:R-:W-:Y:S01]  /*3b80*/  FMUL.FTZ R114, R116.reuse, R114 ;  /* 0x0000007274727220 */ /* 0x040fe20000410000 */
[----:B------:R-:W-:Y:S01]  /*3b90*/  FMUL.FTZ R123, R116, R123 ;  /* 0x0000007b747b7220 */ /* 0x000fe20000410000 */
[----:B------:R-:W-:Y:S02]  /*3ba0*/  HADD2.F32 R116, -RZ, R88.H1_H1 ;  /* 0x30000058ff747230 */ /* 0x000fe40000004100 */
[----:B------:R-:W-:-:S03]  /*3bb0*/  HADD2.F32 R88, -RZ, R44.H1_H1 ;  /* 0x3000002cff587230 */ /* 0x000fc60000004100 */
[C---:B------:R-:W-:Y:S02]  /*3bc0*/  FMUL.FTZ R116, R124.reuse, R116 ;  /* 0x000000747c747220 */ /* 0x040fe40000410000 */
[----:B------:R-:W-:-:S05]  /*3bd0*/  FMUL.FTZ R88, R124, R88 ;  /* 0x000000587c587220 */ /* 0x000fca0000410000 */
[----:B------:R-:W-:-:S07]  /*3be0*/  F2FP.F16.F32.PACK_AB R88, R88, R123 ;  /* 0x0000007b5858723e */ /* 0x000fce00000000ff */
.L_x_2175:
[----:B------:R-:W0:Y:S02]  /*3bf0*/  @P0 LDC.64 R124, c[0x0][0x478] ;  /* 0x00011e00ff7c0b82 */ /* 0x000e240000000a00 */
[----:B0-----:R-:W-:-:S05]  /*3c00*/  @P0 IMAD.WIDE.U32 R124, R166, 0x10, R124 ;  /* 0x00000010a67c0825 */ /* 0x001fca00078e007c */
[----:B------:R0:W-:Y:S02]  /*3c10*/  @P0 STG.E.128 desc[UR18][R124.64], R84 ;  /* 0x000000547c000986 */ /* 0x0001e4000c101d12 */
[----:B0-----:R-:W-:-:S05]  /*3c20*/  MOV R124, 0x10 ;  /* 0x00000010007c7802 */ /* 0x001fca0000000f00 */
[----:B------:R-:W-:-:S05]  /*3c30*/  IMAD.WIDE.U32 R124, R166, R124, UR28 ;  /* 0x0000001ca67c7e25 */ /* 0x000fca000f8e007c */
[----:B------:R0:W-:Y:S02]  /*3c40*/  STG.E.128 desc[UR18][R124.64], R88 ;  /* 0x000000587c007986 */ /* 0x0001e4000c101d12 */
[----:B0-----:R-:W-:-:S05]  /*3c50*/  HFMA2 R88, -RZ, RZ, 0, 9.5367431640625e-07 ;  /* 0x00000010ff587431 */ /* 0x001fca00000001ff */
[----:B------:R-:W-:-:S06]  /*3c60*/  IMAD.WIDE.U32 R88, R139, R88, UR26 ;  /* 0x0000001a8b587e25 */ /* 0x000fcc000f8e0058 */
[----:B------:R-:W5:Y:S01]  /*3c70*/  LDG.E.128 R88, desc[UR18][R88.64] ;  /* 0x0000001258587981 */ /* 0x000f62000c1e1d00 */
[----:B------:R-:W-:Y:S05]  /*3c80*/  @!P0 BRA `(.L_x_2176) ;  /* 0x0000000400248947 */ /* 0x000fea0003800000 */
        /* <DEDUP_REMOVED lines=13> */
[--C-:B------:R-:W-:Y:S01]  /*3d60*/  HADD2.F32 R126, -RZ, R90.reuse.H0_H0 ;  /* 0x2000005aff7e7230 */ /* 0x100fe20000004100 */
[C---:B------:R-:W-:Y:S01]  /*3d70*/  F2FP.F16.F32.PACK_AB R87, R85.reuse, R87 ;  /* 0x000000575557723e */ /* 0x040fe200000000ff */
[----:B------:R-:W-:Y:S01]  /*3d80*/  FMUL.FTZ R85, R85, UR7 ;  /* 0x0000000755557c20 */ /* 0x000fe20008410000 */
[C---:B------:R-:W-:Y:S01]  /*3d90*/  FMUL.FTZ R123, R86.reuse, R123 ;  /* 0x0000007b567b7220 */ /* 0x040fe20000410000 */
[----:B------:R-:W-:Y:S01]  /*3da0*/  FMUL.FTZ R84, R86, R84 ;  /* 0x0000005456547220 */ /* 0x000fe20000410000 */
[----:B------:R-:W-:Y:S02]  /*3db0*/  HADD2.F32 R86, -RZ, R51.H1_H1 ;  /* 0x30000033ff567230 */ /* 0x000fe40000004100 */
[----:B------:R-:W-:Y:S01]  /*3dc0*/  FMUL.FTZ R127, R85, R91 ;  /* 0x0000005b557f7220 */ /* 0x000fe20000410000 */
[----:B------:R-:W-:Y:S01]  /*3dd0*/  FADD.FTZ R199, R199, -R196 ;  /* 0x800000c4c7c77221 */ /* 0x000fe20000010000 */
[----:B------:R-:W-:-:S02]  /*3de0*/  HADD2.F32 R166, -RZ, R90.H1_H1 ;  /* 0x3000005affa67230 */ /* 0x000fc40000004100 */
[--C-:B------:R-:W-:Y:S01]  /*3df0*/  FFMA.FTZ R170, R170, UR4, R115.reuse ;  /* 0x00000004aaaa7c23 */ /* 0x100fe20008010073 */
[----:B------:R-:W-:Y:S01]  /*3e00*/  FMUL.FTZ R91, R85, R86 ;  /* 0x00000056555b7220 */ /* 0x000fe20000410000 */
[----:B------:R-:W-:Y:S01]  /*3e10*/  FMUL.FTZ R86, R197, UR8 ;  /* 0x00000008c5567c20 */ /* 0x000fe20008410000 */
[--C-:B------:R-:W-:Y:S02]  /*3e20*/  HADD2.F32 R85, -RZ, R50.reuse.H0_H0 ;  /* 0x20000032ff557230 */ /* 0x100fe40000004100 */
[----:B------:R-:W-:Y:S01]  /*3e30*/  FMUL.FTZ R199, R199, UR8 ;  /* 0x00000008c7c77c20 */ /* 0x000fe20008410000 */
[----:B------:R-:W-:Y:S02]  /*3e40*/  HADD2.F32 R90, -RZ, R50.H1_H1 ;  /* 0x30000032ff5a7230 */ /* 0x000fe40000004100 */
[----:B------:R-:W-:Y:S01]  /*3e50*/  FMUL.FTZ R124, R86, UR7 ;  /* 0x00000007567c7c20 */ /* 0x000fe20008410000 */
[----:B------:R-:W-:Y:S01]  /*3e60*/  FADD.FTZ R193, R193, -R170 ;  /* 0x800000aac1c17221 */ /* 0x000fe20000010000 */
[--C-:B------:R-:W-:Y:S01]  /*3e70*/  FFMA.FTZ R192, R192, UR4, R115.reuse ;  /* 0x00000004c0c07c23 */ /* 0x100fe20008010073 */
[----:B------:R-:W-:Y:S01]  /*3e80*/  FFMA.FTZ R167, R167, UR4, R115 ;  /* 0x00000004a7a77c23 */ /* 0x000fe20008010073 */
[C---:B------:R-:W-:Y:S01]  /*3e90*/  FMUL.FTZ R126, R124.reuse, R126 ;  /* 0x0000007e7c7e7220 */ /* 0x040fe20000410000 */
[----:B------:R-:W-:Y:S01]  /*3ea0*/  FMUL.FTZ R85, R124, R85 ;  /* 0x000000557c557220 */ /* 0x000fe20000410000 */
[----:B------:R-:W-:Y:S01]  /*3eb0*/  FMUL.FTZ R124, R199, UR7 ;  /* 0x00000007c77c7c20 */ /* 0x000fe20008410000 */
[----:B------:R-:W-:Y:S01]  /*3ec0*/  FADD.FTZ R195, R195, -R192 ;  /* 0x800000c0c3c37221 */ /* 0x000fe20000010000 */
[----:B------:R-:W-:Y:S01]  /*3ed0*/  FADD.FTZ R169, R169, -R167 ;  /* 0x800000a7a9a97221 */ /* 0x000fe20000010000 */
[----:B------:R-:W-:Y:S01]  /*3ee0*/  FFMA.FTZ R168, R168, UR4, R115 ;  /* 0x00000004a8a87c23 */ /* 0x000fe20008010073 */
[C---:B------:R-:W-:Y:S01]  /*3ef0*/  FMUL.FTZ R90, R124.reuse, R90 ;  /* 0x0000005a7c5a7220 */ /* 0x040fe20000410000 */
[----:B------:R-:W-:Y:S01]  /*3f00*/  F2FP.F16.F32.PACK_AB R91, R91, R84 ;  /* 0x000000545b5b723e */ /* 0x000fe200000000ff */
[----:B------:R-:W-:Y:S01]  /*3f10*/  FMUL.FTZ R166, R124, R166 ;  /* 0x000000a67ca67220 */ /* 0x000fe20000410000 */
[----:B------:R-:W-:-:S02]  /*3f20*/  HADD2.F32 R167, -RZ, R89.H0_H0 ;  /* 0x20000059ffa77230 */ /* 0x000fc40000004100 */
[----:B------:R-:W-:Y:S01]  /*3f30*/  FMUL.FTZ R195, R195, UR8 ;  /* 0x00000008c3c37c20 */ /* 0x000fe20008410000 */
[----:B------:R-:W-:Y:S01]  /*3f40*/  F2FP.F16.F32.PACK_AB R90, R90, R85 ;  /* 0x000000555a5a723e */ /* 0x000fe200000000ff */
[----:B------:R-:W-:Y:S01]  /*3f50*/  FMUL.FTZ R85, R193, UR8 ;  /* 0x00000008c1557c20 */ /* 0x000fe20008410000 */
[----:B------:R-:W-:Y:S02]  /*3f60*/  HADD2.F32 R84, -RZ, R49.H0_H0 ;  /* 0x20000031ff547230 */ /* 0x000fe40000004100 */
[----:B------:R-:W-:Y:S01]  /*3f70*/  FADD.FTZ R191, R191, -R168 ;  /* 0x800000a8bfbf7221 */ /* 0x000fe20000010000 */
[----:B------:R-:W-:Y:S02]  /*3f80*/  HADD2.F32 R168, -RZ, R89.H1_H1 ;  /* 0x30000059ffa87230 */ /* 0x000fe40000004100 */
[----:B------:R-:W-:Y:S01]  /*3f90*/  FMUL.FTZ R124, R85, UR7 ;  /* 0x00000007557c7c20 */ /* 0x000fe20008410000 */
[----:B------:R-:W-:Y:S02]  /*3fa0*/  HADD2.F32 R89, -RZ, R49.H1_H1 ;  /* 0x30000031ff597230 */ /* 0x000fe40000004100 */
[----:B------:R-:W-:Y:S01]  /*3fb0*/  FMUL.FTZ R191, R191, UR8 ;  /* 0x00000008bfbf7c20 */ /* 0x000fe20008410000 */
[----:B------:R-:W-:-:S02]  /*3fc0*/  HADD2.F32 R170, -RZ, R88.H1_H1 ;  /* 0x30000058ffaa7230 */ /* 0x000fc40000004100 */
[C---:B------:R-:W-:Y:S01]  /*3fd0*/  FMUL.FTZ R167, R124.reuse, R167 ;  /* 0x000000a77ca77220 */ /* 0x040fe20000410000 */
[----:B------:R-:W-:Y:S01]  /*3fe0*/  FMUL.FTZ R84, R124, R84 ;  /* 0x000000547c547220 */ /* 0x000fe20000410000 */
[----:B------:R-:W-:Y:S01]  /*3ff0*/  FMUL.FTZ R124, R195, UR7 ;  /* 0x00000007c37c7c20 */ /* 0x000fe20008410000 */
[----:B------:R-:W-:Y:S02]  /*4000*/  F2FP.F16.F32.PACK_AB R86, R199, R86 ;  /* 0x00000056c756723e */ /* 0x000fe400000000ff */
[----:B------:R-:W-:Y:S01]  /*4010*/  F2FP.F16.F32.PACK_AB R85, R195, R85 ;  /* 0x00000055c355723e */ /* 0x000fe200000000ff */
[C---:B------:R-:W-:Y:S01]  /*4020*/  FMUL.FTZ R89, R124.reuse, R89 ;  /* 0x000000597c597220 */ /* 0x040fe20000410000 */
[----:B------:R-:W-:Y:S01]  /*4030*/  FMUL.FTZ R168, R124, R168 ;  /* 0x000000a87ca87220 */ /* 0x000fe20000410000 */
[----:B------:R-:W-:-:S03]  /*4040*/  HADD2.F32 R124, -RZ, R48.H0_H0 ;  /* 0x20000030ff7c7230 */ /* 0x000fc60000004100 */
[----:B------:R-:W-:Y:S01]  /*4050*/  F2FP.F16.F32.PACK_AB R89, R89, R84 ;  /* 0x000000545959723e */ /* 0x000fe200000000ff */
[----:B------:R-:W-:Y:S01]  /*4060*/  FMUL.FTZ R84, R169, UR8 ;  /* 0x00000008a9547c20 */ /* 0x000fe20008410000 */
[----:B------:R-:W-:Y:S02]  /*4070*/  HADD2.F32 R169, -RZ, R88.H0_H0 ;  /* 0x20000058ffa97230 */ /* 0x000fe40000004100 */
[----:B------:R-:W-:Y:S02]  /*4080*/  HADD2.F32 R88, -RZ, R48.H1_H1 ;  /* 0x30000030ff587230 */ /* 0x000fe40000004100 */
[----:B------:R-:W-:Y:S01]  /*4090*/  FMUL.FTZ R125, R84, UR7 ;  /* 0x00000007547d7c20 */ /* 0x000fe20008410000 */
[----:B------:R-:W-:-:S03]  /*40a0*/  F2FP.F16.F32.PACK_AB R84, R191, R84 ;  /* 0x00000054bf54723e */ /* 0x000fc600000000ff */
[C---:B------:R-:W-:Y:S01]  /*40b0*/  FMUL.FTZ R169, R125.reuse, R169 ;  /* 0x000000a97da97220 */ /* 0x040fe20000410000 */
[----:B------:R-:W-:Y:S01]  /*40c0*/  FMUL.FTZ R124, R125, R124 ;  /* 0x0000007c7d7c7220 */ /* 0x000fe20000410000 */
[----:B------:R-:W-:-:S04]  /*40d0*/  FMUL.FTZ R125, R191, UR7 ;  /* 0x00000007bf7d7c20 */ /* 0x000fc80008410000 */
[C---:B------:R-:W-:Y:S01]  /*40e0*/  FMUL.FTZ R88, R125.reuse, R88 ;  /* 0x000000587d587220 */ /* 0x040fe20000410000 */
[----:B------:R-:W-:-:S04]  /*40f0*/  FMUL.FTZ R170, R125, R170 ;  /* 0x000000aa7daa7220 */ /* 0x000fc80000410000 */
[----:B------:R-:W-:Y:S01]  /*4100*/  F2FP.F16.F32.PACK_AB R88, R88, R124 ;  /* 0x0000007c5858723e */ /* 0x000fe200000000ff */
[----:B------:R-:W-:Y:S06]  /*4110*/  BRA `(.L_x_2177) ;  /* 0x0000000400107947 */ /* 0x000fec0003800000 */
.L_x_2176:
[--C-:B------:R-:W-:Y:S01]  /*4120*/  FFMA.FTZ R198, R198, UR4, R115.reuse ;  /* 0x00000004c6c67c23 */ /* 0x100fe20008010073 */
[--C-:B------:R-:W-:Y:S01]  /*4130*/  FFMA.FTZ R124, R200, UR4, R115.reuse ;  /* 0x00000004c87c7c23 */ /* 0x100fe20008010073 */
[----:B------:R-:W-:Y:S01]  /*4140*/  FFMA.FTZ R194, R194, UR4, R115 ;  /* 0x00000004c2c27c23 */ /* 0x000fe20008010073 */
[--C-:B-----5:R-:W-:Y:S02]  /*4150*/  HADD2.F32 R123, -RZ, R91.reuse.H0_H0 ;  /* 0x2000005bff7b7230 */ /* 0x120fe40000004100 */
[----:B------:R-:W-:Y:S01]  /*4160*/  FADD.FTZ R198, R201, -R198 ;  /* 0x800000c6c9c67221 */ /* 0x000fe20000010000 */
[----:B------:R-:W-:Y:S01]  /*4170*/  FADD.FTZ R124, R202, -R124 ;  /* 0x8000007cca7c7221 */ /* 0x000fe20000010000 */
[----:B------:R-:W-:Y:S01]  /*4180*/  FADD.FTZ R197, R197, -R194 ;  /* 0x800000c2c5c57221 */ /* 0x000fe20000010000 */
[----:B------:R-:W-:Y:S02]  /*4190*/  HADD2.F32 R127, -RZ, R91.H1_H1 ;  /* 0x3000005bff7f7230 */ /* 0x000fe40000004100 */
[----:B------:R-:W-:Y:S01]  /*41a0*/  FMUL.FTZ R125, R198, UR8 ;  /* 0x00000008c67d7c20 */ /* 0x000fe20008410000 */
[----:B------:R-:W-:Y:S01]  /*41b0*/  FMUL.FTZ R124, R124, UR8 ;  /* 0x000000087c7c7c20 */ /* 0x000fe20008410000 */
[----:B------:R-:W-:-:S02]  /*41c0*/  HADD2.F32 R126, -RZ, R51.H0_H0 ;  /* 0x20000033ff7e7230 */ /* 0x000fc40000004100 */
[----:B------:R-:W-:Y:S01]  /*41d0*/  FFMA.FTZ R196, R196, UR4, R115 ;  /* 0x00000004c4c47c23 */ /* 0x000fe20008010073 */
[----:B------:R-:W-:Y:S01]  /*41e0*/  FMUL.FTZ R125, R125, UR7 ;  /* 0x000000077d7d7c20 */ /* 0x000fe20008410000 */
[----:B------:R-:W-:Y:S01]  /*41f0*/  FMUL.FTZ R91, R124, UR7 ;  /* 0x000000077c5b7c20 */ /* 0x000fe20008410000 */
[----:B------:R-:W-:Y:S02]  /*4200*/  HADD2.F32 R124, -RZ, R51.H1_H1 ;  /* 0x30000033ff7c7230 */ /* 0x000fe40000004100 */
[----:B------:R-:W-:Y:S01]  /*4210*/  FMUL.FTZ R197, R197, UR8 ;  /* 0x00000008c5c57c20 */ /* 0x000fe20008410000 */
[C---:B------:R-:W-:Y:S01]  /*4220*/  FMUL.FTZ R123, R125.reuse, R123 ;  /* 0x0000007b7d7b7220 */ /* 0x040fe20000410000 */
[----:B------:R-:W-:Y:S01]  /*4230*/  FMUL.FTZ R125, R125, R126 ;  /* 0x0000007e7d7d7220 */ /* 0x000fe20000410000 */
[----:B------:R-:W-:Y:S01]  /*4240*/  FMUL.FTZ R127, R91, R127 ;  /* 0x0000007f5b7f7220 */ /* 0x000fe20000410000 */
[----:B------:R-:W-:Y:S01]  /*4250*/  FADD.FTZ R199, R199, -R196 ;  /* 0x800000c4c7c77221 */ /* 0x000fe20000010000 */
[----:B------:R-:W-:Y:S01]  /*4260*/  FMUL.FTZ R91, R91, R124 ;  /* 0x0000007c5b5b7220 */ /* 0x000fe20000410000 */
[----:B------:R-:W-:-:S02]  /*4270*/  HADD2.F32 R126, -RZ, R90.H0_H0 ;  /* 0x2000005aff7e7230 */ /* 0x000fc40000004100 */
[----:B------:R-:W-:Y:S01]  /*4280*/  FMUL.FTZ R124, R197, UR7 ;  /* 0x00000007c57c7c20 */ /* 0x000fe20008410000 */
[----:B------:R-:W-:Y:S02]  /*4290*/  HADD2.F32 R166, -RZ, R50.H0_H0 ;  /* 0x20000032ffa67230 */ /* 0x000fe40000004100 */
[--C-:B------:R-:W-:Y:S01]  /*42a0*/  FFMA.FTZ R167, R167, UR4, R115.reuse ;  /* 0x00000004a7a77c23 */ /* 0x100fe20008010073 */
[--C-:B------:R-:W-:Y:S01]  /*42b0*/  FFMA.FTZ R170, R170, UR4, R115.reuse ;  /* 0x00000004aaaa7c23 */ /* 0x100fe20008010073 */
[----:B------:R-:W-:Y:S01]  /*42c0*/  FMUL.FTZ R199, R199, UR8 ;  /* 0x00000008c7c77c20 */ /* 0x000fe20008410000 */
[----:B------:R-:W-:Y:S01]  /*42d0*/  FMUL.FTZ R126, R124, R126 ;  /* 0x0000007e7c7e7220 */ /* 0x000fe20000410000 */
[----:B------:R-:W-:Y:S01]  /*42e0*/  FFMA.FTZ R192, R192, UR4, R115 ;  /* 0x00000004c0c07c23 */ /* 0x000fe20008010073 */
[----:B------:R-:W-:Y:S01]  /*42f0*/  FMUL.FTZ R124, R124, R166 ;  /* 0x000000a67c7c7220 */ /* 0x000fe20000410000 */
[----:B------:R-:W-:Y:S01]  /*4300*/  FADD.FTZ R169, R169, -R167 ;  /* 0x800000a7a9a97221 */ /* 0x000fe20000010000 */
[----:B------:R-:W-:Y:S01]  /*4310*/  FADD.FTZ R193, R193, -R170 ;  /* 0x800000aac1c17221 */ /* 0x000fe20000010000 */
[----:B------:R-:W-:-:S02]  /*4320*/  HADD2.F32 R166, -RZ, R90.H1_H1 ;  /* 0x3000005affa67230 */ /* 0x000fc40000004100 */
[----:B------:R-:W-:Y:S01]  /*4330*/  FMUL.FTZ R90, R199, UR7 ;  /* 0x00000007c75a7c20 */ /* 0x000fe20008410000 */
[----:B------:R-:W-:Y:S02]  /*4340*/  HADD2.F32 R167, -RZ, R50.H1_H1 ;  /* 0x30000032ffa77230 */ /* 0x000fe40000004100 */
[----:B------:R-:W-:Y:S01]  /*4350*/  FFMA.FTZ R168, R168, UR4, R115 ;  /* 0x00000004a8a87c23 */ /* 0x000fe20008010073 */
[----:B------:R-:W-:Y:S01]  /*4360*/  FADD.FTZ R195, R195, -R192 ;  /* 0x800000c0c3c37221 */ /* 0x000fe20000010000 */
[----:B------:R-:W-:Y:S01]  /*4370*/  FMUL.FTZ R192, R193, UR8 ;  /* 0x00000008c1c07c20 */ /* 0x000fe20008410000 */
[C---:B------:R-:W-:Y:S01]  /*4380*/  FMUL.FTZ R166, R90.reuse, R166 ;  /* 0x000000a65aa67220 */ /* 0x040fe20000410000 */
[----:B------:R-:W-:Y:S01]  /*4390*/  FMUL.FTZ R90, R90, R167 ;  /* 0x000000a75a5a7220 */ /* 0x000fe20000410000 */
[----:B------:R-:W-:Y:S01]  /*43a0*/  FADD.FTZ R191, R191, -R168 ;  /* 0x800000a8bfbf7221 */ /* 0x000fe20000010000 */
[----:B------:R-:W-:Y:S02]  /*43b0*/  HADD2.F32 R167, -RZ, R89.H0_H0 ;  /* 0x20000059ffa77230 */ /* 0x000fe40000004100 */
[----:B------:R-:W-:Y:S01]  /*43c0*/  FMUL.FTZ R192, R192, UR7 ;  /* 0x00000007c0c07c20 */ /* 0x000fe20008410000 */
[----:B------:R-:W-:-:S02]  /*43d0*/  HADD2.F32 R168, -RZ, R49.H0_H0 ;  /* 0x20000031ffa87230 */ /* 0x000fc40000004100 */
[----:B------:R-:W-:Y:S01]  /*43e0*/  FMUL.FTZ R195, R195, UR8 ;  /* 0x00000008c3c37c20 */ /* 0x000fe20008410000 */
[----:B------:R-:W-:Y:S02]  /*43f0*/  HADD2.F32 R170, -RZ, R49.H1_H1 ;  /* 0x30000031ffaa7230 */ /* 0x000fe40000004100 */
[C---:B------:R-:W-:Y:S01]  /*4400*/  FMUL.FTZ R167, R192.reuse, R167 ;  /* 0x000000a7c0a77220 */ /* 0x040fe20000410000 */
[----:B------:R-:W-:Y:S01]  /*4410*/  FMUL.FTZ R169, R169, UR8 ;  /* 0x00000008a9a97c20 */ /* 0x000fe20008410000 */
[----:B------:R-:W-:Y:S01]  /*4420*/  FMUL.FTZ R192, R192, R168 ;  /* 0x000000a8c0c07220 */ /* 0x000fe20000410000 */
[----:B------:R-:W-:Y:S02]  /*4430*/  HADD2.F32 R168, -RZ, R89.H1_H1 ;  /* 0x30000059ffa87230 */ /* 0x000fe40000004100 */
[----:B------:R-:W-:Y:S01]  /*4440*/  FMUL.FTZ R89, R195, UR7 ;  /* 0x00000007c3597c20 */ /* 0x000fe20008410000 */
[----:B------:R-:W-:Y:S02]  /*4450*/  HADD2.F32 R193, -RZ, R48.H0_H0 ;  /* 0x20000030ffc17230 */ /* 0x000fe40000004100 */
[----:B------:R-:W-:Y:S01]  /*4460*/  FMUL.FTZ R194, R191, UR8 ;  /* 0x00000008bfc27c20 */ /* 0x000fe20008410000 */
[----:B------:R-:W-:Y:S01]  /*4470*/  F2FP.F16.F32.PACK_AB R91, R91, R125 ;  /* 0x0000007d5b5b723e */ /* 0x000fe200000000ff */
[C---:B------:R-:W-:Y:S01]  /*4480*/  FMUL.FTZ R168, R89.reuse, R168 ;  /* 0x000000a859a87220 */ /* 0x040fe20000410000 */
[----:B------:R-:W-:Y:S01]  /*4490*/  FMUL.FTZ R89, R89, R170 ;  /* 0x000000aa59597220 */ /* 0x000fe20000410000 */
[----:B------:R-:W-:Y:S01]  /*44a0*/  FMUL.FTZ R170, R169, UR7 ;  /* 0x00000007a9aa7c20 */ /* 0x000fe20008410000 */
[----:B------:R-:W-:-:S02]  /*44b0*/  HADD2.F32 R169, -RZ, R88.H0_H0 ;  /* 0x20000058ffa97230 */ /* 0x000fc40000004100 */
[----:B------:R-:W-:Y:S01]  /*44c0*/  FMUL.FTZ R194, R194, UR7 ;  /* 0x00000007c2c27c20 */ /* 0x000fe20008410000 */
[----:B------:R-:W-:Y:S01]  /*44d0*/  F2FP.F16.F32.PACK_AB R90, R90, R124 ;  /* 0x0000007c5a5a723e */ /* 0x000fe200000000ff */
[C---:B------:R-:W-:Y:S01]  /*44e0*/  FMUL.FTZ R191, R170.reuse, R193 ;  /* 0x000000c1aabf7220 */ /* 0x040fe20000410000 */
[----:B------:R-:W-:Y:S01]  /*44f0*/  F2FP.F16.F32.PACK_AB R89, R89, R192 ;  /* 0x000000c05959723e */ /* 0x000fe200000000ff */
[----:B------:R-:W-:Y:S01]  /*4500*/  FMUL.FTZ R169, R170, R169 ;  /* 0x000000a9aaa97220 */ /* 0x000fe20000410000 */
[----:B------:R-:W-:Y:S02]  /*4510*/  HADD2.F32 R170, -RZ, R88.H1_H1 ;  /* 0x30000058ffaa7230 */ /* 0x000fe40000004100 */
[----:B------:R-:W-:-:S03]  /*4520*/  HADD2.F32 R88, -RZ, R48.H1_H1 ;  /* 0x30000030ff587230 */ /* 0x000fc60000004100 */
[C---:B------:R-:W-:Y:S02]  /*4530*/  FMUL.FTZ R170, R194.reuse, R170 ;  /* 0x000000aac2aa7220 */ /* 0x040fe40000410000 */
[----:B------:R-:W-:-:S05]  /*4540*/  FMUL.FTZ R88, R194, R88 ;  /* 0x00000058c2587220 */ /* 0x000fca0000410000 */
[----:B------:R-:W-:-:S07]  /*4550*/  F2FP.F16.F32.PACK_AB R88, R88, R191 ;  /* 0x000000bf5858723e */ /* 0x000fce00000000ff */
.L_x_2177:
        /* <DEDUP_REMOVED lines=12> */
[----:B------:R-:W-:Y:S02]  /*4620*/  HADD2.F32 R84, -RZ, R55.H0_H0 ;  /* 0x20000037ff547230 */ /* 0x000fe40000004100 */
[----:B------:R-:W-:Y:S01]  /*4630*/  FFMA.FTZ R158, R158, UR4, R115 ;  /* 0x000000049e9e7c23 */ /* 0x000fe20008010073 */
[----:B------:R-:W-:Y:S01]  /*4640*/  FADD.FTZ R87, R152, -R154 ;  /* 0x8000009a98577221 */ /* 0x000fe20000010000 */
[----:B------:R-:W-:Y:S01]  /*4650*/  FADD.FTZ R85, R150, -R85 ;  /* 0x8000005596557221 */ /* 0x000fe20000010000 */
[--C-:B-----5:R-:W-:Y:S02]  /*4660*/  HADD2.F32 R150, -RZ, R91.reuse.H0_H0 ;  /* 0x2000005bff967230 */ /* 0x120fe40000004100 */
        /* <DEDUP_REMOVED lines=23> */
[----:B------:R-:W-:Y:S01]  /*47e0*/  FFMA.FTZ R159, R159, UR4, R115 ;  /* 0x000000049f9f7c23 */ /* 0x000fe20008010073 */
[C---:B------:R-:W-:Y:S01]  /*47f0*/  F2FP.F16.F32.PACK_AB R86, R153.reuse, R86 ;  /* 0x000000569956723e */ /* 0x040fe200000000ff */
[C---:B------:R-:W-:Y:S01]  /*4800*/  FMUL.FTZ R151, R124.reuse, R151 ;  /* 0x000000977c977220 */ /* 0x040fe20000410000 */
[----:B------:R-:W-:Y:S01]  /*4810*/  FMUL.FTZ R85, R124, R85 ;  /* 0x000000557c557220 */ /* 0x000fe20000410000 */
[----:B------:R-:W-:Y:S01]  /*4820*/  FMUL.FTZ R124, R153, UR7 ;  /* 0x00000007997c7c20 */ /* 0x000fe20008410000 */
[----:B------:R-:W-:Y:S01]  /*4830*/  FADD.FTZ R157, R157, -R159 ;  /* 0x8000009f9d9d7221 */ /* 0x000fe20000010000 */
[----:B------:R-:W-:Y:S01]  /*4840*/  F2FP.F16.F32.PACK_AB R91, R91, R84 ;  /* 0x000000545b5b723e */ /* 0x000fe200000000ff */
[----:B------:R-:W-:-:S02]  /*4850*/  HADD2.F32 R153, -RZ, R89.H0_H0 ;  /* 0x20000059ff997230 */ /* 0x000fc40000004100 */
[C---:B------:R-:W-:Y:S01]  /*4860*/  FMUL.FTZ R90, R124.reuse, R90 ;  /* 0x0000005a7c5a7220 */ /* 0x040fe20000410000 */
[----:B------:R-:W-:Y:S01]  /*4870*/  FMUL.FTZ R154, R124, R154 ;  /* 0x0000009a7c9a7220 */ /* 0x000fe20000410000 */
[----:B------:R-:W-:Y:S02]  /*4880*/  HADD2.F32 R84, -RZ, R53.H0_H0 ;  /* 0x20000035ff547230 */ /* 0x000fe40000004100 */
[----:B------:R-:W-:Y:S01]  /*4890*/  FMUL.FTZ R157, R157, UR8 ;  /* 0x000000089d9d7c20 */ /* 0x000fe20008410000 */
[----:B------:R-:W-:Y:S01]  /*48a0*/  HADD2.F32 R156, -RZ, R89.H1_H1 ;  /* 0x30000059ff9c7230 */ /* 0x000fe20000004100 */
[----:B------:R-:W-:Y:S01]  /*48b0*/  F2FP.F16.F32.PACK_AB R90, R90, R85 ;  /* 0x000000555a5a723e */ /* 0x000fe200000000ff */
[----:B------:R-:W-:Y:S01]  /*48c0*/  FMUL.FTZ R85, R160, UR8 ;  /* 0x00000008a0557c20 */ /* 0x000fe20008410000 */
[----:B------:R-:W-:Y:S02]  /*48d0*/  HADD2.F32 R89, -RZ, R53.H1_H1 ;  /* 0x30000035ff597230 */ /* 0x000fe40000004100 */
[--C-:B------:R-:W-:Y:S01]  /*48e0*/  FFMA.FTZ R165, R165, UR4, R115.reuse ;  /* 0x00000004a5a57c23 */ /* 0x100fe20008010073 */
[----:B------:R-:W-:Y:S01]  /*48f0*/  FFMA.FTZ R164, R164, UR4, R115 ;  /* 0x00000004a4a47c23 */ /* 0x000fe20008010073 */
[----:B------:R-:W-:Y:S01]  /*4900*/  FMUL.FTZ R124, R85, UR7 ;  /* 0x00000007557c7c20 */ /* 0x000fe20008410000 */
[----:B------:R-:W-:-:S02]  /*4910*/  HADD2.F32 R155, -RZ, R88.H0_H0 ;  /* 0x20000058ff9b7230 */ /* 0x000fc40000004100 */
[----:B------:R-:W-:Y:S01]  /*4920*/  FADD.FTZ R163, R163, -R165 ;  /* 0x800000a5a3a37221 */ /* 0x000fe20000010000 */
[----:B------:R-:W-:Y:S01]  /*4930*/  FADD.FTZ R161, R161, -R164 ;  /* 0x800000a4a1a17221 */ /* 0x000fe20000010000 */
[C---:B------:R-:W-:Y:S01]  /*4940*/  FMUL.FTZ R153, R124.reuse, R153 ;  /* 0x000000997c997220 */ /* 0x040fe20000410000 */
[----:B------:R-:W-:Y:S01]  /*4950*/  FMUL.FTZ R84, R124, R84 ;  /* 0x000000547c547220 */ /* 0x000fe20000410000 */
[----:B------:R-:W-:Y:S01]  /*4960*/  FMUL.FTZ R124, R157, UR7 ;  /* 0x000000079d7c7c20 */ /* 0x000fe20008410000 */
[----:B------:R-:W-:Y:S01]  /*4970*/  FMUL.FTZ R161, R161, UR8 ;  /* 0x00000008a1a17c20 */ /* 0x000fe20008410000 */
[----:B------:R-:W-:Y:S01]  /*4980*/  F2FP.F16.F32.PACK_AB R85, R157, R85 ;  /* 0x000000559d55723e */ /* 0x000fe200000000ff */
[----:B------:R-:W-:Y:S02]  /*4990*/  HADD2.F32 R157, -RZ, R88.H1_H1 ;  /* 0x30000058ff9d7230 */ /* 0x000fe40000004100 */
[C---:B------:R-:W-:Y:S01]  /*49a0*/  FMUL.FTZ R89, R124.reuse, R89 ;  /* 0x000000597c597220 */ /* 0x040fe20000410000 */
[----:B------:R-:W-:Y:S01]  /*49b0*/  FMUL.FTZ R156, R124, R156 ;  /* 0x0000009c7c9c7220 */ /* 0x000fe20000410000 */
[----:B------:R-:W-:-:S02]  /*49c0*/  HADD2.F32 R124, -RZ, R52.H0_H0 ;  /* 0x20000034ff7c7230 */ /* 0x000fc40000004100 */
[----:B------:R-:W-:Y:S01]  /*49d0*/  HADD2.F32 R88, -RZ, R52.H1_H1 ;  /* 0x30000034ff587230 */ /* 0x000fe20000004100 */
[----:B------:R-:W-:Y:S01]  /*49e0*/  F2FP.F16.F32.PACK_AB R89, R89, R84 ;  /* 0x000000545959723e */ /* 0x000fe200000000ff */
[----:B------:R-:W-:-:S04]  /*49f0*/  FMUL.FTZ R84, R163, UR8 ;  /* 0x00000008a3547c20 */ /* 0x000fc80008410000 */
        /* <DEDUP_REMOVED lines=9> */
.L_x_2178:
[--C-:B------:R-:W-:Y:S01]  /*4a90*/  FFMA.FTZ R124, R151, UR4, R115.reuse ;  /* 0x00000004977c7c23 */ /* 0x100fe20008010073 */
[--C-:B------:R-:W-:Y:S01]  /*4aa0*/  FFMA.FTZ R154, R154, UR4, R115.reuse ;  /* 0x000000049a9a7c23 */ /* 0x100fe20008010073 */
[--C-:B------:R-:W-:Y:S01]  /*4ab0*/  FFMA.FTZ R158, R158, UR4, R115.reuse ;  /* 0x000000049e9e7c23 */ /* 0x100fe20008010073 */
[----:B------:R-:W-:Y:S01]  /*4ac0*/  FFMA.FTZ R155, R155, UR4, R115 ;  /* 0x000000049b9b7c23 */ /* 0x000fe20008010073 */
[----:B------:R-:W-:Y:S01]  /*4ad0*/  FADD.FTZ R124, R150, -R124 ;  /* 0x8000007c967c7221 */ /* 0x000fe20000010000 */
[----:B------:R-:W-:Y:S01]  /*4ae0*/  FADD.FTZ R154, R152, -R154 ;  /* 0x8000009a989a7221 */ /* 0x000fe20000010000 */
[----:B------:R-:W-:Y:S01]  /*4af0*/  FADD.FTZ R156, R156, -R158 ;  /* 0x8000009e9c9c7221 */ /* 0x000fe20000010000 */
[--C-:B-----5:R-:W-:Y:S02]  /*4b00*/  HADD2.F32 R150, -RZ, R91.reuse.H0_H0 ;  /* 0x2000005bff967230 */ /* 0x120fe40000004100 */
[----:B------:R-:W-:Y:S01]  /*4b10*/  FMUL.FTZ R124, R124, UR8 ;  /* 0x000000087c7c7c20 */ /* 0x000fe20008410000 */
[----:B------:R-:W-:Y:S01]  /*4b20*/  FMUL.FTZ R125, R154, UR8 ;  /* 0x000000089a7d7c20 */ /* 0x000fe20008410000 */
[----:B------:R-:W-:-:S02]  /*4b30*/  HADD2.F32 R152, -RZ, R91.H1_H1 ;  /* 0x3000005bff987230 */ /* 0x000fc40000004100 */
[----:B------:R-:W-:Y:S01]  /*4b40*/  FMUL.FTZ R156, R156, UR8 ;  /* 0x000000089c9c7c20 */ /* 0x000fe20008410000 */
[----:B------:R-:W-:Y:S01]  /*4b50*/  FMUL.FTZ R91, R124, UR7 ;  /* 0x000000077c5b7c20 */ /* 0x000fe20008410000 */
[----:B------:R-:W-:Y:S01]  /*4b60*/  FMUL.FTZ R125, R125, UR7 ;  /* 0x000000077d7d7c20 */ /* 0x000fe20008410000 */
[--C-:B------:R-:W-:Y:S02]  /*4b70*/  HADD2.F32 R139, -RZ, R55.reuse.H0_H0 ;  /* 0x20000037ff8b7230 */ /* 0x100fe40000004100 */
[----:B------:R-:W-:Y:S01]  /*4b80*/  FADD.FTZ R153, R153, -R155 ;  /* 0x8000009b99997221 */ /* 0x000fe20000010000 */
[----:B------:R-:W-:Y:S02]  /*4b90*/  HADD2.F32 R124, -RZ, R55.H1_H1 ;  /* 0x30000037ff7c7230 */ /* 0x000fe40000004100 */
[----:B------:R-:W-:Y:S01]  /*4ba0*/  FMUL.FTZ R150, R125, R150 ;  /* 0x000000967d967220 */ /* 0x000fe20000410000 */
[----:B------:R-:W-:Y:S01]  /*4bb0*/  FMUL.FTZ R152, R91, R152 ;  /* 0x000000985b987220 */ /* 0x000fe20000410000 */
[----:B------:R-:W-:Y:S01]  /*4bc0*/  FMUL.FTZ R125, R125, R139 ;  /* 0x0000008b7d7d7220 */ /* 0x000fe20000410000 */
[----:B------:R-:W-:-:S02]  /*4bd0*/  HADD2.F32 R151, -RZ, R90.H0_H0 ;  /* 0x2000005aff977230 */ /* 0x000fc40000004100 */
[----:B------:R-:W-:Y:S01]  /*4be0*/  FMUL.FTZ R91, R91, R124 ;  /* 0x0000007c5b5b7220 */ /* 0x000fe20000410000 */
[--C-:B------:R-:W-:Y:S01]  /*4bf0*/  FFMA.FTZ R162, R162, UR4, R115.reuse ;  /* 0x00000004a2a27c23 */ /* 0x100fe20008010073 */
[----:B------:R-:W-:Y:S01]  /*4c00*/  FMUL.FTZ R124, R156, UR7 ;  /* 0x000000079c7c7c20 */ /* 0x000fe20008410000 */
[----:B------:R-:W-:Y:S02]  /*4c10*/  HADD2.F32 R139, -RZ, R54.H0_H0 ;  /* 0x20000036ff8b7230 */ /* 0x000fe40000004100 */
[----:B------:R-:W-:Y:S01]  /*4c20*/  FMUL.FTZ R153, R153, UR8 ;  /* 0x0000000899997c20 */ /* 0x000fe20008410000 */
[----:B------:R-:W-:Y:S01]  /*4c30*/  FADD.FTZ R160, R160, -R162 ;  /* 0x800000a2a0a07221 */ /* 0x000fe20000010000 */
[C---:B------:R-:W-:Y:S01]  /*4c40*/  FMUL.FTZ R151, R124.reuse, R151 ;  /* 0x000000977c977220 */ /* 0x040fe20000410000 */
[----:B------:R-:W-:Y:S02]  /*4c50*/  HADD2.F32 R154, -RZ, R90.H1_H1 ;  /* 0x3000005aff9a7230 */ /* 0x000fe40000004100 */
[----:B------:R-:W-:Y:S01]  /*4c60*/  FMUL.FTZ R124, R124, R139 ;  /* 0x0000008b7c7c7220 */ /* 0x000fe20000410000 */
[----:B------:R-:W-:Y:S01]  /*4c70*/  FFMA.FTZ R159, R159, UR4, R115 ;  /* 0x000000049f9f7c23 */ /* 0x000fe20008010073 */
[----:B------:R-:W-:Y:S01]  /*4c80*/  FMUL.FTZ R90, R153, UR7 ;  /* 0x00000007995a7c20 */ /* 0x000fe20008410000 */
[----:B------:R-:W-:-:S02]  /*4c90*/  HADD2.F32 R139, -RZ, R54.H1_H1 ;  /* 0x30000036ff8b7230 */ /* 0x000fc40000004100 */
[----:B------:R-:W-:Y:S01]  /*4ca0*/  FMUL.FTZ R160, R160, UR8 ;  /* 0x00000008a0a07c20 */ /* 0x000fe20008410000 */
[----:B------:R-:W-:Y:S01]  /*4cb0*/  FADD.FTZ R157, R157, -R159 ;  /* 0x8000009f9d9d7221 */ /* 0x000fe20000010000 */
[C---:B------:R-:W-:Y:S01]  /*4cc0*/  FMUL.FTZ R154, R90.reuse, R154 ;  /* 0x0000009a5a9a7220 */ /* 0x040fe20000410000 */
[----:B------:R-:W-:Y:S02]  /*4cd0*/  HADD2.F32 R153, -RZ, R89.H0_H0 ;  /* 0x20000059ff997230 */ /* 0x000fe40000004100 */
[----:B------:R-:W-:Y:S01]  /*4ce0*/  FMUL.FTZ R90, R90, R139 ;  /* 0x0000008b5a5a7220 */ /* 0x000fe20000410000 */
[----:B------:R-:W-:Y:S01]  /*4cf0*/  FMUL.FTZ R139, R160, UR7 ;  /* 0x00000007a08b7c20 */ /* 0x000fe20008410000 */
[----:B------:R-:W-:Y:S02]  /*4d00*/  HADD2.F32 R155, -RZ, R53.H0_H0 ;  /* 0x20000035ff9b7230 */ /* 0x000fe40000004100 */
[----:B------:R-:W-:Y:S01]  /*4d10*/  FFMA.FTZ R165, R165, UR4, R115 ;  /* 0x00000004a5a57c23 */ /* 0x000fe20008010073 */
[----:B------:R-:W-:Y:S01]  /*4d20*/  FMUL.FTZ R157, R157, UR8 ;  /* 0x000000089d9d7c20 */ /* 0x000fe20008410000 */
[----:B------:R-:W-:Y:S01]  /*4d30*/  FMUL.FTZ R153, R139, R153 ;  /* 0x000000998b997220 */ /* 0x000fe20000410000 */
[----:B------:R-:W-:-:S02]  /*4d40*/  HADD2.F32 R156, -RZ, R89.H1_H1 ;  /* 0x30000059ff9c7230 */ /* 0x000fc40000004100 */
[----:B------:R-:W-:Y:S01]  /*4d50*/  FADD.FTZ R163, R163, -R165 ;  /* 0x800000a5a3a37221 */ /* 0x000fe20000010000 */
[----:B------:R-:W-:Y:S01]  /*4d60*/  FMUL.FTZ R139, R139, R155 ;  /* 0x0000009b8b8b7220 */ /* 0x000fe20000410000 */
[----:B------:R-:W-:Y:S01]  /*4d70*/  FMUL.FTZ R89, R157, UR7 ;  /* 0x000000079d597c20 */ /* 0x000fe20008410000 */
[----:B------:R-:W-:Y:S02]  /*4d80*/  HADD2.F32 R155, -RZ, R53.H1_H1 ;  /* 0x30000035ff9b7230 */ /* 0x000fe40000004100 */
[----:B------:R-:W-:Y:S01]  /*4d90*/  FFMA.FTZ R164, R164, UR4, R115 ;  /* 0x00000004a4a47c23 */ /* 0x000fe20008010073 */
[----:B------:R-:W-:Y:S01]  /*4da0*/  FMUL.FTZ R158, R163, UR8 ;  /* 0x00000008a39e7c20 */ /* 0x000fe20008410000 */
[C---:B------:R-:W-:Y:S01]  /*4db0*/  FMUL.FTZ R156, R89.reuse, R156 ;  /* 0x0000009c599c7220 */ /* 0x040fe20000410000 */
[----:B------:R-:W-:Y:S02]  /*4dc0*/  HADD2.F32 R157, -RZ, R52.H0_H0 ;  /* 0x20000034ff9d7230 */ /* 0x000fe40000004100 */
[----:B------:R-:W-:Y:S01]  /*4dd0*/  FMUL.FTZ R89, R89, R155 ;  /* 0x0000009b59597220 */ /* 0x000fe20000410000 */
[----:B------:R-:W-:-:S02]  /*4de0*/  HADD2.F32 R155, -RZ, R88.H0_H0 ;  /* 0x20000058ff9b7230 */ /* 0x000fc40000004100 */
[----:B------:R-:W-:Y:S01]  /*4df0*/  FADD.FTZ R161, R161, -R164 ;  /* 0x800000a4a1a17221 */ /* 0x000fe20000010000 */
[----:B------:R-:W-:Y:S01]  /*4e00*/  FMUL.FTZ R158, R158, UR7 ;  /* 0x000000079e9e7c20 */ /* 0x000fe20008410000 */
[----:B------:R-:W-:Y:S02]  /*4e10*/  F2FP.F16.F32.PACK_AB R91, R91, R125 ;  /* 0x0000007d5b5b723e */ /* 0x000fe400000000ff */
[----:B------:R-:W-:Y:S01]  /*4e20*/  FMUL.FTZ R161, R161, UR8 ;  /* 0x00000008a1a17c20 */ /* 0x000fe20008410000 */
[C---:B------:R-:W-:Y:S01]  /*4e30*/  FMUL.FTZ R155, R158.reuse, R155 ;  /* 0x0000009b9e9b7220 */ /* 0x040fe20000410000 */
[----:B------:R-:W-:Y:S01]  /*4e40*/  FMUL.FTZ R158, R158, R157 ;  /* 0x0000009d9e9e7220 */ /* 0x000fe20000410000 */
[----:B------:R-:W-:Y:S02]  /*4e50*/  HADD2.F32 R157, -RZ, R88.H1_H1 ;  /* 0x30000058ff9d7230 */ /* 0x000fe40000004100 */
[----:B------:R-:W-:Y:S01]  /*4e60*/  FMUL.FTZ R161, R161, UR7 ;  /* 0x00000007a1a17c20 */ /* 0x000fe20008410000 */
[----:B------:R-:W-:Y:S01]  /*4e70*/  HADD2.F32 R88, -RZ, R52.H1_H1 ;  /* 0x30000034ff587230 */ /* 0x000fe20000004100 */
[----:B------:R-:W-:-:S02]  /*4e80*/  F2FP.F16.F32.PACK_AB R90, R90, R124 ;  /* 0x0000007c5a5a723e */ /* 0x000fc400000000ff */
[----:B------:R-:W-:Y:S01]  /*4e90*/  FMUL.FTZ R157, R161, R157 ;  /* 0x0000009da19d7220 */ /* 0x000fe20000410000 */
[----:B------:R-:W-:Y:S01]  /*4ea0*/  F2FP.F16.F32.PACK_AB R89, R89, R139 ;  /* 0x0000008b5959723e */ /* 0x000fe200000000ff */
[----:B------:R-:W-:-:S05]  /*4eb0*/  FMUL.FTZ R88, R161, R88 ;  /* 0x00000058a1587220 */ /* 0x000fca0000410000 */
[----:B------:R-:W-:-:S07]  /*4ec0*/  F2FP.F16.F32.PACK_AB R88, R88, R158 ;  /* 0x0000009e5858723e */ /* 0x000fce00000000ff */
.L_x_2179:
[----:B------:R-:W0:Y:S01]  /*4ed0*/  @P0 LDC.64 R124, c[0x0][0x478] ;  /* 0x00011e00ff7c0b82 */ /* 0x000e220000000a00 */
[----:B------:R-:W-:Y:S01]  /*4ee0*/  MOV R139, 0x10 ;  /* 0x00000010008b7802 */ /* 0x000fe20000000f00 */
[----:B0-----:R-:W-:-:S04]  /*4ef0*/  @P0 IMAD.WIDE.U32 R124, R138, 0x10, R124 ;  /* 0x000000108a7c0825 */ /* 0x001fc800078e007c */
[----:B------:R-:W-:Y:S01]  /*4f00*/  IMAD.WIDE.U32 R138, R138, R139, UR28 ;  /* 0x0000001c8a8a7e25 */ /* 0x000fe2000f8e008b */
[----:B------:R-:W-:Y:S04]  /*4f10*/  @P0 STG.E.128 desc[UR18][R124.64], R84 ;  /* 0x000000547c000986 */ /* 0x000fe8000c101d12 */
[----:B------:R0:W-:Y:S02]  /*4f20*/  STG.E.128 desc[UR18][R138.64], R88 ;  /* 0x000000588a007986 */ /* 0x0001e4000c101d12 */
[----:B0-----:R-:W-:-:S05]  /*4f30*/  HFMA2 R88, -RZ, RZ, 0, 9.5367431640625e-07 ;  /* 0x00000010ff587431 */ /* 0x001fca00000001ff */
        /* <DEDUP_REMOVED lines=8> */
[----:B------:R-:W-:Y:S01]  /*4fc0*/  FADD.FTZ R86, R149, -R86 ;  /* 0x8000005695567221 */ /* 0x000fe20000010000 */
[----:B------:R-:W-:Y:S01]  /*4fd0*/  FADD.FTZ R118, R118, -R117 ;  /* 0x8000007576767221 */ /* 0x000fe20000010000 */
[----:B-----5:R-:W-:Y:S02]  /*4fe0*/  HADD2.F32 R117, -RZ, R91.H0_H0 ;  /* 0x2000005bff757230 */ /* 0x020fe40000004100 */
[----:B------:R-:W-:Y:S01]  /*4ff0*/  FMUL.FTZ R87, R87, UR8 ;  /* 0x0000000857577c20 */ /* 0x000fe20008410000 */
[----:B------:R-:W-:-:S02]  /*5000*/  HADD2.F32 R85, -RZ, R59.H0_H0 ;  /* 0x2000003bff557230 */ /* 0x000fc40000004100 */
[----:B------:R-:W-:Y:S01]  /*5010*/  FMUL.FTZ R86, R86, UR8 ;  /* 0x0000000856567c20 */ /* 0x000fe20008410000 */
[--C-:B------:R-:W-:Y:S01]  /*5020*/  FFMA.FTZ R142, R142, UR4, R115.reuse ;  /* 0x000000048e8e7c23 */ /* 0x100fe20008010073 */
[----:B------:R-:W-:Y:S01]  /*5030*/  FMUL.FTZ R119, R87, UR7 ;  /* 0x0000000757777c20 */ /* 0x000fe20008410000 */
[----:B------:R-:W-:Y:S01]  /*5040*/  FFMA.FTZ R121, R121, UR4, R115 ;  /* 0x0000000479797c23 */ /* 0x000fe20008010073 */
[----:B------:R-:W-:Y:S01]  /*5050*/  HADD2.F32 R91, -RZ, R91.H1_H1 ;  /* 0x3000005bff5b7230 */ /* 0x000fe20000004100 */
[C---:B------:R-:W-:Y:S01]  /*5060*/  F2FP.F16.F32.PACK_AB R87, R86.reuse, R87 ;  /* 0x000000575657723e */ /* 0x040fe200000000ff */
[C---:B------:R-:W-:Y:S01]  /*5070*/  FMUL.FTZ R117, R119.reuse, R117 ;  /* 0x0000007577757220 */ /* 0x040fe20000410000 */
[----:B------:R-:W-:Y:S01]  /*5080*/  FMUL.FTZ R85, R119, R85 ;  /* 0x0000005577557220 */ /* 0x000fe20000410000 */
[----:B------:R-:W-:Y:S01]  /*5090*/  FMUL.FTZ R86, R86, UR7 ;  /* 0x0000000756567c20 */ /* 0x000fe20008410000 */
[----:B------:R-:W-:Y:S02]  /*50a0*/  HADD2.F32 R119, -RZ, R59.H1_H1 ;  /* 0x3000003bff777230 */ /* 0x000fe40000004100 */
[----:B------:R-:W-:Y:S01]  /*50b0*/  FADD.FTZ R143, R143, -R142 ;  /* 0x8000008e8f8f7221 */ /* 0x000fe20000010000 */
[----:B------:R-:W-:Y:S01]  /*50c0*/  FADD.FTZ R122, R122, -R121 ;  /* 0x800000797a7a7221 */ /* 0x000fe20000010000 */
[----:B------:R-:W-:Y:S01]  /*50d0*/  FMUL.FTZ R121, R86, R91 ;  /* 0x0000005b56797220 */ /* 0x000fe20000410000 */
[----:B------:R-:W-:Y:S01]  /*50e0*/  FFMA.FTZ R144, R144, UR4, R115 ;  /* 0x0000000490907c23 */ /* 0x000fe20008010073 */
[----:B------:R-:W-:Y:S01]  /*50f0*/  FMUL.FTZ R91, R86, R119 ;  /* 0x00000077565b7220 */ /* 0x000fe20000410000 */
[----:B------:R-:W-:Y:S01]  /*5100*/  FMUL.FTZ R86, R143, UR8 ;  /* 0x000000088f567c20 */ /* 0x000fe20008410000 */
[----:B------:R-:W-:Y:S01]  /*5110*/  FADD.FTZ R84, R120, -R84 ;  /* 0x8000005478547221 */ /* 0x000fe20000010000 */
[----:B------:R-:W-:Y:S01]  /*5120*/  FADD.FTZ R145, R145, -R144 ;  /* 0x8000009091917221 */ /* 0x000fe20000010000 */
[----:B------:R-:W-:-:S02]  /*5130*/  HADD2.F32 R120, -RZ, R90.H0_H0 ;  /* 0x2000005aff787230 */ /* 0x000fc40000004100 */
[----:B------:R-:W-:Y:S01]  /*5140*/  FMUL.FTZ R124, R86, UR7 ;  /* 0x00000007567c7c20 */ /* 0x000fe20008410000 */
[----:B------:R-:W-:Y:S02]  /*5150*/  HADD2.F32 R119, -RZ, R58.H0_H0 ;  /* 0x2000003aff777230 */ /* 0x000fe40000004100 */
[----:B------:R-:W-:Y:S01]  /*5160*/  FMUL.FTZ R145, R145, UR8 ;  /* 0x0000000891917c20 */ /* 0x000fe20008410000 */
[----:B------:R-:W-:Y:S01]  /*5170*/  FFMA.FTZ R140, R140, UR4, R115 ;  /* 0x000000048c8c7c23 */ /* 0x000fe20008010073 */
[C---:B------:R-:W-:Y:S01]  /*5180*/  FMUL.FTZ R120, R124.reuse, R120 ;  /* 0x000000787c787220 */ /* 0x040fe20000410000 */
[----:B------:R-:W-:Y:S01]  /*5190*/  F2FP.F16.F32.PACK_AB R91, R91, R85 ;  /* 0x000000555b5b723e */ /* 0x000fe200000000ff */
[----:B------:R-:W-:Y:S01]  /*51a0*/  FMUL.FTZ R119, R124, R119 ;  /* 0x000000777c777220 */ /* 0x000fe20000410000 */
[----:B------:R-:W-:Y:S02]  /*51b0*/  HADD2.F32 R124, -RZ, R90.H1_H1 ;  /* 0x3000005aff7c7230 */ /* 0x000fe40000004100 */
        /* <DEDUP_REMOVED lines=8> */
[----:B------:R-:W-:Y:S01]  /*5240*/  FMUL.FTZ R141, R141, UR8 ;  /* 0x000000088d8d7c20 */ /* 0x000fe20008410000 */
[----:B------:R-:W-:Y:S01]  /*5250*/  FMUL.FTZ R84, R84, UR8 ;  /* 0x0000000854547c20 */ /* 0x000fe20008410000 */
[----:B------:R-:W-:Y:S01]  /*5260*/  F2FP.F16.F32.PACK_AB R86, R145, R86 ;  /* 0x000000569156723e */ /* 0x000fe200000000ff */
[----:B------:R-:W-:Y:S01]  /*5270*/  FMUL.FTZ R122, R125, R122 ;  /* 0x0000007a7d7a7220 */ /* 0x000fe20000410000 */
[----:B------:R-:W-:Y:S01]  /*5280*/  F2FP.F16.F32.PACK_AB R90, R90, R119 ;  /* 0x000000775a5a723e */ /* 0x000fe200000000ff */
[----:B------:R-:W-:-:S02]  /*5290*/  HADD2.F32 R119, -RZ, R57.H0_H0 ;  /* 0x20000039ff777230 */ /* 0x000fc40000004100 */
[C---:B------:R-:W-:Y:S01]  /*52a0*/  FMUL.FTZ R138, R141.reuse, UR7 ;  /* 0x000000078d8a7c20 */ /* 0x040fe20008410000 */
[----:B------:R-:W-:Y:S01]  /*52b0*/  FMUL.FTZ R140, R84, UR7 ;  /* 0x00000007548c7c20 */ /* 0x000fe20008410000 */
[----:B------:R-:W-:Y:S01]  /*52c0*/  F2FP.F16.F32.PACK_AB R85, R141, R85 ;  /* 0x000000558d55723e */ /* 0x000fe200000000ff */
[----:B------:R-:W-:Y:S01]  /*52d0*/  FMUL.FTZ R119, R125, R119 ;  /* 0x000000777d777220 */ /* 0x000fe20000410000 */
[----:B------:R-:W-:Y:S02]  /*52e0*/  HADD2.F32 R125, -RZ, R89.H1_H1 ;  /* 0x30000059ff7d7230 */ /* 0x000fe40000004100 */
[----:B------:R-:W-:-:S03]  /*52f0*/  HADD2.F32 R89, -RZ, R57.H1_H1 ;  /* 0x30000039ff597230 */ /* 0x000fc60000004100 */
[C---:B------:R-:W-:Y:S02]  /*5300*/  FMUL.FTZ R125, R138.reuse, R125 ;  /* 0x0000007d8a7d7220 */ /* 0x040fe40000410000 */
[----:B------:R-:W-:Y:S01]  /*5310*/  FMUL.FTZ R89, R138, R89 ;  /* 0x000000598a597220 */ /* 0x000fe20000410000 */
[----:B------:R-:W-:-:S04]  /*5320*/  HADD2.F32 R138, -RZ, R88.H0_H0 ;  /* 0x20000058ff8a7230 */ /* 0x000fc80000004100 */
[----:B------:R-:W-:Y:S01]  /*5330*/  F2FP.F16.F32.PACK_AB R89, R89, R119 ;  /* 0x000000775959723e */ /* 0x000fe200000000ff */
[----:B------:R-:W-:Y:S01]  /*5340*/  FMUL.FTZ R119, R118, UR8 ;  /* 0x0000000876777c20 */ /* 0x000fe20008410000 */
[----:B------:R-:W-:-:S03]  /*5350*/  HADD2.F32 R118, -RZ, R56.H0_H0 ;  /* 0x20000038ff767230 */ /* 0x000fc60000004100 */
        /* <DEDUP_REMOVED lines=8> */
[----:B------:R-:W-:Y:S01]  /*53e0*/  F2FP.F16.F32.PACK_AB R88, R88, R118 ;  /* 0x000000765858723e */ /* 0x000fe200000000ff */
[----:B------:R-:W-:Y:S06]  /*53f0*/  BRA `(.L_x_2181) ;  /* 0x0000000400107947 */ /* 0x000fec0003800000 */
.L_x_2180:
[--C-:B------:R-:W-:Y:S01]  /*5400*/  FFMA.FTZ R146, R146, UR4, R115.reuse ;  /* 0x0000000492927c23 */ /* 0x100fe20008010073 */
[--C-:B------:R-:W-:Y:S01]  /*5410*/  FFMA.FTZ R119, R119, UR4, R115.reuse ;  /* 0x0000000477777c23 */ /* 0x100fe20008010073 */
[--C-:B------:R-:W-:Y:S01]  /*5420*/  FFMA.FTZ R142, R142, UR4, R115.reuse ;  /* 0x000000048e8e7c23 */ /* 0x100fe20008010073 */
[----:B------:R-:W-:Y:S01]  /*5430*/  FFMA.FTZ R117, R117, UR4, R115 ;  /* 0x0000000475757c23 */ /* 0x000fe20008010073 */
[----:B------:R-:W-:Y:S01]  /*5440*/  FADD.FTZ R146, R147, -R146 ;  /* 0x8000009293927221 */ /* 0x000fe20000010000 */
[----:B------:R-:W-:Y:S01]  /*5450*/  FADD.FTZ R119, R120, -R119 ;  /* 0x8000007778777221 */ /* 0x000fe20000010000 */
[--C-:B------:R-:W-:Y:S01]  /*5460*/  FFMA.FTZ R121, R121, UR4, R115.reuse ;  /* 0x0000000479797c23 */ /* 0x100fe20008010073 */
[----:B------:R-:W-:Y:S01]  /*5470*/  FADD.FTZ R143, R143, -R142 ;  /* 0x8000008e8f8f7221 */ /* 0x000fe20000010000 */
[----:B------:R-:W-:Y:S01]  /*5480*/  FFMA.FTZ R120, R148, UR4, R115 ;  /* 0x0000000494787c23 */ /* 0x000fe20008010073 */
[----:B------:R-:W-:Y:S01]  /*5490*/  FMUL.FTZ R142, R146, UR8 ;  /* 0x00000008928e7c20 */ /* 0x000fe20008410000 */
[----:B------:R-:W-:Y:S01]  /*54a0*/  FADD.FTZ R118, R118, -R117 ;  /* 0x8000007576767221 */ /* 0x000fe20000010000 */
[----:B------:R-:W-:Y:S01]  /*54b0*/  FADD.FTZ R122, R122, -R121 ;  /* 0x800000797a7a7221 */ /* 0x000fe20000010000 */
[----:B------:R-:W-:Y:S01]  /*54c0*/  FADD.FTZ R120, R149, -R120 ;  /* 0x8000007895787221 */ /* 0x000fe20000010000 */
[----:B-----5:R-:W-:-:S02]  /*54d0*/  HADD2.F32 R117, -RZ, R91.H0_H0 ;  /* 0x2000005bff757230 */ /* 0x020fc40000004100 */
[----:B------:R-:W-:Y:S01]  /*54e0*/  FMUL.FTZ R142, R142, UR7 ;  /* 0x000000078e8e7c20 */ /* 0x000fe20008410000 */
[----:B------:R-:W-:Y:S02]  /*54f0*/  HADD2.F32 R121, -RZ, R59.H0_H0 ;  /* 0x2000003bff797230 */ /* 0x000fe40000004100 */
[----:B------:R-:W-:Y:S01]  /*5500*/  FMUL.FTZ R120, R120, UR8 ;  /* 0x0000000878787c20 */ /* 0x000fe20008410000 */
[--C-:B------:R-:W-:Y:S01]  /*5510*/  FFMA.FTZ R140, R140, UR4, R115.reuse ;  /* 0x000000048c8c7c23 */ /* 0x100fe20008010073 */
[----:B------:R-:W-:Y:S01]  /*5520*/  FMUL.FTZ R117, R142, R117 ;  /* 0x000000758e757220 */ /* 0x000fe20000410000 */
[----:B------:R-:W-:Y:S01]  /*5530*/  FFMA.FTZ R144, R144, UR4, R115 ;  /* 0x0000000490907c23 */ /* 0x000fe20008010073 */
[----:B------:R-:W-:Y:S01]  /*5540*/  FMUL.FTZ R142, R142, R121 ;  /* 0x000000798e8e7220 */ /* 0x000fe20000410000 */
[----:B------:R-:W-:Y:S02]  /*5550*/  HADD2.F32 R121, -RZ, R91.H1_H1 ;  /* 0x3000005bff797230 */ /* 0x000fe40000004100 */
[----:B------:R-:W-:Y:S01]  /*5560*/  FMUL.FTZ R91, R120, UR7 ;  /* 0x00000007785b7c20 */ /* 0x000fe20008410000 */
[----:B------:R-:W-:-:S02]  /*5570*/  HADD2.F32 R120, -RZ, R59.H1_H1 ;  /* 0x3000003bff787230 */ /* 0x000fc40000004100 */
[----:B------:R-:W-:Y:S01]  /*5580*/  FADD.FTZ R141, R141, -R140 ;  /* 0x8000008c8d8d7221 */ /* 0x000fe20000010000 */
[----:B------:R-:W-:Y:S01]  /*5590*/  FMUL.FTZ R140, R143, UR8 ;  /* 0x000000088f8c7c20 */ /* 0x000fe20008410000 */
[----:B------:R-:W-:Y:S01]  /*55a0*/  FMUL.FTZ R121, R91, R121 ;  /* 0x000000795b797220 */ /* 0x000fe20000410000 */
[----:B------:R-:W-:Y:S01]  /*55b0*/  FADD.FTZ R145, R145, -R144 ;  /* 0x8000009091917221 */ /* 0x000fe20000010000 */
[----:B------:R-:W-:Y:S01]  /*55c0*/  FMUL.FTZ R91, R91, R120 ;  /* 0x000000785b5b7220 */ /* 0x000fe20000410000 */
[----:B------:R-:W-:Y:S02]  /*55d0*/  HADD2.F32 R120, -RZ, R90.H0_H0 ;  /* 0x2000005aff787230 */ /* 0x000fe40000004100 */
[----:B------:R-:W-:Y:S01]  /*55e0*/  FMUL.FTZ R140, R140, UR7 ;  /* 0x000000078c8c7c20 */ /* 0x000fe20008410000 */
[--C-:B------:R-:W-:Y:S02]  /*55f0*/  HADD2.F32 R124, -RZ, R58.reuse.H0_H0 ;  /* 0x2000003aff7c7230 */ /* 0x100fe40000004100 */
[----:B------:R-:W-:Y:S01]  /*5600*/  FMUL.FTZ R145, R145, UR8 ;  /* 0x0000000891917c20 */ /* 0x000fe20008410000 */
[----:B------:R-:W-:-:S02]  /*5610*/  HADD2.F32 R125, -RZ, R58.H1_H1 ;  /* 0x3000003aff7d7230 */ /* 0x000fc40000004100 */
[----:B------:R-:W-:Y:S01]  /*5620*/  FMUL.FTZ R120, R140, R120 ;  /* 0x000000788c787220 */ /* 0x000fe20000410000 */
[----:B------:R-:W-:Y:S01]  /*5630*/  FMUL.FTZ R122, R122, UR8 ;  /* 0x000000087a7a7c20 */ /* 0x000fe20008410000 */
[----:B------:R-:W-:Y:S01]  /*5640*/  FMUL.FTZ R140, R140, R124 ;  /* 0x0000007c8c8c7220 */ /* 0x000fe20000410000 */
[----:B------:R-:W-:Y:S02]  /*5650*/  HADD2.F32 R124, -RZ, R90.H1_H1 ;  /* 0x3000005aff7c7230 */ /* 0x000fe40000004100 */
[----:B------:R-:W-:Y:S01]  /*5660*/  FMUL.FTZ R90, R145, UR7 ;  /* 0x00000007915a7c20 */ /* 0x000fe20008410000 */
[----:B------:R-:W-:Y:S02]  /*5670*/  HADD2.F32 R139, -RZ, R57.H0_H0 ;  /* 0x20000039ff8b7230 */ /* 0x000fe40000004100 */
[----:B------:R-:W-:Y:S01]  /*5680*/  FMUL.FTZ R138, R141, UR8 ;  /* 0x000000088d8a7c20 */ /* 0x000fe20008410000 */
[----:B------:R-:W-:Y:S01]  /*5690*/  FMUL.FTZ R118, R118, UR8 ;  /* 0x0000000876767c20 */ /* 0x000fe20008410000 */
[C---:B------:R-:W-:Y:S01]  /*56a0*/  FMUL.FTZ R124, R90.reuse, R124 ;  /* 0x0000007c5a7c7220 */ /* 0x040fe20000410000 */
[----:B------:R-:W-:Y:S01]  /*56b0*/  FMUL.FTZ R90, R90, R125 ;  /* 0x0000007d5a5a7220 */ /* 0x000fe20000410000 */
[----:B------:R-:W-:Y:S01]  /*56c0*/  FMUL.FTZ R125, R122, UR7 ;  /* 0x000000077a7d7c20 */ /* 0x000fe20008410000 */
[----:B------:R-:W-:-:S02]  /*56d0*/  HADD2.F32 R122, -RZ, R89.H0_H0 ;  /* 0x20000059ff7a7230 */ /* 0x000fc40000004100 */
[----:B------:R-:W-:Y:S01]  /*56e0*/  FMUL.FTZ R118, R118, UR7 ;  /* 0x0000000776767c20 */ /* 0x000fe20008410000 */
[----:B------:R-:W-:Y:S01]  /*56f0*/  FMUL.FTZ R119, R119, UR8 ;  /* 0x0000000877777c20 */ /* 0x000fe20008410000 */
[C---:B------:R-:W-:Y:S01]  /*5700*/  FMUL.FTZ R141, R125.reuse, R139 ;  /* 0x0000008b7d8d7220 */ /* 0x040fe20000410000 */
[----:B------:R-:W-:Y:S02]  /*5710*/  HADD2.F32 R139, -RZ, R56.H0_H0 ;  /* 0x20000038ff8b7230 */ /* 0x000fe40000004100 */
[----:B------:R-:W-:Y:S01]  /*5720*/  FMUL.FTZ R122, R125, R122 ;  /* 0x0000007a7d7a7220 */ /* 0x000fe20000410000 */
[----:B------:R-:W-:Y:S02]  /*5730*/  HADD2.F32 R125, -RZ, R89.H1_H1 ;  /* 0x30000059ff7d7230 */ /* 0x000fe40000004100 */
[----:B------:R-:W-:Y:S01]  /*5740*/  FMUL.FTZ R89, R138, UR7 ;  /* 0x000000078a597c20 */ /* 0x000fe20008410000 */
[----:B------:R-:W-:Y:S02]  /*5750*/  HADD2.F32 R138, -RZ, R57.H1_H1 ;  /* 0x30000039ff8a7230 */ /* 0x000fe40000004100 */
[----:B------:R-:W-:Y:S01]  /*5760*/  FMUL.FTZ R119, R119, UR7 ;  /* 0x0000000777777c20 */ /* 0x000fe20008410000 */
[----:B------:R-:W-:Y:S01]  /*5770*/  F2FP.F16.F32.PACK_AB R91, R91, R142 ;  /* 0x0000008e5b5b723e */ /* 0x000fe200000000ff */
[C---:B------:R-:W-:Y:S01]  /*5780*/  FMUL.FTZ R125, R89.reuse, R125 ;  /* 0x0000007d597d7220 */ /* 0x040fe20000410000 */
[----:B------:R-:W-:Y:S01]  /*5790*/  F2FP.F16.F32.PACK_AB R90, R90, R140 ;  /* 0x0000008c5a5a723e */ /* 0x000fe200000000ff */
[----:B------:R-:W-:Y:S01]  /*57a0*/  FMUL.FTZ R89, R89, R138 ;  /* 0x0000008a59597220 */ /* 0x000fe20000410000 */
[----:B------:R-:W-:-:S04]  /*57b0*/  HADD2.F32 R138, -RZ, R88.H0_H0 ;  /* 0x20000058ff8a7230 */ /* 0x000fc80000004100 */
[----:B------:R-:W-:Y:S01]  /*57c0*/  F2FP.F16.F32.PACK_AB R89, R89, R141 ;  /* 0x0000008d5959723e */ /* 0x000fe200000000ff */
[C---:B------:R-:W-:Y:S01]  /*57d0*/  FMUL.FTZ R138, R118.reuse, R138 ;  /* 0x0000008a768a7220 */ /* 0x040fe20000410000 */
[----:B------:R-:W-:Y:S01]  /*57e0*/  FMUL.FTZ R118, R118, R139 ;  /* 0x0000008b76767220 */ /* 0x000fe20000410000 */
[----:B------:R-:W-:Y:S02]  /*57f0*/  HADD2.F32 R139, -RZ, R88.H1_H1 ;  /* 0x30000058ff8b7230 */ /* 0x000fe40000004100 */
[----:B------:R-:W-:-:S03]  /*5800*/  HADD2.F32 R88, -RZ, R56.H1_H1 ;  /* 0x30000038ff587230 */ /* 0x000fc60000004100 */
[C---:B------:R-:W-:Y:S02]  /*5810*/  FMUL.FTZ R139, R119.reuse, R139 ;  /* 0x0000008b778b7220 */ /* 0x040fe40000410000 */
[----:B------:R-:W-:-:S05]  /*5820*/  FMUL.FTZ R88, R119, R88 ;  /* 0x0000005877587220 */ /* 0x000fca0000410000 */
[----:B------:R-:W-:-:S07]  /*5830*/  F2FP.F16.F32.PACK_AB R88, R88, R118 ;  /* 0x000000765858723e */ /* 0x000fce00000000ff */
.L_x_2181:
        /* <DEDUP_REMOVED lines=13> */
[--C-:B------:R-:W-:Y:S01]  /*5910*/  FFMA.FTZ R84, R104, UR4, R115.reuse ;  /* 0x0000000468547c23 */ /* 0x100fe20008010073 */
[----:B------:R-:W-:Y:S01]  /*5920*/  FADD.FTZ R87, R103, -R110 ;  /* 0x8000006e67577221 */ /* 0x000fe20000010000 */
[----:B------:R-:W-:Y:S01]  /*5930*/  FADD.FTZ R86, R105, -R86 ;  /* 0x8000005669567221 */ /* 0x000fe20000010000 */
[----:B------:R-:W-:Y:S01]  /*5940*/  FADD.FTZ R97, R97, -R96 ;  /* 0x8000006061617221 */ /* 0x000fe20000010000 */
[--C-:B------:R-:W-:Y:S01]  /*5950*/  FFMA.FTZ R96, R107, UR4, R115.reuse ;  /* 0x000000046b607c23 */ /* 0x100fe20008010073 */
[----:B------:R-:W-:Y:S01]  /*5960*/  FMUL.FTZ R87, R87, UR8 ;  /* 0x0000000857577c20 */ /* 0x000fe20008410000 */
[----:B------:R-:W-:Y:S01]  /*5970*/  FMUL.FTZ R86, R86, UR8 ;  /* 0x0000000856567c20 */ /* 0x000fe20008410000 */
[----:B------:R-:W-:Y:S01]  /*5980*/  FFMA.FTZ R85, R106, UR4, R115 ;  /* 0x000000046a557c23 */ /* 0x000fe20008010073 */
[----:B------:R-:W-:Y:S01]  /*5990*/  FADD.FTZ R84, R98, -R84 ;  /* 0x8000005462547221 */ /* 0x000fe20000010000 */
[----:B------:R-:W-:Y:S01]  /*59a0*/  FADD.FTZ R96, R100, -R96 ;  /* 0x8000006064607221 */ /* 0x000fe20000010000 */
[----:B-----5:R-:W-:-:S02]  /*59b0*/  HADD2.F32 R98, -RZ, R91.H0_H0 ;  /* 0x2000005bff627230 */ /* 0x020fc40000004100 */
[--C-:B------:R-:W-:Y:S01]  /*59c0*/  FFMA.FTZ R108, R108, UR4, R115.reuse ;  /* 0x000000046c6c7c23 */ /* 0x100fe20008010073 */
[----:B------:R-:W-:Y:S01]  /*59d0*/  FFMA.FTZ R109, R109, UR4, R115 ;  /* 0x000000046d6d7c23 */ /* 0x000fe20008010073 */
[----:B------:R-:W-:Y:S02]  /*59e0*/  HADD2.F32 R100, -RZ, R63.H0_H0 ;  /* 0x2000003fff647230 */ /* 0x000fe40000004100 */
[----:B------:R-:W-:Y:S01]  /*59f0*/  FMUL.FTZ R105, R87, UR7 ;  /* 0x0000000757697c20 */ /* 0x000fe20008410000 */
[----:B------:R-:W-:Y:S01]  /*5a00*/  FADD.FTZ R85, R99, -R85 ;  /* 0x8000005563557221 */ /* 0x000fe20000010000 */
[----:B------:R-:W-:Y:S01]  /*5a10*/  HADD2.F32 R91, -RZ, R91.H1_H1 ;  /* 0x3000005bff5b7230 */ /* 0x000fe20000004100 */
[C---:B------:R-:W-:Y:S01]  /*5a20*/  F2FP.F16.F32.PACK_AB R87, R86.reuse, R87 ;  /* 0x000000575657723e */ /* 0x040fe200000000ff */
[----:B------:R-:W-:Y:S01]  /*5a30*/  FMUL.FTZ R86, R86, UR7 ;  /* 0x0000000756567c20 */ /* 0x000fe20008410000 */
[----:B------:R-:W-:Y:S02]  /*5a40*/  HADD2.F32 R99, -RZ, R63.H1_H1 ;  /* 0x3000003fff637230 */ /* 0x000fe40000004100 */
[----:B------:R-:W-:Y:S01]  /*5a50*/  FADD.FTZ R108, R101, -R108 ;  /* 0x8000006c656c7221 */ /* 0x000fe20000010000 */
[----:B------:R-:W-:Y:S01]  /*5a60*/  FADD.FTZ R109, R102, -R109 ;  /* 0x8000006d666d7221 */ /* 0x000fe20000010000 */
[C---:B------:R-:W-:Y:S01]  /*5a70*/  FMUL.FTZ R98, R105.reuse, R98 ;  /* 0x0000006269627220 */ /* 0x040fe20000410000 */
[----:B------:R-:W-:Y:S01]  /*5a80*/  FMUL.FTZ R105, R105, R100 ;  /* 0x0000006469697220 */ /* 0x000fe20000410000 */
[C---:B------:R-:W-:Y:S01]  /*5a90*/  FMUL.FTZ R100, R86.reuse, R91 ;  /* 0x0000005b56647220 */ /* 0x040fe20000410000 */
[----:B------:R-:W-:Y:S01]  /*5aa0*/  FMUL.FTZ R91, R86, R99 ;  /* 0x00000063565b7220 */ /* 0x000fe20000410000 */
[----:B------:R-:W-:Y:S01]  /*5ab0*/  FMUL.FTZ R86, R108, UR8 ;  /* 0x000000086c567c20 */ /* 0x000fe20008410000 */
[----:B------:R-:W-:Y:S01]  /*5ac0*/  FMUL.FTZ R109, R109, UR8 ;  /* 0x000000086d6d7c20 */ /* 0x000fe20008410000 */
[----:B------:R-:W-:-:S02]  /*5ad0*/  HADD2.F32 R102, -RZ, R90.H0_H0 ;  /* 0x2000005aff667230 */ /* 0x000fc40000004100 */
[----:B------:R-:W-:Y:S01]  /*5ae0*/  FMUL.FTZ R85, R85, UR8 ;  /* 0x0000000855557c20 */ /* 0x000fe20008410000 */
[----:B------:R-:W-:Y:S01]  /*5af0*/  FMUL.FTZ R101, R86, UR7 ;  /* 0x0000000756657c20 */ /* 0x000fe20008410000 */
[----:B------:R-:W-:Y:S01]  /*5b00*/  HADD2.F32 R90, -RZ, R90.H1_H1 ;  /* 0x3000005aff5a7230 */ /* 0x000fe20000004100 */
[C---:B------:R-:W-:Y:S01]  /*5b10*/  F2FP.F16.F32.PACK_AB R86, R109.reuse, R86 ;  /* 0x000000566d56723e */ /* 0x040fe200000000ff */
[--C-:B------:R-:W-:Y:S02]  /*5b20*/  HADD2.F32 R104, -RZ, R62.reuse.H0_H0 ;  /* 0x2000003eff687230 */ /* 0x100fe40000004100 */
[----:B------:R-:W-:Y:S01]  /*5b30*/  FMUL.FTZ R109, R109, UR7 ;  /* 0x000000076d6d7c20 */ /* 0x000fe20008410000 */
[----:B------:R-:W-:Y:S02]  /*5b40*/  HADD2.F32 R106, -RZ, R62.H1_H1 ;  /* 0x3000003eff6a7230 */ /* 0x000fe40000004100 */
[----:B------:R-:W-:Y:S01]  /*5b50*/  FMUL.FTZ R99, R101, R102 ;  /* 0x0000006665637220 */ /* 0x000fe20000410000 */
[----:B------:R-:W-:Y:S01]  /*5b60*/  FMUL.FTZ R103, R85, UR7 ;  /* 0x0000000755677c20 */ /* 0x000fe20008410000 */
[----:B------:R-:W-:Y:S01]  /*5b70*/  FMUL.FTZ R102, R109, R90 ;  /* 0x0000005a6d667220 */ /* 0x000fe20000410000 */
[----:B------:R-:W-:Y:S01]  /*5b80*/  FMUL.FTZ R104, R101, R104 ;  /* 0x0000006865687220 */ /* 0x000fe20000410000 */
[----:B------:R-:W-:Y:S01]  /*5b90*/  FMUL.FTZ R90, R109, R106 ;  /* 0x0000006a6d5a7220 */ /* 0x000fe20000410000 */
[----:B------:R-:W-:-:S02]  /*5ba0*/  HADD2.F32 R101, -RZ, R89.H0_H0 ;  /* 0x20000059ff657230 */ /* 0x000fc40000004100 */
[----:B------:R-:W-:Y:S01]  /*5bb0*/  FMUL.FTZ R96, R96, UR8 ;  /* 0x0000000860607c20 */ /* 0x000fe20008410000 */
[----:B------:R-:W-:Y:S02]  /*5bc0*/  HADD2.F32 R106, -RZ, R61.H0_H0 ;  /* 0x2000003dff6a7230 */ /* 0x000fe40000004100 */
[----:B------:R-:W-:Y:S01]  /*5bd0*/  FMUL.FTZ R97, R97, UR8 ;  /* 0x0000000861617c20 */ /* 0x000fe20008410000 */
[----:B------:R-:W-:Y:S01]  /*5be0*/  F2FP.F16.F32.PACK_AB R90, R90, R104 ;  /* 0x000000685a5a723e */ /* 0x000fe200000000ff */
[C---:B------:R-:W-:Y:S01]  /*5bf0*/  FMUL.FTZ R101, R103.reuse, R101 ;  /* 0x0000006567657220 */ /* 0x040fe20000410000 */
[C---:B------:R-:W-:Y:S01]  /*5c00*/  FMUL.FTZ R107, R96.reuse, UR7 ;  /* 0x00000007606b7c20 */ /* 0x040fe20008410000 */
[----:B------:R-:W-:Y:S01]  /*5c10*/  FMUL.FTZ R106, R103, R106 ;  /* 0x0000006a676a7220 */ /* 0x000fe20000410000 */
[----:B------:R-:W-:Y:S01]  /*5c20*/  HADD2.F32 R103, -RZ, R89.H1_H1 ;  /* 0x30000059ff677230 */ /* 0x000fe20000004100 */
[----:B------:R-:W-:Y:S01]  /*5c30*/  F2FP.F16.F32.PACK_AB R85, R96, R85 ;  /* 0x000000556055723e */ /* 0x000fe200000000ff */
[----:B------:R-:W-:Y:S01]  /*5c40*/  HADD2.F32 R89, -RZ, R61.H1_H1 ;  /* 0x3000003dff597230 */ /* 0x000fe20000004100 */
[----:B------:R-:W-:Y:S01]  /*5c50*/  F2FP.F16.F32.PACK_AB R91, R91, R105 ;  /* 0x000000695b5b723e */ /* 0x000fe200000000ff */
[----:B------:R-:W-:-:S02]  /*5c60*/  HADD2.F32 R104, -RZ, R88.H0_H0 ;  /* 0x20000058ff687230 */ /* 0x000fc40000004100 */
[----:B------:R-:W-:Y:S01]  /*5c70*/  FMUL.FTZ R105, R97, UR7 ;  /* 0x0000000761697c20 */ /* 0x000fe20008410000 */
[----:B------:R-:W-:Y:S02]  /*5c80*/  HADD2.F32 R96, -RZ, R60.H0_H0 ;  /* 0x2000003cff607230 */ /* 0x000fe40000004100 */
[----:B------:R-:W-:Y:S01]  /*5c90*/  FMUL.FTZ R89, R107, R89 ;  /* 0x000000596b597220 */ /* 0x000fe20000410000 */
[----:B------:R-:W-:Y:S01]  /*5ca0*/  FMUL.FTZ R84, R84, UR8 ;  /* 0x0000000854547c20 */ /* 0x000fe20008410000 */
[----:B------:R-:W-:Y:S01]  /*5cb0*/  FMUL.FTZ R104, R105, R104 ;  /* 0x0000006869687220 */ /* 0x000fe20000410000 */
[----:B------:R-:W-:Y:S01]  /*5cc0*/  FMUL.FTZ R103, R107, R103 ;  /* 0x000000676b677220 */ /* 0x000fe20000410000 */
[----:B------:R-:W-:Y:S01]  /*5cd0*/  FMUL.FTZ R96, R105, R96 ;  /* 0x0000006069607220 */ /* 0x000fe20000410000 */
[----:B------:R-:W-:Y:S01]  /*5ce0*/  HADD2.F32 R105, -RZ, R88.H1_H1 ;  /* 0x30000058ff697230 */ /* 0x000fe20000004100 */
[----:B------:R-:W-:Y:S01]  /*5cf0*/  F2FP.F16.F32.PACK_AB R89, R89, R106 ;  /* 0x0000006a5959723e */ /* 0x000fe200000000ff */
[----:B------:R-:W-:-:S02]  /*5d00*/  HADD2.F32 R88, -RZ, R60.H1_H1 ;  /* 0x3000003cff587230 */ /* 0x000fc40000004100 */
[C---:B------:R-:W-:Y:S01]  /*5d10*/  FMUL.FTZ R106, R84.reuse, UR7 ;  /* 0x00000007546a7c20 */ /* 0x040fe20008410000 */
[----:B------:R-:W-:-:S03]  /*5d20*/  F2FP.F16.F32.PACK_AB R84, R84, R97 ;  /* 0x000000615454723e */ /* 0x000fc600000000ff */
[C---:B------:R-:W-:Y:S01]  /*5d30*/  FMUL.FTZ R88, R106.reuse, R88 ;  /* 0x000000586a587220 */ /* 0x040fe20000410000 */
[----:B------:R-:W-:-:S04]  /*5d40*/  FMUL.FTZ R105, R106, R105 ;  /* 0x000000696a697220 */ /* 0x000fc80000410000 */
[----:B------:R-:W-:Y:S01]  /*5d50*/  F2FP.F16.F32.PACK_AB R88, R88, R96 ;  /* 0x000000605858723e */ /* 0x000fe200000000ff */
[----:B------:R-:W-:Y:S06]  /*5d60*/  BRA `(.L_x_2183) ;  /* 0x0000000400107947 */ /* 0x000fec0003800000 */
.L_x_2182:
[--C-:B------:R-:W-:Y:S01]  /*5d70*/  FFMA.FTZ R96, R96, UR4, R115.reuse ;  /* 0x0000000460607c23 */ /* 0x100fe20008010073 */
[--C-:B------:R-:W-:Y:S01]  /*5d80*/  FFMA.FTZ R110, R110, UR4, R115.reuse ;  /* 0x000000046e6e7c23 */ /* 0x100fe20008010073 */
[--C-:B------:R-:W-:Y:S01]  /*5d90*/  FFMA.FTZ R107, R107, UR4, R115.reuse ;  /* 0x000000046b6b7c23 */ /* 0x100fe20008010073 */
[--C-:B------:R-:W-:Y:S01]  /*5da0*/  FFMA.FTZ R111, R111, UR4, R115.reuse ;  /* 0x000000046f6f7c23 */ /* 0x100fe20008010073 */
        /* <DEDUP_REMOVED lines=9> */
[----:B-----5:R-:W-:-:S02]  /*5e40*/  HADD2.F32 R98, -RZ, R91.H0_H0 ;  /* 0x2000005bff627230 */ /* 0x020fc40000004100 */
[----:B------:R-:W-:Y:S01]  /*5e50*/  FMUL.FTZ R107, R107, UR7 ;  /* 0x000000076b6b7c20 */ /* 0x000fe20008410000 */
[----:B------:R-:W-:Y:S02]  /*5e60*/  HADD2.F32 R100, -RZ, R63.H0_H0 ;  /* 0x2000003fff647230 */ /* 0x000fe40000004100 */
[--C-:B------:R-:W-:Y:S01]  /*5e70*/  FFMA.FTZ R108, R108, UR4, R115.reuse ;  /* 0x000000046c6c7c23 */ /* 0x100fe20008010073 */
[----:B------:R-:W-:Y:S01]  /*5e80*/  FMUL.FTZ R99, R99, UR8 ;  /* 0x0000000863637c20 */ /* 0x000fe20008410000 */
[----:B------:R-:W-:Y:S01]  /*5e90*/  FMUL.FTZ R98, R107, R98 ;  /* 0x000000626b627220 */ /* 0x000fe20000410000 */
[----:B------:R-:W-:Y:S01]  /*5ea0*/  FFMA.FTZ R109, R109, UR4, R115 ;  /* 0x000000046d6d7c23 */ /* 0x000fe20008010073 */
[----:B------:R-:W-:Y:S01]  /*5eb0*/  FMUL.FTZ R107, R107, R100 ;  /* 0x000000646b6b7220 */ /* 0x000fe20000410000 */
[----:B------:R-:W-:Y:S02]  /*5ec0*/  HADD2.F32 R100, -RZ, R91.H1_H1 ;  /* 0x3000005bff647230 */ /* 0x000fe40000004100 */
[----:B------:R-:W-:Y:S01]  /*5ed0*/  FADD.FTZ R108, R101, -R108 ;  /* 0x8000006c656c7221 */ /* 0x000fe20000010000 */
[----:B------:R-:W-:Y:S01]  /*5ee0*/  FMUL.FTZ R91, R99, UR7 ;  /* 0x00000007635b7c20 */ /* 0x000fe20008410000 */
[----:B------:R-:W-:-:S02]  /*5ef0*/  HADD2.F32 R99, -RZ, R63.H1_H1 ;  /* 0x3000003fff637230 */ /* 0x000fc40000004100 */
[----:B------:R-:W-:Y:S01]  /*5f00*/  FADD.FTZ R109, R102, -R109 ;  /* 0x8000006d666d7221 */ /* 0x000fe20000010000 */
[----:B------:R-:W-:Y:S01]  /*5f10*/  FMUL.FTZ R106, R108, UR8 ;  /* 0x000000086c6a7c20 */ /* 0x000fe20008410000 */
[C---:B------:R-:W-:Y:S01]  /*5f20*/  FMUL.FTZ R100, R91.reuse, R100 ;  /* 0x000000645b647220 */ /* 0x040fe20000410000 */
[----:B------:R-:W-:Y:S02]  /*5f30*/  HADD2.F32 R101, -RZ, R62.H0_H0 ;  /* 0x2000003eff657230 */ /* 0x000fe40000004100 */
[----:B------:R-:W-:Y:S01]  /*5f40*/  FMUL.FTZ R91, R91, R99 ;  /* 0x000000635b5b7220 */ /* 0x000fe20000410000 */
[--C-:B------:R-:W-:Y:S02]  /*5f50*/  HADD2.F32 R99, -RZ, R90.reuse.H0_H0 ;  /* 0x2000005aff637230 */ /* 0x100fe40000004100 */
[----:B------:R-:W-:Y:S01]  /*5f60*/  FMUL.FTZ R106, R106, UR7 ;  /* 0x000000076a6a7c20 */ /* 0x000fe20008410000 */
[----:B------:R-:W-:Y:S01]  /*5f70*/  FMUL.FTZ R109, R109, UR8 ;  /* 0x000000086d6d7c20 */ /* 0x000fe20008410000 */
[----:B------:R-:W-:-:S02]  /*5f80*/  HADD2.F32 R102, -RZ, R90.H1_H1 ;  /* 0x3000005aff667230 */ /* 0x000fc40000004100 */
[----:B------:R-:W-:Y:S01]  /*5f90*/  FMUL.FTZ R104, R104, UR8 ;  /* 0x0000000868687c20 */ /* 0x000fe20008410000 */
[C---:B------:R-:W-:Y:S01]  /*5fa0*/  FMUL.FTZ R99, R106.reuse, R99 ;  /* 0x000000636a637220 */ /* 0x040fe20000410000 */
[----:B------:R-:W-:Y:S01]  /*5fb0*/  FMUL.FTZ R106, R106, R101 ;  /* 0x000000656a6a7220 */ /* 0x000fe20000410000 */
[----:B------:R-:W-:Y:S01]  /*5fc0*/  FMUL.FTZ R90, R109, UR7 ;  /* 0x000000076d5a7c20 */ /* 0x000fe20008410000 */
[----:B------:R-:W-:Y:S02]  /*5fd0*/  HADD2.F32 R101, -RZ, R62.H1_H1 ;  /* 0x3000003eff657230 */ /* 0x000fe40000004100 */
[----:B------:R-:W-:Y:S01]  /*5fe0*/  FMUL.FTZ R108, R104, UR7 ;  /* 0x00000007686c7c20 */ /* 0x000fe20008410000 */
[----:B------:R-:W-:Y:S02]  /*5ff0*/  HADD2.F32 R104, -RZ, R61.H0_H0 ;  /* 0x2000003dff687230 */ /* 0x000fe40000004100 */
[C---:B------:R-:W-:Y:S01]  /*6000*/  FMUL.FTZ R102, R90.reuse, R102 ;  /* 0x000000665a667220 */ /* 0x040fe20000410000 */
[----:B------:R-:W-:Y:S01]  /*6010*/  FMUL.FTZ R103, R103, UR8 ;  /* 0x0000000867677c20 */ /* 0x000fe20008410000 */
[----:B------:R-:W-:Y:S01]  /*6020*/  FMUL.FTZ R90, R90, R101 ;  /* 0x000000655a5a7220 */ /* 0x000fe20000410000 */
[----:B------:R-:W-:-:S02]  /*6030*/  HADD2.F32 R101, -RZ, R89.H0_H0 ;  /* 0x20000059ff657230 */ /* 0x000fc40000004100 */
[----:B------:R-:W-:Y:S01]  /*6040*/  FMUL.FTZ R97, R97, UR8 ;  /* 0x0000000861617c20 */ /* 0x000fe20008410000 */
[----:B------:R-:W-:Y:S02]  /*6050*/  HADD2.F32 R89, -RZ, R89.H1_H1 ;  /* 0x30000059ff597230 */ /* 0x000fe40000004100 */
[----:B------:R-:W-:Y:S01]  /*6060*/  FMUL.FTZ R96, R96, UR8 ;  /* 0x0000000860607c20 */ /* 0x000fe20008410000 */
[----:B------:R-:W-:Y:S02]  /*6070*/  HADD2.F32 R105, -RZ, R61.H1_H1 ;  /* 0x3000003dff697230 */ /* 0x000fe40000004100 */
[C---:B------:R-:W-:Y:S01]  /*6080*/  FMUL.FTZ R101, R108.reuse, R101 ;  /* 0x000000656c657220 */ /* 0x040fe20000410000 */
[----:B------:R-:W-:Y:S01]  /*6090*/  FMUL.FTZ R108, R108, R104 ;  /* 0x000000686c6c7220 */ /* 0x000fe20000410000 */
[----:B------:R-:W-:Y:S01]  /*60a0*/  FMUL.FTZ R104, R103, UR7 ;  /* 0x0000000767687c20 */ /* 0x000fe20008410000 */
[----:B------:R-:W-:Y:S01]  /*60b0*/  HADD2.F32 R109, -RZ, R60.H0_H0 ;  /* 0x2000003cff6d7230 */ /* 0x000fe20000004100 */
[----:B------:R-:W-:-:S02]  /*60c0*/  F2FP.F16.F32.PACK_AB R91, R91, R107 ;  /* 0x0000006b5b5b723e */ /* 0x000fc400000000ff */
[C---:B------:R-:W-:Y:S01]  /*60d0*/  FMUL.FTZ R103, R104.reuse, R89 ;  /* 0x0000005968677220 */ /* 0x040fe20000410000 */
[----:B------:R-:W-:Y:S01]  /*60e0*/  FMUL.FTZ R89, R104, R105 ;  /* 0x0000006968597220 */ /* 0x000fe20000410000 */
[--C-:B------:R-:W-:Y:S01]  /*60f0*/  HADD2.F32 R104, -RZ, R88.reuse.H0_H0 ;  /* 0x20000058ff687230 */ /* 0x100fe20000004100 */
[----:B------:R-:W-:Y:S01]  /*6100*/  F2FP.F16.F32.PACK_AB R90, R90, R106 ;  /* 0x0000006a5a5a723e */ /* 0x000fe200000000ff */
[----:B------:R-:W-:Y:S02]  /*6110*/  HADD2.F32 R105, -RZ, R88.H1_H1 ;  /* 0x30000058ff697230 */ /* 0x000fe40000004100 */
[----:B------:R-:W-:Y:S01]  /*6120*/  FMUL.FTZ R88, R97, UR7 ;  /* 0x0000000761587c20 */ /* 0x000fe20008410000 */
[----:B------:R-:W-:Y:S01]  /*6130*/  FMUL.FTZ R97, R96, UR7 ;  /* 0x0000000760617c20 */ /* 0x000fe20008410000 */
[----:B------:R-:W-:Y:S01]  /*6140*/  HADD2.F32 R96, -RZ, R60.H1_H1 ;  /* 0x3000003cff607230 */ /* 0x000fe20000004100 */
[----:B------:R-:W-:Y:S01]  /*6150*/  F2FP.F16.F32.PACK_AB R89, R89, R108 ;  /* 0x0000006c5959723e */ /* 0x000fe200000000ff */
[C---:B------:R-:W-:Y:S01]  /*6160*/  FMUL.FTZ R104, R88.reuse, R104 ;  /* 0x0000006858687220 */ /* 0x040fe20000410000 */
[----:B------:R-:W-:Y:S01]  /*6170*/  FMUL.FTZ R88, R88, R109 ;  /* 0x0000006d58587220 */ /* 0x000fe20000410000 */
[C---:B------:R-:W-:Y:S01]  /*6180*/  FMUL.FTZ R105, R97.reuse, R105 ;  /* 0x0000006961697220 */ /* 0x040fe20000410000 */
[----:B------:R-:W-:-:S05]  /*6190*/  FMUL.FTZ R96, R97, R96 ;  /* 0x0000006061607220 */ /* 0x000fca0000410000 */
[----:B------:R-:W-:-:S07]  /*61a0*/  F2FP.F16.F32.PACK_AB R88, R96, R88 ;  /* 0x000000586058723e */ /* 0x000fce00000000ff */
.L_x_2183:
[----:B------:R-:W0:Y:S01]  /*61b0*/  @P0 LDC.64 R96, c[0x0][0x478] ;  /* 0x00011e00ff600b82 */ /* 0x000e220000000a00 */
[----:B------:R-:W-:Y:S01]  /*61c0*/  MOV R107, 0x10 ;  /* 0x00000010006b7802 */ /* 0x000fe20000000f00 */
[----:B0-----:R-:W-:-:S05]  /*61d0*/  @P0 IMAD.WIDE.U32 R96, R0, 0x10, R96 ;  /* 0x0000001000600825 */ /* 0x001fca00078e0060 */
[----:B------:R0:W-:Y:S02]  /*61e0*/  @P0 STG.E.128 desc[UR18][R96.64], R84 ;  /* 0x0000005460000986 */ /* 0x0001e4000c101d12 */
[----:B0-----:R-:W-:-:S05]  /*61f0*/  IMAD.WIDE.U32 R96, R0, R107, UR28 ;  /* 0x0000001c00607e25 */ /* 0x001fca000f8e006b */
[----:B------:R1:W-:Y:S01]  /*6200*/  STG.E.128 desc[UR18][R96.64], R88 ;  /* 0x0000005860007986 */ /* 0x0003e2000c101d12 */
[----:B------:R-:W-:Y:S05]  /*6210*/  BRA `(.L_x_2184) ;  /* 0x00000034001c7947 */ /* 0x000fea0003800000 */
.L_x_2173:
[----:B------:R-:W-:-:S05]  /*6220*/  HFMA2 R88, -RZ, RZ, 0, 9.5367431640625e-07 ;  /* 0x00000010ff587431 */ /* 0x000fca00000001ff */
[----:B------:R-:W-:-:S06]  /*6230*/  IMAD.WIDE.U32 R88, R166, R88, UR26 ;  /* 0x0000001aa6587e25 */ /* 0x000fcc000f8e0058 */
[----:B------:R-:W5:Y:S01]  /*6240*/  LDG.E.128 R88, desc[UR18][R88.64] ;  /* 0x0000001258587981 */ /* 0x000f62000c1e1d00 */
        /* <DEDUP_REMOVED lines=8> */
[----:B-----5:R-:W-:Y:S02]  /*62d0*/  HADD2.F32 R114, -RZ, R67.H0_H0 ;  /* 0x20000043ff727230 */ /* 0x020fe40000004100 */
[----:B------:R-:W-:Y:S01]  /*62e0*/  FADD.FTZ R94, R210, -R94 ;  /* 0x8000005ed25e7221 */ /* 0x000fe20000010000 */
[----:B------:R-:W-:Y:S01]  /*62f0*/  FADD.FTZ R124, R214, -R124 ;  /* 0x8000007cd67c7221 */ /* 0x000fe20000010000 */
[----:B------:R-:W-:Y:S01]  /*6300*/  FFMA.FTZ R116, R116, UR4, R115 ;  /* 0x0000000474747c23 */ /* 0x000fe20008010073 */
[----:B------:R-:W-:Y:S01]  /*6310*/  FADD.FTZ R112, R218, -R112 ;  /* 0x80000070da707221 */ /* 0x000fe20000010000 */
[----:B------:R-:W-:Y:S01]  /*6320*/  FFMA.FTZ R92, R92, UR8, R114 ;  /* 0x000000085c5c7c23 */ /* 0x000fe20008010072 */
[----:B------:R-:W-:-:S02]  /*6330*/  HADD2.F32 R114, -RZ, R66.H0_H0 ;  /* 0x20000042ff727230 */ /* 0x000fc40000004100 */
[----:B------:R-:W-:Y:S01]  /*6340*/  FADD.FTZ R93, R113, -R116 ;  /* 0x80000074715d7221 */ /* 0x000fe20000010000 */
[----:B------:R-:W-:Y:S02]  /*6350*/  HADD2.F32 R113, -RZ, R67.H1_H1 ;  /* 0x30000043ff717230 */ /* 0x000fe40000004100 */
[----:B------:R-:W-:Y:S01]  /*6360*/  FMUL.FTZ R123, R92, UR7 ;  /* 0x000000075c7b7c20 */ /* 0x000fe20008410000 */
[----:B------:R-:W-:Y:S02]  /*6370*/  HADD2.F32 R92, -RZ, R91.H0_H0 ;  /* 0x2000005bff5c7230 */ /* 0x000fe40000004100 */
[----:B------:R-:W-:Y:S01]  /*6380*/  FFMA.FTZ R94, R94, UR8, R114 ;  /* 0x000000085e5e7c23 */ /* 0x000fe20008010072 */
[----:B------:R-:W-:Y:S02]  /*6390*/  HADD2.F32 R114, -RZ, R65.H0_H0 ;  /* 0x20000041ff727230 */ /* 0x000fe40000004100 */
[----:B------:R-:W-:Y:S01]  /*63a0*/  FFMA.FTZ R93, R93, UR8, R113 ;  /* 0x000000085d5d7c23 */ /* 0x000fe20008010071 */
[----:B------:R-:W-:-:S02]  /*63b0*/  HADD2.F32 R91, -RZ, R91.H1_H1 ;  /* 0x3000005bff5b7230 */ /* 0x000fc40000004100 */
[----:B------:R-:W-:Y:S01]  /*63c0*/  FMUL.FTZ R92, R123, R92 ;  /* 0x0000005c7b5c7220 */ /* 0x000fe20000410000 */
[----:B------:R-:W-:Y:S02]  /*63d0*/  HADD2.F32 R125, -RZ, R47.H1_H1 ;  /* 0x3000002fff7d7230 */ /* 0x000fe40000004100 */
[----:B------:R-:W-:Y:S01]  /*63e0*/  FFMA.FTZ R124, R124, UR8, R114 ;  /* 0x000000087c7c7c23 */ /* 0x000fe20008010072 */
[----:B------:R-:W-:Y:S02]  /*63f0*/  HADD2.F32 R114, -RZ, R64.H0_H0 ;  /* 0x20000040ff727230 */ /* 0x000fe40000004100 */
[--C-:B------:R-:W-:Y:S01]  /*6400*/  FFMA.FTZ R211, R211, UR4, R115.reuse ;  /* 0x00000004d3d37c23 */ /* 0x100fe20008010073 */
[----:B------:R-:W-:Y:S02]  /*6410*/  HADD2.F32 R113, -RZ, R66.H1_H1 ;  /* 0x30000042ff717230 */ /* 0x000fe40000004100 */
[----:B------:R-:W-:Y:S01]  /*6420*/  FFMA.FTZ R215, R215, UR4, R115 ;  /* 0x00000004d7d77c23 */ /* 0x000fe20008010073 */
[----:B------:R-:W-:-:S02]  /*6430*/  HADD2.F32 R126, -RZ, R46.H1_H1 ;  /* 0x3000002eff7e7230 */ /* 0x000fc40000004100 */
[----:B------:R-:W-:Y:S01]  /*6440*/  FFMA.FTZ R114, R112, UR8, R114 ;  /* 0x0000000870727c23 */ /* 0x000fe20008010072 */
[----:B------:R-:W-:Y:S02]  /*6450*/  HADD2.F32 R112, -RZ, R47.H0_H0 ;  /* 0x2000002fff707230 */ /* 0x000fe40000004100 */
[----:B------:R-:W-:Y:S01]  /*6460*/  FADD.FTZ R95, R208, -R211 ;  /* 0x800000d3d05f7221 */ /* 0x000fe20000010000 */
[----:B------:R-:W-:Y:S01]  /*6470*/  FADD.FTZ R212, R212, -R215 ;  /* 0x800000d7d4d47221 */ /* 0x000fe20000010000 */
[----:B------:R-:W-:Y:S01]  /*6480*/  FMUL.FTZ R124, R124, UR7 ;  /* 0x000000077c7c7c20 */ /* 0x000fe20008410000 */
[----:B------:R-:W-:Y:S02]  /*6490*/  HADD2.F32 R127, -RZ, R45.H1_H1 ;  /* 0x3000002dff7f7230 */ /* 0x000fe40000004100 */
[----:B------:R-:W-:Y:S01]  /*64a0*/  FMUL.FTZ R123, R112, R123 ;  /* 0x0000007b707b7220 */ /* 0x000fe20000410000 */
[----:B------:R-:W-:Y:S01]  /*64b0*/  FMUL.FTZ R112, R93, UR7 ;  /* 0x000000075d707c20 */ /* 0x000fe20008410000 */
[----:B------:R-:W-:Y:S01]  /*64c0*/  FFMA.FTZ R95, R95, UR8, R113 ;  /* 0x000000085f5f7c23 */ /* 0x000fe20008010071 */
[----:B------:R-:W-:-:S02]  /*64d0*/  HADD2.F32 R113, -RZ, R65.H1_H1 ;  /* 0x30000041ff717230 */ /* 0x000fc40000004100 */
[----:B------:R-:W-:Y:S01]  /*64e0*/  FFMA.FTZ R219, R219, UR4, R115 ;  /* 0x00000004dbdb7c23 */ /* 0x000fe20008010073 */
[----:B------:R-:W-:Y:S01]  /*64f0*/  FMUL.FTZ R93, R112, R91 ;  /* 0x0000005b705d7220 */ /* 0x000fe20000410000 */
[----:B------:R-:W-:Y:S01]  /*6500*/  FMUL.FTZ R91, R125, R112 ;  /* 0x000000707d5b7220 */ /* 0x000fe20000410000 */
[----:B------:R-:W-:Y:S01]  /*6510*/  FMUL.FTZ R125, R94, UR7 ;  /* 0x000000075e7d7c20 */ /* 0x000fe20008410000 */
[----:B------:R-:W-:Y:S02]  /*6520*/  HADD2.F32 R94, -RZ, R90.H0_H0 ;  /* 0x2000005aff5e7230 */ /* 0x000fe40000004100 */
[----:B------:R-:W-:Y:S01]  /*6530*/  FFMA.FTZ R113, R212, UR8, R113 ;  /* 0x00000008d4717c23 */ /* 0x000fe20008010071 */
[----:B------:R-:W-:Y:S02]  /*6540*/  HADD2.F32 R112, -RZ, R46.H0_H0 ;  /* 0x2000002eff707230 */ /* 0x000fe40000004100 */
[----:B------:R-:W-:Y:S01]  /*6550*/  FADD.FTZ R216, R216, -R219 ;  /* 0x800000dbd8d87221 */ /* 0x000fe20000010000 */
[----:B------:R-:W-:-:S02]  /*6560*/  HADD2.F32 R90, -RZ, R90.H1_H1 ;  /* 0x3000005aff5a7230 */ /* 0x000fc40000004100 */
[----:B------:R-:W-:Y:S01]  /*6570*/  FMUL.FTZ R94, R125, R94 ;  /* 0x0000005e7d5e7220 */ /* 0x000fe20000410000 */
[----:B------:R-:W-:Y:S02]  /*6580*/  HADD2.F32 R116, -RZ, R64.H1_H1 ;  /* 0x30000040ff747230 */ /* 0x000fe40000004100 */
[----:B------:R-:W-:Y:S01]  /*6590*/  FMUL.FTZ R125, R112, R125 ;  /* 0x0000007d707d7220 */ /* 0x000fe20000410000 */
[----:B------:R-:W-:Y:S01]  /*65a0*/  FMUL.FTZ R112, R95, UR7 ;  /* 0x000000075f707c20 */ /* 0x000fe20008410000 */
[----:B------:R-:W-:Y:S01]  /*65b0*/  F2FP.F16.F32.PACK_AB R91, R91, R123 ;  /* 0x0000007b5b5b723e */ /* 0x000fe200000000ff */
[----:B------:R-:W-:Y:S02]  /*65c0*/  FFMA.FTZ R116, R216, UR8, R116 ;  /* 0x00000008d8747c23 */ /* 0x000fe40008010074 */
[----:B------:R-:W-:Y:S01]  /*65d0*/  FMUL.FTZ R95, R112, R90 ;  /* 0x0000005a705f7220 */ /* 0x000fe20000410000 */
[----:B------:R-:W-:Y:S01]  /*65e0*/  FMUL.FTZ R90, R126, R112 ;  /* 0x000000707e5a7220 */ /* 0x000fe20000410000 */
[----:B------:R-:W-:-:S02]  /*65f0*/  HADD2.F32 R112, -RZ, R89.H0_H0 ;  /* 0x20000059ff707230 */ /* 0x000fc40000004100 */
[----:B------:R-:W-:Y:S01]  /*6600*/  FMUL.FTZ R116, R116, UR7 ;  /* 0x0000000774747c20 */ /* 0x000fe20008410000 */
[----:B------:R-:W-:Y:S02]  /*6610*/  HADD2.F32 R126, -RZ, R45.H0_H0 ;  /* 0x2000002dff7e7230 */ /* 0x000fe40000004100 */
[----:B------:R-:W-:Y:S02]  /*6620*/  HADD2.F32 R89, -RZ, R89.H1_H1 ;  /* 0x30000059ff597230 */ /* 0x000fe40000004100 */
[----:B------:R-:W-:Y:S01]  /*6630*/  FMUL.FTZ R112, R124, R112 ;  /* 0x000000707c707220 */ /* 0x000fe20000410000 */
[----:B------:R-:W-:Y:S01]  /*6640*/  F2FP.F16.F32.PACK_AB R90, R90, R125 ;  /* 0x0000007d5a5a723e */ /* 0x000fe200000000ff */
[----:B------:R-:W-:Y:S01]  /*6650*/  FMUL.FTZ R124, R126, R124 ;  /* 0x0000007c7e7c7220 */ /* 0x000fe20000410000 */
[----:B------:R-:W-:-:S04]  /*6660*/  FMUL.FTZ R126, R113, UR7 ;  /* 0x00000007717e7c20 */ /* 0x000fc80008410000 */
[----:B------:R-:W-:Y:S01]  /*6670*/  FMUL.FTZ R113, R126, R89 ;  /* 0x000000597e717220 */ /* 0x000fe20000410000 */
[----:B------:R-:W-:Y:S01]  /*6680*/  FMUL.FTZ R89, R127, R126 ;  /* 0x0000007e7f597220 */ /* 0x000fe20000410000 */
[----:B------:R-:W-:Y:S01]  /*6690*/  FMUL.FTZ R126, R114, UR7 ;  /* 0x00000007727e7c20 */ /* 0x000fe20008410000 */
[----:B------:R-:W-:Y:S02]  /*66a0*/  HADD2.F32 R114, -RZ, R88.H0_H0 ;  /* 0x20000058ff727230 */ /* 0x000fe40000004100 */
[----:B------:R-:W-:Y:S01]  /*66b0*/  HADD2.F32 R127, -RZ, R44.H0_H0 ;  /* 0x2000002cff7f7230 */ /* 0x000fe20000004100 */
[----:B------:R-:W-:Y:S02]  /*66c0*/  F2FP.F16.F32.PACK_AB R89, R89, R124 ;  /* 0x0000007c5959723e */ /* 0x000fe400000000ff */
[----:B------:R-:W-:Y:S02]  /*66d0*/  FMUL.FTZ R114, R126, R114 ;  /* 0x000000727e727220 */ /* 0x000fe40000410000 */
[----:B------:R-:W-:Y:S01]  /*66e0*/  FMUL.FTZ R126, R127, R126 ;  /* 0x0000007e7f7e7220 */ /* 0x000fe20000410000 */
[----:B------:R-:W-:-:S02]  /*66f0*/  HADD2.F32 R127, -RZ, R88.H1_H1 ;  /* 0x30000058ff7f7230 */ /* 0x000fc40000004100 */
[----:B------:R-:W-:-:S05]  /*6700*/  HADD2.F32 R88, -RZ, R44.H1_H1 ;  /* 0x3000002cff587230 */ /* 0x000fca0000004100 */
[----:B------:R-:W-:Y:S01]  /*6710*/  FMUL.FTZ R88, R88, R116 ;  /* 0x0000007458587220 */ /* 0x000fe20000410000 */
[----:B------:R-:W-:-:S04]  /*6720*/  FMUL.FTZ R116, R116, R127 ;  /* 0x0000007f74747220 */ /* 0x000fc80000410000 */
[----:B------:R-:W-:Y:S01]  /*6730*/  F2FP.F16.F32.PACK_AB R88, R88, R126 ;  /* 0x0000007e5858723e */ /* 0x000fe200000000ff */
[----:B------:R-:W-:Y:S06]  /*6740*/  BRA `(.L_x_2186) ;  /* 0x0000000400407947 */ /* 0x000fec0003800000 */
.L_x_2185:
[--C-:B------:R-:W-:Y:S01]  /*6750*/  FFMA.FTZ R209, R209, UR4, R115.reuse ;  /* 0x00000004d1d17c23 */ /* 0x100fe20008010073 */
[--C-:B------:R-:W-:Y:S01]  /*6760*/  FFMA.FTZ R116, R116, UR4, R115.reuse ;  /* 0x0000000474747c23 */ /* 0x100fe20008010073 */
[--C-:B-----5:R-:W-:Y:S02]  /*6770*/  HADD2.F32 R86, -RZ, R67.reuse.H0_H0 ;  /* 0x20000043ff567230 */ /* 0x120fe40000004100 */
[----:B------:R-:W-:Y:S01]  /*6780*/  FFMA.FTZ R213, R213, UR4, R115 ;  /* 0x00000004d5d57c23 */ /* 0x000fe20008010073 */
[----:B------:R-:W-:Y:S01]  /*6790*/  FADD.FTZ R85, R114, -R209 ;  /* 0x800000d172557221 */ /* 0x000fe20000010000 */
[----:B------:R-:W-:Y:S02]  /*67a0*/  HADD2.F32 R84, -RZ, R67.H1_H1 ;  /* 0x30000043ff547230 */ /* 0x000fe40000004100 */
[----:B------:R-:W-:Y:S01]  /*67b0*/  FADD.FTZ R87, R113, -R116 ;  /* 0x8000007471577221 */ /* 0x000fe20000010000 */
[--C-:B------:R-:W-:Y:S02]  /*67c0*/  HADD2.F32 R92, -RZ, R91.reuse.H0_H0 ;  /* 0x2000005bff5c7230 */ /* 0x100fe40000004100 */
[----:B------:R-:W-:Y:S01]  /*67d0*/  FFMA.FTZ R85, R85, UR8, R86 ;  /* 0x0000000855557c23 */ /* 0x000fe20008010056 */
[----:B------:R-:W-:-:S02]  /*67e0*/  HADD2.F32 R94, -RZ, R91.H1_H1 ;  /* 0x3000005bff5e7230 */ /* 0x000fc40000004100 */
[----:B------:R-:W-:Y:S01]  /*67f0*/  FFMA.FTZ R87, R87, UR8, R84 ;  /* 0x0000000857577c23 */ /* 0x000fe20008010054 */
[--C-:B------:R-:W-:Y:S02]  /*6800*/  HADD2.F32 R84, -RZ, R47.reuse.H0_H0 ;  /* 0x2000002fff547230 */ /* 0x100fe40000004100 */
[----:B------:R-:W-:Y:S01]  /*6810*/  FMUL.FTZ R86, R85, UR7 ;  /* 0x0000000755567c20 */ /* 0x000fe20008410000 */
[----:B------:R-:W-:Y:S01]  /*6820*/  FFMA.FTZ R211, R211, UR4, R115 ;  /* 0x00000004d3d37c23 */ /* 0x000fe20008010073 */
[----:B------:R-:W-:Y:S01]  /*6830*/  FMUL.FTZ R93, R87, UR7 ;  /* 0x00000007575d7c20 */ /* 0x000fe20008410000 */
[----:B------:R-:W-:Y:S01]  /*6840*/  FADD.FTZ R210, R210, -R213 ;  /* 0x800000d5d2d27221 */ /* 0x000fe20000010000 */
[----:B------:R-:W-:Y:S01]  /*6850*/  FMUL.FTZ R92, R86, R92 ;  /* 0x0000005c565c7220 */ /* 0x000fe20000410000 */
[----:B------:R-:W-:Y:S01]  /*6860*/  FMUL.FTZ R84, R84, R86 ;  /* 0x0000005654547220 */ /* 0x000fe20000410000 */
[----:B------:R-:W-:Y:S02]  /*6870*/  HADD2.F32 R86, -RZ, R47.H1_H1 ;  /* 0x3000002fff567230 */ /* 0x000fe40000004100 */
[----:B------:R-:W-:Y:S01]  /*6880*/  FADD.FTZ R208, R208, -R211 ;  /* 0x800000d3d0d07221 */ /* 0x000fe20000010000 */
[--C-:B------:R-:W-:Y:S01]  /*6890*/  FFMA.FTZ R112, R112, UR4, R115.reuse ;  /* 0x0000000470707c23 */ /* 0x100fe20008010073 */
[----:B------:R-:W-:Y:S01]  /*68a0*/  FFMA.FTZ R217, R217, UR4, R115 ;  /* 0x00000004d9d97c23 */ /* 0x000fe20008010073 */
[----:B------:R-:W-:Y:S01]  /*68b0*/  F2FP.F16.F32.PACK_AB R87, R87, R85 ;  /* 0x000000555757723e */ /* 0x000fe200000000ff */
[----:B------:R-:W-:Y:S01]  /*68c0*/  FMUL.FTZ R91, R86, R93 ;  /* 0x0000005d565b7220 */ /* 0x000fe20000410000 */
[----:B------:R-:W-:-:S02]  /*68d0*/  HADD2.F32 R86, -RZ, R66.H0_H0 ;  /* 0x20000042ff567230 */ /* 0x000fc40000004100 */
[----:B------:R-:W-:Y:S01]  /*68e0*/  FMUL.FTZ R93, R93, R94 ;  /* 0x0000005e5d5d7220 */ /* 0x000fe20000410000 */
[----:B------:R-:W-:Y:S02]  /*68f0*/  HADD2.F32 R85, -RZ, R65.H0_H0 ;  /* 0x20000041ff557230 */ /* 0x000fe40000004100 */
[----:B------:R-:W-:Y:S01]  /*6900*/  FADD.FTZ R218, R218, -R112 ;  /* 0x80000070dada7221 */ /* 0x000fe20000010000 */
[----:B------:R-:W-:Y:S01]  /*6910*/  F2FP.F16.F32.PACK_AB R91, R91, R84 ;  /* 0x000000545b5b723e */ /* 0x000fe200000000ff */
[----:B------:R-:W-:Y:S02]  /*6920*/  HADD2.F32 R84, -RZ, R66.H1_H1 ;  /* 0x30000042ff547230 */ /* 0x000fe40000004100 */
[----:B------:R-:W-:Y:S01]  /*6930*/  FFMA.FTZ R86, R210, UR8, R86 ;  /* 0x00000008d2567c23 */ /* 0x000fe20008010056 */
[--C-:B------:R-:W-:Y:S02]  /*6940*/  HADD2.F32 R94, -RZ, R90.reuse.H0_H0 ;  /* 0x2000005aff5e7230 */ /* 0x100fe40000004100 */
[----:B------:R-:W-:Y:S01]  /*6950*/  FADD.FTZ R214, R214, -R217 ;  /* 0x800000d9d6d67221 */ /* 0x000fe20000010000 */
[----:B------:R-:W-:-:S02]  /*6960*/  HADD2.F32 R90, -RZ, R90.H1_H1 ;  /* 0x3000005aff5a7230 */ /* 0x000fc40000004100 */
[----:B------:R-:W-:Y:S01]  /*6970*/  FFMA.FTZ R208, R208, UR8, R84 ;  /* 0x00000008d0d07c23 */ /* 0x000fe20008010054 */
[--C-:B------:R-:W-:Y:S02]  /*6980*/  HADD2.F32 R84, -RZ, R46.reuse.H0_H0 ;  /* 0x2000002eff547230 */ /* 0x100fe40000004100 */
[----:B------:R-:W-:Y:S01]  /*6990*/  FMUL.FTZ R95, R86, UR7 ;  /* 0x00000007565f7c20 */ /* 0x000fe20008410000 */
[----:B------:R-:W-:Y:S02]  /*69a0*/  HADD2.F32 R112, -RZ, R46.H1_H1 ;  /* 0x3000002eff707230 */ /* 0x000fe40000004100 */
[----:B------:R-:W-:Y:S01]  /*69b0*/  FFMA.FTZ R85, R214, UR8, R85 ;  /* 0x00000008d6557c23 */ /* 0x000fe20008010055 */
[C---:B------:R-:W-:Y:S01]  /*69c0*/  F2FP.F16.F32.PACK_AB R86, R208.reuse, R86 ;  /* 0x00000056d056723e */ /* 0x040fe200000000ff */
[----:B------:R-:W-:Y:S01]  /*69d0*/  FMUL.FTZ R208, R208, UR7 ;  /* 0x00000007d0d07c20 */ /* 0x000fe20008410000 */
[----:B------:R-:W-:Y:S01]  /*69e0*/  FMUL.FTZ R94, R95, R94 ;  /* 0x0000005e5f5e7220 */ /* 0x000fe20000410000 */
[----:B------:R-:W-:Y:S01]  /*69f0*/  FMUL.FTZ R84, R84, R95 ;  /* 0x0000005f54547220 */ /* 0x000fe20000410000 */
[----:B------:R-:W-:-:S02]  /*6a00*/  HADD2.F32 R114, -RZ, R45.H0_H0 ;  /* 0x2000002dff727230 */ /* 0x000fc40000004100 */
[----:B------:R-:W-:Y:S01]  /*6a10*/  FMUL.FTZ R95, R208, R90 ;  /* 0x0000005ad05f7220 */ /* 0x000fe20000410000 */
[----:B------:R-:W-:Y:S01]  /*6a20*/  FMUL.FTZ R90, R112, R208 ;  /* 0x000000d0705a7220 */ /* 0x000fe20000410000 */
[--C-:B------:R-:W-:Y:S02]  /*6a30*/  HADD2.F32 R112, -RZ, R89.reuse.H0_H0 ;  /* 0x20000059ff707230 */ /* 0x100fe40000004100 */
[----:B------:R-:W-:Y:S01]  /*6a40*/  FMUL.FTZ R113, R85, UR7 ;  /* 0x0000000755717c20 */ /* 0x000fe20008410000 */
[----:B------:R-:W-:Y:S01]  /*6a50*/  FFMA.FTZ R215, R215, UR4, R115 ;  /* 0x00000004d7d77c23 */ /* 0x000fe20008010073 */
[----:B------:R-:W-:Y:S01]  /*6a60*/  HADD2.F32 R89, -RZ, R89.H1_H1 ;  /* 0x30000059ff597230 */ /* 0x000fe20000004100 */
[----:B------:R-:W-:Y:S01]  /*6a70*/  F2FP.F16.F32.PACK_AB R90, R90, R84 ;  /* 0x000000545a5a723e */ /* 0x000fe200000000ff */
[----:B------:R-:W-:Y:S01]  /*6a80*/  FMUL.FTZ R112, R113, R112 ;  /* 0x0000007071707220 */ /* 0x000fe20000410000 */
[----:B------:R-:W-:Y:S01]  /*6a90*/  FMUL.FTZ R114, R114, R113 ;  /* 0x0000007172727220 */ /* 0x000fe20000410000 */
[----:B------:R-:W-:-:S02]  /*6aa0*/  HADD2.F32 R113, -RZ, R65.H1_H1 ;  /* 0x30000041ff717230 */ /* 0x000fc40000004100 */
[----:B------:R-:W-:Y:S01]  /*6ab0*/  FADD.FTZ R212, R212, -R215 ;  /* 0x800000d7d4d47221 */ /* 0x000fe20000010000 */
[----:B------:R-:W-:Y:S02]  /*6ac0*/  HADD2.F32 R84, -RZ, R45.H1_H1 ;  /* 0x3000002dff547230 */ /* 0x000fe40000004100 */
[----:B------:R-:W-:Y:S01]  /*6ad0*/  FFMA.FTZ R219, R219, UR4, R115 ;  /* 0x00000004dbdb7c23 */ /* 0x000fe20008010073 */
[----:B------:R-:W-:Y:S02]  /*6ae0*/  HADD2.F32 R123, -RZ, R44.H0_H0 ;  /* 0x2000002cff7b7230 */ /* 0x000fe40000004100 */
[----:B------:R-:W-:Y:S01]  /*6af0*/  FFMA.FTZ R212, R212, UR8, R113 ;  /* 0x00000008d4d47c23 */ /* 0x000fe20008010071 */
[----:B------:R-:W-:-:S04]  /*6b00*/  FADD.FTZ R216, R216, -R219 ;  /* 0x800000dbd8d87221 */ /* 0x000fc80000010000 */
[C---:B------:R-:W-:Y:S01]  /*6b10*/  F2FP.F16.F32.PACK_AB R85, R212.reuse, R85 ;  /* 0x00000055d455723e */ /* 0x040fe200000000ff */
[----:B------:R-:W-:-:S04]  /*6b20*/  FMUL.FTZ R212, R212, UR7 ;  /* 0x00000007d4d47c20 */ /* 0x000fc80008410000 */
[----:B------:R-:W-:Y:S01]  /*6b30*/  FMUL.FTZ R113, R212, R89 ;  /* 0x00000059d4717220 */ /* 0x000fe20000410000 */
[----:B------:R-:W-:Y:S01]  /*6b40*/  FMUL.FTZ R89, R84, R212 ;  /* 0x000000d454597220 */ /* 0x000fe20000410000 */
[----:B------:R-:W-:-:S04]  /*6b50*/  HADD2.F32 R84, -RZ, R64.H0_H0 ;  /* 0x20000040ff547230 */ /* 0x000fc80000004100 */
[----:B------:R-:W-:Y:S01]  /*6b60*/  F2FP.F16.F32.PACK_AB R89, R89, R114 ;  /* 0x000000725959723e */ /* 0x000fe200000000ff */
[----:B------:R-:W-:Y:S01]  /*6b70*/  FFMA.FTZ R84, R218, UR8, R84 ;  /* 0x00000008da547c23 */ /* 0x000fe20008010054 */
[----:B------:R-:W-:-:S03]  /*6b80*/  HADD2.F32 R114, -RZ, R88.H0_H0 ;  /* 0x20000058ff727230 */ /* 0x000fc60000004100 */
[----:B------:R-:W-:-:S04]  /*6b90*/  FMUL.FTZ R116, R84, UR7 ;  /* 0x0000000754747c20 */ /* 0x000fc80008410000 */
[----:B------:R-:W-:Y:S01]  /*6ba0*/  FMUL.FTZ R114, R116, R114 ;  /* 0x0000007274727220 */ /* 0x000fe20000410000 */
[----:B------:R-:W-:Y:S01]  /*6bb0*/  FMUL.FTZ R123, R123, R116 ;  /* 0x000000747b7b7220 */ /* 0x000fe20000410000 */
[----:B------:R-:W-:-:S05]  /*6bc0*/  HADD2.F32 R116, -RZ, R64.H1_H1 ;  /* 0x30000040ff747230 */ /* 0x000fca0000004100 */
[----:B------:R-:W-:Y:S01]  /*6bd0*/  FFMA.FTZ R216, R216, UR8, R116 ;  /* 0x00000008d8d87c23 */ /* 0x000fe20008010074 */
[----:B------:R-:W-:Y:S02]  /*6be0*/  HADD2.F32 R116, -RZ, R88.H1_H1 ;  /* 0x30000058ff747230 */ /* 0x000fe40000004100 */
[----:B------:R-:W-:Y:S02]  /*6bf0*/  HADD2.F32 R88, -RZ, R44.H1_H1 ;  /* 0x3000002cff587230 */ /* 0x000fe40000004100 */
[C---:B------:R-:W-:Y:S01]  /*6c00*/  FMUL.FTZ R124, R216.reuse, UR7 ;  /* 0x00000007d87c7c20 */ /* 0x040fe20008410000 */
[----:B------:R-:W-:-:S03]  /*6c10*/  F2FP.F16.F32.PACK_AB R84, R216, R84 ;  /* 0x00000054d854723e */ /* 0x000fc600000000ff */
[----:B------:R-:W-:Y:S01]  /*6c20*/  FMUL.FTZ R88, R88, R124 ;  /* 0x0000007c58587220 */ /* 0x000fe20000410000 */
[----:B------:R-:W-:-:S04]  /*6c30*/  FMUL.FTZ R116, R124, R116 ;  /* 0x000000747c747220 */ /* 0x000fc80000410000 */
[----:B------:R-:W-:-:S07]  /*6c40*/  F2FP.F16.F32.PACK_AB R88, R88, R123 ;  /* 0x0000007b5858723e */ /* 0x000fce00000000ff */
.L_x_2186:
[----:B------:R-:W-:-:S04]  /*6c50*/  ISETP.NE.U32.AND P0, PT, RZ, UR24, PT ;  /* 0x00000018ff007c0c */ /* 0x000fc8000bf05070 */
[----:B------:R-:W-:-:S13]  /*6c60*/  ISETP.NE.AND.EX P0, PT, RZ, UR25, PT, P0 ;  /* 0x00000019ff007c0c */ /* 0x000fda000bf05300 */
        /* <DEDUP_REMOVED lines=12> */
[--C-:B------:R-:W-:Y:S02]  /*6d30*/  HADD2.F32 R86, -RZ, R71.reuse.H0_H0 ;  /* 0x20000047ff567230 */ /* 0x100fe40000004100 */
[----:B------:R-:W-:Y:S01]  /*6d40*/  FFMA.FTZ R194, R194, UR4, R115 ;  /* 0x00000004c2c27c23 */ /* 0x000fe20008010073 */
[----:B------:R-:W-:Y:S01]  /*6d50*/  FADD.FTZ R85, R201, -R198 ;  /* 0x800000c6c9557221 */ /* 0x000fe20000010000 */
[----:B------:R-:W-:Y:S02]  /*6d60*/  HADD2.F32 R84, -RZ, R71.H1_H1 ;  /* 0x30000047ff547230 */ /* 0x000fe40000004100 */
[----:B------:R-:W-:Y:S01]  /*6d70*/  FADD.FTZ R87, R202, -R200 ;  /* 0x800000c8ca577221 */ /* 0x000fe20000010000 */
[--C-:B-----5:R-:W-:Y:S02]  /*6d80*/  HADD2.F32 R123, -RZ, R91.reuse.H0_H0 ;  /* 0x2000005bff7b7230 */ /* 0x120fe40000004100 */
        /* <DEDUP_REMOVED lines=12> */
[----:B------:R-:W-:-:S02]  /*6e50*/  HADD2.F32 R126, -RZ, R90.H0_H0 ;  /* 0x2000005aff7e7230 */ /* 0x000fc40000004100 */
[----:B------:R-:W-:Y:S01]  /*6e60*/  FFMA.FTZ R170, R170, UR4, R115 ;  /* 0x00000004aaaa7c23 */ /* 0x000fe20008010073 */
[----:B------:R-:W-:Y:S01]  /*6e70*/  F2FP.F16.F32.PACK_AB R87, R87, R85 ;  /* 0x000000555757723e */ /* 0x000fe200000000ff */
[----:B------:R-:W-:Y:S01]  /*6e80*/  FMUL.FTZ R91, R86, R127 ;  /* 0x0000007f565b7220 */ /* 0x000fe20000410000 */
[--C-:B------:R-:W-:Y:S02]  /*6e90*/  HADD2.F32 R86, -RZ, R70.reuse.H0_H0 ;  /* 0x20000046ff567230 */ /* 0x100fe40000004100 */
[----:B------:R-:W-:Y:S01]  /*6ea0*/  FMUL.FTZ R127, R127, R124 ;  /* 0x0000007c7f7f7220 */ /* 0x000fe20000410000 */
[----:B------:R-:W-:Y:S02]  /*6eb0*/  HADD2.F32 R85, -RZ, R69.H0_H0 ;  /* 0x20000045ff557230 */ /* 0x000fe40000004100 */
[----:B------:R-:W-:Y:S01]  /*6ec0*/  FADD.FTZ R193, R193, -R170 ;  /* 0x800000aac1c17221 */ /* 0x000fe20000010000 */
[----:B------:R-:W-:Y:S01]  /*6ed0*/  F2FP.F16.F32.PACK_AB R91, R91, R84 ;  /* 0x000000545b5b723e */ /* 0x000fe200000000ff */
[----:B------:R-:W-:-:S02]  /*6ee0*/  HADD2.F32 R84, -RZ, R70.H1_H1 ;  /* 0x30000046ff547230 */ /* 0x000fc40000004100 */
[----:B------:R-:W-:Y:S01]  /*6ef0*/  FFMA.FTZ R86, R197, UR8, R86 ;  /* 0x00000008c5567c23 */ /* 0x000fe20008010056 */
[----:B------:R-:W-:Y:S02]  /*6f00*/  HADD2.F32 R90, -RZ, R90.H1_H1 ;  /* 0x3000005aff5a7230 */ /* 0x000fe40000004100 */
[----:B------:R-:W-:Y:S01]  /*6f10*/  FFMA.FTZ R167, R167, UR4, R115 ;  /* 0x00000004a7a77c23 */ /* 0x000fe20008010073 */
[----:B------:R-:W-:Y:S01]  /*6f20*/  FFMA.FTZ R85, R193, UR8, R85 ;  /* 0x00000008c1557c23 */ /* 0x000fe20008010055 */
[----:B------:R-:W-:Y:S01]  /*6f30*/  FFMA.FTZ R199, R199, UR8, R84 ;  /* 0x00000008c7c77c23 */ /* 0x000fe20008010054 */
[--C-:B------:R-:W-:Y:S02]  /*6f40*/  HADD2.F32 R84, -RZ, R50.reuse.H0_H0 ;  /* 0x20000032ff547230 */ /* 0x100fe40000004100 */
[----:B------:R-:W-:Y:S01]  /*6f50*/  FMUL.FTZ R124, R86, UR7 ;  /* 0x00000007567c7c20 */ /* 0x000fe20008410000 */
[----:B------:R-:W-:Y:S01]  /*6f60*/  FADD.FTZ R169, R169, -R167 ;  /* 0x800000a7a9a97221 */ /* 0x000fe20000010000 */
[----:B------:R-:W-:Y:S01]  /*6f70*/  HADD2.F32 R167, -RZ, R89.H0_H0 ;  /* 0x20000059ffa77230 */ /* 0x000fe20000004100 */
[C---:B------:R-:W-:Y:S01]  /*6f80*/  F2FP.F16.F32.PACK_AB R86, R199.reuse, R86 ;  /* 0x00000056c756723e */ /* 0x040fe200000000ff */
[----:B------:R-:W-:Y:S01]  /*6f90*/  FMUL.FTZ R126, R124, R126 ;  /* 0x0000007e7c7e7220 */ /* 0x000fe20000410000 */
[----:B------:R-:W-:Y:S01]  /*6fa0*/  FMUL.FTZ R84, R84, R124 ;  /* 0x0000007c54547220 */ /* 0x000fe20000410000 */
[----:B------:R-:W-:Y:S01]  /*6fb0*/  FMUL.FTZ R199, R199, UR7 ;  /* 0x00000007c7c77c20 */ /* 0x000fe20008410000 */
[----:B------:R-:W-:-:S02]  /*6fc0*/  HADD2.F32 R124, -RZ, R50.H1_H1 ;  /* 0x30000032ff7c7230 */ /* 0x000fc40000004100 */
[----:B------:R-:W-:Y:S01]  /*6fd0*/  FMUL.FTZ R125, R85, UR7 ;  /* 0x00000007557d7c20 */ /* 0x000fe20008410000 */
[--C-:B------:R-:W-:Y:S01]  /*6fe0*/  FFMA.FTZ R192, R192, UR4, R115.reuse ;  /* 0x00000004c0c07c23 */ /* 0x100fe20008010073 */
[----:B------:R-:W-:Y:S01]  /*6ff0*/  FMUL.FTZ R166, R199, R90 ;  /* 0x0000005ac7a67220 */ /* 0x000fe20000410000 */
[----:B------:R-:W-:Y:S01]  /*7000*/  FFMA.FTZ R168, R168, UR4, R115 ;  /* 0x00000004a8a87c23 */ /* 0x000fe20008010073 */
[----:B------:R-:W-:Y:S01]  /*7010*/  FMUL.FTZ R90, R124, R199 ;  /* 0x000000c77c5a7220 */ /* 0x000fe20000410000 */
[----:B------:R-:W-:Y:S02]  /*7020*/  HADD2.F32 R124, -RZ, R49.H0_H0 ;  /* 0x20000031ff7c7230 */ /* 0x000fe40000004100 */
[----:B------:R-:W-:Y:S01]  /*7030*/  FMUL.FTZ R167, R125, R167 ;  /* 0x000000a77da77220 */ /* 0x000fe20000410000 */
[----:B------:R-:W-:Y:S01]  /*7040*/  FADD.FTZ R195, R195, -R192 ;  /* 0x800000c0c3c37221 */ /* 0x000fe20000010000 */
[----:B------:R-:W-:Y:S01]  /*7050*/  HADD2.F32 R89, -RZ, R89.H1_H1 ;  /* 0x30000059ff597230 */ /* 0x000fe20000004100 */
[----:B------:R-:W-:Y:S01]  /*7060*/  F2FP.F16.F32.PACK_AB R90, R90, R84 ;  /* 0x000000545a5a723e */ /* 0x000fe200000000ff */
[----:B------:R-:W-:Y:S01]  /*7070*/  FMUL.FTZ R124, R124, R125 ;  /* 0x0000007d7c7c7220 */ /* 0x000fe20000410000 */
[----:B------:R-:W-:-:S02]  /*7080*/  HADD2.F32 R125, -RZ, R69.H1_H1 ;  /* 0x30000045ff7d7230 */ /* 0x000fc40000004100 */
[----:B------:R-:W-:Y:S01]  /*7090*/  FADD.FTZ R191, R191, -R168 ;  /* 0x800000a8bfbf7221 */ /* 0x000fe20000010000 */
[----:B------:R-:W-:Y:S02]  /*70a0*/  HADD2.F32 R84, -RZ, R49.H1_H1 ;  /* 0x30000031ff547230 */ /* 0x000fe40000004100 */
[----:B------:R-:W-:Y:S02]  /*70b0*/  HADD2.F32 R170, -RZ, R88.H1_H1 ;  /* 0x30000058ffaa7230 */ /* 0x000fe40000004100 */
[----:B------:R-:W-:-:S05]  /*70c0*/  FFMA.FTZ R195, R195, UR8, R125 ;  /* 0x00000008c3c37c23 */ /* 0x000fca000801007d */
[C---:B------:R-:W-:Y:S01]  /*70d0*/  F2FP.F16.F32.PACK_AB R85, R195.reuse, R85 ;  /* 0x00000055c355723e */ /* 0x040fe200000000ff */
[----:B------:R-:W-:-:S04]  /*70e0*/  FMUL.FTZ R195, R195, UR7 ;  /* 0x00000007c3c37c20 */ /* 0x000fc80008410000 */
[----:B------:R-:W-:Y:S01]  /*70f0*/  FMUL.FTZ R168, R195, R89 ;  /* 0x00000059c3a87220 */ /* 0x000fe20000410000 */
[----:B------:R-:W-:Y:S01]  /*7100*/  FMUL.FTZ R89, R84, R195 ;  /* 0x000000c354597220 */ /* 0x000fe20000410000 */
[----:B------:R-:W-:-:S04]  /*7110*/  HADD2.F32 R84, -RZ, R68.H0_H0 ;  /* 0x20000044ff547230 */ /* 0x000fc80000004100 */
[----:B------:R-:W-:Y:S01]  /*7120*/  F2FP.F16.F32.PACK_AB R89, R89, R124 ;  /* 0x0000007c5959723e */ /* 0x000fe200000000ff */
[----:B------:R-:W-:Y:S01]  /*7130*/  FFMA.FTZ R84, R169, UR8, R84 ;  /* 0x00000008a9547c23 */ /* 0x000fe20008010054 */
[----:B------:R-:W-:Y:S02]  /*7140*/  HADD2.F32 R169, -RZ, R88.H0_H0 ;  /* 0x20000058ffa97230 */ /* 0x000fe40000004100 */
[--C-:B------:R-:W-:Y:S02]  /*7150*/  HADD2.F32 R124, -RZ, R48.reuse.H0_H0 ;  /* 0x20000030ff7c7230 */ /* 0x100fe40000004100 */
[----:B------:R-:W-:Y:S01]  /*7160*/  FMUL.FTZ R125, R84, UR7 ;  /* 0x00000007547d7c20 */ /* 0x000fe20008410000 */
[----:B------:R-:W-:-:S03]  /*7170*/  HADD2.F32 R88, -RZ, R48.H1_H1 ;  /* 0x30000030ff587230 */ /* 0x000fc60000004100 */
[----:B------:R-:W-:Y:S01]  /*7180*/  FMUL.FTZ R169, R125, R169 ;  /* 0x000000a97da97220 */ /* 0x000fe20000410000 */
[----:B------:R-:W-:Y:S01]  /*7190*/  FMUL.FTZ R124, R124, R125 ;  /* 0x0000007d7c7c7220 */ /* 0x000fe20000410000 */
[----:B------:R-:W-:-:S05]  /*71a0*/  HADD2.F32 R125, -RZ, R68.H1_H1 ;  /* 0x30000044ff7d7230 */ /* 0x000fca0000004100 */
[----:B------:R-:W-:-:S04]  /*71b0*/  FFMA.FTZ R191, R191, UR8, R125 ;  /* 0x00000008bfbf7c23 */ /* 0x000fc8000801007d */
[C---:B------:R-:W-:Y:S01]  /*71c0*/  FMUL.FTZ R125, R191.reuse, UR7 ;  /* 0x00000007bf7d7c20 */ /* 0x040fe20008410000 */
[----:B------:R-:W-:-:S03]  /*71d0*/  F2FP.F16.F32.PACK_AB R84, R191, R84 ;  /* 0x00000054bf54723e */ /* 0x000fc600000000ff */
[----:B------:R-:W-:Y:S01]  /*71e0*/  FMUL.FTZ R88, R88, R125 ;  /* 0x0000007d58587220 */ /* 0x000fe20000410000 */
[----:B------:R-:W-:-:S04]  /*71f0*/  FMUL.FTZ R170, R125, R170 ;  /* 0x000000aa7daa7220 */ /* 0x000fc80000410000 */
[----:B------:R-:W-:Y:S01]  /*7200*/  F2FP.F16.F32.PACK_AB R88, R88, R124 ;  /* 0x0000007c5858723e */ /* 0x000fe200000000ff */
[----:B------:R-:W-:Y:S06]  /*7210*/  BRA `(.L_x_2188) ;  /* 0x0000000400307947 */ /* 0x000fec0003800000 */
.L_x_2187:
[--C-:B------:R-:W-:Y:S01]  /*7220*/  FFMA.FTZ R167, R167, UR4, R115.reuse ;  /* 0x00000004a7a77c23 */ /* 0x100fe20008010073 */
[--C-:B------:R-:W-:Y:S01]  /*7230*/  FFMA.FTZ R198, R198, UR4, R115.reuse ;  /* 0x00000004c6c67c23 */ /* 0x100fe20008010073 */
[--C-:B------:R-:W-:Y:S01]  /*7240*/  FFMA.FTZ R200, R200, UR4, R115.reuse ;  /* 0x00000004c8c87c23 */ /* 0x100fe20008010073 */
[----:B------:R-:W-:Y:S01]  /*7250*/  FFMA.FTZ R126, R194, UR4, R115 ;  /* 0x00000004c27e7c23 */ /* 0x000fe20008010073 */
[----:B------:R-:W-:Y:S01]  /*7260*/  FADD.FTZ R167, R169, -R167 ;  /* 0x800000a7a9a77221 */ /* 0x000fe20000010000 */
[--C-:B------:R-:W-:Y:S02]  /*7270*/  HADD2.F32 R169, -RZ, R71.reuse.H0_H0 ;  /* 0x20000047ffa97230 */ /* 0x100fe40000004100 */
[----:B------:R-:W-:Y:S01]  /*7280*/  FADD.FTZ R123, R201, -R198 ;  /* 0x800000c6c97b7221 */ /* 0x000fe20000010000 */
[----:B------:R-:W-:Y:S02]  /*7290*/  HADD2.F32 R124, -RZ, R71.H1_H1 ;  /* 0x30000047ff7c7230 */ /* 0x000fe40000004100 */
[----:B------:R-:W-:Y:S01]  /*72a0*/  FADD.FTZ R127, R202, -R200 ;  /* 0x800000c8ca7f7221 */ /* 0x000fe20000010000 */
[----:B------:R-:W-:Y:S01]  /*72b0*/  FFMA.FTZ R196, R196, UR4, R115 ;  /* 0x00000004c4c47c23 */ /* 0x000fe20008010073 */
[----:B------:R-:W-:Y:S01]  /*72c0*/  FFMA.FTZ R123, R123, UR8, R169 ;  /* 0x000000087b7b7c23 */ /* 0x000fe200080100a9 */
[----:B------:R-:W-:-:S02]  /*72d0*/  HADD2.F32 R169, -RZ, R70.H0_H0 ;  /* 0x20000046ffa97230 */ /* 0x000fc40000004100 */
[----:B------:R-:W-:Y:S01]  /*72e0*/  FADD.FTZ R126, R197, -R126 ;  /* 0x8000007ec57e7221 */ /* 0x000fe20000010000 */
[--C-:B------:R-:W-:Y:S01]  /*72f0*/  FFMA.FTZ R168, R168, UR4, R115.reuse ;  /* 0x00000004a8a87c23 */ /* 0x100fe20008010073 */
[----:B------:R-:W-:Y:S01]  /*7300*/  FFMA.FTZ R125, R170, UR4, R115 ;  /* 0x00000004aa7d7c23 */ /* 0x000fe20008010073 */
[----:B------:R-:W-:Y:S01]  /*7310*/  FFMA.FTZ R127, R127, UR8, R124 ;  /* 0x000000087f7f7c23 */ /* 0x000fe2000801007c */
[----:B------:R-:W-:Y:S02]  /*7320*/  HADD2.F32 R124, -RZ, R70.H1_H1 ;  /* 0x30000046ff7c7230 */ /* 0x000fe40000004100 */
[----:B------:R-:W-:Y:S01]  /*7330*/  FADD.FTZ R166, R199, -R196 ;  /* 0x800000c4c7a67221 */ /* 0x000fe20000010000 */
[----:B------:R-:W-:Y:S01]  /*7340*/  FFMA.FTZ R126, R126, UR8, R169 ;  /* 0x000000087e7e7c23 */ /* 0x000fe200080100a9 */
[----:B------:R-:W-:Y:S01]  /*7350*/  FADD.FTZ R191, R191, -R168 ;  /* 0x800000a8bfbf7221 */ /* 0x000fe20000010000 */
[--C-:B------:R-:W-:Y:S02]  /*7360*/  HADD2.F32 R169, -RZ, R69.reuse.H0_H0 ;  /* 0x20000045ffa97230 */ /* 0x100fe40000004100 */
[----:B------:R-:W-:Y:S01]  /*7370*/  FADD.FTZ R125, R193, -R125 ;  /* 0x8000007dc17d7221 */ /* 0x000fe20000010000 */
[----:B------:R-:W-:Y:S01]  /*7380*/  FFMA.FTZ R168, R192, UR4, R115 ;  /* 0x00000004c0a87c23 */ /* 0x000fe20008010073 */
[----:B------:R-:W-:Y:S01]  /*7390*/  FFMA.FTZ R166, R166, UR8, R124 ;  /* 0x00000008a6a67c23 */ /* 0x000fe2000801007c */
[----:B------:R-:W-:-:S02]  /*73a0*/  HADD2.F32 R124, -RZ, R69.H1_H1 ;  /* 0x30000045ff7c7230 */ /* 0x000fc40000004100 */
[----:B------:R-:W-:Y:S01]  /*73b0*/  FFMA.FTZ R125, R125, UR8, R169 ;  /* 0x000000087d7d7c23 */ /* 0x000fe200080100a9 */
[----:B------:R-:W-:Y:S01]  /*73c0*/  FADD.FTZ R168, R195, -R168 ;  /* 0x800000a8c3a87221 */ /* 0x000fe20000010000 */
[--C-:B------:R-:W-:Y:S02]  /*73d0*/  HADD2.F32 R169, -RZ, R68.reuse.H0_H0 ;  /* 0x20000044ffa97230 */ /* 0x100fe40000004100 */
[----:B------:R-:W-:Y:S02]  /*73e0*/  HADD2.F32 R170, -RZ, R68.H1_H1 ;  /* 0x30000044ffaa7230 */ /* 0x000fe40000004100 */
[----:B------:R-:W-:Y:S01]  /*73f0*/  FFMA.FTZ R168, R168, UR8, R124 ;  /* 0x00000008a8a87c23 */ /* 0x000fe2000801007c */
[----:B------:R-:W-:Y:S01]  /*7400*/  FMUL.FTZ R124, R123, UR7 ;  /* 0x000000077b7c7c20 */ /* 0x000fe20008410000 */
[----:B------:R-:W-:Y:S01]  /*7410*/  FFMA.FTZ R169, R167, UR8, R169 ;  /* 0x00000008a7a97c23 */ /* 0x000fe200080100a9 */
[----:B-----5:R-:W-:Y:S02]  /*7420*/  HADD2.F32 R123, -RZ, R91.H0_H0 ;  /* 0x2000005bff7b7230 */ /* 0x020fe40000004100 */
[----:B------:R-:W-:Y:S01]  /*7430*/  FFMA.FTZ R170, R191, UR8, R170 ;  /* 0x00000008bfaa7c23 */ /* 0x000fe200080100aa */
[----:B------:R-:W-:-:S02]  /*7440*/  HADD2.F32 R167, -RZ, R51.H0_H0 ;  /* 0x20000033ffa77230 */ /* 0x000fc40000004100 */
[----:B------:R-:W-:Y:S01]  /*7450*/  FMUL.FTZ R125, R125, UR7 ;  /* 0x000000077d7d7c20 */ /* 0x000fe20008410000 */
[----:B------:R-:W-:Y:S02]  /*7460*/  HADD2.F32 R91, -RZ, R91.H1_H1 ;  /* 0x3000005bff5b7230 */ /* 0x000fe40000004100 */
[----:B------:R-:W-:Y:S01]  /*7470*/  FMUL.FTZ R123, R124, R123 ;  /* 0x0000007b7c7b7220 */ /* 0x000fe20000410000 */
[----:B------:R-:W-:Y:S02]  /*7480*/  HADD2.F32 R191, -RZ, R51.H1_H1 ;  /* 0x30000033ffbf7230 */ /* 0x000fe40000004100 */
[----:B------:R-:W-:Y:S01]  /*7490*/  FMUL.FTZ R124, R167, R124 ;  /* 0x0000007ca77c7220 */ /* 0x000fe20000410000 */
[----:B------:R-:W-:Y:S01]  /*74a0*/  FMUL.FTZ R167, R127, UR7 ;  /* 0x000000077fa77c20 */ /* 0x000fe20008410000 */
[----:B------:R-:W-:Y:S02]  /*74b0*/  HADD2.F32 R192, -RZ, R50.H1_H1 ;  /* 0x30000032ffc07230 */ /* 0x000fe40000004100 */
[----:B------:R-:W-:Y:S01]  /*74c0*/  FMUL.FTZ R170, R170, UR7 ;  /* 0x00000007aaaa7c20 */ /* 0x000fe20008410000 */
[----:B------:R-:W-:-:S02]  /*74d0*/  HADD2.F32 R193, -RZ, R49.H1_H1 ;  /* 0x30000031ffc17230 */ /* 0x000fc40000004100 */
[----:B------:R-:W-:Y:S01]  /*74e0*/  FMUL.FTZ R127, R167, R91 ;  /* 0x0000005ba77f7220 */ /* 0x000fe20000410000 */
[----:B------:R-:W-:Y:S01]  /*74f0*/  FMUL.FTZ R91, R191, R167 ;  /* 0x000000a7bf5b7220 */ /* 0x000fe20000410000 */
[----:B------:R-:W-:Y:S01]  /*7500*/  FMUL.FTZ R191, R126, UR7 ;  /* 0x000000077ebf7c20 */ /* 0x000fe20008410000 */
[----:B------:R-:W-:Y:S02]  /*7510*/  HADD2.F32 R126, -RZ, R90.H0_H0 ;  /* 0x2000005aff7e7230 */ /* 0x000fe40000004100 */
[----:B------:R-:W-:Y:S01]  /*7520*/  HADD2.F32 R167, -RZ, R50.H0_H0 ;  /* 0x20000032ffa77230 */ /* 0x000fe20000004100 */
[----:B------:R-:W-:Y:S01]  /*7530*/  F2FP.F16.F32.PACK_AB R91, R91, R124 ;  /* 0x0000007c5b5b723e */ /* 0x000fe200000000ff */
[----:B------:R-:W-:Y:S02]  /*7540*/  HADD2.F32 R90, -RZ, R90.H1_H1 ;  /* 0x3000005aff5a7230 */ /* 0x000fe40000004100 */
[----:B------:R-:W-:Y:S01]  /*7550*/  FMUL.FTZ R126, R191, R126 ;  /* 0x0000007ebf7e7220 */ /* 0x000fe20000410000 */
[----:B------:R-:W-:Y:S01]  /*7560*/  FMUL.FTZ R191, R167, R191 ;  /* 0x000000bfa7bf7220 */ /* 0x000fe20000410000 */
[----:B------:R-:W-:-:S04]  /*7570*/  FMUL.FTZ R167, R166, UR7 ;  /* 0x00000007a6a77c20 */ /* 0x000fc80008410000 */
[----:B------:R-:W-:Y:S01]  /*7580*/  FMUL.FTZ R166, R167, R90 ;  /* 0x0000005aa7a67220 */ /* 0x000fe20000410000 */
[----:B------:R-:W-:Y:S01]  /*7590*/  FMUL.FTZ R90, R192, R167 ;  /* 0x000000a7c05a7220 */ /* 0x000fe20000410000 */
[----:B------:R-:W-:Y:S02]  /*75a0*/  HADD2.F32 R167, -RZ, R89.H0_H0 ;  /* 0x20000059ffa77230 */ /* 0x000fe40000004100 */
        /* <DEDUP_REMOVED lines=18> */
[----:B------:R-:W-:-:S07]  /*76d0*/  F2FP.F16.F32.PACK_AB R88, R88, R192 ;  /* 0x000000c05858723e */ /* 0x000fce00000000ff */
.L_x_2188:
        /* <DEDUP_REMOVED lines=47> */
[----:B------:R-:W-:Y:S01]  /*79d0*/  FMUL.FTZ R125, R85, UR7 ;  /* 0x00000007557d7c20 */ /* 0x000fe20008410000 */
[----:B------:R-:W-:Y:S01]  /*79e0*/  FADD.FTZ R157, R157, -R159 ;  /* 0x8000009f9d9d7221 */ /* 0x000fe20000010000 */
[C---:B------:R-:W-:Y:S01]  /*79f0*/  F2FP.F16.F32.PACK_AB R86, R153.reuse, R86 ;  /* 0x000000569956723e */ /* 0x040fe200000000ff */
[----:B------:R-:W-:Y:S01]  /*7a00*/  FMUL.FTZ R151, R124, R151 ;  /* 0x000000977c977220 */ /* 0x000fe20000410000 */
[----:B------:R-:W-:Y:S01]  /*7a10*/  FMUL.FTZ R84, R84, R124 ;  /* 0x0000007c54547220 */ /* 0x000fe20000410000 */
[----:B------:R-:W-:Y:S01]  /*7a20*/  FMUL.FTZ R153, R153, UR7 ;  /* 0x0000000799997c20 */ /* 0x000fe20008410000 */
[----:B------:R-:W-:-:S02]  /*7a30*/  HADD2.F32 R124, -RZ, R54.H1_H1 ;  /* 0x30000036ff7c7230 */ /* 0x000fc40000004100 */
[--C-:B------:R-:W-:Y:S01]  /*7a40*/  FFMA.FTZ R165, R165, UR4, R115.reuse ;  /* 0x00000004a5a57c23 */ /* 0x100fe20008010073 */
[----:B------:R-:W-:Y:S02]  /*7a50*/  HADD2.F32 R155, -RZ, R88.H0_H0 ;  /* 0x20000058ff9b7230 */ /* 0x000fe40000004100 */
[----:B------:R-:W-:Y:S01]  /*7a60*/  FMUL.FTZ R154, R153, R90 ;  /* 0x0000005a999a7220 */ /* 0x000fe20000410000 */
[----:B------:R-:W-:Y:S01]  /*7a70*/  FFMA.FTZ R164, R164, UR4, R115 ;  /* 0x00000004a4a47c23 */ /* 0x000fe20008010073 */
[----:B------:R-:W-:Y:S01]  /*7a80*/  FMUL.FTZ R90, R124, R153 ;  /* 0x000000997c5a7220 */ /* 0x000fe20000410000 */
[----:B------:R-:W-:Y:S02]  /*7a90*/  HADD2.F32 R153, -RZ, R89.H0_H0 ;  /* 0x20000059ff997230 */ /* 0x000fe40000004100 */
[----:B------:R-:W-:Y:S01]  /*7aa0*/  FADD.FTZ R163, R163, -R165 ;  /* 0x800000a5a3a37221 */ /* 0x000fe20000010000 */
[----:B------:R-:W-:Y:S02]  /*7ab0*/  HADD2.F32 R124, -RZ, R53.H0_H0 ;  /* 0x20000035ff7c7230 */ /* 0x000fe40000004100 */
[----:B------:R-:W-:Y:S01]  /*7ac0*/  FADD.FTZ R161, R161, -R164 ;  /* 0x800000a4a1a17221 */ /* 0x000fe20000010000 */
[----:B------:R-:W-:Y:S01]  /*7ad0*/  F2FP.F16.F32.PACK_AB R90, R90, R84 ;  /* 0x000000545a5a723e */ /* 0x000fe200000000ff */
[----:B------:R-:W-:Y:S01]  /*7ae0*/  FMUL.FTZ R153, R125, R153 ;  /* 0x000000997d997220 */ /* 0x000fe20000410000 */
[----:B------:R-:W-:-:S02]  /*7af0*/  HADD2.F32 R89, -RZ, R89.H1_H1 ;  /* 0x30000059ff597230 */ /* 0x000fc40000004100 */
[----:B------:R-:W-:Y:S01]  /*7b00*/  FMUL.FTZ R124, R124, R125 ;  /* 0x0000007d7c7c7220 */ /* 0x000fe20000410000 */
[----:B------:R-:W-:Y:S02]  /*7b10*/  HADD2.F32 R125, -RZ, R73.H1_H1 ;  /* 0x30000049ff7d7230 */ /* 0x000fe40000004100 */
[----:B------:R-:W-:-:S03]  /*7b20*/  HADD2.F32 R84, -RZ, R53.H1_H1 ;  /* 0x30000035ff547230 */ /* 0x000fc60000004100 */
[----:B------:R-:W-:-:S05]  /*7b30*/  FFMA.FTZ R157, R157, UR8, R125 ;  /* 0x000000089d9d7c23 */ /* 0x000fca000801007d */
[C---:B------:R-:W-:Y:S01]  /*7b40*/  F2FP.F16.F32.PACK_AB R85, R157.reuse, R85 ;  /* 0x000000559d55723e */ /* 0x040fe200000000ff */
[----:B------:R-:W-:-:S04]  /*7b50*/  FMUL.FTZ R157, R157, UR7 ;  /* 0x000000079d9d7c20 */ /* 0x000fc80008410000 */
[----:B------:R-:W-:Y:S01]  /*7b60*/  FMUL.FTZ R156, R157, R89 ;  /* 0x000000599d9c7220 */ /* 0x000fe20000410000 */
[----:B------:R-:W-:Y:S01]  /*7b70*/  FMUL.FTZ R89, R84, R157 ;  /* 0x0000009d54597220 */ /* 0x000fe20000410000 */
[----:B------:R-:W-:Y:S02]  /*7b80*/  HADD2.F32 R84, -RZ, R72.H0_H0 ;  /* 0x20000048ff547230 */ /* 0x000fe40000004100 */
[----:B------:R-:W-:Y:S02]  /*7b90*/  HADD2.F32 R157, -RZ, R88.H1_H1 ;  /* 0x30000058ff9d7230 */ /* 0x000fe40000004100 */
[----:B------:R-:W-:Y:S01]  /*7ba0*/  F2FP.F16.F32.PACK_AB R89, R89, R124 ;  /* 0x0000007c5959723e */ /* 0x000fe200000000ff */
[----:B------:R-:W-:Y:S01]  /*7bb0*/  FFMA.FTZ R84, R163, UR8, R84 ;  /* 0x00000008a3547c23 */ /* 0x000fe20008010054 */
[--C-:B------:R-:W-:Y:S02]  /*7bc0*/  HADD2.F32 R124, -RZ, R52.reuse.H0_H0 ;  /* 0x20000034ff7c7230 */ /* 0x100fe40000004100 */
[----:B------:R-:W-:-:S02]  /*7bd0*/  HADD2.F32 R88, -RZ, R52.H1_H1 ;  /* 0x30000034ff587230 */ /* 0x000fc40000004100 */
[----:B------:R-:W-:-:S04]  /*7be0*/  FMUL.FTZ R125, R84, UR7 ;  /* 0x00000007547d7c20 */ /* 0x000fc80008410000 */
        /* <DEDUP_REMOVED lines=10> */
.L_x_2189:
[--C-:B------:R-:W-:Y:S01]  /*7c90*/  FFMA.FTZ R151, R151, UR4, R115.reuse ;  /* 0x0000000497977c23 */ /* 0x100fe20008010073 */
[--C-:B------:R-:W-:Y:S01]  /*7ca0*/  FFMA.FTZ R155, R155, UR4, R115.reuse ;  /* 0x000000049b9b7c23 */ /* 0x100fe20008010073 */
[--C-:B------:R-:W-:Y:S01]  /*7cb0*/  FFMA.FTZ R154, R154, UR4, R115.reuse ;  /* 0x000000049a9a7c23 */ /* 0x100fe20008010073 */
[----:B------:R-:W-:Y:S01]  /*7cc0*/  FFMA.FTZ R125, R162, UR4, R115 ;  /* 0x00000004a27d7c23 */ /* 0x000fe20008010073 */
[----:B------:R-:W-:Y:S01]  /*7cd0*/  FADD.FTZ R151, R150, -R151 ;  /* 0x8000009796977221 */ /* 0x000fe20000010000 */
[--C-:B------:R-:W-:Y:S02]  /*7ce0*/  HADD2.F32 R150, -RZ, R75.reuse.H1_H1 ;  /* 0x3000004bff967230 */ /* 0x100fe40000004100 */
[----:B------:R-:W-:Y:S01]  /*7cf0*/  FADD.FTZ R153, R153, -R155 ;  /* 0x8000009b99997221 */ /* 0x000fe20000010000 */
[----:B------:R-:W-:Y:S01]  /*7d00*/  FADD.FTZ R124, R152, -R154 ;  /* 0x8000009a987c7221 */ /* 0x000fe20000010000 */
[----:B------:R-:W-:Y:S01]  /*7d10*/  FADD.FTZ R125, R160, -R125 ;  /* 0x8000007da07d7221 */ /* 0x000fe20000010000 */
[----:B------:R-:W-:-:S02]  /*7d20*/  HADD2.F32 R152, -RZ, R75.H0_H0 ;  /* 0x2000004bff987230 */ /* 0x000fc40000004100 */
[----:B------:R-:W-:Y:S01]  /*7d30*/  FFMA.FTZ R151, R151, UR8, R150 ;  /* 0x0000000897977c23 */ /* 0x000fe20008010096 */
[--C-:B------:R-:W-:Y:S02]  /*7d40*/  HADD2.F32 R150, -RZ, R74.reuse.H1_H1 ;  /* 0x3000004aff967230 */ /* 0x100fe40000004100 */
[--C-:B------:R-:W-:Y:S01]  /*7d50*/  FFMA.FTZ R165, R165, UR4, R115.reuse ;  /* 0x00000004a5a57c23 */ /* 0x100fe20008010073 */
[----:B------:R-:W-:Y:S01]  /*7d60*/  FFMA.FTZ R139, R158, UR4, R115 ;  /* 0x000000049e8b7c23 */ /* 0x000fe20008010073 */
[----:B------:R-:W-:Y:S01]  /*7d70*/  FFMA.FTZ R124, R124, UR8, R152 ;  /* 0x000000087c7c7c23 */ /* 0x000fe20008010098 */
[----:B------:R-:W-:Y:S02]  /*7d80*/  HADD2.F32 R152, -RZ, R74.H0_H0 ;  /* 0x2000004aff987230 */ /* 0x000fe40000004100 */
[----:B------:R-:W-:Y:S01]  /*7d90*/  FFMA.FTZ R153, R153, UR8, R150 ;  /* 0x0000000899997c23 */ /* 0x000fe20008010096 */
[----:B------:R-:W-:Y:S02]  /*7da0*/  HADD2.F32 R150, -RZ, R73.H0_H0 ;  /* 0x20000049ff967230 */ /* 0x000fe40000004100 */
[----:B------:R-:W-:Y:S01]  /*7db0*/  FADD.FTZ R165, R163, -R165 ;  /* 0x800000a5a3a57221 */ /* 0x000fe20000010000 */
[----:B------:R-:W-:Y:S01]  /*7dc0*/  FADD.FTZ R139, R156, -R139 ;  /* 0x8000008b9c8b7221 */ /* 0x000fe20000010000 */
[----:B------:R-:W-:Y:S01]  /*7dd0*/  FMUL.FTZ R124, R124, UR7 ;  /* 0x000000077c7c7c20 */ /* 0x000fe20008410000 */
[----:B------:R-:W-:Y:S01]  /*7de0*/  FMUL.FTZ R151, R151, UR7 ;  /* 0x0000000797977c20 */ /* 0x000fe20008410000 */
[----:B------:R-:W-:Y:S01]  /*7df0*/  FFMA.FTZ R125, R125, UR8, R150 ;  /* 0x000000087d7d7c23 */ /* 0x000fe20008010096 */
[----:B------:R-:W-:-:S02]  /*7e00*/  HADD2.F32 R150, -RZ, R72.H0_H0 ;  /* 0x20000048ff967230 */ /* 0x000fc40000004100 */
[----:B------:R-:W-:Y:S01]  /*7e10*/  FFMA.FTZ R139, R139, UR8, R152 ;  /* 0x000000088b8b7c23 */ /* 0x000fe20008010098 */
[--C-:B------:R-:W-:Y:S02]  /*7e20*/  HADD2.F32 R152, -RZ, R55.reuse.H0_H0 ;  /* 0x20000037ff987230 */ /* 0x100fe40000004100 */
[----:B------:R-:W-:Y:S01]  /*7e30*/  FFMA.FTZ R159, R159, UR4, R115 ;  /* 0x000000049f9f7c23 */ /* 0x000fe20008010073 */
[----:B------:R-:W-:Y:S02]  /*7e40*/  HADD2.F32 R154, -RZ, R55.H1_H1 ;  /* 0x30000037ff9a7230 */ /* 0x000fe40000004100 */
[----:B------:R-:W-:Y:S01]  /*7e50*/  FFMA.FTZ R165, R165, UR8, R150 ;  /* 0x00000008a5a57c23 */ /* 0x000fe20008010096 */
[--C-:B-----5:R-:W-:Y:S02]  /*7e60*/  HADD2.F32 R150, -RZ, R91.reuse.H0_H0 ;  /* 0x2000005bff967230 */ /* 0x120fe40000004100 */
[----:B------:R-:W-:Y:S01]  /*7e70*/  FMUL.FTZ R139, R139, UR7 ;  /* 0x000000078b8b7c20 */ /* 0x000fe20008410000 */
[----:B------:R-:W-:-:S02]  /*7e80*/  HADD2.F32 R91, -RZ, R91.H1_H1 ;  /* 0x3000005bff5b7230 */ /* 0x000fc40000004100 */
[----:B------:R-:W-:Y:S01]  /*7e90*/  FMUL.FTZ R153, R153, UR7 ;  /* 0x0000000799997c20 */ /* 0x000fe20008410000 */
[----:B------:R-:W-:Y:S02]  /*7ea0*/  HADD2.F32 R155, -RZ, R73.H1_H1 ;  /* 0x30000049ff9b7230 */ /* 0x000fe40000004100 */
[----:B------:R-:W-:Y:S01]  /*7eb0*/  FMUL.FTZ R150, R124, R150 ;  /* 0x000000967c967220 */ /* 0x000fe20000410000 */
[----:B------:R-:W-:Y:S01]  /*7ec0*/  FMUL.FTZ R124, R152, R124 ;  /* 0x0000007c987c7220 */ /* 0x000fe20000410000 */
[----:B------:R-:W-:Y:S01]  /*7ed0*/  FMUL.FTZ R152, R151, R91 ;  /* 0x0000005b97987220 */ /* 0x000fe20000410000 */
[----:B------:R-:W-:Y:S01]  /*7ee0*/  FMUL.FTZ R91, R154, R151 ;  /* 0x000000979a5b7220 */ /* 0x000fe20000410000 */
[----:B------:R-:W-:Y:S02]  /*7ef0*/  HADD2.F32 R151, -RZ, R90.H0_H0 ;  /* 0x2000005aff977230 */ /* 0x000fe40000004100 */
[----:B------:R-:W-:Y:S01]  /*7f00*/  FADD.FTZ R157, R157, -R159 ;  /* 0x8000009f9d9d7221 */ /* 0x000fe20000010000 */
[----:B------:R-:W-:-:S02]  /*7f10*/  HADD2.F32 R154, -RZ, R54.H0_H0 ;  /* 0x20000036ff9a7230 */ /* 0x000fc40000004100 */
[----:B------:R-:W-:Y:S01]  /*7f20*/  FFMA.FTZ R164, R164, UR4, R115 ;  /* 0x00000004a4a47c23 */ /* 0x000fe20008010073 */
[----:B------:R-:W-:Y:S02]  /*7f30*/  HADD2.F32 R90, -RZ, R90.H1_H1 ;  /* 0x3000005aff5a7230 */ /* 0x000fe40000004100 */
[----:B------:R-:W-:Y:S01]  /*7f40*/  FMUL.FTZ R151, R139, R151 ;  /* 0x000000978b977220 */ /* 0x000fe20000410000 */
[----:B------:R-:W-:Y:S02]  /*7f50*/  HADD2.F32 R156, -RZ, R54.H1_H1 ;  /* 0x30000036ff9c7230 */ /* 0x000fe40000004100 */
[----:B------:R-:W-:Y:S01]  /*7f60*/  FMUL.FTZ R139, R154, R139 ;  /* 0x0000008b9a8b7220 */ /* 0x000fe20000410000 */
[----:B------:R-:W-:Y:S01]  /*7f70*/  FFMA.FTZ R155, R157, UR8, R155 ;  /* 0x000000089d9b7c23 */ /* 0x000fe2000801009b */
[----:B------:R-:W-:Y:S01]  /*7f80*/  FMUL.FTZ R154, R153, R90 ;  /* 0x0000005a999a7220 */ /* 0x000fe20000410000 */
[----:B------:R-:W-:Y:S01]  /*7f90*/  FMUL.FTZ R125, R125, UR7 ;  /* 0x000000077d7d7c20 */ /* 0x000fe20008410000 */
[----:B------:R-:W-:Y:S01]  /*7fa0*/  FMUL.FTZ R90, R156, R153 ;  /* 0x000000999c5a7220 */ /* 0x000fe20000410000 */
[----:B------:R-:W-:-:S02]  /*7fb0*/  HADD2.F32 R153, -RZ, R89.H0_H0 ;  /* 0x20000059ff997230 */ /* 0x000fc40000004100 */
[----:B------:R-:W-:Y:S01]  /*7fc0*/  FADD.FTZ R161, R161, -R164 ;  /* 0x800000a4a1a17221 */ /* 0x000fe20000010000 */
[----:B------:R-:W-:Y:S02]  /*7fd0*/  HADD2.F32 R156, -RZ, R53.H0_H0 ;  /* 0x20000035ff9c7230 */ /* 0x000fe40000004100 */
[----:B------:R-:W-:Y:S01]  /*7fe0*/  FMUL.FTZ R155, R155, UR7 ;  /* 0x000000079b9b7c20 */ /* 0x000fe20008410000 */
[----:B------:R-:W-:Y:S02]  /*7ff0*/  HADD2.F32 R157, -RZ, R72.H1_H1 ;  /* 0x30000048ff9d7230 */ /* 0x000fe40000004100 */
[----:B------:R-:W-:Y:S01]  /*8000*/  FMUL.FTZ R153, R125, R153 ;  /* 0x000000997d997220 */ /* 0x000fe20000410000 */
[----:B------:R-:W-:Y:S02]  /*8010*/  HADD2.F32 R89, -RZ, R89.H1_H1 ;  /* 0x30000059ff597230 */ /* 0x000fe40000004100 */
[----:B------:R-:W-:Y:S01]  /*8020*/  FMUL.FTZ R125, R156, R125 ;  /* 0x0000007d9c7d7220 */ /* 0x000fe20000410000 */
[----:B------:R-:W-:-:S02]  /*8030*/  HADD2.F32 R158, -RZ, R53.H1_H1 ;  /* 0x30000035ff9e7230 */ /* 0x000fc40000004100 */
[----:B------:R-:W-:Y:S01]  /*8040*/  FFMA.FTZ R157, R161, UR8, R157 ;  /* 0x00000008a19d7c23 */ /* 0x000fe2000801009d */
[--C-:B------:R-:W-:Y:S02]  /*8050*/  HADD2.F32 R159, -RZ, R88.reuse.H1_H1 ;  /* 0x30000058ff9f7230 */ /* 0x100fe40000004100 */
[----:B------:R-:W-:Y:S01]  /*8060*/  FMUL.FTZ R156, R155, R89 ;  /* 0x000000599b9c7220 */ /* 0x000fe20000410000 */
[----:B------:R-:W-:Y:S01]  /*8070*/  FMUL.FTZ R165, R165, UR7 ;  /* 0x00000007a5a57c20 */ /* 0x000fe20008410000 */
[----:B------:R-:W-:Y:S01]  /*8080*/  FMUL.FTZ R89, R158, R155 ;  /* 0x0000009b9e597220 */ /* 0x000fe20000410000 */
[----:B------:R-:W-:Y:S02]  /*8090*/  HADD2.F32 R155, -RZ, R88.H0_H0 ;  /* 0x20000058ff9b7230 */ /* 0x000fe40000004100 */
[----:B------:R-:W-:Y:S01]  /*80a0*/  FMUL.FTZ R157, R157, UR7 ;  /* 0x000000079d9d7c20 */ /* 0x000fe20008410000 */
[--C-:B------:R-:W-:Y:S01]  /*80b0*/  HADD2.F32 R158, -RZ, R52.reuse.H0_H0 ;  /* 0x20000034ff9e7230 */ /* 0x100fe20000004100 */
[----:B------:R-:W-:Y:S01]  /*80c0*/  F2FP.F16.F32.PACK_AB R91, R91, R124 ;  /* 0x0000007c5b5b723e */ /* 0x000fe200000000ff */
[----:B------:R-:W-:-:S02]  /*80d0*/  HADD2.F32 R88, -RZ, R52.H1_H1 ;  /* 0x30000034ff587230 */ /* 0x000fc40000004100 */
[----:B------:R-:W-:Y:S01]  /*80e0*/  FMUL.FTZ R155, R165, R155 ;  /* 0x0000009ba59b7220 */ /* 0x000fe20000410000 */
[----:B------:R-:W-:Y:S01]  /*80f0*/  F2FP.F16.F32.PACK_AB R90, R90, R139 ;  /* 0x0000008b5a5a723e */ /* 0x000fe200000000ff */
[----:B------:R-:W-:Y:S01]  /*8100*/  FMUL.FTZ R158, R158, R165 ;  /* 0x000000a59e9e7220 */ /* 0x000fe20000410000 */
[----:B------:R-:W-:Y:S01]  /*8110*/  F2FP.F16.F32.PACK_AB R89, R89, R125 ;  /* 0x0000007d5959723e */ /* 0x000fe200000000ff */
[----:B------:R-:W-:Y:S01]  /*8120*/  FMUL.FTZ R88, R88, R157 ;  /* 0x0000009d58587220 */ /* 0x000fe20000410000 */
[----:B------:R-:W-:-:S04]  /*8130*/  FMUL.FTZ R157, R157, R159 ;  /* 0x0000009f9d9d7220 */ /* 0x000fc80000410000 */
[----:B------:R-:W-:-:S07]  /*8140*/  F2FP.F16.F32.PACK_AB R88, R88, R158 ;  /* 0x0000009e5858723e */ /* 0x000fce00000000ff */
.L_x_2190:
        /* <DEDUP_REMOVED lines=12> */
[----:B------:R-:W-:Y:S01]  /*8210*/  FFMA.FTZ R148, R148, UR4, R115 ;  /* 0x0000000494947c23 */ /* 0x000fe20008010073 */
[--C-:B------:R-:W-:Y:S02]  /*8220*/  HADD2.F32 R85, -RZ, R79.reuse.H1_H1 ;  /* 0x3000004fff557230 */ /* 0x100fe40000004100 */
[----:B------:R-:W-:Y:S01]  /*8230*/  FADD.FTZ R118, R118, -R117 ;  /* 0x8000007576767221 */ /* 0x000fe20000010000 */
[----:B------:R-:W-:Y:S02]  /*8240*/  HADD2.F32 R117, -RZ, R79.H0_H0 ;  /* 0x2000004fff757230 */ /* 0x000fe40000004100 */
[----:B------:R-:W-:Y:S01]  /*8250*/  FADD.FTZ R86, R147, -R146 ;  /* 0x8000009293567221 */ /* 0x000fe20000010000 */
[----:B------:R-:W-:Y:S01]  /*8260*/  FADD.FTZ R87, R149, -R148 ;  /* 0x8000009495577221 */ /* 0x000fe20000010000 */
[--C-:B------:R-:W-:Y:S01]  /*8270*/  FFMA.FTZ R84, R119, UR4, R115.reuse ;  /* 0x0000000477547c23 */ /* 0x100fe20008010073 */
[----:B------:R-:W-:Y:S01]  /*8280*/  FFMA.FTZ R121, R121, UR4, R115 ;  /* 0x0000000479797c23 */ /* 0x000fe20008010073 */
[----:B------:R-:W-:Y:S01]  /*8290*/  FFMA.FTZ R86, R86, UR8, R117 ;  /* 0x0000000856567c23 */ /* 0x000fe20008010075 */
[----:B------:R-:W-:Y:S01]  /*82a0*/  FFMA.FTZ R87, R87, UR8, R85 ;  /* 0x0000000857577c23 */ /* 0x000fe20008010055 */
[----:B-----5:R-:W-:-:S02]  /*82b0*/  HADD2.F32 R117, -RZ, R91.H0_H0 ;  /* 0x2000005bff757230 */ /* 0x020fc40000004100 */
[----:B------:R-:W-:Y:S01]  /*82c0*/  FADD.FTZ R122, R122, -R121 ;  /* 0x800000797a7a7221 */ /* 0x000fe20000010000 */
[----:B------:R-:W-:Y:S02]  /*82d0*/  HADD2.F32 R85, -RZ, R59.H0_H0 ;  /* 0x2000003bff557230 */ /* 0x000fe40000004100 */
[----:B------:R-:W-:Y:S01]  /*82e0*/  FMUL.FTZ R119, R86, UR7 ;  /* 0x0000000756777c20 */ /* 0x000fe20008410000 */
[----:B------:R-:W-:Y:S01]  /*82f0*/  FMUL.FTZ R121, R87, UR7 ;  /* 0x0000000757797c20 */ /* 0x000fe20008410000 */
[----:B------:R-:W-:Y:S01]  /*8300*/  FADD.FTZ R84, R120, -R84 ;  /* 0x8000005478547221 */ /* 0x000fe20000010000 */
[----:B------:R-:W-:Y:S02]  /*8310*/  HADD2.F32 R120, -RZ, R91.H1_H1 ;  /* 0x3000005bff787230 */ /* 0x000fe40000004100 */
[----:B------:R-:W-:Y:S01]  /*8320*/  FMUL.FTZ R117, R119, R117 ;  /* 0x0000007577757220 */ /* 0x000fe20000410000 */
[----:B------:R-:W-:Y:S01]  /*8330*/  FMUL.FTZ R85, R85, R119 ;  /* 0x0000007755557220 */ /* 0x000fe20000410000 */
[----:B------:R-:W-:-:S02]  /*8340*/  HADD2.F32 R119, -RZ, R59.H1_H1 ;  /* 0x3000003bff777230 */ /* 0x000fc40000004100 */
[--C-:B------:R-:W-:Y:S01]  /*8350*/  FFMA.FTZ R142, R142, UR4, R115.reuse ;  /* 0x000000048e8e7c23 */ /* 0x100fe20008010073 */
[----:B------:R-:W-:Y:S01]  /*8360*/  FFMA.FTZ R144, R144, UR4, R115 ;  /* 0x0000000490907c23 */ /* 0x000fe20008010073 */
[----:B------:R-:W-:Y:S01]  /*8370*/  F2FP.F16.F32.PACK_AB R87, R87, R86 ;  /* 0x000000565757723e */ /* 0x000fe200000000ff */
[--C-:B------:R-:W-:Y:S02]  /*8380*/  HADD2.F32 R86, -RZ, R78.reuse.H0_H0 ;  /* 0x2000004eff567230 */ /* 0x100fe40000004100 */
[----:B------:R-:W-:Y:S01]  /*8390*/  FMUL.FTZ R91, R119, R121 ;  /* 0x00000079775b7220 */ /* 0x000fe20000410000 */
[----:B------:R-:W-:Y:S01]  /*83a0*/  FADD.FTZ R143, R143, -R142 ;  /* 0x8000008e8f8f7221 */ /* 0x000fe20000010000 */
[----:B------:R-:W-:Y:S02]  /*83b0*/  HADD2.F32 R119, -RZ, R78.H1_H1 ;  /* 0x3000004eff777230 */ /* 0x000fe40000004100 */
[----:B------:R-:W-:Y:S01]  /*83c0*/  FADD.FTZ R145, R145, -R144 ;  /* 0x8000009091917221 */ /* 0x000fe20000010000 */
[----:B------:R-:W-:Y:S01]  /*83d0*/  FMUL.FTZ R121, R121, R120 ;  /* 0x0000007879797220 */ /* 0x000fe20000410000 */
[----:B------:R-:W-:Y:S01]  /*83e0*/  F2FP.F16.F32.PACK_AB R91, R91, R85 ;  /* 0x000000555b5b723e */ /* 0x000fe200000000ff */
[----:B------:R-:W-:-:S02]  /*83f0*/  HADD2.F32 R85, -RZ, R77.H0_H0 ;  /* 0x2000004dff557230 */ /* 0x000fc40000004100 */
[----:B------:R-:W-:Y:S01]  /*8400*/  FFMA.FTZ R86, R143, UR8, R86 ;  /* 0x000000088f567c23 */ /* 0x000fe20008010056 */
[----:B------:R-:W-:Y:S01]  /*8410*/  FFMA.FTZ R145, R145, UR8, R119 ;  /* 0x0000000891917c23 */ /* 0x000fe20008010077 */
[----:B------:R-:W-:Y:S02]  /*8420*/  HADD2.F32 R120, -RZ, R90.H0_H0 ;  /* 0x2000005aff787230 */ /* 0x000fe40000004100 */
[----:B------:R-:W-:Y:S01]  /*8430*/  FFMA.FTZ R140, R140, UR4, R115 ;  /* 0x000000048c8c7c23 */ /* 0x000fe20008010073 */
[----:B------:R-:W-:Y:S01]  /*8440*/  FFMA.FTZ R85, R122, UR8, R85 ;  /* 0x000000087a557c23 */ /* 0x000fe20008010055 */
[----:B------:R-:W-:Y:S02]  /*8450*/  HADD2.F32 R119, -RZ, R58.H0_H0 ;  /* 0x2000003aff777230 */ /* 0x000fe40000004100 */
[----:B------:R-:W-:Y:S01]  /*8460*/  FMUL.FTZ R122, R86, UR7 ;  /* 0x00000007567a7c20 */ /* 0x000fe20008410000 */
[----:B------:R-:W-:Y:S01]  /*8470*/  HADD2.F32 R90, -RZ, R90.H1_H1 ;  /* 0x3000005aff5a7230 */ /* 0x000fe20000004100 */
[C---:B------:R-:W-:Y:S01]  /*8480*/  F2FP.F16.F32.PACK_AB R86, R145.reuse, R86 ;  /* 0x000000569156723e */ /* 0x040fe200000000ff */
[----:B------:R-:W-:Y:S01]  /*8490*/  FMUL.FTZ R145, R145, UR7 ;  /* 0x0000000791917c20 */ /* 0x000fe20008410000 */
[----:B------:R-:W-:Y:S01]  /*84a0*/  FMUL.FTZ R120, R122, R120 ;  /* 0x000000787a787220 */ /* 0x000fe20000410000 */
[----:B------:R-:W-:Y:S01]  /*84b0*/  FMUL.FTZ R119, R119, R122 ;  /* 0x0000007a77777220 */ /* 0x000fe20000410000 */
[----:B------:R-:W-:-:S02]  /*84c0*/  HADD2.F32 R122, -RZ, R58.H1_H1 ;  /* 0x3000003aff7a7230 */ /* 0x000fc40000004100 */
[----:B------:R-:W-:Y:S01]  /*84d0*/  FMUL.FTZ R124, R145, R90 ;  /* 0x0000005a917c7220 */ /* 0x000fe20000410000 */
[----:B------:R-:W-:Y:S02]  /*84e0*/  HADD2.F32 R138, -RZ, R57.H0_H0 ;  /* 0x20000039ff8a7230 */ /* 0x000fe40000004100 */
[----:B------:R-:W-:Y:S01]  /*84f0*/  FMUL.FTZ R125, R85, UR7 ;  /* 0x00000007557d7c20 */ /* 0x000fe20008410000 */
[----:B------:R-:W-:Y:S01]  /*8500*/  FADD.FTZ R141, R141, -R140 ;  /* 0x8000008c8d8d7221 */ /* 0x000fe20000010000 */
[----:B------:R-:W-:Y:S01]  /*8510*/  FMUL.FTZ R90, R122, R145 ;  /* 0x000000917a5a7220 */ /* 0x000fe20000410000 */
[--C-:B------:R-:W-:Y:S02]  /*8520*/  HADD2.F32 R122, -RZ, R89.reuse.H0_H0 ;  /* 0x20000059ff7a7230 */ /* 0x100fe40000004100 */
[----:B------:R-:W-:Y:S01]  /*8530*/  FMUL.FTZ R138, R138, R125 ;  /* 0x0000007d8a8a7220 */ /* 0x000fe20000410000 */
[----:B------:R-:W-:Y:S01]  /*8540*/  HADD2.F32 R89, -RZ, R89.H1_H1 ;  /* 0x30000059ff597230 */ /* 0x000fe20000004100 */
[----:B------:R-:W-:Y:S01]  /*8550*/  F2FP.F16.F32.PACK_AB R90, R90, R119 ;  /* 0x000000775a5a723e */ /* 0x000fe200000000ff */
[----:B------:R-:W-:Y:S01]  /*8560*/  FMUL.FTZ R122, R125, R122 ;  /* 0x0000007a7d7a7220 */ /* 0x000fe20000410000 */
[----:B------:R-:W-:-:S02]  /*8570*/  HADD2.F32 R125, -RZ, R77.H1_H1 ;  /* 0x3000004dff7d7230 */ /* 0x000fc40000004100 */
[----:B------:R-:W-:-:S03]  /*8580*/  HADD2.F32 R119, -RZ, R57.H1_H1 ;  /* 0x30000039ff777230 */ /* 0x000fc60000004100 */
        /* <DEDUP_REMOVED lines=9> */
[----:B------:R-:W-:Y:S02]  /*8620*/  HADD2.F32 R118, -RZ, R56.H0_H0 ;  /* 0x20000038ff767230 */ /* 0x000fe40000004100 */
        /* <DEDUP_REMOVED lines=11> */
[----:B------:R-:W-:Y:S01]  /*86e0*/  F2FP.F16.F32.PACK_AB R88, R88, R118 ;  /* 0x000000765858723e */ /* 0x000fe200000000ff */
[----:B------:R-:W-:Y:S06]  /*86f0*/  BRA `(.L_x_2192) ;  /* 0x0000000400307947 */ /* 0x000fec0003800000 */
.L_x_2191:
[--C-:B------:R-:W-:Y:S01]  /*8700*/  FFMA.FTZ R117, R117, UR4, R115.reuse ;  /* 0x0000000475757c23 */ /* 0x100fe20008010073 */
[--C-:B------:R-:W-:Y:S01]  /*8710*/  FFMA.FTZ R146, R146, UR4, R115.reuse ;  /* 0x0000000492927c23 */ /* 0x100fe20008010073 */
[--C-:B------:R-:W-:Y:S01]  /*8720*/  FFMA.FTZ R139, R119, UR4, R115.reuse ;  /* 0x00000004778b7c23 */ /* 0x100fe20008010073 */
[----:B------:R-:W-:Y:S01]  /*8730*/  FFMA.FTZ R148, R148, UR4, R115 ;  /* 0x0000000494947c23 */ /* 0x000fe20008010073 */
[----:B------:R-:W-:Y:S01]  /*8740*/  FADD.FTZ R117, R118, -R117 ;  /* 0x8000007576757221 */ /* 0x000fe20000010000 */
[--C-:B------:R-:W-:Y:S02]  /*8750*/  HADD2.F32 R138, -RZ, R79.reuse.H0_H0 ;  /* 0x2000004fff8a7230 */ /* 0x100fe40000004100 */
[----:B------:R-:W-:Y:S01]  /*8760*/  FFMA.FTZ R119, R121, UR4, R115 ;  /* 0x0000000479777c23 */ /* 0x000fe20008010073 */
[----:B------:R-:W-:Y:S01]  /*8770*/  FADD.FTZ R118, R147, -R146 ;  /* 0x8000009293767221 */ /* 0x000fe20000010000 */
[----:B------:R-:W-:Y:S02]  /*8780*/  HADD2.F32 R124, -RZ, R79.H1_H1 ;  /* 0x3000004fff7c7230 */ /* 0x000fe40000004100 */
[----:B------:R-:W-:Y:S01]  /*8790*/  FADD.FTZ R139, R120, -R139 ;  /* 0x8000008b788b7221 */ /* 0x000fe20000010000 */
[----:B------:R-:W-:Y:S01]  /*87a0*/  FADD.FTZ R121, R149, -R148 ;  /* 0x8000009495797221 */ /* 0x000fe20000010000 */
[--C-:B------:R-:W-:Y:S01]  /*87b0*/  FFMA.FTZ R120, R142, UR4, R115.reuse ;  /* 0x000000048e787c23 */ /* 0x100fe20008010073 */
[----:B------:R-:W-:Y:S01]  /*87c0*/  FFMA.FTZ R144, R144, UR4, R115 ;  /* 0x0000000490907c23 */ /* 0x000fe20008010073 */
[----:B------:R-:W-:Y:S01]  /*87d0*/  FFMA.FTZ R118, R118, UR8, R138 ;  /* 0x0000000876767c23 */ /* 0x000fe2000801008a */
[----:B------:R-:W-:Y:S01]  /*87e0*/  FFMA.FTZ R121, R121, UR8, R124 ;  /* 0x0000000879797c23 */ /* 0x000fe2000801007c */
[----:B------:R-:W-:-:S02]  /*87f0*/  HADD2.F32 R138, -RZ, R78.H0_H0 ;  /* 0x2000004eff8a7230 */ /* 0x000fc40000004100 */
[----:B------:R-:W-:Y:S01]  /*8800*/  FADD.FTZ R119, R122, -R119 ;  /* 0x800000777a777221 */ /* 0x000fe20000010000 */
[----:B------:R-:W-:Y:S01]  /*8810*/  FADD.FTZ R120, R143, -R120 ;  /* 0x800000788f787221 */ /* 0x000fe20000010000 */
[----:B------:R-:W-:Y:S02]  /*8820*/  HADD2.F32 R124, -RZ, R78.H1_H1 ;  /* 0x3000004eff7c7230 */ /* 0x000fe40000004100 */
[----:B------:R-:W-:Y:S01]  /*8830*/  FADD.FTZ R122, R145, -R144 ;  /* 0x80000090917a7221 */ /* 0x000fe20000010000 */
[----:B------:R-:W-:Y:S01]  /*8840*/  FFMA.FTZ R125, R140, UR4, R115 ;  /* 0x000000048c7d7c23 */ /* 0x000fe20008010073 */
[----:B------:R-:W-:Y:S01]  /*8850*/  FFMA.FTZ R120, R120, UR8, R138 ;  /* 0x0000000878787c23 */ /* 0x000fe2000801008a */
[--C-:B------:R-:W-:Y:S02]  /*8860*/  HADD2.F32 R138, -RZ, R77.reuse.H0_H0 ;  /* 0x2000004dff8a7230 */ /* 0x100fe40000004100 */
[----:B------:R-:W-:Y:S01]  /*8870*/  FFMA.FTZ R122, R122, UR8, R124 ;  /* 0x000000087a7a7c23 */ /* 0x000fe2000801007c */
[----:B------:R-:W-:-:S02]  /*8880*/  HADD2.F32 R124, -RZ, R77.H1_H1 ;  /* 0x3000004dff7c7230 */ /* 0x000fc40000004100 */
[----:B------:R-:W-:Y:S01]  /*8890*/  FADD.FTZ R125, R141, -R125 ;  /* 0x8000007d8d7d7221 */ /* 0x000fe20000010000 */
[----:B------:R-:W-:Y:S01]  /*88a0*/  FMUL.FTZ R118, R118, UR7 ;  /* 0x0000000776767c20 */ /* 0x000fe20008410000 */
[----:B------:R-:W-:Y:S01]  /*88b0*/  FFMA.FTZ R119, R119, UR8, R138 ;  /* 0x0000000877777c23 */ /* 0x000fe2000801008a */
[--C-:B------:R-:W-:Y:S02]  /*88c0*/  HADD2.F32 R138, -RZ, R76.reuse.H0_H0 ;  /* 0x2000004cff8a7230 */ /* 0x100fe40000004100 */
[----:B------:R-:W-:Y:S01]  /*88d0*/  FFMA.FTZ R125, R125, UR8, R124 ;  /* 0x000000087d7d7c23 */ /* 0x000fe2000801007c */
[----:B------:R-:W-:Y:S02]  /*88e0*/  HADD2.F32 R124, -RZ, R76.H1_H1 ;  /* 0x3000004cff7c7230 */ /* 0x000fe40000004100 */
[----:B------:R-:W-:Y:S01]  /*88f0*/  FMUL.FTZ R122, R122, UR7 ;  /* 0x000000077a7a7c20 */ /* 0x000fe20008410000 */
[----:B------:R-:W-:Y:S02]  /*8900*/  HADD2.F32 R140, -RZ, R59.H1_H1 ;  /* 0x3000003bff8c7230 */ /* 0x000fe40000004100 */
[----:B------:R-:W-:Y:S01]  /*8910*/  FFMA.FTZ R138, R117, UR8, R138 ;  /* 0x00000008758a7c23 */ /* 0x000fe2000801008a */
[----:B-----5:R-:W-:-:S02]  /*8920*/  HADD2.F32 R117, -RZ, R91.H0_H0 ;  /* 0x2000005bff757230 */ /* 0x020fc40000004100 */
[----:B------:R-:W-:Y:S01]  /*8930*/  FFMA.FTZ R139, R139, UR8, R124 ;  /* 0x000000088b8b7c23 */ /* 0x000fe2000801007c */
[----:B------:R-:W-:Y:S02]  /*8940*/  HADD2.F32 R124, -RZ, R59.H0_H0 ;  /* 0x2000003bff7c7230 */ /* 0x000fe40000004100 */
[----:B------:R-:W-:Y:S01]  /*8950*/  FMUL.FTZ R119, R119, UR7 ;  /* 0x0000000777777c20 */ /* 0x000fe20008410000 */
[----:B------:R-:W-:Y:S02]  /*8960*/  HADD2.F32 R91, -RZ, R91.H1_H1 ;  /* 0x3000005bff5b7230 */ /* 0x000fe40000004100 */
[----:B------:R-:W-:Y:S01]  /*8970*/  FMUL.FTZ R117, R118, R117 ;  /* 0x0000007576757220 */ /* 0x000fe20000410000 */
[----:B------:R-:W-:Y:S02]  /*8980*/  HADD2.F32 R141, -RZ, R58.H1_H1 ;  /* 0x3000003aff8d7230 */ /* 0x000fe40000004100 */
[----:B------:R-:W-:Y:S01]  /*8990*/  FMUL.FTZ R118, R124, R118 ;  /* 0x000000767c767220 */ /* 0x000fe20000410000 */
[----:B------:R-:W-:Y:S01]  /*89a0*/  FMUL.FTZ R124, R121, UR7 ;  /* 0x00000007797c7c20 */ /* 0x000fe20008410000 */
[----:B------:R-:W-:-:S02]  /*89b0*/  HADD2.F32 R142, -RZ, R57.H1_H1 ;  /* 0x30000039ff8e7230 */ /* 0x000fc40000004100 */
[----:B------:R-:W-:Y:S01]  /*89c0*/  FMUL.FTZ R139, R139, UR7 ;  /* 0x000000078b8b7c20 */ /* 0x000fe20008410000 */
        /* <DEDUP_REMOVED lines=8> */
[----:B------:R-:W-:-:S02]  /*8a50*/  FMUL.FTZ R140, R124, R140 ;  /* 0x0000008c7c8c7220 */ /* 0x000fc40000410000 */
        /* <DEDUP_REMOVED lines=22> */
.L_x_2192:
        /* <DEDUP_REMOVED lines=14> */
[----:B------:R-:W-:Y:S02]  /*8ca0*/  HADD2.F32 R87, -RZ, R83.H0_H0 ;  /* 0x20000053ff577230 */ /* 0x000fe40000004100 */
[----:B------:R-:W-:Y:S01]  /*8cb0*/  FADD.FTZ R110, R103, -R110 ;  /* 0x8000006e676e7221 */ /* 0x000fe20000010000 */
[--C-:B------:R-:W-:Y:S01]  /*8cc0*/  FFMA.FTZ R86, R111, UR4, R115.reuse ;  /* 0x000000046f567c23 */ /* 0x100fe20008010073 */
[----:B------:R-:W-:Y:S01]  /*8cd0*/  FADD.FTZ R108, R101, -R108 ;  /* 0x8000006c656c7221 */ /* 0x000fe20000010000 */
[----:B------:R-:W-:Y:S01]  /*8ce0*/  FADD.FTZ R97, R97, -R96 ;  /* 0x8000006061617221 */ /* 0x000fe20000010000 */
[----:B------:R-:W-:Y:S01]  /*8cf0*/  FFMA.FTZ R84, R104, UR4, R115 ;  /* 0x0000000468547c23 */ /* 0x000fe20008010073 */
[----:B------:R-:W-:-:S02]  /*8d00*/  HADD2.F32 R101, -RZ, R82.H1_H1 ;  /* 0x30000052ff657230 */ /* 0x000fc40000004100 */
[----:B------:R-:W-:Y:S01]  /*8d10*/  FFMA.FTZ R96, R107, UR4, R115 ;  /* 0x000000046b607c23 */ /* 0x000fe20008010073 */
[----:B------:R-:W-:Y:S01]  /*8d20*/  FADD.FTZ R104, R102, -R109 ;  /* 0x8000006d66687221 */ /* 0x000fe20000010000 */
[----:B------:R-:W-:Y:S01]  /*8d30*/  FFMA.FTZ R87, R110, UR8, R87 ;  /* 0x000000086e577c23 */ /* 0x000fe20008010057 */
[----:B------:R-:W-:Y:S01]  /*8d40*/  FADD.FTZ R86, R105, -R86 ;  /* 0x8000005669567221 */ /* 0x000fe20000010000 */
[----:B------:R-:W-:Y:S01]  /*8d50*/  FADD.FTZ R84, R98, -R84 ;  /* 0x8000005462547221 */ /* 0x000fe20000010000 */
[----:B------:R-:W-:Y:S02]  /*8d60*/  HADD2.F32 R105, -RZ, R83.H1_H1 ;  /* 0x30000053ff697230 */ /* 0x000fe40000004100 */
[----:B------:R-:W-:Y:S01]  /*8d70*/  FFMA.FTZ R85, R106, UR4, R115 ;  /* 0x000000046a557c23 */ /* 0x000fe20008010073 */
[----:B------:R-:W-:Y:S01]  /*8d80*/  FADD.FTZ R96, R100, -R96 ;  /* 0x8000006064607221 */ /* 0x000fe20000010000 */
[----:B------:R-:W-:Y:S01]  /*8d90*/  FFMA.FTZ R104, R104, UR8, R101 ;  /* 0x0000000868687c23 */ /* 0x000fe20008010065 */
[----:B-----5:R-:W-:-:S02]  /*8da0*/  HADD2.F32 R98, -RZ, R91.H0_H0 ;  /* 0x2000005bff627230 */ /* 0x020fc40000004100 */
[----:B------:R-:W-:Y:S01]  /*8db0*/  FMUL.FTZ R101, R87, UR7 ;  /* 0x0000000757657c20 */ /* 0x000fe20008410000 */
[----:B------:R-:W-:Y:S02]  /*8dc0*/  HADD2.F32 R100, -RZ, R63.H0_H0 ;  /* 0x2000003fff647230 */ /* 0x000fe40000004100 */
[----:B------:R-:W-:Y:S01]  /*8dd0*/  FADD.FTZ R85, R99, -R85 ;  /* 0x8000005563557221 */ /* 0x000fe20000010000 */
[----:B------:R-:W-:Y:S01]  /*8de0*/  FFMA.FTZ R105, R86, UR8, R105 ;  /* 0x0000000856697c23 */ /* 0x000fe20008010069 */
[----:B------:R-:W-:Y:S02]  /*8df0*/  HADD2.F32 R99, -RZ, R82.H0_H0 ;  /* 0x20000052ff637230 */ /* 0x000fe40000004100 */
[----:B------:R-:W-:Y:S01]  /*8e00*/  FMUL.FTZ R98, R101, R98 ;  /* 0x0000006265627220 */ /* 0x000fe20000410000 */
[----:B------:R-:W-:Y:S01]  /*8e10*/  FMUL.FTZ R101, R100, R101 ;  /* 0x0000006564657220 */ /* 0x000fe20000410000 */
[----:B------:R-:W-:Y:S02]  /*8e20*/  HADD2.F32 R100, -RZ, R91.H1_H1 ;  /* 0x3000005bff647230 */ /* 0x000fe40000004100 */
[----:B------:R-:W-:Y:S01]  /*8e30*/  FMUL.FTZ R91, R105, UR7 ;  /* 0x00000007695b7c20 */ /* 0x000fe20008410000 */
[----:B------:R-:W-:-:S02]  /*8e40*/  HADD2.F32 R102, -RZ, R63.H1_H1 ;  /* 0x3000003fff667230 */ /* 0x000fc40000004100 */
[----:B------:R-:W-:Y:S01]  /*8e50*/  FFMA.FTZ R86, R108, UR8, R99 ;  /* 0x000000086c567c23 */ /* 0x000fe20008010063 */
[----:B------:R-:W-:Y:S01]  /*8e60*/  FMUL.FTZ R106, R104, UR7 ;  /* 0x00000007686a7c20 */ /* 0x000fe20008410000 */
[----:B------:R-:W-:Y:S01]  /*8e70*/  FMUL.FTZ R100, R91, R100 ;  /* 0x000000645b647220 */ /* 0x000fe20000410000 */
[----:B------:R-:W-:Y:S02]  /*8e80*/  HADD2.F32 R99, -RZ, R90.H0_H0 ;  /* 0x2000005aff637230 */ /* 0x000fe40000004100 */
[----:B------:R-:W-:Y:S01]  /*8e90*/  FMUL.FTZ R91, R102, R91 ;  /* 0x0000005b665b7220 */ /* 0x000fe20000410000 */
[----:B------:R-:W-:Y:S01]  /*8ea0*/  FMUL.FTZ R102, R86, UR7 ;  /* 0x0000000756667c20 */ /* 0x000fe20008410000 */
[----:B------:R-:W-:Y:S01]  /*8eb0*/  F2FP.F16.F32.PACK_AB R86, R104, R86 ;  /* 0x000000566856723e */ /* 0x000fe200000000ff */
[----:B------:R-:W-:Y:S01]  /*8ec0*/  HADD2.F32 R103, -RZ, R62.H0_H0 ;  /* 0x2000003eff677230 */ /* 0x000fe20000004100 */
[----:B------:R-:W-:Y:S01]  /*8ed0*/  F2FP.F16.F32.PACK_AB R87, R105, R87 ;  /* 0x000000576957723e */ /* 0x000fe200000000ff */
[--C-:B------:R-:W-:Y:S01]  /*8ee0*/  HADD2.F32 R104, -RZ, R81.reuse.H0_H0 ;  /* 0x20000051ff687230 */ /* 0x100fe20000004100 */
[----:B------:R-:W-:Y:S01]  /*8ef0*/  F2FP.F16.F32.PACK_AB R91, R91, R101 ;  /* 0x000000655b5b723e */ /* 0x000fe200000000ff */
[----:B------:R-:W-:-:S02]  /*8f00*/  HADD2.F32 R101, -RZ, R81.H1_H1 ;  /* 0x30000051ff657230 */ /* 0x000fc40000004100 */
[----:B------:R-:W-:Y:S01]  /*8f10*/  FMUL.FTZ R99, R102, R99 ;  /* 0x0000006366637220 */ /* 0x000fe20000410000 */
[----:B------:R-:W-:Y:S01]  /*8f20*/  FMUL.FTZ R103, R103, R102 ;  /* 0x0000006667677220 */ /* 0x000fe20000410000 */
[----:B------:R-:W-:Y:S01]  /*8f30*/  FFMA.FTZ R85, R85, UR8, R104 ;  /* 0x0000000855557c23 */ /* 0x000fe20008010068 */
[----:B------:R-:W-:Y:S02]  /*8f40*/  HADD2.F32 R102, -RZ, R90.H1_H1 ;  /* 0x3000005aff667230 */ /* 0x000fe40000004100 */
[----:B------:R-:W-:Y:S01]  /*8f50*/  FFMA.FTZ R96, R96, UR8, R101 ;  /* 0x0000000860607c23 */ /* 0x000fe20008010065 */
[----:B------:R-:W-:Y:S02]  /*8f60*/  HADD2.F32 R104, -RZ, R80.H0_H0 ;  /* 0x20000050ff687230 */ /* 0x000fe40000004100 */
[----:B------:R-:W-:Y:S01]  /*8f70*/  FMUL.FTZ R105, R85, UR7 ;  /* 0x0000000755697c20 */ /* 0x000fe20008410000 */
[----:B------:R-:W-:Y:S02]  /*8f80*/  HADD2.F32 R90, -RZ, R62.H1_H1 ;  /* 0x3000003eff5a7230 */ /* 0x000fe40000004100 */
[----:B------:R-:W-:Y:S01]  /*8f90*/  FMUL.FTZ R102, R106, R102 ;  /* 0x000000666a667220 */ /* 0x000fe20000410000 */
[----:B------:R-:W-:Y:S01]  /*8fa0*/  F2FP.F16.F32.PACK_AB R85, R96, R85 ;  /* 0x000000556055723e */ /* 0x000fe200000000ff */
[----:B------:R-:W-:Y:S01]  /*8fb0*/  FFMA.FTZ R97, R97, UR8, R104 ;  /* 0x0000000861617c23 */ /* 0x000fe20008010068 */
[----:B------:R-:W-:-:S02]  /*8fc0*/  HADD2.F32 R104, -RZ, R89.H0_H0 ;  /* 0x20000059ff687230 */ /* 0x000fc40000004100 */
[----:B------:R-:W-:Y:S01]  /*8fd0*/  FMUL.FTZ R90, R90, R106 ;  /* 0x0000006a5a5a7220 */ /* 0x000fe20000410000 */
[----:B------:R-:W-:Y:S02]  /*8fe0*/  HADD2.F32 R89, -RZ, R89.H1_H1 ;  /* 0x30000059ff597230 */ /* 0x000fe40000004100 */
[----:B------:R-:W-:Y:S01]  /*8ff0*/  FMUL.FTZ R96, R96, UR7 ;  /* 0x0000000760607c20 */ /* 0x000fe20008410000 */
[--C-:B------:R-:W-:Y:S02]  /*9000*/  HADD2.F32 R107, -RZ, R61.reuse.H1_H1 ;  /* 0x3000003dff6b7230 */ /* 0x100fe40000004100 */
[----:B------:R-:W-:Y:S01]  /*9010*/  FMUL.FTZ R101, R105, R104 ;  /* 0x0000006869657220 */ /* 0x000fe20000410000 */
[----:B------:R-:W-:Y:S01]  /*9020*/  HADD2.F32 R106, -RZ, R61.H0_H0 ;  /* 0x2000003dff6a7230 */ /* 0x000fe20000004100 */
[----:B------:R-:W-:Y:S01]  /*9030*/  F2FP.F16.F32.PACK_AB R90, R90, R103 ;  /* 0x000000675a5a723e */ /* 0x000fe200000000ff */
[----:B------:R-:W-:Y:S01]  /*9040*/  FMUL.FTZ R103, R96, R89 ;  /* 0x0000005960677220 */ /* 0x000fe20000410000 */
[----:B------:R-:W-:Y:S01]  /*9050*/  FMUL.FTZ R89, R107, R96 ;  /* 0x000000606b597220 */ /* 0x000fe20000410000 */
[----:B------:R-:W-:-:S02]  /*9060*/  HADD2.F32 R104, -RZ, R88.H0_H0 ;  /* 0x20000058ff687230 */ /* 0x000fc40000004100 */
[----:B------:R-:W-:Y:S01]  /*9070*/  FMUL.FTZ R105, R106, R105 ;  /* 0x000000696a697220 */ /* 0x000fe20000410000 */
[----:B------:R-:W-:Y:S02]  /*9080*/  HADD2.F32 R96, -RZ, R60.H0_H0 ;  /* 0x2000003cff607230 */ /* 0x000fe40000004100 */
[----:B------:R-:W-:Y:S02]  /*9090*/  FMUL.FTZ R106, R97, UR7 ;  /* 0x00000007616a7c20 */ /* 0x000fe40008410000 */
[----:B------:R-:W-:Y:S02]  /*90a0*/  F2FP.F16.F32.PACK_AB R89, R89, R105 ;  /* 0x000000695959723e */ /* 0x000fe400000000ff */
[----:B------:R-:W-:Y:S01]  /*90b0*/  FMUL.FTZ R104, R106, R104 ;  /* 0x000000686a687220 */ /* 0x000fe20000410000 */
[----:B------:R-:W-:Y:S01]  /*90c0*/  FMUL.FTZ R96, R96, R106 ;  /* 0x0000006a60607220 */ /* 0x000fe20000410000 */
[----:B------:R-:W-:Y:S02]  /*90d0*/  HADD2.F32 R106, -RZ, R80.H1_H1 ;  /* 0x30000050ff6a7230 */ /* 0x000fe40000004100 */
[----:B------:R-:W-:-:S02]  /*90e0*/  HADD2.F32 R105, -RZ, R88.H1_H1 ;  /* 0x30000058ff697230 */ /* 0x000fc40000004100 */
[----:B------:R-:W-:Y:S02]  /*90f0*/  HADD2.F32 R88, -RZ, R60.H1_H1 ;  /* 0x3000003cff587230 */ /* 0x000fe40000004100 */
[----:B------:R-:W-:-:S04]  /*9100*/  FFMA.FTZ R84, R84, UR8, R106 ;  /* 0x0000000854547c23 */ /* 0x000fc8000801006a */
[C---:B------:R-:W-:Y:S01]  /*9110*/  FMUL.FTZ R106, R84.reuse, UR7 ;  /* 0x00000007546a7c20 */ /* 0x040fe20008410000 */
[----:B------:R-:W-:-:S03]  /*9120*/  F2FP.F16.F32.PACK_AB R84, R84, R97 ;  /* 0x000000615454723e */ /* 0x000fc600000000ff */
[----:B------:R-:W-:Y:S01]  /*9130*/  FMUL.FTZ R88, R88, R106 ;  /* 0x0000006a58587220 */ /* 0x000fe20000410000 */
[----:B------:R-:W-:-:S04]  /*9140*/  FMUL.FTZ R105, R106, R105 ;  /* 0x000000696a697220 */ /* 0x000fc80000410000 */
[----:B------:R-:W-:Y:S01]  /*9150*/  F2FP.F16.F32.PACK_AB R88, R88, R96 ;  /* 0x000000605858723e */ /* 0x000fe200000000ff */
[----:B------:R-:W-:Y:S06]  /*9160*/  BRA `(.L_x_2194) ;  /* 0x0000000400307947 */ /* 0x000fec0003800000 */
.L_x_2193:
[--C-:B------:R-:W-:Y:S01]  /*9170*/  FFMA.FTZ R107, R107, UR4, R115.reuse ;  /* 0x000000046b6b7c23 */ /* 0x100fe20008010073 */
[--C-:B------:R-:W-:Y:S01]  /*9180*/  FFMA.FTZ R106, R106, UR4, R115.reuse ;  /* 0x000000046a6a7c23 */ /* 0x100fe20008010073 */
[--C-:B------:R-:W-:Y:S01]  /*9190*/  FFMA.FTZ R111, R111, UR4, R115.reuse ;  /* 0x000000046f6f7c23 */ /* 0x100fe20008010073 */
[----:B------:R-:W-:Y:S01]  /*91a0*/  FFMA.FTZ R96, R96, UR4, R115 ;  /* 0x0000000460607c23 */ /* 0x000fe20008010073 */
[----:B------:R-:W-:Y:S01]  /*91b0*/  FADD.FTZ R107, R100, -R107 ;  /* 0x8000006b646b7221 */ /* 0x000fe20000010000 */
[----:B------:R-:W-:Y:S01]  /*91c0*/  FADD.FTZ R106, R99, -R106 ;  /* 0x8000006a636a7221 */ /* 0x000fe20000010000 */
[--C-:B------:R-:W-:Y:S02]  /*91d0*/  HADD2.F32 R100, -RZ, R83.reuse.H1_H1 ;  /* 0x30000053ff647230 */ /* 0x100fe40000004100 */
[----:B------:R-:W-:Y:S01]  /*91e0*/  FFMA.FTZ R108, R108, UR4, R115 ;  /* 0x000000046c6c7c23 */ /* 0x000fe20008010073 */
[----:B------:R-:W-:Y:S01]  /*91f0*/  FADD.FTZ R99, R105, -R111 ;  /* 0x8000006f69637221 */ /* 0x000fe20000010000 */
[--C-:B------:R-:W-:Y:S01]  /*9200*/  FFMA.FTZ R104, R104, UR4, R115.reuse ;  /* 0x0000000468687c23 */ /* 0x100fe20008010073 */
[----:B------:R-:W-:Y:S01]  /*9210*/  FFMA.FTZ R110, R110, UR4, R115 ;  /* 0x000000046e6e7c23 */ /* 0x000fe20008010073 */
[----:B------:R-:W-:Y:S01]  /*9220*/  FADD.FTZ R96, R97, -R96 ;  /* 0x8000006061607221 */ /* 0x000fe20000010000 */
[----:B------:R-:W-:Y:S01]  /*9230*/  FADD.FTZ R97, R101, -R108 ;  /* 0x8000006c65617221 */ /* 0x000fe20000010000 */
[----:B------:R-:W-:Y:S01]  /*9240*/  FFMA.FTZ R99, R99, UR8, R100 ;  /* 0x0000000863637c23 */ /* 0x000fe20008010064 */
[----:B------:R-:W-:Y:S01]  /*9250*/  FADD.FTZ R104, R98, -R104 ;  /* 0x8000006862687221 */ /* 0x000fe20000010000 */
[----:B------:R-:W-:-:S02]  /*9260*/  HADD2.F32 R101, -RZ, R83.H0_H0 ;  /* 0x20000053ff657230 */ /* 0x000fc40000004100 */
[----:B------:R-:W-:Y:S01]  /*9270*/  FADD.FTZ R98, R103, -R110 ;  /* 0x8000006e67627221 */ /* 0x000fe20000010000 */
[----:B------:R-:W-:Y:S02]  /*9280*/  HADD2.F32 R100, -RZ, R82.H0_H0 ;  /* 0x20000052ff647230 */ /* 0x000fe40000004100 */
[----:B------:R-:W-:Y:S01]  /*9290*/  FFMA.FTZ R109, R109, UR4, R115 ;  /* 0x000000046d6d7c23 */ /* 0x000fe20008010073 */
[----:B------:R-:W-:Y:S02]  /*92a0*/  HADD2.F32 R105, -RZ, R80.H0_H0 ;  /* 0x20000050ff697230 */ /* 0x000fe40000004100 */
[----:B------:R-:W-:Y:S01]  /*92b0*/  FFMA.FTZ R98, R98, UR8, R101 ;  /* 0x0000000862627c23 */ /* 0x000fe20008010065 */
[----:B------:R-:W-:Y:S02]  /*92c0*/  HADD2.F32 R101, -RZ, R82.H1_H1 ;  /* 0x30000052ff657230 */ /* 0x000fe40000004100 */
[----:B------:R-:W-:Y:S01]  /*92d0*/  FFMA.FTZ R97, R97, UR8, R100 ;  /* 0x0000000861617c23 */ /* 0x000fe20008010064 */
[----:B------:R-:W-:-:S02]  /*92e0*/  HADD2.F32 R100, -RZ, R81.H1_H1 ;  /* 0x30000051ff647230 */ /* 0x000fc40000004100 */
[----:B------:R-:W-:Y:S01]  /*92f0*/  FADD.FTZ R102, R102, -R109 ;  /* 0x8000006d66667221 */ /* 0x000fe20000010000 */
[--C-:B-----5:R-:W-:Y:S02]  /*9300*/  HADD2.F32 R109, -RZ, R91.reuse.H0_H0 ;  /* 0x2000005bff6d7230 */ /* 0x120fe40000004100 */
[----:B------:R-:W-:Y:S01]  /*9310*/  FFMA.FTZ R105, R96, UR8, R105 ;  /* 0x0000000860697c23 */ /* 0x000fe20008010069 */
[----:B------:R-:W-:Y:S02]  /*9320*/  HADD2.F32 R91, -RZ, R91.H1_H1 ;  /* 0x3000005bff5b7230 */ /* 0x000fe40000004100 */
[----:B------:R-:W-:Y:S01]  /*9330*/  FFMA.FTZ R102, R102, UR8, R101 ;  /* 0x0000000866667c23 */ /* 0x000fe20008010065 */
[----:B------:R-:W-:Y:S01]  /*9340*/  FFMA.FTZ R103, R107, UR8, R100 ;  /* 0x000000086b677c23 */ /* 0x000fe20008010064 */
[----:B------:R-:W-:Y:S01]  /*9350*/  FMUL.FTZ R99, R99, UR7 ;  /* 0x0000000763637c20 */ /* 0x000fe20008410000 */
[----:B------:R-:W-:Y:S02]  /*9360*/  HADD2.F32 R96, -RZ, R63.H1_H1 ;  /* 0x3000003fff607230 */ /* 0x000fe40000004100 */
[----:B------:R-:W-:Y:S01]  /*9370*/  FMUL.FTZ R97, R97, UR7 ;  /* 0x0000000761617c20 */ /* 0x000fe20008410000 */
[----:B------:R-:W-:-:S02]  /*9380*/  HADD2.F32 R101, -RZ, R81.H0_H0 ;  /* 0x20000051ff657230 */ /* 0x000fc40000004100 */
[----:B------:R-:W-:Y:S01]  /*9390*/  FMUL.FTZ R100, R99, R91 ;  /* 0x0000005b63647220 */ /* 0x000fe20000410000 */
[----:B------:R-:W-:Y:S02]  /*93a0*/  HADD2.F32 R107, -RZ, R80.H1_H1 ;  /* 0x30000050ff6b7230 */ /* 0x000fe40000004100 */
[----:B------:R-:W-:Y:S01]  /*93b0*/  FMUL.FTZ R91, R96, R99 ;  /* 0x00000063605b7220 */ /* 0x000fe20000410000 */
[----:B------:R-:W-:Y:S02]  /*93c0*/  HADD2.F32 R99, -RZ, R90.H0_H0 ;  /* 0x2000005aff637230 */ /* 0x000fe40000004100 */
[----:B------:R-:W-:Y:S01]  /*93d0*/  FFMA.FTZ R101, R106, UR8, R101 ;  /* 0x000000086a657c23 */ /* 0x000fe20008010065 */
[----:B------:R-:W-:Y:S01]  /*93e0*/  FMUL.FTZ R106, R98, UR7 ;  /* 0x00000007626a7c20 */ /* 0x000fe20008410000 */
[----:B------:R-:W-:Y:S01]  /*93f0*/  FFMA.FTZ R104, R104, UR8, R107 ;  /* 0x0000000868687c23 */ /* 0x000fe2000801006b */
[----:B------:R-:W-:Y:S02]  /*9400*/  HADD2.F32 R107, -RZ, R63.H0_H0 ;  /* 0x2000003fff6b7230 */ /* 0x000fe40000004100 */
[----:B------:R-:W-:Y:S01]  /*9410*/  FMUL.FTZ R99, R97, R99 ;  /* 0x0000006361637220 */ /* 0x000fe20000410000 */
[----:B------:R-:W-:-:S02]  /*9420*/  HADD2.F32 R96, -RZ, R62.H0_H0 ;  /* 0x2000003eff607230 */ /* 0x000fc40000004100 */
[----:B------:R-:W-:Y:S01]  /*9430*/  FMUL.FTZ R98, R106, R109 ;  /* 0x0000006d6a627220 */ /* 0x000fe20000410000 */
[----:B------:R-:W-:Y:S02]  /*9440*/  HADD2.F32 R90, -RZ, R90.H1_H1 ;  /* 0x3000005aff5a7230 */ /* 0x000fe40000004100 */
[----:B------:R-:W-:Y:S01]  /*9450*/  FMUL.FTZ R106, R107, R106 ;  /* 0x0000006a6b6a7220 */ /* 0x000fe20000410000 */
[----:B------:R-:W-:Y:S02]  /*9460*/  HADD2.F32 R107, -RZ, R62.H1_H1 ;  /* 0x3000003eff6b7230 */ /* 0x000fe40000004100 */
[----:B------:R-:W-:Y:S01]  /*9470*/  FMUL.FTZ R97, R96, R97 ;  /* 0x0000006160617220 */ /* 0x000fe20000410000 */
[----:B------:R-:W-:Y:S01]  /*9480*/  FMUL.FTZ R96, R102, UR7 ;  /* 0x0000000766607c20 */ /* 0x000fe20008410000 */
[----:B------:R-:W-:Y:S01]  /*9490*/  HADD2.F32 R108, -RZ, R61.H1_H1 ;  /* 0x3000003dff6c7230 */ /* 0x000fe20000004100 */
[----:B------:R-:W-:Y:S01]  /*94a0*/  F2FP.F16.F32.PACK_AB R91, R91, R106 ;  /* 0x0000006a5b5b723e */ /* 0x000fe200000000ff */
[----:B------:R-:W-:-:S02]  /*94b0*/  HADD2.F32 R110, -RZ, R60.H0_H0 ;  /* 0x2000003cff6e7230 */ /* 0x000fc40000004100 */
        /* <DEDUP_REMOVED lines=8> */
[----:B------:R-:W-:-:S02]  /*9540*/  HADD2.F32 R109, -RZ, R60.H1_H1 ;  /* 0x3000003cff6d7230 */ /* 0x000fc40000004100 */
[----:B------:R-:W-:Y:S01]  /*9550*/  FMUL.FTZ R96, R107, R96 ;  /* 0x000000606b607220 */ /* 0x000fe20000410000 */
[----:B------:R-:W-:-:S04]  /*9560*/  FMUL.FTZ R107, R103, UR7 ;  /* 0x00000007676b7c20 */ /* 0x000fc80008410000 */
[----:B------:R-:W-:Y:S01]  /*9570*/  FMUL.FTZ R103, R107, R89 ;  /* 0x000000596b677220 */ /* 0x000fe20000410000 */
[----:B------:R-:W-:Y:S01]  /*9580*/  FMUL.FTZ R89, R108, R107 ;  /* 0x0000006b6c597220 */ /* 0x000fe20000410000 */
[--C-:B------:R-:W-:Y:S02]  /*9590*/  HADD2.F32 R107, -RZ, R88.reuse.H0_H0 ;  /* 0x20000058ff6b7230 */ /* 0x100fe40000004100 */
[----:B------:R-:W-:Y:S02]  /*95a0*/  HADD2.F32 R108, -RZ, R88.H1_H1 ;  /* 0x30000058ff6c7230 */ /* 0x000fe40000004100 */
[----:B------:R-:W-:Y:S01]  /*95b0*/  FMUL.FTZ R88, R105, UR7 ;  /* 0x0000000769587c20 */ /* 0x000fe20008410000 */
[----:B------:R-:W-:Y:S01]  /*95c0*/  FMUL.FTZ R105, R104, UR7 ;  /* 0x0000000768697c20 */ /* 0x000fe20008410000 */
[----:B------:R-:W-:Y:S02]  /*95d0*/  F2FP.F16.F32.PACK_AB R89, R89, R96 ;  /* 0x000000605959723e */ /* 0x000fe400000000ff */
[----:B------:R-:W-:Y:S01]  /*95e0*/  FMUL.FTZ R104, R88, R107 ;  /* 0x0000006b58687220 */ /* 0x000fe20000410000 */
[----:B------:R-:W-:Y:S01]  /*95f0*/  FMUL.FTZ R88, R110, R88 ;  /* 0x000000586e587220 */ /* 0x000fe20000410000 */
[----:B------:R-:W-:Y:S01]  /*9600*/  FMUL.FTZ R107, R109, R105 ;  /* 0x000000696d6b7220 */ /* 0x000fe20000410000 */
[----:B------:R-:W-:-:S04]  /*9610*/  FMUL.FTZ R105, R105, R108 ;  /* 0x0000006c69697220 */ /* 0x000fc80000410000 */
[----:B------:R-:W-:-:S07]  /*9620*/  F2FP.F16.F32.PACK_AB R88, R107, R88 ;  /* 0x000000586b58723e */ /* 0x000fce00000000ff */
.L_x_2194:
[----:B------:R-:W0:Y:S01]  /*9630*/  @P0 LDC.64 R96, c[0x0][0x478] ;  /* 0x00011e00ff600b82 */ /* 0x000e220000000a00 */
[----:B------:R-:W-:Y:S01]  /*9640*/  MOV R107, 0x10 ;  /* 0x00000010006b7802 */ /* 0x000fe20000000f00 */
[----:B0-----:R-:W-:-:S05]  /*9650*/  @P0 IMAD.WIDE.U32 R96, R0, 0x10, R96 ;  /* 0x0000001000600825 */ /* 0x001fca00078e0060 */
[----:B------:R0:W-:Y:S02]  /*9660*/  @P0 STG.E.128 desc[UR18][R96.64], R84 ;  /* 0x0000005460000986 */ /* 0x0001e4000c101d12 */
[----:B0-----:R-:W-:-:S05]  /*9670*/  IMAD.WIDE.U32 R96, R0, R107, UR28 ;  /* 0x0000001c00607e25 */ /* 0x001fca000f8e006b */
[----:B------:R0:W-:Y:S02]  /*9680*/  STG.E.128 desc[UR18][R96.64], R88 ;  /* 0x0000005860007986 */ /* 0x0001e4000c101d12 */
.L_x_2184:
        /* <DEDUP_REMOVED lines=44> */
[----:B01----:R1:W5:Y:S01]  /*9950*/  LDL.LU R90, [R1] ;  /* 0x00000000015a7983 */ /* 0x0033620000300800 */
        /* <DEDUP_REMOVED lines=111> */
[----:B-1----:R-:W-:-:S07]  /*a050*/  MOV R39, R221 ;  /* 0x000000dd00277202 */ /* 0x002fce0000000f00 */
.L_x_2170:
        /* <DEDUP_REMOVED lines=42> */
.L_x_2196:
        /* <DEDUP_REMOVED lines=16> */
.L_x_19299:


//--------------------- .text._ZN10layer_norm13ln_bwd_kernelINS_13Kernel_traitsI6__halfS2_S2_S2_fjLj5120ELj1ELj1ELj4ELj16ENS_18Kernel_traits_baseILj5120ES2_S2_S2_S2_fjLj128EEEEELb0ELb1ELb1ELb0EEEvNS_9BwdParamsE --------------------------
	.section	.text._ZN10layer_norm13ln_bwd_kernelINS_13Kernel_traitsI6__halfS2_S2_S2_fjLj5120ELj1ELj1ELj4ELj16ENS_18Kernel_traits_baseILj5120ES2_S2_S2_S2_fjLj128EEEEELb0ELb1ELb1ELb0EEEvNS_9BwdParamsE,"ax",@progbits
	.align	128
        .global         _ZN10layer_norm13ln_bwd_kernelINS_13Kernel_traitsI6__halfS2_S2_S2_fjLj5120ELj1ELj1ELj4ELj16ENS_18Kernel_traits_baseILj5120ES2_S2_S2_S2_fjLj128EEEEELb0ELb1ELb1ELb0EEEvNS_9BwdParamsE
        .type           _ZN10layer_norm13ln_bwd_kernelINS_13Kernel_traitsI6__halfS2_S2_S2_fjLj5120ELj1ELj1ELj4ELj16ENS_18Kernel_traits_baseILj5120ES2_S2_S2_S2_fjLj128EEEEELb0ELb1ELb1ELb0EEEvNS_9BwdParamsE,@function
        .size           _ZN10layer_norm13ln_bwd_kernelINS_13Kernel_traitsI6__halfS2_S2_S2_fjLj5120ELj1ELj1ELj4ELj16ENS_18Kernel_traits_baseILj5120ES2_S2_S2_S2_fjLj128EEEEELb0ELb1ELb1ELb0EEEvNS_9BwdParamsE,(.L_x_19300 - _ZN10layer_norm13ln_bwd_kernelINS_13Kernel_traitsI6__halfS2_S2_S2_fjLj5120ELj1ELj1ELj4ELj16ENS_18Kernel_traits_baseILj5120ES2_S2_S2_S2_fjLj128EEEEELb0ELb1ELb1ELb0EEEvNS_9BwdParamsE)
        .other          _ZN10layer_norm13ln_bwd_kernelINS_13Kernel_traitsI6__halfS2_S2_S2_fjLj5120ELj1ELj1ELj4ELj16ENS_18Kernel_traits_baseILj5120ES2_S2_S2_S2_fjLj128EEEEELb0ELb1ELb1ELb0EEEvNS_9BwdParamsE,@"STO_CUDA_ENTRY STV_DEFAULT"
_ZN10layer_norm13ln_bwd_kernelINS_13Kernel_traitsI6__halfS2_S2_S2_fjLj5120ELj1ELj1ELj4ELj16ENS_18Kernel_traits_baseILj5120ES2_S2_S2_S2_fjLj128EEEEELb0ELb1ELb1ELb0EEEvNS_9BwdParamsE:
.text._ZN10layer_norm13ln_bwd_kernelINS_13Kernel_traitsI6__halfS2_S2_S2_fjLj5120ELj1ELj1ELj4ELj16ENS_18Kernel_traits_baseILj5120ES2_S2_S2_S2_fjLj128EEEEELb0ELb1ELb1ELb0EEEvNS_9BwdParamsE:
        /* <DEDUP_REMOVED lines=10> */
[----:B------:R1:W-:Y:S01]  /*00a0*/  STL [R1+0x78], RZ ;  /* 0x000078ff01007387 */ /* 0x0003e20000100800 */
[----:B------:R-:W-:Y:S01]  /*00b0*/  LEA.HI.SX32 R0, R3, R0, 0x1d ;  /* 0x0000000003007211 */ /* 0x000fe200078feaff */
[----:B------:R-:W2:Y:S01]  /*00c0*/  S2UR UR26, SR_CTAID.X ;  /* 0x00000000001a79c3 */ /* 0x000ea20000002500 */
[----:B------:R-:W2:Y:S02]  /*00d0*/  LDCU UR4, c[0x0][0x384] ;  /* 0x00007080ff0477ac */ /* 0x000ea40008000800 */
[----:B------:R-:W-:-:S02]  /*00e0*/  ISETP.GE.U32.AND P1, PT, R0, 0x80, PT ;  /* 0x000000800000780c */ /* 0x000fc40003f26070 */
[C---:B------:R-:W-:Y:S02]  /*00f0*/  ISETP.GE.U32.AND P2, PT, R0.reuse, 0x100, PT ;  /* 0x000001000000780c */ /* 0x040fe40003f46070 */
[C---:B------:R-:W-:Y:S02]  /*0100*/  ISETP.GE.U32.AND P3, PT, R0.reuse, 0x180, PT ;  /* 0x000001800000780c */ /* 0x040fe40003f66070 */
[C---:B------:R-:W-:Y:S02]  /*0110*/  ISETP.GE.U32.AND P4, PT, R0.reuse, 0x200, PT ;  /* 0x000002000000780c */ /* 0x040fe40003f86070 */
[----:B------:R-:W-:-:S05]  /*0120*/  ISETP.GE.U32.AND P5, PT, R0, 0x280, PT ;  /* 0x000002800000780c */ /* 0x000fca0003fa6070 */
[----:B------:R-:W3:Y:S08]  /*0130*/  @P1 LDC.64 R2, c[0x0][0x3d0] ;  /* 0x0000f400ff021b82 */ /* 0x000ef00000000a00 */
[----:B------:R-:W4:Y:S08]  /*0140*/  @P1 LDC.64 R4, c[0x0][0x3e8] ;  /* 0x0000fa00ff041b82 */ /* 0x000f300000000a00 */
[----:B------:R-:W1:Y:S08]  /*0150*/  @P2 LDC.64 R6, c[0x0][0x3d0] ;  /* 0x0000f400ff062b82 */ /* 0x000e700000000a00 */
[----:B------:R-:W2:Y:S01]  /*0160*/  @P2 LDC.64 R8, c[0x0][0x3e8] ;  /* 0x0000fa00ff082b82 */ /* 0x000ea20000000a00 */
[----:B---3--:R-:W-:-:S05]  /*0170*/  @P1 IMAD.WIDE.U32 R2, R67, 0x10, R2 ;  /* 0x0000001043021825 */ /* 0x008fca00078e0002 */
[----:B0-----:R0:W5:Y:S02]  /*0180*/  @P1 LDG.E.128 R24, desc[UR16][R2.64] ;  /* 0x0000001002181981 */ /* 0x001164000c1e1d00 */
[----:B------:R-:W3:Y:S01]  /*0190*/  @P3 LDC.64 R14, c[0x0][0x3d0] ;  /* 0x0000f400ff0e3b82 */ /* 0x000ee20000000a00 */
[C---:B----4-:R-:W-:Y:S01]  /*01a0*/  @P1 IMAD.WIDE.U32 R4, R67.reuse, 0x10, R4 ;  /* 0x0000001043041825 */ /* 0x050fe200078e0004 */
[----:B------:R-:W-:-:S04]  /*01b0*/  @P1 LOP3.LUT R67, R67, 0x80, RZ, 0xfc, !PT ;  /* 0x0000008043431812 */ /* 0x000fc800078efcff */
[----:B------:R0:W5:Y:S02]  /*01c0*/  @P1 LDG.E.128 R28, desc[UR16][R4.64] ;  /* 0x00000010041c1981 */ /* 0x000164000c1e1d00 */
[----:B------:R-:W4:Y:S01]  /*01d0*/  @P3 LDC.64 R16, c[0x0][0x3e8] ;  /* 0x0000fa00ff103b82 */ /* 0x000f220000000a00 */
[----:B-1----:R-:W-:-:S05]  /*01e0*/  @P2 IMAD.WIDE.U32 R10, R67, 0x10, R6 ;  /* 0x00000010430a2825 */ /* 0x002fca00078e0006 */
[----:B------:R0:W5:Y:S02]  /*01f0*/  @P2 LDG.E.128 R32, desc[UR16][R10.64] ;  /* 0x000000100a202981 */ /* 0x000164000c1e1d00 */
[----:B------:R-:W1:Y:S01]  /*0200*/  @P4 LDC.64 R18, c[0x0][0x3d0] ;  /* 0x0000f400ff124b82 */ /* 0x000e620000000a00 */
[C---:B--2---:R-:W-:Y:S01]  /*0210*/  @P2 IMAD.WIDE.U32 R12, R67.reuse, 0x10, R8 ;  /* 0x00000010430c2825 */ /* 0x044fe200078e0008 */
[----:B------:R-:W-:-:S04]  /*0220*/  @P2 IADD3 R67, PT, PT, R67, 0x80, RZ ;  /* 0x0000008043432810 */ /* 0x000fc80007ffe0ff */
[----:B------:R0:W5:Y:S02]  /*0230*/  @P2 LDG.E.128 R36, desc[UR16][R12.64] ;  /* 0x000000100c242981 */ /* 0x000164000c1e1d00 */
[----:B------:R-:W2:Y:S01]  /*0240*/  @P4 LDC.64 R20, c[0x0][0x3e8] ;  /* 0x0000fa00ff144b82 */ /* 0x000ea20000000a00 */
[----:B---3--:R-:W-:-:S05]  /*0250*/  @P3 IMAD.WIDE.U32 R14, R67, 0x10, R14 ;  /* 0x00000010430e3825 */ /* 0x008fca00078e000e */
[----:B------:R0:W5:Y:S02]  /*0260*/  @P3 LDG.E.128 R40, desc[UR16][R14.64] ;  /* 0x000000100e283981 */ /* 0x000164000c1e1d00 */
[----:B------:R-:W3:Y:S01]  /*0270*/  @P5 LDC.64 R22, c[0x0][0x3d0] ;  /* 0x0000f400ff165b82 */ /* 0x000ee20000000a00 */
[C---:B----4-:R-:W-:Y:S01]  /*0280*/  @P3 IMAD.WIDE.U32 R16, R67.reuse, 0x10, R16 ;  /* 0x0000001043103825 */ /* 0x050fe200078e0010 */
[----:B------:R-:W-:-:S04]  /*0290*/  @P3 IADD3 R67, PT, PT, R67, 0x80, RZ ;  /* 0x0000008043433810 */ /* 0x000fc80007ffe0ff */
[----:B------:R0:W5:Y:S02]  /*02a0*/  @P3 LDG.E.128 R44, desc[UR16][R16.64] ;  /* 0x00000010102c3981 */ /* 0x000164000c1e1d00 */
[----:B------:R-:W4:Y:S01]  /*02b0*/  @P5 LDC.64 R64, c[0x0][0x3e8] ;  /* 0x0000fa00ff405b82 */ /* 0x000f220000000a00 */
[----:B-1----:R-:W-:-:S05]  /*02c0*/  @P4 IMAD.WIDE.U32 R18, R67, 0x10, R18 ;  /* 0x0000001043124825 */ /* 0x002fca00078e0012 */
[----:B------:R0:W5:Y:S01]  /*02d0*/  @P4 LDG.E.128 R48, desc[UR16][R18.64] ;  /* 0x0000001012304981 */ /* 0x000162000c1e1d00 */
[C---:B--2---:R-:W-:Y:S01]  /*02e0*/  @P4 IMAD.WIDE.U32 R20, R67.reuse, 0x10, R20 ;  /* 0x0000001043144825 */ /* 0x044fe200078e0014 */
        /* <DEDUP_REMOVED lines=81> */
[----:B------:R0:W-:Y:S01]  /*0800*/  STL [R1+0x78], RZ ;  /* 0x000078ff01007387 */ /* 0x0001e20000100800 */
[----:B------:R-:W-:Y:S02]  /*0810*/  CS2R R72, SRZ ;  /* 0x0000000000487805 */ /* 0x000fe4000001ff00 */
        /* <DEDUP_REMOVED lines=59> */
[----:B------:R-:W-:Y:S01]  /*0bd0*/  CS2R R154, SRZ ;  /* 0x00000000009a7805 */ /* 0x000fe2000001ff00 */
[----:B------:R-:W-:Y:S02]  /*0be0*/  UPLOP3.LUT UP1, UPT, UPT, UPT, UPT, 0x40, 0x4 ;  /* 0x000000000004789c */ /* 0x000fe40003f2e870 */
[----:B------:R0:W-:Y:S01]  /*0bf0*/  STL [R1+0x38], RZ ;  /* 0x000038ff01007387 */ /* 0x0001e20000100800 */
[----:B------:R-:W1:Y:S03]  /*0c00*/  LDCU UR29, c[0x0][0x40c] ;  /* 0x00008180ff1d77ac */ /* 0x000e660008000800 */
[----:B------:R0:W-:Y:S01]  /*0c10*/  STL [R1+0x3c], RZ ;  /* 0x00003cff01007387 */ /* 0x0001e20000100800 */
[----:B------:R-:W2:Y:S03]  /*0c20*/  LDCU UR10, c[0x0][0x388] ;  /* 0x00007100ff0a77ac */ /* 0x000ea60008000800 */
[----:B------:R0:W-:Y:S01]  /*0c30*/  STL [R1+0x40], RZ ;  /* 0x000040ff01007387 */ /* 0x0001e20000100800 */
[----:B------:R-:W3:Y:S03]  /*0c40*/  LDCU.U8 UR27, c[0x0][0x410] ;  /* 0x00008200ff1b77ac */ /* 0x000ee60008000000 */
[----:B------:R0:W-:Y:S01]  /*0c50*/  STL [R1+0x44], RZ ;  /* 0x000044ff01007387 */ /* 0x0001e20000100800 */
[----:B------:R-:W4:Y:S03]  /*0c60*/  LDCU.64 UR18, c[0x0][0x3c8] ;  /* 0x00007900ff1277ac */ /* 0x000f260008000a00 */
[----:B------:R0:W-:Y:S01]  /*0c70*/  STL [R1+0x28], RZ ;  /* 0x000028ff01007387 */ /* 0x0001e20000100800 */
[----:B------:R-:W0:Y:S03]  /*0c80*/  LDCU.64 UR20, c[0x0][0x3c0] ;  /* 0x00007800ff1477ac */ /* 0x000e260008000a00 */
[----:B------:R0:W-:Y:S01]  /*0c90*/  STL [R1+0x2c], RZ ;  /* 0x00002cff01007387 */ /* 0x0001e20000100800 */
[----:B------:R-:W0:Y:S03]  /*0ca0*/  LDCU UR28, c[0x0][0x400] ;  /* 0x00008000ff1c77ac */ /* 0x000e260008000800 */
[----:B------:R0:W-:Y:S01]  /*0cb0*/  STL [R1+0x30], RZ ;  /* 0x000030ff01007387 */ /* 0x0001e20000100800 */
[----:B------:R-:W0:Y:S03]  /*0cc0*/  LDCU.64 UR22, c[0x0][0x438] ;  /* 0x00008700ff1677ac */ /* 0x000e260008000a00 */
[----:B------:R0:W-:Y:S01]  /*0cd0*/  STL [R1+0x34], RZ ;  /* 0x000034ff01007387 */ /* 0x0001e20000100800 */
[----:B------:R-:W0:Y:S03]  /*0ce0*/  LDCU.64 UR4, c[0x0][0x478] ;  /* 0x00008f00ff0477ac */ /* 0x000e260008000a00 */
[----:B------:R0:W-:Y:S01]  /*0cf0*/  STL [R1+0x18], RZ ;  /* 0x000018ff01007387 */ /* 0x0001e20000100800 */
[----:B------:R-:W0:Y:S03]  /*0d00*/  LDCU.128 UR12, c[0x0][0x3f0] ;  /* 0x00007e00ff0c77ac */ /* 0x000e260008000c00 */
[----:B------:R0:W-:Y:S01]  /*0d10*/  STL [R1+0x1c], RZ ;  /* 0x00001cff01007387 */ /* 0x0001e20000100800 */
[----:B------:R-:W0:Y:S03]  /*0d20*/  LDCU.64 UR24, c[0x0][0x380] ;  /* 0x00007000ff1877ac */ /* 0x000e260008000a00 */
[----:B------:R0:W-:Y:S04]  /*0d30*/  STL [R1+0x20], RZ ;  /* 0x000020ff01007387 */ /* 0x0001e80000100800 */
[----:B-1234-:R0:W-:Y:S02]  /*0d40*/  STL [R1+0x24], RZ ;  /* 0x000024ff01007387 */ /* 0x01e1e40000100800 */
.L_x_2386:
[----:B------:R-:W-:-:S06]  /*0d50*/  UIMAD.WIDE UR6, UR26, 0x4, UR18 ;  /* 0x000000041a0678a5 */ /* 0x000fcc000f8e0212 */
[----:B01234-:R-:W-:Y:S02]  /*0d60*/  MOV R184, UR6 ;  /* 0x0000000600b87c02 */ /* 0x01ffe40008000f00 */
[----:B------:R-:W-:-:S05]  /*0d70*/  MOV R185, UR7 ;  /* 0x0000000700b97c02 */ /* 0x000fca0008000f00 */
[----:B------:R1:W2:Y:S01]  /*0d80*/  LDG.E R184, desc[UR16][R184.64] ;  /* 0x00000010b8b87981 */ /* 0x0002a2000c1e1900 */
[----:B0-----:R-:W-:-:S06]  /*0d90*/  UIMAD.WIDE UR6, UR26, 0x4, UR14 ;  /* 0x000000041a0678a5 */ /* 0x001fcc000f8e020e */
[----:B-1----:R-:W-:Y:S02]  /*0da0*/  MOV R185, UR7 ;  /* 0x0000000700b97c02 */ /* 0x002fe40008000f00 */
        /* <DEDUP_REMOVED lines=15> */
[----:B------:R-:W-:Y:S02]  /*0ea0*/  MOV R184, UR6 ;  /* 0x0000000600b87c02 */ /* 0x000fe40008000f00 */
[----:B------:R-:W-:-:S05]  /*0eb0*/  MOV R185, UR7 ;  /* 0x0000000700b97c02 */ /* 0x000fca0008000f00 */
[----:B------:R0:W2:Y:S01]  /*0ec0*/  LDG.E R184, desc[UR16][R184.64] ;  /* 0x00000010b8b87981 */ /* 0x0000a2000c1e1900 */
[----:B------:R-:W-:Y:S01]  /*0ed0*/  UIADD3 UR7, UPT, UPT, UR31, -0x1, URZ ;  /* 0xffffffff1f077890 */ /* 0x000fe2000fffe0ff */
[----:B------:R-:W-:Y:S01]  /*0ee0*/  ISETP.NE.AND P0, PT, RZ, UR27, PT ;  /* 0x0000001bff007c0c */ /* 0x000fe2000bf05270 */
[----:B------:R-:W-:Y:S01]  /*0ef0*/  UIMAD UR6, UR26, UR10, URZ ;  /* 0x0000000a1a0672a4 */ /* 0x000fe2000f8e02ff */
[----:B------:R-:W1:Y:S01]  /*0f00*/  S2R R187, SR_TID.X ;  /* 0x0000000000bb7919 */ /* 0x000e620000002100 */
        /* <DEDUP_REMOVED lines=9> */
[----:B------:R-:W-:-:S02]  /*0fa0*/  ISETP.GE.U32.AND P2, PT, R0, 0x280, PT ;  /* 0x000002800000780c */ /* 0x000fc40003f46070 */
[----:B------:R-:W-:Y:S02]  /*0fb0*/  MOV R228, RZ ;  /* 0x000000ff00e47202 */ /* 0x000fe40000000f00 */
[----:B0-----:R-:W-:Y:S02]  /*0fc0*/  MOV R185, UR7 ;  /* 0x0000000700b97c02 */ /* 0x001fe40008000f00 */
[----:B------:R-:W-:Y:S02]  /*0fd0*/  MOV R227, RZ ;  /* 0x000000ff00e37202 */ /* 0x000fe40000000f00 */
[----:B-1----:R-:W-:-:S04]  /*0fe0*/  LEA.HI.SX32 R186, R185, R187, 0x1d ;  /* 0x000000bbb9ba7211 */ /* 0x002fc800078feaff */
        /* <DEDUP_REMOVED lines=9> */
[----:B------:R-:W2:Y:S04]  /*1080*/  LDL.LU R239, [R1+0x78] ;  /* 0x0000780001ef7983 */ /* 0x000ea80000300800 */
[----:B------:R-:W3:Y:S03]  /*1090*/  LDL.LU R238, [R1+0x7c] ;  /* 0x00007c0001ee7983 */ /* 0x000ee60000300800 */
[----:B------:R-:W1:Y:S01]  /*10a0*/  LDC.64 R188, c[0x0][0x428] ;  /* 0x00010a00ffbc7b82 */ /* 0x000e620000000a00 */
[----:B------:R-:W4:Y:S04]  /*10b0*/  LDL.LU R225, [R1+0x80] ;  /* 0x0000800001e17983 */ /* 0x000f280000300800 */
[----:B------:R-:W4:Y:S04]  /*10c0*/  LDL.LU R224, [R1+0x84] ;  /* 0x0000840001e07983 */ /* 0x000f280000300800 */
[----:B------:R-:W4:Y:S04]  /*10d0*/  LDL.LU R209, [R1+0x68] ;  /* 0x0000680001d17983 */ /* 0x000f280000300800 */
[----:B------:R-:W4:Y:S01]  /*10e0*/  LDL.LU R208, [R1+0x6c] ;  /* 0x00006c0001d07983 */ /* 0x000f220000300800 */
[----:B0-----:R-:W-:-:S03]  /*10f0*/  IMAD.WIDE.U32 R184, R216, 0x10, R184 ;  /* 0x00000010d8b87825 */ /* 0x001fc600078e00b8 */
[----:B------:R-:W4:Y:S04]  /*1100*/  LDL.LU R215, [R1+0x70] ;  /* 0x0000700001d77983 */ /* 0x000f280000300800 */
[----:B------:R-:W4:Y:S04]  /*1110*/  LDL.LU R214, [R1+0x74] ;  /* 0x0000740001d67983 */ /* 0x000f280000300800 */
[----:B------:R-:W2:Y:S01]  /*1120*/  LDG.E.128 R184, desc[UR16][R184.64] ;  /* 0x00000010b8b87981 */ /* 0x000ea2000c1e1d00 */
[----:B-1----:R-:W-:-:S06]  /*1130*/  IMAD.WIDE.U32 R188, R226, 0x10, R188 ;  /* 0x00000010e2bc7825 */ /* 0x002fcc00078e00bc */
[----:B------:R-:W3:Y:S01]  /*1140*/  LDG.E.128 R188, desc[UR16][R188.64] ;  /* 0x00000010bcbc7981 */ /* 0x000ee2000c1e1d00 */
[----:B------:R-:W-:Y:S01]  /*1150*/  ISETP.NE.U32.AND P0, PT, RZ, UR22, PT ;  /* 0x00000016ff007c0c */ /* 0x000fe2000bf05070 */
[----:B-----5:R-:W-:-:S03]  /*1160*/  HADD2.F32 R16, -RZ, R24.H0_H0 ;  /* 0x20000018ff107230 */ /* 0x020fc60000004100 */
[----:B------:R-:W-:-:S13]  /*1170*/  ISETP.NE.AND.EX P0, PT, RZ, UR23, PT, P0 ;  /* 0x00000017ff007c0c */ /* 0x000fda000bf05300 */
[----:B------:R-:W0:Y:S02]  /*1180*/  @P0 LDC.64 R206, c[0x0][0x438] ;  /* 0x00010e00ffce0b82 */ /* 0x000e240000000a00 */
[----:B0-----:R-:W-:-:S05]  /*1190*/  @P0 IMAD.WIDE.U32 R206, R216, 0x10, R206 ;  /* 0x00000010d8ce0825 */ /* 0x001fca00078e00ce */
[----:B------:R0:W5:Y:S01]  /*11a0*/  @P0 LDG.E.128 R156, desc[UR16][R206.64] ;  /* 0x00000010ce9c0981 */ /* 0x000162000c1e1d00 */
[----:B------:R-:W-:Y:S02]  /*11b0*/  IADD3 R226, PT, PT, R226, 0x80, RZ ;  /* 0x00000080e2e27810 */ /* 0x000fe40007ffe0ff */
[----:B------:R-:W-:Y:S01]  /*11c0*/  IADD3 R216, PT, PT, R216, 0x80, RZ ;  /* 0x00000080d8d87810 */ /* 0x000fe20007ffe0ff */
[--C-:B--2---:R-:W-:Y:S02]  /*11d0*/  HADD2.F32 R2, -RZ, R184.reuse.H0_H0 ;  /* 0x200000b8ff027230 */ /* 0x104fe40000004100 */
[----:B------:R-:W-:-:S03]  /*11e0*/  HADD2.F32 R15, -RZ, R184.H1_H1 ;  /* 0x300000b8ff0f7230 */ /* 0x000fc60000004100 */
[----:B------:R-:W-:Y:S02]  /*11f0*/  FADD.FTZ R2, R2, -UR32 ;  /* 0x8000002002027e21 */ /* 0x000fe40008010000 */
[----:B------:R-:W-:Y:S01]  /*1200*/  FADD.FTZ R184, R15, -UR32 ;  /* 0x800000200fb87e21 */ /* 0x000fe20008010000 */
[--C-:B---3--:R-:W-:Y:S02]  /*1210*/  HADD2.F32 R15, -RZ, R188.reuse.H1_H1 ;  /* 0x300000bcff0f7230 */ /* 0x108fe40000004100 */
[----:B------:R-:W-:Y:S01]  /*1220*/  FMUL.FTZ R229, R2, UR30 ;  /* 0x0000001e02e57c20 */ /* 0x000fe20008410000 */
[----:B------:R-:W-:Y:S02]  /*1230*/  HADD2.F32 R2, -RZ, R188.H0_H0 ;  /* 0x200000bcff027230 */ /* 0x000fe40000004100 */
[----:B------:R-:W-:Y:S01]  /*1240*/  FMUL.FTZ R249, R184, UR30 ;  /* 0x0000001eb8f97c20 */ /* 0x000fe20008410000 */
[----:B------:R-:W-:Y:S02]  /*1250*/  HADD2.F32 R184, -RZ, R24.H1_H1 ;  /* 0x30000018ffb87230 */ /* 0x000fe40000004100 */
[----:B------:R-:W-:Y:S01]  /*1260*/  FADD.FTZ R85, R85, R15 ;  /* 0x0000000f55557221 */ /* 0x000fe20000010000 */
[----:B------:R-:W-:Y:S01]  /*1270*/  FADD.FTZ R84, R84, R2 ;  /* 0x0000000254547221 */ /* 0x000fe20000010000 */
[-C--:B------:R-:W-:Y:S01]  /*1280*/  FFMA.FTZ R239, R229, R2.reuse, R239 ;  /* 0x00000002e5ef7223 */ /* 0x080fe200000100ef */
[----:B------:R-:W-:Y:S01]  /*1290*/  FMUL.FTZ R2, R16, R2 ;  /* 0x0000000210027220 */ /* 0x000fe20000410000 */
[----:B------:R-:W-:-:S02]  /*12a0*/  HADD2.F32 R16, -RZ, R185.H0_H0 ;  /* 0x200000b9ff107230 */ /* 0x000fc40000004100 */
[-C--:B------:R-:W-:Y:S01]  /*12b0*/  FFMA.FTZ R238, R249, R15.reuse, R238 ;  /* 0x0000000ff9ee7223 */ /* 0x080fe200000100ee */
[----:B------:R-:W-:Y:S01]  /*12c0*/  FMUL.FTZ R248, R184, R15 ;  /* 0x0000000fb8f87220 */ /* 0x000fe20000410000 */
[----:B------:R1:W-:Y:S01]  /*12d0*/  STL [R1+0x78], R239 ;  /* 0x000078ef01007387 */ /* 0x0003e20000100800 */
[----:B------:R-:W-:Y:S02]  /*12e0*/  HADD2.F32 R184, -RZ, R25.H0_H0 ;  /* 0x20000019ffb87230 */ /* 0x000fe40000004100 */
[----:B------:R-:W-:Y:S01]  /*12f0*/  FADD.FTZ R16, R16, -UR32 ;  /* 0x8000002010107e21 */ /* 0x000fe20008010000 */
[----:B------:R-:W-:Y:S01]  /*1300*/  HADD2.F32 R15, -RZ, R185.H1_H1 ;  /* 0x300000b9ff0f7230 */ /* 0x000fe20000004100 */
[----:B------:R2:W-:Y:S01]  /*1310*/  STL [R1+0x7c], R238 ;  /* 0x00007cee01007387 */ /* 0x0005e20000100800 */
[----:B------:R-:W-:Y:S02]  /*1320*/  HADD2.F32 R185, -RZ, R187.H0_H0 ;  /* 0x200000bbffb97230 */ /* 0x000fe40000004100 */
[----:B-1----:R-:W-:Y:S01]  /*1330*/  FMUL.FTZ R239, R16, UR30 ;  /* 0x0000001e10ef7c20 */ /* 0x002fe20008410000 */
[----:B------:R-:W-:-:S02]  /*1340*/  HADD2.F32 R16, -RZ, R189.H0_H0 ;  /* 0x200000bdff107230 */ /* 0x000fc40000004100 */
[----:B------:R-:W-:-:S03]  /*1350*/  FADD.FTZ R185, R185, -UR32 ;  /* 0x80000020b9b97e21 */ /* 0x000fc60008010000 */
[-C--:B----4-:R-:W-:Y:S01]  /*1360*/  FFMA.FTZ R225, R239, R16.reuse, R225 ;  /* 0x00000010efe17223 */ /* 0x090fe200000100e1 */
[----:B--2---:R-:W-:Y:S01]  /*1370*/  FMUL.FTZ R238, R184, R16 ;  /* 0x00000010b8ee7220 */ /* 0x004fe20000410000 */
[----:B------:R-:W-:Y:S01]  /*1380*/  FADD.FTZ R184, R15, -UR32 ;  /* 0x800000200fb87e21 */ /* 0x000fe20008010000 */
[----:B------:R-:W-:Y:S01]  /*1390*/  FADD.FTZ R86, R86, R16 ;  /* 0x0000001056567221 */ /* 0x000fe20000010000 */
[----:B------:R-:W-:Y:S01]  /*13a0*/  HADD2.F32 R16, -RZ, R189.H1_H1 ;  /* 0x300000bdff107230 */ /* 0x000fe20000004100 */
[----:B------:R1:W-:Y:S01]  /*13b0*/  STL [R1+0x80], R225 ;  /* 0x000080e101007387 */ /* 0x0003e20000100800 */
[--C-:B------:R-:W-:Y:S02]  /*13c0*/  HADD2.F32 R15, -RZ, R186.reuse.H0_H0 ;  /* 0x200000baff0f7230 */ /* 0x100fe40000004100 */
[----:B------:R-:W-:Y:S02]  /*13d0*/  HADD2.F32 R186, -RZ, R186.H1_H1 ;  /* 0x300000baffba7230 */ /* 0x000fe40000004100 */
[----:B------:R-:W-:Y:S01]  /*13e0*/  FADD.FTZ R87, R87, R16 ;  /* 0x0000001057577221 */ /* 0x000fe20000010000 */
[----:B------:R-:W-:-:S02]  /*13f0*/  FADD.FTZ R15, R15, -UR32 ;  /* 0x800000200f0f7e21 */ /* 0x000fc40008010000 */
[----:B------:R-:W-:Y:S01]  /*1400*/  FADD.FTZ R186, R186, -UR32 ;  /* 0x80000020baba7e21 */ /* 0x000fe20008010000 */
[----:B-1----:R-:W-:Y:S01]  /*1410*/  FMUL.FTZ R225, R184, UR30 ;  /* 0x0000001eb8e17c20 */ /* 0x002fe20008410000 */
[----:B------:R-:W-:Y:S02]  /*1420*/  HADD2.F32 R184, -RZ, R25.H1_H1 ;  /* 0x30000019ffb87230 */ /* 0x000fe40000004100 */
[----:B0-----:R-:W-:Y:S01]  /*1430*/  FMUL.FTZ R207, R186, UR30 ;  /* 0x0000001ebacf7c20 */ /* 0x001fe20008410000 */
[----:B------:R-:W-:Y:S02]  /*1440*/  HADD2.F32 R186, -RZ, R26.H1_H1 ;  /* 0x3000001affba7230 */ /* 0x000fe40000004100 */
[----:B------:R-:W-:-:S05]  /*1450*/  FFMA.FTZ R224, R225, R16, R224 ;  /* 0x00000010e1e07223 */ /* 0x000fca00000100e0 */
[----:B------:R0:W-:Y:S02]  /*1460*/  STL [R1+0x84], R224 ;  /* 0x000084e001007387 */ /* 0x0001e40000100800 */
[----:B0-----:R-:W-:Y:S01]  /*1470*/  FMUL.FTZ R224, R184, R16 ;  /* 0x00000010b8e07220 */ /* 0x001fe20000410000 */
[----:B------:R-:W-:Y:S01]  /*1480*/  FMUL.FTZ R16, R15, UR30 ;  /* 0x0000001e0f107c20 */ /* 0x000fe20008410000 */
[----:B------:R-:W-:Y:S02]  /*1490*/  HADD2.F32 R15, -RZ, R190.H0_H0 ;  /* 0x200000beff0f7230 */ /* 0x000fe40000004100 */
[----:B------:R-:W-:-:S03]  /*14a0*/  HADD2.F32 R184, -RZ, R26.H0_H0 ;  /* 0x2000001affb87230 */ /* 0x000fc60000004100 */
[-C--:B------:R-:W-:Y:S01]  /*14b0*/  FFMA.FTZ R209, R16, R15.reuse, R209 ;  /* 0x0000000f10d17223 */ /* 0x080fe200000100d1 */
[----:B------:R-:W-:Y:S01]  /*14c0*/  FADD.FTZ R88, R88, R15 ;  /* 0x0000000f58587221 */ /* 0x000fe20000010000 */
[----:B------:R-:W-:Y:S01]  /*14d0*/  FMUL.FTZ R15, R184, R15 ;  /* 0x0000000fb80f7220 */ /* 0x000fe20000410000 */
[----:B------:R-:W-:Y:S02]  /*14e0*/  HADD2.F32 R184, -RZ, R190.H1_H1 ;  /* 0x300000beffb87230 */ /* 0x000fe40000004100 */
[----:B------:R0:W-:Y:S03]  /*14f0*/  STL [R1+0x68], R209 ;  /* 0x000068d101007387 */ /* 0x0001e60000100800 */
[----:B------:R-:W-:Y:S01]  /*1500*/  FADD.FTZ R89, R89, R184 ;  /* 0x000000b859597221 */ /* 0x000fe20000010000 */
[-C--:B------:R-:W-:Y:S01]  /*1510*/  FFMA.FTZ R208, R207, R184.reuse, R208 ;  /* 0x000000b8cfd07223 */ /* 0x080fe200000100d0 */
[----:B------:R-:W-:Y:S01]  /*1520*/  FMUL.FTZ R206, R186, R184 ;  /* 0x000000b8bace7220 */ /* 0x000fe20000410000 */
[----:B------:R-:W-:-:S02]  /*1530*/  HADD2.F32 R184, -RZ, R187.H1_H1 ;  /* 0x300000bbffb87230 */ /* 0x000fc40000004100 */
[----:B------:R-:W-:Y:S01]  /*1540*/  HADD2.F32 R186, -RZ, R27.H0_H0 ;  /* 0x2000001bffba7230 */ /* 0x000fe20000004100 */
[----:B------:R1:W-:Y:S01]  /*1550*/  STL [R1+0x6c], R208 ;  /* 0x00006cd001007387 */ /* 0x0003e20000100800 */
[----:B0-----:R-:W-:Y:S01]  /*1560*/  FMUL.FTZ R209, R185, UR30 ;  /* 0x0000001eb9d17c20 */ /* 0x001fe20008410000 */
[----:B------:R-:W-:Y:S02]  /*1570*/  HADD2.F32 R185, -RZ, R191.H0_H0 ;  /* 0x200000bfffb97230 */ /* 0x000fe40000004100 */
[----:B------:R-:W-:-:S03]  /*1580*/  FADD.FTZ R184, R184, -UR32 ;  /* 0x80000020b8b87e21 */ /* 0x000fc60008010000 */
[-C--:B------:R-:W-:Y:S01]  /*1590*/  FFMA.FTZ R215, R209, R185.reuse, R215 ;  /* 0x000000b9d1d77223 */ /* 0x080fe200000100d7 */
[----:B------:R-:W-:Y:S01]  /*15a0*/  FADD.FTZ R90, R90, R185 ;  /* 0x000000b95a5a7221 */ /* 0x000fe20000010000 */
[----:B-1----:R-:W-:Y:S01]  /*15b0*/  FMUL.FTZ R208, R186, R185 ;  /* 0x000000b9bad07220 */ /* 0x002fe20000410000 */
[----:B------:R-:W-:Y:S02]  /*15c0*/  HADD2.F32 R185, -RZ, R191.H1_H1 ;  /* 0x300000bfffb97230 */ /* 0x000fe40000004100 */
[----:B------:R0:W-:Y:S03]  /*15d0*/  STL [R1+0x70], R215 ;  /* 0x000070d701007387 */ /* 0x0001e60000100800 */
[----:B------:R-:W-:Y:S01]  /*15e0*/  FADD.FTZ R91, R91, R185 ;  /* 0x000000b95b5b7221 */ /* 0x000fe20000010000 */
[----:B0-----:R-:W-:Y:S01]  /*15f0*/  FMUL.FTZ R215, R184, UR30 ;  /* 0x0000001eb8d77c20 */ /* 0x001fe20008410000 */
[----:B------:R-:W-:-:S03]  /*1600*/  HADD2.F32 R184, -RZ, R27.H1_H1 ;  /* 0x3000001bffb87230 */ /* 0x000fc60000004100 */
[----:B------:R-:W-:-:S05]  /*1610*/  FFMA.FTZ R214, R215, R185, R214 ;  /* 0x000000b9d7d67223 */ /* 0x000fca00000100d6 */
[----:B------:R0:W-:Y:S02]  /*1620*/  STL [R1+0x74], R214 ;  /* 0x000074d601007387 */ /* 0x0001e40000100800 */
[----:B0-----:R-:W-:Y:S01]  /*1630*/  FMUL.FTZ R214, R184, R185 ;  /* 0x000000b9b8d67220 */ /* 0x001fe20000410000 */
[----:B------:R-:W-:Y:S01]  /*1640*/  FADD.FTZ R185, RZ, R2 ;  /* 0x00000002ffb97221 */ /* 0x000fe20000010000 */
[----:B------:R-:W-:-:S03]  /*1650*/  FFMA.FTZ R184, R229, R2, RZ ;  /* 0x00000002e5b87223 */ /* 0x000fc600000100ff */
        /* <DEDUP_REMOVED lines=13> */
[----:B------:R-:W-:-:S07]  /*1730*/  FFMA.FTZ R227, R215, R214, R184 ;  /* 0x000000d6d7e37223 */ /* 0x000fce00000100b8 */
.L_x_2201:
[----:B------:R-:W-:Y:S05]  /*1740*/  BSYNC.RECONVERGENT B1 ;  /* 0x0000000000017941 */ /* 0x000fea0003800200 */
.L_x_2200:
[----:B------:R-:W-:Y:S04]  /*1750*/  BSSY.RECONVERGENT B1, `(.L_x_2202) ;  /* 0x0000070000017945 */ /* 0x000fe80003800200 */
[----:B------:R-:W-:Y:S05]  /*1760*/  @!P4 BRA `(.L_x_2203) ;  /* 0x0000000400b8c947 */ /* 0x000fea0003800000 */
[----:B------:R-:W0:Y:S01]  /*1770*/  LDC.64 R184, c[0x0][0x3a8] ;  /* 0x0000ea00ffb87b82 */ /* 0x000e220000000a00 */
[----:B------:R-:W2:Y:S04]  /*1780*/  LDL.LU R212, [R1+0x58] ;  /* 0x0000580001d47983 */ /* 0x000ea80000300800 */
[----:B------:R-:W3:Y:S03]  /*1790*/  LDL.LU R237, [R1+0x5c] ;  /* 0x00005c0001ed7983 */ /* 0x000ee60000300800 */
[----:B------:R-:W1:Y:S01]  /*17a0*/  LDC.64 R188, c[0x0][0x428] ;  /* 0x00010a00ffbc7b82 */ /* 0x000e620000000a00 */
[----:B------:R-:W4:Y:S01]  /*17b0*/  LDL.LU R223, [R1+0x60] ;  /* 0x0000600001df7983 */ /* 0x000f220000300800 */
[----:B------:R-:W-:Y:S01]  /*17c0*/  ISETP.NE.U32.AND P0, PT, RZ, UR22, PT ;  /* 0x00000016ff007c0c */ /* 0x000fe2000bf05070 */
[----:B-----5:R-:W-:-:S02]  /*17d0*/  HADD2.F32 R14, -RZ, R32.H0_H0 ;  /* 0x20000020ff0e7230 */ /* 0x020fc40000004100 */
[----:B------:R-:W4:Y:S01]  /*17e0*/  LDL.LU R205, [R1+0x64] ;  /* 0x0000640001cd7983 */ /* 0x000f220000300800 */
[----:B0-----:R-:W-:-:S04]  /*17f0*/  IMAD.WIDE.U32 R184, R216, 0x10, R184 ;  /* 0x00000010d8b87825 */ /* 0x001fc800078e00b8 */
[----:B-1----:R-:W-:Y:S02]  /*1800*/  IMAD.WIDE.U32 R188, R226, 0x10, R188 ;  /* 0x00000010e2bc7825 */ /* 0x002fe400078e00bc */
[----:B------:R-:W2:Y:S01]  /*1810*/  LDG.E.128 R184, desc[UR16][R184.64] ;  /* 0x00000010b8b87981 */ /* 0x000ea2000c1e1d00 */
[----:B------:R-:W-:-:S03]  /*1820*/  ISETP.NE.AND.EX P0, PT, RZ, UR23, PT, P0 ;  /* 0x00000017ff007c0c */ /* 0x000fc6000bf05300 */
[----:B------:R-:W4:Y:S04]  /*1830*/  LDL.LU R204, [R1+0x48] ;  /* 0x0000480001cc7983 */ /* 0x000f280000300800 */
[----:B------:R-:W3:Y:S04]  /*1840*/  LDG.E.128 R188, desc[UR16][R188.64] ;  /* 0x00000010bcbc7981 */ /* 0x000ee8000c1e1d00 */
[----:B------:R-:W4:Y:S02]  /*1850*/  LDL.LU R213, [R1+0x4c] ;  /* 0x00004c0001d57983 */ /* 0x000f240000300800 */
[----:B------:R-:W0:Y:S02]  /*1860*/  @P0 LDC.64 R202, c[0x0][0x438] ;  /* 0x00010e00ffca0b82 */ /* 0x000e240000000a00 */
[----:B0-----:R-:W-:-:S05]  /*1870*/  @P0 IMAD.WIDE.U32 R202, R216, 0x10, R202 ;  /* 0x00000010d8ca0825 */ /* 0x001fca00078e00ca */
[----:B------:R0:W5:Y:S01]  /*1880*/  @P0 LDG.E.128 R20, desc[UR16][R202.64] ;  /* 0x00000010ca140981 */ /* 0x000162000c1e1d00 */
[----:B--2---:R-:W-:-:S05]  /*1890*/  HADD2.F32 R7, -RZ, R184.H0_H0 ;  /* 0x200000b8ff077230 */ /* 0x004fca0000004100 */
[----:B------:R-:W-:-:S04]  /*18a0*/  FADD.FTZ R8, R7, -UR32 ;  /* 0x8000002007087e21 */ /* 0x000fc80008010000 */
[----:B------:R-:W-:Y:S01]  /*18b0*/  FMUL.FTZ R252, R8, UR30 ;  /* 0x0000001e08fc7c20 */ /* 0x000fe20008410000 */
[----:B---3--:R-:W-:-:S05]  /*18c0*/  HADD2.F32 R8, -RZ, R188.H0_H0 ;  /* 0x200000bcff087230 */ /* 0x008fca0000004100 */
[----:B------:R-:W-:Y:S01]  /*18d0*/  FFMA.FTZ R212, R252, R8, R212 ;  /* 0x00000008fcd47223 */ /* 0x000fe200000100d4 */
[----:B------:R-:W-:Y:S01]  /*18e0*/  FADD.FTZ R64, R64, R8 ;  /* 0x0000000840407221 */ /* 0x000fe20000010000 */
[----:B------:R-:W-:-:S03]  /*18f0*/  HADD2.F32 R7, -RZ, R184.H1_H1 ;  /* 0x300000b8ff077230 */ /* 0x000fc60000004100 */
[----:B------:R1:W-:Y:S02]  /*1900*/  STL [R1+0x58], R212 ;  /* 0x000058d401007387 */ /* 0x0003e40000100800 */
[----:B-1----:R-:W-:Y:S01]  /*1910*/  FMUL.FTZ R212, R14, R8 ;  /* 0x000000080ed47220 */ /* 0x002fe20000410000 */
        /* <DEDUP_REMOVED lines=8> */
[----:B------:R-:W-:Y:S02]  /*19a0*/  STL [R1+0x10], R212 ;  /* 0x000010d401007387 */ /* 0x000fe40000100800 */
[----:B----4-:R-:W-:-:S02]  /*19b0*/  FFMA.FTZ R223, R232, R8, R223 ;  /* 0x00000008e8df7223 */ /* 0x010fc400000100df */
[----:B------:R1:W-:Y:S01]  /*19c0*/  STL [R1+0x5c], R237 ;  /* 0x00005ced01007387 */ /* 0x0003e20000100800 */
[----:B------:R-:W-:-:S03]  /*19d0*/  HADD2.F32 R14, -RZ, R32.H1_H1 ;  /* 0x30000020ff0e7230 */ /* 0x000fc60000004100 */
[----:B------:R2:W-:Y:S04]  /*19e0*/  STL [R1+0x60], R223 ;  /* 0x000060df01007387 */ /* 0x0005e80000100800 */
[----:B------:R-:W3:Y:S01]  /*19f0*/  LDL.LU R202, [R1+0x50] ;  /* 0x0000500001ca7983 */ /* 0x000ee20000300800 */
[----:B------:R-:W-:Y:S01]  /*1a00*/  FMUL.FTZ R247, R14, R7 ;  /* 0x000000070ef77220 */ /* 0x000fe20000410000 */
[----:B------:R-:W-:-:S05]  /*1a10*/  HADD2.F32 R14, -RZ, R33.H0_H0 ;  /* 0x20000021ff0e7230 */ /* 0x000fca0000004100 */
[----:B-1----:R-:W-:Y:S01]  /*1a20*/  FMUL.FTZ R237, R14, R8 ;  /* 0x000000080eed7220 */ /* 0x002fe20000410000 */
[----:B------:R-:W-:Y:S02]  /*1a30*/  HADD2.F32 R14, -RZ, R189.H1_H1 ;  /* 0x300000bdff0e7230 */ /* 0x000fe40000004100 */
[----:B------:R-:W4:Y:S01]  /*1a40*/  LDL.LU R189, [R1+0x54] ;  /* 0x0000540001bd7983 */ /* 0x000f220000300800 */
[----:B------:R-:W-:Y:S01]  /*1a50*/  FADD.FTZ R65, R65, R7 ;  /* 0x0000000741417221 */ /* 0x000fe20000010000 */
[----:B------:R-:W-:Y:S02]  /*1a60*/  HADD2.F32 R7, -RZ, R185.H1_H1 ;  /* 0x300000b9ff077230 */ /* 0x000fe40000004100 */
[----:B------:R-:W-:Y:S01]  /*1a70*/  FADD.FTZ R66, R66, R8 ;  /* 0x0000000842427221 */ /* 0x000fe20000010000 */
[----:B------:R-:W-:Y:S02]  /*1a80*/  HADD2.F32 R184, -RZ, R33.H1_H1 ;  /* 0x30000021ffb87230 */ /* 0x000fe40000004100 */
[----:B------:R-:W-:Y:S01]  /*1a90*/  FADD.FTZ R8, R7, -UR32 ;  /* 0x8000002007087e21 */ /* 0x000fe20008010000 */
[----:B------:R-:W-:-:S03]  /*1aa0*/  HADD2.F32 R7, -RZ, R186.H0_H0 ;  /* 0x200000baff077230 */ /* 0x000fc60000004100 */
[----:B------:R-:W-:Y:S02]  /*1ab0*/  FMUL.FTZ R8, R8, UR30 ;  /* 0x0000001e08087c20 */ /* 0x000fe40008410000 */
[----:B------:R-:W-:Y:S01]  /*1ac0*/  FADD.FTZ R7, R7, -UR32 ;  /* 0x8000002007077e21 */ /* 0x000fe20008010000 */
[----:B------:R-:W-:Y:S01]  /*1ad0*/  FADD.FTZ R67, R67, R14 ;  /* 0x0000000e43437221 */ /* 0x000fe20000010000 */
[-C--:B------:R-:W-:Y:S01]  /*1ae0*/  FFMA.FTZ R205, R8, R14.reuse, R205 ;  /* 0x0000000e08cd7223 */ /* 0x080fe200000100cd */
[----:B--2---:R-:W-:Y:S01]  /*1af0*/  FMUL.FTZ R223, R184, R14 ;  /* 0x0000000eb8df7220 */ /* 0x004fe20000410000 */
[----:B------:R-:W-:Y:S02]  /*1b00*/  HADD2.F32 R14, -RZ, R190.H0_H0 ;  /* 0x200000beff0e7230 */ /* 0x000fe40000004100 */
[----:B------:R-:W-:Y:S01]  /*1b10*/  FMUL.FTZ R7, R7, UR30 ;  /* 0x0000001e07077c20 */ /* 0x000fe20008410000 */
[----:B------:R-:W-:Y:S02]  /*1b20*/  HADD2.F32 R185, -RZ, R34.H0_H0 ;  /* 0x20000022ffb97230 */ /* 0x000fe40000004100 */
[----:B------:R-:W-:-:S02]  /*1b30*/  HADD2.F32 R184, -RZ, R186.H1_H1 ;  /* 0x300000baffb87230 */ /* 0x000fc40000004100 */
[----:B------:R-:W-:Y:S01]  /*1b40*/  FADD.FTZ R68, R68, R14 ;  /* 0x0000000e44447221 */ /* 0x000fe20000010000 */
[-C--:B------:R-:W-:Y:S01]  /*1b50*/  FFMA.FTZ R204, R7, R14.reuse, R204 ;  /* 0x0000000e07cc7223 */ /* 0x080fe200000100cc */
[----:B------:R-:W-:Y:S01]  /*1b60*/  FMUL.FTZ R14, R185, R14 ;  /* 0x0000000eb90e7220 */ /* 0x000fe20000410000 */
[----:B------:R-:W-:Y:S02]  /*1b70*/  HADD2.F32 R185, -RZ, R187.H0_H0 ;  /* 0x200000bbffb97230 */ /* 0x000fe40000004100 */
[----:B------:R-:W-:Y:S01]  /*1b80*/  FADD.FTZ R184, R184, -UR32 ;  /* 0x80000020b8b87e21 */ /* 0x000fe20008010000 */
[----:B------:R1:W-:Y:S01]  /*1b90*/  STL [R1+0x64], R205 ;  /* 0x000064cd01007387 */ /* 0x0003e20000100800 */
[----:B------:R-:W-:Y:S02]  /*1ba0*/  HADD2.F32 R186, -RZ, R190.H1_H1 ;  /* 0x300000beffba7230 */ /* 0x000fe40000004100 */
[----:B------:R-:W-:Y:S01]  /*1bb0*/  FADD.FTZ R185, R185, -UR32 ;  /* 0x80000020b9b97e21 */ /* 0x000fe20008010000 */
[----:B------:R-:W-:-:S03]  /*1bc0*/  HADD2.F32 R188, -RZ, R34.H1_H1 ;  /* 0x30000022ffbc7230 */ /* 0x000fc60000004100 */
[----:B0-----:R-:W-:Y:S01]  /*1bd0*/  FMUL.FTZ R203, R185, UR30 ;  /* 0x0000001eb9cb7c20 */ /* 0x001fe20008410000 */
[----:B-1----:R-:W-:Y:S01]  /*1be0*/  FMUL.FTZ R205, R184, UR30 ;  /* 0x0000001eb8cd7c20 */ /* 0x002fe20008410000 */
[----:B------:R-:W-:Y:S01]  /*1bf0*/  HADD2.F32 R184, -RZ, R191.H0_H0 ;  /* 0x200000bfffb87230 */ /* 0x000fe20000004100 */
[----:B------:R0:W-:Y:S01]  /*1c00*/  STL [R1+0x48], R204 ;  /* 0x000048cc01007387 */ /* 0x0001e20000100800 */
[----:B------:R-:W-:Y:S02]  /*1c10*/  HADD2.F32 R187, -RZ, R187.H1_H1 ;  /* 0x300000bbffbb7230 */ /* 0x000fe40000004100 */
[-C--:B------:R-:W-:Y:S01]  /*1c20*/  FFMA.FTZ R213, R205, R186.reuse, R213 ;  /* 0x000000bacdd57223 */ /* 0x080fe200000100d5 */
[----:B------:R-:W-:Y:S02]  /*1c30*/  FADD.FTZ R69, R69, R186 ;  /* 0x000000ba45457221 */ /* 0x000fe40000010000 */
[----:B------:R-:W-:Y:S01]  /*1c40*/  FADD.FTZ R187, R187, -UR32 ;  /* 0x80000020bbbb7e21 */ /* 0x000fe20008010000 */
[----:B0-----:R-:W-:Y:S01]  /*1c50*/  FMUL.FTZ R204, R188, R186 ;  /* 0x000000babccc7220 */ /* 0x001fe20000410000 */
[----:B------:R-:W-:Y:S01]  /*1c60*/  HADD2.F32 R186, -RZ, R35.H0_H0 ;  /* 0x20000023ffba7230 */ /* 0x000fe20000004100 */
[----:B------:R0:W-:Y:S01]  /*1c70*/  STL [R1+0x4c], R213 ;  /* 0x00004cd501007387 */ /* 0x0001e20000100800 */
[----:B------:R-:W-:Y:S01]  /*1c80*/  FADD.FTZ R185, R228, R212 ;  /* 0x000000d4e4b97221 */ /* 0x000fe20000010000 */
[----:B------:R-:W-:Y:S01]  /*1c90*/  FFMA.FTZ R188, R252, R212, R227 ;  /* 0x000000d4fcbc7223 */ /* 0x000fe200000100e3 */
[----:B------:R-:W-:-:S02]  /*1ca0*/  FADD.FTZ R70, R70, R184 ;  /* 0x000000b846467221 */ /* 0x000fc40000010000 */
[----:B------:R-:W-:Y:S01]  /*1cb0*/  FADD.FTZ R185, R185, R247 ;  /* 0x000000f7b9b97221 */ /* 0x000fe20000010000 */
[----:B0-----:R-:W-:-:S03]  /*1cc0*/  FMUL.FTZ R213, R187, UR30 ;  /* 0x0000001ebbd57c20 */ /* 0x001fc60008410000 */
[----:B------:R-:W-:-:S04]  /*1cd0*/  FADD.FTZ R185, R185, R237 ;  /* 0x000000edb9b97221 */ /* 0x000fc80000010000 */
[----:B------:R-:W-:-:S04]  /*1ce0*/  FADD.FTZ R185, R185, R223 ;  /* 0x000000dfb9b97221 */ /* 0x000fc80000010000 */
[----:B------:R-:W-:Y:S01]  /*1cf0*/  FADD.FTZ R185, R185, R14 ;  /* 0x0000000eb9b97221 */ /* 0x000fe20000010000 */
[----:B------:R-:W-:Y:S01]  /*1d00*/  HADD2.F32 R187, -RZ, R35.H1_H1 ;  /* 0x30000023ffbb7230 */ /* 0x000fe20000004100 */
[----:B------:R-:W-:Y:S02]  /*1d10*/  IADD3 R226, PT, PT, R226, 0x80, RZ ;  /* 0x00000080e2e27810 */ /* 0x000fe40007ffe0ff */
[----:B------:R-:W-:Y:S01]  /*1d20*/  IADD3 R216, PT, PT, R216, 0x80, RZ ;  /* 0x00000080d8d87810 */ /* 0x000fe20007ffe0ff */
[----:B---3--:R-:W-:-:S05]  /*1d30*/  FFMA.FTZ R202, R203, R184, R202 ;  /* 0x000000b8cbca7223 */ /* 0x008fca00000100ca */
[----:B------:R0:W-:Y:S02]  /*1d40*/  STL [R1+0x50], R202 ;  /* 0x000050ca01007387 */ /* 0x0001e40000100800 */
[----:B0-----:R-:W-:Y:S01]  /*1d50*/  FMUL.FTZ R202, R186, R184 ;  /* 0x000000b8baca7220 */ /* 0x001fe20000410000 */
[----:B------:R-:W-:Y:S02]  /*1d60*/  HADD2.F32 R186, -RZ, R191.H1_H1 ;  /* 0x300000bfffba7230 */ /* 0x000fe40000004100 */
[----:B------:R-:W-:-:S03]  /*1d70*/  FFMA.FTZ R184, R242, R247, R188 ;  /* 0x000000f7f2b87223 */ /* 0x000fc600000100bc */
[----:B----4-:R-:W-:Y:S01]  /*1d80*/  FFMA.FTZ R189, R213, R186, R189 ;  /* 0x000000bad5bd7223 */ /* 0x010fe200000100bd */
[----:B------:R-:W-:-:S04]  /*1d90*/  FFMA.FTZ R184, R232, R237, R184 ;  /* 0x000000ede8b87223 */ /* 0x000fc800000100b8 */
[----:B------:R0:W-:Y:S01]  /*1da0*/  STL [R1+0x54], R189 ;  /* 0x000054bd01007387 */ /* 0x0001e20000100800 */
[----:B------:R-:W-:-:S04]  /*1db0*/  FFMA.FTZ R184, R8, R223, R184 ;  /* 0x000000df08b87223 */ /* 0x000fc800000100b8 */
[----:B------:R-:W-:Y:S01]  /*1dc0*/  FFMA.FTZ R188, R7, R14, R184 ;  /* 0x0000000e07bc7223 */ /* 0x000fe200000100b8 */
[----:B------:R-:W-:-:S03]  /*1dd0*/  FADD.FTZ R184, R185, R204 ;  /* 0x000000ccb9b87221 */ /* 0x000fc60000010000 */
[----:B------:R-:W-:Y:S01]  /*1de0*/  FFMA.FTZ R185, R205, R204, R188 ;  /* 0x000000cccdb97223 */ /* 0x000fe200000100bc */
[----:B------:R-:W-:Y:S01]  /*1df0*/  FMUL.FTZ R212, R187, R186 ;  /* 0x000000babbd47220 */ /* 0x000fe20000410000 */
[----:B------:R-:W-:Y:S02]  /*1e00*/  FADD.FTZ R184, R184, R202 ;  /* 0x000000cab8b87221 */ /* 0x000fe40000010000 */
[----:B------:R-:W-:Y:S01]  /*1e10*/  FFMA.FTZ R185, R203, R202, R185 ;  /* 0x000000cacbb97223 */ /* 0x000fe200000100b9 */
[----:B------:R-:W-:Y:S01]  /*1e20*/  FADD.FTZ R71, R71, R186 ;  /* 0x000000ba47477221 */ /* 0x000fe20000010000 */
[----:B------:R-:W-:Y:S02]  /*1e30*/  FADD.FTZ R228, R184, R212 ;  /* 0x000000d4b8e47221 */ /* 0x000fe40000010000 */
[----:B0-----:R-:W-:-:S07]  /*1e40*/  FFMA.FTZ R227, R213, R212, R185 ;  /* 0x000000d4d5e37223 */ /* 0x001fce00000100b9 */
.L_x_2203:
[----:B------:R-:W-:Y:S05]  /*1e50*/  BSYNC.RECONVERGENT B1 ;  /* 0x0000000000017941 */ /* 0x000fea0003800200 */
.L_x_2202:
        /* <DEDUP_REMOVED lines=23> */
[----:B---3--:R-:W-:Y:S02]  /*1fd0*/  HADD2.F32 R6, -RZ, R188.H0_H0 ;  /* 0x200000bcff067230 */ /* 0x008fe40000004100 */
[----:B------:R-:W-:-:S03]  /*1fe0*/  HADD2.F32 R5, -RZ, R184.H1_H1 ;  /* 0x300000b8ff057230 */ /* 0x000fc60000004100 */
[----:B------:R-:W-:-:S05]  /*1ff0*/  FFMA.FTZ R210, R251, R6, R210 ;  /* 0x00000006fbd27223 */ /* 0x000fca00000100d2 */
[----:B------:R1:W-:Y:S02]  /*2000*/  STL [R1+0x38], R210 ;  /* 0x000038d201007387 */ /* 0x0003e40000100800 */
[----:B-1----:R-:W-:Y:S01]  /*2010*/  FMUL.FTZ R210, R13, R6 ;  /* 0x000000060dd27220 */ /* 0x002fe20000410000 */
[----:B------:R-:W-:Y:S01]  /*2020*/  FADD.FTZ R13, R5, -UR32 ;  /* 0x80000020050d7e21 */ /* 0x000fe20008010000 */
[----:B------:R-:W-:Y:S02]  /*2030*/  HADD2.F32 R5, -RZ, R185.H0_H0 ;  /* 0x200000b9ff057230 */ /* 0x000fe40000004100 */
[----:B------:R-:W-:-:S03]  /*2040*/  FADD.FTZ R92, R92, R6 ;  /* 0x000000065c5c7221 */ /* 0x000fc60000010000 */
        /* <DEDUP_REMOVED lines=20> */
[----:B------:R-:W-:Y:S02]  /*2190*/  HADD2.F32 R5, -RZ, R186.H0_H0 ;  /* 0x200000baff057230 */ /* 0x000fe40000004100 */
[----:B------:R-:W-:Y:S01]  /*21a0*/  FADD.FTZ R6, R6, -UR32 ;  /* 0x8000002006067e21 */ /* 0x000fe20008010000 */
[----:B------:R-:W-:-:S02]  /*21b0*/  HADD2.F32 R184, -RZ, R41.H1_H1 ;  /* 0x30000029ffb87230 */ /* 0x000fc40000004100 */
[----:B------:R-:W-:Y:S01]  /*21c0*/  FADD.FTZ R5, R5, -UR32 ;  /* 0x8000002005057e21 */ /* 0x000fe20008010000 */
[----:B------:R-:W-:Y:S01]  /*21d0*/  FMUL.FTZ R6, R6, UR30 ;  /* 0x0000001e06067c20 */ /* 0x000fe20008410000 */
[----:B------:R-:W-:Y:S01]  /*21e0*/  FADD.FTZ R95, R95, R13 ;  /* 0x0000000d5f5f7221 */ /* 0x000fe20000010000 */
[-C--:B--2---:R-:W-:Y:S02]  /*21f0*/  FMUL.FTZ R222, R184, R13.reuse ;  /* 0x0000000db8de7220 */ /* 0x084fe40000410000 */
[----:B------:R-:W-:Y:S01]  /*2200*/  FFMA.FTZ R201, R6, R13, R201 ;  /* 0x0000000d06c97223 */ /* 0x000fe200000100c9 */
        /* <DEDUP_REMOVED lines=53> */
.L_x_2205:
[----:B------:R-:W-:Y:S05]  /*2560*/  BSYNC.RECONVERGENT B1 ;  /* 0x0000000000017941 */ /* 0x000fea0003800200 */
.L_x_2204:
[----:B------:R-:W-:Y:S04]  /*2570*/  BSSY.RECONVERGENT B1, `(.L_x_2206) ;  /* 0x0000068000017945 */ /* 0x000fe80003800200 */
[----:B------:R-:W-:Y:S05]  /*2580*/  @!P1 BRA `(.L_x_2207) ;  /* 0x0000000400989947 */ /* 0x000fea0003800000 */
[----:B------:R-:W0:Y:S01]  /*2590*/  LDC.64 R184, c[0x0][0x3a8] ;  /* 0x0000ea00ffb87b82 */ /* 0x000e220000000a00 */
[----:B------:R-:W2:Y:S04]  /*25a0*/  LDL.LU R217, [R1+0x18] ;  /* 0x0000180001d97983 */ /* 0x000ea80000300800 */
[----:B------:R-:W3:Y:S03]  /*25b0*/  LDL.LU R197, [R1+0x1c] ;  /* 0x00001c0001c57983 */ /* 0x000ee60000300800 */
[----:B------:R-:W1:Y:S01]  /*25c0*/  LDC.64 R188, c[0x0][0x428] ;  /* 0x00010a00ffbc7b82 */ /* 0x000e620000000a00 */
[----:B------:R-:W4:Y:S04]  /*25d0*/  LDL.LU R196, [R1+0x20] ;  /* 0x0000200001c47983 */ /* 0x000f280000300800 */
[----:B------:R-:W4:Y:S01]  /*25e0*/  LDL.LU R218, [R1+0x24] ;  /* 0x0000240001da7983 */ /* 0x000f220000300800 */
[----:B0-----:R-:W-:-:S06]  /*25f0*/  IMAD.WIDE.U32 R184, R216, 0x10, R184 ;  /* 0x00000010d8b87825 */ /* 0x001fcc00078e00b8 */
[----:B------:R-:W2:Y:S01]  /*2600*/  LDG.E.128 R184, desc[UR16][R184.64] ;  /* 0x00000010b8b87981 */ /* 0x000ea2000c1e1d00 */
[----:B-1----:R-:W-:-:S06]  /*2610*/  IMAD.WIDE.U32 R188, R226, 0x10, R188 ;  /* 0x00000010e2bc7825 */ /* 0x002fcc00078e00bc */
[----:B------:R-:W3:Y:S01]  /*2620*/  LDG.E.128 R188, desc[UR16][R188.64] ;  /* 0x00000010bcbc7981 */ /* 0x000ee2000c1e1d00 */
[----:B-----5:R-:W-:Y:S01]  /*2630*/  HADD2.F32 R12, -RZ, R48.H0_H0 ;  /* 0x20000030ff0c7230 */ /* 0x020fe20000004100 */
[----:B------:R-:W-:-:S04]  /*2640*/  ISETP.NE.U32.AND P0, PT, RZ, UR22, PT ;  /* 0x00000016ff007c0c */ /* 0x000fc8000bf05070 */
[----:B------:R-:W-:-:S13]  /*2650*/  ISETP.NE.AND.EX P0, PT, RZ, UR23, PT, P0 ;  /* 0x00000017ff007c0c */ /* 0x000fda000bf05300 */
[----:B------:R-:W0:Y:S02]  /*2660*/  @P0 LDC.64 R194, c[0x0][0x438] ;  /* 0x00010e00ffc20b82 */ /* 0x000e240000000a00 */
[----:B0-----:R-:W-:-:S05]  /*2670*/  @P0 IMAD.WIDE.U32 R194, R216, 0x10, R194 ;  /* 0x00000010d8c20825 */ /* 0x001fca00078e00c2 */
[----:B------:R0:W5:Y:S01]  /*2680*/  @P0 LDG.E.128 R176, desc[UR16][R194.64] ;  /* 0x00000010c2b00981 */ /* 0x000162000c1e1d00 */
[----:B------:R-:W-:Y:S02]  /*2690*/  IADD3 R226, PT, PT, R226, 0x80, RZ ;  /* 0x00000080e2e27810 */ /* 0x000fe40007ffe0ff */
[----:B------:R-:W-:Y:S01]  /*26a0*/  IADD3 R216, PT, PT, R216, 0x80, RZ ;  /* 0x00000080d8d87810 */ /* 0x000fe20007ffe0ff */
[----:B--2---:R-:W-:-:S05]  /*26b0*/  HADD2.F32 R3, -RZ, R184.H0_H0 ;  /* 0x200000b8ff037230 */ /* 0x004fca0000004100 */
[----:B------:R-:W-:Y:S01]  /*26c0*/  FADD.FTZ R4, R3, -UR32 ;  /* 0x8000002003047e21 */ /* 0x000fe20008010000 */
[----:B------:R-:W-:Y:S02]  /*26d0*/  HADD2.F32 R3, -RZ, R184.H1_H1 ;  /* 0x300000b8ff037230 */ /* 0x000fe40000004100 */
[----:B------:R-:W-:Y:S02]  /*26e0*/  HADD2.F32 R184, -RZ, R49.H1_H1 ;  /* 0x30000031ffb87230 */ /* 0x000fe40000004100 */
[----:B------:R-:W-:Y:S01]  /*26f0*/  FMUL.FTZ R250, R4, UR30 ;  /* 0x0000001e04fa7c20 */ /* 0x000fe20008410000 */
[----:B---3--:R-:W-:-:S05]  /*2700*/  HADD2.F32 R4, -RZ, R188.H0_H0 ;  /* 0x200000bcff047230 */ /* 0x008fca0000004100 */
[----:B------:R-:W-:Y:S01]  /*2710*/  FFMA.FTZ R217, R250, R4, R217 ;  /* 0x00000004fad97223 */ /* 0x000fe200000100d9 */
[----:B------:R-:W-:-:S04]  /*2720*/  FADD.FTZ R100, R100, R4 ;  /* 0x0000000464647221 */ /* 0x000fc80000010000 */
[----:B------:R1:W-:Y:S02]  /*2730*/  STL [R1+0x18], R217 ;  /* 0x000018d901007387 */ /* 0x0003e40000100800 */
[----:B-1----:R-:W-:Y:S01]  /*2740*/  FMUL.FTZ R217, R12, R4 ;  /* 0x000000040cd97220 */ /* 0x002fe20000410000 */
[----:B------:R-:W-:Y:S01]  /*2750*/  FADD.FTZ R12, R3, -UR32 ;  /* 0x80000020030c7e21 */ /* 0x000fe20008010000 */
[----:B------:R-:W-:Y:S02]  /*2760*/  HADD2.F32 R4, -RZ, R185.H0_H0 ;  /* 0x200000b9ff047230 */ /* 0x000fe40000004100 */
[----:B------:R-:W-:Y:S02]  /*2770*/  HADD2.F32 R3, -RZ, R188.H1_H1 ;  /* 0x300000bcff037230 */ /* 0x000fe40000004100 */
[----:B------:R-:W-:Y:S01]  /*2780*/  FMUL.FTZ R240, R12, UR30 ;  /* 0x0000001e0cf07c20 */ /* 0x000fe20008410000 */
[----:B------:R-:W-:Y:S02]  /*2790*/  HADD2.F32 R12, -RZ, R48.H1_H1 ;  /* 0x30000030ff0c7230 */ /* 0x000fe40000004100 */
[----:B------:R-:W-:Y:S01]  /*27a0*/  FADD.FTZ R4, R4, -UR32 ;  /* 0x8000002004047e21 */ /* 0x000fe20008010000 */
[----:B------:R-:W-:Y:S01]  /*27b0*/  STL [R1+0x8], R217 ;  /* 0x000008d901007387 */ /* 0x000fe20000100800 */
[----:B------:R-:W-:Y:S01]  /*27c0*/  FADD.FTZ R101, R101, R3 ;  /* 0x0000000365657221 */ /* 0x000fe20000010000 */
[-C--:B------:R-:W-:Y:S01]  /*27d0*/  FFMA.FTZ R197, R240, R3.reuse, R197 ;  /* 0x00000003f0c57223 */ /* 0x080fe200000100c5 */
[----:B------:R-:W-:Y:S01]  /*27e0*/  FMUL.FTZ R245, R12, R3 ;  /* 0x000000030cf57220 */ /* 0x000fe20000410000 */
[----:B------:R-:W-:Y:S01]  /*27f0*/  FMUL.FTZ R230, R4, UR30 ;  /* 0x0000001e04e67c20 */ /* 0x000fe20008410000 */
[----:B------:R-:W-:-:S02]  /*2800*/  HADD2.F32 R4, -RZ, R189.H0_H0 ;  /* 0x200000bdff047230 */ /* 0x000fc40000004100 */
[----:B------:R-:W-:Y:S01]  /*2810*/  HADD2.F32 R12, -RZ, R49.H0_H0 ;  /* 0x20000031ff0c7230 */ /* 0x000fe20000004100 */
[----:B------:R1:W-:Y:S01]  /*2820*/  STL [R1+0x1c], R197 ;  /* 0x00001cc501007387 */ /* 0x0003e20000100800 */
[----:B------:R-:W-:Y:S02]  /*2830*/  HADD2.F32 R3, -RZ, R185.H1_H1 ;  /* 0x300000b9ff037230 */ /* 0x000fe40000004100 */
[----:B------:R-:W-:Y:S01]  /*2840*/  FADD.FTZ R102, R102, R4 ;  /* 0x0000000466667221 */ /* 0x000fe20000010000 */
[-C--:B----4-:R-:W-:Y:S01]  /*2850*/  FFMA.FTZ R196, R230, R4.reuse, R196 ;  /* 0x00000004e6c47223 */ /* 0x090fe200000100c4 */
[----:B------:R-:W-:Y:S01]  /*2860*/  FMUL.FTZ R235, R12, R4 ;  /* 0x000000040ceb7220 */ /* 0x000fe20000410000 */
[----:B------:R-:W-:Y:S02]  /*2870*/  HADD2.F32 R12, -RZ, R189.H1_H1 ;  /* 0x300000bdff0c7230 */ /* 0x000fe40000004100 */
[----:B------:R-:W-:Y:S01]  /*2880*/  FADD.FTZ R4, R3, -UR32 ;  /* 0x8000002003047e21 */ /* 0x000fe20008010000 */
[----:B------:R-:W-:Y:S01]  /*2890*/  HADD2.F32 R3, -RZ, R186.H0_H0 ;  /* 0x200000baff037230 */ /* 0x000fe20000004100 */
[----:B------:R2:W-:Y:S01]  /*28a0*/  STL [R1+0x20], R196 ;  /* 0x000020c401007387 */ /* 0x0005e20000100800 */
[----:B------:R-:W-:-:S02]  /*28b0*/  HADD2.F32 R185, -RZ, R50.H0_H0 ;  /* 0x20000032ffb97230 */ /* 0x000fc40000004100 */
[----:B------:R-:W-:Y:S01]  /*28c0*/  FMUL.FTZ R4, R4, UR30 ;  /* 0x0000001e04047c20 */ /* 0x000fe20008410000 */
[----:B------:R-:W-:Y:S01]  /*28d0*/  FADD.FTZ R103, R103, R12 ;  /* 0x0000000c67677221 */ /* 0x000fe20000010000 */
[----:B------:R-:W-:Y:S01]  /*28e0*/  FADD.FTZ R3, R3, -UR32 ;  /* 0x8000002003037e21 */ /* 0x000fe20008010000 */
[-C--:B------:R-:W-:Y:S01]  /*28f0*/  FMUL.FTZ R221, R184, R12.reuse ;  /* 0x0000000cb8dd7220 */ /* 0x080fe20000410000 */
[----:B------:R-:W-:Y:S01]  /*2900*/  FFMA.FTZ R218, R4, R12, R218 ;  /* 0x0000000c04da7223 */ /* 0x000fe200000100da */
[----:B------:R-:W-:Y:S02]  /*2910*/  HADD2.F32 R12, -RZ, R190.H0_H0 ;  /* 0x200000beff0c7230 */ /* 0x000fe40000004100 */
[----:B------:R-:W-:Y:S01]  /*2920*/  FMUL.FTZ R3, R3, UR30 ;  /* 0x0000001e03037c20 */ /* 0x000fe20008410000 */
[----:B------:R-:W-:Y:S02]  /*2930*/  HADD2.F32 R184, -RZ, R186.H1_H1 ;  /* 0x300000baffb87230 */ /* 0x000fe40000004100 */
[----:B------:R-:W-:-:S02]  /*2940*/  HADD2.F32 R186, -RZ, R190.H1_H1 ;  /* 0x300000beffba7230 */ /* 0x000fc40000004100 */
[----:B------:R-:W-:Y:S01]  /*2950*/  FADD.FTZ R104, R104, R12 ;  /* 0x0000000c68687221 */ /* 0x000fe20000010000 */
[-C--:B------:R-:W-:Y:S01]  /*2960*/  FFMA.FTZ R72, R3, R12.reuse, R72 ;  /* 0x0000000c03487223 */ /* 0x080fe20000010048 */
[----:B------:R-:W-:Y:S01]  /*2970*/  FMUL.FTZ R12, R185, R12 ;  /* 0x0000000cb90c7220 */ /* 0x000fe20000410000 */
[--C-:B------:R-:W-:Y:S02]  /*2980*/  HADD2.F32 R185, -RZ, R187.reuse.H0_H0 ;  /* 0x200000bbffb97230 */ /* 0x100fe40000004100 */
[----:B------:R-:W-:Y:S01]  /*2990*/  FADD.FTZ R184, R184, -UR32 ;  /* 0x80000020b8b87e21 */ /* 0x000fe20008010000 */
[----:B------:R-:W-:Y:S02]  /*29a0*/  HADD2.F32 R188, -RZ, R50.H1_H1 ;  /* 0x30000032ffbc7230 */ /* 0x000fe40000004100 */
[----:B------:R-:W-:Y:S01]  /*29b0*/  FADD.FTZ R105, R105, R186 ;  /* 0x000000ba69697221 */ /* 0x000fe20000010000 */
[----:B------:R-:W-:Y:S02]  /*29c0*/  HADD2.F32 R187, -RZ, R187.H1_H1 ;  /* 0x300000bbffbb7230 */ /* 0x000fe40000004100 */
[----:B-1----:R-:W-:Y:S01]  /*29d0*/  FMUL.FTZ R197, R184, UR30 ;  /* 0x0000001eb8c57c20 */ /* 0x002fe20008410000 */
[----:B------:R-:W-:Y:S01]  /*29e0*/  FADD.FTZ R185, R185, -UR32 ;  /* 0x80000020b9b97e21 */ /* 0x000fe20008010000 */
[----:B--2---:R-:W-:Y:S01]  /*29f0*/  FMUL.FTZ R196, R188, R186 ;  /* 0x000000babcc47220 */ /* 0x004fe20000410000 */
[----:B------:R-:W-:-:S02]  /*2a00*/  HADD2.F32 R184, -RZ, R191.H0_H0 ;  /* 0x200000bfffb87230 */ /* 0x000fc40000004100 */
[----:B------:R-:W-:Y:S01]  /*2a10*/  FFMA.FTZ R73, R197, R186, R73 ;  /* 0x000000bac5497223 */ /* 0x000fe20000010049 */
[----:B0-----:R-:W-:Y:S01]  /*2a20*/  FMUL.FTZ R195, R185, UR30 ;  /* 0x0000001eb9c37c20 */ /* 0x001fe20008410000 */
        /* <DEDUP_REMOVED lines=8> */
[----:B------:R-:W-:Y:S01]  /*2ab0*/  FADD.FTZ R187, R187, -UR32 ;  /* 0x80000020bbbb7e21 */ /* 0x000fe20008010000 */
[----:B------:R-:W-:-:S02]  /*2ac0*/  HADD2.F32 R186, -RZ, R191.H1_H1 ;  /* 0x300000bfffba7230 */ /* 0x000fc40000004100 */
[----:B------:R-:W-:Y:S01]  /*2ad0*/  FADD.FTZ R185, R185, R235 ;  /* 0x000000ebb9b97221 */ /* 0x000fe20000010000 */
[----:B------:R-:W-:Y:S01]  /*2ae0*/  FFMA.FTZ R184, R230, R235, R184 ;  /* 0x000000ebe6b87223 */ /* 0x000fe200000100b8 */
[----:B------:R-:W-:Y:S01]  /*2af0*/  FMUL.FTZ R217, R187, UR30 ;  /* 0x0000001ebbd97c20 */ /* 0x000fe20008410000 */
[----:B------:R-:W-:Y:S02]  /*2b00*/  HADD2.F32 R187, -RZ, R51.H1_H1 ;  /* 0x30000033ffbb7230 */ /* 0x000fe40000004100 */
[----:B------:R-:W-:Y:S01]  /*2b10*/  FADD.FTZ R185, R185, R221 ;  /* 0x000000ddb9b97221 */ /* 0x000fe20000010000 */
[----:B------:R-:W-:Y:S01]  /*2b20*/  FFMA.FTZ R184, R4, R221, R184 ;  /* 0x000000dd04b87223 */ /* 0x000fe200000100b8 */
[----:B------:R0:W-:Y:S01]  /*2b30*/  STL [R1+0x24], R218 ;  /* 0x000024da01007387 */ /* 0x0001e20000100800 */
[----:B------:R-:W-:Y:S01]  /*2b40*/  FADD.FTZ R107, R107, R186 ;  /* 0x000000ba6b6b7221 */ /* 0x000fe20000010000 */
[----:B------:R-:W-:Y:S01]  /*2b50*/  FADD.FTZ R185, R185, R12 ;  /* 0x0000000cb9b97221 */ /* 0x000fe20000010000 */
[----:B------:R-:W-:Y:S01]  /*2b60*/  FFMA.FTZ R188, R3, R12, R184 ;  /* 0x0000000c03bc7223 */ /* 0x000fe200000100b8 */
[----:B------:R-:W-:-:S02]  /*2b70*/  FFMA.FTZ R75, R217, R186, R75 ;  /* 0x000000bad94b7223 */ /* 0x000fc4000001004b */
[----:B------:R-:W-:Y:S01]  /*2b80*/  FADD.FTZ R184, R185, R196 ;  /* 0x000000c4b9b87221 */ /* 0x000fe20000010000 */
[----:B------:R-:W-:Y:S01]  /*2b90*/  FFMA.FTZ R185, R197, R196, R188 ;  /* 0x000000c4c5b97223 */ /* 0x000fe200000100bc */
[----:B0-----:R-:W-:Y:S02]  /*2ba0*/  FMUL.FTZ R218, R187, R186 ;  /* 0x000000babbda7220 */ /* 0x001fe40000410000 */
[----:B------:R-:W-:Y:S01]  /*2bb0*/  FADD.FTZ R184, R184, R194 ;  /* 0x000000c2b8b87221 */ /* 0x000fe20000010000 */
[----:B------:R-:W-:-:S03]  /*2bc0*/  FFMA.FTZ R185, R195, R194, R185 ;  /* 0x000000c2c3b97223 */ /* 0x000fc600000100b9 */
[----:B------:R-:W-:Y:S01]  /*2bd0*/  FADD.FTZ R228, R184, R218 ;  /* 0x000000dab8e47221 */ /* 0x000fe20000010000 */
[----:B------:R-:W-:-:S07]  /*2be0*/  FFMA.FTZ R227, R217, R218, R185 ;  /* 0x000000dad9e37223 */ /* 0x000fce00000100b9 */
.L_x_2207:
[----:B------:R-:W-:Y:S05]  /*2bf0*/  BSYNC.RECONVERGENT B1 ;  /* 0x0000000000017941 */ /* 0x000fea0003800200 */
.L_x_2206:
[----:B------:R-:W-:Y:S05]  /*2c00*/  @!P2 BRA `(.L_x_2208) ;  /* 0x000000080000a947 */ /* 0x000fea0003800000 */
[----:B------:R-:W0:Y:S08]  /*2c10*/  LDC.64 R10, c[0x0][0x3a8] ;  /* 0x0000ea00ff0a7b82 */ /* 0x000e300000000a00 */
[----:B------:R-:W1:Y:S01]  /*2c20*/  LDC.64 R18, c[0x0][0x428] ;  /* 0x00010a00ff127b82 */ /* 0x000e620000000a00 */
[----:B0-----:R-:W-:-:S05]  /*2c30*/  IMAD.WIDE.U32 R10, R216, 0x10, R10 ;  /* 0x00000010d80a7825 */ /* 0x001fca00078e000a */
[----:B------:R0:W2:Y:S01]  /*2c40*/  LDG.E.128 R184, desc[UR16][R10.64] ;  /* 0x000000100ab87981 */ /* 0x0000a2000c1e1d00 */
[----:B-1----:R-:W-:-:S05]  /*2c50*/  IMAD.WIDE.U32 R18, R226, 0x10, R18 ;  /* 0x00000010e2127825 */ /* 0x002fca00078e0012 */
[----:B------:R-:W3:Y:S01]  /*2c60*/  LDG.E.128 R188, desc[UR16][R18.64] ;  /* 0x0000001012bc7981 */ /* 0x000ee2000c1e1d00 */
[----:B------:R-:W-:-:S04]  /*2c70*/  ISETP.NE.U32.AND P0, PT, RZ, UR22, PT ;  /* 0x00000016ff007c0c */ /* 0x000fc8000bf05070 */
[----:B------:R-:W-:-:S13]  /*2c80*/  ISETP.NE.AND.EX P0, PT, RZ, UR23, PT, P0 ;  /* 0x00000017ff007c0c */ /* 0x000fda000bf05300 */
[----:B0-----:R-:W0:Y:S02]  /*2c90*/  @P0 LDC.64 R10, c[0x0][0x438] ;  /* 0x00010e00ff0a0b82 */ /* 0x001e240000000a00 */
[----:B0-----:R-:W-:-:S05]  /*2ca0*/  @P0 IMAD.WIDE.U32 R10, R216, 0x10, R10 ;  /* 0x00000010d80a0825 */ /* 0x001fca00078e000a */
[----:B------:R0:W5:Y:S02]  /*2cb0*/  @P0 LDG.E.128 R180, desc[UR16][R10.64] ;  /* 0x000000100ab40981 */ /* 0x000164000c1e1d00 */
[----:B0----5:R-:W-:Y:S02]  /*2cc0*/  HADD2.F32 R10, -RZ, R56.H0_H0 ;  /* 0x20000038ff0a7230 */ /* 0x021fe40000004100 */
[----:B------:R-:W-:Y:S02]  /*2cd0*/  HADD2.F32 R17, -RZ, R57.H1_H1 ;  /* 0x30000039ff117230 */ /* 0x000fe40000004100 */
[----:B------:R-:W-:Y:S02]  /*2ce0*/  HADD2.F32 R19, -RZ, R58.H0_H0 ;  /* 0x2000003aff137230 */ /* 0x000fe40000004100 */
[----:B--2---:R-:W-:-:S05]  /*2cf0*/  HADD2.F32 R9, -RZ, R184.H0_H0 ;  /* 0x200000b8ff097230 */ /* 0x004fca0000004100 */
[----:B------:R-:W-:Y:S01]  /*2d00*/  FADD.FTZ R9, R9, -UR32 ;  /* 0x8000002009097e21 */ /* 0x000fe20008010000 */
[----:B------:R-:W-:-:S03]  /*2d10*/  HADD2.F32 R11, -RZ, R184.H1_H1 ;  /* 0x300000b8ff0b7230 */ /* 0x000fc60000004100 */
[----:B------:R-:W-:Y:S01]  /*2d20*/  FMUL.FTZ R219, R9, UR30 ;  /* 0x0000001e09db7c20 */ /* 0x000fe20008410000 */
[----:B---3--:R-:W-:Y:S02]  /*2d30*/  HADD2.F32 R9, -RZ, R188.H0_H0 ;  /* 0x200000bcff097230 */ /* 0x008fe40000004100 */
[----:B------:R-:W-:-:S03]  /*2d40*/  FADD.FTZ R11, R11, -UR32 ;  /* 0x800000200b0b7e21 */ /* 0x000fc60008010000 */
[-C--:B------:R-:W-:Y:S01]  /*2d50*/  FMUL.FTZ R220, R10, R9.reuse ;  /* 0x000000090adc7220 */ /* 0x080fe20000410000 */
[--C-:B------:R-:W-:Y:S02]  /*2d60*/  HADD2.F32 R10, -RZ, R185.reuse.H0_H0 ;  /* 0x200000b9ff0a7230 */ /* 0x100fe40000004100 */
[----:B------:R-:W-:Y:S01]  /*2d70*/  FADD.FTZ R108, R108, R9 ;  /* 0x000000096c6c7221 */ /* 0x000fe20000010000 */
[----:B------:R-:W-:Y:S01]  /*2d80*/  FFMA.FTZ R76, R219, R9, R76 ;  /* 0x00000009db4c7223 */ /* 0x000fe2000001004c */
[----:B------:R-:W-:Y:S01]  /*2d90*/  FMUL.FTZ R244, R11, UR30 ;  /* 0x0000001e0bf47c20 */ /* 0x000fe20008410000 */
[----:B------:R-:W-:Y:S02]  /*2da0*/  HADD2.F32 R9, -RZ, R188.H1_H1 ;  /* 0x300000bcff097230 */ /* 0x000fe40000004100 */
[----:B------:R-:W-:Y:S02]  /*2db0*/  HADD2.F32 R11, -RZ, R56.H1_H1 ;  /* 0x30000038ff0b7230 */ /* 0x000fe40000004100 */
[----:B------:R-:W-:Y:S01]  /*2dc0*/  FADD.FTZ R10, R10, -UR32 ;  /* 0x800000200a0a7e21 */ /* 0x000fe20008010000 */
[----:B------:R-:W-:Y:S01]  /*2dd0*/  FADD.FTZ R109, R109, R9 ;  /* 0x000000096d6d7221 */ /* 0x000fe20000010000 */
[-C--:B------:R-:W-:Y:S01]  /*2de0*/  FFMA.FTZ R77, R244, R9.reuse, R77 ;  /* 0x00000009f44d7223 */ /* 0x080fe2000001004d */
[----:B------:R-:W-:Y:S01]  /*2df0*/  FMUL.FTZ R243, R11, R9 ;  /* 0x000000090bf37220 */ /* 0x000fe20000410000 */
[----:B------:R-:W-:-:S02]  /*2e00*/  HADD2.F32 R9, -RZ, R185.H1_H1 ;  /* 0x300000b9ff097230 */ /* 0x000fc40000004100 */
[----:B------:R-:W-:Y:S01]  /*2e10*/  FMUL.FTZ R234, R10, UR30 ;  /* 0x0000001e0aea7c20 */ /* 0x000fe20008410000 */
        /* <DEDUP_REMOVED lines=11> */
[----:B------:R-:W-:Y:S02]  /*2ed0*/  HADD2.F32 R185, -RZ, R58.H1_H1 ;  /* 0x3000003affb97230 */ /* 0x000fe40000004100 */
[----:B------:R-:W-:Y:S01]  /*2ee0*/  FADD.FTZ R111, R111, R10 ;  /* 0x0000000a6f6f7221 */ /* 0x000fe20000010000 */
[-C--:B------:R-:W-:Y:S01]  /*2ef0*/  FFMA.FTZ R79, R9, R10.reuse, R79 ;  /* 0x0000000a094f7223 */ /* 0x080fe2000001004f */
[----:B------:R-:W-:Y:S01]  /*2f00*/  FMUL.FTZ R10, R17, R10 ;  /* 0x0000000a110a7220 */ /* 0x000fe20000410000 */
[----:B------:R-:W-:Y:S02]  /*2f10*/  HADD2.F32 R17, -RZ, R190.H0_H0 ;  /* 0x200000beff117230 */ /* 0x000fe40000004100 */
[----:B------:R-:W-:Y:S01]  /*2f20*/  FMUL.FTZ R11, R11, UR30 ;  /* 0x0000001e0b0b7c20 */ /* 0x000fe20008410000 */
[----:B------:R-:W-:-:S02]  /*2f30*/  HADD2.F32 R18, -RZ, R186.H1_H1 ;  /* 0x300000baff127230 */ /* 0x000fc40000004100 */
[----:B------:R-:W-:Y:S01]  /*2f40*/  FMUL.FTZ R192, R185, R184 ;  /* 0x000000b8b9c07220 */ /* 0x000fe20000410000 */
[----:B------:R-:W-:Y:S01]  /*2f50*/  FADD.FTZ R185, R228, R220 ;  /* 0x000000dce4b97221 */ /* 0x000fe20000010000 */
[----:B------:R-:W-:Y:S01]  /*2f60*/  FFMA.FTZ R186, R219, R220, R227 ;  /* 0x000000dcdbba7223 */ /* 0x000fe200000100e3 */
[----:B------:R-:W-:Y:S01]  /*2f70*/  FADD.FTZ R112, R112, R17 ;  /* 0x0000001170707221 */ /* 0x000fe20000010000 */
[-C--:B------:R-:W-:Y:S01]  /*2f80*/  FFMA.FTZ R80, R11, R17.reuse, R80 ;  /* 0x000000110b507223 */ /* 0x080fe20000010050 */
[----:B------:R-:W-:Y:S01]  /*2f90*/  FMUL.FTZ R17, R19, R17 ;  /* 0x0000001113117220 */ /* 0x000fe20000410000 */
[--C-:B------:R-:W-:Y:S02]  /*2fa0*/  HADD2.F32 R19, -RZ, R187.reuse.H0_H0 ;  /* 0x200000bbff137230 */ /* 0x100fe40000004100 */
[----:B------:R-:W-:Y:S01]  /*2fb0*/  FADD.FTZ R18, R18, -UR32 ;  /* 0x8000002012127e21 */ /* 0x000fe20008010000 */
[----:B------:R-:W-:Y:S01]  /*2fc0*/  FADD.FTZ R185, R185, R243 ;  /* 0x000000f3b9b97221 */ /* 0x000fe20000010000 */
[----:B------:R-:W-:Y:S01]  /*2fd0*/  FFMA.FTZ R186, R244, R243, R186 ;  /* 0x000000f3f4ba7223 */ /* 0x000fe200000100ba */
[----:B------:R-:W-:-:S02]  /*2fe0*/  HADD2.F32 R187, -RZ, R187.H1_H1 ;  /* 0x300000bbffbb7230 */ /* 0x000fc40000004100 */
[----:B------:R-:W-:Y:S01]  /*2ff0*/  FMUL.FTZ R193, R18, UR30 ;  /* 0x0000001e12c17c20 */ /* 0x000fe20008410000 */
[----:B------:R-:W-:Y:S01]  /*3000*/  FADD.FTZ R185, R185, R233 ;  /* 0x000000e9b9b97221 */ /* 0x000fe20000010000 */
[----:B------:R-:W-:Y:S01]  /*3010*/  FFMA.FTZ R186, R234, R233, R186 ;  /* 0x000000e9eaba7223 */ /* 0x000fe200000100ba */
[----:B------:R-:W-:Y:S01]  /*3020*/  FADD.FTZ R19, R19, -UR32 ;  /* 0x8000002013137e21 */ /* 0x000fe20008010000 */
[----:B------:R-:W-:Y:S02]  /*3030*/  HADD2.F32 R18, -RZ, R191.H0_H0 ;  /* 0x200000bfff127230 */ /* 0x000fe40000004100 */
[----:B------:R-:W-:Y:S01]  /*3040*/  FADD.FTZ R113, R113, R184 ;  /* 0x000000b871717221 */ /* 0x000fe20000010000 */
[----:B------:R-:W-:Y:S01]  /*3050*/  FFMA.FTZ R81, R193, R184, R81 ;  /* 0x000000b8c1517223 */ /* 0x000fe20000010051 */
[----:B------:R-:W-:Y:S01]  /*3060*/  FADD.FTZ R185, R185, R10 ;  /* 0x0000000ab9b97221 */ /* 0x000fe20000010000 */
[----:B------:R-:W-:Y:S01]  /*3070*/  FFMA.FTZ R186, R9, R10, R186 ;  /* 0x0000000a09ba7223 */ /* 0x000fe200000100ba */
[----:B------:R-:W-:Y:S01]  /*3080*/  FMUL.FTZ R19, R19, UR30 ;  /* 0x0000001e13137c20 */ /* 0x000fe20008410000 */
[----:B------:R-:W-:-:S02]  /*3090*/  HADD2.F32 R184, -RZ, R59.H0_H0 ;  /* 0x2000003bffb87230 */ /* 0x000fc40000004100 */
[----:B------:R-:W-:Y:S01]  /*30a0*/  FADD.FTZ R187, R187, -UR32 ;  /* 0x80000020bbbb7e21 */ /* 0x000fe20008010000 */
[----:B------:R-:W-:Y:S01]  /*30b0*/  FADD.FTZ R185, R185, R17 ;  /* 0x00000011b9b97221 */ /* 0x000fe20000010000 */
[----:B------:R-:W-:Y:S01]  /*30c0*/  FFMA.FTZ R186, R11, R17, R186 ;  /* 0x000000110bba7223 */ /* 0x000fe200000100ba */
[----:B------:R0:W-:Y:S01]  /*30d0*/  STL [R1+0x4], R219 ;  /* 0x000004db01007387 */ /* 0x0001e20000100800 */
[----:B------:R-:W-:Y:S01]  /*30e0*/  FADD.FTZ R114, R114, R18 ;  /* 0x0000001272727221 */ /* 0x000fe20000010000 */
[-C--:B------:R-:W-:Y:S01]  /*30f0*/  FFMA.FTZ R82, R19, R18.reuse, R82 ;  /* 0x0000001213527223 */ /* 0x080fe20000010052 */
[----:B------:R-:W-:Y:S01]  /*3100*/  FMUL.FTZ R18, R184, R18 ;  /* 0x00000012b8127220 */ /* 0x000fe20000410000 */
[----:B------:R-:W-:Y:S02]  /*3110*/  HADD2.F32 R184, -RZ, R191.H1_H1 ;  /* 0x300000bfffb87230 */ /* 0x000fe40000004100 */
[----:B------:R-:W-:Y:S01]  /*3120*/  FADD.FTZ R185, R185, R192 ;  /* 0x000000c0b9b97221 */ /* 0x000fe20000010000 */
[----:B------:R-:W-:Y:S01]  /*3130*/  FFMA.FTZ R186, R193, R192, R186 ;  /* 0x000000c0c1ba7223 */ /* 0x000fe200000100ba */
[----:B0-----:R-:W-:Y:S01]  /*3140*/  FMUL.FTZ R219, R187, UR30 ;  /* 0x0000001ebbdb7c20 */ /* 0x001fe20008410000 */
[----:B------:R-:W-:Y:S01]  /*3150*/  HADD2.F32 R187, -RZ, R59.H1_H1 ;  /* 0x3000003bffbb7230 */ /* 0x000fe20000004100 */
[----:B------:R0:W-:Y:S01]  /*3160*/  STL [R1], R220 ;  /* 0x000000dc01007387 */ /* 0x0001e20000100800 */
[----:B------:R-:W-:Y:S01]  /*3170*/  FADD.FTZ R185, R185, R18 ;  /* 0x00000012b9b97221 */ /* 0x000fe20000010000 */
[----:B------:R-:W-:Y:S01]  /*3180*/  FFMA.FTZ R186, R19, R18, R186 ;  /* 0x0000001213ba7223 */ /* 0x000fe200000100ba */
[----:B------:R-:W-:Y:S01]  /*3190*/  FADD.FTZ R115, R115, R184 ;  /* 0x000000b873737221 */ /* 0x000fe20000010000 */
[-C--:B------:R-:W-:Y:S01]  /*31a0*/  FFMA.FTZ R83, R219, R184.reuse, R83 ;  /* 0x000000b8db537223 */ /* 0x080fe20000010053 */
[----:B0-----:R-:W-:-:S04]  /*31b0*/  FMUL.FTZ R220, R187, R184 ;  /* 0x000000b8bbdc7220 */ /* 0x001fc80000410000 */
[----:B------:R-:W-:Y:S01]  /*31c0*/  FADD.FTZ R228, R185, R220 ;  /* 0x000000dcb9e47221 */ /* 0x000fe20000010000 */
[----:B------:R-:W-:Y:S01]  /*31d0*/  FFMA.FTZ R227, R219, R220, R186 ;  /* 0x000000dcdbe37223 */ /* 0x000fe200000100ba */
[----:B------:R-:W-:Y:S06]  /*31e0*/  BRA `(.L_x_2208) ;  /* 0x0000000000887947 */ /* 0x000fec0003800000 */
.L_x_2199:
        /* <DEDUP_REMOVED lines=13> */
[----:B------:R-:W1:Y:S08]  /*32c0*/  @P0 LDC.64 R184, c[0x0][0x438] ;  /* 0x00010e00ffb80b82 */ /* 0x000e700000000a00 */
[----:B------:R-:W2:Y:S08]  /*32d0*/  @P1 LDC.64 R190, c[0x0][0x438] ;  /* 0x00010e00ffbe1b82 */ /* 0x000eb00000000a00 */
[----:B------:R-:W3:Y:S01]  /*32e0*/  @P2 LDC.64 R188, c[0x0][0x438] ;  /* 0x00010e00ffbc2b82 */ /* 0x000ee20000000a00 */
[C---:B-1----:R-:W-:Y:S01]  /*32f0*/  @P0 IMAD.WIDE.U32 R184, R186.reuse, 0x10, R184 ;  /* 0x00000010bab80825 */ /* 0x042fe200078e00b8 */
[----:B0-----:R-:W-:-:S04]  /*3300*/  @P0 IADD3 R186, PT, PT, R186, 0x80, RZ ;  /* 0x00000080baba0810 */ /* 0x001fc80007ffe0ff */
[----:B------:R2:W5:Y:S01]  /*3310*/  @P0 LDG.E.128 R156, desc[UR16][R184.64] ;  /* 0x00000010b89c0981 */ /* 0x000562000c1e1d00 */
[----:B------:R-:W-:Y:S01]  /*3320*/  ISETP.GE.U32.AND P0, PT, R0, 0x200, PT ;  /* 0x000002000000780c */ /* 0x000fe20003f06070 */
[C---:B--2---:R-:W-:Y:S01]  /*3330*/  @P1 IMAD.WIDE.U32 R184, R186.reuse, 0x10, R190 ;  /* 0x00000010bab81825 */ /* 0x044fe200078e00be */
[----:B------:R-:W-:-:S04]  /*3340*/  @P1 IADD3 R186, PT, PT, R186, 0x80, RZ ;  /* 0x00000080baba1810 */ /* 0x000fc80007ffe0ff */
[----:B------:R3:W5:Y:S01]  /*3350*/  @P1 LDG.E.128 R20, desc[UR16][R184.64] ;  /* 0x00000010b8141981 */ /* 0x000762000c1e1d00 */
[----:B------:R-:W-:Y:S01]  /*3360*/  ISETP.GE.U32.AND P1, PT, R0, 0x280, PT ;  /* 0x000002800000780c */ /* 0x000fe20003f26070 */
[----:B---3--:R-:W-:-:S05]  /*3370*/  @P2 IMAD.WIDE.U32 R184, R186, 0x10, R188 ;  /* 0x00000010bab82825 */ /* 0x008fca00078e00bc */
[----:B------:R-:W0:Y:S01]  /*3380*/  @P0 LDC.64 R188, c[0x0][0x438] ;  /* 0x00010e00ffbc0b82 */ /* 0x000e220000000a00 */
[----:B------:R1:W5:Y:S01]  /*3390*/  @P2 LDG.E.128 R172, desc[UR16][R184.64] ;  /* 0x00000010b8ac2981 */ /* 0x000362000c1e1d00 */
[----:B------:R-:W-:-:S06]  /*33a0*/  @P2 IADD3 R186, PT, PT, R186, 0x80, RZ ;  /* 0x00000080baba2810 */ /* 0x000fcc0007ffe0ff */
[----:B-1----:R-:W1:Y:S01]  /*33b0*/  @P1 LDC.64 R184, c[0x0][0x438] ;  /* 0x00010e00ffb81b82 */ /* 0x002e620000000a00 */
[C---:B0-----:R-:W-:Y:S01]  /*33c0*/  @P0 IMAD.WIDE.U32 R188, R186.reuse, 0x10, R188 ;  /* 0x00000010babc0825 */ /* 0x041fe200078e00bc */
[----:B------:R-:W-:-:S04]  /*33d0*/  @P0 IADD3 R186, PT, PT, R186, 0x80, RZ ;  /* 0x00000080baba0810 */ /* 0x000fc80007ffe0ff */
[----:B------:R2:W5:Y:S01]  /*33e0*/  @P0 LDG.E.128 R176, desc[UR16][R188.64] ;  /* 0x00000010bcb00981 */ /* 0x000562000c1e1d00 */
[----:B-1----:R-:W-:-:S05]  /*33f0*/  @P1 IMAD.WIDE.U32 R184, R186, 0x10, R184 ;  /* 0x00000010bab81825 */ /* 0x002fca00078e00b8 */
[----:B------:R2:W5:Y:S02]  /*3400*/  @P1 LDG.E.128 R180, desc[UR16][R184.64] ;  /* 0x00000010b8b41981 */ /* 0x000564000c1e1d00 */
.L_x_2208:
[----:B------:R-:W-:Y:S05]  /*3410*/  BSYNC.RECONVERGENT B0 ;  /* 0x0000000000007941 */ /* 0x000fea0003800200 */
.L_x_2198:
[----:B--2---:R-:W1:Y:S01]  /*3420*/  SHFL.DOWN PT, R184, R228, 0x10, 0x1f ;  /* 0x0a001f00e4b87f89 */ /* 0x004e6200000e0000 */
[----:B------:R-:W-:Y:S03]  /*3430*/  BSSY.RECONVERGENT B0, `(.L_x_2209) ;  /* 0x000001f000007945 */ /* 0x000fe60003800200 */
[----:B------:R-:W2:Y:S01]  /*3440*/  SHFL.DOWN PT, R185, R227, 0x10, 0x1f ;  /* 0x0a001f00e3b97f89 */ /* 0x000ea200000e0000 */
[----:B------:R-:W3:Y:S01]  /*3450*/  S2R R191, SR_TID.X ;  /* 0x0000000000bf7919 */ /* 0x000ee20000002100 */
[----:B-1----:R-:W-:Y:S01]  /*3460*/  FADD.FTZ R184, R184, R228 ;  /* 0x000000e4b8b87221 */ /* 0x002fe20000010000 */
[----:B--2---:R-:W-:-:S04]  /*3470*/  FADD.FTZ R185, R185, R227 ;  /* 0x000000e3b9b97221 */ /* 0x004fc80000010000 */
[----:B0-----:R-:W0:Y:S01]  /*3480*/  SHFL.DOWN PT, R186, R184, 0x8, 0x1f ;  /* 0x09001f00b8ba7f89 */ /* 0x001e2200000e0000 */
        /* <DEDUP_REMOVED lines=25> */
.L_x_2210:
[----:B------:R-:W-:Y:S05]  /*3620*/  BSYNC.RECONVERGENT B0 ;  /* 0x0000000000007941 */ /* 0x000fea0003800200 */
.L_x_2209:
[----:B------:R-:W2:Y:S01]  /*3630*/  LDL.LU R190, [R1+0x14] ;  /* 0x0000140001be7983 */ /* 0x000ea20000300800 */
[----:B------:R-:W1:Y:S01]  /*3640*/  S2UR UR7, SR_CgaCtaId ;  /* 0x00000000000779c3 */ /* 0x000e620000008800 */
[----:B------:R-:W-:Y:S01]  /*3650*/  UMOV UR6, 0x400 ;  /* 0x0000040000067882 */ /* 0x000fe20000000000 */
[----:B------:R-:W-:-:S06]  /*3660*/  UISETP.GE.AND UP3, UPT, UR11, 0x1, UPT ;  /* 0x000000010b00788c */ /* 0x000fcc000bf66270 */
[----:B------:R-:W-:Y:S01]  /*3670*/  BAR.SYNC.DEFER_BLOCKING 0x0 ;  /* 0x0000000000007b1d */ /* 0x000fe20000010000 */
[----:B------:R-:W-:Y:S02]  /*3680*/  ISETP.GE.U32.AND P1, PT, R0, 0x80, PT ;  /* 0x000000800000780c */ /* 0x000fe40003f26070 */
[----:B------:R-:W-:Y:S02]  /*3690*/  ISETP.NE.AND P0, PT, RZ, UR27, PT ;  /* 0x0000001bff007c0c */ /* 0x000fe4000bf05270 */
[----:B------:R-:W-:Y:S01]  /*36a0*/  PLOP3.LUT P2, PT, PT, PT, UP3, 0x80, 0x8 ;  /* 0x000000000008781c */ /* 0x000fe20003f4f038 */
[----:B------:R-:W-:Y:S01]  /*36b0*/  BSSY.RECONVERGENT B0, `(.L_x_2211) ;  /* 0x00001ef000007945 */ /* 0x000fe20003800200 */
[----:B-1----:R-:W-:-:S04]  /*36c0*/  ULEA UR6, UR7, UR6, 0x18 ;  /* 0x0000000607067291 */ /* 0x002fc8000f8ec0ff */
        /* <DEDUP_REMOVED lines=34> */
.L_x_2213:
[----:B------:R-:W-:Y:S05]  /*38f0*/  BRA.U UP0, `(.L_x_2214) ;  /* 0x0000000d00887547 */ /* 0x000fea000b800000 */
[----:B------:R-:W-:-:S04]  /*3900*/  UISETP.NE.U32.AND UP0, UPT, UR4, URZ, UPT ;  /* 0x000000ff0400728c */ /* 0x000fc8000bf05070 */
[----:B------:R-:W-:-:S09]  /*3910*/  UISETP.NE.AND.EX UP0, UPT, UR5, URZ, UPT, UP0 ;  /* 0x000000ff0500728c */ /* 0x000fd2000bf05300 */
[----:B------:R-:W-:Y:S05]  /*3920*/  BRA.U UP0, `(.L_x_2215) ;  /* 0x0000000500c47547 */ /* 0x000fea000b800000 */
[----:B------:R-:W-:Y:S05]  /*3930*/  BRA.U !UP3, `(.L_x_2216) ;  /* 0x000000010b347547 */ /* 0x000fea000b800000 */
[----:B------:R-:W-:Y:S01]  /*3940*/  MOV R184, UR8 ;  /* 0x0000000800b87c02 */ /* 0x000fe20008000f00 */
[----:B-----5:R-:W-:Y:S01]  /*3950*/  HADD2.F32 R185, -RZ, R168.H0_H0 ;  /* 0x200000a8ffb97230 */ /* 0x020fe20000004100 */
[----:B------:R-:W-:-:S03]  /*3960*/  ISETP.LT.AND P0, PT, RZ, UR31, PT ;  /* 0x0000001fff007c0c */ /* 0x000fc6000bf01270 */
[----:B------:R-:W-:-:S04]  /*3970*/  FFMA.FTZ R184, R229, R184, UR9 ;  /* 0x00000009e5b87e23 */ /* 0x000fc800080100b8 */
[----:B------:R-:W-:-:S04]  /*3980*/  FADD.FTZ R184, R2, -R184 ;  /* 0x800000b802b87221 */ /* 0x000fc80000010000 */
[----:B------:R-:W-:-:S05]  /*3990*/  FMUL.FTZ R184, R184, UR30 ;  /* 0x0000001eb8b87c20 */ /* 0x000fca0008410000 */
[----:B------:R-:W-:-:S05]  /*39a0*/  FSEL R184, R184, RZ, P0 ;  /* 0x000000ffb8b87208 */ /* 0x000fca0000000000 */
[----:B------:R-:W-:-:S04]  /*39b0*/  FMUL.FTZ R184, R184, UR29 ;  /* 0x0000001db8b87c20 */ /* 0x000fc80008410000 */
[----:B------:R-:W-:Y:S01]  /*39c0*/  FFMA.FTZ R116, R184, R185, R116 ;  /* 0x000000b9b8747223 */ /* 0x000fe20000010074 */
[----:B------:R-:W-:-:S05]  /*39d0*/  HADD2.F32 R185, -RZ, R28.H0_H0 ;  /* 0x2000001cffb97230 */ /* 0x000fca0000004100 */
[----:B------:R-:W-:-:S05]  /*39e0*/  FMUL.FTZ R184, R184, R185 ;  /* 0x000000b9b8b87220 */ /* 0x000fca0000410000 */
[----:B------:R-:W-:-:S04]  /*39f0*/  F2FP.F16.F32.PACK_AB R184, RZ, R184 ;  /* 0x000000b8ffb8723e */ /* 0x000fc800000000ff */
[----:B------:R-:W-:-:S07]  /*3a00*/  PRMT R160, R184, 0x7610, R160 ;  /* 0x00007610b8a07816 */ /* 0x000fce00000000a0 */
.L_x_2216:
[----:B------:R-:W-:Y:S05]  /*3a10*/  BRA.U !UP3, `(.L_x_2217) ;  /* 0x000000010b347547 */ /* 0x000fea000b800000 */
[----:B------:R-:W-:Y:S01]  /*3a20*/  MOV R184, UR8 ;  /* 0x0000000800b87c02 */ /* 0x000fe20008000f00 */
[----:B-----5:R-:W-:Y:S01]  /*3a30*/  HADD2.F32 R185, -RZ, R168.H1_H1 ;  /* 0x300000a8ffb97230 */ /* 0x020fe20000004100 */
[----:B------:R-:W-:-:S03]  /*3a40*/  ISETP.LT.AND P0, PT, RZ, UR31, PT ;  /* 0x0000001fff007c0c */ /* 0x000fc6000bf01270 */
[----:B------:R-:W-:-:S04]  /*3a50*/  FFMA.FTZ R184, R249, R184, UR9 ;  /* 0x00000009f9b87e23 */ /* 0x000fc800080100b8 */
[----:B------:R-:W-:-:S04]  /*3a60*/  FADD.FTZ R184, R248, -R184 ;  /* 0x800000b8f8b87221 */ /* 0x000fc80000010000 */
[----:B------:R-:W-:-:S05]  /*3a70*/  FMUL.FTZ R184, R184, UR30 ;  /* 0x0000001eb8b87c20 */ /* 0x000fca0008410000 */
[----:B------:R-:W-:-:S05]  /*3a80*/  FSEL R184, R184, RZ, P0 ;  /* 0x000000ffb8b87208 */ /* 0x000fca0000000000 */
[----:B------:R-:W-:-:S04]  /*3a90*/  FMUL.FTZ R184, R184, UR29 ;  /* 0x0000001db8b87c20 */ /* 0x000fc80008410000 */
[----:B------:R-:W-:Y:S01]  /*3aa0*/  FFMA.FTZ R117, R184, R185, R117 ;  /* 0x000000b9b8757223 */ /* 0x000fe20000010075 */
[----:B------:R-:W-:-:S05]  /*3ab0*/  HADD2.F32 R185, -RZ, R28.H1_H1 ;  /* 0x3000001cffb97230 */ /* 0x000fca0000004100 */
[----:B------:R-:W-:-:S05]  /*3ac0*/  FMUL.FTZ R184, R184, R185 ;  /* 0x000000b9b8b87220 */ /* 0x000fca0000410000 */
[----:B------:R-:W-:-:S04]  /*3ad0*/  F2FP.F16.F32.PACK_AB R184, RZ, R184 ;  /* 0x000000b8ffb8723e */ /* 0x000fc800000000ff */
[----:B------:R-:W-:-:S07]  /*3ae0*/  PRMT R160, R160, 0x5410, R184 ;  /* 0x00005410a0a07816 */ /* 0x000fce00000000b8 */
.L_x_2217:
        /* <DEDUP_REMOVED lines=14> */
.L_x_2218:
        /* <DEDUP_REMOVED lines=14> */
.L_x_2219:
        /* <DEDUP_REMOVED lines=14> */
.L_x_2220:
        /* <DEDUP_REMOVED lines=14> */
.L_x_2221:
        /* <DEDUP_REMOVED lines=14> */
.L_x_2222:
        /* <DEDUP_REMOVED lines=13> */
[----:B------:R-:W-:Y:S01]  /*4020*/  PRMT R163, R163, 0x5410, R184 ;  /* 0x00005410a3a37816 */ /* 0x000fe200000000b8 */
[----:B------:R-:W-:Y:S06]  /*4030*/  BRA `(.L_x_2223) ;  /* 0x0000001400247947 */ /* 0x000fec0003800000 */
.L_x_2215:
        /* <DEDUP_REMOVED lines=12> */
[----:B-----5:R-:W-:Y:S02]  /*4100*/  HADD2.F32 R166, -RZ, R168.H0_H0 ;  /* 0x200000a8ffa67230 */ /* 0x020fe40000004100 */
[----:B------:R-:W-:-:S04]  /*4110*/  FMUL.FTZ R165, R167, UR29 ;  /* 0x0000001da7a57c20 */ /* 0x000fc80008410000 */
[----:B------:R-:W-:Y:S01]  /*4120*/  FFMA.FTZ R116, R166, R165, R116 ;  /* 0x000000a5a6747223 */ /* 0x000fe20000010074 */
[----:B------:R-:W-:-:S05]  /*4130*/  HADD2.F32 R166, -RZ, R28.H0_H0 ;  /* 0x2000001cffa67230 */ /* 0x000fca0000004100 */
[----:B------:R-:W-:-:S05]  /*4140*/  FMUL.FTZ R165, R166, R165 ;  /* 0x000000a5a6a57220 */ /* 0x000fca0000410000 */
[----:B------:R-:W-:-:S04]  /*4150*/  F2FP.F16.F32.PACK_AB R165, RZ, R165 ;  /* 0x000000a5ffa5723e */ /* 0x000fc800000000ff */
[----:B------:R-:W-:-:S07]  /*4160*/  PRMT R160, R165, 0x7610, R160 ;  /* 0x00007610a5a07816 */ /* 0x000fce00000000a0 */
.L_x_2224:
[----:B------:R-:W-:Y:S05]  /*4170*/  BRA.U !UP3, `(.L_x_2225) ;  /* 0x000000010b1c7547 */ /* 0x000fea000b800000 */
[----:B-----5:R-:W-:Y:S02]  /*4180*/  HADD2.F32 R166, -RZ, R168.H1_H1 ;  /* 0x300000a8ffa67230 */ /* 0x020fe40000004100 */
[----:B------:R-:W-:-:S04]  /*4190*/  FMUL.FTZ R165, R164, UR29 ;  /* 0x0000001da4a57c20 */ /* 0x000fc80008410000 */
[----:B------:R-:W-:Y:S01]  /*41a0*/  FFMA.FTZ R117, R166, R165, R117 ;  /* 0x000000a5a6757223 */ /* 0x000fe20000010075 */
[----:B------:R-:W-:-:S05]  /*41b0*/  HADD2.F32 R166, -RZ, R28.H1_H1 ;  /* 0x3000001cffa67230 */ /* 0x000fca0000004100 */
[----:B------:R-:W-:-:S05]  /*41c0*/  FMUL.FTZ R165, R166, R165 ;  /* 0x000000a5a6a57220 */ /* 0x000fca0000410000 */
[----:B------:R-:W-:-:S04]  /*41d0*/  F2FP.F16.F32.PACK_AB R165, RZ, R165 ;  /* 0x000000a5ffa5723e */ /* 0x000fc800000000ff */
[----:B------:R-:W-:-:S07]  /*41e0*/  PRMT R160, R160, 0x5410, R165 ;  /* 0x00005410a0a07816 */ /* 0x000fce00000000a5 */
.L_x_2225:
[----:B------:R-:W-:-:S05]  /*41f0*/  MOV R165, UR8 ;  /* 0x0000000800a57c02 */ /* 0x000fca0008000f00 */
[----:B------:R-:W-:-:S04]  /*4200*/  FFMA.FTZ R165, R239, R165, UR9 ;  /* 0x00000009efa57e23 */ /* 0x000fc800080100a5 */
[----:B------:R-:W-:-:S04]  /*4210*/  FADD.FTZ R165, R238, -R165 ;  /* 0x800000a5eea57221 */ /* 0x000fc80000010000 */
[----:B------:R-:W-:-:S05]  /*4220*/  FMUL.FTZ R165, R165, UR30 ;  /* 0x0000001ea5a57c20 */ /* 0x000fca0008410000 */
        /* <DEDUP_REMOVED lines=9> */
.L_x_2226:
[----:B------:R-:W-:-:S05]  /*42c0*/  MOV R166, UR8 ;  /* 0x0000000800a67c02 */ /* 0x000fca0008000f00 */
[----:B------:R-:W-:-:S04]  /*42d0*/  FFMA.FTZ R166, R225, R166, UR9 ;  /* 0x00000009e1a67e23 */ /* 0x000fc800080100a6 */
[----:B------:R-:W-:-:S04]  /*42e0*/  FADD.FTZ R166, R224, -R166 ;  /* 0x800000a6e0a67221 */ /* 0x000fc80000010000 */
[----:B------:R-:W-:-:S05]  /*42f0*/  FMUL.FTZ R166, R166, UR30 ;  /* 0x0000001ea6a67c20 */ /* 0x000fca0008410000 */
[----:B------:R-:W-:Y:S01]  /*4300*/  FSEL R184, R166, RZ, P0 ;  /* 0x000000ffa6b87208 */ /* 0x000fe20000000000 */
[----:B------:R-:W-:Y:S06]  /*4310*/  BRA.U !UP3, `(.L_x_2227) ;  /* 0x000000010b1c7547 */ /* 0x000fec000b800000 */
[----:B-----5:R-:W-:Y:S02]  /*4320*/  HADD2.F32 R185, -RZ, R169.H1_H1 ;  /* 0x300000a9ffb97230 */ /* 0x020fe40000004100 */
[----:B------:R-:W-:-:S04]  /*4330*/  FMUL.FTZ R166, R184, UR29 ;  /* 0x0000001db8a67c20 */ /* 0x000fc80008410000 */
[----:B------:R-:W-:Y:S01]  /*4340*/  FFMA.FTZ R119, R185, R166, R119 ;  /* 0x000000a6b9777223 */ /* 0x000fe20000010077 */
[----:B------:R-:W-:-:S05]  /*4350*/  HADD2.F32 R185, -RZ, R29.H1_H1 ;  /* 0x3000001dffb97230 */ /* 0x000fca0000004100 */
[----:B------:R-:W-:-:S05]  /*4360*/  FMUL.FTZ R166, R185, R166 ;  /* 0x000000a6b9a67220 */ /* 0x000fca0000410000 */
[----:B------:R-:W-:-:S04]  /*4370*/  F2FP.F16.F32.PACK_AB R166, RZ, R166 ;  /* 0x000000a6ffa6723e */ /* 0x000fc800000000ff */
[----:B------:R-:W-:-:S07]  /*4380*/  PRMT R161, R161, 0x5410, R166 ;  /* 0x00005410a1a17816 */ /* 0x000fce00000000a6 */
.L_x_2227:
        /* <DEDUP_REMOVED lines=13> */
.L_x_2228:
        /* <DEDUP_REMOVED lines=13> */
.L_x_2229:
[----:B------:R-:W-:Y:S02]  /*4530*/  F2FP.F16.F32.PACK_AB R165, R184, R165 ;  /* 0x000000a5b8a5723e */ /* 0x000fe400000000ff */
[----:B------:R-:W-:Y:S02]  /*4540*/  F2FP.F16.F32.PACK_AB R164, R164, R167 ;  /* 0x000000a7a4a4723e */ /* 0x000fe400000000ff */
[----:B------:R-:W-:Y:S02]  /*4550*/  MOV R184, UR8 ;  /* 0x0000000800b87c02 */ /* 0x000fe40008000f00 */
[----:B------:R-:W-:Y:S02]  /*4560*/  MOV R167, UR8 ;  /* 0x0000000800a77c02 */ /* 0x000fe40008000f00 */
[----:B------:R-:W-:Y:S01]  /*4570*/  F2FP.F16.F32.PACK_AB R166, R166, R185 ;  /* 0x000000b9a6a6723e */ /* 0x000fe200000000ff */
        /* <DEDUP_REMOVED lines=16> */
.L_x_2230:
[----:B------:R-:W-:Y:S01]  /*4680*/  F2FP.F16.F32.PACK_AB R167, R184, R167 ;  /* 0x000000a7b8a7723e */ /* 0x000fe200000000ff */
[----:B------:R-:W-:Y:S06]  /*4690*/  BRA.U !UP3, `(.L_x_2223) ;  /* 0x0000000d0b8c7547 */ /* 0x000fec000b800000 */
[----:B-----5:R-:W-:Y:S02]  /*46a0*/  HADD2.F32 R185, -RZ, R171.H1_H1 ;  /* 0x300000abffb97230 */ /* 0x020fe40000004100 */
[----:B------:R-:W-:-:S04]  /*46b0*/  FMUL.FTZ R184, R184, UR29 ;  /* 0x0000001db8b87c20 */ /* 0x000fc80008410000 */
[----:B------:R-:W-:Y:S01]  /*46c0*/  FFMA.FTZ R123, R185, R184, R123 ;  /* 0x000000b8b97b7223 */ /* 0x000fe2000001007b */
[----:B------:R-:W-:-:S05]  /*46d0*/  HADD2.F32 R185, -RZ, R31.H1_H1 ;  /* 0x3000001fffb97230 */ /* 0x000fca0000004100 */
[----:B------:R-:W-:-:S05]  /*46e0*/  FMUL.FTZ R184, R185, R184 ;  /* 0x000000b8b9b87220 */ /* 0x000fca0000410000 */
[----:B------:R-:W-:-:S04]  /*46f0*/  F2FP.F16.F32.PACK_AB R184, RZ, R184 ;  /* 0x000000b8ffb8723e */ /* 0x000fc800000000ff */
[----:B------:R-:W-:Y:S01]  /*4700*/  PRMT R163, R163, 0x5410, R184 ;  /* 0x00005410a3a37816 */ /* 0x000fe200000000b8 */
[----:B------:R-:W-:Y:S06]  /*4710*/  BRA `(.L_x_2223) ;  /* 0x0000000c006c7947 */ /* 0x000fec0003800000 */
.L_x_2214:
[----:B------:R-:W-:-:S04]  /*4720*/  UISETP.NE.U32.AND UP0, UPT, UR4, URZ, UPT ;  /* 0x000000ff0400728c */ /* 0x000fc8000bf05070 */
[----:B------:R-:W-:-:S09]  /*4730*/  UISETP.NE.AND.EX UP0, UPT, UR5, URZ, UPT, UP0 ;  /* 0x000000ff0500728c */ /* 0x000fd2000bf05300 */
[----:B------:R-:W-:Y:S05]  /*4740*/  BRA.U UP0, `(.L_x_2231) ;  /* 0x0000000500a87547 */ /* 0x000fea000b800000 */
[----:B------:R-:W-:Y:S01]  /*4750*/  ISETP.LT.AND P0, PT, RZ, UR31, PT ;  /* 0x0000001fff007c0c */ /* 0x000fe2000bf01270 */
[----:B------:R-:W-:-:S12]  /*4760*/  BRA.U !UP3, `(.L_x_2232) ;  /* 0x000000010b307547 */ /* 0x000fd8000b800000 */
[----:B------:R-:W-:Y:S01]  /*4770*/  MOV R184, UR8 ;  /* 0x0000000800b87c02 */ /* 0x000fe20008000f00 */
[----:B-----5:R-:W-:-:S04]  /*4780*/  HADD2.F32 R185, -RZ, R156.H0_H0 ;  /* 0x2000009cffb97230 */ /* 0x020fc80000004100 */
[----:B------:R-:W-:-:S04]  /*4790*/  @P0 FFMA.FTZ R184, R229, R184, UR9 ;  /* 0x00000009e5b80e23 */ /* 0x000fc800080100b8 */
[----:B------:R-:W-:-:S04]  /*47a0*/  @P0 FADD.FTZ R184, R2, -R184 ;  /* 0x800000b802b80221 */ /* 0x000fc80000010000 */
[----:B------:R-:W-:Y:S01]  /*47b0*/  @P0 FFMA.FTZ R185, R184, UR30, R185 ;  /* 0x0000001eb8b90c23 */ /* 0x000fe200080100b9 */
[----:B------:R-:W-:-:S03]  /*47c0*/  HADD2.F32 R184, -RZ, R168.H0_H0 ;  /* 0x200000a8ffb87230 */ /* 0x000fc60000004100 */
[----:B------:R-:W-:-:S04]  /*47d0*/  FMUL.FTZ R185, R185, UR29 ;  /* 0x0000001db9b97c20 */ /* 0x000fc80008410000 */
[----:B------:R-:W-:Y:S01]  /*47e0*/  FFMA.FTZ R116, R184, R185, R116 ;  /* 0x000000b9b8747223 */ /* 0x000fe20000010074 */
[----:B------:R-:W-:-:S05]  /*47f0*/  HADD2.F32 R184, -RZ, R28.H0_H0 ;  /* 0x2000001cffb87230 */ /* 0x000fca0000004100 */
[----:B------:R-:W-:-:S05]  /*4800*/  FMUL.FTZ R184, R184, R185 ;  /* 0x000000b9b8b87220 */ /* 0x000fca0000410000 */
[----:B------:R-:W-:-:S04]  /*4810*/  F2FP.F16.F32.PACK_AB R184, RZ, R184 ;  /* 0x000000b8ffb8723e */ /* 0x000fc800000000ff */
[----:B------:R-:W-:-:S07]  /*4820*/  PRMT R160, R184, 0x7610, R160 ;  /* 0x00007610b8a07816 */ /* 0x000fce00000000a0 */
.L_x_2232:
[----:B------:R-:W-:Y:S05]  /*4830*/  BRA.U !UP3, `(.L_x_2233) ;  /* 0x000000010b307547 */ /* 0x000fea000b800000 */
[----:B------:R-:W-:Y:S01]  /*4840*/  MOV R184, UR8 ;  /* 0x0000000800b87c02 */ /* 0x000fe20008000f00 */
[----:B-----5:R-:W-:-:S04]  /*4850*/  HADD2.F32 R185, -RZ, R156.H1_H1 ;  /* 0x3000009cffb97230 */ /* 0x020fc80000004100 */
[----:B------:R-:W-:-:S04]  /*4860*/  @P0 FFMA.FTZ R184, R249, R184, UR9 ;  /* 0x00000009f9b80e23 */ /* 0x000fc800080100b8 */
[----:B------:R-:W-:-:S04]  /*4870*/  @P0 FADD.FTZ R184, R248, -R184 ;  /* 0x800000b8f8b80221 */ /* 0x000fc80000010000 */
[----:B------:R-:W-:Y:S01]  /*4880*/  @P0 FFMA.FTZ R185, R184, UR30, R185 ;  /* 0x0000001eb8b90c23 */ /* 0x000fe200080100b9 */
[----:B------:R-:W-:-:S03]  /*4890*/  HADD2.F32 R184, -RZ, R168.H1_H1 ;  /* 0x300000a8ffb87230 */ /* 0x000fc60000004100 */
[----:B------:R-:W-:-:S04]  /*48a0*/  FMUL.FTZ R185, R185, UR29 ;  /* 0x0000001db9b97c20 */ /* 0x000fc80008410000 */
[----:B------:R-:W-:Y:S01]  /*48b0*/  FFMA.FTZ R117, R184, R185, R117 ;  /* 0x000000b9b8757223 */ /* 0x000fe20000010075 */
[----:B------:R-:W-:-:S05]  /*48c0*/  HADD2.F32 R184, -RZ, R28.H1_H1 ;  /* 0x3000001cffb87230 */ /* 0x000fca0000004100 */
[----:B------:R-:W-:-:S05]  /*48d0*/  FMUL.FTZ R184, R184, R185 ;  /* 0x000000b9b8b87220 */ /* 0x000fca0000410000 */
[----:B------:R-:W-:-:S04]  /*48e0*/  F2FP.F16.F32.PACK_AB R184, RZ, R184 ;  /* 0x000000b8ffb8723e */ /* 0x000fc800000000ff */
[----:B------:R-:W-:-:S07]  /*48f0*/  PRMT R160, R160, 0x5410, R184 ;  /* 0x00005410a0a07816 */ /* 0x000fce00000000b8 */
.L_x_2233:
[----:B------:R-:W-:Y:S05]  /*4900*/  BRA.U !UP3, `(.L_x_2234) ;  /* 0x000000010b307547 */ /* 0x000fea000b800000 */
        /* <DEDUP_REMOVED lines=12> */
.L_x_2234:
        /* <DEDUP_REMOVED lines=13> */
.L_x_2235:
        /* <DEDUP_REMOVED lines=13> */
.L_x_2236:
        /* <DEDUP_REMOVED lines=13> */
.L_x_2237:
        /* <DEDUP_REMOVED lines=13> */
.L_x_2238:
        /* <DEDUP_REMOVED lines=12> */
[----:B------:R-:W-:Y:S01]  /*4dd0*/  PRMT R163, R163, 0x5410, R184 ;  /* 0x00005410a3a37816 */ /* 0x000fe200000000b8 */
[----:B------:R-:W-:Y:S06]  /*4de0*/  BRA `(.L_x_2223) ;  /* 0x0000000400b87947 */ /* 0x000fec0003800000 */
.L_x_2231:
[----:B------:R-:W-:Y:S01]  /*4df0*/  ISETP.LT.AND P0, PT, RZ, UR31, PT ;  /* 0x0000001fff007c0c */ /* 0x000fe2000bf01270 */
[----:B-----5:R-:W-:Y:S01]  /*4e00*/  HADD2.F32 R184, -RZ, R156.H0_H0 ;  /* 0x2000009cffb87230 */ /* 0x020fe20000004100 */
[----:B------:R-:W-:Y:S02]  /*4e10*/  MOV R164, UR8 ;  /* 0x0000000800a47c02 */ /* 0x000fe40008000f00 */
[----:B------:R-:W-:Y:S02]  /*4e20*/  PLOP3.LUT P2, PT, PT, PT, UP2, 0x80, 0x8 ;  /* 0x000000000008781c */ /* 0x000fe40003f4f028 */
[----:B------:R-:W-:Y:S02]  /*4e30*/  MOV R167, UR8 ;  /* 0x0000000800a77c02 */ /* 0x000fe40008000f00 */
[----:B------:R-:W-:-:S05]  /*4e40*/  MOV R166, UR8 ;  /* 0x0000000800a67c02 */ /* 0x000fca0008000f00 */
[----:B------:R-:W-:Y:S01]  /*4e50*/  @P0 FFMA.FTZ R164, R249, R164, UR9 ;  /* 0x00000009f9a40e23 */ /* 0x000fe200080100a4 */
[----:B------:R-:W-:-:S03]  /*4e60*/  @P0 FFMA.FTZ R167, R239, R167, UR9 ;  /* 0x00000009efa70e23 */ /* 0x000fc600080100a7 */
[----:B------:R-:W-:Y:S01]  /*4e70*/  @P0 FADD.FTZ R165, R248, -R164 ;  /* 0x800000a4f8a50221 */ /* 0x000fe20000010000 */
[----:B------:R-:W-:Y:S02]  /*4e80*/  HADD2.F32 R164, -RZ, R156.H1_H1 ;  /* 0x3000009cffa47230 */ /* 0x000fe40000004100 */
[----:B------:R-:W-:Y:S01]  /*4e90*/  @P2 FFMA.FTZ R166, R229, R166, UR9 ;  /* 0x00000009e5a62e23 */ /* 0x000fe200080100a6 */
[----:B------:R-:W-:Y:S02]  /*4ea0*/  @P0 FADD.FTZ R167, R238, -R167 ;  /* 0x800000a7eea70221 */ /* 0x000fe40000010000 */
[----:B------:R-:W-:Y:S01]  /*4eb0*/  @P0 FFMA.FTZ R164, R165, UR30, R164 ;  /* 0x0000001ea5a40c23 */ /* 0x000fe200080100a4 */
[----:B------:R-:W-:Y:S02]  /*4ec0*/  HADD2.F32 R165, -RZ, R157.H0_H0 ;  /* 0x2000009dffa57230 */ /* 0x000fe40000004100 */
[----:B------:R-:W-:-:S03]  /*4ed0*/  @P2 FADD.FTZ R166, R2, -R166 ;  /* 0x800000a602a62221 */ /* 0x000fc60000010000 */
[----:B------:R-:W-:Y:S01]  /*4ee0*/  @P0 FFMA.FTZ R165, R167, UR30, R165 ;  /* 0x0000001ea7a50c23 */ /* 0x000fe200080100a5 */
[----:B------:R-:W-:Y:S01]  /*4ef0*/  @P2 FFMA.FTZ R184, R166, UR30, R184 ;  /* 0x0000001ea6b82c23 */ /* 0x000fe200080100b8 */
[----:B------:R-:W-:Y:S06]  /*4f00*/  BRA.U !UP3, `(.L_x_2239) ;  /* 0x000000010b1c7547 */ /* 0x000fec000b800000 */
[----:B------:R-:W-:Y:S02]  /*4f10*/  HADD2.F32 R167, -RZ, R168.H0_H0 ;  /* 0x200000a8ffa77230 */ /* 0x000fe40000004100 */
[----:B------:R-:W-:-:S04]  /*4f20*/  FMUL.FTZ R166, R184, UR29 ;  /* 0x0000001db8a67c20 */ /* 0x000fc80008410000 */
[----:B------:R-:W-:Y:S01]  /*4f30*/  FFMA.FTZ R116, R167, R166, R116 ;  /* 0x000000a6a7747223 */ /* 0x000fe20000010074 */
[----:B------:R-:W-:-:S05]  /*4f40*/  HADD2.F32 R167, -RZ, R28.H0_H0 ;  /* 0x2000001cffa77230 */ /* 0x000fca0000004100 */
[----:B------:R-:W-:-:S05]  /*4f50*/  FMUL.FTZ R166, R167, R166 ;  /* 0x000000a6a7a67220 */ /* 0x000fca0000410000 */
[----:B------:R-:W-:-:S04]  /*4f60*/  F2FP.F16.F32.PACK_AB R166, RZ, R166 ;  /* 0x000000a6ffa6723e */ /* 0x000fc800000000ff */
[----:B------:R-:W-:-:S07]  /*4f70*/  PRMT R160, R166, 0x7610, R160 ;  /* 0x00007610a6a07816 */ /* 0x000fce00000000a0 */
.L_x_2239:
[----:B------:R-:W-:Y:S05]  /*4f80*/  BRA.U !UP3, `(.L_x_2240) ;  /* 0x000000010b1c7547 */ /* 0x000fea000b800000 */
[----:B------:R-:W-:Y:S02]  /*4f90*/  HADD2.F32 R167, -RZ, R168.H1_H1 ;  /* 0x300000a8ffa77230 */ /* 0x000fe40000004100 */
[----:B------:R-:W-:-:S04]  /*4fa0*/  FMUL.FTZ R166, R164, UR29 ;  /* 0x0000001da4a67c20 */ /* 0x000fc80008410000 */
[----:B------:R-:W-:Y:S01]  /*4fb0*/  FFMA.FTZ R117, R167, R166, R117 ;  /* 0x000000a6a7757223 */ /* 0x000fe20000010075 */
[----:B------:R-:W-:-:S05]  /*4fc0*/  HADD2.F32 R167, -RZ, R28.H1_H1 ;  /* 0x3000001cffa77230 */ /* 0x000fca0000004100 */
[----:B------:R-:W-:-:S05]  /*4fd0*/  FMUL.FTZ R166, R167, R166 ;  /* 0x000000a6a7a67220 */ /* 0x000fca0000410000 */
[----:B------:R-:W-:-:S04]  /*4fe0*/  F2FP.F16.F32.PACK_AB R166, RZ, R166 ;  /* 0x000000a6ffa6723e */ /* 0x000fc800000000ff */
[----:B------:R-:W-:-:S07]  /*4ff0*/  PRMT R160, R160, 0x5410, R166 ;  /* 0x00005410a0a07816 */ /* 0x000fce00000000a6 */
.L_x_2240:
[----:B------:R-:W-:Y:S05]  /*5000*/  BRA.U !UP3, `(.L_x_2241) ;  /* 0x000000010b1c7547 */ /* 0x000fea000b800000 */
[----:B------:R-:W-:Y:S02]  /*5010*/  HADD2.F32 R167, -RZ, R169.H0_H0 ;  /* 0x200000a9ffa77230 */ /* 0x000fe40000004100 */
[----:B------:R-:W-:-:S04]  /*5020*/  FMUL.FTZ R166, R165, UR29 ;  /* 0x0000001da5a67c20 */ /* 0x000fc80008410000 */
[----:B------:R-:W-:Y:S01]  /*5030*/  FFMA.FTZ R118, R167, R166, R118 ;  /* 0x000000a6a7767223 */ /* 0x000fe20000010076 */
[----:B------:R-:W-:-:S05]  /*5040*/  HADD2.F32 R167, -RZ, R29.H0_H0 ;  /* 0x2000001dffa77230 */ /* 0x000fca0000004100 */
[----:B------:R-:W-:-:S05]  /*5050*/  FMUL.FTZ R166, R167, R166 ;  /* 0x000000a6a7a67220 */ /* 0x000fca0000410000 */
[----:B------:R-:W-:-:S04]  /*5060*/  F2FP.F16.F32.PACK_AB R166, RZ, R166 ;  /* 0x000000a6ffa6723e */ /* 0x000fc800000000ff */
[----:B------:R-:W-:-:S07]  /*5070*/  PRMT R161, R166, 0x7610, R161 ;  /* 0x00007610a6a17816 */ /* 0x000fce00000000a1 */
.L_x_2241:
[----:B------:R-:W-:Y:S01]  /*5080*/  MOV R166, UR8 ;  /* 0x0000000800a67c02 */ /* 0x000fe20008000f00 */
[----:B------:R-:W-:-:S04]  /*5090*/  HADD2.F32 R185, -RZ, R157.H1_H1 ;  /* 0x3000009dffb97230 */ /* 0x000fc80000004100 */
[----:B------:R-:W-:-:S04]  /*50a0*/  @P0 FFMA.FTZ R166, R225, R166, UR9 ;  /* 0x00000009e1a60e23 */ /* 0x000fc800080100a6 */
[----:B------:R-:W-:-:S04]  /*50b0*/  @P0 FADD.FTZ R166, R224, -R166 ;  /* 0x800000a6e0a60221 */ /* 0x000fc80000010000 */
[----:B------:R-:W-:Y:S01]  /*50c0*/  @P0 FFMA.FTZ R185, R166, UR30, R185 ;  /* 0x0000001ea6b90c23 */ /* 0x000fe200080100b9 */
[----:B------:R-:W-:Y:S06]  /*50d0*/  BRA.U !UP3, `(.L_x_2242) ;  /* 0x000000010b1c7547 */ /* 0x000fec000b800000 */
[----:B------:R-:W-:Y:S02]  /*50e0*/  HADD2.F32 R167, -RZ, R169.H1_H1 ;  /* 0x300000a9ffa77230 */ /* 0x000fe40000004100 */
[----:B------:R-:W-:-:S04]  /*50f0*/  FMUL.FTZ R166, R185, UR29 ;  /* 0x0000001db9a67c20 */ /* 0x000fc80008410000 */
[----:B------:R-:W-:Y:S01]  /*5100*/  FFMA.FTZ R119, R167, R166, R119 ;  /* 0x000000a6a7777223 */ /* 0x000fe20000010077 */
[----:B------:R-:W-:-:S05]  /*5110*/  HADD2.F32 R167, -RZ, R29.H1_H1 ;  /* 0x3000001dffa77230 */ /* 0x000fca0000004100 */
[----:B------:R-:W-:-:S05]  /*5120*/  FMUL.FTZ R166, R167, R166 ;  /* 0x000000a6a7a67220 */ /* 0x000fca0000410000 */
[----:B------:R-:W-:-:S04]  /*5130*/  F2FP.F16.F32.PACK_AB R166, RZ, R166 ;  /* 0x000000a6ffa6723e */ /* 0x000fc800000000ff */
[----:B------:R-:W-:-:S07]  /*5140*/  PRMT R161, R161, 0x5410, R166 ;  /* 0x00005410a1a17816 */ /* 0x000fce00000000a6 */
.L_x_2242:
[----:B------:R-:W-:Y:S01]  /*5150*/  MOV R166, UR8 ;  /* 0x0000000800a67c02 */ /* 0x000fe20008000f00 */
[----:B------:R-:W-:-:S04]  /*5160*/  HADD2.F32 R188, -RZ, R158.H0_H0 ;  /* 0x2000009effbc7230 */ /* 0x000fc80000004100 */
[----:B------:R-:W-:-:S04]  /*5170*/  @P0 FFMA.FTZ R166, R16, R166, UR9 ;  /* 0x0000000910a60e23 */ /* 0x000fc800080100a6 */
[----:B------:R-:W-:-:S04]  /*5180*/  @P0 FADD.FTZ R166, R15, -R166 ;  /* 0x800000a60fa60221 */ /* 0x000fc80000010000 */
        /* <DEDUP_REMOVED lines=9> */
.L_x_2243:
[----:B------:R-:W-:-:S05]  /*5220*/  MOV R166, UR8 ;  /* 0x0000000800a67c02 */ /* 0x000fca0008000f00 */
[----:B------:R-:W-:-:S04]  /*5230*/  @P0 FFMA.FTZ R166, R207, R166, UR9 ;  /* 0x00000009cfa60e23 */ /* 0x000fc800080100a6 */
[----:B------:R-:W-:Y:S01]  /*5240*/  @P0 FADD.FTZ R167, R206, -R166 ;  /* 0x800000a6cea70221 */ /* 0x000fe20000010000 */
[----:B------:R-:W-:-:S05]  /*5250*/  HADD2.F32 R166, -RZ, R158.H1_H1 ;  /* 0x3000009effa67230 */ /* 0x000fca0000004100 */
        /* <DEDUP_REMOVED lines=9> */
.L_x_2244:
[----:B------:R-:W-:Y:S02]  /*52f0*/  F2FP.F16.F32.PACK_AB R164, R164, R184 ;  /* 0x000000b8a4a4723e */ /* 0x000fe400000000ff */
[----:B------:R-:W-:Y:S02]  /*5300*/  MOV R167, UR8 ;  /* 0x0000000800a77c02 */ /* 0x000fe40008000f00 */
[----:B------:R-:W-:Y:S02]  /*5310*/  MOV R184, UR8 ;  /* 0x0000000800b87c02 */ /* 0x000fe40008000f00 */
[----:B------:R-:W-:Y:S01]  /*5320*/  F2FP.F16.F32.PACK_AB R165, R185, R165 ;  /* 0x000000a5b9a5723e */ /* 0x000fe200000000ff */
[----:B------:R-:W-:Y:S01]  /*5330*/  @P0 FFMA.FTZ R167, R209, R167, UR9 ;  /* 0x00000009d1a70e23 */ /* 0x000fe200080100a7 */
[----:B------:R-:W-:Y:S01]  /*5340*/  F2FP.F16.F32.PACK_AB R166, R166, R188 ;  /* 0x000000bca6a6723e */ /* 0x000fe200000000ff */
[----:B------:R-:W-:Y:S02]  /*5350*/  @P0 FFMA.FTZ R184, R215, R184, UR9 ;  /* 0x00000009d7b80e23 */ /* 0x000fe400080100b8 */
[----:B------:R-:W-:Y:S01]  /*5360*/  @P0 FADD.FTZ R189, R208, -R167 ;  /* 0x800000a7d0bd0221 */ /* 0x000fe20000010000 */
[----:B------:R-:W-:-:S02]  /*5370*/  HADD2.F32 R167, -RZ, R159.H0_H0 ;  /* 0x2000009fffa77230 */ /* 0x000fc40000004100 */
[----:B------:R-:W-:Y:S01]  /*5380*/  @P0 FADD.FTZ R185, R214, -R184 ;  /* 0x800000b8d6b90221 */ /* 0x000fe20000010000 */
[----:B------:R-:W-:Y:S02]  /*5390*/  HADD2.F32 R184, -RZ, R159.H1_H1 ;  /* 0x3000009fffb87230 */ /* 0x000fe40000004100 */
[----:B------:R-:W-:-:S03]  /*53a0*/  @P0 FFMA.FTZ R167, R189, UR30, R167 ;  /* 0x0000001ebda70c23 */ /* 0x000fc600080100a7 */
        /* <DEDUP_REMOVED lines=9> */
.L_x_2245:
[----:B------:R-:W-:Y:S01]  /*5440*/  F2FP.F16.F32.PACK_AB R167, R184, R167 ;  /* 0x000000a7b8a7723e */ /* 0x000fe200000000ff */
        /* <DEDUP_REMOVED lines=8> */
.L_x_2223:
[----:B------:R-:W-:Y:S01]  /*54d0*/  ISETP.NE.U32.AND P0, PT, RZ, UR4, PT ;  /* 0x00000004ff007c0c */ /* 0x000fe2000bf05070 */
[----:B------:R-:W0:Y:S01]  /*54e0*/  @UP3 LDCU.64 UR6, c[0x0][0x468] ;  /* 0x00008d00ff0637ac */ /* 0x000e220008000a00 */
[----:B------:R-:W-:Y:S02]  /*54f0*/  PLOP3.LUT P2, PT, PT, PT, UP3, 0x80, 0x8 ;  /* 0x000000000008781c */ /* 0x000fe40003f4f038 */
[----:B------:R-:W-:-:S13]  /*5500*/  ISETP.NE.AND.EX P0, PT, RZ, UR5, PT, P0 ;  /* 0x00000005ff007c0c */ /* 0x000fda000bf05300 */
[----:B------:R-:W1:Y:S02]  /*5510*/  @P0 LDC.64 R184, c[0x0][0x478] ;  /* 0x00011e00ffb80b82 */ /* 0x000e640000000a00 */
[C---:B-1----:R-:W-:Y:S01]  /*5520*/  @P0 IMAD.WIDE.U32 R184, R187.reuse, 0x10, R184 ;  /* 0x00000010bbb80825 */ /* 0x042fe200078e00b8 */
[----:B------:R-:W-:-:S04]  /*5530*/  IADD3 R187, PT, PT, R187, 0x80, RZ ;  /* 0x00000080bbbb7810 */ /* 0x000fc80007ffe0ff */
[----:B------:R1:W-:Y:S01]  /*5540*/  @P0 STG.E.128 desc[UR16][R184.64], R164 ;  /* 0x000000a4b8000986 */ /* 0x0003e2000c101d10 */
[----:B------:R-:W-:Y:S01]  /*5550*/  PLOP3.LUT P0, PT, PT, PT, UP3, 0x80, 0x8 ;  /* 0x000000000008781c */ /* 0x000fe20003f0f038 */
[----:B-1----:R-:W-:-:S12]  /*5560*/  HFMA2 R184, -RZ, RZ, 0, 9.5367431640625e-07 ;  /* 0x00000010ffb87431 */ /* 0x002fd800000001ff */
[C---:B0-----:R-:W-:Y:S01]  /*5570*/  @P0 IMAD.WIDE.U32 R184, R186.reuse, R184, UR6 ;  /* 0x00000006bab80e25 */ /* 0x041fe2000f8e00b8 */
[----:B------:R-:W-:-:S04]  /*5580*/  IADD3 R186, PT, PT, R186, 0x80, RZ ;  /* 0x00000080baba7810 */ /* 0x000fc80007ffe0ff */
[----:B------:R0:W-:Y:S03]  /*5590*/  @P2 STG.E.128 desc[UR16][R184.64], R160 ;  /* 0x000000a0b8002986 */ /* 0x0001e6000c101d10 */
.L_x_2212:
[----:B------:R-:W-:Y:S05]  /*55a0*/  BSYNC.RECONVERGENT B0 ;  /* 0x0000000000007941 */ /* 0x000fea0003800200 */
.L_x_2211:
[----:B------:R-:W-:Y:S01]  /*55b0*/  ISETP.GE.U32.AND P2, PT, R0, 0x100, PT ;  /* 0x000001000000780c */ /* 0x000fe20003f46070 */
[----:B------:R-:W-:-:S12]  /*55c0*/  BSSY.RECONVERGENT B0, `(.L_x_2246) ;  /* 0x00001d6000007945 */ /* 0x000fd80003800200 */
[----:B------:R-:W-:Y:S05]  /*55d0*/  @!P2 BRA `(.L_x_2247) ;  /* 0x0000001c0050a947 */ /* 0x000fea0003800000 */
[----:B------:R-:W-:-:S04]  /*55e0*/  UISETP.NE.U32.AND UP0, UPT, UR22, URZ, UPT ;  /* 0x000000ff1600728c */ /* 0x000fc8000bf05070 */
[----:B------:R-:W-:Y:S01]  /*55f0*/  UISETP.NE.AND.EX UP0, UPT, UR23, URZ, UPT, UP0 ;  /* 0x000000ff1700728c */ /* 0x000fe2000bf05300 */
[----:B------:R-:W-:Y:S10]  /*5600*/  BRA.U !UP3, `(.L_x_2248) ;  /* 0x000000010b0c7547 */ /* 0x000ff4000b800000 */
[----:B-----5:R-:W1:Y:S02]  /*5610*/  LDC.64 R168, c[0x0][0x390] ;  /* 0x0000e400ffa87b82 */ /* 0x020e640000000a00 */
[----:B-1----:R-:W-:-:S06]  /*5620*/  IMAD.WIDE.U32 R168, R186, 0x10, R168 ;  /* 0x00000010baa87825 */ /* 0x002fcc00078e00a8 */
[----:B------:R-:W5:Y:S02]  /*5630*/  LDG.E.128 R168, desc[UR16][R168.64] ;  /* 0x00000010a8a87981 */ /* 0x000f64000c1e1d00 */
.L_x_2248:
[----:B------:R-:W-:Y:S05]  /*5640*/  BRA.U !UP0, `(.L_x_2249) ;  /* 0x0000000d08787547 */ /* 0x000fea000b800000 */
[----:B------:R-:W-:-:S04]  /*5650*/  UISETP.NE.U32.AND UP0, UPT, UR4, URZ, UPT ;  /* 0x000000ff0400728c */ /* 0x000fc8000bf05070 */
[----:B------:R-:W-:-:S06]  /*5660*/  UISETP.NE.AND.EX UP0, UPT, UR5, URZ, UPT, UP0 ;  /* 0x000000ff0500728c */ /* 0x000fcc000bf05300 */
[----:B------:R-:W-:-:S13]  /*5670*/  PLOP3.LUT P0, PT, PT, PT, UP0, 0x80, 0x8 ;  /* 0x000000000008781c */ /* 0x000fda0003f0f008 */
[----:B------:R-:W-:Y:S05]  /*5680*/  @!P0 BRA `(.L_x_2250) ;  /* 0x0000000400bc8947 */ /* 0x000fea0003800000 */
[----:B0-----:R-:W2:Y:S01]  /*5690*/  LDL R184, [R1+0x10] ;  /* 0x0000100001b87983 */ /* 0x001ea20000100800 */
[----:B------:R-:W-:Y:S02]  /*56a0*/  ISETP.LT.AND P3, PT, RZ, UR31, PT ;  /* 0x0000001fff007c0c */ /* 0x000fe4000bf61270 */
[----:B------:R-:W-:Y:S02]  /*56b0*/  MOV R164, UR8 ;  /* 0x0000000800a47c02 */ /* 0x000fe40008000f00 */
[----:B------:R-:W-:Y:S02]  /*56c0*/  MOV R166, UR8 ;  /* 0x0000000800a67c02 */ /* 0x000fe40008000f00 */
[----:B------:R-:W-:-:S07]  /*56d0*/  MOV R167, UR8 ;  /* 0x0000000800a77c02 */ /* 0x000fce0008000f00 */
[----:B------:R-:W-:Y:S01]  /*56e0*/  @P3 FFMA.FTZ R164, R242, R164, UR9 ;  /* 0x00000009f2a43e23 */ /* 0x000fe200080100a4 */
[----:B------:R-:W-:Y:S01]  /*56f0*/  @P3 FFMA.FTZ R166, R252, R166, UR9 ;  /* 0x00000009fca63e23 */ /* 0x000fe200080100a6 */
[----:B------:R-:W-:Y:S02]  /*5700*/  @P3 FFMA.FTZ R167, R232, R167, UR9 ;  /* 0x00000009e8a73e23 */ /* 0x000fe400080100a7 */
[----:B------:R-:W-:Y:S01]  /*5710*/  @P3 FADD.FTZ R165, R247, -R164 ;  /* 0x800000a4f7a53221 */ /* 0x000fe20000010000 */
[----:B-----5:R-:W-:Y:S02]  /*5720*/  HADD2.F32 R164, -RZ, R20.H1_H1 ;  /* 0x30000014ffa47230 */ /* 0x020fe40000004100 */
[----:B------:R-:W-:-:S03]  /*5730*/  @P3 FADD.FTZ R167, R237, -R167 ;  /* 0x800000a7eda73221 */ /* 0x000fc60000010000 */
[----:B------:R-:W-:Y:S01]  /*5740*/  @P3 FFMA.FTZ R164, R165, UR30, R164 ;  /* 0x0000001ea5a43c23 */ /* 0x000fe200080100a4 */
[----:B------:R-:W-:-:S05]  /*5750*/  HADD2.F32 R165, -RZ, R21.H0_H0 ;  /* 0x20000015ffa57230 */ /* 0x000fca0000004100 */
[----:B------:R-:W-:Y:S01]  /*5760*/  @P3 FFMA.FTZ R165, R167, UR30, R165 ;  /* 0x0000001ea7a53c23 */ /* 0x000fe200080100a5 */
[----:B--2---:R-:W-:Y:S01]  /*5770*/  @P3 FADD.FTZ R166, R184, -R166 ;  /* 0x800000a6b8a63221 */ /* 0x004fe20000010000 */
[----:B------:R-:W-:-:S05]  /*5780*/  HADD2.F32 R184, -RZ, R20.H0_H0 ;  /* 0x20000014ffb87230 */ /* 0x000fca0000004100 */
        /* <DEDUP_REMOVED lines=9> */
.L_x_2251:
        /* <DEDUP_REMOVED lines=8> */
.L_x_2252:
        /* <DEDUP_REMOVED lines=8> */
.L_x_2253:
        /* <DEDUP_REMOVED lines=13> */
.L_x_2254:
        /* <DEDUP_REMOVED lines=13> */
.L_x_2255:
        /* <DEDUP_REMOVED lines=13> */
.L_x_2256:
        /* <DEDUP_REMOVED lines=21> */
.L_x_2257:
        /* <DEDUP_REMOVED lines=8> */
[----:B------:R-:W-:Y:S01]  /*5d60*/  PRMT R163, R163, 0x5410, R184 ;  /* 0x00005410a3a37816 */ /* 0x000fe200000000b8 */
[----:B------:R-:W-:Y:S06]  /*5d70*/  BRA `(.L_x_2258) ;  /* 0x00000014003c7947 */ /* 0x000fec0003800000 */
.L_x_2250:
[----:B------:R-:W-:Y:S01]  /*5d80*/  ISETP.LT.AND P3, PT, RZ, UR31, PT ;  /* 0x0000001fff007c0c */ /* 0x000fe2000bf61270 */
[----:B------:R-:W-:-:S12]  /*5d90*/  BRA.U !UP3, `(.L_x_2259) ;  /* 0x000000010b347547 */ /* 0x000fd8000b800000 */
[----:B0-----:R-:W2:Y:S01]  /*5da0*/  LDL R185, [R1+0x10] ;  /* 0x0000100001b97983 */ /* 0x001ea20000100800 */
[----:B------:R-:W-:-:S05]  /*5db0*/  MOV R184, UR8 ;  /* 0x0000000800b87c02 */ /* 0x000fca0008000f00 */
[----:B------:R-:W-:-:S04]  /*5dc0*/  @P3 FFMA.FTZ R184, R252, R184, UR9 ;  /* 0x00000009fcb83e23 */ /* 0x000fc800080100b8 */
[----:B--2---:R-:W-:Y:S01]  /*5dd0*/  @P3 FADD.FTZ R184, R185, -R184 ;  /* 0x800000b8b9b83221 */ /* 0x004fe20000010000 */
[----:B-----5:R-:W-:-:S05]  /*5de0*/  HADD2.F32 R185, -RZ, R20.H0_H0 ;  /* 0x20000014ffb97230 */ /* 0x020fca0000004100 */
        /* <DEDUP_REMOVED lines=8> */
.L_x_2259:
[----:B------:R-:W-:Y:S05]  /*5e70*/  BRA.U !UP3, `(.L_x_2260) ;  /* 0x000000010b307547 */ /* 0x000fea000b800000 */
[----:B0-----:R-:W-:Y:S01]  /*5e80*/  MOV R184, UR8 ;  /* 0x0000000800b87c02 */ /* 0x001fe20008000f00 */
        /* <DEDUP_REMOVED lines=11> */
.L_x_2260:
[----:B------:R-:W-:Y:S05]  /*5f40*/  BRA.U !UP3, `(.L_x_2261) ;  /* 0x000000010b307547 */ /* 0x000fea000b800000 */
[----:B0-----:R-:W-:Y:S01]  /*5f50*/  MOV R184, UR8 ;  /* 0x0000000800b87c02 */ /* 0x001fe20008000f00 */
        /* <DEDUP_REMOVED lines=11> */
.L_x_2261:
        /* <DEDUP_REMOVED lines=13> */
.L_x_2262:
        /* <DEDUP_REMOVED lines=13> */
.L_x_2263:
        /* <DEDUP_REMOVED lines=13> */
.L_x_2264:
        /* <DEDUP_REMOVED lines=13> */
.L_x_2265:
        /* <DEDUP_REMOVED lines=14> */
.L_x_2249:
[----:B0-----:R-:W0:Y:S02]  /*6430*/  LDC.64 R184, c[0x0][0x478] ;  /* 0x00011e00ffb87b82 */ /* 0x001e240000000a00 */
[----:B0-----:R-:W-:-:S04]  /*6440*/  ISETP.NE.U32.AND P0, PT, R184, RZ, PT ;  /* 0x000000ffb800720c */ /* 0x001fc80003f05070 */
[----:B------:R-:W-:-:S13]  /*6450*/  ISETP.NE.AND.EX P0, PT, R185, RZ, PT, P0 ;  /* 0x000000ffb900720c */ /* 0x000fda0003f05300 */
[----:B------:R-:W-:Y:S05]  /*6460*/  @!P0 BRA `(.L_x_2266) ;  /* 0x0000000400bc8947 */ /* 0x000fea0003800000 */
[----:B------:R-:W2:Y:S01]  /*6470*/  LDL R188, [R1+0x10] ;  /* 0x0000100001bc7983 */ /* 0x000ea20000100800 */
[----:B------:R-:W-:Y:S02]  /*6480*/  MOV R164, UR8 ;  /* 0x0000000800a47c02 */ /* 0x000fe40008000f00 */
[----:B------:R-:W-:Y:S02]  /*6490*/  MOV R167, UR8 ;  /* 0x0000000800a77c02 */ /* 0x000fe40008000f00 */
[----:B------:R-:W-:Y:S01]  /*64a0*/  ISETP.LT.AND P3, PT, RZ, UR31, PT ;  /* 0x0000001fff007c0c */ /* 0x000fe2000bf61270 */
[----:B------:R-:W-:Y:S02]  /*64b0*/  FFMA.FTZ R164, R242, R164, UR9 ;  /* 0x00000009f2a47e23 */ /* 0x000fe400080100a4 */
[----:B------:R-:W-:Y:S02]  /*64c0*/  FFMA.FTZ R167, R252, R167, UR9 ;  /* 0x00000009fca77e23 */ /* 0x000fe400080100a7 */
[----:B------:R-:W-:-:S04]  /*64d0*/  FADD.FTZ R164, R247, -R164 ;  /* 0x800000a4f7a47221 */ /* 0x000fc80000010000 */
[----:B------:R-:W-:-:S05]  /*64e0*/  FMUL.FTZ R164, R164, UR30 ;  /* 0x0000001ea4a47c20 */ /* 0x000fca0008410000 */
[----:B------:R-:W-:Y:S01]  /*64f0*/  FSEL R164, R164, RZ, P3 ;  /* 0x000000ffa4a47208 */ /* 0x000fe20001800000 */
[----:B--2---:R-:W-:-:S04]  /*6500*/  FADD.FTZ R167, R188, -R167 ;  /* 0x800000a7bca77221 */ /* 0x004fc80000010000 */
        /* <DEDUP_REMOVED lines=10> */
.L_x_2267:
        /* <DEDUP_REMOVED lines=8> */
.L_x_2268:
        /* <DEDUP_REMOVED lines=13> */
.L_x_2269:
        /* <DEDUP_REMOVED lines=13> */
.L_x_2270:
        /* <DEDUP_REMOVED lines=13> */
.L_x_2271:
        /* <DEDUP_REMOVED lines=13> */
.L_x_2272:
        /* <DEDUP_REMOVED lines=21> */
.L_x_2273:
        /* <DEDUP_REMOVED lines=10> */
.L_x_2266:
[----:B------:R-:W-:Y:S05]  /*6b60*/  BRA.U !UP3, `(.L_x_2274) ;  /* 0x000000010b387547 */ /* 0x000fea000b800000 */
[----:B------:R-:W2:Y:S01]  /*6b70*/  LDL R185, [R1+0x10] ;  /* 0x0000100001b97983 */ /* 0x000ea20000100800 */
[----:B------:R-:W-:Y:S02]  /*6b80*/  MOV R184, UR8 ;  /* 0x0000000800b87c02 */ /* 0x000fe40008000f00 */
[----:B------:R-:W-:-:S03]  /*6b90*/  ISETP.LT.AND P3, PT, RZ, UR31, PT ;  /* 0x0000001fff007c0c */ /* 0x000fc6000bf61270 */
[----:B------:R-:W-:-:S04]  /*6ba0*/  FFMA.FTZ R184, R252, R184, UR9 ;  /* 0x00000009fcb87e23 */ /* 0x000fc800080100b8 */
[----:B--2---:R-:W-:Y:S01]  /*6bb0*/  FADD.FTZ R184, R185, -R184 ;  /* 0x800000b8b9b87221 */ /* 0x004fe20000010000 */
[----:B-----5:R-:W-:-:S03]  /*6bc0*/  HADD2.F32 R185, -RZ, R168.H0_H0 ;  /* 0x200000a8ffb97230 */ /* 0x020fc60000004100 */
        /* <DEDUP_REMOVED lines=8> */
.L_x_2274:
        /* <DEDUP_REMOVED lines=14> */
.L_x_2275:
        /* <DEDUP_REMOVED lines=14> */
.L_x_2276:
        /* <DEDUP_REMOVED lines=14> */
.L_x_2277:
        /* <DEDUP_REMOVED lines=14> */
.L_x_2278:
        /* <DEDUP_REMOVED lines=14> */
.L_x_2279:
        /* <DEDUP_REMOVED lines=14> */
.L_x_2280:
        /* <DEDUP_REMOVED lines=14> */
.L_x_2258:
[----:B0-----:R-:W0:Y:S01]  /*7270*/  @P0 LDC.64 R184, c[0x0][0x478] ;  /* 0x00011e00ffb80b82 */ /* 0x001e220000000a00 */
[----:B------:R-:W1:Y:S01]  /*7280*/  @UP3 LDCU.64 UR6, c[0x0][0x468] ;  /* 0x00008d00ff0637ac */ /* 0x000e620008000a00 */
[----:B------:R-:W-:Y:S01]  /*7290*/  PLOP3.LUT P3, PT, PT, PT, UP3, 0x80, 0x8 ;  /* 0x000000000008781c */ /* 0x000fe20003f6f038 */
[C---:B0-----:R-:W-:Y:S01]  /*72a0*/  @P0 IMAD.WIDE.U32 R184, R187.reuse, 0x10, R184 ;  /* 0x00000010bbb80825 */ /* 0x041fe200078e00b8 */
[----:B------:R-:W-:-:S04]  /*72b0*/  IADD3 R187, PT, PT, R187, 0x80, RZ ;  /* 0x00000080bbbb7810 */ /* 0x000fc80007ffe0ff */
[----:B------:R0:W-:Y:S01]  /*72c0*/  @P0 STG.E.128 desc[UR16][R184.64], R164 ;  /* 0x000000a4b8000986 */ /* 0x0001e2000c101d10 */
[----:B------:R-:W-:Y:S02]  /*72d0*/  PLOP3.LUT P0, PT, PT, PT, UP3, 0x80, 0x8 ;  /* 0x000000000008781c */ /* 0x000fe40003f0f038 */
[----:B0-----:R-:W-:-:S11]  /*72e0*/  MOV R184, 0x10 ;  /* 0x0000001000b87802 */ /* 0x001fd60000000f00 */
[C---:B-1----:R-:W-:Y:S01]  /*72f0*/  @P0 IMAD.WIDE.U32 R184, R186.reuse, R184, UR6 ;  /* 0x00000006bab80e25 */ /* 0x042fe2000f8e00b8 */
[----:B------:R-:W-:-:S04]  /*7300*/  IADD3 R186, PT, PT, R186, 0x80, RZ ;  /* 0x00000080baba7810 */ /* 0x000fc80007ffe0ff */
[----:B------:R1:W-:Y:S03]  /*7310*/  @P3 STG.E.128 desc[UR16][R184.64], R160 ;  /* 0x000000a0b8003986 */ /* 0x0003e6000c101d10 */
.L_x_2247:
[----:B------:R-:W-:Y:S05]  /*7320*/  BSYNC.RECONVERGENT B0 ;  /* 0x0000000000007941 */ /* 0x000fea0003800200 */
.L_x_2246:
        /* <DEDUP_REMOVED lines=9> */
.L_x_2283:
[----:B------:R-:W-:Y:S05]  /*73c0*/  BRA.U !UP0, `(.L_x_2284) ;  /* 0x0000000d08787547 */ /* 0x000fea000b800000 */
[----:B------:R-:W-:-:S04]  /*73d0*/  UISETP.NE.U32.AND UP0, UPT, UR4, URZ, UPT ;  /* 0x000000ff0400728c */ /* 0x000fc8000bf05070 */
[----:B------:R-:W-:-:S06]  /*73e0*/  UISETP.NE.AND.EX UP0, UPT, UR5, URZ, UPT, UP0 ;  /* 0x000000ff0500728c */ /* 0x000fcc000bf05300 */
[----:B------:R-:W-:-:S13]  /*73f0*/  PLOP3.LUT P0, PT, PT, PT, UP0, 0x80, 0x8 ;  /* 0x000000000008781c */ /* 0x000fda0003f0f008 */
[----:B------:R-:W-:Y:S05]  /*7400*/  @!P0 BRA `(.L_x_2285) ;  /* 0x0000000400bc8947 */ /* 0x000fea0003800000 */
[----:B01----:R-:W2:Y:S01]  /*7410*/  LDL R184, [R1+0xc] ;  /* 0x00000c0001b87983 */ /* 0x003ea20000100800 */
        /* <DEDUP_REMOVED lines=24> */
.L_x_2286:
        /* <DEDUP_REMOVED lines=8> */
.L_x_2287:
        /* <DEDUP_REMOVED lines=8> */
.L_x_2288:
        /* <DEDUP_REMOVED lines=13> */
.L_x_2289:
        /* <DEDUP_REMOVED lines=13> */
.L_x_2290:
        /* <DEDUP_REMOVED lines=13> */
.L_x_2291:
        /* <DEDUP_REMOVED lines=21> */
.L_x_2292:
        /* <DEDUP_REMOVED lines=10> */
.L_x_2285:
[----:B------:R-:W-:Y:S01]  /*7b00*/  ISETP.LT.AND P4, PT, RZ, UR31, PT ;  /* 0x0000001fff007c0c */ /* 0x000fe2000bf81270 */
[----:B------:R-:W-:-:S12]  /*7b10*/  BRA.U !UP3, `(.L_x_2294) ;  /* 0x000000010b347547 */ /* 0x000fd8000b800000 */
[----:B01----:R-:W2:Y:S01]  /*7b20*/  LDL R185, [R1+0xc] ;  /* 0x00000c0001b97983 */ /* 0x003ea20000100800 */
        /* <DEDUP_REMOVED lines=12> */
.L_x_2294:
[----:B------:R-:W-:Y:S05]  /*7bf0*/  BRA.U !UP3, `(.L_x_2295) ;  /* 0x000000010b307547 */ /* 0x000fea000b800000 */
[----:B01----:R-:W-:Y:S01]  /*7c00*/  MOV R184, UR8 ;  /* 0x0000000800b87c02 */ /* 0x003fe20008000f00 */
        /* <DEDUP_REMOVED lines=11> */
.L_x_2295:
[----:B------:R-:W-:Y:S05]  /*7cc0*/  BRA.U !UP3, `(.L_x_2296) ;  /* 0x000000010b307547 */ /* 0x000fea000b800000 */
[----:B01----:R-:W-:Y:S01]  /*7cd0*/  MOV R184, UR8 ;  /* 0x0000000800b87c02 */ /* 0x003fe20008000f00 */
        /* <DEDUP_REMOVED lines=11> */
.L_x_2296:
        /* <DEDUP_REMOVED lines=13> */
.L_x_2297:
        /* <DEDUP_REMOVED lines=13> */
.L_x_2298:
        /* <DEDUP_REMOVED lines=13> */
.L_x_2299:
        /* <DEDUP_REMOVED lines=13> */
.L_x_2300:
        /* <DEDUP_REMOVED lines=14> */
.L_x_2284:
[----:B01----:R-:W0:Y:S02]  /*81b0*/  LDC.64 R184, c[0x0][0x478] ;  /* 0x00011e00ffb87b82 */ /* 0x003e240000000a00 */
        /* <DEDUP_REMOVED lines=23> */
.L_x_2302:
        /* <DEDUP_REMOVED lines=8> */
.L_x_2303:
        /* <DEDUP_REMOVED lines=13> */
.L_x_2304:
        /* <DEDUP_REMOVED lines=13> */
.L_x_2305:
        /* <DEDUP_REMOVED lines=13> */
.L_x_2306:
        /* <DEDUP_REMOVED lines=13> */
.L_x_2307:
        /* <DEDUP_REMOVED lines=21> */
.L_x_2308:
        /* <DEDUP_REMOVED lines=10> */
.L_x_2301:
        /* <DEDUP_REMOVED lines=15> */
.L_x_2309:
        /* <DEDUP_REMOVED lines=14> */
.L_x_2310:
        /* <DEDUP_REMOVED lines=14> */
.L_x_2311:
        /* <DEDUP_REMOVED lines=14> */
.L_x_2312:
        /* <DEDUP_REMOVED lines=14> */
.L_x_2313:
        /* <DEDUP_REMOVED lines=14> */
.L_x_2314:
        /* <DEDUP_REMOVED lines=14> */
.L_x_2315:
        /* <DEDUP_REMOVED lines=14> */
.L_x_2293:
[----:B01----:R-:W0:Y:S01]  /*8ff0*/  @P0 LDC.64 R184, c[0x0][0x478] ;  /* 0x00011e00ffb80b82 */ /* 0x003e220000000a00 */
[----:B------:R-:W1:Y:S01]  /*9000*/  @UP3 LDCU.64 UR6, c[0x0][0x468] ;  /* 0x00008d00ff0637ac */ /* 0x000e620008000a00 */
[----:B------:R-:W-:Y:S01]  /*9010*/  PLOP3.LUT P4, PT, PT, PT, UP3, 0x80, 0x8 ;  /* 0x000000000008781c */ /* 0x000fe20003f8f038 */
[C---:B0-----:R-:W-:Y:S01]  /*9020*/  @P0 IMAD.WIDE.U32 R184, R187.reuse, 0x10, R184 ;  /* 0x00000010bbb80825 */ /* 0x041fe200078e00b8 */
[----:B------:R-:W-:-:S04]  /*9030*/  IADD3 R187, PT, PT, R187, 0x80, RZ ;  /* 0x00000080bbbb7810 */ /* 0x000fc80007ffe0ff */
[----:B------:R0:W-:Y:S01]  /*9040*/  @P0 STG.E.128 desc[UR16][R184.64], R164 ;  /* 0x000000a4b8000986 */ /* 0x0001e2000c101d10 */
[----:B------:R-:W-:Y:S01]  /*9050*/  PLOP3.LUT P0, PT, PT, PT, UP3, 0x80, 0x8 ;  /* 0x000000000008781c */ /* 0x000fe20003f0f038 */
[----:B0-----:R-:W-:-:S12]  /*9060*/  HFMA2 R184, -RZ, RZ, 0, 9.5367431640625e-07 ;  /* 0x00000010ffb87431 */ /* 0x001fd800000001ff */
[C---:B-1----:R-:W-:Y:S01]  /*9070*/  @P0 IMAD.WIDE.U32 R184, R186.reuse, R184, UR6 ;  /* 0x00000006bab80e25 */ /* 0x042fe2000f8e00b8 */
[----:B------:R-:W-:-:S04]  /*9080*/  IADD3 R186, PT, PT, R186, 0x80, RZ ;  /* 0x00000080baba7810 */ /* 0x000fc80007ffe0ff */
[----:B------:R2:W-:Y:S03]  /*9090*/  @P4 STG.E.128 desc[UR16][R184.64], R160 ;  /* 0x000000a0b8004986 */ /* 0x0005e6000c101d10 */
.L_x_2282:
[----:B------:R-:W-:Y:S05]  /*90a0*/  BSYNC.RECONVERGENT B0 ;  /* 0x0000000000007941 */ /* 0x000fea0003800200 */
.L_x_2281:
        /* <DEDUP_REMOVED lines=9> */
.L_x_2318:
[----:B------:R-:W-:Y:S05]  /*9140*/  BRA.U !UP0, `(.L_x_2319) ;  /* 0x0000000d08787547 */ /* 0x000fea000b800000 */
[----:B------:R-:W-:-:S04]  /*9150*/  UISETP.NE.U32.AND UP0, UPT, UR4, URZ, UPT ;  /* 0x000000ff0400728c */ /* 0x000fc8000bf05070 */
[----:B------:R-:W-:-:S06]  /*9160*/  UISETP.NE.AND.EX UP0, UPT, UR5, URZ, UPT, UP0 ;  /* 0x000000ff0500728c */ /* 0x000fcc000bf05300 */
[----:B------:R-:W-:-:S13]  /*9170*/  PLOP3.LUT P0, PT, PT, PT, UP0, 0x80, 0x8 ;  /* 0x000000000008781c */ /* 0x000fda0003f0f008 */
[----:B------:R-:W-:Y:S05]  /*9180*/  @!P0 BRA `(.L_x_2320) ;  /* 0x0000000400bc8947 */ /* 0x000fea0003800000 */
[----:B012---:R-:W2:Y:S01]  /*9190*/  LDL R184, [R1+0x8] ;  /* 0x0000080001b87983 */ /* 0x007ea20000100800 */
        /* <DEDUP_REMOVED lines=24> */
.L_x_2321:
        /* <DEDUP_REMOVED lines=8> */
.L_x_2322:
        /* <DEDUP_REMOVED lines=8> */
.L_x_2323:
        /* <DEDUP_REMOVED lines=13> */
.L_x_2324:
        /* <DEDUP_REMOVED lines=13> */
.L_x_2325:
        /* <DEDUP_REMOVED lines=13> */
.L_x_2326:
        /* <DEDUP_REMOVED lines=21> */
.L_x_2327:
        /* <DEDUP_REMOVED lines=10> */
.L_x_2320:
[----:B------:R-:W-:Y:S01]  /*9880*/  ISETP.LT.AND P5, PT, RZ, UR31, PT ;  /* 0x0000001fff007c0c */ /* 0x000fe2000bfa1270 */
[----:B------:R-:W-:-:S12]  /*9890*/  BRA.U !UP3, `(.L_x_2329) ;  /* 0x000000010b347547 */ /* 0x000fd8000b800000 */
[----:B012---:R-:W2:Y:S01]  /*98a0*/  LDL R185, [R1+0x8] ;  /* 0x0000080001b97983 */ /* 0x007ea20000100800 */
        /* <DEDUP_REMOVED lines=12> */
.L_x_2329:
[----:B------:R-:W-:Y:S05]  /*9970*/  BRA.U !UP3, `(.L_x_2330) ;  /* 0x000000010b307547 */ /* 0x000fea000b800000 */
[----:B012---:R-:W-:Y:S01]  /*9980*/  MOV R184, UR8 ;  /* 0x0000000800b87c02 */ /* 0x007fe20008000f00 */
        /* <DEDUP_REMOVED lines=11> */
.L_x_2330:
[----:B------:R-:W-:Y:S05]  /*9a40*/  BRA.U !UP3, `(.L_x_2331) ;  /* 0x000000010b307547 */ /* 0x000fea000b800000 */
[----:B012---:R-:W-:Y:S01]  /*9a50*/  MOV R184, UR8 ;  /* 0x0000000800b87c02 */ /* 0x007fe20008000f00 */
        /* <DEDUP_REMOVED lines=11> */
.L_x_2331:
        /* <DEDUP_REMOVED lines=13> */
.L_x_2332:
        /* <DEDUP_REMOVED lines=13> */
.L_x_2333:
        /* <DEDUP_REMOVED lines=13> */
.L_x_2334:
        /* <DEDUP_REMOVED lines=13> */
.L_x_2335:
        /* <DEDUP_REMOVED lines=14> */
.L_x_2319:
[----:B012---:R-:W0:Y:S02]  /*9f30*/  LDC.64 R184, c[0x0][0x478] ;  /* 0x00011e00ffb87b82 */ /* 0x007e240000000a00 */
        /* <DEDUP_REMOVED lines=23> */
.L_x_2337:
        /* <DEDUP_REMOVED lines=8> */
.L_x_2338:
        /* <DEDUP_REMOVED lines=13> */
.L_x_2339:
        /* <DEDUP_REMOVED lines=13> */
.L_x_2340:
        /* <DEDUP_REMOVED lines=13> */
.L_x_2341:
        /* <DEDUP_REMOVED lines=13> */
.L_x_2342:
        /* <DEDUP_REMOVED lines=21> */
.L_x_2343:
        /* <DEDUP_REMOVED lines=10> */
.L_x_2336:
        /* <DEDUP_REMOVED lines=15> */
.L_x_2344:
        /* <DEDUP_REMOVED lines=14> */
.L_x_2345:
        /* <DEDUP_REMOVED lines=14> */
.L_x_2346:
        /* <DEDUP_REMOVED lines=14> */
.L_x_2347:
        /* <DEDUP_REMOVED lines=14> */
.L_x_2348:
        /* <DEDUP_REMOVED lines=14> */
.L_x_2349:
        /* <DEDUP_REMOVED lines=14> */
.L_x_2350:
        /* <DEDUP_REMOVED lines=14> */
.L_x_2328:
[----:B012---:R-:W0:Y:S01]  /*ad70*/  @P0 LDC.64 R184, c[0x0][0x478] ;  /* 0x00011e00ffb80b82 */ /* 0x007e220000000a00 */
        /* <DEDUP_REMOVED lines=10> */
.L_x_2317:
[----:B------:R-:W-:Y:S05]  /*ae20*/  BSYNC.RECONVERGENT B0 ;  /* 0x0000000000007941 */ /* 0x000fea0003800200 */
.L_x_2316:
        /* <DEDUP_REMOVED lines=9> */
.L_x_2353:
[----:B------:R-:W-:Y:S05]  /*aec0*/  BRA.U !UP0, `(.L_x_2354) ;  /* 0x0000000d08807547 */ /* 0x000fea000b800000 */
[----:B------:R-:W-:-:S04]  /*aed0*/  UISETP.NE.U32.AND UP0, UPT, UR4, URZ, UPT ;  /* 0x000000ff0400728c */ /* 0x000fc8000bf05070 */
[----:B------:R-:W-:-:S06]  /*aee0*/  UISETP.NE.AND.EX UP0, UPT, UR5, URZ, UPT, UP0 ;  /* 0x000000ff0500728c */ /* 0x000fcc000bf05300 */
[----:B------:R-:W-:-:S13]  /*aef0*/  PLOP3.LUT P0, PT, PT, PT, UP0, 0x80, 0x8 ;  /* 0x000000000008781c */ /* 0x000fda0003f0f008 */
[----:B------:R-:W-:Y:S05]  /*af00*/  @!P0 BRA `(.L_x_2355) ;  /* 0x0000000400c08947 */ /* 0x000fea0003800000 */
[----:B0123--:R-:W2:Y:S04]  /*af10*/  LDL R185, [R1+0x4] ;  /* 0x0000040001b97983 */ /* 0x00fea80000100800 */
[----:B------:R-:W3:Y:S01]  /*af20*/  LDL R184, [R1] ;  /* 0x0000000001b87983 */ /* 0x000ee20000100800 */
[----:B------:R-:W-:Y:S02]  /*af30*/  ISETP.LT.AND P6, PT, RZ, UR31, PT ;  /* 0x0000001fff007c0c */ /* 0x000fe4000bfc1270 */
[----:B------:R-:W-:Y:S02]  /*af40*/  MOV R164, UR8 ;  /* 0x0000000800a47c02 */ /* 0x000fe40008000f00 */
[----:B------:R-:W-:Y:S02]  /*af50*/  MOV R166, UR8 ;  /* 0x0000000800a67c02 */ /* 0x000fe40008000f00 */
[----:B------:R-:W-:-:S07]  /*af60*/  MOV R167, UR8 ;  /* 0x0000000800a77c02 */ /* 0x000fce0008000f00 */
[----:B------:R-:W-:Y:S01]  /*af70*/  @P6 FFMA.FTZ R164, R244, R164, UR9 ;  /* 0x00000009f4a46e23 */ /* 0x000fe200080100a4 */
[----:B------:R-:W-:-:S03]  /*af80*/  @P6 FFMA.FTZ R167, R234, R167, UR9 ;  /* 0x00000009eaa76e23 */ /* 0x000fc600080100a7 */
[----:B------:R-:W-:Y:S01]  /*af90*/  @P6 FADD.FTZ R165, R243, -R164 ;  /* 0x800000a4f3a56221 */ /* 0x000fe20000010000 */
[----:B-----5:R-:W-:Y:S02]  /*afa0*/  HADD2.F32 R164, -RZ, R180.H1_H1 ;  /* 0x300000b4ffa47230 */ /* 0x020fe40000004100 */
[----:B------:R-:W-:-:S03]  /*afb0*/  @P6 FADD.FTZ R167, R233, -R167 ;  /* 0x800000a7e9a76221 */ /* 0x000fc60000010000 */
[----:B------:R-:W-:Y:S01]  /*afc0*/  @P6 FFMA.FTZ R164, R165, UR30, R164 ;  /* 0x0000001ea5a46c23 */ /* 0x000fe200080100a4 */
[----:B------:R-:W-:-:S05]  /*afd0*/  HADD2.F32 R165, -RZ, R181.H0_H0 ;  /* 0x200000b5ffa57230 */ /* 0x000fca0000004100 */
[----:B------:R-:W-:Y:S01]  /*afe0*/  @P6 FFMA.FTZ R165, R167, UR30, R165 ;  /* 0x0000001ea7a56c23 */ /* 0x000fe200080100a5 */
[----:B--2---:R-:W-:-:S04]  /*aff0*/  @P6 FFMA.FTZ R166, R185, R166, UR9 ;  /* 0x00000009b9a66e23 */ /* 0x004fc800080100a6 */
[----:B---3--:R-:W-:Y:S01]  /*b000*/  @P6 FADD.FTZ R166, R184, -R166 ;  /* 0x800000a6b8a66221 */ /* 0x008fe20000010000 */
        /* <DEDUP_REMOVED lines=10> */
.L_x_2356:
        /* <DEDUP_REMOVED lines=8> */
.L_x_2357:
        /* <DEDUP_REMOVED lines=8> */
.L_x_2358:
        /* <DEDUP_REMOVED lines=13> */
.L_x_2359:
        /* <DEDUP_REMOVED lines=13> */
.L_x_2360:
        /* <DEDUP_REMOVED lines=13> */
.L_x_2361:
        /* <DEDUP_REMOVED lines=21> */
.L_x_2362:
        /* <DEDUP_REMOVED lines=10> */
.L_x_2355:
[----:B------:R-:W-:Y:S01]  /*b610*/  ISETP.LT.AND P6, PT, RZ, UR31, PT ;  /* 0x0000001fff007c0c */ /* 0x000fe2000bfc1270 */
[----:B------:R-:W-:-:S12]  /*b620*/  BRA.U !UP3, `(.L_x_2364) ;  /* 0x000000010b387547 */ /* 0x000fd8000b800000 */
[----:B------:R-:W4:Y:S04]  /*b630*/  LDL R188, [R1+0x4] ;  /* 0x0000040001bc7983 */ /* 0x000f280000100800 */
[----:B0123--:R-:W2:Y:S01]  /*b640*/  LDL R185, [R1] ;  /* 0x0000000001b97983 */ /* 0x00fea20000100800 */
[----:B------:R-:W-:-:S05]  /*b650*/  MOV R184, UR8 ;  /* 0x0000000800b87c02 */ /* 0x000fca0008000f00 */
[----:B----4-:R-:W-:-:S04]  /*b660*/  @P6 FFMA.FTZ R184, R188, R184, UR9 ;  /* 0x00000009bcb86e23 */ /* 0x010fc800080100b8 */
        /* <DEDUP_REMOVED lines=10> */
.L_x_2364:
[----:B------:R-:W-:Y:S05]  /*b710*/  BRA.U !UP3, `(.L_x_2365) ;  /* 0x000000010b307547 */ /* 0x000fea000b800000 */
[----:B0123--:R-:W-:Y:S01]  /*b720*/  MOV R184, UR8 ;  /* 0x0000000800b87c02 */ /* 0x00ffe20008000f00 */
        /* <DEDUP_REMOVED lines=11> */
.L_x_2365:
[----:B------:R-:W-:Y:S05]  /*b7e0*/  BRA.U !UP3, `(.L_x_2366) ;  /* 0x000000010b307547 */ /* 0x000fea000b800000 */
[----:B0123--:R-:W-:Y:S01]  /*b7f0*/  MOV R184, UR8 ;  /* 0x0000000800b87c02 */ /* 0x00ffe20008000f00 */
        /* <DEDUP_REMOVED lines=11> */
.L_x_2366:
        /* <DEDUP_REMOVED lines=13> */
.L_x_2367:
        /* <DEDUP_REMOVED lines=13> */
.L_x_2368:
        /* <DEDUP_REMOVED lines=13> */
.L_x_2369:
        /* <DEDUP_REMOVED lines=13> */
.L_x_2370:
        /* <DEDUP_REMOVED lines=14> */
.L_x_2354:
[----:B0123--:R-:W0:Y:S02]  /*bcd0*/  LDC.64 R184, c[0x0][0x478] ;  /* 0x00011e00ffb87b82 */ /* 0x00fe240000000a00 */
[----:B0-----:R-:W-:-:S04]  /*bce0*/  ISETP.NE.U32.AND P0, PT, R184, RZ, PT ;  /* 0x000000ffb800720c */ /* 0x001fc80003f05070 */
[----:B------:R-:W-:-:S13]  /*bcf0*/  ISETP.NE.AND.EX P0, PT, R185, RZ, PT, P0 ;  /* 0x000000ffb900720c */ /* 0x000fda0003f05300 */
[----:B------:R-:W-:Y:S05]  /*bd00*/  @!P0 BRA `(.L_x_2371) ;  /* 0x0000000400c08947 */ /* 0x000fea0003800000 */
[----:B------:R-:W2:Y:S04]  /*bd10*/  LDL R189, [R1+0x4] ;  /* 0x0000040001bd7983 */ /* 0x000ea80000100800 */
[----:B------:R-:W3:Y:S01]  /*bd20*/  LDL R188, [R1] ;  /* 0x0000000001bc7983 */ /* 0x000ee20000100800 */
[----:B------:R-:W-:Y:S02]  /*bd30*/  MOV R164, UR8 ;  /* 0x0000000800a47c02 */ /* 0x000fe40008000f00 */
[----:B------:R-:W-:Y:S02]  /*bd40*/  MOV R167, UR8 ;  /* 0x0000000800a77c02 */ /* 0x000fe40008000f00 */
[----:B------:R-:W-:Y:S01]  /*bd50*/  ISETP.LT.AND P6, PT, RZ, UR31, PT ;  /* 0x0000001fff007c0c */ /* 0x000fe2000bfc1270 */
[----:B------:R-:W-:-:S04]  /*bd60*/  FFMA.FTZ R164, R244, R164, UR9 ;  /* 0x00000009f4a47e23 */ /* 0x000fc800080100a4 */
        /* <DEDUP_REMOVED lines=15> */
.L_x_2372:
        /* <DEDUP_REMOVED lines=8> */
.L_x_2373:
        /* <DEDUP_REMOVED lines=13> */
.L_x_2374:
        /* <DEDUP_REMOVED lines=13> */
.L_x_2375:
        /* <DEDUP_REMOVED lines=13> */
.L_x_2376:
        /* <DEDUP_REMOVED lines=13> */
.L_x_2377:
        /* <DEDUP_REMOVED lines=21> */
.L_x_2378:
        /* <DEDUP_REMOVED lines=10> */
.L_x_2371:
[----:B------:R-:W-:Y:S05]  /*c410*/  BRA.U !UP3, `(.L_x_2379) ;  /* 0x000000010b3c7547 */ /* 0x000fea000b800000 */
[----:B------:R-:W2:Y:S04]  /*c420*/  LDL R188, [R1+0x4] ;  /* 0x0000040001bc7983 */ /* 0x000ea80000100800 */
[----:B------:R-:W3:Y:S01]  /*c430*/  LDL R185, [R1] ;  /* 0x0000000001b97983 */ /* 0x000ee20000100800 */
[----:B------:R-:W-:Y:S02]  /*c440*/  MOV R184, UR8 ;  /* 0x0000000800b87c02 */ /* 0x000fe40008000f00 */
[----:B------:R-:W-:-:S03]  /*c450*/  ISETP.LT.AND P6, PT, RZ, UR31, PT ;  /* 0x0000001fff007c0c */ /* 0x000fc6000bfc1270 */
[----:B--2---:R-:W-:-:S04]  /*c460*/  FFMA.FTZ R184, R188, R184, UR9 ;  /* 0x00000009bcb87e23 */ /* 0x004fc800080100b8 */
[----:B---3--:R-:W-:Y:S01]  /*c470*/  FADD.FTZ R184, R185, -R184 ;  /* 0x800000b8b9b87221 */ /* 0x008fe20000010000 */
        /* <DEDUP_REMOVED lines=9> */
.L_x_2379:
        /* <DEDUP_REMOVED lines=14> */
.L_x_2380:
        /* <DEDUP_REMOVED lines=14> */
.L_x_2381:
        /* <DEDUP_REMOVED lines=14> */
.L_x_2382:
        /* <DEDUP_REMOVED lines=14> */
.L_x_2383:
        /* <DEDUP_REMOVED lines=14> */
.L_x_2384:
        /* <DEDUP_REMOVED lines=14> */
.L_x_2385:
[----:B------:R-:W-:Y:S05]  /*ca50*/  BRA.U !UP3, `(.L_x_2363) ;  /* 0x000000010b387547 */ /* 0x000fea000b800000 */
[----:B------:R-:W-:Y:S01]  /*ca60*/  MOV R184, UR8 ;  /* 0x0000000800b87c02 */ /* 0x000fe20008000f00 */
[----:B------:R-:W-:Y:S01]  /*ca70*/  UISETP.GT.AND UP0, UPT, UR31, URZ, UPT ;  /* 0x000000ff1f00728c */ /* 0x000fe2000bf04270 */
[----:B-----5:R-:W-:-:S03]  /*ca80*/  HADD2.F32 R185, -RZ, R171.H1_H1 ;  /* 0x300000abffb97230 */ /* 0x020fc60000004100 */
[----:B------:R-:W-:Y:S02]  /*ca90*/  FFMA.FTZ R184, R219, R184, UR9 ;  /* 0x00000009dbb87e23 */ /* 0x000fe400080100b8 */
[----:B------:R-:W-:Y:S02]  /*caa0*/  PLOP3.LUT P6, PT, PT, PT, UP0, 0x80, 0x8 ;  /* 0x000000000008781c */ /* 0x000fe40003fcf008 */
        /* <DEDUP_REMOVED lines=9> */
.L_x_2363:
[----:B0123--:R-:W0:Y:S01]  /*cb40*/  @P0 LDC.64 R184, c[0x0][0x478] ;  /* 0x00011e00ffb80b82 */ /* 0x00fe220000000a00 */
[----:B------:R-:W1:Y:S01]  /*cb50*/  @UP3 LDCU.64 UR6, c[0x0][0x468] ;  /* 0x00008d00ff0637ac */ /* 0x000e620008000a00 */
[----:B------:R-:W-:Y:S01]  /*cb60*/  PLOP3.LUT P6, PT, PT, PT, UP3, 0x80, 0x8 ;  /* 0x000000000008781c */ /* 0x000fe20003fcf038 */
[----:B0-----:R-:W-:-:S04]  /*cb70*/  @P0 IMAD.WIDE.U32 R184, R187, 0x10, R184 ;  /* 0x00000010bbb80825 */ /* 0x001fc800078e00b8 */
[----:B------:R-:W-:Y:S01]  /*cb80*/  HFMA2 R187, -RZ, RZ, 0, 9.5367431640625e-07 ;  /* 0x00000010ffbb7431 */ /* 0x000fe200000001ff */
[----:B------:R4:W-:Y:S01]  /*cb90*/  @P0 STG.E.128 desc[UR16][R184.64], R164 ;  /* 0x000000a4b8000986 */ /* 0x0009e2000c101d10 */
[----:B------:R-:W-:-:S13]  /*cba0*/  PLOP3.LUT P0, PT, PT, PT, UP3, 0x80, 0x8 ;  /* 0x000000000008781c */ /* 0x000fda0003f0f038 */
[----:B-1----:R-:W-:-:S05]  /*cbb0*/  @P0 IMAD.WIDE.U32 R186, R186, R187, UR6 ;  /* 0x00000006baba0e25 */ /* 0x002fca000f8e00bb */
[----:B------:R4:W-:Y:S02]  /*cbc0*/  @P6 STG.E.128 desc[UR16][R186.64], R160 ;  /* 0x000000a0ba006986 */ /* 0x0009e4000c101d10 */
.L_x_2352:
[----:B------:R-:W-:Y:S05]  /*cbd0*/  BSYNC.RECONVERGENT B0 ;  /* 0x0000000000007941 */ /* 0x000fea0003800200 */
.L_x_2351:
[----:B------:R-:W-:Y:S02]  /*cbe0*/  UIADD3 UR26, UPT, UPT, UR26, UR24, URZ ;  /* 0x000000181a1a7290 */ /* 0x000fe4000fffe0ff */
[----:B------:R-:W-:Y:S02]  /*cbf0*/  UPLOP3.LUT UP1, UPT, UPT, UPT, UP1, 0x40, 0x4 ;  /* 0x000000000004789c */ /* 0x000fe40003f2e810 */
[----:B------:R-:W-:-:S09]  /*cc00*/  UISETP.GE.AND UP0, UPT, UR26, UR25, UPT ;  /* 0x000000191a00728c */ /* 0x000fd2000bf06270 */
[----:B------:R-:W-:Y:S05]  /*cc10*/  BRA.U !UP0, `(.L_x_2386) ;  /* 0xffffff41084c7547 */ /* 0x000fea000b83ffff */
.L_x_2197:
[----:B------:R-:W0:Y:S02]  /*cc20*/  S2UR UR4, SR_CTAID.X ;  /* 0x00000000000479c3 */ /* 0x000e240000002500 */
[----:B01234-:R-:W0:Y:S01]  /*cc30*/  S2R R184, SR_TID.X ;  /* 0x0000000000b87919 */ /* 0x01fe220000002100 */
[----:B------:R-:W-:Y:S01]  /*cc40*/  BSSY.RECONVERGENT B0, `(.L_x_2387) ;  /* 0x000001a000007945 */ /* 0x000fe20003800200 */
[----:B------:R-:W-:-:S06]  /*cc50*/  UIMAD UR4, UR4, UR10, URZ ;  /* 0x0000000a040472a4 */ /* 0x000fcc000f8e02ff */
        /* <DEDUP_REMOVED lines=24> */
.L_x_2388:
[----:B------:R-:W-:Y:S05]  /*cde0*/  BSYNC.RECONVERGENT B0 ;  /* 0x0000000000007941 */ /* 0x000fea0003800200 */
.L_x_2387:
        /* <DEDUP_REMOVED lines=23> */
.L_x_2390:
[----:B------:R-:W-:Y:S05]  /*cf60*/  BSYNC.RECONVERGENT B0 ;  /* 0x0000000000007941 */ /* 0x000fea0003800200 */
.L_x_2389:
        /* <DEDUP_REMOVED lines=23> */
.L_x_2392:
[----:B------:R-:W-:Y:S05]  /*d0e0*/  BSYNC.RECONVERGENT B0 ;  /* 0x0000000000007941 */ /* 0x000fea0003800200 */
.L_x_2391:
[----:B------:R-:W-:Y:S04]  /*d0f0*/  BSSY.RECONVERGENT B0, `(.L_x_2393) ;  /* 0x0000013000007945 */ /* 0x000fe80003800200 */
[----:B------:R-:W-:Y:S05]  /*d100*/  @!P4 BRA `(.L_x_2394) ;  /* 0x000000000044c947 */ /* 0x000fea0003800000 */
[----:B01----:R-:W2:Y:S01]  /*d110*/  LDL.LU R12, [R1+0x18] ;  /* 0x00001800010c7983 */ /* 0x003ea20000300800 */
        /* <DEDUP_REMOVED lines=16> */
.L_x_2394:
[----:B------:R-:W-:Y:S05]  /*d220*/  BSYNC.RECONVERGENT B0 ;  /* 0x0000000000007941 */ /* 0x000fea0003800200 */
.L_x_2393:
        /* <DEDUP_REMOVED lines=14> */
.L_x_2395:
        /* <DEDUP_REMOVED lines=15> */
.L_x_19300:


//--------------------- .text._ZN10layer_norm13ln_bwd_kernelINS_13Kernel_traitsI6__halfS2_S2_S2_fjLj5120ELj1ELj1ELj4ELj16ENS_18Kernel_traits_baseILj5120ES2_S2_S2_S2_fjLj128EEEEELb0ELb1ELb1ELb1EEEvNS_9BwdParamsE --------------------------
	.section	.text._ZN10layer_norm13ln_bwd_kernelINS_13Kernel_traitsI6__halfS2_S2_S2_fjLj5120ELj1ELj1ELj4ELj16ENS_18Kernel_traits_baseILj5120ES2_S2_S2_S2_fjLj128EEEEELb0ELb1ELb1ELb1EEEvNS_9BwdParamsE,"ax",@progbits
	.align	128
        .global         _ZN10layer_norm13ln_bwd_kernelINS_13Kernel_traitsI6__halfS2_S2_S2_fjLj5120ELj1ELj1ELj4ELj16ENS_18Kernel_traits_baseILj5120ES2_S2_S2_S2_fjLj128EEEEELb0ELb1ELb1ELb1EEEvNS_9BwdParamsE
        .type           _ZN10layer_norm13ln_bwd_kernelINS_13Kernel_traitsI6__halfS2_S2_S2_fjLj5120ELj1ELj1ELj4ELj16ENS_18Kernel_traits_baseILj5120ES2_S2_S2_S2_fjLj128EEEEELb0ELb1ELb1ELb1EEEvNS_9BwdParamsE,@function
        .size           _ZN10layer_norm13ln_bwd_kernelINS_13Kernel_traitsI6__halfS2_S2_S2_fjLj5120ELj1ELj1ELj4ELj16ENS_18Kernel_traits_baseILj5120ES2_S2_S2_S2_fjLj128EEEEELb0ELb1ELb1ELb1EEEvNS_9BwdParamsE,(.L_x_19301 - _ZN10layer_norm13ln_bwd_kernelINS_13Kernel_traitsI6__halfS2_S2_S2_fjLj5120ELj1ELj1ELj4ELj16ENS_18Kernel_traits_baseILj5120ES2_S2_S2_S2_fjLj128EEEEELb0ELb1ELb1ELb1EEEvNS_9BwdParamsE)
        .other          _ZN10layer_norm13ln_bwd_kernelINS_13Kernel_traitsI6__halfS2_S2_S2_fjLj5120ELj1ELj1ELj4ELj16ENS_18Kernel_traits_baseILj5120ES2_S2_S2_S2_fjLj128EEEEELb0ELb1ELb1ELb1EEEvNS_9BwdParamsE,@"STO_CUDA_ENTRY STV_DEFAULT"
_ZN10layer_norm13ln_bwd_kernelINS_13Kernel_traitsI6__halfS2_S2_S2_fjLj5120ELj1ELj1ELj4ELj16ENS_18Kernel_traits_baseILj5120ES2_S2_S2_S2_fjLj128EEEEELb0ELb1ELb1ELb1EEEvNS_9BwdParamsE:
.text._ZN10layer_norm13ln_bwd_kernelINS_13Kernel_traitsI6__halfS2_S2_S2_fjLj5120ELj1ELj1ELj4ELj16ENS_18Kernel_traits_baseILj5120ES2_S2_S2_S2_fjLj128EEEEELb0ELb1ELb1ELb1EEEvNS_9BwdParamsE:
        /* <DEDUP_REMOVED lines=80> */
[----:B------:R-:W0:Y:S01]  /*0500*/  LDC.64 R2, c[0x0][0x3d0] ;  /* 0x0000f400ff027b82 */ /* 0x000e220000000a00 */
[----:B------:R-:W1:Y:S01]  /*0510*/  LDCU UR17, c[0x0][0x40c] ;  /* 0x00008180ff1177ac */ /* 0x000e620008000800 */
[----:B------:R-:W3:Y:S06]  /*0520*/  LDCU UR26, c[0x0][0x388] ;  /* 0x00007100ff1a77ac */ /* 0x000eec0008000800 */
[----:B------:R-:W4:Y:S01]  /*0530*/  LDC.64 R4, c[0x0][0x3e8] ;  /* 0x0000fa00ff047b82 */ /* 0x000f220000000a00 */
[----:B------:R-:W0:Y:S01]  /*0540*/  LDCU.U8 UR27, c[0x0][0x410] ;  /* 0x00008200ff1b77ac */ /* 0x000e220008000000 */
[----:B------:R-:W0:Y:S01]  /*0550*/  LDCU.64 UR20, c[0x0][0x3c8] ;  /* 0x00007900ff1477ac */ /* 0x000e220008000a00 */
[----:B------:R-:W0:Y:S01]  /*0560*/  LDCU.64 UR22, c[0x0][0x3c0] ;  /* 0x00007800ff1677ac */ /* 0x000e220008000a00 */
[----:B------:R-:W0:Y:S02]  /*0570*/  LDCU UR28, c[0x0][0x400] ;  /* 0x00008000ff1c77ac */ /* 0x000e240008000800 */
[C---:B0-----:R-:W-:Y:S01]  /*0580*/  IMAD.WIDE.U32 R2, R0.reuse, 0x10, R2 ;  /* 0x0000001000027825 */ /* 0x041fe200078e0002 */
[----:B------:R-:W0:Y:S04]  /*0590*/  LDCU.64 UR4, c[0x0][0x438] ;  /* 0x00008700ff0477ac */ /* 0x000e280008000a00 */
[----:B------:R0:W5:Y:S01]  /*05a0*/  LDG.E.128 R76, desc[UR18][R2.64+0x2000] ;  /* 0x00200012024c7981 */ /* 0x000162000c1e1d00 */
[----:B------:R-:W0:Y:S01]  /*05b0*/  LDCU.64 UR6, c[0x0][0x478] ;  /* 0x00008f00ff0677ac */ /* 0x000e220008000a00 */
[----:B----4-:R-:W-:-:S02]  /*05c0*/  IMAD.WIDE.U32 R4, R0, 0x10, R4 ;  /* 0x0000001000047825 */ /* 0x010fc400078e0004 */
[----:B------:R4:W5:Y:S01]  /*05d0*/  LDG.E.128 R72, desc[UR18][R2.64+0x1800] ;  /* 0x0018001202487981 */ /* 0x000962000c1e1d00 */
[----:B------:R-:W0:Y:S03]  /*05e0*/  LDCU.128 UR12, c[0x0][0x3f0] ;  /* 0x00007e00ff0c77ac */ /* 0x000e260008000c00 */
[----:B------:R4:W5:Y:S01]  /*05f0*/  LDG.E.128 R68, desc[UR18][R2.64+0x1000] ;  /* 0x0010001202447981 */ /* 0x000962000c1e1d00 */
[----:B------:R-:W0:Y:S03]  /*0600*/  LDCU.64 UR24, c[0x0][0x380] ;  /* 0x00007000ff1877ac */ /* 0x000e260008000a00 */
[----:B------:R4:W5:Y:S04]  /*0610*/  LDG.E.128 R64, desc[UR18][R2.64+0x800] ;  /* 0x0008001202407981 */ /* 0x000968000c1e1d00 */
[----:B------:R4:W5:Y:S04]  /*0620*/  LDG.E.128 R60, desc[UR18][R2.64] ;  /* 0x00000012023c7981 */ /* 0x000968000c1e1d00 */
[----:B------:R4:W5:Y:S04]  /*0630*/  LDG.E.128 R56, desc[UR18][R4.64+0x2000] ;  /* 0x0020001204387981 */ /* 0x000968000c1e1d00 */
[----:B------:R4:W5:Y:S04]  /*0640*/  LDG.E.128 R52, desc[UR18][R4.64+0x1800] ;  /* 0x0018001204347981 */ /* 0x000968000c1e1d00 */
[----:B------:R4:W5:Y:S04]  /*0650*/  LDG.E.128 R48, desc[UR18][R4.64+0x1000] ;  /* 0x0010001204307981 */ /* 0x000968000c1e1d00 */
[----:B------:R4:W5:Y:S04]  /*0660*/  LDG.E.128 R44, desc[UR18][R4.64+0x800] ;  /* 0x00080012042c7981 */ /* 0x000968000c1e1d00 */
[----:B------:R4:W5:Y:S01]  /*0670*/  LDG.E.128 R40, desc[UR18][R4.64] ;  /* 0x0000001204287981 */ /* 0x000962000c1e1d00 */
[----:B------:R-:W-:Y:S01]  /*0680*/  HFMA2 R172, -RZ, RZ, 0, 0 ;  /* 0x00000000ffac7431 */ /* 0x000fe200000001ff */
[----:B01-3--:R-:W-:-:S11]  /*0690*/  UPLOP3.LUT UP1, UPT, UPT, UPT, UPT, 0x40, 0x4 ;  /* 0x000000000004789c */ /* 0x00bfd60003f2e870 */
.L_x_2565:
[----:B------:R-:W-:-:S06]  /*06a0*/  UIMAD.WIDE UR10, UR8, 0x4, UR20 ;  /* 0x00000004080a78a5 */ /* 0x000fcc000f8e0214 */
[----:B0-----:R-:W-:Y:S02]  /*06b0*/  MOV R188, UR10 ;  /* 0x0000000a00bc7c02 */ /* 0x001fe40008000f00 */
[----:B------:R-:W-:-:S05]  /*06c0*/  MOV R189, UR11 ;  /* 0x0000000b00bd7c02 */ /* 0x000fca0008000f00 */
[----:B---3--:R0:W3:Y:S01]  /*06d0*/  LDG.E R188, desc[UR18][R188.64] ;  /* 0x00000012bcbc7981 */ /* 0x0080e2000c1e1900 */
[----:B------:R-:W-:-:S06]  /*06e0*/  UIMAD.WIDE UR10, UR8, 0x4, UR14 ;  /* 0x00000004080a78a5 */ /* 0x000fcc000f8e020e */
[----:B0-----:R-:W-:Y:S02]  /*06f0*/  MOV R189, UR11 ;  /* 0x0000000b00bd7c02 */ /* 0x001fe40008000f00 */
[----:B---3--:R-:W-:Y:S02]  /*0700*/  R2UR UR29, R188 ;  /* 0x00000000bc1d72ca */ /* 0x008fe400000e0000 */
[----:B------:R-:W-:-:S06]  /*0710*/  MOV R188, UR10 ;  /* 0x0000000a00bc7c02 */ /* 0x000fcc0008000f00 */
[----:B------:R0:W3:Y:S01]  /*0720*/  LDG.E R188, desc[UR18][R188.64] ;  /* 0x00000012bcbc7981 */ /* 0x0000e2000c1e1900 */
[----:B------:R-:W-:-:S06]  /*0730*/  UIMAD.WIDE UR10, UR8, 0x4, UR12 ;  /* 0x00000004080a78a5 */ /* 0x000fcc000f8e020c */
[----:B0-----:R-:W-:Y:S02]  /*0740*/  MOV R189, UR11 ;  /* 0x0000000b00bd7c02 */ /* 0x001fe40008000f00 */
[----:B---3--:R-:W-:Y:S02]  /*0750*/  R2UR UR32, R188 ;  /* 0x00000000bc2072ca */ /* 0x008fe400000e0000 */
[----:B------:R-:W-:-:S06]  /*0760*/  MOV R188, UR10 ;  /* 0x0000000a00bc7c02 */ /* 0x000fcc0008000f00 */
[----:B------:R-:W3:Y:S05]  /*0770*/  LDG.E R188, desc[UR18][R188.64] ;  /* 0x00000012bcbc7981 */ /* 0x000eea000c1e1900 */
[----:B------:R-:W-:Y:S01]  /*0780*/  UISETP.GE.AND UP3, UPT, UR32, 0x1, UPT ;  /* 0x000000012000788c */ /* 0x000fe2000bf66270 */
[----:B---3--:R-:W-:Y:S02]  /*0790*/  R2UR UR16, R188 ;  /* 0x00000000bc1072ca */ /* 0x008fe400000e0000 */
[----:B------:R-:W-:-:S06]  /*07a0*/  CS2R R188, SRZ ;  /* 0x0000000000bc7805 */ /* 0x000fcc000001ff00 */
[----:B----45:R-:W-:Y:S07]  /*07b0*/  BRA.U !UP3, `(.L_x_2397) ;  /* 0x000000210b107547 */ /* 0x030fee000b800000 */
[----:B------:R-:W0:Y:S01]  /*07c0*/  S2R R199, SR_TID.X ;  /* 0x0000000000c77919 */ /* 0x000e220000002100 */
[----:B------:R-:W-:Y:S01]  /*07d0*/  UIMAD UR9, UR8, UR26, URZ ;  /* 0x0000001a080972a4 */ /* 0x000fe2000f8e02ff */
[----:B------:R-:W1:Y:S01]  /*07e0*/  LDC.64 R196, c[0x0][0x3a8] ;  /* 0x0000ea00ffc47b82 */ /* 0x000e620000000a00 */
[----:B------:R-:W-:Y:S02]  /*07f0*/  UIADD3 UR11, UPT, UPT, UR32, -0x1, URZ ;  /* 0xffffffff200b7890 */ /* 0x000fe4000fffe0ff */
[----:B------:R-:W-:Y:S02]  /*0800*/  USHF.R.S32.HI UR10, URZ, 0x1f, UR9 ;  /* 0x0000001fff0a7899 */ /* 0x000fe40008011409 */
[----:B------:R-:W-:Y:S02]  /*0810*/  UIMAD UR11, UR11, UR26, URZ ;  /* 0x0000001a0b0b72a4 */ /* 0x000fe4000f8e02ff */
[----:B------:R-:W-:Y:S01]  /*0820*/  ULEA.HI UR10, UR10, UR9, URZ, 0x3 ;  /* 0x000000090a0a7291 */ /* 0x000fe2000f8f18ff */
[----:B----4-:R-:W3:Y:S01]  /*0830*/  LDC.64 R2, c[0x0][0x428] ;  /* 0x00010a00ff027b82 */ /* 0x010ee20000000a00 */
[----:B------:R-:W-:-:S02]  /*0840*/  USHF.R.S32.HI UR9, URZ, 0x1f, UR11 ;  /* 0x0000001fff097899 */ /* 0x000fc4000801140b */
[----:B------:R-:W-:Y:S02]  /*0850*/  UIMAD.WIDE UR30, UR8, 0x4, UR22 ;  /* 0x00000004081e78a5 */ /* 0x000fe4000f8e0216 */
[----:B------:R-:W-:Y:S01]  /*0860*/  ULEA.HI UR9, UR9, UR11, URZ, 0x3 ;  /* 0x0000000b09097291 */ /* 0x000fe2000f8f18ff */
[----:B------:R-:W-:Y:S01]  /*0870*/  MOV R6, UR10 ;  /* 0x0000000a00067c02 */ /* 0x000fe20008000f00 */
[----:B------:R-:W-:Y:S02]  /*0880*/  UISETP.NE.U32.AND UP0, UPT, UR4, URZ, UPT ;  /* 0x000000ff0400728c */ /* 0x000fe4000bf05070 */
[----:B------:R-:W-:Y:S02]  /*0890*/  MOV R4, UR30 ;  /* 0x0000001e00047c02 */ /* 0x000fe40008000f00 */
[----:B------:R-:W-:Y:S02]  /*08a0*/  MOV R5, UR31 ;  /* 0x0000001f00057c02 */ /* 0x000fe40008000f00 */
[-C--:B0-----:R-:W-:Y:S01]  /*08b0*/  LEA.HI.SX32 R229, R6, R199.reuse, 0x1d ;  /* 0x000000c706e57211 */ /* 0x081fe200078feaff */
[----:B------:R-:W-:Y:S01]  /*08c0*/  UISETP.NE.AND.EX UP0, UPT, UR5, URZ, UPT, UP0 ;  /* 0x000000ff0500728c */ /* 0x000fe2000bf05300 */
[----:B------:R-:W-:Y:S01]  /*08d0*/  MOV R6, UR9 ;  /* 0x0000000900067c02 */ /* 0x000fe20008000f00 */
[----:B------:R0:W4:Y:S01]  /*08e0*/  LDG.E R0, desc[UR18][R4.64] ;  /* 0x0000001204007981 */ /* 0x000122000c1e1900 */
[C---:B------:R-:W-:Y:S01]  /*08f0*/  IADD3 R225, PT, PT, R229.reuse, 0x80, RZ ;  /* 0x00000080e5e17810 */ /* 0x040fe20007ffe0ff */
[----:B-1----:R-:W-:Y:S01]  /*0900*/  IMAD.WIDE.U32 R16, R229, 0x10, R196 ;  /* 0x00000010e5107825 */ /* 0x002fe200078e00c4 */
[----:B------:R-:W-:-:S04]  /*0910*/  LEA.HI.SX32 R199, R6, R199, 0x1d ;  /* 0x000000c706c77211 */ /* 0x000fc800078feaff */
[C---:B------:R-:W-:Y:S01]  /*0920*/  IADD3 R213, PT, PT, R199.reuse, 0x80, RZ ;  /* 0x00000080c7d57810 */ /* 0x040fe20007ffe0ff */
[C-C-:B---3--:R-:W-:Y:S01]  /*0930*/  IMAD.WIDE.U32 R12, R199.reuse, 0x10, R2.reuse ;  /* 0x00000010c70c7825 */ /* 0x148fe200078e0002 */
[----:B------:R-:W-:Y:S01]  /*0940*/  IADD3 R205, PT, PT, R199, 0x100, RZ ;  /* 0x00000100c7cd7810 */ /* 0x000fe20007ffe0ff */
[----:B------:R-:W3:Y:S02]  /*0950*/  LDG.E.128 R16, desc[UR18][R16.64] ;  /* 0x0000001210107981 */ /* 0x000ee4000c1e1d00 */
[----:B------:R-:W-:Y:S02]  /*0960*/  IMAD.WIDE.U32 R212, R213, 0x10, R2 ;  /* 0x00000010d5d47825 */ /* 0x000fe400078e0002 */
[----:B------:R-:W2:Y:S02]  /*0970*/  LDG.E.128 R12, desc[UR18][R12.64] ;  /* 0x000000120c0c7981 */ /* 0x000ea4000c1e1d00 */
[----:B------:R-:W-:Y:S02]  /*0980*/  IMAD.WIDE.U32 R8, R225, 0x10, R196 ;  /* 0x00000010e1087825 */ /* 0x000fe400078e00c4 */
[----:B------:R-:W4:Y:S02]  /*0990*/  LDG.E.128 R212, desc[UR18][R212.64] ;  /* 0x00000012d4d47981 */ /* 0x000f24000c1e1d00 */
[----:B------:R-:W-:-:S02]  /*09a0*/  IMAD.WIDE.U32 R204, R205, 0x10, R2 ;  /* 0x00000010cdcc7825 */ /* 0x000fc400078e0002 */
[----:B------:R-:W4:Y:S01]  /*09b0*/  LDG.E.128 R8, desc[UR18][R8.64] ;  /* 0x0000001208087981 */ /* 0x000f22000c1e1d00 */
[----:B------:R-:W-:-:S03]  /*09c0*/  IADD3 R217, PT, PT, R229, 0x100, RZ ;  /* 0x00000100e5d97810 */ /* 0x000fc60007ffe0ff */
[----:B------:R-:W4:Y:S01]  /*09d0*/  LDG.E.128 R204, desc[UR18][R204.64] ;  /* 0x00000012cccc7981 */ /* 0x000f22000c1e1d00 */
[----:B------:R-:W-:Y:S02]  /*09e0*/  PLOP3.LUT P0, PT, PT, PT, UP0, 0x80, 0x8 ;  /* 0x000000000008781c */ /* 0x000fe40003f0f008 */
[C---:B------:R-:W-:Y:S02]  /*09f0*/  IADD3 R193, PT, PT, R199.reuse, 0x180, RZ ;  /* 0x00000180c7c17810 */ /* 0x040fe40007ffe0ff */
[----:B------:R-:W-:-:S03]  /*0a00*/  IADD3 R201, PT, PT, R199, 0x200, RZ ;  /* 0x00000200c7c97810 */ /* 0x000fc60007ffe0ff */
[----:B------:R-:W-:-:S04]  /*0a10*/  IMAD.WIDE.U32 R192, R193, 0x10, R2 ;  /* 0x00000010c1c07825 */ /* 0x000fc800078e0002 */
[----:B------:R-:W-:Y:S02]  /*0a20*/  IMAD.WIDE.U32 R200, R201, 0x10, R2 ;  /* 0x00000010c9c87825 */ /* 0x000fe400078e0002 */
[----:B------:R-:W1:Y:S01]  /*0a30*/  @P0 LDC.64 R2, c[0x0][0x438] ;  /* 0x00010e00ff020b82 */ /* 0x000e620000000a00 */
[----:B------:R-:W-:Y:S01]  /*0a40*/  IADD3 R211, PT, PT, R229, 0x180, RZ ;  /* 0x00000180e5d37810 */ /* 0x000fe20007ffe0ff */
[--C-:B0-----:R-:W-:Y:S01]  /*0a50*/  IMAD.WIDE.U32 R4, R217, 0x10, R196.reuse ;  /* 0x00000010d9047825 */ /* 0x101fe200078e00c4 */
[----:B------:R-:W-:Y:S01]  /*0a60*/  IADD3 R209, PT, PT, R229, 0x200, RZ ;  /* 0x00000200e5d17810 */ /* 0x000fe20007ffe0ff */
[----:B------:R-:W4:Y:S04]  /*0a70*/  LDG.E.128 R192, desc[UR18][R192.64] ;  /* 0x00000012c0c07981 */ /* 0x000f28000c1e1d00 */
[----:B------:R-:W0:Y:S01]  /*0a80*/  @P0 LDC.64 R220, c[0x0][0x438] ;  /* 0x00010e00ffdc0b82 */ /* 0x000e220000000a00 */
[----:B------:R-:W4:Y:S07]  /*0a90*/  LDG.E.128 R4, desc[UR18][R4.64] ;  /* 0x0000001204047981 */ /* 0x000f2e000c1e1d00 */
[----:B------:R-:W0:Y:S08]  /*0aa0*/  @P0 LDC.64 R218, c[0x0][0x438] ;  /* 0x00010e00ffda0b82 */ /* 0x000e300000000a00 */
[----:B------:R-:W0:Y:S01]  /*0ab0*/  @P0 LDC.64 R222, c[0x0][0x438] ;  /* 0x00010e00ffde0b82 */ /* 0x000e220000000a00 */
[----:B------:R-:W-:Y:S01]  /*0ac0*/  IMAD.WIDE.U32 R188, R211, 0x10, R196 ;  /* 0x00000010d3bc7825 */ /* 0x000fe200078e00c4 */
[----:B------:R-:W-:Y:S01]  /*0ad0*/  ISETP.NE.AND P1, PT, RZ, UR27, PT ;  /* 0x0000001bff007c0c */ /* 0x000fe2000bf25270 */
[----:B------:R-:W4:Y:S02]  /*0ae0*/  LDG.E.128 R200, desc[UR18][R200.64] ;  /* 0x00000012c8c87981 */ /* 0x000f24000c1e1d00 */
[----:B-1----:R-:W-:-:S02]  /*0af0*/  @P0 IMAD.WIDE.U32 R2, R229, 0x10, R2 ;  /* 0x00000010e5020825 */ /* 0x002fc400078e0002 */
[----:B------:R-:W4:Y:S01]  /*0b00*/  LDG.E.128 R188, desc[UR18][R188.64] ;  /* 0x00000012bcbc7981 */ /* 0x000f22000c1e1d00 */
[----:B------:R-:W1:Y:S01]  /*0b10*/  @P0 LDC.64 R226, c[0x0][0x438] ;  /* 0x00010e00ffe20b82 */ /* 0x000e620000000a00 */
[----:B------:R-:W-:Y:S02]  /*0b20*/  IMAD.WIDE.U32 R196, R209, 0x10, R196 ;  /* 0x00000010d1c47825 */ /* 0x000fe400078e00c4 */
[----:B------:R4:W5:Y:S02]  /*0b30*/  @P0 LDG.E.128 R36, desc[UR18][R2.64] ;  /* 0x0000001202240981 */ /* 0x000964000c1e1d00 */
[----:B0-----:R-:W-:Y:S02]  /*0b40*/  @P0 IMAD.WIDE.U32 R220, R217, 0x10, R220 ;  /* 0x00000010d9dc0825 */ /* 0x001fe400078e00dc */
[----:B------:R-:W4:Y:S02]  /*0b50*/  LDG.E.128 R196, desc[UR18][R196.64] ;  /* 0x00000012c4c47981 */ /* 0x000f24000c1e1d00 */
[----:B------:R-:W-:-:S02]  /*0b60*/  @P0 IMAD.WIDE.U32 R218, R211, 0x10, R218 ;  /* 0x00000010d3da0825 */ /* 0x000fc400078e00da */
[----:B------:R-:W5:Y:S04]  /*0b70*/  @P0 LDG.E.128 R28, desc[UR18][R220.64] ;  /* 0x00000012dc1c0981 */ /* 0x000f68000c1e1d00 */
[----:B------:R-:W5:Y:S01]  /*0b80*/  @P0 LDG.E.128 R24, desc[UR18][R218.64] ;  /* 0x00000012da180981 */ /* 0x000f62000c1e1d00 */
[----:B------:R-:W-:-:S05]  /*0b90*/  @P0 IMAD.WIDE.U32 R222, R209, 0x10, R222 ;  /* 0x00000010d1de0825 */ /* 0x000fca00078e00de */
[----:B------:R-:W5:Y:S01]  /*0ba0*/  @P0 LDG.E.128 R20, desc[UR18][R222.64] ;  /* 0x00000012de140981 */ /* 0x000f62000c1e1d00 */
[--C-:B---3--:R-:W-:Y:S02]  /*0bb0*/  HADD2.F32 R234, -RZ, R17.reuse.H0_H0 ;  /* 0x20000011ffea7230 */ /* 0x108fe40000004100 */
[----:B------:R-:W-:Y:S02]  /*0bc0*/  HADD2.F32 R228, -RZ, R17.H1_H1 ;  /* 0x30000011ffe47230 */ /* 0x000fe40000004100 */
[--C-:B------:R-:W-:Y:S02]  /*0bd0*/  HADD2.F32 R230, -RZ, R19.reuse.H0_H0 ;  /* 0x20000013ffe67230 */ /* 0x100fe40000004100 */
[----:B------:R-:W-:Y:S02]  /*0be0*/  HADD2.F32 R216, -RZ, R19.H1_H1 ;  /* 0x30000013ffd87230 */ /* 0x000fe40000004100 */
[--C-:B--2---:R-:W-:Y:S02]  /*0bf0*/  HADD2.F32 R224, -RZ, R14.reuse.H0_H0 ;  /* 0x2000000effe07230 */ /* 0x104fe40000004100 */
[----:B------:R-:W-:-:S02]  /*0c00*/  HADD2.F32 R217, -RZ, R14.H1_H1 ;  /* 0x3000000effd97230 */ /* 0x000fc40000004100 */
[--C-:B------:R-:W-:Y:S02]  /*0c10*/  HADD2.F32 R211, -RZ, R15.reuse.H0_H0 ;  /* 0x2000000fffd37230 */ /* 0x100fe40000004100 */
[----:B------:R-:W-:Y:S02]  /*0c20*/  HADD2.F32 R209, -RZ, R15.H1_H1 ;  /* 0x3000000fffd17230 */ /* 0x000fe40000004100 */
[--C-:B----4-:R-:W-:Y:S02]  /*0c30*/  HADD2.F32 R19, -RZ, R212.reuse.H0_H0 ;  /* 0x200000d4ff137230 */ /* 0x110fe40000004100 */
[----:B------:R-:W-:Y:S02]  /*0c40*/  HADD2.F32 R17, -RZ, R212.H1_H1 ;  /* 0x300000d4ff117230 */ /* 0x000fe40000004100 */
[--C-:B------:R-:W-:Y:S01]  /*0c50*/  HADD2.F32 R236, -RZ, R12.reuse.H0_H0 ;  /* 0x2000000cffec7230 */ /* 0x100fe20000004100 */
[----:B------:R-:W2:Y:S01]  /*0c60*/  LDL.LU R212, [R1+0x4c] ;  /* 0x00004c0001d47983 */ /* 0x000ea20000300800 */
[----:B------:R-:W-:-:S02]  /*0c70*/  HADD2.F32 R235, -RZ, R12.H1_H1 ;  /* 0x3000000cffeb7230 */ /* 0x000fc40000004100 */
[--C-:B------:R-:W-:Y:S02]  /*0c80*/  HADD2.F32 R233, -RZ, R13.reuse.H0_H0 ;  /* 0x2000000dffe97230 */ /* 0x100fe40000004100 */
[----:B------:R-:W-:Y:S02]  /*0c90*/  HADD2.F32 R232, -RZ, R13.H1_H1 ;  /* 0x3000000dffe87230 */ /* 0x000fe40000004100 */
[--C-:B------:R-:W-:Y:S02]  /*0ca0*/  HADD2.F32 R15, -RZ, R213.reuse.H0_H0 ;  /* 0x200000d5ff0f7230 */ /* 0x100fe40000004100 */
[----:B------:R-:W-:Y:S02]  /*0cb0*/  HADD2.F32 R14, -RZ, R213.H1_H1 ;  /* 0x300000d5ff0e7230 */ /* 0x000fe40000004100 */
[--C-:B------:R-:W-:Y:S01]  /*0cc0*/  HADD2.F32 R237, -RZ, R10.reuse.H0_H0 ;  /* 0x2000000affed7230 */ /* 0x100fe20000004100 */
[----:B------:R-:W3:Y:S01]  /*0cd0*/  LDL.LU R213, [R1+0x48] ;  /* 0x0000480001d57983 */ /* 0x000ee20000300800 */
[----:B------:R-:W-:-:S02]  /*0ce0*/  HADD2.F32 R238, -RZ, R10.H1_H1 ;  /* 0x3000000affee7230 */ /* 0x000fc40000004100 */
[--C-:B------:R-:W-:Y:S02]  /*0cf0*/  HADD2.F32 R241, -RZ, R11.reuse.H0_H0 ;  /* 0x2000000bfff17230 */ /* 0x100fe40000004100 */
[----:B------:R-:W-:Y:S02]  /*0d00*/  HADD2.F32 R242, -RZ, R11.H1_H1 ;  /* 0x3000000bfff27230 */ /* 0x000fe40000004100 */
[--C-:B------:R-:W-:Y:S02]  /*0d10*/  HADD2.F32 R13, -RZ, R214.reuse.H0_H0 ;  /* 0x200000d6ff0d7230 */ /* 0x100fe40000004100 */
[----:B------:R-:W-:Y:S02]  /*0d20*/  HADD2.F32 R12, -RZ, R214.H1_H1 ;  /* 0x300000d6ff0c7230 */ /* 0x000fe40000004100 */
[----:B------:R-:W4:Y:S01]  /*0d30*/  LDL.LU R214, [R1+0x44] ;  /* 0x0000440001d67983 */ /* 0x000f220000300800 */
[--C-:B------:R-:W-:Y:S02]  /*0d40*/  HADD2.F32 R11, -RZ, R215.reuse.H0_H0 ;  /* 0x200000d7ff0b7230 */ /* 0x100fe40000004100 */
[----:B------:R-:W-:-:S02]  /*0d50*/  HADD2.F32 R10, -RZ, R215.H1_H1 ;  /* 0x300000d7ff0a7230 */ /* 0x000fc40000004100 */
[----:B------:R-:W2:Y:S01]  /*0d60*/  LDL.LU R215, [R1+0x60] ;  /* 0x0000600001d77983 */ /* 0x000ea20000300800 */
[--C-:B------:R-:W-:Y:S02]  /*0d70*/  HADD2.F32 R3, -RZ, R207.reuse.H0_H0 ;  /* 0x200000cfff037230 */ /* 0x100fe40000004100 */
[----:B------:R-:W-:Y:S02]  /*0d80*/  HADD2.F32 R2, -RZ, R207.H1_H1 ;  /* 0x300000cfff027230 */ /* 0x000fe40000004100 */
[----:B------:R-:W3:Y:S04]  /*0d90*/  LDL.LU R207, [R1+0x5c] ;  /* 0x00005c0001cf7983 */ /* 0x000ee80000300800 */
[----:B------:R-:W4:Y:S04]  /*0da0*/  LDL.LU R220, [R1+0x54] ;  /* 0x0000540001dc7983 */ /* 0x000f280000300800 */
[----:B------:R-:W4:Y:S01]  /*0db0*/  LDL.LU R221, [R1+0x58] ;  /* 0x0000580001dd7983 */ /* 0x000f220000300800 */
[----:B------:R-:W-:-:S04]  /*0dc0*/  FSEL R0, R0, RZ, !P1 ;  /* 0x000000ff00007208 */ /* 0x000fc80004800000 */
[----:B------:R-:W-:Y:S01]  /*0dd0*/  R2UR UR9, R0 ;  /* 0x00000000000972ca */ /* 0x000fe200000e0000 */
[----:B------:R-:W-:Y:S02]  /*0de0*/  HADD2.F32 R0, -RZ, R16.H0_H0 ;  /* 0x20000010ff007230 */ /* 0x000fe40000004100 */
[--C-:B------:R-:W-:Y:S02]  /*0df0*/  HADD2.F32 R245, -RZ, R6.reuse.H0_H0 ;  /* 0x20000006fff57230 */ /* 0x100fe40000004100 */
[----:B------:R-:W-:Y:S02]  /*0e00*/  HADD2.F32 R246, -RZ, R6.H1_H1 ;  /* 0x30000006fff67230 */ /* 0x000fe40000004100 */
[--C-:B------:R-:W-:Y:S02]  /*0e10*/  HADD2.F32 R247, -RZ, R7.reuse.H0_H0 ;  /* 0x20000007fff77230 */ /* 0x100fe40000004100 */
[----:B------:R-:W-:Y:S02]  /*0e20*/  HADD2.F32 R248, -RZ, R7.H1_H1 ;  /* 0x30000007fff87230 */ /* 0x000fe40000004100 */
[----:B------:R-:W-:-:S02]  /*0e30*/  HADD2.F32 R229, -RZ, R16.H1_H1 ;  /* 0x30000010ffe57230 */ /* 0x000fc40000004100 */
[----:B------:R-:W-:Y:S01]  /*0e40*/  FADD.FTZ R0, R0, -UR9 ;  /* 0x8000000900007e21 */ /* 0x000fe20008010000 */
[--C-:B------:R-:W-:Y:S02]  /*0e50*/  HADD2.F32 R7, -RZ, R205.reuse.H0_H0 ;  /* 0x200000cdff077230 */ /* 0x100fe40000004100 */
[----:B------:R-:W-:Y:S02]  /*0e60*/  HADD2.F32 R6, -RZ, R205.H1_H1 ;  /* 0x300000cdff067230 */ /* 0x000fe40000004100 */
[----:B------:R-:W-:Y:S01]  /*0e70*/  FMUL.FTZ R0, R0, UR29 ;  /* 0x0000001d00007c20 */ /* 0x000fe20008410000 */
[----:B-----5:R-:W-:Y:S02]  /*0e80*/  HADD2.F32 R205, -RZ, R60.H0_H0 ;  /* 0x2000003cffcd7230 */ /* 0x020fe40000004100 */
[--C-:B------:R-:W-:Y:S02]  /*0e90*/  HADD2.F32 R239, -RZ, R4.reuse.H0_H0 ;  /* 0x20000004ffef7230 */ /* 0x100fe40000004100 */
[----:B------:R-:W-:-:S02]  /*0ea0*/  HADD2.F32 R240, -RZ, R4.H1_H1 ;  /* 0x30000004fff07230 */ /* 0x000fc40000004100 */
[--C-:B------:R-:W-:Y:S02]  /*0eb0*/  HADD2.F32 R243, -RZ, R5.reuse.H0_H0 ;  /* 0x20000005fff37230 */ /* 0x100fe40000004100 */
[----:B------:R-:W-:Y:S02]  /*0ec0*/  HADD2.F32 R244, -RZ, R5.H1_H1 ;  /* 0x30000005fff47230 */ /* 0x000fe40000004100 */
[--C-:B------:R-:W-:Y:S02]  /*0ed0*/  HADD2.F32 R5, -RZ, R206.reuse.H0_H0 ;  /* 0x200000ceff057230 */ /* 0x100fe40000004100 */
[----:B------:R-:W-:Y:S02]  /*0ee0*/  HADD2.F32 R4, -RZ, R206.H1_H1 ;  /* 0x300000ceff047230 */ /* 0x000fe40000004100 */
[----:B------:R-:W-:Y:S01]  /*0ef0*/  FADD.FTZ R206, R229, -UR9 ;  /* 0x80000009e5ce7e21 */ /* 0x000fe20008010000 */
[-C--:B------:R-:W-:Y:S01]  /*0f00*/  FMUL.FTZ R229, R205, R236.reuse ;  /* 0x000000eccde57220 */ /* 0x080fe20000410000 */
[----:B------:R-:W-:Y:S01]  /*0f10*/  FADD.FTZ R172, R172, R236 ;  /* 0x000000ecacac7221 */ /* 0x000fe20000010000 */
[----:B------:R-:W-:-:S02]  /*0f20*/  FFMA.FTZ R80, R0, R236, R80 ;  /* 0x000000ec00507223 */ /* 0x000fc40000010050 */
[----:B------:R-:W4:Y:S01]  /*0f30*/  LDL.LU R236, [R1+0x50] ;  /* 0x0000500001ec7983 */ /* 0x000f220000300800 */
[----:B------:R-:W-:Y:S01]  /*0f40*/  FMUL.FTZ R252, R206, UR29 ;  /* 0x0000001dcefc7c20 */ /* 0x000fe20008410000 */
[----:B------:R-:W-:Y:S01]  /*0f50*/  FADD.FTZ R206, R234, -UR9 ;  /* 0x80000009eace7e21 */ /* 0x000fe20008010000 */
[----:B-1----:R-:W-:-:S04]  /*0f60*/  @P0 IMAD.WIDE.U32 R226, R225, 0x10, R226 ;  /* 0x00000010e1e20825 */ /* 0x002fc800078e00e2 */
[--C-:B------:R-:W-:Y:S02]  /*0f70*/  HADD2.F32 R231, -RZ, R18.reuse.H0_H0 ;  /* 0x20000012ffe77230 */ /* 0x100fe40000004100 */
[----:B------:R-:W-:Y:S01]  /*0f80*/  FMUL.FTZ R250, R206, UR29 ;  /* 0x0000001dcefa7c20 */ /* 0x000fe20008410000 */
[----:B------:R-:W-:Y:S01]  /*0f90*/  HADD2.F32 R225, -RZ, R18.H1_H1 ;  /* 0x30000012ffe17230 */ /* 0x000fe20000004100 */
[----:B------:R0:W5:Y:S01]  /*0fa0*/  @P0 LDG.E.128 R32, desc[UR18][R226.64] ;  /* 0x00000012e2200981 */ /* 0x000162000c1e1d00 */
[--C-:B------:R-:W-:Y:S02]  /*0fb0*/  HADD2.F32 R210, -RZ, R8.reuse.H0_H0 ;  /* 0x20000008ffd27230 */ /* 0x100fe40000004100 */
[----:B------:R-:W-:Y:S02]  /*0fc0*/  HADD2.F32 R208, -RZ, R8.H1_H1 ;  /* 0x30000008ffd07230 */ /* 0x000fe40000004100 */
[--C-:B------:R-:W-:Y:S02]  /*0fd0*/  HADD2.F32 R18, -RZ, R9.reuse.H0_H0 ;  /* 0x20000009ff127230 */ /* 0x100fe40000004100 */
[----:B------:R-:W-:-:S02]  /*0fe0*/  HADD2.F32 R16, -RZ, R9.H1_H1 ;  /* 0x30000009ff107230 */ /* 0x000fc40000004100 */
[----:B------:R-:W-:Y:S01]  /*0ff0*/  FADD.FTZ R206, R228, -UR9 ;  /* 0x80000009e4ce7e21 */ /* 0x000fe20008010000 */
[--C-:B------:R-:W-:Y:S02]  /*1000*/  HADD2.F32 R9, -RZ, R204.reuse.H0_H0 ;  /* 0x200000ccff097230 */ /* 0x100fe40000004100 */
[----:B------:R-:W-:Y:S02]  /*1010*/  HADD2.F32 R8, -RZ, R204.H1_H1 ;  /* 0x300000ccff087230 */ /* 0x000fe40000004100 */
[----:B------:R-:W-:Y:S02]  /*1020*/  HADD2.F32 R204, -RZ, R60.H1_H1 ;  /* 0x3000003cffcc7230 */ /* 0x000fe40000004100 */
[--C-:B------:R-:W-:Y:S02]  /*1030*/  HADD2.F32 R205, -RZ, R61.reuse.H0_H0 ;  /* 0x2000003dffcd7230 */ /* 0x100fe40000004100 */
[----:B------:R-:W-:Y:S01]  /*1040*/  FMUL.FTZ R228, R206, UR29 ;  /* 0x0000001dcee47c20 */ /* 0x000fe20008410000 */
[----:B------:R-:W-:Y:S01]  /*1050*/  FADD.FTZ R206, R231, -UR9 ;  /* 0x80000009e7ce7e21 */ /* 0x000fe20008010000 */
[----:B------:R-:W-:Y:S01]  /*1060*/  FMUL.FTZ R251, R204, R235 ;  /* 0x000000ebccfb7220 */ /* 0x000fe20000410000 */
[----:B------:R-:W-:-:S02]  /*1070*/  HADD2.F32 R204, -RZ, R61.H1_H1 ;  /* 0x3000003dffcc7230 */ /* 0x000fc40000004100 */
[----:B------:R-:W-:Y:S01]  /*1080*/  FMUL.FTZ R249, R205, R233 ;  /* 0x000000e9cdf97220 */ /* 0x000fe20000410000 */
[----:B------:R-:W-:Y:S02]  /*1090*/  HADD2.F32 R205, -RZ, R62.H0_H0 ;  /* 0x2000003effcd7230 */ /* 0x000fe40000004100 */
[----:B0-----:R-:W-:Y:S01]  /*10a0*/  FMUL.FTZ R226, R206, UR29 ;  /* 0x0000001dcee27c20 */ /* 0x001fe20008410000 */
[----:B------:R-:W-:Y:S01]  /*10b0*/  FADD.FTZ R206, R225, -UR9 ;  /* 0x80000009e1ce7e21 */ /* 0x000fe20008010000 */
[-C--:B------:R-:W-:Y:S01]  /*10c0*/  FMUL.FTZ R227, R204, R232.reuse ;  /* 0x000000e8cce37220 */ /* 0x080fe20000410000 */
[----:B------:R-:W-:Y:S01]  /*10d0*/  FADD.FTZ R175, R175, R232 ;  /* 0x000000e8afaf7221 */ /* 0x000fe20000010000 */
[----:B------:R-:W-:Y:S01]  /*10e0*/  FFMA.FTZ R83, R228, R232, R83 ;  /* 0x000000e8e4537223 */ /* 0x000fe20000010053 */
[-C--:B------:R-:W-:Y:S01]  /*10f0*/  FMUL.FTZ R225, R205, R224.reuse ;  /* 0x000000e0cde17220 */ /* 0x080fe20000410000 */
[----:B------:R-:W-:Y:S01]  /*1100*/  FFMA.FTZ R84, R226, R224, R84 ;  /* 0x000000e0e2547223 */ /* 0x000fe20000010054 */
[----:B--2---:R-:W-:Y:S01]  /*1110*/  FADD.FTZ R215, R215, R209 ;  /* 0x000000d1d7d77221 */ /* 0x004fe20000010000 */
[----:B---3--:R-:W-:Y:S01]  /*1120*/  FADD.FTZ R207, R207, R211 ;  /* 0x000000d3cfcf7221 */ /* 0x008fe20000010000 */
[----:B----4-:R-:W-:Y:S01]  /*1130*/  FADD.FTZ R220, R220, R224 ;  /* 0x000000e0dcdc7221 */ /* 0x010fe20000010000 */
[----:B------:R-:W-:-:S04]  /*1140*/  FADD.FTZ R221, R221, R217 ;  /* 0x000000d9dddd7221 */ /* 0x000fc80000010000 */
[----:B------:R-:W-:Y:S04]  /*1150*/  STL [R1+0x54], R220 ;  /* 0x000054dc01007387 */ /* 0x000fe80000100800 */
[----:B------:R-:W-:Y:S04]  /*1160*/  STL [R1+0x58], R221 ;  /* 0x000058dd01007387 */ /* 0x000fe80000100800 */
[----:B------:R0:W-:Y:S01]  /*1170*/  STL [R1+0x5c], R207 ;  /* 0x00005ccf01007387 */ /* 0x0001e20000100800 */
[----:B------:R-:W-:Y:S01]  /*1180*/  FMUL.FTZ R224, R206, UR29 ;  /* 0x0000001dcee07c20 */ /* 0x000fe20008410000 */
[----:B------:R-:W-:-:S02]  /*1190*/  FADD.FTZ R206, R230, -UR9 ;  /* 0x80000009e6ce7e21 */ /* 0x000fc40008010000 */
[----:B0-----:R-:W2:Y:S04]  /*11a0*/  LDL.LU R207, [R1+0x34] ;  /* 0x0000340001cf7983 */ /* 0x001ea80000300800 */
[----:B------:R-:W3:Y:S04]  /*11b0*/  LDL.LU R232, [R1+0x38] ;  /* 0x0000380001e87983 */ /* 0x000ee80000300800 */
[----:B------:R-:W4:Y:S04]  /*11c0*/  LDL.LU R231, [R1+0x3c] ;  /* 0x00003c0001e77983 */ /* 0x000f280000300800 */
[----:B------:R-:W-:Y:S04]  /*11d0*/  STL [R1+0x60], R215 ;  /* 0x000060d701007387 */ /* 0x000fe80000100800 */
[----:B------:R-:W4:Y:S01]  /*11e0*/  LDL.LU R230, [R1+0x40] ;  /* 0x0000400001e67983 */ /* 0x000f220000300800 */
[----:B------:R-:W-:Y:S01]  /*11f0*/  FADD.FTZ R214, R214, R19 ;  /* 0x00000013d6d67221 */ /* 0x000fe20000010000 */
[----:B------:R-:W-:Y:S01]  /*1200*/  FADD.FTZ R213, R213, R17 ;  /* 0x00000011d5d57221 */ /* 0x000fe20000010000 */
[----:B------:R-:W-:Y:S01]  /*1210*/  FADD.FTZ R212, R212, R15 ;  /* 0x0000000fd4d47221 */ /* 0x000fe20000010000 */
[----:B------:R-:W-:-:S02]  /*1220*/  FADD.FTZ R16, R16, -UR9 ;  /* 0x8000000910107e21 */ /* 0x000fc40008010000 */
[----:B------:R-:W-:Y:S01]  /*1230*/  STL [R1+0x44], R214 ;  /* 0x000044d601007387 */ /* 0x000fe20000100800 */
[----:B------:R-:W-:-:S03]  /*1240*/  FADD.FTZ R236, R236, R14 ;  /* 0x0000000eecec7221 */ /* 0x000fc60000010000 */
[----:B------:R-:W-:Y:S04]  /*1250*/  STL [R1+0x48], R213 ;  /* 0x000048d501007387 */ /* 0x000fe80000100800 */
[----:B------:R0:W-:Y:S01]  /*1260*/  STL [R1+0x4c], R212 ;  /* 0x00004cd401007387 */ /* 0x0001e20000100800 */
[----:B------:R-:W-:Y:S01]  /*1270*/  FADD.FTZ R173, R173, R235 ;  /* 0x000000ebadad7221 */ /* 0x000fe20000010000 */
[----:B------:R-:W-:Y:S01]  /*1280*/  FFMA.FTZ R81, R252, R235, R81 ;  /* 0x000000ebfc517223 */ /* 0x000fe20000010051 */
[----:B------:R-:W-:Y:S01]  /*1290*/  FADD.FTZ R174, R174, R233 ;  /* 0x000000e9aeae7221 */ /* 0x000fe20000010000 */
[----:B------:R-:W-:Y:S01]  /*12a0*/  FFMA.FTZ R82, R250, R233, R82 ;  /* 0x000000e9fa527223 */ /* 0x000fe20000010052 */
[----:B0-----:R-:W-:Y:S01]  /*12b0*/  FMUL.FTZ R212, R16, UR29 ;  /* 0x0000001d10d47c20 */ /* 0x001fe20008410000 */
[----:B------:R-:W-:-:S02]  /*12c0*/  FADD.FTZ R16, R237, -UR9 ;  /* 0x80000009ed107e21 */ /* 0x000fc40008010000 */
[----:B------:R-:W4:Y:S04]  /*12d0*/  LDL.LU R237, [R1+0x24] ;  /* 0x0000240001ed7983 */ /* 0x000f280000300800 */
[----:B------:R0:W-:Y:S04]  /*12e0*/  STL [R1+0x50], R236 ;  /* 0x000050ec01007387 */ /* 0x0001e80000100800 */
[----:B0-----:R-:W4:Y:S04]  /*12f0*/  LDL.LU R236, [R1+0x28] ;  /* 0x0000280001ec7983 */ /* 0x001f280000300800 */
[----:B------:R-:W4:Y:S04]  /*1300*/  LDL.LU R235, [R1+0x2c] ;  /* 0x00002c0001eb7983 */ /* 0x000f280000300800 */
[----:B------:R-:W4:Y:S01]  /*1310*/  LDL.LU R233, [R1+0x30] ;  /* 0x0000300001e97983 */ /* 0x000f220000300800 */
[----:B--2---:R-:W-:Y:S01]  /*1320*/  FADD.FTZ R207, R207, R13 ;  /* 0x0000000dcfcf7221 */ /* 0x004fe20000010000 */
[----:B---3--:R-:W-:-:S04]  /*1330*/  FADD.FTZ R232, R232, R12 ;  /* 0x0000000ce8e87221 */ /* 0x008fc80000010000 */
[----:B------:R-:W-:Y:S01]  /*1340*/  STL [R1+0x34], R207 ;  /* 0x000034cf01007387 */ /* 0x000fe20000100800 */
[----:B----4-:R-:W-:-:S03]  /*1350*/  FADD.FTZ R231, R231, R11 ;  /* 0x0000000be7e77221 */ /* 0x010fc60000010000 */
[----:B------:R0:W-:Y:S04]  /*1360*/  STL [R1+0x38], R232 ;  /* 0x000038e801007387 */ /* 0x0001e80000100800 */
[----:B------:R1:W-:Y:S01]  /*1370*/  STL [R1+0x3c], R231 ;  /* 0x00003ce701007387 */ /* 0x0003e20000100800 */
[----:B------:R-:W-:-:S03]  /*1380*/  FADD.FTZ R230, R230, R10 ;  /* 0x0000000ae6e67221 */ /* 0x000fc60000010000 */
[----:B0-----:R-:W2:Y:S04]  /*1390*/  LDL.LU R232, [R1+0x14] ;  /* 0x0000140001e87983 */ /* 0x001ea80000300800 */
[----:B-1----:R-:W3:Y:S04]  /*13a0*/  LDL.LU R231, [R1+0x18] ;  /* 0x0000180001e77983 */ /* 0x002ee80000300800 */
[----:B------:R0:W-:Y:S04]  /*13b0*/  STL [R1+0x40], R230 ;  /* 0x000040e601007387 */ /* 0x0001e80000100800 */
[----:B0-----:R-:W4:Y:S04]  /*13c0*/  LDL.LU R230, [R1+0x1c] ;  /* 0x00001c0001e67983 */ /* 0x001f280000300800 */
[----:B------:R-:W4:Y:S01]  /*13d0*/  LDL.LU R234, [R1+0x20] ;  /* 0x0000200001ea7983 */ /* 0x000f220000300800 */
[----:B------:R-:W-:Y:S01]  /*13e0*/  FADD.FTZ R237, R237, R9 ;  /* 0x00000009eded7221 */ /* 0x000fe20000010000 */
[----:B------:R-:W-:-:S04]  /*13f0*/  FMUL.FTZ R222, R206, UR29 ;  /* 0x0000001dcede7c20 */ /* 0x000fc80008410000 */
[----:B------:R-:W-:Y:S01]  /*1400*/  STL [R1+0x24], R237 ;  /* 0x000024ed01007387 */ /* 0x000fe20000100800 */
[----:B------:R-:W-:Y:S01]  /*1410*/  FADD.FTZ R236, R236, R8 ;  /* 0x00000008ecec7221 */ /* 0x000fe20000010000 */
[----:B------:R-:W-:-:S04]  /*1420*/  FADD.FTZ R235, R235, R7 ;  /* 0x00000007ebeb7221 */ /* 0x000fc80000010000 */
[----:B------:R-:W-:Y:S01]  /*1430*/  STL [R1+0x28], R236 ;  /* 0x000028ec01007387 */ /* 0x000fe20000100800 */
[----:B------:R-:W-:-:S03]  /*1440*/  FADD.FTZ R233, R233, R6 ;  /* 0x00000006e9e97221 */ /* 0x000fc60000010000 */
[----:B------:R-:W-:Y:S01]  /*1450*/  STL [R1+0x2c], R235 ;  /* 0x00002ceb01007387 */ /* 0x000fe20000100800 */
[----:B------:R-:W-:-:S03]  /*1460*/  FADD.FTZ R206, R216, -UR9 ;  /* 0x80000009d8ce7e21 */ /* 0x000fc60008010000 */
[----:B------:R0:W-:Y:S01]  /*1470*/  STL [R1+0x30], R233 ;  /* 0x000030e901007387 */ /* 0x0001e20000100800 */
[----:B------:R-:W-:Y:S01]  /*1480*/  FMUL.FTZ R220, R206, UR29 ;  /* 0x0000001dcedc7c20 */ /* 0x000fe20008410000 */
[----:B------:R-:W-:Y:S01]  /*1490*/  FADD.FTZ R206, R210, -UR9 ;  /* 0x80000009d2ce7e21 */ /* 0x000fe20008010000 */
[----:B------:R-:W-:Y:S01]  /*14a0*/  FMUL.FTZ R210, R16, UR29 ;  /* 0x0000001d10d27c20 */ /* 0x000fe20008410000 */
[----:B0-----:R-:W4:Y:S01]  /*14b0*/  LDL.LU R233, [R1+0x4] ;  /* 0x0000040001e97983 */ /* 0x001f220000300800 */
[----:B------:R-:W-:-:S03]  /*14c0*/  FADD.FTZ R16, R238, -UR9 ;  /* 0x80000009ee107e21 */ /* 0x000fc60008010000 */
[----:B------:R-:W4:Y:S04]  /*14d0*/  LDL.LU R238, [R1+0x8] ;  /* 0x0000080001ee7983 */ /* 0x000f280000300800 */
[----:B------:R-:W4:Y:S01]  /*14e0*/  LDL.LU R236, [R1+0xc] ;  /* 0x00000c0001ec7983 */ /* 0x000f220000300800 */
[----:B------:R-:W-:Y:S02]  /*14f0*/  HADD2.F32 R204, -RZ, R62.H1_H1 ;  /* 0x3000003effcc7230 */ /* 0x000fe40000004100 */
[----:B------:R-:W-:-:S03]  /*1500*/  FMUL.FTZ R218, R206, UR29 ;  /* 0x0000001dceda7c20 */ /* 0x000fc60008410000 */
[----:B------:R-:W-:Y:S01]  /*1510*/  FMUL.FTZ R223, R204, R217 ;  /* 0x000000d9ccdf7220 */ /* 0x000fe20000410000 */
[--C-:B------:R-:W-:Y:S02]  /*1520*/  HADD2.F32 R204, -RZ, R63.reuse.H1_H1 ;  /* 0x3000003fffcc7230 */ /* 0x100fe40000004100 */
[----:B------:R-:W-:Y:S01]  /*1530*/  FADD.FTZ R206, R208, -UR9 ;  /* 0x80000009d0ce7e21 */ /* 0x000fe20008010000 */
[----:B------:R-:W-:Y:S02]  /*1540*/  HADD2.F32 R205, -RZ, R63.H0_H0 ;  /* 0x2000003fffcd7230 */ /* 0x000fe40000004100 */
[----:B------:R-:W-:Y:S01]  /*1550*/  FMUL.FTZ R219, R204, R209 ;  /* 0x000000d1ccdb7220 */ /* 0x000fe20000410000 */
[----:B------:R-:W-:Y:S02]  /*1560*/  HADD2.F32 R204, -RZ, R64.H1_H1 ;  /* 0x30000040ffcc7230 */ /* 0x000fe40000004100 */
[----:B------:R-:W-:Y:S01]  /*1570*/  FMUL.FTZ R216, R206, UR29 ;  /* 0x0000001dced87c20 */ /* 0x000fe20008410000 */
[----:B--2---:R-:W-:Y:S01]  /*1580*/  FADD.FTZ R232, R232, R5 ;  /* 0x00000005e8e87221 */ /* 0x004fe20000010000 */
[----:B---3--:R-:W-:-:S04]  /*1590*/  FADD.FTZ R231, R231, R4 ;  /* 0x00000004e7e77221 */ /* 0x008fc80000010000 */
[----:B------:R-:W-:Y:S04]  /*15a0*/  STL [R1+0x14], R232 ;  /* 0x000014e801007387 */ /* 0x000fe80000100800 */
[----:B------:R0:W-:Y:S01]  /*15b0*/  STL [R1+0x18], R231 ;  /* 0x000018e701007387 */ /* 0x0001e20000100800 */
[----:B----4-:R-:W-:-:S05]  /*15c0*/  FADD.FTZ R230, R230, R3 ;  /* 0x00000003e6e67221 */ /* 0x010fca0000010000 */
[----:B------:R1:W-:Y:S04]  /*15d0*/  STL [R1+0x1c], R230 ;  /* 0x00001ce601007387 */ /* 0x0003e80000100800 */
[----:B------:R-:W2:Y:S01]  /*15e0*/  LDL.LU R237, [R1+0x10] ;  /* 0x0000100001ed7983 */ /* 0x000ea20000300800 */
[----:B------:R-:W-:Y:S01]  /*15f0*/  FMUL.FTZ R221, R205, R211 ;  /* 0x000000d3cddd7220 */ /* 0x000fe20000410000 */
[----:B------:R-:W-:Y:S02]  /*1600*/  HADD2.F32 R205, -RZ, R64.H0_H0 ;  /* 0x20000040ffcd7230 */ /* 0x000fe40000004100 */
[-C--:B------:R-:W-:Y:S01]  /*1610*/  FMUL.FTZ R215, R204, R17.reuse ;  /* 0x00000011ccd77220 */ /* 0x080fe20000410000 */
[----:B------:R-:W-:Y:S01]  /*1620*/  FFMA.FTZ R89, R216, R17, R89 ;  /* 0x00000011d8597223 */ /* 0x000fe20000010059 */
[----:B------:R-:W-:Y:S01]  /*1630*/  FADD.FTZ R18, R18, -UR9 ;  /* 0x8000000912127e21 */ /* 0x000fe20008010000 */
[----:B------:R-:W-:-:S02]  /*1640*/  HADD2.F32 R17, -RZ, R65.H1_H1 ;  /* 0x30000041ff117230 */ /* 0x000fc40000004100 */
[----:B------:R-:W-:Y:S01]  /*1650*/  FFMA.FTZ R85, R224, R217, R85 ;  /* 0x000000d9e0557223 */ /* 0x000fe20000010055 */
[-C--:B------:R-:W-:Y:S01]  /*1660*/  FMUL.FTZ R217, R205, R19.reuse ;  /* 0x00000013cdd97220 */ /* 0x080fe20000410000 */
[----:B------:R-:W-:Y:S01]  /*1670*/  FFMA.FTZ R88, R218, R19, R88 ;  /* 0x00000013da587223 */ /* 0x000fe20000010058 */
[----:B------:R-:W-:Y:S02]  /*1680*/  HADD2.F32 R19, -RZ, R65.H0_H0 ;  /* 0x20000041ff137230 */ /* 0x000fe40000004100 */
[----:B------:R-:W-:Y:S01]  /*1690*/  FFMA.FTZ R86, R222, R211, R86 ;  /* 0x000000d3de567223 */ /* 0x000fe20000010056 */
[----:B------:R-:W-:Y:S01]  /*16a0*/  FMUL.FTZ R214, R18, UR29 ;  /* 0x0000001d12d67c20 */ /* 0x000fe20008410000 */
[-C--:B------:R-:W-:Y:S01]  /*16b0*/  FMUL.FTZ R211, R17, R14.reuse ;  /* 0x0000000e11d37220 */ /* 0x080fe20000410000 */
[----:B------:R-:W-:Y:S01]  /*16c0*/  FFMA.FTZ R91, R212, R14, R91 ;  /* 0x0000000ed45b7223 */ /* 0x000fe2000001005b */
[--C-:B------:R-:W-:Y:S02]  /*16d0*/  HADD2.F32 R14, -RZ, R66.reuse.H1_H1 ;  /* 0x30000042ff0e7230 */ /* 0x100fe40000004100 */
[----:B------:R-:W-:Y:S01]  /*16e0*/  FMUL.FTZ R208, R16, UR29 ;  /* 0x0000001d10d07c20 */ /* 0x000fe20008410000 */
[-C--:B------:R-:W-:Y:S01]  /*16f0*/  FMUL.FTZ R213, R19, R15.reuse ;  /* 0x0000000f13d57220 */ /* 0x080fe20000410000 */
[----:B------:R-:W-:Y:S01]  /*1700*/  FFMA.FTZ R90, R214, R15, R90 ;  /* 0x0000000fd65a7223 */ /* 0x000fe2000001005a */
[----:B------:R-:W-:-:S02]  /*1710*/  HADD2.F32 R15, -RZ, R66.H0_H0 ;  /* 0x20000042ff0f7230 */ /* 0x000fc40000004100 */
[-C--:B------:R-:W-:Y:S01]  /*1720*/  FMUL.FTZ R207, R14, R12.reuse ;  /* 0x0000000c0ecf7220 */ /* 0x080fe20000410000 */
[----:B------:R-:W-:Y:S01]  /*1730*/  FFMA.FTZ R93, R208, R12, R93 ;  /* 0x0000000cd05d7223 */ /* 0x000fe2000001005d */
[--C-:B------:R-:W-:Y:S02]  /*1740*/  HADD2.F32 R12, -RZ, R67.reuse.H1_H1 ;  /* 0x30000043ff0c7230 */ /* 0x100fe40000004100 */
[----:B------:R-:W-:Y:S01]  /*1750*/  FADD.FTZ R14, R242, -UR9 ;  /* 0x80000009f20e7e21 */ /* 0x000fe20008010000 */
[----:B------:R-:W-:Y:S01]  /*1760*/  FFMA.FTZ R87, R220, R209, R87 ;  /* 0x000000d1dc577223 */ /* 0x000fe20000010057 */
[-C--:B------:R-:W-:Y:S01]  /*1770*/  FMUL.FTZ R209, R15, R13.reuse ;  /* 0x0000000d0fd17220 */ /* 0x080fe20000410000 */
[----:B------:R-:W-:Y:S01]  /*1780*/  FADD.FTZ R15, R241, -UR9 ;  /* 0x80000009f10f7e21 */ /* 0x000fe20008010000 */
[----:B------:R-:W-:Y:S01]  /*1790*/  FFMA.FTZ R92, R210, R13, R92 ;  /* 0x0000000dd25c7223 */ /* 0x000fe2000001005c */
[----:B------:R-:W-:Y:S01]  /*17a0*/  FMUL.FTZ R204, R14, UR29 ;  /* 0x0000001d0ecc7c20 */ /* 0x000fe20008410000 */
[----:B------:R-:W-:-:S02]  /*17b0*/  HADD2.F32 R13, -RZ, R67.H0_H0 ;  /* 0x20000043ff0d7230 */ /* 0x000fc40000004100 */
[-C--:B------:R-:W-:Y:S01]  /*17c0*/  FMUL.FTZ R19, R12, R10.reuse ;  /* 0x0000000a0c137220 */ /* 0x080fe20000410000 */
[----:B------:R-:W-:Y:S01]  /*17d0*/  FADD.FTZ R12, R240, -UR9 ;  /* 0x80000009f00c7e21 */ /* 0x000fe20008010000 */
[----:B------:R-:W-:Y:S01]  /*17e0*/  FMUL.FTZ R206, R15, UR29 ;  /* 0x0000001d0fce7c20 */ /* 0x000fe20008410000 */
[----:B------:R-:W-:Y:S01]  /*17f0*/  FFMA.FTZ R95, R204, R10, R95 ;  /* 0x0000000acc5f7223 */ /* 0x000fe2000001005f */
[--C-:B------:R-:W-:Y:S02]  /*1800*/  HADD2.F32 R10, -RZ, R68.reuse.H1_H1 ;  /* 0x30000044ff0a7230 */ /* 0x100fe40000004100 */
[-C--:B------:R-:W-:Y:S01]  /*1810*/  FMUL.FTZ R205, R13, R11.reuse ;  /* 0x0000000b0dcd7220 */ /* 0x080fe20000410000 */
[----:B------:R-:W-:Y:S01]  /*1820*/  FMUL.FTZ R16, R12, UR29 ;  /* 0x0000001d0c107c20 */ /* 0x000fe20008410000 */
[----:B------:R-:W-:Y:S01]  /*1830*/  FFMA.FTZ R94, R206, R11, R94 ;  /* 0x0000000bce5e7223 */ /* 0x000fe2000001005e */
[----:B------:R-:W-:Y:S01]  /*1840*/  FADD.FTZ R13, R239, -UR9 ;  /* 0x80000009ef0d7e21 */ /* 0x000fe20008010000 */
[----:B------:R-:W-:-:S02]  /*1850*/  HADD2.F32 R11, -RZ, R68.H0_H0 ;  /* 0x20000044ff0b7230 */ /* 0x000fc40000004100 */
[-C--:B------:R-:W-:Y:S01]  /*1860*/  FMUL.FTZ R15, R10, R8.reuse ;  /* 0x000000080a0f7220 */ /* 0x080fe20000410000 */
[----:B------:R-:W-:Y:S01]  /*1870*/  FFMA.FTZ R97, R16, R8, R97 ;  /* 0x0000000810617223 */ /* 0x000fe20000010061 */
[----:B------:R-:W-:Y:S01]  /*1880*/  FMUL.FTZ R18, R13, UR29 ;  /* 0x0000001d0d127c20 */ /* 0x000fe20008410000 */
[----:B------:R-:W-:Y:S01]  /*1890*/  FADD.FTZ R8, R244, -UR9 ;  /* 0x80000009f4087e21 */ /* 0x000fe20008010000 */
[-C--:B------:R-:W-:Y:S01]  /*18a0*/  FMUL.FTZ R17, R11, R9.reuse ;  /* 0x000000090b117220 */ /* 0x080fe20000410000 */
[----:B------:R-:W-:Y:S01]  /*18b0*/  FADD.FTZ R14, R243, -UR9 ;  /* 0x80000009f30e7e21 */ /* 0x000fe20008010000 */
[--C-:B------:R-:W-:Y:S02]  /*18c0*/  HADD2.F32 R11, -RZ, R69.reuse.H1_H1 ;  /* 0x30000045ff0b7230 */ /* 0x100fe40000004100 */
[----:B------:R-:W-:Y:S01]  /*18d0*/  FFMA.FTZ R96, R18, R9, R96 ;  /* 0x0000000912607223 */ /* 0x000fe20000010060 */
[----:B------:R-:W-:Y:S01]  /*18e0*/  FMUL.FTZ R12, R8, UR29 ;  /* 0x0000001d080c7c20 */ /* 0x000fe20008410000 */
[----:B------:R-:W-:-:S02]  /*18f0*/  HADD2.F32 R9, -RZ, R69.H0_H0 ;  /* 0x20000045ff097230 */ /* 0x000fc40000004100 */
[----:B------:R-:W-:Y:S01]  /*1900*/  FMUL.FTZ R14, R14, UR29 ;  /* 0x0000001d0e0e7c20 */ /* 0x000fe20008410000 */
[----:B------:R-:W-:Y:S01]  /*1910*/  FADD.FTZ R10, R245, -UR9 ;  /* 0x80000009f50a7e21 */ /* 0x000fe20008010000 */
[-C--:B------:R-:W-:Y:S01]  /*1920*/  FMUL.FTZ R11, R11, R6.reuse ;  /* 0x000000060b0b7220 */ /* 0x080fe20000410000 */
[----:B------:R-:W-:Y:S01]  /*1930*/  FFMA.FTZ R99, R12, R6, R99 ;  /* 0x000000060c637223 */ /* 0x000fe20000010063 */
[----:B------:R-:W-:Y:S01]  /*1940*/  FADD.FTZ R6, R246, -UR9 ;  /* 0x80000009f6067e21 */ /* 0x000fe20008010000 */
[-C--:B------:R-:W-:Y:S01]  /*1950*/  FMUL.FTZ R13, R9, R7.reuse ;  /* 0x00000007090d7220 */ /* 0x080fe20000410000 */
[----:B------:R-:W-:Y:S01]  /*1960*/  FFMA.FTZ R98, R14, R7, R98 ;  /* 0x000000070e627223 */ /* 0x000fe20000010062 */
[--C-:B------:R-:W-:Y:S02]  /*1970*/  HADD2.F32 R9, -RZ, R70.reuse.H0_H0 ;  /* 0x20000046ff097230 */ /* 0x100fe40000004100 */
[----:B------:R-:W-:Y:S01]  /*1980*/  FMUL.FTZ R10, R10, UR29 ;  /* 0x0000001d0a0a7c20 */ /* 0x000fe20008410000 */
[----:B------:R-:W-:-:S02]  /*1990*/  HADD2.F32 R7, -RZ, R70.H1_H1 ;  /* 0x30000046ff077230 */ /* 0x000fc40000004100 */
[----:B------:R-:W-:Y:S01]  /*19a0*/  FMUL.FTZ R8, R6, UR29 ;  /* 0x0000001d06087c20 */ /* 0x000fe20008410000 */
[----:B------:R-:W-:Y:S01]  /*19b0*/  FADD.FTZ R6, R247, -UR9 ;  /* 0x80000009f7067e21 */ /* 0x000fe20008010000 */
[-C--:B------:R-:W-:Y:S01]  /*19c0*/  FMUL.FTZ R9, R9, R5.reuse ;  /* 0x0000000509097220 */ /* 0x080fe20000410000 */
[----:B------:R-:W-:Y:S01]  /*19d0*/  FFMA.FTZ R100, R10, R5, R100 ;  /* 0x000000050a647223 */ /* 0x000fe20000010064 */
[--C-:B------:R-:W-:Y:S02]  /*19e0*/  HADD2.F32 R5, -RZ, R71.reuse.H0_H0 ;  /* 0x20000047ff057230 */ /* 0x100fe40000004100 */
[-C--:B------:R-:W-:Y:S01]  /*19f0*/  FMUL.FTZ R7, R7, R4.reuse ;  /* 0x0000000407077220 */ /* 0x080fe20000410000 */
[----:B------:R-:W-:Y:S01]  /*1a00*/  FFMA.FTZ R101, R8, R4, R101 ;  /* 0x0000000408657223 */ /* 0x000fe20000010065 */
[----:B------:R-:W-:Y:S01]  /*1a10*/  FMUL.FTZ R6, R6, UR29 ;  /* 0x0000001d06067c20 */ /* 0x000fe20008410000 */
[----:B------:R-:W-:Y:S02]  /*1a20*/  HADD2.F32 R4, -RZ, R188.H0_H0 ;  /* 0x200000bcff047230 */ /* 0x000fe40000004100 */
[----:B0-----:R-:W-:Y:S01]  /*1a30*/  FADD.FTZ R231, R248, -UR9 ;  /* 0x80000009f8e77e21 */ /* 0x001fe20008010000 */
[-C--:B------:R-:W-:Y:S01]  /*1a40*/  FMUL.FTZ R5, R5, R3.reuse ;  /* 0x0000000305057220 */ /* 0x080fe20000410000 */
[----:B------:R-:W-:Y:S01]  /*1a50*/  FFMA.FTZ R102, R6, R3, R102 ;  /* 0x0000000306667223 */ /* 0x000fe20000010066 */
[----:B------:R-:W-:-:S02]  /*1a60*/  HADD2.F32 R3, -RZ, R71.H1_H1 ;  /* 0x30000047ff037230 */ /* 0x000fc40000004100 */
[----:B------:R-:W-:Y:S01]  /*1a70*/  FADD.FTZ R232, R4, -UR9 ;  /* 0x8000000904e87e21 */ /* 0x000fe20008010000 */
[----:B------:R-:W-:Y:S01]  /*1a80*/  FMUL.FTZ R4, R231, UR29 ;  /* 0x0000001de7047c20 */ /* 0x000fe20008410000 */
[----:B------:R-:W-:Y:S01]  /*1a90*/  FADD.FTZ R234, R234, R2 ;  /* 0x00000002eaea7221 */ /* 0x000fe20000010000 */
[----:B-1----:R-:W-:Y:S02]  /*1aa0*/  HADD2.F32 R230, -RZ, R72.H0_H0 ;  /* 0x20000048ffe67230 */ /* 0x002fe40000004100 */
[-C--:B------:R-:W-:Y:S01]  /*1ab0*/  FMUL.FTZ R3, R3, R2.reuse ;  /* 0x0000000203037220 */ /* 0x080fe20000410000 */
[----:B------:R-:W-:Y:S01]  /*1ac0*/  FFMA.FTZ R103, R4, R2, R103 ;  /* 0x0000000204677223 */ /* 0x000fe20000010067 */
[----:B------:R-:W-:Y:S02]  /*1ad0*/  HADD2.F32 R231, -RZ, R192.H0_H0 ;  /* 0x200000c0ffe77230 */ /* 0x000fe40000004100 */
[----:B------:R-:W-:Y:S01]  /*1ae0*/  FMUL.FTZ R2, R232, UR29 ;  /* 0x0000001de8027c20 */ /* 0x000fe20008410000 */
[----:B------:R-:W-:-:S02]  /*1af0*/  HADD2.F32 R232, -RZ, R188.H1_H1 ;  /* 0x300000bcffe87230 */ /* 0x000fc40000004100 */
[----:B------:R-:W-:Y:S02]  /*1b00*/  HADD2.F32 R235, -RZ, R189.H0_H0 ;  /* 0x200000bdffeb7230 */ /* 0x000fe40000004100 */
[-C--:B------:R-:W-:Y:S01]  /*1b10*/  FMUL.FTZ R230, R230, R231.reuse ;  /* 0x000000e7e6e67220 */ /* 0x080fe20000410000 */
[----:B------:R-:W-:Y:S01]  /*1b20*/  FADD.FTZ R233, R233, R231 ;  /* 0x000000e7e9e97221 */ /* 0x000fe20000010000 */
[----:B------:R-:W-:Y:S01]  /*1b30*/  FFMA.FTZ R104, R2, R231, R104 ;  /* 0x000000e702687223 */ /* 0x000fe20000010068 */
[----:B------:R-:W-:Y:S01]  /*1b40*/  FADD.FTZ R231, R232, -UR9 ;  /* 0x80000009e8e77e21 */ /* 0x000fe20008010000 */
[----:B------:R-:W-:Y:S02]  /*1b50*/  HADD2.F32 R188, -RZ, R72.H1_H1 ;  /* 0x30000048ffbc7230 */ /* 0x000fe40000004100 */
[----:B------:R-:W-:Y:S02]  /*1b60*/  HADD2.F32 R192, -RZ, R192.H1_H1 ;  /* 0x300000c0ffc07230 */ /* 0x000fe40000004100 */
[----:B------:R-:W-:Y:S01]  /*1b70*/  FMUL.FTZ R232, R231, UR29 ;  /* 0x0000001de7e87c20 */ /* 0x000fe20008410000 */
[----:B------:R-:W-:Y:S01]  /*1b80*/  FADD.FTZ R235, R235, -UR9 ;  /* 0x80000009ebeb7e21 */ /* 0x000fe20008010000 */
[----:B------:R0:W-:Y:S01]  /*1b90*/  STL [R1+0x20], R234 ;  /* 0x000020ea01007387 */ /* 0x0001e20000100800 */
[----:B------:R-:W-:Y:S01]  /*1ba0*/  FMUL.FTZ R231, R188, R192 ;  /* 0x000000c0bce77220 */ /* 0x000fe20000410000 */
[----:B------:R-:W-:-:S02]  /*1bb0*/  FADD.FTZ R238, R238, R192 ;  /* 0x000000c0eeee7221 */ /* 0x000fc40000010000 */
[----:B------:R1:W-:Y:S01]  /*1bc0*/  STL [R1+0x4], R233 ;  /* 0x000004e901007387 */ /* 0x0003e20000100800 */
[----:B------:R-:W-:Y:S01]  /*1bd0*/  FFMA.FTZ R105, R232, R192, R105 ;  /* 0x000000c0e8697223 */ /* 0x000fe20000010069 */
[----:B------:R-:W-:Y:S01]  /*1be0*/  FMUL.FTZ R192, R235, UR29 ;  /* 0x0000001debc07c20 */ /* 0x000fe20008410000 */
[----:B------:R-:W-:Y:S02]  /*1bf0*/  HADD2.F32 R188, -RZ, R189.H1_H1 ;  /* 0x300000bdffbc7230 */ /* 0x000fe40000004100 */
[----:B0-----:R-:W-:Y:S02]  /*1c00*/  HADD2.F32 R234, -RZ, R193.H0_H0 ;  /* 0x200000c1ffea7230 */ /* 0x001fe40000004100 */
[----:B-1----:R-:W-:-:S03]  /*1c10*/  HADD2.F32 R233, -RZ, R73.H0_H0 ;  /* 0x20000049ffe97230 */ /* 0x002fc60000004100 */
[----:B------:R-:W-:Y:S01]  /*1c20*/  FADD.FTZ R236, R236, R234 ;  /* 0x000000eaecec7221 */ /* 0x000fe20000010000 */
[-C--:B------:R-:W-:Y:S01]  /*1c30*/  FFMA.FTZ R106, R192, R234.reuse, R106 ;  /* 0x000000eac06a7223 */ /* 0x080fe2000001006a */
[----:B------:R-:W-:Y:S02]  /*1c40*/  HADD2.F32 R189, -RZ, R190.H0_H0 ;  /* 0x200000beffbd7230 */ /* 0x000fe40000004100 */
[----:B------:R-:W-:Y:S01]  /*1c50*/  FMUL.FTZ R233, R233, R234 ;  /* 0x000000eae9e97220 */ /* 0x000fe20000410000 */
[----:B------:R-:W-:Y:S01]  /*1c60*/  FADD.FTZ R234, R188, -UR9 ;  /* 0x80000009bcea7e21 */ /* 0x000fe20008010000 */
[----:B------:R-:W-:Y:S01]  /*1c70*/  STL [R1+0x8], R238 ;  /* 0x000008ee01007387 */ /* 0x000fe20000100800 */
[----:B------:R-:W-:-:S03]  /*1c80*/  HADD2.F32 R193, -RZ, R193.H1_H1 ;  /* 0x300000c1ffc17230 */ /* 0x000fc60000004100 */
[----:B------:R0:W-:Y:S01]  /*1c90*/  STL [R1+0xc], R236 ;  /* 0x00000cec01007387 */ /* 0x0001e20000100800 */
[----:B------:R-:W-:Y:S02]  /*1ca0*/  HADD2.F32 R235, -RZ, R73.H1_H1 ;  /* 0x30000049ffeb7230 */ /* 0x000fe40000004100 */
[----:B------:R-:W-:Y:S02]  /*1cb0*/  HADD2.F32 R190, -RZ, R190.H1_H1 ;  /* 0x300000beffbe7230 */ /* 0x000fe40000004100 */
[----:B------:R-:W-:Y:S02]  /*1cc0*/  HADD2.F32 R188, -RZ, R74.H0_H0 ;  /* 0x2000004affbc7230 */ /* 0x000fe40000004100 */
[----:B0-----:R-:W-:Y:S01]  /*1cd0*/  FMUL.FTZ R236, R234, UR29 ;  /* 0x0000001deaec7c20 */ /* 0x001fe20008410000 */
[----:B------:R-:W-:Y:S01]  /*1ce0*/  FADD.FTZ R234, R189, -UR9 ;  /* 0x80000009bdea7e21 */ /* 0x000fe20008010000 */
[----:B------:R-:W-:-:S03]  /*1cf0*/  HADD2.F32 R189, -RZ, R194.H0_H0 ;  /* 0x200000c2ffbd7230 */ /* 0x000fc60000004100 */
[----:B------:R-:W-:Y:S01]  /*1d00*/  FMUL.FTZ R234, R234, UR29 ;  /* 0x0000001deaea7c20 */ /* 0x000fe20008410000 */
[-C--:B------:R-:W-:Y:S01]  /*1d10*/  FFMA.FTZ R107, R236, R193.reuse, R107 ;  /* 0x000000c1ec6b7223 */ /* 0x080fe2000001006b */
[----:B------:R-:W-:Y:S01]  /*1d20*/  FMUL.FTZ R235, R235, R193 ;  /* 0x000000c1ebeb7220 */ /* 0x000fe20000410000 */
[----:B------:R-:W-:Y:S01]  /*1d30*/  FADD.FTZ R190, R190, -UR9 ;  /* 0x80000009bebe7e21 */ /* 0x000fe20008010000 */
[----:B------:R-:W-:Y:S01]  /*1d40*/  FADD.FTZ R168, R168, R189 ;  /* 0x000000bda8a87221 */ /* 0x000fe20000010000 */
[-C--:B------:R-:W-:Y:S01]  /*1d50*/  FFMA.FTZ R108, R234, R189.reuse, R108 ;  /* 0x000000bdea6c7223 */ /* 0x080fe2000001006c */
[----:B--2---:R-:W-:Y:S01]  /*1d60*/  FADD.FTZ R237, R237, R193 ;  /* 0x000000c1eded7221 */ /* 0x004fe20000010000 */
[----:B------:R-:W-:Y:S01]  /*1d70*/  FMUL.FTZ R193, R188, R189 ;  /* 0x000000bdbcc17220 */ /* 0x000fe20000410000 */
[----:B------:R-:W-:Y:S02]  /*1d80*/  HADD2.F32 R189, -RZ, R194.H1_H1 ;  /* 0x300000c2ffbd7230 */ /* 0x000fe40000004100 */
[----:B------:R-:W-:Y:S01]  /*1d90*/  HADD2.F32 R188, -RZ, R191.H0_H0 ;  /* 0x200000bfffbc7230 */ /* 0x000fe20000004100 */
[----:B------:R0:W-:Y:S01]  /*1da0*/  STL [R1+0x10], R237 ;  /* 0x000010ed01007387 */ /* 0x0001e20000100800 */
[----:B------:R-:W-:-:S02]  /*1db0*/  HADD2.F32 R194, -RZ, R74.H1_H1 ;  /* 0x3000004affc27230 */ /* 0x000fc40000004100 */
[----:B------:R-:W-:-:S03]  /*1dc0*/  FADD.FTZ R169, R169, R189 ;  /* 0x000000bda9a97221 */ /* 0x000fc60000010000 */
[----:B------:R-:W-:Y:S01]  /*1dd0*/  FMUL.FTZ R194, R194, R189 ;  /* 0x000000bdc2c27220 */ /* 0x000fe20000410000 */
[----:B0-----:R-:W-:Y:S01]  /*1de0*/  FMUL.FTZ R237, R190, UR29 ;  /* 0x0000001dbeed7c20 */ /* 0x001fe20008410000 */
[----:B------:R-:W-:-:S03]  /*1df0*/  FADD.FTZ R190, R188, -UR9 ;  /* 0x80000009bcbe7e21 */ /* 0x000fc60008010000 */
[----:B------:R-:W-:Y:S01]  /*1e00*/  FFMA.FTZ R109, R237, R189, R109 ;  /* 0x000000bded6d7223 */ /* 0x000fe2000001006d */
[----:B------:R-:W-:Y:S02]  /*1e10*/  HADD2.F32 R189, -RZ, R191.H1_H1 ;  /* 0x300000bfffbd7230 */ /* 0x000fe40000004100 */
[----:B------:R-:W-:Y:S01]  /*1e20*/  FMUL.FTZ R239, R190, UR29 ;  /* 0x0000001dbeef7c20 */ /* 0x000fe20008410000 */
[----:B------:R-:W-:Y:S02]  /*1e30*/  HADD2.F32 R188, -RZ, R195.H0_H0 ;  /* 0x200000c3ffbc7230 */ /* 0x000fe40000004100 */
[----:B------:R-:W-:Y:S02]  /*1e40*/  HADD2.F32 R190, -RZ, R75.H0_H0 ;  /* 0x2000004bffbe7230 */ /* 0x000fe40000004100 */
[----:B------:R-:W-:Y:S01]  /*1e50*/  FADD.FTZ R189, R189, -UR9 ;  /* 0x80000009bdbd7e21 */ /* 0x000fe20008010000 */
[----:B------:R-:W-:Y:S02]  /*1e60*/  HADD2.F32 R191, -RZ, R196.H0_H0 ;  /* 0x200000c4ffbf7230 */ /* 0x000fe40000004100 */
[----:B------:R-:W-:Y:S01]  /*1e70*/  FADD.FTZ R170, R170, R188 ;  /* 0x000000bcaaaa7221 */ /* 0x000fe20000010000 */
[-C--:B------:R-:W-:Y:S01]  /*1e80*/  FFMA.FTZ R110, R239, R188.reuse, R110 ;  /* 0x000000bcef6e7223 */ /* 0x080fe2000001006e */
[----:B------:R-:W-:Y:S01]  /*1e90*/  FMUL.FTZ R238, R190, R188 ;  /* 0x000000bcbeee7220 */ /* 0x000fe20000410000 */
[----:B------:R-:W-:Y:S01]  /*1ea0*/  FMUL.FTZ R240, R189, UR29 ;  /* 0x0000001dbdf07c20 */ /* 0x000fe20008410000 */
[----:B------:R-:W-:-:S02]  /*1eb0*/  HADD2.F32 R188, -RZ, R195.H1_H1 ;  /* 0x300000c3ffbc7230 */ /* 0x000fc40000004100 */
[----:B------:R-:W-:Y:S02]  /*1ec0*/  HADD2.F32 R189, -RZ, R75.H1_H1 ;  /* 0x3000004bffbd7230 */ /* 0x000fe40000004100 */
[----:B------:R-:W-:-:S03]  /*1ed0*/  FADD.FTZ R191, R191, -UR9 ;  /* 0x80000009bfbf7e21 */ /* 0x000fc60008010000 */
[-C--:B------:R-:W-:Y:S01]  /*1ee0*/  FMUL.FTZ R195, R189, R188.reuse ;  /* 0x000000bcbdc37220 */ /* 0x080fe20000410000 */
[----:B------:R-:W-:Y:S02]  /*1ef0*/  HADD2.F32 R189, -RZ, R196.H1_H1 ;  /* 0x300000c4ffbd7230 */ /* 0x000fe40000004100 */
[----:B------:R-:W-:Y:S01]  /*1f00*/  FADD.FTZ R171, R171, R188 ;  /* 0x000000bcabab7221 */ /* 0x000fe20000010000 */
[----:B------:R-:W-:Y:S01]  /*1f10*/  FFMA.FTZ R111, R240, R188, R111 ;  /* 0x000000bcf06f7223 */ /* 0x000fe2000001006f */
[----:B------:R-:W-:Y:S01]  /*1f20*/  FMUL.FTZ R244, R191, UR29 ;  /* 0x0000001dbff47c20 */ /* 0x000fe20008410000 */
[----:B------:R-:W-:Y:S02]  /*1f30*/  HADD2.F32 R188, -RZ, R200.H0_H0 ;  /* 0x200000c8ffbc7230 */ /* 0x000fe40000004100 */
[----:B------:R-:W-:Y:S02]  /*1f40*/  HADD2.F32 R191, -RZ, R76.H0_H0 ;  /* 0x2000004cffbf7230 */ /* 0x000fe40000004100 */
[----:B------:R-:W-:Y:S01]  /*1f50*/  FADD.FTZ R189, R189, -UR9 ;  /* 0x80000009bdbd7e21 */ /* 0x000fe20008010000 */
[----:B------:R-:W-:Y:S01]  /*1f60*/  FADD.FTZ R164, R164, R188 ;  /* 0x000000bca4a47221 */ /* 0x000fe20000010000 */
[-C--:B------:R-:W-:Y:S01]  /*1f70*/  FFMA.FTZ R112, R244, R188.reuse, R112 ;  /* 0x000000bcf4707223 */ /* 0x080fe20000010070 */
[----:B------:R-:W-:Y:S01]  /*1f80*/  FMUL.FTZ R243, R191, R188 ;  /* 0x000000bcbff37220 */ /* 0x000fe20000410000 */
[----:B------:R-:W-:Y:S01]  /*1f90*/  FMUL.FTZ R242, R189, UR29 ;  /* 0x0000001dbdf27c20 */ /* 0x000fe20008410000 */
        /* <DEDUP_REMOVED lines=26> */
[----:B------:R-:W-:Y:S02]  /*2140*/  HADD2.F32 R190, -RZ, R200.H1_H1 ;  /* 0x300000c8ffbe7230 */ /* 0x000fe40000004100 */
[----:B------:R-:W-:Y:S02]  /*2150*/  HADD2.F32 R191, -RZ, R76.H1_H1 ;  /* 0x3000004cffbf7230 */ /* 0x000fe40000004100 */
[----:B------:R-:W-:Y:S01]  /*2160*/  FFMA.FTZ R188, R208, R207, R188 ;  /* 0x000000cfd0bc7223 */ /* 0x000fe200000100bc */
[----:B------:R-:W-:Y:S02]  /*2170*/  FADD.FTZ R189, R207, R189 ;  /* 0x000000bdcfbd7221 */ /* 0x000fe40000010000 */
[----:B------:R-:W-:Y:S01]  /*2180*/  FMUL.FTZ R241, R191, R190 ;  /* 0x000000bebff17220 */ /* 0x000fe20000410000 */
[----:B------:R-:W-:Y:S01]  /*2190*/  FFMA.FTZ R188, R206, R205, R188 ;  /* 0x000000cdcebc7223 */ /* 0x000fe200000100bc */
[----:B------:R-:W-:-:S02]  /*21a0*/  HADD2.F32 R191, -RZ, R197.H0_H0 ;  /* 0x200000c5ffbf7230 */ /* 0x000fc40000004100 */
[----:B------:R-:W-:Y:S01]  /*21b0*/  FADD.FTZ R189, R205, R189 ;  /* 0x000000bdcdbd7221 */ /* 0x000fe20000010000 */
[----:B------:R-:W-:-:S03]  /*21c0*/  FFMA.FTZ R188, R204, R19, R188 ;  /* 0x00000013ccbc7223 */ /* 0x000fc600000100bc */
[----:B------:R-:W-:Y:S01]  /*21d0*/  FADD.FTZ R189, R19, R189 ;  /* 0x000000bd13bd7221 */ /* 0x000fe20000010000 */
[----:B------:R-:W-:Y:S01]  /*21e0*/  FADD.FTZ R191, R191, -UR9 ;  /* 0x80000009bfbf7e21 */ /* 0x000fe20008010000 */
[----:B------:R-:W-:Y:S01]  /*21f0*/  FFMA.FTZ R188, R18, R17, R188 ;  /* 0x0000001112bc7223 */ /* 0x000fe200000100bc */
[----:B------:R-:W-:Y:S01]  /*2200*/  FADD.FTZ R165, R165, R190 ;  /* 0x000000bea5a57221 */ /* 0x000fe20000010000 */
[----:B------:R-:W-:Y:S01]  /*2210*/  FADD.FTZ R189, R17, R189 ;  /* 0x000000bd11bd7221 */ /* 0x000fe20000010000 */
[----:B------:R-:W-:Y:S01]  /*2220*/  FFMA.FTZ R113, R242, R190, R113 ;  /* 0x000000bef2717223 */ /* 0x000fe20000010071 */
[----:B------:R-:W-:Y:S01]  /*2230*/  FMUL.FTZ R200, R191, UR29 ;  /* 0x0000001dbfc87c20 */ /* 0x000fe20008410000 */
[----:B------:R-:W-:Y:S02]  /*2240*/  HADD2.F32 R190, -RZ, R201.H0_H0 ;  /* 0x200000c9ffbe7230 */ /* 0x000fe40000004100 */
[----:B------:R-:W-:Y:S01]  /*2250*/  FFMA.FTZ R188, R16, R15, R188 ;  /* 0x0000000f10bc7223 */ /* 0x000fe200000100bc */
[----:B------:R-:W-:-:S02]  /*2260*/  HADD2.F32 R191, -RZ, R77.H0_H0 ;  /* 0x2000004dffbf7230 */ /* 0x000fc40000004100 */
[----:B------:R-:W-:Y:S01]  /*2270*/  FADD.FTZ R189, R15, R189 ;  /* 0x000000bd0fbd7221 */ /* 0x000fe20000010000 */
[----:B------:R-:W-:Y:S02]  /*2280*/  FFMA.FTZ R188, R14, R13, R188 ;  /* 0x0000000d0ebc7223 */ /* 0x000fe400000100bc */
[----:B------:R-:W-:Y:S01]  /*2290*/  FMUL.FTZ R196, R191, R190 ;  /* 0x000000bebfc47220 */ /* 0x000fe20000410000 */
[----:B------:R-:W-:Y:S02]  /*22a0*/  HADD2.F32 R191, -RZ, R197.H1_H1 ;  /* 0x300000c5ffbf7230 */ /* 0x000fe40000004100 */
        /* <DEDUP_REMOVED lines=9> */
[----:B------:R-:W-:Y:S02]  /*2340*/  HADD2.F32 R190, -RZ, R201.H1_H1 ;  /* 0x300000c9ffbe7230 */ /* 0x000fe40000004100 */
[----:B------:R-:W-:Y:S01]  /*2350*/  FFMA.FTZ R188, R8, R7, R188 ;  /* 0x0000000708bc7223 */ /* 0x000fe200000100bc */
[----:B------:R-:W-:-:S02]  /*2360*/  HADD2.F32 R191, -RZ, R77.H1_H1 ;  /* 0x3000004dffbf7230 */ /* 0x000fc40000004100 */
[----:B------:R-:W-:Y:S01]  /*2370*/  FADD.FTZ R189, R7, R189 ;  /* 0x000000bd07bd7221 */ /* 0x000fe20000010000 */
[----:B------:R-:W-:Y:S02]  /*2380*/  FFMA.FTZ R188, R6, R5, R188 ;  /* 0x0000000506bc7223 */ /* 0x000fe400000100bc */
[----:B------:R-:W-:Y:S01]  /*2390*/  FMUL.FTZ R245, R191, R190 ;  /* 0x000000bebff57220 */ /* 0x000fe20000410000 */
[----:B------:R-:W-:Y:S02]  /*23a0*/  HADD2.F32 R191, -RZ, R198.H0_H0 ;  /* 0x200000c6ffbf7230 */ /* 0x000fe40000004100 */
        /* <DEDUP_REMOVED lines=61> */
[----:B------:R-:W-:Y:S01]  /*2780*/  FADD.FTZ R163, R163, R190 ;  /* 0x000000bea3a37221 */ /* 0x000fe20000010000 */
[-C--:B------:R-:W-:Y:S01]  /*2790*/  FFMA.FTZ R119, R199, R190.reuse, R119 ;  /* 0x000000bec7777223 */ /* 0x080fe20000010077 */
[----:B------:R-:W-:Y:S01]  /*27a0*/  FMUL.FTZ R203, R191, R190 ;  /* 0x000000bebfcb7220 */ /* 0x000fe20000410000 */
[----:B------:R-:W-:Y:S01]  /*27b0*/  FFMA.FTZ R188, R202, R198, R188 ;  /* 0x000000c6cabc7223 */ /* 0x000fe200000100bc */
[----:B------:R-:W-:-:S03]  /*27c0*/  FADD.FTZ R190, R189, R198 ;  /* 0x000000c6bdbe7221 */ /* 0x000fc60000010000 */
[----:B------:R-:W-:Y:S01]  /*27d0*/  FFMA.FTZ R189, R199, R203, R188 ;  /* 0x000000cbc7bd7223 */ /* 0x000fe200000100bc */
[----:B------:R-:W-:Y:S01]  /*27e0*/  FADD.FTZ R188, R190, R203 ;  /* 0x000000cbbebc7221 */ /* 0x000fe20000010000 */
[----:B------:R-:W-:Y:S06]  /*27f0*/  BRA `(.L_x_2398) ;  /* 0x0000000000607947 */ /* 0x000fec0003800000 */
.L_x_2397:
        /* <DEDUP_REMOVED lines=10> */
[C---:B------:R-:W-:Y:S02]  /*28a0*/  IADD3 R22, PT, PT, R20.reuse, 0x80, RZ ;  /* 0x0000008014167810 */ /* 0x040fe40007ffe0ff */
[C---:B------:R-:W-:Y:S02]  /*28b0*/  IADD3 R24, PT, PT, R20.reuse, 0x100, RZ ;  /* 0x0000010014187810 */ /* 0x040fe40007ffe0ff */
[----:B------:R-:W-:Y:S01]  /*28c0*/  IADD3 R26, PT, PT, R20, 0x180, RZ ;  /* 0x00000180141a7810 */ /* 0x000fe20007ffe0ff */
[----:B-1----:R-:W-:Y:S01]  /*28d0*/  IMAD.WIDE.U32 R22, R22, 0x10, R190 ;  /* 0x0000001016167825 */ /* 0x002fe200078e00be */
[----:B------:R-:W-:-:S03]  /*28e0*/  IADD3 R28, PT, PT, R20, 0x200, RZ ;  /* 0x00000200141c7810 */ /* 0x000fc60007ffe0ff */
        /* <DEDUP_REMOVED lines=9> */
.L_x_2398:
[----:B------:R1:W-:Y:S04]  /*2980*/  STL [R1+0x64], R0 ;  /* 0x0000640001007387 */ /* 0x0003e80000100800 */
[----:B0-----:R-:W0:Y:S04]  /*2990*/  SHFL.DOWN PT, R191, R188, 0x10, 0x1f ;  /* 0x0a001f00bcbf7f89 */ /* 0x001e2800000e0000 */
[----:B------:R-:W3:Y:S01]  /*29a0*/  SHFL.DOWN PT, R190, R189, 0x10, 0x1f ;  /* 0x0a001f00bdbe7f89 */ /* 0x000ee200000e0000 */
[----:B-1----:R-:W1:Y:S01]  /*29b0*/  S2R R0, SR_TID.X ;  /* 0x0000000000007919 */ /* 0x002e620000002100 */
[----:B0-----:R-:W-:Y:S01]  /*29c0*/  FADD.FTZ R188, R191, R188 ;  /* 0x000000bcbfbc7221 */ /* 0x001fe20000010000 */
[----:B---3--:R-:W-:-:S04]  /*29d0*/  FADD.FTZ R190, R190, R189 ;  /* 0x000000bdbebe7221 */ /* 0x008fc80000010000 */
[----:B------:R-:W0:Y:S04]  /*29e0*/  SHFL.DOWN PT, R191, R188, 0x8, 0x1f ;  /* 0x09001f00bcbf7f89 */ /* 0x000e2800000e0000 */
[----:B------:R-:W3:Y:S01]  /*29f0*/  SHFL.DOWN PT, R189, R190, 0x8, 0x1f ;  /* 0x09001f00bebd7f89 */ /* 0x000ee200000e0000 */
[----:B-1----:R-:W-:-:S03]  /*2a00*/  LOP3.LUT P1, RZ, R0, 0x1f, RZ, 0xc0, !PT ;  /* 0x0000001f00ff7812 */ /* 0x002fc6000782c0ff */
[----:B------:R1:W5:Y:S01]  /*2a10*/  LDL.LU R0, [R1+0x64] ;  /* 0x0000640001007983 */ /* 0x0003620000300800 */
[----:B0-----:R-:W-:Y:S01]  /*2a20*/  FADD.FTZ R188, R188, R191 ;  /* 0x000000bfbcbc7221 */ /* 0x001fe20000010000 */
[----:B---3--:R-:W-:-:S04]  /*2a30*/  FADD.FTZ R189, R190, R189 ;  /* 0x000000bdbebd7221 */ /* 0x008fc80000010000 */
[----:B------:R-:W0:Y:S04]  /*2a40*/  SHFL.DOWN PT, R191, R188, 0x4, 0x1f ;  /* 0x08801f00bcbf7f89 */ /* 0x000e2800000e0000 */
[----:B------:R-:W3:Y:S01]  /*2a50*/  SHFL.DOWN PT, R190, R189, 0x4, 0x1f ;  /* 0x08801f00bdbe7f89 */ /* 0x000ee200000e0000 */
        /* <DEDUP_REMOVED lines=8> */
[----:B------:R-:W-:Y:S01]  /*2ae0*/  BSSY.RECONVERGENT B0, `(.L_x_2399) ;  /* 0x000000d000007945 */ /* 0x000fe20003800200 */
[----:B0-----:R-:W-:Y:S01]  /*2af0*/  FADD.FTZ R188, R188, R191 ;  /* 0x000000bfbcbc7221 */ /* 0x001fe20000010000 */
[----:B---3--:R-:W-:Y:S02]  /*2b00*/  FADD.FTZ R189, R189, R190 ;  /* 0x000000bebdbd7221 */ /* 0x008fe40000010000 */
        /* <DEDUP_REMOVED lines=10> */
.L_x_2400:
[----:B------:R-:W-:Y:S05]  /*2bb0*/  BSYNC.RECONVERGENT B0 ;  /* 0x0000000000007941 */ /* 0x000fea0003800200 */
.L_x_2399:
[----:B------:R-:W1:Y:S08]  /*2bc0*/  S2UR UR10, SR_CgaCtaId ;  /* 0x00000000000a79c3 */ /* 0x000e700000008800 */
[----:B------:R-:W-:Y:S01]  /*2bd0*/  BAR.SYNC.DEFER_BLOCKING 0x0 ;  /* 0x0000000000007b1d */ /* 0x000fe20000010000 */
[----:B------:R-:W-:-:S05]  /*2be0*/  UISETP.GE.AND UP2, UPT, UR16, 0x1, UPT ;  /* 0x000000011000788c */ /* 0x000fca000bf46270 */
[----:B------:R-:W-:Y:S01]  /*2bf0*/  UMOV UR9, 0x400 ;  /* 0x0000040000097882 */ /* 0x000fe20000000000 */
[----:B------:R-:W-:Y:S04]  /*2c00*/  STL [R1+0x68], R2 ;  /* 0x0000680201007387 */ /* 0x000fe80000100800 */
[----:B-----5:R-:W-:Y:S01]  /*2c10*/  STL [R1+0x64], R0 ;  /* 0x0000640001007387 */ /* 0x020fe20000100800 */
[----:B------:R-:W3:Y:S01]  /*2c20*/  @UP2 LDCU.64 UR30, c[0x0][0x390] ;  /* 0x00007200ff1e27ac */ /* 0x000ee20008000a00 */
        /* <DEDUP_REMOVED lines=8> */
[----:B----4-:R-:W-:Y:S01]  /*2cb0*/  FADD.FTZ R2, R190, R188 ;  /* 0x000000bcbe027221 */ /* 0x010fe20000010000 */
        /* <DEDUP_REMOVED lines=20> */
[----:B---3--:R-:W-:-:S05]  /*2e00*/  @P2 IMAD.WIDE.U32 R190, R189, R190, UR30 ;  /* 0x0000001ebdbe2e25 */ /* 0x008fca000f8e00be */
        /* <DEDUP_REMOVED lines=31> */
.L_x_2403:
        /* <DEDUP_REMOVED lines=14> */
.L_x_2404:
        /* <DEDUP_REMOVED lines=14> */
.L_x_2405:
        /* <DEDUP_REMOVED lines=14> */
.L_x_2406:
        /* <DEDUP_REMOVED lines=14> */
.L_x_2407:
        /* <DEDUP_REMOVED lines=14> */
.L_x_2408:
        /* <DEDUP_REMOVED lines=14> */
.L_x_2409:
        /* <DEDUP_REMOVED lines=15> */
.L_x_2402:
[----:B------:R-:W-:Y:S02]  /*3630*/  MOV R187, UR16 ;  /* 0x0000001000bb7c02 */ /* 0x000fe40008000f00 */
[----:B------:R-:W-:Y:S02]  /*3640*/  MOV R184, UR16 ;  /* 0x0000001000b87c02 */ /* 0x000fe40008000f00 */
[----:B------:R-:W-:Y:S01]  /*3650*/  ISETP.LT.AND P1, PT, RZ, UR32, PT ;  /* 0x00000020ff007c0c */ /* 0x000fe2000bf21270 */
[----:B------:R-:W-:Y:S02]  /*3660*/  FFMA.FTZ R187, R252, R187, UR30 ;  /* 0x0000001efcbb7e23 */ /* 0x000fe400080100bb */
[----:B-----5:R-:W-:Y:S02]  /*3670*/  FFMA.FTZ R184, R0, R184, UR30 ;  /* 0x0000001e00b87e23 */ /* 0x020fe400080100b8 */
[----:B------:R-:W-:Y:S02]  /*3680*/  FADD.FTZ R187, R251, -R187 ;  /* 0x800000bbfbbb7221 */ /* 0x000fe40000010000 */
[----:B------:R-:W-:-:S02]  /*3690*/  FADD.FTZ R184, R229, -R184 ;  /* 0x800000b8e5b87221 */ /* 0x000fc40000010000 */
[----:B------:R-:W-:Y:S02]  /*36a0*/  FMUL.FTZ R187, R187, UR29 ;  /* 0x0000001dbbbb7c20 */ /* 0x000fe40008410000 */
[----:B------:R-:W-:-:S03]  /*36b0*/  FMUL.FTZ R184, R184, UR29 ;  /* 0x0000001db8b87c20 */ /* 0x000fc60008410000 */
[----:B------:R-:W-:Y:S02]  /*36c0*/  FSEL R187, R187, RZ, P1 ;  /* 0x000000ffbbbb7208 */ /* 0x000fe40000800000 */
[----:B------:R-:W-:Y:S01]  /*36d0*/  FSEL R184, R184, RZ, P1 ;  /* 0x000000ffb8b87208 */ /* 0x000fe20000800000 */
        /* <DEDUP_REMOVED lines=8> */
.L_x_2411:
        /* <DEDUP_REMOVED lines=8> */
.L_x_2412:
[----:B------:R-:W-:-:S05]  /*37e0*/  MOV R185, UR16 ;  /* 0x0000001000b97c02 */ /* 0x000fca0008000f00 */
[----:B------:R-:W-:-:S04]  /*37f0*/  FFMA.FTZ R185, R250, R185, UR30 ;  /* 0x0000001efab97e23 */ /* 0x000fc800080100b9 */
[----:B------:R-:W-:-:S04]  /*3800*/  FADD.FTZ R185, R249, -R185 ;  /* 0x800000b9f9b97221 */ /* 0x000fc80000010000 */
[----:B------:R-:W-:-:S05]  /*3810*/  FMUL.FTZ R185, R185, UR29 ;  /* 0x0000001db9b97c20 */ /* 0x000fca0008410000 */
        /* <DEDUP_REMOVED lines=9> */
.L_x_2413:
[----:B------:R-:W-:-:S05]  /*38b0*/  MOV R185, UR16 ;  /* 0x0000001000b97c02 */ /* 0x000fca0008000f00 */
[----:B------:R-:W-:-:S04]  /*38c0*/  FFMA.FTZ R185, R228, R185, UR30 ;  /* 0x0000001ee4b97e23 */ /* 0x000fc800080100b9 */
[----:B------:R-:W-:-:S04]  /*38d0*/  FADD.FTZ R185, R227, -R185 ;  /* 0x800000b9e3b97221 */ /* 0x000fc80000010000 */
[----:B------:R-:W-:-:S05]  /*38e0*/  FMUL.FTZ R185, R185, UR29 ;  /* 0x0000001db9b97c20 */ /* 0x000fca0008410000 */
[----:B------:R-:W-:Y:S01]  /*38f0*/  FSEL R185, R185, RZ, P1 ;  /* 0x000000ffb9b97208 */ /* 0x000fe20000800000 */
        /* <DEDUP_REMOVED lines=8> */
.L_x_2414:
        /* <DEDUP_REMOVED lines=8> */
[----:B0-----:R-:W-:-:S05]  /*3a00*/  HADD2.F32 R0, -RZ, R178.H0_H0 ;  /* 0x200000b2ff007230 */ /* 0x001fca0000004100 */
[----:B------:R-:W-:Y:S01]  /*3a10*/  FFMA.FTZ R152, R0, R186, R152 ;  /* 0x000000ba00987223 */ /* 0x000fe20000010098 */
[----:B------:R-:W-:-:S05]  /*3a20*/  HADD2.F32 R0, -RZ, R42.H0_H0 ;  /* 0x2000002aff007230 */ /* 0x000fca0000004100 */
[----:B------:R-:W-:Y:S02]  /*3a30*/  FMUL.FTZ R186, R0, R186 ;  /* 0x000000ba00ba7220 */ /* 0x000fe40000410000 */
[----:B------:R0:W5:Y:S03]  /*3a40*/  LDL.LU R0, [R1+0x64] ;  /* 0x0000640001007983 */ /* 0x0001660000300800 */
[----:B------:R-:W-:-:S04]  /*3a50*/  F2FP.F16.F32.PACK_AB R186, RZ, R186 ;  /* 0x000000baffba723e */ /* 0x000fc800000000ff */
[----:B------:R-:W-:-:S07]  /*3a60*/  PRMT R182, R186, 0x7610, R182 ;  /* 0x00007610bab67816 */ /* 0x000fce00000000b6 */
.L_x_2415:
        /* <DEDUP_REMOVED lines=9> */
[----:B-1----:R-:W-:-:S03]  /*3b00*/  FMUL.FTZ R4, R186, UR17 ;  /* 0x00000011ba047c20 */ /* 0x002fc60008410000 */
[----:B-----5:R1:W-:Y:S01]  /*3b10*/  STL [R1+0x64], R0 ;  /* 0x0000640001007387 */ /* 0x0203e20000100800 */
[----:B---3--:R-:W-:-:S05]  /*3b20*/  HADD2.F32 R3, -RZ, R178.H1_H1 ;  /* 0x300000b2ff037230 */ /* 0x008fca0000004100 */
[----:B------:R-:W-:Y:S01]  /*3b30*/  FFMA.FTZ R153, R3, R4, R153 ;  /* 0x0000000403997223 */ /* 0x000fe20000010099 */
[----:B------:R-:W-:-:S05]  /*3b40*/  HADD2.F32 R3, -RZ, R42.H1_H1 ;  /* 0x3000002aff037230 */ /* 0x000fca0000004100 */
[----:B------:R-:W-:Y:S02]  /*3b50*/  FMUL.FTZ R3, R3, R4 ;  /* 0x0000000403037220 */ /* 0x000fe40000410000 */
[----:B------:R3:W5:Y:S03]  /*3b60*/  LDL.LU R4, [R1+0x70] ;  /* 0x0000700001047983 */ /* 0x0007660000300800 */
[----:B----4-:R-:W-:Y:S02]  /*3b70*/  F2FP.F16.F32.PACK_AB R2, RZ, R3 ;  /* 0x00000003ff02723e */ /* 0x010fe400000000ff */
[----:B------:R3:W5:Y:S02]  /*3b80*/  LDL.LU R3, [R1+0x6c] ;  /* 0x00006c0001037983 */ /* 0x0007640000300800 */
[----:B-1----:R-:W-:Y:S02]  /*3b90*/  PRMT R0, R2, 0x7610, R0 ;  /* 0x0000761002007816 */ /* 0x002fe40000000000 */
[----:B------:R3:W5:Y:S02]  /*3ba0*/  LDL.LU R2, [R1+0x68] ;  /* 0x0000680001027983 */ /* 0x0007640000300800 */
[----:B------:R-:W-:-:S02]  /*3bb0*/  PRMT R182, R182, 0x5410, R0 ;  /* 0x00005410b6b67816 */ /* 0x000fc40000000000 */
[----:B------:R3:W5:Y:S05]  /*3bc0*/  LDL.LU R0, [R1+0x64] ;  /* 0x0000640001007983 */ /* 0x00076a0000300800 */
.L_x_2416:
        /* <DEDUP_REMOVED lines=16> */
[----:B-1----:R-:W-:-:S05]  /*3cd0*/  HADD2.F32 R0, -RZ, R179.H0_H0 ;  /* 0x200000b3ff007230 */ /* 0x002fca0000004100 */
[----:B------:R-:W-:Y:S01]  /*3ce0*/  FFMA.FTZ R154, R0, R187, R154 ;  /* 0x000000bb009a7223 */ /* 0x000fe2000001009a */
[----:B------:R-:W-:-:S05]  /*3cf0*/  HADD2.F32 R0, -RZ, R43.H0_H0 ;  /* 0x2000002bff007230 */ /* 0x000fca0000004100 */
[----:B------:R-:W-:Y:S02]  /*3d00*/  FMUL.FTZ R187, R0, R187 ;  /* 0x000000bb00bb7220 */ /* 0x000fe40000410000 */
[----:B------:R1:W5:Y:S03]  /*3d10*/  LDL.LU R0, [R1+0x64] ;  /* 0x0000640001007983 */ /* 0x0003660000300800 */
[----:B------:R-:W-:-:S04]  /*3d20*/  F2FP.F16.F32.PACK_AB R187, RZ, R187 ;  /* 0x000000bbffbb723e */ /* 0x000fc800000000ff */
[----:B------:R-:W-:-:S07]  /*3d30*/  PRMT R183, R187, 0x7610, R183 ;  /* 0x00007610bbb77816 */ /* 0x000fce00000000b7 */
.L_x_2417:
        /* <DEDUP_REMOVED lines=10> */
.L_x_2401:
[----:B------:R-:W-:-:S04]  /*3de0*/  UISETP.NE.U32.AND UP0, UPT, UR6, URZ, UPT ;  /* 0x000000ff0600728c */ /* 0x000fc8000bf05070 */
[----:B------:R-:W-:-:S09]  /*3df0*/  UISETP.NE.AND.EX UP0, UPT, UR7, URZ, UPT, UP0 ;  /* 0x000000ff0700728c */ /* 0x000fd2000bf05300 */
[----:B------:R-:W-:Y:S05]  /*3e00*/  BRA.U UP0, `(.L_x_2418) ;  /* 0x0000000500a87547 */ /* 0x000fea000b800000 */
[----:B------:R-:W-:Y:S01]  /*3e10*/  ISETP.LT.AND P1, PT, RZ, UR32, PT ;  /* 0x00000020ff007c0c */ /* 0x000fe2000bf21270 */
[----:B------:R-:W-:-:S12]  /*3e20*/  BRA.U !UP2, `(.L_x_2419) ;  /* 0x000000010a307547 */ /* 0x000fd8000b800000 */
[----:B------:R-:W-:Y:S01]  /*3e30*/  MOV R190, UR16 ;  /* 0x0000001000be7c02 */ /* 0x000fe20008000f00 */
[----:B------:R-:W-:-:S04]  /*3e40*/  HADD2.F32 R191, -RZ, R36.H0_H0 ;  /* 0x20000024ffbf7230 */ /* 0x000fc80000004100 */
[----:B-----5:R-:W-:-:S04]  /*3e50*/  @P1 FFMA.FTZ R190, R0, R190, UR30 ;  /* 0x0000001e00be1e23 */ /* 0x020fc800080100be */
        /* <DEDUP_REMOVED lines=9> */
.L_x_2419:
[----:B------:R-:W-:Y:S05]  /*3ef0*/  BRA.U !UP2, `(.L_x_2420) ;  /* 0x000000010a307547 */ /* 0x000fea000b800000 */
[----:B------:R-:W-:Y:S01]  /*3f00*/  MOV R190, UR16 ;  /* 0x0000001000be7c02 */ /* 0x000fe20008000f00 */
[----:B------:R-:W-:-:S04]  /*3f10*/  HADD2.F32 R191, -RZ, R36.H1_H1 ;  /* 0x30000024ffbf7230 */ /* 0x000fc80000004100 */
[----:B------:R-:W-:-:S04]  /*3f20*/  @P1 FFMA.FTZ R190, R252, R190, UR30 ;  /* 0x0000001efcbe1e23 */ /* 0x000fc800080100be */
[----:B------:R-:W-:-:S04]  /*3f30*/  @P1 FADD.FTZ R190, R251, -R190 ;  /* 0x800000befbbe1221 */ /* 0x000fc80000010000 */
[----:B------:R-:W-:Y:S01]  /*3f40*/  @P1 FFMA.FTZ R191, R190, UR29, R191 ;  /* 0x0000001dbebf1c23 */ /* 0x000fe200080100bf */
[----:B-----5:R-:W-:-:S03]  /*3f50*/  HADD2.F32 R190, -RZ, R176.H1_H1 ;  /* 0x300000b0ffbe7230 */ /* 0x020fc60000004100 */
[----:B------:R-:W-:-:S04]  /*3f60*/  FMUL.FTZ R191, R191, UR17 ;  /* 0x00000011bfbf7c20 */ /* 0x000fc80008410000 */
[----:B------:R-:W-:Y:S01]  /*3f70*/  FFMA.FTZ R157, R190, R191, R157 ;  /* 0x000000bfbe9d7223 */ /* 0x000fe2000001009d */
[----:B------:R-:W-:-:S05]  /*3f80*/  HADD2.F32 R190, -RZ, R40.H1_H1 ;  /* 0x30000028ffbe7230 */ /* 0x000fca0000004100 */
[----:B------:R-:W-:-:S05]  /*3f90*/  FMUL.FTZ R190, R190, R191 ;  /* 0x000000bfbebe7220 */ /* 0x000fca0000410000 */
[----:B------:R-:W-:-:S04]  /*3fa0*/  F2FP.F16.F32.PACK_AB R190, RZ, R190 ;  /* 0x000000beffbe723e */ /* 0x000fc800000000ff */
[----:B------:R-:W-:-:S07]  /*3fb0*/  PRMT R180, R180, 0x5410, R190 ;  /* 0x00005410b4b47816 */ /* 0x000fce00000000be */
.L_x_2420:
[----:B------:R-:W-:Y:S05]  /*3fc0*/  BRA.U !UP2, `(.L_x_2421) ;  /* 0x000000010a307547 */ /* 0x000fea000b800000 */
[----:B------:R-:W-:Y:S01]  /*3fd0*/  MOV R190, UR16 ;  /* 0x0000001000be7c02 */ /* 0x000fe20008000f00 */
[----:B------:R-:W-:-:S04]  /*3fe0*/  HADD2.F32 R191, -RZ, R37.H0_H0 ;  /* 0x20000025ffbf7230 */ /* 0x000fc80000004100 */
[----:B------:R-:W-:-:S04]  /*3ff0*/  @P1 FFMA.FTZ R190, R250, R190, UR30 ;  /* 0x0000001efabe1e23 */ /* 0x000fc800080100be */
[----:B------:R-:W-:-:S04]  /*4000*/  @P1 FADD.FTZ R190, R249, -R190 ;  /* 0x800000bef9be1221 */ /* 0x000fc80000010000 */
[----:B------:R-:W-:Y:S01]  /*4010*/  @P1 FFMA.FTZ R191, R190, UR29, R191 ;  /* 0x0000001dbebf1c23 */ /* 0x000fe200080100bf */
[----:B-----5:R-:W-:-:S03]  /*4020*/  HADD2.F32 R190, -RZ, R177.H0_H0 ;  /* 0x200000b1ffbe7230 */ /* 0x020fc60000004100 */
[----:B------:R-:W-:-:S04]  /*4030*/  FMUL.FTZ R191, R191, UR17 ;  /* 0x00000011bfbf7c20 */ /* 0x000fc80008410000 */
[----:B------:R-:W-:Y:S01]  /*4040*/  FFMA.FTZ R158, R190, R191, R158 ;  /* 0x000000bfbe9e7223 */ /* 0x000fe2000001009e */
[----:B------:R-:W-:-:S05]  /*4050*/  HADD2.F32 R190, -RZ, R41.H0_H0 ;  /* 0x20000029ffbe7230 */ /* 0x000fca0000004100 */
[----:B------:R-:W-:-:S05]  /*4060*/  FMUL.FTZ R190, R190, R191 ;  /* 0x000000bfbebe7220 */ /* 0x000fca0000410000 */
[----:B------:R-:W-:-:S04]  /*4070*/  F2FP.F16.F32.PACK_AB R190, RZ, R190 ;  /* 0x000000beffbe723e */ /* 0x000fc800000000ff */
[----:B------:R-:W-:-:S07]  /*4080*/  PRMT R181, R190, 0x7610, R181 ;  /* 0x00007610beb57816 */ /* 0x000fce00000000b5 */
.L_x_2421:
        /* <DEDUP_REMOVED lines=13> */
.L_x_2422:
        /* <DEDUP_REMOVED lines=13> */
.L_x_2423:
        /* <DEDUP_REMOVED lines=13> */
.L_x_2424:
        /* <DEDUP_REMOVED lines=13> */
.L_x_2425:
        /* <DEDUP_REMOVED lines=12> */
[----:B------:R-:W-:Y:S01]  /*4490*/  PRMT R183, R183, 0x5410, R190 ;  /* 0x00005410b7b77816 */ /* 0x000fe200000000be */
[----:B------:R-:W-:Y:S06]  /*44a0*/  BRA `(.L_x_2410) ;  /* 0x0000000800087947 */ /* 0x000fec0003800000 */
.L_x_2418:
[----:B------:R-:W-:Y:S01]  /*44b0*/  ISETP.LT.AND P1, PT, RZ, UR32, PT ;  /* 0x00000020ff007c0c */ /* 0x000fe2000bf21270 */
[----:B------:R-:W-:Y:S01]  /*44c0*/  HADD2.F32 R187, -RZ, R36.H1_H1 ;  /* 0x30000024ffbb7230 */ /* 0x000fe20000004100 */
[----:B------:R-:W-:Y:S01]  /*44d0*/  MOV R184, UR16 ;  /* 0x0000001000b87c02 */ /* 0x000fe20008000f00 */
[----:B------:R-:W-:Y:S01]  /*44e0*/  HADD2.F32 R190, -RZ, R37.H0_H0 ;  /* 0x20000025ffbe7230 */ /* 0x000fe20000004100 */
[----:B------:R-:W-:Y:S02]  /*44f0*/  PLOP3.LUT P3, PT, PT, PT, UP3, 0x80, 0x8 ;  /* 0x000000000008781c */ /* 0x000fe40003f6f038 */
[----:B------:R-:W-:-:S07]  /*4500*/  MOV R185, UR16 ;  /* 0x0000001000b97c02 */ /* 0x000fce0008000f00 */
        /* <DEDUP_REMOVED lines=19> */
.L_x_2426:
        /* <DEDUP_REMOVED lines=8> */
.L_x_2427:
        /* <DEDUP_REMOVED lines=8> */
.L_x_2428:
        /* <DEDUP_REMOVED lines=13> */
.L_x_2429:
[----:B------:R-:W-:Y:S01]  /*4810*/  MOV R186, UR16 ;  /* 0x0000001000ba7c02 */ /* 0x000fe20008000f00 */
[----:B------:R-:W-:-:S04]  /*4820*/  HADD2.F32 R191, -RZ, R38.H0_H0 ;  /* 0x20000026ffbf7230 */ /* 0x000fc80000004100 */
[----:B------:R-:W-:-:S04]  /*4830*/  @P1 FFMA.FTZ R186, R226, R186, UR30 ;  /* 0x0000001ee2ba1e23 */ /* 0x000fc800080100ba */
[----:B------:R-:W-:-:S04]  /*4840*/  @P1 FADD.FTZ R186, R225, -R186 ;  /* 0x800000bae1ba1221 */ /* 0x000fc80000010000 */
[----:B------:R-:W-:Y:S01]  /*4850*/  @P1 FFMA.FTZ R191, R186, UR29, R191 ;  /* 0x0000001dbabf1c23 */ /* 0x000fe200080100bf */
        /* <DEDUP_REMOVED lines=10> */
.L_x_2430:
[----:B------:R-:W-:Y:S01]  /*4900*/  MOV R186, UR16 ;  /* 0x0000001000ba7c02 */ /* 0x000fe20008000f00 */
[----:B-----5:R1:W-:Y:S04]  /*4910*/  STL [R1+0x64], R0 ;  /* 0x0000640001007387 */ /* 0x0203e80000100800 */
[----:B------:R-:W-:-:S04]  /*4920*/  @P1 FFMA.FTZ R186, R224, R186, UR30 ;  /* 0x0000001ee0ba1e23 */ /* 0x000fc800080100ba */
[----:B-1----:R-:W-:Y:S01]  /*4930*/  @P1 FADD.FTZ R0, R223, -R186 ;  /* 0x800000badf001221 */ /* 0x002fe20000010000 */
[----:B------:R-:W-:-:S05]  /*4940*/  HADD2.F32 R186, -RZ, R38.H1_H1 ;  /* 0x30000026ffba7230 */ /* 0x000fca0000004100 */
[----:B------:R-:W-:Y:S02]  /*4950*/  @P1 FFMA.FTZ R186, R0, UR29, R186 ;  /* 0x0000001d00ba1c23 */ /* 0x000fe400080100ba */
[----:B------:R1:W5:Y:S01]  /*4960*/  LDL.LU R0, [R1+0x64] ;  /* 0x0000640001007983 */ /* 0x0003620000300800 */
[----:B------:R-:W-:Y:S05]  /*4970*/  BRA.U !UP2, `(.L_x_2431) ;  /* 0x000000010a407547 */ /* 0x000fea000b800000 */
[----:B------:R3:W-:Y:S04]  /*4980*/  STL [R1+0x70], R4 ;  /* 0x0000700401007387 */ /* 0x0007e80000100800 */
[----:B------:R4:W-:Y:S04]  /*4990*/  STL [R1+0x6c], R3 ;  /* 0x00006c0301007387 */ /* 0x0009e80000100800 */
[----:B------:R0:W-:Y:S01]  /*49a0*/  STL [R1+0x68], R2 ;  /* 0x0000680201007387 */ /* 0x0001e20000100800 */
[----:B---3--:R-:W-:-:S03]  /*49b0*/  FMUL.FTZ R4, R186, UR17 ;  /* 0x00000011ba047c20 */ /* 0x008fc60008410000 */
[----:B-----5:R3:W-:Y:S01]  /*49c0*/  STL [R1+0x64], R0 ;  /* 0x0000640001007387 */ /* 0x0207e20000100800 */
[----:B----4-:R-:W-:-:S05]  /*49d0*/  HADD2.F32 R3, -RZ, R178.H1_H1 ;  /* 0x300000b2ff037230 */ /* 0x010fca0000004100 */
[----:B------:R-:W-:Y:S01]  /*49e0*/  FFMA.FTZ R153, R3, R4, R153 ;  /* 0x0000000403997223 */ /* 0x000fe20000010099 */
[----:B------:R-:W-:-:S05]  /*49f0*/  HADD2.F32 R3, -RZ, R42.H1_H1 ;  /* 0x3000002aff037230 */ /* 0x000fca0000004100 */
[----:B------:R-:W-:Y:S02]  /*4a00*/  FMUL.FTZ R3, R3, R4 ;  /* 0x0000000403037220 */ /* 0x000fe40000410000 */
[----:B------:R4:W5:Y:S03]  /*4a10*/  LDL.LU R4, [R1+0x70] ;  /* 0x0000700001047983 */ /* 0x0009660000300800 */
[----:B0-----:R-:W-:Y:S02]  /*4a20*/  F2FP.F16.F32.PACK_AB R2, RZ, R3 ;  /* 0x00000003ff02723e */ /* 0x001fe400000000ff */
[----:B------:R4:W5:Y:S02]  /*4a30*/  LDL.LU R3, [R1+0x6c] ;  /* 0x00006c0001037983 */ /* 0x0009640000300800 */
[----:B---3--:R-:W-:Y:S02]  /*4a40*/  PRMT R0, R2, 0x7610, R0 ;  /* 0x0000761002007816 */ /* 0x008fe40000000000 */
[----:B------:R4:W5:Y:S02]  /*4a50*/  LDL.LU R2, [R1+0x68] ;  /* 0x0000680001027983 */ /* 0x0009640000300800 */
[----:B------:R-:W-:-:S02]  /*4a60*/  PRMT R182, R182, 0x5410, R0 ;  /* 0x00005410b6b67816 */ /* 0x000fc40000000000 */
[----:B------:R4:W5:Y:S05]  /*4a70*/  LDL.LU R0, [R1+0x64] ;  /* 0x0000640001007983 */ /* 0x00096a0000300800 */
.L_x_2431:
[----:B-----5:R3:W-:Y:S04]  /*4a80*/  STL [R1+0x68], R2 ;  /* 0x0000680201007387 */ /* 0x0207e80000100800 */
[----:B------:R0:W-:Y:S01]  /*4a90*/  STL [R1+0x64], R0 ;  /* 0x0000640001007387 */ /* 0x0001e20000100800 */
[----:B---3--:R-:W-:-:S05]  /*4aa0*/  MOV R2, UR16 ;  /* 0x0000001000027c02 */ /* 0x008fca0008000f00 */
[----:B0-----:R-:W-:-:S04]  /*4ab0*/  @P1 FFMA.FTZ R0, R222, R2, UR30 ;  /* 0x0000001ede001e23 */ /* 0x001fc80008010002 */
[----:B------:R-:W-:Y:S01]  /*4ac0*/  @P1 FADD.FTZ R2, R221, -R0 ;  /* 0x80000000dd021221 */ /* 0x000fe20000010000 */
[----:B------:R-:W-:-:S05]  /*4ad0*/  HADD2.F32 R0, -RZ, R39.H0_H0 ;  /* 0x20000027ff007230 */ /* 0x000fca0000004100 */
[----:B------:R-:W-:Y:S02]  /*4ae0*/  @P1 FFMA.FTZ R0, R2, UR29, R0 ;  /* 0x0000001d02001c23 */ /* 0x000fe40008010000 */
[----:B------:R0:W5:Y:S04]  /*4af0*/  LDL.LU R2, [R1+0x68] ;  /* 0x0000680001027983 */ /* 0x0001680000300800 */
[----:B------:R3:W-:Y:S04]  /*4b00*/  STL [R1], R0 ;  /* 0x0000000001007387 */ /* 0x0007e80000100800 */
[----:B---3--:R0:W5:Y:S01]  /*4b10*/  LDL.LU R0, [R1+0x64] ;  /* 0x0000640001007983 */ /* 0x0081620000300800 */
[----:B------:R-:W-:-:S02]  /*4b20*/  F2FP.F16.F32.PACK_AB R184, R187, R184 ;  /* 0x000000b8bbb8723e */ /* 0x000fc400000000ff */
[----:B------:R-:W-:Y:S02]  /*4b30*/  MOV R187, UR16 ;  /* 0x0000001000bb7c02 */ /* 0x000fe40008000f00 */
[----:B------:R-:W-:Y:S01]  /*4b40*/  F2FP.F16.F32.PACK_AB R185, R185, R190 ;  /* 0x000000beb9b9723e */ /* 0x000fe200000000ff */
[----:B------:R-:W-:Y:S01]  /*4b50*/  HADD2.F32 R190, -RZ, R39.H1_H1 ;  /* 0x30000027ffbe7230 */ /* 0x000fe20000004100 */
[----:B------:R-:W-:Y:S01]  /*4b60*/  F2FP.F16.F32.PACK_AB R186, R186, R191 ;  /* 0x000000bfbaba723e */ /* 0x000fe200000000ff */
[----:B------:R-:W-:-:S04]  /*4b70*/  @P1 FFMA.FTZ R187, R220, R187, UR30 ;  /* 0x0000001edcbb1e23 */ /* 0x000fc800080100bb */
[----:B------:R-:W-:-:S04]  /*4b80*/  @P1 FADD.FTZ R187, R219, -R187 ;  /* 0x800000bbdbbb1221 */ /* 0x000fc80000010000 */
[----:B------:R-:W-:Y:S01]  /*4b90*/  @P1 FFMA.FTZ R190, R187, UR29, R190 ;  /* 0x0000001dbbbe1c23 */ /* 0x000fe200080100be */
[----:B0-----:R-:W-:Y:S06]  /*4ba0*/  BRA.U !UP2, `(.L_x_2432) ;  /* 0x000000010a207547 */ /* 0x001fec000b800000 */
[----:B------:R-:W3:Y:S01]  /*4bb0*/  LDL R187, [R1] ;  /* 0x0000000001bb7983 */ /* 0x000ee20000100800 */
[----:B------:R-:W-:Y:S02]  /*4bc0*/  HADD2.F32 R191, -RZ, R179.H0_H0 ;  /* 0x200000b3ffbf7230 */ /* 0x000fe40000004100 */
[----:B---3--:R-:W-:-:S04]  /*4bd0*/  FMUL.FTZ R187, R187, UR17 ;  /* 0x00000011bbbb7c20 */ /* 0x008fc80008410000 */
[----:B------:R-:W-:Y:S01]  /*4be0*/  FFMA.FTZ R154, R191, R187, R154 ;  /* 0x000000bbbf9a7223 */ /* 0x000fe2000001009a */
[----:B------:R-:W-:-:S05]  /*4bf0*/  HADD2.F32 R191, -RZ, R43.H0_H0 ;  /* 0x2000002bffbf7230 */ /* 0x000fca0000004100 */
[----:B------:R-:W-:-:S05]  /*4c00*/  FMUL.FTZ R187, R191, R187 ;  /* 0x000000bbbfbb7220 */ /* 0x000fca0000410000 */
[----:B------:R-:W-:-:S04]  /*4c10*/  F2FP.F16.F32.PACK_AB R187, RZ, R187 ;  /* 0x000000bbffbb723e */ /* 0x000fc800000000ff */
[----:B------:R-:W-:-:S07]  /*4c20*/  PRMT R183, R187, 0x7610, R183 ;  /* 0x00007610bbb77816 */ /* 0x000fce00000000b7 */
.L_x_2432:
[----:B------:R-:W3:Y:S02]  /*4c30*/  LDL.LU R187, [R1] ;  /* 0x0000000001bb7983 */ /* 0x000ee40000300800 */
[----:B---3--:R-:W-:Y:S01]  /*4c40*/  F2FP.F16.F32.PACK_AB R187, R190, R187 ;  /* 0x000000bbbebb723e */ /* 0x008fe200000000ff */
        /* <DEDUP_REMOVED lines=8> */
.L_x_2410:
[----:B------:R-:W-:Y:S01]  /*4cd0*/  ISETP.NE.U32.AND P1, PT, RZ, UR6, PT ;  /* 0x00000006ff007c0c */ /* 0x000fe2000bf25070 */
[----:B------:R-:W0:Y:S03]  /*4ce0*/  @UP2 LDCU.64 UR10, c[0x0][0x468] ;  /* 0x00008d00ff0a27ac */ /* 0x000e260008000a00 */
[----:B------:R-:W-:-:S13]  /*4cf0*/  ISETP.NE.AND.EX P1, PT, RZ, UR7, PT, P1 ;  /* 0x00000007ff007c0c */ /* 0x000fda000bf25310 */
[----:B------:R-:W1:Y:S02]  /*4d00*/  @P1 LDC.64 R190, c[0x0][0x478] ;  /* 0x00011e00ffbe1b82 */ /* 0x000e640000000a00 */
[----:B-1----:R-:W-:-:S05]  /*4d10*/  @P1 IMAD.WIDE.U32 R190, R188, 0x10, R190 ;  /* 0x00000010bcbe1825 */ /* 0x002fca00078e00be */
[----:B------:R1:W-:Y:S02]  /*4d20*/  @P1 STG.E.128 desc[UR18][R190.64], R184 ;  /* 0x000000b8be001986 */ /* 0x0003e4000c101d12 */
[----:B-1----:R-:W-:-:S05]  /*4d30*/  MOV R190, 0x10 ;  /* 0x0000001000be7802 */ /* 0x002fca0000000f00 */
[----:B0-----:R-:W-:-:S05]  /*4d40*/  @P2 IMAD.WIDE.U32 R190, R189, R190, UR10 ;  /* 0x0000000abdbe2e25 */ /* 0x001fca000f8e00be */
[----:B------:R0:W-:Y:S01]  /*4d50*/  @P2 STG.E.128 desc[UR18][R190.64], R180 ;  /* 0x000000b4be002986 */ /* 0x0001e2000c101d12 */
[----:B------:R-:W-:Y:S05]  /*4d60*/  BRA.U !UP2, `(.L_x_2433) ;  /* 0x000000010a107547 */ /* 0x000fea000b800000 */
[----:B-----5:R-:W1:Y:S01]  /*4d70*/  LDC.64 R178, c[0x0][0x390] ;  /* 0x0000e400ffb27b82 */ /* 0x020e620000000a00 */
[----:B------:R-:W-:-:S05]  /*4d80*/  IADD3 R176, PT, PT, R189, 0x80, RZ ;  /* 0x00000080bdb07810 */ /* 0x000fca0007ffe0ff */
[----:B-1----:R-:W-:-:S06]  /*4d90*/  IMAD.WIDE.U32 R176, R176, 0x10, R178 ;  /* 0x00000010b0b07825 */ /* 0x002fcc00078e00b2 */
[----:B------:R-:W5:Y:S02]  /*4da0*/  LDG.E.128 R176, desc[UR18][R176.64] ;  /* 0x00000012b0b07981 */ /* 0x000f64000c1e1d00 */
.L_x_2433:
[----:B------:R-:W-:Y:S05]  /*4db0*/  @!P0 BRA `(.L_x_2434) ;  /* 0x0000000c00b48947 */ /* 0x000fea0003800000 */
[----:B------:R-:W-:Y:S05]  /*4dc0*/  @!P1 BRA `(.L_x_2435) ;  /* 0x0000000800089947 */ /* 0x000fea0003800000 */
[----:B------:R-:W-:Y:S01]  /*4dd0*/  ISETP.LT.AND P3, PT, RZ, UR32, PT ;  /* 0x00000020ff007c0c */ /* 0x000fe2000bf61270 */
[----:B------:R-:W-:Y:S01]  /*4de0*/  HADD2.F32 R187, -RZ, R32.H1_H1 ;  /* 0x30000020ffbb7230 */ /* 0x000fe20000004100 */
[----:B------:R-:W-:Y:S01]  /*4df0*/  MOV R184, UR16 ;  /* 0x0000001000b87c02 */ /* 0x000fe20008000f00 */
[----:B0-----:R-:W-:Y:S01]  /*4e00*/  HADD2.F32 R190, -RZ, R33.H0_H0 ;  /* 0x20000021ffbe7230 */ /* 0x001fe20000004100 */
[----:B------:R-:W-:-:S09]  /*4e10*/  MOV R185, UR16 ;  /* 0x0000001000b97c02 */ /* 0x000fd20008000f00 */
        /* <DEDUP_REMOVED lines=9> */
[----:B------:R-:W-:-:S05]  /*4eb0*/  HADD2.F32 R184, -RZ, R32.H0_H0 ;  /* 0x20000020ffb87230 */ /* 0x000fca0000004100 */
[----:B------:R-:W-:Y:S01]  /*4ec0*/  @P3 FFMA.FTZ R184, R185, UR29, R184 ;  /* 0x0000001db9b83c23 */ /* 0x000fe200080100b8 */
        /* <DEDUP_REMOVED lines=8> */
.L_x_2436:
        /* <DEDUP_REMOVED lines=8> */
.L_x_2437:
[----:B------:R-:W-:Y:S05]  /*4fd0*/  BRA.U !UP2, `(.L_x_2438) ;  /* 0x000000010a1c7547 */ /* 0x000fea000b800000 */
[----:B-----5:R-:W-:Y:S02]  /*4fe0*/  HADD2.F32 R186, -RZ, R177.H0_H0 ;  /* 0x200000b1ffba7230 */ /* 0x020fe40000004100 */
[----:B------:R-:W-:-:S04]  /*4ff0*/  FMUL.FTZ R185, R190, UR17 ;  /* 0x00000011beb97c20 */ /* 0x000fc80008410000 */
[----:B------:R-:W-:Y:S01]  /*5000*/  FFMA.FTZ R150, R186, R185, R150 ;  /* 0x000000b9ba967223 */ /* 0x000fe20000010096 */
[----:B------:R-:W-:-:S05]  /*5010*/  HADD2.F32 R186, -RZ, R45.H0_H0 ;  /* 0x2000002dffba7230 */ /* 0x000fca0000004100 */
[----:B------:R-:W-:-:S05]  /*5020*/  FMUL.FTZ R185, R185, R186 ;  /* 0x000000bab9b97220 */ /* 0x000fca0000410000 */
[----:B------:R-:W-:-:S04]  /*5030*/  F2FP.F16.F32.PACK_AB R185, RZ, R185 ;  /* 0x000000b9ffb9723e */ /* 0x000fc800000000ff */
[----:B------:R-:W-:-:S07]  /*5040*/  PRMT R181, R185, 0x7610, R181 ;  /* 0x00007610b9b57816 */ /* 0x000fce00000000b5 */
.L_x_2438:
[----:B------:R-:W-:-:S05]  /*5050*/  MOV R185, UR16 ;  /* 0x0000001000b97c02 */ /* 0x000fca0008000f00 */
[----:B------:R-:W-:-:S04]  /*5060*/  @P3 FFMA.FTZ R185, R212, R185, UR30 ;  /* 0x0000001ed4b93e23 */ /* 0x000fc800080100b9 */
[----:B------:R-:W-:Y:S01]  /*5070*/  @P3 FADD.FTZ R186, R211, -R185 ;  /* 0x800000b9d3ba3221 */ /* 0x000fe20000010000 */
[----:B------:R-:W-:-:S05]  /*5080*/  HADD2.F32 R185, -RZ, R33.H1_H1 ;  /* 0x30000021ffb97230 */ /* 0x000fca0000004100 */
[----:B------:R-:W-:Y:S01]  /*5090*/  @P3 FFMA.FTZ R185, R186, UR29, R185 ;  /* 0x0000001dbab93c23 */ /* 0x000fe200080100b9 */
        /* <DEDUP_REMOVED lines=8> */
.L_x_2439:
[----:B------:R-:W-:Y:S01]  /*5120*/  MOV R186, UR16 ;  /* 0x0000001000ba7c02 */ /* 0x000fe20008000f00 */
[----:B------:R-:W-:-:S04]  /*5130*/  HADD2.F32 R191, -RZ, R34.H0_H0 ;  /* 0x20000022ffbf7230 */ /* 0x000fc80000004100 */
[----:B------:R-:W-:-:S04]  /*5140*/  @P3 FFMA.FTZ R186, R210, R186, UR30 ;  /* 0x0000001ed2ba3e23 */ /* 0x000fc800080100ba */
[----:B------:R-:W-:-:S04]  /*5150*/  @P3 FADD.FTZ R186, R209, -R186 ;  /* 0x800000bad1ba3221 */ /* 0x000fc80000010000 */
[----:B------:R-:W-:Y:S01]  /*5160*/  @P3 FFMA.FTZ R191, R186, UR29, R191 ;  /* 0x0000001dbabf3c23 */ /* 0x000fe200080100bf */
[----:B------:R-:W-:Y:S06]  /*5170*/  BRA.U !UP2, `(.L_x_2440) ;  /* 0x000000010a247547 */ /* 0x000fec000b800000 */
[----:B-----5:R0:W-:Y:S01]  /*5180*/  STL [R1+0x64], R0 ;  /* 0x0000640001007387 */ /* 0x0201e20000100800 */
        /* <DEDUP_REMOVED lines=8> */
.L_x_2440:
        /* <DEDUP_REMOVED lines=11> */
[----:B0-----:R-:W-:-:S03]  /*52c0*/  HADD2.F32 R4, -RZ, R178.H1_H1 ;  /* 0x300000b2ff047230 */ /* 0x001fc60000004100 */
[----:B-----5:R0:W-:Y:S01]  /*52d0*/  STL [R1+0x64], R0 ;  /* 0x0000640001007387 */ /* 0x0201e20000100800 */
[----:B--2---:R-:W-:-:S04]  /*52e0*/  FMUL.FTZ R3, R186, UR17 ;  /* 0x00000011ba037c20 */ /* 0x004fc80008410000 */
[----:B------:R-:W-:Y:S01]  /*52f0*/  FFMA.FTZ R145, R4, R3, R145 ;  /* 0x0000000304917223 */ /* 0x000fe20000010091 */
[----:B------:R-:W-:-:S05]  /*5300*/  HADD2.F32 R4, -RZ, R46.H1_H1 ;  /* 0x3000002eff047230 */ /* 0x000fca0000004100 */
[----:B------:R-:W-:Y:S02]  /*5310*/  FMUL.FTZ R3, R3, R4 ;  /* 0x0000000403037220 */ /* 0x000fe40000410000 */
[----:B------:R2:W5:Y:S03]  /*5320*/  LDL.LU R4, [R1+0x70] ;  /* 0x0000700001047983 */ /* 0x0005660000300800 */
[----:B---3--:R-:W-:Y:S02]  /*5330*/  F2FP.F16.F32.PACK_AB R2, RZ, R3 ;  /* 0x00000003ff02723e */ /* 0x008fe400000000ff */
[----:B------:R2:W5:Y:S02]  /*5340*/  LDL.LU R3, [R1+0x6c] ;  /* 0x00006c0001037983 */ /* 0x0005640000300800 */
[----:B0-----:R-:W-:Y:S02]  /*5350*/  PRMT R0, R2, 0x7610, R0 ;  /* 0x0000761002007816 */ /* 0x001fe40000000000 */
[----:B------:R2:W5:Y:S02]  /*5360*/  LDL.LU R2, [R1+0x68] ;  /* 0x0000680001027983 */ /* 0x0005640000300800 */
[----:B------:R-:W-:-:S02]  /*5370*/  PRMT R182, R182, 0x5410, R0 ;  /* 0x00005410b6b67816 */ /* 0x000fc40000000000 */
[----:B------:R2:W5:Y:S05]  /*5380*/  LDL.LU R0, [R1+0x64] ;  /* 0x0000640001007983 */ /* 0x00056a0000300800 */
.L_x_2441:
[----:B-----5:R0:W-:Y:S04]  /*5390*/  STL [R1+0x68], R2 ;  /* 0x0000680201007387 */ /* 0x0201e80000100800 */
[----:B------:R3:W-:Y:S01]  /*53a0*/  STL [R1+0x64], R0 ;  /* 0x0000640001007387 */ /* 0x0007e20000100800 */
[----:B0-----:R-:W-:-:S05]  /*53b0*/  MOV R2, UR16 ;  /* 0x0000001000027c02 */ /* 0x001fca0008000f00 */
[----:B---3--:R-:W-:-:S04]  /*53c0*/  @P3 FFMA.FTZ R0, R206, R2, UR30 ;  /* 0x0000001ece003e23 */ /* 0x008fc80008010002 */
        /* <DEDUP_REMOVED lines=23> */
.L_x_2442:
        /* <DEDUP_REMOVED lines=11> */
.L_x_2435:
[----:B------:R-:W-:Y:S01]  /*55f0*/  ISETP.LT.AND P3, PT, RZ, UR32, PT ;  /* 0x00000020ff007c0c */ /* 0x000fe2000bf61270 */
[----:B------:R-:W-:-:S12]  /*5600*/  BRA.U !UP2, `(.L_x_2444) ;  /* 0x000000010a307547 */ /* 0x000fd8000b800000 */
[----:B0-----:R-:W-:Y:S01]  /*5610*/  MOV R190, UR16 ;  /* 0x0000001000be7c02 */ /* 0x001fe20008000f00 */
        /* <DEDUP_REMOVED lines=11> */
.L_x_2444:
[----:B------:R-:W-:Y:S05]  /*56d0*/  BRA.U !UP2, `(.L_x_2445) ;  /* 0x000000010a307547 */ /* 0x000fea000b800000 */
[----:B0-----:R-:W-:Y:S01]  /*56e0*/  MOV R190, UR16 ;  /* 0x0000001000be7c02 */ /* 0x001fe20008000f00 */
        /* <DEDUP_REMOVED lines=11> */
.L_x_2445:
[----:B------:R-:W-:Y:S05]  /*57a0*/  BRA.U !UP2, `(.L_x_2446) ;  /* 0x000000010a307547 */ /* 0x000fea000b800000 */
        /* <DEDUP_REMOVED lines=12> */
.L_x_2446:
        /* <DEDUP_REMOVED lines=13> */
.L_x_2447:
        /* <DEDUP_REMOVED lines=13> */
.L_x_2448:
        /* <DEDUP_REMOVED lines=13> */
.L_x_2449:
        /* <DEDUP_REMOVED lines=13> */
.L_x_2450:
        /* <DEDUP_REMOVED lines=14> */
.L_x_2434:
        /* <DEDUP_REMOVED lines=19> */
[----:B0-----:R-:W-:-:S07]  /*5dc0*/  PRMT R180, R185, 0x7610, R180 ;  /* 0x00007610b9b47816 */ /* 0x001fce00000000b4 */
.L_x_2452:
[----:B------:R-:W-:Y:S05]  /*5dd0*/  BRA.U !UP2, `(.L_x_2453) ;  /* 0x000000010a1c7547 */ /* 0x000fea000b800000 */
[----:B-----5:R-:W-:Y:S02]  /*5de0*/  HADD2.F32 R186, -RZ, R176.H1_H1 ;  /* 0x300000b0ffba7230 */ /* 0x020fe40000004100 */
[----:B------:R-:W-:-:S04]  /*5df0*/  FMUL.FTZ R185, R187, UR17 ;  /* 0x00000011bbb97c20 */ /* 0x000fc80008410000 */
[----:B------:R-:W-:Y:S01]  /*5e00*/  FFMA.FTZ R149, R186, R185, R149 ;  /* 0x000000b9ba957223 */ /* 0x000fe20000010095 */
[----:B------:R-:W-:-:S05]  /*5e10*/  HADD2.F32 R186, -RZ, R44.H1_H1 ;  /* 0x3000002cffba7230 */ /* 0x000fca0000004100 */
[----:B------:R-:W-:-:S05]  /*5e20*/  FMUL.FTZ R185, R186, R185 ;  /* 0x000000b9bab97220 */ /* 0x000fca0000410000 */
[----:B------:R-:W-:-:S04]  /*5e30*/  F2FP.F16.F32.PACK_AB R185, RZ, R185 ;  /* 0x000000b9ffb9723e */ /* 0x000fc800000000ff */
[----:B0-----:R-:W-:-:S07]  /*5e40*/  PRMT R180, R180, 0x5410, R185 ;  /* 0x00005410b4b47816 */ /* 0x001fce00000000b9 */
.L_x_2453:
[----:B------:R-:W-:-:S05]  /*5e50*/  MOV R185, UR16 ;  /* 0x0000001000b97c02 */ /* 0x000fca0008000f00 */
[----:B------:R-:W-:-:S04]  /*5e60*/  FFMA.FTZ R185, R214, R185, UR30 ;  /* 0x0000001ed6b97e23 */ /* 0x000fc800080100b9 */
[----:B------:R-:W-:-:S04]  /*5e70*/  FADD.FTZ R185, R213, -R185 ;  /* 0x800000b9d5b97221 */ /* 0x000fc80000010000 */
[----:B------:R-:W-:-:S05]  /*5e80*/  FMUL.FTZ R185, R185, UR29 ;  /* 0x0000001db9b97c20 */ /* 0x000fca0008410000 */
[----:B0-----:R-:W-:Y:S01]  /*5e90*/  FSEL R190, R185, RZ, P3 ;  /* 0x000000ffb9be7208 */ /* 0x001fe20001800000 */
        /* <DEDUP_REMOVED lines=8> */
.L_x_2454:
        /* <DEDUP_REMOVED lines=13> */
.L_x_2455:
        /* <DEDUP_REMOVED lines=15> */
.L_x_2456:
        /* <DEDUP_REMOVED lines=9> */
[----:B-1----:R-:W-:-:S03]  /*6170*/  FMUL.FTZ R4, R186, UR17 ;  /* 0x00000011ba047c20 */ /* 0x002fc60008410000 */
[----:B------:R1:W-:Y:S01]  /*6180*/  STL [R1+0x64], R0 ;  /* 0x0000640001007387 */ /* 0x0003e20000100800 */
[----:B0-----:R-:W-:-:S05]  /*6190*/  HADD2.F32 R3, -RZ, R178.H1_H1 ;  /* 0x300000b2ff037230 */ /* 0x001fca0000004100 */
[----:B------:R-:W-:Y:S01]  /*61a0*/  FFMA.FTZ R145, R3, R4, R145 ;  /* 0x0000000403917223 */ /* 0x000fe20000010091 */
[----:B------:R-:W-:-:S05]  /*61b0*/  HADD2.F32 R3, -RZ, R46.H1_H1 ;  /* 0x3000002eff037230 */ /* 0x000fca0000004100 */
[----:B------:R-:W-:Y:S02]  /*61c0*/  FMUL.FTZ R3, R3, R4 ;  /* 0x0000000403037220 */ /* 0x000fe40000410000 */
[----:B------:R0:W5:Y:S03]  /*61d0*/  LDL.LU R4, [R1+0x70] ;  /* 0x0000700001047983 */ /* 0x0001660000300800 */
[----:B--2---:R-:W-:Y:S02]  /*61e0*/  F2FP.F16.F32.PACK_AB R2, RZ, R3 ;  /* 0x00000003ff02723e */ /* 0x004fe400000000ff */
[----:B------:R0:W5:Y:S02]  /*61f0*/  LDL.LU R3, [R1+0x6c] ;  /* 0x00006c0001037983 */ /* 0x0001640000300800 */
[----:B-1----:R-:W-:Y:S02]  /*6200*/  PRMT R0, R2, 0x7610, R0 ;  /* 0x0000761002007816 */ /* 0x002fe40000000000 */
[----:B------:R0:W5:Y:S02]  /*6210*/  LDL.LU R2, [R1+0x68] ;  /* 0x0000680001027983 */ /* 0x0001640000300800 */
[----:B------:R-:W-:-:S02]  /*6220*/  PRMT R182, R182, 0x5410, R0 ;  /* 0x00005410b6b67816 */ /* 0x000fc40000000000 */
[----:B------:R0:W5:Y:S05]  /*6230*/  LDL.LU R0, [R1+0x64] ;  /* 0x0000640001007983 */ /* 0x00016a0000300800 */
.L_x_2457:
        /* <DEDUP_REMOVED lines=23> */
.L_x_2458:
        /* <DEDUP_REMOVED lines=10> */
.L_x_2451:
[----:B------:R-:W-:Y:S05]  /*6450*/  BRA.U !UP2, `(.L_x_2459) ;  /* 0x000000010a347547 */ /* 0x000fea000b800000 */
[----:B0-----:R-:W-:Y:S01]  /*6460*/  MOV R190, UR16 ;  /* 0x0000001000be7c02 */ /* 0x001fe20008000f00 */
        /* <DEDUP_REMOVED lines=12> */
.L_x_2459:
[----:B------:R-:W-:Y:S05]  /*6530*/  BRA.U !UP2, `(.L_x_2460) ;  /* 0x000000010a347547 */ /* 0x000fea000b800000 */
[----:B0-----:R-:W-:Y:S01]  /*6540*/  MOV R190, UR16 ;  /* 0x0000001000be7c02 */ /* 0x001fe20008000f00 */
        /* <DEDUP_REMOVED lines=12> */
.L_x_2460:
        /* <DEDUP_REMOVED lines=14> */
.L_x_2461:
        /* <DEDUP_REMOVED lines=14> */
.L_x_2462:
        /* <DEDUP_REMOVED lines=14> */
.L_x_2463:
        /* <DEDUP_REMOVED lines=14> */
.L_x_2464:
        /* <DEDUP_REMOVED lines=14> */
.L_x_2465:
        /* <DEDUP_REMOVED lines=14> */
.L_x_2443:
        /* <DEDUP_REMOVED lines=16> */
.L_x_2466:
        /* <DEDUP_REMOVED lines=26> */
.L_x_2469:
        /* <DEDUP_REMOVED lines=8> */
.L_x_2470:
        /* <DEDUP_REMOVED lines=8> */
.L_x_2471:
        /* <DEDUP_REMOVED lines=13> */
.L_x_2472:
        /* <DEDUP_REMOVED lines=15> */
.L_x_2473:
        /* <DEDUP_REMOVED lines=11> */
[----:B--2---:R-:W-:-:S03]  /*7160*/  HADD2.F32 R4, -RZ, R178.H1_H1 ;  /* 0x300000b2ff047230 */ /* 0x004fc60000004100 */
[----:B-----5:R2:W-:Y:S01]  /*7170*/  STL [R1+0x64], R0 ;  /* 0x0000640001007387 */ /* 0x0205e20000100800 */
[----:B0-----:R-:W-:-:S04]  /*7180*/  FMUL.FTZ R3, R186, UR17 ;  /* 0x00000011ba037c20 */ /* 0x001fc80008410000 */
[----:B------:R-:W-:Y:S01]  /*7190*/  FFMA.FTZ R137, R4, R3, R137 ;  /* 0x0000000304897223 */ /* 0x000fe20000010089 */
[----:B------:R-:W-:-:S05]  /*71a0*/  HADD2.F32 R4, -RZ, R50.H1_H1 ;  /* 0x30000032ff047230 */ /* 0x000fca0000004100 */
[----:B------:R-:W-:Y:S02]  /*71b0*/  FMUL.FTZ R3, R3, R4 ;  /* 0x0000000403037220 */ /* 0x000fe40000410000 */
[----:B------:R0:W5:Y:S03]  /*71c0*/  LDL.LU R4, [R1+0x70] ;  /* 0x0000700001047983 */ /* 0x0001660000300800 */
[----:B---3--:R-:W-:Y:S02]  /*71d0*/  F2FP.F16.F32.PACK_AB R2, RZ, R3 ;  /* 0x00000003ff02723e */ /* 0x008fe400000000ff */
[----:B------:R0:W5:Y:S02]  /*71e0*/  LDL.LU R3, [R1+0x6c] ;  /* 0x00006c0001037983 */ /* 0x0001640000300800 */
[----:B--2---:R-:W-:Y:S02]  /*71f0*/  PRMT R0, R2, 0x7610, R0 ;  /* 0x0000761002007816 */ /* 0x004fe40000000000 */
[----:B------:R0:W5:Y:S02]  /*7200*/  LDL.LU R2, [R1+0x68] ;  /* 0x0000680001027983 */ /* 0x0001640000300800 */
[----:B------:R-:W-:-:S02]  /*7210*/  PRMT R182, R182, 0x5410, R0 ;  /* 0x00005410b6b67816 */ /* 0x000fc40000000000 */
[----:B------:R0:W5:Y:S05]  /*7220*/  LDL.LU R0, [R1+0x64] ;  /* 0x0000640001007983 */ /* 0x00016a0000300800 */
.L_x_2474:
[----:B-----5:R2:W-:Y:S04]  /*7230*/  STL [R1+0x68], R2 ;  /* 0x0000680201007387 */ /* 0x0205e80000100800 */
[----:B------:R3:W-:Y:S01]  /*7240*/  STL [R1+0x64], R0 ;  /* 0x0000640001007387 */ /* 0x0007e20000100800 */
[----:B--2---:R-:W-:-:S05]  /*7250*/  MOV R2, UR16 ;  /* 0x0000001000027c02 */ /* 0x004fca0008000f00 */
        /* <DEDUP_REMOVED lines=15> */
[----:B--2---:R-:W-:Y:S06]  /*7350*/  BRA.U !UP2, `(.L_x_2475) ;  /* 0x000000010a207547 */ /* 0x004fec000b800000 */
[----:B------:R-:W2:Y:S01]  /*7360*/  LDL R187, [R1] ;  /* 0x0000000001bb7983 */ /* 0x000ea20000100800 */
[----:B------:R-:W-:Y:S02]  /*7370*/  HADD2.F32 R191, -RZ, R179.H0_H0 ;  /* 0x200000b3ffbf7230 */ /* 0x000fe40000004100 */
[----:B--2---:R-:W-:-:S04]  /*7380*/  FMUL.FTZ R187, R187, UR17 ;  /* 0x00000011bbbb7c20 */ /* 0x004fc80008410000 */
[----:B------:R-:W-:Y:S01]  /*7390*/  FFMA.FTZ R138, R191, R187, R138 ;  /* 0x000000bbbf8a7223 */ /* 0x000fe2000001008a */
[----:B------:R-:W-:-:S05]  /*73a0*/  HADD2.F32 R191, -RZ, R51.H0_H0 ;  /* 0x20000033ffbf7230 */ /* 0x000fca0000004100 */
[----:B------:R-:W-:-:S05]  /*73b0*/  FMUL.FTZ R187, R187, R191 ;  /* 0x000000bfbbbb7220 */ /* 0x000fca0000410000 */
[----:B------:R-:W-:-:S04]  /*73c0*/  F2FP.F16.F32.PACK_AB R187, RZ, R187 ;  /* 0x000000bbffbb723e */ /* 0x000fc800000000ff */
[----:B------:R-:W-:-:S07]  /*73d0*/  PRMT R183, R187, 0x7610, R183 ;  /* 0x00007610bbb77816 */ /* 0x000fce00000000b7 */
.L_x_2475:
[----:B------:R-:W2:Y:S02]  /*73e0*/  LDL.LU R187, [R1] ;  /* 0x0000000001bb7983 */ /* 0x000ea40000300800 */
[----:B--2---:R-:W-:Y:S01]  /*73f0*/  F2FP.F16.F32.PACK_AB R187, R190, R187 ;  /* 0x000000bbbebb723e */ /* 0x004fe200000000ff */
        /* <DEDUP_REMOVED lines=9> */
.L_x_2468:
        /* <DEDUP_REMOVED lines=14> */
.L_x_2477:
        /* <DEDUP_REMOVED lines=13> */
.L_x_2478:
        /* <DEDUP_REMOVED lines=13> */
.L_x_2479:
        /* <DEDUP_REMOVED lines=13> */
.L_x_2480:
        /* <DEDUP_REMOVED lines=13> */
.L_x_2481:
        /* <DEDUP_REMOVED lines=13> */
.L_x_2482:
        /* <DEDUP_REMOVED lines=13> */
.L_x_2483:
        /* <DEDUP_REMOVED lines=14> */
.L_x_2467:
        /* <DEDUP_REMOVED lines=20> */
.L_x_2485:
        /* <DEDUP_REMOVED lines=8> */
.L_x_2486:
        /* <DEDUP_REMOVED lines=13> */
.L_x_2487:
        /* <DEDUP_REMOVED lines=13> */
.L_x_2488:
        /* <DEDUP_REMOVED lines=15> */
.L_x_2489:
        /* <DEDUP_REMOVED lines=11> */
[----:B--2---:R-:W-:-:S05]  /*8030*/  HADD2.F32 R3, -RZ, R178.H1_H1 ;  /* 0x300000b2ff037230 */ /* 0x004fca0000004100 */
[----:B------:R-:W-:Y:S01]  /*8040*/  FFMA.FTZ R137, R3, R4, R137 ;  /* 0x0000000403897223 */ /* 0x000fe20000010089 */
[----:B------:R-:W-:-:S05]  /*8050*/  HADD2.F32 R3, -RZ, R50.H1_H1 ;  /* 0x30000032ff037230 */ /* 0x000fca0000004100 */
[----:B------:R-:W-:Y:S02]  /*8060*/  FMUL.FTZ R3, R3, R4 ;  /* 0x0000000403037220 */ /* 0x000fe40000410000 */
[----:B------:R2:W5:Y:S03]  /*8070*/  LDL.LU R4, [R1+0x70] ;  /* 0x0000700001047983 */ /* 0x0005660000300800 */
[----:B0-----:R-:W-:Y:S02]  /*8080*/  F2FP.F16.F32.PACK_AB R2, RZ, R3 ;  /* 0x00000003ff02723e */ /* 0x001fe400000000ff */
[----:B------:R2:W5:Y:S02]  /*8090*/  LDL.LU R3, [R1+0x6c] ;  /* 0x00006c0001037983 */ /* 0x0005640000300800 */
[----:B-1----:R-:W-:Y:S02]  /*80a0*/  PRMT R0, R2, 0x7610, R0 ;  /* 0x0000761002007816 */ /* 0x002fe40000000000 */
[----:B------:R2:W5:Y:S02]  /*80b0*/  LDL.LU R2, [R1+0x68] ;  /* 0x0000680001027983 */ /* 0x0005640000300800 */
[----:B------:R-:W-:-:S02]  /*80c0*/  PRMT R182, R182, 0x5410, R0 ;  /* 0x00005410b6b67816 */ /* 0x000fc40000000000 */
[----:B------:R2:W5:Y:S05]  /*80d0*/  LDL.LU R0, [R1+0x64] ;  /* 0x0000640001007983 */ /* 0x00056a0000300800 */
.L_x_2490:
[----:B------:R-:W-:Y:S02]  /*80e0*/  F2FP.F16.F32.PACK_AB R185, R185, R190 ;  /* 0x000000beb9b9723e */ /* 0x000fe400000000ff */
[----:B------:R-:W-:Y:S02]  /*80f0*/  F2FP.F16.F32.PACK_AB R184, R187, R184 ;  /* 0x000000b8bbb8723e */ /* 0x000fe400000000ff */
[----:B------:R-:W-:Y:S02]  /*8100*/  MOV R190, UR16 ;  /* 0x0000001000be7c02 */ /* 0x000fe40008000f00 */
[----:B------:R-:W-:Y:S02]  /*8110*/  MOV R187, UR16 ;  /* 0x0000001000bb7c02 */ /* 0x000fe40008000f00 */
[----:B------:R-:W-:Y:S01]  /*8120*/  F2FP.F16.F32.PACK_AB R186, R186, R191 ;  /* 0x000000bfbaba723e */ /* 0x000fe200000000ff */
[----:B-----5:R-:W-:Y:S02]  /*8130*/  FFMA.FTZ R190, R4, R190, UR30 ;  /* 0x0000001e04be7e23 */ /* 0x020fe400080100be */
        /* <DEDUP_REMOVED lines=8> */
[----:B------:R1:W-:Y:S01]  /*81c0*/  STL [R1+0x64], R0 ;  /* 0x0000640001007387 */ /* 0x0003e20000100800 */
        /* <DEDUP_REMOVED lines=8> */
.L_x_2491:
        /* <DEDUP_REMOVED lines=10> */
.L_x_2484:
        /* <DEDUP_REMOVED lines=14> */
.L_x_2492:
        /* <DEDUP_REMOVED lines=14> */
.L_x_2493:
        /* <DEDUP_REMOVED lines=14> */
.L_x_2494:
        /* <DEDUP_REMOVED lines=14> */
.L_x_2495:
        /* <DEDUP_REMOVED lines=14> */
.L_x_2496:
        /* <DEDUP_REMOVED lines=14> */
.L_x_2497:
        /* <DEDUP_REMOVED lines=14> */
.L_x_2498:
        /* <DEDUP_REMOVED lines=14> */
.L_x_2476:
[----:B0-----:R-:W0:Y:S01]  /*89f0*/  @P1 LDC.64 R190, c[0x0][0x478] ;  /* 0x00011e00ffbe1b82 */ /* 0x001e220000000a00 */
[----:B-----5:R1:W-:Y:S01]  /*8a00*/  STL [R1+0x64], R0 ;  /* 0x0000640001007387 */ /* 0x0203e20000100800 */
[----:B------:R-:W2:Y:S01]  /*8a10*/  @UP2 LDCU.64 UR10, c[0x0][0x468] ;  /* 0x00008d00ff0a27ac */ /* 0x000ea20008000a00 */
[----:B-1----:R-:W-:-:S05]  /*8a20*/  @P1 IADD3 R0, PT, PT, R188, 0x100, RZ ;  /* 0x00000100bc001810 */ /* 0x002fca0007ffe0ff */
[----:B0-----:R-:W-:Y:S02]  /*8a30*/  @P1 IMAD.WIDE.U32 R190, R0, 0x10, R190 ;  /* 0x0000001000be1825 */ /* 0x001fe400078e00be */
[----:B------:R0:W5:Y:S04]  /*8a40*/  LDL.LU R0, [R1+0x64] ;  /* 0x0000640001007983 */ /* 0x0001680000300800 */
[----:B------:R1:W-:Y:S02]  /*8a50*/  @P1 STG.E.128 desc[UR18][R190.64], R184 ;  /* 0x000000b8be001986 */ /* 0x0003e4000c101d12 */
[----:B-1----:R-:W-:Y:S02]  /*8a60*/  @P2 IADD3 R190, PT, PT, R189, 0x100, RZ ;  /* 0x00000100bdbe2810 */ /* 0x002fe40007ffe0ff */
[----:B------:R-:W-:-:S05]  /*8a70*/  MOV R191, 0x10 ;  /* 0x0000001000bf7802 */ /* 0x000fca0000000f00 */
[----:B--2---:R-:W-:-:S05]  /*8a80*/  @P2 IMAD.WIDE.U32 R190, R190, R191, UR10 ;  /* 0x0000000abebe2e25 */ /* 0x004fca000f8e00bf */
[----:B------:R0:W-:Y:S01]  /*8a90*/  @P2 STG.E.128 desc[UR18][R190.64], R180 ;  /* 0x000000b4be002986 */ /* 0x0001e2000c101d12 */
[----:B------:R-:W-:Y:S05]  /*8aa0*/  BRA.U !UP2, `(.L_x_2499) ;  /* 0x000000010a107547 */ /* 0x000fea000b800000 */
[----:B------:R-:W1:Y:S01]  /*8ab0*/  LDC.64 R178, c[0x0][0x390] ;  /* 0x0000e400ffb27b82 */ /* 0x000e620000000a00 */
[----:B------:R-:W-:-:S05]  /*8ac0*/  IADD3 R176, PT, PT, R189, 0x180, RZ ;  /* 0x00000180bdb07810 */ /* 0x000fca0007ffe0ff */
[----:B-1----:R-:W-:-:S06]  /*8ad0*/  IMAD.WIDE.U32 R176, R176, 0x10, R178 ;  /* 0x00000010b0b07825 */ /* 0x002fcc00078e00b2 */
[----:B------:R-:W5:Y:S02]  /*8ae0*/  LDG.E.128 R176, desc[UR18][R176.64] ;  /* 0x00000012b0b07981 */ /* 0x000f64000c1e1d00 */
.L_x_2499:
        /* <DEDUP_REMOVED lines=26> */
.L_x_2502:
        /* <DEDUP_REMOVED lines=8> */
.L_x_2503:
        /* <DEDUP_REMOVED lines=8> */
.L_x_2504:
        /* <DEDUP_REMOVED lines=13> */
.L_x_2505:
        /* <DEDUP_REMOVED lines=15> */
.L_x_2506:
        /* <DEDUP_REMOVED lines=24> */
.L_x_2507:
        /* <DEDUP_REMOVED lines=27> */
.L_x_2508:
        /* <DEDUP_REMOVED lines=11> */
.L_x_2501:
        /* <DEDUP_REMOVED lines=14> */
.L_x_2510:
        /* <DEDUP_REMOVED lines=13> */
.L_x_2511:
        /* <DEDUP_REMOVED lines=13> */
.L_x_2512:
        /* <DEDUP_REMOVED lines=13> */
.L_x_2513:
        /* <DEDUP_REMOVED lines=13> */
.L_x_2514:
        /* <DEDUP_REMOVED lines=13> */
.L_x_2515:
        /* <DEDUP_REMOVED lines=13> */
.L_x_2516:
        /* <DEDUP_REMOVED lines=14> */
.L_x_2500:
        /* <DEDUP_REMOVED lines=20> */
.L_x_2518:
        /* <DEDUP_REMOVED lines=8> */
.L_x_2519:
        /* <DEDUP_REMOVED lines=13> */
.L_x_2520:
        /* <DEDUP_REMOVED lines=13> */
.L_x_2521:
        /* <DEDUP_REMOVED lines=15> */
.L_x_2522:
        /* <DEDUP_REMOVED lines=22> */
.L_x_2523:
        /* <DEDUP_REMOVED lines=23> */
.L_x_2524:
        /* <DEDUP_REMOVED lines=10> */
.L_x_2517:
        /* <DEDUP_REMOVED lines=14> */
.L_x_2525:
        /* <DEDUP_REMOVED lines=14> */
.L_x_2526:
        /* <DEDUP_REMOVED lines=14> */
.L_x_2527:
        /* <DEDUP_REMOVED lines=14> */
.L_x_2528:
        /* <DEDUP_REMOVED lines=14> */
.L_x_2529:
        /* <DEDUP_REMOVED lines=14> */
.L_x_2530:
        /* <DEDUP_REMOVED lines=14> */
.L_x_2531:
        /* <DEDUP_REMOVED lines=14> */
.L_x_2509:
        /* <DEDUP_REMOVED lines=8> */
[C---:B------:R-:W-:Y:S02]  /*a910*/  @P2 IADD3 R190, PT, PT, R189.reuse, 0x180, RZ ;  /* 0x00000180bdbe2810 */ /* 0x040fe40007ffe0ff */
[----:B------:R-:W-:-:S05]  /*a920*/  IADD3 R189, PT, PT, R189, 0x200, RZ ;  /* 0x00000200bdbd7810 */ /* 0x000fca0007ffe0ff */
[----:B------:R0:W-:Y:S01]  /*a930*/  STL [R1], R189 ;  /* 0x000000bd01007387 */ /* 0x0001e20000100800 */
[----:B--2---:R-:W-:-:S05]  /*a940*/  @P2 IMAD.WIDE.U32 R190, R190, R191, UR10 ;  /* 0x0000000abebe2e25 */ /* 0x004fca000f8e00bf */
[----:B------:R0:W-:Y:S01]  /*a950*/  @P2 STG.E.128 desc[UR18][R190.64], R180 ;  /* 0x000000b4be002986 */ /* 0x0001e2000c101d12 */
[----:B------:R-:W-:Y:S05]  /*a960*/  BRA.U !UP2, `(.L_x_2532) ;  /* 0x000000010a0c7547 */ /* 0x000fea000b800000 */
[----:B------:R-:W1:Y:S02]  /*a970*/  LDC.64 R176, c[0x0][0x390] ;  /* 0x0000e400ffb07b82 */ /* 0x000e640000000a00 */
[----:B-1----:R-:W-:-:S06]  /*a980*/  IMAD.WIDE.U32 R176, R189, 0x10, R176 ;  /* 0x00000010bdb07825 */ /* 0x002fcc00078e00b0 */
[----:B------:R-:W5:Y:S02]  /*a990*/  LDG.E.128 R176, desc[UR18][R176.64] ;  /* 0x00000012b0b07981 */ /* 0x000f64000c1e1d00 */
.L_x_2532:
[----:B------:R-:W-:Y:S05]  /*a9a0*/  @!P0 BRA `(.L_x_2533) ;  /* 0x0000000c00748947 */ /* 0x000fea0003800000 */
[----:B------:R-:W-:Y:S05]  /*a9b0*/  @!P1 BRA `(.L_x_2534) ;  /* 0x0000000400c89947 */ /* 0x000fea0003800000 */
[----:B------:R-:W-:Y:S01]  /*a9c0*/  ISETP.LT.AND P0, PT, RZ, UR32, PT ;  /* 0x00000020ff007c0c */ /* 0x000fe2000bf01270 */
[----:B0-----:R-:W-:Y:S01]  /*a9d0*/  HADD2.F32 R189, -RZ, R20.H1_H1 ;  /* 0x30000014ffbd7230 */ /* 0x001fe20000004100 */
[----:B------:R-:W-:Y:S01]  /*a9e0*/  MOV R184, UR16 ;  /* 0x0000001000b87c02 */ /* 0x000fe20008000f00 */
[----:B------:R-:W-:Y:S01]  /*a9f0*/  HADD2.F32 R190, -RZ, R21.H0_H0 ;  /* 0x20000015ffbe7230 */ /* 0x000fe20000004100 */
        /* <DEDUP_REMOVED lines=20> */
.L_x_2535:
        /* <DEDUP_REMOVED lines=8> */
.L_x_2536:
        /* <DEDUP_REMOVED lines=8> */
.L_x_2537:
        /* <DEDUP_REMOVED lines=13> */
.L_x_2538:
[----:B------:R-:W-:Y:S01]  /*ad10*/  MOV R186, UR16 ;  /* 0x0000001000ba7c02 */ /* 0x000fe20008000f00 */
[----:B------:R-:W-:-:S04]  /*ad20*/  HADD2.F32 R191, -RZ, R22.H0_H0 ;  /* 0x20000016ffbf7230 */ /* 0x000fc80000004100 */
[----:B------:R-:W-:-:S04]  /*ad30*/  @P0 FFMA.FTZ R186, R201, R186, UR30 ;  /* 0x0000001ec9ba0e23 */ /* 0x000fc800080100ba */
[----:B------:R-:W-:-:S04]  /*ad40*/  @P0 FADD.FTZ R186, R197, -R186 ;  /* 0x800000bac5ba0221 */ /* 0x000fc80000010000 */
        /* <DEDUP_REMOVED lines=9> */
.L_x_2539:
[----:B------:R-:W-:-:S05]  /*ade0*/  MOV R186, UR16 ;  /* 0x0000001000ba7c02 */ /* 0x000fca0008000f00 */
[----:B------:R-:W-:-:S04]  /*adf0*/  @P0 FFMA.FTZ R186, R248, R186, UR30 ;  /* 0x0000001ef8ba0e23 */ /* 0x000fc800080100ba */
[----:B------:R-:W-:Y:S01]  /*ae00*/  @P0 FADD.FTZ R187, R247, -R186 ;  /* 0x800000baf7bb0221 */ /* 0x000fe20000010000 */
[----:B------:R-:W-:-:S05]  /*ae10*/  HADD2.F32 R186, -RZ, R22.H1_H1 ;  /* 0x30000016ffba7230 */ /* 0x000fca0000004100 */
[----:B------:R-:W-:Y:S01]  /*ae20*/  @P0 FFMA.FTZ R186, R187, UR29, R186 ;  /* 0x0000001dbbba0c23 */ /* 0x000fe200080100ba */
[----:B------:R-:W-:Y:S06]  /*ae30*/  BRA.U !UP2, `(.L_x_2540) ;  /* 0x000000010a247547 */ /* 0x000fec000b800000 */
[----:B-----5:R0:W-:Y:S01]  /*ae40*/  STL [R1+0x64], R0 ;  /* 0x0000640001007387 */ /* 0x0201e20000100800 */
[----:B------:R-:W-:Y:S01]  /*ae50*/  FMUL.FTZ R187, R186, UR17 ;  /* 0x00000011babb7c20 */ /* 0x000fe20008410000 */
[----:B0-----:R-:W-:-:S05]  /*ae60*/  HADD2.F32 R0, -RZ, R178.H1_H1 ;  /* 0x300000b2ff007230 */ /* 0x001fca0000004100 */
[----:B------:R-:W-:Y:S01]  /*ae70*/  FFMA.FTZ R121, R0, R187, R121 ;  /* 0x000000bb00797223 */ /* 0x000fe20000010079 */
[----:B------:R-:W-:-:S05]  /*ae80*/  HADD2.F32 R0, -RZ, R58.H1_H1 ;  /* 0x3000003aff007230 */ /* 0x000fca0000004100 */
[----:B------:R-:W-:Y:S02]  /*ae90*/  FMUL.FTZ R187, R187, R0 ;  /* 0x00000000bbbb7220 */ /* 0x000fe40000410000 */
[----:B------:R0:W5:Y:S03]  /*aea0*/  LDL.LU R0, [R1+0x64] ;  /* 0x0000640001007983 */ /* 0x0001660000300800 */
[----:B------:R-:W-:-:S04]  /*aeb0*/  F2FP.F16.F32.PACK_AB R187, RZ, R187 ;  /* 0x000000bbffbb723e */ /* 0x000fc800000000ff */
[----:B------:R-:W-:-:S07]  /*aec0*/  PRMT R182, R182, 0x5410, R187 ;  /* 0x00005410b6b67816 */ /* 0x000fce00000000bb */
.L_x_2540:
[----:B------:R-:W-:Y:S01]  /*aed0*/  MOV R187, UR16 ;  /* 0x0000001000bb7c02 */ /* 0x000fe20008000f00 */
[----:B-----5:R1:W-:Y:S04]  /*aee0*/  STL [R1+0x64], R0 ;  /* 0x0000640001007387 */ /* 0x0203e80000100800 */
[----:B------:R-:W-:-:S04]  /*aef0*/  @P0 FFMA.FTZ R187, R202, R187, UR30 ;  /* 0x0000001ecabb0e23 */ /* 0x000fc800080100bb */
[----:B-1----:R-:W-:Y:S01]  /*af00*/  @P0 FADD.FTZ R0, R198, -R187 ;  /* 0x800000bbc6000221 */ /* 0x002fe20000010000 */
[----:B------:R-:W-:-:S05]  /*af10*/  HADD2.F32 R187, -RZ, R23.H0_H0 ;  /* 0x20000017ffbb7230 */ /* 0x000fca0000004100 */
[----:B------:R-:W-:Y:S02]  /*af20*/  @P0 FFMA.FTZ R187, R0, UR29, R187 ;  /* 0x0000001d00bb0c23 */ /* 0x000fe400080100bb */
[----:B------:R1:W5:Y:S01]  /*af30*/  LDL.LU R0, [R1+0x64] ;  /* 0x0000640001007983 */ /* 0x0003620000300800 */
[----:B------:R-:W-:Y:S02]  /*af40*/  F2FP.F16.F32.PACK_AB R184, R189, R184 ;  /* 0x000000b8bdb8723e */ /* 0x000fe400000000ff */
[----:B------:R-:W-:Y:S02]  /*af50*/  MOV R189, UR16 ;  /* 0x0000001000bd7c02 */ /* 0x000fe40008000f00 */
[----:B------:R-:W-:Y:S02]  /*af60*/  F2FP.F16.F32.PACK_AB R185, R185, R190 ;  /* 0x000000beb9b9723e */ /* 0x000fe400000000ff */
[----:B------:R-:W-:Y:S01]  /*af70*/  F2FP.F16.F32.PACK_AB R186, R186, R191 ;  /* 0x000000bfbaba723e */ /* 0x000fe200000000ff */
[----:B------:R-:W-:-:S04]  /*af80*/  @P0 FFMA.FTZ R189, R199, R189, UR30 ;  /* 0x0000001ec7bd0e23 */ /* 0x000fc800080100bd */
[----:B------:R-:W-:Y:S01]  /*af90*/  @P0 FADD.FTZ R190, R203, -R189 ;  /* 0x800000bdcbbe0221 */ /* 0x000fe20000010000 */
[----:B------:R-:W-:-:S05]  /*afa0*/  HADD2.F32 R189, -RZ, R23.H1_H1 ;  /* 0x30000017ffbd7230 */ /* 0x000fca0000004100 */
[----:B------:R-:W-:Y:S01]  /*afb0*/  @P0 FFMA.FTZ R189, R190, UR29, R189 ;  /* 0x0000001dbebd0c23 */ /* 0x000fe200080100bd */
[----:B-1----:R-:W-:Y:S06]  /*afc0*/  BRA.U !UP2, `(.L_x_2541) ;  /* 0x000000010a1c7547 */ /* 0x002fec000b800000 */
[----:B------:R-:W-:Y:S02]  /*afd0*/  HADD2.F32 R191, -RZ, R179.H0_H0 ;  /* 0x200000b3ffbf7230 */ /* 0x000fe40000004100 */
[----:B------:R-:W-:-:S04]  /*afe0*/  FMUL.FTZ R190, R187, UR17 ;  /* 0x00000011bbbe7c20 */ /* 0x000fc80008410000 */
[----:B------:R-:W-:Y:S01]  /*aff0*/  FFMA.FTZ R122, R191, R190, R122 ;  /* 0x000000bebf7a7223 */ /* 0x000fe2000001007a */
[----:B------:R-:W-:-:S05]  /*b000*/  HADD2.F32 R191, -RZ, R59.H0_H0 ;  /* 0x2000003bffbf7230 */ /* 0x000fca0000004100 */
[----:B------:R-:W-:-:S05]  /*b010*/  FMUL.FTZ R190, R190, R191 ;  /* 0x000000bfbebe7220 */ /* 0x000fca0000410000 */
[----:B------:R-:W-:-:S04]  /*b020*/  F2FP.F16.F32.PACK_AB R190, RZ, R190 ;  /* 0x000000beffbe723e */ /* 0x000fc800000000ff */
[----:B------:R-:W-:-:S07]  /*b030*/  PRMT R183, R190, 0x7610, R183 ;  /* 0x00007610beb77816 */ /* 0x000fce00000000b7 */
.L_x_2541:
        /* <DEDUP_REMOVED lines=10> */
.L_x_2534:
        /* <DEDUP_REMOVED lines=14> */
.L_x_2543:
        /* <DEDUP_REMOVED lines=13> */
.L_x_2544:
        /* <DEDUP_REMOVED lines=13> */
.L_x_2545:
        /* <DEDUP_REMOVED lines=13> */
.L_x_2546:
        /* <DEDUP_REMOVED lines=13> */
.L_x_2547:
        /* <DEDUP_REMOVED lines=13> */
.L_x_2548:
        /* <DEDUP_REMOVED lines=13> */
.L_x_2549:
        /* <DEDUP_REMOVED lines=14> */
.L_x_2533:
        /* <DEDUP_REMOVED lines=20> */
.L_x_2551:
        /* <DEDUP_REMOVED lines=8> */
.L_x_2552:
[----:B------:R-:W-:-:S05]  /*b940*/  MOV R185, UR16 ;  /* 0x0000001000b97c02 */ /* 0x000fca0008000f00 */
[----:B------:R-:W-:-:S04]  /*b950*/  FFMA.FTZ R185, R200, R185, UR30 ;  /* 0x0000001ec8b97e23 */ /* 0x000fc800080100b9 */
[----:B------:R-:W-:-:S04]  /*b960*/  FADD.FTZ R185, R196, -R185 ;  /* 0x800000b9c4b97221 */ /* 0x000fc80000010000 */
[----:B------:R-:W-:-:S05]  /*b970*/  FMUL.FTZ R185, R185, UR29 ;  /* 0x0000001db9b97c20 */ /* 0x000fca0008410000 */
[----:B------:R-:W-:Y:S01]  /*b980*/  FSEL R185, R185, RZ, P0 ;  /* 0x000000ffb9b97208 */ /* 0x000fe20000000000 */
[----:B------:R-:W-:Y:S06]  /*b990*/  BRA.U !UP2, `(.L_x_2553) ;  /* 0x000000010a1c7547 */ /* 0x000fec000b800000 */
[----:B0----5:R-:W-:Y:S02]  /*b9a0*/  HADD2.F32 R189, -RZ, R177.H0_H0 ;  /* 0x200000b1ffbd7230 */ /* 0x021fe40000004100 */
[----:B------:R-:W-:-:S04]  /*b9b0*/  FMUL.FTZ R186, R185, UR17 ;  /* 0x00000011b9ba7c20 */ /* 0x000fc80008410000 */
[----:B------:R-:W-:Y:S01]  /*b9c0*/  FFMA.FTZ R126, R189, R186, R126 ;  /* 0x000000babd7e7223 */ /* 0x000fe2000001007e */
[----:B------:R-:W-:-:S05]  /*b9d0*/  HADD2.F32 R189, -RZ, R57.H0_H0 ;  /* 0x20000039ffbd7230 */ /* 0x000fca0000004100 */
[----:B------:R-:W-:-:S05]  /*b9e0*/  FMUL.FTZ R186, R189, R186 ;  /* 0x000000babdba7220 */ /* 0x000fca0000410000 */
[----:B------:R-:W-:-:S04]  /*b9f0*/  F2FP.F16.F32.PACK_AB R186, RZ, R186 ;  /* 0x000000baffba723e */ /* 0x000fc800000000ff */
[----:B------:R-:W-:-:S07]  /*ba00*/  PRMT R181, R186, 0x7610, R181 ;  /* 0x00007610bab57816 */ /* 0x000fce00000000b5 */
.L_x_2553:
[----:B------:R-:W-:-:S05]  /*ba10*/  MOV R186, UR16 ;  /* 0x0000001000ba7c02 */ /* 0x000fca0008000f00 */
[----:B------:R-:W-:-:S04]  /*ba20*/  FFMA.FTZ R186, R246, R186, UR30 ;  /* 0x0000001ef6ba7e23 */ /* 0x000fc800080100ba */
[----:B------:R-:W-:-:S04]  /*ba30*/  FADD.FTZ R186, R245, -R186 ;  /* 0x800000baf5ba7221 */ /* 0x000fc80000010000 */
[----:B------:R-:W-:-:S05]  /*ba40*/  FMUL.FTZ R186, R186, UR29 ;  /* 0x0000001dbaba7c20 */ /* 0x000fca0008410000 */
[----:B0-----:R-:W-:Y:S01]  /*ba50*/  FSEL R189, R186, RZ, P0 ;  /* 0x000000ffbabd7208 */ /* 0x001fe20000000000 */
        /* <DEDUP_REMOVED lines=8> */
.L_x_2554:
        /* <DEDUP_REMOVED lines=13> */
.L_x_2555:
        /* <DEDUP_REMOVED lines=15> */
.L_x_2556:
        /* <DEDUP_REMOVED lines=21> */
.L_x_2557:
        /* <DEDUP_REMOVED lines=10> */
.L_x_2550:
        /* <DEDUP_REMOVED lines=14> */
.L_x_2558:
        /* <DEDUP_REMOVED lines=14> */
.L_x_2559:
        /* <DEDUP_REMOVED lines=14> */
.L_x_2560:
        /* <DEDUP_REMOVED lines=14> */
.L_x_2561:
        /* <DEDUP_REMOVED lines=14> */
.L_x_2562:
        /* <DEDUP_REMOVED lines=14> */
.L_x_2563:
        /* <DEDUP_REMOVED lines=14> */
.L_x_2564:
        /* <DEDUP_REMOVED lines=14> */
.L_x_2542:
        /* <DEDUP_REMOVED lines=9> */
[----:B0-----:R-:W-:-:S05]  /*c620*/  MOV R188, 0x10 ;  /* 0x0000001000bc7802 */ /* 0x001fca0000000f00 */
[----:B-1----:R-:W-:-:S05]  /*c630*/  @P2 IMAD.WIDE.U32 R188, R191, R188, UR10 ;  /* 0x0000000abfbc2e25 */ /* 0x002fca000f8e00bc */
[----:B------:R0:W-:Y:S01]  /*c640*/  @P2 STG.E.128 desc[UR18][R188.64], R180 ;  /* 0x000000b4bc002986 */ /* 0x0001e2000c101d12 */
[----:B------:R-:W-:Y:S05]  /*c650*/  BRA.U !UP0, `(.L_x_2565) ;  /* 0xffffff4108107547 */ /* 0x000fea000b83ffff */
.L_x_2396:
        /* <DEDUP_REMOVED lines=66> */
.L_x_2566:
        /* <DEDUP_REMOVED lines=16> */
.L_x_19301:


//--------------------- .text._ZN10layer_norm13ln_bwd_kernelINS_13Kernel_traitsI6__halfS2_S2_S2_fjLj5120ELj1ELj1ELj4ELj16ENS_18Kernel_traits_baseILj5120ES2_S2_S2_S2_fjLj128EEEEELb1ELb0ELb0ELb0EEEvNS_9BwdParamsE --------------------------
	.section	.text._ZN10layer_norm13ln_bwd_kernelINS_13Kernel_traitsI6__halfS2_S2_S2_fjLj5120ELj1ELj1ELj4ELj16ENS_18Kernel_traits_baseILj5120ES2_S2_S2_S2_fjLj128EEEEELb1ELb0ELb0ELb0EEEvNS_9BwdParamsE,"ax",@progbits
	.align	128
        .global         _ZN10layer_norm13ln_bwd_kernelINS_13Kernel_traitsI6__halfS2_S2_S2_fjLj5120ELj1ELj1ELj4ELj16ENS_18Kernel_traits_baseILj5120ES2_S2_S2_S2_fjLj128EEEEELb1ELb0ELb0ELb0EEEvNS_9BwdParamsE
        .type           _ZN10layer_norm13ln_bwd_kernelINS_13Kernel_traitsI6__halfS2_S2_S2_fjLj5120ELj1ELj1ELj4ELj16ENS_18Kernel_traits_baseILj5120ES2_S2_S2_S2_fjLj128EEEEELb1ELb0ELb0ELb0EEEvNS_9BwdParamsE,@function
        .size           _ZN10layer_norm13ln_bwd_kernelINS_13Kernel_traitsI6__halfS2_S2_S2_fjLj5120ELj1ELj1ELj4ELj16ENS_18Kernel_traits_baseILj5120ES2_S2_S2_S2_fjLj128EEEEELb1ELb0ELb0ELb0EEEvNS_9BwdParamsE,(.L_x_19302 - _ZN10layer_norm13ln_bwd_kernelINS_13Kernel_traitsI6__halfS2_S2_S2_fjLj5120ELj1ELj1ELj4ELj16ENS_18Kernel_traits_baseILj5120ES2_S2_S2_S2_fjLj128EEEEELb1ELb0ELb0ELb0EEEvNS_9BwdParamsE)
        .other          _ZN10layer_norm13ln_bwd_kernelINS_13Kernel_traitsI6__halfS2_S2_S2_fjLj5120ELj1ELj1ELj4ELj16ENS_18Kernel_traits_baseILj5120ES2_S2_S2_S2_fjLj128EEEEELb1ELb0ELb0ELb0EEEvNS_9BwdParamsE,@"STO_CUDA_ENTRY STV_DEFAULT"
_ZN10layer_norm13ln_bwd_kernelINS_13Kernel_traitsI6__halfS2_S2_S2_fjLj5120ELj1ELj1ELj4ELj16ENS_18Kernel_traits_baseILj5120ES2_S2_S2_S2_fjLj128EEEEELb1ELb0ELb0ELb0EEEvNS_9BwdParamsE:
.text._ZN10layer_norm13ln_bwd_kernelINS_13Kernel_traitsI6__halfS2_S2_S2_fjLj5120ELj1ELj1ELj4ELj16ENS_18Kernel_traits_baseILj5120ES2_S2_S2_S2_fjLj128EEEEELb1ELb0ELb0ELb0EEEvNS_9BwdParamsE:
        /* <DEDUP_REMOVED lines=96> */
[----:B0-----:R-:W-:Y:S01]  /*0600*/  UISETP.NE.U32.AND UP0, UPT, UR4, URZ, UPT ;  /* 0x000000ff0400728c */ /* 0x001fe2000bf05070 */
        /* <DEDUP_REMOVED lines=33> */
.L_x_2618:
[----:B0-----:R-:W-:Y:S02]  /*0820*/  UIMAD.WIDE UR12, UR7, 0x4, UR8 ;  /* 0x00000004070c78a5 */ /* 0x001fe4000f8e0208 */
[----:B------:R-:W-:Y:S01]  /*0830*/  UIMAD.WIDE UR14, UR7, 0x4, UR10 ;  /* 0x00000004070e78a5 */ /* 0x000fe2000f8e020a */
[----:B------:R-:W0:Y:S03]  /*0840*/  @UP0 LDCU.64 UR4, c[0x0][0x3e0] ;  /* 0x00007c00ff0407ac */ /* 0x000e260008000a00 */
[----:B-1234-:R-:W-:Y:S02]  /*0850*/  MOV R158, UR12 ;  /* 0x0000000c009e7c02 */ /* 0x01efe40008000f00 */
[----:B------:R-:W-:Y:S02]  /*0860*/  MOV R159, UR13 ;  /* 0x0000000d009f7c02 */ /* 0x000fe40008000f00 */
[----:B------:R-:W-:-:S02]  /*0870*/  MOV R156, UR14 ;  /* 0x0000000e009c7c02 */ /* 0x000fc40008000f00 */
[----:B------:R-:W-:Y:S01]  /*0880*/  MOV R157, UR15 ;  /* 0x0000000f009d7c02 */ /* 0x000fe20008000f00 */
[----:B------:R-:W3:Y:S01]  /*0890*/  LDG.E R158, desc[UR16][R158.64] ;  /* 0x000000109e9e7981 */ /* 0x000ee2000c1e1900 */
[----:B------:R-:W-:-:S03]  /*08a0*/  PLOP3.LUT P0, PT, PT, PT, UP0, 0x80, 0x8 ;  /* 0x000000000008781c */ /* 0x000fc60003f0f008 */
[----:B------:R4:W3:Y:S01]  /*08b0*/  LDG.E R156, desc[UR16][R156.64] ;  /* 0x000000109c9c7981 */ /* 0x0008e2000c1e1900 */
[----:B------:R-:W4:Y:S01]  /*08c0*/  S2R R2, SR_TID.X ;  /* 0x0000000000027919 */ /* 0x000f220000002100 */
[----:B0-----:R-:W-:-:S06]  /*08d0*/  @UP0 UIMAD.WIDE UR4, UR7, 0x2, UR4 ;  /* 0x00000002070408a5 */ /* 0x001fcc000f8e0204 */
[----:B------:R-:W-:Y:S01]  /*08e0*/  MOV R216, UR4 ;  /* 0x0000000400d87c02 */ /* 0x000fe20008000f00 */
[----:B-1----:R-:W-:Y:S01]  /*08f0*/  UIMAD UR4, UR7, UR6, URZ ;  /* 0x00000006070472a4 */ /* 0x002fe2000f8e02ff */
[----:B------:R-:W-:-:S03]  /*0900*/  MOV R217, UR5 ;  /* 0x0000000500d97c02 */ /* 0x000fc60008000f00 */
[----:B------:R-:W-:Y:S01]  /*0910*/  USHF.R.S32.HI UR5, URZ, 0x1f, UR4 ;  /* 0x0000001fff057899 */ /* 0x000fe20008011404 */
[----:B------:R-:W-:Y:S02]  /*0920*/  ISETP.GE.U32.AND P5, PT, R0, 0x80, PT ;  /* 0x000000800000780c */ /* 0x000fe40003fa6070 */
[----:B--2---:R-:W-:Y:S01]  /*0930*/  ISETP.NE.AND P6, PT, RZ, UR18, PT ;  /* 0x00000012ff007c0c */ /* 0x004fe2000bfc5270 */
[----:B------:R-:W-:Y:S01]  /*0940*/  ULEA.HI UR5, UR5, UR4, URZ, 0x3 ;  /* 0x0000000405057291 */ /* 0x000fe2000f8f18ff */
[----:B------:R-:W-:Y:S01]  /*0950*/  BSSY.RECONVERGENT B0, `(.L_x_2568) ;  /* 0x000006d000007945 */ /* 0x000fe20003800200 */
[----:B-----5:R0:W5:Y:S04]  /*0960*/  @P0 LDG.E.U16 R216, desc[UR16][R216.64] ;  /* 0x00000010d8d80981 */ /* 0x020168000c1e1500 */
[----:B----4-:R-:W-:-:S02]  /*0970*/  MOV R157, UR5 ;  /* 0x00000005009d7c02 */ /* 0x010fc40008000f00 */
[----:B------:R-:W-:Y:S02]  /*0980*/  CS2R R226, SRZ ;  /* 0x0000000000e27805 */ /* 0x000fe4000001ff00 */
[C---:B------:R-:W-:Y:S02]  /*0990*/  ISETP.GE.U32.AND P4, PT, R0.reuse, 0x100, PT ;  /* 0x000001000000780c */ /* 0x040fe40003f86070 */
[C---:B------:R-:W-:Y:S02]  /*09a0*/  ISETP.GE.U32.AND P3, PT, R0.reuse, 0x180, PT ;  /* 0x000001800000780c */ /* 0x040fe40003f66070 */
[C---:B------:R-:W-:Y:S02]  /*09b0*/  ISETP.GE.U32.AND P2, PT, R0.reuse, 0x200, PT ;  /* 0x000002000000780c */ /* 0x040fe40003f46070 */
[----:B------:R-:W-:Y:S02]  /*09c0*/  LEA.HI.SX32 R214, R157, R2, 0x1d ;  /* 0x000000029dd67211 */ /* 0x000fe400078feaff */
[----:B------:R-:W-:-:S02]  /*09d0*/  ISETP.GE.U32.AND P1, PT, R0, 0x280, PT ;  /* 0x000002800000780c */ /* 0x000fc40003f26070 */
[----:B0-----:R-:W-:Y:S02]  /*09e0*/  MOV R217, R214 ;  /* 0x000000d600d97202 */ /* 0x001fe40000000f00 */
[----:B---3--:R-:W-:-:S04]  /*09f0*/  FSEL R158, R158, RZ, !P6 ;  /* 0x000000ff9e9e7208 */ /* 0x008fc80007000000 */
[----:B------:R-:W-:Y:S02]  /*0a00*/  R2UR UR4, R158 ;  /* 0x000000009e0472ca */ /* 0x000fe400000e0000 */
[----:B------:R-:W-:Y:S01]  /*0a10*/  R2UR UR13, R156 ;  /* 0x000000009c0d72ca */ /* 0x000fe200000e0000 */
[----:B------:R-:W-:-:S14]  /*0a20*/  @!P5 BRA `(.L_x_2569) ;  /* 0x00000004007cd947 */ /* 0x000fdc0003800000 */
        /* <DEDUP_REMOVED lines=9> */
[----:B--2---:R-:W-:-:S04]  /*0ac0*/  IMAD.WIDE.U32 R200, R214, 0x8, R200 ;  /* 0x00000008d6c87825 */ /* 0x004fc800078e00c8 */
[--C-:B------:R-:W-:Y:S01]  /*0ad0*/  HADD2.F32 R210, -RZ, R36.reuse.H1_H1 ;  /* 0x30000024ffd27230 */ /* 0x100fe20000004100 */
[----:B------:R-:W5:Y:S07]  /*0ae0*/  LDG.E.64 R228, desc[UR16][R200.64] ;  /* 0x00000010c8e47981 */ /* 0x000f6e000c1e1b00 */
[----:B------:R-:W0:Y:S01]  /*0af0*/  @P0 LDC.64 R202, c[0x0][0x438] ;  /* 0x00010e00ffca0b82 */ /* 0x000e220000000a00 */
[----:B------:R-:W-:Y:S02]  /*0b00*/  HADD2.F32 R213, -RZ, R36.H0_H0 ;  /* 0x20000024ffd57230 */ /* 0x000fe40000004100 */
[----:B------:R-:W-:-:S02]  /*0b10*/  HADD2.F32 R209, -RZ, R37.H0_H0 ;  /* 0x20000025ffd17230 */ /* 0x000fc40000004100 */
[----:B0-----:R-:W-:-:S05]  /*0b20*/  @P0 IMAD.WIDE.U32 R202, R214, 0x10, R202 ;  /* 0x00000010d6ca0825 */ /* 0x001fca00078e00ca */
[----:B------:R4:W5:Y:S01]  /*0b30*/  @P0 LDG.E.128 R132, desc[UR16][R202.64] ;  /* 0x00000010ca840981 */ /* 0x000962000c1e1d00 */
[--C-:B---3--:R-:W-:Y:S02]  /*0b40*/  HADD2.F32 R204, -RZ, R156.reuse.H1_H1 ;  /* 0x3000009cffcc7230 */ /* 0x108fe40000004100 */
[----:B------:R-:W-:Y:S02]  /*0b50*/  HADD2.F32 R198, -RZ, R156.H0_H0 ;  /* 0x2000009cffc67230 */ /* 0x000fe40000004100 */
[----:B------:R-:W-:Y:S02]  /*0b60*/  HADD2.F32 R206, -RZ, R157.H1_H1 ;  /* 0x3000009dffce7230 */ /* 0x000fe40000004100 */
[----:B------:R-:W-:Y:S01]  /*0b70*/  FADD.FTZ R204, R204, -UR4 ;  /* 0x80000004cccc7e21 */ /* 0x000fe20008010000 */
[--C-:B----4-:R-:W-:Y:S02]  /*0b80*/  HADD2.F32 R202, -RZ, R160.reuse.H0_H0 ;  /* 0x200000a0ffca7230 */ /* 0x110fe40000004100 */
[----:B------:R-:W-:Y:S01]  /*0b90*/  FADD.FTZ R198, R198, -UR4 ;  /* 0x80000004c6c67e21 */ /* 0x000fe20008010000 */
[----:B------:R-:W-:-:S02]  /*0ba0*/  HADD2.F32 R160, -RZ, R160.H1_H1 ;  /* 0x300000a0ffa07230 */ /* 0x000fc40000004100 */
[----:B------:R-:W-:Y:S01]  /*0bb0*/  FMUL.FTZ R212, R204, UR13 ;  /* 0x0000000dccd47c20 */ /* 0x000fe20008410000 */
[----:B------:R-:W-:Y:S02]  /*0bc0*/  HADD2.F32 R217, -RZ, R158.H1_H1 ;  /* 0x3000009effd97230 */ /* 0x000fe40000004100 */
[----:B------:R-:W-:Y:S01]  /*0bd0*/  FADD.FTZ R206, R206, -UR4 ;  /* 0x80000004cece7e21 */ /* 0x000fe20008010000 */
[--C-:B------:R-:W-:Y:S02]  /*0be0*/  HADD2.F32 R200, -RZ, R161.reuse.H0_H0 ;  /* 0x200000a1ffc87230 */ /* 0x100fe40000004100 */
[----:B------:R-:W-:Y:S01]  /*0bf0*/  FMUL.FTZ R215, R198, UR13 ;  /* 0x0000000dc6d77c20 */ /* 0x000fe20008410000 */
[-C--:B------:R-:W-:Y:S01]  /*0c00*/  FMUL.FTZ R210, R210, R160.reuse ;  /* 0x000000a0d2d27220 */ /* 0x080fe20000410000 */
[----:B------:R-:W-:Y:S01]  /*0c10*/  FADD.FTZ R89, R89, R160 ;  /* 0x000000a059597221 */ /* 0x000fe20000010000 */
[----:B------:R-:W-:Y:S01]  /*0c20*/  FFMA.FTZ R57, R212, R160, R57 ;  /* 0x000000a0d4397223 */ /* 0x000fe20000010039 */
[----:B------:R-:W-:-:S02]  /*0c30*/  HADD2.F32 R161, -RZ, R161.H1_H1 ;  /* 0x300000a1ffa17230 */ /* 0x000fc40000004100 */
[----:B------:R-:W-:Y:S01]  /*0c40*/  FMUL.FTZ R208, R206, UR13 ;  /* 0x0000000dced07c20 */ /* 0x000fe20008410000 */
[----:B------:R-:W-:Y:S02]  /*0c50*/  HADD2.F32 R160, -RZ, R37.H1_H1 ;  /* 0x30000025ffa07230 */ /* 0x000fe40000004100 */
[----:B------:R-:W-:Y:S01]  /*0c60*/  FADD.FTZ R204, R217, -UR4 ;  /* 0x80000004d9cc7e21 */ /* 0x000fe20008010000 */
[----:B------:R-:W-:Y:S02]  /*0c70*/  HADD2.F32 R205, -RZ, R157.H0_H0 ;  /* 0x2000009dffcd7230 */ /* 0x000fe40000004100 */
[-C--:B------:R-:W-:Y:S01]  /*0c80*/  FMUL.FTZ R213, R213, R202.reuse ;  /* 0x000000cad5d57220 */ /* 0x080fe20000410000 */
[--C-:B------:R-:W-:Y:S02]  /*0c90*/  HADD2.F32 R201, -RZ, R162.reuse.H0_H0 ;  /* 0x200000a2ffc97230 */ /* 0x100fe40000004100 */
[----:B------:R-:W-:Y:S01]  /*0ca0*/  FADD.FTZ R88, R88, R202 ;  /* 0x000000ca58587221 */ /* 0x000fe20000010000 */
[----:B------:R-:W-:Y:S01]  /*0cb0*/  FFMA.FTZ R56, R215, R202, R56 ;  /* 0x000000cad7387223 */ /* 0x000fe20000010038 */
[----:B------:R-:W-:-:S02]  /*0cc0*/  HADD2.F32 R162, -RZ, R162.H1_H1 ;  /* 0x300000a2ffa27230 */ /* 0x000fc40000004100 */
[-C--:B------:R-:W-:Y:S01]  /*0cd0*/  FMUL.FTZ R206, R160, R161.reuse ;  /* 0x000000a1a0ce7220 */ /* 0x080fe20000410000 */
[----:B------:R-:W-:Y:S02]  /*0ce0*/  HADD2.F32 R202, -RZ, R38.H1_H1 ;  /* 0x30000026ffca7230 */ /* 0x000fe40000004100 */
[----:B------:R-:W-:Y:S01]  /*0cf0*/  FADD.FTZ R91, R91, R161 ;  /* 0x000000a15b5b7221 */ /* 0x000fe20000010000 */
[--C-:B------:R-:W-:Y:S02]  /*0d00*/  HADD2.F32 R157, -RZ, R163.reuse.H0_H0 ;  /* 0x200000a3ff9d7230 */ /* 0x100fe40000004100 */
[----:B------:R-:W-:Y:S01]  /*0d10*/  FFMA.FTZ R59, R208, R161, R59 ;  /* 0x000000a1d03b7223 */ /* 0x000fe2000001003b */
[----:B------:R-:W-:Y:S02]  /*0d20*/  HADD2.F32 R156, -RZ, R163.H1_H1 ;  /* 0x300000a3ff9c7230 */ /* 0x000fe40000004100 */
[----:B------:R-:W-:Y:S01]  /*0d30*/  FMUL.FTZ R204, R204, UR13 ;  /* 0x0000000dcccc7c20 */ /* 0x000fe20008410000 */
[----:B------:R-:W-:Y:S01]  /*0d40*/  FADD.FTZ R205, R205, -UR4 ;  /* 0x80000004cdcd7e21 */ /* 0x000fe20008010000 */
[----:B------:R-:W-:Y:S01]  /*0d50*/  FADD.FTZ R161, RZ, R213 ;  /* 0x000000d5ffa17221 */ /* 0x000fe20000010000 */
[----:B------:R-:W-:Y:S01]  /*0d60*/  FFMA.FTZ R163, R215, R213, RZ ;  /* 0x000000d5d7a37223 */ /* 0x000fe200000100ff */
[----:B------:R-:W-:-:S02]  /*0d70*/  HADD2.F32 R207, -RZ, R158.H0_H0 ;  /* 0x2000009effcf7230 */ /* 0x000fc40000004100 */
[-C--:B------:R-:W-:Y:S01]  /*0d80*/  FMUL.FTZ R202, R202, R162.reuse ;  /* 0x000000a2caca7220 */ /* 0x080fe20000410000 */
[----:B------:R-:W-:Y:S02]  /*0d90*/  HADD2.F32 R158, -RZ, R159.H0_H0 ;  /* 0x2000009fff9e7230 */ /* 0x000fe40000004100 */
[----:B------:R-:W-:Y:S01]  /*0da0*/  FADD.FTZ R93, R93, R162 ;  /* 0x000000a25d5d7221 */ /* 0x000fe20000010000 */
[----:B------:R-:W-:Y:S01]  /*0db0*/  FFMA.FTZ R61, R204, R162, R61 ;  /* 0x000000a2cc3d7223 */ /* 0x000fe2000001003d */
[----:B------:R-:W-:Y:S01]  /*0dc0*/  FMUL.FTZ R211, R205, UR13 ;  /* 0x0000000dcdd37c20 */ /* 0x000fe20008410000 */
[----:B------:R-:W-:Y:S01]  /*0dd0*/  FMUL.FTZ R209, R209, R200 ;  /* 0x000000c8d1d17220 */ /* 0x000fe20000410000 */
[----:B------:R-:W-:Y:S01]  /*0de0*/  FADD.FTZ R160, R161, R210 ;  /* 0x000000d2a1a07221 */ /* 0x000fe20000010000 */
[----:B------:R-:W-:Y:S01]  /*0df0*/  FFMA.FTZ R162, R212, R210, R163 ;  /* 0x000000d2d4a27223 */ /* 0x000fe200000100a3 */
[----:B------:R-:W-:Y:S01]  /*0e00*/  FADD.FTZ R207, R207, -UR4 ;  /* 0x80000004cfcf7e21 */ /* 0x000fe20008010000 */
[----:B------:R-:W-:-:S02]  /*0e10*/  HADD2.F32 R205, -RZ, R38.H0_H0 ;  /* 0x20000026ffcd7230 */ /* 0x000fc40000004100 */
[----:B------:R-:W-:Y:S01]  /*0e20*/  FADD.FTZ R158, R158, -UR4 ;  /* 0x800000049e9e7e21 */ /* 0x000fe20008010000 */
[----:B------:R-:W-:Y:S01]  /*0e30*/  FADD.FTZ R161, R160, R209 ;  /* 0x000000d1a0a17221 */ /* 0x000fe20000010000 */
[----:B------:R-:W-:Y:S01]  /*0e40*/  FFMA.FTZ R163, R211, R209, R162 ;  /* 0x000000d1d3a37223 */ /* 0x000fe200000100a2 */
[----:B------:R-:W-:Y:S01]  /*0e50*/  FMUL.FTZ R207, R207, UR13 ;  /* 0x0000000dcfcf7c20 */ /* 0x000fe20008410000 */
[----:B------:R-:W-:Y:S02]  /*0e60*/  HADD2.F32 R198, -RZ, R39.H0_H0 ;  /* 0x20000027ffc67230 */ /* 0x000fe40000004100 */
[----:B------:R-:W-:Y:S01]  /*0e70*/  FMUL.FTZ R203, R158, UR13 ;  /* 0x0000000d9ecb7c20 */ /* 0x000fe20008410000 */
[-C--:B------:R-:W-:Y:S01]  /*0e80*/  FMUL.FTZ R205, R205, R201.reuse ;  /* 0x000000c9cdcd7220 */ /* 0x080fe20000410000 */
[----:B------:R-:W-:Y:S01]  /*0e90*/  FADD.FTZ R158, R161, R206 ;  /* 0x000000cea19e7221 */ /* 0x000fe20000010000 */
[----:B------:R-:W-:Y:S01]  /*0ea0*/  FFMA.FTZ R160, R208, R206, R163 ;  /* 0x000000ced0a07223 */ /* 0x000fe200000100a3 */
[----:B------:R-:W-:Y:S01]  /*0eb0*/  FADD.FTZ R92, R92, R201 ;  /* 0x000000c95c5c7221 */ /* 0x000fe20000010000 */
[----:B------:R-:W-:Y:S01]  /*0ec0*/  FFMA.FTZ R60, R207, R201, R60 ;  /* 0x000000c9cf3c7223 */ /* 0x000fe2000001003c */
[----:B------:R-:W-:-:S02]  /*0ed0*/  HADD2.F32 R159, -RZ, R159.H1_H1 ;  /* 0x3000009fff9f7230 */ /* 0x000fc40000004100 */
[-C--:B------:R-:W-:Y:S01]  /*0ee0*/  FMUL.FTZ R201, R198, R157.reuse ;  /* 0x0000009dc6c97220 */ /* 0x080fe20000410000 */
[----:B------:R-:W-:Y:S01]  /*0ef0*/  FADD.FTZ R94, R94, R157 ;  /* 0x0000009d5e5e7221 */ /* 0x000fe20000010000 */
[----:B------:R-:W-:Y:S01]  /*0f00*/  FFMA.FTZ R62, R203, R157, R62 ;  /* 0x0000009dcb3e7223 */ /* 0x000fe2000001003e */
[----:B------:R-:W-:Y:S01]  /*0f10*/  FADD.FTZ R157, R158, R205 ;  /* 0x000000cd9e9d7221 */ /* 0x000fe20000010000 */
[----:B------:R-:W-:Y:S01]  /*0f20*/  FFMA.FTZ R161, R207, R205, R160 ;  /* 0x000000cdcfa17223 */ /* 0x000fe200000100a0 */
[----:B------:R-:W-:Y:S02]  /*0f30*/  HADD2.F32 R217, -RZ, R39.H1_H1 ;  /* 0x30000027ffd97230 */ /* 0x000fe40000004100 */
        /* <DEDUP_REMOVED lines=11> */
[----:B------:R-:W-:Y:S01]  /*0ff0*/  IADD3 R217, PT, PT, R214, 0x80, RZ ;  /* 0x00000080d6d97810 */ /* 0x000fe20007ffe0ff */
[----:B------:R-:W-:Y:S01]  /*1000*/  FADD.FTZ R227, R227, R198 ;  /* 0x000000c6e3e37221 */ /* 0x000fe20000010000 */
[----:B------:R-:W-:-:S07]  /*1010*/  FFMA.FTZ R226, R200, R198, R157 ;  /* 0x000000c6c8e27223 */ /* 0x000fce000001009d */
.L_x_2569:
[----:B------:R-:W-:Y:S05]  /*1020*/  BSYNC.RECONVERGENT B0 ;  /* 0x0000000000007941 */ /* 0x000fea0003800200 */
.L_x_2568:
        /* <DEDUP_REMOVED lines=19> */
[----:B------:R-:W-:Y:S01]  /*1160*/  IADD3 R217, PT, PT, R217, 0x80, RZ ;  /* 0x00000080d9d97810 */ /* 0x000fe20007ffe0ff */
        /* <DEDUP_REMOVED lines=28> */
[----:B------:R-:W-:Y:S01]  /*1330*/  FFMA.FTZ R99, R192, R161, R99 ;  /* 0x000000a1c0637223 */ /* 0x000fe20000010063 */
[----:B------:R-:W-:Y:S01]  /*1340*/  FMUL.FTZ R188, R188, UR13 ;  /* 0x0000000dbcbc7c20 */ /* 0x000fe20008410000 */
[----:B------:R-:W-:Y:S01]  /*1350*/  FADD.FTZ R189, R189, -UR4 ;  /* 0x80000004bdbd7e21 */ /* 0x000fe20008010000 */
[----:B------:R-:W-:Y:S01]  /*1360*/  FADD.FTZ R227, R227, R197 ;  /* 0x000000c5e3e37221 */ /* 0x000fe20000010000 */
[----:B------:R-:W-:Y:S01]  /*1370*/  FFMA.FTZ R161, R199, R197, R226 ;  /* 0x000000c5c7a17223 */ /* 0x000fe200000100e2 */
[----:B------:R-:W-:Y:S02]  /*1380*/  HADD2.F32 R191, -RZ, R158.H0_H0 ;  /* 0x2000009effbf7230 */ /* 0x000fe40000004100 */
[----:B------:R-:W-:Y:S01]  /*1390*/  FMUL.FTZ R186, R186, R162 ;  /* 0x000000a2baba7220 */ /* 0x000fe20000410000 */
[----:B------:R-:W-:-:S02]  /*13a0*/  HADD2.F32 R158, -RZ, R159.H0_H0 ;  /* 0x2000009fff9e7230 */ /* 0x000fc40000004100 */
[----:B------:R-:W-:Y:S01]  /*13b0*/  FADD.FTZ R141, R141, R162 ;  /* 0x000000a28d8d7221 */ /* 0x000fe20000010000 */
[----:B------:R-:W-:Y:S01]  /*13c0*/  FFMA.FTZ R101, R188, R162, R101 ;  /* 0x000000a2bc657223 */ /* 0x000fe20000010065 */
[----:B------:R-:W-:Y:S01]  /*13d0*/  FMUL.FTZ R195, R189, UR13 ;  /* 0x0000000dbdc37c20 */ /* 0x000fe20008410000 */
[----:B------:R-:W-:Y:S01]  /*13e0*/  FMUL.FTZ R193, R193, R184 ;  /* 0x000000b8c1c17220 */ /* 0x000fe20000410000 */
[----:B------:R-:W-:Y:S01]  /*13f0*/  FADD.FTZ R160, R227, R194 ;  /* 0x000000c2e3a07221 */ /* 0x000fe20000010000 */
[----:B------:R-:W-:Y:S01]  /*1400*/  FFMA.FTZ R162, R196, R194, R161 ;  /* 0x000000c2c4a27223 */ /* 0x000fe200000100a1 */
[----:B------:R-:W-:Y:S01]  /*1410*/  FADD.FTZ R191, R191, -UR4 ;  /* 0x80000004bfbf7e21 */ /* 0x000fe20008010000 */
[--C-:B------:R-:W-:Y:S02]  /*1420*/  HADD2.F32 R157, -RZ, R163.reuse.H0_H0 ;  /* 0x200000a3ff9d7230 */ /* 0x100fe40000004100 */
[----:B------:R-:W-:Y:S01]  /*1430*/  FADD.FTZ R158, R158, -UR4 ;  /* 0x800000049e9e7e21 */ /* 0x000fe20008010000 */
[----:B------:R-:W-:-:S02]  /*1440*/  HADD2.F32 R156, -RZ, R163.H1_H1 ;  /* 0x300000a3ff9c7230 */ /* 0x000fc40000004100 */
[----:B------:R-:W-:Y:S01]  /*1450*/  FADD.FTZ R161, R160, R193 ;  /* 0x000000c1a0a17221 */ /* 0x000fe20000010000 */
[----:B------:R-:W-:Y:S02]  /*1460*/  HADD2.F32 R189, -RZ, R42.H0_H0 ;  /* 0x2000002affbd7230 */ /* 0x000fe40000004100 */
[C---:B------:R-:W-:Y:S01]  /*1470*/  FFMA.FTZ R163, R195.reuse, R193, R162 ;  /* 0x000000c1c3a37223 */ /* 0x040fe200000100a2 */
        /* <DEDUP_REMOVED lines=27> */
[----:B------:R-:W-:-:S07]  /*1630*/  FFMA.FTZ R226, R184, R183, R160 ;  /* 0x000000b7b8e27223 */ /* 0x000fce00000100a0 */
.L_x_2571:
[----:B------:R-:W-:Y:S05]  /*1640*/  BSYNC.RECONVERGENT B0 ;  /* 0x0000000000007941 */ /* 0x000fea0003800200 */
.L_x_2570:
        /* <DEDUP_REMOVED lines=14> */
[----:B------:R-:W-:-:S02]  /*1730*/  HADD2.F32 R182, -RZ, R44.H0_H0 ;  /* 0x2000002cffb67230 */ /* 0x000fc40000004100 */
[----:B------:R-:W-:Y:S02]  /*1740*/  HADD2.F32 R181, -RZ, R44.H1_H1 ;  /* 0x3000002cffb57230 */ /* 0x000fe40000004100 */
[----:B------:R-:W-:Y:S02]  /*1750*/  HADD2.F32 R178, -RZ, R46.H0_H0 ;  /* 0x2000002effb27230 */ /* 0x000fe40000004100 */
[--C-:B------:R-:W-:Y:S02]  /*1760*/  HADD2.F32 R179, -RZ, R45.reuse.H1_H1 ;  /* 0x3000002dffb37230 */ /* 0x100fe40000004100 */
[----:B------:R-:W-:Y:S02]  /*1770*/  HADD2.F32 R180, -RZ, R45.H0_H0 ;  /* 0x2000002dffb47230 */ /* 0x000fe40000004100 */
[----:B0-----:R-:W-:-:S05]  /*1780*/  @P0 IMAD.WIDE.U32 R168, R217, 0x10, R168 ;  /* 0x00000010d9a80825 */ /* 0x001fca00078e00a8 */
[----:B------:R0:W5:Y:S01]  /*1790*/  @P0 LDG.E.128 R144, desc[UR16][R168.64] ;  /* 0x00000010a8900981 */ /* 0x000162000c1e1d00 */
[----:B------:R-:W-:Y:S01]  /*17a0*/  IADD3 R217, PT, PT, R217, 0x80, RZ ;  /* 0x00000080d9d97810 */ /* 0x000fe20007ffe0ff */
[--C-:B---3--:R-:W-:Y:S02]  /*17b0*/  HADD2.F32 R170, -RZ, R156.reuse.H0_H0 ;  /* 0x2000009cffaa7230 */ /* 0x108fe40000004100 */
[----:B------:R-:W-:-:S03]  /*17c0*/  HADD2.F32 R174, -RZ, R156.H1_H1 ;  /* 0x3000009cffae7230 */ /* 0x000fc60000004100 */
[----:B------:R-:W-:Y:S01]  /*17d0*/  FADD.FTZ R170, R170, -UR4 ;  /* 0x80000004aaaa7e21 */ /* 0x000fe20008010000 */
[----:B------:R-:W-:Y:S02]  /*17e0*/  HADD2.F32 R177, -RZ, R158.H0_H0 ;  /* 0x2000009effb17230 */ /* 0x000fe40000004100 */
[--C-:B----4-:R-:W-:Y:S02]  /*17f0*/  HADD2.F32 R167, -RZ, R160.reuse.H0_H0 ;  /* 0x200000a0ffa77230 */ /* 0x110fe40000004100 */
[----:B------:R-:W-:Y:S01]  /*1800*/  FMUL.FTZ R171, R170, UR13 ;  /* 0x0000000daaab7c20 */ /* 0x000fe20008410000 */
[----:B------:R-:W-:Y:S02]  /*1810*/  HADD2.F32 R176, -RZ, R157.H1_H1 ;  /* 0x3000009dffb07230 */ /* 0x000fe40000004100 */
[----:B------:R-:W-:Y:S01]  /*1820*/  FADD.FTZ R170, R174, -UR4 ;  /* 0x80000004aeaa7e21 */ /* 0x000fe20008010000 */
[-C--:B------:R-:W-:Y:S01]  /*1830*/  FMUL.FTZ R182, R182, R167.reuse ;  /* 0x000000a7b6b67220 */ /* 0x080fe20000410000 */
[----:B------:R-:W-:Y:S01]  /*1840*/  FADD.FTZ R104, R104, R167 ;  /* 0x000000a768687221 */ /* 0x000fe20000010000 */
[----:B------:R-:W-:Y:S01]  /*1850*/  FFMA.FTZ R64, R171, R167, R64 ;  /* 0x000000a7ab407223 */ /* 0x000fe20000010040 */
[----:B------:R-:W-:Y:S01]  /*1860*/  FADD.FTZ R167, R177, -UR4 ;  /* 0x80000004b1a77e21 */ /* 0x000fe20008010000 */
[----:B0-----:R-:W-:Y:S01]  /*1870*/  FADD.FTZ R168, R176, -UR4 ;  /* 0x80000004b0a87e21 */ /* 0x001fe20008010000 */
[----:B------:R-:W-:-:S02]  /*1880*/  HADD2.F32 R160, -RZ, R160.H1_H1 ;  /* 0x300000a0ffa07230 */ /* 0x000fc40000004100 */
[----:B------:R-:W-:Y:S01]  /*1890*/  FMUL.FTZ R170, R170, UR13 ;  /* 0x0000000daaaa7c20 */ /* 0x000fe20008410000 */
[--C-:B------:R-:W-:Y:S02]  /*18a0*/  HADD2.F32 R173, -RZ, R161.reuse.H0_H0 ;  /* 0x200000a1ffad7230 */ /* 0x100fe40000004100 */
[----:B------:R-:W-:Y:S02]  /*18b0*/  HADD2.F32 R172, -RZ, R161.H1_H1 ;  /* 0x300000a1ffac7230 */ /* 0x000fe40000004100 */
[----:B------:R-:W-:Y:S01]  /*18c0*/  FMUL.FTZ R167, R167, UR13 ;  /* 0x0000000da7a77c20 */ /* 0x000fe20008410000 */
[----:B------:R-:W-:Y:S02]  /*18d0*/  HADD2.F32 R161, -RZ, R162.H0_H0 ;  /* 0x200000a2ffa17230 */ /* 0x000fe40000004100 */
[----:B------:R-:W-:Y:S01]  /*18e0*/  FMUL.FTZ R168, R168, UR13 ;  /* 0x0000000da8a87c20 */ /* 0x000fe20008410000 */
[----:B------:R-:W-:Y:S02]  /*18f0*/  HADD2.F32 R175, -RZ, R157.H0_H0 ;  /* 0x2000009dffaf7230 */ /* 0x000fe40000004100 */
[----:B------:R-:W-:-:S02]  /*1900*/  HADD2.F32 R230, -RZ, R158.H1_H1 ;  /* 0x3000009effe67230 */ /* 0x000fc40000004100 */
[-C--:B------:R-:W-:Y:S01]  /*1910*/  FMUL.FTZ R181, R181, R160.reuse ;  /* 0x000000a0b5b57220 */ /* 0x080fe20000410000 */
[----:B------:R-:W-:Y:S01]  /*1920*/  FADD.FTZ R105, R105, R160 ;  /* 0x000000a069697221 */ /* 0x000fe20000010000 */
[----:B------:R-:W-:Y:S01]  /*1930*/  FFMA.FTZ R65, R170, R160, R65 ;  /* 0x000000a0aa417223 */ /* 0x000fe20000010041 */
[-C--:B------:R-:W-:Y:S01]  /*1940*/  FMUL.FTZ R178, R178, R161.reuse ;  /* 0x000000a1b2b27220 */ /* 0x080fe20000410000 */
[----:B------:R-:W-:Y:S01]  /*1950*/  FADD.FTZ R108, R108, R161 ;  /* 0x000000a16c6c7221 */ /* 0x000fe20000010000 */
[----:B------:R-:W-:Y:S01]  /*1960*/  FFMA.FTZ R68, R167, R161, R68 ;  /* 0x000000a1a7447223 */ /* 0x000fe20000010044 */
[----:B------:R-:W-:Y:S01]  /*1970*/  FADD.FTZ R160, R227, R182 ;  /* 0x000000b6e3a07221 */ /* 0x000fe20000010000 */
[----:B------:R-:W-:Y:S01]  /*1980*/  FADD.FTZ R169, R175, -UR4 ;  /* 0x80000004afa97e21 */ /* 0x000fe20008010000 */
[-C--:B------:R-:W-:Y:S01]  /*1990*/  FMUL.FTZ R179, R179, R172.reuse ;  /* 0x000000acb3b37220 */ /* 0x080fe20000410000 */
[----:B------:R-:W-:Y:S01]  /*19a0*/  FADD.FTZ R107, R107, R172 ;  /* 0x000000ac6b6b7221 */ /* 0x000fe20000010000 */
[----:B------:R-:W-:Y:S01]  /*19b0*/  FFMA.FTZ R67, R168, R172, R67 ;  /* 0x000000aca8437223 */ /* 0x000fe20000010043 */
[----:B------:R-:W-:Y:S01]  /*19c0*/  FFMA.FTZ R161, R171, R182, R226 ;  /* 0x000000b6aba17223 */ /* 0x000fe200000100e2 */
[----:B------:R-:W-:-:S02]  /*19d0*/  HADD2.F32 R158, -RZ, R159.H0_H0 ;  /* 0x2000009fff9e7230 */ /* 0x000fc40000004100 */
[----:B------:R-:W-:Y:S01]  /*19e0*/  FADD.FTZ R172, R230, -UR4 ;  /* 0x80000004e6ac7e21 */ /* 0x000fe20008010000 */
[--C-:B------:R-:W-:Y:S02]  /*19f0*/  HADD2.F32 R157, -RZ, R163.reuse.H0_H0 ;  /* 0x200000a3ff9d7230 */ /* 0x100fe40000004100 */
[----:B------:R-:W-:Y:S01]  /*1a00*/  FMUL.FTZ R180, R180, R173 ;  /* 0x000000adb4b47220 */ /* 0x000fe20000410000 */
[----:B------:R-:W-:Y:S02]  /*1a10*/  HADD2.F32 R156, -RZ, R163.H1_H1 ;  /* 0x300000a3ff9c7230 */ /* 0x000fe40000004100 */
[----:B------:R-:W-:Y:S01]  /*1a20*/  FADD.FTZ R163, R160, R181 ;  /* 0x000000b5a0a37221 */ /* 0x000fe20000010000 */
[----:B------:R-:W-:Y:S02]  /*1a30*/  HADD2.F32 R162, -RZ, R162.H1_H1 ;  /* 0x300000a2ffa27230 */ /* 0x000fe40000004100 */
[----:B------:R-:W-:Y:S01]  /*1a40*/  FMUL.FTZ R169, R169, UR13 ;  /* 0x0000000da9a97c20 */ /* 0x000fe20008410000 */
[----:B------:R-:W-:-:S02]  /*1a50*/  HADD2.F32 R177, -RZ, R46.H1_H1 ;  /* 0x3000002effb17230 */ /* 0x000fc40000004100 */
[----:B------:R-:W-:Y:S01]  /*1a60*/  FFMA.FTZ R160, R170, R181, R161 ;  /* 0x000000b5aaa07223 */ /* 0x000fe200000100a1 */
[----:B------:R-:W-:Y:S01]  /*1a70*/  FMUL.FTZ R172, R172, UR13 ;  /* 0x0000000dacac7c20 */ /* 0x000fe20008410000 */
[----:B------:R-:W-:Y:S01]  /*1a80*/  FADD.FTZ R175, R158, -UR4 ;  /* 0x800000049eaf7e21 */ /* 0x000fe20008010000 */
[----:B------:R-:W-:Y:S01]  /*1a90*/  FADD.FTZ R158, R163, R180 ;  /* 0x000000b4a39e7221 */ /* 0x000fe20000010000 */
[----:B------:R-:W-:Y:S01]  /*1aa0*/  FFMA.FTZ R161, R169, R180, R160 ;  /* 0x000000b4a9a17223 */ /* 0x000fe200000100a0 */
[-C--:B------:R-:W-:Y:S01]  /*1ab0*/  FMUL.FTZ R177, R177, R162.reuse ;  /* 0x000000a2b1b17220 */ /* 0x080fe20000410000 */
[----:B------:R-:W-:Y:S01]  /*1ac0*/  FADD.FTZ R109, R109, R162 ;  /* 0x000000a26d6d7221 */ /* 0x000fe20000010000 */
[----:B------:R-:W-:Y:S01]  /*1ad0*/  FFMA.FTZ R69, R172, R162, R69 ;  /* 0x000000a2ac457223 */ /* 0x000fe20000010045 */
[----:B------:R-:W-:Y:S02]  /*1ae0*/  HADD2.F32 R162, -RZ, R47.H0_H0 ;  /* 0x2000002fffa27230 */ /* 0x000fe40000004100 */
[----:B------:R-:W-:Y:S01]  /*1af0*/  FMUL.FTZ R175, R175, UR13 ;  /* 0x0000000dafaf7c20 */ /* 0x000fe20008410000 */
        /* <DEDUP_REMOVED lines=19> */
[C---:B------:R-:W-:Y:S01]  /*1c30*/  FFMA.FTZ R71, R176.reuse, R156, R71 ;  /* 0x0000009cb0477223 */ /* 0x040fe20000010047 */
[----:B------:R-:W-:Y:S01]  /*1c40*/  FADD.FTZ R227, R227, R174 ;  /* 0x000000aee3e37221 */ /* 0x000fe20000010000 */
[----:B------:R-:W-:-:S07]  /*1c50*/  FFMA.FTZ R226, R176, R174, R157 ;  /* 0x000000aeb0e27223 */ /* 0x000fce000001009d */
.L_x_2573:
[----:B------:R-:W-:Y:S05]  /*1c60*/  BSYNC.RECONVERGENT B0 ;  /* 0x0000000000007941 */ /* 0x000fea0003800200 */
.L_x_2572:
        /* <DEDUP_REMOVED lines=16> */
[----:B------:R-:W-:Y:S01]  /*1d70*/  HADD2.F32 R163, -RZ, R51.H1_H1 ;  /* 0x30000033ffa37230 */ /* 0x000fe20000004100 */
[----:B------:R-:W-:Y:S01]  /*1d80*/  IADD3 R217, PT, PT, R217, 0x80, RZ ;  /* 0x00000080d9d97810 */ /* 0x000fe20007ffe0ff */
[--C-:B---3--:R-:W-:Y:S02]  /*1d90*/  HADD2.F32 R3, -RZ, R4.reuse.H0_H0 ;  /* 0x20000004ff037230 */ /* 0x108fe40000004100 */
[----:B------:R-:W-:Y:S02]  /*1da0*/  HADD2.F32 R17, -RZ, R4.H1_H1 ;  /* 0x30000004ff117230 */ /* 0x000fe40000004100 */
[--C-:B------:R-:W-:Y:S02]  /*1db0*/  HADD2.F32 R18, -RZ, R5.reuse.H0_H0 ;  /* 0x20000005ff127230 */ /* 0x100fe40000004100 */
[----:B------:R-:W-:Y:S01]  /*1dc0*/  FADD.FTZ R3, R3, -UR4 ;  /* 0x8000000403037e21 */ /* 0x000fe20008010000 */
[----:B------:R-:W-:-:S02]  /*1dd0*/  HADD2.F32 R159, -RZ, R5.H1_H1 ;  /* 0x30000005ff9f7230 */ /* 0x000fc40000004100 */
[--C-:B------:R-:W-:Y:S02]  /*1de0*/  HADD2.F32 R15, -RZ, R7.reuse.H0_H0 ;  /* 0x20000007ff0f7230 */ /* 0x100fe40000004100 */
[----:B------:R-:W-:Y:S01]  /*1df0*/  FMUL.FTZ R3, R3, UR13 ;  /* 0x0000000d03037c20 */ /* 0x000fe20008410000 */
[----:B------:R-:W-:Y:S02]  /*1e00*/  HADD2.F32 R16, -RZ, R7.H1_H1 ;  /* 0x30000007ff107230 */ /* 0x000fe40000004100 */
[----:B------:R-:W-:Y:S02]  /*1e10*/  HADD2.F32 R4, -RZ, R48.H0_H0 ;  /* 0x20000030ff047230 */ /* 0x000fe40000004100 */
[----:B----4-:R-:W-:Y:S02]  /*1e20*/  HADD2.F32 R5, -RZ, R8.H0_H0 ;  /* 0x20000008ff057230 */ /* 0x010fe40000004100 */
[--C-:B------:R-:W-:Y:S02]  /*1e30*/  HADD2.F32 R160, -RZ, R6.reuse.H0_H0 ;  /* 0x20000006ffa07230 */ /* 0x100fe40000004100 */
[----:B------:R-:W-:-:S02]  /*1e40*/  HADD2.F32 R161, -RZ, R6.H1_H1 ;  /* 0x30000006ffa17230 */ /* 0x000fc40000004100 */
[----:B------:R-:W-:Y:S01]  /*1e50*/  FADD.FTZ R6, R17, -UR4 ;  /* 0x8000000411067e21 */ /* 0x000fe20008010000 */
[----:B------:R-:W-:Y:S02]  /*1e60*/  HADD2.F32 R8, -RZ, R8.H1_H1 ;  /* 0x30000008ff087230 */ /* 0x000fe40000004100 */
[----:B------:R-:W-:Y:S02]  /*1e70*/  HADD2.F32 R7, -RZ, R48.H1_H1 ;  /* 0x30000030ff077230 */ /* 0x000fe40000004100 */
[----:B------:R-:W-:Y:S01]  /*1e80*/  FADD.FTZ R18, R18, -UR4 ;  /* 0x8000000412127e21 */ /* 0x000fe20008010000 */
[--C-:B0-----:R-:W-:Y:S02]  /*1e90*/  HADD2.F32 R13, -RZ, R10.reuse.H0_H0 ;  /* 0x2000000aff0d7230 */ /* 0x101fe40000004100 */
[----:B------:R-:W-:Y:S02]  /*1ea0*/  HADD2.F32 R158, -RZ, R10.H1_H1 ;  /* 0x3000000aff9e7230 */ /* 0x000fe40000004100 */
[----:B------:R-:W-:Y:S01]  /*1eb0*/  FADD.FTZ R10, R159, -UR4 ;  /* 0x800000049f0a7e21 */ /* 0x000fe20008010000 */
[----:B------:R-:W-:-:S02]  /*1ec0*/  HADD2.F32 R12, -RZ, R9.H0_H0 ;  /* 0x20000009ff0c7230 */ /* 0x000fc40000004100 */
[-C--:B------:R-:W-:Y:S01]  /*1ed0*/  FMUL.FTZ R4, R4, R5.reuse ;  /* 0x0000000504047220 */ /* 0x080fe20000410000 */
[----:B------:R-:W-:Y:S02]  /*1ee0*/  HADD2.F32 R14, -RZ, R9.H1_H1 ;  /* 0x30000009ff0e7230 */ /* 0x000fe40000004100 */
[----:B------:R-:W-:Y:S01]  /*1ef0*/  FADD.FTZ R112, R112, R5 ;  /* 0x0000000570707221 */ /* 0x000fe20000010000 */
[----:B------:R-:W-:Y:S01]  /*1f00*/  FFMA.FTZ R72, R3, R5, R72 ;  /* 0x0000000503487223 */ /* 0x000fe20000010048 */
[--C-:B------:R-:W-:Y:S02]  /*1f10*/  HADD2.F32 R157, -RZ, R11.reuse.H0_H0 ;  /* 0x2000000bff9d7230 */ /* 0x100fe40000004100 */
[----:B------:R-:W-:Y:S01]  /*1f20*/  FMUL.FTZ R6, R6, UR13 ;  /* 0x0000000d06067c20 */ /* 0x000fe20008410000 */
[----:B------:R-:W-:Y:S02]  /*1f30*/  HADD2.F32 R156, -RZ, R11.H1_H1 ;  /* 0x3000000bff9c7230 */ /* 0x000fe40000004100 */
[----:B------:R-:W-:Y:S01]  /*1f40*/  FMUL.FTZ R5, R7, R8 ;  /* 0x0000000807057220 */ /* 0x000fe20000410000 */
[----:B------:R-:W-:-:S02]  /*1f50*/  HADD2.F32 R9, -RZ, R49.H0_H0 ;  /* 0x20000031ff097230 */ /* 0x000fc40000004100 */
[----:B------:R-:W-:Y:S01]  /*1f60*/  FMUL.FTZ R7, R18, UR13 ;  /* 0x0000000d12077c20 */ /* 0x000fe20008410000 */
[----:B------:R-:W-:Y:S02]  /*1f70*/  HADD2.F32 R11, -RZ, R49.H1_H1 ;  /* 0x30000031ff0b7230 */ /* 0x000fe40000004100 */
[----:B------:R-:W-:Y:S01]  /*1f80*/  FMUL.FTZ R10, R10, UR13 ;  /* 0x0000000d0a0a7c20 */ /* 0x000fe20008410000 */
[----:B------:R-:W-:Y:S01]  /*1f90*/  FADD.FTZ R160, R160, -UR4 ;  /* 0x80000004a0a07e21 */ /* 0x000fe20008010000 */
[----:B------:R-:W-:Y:S01]  /*1fa0*/  FADD.FTZ R113, R113, R8 ;  /* 0x0000000871717221 */ /* 0x000fe20000010000 */
[----:B------:R-:W-:Y:S01]  /*1fb0*/  FFMA.FTZ R73, R6, R8, R73 ;  /* 0x0000000806497223 */ /* 0x000fe20000010049 */
[-C--:B------:R-:W-:Y:S01]  /*1fc0*/  FMUL.FTZ R8, R9, R12.reuse ;  /* 0x0000000c09087220 */ /* 0x080fe20000410000 */
[----:B------:R-:W-:Y:S01]  /*1fd0*/  FADD.FTZ R114, R114, R12 ;  /* 0x0000000c72727221 */ /* 0x000fe20000010000 */
[----:B------:R-:W-:Y:S01]  /*1fe0*/  FFMA.FTZ R74, R7, R12, R74 ;  /* 0x0000000c074a7223 */ /* 0x000fe2000001004a */
[----:B------:R-:W-:-:S02]  /*1ff0*/  HADD2.F32 R12, -RZ, R50.H0_H0 ;  /* 0x20000032ff0c7230 */ /* 0x000fc40000004100 */
[-C--:B------:R-:W-:Y:S01]  /*2000*/  FMUL.FTZ R9, R11, R14.reuse ;  /* 0x0000000e0b097220 */ /* 0x080fe20000410000 */
[----:B------:R-:W-:Y:S01]  /*2010*/  FADD.FTZ R115, R115, R14 ;  /* 0x0000000e73737221 */ /* 0x000fe20000010000 */
[----:B------:R-:W-:Y:S01]  /*2020*/  FFMA.FTZ R75, R10, R14, R75 ;  /* 0x0000000e0a4b7223 */ /* 0x000fe2000001004b */
[----:B------:R-:W-:Y:S02]  /*2030*/  HADD2.F32 R14, -RZ, R50.H1_H1 ;  /* 0x30000032ff0e7230 */ /* 0x000fe40000004100 */
[----:B------:R-:W-:Y:S01]  /*2040*/  FMUL.FTZ R11, R160, UR13 ;  /* 0x0000000da00b7c20 */ /* 0x000fe20008410000 */
[----:B------:R-:W-:Y:S01]  /*2050*/  FADD.FTZ R161, R161, -UR4 ;  /* 0x80000004a1a17e21 */ /* 0x000fe20008010000 */
[----:B------:R-:W-:Y:S01]  /*2060*/  FADD.FTZ R18, R227, R4 ;  /* 0x00000004e3127221 */ /* 0x000fe20000010000 */
[-C--:B------:R-:W-:Y:S01]  /*2070*/  FMUL.FTZ R12, R12, R13.reuse ;  /* 0x0000000d0c0c7220 */ /* 0x080fe20000410000 */
[----:B------:R-:W-:Y:S01]  /*2080*/  FADD.FTZ R116, R116, R13 ;  /* 0x0000000d74747221 */ /* 0x000fe20000010000 */
[----:B------:R-:W-:Y:S01]  /*2090*/  FFMA.FTZ R76, R11, R13, R76 ;  /* 0x0000000d0b4c7223 */ /* 0x000fe2000001004c */
[----:B------:R-:W-:Y:S01]  /*20a0*/  FFMA.FTZ R17, R3, R4, R226 ;  /* 0x0000000403117223 */ /* 0x000fe200000100e2 */
[-C--:B------:R-:W-:Y:S01]  /*20b0*/  FMUL.FTZ R13, R14, R158.reuse ;  /* 0x0000009e0e0d7220 */ /* 0x080fe20000410000 */
[----:B------:R-:W-:Y:S01]  /*20c0*/  FMUL.FTZ R14, R161, UR13 ;  /* 0x0000000da10e7c20 */ /* 0x000fe20008410000 */
[----:B------:R-:W-:Y:S01]  /*20d0*/  FADD.FTZ R159, R18, R5 ;  /* 0x00000005129f7221 */ /* 0x000fe20000010000 */
[----:B------:R-:W-:Y:S01]  /*20e0*/  FFMA.FTZ R18, R6, R5, R17 ;  /* 0x0000000506127223 */ /* 0x000fe20000010011 */
[----:B------:R-:W-:Y:S01]  /*20f0*/  FADD.FTZ R117, R117, R158 ;  /* 0x0000009e75757221 */ /* 0x000fe20000010000 */
[----:B------:R-:W-:Y:S01]  /*2100*/  FFMA.FTZ R77, R14, R158, R77 ;  /* 0x0000009e0e4d7223 */ /* 0x000fe2000001004d */
[----:B------:R-:W-:Y:S01]  /*2110*/  FADD.FTZ R17, R15, -UR4 ;  /* 0x800000040f117e21 */ /* 0x000fe20008010000 */
[----:B------:R-:W-:Y:S01]  /*2120*/  FADD.FTZ R158, R159, R8 ;  /* 0x000000089f9e7221 */ /* 0x000fe20000010000 */
[----:B------:R-:W-:Y:S01]  /*2130*/  FFMA.FTZ R159, R7, R8, R18 ;  /* 0x00000008079f7223 */ /* 0x000fe20000010012 */
[----:B------:R-:W-:-:S02]  /*2140*/  HADD2.F32 R160, -RZ, R51.H0_H0 ;  /* 0x20000033ffa07230 */ /* 0x000fc40000004100 */
[----:B------:R-:W-:Y:S01]  /*2150*/  FMUL.FTZ R17, R17, UR13 ;  /* 0x0000000d11117c20 */ /* 0x000fe20008410000 */
[----:B------:R-:W-:Y:S01]  /*2160*/  FADD.FTZ R161, R158, R9 ;  /* 0x000000099ea17221 */ /* 0x000fe20000010000 */
[----:B------:R-:W-:Y:S01]  /*2170*/  FFMA.FTZ R18, R10, R9, R159 ;  /* 0x000000090a127223 */ /* 0x000fe2000001009f */
[----:B------:R-:W-:Y:S01]  /*2180*/  FADD.FTZ R118, R118, R157 ;  /* 0x0000009d76767221 */ /* 0x000fe20000010000 */
[-C--:B------:R-:W-:Y:S01]  /*2190*/  FMUL.FTZ R15, R160, R157.reuse ;  /* 0x0000009da00f7220 */ /* 0x080fe20000410000 */
[----:B------:R-:W-:Y:S01]  /*21a0*/  FFMA.FTZ R78, R17, R157, R78 ;  /* 0x0000009d114e7223 */ /* 0x000fe2000001004e */
[----:B------:R-:W-:Y:S01]  /*21b0*/  FADD.FTZ R158, R161, R12 ;  /* 0x0000000ca19e7221 */ /* 0x000fe20000010000 */
[----:B------:R-:W-:Y:S01]  /*21c0*/  FFMA.FTZ R157, R11, R12, R18 ;  /* 0x0000000c0b9d7223 */ /* 0x000fe20000010012 */
[----:B------:R-:W-:Y:S02]  /*21d0*/  FADD.FTZ R18, R16, -UR4 ;  /* 0x8000000410127e21 */ /* 0x000fe40008010000 */
        /* <DEDUP_REMOVED lines=10> */
.L_x_2575:
[----:B------:R-:W-:Y:S05]  /*2280*/  BSYNC.RECONVERGENT B0 ;  /* 0x0000000000007941 */ /* 0x000fea0003800200 */
.L_x_2574:
        /* <DEDUP_REMOVED lines=11> */
[----:B--2---:R-:W-:-:S05]  /*2340*/  IMAD.WIDE.U32 R28, R217, 0x8, R28 ;  /* 0x00000008d91c7825 */ /* 0x004fca00078e001c */
[----:B------:R-:W5:Y:S07]  /*2350*/  LDG.E.64 R222, desc[UR16][R28.64] ;  /* 0x000000101cde7981 */ /* 0x000f6e000c1e1b00 */
[----:B------:R-:W0:Y:S02]  /*2360*/  @P0 LDC.64 R30, c[0x0][0x438] ;  /* 0x00010e00ff1e0b82 */ /* 0x000e240000000a00 */
[----:B0-----:R-:W-:-:S05]  /*2370*/  @P0 IMAD.WIDE.U32 R30, R217, 0x10, R30 ;  /* 0x00000010d91e0825 */ /* 0x001fca00078e001e */
[----:B------:R0:W5:Y:S02]  /*2380*/  @P0 LDG.E.128 R152, desc[UR16][R30.64] ;  /* 0x000000101e980981 */ /* 0x000164000c1e1d00 */
[----:B0-----:R-:W-:Y:S02]  /*2390*/  HADD2.F32 R31, -RZ, R54.H1_H1 ;  /* 0x30000036ff1f7230 */ /* 0x001fe40000004100 */
        /* <DEDUP_REMOVED lines=16> */
[--C-:B------:R-:W-:Y:S02]  /*24a0*/  HADD2.F32 R28, -RZ, R25.reuse.H0_H0 ;  /* 0x20000019ff1c7230 */ /* 0x100fe40000004100 */
[-C--:B------:R-:W-:Y:S01]  /*24b0*/  FMUL.FTZ R20, R20, R21.reuse ;  /* 0x0000001514147220 */ /* 0x080fe20000410000 */
[----:B------:R-:W-:Y:S02]  /*24c0*/  HADD2.F32 R30, -RZ, R25.H1_H1 ;  /* 0x30000019ff1e7230 */ /* 0x000fe40000004100 */
[----:B------:R-:W-:Y:S01]  /*24d0*/  FADD.FTZ R120, R120, R21 ;  /* 0x0000001578787221 */ /* 0x000fe20000010000 */
[----:B------:R-:W-:Y:S01]  /*24e0*/  FFMA.FTZ R80, R19, R21, R80 ;  /* 0x0000001513507223 */ /* 0x000fe20000010050 */
[----:B------:R-:W-:-:S02]  /*24f0*/  HADD2.F32 R157, -RZ, R27.H0_H0 ;  /* 0x2000001bff9d7230 */ /* 0x000fc40000004100 */
[----:B------:R-:W-:Y:S01]  /*2500*/  FMUL.FTZ R22, R22, UR13 ;  /* 0x0000000d16167c20 */ /* 0x000fe20008410000 */
[----:B------:R-:W-:Y:S02]  /*2510*/  HADD2.F32 R158, -RZ, R27.H1_H1 ;  /* 0x3000001bff9e7230 */ /* 0x000fe40000004100 */
[-C--:B------:R-:W-:Y:S01]  /*2520*/  FMUL.FTZ R21, R23, R24.reuse ;  /* 0x0000001817157220 */ /* 0x080fe20000410000 */
[--C-:B------:R-:W-:Y:S02]  /*2530*/  HADD2.F32 R25, -RZ, R53.reuse.H0_H0 ;  /* 0x20000035ff197230 */ /* 0x100fe40000004100 */
[----:B------:R-:W-:Y:S01]  /*2540*/  FMUL.FTZ R23, R161, UR13 ;  /* 0x0000000da1177c20 */ /* 0x000fe20008410000 */
[----:B------:R-:W-:Y:S02]  /*2550*/  HADD2.F32 R27, -RZ, R53.H1_H1 ;  /* 0x30000035ff1b7230 */ /* 0x000fe40000004100 */
[----:B------:R-:W-:Y:S01]  /*2560*/  FADD.FTZ R163, R163, -UR4 ;  /* 0x80000004a3a37e21 */ /* 0x000fe20008010000 */
[----:B------:R-:W-:Y:S01]  /*2570*/  FADD.FTZ R121, R121, R24 ;  /* 0x0000001879797221 */ /* 0x000fe20000010000 */
[----:B------:R-:W-:Y:S01]  /*2580*/  FFMA.FTZ R81, R22, R24, R81 ;  /* 0x0000001816517223 */ /* 0x000fe20000010051 */
[-C--:B------:R-:W-:Y:S01]  /*2590*/  FMUL.FTZ R24, R25, R28.reuse ;  /* 0x0000001c19187220 */ /* 0x080fe20000410000 */
[----:B------:R-:W-:Y:S01]  /*25a0*/  FADD.FTZ R122, R122, R28 ;  /* 0x0000001c7a7a7221 */ /* 0x000fe20000010000 */
[----:B------:R-:W-:Y:S01]  /*25b0*/  FFMA.FTZ R82, R23, R28, R82 ;  /* 0x0000001c17527223 */ /* 0x000fe20000010052 */
[----:B------:R-:W-:-:S02]  /*25c0*/  HADD2.F32 R29, -RZ, R26.H0_H0 ;  /* 0x2000001aff1d7230 */ /* 0x000fc40000004100 */
[----:B------:R-:W-:Y:S01]  /*25d0*/  FMUL.FTZ R25, R27, R30 ;  /* 0x0000001e1b197220 */ /* 0x000fe20000410000 */
[----:B------:R-:W-:Y:S02]  /*25e0*/  HADD2.F32 R28, -RZ, R54.H0_H0 ;  /* 0x20000036ff1c7230 */ /* 0x000fe40000004100 */
[----:B------:R-:W-:Y:S01]  /*25f0*/  FMUL.FTZ R27, R163, UR13 ;  /* 0x0000000da31b7c20 */ /* 0x000fe20008410000 */
[----:B------:R-:W-:Y:S02]  /*2600*/  HADD2.F32 R166, -RZ, R26.H1_H1 ;  /* 0x3000001affa67230 */ /* 0x000fe40000004100 */
[----:B------:R-:W-:Y:S01]  /*2610*/  FADD.FTZ R124, R124, R29 ;  /* 0x0000001d7c7c7221 */ /* 0x000fe20000010000 */
[----:B------:R-:W-:Y:S01]  /*2620*/  FADD.FTZ R160, R227, R20 ;  /* 0x00000014e3a07221 */ /* 0x000fe20000010000 */
[-C--:B------:R-:W-:Y:S01]  /*2630*/  FMUL.FTZ R28, R28, R29.reuse ;  /* 0x0000001d1c1c7220 */ /* 0x080fe20000410000 */
[----:B------:R-:W-:Y:S01]  /*2640*/  FFMA.FTZ R84, R27, R29, R84 ;  /* 0x0000001d1b547223 */ /* 0x000fe20000010054 */
[----:B------:R-:W-:Y:S01]  /*2650*/  FMUL.FTZ R29, R31, R166 ;  /* 0x000000a61f1d7220 */ /* 0x000fe20000410000 */
[----:B------:R-:W-:Y:S01]  /*2660*/  FFMA.FTZ R31, R19, R20, R226 ;  /* 0x00000014131f7223 */ /* 0x000fe200000100e2 */
[----:B------:R-:W-:Y:S01]  /*2670*/  FADD.FTZ R26, R162, -UR4 ;  /* 0x80000004a21a7e21 */ /* 0x000fe20008010000 */
[----:B------:R-:W-:-:S02]  /*2680*/  FADD.FTZ R161, R160, R21 ;  /* 0x00000015a0a17221 */ /* 0x000fc40000010000 */
[----:B------:R-:W-:Y:S01]  /*2690*/  FFMA.FTZ R160, R22, R21, R31 ;  /* 0x0000001516a07223 */ /* 0x000fe2000001001f */
[----:B------:R-:W-:Y:S01]  /*26a0*/  FMUL.FTZ R26, R26, UR13 ;  /* 0x0000000d1a1a7c20 */ /* 0x000fe20008410000 */
[----:B------:R-:W-:Y:S01]  /*26b0*/  FADD.FTZ R162, R161, R24 ;  /* 0x00000018a1a27221 */ /* 0x000fe20000010000 */
[----:B------:R-:W-:Y:S01]  /*26c0*/  FADD.FTZ R123, R123, R30 ;  /* 0x0000001e7b7b7221 */ /* 0x000fe20000010000 */
[----:B------:R-:W-:Y:S01]  /*26d0*/  FFMA.FTZ R161, R23, R24, R160 ;  /* 0x0000001817a17223 */ /* 0x000fe200000100a0 */
[----:B------:R-:W-:Y:S01]  /*26e0*/  FFMA.FTZ R83, R26, R30, R83 ;  /* 0x0000001e1a537223 */ /* 0x000fe20000010053 */
[----:B------:R-:W-:Y:S01]  /*26f0*/  FADD.FTZ R30, R164, -UR4 ;  /* 0x80000004a41e7e21 */ /* 0x000fe20008010000 */
[----:B------:R-:W-:Y:S01]  /*2700*/  FADD.FTZ R165, R159, -UR4 ;  /* 0x800000049fa57e21 */ /* 0x000fe20008010000 */
[----:B------:R-:W-:Y:S01]  /*2710*/  FADD.FTZ R159, R162, R25 ;  /* 0x00000019a29f7221 */ /* 0x000fe20000010000 */
[----:B------:R-:W-:Y:S01]  /*2720*/  FFMA.FTZ R160, R26, R25, R161 ;  /* 0x000000191aa07223 */ /* 0x000fe200000100a1 */
[----:B------:R-:W-:Y:S01]  /*2730*/  FMUL.FTZ R30, R30, UR13 ;  /* 0x0000000d1e1e7c20 */ /* 0x000fe20008410000 */
[----:B------:R-:W-:-:S02]  /*2740*/  HADD2.F32 R164, -RZ, R55.H0_H0 ;  /* 0x20000037ffa47230 */ /* 0x000fc40000004100 */
[----:B------:R-:W-:Y:S01]  /*2750*/  FADD.FTZ R162, R159, R28 ;  /* 0x0000001c9fa27221 */ /* 0x000fe20000010000 */
[----:B------:R-:W-:Y:S01]  /*2760*/  FFMA.FTZ R159, R27, R28, R160 ;  /* 0x0000001c1b9f7223 */ /* 0x000fe200000100a0 */
[----:B------:R-:W-:Y:S01]  /*2770*/  FADD.FTZ R125, R125, R166 ;  /* 0x000000a67d7d7221 */ /* 0x000fe20000010000 */
[----:B------:R-:W-:Y:S01]  /*2780*/  FFMA.FTZ R85, R30, R166, R85 ;  /* 0x000000a61e557223 */ /* 0x000fe20000010055 */
[----:B------:R-:W-:Y:S02]  /*2790*/  HADD2.F32 R163, -RZ, R55.H1_H1 ;  /* 0x30000037ffa37230 */ /* 0x000fe40000004100 */
[----:B------:R-:W-:Y:S01]  /*27a0*/  FMUL.FTZ R165, R165, UR13 ;  /* 0x0000000da5a57c20 */ /* 0x000fe20008410000 */
[----:B------:R-:W-:Y:S01]  /*27b0*/  FADD.FTZ R166, R156, -UR4 ;  /* 0x800000049ca67e21 */ /* 0x000fe20008010000 */
[----:B------:R-:W-:Y:S01]  /*27c0*/  FMUL.FTZ R31, R164, R157 ;  /* 0x0000009da41f7220 */ /* 0x000fe20000410000 */
        /* <DEDUP_REMOVED lines=12> */
.L_x_2577:
[----:B------:R-:W-:Y:S05]  /*2890*/  BSYNC.RECONVERGENT B0 ;  /* 0x0000000000007941 */ /* 0x000fea0003800200 */
.L_x_2576:
        /* <DEDUP_REMOVED lines=31> */
.L_x_2579:
[----:B------:R-:W-:Y:S05]  /*2a90*/  BSYNC.RECONVERGENT B0 ;  /* 0x0000000000007941 */ /* 0x000fea0003800200 */
.L_x_2578:
[----:B------:R-:W1:Y:S08]  /*2aa0*/  S2UR UR5, SR_CgaCtaId ;  /* 0x00000000000579c3 */ /* 0x000e700000008800 */
[----:B------:R-:W-:Y:S01]  /*2ab0*/  BAR.SYNC.DEFER_BLOCKING 0x0 ;  /* 0x0000000000007b1d */ /* 0x000fe20000010000 */
[----:B------:R-:W-:Y:S01]  /*2ac0*/  PLOP3.LUT P0, PT, PT, PT, UP0, 0x80, 0x8 ;  /* 0x000000000008781c */ /* 0x000fe20003f0f008 */
[----:B------:R-:W-:-:S04]  /*2ad0*/  UISETP.NE.U32.AND UP1, UPT, UR20, URZ, UPT ;  /* 0x000000ff1400728c */ /* 0x000fc8000bf25070 */
[----:B------:R-:W-:Y:S01]  /*2ae0*/  UMOV UR4, 0x400 ;  /* 0x0000040000047882 */ /* 0x000fe20000000000 */
[----:B------:R-:W-:Y:S01]  /*2af0*/  UISETP.NE.AND.EX UP1, UPT, UR21, URZ, UPT, UP1 ;  /* 0x000000ff1500728c */ /* 0x000fe2000bf25310 */
[----:B------:R-:W-:Y:S06]  /*2b00*/  BSSY.RECONVERGENT B0, `(.L_x_2580) ;  /* 0x00005ed000007945 */ /* 0x000fec0003800200 */
[----:B-----5:R-:W-:Y:S01]  /*2b10*/  @P0 HADD2.F32 R216, -RZ, R216.H0_H0 ;  /* 0x200000d8ffd80230 */ /* 0x020fe20000004100 */
[----:B------:R-:W-:Y:S01]  /*2b20*/  PLOP3.LUT P0, PT, PT, PT, UP0, 0x80, 0x8 ;  /* 0x000000000008781c */ /* 0x000fe20003f0f008 */
[----:B-1----:R-:W-:-:S04]  /*2b30*/  ULEA UR4, UR5, UR4, 0x18 ;  /* 0x0000000405047291 */ /* 0x002fc8000f8ec0ff */
[----:B------:R-:W-:Y:S02]  /*2b40*/  UIADD3 UR5, UPT, UPT, UR4, 0x5020, URZ ;  /* 0x0000502004057890 */ /* 0x000fe4000fffe0ff */
[----:B------:R-:W-:Y:S02]  /*2b50*/  @!UP2 UIADD3 UR5, UPT, UPT, UR4, 0x5000, URZ ;  /* 0x000050000405a890 */ /* 0x000fe4000fffe0ff */
[----:B------:R-:W-:Y:S02]  /*2b60*/  UIADD3 UR12, UPT, UPT, UR4, 0x5030, URZ ;  /* 0x00005030040c7890 */ /* 0x000fe4000fffe0ff */
[----:B------:R-:W-:-:S03]  /*2b70*/  @!UP2 UIADD3 UR12, UPT, UPT, UR4, 0x5010, URZ ;  /* 0x00005010040ca890 */ /* 0x000fc6000fffe0ff */
[----:B------:R-:W-:Y:S01]  /*2b80*/  UMOV UR4, 0x3f800000 ;  /* 0x3f80000000047882 */ /* 0x000fe20000000000 */
[----:B------:R-:W-:Y:S01]  /*2b90*/  @P0 R2UR UR4, R216 ;  /* 0x00000000d80402ca */ /* 0x000fe200000e0000 */
        /* <DEDUP_REMOVED lines=22> */
[----:B------:R-:W-:Y:S01]  /*2d00*/  LOP3.LUT P6, RZ, R229, 0xff0000, RZ, 0xc0, !PT ;  /* 0x00ff0000e5ff7812 */ /* 0x000fe200078cc0ff */
        /* <DEDUP_REMOVED lines=15> */
[----:B------:R-:W-:-:S02]  /*2e00*/  FMUL.FTZ R161, R161, UR24 ;  /* 0x00000018a1a17c20 */ /* 0x000fc40008410000 */
[----:B------:R-:W-:Y:S01]  /*2e10*/  FSEL R159, R157, RZ, P6 ;  /* 0x000000ff9d9f7208 */ /* 0x000fe20003000000 */
[----:B------:R-:W-:Y:S01]  /*2e20*/  FMUL.FTZ R156, R156, UR4 ;  /* 0x000000049c9c7c20 */ /* 0x000fe20008410000 */
[----:B------:R-:W-:Y:S01]  /*2e30*/  ISETP.GE.U32.AND P6, PT, R228, RZ, PT ;  /* 0x000000ffe400720c */ /* 0x000fe20003fc6070 */
[--C-:B------:R-:W-:Y:S02]  /*2e40*/  FFMA.FTZ R157, R204, UR5, R160.reuse ;  /* 0x00000005cc9d7c23 */ /* 0x100fe400080100a0 */
[----:B------:R-:W-:Y:S01]  /*2e50*/  FMUL.FTZ R156, R156, UR24 ;  /* 0x000000189c9c7c20 */ /* 0x000fe20008410000 */
[C---:B------:R-:W-:Y:S01]  /*2e60*/  ISETP.GE.U32.AND.EX P6, PT, R229.reuse, 0x1000000, PT, P6 ;  /* 0x01000000e500780c */ /* 0x040fe20003fc6160 */
[----:B------:R-:W-:Y:S01]  /*2e70*/  FADD.FTZ R162, R202, -R157 ;  /* 0x8000009dcaa27221 */ /* 0x000fe20000010000 */
[--C-:B------:R-:W-:Y:S02]  /*2e80*/  FFMA.FTZ R157, R212, UR5, R160.reuse ;  /* 0x00000005d49d7c23 */ /* 0x100fe400080100a0 */
[----:B------:R-:W-:Y:S01]  /*2e90*/  FSEL R226, R158, RZ, P6 ;  /* 0x000000ff9ee27208 */ /* 0x000fe20003000000 */
[----:B------:R-:W-:Y:S01]  /*2ea0*/  FMUL.FTZ R162, R162, UR13 ;  /* 0x0000000da2a27c20 */ /* 0x000fe20008410000 */
[----:B------:R-:W-:Y:S01]  /*2eb0*/  LOP3.LUT P6, RZ, R229, 0xff, RZ, 0xc0, !PT ;  /* 0x000000ffe5ff7812 */ /* 0x000fe200078cc0ff */
[----:B------:R-:W-:Y:S01]  /*2ec0*/  FADD.FTZ R157, R210, -R157 ;  /* 0x8000009dd29d7221 */ /* 0x000fe20000010000 */
[----:B------:R-:W-:Y:S01]  /*2ed0*/  F2FP.F16.F32.PACK_AB R159, R226, R159 ;  /* 0x0000009fe29f723e */ /* 0x000fe200000000ff */
[----:B------:R-:W-:Y:S01]  /*2ee0*/  FMUL.FTZ R162, R162, UR4 ;  /* 0x00000004a2a27c20 */ /* 0x000fe20008410000 */
[----:B------:R-:W-:Y:S01]  /*2ef0*/  FSEL R216, R156, RZ, P6 ;  /* 0x000000ff9cd87208 */ /* 0x000fe20003000000 */
[----:B------:R-:W-:Y:S01]  /*2f00*/  FFMA.FTZ R156, R211, UR5, R160 ;  /* 0x00000005d39c7c23 */ /* 0x000fe200080100a0 */
[----:B------:R-:W-:Y:S01]  /*2f10*/  LOP3.LUT P6, RZ, R229, 0xff00, RZ, 0xc0, !PT ;  /* 0x0000ff00e5ff7812 */ /* 0x000fe200078cc0ff */
[----:B------:R-:W-:Y:S01]  /*2f20*/  FMUL.FTZ R162, R162, UR24 ;  /* 0x00000018a2a27c20 */ /* 0x000fe20008410000 */
[----:B------:R-:W-:Y:S01]  /*2f30*/  FMUL.FTZ R157, R157, UR13 ;  /* 0x0000000d9d9d7c20 */ /* 0x000fe20008410000 */
[----:B------:R-:W-:Y:S01]  /*2f40*/  FADD.FTZ R158, R209, -R156 ;  /* 0x8000009cd19e7221 */ /* 0x000fe20000010000 */
[----:B------:R-:W-:-:S02]  /*2f50*/  FFMA.FTZ R156, R215, UR5, R160 ;  /* 0x00000005d79c7c23 */ /* 0x000fc400080100a0 */
[----:B------:R-:W-:Y:S01]  /*2f60*/  FSEL R217, R162, RZ, P6 ;  /* 0x000000ffa2d97208 */ /* 0x000fe20003000000 */
[----:B------:R-:W-:Y:S01]  /*2f70*/  FMUL.FTZ R158, R158, UR13 ;  /* 0x0000000d9e9e7c20 */ /* 0x000fe20008410000 */
[----:B------:R-:W-:Y:S01]  /*2f80*/  LOP3.LUT P6, RZ, R228, 0xff0000, RZ, 0xc0, !PT ;  /* 0x00ff0000e4ff7812 */ /* 0x000fe200078cc0ff */
[----:B------:R-:W-:Y:S01]  /*2f90*/  FADD.FTZ R156, R213, -R156 ;  /* 0x8000009cd59c7221 */ /* 0x000fe20000010000 */
[----:B------:R-:W-:Y:S01]  /*2fa0*/  FMUL.FTZ R157, R157, UR4 ;  /* 0x000000049d9d7c20 */ /* 0x000fe20008410000 */
[----:B------:R-:W-:Y:S02]  /*2fb0*/  FMUL.FTZ R158, R158, UR4 ;  /* 0x000000049e9e7c20 */ /* 0x000fe40008410000 */
[----:B------:R-:W-:Y:S01]  /*2fc0*/  FMUL.FTZ R156, R156, UR13 ;  /* 0x0000000d9c9c7c20 */ /* 0x000fe20008410000 */
[----:B------:R-:W-:Y:S01]  /*2fd0*/  FMUL.FTZ R157, R157, UR24 ;  /* 0x000000189d9d7c20 */ /* 0x000fe20008410000 */
[----:B------:R-:W-:Y:S02]  /*2fe0*/  FMUL.FTZ R158, R158, UR24 ;  /* 0x000000189e9e7c20 */ /* 0x000fe40008410000 */
[----:B------:R-:W-:-:S03]  /*2ff0*/  FMUL.FTZ R156, R156, UR4 ;  /* 0x000000049c9c7c20 */ /* 0x000fc60008410000 */
[----:B------:R-:W-:Y:S01]  /*3000*/  FSEL R162, R158, RZ, P6 ;  /* 0x000000ff9ea27208 */ /* 0x000fe20003000000 */
[----:B------:R-:W-:Y:S01]  /*3010*/  FMUL.FTZ R156, R156, UR24 ;  /* 0x000000189c9c7c20 */ /* 0x000fe20008410000 */
[C---:B------:R-:W-:Y:S02]  /*3020*/  LOP3.LUT P6, RZ, R228.reuse, 0xff000000, RZ, 0xc0, !PT ;  /* 0xff000000e4ff7812 */ /* 0x040fe400078cc0ff */
[----:B------:R-:W-:Y:S02]  /*3030*/  F2FP.F16.F32.PACK_AB R158, R217, R216 ;  /* 0x000000d8d99e723e */ /* 0x000fe400000000ff */
[----:B------:R-:W-:Y:S02]  /*3040*/  FSEL R163, R161, RZ, P6 ;  /* 0x000000ffa1a37208 */ /* 0x000fe40003000000 */
[----:B------:R-:W-:-:S04]  /*3050*/  LOP3.LUT P6, RZ, R228, 0xff00, RZ, 0xc0, !PT ;  /* 0x0000ff00e4ff7812 */ /* 0x000fc800078cc0ff */
[----:B------:R-:W-:Y:S02]  /*3060*/  FSEL R161, R157, RZ, P6 ;  /* 0x000000ff9da17208 */ /* 0x000fe40003000000 */
[----:B------:R-:W-:Y:S02]  /*3070*/  LOP3.LUT P6, RZ, R228, 0xff, RZ, 0xc0, !PT ;  /* 0x000000ffe4ff7812 */ /* 0x000fe400078cc0ff */
[----:B------:R-:W-:Y:S02]  /*3080*/  F2FP.F16.F32.PACK_AB R157, R163, R162 ;  /* 0x000000a2a39d723e */ /* 0x000fe400000000ff */
[----:B------:R-:W-:-:S04]  /*3090*/  FSEL R156, R156, RZ, P6 ;  /* 0x000000ff9c9c7208 */ /* 0x000fc80003000000 */
[----:B------:R-:W-:Y:S01]  /*30a0*/  F2FP.F16.F32.PACK_AB R156, R161, R156 ;  /* 0x0000009ca19c723e */ /* 0x000fe200000000ff */
[----:B------:R-:W-:Y:S06]  /*30b0*/  BRA `(.L_x_2585) ;  /* 0x0000000400047947 */ /* 0x000fec0003800000 */
.L_x_2584:
[--C-:B------:R-:W-:Y:S01]  /*30c0*/  FFMA.FTZ R128, R203, UR5, R160.reuse ;  /* 0x00000005cb807c23 */ /* 0x100fe200080100a0 */
[--C-:B------:R-:W-:Y:S01]  /*30d0*/  FFMA.FTZ R129, R200, UR5, R160.reuse ;  /* 0x00000005c8817c23 */ /* 0x100fe200080100a0 */
[----:B------:R-:W-:Y:S01]  /*30e0*/  LOP3.LUT P6, RZ, R229, 0xff0000, RZ, 0xc0, !PT ;  /* 0x00ff0000e5ff7812 */ /* 0x000fe200078cc0ff */
[----:B------:R-:W-:Y:S01]  /*30f0*/  FFMA.FTZ R157, R204, UR5, R160 ;  /* 0x00000005cc9d7c23 */ /* 0x000fe200080100a0 */
[----:B------:R-:W-:Y:S01]  /*3100*/  FADD.FTZ R128, R201, -R128 ;  /* 0x80000080c9807221 */ /* 0x000fe20000010000 */
[----:B------:R-:W-:Y:S01]  /*3110*/  FADD.FTZ R156, R198, -R129 ;  /* 0x80000081c69c7221 */ /* 0x000fe20000010000 */
[--C-:B------:R-:W-:Y:S01]  /*3120*/  FFMA.FTZ R162, R211, UR5, R160.reuse ;  /* 0x00000005d3a27c23 */ /* 0x100fe200080100a0 */
[----:B------:R-:W-:Y:S01]  /*3130*/  FADD.FTZ R163, R202, -R157 ;  /* 0x8000009dcaa37221 */ /* 0x000fe20000010000 */
[----:B------:R-:W-:Y:S01]  /*3140*/  FMUL.FTZ R131, R128, UR13 ;  /* 0x0000000d80837c20 */ /* 0x000fe20008410000 */
[----:B------:R-:W-:Y:S01]  /*3150*/  FFMA.FTZ R128, R207, UR5, R160 ;  /* 0x00000005cf807c23 */ /* 0x000fe200080100a0 */
[----:B------:R-:W-:Y:S01]  /*3160*/  FADD.FTZ R157, R209, -R162 ;  /* 0x800000a2d19d7221 */ /* 0x000fe20000010000 */
[----:B------:R-:W-:Y:S01]  /*3170*/  FMUL.FTZ R231, R163, UR13 ;  /* 0x0000000da3e77c20 */ /* 0x000fe20008410000 */
[----:B------:R-:W-:Y:S01]  /*3180*/  FMUL.FTZ R129, R131, UR4 ;  /* 0x0000000483817c20 */ /* 0x000fe20008410000 */
[----:B------:R-:W-:Y:S01]  /*3190*/  FADD.FTZ R130, R205, -R128 ;  /* 0x80000080cd827221 */ /* 0x000fe20000010000 */
[----:B------:R-:W-:Y:S01]  /*31a0*/  FMUL.FTZ R128, R156, UR13 ;  /* 0x0000000d9c807c20 */ /* 0x000fe20008410000 */
[--C-:B------:R-:W-:Y:S01]  /*31b0*/  FFMA.FTZ R161, R208, UR5, R160.reuse ;  /* 0x00000005d0a17c23 */ /* 0x100fe200080100a0 */
        /* <DEDUP_REMOVED lines=9> */
[----:B------:R-:W-:Y:S01]  /*3250*/  FADD.FTZ R161, R206, -R161 ;  /* 0x800000a1cea17221 */ /* 0x000fe20000010000 */
[----:B------:R-:W-:Y:S01]  /*3260*/  FMUL.FTZ R216, R163, UR24 ;  /* 0x00000018a3d87c20 */ /* 0x000fe20008410000 */
[----:B------:R-:W-:Y:S01]  /*3270*/  ISETP.GE.U32.AND.EX P6, PT, R229, 0x1000000, PT, P6 ;  /* 0x01000000e500780c */ /* 0x000fe20003fc6160 */
[----:B------:R-:W-:Y:S01]  /*3280*/  FMUL.FTZ R129, R129, UR24 ;  /* 0x0000001881817c20 */ /* 0x000fe20008410000 */
[----:B------:R-:W-:Y:S01]  /*3290*/  FMUL.FTZ R157, R217, UR4 ;  /* 0x00000004d99d7c20 */ /* 0x000fe20008410000 */
[----:B------:R-:W-:Y:S01]  /*32a0*/  FMUL.FTZ R230, R161, UR13 ;  /* 0x0000000da1e67c20 */ /* 0x000fe20008410000 */
[----:B------:R-:W-:Y:S01]  /*32b0*/  FSEL R156, R156, RZ, P6 ;  /* 0x000000ff9c9c7208 */ /* 0x000fe20003000000 */
[----:B------:R-:W-:Y:S01]  /*32c0*/  FFMA.FTZ R162, R215, UR5, R160 ;  /* 0x00000005d7a27c23 */ /* 0x000fe200080100a0 */
[----:B------:R-:W-:Y:S01]  /*32d0*/  LOP3.LUT P6, RZ, R229, 0xff, RZ, 0xc0, !PT ;  /* 0x000000ffe5ff7812 */ /* 0x000fe200078cc0ff */
[----:B------:R-:W-:Y:S01]  /*32e0*/  FMUL.FTZ R163, R230, UR4 ;  /* 0x00000004e6a37c20 */ /* 0x000fe20008410000 */
[----:B------:R-:W-:Y:S01]  /*32f0*/  F2FP.F16.F32.PACK_AB R131, R128, R131 ;  /* 0x000000838083723e */ /* 0x000fe200000000ff */
[----:B------:R-:W-:Y:S01]  /*3300*/  FADD.FTZ R162, R213, -R162 ;  /* 0x800000a2d5a27221 */ /* 0x000fe20000010000 */
[----:B------:R-:W-:Y:S01]  /*3310*/  FSEL R158, R129, RZ, P6 ;  /* 0x000000ff819e7208 */ /* 0x000fe20003000000 */
[----:B------:R-:W-:Y:S01]  /*3320*/  FFMA.FTZ R129, R212, UR5, R160 ;  /* 0x00000005d4817c23 */ /* 0x000fe200080100a0 */
[----:B------:R-:W-:Y:S01]  /*3330*/  LOP3.LUT P6, RZ, R229, 0xff00, RZ, 0xc0, !PT ;  /* 0x0000ff00e5ff7812 */ /* 0x000fe200078cc0ff */
[----:B------:R-:W-:Y:S01]  /*3340*/  FMUL.FTZ R162, R162, UR13 ;  /* 0x0000000da2a27c20 */ /* 0x000fe20008410000 */
[----:B------:R-:W-:Y:S01]  /*3350*/  F2FP.F16.F32.PACK_AB R159, R156, R159 ;  /* 0x0000009f9c9f723e */ /* 0x000fe200000000ff */
[----:B------:R-:W-:Y:S01]  /*3360*/  FADD.FTZ R129, R210, -R129 ;  /* 0x80000081d2817221 */ /* 0x000fe20000010000 */
[----:B------:R-:W-:Y:S01]  /*3370*/  FSEL R233, R216, RZ, P6 ;  /* 0x000000ffd8e97208 */ /* 0x000fe20003000000 */
[----:B------:R-:W-:Y:S01]  /*3380*/  FMUL.FTZ R216, R163, UR24 ;  /* 0x00000018a3d87c20 */ /* 0x000fe20008410000 */
[----:B------:R-:W-:Y:S01]  /*3390*/  LOP3.LUT P6, RZ, R228, 0xff0000, RZ, 0xc0, !PT ;  /* 0x00ff0000e4ff7812 */ /* 0x000fe200078cc0ff */
[----:B------:R-:W-:Y:S01]  /*33a0*/  FMUL.FTZ R161, R129, UR13 ;  /* 0x0000000d81a17c20 */ /* 0x000fe20008410000 */
[----:B------:R-:W-:Y:S01]  /*33b0*/  FMUL.FTZ R129, R157, UR24 ;  /* 0x000000189d817c20 */ /* 0x000fe20008410000 */
[----:B------:R-:W-:-:S02]  /*33c0*/  F2FP.F16.F32.PACK_AB R130, R231, R130 ;  /* 0x00000082e782723e */ /* 0x000fc400000000ff */
[C---:B------:R-:W-:Y:S01]  /*33d0*/  FMUL.FTZ R157, R161.reuse, UR4 ;  /* 0x00000004a19d7c20 */ /* 0x040fe20008410000 */
[----:B------:R-:W-:Y:S02]  /*33e0*/  F2FP.F16.F32.PACK_AB R128, R161, R162 ;  /* 0x000000a2a180723e */ /* 0x000fe400000000ff */
[----:B------:R-:W-:Y:S01]  /*33f0*/  FSEL R226, R129, RZ, P6 ;  /* 0x000000ff81e27208 */ /* 0x000fe20003000000 */
[----:B------:R-:W-:Y:S01]  /*3400*/  FMUL.FTZ R163, R157, UR24 ;  /* 0x000000189da37c20 */ /* 0x000fe20008410000 */
[----:B------:R-:W-:Y:S01]  /*3410*/  LOP3.LUT P6, RZ, R228, 0xff000000, RZ, 0xc0, !PT ;  /* 0xff000000e4ff7812 */ /* 0x000fe200078cc0ff */
[----:B------:R-:W-:Y:S01]  /*3420*/  FMUL.FTZ R129, R162, UR4 ;  /* 0x00000004a2817c20 */ /* 0x000fe20008410000 */
[----:B------:R-:W-:Y:S02]  /*3430*/  F2FP.F16.F32.PACK_AB R158, R233, R158 ;  /* 0x0000009ee99e723e */ /* 0x000fe400000000ff */
[----:B------:R-:W-:Y:S01]  /*3440*/  FSEL R227, R216, RZ, P6 ;  /* 0x000000ffd8e37208 */ /* 0x000fe20003000000 */
[----:B------:R-:W-:Y:S01]  /*3450*/  FMUL.FTZ R157, R129, UR24 ;  /* 0x00000018819d7c20 */ /* 0x000fe20008410000 */
[----:B------:R-:W-:-:S02]  /*3460*/  LOP3.LUT P6, RZ, R228, 0xff00, RZ, 0xc0, !PT ;  /* 0x0000ff00e4ff7812 */ /* 0x000fc400078cc0ff */
[----:B------:R-:W-:Y:S02]  /*3470*/  F2FP.F16.F32.PACK_AB R129, R230, R217 ;  /* 0x000000d9e681723e */ /* 0x000fe400000000ff */
[----:B------:R-:W-:Y:S02]  /*3480*/  FSEL R216, R163, RZ, P6 ;  /* 0x000000ffa3d87208 */ /* 0x000fe40003000000 */
[----:B------:R-:W-:-:S04]  /*3490*/  LOP3.LUT P6, RZ, R228, 0xff, RZ, 0xc0, !PT ;  /* 0x000000ffe4ff7812 */ /* 0x000fc800078cc0ff */
[----:B------:R-:W-:Y:S02]  /*34a0*/  FSEL R161, R157, RZ, P6 ;  /* 0x000000ff9da17208 */ /* 0x000fe40003000000 */
[----:B------:R-:W-:Y:S02]  /*34b0*/  F2FP.F16.F32.PACK_AB R157, R227, R226 ;  /* 0x000000e2e39d723e */ /* 0x000fe400000000ff */
[----:B------:R-:W-:-:S07]  /*34c0*/  F2FP.F16.F32.PACK_AB R156, R216, R161 ;  /* 0x000000a1d89c723e */ /* 0x000fce00000000ff */
.L_x_2585:
[----:B------:R-:W0:Y:S08]  /*34d0*/  @P0 LDC.64 R216, c[0x0][0x478] ;  /* 0x00011e00ffd80b82 */ /* 0x000e300000000a00 */
[----:B------:R-:W1:Y:S01]  /*34e0*/  LDC.64 R162, c[0x0][0x468] ;  /* 0x00011a00ffa27b82 */ /* 0x000e620000000a00 */
[----:B0-----:R-:W-:-:S05]  /*34f0*/  @P0 IMAD.WIDE.U32 R216, R214, 0x10, R216 ;  /* 0x00000010d6d80825 */ /* 0x001fca00078e00d8 */
[----:B------:R0:W-:Y:S01]  /*3500*/  @P0 STG.E.128 desc[UR16][R216.64], R128 ;  /* 0x00000080d8000986 */ /* 0x0001e2000c101d10 */
[C---:B-1----:R-:W-:Y:S01]  /*3510*/  IMAD.WIDE.U32 R162, R214.reuse, 0x10, R162 ;  /* 0x00000010d6a27825 */ /* 0x042fe200078e00a2 */
[----:B------:R-:W-:-:S04]  /*3520*/  IADD3 R214, PT, PT, R214, 0x80, RZ ;  /* 0x00000080d6d67810 */ /* 0x000fc80007ffe0ff */
[----:B------:R0:W-:Y:S03]  /*3530*/  STG.E.128 desc[UR16][R162.64], R156 ;  /* 0x0000009ca2007986 */ /* 0x0001e6000c101d10 */
.L_x_2583:
[----:B------:R-:W-:Y:S05]  /*3540*/  BSYNC.RECONVERGENT B1 ;  /* 0x0000000000017941 */ /* 0x000fea0003800200 */
.L_x_2582:
[----:B------:R-:W-:Y:S04]  /*3550*/  BSSY.RECONVERGENT B1, `(.L_x_2586) ;  /* 0x000008b000017945 */ /* 0x000fe80003800200 */
[----:B------:R-:W-:Y:S05]  /*3560*/  @!P4 BRA `(.L_x_2587) ;  /* 0x000000080024c947 */ /* 0x000fea0003800000 */
[----:B------:R-:W-:-:S04]  /*3570*/  ISETP.NE.U32.AND P0, PT, RZ, UR22, PT ;  /* 0x00000016ff007c0c */ /* 0x000fc8000bf05070 */
[----:B------:R-:W-:-:S13]  /*3580*/  ISETP.NE.AND.EX P0, PT, RZ, UR23, PT, P0 ;  /* 0x00000017ff007c0c */ /* 0x000fda000bf05300 */
[----:B------:R-:W-:Y:S05]  /*3590*/  @!P0 BRA `(.L_x_2588) ;  /* 0x0000000400088947 */ /* 0x000fea0003800000 */
[--C-:B0-----:R-:W-:Y:S01]  /*35a0*/  FFMA.FTZ R128, R187, UR5, R160.reuse ;  /* 0x00000005bb807c23 */ /* 0x101fe200080100a0 */
        /* <DEDUP_REMOVED lines=63> */
[----:B------:R-:W-:Y:S01]  /*39a0*/  F2FP.F16.F32.PACK_AB R156, R216, R161 ;  /* 0x000000a1d89c723e */ /* 0x000fe200000000ff */
[----:B------:R-:W-:Y:S06]  /*39b0*/  BRA `(.L_x_2589) ;  /* 0x0000000000f47947 */ /* 0x000fec0003800000 */
.L_x_2588:
[--C-:B0-----:R-:W-:Y:S01]  /*39c0*/  FFMA.FTZ R156, R187, UR5, R160.reuse ;  /* 0x00000005bb9c7c23 */ /* 0x101fe200080100a0 */
        /* <DEDUP_REMOVED lines=59> */
[----:B------:R-:W-:-:S07]  /*3d80*/  F2FP.F16.F32.PACK_AB R156, R161, R156 ;  /* 0x0000009ca19c723e */ /* 0x000fce00000000ff */
.L_x_2589:
[----:B------:R-:W0:Y:S08]  /*3d90*/  @P0 LDC.64 R216, c[0x0][0x478] ;  /* 0x00011e00ffd80b82 */ /* 0x000e300000000a00 */
[----:B------:R-:W1:Y:S01]  /*3da0*/  LDC.64 R162, c[0x0][0x468] ;  /* 0x00011a00ffa27b82 */ /* 0x000e620000000a00 */
[----:B0-----:R-:W-:-:S05]  /*3db0*/  @P0 IMAD.WIDE.U32 R216, R214, 0x10, R216 ;  /* 0x00000010d6d80825 */ /* 0x001fca00078e00d8 */
[----:B------:R2:W-:Y:S01]  /*3dc0*/  @P0 STG.E.128 desc[UR16][R216.64], R128 ;  /* 0x00000080d8000986 */ /* 0x0005e2000c101d10 */
[C---:B-1----:R-:W-:Y:S01]  /*3dd0*/  IMAD.WIDE.U32 R162, R214.reuse, 0x10, R162 ;  /* 0x00000010d6a27825 */ /* 0x042fe200078e00a2 */
[----:B------:R-:W-:-:S04]  /*3de0*/  IADD3 R214, PT, PT, R214, 0x80, RZ ;  /* 0x00000080d6d67810 */ /* 0x000fc80007ffe0ff */
[----:B------:R2:W-:Y:S03]  /*3df0*/  STG.E.128 desc[UR16][R162.64], R156 ;  /* 0x0000009ca2007986 */ /* 0x0005e6000c101d10 */
.L_x_2587:
[----:B------:R-:W-:Y:S05]  /*3e00*/  BSYNC.RECONVERGENT B1 ;  /* 0x0000000000017941 */ /* 0x000fea0003800200 */
.L_x_2586:
[----:B------:R-:W-:Y:S04]  /*3e10*/  BSSY.RECONVERGENT B1, `(.L_x_2590) ;  /* 0x000008b000017945 */ /* 0x000fe80003800200 */
[----:B------:R-:W-:Y:S05]  /*3e20*/  @!P3 BRA `(.L_x_2591) ;  /* 0x000000080024b947 */ /* 0x000fea0003800000 */
[----:B------:R-:W-:-:S04]  /*3e30*/  ISETP.NE.U32.AND P0, PT, RZ, UR22, PT ;  /* 0x00000016ff007c0c */ /* 0x000fc8000bf05070 */
[----:B------:R-:W-:-:S13]  /*3e40*/  ISETP.NE.AND.EX P0, PT, RZ, UR23, PT, P0 ;  /* 0x00000017ff007c0c */ /* 0x000fda000bf05300 */
[----:B------:R-:W-:Y:S05]  /*3e50*/  @!P0 BRA `(.L_x_2592) ;  /* 0x0000000400088947 */ /* 0x000fea0003800000 */
[--C-:B0-2---:R-:W-:Y:S01]  /*3e60*/  FFMA.FTZ R128, R175, UR5, R160.reuse ;  /* 0x00000005af807c23 */ /* 0x105fe200080100a0 */
[--C-:B------:R-:W-:Y:S01]  /*3e70*/  FFMA.FTZ R157, R176, UR5, R160.reuse ;  /* 0x00000005b09d7c23 */ /* 0x100fe200080100a0 */
[----:B------:R-:W-:Y:S01]  /*3e80*/  FFMA.FTZ R129, R167, UR5, R160 ;  /* 0x00000005a7817c23 */ /* 0x000fe200080100a0 */
[----:B------:R-:W-:Y:S01]  /*3e90*/  LOP3.LUT P6, RZ, R221, 0xff0000, RZ, 0xc0, !PT ;  /* 0x00ff0000ddff7812 */ /* 0x000fe200078cc0ff */
        /* <DEDUP_REMOVED lines=8> */
[----:B------:R-:W-:Y:S01]  /*3f20*/  FMUL.FTZ R130, R131, UR4 ;  /* 0x0000000483827c20 */ /* 0x000fe20008410000 */
[----:B------:R-:W-:Y:S01]  /*3f30*/  FMUL.FTZ R128, R128, UR13 ;  /* 0x0000000d80807c20 */ /* 0x000fe20008410000 */
[----:B------:R-:W-:Y:S01]  /*3f40*/  FMUL.FTZ R231, R161, UR13 ;  /* 0x0000000da1e77c20 */ /* 0x000fe20008410000 */
        /* <DEDUP_REMOVED lines=11> */
[----:B------:R-:W-:Y:S01]  /*4000*/  FADD.FTZ R162, R181, -R162 ;  /* 0x800000a2b5a27221 */ /* 0x000fe20000010000 */
[----:B------:R-:W-:Y:S01]  /*4010*/  ISETP.GE.U32.AND.EX P6, PT, R221, 0x1000000, PT, P6 ;  /* 0x01000000dd00780c */ /* 0x000fe20003fc6160 */
[----:B------:R-:W-:Y:S01]  /*4020*/  FMUL.FTZ R129, R129, UR24 ;  /* 0x0000001881817c20 */ /* 0x000fe20008410000 */
[----:B------:R-:W-:Y:S01]  /*4030*/  FMUL.FTZ R216, R230, UR4 ;  /* 0x00000004e6d87c20 */ /* 0x000fe20008410000 */
[----:B------:R-:W-:Y:S01]  /*4040*/  FMUL.FTZ R162, R162, UR13 ;  /* 0x0000000da2a27c20 */ /* 0x000fe20008410000 */
[----:B------:R-:W-:-:S02]  /*4050*/  FSEL R156, R156, RZ, P6 ;  /* 0x000000ff9c9c7208 */ /* 0x000fc40003000000 */
[----:B------:R-:W-:Y:S01]  /*4060*/  LOP3.LUT P6, RZ, R221, 0xff, RZ, 0xc0, !PT ;  /* 0x000000ffddff7812 */ /* 0x000fe200078cc0ff */
[----:B------:R-:W-:Y:S01]  /*4070*/  FMUL.FTZ R216, R216, UR24 ;  /* 0x00000018d8d87c20 */ /* 0x000fe20008410000 */
[----:B------:R-:W-:Y:S02]  /*4080*/  F2FP.F16.F32.PACK_AB R131, R128, R131 ;  /* 0x000000838083723e */ /* 0x000fe400000000ff */
[----:B------:R-:W-:Y:S01]  /*4090*/  FSEL R158, R129, RZ, P6 ;  /* 0x000000ff819e7208 */ /* 0x000fe20003000000 */
[--C-:B------:R-:W-:Y:S01]  /*40a0*/  FFMA.FTZ R129, R169, UR5, R160.reuse ;  /* 0x00000005a9817c23 */ /* 0x100fe200080100a0 */
[----:B------:R-:W-:Y:S02]  /*40b0*/  LOP3.LUT P6, RZ, R221, 0xff00, RZ, 0xc0, !PT ;  /* 0x0000ff00ddff7812 */ /* 0x000fe400078cc0ff */
[----:B------:R-:W-:Y:S01]  /*40c0*/  F2FP.F16.F32.PACK_AB R159, R156, R159 ;  /* 0x0000009f9c9f723e */ /* 0x000fe200000000ff */
[----:B------:R-:W-:Y:S01]  /*40d0*/  FADD.FTZ R157, R180, -R129 ;  /* 0x80000081b49d7221 */ /* 0x000fe20000010000 */
[----:B------:R-:W-:Y:S01]  /*40e0*/  FFMA.FTZ R129, R171, UR5, R160 ;  /* 0x00000005ab817c23 */ /* 0x000fe200080100a0 */
[----:B------:R-:W-:Y:S01]  /*40f0*/  FSEL R233, R161, RZ, P6 ;  /* 0x000000ffa1e97208 */ /* 0x000fe20003000000 */
[----:B------:R-:W-:Y:S01]  /*4100*/  FMUL.FTZ R161, R162, UR4 ;  /* 0x00000004a2a17c20 */ /* 0x000fe20008410000 */
[----:B------:R-:W-:Y:S01]  /*4110*/  FMUL.FTZ R217, R157, UR13 ;  /* 0x0000000d9dd97c20 */ /* 0x000fe20008410000 */
[----:B------:R-:W-:Y:S01]  /*4120*/  LOP3.LUT P6, RZ, R220, 0xff0000, RZ, 0xc0, !PT ;  /* 0x00ff0000dcff7812 */ /* 0x000fe200078cc0ff */
[----:B------:R-:W-:Y:S01]  /*4130*/  FADD.FTZ R129, R182, -R129 ;  /* 0x80000081b6817221 */ /* 0x000fe20000010000 */
[----:B------:R-:W-:Y:S01]  /*4140*/  F2FP.F16.F32.PACK_AB R130, R231, R130 ;  /* 0x00000082e782723e */ /* 0x000fe200000000ff */
[----:B------:R-:W-:Y:S01]  /*4150*/  FMUL.FTZ R157, R217, UR4 ;  /* 0x00000004d99d7c20 */ /* 0x000fe20008410000 */
[----:B------:R-:W-:-:S03]  /*4160*/  F2FP.F16.F32.PACK_AB R158, R233, R158 ;  /* 0x0000009ee99e723e */ /* 0x000fc600000000ff */
[----:B------:R-:W-:Y:S01]  /*4170*/  FMUL.FTZ R163, R157, UR24 ;  /* 0x000000189da37c20 */ /* 0x000fe20008410000 */
[----:B------:R-:W-:-:S04]  /*4180*/  FMUL.FTZ R157, R129, UR13 ;  /* 0x0000000d819d7c20 */ /* 0x000fc80008410000 */
[----:B------:R-:W-:Y:S01]  /*4190*/  FSEL R226, R163, RZ, P6 ;  /* 0x000000ffa3e27208 */ /* 0x000fe20003000000 */
[----:B------:R-:W-:Y:S01]  /*41a0*/  FMUL.FTZ R163, R161, UR24 ;  /* 0x00000018a1a37c20 */ /* 0x000fe20008410000 */
[----:B------:R-:W-:Y:S01]  /*41b0*/  LOP3.LUT P6, RZ, R220, 0xff000000, RZ, 0xc0, !PT ;  /* 0xff000000dcff7812 */ /* 0x000fe200078cc0ff */
[----:B------:R-:W-:Y:S01]  /*41c0*/  FMUL.FTZ R129, R157, UR4 ;  /* 0x000000049d817c20 */ /* 0x000fe20008410000 */
[----:B------:R-:W-:Y:S02]  /*41d0*/  F2FP.F16.F32.PACK_AB R128, R162, R157 ;  /* 0x0000009da280723e */ /* 0x000fe400000000ff */
[----:B------:R-:W-:Y:S01]  /*41e0*/  FSEL R227, R216, RZ, P6 ;  /* 0x000000ffd8e37208 */ /* 0x000fe20003000000 */
[----:B------:R-:W-:Y:S01]  /*41f0*/  FMUL.FTZ R161, R129, UR24 ;  /* 0x0000001881a17c20 */ /* 0x000fe20008410000 */
[----:B------:R-:W-:Y:S02]  /*4200*/  LOP3.LUT P6, RZ, R220, 0xff00, RZ, 0xc0, !PT ;  /* 0x0000ff00dcff7812 */ /* 0x000fe400078cc0ff */
[----:B------:R-:W-:-:S02]  /*4210*/  F2FP.F16.F32.PACK_AB R129, R230, R217 ;  /* 0x000000d9e681723e */ /* 0x000fc400000000ff */
[----:B------:R-:W-:Y:S02]  /*4220*/  FSEL R216, R163, RZ, P6 ;  /* 0x000000ffa3d87208 */ /* 0x000fe40003000000 */
[----:B------:R-:W-:Y:S02]  /*4230*/  LOP3.LUT P6, RZ, R220, 0xff, RZ, 0xc0, !PT ;  /* 0x000000ffdcff7812 */ /* 0x000fe400078cc0ff */
[----:B------:R-:W-:Y:S02]  /*4240*/  F2FP.F16.F32.PACK_AB R157, R227, R226 ;  /* 0x000000e2e39d723e */ /* 0x000fe400000000ff */
[----:B------:R-:W-:-:S04]  /*4250*/  FSEL R161, R161, RZ, P6 ;  /* 0x000000ffa1a17208 */ /* 0x000fc80003000000 */
[----:B------:R-:W-:Y:S01]  /*4260*/  F2FP.F16.F32.PACK_AB R156, R216, R161 ;  /* 0x000000a1d89c723e */ /* 0x000fe200000000ff */
[----:B------:R-:W-:Y:S06]  /*4270*/  BRA `(.L_x_2593) ;  /* 0x0000000000f47947 */ /* 0x000fec0003800000 */
.L_x_2592:
[--C-:B0-2---:R-:W-:Y:S01]  /*4280*/  FFMA.FTZ R156, R175, UR5, R160.reuse ;  /* 0x00000005af9c7c23 */ /* 0x105fe200080100a0 */
[--C-:B------:R-:W-:Y:S01]  /*4290*/  FFMA.FTZ R159, R176, UR5, R160.reuse ;  /* 0x00000005b09f7c23 */ /* 0x100fe200080100a0 */
[----:B------:R-:W-:Y:S01]  /*42a0*/  FFMA.FTZ R157, R167, UR5, R160 ;  /* 0x00000005a79d7c23 */ /* 0x000fe200080100a0 */
[----:B------:R-:W-:Y:S01]  /*42b0*/  LOP3.LUT P6, RZ, R221, 0xff0000, RZ, 0xc0, !PT ;  /* 0x00ff0000ddff7812 */ /* 0x000fe200078cc0ff */
[----:B------:R-:W-:Y:S01]  /*42c0*/  FADD.FTZ R156, R173, -R156 ;  /* 0x8000009cad9c7221 */ /* 0x000fe20000010000 */
[----:B------:R-:W-:Y:S01]  /*42d0*/  FADD.FTZ R159, R174, -R159 ;  /* 0x8000009fae9f7221 */ /* 0x000fe20000010000 */
        /* <DEDUP_REMOVED lines=14> */
[----:B------:R-:W-:Y:S01]  /*43c0*/  FSEL R159, R156, RZ, P6 ;  /* 0x000000ff9c9f7208 */ /* 0x000fe20003000000 */
[----:B------:R-:W-:Y:S01]  /*43d0*/  FFMA.FTZ R156, R172, UR5, R160 ;  /* 0x00000005ac9c7c23 */ /* 0x000fe200080100a0 */
[----:B------:R-:W-:-:S03]  /*43e0*/  ISETP.GE.U32.AND P6, PT, R220, RZ, PT ;  /* 0x000000ffdc00720c */ /* 0x000fc60003fc6070 */
[----:B------:R-:W-:Y:S01]  /*43f0*/  FADD.FTZ R161, R177, -R156 ;  /* 0x8000009cb1a17221 */ /* 0x000fe20000010000 */
[----:B------:R-:W-:Y:S01]  /*4400*/  ISETP.GE.U32.AND.EX P6, PT, R221, 0x1000000, PT, P6 ;  /* 0x01000000dd00780c */ /* 0x000fe20003fc6160 */
[----:B------:R-:W-:Y:S02]  /*4410*/  FFMA.FTZ R156, R170, UR5, R160 ;  /* 0x00000005aa9c7c23 */ /* 0x000fe400080100a0 */
[----:B------:R-:W-:Y:S01]  /*4420*/  FMUL.FTZ R161, R161, UR13 ;  /* 0x0000000da1a17c20 */ /* 0x000fe20008410000 */
[----:B------:R-:W-:Y:S01]  /*4430*/  FSEL R226, R158, RZ, P6 ;  /* 0x000000ff9ee27208 */ /* 0x000fe20003000000 */
[----:B------:R-:W-:Y:S01]  /*4440*/  FADD.FTZ R156, R181, -R156 ;  /* 0x8000009cb59c7221 */ /* 0x000fe20000010000 */
[----:B------:R-:W-:Y:S01]  /*4450*/  LOP3.LUT P6, RZ, R221, 0xff, RZ, 0xc0, !PT ;  /* 0x000000ffddff7812 */ /* 0x000fe200078cc0ff */
[----:B------:R-:W-:Y:S01]  /*4460*/  FMUL.FTZ R161, R161, UR4 ;  /* 0x00000004a1a17c20 */ /* 0x000fe20008410000 */
[----:B------:R-:W-:Y:S01]  /*4470*/  F2FP.F16.F32.PACK_AB R159, R226, R159 ;  /* 0x0000009fe29f723e */ /* 0x000fe200000000ff */
[----:B------:R-:W-:Y:S01]  /*4480*/  FMUL.FTZ R156, R156, UR13 ;  /* 0x0000000d9c9c7c20 */ /* 0x000fe20008410000 */
[----:B------:R-:W-:Y:S01]  /*4490*/  FSEL R216, R157, RZ, P6 ;  /* 0x000000ff9dd87208 */ /* 0x000fe20003000000 */
[--C-:B------:R-:W-:Y:S01]  /*44a0*/  FFMA.FTZ R157, R169, UR5, R160.reuse ;  /* 0x00000005a99d7c23 */ /* 0x100fe200080100a0 */
[----:B------:R-:W-:Y:S01]  /*44b0*/  FMUL.FTZ R161, R161, UR24 ;  /* 0x00000018a1a17c20 */ /* 0x000fe20008410000 */
[----:B------:R-:W-:Y:S01]  /*44c0*/  LOP3.LUT P6, RZ, R221, 0xff00, RZ, 0xc0, !PT ;  /* 0x0000ff00ddff7812 */ /* 0x000fe200078cc0ff */
[----:B------:R-:W-:Y:S01]  /*44d0*/  FMUL.FTZ R156, R156, UR4 ;  /* 0x000000049c9c7c20 */ /* 0x000fe20008410000 */
[----:B------:R-:W-:Y:S01]  /*44e0*/  FADD.FTZ R158, R180, -R157 ;  /* 0x8000009db49e7221 */ /* 0x000fe20000010000 */
[----:B------:R-:W-:Y:S01]  /*44f0*/  FFMA.FTZ R157, R171, UR5, R160 ;  /* 0x00000005ab9d7c23 */ /* 0x000fe200080100a0 */
[----:B------:R-:W-:Y:S01]  /*4500*/  FSEL R217, R161, RZ, P6 ;  /* 0x000000ffa1d97208 */ /* 0x000fe20003000000 */
[----:B------:R-:W-:Y:S01]  /*4510*/  FMUL.FTZ R161, R162, UR24 ;  /* 0x00000018a2a17c20 */ /* 0x000fe20008410000 */
[----:B------:R-:W-:Y:S01]  /*4520*/  FMUL.FTZ R158, R158, UR13 ;  /* 0x0000000d9e9e7c20 */ /* 0x000fe20008410000 */
[----:B------:R-:W-:Y:S01]  /*4530*/  LOP3.LUT P6, RZ, R220, 0xff0000, RZ, 0xc0, !PT ;  /* 0x00ff0000dcff7812 */ /* 0x000fe200078cc0ff */
[----:B------:R-:W-:Y:S01]  /*4540*/  FADD.FTZ R157, R182, -R157 ;  /* 0x8000009db69d7221 */ /* 0x000fe20000010000 */
[----:B------:R-:W-:Y:S01]  /*4550*/  FMUL.FTZ R156, R156, UR24 ;  /* 0x000000189c9c7c20 */ /* 0x000fe20008410000 */
[----:B------:R-:W-:-:S02]  /*4560*/  FMUL.FTZ R158, R158, UR4 ;  /* 0x000000049e9e7c20 */ /* 0x000fc40008410000 */
[----:B------:R-:W-:Y:S02]  /*4570*/  FMUL.FTZ R157, R157, UR13 ;  /* 0x0000000d9d9d7c20 */ /* 0x000fe40008410000 */
        /* <DEDUP_REMOVED lines=9> */
[----:B------:R-:W-:-:S04]  /*4610*/  LOP3.LUT P6, RZ, R220, 0xff, RZ, 0xc0, !PT ;  /* 0x000000ffdcff7812 */ /* 0x000fc800078cc0ff */
[----:B------:R-:W-:Y:S02]  /*4620*/  FSEL R156, R157, RZ, P6 ;  /* 0x000000ff9d9c7208 */ /* 0x000fe40003000000 */
[----:B------:R-:W-:Y:S02]  /*4630*/  F2FP.F16.F32.PACK_AB R157, R163, R162 ;  /* 0x000000a2a39d723e */ /* 0x000fe400000000ff */
[----:B------:R-:W-:-:S07]  /*4640*/  F2FP.F16.F32.PACK_AB R156, R161, R156 ;  /* 0x0000009ca19c723e */ /* 0x000fce00000000ff */
.L_x_2593:
[----:B------:R-:W0:Y:S08]  /*4650*/  @P0 LDC.64 R216, c[0x0][0x478] ;  /* 0x00011e00ffd80b82 */ /* 0x000e300000000a00 */
[----:B------:R-:W1:Y:S01]  /*4660*/  LDC.64 R162, c[0x0][0x468] ;  /* 0x00011a00ffa27b82 */ /* 0x000e620000000a00 */
[----:B0-----:R-:W-:-:S05]  /*4670*/  @P0 IMAD.WIDE.U32 R216, R214, 0x10, R216 ;  /* 0x00000010d6d80825 */ /* 0x001fca00078e00d8 */
[----:B------:R3:W-:Y:S01]  /*4680*/  @P0 STG.E.128 desc[UR16][R216.64], R128 ;  /* 0x00000080d8000986 */ /* 0x0007e2000c101d10 */
[C---:B-1----:R-:W-:Y:S01]  /*4690*/  IMAD.WIDE.U32 R162, R214.reuse, 0x10, R162 ;  /* 0x00000010d6a27825 */ /* 0x042fe200078e00a2 */
[----:B------:R-:W-:-:S04]  /*46a0*/  IADD3 R214, PT, PT, R214, 0x80, RZ ;  /* 0x00000080d6d67810 */ /* 0x000fc80007ffe0ff */
[----:B------:R3:W-:Y:S03]  /*46b0*/  STG.E.128 desc[UR16][R162.64], R156 ;  /* 0x0000009ca2007986 */ /* 0x0007e6000c101d10 */
.L_x_2591:
[----:B------:R-:W-:Y:S05]  /*46c0*/  BSYNC.RECONVERGENT B1 ;  /* 0x0000000000017941 */ /* 0x000fea0003800200 */
.L_x_2590:
[----:B------:R-:W-:Y:S04]  /*46d0*/  BSSY.RECONVERGENT B1, `(.L_x_2594) ;  /* 0x000008b000017945 */ /* 0x000fe80003800200 */
[----:B------:R-:W-:Y:S05]  /*46e0*/  @!P2 BRA `(.L_x_2595) ;  /* 0x000000080024a947 */ /* 0x000fea0003800000 */
[----:B------:R-:W-:-:S04]  /*46f0*/  ISETP.NE.U32.AND P0, PT, RZ, UR22, PT ;  /* 0x00000016ff007c0c */ /* 0x000fc8000bf05070 */
[----:B------:R-:W-:-:S13]  /*4700*/  ISETP.NE.AND.EX P0, PT, RZ, UR23, PT, P0 ;  /* 0x00000017ff007c0c */ /* 0x000fda000bf05300 */
[----:B------:R-:W-:Y:S05]  /*4710*/  @!P0 BRA `(.L_x_2596) ;  /* 0x0000000400088947 */ /* 0x000fea0003800000 */
[--C-:B0-23--:R-:W-:Y:S01]  /*4720*/  FFMA.FTZ R128, R17, UR5, R160.reuse ;  /* 0x0000000511807c23 */ /* 0x10dfe200080100a0 */
        /* <DEDUP_REMOVED lines=65> */
.L_x_2596:
[--C-:B0-23--:R-:W-:Y:S01]  /*4b40*/  FFMA.FTZ R156, R17, UR5, R160.reuse ;  /* 0x00000005119c7c23 */ /* 0x10dfe200080100a0 */
        /* <DEDUP_REMOVED lines=60> */
.L_x_2597:
[----:B------:R-:W0:Y:S08]  /*4f10*/  @P0 LDC.64 R216, c[0x0][0x478] ;  /* 0x00011e00ffd80b82 */ /* 0x000e300000000a00 */
[----:B------:R-:W1:Y:S01]  /*4f20*/  LDC.64 R162, c[0x0][0x468] ;  /* 0x00011a00ffa27b82 */ /* 0x000e620000000a00 */
[----:B0-----:R-:W-:-:S05]  /*4f30*/  @P0 IMAD.WIDE.U32 R216, R214, 0x10, R216 ;  /* 0x00000010d6d80825 */ /* 0x001fca00078e00d8 */
[----:B------:R4:W-:Y:S01]  /*4f40*/  @P0 STG.E.128 desc[UR16][R216.64], R128 ;  /* 0x00000080d8000986 */ /* 0x0009e2000c101d10 */
[C---:B-1----:R-:W-:Y:S01]  /*4f50*/  IMAD.WIDE.U32 R162, R214.reuse, 0x10, R162 ;  /* 0x00000010d6a27825 */ /* 0x042fe200078e00a2 */
[----:B------:R-:W-:-:S04]  /*4f60*/  IADD3 R214, PT, PT, R214, 0x80, RZ ;  /* 0x00000080d6d67810 */ /* 0x000fc80007ffe0ff */
[----:B------:R4:W-:Y:S03]  /*4f70*/  STG.E.128 desc[UR16][R162.64], R156 ;  /* 0x0000009ca2007986 */ /* 0x0009e6000c101d10 */
.L_x_2595:
[----:B------:R-:W-:Y:S05]  /*4f80*/  BSYNC.RECONVERGENT B1 ;  /* 0x0000000000017941 */ /* 0x000fea0003800200 */
.L_x_2594:
[----:B------:R-:W-:Y:S05]  /*4f90*/  @!P1 BRA `(.L_x_2598) ;  /* 0x00000038008c9947 */ /* 0x000fea0003800000 */
[----:B------:R-:W-:-:S04]  /*4fa0*/  ISETP.NE.U32.AND P0, PT, RZ, UR22, PT ;  /* 0x00000016ff007c0c */ /* 0x000fc8000bf05070 */
[----:B------:R-:W-:-:S13]  /*4fb0*/  ISETP.NE.AND.EX P0, PT, RZ, UR23, PT, P0 ;  /* 0x00000017ff007c0c */ /* 0x000fda000bf05300 */
[----:B------:R-:W-:Y:S05]  /*4fc0*/  @!P0 BRA `(.L_x_2599) ;  /* 0x0000000400088947 */ /* 0x000fea0003800000 */
[--C-:B0-234-:R-:W-:Y:S01]  /*4fd0*/  FFMA.FTZ R129, R166, UR5, R160.reuse ;  /* 0x00000005a6817c23 */ /* 0x11dfe200080100a0 */
[--C-:B------:R-:W-:Y:S01]  /*4fe0*/  FFMA.FTZ R128, R165, UR5, R160.reuse ;  /* 0x00000005a5807c23 */ /* 0x100fe200080100a0 */
[----:B------:R-:W-:Y:S01]  /*4ff0*/  ISETP.GE.U32.AND P6, PT, R222, RZ, PT ;  /* 0x000000ffde00720c */ /* 0x000fe20003fc6070 */
[----:B------:R-:W-:Y:S01]  /*5000*/  FFMA.FTZ R162, R30, UR5, R160 ;  /* 0x000000051ea27c23 */ /* 0x000fe200080100a0 */
[----:B------:R-:W-:Y:S01]  /*5010*/  FADD.FTZ R131, R164, -R129 ;  /* 0x80000081a4837221 */ /* 0x000fe20000010000 */
[----:B------:R-:W-:Y:S01]  /*5020*/  FADD.FTZ R128, R31, -R128 ;  /* 0x800000801f807221 */ /* 0x000fe20000010000 */
[----:B------:R-:W-:Y:S01]  /*5030*/  FFMA.FTZ R129, R27, UR5, R160 ;  /* 0x000000051b817c23 */ /* 0x000fe200080100a0 */
[----:B------:R-:W-:Y:S01]  /*5040*/  ISETP.GE.U32.AND.EX P6, PT, R223, 0x1000000, PT, P6 ;  /* 0x01000000df00780c */ /* 0x000fe20003fc6160 */
        /* <DEDUP_REMOVED lines=11> */
[--C-:B------:R-:W-:Y:S01]  /*5100*/  FFMA.FTZ R216, R26, UR5, R160.reuse ;  /* 0x000000051ad87c23 */ /* 0x100fe200080100a0 */
[----:B------:R-:W-:Y:S01]  /*5110*/  FFMA.FTZ R162, R22, UR5, R160 ;  /* 0x0000000516a27c23 */ /* 0x000fe200080100a0 */
[----:B------:R-:W-:Y:S01]  /*5120*/  FSEL R159, R157, RZ, P6 ;  /* 0x000000ff9d9f7208 */ /* 0x000fe20003000000 */
[----:B------:R-:W-:Y:S01]  /*5130*/  FMUL.FTZ R129, R129, UR24 ;  /* 0x0000001881817c20 */ /* 0x000fe20008410000 */
[----:B------:R-:W-:Y:S01]  /*5140*/  LOP3.LUT P6, RZ, R223, 0xff0000, RZ, 0xc0, !PT ;  /* 0x00ff0000dfff7812 */ /* 0x000fe200078cc0ff */
[----:B------:R-:W-:Y:S01]  /*5150*/  FADD.FTZ R216, R25, -R216 ;  /* 0x800000d819d87221 */ /* 0x000fe20000010000 */
[----:B------:R-:W-:Y:S01]  /*5160*/  FADD.FTZ R162, R21, -R162 ;  /* 0x800000a215a27221 */ /* 0x000fe20000010000 */
[----:B------:R-:W-:-:S02]  /*5170*/  F2FP.F16.F32.PACK_AB R131, R131, R128 ;  /* 0x000000808383723e */ /* 0x000fc400000000ff */
[----:B------:R-:W-:Y:S01]  /*5180*/  FSEL R156, R156, RZ, P6 ;  /* 0x000000ff9c9c7208 */ /* 0x000fe20003000000 */
[----:B------:R-:W-:Y:S01]  /*5190*/  FMUL.FTZ R226, R216, UR13 ;  /* 0x0000000dd8e27c20 */ /* 0x000fe20008410000 */
[----:B------:R-:W-:Y:S01]  /*51a0*/  LOP3.LUT P6, RZ, R223, 0xff, RZ, 0xc0, !PT ;  /* 0x000000ffdfff7812 */ /* 0x000fe200078cc0ff */
[----:B------:R-:W-:Y:S01]  /*51b0*/  FMUL.FTZ R162, R162, UR13 ;  /* 0x0000000da2a27c20 */ /* 0x000fe20008410000 */
[----:B------:R-:W-:Y:S01]  /*51c0*/  F2FP.F16.F32.PACK_AB R159, R159, R156 ;  /* 0x0000009c9f9f723e */ /* 0x000fe200000000ff */
[----:B------:R-:W-:Y:S01]  /*51d0*/  FMUL.FTZ R216, R226, UR4 ;  /* 0x00000004e2d87c20 */ /* 0x000fe20008410000 */
[----:B------:R-:W-:Y:S01]  /*51e0*/  FSEL R158, R129, RZ, P6 ;  /* 0x000000ff819e7208 */ /* 0x000fe20003000000 */
[--C-:B------:R-:W-:Y:S01]  /*51f0*/  FFMA.FTZ R129, R23, UR5, R160.reuse ;  /* 0x0000000517817c23 */ /* 0x100fe200080100a0 */
[----:B------:R-:W-:Y:S01]  /*5200*/  LOP3.LUT P6, RZ, R223, 0xff00, RZ, 0xc0, !PT ;  /* 0x0000ff00dfff7812 */ /* 0x000fe200078cc0ff */
[----:B------:R-:W-:Y:S01]  /*5210*/  FMUL.FTZ R217, R216, UR24 ;  /* 0x00000018d8d97c20 */ /* 0x000fe20008410000 */
[----:B------:R-:W-:Y:S01]  /*5220*/  F2FP.F16.F32.PACK_AB R130, R227, R130 ;  /* 0x00000082e382723e */ /* 0x000fe200000000ff */
[----:B------:R-:W-:Y:S01]  /*5230*/  FADD.FTZ R157, R24, -R129 ;  /* 0x80000081189d7221 */ /* 0x000fe20000010000 */
[----:B------:R-:W-:Y:S01]  /*5240*/  FFMA.FTZ R129, R19, UR5, R160 ;  /* 0x0000000513817c23 */ /* 0x000fe200080100a0 */
[----:B------:R-:W-:-:S02]  /*5250*/  FMUL.FTZ R160, R227, UR4 ;  /* 0x00000004e3a07c20 */ /* 0x000fc40008410000 */
[----:B------:R-:W-:Y:S01]  /*5260*/  FMUL.FTZ R163, R157, UR13 ;  /* 0x0000000d9da37c20 */ /* 0x000fe20008410000 */
[----:B------:R-:W-:Y:S01]  /*5270*/  FADD.FTZ R129, R20, -R129 ;  /* 0x8000008114817221 */ /* 0x000fe20000010000 */
[----:B------:R-:W-:Y:S02]  /*5280*/  FMUL.FTZ R160, R160, UR24 ;  /* 0x00000018a0a07c20 */ /* 0x000fe40008410000 */
[----:B------:R-:W-:-:S03]  /*5290*/  FMUL.FTZ R157, R163, UR4 ;  /* 0x00000004a39d7c20 */ /* 0x000fc60008410000 */
[----:B------:R-:W-:Y:S01]  /*52a0*/  FSEL R231, R160, RZ, P6 ;  /* 0x000000ffa0e77208 */ /* 0x000fe20003000000 */
[----:B------:R-:W-:Y:S01]  /*52b0*/  FMUL.FTZ R161, R157, UR24 ;  /* 0x000000189da17c20 */ /* 0x000fe20008410000 */
[----:B------:R-:W-:Y:S01]  /*52c0*/  LOP3.LUT P6, RZ, R222, 0xff0000, RZ, 0xc0, !PT ;  /* 0x00ff0000deff7812 */ /* 0x000fe200078cc0ff */
[----:B------:R-:W-:Y:S01]  /*52d0*/  FMUL.FTZ R160, R162, UR4 ;  /* 0x00000004a2a07c20 */ /* 0x000fe20008410000 */
[----:B------:R-:W-:Y:S01]  /*52e0*/  FMUL.FTZ R157, R129, UR13 ;  /* 0x0000000d819d7c20 */ /* 0x000fe20008410000 */
[----:B------:R-:W-:Y:S02]  /*52f0*/  F2FP.F16.F32.PACK_AB R158, R231, R158 ;  /* 0x0000009ee79e723e */ /* 0x000fe400000000ff */
[----:B------:R-:W-:Y:S01]  /*5300*/  FSEL R216, R161, RZ, P6 ;  /* 0x000000ffa1d87208 */ /* 0x000fe20003000000 */
[----:B------:R-:W-:Y:S01]  /*5310*/  FMUL.FTZ R161, R160, UR24 ;  /* 0x00000018a0a17c20 */ /* 0x000fe20008410000 */
[----:B------:R-:W-:Y:S01]  /*5320*/  LOP3.LUT P6, RZ, R222, 0xff000000, RZ, 0xc0, !PT ;  /* 0xff000000deff7812 */ /* 0x000fe200078cc0ff */
[----:B------:R-:W-:Y:S01]  /*5330*/  FMUL.FTZ R129, R157, UR4 ;  /* 0x000000049d817c20 */ /* 0x000fe20008410000 */
[----:B------:R-:W-:-:S02]  /*5340*/  F2FP.F16.F32.PACK_AB R128, R162, R157 ;  /* 0x0000009da280723e */ /* 0x000fc400000000ff */
[----:B------:R-:W-:Y:S01]  /*5350*/  FSEL R217, R217, RZ, P6 ;  /* 0x000000ffd9d97208 */ /* 0x000fe20003000000 */
[----:B------:R-:W-:Y:S01]  /*5360*/  FMUL.FTZ R160, R129, UR24 ;  /* 0x0000001881a07c20 */ /* 0x000fe20008410000 */
[----:B------:R-:W-:Y:S02]  /*5370*/  LOP3.LUT P6, RZ, R222, 0xff00, RZ, 0xc0, !PT ;  /* 0x0000ff00deff7812 */ /* 0x000fe400078cc0ff */
[----:B------:R-:W-:Y:S02]  /*5380*/  F2FP.F16.F32.PACK_AB R129, R226, R163 ;  /* 0x000000a3e281723e */ /* 0x000fe400000000ff */
[----:B------:R-:W-:Y:S02]  /*5390*/  FSEL R161, R161, RZ, P6 ;  /* 0x000000ffa1a17208 */ /* 0x000fe40003000000 */
[----:B------:R-:W-:Y:S02]  /*53a0*/  LOP3.LUT P6, RZ, R222, 0xff, RZ, 0xc0, !PT ;  /* 0x000000ffdeff7812 */ /* 0x000fe400078cc0ff */
[----:B------:R-:W-:-:S02]  /*53b0*/  F2FP.F16.F32.PACK_AB R157, R217, R216 ;  /* 0x000000d8d99d723e */ /* 0x000fc400000000ff */
[----:B------:R-:W-:-:S04]  /*53c0*/  FSEL R160, R160, RZ, P6 ;  /* 0x000000ffa0a07208 */ /* 0x000fc80003000000 */
[----:B------:R-:W-:Y:S01]  /*53d0*/  F2FP.F16.F32.PACK_AB R156, R161, R160 ;  /* 0x000000a0a19c723e */ /* 0x000fe200000000ff */
[----:B------:R-:W-:Y:S06]  /*53e0*/  BRA `(.L_x_2600) ;  /* 0x0000000000f47947 */ /* 0x000fec0003800000 */
.L_x_2599:
[--C-:B0-234-:R-:W-:Y:S01]  /*53f0*/  FFMA.FTZ R156, R165, UR5, R160.reuse ;  /* 0x00000005a59c7c23 */ /* 0x11dfe200080100a0 */
        /* <DEDUP_REMOVED lines=21> */
[----:B------:R-:W-:Y:S01]  /*5550*/  ISETP.GE.U32.AND P6, PT, R222, RZ, PT ;  /* 0x000000ffde00720c */ /* 0x000fe20003fc6070 */
[----:B------:R-:W-:Y:S02]  /*5560*/  FMUL.FTZ R162, R162, UR24 ;  /* 0x00000018a2a27c20 */ /* 0x000fe40008410000 */
        /* <DEDUP_REMOVED lines=21> */
[----:B------:R-:W-:-:S02]  /*56c0*/  FADD.FTZ R157, R20, -R157 ;  /* 0x8000009d149d7221 */ /* 0x000fc40000010000 */
[----:B------:R-:W-:Y:S02]  /*56d0*/  FMUL.FTZ R158, R158, UR4 ;  /* 0x000000049e9e7c20 */ /* 0x000fe40008410000 */
[----:B------:R-:W-:Y:S02]  /*56e0*/  FMUL.FTZ R157, R157, UR13 ;  /* 0x0000000d9d9d7c20 */ /* 0x000fe40008410000 */
[----:B------:R-:W-:Y:S02]  /*56f0*/  FMUL.FTZ R158, R158, UR24 ;  /* 0x000000189e9e7c20 */ /* 0x000fe40008410000 */
[----:B------:R-:W-:-:S03]  /*5700*/  FMUL.FTZ R157, R157, UR4 ;  /* 0x000000049d9d7c20 */ /* 0x000fc60008410000 */
[----:B------:R-:W-:Y:S01]  /*5710*/  FSEL R160, R158, RZ, P6 ;  /* 0x000000ff9ea07208 */ /* 0x000fe20003000000 */
[----:B------:R-:W-:Y:S01]  /*5720*/  FMUL.FTZ R157, R157, UR24 ;  /* 0x000000189d9d7c20 */ /* 0x000fe20008410000 */
[----:B------:R-:W-:Y:S02]  /*5730*/  LOP3.LUT P6, RZ, R222, 0xff000000, RZ, 0xc0, !PT ;  /* 0xff000000deff7812 */ /* 0x000fe400078cc0ff */
        /* <DEDUP_REMOVED lines=8> */
.L_x_2600:
[----:B------:R-:W0:Y:S08]  /*57c0*/  @P0 LDC.64 R162, c[0x0][0x478] ;  /* 0x00011e00ffa20b82 */ /* 0x000e300000000a00 */
[----:B------:R-:W1:Y:S01]  /*57d0*/  LDC.64 R160, c[0x0][0x468] ;  /* 0x00011a00ffa07b82 */ /* 0x000e620000000a00 */
[----:B0-----:R-:W-:-:S05]  /*57e0*/  @P0 IMAD.WIDE.U32 R162, R214, 0x10, R162 ;  /* 0x00000010d6a20825 */ /* 0x001fca00078e00a2 */
[----:B------:R0:W-:Y:S01]  /*57f0*/  @P0 STG.E.128 desc[UR16][R162.64], R128 ;  /* 0x00000080a2000986 */ /* 0x0001e2000c101d10 */
[----:B-1----:R-:W-:-:S05]  /*5800*/  IMAD.WIDE.U32 R160, R214, 0x10, R160 ;  /* 0x00000010d6a07825 */ /* 0x002fca00078e00a0 */
[----:B------:R0:W-:Y:S01]  /*5810*/  STG.E.128 desc[UR16][R160.64], R156 ;  /* 0x0000009ca0007986 */ /* 0x0001e2000c101d10 */
[----:B------:R-:W-:Y:S05]  /*5820*/  BRA `(.L_x_2598) ;  /* 0x0000003000687947 */ /* 0x000fea0003800000 */
.L_x_2581:
[----:B------:R-:W-:-:S04]  /*5830*/  UISETP.NE.U32.AND UP1, UPT, UR22, URZ, UPT ;  /* 0x000000ff1600728c */ /* 0x000fc8000bf25070 */
[----:B------:R-:W-:-:S09]  /*5840*/  UISETP.NE.AND.EX UP1, UPT, UR23, URZ, UPT, UP1 ;  /* 0x000000ff1700728c */ /* 0x000fd2000bf25310 */
[----:B------:R-:W-:Y:S05]  /*5850*/  BRA.U UP1, `(.L_x_2601) ;  /* 0x0000001501ec7547 */ /* 0x000fea000b800000 */
[----:B------:R-:W-:Y:S01]  /*5860*/  ISETP.GT.U32.AND P0, PT, R0, 0x7f, PT ;  /* 0x0000007f0000780c */ /* 0x000fe20003f04070 */
[----:B------:R-:W-:-:S12]  /*5870*/  BSSY.RECONVERGENT B1, `(.L_x_2602) ;  /* 0x000004b000017945 */ /* 0x000fd80003800200 */
[----:B------:R-:W-:Y:S05]  /*5880*/  @!P0 BRA `(.L_x_2603) ;  /* 0x0000000400248947 */ /* 0x000fea0003800000 */
[--C-:B------:R-:W-:Y:S01]  /*5890*/  FFMA.FTZ R158, R203, UR5, R160.reuse ;  /* 0x00000005cb9e7c23 */ /* 0x100fe200080100a0 */
[--C-:B------:R-:W-:Y:S02]  /*58a0*/  HADD2.F32 R156, -RZ, R135.reuse.H0_H0 ;  /* 0x20000087ff9c7230 */ /* 0x100fe40000004100 */
[--C-:B------:R-:W-:Y:S01]  /*58b0*/  FFMA.FTZ R216, R207, UR5, R160.reuse ;  /* 0x00000005cfd87c23 */ /* 0x100fe200080100a0 */
[----:B------:R-:W-:Y:S01]  /*58c0*/  FFMA.FTZ R217, R200, UR5, R160 ;  /* 0x00000005c8d97c23 */ /* 0x000fe200080100a0 */
[----:B------:R-:W-:Y:S01]  /*58d0*/  FADD.FTZ R163, R201, -R158 ;  /* 0x8000009ec9a37221 */ /* 0x000fe20000010000 */
[--C-:B------:R-:W-:Y:S01]  /*58e0*/  FFMA.FTZ R161, R204, UR5, R160.reuse ;  /* 0x00000005cca17c23 */ /* 0x100fe200080100a0 */
[----:B------:R-:W-:Y:S02]  /*58f0*/  HADD2.F32 R157, -RZ, R134.H0_H0 ;  /* 0x20000086ff9d7230 */ /* 0x000fe40000004100 */
[----:B------:R-:W-:Y:S01]  /*5900*/  FFMA.FTZ R162, R211, UR5, R160 ;  /* 0x00000005d3a27c23 */ /* 0x000fe200080100a0 */
[----:B------:R-:W-:Y:S01]  /*5910*/  FADD.FTZ R226, R205, -R216 ;  /* 0x800000d8cde27221 */ /* 0x000fe20000010000 */
[----:B------:R-:W-:-:S02]  /*5920*/  HADD2.F32 R159, -RZ, R135.H1_H1 ;  /* 0x30000087ff9f7230 */ /* 0x000fc40000004100 */
[----:B------:R-:W-:Y:S01]  /*5930*/  FFMA.FTZ R163, R163, UR13, R156 ;  /* 0x0000000da3a37c23 */ /* 0x000fe2000801009c */
[----:B------:R-:W-:Y:S02]  /*5940*/  HADD2.F32 R158, -RZ, R134.H1_H1 ;  /* 0x30000086ff9e7230 */ /* 0x000fe40000004100 */
[----:B------:R-:W-:Y:S01]  /*5950*/  FADD.FTZ R230, R198, -R217 ;  /* 0x800000d9c6e67221 */ /* 0x000fe20000010000 */
[----:B------:R-:W-:Y:S02]  /*5960*/  HADD2.F32 R156, -RZ, R133.H0_H0 ;  /* 0x20000085ff9c7230 */ /* 0x000fe40000004100 */
[----:B------:R-:W-:Y:S01]  /*5970*/  FADD.FTZ R227, R202, -R161 ;  /* 0x800000a1cae37221 */ /* 0x000fe20000010000 */
[----:B------:R-:W-:Y:S01]  /*5980*/  FADD.FTZ R217, R209, -R162 ;  /* 0x800000a2d1d97221 */ /* 0x000fe20000010000 */
[----:B------:R-:W-:Y:S01]  /*5990*/  FFMA.FTZ R161, R226, UR13, R157 ;  /* 0x0000000de2a17c23 */ /* 0x000fe2000801009d */
[----:B------:R-:W-:Y:S01]  /*59a0*/  FFMA.FTZ R226, R215, UR5, R160 ;  /* 0x00000005d7e27c23 */ /* 0x000fe200080100a0 */
[----:B------:R-:W-:Y:S01]  /*59b0*/  FFMA.FTZ R216, R230, UR13, R159 ;  /* 0x0000000de6d87c23 */ /* 0x000fe2000801009f */
[----:B------:R-:W-:Y:S01]  /*59c0*/  FFMA.FTZ R162, R227, UR13, R158 ;  /* 0x0000000de3a27c23 */ /* 0x000fe2000801009e */
[----:B------:R-:W-:Y:S01]  /*59d0*/  FFMA.FTZ R157, R208, UR5, R160 ;  /* 0x00000005d09d7c23 */ /* 0x000fe200080100a0 */
[----:B------:R-:W-:Y:S01]  /*59e0*/  FMUL.FTZ R163, R163, UR4 ;  /* 0x00000004a3a37c20 */ /* 0x000fe20008410000 */
[----:B------:R-:W-:Y:S01]  /*59f0*/  FFMA.FTZ R158, R217, UR13, R156 ;  /* 0x0000000dd99e7c23 */ /* 0x000fe2000801009c */
[----:B------:R-:W-:-:S02]  /*5a00*/  HADD2.F32 R156, -RZ, R132.H0_H0 ;  /* 0x20000084ff9c7230 */ /* 0x000fc40000004100 */
[----:B------:R-:W-:Y:S01]  /*5a10*/  FADD.FTZ R217, R213, -R226 ;  /* 0x800000e2d5d97221 */ /* 0x000fe20000010000 */
[----:B------:R-:W-:Y:S02]  /*5a20*/  HADD2.F32 R159, -RZ, R133.H1_H1 ;  /* 0x30000085ff9f7230 */ /* 0x000fe40000004100 */
[----:B------:R-:W-:Y:S01]  /*5a30*/  FADD.FTZ R230, R206, -R157 ;  /* 0x8000009dcee67221 */ /* 0x000fe20000010000 */
[----:B------:R-:W-:Y:S01]  /*5a40*/  FMUL.FTZ R216, R216, UR4 ;  /* 0x00000004d8d87c20 */ /* 0x000fe20008410000 */
[----:B------:R-:W-:Y:S01]  /*5a50*/  FMUL.FTZ R163, R163, UR24 ;  /* 0x00000018a3a37c20 */ /* 0x000fe20008410000 */
[----:B------:R-:W-:Y:S01]  /*5a60*/  LOP3.LUT P6, RZ, R229, 0xff0000, RZ, 0xc0, !PT ;  /* 0x00ff0000e5ff7812 */ /* 0x000fe200078cc0ff */
[----:B------:R-:W-:Y:S01]  /*5a70*/  FFMA.FTZ R156, R217, UR13, R156 ;  /* 0x0000000dd99c7c23 */ /* 0x000fe2000801009c */
[----:B------:R-:W-:Y:S01]  /*5a80*/  ISETP.GE.U32.AND P0, PT, R228, RZ, PT ;  /* 0x000000ffe400720c */ /* 0x000fe20003f06070 */
[----:B------:R-:W-:Y:S01]  /*5a90*/  FFMA.FTZ R159, R230, UR13, R159 ;  /* 0x0000000de69f7c23 */ /* 0x000fe2000801009f */
[----:B------:R-:W-:Y:S01]  /*5aa0*/  FMUL.FTZ R217, R216, UR24 ;  /* 0x00000018d8d97c20 */ /* 0x000fe20008410000 */
[----:B------:R-:W-:Y:S01]  /*5ab0*/  FFMA.FTZ R227, R212, UR5, R160 ;  /* 0x00000005d4e37c23 */ /* 0x000fe200080100a0 */
[----:B------:R-:W-:Y:S01]  /*5ac0*/  FSEL R230, R163, RZ, P6 ;  /* 0x000000ffa3e67208 */ /* 0x000fe20003000000 */
[----:B------:R-:W-:Y:S01]  /*5ad0*/  FMUL.FTZ R216, R162, UR4 ;  /* 0x00000004a2d87c20 */ /* 0x000fe20008410000 */
[----:B------:R-:W-:Y:S01]  /*5ae0*/  ISETP.GE.U32.AND.EX P0, PT, R229, 0x1000000, PT, P0 ;  /* 0x01000000e500780c */ /* 0x000fe20003f06100 */
[----:B------:R-:W0:Y:S01]  /*5af0*/  LDC.64 R162, c[0x0][0x468] ;  /* 0x00011a00ffa27b82 */ /* 0x000e220000000a00 */
[----:B------:R-:W-:Y:S01]  /*5b00*/  FMUL.FTZ R161, R161, UR4 ;  /* 0x00000004a1a17c20 */ /* 0x000fe20008410000 */
[----:B------:R-:W-:-:S02]  /*5b10*/  HADD2.F32 R157, -RZ, R132.H1_H1 ;  /* 0x30000084ff9d7230 */ /* 0x000fc40000004100 */
[----:B------:R-:W-:Y:S01]  /*5b20*/  FADD.FTZ R226, R210, -R227 ;  /* 0x800000e3d2e27221 */ /* 0x000fe20000010000 */
[----:B------:R-:W-:Y:S01]  /*5b30*/  FSEL R231, R217, RZ, P0 ;  /* 0x000000ffd9e77208 */ /* 0x000fe20000000000 */
[----:B------:R-:W-:Y:S01]  /*5b40*/  FMUL.FTZ R161, R161, UR24 ;  /* 0x00000018a1a17c20 */ /* 0x000fe20008410000 */
[----:B------:R-:W-:Y:S01]  /*5b50*/  FMUL.FTZ R216, R216, UR24 ;  /* 0x00000018d8d87c20 */ /* 0x000fe20008410000 */
[C---:B------:R-:W-:Y:S01]  /*5b60*/  LOP3.LUT P6, RZ, R229.reuse, 0xff, RZ, 0xc0, !PT ;  /* 0x000000ffe5ff7812 */ /* 0x040fe200078cc0ff */
[----:B------:R-:W-:Y:S01]  /*5b70*/  FMUL.FTZ R158, R158, UR4 ;  /* 0x000000049e9e7c20 */ /* 0x000fe20008410000 */
[----:B------:R-:W-:Y:S01]  /*5b80*/  LOP3.LUT P0, RZ, R229, 0xff00, RZ, 0xc0, !PT ;  /* 0x0000ff00e5ff7812 */ /* 0x000fe2000780c0ff */
[----:B------:R-:W-:Y:S01]  /*5b90*/  FMUL.FTZ R159, R159, UR4 ;  /* 0x000000049f9f7c20 */ /* 0x000fe20008410000 */
[----:B------:R-:W-:Y:S01]  /*5ba0*/  FFMA.FTZ R157, R226, UR13, R157 ;  /* 0x0000000de29d7c23 */ /* 0x000fe2000801009d */
[----:B------:R-:W-:Y:S01]  /*5bb0*/  FSEL R226, R161, RZ, P6 ;  /* 0x000000ffa1e27208 */ /* 0x000fe20003000000 */
[----:B------:R-:W-:Y:S01]  /*5bc0*/  FMUL.FTZ R158, R158, UR24 ;  /* 0x000000189e9e7c20 */ /* 0x000fe20008410000 */
[----:B------:R-:W-:Y:S01]  /*5bd0*/  FSEL R227, R216, RZ, P0 ;  /* 0x000000ffd8e37208 */ /* 0x000fe20000000000 */
[----:B------:R-:W-:Y:S01]  /*5be0*/  FMUL.FTZ R159, R159, UR24 ;  /* 0x000000189f9f7c20 */ /* 0x000fe20008410000 */
[----:B------:R-:W-:Y:S01]  /*5bf0*/  LOP3.LUT P6, RZ, R228, 0xff0000, RZ, 0xc0, !PT ;  /* 0x00ff0000e4ff7812 */ /* 0x000fe200078cc0ff */
[----:B------:R-:W-:Y:S01]  /*5c00*/  FMUL.FTZ R156, R156, UR4 ;  /* 0x000000049c9c7c20 */ /* 0x000fe20008410000 */
[----:B------:R-:W-:Y:S01]  /*5c10*/  LOP3.LUT P0, RZ, R228, 0xff000000, RZ, 0xc0, !PT ;  /* 0xff000000e4ff7812 */ /* 0x000fe2000780c0ff */
[----:B------:R-:W-:Y:S01]  /*5c20*/  FMUL.FTZ R157, R157, UR4 ;  /* 0x000000049d9d7c20 */ /* 0x000fe20008410000 */
[----:B------:R-:W-:Y:S01]  /*5c30*/  FSEL R216, R158, RZ, P6 ;  /* 0x000000ff9ed87208 */ /* 0x000fe20003000000 */
[----:B------:R-:W-:Y:S01]  /*5c40*/  FMUL.FTZ R156, R156, UR24 ;  /* 0x000000189c9c7c20 */ /* 0x000fe20008410000 */
[----:B------:R-:W-:Y:S01]  /*5c50*/  FSEL R217, R159, RZ, P0 ;  /* 0x000000ff9fd97208 */ /* 0x000fe20000000000 */
[----:B------:R-:W-:Y:S01]  /*5c60*/  FMUL.FTZ R157, R157, UR24 ;  /* 0x000000189d9d7c20 */ /* 0x000fe20008410000 */
[----:B------:R-:W-:Y:S01]  /*5c70*/  LOP3.LUT P6, RZ, R228, 0xff00, RZ, 0xc0, !PT ;  /* 0x0000ff00e4ff7812 */ /* 0x000fe200078cc0ff */
[----:B0-----:R-:W-:Y:S01]  /*5c80*/  IMAD.WIDE.U32 R162, R214, 0x10, R162 ;  /* 0x00000010d6a27825 */ /* 0x001fe200078e00a2 */
[----:B------:R-:W-:-:S02]  /*5c90*/  LOP3.LUT P0, RZ, R228, 0xff, RZ, 0xc0, !PT ;  /* 0x000000ffe4ff7812 */ /* 0x000fc4000780c0ff */
[----:B------:R-:W-:Y:S02]  /*5ca0*/  FSEL R161, R157, RZ, P6 ;  /* 0x000000ff9da17208 */ /* 0x000fe40003000000 */
[----:B------:R-:W-:Y:S02]  /*5cb0*/  FSEL R156, R156, RZ, P0 ;  /* 0x000000ff9c9c7208 */ /* 0x000fe40000000000 */
[----:B------:R-:W-:Y:S02]  /*5cc0*/  F2FP.F16.F32.PACK_AB R159, R231, R230 ;  /* 0x000000e6e79f723e */ /* 0x000fe400000000ff */
[----:B------:R-:W-:Y:S02]  /*5cd0*/  F2FP.F16.F32.PACK_AB R158, R227, R226 ;  /* 0x000000e2e39e723e */ /* 0x000fe400000000ff */
[----:B------:R-:W-:Y:S02]  /*5ce0*/  F2FP.F16.F32.PACK_AB R157, R217, R216 ;  /* 0x000000d8d99d723e */ /* 0x000fe400000000ff */
[----:B------:R-:W-:-:S02]  /*5cf0*/  F2FP.F16.F32.PACK_AB R156, R161, R156 ;  /* 0x0000009ca19c723e */ /* 0x000fc400000000ff */
[----:B------:R-:W-:-:S03]  /*5d00*/  IADD3 R214, PT, PT, R214, 0x80, RZ ;  /* 0x00000080d6d67810 */ /* 0x000fc60007ffe0ff */
[----:B------:R0:W-:Y:S04]  /*5d10*/  STG.E.128 desc[UR16][R162.64], R156 ;  /* 0x0000009ca2007986 */ /* 0x0001e8000c101d10 */
.L_x_2603:
[----:B------:R-:W-:Y:S05]  /*5d20*/  BSYNC.RECONVERGENT B1 ;  /* 0x0000000000017941 */ /* 0x000fea0003800200 */
.L_x_2602:
[----:B------:R-:W-:Y:S04]  /*5d30*/  BSSY.RECONVERGENT B1, `(.L_x_2604) ;  /* 0x000004b000017945 */ /* 0x000fe80003800200 */
[----:B------:R-:W-:Y:S05]  /*5d40*/  @!P4 BRA `(.L_x_2605) ;  /* 0x000000040024c947 */ /* 0x000fea0003800000 */
[--C-:B0-----:R-:W-:Y:S01]  /*5d50*/  FFMA.FTZ R158, R187, UR5, R160.reuse ;  /* 0x00000005bb9e7c23 */ /* 0x101fe200080100a0 */
[--C-:B------:R-:W-:Y:S01]  /*5d60*/  FFMA.FTZ R226, R184, UR5, R160.reuse ;  /* 0x00000005b8e27c23 */ /* 0x100fe200080100a0 */
[--C-:B------:R-:W-:Y:S02]  /*5d70*/  HADD2.F32 R156, -RZ, R35.reuse.H0_H0 ;  /* 0x20000023ff9c7230 */ /* 0x100fe40000004100 */
[----:B------:R-:W-:Y:S01]  /*5d80*/  FFMA.FTZ R216, R191, UR5, R160 ;  /* 0x00000005bfd87c23 */ /* 0x000fe200080100a0 */
[----:B------:R-:W-:Y:S01]  /*5d90*/  FADD.FTZ R163, R185, -R158 ;  /* 0x8000009eb9a37221 */ /* 0x000fe20000010000 */
[--C-:B------:R-:W-:Y:S01]  /*5da0*/  FFMA.FTZ R161, R188, UR5, R160.reuse ;  /* 0x00000005bca17c23 */ /* 0x100fe200080100a0 */
[----:B------:R-:W-:Y:S02]  /*5db0*/  HADD2.F32 R157, -RZ, R34.H0_H0 ;  /* 0x20000022ff9d7230 */ /* 0x000fe40000004100 */
[----:B------:R-:W-:Y:S01]  /*5dc0*/  FFMA.FTZ R162, R195, UR5, R160 ;  /* 0x00000005c3a27c23 */ /* 0x000fe200080100a0 */
[----:B------:R-:W-:Y:S01]  /*5dd0*/  FADD.FTZ R230, R183, -R226 ;  /* 0x800000e2b7e67221 */ /* 0x000fe20000010000 */
[----:B------:R-:W-:Y:S01]  /*5de0*/  FADD.FTZ R226, R189, -R216 ;  /* 0x800000d8bde27221 */ /* 0x000fe20000010000 */
[----:B------:R-:W-:-:S02]  /*5df0*/  HADD2.F32 R159, -RZ, R35.H1_H1 ;  /* 0x30000023ff9f7230 */ /* 0x000fc40000004100 */
[----:B------:R-:W-:Y:S01]  /*5e00*/  FFMA.FTZ R163, R163, UR13, R156 ;  /* 0x0000000da3a37c23 */ /* 0x000fe2000801009c */
[----:B------:R-:W-:Y:S02]  /*5e10*/  HADD2.F32 R158, -RZ, R34.H1_H1 ;  /* 0x30000022ff9e7230 */ /* 0x000fe40000004100 */
[----:B------:R-:W-:Y:S01]  /*5e20*/  FADD.FTZ R227, R186, -R161 ;  /* 0x800000a1bae37221 */ /* 0x000fe20000010000 */
[----:B------:R-:W-:Y:S02]  /*5e30*/  HADD2.F32 R156, -RZ, R33.H0_H0 ;  /* 0x20000021ff9c7230 */ /* 0x000fe40000004100 */
        /* <DEDUP_REMOVED lines=58> */
.L_x_2605:
[----:B------:R-:W-:Y:S05]  /*61e0*/  BSYNC.RECONVERGENT B1 ;  /* 0x0000000000017941 */ /* 0x000fea0003800200 */
.L_x_2604:
[----:B------:R-:W-:Y:S04]  /*61f0*/  BSSY.RECONVERGENT B1, `(.L_x_2606) ;  /* 0x000004b000017945 */ /* 0x000fe80003800200 */
[----:B------:R-:W-:Y:S05]  /*6200*/  @!P3 BRA `(.L_x_2607) ;  /* 0x000000040024b947 */ /* 0x000fea0003800000 */
[--C-:B01----:R-:W-:Y:S01]  /*6210*/  FFMA.FTZ R158, R175, UR5, R160.reuse ;  /* 0x00000005af9e7c23 */ /* 0x103fe200080100a0 */
        /* <DEDUP_REMOVED lines=72> */
.L_x_2607:
[----:B------:R-:W-:Y:S05]  /*66a0*/  BSYNC.RECONVERGENT B1 ;  /* 0x0000000000017941 */ /* 0x000fea0003800200 */
.L_x_2606:
[----:B------:R-:W-:Y:S04]  /*66b0*/  BSSY.RECONVERGENT B1, `(.L_x_2608) ;  /* 0x000004b000017945 */ /* 0x000fe80003800200 */
[----:B------:R-:W-:Y:S05]  /*66c0*/  @!P2 BRA `(.L_x_2609) ;  /* 0x000000040024a947 */ /* 0x000fea0003800000 */
[--C-:B012---:R-:W-:Y:S01]  /*66d0*/  FFMA.FTZ R158, R17, UR5, R160.reuse ;  /* 0x00000005119e7c23 */ /* 0x107fe200080100a0 */
        /* <DEDUP_REMOVED lines=72> */
.L_x_2609:
[----:B------:R-:W-:Y:S05]  /*6b60*/  BSYNC.RECONVERGENT B1 ;  /* 0x0000000000017941 */ /* 0x000fea0003800200 */
.L_x_2608:
[----:B------:R-:W-:Y:S05]  /*6b70*/  @!P1 BRA `(.L_x_2598) ;  /* 0x0000001c00949947 */ /* 0x000fea0003800000 */
[--C-:B------:R-:W-:Y:S01]  /*6b80*/  FFMA.FTZ R216, R165, UR5, R160.reuse ;  /* 0x00000005a5d87c23 */ /* 0x100fe200080100a0 */
[--C-:B0123--:R-:W-:Y:S01]  /*6b90*/  FFMA.FTZ R163, R166, UR5, R160.reuse ;  /* 0x00000005a6a37c23 */ /* 0x10ffe200080100a0 */
[--C-:B------:R-:W-:Y:S01]  /*6ba0*/  FFMA.FTZ R161, R27, UR5, R160.reuse ;  /* 0x000000051ba17c23 */ /* 0x100fe200080100a0 */
[----:B------:R-:W-:Y:S01]  /*6bb0*/  FFMA.FTZ R162, R30, UR5, R160 ;  /* 0x000000051ea27c23 */ /* 0x000fe200080100a0 */
[----:B------:R-:W-:Y:S02]  /*6bc0*/  HADD2.F32 R158, -RZ, R155.H0_H0 ;  /* 0x2000009bff9e7230 */ /* 0x000fe40000004100 */
[----:B------:R-:W-:Y:S01]  /*6bd0*/  FADD.FTZ R217, R31, -R216 ;  /* 0x800000d81fd97221 */ /* 0x000fe20000010000 */
[--C-:B------:R-:W-:Y:S02]  /*6be0*/  HADD2.F32 R156, -RZ, R154.reuse.H0_H0 ;  /* 0x2000009aff9c7230 */ /* 0x100fe40000004100 */
[----:B------:R-:W-:Y:S01]  /*6bf0*/  FADD.FTZ R216, R164, -R163 ;  /* 0x800000a3a4d87221 */ /* 0x000fe20000010000 */
[----:B------:R-:W-:-:S02]  /*6c00*/  HADD2.F32 R157, -RZ, R154.H1_H1 ;  /* 0x3000009aff9d7230 */ /* 0x000fc40000004100 */
[----:B------:R-:W-:Y:S01]  /*6c10*/  FADD.FTZ R163, R28, -R161 ;  /* 0x800000a11ca37221 */ /* 0x000fe20000010000 */
[----:B------:R-:W-:Y:S01]  /*6c20*/  FADD.FTZ R226, R29, -R162 ;  /* 0x800000a21de27221 */ /* 0x000fe20000010000 */
[----:B------:R-:W-:Y:S01]  /*6c30*/  FFMA.FTZ R161, R217, UR13, R158 ;  /* 0x0000000dd9a17c23 */ /* 0x000fe2000801009e */
[----:B------:R-:W-:Y:S02]  /*6c40*/  HADD2.F32 R159, -RZ, R155.H1_H1 ;  /* 0x3000009bff9f7230 */ /* 0x000fe40000004100 */
[----:B------:R-:W-:Y:S01]  /*6c50*/  FFMA.FTZ R162, R163, UR13, R156 ;  /* 0x0000000da3a27c23 */ /* 0x000fe2000801009c */
[--C-:B------:R-:W-:Y:S01]  /*6c60*/  FFMA.FTZ R217, R19, UR5, R160.reuse ;  /* 0x0000000513d97c23 */ /* 0x100fe200080100a0 */
[----:B------:R-:W-:Y:S01]  /*6c70*/  FFMA.FTZ R163, R226, UR13, R157 ;  /* 0x0000000de2a37c23 */ /* 0x000fe2000801009d */
[--C-:B------:R-:W-:Y:S01]  /*6c80*/  FFMA.FTZ R227, R23, UR5, R160.reuse ;  /* 0x0000000517e37c23 */ /* 0x100fe200080100a0 */
[--C-:B------:R-:W-:Y:S01]  /*6c90*/  FFMA.FTZ R226, R26, UR5, R160.reuse ;  /* 0x000000051ae27c23 */ /* 0x100fe200080100a0 */
[----:B------:R-:W-:Y:S01]  /*6ca0*/  FFMA.FTZ R160, R22, UR5, R160 ;  /* 0x0000000516a07c23 */ /* 0x000fe200080100a0 */
[----:B------:R-:W-:-:S02]  /*6cb0*/  HADD2.F32 R156, -RZ, R152.H0_H0 ;  /* 0x20000098ff9c7230 */ /* 0x000fc40000004100 */
[----:B------:R-:W-:Y:S01]  /*6cc0*/  FADD.FTZ R217, R20, -R217 ;  /* 0x800000d914d97221 */ /* 0x000fe20000010000 */
[----:B------:R-:W-:Y:S01]  /*6cd0*/  FFMA.FTZ R216, R216, UR13, R159 ;  /* 0x0000000dd8d87c23 */ /* 0x000fe2000801009f */
[----:B------:R-:W-:Y:S02]  /*6ce0*/  HADD2.F32 R157, -RZ, R152.H1_H1 ;  /* 0x30000098ff9d7230 */ /* 0x000fe40000004100 */
[----:B------:R-:W-:Y:S01]  /*6cf0*/  FADD.FTZ R160, R21, -R160 ;  /* 0x800000a015a07221 */ /* 0x000fe20000010000 */
[----:B------:R-:W-:Y:S01]  /*6d00*/  FMUL.FTZ R161, R161, UR4 ;  /* 0x00000004a1a17c20 */ /* 0x000fe20008410000 */
[----:B------:R-:W-:Y:S01]  /*6d10*/  FFMA.FTZ R156, R217, UR13, R156 ;  /* 0x0000000dd99c7c23 */ /* 0x000fe2000801009c */
[----:B------:R-:W-:Y:S01]  /*6d20*/  FMUL.FTZ R217, R216, UR4 ;  /* 0x00000004d8d97c20 */ /* 0x000fe20008410000 */
[--C-:B------:R-:W-:Y:S01]  /*6d30*/  HADD2.F32 R158, -RZ, R153.reuse.H0_H0 ;  /* 0x20000099ff9e7230 */ /* 0x100fe20000004100 */
[----:B------:R-:W-:Y:S01]  /*6d40*/  ISETP.GE.U32.AND P0, PT, R222, RZ, PT ;  /* 0x000000ffde00720c */ /* 0x000fe20003f06070 */
[----:B------:R-:W-:-:S02]  /*6d50*/  HADD2.F32 R159, -RZ, R153.H1_H1 ;  /* 0x30000099ff9f7230 */ /* 0x000fc40000004100 */
[----:B------:R-:W-:Y:S01]  /*6d60*/  FADD.FTZ R227, R24, -R227 ;  /* 0x800000e318e37221 */ /* 0x000fe20000010000 */
[----:B------:R-:W-:Y:S01]  /*6d70*/  FADD.FTZ R226, R25, -R226 ;  /* 0x800000e219e27221 */ /* 0x000fe20000010000 */
[----:B------:R-:W-:Y:S01]  /*6d80*/  FFMA.FTZ R157, R160, UR13, R157 ;  /* 0x0000000da09d7c23 */ /* 0x000fe2000801009d */
[----:B------:R-:W-:Y:S01]  /*6d90*/  FMUL.FTZ R216, R161, UR24 ;  /* 0x00000018a1d87c20 */ /* 0x000fe20008410000 */
[----:B------:R-:W-:Y:S01]  /*6da0*/  FMUL.FTZ R217, R217, UR24 ;  /* 0x00000018d9d97c20 */ /* 0x000fe20008410000 */
[----:B------:R-:W0:Y:S01]  /*6db0*/  LDC.64 R160, c[0x0][0x468] ;  /* 0x00011a00ffa07b82 */ /* 0x000e220000000a00 */
[C---:B------:R-:W-:Y:S01]  /*6dc0*/  LOP3.LUT P6, RZ, R223.reuse, 0xff0000, RZ, 0xc0, !PT ;  /* 0x00ff0000dfff7812 */ /* 0x040fe200078cc0ff */
[----:B------:R-:W-:Y:S01]  /*6dd0*/  FMUL.FTZ R162, R162, UR4 ;  /* 0x00000004a2a27c20 */ /* 0x000fe20008410000 */
[----:B------:R-:W-:Y:S01]  /*6de0*/  ISETP.GE.U32.AND.EX P0, PT, R223, 0x1000000, PT, P0 ;  /* 0x01000000df00780c */ /* 0x000fe20003f06100 */
[----:B------:R-:W-:Y:S01]  /*6df0*/  FMUL.FTZ R163, R163, UR4 ;  /* 0x00000004a3a37c20 */ /* 0x000fe20008410000 */
[----:B------:R-:W-:Y:S01]  /*6e00*/  FFMA.FTZ R158, R227, UR13, R158 ;  /* 0x0000000de39e7c23 */ /* 0x000fe2000801009e */
[----:B------:R-:W-:Y:S01]  /*6e10*/  FFMA.FTZ R159, R226, UR13, R159 ;  /* 0x0000000de29f7c23 */ /* 0x000fe2000801009f */
        /* <DEDUP_REMOVED lines=28> */
[----:B------:R-:W-:-:S05]  /*6fe0*/  F2FP.F16.F32.PACK_AB R156, R163, R156 ;  /* 0x0000009ca39c723e */ /* 0x000fca00000000ff */
[----:B------:R4:W-:Y:S01]  /*6ff0*/  STG.E.128 desc[UR16][R160.64], R156 ;  /* 0x0000009ca0007986 */ /* 0x0009e2000c101d10 */
[----:B------:R-:W-:Y:S05]  /*7000*/  BRA `(.L_x_2598) ;  /* 0x0000001800707947 */ /* 0x000fea0003800000 */
.L_x_2601:
[----:B------:R-:W-:Y:S04]  /*7010*/  BSSY.RECONVERGENT B1, `(.L_x_2610) ;  /* 0x0000052000017945 */ /* 0x000fe80003800200 */
[----:B------:R-:W-:Y:S05]  /*7020*/  @!P5 BRA `(.L_x_2611) ;  /* 0x000000040040d947 */ /* 0x000fea0003800000 */
[--C-:B------:R-:W-:Y:S01]  /*7030*/  FFMA.FTZ R128, R203, UR5, R160.reuse ;  /* 0x00000005cb807c23 */ /* 0x100fe200080100a0 */
[--C-:B------:R-:W-:Y:S02]  /*7040*/  HADD2.F32 R129, -RZ, R135.reuse.H0_H0 ;  /* 0x20000087ff817230 */ /* 0x100fe40000004100 */
[--C-:B------:R-:W-:Y:S01]  /*7050*/  FFMA.FTZ R159, R200, UR5, R160.reuse ;  /* 0x00000005c89f7c23 */ /* 0x100fe200080100a0 */
[----:B------:R-:W-:Y:S01]  /*7060*/  FFMA.FTZ R130, R207, UR5, R160 ;  /* 0x00000005cf827c23 */ /* 0x000fe200080100a0 */
[----:B------:R-:W-:Y:S01]  /*7070*/  FADD.FTZ R128, R201, -R128 ;  /* 0x80000080c9807221 */ /* 0x000fe20000010000 */
[--C-:B------:R-:W-:Y:S01]  /*7080*/  FFMA.FTZ R157, R204, UR5, R160.reuse ;  /* 0x00000005cc9d7c23 */ /* 0x100fe200080100a0 */
[----:B------:R-:W-:Y:S02]  /*7090*/  HADD2.F32 R158, -RZ, R135.H1_H1 ;  /* 0x30000087ff9e7230 */ /* 0x000fe40000004100 */
[----:B------:R-:W-:Y:S01]  /*70a0*/  FADD.FTZ R159, R198, -R159 ;  /* 0x8000009fc69f7221 */ /* 0x000fe20000010000 */
[----:B------:R-:W-:Y:S01]  /*70b0*/  FFMA.FTZ R163, R128, UR13, R129 ;  /* 0x0000000d80a37c23 */ /* 0x000fe20008010081 */
[----:B------:R-:W-:Y:S01]  /*70c0*/  FFMA.FTZ R128, R211, UR5, R160 ;  /* 0x00000005d3807c23 */ /* 0x000fe200080100a0 */
[----:B------:R-:W-:-:S02]  /*70d0*/  HADD2.F32 R129, -RZ, R133.H0_H0 ;  /* 0x20000085ff817230 */ /* 0x000fc40000004100 */
[----:B------:R-:W-:Y:S01]  /*70e0*/  FADD.FTZ R130, R205, -R130 ;  /* 0x80000082cd827221 */ /* 0x000fe20000010000 */
[--C-:B------:R-:W-:Y:S02]  /*70f0*/  HADD2.F32 R131, -RZ, R134.reuse.H0_H0 ;  /* 0x20000086ff837230 */ /* 0x100fe40000004100 */
[----:B------:R-:W-:Y:S01]  /*7100*/  FADD.FTZ R128, R209, -R128 ;  /* 0x80000080d1807221 */ /* 0x000fe20000010000 */
[----:B------:R-:W-:Y:S02]  /*7110*/  HADD2.F32 R156, -RZ, R134.H1_H1 ;  /* 0x30000086ff9c7230 */ /* 0x000fe40000004100 */
[----:B------:R-:W-:Y:S01]  /*7120*/  FADD.FTZ R157, R202, -R157 ;  /* 0x8000009dca9d7221 */ /* 0x000fe20000010000 */
[----:B------:R-:W-:Y:S01]  /*7130*/  FFMA.FTZ R216, R159, UR13, R158 ;  /* 0x0000000d9fd87c23 */ /* 0x000fe2000801009e */
[----:B------:R-:W-:Y:S01]  /*7140*/  FFMA.FTZ R129, R128, UR13, R129 ;  /* 0x0000000d80817c23 */ /* 0x000fe20008010081 */
[----:B------:R-:W-:Y:S01]  /*7150*/  FFMA.FTZ R128, R215, UR5, R160 ;  /* 0x00000005d7807c23 */ /* 0x000fe200080100a0 */
[----:B------:R-:W-:Y:S01]  /*7160*/  FFMA.FTZ R161, R130, UR13, R131 ;  /* 0x0000000d82a17c23 */ /* 0x000fe20008010083 */
[----:B------:R-:W-:Y:S01]  /*7170*/  FFMA.FTZ R162, R157, UR13, R156 ;  /* 0x0000000d9da27c23 */ /* 0x000fe2000801009c */
[----:B------:R-:W-:Y:S01]  /*7180*/  FFMA.FTZ R159, R208, UR5, R160 ;  /* 0x00000005d09f7c23 */ /* 0x000fe200080100a0 */
[----:B------:R-:W-:-:S02]  /*7190*/  HADD2.F32 R131, -RZ, R132.H0_H0 ;  /* 0x20000084ff837230 */ /* 0x000fc40000004100 */
[----:B------:R-:W-:Y:S01]  /*71a0*/  FFMA.FTZ R157, R212, UR5, R160 ;  /* 0x00000005d49d7c23 */ /* 0x000fe200080100a0 */
[----:B------:R-:W-:Y:S01]  /*71b0*/  FADD.FTZ R156, R213, -R128 ;  /* 0x80000080d59c7221 */ /* 0x000fe20000010000 */
[----:B------:R-:W-:Y:S02]  /*71c0*/  HADD2.F32 R158, -RZ, R133.H1_H1 ;  /* 0x30000085ff9e7230 */ /* 0x000fe40000004100 */
[----:B------:R-:W-:Y:S01]  /*71d0*/  FADD.FTZ R159, R206, -R159 ;  /* 0x8000009fce9f7221 */ /* 0x000fe20000010000 */
[----:B------:R-:W-:Y:S02]  /*71e0*/  HADD2.F32 R130, -RZ, R132.H1_H1 ;  /* 0x30000084ff827230 */ /* 0x000fe40000004100 */
[----:B------:R-:W-:Y:S01]  /*71f0*/  FADD.FTZ R157, R210, -R157 ;  /* 0x8000009dd29d7221 */ /* 0x000fe20000010000 */
[----:B------:R-:W-:Y:S01]  /*7200*/  FFMA.FTZ R156, R156, UR13, R131 ;  /* 0x0000000d9c9c7c23 */ /* 0x000fe20008010083 */
[----:B------:R-:W-:Y:S01]  /*7210*/  FMUL.FTZ R131, R163, UR4 ;  /* 0x00000004a3837c20 */ /* 0x000fe20008410000 */
[----:B------:R-:W-:Y:S01]  /*7220*/  FFMA.FTZ R128, R159, UR13, R158 ;  /* 0x0000000d9f807c23 */ /* 0x000fe2000801009e */
[----:B------:R-:W-:Y:S01]  /*7230*/  FFMA.FTZ R159, R157, UR13, R130 ;  /* 0x0000000d9d9f7c23 */ /* 0x000fe20008010082 */
[----:B------:R-:W-:Y:S01]  /*7240*/  FMUL.FTZ R157, R216, UR4 ;  /* 0x00000004d89d7c20 */ /* 0x000fe20008410000 */
[----:B------:R-:W-:Y:S01]  /*7250*/  FMUL.FTZ R130, R131, UR24 ;  /* 0x0000001883827c20 */ /* 0x000fe20008410000 */
[----:B------:R-:W-:Y:S01]  /*7260*/  LOP3.LUT P6, RZ, R229, 0xff0000, RZ, 0xc0, !PT ;  /* 0x00ff0000e5ff7812 */ /* 0x000fe200078cc0ff */
[----:B------:R-:W-:Y:S01]  /*7270*/  FMUL.FTZ R226, R128, UR4 ;  /* 0x0000000480e27c20 */ /* 0x000fe20008410000 */
[----:B------:R-:W-:Y:S01]  /*7280*/  ISETP.GE.U32.AND P0, PT, R228, RZ, PT ;  /* 0x000000ffe400720c */ /* 0x000fe20003f06070 */
[----:B------:R-:W-:Y:S01]  /*7290*/  FMUL.FTZ R158, R157, UR24 ;  /* 0x000000189d9e7c20 */ /* 0x000fe20008410000 */
[----:B------:R-:W-:Y:S01]  /*72a0*/  FSEL R232, R130, RZ, P6 ;  /* 0x000000ff82e87208 */ /* 0x000fe20003000000 */
[----:B------:R-:W-:Y:S01]  /*72b0*/  FMUL.FTZ R157, R161, UR4 ;  /* 0x00000004a19d7c20 */ /* 0x000fe20008410000 */
[----:B------:R-:W-:-:S02]  /*72c0*/  F2FP.F16.F32.PACK_AB R131, R216, R163 ;  /* 0x000000a3d883723e */ /* 0x000fc400000000ff */
[C---:B------:R-:W-:Y:S01]  /*72d0*/  F2FP.F16.F32.PACK_AB R130, R162.reuse, R161 ;  /* 0x000000a1a282723e */ /* 0x040fe200000000ff */
[----:B------:R-:W-:Y:S01]  /*72e0*/  FMUL.FTZ R161, R162, UR4 ;  /* 0x00000004a2a17c20 */ /* 0x000fe20008410000 */
[----:B------:R-:W0:Y:S01]  /*72f0*/  LDC.64 R216, c[0x0][0x478] ;  /* 0x00011e00ffd87b82 */ /* 0x000e220000000a00 */
[----:B------:R-:W-:Y:S02]  /*7300*/  ISETP.GE.U32.AND.EX P0, PT, R229, 0x1000000, PT, P0 ;  /* 0x01000000e500780c */ /* 0x000fe40003f06100 */
[----:B------:R-:W-:Y:S01]  /*7310*/  FMUL.FTZ R227, R161, UR24 ;  /* 0x00000018a1e37c20 */ /* 0x000fe20008410000 */
[----:B------:R-:W-:Y:S02]  /*7320*/  LOP3.LUT P6, RZ, R229, 0xff, RZ, 0xc0, !PT ;  /* 0x000000ffe5ff7812 */ /* 0x000fe400078cc0ff */
[----:B------:R-:W-:Y:S01]  /*7330*/  FSEL R233, R158, RZ, P0 ;  /* 0x000000ff9ee97208 */ /* 0x000fe20000000000 */
[----:B------:R-:W-:Y:S01]  /*7340*/  FMUL.FTZ R158, R157, UR24 ;  /* 0x000000189d9e7c20 */ /* 0x000fe20008410000 */
[----:B------:R-:W1:Y:S01]  /*7350*/  LDC.64 R162, c[0x0][0x468] ;  /* 0x00011a00ffa27b82 */ /* 0x000e620000000a00 */
[----:B------:R-:W-:Y:S01]  /*7360*/  LOP3.LUT P0, RZ, R229, 0xff00, RZ, 0xc0, !PT ;  /* 0x0000ff00e5ff7812 */ /* 0x000fe2000780c0ff */
[----:B------:R-:W-:Y:S01]  /*7370*/  FMUL.FTZ R157, R129, UR4 ;  /* 0x00000004819d7c20 */ /* 0x000fe20008410000 */
[----:B------:R-:W-:-:S02]  /*7380*/  F2FP.F16.F32.PACK_AB R129, R128, R129 ;  /* 0x000000818081723e */ /* 0x000fc400000000ff */
        /* <DEDUP_REMOVED lines=15> */
[----:B------:R-:W-:Y:S02]  /*7480*/  F2FP.F16.F32.PACK_AB R128, R159, R156 ;  /* 0x0000009c9f80723e */ /* 0x000fe400000000ff */
[----:B------:R-:W-:Y:S01]  /*7490*/  FSEL R156, R157, RZ, P6 ;  /* 0x000000ff9d9c7208 */ /* 0x000fe20003000000 */
[----:B-1----:R-:W-:Y:S01]  /*74a0*/  IMAD.WIDE.U32 R162, R214, 0x10, R162 ;  /* 0x00000010d6a27825 */ /* 0x002fe200078e00a2 */
[----:B------:R-:W-:Y:S01]  /*74b0*/  FSEL R161, R158, RZ, P0 ;  /* 0x000000ff9ea17208 */ /* 0x000fe20000000000 */
[----:B------:R0:W-:Y:S01]  /*74c0*/  STG.E.128 desc[UR16][R216.64], R128 ;  /* 0x00000080d8007986 */ /* 0x0001e2000c101d10 */
[----:B------:R-:W-:Y:S02]  /*74d0*/  F2FP.F16.F32.PACK_AB R159, R233, R232 ;  /* 0x000000e8e99f723e */ /* 0x000fe400000000ff */
[----:B------:R-:W-:Y:S02]  /*74e0*/  F2FP.F16.F32.PACK_AB R158, R231, R230 ;  /* 0x000000e6e79e723e */ /* 0x000fe400000000ff */
[----:B------:R-:W-:-:S02]  /*74f0*/  F2FP.F16.F32.PACK_AB R157, R227, R226 ;  /* 0x000000e2e39d723e */ /* 0x000fc400000000ff */
[----:B------:R-:W-:Y:S02]  /*7500*/  F2FP.F16.F32.PACK_AB R156, R161, R156 ;  /* 0x0000009ca19c723e */ /* 0x000fe400000000ff */
[----:B------:R-:W-:-:S03]  /*7510*/  IADD3 R214, PT, PT, R214, 0x80, RZ ;  /* 0x00000080d6d67810 */ /* 0x000fc60007ffe0ff */
[----:B------:R0:W-:Y:S04]  /*7520*/  STG.E.128 desc[UR16][R162.64], R156 ;  /* 0x0000009ca2007986 */ /* 0x0001e8000c101d10 */
.L_x_2611:
[----:B------:R-:W-:Y:S05]  /*7530*/  BSYNC.RECONVERGENT B1 ;  /* 0x0000000000017941 */ /* 0x000fea0003800200 */
.L_x_2610:
[----:B------:R-:W-:Y:S04]  /*7540*/  BSSY.RECONVERGENT B1, `(.L_x_2612) ;  /* 0x0000052000017945 */ /* 0x000fe80003800200 */
[----:B------:R-:W-:Y:S05]  /*7550*/  @!P4 BRA `(.L_x_2613) ;  /* 0x000000040040c947 */ /* 0x000fea0003800000 */
[--C-:B0-----:R-:W-:Y:S01]  /*7560*/  FFMA.FTZ R128, R187, UR5, R160.reuse ;  /* 0x00000005bb807c23 */ /* 0x101fe200080100a0 */
[--C-:B------:R-:W-:Y:S02]  /*7570*/  HADD2.F32 R129, -RZ, R35.reuse.H0_H0 ;  /* 0x20000023ff817230 */ /* 0x100fe40000004100 */
[--C-:B------:R-:W-:Y:S01]  /*7580*/  FFMA.FTZ R158, R184, UR5, R160.reuse ;  /* 0x00000005b89e7c23 */ /* 0x100fe200080100a0 */
[----:B------:R-:W-:Y:S01]  /*7590*/  FFMA.FTZ R130, R191, UR5, R160 ;  /* 0x00000005bf827c23 */ /* 0x000fe200080100a0 */
[----:B------:R-:W-:Y:S01]  /*75a0*/  FADD.FTZ R128, R185, -R128 ;  /* 0x80000080b9807221 */ /* 0x000fe20000010000 */
[----:B------:R-:W-:Y:S01]  /*75b0*/  FFMA.FTZ R157, R188, UR5, R160 ;  /* 0x00000005bc9d7c23 */ /* 0x000fe200080100a0 */
        /* <DEDUP_REMOVED lines=74> */
.L_x_2613:
[----:B------:R-:W-:Y:S05]  /*7a60*/  BSYNC.RECONVERGENT B1 ;  /* 0x0000000000017941 */ /* 0x000fea0003800200 */
.L_x_2612:
[----:B------:R-:W-:Y:S04]  /*7a70*/  BSSY.RECONVERGENT B1, `(.L_x_2614) ;  /* 0x0000052000017945 */ /* 0x000fe80003800200 */
[----:B------:R-:W-:Y:S05]  /*7a80*/  @!P3 BRA `(.L_x_2615) ;  /* 0x000000040040b947 */ /* 0x000fea0003800000 */
[--C-:B01----:R-:W-:Y:S01]  /*7a90*/  FFMA.FTZ R128, R175, UR5, R160.reuse ;  /* 0x00000005af807c23 */ /* 0x103fe200080100a0 */
[----:B------:R-:W-:Y:S02]  /*7aa0*/  HADD2.F32 R129, -RZ, R147.H0_H0 ;  /* 0x20000093ff817230 */ /* 0x000fe40000004100 */
[----:B------:R-:W-:Y:S01]  /*7ab0*/  FFMA.FTZ R131, R167, UR5, R160 ;  /* 0x00000005a7837c23 */ /* 0x000fe200080100a0 */
[--C-:B------:R-:W-:Y:S02]  /*7ac0*/  HADD2.F32 R130, -RZ, R146.reuse.H0_H0 ;  /* 0x20000092ff827230 */ /* 0x100fe40000004100 */
[----:B------:R-:W-:Y:S01]  /*7ad0*/  FADD.FTZ R128, R173, -R128 ;  /* 0x80000080ad807221 */ /* 0x000fe20000010000 */
[--C-:B------:R-:W-:Y:S01]  /*7ae0*/  FFMA.FTZ R156, R172, UR5, R160.reuse ;  /* 0x00000005ac9c7c23 */ /* 0x100fe200080100a0 */
[----:B------:R-:W-:Y:S01]  /*7af0*/  FADD.FTZ R131, R178, -R131 ;  /* 0x80000083b2837221 */ /* 0x000fe20000010000 */
[--C-:B------:R-:W-:Y:S01]  /*7b00*/  FFMA.FTZ R159, R176, UR5, R160.reuse ;  /* 0x00000005b09f7c23 */ /* 0x100fe200080100a0 */
[----:B------:R-:W-:Y:S01]  /*7b10*/  FFMA.FTZ R163, R128, UR13, R129 ;  /* 0x0000000d80a37c23 */ /* 0x000fe20008010081 */
[----:B------:R-:W-:Y:S01]  /*7b20*/  FFMA.FTZ R129, R169, UR5, R160 ;  /* 0x00000005a9817c23 */ /* 0x000fe200080100a0 */
[----:B------:R-:W-:-:S02]  /*7b30*/  HADD2.F32 R157, -RZ, R146.H1_H1 ;  /* 0x30000092ff9d7230 */ /* 0x000fc40000004100 */
[----:B------:R-:W-:Y:S01]  /*7b40*/  FADD.FTZ R156, R177, -R156 ;  /* 0x8000009cb19c7221 */ /* 0x000fe20000010000 */
[----:B------:R-:W-:Y:S02]  /*7b50*/  HADD2.F32 R128, -RZ, R145.H0_H0 ;  /* 0x20000091ff807230 */ /* 0x000fe40000004100 */
[----:B------:R-:W-:Y:S01]  /*7b60*/  FADD.FTZ R129, R180, -R129 ;  /* 0x80000081b4817221 */ /* 0x000fe20000010000 */
[----:B------:R-:W-:Y:S01]  /*7b70*/  FFMA.FTZ R161, R131, UR13, R130 ;  /* 0x0000000d83a17c23 */ /* 0x000fe20008010082 */
[----:B------:R-:W-:Y:S02]  /*7b80*/  HADD2.F32 R158, -RZ, R147.H1_H1 ;  /* 0x30000093ff9e7230 */ /* 0x000fe40000004100 */
[----:B------:R-:W-:Y:S01]  /*7b90*/  FFMA.FTZ R131, R171, UR5, R160 ;  /* 0x00000005ab837c23 */ /* 0x000fe200080100a0 */
[----:B------:R-:W-:Y:S01]  /*7ba0*/  FADD.FTZ R159, R174, -R159 ;  /* 0x8000009fae9f7221 */ /* 0x000fe20000010000 */
[----:B------:R-:W-:Y:S01]  /*7bb0*/  FFMA.FTZ R162, R156, UR13, R157 ;  /* 0x0000000d9ca27c23 */ /* 0x000fe2000801009d */
[----:B------:R-:W-:Y:S01]  /*7bc0*/  FFMA.FTZ R129, R129, UR13, R128 ;  /* 0x0000000d81817c23 */ /* 0x000fe20008010080 */
[----:B------:R-:W-:Y:S01]  /*7bd0*/  FFMA.FTZ R130, R168, UR5, R160 ;  /* 0x00000005a8827c23 */ /* 0x000fe200080100a0 */
[----:B------:R-:W-:-:S02]  /*7be0*/  HADD2.F32 R156, -RZ, R144.H0_H0 ;  /* 0x20000090ff9c7230 */ /* 0x000fc40000004100 */
[----:B------:R-:W-:Y:S01]  /*7bf0*/  FFMA.FTZ R128, R170, UR5, R160 ;  /* 0x00000005aa807c23 */ /* 0x000fe200080100a0 */
[----:B------:R-:W-:Y:S01]  /*7c00*/  FADD.FTZ R131, R182, -R131 ;  /* 0x80000083b6837221 */ /* 0x000fe20000010000 */
[----:B------:R-:W-:Y:S01]  /*7c10*/  FFMA.FTZ R216, R159, UR13, R158 ;  /* 0x0000000d9fd87c23 */ /* 0x000fe2000801009e */
        /* <DEDUP_REMOVED lines=55> */
.L_x_2615:
[----:B------:R-:W-:Y:S05]  /*7f90*/  BSYNC.RECONVERGENT B1 ;  /* 0x0000000000017941 */ /* 0x000fea0003800200 */
.L_x_2614:
[----:B------:R-:W-:Y:S04]  /*7fa0*/  BSSY.RECONVERGENT B1, `(.L_x_2616) ;  /* 0x0000052000017945 */ /* 0x000fe80003800200 */
[----:B------:R-:W-:Y:S05]  /*7fb0*/  @!P2 BRA `(.L_x_2617) ;  /* 0x000000040040a947 */ /* 0x000fea0003800000 */
[--C-:B012---:R-:W-:Y:S01]  /*7fc0*/  FFMA.FTZ R128, R17, UR5, R160.reuse ;  /* 0x0000000511807c23 */ /* 0x107fe200080100a0 */
        /* <DEDUP_REMOVED lines=79> */
.L_x_2617:
[----:B------:R-:W-:Y:S05]  /*84c0*/  BSYNC.RECONVERGENT B1 ;  /* 0x0000000000017941 */ /* 0x000fea0003800200 */
.L_x_2616:
[----:B------:R-:W-:Y:S05]  /*84d0*/  @!P1 BRA `(.L_x_2598) ;  /* 0x00000004003c9947 */ /* 0x000fea0003800000 */
[--C-:B0123--:R-:W-:Y:S01]  /*84e0*/  FFMA.FTZ R128, R165, UR5, R160.reuse ;  /* 0x00000005a5807c23 */ /* 0x10ffe200080100a0 */
[--C-:B------:R-:W-:Y:S02]  /*84f0*/  HADD2.F32 R131, -RZ, R155.reuse.H0_H0 ;  /* 0x2000009bff837230 */ /* 0x100fe40000004100 */
[--C-:B------:R-:W-:Y:S01]  /*8500*/  FFMA.FTZ R227, R166, UR5, R160.reuse ;  /* 0x00000005a6e37c23 */ /* 0x100fe200080100a0 */
[----:B------:R-:W-:Y:S01]  /*8510*/  FFMA.FTZ R161, R27, UR5, R160 ;  /* 0x000000051ba17c23 */ /* 0x000fe200080100a0 */
[----:B------:R-:W-:Y:S01]  /*8520*/  FADD.FTZ R128, R31, -R128 ;  /* 0x800000801f807221 */ /* 0x000fe20000010000 */
[----:B------:R-:W-:Y:S02]  /*8530*/  HADD2.F32 R216, -RZ, R155.H1_H1 ;  /* 0x3000009bffd87230 */ /* 0x000fe40000004100 */
[----:B------:R-:W-:Y:S01]  /*8540*/  FFMA.FTZ R156, R30, UR5, R160 ;  /* 0x000000051e9c7c23 */ /* 0x000fe200080100a0 */
[--C-:B------:R-:W-:Y:S02]  /*8550*/  HADD2.F32 R130, -RZ, R154.reuse.H0_H0 ;  /* 0x2000009aff827230 */ /* 0x100fe40000004100 */
[----:B------:R-:W-:Y:S01]  /*8560*/  FFMA.FTZ R131, R128, UR13, R131 ;  /* 0x0000000d80837c23 */ /* 0x000fe20008010083 */
[----:B------:R-:W-:Y:S01]  /*8570*/  FADD.FTZ R227, R164, -R227 ;  /* 0x800000e3a4e37221 */ /* 0x000fe20000010000 */
[----:B------:R-:W0:Y:S01]  /*8580*/  LDC.64 R128, c[0x0][0x478] ;  /* 0x00011e00ff807b82 */ /* 0x000e220000000a00 */
[----:B------:R-:W-:Y:S01]  /*8590*/  FADD.FTZ R161, R28, -R161 ;  /* 0x800000a11ca17221 */ /* 0x000fe20000010000 */
[----:B------:R-:W-:-:S02]  /*85a0*/  HADD2.F32 R217, -RZ, R154.H1_H1 ;  /* 0x3000009affd97230 */ /* 0x000fc40000004100 */
[----:B------:R-:W-:Y:S01]  /*85b0*/  FFMA.FTZ R157, R23, UR5, R160 ;  /* 0x00000005179d7c23 */ /* 0x000fe200080100a0 */
[----:B------:R-:W-:Y:S01]  /*85c0*/  FADD.FTZ R158, R29, -R156 ;  /* 0x8000009c1d9e7221 */ /* 0x000fe20000010000 */
[----:B------:R-:W-:Y:S01]  /*85d0*/  FFMA.FTZ R226, R227, UR13, R216 ;  /* 0x0000000de3e27c23 */ /* 0x000fe200080100d8 */
[----:B------:R-:W-:Y:S01]  /*85e0*/  FFMA.FTZ R216, R161, UR13, R130 ;  /* 0x0000000da1d87c23 */ /* 0x000fe20008010082 */
[--C-:B------:R-:W-:Y:S01]  /*85f0*/  FFMA.FTZ R130, R26, UR5, R160.reuse ;  /* 0x000000051a827c23 */ /* 0x100fe200080100a0 */
[----:B------:R-:W-:Y:S01]  /*8600*/  FADD.FTZ R156, R24, -R157 ;  /* 0x8000009d189c7221 */ /* 0x000fe20000010000 */
[----:B------:R-:W-:Y:S01]  /*8610*/  FFMA.FTZ R227, R158, UR13, R217 ;  /* 0x0000000d9ee37c23 */ /* 0x000fe200080100d9 */
[----:B------:R-:W1:Y:S01]  /*8620*/  LDC.64 R162, c[0x0][0x468] ;  /* 0x00011a00ffa27b82 */ /* 0x000e620000000a00 */
[----:B------:R-:W-:Y:S01]  /*8630*/  FFMA.FTZ R157, R19, UR5, R160 ;  /* 0x00000005139d7c23 */ /* 0x000fe200080100a0 */
[--C-:B------:R-:W-:Y:S02]  /*8640*/  HADD2.F32 R217, -RZ, R153.reuse.H1_H1 ;  /* 0x30000099ffd97230 */ /* 0x100fe40000004100 */
[----:B------:R-:W-:Y:S01]  /*8650*/  FADD.FTZ R130, R25, -R130 ;  /* 0x8000008219827221 */ /* 0x000fe20000010000 */
[----:B------:R-:W-:-:S02]  /*8660*/  HADD2.F32 R159, -RZ, R153.H0_H0 ;  /* 0x20000099ff9f7230 */ /* 0x000fc40000004100 */
[----:B------:R-:W-:Y:S01]  /*8670*/  FADD.FTZ R158, R20, -R157 ;  /* 0x8000009d149e7221 */ /* 0x000fe20000010000 */
[----:B------:R-:W-:Y:S01]  /*8680*/  FFMA.FTZ R160, R22, UR5, R160 ;  /* 0x0000000516a07c23 */ /* 0x000fe200080100a0 */
[----:B------:R-:W-:Y:S01]  /*8690*/  FFMA.FTZ R157, R130, UR13, R217 ;  /* 0x0000000d829d7c23 */ /* 0x000fe200080100d9 */
[----:B------:R-:W-:Y:S01]  /*86a0*/  FMUL.FTZ R130, R131, UR4 ;  /* 0x0000000483827c20 */ /* 0x000fe20008410000 */
[----:B------:R-:W-:Y:S01]  /*86b0*/  FFMA.FTZ R156, R156, UR13, R159 ;  /* 0x0000000d9c9c7c23 */ /* 0x000fe2000801009f */
[--C-:B------:R-:W-:Y:S02]  /*86c0*/  HADD2.F32 R159, -RZ, R152.reuse.H0_H0 ;  /* 0x20000098ff9f7230 */ /* 0x100fe40000004100 */
[----:B------:R-:W-:Y:S01]  /*86d0*/  FADD.FTZ R160, R21, -R160 ;  /* 0x800000a015a07221 */ /* 0x000fe20000010000 */
[----:B------:R-:W-:Y:S02]  /*86e0*/  HADD2.F32 R161, -RZ, R152.H1_H1 ;  /* 0x30000098ffa17230 */ /* 0x000fe40000004100 */
[----:B------:R-:W-:Y:S01]  /*86f0*/  FMUL.FTZ R130, R130, UR24 ;  /* 0x0000001882827c20 */ /* 0x000fe20008410000 */
[----:B------:R-:W-:Y:S01]  /*8700*/  LOP3.LUT P6, RZ, R223, 0xff0000, RZ, 0xc0, !PT ;  /* 0x00ff0000dfff7812 */ /* 0x000fe200078cc0ff */
[----:B------:R-:W-:Y:S01]  /*8710*/  FFMA.FTZ R158, R158, UR13, R159 ;  /* 0x0000000d9e9e7c23 */ /* 0x000fe2000801009f */
[C---:B------:R-:W-:Y:S01]  /*8720*/  F2FP.F16.F32.PACK_AB R131, R226.reuse, R131 ;  /* 0x00000083e283723e */ /* 0x040fe200000000ff */
[----:B------:R-:W-:Y:S01]  /*8730*/  FMUL.FTZ R226, R226, UR4 ;  /* 0x00000004e2e27c20 */ /* 0x000fe20008410000 */
[----:B------:R-:W-:Y:S01]  /*8740*/  ISETP.GE.U32.AND P0, PT, R222, RZ, PT ;  /* 0x000000ffde00720c */ /* 0x000fe20003f06070 */
[----:B------:R-:W-:Y:S01]  /*8750*/  FFMA.FTZ R159, R160, UR13, R161 ;  /* 0x0000000da09f7c23 */ /* 0x000fe200080100a1 */
[----:B0-----:R-:W-:Y:S01]  /*8760*/  IMAD.WIDE.U32 R160, R214, 0x10, R128 ;  /* 0x00000010d6a07825 */ /* 0x001fe200078e0080 */
[----:B------:R-:W-:-:S03]  /*8770*/  FSEL R232, R130, RZ, P6 ;  /* 0x000000ff82e87208 */ /* 0x000fc60003000000 */
[----:B------:R-:W-:Y:S01]  /*8780*/  FMUL.FTZ R128, R216, UR4 ;  /* 0x00000004d8807c20 */ /* 0x000fe20008410000 */
[----:B------:R-:W-:Y:S01]  /*8790*/  FMUL.FTZ R226, R226, UR24 ;  /* 0x00000018e2e27c20 */ /* 0x000fe20008410000 */
[C---:B------:R-:W-:Y:S01]  /*87a0*/  F2FP.F16.F32.PACK_AB R130, R227.reuse, R216 ;  /* 0x000000d8e382723e */ /* 0x040fe200000000ff */
[----:B------:R-:W-:Y:S01]  /*87b0*/  FMUL.FTZ R227, R227, UR4 ;  /* 0x00000004e3e37c20 */ /* 0x000fe20008410000 */
[C---:B------:R-:W-:Y:S01]  /*87c0*/  ISETP.GE.U32.AND.EX P0, PT, R223.reuse, 0x1000000, PT, P0 ;  /* 0x01000000df00780c */ /* 0x040fe20003f06100 */
[----:B------:R-:W-:Y:S01]  /*87d0*/  FMUL.FTZ R129, R128, UR24 ;  /* 0x0000001880817c20 */ /* 0x000fe20008410000 */
[----:B------:R-:W-:Y:S01]  /*87e0*/  LOP3.LUT P6, RZ, R223, 0xff, RZ, 0xc0, !PT ;  /* 0x000000ffdfff7812 */ /* 0x000fe200078cc0ff */
[----:B------:R-:W-:Y:S01]  /*87f0*/  FMUL.FTZ R128, R156, UR4 ;  /* 0x000000049c807c20 */ /* 0x000fe20008410000 */
[----:B------:R-:W-:Y:S01]  /*8800*/  FSEL R233, R226, RZ, P0 ;  /* 0x000000ffe2e97208 */ /* 0x000fe20000000000 */
[----:B------:R-:W-:Y:S01]  /*8810*/  FMUL.FTZ R227, R227, UR24 ;  /* 0x00000018e3e37c20 */ /* 0x000fe20008410000 */
[----:B------:R-:W-:Y:S01]  /*8820*/  LOP3.LUT P0, RZ, R223, 0xff00, RZ, 0xc0, !PT ;  /* 0x0000ff00dfff7812 */ /* 0x000fe2000780c0ff */
[----:B------:R-:W-:Y:S01]  /*8830*/  FMUL.FTZ R216, R157, UR4 ;  /* 0x000000049dd87c20 */ /* 0x000fe20008410000 */
[----:B-1----:R-:W-:Y:S01]  /*8840*/  IMAD.WIDE.U32 R162, R214, 0x10, R162 ;  /* 0x00000010d6a27825 */ /* 0x002fe200078e00a2 */
[----:B------:R-:W-:-:S03]  /*8850*/  FSEL R230, R129, RZ, P6 ;  /* 0x000000ff81e67208 */ /* 0x000fc60003000000 */
[----:B------:R-:W-:Y:S01]  /*8860*/  FMUL.FTZ R214, R128, UR24 ;  /* 0x0000001880d67c20 */ /* 0x000fe20008410000 */
[----:B------:R-:W-:Y:S01]  /*8870*/  LOP3.LUT P6, RZ, R222, 0xff0000, RZ, 0xc0, !PT ;  /* 0x00ff0000deff7812 */ /* 0x000fe200078cc0ff */
[----:B------:R-:W-:Y:S01]  /*8880*/  FMUL.FTZ R217, R216, UR24 ;  /* 0x00000018d8d97c20 */ /* 0x000fe20008410000 */
[----:B------:R-:W-:Y:S01]  /*8890*/  FSEL R231, R227, RZ, P0 ;  /* 0x000000ffe3e77208 */ /* 0x000fe20000000000 */
[----:B------:R-:W-:Y:S01]  /*88a0*/  FMUL.FTZ R128, R158, UR4 ;  /* 0x000000049e807c20 */ /* 0x000fe20008410000 */
[----:B------:R-:W-:Y:S01]  /*88b0*/  LOP3.LUT P0, RZ, R222, 0xff000000, RZ, 0xc0, !PT ;  /* 0xff000000deff7812 */ /* 0x000fe2000780c0ff */
[----:B------:R-:W-:Y:S01]  /*88c0*/  FMUL.FTZ R129, R159, UR4 ;  /* 0x000000049f817c20 */ /* 0x000fe20008410000 */
[----:B------:R-:W-:Y:S01]  /*88d0*/  FSEL R226, R214, RZ, P6 ;  /* 0x000000ffd6e27208 */ /* 0x000fe20003000000 */
[----:B------:R-:W-:Y:S01]  /*88e0*/  FMUL.FTZ R214, R128, UR24 ;  /* 0x0000001880d67c20 */ /* 0x000fe20008410000 */
[----:B------:R-:W-:Y:S01]  /*88f0*/  FSEL R227, R217, RZ, P0 ;  /* 0x000000ffd9e37208 */ /* 0x000fe20000000000 */
[----:B------:R-:W-:Y:S01]  /*8900*/  FMUL.FTZ R216, R129, UR24 ;  /* 0x0000001881d87c20 */ /* 0x000fe20008410000 */
[----:B------:R-:W-:-:S02]  /*8910*/  LOP3.LUT P6, RZ, R222, 0xff, RZ, 0xc0, !PT ;  /* 0x000000ffdeff7812 */ /* 0x000fc400078cc0ff */
[----:B------:R-:W-:Y:S02]  /*8920*/  LOP3.LUT P0, RZ, R222, 0xff00, RZ, 0xc0, !PT ;  /* 0x0000ff00deff7812 */ /* 0x000fe4000780c0ff */
[----:B------:R-:W-:Y:S02]  /*8930*/  F2FP.F16.F32.PACK_AB R129, R157, R156 ;  /* 0x0000009c9d81723e */ /* 0x000fe400000000ff */
[----:B------:R-:W-:Y:S02]  /*8940*/  FSEL R156, R214, RZ, P6 ;  /* 0x000000ffd69c7208 */ /* 0x000fe40003000000 */
[----:B------:R-:W-:Y:S02]  /*8950*/  FSEL R217, R216, RZ, P0 ;  /* 0x000000ffd8d97208 */ /* 0x000fe40000000000 */
[----:B------:R-:W-:Y:S02]  /*8960*/  F2FP.F16.F32.PACK_AB R128, R159, R158 ;  /* 0x0000009e9f80723e */ /* 0x000fe400000000ff */
[----:B------:R-:W-:-:S02]  /*8970*/  F2FP.F16.F32.PACK_AB R159, R233, R232 ;  /* 0x000000e8e99f723e */ /* 0x000fc400000000ff */
[----:B------:R-:W-:Y:S01]  /*8980*/  F2FP.F16.F32.PACK_AB R158, R231, R230 ;  /* 0x000000e6e79e723e */ /* 0x000fe200000000ff */
[----:B------:R0:W-:Y:S01]  /*8990*/  STG.E.128 desc[UR16][R160.64], R128 ;  /* 0x00000080a0007986 */ /* 0x0001e2000c101d10 */
[----:B------:R-:W-:Y:S02]  /*89a0*/  F2FP.F16.F32.PACK_AB R157, R227, R226 ;  /* 0x000000e2e39d723e */ /* 0x000fe400000000ff */
[----:B------:R-:W-:-:S05]  /*89b0*/  F2FP.F16.F32.PACK_AB R156, R217, R156 ;  /* 0x0000009cd99c723e */ /* 0x000fca00000000ff */
[----:B------:R0:W-:Y:S02]  /*89c0*/  STG.E.128 desc[UR16][R162.64], R156 ;  /* 0x0000009ca2007986 */ /* 0x0001e4000c101d10 */
.L_x_2598:
[----:B------:R-:W-:Y:S05]  /*89d0*/  BSYNC.RECONVERGENT B0 ;  /* 0x0000000000007941 */ /* 0x000fea0003800200 */
.L_x_2580:
[----:B------:R-:W-:Y:S02]  /*89e0*/  UIADD3 UR7, UPT, UPT, UR7, UR26, URZ ;  /* 0x0000001a07077290 */ /* 0x000fe4000fffe0ff */
[----:B------:R-:W-:Y:S02]  /*89f0*/  UPLOP3.LUT UP2, UPT, UPT, UPT, UP2, 0x40, 0x4 ;  /* 0x000000000004789c */ /* 0x000fe40003f4e820 */
[----:B------:R-:W-:-:S09]  /*8a00*/  UISETP.GE.AND UP1, UPT, UR7, UR27, UPT ;  /* 0x0000001b0700728c */ /* 0x000fd2000bf26270 */
[----:B------:R-:W-:Y:S05]  /*8a10*/  BRA.U !UP1, `(.L_x_2618) ;  /* 0xffffff7d09807547 */ /* 0x000fea000b83ffff */
.L_x_2567:
        /* <DEDUP_REMOVED lines=50> */
.L_x_2619:
        /* <DEDUP_REMOVED lines=12> */
.L_x_19302:


//--------------------- .text._ZN10layer_norm13ln_bwd_kernelINS_13Kernel_traitsI6__halfS2_S2_S2_fjLj5120ELj1ELj1ELj4ELj16ENS_18Kernel_traits_baseILj5120ES2_S2_S2_S2_fjLj128EEEEELb1ELb0ELb0ELb1EEEvNS_9BwdParamsE --------------------------
	.section	.text._ZN10layer_norm13ln_bwd_kernelINS_13Kernel_traitsI6__halfS2_S2_S2_fjLj5120ELj1ELj1ELj4ELj16ENS_18Kernel_traits_baseILj5120ES2_S2_S2_S2_fjLj128EEEEELb1ELb0ELb0ELb1EEEvNS_9BwdParamsE,"ax",@progbits
	.align	128
        .global         _ZN10layer_norm13ln_bwd_kernelINS_13Kernel_traitsI6__halfS2_S2_S2_fjLj5120ELj1ELj1ELj4ELj16ENS_18Kernel_traits_baseILj5120ES2_S2_S2_S2_fjLj128EEEEELb1ELb0ELb0ELb1EEEvNS_9BwdParamsE
        .type           _ZN10layer_norm13ln_bwd_kernelINS_13Kernel_traitsI6__halfS2_S2_S2_fjLj5120ELj1ELj1ELj4ELj16ENS_18Kernel_traits_baseILj5120ES2_S2_S2_S2_fjLj128EEEEELb1ELb0ELb0ELb1EEEvNS_9BwdParamsE,@function
        .size           _ZN10layer_norm13ln_bwd_kernelINS_13Kernel_traitsI6__halfS2_S2_S2_fjLj5120ELj1ELj1ELj4ELj16ENS_18Kernel_traits_baseILj5120ES2_S2_S2_S2_fjLj128EEEEELb1ELb0ELb0ELb1EEEvNS_9BwdParamsE,(.L_x_19303 - _ZN10layer_norm13ln_bwd_kernelINS_13Kernel_traitsI6__halfS2_S2_S2_fjLj5120ELj1ELj1ELj4ELj16ENS_18Kernel_traits_baseILj5120ES2_S2_S2_S2_fjLj128EEEEELb1ELb0ELb0ELb1EEEvNS_9BwdParamsE)
        .other          _ZN10layer_norm13ln_bwd_kernelINS_13Kernel_traitsI6__halfS2_S2_S2_fjLj5120ELj1ELj1ELj4ELj16ENS_18Kernel_traits_baseILj5120ES2_S2_S2_S2_fjLj128EEEEELb1ELb0ELb0ELb1EEEvNS_9BwdParamsE,@"STO_CUDA_ENTRY STV_DEFAULT"
_ZN10layer_norm13ln_bwd_kernelINS_13Kernel_traitsI6__halfS2_S2_S2_fjLj5120ELj1ELj1ELj4ELj16ENS_18Kernel_traits_baseILj5120ES2_S2_S2_S2_fjLj128EEEEELb1ELb0ELb0ELb1EEEvNS_9BwdParamsE:
.text._ZN10layer_norm13ln_bwd_kernelINS_13Kernel_traitsI6__halfS2_S2_S2_fjLj5120ELj1ELj1ELj4ELj16ENS_18Kernel_traits_baseILj5120ES2_S2_S2_S2_fjLj128EEEEELb1ELb0ELb0ELb1EEEvNS_9BwdParamsE:
        /* <DEDUP_REMOVED lines=47> */
[----:B------:R-:W1:Y:S08]  /*02f0*/  LDC.64 R2, c[0x0][0x3d0] ;  /* 0x0000f400ff027b82 */ /* 0x000e700000000a00 */
[----:B------:R-:W2:Y:S01]  /*0300*/  LDC.64 R24, c[0x0][0x3e0] ;  /* 0x0000f800ff187b82 */ /* 0x000ea20000000a00 */
[----:B------:R-:W-:Y:S02]  /*0310*/  PLOP3.LUT P2, PT, PT, PT, PT, 0x8, 0x80 ;  /* 0x000000000080781c */ /* 0x000fe40003f4e170 */
[----:B------:R-:W-:-:S02]  /*0320*/  CS2R R120, SRZ ;  /* 0x0000000000787805 */ /* 0x000fc4000001ff00 */
[----:B------:R-:W-:Y:S02]  /*0330*/  MOV R146, UR5 ;  /* 0x0000000500927c02 */ /* 0x000fe40008000f00 */
        /* <DEDUP_REMOVED lines=12> */
[----:B-1----:R-:W-:Y:S01]  /*0400*/  IMAD.WIDE.U32 R2, R0, 0x10, R2 ;  /* 0x0000001000027825 */ /* 0x002fe200078e0002 */
[----:B------:R-:W-:Y:S02]  /*0410*/  CS2R R30, SRZ ;  /* 0x00000000001e7805 */ /* 0x000fe4000001ff00 */
[----:B------:R-:W-:Y:S02]  /*0420*/  CS2R R122, SRZ ;  /* 0x00000000007a7805 */ /* 0x000fe4000001ff00 */
[----:B------:R-:W-:Y:S02]  /*0430*/  CS2R R124, SRZ ;  /* 0x00000000007c7805 */ /* 0x000fe4000001ff00 */
[----:B------:R-:W-:Y:S01]  /*0440*/  CS2R R126, SRZ ;  /* 0x00000000007e7805 */ /* 0x000fe2000001ff00 */
[----:B0-----:R-:W3:Y:S01]  /*0450*/  LDG.E.128 R20, desc[UR6][R2.64] ;  /* 0x0000000602147981 */ /* 0x001ee2000c1e1d00 */
[----:B------:R-:W-:-:S02]  /*0460*/  CS2R R128, SRZ ;  /* 0x0000000000807805 */ /* 0x000fc4000001ff00 */
[----:B------:R-:W-:Y:S02]  /*0470*/  CS2R R144, SRZ ;  /* 0x0000000000907805 */ /* 0x000fe4000001ff00 */
[----:B------:R-:W-:Y:S01]  /*0480*/  CS2R R142, SRZ ;  /* 0x00000000008e7805 */ /* 0x000fe2000001ff00 */
[----:B------:R-:W4:Y:S01]  /*0490*/  LDG.E.128 R16, desc[UR6][R2.64+0x800] ;  /* 0x0008000602107981 */ /* 0x000f22000c1e1d00 */
[----:B------:R-:W-:Y:S02]  /*04a0*/  CS2R R140, SRZ ;  /* 0x00000000008c7805 */ /* 0x000fe4000001ff00 */
[----:B------:R-:W-:Y:S02]  /*04b0*/  CS2R R138, SRZ ;  /* 0x00000000008a7805 */ /* 0x000fe4000001ff00 */
[----:B------:R-:W-:Y:S01]  /*04c0*/  CS2R R28, SRZ ;  /* 0x00000000001c7805 */ /* 0x000fe2000001ff00 */
[----:B------:R-:W5:Y:S01]  /*04d0*/  LDG.E.128 R12, desc[UR6][R2.64+0x1000] ;  /* 0x00100006020c7981 */ /* 0x000f62000c1e1d00 */
[----:B------:R-:W-:Y:S01]  /*04e0*/  CS2R R26, SRZ ;  /* 0x00000000001a7805 */ /* 0x000fe2000001ff00 */
[----:B------:R-:W0:Y:S02]  /*04f0*/  LDCU UR4, c[0x0][0x408] ;  /* 0x00008100ff0477ac */ /* 0x000e240008000800 */
[----:B------:R-:W5:Y:S01]  /*0500*/  LDG.E.128 R8, desc[UR6][R2.64+0x1800] ;  /* 0x0018000602087981 */ /* 0x000f62000c1e1d00 */
[----:B------:R-:W1:Y:S03]  /*0510*/  LDCU UR9, c[0x0][0x388] ;  /* 0x00007100ff0977ac */ /* 0x000e660008000800 */
[----:B------:R0:W5:Y:S01]  /*0520*/  LDG.E.128 R4, desc[UR6][R2.64+0x2000] ;  /* 0x0020000602047981 */ /* 0x000162000c1e1d00 */
[----:B--2---:R-:W-:-:S02]  /*0530*/  ISETP.NE.U32.AND P1, PT, R24, RZ, PT ;  /* 0x000000ff1800720c */ /* 0x004fc40003f25070 */
[----:B------:R-:W-:Y:S02]  /*0540*/  CS2R R136, SRZ ;  /* 0x0000000000887805 */ /* 0x000fe4000001ff00 */
[----:B------:R-:W-:Y:S02]  /*0550*/  CS2R R134, SRZ ;  /* 0x0000000000867805 */ /* 0x000fe4000001ff00 */
[----:B------:R-:W-:Y:S02]  /*0560*/  CS2R R132, SRZ ;  /* 0x0000000000847805 */ /* 0x000fe4000001ff00 */
[----:B------:R-:W-:Y:S02]  /*0570*/  ISETP.NE.AND.EX P1, PT, R25, RZ, PT, P1 ;  /* 0x000000ff1900720c */ /* 0x000fe40003f25310 */
[----:B------:R-:W-:Y:S02]  /*0580*/  CS2R R24, SRZ ;  /* 0x0000000000187805 */ /* 0x000fe4000001ff00 */
[----:B------:R-:W-:Y:S01]  /*0590*/  CS2R R130, SRZ ;  /* 0x0000000000827805 */ /* 0x000fe2000001ff00 */
[----:B------:R-:W2:Y:S01]  /*05a0*/  LDCU.U8 UR8, c[0x0][0x410] ;  /* 0x00008200ff0877ac */ /* 0x000ea20008000000 */
[----:B0-----:R-:W-:Y:S01]  /*05b0*/  CS2R R2, SRZ ;  /* 0x0000000000027805 */ /* 0x001fe2000001ff00 */
[----:B------:R-:W0:Y:S01]  /*05c0*/  LDCU UR12, c[0x0][0x400] ;  /* 0x00008000ff0c77ac */ /* 0x000e220008000800 */
[----:B------:R-:W0:Y:S01]  /*05d0*/  LDCU.64 UR14, c[0x0][0x478] ;  /* 0x00008f00ff0e77ac */ /* 0x000e220008000a00 */
[----:B------:R-:W0:Y:S01]  /*05e0*/  LDCU.64 UR10, c[0x0][0x438] ;  /* 0x00008700ff0a77ac */ /* 0x000e220008000a00 */
        /* <DEDUP_REMOVED lines=50> */
.L_x_2634:
[----:B------:R-:W0:Y:S01]  /*0910*/  S2R R154, SR_TID.X ;  /* 0x00000000009a7919 */ /* 0x000e220000002100 */
[----:B------:R-:W-:Y:S01]  /*0920*/  IMAD R0, R146, UR9, RZ ;  /* 0x0000000992007c24 */ /* 0x000fe2000f8e02ff */
[----:B------:R-:W1:Y:S04]  /*0930*/  LDC.64 R76, c[0x0][0x428] ;  /* 0x00010a00ff4c7b82 */ /* 0x000e680000000a00 */
[----:B------:R-:W-:-:S04]  /*0940*/  SHF.R.S32.HI R73, RZ, 0x1f, R0 ;  /* 0x0000001fff497819 */ /* 0x000fc80000011400 */
[----:B------:R-:W-:Y:S01]  /*0950*/  LEA.HI R73, R73, R0, RZ, 0x3 ;  /* 0x0000000049497211 */ /* 0x000fe200078f18ff */
[----:B------:R-:W2:Y:S08]  /*0960*/  LDC.64 R108, c[0x0][0x3a8] ;  /* 0x0000ea00ff6c7b82 */ /* 0x000eb00000000a00 */
[----:B------:R-:W3:Y:S01]  /*0970*/  LDC.64 R152, c[0x0][0x3c8] ;  /* 0x0000f200ff987b82 */ /* 0x000ee20000000a00 */
[----:B0-----:R-:W-:-:S07]  /*0980*/  LEA.HI.SX32 R151, R73, R154, 0x1d ;  /* 0x0000009a49977211 */ /* 0x001fce00078feaff */
[----:B------:R-:W0:Y:S01]  /*0990*/  LDC.64 R72, c[0x0][0x3c0] ;  /* 0x0000f000ff487b82 */ /* 0x000e220000000a00 */
[C---:B------:R-:W-:Y:S01]  /*09a0*/  IADD3 R150, PT, PT, R151.reuse, 0x80, RZ ;  /* 0x0000008097967810 */ /* 0x040fe20007ffe0ff */
[----:B--2---:R-:W-:-:S04]  /*09b0*/  IMAD.WIDE.U32 R80, R151, 0x10, R108 ;  /* 0x0000001097507825 */ /* 0x004fc800078e006c */
[--C-:B-1----:R-:W-:Y:S02]  /*09c0*/  IMAD.WIDE.U32 R92, R150, 0x10, R76.reuse ;  /* 0x00000010965c7825 */ /* 0x102fe400078e004c */
[----:B------:R-:W2:Y:S01]  /*09d0*/  LDG.E.128 R80, desc[UR6][R80.64] ;  /* 0x0000000650507981 */ /* 0x000ea2000c1e1d00 */
[C---:B------:R-:W-:Y:S01]  /*09e0*/  IADD3 R149, PT, PT, R151.reuse, 0x100, RZ ;  /* 0x0000010097957810 */ /* 0x040fe20007ffe0ff */
[C---:B------:R-:W-:Y:S02]  /*09f0*/  IMAD.WIDE.U32 R84, R151.reuse, 0x10, R76 ;  /* 0x0000001097547825 */ /* 0x040fe400078e004c */
[----:B------:R-:W4:Y:S02]  /*0a00*/  LDG.E.128 R92, desc[UR6][R92.64] ;  /* 0x000000065c5c7981 */ /* 0x000f24000c1e1d00 */
[C---:B---3--:R-:W-:Y:S01]  /*0a10*/  IMAD.WIDE R152, R146.reuse, 0x4, R152 ;  /* 0x0000000492987825 */ /* 0x048fe200078e0298 */
[----:B------:R-:W-:Y:S01]  /*0a20*/  IADD3 R148, PT, PT, R151, 0x180, RZ ;  /* 0x0000018097947810 */ /* 0x000fe20007ffe0ff */
[----:B------:R-:W3:Y:S02]  /*0a30*/  LDG.E.128 R84, desc[UR6][R84.64] ;  /* 0x0000000654547981 */ /* 0x000ee4000c1e1d00 */
[----:B0-----:R-:W-:-:S02]  /*0a40*/  IMAD.WIDE R72, R146, 0x4, R72 ;  /* 0x0000000492487825 */ /* 0x001fc400078e0248 */
[----:B------:R0:W3:Y:S02]  /*0a50*/  LDG.E R152, desc[UR6][R152.64] ;  /* 0x0000000698987981 */ /* 0x0000e4000c1e1900 */
[--C-:B------:R-:W-:Y:S02]  /*0a60*/  IMAD.WIDE.U32 R88, R150, 0x10, R108.reuse ;  /* 0x0000001096587825 */ /* 0x100fe400078e006c */
[----:B------:R-:W3:Y:S02]  /*0a70*/  LDG.E R167, desc[UR6][R72.64] ;  /* 0x0000000648a77981 */ /* 0x000ee4000c1e1900 */
[----:B------:R-:W-:Y:S02]  /*0a80*/  IMAD.WIDE.U32 R96, R149, 0x10, R108 ;  /* 0x0000001095607825 */ /* 0x000fe400078e006c */
[----:B------:R-:W3:Y:S02]  /*0a90*/  LDG.E.128 R88, desc[UR6][R88.64] ;  /* 0x0000000658587981 */ /* 0x000ee4000c1e1d00 */
[----:B------:R-:W-:-:S02]  /*0aa0*/  IMAD.WIDE.U32 R74, R148, 0x10, R76 ;  /* 0x00000010944a7825 */ /* 0x000fc400078e004c */
[----:B------:R-:W3:Y:S04]  /*0ab0*/  LDG.E.128 R96, desc[UR6][R96.64] ;  /* 0x0000000660607981 */ /* 0x000ee8000c1e1d00 */
[----:B------:R-:W3:Y:S01]  /*0ac0*/  LDG.E.128 R72, desc[UR6][R74.64] ;  /* 0x000000064a487981 */ /* 0x000ee2000c1e1d00 */
[----:B------:R-:W-:-:S06]  /*0ad0*/  IMAD.WIDE.U32 R104, R148, 0x10, R108 ;  /* 0x0000001094687825 */ /* 0x000fcc00078e006c */
[----:B------:R-:W3:Y:S01]  /*0ae0*/  LDG.E.128 R104, desc[UR6][R104.64] ;  /* 0x0000000668687981 */ /* 0x000ee2000c1e1d00 */
[----:B------:R-:W-:-:S06]  /*0af0*/  IMAD.WIDE.U32 R100, R149, 0x10, R76 ;  /* 0x0000001095647825 */ /* 0x000fcc00078e004c */
[----:B------:R-:W3:Y:S01]  /*0b00*/  LDG.E.128 R100, desc[UR6][R100.64] ;  /* 0x0000000664647981 */ /* 0x000ee2000c1e1d00 */
[----:B------:R-:W-:-:S05]  /*0b10*/  IADD3 R147, PT, PT, R151, 0x200, RZ ;  /* 0x0000020097937810 */ /* 0x000fca0007ffe0ff */
[----:B------:R-:W-:-:S06]  /*0b20*/  IMAD.WIDE.U32 R108, R147, 0x10, R108 ;  /* 0x00000010936c7825 */ /* 0x000fcc00078e006c */
[----:B------:R-:W3:Y:S01]  /*0b30*/  LDG.E.128 R108, desc[UR6][R108.64] ;  /* 0x000000066c6c7981 */ /* 0x000ee2000c1e1d00 */
[----:B------:R-:W-:-:S06]  /*0b40*/  IMAD.WIDE.U32 R76, R147, 0x10, R76 ;  /* 0x00000010934c7825 */ /* 0x000fcc00078e004c */
[----:B------:R-:W3:Y:S01]  /*0b50*/  LDG.E.128 R76, desc[UR6][R76.64] ;  /* 0x000000064c4c7981 */ /* 0x000ee2000c1e1d00 */
[----:B------:R-:W1:Y:S01]  /*0b60*/  S2R R0, SR_CgaCtaId ;  /* 0x0000000000007919 */ /* 0x000e620000008800 */
[----:B------:R-:W-:Y:S02]  /*0b70*/  LOP3.LUT P3, RZ, R154, 0x1f, RZ, 0xc0, !PT ;  /* 0x0000001f9aff7812 */ /* 0x000fe4000786c0ff */
[----:B------:R-:W-:Y:S02]  /*0b80*/  PLOP3.LUT P0, PT, PT, PT, PT, 0x80, 0x8 ;  /* 0x000000000008781c */ /* 0x000fe40003f0f070 */
[----:B------:R-:W-:-:S09]  /*0b90*/  MOV R207, 0x400 ;  /* 0x0000040000cf7802 */ /* 0x000fd20000000f00 */
[----:B------:R-:W-:Y:S02]  /*0ba0*/  @!P3 PLOP3.LUT P0, PT, P2, PT, PT, 0x80, 0x8 ;  /* 0x000000000008b81c */ /* 0x000fe4000170f070 */
[----:B0-----:R-:W-:Y:S02]  /*0bb0*/  @!P3 SHF.R.U32.HI R153, RZ, 0x2, R154 ;  /* 0x00000002ff99b819 */ /* 0x001fe4000001169a */
[----:B------:R-:W-:Y:S02]  /*0bc0*/  ISETP.NE.AND P4, PT, RZ, UR8, PT ;  /* 0x00000008ff007c0c */ /* 0x000fe4000bf85270 */
[----:B------:R-:W-:Y:S02]  /*0bd0*/  @!P3 LOP3.LUT R153, R153, 0x18, RZ, 0xc0, !PT ;  /* 0x000000189999b812 */ /* 0x000fe400078ec0ff */
[----:B-1----:R-:W-:-:S04]  /*0be0*/  LEA R207, R0, R207, 0x18 ;  /* 0x000000cf00cf7211 */ /* 0x002fc800078ec0ff */
[----:B------:R-:W-:-:S04]  /*0bf0*/  IADD3 R156, PT, PT, R207, 0x5020, RZ ;  /* 0x00005020cf9c7810 */ /* 0x000fc80007ffe0ff */
[----:B------:R-:W-:Y:S02]  /*0c00*/  @!P3 MOV R0, R156 ;  /* 0x0000009c0000b202 */ /* 0x000fe40000000f00 */
[----:B------:R-:W-:-:S04]  /*0c10*/  @!P0 IADD3 R0, PT, PT, R207, 0x5000, RZ ;  /* 0x00005000cf008810 */ /* 0x000fc80007ffe0ff */
[----:B------:R-:W-:Y:S01]  /*0c20*/  @!P3 IADD3 R224, PT, PT, R153, R0, RZ ;  /* 0x0000000099e0b210 */ /* 0x000fe20007ffe0ff */
[----:B--2---:R-:W-:Y:S02]  /*0c30*/  HADD2.F32 R0, -RZ, R81.H0_H0 ;  /* 0x20000051ff007230 */ /* 0x004fe40000004100 */
[----:B------:R-:W-:Y:S02]  /*0c40*/  HADD2.F32 R165, -RZ, R82.H0_H0 ;  /* 0x20000052ffa57230 */ /* 0x000fe40000004100 */
[--C-:B----4-:R-:W-:Y:S02]  /*0c50*/  HADD2.F32 R190, -RZ, R95.reuse.H0_H0 ;  /* 0x2000005fffbe7230 */ /* 0x110fe40000004100 */
[----:B------:R-:W-:Y:S02]  /*0c60*/  HADD2.F32 R191, -RZ, R95.H1_H1 ;  /* 0x3000005fffbf7230 */ /* 0x000fe40000004100 */
[--C-:B------:R-:W-:Y:S02]  /*0c70*/  HADD2.F32 R172, -RZ, R80.reuse.H0_H0 ;  /* 0x20000050ffac7230 */ /* 0x100fe40000004100 */
[----:B------:R-:W-:Y:S01]  /*0c80*/  HADD2.F32 R174, -RZ, R80.H1_H1 ;  /* 0x30000050ffae7230 */ /* 0x000fe20000004100 */
[----:B---3--:R-:W-:Y:S01]  /*0c90*/  FSEL R95, R167, RZ, !P4 ;  /* 0x000000ffa75f7208 */ /* 0x008fe20006000000 */
[----:B------:R-:W-:-:S04]  /*0ca0*/  HADD2.F32 R193, -RZ, R84.H0_H0 ;  /* 0x20000054ffc17230 */ /* 0x000fc80000004100 */
[C---:B------:R-:W-:Y:S01]  /*0cb0*/  FADD.FTZ R167, -R95.reuse, R0 ;  /* 0x000000005fa77221 */ /* 0x040fe20000010100 */
[C---:B------:R-:W-:Y:S01]  /*0cc0*/  FADD.FTZ R203, -R95.reuse, R165 ;  /* 0x000000a55fcb7221 */ /* 0x040fe20000010100 */
[C---:B------:R-:W-:Y:S02]  /*0cd0*/  FADD.FTZ R165, -R95.reuse, R172 ;  /* 0x000000ac5fa57221 */ /* 0x040fe40000010100 */
[C---:B------:R-:W-:Y:S01]  /*0ce0*/  FMUL.FTZ R206, R152.reuse, R167 ;  /* 0x000000a798ce7220 */ /* 0x040fe20000410000 */
[----:B------:R-:W-:Y:S01]  /*0cf0*/  FADD.FTZ R167, -R95, R174 ;  /* 0x000000ae5fa77221 */ /* 0x000fe20000010100 */
[----:B------:R-:W-:Y:S01]  /*0d00*/  FMUL.FTZ R0, R152, R165 ;  /* 0x000000a598007220 */ /* 0x000fe20000410000 */
[--C-:B------:R-:W-:Y:S02]  /*0d10*/  HADD2.F32 R196, -RZ, R87.reuse.H0_H0 ;  /* 0x20000057ffc47230 */ /* 0x100fe40000004100 */
[----:B------:R-:W-:Y:S02]  /*0d20*/  HADD2.F32 R195, -RZ, R87.H1_H1 ;  /* 0x30000057ffc37230 */ /* 0x000fe40000004100 */
[----:B------:R-:W-:Y:S01]  /*0d30*/  FADD.FTZ R138, R193, R138 ;  /* 0x0000008ac18a7221 */ /* 0x000fe20000010000 */
[----:B------:R-:W-:-:S02]  /*0d40*/  HADD2.F32 R164, -RZ, R81.H1_H1 ;  /* 0x30000051ffa47230 */ /* 0x000fc40000004100 */
[----:B------:R-:W-:Y:S01]  /*0d50*/  FMUL.FTZ R194, R152, R167 ;  /* 0x000000a798c27220 */ /* 0x000fe20000410000 */
[----:B------:R-:W-:Y:S02]  /*0d60*/  HADD2.F32 R192, -RZ, R84.H1_H1 ;  /* 0x30000054ffc07230 */ /* 0x000fe40000004100 */
[-C--:B------:R-:W-:Y:S01]  /*0d70*/  FFMA.FTZ R129, R0, R193.reuse, R129 ;  /* 0x000000c100817223 */ /* 0x080fe20000010081 */
[----:B------:R-:W-:Y:S02]  /*0d80*/  HADD2.F32 R87, -RZ, R97.H0_H0 ;  /* 0x20000061ff577230 */ /* 0x000fe40000004100 */
[----:B------:R-:W-:Y:S01]  /*0d90*/  FMUL.FTZ R193, R252, R193 ;  /* 0x000000c1fcc17220 */ /* 0x000fe20000410000 */
[----:B------:R-:W-:Y:S02]  /*0da0*/  HADD2.F32 R204, -RZ, R85.H0_H0 ;  /* 0x20000055ffcc7230 */ /* 0x000fe40000004100 */
[----:B------:R-:W-:Y:S01]  /*0db0*/  FADD.FTZ R205, -R95, R164 ;  /* 0x000000a45fcd7221 */ /* 0x000fe20000010100 */
[----:B------:R-:W-:-:S02]  /*0dc0*/  HADD2.F32 R157, -RZ, R89.H0_H0 ;  /* 0x20000059ff9d7230 */ /* 0x000fc40000004100 */
[----:B------:R-:W-:Y:S01]  /*0dd0*/  FADD.FTZ R139, R192, R139 ;  /* 0x0000008bc08b7221 */ /* 0x000fe20000010000 */
[----:B------:R-:W-:Y:S02]  /*0de0*/  HADD2.F32 R158, -RZ, R89.H1_H1 ;  /* 0x30000059ff9e7230 */ /* 0x000fe40000004100 */
[-C--:B------:R-:W-:Y:S01]  /*0df0*/  FFMA.FTZ R130, R194, R192.reuse, R130 ;  /* 0x000000c0c2827223 */ /* 0x080fe20000010082 */
[--C-:B------:R-:W-:Y:S02]  /*0e00*/  HADD2.F32 R178, -RZ, R92.reuse.H0_H0 ;  /* 0x2000005cffb27230 */ /* 0x100fe40000004100 */
[----:B------:R-:W-:Y:S01]  /*0e10*/  FADD.FTZ R87, -R95, R87 ;  /* 0x000000575f577221 */ /* 0x000fe20000010100 */
[----:B------:R-:W-:Y:S02]  /*0e20*/  HADD2.F32 R180, -RZ, R92.H1_H1 ;  /* 0x3000005cffb47230 */ /* 0x000fe40000004100 */
[----:B------:R-:W-:Y:S01]  /*0e30*/  FMUL.FTZ R192, R251, R192 ;  /* 0x000000c0fbc07220 */ /* 0x000fe20000410000 */
[----:B------:R-:W-:-:S02]  /*0e40*/  HADD2.F32 R89, -RZ, R74.H0_H0 ;  /* 0x2000004aff597230 */ /* 0x000fc40000004100 */
[----:B------:R-:W-:Y:S02]  /*0e50*/  HADD2.F32 R92, -RZ, R74.H1_H1 ;  /* 0x3000004aff5c7230 */ /* 0x000fe40000004100 */
[----:B------:R-:W-:Y:S01]  /*0e60*/  FADD.FTZ R74, RZ, R193 ;  /* 0x000000c1ff4a7221 */ /* 0x000fe20000010000 */
[----:B------:R-:W-:Y:S02]  /*0e70*/  HADD2.F32 R169, -RZ, R82.H1_H1 ;  /* 0x30000052ffa97230 */ /* 0x000fe40000004100 */
[----:B------:R-:W-:Y:S01]  /*0e80*/  FADD.FTZ R140, R204, R140 ;  /* 0x0000008ccc8c7221 */ /* 0x000fe20000010000 */
[----:B------:R-:W-:Y:S02]  /*0e90*/  HADD2.F32 R202, -RZ, R85.H1_H1 ;  /* 0x30000055ffca7230 */ /* 0x000fe40000004100 */
[----:B------:R-:W-:Y:S01]  /*0ea0*/  FMUL.FTZ R205, R152, R205 ;  /* 0x000000cd98cd7220 */ /* 0x000fe20000410000 */
[-C--:B------:R-:W-:Y:S01]  /*0eb0*/  FFMA.FTZ R131, R206, R204.reuse, R131 ;  /* 0x000000ccce837223 */ /* 0x080fe20000010083 */
[----:B------:R-:W-:Y:S01]  /*0ec0*/  FMUL.FTZ R164, R152, R87 ;  /* 0x0000005798a47220 */ /* 0x000fe20000410000 */
[----:B------:R-:W-:Y:S01]  /*0ed0*/  FMUL.FTZ R204, R250, R204 ;  /* 0x000000ccfacc7220 */ /* 0x000fe20000410000 */
[----:B------:R-:W-:Y:S01]  /*0ee0*/  FADD.FTZ R87, R192, R74 ;  /* 0x0000004ac0577221 */ /* 0x000fe20000010000 */
[----:B------:R-:W-:-:S02]  /*0ef0*/  HADD2.F32 R168, -RZ, R83.H0_H0 ;  /* 0x20000053ffa87230 */ /* 0x000fc40000004100 */
[----:B------:R-:W-:Y:S01]  /*0f00*/  FADD.FTZ R169, -R95, R169 ;  /* 0x000000a95fa97221 */ /* 0x000fe20000010100 */
[----:B------:R-:W-:Y:S02]  /*0f10*/  HADD2.F32 R200, -RZ, R86.H0_H0 ;  /* 0x20000056ffc87230 */ /* 0x000fe40000004100 */
[----:B------:R-:W-:Y:S01]  /*0f20*/  FADD.FTZ R141, R202, R141 ;  /* 0x0000008dca8d7221 */ /* 0x000fe20000010000 */
[----:B------:R-:W-:Y:S01]  /*0f30*/  FMUL.FTZ R203, R152, R203 ;  /* 0x000000cb98cb7220 */ /* 0x000fe20000410000 */
[-C--:B------:R-:W-:Y:S01]  /*0f40*/  FFMA.FTZ R132, R205, R202.reuse, R132 ;  /* 0x000000cacd847223 */ /* 0x080fe20000010084 */
[----:B------:R-:W-:Y:S01]  /*0f50*/  FMUL.FTZ R202, R249, R202 ;  /* 0x000000caf9ca7220 */ /* 0x000fe20000410000 */
[----:B------:R-:W-:Y:S01]  /*0f60*/  FADD.FTZ R87, R204, R87 ;  /* 0x00000057cc577221 */ /* 0x000fe20000010000 */
[----:B------:R-:W-:Y:S02]  /*0f70*/  HADD2.F32 R154, -RZ, R88.H0_H0 ;  /* 0x20000058ff9a7230 */ /* 0x000fe40000004100 */
[----:B------:R-:W-:Y:S01]  /*0f80*/  FADD.FTZ R199, -R95, R168 ;  /* 0x000000a85fc77221 */ /* 0x000fe20000010100 */
[----:B------:R-:W-:-:S02]  /*0f90*/  HADD2.F32 R171, -RZ, R83.H1_H1 ;  /* 0x30000053ffab7230 */ /* 0x000fc40000004100 */
[----:B------:R-:W-:Y:S01]  /*0fa0*/  FADD.FTZ R142, R200, R142 ;  /* 0x0000008ec88e7221 */ /* 0x000fe20000010000 */
[----:B------:R-:W-:Y:S02]  /*0fb0*/  HADD2.F32 R198, -RZ, R86.H1_H1 ;  /* 0x30000056ffc67230 */ /* 0x000fe40000004100 */
[----:B------:R-:W-:Y:S01]  /*0fc0*/  FMUL.FTZ R201, R152, R169 ;  /* 0x000000a998c97220 */ /* 0x000fe20000410000 */
[----:B------:R-:W-:Y:S02]  /*0fd0*/  HADD2.F32 R97, -RZ, R97.H1_H1 ;  /* 0x30000061ff617230 */ /* 0x000fe40000004100 */
[-C--:B------:R-:W-:Y:S01]  /*0fe0*/  FFMA.FTZ R133, R203, R200.reuse, R133 ;  /* 0x000000c8cb857223 */ /* 0x080fe20000010085 */
[----:B------:R-:W-:Y:S01]  /*0ff0*/  FMUL.FTZ R200, R248, R200 ;  /* 0x000000c8f8c87220 */ /* 0x000fe20000410000 */
[----:B------:R-:W-:Y:S01]  /*1000*/  FADD.FTZ R87, R202, R87 ;  /* 0x00000057ca577221 */ /* 0x000fe20000010000 */
[C---:B------:R-:W-:Y:S01]  /*1010*/  FADD.FTZ R165, -R95.reuse, R154 ;  /* 0x0000009a5fa57221 */ /* 0x040fe20000010100 */
[----:B------:R-:W-:Y:S01]  /*1020*/  FADD.FTZ R171, -R95, R171 ;  /* 0x000000ab5fab7221 */ /* 0x000fe20000010100 */
[----:B------:R-:W-:Y:S01]  /*1030*/  FADD.FTZ R143, R198, R143 ;  /* 0x0000008fc68f7221 */ /* 0x000fe20000010000 */
[----:B------:R-:W-:Y:S01]  /*1040*/  FMUL.FTZ R199, R152, R199 ;  /* 0x000000c798c77220 */ /* 0x000fe20000410000 */
[-C--:B------:R-:W-:Y:S01]  /*1050*/  FFMA.FTZ R134, R201, R198.reuse, R134 ;  /* 0x000000c6c9867223 */ /* 0x080fe20000010086 */
[----:B------:R-:W-:Y:S01]  /*1060*/  FADD.FTZ R97, -R95, R97 ;  /* 0x000000615f617221 */ /* 0x000fe20000010100 */
[----:B------:R-:W-:Y:S01]  /*1070*/  FMUL.FTZ R198, R247, R198 ;  /* 0x000000c6f7c67220 */ /* 0x000fe20000410000 */
[----:B------:R-:W-:Y:S01]  /*1080*/  FADD.FTZ R87, R200, R87 ;  /* 0x00000057c8577221 */ /* 0x000fe20000010000 */
[----:B------:R-:W-:-:S02]  /*1090*/  HADD2.F32 R155, -RZ, R88.H1_H1 ;  /* 0x30000058ff9b7230 */ /* 0x000fc40000004100 */
[----:B------:R-:W-:Y:S01]  /*10a0*/  FMUL.FTZ R176, R152, R165 ;  /* 0x000000a598b07220 */ /* 0x000fe20000410000 */
[----:B------:R-:W-:Y:S01]  /*10b0*/  FADD.FTZ R144, R196, R144 ;  /* 0x00000090c4907221 */ /* 0x000fe20000010000 */
[C---:B------:R-:W-:Y:S01]  /*10c0*/  FMUL.FTZ R197, R152.reuse, R171 ;  /* 0x000000ab98c57220 */ /* 0x040fe20000410000 */
[-C--:B------:R-:W-:Y:S01]  /*10d0*/  FFMA.FTZ R135, R199, R196.reuse, R135 ;  /* 0x000000c4c7877223 */ /* 0x080fe20000010087 */
[----:B------:R-:W-:Y:S01]  /*10e0*/  FMUL.FTZ R165, R152, R97 ;  /* 0x0000006198a57220 */ /* 0x000fe20000410000 */
[----:B------:R-:W-:Y:S01]  /*10f0*/  FMUL.FTZ R196, R246, R196 ;  /* 0x000000c4f6c47220 */ /* 0x000fe20000410000 */
[----:B------:R-:W-:Y:S01]  /*1100*/  FADD.FTZ R97, R198, R87 ;  /* 0x00000057c6617221 */ /* 0x000fe20000010000 */
[----:B------:R-:W-:Y:S01]  /*1110*/  FADD.FTZ R145, R195, R145 ;  /* 0x00000091c3917221 */ /* 0x000fe20000010000 */
[----:B------:R-:W-:Y:S01]  /*1120*/  FFMA.FTZ R136, R197, R195, R136 ;  /* 0x000000c3c5887223 */ /* 0x000fe20000010088 */
[----:B------:R-:W-:Y:S01]  /*1130*/  FADD.FTZ R155, -R95, R155 ;  /* 0x0000009b5f9b7221 */ /* 0x000fe20000010100 */
[----:B------:R-:W-:Y:S01]  /*1140*/  FFMA.FTZ R87, R0, R193, RZ ;  /* 0x000000c100577223 */ /* 0x000fe200000100ff */
[----:B------:R-:W-:Y:S01]  /*1150*/  FMUL.FTZ R195, R245, R195 ;  /* 0x000000c3f5c37220 */ /* 0x000fe20000410000 */
[----:B------:R-:W-:Y:S01]  /*1160*/  FADD.FTZ R74, R196, R97 ;  /* 0x00000061c44a7221 */ /* 0x000fe20000010000 */
[----:B------:R-:W-:Y:S01]  /*1170*/  FADD.FTZ R157, -R95, R157 ;  /* 0x0000009d5f9d7221 */ /* 0x000fe20000010100 */
[----:B------:R-:W-:Y:S01]  /*1180*/  FADD.FTZ R128, R178, R128 ;  /* 0x00000080b2807221 */ /* 0x000fe20000010000 */
[----:B------:R-:W-:Y:S01]  /*1190*/  FMUL.FTZ R177, R152, R155 ;  /* 0x0000009b98b17220 */ /* 0x000fe20000410000 */
[----:B------:R-:W-:Y:S01]  /*11a0*/  FFMA.FTZ R137, R176, R178, R137 ;  /* 0x000000b2b0897223 */ /* 0x000fe20000010089 */
[----:B------:R-:W-:Y:S01]  /*11b0*/  FFMA.FTZ R87, R194, R192, R87 ;  /* 0x000000c0c2577223 */ /* 0x000fe20000010057 */
[----:B------:R-:W-:Y:S01]  /*11c0*/  FMUL.FTZ R178, R244, R178 ;  /* 0x000000b2f4b27220 */ /* 0x000fe20000410000 */
[----:B------:R-:W-:Y:S01]  /*11d0*/  FADD.FTZ R97, R195, R74 ;  /* 0x0000004ac3617221 */ /* 0x000fe20000010000 */
[----:B------:R-:W-:-:S02]  /*11e0*/  HADD2.F32 R159, -RZ, R90.H0_H0 ;  /* 0x2000005aff9f7230 */ /* 0x000fc40000004100 */
[----:B------:R-:W-:Y:S01]  /*11f0*/  FADD.FTZ R181, -R95, R158 ;  /* 0x0000009e5fb57221 */ /* 0x000fe20000010100 */
[--C-:B------:R-:W-:Y:S02]  /*1200*/  HADD2.F32 R182, -RZ, R93.reuse.H0_H0 ;  /* 0x2000005dffb67230 */ /* 0x100fe40000004100 */
[----:B------:R-:W-:Y:S01]  /*1210*/  FADD.FTZ R126, R180, R126 ;  /* 0x0000007eb47e7221 */ /* 0x000fe20000010000 */
[----:B------:R-:W-:Y:S01]  /*1220*/  FMUL.FTZ R179, R152, R157 ;  /* 0x0000009d98b37220 */ /* 0x000fe20000410000 */
[----:B------:R-:W-:Y:S01]  /*1230*/  FFMA.FTZ R127, R177, R180, R127 ;  /* 0x000000b4b17f7223 */ /* 0x000fe2000001007f */
[----:B------:R-:W-:Y:S01]  /*1240*/  FFMA.FTZ R74, R206, R204, R87 ;  /* 0x000000ccce4a7223 */ /* 0x000fe20000010057 */
[----:B------:R-:W-:Y:S01]  /*1250*/  FMUL.FTZ R180, R243, R180 ;  /* 0x000000b4f3b47220 */ /* 0x000fe20000410000 */
[----:B------:R-:W-:Y:S01]  /*1260*/  FADD.FTZ R97, R178, R97 ;  /* 0x00000061b2617221 */ /* 0x000fe20000010000 */
[----:B------:R-:W-:Y:S02]  /*1270*/  HADD2.F32 R160, -RZ, R90.H1_H1 ;  /* 0x3000005affa07230 */ /* 0x000fe40000004100 */
[----:B------:R-:W-:Y:S01]  /*1280*/  FADD.FTZ R159, -R95, R159 ;  /* 0x0000009f5f9f7221 */ /* 0x000fe20000010100 */
[----:B------:R-:W-:-:S02]  /*1290*/  HADD2.F32 R184, -RZ, R93.H1_H1 ;  /* 0x3000005dffb87230 */ /* 0x000fc40000004100 */
[----:B------:R-:W-:Y:S01]  /*12a0*/  FADD.FTZ R124, R182, R124 ;  /* 0x0000007cb67c7221 */ /* 0x000fe20000010000 */
[----:B------:R-:W-:Y:S01]  /*12b0*/  FMUL.FTZ R181, R152, R181 ;  /* 0x000000b598b57220 */ /* 0x000fe20000410000 */
[----:B------:R-:W-:Y:S01]  /*12c0*/  FFMA.FTZ R125, R179, R182, R125 ;  /* 0x000000b6b37d7223 */ /* 0x000fe2000001007d */
[----:B------:R-:W-:Y:S01]  /*12d0*/  FFMA.FTZ R74, R205, R202, R74 ;  /* 0x000000cacd4a7223 */ /* 0x000fe2000001004a */
[----:B------:R-:W-:Y:S01]  /*12e0*/  FMUL.FTZ R182, R242, R182 ;  /* 0x000000b6f2b67220 */ /* 0x000fe20000410000 */
[----:B------:R-:W-:Y:S01]  /*12f0*/  FADD.FTZ R97, R180, R97 ;  /* 0x00000061b4617221 */ /* 0x000fe20000010000 */
[----:B------:R-:W-:Y:S02]  /*1300*/  HADD2.F32 R161, -RZ, R91.H0_H0 ;  /* 0x2000005bffa17230 */ /* 0x000fe40000004100 */
[----:B------:R-:W-:Y:S01]  /*1310*/  FADD.FTZ R185, -R95, R160 ;  /* 0x000000a05fb97221 */ /* 0x000fe20000010100 */
[----:B------:R-:W-:Y:S02]  /*1320*/  HADD2.F32 R186, -RZ, R94.H0_H0 ;  /* 0x2000005effba7230 */ /* 0x000fe40000004100 */
[----:B------:R-:W-:Y:S01]  /*1330*/  FADD.FTZ R122, R184, R122 ;  /* 0x0000007ab87a7221 */ /* 0x000fe20000010000 */
[----:B------:R-:W-:-:S02]  /*1340*/  HADD2.F32 R81, -RZ, R105.H0_H0 ;  /* 0x20000069ff517230 */ /* 0x000fc40000004100 */
[----:B------:R-:W-:Y:S01]  /*1350*/  FMUL.FTZ R183, R152, R159 ;  /* 0x0000009f98b77220 */ /* 0x000fe20000410000 */
[----:B------:R-:W-:Y:S01]  /*1360*/  FFMA.FTZ R123, R181, R184, R123 ;  /* 0x000000b8b57b7223 */ /* 0x000fe2000001007b */
[----:B------:R-:W-:Y:S01]  /*1370*/  FFMA.FTZ R74, R203, R200, R74 ;  /* 0x000000c8cb4a7223 */ /* 0x000fe2000001004a */
[----:B------:R-:W-:Y:S01]  /*1380*/  FMUL.FTZ R184, R241, R184 ;  /* 0x000000b8f1b87220 */ /* 0x000fe20000410000 */
[----:B------:R-:W-:Y:S01]  /*1390*/  FADD.FTZ R97, R182, R97 ;  /* 0x00000061b6617221 */ /* 0x000fe20000010000 */
[----:B------:R-:W-:Y:S02]  /*13a0*/  HADD2.F32 R163, -RZ, R91.H1_H1 ;  /* 0x3000005bffa37230 */ /* 0x000fe40000004100 */
[----:B------:R-:W-:Y:S01]  /*13b0*/  FADD.FTZ R161, -R95, R161 ;  /* 0x000000a15fa17221 */ /* 0x000fe20000010100 */
[----:B------:R-:W-:Y:S02]  /*13c0*/  HADD2.F32 R188, -RZ, R94.H1_H1 ;  /* 0x3000005effbc7230 */ /* 0x000fe40000004100 */
[----:B------:R-:W-:Y:S01]  /*13d0*/  FADD.FTZ R30, R186, R30 ;  /* 0x0000001eba1e7221 */ /* 0x000fe20000010000 */
[----:B------:R-:W-:Y:S01]  /*13e0*/  FMUL.FTZ R185, R152, R185 ;  /* 0x000000b998b97220 */ /* 0x000fe20000410000 */
[----:B------:R-:W-:Y:S01]  /*13f0*/  FFMA.FTZ R2, R183, R186, R2 ;  /* 0x000000bab7027223 */ /* 0x000fe20000010002 */
[----:B------:R-:W-:Y:S01]  /*1400*/  FADD.FTZ R87, -R95, R81 ;  /* 0x000000515f577221 */ /* 0x000fe20000010100 */
[----:B------:R-:W-:Y:S01]  /*1410*/  FFMA.FTZ R74, R201, R198, R74 ;  /* 0x000000c6c94a7223 */ /* 0x000fe2000001004a */
[----:B------:R-:W-:-:S02]  /*1420*/  HADD2.F32 R153, -RZ, R99.H0_H0 ;  /* 0x20000063ff997230 */ /* 0x000fc40000004100 */
[----:B------:R-:W-:Y:S01]  /*1430*/  FMUL.FTZ R186, R240, R186 ;  /* 0x000000baf0ba7220 */ /* 0x000fe20000410000 */
[----:B------:R-:W-:Y:S01]  /*1440*/  FADD.FTZ R81, R184, R97 ;  /* 0x00000061b8517221 */ /* 0x000fe20000010000 */
[----:B------:R-:W-:Y:S02]  /*1450*/  HADD2.F32 R99, -RZ, R99.H1_H1 ;  /* 0x30000063ff637230 */ /* 0x000fe40000004100 */
[----:B------:R-:W-:Y:S02]  /*1460*/  HADD2.F32 R83, -RZ, R107.H0_H0 ;  /* 0x2000006bff537230 */ /* 0x000fe40000004100 */
[----:B------:R-:W-:Y:S01]  /*1470*/  FADD.FTZ R163, -R95, R163 ;  /* 0x000000a35fa37221 */ /* 0x000fe20000010100 */
[----:B------:R-:W-:Y:S02]  /*1480*/  HADD2.F32 R86, -RZ, R96.H0_H0 ;  /* 0x20000060ff567230 */ /* 0x000fe40000004100 */
[----:B------:R-:W-:Y:S01]  /*1490*/  FADD.FTZ R31, R188, R31 ;  /* 0x0000001fbc1f7221 */ /* 0x000fe20000010000 */
[----:B------:R-:W-:Y:S01]  /*14a0*/  FMUL.FTZ R187, R152, R161 ;  /* 0x000000a198bb7220 */ /* 0x000fe20000410000 */
[----:B------:R-:W-:Y:S01]  /*14b0*/  FFMA.FTZ R3, R185, R188, R3 ;  /* 0x000000bcb9037223 */ /* 0x000fe20000010003 */
[----:B------:R-:W-:Y:S01]  /*14c0*/  FFMA.FTZ R74, R199, R196, R74 ;  /* 0x000000c4c74a7223 */ /* 0x000fe2000001004a */
[----:B------:R-:W-:Y:S01]  /*14d0*/  FMUL.FTZ R188, R239, R188 ;  /* 0x000000bcefbc7220 */ /* 0x000fe20000410000 */
[----:B------:R-:W-:Y:S01]  /*14e0*/  FADD.FTZ R81, R186, R81 ;  /* 0x00000051ba517221 */ /* 0x000fe20000010000 */
[----:B------:R-:W-:-:S02]  /*14f0*/  HADD2.F32 R80, -RZ, R104.H0_H0 ;  /* 0x20000068ff507230 */ /* 0x000fc40000004100 */
[C---:B------:R-:W-:Y:S01]  /*1500*/  FADD.FTZ R99, -R95.reuse, R99 ;  /* 0x000000635f637221 */ /* 0x040fe20000010100 */
[----:B------:R-:W-:Y:S02]  /*1510*/  HADD2.F32 R82, -RZ, R106.H0_H0 ;  /* 0x2000006aff527230 */ /* 0x000fe40000004100 */
[----:B------:R-:W-:Y:S01]  /*1520*/  FADD.FTZ R158, -R95, R83 ;  /* 0x000000535f9e7221 */ /* 0x000fe20000010100 */
[----:B------:R-:W-:Y:S01]  /*1530*/  FADD.FTZ R32, R190, R32 ;  /* 0x00000020be207221 */ /* 0x000fe20000010000 */
[----:B------:R-:W-:Y:S01]  /*1540*/  FMUL.FTZ R189, R152, R163 ;  /* 0x000000a398bd7220 */ /* 0x000fe20000410000 */
[-C--:B------:R-:W-:Y:S01]  /*1550*/  FFMA.FTZ R4, R187, R190.reuse, R4 ;  /* 0x000000bebb047223 */ /* 0x080fe20000010004 */
[----:B------:R-:W-:Y:S01]  /*1560*/  FADD.FTZ R155, -R95, R86 ;  /* 0x000000565f9b7221 */ /* 0x000fe20000010100 */
[----:B------:R-:W-:Y:S01]  /*1570*/  FFMA.FTZ R83, R197, R195, R74 ;  /* 0x000000c3c5537223 */ /* 0x000fe2000001004a */
[----:B------:R-:W-:Y:S01]  /*1580*/  FMUL.FTZ R190, R238, R190 ;  /* 0x000000beeebe7220 */ /* 0x000fe20000410000 */
[----:B------:R-:W-:Y:S01]  /*1590*/  FADD.FTZ R81, R188, R81 ;  /* 0x00000051bc517221 */ /* 0x000fe20000010000 */
[----:B------:R-:W-:-:S02]  /*15a0*/  HADD2.F32 R162, -RZ, R100.H0_H0 ;  /* 0x20000064ffa27230 */ /* 0x000fc40000004100 */
[C---:B------:R-:W-:Y:S01]  /*15b0*/  FMUL.FTZ R174, R152.reuse, R99 ;  /* 0x0000006398ae7220 */ /* 0x040fe20000410000 */
[----:B------:R-:W-:Y:S01]  /*15c0*/  FADD.FTZ R33, R191, R33 ;  /* 0x00000021bf217221 */ /* 0x000fe20000010000 */
[----:B------:R-:W-:Y:S01]  /*15d0*/  FFMA.FTZ R5, R189, R191, R5 ;  /* 0x000000bfbd057223 */ /* 0x000fe20000010005 */
[----:B------:R-:W-:Y:S01]  /*15e0*/  FMUL.FTZ R160, R152, R155 ;  /* 0x0000009b98a07220 */ /* 0x000fe20000410000 */
[C---:B------:R-:W-:Y:S01]  /*15f0*/  FADD.FTZ R99, -R95.reuse, R80 ;  /* 0x000000505f637221 */ /* 0x040fe20000010100 */
[----:B------:R-:W-:Y:S01]  /*1600*/  FADD.FTZ R97, -R95, R82 ;  /* 0x000000525f617221 */ /* 0x000fe20000010100 */
[----:B------:R-:W-:Y:S01]  /*1610*/  FFMA.FTZ R74, R176, R178, R83 ;  /* 0x000000b2b04a7223 */ /* 0x000fe20000010053 */
[--C-:B------:R-:W-:Y:S02]  /*1620*/  HADD2.F32 R166, -RZ, R101.reuse.H0_H0 ;  /* 0x20000065ffa67230 */ /* 0x100fe40000004100 */
[----:B------:R-:W-:Y:S01]  /*1630*/  FMUL.FTZ R191, R237, R191 ;  /* 0x000000bfedbf7220 */ /* 0x000fe20000410000 */
[----:B------:R-:W-:Y:S01]  /*1640*/  FADD.FTZ R82, R190, R81 ;  /* 0x00000051be527221 */ /* 0x000fe20000010000 */
[----:B------:R-:W-:-:S02]  /*1650*/  HADD2.F32 R101, -RZ, R101.H1_H1 ;  /* 0x30000065ff657230 */ /* 0x000fc40000004100 */
[----:B------:R-:W-:Y:S01]  /*1660*/  FADD.FTZ R34, R162, R34 ;  /* 0x00000022a2227221 */ /* 0x000fe20000010000 */
[----:B------:R-:W-:Y:S02]  /*1670*/  HADD2.F32 R104, -RZ, R104.H1_H1 ;  /* 0x30000068ff687230 */ /* 0x000fe40000004100 */
[----:B------:R-:W-:Y:S01]  /*1680*/  FFMA.FTZ R6, R160, R162, R6 ;  /* 0x000000a2a0067223 */ /* 0x000fe20000010006 */
[----:B------:R-:W-:Y:S02]  /*1690*/  HADD2.F32 R84, -RZ, R72.H0_H0 ;  /* 0x20000048ff547230 */ /* 0x000fe40000004100 */
[----:B------:R-:W-:Y:S01]  /*16a0*/  FMUL.FTZ R80, R152, R99 ;  /* 0x0000006398507220 */ /* 0x000fe20000410000 */
[----:B------:R-:W-:Y:S02]  /*16b0*/  HADD2.F32 R100, -RZ, R100.H1_H1 ;  /* 0x30000064ff647230 */ /* 0x000fe40000004100 */
[----:B------:R-:W-:Y:S01]  /*16c0*/  FFMA.FTZ R74, R177, R180, R74 ;  /* 0x000000b4b14a7223 */ /* 0x000fe2000001004a */
[----:B------:R-:W-:Y:S01]  /*16d0*/  FMUL.FTZ R162, R236, R162 ;  /* 0x000000a2eca27220 */ /* 0x000fe20000410000 */
[----:B------:R-:W-:Y:S01]  /*16e0*/  FADD.FTZ R83, R191, R82 ;  /* 0x00000052bf537221 */ /* 0x000fe20000010000 */
[----:B------:R-:W-:-:S02]  /*16f0*/  HADD2.F32 R88, -RZ, R98.H0_H0 ;  /* 0x20000062ff587230 */ /* 0x000fc40000004100 */
[----:B------:R-:W-:Y:S01]  /*1700*/  FADD.FTZ R37, R101, R37 ;  /* 0x0000002565257221 */ /* 0x000fe20000010000 */
[-C--:B------:R-:W-:Y:S01]  /*1710*/  FFMA.FTZ R9, R165, R101.reuse, R9 ;  /* 0x00000065a5097223 */ /* 0x080fe20000010009 */
[----:B------:R-:W-:Y:S01]  /*1720*/  FMUL.FTZ R167, R233, R101 ;  /* 0x00000065e9a77220 */ /* 0x000fe20000410000 */
[----:B------:R-:W-:Y:S01]  /*1730*/  FADD.FTZ R101, -R95, R104 ;  /* 0x000000685f657221 */ /* 0x000fe20000010100 */
[----:B------:R-:W-:Y:S01]  /*1740*/  FADD.FTZ R42, R84, R42 ;  /* 0x0000002a542a7221 */ /* 0x000fe20000010000 */
[-C--:B------:R-:W-:Y:S01]  /*1750*/  FFMA.FTZ R14, R80, R84.reuse, R14 ;  /* 0x00000054500e7223 */ /* 0x080fe2000001000e */
[----:B------:R-:W-:Y:S01]  /*1760*/  FMUL.FTZ R81, R228, R84 ;  /* 0x00000054e4517220 */ /* 0x000fe20000410000 */
[----:B------:R-:W-:Y:S01]  /*1770*/  FFMA.FTZ R74, R179, R182, R74 ;  /* 0x000000b6b34a7223 */ /* 0x000fe2000001004a */
[----:B------:R-:W-:Y:S01]  /*1780*/  FMUL.FTZ R163, R235, R100 ;  /* 0x00000064eba37220 */ /* 0x000fe20000410000 */
[----:B------:R-:W-:Y:S01]  /*1790*/  FADD.FTZ R84, R162, R83 ;  /* 0x00000053a2547221 */ /* 0x000fe20000010000 */
[----:B------:R-:W-:-:S02]  /*17a0*/  HADD2.F32 R72, -RZ, R72.H1_H1 ;  /* 0x30000048ff487230 */ /* 0x000fc40000004100 */
[----:B------:R-:W-:Y:S01]  /*17b0*/  FADD.FTZ R157, -R95, R88 ;  /* 0x000000585f9d7221 */ /* 0x000fe20000010100 */
[----:B------:R-:W-:Y:S01]  /*17c0*/  FADD.FTZ R36, R166, R36 ;  /* 0x00000024a6247221 */ /* 0x000fe20000010000 */
[----:B------:R-:W-:Y:S01]  /*17d0*/  FFMA.FTZ R8, R164, R166, R8 ;  /* 0x000000a6a4087223 */ /* 0x000fe20000010008 */
[----:B------:R-:W-:Y:S01]  /*17e0*/  FMUL.FTZ R82, R152, R101 ;  /* 0x0000006598527220 */ /* 0x000fe20000410000 */
[----:B------:R-:W-:Y:S01]  /*17f0*/  FFMA.FTZ R74, R181, R184, R74 ;  /* 0x000000b8b54a7223 */ /* 0x000fe2000001004a */
[----:B------:R-:W-:Y:S01]  /*1800*/  FMUL.FTZ R166, R234, R166 ;  /* 0x000000a6eaa67220 */ /* 0x000fe20000410000 */
[----:B------:R-:W-:Y:S01]  /*1810*/  FADD.FTZ R99, R163, R84 ;  /* 0x00000054a3637221 */ /* 0x000fe20000010000 */
[--C-:B------:R-:W-:Y:S02]  /*1820*/  HADD2.F32 R170, -RZ, R102.reuse.H0_H0 ;  /* 0x20000066ffaa7230 */ /* 0x100fe40000004100 */
[----:B------:R-:W-:Y:S01]  /*1830*/  FMUL.FTZ R168, R152, R157 ;  /* 0x0000009d98a87220 */ /* 0x000fe20000410000 */
[----:B------:R-:W-:Y:S01]  /*1840*/  FADD.FTZ R43, R72, R43 ;  /* 0x0000002b482b7221 */ /* 0x000fe20000010000 */
[-C--:B------:R-:W-:Y:S01]  /*1850*/  FFMA.FTZ R15, R82, R72.reuse, R15 ;  /* 0x00000048520f7223 */ /* 0x080fe2000001000f */
[----:B------:R-:W-:Y:S01]  /*1860*/  FMUL.FTZ R83, R227, R72 ;  /* 0x00000048e3537220 */ /* 0x000fe20000410000 */
[----:B------:R-:W-:Y:S01]  /*1870*/  FFMA.FTZ R74, R183, R186, R74 ;  /* 0x000000bab74a7223 */ /* 0x000fe2000001004a */
        /* <DEDUP_REMOVED lines=9> */
[----:B------:R-:W-:Y:S02]  /*1910*/  HADD2.F32 R105, -RZ, R105.H1_H1 ;  /* 0x30000069ff697230 */ /* 0x000fe40000004100 */
[----:B------:R-:W-:Y:S01]  /*1920*/  FMUL.FTZ R172, R152, R153 ;  /* 0x0000009998ac7220 */ /* 0x000fe20000410000 */
[----:B------:R-:W-:-:S02]  /*1930*/  HADD2.F32 R96, -RZ, R96.H1_H1 ;  /* 0x30000060ff607230 */ /* 0x000fc40000004100 */
[----:B------:R-:W-:Y:S01]  /*1940*/  FFMA.FTZ R74, R187, R190, R74 ;  /* 0x000000bebb4a7223 */ /* 0x000fe2000001004a */
[--C-:B------:R-:W-:Y:S02]  /*1950*/  HADD2.F32 R173, -RZ, R103.reuse.H0_H0 ;  /* 0x20000067ffad7230 */ /* 0x100fe40000004100 */
[----:B------:R-:W-:Y:S01]  /*1960*/  FMUL.FTZ R171, R231, R102 ;  /* 0x00000066e7ab7220 */ /* 0x000fe20000410000 */
[----:B------:R-:W-:Y:S01]  /*1970*/  FADD.FTZ R72, R170, R87 ;  /* 0x00000057aa487221 */ /* 0x000fe20000010000 */
[C---:B------:R-:W-:Y:S01]  /*1980*/  FADD.FTZ R105, -R95.reuse, R105 ;  /* 0x000000695f697221 */ /* 0x040fe20000010100 */
[----:B------:R-:W-:Y:S02]  /*1990*/  HADD2.F32 R103, -RZ, R103.H1_H1 ;  /* 0x30000067ff677230 */ /* 0x000fe40000004100 */
[----:B------:R-:W-:Y:S01]  /*19a0*/  FADD.FTZ R161, -R95, R96 ;  /* 0x000000605fa17221 */ /* 0x000fe20000010100 */
[----:B------:R-:W-:Y:S01]  /*19b0*/  FADD.FTZ R40, R173, R40 ;  /* 0x00000028ad287221 */ /* 0x000fe20000010000 */
[----:B------:R-:W-:Y:S01]  /*19c0*/  FFMA.FTZ R12, R172, R173, R12 ;  /* 0x000000adac0c7223 */ /* 0x000fe2000001000c */
[----:B------:R-:W-:Y:S01]  /*19d0*/  FFMA.FTZ R99, R189, R191, R74 ;  /* 0x000000bfbd637223 */ /* 0x000fe2000001004a */
[----:B------:R-:W-:-:S02]  /*19e0*/  HADD2.F32 R85, -RZ, R73.H0_H0 ;  /* 0x20000049ff557230 */ /* 0x000fc40000004100 */
[----:B------:R-:W-:Y:S01]  /*19f0*/  FMUL.FTZ R173, R230, R173 ;  /* 0x000000ade6ad7220 */ /* 0x000fe20000410000 */
[----:B------:R-:W-:Y:S01]  /*1a00*/  FADD.FTZ R74, R171, R72 ;  /* 0x00000048ab4a7221 */ /* 0x000fe20000010000 */
[----:B------:R-:W-:Y:S02]  /*1a10*/  HADD2.F32 R73, -RZ, R73.H1_H1 ;  /* 0x30000049ff497230 */ /* 0x000fe40000004100 */
[C---:B------:R-:W-:Y:S01]  /*1a20*/  FMUL.FTZ R86, R152.reuse, R105 ;  /* 0x0000006998567220 */ /* 0x040fe20000410000 */
[----:B------:R-:W-:Y:S01]  /*1a30*/  FMUL.FTZ R161, R152, R161 ;  /* 0x000000a198a17220 */ /* 0x000fe20000410000 */
[----:B------:R-:W-:Y:S01]  /*1a40*/  FFMA.FTZ R72, R160, R162, R99 ;  /* 0x000000a2a0487223 */ /* 0x000fe20000010063 */
[----:B------:R-:W-:Y:S01]  /*1a50*/  FMUL.FTZ R175, R229, R103 ;  /* 0x00000067e5af7220 */ /* 0x000fe20000410000 */
[----:B------:R-:W-:Y:S01]  /*1a60*/  FADD.FTZ R74, R173, R74 ;  /* 0x0000004aad4a7221 */ /* 0x000fe20000010000 */
[----:B------:R-:W-:Y:S02]  /*1a70*/  HADD2.F32 R90, -RZ, R108.H0_H0 ;  /* 0x2000006cff5a7230 */ /* 0x000fe40000004100 */
[----:B------:R-:W-:Y:S01]  /*1a80*/  FADD.FTZ R45, R73, R45 ;  /* 0x0000002d492d7221 */ /* 0x000fe20000010000 */
[-C--:B------:R-:W-:Y:S01]  /*1a90*/  FFMA.FTZ R17, R86, R73.reuse, R17 ;  /* 0x0000004956117223 */ /* 0x080fe20000010011 */
[----:B------:R-:W-:Y:S01]  /*1aa0*/  FMUL.FTZ R87, R225, R73 ;  /* 0x00000049e1577220 */ /* 0x000fe20000410000 */
[----:B------:R-:W-:Y:S01]  /*1ab0*/  FFMA.FTZ R73, R161, R163, R72 ;  /* 0x000000a3a1497223 */ /* 0x000fe20000010048 */
[----:B------:R-:W-:Y:S01]  /*1ac0*/  FADD.FTZ R74, R175, R74 ;  /* 0x0000004aaf4a7221 */ /* 0x000fe20000010000 */
[----:B------:R-:W-:-:S02]  /*1ad0*/  HADD2.F32 R98, -RZ, R98.H1_H1 ;  /* 0x30000062ff627230 */ /* 0x000fc40000004100 */
[----:B------:R-:W-:Y:S01]  /*1ae0*/  FADD.FTZ R104, -R95, R90 ;  /* 0x0000005a5f687221 */ /* 0x000fe20000010100 */
[----:B------:R-:W-:Y:S01]  /*1af0*/  FFMA.FTZ R72, R164, R166, R73 ;  /* 0x000000a6a4487223 */ /* 0x000fe20000010049 */
[----:B------:R-:W-:Y:S01]  /*1b00*/  FADD.FTZ R90, R81, R74 ;  /* 0x0000004a515a7221 */ /* 0x000fe20000010000 */
[----:B------:R-:W-:Y:S01]  /*1b10*/  FADD.FTZ R44, R85, R44 ;  /* 0x0000002c552c7221 */ /* 0x000fe20000010000 */
[----:B------:R-:W-:Y:S01]  /*1b20*/  FADD.FTZ R169, -R95, R98 ;  /* 0x000000625fa97221 */ /* 0x000fe20000010100 */
[----:B------:R-:W-:Y:S01]  /*1b30*/  FFMA.FTZ R16, R84, R85, R16 ;  /* 0x0000005554107223 */ /* 0x000fe20000010010 */
[----:B------:R-:W-:Y:S01]  /*1b40*/  FFMA.FTZ R73, R165, R167, R72 ;  /* 0x000000a7a5497223 */ /* 0x000fe20000010048 */
[----:B------:R-:W-:Y:S02]  /*1b50*/  HADD2.F32 R108, -RZ, R108.H1_H1 ;  /* 0x3000006cff6c7230 */ /* 0x000fe40000004100 */
[----:B------:R-:W-:Y:S01]  /*1b60*/  FMUL.FTZ R85, R226, R85 ;  /* 0x00000055e2557220 */ /* 0x000fe20000410000 */
[----:B------:R-:W-:Y:S01]  /*1b70*/  FADD.FTZ R96, R90, R83 ;  /* 0x000000535a607221 */ /* 0x000fe20000010000 */
[----:B------:R-:W-:-:S02]  /*1b80*/  HADD2.F32 R91, -RZ, R109.H0_H0 ;  /* 0x2000006dff5b7230 */ /* 0x000fc40000004100 */
[C---:B------:R-:W-:Y:S01]  /*1b90*/  FMUL.FTZ R169, R152.reuse, R169 ;  /* 0x000000a998a97220 */ /* 0x040fe20000410000 */
[----:B------:R-:W-:Y:S01]  /*1ba0*/  FMUL.FTZ R88, R152, R97 ;  /* 0x0000006198587220 */ /* 0x000fe20000410000 */
[----:B------:R-:W-:Y:S01]  /*1bb0*/  FFMA.FTZ R90, R168, R170, R73 ;  /* 0x000000aaa85a7223 */ /* 0x000fe20000010049 */
[----:B------:R-:W-:Y:S01]  /*1bc0*/  FADD.FTZ R96, R96, R85 ;  /* 0x0000005560607221 */ /* 0x000fe20000010000 */
[----:B------:R-:W-:Y:S02]  /*1bd0*/  HADD2.F32 R93, -RZ, R110.H0_H0 ;  /* 0x2000006eff5d7230 */ /* 0x000fe40000004100 */
[C---:B------:R-:W-:Y:S01]  /*1be0*/  FADD.FTZ R74, -R95.reuse, R108 ;  /* 0x0000006c5f4a7221 */ /* 0x040fe20000010100 */
[----:B------:R-:W-:Y:S01]  /*1bf0*/  FADD.FTZ R108, -R95, R91 ;  /* 0x0000005b5f6c7221 */ /* 0x000fe20000010100 */
[----:B------:R-:W-:Y:S02]  /*1c00*/  HADD2.F32 R94, -RZ, R111.H0_H0 ;  /* 0x2000006fff5e7230 */ /* 0x000fe40000004100 */
[----:B------:R-:W-:Y:S01]  /*1c10*/  FADD.FTZ R46, R89, R46 ;  /* 0x0000002e592e7221 */ /* 0x000fe20000010000 */
[----:B------:R-:W-:Y:S01]  /*1c20*/  FFMA.FTZ R18, R88, R89, R18 ;  /* 0x0000005958127223 */ /* 0x000fe20000010012 */
[----:B------:R-:W-:Y:S01]  /*1c30*/  FFMA.FTZ R91, R169, R171, R90 ;  /* 0x000000aba95b7223 */ /* 0x000fe2000001005a */
[----:B------:R-:W-:-:S02]  /*1c40*/  HADD2.F32 R106, -RZ, R106.H1_H1 ;  /* 0x3000006aff6a7230 */ /* 0x000fc40000004100 */
[----:B------:R-:W-:Y:S01]  /*1c50*/  FMUL.FTZ R89, R223, R89 ;  /* 0x00000059df597220 */ /* 0x000fe20000410000 */
[----:B------:R-:W-:Y:S02]  /*1c60*/  HADD2.F32 R107, -RZ, R107.H1_H1 ;  /* 0x3000006bff6b7230 */ /* 0x000fe40000004100 */
[----:B------:R-:W-:Y:S01]  /*1c70*/  FADD.FTZ R96, R96, R87 ;  /* 0x0000005760607221 */ /* 0x000fe20000010000 */
[----:B------:R-:W-:Y:S02]  /*1c80*/  HADD2.F32 R109, -RZ, R109.H1_H1 ;  /* 0x3000006dff6d7230 */ /* 0x000fe40000004100 */
[----:B------:R-:W-:Y:S02]  /*1c90*/  HADD2.F32 R110, -RZ, R110.H1_H1 ;  /* 0x3000006eff6e7230 */ /* 0x000fe40000004100 */
[----:B------:R-:W-:Y:S02]  /*1ca0*/  HADD2.F32 R111, -RZ, R111.H1_H1 ;  /* 0x3000006fff6f7230 */ /* 0x000fe40000004100 */
[----:B------:R-:W-:Y:S01]  /*1cb0*/  FADD.FTZ R72, -R95, R93 ;  /* 0x0000005d5f487221 */ /* 0x000fe20000010100 */
[----:B------:R-:W-:-:S02]  /*1cc0*/  HADD2.F32 R93, -RZ, R75.H0_H0 ;  /* 0x2000004bff5d7230 */ /* 0x000fc40000004100 */
[----:B------:R-:W-:Y:S01]  /*1cd0*/  FFMA.FTZ R91, R172, R173, R91 ;  /* 0x000000adac5b7223 */ /* 0x000fe2000001005b */
[----:B------:R-:W-:Y:S01]  /*1ce0*/  FADD.FTZ R97, R96, R89 ;  /* 0x0000005960617221 */ /* 0x000fe20000010000 */
[----:B------:R-:W-:Y:S01]  /*1cf0*/  FMUL.FTZ R90, R222, R92 ;  /* 0x0000005cde5a7220 */ /* 0x000fe20000410000 */
[C---:B------:R-:W-:Y:S01]  /*1d00*/  FADD.FTZ R106, -R95.reuse, R106 ;  /* 0x0000006a5f6a7221 */ /* 0x040fe20000010100 */
[C---:B------:R-:W-:Y:S01]  /*1d10*/  FADD.FTZ R107, -R95.reuse, R107 ;  /* 0x0000006b5f6b7221 */ /* 0x040fe20000010100 */
[C---:B------:R-:W-:Y:S01]  /*1d20*/  FADD.FTZ R109, -R95.reuse, R109 ;  /* 0x0000006d5f6d7221 */ /* 0x040fe20000010100 */
[C---:B------:R-:W-:Y:S01]  /*1d30*/  FADD.FTZ R73, -R95.reuse, R110 ;  /* 0x0000006e5f497221 */ /* 0x040fe20000010100 */
[C---:B------:R-:W-:Y:S01]  /*1d40*/  FADD.FTZ R153, -R95.reuse, R94 ;  /* 0x0000005e5f997221 */ /* 0x040fe20000010100 */
[----:B------:R-:W-:Y:S01]  /*1d50*/  FADD.FTZ R154, -R95, R111 ;  /* 0x0000006f5f9a7221 */ /* 0x000fe20000010100 */
[----:B------:R-:W-:Y:S02]  /*1d60*/  HADD2.F32 R95, -RZ, R75.H1_H1 ;  /* 0x3000004bff5f7230 */ /* 0x000fe40000004100 */
[----:B------:R-:W-:Y:S01]  /*1d70*/  FFMA.FTZ R75, R174, R175, R91 ;  /* 0x000000afae4b7223 */ /* 0x000fe2000001005b */
[----:B------:R-:W-:Y:S01]  /*1d80*/  FADD.FTZ R96, R97, R90 ;  /* 0x0000005a61607221 */ /* 0x000fe20000010000 */
[----:B------:R-:W-:Y:S01]  /*1d90*/  FMUL.FTZ R91, R221, R93 ;  /* 0x0000005ddd5b7220 */ /* 0x000fe20000410000 */
[----:B------:R-:W-:-:S02]  /*1da0*/  HADD2.F32 R94, -RZ, R76.H0_H0 ;  /* 0x2000004cff5e7230 */ /* 0x000fc40000004100 */
[----:B------:R-:W-:Y:S01]  /*1db0*/  FFMA.FTZ R75, R80, R81, R75 ;  /* 0x00000051504b7223 */ /* 0x000fe2000001004b */
[----:B------:R-:W-:Y:S01]  /*1dc0*/  FMUL.FTZ R155, R220, R95 ;  /* 0x0000005fdc9b7220 */ /* 0x000fe20000410000 */
[----:B------:R-:W-:Y:S01]  /*1dd0*/  FADD.FTZ R96, R96, R91 ;  /* 0x0000005b60607221 */ /* 0x000fe20000010000 */
[----:B------:R-:W-:Y:S01]  /*1de0*/  FADD.FTZ R35, R100, R35 ;  /* 0x0000002364237221 */ /* 0x000fe20000010000 */
[----:B------:R-:W-:Y:S01]  /*1df0*/  FFMA.FTZ R7, R161, R100, R7 ;  /* 0x00000064a1077223 */ /* 0x000fe20000010007 */
[----:B------:R-:W-:Y:S02]  /*1e00*/  HADD2.F32 R99, -RZ, R76.H1_H1 ;  /* 0x3000004cff637230 */ /* 0x000fe40000004100 */
[----:B------:R-:W-:Y:S01]  /*1e10*/  FFMA.FTZ R75, R82, R83, R75 ;  /* 0x00000053524b7223 */ /* 0x000fe2000001004b */
[--C-:B------:R-:W-:Y:S02]  /*1e20*/  HADD2.F32 R100, -RZ, R77.reuse.H0_H0 ;  /* 0x2000004dff647230 */ /* 0x100fe40000004100 */
[----:B------:R-:W-:Y:S01]  /*1e30*/  FMUL.FTZ R76, R215, R94 ;  /* 0x0000005ed74c7220 */ /* 0x000fe20000410000 */
[----:B------:R-:W-:-:S02]  /*1e40*/  HADD2.F32 R98, -RZ, R77.H1_H1 ;  /* 0x3000004dff627230 */ /* 0x000fc40000004100 */
[----:B------:R-:W-:Y:S01]  /*1e50*/  FADD.FTZ R77, R96, R155 ;  /* 0x0000009b604d7221 */ /* 0x000fe20000010000 */
[--C-:B------:R-:W-:Y:S02]  /*1e60*/  HADD2.F32 R217, -RZ, R78.reuse.H0_H0 ;  /* 0x2000004effd97230 */ /* 0x100fe40000004100 */
[----:B------:R-:W-:Y:S01]  /*1e70*/  FFMA.FTZ R75, R84, R85, R75 ;  /* 0x00000055544b7223 */ /* 0x000fe2000001004b */
[----:B------:R-:W-:Y:S02]  /*1e80*/  HADD2.F32 R218, -RZ, R78.H1_H1 ;  /* 0x3000004effda7230 */ /* 0x000fe40000004100 */
[----:B------:R-:W-:Y:S01]  /*1e90*/  FADD.FTZ R78, R77, R76 ;  /* 0x0000004c4d4e7221 */ /* 0x000fe20000010000 */
[----:B------:R-:W-:Y:S01]  /*1ea0*/  FMUL.FTZ R77, R214, R99 ;  /* 0x00000063d64d7220 */ /* 0x000fe20000410000 */
[----:B------:R-:W-:Y:S01]  /*1eb0*/  FFMA.FTZ R75, R86, R87, R75 ;  /* 0x00000057564b7223 */ /* 0x000fe2000001004b */
[--C-:B------:R-:W-:Y:S02]  /*1ec0*/  HADD2.F32 R219, -RZ, R79.reuse.H0_H0 ;  /* 0x2000004fffdb7230 */ /* 0x100fe40000004100 */
[----:B------:R-:W-:Y:S01]  /*1ed0*/  FMUL.FTZ R96, R213, R100 ;  /* 0x00000064d5607220 */ /* 0x000fe20000410000 */
[----:B------:R-:W-:-:S02]  /*1ee0*/  HADD2.F32 R216, -RZ, R79.H1_H1 ;  /* 0x3000004fffd87230 */ /* 0x000fc40000004100 */
[----:B------:R-:W-:Y:S01]  /*1ef0*/  FADD.FTZ R79, R78, R77 ;  /* 0x0000004d4e4f7221 */ /* 0x000fe20000010000 */
[----:B------:R-:W-:Y:S01]  /*1f00*/  FMUL.FTZ R157, R152, R106 ;  /* 0x0000006a989d7220 */ /* 0x000fe20000410000 */
[----:B------:R-:W-:Y:S01]  /*1f10*/  FFMA.FTZ R78, R88, R89, R75 ;  /* 0x00000059584e7223 */ /* 0x000fe2000001004b */
[----:B------:R-:W-:Y:S01]  /*1f20*/  FADD.FTZ R39, R102, R39 ;  /* 0x0000002766277221 */ /* 0x000fe20000010000 */
[----:B------:R-:W-:Y:S01]  /*1f30*/  FFMA.FTZ R11, R169, R102, R11 ;  /* 0x00000066a90b7223 */ /* 0x000fe2000001000b */
[----:B------:R-:W-:Y:S01]  /*1f40*/  FADD.FTZ R102, R79, R96 ;  /* 0x000000604f667221 */ /* 0x000fe20000010000 */
[----:B------:R-:W-:Y:S01]  /*1f50*/  FMUL.FTZ R97, R212, R98 ;  /* 0x00000062d4617220 */ /* 0x000fe20000410000 */
[----:B------:R-:W-:Y:S01]  /*1f60*/  FMUL.FTZ R158, R152, R158 ;  /* 0x0000009e989e7220 */ /* 0x000fe20000410000 */
[----:B------:R-:W-:Y:S02]  /*1f70*/  FFMA.FTZ R75, R157, R90, R78 ;  /* 0x0000005a9d4b7223 */ /* 0x000fe4000001004e */
[----:B------:R-:W-:Y:S01]  /*1f80*/  FADD.FTZ R79, R102, R97 ;  /* 0x00000061664f7221 */ /* 0x000fe20000010000 */
[----:B------:R-:W-:Y:S01]  /*1f90*/  FMUL.FTZ R102, R211, R217 ;  /* 0x000000d9d3667220 */ /* 0x000fe20000410000 */
[----:B------:R-:W-:Y:S01]  /*1fa0*/  FMUL.FTZ R159, R152, R107 ;  /* 0x0000006b989f7220 */ /* 0x000fe20000410000 */
[----:B------:R-:W-:Y:S01]  /*1fb0*/  FFMA.FTZ R78, R158, R91, R75 ;  /* 0x0000005b9e4e7223 */ /* 0x000fe2000001004b */
[----:B------:R-:W-:Y:S01]  /*1fc0*/  FADD.FTZ R41, R103, R41 ;  /* 0x0000002967297221 */ /* 0x000fe20000010000 */
[----:B------:R-:W-:Y:S01]  /*1fd0*/  FFMA.FTZ R13, R174, R103, R13 ;  /* 0x00000067ae0d7223 */ /* 0x000fe2000001000d */
[----:B------:R-:W-:Y:S01]  /*1fe0*/  FADD.FTZ R106, R79, R102 ;  /* 0x000000664f6a7221 */ /* 0x000fe20000010000 */
[----:B------:R-:W-:Y:S01]  /*1ff0*/  FMUL.FTZ R103, R210, R218 ;  /* 0x000000dad2677220 */ /* 0x000fe20000410000 */
[----:B------:R-:W-:Y:S01]  /*2000*/  FMUL.FTZ R104, R152, R104 ;  /* 0x0000006898687220 */ /* 0x000fe20000410000 */
[----:B------:R-:W-:-:S02]  /*2010*/  FFMA.FTZ R75, R159, R155, R78 ;  /* 0x0000009b9f4b7223 */ /* 0x000fc4000001004e */
[----:B------:R-:W-:Y:S01]  /*2020*/  FADD.FTZ R78, R106, R103 ;  /* 0x000000676a4e7221 */ /* 0x000fe20000010000 */
[----:B------:R-:W-:Y:S01]  /*2030*/  FMUL.FTZ R106, R152, R74 ;  /* 0x0000004a986a7220 */ /* 0x000fe20000410000 */
[----:B------:R-:W-:Y:S01]  /*2040*/  FFMA.FTZ R75, R104, R76, R75 ;  /* 0x0000004c684b7223 */ /* 0x000fe2000001004b */
[----:B------:R-:W-:Y:S01]  /*2050*/  FMUL.FTZ R105, R209, R219 ;  /* 0x000000dbd1697220 */ /* 0x000fe20000410000 */
[----:B------:R-:W-:Y:S02]  /*2060*/  FMUL.FTZ R108, R152, R108 ;  /* 0x0000006c986c7220 */ /* 0x000fe40000410000 */
[----:B------:R-:W-:Y:S01]  /*2070*/  FFMA.FTZ R75, R106, R77, R75 ;  /* 0x0000004d6a4b7223 */ /* 0x000fe2000001004b */
[----:B------:R-:W-:Y:S01]  /*2080*/  FADD.FTZ R74, R78, R105 ;  /* 0x000000694e4a7221 */ /* 0x000fe20000010000 */
[----:B------:R-:W-:Y:S02]  /*2090*/  FMUL.FTZ R109, R152, R109 ;  /* 0x0000006d986d7220 */ /* 0x000fe40000410000 */
[----:B------:R-:W-:Y:S01]  /*20a0*/  FFMA.FTZ R78, R108, R96, R75 ;  /* 0x000000606c4e7223 */ /* 0x000fe2000001004b */
[----:B------:R-:W-:-:S03]  /*20b0*/  FMUL.FTZ R110, R152, R72 ;  /* 0x00000048986e7220 */ /* 0x000fc60000410000 */
[----:B------:R-:W-:Y:S01]  /*20c0*/  FFMA.FTZ R79, R109, R97, R78 ;  /* 0x000000616d4f7223 */ /* 0x000fe2000001004e */
[----:B------:R-:W-:-:S03]  /*20d0*/  FMUL.FTZ R111, R152, R73 ;  /* 0x00000049986f7220 */ /* 0x000fc60000410000 */
[----:B------:R-:W-:Y:S01]  /*20e0*/  FFMA.FTZ R72, R110, R102, R79 ;  /* 0x000000666e487223 */ /* 0x000fe2000001004f */
[----:B------:R-:W-:Y:S01]  /*20f0*/  FMUL.FTZ R107, R208, R216 ;  /* 0x000000d8d06b7220 */ /* 0x000fe20000410000 */
[----:B------:R-:W-:Y:S02]  /*2100*/  FMUL.FTZ R153, R152, R153 ;  /* 0x0000009998997220 */ /* 0x000fe40000410000 */
[----:B------:R-:W-:Y:S01]  /*2110*/  FFMA.FTZ R72, R111, R103, R72 ;  /* 0x000000676f487223 */ /* 0x000fe20000010048 */
[----:B------:R-:W-:Y:S01]  /*2120*/  FADD.FTZ R74, R74, R107 ;  /* 0x0000006b4a4a7221 */ /* 0x000fe20000010000 */
[----:B------:R-:W-:Y:S02]  /*2130*/  FMUL.FTZ R154, R152, R154 ;  /* 0x0000009a989a7220 */ /* 0x000fe40000410000 */
[----:B------:R-:W-:Y:S02]  /*2140*/  FFMA.FTZ R73, R153, R105, R72 ;  /* 0x0000006999497223 */ /* 0x000fe40000010048 */
[----:B------:R-:W0:Y:S02]  /*2150*/  SHFL.DOWN PT, R75, R74, 0x10, 0x1f ;  /* 0x0a001f004a4b7f89 */ /* 0x000e2400000e0000 */
[----:B------:R-:W-:-:S05]  /*2160*/  FFMA.FTZ R73, R154, R107, R73 ;  /* 0x0000006b9a497223 */ /* 0x000fca0000010049 */
[----:B------:R-:W1:Y:S01]  /*2170*/  SHFL.DOWN PT, R72, R73, 0x10, 0x1f ;  /* 0x0a001f0049487f89 */ /* 0x000e6200000e0000 */
[----:B0-----:R-:W-:-:S05]  /*2180*/  FADD.FTZ R75, R74, R75 ;  /* 0x0000004b4a4b7221 */ /* 0x001fca0000010000 */
[----:B------:R-:W0:Y:S01]  /*2190*/  SHFL.DOWN PT, R74, R75, 0x8, 0x1f ;  /* 0x09001f004b4a7f89 */ /* 0x000e2200000e0000 */
[----:B-1----:R-:W-:-:S05]  /*21a0*/  FADD.FTZ R72, R73, R72 ;  /* 0x0000004849487221 */ /* 0x002fca0000010000 */
        /* <DEDUP_REMOVED lines=9> */
[----:B0-----:R-:W-:Y:S01]  /*2240*/  FADD.FTZ R101, R101, R72 ;  /* 0x0000004865657221 */ /* 0x001fe20000010000 */
[----:B-1----:R-:W-:-:S04]  /*2250*/  FADD.FTZ R78, R78, R73 ;  /* 0x000000494e4e7221 */ /* 0x002fc80000010000 */
[----:B------:R-:W0:Y:S01]  /*2260*/  SHFL.DOWN PT, R73, R101, 0x1, 0x1f ;  /* 0x08201f0065497f89 */ /* 0x000e2200000e0000 */
[----:B------:R-:W-:-:S04]  /*2270*/  ISETP.NE.U32.AND P0, PT, RZ, UR10, PT ;  /* 0x0000000aff007c0c */ /* 0x000fc8000bf05070 */
[----:B------:R-:W-:-:S13]  /*2280*/  ISETP.NE.AND.EX P0, PT, RZ, UR11, PT, P0 ;  /* 0x0000000bff007c0c */ /* 0x000fda000bf05300 */
[----:B------:R-:W1:Y:S01]  /*2290*/  @P0 LDC.64 R74, c[0x0][0x438] ;  /* 0x00010e00ff4a0b82 */ /* 0x000e620000000a00 */
[----:B0-----:R-:W-:Y:S02]  /*22a0*/  FADD.FTZ R72, R101, R73 ;  /* 0x0000004965487221 */ /* 0x001fe40000010000 */
[----:B------:R-:W0:Y:S02]  /*22b0*/  SHFL.DOWN PT, R73, R78, 0x1, 0x1f ;  /* 0x08201f004e497f89 */ /* 0x000e2400000e0000 */
[----:B0-----:R-:W-:Y:S01]  /*22c0*/  FADD.FTZ R73, R78, R73 ;  /* 0x000000494e497221 */ /* 0x001fe20000010000 */
[----:B-1----:R-:W-:Y:S02]  /*22d0*/  @P0 IMAD.WIDE.U32 R74, R150, 0x10, R74 ;  /* 0x00000010964a0825 */ /* 0x002fe400078e004a */
[----:B------:R-:W0:Y:S02]  /*22e0*/  LDC.64 R78, c[0x0][0x3b0] ;  /* 0x0000ec00ff4e7b82 */ /* 0x000e240000000a00 */
[----:B------:R1:W-:Y:S04]  /*22f0*/  @!P3 STS.64 [R224], R72 ;  /* 0x00000048e000b388 */ /* 0x0003e80000000a00 */
[----:B------:R2:W5:Y:S02]  /*2300*/  @P0 LDG.E.128 R48, desc[UR6][R74.64] ;  /* 0x000000064a300981 */ /* 0x000564000c1e1d00 */
[----:B-1----:R-:W1:Y:S08]  /*2310*/  @P0 LDC.64 R72, c[0x0][0x438] ;  /* 0x00010e00ff480b82 */ /* 0x002e700000000a00 */
[----:B--2---:R-:W2:Y:S01]  /*2320*/  @P0 LDC.64 R74, c[0x0][0x438] ;  /* 0x00010e00ff4a0b82 */ /* 0x004ea20000000a00 */
[----:B-1----:R-:W-:-:S05]  /*2330*/  @P0 IMAD.WIDE.U32 R72, R151, 0x10, R72 ;  /* 0x0000001097480825 */ /* 0x002fca00078e0048 */
[----:B------:R1:W5:Y:S02]  /*2340*/  @P0 LDG.E.128 R60, desc[UR6][R72.64] ;  /* 0x00000006483c0981 */ /* 0x000364000c1e1d00 */
[----:B-1----:R-:W1:Y:S02]  /*2350*/  @P0 LDC.64 R72, c[0x0][0x438] ;  /* 0x00010e00ff480b82 */ /* 0x002e640000000a00 */
[----:B-1----:R-:W-:-:S05]  /*2360*/  @P0 IMAD.WIDE.U32 R72, R149, 0x10, R72 ;  /* 0x0000001095480825 */ /* 0x002fca00078e0048 */
[----:B------:R1:W5:Y:S02]  /*2370*/  @P0 LDG.E.128 R56, desc[UR6][R72.64] ;  /* 0x0000000648380981 */ /* 0x000364000c1e1d00 */
[----:B-1----:R-:W1:Y:S02]  /*2380*/  @P0 LDC.64 R72, c[0x0][0x438] ;  /* 0x00010e00ff480b82 */ /* 0x002e640000000a00 */
[----:B-1----:R-:W-:-:S05]  /*2390*/  @P0 IMAD.WIDE.U32 R72, R147, 0x10, R72 ;  /* 0x0000001093480825 */ /* 0x002fca00078e0048 */
[----:B------:R1:W5:Y:S02]  /*23a0*/  @P0 LDG.E.128 R64, desc[UR6][R72.64] ;  /* 0x0000000648400981 */ /* 0x000364000c1e1d00 */
[----:B-1----:R-:W1:Y:S02]  /*23b0*/  @P1 LDC.64 R72, c[0x0][0x3e0] ;  /* 0x0000f800ff481b82 */ /* 0x002e640000000a00 */
[----:B-1----:R-:W-:-:S05]  /*23c0*/  @P1 IMAD.WIDE R72, R146, 0x2, R72 ;  /* 0x0000000292481825 */ /* 0x002fca00078e0248 */
[----:B------:R-:W3:Y:S01]  /*23d0*/  @P1 LDG.E.U16 R224, desc[UR6][R72.64] ;  /* 0x0000000648e01981 */ /* 0x000ee2000c1e1500 */
        /* <DEDUP_REMOVED lines=22> */
[----:B------:R-:W5:Y:S02]  /*2540*/  LDG.E.64 R92, desc[UR6][R92.64] ;  /* 0x000000065c5c7981 */ /* 0x000f64000c1e1b00 */
[----:B--2---:R-:W-:Y:S02]  /*2550*/  @P0 IMAD.WIDE.U32 R74, R148, 0x10, R74 ;  /* 0x00000010944a0825 */ /* 0x004fe400078e004a */
[----:B------:R-:W5:Y:S04]  /*2560*/  LDG.E.64 R78, desc[UR6][R78.64] ;  /* 0x000000064e4e7981 */ /* 0x000f68000c1e1b00 */
[----:B------:R0:W5:Y:S01]  /*2570*/  @P0 LDG.E.128 R68, desc[UR6][R74.64] ;  /* 0x000000064a440981 */ /* 0x000162000c1e1d00 */
[----:B------:R-:W-:Y:S01]  /*2580*/  @!P2 IADD3 R156, PT, PT, R207, 0x5000, RZ ;  /* 0x00005000cf9ca810 */ /* 0x000fe20007ffe0ff */
[----:B------:R-:W-:Y:S06]  /*2590*/  BAR.SYNC.DEFER_BLOCKING 0x0 ;  /* 0x0000000000007b1d */ /* 0x000fec0000010000 */
[----:B0-----:R-:W0:Y:S01]  /*25a0*/  LDS.128 R72, [R156] ;  /* 0x000000009c487984 */ /* 0x001e220000000c00 */
        /* <DEDUP_REMOVED lines=11> */
[----:B------:R-:W-:Y:S02]  /*2660*/  HFMA2 R156, -RZ, RZ, 1.875, 0 ;  /* 0x3f800000ff9c7431 */ /* 0x000fe400000001ff */
[----:B------:R-:W-:Y:S01]  /*2670*/  FADD.FTZ R119, R218, R119 ;  /* 0x00000077da777221 */ /* 0x000fe20000010000 */
[----:B------:R-:W-:Y:S01]  /*2680*/  FFMA.FTZ R27, R111, R218, R27 ;  /* 0x000000da6f1b7223 */ /* 0x000fe2000001001b */
[----:B------:R-:W-:Y:S01]  /*2690*/  FADD.FTZ R120, R219, R120 ;  /* 0x00000078db787221 */ /* 0x000fe20000010000 */
[----:B------:R-:W-:Y:S01]  /*26a0*/  FFMA.FTZ R28, R153, R219, R28 ;  /* 0x000000db991c7223 */ /* 0x000fe2000001001c */
[----:B0-----:R-:W-:Y:S01]  /*26b0*/  FADD.FTZ R207, R207, R72 ;  /* 0x00000048cfcf7221 */ /* 0x001fe20000010000 */
[----:B------:R-:W-:-:S03]  /*26c0*/  FADD.FTZ R216, R216, R73 ;  /* 0x00000049d8d87221 */ /* 0x000fc60000010000 */
[----:B------:R-:W-:Y:S01]  /*26d0*/  FADD.FTZ R74, R74, R207 ;  /* 0x000000cf4a4a7221 */ /* 0x000fe20000010000 */
[----:B------:R-:W-:-:S03]  /*26e0*/  FADD.FTZ R75, R75, R216 ;  /* 0x000000d84b4b7221 */ /* 0x000fc60000010000 */
[----:B------:R-:W-:Y:S01]  /*26f0*/  FMUL.FTZ R74, R74, UR12 ;  /* 0x0000000c4a4a7c20 */ /* 0x000fe20008410000 */
[----:B------:R-:W-:-:S04]  /*2700*/  FMUL.FTZ R207, R75, UR12 ;  /* 0x0000000c4bcf7c20 */ /* 0x000fc80008410000 */
[----:B------:R-:W-:Y:S01]  /*2710*/  FSEL R216, R74, RZ, !P4 ;  /* 0x000000ff4ad87208 */ /* 0x000fe20006000000 */
[----:B---3--:R-:W-:Y:S01]  /*2720*/  @P1 HADD2.F32 R156, -RZ, R224.H0_H0 ;  /* 0x200000e0ff9c1230 */ /* 0x008fe20000004100 */
[----:B------:R-:W-:Y:S06]  /*2730*/  @!P0 BRA `(.L_x_2621) ;  /* 0x0000002c00b08947 */ /* 0x000fec0003800000 */
[----:B------:R-:W-:-:S04]  /*2740*/  UISETP.NE.U32.AND UP0, UPT, UR14, URZ, UPT ;  /* 0x000000ff0e00728c */ /* 0x000fc8000bf05070 */
[----:B------:R-:W-:-:S09]  /*2750*/  UISETP.NE.AND.EX UP0, UPT, UR15, URZ, UPT, UP0 ;  /* 0x000000ff0f00728c */ /* 0x000fd2000bf05300 */
[----:B------:R-:W-:Y:S05]  /*2760*/  BRA.U UP0, `(.L_x_2622) ;  /* 0x0000001500947547 */ /* 0x000fea000b800000 */
        /* <DEDUP_REMOVED lines=9> */
[----:B-----5:R-:W-:Y:S02]  /*2800*/  HADD2.F32 R73, -RZ, R60.H0_H0 ;  /* 0x2000003cff497230 */ /* 0x020fe40000004100 */
[----:B------:R-:W-:Y:S01]  /*2810*/  FADD.FTZ R193, R193, -R0 ;  /* 0x80000000c1c17221 */ /* 0x000fe20000010000 */
[----:B------:R-:W-:-:S02]  /*2820*/  HADD2.F32 R192, -RZ, R61.H0_H0 ;  /* 0x2000003dffc07230 */ /* 0x000fc40000004100 */
[----:B------:R-:W-:Y:S01]  /*2830*/  FADD.FTZ R75, R204, -R75 ;  /* 0x8000004bcc4b7221 */ /* 0x000fe20000010000 */
[----:B------:R-:W-:Y:S02]  /*2840*/  HADD2.F32 R0, -RZ, R60.H1_H1 ;  /* 0x3000003cff007230 */ /* 0x000fe40000004100 */
[C---:B------:R-:W-:Y:S01]  /*2850*/  FFMA.FTZ R73, R152.reuse, R193, R73 ;  /* 0x000000c198497223 */ /* 0x040fe20000010049 */
[----:B------:R-:W-:Y:S01]  /*2860*/  FFMA.FTZ R205, R205, R207, R216 ;  /* 0x000000cfcdcd7223 */ /* 0x000fe200000100d8 */
[C---:B------:R-:W-:Y:S01]  /*2870*/  FFMA.FTZ R75, R152.reuse, R75, R192 ;  /* 0x0000004b984b7223 */ /* 0x040fe200000100c0 */
[----:B------:R-:W-:Y:S01]  /*2880*/  FFMA.FTZ R203, R203, R207, R216 ;  /* 0x000000cfcbcb7223 */ /* 0x000fe200000100d8 */
[-C--:B------:R-:W-:Y:S01]  /*2890*/  FMUL.FTZ R73, R73, R156.reuse ;  /* 0x0000009c49497220 */ /* 0x080fe20000410000 */
[----:B------:R-:W-:Y:S01]  /*28a0*/  FFMA.FTZ R109, R152, R109, R0 ;  /* 0x0000006d986d7223 */ /* 0x000fe20000010000 */
[----:B------:R-:W-:Y:S01]  /*28b0*/  FMUL.FTZ R75, R75, R156 ;  /* 0x0000009c4b4b7220 */ /* 0x000fe20000410000 */
[C---:B------:R-:W-:Y:S01]  /*28c0*/  LOP3.LUT P4, RZ, R100.reuse, 0xff, RZ, 0xc0, !PT ;  /* 0x000000ff64ff7812 */ /* 0x040fe2000788c0ff */
[----:B------:R-:W-:Y:S01]  /*28d0*/  FMUL.FTZ R0, R73, UR4 ;  /* 0x0000000449007c20 */ /* 0x000fe20008410000 */
[-CC-:B------:R-:W-:Y:S01]  /*28e0*/  FFMA.FTZ R201, R201, R207.reuse, R216.reuse ;  /* 0x000000cfc9c97223 */ /* 0x180fe200000100d8 */
[----:B------:R-:W-:Y:S01]  /*28f0*/  FMUL.FTZ R75, R75, UR4 ;  /* 0x000000044b4b7c20 */ /* 0x000fe20008410000 */
[----:B------:R-:W-:Y:S01]  /*2900*/  FFMA.FTZ R177, R177, R207, R216 ;  /* 0x000000cfb1b17223 */ /* 0x000fe200000100d8 */
[----:B------:R-:W-:Y:S01]  /*2910*/  LOP3.LUT P0, RZ, R100, 0xff0000, RZ, 0xc0, !PT ;  /* 0x00ff000064ff7812 */ /* 0x000fe2000780c0ff */
[----:B------:R-:W-:Y:S01]  /*2920*/  FADD.FTZ R195, R195, -R72 ;  /* 0x80000048c3c37221 */ /* 0x000fe20000010000 */
[----:B------:R-:W-:-:S02]  /*2930*/  HADD2.F32 R73, -RZ, R61.H1_H1 ;  /* 0x3000003dff497230 */ /* 0x000fc40000004100 */
[----:B------:R-:W-:Y:S01]  /*2940*/  FMUL.FTZ R109, R109, R156 ;  /* 0x0000009c6d6d7220 */ /* 0x000fe20000410000 */
[----:B------:R-:W-:Y:S01]  /*2950*/  FADD.FTZ R205, R202, -R205 ;  /* 0x800000cdcacd7221 */ /* 0x000fe20000010000 */
[--C-:B------:R-:W-:Y:S02]  /*2960*/  HADD2.F32 R72, -RZ, R62.reuse.H0_H0 ;  /* 0x2000003eff487230 */ /* 0x100fe40000004100 */
[----:B------:R-:W-:Y:S01]  /*2970*/  FFMA.FTZ R199, R199, R207, R216 ;  /* 0x000000cfc7c77223 */ /* 0x000fe200000100d8 */
[----:B------:R-:W-:Y:S01]  /*2980*/  FSEL R0, R0, RZ, P4 ;  /* 0x000000ff00007208 */ /* 0x000fe20002000000 */
[----:B------:R-:W-:Y:S01]  /*2990*/  FADD.FTZ R203, R200, -R203 ;  /* 0x800000cbc8cb7221 */ /* 0x000fe20000010000 */
[----:B------:R-:W-:Y:S01]  /*29a0*/  FADD.FTZ R197, R178, -R197 ;  /* 0x800000c5b2c57221 */ /* 0x000fe20000010000 */
[C---:B------:R-:W-:Y:S01]  /*29b0*/  LOP3.LUT P6, RZ, R100.reuse, 0xff00, RZ, 0xc0, !PT ;  /* 0x0000ff0064ff7812 */ /* 0x040fe200078cc0ff */
[----:B------:R-:W-:Y:S01]  /*29c0*/  HADD2.F32 R178, -RZ, R62.H1_H1 ;  /* 0x3000003effb27230 */ /* 0x000fe20000004100 */
[----:B------:R-:W-:Y:S01]  /*29d0*/  LOP3.LUT P5, RZ, R100, 0xff000000, RZ, 0xc0, !PT ;  /* 0xff00000064ff7812 */ /* 0x000fe200078ac0ff */
[----:B------:R-:W-:Y:S01]  /*29e0*/  FADD.FTZ R201, R198, -R201 ;  /* 0x800000c9c6c97221 */ /* 0x000fe20000010000 */
[----:B------:R-:W-:Y:S01]  /*29f0*/  ISETP.GE.U32.AND P4, PT, R100, RZ, PT ;  /* 0x000000ff6400720c */ /* 0x000fe20003f86070 */
[----:B------:R-:W-:Y:S01]  /*2a00*/  FADD.FTZ R177, R180, -R177 ;  /* 0x800000b1b4b17221 */ /* 0x000fe20000010000 */
[----:B------:R-:W-:Y:S01]  /*2a10*/  FSEL R100, R75, RZ, P0 ;  /* 0x000000ff4b647208 */ /* 0x000fe20000000000 */
[----:B------:R-:W-:Y:S01]  /*2a20*/  FMUL.FTZ R109, R109, UR4 ;  /* 0x000000046d6d7c20 */ /* 0x000fe20008410000 */
[----:B------:R-:W-:-:S02]  /*2a30*/  HADD2.F32 R180, -RZ, R63.H0_H0 ;  /* 0x2000003fffb47230 */ /* 0x000fc40000004100 */
[----:B------:R-:W-:Y:S01]  /*2a40*/  FFMA.FTZ R73, R152, R205, R73 ;  /* 0x000000cd98497223 */ /* 0x000fe20000010049 */
[--C-:B------:R-:W-:Y:S02]  /*2a50*/  HADD2.F32 R75, -RZ, R48.reuse.H0_H0 ;  /* 0x20000030ff4b7230 */ /* 0x100fe40000004100 */
[----:B------:R-:W-:Y:S01]  /*2a60*/  FFMA.FTZ R179, R179, R207, R216 ;  /* 0x000000cfb3b37223 */ /* 0x000fe200000100d8 */
[----:B------:R-:W-:Y:S01]  /*2a70*/  FADD.FTZ R199, R196, -R199 ;  /* 0x800000c7c4c77221 */ /* 0x000fe20000010000 */
[C---:B------:R-:W-:Y:S01]  /*2a80*/  FFMA.FTZ R203, R152.reuse, R203, R72 ;  /* 0x000000cb98cb7223 */ /* 0x040fe20000010048 */
[----:B------:R-:W-:Y:S02]  /*2a90*/  HADD2.F32 R72, -RZ, R48.H1_H1 ;  /* 0x30000030ff487230 */ /* 0x000fe40000004100 */
[----:B------:R-:W-:Y:S01]  /*2aa0*/  FFMA.FTZ R201, R152, R201, R178 ;  /* 0x000000c998c97223 */ /* 0x000fe200000100b2 */
[-C--:B------:R-:W-:Y:S01]  /*2ab0*/  FMUL.FTZ R73, R73, R156.reuse ;  /* 0x0000009c49497220 */ /* 0x080fe20000410000 */
[----:B------:R-:W-:Y:S01]  /*2ac0*/  HADD2.F32 R178, -RZ, R49.H0_H0 ;  /* 0x20000031ffb27230 */ /* 0x000fe20000004100 */
[----:B------:R-:W-:Y:S01]  /*2ad0*/  FSEL R109, R109, RZ, P6 ;  /* 0x000000ff6d6d7208 */ /* 0x000fe20003000000 */
[----:B------:R-:W-:Y:S01]  /*2ae0*/  FADD.FTZ R179, R182, -R179 ;  /* 0x800000b3b6b37221 */ /* 0x000fe20000010000 */
[C---:B------:R-:W-:Y:S01]  /*2af0*/  FFMA.FTZ R199, R152.reuse, R199, R180 ;  /* 0x000000c798c77223 */ /* 0x040fe200000100b4 */
[C---:B------:R-:W-:Y:S01]  /*2b00*/  FFMA.FTZ R75, R152.reuse, R197, R75 ;  /* 0x000000c5984b7223 */ /* 0x040fe2000001004b */
[----:B------:R-:W-:Y:S01]  /*2b10*/  LOP3.LUT P3, RZ, R101, 0xff, RZ, 0xc0, !PT ;  /* 0x000000ff65ff7812 */ /* 0x000fe2000786c0ff */
[-C--:B------:R-:W-:Y:S01]  /*2b20*/  FMUL.FTZ R203, R203, R156.reuse ;  /* 0x0000009ccbcb7220 */ /* 0x080fe20000410000 */
[----:B------:R-:W-:Y:S01]  /*2b30*/  LOP3.LUT P6, RZ, R101, 0xff00, RZ, 0xc0, !PT ;  /* 0x0000ff0065ff7812 */ /* 0x000fe200078cc0ff */
[----:B------:R-:W-:Y:S01]  /*2b40*/  FMUL.FTZ R73, R73, UR4 ;  /* 0x0000000449497c20 */ /* 0x000fe20008410000 */
[C---:B------:R-:W-:Y:S01]  /*2b50*/  LOP3.LUT P0, RZ, R101.reuse, 0xff0000, RZ, 0xc0, !PT ;  /* 0x00ff000065ff7812 */ /* 0x040fe2000780c0ff */
[C---:B------:R-:W-:Y:S01]  /*2b60*/  FFMA.FTZ R179, R152.reuse, R179, R178 ;  /* 0x000000b398b37223 */ /* 0x040fe200000100b2 */
[----:B------:R-:W-:Y:S01]  /*2b70*/  ISETP.GE.U32.AND.EX P4, PT, R101, 0x1000000, PT, P4 ;  /* 0x010000006500780c */ /* 0x000fe20003f86140 */
[----:B------:R-:W-:Y:S01]  /*2b80*/  FFMA.FTZ R101, R152, R177, R72 ;  /* 0x000000b198657223 */ /* 0x000fe20000010048 */
[-C--:B------:R-:W-:Y:S01]  /*2b90*/  FMUL.FTZ R201, R201, R156.reuse ;  /* 0x0000009cc9c97220 */ /* 0x080fe20000410000 */
[-C--:B------:R-:W-:Y:S01]  /*2ba0*/  FMUL.FTZ R199, R199, R156.reuse ;  /* 0x0000009cc7c77220 */ /* 0x080fe20000410000 */
[-C--:B------:R-:W-:Y:S01]  /*2bb0*/  FMUL.FTZ R72, R75, R156.reuse ;  /* 0x0000009c4b487220 */ /* 0x080fe20000410000 */
[----:B------:R-:W-:Y:S01]  /*2bc0*/  FMUL.FTZ R178, R203, UR4 ;  /* 0x00000004cbb27c20 */ /* 0x000fe20008410000 */
[-CC-:B------:R-:W-:Y:S01]  /*2bd0*/  FFMA.FTZ R217, R110, R207.reuse, R216.reuse ;  /* 0x000000cf6ed97223 */ /* 0x180fe200000100d8 */
[-C--:B------:R-:W-:Y:S01]  /*2be0*/  FMUL.FTZ R101, R101, R156.reuse ;  /* 0x0000009c65657220 */ /* 0x080fe20000410000 */
[-CC-:B------:R-:W-:Y:S01]  /*2bf0*/  FFMA.FTZ R110, R153, R207.reuse, R216.reuse ;  /* 0x000000cf996e7223 */ /* 0x180fe200000100d8 */
[----:B------:R-:W-:Y:S01]  /*2c00*/  HADD2.F32 R182, -RZ, R63.H1_H1 ;  /* 0x3000003fffb67230 */ /* 0x000fe20000004100 */
[----:B------:R-:W-:Y:S01]  /*2c10*/  FSEL R153, R73, RZ, P5 ;  /* 0x000000ff49997208 */ /* 0x000fe20002800000 */
[----:B------:R-:W-:Y:S01]  /*2c20*/  FMUL.FTZ R177, R201, UR4 ;  /* 0x00000004c9b17c20 */ /* 0x000fe20008410000 */
[----:B------:R-:W-:Y:S01]  /*2c30*/  FMUL.FTZ R180, R199, UR4 ;  /* 0x00000004c7b47c20 */ /* 0x000fe20008410000 */
[----:B------:R-:W-:Y:S01]  /*2c40*/  FMUL.FTZ R72, R72, UR4 ;  /* 0x0000000448487c20 */ /* 0x000fe20008410000 */
[----:B------:R-:W-:Y:S01]  /*2c50*/  LOP3.LUT P5, RZ, R98, 0xff, RZ, 0xc0, !PT ;  /* 0x000000ff62ff7812 */ /* 0x000fe200078ac0ff */
[----:B------:R-:W-:Y:S01]  /*2c60*/  FMUL.FTZ R73, R101, UR4 ;  /* 0x0000000465497c20 */ /* 0x000fe20008410000 */
[----:B------:R-:W-:Y:S01]  /*2c70*/  FSEL R178, R178, RZ, P3 ;  /* 0x000000ffb2b27208 */ /* 0x000fe20001800000 */
[-CC-:B------:R-:W-:Y:S01]  /*2c80*/  FFMA.FTZ R74, R189, R207.reuse, R216.reuse ;  /* 0x000000cfbd4a7223 */ /* 0x180fe200000100d8 */
[----:B------:R-:W-:Y:S01]  /*2c90*/  LOP3.LUT P3, RZ, R98, 0xff00, RZ, 0xc0, !PT ;  /* 0x0000ff0062ff7812 */ /* 0x000fe2000786c0ff */
[----:B------:R-:W-:Y:S01]  /*2ca0*/  FFMA.FTZ R189, R160, R207, R216 ;  /* 0x000000cfa0bd7223 */ /* 0x000fe200000100d8 */
[----:B------:R-:W-:Y:S01]  /*2cb0*/  FFMA.FTZ R195, R152, R195, R182 ;  /* 0x000000c398c37223 */ /* 0x000fe200000100b6 */
[-CC-:B------:R-:W-:Y:S01]  /*2cc0*/  FFMA.FTZ R181, R181, R207.reuse, R216.reuse ;  /* 0x000000cfb5b57223 */ /* 0x180fe200000100d8 */
[-CC-:B------:R-:W-:Y:S01]  /*2cd0*/  FFMA.FTZ R160, R161, R207.reuse, R216.reuse ;  /* 0x000000cfa1a07223 */ /* 0x180fe200000100d8 */
[----:B------:R-:W-:Y:S01]  /*2ce0*/  FSEL R177, R177, RZ, P6 ;  /* 0x000000ffb1b17208 */ /* 0x000fe20003000000 */
[-CC-:B------:R-:W-:Y:S01]  /*2cf0*/  FFMA.FTZ R161, R164, R207.reuse, R216.reuse ;  /* 0x000000cfa4a17223 */ /* 0x180fe200000100d8 */
[----:B------:R-:W-:Y:S01]  /*2d00*/  FSEL R180, R180, RZ, P0 ;  /* 0x000000ffb4b47208 */ /* 0x000fe20000000000 */
[-CC-:B------:R-:W-:Y:S01]  /*2d10*/  FFMA.FTZ R164, R165, R207.reuse, R216.reuse ;  /* 0x000000cfa5a47223 */ /* 0x180fe200000100d8 */
[----:B------:R-:W-:Y:S01]  /*2d20*/  FSEL R101, R72, RZ, P5 ;  /* 0x000000ff48657208 */ /* 0x000fe20002800000 */
[-CC-:B------:R-:W-:Y:S01]  /*2d30*/  FFMA.FTZ R165, R168, R207.reuse, R216.reuse ;  /* 0x000000cfa8a57223 */ /* 0x180fe200000100d8 */
[C---:B------:R-:W-:Y:S01]  /*2d40*/  LOP3.LUT P6, RZ, R98.reuse, 0xff0000, RZ, 0xc0, !PT ;  /* 0x00ff000062ff7812 */ /* 0x040fe200078cc0ff */
[-C--:B------:R-:W-:Y:S01]  /*2d50*/  FMUL.FTZ R195, R195, R156.reuse ;  /* 0x0000009cc3c37220 */ /* 0x080fe20000410000 */
[C---:B------:R-:W-:Y:S01]  /*2d60*/  LOP3.LUT P0, RZ, R98.reuse, 0xff000000, RZ, 0xc0, !PT ;  /* 0xff00000062ff7812 */ /* 0x040fe2000780c0ff */
[----:B------:R-:W-:Y:S01]  /*2d70*/  FMUL.FTZ R179, R179, R156 ;  /* 0x0000009cb3b37220 */ /* 0x000fe20000410000 */
[----:B------:R-:W-:Y:S01]  /*2d80*/  ISETP.GE.U32.AND P5, PT, R98, RZ, PT ;  /* 0x000000ff6200720c */ /* 0x000fe20003fa6070 */
[----:B------:R-:W-:Y:S01]  /*2d90*/  FFMA.FTZ R168, R169, R207, R216 ;  /* 0x000000cfa9a87223 */ /* 0x000fe200000100d8 */
[----:B------:R-:W-:Y:S01]  /*2da0*/  FSEL R98, R73, RZ, P3 ;  /* 0x000000ff49627208 */ /* 0x000fe20001800000 */
[----:B------:R-:W-:-:S02]  /*2db0*/  HADD2.F32 R73, -RZ, R49.H1_H1 ;  /* 0x30000031ff497230 */ /* 0x000fc40000004100 */
[----:B------:R-:W-:Y:S01]  /*2dc0*/  FADD.FTZ R181, R184, -R181 ;  /* 0x800000b5b8b57221 */ /* 0x000fe20000010000 */
[-CC-:B------:R-:W-:Y:S01]  /*2dd0*/  FFMA.FTZ R169, R108, R207.reuse, R216.reuse ;  /* 0x000000cf6ca97223 */ /* 0x180fe200000100d8 */
[-CC-:B------:R-:W-:Y:S01]  /*2de0*/  FFMA.FTZ R108, R111, R207.reuse, R216.reuse ;  /* 0x000000cf6f6c7223 */ /* 0x180fe200000100d8 */
[----:B------:R-:W-:Y:S01]  /*2df0*/  FMUL.FTZ R75, R195, UR4 ;  /* 0x00000004c34b7c20 */ /* 0x000fe20008410000 */
[----:B------:R-:W-:Y:S01]  /*2e00*/  FMUL.FTZ R111, R179, UR4 ;  /* 0x00000004b36f7c20 */ /* 0x000fe20008410000 */
[--C-:B------:R-:W-:Y:S01]  /*2e10*/  FFMA.FTZ R183, R183, R207, R216.reuse ;  /* 0x000000cfb7b77223 */ /* 0x100fe200000100d8 */
[----:B------:R-:W-:Y:S01]  /*2e20*/  FFMA.FTZ R73, R152, R181, R73 ;  /* 0x000000b598497223 */ /* 0x000fe20000010049 */
[----:B------:R-:W-:Y:S01]  /*2e30*/  FFMA.FTZ R185, R185, R207, R216 ;  /* 0x000000cfb9b97223 */ /* 0x000fe200000100d8 */
[----:B------:R-:W-:Y:S01]  /*2e40*/  FADD.FTZ R191, R191, -R74 ;  /* 0x8000004abfbf7221 */ /* 0x000fe20000010000 */
[--C-:B------:R-:W-:Y:S01]  /*2e50*/  HADD2.F32 R72, -RZ, R50.reuse.H0_H0 ;  /* 0x20000032ff487230 */ /* 0x100fe20000004100 */
[----:B------:R-:W-:Y:S01]  /*2e60*/  FSEL R75, R75, RZ, P4 ;  /* 0x000000ff4b4b7208 */ /* 0x000fe20002000000 */
[----:B------:R-:W-:Y:S01]  /*2e70*/  FADD.FTZ R183, R186, -R183 ;  /* 0x800000b7bab77221 */ /* 0x000fe20000010000 */
[----:B------:R-:W-:Y:S01]  /*2e80*/  FSEL R111, R111, RZ, P6 ;  /* 0x000000ff6f6f7208 */ /* 0x000fe20003000000 */
[----:B------:R-:W-:-:S02]  /*2e90*/  HADD2.F32 R74, -RZ, R50.H1_H1 ;  /* 0x30000032ff4a7230 */ /* 0x000fc40000004100 */
[----:B------:R-:W-:Y:S01]  /*2ea0*/  FMUL.FTZ R73, R73, R156 ;  /* 0x0000009c49497220 */ /* 0x000fe20000410000 */
[C---:B------:R-:W-:Y:S01]  /*2eb0*/  LOP3.LUT P4, RZ, R99.reuse, 0xff, RZ, 0xc0, !PT ;  /* 0x000000ff63ff7812 */ /* 0x040fe2000788c0ff */
[----:B------:R-:W-:Y:S01]  /*2ec0*/  FADD.FTZ R185, R188, -R185 ;  /* 0x800000b9bcb97221 */ /* 0x000fe20000010000 */
[----:B------:R-:W-:Y:S01]  /*2ed0*/  LOP3.LUT P3, RZ, R99, 0xff00, RZ, 0xc0, !PT ;  /* 0x0000ff0063ff7812 */ /* 0x000fe2000786c0ff */
[----:B------:R-:W-:Y:S01]  /*2ee0*/  FFMA.FTZ R187, R187, R207, R216 ;  /* 0x000000cfbbbb7223 */ /* 0x000fe200000100d8 */
[C---:B------:R-:W-:Y:S01]  /*2ef0*/  LOP3.LUT P6, RZ, R99.reuse, 0xff0000, RZ, 0xc0, !PT ;  /* 0x00ff000063ff7812 */ /* 0x040fe200078cc0ff */
[----:B------:R-:W-:Y:S01]  /*2f00*/  FADD.FTZ R189, R162, -R189 ;  /* 0x800000bda2bd7221 */ /* 0x000fe20000010000 */
[----:B------:R-:W-:Y:S01]  /*2f10*/  ISETP.GE.U32.AND.EX P5, PT, R99, 0x1000000, PT, P5 ;  /* 0x010000006300780c */ /* 0x000fe20003fa6150 */
[----:B------:R-:W-:Y:S02]  /*2f20*/  HADD2.F32 R99, -RZ, R56.H0_H0 ;  /* 0x20000038ff637230 */ /* 0x000fe40000004100 */
[----:B------:R-:W-:Y:S01]  /*2f30*/  FADD.FTZ R163, R163, -R160 ;  /* 0x800000a0a3a37221 */ /* 0x000fe20000010000 */
[----:B------:R-:W-:-:S02]  /*2f40*/  HADD2.F32 R162, -RZ, R51.H1_H1 ;  /* 0x30000033ffa27230 */ /* 0x000fc40000004100 */
[C---:B------:R-:W-:Y:S01]  /*2f50*/  FFMA.FTZ R183, R152.reuse, R183, R72 ;  /* 0x000000b798b77223 */ /* 0x040fe20000010048 */
[----:B------:R-:W-:Y:S01]  /*2f60*/  FMUL.FTZ R73, R73, UR4 ;  /* 0x0000000449497c20 */ /* 0x000fe20008410000 */
[----:B------:R-:W-:Y:S02]  /*2f70*/  HADD2.F32 R160, -RZ, R51.H0_H0 ;  /* 0x20000033ffa07230 */ /* 0x000fe40000004100 */
[----:B------:R-:W-:Y:S01]  /*2f80*/  FFMA.FTZ R185, R152, R185, R74 ;  /* 0x000000b998b97223 */ /* 0x000fe2000001004a */
[----:B------:R-:W-:Y:S02]  /*2f90*/  HADD2.F32 R72, -RZ, R56.H1_H1 ;  /* 0x30000038ff487230 */ /* 0x000fe40000004100 */
[----:B------:R-:W-:Y:S01]  /*2fa0*/  FADD.FTZ R187, R190, -R187 ;  /* 0x800000bbbebb7221 */ /* 0x000fe20000010000 */
[--C-:B------:R-:W-:Y:S02]  /*2fb0*/  HADD2.F32 R74, -RZ, R57.reuse.H0_H0 ;  /* 0x20000039ff4a7230 */ /* 0x100fe40000004100 */
[----:B------:R-:W-:Y:S01]  /*2fc0*/  FADD.FTZ R179, R166, -R161 ;  /* 0x800000a1a6b37221 */ /* 0x000fe20000010000 */
[C---:B------:R-:W-:Y:S01]  /*2fd0*/  FFMA.FTZ R99, R152.reuse, R189, R99 ;  /* 0x000000bd98637223 */ /* 0x040fe20000010063 */
[C---:B------:R-:W-:Y:S01]  /*2fe0*/  FFMA.FTZ R191, R152.reuse, R191, R162 ;  /* 0x000000bf98bf7223 */ /* 0x040fe200000100a2 */
[-C--:B------:R-:W-:Y:S01]  /*2ff0*/  FMUL.FTZ R183, R183, R156.reuse ;  /* 0x0000009cb7b77220 */ /* 0x080fe20000410000 */
[----:B------:R-:W-:Y:S01]  /*3000*/  FSEL R162, R73, RZ, P0 ;  /* 0x000000ff49a27208 */ /* 0x000fe20000000000 */
[C---:B------:R-:W-:Y:S01]  /*3010*/  FFMA.FTZ R187, R152.reuse, R187, R160 ;  /* 0x000000bb98bb7223 */ /* 0x040fe200000100a0 */
[----:B------:R-:W-:Y:S01]  /*3020*/  FFMA.FTZ R161, R152, R163, R72 ;  /* 0x000000a398a17223 */ /* 0x000fe20000010048 */
[----:B------:R-:W-:Y:S01]  /*3030*/  FMUL.FTZ R185, R185, R156 ;  /* 0x0000009cb9b97220 */ /* 0x000fe20000410000 */
[----:B------:R-:W-:-:S02]  /*3040*/  HADD2.F32 R73, -RZ, R57.H1_H1 ;  /* 0x30000039ff497230 */ /* 0x000fc40000004100 */
[C---:B------:R-:W-:Y:S01]  /*3050*/  FFMA.FTZ R181, R152.reuse, R179, R74 ;  /* 0x000000b398b57223 */ /* 0x040fe2000001004a */
[-C--:B------:R-:W-:Y:S01]  /*3060*/  FMUL.FTZ R99, R99, R156.reuse ;  /* 0x0000009c63637220 */ /* 0x080fe20000410000 */
[----:B------:R-:W-:Y:S01]  /*3070*/  FADD.FTZ R167, R167, -R164 ;  /* 0x800000a4a7a77221 */ /* 0x000fe20000010000 */
[----:B------:R-:W-:Y:S01]  /*3080*/  FMUL.FTZ R163, R183, UR4 ;  /* 0x00000004b7a37c20 */ /* 0x000fe20008410000 */
[-C--:B------:R-:W-:Y:S01]  /*3090*/  FMUL.FTZ R187, R187, R156.reuse ;  /* 0x0000009cbbbb7220 */ /* 0x080fe20000410000 */
[----:B------:R-:W-:Y:S01]  /*30a0*/  FMUL.FTZ R166, R185, UR4 ;  /* 0x00000004b9a67c20 */ /* 0x000fe20008410000 */
[-C--:B------:R-:W-:Y:S01]  /*30b0*/  FMUL.FTZ R161, R161, R156.reuse ;  /* 0x0000009ca1a17220 */ /* 0x080fe20000410000 */
[-C--:B------:R-:W-:Y:S01]  /*30c0*/  FMUL.FTZ R191, R191, R156.reuse ;  /* 0x0000009cbfbf7220 */ /* 0x080fe20000410000 */
[----:B------:R-:W-:Y:S01]  /*30d0*/  FMUL.FTZ R181, R181, R156 ;  /* 0x0000009cb5b57220 */ /* 0x000fe20000410000 */
[----:B------:R-:W-:Y:S01]  /*30e0*/  FMUL.FTZ R99, R99, UR4 ;  /* 0x0000000463637c20 */ /* 0x000fe20008410000 */
[----:B------:R-:W-:Y:S01]  /*30f0*/  FFMA.FTZ R73, R152, R167, R73 ;  /* 0x000000a798497223 */ /* 0x000fe20000010049 */
[----:B------:R-:W-:Y:S01]  /*3100*/  LOP3.LUT P0, RZ, R94, 0xff, RZ, 0xc0, !PT ;  /* 0x000000ff5eff7812 */ /* 0x000fe2000780c0ff */
[-CC-:B------:R-:W-:Y:S01]  /*3110*/  FFMA.FTZ R80, R80, R207.reuse, R216.reuse ;  /* 0x000000cf50507223 */ /* 0x180fe200000100d8 */
[----:B------:R-:W-:Y:S01]  /*3120*/  FSEL R163, R163, RZ, P4 ;  /* 0x000000ffa3a37208 */ /* 0x000fe20002000000 */
[----:B------:R-:W-:Y:S01]  /*3130*/  FMUL.FTZ R179, R187, UR4 ;  /* 0x00000004bbb37c20 */ /* 0x000fe20008410000 */
[----:B------:R-:W-:Y:S01]  /*3140*/  FMUL.FTZ R161, R161, UR4 ;  /* 0x00000004a1a17c20 */ /* 0x000fe20008410000 */
[----:B------:R-:W-:Y:S01]  /*3150*/  FFMA.FTZ R172, R172, R207, R216 ;  /* 0x000000cfacac7223 */ /* 0x000fe200000100d8 */
[----:B------:R-:W-:Y:S01]  /*3160*/  LOP3.LUT P4, RZ, R94, 0xff00, RZ, 0xc0, !PT ;  /* 0x0000ff005eff7812 */ /* 0x000fe2000788c0ff */
[----:B------:R-:W-:Y:S01]  /*3170*/  FMUL.FTZ R182, R191, UR4 ;  /* 0x00000004bfb67c20 */ /* 0x000fe20008410000 */
[----:B------:R-:W-:Y:S01]  /*3180*/  FSEL R166, R166, RZ, P3 ;  /* 0x000000ffa6a67208 */ /* 0x000fe20001800000 */
[----:B------:R-:W-:Y:S01]  /*3190*/  FMUL.FTZ R181, R181, UR4 ;  /* 0x00000004b5b57c20 */ /* 0x000fe20008410000 */
[----:B------:R-:W-:-:S02]  /*31a0*/  HADD2.F32 R72, -RZ, R58.H0_H0 ;  /* 0x2000003aff487230 */ /* 0x000fc40000004100 */
[----:B------:R-:W-:Y:S01]  /*31b0*/  FMUL.FTZ R73, R73, R156 ;  /* 0x0000009c49497220 */ /* 0x000fe20000410000 */
[----:B------:R-:W-:Y:S01]  /*31c0*/  LOP3.LUT P3, RZ, R94, 0xff0000, RZ, 0xc0, !PT ;  /* 0x00ff00005eff7812 */ /* 0x000fe2000786c0ff */
[----:B------:R-:W-:Y:S01]  /*31d0*/  FADD.FTZ R165, R170, -R165 ;  /* 0x800000a5aaa57221 */ /* 0x000fe20000010000 */
[----:B------:R-:W-:Y:S01]  /*31e0*/  FSEL R160, R99, RZ, P0 ;  /* 0x000000ff63a07208 */ /* 0x000fe20000000000 */
[----:B------:R-:W-:Y:S01]  /*31f0*/  HADD2.F32 R74, -RZ, R58.H1_H1 ;  /* 0x3000003aff4a7230 */ /* 0x000fe20000004100 */
[----:B------:R-:W-:Y:S01]  /*3200*/  ISETP.GE.U32.AND P0, PT, R94, RZ, PT ;  /* 0x000000ff5e00720c */ /* 0x000fe20003f06070 */
[----:B------:R-:W-:Y:S01]  /*3210*/  FADD.FTZ R171, R171, -R168 ;  /* 0x800000a8abab7221 */ /* 0x000fe20000010000 */
[----:B------:R-:W-:Y:S01]  /*3220*/  FADD.FTZ R81, R81, -R80 ;  /* 0x8000005051517221 */ /* 0x000fe20000010000 */
[-CC-:B------:R-:W-:Y:S01]  /*3230*/  FFMA.FTZ R82, R82, R207.reuse, R216.reuse ;  /* 0x000000cf52527223 */ /* 0x180fe200000100d8 */
[----:B------:R-:W-:Y:S02]  /*3240*/  HADD2.F32 R80, -RZ, R59.H0_H0 ;  /* 0x2000003bff507230 */ /* 0x000fe40000004100 */
[----:B------:R-:W-:Y:S01]  /*3250*/  FFMA.FTZ R84, R84, R207, R216 ;  /* 0x000000cf54547223 */ /* 0x000fe200000100d8 */
[----:B------:R-:W-:Y:S01]  /*3260*/  FSEL R179, R179, RZ, P6 ;  /* 0x000000ffb3b37208 */ /* 0x000fe20003000000 */
[----:B------:R-:W-:Y:S01]  /*3270*/  FADD.FTZ R173, R173, -R172 ;  /* 0x800000acadad7221 */ /* 0x000fe20000010000 */
[----:B------:R-:W-:Y:S01]  /*3280*/  FSEL R99, R161, RZ, P4 ;  /* 0x000000ffa1637208 */ /* 0x000fe20002000000 */
[----:B------:R-:W-:Y:S01]  /*3290*/  FMUL.FTZ R73, R73, UR4 ;  /* 0x0000000449497c20 */ /* 0x000fe20008410000 */
[----:B------:R-:W-:Y:S01]  /*32a0*/  LOP3.LUT P6, RZ, R94, 0xff000000, RZ, 0xc0, !PT ;  /* 0xff0000005eff7812 */ /* 0x000fe200078cc0ff */
[----:B------:R-:W-:Y:S01]  /*32b0*/  FFMA.FTZ R165, R152, R165, R72 ;  /* 0x000000a598a57223 */ /* 0x000fe20000010048 */
[----:B------:R-:W-:Y:S01]  /*32c0*/  FSEL R182, R182, RZ, P5 ;  /* 0x000000ffb6b67208 */ /* 0x000fe20002800000 */
[----:B------:R-:W-:Y:S01]  /*32d0*/  FFMA.FTZ R171, R152, R171, R74 ;  /* 0x000000ab98ab7223 */ /* 0x000fe2000001004a */
[----:B------:R-:W-:Y:S01]  /*32e0*/  FSEL R161, R181, RZ, P3 ;  /* 0x000000ffb5a17208 */ /* 0x000fe20001800000 */
[--C-:B------:R-:W-:Y:S01]  /*32f0*/  HADD2.F32 R72, -RZ, R68.reuse.H1_H1 ;  /* 0x30000044ff487230 */ /* 0x100fe20000004100 */
[C---:B------:R-:W-:Y:S01]  /*3300*/  LOP3.LUT P5, RZ, R95.reuse, 0xff, RZ, 0xc0, !PT ;  /* 0x000000ff5fff7812 */ /* 0x040fe200078ac0ff */
[-CC-:B------:R-:W-:Y:S01]  /*3310*/  FFMA.FTZ R174, R174, R207.reuse, R216.reuse ;  /* 0x000000cfaeae7223 */ /* 0x180fe200000100d8 */
[C---:B------:R-:W-:Y:S01]  /*3320*/  LOP3.LUT P4, RZ, R95.reuse, 0xff00, RZ, 0xc0, !PT ;  /* 0x0000ff005fff7812 */ /* 0x040fe2000788c0ff */
[----:B------:R-:W-:Y:S01]  /*3330*/  FFMA.FTZ R86, R86, R207, R216 ;  /* 0x000000cf56567223 */ /* 0x000fe200000100d8 */
[C---:B------:R-:W-:Y:S01]  /*3340*/  LOP3.LUT P3, RZ, R95.reuse, 0xff0000, RZ, 0xc0, !PT ;  /* 0x00ff00005fff7812 */ /* 0x040fe2000786c0ff */
[----:B------:R-:W-:Y:S01]  /*3350*/  HADD2.F32 R74, -RZ, R69.H0_H0 ;  /* 0x20000045ff4a7230 */ /* 0x000fe20000004100 */
[----:B------:R-:W-:Y:S01]  /*3360*/  ISETP.GE.U32.AND.EX P0, PT, R95, 0x1000000, PT, P0 ;  /* 0x010000005f00780c */ /* 0x000fe20003f06100 */
[----:B------:R-:W-:Y:S01]  /*3370*/  FADD.FTZ R95, R83, -R82 ;  /* 0x80000052535f7221 */ /* 0x000fe20000010000 */
[----:B------:R-:W-:Y:S01]  /*3380*/  FADD.FTZ R181, R85, -R84 ;  /* 0x8000005455b57221 */ /* 0x000fe20000010000 */
[----:B------:R-:W-:Y:S01]  /*3390*/  FFMA.FTZ R173, R152, R173, R80 ;  /* 0x000000ad98ad7223 */ /* 0x000fe20000010050 */
[----:B------:R-:W-:-:S02]  /*33a0*/  HADD2.F32 R83, -RZ, R68.H0_H0 ;  /* 0x20000044ff537230 */ /* 0x000fc40000004100 */
[-CC-:B------:R-:W-:Y:S01]  /*33b0*/  FFMA.FTZ R88, R88, R207.reuse, R216.reuse ;  /* 0x000000cf58587223 */ /* 0x180fe200000100d8 */
[----:B------:R-:W-:Y:S01]  /*33c0*/  FSEL R80, R73, RZ, P6 ;  /* 0x000000ff49507208 */ /* 0x000fe20003000000 */
[----:B------:R-:W-:Y:S01]  /*33d0*/  FFMA.FTZ R157, R157, R207, R216 ;  /* 0x000000cf9d9d7223 */ /* 0x000fe200000100d8 */
[----:B------:R-:W-:Y:S02]  /*33e0*/  HADD2.F32 R82, -RZ, R59.H1_H1 ;  /* 0x3000003bff527230 */ /* 0x000fe40000004100 */
[----:B------:R-:W-:Y:S01]  /*33f0*/  FADD.FTZ R175, R175, -R174 ;  /* 0x800000aeafaf7221 */ /* 0x000fe20000010000 */
[----:B------:R-:W-:Y:S02]  /*3400*/  HADD2.F32 R73, -RZ, R69.H1_H1 ;  /* 0x30000045ff497230 */ /* 0x000fe40000004100 */
[C---:B------:R-:W-:Y:S01]  /*3410*/  FFMA.FTZ R95, R152.reuse, R95, R72 ;  /* 0x0000005f985f7223 */ /* 0x040fe20000010048 */
[----:B------:R-:W-:Y:S01]  /*3420*/  FADD.FTZ R87, R87, -R86 ;  /* 0x8000005657577221 */ /* 0x000fe20000010000 */
[----:B------:R-:W-:Y:S01]  /*3430*/  FMUL.FTZ R165, R165, R156 ;  /* 0x0000009ca5a57220 */ /* 0x000fe20000410000 */
[----:B------:R-:W-:Y:S01]  /*3440*/  FFMA.FTZ R181, R152, R181, R74 ;  /* 0x000000b598b57223 */ /* 0x000fe2000001004a */
[----:B------:R-:W-:-:S02]  /*3450*/  HADD2.F32 R72, -RZ, R70.H0_H0 ;  /* 0x20000046ff487230 */ /* 0x000fc40000004100 */
[----:B------:R-:W-:Y:S01]  /*3460*/  FFMA.FTZ R85, R152, R81, R83 ;  /* 0x0000005198557223 */ /* 0x000fe20000010053 */
[----:B------:R-:W-:Y:S01]  /*3470*/  FADD.FTZ R89, R89, -R88 ;  /* 0x8000005859597221 */ /* 0x000fe20000010000 */
[----:B------:R-:W-:Y:S02]  /*3480*/  HADD2.F32 R74, -RZ, R70.H1_H1 ;  /* 0x30000046ff4a7230 */ /* 0x000fe40000004100 */
[----:B------:R-:W-:Y:S01]  /*3490*/  FADD.FTZ R157, R90, -R157 ;  /* 0x8000009d5a9d7221 */ /* 0x000fe20000010000 */
[C---:B------:R-:W-:Y:S01]  /*34a0*/  FFMA.FTZ R175, R152.reuse, R175, R82 ;  /* 0x000000af98af7223 */ /* 0x040fe20000010052 */
[-C--:B------:R-:W-:Y:S01]  /*34b0*/  FMUL.FTZ R173, R173, R156.reuse ;  /* 0x0000009cadad7220 */ /* 0x080fe20000410000 */
[----:B------:R-:W-:Y:S01]  /*34c0*/  FFMA.FTZ R73, R152, R87, R73 ;  /* 0x0000005798497223 */ /* 0x000fe20000010049 */
[----:B------:R-:W-:Y:S01]  /*34d0*/  FMUL.FTZ R82, R165, UR4 ;  /* 0x00000004a5527c20 */ /* 0x000fe20008410000 */
[----:B------:R-:W-:Y:S02]  /*34e0*/  HADD2.F32 R87, -RZ, R64.H0_H0 ;  /* 0x20000040ff577230 */ /* 0x000fe40000004100 */
[-C--:B------:R-:W-:Y:S01]  /*34f0*/  FMUL.FTZ R85, R85, R156.reuse ;  /* 0x0000009c55557220 */ /* 0x080fe20000410000 */
[----:B------:R-:W-:Y:S01]  /*3500*/  FMUL.FTZ R95, R95, R156 ;  /* 0x0000009c5f5f7220 */ /* 0x000fe20000410000 */
[----:B------:R-:W-:Y:S01]  /*3510*/  FADD.FTZ R159, R76, -R159 ;  /* 0x8000009f4c9f7221 */ /* 0x000fe20000010000 */
[----:B------:R-:W-:-:S02]  /*3520*/  HADD2.F32 R86, -RZ, R71.H1_H1 ;  /* 0x30000047ff567230 */ /* 0x000fc40000004100 */
[C---:B------:R-:W-:Y:S01]  /*3530*/  FFMA.FTZ R89, R152.reuse, R89, R72 ;  /* 0x0000005998597223 */ /* 0x040fe20000010048 */
[----:B------:R-:W-:Y:S01]  /*3540*/  FADD.FTZ R155, R155, -R176 ;  /* 0x800000b09b9b7221 */ /* 0x000fe20000010000 */
[----:B------:R-:W-:Y:S01]  /*3550*/  FFMA.FTZ R157, R152, R157, R74 ;  /* 0x0000009d989d7223 */ /* 0x000fe2000001004a */
[----:B------:R-:W-:Y:S02]  /*3560*/  HADD2.F32 R72, -RZ, R65.H0_H0 ;  /* 0x20000041ff487230 */ /* 0x000fe40000004100 */
[----:B------:R-:W-:Y:S01]  /*3570*/  FMUL.FTZ R83, R173, UR4 ;  /* 0x00000004ad537c20 */ /* 0x000fe20008410000 */
[----:B------:R-:W-:Y:S01]  /*3580*/  FADD.FTZ R169, R96, -R169 ;  /* 0x800000a960a97221 */ /* 0x000fe20000010000 */
[----:B------:R-:W-:Y:S01]  /*3590*/  FFMA.FTZ R158, R158, R207, R216 ;  /* 0x000000cf9e9e7223 */ /* 0x000fe200000100d8 */
[-C--:B------:R-:W-:Y:S01]  /*35a0*/  FMUL.FTZ R73, R73, R156.reuse ;  /* 0x0000009c49497220 */ /* 0x080fe20000410000 */
[----:B------:R-:W-:Y:S01]  /*35b0*/  FSEL R82, R82, RZ, P5 ;  /* 0x000000ff52527208 */ /* 0x000fe20002800000 */
[----:B------:R-:W-:Y:S01]  /*35c0*/  FMUL.FTZ R84, R85, UR4 ;  /* 0x0000000455547c20 */ /* 0x000fe20008410000 */
[----:B------:R-:W-:Y:S01]  /*35d0*/  FMUL.FTZ R95, R95, UR4 ;  /* 0x000000045f5f7c20 */ /* 0x000fe20008410000 */
[----:B------:R-:W-:Y:S01]  /*35e0*/  FFMA.FTZ R87, R152, R159, R87 ;  /* 0x0000009f98577223 */ /* 0x000fe20000010057 */
[-C--:B------:R-:W-:Y:S01]  /*35f0*/  FMUL.FTZ R89, R89, R156.reuse ;  /* 0x0000009c59597220 */ /* 0x080fe20000410000 */
[----:B------:R-:W-:Y:S01]  /*3600*/  FMUL.FTZ R171, R171, R156 ;  /* 0x0000009cabab7220 */ /* 0x000fe20000410000 */
[----:B------:R-:W-:Y:S01]  /*3610*/  LOP3.LUT P6, RZ, R92, 0xff, RZ, 0xc0, !PT ;  /* 0x000000ff5cff7812 */ /* 0x000fe200078cc0ff */
[----:B------:R-:W-:Y:S01]  /*3620*/  FFMA.FTZ R155, R152, R155, R86 ;  /* 0x0000009b989b7223 */ /* 0x000fe20000010056 */
[----:B------:R-:W-:Y:S01]  /*3630*/  LOP3.LUT P5, RZ, R92, 0xff00, RZ, 0xc0, !PT ;  /* 0x0000ff005cff7812 */ /* 0x000fe200078ac0ff */
[----:B------:R-:W-:-:S02]  /*3640*/  HADD2.F32 R74, -RZ, R66.H0_H0 ;  /* 0x20000042ff4a7230 */ /* 0x000fc40000004100 */
[-C--:B------:R-:W-:Y:S01]  /*3650*/  FMUL.FTZ R157, R157, R156.reuse ;  /* 0x0000009c9d9d7220 */ /* 0x080fe20000410000 */
[----:B------:R-:W-:Y:S01]  /*3660*/  FADD.FTZ R217, R102, -R217 ;  /* 0x800000d966d97221 */ /* 0x000fe20000010000 */
[----:B------:R-:W-:Y:S02]  /*3670*/  HADD2.F32 R76, -RZ, R71.H0_H0 ;  /* 0x20000047ff4c7230 */ /* 0x000fe40000004100 */
[----:B------:R-:W-:Y:S01]  /*3680*/  FFMA.FTZ R169, R152, R169, R72 ;  /* 0x000000a998a97223 */ /* 0x000fe20000010048 */
[----:B------:R-:W-:Y:S01]  /*3690*/  FSEL R83, R83, RZ, P3 ;  /* 0x000000ff53537208 */ /* 0x000fe20001800000 */
[----:B------:R-:W-:Y:S01]  /*36a0*/  FADD.FTZ R91, R91, -R158 ;  /* 0x8000009e5b5b7221 */ /* 0x000fe20000010000 */
[----:B------:R-:W-:Y:S01]  /*36b0*/  FMUL.FTZ R73, R73, UR4 ;  /* 0x0000000449497c20 */ /* 0x000fe20008410000 */
[----:B------:R-:W-:Y:S01]  /*36c0*/  LOP3.LUT P3, RZ, R92, 0xff000000, RZ, 0xc0, !PT ;  /* 0xff0000005cff7812 */ /* 0x000fe2000786c0ff */
[----:B------:R-:W-:Y:S01]  /*36d0*/  FMUL.FTZ R86, R89, UR4 ;  /* 0x0000000459567c20 */ /* 0x000fe20008410000 */
[-C--:B------:R-:W-:Y:S01]  /*36e0*/  FMUL.FTZ R72, R87, R156.reuse ;  /* 0x0000009c57487220 */ /* 0x080fe20000410000 */
[----:B------:R-:W-:Y:S01]  /*36f0*/  FMUL.FTZ R81, R171, UR4 ;  /* 0x00000004ab517c20 */ /* 0x000fe20008410000 */
[----:B------:R-:W-:Y:S01]  /*3700*/  FSEL R84, R84, RZ, P6 ;  /* 0x000000ff54547208 */ /* 0x000fe20003000000 */
[----:B------:R-:W-:Y:S01]  /*3710*/  FMUL.FTZ R89, R157, UR4 ;  /* 0x000000049d597c20 */ /* 0x000fe20008410000 */
[----:B------:R-:W-:Y:S01]  /*3720*/  FSEL R165, R95, RZ, P5 ;  /* 0x000000ff5fa57208 */ /* 0x000fe20002800000 */
[-C--:B------:R-:W-:Y:S01]  /*3730*/  FMUL.FTZ R155, R155, R156.reuse ;  /* 0x0000009c9b9b7220 */ /* 0x080fe20000410000 */
[-C--:B------:R-:W-:Y:S01]  /*3740*/  FMUL.FTZ R175, R175, R156.reuse ;  /* 0x0000009cafaf7220 */ /* 0x080fe20000410000 */
[-C--:B------:R-:W-:Y:S01]  /*3750*/  FMUL.FTZ R181, R181, R156.reuse ;  /* 0x0000009cb5b57220 */ /* 0x080fe20000410000 */
[----:B------:R-:W-:Y:S01]  /*3760*/  ISETP.GE.U32.AND P6, PT, R92, RZ, PT ;  /* 0x000000ff5c00720c */ /* 0x000fe20003fc6070 */
[C---:B------:R-:W-:Y:S01]  /*3770*/  FFMA.FTZ R217, R152.reuse, R217, R74 ;  /* 0x000000d998d97223 */ /* 0x040fe2000001004a */
[----:B------:R-:W-:Y:S01]  /*3780*/  LOP3.LUT P5, RZ, R93, 0xff00, RZ, 0xc0, !PT ;  /* 0x0000ff005dff7812 */ /* 0x000fe200078ac0ff */
[-C--:B------:R-:W-:Y:S01]  /*3790*/  FMUL.FTZ R169, R169, R156.reuse ;  /* 0x0000009ca9a97220 */ /* 0x080fe20000410000 */
[----:B------:R-:W-:Y:S01]  /*37a0*/  FFMA.FTZ R91, R152, R91, R76 ;  /* 0x0000005b985b7223 */ /* 0x000fe2000001004c */
[----:B------:R-:W-:Y:S01]  /*37b0*/  FSEL R88, R73, RZ, P3 ;  /* 0x000000ff49587208 */ /* 0x000fe20001800000 */
[----:B------:R-:W-:Y:S01]  /*37c0*/  FMUL.FTZ R72, R72, UR4 ;  /* 0x0000000448487c20 */ /* 0x000fe20008410000 */
[----:B------:R-:W-:Y:S01]  /*37d0*/  LOP3.LUT P3, RZ, R78, 0xff, RZ, 0xc0, !PT ;  /* 0x000000ff4eff7812 */ /* 0x000fe2000786c0ff */
[----:B------:R-:W-:Y:S01]  /*37e0*/  FMUL.FTZ R155, R155, UR4 ;  /* 0x000000049b9b7c20 */ /* 0x000fe20008410000 */
[----:B------:R-:W-:Y:S01]  /*37f0*/  FSEL R81, R81, RZ, P4 ;  /* 0x000000ff51517208 */ /* 0x000fe20002000000 */
[----:B------:R-:W-:Y:S01]  /*3800*/  FMUL.FTZ R164, R175, UR4 ;  /* 0x00000004afa47c20 */ /* 0x000fe20008410000 */
[----:B------:R-:W-:Y:S01]  /*3810*/  FMUL.FTZ R85, R181, UR4 ;  /* 0x00000004b5557c20 */ /* 0x000fe20008410000 */
[----:B------:R-:W-:Y:S01]  /*3820*/  ISETP.GE.U32.AND.EX P6, PT, R93, 0x1000000, PT, P6 ;  /* 0x010000005d00780c */ /* 0x000fe20003fc6160 */
[-C--:B------:R-:W-:Y:S01]  /*3830*/  FMUL.FTZ R217, R217, R156.reuse ;  /* 0x0000009cd9d97220 */ /* 0x080fe20000410000 */
[----:B------:R-:W-:Y:S01]  /*3840*/  FSEL R89, R89, RZ, P5 ;  /* 0x000000ff59597208 */ /* 0x000fe20002800000 */
[----:B------:R-:W-:Y:S01]  /*3850*/  FMUL.FTZ R169, R169, UR4 ;  /* 0x00000004a9a97c20 */ /* 0x000fe20008410000 */
[----:B------:R-:W-:Y:S01]  /*3860*/  LOP3.LUT P4, RZ, R92, 0xff0000, RZ, 0xc0, !PT ;  /* 0x00ff00005cff7812 */ /* 0x000fe2000788c0ff */
[----:B------:R-:W-:Y:S01]  /*3870*/  FMUL.FTZ R91, R91, R156 ;  /* 0x0000009c5b5b7220 */ /* 0x000fe20000410000 */
[----:B------:R-:W-:Y:S01]  /*3880*/  LOP3.LUT P5, RZ, R78, 0xff0000, RZ, 0xc0, !PT ;  /* 0x00ff00004eff7812 */ /* 0x000fe200078ac0ff */
[----:B------:R-:W-:Y:S01]  /*3890*/  FMUL.FTZ R90, R217, UR4 ;  /* 0x00000004d95a7c20 */ /* 0x000fe20008410000 */
[----:B------:R-:W-:Y:S01]  /*38a0*/  FSEL R102, R72, RZ, P3 ;  /* 0x000000ff48667208 */ /* 0x000fe20001800000 */
[----:B------:R-:W-:Y:S01]  /*38b0*/  FMUL.FTZ R91, R91, UR4 ;  /* 0x000000045b5b7c20 */ /* 0x000fe20008410000 */
[----:B------:R-:W-:Y:S01]  /*38c0*/  FSEL R158, R155, RZ, P6 ;  /* 0x000000ff9b9e7208 */ /* 0x000fe20003000000 */
[----:B------:R-:W0:Y:S01]  /*38d0*/  LDC.64 R72, c[0x0][0x468] ;  /* 0x00011a00ff487b82 */ /* 0x000e220000000a00 */
[----:B------:R-:W-:Y:S01]  /*38e0*/  FSEL R164, R164, RZ, P0 ;  /* 0x000000ffa4a47208 */ /* 0x000fe20000000000 */
[-CC-:B------:R-:W-:Y:S01]  /*38f0*/  FFMA.FTZ R154, R154, R207.reuse, R216.reuse ;  /* 0x000000cf9a9a7223 */ /* 0x180fe200000100d8 */
[----:B------:R-:W-:Y:S01]  /*3900*/  FSEL R85, R85, RZ, P4 ;  /* 0x000000ff55557208 */ /* 0x000fe20002000000 */
[----:B------:R-:W-:Y:S01]  /*3910*/  FFMA.FTZ R106, R106, R207, R216 ;  /* 0x000000cf6a6a7223 */ /* 0x000fe200000100d8 */
[----:B------:R-:W-:Y:S01]  /*3920*/  LOP3.LUT P6, RZ, R79, 0xff, RZ, 0xc0, !PT ;  /* 0x000000ff4fff7812 */ /* 0x000fe200078cc0ff */
[----:B------:R-:W-:Y:S01]  /*3930*/  FADD.FTZ R107, R107, -R154 ;  /* 0x8000009a6b6b7221 */ /* 0x000fe20000010000 */
[----:B------:R-:W-:Y:S01]  /*3940*/  FSEL R155, R169, RZ, P5 ;  /* 0x000000ffa99b7208 */ /* 0x000fe20002800000 */
[----:B------:R-:W-:Y:S01]  /*3950*/  HADD2.F32 R92, -RZ, R67.H0_H0 ;  /* 0x20000043ff5c7230 */ /* 0x000fe20000004100 */
[----:B------:R-:W-:Y:S01]  /*3960*/  LOP3.LUT P0, RZ, R93, 0xff, RZ, 0xc0, !PT ;  /* 0x000000ff5dff7812 */ /* 0x000fe2000780c0ff */
[----:B------:R-:W-:Y:S01]  /*3970*/  FADD.FTZ R103, R103, -R108 ;  /* 0x8000006c67677221 */ /* 0x000fe20000010000 */
[----:B------:R-:W-:Y:S01]  /*3980*/  LOP3.LUT P4, RZ, R93, 0xff0000, RZ, 0xc0, !PT ;  /* 0x00ff00005dff7812 */ /* 0x000fe2000788c0ff */
[----:B------:R-:W-:Y:S01]  /*3990*/  FADD.FTZ R105, R105, -R110 ;  /* 0x8000006e69697221 */ /* 0x000fe20000010000 */
[----:B------:R-:W-:Y:S01]  /*39a0*/  ISETP.GE.U32.AND P5, PT, R78, RZ, PT ;  /* 0x000000ff4e00720c */ /* 0x000fe20003fa6070 */
[----:B------:R-:W-:Y:S01]  /*39b0*/  HADD2.F32 R74, -RZ, R64.H1_H1 ;  /* 0x30000040ff4a7230 */ /* 0x000fe20000004100 */
[----:B------:R-:W-:Y:S01]  /*39c0*/  FSEL R90, R90, RZ, P6 ;  /* 0x000000ff5a5a7208 */ /* 0x000fe20003000000 */
[----:B------:R-:W-:Y:S01]  /*39d0*/  HADD2.F32 R76, -RZ, R65.H1_H1 ;  /* 0x30000041ff4c7230 */ /* 0x000fe20000004100 */
[----:B------:R-:W-:Y:S01]  /*39e0*/  FSEL R86, R86, RZ, P0 ;  /* 0x000000ff56567208 */ /* 0x000fe20000000000 */
[----:B------:R-:W-:Y:S01]  /*39f0*/  FADD.FTZ R77, R77, -R106 ;  /* 0x8000006a4d4d7221 */ /* 0x000fe20000010000 */
[----:B------:R-:W-:Y:S01]  /*3a00*/  FSEL R87, R91, RZ, P4 ;  /* 0x000000ff5b577208 */ /* 0x000fe20002000000 */
[----:B------:R-:W-:Y:S01]  /*3a10*/  FADD.FTZ R97, R97, -R104 ;  /* 0x8000006861617221 */ /* 0x000fe20000010000 */
[C---:B------:R-:W-:Y:S01]  /*3a20*/  LOP3.LUT P3, RZ, R79.reuse, 0xff00, RZ, 0xc0, !PT ;  /* 0x0000ff004fff7812 */ /* 0x040fe2000786c0ff */
[C---:B------:R-:W-:Y:S01]  /*3a30*/  FFMA.FTZ R105, R152.reuse, R105, R92 ;  /* 0x0000006998697223 */ /* 0x040fe2000001005c */
[C---:B------:R-:W-:Y:S01]  /*3a40*/  LOP3.LUT P6, RZ, R79.reuse, 0xff0000, RZ, 0xc0, !PT ;  /* 0x00ff00004fff7812 */ /* 0x040fe200078cc0ff */
[----:B------:R-:W-:Y:S01]  /*3a50*/  FFMA.FTZ R77, R152, R77, R74 ;  /* 0x0000004d984d7223 */ /* 0x000fe2000001004a */
[----:B------:R-:W-:Y:S01]  /*3a60*/  ISETP.GE.U32.AND.EX P5, PT, R79, 0x1000000, PT, P5 ;  /* 0x010000004f00780c */ /* 0x000fe20003fa6150 */
[----:B------:R-:W-:Y:S01]  /*3a70*/  HADD2.F32 R79, -RZ, R67.H1_H1 ;  /* 0x30000043ff4f7230 */ /* 0x000fe20000004100 */
[----:B------:R-:W-:Y:S01]  /*3a80*/  LOP3.LUT P0, RZ, R78, 0xff00, RZ, 0xc0, !PT ;  /* 0x0000ff004eff7812 */ /* 0x000fe2000780c0ff */
[----:B------:R-:W-:Y:S01]  /*3a90*/  FFMA.FTZ R97, R152, R97, R76 ;  /* 0x0000006198617223 */ /* 0x000fe2000001004c */
[----:B------:R-:W-:Y:S01]  /*3aa0*/  LOP3.LUT P4, RZ, R78, 0xff000000, RZ, 0xc0, !PT ;  /* 0xff0000004eff7812 */ /* 0x000fe2000788c0ff */
[----:B------:R-:W-:-:S02]  /*3ab0*/  HADD2.F32 R78, -RZ, R66.H1_H1 ;  /* 0x30000042ff4e7230 */ /* 0x000fc40000004100 */
[----:B------:R-:W-:Y:S01]  /*3ac0*/  FFMA.FTZ R107, R152, R107, R79 ;  /* 0x0000006b986b7223 */ /* 0x000fe2000001004f */
[-C--:B------:R-:W-:Y:S01]  /*3ad0*/  FMUL.FTZ R105, R105, R156.reuse ;  /* 0x0000009c69697220 */ /* 0x080fe20000410000 */
[----:B------:R-:W-:Y:S01]  /*3ae0*/  FMUL.FTZ R91, R77, R156 ;  /* 0x0000009c4d5b7220 */ /* 0x000fe20000410000 */
[----:B0-----:R-:W-:-:S04]  /*3af0*/  IMAD.WIDE.U32 R92, R151, 0x10, R72 ;  /* 0x00000010975c7825 */ /* 0x001fc800078e0048 */
[----:B------:R-:W-:Y:S01]  /*3b00*/  FFMA.FTZ R79, R152, R103, R78 ;  /* 0x00000067984f7223 */ /* 0x000fe2000001004e */
[-C--:B------:R-:W-:Y:S01]  /*3b10*/  FMUL.FTZ R107, R107, R156.reuse ;  /* 0x0000009c6b6b7220 */ /* 0x080fe20000410000 */
[-C--:B------:R-:W-:Y:S01]  /*3b20*/  FMUL.FTZ R103, R97, R156.reuse ;  /* 0x0000009c61677220 */ /* 0x080fe20000410000 */
[----:B------:R-:W-:Y:S01]  /*3b30*/  FMUL.FTZ R105, R105, UR4 ;  /* 0x0000000469697c20 */ /* 0x000fe20008410000 */
[----:B------:R-:W-:Y:S01]  /*3b40*/  FMUL.FTZ R104, R79, R156 ;  /* 0x0000009c4f687220 */ /* 0x000fe20000410000 */
[----:B------:R-:W-:Y:S01]  /*3b50*/  FMUL.FTZ R107, R107, UR4 ;  /* 0x000000046b6b7c20 */ /* 0x000fe20008410000 */
[----:B------:R-:W-:Y:S01]  /*3b60*/  FMUL.FTZ R103, R103, UR4 ;  /* 0x0000000467677c20 */ /* 0x000fe20008410000 */
[----:B------:R-:W-:Y:S01]  /*3b70*/  FMUL.FTZ R91, R91, UR4 ;  /* 0x000000045b5b7c20 */ /* 0x000fe20008410000 */
[----:B------:R-:W-:Y:S01]  /*3b80*/  FMUL.FTZ R104, R104, UR4 ;  /* 0x0000000468687c20 */ /* 0x000fe20008410000 */
[----:B------:R-:W-:Y:S01]  /*3b90*/  IMAD.WIDE.U32 R94, R149, 0x10, R72 ;  /* 0x00000010955e7825 */ /* 0x000fe200078e0048 */
[----:B------:R-:W-:-:S02]  /*3ba0*/  F2FP.F16.F32.PACK_AB R82, R81, R82 ;  /* 0x000000525152723e */ /* 0x000fc400000000ff */
[----:B------:R-:W-:Y:S01]  /*3bb0*/  F2FP.F16.F32.PACK_AB R81, R80, R161 ;  /* 0x000000a15051723e */ /* 0x000fe200000000ff */
[--C-:B------:R-:W-:Y:S01]  /*3bc0*/  IMAD.WIDE.U32 R150, R150, 0x10, R72.reuse ;  /* 0x0000001096967825 */ /* 0x100fe200078e0048 */
[----:B------:R-:W-:Y:S02]  /*3bd0*/  F2FP.F16.F32.PACK_AB R86, R89, R86 ;  /* 0x000000565956723e */ /* 0x000fe400000000ff */
[----:B------:R-:W-:Y:S01]  /*3be0*/  F2FP.F16.F32.PACK_AB R85, R88, R85 ;  /* 0x000000555855723e */ /* 0x000fe200000000ff */
[--C-:B------:R-:W-:Y:S01]  /*3bf0*/  IMAD.WIDE.U32 R148, R148, 0x10, R72.reuse ;  /* 0x0000001094947825 */ /* 0x100fe200078e0048 */
[----:B------:R-:W-:Y:S02]  /*3c00*/  F2FP.F16.F32.PACK_AB R80, R99, R160 ;  /* 0x000000a06350723e */ /* 0x000fe400000000ff */
[----:B------:R-:W-:Y:S01]  /*3c10*/  FSEL R105, R105, RZ, P6 ;  /* 0x000000ff69697208 */ /* 0x000fe20003000000 */
[----:B------:R-:W-:Y:S01]  /*3c20*/  IMAD.WIDE.U32 R96, R147, 0x10, R72 ;  /* 0x0000001093607825 */ /* 0x000fe200078e0048 */
[----:B------:R-:W-:-:S02]  /*3c30*/  F2FP.F16.F32.PACK_AB R72, R109, R0 ;  /* 0x000000006d48723e */ /* 0x000fc400000000ff */
[----:B------:R-:W-:Y:S02]  /*3c40*/  FSEL R88, R107, RZ, P5 ;  /* 0x000000ff6b587208 */ /* 0x000fe40002800000 */
[----:B------:R-:W-:Y:S02]  /*3c50*/  FSEL R89, R104, RZ, P3 ;  /* 0x000000ff68597208 */ /* 0x000fe40001800000 */
[----:B------:R-:W-:Y:S02]  /*3c60*/  F2FP.F16.F32.PACK_AB R75, R75, R180 ;  /* 0x000000b44b4b723e */ /* 0x000fe400000000ff */
[----:B------:R-:W-:Y:S02]  /*3c70*/  F2FP.F16.F32.PACK_AB R74, R177, R178 ;  /* 0x000000b2b14a723e */ /* 0x000fe400000000ff */
[----:B------:R-:W-:Y:S02]  /*3c80*/  F2FP.F16.F32.PACK_AB R73, R153, R100 ;  /* 0x000000649949723e */ /* 0x000fe400000000ff */
[----:B------:R-:W-:-:S02]  /*3c90*/  FSEL R0, R103, RZ, P4 ;  /* 0x000000ff67007208 */ /* 0x000fc40002000000 */
[----:B------:R-:W-:Y:S01]  /*3ca0*/  FSEL R99, R91, RZ, P0 ;  /* 0x000000ff5b637208 */ /* 0x000fe20000000000 */
[----:B------:R0:W-:Y:S01]  /*3cb0*/  STG.E.128 desc[UR6][R92.64], R72 ;  /* 0x000000485c007986 */ /* 0x0001e2000c101d06 */
[----:B------:R-:W-:Y:S02]  /*3cc0*/  F2FP.F16.F32.PACK_AB R79, R182, R179 ;  /* 0x000000b3b64f723e */ /* 0x000fe400000000ff */
[----:B------:R-:W-:Y:S02]  /*3cd0*/  F2FP.F16.F32.PACK_AB R78, R166, R163 ;  /* 0x000000a3a64e723e */ /* 0x000fe400000000ff */
[----:B------:R-:W-:Y:S02]  /*3ce0*/  F2FP.F16.F32.PACK_AB R77, R162, R111 ;  /* 0x0000006fa24d723e */ /* 0x000fe400000000ff */
[----:B------:R-:W-:Y:S02]  /*3cf0*/  F2FP.F16.F32.PACK_AB R76, R98, R101 ;  /* 0x00000065624c723e */ /* 0x000fe400000000ff */
[----:B------:R-:W-:-:S02]  /*3d00*/  F2FP.F16.F32.PACK_AB R83, R164, R83 ;  /* 0x00000053a453723e */ /* 0x000fc400000000ff */
        /* <DEDUP_REMOVED lines=8> */
[----:B------:R-:W-:-:S05]  /*3d90*/  F2FP.F16.F32.PACK_AB R88, R99, R102 ;  /* 0x000000666358723e */ /* 0x000fca00000000ff */
[----:B------:R0:W-:Y:S01]  /*3da0*/  STG.E.128 desc[UR6][R96.64], R88 ;  /* 0x0000005860007986 */ /* 0x0001e2000c101d06 */
[----:B------:R-:W-:Y:S05]  /*3db0*/  BRA `(.L_x_2623) ;  /* 0x0000004000807947 */ /* 0x000fea0003800000 */
.L_x_2622:
[-CC-:B------:R-:W-:Y:S01]  /*3dc0*/  FFMA.FTZ R199, R199, R207.reuse, R216.reuse ;  /* 0x000000cfc7c77223 */ /* 0x180fe200000100d8 */
[-CC-:B------:R-:W-:Y:S01]  /*3dd0*/  FFMA.FTZ R52, R197, R207.reuse, R216.reuse ;  /* 0x000000cfc5347223 */ /* 0x180fe200000100d8 */
[--C-:B-----5:R-:W-:Y:S02]  /*3de0*/  HADD2.F32 R53, -RZ, R63.reuse.H0_H0 ;  /* 0x2000003fff357230 */ /* 0x120fe40000004100 */
[----:B------:R-:W-:Y:S01]  /*3df0*/  FFMA.FTZ R203, R203, R207, R216 ;  /* 0x000000cfcbcb7223 */ /* 0x000fe200000100d8 */
[----:B------:R-:W-:Y:S01]  /*3e00*/  FADD.FTZ R199, R196, -R199 ;  /* 0x800000c7c4c77221 */ /* 0x000fe20000010000 */
[----:B------:R-:W-:Y:S02]  /*3e10*/  HADD2.F32 R72, -RZ, R63.H1_H1 ;  /* 0x3000003fff487230 */ /* 0x000fe40000004100 */
[----:B------:R-:W-:Y:S01]  /*3e20*/  FADD.FTZ R55, R195, -R52 ;  /* 0x80000034c3377221 */ /* 0x000fe20000010000 */
[--C-:B------:R-:W-:Y:S02]  /*3e30*/  HADD2.F32 R54, -RZ, R62.reuse.H0_H0 ;  /* 0x2000003eff367230 */ /* 0x100fe40000004100 */
[----:B------:R-:W-:Y:S01]  /*3e40*/  FFMA.FTZ R52, R152, R199, R53 ;  /* 0x000000c798347223 */ /* 0x000fe20000010035 */
[----:B------:R-:W-:Y:S01]  /*3e50*/  FADD.FTZ R203, R200, -R203 ;  /* 0x800000cbc8cb7221 */ /* 0x000fe20000010000 */
[----:B------:R-:W-:Y:S01]  /*3e60*/  FFMA.FTZ R55, R152, R55, R72 ;  /* 0x0000003798377223 */ /* 0x000fe20000010048 */
[----:B------:R-:W-:Y:S01]  /*3e70*/  FFMA.FTZ R0, R0, R207, R216 ;  /* 0x000000cf00007223 */ /* 0x000fe200000100d8 */
[-C--:B------:R-:W-:Y:S01]  /*3e80*/  FMUL.FTZ R53, R52, R156.reuse ;  /* 0x0000009c34357220 */ /* 0x080fe20000410000 */
[----:B------:R-:W-:Y:S01]  /*3e90*/  FFMA.FTZ R54, R152, R203, R54 ;  /* 0x000000cb98367223 */ /* 0x000fe20000010036 */
[-C--:B------:R-:W-:Y:S01]  /*3ea0*/  FMUL.FTZ R72, R55, R156.reuse ;  /* 0x0000009c37487220 */ /* 0x080fe20000410000 */
[----:B------:R-:W-:Y:S01]  /*3eb0*/  ISETP.GE.U32.AND P3, PT, R100, RZ, PT ;  /* 0x000000ff6400720c */ /* 0x000fe20003f66070 */
[----:B------:R-:W-:Y:S01]  /*3ec0*/  FMUL.FTZ R195, R53, UR4 ;  /* 0x0000000435c37c20 */ /* 0x000fe20008410000 */
[-CC-:B------:R-:W-:Y:S01]  /*3ed0*/  FFMA.FTZ R183, R183, R207.reuse, R216.reuse ;  /* 0x000000cfb7b77223 */ /* 0x180fe200000100d8 */
[-C--:B------:R-:W-:Y:S01]  /*3ee0*/  FMUL.FTZ R53, R54, R156.reuse ;  /* 0x0000009c36357220 */ /* 0x080fe20000410000 */
[-C--:B------:R-:W-:Y:S01]  /*3ef0*/  FFMA.FTZ R201, R201, R207.reuse, R216 ;  /* 0x000000cfc9c97223 */ /* 0x080fe200000100d8 */
[----:B------:R-:W-:Y:S01]  /*3f00*/  FADD.FTZ R73, R193, -R0 ;  /* 0x80000000c1497221 */ /* 0x000fe20000010000 */
[----:B------:R-:W-:Y:S01]  /*3f10*/  FMUL.FTZ R72, R72, UR4 ;  /* 0x0000000448487c20 */ /* 0x000fe20008410000 */
[-CC-:B------:R-:W-:Y:S01]  /*3f20*/  FFMA.FTZ R0, R189, R207.reuse, R216.reuse ;  /* 0x000000cfbd007223 */ /* 0x180fe200000100d8 */
[C---:B------:R-:W-:Y:S01]  /*3f30*/  LOP3.LUT P0, RZ, R101.reuse, 0xff0000, RZ, 0xc0, !PT ;  /* 0x00ff000065ff7812 */ /* 0x040fe2000780c0ff */
[----:B------:R-:W-:Y:S01]  /*3f40*/  FADD.FTZ R193, R186, -R183 ;  /* 0x800000b7bac17221 */ /* 0x000fe20000010000 */
[----:B------:R-:W-:Y:S01]  /*3f50*/  ISETP.GE.U32.AND.EX P3, PT, R101, 0x1000000, PT, P3 ;  /* 0x010000006500780c */ /* 0x000fe20003f66130 */
[----:B------:R-:W-:Y:S01]  /*3f60*/  FMUL.FTZ R53, R53, UR4 ;  /* 0x0000000435357c20 */ /* 0x000fe20008410000 */
[----:B------:R-:W-:Y:S01]  /*3f70*/  HADD2.F32 R183, -RZ, R62.H1_H1 ;  /* 0x3000003effb77230 */ /* 0x000fe20000004100 */
[----:B------:R-:W-:Y:S01]  /*3f80*/  LOP3.LUT P6, RZ, R101, 0xff, RZ, 0xc0, !PT ;  /* 0x000000ff65ff7812 */ /* 0x000fe200078cc0ff */
[----:B------:R-:W-:Y:S01]  /*3f90*/  FADD.FTZ R201, R198, -R201 ;  /* 0x800000c9c6c97221 */ /* 0x000fe20000010000 */
[-CC-:B------:R-:W-:Y:S01]  /*3fa0*/  FFMA.FTZ R197, R206, R207.reuse, R216.reuse ;  /* 0x000000cfcec57223 */ /* 0x180fe200000100d8 */
[----:B------:R-:W-:Y:S01]  /*3fb0*/  FFMA.FTZ R205, R205, R207, R216 ;  /* 0x000000cfcdcd7223 */ /* 0x000fe200000100d8 */
[----:B------:R-:W-:Y:S01]  /*3fc0*/  FADD.FTZ R191, R191, -R0 ;  /* 0x80000000bfbf7221 */ /* 0x000fe20000010000 */
[----:B------:R-:W-:Y:S01]  /*3fd0*/  FSEL R195, R195, RZ, P0 ;  /* 0x000000ffc3c37208 */ /* 0x000fe20000000000 */
[----:B------:R-:W-:Y:S01]  /*3fe0*/  HADD2.F32 R0, -RZ, R60.H0_H0 ;  /* 0x2000003cff007230 */ /* 0x000fe20000004100 */
[----:B------:R-:W-:Y:S01]  /*3ff0*/  FSEL R75, R72, RZ, P3 ;  /* 0x000000ff484b7208 */ /* 0x000fe20001800000 */
[--C-:B------:R-:W-:Y:S01]  /*4000*/  HADD2.F32 R72, -RZ, R61.reuse.H0_H0 ;  /* 0x2000003dff487230 */ /* 0x100fe20000004100 */
[----:B------:R-:W-:Y:S01]  /*4010*/  LOP3.LUT P4, RZ, R100, 0xff, RZ, 0xc0, !PT ;  /* 0x000000ff64ff7812 */ /* 0x000fe2000788c0ff */
[----:B------:R-:W-:Y:S01]  /*4020*/  FFMA.FTZ R198, R152, R201, R183 ;  /* 0x000000c998c67223 */ /* 0x000fe200000100b7 */
[----:B------:R-:W-:Y:S01]  /*4030*/  LOP3.LUT P5, RZ, R100, 0xff00, RZ, 0xc0, !PT ;  /* 0x0000ff0064ff7812 */ /* 0x000fe200078ac0ff */
[----:B------:R-:W-:Y:S01]  /*4040*/  FADD.FTZ R197, R204, -R197 ;  /* 0x800000c5ccc57221 */ /* 0x000fe20000010000 */
[----:B------:R-:W-:Y:S01]  /*4050*/  LOP3.LUT P0, RZ, R100, 0xff0000, RZ, 0xc0, !PT ;  /* 0x00ff000064ff7812 */ /* 0x000fe2000780c0ff */
[----:B------:R-:W-:Y:S01]  /*4060*/  FFMA.FTZ R73, R152, R73, R0 ;  /* 0x0000004998497223 */ /* 0x000fe20000010000 */
[----:B------:R-:W-:Y:S01]  /*4070*/  LOP3.LUT P3, RZ, R100, 0xff000000, RZ, 0xc0, !PT ;  /* 0xff00000064ff7812 */ /* 0x000fe2000786c0ff */
[----:B------:R-:W-:Y:S01]  /*4080*/  HADD2.F32 R100, -RZ, R61.H1_H1 ;  /* 0x3000003dff647230 */ /* 0x000fe20000004100 */
[----:B------:R-:W-:Y:S01]  /*4090*/  FSEL R74, R53, RZ, P6 ;  /* 0x000000ff354a7208 */ /* 0x000fe20003000000 */
[----:B------:R-:W-:Y:S01]  /*40a0*/  FADD.FTZ R53, R202, -R205 ;  /* 0x800000cdca357221 */ /* 0x000fe20000010000 */
[----:B------:R-:W-:Y:S01]  /*40b0*/  LOP3.LUT P6, RZ, R101, 0xff00, RZ, 0xc0, !PT ;  /* 0x0000ff0065ff7812 */ /* 0x000fe200078cc0ff */
[----:B------:R-:W-:Y:S01]  /*40c0*/  FFMA.FTZ R101, R194, R207, R216 ;  /* 0x000000cfc2657223 */ /* 0x000fe200000100d8 */
[----:B------:R-:W-:Y:S01]  /*40d0*/  FMUL.FTZ R0, R198, R156 ;  /* 0x0000009cc6007220 */ /* 0x000fe20000410000 */
[C---:B------:R-:W-:Y:S01]  /*40e0*/  FFMA.FTZ R197, R152.reuse, R197, R72 ;  /* 0x000000c598c57223 */ /* 0x040fe20000010048 */
[----:B------:R-:W-:Y:S01]  /*40f0*/  FFMA.FTZ R53, R152, R53, R100 ;  /* 0x0000003598357223 */ /* 0x000fe20000010064 */
[----:B------:R-:W-:-:S02]  /*4100*/  HADD2.F32 R100, -RZ, R50.H0_H0 ;  /* 0x20000032ff647230 */ /* 0x000fc40000004100 */
[----:B------:R-:W-:Y:S01]  /*4110*/  FADD.FTZ R101, R192, -R101 ;  /* 0x80000065c0657221 */ /* 0x000fe20000010000 */
[----:B------:R-:W-:Y:S01]  /*4120*/  FFMA.FTZ R187, R187, R207, R216 ;  /* 0x000000cfbbbb7223 */ /* 0x000fe200000100d8 */
[----:B------:R-:W-:Y:S02]  /*4130*/  HADD2.F32 R72, -RZ, R60.H1_H1 ;  /* 0x3000003cff487230 */ /* 0x000fe40000004100 */
[----:B------:R-:W-:Y:S01]  /*4140*/  FMUL.FTZ R192, R0, UR4 ;  /* 0x0000000400c07c20 */ /* 0x000fe20008410000 */
[-C--:B------:R-:W-:Y:S01]  /*4150*/  FMUL.FTZ R0, R197, R156.reuse ;  /* 0x0000009cc5007220 */ /* 0x080fe20000410000 */
[--C-:B------:R-:W-:Y:S02]  /*4160*/  HADD2.F32 R196, -RZ, R51.reuse.H1_H1 ;  /* 0x30000033ffc47230 */ /* 0x100fe40000004100 */
[----:B------:R-:W-:Y:S01]  /*4170*/  FFMA.FTZ R193, R152, R193, R100 ;  /* 0x000000c198c17223 */ /* 0x000fe20000010064 */
[----:B------:R-:W-:Y:S01]  /*4180*/  FADD.FTZ R187, R190, -R187 ;  /* 0x800000bbbebb7221 */ /* 0x000fe20000010000 */
[-C--:B------:R-:W-:Y:S01]  /*4190*/  FMUL.FTZ R100, R53, R156.reuse ;  /* 0x0000009c35647220 */ /* 0x080fe20000410000 */
[----:B------:R-:W-:Y:S01]  /*41a0*/  FFMA.FTZ R72, R152, R101, R72 ;  /* 0x0000006598487223 */ /* 0x000fe20000010048 */
[----:B------:R-:W-:Y:S01]  /*41b0*/  FMUL.FTZ R190, R0, UR4 ;  /* 0x0000000400be7c20 */ /* 0x000fe20008410000 */
[----:B------:R-:W-:Y:S01]  /*41c0*/  FMUL.FTZ R0, R73, R156 ;  /* 0x0000009c49007220 */ /* 0x000fe20000410000 */
[----:B------:R-:W-:-:S02]  /*41d0*/  HADD2.F32 R194, -RZ, R51.H0_H0 ;  /* 0x20000033ffc27230 */ /* 0x000fc40000004100 */
[----:B------:R-:W-:Y:S01]  /*41e0*/  FFMA.FTZ R196, R152, R191, R196 ;  /* 0x000000bf98c47223 */ /* 0x000fe200000100c4 */
[----:B------:R-:W-:Y:S01]  /*41f0*/  FMUL.FTZ R191, R100, UR4 ;  /* 0x0000000464bf7c20 */ /* 0x000fe20008410000 */
[-C--:B------:R-:W-:Y:S01]  /*4200*/  FMUL.FTZ R100, R72, R156.reuse ;  /* 0x0000009c48647220 */ /* 0x080fe20000410000 */
[----:B------:R-:W-:Y:S01]  /*4210*/  FMUL.FTZ R0, R0, UR4 ;  /* 0x0000000400007c20 */ /* 0x000fe20008410000 */
[----:B------:R-:W-:Y:S01]  /*4220*/  FFMA.FTZ R194, R152, R187, R194 ;  /* 0x000000bb98c27223 */ /* 0x000fe200000100c2 */
[----:B------:R-:W-:Y:S01]  /*4230*/  FSEL R192, R192, RZ, P6 ;  /* 0x000000ffc0c07208 */ /* 0x000fe20003000000 */
[----:B------:R-:W-:Y:S01]  /*4240*/  FMUL.FTZ R100, R100, UR4 ;  /* 0x0000000464647c20 */ /* 0x000fe20008410000 */
[----:B------:R-:W-:Y:S01]  /*4250*/  FSEL R191, R191, RZ, P3 ;  /* 0x000000ffbfbf7208 */ /* 0x000fe20001800000 */
[-CC-:B------:R-:W-:Y:S01]  /*4260*/  FFMA.FTZ R101, R177, R207.reuse, R216.reuse ;  /* 0x000000cfb1657223 */ /* 0x180fe200000100d8 */
[----:B------:R-:W-:Y:S01]  /*4270*/  FSEL R189, R0, RZ, P4 ;  /* 0x000000ff00bd7208 */ /* 0x000fe20002000000 */
[-C--:B------:R-:W-:Y:S01]  /*4280*/  FMUL.FTZ R0, R194, R156.reuse ;  /* 0x0000009cc2007220 */ /* 0x080fe20000410000 */
[----:B------:R-:W-:Y:S01]  /*4290*/  FSEL R187, R100, RZ, P5 ;  /* 0x000000ff64bb7208 */ /* 0x000fe20002800000 */
[-C--:B------:R-:W-:Y:S01]  /*42a0*/  FMUL.FTZ R100, R196, R156.reuse ;  /* 0x0000009cc4647220 */ /* 0x080fe20000410000 */
[----:B------:R-:W-:Y:S01]  /*42b0*/  ISETP.GE.U32.AND P5, PT, R98, RZ, PT ;  /* 0x000000ff6200720c */ /* 0x000fe20003fa6070 */
[----:B------:R-:W-:Y:S01]  /*42c0*/  FMUL.FTZ R186, R0, UR4 ;  /* 0x0000000400ba7c20 */ /* 0x000fe20008410000 */
[----:B------:R-:W-:Y:S01]  /*42d0*/  FMUL.FTZ R0, R193, R156 ;  /* 0x0000009cc1007220 */ /* 0x000fe20000410000 */
[----:B------:R-:W-:Y:S01]  /*42e0*/  FMUL.FTZ R100, R100, UR4 ;  /* 0x0000000464647c20 */ /* 0x000fe20008410000 */
[----:B------:R-:W-:Y:S01]  /*42f0*/  LOP3.LUT P4, RZ, R99, 0xff0000, RZ, 0xc0, !PT ;  /* 0x00ff000063ff7812 */ /* 0x000fe2000788c0ff */
[-CC-:B------:R-:W-:Y:S01]  /*4300*/  FFMA.FTZ R181, R181, R207.reuse, R216.reuse ;  /* 0x000000cfb5b57223 */ /* 0x180fe200000100d8 */
[C---:B------:R-:W-:Y:S01]  /*4310*/  ISETP.GE.U32.AND.EX P5, PT, R99.reuse, 0x1000000, PT, P5 ;  /* 0x010000006300780c */ /* 0x040fe20003fa6150 */
[----:B------:R-:W-:Y:S01]  /*4320*/  FMUL.FTZ R0, R0, UR4 ;  /* 0x0000000400007c20 */ /* 0x000fe20008410000 */
[----:B------:R-:W-:Y:S01]  /*4330*/  LOP3.LUT P3, RZ, R99, 0xff, RZ, 0xc0, !PT ;  /* 0x000000ff63ff7812 */ /* 0x000fe2000786c0ff */
[-CC-:B------:R-:W-:Y:S01]  /*4340*/  FFMA.FTZ R185, R185, R207.reuse, R216.reuse ;  /* 0x000000cfb9b97223 */ /* 0x180fe200000100d8 */
[----:B------:R-:W-:Y:S01]  /*4350*/  FSEL R190, R190, RZ, P0 ;  /* 0x000000ffbebe7208 */ /* 0x000fe20000000000 */
[-CC-:B------:R-:W-:Y:S01]  /*4360*/  FFMA.FTZ R179, R179, R207.reuse, R216.reuse ;  /* 0x000000cfb3b37223 */ /* 0x180fe200000100d8 */
[----:B------:R-:W-:Y:S01]  /*4370*/  FSEL R186, R186, RZ, P4 ;  /* 0x000000ffbaba7208 */ /* 0x000fe20002000000 */
[-CC-:B------:R-:W-:Y:S01]  /*4380*/  FFMA.FTZ R172, R172, R207.reuse, R216.reuse ;  /* 0x000000cfacac7223 */ /* 0x180fe200000100d8 */
[----:B------:R-:W-:Y:S01]  /*4390*/  FSEL R183, R100, RZ, P5 ;  /* 0x000000ff64b77208 */ /* 0x000fe20002800000 */
[----:B------:R-:W-:Y:S01]  /*43a0*/  FADD.FTZ R179, R182, -R179 ;  /* 0x800000b3b6b37221 */ /* 0x000fe20000010000 */
[C---:B------:R-:W-:Y:S01]  /*43b0*/  LOP3.LUT P6, RZ, R98.reuse, 0xff, RZ, 0xc0, !PT ;  /* 0x000000ff62ff7812 */ /* 0x040fe200078cc0ff */
[----:B------:R-:W-:Y:S01]  /*43c0*/  HADD2.F32 R100, -RZ, R49.H1_H1 ;  /* 0x30000031ff647230 */ /* 0x000fe20000004100 */
[----:B------:R-:W-:Y:S01]  /*43d0*/  LOP3.LUT P0, RZ, R98, 0xff00, RZ, 0xc0, !PT ;  /* 0x0000ff0062ff7812 */ /* 0x000fe2000780c0ff */
[-CC-:B------:R-:W-:Y:S01]  /*43e0*/  FFMA.FTZ R174, R174, R207.reuse, R216.reuse ;  /* 0x000000cfaeae7223 */ /* 0x180fe200000100d8 */
[----:B------:R-:W-:Y:S01]  /*43f0*/  LOP3.LUT P4, RZ, R98, 0xff0000, RZ, 0xc0, !PT ;  /* 0x00ff000062ff7812 */ /* 0x000fe2000788c0ff */
[-C--:B------:R-:W-:Y:S01]  /*4400*/  FFMA.FTZ R199, R168, R207.reuse, R216 ;  /* 0x000000cfa8c77223 */ /* 0x080fe200000100d8 */
[----:B------:R-:W-:Y:S01]  /*4410*/  LOP3.LUT P5, RZ, R98, 0xff000000, RZ, 0xc0, !PT ;  /* 0xff00000062ff7812 */ /* 0x000fe200078ac0ff */
[----:B------:R-:W-:Y:S01]  /*4420*/  FADD.FTZ R201, R175, -R174 ;  /* 0x800000aeafc97221 */ /* 0x000fe20000010000 */
[----:B------:R-:W-:Y:S01]  /*4430*/  FSEL R98, R0, RZ, P3 ;  /* 0x000000ff00627208 */ /* 0x000fe20001800000 */
[----:B------:R-:W-:Y:S01]  /*4440*/  HADD2.F32 R0, -RZ, R48.H0_H0 ;  /* 0x20000030ff007230 */ /* 0x000fe20000004100 */
[----:B------:R-:W-:Y:S01]  /*4450*/  LOP3.LUT P3, RZ, R99, 0xff00, RZ, 0xc0, !PT ;  /* 0x0000ff0063ff7812 */ /* 0x000fe2000786c0ff */
[----:B------:R-:W-:Y:S01]  /*4460*/  FFMA.FTZ R99, R176, R207, R216 ;  /* 0x000000cfb0637223 */ /* 0x000fe200000100d8 */
[----:B------:R-:W-:-:S02]  /*4470*/  HADD2.F32 R176, -RZ, R59.H1_H1 ;  /* 0x3000003bffb07230 */ /* 0x000fc40000004100 */
[----:B------:R-:W-:Y:S01]  /*4480*/  FADD.FTZ R199, R170, -R199 ;  /* 0x800000c7aac77221 */ /* 0x000fe20000010000 */
[----:B------:R-:W-:Y:S02]  /*4490*/  HADD2.F32 R174, -RZ, R58.H0_H0 ;  /* 0x2000003affae7230 */ /* 0x000fe40000004100 */
[----:B------:R-:W-:Y:S01]  /*44a0*/  FADD.FTZ R177, R178, -R99 ;  /* 0x80000063b2b17221 */ /* 0x000fe20000010000 */
[----:B------:R-:W-:Y:S01]  /*44b0*/  FADD.FTZ R99, R180, -R101 ;  /* 0x80000065b4637221 */ /* 0x000fe20000010000 */
[----:B------:R-:W-:Y:S01]  /*44c0*/  FADD.FTZ R101, R184, -R181 ;  /* 0x800000b5b8657221 */ /* 0x000fe20000010000 */
[----:B------:R-:W-:Y:S01]  /*44d0*/  FADD.FTZ R181, R188, -R185 ;  /* 0x800000b9bcb57221 */ /* 0x000fe20000010000 */
[----:B------:R-:W-:Y:S02]  /*44e0*/  HADD2.F32 R180, -RZ, R49.H0_H0 ;  /* 0x20000031ffb47230 */ /* 0x000fe40000004100 */
[----:B------:R-:W-:Y:S01]  /*44f0*/  FADD.FTZ R185, R173, -R172 ;  /* 0x800000acadb97221 */ /* 0x000fe20000010000 */
[----:B------:R-:W-:-:S02]  /*4500*/  HADD2.F32 R173, -RZ, R50.H1_H1 ;  /* 0x30000032ffad7230 */ /* 0x000fc40000004100 */
[C---:B------:R-:W-:Y:S01]  /*4510*/  FFMA.FTZ R177, R152.reuse, R177, R0 ;  /* 0x000000b198b17223 */ /* 0x040fe20000010000 */
[----:B------:R-:W-:Y:S02]  /*4520*/  HADD2.F32 R178, -RZ, R48.H1_H1 ;  /* 0x30000030ffb27230 */ /* 0x000fe40000004100 */
[C---:B------:R-:W-:Y:S01]  /*4530*/  FFMA.FTZ R180, R152.reuse, R179, R180 ;  /* 0x000000b398b47223 */ /* 0x040fe200000100b4 */
[C---:B------:R-:W-:Y:S01]  /*4540*/  FFMA.FTZ R179, R152.reuse, R101, R100 ;  /* 0x0000006598b37223 */ /* 0x040fe20000010064 */
[C---:B------:R-:W-:Y:S01]  /*4550*/  FFMA.FTZ R181, R152.reuse, R181, R173 ;  /* 0x000000b598b57223 */ /* 0x040fe200000100ad */
[----:B------:R-:W-:Y:S02]  /*4560*/  HADD2.F32 R100, -RZ, R59.H0_H0 ;  /* 0x2000003bff647230 */ /* 0x000fe40000004100 */
[----:B------:R-:W-:Y:S01]  /*4570*/  FFMA.FTZ R178, R152, R99, R178 ;  /* 0x0000006398b27223 */ /* 0x000fe200000100b2 */
[-C--:B------:R-:W-:Y:S01]  /*4580*/  FMUL.FTZ R99, R180, R156.reuse ;  /* 0x0000009cb4637220 */ /* 0x080fe20000410000 */
[-C--:B------:R-:W-:Y:S01]  /*4590*/  FMUL.FTZ R0, R181, R156.reuse ;  /* 0x0000009cb5007220 */ /* 0x080fe20000410000 */
[C---:B------:R-:W-:Y:S01]  /*45a0*/  FFMA.FTZ R176, R152.reuse, R201, R176 ;  /* 0x000000c998b07223 */ /* 0x040fe200000100b0 */
[----:B------:R-:W-:Y:S01]  /*45b0*/  FFMA.FTZ R175, R152, R185, R100 ;  /* 0x000000b998af7223 */ /* 0x000fe20000010064 */
[----:B------:R-:W-:Y:S01]  /*45c0*/  FMUL.FTZ R99, R99, UR4 ;  /* 0x0000000463637c20 */ /* 0x000fe20008410000 */
[----:B------:R-:W-:Y:S01]  /*45d0*/  FMUL.FTZ R173, R0, UR4 ;  /* 0x0000000400ad7c20 */ /* 0x000fe20008410000 */
[-C--:B------:R-:W-:Y:S01]  /*45e0*/  FMUL.FTZ R0, R177, R156.reuse ;  /* 0x0000009cb1007220 */ /* 0x080fe20000410000 */
[-C--:B------:R-:W-:Y:S01]  /*45f0*/  FMUL.FTZ R100, R179, R156.reuse ;  /* 0x0000009cb3647220 */ /* 0x080fe20000410000 */
[----:B------:R-:W-:Y:S01]  /*4600*/  FFMA.FTZ R174, R152, R199, R174 ;  /* 0x000000c798ae7223 */ /* 0x000fe200000100ae */
[----:B------:R-:W-:Y:S01]  /*4610*/  FSEL R172, R99, RZ, P4 ;  /* 0x000000ff63ac7208 */ /* 0x000fe20002000000 */
[-C--:B------:R-:W-:Y:S01]  /*4620*/  FMUL.FTZ R99, R178, R156.reuse ;  /* 0x0000009cb2637220 */ /* 0x080fe20000410000 */
[----:B------:R-:W-:Y:S01]  /*4630*/  FMUL.FTZ R0, R0, UR4 ;  /* 0x0000000400007c20 */ /* 0x000fe20008410000 */
[----:B------:R-:W-:Y:S01]  /*4640*/  FMUL.FTZ R100, R100, UR4 ;  /* 0x0000000464647c20 */ /* 0x000fe20008410000 */
[----:B------:R-:W-:Y:S01]  /*4650*/  FSEL R173, R173, RZ, P3 ;  /* 0x000000ffadad7208 */ /* 0x000fe20001800000 */
[----:B------:R-:W-:Y:S01]  /*4660*/  FMUL.FTZ R99, R99, UR4 ;  /* 0x0000000463637c20 */ /* 0x000fe20008410000 */
[----:B------:R-:W-:Y:S01]  /*4670*/  LOP3.LUT P3, RZ, R94, 0xff, RZ, 0xc0, !PT ;  /* 0x000000ff5eff7812 */ /* 0x000fe2000786c0ff */
[-CC-:B------:R-:W-:Y:S01]  /*4680*/  FFMA.FTZ R88, R88, R207.reuse, R216.reuse ;  /* 0x000000cf58587223 */ /* 0x180fe200000100d8 */
[----:B------:R-:W-:Y:S01]  /*4690*/  FSEL R168, R0, RZ, P6 ;  /* 0x000000ff00a87208 */ /* 0x000fe20003000000 */
[-C--:B------:R-:W-:Y:S01]  /*46a0*/  FMUL.FTZ R0, R175, R156.reuse ;  /* 0x0000009caf007220 */ /* 0x080fe20000410000 */
[----:B------:R-:W-:Y:S01]  /*46b0*/  FSEL R170, R100, RZ, P5 ;  /* 0x000000ff64aa7208 */ /* 0x000fe20002800000 */
[-C--:B------:R-:W-:Y:S01]  /*46c0*/  FMUL.FTZ R100, R176, R156.reuse ;  /* 0x0000009cb0647220 */ /* 0x080fe20000410000 */
[----:B------:R-:W-:Y:S01]  /*46d0*/  FSEL R99, R99, RZ, P0 ;  /* 0x000000ff63637208 */ /* 0x000fe20000000000 */
[----:B------:R-:W-:Y:S01]  /*46e0*/  FMUL.FTZ R101, R0, UR4 ;  /* 0x0000000400657c20 */ /* 0x000fe20008410000 */
[----:B------:R-:W-:Y:S01]  /*46f0*/  ISETP.GE.U32.AND P0, PT, R94, RZ, PT ;  /* 0x000000ff5e00720c */ /* 0x000fe20003f06070 */
[----:B------:R-:W-:Y:S01]  /*4700*/  FMUL.FTZ R0, R174, R156 ;  /* 0x0000009cae007220 */ /* 0x000fe20000410000 */
[----:B------:R-:W-:Y:S01]  /*4710*/  FMUL.FTZ R100, R100, UR4 ;  /* 0x0000000464647c20 */ /* 0x000fe20008410000 */
[C---:B------:R-:W-:Y:S01]  /*4720*/  LOP3.LUT P6, RZ, R95.reuse, 0xff0000, RZ, 0xc0, !PT ;  /* 0x00ff00005fff7812 */ /* 0x040fe200078cc0ff */
        /* <DEDUP_REMOVED lines=14> */
[-CC-:B------:R-:W-:Y:S01]  /*4810*/  FFMA.FTZ R94, R161, R207.reuse, R216.reuse ;  /* 0x000000cfa15e7223 */ /* 0x180fe200000100d8 */
[----:B------:R-:W-:Y:S01]  /*4820*/  FSEL R0, R0, RZ, P5 ;  /* 0x000000ff00007208 */ /* 0x000fe20002800000 */
[-CC-:B------:R-:W-:Y:S01]  /*4830*/  FFMA.FTZ R182, R82, R207.reuse, R216.reuse ;  /* 0x000000cf52b67223 */ /* 0x180fe200000100d8 */
[----:B------:R-:W-:Y:S01]  /*4840*/  LOP3.LUT P5, RZ, R95, 0xff00, RZ, 0xc0, !PT ;  /* 0x0000ff005fff7812 */ /* 0x000fe200078ac0ff */
[-C--:B------:R-:W-:Y:S01]  /*4850*/  FFMA.FTZ R95, R164, R207.reuse, R216 ;  /* 0x000000cfa45f7223 */ /* 0x080fe200000100d8 */
[----:B------:R-:W-:Y:S01]  /*4860*/  FADD.FTZ R163, R163, -R94 ;  /* 0x8000005ea3a37221 */ /* 0x000fe20000010000 */
[-C--:B------:R-:W-:Y:S01]  /*4870*/  FFMA.FTZ R94, R165, R207.reuse, R216 ;  /* 0x000000cfa55e7223 */ /* 0x080fe200000100d8 */
[----:B------:R-:W-:Y:S01]  /*4880*/  FADD.FTZ R165, R89, -R88 ;  /* 0x8000005859a57221 */ /* 0x000fe20000010000 */
[----:B------:R-:W-:Y:S01]  /*4890*/  FADD.FTZ R161, R166, -R95 ;  /* 0x8000005fa6a17221 */ /* 0x000fe20000010000 */
[----:B------:R-:W-:Y:S01]  /*48a0*/  FFMA.FTZ R88, R159, R207, R216 ;  /* 0x000000cf9f587223 */ /* 0x000fe200000100d8 */
[----:B------:R-:W-:-:S02]  /*48b0*/  HADD2.F32 R89, -RZ, R58.H1_H1 ;  /* 0x3000003aff597230 */ /* 0x000fc40000004100 */
[----:B------:R-:W-:Y:S01]  /*48c0*/  FADD.FTZ R95, R171, -R160 ;  /* 0x800000a0ab5f7221 */ /* 0x000fe20000010000 */
[----:B------:R-:W-:Y:S01]  /*48d0*/  FADD.FTZ R167, R167, -R94 ;  /* 0x8000005ea7a77221 */ /* 0x000fe20000010000 */
[--C-:B------:R-:W-:Y:S02]  /*48e0*/  HADD2.F32 R94, -RZ, R57.reuse.H0_H0 ;  /* 0x20000039ff5e7230 */ /* 0x100fe40000004100 */
[----:B------:R-:W-:Y:S01]  /*48f0*/  FADD.FTZ R169, R155, -R88 ;  /* 0x800000589ba97221 */ /* 0x000fe20000010000 */
[--C-:B------:R-:W-:Y:S02]  /*4900*/  HADD2.F32 R88, -RZ, R56.reuse.H0_H0 ;  /* 0x20000038ff587230 */ /* 0x100fe40000004100 */
[C---:B------:R-:W-:Y:S01]  /*4910*/  FFMA.FTZ R95, R152.reuse, R95, R89 ;  /* 0x0000005f985f7223 */ /* 0x040fe20000010059 */
[----:B------:R-:W-:Y:S01]  /*4920*/  FADD.FTZ R159, R91, -R158 ;  /* 0x8000009e5b9f7221 */ /* 0x000fe20000010000 */
[----:B------:R-:W-:Y:S02]  /*4930*/  HADD2.F32 R158, -RZ, R56.H1_H1 ;  /* 0x30000038ff9e7230 */ /* 0x000fe40000004100 */
[----:B------:R-:W-:Y:S01]  /*4940*/  FFMA.FTZ R91, R152, R161, R94 ;  /* 0x000000a1985b7223 */ /* 0x000fe2000001005e */
[----:B------:R-:W-:Y:S01]  /*4950*/  FMUL.FTZ R155, R95, R156 ;  /* 0x0000009c5f9b7220 */ /* 0x000fe20000410000 */
[----:B------:R-:W-:-:S02]  /*4960*/  HADD2.F32 R160, -RZ, R57.H1_H1 ;  /* 0x30000039ffa07230 */ /* 0x000fc40000004100 */
[C---:B------:R-:W-:Y:S01]  /*4970*/  FFMA.FTZ R88, R152.reuse, R185, R88 ;  /* 0x000000b998587223 */ /* 0x040fe20000010058 */
[----:B------:R-:W-:Y:S01]  /*4980*/  FFMA.FTZ R89, R152, R163, R158 ;  /* 0x000000a398597223 */ /* 0x000fe2000001009e */
[-C--:B------:R-:W-:Y:S01]  /*4990*/  FMUL.FTZ R158, R91, R156.reuse ;  /* 0x0000009c5b9e7220 */ /* 0x080fe20000410000 */
[----:B------:R-:W-:Y:S01]  /*49a0*/  FMUL.FTZ R164, R155, UR4 ;  /* 0x000000049ba47c20 */ /* 0x000fe20008410000 */
[-C--:B------:R-:W-:Y:S01]  /*49b0*/  FMUL.FTZ R155, R88, R156.reuse ;  /* 0x0000009c589b7220 */ /* 0x080fe20000410000 */
[C---:B------:R-:W-:Y:S01]  /*49c0*/  FFMA.FTZ R94, R152.reuse, R167, R160 ;  /* 0x000000a7985e7223 */ /* 0x040fe200000100a0 */
[----:B------:R-:W-:Y:S02]  /*49d0*/  HADD2.F32 R166, -RZ, R71.H0_H0 ;  /* 0x20000047ffa67230 */ /* 0x000fe40000004100 */
[----:B------:R-:W-:Y:S01]  /*49e0*/  FFMA.FTZ R167, R152, R169, R162 ;  /* 0x000000a998a77223 */ /* 0x000fe200000100a2 */
[--C-:B------:R-:W-:Y:S02]  /*49f0*/  HADD2.F32 R160, -RZ, R70.reuse.H0_H0 ;  /* 0x20000046ffa07230 */ /* 0x100fe40000004100 */
[----:B------:R-:W-:Y:S01]  /*4a00*/  FMUL.FTZ R162, R158, UR4 ;  /* 0x000000049ea27c20 */ /* 0x000fe20008410000 */
[-C--:B------:R-:W-:Y:S01]  /*4a10*/  FMUL.FTZ R158, R89, R156.reuse ;  /* 0x0000009c599e7220 */ /* 0x080fe20000410000 */
[----:B------:R-:W-:Y:S01]  /*4a20*/  FMUL.FTZ R155, R155, UR4 ;  /* 0x000000049b9b7c20 */ /* 0x000fe20008410000 */
[C---:B------:R-:W-:Y:S01]  /*4a30*/  FFMA.FTZ R166, R152.reuse, R159, R166 ;  /* 0x0000009f98a67223 */ /* 0x040fe200000100a6 */
[----:B------:R-:W-:Y:S01]  /*4a40*/  FFMA.FTZ R165, R152, R165, R160 ;  /* 0x000000a598a57223 */ /* 0x000fe200000100a0 */
[----:B------:R-:W-:Y:S01]  /*4a50*/  FMUL.FTZ R158, R158, UR4 ;  /* 0x000000049e9e7c20 */ /* 0x000fe20008410000 */
[-C--:B------:R-:W-:Y:S01]  /*4a60*/  FMUL.FTZ R159, R94, R156.reuse ;  /* 0x0000009c5e9f7220 */ /* 0x080fe20000410000 */
[----:B------:R-:W-:Y:S01]  /*4a70*/  FSEL R160, R155, RZ, P3 ;  /* 0x000000ff9ba07208 */ /* 0x000fe20001800000 */
[-C--:B------:R-:W-:Y:S01]  /*4a80*/  FMUL.FTZ R155, R166, R156.reuse ;  /* 0x0000009ca69b7220 */ /* 0x080fe20000410000 */
[----:B------:R-:W-:Y:S01]  /*4a90*/  LOP3.LUT P3, RZ, R93, 0xff0000, RZ, 0xc0, !PT ;  /* 0x00ff00005dff7812 */ /* 0x000fe2000786c0ff */
[----:B------:R-:W-:Y:S01]  /*4aa0*/  FMUL.FTZ R159, R159, UR4 ;  /* 0x000000049f9f7c20 */ /* 0x000fe20008410000 */
[----:B------:R-:W-:Y:S01]  /*4ab0*/  FSEL R161, R158, RZ, P4 ;  /* 0x000000ff9ea17208 */ /* 0x000fe20002000000 */
[----:B------:R-:W-:Y:S01]  /*4ac0*/  FMUL.FTZ R158, R155, UR4 ;  /* 0x000000049b9e7c20 */ /* 0x000fe20008410000 */
[-C--:B------:R-:W-:Y:S01]  /*4ad0*/  FMUL.FTZ R155, R165, R156.reuse ;  /* 0x0000009ca59b7220 */ /* 0x080fe20000410000 */
[----:B------:R-:W-:Y:S01]  /*4ae0*/  ISETP.GE.U32.AND P4, PT, R92, RZ, PT ;  /* 0x000000ff5c00720c */ /* 0x000fe20003f86070 */
[----:B------:R-:W-:Y:S01]  /*4af0*/  FADD.FTZ R85, R85, -R184 ;  /* 0x800000b855557221 */ /* 0x000fe20000010000 */
[----:B------:R-:W-:Y:S01]  /*4b00*/  FSEL R163, R159, RZ, P0 ;  /* 0x000000ff9fa37208 */ /* 0x000fe20000000000 */
[----:B------:R-:W-:Y:S01]  /*4b10*/  FMUL.FTZ R159, R167, R156 ;  /* 0x0000009ca79f7220 */ /* 0x000fe20000410000 */
[----:B------:R-:W-:Y:S01]  /*4b20*/  FMUL.FTZ R155, R155, UR4 ;  /* 0x000000049b9b7c20 */ /* 0x000fe20008410000 */
[----:B------:R-:W-:Y:S01]  /*4b30*/  LOP3.LUT P0, RZ, R93, 0xff, RZ, 0xc0, !PT ;  /* 0x000000ff5dff7812 */ /* 0x000fe2000780c0ff */
[-C--:B------:R-:W-:Y:S01]  /*4b40*/  FFMA.FTZ R157, R157, R207.reuse, R216 ;  /* 0x000000cf9d9d7223 */ /* 0x080fe200000100d8 */
[----:B------:R-:W-:Y:S01]  /*4b50*/  FMUL.FTZ R159, R159, UR4 ;  /* 0x000000049f9f7c20 */ /* 0x000fe20008410000 */
[----:B------:R-:W-:Y:S01]  /*4b60*/  ISETP.GE.U32.AND.EX P4, PT, R93, 0x1000000, PT, P4 ;  /* 0x010000005d00780c */ /* 0x000fe20003f86140 */
[--C-:B------:R-:W-:Y:S01]  /*4b70*/  HADD2.F32 R184, -RZ, R69.reuse.H0_H0 ;  /* 0x20000045ffb87230 */ /* 0x100fe20000004100 */
[----:B------:R-:W-:Y:S01]  /*4b80*/  FSEL R155, R155, RZ, P0 ;  /* 0x000000ff9b9b7208 */ /* 0x000fe20000000000 */
[----:B------:R-:W-:Y:S01]  /*4b90*/  FADD.FTZ R171, R83, -R182 ;  /* 0x800000b653ab7221 */ /* 0x000fe20000010000 */
[----:B------:R-:W-:Y:S01]  /*4ba0*/  LOP3.LUT P0, RZ, R93, 0xff00, RZ, 0xc0, !PT ;  /* 0x0000ff005dff7812 */ /* 0x000fe2000780c0ff */
[-CC-:B------:R-:W-:Y:S01]  /*4bb0*/  FFMA.FTZ R93, R104, R207.reuse, R216.reuse ;  /* 0x000000cf685d7223 */ /* 0x180fe200000100d8 */
[----:B------:R-:W-:Y:S01]  /*4bc0*/  FSEL R164, R164, RZ, P5 ;  /* 0x000000ffa4a47208 */ /* 0x000fe20002800000 */
[----:B------:R-:W-:Y:S01]  /*4bd0*/  FFMA.FTZ R188, R86, R207, R216 ;  /* 0x000000cf56bc7223 */ /* 0x000fe200000100d8 */
[----:B------:R-:W-:Y:S01]  /*4be0*/  FSEL R162, R162, RZ, P6 ;  /* 0x000000ffa2a27208 */ /* 0x000fe20003000000 */
[----:B------:R-:W-:Y:S01]  /*4bf0*/  FADD.FTZ R93, R76, -R93 ;  /* 0x8000005d4c5d7221 */ /* 0x000fe20000010000 */
[----:B------:R-:W-:Y:S01]  /*4c00*/  FSEL R158, R158, RZ, P3 ;  /* 0x000000ff9e9e7208 */ /* 0x000fe20001800000 */
[----:B------:R-:W-:Y:S01]  /*4c10*/  HADD2.F32 R83, -RZ, R70.H1_H1 ;  /* 0x30000046ff537230 */ /* 0x000fe20000004100 */
[----:B------:R-:W-:Y:S01]  /*4c20*/  FSEL R159, R159, RZ, P4 ;  /* 0x000000ff9f9f7208 */ /* 0x000fe20002000000 */
[--C-:B------:R-:W-:Y:S01]  /*4c30*/  HADD2.F32 R76, -RZ, R68.reuse.H1_H1 ;  /* 0x30000044ff4c7230 */ /* 0x100fe20000004100 */
[----:B------:R-:W-:Y:S01]  /*4c40*/  LOP3.LUT P5, RZ, R92, 0xff, RZ, 0xc0, !PT ;  /* 0x000000ff5cff7812 */ /* 0x000fe200078ac0ff */
[----:B------:R-:W-:Y:S01]  /*4c50*/  FADD.FTZ R157, R90, -R157 ;  /* 0x8000009d5a9d7221 */ /* 0x000fe20000010000 */
[C---:B------:R-:W-:Y:S01]  /*4c60*/  LOP3.LUT P6, RZ, R92.reuse, 0xff00, RZ, 0xc0, !PT ;  /* 0x0000ff005cff7812 */ /* 0x040fe200078cc0ff */
[----:B------:R-:W-:Y:S01]  /*4c70*/  HADD2.F32 R182, -RZ, R68.H0_H0 ;  /* 0x20000044ffb67230 */ /* 0x000fe20000004100 */
[----:B------:R-:W-:Y:S01]  /*4c80*/  LOP3.LUT P3, RZ, R92, 0xff0000, RZ, 0xc0, !PT ;  /* 0x00ff00005cff7812 */ /* 0x000fe2000786c0ff */
[----:B------:R-:W-:Y:S01]  /*4c90*/  FFMA.FTZ R184, R152, R85, R184 ;  /* 0x0000005598b87223 */ /* 0x000fe200000100b8 */
[----:B------:R-:W-:Y:S01]  /*4ca0*/  LOP3.LUT P4, RZ, R92, 0xff000000, RZ, 0xc0, !PT ;  /* 0xff0000005cff7812 */ /* 0x000fe2000788c0ff */
[----:B------:R-:W-:Y:S01]  /*4cb0*/  FFMA.FTZ R92, R80, R207, R216 ;  /* 0x000000cf505c7223 */ /* 0x000fe200000100d8 */
[----:B------:R-:W-:Y:S01]  /*4cc0*/  FADD.FTZ R185, R87, -R188 ;  /* 0x800000bc57b97221 */ /* 0x000fe20000010000 */
[----:B------:R-:W-:-:S02]  /*4cd0*/  HADD2.F32 R90, -RZ, R69.H1_H1 ;  /* 0x30000045ff5a7230 */ /* 0x000fc40000004100 */
[C---:B------:R-:W-:Y:S01]  /*4ce0*/  FFMA.FTZ R188, R152.reuse, R157, R83 ;  /* 0x0000009d98bc7223 */ /* 0x040fe20000010053 */
[----:B------:R-:W-:Y:S01]  /*4cf0*/  FADD.FTZ R81, R81, -R92 ;  /* 0x8000005c51517221 */ /* 0x000fe20000010000 */
[----:B------:R-:W-:Y:S01]  /*4d00*/  FFMA.FTZ R171, R152, R171, R76 ;  /* 0x000000ab98ab7223 */ /* 0x000fe2000001004c */
[----:B------:R-:W-:Y:S01]  /*4d10*/  FFMA.FTZ R169, R108, R207, R216 ;  /* 0x000000cf6ca97223 */ /* 0x000fe200000100d8 */
[-C--:B------:R-:W-:Y:S01]  /*4d20*/  FMUL.FTZ R76, R184, R156.reuse ;  /* 0x0000009cb84c7220 */ /* 0x080fe20000410000 */
[----:B------:R-:W-:Y:S01]  /*4d30*/  FFMA.FTZ R182, R152, R81, R182 ;  /* 0x0000005198b67223 */ /* 0x000fe200000100b6 */
[-CC-:B------:R-:W-:Y:S01]  /*4d40*/  FFMA.FTZ R82, R109, R207.reuse, R216.reuse ;  /* 0x000000cf6d527223 */ /* 0x180fe200000100d8 */
[----:B------:R-:W-:Y:S01]  /*4d50*/  FFMA.FTZ R109, R110, R207, R216 ;  /* 0x000000cf6e6d7223 */ /* 0x000fe200000100d8 */
[----:B------:R-:W-:Y:S01]  /*4d60*/  FMUL.FTZ R81, R188, R156 ;  /* 0x0000009cbc517220 */ /* 0x000fe20000410000 */
[----:B------:R-:W-:Y:S01]  /*4d70*/  FADD.FTZ R87, R96, -R169 ;  /* 0x800000a960577221 */ /* 0x000fe20000010000 */
[----:B------:R-:W-:Y:S01]  /*4d80*/  FFMA.FTZ R185, R152, R185, R90 ;  /* 0x000000b998b97223 */ /* 0x000fe2000001005a */
[----:B------:R-:W-:Y:S01]  /*4d90*/  FMUL.FTZ R110, R76, UR4 ;  /* 0x000000044c6e7c20 */ /* 0x000fe20008410000 */
[----:B------:R-:W-:-:S02]  /*4da0*/  HADD2.F32 R169, -RZ, R64.H0_H0 ;  /* 0x20000040ffa97230 */ /* 0x000fc40000004100 */
[-C--:B------:R-:W-:Y:S01]  /*4db0*/  FMUL.FTZ R76, R182, R156.reuse ;  /* 0x0000009cb64c7220 */ /* 0x080fe20000410000 */
[-CC-:B------:R-:W-:Y:S01]  /*4dc0*/  FFMA.FTZ R86, R153, R207.reuse, R216.reuse ;  /* 0x000000cf99567223 */ /* 0x180fe200000100d8 */
[----:B------:R-:W-:Y:S02]  /*4dd0*/  HADD2.F32 R90, -RZ, R65.H0_H0 ;  /* 0x20000041ff5a7230 */ /* 0x000fe40000004100 */
[-CC-:B------:R-:W-:Y:S01]  /*4de0*/  FFMA.FTZ R80, R106, R207.reuse, R216.reuse ;  /* 0x000000cf6a507223 */ /* 0x180fe200000100d8 */
[-CC-:B------:R-:W-:Y:S01]  /*4df0*/  FFMA.FTZ R84, R111, R207.reuse, R216.reuse ;  /* 0x000000cf6f547223 */ /* 0x180fe200000100d8 */
[----:B------:R-:W-:Y:S01]  /*4e00*/  FMUL.FTZ R153, R81, UR4 ;  /* 0x0000000451997c20 */ /* 0x000fe20008410000 */
[----:B------:R-:W0:Y:S01]  /*4e10*/  LDC.64 R200, c[0x0][0x478] ;  /* 0x00011e00ffc87b82 */ /* 0x000e220000000a00 */
[----:B------:R-:W-:Y:S01]  /*4e20*/  FFMA.FTZ R216, R154, R207, R216 ;  /* 0x000000cf9ad87223 */ /* 0x000fe200000100d8 */
[----:B------:R-:W-:Y:S01]  /*4e30*/  FMUL.FTZ R81, R185, R156 ;  /* 0x0000009cb9517220 */ /* 0x000fe20000410000 */
[----:B------:R-:W-:-:S02]  /*4e40*/  HADD2.F32 R154, -RZ, R66.H0_H0 ;  /* 0x20000042ff9a7230 */ /* 0x000fc40000004100 */
[----:B------:R-:W-:Y:S01]  /*4e50*/  FMUL.FTZ R76, R76, UR4 ;  /* 0x000000044c4c7c20 */ /* 0x000fe20008410000 */
[----:B------:R-:W-:Y:S01]  /*4e60*/  FADD.FTZ R109, R102, -R109 ;  /* 0x8000006d666d7221 */ /* 0x000fe20000010000 */
[C---:B------:R-:W-:Y:S01]  /*4e70*/  FFMA.FTZ R169, R152.reuse, R93, R169 ;  /* 0x0000005d98a97223 */ /* 0x040fe200000100a9 */
[----:B------:R-:W-:Y:S01]  /*4e80*/  FFMA.FTZ R157, R152, R87, R90 ;  /* 0x00000057989d7223 */ /* 0x000fe2000001005a */
[----:B------:R-:W-:Y:S01]  /*4e90*/  FMUL.FTZ R111, R81, UR4 ;  /* 0x00000004516f7c20 */ /* 0x000fe20008410000 */
[----:B------:R-:W-:Y:S01]  /*4ea0*/  F2FP.F16.F32.PACK_AB R54, R198, R54 ;  /* 0x00000036c636723e */ /* 0x000fe200000000ff */
[-C--:B------:R-:W-:Y:S01]  /*4eb0*/  FMUL.FTZ R81, R171, R156.reuse ;  /* 0x0000009cab517220 */ /* 0x080fe20000410000 */
[----:B------:R-:W1:Y:S01]  /*4ec0*/  LDC.64 R198, c[0x0][0x468] ;  /* 0x00011a00ffc67b82 */ /* 0x000e620000000a00 */
[----:B------:R-:W-:Y:S01]  /*4ed0*/  FFMA.FTZ R154, R152, R109, R154 ;  /* 0x0000006d989a7223 */ /* 0x000fe2000001009a */
[-C--:B------:R-:W-:Y:S01]  /*4ee0*/  FMUL.FTZ R83, R169, R156.reuse ;  /* 0x0000009ca9537220 */ /* 0x080fe20000410000 */
[----:B------:R-:W-:Y:S01]  /*4ef0*/  FSEL R108, R76, RZ, P5 ;  /* 0x000000ff4c6c7208 */ /* 0x000fe20002800000 */
[-C--:B------:R-:W-:Y:S01]  /*4f00*/  FMUL.FTZ R76, R157, R156.reuse ;  /* 0x0000009c9d4c7220 */ /* 0x080fe20000410000 */
[----:B------:R-:W-:Y:S01]  /*4f10*/  FMUL.FTZ R81, R81, UR4 ;  /* 0x0000000451517c20 */ /* 0x000fe20008410000 */
[----:B------:R-:W-:Y:S01]  /*4f20*/  FSEL R153, R153, RZ, P0 ;  /* 0x000000ff99997208 */ /* 0x000fe20000000000 */
[----:B------:R-:W-:Y:S01]  /*4f30*/  FMUL.FTZ R85, R154, R156 ;  /* 0x0000009c9a557220 */ /* 0x000fe20000410000 */
[----:B------:R-:W-:Y:S01]  /*4f40*/  FMUL.FTZ R83, R83, UR4 ;  /* 0x0000000453537c20 */ /* 0x000fe20008410000 */
[----:B------:R-:W-:Y:S01]  /*4f50*/  LOP3.LUT P0, RZ, R78, 0xff, RZ, 0xc0, !PT ;  /* 0x000000ff4eff7812 */ /* 0x000fe2000780c0ff */
[----:B------:R-:W-:Y:S01]  /*4f60*/  FMUL.FTZ R76, R76, UR4 ;  /* 0x000000044c4c7c20 */ /* 0x000fe20008410000 */
[----:B------:R-:W-:Y:S01]  /*4f70*/  FSEL R111, R111, RZ, P4 ;  /* 0x000000ff6f6f7208 */ /* 0x000fe20002000000 */
[----:B------:R-:W-:Y:S01]  /*4f80*/  FMUL.FTZ R85, R85, UR4 ;  /* 0x0000000455557c20 */ /* 0x000fe20008410000 */
[C---:B------:R-:W-:Y:S01]  /*4f90*/  LOP3.LUT P4, RZ, R78.reuse, 0xff0000, RZ, 0xc0, !PT ;  /* 0x00ff00004eff7812 */ /* 0x040fe2000788c0ff */
[----:B------:R-:W-:Y:S01]  /*4fa0*/  FADD.FTZ R77, R77, -R80 ;  /* 0x800000504d4d7221 */ /* 0x000fe20000010000 */
[----:B------:R-:W-:Y:S01]  /*4fb0*/  FSEL R109, R81, RZ, P6 ;  /* 0x000000ff516d7208 */ /* 0x000fe20003000000 */
[----:B------:R-:W-:Y:S01]  /*4fc0*/  FADD.FTZ R81, R107, -R216 ;  /* 0x800000d86b517221 */ /* 0x000fe20000010000 */
[----:B------:R-:W-:Y:S01]  /*4fd0*/  LOP3.LUT P6, RZ, R79, 0xff, RZ, 0xc0, !PT ;  /* 0x000000ff4fff7812 */ /* 0x000fe200078cc0ff */
[----:B------:R-:W-:Y:S01]  /*4fe0*/  FADD.FTZ R97, R97, -R82 ;  /* 0x8000005261617221 */ /* 0x000fe20000010000 */
[----:B------:R-:W-:Y:S01]  /*4ff0*/  FSEL R102, R83, RZ, P0 ;  /* 0x000000ff53667208 */ /* 0x000fe20000000000 */
[----:B------:R-:W-:Y:S01]  /*5000*/  HADD2.F32 R83, -RZ, R67.H1_H1 ;  /* 0x30000043ff537230 */ /* 0x000fe20000004100 */
[----:B------:R-:W-:Y:S01]  /*5010*/  ISETP.GE.U32.AND P0, PT, R78, RZ, PT ;  /* 0x000000ff4e00720c */ /* 0x000fe20003f06070 */
[----:B------:R-:W-:Y:S01]  /*5020*/  FADD.FTZ R107, R103, -R84 ;  /* 0x80000054676b7221 */ /* 0x000fe20000010000 */
[----:B------:R-:W-:Y:S01]  /*5030*/  FSEL R104, R76, RZ, P4 ;  /* 0x000000ff4c687208 */ /* 0x000fe20002000000 */
[----:B------:R-:W-:Y:S01]  /*5040*/  HADD2.F32 R76, -RZ, R64.H1_H1 ;  /* 0x30000040ff4c7230 */ /* 0x000fe20000004100 */
[----:B------:R-:W-:Y:S01]  /*5050*/  FSEL R106, R85, RZ, P6 ;  /* 0x000000ff556a7208 */ /* 0x000fe20003000000 */
[----:B------:R-:W-:Y:S01]  /*5060*/  FFMA.FTZ R103, R152, R81, R83 ;  /* 0x0000005198677223 */ /* 0x000fe20000010053 */
[C---:B------:R-:W-:Y:S01]  /*5070*/  LOP3.LUT P4, RZ, R79.reuse, 0xff00, RZ, 0xc0, !PT ;  /* 0x0000ff004fff7812 */ /* 0x040fe2000788c0ff */
[----:B0-----:R-:W-:Y:S01]  /*5080*/  IMAD.WIDE.U32 R92, R148, 0x10, R200 ;  /* 0x00000010945c7825 */ /* 0x001fe200078e00c8 */
[----:B------:R-:W-:-:S02]  /*5090*/  LOP3.LUT P6, RZ, R79, 0xff0000, RZ, 0xc0, !PT ;  /* 0x00ff00004fff7812 */ /* 0x000fc400078cc0ff */
[----:B------:R-:W-:Y:S01]  /*50a0*/  ISETP.GE.U32.AND.EX P0, PT, R79, 0x1000000, PT, P0 ;  /* 0x010000004f00780c */ /* 0x000fe20003f06100 */
[----:B------:R-:W-:Y:S01]  /*50b0*/  FADD.FTZ R79, R105, -R86 ;  /* 0x80000056694f7221 */ /* 0x000fe20000010000 */
[----:B------:R-:W-:Y:S01]  /*50c0*/  F2FP.F16.F32.PACK_AB R55, R55, R52 ;  /* 0x000000343737723e */ /* 0x000fe200000000ff */
[----:B------:R-:W-:Y:S01]  /*50d0*/  FFMA.FTZ R105, R152, R77, R76 ;  /* 0x0000004d98697223 */ /* 0x000fe2000001004c */
[----:B------:R-:W-:Y:S01]  /*50e0*/  FSEL R110, R110, RZ, P3 ;  /* 0x000000ff6e6e7208 */ /* 0x000fe20001800000 */
[----:B------:R-:W-:Y:S01]  /*50f0*/  HADD2.F32 R76, -RZ, R66.H1_H1 ;  /* 0x30000042ff4c7230 */ /* 0x000fe20000004100 */
[----:B------:R-:W-:Y:S01]  /*5100*/  F2FP.F16.F32.PACK_AB R53, R53, R197 ;  /* 0x000000c53535723e */ /* 0x000fe200000000ff */
[----:B------:R-:W-:Y:S01]  /*5110*/  HADD2.F32 R197, -RZ, R65.H1_H1 ;  /* 0x30000041ffc57230 */ /* 0x000fe20000004100 */
[----:B------:R-:W-:Y:S01]  /*5120*/  F2FP.F16.F32.PACK_AB R52, R72, R73 ;  /* 0x000000494834723e */ /* 0x000fe200000000ff */
[----:B------:R-:W-:Y:S01]  /*5130*/  IMAD.WIDE.U32 R72, R151, 0x10, R200 ;  /* 0x0000001097487825 */ /* 0x000fe200078e00c8 */
[----:B------:R-:W-:-:S03]  /*5140*/  LOP3.LUT P3, RZ, R78, 0xff00, RZ, 0xc0, !PT ;  /* 0x0000ff004eff7812 */ /* 0x000fc6000786c0ff */
[----:B------:R-:W-:Y:S01]  /*5150*/  FFMA.FTZ R107, R152, R107, R76 ;  /* 0x0000006b986b7223 */ /* 0x000fe2000001004c */
[----:B------:R-:W-:Y:S01]  /*5160*/  LOP3.LUT P5, RZ, R78, 0xff000000, RZ, 0xc0, !PT ;  /* 0xff0000004eff7812 */ /* 0x000fe200078ac0ff */
[----:B------:R-:W-:Y:S02]  /*5170*/  HADD2.F32 R78, -RZ, R67.H0_H0 ;  /* 0x20000043ff4e7230 */ /* 0x000fe40000004100 */
[----:B------:R-:W-:Y:S01]  /*5180*/  FFMA.FTZ R197, R152, R97, R197 ;  /* 0x0000006198c57223 */ /* 0x000fe200000100c5 */
[----:B------:R0:W-:Y:S01]  /*5190*/  STG.E.128 desc[UR6][R72.64], R52 ;  /* 0x0000003448007986 */ /* 0x0001e2000c101d06 */
[----:B------:R-:W-:Y:S01]  /*51a0*/  F2FP.F16.F32.PACK_AB R87, R75, R195 ;  /* 0x000000c34b57723e */ /* 0x000fe200000000ff */
[----:B-1----:R-:W-:-:S04]  /*51b0*/  IMAD.WIDE.U32 R96, R149, 0x10, R198 ;  /* 0x0000001095607825 */ /* 0x002fc800078e00c6 */
[----:B------:R-:W-:Y:S01]  /*51c0*/  FFMA.FTZ R152, R152, R79, R78 ;  /* 0x0000004f98987223 */ /* 0x000fe2000001004e */
[----:B------:R-:W-:Y:S02]  /*51d0*/  F2FP.F16.F32.PACK_AB R86, R192, R74 ;  /* 0x0000004ac056723e */ /* 0x000fe400000000ff */
[----:B------:R-:W-:Y:S02]  /*51e0*/  F2FP.F16.F32.PACK_AB R85, R191, R190 ;  /* 0x000000bebf55723e */ /* 0x000fe400000000ff */
[----:B------:R-:W-:Y:S02]  /*51f0*/  F2FP.F16.F32.PACK_AB R84, R187, R189 ;  /* 0x000000bdbb54723e */ /* 0x000fe400000000ff */
[----:B------:R-:W-:Y:S02]  /*5200*/  F2FP.F16.F32.PACK_AB R79, R196, R194 ;  /* 0x000000c2c44f723e */ /* 0x000fe400000000ff */
[----:B------:R-:W-:Y:S02]  /*5210*/  F2FP.F16.F32.PACK_AB R78, R181, R193 ;  /* 0x000000c1b54e723e */ /* 0x000fe400000000ff */
[----:B------:R-:W-:-:S02]  /*5220*/  F2FP.F16.F32.PACK_AB R77, R179, R180 ;  /* 0x000000b4b34d723e */ /* 0x000fc400000000ff */
[----:B------:R-:W-:Y:S01]  /*5230*/  F2FP.F16.F32.PACK_AB R76, R178, R177 ;  /* 0x000000b1b24c723e */ /* 0x000fe200000000ff */
[----:B0-----:R-:W-:Y:S01]  /*5240*/  IMAD.WIDE.U32 R72, R151, 0x10, R198 ;  /* 0x0000001097487825 */ /* 0x001fe200078e00c6 */
[----:B------:R-:W-:Y:S02]  /*5250*/  F2FP.F16.F32.PACK_AB R81, R94, R91 ;  /* 0x0000005b5e51723e */ /* 0x000fe400000000ff */
[----:B------:R-:W-:Y:S01]  /*5260*/  F2FP.F16.F32.PACK_AB R80, R89, R88 ;  /* 0x000000585950723e */ /* 0x000fe200000000ff */
[C---:B------:R-:W-:Y:S01]  /*5270*/  IMAD.WIDE.U32 R54, R150.reuse, 0x10, R200 ;  /* 0x0000001096367825 */ /* 0x040fe200078e00c8 */
[----:B------:R-:W-:Y:S01]  /*5280*/  F2FP.F16.F32.PACK_AB R91, R183, R186 ;  /* 0x000000bab75b723e */ /* 0x000fe200000000ff */
[----:B------:R0:W-:Y:S01]  /*5290*/  STG.E.128 desc[UR6][R72.64], R84 ;  /* 0x0000005448007986 */ /* 0x0001e2000c101d06 */
[----:B------:R-:W-:Y:S01]  /*52a0*/  F2FP.F16.F32.PACK_AB R90, R173, R98 ;  /* 0x00000062ad5a723e */ /* 0x000fe200000000ff */
[----:B------:R-:W-:Y:S01]  /*52b0*/  IMAD.WIDE.U32 R150, R150, 0x10, R198 ;  /* 0x0000001096967825 */ /* 0x000fe200078e00c6 */
[----:B------:R-:W-:Y:S01]  /*52c0*/  F2FP.F16.F32.PACK_AB R89, R170, R172 ;  /* 0x000000acaa59723e */ /* 0x000fe200000000ff */
[----:B------:R1:W-:Y:S01]  /*52d0*/  STG.E.128 desc[UR6][R54.64], R76 ;  /* 0x0000004c36007986 */ /* 0x0003e2000c101d06 */
[----:B------:R-:W-:Y:S01]  /*52e0*/  F2FP.F16.F32.PACK_AB R88, R99, R168 ;  /* 0x000000a86358723e */ /* 0x000fe200000000ff */
[----:B------:R-:W-:Y:S01]  /*52f0*/  IMAD.WIDE.U32 R52, R149, 0x10, R200 ;  /* 0x0000001095347825 */ /* 0x000fe200078e00c8 */
[----:B------:R-:W-:-:S02]  /*5300*/  F2FP.F16.F32.PACK_AB R83, R176, R175 ;  /* 0x000000afb053723e */ /* 0x000fc400000000ff */
[----:B------:R-:W-:Y:S01]  /*5310*/  F2FP.F16.F32.PACK_AB R82, R95, R174 ;  /* 0x000000ae5f52723e */ /* 0x000fe200000000ff */
[----:B------:R-:W-:Y:S01]  /*5320*/  STG.E.128 desc[UR6][R150.64], R88 ;  /* 0x0000005896007986 */ /* 0x000fe2000c101d06 */
[----:B------:R-:W-:Y:S01]  /*5330*/  F2FP.F16.F32.PACK_AB R75, R167, R166 ;  /* 0x000000a6a74b723e */ /* 0x000fe200000000ff */
[----:B------:R-:W-:Y:S01]  /*5340*/  IMAD.WIDE.U32 R148, R148, 0x10, R198 ;  /* 0x0000001094947825 */ /* 0x000fe200078e00c6 */
[----:B------:R-:W-:Y:S01]  /*5350*/  F2FP.F16.F32.PACK_AB R74, R188, R165 ;  /* 0x000000a5bc4a723e */ /* 0x000fe200000000ff */
[----:B------:R2:W-:Y:S02]  /*5360*/  STG.E.128 desc[UR6][R52.64], R80 ;  /* 0x0000005034007986 */ /* 0x0005e4000c101d06 */
[----:B------:R-:W-:-:S04]  /*5370*/  IMAD.WIDE.U32 R94, R147, 0x10, R200 ;  /* 0x00000010935e7825 */ /* 0x000fc800078e00c8 */
[----:B0-----:R-:W-:Y:S01]  /*5380*/  FMUL.FTZ R84, R152, R156 ;  /* 0x0000009c98547220 */ /* 0x001fe20000410000 */
[----:B------:R-:W-:Y:S01]  /*5390*/  F2FP.F16.F32.PACK_AB R73, R185, R184 ;  /* 0x000000b8b949723e */ /* 0x000fe200000000ff */
[----:B------:R-:W-:Y:S01]  /*53a0*/  IMAD.WIDE.U32 R98, R147, 0x10, R198 ;  /* 0x0000001093627825 */ /* 0x000fe200078e00c6 */
[----:B------:R-:W-:-:S03]  /*53b0*/  F2FP.F16.F32.PACK_AB R72, R171, R182 ;  /* 0x000000b6ab48723e */ /* 0x000fc600000000ff */
[----:B------:R-:W-:Y:S01]  /*53c0*/  FMUL.FTZ R84, R84, UR4 ;  /* 0x0000000454547c20 */ /* 0x000fe20008410000 */
[C---:B-1----:R-:W-:Y:S01]  /*53d0*/  F2FP.F16.F32.PACK_AB R54, R107.reuse, R154 ;  /* 0x0000009a6b36723e */ /* 0x042fe200000000ff */
[----:B------:R-:W-:Y:S01]  /*53e0*/  FMUL.FTZ R107, R107, R156 ;  /* 0x0000009c6b6b7220 */ /* 0x000fe20000410000 */
[----:B------:R-:W-:Y:S02]  /*53f0*/  F2FP.F16.F32.PACK_AB R79, R100, R101 ;  /* 0x00000065644f723e */ /* 0x000fe400000000ff */
[----:B------:R-:W-:Y:S01]  /*5400*/  FSEL R84, R84, RZ, P6 ;  /* 0x000000ff54547208 */ /* 0x000fe20003000000 */
[----:B------:R-:W-:Y:S01]  /*5410*/  FMUL.FTZ R107, R107, UR4 ;  /* 0x000000046b6b7c20 */ /* 0x000fe20008410000 */
[----:B------:R-:W-:Y:S02]  /*5420*/  F2FP.F16.F32.PACK_AB R78, R164, R0 ;  /* 0x00000000a44e723e */ /* 0x000fe400000000ff */
[----:B------:R-:W-:Y:S02]  /*5430*/  F2FP.F16.F32.PACK_AB R77, R163, R162 ;  /* 0x000000a2a34d723e */ /* 0x000fe400000000ff */
[C---:B--2---:R-:W-:Y:S01]  /*5440*/  F2FP.F16.F32.PACK_AB R52, R105.reuse, R169 ;  /* 0x000000a96934723e */ /* 0x044fe200000000ff */
[-C--:B------:R-:W-:Y:S01]  /*5450*/  FMUL.FTZ R105, R105, R156.reuse ;  /* 0x0000009c69697220 */ /* 0x080fe20000410000 */
[C---:B------:R-:W-:Y:S01]  /*5460*/  F2FP.F16.F32.PACK_AB R53, R197.reuse, R157 ;  /* 0x0000009dc535723e */ /* 0x040fe200000000ff */
[-C--:B------:R-:W-:Y:S01]  /*5470*/  FMUL.FTZ R197, R197, R156.reuse ;  /* 0x0000009cc5c57220 */ /* 0x080fe20000410000 */
[----:B------:R-:W-:Y:S01]  /*5480*/  FMUL.FTZ R156, R103, R156 ;  /* 0x0000009c679c7220 */ /* 0x000fe20000410000 */
[----:B------:R-:W-:Y:S01]  /*5490*/  FMUL.FTZ R105, R105, UR4 ;  /* 0x0000000469697c20 */ /* 0x000fe20008410000 */
[----:B------:R-:W-:Y:S01]  /*54a0*/  F2FP.F16.F32.PACK_AB R76, R161, R160 ;  /* 0x000000a0a14c723e */ /* 0x000fe200000000ff */
[----:B------:R-:W-:Y:S01]  /*54b0*/  FMUL.FTZ R197, R197, UR4 ;  /* 0x00000004c5c57c20 */ /* 0x000fe20008410000 */
[----:B------:R-:W-:Y:S01]  /*54c0*/  FMUL.FTZ R156, R156, UR4 ;  /* 0x000000049c9c7c20 */ /* 0x000fe20008410000 */
[----:B------:R-:W-:-:S02]  /*54d0*/  FSEL R107, R107, RZ, P4 ;  /* 0x000000ff6b6b7208 */ /* 0x000fc40002000000 */
[----:B------:R-:W-:Y:S01]  /*54e0*/  FSEL R105, R105, RZ, P3 ;  /* 0x000000ff69697208 */ /* 0x000fe20001800000 */
[----:B------:R1:W-:Y:S01]  /*54f0*/  STG.E.128 desc[UR6][R96.64], R76 ;  /* 0x0000004c60007986 */ /* 0x0003e2000c101d06 */
[----:B------:R-:W-:Y:S02]  /*5500*/  FSEL R87, R156, RZ, P0 ;  /* 0x000000ff9c577208 */ /* 0x000fe40000000000 */
[----:B------:R-:W-:Y:S01]  /*5510*/  FSEL R85, R197, RZ, P5 ;  /* 0x000000ffc5557208 */ /* 0x000fe20002800000 */
[----:B------:R1:W-:Y:S01]  /*5520*/  STG.E.128 desc[UR6][R92.64], R72 ;  /* 0x000000485c007986 */ /* 0x0003e2000c101d06 */
[----:B------:R-:W-:Y:S02]  /*5530*/  F2FP.F16.F32.PACK_AB R83, R159, R158 ;  /* 0x0000009e9f53723e */ /* 0x000fe400000000ff */
[----:B------:R-:W-:Y:S02]  /*5540*/  F2FP.F16.F32.PACK_AB R82, R153, R155 ;  /* 0x0000009b9952723e */ /* 0x000fe400000000ff */
[----:B------:R-:W-:-:S02]  /*5550*/  F2FP.F16.F32.PACK_AB R81, R111, R110 ;  /* 0x0000006e6f51723e */ /* 0x000fc400000000ff */
[----:B------:R-:W-:Y:S02]  /*5560*/  F2FP.F16.F32.PACK_AB R80, R109, R108 ;  /* 0x0000006c6d50723e */ /* 0x000fe400000000ff */
        /* <DEDUP_REMOVED lines=9> */
.L_x_2621:
[----:B------:R-:W-:-:S04]  /*5600*/  ISETP.NE.U32.AND P0, PT, RZ, UR14, PT ;  /* 0x0000000eff007c0c */ /* 0x000fc8000bf05070 */
[----:B------:R-:W-:-:S13]  /*5610*/  ISETP.NE.AND.EX P0, PT, RZ, UR15, PT, P0 ;  /* 0x0000000fff007c0c */ /* 0x000fda000bf05300 */
[----:B------:R-:W-:Y:S05]  /*5620*/  @P0 BRA `(.L_x_2624) ;  /* 0x0000000000f80947 */ /* 0x000fea0003800000 */
        /* <DEDUP_REMOVED lines=10> */
[C---:B------:R-:W-:Y:S01]  /*56d0*/  FMUL.FTZ R195, R152.reuse, R199 ;  /* 0x000000c798c37220 */ /* 0x040fe20000410000 */
[----:B------:R-:W-:Y:S01]  /*56e0*/  FMUL.FTZ R197, R152, R197 ;  /* 0x000000c598c57220 */ /* 0x000fe20000410000 */
[-C--:B------:R-:W-:Y:S01]  /*56f0*/  FMUL.FTZ R73, R73, R156.reuse ;  /* 0x0000009c49497220 */ /* 0x080fe20000410000 */
[C---:B-----5:R-:W-:Y:S01]  /*5700*/  LOP3.LUT P6, RZ, R100.reuse, 0xff00, RZ, 0xc0, !PT ;  /* 0x0000ff0064ff7812 */ /* 0x060fe200078cc0ff */
[-C--:B------:R-:W-:Y:S01]  /*5710*/  FMUL.FTZ R75, R75, R156.reuse ;  /* 0x0000009c4b4b7220 */ /* 0x080fe20000410000 */
[-C--:B------:R-:W-:Y:S01]  /*5720*/  FMUL.FTZ R195, R195, R156.reuse ;  /* 0x0000009cc3c37220 */ /* 0x080fe20000410000 */
[----:B------:R-:W-:Y:S01]  /*5730*/  FMUL.FTZ R72, R73, UR4 ;  /* 0x0000000449487c20 */ /* 0x000fe20008410000 */
[----:B------:R-:W-:Y:S01]  /*5740*/  FMUL.FTZ R197, R197, R156 ;  /* 0x0000009cc5c57220 */ /* 0x000fe20000410000 */
[----:B------:R-:W-:Y:S01]  /*5750*/  ISETP.GE.U32.AND P3, PT, R100, RZ, PT ;  /* 0x000000ff6400720c */ /* 0x000fe20003f66070 */
[----:B------:R-:W-:Y:S01]  /*5760*/  FMUL.FTZ R73, R75, UR4 ;  /* 0x000000044b497c20 */ /* 0x000fe20008410000 */
[----:B------:R-:W-:Y:S01]  /*5770*/  FMUL.FTZ R195, R195, UR4 ;  /* 0x00000004c3c37c20 */ /* 0x000fe20008410000 */
[----:B------:R-:W-:Y:S01]  /*5780*/  FSEL R72, R72, RZ, P6 ;  /* 0x000000ff48487208 */ /* 0x000fe20003000000 */
[----:B------:R-:W-:Y:S01]  /*5790*/  FMUL.FTZ R197, R197, UR4 ;  /* 0x00000004c5c57c20 */ /* 0x000fe20008410000 */
[----:B------:R-:W-:Y:S01]  /*57a0*/  LOP3.LUT P5, RZ, R100, 0xff0000, RZ, 0xc0, !PT ;  /* 0x00ff000064ff7812 */ /* 0x000fe200078ac0ff */
[-CC-:B------:R-:W-:Y:S01]  /*57b0*/  FFMA.FTZ R205, R205, R207.reuse, R216.reuse ;  /* 0x000000cfcdcd7223 */ /* 0x180fe200000100d8 */
[----:B------:R-:W-:Y:S01]  /*57c0*/  LOP3.LUT P6, RZ, R101, 0xff0000, RZ, 0xc0, !PT ;  /* 0x00ff000065ff7812 */ /* 0x000fe200078cc0ff */
[-CC-:B------:R-:W-:Y:S01]  /*57d0*/  FFMA.FTZ R203, R203, R207.reuse, R216.reuse ;  /* 0x000000cfcbcb7223 */ /* 0x180fe200000100d8 */
[----:B------:R-:W-:Y:S01]  /*57e0*/  ISETP.GE.U32.AND.EX P3, PT, R101, 0x1000000, PT, P3 ;  /* 0x010000006500780c */ /* 0x000fe20003f66130 */
[-CC-:B------:R-:W-:Y:S01]  /*57f0*/  FFMA.FTZ R201, R201, R207.reuse, R216.reuse ;  /* 0x000000cfc9c97223 */ /* 0x180fe200000100d8 */
[----:B------:R-:W-:Y:S01]  /*5800*/  FFMA.FTZ R0, R0, R207, R216 ;  /* 0x000000cf00007223 */ /* 0x000fe200000100d8 */
[----:B------:R-:W-:Y:S01]  /*5810*/  FSEL R73, R73, RZ, P5 ;  /* 0x000000ff49497208 */ /* 0x000fe20002800000 */
[----:B------:R-:W-:Y:S01]  /*5820*/  FADD.FTZ R205, R202, -R205 ;  /* 0x800000cdcacd7221 */ /* 0x000fe20000010000 */
[----:B------:R-:W-:Y:S01]  /*5830*/  FSEL R75, R195, RZ, P6 ;  /* 0x000000ffc34b7208 */ /* 0x000fe20003000000 */
[----:B------:R-:W-:Y:S01]  /*5840*/  FADD.FTZ R195, R200, -R203 ;  /* 0x800000cbc8c37221 */ /* 0x000fe20000010000 */
[----:B------:R-:W-:-:S02]  /*5850*/  LOP3.LUT P5, RZ, R101, 0xff, RZ, 0xc0, !PT ;  /* 0x000000ff65ff7812 */ /* 0x000fc400078ac0ff */
[----:B------:R-:W-:Y:S01]  /*5860*/  LOP3.LUT P6, RZ, R101, 0xff00, RZ, 0xc0, !PT ;  /* 0x0000ff0065ff7812 */ /* 0x000fe200078cc0ff */
[----:B------:R-:W-:Y:S01]  /*5870*/  FADD.FTZ R101, R193, -R0 ;  /* 0x80000000c1657221 */ /* 0x000fe20000010000 */
[----:B------:R-:W-:Y:S01]  /*5880*/  FSEL R74, R197, RZ, P3 ;  /* 0x000000ffc54a7208 */ /* 0x000fe20001800000 */
[----:B------:R-:W-:Y:S01]  /*5890*/  FADD.FTZ R197, R198, -R201 ;  /* 0x800000c9c6c57221 */ /* 0x000fe20000010000 */
[C---:B------:R-:W-:Y:S01]  /*58a0*/  FMUL.FTZ R195, R152.reuse, R195 ;  /* 0x000000c398c37220 */ /* 0x040fe20000410000 */
[C---:B------:R-:W-:Y:S01]  /*58b0*/  FMUL.FTZ R193, R152.reuse, R205 ;  /* 0x000000cd98c17220 */ /* 0x040fe20000410000 */
[C---:B------:R-:W-:Y:S01]  /*58c0*/  FMUL.FTZ R101, R152.reuse, R101 ;  /* 0x0000006598657220 */ /* 0x040fe20000410000 */
[----:B------:R-:W-:Y:S01]  /*58d0*/  FMUL.FTZ R197, R152, R197 ;  /* 0x000000c598c57220 */ /* 0x000fe20000410000 */
[-C--:B------:R-:W-:Y:S01]  /*58e0*/  FMUL.FTZ R195, R195, R156.reuse ;  /* 0x0000009cc3c37220 */ /* 0x080fe20000410000 */
[-C--:B------:R-:W-:Y:S01]  /*58f0*/  FMUL.FTZ R193, R193, R156.reuse ;  /* 0x0000009cc1c17220 */ /* 0x080fe20000410000 */
[-C--:B------:R-:W-:Y:S01]  /*5900*/  FMUL.FTZ R101, R101, R156.reuse ;  /* 0x0000009c65657220 */ /* 0x080fe20000410000 */
[----:B------:R-:W-:Y:S01]  /*5910*/  FMUL.FTZ R197, R197, R156 ;  /* 0x0000009cc5c57220 */ /* 0x000fe20000410000 */
[----:B------:R-:W-:Y:S01]  /*5920*/  FMUL.FTZ R195, R195, UR4 ;  /* 0x00000004c3c37c20 */ /* 0x000fe20008410000 */
[----:B------:R-:W-:Y:S01]  /*5930*/  FMUL.FTZ R193, R193, UR4 ;  /* 0x00000004c1c17c20 */ /* 0x000fe20008410000 */
[----:B------:R-:W-:Y:S01]  /*5940*/  FMUL.FTZ R101, R101, UR4 ;  /* 0x0000000465657c20 */ /* 0x000fe20008410000 */
[----:B------:R-:W-:Y:S01]  /*5950*/  FMUL.FTZ R197, R197, UR4 ;  /* 0x00000004c5c57c20 */ /* 0x000fe20008410000 */
[----:B------:R-:W-:-:S02]  /*5960*/  LOP3.LUT P4, RZ, R100, 0xff000000, RZ, 0xc0, !PT ;  /* 0xff00000064ff7812 */ /* 0x000fc4000788c0ff */
[----:B------:R-:W-:Y:S02]  /*5970*/  LOP3.LUT P3, RZ, R100, 0xff, RZ, 0xc0, !PT ;  /* 0x000000ff64ff7812 */ /* 0x000fe4000786c0ff */
[----:B------:R-:W-:Y:S02]  /*5980*/  F2FP.F16.F32.PACK_AB R75, R74, R75 ;  /* 0x0000004b4a4b723e */ /* 0x000fe400000000ff */
[----:B------:R-:W-:Y:S02]  /*5990*/  FSEL R74, R195, RZ, P5 ;  /* 0x000000ffc34a7208 */ /* 0x000fe40002800000 */
[----:B------:R-:W-:Y:S02]  /*59a0*/  FSEL R197, R197, RZ, P6 ;  /* 0x000000ffc5c57208 */ /* 0x000fe40003000000 */
[----:B------:R-:W-:Y:S02]  /*59b0*/  FSEL R0, R193, RZ, P4 ;  /* 0x000000ffc1007208 */ /* 0x000fe40002000000 */
[----:B------:R-:W-:-:S02]  /*59c0*/  FSEL R101, R101, RZ, P3 ;  /* 0x000000ff65657208 */ /* 0x000fc40001800000 */
[----:B------:R-:W-:Y:S02]  /*59d0*/  F2FP.F16.F32.PACK_AB R74, R197, R74 ;  /* 0x0000004ac54a723e */ /* 0x000fe400000000ff */
[----:B------:R-:W-:Y:S02]  /*59e0*/  F2FP.F16.F32.PACK_AB R73, R0, R73 ;  /* 0x000000490049723e */ /* 0x000fe400000000ff */
[----:B------:R-:W-:Y:S01]  /*59f0*/  F2FP.F16.F32.PACK_AB R72, R72, R101 ;  /* 0x000000654848723e */ /* 0x000fe200000000ff */
[----:B------:R-:W-:Y:S06]  /*5a00*/  BRA `(.L_x_2625) ;  /* 0x0000000400047947 */ /* 0x000fec0003800000 */
.L_x_2624:
        /* <DEDUP_REMOVED lines=11> */
[----:B-----5:R-:W-:Y:S01]  /*5ac0*/  LOP3.LUT P6, RZ, R101, 0xff0000, RZ, 0xc0, !PT ;  /* 0x00ff000065ff7812 */ /* 0x020fe200078cc0ff */
[-C--:B------:R-:W-:Y:S01]  /*5ad0*/  FMUL.FTZ R72, R55, R156.reuse ;  /* 0x0000009c37487220 */ /* 0x080fe20000410000 */
[-C--:B------:R-:W-:Y:S01]  /*5ae0*/  FMUL.FTZ R52, R195, R156.reuse ;  /* 0x0000009cc3347220 */ /* 0x080fe20000410000 */
[----:B------:R-:W-:Y:S01]  /*5af0*/  FMUL.FTZ R54, R152, R201 ;  /* 0x000000c998367220 */ /* 0x000fe20000410000 */
[-C--:B------:R-:W-:Y:S01]  /*5b00*/  FMUL.FTZ R73, R53, R156.reuse ;  /* 0x0000009c35497220 */ /* 0x080fe20000410000 */
[----:B------:R-:W-:Y:S01]  /*5b10*/  FMUL.FTZ R72, R72, UR4 ;  /* 0x0000000448487c20 */ /* 0x000fe20008410000 */
[----:B------:R-:W-:Y:S01]  /*5b20*/  ISETP.GE.U32.AND P3, PT, R100, RZ, PT ;  /* 0x000000ff6400720c */ /* 0x000fe20003f66070 */
[----:B------:R-:W-:Y:S01]  /*5b30*/  FMUL.FTZ R74, R52, UR4 ;  /* 0x00000004344a7c20 */ /* 0x000fe20008410000 */
[----:B------:R-:W-:Y:S01]  /*5b40*/  FMUL.FTZ R196, R73, UR4 ;  /* 0x0000000449c47c20 */ /* 0x000fe20008410000 */
[-C--:B------:R-:W-:Y:S01]  /*5b50*/  FMUL.FTZ R52, R54, R156.reuse ;  /* 0x0000009c36347220 */ /* 0x080fe20000410000 */
[----:B------:R-:W-:Y:S01]  /*5b60*/  FSEL R75, R72, RZ, P6 ;  /* 0x000000ff484b7208 */ /* 0x000fe20003000000 */
[-CC-:B------:R-:W-:Y:S01]  /*5b70*/  FFMA.FTZ R197, R206, R207.reuse, R216.reuse ;  /* 0x000000cfcec57223 */ /* 0x180fe200000100d8 */
[----:B------:R-:W-:Y:S01]  /*5b80*/  LOP3.LUT P5, RZ, R101, 0xff, RZ, 0xc0, !PT ;  /* 0x000000ff65ff7812 */ /* 0x000fe200078ac0ff */
[-CC-:B------:R-:W-:Y:S01]  /*5b90*/  FFMA.FTZ R205, R205, R207.reuse, R216.reuse ;  /* 0x000000cfcdcd7223 */ /* 0x180fe200000100d8 */
[C---:B------:R-:W-:Y:S01]  /*5ba0*/  ISETP.GE.U32.AND.EX P3, PT, R101.reuse, 0x1000000, PT, P3 ;  /* 0x010000006500780c */ /* 0x040fe20003f66130 */
[-CC-:B------:R-:W-:Y:S01]  /*5bb0*/  FFMA.FTZ R0, R0, R207.reuse, R216.reuse ;  /* 0x000000cf00007223 */ /* 0x180fe200000100d8 */
[----:B------:R-:W-:Y:S01]  /*5bc0*/  LOP3.LUT P6, RZ, R101, 0xff00, RZ, 0xc0, !PT ;  /* 0x0000ff0065ff7812 */ /* 0x000fe200078cc0ff */
[----:B------:R-:W-:Y:S01]  /*5bd0*/  FFMA.FTZ R101, R194, R207, R216 ;  /* 0x000000cfc2657223 */ /* 0x000fe200000100d8 */
[----:B------:R-:W-:Y:S01]  /*5be0*/  FMUL.FTZ R73, R52, UR4 ;  /* 0x0000000434497c20 */ /* 0x000fe20008410000 */
[----:B------:R-:W-:Y:S01]  /*5bf0*/  FSEL R52, R196, RZ, P3 ;  /* 0x000000ffc4347208 */ /* 0x000fe20001800000 */
[----:B------:R-:W-:Y:S01]  /*5c00*/  FADD.FTZ R197, R204, -R197 ;  /* 0x800000c5ccc57221 */ /* 0x000fe20000010000 */
[----:B------:R-:W-:Y:S01]  /*5c10*/  FADD.FTZ R101, R192, -R101 ;  /* 0x80000065c0657221 */ /* 0x000fe20000010000 */
[----:B------:R-:W-:Y:S01]  /*5c20*/  FADD.FTZ R205, R202, -R205 ;  /* 0x800000cdcacd7221 */ /* 0x000fe20000010000 */
[----:B------:R-:W-:Y:S01]  /*5c30*/  FADD.FTZ R193, R193, -R0 ;  /* 0x80000000c1c17221 */ /* 0x000fe20000010000 */
[----:B------:R-:W-:Y:S01]  /*5c40*/  F2FP.F16.F32.PACK_AB R55, R53, R55 ;  /* 0x000000373537723e */ /* 0x000fe200000000ff */
[----:B------:R-:W-:Y:S01]  /*5c50*/  FMUL.FTZ R53, R152, R197 ;  /* 0x000000c598357220 */ /* 0x000fe20000410000 */
[----:B------:R-:W-:Y:S01]  /*5c60*/  F2FP.F16.F32.PACK_AB R75, R52, R75 ;  /* 0x0000004b344b723e */ /* 0x000fe200000000ff */
[C---:B------:R-:W-:Y:S01]  /*5c70*/  FMUL.FTZ R205, R152.reuse, R205 ;  /* 0x000000cd98cd7220 */ /* 0x040fe20000410000 */
[C---:B------:R-:W-:Y:S01]  /*5c80*/  FMUL.FTZ R52, R152.reuse, R101 ;  /* 0x0000006598347220 */ /* 0x040fe20000410000 */
[----:B------:R-:W-:Y:S01]  /*5c90*/  FMUL.FTZ R193, R152, R193 ;  /* 0x000000c198c17220 */ /* 0x000fe20000410000 */
[-C--:B------:R-:W-:Y:S01]  /*5ca0*/  FMUL.FTZ R72, R53, R156.reuse ;  /* 0x0000009c35487220 */ /* 0x080fe20000410000 */
[----:B------:R-:W-:Y:S01]  /*5cb0*/  FSEL R74, R74, RZ, P5 ;  /* 0x000000ff4a4a7208 */ /* 0x000fe20002800000 */
[CC--:B------:R-:W-:Y:S01]  /*5cc0*/  FMUL.FTZ R0, R52.reuse, R156.reuse ;  /* 0x0000009c34007220 */ /* 0x0c0fe20000410000 */
[C---:B------:R-:W-:Y:S01]  /*5cd0*/  F2FP.F16.F32.PACK_AB R53, R205.reuse, R53 ;  /* 0x00000035cd35723e */ /* 0x040fe200000000ff */
[-C--:B------:R-:W-:Y:S01]  /*5ce0*/  FMUL.FTZ R205, R205, R156.reuse ;  /* 0x0000009ccdcd7220 */ /* 0x080fe20000410000 */
[----:B------:R-:W-:Y:S01]  /*5cf0*/  F2FP.F16.F32.PACK_AB R52, R52, R193 ;  /* 0x000000c13434723e */ /* 0x000fe200000000ff */
[----:B------:R-:W-:Y:S01]  /*5d00*/  FMUL.FTZ R193, R193, R156 ;  /* 0x0000009cc1c17220 */ /* 0x000fe20000410000 */
[----:B------:R-:W-:Y:S01]  /*5d10*/  FMUL.FTZ R72, R72, UR4 ;  /* 0x0000000448487c20 */ /* 0x000fe20008410000 */
[----:B------:R-:W-:Y:S01]  /*5d20*/  LOP3.LUT P5, RZ, R100, 0xff0000, RZ, 0xc0, !PT ;  /* 0x00ff000064ff7812 */ /* 0x000fe200078ac0ff */
[----:B------:R-:W-:Y:S01]  /*5d30*/  FMUL.FTZ R205, R205, UR4 ;  /* 0x00000004cdcd7c20 */ /* 0x000fe20008410000 */
[----:B------:R-:W-:Y:S01]  /*5d40*/  FSEL R73, R73, RZ, P6 ;  /* 0x000000ff49497208 */ /* 0x000fe20003000000 */
[----:B------:R-:W-:Y:S01]  /*5d50*/  FMUL.FTZ R0, R0, UR4 ;  /* 0x0000000400007c20 */ /* 0x000fe20008410000 */
[----:B------:R-:W-:Y:S01]  /*5d60*/  FMUL.FTZ R193, R193, UR4 ;  /* 0x00000004c1c17c20 */ /* 0x000fe20008410000 */
[----:B------:R-:W-:-:S02]  /*5d70*/  LOP3.LUT P4, RZ, R100, 0xff, RZ, 0xc0, !PT ;  /* 0x000000ff64ff7812 */ /* 0x000fc4000788c0ff */
[C---:B------:R-:W-:Y:S02]  /*5d80*/  LOP3.LUT P3, RZ, R100.reuse, 0xff00, RZ, 0xc0, !PT ;  /* 0x0000ff0064ff7812 */ /* 0x040fe4000786c0ff */
[----:B------:R-:W-:Y:S02]  /*5d90*/  LOP3.LUT P6, RZ, R100, 0xff000000, RZ, 0xc0, !PT ;  /* 0xff00000064ff7812 */ /* 0x000fe400078cc0ff */
[----:B------:R-:W-:Y:S02]  /*5da0*/  FSEL R100, R72, RZ, P5 ;  /* 0x000000ff48647208 */ /* 0x000fe40002800000 */
[----:B------:R-:W-:Y:S02]  /*5db0*/  FSEL R205, R205, RZ, P6 ;  /* 0x000000ffcdcd7208 */ /* 0x000fe40003000000 */
[----:B------:R-:W-:Y:S02]  /*5dc0*/  FSEL R101, R0, RZ, P3 ;  /* 0x000000ff00657208 */ /* 0x000fe40001800000 */
[----:B------:R-:W-:-:S02]  /*5dd0*/  FSEL R72, R193, RZ, P4 ;  /* 0x000000ffc1487208 */ /* 0x000fc40002000000 */
[----:B------:R-:W-:Y:S02]  /*5de0*/  F2FP.F16.F32.PACK_AB R74, R73, R74 ;  /* 0x0000004a494a723e */ /* 0x000fe400000000ff */
[----:B------:R-:W-:Y:S02]  /*5df0*/  F2FP.F16.F32.PACK_AB R54, R54, R195 ;  /* 0x000000c33636723e */ /* 0x000fe400000000ff */
[----:B------:R-:W-:Y:S02]  /*5e00*/  F2FP.F16.F32.PACK_AB R73, R205, R100 ;  /* 0x00000064cd49723e */ /* 0x000fe400000000ff */
[----:B------:R-:W-:-:S07]  /*5e10*/  F2FP.F16.F32.PACK_AB R72, R101, R72 ;  /* 0x000000486548723e */ /* 0x000fce00000000ff */
.L_x_2625:
[----:B------:R-:W0:Y:S08]  /*5e20*/  @P0 LDC.64 R100, c[0x0][0x478] ;  /* 0x00011e00ff640b82 */ /* 0x000e300000000a00 */
[----:B------:R-:W1:Y:S01]  /*5e30*/  LDC.64 R192, c[0x0][0x468] ;  /* 0x00011a00ffc07b82 */ /* 0x000e620000000a00 */
[----:B0-----:R-:W-:-:S05]  /*5e40*/  @P0 IMAD.WIDE.U32 R100, R151, 0x10, R100 ;  /* 0x0000001097640825 */ /* 0x001fca00078e0064 */
[----:B------:R1:W-:Y:S02]  /*5e50*/  @P0 STG.E.128 desc[UR6][R100.64], R52 ;  /* 0x0000003464000986 */ /* 0x0003e4000c101d06 */
[----:B-1----:R-:W-:-:S05]  /*5e60*/  IMAD.WIDE.U32 R100, R151, 0x10, R192 ;  /* 0x0000001097647825 */ /* 0x002fca00078e00c0 */
[----:B------:R0:W-:Y:S01]  /*5e70*/  STG.E.128 desc[UR6][R100.64], R72 ;  /* 0x0000004864007986 */ /* 0x0001e2000c101d06 */
[----:B------:R-:W-:Y:S05]  /*5e80*/  @!P0 BRA `(.L_x_2626) ;  /* 0x0000000400088947 */ /* 0x000fea0003800000 */
[-CC-:B------:R-:W-:Y:S01]  /*5e90*/  FFMA.FTZ R187, R187, R207.reuse, R216.reuse ;  /* 0x000000cfbbbb7223 */ /* 0x180fe200000100d8 */
[-CC-:B------:R-:W-:Y:S01]  /*5ea0*/  FFMA.FTZ R183, R183, R207.reuse, R216.reuse ;  /* 0x000000cfb7b77223 */ /* 0x180fe200000100d8 */
[-CC-:B------:R-:W-:Y:S01]  /*5eb0*/  FFMA.FTZ R185, R185, R207.reuse, R216.reuse ;  /* 0x000000cfb9b97223 */ /* 0x180fe200000100d8 */
[----:B------:R-:W-:Y:S01]  /*5ec0*/  FFMA.FTZ R0, R189, R207, R216 ;  /* 0x000000cfbd007223 */ /* 0x000fe200000100d8 */
[----:B------:R-:W-:Y:S01]  /*5ed0*/  FADD.FTZ R55, R190, -R187 ;  /* 0x800000bbbe377221 */ /* 0x000fe20000010000 */
[----:B0-----:R-:W-:Y:S01]  /*5ee0*/  FADD.FTZ R101, R186, -R183 ;  /* 0x800000b7ba657221 */ /* 0x001fe20000010000 */
[----:B------:R-:W-:Y:S01]  /*5ef0*/  FADD.FTZ R185, R188, -R185 ;  /* 0x800000b9bcb97221 */ /* 0x000fe20000010000 */
[----:B------:R-:W-:Y:S01]  /*5f00*/  FADD.FTZ R53, R191, -R0 ;  /* 0x80000000bf357221 */ /* 0x000fe20000010000 */
[C---:B------:R-:W-:Y:S01]  /*5f10*/  FMUL.FTZ R55, R152.reuse, R55 ;  /* 0x0000003798377220 */ /* 0x040fe20000410000 */
[C---:B------:R-:W-:Y:S01]  /*5f20*/  FMUL.FTZ R101, R152.reuse, R101 ;  /* 0x0000006598657220 */ /* 0x040fe20000410000 */
[C---:B------:R-:W-:Y:S01]  /*5f30*/  FMUL.FTZ R54, R152.reuse, R185 ;  /* 0x000000b998367220 */ /* 0x040fe20000410000 */
[----:B------:R-:W-:Y:S01]  /*5f40*/  FMUL.FTZ R53, R152, R53 ;  /* 0x0000003598357220 */ /* 0x000fe20000410000 */
[-C--:B------:R-:W-:Y:S01]  /*5f50*/  FMUL.FTZ R52, R55, R156.reuse ;  /* 0x0000009c37347220 */ /* 0x080fe20000410000 */
[----:B------:R-:W-:Y:S01]  /*5f60*/  LOP3.LUT P6, RZ, R99, 0xff0000, RZ, 0xc0, !PT ;  /* 0x00ff000063ff7812 */ /* 0x000fe200078cc0ff */
[-C--:B------:R-:W-:Y:S01]  /*5f70*/  FMUL.FTZ R0, R101, R156.reuse ;  /* 0x0000009c65007220 */ /* 0x080fe20000410000 */
[----:B------:R-:W-:Y:S01]  /*5f80*/  ISETP.GE.U32.AND P3, PT, R98, RZ, PT ;  /* 0x000000ff6200720c */ /* 0x000fe20003f66070 */
[----:B------:R-:W-:Y:S01]  /*5f90*/  FMUL.FTZ R75, R52, UR4 ;  /* 0x00000004344b7c20 */ /* 0x000fe20008410000 */
[-C--:B------:R-:W-:Y:S01]  /*5fa0*/  FMUL.FTZ R72, R53, R156.reuse ;  /* 0x0000009c35487220 */ /* 0x080fe20000410000 */
[----:B------:R-:W-:Y:S01]  /*5fb0*/  FMUL.FTZ R52, R54, R156 ;  /* 0x0000009c36347220 */ /* 0x000fe20000410000 */
[-CC-:B------:R-:W-:Y:S01]  /*5fc0*/  FFMA.FTZ R179, R179, R207.reuse, R216.reuse ;  /* 0x000000cfb3b37223 */ /* 0x180fe200000100d8 */
[-CC-:B------:R-:W-:Y:S01]  /*5fd0*/  FFMA.FTZ R181, R181, R207.reuse, R216.reuse ;  /* 0x000000cfb5b57223 */ /* 0x180fe200000100d8 */
[----:B------:R-:W-:Y:S01]  /*5fe0*/  FSEL R75, R75, RZ, P6 ;  /* 0x000000ff4b4b7208 */ /* 0x000fe20003000000 */
[-CC-:B------:R-:W-:Y:S01]  /*5ff0*/  FFMA.FTZ R177, R177, R207.reuse, R216.reuse ;  /* 0x000000cfb1b17223 */ /* 0x180fe200000100d8 */
[C---:B------:R-:W-:Y:S01]  /*6000*/  LOP3.LUT P5, RZ, R99.reuse, 0xff, RZ, 0xc0, !PT ;  /* 0x000000ff63ff7812 */ /* 0x040fe200078ac0ff */
[----:B------:R-:W-:Y:S01]  /*6010*/  FMUL.FTZ R72, R72, UR4 ;  /* 0x0000000448487c20 */ /* 0x000fe20008410000 */
[C---:B------:R-:W-:Y:S01]  /*6020*/  ISETP.GE.U32.AND.EX P3, PT, R99.reuse, 0x1000000, PT, P3 ;  /* 0x010000006300780c */ /* 0x040fe20003f66130 */
[----:B------:R-:W-:Y:S01]  /*6030*/  FMUL.FTZ R74, R0, UR4 ;  /* 0x00000004004a7c20 */ /* 0x000fe20008410000 */
[----:B------:R-:W-:Y:S01]  /*6040*/  LOP3.LUT P6, RZ, R99, 0xff00, RZ, 0xc0, !PT ;  /* 0x0000ff0063ff7812 */ /* 0x000fe200078cc0ff */
[----:B------:R-:W-:Y:S01]  /*6050*/  FMUL.FTZ R52, R52, UR4 ;  /* 0x0000000434347c20 */ /* 0x000fe20008410000 */
[----:B------:R-:W-:Y:S01]  /*6060*/  FFMA.FTZ R99, R176, R207, R216 ;  /* 0x000000cfb0637223 */ /* 0x000fe200000100d8 */
[----:B------:R-:W-:Y:S01]  /*6070*/  FADD.FTZ R179, R182, -R179 ;  /* 0x800000b3b6b37221 */ /* 0x000fe20000010000 */
[----:B------:R-:W-:Y:S01]  /*6080*/  FADD.FTZ R181, R184, -R181 ;  /* 0x800000b5b8b57221 */ /* 0x000fe20000010000 */
[----:B------:R-:W-:Y:S01]  /*6090*/  FADD.FTZ R177, R180, -R177 ;  /* 0x800000b1b4b17221 */ /* 0x000fe20000010000 */
[----:B------:R-:W-:Y:S01]  /*60a0*/  FADD.FTZ R99, R178, -R99 ;  /* 0x80000063b2637221 */ /* 0x000fe20000010000 */
[----:B------:R-:W-:-:S02]  /*60b0*/  FSEL R0, R72, RZ, P3 ;  /* 0x000000ff48007208 */ /* 0x000fc40001800000 */
[----:B------:R-:W-:Y:S01]  /*60c0*/  FSEL R74, R74, RZ, P5 ;  /* 0x000000ff4a4a7208 */ /* 0x000fe20002800000 */
[----:B------:R-:W-:Y:S01]  /*60d0*/  FMUL.FTZ R99, R152, R99 ;  /* 0x0000006398637220 */ /* 0x000fe20000410000 */
[----:B------:R-:W-:Y:S01]  /*60e0*/  FSEL R73, R52, RZ, P6 ;  /* 0x000000ff34497208 */ /* 0x000fe20003000000 */
[C---:B------:R-:W-:Y:S01]  /*60f0*/  FMUL.FTZ R52, R152.reuse, R181 ;  /* 0x000000b598347220 */ /* 0x040fe20000410000 */
[----:B------:R-:W-:Y:S01]  /*6100*/  F2FP.F16.F32.PACK_AB R55, R53, R55 ;  /* 0x000000373537723e */ /* 0x000fe200000000ff */
[----:B------:R-:W-:Y:S01]  /*6110*/  FMUL.FTZ R53, R152, R179 ;  /* 0x000000b398357220 */ /* 0x000fe20000410000 */
[----:B------:R-:W-:Y:S01]  /*6120*/  LOP3.LUT P4, RZ, R98, 0xff, RZ, 0xc0, !PT ;  /* 0x000000ff62ff7812 */ /* 0x000fe2000788c0ff */
[-C--:B------:R-:W-:Y:S01]  /*6130*/  FMUL.FTZ R151, R52, R156.reuse ;  /* 0x0000009c34977220 */ /* 0x080fe20000410000 */
[C---:B------:R-:W-:Y:S01]  /*6140*/  LOP3.LUT P3, RZ, R98.reuse, 0xff00, RZ, 0xc0, !PT ;  /* 0x0000ff0062ff7812 */ /* 0x040fe2000786c0ff */
[-C--:B------:R-:W-:Y:S01]  /*6150*/  FMUL.FTZ R100, R53, R156.reuse ;  /* 0x0000009c35647220 */ /* 0x080fe20000410000 */
[C---:B------:R-:W-:Y:S01]  /*6160*/  LOP3.LUT P5, RZ, R98.reuse, 0xff0000, RZ, 0xc0, !PT ;  /* 0x00ff000062ff7812 */ /* 0x040fe200078ac0ff */
[----:B------:R-:W-:Y:S01]  /*6170*/  FMUL.FTZ R151, R151, UR4 ;  /* 0x0000000497977c20 */ /* 0x000fe20008410000 */
[----:B------:R-:W-:Y:S01]  /*6180*/  LOP3.LUT P6, RZ, R98, 0xff000000, RZ, 0xc0, !PT ;  /* 0xff00000062ff7812 */ /* 0x000fe200078cc0ff */
[----:B------:R-:W-:Y:S01]  /*6190*/  FMUL.FTZ R98, R152, R177 ;  /* 0x000000b198627220 */ /* 0x000fe20000410000 */
[----:B------:R-:W-:Y:S01]  /*61a0*/  F2FP.F16.F32.PACK_AB R53, R52, R53 ;  /* 0x000000353435723e */ /* 0x000fe200000000ff */
[-C--:B------:R-:W-:Y:S01]  /*61b0*/  FMUL.FTZ R52, R99, R156.reuse ;  /* 0x0000009c63347220 */ /* 0x080fe20000410000 */
[----:B------:R-:W-:Y:S01]  /*61c0*/  F2FP.F16.F32.PACK_AB R54, R54, R101 ;  /* 0x000000653636723e */ /* 0x000fe200000000ff */
[----:B------:R-:W-:Y:S01]  /*61d0*/  FMUL.FTZ R72, R98, R156 ;  /* 0x0000009c62487220 */ /* 0x000fe20000410000 */
[----:B------:R-:W-:Y:S01]  /*61e0*/  FMUL.FTZ R101, R100, UR4 ;  /* 0x0000000464657c20 */ /* 0x000fe20008410000 */
[----:B------:R-:W-:-:S02]  /*61f0*/  F2FP.F16.F32.PACK_AB R74, R73, R74 ;  /* 0x0000004a494a723e */ /* 0x000fc400000000ff */
[----:B------:R-:W-:Y:S01]  /*6200*/  FMUL.FTZ R100, R72, UR4 ;  /* 0x0000000448647c20 */ /* 0x000fe20008410000 */
[----:B------:R-:W-:Y:S01]  /*6210*/  FMUL.FTZ R72, R52, UR4 ;  /* 0x0000000434487c20 */ /* 0x000fe20008410000 */
        /* <DEDUP_REMOVED lines=9> */
.L_x_2626:
[-CC-:B------:R-:W-:Y:S01]  /*62b0*/  FFMA.FTZ R183, R183, R207.reuse, R216.reuse ;  /* 0x000000cfb7b77223 */ /* 0x180fe200000100d8 */
[-CC-:B------:R-:W-:Y:S01]  /*62c0*/  FFMA.FTZ R177, R177, R207.reuse, R216.reuse ;  /* 0x000000cfb1b17223 */ /* 0x180fe200000100d8 */
[-CC-:B------:R-:W-:Y:S01]  /*62d0*/  FFMA.FTZ R179, R179, R207.reuse, R216.reuse ;  /* 0x000000cfb3b37223 */ /* 0x180fe200000100d8 */
[--C-:B------:R-:W-:Y:S01]  /*62e0*/  FFMA.FTZ R187, R187, R207, R216.reuse ;  /* 0x000000cfbbbb7223 */ /* 0x100fe200000100d8 */
[----:B------:R-:W-:Y:S01]  /*62f0*/  FADD.FTZ R183, R186, -R183 ;  /* 0x800000b7bab77221 */ /* 0x000fe20000010000 */
[----:B------:R-:W-:Y:S01]  /*6300*/  FADD.FTZ R177, R180, -R177 ;  /* 0x800000b1b4b17221 */ /* 0x000fe20000010000 */
[----:B------:R-:W-:Y:S01]  /*6310*/  FADD.FTZ R179, R182, -R179 ;  /* 0x800000b3b6b37221 */ /* 0x000fe20000010000 */
[----:B------:R-:W-:Y:S01]  /*6320*/  FADD.FTZ R187, R190, -R187 ;  /* 0x800000bbbebb7221 */ /* 0x000fe20000010000 */
[C---:B------:R-:W-:Y:S01]  /*6330*/  FMUL.FTZ R183, R152.reuse, R183 ;  /* 0x000000b798b77220 */ /* 0x040fe20000410000 */
[----:B------:R-:W-:Y:S01]  /*6340*/  FMUL.FTZ R177, R152, R177 ;  /* 0x000000b198b17220 */ /* 0x000fe20000410000 */
[-CC-:B------:R-:W-:Y:S01]  /*6350*/  FFMA.FTZ R181, R181, R207.reuse, R216.reuse ;  /* 0x000000cfb5b57223 */ /* 0x180fe200000100d8 */
[-CC-:B------:R-:W-:Y:S01]  /*6360*/  FFMA.FTZ R185, R185, R207.reuse, R216.reuse ;  /* 0x000000cfb9b97223 */ /* 0x180fe200000100d8 */
[-CC-:B------:R-:W-:Y:S01]  /*6370*/  FFMA.FTZ R0, R189, R207.reuse, R216.reuse ;  /* 0x000000cfbd007223 */ /* 0x180fe200000100d8 */
[----:B0-----:R-:W-:Y:S01]  /*6380*/  FFMA.FTZ R73, R176, R207, R216 ;  /* 0x000000cfb0497223 */ /* 0x001fe200000100d8 */
[-C--:B------:R-:W-:Y:S01]  /*6390*/  FMUL.FTZ R183, R183, R156.reuse ;  /* 0x0000009cb7b77220 */ /* 0x080fe20000410000 */
[C---:B------:R-:W-:Y:S01]  /*63a0*/  FMUL.FTZ R179, R152.reuse, R179 ;  /* 0x000000b398b37220 */ /* 0x040fe20000410000 */
[-C--:B------:R-:W-:Y:S01]  /*63b0*/  FMUL.FTZ R177, R177, R156.reuse ;  /* 0x0000009cb1b17220 */ /* 0x080fe20000410000 */
[----:B------:R-:W-:Y:S01]  /*63c0*/  FMUL.FTZ R187, R152, R187 ;  /* 0x000000bb98bb7220 */ /* 0x000fe20000410000 */
[----:B------:R-:W-:Y:S01]  /*63d0*/  FADD.FTZ R181, R184, -R181 ;  /* 0x800000b5b8b57221 */ /* 0x000fe20000010000 */
[----:B------:R-:W-:Y:S01]  /*63e0*/  FADD.FTZ R185, R188, -R185 ;  /* 0x800000b9bcb97221 */ /* 0x000fe20000010000 */
[----:B------:R-:W-:Y:S01]  /*63f0*/  FADD.FTZ R191, R191, -R0 ;  /* 0x80000000bfbf7221 */ /* 0x000fe20000010000 */
[----:B------:R-:W-:Y:S01]  /*6400*/  FADD.FTZ R73, R178, -R73 ;  /* 0x80000049b2497221 */ /* 0x000fe20000010000 */
[----:B------:R-:W-:Y:S01]  /*6410*/  FMUL.FTZ R183, R183, UR4 ;  /* 0x00000004b7b77c20 */ /* 0x000fe20008410000 */
[-C--:B------:R-:W-:Y:S01]  /*6420*/  FMUL.FTZ R179, R179, R156.reuse ;  /* 0x0000009cb3b37220 */ /* 0x080fe20000410000 */
[----:B------:R-:W-:Y:S01]  /*6430*/  FMUL.FTZ R177, R177, UR4 ;  /* 0x00000004b1b17c20 */ /* 0x000fe20008410000 */
[----:B------:R-:W-:Y:S01]  /*6440*/  LOP3.LUT P6, RZ, R99, 0xff, RZ, 0xc0, !PT ;  /* 0x000000ff63ff7812 */ /* 0x000fe200078cc0ff */
[-C--:B------:R-:W-:Y:S01]  /*6450*/  FMUL.FTZ R187, R187, R156.reuse ;  /* 0x0000009cbbbb7220 */ /* 0x080fe20000410000 */
[----:B------:R-:W-:Y:S01]  /*6460*/  LOP3.LUT P3, RZ, R98, 0xff00, RZ, 0xc0, !PT ;  /* 0x0000ff0062ff7812 */ /* 0x000fe2000786c0ff */
[C---:B------:R-:W-:Y:S01]  /*6470*/  FMUL.FTZ R181, R152.reuse, R181 ;  /* 0x000000b598b57220 */ /* 0x040fe20000410000 */
[C---:B------:R-:W-:Y:S01]  /*6480*/  FMUL.FTZ R185, R152.reuse, R185 ;  /* 0x000000b998b97220 */ /* 0x040fe20000410000 */
[C---:B------:R-:W-:Y:S01]  /*6490*/  FMUL.FTZ R191, R152.reuse, R191 ;  /* 0x000000bf98bf7220 */ /* 0x040fe20000410000 */
[----:B------:R-:W-:Y:S01]  /*64a0*/  FMUL.FTZ R73, R152, R73 ;  /* 0x0000004998497220 */ /* 0x000fe20000410000 */
[----:B------:R-:W-:Y:S01]  /*64b0*/  FMUL.FTZ R179, R179, UR4 ;  /* 0x00000004b3b37c20 */ /* 0x000fe20008410000 */
[----:B------:R-:W-:Y:S01]  /*64c0*/  FSEL R74, R183, RZ, P6 ;  /* 0x000000ffb74a7208 */ /* 0x000fe20003000000 */
[----:B------:R-:W-:Y:S01]  /*64d0*/  FMUL.FTZ R187, R187, UR4 ;  /* 0x00000004bbbb7c20 */ /* 0x000fe20008410000 */
[C---:B------:R-:W-:Y:S01]  /*64e0*/  LOP3.LUT P5, RZ, R98.reuse, 0xff0000, RZ, 0xc0, !PT ;  /* 0x00ff000062ff7812 */ /* 0x040fe200078ac0ff */
[-C--:B------:R-:W-:Y:S01]  /*64f0*/  FMUL.FTZ R181, R181, R156.reuse ;  /* 0x0000009cb5b57220 */ /* 0x080fe20000410000 */
[----:B------:R-:W-:Y:S01]  /*6500*/  FSEL R177, R177, RZ, P3 ;  /* 0x000000ffb1b17208 */ /* 0x000fe20001800000 */
[-C--:B------:R-:W-:Y:S01]  /*6510*/  FMUL.FTZ R185, R185, R156.reuse ;  /* 0x0000009cb9b97220 */ /* 0x080fe20000410000 */
[----:B------:R-:W-:Y:S01]  /*6520*/  LOP3.LUT P6, RZ, R99, 0xff0000, RZ, 0xc0, !PT ;  /* 0x00ff000063ff7812 */ /* 0x000fe200078cc0ff */
[-C--:B------:R-:W-:Y:S01]  /*6530*/  FMUL.FTZ R191, R191, R156.reuse ;  /* 0x0000009cbfbf7220 */ /* 0x080fe20000410000 */
[----:B------:R-:W-:Y:S01]  /*6540*/  FMUL.FTZ R73, R73, R156 ;  /* 0x0000009c49497220 */ /* 0x000fe20000410000 */
[----:B------:R-:W-:Y:S01]  /*6550*/  ISETP.GE.U32.AND P3, PT, R98, RZ, PT ;  /* 0x000000ff6200720c */ /* 0x000fe20003f66070 */
[----:B------:R-:W-:Y:S01]  /*6560*/  FMUL.FTZ R181, R181, UR4 ;  /* 0x00000004b5b57c20 */ /* 0x000fe20008410000 */
[----:B------:R-:W-:Y:S01]  /*6570*/  FSEL R179, R179, RZ, P5 ;  /* 0x000000ffb3b37208 */ /* 0x000fe20002800000 */
[----:B------:R-:W-:Y:S01]  /*6580*/  FMUL.FTZ R191, R191, UR4 ;  /* 0x00000004bfbf7c20 */ /* 0x000fe20008410000 */
[----:B------:R-:W-:Y:S01]  /*6590*/  FMUL.FTZ R185, R185, UR4 ;  /* 0x00000004b9b97c20 */ /* 0x000fe20008410000 */
[----:B------:R-:W-:Y:S01]  /*65a0*/  FMUL.FTZ R73, R73, UR4 ;  /* 0x0000000449497c20 */ /* 0x000fe20008410000 */
[----:B------:R-:W-:-:S02]  /*65b0*/  FSEL R75, R187, RZ, P6 ;  /* 0x000000ffbb4b7208 */ /* 0x000fc40003000000 */
[C---:B------:R-:W-:Y:S02]  /*65c0*/  LOP3.LUT P4, RZ, R98.reuse, 0xff000000, RZ, 0xc0, !PT ;  /* 0xff00000062ff7812 */ /* 0x040fe4000788c0ff */
[C---:B------:R-:W-:Y:S02]  /*65d0*/  LOP3.LUT P5, RZ, R99.reuse, 0xff00, RZ, 0xc0, !PT ;  /* 0x0000ff0063ff7812 */ /* 0x040fe400078ac0ff */
[----:B------:R-:W-:Y:S02]  /*65e0*/  ISETP.GE.U32.AND.EX P3, PT, R99, 0x1000000, PT, P3 ;  /* 0x010000006300780c */ /* 0x000fe40003f66130 */
[----:B------:R-:W-:Y:S02]  /*65f0*/  LOP3.LUT P6, RZ, R98, 0xff, RZ, 0xc0, !PT ;  /* 0x000000ff62ff7812 */ /* 0x000fe400078cc0ff */
[----:B------:R-:W-:Y:S02]  /*6600*/  FSEL R98, R191, RZ, P3 ;  /* 0x000000ffbf627208 */ /* 0x000fe40001800000 */
[----:B------:R-:W-:-:S02]  /*6610*/  FSEL R185, R185, RZ, P5 ;  /* 0x000000ffb9b97208 */ /* 0x000fc40002800000 */
[----:B------:R-:W-:Y:S02]  /*6620*/  FSEL R0, R181, RZ, P4 ;  /* 0x000000ffb5007208 */ /* 0x000fe40002000000 */
[----:B------:R-:W-:Y:S02]  /*6630*/  FSEL R72, R73, RZ, P6 ;  /* 0x000000ff49487208 */ /* 0x000fe40003000000 */
[----:B------:R-:W-:Y:S02]  /*6640*/  F2FP.F16.F32.PACK_AB R75, R98, R75 ;  /* 0x0000004b624b723e */ /* 0x000fe400000000ff */
[----:B------:R-:W-:Y:S02]  /*6650*/  F2FP.F16.F32.PACK_AB R74, R185, R74 ;  /* 0x0000004ab94a723e */ /* 0x000fe400000000ff */
[----:B------:R-:W-:Y:S02]  /*6660*/  F2FP.F16.F32.PACK_AB R73, R0, R179 ;  /* 0x000000b30049723e */ /* 0x000fe400000000ff */
[----:B------:R-:W-:-:S07]  /*6670*/  F2FP.F16.F32.PACK_AB R72, R177, R72 ;  /* 0x00000048b148723e */ /* 0x000fce00000000ff */
.L_x_2627:
[----:B------:R-:W0:Y:S02]  /*6680*/  @P0 LDC.64 R98, c[0x0][0x478] ;  /* 0x00011e00ff620b82 */ /* 0x000e240000000a00 */
[----:B0-----:R-:W-:-:S04]  /*6690*/  @P0 IMAD.WIDE.U32 R98, R150, 0x10, R98 ;  /* 0x0000001096620825 */ /* 0x001fc800078e0062 */
[----:B------:R-:W-:Y:S01]  /*66a0*/  IMAD.WIDE.U32 R150, R150, 0x10, R192 ;  /* 0x0000001096967825 */ /* 0x000fe200078e00c0 */
[----:B------:R0:W-:Y:S04]  /*66b0*/  @P0 STG.E.128 desc[UR6][R98.64], R52 ;  /* 0x0000003462000986 */ /* 0x0001e8000c101d06 */
[----:B------:R0:W-:Y:S01]  /*66c0*/  STG.E.128 desc[UR6][R150.64], R72 ;  /* 0x0000004896007986 */ /* 0x0001e2000c101d06 */
[----:B------:R-:W-:Y:S05]  /*66d0*/  @!P0 BRA `(.L_x_2628) ;  /* 0x0000000400088947 */ /* 0x000fea0003800000 */
[-CC-:B------:R-:W-:Y:S01]  /*66e0*/  FFMA.FTZ R172, R172, R207.reuse, R216.reuse ;  /* 0x000000cfacac7223 */ /* 0x180fe200000100d8 */
[-CC-:B------:R-:W-:Y:S01]  /*66f0*/  FFMA.FTZ R0, R169, R207.reuse, R216.reuse ;  /* 0x000000cfa9007223 */ /* 0x180fe200000100d8 */
[-CC-:B0-----:R-:W-:Y:S01]  /*6700*/  FFMA.FTZ R53, R168, R207.reuse, R216.reuse ;  /* 0x000000cfa8357223 */ /* 0x181fe200000100d8 */
[----:B------:R-:W-:Y:S01]  /*6710*/  FFMA.FTZ R174, R174, R207, R216 ;  /* 0x000000cfaeae7223 */ /* 0x000fe200000100d8 */
[----:B------:R-:W-:Y:S01]  /*6720*/  FADD.FTZ R55, R173, -R172 ;  /* 0x800000acad377221 */ /* 0x000fe20000010000 */
[----:B------:R-:W-:Y:S01]  /*6730*/  FADD.FTZ R171, R171, -R0 ;  /* 0x80000000abab7221 */ /* 0x000fe20000010000 */
[----:B------:R-:W-:Y:S01]  /*6740*/  FADD.FTZ R53, R170, -R53 ;  /* 0x80000035aa357221 */ /* 0x000fe20000010000 */
[----:B------:R-:W-:Y:S01]  /*6750*/  LOP3.LUT P6, RZ, R95, 0xff0000, RZ, 0xc0, !PT ;  /* 0x00ff00005fff7812 */ /* 0x000fe200078cc0ff */
[C---:B------:R-:W-:Y:S01]  /*6760*/  FMUL.FTZ R55, R152.reuse, R55 ;  /* 0x0000003798377220 */ /* 0x040fe20000410000 */
[C---:B------:R-:W-:Y:S01]  /*6770*/  FMUL.FTZ R54, R152.reuse, R171 ;  /* 0x000000ab98367220 */ /* 0x040fe20000410000 */
[C---:B------:R-:W-:Y:S01]  /*6780*/  FMUL.FTZ R73, R152.reuse, R53 ;  /* 0x0000003598497220 */ /* 0x040fe20000410000 */
[----:B------:R-:W-:Y:S01]  /*6790*/  FADD.FTZ R175, R175, -R174 ;  /* 0x800000aeafaf7221 */ /* 0x000fe20000010000 */
[-C--:B------:R-:W-:Y:S01]  /*67a0*/  FMUL.FTZ R52, R55, R156.reuse ;  /* 0x0000009c37347220 */ /* 0x080fe20000410000 */
[----:B------:R-:W-:Y:S01]  /*67b0*/  LOP3.LUT P5, RZ, R95, 0xff, RZ, 0xc0, !PT ;  /* 0x000000ff5fff7812 */ /* 0x000fe200078ac0ff */
[-C--:B------:R-:W-:Y:S01]  /*67c0*/  FMUL.FTZ R0, R73, R156.reuse ;  /* 0x0000009c49007220 */ /* 0x080fe20000410000 */
[----:B------:R-:W-:Y:S01]  /*67d0*/  FMUL.FTZ R72, R152, R175 ;  /* 0x000000af98487220 */ /* 0x000fe20000410000 */
[----:B------:R-:W-:Y:S01]  /*67e0*/  FMUL.FTZ R53, R52, UR4 ;  /* 0x0000000434357c20 */ /* 0x000fe20008410000 */
[-C--:B------:R-:W-:Y:S01]  /*67f0*/  FMUL.FTZ R52, R54, R156.reuse ;  /* 0x0000009c36347220 */ /* 0x080fe20000410000 */
[----:B------:R-:W-:Y:S01]  /*6800*/  FMUL.FTZ R0, R0, UR4 ;  /* 0x0000000400007c20 */ /* 0x000fe20008410000 */
[----:B------:R-:W-:Y:S01]  /*6810*/  ISETP.GE.U32.AND P3, PT, R94, RZ, PT ;  /* 0x000000ff5e00720c */ /* 0x000fe20003f66070 */
[-CC-:B------:R-:W-:Y:S01]  /*6820*/  FFMA.FTZ R75, R164, R207.reuse, R216.reuse ;  /* 0x000000cfa44b7223 */ /* 0x180fe200000100d8 */
[----:B------:R-:W-:Y:S01]  /*6830*/  FSEL R100, R53, RZ, P6 ;  /* 0x000000ff35647208 */ /* 0x000fe20003000000 */
[----:B------:R-:W-:Y:S01]  /*6840*/  FMUL.FTZ R52, R52, UR4 ;  /* 0x0000000434347c20 */ /* 0x000fe20008410000 */
[----:B------:R-:W-:Y:S01]  /*6850*/  LOP3.LUT P6, RZ, R95, 0xff00, RZ, 0xc0, !PT ;  /* 0x0000ff005fff7812 */ /* 0x000fe200078cc0ff */
[-C--:B------:R-:W-:Y:S01]  /*6860*/  FMUL.FTZ R74, R72, R156.reuse ;  /* 0x0000009c484a7220 */ /* 0x080fe20000410000 */
[----:B------:R-:W-:Y:S01]  /*6870*/  FSEL R98, R0, RZ, P5 ;  /* 0x000000ff00627208 */ /* 0x000fe20002800000 */
[-CC-:B------:R-:W-:Y:S01]  /*6880*/  FFMA.FTZ R0, R161, R207.reuse, R216.reuse ;  /* 0x000000cfa1007223 */ /* 0x180fe200000100d8 */
[----:B------:R-:W-:Y:S01]  /*6890*/  FSEL R99, R52, RZ, P6 ;  /* 0x000000ff34637208 */ /* 0x000fe20003000000 */
[-CC-:B------:R-:W-:Y:S01]  /*68a0*/  FFMA.FTZ R52, R165, R207.reuse, R216.reuse ;  /* 0x000000cfa5347223 */ /* 0x180fe200000100d8 */
[----:B------:R-:W-:Y:S01]  /*68b0*/  FFMA.FTZ R53, R160, R207, R216 ;  /* 0x000000cfa0357223 */ /* 0x000fe200000100d8 */
[----:B------:R-:W-:Y:S01]  /*68c0*/  ISETP.GE.U32.AND.EX P3, PT, R95, 0x1000000, PT, P3 ;  /* 0x010000005f00780c */ /* 0x000fe20003f66130 */
[----:B------:R-:W-:Y:S01]  /*68d0*/  FADD.FTZ R95, R166, -R75 ;  /* 0x8000004ba65f7221 */ /* 0x000fe20000010000 */
[----:B------:R-:W-:Y:S01]  /*68e0*/  FADD.FTZ R167, R167, -R52 ;  /* 0x80000034a7a77221 */ /* 0x000fe20000010000 */
[----:B------:R-:W-:Y:S01]  /*68f0*/  FMUL.FTZ R74, R74, UR4 ;  /* 0x000000044a4a7c20 */ /* 0x000fe20008410000 */
[----:B------:R-:W-:Y:S01]  /*6900*/  FADD.FTZ R163, R163, -R0 ;  /* 0x80000000a3a37221 */ /* 0x000fe20000010000 */
[----:B------:R-:W-:Y:S01]  /*6910*/  FADD.FTZ R75, R162, -R53 ;  /* 0x80000035a24b7221 */ /* 0x000fe20000010000 */
[C---:B------:R-:W-:Y:S01]  /*6920*/  FMUL.FTZ R53, R152.reuse, R95 ;  /* 0x0000005f98357220 */ /* 0x040fe20000410000 */
[----:B------:R-:W-:Y:S01]  /*6930*/  FMUL.FTZ R0, R152, R167 ;  /* 0x000000a798007220 */ /* 0x000fe20000410000 */
[----:B------:R-:W-:Y:S01]  /*6940*/  F2FP.F16.F32.PACK_AB R54, R54, R73 ;  /* 0x000000493636723e */ /* 0x000fe200000000ff */
[C---:B------:R-:W-:Y:S01]  /*6950*/  FMUL.FTZ R52, R152.reuse, R163 ;  /* 0x000000a398347220 */ /* 0x040fe20000410000 */
[----:B------:R-:W-:Y:S01]  /*6960*/  FMUL.FTZ R73, R152, R75 ;  /* 0x0000004b98497220 */ /* 0x000fe20000410000 */
[----:B------:R-:W-:Y:S01]  /*6970*/  FSEL R101, R74, RZ, P3 ;  /* 0x000000ff4a657208 */ /* 0x000fe20001800000 */
[-C--:B------:R-:W-:Y:S01]  /*6980*/  FMUL.FTZ R74, R53, R156.reuse ;  /* 0x0000009c354a7220 */ /* 0x080fe20000410000 */
[----:B------:R-:W-:Y:S01]  /*6990*/  F2FP.F16.F32.PACK_AB R55, R72, R55 ;  /* 0x000000374837723e */ /* 0x000fe200000000ff */
[CC--:B------:R-:W-:Y:S01]  /*69a0*/  FMUL.FTZ R75, R0.reuse, R156.reuse ;  /* 0x0000009c004b7220 */ /* 0x0c0fe20000410000 */
[----:B------:R-:W-:Y:S01]  /*69b0*/  F2FP.F16.F32.PACK_AB R53, R0, R53 ;  /* 0x000000350035723e */ /* 0x000fe200000000ff */
[-C--:B------:R-:W-:Y:S01]  /*69c0*/  FMUL.FTZ R72, R52, R156.reuse ;  /* 0x0000009c34487220 */ /* 0x080fe20000410000 */
[----:B------:R-:W-:Y:S01]  /*69d0*/  FMUL.FTZ R0, R73, R156 ;  /* 0x0000009c49007220 */ /* 0x000fe20000410000 */
        /* <DEDUP_REMOVED lines=8> */
[----:B------:R-:W-:Y:S02]  /*6a60*/  F2FP.F16.F32.PACK_AB R52, R52, R73 ;  /* 0x000000493434723e */ /* 0x000fe400000000ff */
[----:B------:R-:W-:Y:S02]  /*6a70*/  FSEL R73, R74, RZ, P5 ;  /* 0x000000ff4a497208 */ /* 0x000fe40002800000 */
[----:B------:R-:W-:-:S02]  /*6a80*/  FSEL R94, R75, RZ, P6 ;  /* 0x000000ff4b5e7208 */ /* 0x000fc40003000000 */
[----:B------:R-:W-:Y:S02]  /*6a90*/  FSEL R95, R72, RZ, P3 ;  /* 0x000000ff485f7208 */ /* 0x000fe40001800000 */
[----:B------:R-:W-:Y:S02]  /*6aa0*/  FSEL R0, R0, RZ, P4 ;  /* 0x000000ff00007208 */ /* 0x000fe40002000000 */
[----:B------:R-:W-:Y:S02]  /*6ab0*/  F2FP.F16.F32.PACK_AB R75, R101, R100 ;  /* 0x00000064654b723e */ /* 0x000fe400000000ff */
[----:B------:R-:W-:Y:S02]  /*6ac0*/  F2FP.F16.F32.PACK_AB R74, R99, R98 ;  /* 0x00000062634a723e */ /* 0x000fe400000000ff */
[----:B------:R-:W-:Y:S02]  /*6ad0*/  F2FP.F16.F32.PACK_AB R73, R94, R73 ;  /* 0x000000495e49723e */ /* 0x000fe400000000ff */
[----:B------:R-:W-:Y:S01]  /*6ae0*/  F2FP.F16.F32.PACK_AB R72, R95, R0 ;  /* 0x000000005f48723e */ /* 0x000fe200000000ff */
[----:B------:R-:W-:Y:S06]  /*6af0*/  BRA `(.L_x_2629) ;  /* 0x0000000000f47947 */ /* 0x000fec0003800000 */
.L_x_2628:
[-CC-:B0-----:R-:W-:Y:S01]  /*6b00*/  FFMA.FTZ R99, R168, R207.reuse, R216.reuse ;  /* 0x000000cfa8637223 */ /* 0x181fe200000100d8 */
        /* <DEDUP_REMOVED lines=12> */
[----:B------:R-:W-:Y:S01]  /*6bd0*/  FFMA.FTZ R73, R160, R207, R216 ;  /* 0x000000cfa0497223 */ /* 0x000fe200000100d8 */
[C---:B------:R-:W-:Y:S01]  /*6be0*/  FMUL.FTZ R75, R152.reuse, R75 ;  /* 0x0000004b984b7220 */ /* 0x040fe20000410000 */
[-C--:B------:R-:W-:Y:S01]  /*6bf0*/  FMUL.FTZ R99, R99, R156.reuse ;  /* 0x0000009c63637220 */ /* 0x080fe20000410000 */
[-C--:B------:R-:W-:Y:S01]  /*6c00*/  FMUL.FTZ R163, R163, R156.reuse ;  /* 0x0000009ca3a37220 */ /* 0x080fe20000410000 */
[----:B------:R-:W-:Y:S01]  /*6c10*/  FMUL.FTZ R173, R152, R173 ;  /* 0x000000ad98ad7220 */ /* 0x000fe20000410000 */
[----:B------:R-:W-:Y:S01]  /*6c20*/  FADD.FTZ R167, R167, -R72 ;  /* 0x80000048a7a77221 */ /* 0x000fe20000010000 */
[----:B------:R-:W-:Y:S01]  /*6c30*/  FADD.FTZ R171, R171, -R0 ;  /* 0x80000000abab7221 */ /* 0x000fe20000010000 */
[----:B------:R-:W-:Y:S01]  /*6c40*/  FADD.FTZ R175, R175, -R174 ;  /* 0x800000aeafaf7221 */ /* 0x000fe20000010000 */
[----:B------:R-:W-:Y:S01]  /*6c50*/  FADD.FTZ R73, R162, -R73 ;  /* 0x80000049a2497221 */ /* 0x000fe20000010000 */
[-C--:B------:R-:W-:Y:S01]  /*6c60*/  FMUL.FTZ R75, R75, R156.reuse ;  /* 0x0000009c4b4b7220 */ /* 0x080fe20000410000 */
[----:B------:R-:W-:Y:S01]  /*6c70*/  FMUL.FTZ R99, R99, UR4 ;  /* 0x0000000463637c20 */ /* 0x000fe20008410000 */
        /* <DEDUP_REMOVED lines=9> */
[C---:B------:R-:W-:Y:S01]  /*6d10*/  LOP3.LUT P5, RZ, R94.reuse, 0xff0000, RZ, 0xc0, !PT ;  /* 0x00ff00005eff7812 */ /* 0x040fe200078ac0ff */
[----:B------:R-:W-:Y:S01]  /*6d20*/  FMUL.FTZ R173, R173, UR4 ;  /* 0x00000004adad7c20 */ /* 0x000fe20008410000 */
[----:B------:R-:W-:Y:S01]  /*6d30*/  FSEL R74, R99, RZ, P6 ;  /* 0x000000ff634a7208 */ /* 0x000fe20003000000 */
        /* <DEDUP_REMOVED lines=25> */
.L_x_2629:
[----:B------:R-:W0:Y:S01]  /*6ed0*/  @P0 LDC.64 R94, c[0x0][0x478] ;  /* 0x00011e00ff5e0b82 */ /* 0x000e220000000a00 */
[----:B------:R-:W-:-:S04]  /*6ee0*/  IMAD.WIDE.U32 R98, R149, 0x10, R192 ;  /* 0x0000001095627825 */ /* 0x000fc800078e00c0 */
[----:B0-----:R-:W-:-:S05]  /*6ef0*/  @P0 IMAD.WIDE.U32 R94, R149, 0x10, R94 ;  /* 0x00000010955e0825 */ /* 0x001fca00078e005e */
[----:B------:R0:W-:Y:S04]  /*6f00*/  @P0 STG.E.128 desc[UR6][R94.64], R52 ;  /* 0x000000345e000986 */ /* 0x0001e8000c101d06 */
[----:B------:R0:W-:Y:S01]  /*6f10*/  STG.E.128 desc[UR6][R98.64], R72 ;  /* 0x0000004862007986 */ /* 0x0001e2000c101d06 */
[----:B------:R-:W-:Y:S05]  /*6f20*/  @!P0 BRA `(.L_x_2630) ;  /* 0x0000000400088947 */ /* 0x000fea0003800000 */
[-CC-:B------:R-:W-:Y:S01]  /*6f30*/  FFMA.FTZ R158, R158, R207.reuse, R216.reuse ;  /* 0x000000cf9e9e7223 */ /* 0x180fe200000100d8 */
[-CC-:B------:R-:W-:Y:S01]  /*6f40*/  FFMA.FTZ R88, R88, R207.reuse, R216.reuse ;  /* 0x000000cf58587223 */ /* 0x180fe200000100d8 */
[-CC-:B------:R-:W-:Y:S01]  /*6f50*/  FFMA.FTZ R157, R157, R207.reuse, R216.reuse ;  /* 0x000000cf9d9d7223 */ /* 0x180fe200000100d8 */
[----:B------:R-:W-:Y:S01]  /*6f60*/  FFMA.FTZ R0, R159, R207, R216 ;  /* 0x000000cf9f007223 */ /* 0x000fe200000100d8 */
[----:B0-----:R-:W-:Y:S01]  /*6f70*/  FADD.FTZ R55, R91, -R158 ;  /* 0x8000009e5b377221 */ /* 0x001fe20000010000 */
        /* <DEDUP_REMOVED lines=8> */
[-C--:B------:R-:W-:Y:S01]  /*7000*/  FMUL.FTZ R0, R73, R156.reuse ;  /* 0x0000009c49007220 */ /* 0x080fe20000410000 */
[C---:B------:R-:W-:Y:S01]  /*7010*/  LOP3.LUT P6, RZ, R93.reuse, 0xff0000, RZ, 0xc0, !PT ;  /* 0x00ff00005dff7812 */ /* 0x040fe200078cc0ff */
[-CC-:B------:R-:W-:Y:S01]  /*7020*/  FFMA.FTZ R84, R84, R207.reuse, R216.reuse ;  /* 0x000000cf54547223 */ /* 0x180fe200000100d8 */
[----:B------:R-:W-:Y:S01]  /*7030*/  FMUL.FTZ R53, R52, UR4 ;  /* 0x0000000434357c20 */ /* 0x000fe20008410000 */
[-C--:B------:R-:W-:Y:S01]  /*7040*/  FMUL.FTZ R52, R54, R156.reuse ;  /* 0x0000009c36347220 */ /* 0x080fe20000410000 */
[-CC-:B------:R-:W-:Y:S01]  /*7050*/  FFMA.FTZ R86, R86, R207.reuse, R216.reuse ;  /* 0x000000cf56567223 */ /* 0x180fe200000100d8 */
[-C--:B------:R-:W-:Y:S01]  /*7060*/  FMUL.FTZ R74, R72, R156.reuse ;  /* 0x0000009c484a7220 */ /* 0x080fe20000410000 */
[----:B------:R-:W-:Y:S01]  /*7070*/  FMUL.FTZ R0, R0, UR4 ;  /* 0x0000000400007c20 */ /* 0x000fe20008410000 */
[-CC-:B------:R-:W-:Y:S01]  /*7080*/  FFMA.FTZ R82, R82, R207.reuse, R216.reuse ;  /* 0x000000cf52527223 */ /* 0x180fe200000100d8 */
[----:B------:R-:W-:Y:S01]  /*7090*/  FFMA.FTZ R80, R80, R207, R216 ;  /* 0x000000cf50507223 */ /* 0x000fe200000100d8 */
[----:B------:R-:W-:Y:S01]  /*70a0*/  LOP3.LUT P5, RZ, R93, 0xff, RZ, 0xc0, !PT ;  /* 0x000000ff5dff7812 */ /* 0x000fe200078ac0ff */
[----:B------:R-:W-:Y:S01]  /*70b0*/  FMUL.FTZ R52, R52, UR4 ;  /* 0x0000000434347c20 */ /* 0x000fe20008410000 */
[----:B------:R-:W-:Y:S01]  /*70c0*/  ISETP.GE.U32.AND P3, PT, R92, RZ, PT ;  /* 0x000000ff5c00720c */ /* 0x000fe20003f66070 */
[----:B------:R-:W-:Y:S01]  /*70d0*/  FADD.FTZ R87, R87, -R86 ;  /* 0x8000005657577221 */ /* 0x000fe20000010000 */
[----:B------:R-:W-:Y:S01]  /*70e0*/  FSEL R90, R53, RZ, P6 ;  /* 0x000000ff355a7208 */ /* 0x000fe20003000000 */
[----:B------:R-:W-:Y:S01]  /*70f0*/  FADD.FTZ R53, R85, -R84 ;  /* 0x8000005455357221 */ /* 0x000fe20000010000 */
[----:B------:R-:W-:Y:S01]  /*7100*/  LOP3.LUT P6, RZ, R93, 0xff00, RZ, 0xc0, !PT ;  /* 0x0000ff005dff7812 */ /* 0x000fe200078cc0ff */
[----:B------:R-:W-:Y:S01]  /*7110*/  FMUL.FTZ R74, R74, UR4 ;  /* 0x000000044a4a7c20 */ /* 0x000fe20008410000 */
[----:B------:R-:W-:Y:S01]  /*7120*/  FADD.FTZ R83, R83, -R82 ;  /* 0x8000005253537221 */ /* 0x000fe20000010000 */
[----:B------:R-:W-:Y:S01]  /*7130*/  FADD.FTZ R81, R81, -R80 ;  /* 0x8000005051517221 */ /* 0x000fe20000010000 */
[----:B------:R-:W-:Y:S01]  /*7140*/  ISETP.GE.U32.AND.EX P3, PT, R93, 0x1000000, PT, P3 ;  /* 0x010000005d00780c */ /* 0x000fe20003f66130 */
[----:B------:R-:W-:Y:S01]  /*7150*/  FMUL.FTZ R53, R152, R53 ;  /* 0x0000003598357220 */ /* 0x000fe20000410000 */
[----:B------:R-:W-:Y:S01]  /*7160*/  FSEL R88, R0, RZ, P5 ;  /* 0x000000ff00587208 */ /* 0x000fe20002800000 */
[----:B------:R-:W-:Y:S01]  /*7170*/  FMUL.FTZ R0, R152, R87 ;  /* 0x0000005798007220 */ /* 0x000fe20000410000 */
[----:B------:R-:W-:Y:S01]  /*7180*/  FSEL R89, R52, RZ, P6 ;  /* 0x000000ff34597208 */ /* 0x000fe20003000000 */
[----:B------:R-:W-:Y:S01]  /*7190*/  FMUL.FTZ R52, R152, R83 ;  /* 0x0000005398347220 */ /* 0x000fe20000410000 */
[----:B------:R-:W-:Y:S01]  /*71a0*/  F2FP.F16.F32.PACK_AB R54, R54, R73 ;  /* 0x000000493636723e */ /* 0x000fe200000000ff */
        /* <DEDUP_REMOVED lines=26> */
.L_x_2630:
        /* <DEDUP_REMOVED lines=33> */
[----:B0-----:R-:W-:Y:S01]  /*7560*/  FSEL R74, R89, RZ, P6 ;  /* 0x000000ff594a7208 */ /* 0x001fe20003000000 */
        /* <DEDUP_REMOVED lines=27> */
.L_x_2631:
[----:B------:R-:W0:Y:S02]  /*7720*/  @P0 LDC.64 R80, c[0x0][0x478] ;  /* 0x00011e00ff500b82 */ /* 0x000e240000000a00 */
[----:B0-----:R-:W-:-:S04]  /*7730*/  @P0 IMAD.WIDE.U32 R80, R148, 0x10, R80 ;  /* 0x0000001094500825 */ /* 0x001fc800078e0050 */
[----:B------:R-:W-:Y:S01]  /*7740*/  IMAD.WIDE.U32 R148, R148, 0x10, R192 ;  /* 0x0000001094947825 */ /* 0x000fe200078e00c0 */
[----:B------:R0:W-:Y:S04]  /*7750*/  @P0 STG.E.128 desc[UR6][R80.64], R52 ;  /* 0x0000003450000986 */ /* 0x0001e8000c101d06 */
[----:B------:R0:W-:Y:S01]  /*7760*/  STG.E.128 desc[UR6][R148.64], R72 ;  /* 0x0000004894007986 */ /* 0x0001e2000c101d06 */
[----:B------:R-:W-:Y:S05]  /*7770*/  @!P0 BRA `(.L_x_2632) ;  /* 0x0000000400088947 */ /* 0x000fea0003800000 */
[-CC-:B------:R-:W-:Y:S01]  /*7780*/  FFMA.FTZ R154, R154, R207.reuse, R216.reuse ;  /* 0x000000cf9a9a7223 */ /* 0x180fe200000100d8 */
[-CC-:B0-----:R-:W-:Y:S01]  /*7790*/  FFMA.FTZ R53, R110, R207.reuse, R216.reuse ;  /* 0x000000cf6e357223 */ /* 0x181fe200000100d8 */
        /* <DEDUP_REMOVED lines=8> */
[----:B------:R-:W-:Y:S01]  /*7820*/  FMUL.FTZ R55, R152, R55 ;  /* 0x0000003798377220 */ /* 0x000fe20000410000 */
[----:B------:R-:W-:Y:S01]  /*7830*/  ISETP.GE.U32.AND P3, PT, R78, RZ, PT ;  /* 0x000000ff4e00720c */ /* 0x000fe20003f66070 */
[-C--:B------:R-:W-:Y:S01]  /*7840*/  FMUL.FTZ R52, R72, R156.reuse ;  /* 0x0000009c48347220 */ /* 0x080fe20000410000 */
[-C--:B------:R-:W-:Y:S01]  /*7850*/  FMUL.FTZ R0, R75, R156.reuse ;  /* 0x0000009c4b007220 */ /* 0x080fe20000410000 */
[-C--:B------:R-:W-:Y:S01]  /*7860*/  FMUL.FTZ R53, R55, R156.reuse ;  /* 0x0000009c37357220 */ /* 0x080fe20000410000 */
[----:B------:R-:W-:Y:S01]  /*7870*/  ISETP.GE.U32.AND.EX P3, PT, R79, 0x1000000, PT, P3 ;  /* 0x010000004f00780c */ /* 0x000fe20003f66130 */
[----:B------:R-:W-:Y:S01]  /*7880*/  FMUL.FTZ R73, R52, UR4 ;  /* 0x0000000434497c20 */ /* 0x000fe20008410000 */
[----:B------:R-:W-:Y:S01]  /*7890*/  FMUL.FTZ R0, R0, UR4 ;  /* 0x0000000400007c20 */ /* 0x000fe20008410000 */
[----:B------:R-:W-:Y:S01]  /*78a0*/  FMUL.FTZ R53, R53, UR4 ;  /* 0x0000000435357c20 */ /* 0x000fe20008410000 */
[C---:B------:R-:W-:Y:S01]  /*78b0*/  LOP3.LUT P5, RZ, R79.reuse, 0xff, RZ, 0xc0, !PT ;  /* 0x000000ff4fff7812 */ /* 0x040fe200078ac0ff */
[----:B------:R-:W-:Y:S01]  /*78c0*/  FMUL.FTZ R54, R152, R103 ;  /* 0x0000006798367220 */ /* 0x000fe20000410000 */
[----:B------:R-:W-:Y:S01]  /*78d0*/  LOP3.LUT P6, RZ, R79, 0xff0000, RZ, 0xc0, !PT ;  /* 0x00ff00004fff7812 */ /* 0x000fe200078cc0ff */
[-C--:B------:R-:W-:Y:S01]  /*78e0*/  FFMA.FTZ R106, R106, R207.reuse, R216 ;  /* 0x000000cf6a6a7223 */ /* 0x080fe200000100d8 */
[----:B------:R-:W-:Y:S01]  /*78f0*/  FSEL R82, R73, RZ, P3 ;  /* 0x000000ff49527208 */ /* 0x000fe20001800000 */
[-C--:B------:R-:W-:Y:S01]  /*7900*/  FMUL.FTZ R52, R54, R156.reuse ;  /* 0x0000009c36347220 */ /* 0x080fe20000410000 */
[----:B------:R-:W-:Y:S01]  /*7910*/  LOP3.LUT P3, RZ, R79, 0xff00, RZ, 0xc0, !PT ;  /* 0x0000ff004fff7812 */ /* 0x000fe2000786c0ff */
[----:B------:R-:W-:Y:S01]  /*7920*/  FADD.FTZ R77, R77, -R106 ;  /* 0x8000006a4d4d7221 */ /* 0x000fe20000010000 */
[----:B------:R-:W-:Y:S01]  /*7930*/  FSEL R81, R53, RZ, P6 ;  /* 0x000000ff35517208 */ /* 0x000fe20003000000 */
[-CC-:B------:R-:W-:Y:S01]  /*7940*/  FFMA.FTZ R53, R108, R207.reuse, R216.reuse ;  /* 0x000000cf6c357223 */ /* 0x180fe200000100d8 */
[----:B------:R-:W-:Y:S01]  /*7950*/  FSEL R79, R0, RZ, P5 ;  /* 0x000000ff004f7208 */ /* 0x000fe20002800000 */
[-CC-:B------:R-:W-:Y:S01]  /*7960*/  FFMA.FTZ R0, R109, R207.reuse, R216.reuse ;  /* 0x000000cf6d007223 */ /* 0x180fe200000100d8 */
[----:B------:R-:W-:Y:S01]  /*7970*/  FFMA.FTZ R207, R104, R207, R216 ;  /* 0x000000cf68cf7223 */ /* 0x000fe200000100d8 */
[----:B------:R-:W-:Y:S01]  /*7980*/  FMUL.FTZ R52, R52, UR4 ;  /* 0x0000000434347c20 */ /* 0x000fe20008410000 */
[----:B------:R-:W-:Y:S01]  /*7990*/  FADD.FTZ R53, R96, -R53 ;  /* 0x8000003560357221 */ /* 0x000fe20000010000 */
[----:B------:R-:W-:Y:S01]  /*79a0*/  FADD.FTZ R97, R97, -R0 ;  /* 0x8000000061617221 */ /* 0x000fe20000010000 */
[----:B------:R-:W-:Y:S01]  /*79b0*/  FADD.FTZ R73, R76, -R207 ;  /* 0x800000cf4c497221 */ /* 0x000fe20000010000 */
[----:B------:R-:W-:Y:S01]  /*79c0*/  F2FP.F16.F32.PACK_AB R55, R72, R55 ;  /* 0x000000374837723e */ /* 0x000fe200000000ff */
[C---:B------:R-:W-:Y:S01]  /*79d0*/  FMUL.FTZ R53, R152.reuse, R53 ;  /* 0x0000003598357220 */ /* 0x040fe20000410000 */
[----:B------:R-:W-:Y:S01]  /*79e0*/  FMUL.FTZ R0, R152, R97 ;  /* 0x0000006198007220 */ /* 0x000fe20000410000 */
[----:B------:R-:W-:Y:S01]  /*79f0*/  FSEL R80, R52, RZ, P3 ;  /* 0x000000ff34507208 */ /* 0x000fe20001800000 */
[C---:B------:R-:W-:Y:S01]  /*7a00*/  FMUL.FTZ R52, R152.reuse, R77 ;  /* 0x0000004d98347220 */ /* 0x040fe20000410000 */
[----:B------:R-:W-:Y:S01]  /*7a10*/  FMUL.FTZ R73, R152, R73 ;  /* 0x0000004998497220 */ /* 0x000fe20000410000 */
[-C--:B------:R-:W-:Y:S01]  /*7a20*/  FMUL.FTZ R72, R53, R156.reuse ;  /* 0x0000009c35487220 */ /* 0x080fe20000410000 */
[C---:B------:R-:W-:Y:S01]  /*7a30*/  F2FP.F16.F32.PACK_AB R53, R0.reuse, R53 ;  /* 0x000000350035723e */ /* 0x040fe200000000ff */
[-C--:B------:R-:W-:Y:S01]  /*7a40*/  FMUL.FTZ R74, R0, R156.reuse ;  /* 0x0000009c004a7220 */ /* 0x080fe20000410000 */
[-C--:B------:R-:W-:Y:S01]  /*7a50*/  FMUL.FTZ R0, R52, R156.reuse ;  /* 0x0000009c34007220 */ /* 0x080fe20000410000 */
[----:B------:R-:W-:Y:S01]  /*7a60*/  FMUL.FTZ R156, R73, R156 ;  /* 0x0000009c499c7220 */ /* 0x000fe20000410000 */
        /* <DEDUP_REMOVED lines=8> */
[----:B------:R-:W-:Y:S02]  /*7af0*/  F2FP.F16.F32.PACK_AB R52, R52, R73 ;  /* 0x000000493434723e */ /* 0x000fe400000000ff */
[----:B------:R-:W-:Y:S02]  /*7b00*/  FSEL R73, R72, RZ, P5 ;  /* 0x000000ff48497208 */ /* 0x000fe40002800000 */
[----:B------:R-:W-:Y:S02]  /*7b10*/  FSEL R76, R74, RZ, P3 ;  /* 0x000000ff4a4c7208 */ /* 0x000fe40001800000 */
[----:B------:R-:W-:-:S02]  /*7b20*/  FSEL R77, R0, RZ, P6 ;  /* 0x000000ff004d7208 */ /* 0x000fc40003000000 */
[----:B------:R-:W-:Y:S02]  /*7b30*/  FSEL R72, R156, RZ, P4 ;  /* 0x000000ff9c487208 */ /* 0x000fe40002000000 */
[----:B------:R-:W-:Y:S02]  /*7b40*/  F2FP.F16.F32.PACK_AB R54, R54, R75 ;  /* 0x0000004b3636723e */ /* 0x000fe400000000ff */
[----:B------:R-:W-:Y:S02]  /*7b50*/  F2FP.F16.F32.PACK_AB R75, R82, R81 ;  /* 0x00000051524b723e */ /* 0x000fe400000000ff */
[----:B------:R-:W-:Y:S02]  /*7b60*/  F2FP.F16.F32.PACK_AB R74, R80, R79 ;  /* 0x0000004f504a723e */ /* 0x000fe400000000ff */
[----:B------:R-:W-:Y:S02]  /*7b70*/  F2FP.F16.F32.PACK_AB R73, R76, R73 ;  /* 0x000000494c49723e */ /* 0x000fe400000000ff */
[----:B------:R-:W-:Y:S01]  /*7b80*/  F2FP.F16.F32.PACK_AB R72, R77, R72 ;  /* 0x000000484d48723e */ /* 0x000fe200000000ff */
[----:B------:R-:W-:Y:S06]  /*7b90*/  BRA `(.L_x_2633) ;  /* 0x0000000000f47947 */ /* 0x000fec0003800000 */
.L_x_2632:
[-CC-:B0-----:R-:W-:Y:S01]  /*7ba0*/  FFMA.FTZ R75, R110, R207.reuse, R216.reuse ;  /* 0x000000cf6e4b7223 */ /* 0x181fe200000100d8 */
[-CC-:B------:R-:W-:Y:S01]  /*7bb0*/  FFMA.FTZ R106, R106, R207.reuse, R216.reuse ;  /* 0x000000cf6a6a7223 */ /* 0x180fe200000100d8 */
[-CC-:B------:R-:W-:Y:S01]  /*7bc0*/  FFMA.FTZ R73, R108, R207.reuse, R216.reuse ;  /* 0x000000cf6c497223 */ /* 0x180fe200000100d8 */
[-C--:B------:R-:W-:Y:S01]  /*7bd0*/  FFMA.FTZ R74, R153, R207.reuse, R216 ;  /* 0x000000cf994a7223 */ /* 0x080fe200000100d8 */
[----:B------:R-:W-:Y:S01]  /*7be0*/  FADD.FTZ R75, R102, -R75 ;  /* 0x8000004b664b7221 */ /* 0x000fe20000010000 */
[----:B------:R-:W-:Y:S01]  /*7bf0*/  FADD.FTZ R77, R77, -R106 ;  /* 0x8000006a4d4d7221 */ /* 0x000fe20000010000 */
[-CC-:B------:R-:W-:Y:S01]  /*7c00*/  FFMA.FTZ R0, R109, R207.reuse, R216.reuse ;  /* 0x000000cf6d007223 */ /* 0x180fe200000100d8 */
[--C-:B------:R-:W-:Y:S01]  /*7c10*/  FFMA.FTZ R72, R111, R207, R216.reuse ;  /* 0x000000cf6f487223 */ /* 0x100fe200000100d8 */
[----:B------:R-:W-:Y:S01]  /*7c20*/  FMUL.FTZ R75, R152, R75 ;  /* 0x0000004b984b7220 */ /* 0x000fe20000410000 */
[----:B------:R-:W-:Y:S01]  /*7c30*/  FFMA.FTZ R154, R154, R207, R216 ;  /* 0x000000cf9a9a7223 */ /* 0x000fe200000100d8 */
[----:B------:R-:W-:Y:S01]  /*7c40*/  FADD.FTZ R73, R96, -R73 ;  /* 0x8000004960497221 */ /* 0x000fe20000010000 */
[----:B------:R-:W-:Y:S01]  /*7c50*/  FADD.FTZ R105, R105, -R74 ;  /* 0x8000004a69697221 */ /* 0x000fe20000010000 */
[----:B------:R-:W-:Y:S01]  /*7c60*/  FMUL.FTZ R77, R152, R77 ;  /* 0x0000004d984d7220 */ /* 0x000fe20000410000 */
[----:B------:R-:W-:Y:S01]  /*7c70*/  FFMA.FTZ R207, R104, R207, R216 ;  /* 0x000000cf68cf7223 */ /* 0x000fe200000100d8 */
[-C--:B------:R-:W-:Y:S01]  /*7c80*/  FMUL.FTZ R75, R75, R156.reuse ;  /* 0x0000009c4b4b7220 */ /* 0x080fe20000410000 */
[C---:B------:R-:W-:Y:S01]  /*7c90*/  FMUL.FTZ R73, R152.reuse, R73 ;  /* 0x0000004998497220 */ /* 0x040fe20000410000 */
[----:B------:R-:W-:Y:S01]  /*7ca0*/  FMUL.FTZ R105, R152, R105 ;  /* 0x0000006998697220 */ /* 0x000fe20000410000 */
[-C--:B------:R-:W-:Y:S01]  /*7cb0*/  FMUL.FTZ R77, R77, R156.reuse ;  /* 0x0000009c4d4d7220 */ /* 0x080fe20000410000 */
[----:B------:R-:W-:Y:S01]  /*7cc0*/  FADD.FTZ R97, R97, -R0 ;  /* 0x8000000061617221 */ /* 0x000fe20000010000 */
[----:B------:R-:W-:Y:S01]  /*7cd0*/  FADD.FTZ R103, R103, -R72 ;  /* 0x8000004867677221 */ /* 0x000fe20000010000 */
[----:B------:R-:W-:Y:S01]  /*7ce0*/  FADD.FTZ R107, R107, -R154 ;  /* 0x8000009a6b6b7221 */ /* 0x000fe20000010000 */
[----:B------:R-:W-:Y:S01]  /*7cf0*/  FADD.FTZ R207, R76, -R207 ;  /* 0x800000cf4ccf7221 */ /* 0x000fe20000010000 */
[----:B------:R-:W-:Y:S01]  /*7d00*/  FMUL.FTZ R75, R75, UR4 ;  /* 0x000000044b4b7c20 */ /* 0x000fe20008410000 */
[-C--:B------:R-:W-:Y:S01]  /*7d10*/  FMUL.FTZ R73, R73, R156.reuse ;  /* 0x0000009c49497220 */ /* 0x080fe20000410000 */
[-C--:B------:R-:W-:Y:S01]  /*7d20*/  FMUL.FTZ R105, R105, R156.reuse ;  /* 0x0000009c69697220 */ /* 0x080fe20000410000 */
[----:B------:R-:W-:Y:S01]  /*7d30*/  FMUL.FTZ R77, R77, UR4 ;  /* 0x000000044d4d7c20 */ /* 0x000fe20008410000 */
[----:B------:R-:W-:Y:S01]  /*7d40*/  LOP3.LUT P6, RZ, R79, 0xff, RZ, 0xc0, !PT ;  /* 0x000000ff4fff7812 */ /* 0x000fe200078cc0ff */
[C---:B------:R-:W-:Y:S01]  /*7d50*/  FMUL.FTZ R97, R152.reuse, R97 ;  /* 0x0000006198617220 */ /* 0x040fe20000410000 */
[C---:B------:R-:W-:Y:S01]  /*7d60*/  FMUL.FTZ R103, R152.reuse, R103 ;  /* 0x0000006798677220 */ /* 0x040fe20000410000 */
[C---:B------:R-:W-:Y:S01]  /*7d70*/  FMUL.FTZ R107, R152.reuse, R107 ;  /* 0x0000006b986b7220 */ /* 0x040fe20000410000 */
[----:B------:R-:W-:Y:S01]  /*7d80*/  FMUL.FTZ R207, R152, R207 ;  /* 0x000000cf98cf7220 */ /* 0x000fe20000410000 */
[C---:B------:R-:W-:Y:S01]  /*7d90*/  LOP3.LUT P3, RZ, R78.reuse, 0xff00, RZ, 0xc0, !PT ;  /* 0x0000ff004eff7812 */ /* 0x040fe2000786c0ff */
[----:B------:R-:W-:Y:S01]  /*7da0*/  FMUL.FTZ R73, R73, UR4 ;  /* 0x0000000449497c20 */ /* 0x000fe20008410000 */
[----:B------:R-:W-:Y:S01]  /*7db0*/  FSEL R74, R75, RZ, P6 ;  /* 0x000000ff4b4a7208 */ /* 0x000fe20003000000 */
[----:B------:R-:W-:Y:S01]  /*7dc0*/  FMUL.FTZ R105, R105, UR4 ;  /* 0x0000000469697c20 */ /* 0x000fe20008410000 */
[-C--:B------:R-:W-:Y:S01]  /*7dd0*/  FMUL.FTZ R97, R97, R156.reuse ;  /* 0x0000009c61617220 */ /* 0x080fe20000410000 */
[-C--:B------:R-:W-:Y:S01]  /*7de0*/  FMUL.FTZ R103, R103, R156.reuse ;  /* 0x0000009c67677220 */ /* 0x080fe20000410000 */
[-C--:B------:R-:W-:Y:S01]  /*7df0*/  FMUL.FTZ R107, R107, R156.reuse ;  /* 0x0000009c6b6b7220 */ /* 0x080fe20000410000 */
[----:B------:R-:W-:Y:S01]  /*7e00*/  FMUL.FTZ R207, R207, R156 ;  /* 0x0000009ccfcf7220 */ /* 0x000fe20000410000 */
[C---:B------:R-:W-:Y:S01]  /*7e10*/  LOP3.LUT P5, RZ, R78.reuse, 0xff0000, RZ, 0xc0, !PT ;  /* 0x00ff00004eff7812 */ /* 0x040fe200078ac0ff */
[----:B------:R-:W-:Y:S01]  /*7e20*/  FMUL.FTZ R97, R97, UR4 ;  /* 0x0000000461617c20 */ /* 0x000fe20008410000 */
[----:B------:R-:W-:Y:S01]  /*7e30*/  FSEL R77, R77, RZ, P3 ;  /* 0x000000ff4d4d7208 */ /* 0x000fe20001800000 */
[----:B------:R-:W-:Y:S01]  /*7e40*/  FMUL.FTZ R107, R107, UR4 ;  /* 0x000000046b6b7c20 */ /* 0x000fe20008410000 */
[----:B------:R-:W-:Y:S01]  /*7e50*/  LOP3.LUT P6, RZ, R79, 0xff0000, RZ, 0xc0, !PT ;  /* 0x00ff00004fff7812 */ /* 0x000fe200078cc0ff */
[----:B------:R-:W-:Y:S01]  /*7e60*/  FMUL.FTZ R103, R103, UR4 ;  /* 0x0000000467677c20 */ /* 0x000fe20008410000 */
[----:B------:R-:W-:Y:S01]  /*7e70*/  ISETP.GE.U32.AND P3, PT, R78, RZ, PT ;  /* 0x000000ff4e00720c */ /* 0x000fe20003f66070 */
[----:B------:R-:W-:Y:S01]  /*7e80*/  FMUL.FTZ R207, R207, UR4 ;  /* 0x00000004cfcf7c20 */ /* 0x000fe20008410000 */
[----:B------:R-:W-:-:S02]  /*7e90*/  FSEL R73, R73, RZ, P5 ;  /* 0x000000ff49497208 */ /* 0x000fc40002800000 */
[----:B------:R-:W-:Y:S02]  /*7ea0*/  FSEL R75, R105, RZ, P6 ;  /* 0x000000ff694b7208 */ /* 0x000fe40003000000 */
[C---:B------:R-:W-:Y:S02]  /*7eb0*/  LOP3.LUT P4, RZ, R78.reuse, 0xff000000, RZ, 0xc0, !PT ;  /* 0xff0000004eff7812 */ /* 0x040fe4000788c0ff */
[C---:B------:R-:W-:Y:S02]  /*7ec0*/  LOP3.LUT P5, RZ, R79.reuse, 0xff00, RZ, 0xc0, !PT ;  /* 0x0000ff004fff7812 */ /* 0x040fe400078ac0ff */
[----:B------:R-:W-:Y:S02]  /*7ed0*/  ISETP.GE.U32.AND.EX P3, PT, R79, 0x1000000, PT, P3 ;  /* 0x010000004f00780c */ /* 0x000fe40003f66130 */
[----:B------:R-:W-:Y:S02]  /*7ee0*/  LOP3.LUT P6, RZ, R78, 0xff, RZ, 0xc0, !PT ;  /* 0x000000ff4eff7812 */ /* 0x000fe400078cc0ff */
[----:B------:R-:W-:-:S02]  /*7ef0*/  FSEL R76, R107, RZ, P3 ;  /* 0x000000ff6b4c7208 */ /* 0x000fc40001800000 */
[----:B------:R-:W-:Y:S02]  /*7f00*/  FSEL R103, R103, RZ, P5 ;  /* 0x000000ff67677208 */ /* 0x000fe40002800000 */
[----:B------:R-:W-:Y:S02]  /*7f10*/  FSEL R0, R97, RZ, P4 ;  /* 0x000000ff61007208 */ /* 0x000fe40002000000 */
[----:B------:R-:W-:Y:S02]  /*7f20*/  FSEL R72, R207, RZ, P6 ;  /* 0x000000ffcf487208 */ /* 0x000fe40003000000 */
[----:B------:R-:W-:Y:S02]  /*7f30*/  F2FP.F16.F32.PACK_AB R75, R76, R75 ;  /* 0x0000004b4c4b723e */ /* 0x000fe400000000ff */
[----:B------:R-:W-:Y:S02]  /*7f40*/  F2FP.F16.F32.PACK_AB R74, R103, R74 ;  /* 0x0000004a674a723e */ /* 0x000fe400000000ff */
[----:B------:R-:W-:-:S02]  /*7f50*/  F2FP.F16.F32.PACK_AB R73, R0, R73 ;  /* 0x000000490049723e */ /* 0x000fc400000000ff */
[----:B------:R-:W-:-:S07]  /*7f60*/  F2FP.F16.F32.PACK_AB R72, R77, R72 ;  /* 0x000000484d48723e */ /* 0x000fce00000000ff */
.L_x_2633:
[----:B------:R-:W0:Y:S01]  /*7f70*/  @P0 LDC.64 R76, c[0x0][0x478] ;  /* 0x00011e00ff4c0b82 */ /* 0x000e220000000a00 */
[----:B------:R-:W-:-:S04]  /*7f80*/  IMAD.WIDE.U32 R78, R147, 0x10, R192 ;  /* 0x00000010934e7825 */ /* 0x000fc800078e00c0 */
[----:B0-----:R-:W-:-:S05]  /*7f90*/  @P0 IMAD.WIDE.U32 R76, R147, 0x10, R76 ;  /* 0x00000010934c0825 */ /* 0x001fca00078e004c */
[----:B------:R2:W-:Y:S04]  /*7fa0*/  @P0 STG.E.128 desc[UR6][R76.64], R52 ;  /* 0x000000344c000986 */ /* 0x0005e8000c101d06 */
[----:B------:R2:W-:Y:S02]  /*7fb0*/  STG.E.128 desc[UR6][R78.64], R72 ;  /* 0x000000484e007986 */ /* 0x0005e4000c101d06 */
.L_x_2623:
[----:B012---:R-:W0:Y:S01]  /*7fc0*/  LDC.64 R72, c[0x0][0x380] ;  /* 0x0000e000ff487b82 */ /* 0x007e220000000a00 */
[----:B------:R-:W-:Y:S02]  /*7fd0*/  PLOP3.LUT P2, PT, P2, PT, PT, 0x8, 0x80 ;  /* 0x000000000080781c */ /* 0x000fe4000174e170 */
[----:B0-----:R-:W-:-:S04]  /*7fe0*/  IADD3 R146, PT, PT, R146, R72, RZ ;  /* 0x0000004892927210 */ /* 0x001fc80007ffe0ff */
[----:B------:R-:W-:-:S13]  /*7ff0*/  ISETP.GE.AND P0, PT, R146, R73, PT ;  /* 0x000000499200720c */ /* 0x000fda0003f06270 */
[----:B------:R-:W-:Y:S05]  /*8000*/  @!P0 BRA `(.L_x_2634) ;  /* 0xffffff8800408947 */ /* 0x000fea000383ffff */
        /* <DEDUP_REMOVED lines=80> */
.L_x_2620:
        /* <DEDUP_REMOVED lines=30> */
.L_x_2635:
        /* <DEDUP_REMOVED lines=9> */
.L_x_19303:


//--------------------- .text._ZN10layer_norm22ln_bwd_finalize_kernelINS_22Kernel_traits_finalizeILj5120E6__halfS2_S2_S2_fjLb0ELj1024ELj4ENS_18Kernel_traits_baseILj5120ES2_S2_S2_S2_fjLj1024EEEEELb0ELb0EEEvNS_9BwdParamsE --------------------------
	.section	.text._ZN10layer_norm22ln_bwd_finalize_kernelINS_22Kernel_traits_finalizeILj5120E6__halfS2_S2_S2_fjLb0ELj1024ELj4ENS_18Kernel_traits_baseILj5120ES2_S2_S2_S2_fjLj1024EEEEELb0ELb0EEEvNS_9BwdParamsE,"ax",@progbits
	.align	128
        .global         _ZN10layer_norm22ln_bwd_finalize_kernelINS_22Kernel_traits_finalizeILj5120E6__halfS2_S2_S2_fjLb0ELj1024ELj4ENS_18Kernel_traits_baseILj5120ES2_S2_S2_S2_fjLj1024EEEEELb0ELb0EEEvNS_9BwdParamsE
        .type           _ZN10layer_norm22ln_bwd_finalize_kernelINS_22Kernel_traits_finalizeILj5120E6__halfS2_S2_S2_fjLb0ELj1024ELj4ENS_18Kernel_traits_baseILj5120ES2_S2_S2_S2_fjLj1024EEEEELb0ELb0EEEvNS_9BwdParamsE,@function
        .size           _ZN10layer_norm22ln_bwd_finalize_kernelINS_22Kernel_traits_finalizeILj5120E6__halfS2_S2_S2_fjLb0ELj1024ELj4ENS_18Kernel_traits_baseILj5120ES2_S2_S2_S2_fjLj1024EEEEELb0ELb0EEEvNS_9BwdParamsE,(.L_x_19304 - _ZN10layer_norm22ln_bwd_finalize_kernelINS_22Kernel_traits_finalizeILj5120E6__halfS2_S2_S2_fjLb0ELj1024ELj4ENS_18Kernel_traits_baseILj5120ES2_S2_S2_S2_fjLj1024EEEEELb0ELb0EEEvNS_9BwdParamsE)
        .other          _ZN10layer_norm22ln_bwd_finalize_kernelINS_22Kernel_traits_finalizeILj5120E6__halfS2_S2_S2_fjLb0ELj1024ELj4ENS_18Kernel_traits_baseILj5120ES2_S2_S2_S2_fjLj1024EEEEELb0ELb0EEEvNS_9BwdParamsE,@"STO_CUDA_ENTRY STV_DEFAULT"
_ZN10layer_norm22ln_bwd_finalize_kernelINS_22Kernel_traits_finalizeILj5120E6__halfS2_S2_S2_fjLb0ELj1024ELj4ENS_18Kernel_traits_baseILj5120ES2_S2_S2_S2_fjLj1024EEEEELb0ELb0EEEvNS_9BwdParamsE:
.text._ZN10layer_norm22ln_bwd_finalize_kernelINS_22Kernel_traits_finalizeILj5120E6__halfS2_S2_S2_fjLb0ELj1024ELj4ENS_18Kernel_traits_baseILj5120ES2_S2_S2_S2_fjLj1024EEEEELb0ELb0EEEvNS_9BwdParamsE:
        /* <DEDUP_REMOVED lines=78> */
.L_x_2640:
        /* <DEDUP_REMOVED lines=118> */
.L_x_2639:
[----:B------:R-:W-:Y:S05]  /*0c40*/  BSYNC.RECONVERGENT B1 ;  /* 0x0000000000017941 */ /* 0x000fea0003800200 */
.L_x_2638:
        /* <DEDUP_REMOVED lines=68> */
.L_x_2642:
[----:B------:R-:W-:Y:S05]  /*1090*/  BSYNC.RECONVERGENT B1 ;  /* 0x0000000000017941 */ /* 0x000fea0003800200 */
.L_x_2641:
        /* <DEDUP_REMOVED lines=37> */
.L_x_2644:
[----:B------:R-:W-:Y:S05]  /*12f0*/  BSYNC.RECONVERGENT B1 ;  /* 0x0000000000017941 */ /* 0x000fea0003800200 */
.L_x_2643:
[----:B------:R-:W-:Y:S05]  /*1300*/  @!P1 BRA `(.L_x_2637) ;  /* 0x00000000003c9947 */ /* 0x000fea0003800000 */
[----:B------:R-:W0:Y:S01]  /*1310*/  LDC.64 R8, c[0x0][0x440] ;  /* 0x00011000ff087b82 */ /* 0x000e220000000a00 */
[----:B------:R-:W-:Y:S01]  /*1320*/  IMAD R2, R2, R54, R7 ;  /* 0x0000003602027224 */ /* 0x000fe200078e0207 */
[----:B------:R-:W-:-:S04]  /*1330*/  IADD3 R0, PT, PT, -R0, RZ, RZ ;  /* 0x000000ff00007210 */ /* 0x000fc80007ffe1ff */
[----:B------:R-:W-:Y:S02]  /*1340*/  IADD3 R13, PT, PT, R57, R2, RZ ;  /* 0x00000002390d7210 */ /* 0x000fe40007ffe0ff */
[----:B------:R-:W1:Y:S05]  /*1350*/  LDC.64 R10, c[0x0][0x448] ;  /* 0x00011200ff0a7b82 */ /* 0x000e6a0000000a00 */
.L_x_2645:
        /* <DEDUP_REMOVED lines=10> */
.L_x_2637:
[----:B------:R-:W-:Y:S05]  /*1400*/  BSYNC.RECONVERGENT B0 ;  /* 0x0000000000007941 */ /* 0x000fea0003800200 */
.L_x_2636:
        /* <DEDUP_REMOVED lines=57> */
[----:B0-----:R-:W-:Y:S02]  /*17a0*/  F2FP.F16.F32.PACK_AB R7, R7, R6 ;  /* 0x000000060707723e */ /* 0x001fe400000000ff */
[----:B--2---:R-:W-:-:S03]  /*17b0*/  F2FP.F16.F32.PACK_AB R11, R11, R10 ;  /* 0x0000000a0b0b723e */ /* 0x004fc600000000ff */
[----:B------:R-:W-:Y:S04]  /*17c0*/  STG.E desc[UR6][R2.64], R7 ;  /* 0x0000000702007986 */ /* 0x000fe8000c101906 */
[----:B------:R-:W-:Y:S01]  /*17d0*/  STG.E desc[UR6][R4.64], R11 ;  /* 0x0000000b04007986 */ /* 0x000fe2000c101906 */
[----:B------:R-:W-:Y:S05]  /*17e0*/  EXIT ;  /* 0x000000000000794d */ /* 0x000fea0003800000 */
.L_x_2646:
        /* <DEDUP_REMOVED lines=9> */
.L_x_19304:


//--------------------- .text._ZN10layer_norm13ln_bwd_kernelINS_13Kernel_traitsI6__halfS2_S2_S2_fjLj5120ELj1ELj1ELj4ELj16ENS_18Kernel_traits_baseILj5120ES2_S2_S2_S2_fjLj128EEEEELb1ELb0ELb1ELb0EEEvNS_9BwdParamsE --------------------------
	.section	.text._ZN10layer_norm13ln_bwd_kernelINS_13Kernel_traitsI6__halfS2_S2_S2_fjLj5120ELj1ELj1ELj4ELj16ENS_18Kernel_traits_baseILj5120ES2_S2_S2_S2_fjLj128EEEEELb1ELb0ELb1ELb0EEEvNS_9BwdParamsE,"ax",@progbits
	.align	128
        .global         _ZN10layer_norm13ln_bwd_kernelINS_13Kernel_traitsI6__halfS2_S2_S2_fjLj5120ELj1ELj1ELj4ELj16ENS_18Kernel_traits_baseILj5120ES2_S2_S2_S2_fjLj128EEEEELb1ELb0ELb1ELb0EEEvNS_9BwdParamsE
        .type           _ZN10layer_norm13ln_bwd_kernelINS_13Kernel_traitsI6__halfS2_S2_S2_fjLj5120ELj1ELj1ELj4ELj16ENS_18Kernel_traits_baseILj5120ES2_S2_S2_S2_fjLj128EEEEELb1ELb0ELb1ELb0EEEvNS_9BwdParamsE,@function
        .size           _ZN10layer_norm13ln_bwd_kernelINS_13Kernel_traitsI6__halfS2_S2_S2_fjLj5120ELj1ELj1ELj4ELj16ENS_18Kernel_traits_baseILj5120ES2_S2_S2_S2_fjLj128EEEEELb1ELb0ELb1ELb0EEEvNS_9BwdParamsE,(.L_x_19305 - _ZN10layer_norm13ln_bwd_kernelINS_13Kernel_traitsI6__halfS2_S2_S2_fjLj5120ELj1ELj1ELj4ELj16ENS_18Kernel_traits_baseILj5120ES2_S2_S2_S2_fjLj128EEEEELb1ELb0ELb1ELb0EEEvNS_9BwdParamsE)
        .other          _ZN10layer_norm13ln_bwd_kernelINS_13Kernel_traitsI6__halfS2_S2_S2_fjLj5120ELj1ELj1ELj4ELj16ENS_18Kernel_traits_baseILj5120ES2_S2_S2_S2_fjLj128EEEEELb1ELb0ELb1ELb0EEEvNS_9BwdParamsE,@"STO_CUDA_ENTRY STV_DEFAULT"
_ZN10layer_norm13ln_bwd_kernelINS_13Kernel_traitsI6__halfS2_S2_S2_fjLj5120ELj1ELj1ELj4ELj16ENS_18Kernel_traits_baseILj5120ES2_S2_S2_S2_fjLj128EEEEELb1ELb0ELb1ELb0EEEvNS_9BwdParamsE:
.text._ZN10layer_norm13ln_bwd_kernelINS_13Kernel_traitsI6__halfS2_S2_S2_fjLj5120ELj1ELj1ELj4ELj16ENS_18Kernel_traits_baseILj5120ES2_S2_S2_S2_fjLj128EEEEELb1ELb0ELb1ELb0EEEvNS_9BwdParamsE:
        /* <DEDUP_REMOVED lines=128> */
.L_x_2832:
[----:B0-----:R-:W-:Y:S02]  /*0800*/  UIMAD.WIDE UR8, UR28, 0x4, UR18 ;  /* 0x000000041c0878a5 */ /* 0x001fe4000f8e0212 */
[----:B------:R-:W-:-:S04]  /*0810*/  UIMAD.WIDE UR10, UR28, 0x4, UR16 ;  /* 0x000000041c0a78a5 */ /* 0x000fc8000f8e0210 */
[----:B----4-:R-:W-:Y:S02]  /*0820*/  MOV R164, UR8 ;  /* 0x0000000800a47c02 */ /* 0x010fe40008000f00 */
[----:B------:R-:W-:Y:S01]  /*0830*/  MOV R165, UR9 ;  /* 0x0000000900a57c02 */ /* 0x000fe20008000f00 */
[----:B------:R-:W-:-:S04]  /*0840*/  UIMAD.WIDE UR8, UR28, 0x4, UR14 ;  /* 0x000000041c0878a5 */ /* 0x000fc8000f8e020e */
[----:B--2---:R-:W2:Y:S01]  /*0850*/  LDG.E R164, desc[UR20][R164.64] ;  /* 0x00000014a4a47981 */ /* 0x004ea2000c1e1900 */
[----:B-1-3--:R-:W-:Y:S02]  /*0860*/  MOV R160, UR10 ;  /* 0x0000000a00a07c02 */ /* 0x00afe40008000f00 */
[----:B------:R-:W-:Y:S02]  /*0870*/  MOV R162, UR8 ;  /* 0x0000000800a27c02 */ /* 0x000fe40008000f00 */
[----:B------:R-:W-:Y:S02]  /*0880*/  MOV R163, UR9 ;  /* 0x0000000900a37c02 */ /* 0x000fe40008000f00 */
[----:B------:R-:W-:-:S03]  /*0890*/  MOV R161, UR11 ;  /* 0x0000000b00a17c02 */ /* 0x000fc60008000f00 */
        /* <DEDUP_REMOVED lines=9> */
[----:B------:R-:W-:Y:S02]  /*0930*/  MOV R160, UR8 ;  /* 0x0000000800a07c02 */ /* 0x000fe40008000f00 */
[----:B------:R-:W-:-:S05]  /*0940*/  MOV R161, UR9 ;  /* 0x0000000900a17c02 */ /* 0x000fca0008000f00 */
[----:B------:R0:W2:Y:S01]  /*0950*/  LDG.E R160, desc[UR20][R160.64] ;  /* 0x00000014a0a07981 */ /* 0x0000a2000c1e1900 */
[----:B------:R-:W-:Y:S01]  /*0960*/  UISETP.GE.AND UP3, UPT, UR11, 0x1, UPT ;  /* 0x000000010b00788c */ /* 0x000fe2000bf66270 */
[----:B------:R-:W-:Y:S01]  /*0970*/  HFMA2 R230, -RZ, RZ, 0, 0 ;  /* 0x00000000ffe67431 */ /* 0x000fe200000001ff */
[----:B-1----:R-:W-:Y:S01]  /*0980*/  ISETP.NE.AND P3, PT, RZ, UR29, PT ;  /* 0x0000001dff007c0c */ /* 0x002fe2000bf65270 */
[----:B------:R-:W1:Y:S01]  /*0990*/  S2R R2, SR_TID.X ;  /* 0x0000000000027919 */ /* 0x000e620000002100 */
[----:B------:R-:W-:Y:S01]  /*09a0*/  BSSY.RECONVERGENT B1, `(.L_x_2650) ;  /* 0x000007f000017945 */ /* 0x000fe20003800200 */
[----:B------:R-:W-:Y:S01]  /*09b0*/  HFMA2 R234, -RZ, RZ, 0, 0 ;  /* 0x00000000ffea7431 */ /* 0x000fe200000001ff */
[----:B------:R-:W-:Y:S02]  /*09c0*/  PLOP3.LUT P0, PT, PT, PT, UP3, 0x80, 0x8 ;  /* 0x000000000008781c */ /* 0x000fe40003f0f038 */
[C---:B------:R-:W-:Y:S02]  /*09d0*/  ISETP.GE.U32.AND P1, PT, R0.reuse, 0x100, PT ;  /* 0x000001000000780c */ /* 0x040fe40003f26070 */
[C---:B------:R-:W-:Y:S01]  /*09e0*/  ISETP.GE.U32.AND P2, PT, R0.reuse, 0x180, PT ;  /* 0x000001800000780c */ /* 0x040fe20003f46070 */
[----:B------:R-:W-:Y:S01]  /*09f0*/  @UP3 UIADD3 UR7, UPT, UPT, UR11, -0x1, URZ ;  /* 0xffffffff0b073890 */ /* 0x000fe2000fffe0ff */
[----:B------:R-:W-:-:S02]  /*0a00*/  ISETP.GE.U32.AND P4, PT, R0, 0x280, PT ;  /* 0x000002800000780c */ /* 0x000fc40003f86070 */
[----:B------:R-:W-:Y:S01]  /*0a10*/  MOV R233, RZ ;  /* 0x000000ff00e97202 */ /* 0x000fe20000000f00 */
        /* <DEDUP_REMOVED lines=13> */
[----:B------:R-:W-:Y:S02]  /*0af0*/  MOV R161, UR8 ;  /* 0x0000000800a17c02 */ /* 0x000fe40008000f00 */
[----:B------:R-:W-:Y:S02]  /*0b00*/  MOV R163, UR10 ;  /* 0x0000000a00a37c02 */ /* 0x000fe40008000f00 */
[-C--:B------:R-:W-:Y:S02]  /*0b10*/  LEA.HI.SX32 R228, R161, R2.reuse, 0x1d ;  /* 0x00000002a1e47211 */ /* 0x080fe400078feaff */
[----:B------:R-:W-:Y:S02]  /*0b20*/  LEA.HI.SX32 R232, R163, R2, 0x1d ;  /* 0x00000002a3e87211 */ /* 0x000fe400078feaff */
[----:B------:R-:W-:Y:S02]  /*0b30*/  MOV R231, R228 ;  /* 0x000000e400e77202 */ /* 0x000fe40000000f00 */
[----:B--2---:R-:W-:-:S02]  /*0b40*/  FSEL R160, R160, RZ, !P3 ;  /* 0x000000ffa0a07208 */ /* 0x004fc40005800000 */
        /* <DEDUP_REMOVED lines=15> */
[----:B-----5:R-:W-:-:S02]  /*0c40*/  HADD2.F32 R227, -RZ, R36.H0_H0 ;  /* 0x20000024ffe37230 */ /* 0x020fc40000004100 */
[----:B------:R-:W-:Y:S02]  /*0c50*/  HADD2.F32 R224, -RZ, R36.H1_H1 ;  /* 0x30000024ffe07230 */ /* 0x000fe40000004100 */
[--C-:B------:R-:W-:Y:S02]  /*0c60*/  HADD2.F32 R220, -RZ, R37.reuse.H1_H1 ;  /* 0x30000025ffdc7230 */ /* 0x100fe40000004100 */
[----:B------:R-:W-:Y:S02]  /*0c70*/  HADD2.F32 R223, -RZ, R37.H0_H0 ;  /* 0x20000025ffdf7230 */ /* 0x000fe40000004100 */
[----:B0-----:R-:W-:-:S05]  /*0c80*/  @P5 IMAD.WIDE.U32 R214, R231, 0x10, R214 ;  /* 0x00000010e7d65825 */ /* 0x001fca00078e00d6 */
[----:B------:R4:W5:Y:S01]  /*0c90*/  @P5 LDG.E.128 R128, desc[UR20][R214.64] ;  /* 0x00000014d6805981 */ /* 0x000962000c1e1d00 */
[----:B------:R-:W-:Y:S02]  /*0ca0*/  IADD3 R232, PT, PT, R232, 0x80, RZ ;  /* 0x00000080e8e87810 */ /* 0x000fe40007ffe0ff */
[----:B------:R-:W-:Y:S02]  /*0cb0*/  IADD3 R230, PT, PT, R230, 0x80, RZ ;  /* 0x00000080e6e67810 */ /* 0x000fe40007ffe0ff */
[----:B------:R-:W-:Y:S01]  /*0cc0*/  IADD3 R231, PT, PT, R231, 0x80, RZ ;  /* 0x00000080e7e77810 */ /* 0x000fe20007ffe0ff */
[--C-:B---3--:R-:W-:Y:S02]  /*0cd0*/  HADD2.F32 R216, -RZ, R160.reuse.H1_H1 ;  /* 0x300000a0ffd87230 */ /* 0x108fe40000004100 */
[----:B------:R-:W-:Y:S02]  /*0ce0*/  HADD2.F32 R218, -RZ, R161.H1_H1 ;  /* 0x300000a1ffda7230 */ /* 0x000fe40000004100 */
[----:B------:R-:W-:-:S02]  /*0cf0*/  HADD2.F32 R213, -RZ, R160.H0_H0 ;  /* 0x200000a0ffd57230 */ /* 0x000fc40000004100 */
[----:B------:R-:W-:Y:S01]  /*0d00*/  FADD.FTZ R216, R216, -UR7 ;  /* 0x80000007d8d87e21 */ /* 0x000fe20008010000 */
[----:B------:R-:W-:Y:S01]  /*0d10*/  FADD.FTZ R218, R218, -UR7 ;  /* 0x80000007dada7e21 */ /* 0x000fe20008010000 */
[--C-:B----4-:R-:W-:Y:S02]  /*0d20*/  HADD2.F32 R214, -RZ, R164.reuse.H0_H0 ;  /* 0x200000a4ffd67230 */ /* 0x110fe40000004100 */
[----:B------:R-:W-:Y:S01]  /*0d30*/  FADD.FTZ R213, R213, -UR7 ;  /* 0x80000007d5d57e21 */ /* 0x000fe20008010000 */
[----:B------:R-:W-:Y:S02]  /*0d40*/  HADD2.F32 R164, -RZ, R164.H1_H1 ;  /* 0x300000a4ffa47230 */ /* 0x000fe40000004100 */
[----:B------:R-:W-:Y:S01]  /*0d50*/  FMUL.FTZ R226, R216, UR31 ;  /* 0x0000001fd8e27c20 */ /* 0x000fe20008410000 */
[----:B------:R-:W-:Y:S02]  /*0d60*/  HADD2.F32 R217, -RZ, R161.H0_H0 ;  /* 0x200000a1ffd97230 */ /* 0x000fe40000004100 */
[----:B------:R-:W-:-:S02]  /*0d70*/  HADD2.F32 R219, -RZ, R162.H0_H0 ;  /* 0x200000a2ffdb7230 */ /* 0x000fc40000004100 */
[--C-:B------:R-:W-:Y:S02]  /*0d80*/  HADD2.F32 R215, -RZ, R165.reuse.H0_H0 ;  /* 0x200000a5ffd77230 */ /* 0x100fe40000004100 */
[----:B------:R-:W-:Y:S01]  /*0d90*/  FMUL.FTZ R222, R218, UR31 ;  /* 0x0000001fdade7c20 */ /* 0x000fe20008410000 */
[----:B------:R-:W-:Y:S02]  /*0da0*/  HADD2.F32 R165, -RZ, R165.H1_H1 ;  /* 0x300000a5ffa57230 */ /* 0x000fe40000004100 */
[----:B------:R-:W-:Y:S01]  /*0db0*/  FMUL.FTZ R229, R213, UR31 ;  /* 0x0000001fd5e57c20 */ /* 0x000fe20008410000 */
[----:B------:R-:W-:Y:S02]  /*0dc0*/  HADD2.F32 R221, -RZ, R162.H1_H1 ;  /* 0x300000a2ffdd7230 */ /* 0x000fe40000004100 */
[----:B------:R-:W-:Y:S01]  /*0dd0*/  FMUL.FTZ R227, R227, R214 ;  /* 0x000000d6e3e37220 */ /* 0x000fe20000410000 */
[-C--:B------:R-:W-:Y:S01]  /*0de0*/  FMUL.FTZ R224, R224, R164.reuse ;  /* 0x000000a4e0e07220 */ /* 0x080fe20000410000 */
[----:B------:R-:W-:Y:S01]  /*0df0*/  FADD.FTZ R93, R93, R164 ;  /* 0x000000a45d5d7221 */ /* 0x000fe20000010000 */
[----:B------:R-:W-:Y:S01]  /*0e00*/  FFMA.FTZ R57, R226, R164, R57 ;  /* 0x000000a4e2397223 */ /* 0x000fe20000010039 */
[----:B------:R-:W-:-:S02]  /*0e10*/  HADD2.F32 R162, -RZ, R163.H0_H0 ;  /* 0x200000a3ffa27230 */ /* 0x000fc40000004100 */
[----:B------:R-:W-:Y:S01]  /*0e20*/  FADD.FTZ R217, R217, -UR7 ;  /* 0x80000007d9d97e21 */ /* 0x000fe20008010000 */
[----:B------:R-:W-:Y:S02]  /*0e30*/  HADD2.F32 R233, -RZ, R166.H0_H0 ;  /* 0x200000a6ffe97230 */ /* 0x000fe40000004100 */
[----:B------:R-:W-:Y:S01]  /*0e40*/  FADD.FTZ R219, R219, -UR7 ;  /* 0x80000007dbdb7e21 */ /* 0x000fe20008010000 */
[----:B------:R-:W-:Y:S02]  /*0e50*/  HADD2.F32 R164, -RZ, R38.H0_H0 ;  /* 0x20000026ffa47230 */ /* 0x000fe40000004100 */
[----:B------:R-:W-:Y:S01]  /*0e60*/  FMUL.FTZ R220, R220, R165 ;  /* 0x000000a5dcdc7220 */ /* 0x000fe20000410000 */
[--C-:B------:R-:W-:Y:S02]  /*0e70*/  HADD2.F32 R161, -RZ, R167.reuse.H0_H0 ;  /* 0x200000a7ffa17230 */ /* 0x100fe40000004100 */
[----:B------:R-:W-:Y:S01]  /*0e80*/  FADD.FTZ R95, R95, R165 ;  /* 0x000000a55f5f7221 */ /* 0x000fe20000010000 */
[----:B------:R-:W-:-:S02]  /*0e90*/  HADD2.F32 R160, -RZ, R167.H1_H1 ;  /* 0x300000a7ffa07230 */ /* 0x000fc40000004100 */
[----:B------:R-:W-:Y:S01]  /*0ea0*/  FFMA.FTZ R59, R222, R165, R59 ;  /* 0x000000a5de3b7223 */ /* 0x000fe2000001003b */
[----:B------:R-:W-:Y:S01]  /*0eb0*/  FADD.FTZ R165, RZ, R227 ;  /* 0x000000e3ffa57221 */ /* 0x000fe20000010000 */
[----:B------:R-:W-:Y:S01]  /*0ec0*/  FFMA.FTZ R167, R229, R227, RZ ;  /* 0x000000e3e5a77223 */ /* 0x000fe200000100ff */
[----:B------:R-:W-:Y:S01]  /*0ed0*/  FADD.FTZ R218, R221, -UR7 ;  /* 0x80000007ddda7e21 */ /* 0x000fe20008010000 */
[----:B------:R-:W-:Y:S01]  /*0ee0*/  FMUL.FTZ R225, R217, UR31 ;  /* 0x0000001fd9e17c20 */ /* 0x000fe20008410000 */
[----:B------:R-:W-:Y:S01]  /*0ef0*/  FMUL.FTZ R221, R219, UR31 ;  /* 0x0000001fdbdd7c20 */ /* 0x000fe20008410000 */
[----:B------:R-:W-:Y:S01]  /*0f00*/  FMUL.FTZ R219, R164, R233 ;  /* 0x000000e9a4db7220 */ /* 0x000fe20000410000 */
[----:B------:R-:W-:Y:S01]  /*0f10*/  FADD.FTZ R217, R162, -UR7 ;  /* 0x80000007a2d97e21 */ /* 0x000fe20008010000 */
[----:B------:R-:W-:Y:S02]  /*0f20*/  HADD2.F32 R166, -RZ, R166.H1_H1 ;  /* 0x300000a6ffa67230 */ /* 0x000fe40000004100 */
[----:B------:R-:W-:Y:S01]  /*0f30*/  FMUL.FTZ R223, R223, R215 ;  /* 0x000000d7dfdf7220 */ /* 0x000fe20000410000 */
[----:B------:R-:W-:-:S02]  /*0f40*/  HADD2.F32 R216, -RZ, R38.H1_H1 ;  /* 0x30000026ffd87230 */ /* 0x000fc40000004100 */
[----:B------:R-:W-:Y:S01]  /*0f50*/  FADD.FTZ R162, R165, R224 ;  /* 0x000000e0a5a27221 */ /* 0x000fe20000010000 */
[----:B------:R-:W-:Y:S01]  /*0f60*/  FFMA.FTZ R164, R226, R224, R167 ;  /* 0x000000e0e2a47223 */ /* 0x000fe200000100a7 */
[----:B------:R-:W-:Y:S01]  /*0f70*/  FMUL.FTZ R218, R218, UR31 ;  /* 0x0000001fdada7c20 */ /* 0x000fe20008410000 */
[----:B------:R-:W-:Y:S01]  /*0f80*/  FADD.FTZ R97, R97, R166 ;  /* 0x000000a661617221 */ /* 0x000fe20000010000 */
[----:B------:R-:W-:Y:S01]  /*0f90*/  FADD.FTZ R165, R162, R223 ;  /* 0x000000dfa2a57221 */ /* 0x000fe20000010000 */
[----:B------:R-:W-:Y:S01]  /*0fa0*/  FFMA.FTZ R167, R225, R223, R164 ;  /* 0x000000dfe1a77223 */ /* 0x000fe200000100a4 */
[-C--:B------:R-:W-:Y:S01]  /*0fb0*/  FMUL.FTZ R216, R216, R166.reuse ;  /* 0x000000a6d8d87220 */ /* 0x080fe20000410000 */
[----:B------:R-:W-:Y:S01]  /*0fc0*/  FFMA.FTZ R61, R218, R166, R61 ;  /* 0x000000a6da3d7223 */ /* 0x000fe2000001003d */
[----:B------:R-:W-:Y:S02]  /*0fd0*/  HADD2.F32 R163, -RZ, R163.H1_H1 ;  /* 0x300000a3ffa37230 */ /* 0x000fe40000004100 */
[----:B------:R-:W-:Y:S01]  /*0fe0*/  FMUL.FTZ R217, R217, UR31 ;  /* 0x0000001fd9d97c20 */ /* 0x000fe20008410000 */
[----:B------:R-:W-:-:S02]  /*0ff0*/  HADD2.F32 R166, -RZ, R39.H0_H0 ;  /* 0x20000027ffa67230 */ /* 0x000fc40000004100 */
[----:B------:R-:W-:Y:S01]  /*1000*/  FADD.FTZ R162, R165, R220 ;  /* 0x000000dca5a27221 */ /* 0x000fe20000010000 */
[----:B------:R-:W-:Y:S01]  /*1010*/  FFMA.FTZ R164, R222, R220, R167 ;  /* 0x000000dcdea47223 */ /* 0x000fe200000100a7 */
[----:B------:R-:W-:Y:S01]  /*1020*/  FADD.FTZ R92, R92, R214 ;  /* 0x000000d65c5c7221 */ /* 0x000fe20000010000 */
[----:B------:R-:W-:Y:S01]  /*1030*/  FFMA.FTZ R56, R229, R214, R56 ;  /* 0x000000d6e5387223 */ /* 0x000fe20000010038 */
[----:B------:R-:W-:Y:S01]  /*1040*/  FADD.FTZ R94, R94, R215 ;  /* 0x000000d75e5e7221 */ /* 0x000fe20000010000 */
[----:B------:R-:W-:Y:S01]  /*1050*/  FFMA.FTZ R58, R225, R215, R58 ;  /* 0x000000d7e13a7223 */ /* 0x000fe2000001003a */
[-C--:B------:R-:W-:Y:S01]  /*1060*/  FMUL.FTZ R215, R166, R161.reuse ;  /* 0x000000a1a6d77220 */ /* 0x080fe20000410000 */
[----:B------:R-:W-:Y:S01]  /*1070*/  FADD.FTZ R98, R98, R161 ;  /* 0x000000a162627221 */ /* 0x000fe20000010000 */
[----:B------:R-:W-:Y:S01]  /*1080*/  FFMA.FTZ R62, R217, R161, R62 ;  /* 0x000000a1d93e7223 */ /* 0x000fe2000001003e */
[----:B------:R-:W-:Y:S01]  /*1090*/  FADD.FTZ R214, R163, -UR7 ;  /* 0x80000007a3d67e21 */ /* 0x000fe20008010000 */
[----:B------:R-:W-:Y:S01]  /*10a0*/  FADD.FTZ R161, R162, R219 ;  /* 0x000000dba2a17221 */ /* 0x000fe20000010000 */
[----:B------:R-:W-:Y:S01]  /*10b0*/  FFMA.FTZ R163, R221, R219, R164 ;  /* 0x000000dbdda37223 */ /* 0x000fe200000100a4 */
[----:B------:R-:W-:-:S02]  /*10c0*/  HADD2.F32 R213, -RZ, R39.H1_H1 ;  /* 0x30000027ffd57230 */ /* 0x000fc40000004100 */
[----:B------:R-:W-:Y:S01]  /*10d0*/  FADD.FTZ R162, R161, R216 ;  /* 0x000000d8a1a27221 */ /* 0x000fe20000010000 */
[----:B------:R-:W-:Y:S01]  /*10e0*/  FFMA.FTZ R164, R218, R216, R163 ;  /* 0x000000d8daa47223 */ /* 0x000fe200000100a3 */
[----:B------:R-:W-:Y:S01]  /*10f0*/  FMUL.FTZ R214, R214, UR31 ;  /* 0x0000001fd6d67c20 */ /* 0x000fe20008410000 */
[-C--:B------:R-:W-:Y:S01]  /*1100*/  FMUL.FTZ R213, R213, R160.reuse ;  /* 0x000000a0d5d57220 */ /* 0x080fe20000410000 */
        /* <DEDUP_REMOVED lines=8> */
.L_x_2651:
[----:B------:R-:W-:Y:S05]  /*1190*/  BSYNC.RECONVERGENT B1 ;  /* 0x0000000000017941 */ /* 0x000fea0003800200 */
.L_x_2650:
        /* <DEDUP_REMOVED lines=16> */
[----:B0-----:R-:W-:-:S05]  /*12a0*/  @P5 IMAD.WIDE.U32 R12, R231, 0x10, R12 ;  /* 0x00000010e70c5825 */ /* 0x001fca00078e000c */
[----:B------:R0:W5:Y:S01]  /*12b0*/  @P5 LDG.E.128 R132, desc[UR20][R12.64] ;  /* 0x000000140c845981 */ /* 0x000162000c1e1d00 */
[----:B------:R-:W-:Y:S02]  /*12c0*/  IADD3 R232, PT, PT, R232, 0x80, RZ ;  /* 0x00000080e8e87810 */ /* 0x000fe40007ffe0ff */
[----:B------:R-:W-:Y:S02]  /*12d0*/  IADD3 R230, PT, PT, R230, 0x80, RZ ;  /* 0x00000080e6e67810 */ /* 0x000fe40007ffe0ff */
[----:B------:R-:W-:Y:S01]  /*12e0*/  IADD3 R231, PT, PT, R231, 0x80, RZ ;  /* 0x00000080e7e77810 */ /* 0x000fe20007ffe0ff */
[--C-:B---3--:R-:W-:Y:S02]  /*12f0*/  HADD2.F32 R3, -RZ, R4.reuse.H0_H0 ;  /* 0x20000004ff037230 */ /* 0x108fe40000004100 */
[----:B------:R-:W-:-:S03]  /*1300*/  HADD2.F32 R4, -RZ, R4.H1_H1 ;  /* 0x30000004ff047230 */ /* 0x000fc60000004100 */
[----:B------:R-:W-:Y:S01]  /*1310*/  FADD.FTZ R3, R3, -UR7 ;  /* 0x8000000703037e21 */ /* 0x000fe20008010000 */
[--C-:B------:R-:W-:Y:S02]  /*1320*/  HADD2.F32 R162, -RZ, R5.reuse.H0_H0 ;  /* 0x20000005ffa27230 */ /* 0x100fe40000004100 */
[----:B------:R-:W-:Y:S01]  /*1330*/  FADD.FTZ R4, R4, -UR7 ;  /* 0x8000000704047e21 */ /* 0x000fe20008010000 */
[----:B------:R-:W-:Y:S02]  /*1340*/  HADD2.F32 R163, -RZ, R5.H1_H1 ;  /* 0x30000005ffa37230 */ /* 0x000fe40000004100 */
[----:B------:R-:W-:Y:S01]  /*1350*/  FMUL.FTZ R3, R3, UR31 ;  /* 0x0000001f03037c20 */ /* 0x000fe20008410000 */
[--C-:B----4-:R-:W-:Y:S02]  /*1360*/  HADD2.F32 R5, -RZ, R8.reuse.H0_H0 ;  /* 0x20000008ff057230 */ /* 0x110fe40000004100 */
[----:B------:R-:W-:Y:S01]  /*1370*/  FMUL.FTZ R4, R4, UR31 ;  /* 0x0000001f04047c20 */ /* 0x000fe20008410000 */
[----:B------:R-:W-:-:S02]  /*1380*/  HADD2.F32 R8, -RZ, R8.H1_H1 ;  /* 0x30000008ff087230 */ /* 0x000fc40000004100 */
[-C--:B------:R-:W-:Y:S01]  /*1390*/  FMUL.FTZ R212, R212, R5.reuse ;  /* 0x00000005d4d47220 */ /* 0x080fe20000410000 */
[----:B------:R-:W-:Y:S01]  /*13a0*/  FADD.FTZ R100, R100, R5 ;  /* 0x0000000564647221 */ /* 0x000fe20000010000 */
[----:B------:R-:W-:Y:S01]  /*13b0*/  FFMA.FTZ R64, R3, R5, R64 ;  /* 0x0000000503407223 */ /* 0x000fe20000010040 */
[----:B------:R-:W-:Y:S01]  /*13c0*/  FADD.FTZ R5, R162, -UR7 ;  /* 0x80000007a2057e21 */ /* 0x000fe20008010000 */
[-C--:B------:R-:W-:Y:S01]  /*13d0*/  FMUL.FTZ R211, R211, R8.reuse ;  /* 0x00000008d3d37220 */ /* 0x080fe20000410000 */
[----:B------:R-:W-:Y:S01]  /*13e0*/  FADD.FTZ R101, R101, R8 ;  /* 0x0000000865657221 */ /* 0x000fe20000010000 */
[----:B------:R-:W-:Y:S01]  /*13f0*/  FFMA.FTZ R65, R4, R8, R65 ;  /* 0x0000000804417223 */ /* 0x000fe20000010041 */
[----:B------:R-:W-:Y:S01]  /*1400*/  FADD.FTZ R8, R163, -UR7 ;  /* 0x80000007a3087e21 */ /* 0x000fe20008010000 */
[--C-:B------:R-:W-:Y:S02]  /*1410*/  HADD2.F32 R164, -RZ, R6.reuse.H0_H0 ;  /* 0x20000006ffa47230 */ /* 0x100fe40000004100 */
[----:B------:R-:W-:-:S02]  /*1420*/  HADD2.F32 R165, -RZ, R6.H1_H1 ;  /* 0x30000006ffa57230 */ /* 0x000fc40000004100 */
[--C-:B------:R-:W-:Y:S02]  /*1430*/  HADD2.F32 R15, -RZ, R7.reuse.H0_H0 ;  /* 0x20000007ff0f7230 */ /* 0x100fe40000004100 */
[----:B------:R-:W-:Y:S02]  /*1440*/  HADD2.F32 R14, -RZ, R7.H1_H1 ;  /* 0x30000007ff0e7230 */ /* 0x000fe40000004100 */
[----:B------:R-:W-:Y:S01]  /*1450*/  FMUL.FTZ R5, R5, UR31 ;  /* 0x0000001f05057c20 */ /* 0x000fe20008410000 */
[--C-:B------:R-:W-:Y:S02]  /*1460*/  HADD2.F32 R7, -RZ, R9.reuse.H0_H0 ;  /* 0x20000009ff077230 */ /* 0x100fe40000004100 */
[----:B0-----:R-:W-:Y:S02]  /*1470*/  HADD2.F32 R12, -RZ, R9.H1_H1 ;  /* 0x30000009ff0c7230 */ /* 0x001fe40000004100 */
[--C-:B------:R-:W-:Y:S02]  /*1480*/  HADD2.F32 R6, -RZ, R41.reuse.H0_H0 ;  /* 0x20000029ff067230 */ /* 0x100fe40000004100 */
[----:B------:R-:W-:Y:S01]  /*1490*/  FMUL.FTZ R8, R8, UR31 ;  /* 0x0000001f08087c20 */ /* 0x000fe20008410000 */
[----:B------:R-:W-:-:S02]  /*14a0*/  HADD2.F32 R9, -RZ, R41.H1_H1 ;  /* 0x30000029ff097230 */ /* 0x000fc40000004100 */
[----:B------:R-:W-:Y:S01]  /*14b0*/  FADD.FTZ R102, R102, R7 ;  /* 0x0000000766667221 */ /* 0x000fe20000010000 */
[-C--:B------:R-:W-:Y:S01]  /*14c0*/  FFMA.FTZ R66, R5, R7.reuse, R66 ;  /* 0x0000000705427223 */ /* 0x080fe20000010042 */
[----:B------:R-:W-:Y:S01]  /*14d0*/  FMUL.FTZ R6, R6, R7 ;  /* 0x0000000706067220 */ /* 0x000fe20000410000 */
[----:B------:R-:W-:Y:S01]  /*14e0*/  FADD.FTZ R103, R103, R12 ;  /* 0x0000000c67677221 */ /* 0x000fe20000010000 */
[-C--:B------:R-:W-:Y:S01]  /*14f0*/  FMUL.FTZ R7, R9, R12.reuse ;  /* 0x0000000c09077220 */ /* 0x080fe20000410000 */
[----:B------:R-:W-:Y:S01]  /*1500*/  FFMA.FTZ R67, R8, R12, R67 ;  /* 0x0000000c08437223 */ /* 0x000fe20000010043 */
[----:B------:R-:W-:Y:S01]  /*1510*/  FADD.FTZ R12, R165, -UR7 ;  /* 0x80000007a50c7e21 */ /* 0x000fe20008010000 */
[----:B------:R-:W-:Y:S01]  /*1520*/  FADD.FTZ R164, R164, -UR7 ;  /* 0x80000007a4a47e21 */ /* 0x000fe20008010000 */
[--C-:B------:R-:W-:Y:S02]  /*1530*/  HADD2.F32 R161, -RZ, R11.reuse.H0_H0 ;  /* 0x2000000bffa17230 */ /* 0x100fe40000004100 */
[----:B------:R-:W-:-:S02]  /*1540*/  HADD2.F32 R160, -RZ, R11.H1_H1 ;  /* 0x3000000bffa07230 */ /* 0x000fc40000004100 */
[----:B------:R-:W-:Y:S01]  /*1550*/  FMUL.FTZ R12, R12, UR31 ;  /* 0x0000001f0c0c7c20 */ /* 0x000fe20008410000 */
[--C-:B------:R-:W-:Y:S02]  /*1560*/  HADD2.F32 R13, -RZ, R10.reuse.H0_H0 ;  /* 0x2000000aff0d7230 */ /* 0x100fe40000004100 */
[----:B------:R-:W-:Y:S02]  /*1570*/  HADD2.F32 R16, -RZ, R10.H1_H1 ;  /* 0x3000000aff107230 */ /* 0x000fe40000004100 */
[--C-:B------:R-:W-:Y:S02]  /*1580*/  HADD2.F32 R11, -RZ, R42.reuse.H1_H1 ;  /* 0x3000002aff0b7230 */ /* 0x100fe40000004100 */
[----:B------:R-:W-:Y:S01]  /*1590*/  FMUL.FTZ R9, R164, UR31 ;  /* 0x0000001fa4097c20 */ /* 0x000fe20008410000 */
[----:B------:R-:W-:Y:S02]  /*15a0*/  HADD2.F32 R10, -RZ, R42.H0_H0 ;  /* 0x2000002aff0a7230 */ /* 0x000fe40000004100 */
[----:B------:R-:W-:Y:S01]  /*15b0*/  FADD.FTZ R105, R105, R16 ;  /* 0x0000001069697221 */ /* 0x000fe20000010000 */
[-C--:B------:R-:W-:Y:S01]  /*15c0*/  FFMA.FTZ R69, R12, R16.reuse, R69 ;  /* 0x000000100c457223 */ /* 0x080fe20000010045 */
[----:B------:R-:W-:Y:S01]  /*15d0*/  FMUL.FTZ R11, R11, R16 ;  /* 0x000000100b0b7220 */ /* 0x000fe20000410000 */
[----:B------:R-:W-:Y:S01]  /*15e0*/  FADD.FTZ R104, R104, R13 ;  /* 0x0000000d68687221 */ /* 0x000fe20000010000 */
[-C--:B------:R-:W-:Y:S01]  /*15f0*/  FMUL.FTZ R10, R10, R13.reuse ;  /* 0x0000000d0a0a7220 */ /* 0x080fe20000410000 */
[----:B------:R-:W-:Y:S01]  /*1600*/  FFMA.FTZ R68, R9, R13, R68 ;  /* 0x0000000d09447223 */ /* 0x000fe20000010044 */
[----:B------:R-:W-:Y:S01]  /*1610*/  FADD.FTZ R16, R233, R212 ;  /* 0x000000d4e9107221 */ /* 0x000fe20000010000 */
[----:B------:R-:W-:Y:S01]  /*1620*/  FFMA.FTZ R13, R3, R212, R234 ;  /* 0x000000d4030d7223 */ /* 0x000fe200000100ea */
[----:B------:R-:W-:-:S02]  /*1630*/  HADD2.F32 R162, -RZ, R43.H0_H0 ;  /* 0x2000002bffa27230 */ /* 0x000fc40000004100 */
        /* <DEDUP_REMOVED lines=10> */
[----:B------:R-:W-:-:S03]  /*16e0*/  FFMA.FTZ R16, R8, R7, R163 ;  /* 0x0000000708107223 */ /* 0x000fc600000100a3 */
        /* <DEDUP_REMOVED lines=14> */
.L_x_2653:
[----:B------:R-:W-:Y:S05]  /*17d0*/  BSYNC.RECONVERGENT B1 ;  /* 0x0000000000017941 */ /* 0x000fea0003800200 */
.L_x_2652:
        /* <DEDUP_REMOVED lines=16> */
[----:B------:R-:W-:Y:S02]  /*18e0*/  IADD3 R232, PT, PT, R232, 0x80, RZ ;  /* 0x00000080e8e87810 */ /* 0x000fe40007ffe0ff */
[----:B------:R-:W-:Y:S02]  /*18f0*/  IADD3 R230, PT, PT, R230, 0x80, RZ ;  /* 0x00000080e6e67810 */ /* 0x000fe40007ffe0ff */
[----:B------:R-:W-:Y:S01]  /*1900*/  IADD3 R231, PT, PT, R231, 0x80, RZ ;  /* 0x00000080e7e77810 */ /* 0x000fe20007ffe0ff */
[--C-:B---3--:R-:W-:Y:S02]  /*1910*/  HADD2.F32 R17, -RZ, R20.reuse.H0_H0 ;  /* 0x20000014ff117230 */ /* 0x108fe40000004100 */
[----:B------:R-:W-:Y:S02]  /*1920*/  HADD2.F32 R163, -RZ, R20.H1_H1 ;  /* 0x30000014ffa37230 */ /* 0x000fe40000004100 */
[----:B-----5:R-:W-:-:S02]  /*1930*/  HADD2.F32 R20, -RZ, R44.H0_H0 ;  /* 0x2000002cff147230 */ /* 0x020fc40000004100 */
[----:B------:R-:W-:Y:S01]  /*1940*/  FADD.FTZ R17, R17, -UR7 ;  /* 0x8000000711117e21 */ /* 0x000fe20008010000 */
[--C-:B----4-:R-:W-:Y:S02]  /*1950*/  HADD2.F32 R19, -RZ, R24.reuse.H0_H0 ;  /* 0x20000018ff137230 */ /* 0x110fe40000004100 */
[----:B------:R-:W-:Y:S01]  /*1960*/  FADD.FTZ R163, R163, -UR7 ;  /* 0x80000007a3a37e21 */ /* 0x000fe20008010000 */
[--C-:B------:R-:W-:Y:S02]  /*1970*/  HADD2.F32 R164, -RZ, R21.reuse.H0_H0 ;  /* 0x20000015ffa47230 */ /* 0x100fe40000004100 */
[----:B------:R-:W-:Y:S01]  /*1980*/  FMUL.FTZ R17, R17, UR31 ;  /* 0x0000001f11117c20 */ /* 0x000fe20008410000 */
[----:B------:R-:W-:Y:S02]  /*1990*/  HADD2.F32 R165, -RZ, R21.H1_H1 ;  /* 0x30000015ffa57230 */ /* 0x000fe40000004100 */
[----:B------:R-:W-:Y:S01]  /*19a0*/  FMUL.FTZ R18, R20, R19 ;  /* 0x0000001314127220 */ /* 0x000fe20000410000 */
[----:B------:R-:W-:-:S02]  /*19b0*/  HADD2.F32 R24, -RZ, R24.H1_H1 ;  /* 0x30000018ff187230 */ /* 0x000fc40000004100 */
[----:B------:R-:W-:Y:S01]  /*19c0*/  FMUL.FTZ R20, R163, UR31 ;  /* 0x0000001fa3147c20 */ /* 0x000fe20008410000 */
[----:B------:R-:W-:Y:S02]  /*19d0*/  HADD2.F32 R21, -RZ, R44.H1_H1 ;  /* 0x3000002cff157230 */ /* 0x000fe40000004100 */
[----:B------:R-:W-:Y:S01]  /*19e0*/  FADD.FTZ R108, R108, R19 ;  /* 0x000000136c6c7221 */ /* 0x000fe20000010000 */
[----:B------:R-:W-:Y:S01]  /*19f0*/  FFMA.FTZ R72, R17, R19, R72 ;  /* 0x0000001311487223 */ /* 0x000fe20000010048 */
[----:B------:R-:W-:Y:S01]  /*1a00*/  FADD.FTZ R164, R164, -UR7 ;  /* 0x80000007a4a47e21 */ /* 0x000fe20008010000 */
[----:B------:R-:W-:Y:S01]  /*1a10*/  FADD.FTZ R109, R109, R24 ;  /* 0x000000186d6d7221 */ /* 0x000fe20000010000 */
[-C--:B------:R-:W-:Y:S01]  /*1a20*/  FMUL.FTZ R19, R21, R24.reuse ;  /* 0x0000001815137220 */ /* 0x080fe20000410000 */
[----:B------:R-:W-:Y:S01]  /*1a30*/  FFMA.FTZ R73, R20, R24, R73 ;  /* 0x0000001814497223 */ /* 0x000fe20000010049 */
[----:B------:R-:W-:Y:S01]  /*1a40*/  FADD.FTZ R24, R165, -UR7 ;  /* 0x80000007a5187e21 */ /* 0x000fe20008010000 */
[----:B------:R-:W-:-:S02]  /*1a50*/  HADD2.F32 R166, -RZ, R22.H0_H0 ;  /* 0x20000016ffa67230 */ /* 0x000fc40000004100 */
[----:B------:R-:W-:Y:S02]  /*1a60*/  HADD2.F32 R167, -RZ, R22.H1_H1 ;  /* 0x30000016ffa77230 */ /* 0x000fe40000004100 */
[--C-:B------:R-:W-:Y:S02]  /*1a70*/  HADD2.F32 R29, -RZ, R23.reuse.H0_H0 ;  /* 0x20000017ff1d7230 */ /* 0x100fe40000004100 */
[----:B------:R-:W-:Y:S02]  /*1a80*/  HADD2.F32 R30, -RZ, R23.H1_H1 ;  /* 0x30000017ff1e7230 */ /* 0x000fe40000004100 */
[----:B------:R-:W-:Y:S01]  /*1a90*/  FMUL.FTZ R21, R164, UR31 ;  /* 0x0000001fa4157c20 */ /* 0x000fe20008410000 */
[--C-:B------:R-:W-:Y:S02]  /*1aa0*/  HADD2.F32 R23, -RZ, R25.reuse.H0_H0 ;  /* 0x20000019ff177230 */ /* 0x100fe40000004100 */
[----:B------:R-:W-:Y:S02]  /*1ab0*/  HADD2.F32 R28, -RZ, R25.H1_H1 ;  /* 0x30000019ff1c7230 */ /* 0x000fe40000004100 */
[----:B------:R-:W-:-:S02]  /*1ac0*/  HADD2.F32 R22, -RZ, R45.H0_H0 ;  /* 0x2000002dff167230 */ /* 0x000fc40000004100 */
[----:B------:R-:W-:Y:S01]  /*1ad0*/  FMUL.FTZ R24, R24, UR31 ;  /* 0x0000001f18187c20 */ /* 0x000fe20008410000 */
[----:B------:R-:W-:Y:S02]  /*1ae0*/  HADD2.F32 R25, -RZ, R45.H1_H1 ;  /* 0x3000002dff197230 */ /* 0x000fe40000004100 */
        /* <DEDUP_REMOVED lines=8> */
[----:B------:R-:W-:-:S02]  /*1b70*/  HADD2.F32 R161, -RZ, R27.H0_H0 ;  /* 0x2000001bffa17230 */ /* 0x000fc40000004100 */
[----:B------:R-:W-:Y:S02]  /*1b80*/  HADD2.F32 R160, -RZ, R27.H1_H1 ;  /* 0x3000001bffa07230 */ /* 0x000fe40000004100 */
[----:B------:R-:W-:Y:S01]  /*1b90*/  FMUL.FTZ R28, R28, UR31 ;  /* 0x0000001f1c1c7c20 */ /* 0x000fe20008410000 */
[--C-:B------:R-:W-:Y:S02]  /*1ba0*/  HADD2.F32 R31, -RZ, R26.reuse.H0_H0 ;  /* 0x2000001aff1f7230 */ /* 0x100fe40000004100 */
[----:B------:R-:W-:Y:S02]  /*1bb0*/  HADD2.F32 R162, -RZ, R26.H1_H1 ;  /* 0x3000001affa27230 */ /* 0x000fe40000004100 */
[--C-:B------:R-:W-:Y:S02]  /*1bc0*/  HADD2.F32 R27, -RZ, R46.reuse.H1_H1 ;  /* 0x3000002eff1b7230 */ /* 0x100fe40000004100 */
[----:B------:R-:W-:Y:S01]  /*1bd0*/  FMUL.FTZ R25, R166, UR31 ;  /* 0x0000001fa6197c20 */ /* 0x000fe20008410000 */
[----:B------:R-:W-:-:S02]  /*1be0*/  HADD2.F32 R26, -RZ, R46.H0_H0 ;  /* 0x2000002eff1a7230 */ /* 0x000fc40000004100 */
        /* <DEDUP_REMOVED lines=8> */
[----:B------:R-:W-:Y:S02]  /*1c70*/  HADD2.F32 R164, -RZ, R47.H0_H0 ;  /* 0x2000002fffa47230 */ /* 0x000fe40000004100 */
        /* <DEDUP_REMOVED lines=25> */
.L_x_2655:
[----:B------:R-:W-:Y:S05]  /*1e10*/  BSYNC.RECONVERGENT B1 ;  /* 0x0000000000017941 */ /* 0x000fea0003800200 */
.L_x_2654:
        /* <DEDUP_REMOVED lines=15> */
[----:B0-----:R-:W-:-:S05]  /*1f10*/  @P5 IMAD.WIDE.U32 R170, R231, 0x10, R170 ;  /* 0x00000010e7aa5825 */ /* 0x001fca00078e00aa */
[----:B------:R4:W5:Y:S01]  /*1f20*/  @P5 LDG.E.128 R32, desc[UR20][R170.64] ;  /* 0x00000014aa205981 */ /* 0x000962000c1e1d00 */
[----:B------:R-:W-:Y:S01]  /*1f30*/  HADD2.F32 R188, -RZ, R50.H0_H0 ;  /* 0x20000032ffbc7230 */ /* 0x000fe20000004100 */
[----:B------:R-:W-:Y:S02]  /*1f40*/  IADD3 R232, PT, PT, R232, 0x80, RZ ;  /* 0x00000080e8e87810 */ /* 0x000fe40007ffe0ff */
[----:B------:R-:W-:Y:S02]  /*1f50*/  IADD3 R230, PT, PT, R230, 0x80, RZ ;  /* 0x00000080e6e67810 */ /* 0x000fe40007ffe0ff */
[----:B------:R-:W-:Y:S01]  /*1f60*/  IADD3 R231, PT, PT, R231, 0x80, RZ ;  /* 0x00000080e7e77810 */ /* 0x000fe20007ffe0ff */
[--C-:B---3--:R-:W-:Y:S02]  /*1f70*/  HADD2.F32 R169, -RZ, R160.reuse.H0_H0 ;  /* 0x200000a0ffa97230 */ /* 0x108fe40000004100 */
[----:B------:R-:W-:Y:S02]  /*1f80*/  HADD2.F32 R184, -RZ, R160.H1_H1 ;  /* 0x300000a0ffb87230 */ /* 0x000fe40000004100 */
[----:B------:R-:W-:-:S02]  /*1f90*/  HADD2.F32 R186, -RZ, R161.H0_H0 ;  /* 0x200000a1ffba7230 */ /* 0x000fc40000004100 */
[----:B------:R-:W-:Y:S01]  /*1fa0*/  FADD.FTZ R169, R169, -UR7 ;  /* 0x80000007a9a97e21 */ /* 0x000fe20008010000 */
[----:B------:R-:W-:Y:S02]  /*1fb0*/  HADD2.F32 R187, -RZ, R161.H1_H1 ;  /* 0x300000a1ffbb7230 */ /* 0x000fe40000004100 */
[--C-:B----4-:R-:W-:Y:S02]  /*1fc0*/  HADD2.F32 R171, -RZ, R164.reuse.H0_H0 ;  /* 0x200000a4ffab7230 */ /* 0x110fe40000004100 */
[--C-:B------:R-:W-:Y:S02]  /*1fd0*/  HADD2.F32 R161, -RZ, R167.reuse.H0_H0 ;  /* 0x200000a7ffa17230 */ /* 0x100fe40000004100 */
[----:B------:R-:W-:Y:S02]  /*1fe0*/  HADD2.F32 R160, -RZ, R167.H1_H1 ;  /* 0x300000a7ffa07230 */ /* 0x000fe40000004100 */
[----:B------:R-:W-:Y:S01]  /*1ff0*/  FADD.FTZ R167, R184, -UR7 ;  /* 0x80000007b8a77e21 */ /* 0x000fe20008010000 */
[----:B------:R-:W-:-:S02]  /*2000*/  HADD2.F32 R173, -RZ, R164.H1_H1 ;  /* 0x300000a4ffad7230 */ /* 0x000fc40000004100 */
[----:B------:R-:W-:Y:S01]  /*2010*/  FMUL.FTZ R169, R169, UR31 ;  /* 0x0000001fa9a97c20 */ /* 0x000fe20008410000 */
[----:B------:R-:W-:Y:S02]  /*2020*/  HADD2.F32 R164, -RZ, R48.H1_H1 ;  /* 0x30000030ffa47230 */ /* 0x000fe40000004100 */
[-C--:B------:R-:W-:Y:S01]  /*2030*/  FMUL.FTZ R170, R172, R171.reuse ;  /* 0x000000abacaa7220 */ /* 0x080fe20000410000 */
[----:B------:R-:W-:Y:S01]  /*2040*/  FMUL.FTZ R172, R167, UR31 ;  /* 0x0000001fa7ac7c20 */ /* 0x000fe20008410000 */
[----:B------:R-:W-:Y:S01]  /*2050*/  FADD.FTZ R186, R186, -UR7 ;  /* 0x80000007baba7e21 */ /* 0x000fe20008010000 */
[----:B------:R-:W-:Y:S02]  /*2060*/  HADD2.F32 R190, -RZ, R162.H0_H0 ;  /* 0x200000a2ffbe7230 */ /* 0x000fe40000004100 */
[----:B------:R-:W-:Y:S01]  /*2070*/  FADD.FTZ R144, R144, R171 ;  /* 0x000000ab90907221 */ /* 0x000fe20000010000 */
[----:B------:R-:W-:Y:S01]  /*2080*/  FFMA.FTZ R116, R169, R171, R116 ;  /* 0x000000aba9747223 */ /* 0x000fe20000010074 */
[----:B------:R-:W-:-:S02]  /*2090*/  HADD2.F32 R185, -RZ, R165.H0_H0 ;  /* 0x200000a5ffb97230 */ /* 0x000fc40000004100 */
[-C--:B------:R-:W-:Y:S01]  /*20a0*/  FMUL.FTZ R171, R164, R173.reuse ;  /* 0x000000ada4ab7220 */ /* 0x080fe20000410000 */
[----:B------:R-:W-:Y:S02]  /*20b0*/  HADD2.F32 R184, -RZ, R49.H0_H0 ;  /* 0x20000031ffb87230 */ /* 0x000fe40000004100 */
[----:B------:R-:W-:Y:S01]  /*20c0*/  FADD.FTZ R145, R145, R173 ;  /* 0x000000ad91917221 */ /* 0x000fe20000010000 */
[----:B------:R-:W-:Y:S01]  /*20d0*/  FFMA.FTZ R117, R172, R173, R117 ;  /* 0x000000adac757223 */ /* 0x000fe20000010075 */
[----:B------:R-:W-:Y:S02]  /*20e0*/  HADD2.F32 R165, -RZ, R165.H1_H1 ;  /* 0x300000a5ffa57230 */ /* 0x000fe40000004100 */
[----:B------:R-:W-:Y:S01]  /*20f0*/  FMUL.FTZ R173, R186, UR31 ;  /* 0x0000001fbaad7c20 */ /* 0x000fe20008410000 */
[----:B------:R-:W-:Y:S02]  /*2100*/  HADD2.F32 R164, -RZ, R49.H1_H1 ;  /* 0x30000031ffa47230 */ /* 0x000fe40000004100 */
[----:B------:R-:W-:Y:S01]  /*2110*/  FADD.FTZ R186, R187, -UR7 ;  /* 0x80000007bbba7e21 */ /* 0x000fe20008010000 */
[----:B------:R-:W-:Y:S01]  /*2120*/  FADD.FTZ R187, R190, -UR7 ;  /* 0x80000007bebb7e21 */ /* 0x000fe20008010000 */
[----:B------:R-:W-:-:S02]  /*2130*/  HADD2.F32 R191, -RZ, R162.H1_H1 ;  /* 0x300000a2ffbf7230 */ /* 0x000fc40000004100 */
[-C--:B------:R-:W-:Y:S01]  /*2140*/  FMUL.FTZ R184, R184, R185.reuse ;  /* 0x000000b9b8b87220 */ /* 0x080fe20000410000 */
[----:B------:R-:W-:Y:S01]  /*2150*/  FADD.FTZ R146, R146, R185 ;  /* 0x000000b992927221 */ /* 0x000fe20000010000 */
[----:B------:R-:W-:Y:S01]  /*2160*/  FFMA.FTZ R118, R173, R185, R118 ;  /* 0x000000b9ad767223 */ /* 0x000fe20000010076 */
[--C-:B------:R-:W-:Y:S02]  /*2170*/  HADD2.F32 R189, -RZ, R166.reuse.H0_H0 ;  /* 0x200000a6ffbd7230 */ /* 0x100fe40000004100 */
[----:B------:R-:W-:Y:S01]  /*2180*/  FMUL.FTZ R185, R164, R165 ;  /* 0x000000a5a4b97220 */ /* 0x000fe20000410000 */
[----:B------:R-:W-:Y:S02]  /*2190*/  HADD2.F32 R166, -RZ, R166.H1_H1 ;  /* 0x300000a6ffa67230 */ /* 0x000fe40000004100 */
[----:B------:R-:W-:Y:S01]  /*21a0*/  FMUL.FTZ R187, R187, UR31 ;  /* 0x0000001fbbbb7c20 */ /* 0x000fe20008410000 */
[----:B------:R-:W-:Y:S02]  /*21b0*/  HADD2.F32 R164, -RZ, R50.H1_H1 ;  /* 0x30000032ffa47230 */ /* 0x000fe40000004100 */
[----:B------:R-:W-:Y:S01]  /*21c0*/  FMUL.FTZ R186, R186, UR31 ;  /* 0x0000001fbaba7c20 */ /* 0x000fe20008410000 */
[----:B------:R-:W-:Y:S01]  /*21d0*/  FADD.FTZ R190, R191, -UR7 ;  /* 0x80000007bfbe7e21 */ /* 0x000fe20008010000 */
[----:B------:R-:W-:-:S02]  /*21e0*/  HADD2.F32 R162, -RZ, R163.H0_H0 ;  /* 0x200000a3ffa27230 */ /* 0x000fc40000004100 */
[-C--:B------:R-:W-:Y:S01]  /*21f0*/  FMUL.FTZ R188, R188, R189.reuse ;  /* 0x000000bdbcbc7220 */ /* 0x080fe20000410000 */
[----:B------:R-:W-:Y:S01]  /*2200*/  FADD.FTZ R148, R148, R189 ;  /* 0x000000bd94947221 */ /* 0x000fe20000010000 */
[----:B------:R-:W-:Y:S01]  /*2210*/  FFMA.FTZ R152, R187, R189, R152 ;  /* 0x000000bdbb987223 */ /* 0x000fe20000010098 */
[----:B------:R-:W-:Y:S01]  /*2220*/  FMUL.FTZ R189, R164, R166 ;  /* 0x000000a6a4bd7220 */ /* 0x000fe20000410000 */
[----:B------:R-:W-:Y:S01]  /*2230*/  FADD.FTZ R147, R147, R165 ;  /* 0x000000a593937221 */ /* 0x000fe20000010000 */
[----:B------:R-:W-:Y:S01]  /*2240*/  FFMA.FTZ R119, R186, R165, R119 ;  /* 0x000000a5ba777223 */ /* 0x000fe20000010077 */
[----:B------:R-:W-:Y:S01]  /*2250*/  FADD.FTZ R164, R233, R170 ;  /* 0x000000aae9a47221 */ /* 0x000fe20000010000 */
[----:B------:R-:W-:Y:S01]  /*2260*/  FMUL.FTZ R190, R190, UR31 ;  /* 0x0000001fbebe7c20 */ /* 0x000fe20008410000 */
[----:B------:R-:W-:Y:S01]  /*2270*/  FFMA.FTZ R165, R169, R170, R234 ;  /* 0x000000aaa9a57223 */ /* 0x000fe200000100ea */
[----:B------:R-:W-:Y:S01]  /*2280*/  FADD.FTZ R193, R162, -UR7 ;  /* 0x80000007a2c17e21 */ /* 0x000fe20008010000 */
[----:B------:R-:W-:Y:S01]  /*2290*/  FADD.FTZ R167, R164, R171 ;  /* 0x000000aba4a77221 */ /* 0x000fe20000010000 */
[----:B------:R-:W-:Y:S01]  /*22a0*/  FADD.FTZ R149, R149, R166 ;  /* 0x000000a695957221 */ /* 0x000fe20000010000 */
[----:B------:R-:W-:Y:S01]  /*22b0*/  FFMA.FTZ R153, R190, R166, R153 ;  /* 0x000000a6be997223 */ /* 0x000fe20000010099 */
        /* <DEDUP_REMOVED lines=10> */
[----:B------:R-:W-:Y:S02]  /*2360*/  HADD2.F32 R163, -RZ, R163.H1_H1 ;  /* 0x300000a3ffa37230 */ /* 0x000fe40000004100 */
[----:B------:R-:W-:Y:S01]  /*2370*/  FADD.FTZ R164, R161, R188 ;  /* 0x000000bca1a47221 */ /* 0x000fe20000010000 */
[----:B------:R-:W-:Y:S01]  /*2380*/  FFMA.FTZ R161, R187, R188, R162 ;  /* 0x000000bcbba17223 */ /* 0x000fe200000100a2 */
[----:B------:R-:W-:-:S02]  /*2390*/  HADD2.F32 R233, -RZ, R51.H1_H1 ;  /* 0x30000033ffe97230 */ /* 0x000fc40000004100 */
        /* <DEDUP_REMOVED lines=11> */
.L_x_2657:
[----:B------:R-:W-:Y:S05]  /*2450*/  BSYNC.RECONVERGENT B1 ;  /* 0x0000000000017941 */ /* 0x000fea0003800200 */
.L_x_2656:
        /* <DEDUP_REMOVED lines=16> */
[--C-:B------:R-:W-:Y:S02]  /*2560*/  HADD2.F32 R208, -RZ, R55.reuse.H0_H0 ;  /* 0x20000037ffd07230 */ /* 0x100fe40000004100 */
[----:B------:R-:W-:Y:S02]  /*2570*/  HADD2.F32 R231, -RZ, R55.H1_H1 ;  /* 0x30000037ffe77230 */ /* 0x000fe40000004100 */
[--C-:B---3--:R-:W-:Y:S02]  /*2580*/  HADD2.F32 R199, -RZ, R160.reuse.H1_H1 ;  /* 0x300000a0ffc77230 */ /* 0x108fe40000004100 */
[----:B------:R-:W-:Y:S02]  /*2590*/  HADD2.F32 R195, -RZ, R160.H0_H0 ;  /* 0x200000a0ffc37230 */ /* 0x000fe40000004100 */
[----:B------:R-:W-:Y:S02]  /*25a0*/  HADD2.F32 R201, -RZ, R161.H0_H0 ;  /* 0x200000a1ffc97230 */ /* 0x000fe40000004100 */
[----:B------:R-:W-:Y:S01]  /*25b0*/  FADD.FTZ R199, R199, -UR7 ;  /* 0x80000007c7c77e21 */ /* 0x000fe20008010000 */
[----:B----4-:R-:W-:-:S02]  /*25c0*/  HADD2.F32 R197, -RZ, R164.H0_H0 ;  /* 0x200000a4ffc57230 */ /* 0x010fc40000004100 */
[----:B------:R-:W-:Y:S01]  /*25d0*/  FADD.FTZ R195, R195, -UR7 ;  /* 0x80000007c3c37e21 */ /* 0x000fe20008010000 */
[----:B------:R-:W-:Y:S02]  /*25e0*/  HADD2.F32 R203, -RZ, R161.H1_H1 ;  /* 0x300000a1ffcb7230 */ /* 0x000fe40000004100 */
[----:B------:R-:W-:Y:S01]  /*25f0*/  FMUL.FTZ R196, R198, R197 ;  /* 0x000000c5c6c47220 */ /* 0x000fe20000410000 */
[----:B------:R-:W-:Y:S01]  /*2600*/  FMUL.FTZ R198, R199, UR31 ;  /* 0x0000001fc7c67c20 */ /* 0x000fe20008410000 */
[----:B------:R-:W-:Y:S01]  /*2610*/  FADD.FTZ R199, R201, -UR7 ;  /* 0x80000007c9c77e21 */ /* 0x000fe20008010000 */
[----:B------:R-:W-:Y:S02]  /*2620*/  HADD2.F32 R200, -RZ, R164.H1_H1 ;  /* 0x300000a4ffc87230 */ /* 0x000fe40000004100 */
[----:B------:R-:W-:Y:S01]  /*2630*/  FMUL.FTZ R195, R195, UR31 ;  /* 0x0000001fc3c37c20 */ /* 0x000fe20008410000 */
[--C-:B------:R-:W-:Y:S02]  /*2640*/  HADD2.F32 R202, -RZ, R165.reuse.H0_H0 ;  /* 0x200000a5ffca7230 */ /* 0x100fe40000004100 */
[----:B------:R-:W-:-:S02]  /*2650*/  HADD2.F32 R204, -RZ, R165.H1_H1 ;  /* 0x300000a5ffcc7230 */ /* 0x000fc40000004100 */
[----:B------:R-:W-:Y:S02]  /*2660*/  HADD2.F32 R164, -RZ, R52.H1_H1 ;  /* 0x30000034ffa47230 */ /* 0x000fe40000004100 */
[----:B------:R-:W-:Y:S01]  /*2670*/  FMUL.FTZ R199, R199, UR31 ;  /* 0x0000001fc7c77c20 */ /* 0x000fe20008410000 */
[--C-:B------:R-:W-:Y:S02]  /*2680*/  HADD2.F32 R165, -RZ, R53.reuse.H0_H0 ;  /* 0x20000035ffa57230 */ /* 0x100fe40000004100 */
[----:B------:R-:W-:Y:S01]  /*2690*/  FADD.FTZ R203, R203, -UR7 ;  /* 0x80000007cbcb7e21 */ /* 0x000fe20008010000 */
[----:B------:R-:W-:Y:S01]  /*26a0*/  FADD.FTZ R120, R120, R197 ;  /* 0x000000c578787221 */ /* 0x000fe20000010000 */
[----:B------:R-:W-:Y:S01]  /*26b0*/  FFMA.FTZ R84, R195, R197, R84 ;  /* 0x000000c5c3547223 */ /* 0x000fe20000010054 */
[-C--:B------:R-:W-:Y:S01]  /*26c0*/  FMUL.FTZ R197, R164, R200.reuse ;  /* 0x000000c8a4c57220 */ /* 0x080fe20000410000 */
[----:B------:R-:W-:Y:S01]  /*26d0*/  FADD.FTZ R121, R121, R200 ;  /* 0x000000c879797221 */ /* 0x000fe20000010000 */
[----:B------:R-:W-:Y:S01]  /*26e0*/  FFMA.FTZ R85, R198, R200, R85 ;  /* 0x000000c8c6557223 */ /* 0x000fe20000010055 */
[----:B------:R-:W-:-:S02]  /*26f0*/  HADD2.F32 R201, -RZ, R53.H1_H1 ;  /* 0x30000035ffc97230 */ /* 0x000fc40000004100 */
[-C--:B------:R-:W-:Y:S01]  /*2700*/  FMUL.FTZ R200, R165, R202.reuse ;  /* 0x000000caa5c87220 */ /* 0x080fe20000410000 */
[----:B------:R-:W-:Y:S01]  /*2710*/  FADD.FTZ R122, R122, R202 ;  /* 0x000000ca7a7a7221 */ /* 0x000fe20000010000 */
[----:B------:R-:W-:Y:S01]  /*2720*/  FFMA.FTZ R86, R199, R202, R86 ;  /* 0x000000cac7567223 */ /* 0x000fe20000010056 */
[----:B------:R-:W-:Y:S02]  /*2730*/  HADD2.F32 R207, -RZ, R166.H0_H0 ;  /* 0x200000a6ffcf7230 */ /* 0x000fe40000004100 */
[----:B------:R-:W-:Y:S01]  /*2740*/  FMUL.FTZ R202, R203, UR31 ;  /* 0x0000001fcbca7c20 */ /* 0x000fe20008410000 */
[----:B------:R-:W-:Y:S02]  /*2750*/  HADD2.F32 R164, -RZ, R54.H0_H0 ;  /* 0x20000036ffa47230 */ /* 0x000fe40000004100 */
[--C-:B------:R-:W-:Y:S02]  /*2760*/  HADD2.F32 R206, -RZ, R162.reuse.H1_H1 ;  /* 0x300000a2ffce7230 */ /* 0x100fe40000004100 */
[----:B------:R-:W-:Y:S01]  /*2770*/  FMUL.FTZ R201, R201, R204 ;  /* 0x000000ccc9c97220 */ /* 0x000fe20000410000 */
[----:B------:R-:W-:-:S02]  /*2780*/  HADD2.F32 R205, -RZ, R162.H0_H0 ;  /* 0x200000a2ffcd7230 */ /* 0x000fc40000004100 */
[----:B------:R-:W-:Y:S01]  /*2790*/  FADD.FTZ R123, R123, R204 ;  /* 0x000000cc7b7b7221 */ /* 0x000fe20000010000 */
[----:B------:R-:W-:Y:S01]  /*27a0*/  FFMA.FTZ R87, R202, R204, R87 ;  /* 0x000000ccca577223 */ /* 0x000fe20000010057 */
[----:B------:R-:W-:Y:S01]  /*27b0*/  FMUL.FTZ R204, R164, R207 ;  /* 0x000000cfa4cc7220 */ /* 0x000fe20000410000 */
[----:B------:R-:W-:Y:S01]  /*27c0*/  FADD.FTZ R206, R206, -UR7 ;  /* 0x80000007cece7e21 */ /* 0x000fe20008010000 */
[----:B------:R-:W-:Y:S01]  /*27d0*/  FADD.FTZ R164, R233, R196 ;  /* 0x000000c4e9a47221 */ /* 0x000fe20000010000 */
[----:B------:R-:W-:Y:S01]  /*27e0*/  FFMA.FTZ R165, R195, R196, R234 ;  /* 0x000000c4c3a57223 */ /* 0x000fe200000100ea */
[----:B------:R-:W-:Y:S01]  /*27f0*/  FADD.FTZ R203, R205, -UR7 ;  /* 0x80000007cdcb7e21 */ /* 0x000fe20008010000 */
[----:B------:R-:W-:Y:S02]  /*2800*/  HADD2.F32 R166, -RZ, R166.H1_H1 ;  /* 0x300000a6ffa67230 */ /* 0x000fe40000004100 */
[----:B------:R-:W-:Y:S01]  /*2810*/  FMUL.FTZ R206, R206, UR31 ;  /* 0x0000001fcece7c20 */ /* 0x000fe20008410000 */
[----:B------:R-:W-:-:S02]  /*2820*/  HADD2.F32 R161, -RZ, R167.H0_H0 ;  /* 0x200000a7ffa17230 */ /* 0x000fc40000004100 */
[----:B------:R-:W-:Y:S02]  /*2830*/  HADD2.F32 R162, -RZ, R167.H1_H1 ;  /* 0x300000a7ffa27230 */ /* 0x000fe40000004100 */
[----:B------:R-:W-:Y:S01]  /*2840*/  FADD.FTZ R167, R164, R197 ;  /* 0x000000c5a4a77221 */ /* 0x000fe20000010000 */
[----:B------:R-:W-:Y:S02]  /*2850*/  HADD2.F32 R205, -RZ, R54.H1_H1 ;  /* 0x30000036ffcd7230 */ /* 0x000fe40000004100 */
[----:B------:R-:W-:Y:S01]  /*2860*/  FFMA.FTZ R164, R198, R197, R165 ;  /* 0x000000c5c6a47223 */ /* 0x000fe200000100a5 */
[--C-:B------:R-:W-:Y:S02]  /*2870*/  HADD2.F32 R160, -RZ, R163.reuse.H0_H0 ;  /* 0x200000a3ffa07230 */ /* 0x100fe40000004100 */
[----:B------:R-:W-:Y:S01]  /*2880*/  FADD.FTZ R125, R125, R166 ;  /* 0x000000a67d7d7221 */ /* 0x000fe20000010000 */
[-C--:B------:R-:W-:Y:S01]  /*2890*/  FFMA.FTZ R89, R206, R166.reuse, R89 ;  /* 0x000000a6ce597223 */ /* 0x080fe20000010059 */
[----:B------:R-:W-:Y:S01]  /*28a0*/  FMUL.FTZ R205, R205, R166 ;  /* 0x000000a6cdcd7220 */ /* 0x000fe20000410000 */
[----:B------:R-:W-:Y:S01]  /*28b0*/  FADD.FTZ R166, R167, R200 ;  /* 0x000000c8a7a67221 */ /* 0x000fe20000010000 */
[----:B------:R-:W-:Y:S01]  /*28c0*/  FFMA.FTZ R165, R199, R200, R164 ;  /* 0x000000c8c7a57223 */ /* 0x000fe200000100a4 */
[----:B------:R-:W-:Y:S01]  /*28d0*/  FADD.FTZ R209, R160, -UR7 ;  /* 0x80000007a0d17e21 */ /* 0x000fe20008010000 */
[----:B------:R-:W-:Y:S01]  /*28e0*/  FMUL.FTZ R203, R203, UR31 ;  /* 0x0000001fcbcb7c20 */ /* 0x000fe20008410000 */
[----:B------:R-:W-:Y:S01]  /*28f0*/  FADD.FTZ R167, R166, R201 ;  /* 0x000000c9a6a77221 */ /* 0x000fe20000010000 */
[----:B------:R-:W-:Y:S01]  /*2900*/  FFMA.FTZ R160, R202, R201, R165 ;  /* 0x000000c9caa07223 */ /* 0x000fe200000100a5 */
[----:B------:R-:W-:-:S02]  /*2910*/  HADD2.F32 R163, -RZ, R163.H1_H1 ;  /* 0x300000a3ffa37230 */ /* 0x000fc40000004100 */
[----:B------:R-:W-:Y:S01]  /*2920*/  FADD.FTZ R164, R167, R204 ;  /* 0x000000cca7a47221 */ /* 0x000fe20000010000 */
[C---:B------:R-:W-:Y:S01]  /*2930*/  FFMA.FTZ R165, R203.reuse, R204, R160 ;  /* 0x000000cccba57223 */ /* 0x040fe200000100a0 */
[----:B------:R-:W-:Y:S01]  /*2940*/  FADD.FTZ R124, R124, R207 ;  /* 0x000000cf7c7c7221 */ /* 0x000fe20000010000 */
[----:B------:R-:W-:Y:S01]  /*2950*/  FFMA.FTZ R88, R203, R207, R88 ;  /* 0x000000cfcb587223 */ /* 0x000fe20000010058 */
[----:B------:R-:W-:Y:S01]  /*2960*/  FMUL.FTZ R209, R209, UR31 ;  /* 0x0000001fd1d17c20 */ /* 0x000fe20008410000 */
[----:B------:R-:W-:Y:S01]  /*2970*/  FMUL.FTZ R207, R208, R161 ;  /* 0x000000a1d0cf7220 */ /* 0x000fe20000410000 */
        /* <DEDUP_REMOVED lines=12> */
[----:B------:R-:W-:Y:S01]  /*2a40*/  FFMA.FTZ R234, R210, R208, R161 ;  /* 0x000000d0d2ea7223 */ /* 0x000fe200000100a1 */
[----:B------:R-:W-:Y:S06]  /*2a50*/  BRA `(.L_x_2658) ;  /* 0x0000000400707947 */ /* 0x000fec0003800000 */
.L_x_2649:
[----:B------:R-:W0:Y:S01]  /*2a60*/  S2R R2, SR_TID.X ;  /* 0x0000000000027919 */ /* 0x000e220000002100 */
[----:B------:R-:W-:Y:S01]  /*2a70*/  UISETP.GE.AND UP3, UPT, UR11, 0x1, UPT ;  /* 0x000000010b00788c */ /* 0x000fe2000bf66270 */
[----:B------:R-:W-:Y:S01]  /*2a80*/  HFMA2 R243, -RZ, RZ, 0, 0 ;  /* 0x00000000fff37431 */ /* 0x000fe200000001ff */
        /* <DEDUP_REMOVED lines=13> */
[----:B------:R-:W-:Y:S02]  /*2b60*/  @P0 LEA.HI.SX32 R243, R163, R2, 0x1d ;  /* 0x00000002a3f30211 */ /* 0x000fe400078feaff */
[----:B------:R-:W-:Y:S01]  /*2b70*/  MOV R241, R228 ;  /* 0x000000e400f17202 */ /* 0x000fe20000000f00 */
        /* <DEDUP_REMOVED lines=12> */
[C---:B--2---:R-:W-:Y:S01]  /*2c40*/  @P1 IMAD.WIDE.U32 R164, R243.reuse, 0x8, R164 ;  /* 0x00000008f3a41825 */ /* 0x044fe200078e00a4 */
[----:B------:R-:W-:-:S04]  /*2c50*/  @P1 IADD3 R243, PT, PT, R243, 0x80, RZ ;  /* 0x00000080f3f31810 */ /* 0x000fc80007ffe0ff */
[----:B------:R0:W5:Y:S01]  /*2c60*/  @P1 LDG.E.64 R174, desc[UR20][R164.64] ;  /* 0x00000014a4ae1981 */ /* 0x000162000c1e1b00 */
[C---:B---3--:R-:W-:Y:S01]  /*2c70*/  @P2 IMAD.WIDE.U32 R162, R243.reuse, 0x8, R162 ;  /* 0x00000008f3a22825 */ /* 0x048fe200078e00a2 */
[----:B------:R-:W-:-:S04]  /*2c80*/  @P2 IADD3 R243, PT, PT, R243, 0x80, RZ ;  /* 0x00000080f3f32810 */ /* 0x000fc80007ffe0ff */
[----:B------:R0:W5:Y:S01]  /*2c90*/  @P2 LDG.E.64 R178, desc[UR20][R162.64] ;  /* 0x00000014a2b22981 */ /* 0x000162000c1e1b00 */
[----:B----4-:R-:W-:-:S05]  /*2ca0*/  @P3 IMAD.WIDE.U32 R160, R243, 0x8, R160 ;  /* 0x00000008f3a03825 */ /* 0x010fca00078e00a0 */
[----:B------:R0:W5:Y:S01]  /*2cb0*/  @P3 LDG.E.64 R180, desc[UR20][R160.64] ;  /* 0x00000014a0b43981 */ /* 0x000162000c1e1b00 */
[----:B------:R-:W-:Y:S02]  /*2cc0*/  ISETP.GE.U32.AND P4, PT, R0, 0x280, PT ;  /* 0x000002800000780c */ /* 0x000fe40003f86070 */
[----:B------:R-:W-:Y:S02]  /*2cd0*/  MOV R233, RZ ;  /* 0x000000ff00e97202 */ /* 0x000fe40000000f00 */
[----:B------:R-:W-:Y:S02]  /*2ce0*/  MOV R234, RZ ;  /* 0x000000ff00ea7202 */ /* 0x000fe40000000f00 */
[----:B------:R-:W-:-:S07]  /*2cf0*/  @P3 IADD3 R243, PT, PT, R243, 0x80, RZ ;  /* 0x00000080f3f33810 */ /* 0x000fce0007ffe0ff */
[----:B0-----:R-:W-:Y:S05]  /*2d00*/  @!P4 BRA `(.L_x_2658) ;  /* 0x0000000000c4c947 */ /* 0x001fea0003800000 */
[----:B------:R-:W0:Y:S02]  /*2d10*/  LDC.64 R160, c[0x0][0x3b0] ;  /* 0x0000ec00ffa07b82 */ /* 0x000e240000000a00 */
[----:B0-----:R-:W-:-:S05]  /*2d20*/  IMAD.WIDE.U32 R160, R243, 0x8, R160 ;  /* 0x00000008f3a07825 */ /* 0x001fca00078e00a0 */
[----:B------:R0:W5:Y:S01]  /*2d30*/  LDG.E.64 R182, desc[UR20][R160.64] ;  /* 0x00000014a0b67981 */ /* 0x000162000c1e1b00 */
[----:B------:R-:W-:Y:S05]  /*2d40*/  BRA `(.L_x_2658) ;  /* 0x0000000000b47947 */ /* 0x000fea0003800000 */
.L_x_2659:
        /* <DEDUP_REMOVED lines=15> */
[----:B------:R-:W2:Y:S01]  /*2e40*/  @P3 LDC.64 R232, c[0x0][0x3b0] ;  /* 0x0000ec00ffe83b82 */ /* 0x000ea20000000a00 */
[----:B------:R-:W-:Y:S01]  /*2e50*/  @P0 IADD3 R241, PT, PT, R241, 0x80, RZ ;  /* 0x00000080f1f10810 */ /* 0x000fe20007ffe0ff */
[C---:B---3--:R-:W-:Y:S01]  /*2e60*/  @P1 IMAD.WIDE.U32 R238, R243.reuse, 0x8, R238 ;  /* 0x00000008f3ee1825 */ /* 0x048fe200078e00ee */
[----:B------:R-:W-:Y:S01]  /*2e70*/  @P1 IADD3 R243, PT, PT, R243, 0x80, RZ ;  /* 0x00000080f3f31810 */ /* 0x000fe20007ffe0ff */
[----:B------:R-:W5:Y:S04]  /*2e80*/  @P0 LDG.E.128 R128, desc[UR20][R236.64] ;  /* 0x00000014ec800981 */ /* 0x000f68000c1e1d00 */
[----:B------:R-:W3:Y:S01]  /*2e90*/  @P3 LDC.64 R164, c[0x0][0x438] ;  /* 0x00010e00ffa43b82 */ /* 0x000ee20000000a00 */
[----:B----4-:R-:W-:-:S07]  /*2ea0*/  @P1 IMAD.WIDE.U32 R230, R241, 0x10, R230 ;  /* 0x00000010f1e61825 */ /* 0x010fce00078e00e6 */
[----:B------:R-:W4:Y:S01]  /*2eb0*/  @P4 LDC.64 R160, c[0x0][0x3b0] ;  /* 0x0000ec00ffa04b82 */ /* 0x000f220000000a00 */
[----:B------:R-:W-:-:S07]  /*2ec0*/  @P1 IADD3 R241, PT, PT, R241, 0x80, RZ ;  /* 0x00000080f1f11810 */ /* 0x000fce0007ffe0ff */
[----:B0-----:R-:W0:Y:S01]  /*2ed0*/  @P4 LDC.64 R162, c[0x0][0x438] ;  /* 0x00010e00ffa24b82 */ /* 0x001e220000000a00 */
[C---:B-1----:R-:W-:Y:S01]  /*2ee0*/  @P2 IMAD.WIDE.U32 R234, R243.reuse, 0x8, R234 ;  /* 0x00000008f3ea2825 */ /* 0x042fe200078e00ea */
[----:B------:R-:W-:Y:S01]  /*2ef0*/  @P2 IADD3 R243, PT, PT, R243, 0x80, RZ ;  /* 0x00000080f3f32810 */ /* 0x000fe20007ffe0ff */
[----:B------:R-:W5:Y:S02]  /*2f00*/  @P1 LDG.E.64 R174, desc[UR20][R238.64] ;  /* 0x00000014eeae1981 */ /* 0x000f64000c1e1b00 */
[C---:B------:R-:W-:Y:S01]  /*2f10*/  @P2 IMAD.WIDE.U32 R166, R241.reuse, 0x10, R166 ;  /* 0x00000010f1a62825 */ /* 0x040fe200078e00a6 */
[----:B------:R-:W-:Y:S01]  /*2f20*/  @P2 IADD3 R241, PT, PT, R241, 0x80, RZ ;  /* 0x00000080f1f12810 */ /* 0x000fe20007ffe0ff */
[----:B------:R-:W5:Y:S02]  /*2f30*/  @P1 LDG.E.128 R132, desc[UR20][R230.64] ;  /* 0x00000014e6841981 */ /* 0x000f64000c1e1d00 */
[C---:B--2---:R-:W-:Y:S01]  /*2f40*/  @P3 IMAD.WIDE.U32 R232, R243.reuse, 0x8, R232 ;  /* 0x00000008f3e83825 */ /* 0x044fe200078e00e8 */
[----:B------:R-:W-:Y:S01]  /*2f50*/  @P3 IADD3 R243, PT, PT, R243, 0x80, RZ ;  /* 0x00000080f3f33810 */ /* 0x000fe20007ffe0ff */
[----:B------:R-:W5:Y:S02]  /*2f60*/  @P2 LDG.E.128 R136, desc[UR20][R166.64] ;  /* 0x00000014a6882981 */ /* 0x000f64000c1e1d00 */
[C---:B---3--:R-:W-:Y:S01]  /*2f70*/  @P3 IMAD.WIDE.U32 R164, R241.reuse, 0x10, R164 ;  /* 0x00000010f1a43825 */ /* 0x048fe200078e00a4 */
[----:B------:R-:W-:Y:S01]  /*2f80*/  @P3 IADD3 R241, PT, PT, R241, 0x80, RZ ;  /* 0x00000080f1f13810 */ /* 0x000fe20007ffe0ff */
[----:B------:R1:W5:Y:S02]  /*2f90*/  @P2 LDG.E.64 R178, desc[UR20][R234.64] ;  /* 0x00000014eab22981 */ /* 0x000364000c1e1b00 */
[----:B----4-:R-:W-:-:S02]  /*2fa0*/  @P4 IMAD.WIDE.U32 R160, R243, 0x8, R160 ;  /* 0x00000008f3a04825 */ /* 0x010fc400078e00a0 */
[----:B------:R-:W5:Y:S04]  /*2fb0*/  @P3 LDG.E.128 R32, desc[UR20][R164.64] ;  /* 0x00000014a4203981 */ /* 0x000f68000c1e1d00 */
[----:B------:R-:W5:Y:S01]  /*2fc0*/  @P4 LDG.E.64 R182, desc[UR20][R160.64] ;  /* 0x00000014a0b64981 */ /* 0x000f62000c1e1b00 */
[----:B0-----:R-:W-:-:S03]  /*2fd0*/  @P4 IMAD.WIDE.U32 R162, R241, 0x10, R162 ;  /* 0x00000010f1a24825 */ /* 0x001fc600078e00a2 */
[----:B------:R0:W5:Y:S04]  /*2fe0*/  @P3 LDG.E.64 R180, desc[UR20][R232.64] ;  /* 0x00000014e8b43981 */ /* 0x000168000c1e1b00 */
[----:B------:R2:W5:Y:S01]  /*2ff0*/  @P4 LDG.E.128 R156, desc[UR20][R162.64] ;  /* 0x00000014a29c4981 */ /* 0x000562000c1e1d00 */
[----:B-1----:R-:W-:Y:S02]  /*3000*/  MOV R234, RZ ;  /* 0x000000ff00ea7202 */ /* 0x002fe40000000f00 */
[----:B0-----:R-:W-:-:S07]  /*3010*/  MOV R233, RZ ;  /* 0x000000ff00e97202 */ /* 0x001fce0000000f00 */
.L_x_2658:
[----:B-1----:R-:W-:Y:S05]  /*3020*/  BSYNC.RECONVERGENT B0 ;  /* 0x0000000000007941 */ /* 0x002fea0003800200 */
.L_x_2648:
[----:B0-----:R-:W0:Y:S01]  /*3030*/  SHFL.DOWN PT, R160, R233, 0x10, 0x1f ;  /* 0x0a001f00e9a07f89 */ /* 0x001e2200000e0000 */
[----:B------:R-:W-:Y:S01]  /*3040*/  LOP3.LUT P5, RZ, R2, 0x1f, RZ, 0xc0, !PT ;  /* 0x0000001f02ff7812 */ /* 0x000fe200078ac0ff */
[----:B------:R-:W-:Y:S02]  /*3050*/  BSSY.RECONVERGENT B0, `(.L_x_2660) ;  /* 0x000001d000007945 */ /* 0x000fe40003800200 */
[----:B------:R-:W1:Y:S01]  /*3060*/  SHFL.DOWN PT, R161, R234, 0x10, 0x1f ;  /* 0x0a001f00eaa17f89 */ /* 0x000e6200000e0000 */
[----:B0-----:R-:W-:Y:S01]  /*3070*/  FADD.FTZ R160, R160, R233 ;  /* 0x000000e9a0a07221 */ /* 0x001fe20000010000 */
[----:B-1----:R-:W-:-:S04]  /*3080*/  FADD.FTZ R161, R161, R234 ;  /* 0x000000eaa1a17221 */ /* 0x002fc80000010000 */
[----:B--2---:R-:W0:Y:S04]  /*3090*/  SHFL.DOWN PT, R163, R160, 0x8, 0x1f ;  /* 0x09001f00a0a37f89 */ /* 0x004e2800000e0000 */
        /* <DEDUP_REMOVED lines=24> */
.L_x_2661:
[----:B------:R-:W-:Y:S05]  /*3220*/  BSYNC.RECONVERGENT B0 ;  /* 0x0000000000007941 */ /* 0x000fea0003800200 */
.L_x_2660:
        /* <DEDUP_REMOVED lines=21> */
[----:B------:R-:W-:Y:S02]  /*3380*/  MOV R163, UR7 ;  /* 0x0000000700a37c02 */ /* 0x000fe40008000f00 */
[----:B-1----:R-:W-:Y:S01]  /*3390*/  FADD.FTZ R230, R230, R165 ;  /* 0x000000a5e6e67221 */ /* 0x002fe20000010000 */
[----:B------:R-:W-:Y:S01]  /*33a0*/  FADD.FTZ R161, R161, R164 ;  /* 0x000000a4a1a17221 */ /* 0x000fe20000010000 */
[----:B------:R-:W-:Y:S02]  /*33b0*/  HFMA2 R164, -RZ, RZ, 0, 0 ;  /* 0x00000000ffa47431 */ /* 0x000fe400000001ff */
[----:B------:R-:W-:Y:S01]  /*33c0*/  FADD.FTZ R167, R167, R230 ;  /* 0x000000e6a7a77221 */ /* 0x000fe20000010000 */
[----:B------:R-:W-:-:S03]  /*33d0*/  FADD.FTZ R161, R166, R161 ;  /* 0x000000a1a6a17221 */ /* 0x000fc60000010000 */
[----:B------:R-:W-:Y:S01]  /*33e0*/  FMUL.FTZ R167, R167, UR30 ;  /* 0x0000001ea7a77c20 */ /* 0x000fe20008410000 */
[----:B------:R-:W-:Y:S01]  /*33f0*/  FMUL.FTZ R165, R161, UR30 ;  /* 0x0000001ea1a57c20 */ /* 0x000fe20008410000 */
[----:B------:R-:W-:-:S03]  /*3400*/  @P6 LEA.HI.SX32 R164, R163, R2, 0x1d ;  /* 0x00000002a3a46211 */ /* 0x000fc600078feaff */
        /* <DEDUP_REMOVED lines=19> */
[----:B------:R-:W-:-:S04]  /*3540*/  F2FP.F16.F32.PACK_AB R160, RZ, R160 ;  /* 0x000000a0ffa0723e */ /* 0x000fc800000000ff */
[----:B------:R-:W-:-:S07]  /*3550*/  PRMT R140, R160, 0x7610, R140 ;  /* 0x00007610a08c7816 */ /* 0x000fce000000008c */
.L_x_2666:
        /* <DEDUP_REMOVED lines=12> */
.L_x_2667:
        /* <DEDUP_REMOVED lines=12> */
.L_x_2668:
        /* <DEDUP_REMOVED lines=12> */
.L_x_2669:
        /* <DEDUP_REMOVED lines=12> */
.L_x_2670:
        /* <DEDUP_REMOVED lines=12> */
.L_x_2671:
        /* <DEDUP_REMOVED lines=12> */
.L_x_2672:
        /* <DEDUP_REMOVED lines=11> */
[----:B------:R-:W-:-:S04]  /*3a90*/  F2FP.F16.F32.PACK_AB R160, RZ, R160 ;  /* 0x000000a0ffa0723e */ /* 0x000fc800000000ff */
[----:B------:R-:W-:Y:S01]  /*3aa0*/  PRMT R143, R143, 0x5410, R160 ;  /* 0x000054108f8f7816 */ /* 0x000fe200000000a0 */
[----:B------:R-:W-:Y:S06]  /*3ab0*/  BRA `(.L_x_2673) ;  /* 0x0000001000787947 */ /* 0x000fec0003800000 */
.L_x_2665:
        /* <DEDUP_REMOVED lines=36> */
[----:B------:R-:W-:-:S04]  /*3d00*/  F2FP.F16.F32.PACK_AB R163, RZ, R163 ;  /* 0x000000a3ffa3723e */ /* 0x000fc800000000ff */
[----:B------:R-:W-:-:S07]  /*3d10*/  PRMT R140, R163, 0x7610, R140 ;  /* 0x00007610a38c7816 */ /* 0x000fce000000008c */
.L_x_2674:
[----:B------:R-:W-:Y:S05]  /*3d20*/  BRA.U !UP3, `(.L_x_2675) ;  /* 0x000000010b187547 */ /* 0x000fea000b800000 */
[----:B------:R-:W-:Y:S01]  /*3d30*/  FMUL.FTZ R163, R80, UR23 ;  /* 0x0000001750a37c20 */ /* 0x000fe20008410000 */
[----:B-----5:R-:W-:-:S03]  /*3d40*/  LOP3.LUT P6, RZ, R176, 0xff00, RZ, 0xc0, !PT ;  /* 0x0000ff00b0ff7812 */ /* 0x020fc600078cc0ff */
[----:B------:R-:W-:-:S05]  /*3d50*/  FMUL.FTZ R163, R163, UR22 ;  /* 0x00000016a3a37c20 */ /* 0x000fca0008410000 */
[----:B------:R-:W-:-:S04]  /*3d60*/  FSEL R163, R163, RZ, P6 ;  /* 0x000000ffa3a37208 */ /* 0x000fc80003000000 */
[----:B------:R-:W-:-:S04]  /*3d70*/  F2FP.F16.F32.PACK_AB R163, RZ, R163 ;  /* 0x000000a3ffa3723e */ /* 0x000fc800000000ff */
[----:B------:R-:W-:-:S07]  /*3d80*/  PRMT R140, R140, 0x5410, R163 ;  /* 0x000054108c8c7816 */ /* 0x000fce00000000a3 */
.L_x_2675:
[----:B------:R-:W-:Y:S05]  /*3d90*/  BRA.U !UP3, `(.L_x_2676) ;  /* 0x000000010b187547 */ /* 0x000fea000b800000 */
[----:B------:R-:W-:Y:S01]  /*3da0*/  FMUL.FTZ R163, R162, UR23 ;  /* 0x00000017a2a37c20 */ /* 0x000fe20008410000 */
[----:B-----5:R-:W-:-:S03]  /*3db0*/  LOP3.LUT P6, RZ, R176, 0xff0000, RZ, 0xc0, !PT ;  /* 0x00ff0000b0ff7812 */ /* 0x020fc600078cc0ff */
[----:B------:R-:W-:-:S05]  /*3dc0*/  FMUL.FTZ R163, R163, UR22 ;  /* 0x00000016a3a37c20 */ /* 0x000fca0008410000 */
[----:B------:R-:W-:-:S04]  /*3dd0*/  FSEL R163, R163, RZ, P6 ;  /* 0x000000ffa3a37208 */ /* 0x000fc80003000000 */
[----:B------:R-:W-:-:S04]  /*3de0*/  F2FP.F16.F32.PACK_AB R163, RZ, R163 ;  /* 0x000000a3ffa3723e */ /* 0x000fc800000000ff */
[----:B------:R-:W-:-:S07]  /*3df0*/  PRMT R141, R163, 0x7610, R141 ;  /* 0x00007610a38d7816 */ /* 0x000fce000000008d */
.L_x_2676:
[----:B------:R-:W-:Y:S05]  /*3e00*/  BRA.U !UP3, `(.L_x_2677) ;  /* 0x000000010b187547 */ /* 0x000fea000b800000 */
[----:B------:R-:W-:Y:S01]  /*3e10*/  FMUL.FTZ R163, R81, UR23 ;  /* 0x0000001751a37c20 */ /* 0x000fe20008410000 */
[----:B-----5:R-:W-:-:S03]  /*3e20*/  LOP3.LUT P6, RZ, R176, 0xff000000, RZ, 0xc0, !PT ;  /* 0xff000000b0ff7812 */ /* 0x020fc600078cc0ff */
[----:B------:R-:W-:-:S05]  /*3e30*/  FMUL.FTZ R163, R163, UR22 ;  /* 0x00000016a3a37c20 */ /* 0x000fca0008410000 */
[----:B------:R-:W-:-:S04]  /*3e40*/  FSEL R163, R163, RZ, P6 ;  /* 0x000000ffa3a37208 */ /* 0x000fc80003000000 */
[----:B------:R-:W-:-:S04]  /*3e50*/  F2FP.F16.F32.PACK_AB R163, RZ, R163 ;  /* 0x000000a3ffa3723e */ /* 0x000fc800000000ff */
[----:B------:R-:W-:-:S07]  /*3e60*/  PRMT R141, R141, 0x5410, R163 ;  /* 0x000054108d8d7816 */ /* 0x000fce00000000a3 */
.L_x_2677:
[----:B------:R-:W-:Y:S05]  /*3e70*/  BRA.U !UP3, `(.L_x_2678) ;  /* 0x000000010b187547 */ /* 0x000fea000b800000 */
[----:B------:R-:W-:Y:S01]  /*3e80*/  FMUL.FTZ R163, R82, UR23 ;  /* 0x0000001752a37c20 */ /* 0x000fe20008410000 */
[----:B-----5:R-:W-:-:S03]  /*3e90*/  LOP3.LUT P6, RZ, R177, 0xff, RZ, 0xc0, !PT ;  /* 0x000000ffb1ff7812 */ /* 0x020fc600078cc0ff */
[----:B------:R-:W-:-:S05]  /*3ea0*/  FMUL.FTZ R163, R163, UR22 ;  /* 0x00000016a3a37c20 */ /* 0x000fca0008410000 */
[----:B------:R-:W-:-:S04]  /*3eb0*/  FSEL R163, R163, RZ, P6 ;  /* 0x000000ffa3a37208 */ /* 0x000fc80003000000 */
[----:B------:R-:W-:-:S04]  /*3ec0*/  F2FP.F16.F32.PACK_AB R163, RZ, R163 ;  /* 0x000000a3ffa3723e */ /* 0x000fc800000000ff */
[----:B------:R-:W-:-:S07]  /*3ed0*/  PRMT R142, R163, 0x7610, R142 ;  /* 0x00007610a38e7816 */ /* 0x000fce000000008e */
.L_x_2678:
[----:B------:R-:W-:Y:S05]  /*3ee0*/  BRA.U !UP3, `(.L_x_2679) ;  /* 0x000000010b187547 */ /* 0x000fea000b800000 */
[----:B------:R-:W-:Y:S01]  /*3ef0*/  FMUL.FTZ R163, R167, UR23 ;  /* 0x00000017a7a37c20 */ /* 0x000fe20008410000 */
[----:B-----5:R-:W-:-:S03]  /*3f00*/  LOP3.LUT P6, RZ, R177, 0xff00, RZ, 0xc0, !PT ;  /* 0x0000ff00b1ff7812 */ /* 0x020fc600078cc0ff */
[----:B------:R-:W-:-:S05]  /*3f10*/  FMUL.FTZ R163, R163, UR22 ;  /* 0x00000016a3a37c20 */ /* 0x000fca0008410000 */
[----:B------:R-:W-:-:S04]  /*3f20*/  FSEL R163, R163, RZ, P6 ;  /* 0x000000ffa3a37208 */ /* 0x000fc80003000000 */
[----:B------:R-:W-:-:S04]  /*3f30*/  F2FP.F16.F32.PACK_AB R163, RZ, R163 ;  /* 0x000000a3ffa3723e */ /* 0x000fc800000000ff */
[----:B------:R-:W-:-:S07]  /*3f40*/  PRMT R142, R142, 0x5410, R163 ;  /* 0x000054108e8e7816 */ /* 0x000fce00000000a3 */
.L_x_2679:
[----:B------:R-:W-:Y:S02]  /*3f50*/  F2FP.F16.F32.PACK_AB R81, R81, R162 ;  /* 0x000000a25151723e */ /* 0x000fe400000000ff */
[----:B------:R-:W-:Y:S02]  /*3f60*/  F2FP.F16.F32.PACK_AB R82, R167, R82 ;  /* 0x00000052a752723e */ /* 0x000fe400000000ff */
        /* <DEDUP_REMOVED lines=9> */
.L_x_2680:
[----:B------:R-:W-:Y:S02]  /*4000*/  F2FP.F16.F32.PACK_AB R80, R80, R83 ;  /* 0x000000535050723e */ /* 0x000fe400000000ff */
[----:B------:R-:W-:Y:S01]  /*4010*/  F2FP.F16.F32.PACK_AB R83, R161, R162 ;  /* 0x000000a2a153723e */ /* 0x000fe200000000ff */
[----:B------:R-:W-:Y:S06]  /*4020*/  BRA.U !UP3, `(.L_x_2673) ;  /* 0x0000000d0b1c7547 */ /* 0x000fec000b800000 */
[----:B------:R-:W-:Y:S01]  /*4030*/  FMUL.FTZ R161, R161, UR23 ;  /* 0x00000017a1a17c20 */ /* 0x000fe20008410000 */
[----:B-----5:R-:W-:-:S03]  /*4040*/  ISETP.GE.U32.AND P5, PT, R176, RZ, PT ;  /* 0x000000ffb000720c */ /* 0x020fc60003fa6070 */
[----:B------:R-:W-:Y:S01]  /*4050*/  FMUL.FTZ R161, R161, UR22 ;  /* 0x00000016a1a17c20 */ /* 0x000fe20008410000 */
[----:B------:R-:W-:-:S04]  /*4060*/  ISETP.GE.U32.AND.EX P5, PT, R177, 0x1000000, PT, P5 ;  /* 0x01000000b100780c */ /* 0x000fc80003fa6150 */
[----:B------:R-:W-:-:S04]  /*4070*/  FSEL R161, R161, RZ, P5 ;  /* 0x000000ffa1a17208 */ /* 0x000fc80002800000 */
[----:B------:R-:W-:-:S04]  /*4080*/  F2FP.F16.F32.PACK_AB R161, RZ, R161 ;  /* 0x000000a1ffa1723e */ /* 0x000fc800000000ff */
[----:B------:R-:W-:Y:S01]  /*4090*/  PRMT R143, R143, 0x5410, R161 ;  /* 0x000054108f8f7816 */ /* 0x000fe200000000a1 */
[----:B------:R-:W-:Y:S06]  /*40a0*/  BRA `(.L_x_2673) ;  /* 0x0000000800fc7947 */ /* 0x000fec0003800000 */
.L_x_2664:
[----:B------:R-:W-:-:S04]  /*40b0*/  UISETP.NE.U32.AND UP0, UPT, UR4, URZ, UPT ;  /* 0x000000ff0400728c */ /* 0x000fc8000bf05070 */
[----:B------:R-:W-:-:S09]  /*40c0*/  UISETP.NE.AND.EX UP0, UPT, UR5, URZ, UPT, UP0 ;  /* 0x000000ff0500728c */ /* 0x000fd2000bf05300 */
[----:B------:R-:W-:Y:S05]  /*40d0*/  BRA.U UP0, `(.L_x_2681) ;  /* 0x00000005006c7547 */ /* 0x000fea000b800000 */
[----:B------:R-:W-:Y:S01]  /*40e0*/  ISETP.LT.AND P5, PT, RZ, UR32, PT ;  /* 0x00000020ff007c0c */ /* 0x000fe2000bfa1270 */
[----:B------:R-:W-:-:S12]  /*40f0*/  BRA.U !UP3, `(.L_x_2682) ;  /* 0x000000010b287547 */ /* 0x000fd8000b800000 */
[----:B------:R-:W-:Y:S01]  /*4100*/  @P5 FFMA.FTZ R162, R229, UR10, R165 ;  /* 0x0000000ae5a25c23 */ /* 0x000fe200080100a5 */
[----:B-----5:R-:W-:Y:S01]  /*4110*/  HADD2.F32 R160, -RZ, R128.H0_H0 ;  /* 0x20000080ffa07230 */ /* 0x020fe20000004100 */
[----:B------:R-:W-:Y:S02]  /*4120*/  LOP3.LUT P6, RZ, R176, 0xff, RZ, 0xc0, !PT ;  /* 0x000000ffb0ff7812 */ /* 0x000fe400078cc0ff */
[----:B------:R-:W-:-:S04]  /*4130*/  @P5 FADD.FTZ R161, R227, -R162 ;  /* 0x800000a2e3a15221 */ /* 0x000fc80000010000 */
[----:B------:R-:W-:-:S04]  /*4140*/  @P5 FFMA.FTZ R160, R161, UR31, R160 ;  /* 0x0000001fa1a05c23 */ /* 0x000fc800080100a0 */
[----:B------:R-:W-:-:S04]  /*4150*/  FMUL.FTZ R160, R160, UR23 ;  /* 0x00000017a0a07c20 */ /* 0x000fc80008410000 */
[----:B------:R-:W-:-:S05]  /*4160*/  FMUL.FTZ R160, R160, UR22 ;  /* 0x00000016a0a07c20 */ /* 0x000fca0008410000 */
[----:B------:R-:W-:-:S04]  /*4170*/  FSEL R160, R160, RZ, P6 ;  /* 0x000000ffa0a07208 */ /* 0x000fc80003000000 */
[----:B------:R-:W-:-:S04]  /*4180*/  F2FP.F16.F32.PACK_AB R160, RZ, R160 ;  /* 0x000000a0ffa0723e */ /* 0x000fc800000000ff */
[----:B------:R-:W-:-:S07]  /*4190*/  PRMT R140, R160, 0x7610, R140 ;  /* 0x00007610a08c7816 */ /* 0x000fce000000008c */
.L_x_2682:
[----:B------:R-:W-:Y:S05]  /*41a0*/  BRA.U !UP3, `(.L_x_2683) ;  /* 0x000000010b287547 */ /* 0x000fea000b800000 */
[----:B------:R-:W-:Y:S01]  /*41b0*/  @P5 FFMA.FTZ R161, R226, UR10, R165 ;  /* 0x0000000ae2a15c23 */ /* 0x000fe200080100a5 */
[----:B-----5:R-:W-:Y:S01]  /*41c0*/  HADD2.F32 R160, -RZ, R128.H1_H1 ;  /* 0x30000080ffa07230 */ /* 0x020fe20000004100 */
        /* <DEDUP_REMOVED lines=8> */
.L_x_2683:
[----:B------:R-:W-:Y:S05]  /*4250*/  BRA.U !UP3, `(.L_x_2684) ;  /* 0x000000010b287547 */ /* 0x000fea000b800000 */
        /* <DEDUP_REMOVED lines=10> */
.L_x_2684:
        /* <DEDUP_REMOVED lines=11> */
.L_x_2685:
        /* <DEDUP_REMOVED lines=11> */
.L_x_2686:
        /* <DEDUP_REMOVED lines=11> */
.L_x_2687:
        /* <DEDUP_REMOVED lines=11> */
.L_x_2688:
[----:B------:R-:W-:Y:S05]  /*45c0*/  BRA.U !UP3, `(.L_x_2673) ;  /* 0x000000050bb47547 */ /* 0x000fea000b800000 */
[----:B------:R-:W-:Y:S01]  /*45d0*/  @P5 FFMA.FTZ R162, R214, UR10, R165 ;  /* 0x0000000ad6a25c23 */ /* 0x000fe200080100a5 */
[----:B-----5:R-:W-:-:S03]  /*45e0*/  HADD2.F32 R160, -RZ, R131.H1_H1 ;  /* 0x30000083ffa07230 */ /* 0x020fc60000004100 */
[----:B------:R-:W-:-:S04]  /*45f0*/  @P5 FADD.FTZ R161, R213, -R162 ;  /* 0x800000a2d5a15221 */ /* 0x000fc80000010000 */
[----:B------:R-:W-:Y:S01]  /*4600*/  @P5 FFMA.FTZ R160, R161, UR31, R160 ;  /* 0x0000001fa1a05c23 */ /* 0x000fe200080100a0 */
[----:B------:R-:W-:-:S03]  /*4610*/  ISETP.GE.U32.AND P5, PT, R176, RZ, PT ;  /* 0x000000ffb000720c */ /* 0x000fc60003fa6070 */
[----:B------:R-:W-:Y:S01]  /*4620*/  FMUL.FTZ R160, R160, UR23 ;  /* 0x00000017a0a07c20 */ /* 0x000fe20008410000 */
[----:B------:R-:W-:-:S03]  /*4630*/  ISETP.GE.U32.AND.EX P5, PT, R177, 0x1000000, PT, P5 ;  /* 0x01000000b100780c */ /* 0x000fc60003fa6150 */
[----:B------:R-:W-:-:S05]  /*4640*/  FMUL.FTZ R160, R160, UR22 ;  /* 0x00000016a0a07c20 */ /* 0x000fca0008410000 */
[----:B------:R-:W-:-:S04]  /*4650*/  FSEL R160, R160, RZ, P5 ;  /* 0x000000ffa0a07208 */ /* 0x000fc80002800000 */
[----:B------:R-:W-:-:S04]  /*4660*/  F2FP.F16.F32.PACK_AB R160, RZ, R160 ;  /* 0x000000a0ffa0723e */ /* 0x000fc800000000ff */
[----:B------:R-:W-:Y:S01]  /*4670*/  PRMT R143, R143, 0x5410, R160 ;  /* 0x000054108f8f7816 */ /* 0x000fe200000000a0 */
[----:B------:R-:W-:Y:S06]  /*4680*/  BRA `(.L_x_2673) ;  /* 0x0000000400847947 */ /* 0x000fec0003800000 */
.L_x_2681:
[----:B------:R-:W-:Y:S01]  /*4690*/  PLOP3.LUT P6, PT, PT, PT, UP2, 0x80, 0x8 ;  /* 0x000000000008781c */ /* 0x000fe20003fcf028 */
[--C-:B-----5:R-:W-:Y:S01]  /*46a0*/  HADD2.F32 R166, -RZ, R129.reuse.H0_H0 ;  /* 0x20000081ffa67230 */ /* 0x120fe20000004100 */
[----:B------:R-:W-:Y:S01]  /*46b0*/  ISETP.LT.AND P5, PT, RZ, UR32, PT ;  /* 0x00000020ff007c0c */ /* 0x000fe2000bfa1270 */
[----:B------:R-:W-:Y:S02]  /*46c0*/  HADD2.F32 R161, -RZ, R128.H1_H1 ;  /* 0x30000080ffa17230 */ /* 0x000fe40000004100 */
[--C-:B------:R-:W-:Y:S02]  /*46d0*/  HADD2.F32 R163, -RZ, R130.reuse.H0_H0 ;  /* 0x20000082ffa37230 */ /* 0x100fe40000004100 */
[----:B------:R-:W-:Y:S02]  /*46e0*/  HADD2.F32 R162, -RZ, R130.H1_H1 ;  /* 0x30000082ffa27230 */ /* 0x000fe40000004100 */
[----:B------:R-:W-:-:S04]  /*46f0*/  HADD2.F32 R231, -RZ, R129.H1_H1 ;  /* 0x30000081ffe77230 */ /* 0x000fc80000004100 */
        /* <DEDUP_REMOVED lines=13> */
[----:B------:R-:W-:Y:S01]  /*47d0*/  @P5 FFMA.FTZ R163, R230, UR31, R163 ;  /* 0x0000001fe6a35c23 */ /* 0x000fe200080100a3 */
[----:B------:R-:W-:Y:S01]  /*47e0*/  @P6 FADD.FTZ R167, R227, -R80 ;  /* 0x80000050e3a76221 */ /* 0x000fe20000010000 */
[----:B------:R-:W-:Y:S01]  /*47f0*/  PLOP3.LUT P6, PT, PT, PT, UP2, 0x80, 0x8 ;  /* 0x000000000008781c */ /* 0x000fe20003fcf028 */
[----:B------:R-:W-:Y:S01]  /*4800*/  @P5 FADD.FTZ R80, R220, -R81 ;  /* 0x80000051dc505221 */ /* 0x000fe20000010000 */
[--C-:B------:R-:W-:Y:S01]  /*4810*/  @P5 FFMA.FTZ R82, R217, UR10, R165.reuse ;  /* 0x0000000ad9525c23 */ /* 0x100fe200080100a5 */
[----:B------:R-:W-:Y:S01]  /*4820*/  @P5 FFMA.FTZ R230, R214, UR10, R165 ;  /* 0x0000000ad6e65c23 */ /* 0x000fe200080100a5 */
[----:B------:R-:W-:Y:S01]  /*4830*/  @P5 FFMA.FTZ R162, R83, UR31, R162 ;  /* 0x0000001f53a25c23 */ /* 0x000fe200080100a2 */
[----:B------:R-:W-:-:S02]  /*4840*/  HADD2.F32 R83, -RZ, R131.H0_H0 ;  /* 0x20000083ff537230 */ /* 0x000fc40000004100 */
[----:B------:R-:W-:Y:S01]  /*4850*/  @P5 FFMA.FTZ R231, R80, UR31, R231 ;  /* 0x0000001f50e75c23 */ /* 0x000fe200080100e7 */
[----:B------:R-:W-:Y:S02]  /*4860*/  HADD2.F32 R160, -RZ, R131.H1_H1 ;  /* 0x30000083ffa07230 */ /* 0x000fe40000004100 */
[----:B------:R-:W-:Y:S01]  /*4870*/  @P5 FADD.FTZ R82, R215, -R82 ;  /* 0x80000052d7525221 */ /* 0x000fe20000010000 */
[----:B------:R-:W-:Y:S01]  /*4880*/  @P5 FADD.FTZ R81, R213, -R230 ;  /* 0x800000e6d5515221 */ /* 0x000fe20000010000 */
[----:B------:R-:W-:Y:S02]  /*4890*/  HADD2.F32 R80, -RZ, R128.H0_H0 ;  /* 0x20000080ff507230 */ /* 0x000fe40000004100 */
[----:B------:R-:W-:Y:S01]  /*48a0*/  @P5 FFMA.FTZ R83, R82, UR31, R83 ;  /* 0x0000001f52535c23 */ /* 0x000fe20008010053 */
[----:B------:R-:W-:Y:S01]  /*48b0*/  @P5 FFMA.FTZ R160, R81, UR31, R160 ;  /* 0x0000001f51a05c23 */ /* 0x000fe200080100a0 */
[----:B------:R-:W-:Y:S01]  /*48c0*/  F2FP.F16.F32.PACK_AB R82, R162, R163 ;  /* 0x000000a3a252723e */ /* 0x000fe200000000ff */
[----:B------:R-:W-:Y:S01]  /*48d0*/  @P6 FFMA.FTZ R80, R167, UR31, R80 ;  /* 0x0000001fa7506c23 */ /* 0x000fe20008010050 */
[----:B------:R-:W-:Y:S01]  /*48e0*/  F2FP.F16.F32.PACK_AB R81, R231, R166 ;  /* 0x000000a6e751723e */ /* 0x000fe200000000ff */
[----:B------:R-:W-:Y:S06]  /*48f0*/  BRA.U !UP3, `(.L_x_2689) ;  /* 0x000000010b187547 */ /* 0x000fec000b800000 */
[----:B------:R-:W-:Y:S01]  /*4900*/  FMUL.FTZ R167, R80, UR23 ;  /* 0x0000001750a77c20 */ /* 0x000fe20008410000 */
[----:B------:R-:W-:-:S03]  /*4910*/  LOP3.LUT P5, RZ, R176, 0xff, RZ, 0xc0, !PT ;  /* 0x000000ffb0ff7812 */ /* 0x000fc600078ac0ff */
[----:B------:R-:W-:-:S05]  /*4920*/  FMUL.FTZ R167, R167, UR22 ;  /* 0x00000016a7a77c20 */ /* 0x000fca0008410000 */
[----:B------:R-:W-:-:S04]  /*4930*/  FSEL R167, R167, RZ, P5 ;  /* 0x000000ffa7a77208 */ /* 0x000fc80002800000 */
[----:B------:R-:W-:-:S04]  /*4940*/  F2FP.F16.F32.PACK_AB R167, RZ, R167 ;  /* 0x000000a7ffa7723e */ /* 0x000fc800000000ff */
[----:B------:R-:W-:-:S07]  /*4950*/  PRMT R140, R167, 0x7610, R140 ;  /* 0x00007610a78c7816 */ /* 0x000fce000000008c */
.L_x_2689:
[----:B------:R-:W-:Y:S05]  /*4960*/  BRA.U !UP3, `(.L_x_2690) ;  /* 0x000000010b187547 */ /* 0x000fea000b800000 */
[----:B------:R-:W-:Y:S01]  /*4970*/  FMUL.FTZ R167, R161, UR23 ;  /* 0x00000017a1a77c20 */ /* 0x000fe20008410000 */
[----:B------:R-:W-:-:S03]  /*4980*/  LOP3.LUT P5, RZ, R176, 0xff00, RZ, 0xc0, !PT ;  /* 0x0000ff00b0ff7812 */ /* 0x000fc600078ac0ff */
[----:B------:R-:W-:-:S05]  /*4990*/  FMUL.FTZ R167, R167, UR22 ;  /* 0x00000016a7a77c20 */ /* 0x000fca0008410000 */
[----:B------:R-:W-:-:S04]  /*49a0*/  FSEL R167, R167, RZ, P5 ;  /* 0x000000ffa7a77208 */ /* 0x000fc80002800000 */
[----:B------:R-:W-:-:S04]  /*49b0*/  F2FP.F16.F32.PACK_AB R167, RZ, R167 ;  /* 0x000000a7ffa7723e */ /* 0x000fc800000000ff */
[----:B------:R-:W-:-:S07]  /*49c0*/  PRMT R140, R140, 0x5410, R167 ;  /* 0x000054108c8c7816 */ /* 0x000fce00000000a7 */
.L_x_2690:
[----:B------:R-:W-:Y:S05]  /*49d0*/  BRA.U !UP3, `(.L_x_2691) ;  /* 0x000000010b187547 */ /* 0x000fea000b800000 */
[----:B------:R-:W-:Y:S01]  /*49e0*/  FMUL.FTZ R166, R166, UR23 ;  /* 0x00000017a6a67c20 */ /* 0x000fe20008410000 */
[----:B------:R-:W-:-:S03]  /*49f0*/  LOP3.LUT P5, RZ, R176, 0xff0000, RZ, 0xc0, !PT ;  /* 0x00ff0000b0ff7812 */ /* 0x000fc600078ac0ff */
[----:B------:R-:W-:-:S05]  /*4a00*/  FMUL.FTZ R166, R166, UR22 ;  /* 0x00000016a6a67c20 */ /* 0x000fca0008410000 */
[----:B------:R-:W-:-:S04]  /*4a10*/  FSEL R166, R166, RZ, P5 ;  /* 0x000000ffa6a67208 */ /* 0x000fc80002800000 */
[----:B------:R-:W-:-:S04]  /*4a20*/  F2FP.F16.F32.PACK_AB R166, RZ, R166 ;  /* 0x000000a6ffa6723e */ /* 0x000fc800000000ff */
[----:B------:R-:W-:-:S07]  /*4a30*/  PRMT R141, R166, 0x7610, R141 ;  /* 0x00007610a68d7816 */ /* 0x000fce000000008d */
.L_x_2691:
[----:B------:R-:W-:Y:S05]  /*4a40*/  BRA.U !UP3, `(.L_x_2692) ;  /* 0x000000010b187547 */ /* 0x000fea000b800000 */
[----:B------:R-:W-:Y:S01]  /*4a50*/  FMUL.FTZ R231, R231, UR23 ;  /* 0x00000017e7e77c20 */ /* 0x000fe20008410000 */
[----:B------:R-:W-:-:S03]  /*4a60*/  LOP3.LUT P5, RZ, R176, 0xff000000, RZ, 0xc0, !PT ;  /* 0xff000000b0ff7812 */ /* 0x000fc600078ac0ff */
[----:B------:R-:W-:-:S05]  /*4a70*/  FMUL.FTZ R231, R231, UR22 ;  /* 0x00000016e7e77c20 */ /* 0x000fca0008410000 */
[----:B------:R-:W-:-:S04]  /*4a80*/  FSEL R231, R231, RZ, P5 ;  /* 0x000000ffe7e77208 */ /* 0x000fc80002800000 */
[----:B------:R-:W-:-:S04]  /*4a90*/  F2FP.F16.F32.PACK_AB R231, RZ, R231 ;  /* 0x000000e7ffe7723e */ /* 0x000fc800000000ff */
[----:B------:R-:W-:-:S07]  /*4aa0*/  PRMT R141, R141, 0x5410, R231 ;  /* 0x000054108d8d7816 */ /* 0x000fce00000000e7 */
.L_x_2692:
[----:B------:R-:W-:Y:S05]  /*4ab0*/  BRA.U !UP3, `(.L_x_2693) ;  /* 0x000000010b187547 */ /* 0x000fea000b800000 */
[----:B------:R-:W-:Y:S01]  /*4ac0*/  FMUL.FTZ R163, R163, UR23 ;  /* 0x00000017a3a37c20 */ /* 0x000fe20008410000 */
[----:B------:R-:W-:-:S03]  /*4ad0*/  LOP3.LUT P5, RZ, R177, 0xff, RZ, 0xc0, !PT ;  /* 0x000000ffb1ff7812 */ /* 0x000fc600078ac0ff */
[----:B------:R-:W-:-:S05]  /*4ae0*/  FMUL.FTZ R163, R163, UR22 ;  /* 0x00000016a3a37c20 */ /* 0x000fca0008410000 */
[----:B------:R-:W-:-:S04]  /*4af0*/  FSEL R163, R163, RZ, P5 ;  /* 0x000000ffa3a37208 */ /* 0x000fc80002800000 */
[----:B------:R-:W-:-:S04]  /*4b00*/  F2FP.F16.F32.PACK_AB R163, RZ, R163 ;  /* 0x000000a3ffa3723e */ /* 0x000fc800000000ff */
[----:B------:R-:W-:-:S07]  /*4b10*/  PRMT R142, R163, 0x7610, R142 ;  /* 0x00007610a38e7816 */ /* 0x000fce000000008e */
.L_x_2693:
[----:B------:R-:W-:Y:S05]  /*4b20*/  BRA.U !UP3, `(.L_x_2694) ;  /* 0x000000010b187547 */ /* 0x000fea000b800000 */
[----:B------:R-:W-:Y:S01]  /*4b30*/  FMUL.FTZ R162, R162, UR23 ;  /* 0x00000017a2a27c20 */ /* 0x000fe20008410000 */
[----:B------:R-:W-:-:S03]  /*4b40*/  LOP3.LUT P5, RZ, R177, 0xff00, RZ, 0xc0, !PT ;  /* 0x0000ff00b1ff7812 */ /* 0x000fc600078ac0ff */
[----:B------:R-:W-:-:S05]  /*4b50*/  FMUL.FTZ R162, R162, UR22 ;  /* 0x00000016a2a27c20 */ /* 0x000fca0008410000 */
[----:B------:R-:W-:-:S04]  /*4b60*/  FSEL R162, R162, RZ, P5 ;  /* 0x000000ffa2a27208 */ /* 0x000fc80002800000 */
[----:B------:R-:W-:-:S04]  /*4b70*/  F2FP.F16.F32.PACK_AB R162, RZ, R162 ;  /* 0x000000a2ffa2723e */ /* 0x000fc800000000ff */
[----:B------:R-:W-:-:S07]  /*4b80*/  PRMT R142, R142, 0x5410, R162 ;  /* 0x000054108e8e7816 */ /* 0x000fce00000000a2 */
.L_x_2694:
[----:B------:R-:W-:Y:S05]  /*4b90*/  BRA.U !UP3, `(.L_x_2695) ;  /* 0x000000010b187547 */ /* 0x000fea000b800000 */
[----:B------:R-:W-:Y:S01]  /*4ba0*/  FMUL.FTZ R162, R83, UR23 ;  /* 0x0000001753a27c20 */ /* 0x000fe20008410000 */
[----:B------:R-:W-:-:S03]  /*4bb0*/  LOP3.LUT P5, RZ, R177, 0xff0000, RZ, 0xc0, !PT ;  /* 0x00ff0000b1ff7812 */ /* 0x000fc600078ac0ff */
[----:B------:R-:W-:-:S05]  /*4bc0*/  FMUL.FTZ R162, R162, UR22 ;  /* 0x00000016a2a27c20 */ /* 0x000fca0008410000 */
[----:B------:R-:W-:-:S04]  /*4bd0*/  FSEL R162, R162, RZ, P5 ;  /* 0x000000ffa2a27208 */ /* 0x000fc80002800000 */
[----:B------:R-:W-:-:S04]  /*4be0*/  F2FP.F16.F32.PACK_AB R162, RZ, R162 ;  /* 0x000000a2ffa2723e */ /* 0x000fc800000000ff */
[----:B------:R-:W-:-:S07]  /*4bf0*/  PRMT R143, R162, 0x7610, R143 ;  /* 0x00007610a28f7816 */ /* 0x000fce000000008f */
.L_x_2695:
[----:B------:R-:W-:Y:S02]  /*4c00*/  F2FP.F16.F32.PACK_AB R80, R161, R80 ;  /* 0x00000050a150723e */ /* 0x000fe400000000ff */
[----:B------:R-:W-:Y:S01]  /*4c10*/  F2FP.F16.F32.PACK_AB R83, R160, R83 ;  /* 0x00000053a053723e */ /* 0x000fe200000000ff */
[----:B------:R-:W-:Y:S06]  /*4c20*/  BRA.U !UP3, `(.L_x_2673) ;  /* 0x000000010b1c7547 */ /* 0x000fec000b800000 */
[----:B------:R-:W-:Y:S01]  /*4c30*/  FMUL.FTZ R160, R160, UR23 ;  /* 0x00000017a0a07c20 */ /* 0x000fe20008410000 */
[----:B------:R-:W-:-:S03]  /*4c40*/  ISETP.GE.U32.AND P5, PT, R176, RZ, PT ;  /* 0x000000ffb000720c */ /* 0x000fc60003fa6070 */
[----:B------:R-:W-:Y:S01]  /*4c50*/  FMUL.FTZ R160, R160, UR22 ;  /* 0x00000016a0a07c20 */ /* 0x000fe20008410000 */
[----:B------:R-:W-:-:S04]  /*4c60*/  ISETP.GE.U32.AND.EX P5, PT, R177, 0x1000000, PT, P5 ;  /* 0x01000000b100780c */ /* 0x000fc80003fa6150 */
[----:B------:R-:W-:-:S04]  /*4c70*/  FSEL R160, R160, RZ, P5 ;  /* 0x000000ffa0a07208 */ /* 0x000fc80002800000 */
[----:B------:R-:W-:-:S04]  /*4c80*/  F2FP.F16.F32.PACK_AB R160, RZ, R160 ;  /* 0x000000a0ffa0723e */ /* 0x000fc800000000ff */
[----:B------:R-:W-:-:S07]  /*4c90*/  PRMT R143, R143, 0x5410, R160 ;  /* 0x000054108f8f7816 */ /* 0x000fce00000000a0 */
.L_x_2673:
[----:B------:R-:W-:Y:S01]  /*4ca0*/  ISETP.NE.U32.AND P5, PT, RZ, UR4, PT ;  /* 0x00000004ff007c0c */ /* 0x000fe2000bfa5070 */
[----:B------:R-:W0:Y:S01]  /*4cb0*/  @UP3 LDCU.64 UR8, c[0x0][0x468] ;  /* 0x00008d00ff0837ac */ /* 0x000e220008000a00 */
[----:B------:R-:W-:Y:S02]  /*4cc0*/  PLOP3.LUT P6, PT, PT, PT, UP3, 0x80, 0x8 ;  /* 0x000000000008781c */ /* 0x000fe40003fcf038 */
[----:B------:R-:W-:-:S13]  /*4cd0*/  ISETP.NE.AND.EX P5, PT, RZ, UR5, PT, P5 ;  /* 0x00000005ff007c0c */ /* 0x000fda000bfa5350 */
[----:B------:R-:W1:Y:S02]  /*4ce0*/  @P5 LDC.64 R160, c[0x0][0x478] ;  /* 0x00011e00ffa05b82 */ /* 0x000e640000000a00 */
[C---:B-1----:R-:W-:Y:S01]  /*4cf0*/  @P5 IMAD.WIDE.U32 R162, R228.reuse, 0x10, R160 ;  /* 0x00000010e4a25825 */ /* 0x042fe200078e00a0 */
[----:B------:R-:W-:Y:S02]  /*4d00*/  MOV R161, 0x10 ;  /* 0x0000001000a17802 */ /* 0x000fe40000000f00 */
[----:B------:R-:W-:Y:S02]  /*4d10*/  IADD3 R228, PT, PT, R228, 0x80, RZ ;  /* 0x00000080e4e47810 */ /* 0x000fe40007ffe0ff */
[----:B------:R1:W-:Y:S01]  /*4d20*/  @P5 STG.E.128 desc[UR20][R162.64], R80 ;  /* 0x00000050a2005986 */ /* 0x0003e2000c101d14 */
[----:B------:R-:W-:Y:S01]  /*4d30*/  PLOP3.LUT P5, PT, PT, PT, UP3, 0x80, 0x8 ;  /* 0x000000000008781c */ /* 0x000fe20003faf038 */
[C---:B0-----:R-:W-:Y:S01]  /*4d40*/  @P6 IMAD.WIDE.U32 R160, R164.reuse, R161, UR8 ;  /* 0x00000008a4a06e25 */ /* 0x041fe2000f8e00a1 */
[----:B------:R-:W-:-:S11]  /*4d50*/  IADD3 R164, PT, PT, R164, 0x80, RZ ;  /* 0x00000080a4a47810 */ /* 0x000fd60007ffe0ff */
[----:B------:R1:W-:Y:S02]  /*4d60*/  @P5 STG.E.128 desc[UR20][R160.64], R140 ;  /* 0x0000008ca0005986 */ /* 0x0003e4000c101d14 */
.L_x_2663:
[----:B------:R-:W-:Y:S05]  /*4d70*/  BSYNC.RECONVERGENT B0 ;  /* 0x0000000000007941 */ /* 0x000fea0003800200 */
.L_x_2662:
        /* <DEDUP_REMOVED lines=10> */
[--C-:B-1---5:R-:W-:Y:S02]  /*4e20*/  HADD2.F32 R83, -RZ, R134.reuse.H0_H0 ;  /* 0x20000086ff537230 */ /* 0x122fe40000004100 */
[----:B------:R-:W-:Y:S02]  /*4e30*/  HADD2.F32 R160, -RZ, R134.H1_H1 ;  /* 0x30000086ffa07230 */ /* 0x000fe40000004100 */
[----:B------:R-:W-:Y:S02]  /*4e40*/  HADD2.F32 R80, -RZ, R132.H0_H0 ;  /* 0x20000084ff507230 */ /* 0x000fe40000004100 */
[--C-:B------:R-:W-:Y:S02]  /*4e50*/  HADD2.F32 R166, -RZ, R133.reuse.H0_H0 ;  /* 0x20000085ffa67230 */ /* 0x100fe40000004100 */
[----:B------:R-:W-:-:S04]  /*4e60*/  HADD2.F32 R231, -RZ, R133.H1_H1 ;  /* 0x30000085ffe77230 */ /* 0x000fc80000004100 */
[--C-:B------:R-:W-:Y:S01]  /*4e70*/  @P6 FFMA.FTZ R163, R9, UR10, R165.reuse ;  /* 0x0000000a09a36c23 */ /* 0x100fe200080100a5 */
[--C-:B------:R-:W-:Y:S01]  /*4e80*/  @P6 FFMA.FTZ R162, R12, UR10, R165.reuse ;  /* 0x0000000a0ca26c23 */ /* 0x100fe200080100a5 */
[--C-:B------:R-:W-:Y:S01]  /*4e90*/  @P6 FFMA.FTZ R81, R3, UR10, R165.reuse ;  /* 0x0000000a03516c23 */ /* 0x100fe200080100a5 */
[----:B------:R-:W-:Y:S01]  /*4ea0*/  @P6 FFMA.FTZ R161, R5, UR10, R165 ;  /* 0x0000000a05a16c23 */ /* 0x000fe200080100a5 */
[----:B------:R-:W-:Y:S01]  /*4eb0*/  @P6 FADD.FTZ R82, R10, -R163 ;  /* 0x800000a30a526221 */ /* 0x000fe20000010000 */
[----:B------:R-:W-:Y:S01]  /*4ec0*/  @P6 FFMA.FTZ R230, R8, UR10, R165 ;  /* 0x0000000a08e66c23 */ /* 0x000fe200080100a5 */
[----:B------:R-:W-:Y:S01]  /*4ed0*/  @P6 FADD.FTZ R163, R11, -R162 ;  /* 0x800000a20ba36221 */ /* 0x000fe20000010000 */
[----:B------:R-:W-:Y:S01]  /*4ee0*/  @P6 FADD.FTZ R81, R212, -R81 ;  /* 0x80000051d4516221 */ /* 0x000fe20000010000 */
[----:B------:R-:W-:Y:S01]  /*4ef0*/  @P6 FADD.FTZ R161, R6, -R161 ;  /* 0x800000a106a16221 */ /* 0x000fe20000010000 */
[----:B------:R-:W-:Y:S01]  /*4f00*/  @P6 FFMA.FTZ R83, R82, UR31, R83 ;  /* 0x0000001f52536c23 */ /* 0x000fe20008010053 */
[--C-:B------:R-:W-:Y:S01]  /*4f10*/  @P6 FFMA.FTZ R82, R4, UR10, R165.reuse ;  /* 0x0000000a04526c23 */ /* 0x100fe200080100a5 */
[--C-:B------:R-:W-:Y:S01]  /*4f20*/  @P6 FFMA.FTZ R232, R15, UR10, R165.reuse ;  /* 0x0000000a0fe86c23 */ /* 0x100fe200080100a5 */
[----:B------:R-:W-:Y:S01]  /*4f30*/  @P6 FADD.FTZ R230, R7, -R230 ;  /* 0x800000e607e66221 */ /* 0x000fe20000010000 */
[----:B------:R-:W-:Y:S01]  /*4f40*/  @P6 FFMA.FTZ R167, R16, UR10, R165 ;  /* 0x0000000a10a76c23 */ /* 0x000fe200080100a5 */
[----:B------:R-:W-:Y:S01]  /*4f50*/  @P6 FFMA.FTZ R160, R163, UR31, R160 ;  /* 0x0000001fa3a06c23 */ /* 0x000fe200080100a0 */
[----:B------:R-:W-:Y:S01]  /*4f60*/  @P6 FFMA.FTZ R80, R81, UR31, R80 ;  /* 0x0000001f51506c23 */ /* 0x000fe20008010050 */
[----:B------:R-:W-:Y:S01]  /*4f70*/  @P6 FFMA.FTZ R166, R161, UR31, R166 ;  /* 0x0000001fa1a66c23 */ /* 0x000fe200080100a6 */
[----:B------:R-:W-:-:S02]  /*4f80*/  HADD2.F32 R163, -RZ, R132.H1_H1 ;  /* 0x30000084ffa37230 */ /* 0x000fc40000004100 */
[----:B------:R-:W-:Y:S01]  /*4f90*/  @P6 FADD.FTZ R82, R211, -R82 ;  /* 0x80000052d3526221 */ /* 0x000fe20000010000 */
[--C-:B------:R-:W-:Y:S02]  /*4fa0*/  HADD2.F32 R162, -RZ, R135.reuse.H0_H0 ;  /* 0x20000087ffa27230 */ /* 0x100fe40000004100 */
[----:B------:R-:W-:Y:S01]  /*4fb0*/  @P6 FADD.FTZ R81, R13, -R232 ;  /* 0x800000e80d516221 */ /* 0x000fe20000010000 */
[----:B------:R-:W-:Y:S02]  /*4fc0*/  HADD2.F32 R161, -RZ, R135.H1_H1 ;  /* 0x30000087ffa17230 */ /* 0x000fe40000004100 */
[----:B------:R-:W-:Y:S01]  /*4fd0*/  @P6 FFMA.FTZ R231, R230, UR31, R231 ;  /* 0x0000001fe6e76c23 */ /* 0x000fe200080100e7 */
[----:B------:R-:W-:Y:S01]  /*4fe0*/  @P6 FADD.FTZ R232, R14, -R167 ;  /* 0x800000a70ee86221 */ /* 0x000fe20000010000 */
        /* <DEDUP_REMOVED lines=12> */
.L_x_2700:
[----:B------:R-:W-:Y:S05]  /*50b0*/  BRA.U !UP3, `(.L_x_2701) ;  /* 0x000000010b187547 */ /* 0x000fea000b800000 */
[----:B------:R-:W-:Y:S01]  /*50c0*/  FMUL.FTZ R167, R163, UR23 ;  /* 0x00000017a3a77c20 */ /* 0x000fe20008410000 */
[----:B------:R-:W-:-:S03]  /*50d0*/  LOP3.LUT P6, RZ, R174, 0xff00, RZ, 0xc0, !PT ;  /* 0x0000ff00aeff7812 */ /* 0x000fc600078cc0ff */
[----:B------:R-:W-:-:S05]  /*50e0*/  FMUL.FTZ R167, R167, UR22 ;  /* 0x00000016a7a77c20 */ /* 0x000fca0008410000 */
[----:B------:R-:W-:-:S04]  /*50f0*/  FSEL R167, R167, RZ, P6 ;  /* 0x000000ffa7a77208 */ /* 0x000fc80003000000 */
[----:B------:R-:W-:-:S04]  /*5100*/  F2FP.F16.F32.PACK_AB R167, RZ, R167 ;  /* 0x000000a7ffa7723e */ /* 0x000fc800000000ff */
[----:B------:R-:W-:-:S07]  /*5110*/  PRMT R140, R140, 0x5410, R167 ;  /* 0x000054108c8c7816 */ /* 0x000fce00000000a7 */
.L_x_2701:
[----:B------:R-:W-:Y:S05]  /*5120*/  BRA.U !UP3, `(.L_x_2702) ;  /* 0x000000010b187547 */ /* 0x000fea000b800000 */
[----:B------:R-:W-:Y:S01]  /*5130*/  FMUL.FTZ R166, R166, UR23 ;  /* 0x00000017a6a67c20 */ /* 0x000fe20008410000 */
[----:B------:R-:W-:-:S03]  /*5140*/  LOP3.LUT P6, RZ, R174, 0xff0000, RZ, 0xc0, !PT ;  /* 0x00ff0000aeff7812 */ /* 0x000fc600078cc0ff */
[----:B------:R-:W-:-:S05]  /*5150*/  FMUL.FTZ R166, R166, UR22 ;  /* 0x00000016a6a67c20 */ /* 0x000fca0008410000 */
[----:B------:R-:W-:-:S04]  /*5160*/  FSEL R166, R166, RZ, P6 ;  /* 0x000000ffa6a67208 */ /* 0x000fc80003000000 */
[----:B------:R-:W-:-:S04]  /*5170*/  F2FP.F16.F32.PACK_AB R166, RZ, R166 ;  /* 0x000000a6ffa6723e */ /* 0x000fc800000000ff */
[----:B------:R-:W-:-:S07]  /*5180*/  PRMT R141, R166, 0x7610, R141 ;  /* 0x00007610a68d7816 */ /* 0x000fce000000008d */
.L_x_2702:
[----:B------:R-:W-:Y:S05]  /*5190*/  BRA.U !UP3, `(.L_x_2703) ;  /* 0x000000010b187547 */ /* 0x000fea000b800000 */
[----:B------:R-:W-:Y:S01]  /*51a0*/  FMUL.FTZ R231, R231, UR23 ;  /* 0x00000017e7e77c20 */ /* 0x000fe20008410000 */
[----:B------:R-:W-:-:S03]  /*51b0*/  LOP3.LUT P6, RZ, R174, 0xff000000, RZ, 0xc0, !PT ;  /* 0xff000000aeff7812 */ /* 0x000fc600078cc0ff */
[----:B------:R-:W-:-:S05]  /*51c0*/  FMUL.FTZ R231, R231, UR22 ;  /* 0x00000016e7e77c20 */ /* 0x000fca0008410000 */
[----:B------:R-:W-:-:S04]  /*51d0*/  FSEL R231, R231, RZ, P6 ;  /* 0x000000ffe7e77208 */ /* 0x000fc80003000000 */
[----:B------:R-:W-:-:S04]  /*51e0*/  F2FP.F16.F32.PACK_AB R231, RZ, R231 ;  /* 0x000000e7ffe7723e */ /* 0x000fc800000000ff */
[----:B------:R-:W-:-:S07]  /*51f0*/  PRMT R141, R141, 0x5410, R231 ;  /* 0x000054108d8d7816 */ /* 0x000fce00000000e7 */
.L_x_2703:
[----:B------:R-:W-:Y:S05]  /*5200*/  BRA.U !UP3, `(.L_x_2704) ;  /* 0x000000010b187547 */ /* 0x000fea000b800000 */
[----:B------:R-:W-:Y:S01]  /*5210*/  FMUL.FTZ R83, R83, UR23 ;  /* 0x0000001753537c20 */ /* 0x000fe20008410000 */
[----:B------:R-:W-:-:S03]  /*5220*/  LOP3.LUT P6, RZ, R175, 0xff, RZ, 0xc0, !PT ;  /* 0x000000ffafff7812 */ /* 0x000fc600078cc0ff */
[----:B------:R-:W-:-:S05]  /*5230*/  FMUL.FTZ R83, R83, UR22 ;  /* 0x0000001653537c20 */ /* 0x000fca0008410000 */
[----:B------:R-:W-:-:S04]  /*5240*/  FSEL R83, R83, RZ, P6 ;  /* 0x000000ff53537208 */ /* 0x000fc80003000000 */
[----:B------:R-:W-:-:S04]  /*5250*/  F2FP.F16.F32.PACK_AB R83, RZ, R83 ;  /* 0x00000053ff53723e */ /* 0x000fc800000000ff */
[----:B------:R-:W-:-:S07]  /*5260*/  PRMT R142, R83, 0x7610, R142 ;  /* 0x00007610538e7816 */ /* 0x000fce000000008e */
.L_x_2704:
[----:B------:R-:W-:Y:S05]  /*5270*/  BRA.U !UP3, `(.L_x_2705) ;  /* 0x000000010b187547 */ /* 0x000fea000b800000 */
[----:B------:R-:W-:Y:S01]  /*5280*/  FMUL.FTZ R160, R160, UR23 ;  /* 0x00000017a0a07c20 */ /* 0x000fe20008410000 */
[----:B------:R-:W-:-:S03]  /*5290*/  LOP3.LUT P6, RZ, R175, 0xff00, RZ, 0xc0, !PT ;  /* 0x0000ff00afff7812 */ /* 0x000fc600078cc0ff */
[----:B------:R-:W-:-:S05]  /*52a0*/  FMUL.FTZ R160, R160, UR22 ;  /* 0x00000016a0a07c20 */ /* 0x000fca0008410000 */
[----:B------:R-:W-:-:S04]  /*52b0*/  FSEL R160, R160, RZ, P6 ;  /* 0x000000ffa0a07208 */ /* 0x000fc80003000000 */
[----:B------:R-:W-:-:S04]  /*52c0*/  F2FP.F16.F32.PACK_AB R160, RZ, R160 ;  /* 0x000000a0ffa0723e */ /* 0x000fc800000000ff */
[----:B------:R-:W-:-:S07]  /*52d0*/  PRMT R142, R142, 0x5410, R160 ;  /* 0x000054108e8e7816 */ /* 0x000fce00000000a0 */
.L_x_2705:
[----:B------:R-:W-:Y:S05]  /*52e0*/  BRA.U !UP3, `(.L_x_2706) ;  /* 0x000000010b187547 */ /* 0x000fea000b800000 */
[----:B------:R-:W-:Y:S01]  /*52f0*/  FMUL.FTZ R83, R162, UR23 ;  /* 0x00000017a2537c20 */ /* 0x000fe20008410000 */
[----:B------:R-:W-:-:S03]  /*5300*/  LOP3.LUT P6, RZ, R175, 0xff0000, RZ, 0xc0, !PT ;  /* 0x00ff0000afff7812 */ /* 0x000fc600078cc0ff */
[----:B------:R-:W-:-:S05]  /*5310*/  FMUL.FTZ R83, R83, UR22 ;  /* 0x0000001653537c20 */ /* 0x000fca0008410000 */
[----:B------:R-:W-:-:S04]  /*5320*/  FSEL R83, R83, RZ, P6 ;  /* 0x000000ff53537208 */ /* 0x000fc80003000000 */
[----:B------:R-:W-:-:S04]  /*5330*/  F2FP.F16.F32.PACK_AB R83, RZ, R83 ;  /* 0x00000053ff53723e */ /* 0x000fc800000000ff */
[----:B------:R-:W-:-:S07]  /*5340*/  PRMT R143, R83, 0x7610, R143 ;  /* 0x00007610538f7816 */ /* 0x000fce000000008f */
.L_x_2706:
        /* <DEDUP_REMOVED lines=9> */
[----:B------:R-:W-:Y:S01]  /*53e0*/  PRMT R143, R143, 0x5410, R161 ;  /* 0x000054108f8f7816 */ /* 0x000fe200000000a1 */
[----:B------:R-:W-:Y:S06]  /*53f0*/  BRA `(.L_x_2707) ;  /* 0x0000001000b47947 */ /* 0x000fec0003800000 */
.L_x_2699:
[----:B------:R-:W-:Y:S01]  /*5400*/  ISETP.LT.AND P6, PT, RZ, UR32, PT ;  /* 0x00000020ff007c0c */ /* 0x000fe2000bfc1270 */
[----:B------:R-:W-:-:S12]  /*5410*/  BRA.U !UP3, `(.L_x_2708) ;  /* 0x000000010b307547 */ /* 0x000fd8000b800000 */
[----:B-1----:R-:W-:Y:S01]  /*5420*/  @P6 FFMA.FTZ R161, R3, UR10, R165 ;  /* 0x0000000a03a16c23 */ /* 0x002fe200080100a5 */
[----:B-----5:R-:W-:Y:S01]  /*5430*/  HADD2.F32 R160, -RZ, R132.H0_H0 ;  /* 0x20000084ffa07230 */ /* 0x020fe20000004100 */
        /* <DEDUP_REMOVED lines=8> */
[----:B------:R-:W-:-:S04]  /*54c0*/  F2FP.F16.F32.PACK_AB R160, RZ, R160 ;  /* 0x000000a0ffa0723e */ /* 0x000fc800000000ff */
[----:B------:R-:W-:-:S07]  /*54d0*/  PRMT R140, R160, 0x7610, R140 ;  /* 0x00007610a08c7816 */ /* 0x000fce000000008c */
.L_x_2708:
[----:B------:R-:W-:Y:S05]  /*54e0*/  BRA.U !UP3, `(.L_x_2709) ;  /* 0x000000010b307547 */ /* 0x000fea000b800000 */
[----:B-1----:R-:W-:Y:S01]  /*54f0*/  @P6 FFMA.FTZ R162, R4, UR10, R165 ;  /* 0x0000000a04a26c23 */ /* 0x002fe200080100a5 */
[----:B-----5:R-:W-:Y:S01]  /*5500*/  HADD2.F32 R160, -RZ, R132.H1_H1 ;  /* 0x30000084ffa07230 */ /* 0x020fe20000004100 */
        /* <DEDUP_REMOVED lines=10> */
.L_x_2709:
[----:B------:R-:W-:Y:S05]  /*55b0*/  BRA.U !UP3, `(.L_x_2710) ;  /* 0x000000010b307547 */ /* 0x000fea000b800000 */
        /* <DEDUP_REMOVED lines=12> */
.L_x_2710:
        /* <DEDUP_REMOVED lines=13> */
.L_x_2711:
        /* <DEDUP_REMOVED lines=13> */
.L_x_2712:
        /* <DEDUP_REMOVED lines=13> */
.L_x_2713:
        /* <DEDUP_REMOVED lines=13> */
.L_x_2714:
[----:B------:R-:W-:Y:S05]  /*59c0*/  BRA.U !UP3, `(.L_x_2707) ;  /* 0x0000000d0b407547 */ /* 0x000fea000b800000 */
[----:B-1----:R-:W-:Y:S01]  /*59d0*/  @P6 FFMA.FTZ R161, R16, UR10, R165 ;  /* 0x0000000a10a16c23 */ /* 0x002fe200080100a5 */
        /* <DEDUP_REMOVED lines=11> */
.L_x_2698:
        /* <DEDUP_REMOVED lines=37> */
[----:B------:R-:W-:Y:S02]  /*5ce0*/  F2FP.F16.F32.PACK_AB R82, R231, R230 ;  /* 0x000000e6e752723e */ /* 0x000fe400000000ff */
[----:B------:R-:W-:Y:S01]  /*5cf0*/  F2FP.F16.F32.PACK_AB R81, R167, R166 ;  /* 0x000000a6a751723e */ /* 0x000fe200000000ff */
[----:B------:R-:W-:Y:S06]  /*5d00*/  BRA.U !UP3, `(.L_x_2716) ;  /* 0x000000010b187547 */ /* 0x000fec000b800000 */
[----:B------:R-:W-:Y:S01]  /*5d10*/  FMUL.FTZ R162, R80, UR23 ;  /* 0x0000001750a27c20 */ /* 0x000fe20008410000 */
[----:B-----5:R-:W-:-:S03]  /*5d20*/  LOP3.LUT P6, RZ, R174, 0xff, RZ, 0xc0, !PT ;  /* 0x000000ffaeff7812 */ /* 0x020fc600078cc0ff */
[----:B------:R-:W-:-:S05]  /*5d30*/  FMUL.FTZ R162, R162, UR22 ;  /* 0x00000016a2a27c20 */ /* 0x000fca0008410000 */
[----:B------:R-:W-:-:S04]  /*5d40*/  FSEL R162, R162, RZ, P6 ;  /* 0x000000ffa2a27208 */ /* 0x000fc80003000000 */
[----:B------:R-:W-:-:S04]  /*5d50*/  F2FP.F16.F32.PACK_AB R162, RZ, R162 ;  /* 0x000000a2ffa2723e */ /* 0x000fc800000000ff */
[----:B------:R-:W-:-:S07]  /*5d60*/  PRMT R140, R162, 0x7610, R140 ;  /* 0x00007610a28c7816 */ /* 0x000fce000000008c */
.L_x_2716:
[----:B------:R-:W-:Y:S05]  /*5d70*/  BRA.U !UP3, `(.L_x_2717) ;  /* 0x000000010b187547 */ /* 0x000fea000b800000 */
[----:B------:R-:W-:Y:S01]  /*5d80*/  FMUL.FTZ R162, R83, UR23 ;  /* 0x0000001753a27c20 */ /* 0x000fe20008410000 */
[----:B-----5:R-:W-:-:S03]  /*5d90*/  LOP3.LUT P6, RZ, R174, 0xff00, RZ, 0xc0, !PT ;  /* 0x0000ff00aeff7812 */ /* 0x020fc600078cc0ff */
[----:B------:R-:W-:-:S05]  /*5da0*/  FMUL.FTZ R162, R162, UR22 ;  /* 0x00000016a2a27c20 */ /* 0x000fca0008410000 */
[----:B------:R-:W-:-:S04]  /*5db0*/  FSEL R162, R162, RZ, P6 ;  /* 0x000000ffa2a27208 */ /* 0x000fc80003000000 */
[----:B------:R-:W-:-:S04]  /*5dc0*/  F2FP.F16.F32.PACK_AB R162, RZ, R162 ;  /* 0x000000a2ffa2723e */ /* 0x000fc800000000ff */
[----:B------:R-:W-:-:S07]  /*5dd0*/  PRMT R140, R140, 0x5410, R162 ;  /* 0x000054108c8c7816 */ /* 0x000fce00000000a2 */
.L_x_2717:
[----:B------:R-:W-:Y:S05]  /*5de0*/  BRA.U !UP3, `(.L_x_2718) ;  /* 0x000000010b187547 */ /* 0x000fea000b800000 */
[----:B------:R-:W-:Y:S01]  /*5df0*/  FMUL.FTZ R162, R166, UR23 ;  /* 0x00000017a6a27c20 */ /* 0x000fe20008410000 */
[----:B-----5:R-:W-:-:S03]  /*5e00*/  LOP3.LUT P6, RZ, R174, 0xff0000, RZ, 0xc0, !PT ;  /* 0x00ff0000aeff7812 */ /* 0x020fc600078cc0ff */
[----:B------:R-:W-:-:S05]  /*5e10*/  FMUL.FTZ R162, R162, UR22 ;  /* 0x00000016a2a27c20 */ /* 0x000fca0008410000 */
[----:B------:R-:W-:-:S04]  /*5e20*/  FSEL R162, R162, RZ, P6 ;  /* 0x000000ffa2a27208 */ /* 0x000fc80003000000 */
[----:B------:R-:W-:-:S04]  /*5e30*/  F2FP.F16.F32.PACK_AB R162, RZ, R162 ;  /* 0x000000a2ffa2723e */ /* 0x000fc800000000ff */
[----:B------:R-:W-:-:S07]  /*5e40*/  PRMT R141, R162, 0x7610, R141 ;  /* 0x00007610a28d7816 */ /* 0x000fce000000008d */
.L_x_2718:
[----:B------:R-:W-:Y:S05]  /*5e50*/  BRA.U !UP3, `(.L_x_2719) ;  /* 0x000000010b187547 */ /* 0x000fea000b800000 */
[----:B------:R-:W-:Y:S01]  /*5e60*/  FMUL.FTZ R162, R167, UR23 ;  /* 0x00000017a7a27c20 */ /* 0x000fe20008410000 */
[----:B-----5:R-:W-:-:S03]  /*5e70*/  LOP3.LUT P6, RZ, R174, 0xff000000, RZ, 0xc0, !PT ;  /* 0xff000000aeff7812 */ /* 0x020fc600078cc0ff */
[----:B------:R-:W-:-:S05]  /*5e80*/  FMUL.FTZ R162, R162, UR22 ;  /* 0x00000016a2a27c20 */ /* 0x000fca0008410000 */
[----:B------:R-:W-:-:S04]  /*5e90*/  FSEL R162, R162, RZ, P6 ;  /* 0x000000ffa2a27208 */ /* 0x000fc80003000000 */
[----:B------:R-:W-:-:S04]  /*5ea0*/  F2FP.F16.F32.PACK_AB R162, RZ, R162 ;  /* 0x000000a2ffa2723e */ /* 0x000fc800000000ff */
[----:B------:R-:W-:-:S07]  /*5eb0*/  PRMT R141, R141, 0x5410, R162 ;  /* 0x000054108d8d7816 */ /* 0x000fce00000000a2 */
.L_x_2719:
[----:B------:R-:W-:Y:S05]  /*5ec0*/  BRA.U !UP3, `(.L_x_2720) ;  /* 0x000000010b187547 */ /* 0x000fea000b800000 */
[----:B------:R-:W-:Y:S01]  /*5ed0*/  FMUL.FTZ R162, R230, UR23 ;  /* 0x00000017e6a27c20 */ /* 0x000fe20008410000 */
[----:B-----5:R-:W-:-:S03]  /*5ee0*/  LOP3.LUT P6, RZ, R175, 0xff, RZ, 0xc0, !PT ;  /* 0x000000ffafff7812 */ /* 0x020fc600078cc0ff */
[----:B------:R-:W-:-:S05]  /*5ef0*/  FMUL.FTZ R162, R162, UR22 ;  /* 0x00000016a2a27c20 */ /* 0x000fca0008410000 */
[----:B------:R-:W-:-:S04]  /*5f00*/  FSEL R162, R162, RZ, P6 ;  /* 0x000000ffa2a27208 */ /* 0x000fc80003000000 */
[----:B------:R-:W-:-:S04]  /*5f10*/  F2FP.F16.F32.PACK_AB R162, RZ, R162 ;  /* 0x000000a2ffa2723e */ /* 0x000fc800000000ff */
[----:B------:R-:W-:-:S07]  /*5f20*/  PRMT R142, R162, 0x7610, R142 ;  /* 0x00007610a28e7816 */ /* 0x000fce000000008e */
.L_x_2720:
[----:B------:R-:W-:Y:S05]  /*5f30*/  BRA.U !UP3, `(.L_x_2721) ;  /* 0x000000010b187547 */ /* 0x000fea000b800000 */
[----:B------:R-:W-:Y:S01]  /*5f40*/  FMUL.FTZ R162, R231, UR23 ;  /* 0x00000017e7a27c20 */ /* 0x000fe20008410000 */
[----:B-----5:R-:W-:-:S03]  /*5f50*/  LOP3.LUT P6, RZ, R175, 0xff00, RZ, 0xc0, !PT ;  /* 0x0000ff00afff7812 */ /* 0x020fc600078cc0ff */
[----:B------:R-:W-:-:S05]  /*5f60*/  FMUL.FTZ R162, R162, UR22 ;  /* 0x00000016a2a27c20 */ /* 0x000fca0008410000 */
[----:B------:R-:W-:-:S04]  /*5f70*/  FSEL R162, R162, RZ, P6 ;  /* 0x000000ffa2a27208 */ /* 0x000fc80003000000 */
[----:B------:R-:W-:-:S04]  /*5f80*/  F2FP.F16.F32.PACK_AB R162, RZ, R162 ;  /* 0x000000a2ffa2723e */ /* 0x000fc800000000ff */
[----:B------:R-:W-:-:S07]  /*5f90*/  PRMT R142, R142, 0x5410, R162 ;  /* 0x000054108e8e7816 */ /* 0x000fce00000000a2 */
.L_x_2721:
[----:B------:R-:W-:Y:S05]  /*5fa0*/  BRA.U !UP3, `(.L_x_2722) ;  /* 0x000000010b187547 */ /* 0x000fea000b800000 */
[----:B------:R-:W-:Y:S01]  /*5fb0*/  FMUL.FTZ R162, R161, UR23 ;  /* 0x00000017a1a27c20 */ /* 0x000fe20008410000 */
[----:B-----5:R-:W-:-:S03]  /*5fc0*/  LOP3.LUT P6, RZ, R175, 0xff0000, RZ, 0xc0, !PT ;  /* 0x00ff0000afff7812 */ /* 0x020fc600078cc0ff */
[----:B------:R-:W-:-:S05]  /*5fd0*/  FMUL.FTZ R162, R162, UR22 ;  /* 0x00000016a2a27c20 */ /* 0x000fca0008410000 */
[----:B------:R-:W-:-:S04]  /*5fe0*/  FSEL R162, R162, RZ, P6 ;  /* 0x000000ffa2a27208 */ /* 0x000fc80003000000 */
[----:B------:R-:W-:-:S04]  /*5ff0*/  F2FP.F16.F32.PACK_AB R162, RZ, R162 ;  /* 0x000000a2ffa2723e */ /* 0x000fc800000000ff */
[----:B------:R-:W-:-:S07]  /*6000*/  PRMT R143, R162, 0x7610, R143 ;  /* 0x00007610a28f7816 */ /* 0x000fce000000008f */
.L_x_2722:
        /* <DEDUP_REMOVED lines=11> */
.L_x_2715:
        /* <DEDUP_REMOVED lines=12> */
.L_x_2723:
        /* <DEDUP_REMOVED lines=12> */
.L_x_2724:
        /* <DEDUP_REMOVED lines=12> */
.L_x_2725:
        /* <DEDUP_REMOVED lines=12> */
.L_x_2726:
        /* <DEDUP_REMOVED lines=12> */
.L_x_2727:
        /* <DEDUP_REMOVED lines=12> */
.L_x_2728:
        /* <DEDUP_REMOVED lines=12> */
.L_x_2729:
        /* <DEDUP_REMOVED lines=12> */
[----:B------:R-:W-:-:S07]  /*66c0*/  PRMT R143, R143, 0x5410, R160 ;  /* 0x000054108f8f7816 */ /* 0x000fce00000000a0 */
.L_x_2707:
[----:B-1----:R-:W0:Y:S01]  /*66d0*/  @P5 LDC.64 R162, c[0x0][0x478] ;  /* 0x00011e00ffa25b82 */ /* 0x002e220000000a00 */
[----:B------:R-:W1:Y:S01]  /*66e0*/  @UP3 LDCU.64 UR8, c[0x0][0x468] ;  /* 0x00008d00ff0837ac */ /* 0x000e620008000a00 */
[----:B------:R-:W-:Y:S01]  /*66f0*/  PLOP3.LUT P6, PT, PT, PT, UP3, 0x80, 0x8 ;  /* 0x000000000008781c */ /* 0x000fe20003fcf038 */
[----:B------:R-:W-:-:S12]  /*6700*/  HFMA2 R161, -RZ, RZ, 0, 9.5367431640625e-07 ;  /* 0x00000010ffa17431 */ /* 0x000fd800000001ff */
[C---:B-1----:R-:W-:Y:S01]  /*6710*/  @P6 IMAD.WIDE.U32 R160, R164.reuse, R161, UR8 ;  /* 0x00000008a4a06e25 */ /* 0x042fe2000f8e00a1 */
[----:B------:R-:W-:-:S03]  /*6720*/  IADD3 R164, PT, PT, R164, 0x80, RZ ;  /* 0x00000080a4a47810 */ /* 0x000fc60007ffe0ff */
[C---:B0-----:R-:W-:Y:S01]  /*6730*/  @P5 IMAD.WIDE.U32 R162, R228.reuse, 0x10, R162 ;  /* 0x00000010e4a25825 */ /* 0x041fe200078e00a2 */
[----:B------:R-:W-:-:S04]  /*6740*/  IADD3 R228, PT, PT, R228, 0x80, RZ ;  /* 0x00000080e4e47810 */ /* 0x000fc80007ffe0ff */
[----:B------:R0:W-:Y:S01]  /*6750*/  @P5 STG.E.128 desc[UR20][R162.64], R80 ;  /* 0x00000050a2005986 */ /* 0x0001e2000c101d14 */
[----:B------:R-:W-:-:S13]  /*6760*/  PLOP3.LUT P5, PT, PT, PT, UP3, 0x80, 0x8 ;  /* 0x000000000008781c */ /* 0x000fda0003faf038 */
[----:B------:R0:W-:Y:S02]  /*6770*/  @P5 STG.E.128 desc[UR20][R160.64], R140 ;  /* 0x0000008ca0005986 */ /* 0x0001e4000c101d14 */
.L_x_2697:
[----:B------:R-:W-:Y:S05]  /*6780*/  BSYNC.RECONVERGENT B0 ;  /* 0x0000000000007941 */ /* 0x000fea0003800200 */
.L_x_2696:
        /* <DEDUP_REMOVED lines=10> */
[--C-:B01---5:R-:W-:Y:S02]  /*6830*/  HADD2.F32 R83, -RZ, R138.reuse.H0_H0 ;  /* 0x2000008aff537230 */ /* 0x123fe40000004100 */
        /* <DEDUP_REMOVED lines=40> */
.L_x_2734:
[----:B------:R-:W-:Y:S05]  /*6ac0*/  BRA.U !UP3, `(.L_x_2735) ;  /* 0x000000010b187547 */ /* 0x000fea000b800000 */
[----:B------:R-:W-:Y:S01]  /*6ad0*/  FMUL.FTZ R167, R163, UR23 ;  /* 0x00000017a3a77c20 */ /* 0x000fe20008410000 */
[----:B------:R-:W-:-:S03]  /*6ae0*/  LOP3.LUT P6, RZ, R178, 0xff00, RZ, 0xc0, !PT ;  /* 0x0000ff00b2ff7812 */ /* 0x000fc600078cc0ff */
[----:B------:R-:W-:-:S05]  /*6af0*/  FMUL.FTZ R167, R167, UR22 ;  /* 0x00000016a7a77c20 */ /* 0x000fca0008410000 */
[----:B------:R-:W-:-:S04]  /*6b00*/  FSEL R167, R167, RZ, P6 ;  /* 0x000000ffa7a77208 */ /* 0x000fc80003000000 */
[----:B------:R-:W-:-:S04]  /*6b10*/  F2FP.F16.F32.PACK_AB R167, RZ, R167 ;  /* 0x000000a7ffa7723e */ /* 0x000fc800000000ff */
[----:B------:R-:W-:-:S07]  /*6b20*/  PRMT R140, R140, 0x5410, R167 ;  /* 0x000054108c8c7816 */ /* 0x000fce00000000a7 */
.L_x_2735:
[----:B------:R-:W-:Y:S05]  /*6b30*/  BRA.U !UP3, `(.L_x_2736) ;  /* 0x000000010b187547 */ /* 0x000fea000b800000 */
[----:B------:R-:W-:Y:S01]  /*6b40*/  FMUL.FTZ R166, R166, UR23 ;  /* 0x00000017a6a67c20 */ /* 0x000fe20008410000 */
[----:B------:R-:W-:-:S03]  /*6b50*/  LOP3.LUT P6, RZ, R178, 0xff0000, RZ, 0xc0, !PT ;  /* 0x00ff0000b2ff7812 */ /* 0x000fc600078cc0ff */
[----:B------:R-:W-:-:S05]  /*6b60*/  FMUL.FTZ R166, R166, UR22 ;  /* 0x00000016a6a67c20 */ /* 0x000fca0008410000 */
[----:B------:R-:W-:-:S04]  /*6b70*/  FSEL R166, R166, RZ, P6 ;  /* 0x000000ffa6a67208 */ /* 0x000fc80003000000 */
[----:B------:R-:W-:-:S04]  /*6b80*/  F2FP.F16.F32.PACK_AB R166, RZ, R166 ;  /* 0x000000a6ffa6723e */ /* 0x000fc800000000ff */
[----:B------:R-:W-:-:S07]  /*6b90*/  PRMT R141, R166, 0x7610, R141 ;  /* 0x00007610a68d7816 */ /* 0x000fce000000008d */
.L_x_2736:
[----:B------:R-:W-:Y:S05]  /*6ba0*/  BRA.U !UP3, `(.L_x_2737) ;  /* 0x000000010b187547 */ /* 0x000fea000b800000 */
[----:B------:R-:W-:Y:S01]  /*6bb0*/  FMUL.FTZ R231, R231, UR23 ;  /* 0x00000017e7e77c20 */ /* 0x000fe20008410000 */
[----:B------:R-:W-:-:S03]  /*6bc0*/  LOP3.LUT P6, RZ, R178, 0xff000000, RZ, 0xc0, !PT ;  /* 0xff000000b2ff7812 */ /* 0x000fc600078cc0ff */
[----:B------:R-:W-:-:S05]  /*6bd0*/  FMUL.FTZ R231, R231, UR22 ;  /* 0x00000016e7e77c20 */ /* 0x000fca0008410000 */
[----:B------:R-:W-:-:S04]  /*6be0*/  FSEL R231, R231, RZ, P6 ;  /* 0x000000ffe7e77208 */ /* 0x000fc80003000000 */
[----:B------:R-:W-:-:S04]  /*6bf0*/  F2FP.F16.F32.PACK_AB R231, RZ, R231 ;  /* 0x000000e7ffe7723e */ /* 0x000fc800000000ff */
[----:B------:R-:W-:-:S07]  /*6c00*/  PRMT R141, R141, 0x5410, R231 ;  /* 0x000054108d8d7816 */ /* 0x000fce00000000e7 */
.L_x_2737:
[----:B------:R-:W-:Y:S05]  /*6c10*/  BRA.U !UP3, `(.L_x_2738) ;  /* 0x000000010b187547 */ /* 0x000fea000b800000 */
[----:B------:R-:W-:Y:S01]  /*6c20*/  FMUL.FTZ R83, R83, UR23 ;  /* 0x0000001753537c20 */ /* 0x000fe20008410000 */
[----:B------:R-:W-:-:S03]  /*6c30*/  LOP3.LUT P6, RZ, R179, 0xff, RZ, 0xc0, !PT ;  /* 0x000000ffb3ff7812 */ /* 0x000fc600078cc0ff */
[----:B------:R-:W-:-:S05]  /*6c40*/  FMUL.FTZ R83, R83, UR22 ;  /* 0x0000001653537c20 */ /* 0x000fca0008410000 */
[----:B------:R-:W-:-:S04]  /*6c50*/  FSEL R83, R83, RZ, P6 ;  /* 0x000000ff53537208 */ /* 0x000fc80003000000 */
[----:B------:R-:W-:-:S04]  /*6c60*/  F2FP.F16.F32.PACK_AB R83, RZ, R83 ;  /* 0x00000053ff53723e */ /* 0x000fc800000000ff */
[----:B------:R-:W-:-:S07]  /*6c70*/  PRMT R142, R83, 0x7610, R142 ;  /* 0x00007610538e7816 */ /* 0x000fce000000008e */
.L_x_2738:
[----:B------:R-:W-:Y:S05]  /*6c80*/  BRA.U !UP3, `(.L_x_2739) ;  /* 0x000000010b187547 */ /* 0x000fea000b800000 */
[----:B------:R-:W-:Y:S01]  /*6c90*/  FMUL.FTZ R160, R160, UR23 ;  /* 0x00000017a0a07c20 */ /* 0x000fe20008410000 */
[----:B------:R-:W-:-:S03]  /*6ca0*/  LOP3.LUT P6, RZ, R179, 0xff00, RZ, 0xc0, !PT ;  /* 0x0000ff00b3ff7812 */ /* 0x000fc600078cc0ff */
[----:B------:R-:W-:-:S05]  /*6cb0*/  FMUL.FTZ R160, R160, UR22 ;  /* 0x00000016a0a07c20 */ /* 0x000fca0008410000 */
[----:B------:R-:W-:-:S04]  /*6cc0*/  FSEL R160, R160, RZ, P6 ;  /* 0x000000ffa0a07208 */ /* 0x000fc80003000000 */
[----:B------:R-:W-:-:S04]  /*6cd0*/  F2FP.F16.F32.PACK_AB R160, RZ, R160 ;  /* 0x000000a0ffa0723e */ /* 0x000fc800000000ff */
[----:B------:R-:W-:-:S07]  /*6ce0*/  PRMT R142, R142, 0x5410, R160 ;  /* 0x000054108e8e7816 */ /* 0x000fce00000000a0 */
.L_x_2739:
[----:B------:R-:W-:Y:S05]  /*6cf0*/  BRA.U !UP3, `(.L_x_2740) ;  /* 0x000000010b187547 */ /* 0x000fea000b800000 */
[----:B------:R-:W-:Y:S01]  /*6d00*/  FMUL.FTZ R83, R162, UR23 ;  /* 0x00000017a2537c20 */ /* 0x000fe20008410000 */
[----:B------:R-:W-:-:S03]  /*6d10*/  LOP3.LUT P6, RZ, R179, 0xff0000, RZ, 0xc0, !PT ;  /* 0x00ff0000b3ff7812 */ /* 0x000fc600078cc0ff */
[----:B------:R-:W-:-:S05]  /*6d20*/  FMUL.FTZ R83, R83, UR22 ;  /* 0x0000001653537c20 */ /* 0x000fca0008410000 */
[----:B------:R-:W-:-:S04]  /*6d30*/  FSEL R83, R83, RZ, P6 ;  /* 0x000000ff53537208 */ /* 0x000fc80003000000 */
[----:B------:R-:W-:-:S04]  /*6d40*/  F2FP.F16.F32.PACK_AB R83, RZ, R83 ;  /* 0x00000053ff53723e */ /* 0x000fc800000000ff */
[----:B------:R-:W-:-:S07]  /*6d50*/  PRMT R143, R83, 0x7610, R143 ;  /* 0x00007610538f7816 */ /* 0x000fce000000008f */
.L_x_2740:
        /* <DEDUP_REMOVED lines=11> */
.L_x_2733:
[----:B------:R-:W-:Y:S01]  /*6e10*/  ISETP.LT.AND P6, PT, RZ, UR32, PT ;  /* 0x00000020ff007c0c */ /* 0x000fe2000bfc1270 */
[----:B------:R-:W-:-:S12]  /*6e20*/  BRA.U !UP3, `(.L_x_2742) ;  /* 0x000000010b307547 */ /* 0x000fd8000b800000 */
[----:B01----:R-:W-:Y:S01]  /*6e30*/  @P6 FFMA.FTZ R161, R17, UR10, R165 ;  /* 0x0000000a11a16c23 */ /* 0x003fe200080100a5 */
        /* <DEDUP_REMOVED lines=11> */
.L_x_2742:
[----:B------:R-:W-:Y:S05]  /*6ef0*/  BRA.U !UP3, `(.L_x_2743) ;  /* 0x000000010b307547 */ /* 0x000fea000b800000 */
[----:B01----:R-:W-:Y:S01]  /*6f00*/  @P6 FFMA.FTZ R162, R20, UR10, R165 ;  /* 0x0000000a14a26c23 */ /* 0x003fe200080100a5 */
        /* <DEDUP_REMOVED lines=11> */
.L_x_2743:
[----:B------:R-:W-:Y:S05]  /*6fc0*/  BRA.U !UP3, `(.L_x_2744) ;  /* 0x000000010b307547 */ /* 0x000fea000b800000 */
        /* <DEDUP_REMOVED lines=12> */
.L_x_2744:
        /* <DEDUP_REMOVED lines=13> */
.L_x_2745:
        /* <DEDUP_REMOVED lines=13> */
.L_x_2746:
        /* <DEDUP_REMOVED lines=13> */
.L_x_2747:
        /* <DEDUP_REMOVED lines=13> */
.L_x_2748:
[----:B------:R-:W-:Y:S05]  /*73d0*/  BRA.U !UP3, `(.L_x_2741) ;  /* 0x0000000d0b407547 */ /* 0x000fea000b800000 */
[----:B01----:R-:W-:Y:S01]  /*73e0*/  @P6 FFMA.FTZ R161, R168, UR10, R165 ;  /* 0x0000000aa8a16c23 */ /* 0x003fe200080100a5 */
        /* <DEDUP_REMOVED lines=11> */
.L_x_2732:
        /* <DEDUP_REMOVED lines=46> */
.L_x_2750:
[----:B------:R-:W-:Y:S05]  /*7780*/  BRA.U !UP3, `(.L_x_2751) ;  /* 0x000000010b187547 */ /* 0x000fea000b800000 */
[----:B------:R-:W-:Y:S01]  /*7790*/  FMUL.FTZ R162, R83, UR23 ;  /* 0x0000001753a27c20 */ /* 0x000fe20008410000 */
[----:B-----5:R-:W-:-:S03]  /*77a0*/  LOP3.LUT P6, RZ, R178, 0xff00, RZ, 0xc0, !PT ;  /* 0x0000ff00b2ff7812 */ /* 0x020fc600078cc0ff */
[----:B------:R-:W-:-:S05]  /*77b0*/  FMUL.FTZ R162, R162, UR22 ;  /* 0x00000016a2a27c20 */ /* 0x000fca0008410000 */
[----:B------:R-:W-:-:S04]  /*77c0*/  FSEL R162, R162, RZ, P6 ;  /* 0x000000ffa2a27208 */ /* 0x000fc80003000000 */
[----:B------:R-:W-:-:S04]  /*77d0*/  F2FP.F16.F32.PACK_AB R162, RZ, R162 ;  /* 0x000000a2ffa2723e */ /* 0x000fc800000000ff */
[----:B------:R-:W-:-:S07]  /*77e0*/  PRMT R140, R140, 0x5410, R162 ;  /* 0x000054108c8c7816 */ /* 0x000fce00000000a2 */
.L_x_2751:
[----:B------:R-:W-:Y:S05]  /*77f0*/  BRA.U !UP3, `(.L_x_2752) ;  /* 0x000000010b187547 */ /* 0x000fea000b800000 */
[----:B------:R-:W-:Y:S01]  /*7800*/  FMUL.FTZ R162, R166, UR23 ;  /* 0x00000017a6a27c20 */ /* 0x000fe20008410000 */
[----:B-----5:R-:W-:-:S03]  /*7810*/  LOP3.LUT P6, RZ, R178, 0xff0000, RZ, 0xc0, !PT ;  /* 0x00ff0000b2ff7812 */ /* 0x020fc600078cc0ff */
[----:B------:R-:W-:-:S05]  /*7820*/  FMUL.FTZ R162, R162, UR22 ;  /* 0x00000016a2a27c20 */ /* 0x000fca0008410000 */
[----:B------:R-:W-:-:S04]  /*7830*/  FSEL R162, R162, RZ, P6 ;  /* 0x000000ffa2a27208 */ /* 0x000fc80003000000 */
[----:B------:R-:W-:-:S04]  /*7840*/  F2FP.F16.F32.PACK_AB R162, RZ, R162 ;  /* 0x000000a2ffa2723e */ /* 0x000fc800000000ff */
[----:B------:R-:W-:-:S07]  /*7850*/  PRMT R141, R162, 0x7610, R141 ;  /* 0x00007610a28d7816 */ /* 0x000fce000000008d */
.L_x_2752:
[----:B------:R-:W-:Y:S05]  /*7860*/  BRA.U !UP3, `(.L_x_2753) ;  /* 0x000000010b187547 */ /* 0x000fea000b800000 */
[----:B------:R-:W-:Y:S01]  /*7870*/  FMUL.FTZ R162, R167, UR23 ;  /* 0x00000017a7a27c20 */ /* 0x000fe20008410000 */
[----:B-----5:R-:W-:-:S03]  /*7880*/  LOP3.LUT P6, RZ, R178, 0xff000000, RZ, 0xc0, !PT ;  /* 0xff000000b2ff7812 */ /* 0x020fc600078cc0ff */
[----:B------:R-:W-:-:S05]  /*7890*/  FMUL.FTZ R162, R162, UR22 ;  /* 0x00000016a2a27c20 */ /* 0x000fca0008410000 */
[----:B------:R-:W-:-:S04]  /*78a0*/  FSEL R162, R162, RZ, P6 ;  /* 0x000000ffa2a27208 */ /* 0x000fc80003000000 */
[----:B------:R-:W-:-:S04]  /*78b0*/  F2FP.F16.F32.PACK_AB R162, RZ, R162 ;  /* 0x000000a2ffa2723e */ /* 0x000fc800000000ff */
[----:B------:R-:W-:-:S07]  /*78c0*/  PRMT R141, R141, 0x5410, R162 ;  /* 0x000054108d8d7816 */ /* 0x000fce00000000a2 */
.L_x_2753:
[----:B------:R-:W-:Y:S05]  /*78d0*/  BRA.U !UP3, `(.L_x_2754) ;  /* 0x000000010b187547 */ /* 0x000fea000b800000 */
[----:B------:R-:W-:Y:S01]  /*78e0*/  FMUL.FTZ R162, R230, UR23 ;  /* 0x00000017e6a27c20 */ /* 0x000fe20008410000 */
[----:B-----5:R-:W-:-:S03]  /*78f0*/  LOP3.LUT P6, RZ, R179, 0xff, RZ, 0xc0, !PT ;  /* 0x000000ffb3ff7812 */ /* 0x020fc600078cc0ff */
[----:B------:R-:W-:-:S05]  /*7900*/  FMUL.FTZ R162, R162, UR22 ;  /* 0x00000016a2a27c20 */ /* 0x000fca0008410000 */
[----:B------:R-:W-:-:S04]  /*7910*/  FSEL R162, R162, RZ, P6 ;  /* 0x000000ffa2a27208 */ /* 0x000fc80003000000 */
[----:B------:R-:W-:-:S04]  /*7920*/  F2FP.F16.F32.PACK_AB R162, RZ, R162 ;  /* 0x000000a2ffa2723e */ /* 0x000fc800000000ff */
[----:B------:R-:W-:-:S07]  /*7930*/  PRMT R142, R162, 0x7610, R142 ;  /* 0x00007610a28e7816 */ /* 0x000fce000000008e */
.L_x_2754:
[----:B------:R-:W-:Y:S05]  /*7940*/  BRA.U !UP3, `(.L_x_2755) ;  /* 0x000000010b187547 */ /* 0x000fea000b800000 */
[----:B------:R-:W-:Y:S01]  /*7950*/  FMUL.FTZ R162, R231, UR23 ;  /* 0x00000017e7a27c20 */ /* 0x000fe20008410000 */
[----:B-----5:R-:W-:-:S03]  /*7960*/  LOP3.LUT P6, RZ, R179, 0xff00, RZ, 0xc0, !PT ;  /* 0x0000ff00b3ff7812 */ /* 0x020fc600078cc0ff */
[----:B------:R-:W-:-:S05]  /*7970*/  FMUL.FTZ R162, R162, UR22 ;  /* 0x00000016a2a27c20 */ /* 0x000fca0008410000 */
[----:B------:R-:W-:-:S04]  /*7980*/  FSEL R162, R162, RZ, P6 ;  /* 0x000000ffa2a27208 */ /* 0x000fc80003000000 */
[----:B------:R-:W-:-:S04]  /*7990*/  F2FP.F16.F32.PACK_AB R162, RZ, R162 ;  /* 0x000000a2ffa2723e */ /* 0x000fc800000000ff */
[----:B------:R-:W-:-:S07]  /*79a0*/  PRMT R142, R142, 0x5410, R162 ;  /* 0x000054108e8e7816 */ /* 0x000fce00000000a2 */
.L_x_2755:
[----:B------:R-:W-:Y:S05]  /*79b0*/  BRA.U !UP3, `(.L_x_2756) ;  /* 0x000000010b187547 */ /* 0x000fea000b800000 */
[----:B------:R-:W-:Y:S01]  /*79c0*/  FMUL.FTZ R162, R161, UR23 ;  /* 0x00000017a1a27c20 */ /* 0x000fe20008410000 */
[----:B-----5:R-:W-:-:S03]  /*79d0*/  LOP3.LUT P6, RZ, R179, 0xff0000, RZ, 0xc0, !PT ;  /* 0x00ff0000b3ff7812 */ /* 0x020fc600078cc0ff */
[----:B------:R-:W-:-:S05]  /*79e0*/  FMUL.FTZ R162, R162, UR22 ;  /* 0x00000016a2a27c20 */ /* 0x000fca0008410000 */
[----:B------:R-:W-:-:S04]  /*79f0*/  FSEL R162, R162, RZ, P6 ;  /* 0x000000ffa2a27208 */ /* 0x000fc80003000000 */
[----:B------:R-:W-:-:S04]  /*7a00*/  F2FP.F16.F32.PACK_AB R162, RZ, R162 ;  /* 0x000000a2ffa2723e */ /* 0x000fc800000000ff */
[----:B------:R-:W-:-:S07]  /*7a10*/  PRMT R143, R162, 0x7610, R143 ;  /* 0x00007610a28f7816 */ /* 0x000fce000000008f */
.L_x_2756:
        /* <DEDUP_REMOVED lines=11> */
.L_x_2749:
        /* <DEDUP_REMOVED lines=12> */
.L_x_2757:
        /* <DEDUP_REMOVED lines=12> */
.L_x_2758:
        /* <DEDUP_REMOVED lines=12> */
.L_x_2759:
        /* <DEDUP_REMOVED lines=12> */
.L_x_2760:
        /* <DEDUP_REMOVED lines=12> */
.L_x_2761:
        /* <DEDUP_REMOVED lines=12> */
.L_x_2762:
        /* <DEDUP_REMOVED lines=12> */
.L_x_2763:
        /* <DEDUP_REMOVED lines=13> */
.L_x_2741:
[----:B01----:R-:W0:Y:S01]  /*80e0*/  @P5 LDC.64 R162, c[0x0][0x478] ;  /* 0x00011e00ffa25b82 */ /* 0x003e220000000a00 */
[----:B------:R-:W1:Y:S01]  /*80f0*/  @UP3 LDCU.64 UR8, c[0x0][0x468] ;  /* 0x00008d00ff0837ac */ /* 0x000e620008000a00 */
[----:B------:R-:W-:Y:S02]  /*8100*/  PLOP3.LUT P6, PT, PT, PT, UP3, 0x80, 0x8 ;  /* 0x000000000008781c */ /* 0x000fe40003fcf038 */
[----:B------:R-:W-:-:S11]  /*8110*/  MOV R161, 0x10 ;  /* 0x0000001000a17802 */ /* 0x000fd60000000f00 */
[C---:B-1----:R-:W-:Y:S01]  /*8120*/  @P6 IMAD.WIDE.U32 R160, R164.reuse, R161, UR8 ;  /* 0x00000008a4a06e25 */ /* 0x042fe2000f8e00a1 */
[----:B------:R-:W-:-:S03]  /*8130*/  IADD3 R164, PT, PT, R164, 0x80, RZ ;  /* 0x00000080a4a47810 */ /* 0x000fc60007ffe0ff */
[C---:B0-----:R-:W-:Y:S01]  /*8140*/  @P5 IMAD.WIDE.U32 R162, R228.reuse, 0x10, R162 ;  /* 0x00000010e4a25825 */ /* 0x041fe200078e00a2 */
[----:B------:R-:W-:-:S04]  /*8150*/  IADD3 R228, PT, PT, R228, 0x80, RZ ;  /* 0x00000080e4e47810 */ /* 0x000fc80007ffe0ff */
[----:B------:R2:W-:Y:S01]  /*8160*/  @P5 STG.E.128 desc[UR20][R162.64], R80 ;  /* 0x00000050a2005986 */ /* 0x0005e2000c101d14 */
[----:B------:R-:W-:-:S13]  /*8170*/  PLOP3.LUT P5, PT, PT, PT, UP3, 0x80, 0x8 ;  /* 0x000000000008781c */ /* 0x000fda0003faf038 */
[----:B------:R2:W-:Y:S02]  /*8180*/  @P5 STG.E.128 desc[UR20][R160.64], R140 ;  /* 0x0000008ca0005986 */ /* 0x0005e4000c101d14 */
.L_x_2731:
[----:B------:R-:W-:Y:S05]  /*8190*/  BSYNC.RECONVERGENT B0 ;  /* 0x0000000000007941 */ /* 0x000fea0003800200 */
.L_x_2730:
        /* <DEDUP_REMOVED lines=10> */
[--C-:B012--5:R-:W-:Y:S02]  /*8240*/  HADD2.F32 R83, -RZ, R34.reuse.H0_H0 ;  /* 0x20000022ff537230 */ /* 0x127fe40000004100 */
        /* <DEDUP_REMOVED lines=40> */
.L_x_2768:
[----:B------:R-:W-:Y:S05]  /*84d0*/  BRA.U !UP3, `(.L_x_2769) ;  /* 0x000000010b187547 */ /* 0x000fea000b800000 */
[----:B------:R-:W-:Y:S01]  /*84e0*/  FMUL.FTZ R167, R163, UR23 ;  /* 0x00000017a3a77c20 */ /* 0x000fe20008410000 */
[----:B------:R-:W-:-:S03]  /*84f0*/  LOP3.LUT P6, RZ, R180, 0xff00, RZ, 0xc0, !PT ;  /* 0x0000ff00b4ff7812 */ /* 0x000fc600078cc0ff */
[----:B------:R-:W-:-:S05]  /*8500*/  FMUL.FTZ R167, R167, UR22 ;  /* 0x00000016a7a77c20 */ /* 0x000fca0008410000 */
[----:B------:R-:W-:-:S04]  /*8510*/  FSEL R167, R167, RZ, P6 ;  /* 0x000000ffa7a77208 */ /* 0x000fc80003000000 */
[----:B------:R-:W-:-:S04]  /*8520*/  F2FP.F16.F32.PACK_AB R167, RZ, R167 ;  /* 0x000000a7ffa7723e */ /* 0x000fc800000000ff */
[----:B------:R-:W-:-:S07]  /*8530*/  PRMT R140, R140, 0x5410, R167 ;  /* 0x000054108c8c7816 */ /* 0x000fce00000000a7 */
.L_x_2769:
[----:B------:R-:W-:Y:S05]  /*8540*/  BRA.U !UP3, `(.L_x_2770) ;  /* 0x000000010b187547 */ /* 0x000fea000b800000 */
[----:B------:R-:W-:Y:S01]  /*8550*/  FMUL.FTZ R166, R166, UR23 ;  /* 0x00000017a6a67c20 */ /* 0x000fe20008410000 */
[----:B------:R-:W-:-:S03]  /*8560*/  LOP3.LUT P6, RZ, R180, 0xff0000, RZ, 0xc0, !PT ;  /* 0x00ff0000b4ff7812 */ /* 0x000fc600078cc0ff */
[----:B------:R-:W-:-:S05]  /*8570*/  FMUL.FTZ R166, R166, UR22 ;  /* 0x00000016a6a67c20 */ /* 0x000fca0008410000 */
[----:B------:R-:W-:-:S04]  /*8580*/  FSEL R166, R166, RZ, P6 ;  /* 0x000000ffa6a67208 */ /* 0x000fc80003000000 */
[----:B------:R-:W-:-:S04]  /*8590*/  F2FP.F16.F32.PACK_AB R166, RZ, R166 ;  /* 0x000000a6ffa6723e */ /* 0x000fc800000000ff */
[----:B------:R-:W-:-:S07]  /*85a0*/  PRMT R141, R166, 0x7610, R141 ;  /* 0x00007610a68d7816 */ /* 0x000fce000000008d */
.L_x_2770:
[----:B------:R-:W-:Y:S05]  /*85b0*/  BRA.U !UP3, `(.L_x_2771) ;  /* 0x000000010b187547 */ /* 0x000fea000b800000 */
[----:B------:R-:W-:Y:S01]  /*85c0*/  FMUL.FTZ R231, R231, UR23 ;  /* 0x00000017e7e77c20 */ /* 0x000fe20008410000 */
[----:B------:R-:W-:-:S03]  /*85d0*/  LOP3.LUT P6, RZ, R180, 0xff000000, RZ, 0xc0, !PT ;  /* 0xff000000b4ff7812 */ /* 0x000fc600078cc0ff */
[----:B------:R-:W-:-:S05]  /*85e0*/  FMUL.FTZ R231, R231, UR22 ;  /* 0x00000016e7e77c20 */ /* 0x000fca0008410000 */
[----:B------:R-:W-:-:S04]  /*85f0*/  FSEL R231, R231, RZ, P6 ;  /* 0x000000ffe7e77208 */ /* 0x000fc80003000000 */
[----:B------:R-:W-:-:S04]  /*8600*/  F2FP.F16.F32.PACK_AB R231, RZ, R231 ;  /* 0x000000e7ffe7723e */ /* 0x000fc800000000ff */
[----:B------:R-:W-:-:S07]  /*8610*/  PRMT R141, R141, 0x5410, R231 ;  /* 0x000054108d8d7816 */ /* 0x000fce00000000e7 */
.L_x_2771:
[----:B------:R-:W-:Y:S05]  /*8620*/  BRA.U !UP3, `(.L_x_2772) ;  /* 0x000000010b187547 */ /* 0x000fea000b800000 */
[----:B------:R-:W-:Y:S01]  /*8630*/  FMUL.FTZ R83, R83, UR23 ;  /* 0x0000001753537c20 */ /* 0x000fe20008410000 */
[----:B------:R-:W-:-:S03]  /*8640*/  LOP3.LUT P6, RZ, R181, 0xff, RZ, 0xc0, !PT ;  /* 0x000000ffb5ff7812 */ /* 0x000fc600078cc0ff */
[----:B------:R-:W-:-:S05]  /*8650*/  FMUL.FTZ R83, R83, UR22 ;  /* 0x0000001653537c20 */ /* 0x000fca0008410000 */
[----:B------:R-:W-:-:S04]  /*8660*/  FSEL R83, R83, RZ, P6 ;  /* 0x000000ff53537208 */ /* 0x000fc80003000000 */
[----:B------:R-:W-:-:S04]  /*8670*/  F2FP.F16.F32.PACK_AB R83, RZ, R83 ;  /* 0x00000053ff53723e */ /* 0x000fc800000000ff */
[----:B------:R-:W-:-:S07]  /*8680*/  PRMT R142, R83, 0x7610, R142 ;  /* 0x00007610538e7816 */ /* 0x000fce000000008e */
.L_x_2772:
[----:B------:R-:W-:Y:S05]  /*8690*/  BRA.U !UP3, `(.L_x_2773) ;  /* 0x000000010b187547 */ /* 0x000fea000b800000 */
[----:B------:R-:W-:Y:S01]  /*86a0*/  FMUL.FTZ R160, R160, UR23 ;  /* 0x00000017a0a07c20 */ /* 0x000fe20008410000 */
[----:B------:R-:W-:-:S03]  /*86b0*/  LOP3.LUT P6, RZ, R181, 0xff00, RZ, 0xc0, !PT ;  /* 0x0000ff00b5ff7812 */ /* 0x000fc600078cc0ff */
[----:B------:R-:W-:-:S05]  /*86c0*/  FMUL.FTZ R160, R160, UR22 ;  /* 0x00000016a0a07c20 */ /* 0x000fca0008410000 */
[----:B------:R-:W-:-:S04]  /*86d0*/  FSEL R160, R160, RZ, P6 ;  /* 0x000000ffa0a07208 */ /* 0x000fc80003000000 */
[----:B------:R-:W-:-:S04]  /*86e0*/  F2FP.F16.F32.PACK_AB R160, RZ, R160 ;  /* 0x000000a0ffa0723e */ /* 0x000fc800000000ff */
[----:B------:R-:W-:-:S07]  /*86f0*/  PRMT R142, R142, 0x5410, R160 ;  /* 0x000054108e8e7816 */ /* 0x000fce00000000a0 */
.L_x_2773:
[----:B------:R-:W-:Y:S05]  /*8700*/  BRA.U !UP3, `(.L_x_2774) ;  /* 0x000000010b187547 */ /* 0x000fea000b800000 */
[----:B------:R-:W-:Y:S01]  /*8710*/  FMUL.FTZ R83, R162, UR23 ;  /* 0x00000017a2537c20 */ /* 0x000fe20008410000 */
[----:B------:R-:W-:-:S03]  /*8720*/  LOP3.LUT P6, RZ, R181, 0xff0000, RZ, 0xc0, !PT ;  /* 0x00ff0000b5ff7812 */ /* 0x000fc600078cc0ff */
[----:B------:R-:W-:-:S05]  /*8730*/  FMUL.FTZ R83, R83, UR22 ;  /* 0x0000001653537c20 */ /* 0x000fca0008410000 */
[----:B------:R-:W-:-:S04]  /*8740*/  FSEL R83, R83, RZ, P6 ;  /* 0x000000ff53537208 */ /* 0x000fc80003000000 */
[----:B------:R-:W-:-:S04]  /*8750*/  F2FP.F16.F32.PACK_AB R83, RZ, R83 ;  /* 0x00000053ff53723e */ /* 0x000fc800000000ff */
[----:B------:R-:W-:-:S07]  /*8760*/  PRMT R143, R83, 0x7610, R143 ;  /* 0x00007610538f7816 */ /* 0x000fce000000008f */
.L_x_2774:
        /* <DEDUP_REMOVED lines=11> */
.L_x_2767:
[----:B------:R-:W-:Y:S01]  /*8820*/  ISETP.LT.AND P6, PT, RZ, UR32, PT ;  /* 0x00000020ff007c0c */ /* 0x000fe2000bfc1270 */
[----:B------:R-:W-:-:S12]  /*8830*/  BRA.U !UP3, `(.L_x_2776) ;  /* 0x000000010b307547 */ /* 0x000fd8000b800000 */
[----:B012---:R-:W-:Y:S01]  /*8840*/  @P6 FFMA.FTZ R161, R169, UR10, R165 ;  /* 0x0000000aa9a16c23 */ /* 0x007fe200080100a5 */
        /* <DEDUP_REMOVED lines=11> */
.L_x_2776:
[----:B------:R-:W-:Y:S05]  /*8900*/  BRA.U !UP3, `(.L_x_2777) ;  /* 0x000000010b307547 */ /* 0x000fea000b800000 */
[----:B012---:R-:W-:Y:S01]  /*8910*/  @P6 FFMA.FTZ R162, R172, UR10, R165 ;  /* 0x0000000aaca26c23 */ /* 0x007fe200080100a5 */
        /* <DEDUP_REMOVED lines=11> */
.L_x_2777:
[----:B------:R-:W-:Y:S05]  /*89d0*/  BRA.U !UP3, `(.L_x_2778) ;  /* 0x000000010b307547 */ /* 0x000fea000b800000 */
        /* <DEDUP_REMOVED lines=12> */
.L_x_2778:
        /* <DEDUP_REMOVED lines=13> */
.L_x_2779:
        /* <DEDUP_REMOVED lines=13> */
.L_x_2780:
        /* <DEDUP_REMOVED lines=13> */
.L_x_2781:
        /* <DEDUP_REMOVED lines=13> */
.L_x_2782:
[----:B------:R-:W-:Y:S05]  /*8de0*/  BRA.U !UP3, `(.L_x_2775) ;  /* 0x0000000d0b407547 */ /* 0x000fea000b800000 */
[----:B012---:R-:W-:Y:S01]  /*8df0*/  @P6 FFMA.FTZ R161, R194, UR10, R165 ;  /* 0x0000000ac2a16c23 */ /* 0x007fe200080100a5 */
        /* <DEDUP_REMOVED lines=11> */
.L_x_2766:
        /* <DEDUP_REMOVED lines=46> */
.L_x_2784:
[----:B------:R-:W-:Y:S05]  /*9190*/  BRA.U !UP3, `(.L_x_2785) ;  /* 0x000000010b187547 */ /* 0x000fea000b800000 */
[----:B------:R-:W-:Y:S01]  /*91a0*/  FMUL.FTZ R162, R83, UR23 ;  /* 0x0000001753a27c20 */ /* 0x000fe20008410000 */
[----:B-----5:R-:W-:-:S03]  /*91b0*/  LOP3.LUT P6, RZ, R180, 0xff00, RZ, 0xc0, !PT ;  /* 0x0000ff00b4ff7812 */ /* 0x020fc600078cc0ff */
[----:B------:R-:W-:-:S05]  /*91c0*/  FMUL.FTZ R162, R162, UR22 ;  /* 0x00000016a2a27c20 */ /* 0x000fca0008410000 */
[----:B------:R-:W-:-:S04]  /*91d0*/  FSEL R162, R162, RZ, P6 ;  /* 0x000000ffa2a27208 */ /* 0x000fc80003000000 */
[----:B------:R-:W-:-:S04]  /*91e0*/  F2FP.F16.F32.PACK_AB R162, RZ, R162 ;  /* 0x000000a2ffa2723e */ /* 0x000fc800000000ff */
[----:B------:R-:W-:-:S07]  /*91f0*/  PRMT R140, R140, 0x5410, R162 ;  /* 0x000054108c8c7816 */ /* 0x000fce00000000a2 */
.L_x_2785:
[----:B------:R-:W-:Y:S05]  /*9200*/  BRA.U !UP3, `(.L_x_2786) ;  /* 0x000000010b187547 */ /* 0x000fea000b800000 */
[----:B------:R-:W-:Y:S01]  /*9210*/  FMUL.FTZ R162, R166, UR23 ;  /* 0x00000017a6a27c20 */ /* 0x000fe20008410000 */
[----:B-----5:R-:W-:-:S03]  /*9220*/  LOP3.LUT P6, RZ, R180, 0xff0000, RZ, 0xc0, !PT ;  /* 0x00ff0000b4ff7812 */ /* 0x020fc600078cc0ff */
[----:B------:R-:W-:-:S05]  /*9230*/  FMUL.FTZ R162, R162, UR22 ;  /* 0x00000016a2a27c20 */ /* 0x000fca0008410000 */
[----:B------:R-:W-:-:S04]  /*9240*/  FSEL R162, R162, RZ, P6 ;  /* 0x000000ffa2a27208 */ /* 0x000fc80003000000 */
[----:B------:R-:W-:-:S04]  /*9250*/  F2FP.F16.F32.PACK_AB R162, RZ, R162 ;  /* 0x000000a2ffa2723e */ /* 0x000fc800000000ff */
[----:B------:R-:W-:-:S07]  /*9260*/  PRMT R141, R162, 0x7610, R141 ;  /* 0x00007610a28d7816 */ /* 0x000fce000000008d */
.L_x_2786:
[----:B------:R-:W-:Y:S05]  /*9270*/  BRA.U !UP3, `(.L_x_2787) ;  /* 0x000000010b187547 */ /* 0x000fea000b800000 */
[----:B------:R-:W-:Y:S01]  /*9280*/  FMUL.FTZ R162, R167, UR23 ;  /* 0x00000017a7a27c20 */ /* 0x000fe20008410000 */
[----:B-----5:R-:W-:-:S03]  /*9290*/  LOP3.LUT P6, RZ, R180, 0xff000000, RZ, 0xc0, !PT ;  /* 0xff000000b4ff7812 */ /* 0x020fc600078cc0ff */
[----:B------:R-:W-:-:S05]  /*92a0*/  FMUL.FTZ R162, R162, UR22 ;  /* 0x00000016a2a27c20 */ /* 0x000fca0008410000 */
[----:B------:R-:W-:-:S04]  /*92b0*/  FSEL R162, R162, RZ, P6 ;  /* 0x000000ffa2a27208 */ /* 0x000fc80003000000 */
[----:B------:R-:W-:-:S04]  /*92c0*/  F2FP.F16.F32.PACK_AB R162, RZ, R162 ;  /* 0x000000a2ffa2723e */ /* 0x000fc800000000ff */
[----:B------:R-:W-:-:S07]  /*92d0*/  PRMT R141, R141, 0x5410, R162 ;  /* 0x000054108d8d7816 */ /* 0x000fce00000000a2 */
.L_x_2787:
[----:B------:R-:W-:Y:S05]  /*92e0*/  BRA.U !UP3, `(.L_x_2788) ;  /* 0x000000010b187547 */ /* 0x000fea000b800000 */
[----:B------:R-:W-:Y:S01]  /*92f0*/  FMUL.FTZ R162, R230, UR23 ;  /* 0x00000017e6a27c20 */ /* 0x000fe20008410000 */
[----:B-----5:R-:W-:-:S03]  /*9300*/  LOP3.LUT P6, RZ, R181, 0xff, RZ, 0xc0, !PT ;  /* 0x000000ffb5ff7812 */ /* 0x020fc600078cc0ff */
[----:B------:R-:W-:-:S05]  /*9310*/  FMUL.FTZ R162, R162, UR22 ;  /* 0x00000016a2a27c20 */ /* 0x000fca0008410000 */
[----:B------:R-:W-:-:S04]  /*9320*/  FSEL R162, R162, RZ, P6 ;  /* 0x000000ffa2a27208 */ /* 0x000fc80003000000 */
[----:B------:R-:W-:-:S04]  /*9330*/  F2FP.F16.F32.PACK_AB R162, RZ, R162 ;  /* 0x000000a2ffa2723e */ /* 0x000fc800000000ff */
[----:B------:R-:W-:-:S07]  /*9340*/  PRMT R142, R162, 0x7610, R142 ;  /* 0x00007610a28e7816 */ /* 0x000fce000000008e */
.L_x_2788:
[----:B------:R-:W-:Y:S05]  /*9350*/  BRA.U !UP3, `(.L_x_2789) ;  /* 0x000000010b187547 */ /* 0x000fea000b800000 */
[----:B------:R-:W-:Y:S01]  /*9360*/  FMUL.FTZ R162, R231, UR23 ;  /* 0x00000017e7a27c20 */ /* 0x000fe20008410000 */
[----:B-----5:R-:W-:-:S03]  /*9370*/  LOP3.LUT P6, RZ, R181, 0xff00, RZ, 0xc0, !PT ;  /* 0x0000ff00b5ff7812 */ /* 0x020fc600078cc0ff */
[----:B------:R-:W-:-:S05]  /*9380*/  FMUL.FTZ R162, R162, UR22 ;  /* 0x00000016a2a27c20 */ /* 0x000fca0008410000 */
[----:B------:R-:W-:-:S04]  /*9390*/  FSEL R162, R162, RZ, P6 ;  /* 0x000000ffa2a27208 */ /* 0x000fc80003000000 */
[----:B------:R-:W-:-:S04]  /*93a0*/  F2FP.F16.F32.PACK_AB R162, RZ, R162 ;  /* 0x000000a2ffa2723e */ /* 0x000fc800000000ff */
[----:B------:R-:W-:-:S07]  /*93b0*/  PRMT R142, R142, 0x5410, R162 ;  /* 0x000054108e8e7816 */ /* 0x000fce00000000a2 */
.L_x_2789:
[----:B------:R-:W-:Y:S05]  /*93c0*/  BRA.U !UP3, `(.L_x_2790) ;  /* 0x000000010b187547 */ /* 0x000fea000b800000 */
[----:B------:R-:W-:Y:S01]  /*93d0*/  FMUL.FTZ R162, R161, UR23 ;  /* 0x00000017a1a27c20 */ /* 0x000fe20008410000 */
[----:B-----5:R-:W-:-:S03]  /*93e0*/  LOP3.LUT P6, RZ, R181, 0xff0000, RZ, 0xc0, !PT ;  /* 0x00ff0000b5ff7812 */ /* 0x020fc600078cc0ff */
[----:B------:R-:W-:-:S05]  /*93f0*/  FMUL.FTZ R162, R162, UR22 ;  /* 0x00000016a2a27c20 */ /* 0x000fca0008410000 */
[----:B------:R-:W-:-:S04]  /*9400*/  FSEL R162, R162, RZ, P6 ;  /* 0x000000ffa2a27208 */ /* 0x000fc80003000000 */
[----:B------:R-:W-:-:S04]  /*9410*/  F2FP.F16.F32.PACK_AB R162, RZ, R162 ;  /* 0x000000a2ffa2723e */ /* 0x000fc800000000ff */
[----:B------:R-:W-:-:S07]  /*9420*/  PRMT R143, R162, 0x7610, R143 ;  /* 0x00007610a28f7816 */ /* 0x000fce000000008f */
.L_x_2790:
        /* <DEDUP_REMOVED lines=11> */
.L_x_2783:
        /* <DEDUP_REMOVED lines=12> */
.L_x_2791:
        /* <DEDUP_REMOVED lines=12> */
.L_x_2792:
        /* <DEDUP_REMOVED lines=12> */
.L_x_2793:
        /* <DEDUP_REMOVED lines=12> */
.L_x_2794:
        /* <DEDUP_REMOVED lines=12> */
.L_x_2795:
        /* <DEDUP_REMOVED lines=12> */
.L_x_2796:
        /* <DEDUP_REMOVED lines=12> */
.L_x_2797:
        /* <DEDUP_REMOVED lines=13> */
.L_x_2775:
[----:B012---:R-:W0:Y:S01]  /*9af0*/  @P5 LDC.64 R162, c[0x0][0x478] ;  /* 0x00011e00ffa25b82 */ /* 0x007e220000000a00 */
        /* <DEDUP_REMOVED lines=10> */
.L_x_2765:
[----:B------:R-:W-:Y:S05]  /*9ba0*/  BSYNC.RECONVERGENT B0 ;  /* 0x0000000000007941 */ /* 0x000fea0003800200 */
.L_x_2764:
        /* <DEDUP_REMOVED lines=10> */
[--C-:B0123-5:R-:W-:Y:S02]  /*9c50*/  HADD2.F32 R83, -RZ, R158.reuse.H0_H0 ;  /* 0x2000009eff537230 */ /* 0x12ffe40000004100 */
        /* <DEDUP_REMOVED lines=40> */
.L_x_2802:
[----:B------:R-:W-:Y:S05]  /*9ee0*/  BRA.U !UP3, `(.L_x_2803) ;  /* 0x000000010b187547 */ /* 0x000fea000b800000 */
[----:B------:R-:W-:Y:S01]  /*9ef0*/  FMUL.FTZ R165, R163, UR23 ;  /* 0x00000017a3a57c20 */ /* 0x000fe20008410000 */
[----:B------:R-:W-:-:S03]  /*9f00*/  LOP3.LUT P6, RZ, R182, 0xff00, RZ, 0xc0, !PT ;  /* 0x0000ff00b6ff7812 */ /* 0x000fc600078cc0ff */
[----:B------:R-:W-:-:S05]  /*9f10*/  FMUL.FTZ R165, R165, UR22 ;  /* 0x00000016a5a57c20 */ /* 0x000fca0008410000 */
[----:B------:R-:W-:-:S04]  /*9f20*/  FSEL R165, R165, RZ, P6 ;  /* 0x000000ffa5a57208 */ /* 0x000fc80003000000 */
[----:B------:R-:W-:-:S04]  /*9f30*/  F2FP.F16.F32.PACK_AB R165, RZ, R165 ;  /* 0x000000a5ffa5723e */ /* 0x000fc800000000ff */
[----:B------:R-:W-:-:S07]  /*9f40*/  PRMT R140, R140, 0x5410, R165 ;  /* 0x000054108c8c7816 */ /* 0x000fce00000000a5 */
.L_x_2803:
[----:B------:R-:W-:Y:S05]  /*9f50*/  BRA.U !UP3, `(.L_x_2804) ;  /* 0x000000010b187547 */ /* 0x000fea000b800000 */
[----:B------:R-:W-:Y:S01]  /*9f60*/  FMUL.FTZ R166, R166, UR23 ;  /* 0x00000017a6a67c20 */ /* 0x000fe20008410000 */
[----:B------:R-:W-:-:S03]  /*9f70*/  LOP3.LUT P6, RZ, R182, 0xff0000, RZ, 0xc0, !PT ;  /* 0x00ff0000b6ff7812 */ /* 0x000fc600078cc0ff */
[----:B------:R-:W-:-:S05]  /*9f80*/  FMUL.FTZ R166, R166, UR22 ;  /* 0x00000016a6a67c20 */ /* 0x000fca0008410000 */
[----:B------:R-:W-:-:S04]  /*9f90*/  FSEL R166, R166, RZ, P6 ;  /* 0x000000ffa6a67208 */ /* 0x000fc80003000000 */
[----:B------:R-:W-:-:S04]  /*9fa0*/  F2FP.F16.F32.PACK_AB R166, RZ, R166 ;  /* 0x000000a6ffa6723e */ /* 0x000fc800000000ff */
[----:B------:R-:W-:-:S07]  /*9fb0*/  PRMT R141, R166, 0x7610, R141 ;  /* 0x00007610a68d7816 */ /* 0x000fce000000008d */
.L_x_2804:
[----:B------:R-:W-:Y:S05]  /*9fc0*/  BRA.U !UP3, `(.L_x_2805) ;  /* 0x000000010b187547 */ /* 0x000fea000b800000 */
[----:B------:R-:W-:Y:S01]  /*9fd0*/  FMUL.FTZ R167, R167, UR23 ;  /* 0x00000017a7a77c20 */ /* 0x000fe20008410000 */
[----:B------:R-:W-:-:S03]  /*9fe0*/  LOP3.LUT P6, RZ, R182, 0xff000000, RZ, 0xc0, !PT ;  /* 0xff000000b6ff7812 */ /* 0x000fc600078cc0ff */
[----:B------:R-:W-:-:S05]  /*9ff0*/  FMUL.FTZ R167, R167, UR22 ;  /* 0x00000016a7a77c20 */ /* 0x000fca0008410000 */
[----:B------:R-:W-:-:S04]  /*a000*/  FSEL R167, R167, RZ, P6 ;  /* 0x000000ffa7a77208 */ /* 0x000fc80003000000 */
[----:B------:R-:W-:-:S04]  /*a010*/  F2FP.F16.F32.PACK_AB R167, RZ, R167 ;  /* 0x000000a7ffa7723e */ /* 0x000fc800000000ff */
[----:B------:R-:W-:-:S07]  /*a020*/  PRMT R141, R141, 0x5410, R167 ;  /* 0x000054108d8d7816 */ /* 0x000fce00000000a7 */
.L_x_2805:
[----:B------:R-:W-:Y:S05]  /*a030*/  BRA.U !UP3, `(.L_x_2806) ;  /* 0x000000010b187547 */ /* 0x000fea000b800000 */
[----:B------:R-:W-:Y:S01]  /*a040*/  FMUL.FTZ R83, R83, UR23 ;  /* 0x0000001753537c20 */ /* 0x000fe20008410000 */
[----:B------:R-:W-:-:S03]  /*a050*/  LOP3.LUT P6, RZ, R183, 0xff, RZ, 0xc0, !PT ;  /* 0x000000ffb7ff7812 */ /* 0x000fc600078cc0ff */
[----:B------:R-:W-:-:S05]  /*a060*/  FMUL.FTZ R83, R83, UR22 ;  /* 0x0000001653537c20 */ /* 0x000fca0008410000 */
[----:B------:R-:W-:-:S04]  /*a070*/  FSEL R83, R83, RZ, P6 ;  /* 0x000000ff53537208 */ /* 0x000fc80003000000 */
[----:B------:R-:W-:-:S04]  /*a080*/  F2FP.F16.F32.PACK_AB R83, RZ, R83 ;  /* 0x00000053ff53723e */ /* 0x000fc800000000ff */
[----:B------:R-:W-:-:S07]  /*a090*/  PRMT R142, R83, 0x7610, R142 ;  /* 0x00007610538e7816 */ /* 0x000fce000000008e */
.L_x_2806:
[----:B------:R-:W-:Y:S05]  /*a0a0*/  BRA.U !UP3, `(.L_x_2807) ;  /* 0x000000010b187547 */ /* 0x000fea000b800000 */
[----:B------:R-:W-:Y:S01]  /*a0b0*/  FMUL.FTZ R160, R160, UR23 ;  /* 0x00000017a0a07c20 */ /* 0x000fe20008410000 */
[----:B------:R-:W-:-:S03]  /*a0c0*/  LOP3.LUT P6, RZ, R183, 0xff00, RZ, 0xc0, !PT ;  /* 0x0000ff00b7ff7812 */ /* 0x000fc600078cc0ff */
[----:B------:R-:W-:-:S05]  /*a0d0*/  FMUL.FTZ R160, R160, UR22 ;  /* 0x00000016a0a07c20 */ /* 0x000fca0008410000 */
[----:B------:R-:W-:-:S04]  /*a0e0*/  FSEL R160, R160, RZ, P6 ;  /* 0x000000ffa0a07208 */ /* 0x000fc80003000000 */
[----:B------:R-:W-:-:S04]  /*a0f0*/  F2FP.F16.F32.PACK_AB R160, RZ, R160 ;  /* 0x000000a0ffa0723e */ /* 0x000fc800000000ff */
[----:B------:R-:W-:-:S07]  /*a100*/  PRMT R142, R142, 0x5410, R160 ;  /* 0x000054108e8e7816 */ /* 0x000fce00000000a0 */
.L_x_2807:
[----:B------:R-:W-:Y:S05]  /*a110*/  BRA.U !UP3, `(.L_x_2808) ;  /* 0x000000010b187547 */ /* 0x000fea000b800000 */
[----:B------:R-:W-:Y:S01]  /*a120*/  FMUL.FTZ R83, R162, UR23 ;  /* 0x00000017a2537c20 */ /* 0x000fe20008410000 */
[----:B------:R-:W-:-:S03]  /*a130*/  LOP3.LUT P6, RZ, R183, 0xff0000, RZ, 0xc0, !PT ;  /* 0x00ff0000b7ff7812 */ /* 0x000fc600078cc0ff */
[----:B------:R-:W-:-:S05]  /*a140*/  FMUL.FTZ R83, R83, UR22 ;  /* 0x0000001653537c20 */ /* 0x000fca0008410000 */
[----:B------:R-:W-:-:S04]  /*a150*/  FSEL R83, R83, RZ, P6 ;  /* 0x000000ff53537208 */ /* 0x000fc80003000000 */
[----:B------:R-:W-:-:S04]  /*a160*/  F2FP.F16.F32.PACK_AB R83, RZ, R83 ;  /* 0x00000053ff53723e */ /* 0x000fc800000000ff */
[----:B------:R-:W-:-:S07]  /*a170*/  PRMT R143, R83, 0x7610, R143 ;  /* 0x00007610538f7816 */ /* 0x000fce000000008f */
.L_x_2808:
        /* <DEDUP_REMOVED lines=11> */
.L_x_2801:
[----:B------:R-:W-:Y:S01]  /*a230*/  ISETP.LT.AND P6, PT, RZ, UR32, PT ;  /* 0x00000020ff007c0c */ /* 0x000fe2000bfc1270 */
[----:B------:R-:W-:-:S12]  /*a240*/  BRA.U !UP3, `(.L_x_2810) ;  /* 0x000000010b307547 */ /* 0x000fd8000b800000 */
[----:B0123--:R-:W-:Y:S01]  /*a250*/  @P6 FFMA.FTZ R161, R195, UR10, R165 ;  /* 0x0000000ac3a16c23 */ /* 0x00ffe200080100a5 */
        /* <DEDUP_REMOVED lines=11> */
.L_x_2810:
[----:B------:R-:W-:Y:S05]  /*a310*/  BRA.U !UP3, `(.L_x_2811) ;  /* 0x000000010b307547 */ /* 0x000fea000b800000 */
[----:B0123--:R-:W-:Y:S01]  /*a320*/  @P6 FFMA.FTZ R162, R198, UR10, R165 ;  /* 0x0000000ac6a26c23 */ /* 0x00ffe200080100a5 */
        /* <DEDUP_REMOVED lines=11> */
.L_x_2811:
[----:B------:R-:W-:Y:S05]  /*a3e0*/  BRA.U !UP3, `(.L_x_2812) ;  /* 0x000000010b307547 */ /* 0x000fea000b800000 */
        /* <DEDUP_REMOVED lines=12> */
.L_x_2812:
        /* <DEDUP_REMOVED lines=13> */
.L_x_2813:
        /* <DEDUP_REMOVED lines=13> */
.L_x_2814:
        /* <DEDUP_REMOVED lines=13> */
.L_x_2815:
        /* <DEDUP_REMOVED lines=13> */
.L_x_2816:
[----:B------:R-:W-:Y:S05]  /*a7f0*/  BRA.U !UP3, `(.L_x_2809) ;  /* 0x0000000d0b447547 */ /* 0x000fea000b800000 */
[----:B------:R-:W-:Y:S01]  /*a800*/  @P6 FFMA.FTZ R165, R210, UR10, R165 ;  /* 0x0000000ad2a56c23 */ /* 0x000fe200080100a5 */
[----:B0123-5:R-:W-:-:S03]  /*a810*/  HADD2.F32 R160, -RZ, R159.H1_H1 ;  /* 0x3000009fffa07230 */ /* 0x02ffc60000004100 */
        /* <DEDUP_REMOVED lines=10> */
.L_x_2800:
        /* <DEDUP_REMOVED lines=46> */
.L_x_2818:
[----:B------:R-:W-:Y:S05]  /*aba0*/  BRA.U !UP3, `(.L_x_2819) ;  /* 0x000000010b187547 */ /* 0x000fea000b800000 */
[----:B------:R-:W-:Y:S01]  /*abb0*/  FMUL.FTZ R162, R83, UR23 ;  /* 0x0000001753a27c20 */ /* 0x000fe20008410000 */
[----:B-----5:R-:W-:-:S03]  /*abc0*/  LOP3.LUT P6, RZ, R182, 0xff00, RZ, 0xc0, !PT ;  /* 0x0000ff00b6ff7812 */ /* 0x020fc600078cc0ff */
[----:B------:R-:W-:-:S05]  /*abd0*/  FMUL.FTZ R162, R162, UR22 ;  /* 0x00000016a2a27c20 */ /* 0x000fca0008410000 */
[----:B------:R-:W-:-:S04]  /*abe0*/  FSEL R162, R162, RZ, P6 ;  /* 0x000000ffa2a27208 */ /* 0x000fc80003000000 */
[----:B------:R-:W-:-:S04]  /*abf0*/  F2FP.F16.F32.PACK_AB R162, RZ, R162 ;  /* 0x000000a2ffa2723e */ /* 0x000fc800000000ff */
[----:B------:R-:W-:-:S07]  /*ac00*/  PRMT R140, R140, 0x5410, R162 ;  /* 0x000054108c8c7816 */ /* 0x000fce00000000a2 */
.L_x_2819:
[----:B------:R-:W-:Y:S05]  /*ac10*/  BRA.U !UP3, `(.L_x_2820) ;  /* 0x000000010b187547 */ /* 0x000fea000b800000 */
[----:B------:R-:W-:Y:S01]  /*ac20*/  FMUL.FTZ R162, R165, UR23 ;  /* 0x00000017a5a27c20 */ /* 0x000fe20008410000 */
[----:B-----5:R-:W-:-:S03]  /*ac30*/  LOP3.LUT P6, RZ, R182, 0xff0000, RZ, 0xc0, !PT ;  /* 0x00ff0000b6ff7812 */ /* 0x020fc600078cc0ff */
[----:B------:R-:W-:-:S05]  /*ac40*/  FMUL.FTZ R162, R162, UR22 ;  /* 0x00000016a2a27c20 */ /* 0x000fca0008410000 */
[----:B------:R-:W-:-:S04]  /*ac50*/  FSEL R162, R162, RZ, P6 ;  /* 0x000000ffa2a27208 */ /* 0x000fc80003000000 */
[----:B------:R-:W-:-:S04]  /*ac60*/  F2FP.F16.F32.PACK_AB R162, RZ, R162 ;  /* 0x000000a2ffa2723e */ /* 0x000fc800000000ff */
[----:B------:R-:W-:-:S07]  /*ac70*/  PRMT R141, R162, 0x7610, R141 ;  /* 0x00007610a28d7816 */ /* 0x000fce000000008d */
.L_x_2820:
[----:B------:R-:W-:Y:S05]  /*ac80*/  BRA.U !UP3, `(.L_x_2821) ;  /* 0x000000010b187547 */ /* 0x000fea000b800000 */
[----:B------:R-:W-:Y:S01]  /*ac90*/  FMUL.FTZ R162, R166, UR23 ;  /* 0x00000017a6a27c20 */ /* 0x000fe20008410000 */
[----:B-----5:R-:W-:-:S03]  /*aca0*/  LOP3.LUT P6, RZ, R182, 0xff000000, RZ, 0xc0, !PT ;  /* 0xff000000b6ff7812 */ /* 0x020fc600078cc0ff */
[----:B------:R-:W-:-:S05]  /*acb0*/  FMUL.FTZ R162, R162, UR22 ;  /* 0x00000016a2a27c20 */ /* 0x000fca0008410000 */
[----:B------:R-:W-:-:S04]  /*acc0*/  FSEL R162, R162, RZ, P6 ;  /* 0x000000ffa2a27208 */ /* 0x000fc80003000000 */
[----:B------:R-:W-:-:S04]  /*acd0*/  F2FP.F16.F32.PACK_AB R162, RZ, R162 ;  /* 0x000000a2ffa2723e */ /* 0x000fc800000000ff */
[----:B------:R-:W-:-:S07]  /*ace0*/  PRMT R141, R141, 0x5410, R162 ;  /* 0x000054108d8d7816 */ /* 0x000fce00000000a2 */
.L_x_2821:
[----:B------:R-:W-:Y:S05]  /*acf0*/  BRA.U !UP3, `(.L_x_2822) ;  /* 0x000000010b187547 */ /* 0x000fea000b800000 */
[----:B------:R-:W-:Y:S01]  /*ad00*/  FMUL.FTZ R162, R167, UR23 ;  /* 0x00000017a7a27c20 */ /* 0x000fe20008410000 */
[----:B-----5:R-:W-:-:S03]  /*ad10*/  LOP3.LUT P6, RZ, R183, 0xff, RZ, 0xc0, !PT ;  /* 0x000000ffb7ff7812 */ /* 0x020fc600078cc0ff */
[----:B------:R-:W-:-:S05]  /*ad20*/  FMUL.FTZ R162, R162, UR22 ;  /* 0x00000016a2a27c20 */ /* 0x000fca0008410000 */
[----:B------:R-:W-:-:S04]  /*ad30*/  FSEL R162, R162, RZ, P6 ;  /* 0x000000ffa2a27208 */ /* 0x000fc80003000000 */
[----:B------:R-:W-:-:S04]  /*ad40*/  F2FP.F16.F32.PACK_AB R162, RZ, R162 ;  /* 0x000000a2ffa2723e */ /* 0x000fc800000000ff */
[----:B------:R-:W-:-:S07]  /*ad50*/  PRMT R142, R162, 0x7610, R142 ;  /* 0x00007610a28e7816 */ /* 0x000fce000000008e */
.L_x_2822:
[----:B------:R-:W-:Y:S05]  /*ad60*/  BRA.U !UP3, `(.L_x_2823) ;  /* 0x000000010b187547 */ /* 0x000fea000b800000 */
[----:B------:R-:W-:Y:S01]  /*ad70*/  FMUL.FTZ R162, R230, UR23 ;  /* 0x00000017e6a27c20 */ /* 0x000fe20008410000 */
[----:B-----5:R-:W-:-:S03]  /*ad80*/  LOP3.LUT P6, RZ, R183, 0xff00, RZ, 0xc0, !PT ;  /* 0x0000ff00b7ff7812 */ /* 0x020fc600078cc0ff */
[----:B------:R-:W-:-:S05]  /*ad90*/  FMUL.FTZ R162, R162, UR22 ;  /* 0x00000016a2a27c20 */ /* 0x000fca0008410000 */
[----:B------:R-:W-:-:S04]  /*ada0*/  FSEL R162, R162, RZ, P6 ;  /* 0x000000ffa2a27208 */ /* 0x000fc80003000000 */
[----:B------:R-:W-:-:S04]  /*adb0*/  F2FP.F16.F32.PACK_AB R162, RZ, R162 ;  /* 0x000000a2ffa2723e */ /* 0x000fc800000000ff */
[----:B------:R-:W-:-:S07]  /*adc0*/  PRMT R142, R142, 0x5410, R162 ;  /* 0x000054108e8e7816 */ /* 0x000fce00000000a2 */
.L_x_2823:
[----:B------:R-:W-:Y:S05]  /*add0*/  BRA.U !UP3, `(.L_x_2824) ;  /* 0x000000010b187547 */ /* 0x000fea000b800000 */
[----:B------:R-:W-:Y:S01]  /*ade0*/  FMUL.FTZ R162, R161, UR23 ;  /* 0x00000017a1a27c20 */ /* 0x000fe20008410000 */
[----:B-----5:R-:W-:-:S03]  /*adf0*/  LOP3.LUT P6, RZ, R183, 0xff0000, RZ, 0xc0, !PT ;  /* 0x00ff0000b7ff7812 */ /* 0x020fc600078cc0ff */
[----:B------:R-:W-:-:S05]  /*ae00*/  FMUL.FTZ R162, R162, UR22 ;  /* 0x00000016a2a27c20 */ /* 0x000fca0008410000 */
[----:B------:R-:W-:-:S04]  /*ae10*/  FSEL R162, R162, RZ, P6 ;  /* 0x000000ffa2a27208 */ /* 0x000fc80003000000 */
[----:B------:R-:W-:-:S04]  /*ae20*/  F2FP.F16.F32.PACK_AB R162, RZ, R162 ;  /* 0x000000a2ffa2723e */ /* 0x000fc800000000ff */
[----:B------:R-:W-:-:S07]  /*ae30*/  PRMT R143, R162, 0x7610, R143 ;  /* 0x00007610a28f7816 */ /* 0x000fce000000008f */
.L_x_2824:
        /* <DEDUP_REMOVED lines=11> */
.L_x_2817:
        /* <DEDUP_REMOVED lines=12> */
.L_x_2825:
        /* <DEDUP_REMOVED lines=12> */
.L_x_2826:
        /* <DEDUP_REMOVED lines=12> */
.L_x_2827:
        /* <DEDUP_REMOVED lines=12> */
.L_x_2828:
        /* <DEDUP_REMOVED lines=12> */
.L_x_2829:
        /* <DEDUP_REMOVED lines=12> */
.L_x_2830:
        /* <DEDUP_REMOVED lines=12> */
.L_x_2831:
        /* <DEDUP_REMOVED lines=14> */
.L_x_2809:
[----:B0123--:R-:W0:Y:S01]  /*b510*/  @P5 LDC.64 R160, c[0x0][0x478] ;  /* 0x00011e00ffa05b82 */ /* 0x00fe220000000a00 */
[----:B------:R-:W1:Y:S01]  /*b520*/  @UP3 LDCU.64 UR8, c[0x0][0x468] ;  /* 0x00008d00ff0837ac */ /* 0x000e620008000a00 */
[----:B------:R-:W-:Y:S02]  /*b530*/  PLOP3.LUT P6, PT, PT, PT, UP3, 0x80, 0x8 ;  /* 0x000000000008781c */ /* 0x000fe40003fcf038 */
[----:B------:R-:W-:-:S11]  /*b540*/  MOV R165, 0x10 ;  /* 0x0000001000a57802 */ /* 0x000fd60000000f00 */
[----:B-1----:R-:W-:-:S04]  /*b550*/  @P6 IMAD.WIDE.U32 R164, R164, R165, UR8 ;  /* 0x00000008a4a46e25 */ /* 0x002fc8000f8e00a5 */
[----:B0-----:R-:W-:-:S05]  /*b560*/  @P5 IMAD.WIDE.U32 R160, R228, 0x10, R160 ;  /* 0x00000010e4a05825 */ /* 0x001fca00078e00a0 */
[----:B------:R4:W-:Y:S01]  /*b570*/  @P5 STG.E.128 desc[UR20][R160.64], R80 ;  /* 0x00000050a0005986 */ /* 0x0009e2000c101d14 */
[----:B------:R-:W-:-:S13]  /*b580*/  PLOP3.LUT P5, PT, PT, PT, UP3, 0x80, 0x8 ;  /* 0x000000000008781c */ /* 0x000fda0003faf038 */
[----:B------:R4:W-:Y:S02]  /*b590*/  @P5 STG.E.128 desc[UR20][R164.64], R140 ;  /* 0x0000008ca4005986 */ /* 0x0009e4000c101d14 */
.L_x_2799:
[----:B------:R-:W-:Y:S05]  /*b5a0*/  BSYNC.RECONVERGENT B0 ;  /* 0x0000000000007941 */ /* 0x000fea0003800200 */
.L_x_2798:
[----:B------:R-:W-:Y:S02]  /*b5b0*/  UIADD3 UR28, UPT, UPT, UR28, UR26, URZ ;  /* 0x0000001a1c1c7290 */ /* 0x000fe4000fffe0ff */
[----:B------:R-:W-:Y:S02]  /*b5c0*/  UPLOP3.LUT UP1, UPT, UPT, UPT, UP1, 0x40, 0x4 ;  /* 0x000000000004789c */ /* 0x000fe40003f2e810 */
[----:B------:R-:W-:-:S09]  /*b5d0*/  UISETP.GE.AND UP0, UPT, UR28, UR27, UPT ;  /* 0x0000001b1c00728c */ /* 0x000fd2000bf06270 */
[----:B------:R-:W-:Y:S05]  /*b5e0*/  BRA.U !UP0, `(.L_x_2832) ;  /* 0xffffff5108847547 */ /* 0x000fea000b83ffff */
.L_x_2647:
        /* <DEDUP_REMOVED lines=50> */
.L_x_2833:
        /* <DEDUP_REMOVED lines=15> */
.L_x_19305:


//--------------------- .text._ZN10layer_norm22ln_bwd_finalize_kernelINS_22Kernel_traits_finalizeILj5120E6__halfS2_S2_S2_fjLb0ELj1024ELj4ENS_18Kernel_traits_baseILj5120ES2_S2_S2_S2_fjLj1024EEEEELb0ELb1EEEvNS_9BwdParamsE --------------------------
	.section	.text._ZN10layer_norm22ln_bwd_finalize_kernelINS_22Kernel_traits_finalizeILj5120E6__halfS2_S2_S2_fjLb0ELj1024ELj4ENS_18Kernel_traits_baseILj5120ES2_S2_S2_S2_fjLj1024EEEEELb0ELb1EEEvNS_9BwdParamsE,"ax",@progbits
	.align	128
        .global         _ZN10layer_norm22ln_bwd_finalize_kernelINS_22Kernel_traits_finalizeILj5120E6__halfS2_S2_S2_fjLb0ELj1024ELj4ENS_18Kernel_traits_baseILj5120ES2_S2_S2_S2_fjLj1024EEEEELb0ELb1EEEvNS_9BwdParamsE
        .type           _ZN10layer_norm22ln_bwd_finalize_kernelINS_22Kernel_traits_finalizeILj5120E6__halfS2_S2_S2_fjLb0ELj1024ELj4ENS_18Kernel_traits_baseILj5120ES2_S2_S2_S2_fjLj1024EEEEELb0ELb1EEEvNS_9BwdParamsE,@function
        .size           _ZN10layer_norm22ln_bwd_finalize_kernelINS_22Kernel_traits_finalizeILj5120E6__halfS2_S2_S2_fjLb0ELj1024ELj4ENS_18Kernel_traits_baseILj5120ES2_S2_S2_S2_fjLj1024EEEEELb0ELb1EEEvNS_9BwdParamsE,(.L_x_19306 - _ZN10layer_norm22ln_bwd_finalize_kernelINS_22Kernel_traits_finalizeILj5120E6__halfS2_S2_S2_fjLb0ELj1024ELj4ENS_18Kernel_traits_baseILj5120ES2_S2_S2_S2_fjLj1024EEEEELb0ELb1EEEvNS_9BwdParamsE)
        .other          _ZN10layer_norm22ln_bwd_finalize_kernelINS_22Kernel_traits_finalizeILj5120E6__halfS2_S2_S2_fjLb0ELj1024ELj4ENS_18Kernel_traits_baseILj5120ES2_S2_S2_S2_fjLj1024EEEEELb0ELb1EEEvNS_9BwdParamsE,@"STO_CUDA_ENTRY STV_DEFAULT"
_ZN10layer_norm22ln_bwd_finalize_kernelINS_22Kernel_traits_finalizeILj5120E6__halfS2_S2_S2_fjLb0ELj1024ELj4ENS_18Kernel_traits_baseILj5120ES2_S2_S2_S2_fjLj1024EEEEELb0ELb1EEEvNS_9BwdParamsE:
.text._ZN10layer_norm22ln_bwd_finalize_kernelINS_22Kernel_traits_finalizeILj5120E6__halfS2_S2_S2_fjLb0ELj1024ELj4ENS_18Kernel_traits_baseILj5120ES2_S2_S2_S2_fjLj1024EEEEELb0ELb1EEEvNS_9BwdParamsE:
        /* <DEDUP_REMOVED lines=77> */
.L_x_2838:
        /* <DEDUP_REMOVED lines=118> */
.L_x_2837:
[----:B------:R-:W-:Y:S05]  /*0c30*/  BSYNC.RECONVERGENT B1 ;  /* 0x0000000000017941 */ /* 0x000fea0003800200 */
.L_x_2836:
        /* <DEDUP_REMOVED lines=69> */
.L_x_2840:
[----:B------:R-:W-:Y:S05]  /*1090*/  BSYNC.RECONVERGENT B1 ;  /* 0x0000000000017941 */ /* 0x000fea0003800200 */
.L_x_2839:
        /* <DEDUP_REMOVED lines=38> */
.L_x_2842:
[----:B------:R-:W-:Y:S05]  /*1300*/  BSYNC.RECONVERGENT B1 ;  /* 0x0000000000017941 */ /* 0x000fea0003800200 */
.L_x_2841:
[----:B------:R-:W-:Y:S05]  /*1310*/  @!P1 BRA `(.L_x_2835) ;  /* 0x0000000000409947 */ /* 0x000fea0003800000 */
[----:B------:R-:W0:Y:S01]  /*1320*/  LDC R12, c[0x0][0x388] ;  /* 0x0000e200ff0c7b82 */ /* 0x000e220000000800 */
[----:B------:R-:W-:-:S07]  /*1330*/  IADD3 R0, PT, PT, -R0, RZ, RZ ;  /* 0x000000ff00007210 */ /* 0x000fce0007ffe1ff */
[----:B------:R-:W1:Y:S08]  /*1340*/  LDC.64 R8, c[0x0][0x440] ;  /* 0x00011000ff087b82 */ /* 0x000e700000000a00 */
[----:B------:R-:W2:Y:S01]  /*1350*/  LDC.64 R10, c[0x0][0x448] ;  /* 0x00011200ff0a7b82 */ /* 0x000ea20000000a00 */
[----:B0-----:R-:W-:-:S05]  /*1360*/  IMAD R2, R2, R12, R5 ;  /* 0x0000000c02027224 */ /* 0x001fca00078e0205 */
[----:B------:R-:W-:-:S07]  /*1370*/  IADD3 R13, PT, PT, R57, R2, RZ ;  /* 0x00000002390d7210 */ /* 0x000fce0007ffe0ff */
.L_x_2843:
        /* <DEDUP_REMOVED lines=10> */
.L_x_2835:
[----:B------:R-:W-:Y:S05]  /*1420*/  BSYNC.RECONVERGENT B0 ;  /* 0x0000000000007941 */ /* 0x000fea0003800200 */
.L_x_2834:
        /* <DEDUP_REMOVED lines=54> */
[----:B-1----:R-:W-:Y:S02]  /*1790*/  F2FP.F16.F32.PACK_AB R7, R7, R6 ;  /* 0x000000060707723e */ /* 0x002fe400000000ff */
[----:B--2---:R-:W-:-:S03]  /*17a0*/  F2FP.F16.F32.PACK_AB R9, R9, R8 ;  /* 0x000000080909723e */ /* 0x004fc600000000ff */
[----:B------:R-:W-:Y:S04]  /*17b0*/  STG.E desc[UR6][R2.64], R7 ;  /* 0x0000000702007986 */ /* 0x000fe8000c101906 */
[----:B------:R-:W-:Y:S01]  /*17c0*/  STG.E desc[UR6][R4.64], R9 ;  /* 0x0000000904007986 */ /* 0x000fe2000c101906 */
[----:B------:R-:W-:Y:S05]  /*17d0*/  EXIT ;  /* 0x000000000000794d */ /* 0x000fea0003800000 */
.L_x_2844:
        /* <DEDUP_REMOVED lines=10> */
.L_x_19306:


//--------------------- .text._ZN10layer_norm13ln_bwd_kernelINS_13Kernel_traitsI6__halfS2_S2_S2_fjLj5120ELj1ELj1ELj4ELj16ENS_18Kernel_traits_baseILj5120ES2_S2_S2_S2_fjLj128EEEEELb1ELb0ELb1ELb1EEEvNS_9BwdParamsE --------------------------
	.section	.text._ZN10layer_norm13ln_bwd_kernelINS_13Kernel_traitsI6__halfS2_S2_S2_fjLj5120ELj1ELj1ELj4ELj16ENS_18Kernel_traits_baseILj5120ES2_S2_S2_S2_fjLj128EEEEELb1ELb0ELb1ELb1EEEvNS_9BwdParamsE,"ax",@progbits
	.align	128
        .global         _ZN10layer_norm13ln_bwd_kernelINS_13Kernel_traitsI6__halfS2_S2_S2_fjLj5120ELj1ELj1ELj4ELj16ENS_18Kernel_traits_baseILj5120ES2_S2_S2_S2_fjLj128EEEEELb1ELb0ELb1ELb1EEEvNS_9BwdParamsE
        .type           _ZN10layer_norm13ln_bwd_kernelINS_13Kernel_traitsI6__halfS2_S2_S2_fjLj5120ELj1ELj1ELj4ELj16ENS_18Kernel_traits_baseILj5120ES2_S2_S2_S2_fjLj128EEEEELb1ELb0ELb1ELb1EEEvNS_9BwdParamsE,@function
        .size           _ZN10layer_norm13ln_bwd_kernelINS_13Kernel_traitsI6__halfS2_S2_S2_fjLj5120ELj1ELj1ELj4ELj16ENS_18Kernel_traits_baseILj5120ES2_S2_S2_S2_fjLj128EEEEELb1ELb0ELb1ELb1EEEvNS_9BwdParamsE,(.L_x_19307 - _ZN10layer_norm13ln_bwd_kernelINS_13Kernel_traitsI6__halfS2_S2_S2_fjLj5120ELj1ELj1ELj4ELj16ENS_18Kernel_traits_baseILj5120ES2_S2_S2_S2_fjLj128EEEEELb1ELb0ELb1ELb1EEEvNS_9BwdParamsE)
        .other          _ZN10layer_norm13ln_bwd_kernelINS_13Kernel_traitsI6__halfS2_S2_S2_fjLj5120ELj1ELj1ELj4ELj16ENS_18Kernel_traits_baseILj5120ES2_S2_S2_S2_fjLj128EEEEELb1ELb0ELb1ELb1EEEvNS_9BwdParamsE,@"STO_CUDA_ENTRY STV_DEFAULT"
_ZN10layer_norm13ln_bwd_kernelINS_13Kernel_traitsI6__halfS2_S2_S2_fjLj5120ELj1ELj1ELj4ELj16ENS_18Kernel_traits_baseILj5120ES2_S2_S2_S2_fjLj128EEEEELb1ELb0ELb1ELb1EEEvNS_9BwdParamsE:
.text._ZN10layer_norm13ln_bwd_kernelINS_13Kernel_traitsI6__halfS2_S2_S2_fjLj5120ELj1ELj1ELj4ELj16ENS_18Kernel_traits_baseILj5120ES2_S2_S2_S2_fjLj128EEEEELb1ELb0ELb1ELb1EEEvNS_9BwdParamsE:
        /* <DEDUP_REMOVED lines=63> */
.L_x_3012:
        /* <DEDUP_REMOVED lines=9> */
[----:B0-----:R2:W5:Y:S01]  /*0480*/  LDG.E R2, desc[UR12][R156.64] ;  /* 0x0000000c9c027981 */ /* 0x001562000c1e1900 */
[----:B----4-:R-:W-:-:S13]  /*0490*/  ISETP.GE.AND P1, PT, R5, 0x1, PT ;  /* 0x000000010500780c */ /* 0x010fda0003f26270 */
[----:B-12---:R-:W-:Y:S05]  /*04a0*/  @!P1 BRA `(.L_x_2846) ;  /* 0x0000001c00989947 */ /* 0x006fea0003800000 */
[----:B------:R-:W0:Y:S01]  /*04b0*/  LDC R12, c[0x0][0x388] ;  /* 0x0000e200ff0c7b82 */ /* 0x000e220000000800 */
[----:B------:R-:W1:Y:S01]  /*04c0*/  S2R R21, SR_TID.X ;  /* 0x0000000000157919 */ /* 0x000e620000002100 */
[----:B------:R-:W-:-:S06]  /*04d0*/  IADD3 R7, PT, PT, R5, -0x1, RZ ;  /* 0xffffffff05077810 */ /* 0x000fcc0007ffe0ff */
[----:B------:R-:W2:Y:S08]  /*04e0*/  LDC.64 R180, c[0x0][0x428] ;  /* 0x00010a00ffb47b82 */ /* 0x000eb00000000a00 */
[----:B------:R-:W3:Y:S01]  /*04f0*/  LDC.64 R156, c[0x0][0x3a8] ;  /* 0x0000ea00ff9c7b82 */ /* 0x000ee20000000a00 */
[C---:B0-----:R-:W-:Y:S02]  /*0500*/  IMAD R0, R6.reuse, R12, RZ ;  /* 0x0000000c06007224 */ /* 0x041fe400078e02ff */
[----:B------:R-:W-:Y:S01]  /*0510*/  IMAD.WIDE R22, R6, 0x4, R22 ;  /* 0x0000000406167825 */ /* 0x000fe200078e0216 */
[----:B-----5:R-:W-:-:S04]  /*0520*/  ISETP.GE.AND P2, PT, R2, 0x1, PT ;  /* 0x000000010200780c */ /* 0x020fc80003f46270 */
[----:B------:R-:W0:Y:S01]  /*0530*/  LDC.64 R206, c[0x0][0x3b0] ;  /* 0x0000ec00ffce7b82 */ /* 0x000e220000000a00 */
[----:B------:R-:W-:Y:S01]  /*0540*/  SHF.R.S32.HI R3, RZ, 0x1f, R0 ;  /* 0x0000001fff037819 */ /* 0x000fe20000011400 */
[----:B------:R-:W-:Y:S01]  /*0550*/  IMAD R7, R7, R12, RZ ;  /* 0x0000000c07077224 */ /* 0x000fe200078e02ff */
[----:B------:R-:W4:Y:S02]  /*0560*/  LDG.E R23, desc[UR12][R22.64] ;  /* 0x0000000c16177981 */ /* 0x000f24000c1e1900 */
[----:B------:R-:W-:Y:S02]  /*0570*/  LEA.HI R3, R3, R0, RZ, 0x3 ;  /* 0x0000000003037211 */ /* 0x000fe400078f18ff */
[----:B------:R-:W-:Y:S02]  /*0580*/  SHF.R.S32.HI R0, RZ, 0x1f, R7 ;  /* 0x0000001fff007819 */ /* 0x000fe40000011407 */
[----:B-1----:R-:W-:Y:S02]  /*0590*/  LEA.HI.SX32 R13, R3, R21, 0x1d ;  /* 0x00000015030d7211 */ /* 0x002fe400078feaff */
[----:B------:R-:W-:-:S02]  /*05a0*/  LEA.HI R0, R0, R7, RZ, 0x3 ;  /* 0x0000000700007211 */ /* 0x000fc400078f18ff */
[C---:B------:R-:W-:Y:S01]  /*05b0*/  IADD3 R17, PT, PT, R13.reuse, 0x100, RZ ;  /* 0x000001000d117810 */ /* 0x040fe20007ffe0ff */
[----:B---3--:R-:W-:Y:S01]  /*05c0*/  IMAD.WIDE.U32 R8, R13, 0x10, R156 ;  /* 0x000000100d087825 */ /* 0x008fe200078e009c */
[----:B------:R-:W-:-:S04]  /*05d0*/  LEA.HI.SX32 R3, R0, R21, 0x1d ;  /* 0x0000001500037211 */ /* 0x000fc800078feaff */
[----:B------:R-:W-:Y:S01]  /*05e0*/  IADD3 R177, PT, PT, R3, 0x100, RZ ;  /* 0x0000010003b17810 */ /* 0x000fe20007ffe0ff */
[----:B------:R-:W-:Y:S01]  /*05f0*/  IMAD.WIDE.U32 R164, R17, 0x10, R156 ;  /* 0x0000001011a47825 */ /* 0x000fe200078e009c */
[----:B------:R-:W-:Y:S01]  /*0600*/  IADD3 R173, PT, PT, R3, 0x80, RZ ;  /* 0x0000008003ad7810 */ /* 0x000fe20007ffe0ff */
[----:B------:R-:W3:Y:S01]  /*0610*/  LDG.E.128 R8, desc[UR12][R8.64] ;  /* 0x0000000c08087981 */ /* 0x000ee2000c1e1d00 */
[----:B------:R-:W-:Y:S01]  /*0620*/  IADD3 R15, PT, PT, R13, 0x80, RZ ;  /* 0x000000800d0f7810 */ /* 0x000fe20007ffe0ff */
[--C-:B--2---:R-:W-:Y:S02]  /*0630*/  IMAD.WIDE.U32 R176, R177, 0x10, R180.reuse ;  /* 0x00000010b1b07825 */ /* 0x104fe400078e00b4 */
[----:B------:R-:W2:Y:S02]  /*0640*/  LDG.E.128 R164, desc[UR12][R164.64] ;  /* 0x0000000ca4a47981 */ /* 0x000ea4000c1e1d00 */
[--C-:B------:R-:W-:Y:S02]  /*0650*/  IMAD.WIDE.U32 R172, R173, 0x10, R180.reuse ;  /* 0x00000010adac7825 */ /* 0x100fe400078e00b4 */
[----:B------:R-:W4:Y:S01]  /*0660*/  LDG.E.128 R176, desc[UR12][R176.64] ;  /* 0x0000000cb0b07981 */ /* 0x000f22000c1e1d00 */
[----:B------:R-:W-:Y:S01]  /*0670*/  IADD3 R7, PT, PT, R13, 0x180, RZ ;  /* 0x000001800d077810 */ /* 0x000fe20007ffe0ff */
[----:B------:R-:W-:-:S02]  /*0680*/  IMAD.WIDE.U32 R184, R3, 0x10, R180 ;  /* 0x0000001003b87825 */ /* 0x000fc400078e00b4 */
[----:B------:R-:W3:Y:S01]  /*0690*/  LDG.E.128 R172, desc[UR12][R172.64] ;  /* 0x0000000cacac7981 */ /* 0x000ee2000c1e1d00 */
[----:B------:R-:W-:Y:S01]  /*06a0*/  IADD3 R161, PT, PT, R3, 0x180, RZ ;  /* 0x0000018003a17810 */ /* 0x000fe20007ffe0ff */
[--C-:B------:R-:W-:Y:S01]  /*06b0*/  IMAD.WIDE.U32 R152, R7, 0x10, R156.reuse ;  /* 0x0000001007987825 */ /* 0x100fe200078e009c */
[----:B------:R-:W-:Y:S01]  /*06c0*/  IADD3 R3, PT, PT, R3, 0x200, RZ ;  /* 0x0000020003037810 */ /* 0x000fe20007ffe0ff */
[----:B------:R-:W3:Y:S02]  /*06d0*/  LDG.E.128 R184, desc[UR12][R184.64] ;  /* 0x0000000cb8b87981 */ /* 0x000ee4000c1e1d00 */
[----:B------:R-:W-:Y:S02]  /*06e0*/  IMAD.WIDE.U32 R168, R15, 0x10, R156 ;  /* 0x000000100fa87825 */ /* 0x000fe400078e009c */
[----:B------:R-:W3:Y:S02]  /*06f0*/  LDG.E.128 R152, desc[UR12][R152.64] ;  /* 0x0000000c98987981 */ /* 0x000ee4000c1e1d00 */
[----:B------:R-:W-:-:S02]  /*0700*/  IMAD.WIDE.U32 R160, R161, 0x10, R180 ;  /* 0x00000010a1a07825 */ /* 0x000fc400078e00b4 */
[----:B------:R-:W3:Y:S02]  /*0710*/  LDG.E.128 R168, desc[UR12][R168.64] ;  /* 0x0000000ca8a87981 */ /* 0x000ee4000c1e1d00 */
[----:B------:R-:W-:Y:S02]  /*0720*/  IMAD.WIDE.U32 R180, R3, 0x10, R180 ;  /* 0x0000001003b47825 */ /* 0x000fe400078e00b4 */
[----:B------:R-:W3:Y:S04]  /*0730*/  LDG.E.128 R160, desc[UR12][R160.64] ;  /* 0x0000000ca0a07981 */ /* 0x000ee8000c1e1d00 */
[----:B------:R-:W3:Y:S01]  /*0740*/  LDG.E.128 R180, desc[UR12][R180.64] ;  /* 0x0000000cb4b47981 */ /* 0x000ee2000c1e1d00 */
[----:B------:R-:W-:-:S05]  /*0750*/  IADD3 R19, PT, PT, R13, 0x200, RZ ;  /* 0x000002000d137810 */ /* 0x000fca0007ffe0ff */
[----:B------:R-:W-:-:S06]  /*0760*/  IMAD.WIDE.U32 R156, R19, 0x10, R156 ;  /* 0x00000010139c7825 */ /* 0x000fcc00078e009c */
[----:B------:R-:W3:Y:S01]  /*0770*/  LDG.E.128 R156, desc[UR12][R156.64] ;  /* 0x0000000c9c9c7981 */ /* 0x000ee2000c1e1d00 */
[----:B------:R-:W-:-:S05]  /*0780*/  @P2 IADD3 R3, PT, PT, R2, -0x1, RZ ;  /* 0xffffffff02032810 */ /* 0x000fca0007ffe0ff */
[----:B------:R-:W-:-:S05]  /*0790*/  @P2 IMAD R3, R3, R12, RZ ;  /* 0x0000000c03032224 */ /* 0x000fca00078e02ff */
[----:B------:R-:W-:-:S04]  /*07a0*/  @P2 SHF.R.S32.HI R12, RZ, 0x1f, R3 ;  /* 0x0000001fff0c2819 */ /* 0x000fc80000011403 */
[----:B------:R-:W-:Y:S02]  /*07b0*/  @P2 LEA.HI R12, R12, R3, RZ, 0x3 ;  /* 0x000000030c0c2211 */ /* 0x000fe400078f18ff */
[----:B------:R-:W-:Y:S02]  /*07c0*/  MOV R205, RZ ;  /* 0x000000ff00cd7202 */ /* 0x000fe40000000f00 */
[----:B------:R-:W-:-:S04]  /*07d0*/  @P2 LEA.HI.SX32 R205, R12, R21, 0x1d ;  /* 0x000000150ccd2211 */ /* 0x000fc800078feaff */
[C---:B------:R-:W-:Y:S02]  /*07e0*/  IADD3 R219, PT, PT, R205.reuse, 0x180, RZ ;  /* 0x00000180cddb7810 */ /* 0x040fe40007ffe0ff */
[----:B------:R-:W-:Y:S02]  /*07f0*/  IADD3 R221, PT, PT, R205, 0x200, RZ ;  /* 0x00000200cddd7810 */ /* 0x000fe40007ffe0ff */
[----:B------:R-:W-:Y:S02]  /*0800*/  MOV R0, UR7 ;  /* 0x0000000700007c02 */ /* 0x000fe40008000f00 */
[----:B------:R-:W-:-:S04]  /*0810*/  ISETP.NE.U32.AND P0, PT, RZ, UR6, PT ;  /* 0x00000006ff007c0c */ /* 0x000fc8000bf05070 */
[----:B------:R-:W-:-:S13]  /*0820*/  ISETP.NE.AND.EX P0, PT, R0, RZ, PT, P0 ;  /* 0x000000ff0000720c */ /* 0x000fda0003f05300 */
[----:B------:R-:W1:Y:S08]  /*0830*/  @P0 LDC.64 R198, c[0x0][0x438] ;  /* 0x00010e00ffc60b82 */ /* 0x000e700000000a00 */
[----:B------:R-:W0:Y:S08]  /*0840*/  @P0 LDC.64 R200, c[0x0][0x438] ;  /* 0x00010e00ffc80b82 */ /* 0x000e300000000a00 */
[----:B------:R-:W0:Y:S08]  /*0850*/  @P0 LDC.64 R194, c[0x0][0x438] ;  /* 0x00010e00ffc20b82 */ /* 0x000e300000000a00 */
[----:B------:R-:W0:Y:S08]  /*0860*/  @P0 LDC.64 R192, c[0x0][0x438] ;  /* 0x00010e00ffc00b82 */ /* 0x000e300000000a00 */
[----:B------:R-:W0:Y:S01]  /*0870*/  @P0 LDC.64 R196, c[0x0][0x438] ;  /* 0x00010e00ffc40b82 */ /* 0x000e220000000a00 */
[----:B------:R-:W-:Y:S01]  /*0880*/  ISETP.NE.AND P3, PT, RZ, UR11, PT ;  /* 0x0000000bff007c0c */ /* 0x000fe2000bf65270 */
[----:B-1----:R-:W-:-:S04]  /*0890*/  @P0 IMAD.WIDE.U32 R198, R15, 0x10, R198 ;  /* 0x000000100fc60825 */ /* 0x002fc800078e00c6 */
[----:B0-----:R-:W-:Y:S01]  /*08a0*/  @P0 IMAD.WIDE.U32 R200, R7, 0x10, R200 ;  /* 0x0000001007c80825 */ /* 0x001fe200078e00c8 */
[----:B------:R-:W5:Y:S03]  /*08b0*/  @P0 LDG.E.128 R36, desc[UR12][R198.64] ;  /* 0x0000000cc6240981 */ /* 0x000f66000c1e1d00 */
[----:B------:R-:W-:Y:S01]  /*08c0*/  @P0 IMAD.WIDE.U32 R194, R19, 0x10, R194 ;  /* 0x0000001013c20825 */ /* 0x000fe200078e00c2 */
[----:B------:R-:W5:Y:S04]  /*08d0*/  @P0 LDG.E.128 R28, desc[UR12][R200.64] ;  /* 0x0000000cc81c0981 */ /* 0x000f68000c1e1d00 */
[----:B------:R-:W5:Y:S01]  /*08e0*/  @P0 LDG.E.128 R24, desc[UR12][R194.64] ;  /* 0x0000000cc2180981 */ /* 0x000f62000c1e1d00 */
[----:B------:R-:W-:-:S05]  /*08f0*/  @P0 IMAD.WIDE.U32 R192, R17, 0x10, R192 ;  /* 0x0000001011c00825 */ /* 0x000fca00078e00c0 */
[----:B------:R0:W5:Y:S01]  /*0900*/  @P0 LDG.E.128 R32, desc[UR12][R192.64] ;  /* 0x0000000cc0200981 */ /* 0x000162000c1e1d00 */
[----:B------:R-:W-:-:S05]  /*0910*/  @P0 IMAD.WIDE.U32 R196, R13, 0x10, R196 ;  /* 0x000000100dc40825 */ /* 0x000fca00078e00c4 */
[----:B------:R1:W5:Y:S01]  /*0920*/  @P0 LDG.E.128 R40, desc[UR12][R196.64] ;  /* 0x0000000cc4280981 */ /* 0x000362000c1e1d00 */
[----:B0-----:R-:W-:Y:S02]  /*0930*/  HADD2.F32 R192, -RZ, R113.H0_H0 ;  /* 0x20000071ffc07230 */ /* 0x001fe40000004100 */
[----:B------:R-:W-:Y:S02]  /*0940*/  HADD2.F32 R194, -RZ, R114.H0_H0 ;  /* 0x20000072ffc27230 */ /* 0x000fe40000004100 */
[----:B--2---:R-:W-:Y:S02]  /*0950*/  HADD2.F32 R202, -RZ, R164.H1_H1 ;  /* 0x300000a4ffca7230 */ /* 0x004fe40000004100 */
[--C-:B----4-:R-:W-:Y:S02]  /*0960*/  HADD2.F32 R213, -RZ, R177.reuse.H0_H0 ;  /* 0x200000b1ffd57230 */ /* 0x110fe40000004100 */
[----:B------:R-:W-:Y:S01]  /*0970*/  HADD2.F32 R214, -RZ, R177.H1_H1 ;  /* 0x300000b1ffd67230 */ /* 0x000fe20000004100 */
[----:B------:R-:W-:Y:S01]  /*0980*/  IADD3 R177, PT, PT, R205, 0x80, RZ ;  /* 0x00000080cdb17810 */ /* 0x000fe20007ffe0ff */
[----:B------:R-:W-:-:S02]  /*0990*/  HADD2.F32 R217, -RZ, R179.H0_H0 ;  /* 0x200000b3ffd97230 */ /* 0x000fc40000004100 */
[----:B------:R-:W-:Y:S01]  /*09a0*/  HADD2.F32 R218, -RZ, R179.H1_H1 ;  /* 0x300000b3ffda7230 */ /* 0x000fe20000004100 */
[----:B------:R-:W-:Y:S01]  /*09b0*/  IADD3 R179, PT, PT, R205, 0x100, RZ ;  /* 0x00000100cdb37810 */ /* 0x000fe20007ffe0ff */
[--C-:B---3--:R-:W-:Y:S02]  /*09c0*/  HADD2.F32 R191, -RZ, R175.reuse.H0_H0 ;  /* 0x200000afffbf7230 */ /* 0x108fe40000004100 */
[----:B------:R-:W-:Y:S02]  /*09d0*/  HADD2.F32 R190, -RZ, R175.H1_H1 ;  /* 0x300000afffbe7230 */ /* 0x000fe40000004100 */
[----:B------:R-:W-:Y:S02]  /*09e0*/  HADD2.F32 R175, -RZ, R164.H0_H0 ;  /* 0x200000a4ffaf7230 */ /* 0x000fe40000004100 */
[--C-:B------:R-:W-:Y:S02]  /*09f0*/  HADD2.F32 R164, -RZ, R165.reuse.H0_H0 ;  /* 0x200000a5ffa47230 */ /* 0x100fe40000004100 */
[----:B------:R-:W-:-:S02]  /*0a00*/  HADD2.F32 R203, -RZ, R165.H1_H1 ;  /* 0x300000a5ffcb7230 */ /* 0x000fc40000004100 */
[--C-:B------:R-:W-:Y:S02]  /*0a10*/  HADD2.F32 R165, -RZ, R166.reuse.H0_H0 ;  /* 0x200000a6ffa57230 */ /* 0x100fe40000004100 */
[----:B------:R-:W-:Y:S02]  /*0a20*/  HADD2.F32 R209, -RZ, R166.H1_H1 ;  /* 0x300000a6ffd17230 */ /* 0x000fe40000004100 */
[--C-:B------:R-:W-:Y:S02]  /*0a30*/  HADD2.F32 R208, -RZ, R167.reuse.H0_H0 ;  /* 0x200000a7ffd07230 */ /* 0x100fe40000004100 */
[----:B------:R-:W-:Y:S02]  /*0a40*/  HADD2.F32 R210, -RZ, R167.H1_H1 ;  /* 0x300000a7ffd27230 */ /* 0x000fe40000004100 */
[--C-:B------:R-:W-:Y:S02]  /*0a50*/  HADD2.F32 R211, -RZ, R176.reuse.H0_H0 ;  /* 0x200000b0ffd37230 */ /* 0x100fe40000004100 */
[----:B------:R-:W-:-:S02]  /*0a60*/  HADD2.F32 R212, -RZ, R176.H1_H1 ;  /* 0x300000b0ffd47230 */ /* 0x000fc40000004100 */
[--C-:B------:R-:W-:Y:S02]  /*0a70*/  HADD2.F32 R215, -RZ, R178.reuse.H0_H0 ;  /* 0x200000b2ffd77230 */ /* 0x100fe40000004100 */
[----:B------:R-:W-:Y:S02]  /*0a80*/  HADD2.F32 R216, -RZ, R178.H1_H1 ;  /* 0x300000b2ffd87230 */ /* 0x000fe40000004100 */
[----:B------:R-:W-:-:S04]  /*0a90*/  IMAD.WIDE.U32 R166, R205, 0x8, R206 ;  /* 0x00000008cda67825 */ /* 0x000fc800078e00ce */
        /* <DEDUP_REMOVED lines=9> */
[--C-:B------:R-:W-:Y:S01]  /*0b30*/  HADD2.F32 R22, -RZ, R8.reuse.H0_H0 ;  /* 0x20000008ff167230 */ /* 0x100fe20000004100 */
[----:B------:R-:W-:Y:S01]  /*0b40*/  FSEL R23, R23, RZ, !P3 ;  /* 0x000000ff17177208 */ /* 0x000fe20005800000 */
[----:B------:R-:W-:Y:S02]  /*0b50*/  HADD2.F32 R15, -RZ, R8.H1_H1 ;  /* 0x30000008ff0f7230 */ /* 0x000fe40000004100 */
[--C-:B------:R-:W-:Y:S02]  /*0b60*/  HADD2.F32 R219, -RZ, R152.reuse.H0_H0 ;  /* 0x20000098ffdb7230 */ /* 0x100fe40000004100 */
[----:B------:R-:W-:-:S02]  /*0b70*/  HADD2.F32 R220, -RZ, R152.H1_H1 ;  /* 0x30000098ffdc7230 */ /* 0x000fc40000004100 */
[----:B------:R-:W-:Y:S02]  /*0b80*/  HADD2.F32 R20, -RZ, R9.H1_H1 ;  /* 0x30000009ff147230 */ /* 0x000fe40000004100 */
[--C-:B------:R-:W-:Y:S02]  /*0b90*/  HADD2.F32 R7, -RZ, R184.reuse.H0_H0 ;  /* 0x200000b8ff077230 */ /* 0x100fe40000004100 */
[----:B------:R-:W-:Y:S02]  /*0ba0*/  HADD2.F32 R8, -RZ, R184.H1_H1 ;  /* 0x300000b8ff087230 */ /* 0x000fe40000004100 */
[----:B------:R-:W-:Y:S02]  /*0bb0*/  HADD2.F32 R152, -RZ, R153.H0_H0 ;  /* 0x20000099ff987230 */ /* 0x000fe40000004100 */
[--C-:B------:R-:W-:Y:S02]  /*0bc0*/  HADD2.F32 R3, -RZ, R168.reuse.H0_H0 ;  /* 0x200000a8ff037230 */ /* 0x100fe40000004100 */
[----:B------:R-:W-:-:S02]  /*0bd0*/  HADD2.F32 R184, -RZ, R168.H1_H1 ;  /* 0x300000a8ffb87230 */ /* 0x000fc40000004100 */
[C---:B------:R-:W-:Y:S01]  /*0be0*/  FADD.FTZ R231, -R23.reuse, R22 ;  /* 0x0000001617e77221 */ /* 0x040fe20000010100 */
[----:B------:R-:W-:Y:S02]  /*0bf0*/  HADD2.F32 R168, -RZ, R169.H0_H0 ;  /* 0x200000a9ffa87230 */ /* 0x000fe40000004100 */
[C---:B------:R-:W-:Y:S01]  /*0c00*/  FADD.FTZ R15, -R23.reuse, R15 ;  /* 0x0000000f170f7221 */ /* 0x040fe20000010100 */
[----:B------:R-:W-:Y:S02]  /*0c10*/  HADD2.F32 R21, -RZ, R9.H0_H0 ;  /* 0x20000009ff157230 */ /* 0x000fe40000004100 */
[C---:B------:R-:W-:Y:S01]  /*0c20*/  FADD.FTZ R233, -R23.reuse, R20 ;  /* 0x0000001417e97221 */ /* 0x040fe20000010100 */
[--C-:B------:R-:W-:Y:S02]  /*0c30*/  HADD2.F32 R19, -RZ, R10.reuse.H0_H0 ;  /* 0x2000000aff137230 */ /* 0x100fe40000004100 */
[----:B------:R-:W-:Y:S01]  /*0c40*/  FADD.FTZ R249, -R23, R152 ;  /* 0x0000009817f97221 */ /* 0x000fe20000010100 */
[----:B------:R-:W-:-:S02]  /*0c50*/  HADD2.F32 R18, -RZ, R10.H1_H1 ;  /* 0x3000000aff127230 */ /* 0x000fc40000004100 */
[C---:B------:R-:W-:Y:S01]  /*0c60*/  FADD.FTZ R195, -R23.reuse, R3 ;  /* 0x0000000317c37221 */ /* 0x040fe20000010100 */
[--C-:B------:R-:W-:Y:S02]  /*0c70*/  HADD2.F32 R17, -RZ, R11.reuse.H0_H0 ;  /* 0x2000000bff117230 */ /* 0x100fe40000004100 */
[----:B------:R-:W-:Y:S02]  /*0c80*/  HADD2.F32 R16, -RZ, R11.H1_H1 ;  /* 0x3000000bff107230 */ /* 0x000fe40000004100 */
[--C-:B------:R-:W-:Y:S02]  /*0c90*/  HADD2.F32 R9, -RZ, R185.reuse.H0_H0 ;  /* 0x200000b9ff097230 */ /* 0x100fe40000004100 */
[----:B------:R-:W-:Y:S02]  /*0ca0*/  HADD2.F32 R10, -RZ, R185.H1_H1 ;  /* 0x300000b9ff0a7230 */ /* 0x000fe40000004100 */
[----:B------:R-:W-:Y:S01]  /*0cb0*/  FADD.FTZ R201, -R23, R168 ;  /* 0x000000a817c97221 */ /* 0x000fe20000010100 */
[----:B------:R-:W-:-:S02]  /*0cc0*/  HADD2.F32 R11, -RZ, R186.H0_H0 ;  /* 0x200000baff0b7230 */ /* 0x000fc40000004100 */
[----:B------:R-:W-:Y:S01]  /*0cd0*/  FADD.FTZ R241, -R23, R164 ;  /* 0x000000a417f17221 */ /* 0x000fe20000010100 */
[----:B------:R-:W-:Y:S02]  /*0ce0*/  HADD2.F32 R12, -RZ, R186.H1_H1 ;  /* 0x300000baff0c7230 */ /* 0x000fe40000004100 */
[----:B------:R-:W-:Y:S01]  /*0cf0*/  FMUL.FTZ R3, R4, R231 ;  /* 0x000000e704037220 */ /* 0x000fe20000410000 */
[----:B------:R-:W-:Y:S02]  /*0d00*/  HADD2.F32 R185, -RZ, R169.H1_H1 ;  /* 0x300000a9ffb97230 */ /* 0x000fe40000004100 */
[----:B------:R-:W-:Y:S02]  /*0d10*/  HADD2.F32 R152, -RZ, R116.H0_H0 ;  /* 0x20000074ff987230 */ /* 0x000fe40000004100 */
[--C-:B------:R-:W-:Y:S02]  /*0d20*/  HADD2.F32 R20, -RZ, R183.reuse.H0_H0 ;  /* 0x200000b7ff147230 */ /* 0x100fe40000004100 */
[----:B------:R-:W-:-:S02]  /*0d30*/  HADD2.F32 R22, -RZ, R183.H1_H1 ;  /* 0x300000b7ff167230 */ /* 0x000fc40000004100 */
[----:B------:R-:W-:Y:S01]  /*0d40*/  FMUL.FTZ R164, R4, R15 ;  /* 0x0000000f04a47220 */ /* 0x000fe20000410000 */
[--C-:B------:R-:W-:Y:S02]  /*0d50*/  HADD2.F32 R169, -RZ, R170.reuse.H0_H0 ;  /* 0x200000aaffa97230 */ /* 0x100fe40000004100 */
[----:B------:R-:W-:Y:S02]  /*0d60*/  HADD2.F32 R186, -RZ, R170.H1_H1 ;  /* 0x300000aaffba7230 */ /* 0x000fe40000004100 */
[----:B------:R-:W-:Y:S02]  /*0d70*/  HADD2.F32 R183, -RZ, R116.H1_H1 ;  /* 0x30000074ffb77230 */ /* 0x000fe40000004100 */
[----:B------:R-:W-:Y:S01]  /*0d80*/  FADD.FTZ R21, -R23, R21 ;  /* 0x0000001517157221 */ /* 0x000fe20000010100 */
[----:B------:R-:W-:Y:S02]  /*0d90*/  HADD2.F32 R170, -RZ, R171.H0_H0 ;  /* 0x200000abffaa7230 */ /* 0x000fe40000004100 */
[----:B------:R-:W-:-:S02]  /*0da0*/  HADD2.F32 R168, -RZ, R117.H0_H0 ;  /* 0x20000075ffa87230 */ /* 0x000fc40000004100 */
[-C--:B------:R-:W-:Y:S01]  /*0db0*/  FMUL.FTZ R152, R152, R7.reuse ;  /* 0x0000000798987220 */ /* 0x080fe20000410000 */
[----:B------:R-:W-:Y:S01]  /*0dc0*/  FADD.FTZ R120, R120, R7 ;  /* 0x0000000778787221 */ /* 0x000fe20000010000 */
[----:B------:R-:W-:Y:S01]  /*0dd0*/  FFMA.FTZ R52, R3, R7, R52 ;  /* 0x0000000703347223 */ /* 0x000fe20000010034 */
[-C--:B------:R-:W-:Y:S01]  /*0de0*/  FMUL.FTZ R7, R183, R8.reuse ;  /* 0x00000008b7077220 */ /* 0x080fe20000410000 */
[----:B------:R-:W-:Y:S01]  /*0df0*/  FADD.FTZ R121, R121, R8 ;  /* 0x0000000879797221 */ /* 0x000fe20000010000 */
[----:B------:R-:W-:Y:S01]  /*0e00*/  FFMA.FTZ R53, R164, R8, R53 ;  /* 0x00000008a4357223 */ /* 0x000fe20000010035 */
[----:B------:R-:W-:Y:S01]  /*0e10*/  FADD.FTZ R237, -R23, R170 ;  /* 0x000000aa17ed7221 */ /* 0x000fe20000010100 */
[----:B------:R-:W-:Y:S01]  /*0e20*/  FMUL.FTZ R21, R4, R21 ;  /* 0x0000001504157220 */ /* 0x000fe20000410000 */
[----:B------:R-:W-:Y:S02]  /*0e30*/  HADD2.F32 R15, -RZ, R117.H1_H1 ;  /* 0x30000075ff0f7230 */ /* 0x000fe40000004100 */
[----:B------:R-:W-:Y:S01]  /*0e40*/  FMUL.FTZ R8, R168, R9 ;  /* 0x00000009a8087220 */ /* 0x000fe20000410000 */
[----:B------:R-:W-:Y:S01]  /*0e50*/  FMUL.FTZ R168, R4, R233 ;  /* 0x000000e904a87220 */ /* 0x000fe20000410000 */
[----:B------:R-:W-:-:S02]  /*0e60*/  HADD2.F32 R170, -RZ, R118.H0_H0 ;  /* 0x20000076ffaa7230 */ /* 0x000fc40000004100 */
[C---:B------:R-:W-:Y:S01]  /*0e70*/  FADD.FTZ R19, -R23.reuse, R19 ;  /* 0x0000001317137221 */ /* 0x040fe20000010100 */
[----:B-1----:R-:W-:Y:S01]  /*0e80*/  FADD.FTZ R197, -R23, R18 ;  /* 0x0000001217c57221 */ /* 0x002fe20000010100 */
        /* <DEDUP_REMOVED lines=9> */
[----:B------:R-:W-:-:S02]  /*0f20*/  HADD2.F32 R13, -RZ, R187.H0_H0 ;  /* 0x200000bbff0d7230 */ /* 0x000fc40000004100 */
[----:B------:R-:W-:Y:S01]  /*0f30*/  FMUL.FTZ R170, R4, R197 ;  /* 0x000000c504aa7220 */ /* 0x000fe20000410000 */
[----:B------:R-:W-:Y:S02]  /*0f40*/  HADD2.F32 R184, -RZ, R119.H0_H0 ;  /* 0x20000077ffb87230 */ /* 0x000fe40000004100 */
[C---:B------:R-:W-:Y:S01]  /*0f50*/  FADD.FTZ R17, -R23.reuse, R17 ;  /* 0x0000001117117221 */ /* 0x040fe20000010100 */
[----:B------:R-:W-:Y:S01]  /*0f60*/  FADD.FTZ R193, -R23, R16 ;  /* 0x0000001017c17221 */ /* 0x000fe20000010100 */
[----:B------:R-:W-:Y:S01]  /*0f70*/  FADD.FTZ R124, R124, R11 ;  /* 0x0000000b7c7c7221 */ /* 0x000fe20000010000 */
[----:B------:R-:W-:Y:S01]  /*0f80*/  FFMA.FTZ R56, R19, R11, R56 ;  /* 0x0000000b13387223 */ /* 0x000fe20000010038 */
[----:B------:R-:W-:Y:S02]  /*0f90*/  HADD2.F32 R14, -RZ, R187.H1_H1 ;  /* 0x300000bbff0e7230 */ /* 0x000fe40000004100 */
[-C--:B------:R-:W-:Y:S01]  /*0fa0*/  FMUL.FTZ R11, R15, R12.reuse ;  /* 0x0000000c0f0b7220 */ /* 0x080fe20000410000 */
[----:B------:R-:W-:Y:S01]  /*0fb0*/  FADD.FTZ R125, R125, R12 ;  /* 0x0000000c7d7d7221 */ /* 0x000fe20000010000 */
[----:B------:R-:W-:Y:S01]  /*0fc0*/  FFMA.FTZ R57, R170, R12, R57 ;  /* 0x0000000caa397223 */ /* 0x000fe20000010039 */
[----:B------:R-:W-:-:S02]  /*0fd0*/  HADD2.F32 R187, -RZ, R171.H1_H1 ;  /* 0x300000abffbb7230 */ /* 0x000fc40000004100 */
[----:B------:R-:W-:Y:S01]  /*0fe0*/  FADD.FTZ R235, -R23, R186 ;  /* 0x000000ba17eb7221 */ /* 0x000fe20000010100 */
[----:B------:R-:W-:Y:S01]  /*0ff0*/  FMUL.FTZ R17, R4, R17 ;  /* 0x0000001104117220 */ /* 0x000fe20000410000 */
[----:B------:R-:W-:Y:S02]  /*1000*/  HADD2.F32 R15, -RZ, R119.H1_H1 ;  /* 0x30000077ff0f7230 */ /* 0x000fe40000004100 */
[----:B------:R-:W-:Y:S01]  /*1010*/  FMUL.FTZ R12, R184, R13 ;  /* 0x0000000db80c7220 */ /* 0x000fe20000410000 */
[----:B------:R-:W-:Y:S02]  /*1020*/  HADD2.F32 R171, -RZ, R172.H0_H0 ;  /* 0x200000acffab7230 */ /* 0x000fe40000004100 */
[----:B------:R-:W-:Y:S01]  /*1030*/  FMUL.FTZ R184, R4, R193 ;  /* 0x000000c104b87220 */ /* 0x000fe20000410000 */
[----:B------:R-:W-:Y:S02]  /*1040*/  HADD2.F32 R186, -RZ, R112.H0_H0 ;  /* 0x20000070ffba7230 */ /* 0x000fe40000004100 */
[----:B------:R-:W-:Y:S01]  /*1050*/  FADD.FTZ R126, R126, R13 ;  /* 0x0000000d7e7e7221 */ /* 0x000fe20000010000 */
[----:B------:R-:W-:-:S02]  /*1060*/  HADD2.F32 R189, -RZ, R173.H0_H0 ;  /* 0x200000adffbd7230 */ /* 0x000fc40000004100 */
[----:B------:R-:W-:Y:S01]  /*1070*/  FFMA.FTZ R58, R17, R13, R58 ;  /* 0x0000000d113a7223 */ /* 0x000fe2000001003a */
[----:B------:R-:W-:Y:S01]  /*1080*/  FMUL.FTZ R195, R4, R195 ;  /* 0x000000c304c37220 */ /* 0x000fe20000410000 */
[-C--:B------:R-:W-:Y:S01]  /*1090*/  FMUL.FTZ R13, R15, R14.reuse ;  /* 0x0000000e0f0d7220 */ /* 0x080fe20000410000 */
[----:B------:R-:W-:Y:S01]  /*10a0*/  FADD.FTZ R127, R127, R14 ;  /* 0x0000000e7f7f7221 */ /* 0x000fe20000010000 */
[----:B------:R-:W-:Y:S01]  /*10b0*/  FFMA.FTZ R59, R184, R14, R59 ;  /* 0x0000000eb83b7223 */ /* 0x000fe2000001003b */
[----:B------:R-:W-:Y:S02]  /*10c0*/  HADD2.F32 R172, -RZ, R172.H1_H1 ;  /* 0x300000acffac7230 */ /* 0x000fe40000004100 */
[----:B------:R-:W-:Y:S01]  /*10d0*/  FADD.FTZ R185, -R23, R185 ;  /* 0x000000b917b97221 */ /* 0x000fe20000010100 */
[----:B------:R-:W-:Y:S02]  /*10e0*/  HADD2.F32 R15, -RZ, R112.H1_H1 ;  /* 0x30000070ff0f7230 */ /* 0x000fe40000004100 */
[----:B------:R-:W-:Y:S01]  /*10f0*/  FMUL.FTZ R14, R186, R171 ;  /* 0x000000abba0e7220 */ /* 0x000fe20000410000 */
[----:B------:R-:W-:-:S02]  /*1100*/  HADD2.F32 R188, -RZ, R173.H1_H1 ;  /* 0x300000adffbc7230 */ /* 0x000fc40000004100 */
[----:B------:R-:W-:Y:S01]  /*1110*/  FMUL.FTZ R186, R4, R199 ;  /* 0x000000c704ba7220 */ /* 0x000fe20000410000 */
[----:B------:R-:W-:Y:S02]  /*1120*/  HADD2.F32 R183, -RZ, R113.H1_H1 ;  /* 0x30000071ffb77230 */ /* 0x000fe40000004100 */
[----:B------:R-:W-:Y:S01]  /*1130*/  FADD.FTZ R128, R128, R171 ;  /* 0x000000ab80807221 */ /* 0x000fe20000010000 */
[----:B------:R-:W-:Y:S01]  /*1140*/  FFMA.FTZ R60, R195, R171, R60 ;  /* 0x000000abc33c7223 */ /* 0x000fe2000001003c */
[--C-:B------:R-:W-:Y:S02]  /*1150*/  HADD2.F32 R173, -RZ, R174.reuse.H0_H0 ;  /* 0x200000aeffad7230 */ /* 0x100fe40000004100 */
[----:B------:R-:W-:Y:S01]  /*1160*/  FADD.FTZ R169, -R23, R169 ;  /* 0x000000a917a97221 */ /* 0x000fe20000010100 */
[----:B------:R-:W-:Y:S01]  /*1170*/  FMUL.FTZ R171, R192, R189 ;  /* 0x000000bdc0ab7220 */ /* 0x000fe20000410000 */
[----:B------:R-:W-:Y:S01]  /*1180*/  FMUL.FTZ R192, R4, R185 ;  /* 0x000000b904c07220 */ /* 0x000fe20000410000 */
[-C--:B------:R-:W-:Y:S01]  /*1190*/  FMUL.FTZ R15, R15, R172.reuse ;  /* 0x000000ac0f0f7220 */ /* 0x080fe20000410000 */
[----:B------:R-:W-:Y:S01]  /*11a0*/  FADD.FTZ R129, R129, R172 ;  /* 0x000000ac81817221 */ /* 0x000fe20000010000 */
[----:B------:R-:W-:Y:S01]  /*11b0*/  FFMA.FTZ R61, R186, R172, R61 ;  /* 0x000000acba3d7223 */ /* 0x000fe2000001003d */
[----:B------:R-:W-:Y:S01]  /*11c0*/  FMUL.FTZ R172, R183, R188 ;  /* 0x000000bcb7ac7220 */ /* 0x000fe20000410000 */
[----:B------:R-:W-:Y:S01]  /*11d0*/  FMUL.FTZ R183, R4, R169 ;  /* 0x000000a904b77220 */ /* 0x000fe20000410000 */
[----:B------:R-:W-:-:S02]  /*11e0*/  HADD2.F32 R174, -RZ, R174.H1_H1 ;  /* 0x300000aeffae7230 */ /* 0x000fc40000004100 */
[----:B------:R-:W-:Y:S01]  /*11f0*/  FADD.FTZ R131, R131, R188 ;  /* 0x000000bc83837221 */ /* 0x000fe20000010000 */
[----:B------:R-:W-:Y:S01]  /*1200*/  FFMA.FTZ R63, R192, R188, R63 ;  /* 0x000000bcc03f7223 */ /* 0x000fe2000001003f */
[----:B------:R-:W-:Y:S02]  /*1210*/  HADD2.F32 R185, -RZ, R114.H1_H1 ;  /* 0x30000072ffb97230 */ /* 0x000fe40000004100 */
[----:B------:R-:W-:Y:S01]  /*1220*/  FMUL.FTZ R169, R194, R173 ;  /* 0x000000adc2a97220 */ /* 0x000fe20000410000 */
[----:B------:R-:W-:Y:S01]  /*1230*/  FMUL.FTZ R188, R4, R235 ;  /* 0x000000eb04bc7220 */ /* 0x000fe20000410000 */
[--C-:B------:R-:W-:Y:S02]  /*1240*/  HADD2.F32 R194, -RZ, R115.reuse.H0_H0 ;  /* 0x20000073ffc27230 */ /* 0x100fe40000004100 */
[----:B------:R-:W-:Y:S01]  /*1250*/  FADD.FTZ R187, -R23, R187 ;  /* 0x000000bb17bb7221 */ /* 0x000fe20000010100 */
[----:B------:R-:W-:Y:S01]  /*1260*/  FADD.FTZ R132, R132, R173 ;  /* 0x000000ad84847221 */ /* 0x000fe20000010000 */
[----:B------:R-:W-:Y:S01]  /*1270*/  FFMA.FTZ R64, R183, R173, R64 ;  /* 0x000000adb7407223 */ /* 0x000fe20000010040 */
[-C--:B------:R-:W-:Y:S01]  /*1280*/  FMUL.FTZ R173, R185, R174.reuse ;  /* 0x000000aeb9ad7220 */ /* 0x080fe20000410000 */
[----:B------:R-:W-:Y:S01]  /*1290*/  FADD.FTZ R133, R133, R174 ;  /* 0x000000ae85857221 */ /* 0x000fe20000010000 */
[----:B------:R-:W-:Y:S01]  /*12a0*/  FFMA.FTZ R65, R188, R174, R65 ;  /* 0x000000aebc417223 */ /* 0x000fe20000010041 */
[----:B------:R-:W-:Y:S01]  /*12b0*/  FMUL.FTZ R201, R4, R201 ;  /* 0x000000c904c97220 */ /* 0x000fe20000410000 */
[----:B------:R-:W-:-:S02]  /*12c0*/  HADD2.F32 R185, -RZ, R115.H1_H1 ;  /* 0x30000073ffb97230 */ /* 0x000fc40000004100 */
[----:B------:R-:W-:Y:S01]  /*12d0*/  FMUL.FTZ R174, R194, R191 ;  /* 0x000000bfc2ae7220 */ /* 0x000fe20000410000 */
[C---:B------:R-:W-:Y:S01]  /*12e0*/  FMUL.FTZ R237, R4.reuse, R237 ;  /* 0x000000ed04ed7220 */ /* 0x040fe20000410000 */
[----:B------:R-:W-:Y:S01]  /*12f0*/  FMUL.FTZ R194, R4, R187 ;  /* 0x000000bb04c27220 */ /* 0x000fe20000410000 */
[C---:B------:R-:W-:Y:S01]  /*1300*/  FADD.FTZ R239, -R23.reuse, R202 ;  /* 0x000000ca17ef7221 */ /* 0x040fe20000010100 */
[----:B------:R-:W-:Y:S01]  /*1310*/  FADD.FTZ R203, -R23, R203 ;  /* 0x000000cb17cb7221 */ /* 0x000fe20000010100 */
[----:B------:R-:W-:Y:S01]  /*1320*/  FADD.FTZ R130, R130, R189 ;  /* 0x000000bd82827221 */ /* 0x000fe20000010000 */
[----:B------:R-:W-:Y:S01]  /*1330*/  FFMA.FTZ R62, R201, R189, R62 ;  /* 0x000000bdc93e7223 */ /* 0x000fe2000001003e */
[----:B------:R-:W-:Y:S01]  /*1340*/  FADD.FTZ R134, R134, R191 ;  /* 0x000000bf86867221 */ /* 0x000fe20000010000 */
[----:B------:R-:W-:Y:S01]  /*1350*/  FFMA.FTZ R66, R237, R191, R66 ;  /* 0x000000bfed427223 */ /* 0x000fe20000010042 */
[-C--:B------:R-:W-:Y:S01]  /*1360*/  FMUL.FTZ R185, R185, R190.reuse ;  /* 0x000000beb9b97220 */ /* 0x080fe20000410000 */
[----:B------:R-:W-:Y:S01]  /*1370*/  FADD.FTZ R135, R135, R190 ;  /* 0x000000be87877221 */ /* 0x000fe20000010000 */
[----:B------:R-:W-:Y:S01]  /*1380*/  FFMA.FTZ R67, R194, R190, R67 ;  /* 0x000000bec2437223 */ /* 0x000fe20000010043 */
[----:B------:R-:W-:-:S02]  /*1390*/  HADD2.F32 R189, -RZ, R108.H1_H1 ;  /* 0x3000006cffbd7230 */ /* 0x000fc40000004100 */
[C---:B------:R-:W-:Y:S01]  /*13a0*/  FMUL.FTZ R190, R4.reuse, R239 ;  /* 0x000000ef04be7220 */ /* 0x040fe20000410000 */
[----:B------:R-:W-:Y:S02]  /*13b0*/  HADD2.F32 R191, -RZ, R109.H1_H1 ;  /* 0x3000006dffbf7230 */ /* 0x000fe40000004100 */
        /* <DEDUP_REMOVED lines=10> */
[-C--:B------:R-:W-:Y:S01]  /*1460*/  FMUL.FTZ R191, R191, R214.reuse ;  /* 0x000000d6bfbf7220 */ /* 0x080fe20000410000 */
[----:B------:R-:W-:Y:S02]  /*1470*/  HADD2.F32 R155, -RZ, R160.H0_H0 ;  /* 0x200000a0ff9b7230 */ /* 0x000fe40000004100 */
[----:B------:R-:W-:Y:S01]  /*1480*/  FADD.FTZ R143, R143, R214 ;  /* 0x000000d68f8f7221 */ /* 0x000fe20000010000 */
[----:B------:R-:W-:Y:S01]  /*1490*/  FFMA.FTZ R71, R198, R214, R71 ;  /* 0x000000d6c6477223 */ /* 0x000fe20000010047 */
[----:B------:R-:W-:-:S02]  /*14a0*/  HADD2.F32 R212, -RZ, R104.H0_H0 ;  /* 0x20000068ffd47230 */ /* 0x000fc40000004100 */
[----:B------:R-:W-:Y:S01]  /*14b0*/  FADD.FTZ R214, RZ, R152 ;  /* 0x00000098ffd67221 */ /* 0x000fe20000010000 */
[----:B------:R-:W-:Y:S01]  /*14c0*/  FFMA.FTZ R203, R3, R152, RZ ;  /* 0x0000009803cb7223 */ /* 0x000fe200000100ff */
[----:B------:R-:W-:Y:S01]  /*14d0*/  FMUL.FTZ R202, R4, R209 ;  /* 0x000000d104ca7220 */ /* 0x000fe20000410000 */
[----:B------:R-:W-:Y:S01]  /*14e0*/  FMUL.FTZ R199, R212, R155 ;  /* 0x0000009bd4c77220 */ /* 0x000fe20000410000 */
[----:B------:R-:W-:Y:S01]  /*14f0*/  FADD.FTZ R209, R7, R214 ;  /* 0x000000d607d17221 */ /* 0x000fe20000010000 */
[----:B------:R-:W-:Y:S01]  /*1500*/  FFMA.FTZ R212, R164, R7, R203 ;  /* 0x00000007a4d47223 */ /* 0x000fe200000100cb */
[----:B------:R-:W-:Y:S01]  /*1510*/  FADD.FTZ R175, -R23, R175 ;  /* 0x000000af17af7221 */ /* 0x000fe20000010100 */
[----:B------:R-:W-:Y:S02]  /*1520*/  HADD2.F32 R196, -RZ, R108.H0_H0 ;  /* 0x2000006cffc47230 */ /* 0x000fe40000004100 */
[----:B------:R-:W-:Y:S01]  /*1530*/  FADD.FTZ R214, R8, R209 ;  /* 0x000000d108d67221 */ /* 0x000fe20000010000 */
[----:B------:R-:W-:Y:S01]  /*1540*/  FFMA.FTZ R203, R21, R8, R212 ;  /* 0x0000000815cb7223 */ /* 0x000fe200000100d4 */
[----:B------:R-:W-:Y:S01]  /*1550*/  FMUL.FTZ R187, R4, R175 ;  /* 0x000000af04bb7220 */ /* 0x000fe20000410000 */
[----:B------:R-:W-:-:S02]  /*1560*/  HADD2.F32 R193, -RZ, R110.H1_H1 ;  /* 0x3000006effc17230 */ /* 0x000fc40000004100 */
[C---:B------:R-:W-:Y:S01]  /*1570*/  FADD.FTZ R219, -R23.reuse, R219 ;  /* 0x000000db17db7221 */ /* 0x040fe20000010100 */
[----:B------:R-:W-:Y:S01]  /*1580*/  FADD.FTZ R247, -R23, R220 ;  /* 0x000000dc17f77221 */ /* 0x000fe20000010100 */
[----:B------:R-:W-:Y:S01]  /*1590*/  FADD.FTZ R209, R9, R214 ;  /* 0x000000d609d17221 */ /* 0x000fe20000010000 */
[----:B------:R-:W-:Y:S01]  /*15a0*/  FFMA.FTZ R214, R168, R9, R203 ;  /* 0x00000009a8d67223 */ /* 0x000fe200000100cb */
[-C--:B------:R-:W-:Y:S01]  /*15b0*/  FMUL.FTZ R175, R196, R211.reuse ;  /* 0x000000d3c4af7220 */ /* 0x080fe20000410000 */
[----:B------:R-:W-:Y:S01]  /*15c0*/  FADD.FTZ R140, R140, R211 ;  /* 0x000000d38c8c7221 */ /* 0x000fe20000010000 */
[----:B------:R-:W-:Y:S01]  /*15d0*/  FFMA.FTZ R68, R187, R211, R68 ;  /* 0x000000d3bb447223 */ /* 0x000fe20000010044 */
[----:B------:R-:W-:Y:S02]  /*15e0*/  HADD2.F32 R160, -RZ, R160.H1_H1 ;  /* 0x300000a0ffa07230 */ /* 0x000fe40000004100 */
[-C--:B------:R-:W-:Y:S01]  /*15f0*/  FMUL.FTZ R193, R193, R216.reuse ;  /* 0x000000d8c1c17220 */ /* 0x080fe20000410000 */
[----:B------:R-:W-:Y:S01]  /*1600*/  FADD.FTZ R145, R145, R216 ;  /* 0x000000d891917221 */ /* 0x000fe20000010000 */
[----:B------:R-:W-:Y:S01]  /*1610*/  FFMA.FTZ R73, R202, R216, R73 ;  /* 0x000000d8ca497223 */ /* 0x000fe20000010049 */
[----:B------:R-:W-:-:S02]  /*1620*/  HADD2.F32 R211, -RZ, R104.H1_H1 ;  /* 0x30000068ffd37230 */ /* 0x000fc40000004100 */
        /* <DEDUP_REMOVED lines=13> */
[----:B------:R-:W-:Y:S01]  /*1700*/  FADD.FTZ R245, -R23, R210 ;  /* 0x000000d217f57221 */ /* 0x000fe20000010100 */
[----:B------:R-:W-:Y:S02]  /*1710*/  HADD2.F32 R196, -RZ, R109.H0_H0 ;  /* 0x2000006dffc47230 */ /* 0x000fe40000004100 */
[----:B------:R-:W-:Y:S01]  /*1720*/  FADD.FTZ R211, R13, R214 ;  /* 0x000000d60dd37221 */ /* 0x000fe20000010000 */
[----:B------:R-:W-:Y:S01]  /*1730*/  FFMA.FTZ R214, R184, R13, R209 ;  /* 0x0000000db8d67223 */ /* 0x000fe200000100d1 */
[C---:B------:R-:W-:Y:S01]  /*1740*/  FMUL.FTZ R241, R4.reuse, R241 ;  /* 0x000000f104f17220 */ /* 0x040fe20000410000 */
[----:B------:R-:W-:Y:S01]  /*1750*/  FADD.FTZ R165, -R23, R165 ;  /* 0x000000a517a57221 */ /* 0x000fe20000010100 */
[----:B------:R-:W-:Y:S02]  /*1760*/  HADD2.F32 R197, -RZ, R111.H1_H1 ;  /* 0x3000006fffc57230 */ /* 0x000fe40000004100 */
[----:B------:R-:W-:Y:S01]  /*1770*/  FMUL.FTZ R210, R4, R245 ;  /* 0x000000f504d27220 */ /* 0x000fe20000410000 */
[----:B------:R-:W-:Y:S01]  /*1780*/  FADD.FTZ R160, R14, R211 ;  /* 0x000000d30ea07221 */ /* 0x000fe20000010000 */
[----:B------:R-:W-:Y:S01]  /*1790*/  FFMA.FTZ R211, R195, R14, R214 ;  /* 0x0000000ec3d37223 */ /* 0x000fe200000100d6 */
[-C--:B------:R-:W-:Y:S01]  /*17a0*/  FMUL.FTZ R196, R196, R213.reuse ;  /* 0x000000d5c4c47220 */ /* 0x080fe20000410000 */
[----:B------:R-:W-:Y:S01]  /*17b0*/  FADD.FTZ R142, R142, R213 ;  /* 0x000000d58e8e7221 */ /* 0x000fe20000010000 */
[----:B------:R-:W-:Y:S01]  /*17c0*/  FFMA.FTZ R70, R241, R213, R70 ;  /* 0x000000d5f1467223 */ /* 0x000fe20000010046 */
[----:B------:R-:W-:-:S02]  /*17d0*/  HADD2.F32 R200, -RZ, R110.H0_H0 ;  /* 0x2000006effc87230 */ /* 0x000fc40000004100 */
[----:B------:R-:W-:Y:S01]  /*17e0*/  FMUL.FTZ R165, R4, R165 ;  /* 0x000000a504a57220 */ /* 0x000fe20000410000 */
[----:B------:R-:W-:Y:S02]  /*17f0*/  HADD2.F32 R226, -RZ, R161.H1_H1 ;  /* 0x300000a1ffe27230 */ /* 0x000fe40000004100 */
[-C--:B------:R-:W-:Y:S01]  /*1800*/  FMUL.FTZ R197, R197, R218.reuse ;  /* 0x000000dac5c57220 */ /* 0x080fe20000410000 */
[----:B------:R-:W-:Y:S02]  /*1810*/  HADD2.F32 R213, -RZ, R105.H1_H1 ;  /* 0x30000069ffd57230 */ /* 0x000fe40000004100 */
[----:B------:R-:W-:Y:S01]  /*1820*/  FADD.FTZ R147, R147, R218 ;  /* 0x000000da93937221 */ /* 0x000fe20000010000 */
[----:B------:R-:W-:Y:S01]  /*1830*/  FFMA.FTZ R75, R210, R218, R75 ;  /* 0x000000dad24b7223 */ /* 0x000fe2000001004b */
[----:B------:R-:W-:Y:S01]  /*1840*/  FADD.FTZ R216, R15, R160 ;  /* 0x000000a00fd87221 */ /* 0x000fe20000010000 */
[----:B------:R-:W-:Y:S02]  /*1850*/  HADD2.F32 R223, -RZ, R161.H0_H0 ;  /* 0x200000a1ffdf7230 */ /* 0x000fe40000004100 */
[----:B------:R-:W-:Y:S01]  /*1860*/  FFMA.FTZ R160, R186, R15, R211 ;  /* 0x0000000fbaa07223 */ /* 0x000fe200000100d3 */
[----:B------:R-:W-:-:S02]  /*1870*/  HADD2.F32 R218, -RZ, R105.H0_H0 ;  /* 0x20000069ffda7230 */ /* 0x000fc40000004100 */
[-C--:B------:R-:W-:Y:S01]  /*1880*/  FMUL.FTZ R200, R200, R215.reuse ;  /* 0x000000d7c8c87220 */ /* 0x080fe20000410000 */
[----:B------:R-:W-:Y:S01]  /*1890*/  FADD.FTZ R144, R144, R215 ;  /* 0x000000d790907221 */ /* 0x000fe20000010000 */
[----:B------:R-:W-:Y:S01]  /*18a0*/  FFMA.FTZ R72, R165, R215, R72 ;  /* 0x000000d7a5487223 */ /* 0x000fe20000010048 */
[----:B------:R-:W-:Y:S01]  /*18b0*/  FADD.FTZ R153, -R23, R153 ;  /* 0x0000009917997221 */ /* 0x000fe20000010100 */
[----:B------:R-:W-:Y:S01]  /*18c0*/  FMUL.FTZ R209, R213, R226 ;  /* 0x000000e2d5d17220 */ /* 0x000fe20000410000 */
[----:B------:R-:W-:Y:S01]  /*18d0*/  FADD.FTZ R215, R171, R216 ;  /* 0x000000d8abd77221 */ /* 0x000fe20000010000 */
[----:B------:R-:W-:Y:S01]  /*18e0*/  FFMA.FTZ R213, R201, R171, R160 ;  /* 0x000000abc9d57223 */ /* 0x000fe200000100a0 */
[----:B------:R-:W-:Y:S01]  /*18f0*/  FMUL.FTZ R203, R218, R223 ;  /* 0x000000dfdacb7220 */ /* 0x000fe20000410000 */
[----:B------:R-:W-:Y:S02]  /*1900*/  HADD2.F32 R161, -RZ, R162.H0_H0 ;  /* 0x200000a2ffa17230 */ /* 0x000fe40000004100 */
[----:B------:R-:W-:Y:S01]  /*1910*/  FMUL.FTZ R153, R4, R153 ;  /* 0x0000009904997220 */ /* 0x000fe20000410000 */
[----:B------:R-:W-:-:S02]  /*1920*/  HADD2.F32 R218, -RZ, R106.H0_H0 ;  /* 0x2000006affda7230 */ /* 0x000fc40000004100 */
        /* <DEDUP_REMOVED lines=9> */
[----:B------:R-:W-:Y:S02]  /*19c0*/  FADD.FTZ R243, -R23, R208 ;  /* 0x000000d017f37221 */ /* 0x000fe40000010100 */
[----:B------:R-:W-:Y:S01]  /*19d0*/  FADD.FTZ R218, R174, R215 ;  /* 0x000000d7aeda7221 */ /* 0x000fe20000010000 */
[----:B------:R-:W-:Y:S01]  /*19e0*/  FFMA.FTZ R161, R237, R174, R160 ;  /* 0x000000aeeda17223 */ /* 0x000fe200000100a0 */
[----:B------:R-:W-:Y:S02]  /*19f0*/  HADD2.F32 R208, -RZ, R111.H0_H0 ;  /* 0x2000006fffd07230 */ /* 0x000fe40000004100 */
[----:B------:R-:W-:Y:S01]  /*1a00*/  FMUL.FTZ R243, R4, R243 ;  /* 0x000000f304f37220 */ /* 0x000fe20000410000 */
[----:B------:R-:W-:Y:S01]  /*1a10*/  FADD.FTZ R218, R185, R218 ;  /* 0x000000dab9da7221 */ /* 0x000fe20000010000 */
[----:B------:R-:W-:Y:S01]  /*1a20*/  FFMA.FTZ R160, R194, R185, R161 ;  /* 0x000000b9c2a07223 */ /* 0x000fe200000100a1 */
[C---:B------:R-:W-:Y:S01]  /*1a30*/  FADD.FTZ R221, -R23.reuse, R221 ;  /* 0x000000dd17dd7221 */ /* 0x040fe20000010100 */
[----:B------:R-:W-:Y:S01]  /*1a40*/  FADD.FTZ R251, -R23, R222 ;  /* 0x000000de17fb7221 */ /* 0x000fe20000010100 */
[----:B------:R-:W-:Y:S01]  /*1a50*/  FADD.FTZ R218, R175, R218 ;  /* 0x000000daafda7221 */ /* 0x000fe20000010000 */
[-C--:B------:R-:W-:Y:S01]  /*1a60*/  FMUL.FTZ R208, R208, R217.reuse ;  /* 0x000000d9d0d07220 */ /* 0x080fe20000410000 */
[----:B------:R-:W-:Y:S01]  /*1a70*/  FADD.FTZ R146, R146, R217 ;  /* 0x000000d992927221 */ /* 0x000fe20000010000 */
[----:B------:R-:W-:Y:S01]  /*1a80*/  FFMA.FTZ R74, R243, R217, R74 ;  /* 0x000000d9f34a7223 */ /* 0x000fe2000001004a */
[----:B------:R-:W-:Y:S01]  /*1a90*/  FFMA.FTZ R161, R187, R175, R160 ;  /* 0x000000afbba17223 */ /* 0x000fe200000100a0 */
[----:B------:R-:W-:-:S02]  /*1aa0*/  HADD2.F32 R162, -RZ, R162.H1_H1 ;  /* 0x300000a2ffa27230 */ /* 0x000fc40000004100 */
[C---:B------:R-:W-:Y:S01]  /*1ab0*/  FMUL.FTZ R214, R4.reuse, R221 ;  /* 0x000000dd04d67220 */ /* 0x040fe20000410000 */
[----:B------:R-:W-:Y:S02]  /*1ac0*/  HADD2.F32 R217, -RZ, R106.H1_H1 ;  /* 0x3000006affd97230 */ /* 0x000fe40000004100 */
[----:B------:R-:W-:Y:S01]  /*1ad0*/  FMUL.FTZ R216, R4, R251 ;  /* 0x000000fb04d87220 */ /* 0x000fe20000410000 */
[----:B------:R-:W-:Y:S01]  /*1ae0*/  FADD.FTZ R221, R189, R218 ;  /* 0x000000dabddd7221 */ /* 0x000fe20000010000 */
[----:B------:R-:W-:Y:S01]  /*1af0*/  FFMA.FTZ R160, R190, R189, R161 ;  /* 0x000000bdbea07223 */ /* 0x000fe200000100a1 */
[----:B------:R-:W-:Y:S01]  /*1b00*/  FADD.FTZ R97, R97, R162 ;  /* 0x000000a261617221 */ /* 0x000fe20000010000 */
[-C--:B------:R-:W-:Y:S01]  /*1b10*/  FMUL.FTZ R213, R217, R162.reuse ;  /* 0x000000a2d9d57220 */ /* 0x080fe20000410000 */
[----:B------:R-:W-:Y:S01]  /*1b20*/  FFMA.FTZ R85, R216, R162, R85 ;  /* 0x000000a2d8557223 */ /* 0x000fe20000010055 */
[--C-:B------:R-:W-:Y:S02]  /*1b30*/  HADD2.F32 R225, -RZ, R163.reuse.H0_H0 ;  /* 0x200000a3ffe17230 */ /* 0x100fe40000004100 */
[----:B------:R-:W-:Y:S01]  /*1b40*/  FADD.FTZ R162, R196, R221 ;  /* 0x000000ddc4a27221 */ /* 0x000fe20000010000 */
[----:B------:R-:W-:-:S02]  /*1b50*/  HADD2.F32 R228, -RZ, R163.H1_H1 ;  /* 0x300000a3ffe47230 */ /* 0x000fc40000004100 */
[----:B------:R-:W-:Y:S01]  /*1b60*/  FFMA.FTZ R161, R241, R196, R160 ;  /* 0x000000c4f1a17223 */ /* 0x000fe200000100a0 */
[--C-:B------:R-:W-:Y:S02]  /*1b70*/  HADD2.F32 R163, -RZ, R156.reuse.H0_H0 ;  /* 0x2000009cffa37230 */ /* 0x100fe40000004100 */
[----:B------:R-:W-:Y:S02]  /*1b80*/  HADD2.F32 R227, -RZ, R156.H1_H1 ;  /* 0x3000009cffe37230 */ /* 0x000fe40000004100 */
[--C-:B------:R-:W-:Y:S02]  /*1b90*/  HADD2.F32 R156, -RZ, R157.reuse.H0_H0 ;  /* 0x2000009dff9c7230 */ /* 0x100fe40000004100 */
[----:B------:R-:W-:Y:S02]  /*1ba0*/  HADD2.F32 R229, -RZ, R157.H1_H1 ;  /* 0x3000009dffe57230 */ /* 0x000fe40000004100 */
[----:B------:R-:W-:Y:S01]  /*1bb0*/  FADD.FTZ R221, R191, R162 ;  /* 0x000000a2bfdd7221 */ /* 0x000fe20000010000 */
[----:B------:R-:W-:-:S02]  /*1bc0*/  HADD2.F32 R157, -RZ, R158.H0_H0 ;  /* 0x2000009eff9d7230 */ /* 0x000fc40000004100 */
[----:B------:R-:W-:Y:S02]  /*1bd0*/  HADD2.F32 R230, -RZ, R158.H1_H1 ;  /* 0x3000009effe67230 */ /* 0x000fe40000004100 */
[----:B------:R-:W-:Y:S01]  /*1be0*/  FFMA.FTZ R160, R198, R191, R161 ;  /* 0x000000bfc6a07223 */ /* 0x000fe200000100a1 */
[--C-:B------:R-:W-:Y:S02]  /*1bf0*/  HADD2.F32 R158, -RZ, R159.reuse.H0_H0 ;  /* 0x2000009fff9e7230 */ /* 0x100fe40000004100 */
[----:B------:R-:W-:Y:S02]  /*1c00*/  HADD2.F32 R159, -RZ, R159.H1_H1 ;  /* 0x3000009fff9f7230 */ /* 0x000fe40000004100 */
[----:B------:R-:W-:Y:S01]  /*1c10*/  FADD.FTZ R163, -R23, R163 ;  /* 0x000000a317a37221 */ /* 0x000fe20000010100 */
[----:B------:R-:W-:Y:S01]  /*1c20*/  FADD.FTZ R162, R200, R221 ;  /* 0x000000ddc8a27221 */ /* 0x000fe20000010000 */
[----:B------:R-:W-:Y:S01]  /*1c30*/  FFMA.FTZ R161, R165, R200, R160 ;  /* 0x000000c8a5a17223 */ /* 0x000fe200000100a0 */
        /* <DEDUP_REMOVED lines=10> */
[----:B------:R-:W-:Y:S01]  /*1ce0*/  FMUL.FTZ R221, R4, R163 ;  /* 0x000000a304dd7220 */ /* 0x000fe20000410000 */
        /* <DEDUP_REMOVED lines=8> */
[----:B------:R-:W-:-:S02]  /*1d70*/  FMUL.FTZ R249, R4, R249 ;  /* 0x000000f904f97220 */ /* 0x000fc40000410000 */
[----:B------:R-:W-:Y:S01]  /*1d80*/  FADD.FTZ R162, R197, R162 ;  /* 0x000000a2c5a27221 */ /* 0x000fe20000010000 */
[----:B------:R-:W-:Y:S01]  /*1d90*/  FFMA.FTZ R160, R210, R197, R23 ;  /* 0x000000c5d2a07223 */ /* 0x000fe20000010017 */
[----:B------:R-:W-:Y:S01]  /*1da0*/  FADD.FTZ R50, R50, R223 ;  /* 0x000000df32327221 */ /* 0x000fe20000010000 */
[----:B------:R-:W-:Y:S01]  /*1db0*/  FFMA.FTZ R78, R249, R223, R78 ;  /* 0x000000dff94e7223 */ /* 0x000fe2000001004e */
[--C-:B------:R-:W-:Y:S02]  /*1dc0*/  HADD2.F32 R223, -RZ, R107.reuse.H1_H1 ;  /* 0x3000006bffdf7230 */ /* 0x100fe40000004100 */
[----:B------:R-:W-:Y:S01]  /*1dd0*/  FADD.FTZ R162, R199, R162 ;  /* 0x000000a2c7a27221 */ /* 0x000fe20000010000 */
[----:B------:R-:W-:Y:S01]  /*1de0*/  FFMA.FTZ R23, R219, R199, R160 ;  /* 0x000000c7db177223 */ /* 0x000fe200000100a0 */
[----:B------:R-:W-:Y:S01]  /*1df0*/  FMUL.FTZ R217, R4, R154 ;  /* 0x0000009a04d97220 */ /* 0x000fe20000410000 */
[----:B------:R-:W-:Y:S02]  /*1e00*/  HADD2.F32 R220, -RZ, R107.H0_H0 ;  /* 0x2000006bffdc7230 */ /* 0x000fe40000004100 */
[----:B------:R-:W-:Y:S01]  /*1e10*/  FADD.FTZ R162, R162, R155 ;  /* 0x0000009ba2a27221 */ /* 0x000fe20000010000 */
[----:B------:R-:W-:Y:S01]  /*1e20*/  FMUL.FTZ R154, R223, R228 ;  /* 0x000000e4df9a7220 */ /* 0x000fe20000410000 */
[----:B------:R-:W-:Y:S01]  /*1e30*/  FFMA.FTZ R160, R212, R155, R23 ;  /* 0x0000009bd4a07223 */ /* 0x000fe20000010017 */
[----:B------:R-:W-:-:S02]  /*1e40*/  HADD2.F32 R180, -RZ, R180.H1_H1 ;  /* 0x300000b4ffb47230 */ /* 0x000fc40000004100 */
[----:B------:R-:W-:Y:S02]  /*1e50*/  HADD2.F32 R223, -RZ, R100.H1_H1 ;  /* 0x30000064ffdf7230 */ /* 0x000fe40000004100 */
[----:B------:R-:W-:Y:S01]  /*1e60*/  FADD.FTZ R162, R162, R203 ;  /* 0x000000cba2a27221 */ /* 0x000fe20000010000 */
[----:B------:R-:W-:Y:S01]  /*1e70*/  FFMA.FTZ R23, R249, R203, R160 ;  /* 0x000000cbf9177223 */ /* 0x000fe200000100a0 */
[----:B------:R-:W-:Y:S01]  /*1e80*/  FMUL.FTZ R215, R220, R225 ;  /* 0x000000e1dcd77220 */ /* 0x000fe20000410000 */
[----:B------:R-:W-:Y:S01]  /*1e90*/  FMUL.FTZ R220, R223, R180 ;  /* 0x000000b4dfdc7220 */ /* 0x000fe20000410000 */
[----:B------:R-:W-:Y:S01]  /*1ea0*/  FMUL.FTZ R223, R4, R156 ;  /* 0x0000009c04df7220 */ /* 0x000fe20000410000 */
[----:B------:R-:W-:Y:S01]  /*1eb0*/  FADD.FTZ R162, R162, R209 ;  /* 0x000000d1a2a27221 */ /* 0x000fe20000010000 */
[----:B------:R-:W-:-:S03]  /*1ec0*/  FFMA.FTZ R156, R214, R209, R23 ;  /* 0x000000d1d69c7223 */ /* 0x000fc60000010017 */
[----:B------:R-:W-:Y:S01]  /*1ed0*/  FADD.FTZ R162, R162, R211 ;  /* 0x000000d3a2a27221 */ /* 0x000fe20000010000 */
[----:B------:R-:W-:Y:S01]  /*1ee0*/  FFMA.FTZ R23, R153, R211, R156 ;  /* 0x000000d399177223 */ /* 0x000fe2000001009c */
[----:B------:R-:W-:Y:S02]  /*1ef0*/  HADD2.F32 R16, -RZ, R181.H0_H0 ;  /* 0x200000b5ff107230 */ /* 0x000fe40000004100 */
[----:B------:R-:W-:Y:S01]  /*1f00*/  FMUL.FTZ R222, R4, R227 ;  /* 0x000000e304de7220 */ /* 0x000fe20000410000 */
[----:B------:R-:W-:Y:S02]  /*1f10*/  HADD2.F32 R161, -RZ, R101.H0_H0 ;  /* 0x20000065ffa17230 */ /* 0x000fe40000004100 */
[----:B------:R-:W-:Y:S01]  /*1f20*/  FADD.FTZ R162, R162, R213 ;  /* 0x000000d5a2a27221 */ /* 0x000fe20000010000 */
[----:B------:R-:W-:Y:S01]  /*1f30*/  FFMA.FTZ R156, R216, R213, R23 ;  /* 0x000000d5d89c7223 */ /* 0x000fe20000010017 */
[----:B------:R-:W-:Y:S01]  /*1f40*/  FADD.FTZ R137, R137, R180 ;  /* 0x000000b489897221 */ /* 0x000fe20000010000 */
[----:B------:R-:W-:Y:S01]  /*1f50*/  FFMA.FTZ R89, R222, R180, R89 ;  /* 0x000000b4de597223 */ /* 0x000fe20000010059 */
[----:B------:R-:W-:Y:S01]  /*1f60*/  FMUL.FTZ R180, R161, R16 ;  /* 0x00000010a1b47220 */ /* 0x000fe20000410000 */
[----:B------:R-:W-:Y:S01]  /*1f70*/  FADD.FTZ R23, R162, R215 ;  /* 0x000000d7a2177221 */ /* 0x000fe20000010000 */
[----:B------:R-:W-:Y:S01]  /*1f80*/  FMUL.FTZ R224, R4, R224 ;  /* 0x000000e004e07220 */ /* 0x000fe20000410000 */
[----:B------:R-:W-:-:S02]  /*1f90*/  FFMA.FTZ R161, R217, R215, R156 ;  /* 0x000000d7d9a17223 */ /* 0x000fc4000001009c */
[----:B------:R-:W-:Y:S02]  /*1fa0*/  FADD.FTZ R23, R23, R154 ;  /* 0x0000009a17177221 */ /* 0x000fe40000010000 */
[----:B------:R-:W-:Y:S01]  /*1fb0*/  FFMA.FTZ R156, R224, R154, R161 ;  /* 0x0000009ae09c7223 */ /* 0x000fe200000100a1 */
[----:B------:R-:W-:Y:S01]  /*1fc0*/  FADD.FTZ R98, R98, R225 ;  /* 0x000000e162627221 */ /* 0x000fe20000010000 */
[----:B------:R-:W-:Y:S01]  /*1fd0*/  FFMA.FTZ R86, R217, R225, R86 ;  /* 0x000000e1d9567223 */ /* 0x000fe20000010056 */
[----:B------:R-:W-:Y:S01]  /*1fe0*/  FMUL.FTZ R225, R4, R157 ;  /* 0x0000009d04e17220 */ /* 0x000fe20000410000 */
[----:B------:R-:W-:Y:S01]  /*1ff0*/  FADD.FTZ R23, R23, R218 ;  /* 0x000000da17177221 */ /* 0x000fe20000010000 */
[----:B------:R-:W-:Y:S01]  /*2000*/  FFMA.FTZ R157, R221, R218, R156 ;  /* 0x000000dadd9d7223 */ /* 0x000fe2000001009c */
[----:B------:R-:W-:Y:S02]  /*2010*/  HADD2.F32 R18, -RZ, R181.H1_H1 ;  /* 0x300000b5ff127230 */ /* 0x000fe40000004100 */
[----:B------:R-:W-:-:S02]  /*2020*/  HADD2.F32 R163, -RZ, R101.H1_H1 ;  /* 0x30000065ffa37230 */ /* 0x000fc40000004100 */
[----:B------:R-:W-:Y:S01]  /*2030*/  FADD.FTZ R23, R23, R220 ;  /* 0x000000dc17177221 */ /* 0x000fe20000010000 */
[----:B------:R-:W-:Y:S01]  /*2040*/  FFMA.FTZ R156, R222, R220, R157 ;  /* 0x000000dcde9c7223 */ /* 0x000fe2000001009d */
[----:B------:R-:W-:Y:S01]  /*2050*/  FADD.FTZ R51, R51, R226 ;  /* 0x000000e233337221 */ /* 0x000fe20000010000 */
[----:B------:R-:W-:Y:S01]  /*2060*/  FFMA.FTZ R79, R214, R226, R79 ;  /* 0x000000e2d64f7223 */ /* 0x000fe2000001004f */
[----:B------:R-:W-:Y:S02]  /*2070*/  HADD2.F32 R181, -RZ, R182.H0_H0 ;  /* 0x200000b6ffb57230 */ /* 0x000fe40000004100 */
[----:B------:R-:W-:Y:S01]  /*2080*/  FADD.FTZ R138, R138, R16 ;  /* 0x000000108a8a7221 */ /* 0x000fe20000010000 */
[----:B------:R-:W-:Y:S01]  /*2090*/  FFMA.FTZ R90, R223, R16, R90 ;  /* 0x00000010df5a7223 */ /* 0x000fe2000001005a */
[----:B------:R-:W-:Y:S02]  /*20a0*/  HADD2.F32 R160, -RZ, R102.H0_H0 ;  /* 0x20000066ffa07230 */ /* 0x000fe40000004100 */
[----:B------:R-:W-:Y:S01]  /*20b0*/  FMUL.FTZ R226, R4, R229 ;  /* 0x000000e504e27220 */ /* 0x000fe20000410000 */
[----:B------:R-:W-:Y:S01]  /*20c0*/  FMUL.FTZ R16, R163, R18 ;  /* 0x00000012a3107220 */ /* 0x000fe20000410000 */
[----:B------:R-:W-:Y:S01]  /*20d0*/  FADD.FTZ R23, R23, R180 ;  /* 0x000000b417177221 */ /* 0x000fe20000010000 */
[----:B------:R-:W-:Y:S01]  /*20e0*/  FFMA.FTZ R157, R223, R180, R156 ;  /* 0x000000b4df9d7223 */ /* 0x000fe2000001009c */
[----:B------:R-:W-:Y:S01]  /*20f0*/  FADD.FTZ R139, R139, R18 ;  /* 0x000000128b8b7221 */ /* 0x000fe20000010000 */
[----:B------:R-:W-:Y:S01]  /*2100*/  FFMA.FTZ R91, R226, R18, R91 ;  /* 0x00000012e25b7223 */ /* 0x000fe2000001005b */
[----:B------:R-:W-:-:S02]  /*2110*/  HADD2.F32 R182, -RZ, R182.H1_H1 ;  /* 0x300000b6ffb67230 */ /* 0x000fc40000004100 */
[-C--:B------:R-:W-:Y:S01]  /*2120*/  FMUL.FTZ R18, R160, R181.reuse ;  /* 0x000000b5a0127220 */ /* 0x080fe20000410000 */
[----:B------:R-:W-:Y:S02]  /*2130*/  HADD2.F32 R163, -RZ, R102.H1_H1 ;  /* 0x30000066ffa37230 */ /* 0x000fe40000004100 */
[----:B------:R-:W-:Y:S01]  /*2140*/  FADD.FTZ R23, R23, R16 ;  /* 0x0000001017177221 */ /* 0x000fe20000010000 */
[----:B------:R-:W-:Y:S01]  /*2150*/  FFMA.FTZ R156, R226, R16, R157 ;  /* 0x00000010e29c7223 */ /* 0x000fe2000001009d */
[----:B------:R-:W-:Y:S01]  /*2160*/  FMUL.FTZ R227, R4, R158 ;  /* 0x0000009e04e37220 */ /* 0x000fe20000410000 */
[----:B------:R-:W-:Y:S01]  /*2170*/  FADD.FTZ R148, R148, R181 ;  /* 0x000000b594947221 */ /* 0x000fe20000010000 */
[----:B------:R-:W-:Y:S01]  /*2180*/  FFMA.FTZ R92, R225, R181, R92 ;  /* 0x000000b5e15c7223 */ /* 0x000fe2000001005c */
[--C-:B------:R-:W-:Y:S02]  /*2190*/  HADD2.F32 R161, -RZ, R103.reuse.H0_H0 ;  /* 0x20000067ffa17230 */ /* 0x100fe40000004100 */
[----:B------:R-:W-:Y:S01]  /*21a0*/  FMUL.FTZ R230, R4, R230 ;  /* 0x000000e604e67220 */ /* 0x000fe20000410000 */
[----:B------:R-:W-:Y:S01]  /*21b0*/  FADD.FTZ R158, R23, R18 ;  /* 0x00000012179e7221 */ /* 0x000fe20000010000 */
[----:B------:R-:W-:Y:S01]  /*21c0*/  FMUL.FTZ R181, R163, R182 ;  /* 0x000000b6a3b57220 */ /* 0x000fe20000410000 */
        /* <DEDUP_REMOVED lines=16> */
[C---:B------:R-:W-:Y:S01]  /*22d0*/  FFMA.FTZ R95, R228.reuse, R22, R95 ;  /* 0x00000016e45f7223 */ /* 0x040fe2000001005f */
[----:B------:R-:W-:Y:S01]  /*22e0*/  FADD.FTZ R23, R157, R20 ;  /* 0x000000149d177221 */ /* 0x000fe20000010000 */
[----:B------:R-:W-:Y:S01]  /*22f0*/  FFMA.FTZ R22, R228, R20, R159 ;  /* 0x00000014e4167223 */ /* 0x000fe2000001009f */
[----:B------:R-:W-:Y:S06]  /*2300*/  BRA `(.L_x_2847) ;  /* 0x0000000400047947 */ /* 0x000fec0003800000 */
.L_x_2846:
[----:B-----5:R-:W-:Y:S01]  /*2310*/  ISETP.GE.AND P2, PT, R2, 0x1, PT ;  /* 0x000000010200780c */ /* 0x020fe20003f46270 */
[----:B------:R-:W-:Y:S01]  /*2320*/  HFMA2 R167, -RZ, RZ, 0, 0 ;  /* 0x00000000ffa77431 */ /* 0x000fe200000001ff */
[----:B------:R-:W-:Y:S02]  /*2330*/  MOV R0, UR7 ;  /* 0x0000000700007c02 */ /* 0x000fe40008000f00 */
[----:B------:R-:W-:-:S04]  /*2340*/  ISETP.NE.U32.AND P0, PT, RZ, UR6, PT ;  /* 0x00000006ff007c0c */ /* 0x000fc8000bf05070 */
[----:B------:R-:W-:-:S05]  /*2350*/  ISETP.NE.AND.EX P0, PT, R0, RZ, PT, P0 ;  /* 0x000000ff0000720c */ /* 0x000fca0003f05300 */
[----:B------:R-:W-:Y:S08]  /*2360*/  @!P2 BRA `(.L_x_2848) ;  /* 0x000000000018a947 */ /* 0x000ff00003800000 */
[----:B------:R-:W0:Y:S01]  /*2370*/  S2R R156, SR_TID.X ;  /* 0x00000000009c7919 */ /* 0x000e220000002100 */
[----:B------:R-:W-:-:S05]  /*2380*/  IADD3 R22, PT, PT, R2, -0x1, RZ ;  /* 0xffffffff02167810 */ /* 0x000fca0007ffe0ff */
[----:B------:R-:W-:-:S05]  /*2390*/  IMAD R22, R22, UR15, RZ ;  /* 0x0000000f16167c24 */ /* 0x000fca000f8e02ff */
[----:B------:R-:W-:-:S04]  /*23a0*/  SHF.R.S32.HI R23, RZ, 0x1f, R22 ;  /* 0x0000001fff177819 */ /* 0x000fc80000011416 */
[----:B------:R-:W-:-:S04]  /*23b0*/  LEA.HI R23, R23, R22, RZ, 0x3 ;  /* 0x0000001617177211 */ /* 0x000fc800078f18ff */
[----:B0-----:R-:W-:-:S07]  /*23c0*/  LEA.HI.SX32 R167, R23, R156, 0x1d ;  /* 0x0000009c17a77211 */ /* 0x001fce00078feaff */
.L_x_2848:
[----:B------:R-:W-:Y:S01]  /*23d0*/  CS2R R22, SRZ ;  /* 0x0000000000167805 */ /* 0x000fe2000001ff00 */
[----:B------:R-:W-:Y:S06]  /*23e0*/  @P0 BRA `(.L_x_2849) ;  /* 0x0000000000400947 */ /* 0x000fec0003800000 */
[----:B------:R-:W0:Y:S01]  /*23f0*/  LDC.64 R206, c[0x0][0x3b0] ;  /* 0x0000ec00ffce7b82 */ /* 0x000e220000000a00 */
[C---:B------:R-:W-:Y:S02]  /*2400*/  IADD3 R177, PT, PT, R167.reuse, 0x80, RZ ;  /* 0x00000080a7b17810 */ /* 0x040fe40007ffe0ff */
[C---:B------:R-:W-:Y:S02]  /*2410*/  IADD3 R179, PT, PT, R167.reuse, 0x100, RZ ;  /* 0x00000100a7b37810 */ /* 0x040fe40007ffe0ff */
[C---:B------:R-:W-:Y:S02]  /*2420*/  IADD3 R205, PT, PT, R167.reuse, 0x180, RZ ;  /* 0x00000180a7cd7810 */ /* 0x040fe40007ffe0ff */
[C---:B------:R-:W-:Y:S01]  /*2430*/  IADD3 R157, PT, PT, R167.reuse, 0x200, RZ ;  /* 0x00000200a79d7810 */ /* 0x040fe20007ffe0ff */
        /* <DEDUP_REMOVED lines=11> */
.L_x_2849:
[----:B------:R-:W0:Y:S01]  /*24f0*/  S2R R28, SR_TID.X ;  /* 0x00000000001c7919 */ /* 0x000e220000002100 */
[----:B------:R-:W1:Y:S01]  /*2500*/  LDC.64 R24, c[0x0][0x438] ;  /* 0x00010e00ff187b82 */ /* 0x000e620000000a00 */
[----:B------:R-:W-:Y:S01]  /*2510*/  IMAD R26, R6, UR15, RZ ;  /* 0x0000000f061a7c24 */ /* 0x000fe2000f8e02ff */
[C---:B------:R-:W-:Y:S02]  /*2520*/  IADD3 R177, PT, PT, R167.reuse, 0x80, RZ ;  /* 0x00000080a7b17810 */ /* 0x040fe40007ffe0ff */
[C---:B------:R-:W-:Y:S02]  /*2530*/  IADD3 R179, PT, PT, R167.reuse, 0x100, RZ ;  /* 0x00000100a7b37810 */ /* 0x040fe40007ffe0ff */
[----:B------:R-:W-:Y:S02]  /*2540*/  SHF.R.S32.HI R27, RZ, 0x1f, R26 ;  /* 0x0000001fff1b7819 */ /* 0x000fe4000001141a */
[----:B------:R-:W2:Y:S01]  /*2550*/  LDC.64 R206, c[0x0][0x3b0] ;  /* 0x0000ec00ffce7b82 */ /* 0x000ea20000000a00 */
[----:B------:R-:W-:-:S02]  /*2560*/  IADD3 R205, PT, PT, R167, 0x180, RZ ;  /* 0x00000180a7cd7810 */ /* 0x000fc40007ffe0ff */
[----:B------:R-:W-:-:S04]  /*2570*/  LEA.HI R27, R27, R26, RZ, 0x3 ;  /* 0x0000001a1b1b7211 */ /* 0x000fc800078f18ff */
[----:B0-----:R-:W-:Y:S01]  /*2580*/  LEA.HI.SX32 R41, R27, R28, 0x1d ;  /* 0x0000001c1b297211 */ /* 0x001fe200078feaff */
[----:B--2---:R-:W-:-:S03]  /*2590*/  IMAD.WIDE.U32 R176, R177, 0x8, R206 ;  /* 0x00000008b1b07825 */ /* 0x004fc600078e00ce */
[----:B------:R-:W-:Y:S01]  /*25a0*/  IADD3 R37, PT, PT, R41, 0x80, RZ ;  /* 0x0000008029257810 */ /* 0x000fe20007ffe0ff */
[----:B------:R-:W-:Y:S01]  /*25b0*/  IMAD.WIDE.U32 R178, R179, 0x8, R206 ;  /* 0x00000008b3b27825 */ /* 0x000fe200078e00ce */
[C---:B------:R-:W-:Y:S01]  /*25c0*/  IADD3 R33, PT, PT, R41.reuse, 0x100, RZ ;  /* 0x0000010029217810 */ /* 0x040fe20007ffe0ff */
[----:B------:R-:W5:Y:S01]  /*25d0*/  LDG.E.64 R176, desc[UR12][R176.64] ;  /* 0x0000000cb0b07981 */ /* 0x000f62000c1e1b00 */
[----:B------:R-:W-:Y:S01]  /*25e0*/  IADD3 R29, PT, PT, R41, 0x180, RZ ;  /* 0x00000180291d7810 */ /* 0x000fe20007ffe0ff */
[--C-:B-1----:R-:W-:Y:S01]  /*25f0*/  IMAD.WIDE.U32 R36, R37, 0x10, R24.reuse ;  /* 0x0000001025247825 */ /* 0x102fe200078e0018 */
        /* <DEDUP_REMOVED lines=11> */
[----:B------:R-:W-:-:S04]  /*26b0*/  IMAD.WIDE.U32 R166, R167, 0x8, R206 ;  /* 0x00000008a7a67825 */ /* 0x000fc800078e00ce */
[--C-:B------:R-:W-:Y:S02]  /*26c0*/  IMAD.WIDE.U32 R204, R205, 0x8, R206.reuse ;  /* 0x00000008cdcc7825 */ /* 0x100fe400078e00ce */
[----:B------:R-:W5:Y:S02]  /*26d0*/  LDG.E.64 R166, desc[UR12][R166.64] ;  /* 0x0000000ca6a67981 */ /* 0x000f64000c1e1b00 */
[----:B------:R-:W-:Y:S02]  /*26e0*/  IMAD.WIDE.U32 R206, R27, 0x8, R206 ;  /* 0x000000081bce7825 */ /* 0x000fe400078e00ce */
[----:B------:R-:W5:Y:S04]  /*26f0*/  LDG.E.64 R204, desc[UR12][R204.64] ;  /* 0x0000000ccccc7981 */ /* 0x000f68000c1e1b00 */
[----:B------:R-:W5:Y:S04]  /*2700*/  LDG.E.64 R206, desc[UR12][R206.64] ;  /* 0x0000000ccece7981 */ /* 0x000f68000c1e1b00 */
[----:B------:R-:W5:Y:S02]  /*2710*/  LDG.E.128 R24, desc[UR12][R24.64] ;  /* 0x0000000c18187981 */ /* 0x000f64000c1e1d00 */
.L_x_2847:
        /* <DEDUP_REMOVED lines=32> */
.L_x_2851:
[----:B------:R-:W-:Y:S05]  /*2920*/  BSYNC.RECONVERGENT B0 ;  /* 0x0000000000007941 */ /* 0x000fea0003800200 */
.L_x_2850:
[----:B------:R-:W1:Y:S08]  /*2930*/  S2UR UR5, SR_CgaCtaId ;  /* 0x00000000000579c3 */ /* 0x000e700000008800 */
[----:B------:R-:W-:Y:S01]  /*2940*/  BAR.SYNC.DEFER_BLOCKING 0x0 ;  /* 0x0000000000007b1d */ /* 0x000fe20000010000 */
[----:B------:R-:W-:Y:S02]  /*2950*/  ISETP.NE.U32.AND P0, PT, RZ, UR6, PT ;  /* 0x00000006ff007c0c */ /* 0x000fe4000bf05070 */
[----:B------:R-:W-:-:S02]  /*2960*/  @P2 IADD3 R2, PT, PT, R2, -0x1, RZ ;  /* 0xffffffff02022810 */ /* 0x000fc40007ffe0ff */
[----:B------:R-:W-:Y:S01]  /*2970*/  ISETP.NE.AND.EX P0, PT, R0, RZ, PT, P0 ;  /* 0x000000ff0000720c */ /* 0x000fe20003f05300 */
[----:B------:R-:W-:Y:S02]  /*2980*/  UMOV UR4, 0x400 ;  /* 0x0000040000047882 */ /* 0x000fe40000000000 */
[----:B------:R-:W2:Y:S01]  /*2990*/  LDC R231, c[0x0][0x388] ;  /* 0x0000e200ffe77b82 */ /* 0x000ea20000000800 */
[----:B------:R-:W-:Y:S01]  /*29a0*/  ISETP.NE.AND P3, PT, RZ, UR11, PT ;  /* 0x0000000bff007c0c */ /* 0x000fe2000bf65270 */
        /* <DEDUP_REMOVED lines=9> */
[-C--:B--2---:R-:W-:Y:S02]  /*2a40*/  IMAD R156, R6, R231.reuse, RZ ;  /* 0x000000e7069c7224 */ /* 0x084fe400078e02ff */
[----:B------:R-:W-:Y:S01]  /*2a50*/  FADD.FTZ R23, R158, R23 ;  /* 0x000000179e177221 */ /* 0x000fe20000010000 */
[----:B------:R-:W-:Y:S01]  /*2a60*/  FADD.FTZ R22, R159, R22 ;  /* 0x000000169f167221 */ /* 0x000fe20000010000 */
[----:B------:R-:W-:Y:S01]  /*2a70*/  @P2 IMAD R231, R2, R231, RZ ;  /* 0x000000e702e72224 */ /* 0x000fe200078e02ff */
[----:B------:R-:W-:Y:S01]  /*2a80*/  SHF.R.S32.HI R157, RZ, 0x1f, R156 ;  /* 0x0000001fff9d7819 */ /* 0x000fe2000001149c */
[----:B-1----:R-:W-:Y:S01]  /*2a90*/  FADD.FTZ R23, R23, R160 ;  /* 0x000000a017177221 */ /* 0x002fe20000010000 */
[----:B------:R-:W-:Y:S01]  /*2aa0*/  FADD.FTZ R22, R22, R161 ;  /* 0x000000a116167221 */ /* 0x000fe20000010000 */
[----:B------:R-:W-:-:S02]  /*2ab0*/  MOV R161, RZ ;  /* 0x000000ff00a17202 */ /* 0x000fc40000000f00 */
[----:B------:R-:W-:Y:S01]  /*2ac0*/  FADD.FTZ R23, R162, R23 ;  /* 0x00000017a2177221 */ /* 0x000fe20000010000 */
[----:B------:R-:W-:Y:S01]  /*2ad0*/  @P2 SHF.R.S32.HI R158, RZ, 0x1f, R231 ;  /* 0x0000001fff9e2819 */ /* 0x000fe200000114e7 */
[----:B------:R-:W-:Y:S01]  /*2ae0*/  FADD.FTZ R2, R163, R22 ;  /* 0x00000016a3027221 */ /* 0x000fe20000010000 */
[----:B------:R-:W-:Y:S01]  /*2af0*/  LEA.HI R156, R157, R156, RZ, 0x3 ;  /* 0x0000009c9d9c7211 */ /* 0x000fe200078f18ff */
[----:B------:R-:W-:Y:S01]  /*2b00*/  FMUL.FTZ R163, R23, UR14 ;  /* 0x0000000e17a37c20 */ /* 0x000fe20008410000 */
[----:B------:R-:W-:Y:S01]  /*2b10*/  @P2 LEA.HI R158, R158, R231, RZ, 0x3 ;  /* 0x000000e79e9e2211 */ /* 0x000fe200078f18ff */
[----:B------:R-:W-:Y:S01]  /*2b20*/  FMUL.FTZ R2, R2, UR14 ;  /* 0x0000000e02027c20 */ /* 0x000fe20008410000 */
[-C--:B------:R-:W-:Y:S02]  /*2b30*/  LEA.HI.SX32 R159, R156, R229.reuse, 0x1d ;  /* 0x000000e59c9f7211 */ /* 0x080fe400078feaff */
        /* <DEDUP_REMOVED lines=18> */
[----:B------:R-:W-:-:S04]  /*2c60*/  F2FP.F16.F32.PACK_AB R23, RZ, R23 ;  /* 0x00000017ff17723e */ /* 0x000fc800000000ff */
[----:B------:R-:W-:-:S07]  /*2c70*/  PRMT R80, R23, 0x7610, R80 ;  /* 0x0000761017507816 */ /* 0x000fce0000000050 */
.L_x_2854:
        /* <DEDUP_REMOVED lines=12> */
.L_x_2855:
        /* <DEDUP_REMOVED lines=12> */
.L_x_2856:
        /* <DEDUP_REMOVED lines=12> */
.L_x_2857:
        /* <DEDUP_REMOVED lines=12> */
.L_x_2858:
        /* <DEDUP_REMOVED lines=12> */
.L_x_2859:
        /* <DEDUP_REMOVED lines=12> */
.L_x_2860:
        /* <DEDUP_REMOVED lines=14> */
.L_x_2853:
        /* <DEDUP_REMOVED lines=16> */
[----:B------:R-:W-:Y:S01]  /*32e0*/  ISETP.GT.AND P0, PT, R5, RZ, PT ;  /* 0x000000ff0500720c */ /* 0x000fe20003f04270 */
[C---:B------:R-:W-:Y:S01]  /*32f0*/  FMUL.FTZ R46, R4.reuse, R47 ;  /* 0x0000002f042e7220 */ /* 0x040fe20000410000 */
[C---:B------:R-:W-:Y:S01]  /*3300*/  FMUL.FTZ R156, R4.reuse, R157 ;  /* 0x0000009d049c7220 */ /* 0x040fe20000410000 */
[C---:B------:R-:W-:Y:S01]  /*3310*/  FMUL.FTZ R44, R4.reuse, R23 ;  /* 0x00000017042c7220 */ /* 0x040fe20000410000 */
[C---:B------:R-:W-:Y:S01]  /*3320*/  FMUL.FTZ R231, R4.reuse, R231 ;  /* 0x000000e704e77220 */ /* 0x040fe20000410000 */
[----:B------:R-:W-:Y:S01]  /*3330*/  FMUL.FTZ R157, R4, R233 ;  /* 0x000000e9049d7220 */ /* 0x000fe20000410000 */
[----:B------:R-:W-:Y:S01]  /*3340*/  FADD.FTZ R235, R12, -R235 ;  /* 0x800000eb0ceb7221 */ /* 0x000fe20000010000 */
[----:B------:R-:W-:Y:S01]  /*3350*/  FSEL R47, R45, RZ, P0 ;  /* 0x000000ff2d2f7208 */ /* 0x000fe20000000000 */
[----:B------:R-:W-:Y:S01]  /*3360*/  FMUL.FTZ R23, R4, R239 ;  /* 0x000000ef04177220 */ /* 0x000fe20000410000 */
[----:B------:R-:W-:Y:S01]  /*3370*/  FSEL R45, R46, RZ, P0 ;  /* 0x000000ff2e2d7208 */ /* 0x000fe20000000000 */
[----:B------:R-:W-:Y:S01]  /*3380*/  FMUL.FTZ R22, R4, R235 ;  /* 0x000000eb04167220 */ /* 0x000fe20000410000 */
[----:B------:R-:W-:-:S02]  /*3390*/  FSEL R156, R156, RZ, P0 ;  /* 0x000000ff9c9c7208 */ /* 0x000fc40000000000 */
        /* <DEDUP_REMOVED lines=8> */
[----:B------:R-:W-:-:S04]  /*3420*/  F2FP.F16.F32.PACK_AB R158, RZ, R158 ;  /* 0x0000009eff9e723e */ /* 0x000fc800000000ff */
[----:B------:R-:W-:-:S07]  /*3430*/  PRMT R80, R158, 0x7610, R80 ;  /* 0x000076109e507816 */ /* 0x000fce0000000050 */
.L_x_2862:
[----:B------:R-:W-:Y:S05]  /*3440*/  @!P2 BRA `(.L_x_2863) ;  /* 0x000000000018a947 */ /* 0x000fea0003800000 */
[----:B------:R-:W-:Y:S01]  /*3450*/  FMUL.FTZ R158, R47, UR17 ;  /* 0x000000112f9e7c20 */ /* 0x000fe20008410000 */
[----:B-----5:R-:W-:-:S03]  /*3460*/  LOP3.LUT P1, RZ, R166, 0xff00, RZ, 0xc0, !PT ;  /* 0x0000ff00a6ff7812 */ /* 0x020fc6000782c0ff */
[----:B------:R-:W-:-:S05]  /*3470*/  FMUL.FTZ R158, R158, UR16 ;  /* 0x000000109e9e7c20 */ /* 0x000fca0008410000 */
[----:B------:R-:W-:-:S04]  /*3480*/  FSEL R158, R158, RZ, P1 ;  /* 0x000000ff9e9e7208 */ /* 0x000fc80000800000 */
[----:B------:R-:W-:-:S04]  /*3490*/  F2FP.F16.F32.PACK_AB R158, RZ, R158 ;  /* 0x0000009eff9e723e */ /* 0x000fc800000000ff */
[----:B------:R-:W-:-:S07]  /*34a0*/  PRMT R80, R80, 0x5410, R158 ;  /* 0x0000541050507816 */ /* 0x000fce000000009e */
.L_x_2863:
[----:B------:R-:W-:Y:S05]  /*34b0*/  @!P2 BRA `(.L_x_2864) ;  /* 0x000000000018a947 */ /* 0x000fea0003800000 */
[----:B------:R-:W-:Y:S01]  /*34c0*/  FMUL.FTZ R158, R45, UR17 ;  /* 0x000000112d9e7c20 */ /* 0x000fe20008410000 */
[----:B-----5:R-:W-:-:S03]  /*34d0*/  LOP3.LUT P1, RZ, R166, 0xff0000, RZ, 0xc0, !PT ;  /* 0x00ff0000a6ff7812 */ /* 0x020fc6000782c0ff */
[----:B------:R-:W-:-:S05]  /*34e0*/  FMUL.FTZ R158, R158, UR16 ;  /* 0x000000109e9e7c20 */ /* 0x000fca0008410000 */
[----:B------:R-:W-:-:S04]  /*34f0*/  FSEL R158, R158, RZ, P1 ;  /* 0x000000ff9e9e7208 */ /* 0x000fc80000800000 */
[----:B------:R-:W-:-:S04]  /*3500*/  F2FP.F16.F32.PACK_AB R158, RZ, R158 ;  /* 0x0000009eff9e723e */ /* 0x000fc800000000ff */
[----:B------:R-:W-:-:S07]  /*3510*/  PRMT R81, R158, 0x7610, R81 ;  /* 0x000076109e517816 */ /* 0x000fce0000000051 */
.L_x_2864:
[----:B------:R-:W-:Y:S05]  /*3520*/  @!P2 BRA `(.L_x_2865) ;  /* 0x000000000018a947 */ /* 0x000fea0003800000 */
[----:B------:R-:W-:Y:S01]  /*3530*/  FMUL.FTZ R158, R156, UR17 ;  /* 0x000000119c9e7c20 */ /* 0x000fe20008410000 */
[----:B-----5:R-:W-:-:S03]  /*3540*/  LOP3.LUT P1, RZ, R166, 0xff000000, RZ, 0xc0, !PT ;  /* 0xff000000a6ff7812 */ /* 0x020fc6000782c0ff */
[----:B------:R-:W-:-:S05]  /*3550*/  FMUL.FTZ R158, R158, UR16 ;  /* 0x000000109e9e7c20 */ /* 0x000fca0008410000 */
[----:B------:R-:W-:-:S04]  /*3560*/  FSEL R158, R158, RZ, P1 ;  /* 0x000000ff9e9e7208 */ /* 0x000fc80000800000 */
[----:B------:R-:W-:-:S04]  /*3570*/  F2FP.F16.F32.PACK_AB R158, RZ, R158 ;  /* 0x0000009eff9e723e */ /* 0x000fc800000000ff */
[----:B------:R-:W-:-:S07]  /*3580*/  PRMT R81, R81, 0x5410, R158 ;  /* 0x0000541051517816 */ /* 0x000fce000000009e */
.L_x_2865:
[----:B------:R-:W-:Y:S05]  /*3590*/  @!P2 BRA `(.L_x_2866) ;  /* 0x000000000018a947 */ /* 0x000fea0003800000 */
[----:B------:R-:W-:Y:S01]  /*35a0*/  FMUL.FTZ R158, R46, UR17 ;  /* 0x000000112e9e7c20 */ /* 0x000fe20008410000 */
[----:B-----5:R-:W-:-:S03]  /*35b0*/  LOP3.LUT P1, RZ, R167, 0xff, RZ, 0xc0, !PT ;  /* 0x000000ffa7ff7812 */ /* 0x020fc6000782c0ff */
[----:B------:R-:W-:-:S05]  /*35c0*/  FMUL.FTZ R158, R158, UR16 ;  /* 0x000000109e9e7c20 */ /* 0x000fca0008410000 */
[----:B------:R-:W-:-:S04]  /*35d0*/  FSEL R158, R158, RZ, P1 ;  /* 0x000000ff9e9e7208 */ /* 0x000fc80000800000 */
[----:B------:R-:W-:-:S04]  /*35e0*/  F2FP.F16.F32.PACK_AB R158, RZ, R158 ;  /* 0x0000009eff9e723e */ /* 0x000fc800000000ff */
[----:B------:R-:W-:-:S07]  /*35f0*/  PRMT R82, R158, 0x7610, R82 ;  /* 0x000076109e527816 */ /* 0x000fce0000000052 */
.L_x_2866:
[----:B------:R-:W-:Y:S05]  /*3600*/  @!P2 BRA `(.L_x_2867) ;  /* 0x000000000018a947 */ /* 0x000fea0003800000 */
[----:B------:R-:W-:Y:S01]  /*3610*/  FMUL.FTZ R158, R157, UR17 ;  /* 0x000000119d9e7c20 */ /* 0x000fe20008410000 */
[----:B-----5:R-:W-:-:S03]  /*3620*/  LOP3.LUT P1, RZ, R167, 0xff00, RZ, 0xc0, !PT ;  /* 0x0000ff00a7ff7812 */ /* 0x020fc6000782c0ff */
[----:B------:R-:W-:-:S05]  /*3630*/  FMUL.FTZ R158, R158, UR16 ;  /* 0x000000109e9e7c20 */ /* 0x000fca0008410000 */
[----:B------:R-:W-:-:S04]  /*3640*/  FSEL R158, R158, RZ, P1 ;  /* 0x000000ff9e9e7208 */ /* 0x000fc80000800000 */
[----:B------:R-:W-:-:S04]  /*3650*/  F2FP.F16.F32.PACK_AB R158, RZ, R158 ;  /* 0x0000009eff9e723e */ /* 0x000fc800000000ff */
[----:B------:R-:W-:-:S07]  /*3660*/  PRMT R82, R82, 0x5410, R158 ;  /* 0x0000541052527816 */ /* 0x000fce000000009e */
.L_x_2867:
[----:B------:R-:W-:Y:S02]  /*3670*/  F2FP.F16.F32.PACK_AB R45, R156, R45 ;  /* 0x0000002d9c2d723e */ /* 0x000fe400000000ff */
[----:B------:R-:W-:Y:S02]  /*3680*/  FSEL R156, R23, RZ, P0 ;  /* 0x000000ff179c7208 */ /* 0x000fe40000000000 */
[----:B------:R-:W-:Y:S02]  /*3690*/  F2FP.F16.F32.PACK_AB R46, R157, R46 ;  /* 0x0000002e9d2e723e */ /* 0x000fe400000000ff */
        /* <DEDUP_REMOVED lines=8> */
.L_x_2868:
[----:B------:R-:W-:Y:S02]  /*3720*/  F2FP.F16.F32.PACK_AB R44, R47, R44 ;  /* 0x0000002c2f2c723e */ /* 0x000fe400000000ff */
[----:B------:R-:W-:Y:S01]  /*3730*/  F2FP.F16.F32.PACK_AB R47, R156, R23 ;  /* 0x000000179c2f723e */ /* 0x000fe200000000ff */
[----:B------:R-:W-:Y:S06]  /*3740*/  @!P2 BRA `(.L_x_2861) ;  /* 0x0000000c0018a947 */ /* 0x000fec0003800000 */
        /* <DEDUP_REMOVED lines=8> */
.L_x_2852:
        /* <DEDUP_REMOVED lines=8> */
[----:B-----5:R-:W-:Y:S01]  /*3850*/  HADD2.F32 R23, -RZ, R40.H0_H0 ;  /* 0x20000028ff177230 */ /* 0x020fe20000004100 */
[----:B------:R-:W-:Y:S02]  /*3860*/  LOP3.LUT P1, RZ, R166, 0xff, RZ, 0xc0, !PT ;  /* 0x000000ffa6ff7812 */ /* 0x000fe4000782c0ff */
[----:B------:R-:W-:-:S04]  /*3870*/  @P0 FADD.FTZ R157, R152, -R157 ;  /* 0x8000009d989d0221 */ /* 0x000fc80000010000 */
[----:B------:R-:W-:-:S04]  /*3880*/  @P0 FFMA.FTZ R23, R4, R157, R23 ;  /* 0x0000009d04170223 */ /* 0x000fc80000010017 */
[----:B------:R-:W-:-:S04]  /*3890*/  FMUL.FTZ R23, R23, UR17 ;  /* 0x0000001117177c20 */ /* 0x000fc80008410000 */
[----:B------:R-:W-:-:S05]  /*38a0*/  FMUL.FTZ R23, R23, UR16 ;  /* 0x0000001017177c20 */ /* 0x000fca0008410000 */
[----:B------:R-:W-:-:S04]  /*38b0*/  FSEL R23, R23, RZ, P1 ;  /* 0x000000ff17177208 */ /* 0x000fc80000800000 */
[----:B------:R-:W-:-:S04]  /*38c0*/  F2FP.F16.F32.PACK_AB R23, RZ, R23 ;  /* 0x00000017ff17723e */ /* 0x000fc800000000ff */
[----:B------:R-:W-:-:S07]  /*38d0*/  PRMT R80, R23, 0x7610, R80 ;  /* 0x0000761017507816 */ /* 0x000fce0000000050 */
.L_x_2870:
[----:B------:R-:W-:Y:S05]  /*38e0*/  @!P2 BRA `(.L_x_2871) ;  /* 0x000000000028a947 */ /* 0x000fea0003800000 */
[----:B------:R-:W-:Y:S01]  /*38f0*/  @P0 FFMA.FTZ R22, R164, R2, R163 ;  /* 0x00000002a4160223 */ /* 0x000fe200000100a3 */
[----:B-----5:R-:W-:Y:S01]  /*3900*/  HADD2.F32 R23, -RZ, R40.H1_H1 ;  /* 0x30000028ff177230 */ /* 0x020fe20000004100 */
        /* <DEDUP_REMOVED lines=8> */
.L_x_2871:
[----:B------:R-:W-:Y:S05]  /*3990*/  @!P2 BRA `(.L_x_2872) ;  /* 0x000000000028a947 */ /* 0x000fea0003800000 */
        /* <DEDUP_REMOVED lines=10> */
.L_x_2872:
        /* <DEDUP_REMOVED lines=11> */
.L_x_2873:
        /* <DEDUP_REMOVED lines=11> */
.L_x_2874:
        /* <DEDUP_REMOVED lines=11> */
.L_x_2875:
        /* <DEDUP_REMOVED lines=11> */
.L_x_2876:
[----:B------:R-:W-:Y:S05]  /*3d00*/  @!P2 BRA `(.L_x_2861) ;  /* 0x0000000400a8a947 */ /* 0x000fea0003800000 */
[----:B------:R-:W-:Y:S01]  /*3d10*/  @P0 FFMA.FTZ R22, R184, R2, R163 ;  /* 0x00000002b8160223 */ /* 0x000fe200000100a3 */
[----:B-----5:R-:W-:-:S03]  /*3d20*/  HADD2.F32 R23, -RZ, R43.H1_H1 ;  /* 0x3000002bff177230 */ /* 0x020fc60000004100 */
[----:B------:R-:W-:-:S04]  /*3d30*/  @P0 FADD.FTZ R22, R13, -R22 ;  /* 0x800000160d160221 */ /* 0x000fc80000010000 */
[----:B------:R-:W-:Y:S01]  /*3d40*/  @P0 FFMA.FTZ R23, R4, R22, R23 ;  /* 0x0000001604170223 */ /* 0x000fe20000010017 */
        /* <DEDUP_REMOVED lines=8> */
.L_x_2869:
[----:B------:R-:W-:Y:S01]  /*3dd0*/  ISETP.GT.AND P0, PT, R5, RZ, PT ;  /* 0x000000ff0500720c */ /* 0x000fe20003f04270 */
[----:B------:R-:W-:Y:S01]  /*3de0*/  @P1 FFMA.FTZ R23, R3, R2, R163 ;  /* 0x0000000203171223 */ /* 0x000fe200000100a3 */
[----:B-----5:R-:W-:Y:S02]  /*3df0*/  HADD2.F32 R157, -RZ, R40.H0_H0 ;  /* 0x20000028ff9d7230 */ /* 0x020fe40000004100 */
[--C-:B------:R-:W-:Y:S02]  /*3e00*/  HADD2.F32 R239, -RZ, R41.reuse.H0_H0 ;  /* 0x20000029ffef7230 */ /* 0x100fe40000004100 */
[----:B------:R-:W-:Y:S01]  /*3e10*/  @P1 FADD.FTZ R23, R152, -R23 ;  /* 0x8000001798171221 */ /* 0x000fe20000010000 */
[----:B------:R-:W-:Y:S02]  /*3e20*/  HADD2.F32 R235, -RZ, R41.H1_H1 ;  /* 0x30000029ffeb7230 */ /* 0x000fe40000004100 */
[--C-:B------:R-:W-:Y:S02]  /*3e30*/  HADD2.F32 R231, -RZ, R42.reuse.H1_H1 ;  /* 0x3000002affe77230 */ /* 0x100fe40000004100 */
[----:B------:R-:W-:Y:S01]  /*3e40*/  @P1 FFMA.FTZ R157, R4, R23, R157 ;  /* 0x00000017049d1223 */ /* 0x000fe2000001009d */
[----:B------:R-:W-:-:S02]  /*3e50*/  HADD2.F32 R22, -RZ, R42.H0_H0 ;  /* 0x2000002aff167230 */ /* 0x000fc40000004100 */
[----:B------:R-:W-:Y:S02]  /*3e60*/  HADD2.F32 R47, -RZ, R43.H0_H0 ;  /* 0x2000002bff2f7230 */ /* 0x000fe40000004100 */
[-CC-:B------:R-:W-:Y:S01]  /*3e70*/  @P0 FFMA.FTZ R23, R21, R2.reuse, R163.reuse ;  /* 0x0000000215170223 */ /* 0x180fe200000100a3 */
[-CC-:B------:R-:W-:Y:S01]  /*3e80*/  @P0 FFMA.FTZ R44, R168, R2.reuse, R163.reuse ;  /* 0x00000002a82c0223 */ /* 0x180fe200000100a3 */
[-CC-:B------:R-:W-:Y:S01]  /*3e90*/  @P0 FFMA.FTZ R46, R170, R2.reuse, R163.reuse ;  /* 0x00000002aa2e0223 */ /* 0x180fe200000100a3 */
[-C--:B------:R-:W-:Y:S01]  /*3ea0*/  @P0 FFMA.FTZ R45, R19, R2.reuse, R163 ;  /* 0x00000002132d0223 */ /* 0x080fe200000100a3 */
[----:B------:R-:W-:Y:S01]  /*3eb0*/  @P0 FADD.FTZ R23, R8, -R23 ;  /* 0x8000001708170221 */ /* 0x000fe20000010000 */
[----:B------:R-:W-:Y:S01]  /*3ec0*/  @P0 FADD.FTZ R44, R9, -R44 ;  /* 0x8000002c092c0221 */ /* 0x000fe20000010000 */
[----:B------:R-:W-:Y:S01]  /*3ed0*/  @P0 FADD.FTZ R46, R11, -R46 ;  /* 0x8000002e0b2e0221 */ /* 0x000fe20000010000 */
[----:B------:R-:W-:Y:S01]  /*3ee0*/  @P0 FADD.FTZ R45, R10, -R45 ;  /* 0x8000002d0a2d0221 */ /* 0x000fe20000010000 */
[C---:B------:R-:W-:Y:S01]  /*3ef0*/  @P0 FFMA.FTZ R239, R4.reuse, R23, R239 ;  /* 0x0000001704ef0223 */ /* 0x040fe200000100ef */
[----:B------:R-:W-:Y:S01]  /*3f00*/  @P0 FFMA.FTZ R23, R17, R2, R163 ;  /* 0x0000000211170223 */ /* 0x000fe200000100a3 */
[----:B------:R-:W-:Y:S01]  /*3f10*/  @P0 FFMA.FTZ R235, R4, R44, R235 ;  /* 0x0000002c04eb0223 */ /* 0x000fe200000100eb */
[-CC-:B------:R-:W-:Y:S01]  /*3f20*/  @P0 FFMA.FTZ R44, R164, R2.reuse, R163.reuse ;  /* 0x00000002a42c0223 */ /* 0x180fe200000100a3 */
[----:B------:R-:W-:Y:S01]  /*3f30*/  @P0 FFMA.FTZ R156, R184, R2, R163 ;  /* 0x00000002b89c0223 */ /* 0x000fe200000100a3 */
[----:B------:R-:W-:Y:S01]  /*3f40*/  @P0 FFMA.FTZ R231, R4, R46, R231 ;  /* 0x0000002e04e70223 */ /* 0x000fe200000100e7 */
[----:B------:R-:W-:Y:S01]  /*3f50*/  @P0 FADD.FTZ R46, R12, -R23 ;  /* 0x800000170c2e0221 */ /* 0x000fe20000010000 */
[----:B------:R-:W-:Y:S01]  /*3f60*/  @P0 FFMA.FTZ R22, R4, R45, R22 ;  /* 0x0000002d04160223 */ /* 0x000fe20000010016 */
[----:B------:R-:W-:-:S02]  /*3f70*/  HADD2.F32 R233, -RZ, R40.H1_H1 ;  /* 0x30000028ffe97230 */ /* 0x000fc40000004100 */
[----:B------:R-:W-:Y:S01]  /*3f80*/  @P0 FADD.FTZ R44, R7, -R44 ;  /* 0x8000002c072c0221 */ /* 0x000fe20000010000 */
[----:B------:R-:W-:Y:S02]  /*3f90*/  HADD2.F32 R23, -RZ, R43.H1_H1 ;  /* 0x3000002bff177230 */ /* 0x000fe40000004100 */
[----:B------:R-:W-:Y:S01]  /*3fa0*/  @P0 FADD.FTZ R156, R13, -R156 ;  /* 0x8000009c0d9c0221 */ /* 0x000fe20000010000 */
[C---:B------:R-:W-:Y:S01]  /*3fb0*/  @P0 FFMA.FTZ R47, R4.reuse, R46, R47 ;  /* 0x0000002e042f0223 */ /* 0x040fe2000001002f */
[C---:B------:R-:W-:Y:S01]  /*3fc0*/  @P0 FFMA.FTZ R233, R4.reuse, R44, R233 ;  /* 0x0000002c04e90223 */ /* 0x040fe200000100e9 */
[----:B------:R-:W-:Y:S01]  /*3fd0*/  F2FP.F16.F32.PACK_AB R46, R231, R22 ;  /* 0x00000016e72e723e */ /* 0x000fe200000000ff */
[----:B------:R-:W-:Y:S01]  /*3fe0*/  @P0 FFMA.FTZ R23, R4, R156, R23 ;  /* 0x0000009c04170223 */ /* 0x000fe20000010017 */
[----:B------:R-:W-:Y:S01]  /*3ff0*/  F2FP.F16.F32.PACK_AB R45, R235, R239 ;  /* 0x000000efeb2d723e */ /* 0x000fe200000000ff */
[----:B------:R-:W-:Y:S06]  /*4000*/  @!P2 BRA `(.L_x_2877) ;  /* 0x000000000018a947 */ /* 0x000fec0003800000 */
[----:B------:R-:W-:Y:S01]  /*4010*/  FMUL.FTZ R44, R157, UR17 ;  /* 0x000000119d2c7c20 */ /* 0x000fe20008410000 */
[----:B------:R-:W-:-:S03]  /*4020*/  LOP3.LUT P0, RZ, R166, 0xff, RZ, 0xc0, !PT ;  /* 0x000000ffa6ff7812 */ /* 0x000fc6000780c0ff */
[----:B------:R-:W-:-:S05]  /*4030*/  FMUL.FTZ R44, R44, UR16 ;  /* 0x000000102c2c7c20 */ /* 0x000fca0008410000 */
[----:B------:R-:W-:-:S04]  /*4040*/  FSEL R44, R44, RZ, P0 ;  /* 0x000000ff2c2c7208 */ /* 0x000fc80000000000 */
[----:B------:R-:W-:-:S04]  /*4050*/  F2FP.F16.F32.PACK_AB R44, RZ, R44 ;  /* 0x0000002cff2c723e */ /* 0x000fc800000000ff */
[----:B------:R-:W-:-:S07]  /*4060*/  PRMT R80, R44, 0x7610, R80 ;  /* 0x000076102c507816 */ /* 0x000fce0000000050 */
.L_x_2877:
[----:B------:R-:W-:Y:S05]  /*4070*/  @!P2 BRA `(.L_x_2878) ;  /* 0x000000000018a947 */ /* 0x000fea0003800000 */
[----:B------:R-:W-:Y:S01]  /*4080*/  FMUL.FTZ R44, R233, UR17 ;  /* 0x00000011e92c7c20 */ /* 0x000fe20008410000 */
[----:B------:R-:W-:-:S03]  /*4090*/  LOP3.LUT P0, RZ, R166, 0xff00, RZ, 0xc0, !PT ;  /* 0x0000ff00a6ff7812 */ /* 0x000fc6000780c0ff */
[----:B------:R-:W-:-:S05]  /*40a0*/  FMUL.FTZ R44, R44, UR16 ;  /* 0x000000102c2c7c20 */ /* 0x000fca0008410000 */
[----:B------:R-:W-:-:S04]  /*40b0*/  FSEL R44, R44, RZ, P0 ;  /* 0x000000ff2c2c7208 */ /* 0x000fc80000000000 */
[----:B------:R-:W-:-:S04]  /*40c0*/  F2FP.F16.F32.PACK_AB R44, RZ, R44 ;  /* 0x0000002cff2c723e */ /* 0x000fc800000000ff */
[----:B------:R-:W-:-:S07]  /*40d0*/  PRMT R80, R80, 0x5410, R44 ;  /* 0x0000541050507816 */ /* 0x000fce000000002c */
.L_x_2878:
[----:B------:R-:W-:Y:S05]  /*40e0*/  @!P2 BRA `(.L_x_2879) ;  /* 0x000000000018a947 */ /* 0x000fea0003800000 */
[----:B------:R-:W-:Y:S01]  /*40f0*/  FMUL.FTZ R239, R239, UR17 ;  /* 0x00000011efef7c20 */ /* 0x000fe20008410000 */
[----:B------:R-:W-:-:S03]  /*4100*/  LOP3.LUT P0, RZ, R166, 0xff0000, RZ, 0xc0, !PT ;  /* 0x00ff0000a6ff7812 */ /* 0x000fc6000780c0ff */
[----:B------:R-:W-:-:S05]  /*4110*/  FMUL.FTZ R239, R239, UR16 ;  /* 0x00000010efef7c20 */ /* 0x000fca0008410000 */
[----:B------:R-:W-:-:S04]  /*4120*/  FSEL R239, R239, RZ, P0 ;  /* 0x000000ffefef7208 */ /* 0x000fc80000000000 */
[----:B------:R-:W-:-:S04]  /*4130*/  F2FP.F16.F32.PACK_AB R239, RZ, R239 ;  /* 0x000000efffef723e */ /* 0x000fc800000000ff */
[----:B------:R-:W-:-:S07]  /*4140*/  PRMT R81, R239, 0x7610, R81 ;  /* 0x00007610ef517816 */ /* 0x000fce0000000051 */
.L_x_2879:
[----:B------:R-:W-:Y:S05]  /*4150*/  @!P2 BRA `(.L_x_2880) ;  /* 0x000000000018a947 */ /* 0x000fea0003800000 */
[----:B------:R-:W-:Y:S01]  /*4160*/  FMUL.FTZ R235, R235, UR17 ;  /* 0x00000011ebeb7c20 */ /* 0x000fe20008410000 */
[----:B------:R-:W-:-:S03]  /*4170*/  LOP3.LUT P0, RZ, R166, 0xff000000, RZ, 0xc0, !PT ;  /* 0xff000000a6ff7812 */ /* 0x000fc6000780c0ff */
[----:B------:R-:W-:-:S05]  /*4180*/  FMUL.FTZ R235, R235, UR16 ;  /* 0x00000010ebeb7c20 */ /* 0x000fca0008410000 */
[----:B------:R-:W-:-:S04]  /*4190*/  FSEL R235, R235, RZ, P0 ;  /* 0x000000ffebeb7208 */ /* 0x000fc80000000000 */
[----:B------:R-:W-:-:S04]  /*41a0*/  F2FP.F16.F32.PACK_AB R235, RZ, R235 ;  /* 0x000000ebffeb723e */ /* 0x000fc800000000ff */
[----:B------:R-:W-:-:S07]  /*41b0*/  PRMT R81, R81, 0x5410, R235 ;  /* 0x0000541051517816 */ /* 0x000fce00000000eb */
.L_x_2880:
[----:B------:R-:W-:Y:S05]  /*41c0*/  @!P2 BRA `(.L_x_2881) ;  /* 0x000000000018a947 */ /* 0x000fea0003800000 */
[----:B------:R-:W-:Y:S01]  /*41d0*/  FMUL.FTZ R22, R22, UR17 ;  /* 0x0000001116167c20 */ /* 0x000fe20008410000 */
[----:B------:R-:W-:-:S03]  /*41e0*/  LOP3.LUT P0, RZ, R167, 0xff, RZ, 0xc0, !PT ;  /* 0x000000ffa7ff7812 */ /* 0x000fc6000780c0ff */
[----:B------:R-:W-:-:S05]  /*41f0*/  FMUL.FTZ R22, R22, UR16 ;  /* 0x0000001016167c20 */ /* 0x000fca0008410000 */
[----:B------:R-:W-:-:S04]  /*4200*/  FSEL R22, R22, RZ, P0 ;  /* 0x000000ff16167208 */ /* 0x000fc80000000000 */
[----:B------:R-:W-:-:S04]  /*4210*/  F2FP.F16.F32.PACK_AB R22, RZ, R22 ;  /* 0x00000016ff16723e */ /* 0x000fc800000000ff */
[----:B------:R-:W-:-:S07]  /*4220*/  PRMT R82, R22, 0x7610, R82 ;  /* 0x0000761016527816 */ /* 0x000fce0000000052 */
.L_x_2881:
[----:B------:R-:W-:Y:S05]  /*4230*/  @!P2 BRA `(.L_x_2882) ;  /* 0x000000000018a947 */ /* 0x000fea0003800000 */
[----:B------:R-:W-:Y:S01]  /*4240*/  FMUL.FTZ R231, R231, UR17 ;  /* 0x00000011e7e77c20 */ /* 0x000fe20008410000 */
[----:B------:R-:W-:-:S03]  /*4250*/  LOP3.LUT P0, RZ, R167, 0xff00, RZ, 0xc0, !PT ;  /* 0x0000ff00a7ff7812 */ /* 0x000fc6000780c0ff */
[----:B------:R-:W-:-:S05]  /*4260*/  FMUL.FTZ R231, R231, UR16 ;  /* 0x00000010e7e77c20 */ /* 0x000fca0008410000 */
[----:B------:R-:W-:-:S04]  /*4270*/  FSEL R231, R231, RZ, P0 ;  /* 0x000000ffe7e77208 */ /* 0x000fc80000000000 */
[----:B------:R-:W-:-:S04]  /*4280*/  F2FP.F16.F32.PACK_AB R231, RZ, R231 ;  /* 0x000000e7ffe7723e */ /* 0x000fc800000000ff */
[----:B------:R-:W-:-:S07]  /*4290*/  PRMT R82, R82, 0x5410, R231 ;  /* 0x0000541052527816 */ /* 0x000fce00000000e7 */
.L_x_2882:
[----:B------:R-:W-:Y:S05]  /*42a0*/  @!P2 BRA `(.L_x_2883) ;  /* 0x000000000018a947 */ /* 0x000fea0003800000 */
[----:B------:R-:W-:Y:S01]  /*42b0*/  FMUL.FTZ R22, R47, UR17 ;  /* 0x000000112f167c20 */ /* 0x000fe20008410000 */
[----:B------:R-:W-:-:S03]  /*42c0*/  LOP3.LUT P0, RZ, R167, 0xff0000, RZ, 0xc0, !PT ;  /* 0x00ff0000a7ff7812 */ /* 0x000fc6000780c0ff */
[----:B------:R-:W-:-:S05]  /*42d0*/  FMUL.FTZ R22, R22, UR16 ;  /* 0x0000001016167c20 */ /* 0x000fca0008410000 */
[----:B------:R-:W-:-:S04]  /*42e0*/  FSEL R22, R22, RZ, P0 ;  /* 0x000000ff16167208 */ /* 0x000fc80000000000 */
[----:B------:R-:W-:-:S04]  /*42f0*/  F2FP.F16.F32.PACK_AB R22, RZ, R22 ;  /* 0x00000016ff16723e */ /* 0x000fc800000000ff */
[----:B------:R-:W-:-:S07]  /*4300*/  PRMT R83, R22, 0x7610, R83 ;  /* 0x0000761016537816 */ /* 0x000fce0000000053 */
.L_x_2883:
[----:B------:R-:W-:Y:S02]  /*4310*/  F2FP.F16.F32.PACK_AB R44, R233, R157 ;  /* 0x0000009de92c723e */ /* 0x000fe400000000ff */
[----:B------:R-:W-:Y:S01]  /*4320*/  F2FP.F16.F32.PACK_AB R47, R23, R47 ;  /* 0x0000002f172f723e */ /* 0x000fe200000000ff */
[----:B------:R-:W-:Y:S06]  /*4330*/  @!P2 BRA `(.L_x_2861) ;  /* 0x00000000001ca947 */ /* 0x000fec0003800000 */
[----:B------:R-:W-:Y:S01]  /*4340*/  FMUL.FTZ R23, R23, UR17 ;  /* 0x0000001117177c20 */ /* 0x000fe20008410000 */
[----:B------:R-:W-:-:S03]  /*4350*/  ISETP.GE.U32.AND P0, PT, R166, RZ, PT ;  /* 0x000000ffa600720c */ /* 0x000fc60003f06070 */
[----:B------:R-:W-:Y:S01]  /*4360*/  FMUL.FTZ R23, R23, UR16 ;  /* 0x0000001017177c20 */ /* 0x000fe20008410000 */
[----:B------:R-:W-:-:S04]  /*4370*/  ISETP.GE.U32.AND.EX P0, PT, R167, 0x1000000, PT, P0 ;  /* 0x01000000a700780c */ /* 0x000fc80003f06100 */
[----:B------:R-:W-:-:S04]  /*4380*/  FSEL R23, R23, RZ, P0 ;  /* 0x000000ff17177208 */ /* 0x000fc80000000000 */
[----:B------:R-:W-:-:S04]  /*4390*/  F2FP.F16.F32.PACK_AB R23, RZ, R23 ;  /* 0x00000017ff17723e */ /* 0x000fc800000000ff */
[----:B------:R-:W-:-:S07]  /*43a0*/  PRMT R83, R83, 0x5410, R23 ;  /* 0x0000541053537816 */ /* 0x000fce0000000017 */
.L_x_2861:
        /* <DEDUP_REMOVED lines=13> */
[--C-:B0----5:R-:W-:Y:S02]  /*4480*/  HADD2.F32 R22, -RZ, R37.reuse.H0_H0 ;  /* 0x20000025ff167230 */ /* 0x121fe40000004100 */
[----:B------:R-:W-:Y:S02]  /*4490*/  HADD2.F32 R231, -RZ, R37.H1_H1 ;  /* 0x30000025ffe77230 */ /* 0x000fe40000004100 */
[----:B------:R-:W-:Y:S02]  /*44a0*/  HADD2.F32 R23, -RZ, R36.H1_H1 ;  /* 0x30000024ff177230 */ /* 0x000fe40000004100 */
[----:B------:R-:W-:Y:S02]  /*44b0*/  HADD2.F32 R47, -RZ, R38.H1_H1 ;  /* 0x30000026ff2f7230 */ /* 0x000fe40000004100 */
[----:B------:R-:W-:-:S04]  /*44c0*/  HADD2.F32 R167, -RZ, R39.H0_H0 ;  /* 0x20000027ffa77230 */ /* 0x000fc80000004100 */
[-CC-:B------:R-:W-:Y:S01]  /*44d0*/  @P3 FFMA.FTZ R44, R201, R2.reuse, R163.reuse ;  /* 0x00000002c92c3223 */ /* 0x180fe200000100a3 */
[-CC-:B------:R-:W-:Y:S01]  /*44e0*/  @P3 FFMA.FTZ R0, R186, R2.reuse, R163.reuse ;  /* 0x00000002ba003223 */ /* 0x180fe200000100a3 */
[-CC-:B------:R-:W-:Y:S02]  /*44f0*/  @P3 FFMA.FTZ R46, R188, R2.reuse, R163.reuse ;  /* 0x00000002bc2e3223 */ /* 0x180fe400000100a3 */
[----:B------:R-:W-:Y:S01]  /*4500*/  @P3 FADD.FTZ R45, R171, -R44 ;  /* 0x8000002cab2d3221 */ /* 0x000fe20000010000 */
[----:B------:R-:W-:Y:S01]  /*4510*/  @P3 FADD.FTZ R0, R15, -R0 ;  /* 0x800000000f003221 */ /* 0x000fe20000010000 */
[-CC-:B------:R-:W-:Y:S01]  /*4520*/  @P3 FFMA.FTZ R44, R183, R2.reuse, R163.reuse ;  /* 0x00000002b72c3223 */ /* 0x180fe200000100a3 */
[----:B------:R-:W-:Y:S01]  /*4530*/  @P3 FADD.FTZ R46, R173, -R46 ;  /* 0x8000002ead2e3221 */ /* 0x000fe20000010000 */
[----:B------:R-:W-:Y:S01]  /*4540*/  @P3 FFMA.FTZ R22, R4, R45, R22 ;  /* 0x0000002d04163223 */ /* 0x000fe20000010016 */
[----:B------:R-:W-:Y:S01]  /*4550*/  @P3 FFMA.FTZ R45, R192, R2, R163 ;  /* 0x00000002c02d3223 */ /* 0x000fe200000100a3 */
[----:B------:R-:W-:Y:S01]  /*4560*/  @P3 FFMA.FTZ R23, R4, R0, R23 ;  /* 0x0000000004173223 */ /* 0x000fe20000010017 */
[----:B------:R-:W-:-:S02]  /*4570*/  HADD2.F32 R0, -RZ, R38.H0_H0 ;  /* 0x20000026ff007230 */ /* 0x000fc40000004100 */
[----:B------:R-:W-:Y:S01]  /*4580*/  @P3 FADD.FTZ R157, R169, -R44 ;  /* 0x8000002ca99d3221 */ /* 0x000fe20000010000 */
[----:B------:R-:W-:Y:S01]  /*4590*/  @P3 FADD.FTZ R45, R172, -R45 ;  /* 0x8000002dac2d3221 */ /* 0x000fe20000010000 */
[----:B------:R-:W-:Y:S01]  /*45a0*/  @P3 FFMA.FTZ R47, R4, R46, R47 ;  /* 0x0000002e042f3223 */ /* 0x000fe2000001002f */
[-C--:B------:R-:W-:Y:S01]  /*45b0*/  @P3 FFMA.FTZ R46, R194, R2.reuse, R163 ;  /* 0x00000002c22e3223 */ /* 0x080fe200000100a3 */
[C---:B------:R-:W-:Y:S01]  /*45c0*/  @P3 FFMA.FTZ R0, R4.reuse, R157, R0 ;  /* 0x0000009d04003223 */ /* 0x040fe20000010000 */
[----:B------:R-:W-:Y:S01]  /*45d0*/  @P3 FFMA.FTZ R231, R4, R45, R231 ;  /* 0x0000002d04e73223 */ /* 0x000fe200000100e7 */
[-C--:B------:R-:W-:Y:S01]  /*45e0*/  @P3 FFMA.FTZ R45, R237, R2.reuse, R163 ;  /* 0x00000002ed2d3223 */ /* 0x080fe200000100a3 */
[----:B------:R-:W-:Y:S02]  /*45f0*/  HADD2.F32 R157, -RZ, R39.H1_H1 ;  /* 0x30000027ff9d7230 */ /* 0x000fe40000004100 */
[----:B------:R-:W-:Y:S01]  /*4600*/  @P3 FADD.FTZ R46, R185, -R46 ;  /* 0x8000002eb92e3221 */ /* 0x000fe20000010000 */
[----:B------:R-:W-:Y:S01]  /*4610*/  @P3 FADD.FTZ R44, R174, -R45 ;  /* 0x8000002dae2c3221 */ /* 0x000fe20000010000 */
[----:B------:R-:W-:-:S02]  /*4620*/  @P3 FFMA.FTZ R45, R195, R2, R163 ;  /* 0x00000002c32d3223 */ /* 0x000fc400000100a3 */
[C---:B------:R-:W-:Y:S01]  /*4630*/  @P3 FFMA.FTZ R157, R4.reuse, R46, R157 ;  /* 0x0000002e049d3223 */ /* 0x040fe2000001009d */
[----:B------:R-:W-:Y:S01]  /*4640*/  F2FP.F16.F32.PACK_AB R46, R47, R0 ;  /* 0x000000002f2e723e */ /* 0x000fe200000000ff */
[----:B------:R-:W-:Y:S01]  /*4650*/  @P3 FFMA.FTZ R167, R4, R44, R167 ;  /* 0x0000002c04a73223 */ /* 0x000fe200000100a7 */
[----:B------:R-:W-:Y:S02]  /*4660*/  HADD2.F32 R44, -RZ, R36.H0_H0 ;  /* 0x20000024ff2c7230 */ /* 0x000fe40000004100 */
[----:B------:R-:W-:Y:S01]  /*4670*/  @P3 FADD.FTZ R233, R14, -R45 ;  /* 0x8000002d0ee93221 */ /* 0x000fe20000010000 */
[----:B------:R-:W-:-:S03]  /*4680*/  F2FP.F16.F32.PACK_AB R45, R231, R22 ;  /* 0x00000016e72d723e */ /* 0x000fc600000000ff */
[----:B------:R-:W-:Y:S01]  /*4690*/  @P3 FFMA.FTZ R44, R4, R233, R44 ;  /* 0x000000e9042c3223 */ /* 0x000fe2000001002c */
[----:B------:R-:W-:Y:S06]  /*46a0*/  @!P2 BRA `(.L_x_2886) ;  /* 0x000000000018a947 */ /* 0x000fec0003800000 */
[----:B------:R-:W-:Y:S01]  /*46b0*/  FMUL.FTZ R156, R44, UR17 ;  /* 0x000000112c9c7c20 */ /* 0x000fe20008410000 */
[----:B------:R-:W-:-:S03]  /*46c0*/  LOP3.LUT P3, RZ, R176, 0xff, RZ, 0xc0, !PT ;  /* 0x000000ffb0ff7812 */ /* 0x000fc6000786c0ff */
[----:B------:R-:W-:-:S05]  /*46d0*/  FMUL.FTZ R156, R156, UR16 ;  /* 0x000000109c9c7c20 */ /* 0x000fca0008410000 */
[----:B------:R-:W-:-:S04]  /*46e0*/  FSEL R156, R156, RZ, P3 ;  /* 0x000000ff9c9c7208 */ /* 0x000fc80001800000 */
[----:B------:R-:W-:-:S04]  /*46f0*/  F2FP.F16.F32.PACK_AB R156, RZ, R156 ;  /* 0x0000009cff9c723e */ /* 0x000fc800000000ff */
[----:B------:R-:W-:-:S07]  /*4700*/  PRMT R80, R156, 0x7610, R80 ;  /* 0x000076109c507816 */ /* 0x000fce0000000050 */
.L_x_2886:
[----:B------:R-:W-:Y:S05]  /*4710*/  @!P2 BRA `(.L_x_2887) ;  /* 0x000000000018a947 */ /* 0x000fea0003800000 */
[----:B------:R-:W-:Y:S01]  /*4720*/  FMUL.FTZ R156, R23, UR17 ;  /* 0x00000011179c7c20 */ /* 0x000fe20008410000 */
[----:B------:R-:W-:-:S03]  /*4730*/  LOP3.LUT P3, RZ, R176, 0xff00, RZ, 0xc0, !PT ;  /* 0x0000ff00b0ff7812 */ /* 0x000fc6000786c0ff */
[----:B------:R-:W-:-:S05]  /*4740*/  FMUL.FTZ R156, R156, UR16 ;  /* 0x000000109c9c7c20 */ /* 0x000fca0008410000 */
[----:B------:R-:W-:-:S04]  /*4750*/  FSEL R156, R156, RZ, P3 ;  /* 0x000000ff9c9c7208 */ /* 0x000fc80001800000 */
[----:B------:R-:W-:-:S04]  /*4760*/  F2FP.F16.F32.PACK_AB R156, RZ, R156 ;  /* 0x0000009cff9c723e */ /* 0x000fc800000000ff */
[----:B------:R-:W-:-:S07]  /*4770*/  PRMT R80, R80, 0x5410, R156 ;  /* 0x0000541050507816 */ /* 0x000fce000000009c */
.L_x_2887:
[----:B------:R-:W-:Y:S05]  /*4780*/  @!P2 BRA `(.L_x_2888) ;  /* 0x000000000018a947 */ /* 0x000fea0003800000 */
[----:B------:R-:W-:Y:S01]  /*4790*/  FMUL.FTZ R22, R22, UR17 ;  /* 0x0000001116167c20 */ /* 0x000fe20008410000 */
[----:B------:R-:W-:-:S03]  /*47a0*/  LOP3.LUT P3, RZ, R176, 0xff0000, RZ, 0xc0, !PT ;  /* 0x00ff0000b0ff7812 */ /* 0x000fc6000786c0ff */
[----:B------:R-:W-:-:S05]  /*47b0*/  FMUL.FTZ R22, R22, UR16 ;  /* 0x0000001016167c20 */ /* 0x000fca0008410000 */
[----:B------:R-:W-:-:S04]  /*47c0*/  FSEL R22, R22, RZ, P3 ;  /* 0x000000ff16167208 */ /* 0x000fc80001800000 */
[----:B------:R-:W-:-:S04]  /*47d0*/  F2FP.F16.F32.PACK_AB R22, RZ, R22 ;  /* 0x00000016ff16723e */ /* 0x000fc800000000ff */
[----:B------:R-:W-:-:S07]  /*47e0*/  PRMT R81, R22, 0x7610, R81 ;  /* 0x0000761016517816 */ /* 0x000fce0000000051 */
.L_x_2888:
[----:B------:R-:W-:Y:S05]  /*47f0*/  @!P2 BRA `(.L_x_2889) ;  /* 0x000000000018a947 */ /* 0x000fea0003800000 */
[----:B------:R-:W-:Y:S01]  /*4800*/  FMUL.FTZ R231, R231, UR17 ;  /* 0x00000011e7e77c20 */ /* 0x000fe20008410000 */
[----:B------:R-:W-:-:S03]  /*4810*/  LOP3.LUT P3, RZ, R176, 0xff000000, RZ, 0xc0, !PT ;  /* 0xff000000b0ff7812 */ /* 0x000fc6000786c0ff */
[----:B------:R-:W-:-:S05]  /*4820*/  FMUL.FTZ R231, R231, UR16 ;  /* 0x00000010e7e77c20 */ /* 0x000fca0008410000 */
[----:B------:R-:W-:-:S04]  /*4830*/  FSEL R231, R231, RZ, P3 ;  /* 0x000000ffe7e77208 */ /* 0x000fc80001800000 */
[----:B------:R-:W-:-:S04]  /*4840*/  F2FP.F16.F32.PACK_AB R231, RZ, R231 ;  /* 0x000000e7ffe7723e */ /* 0x000fc800000000ff */
[----:B------:R-:W-:-:S07]  /*4850*/  PRMT R81, R81, 0x5410, R231 ;  /* 0x0000541051517816 */ /* 0x000fce00000000e7 */
.L_x_2889:
[----:B------:R-:W-:Y:S05]  /*4860*/  @!P2 BRA `(.L_x_2890) ;  /* 0x000000000018a947 */ /* 0x000fea0003800000 */
[----:B------:R-:W-:Y:S01]  /*4870*/  FMUL.FTZ R0, R0, UR17 ;  /* 0x0000001100007c20 */ /* 0x000fe20008410000 */
[----:B------:R-:W-:-:S03]  /*4880*/  LOP3.LUT P3, RZ, R177, 0xff, RZ, 0xc0, !PT ;  /* 0x000000ffb1ff7812 */ /* 0x000fc6000786c0ff */
[----:B------:R-:W-:-:S05]  /*4890*/  FMUL.FTZ R0, R0, UR16 ;  /* 0x0000001000007c20 */ /* 0x000fca0008410000 */
[----:B------:R-:W-:-:S04]  /*48a0*/  FSEL R0, R0, RZ, P3 ;  /* 0x000000ff00007208 */ /* 0x000fc80001800000 */
[----:B------:R-:W-:-:S04]  /*48b0*/  F2FP.F16.F32.PACK_AB R0, RZ, R0 ;  /* 0x00000000ff00723e */ /* 0x000fc800000000ff */
[----:B------:R-:W-:-:S07]  /*48c0*/  PRMT R82, R0, 0x7610, R82 ;  /* 0x0000761000527816 */ /* 0x000fce0000000052 */
.L_x_2890:
[----:B------:R-:W-:Y:S05]  /*48d0*/  @!P2 BRA `(.L_x_2891) ;  /* 0x000000000018a947 */ /* 0x000fea0003800000 */
[----:B------:R-:W-:Y:S01]  /*48e0*/  FMUL.FTZ R47, R47, UR17 ;  /* 0x000000112f2f7c20 */ /* 0x000fe20008410000 */
[----:B------:R-:W-:-:S03]  /*48f0*/  LOP3.LUT P3, RZ, R177, 0xff00, RZ, 0xc0, !PT ;  /* 0x0000ff00b1ff7812 */ /* 0x000fc6000786c0ff */
[----:B------:R-:W-:-:S05]  /*4900*/  FMUL.FTZ R47, R47, UR16 ;  /* 0x000000102f2f7c20 */ /* 0x000fca0008410000 */
[----:B------:R-:W-:-:S04]  /*4910*/  FSEL R47, R47, RZ, P3 ;  /* 0x000000ff2f2f7208 */ /* 0x000fc80001800000 */
[----:B------:R-:W-:-:S04]  /*4920*/  F2FP.F16.F32.PACK_AB R47, RZ, R47 ;  /* 0x0000002fff2f723e */ /* 0x000fc800000000ff */
[----:B------:R-:W-:-:S07]  /*4930*/  PRMT R82, R82, 0x5410, R47 ;  /* 0x0000541052527816 */ /* 0x000fce000000002f */
.L_x_2891:
[----:B------:R-:W-:Y:S05]  /*4940*/  @!P2 BRA `(.L_x_2892) ;  /* 0x000000000018a947 */ /* 0x000fea0003800000 */
[----:B------:R-:W-:Y:S01]  /*4950*/  FMUL.FTZ R0, R167, UR17 ;  /* 0x00000011a7007c20 */ /* 0x000fe20008410000 */
[----:B------:R-:W-:-:S03]  /*4960*/  LOP3.LUT P3, RZ, R177, 0xff0000, RZ, 0xc0, !PT ;  /* 0x00ff0000b1ff7812 */ /* 0x000fc6000786c0ff */
[----:B------:R-:W-:-:S05]  /*4970*/  FMUL.FTZ R0, R0, UR16 ;  /* 0x0000001000007c20 */ /* 0x000fca0008410000 */
[----:B------:R-:W-:-:S04]  /*4980*/  FSEL R0, R0, RZ, P3 ;  /* 0x000000ff00007208 */ /* 0x000fc80001800000 */
[----:B------:R-:W-:-:S04]  /*4990*/  F2FP.F16.F32.PACK_AB R0, RZ, R0 ;  /* 0x00000000ff00723e */ /* 0x000fc800000000ff */
[----:B------:R-:W-:-:S07]  /*49a0*/  PRMT R83, R0, 0x7610, R83 ;  /* 0x0000761000537816 */ /* 0x000fce0000000053 */
.L_x_2892:
        /* <DEDUP_REMOVED lines=11> */
.L_x_2885:
[----:B------:R-:W-:Y:S01]  /*4a60*/  ISETP.GT.AND P3, PT, R5, RZ, PT ;  /* 0x000000ff0500720c */ /* 0x000fe20003f64270 */
[----:B------:R-:W-:-:S12]  /*4a70*/  @!P2 BRA `(.L_x_2894) ;  /* 0x000000000028a947 */ /* 0x000fd80003800000 */
[----:B0-----:R-:W-:Y:S01]  /*4a80*/  @P3 FFMA.FTZ R157, R195, R2, R163 ;  /* 0x00000002c39d3223 */ /* 0x001fe200000100a3 */
        /* <DEDUP_REMOVED lines=9> */
.L_x_2894:
[----:B------:R-:W-:Y:S05]  /*4b20*/  @!P2 BRA `(.L_x_2895) ;  /* 0x000000000028a947 */ /* 0x000fea0003800000 */
[----:B------:R-:W-:Y:S01]  /*4b30*/  @P3 FFMA.FTZ R0, R186, R2, R163 ;  /* 0x00000002ba003223 */ /* 0x000fe200000100a3 */
[----:B0----5:R-:W-:Y:S01]  /*4b40*/  HADD2.F32 R23, -RZ, R36.H1_H1 ;  /* 0x30000024ff177230 */ /* 0x021fe20000004100 */
        /* <DEDUP_REMOVED lines=8> */
.L_x_2895:
[----:B------:R-:W-:Y:S05]  /*4bd0*/  @!P2 BRA `(.L_x_2896) ;  /* 0x000000000028a947 */ /* 0x000fea0003800000 */
[----:B------:R-:W-:Y:S01]  /*4be0*/  @P3 FFMA.FTZ R0, R201, R2, R163 ;  /* 0x00000002c9003223 */ /* 0x000fe200000100a3 */
[----:B0----5:R-:W-:Y:S01]  /*4bf0*/  HADD2.F32 R23, -RZ, R37.H0_H0 ;  /* 0x20000025ff177230 */ /* 0x021fe20000004100 */
        /* <DEDUP_REMOVED lines=8> */
.L_x_2896:
[----:B------:R-:W-:Y:S05]  /*4c80*/  @!P2 BRA `(.L_x_2897) ;  /* 0x000000000028a947 */ /* 0x000fea0003800000 */
[----:B0-----:R-:W-:Y:S01]  /*4c90*/  @P3 FFMA.FTZ R157, R192, R2, R163 ;  /* 0x00000002c09d3223 */ /* 0x001fe200000100a3 */
        /* <DEDUP_REMOVED lines=9> */
.L_x_2897:
        /* <DEDUP_REMOVED lines=11> */
.L_x_2898:
        /* <DEDUP_REMOVED lines=11> */
.L_x_2899:
[----:B------:R-:W-:Y:S05]  /*4e90*/  @!P2 BRA `(.L_x_2900) ;  /* 0x000000000028a947 */ /* 0x000fea0003800000 */
        /* <DEDUP_REMOVED lines=10> */
.L_x_2900:
[----:B------:R-:W-:Y:S05]  /*4f40*/  @!P2 BRA `(.L_x_2893) ;  /* 0x0000000c0034a947 */ /* 0x000fea0003800000 */
[----:B------:R-:W-:Y:S01]  /*4f50*/  @P3 FFMA.FTZ R0, R194, R2, R163 ;  /* 0x00000002c2003223 */ /* 0x000fe200000100a3 */
[----:B0----5:R-:W-:-:S03]  /*4f60*/  HADD2.F32 R23, -RZ, R39.H1_H1 ;  /* 0x30000027ff177230 */ /* 0x021fc60000004100 */
        /* <DEDUP_REMOVED lines=10> */
.L_x_2884:
[----:B------:R-:W-:Y:S05]  /*5010*/  @!P0 BRA `(.L_x_2901) ;  /* 0x00000004007c8947 */ /* 0x000fea0003800000 */
[-CC-:B------:R-:W-:Y:S01]  /*5020*/  FFMA.FTZ R0, R186, R2.reuse, R163.reuse ;  /* 0x00000002ba007223 */ /* 0x180fe200000100a3 */
[-CC-:B0-----:R-:W-:Y:S01]  /*5030*/  FFMA.FTZ R22, R201, R2.reuse, R163.reuse ;  /* 0x00000002c9167223 */ /* 0x181fe200000100a3 */
[-CC-:B------:R-:W-:Y:S01]  /*5040*/  FFMA.FTZ R23, R195, R2.reuse, R163.reuse ;  /* 0x00000002c3177223 */ /* 0x180fe200000100a3 */
[-CC-:B------:R-:W-:Y:S01]  /*5050*/  FFMA.FTZ R157, R192, R2.reuse, R163.reuse ;  /* 0x00000002c09d7223 */ /* 0x180fe200000100a3 */
[-CC-:B------:R-:W-:Y:S01]  /*5060*/  FFMA.FTZ R44, R183, R2.reuse, R163.reuse ;  /* 0x00000002b72c7223 */ /* 0x180fe200000100a3 */
[-CC-:B------:R-:W-:Y:S01]  /*5070*/  FFMA.FTZ R46, R188, R2.reuse, R163.reuse ;  /* 0x00000002bc2e7223 */ /* 0x180fe200000100a3 */
[----:B------:R-:W-:Y:S01]  /*5080*/  FADD.FTZ R45, R15, -R0 ;  /* 0x800000000f2d7221 */ /* 0x000fe20000010000 */
[-C--:B------:R-:W-:Y:S01]  /*5090*/  FFMA.FTZ R156, R194, R2.reuse, R163 ;  /* 0x00000002c29c7223 */ /* 0x080fe200000100a3 */
[----:B------:R-:W-:Y:S01]  /*50a0*/  FADD.FTZ R47, R171, -R22 ;  /* 0x80000016ab2f7221 */ /* 0x000fe20000010000 */
[----:B------:R-:W-:Y:S01]  /*50b0*/  FADD.FTZ R23, R14, -R23 ;  /* 0x800000170e177221 */ /* 0x000fe20000010000 */
[----:B------:R-:W-:Y:S01]  /*50c0*/  FADD.FTZ R157, R172, -R157 ;  /* 0x8000009dac9d7221 */ /* 0x000fe20000010000 */
[----:B-----5:R-:W-:Y:S01]  /*50d0*/  FADD.FTZ R167, R169, -R44 ;  /* 0x8000002ca9a77221 */ /* 0x020fe20000010000 */
[----:B------:R-:W-:Y:S01]  /*50e0*/  FADD.FTZ R231, R173, -R46 ;  /* 0x8000002eade77221 */ /* 0x000fe20000010000 */
[----:B------:R-:W-:Y:S01]  /*50f0*/  FFMA.FTZ R233, R237, R2, R163 ;  /* 0x00000002ede97223 */ /* 0x000fe200000100a3 */
[C---:B------:R-:W-:Y:S01]  /*5100*/  FMUL.FTZ R44, R4.reuse, R45 ;  /* 0x0000002d042c7220 */ /* 0x040fe20000410000 */
[----:B------:R-:W-:Y:S01]  /*5110*/  FADD.FTZ R235, R185, -R156 ;  /* 0x8000009cb9eb7221 */ /* 0x000fe20000010000 */
        /* <DEDUP_REMOVED lines=20> */
[----:B------:R-:W-:-:S04]  /*5260*/  F2FP.F16.F32.PACK_AB R157, RZ, R157 ;  /* 0x0000009dff9d723e */ /* 0x000fc800000000ff */
[----:B------:R-:W-:-:S07]  /*5270*/  PRMT R80, R157, 0x7610, R80 ;  /* 0x000076109d507816 */ /* 0x000fce0000000050 */
.L_x_2902:
[----:B------:R-:W-:Y:S05]  /*5280*/  @!P2 BRA `(.L_x_2903) ;  /* 0x000000000018a947 */ /* 0x000fea0003800000 */
[----:B------:R-:W-:Y:S01]  /*5290*/  FMUL.FTZ R157, R44, UR17 ;  /* 0x000000112c9d7c20 */ /* 0x000fe20008410000 */
[----:B------:R-:W-:-:S03]  /*52a0*/  LOP3.LUT P4, RZ, R176, 0xff00, RZ, 0xc0, !PT ;  /* 0x0000ff00b0ff7812 */ /* 0x000fc6000788c0ff */
[----:B------:R-:W-:-:S05]  /*52b0*/  FMUL.FTZ R157, R157, UR16 ;  /* 0x000000109d9d7c20 */ /* 0x000fca0008410000 */
[----:B------:R-:W-:-:S04]  /*52c0*/  FSEL R157, R157, RZ, P4 ;  /* 0x000000ff9d9d7208 */ /* 0x000fc80002000000 */
[----:B------:R-:W-:-:S04]  /*52d0*/  F2FP.F16.F32.PACK_AB R157, RZ, R157 ;  /* 0x0000009dff9d723e */ /* 0x000fc800000000ff */
[----:B------:R-:W-:-:S07]  /*52e0*/  PRMT R80, R80, 0x5410, R157 ;  /* 0x0000541050507816 */ /* 0x000fce000000009d */
.L_x_2903:
[----:B------:R-:W-:Y:S05]  /*52f0*/  @!P2 BRA `(.L_x_2904) ;  /* 0x000000000018a947 */ /* 0x000fea0003800000 */
[----:B------:R-:W-:Y:S01]  /*5300*/  FMUL.FTZ R157, R45, UR17 ;  /* 0x000000112d9d7c20 */ /* 0x000fe20008410000 */
[----:B------:R-:W-:-:S03]  /*5310*/  LOP3.LUT P4, RZ, R176, 0xff0000, RZ, 0xc0, !PT ;  /* 0x00ff0000b0ff7812 */ /* 0x000fc6000788c0ff */
[----:B------:R-:W-:-:S05]  /*5320*/  FMUL.FTZ R157, R157, UR16 ;  /* 0x000000109d9d7c20 */ /* 0x000fca0008410000 */
[----:B------:R-:W-:-:S04]  /*5330*/  FSEL R157, R157, RZ, P4 ;  /* 0x000000ff9d9d7208 */ /* 0x000fc80002000000 */
[----:B------:R-:W-:-:S04]  /*5340*/  F2FP.F16.F32.PACK_AB R157, RZ, R157 ;  /* 0x0000009dff9d723e */ /* 0x000fc800000000ff */
[----:B------:R-:W-:-:S07]  /*5350*/  PRMT R81, R157, 0x7610, R81 ;  /* 0x000076109d517816 */ /* 0x000fce0000000051 */
.L_x_2904:
[----:B------:R-:W-:Y:S05]  /*5360*/  @!P2 BRA `(.L_x_2905) ;  /* 0x000000000018a947 */ /* 0x000fea0003800000 */
[----:B------:R-:W-:Y:S01]  /*5370*/  FMUL.FTZ R157, R156, UR17 ;  /* 0x000000119c9d7c20 */ /* 0x000fe20008410000 */
[----:B------:R-:W-:-:S03]  /*5380*/  LOP3.LUT P4, RZ, R176, 0xff000000, RZ, 0xc0, !PT ;  /* 0xff000000b0ff7812 */ /* 0x000fc6000788c0ff */
[----:B------:R-:W-:-:S05]  /*5390*/  FMUL.FTZ R157, R157, UR16 ;  /* 0x000000109d9d7c20 */ /* 0x000fca0008410000 */
[----:B------:R-:W-:-:S04]  /*53a0*/  FSEL R157, R157, RZ, P4 ;  /* 0x000000ff9d9d7208 */ /* 0x000fc80002000000 */
[----:B------:R-:W-:-:S04]  /*53b0*/  F2FP.F16.F32.PACK_AB R157, RZ, R157 ;  /* 0x0000009dff9d723e */ /* 0x000fc800000000ff */
[----:B------:R-:W-:-:S07]  /*53c0*/  PRMT R81, R81, 0x5410, R157 ;  /* 0x0000541051517816 */ /* 0x000fce000000009d */
.L_x_2905:
[----:B------:R-:W-:Y:S05]  /*53d0*/  @!P2 BRA `(.L_x_2906) ;  /* 0x000000000018a947 */ /* 0x000fea0003800000 */
[----:B------:R-:W-:Y:S01]  /*53e0*/  FMUL.FTZ R157, R46, UR17 ;  /* 0x000000112e9d7c20 */ /* 0x000fe20008410000 */
[----:B------:R-:W-:-:S03]  /*53f0*/  LOP3.LUT P4, RZ, R177, 0xff, RZ, 0xc0, !PT ;  /* 0x000000ffb1ff7812 */ /* 0x000fc6000788c0ff */
[----:B------:R-:W-:-:S05]  /*5400*/  FMUL.FTZ R157, R157, UR16 ;  /* 0x000000109d9d7c20 */ /* 0x000fca0008410000 */
[----:B------:R-:W-:-:S04]  /*5410*/  FSEL R157, R157, RZ, P4 ;  /* 0x000000ff9d9d7208 */ /* 0x000fc80002000000 */
[----:B------:R-:W-:-:S04]  /*5420*/  F2FP.F16.F32.PACK_AB R157, RZ, R157 ;  /* 0x0000009dff9d723e */ /* 0x000fc800000000ff */
[----:B------:R-:W-:-:S07]  /*5430*/  PRMT R82, R157, 0x7610, R82 ;  /* 0x000076109d527816 */ /* 0x000fce0000000052 */
.L_x_2906:
[----:B------:R-:W-:Y:S05]  /*5440*/  @!P2 BRA `(.L_x_2907) ;  /* 0x000000000018a947 */ /* 0x000fea0003800000 */
[----:B------:R-:W-:Y:S01]  /*5450*/  FMUL.FTZ R157, R47, UR17 ;  /* 0x000000112f9d7c20 */ /* 0x000fe20008410000 */
[----:B------:R-:W-:-:S03]  /*5460*/  LOP3.LUT P4, RZ, R177, 0xff00, RZ, 0xc0, !PT ;  /* 0x0000ff00b1ff7812 */ /* 0x000fc6000788c0ff */
[----:B------:R-:W-:-:S05]  /*5470*/  FMUL.FTZ R157, R157, UR16 ;  /* 0x000000109d9d7c20 */ /* 0x000fca0008410000 */
[----:B------:R-:W-:-:S04]  /*5480*/  FSEL R157, R157, RZ, P4 ;  /* 0x000000ff9d9d7208 */ /* 0x000fc80002000000 */
[----:B------:R-:W-:-:S04]  /*5490*/  F2FP.F16.F32.PACK_AB R157, RZ, R157 ;  /* 0x0000009dff9d723e */ /* 0x000fc800000000ff */
[----:B------:R-:W-:-:S07]  /*54a0*/  PRMT R82, R82, 0x5410, R157 ;  /* 0x0000541052527816 */ /* 0x000fce000000009d */
.L_x_2907:
[----:B------:R-:W-:Y:S02]  /*54b0*/  F2FP.F16.F32.PACK_AB R46, R47, R46 ;  /* 0x0000002e2f2e723e */ /* 0x000fe400000000ff */
[----:B------:R-:W-:Y:S02]  /*54c0*/  F2FP.F16.F32.PACK_AB R45, R156, R45 ;  /* 0x0000002d9c2d723e */ /* 0x000fe400000000ff */
        /* <DEDUP_REMOVED lines=9> */
.L_x_2908:
        /* <DEDUP_REMOVED lines=11> */
.L_x_2901:
        /* <DEDUP_REMOVED lines=12> */
.L_x_2909:
        /* <DEDUP_REMOVED lines=12> */
.L_x_2910:
        /* <DEDUP_REMOVED lines=12> */
.L_x_2911:
        /* <DEDUP_REMOVED lines=12> */
.L_x_2912:
        /* <DEDUP_REMOVED lines=12> */
.L_x_2913:
        /* <DEDUP_REMOVED lines=12> */
.L_x_2914:
        /* <DEDUP_REMOVED lines=12> */
.L_x_2915:
[----:B------:R-:W-:Y:S05]  /*5b50*/  @!P2 BRA `(.L_x_2893) ;  /* 0x000000000030a947 */ /* 0x000fea0003800000 */
[----:B------:R-:W-:Y:S01]  /*5b60*/  FFMA.FTZ R0, R194, R2, R163 ;  /* 0x00000002c2007223 */ /* 0x000fe200000100a3 */
[----:B------:R-:W-:-:S03]  /*5b70*/  ISETP.GT.AND P3, PT, R5, RZ, PT ;  /* 0x000000ff0500720c */ /* 0x000fc60003f64270 */
[----:B0-----:R-:W-:-:S04]  /*5b80*/  FADD.FTZ R23, R185, -R0 ;  /* 0x80000000b9177221 */ /* 0x001fc80000010000 */
        /* <DEDUP_REMOVED lines=9> */
.L_x_2893:
        /* <DEDUP_REMOVED lines=11> */
[--C-:B0-----:R-:W-:Y:S02]  /*5cd0*/  HADD2.F32 R156, -RZ, R33.reuse.H0_H0 ;  /* 0x20000021ff9c7230 */ /* 0x101fe40000004100 */
[----:B------:R-:W-:Y:S02]  /*5ce0*/  HADD2.F32 R23, -RZ, R32.H1_H1 ;  /* 0x30000020ff177230 */ /* 0x000fe40000004100 */
[----:B------:R-:W-:Y:S02]  /*5cf0*/  HADD2.F32 R47, -RZ, R34.H1_H1 ;  /* 0x30000022ff2f7230 */ /* 0x000fe40000004100 */
        /* <DEDUP_REMOVED lines=14> */
[----:B------:R-:W-:-:S02]  /*5de0*/  HADD2.F32 R0, -RZ, R34.H0_H0 ;  /* 0x20000022ff007230 */ /* 0x000fc40000004100 */
[----:B------:R-:W-:Y:S01]  /*5df0*/  @P3 FFMA.FTZ R47, R4, R44, R47 ;  /* 0x0000002c042f3223 */ /* 0x000fe2000001002f */
[----:B------:R-:W-:Y:S01]  /*5e00*/  @P3 FADD.FTZ R45, R200, -R45 ;  /* 0x8000002dc82d3221 */ /* 0x000fe20000010000 */
[----:B------:R-:W-:Y:S01]  /*5e10*/  @P3 FFMA.FTZ R44, R210, R2, R163 ;  /* 0x00000002d22c3223 */ /* 0x000fe200000100a3 */
[C---:B------:R-:W-:Y:S01]  /*5e20*/  @P3 FFMA.FTZ R177, R4.reuse, R22, R177 ;  /* 0x0000001604b13223 */ /* 0x040fe200000100b1 */
[-CC-:B------:R-:W-:Y:S01]  /*5e30*/  @P3 FFMA.FTZ R22, R187, R2.reuse, R163.reuse ;  /* 0x00000002bb163223 */ /* 0x180fe200000100a3 */
[----:B------:R-:W-:Y:S01]  /*5e40*/  @P3 FFMA.FTZ R0, R4, R45, R0 ;  /* 0x0000002d04003223 */ /* 0x000fe20000010000 */
[----:B------:R-:W-:Y:S01]  /*5e50*/  @P3 FFMA.FTZ R45, R243, R2, R163 ;  /* 0x00000002f32d3223 */ /* 0x000fe200000100a3 */
[----:B------:R-:W-:Y:S01]  /*5e60*/  @P3 FADD.FTZ R46, R197, -R44 ;  /* 0x8000002cc52e3221 */ /* 0x000fe20000010000 */
[----:B------:R-:W-:Y:S02]  /*5e70*/  HADD2.F32 R44, -RZ, R32.H0_H0 ;  /* 0x20000020ff2c7230 */ /* 0x000fe40000004100 */
[----:B------:R-:W-:Y:S01]  /*5e80*/  @P3 FADD.FTZ R231, R175, -R22 ;  /* 0x80000016afe73221 */ /* 0x000fe20000010000 */
[----:B------:R-:W-:Y:S01]  /*5e90*/  @P3 FADD.FTZ R45, R208, -R45 ;  /* 0x8000002dd02d3221 */ /* 0x000fe20000010000 */
[C---:B------:R-:W-:Y:S01]  /*5ea0*/  @P3 FFMA.FTZ R157, R4.reuse, R46, R157 ;  /* 0x0000002e049d3223 */ /* 0x040fe2000001009d */
[----:B------:R-:W-:Y:S01]  /*5eb0*/  F2FP.F16.F32.PACK_AB R46, R47, R0 ;  /* 0x000000002f2e723e */ /* 0x000fe200000000ff */
[C---:B------:R-:W-:Y:S01]  /*5ec0*/  @P3 FFMA.FTZ R44, R4.reuse, R231, R44 ;  /* 0x000000e7042c3223 */ /* 0x040fe2000001002c */
        /* <DEDUP_REMOVED lines=9> */
.L_x_2918:
[----:B------:R-:W-:Y:S05]  /*5f60*/  @!P2 BRA `(.L_x_2919) ;  /* 0x000000000018a947 */ /* 0x000fea0003800000 */
[----:B------:R-:W-:Y:S01]  /*5f70*/  FMUL.FTZ R22, R23, UR17 ;  /* 0x0000001117167c20 */ /* 0x000fe20008410000 */
[----:B------:R-:W-:-:S03]  /*5f80*/  LOP3.LUT P3, RZ, R178, 0xff00, RZ, 0xc0, !PT ;  /* 0x0000ff00b2ff7812 */ /* 0x000fc6000786c0ff */
[----:B------:R-:W-:-:S05]  /*5f90*/  FMUL.FTZ R22, R22, UR16 ;  /* 0x0000001016167c20 */ /* 0x000fca0008410000 */
[----:B------:R-:W-:-:S04]  /*5fa0*/  FSEL R22, R22, RZ, P3 ;  /* 0x000000ff16167208 */ /* 0x000fc80001800000 */
[----:B------:R-:W-:-:S04]  /*5fb0*/  F2FP.F16.F32.PACK_AB R22, RZ, R22 ;  /* 0x00000016ff16723e */ /* 0x000fc800000000ff */
[----:B------:R-:W-:-:S07]  /*5fc0*/  PRMT R80, R80, 0x5410, R22 ;  /* 0x0000541050507816 */ /* 0x000fce0000000016 */
.L_x_2919:
[----:B------:R-:W-:Y:S05]  /*5fd0*/  @!P2 BRA `(.L_x_2920) ;  /* 0x000000000018a947 */ /* 0x000fea0003800000 */
[----:B------:R-:W-:Y:S01]  /*5fe0*/  FMUL.FTZ R156, R156, UR17 ;  /* 0x000000119c9c7c20 */ /* 0x000fe20008410000 */
[----:B------:R-:W-:-:S03]  /*5ff0*/  LOP3.LUT P3, RZ, R178, 0xff0000, RZ, 0xc0, !PT ;  /* 0x00ff0000b2ff7812 */ /* 0x000fc6000786c0ff */
[----:B------:R-:W-:-:S05]  /*6000*/  FMUL.FTZ R156, R156, UR16 ;  /* 0x000000109c9c7c20 */ /* 0x000fca0008410000 */
[----:B------:R-:W-:-:S04]  /*6010*/  FSEL R156, R156, RZ, P3 ;  /* 0x000000ff9c9c7208 */ /* 0x000fc80001800000 */
[----:B------:R-:W-:-:S04]  /*6020*/  F2FP.F16.F32.PACK_AB R156, RZ, R156 ;  /* 0x0000009cff9c723e */ /* 0x000fc800000000ff */
[----:B------:R-:W-:-:S07]  /*6030*/  PRMT R81, R156, 0x7610, R81 ;  /* 0x000076109c517816 */ /* 0x000fce0000000051 */
.L_x_2920:
[----:B------:R-:W-:Y:S05]  /*6040*/  @!P2 BRA `(.L_x_2921) ;  /* 0x000000000018a947 */ /* 0x000fea0003800000 */
[----:B------:R-:W-:Y:S01]  /*6050*/  FMUL.FTZ R177, R177, UR17 ;  /* 0x00000011b1b17c20 */ /* 0x000fe20008410000 */
[----:B------:R-:W-:-:S03]  /*6060*/  LOP3.LUT P3, RZ, R178, 0xff000000, RZ, 0xc0, !PT ;  /* 0xff000000b2ff7812 */ /* 0x000fc6000786c0ff */
[----:B------:R-:W-:-:S05]  /*6070*/  FMUL.FTZ R177, R177, UR16 ;  /* 0x00000010b1b17c20 */ /* 0x000fca0008410000 */
[----:B------:R-:W-:-:S04]  /*6080*/  FSEL R177, R177, RZ, P3 ;  /* 0x000000ffb1b17208 */ /* 0x000fc80001800000 */
[----:B------:R-:W-:-:S04]  /*6090*/  F2FP.F16.F32.PACK_AB R177, RZ, R177 ;  /* 0x000000b1ffb1723e */ /* 0x000fc800000000ff */
[----:B------:R-:W-:-:S07]  /*60a0*/  PRMT R81, R81, 0x5410, R177 ;  /* 0x0000541051517816 */ /* 0x000fce00000000b1 */
.L_x_2921:
[----:B------:R-:W-:Y:S05]  /*60b0*/  @!P2 BRA `(.L_x_2922) ;  /* 0x000000000018a947 */ /* 0x000fea0003800000 */
[----:B------:R-:W-:Y:S01]  /*60c0*/  FMUL.FTZ R0, R0, UR17 ;  /* 0x0000001100007c20 */ /* 0x000fe20008410000 */
[----:B------:R-:W-:-:S03]  /*60d0*/  LOP3.LUT P3, RZ, R179, 0xff, RZ, 0xc0, !PT ;  /* 0x000000ffb3ff7812 */ /* 0x000fc6000786c0ff */
[----:B------:R-:W-:-:S05]  /*60e0*/  FMUL.FTZ R0, R0, UR16 ;  /* 0x0000001000007c20 */ /* 0x000fca0008410000 */
[----:B------:R-:W-:-:S04]  /*60f0*/  FSEL R0, R0, RZ, P3 ;  /* 0x000000ff00007208 */ /* 0x000fc80001800000 */
[----:B------:R-:W-:-:S04]  /*6100*/  F2FP.F16.F32.PACK_AB R0, RZ, R0 ;  /* 0x00000000ff00723e */ /* 0x000fc800000000ff */
[----:B------:R-:W-:-:S07]  /*6110*/  PRMT R82, R0, 0x7610, R82 ;  /* 0x0000761000527816 */ /* 0x000fce0000000052 */
.L_x_2922:
[----:B------:R-:W-:Y:S05]  /*6120*/  @!P2 BRA `(.L_x_2923) ;  /* 0x000000000018a947 */ /* 0x000fea0003800000 */
[----:B------:R-:W-:Y:S01]  /*6130*/  FMUL.FTZ R47, R47, UR17 ;  /* 0x000000112f2f7c20 */ /* 0x000fe20008410000 */
[----:B------:R-:W-:-:S03]  /*6140*/  LOP3.LUT P3, RZ, R179, 0xff00, RZ, 0xc0, !PT ;  /* 0x0000ff00b3ff7812 */ /* 0x000fc6000786c0ff */
[----:B------:R-:W-:-:S05]  /*6150*/  FMUL.FTZ R47, R47, UR16 ;  /* 0x000000102f2f7c20 */ /* 0x000fca0008410000 */
[----:B------:R-:W-:-:S04]  /*6160*/  FSEL R47, R47, RZ, P3 ;  /* 0x000000ff2f2f7208 */ /* 0x000fc80001800000 */
[----:B------:R-:W-:-:S04]  /*6170*/  F2FP.F16.F32.PACK_AB R47, RZ, R47 ;  /* 0x0000002fff2f723e */ /* 0x000fc800000000ff */
[----:B------:R-:W-:-:S07]  /*6180*/  PRMT R82, R82, 0x5410, R47 ;  /* 0x0000541052527816 */ /* 0x000fce000000002f */
.L_x_2923:
[----:B------:R-:W-:Y:S05]  /*6190*/  @!P2 BRA `(.L_x_2924) ;  /* 0x000000000018a947 */ /* 0x000fea0003800000 */
[----:B------:R-:W-:Y:S01]  /*61a0*/  FMUL.FTZ R0, R167, UR17 ;  /* 0x00000011a7007c20 */ /* 0x000fe20008410000 */
[----:B------:R-:W-:-:S03]  /*61b0*/  LOP3.LUT P3, RZ, R179, 0xff0000, RZ, 0xc0, !PT ;  /* 0x00ff0000b3ff7812 */ /* 0x000fc6000786c0ff */
[----:B------:R-:W-:-:S05]  /*61c0*/  FMUL.FTZ R0, R0, UR16 ;  /* 0x0000001000007c20 */ /* 0x000fca0008410000 */
[----:B------:R-:W-:-:S04]  /*61d0*/  FSEL R0, R0, RZ, P3 ;  /* 0x000000ff00007208 */ /* 0x000fc80001800000 */
[----:B------:R-:W-:-:S04]  /*61e0*/  F2FP.F16.F32.PACK_AB R0, RZ, R0 ;  /* 0x00000000ff00723e */ /* 0x000fc800000000ff */
[----:B------:R-:W-:-:S07]  /*61f0*/  PRMT R83, R0, 0x7610, R83 ;  /* 0x0000761000537816 */ /* 0x000fce0000000053 */
.L_x_2924:
        /* <DEDUP_REMOVED lines=11> */
.L_x_2917:
[----:B------:R-:W-:Y:S01]  /*62b0*/  ISETP.GT.AND P3, PT, R5, RZ, PT ;  /* 0x000000ff0500720c */ /* 0x000fe20003f64270 */
[----:B------:R-:W-:-:S12]  /*62c0*/  @!P2 BRA `(.L_x_2926) ;  /* 0x000000000028a947 */ /* 0x000fd80003800000 */
[----:B------:R-:W-:Y:S01]  /*62d0*/  @P3 FFMA.FTZ R0, R187, R2, R163 ;  /* 0x00000002bb003223 */ /* 0x000fe200000100a3 */
[----:B0-----:R-:W-:Y:S01]  /*62e0*/  HADD2.F32 R23, -RZ, R32.H0_H0 ;  /* 0x20000020ff177230 */ /* 0x001fe20000004100 */
        /* <DEDUP_REMOVED lines=8> */
.L_x_2926:
[----:B------:R-:W-:Y:S05]  /*6370*/  @!P2 BRA `(.L_x_2927) ;  /* 0x000000000028a947 */ /* 0x000fea0003800000 */
[----:B------:R-:W-:Y:S01]  /*6380*/  @P3 FFMA.FTZ R0, R190, R2, R163 ;  /* 0x00000002be003223 */ /* 0x000fe200000100a3 */
[----:B0-----:R-:W-:Y:S01]  /*6390*/  HADD2.F32 R23, -RZ, R32.H1_H1 ;  /* 0x30000020ff177230 */ /* 0x001fe20000004100 */
        /* <DEDUP_REMOVED lines=8> */
.L_x_2927:
[----:B------:R-:W-:Y:S05]  /*6420*/  @!P2 BRA `(.L_x_2928) ;  /* 0x000000000028a947 */ /* 0x000fea0003800000 */
[----:B0-----:R-:W-:Y:S01]  /*6430*/  @P3 FFMA.FTZ R157, R241, R2, R163 ;  /* 0x00000002f19d3223 */ /* 0x001fe200000100a3 */
[----:B------:R-:W-:Y:S01]  /*6440*/  HADD2.F32 R23, -RZ, R33.H0_H0 ;  /* 0x20000021ff177230 */ /* 0x000fe20000004100 */
        /* <DEDUP_REMOVED lines=8> */
.L_x_2928:
        /* <DEDUP_REMOVED lines=11> */
.L_x_2929:
        /* <DEDUP_REMOVED lines=11> */
.L_x_2930:
        /* <DEDUP_REMOVED lines=11> */
.L_x_2931:
        /* <DEDUP_REMOVED lines=11> */
.L_x_2932:
[----:B------:R-:W-:Y:S05]  /*6790*/  @!P2 BRA `(.L_x_2925) ;  /* 0x0000000c0034a947 */ /* 0x000fea0003800000 */
[----:B------:R-:W-:Y:S01]  /*67a0*/  @P3 FFMA.FTZ R0, R210, R2, R163 ;  /* 0x00000002d2003223 */ /* 0x000fe200000100a3 */
[----:B0-----:R-:W-:-:S03]  /*67b0*/  HADD2.F32 R23, -RZ, R35.H1_H1 ;  /* 0x30000023ff177230 */ /* 0x001fc60000004100 */
        /* <DEDUP_REMOVED lines=10> */
.L_x_2916:
[----:B------:R-:W-:Y:S05]  /*6860*/  @!P0 BRA `(.L_x_2933) ;  /* 0x00000004007c8947 */ /* 0x000fea0003800000 */
[-CC-:B0-----:R-:W-:Y:S01]  /*6870*/  FFMA.FTZ R22, R190, R2.reuse, R163.reuse ;  /* 0x00000002be167223 */ /* 0x181fe200000100a3 */
[-CC-:B------:R-:W-:Y:S01]  /*6880*/  FFMA.FTZ R47, R241, R2.reuse, R163.reuse ;  /* 0x00000002f12f7223 */ /* 0x180fe200000100a3 */
        /* <DEDUP_REMOVED lines=9> */
[----:B------:R-:W-:Y:S01]  /*6920*/  FADD.FTZ R167, R200, -R167 ;  /* 0x800000a7c8a77221 */ /* 0x000fe20000010000 */
        /* <DEDUP_REMOVED lines=26> */
.L_x_2934:
[----:B------:R-:W-:Y:S05]  /*6ad0*/  @!P2 BRA `(.L_x_2935) ;  /* 0x000000000018a947 */ /* 0x000fea0003800000 */
[----:B------:R-:W-:Y:S01]  /*6ae0*/  FMUL.FTZ R46, R44, UR17 ;  /* 0x000000112c2e7c20 */ /* 0x000fe20008410000 */
[----:B------:R-:W-:-:S03]  /*6af0*/  LOP3.LUT P4, RZ, R178, 0xff00, RZ, 0xc0, !PT ;  /* 0x0000ff00b2ff7812 */ /* 0x000fc6000788c0ff */
[----:B------:R-:W-:-:S05]  /*6b00*/  FMUL.FTZ R46, R46, UR16 ;  /* 0x000000102e2e7c20 */ /* 0x000fca0008410000 */
[----:B------:R-:W-:-:S04]  /*6b10*/  FSEL R46, R46, RZ, P4 ;  /* 0x000000ff2e2e7208 */ /* 0x000fc80002000000 */
[----:B------:R-:W-:-:S04]  /*6b20*/  F2FP.F16.F32.PACK_AB R46, RZ, R46 ;  /* 0x0000002eff2e723e */ /* 0x000fc800000000ff */
[----:B------:R-:W-:-:S07]  /*6b30*/  PRMT R80, R80, 0x5410, R46 ;  /* 0x0000541050507816 */ /* 0x000fce000000002e */
.L_x_2935:
[----:B------:R-:W-:Y:S05]  /*6b40*/  @!P2 BRA `(.L_x_2936) ;  /* 0x000000000018a947 */ /* 0x000fea0003800000 */
[----:B------:R-:W-:Y:S01]  /*6b50*/  FMUL.FTZ R46, R45, UR17 ;  /* 0x000000112d2e7c20 */ /* 0x000fe20008410000 */
[----:B------:R-:W-:-:S03]  /*6b60*/  LOP3.LUT P4, RZ, R178, 0xff0000, RZ, 0xc0, !PT ;  /* 0x00ff0000b2ff7812 */ /* 0x000fc6000788c0ff */
[----:B------:R-:W-:-:S05]  /*6b70*/  FMUL.FTZ R46, R46, UR16 ;  /* 0x000000102e2e7c20 */ /* 0x000fca0008410000 */
[----:B------:R-:W-:-:S04]  /*6b80*/  FSEL R46, R46, RZ, P4 ;  /* 0x000000ff2e2e7208 */ /* 0x000fc80002000000 */
[----:B------:R-:W-:-:S04]  /*6b90*/  F2FP.F16.F32.PACK_AB R46, RZ, R46 ;  /* 0x0000002eff2e723e */ /* 0x000fc800000000ff */
[----:B------:R-:W-:-:S07]  /*6ba0*/  PRMT R81, R46, 0x7610, R81 ;  /* 0x000076102e517816 */ /* 0x000fce0000000051 */
.L_x_2936:
[----:B------:R-:W-:Y:S05]  /*6bb0*/  @!P2 BRA `(.L_x_2937) ;  /* 0x000000000018a947 */ /* 0x000fea0003800000 */
[----:B------:R-:W-:Y:S01]  /*6bc0*/  FMUL.FTZ R46, R156, UR17 ;  /* 0x000000119c2e7c20 */ /* 0x000fe20008410000 */
[----:B------:R-:W-:-:S03]  /*6bd0*/  LOP3.LUT P4, RZ, R178, 0xff000000, RZ, 0xc0, !PT ;  /* 0xff000000b2ff7812 */ /* 0x000fc6000788c0ff */
[----:B------:R-:W-:-:S05]  /*6be0*/  FMUL.FTZ R46, R46, UR16 ;  /* 0x000000102e2e7c20 */ /* 0x000fca0008410000 */
[----:B------:R-:W-:-:S04]  /*6bf0*/  FSEL R46, R46, RZ, P4 ;  /* 0x000000ff2e2e7208 */ /* 0x000fc80002000000 */
[----:B------:R-:W-:-:S04]  /*6c00*/  F2FP.F16.F32.PACK_AB R46, RZ, R46 ;  /* 0x0000002eff2e723e */ /* 0x000fc800000000ff */
[----:B------:R-:W-:-:S07]  /*6c10*/  PRMT R81, R81, 0x5410, R46 ;  /* 0x0000541051517816 */ /* 0x000fce000000002e */
.L_x_2937:
[----:B------:R-:W-:Y:S05]  /*6c20*/  @!P2 BRA `(.L_x_2938) ;  /* 0x000000000018a947 */ /* 0x000fea0003800000 */
[----:B------:R-:W-:Y:S01]  /*6c30*/  FMUL.FTZ R46, R157, UR17 ;  /* 0x000000119d2e7c20 */ /* 0x000fe20008410000 */
[----:B------:R-:W-:-:S03]  /*6c40*/  LOP3.LUT P4, RZ, R179, 0xff, RZ, 0xc0, !PT ;  /* 0x000000ffb3ff7812 */ /* 0x000fc6000788c0ff */
[----:B------:R-:W-:-:S05]  /*6c50*/  FMUL.FTZ R46, R46, UR16 ;  /* 0x000000102e2e7c20 */ /* 0x000fca0008410000 */
[----:B------:R-:W-:-:S04]  /*6c60*/  FSEL R46, R46, RZ, P4 ;  /* 0x000000ff2e2e7208 */ /* 0x000fc80002000000 */
[----:B------:R-:W-:-:S04]  /*6c70*/  F2FP.F16.F32.PACK_AB R46, RZ, R46 ;  /* 0x0000002eff2e723e */ /* 0x000fc800000000ff */
[----:B------:R-:W-:-:S07]  /*6c80*/  PRMT R82, R46, 0x7610, R82 ;  /* 0x000076102e527816 */ /* 0x000fce0000000052 */
.L_x_2938:
[----:B------:R-:W-:Y:S05]  /*6c90*/  @!P2 BRA `(.L_x_2939) ;  /* 0x000000000018a947 */ /* 0x000fea0003800000 */
[----:B------:R-:W-:Y:S01]  /*6ca0*/  FMUL.FTZ R46, R158, UR17 ;  /* 0x000000119e2e7c20 */ /* 0x000fe20008410000 */
[----:B------:R-:W-:-:S03]  /*6cb0*/  LOP3.LUT P4, RZ, R179, 0xff00, RZ, 0xc0, !PT ;  /* 0x0000ff00b3ff7812 */ /* 0x000fc6000788c0ff */
[----:B------:R-:W-:-:S05]  /*6cc0*/  FMUL.FTZ R46, R46, UR16 ;  /* 0x000000102e2e7c20 */ /* 0x000fca0008410000 */
[----:B------:R-:W-:-:S04]  /*6cd0*/  FSEL R46, R46, RZ, P4 ;  /* 0x000000ff2e2e7208 */ /* 0x000fc80002000000 */
[----:B------:R-:W-:-:S04]  /*6ce0*/  F2FP.F16.F32.PACK_AB R46, RZ, R46 ;  /* 0x0000002eff2e723e */ /* 0x000fc800000000ff */
[----:B------:R-:W-:-:S07]  /*6cf0*/  PRMT R82, R82, 0x5410, R46 ;  /* 0x0000541052527816 */ /* 0x000fce000000002e */
.L_x_2939:
        /* <DEDUP_REMOVED lines=11> */
.L_x_2940:
        /* <DEDUP_REMOVED lines=11> */
.L_x_2933:
        /* <DEDUP_REMOVED lines=10> */
[----:B------:R-:W-:-:S04]  /*6f00*/  F2FP.F16.F32.PACK_AB R0, RZ, R0 ;  /* 0x00000000ff00723e */ /* 0x000fc800000000ff */
[----:B------:R-:W-:-:S07]  /*6f10*/  PRMT R80, R0, 0x7610, R80 ;  /* 0x0000761000507816 */ /* 0x000fce0000000050 */
.L_x_2941:
        /* <DEDUP_REMOVED lines=12> */
.L_x_2942:
        /* <DEDUP_REMOVED lines=12> */
.L_x_2943:
        /* <DEDUP_REMOVED lines=12> */
.L_x_2944:
        /* <DEDUP_REMOVED lines=12> */
.L_x_2945:
        /* <DEDUP_REMOVED lines=12> */
.L_x_2946:
        /* <DEDUP_REMOVED lines=12> */
.L_x_2947:
        /* <DEDUP_REMOVED lines=11> */
[----:B------:R-:W-:-:S04]  /*7450*/  F2FP.F16.F32.PACK_AB R0, RZ, R0 ;  /* 0x00000000ff00723e */ /* 0x000fc800000000ff */
[----:B------:R-:W-:-:S07]  /*7460*/  PRMT R83, R83, 0x5410, R0 ;  /* 0x0000541053537816 */ /* 0x000fce0000000000 */
.L_x_2925:
        /* <DEDUP_REMOVED lines=11> */
[--C-:B------:R-:W-:Y:S02]  /*7520*/  HADD2.F32 R179, -RZ, R29.reuse.H0_H0 ;  /* 0x2000001dffb37230 */ /* 0x100fe40000004100 */
[----:B0-----:R-:W-:Y:S02]  /*7530*/  HADD2.F32 R23, -RZ, R28.H1_H1 ;  /* 0x3000001cff177230 */ /* 0x001fe40000004100 */
[----:B------:R-:W-:Y:S02]  /*7540*/  HADD2.F32 R231, -RZ, R29.H1_H1 ;  /* 0x3000001dffe77230 */ /* 0x000fe40000004100 */
[----:B------:R-:W-:Y:S02]  /*7550*/  HADD2.F32 R167, -RZ, R30.H1_H1 ;  /* 0x3000001effa77230 */ /* 0x000fe40000004100 */
[--C-:B------:R-:W-:Y:S02]  /*7560*/  HADD2.F32 R47, -RZ, R31.reuse.H0_H0 ;  /* 0x2000001fff2f7230 */ /* 0x100fe40000004100 */
[----:B------:R-:W-:-:S02]  /*7570*/  HADD2.F32 R157, -RZ, R31.H1_H1 ;  /* 0x3000001fff9d7230 */ /* 0x000fc40000004100 */
[-CC-:B------:R-:W-:Y:S01]  /*7580*/  @P3 FFMA.FTZ R22, R249, R2.reuse, R163.reuse ;  /* 0x00000002f9163223 */ /* 0x180fe200000100a3 */
[-CC-:B------:R-:W-:Y:S01]  /*7590*/  @P3 FFMA.FTZ R0, R212, R2.reuse, R163.reuse ;  /* 0x00000002d4003223 */ /* 0x180fe200000100a3 */
[-CC-:B------:R-:W-:Y:S01]  /*75a0*/  @P3 FFMA.FTZ R44, R153, R2.reuse, R163.reuse ;  /* 0x00000002992c3223 */ /* 0x180fe200000100a3 */
[----:B------:R-:W-:Y:S01]  /*75b0*/  @P3 FFMA.FTZ R46, R216, R2, R163 ;  /* 0x00000002d82e3223 */ /* 0x000fe200000100a3 */
[----:B------:R-:W-:Y:S01]  /*75c0*/  @P3 FADD.FTZ R22, R203, -R22 ;  /* 0x80000016cb163221 */ /* 0x000fe20000010000 */
[----:B------:R-:W-:Y:S01]  /*75d0*/  @P3 FADD.FTZ R0, R155, -R0 ;  /* 0x800000009b003221 */ /* 0x000fe20000010000 */
[----:B------:R-:W-:Y:S01]  /*75e0*/  @P3 FADD.FTZ R45, R211, -R44 ;  /* 0x8000002cd32d3221 */ /* 0x000fe20000010000 */
[----:B------:R-:W-:Y:S01]  /*75f0*/  @P3 FADD.FTZ R46, R213, -R46 ;  /* 0x8000002ed52e3221 */ /* 0x000fe20000010000 */
[----:B------:R-:W-:Y:S01]  /*7600*/  @P3 FFMA.FTZ R179, R4, R22, R179 ;  /* 0x0000001604b33223 */ /* 0x000fe200000100b3 */
[----:B------:R-:W-:Y:S01]  /*7610*/  @P3 FFMA.FTZ R22, R214, R2, R163 ;  /* 0x00000002d6163223 */ /* 0x000fe200000100a3 */
[----:B------:R-:W-:Y:S01]  /*7620*/  @P3 FFMA.FTZ R23, R4, R0, R23 ;  /* 0x0000000004173223 */ /* 0x000fe20000010017 */
[----:B------:R-:W-:-:S02]  /*7630*/  HADD2.F32 R0, -RZ, R30.H0_H0 ;  /* 0x2000001eff007230 */ /* 0x000fc40000004100 */
[C---:B------:R-:W-:Y:S01]  /*7640*/  @P3 FFMA.FTZ R167, R4.reuse, R46, R167 ;  /* 0x0000002e04a73223 */ /* 0x040fe200000100a7 */
[----:B------:R-:W-:Y:S02]  /*7650*/  @P3 FADD.FTZ R22, R209, -R22 ;  /* 0x80000016d1163221 */ /* 0x000fe40000010000 */
[C---:B------:R-:W-:Y:S02]  /*7660*/  @P3 FFMA.FTZ R0, R4.reuse, R45, R0 ;  /* 0x0000002d04003223 */ /* 0x040fe40000010000 */
[----:B------:R-:W-:Y:S01]  /*7670*/  @P3 FFMA.FTZ R231, R4, R22, R231 ;  /* 0x0000001604e73223 */ /* 0x000fe200000100e7 */
[-CC-:B------:R-:W-:Y:S01]  /*7680*/  @P3 FFMA.FTZ R22, R217, R2.reuse, R163.reuse ;  /* 0x00000002d9163223 */ /* 0x180fe200000100a3 */
[----:B------:R-:W-:-:S03]  /*7690*/  @P3 FFMA.FTZ R45, R224, R2, R163 ;  /* 0x00000002e02d3223 */ /* 0x000fc600000100a3 */
[----:B------:R-:W-:Y:S01]  /*76a0*/  @P3 FADD.FTZ R44, R215, -R22 ;  /* 0x80000016d72c3221 */ /* 0x000fe20000010000 */
[----:B------:R-:W-:Y:S01]  /*76b0*/  @P3 FFMA.FTZ R22, R219, R2, R163 ;  /* 0x00000002db163223 */ /* 0x000fe200000100a3 */
[----:B------:R-:W-:Y:S01]  /*76c0*/  @P3 FADD.FTZ R46, R154, -R45 ;  /* 0x8000002d9a2e3221 */ /* 0x000fe20000010000 */
[----:B------:R-:W-:Y:S01]  /*76d0*/  F2FP.F16.F32.PACK_AB R45, R231, R179 ;  /* 0x000000b3e72d723e */ /* 0x000fe200000000ff */
[C---:B------:R-:W-:Y:S01]  /*76e0*/  @P3 FFMA.FTZ R47, R4.reuse, R44, R47 ;  /* 0x0000002c042f3223 */ /* 0x040fe2000001002f */
[----:B------:R-:W-:Y:S02]  /*76f0*/  HADD2.F32 R44, -RZ, R28.H0_H0 ;  /* 0x2000001cff2c7230 */ /* 0x000fe40000004100 */
[----:B------:R-:W-:Y:S01]  /*7700*/  @P3 FADD.FTZ R177, R199, -R22 ;  /* 0x80000016c7b13221 */ /* 0x000fe20000010000 */
[C---:B------:R-:W-:Y:S01]  /*7710*/  @P3 FFMA.FTZ R157, R4.reuse, R46, R157 ;  /* 0x0000002e049d3223 */ /* 0x040fe2000001009d */
[----:B------:R-:W-:Y:S02]  /*7720*/  F2FP.F16.F32.PACK_AB R46, R167, R0 ;  /* 0x00000000a72e723e */ /* 0x000fe400000000ff */
        /* <DEDUP_REMOVED lines=8> */
.L_x_2950:
[----:B------:R-:W-:Y:S05]  /*77b0*/  @!P2 BRA `(.L_x_2951) ;  /* 0x000000000018a947 */ /* 0x000fea0003800000 */
[----:B------:R-:W-:Y:S01]  /*77c0*/  FMUL.FTZ R22, R23, UR17 ;  /* 0x0000001117167c20 */ /* 0x000fe20008410000 */
[----:B------:R-:W-:-:S03]  /*77d0*/  LOP3.LUT P3, RZ, R204, 0xff00, RZ, 0xc0, !PT ;  /* 0x0000ff00ccff7812 */ /* 0x000fc6000786c0ff */
[----:B------:R-:W-:-:S05]  /*77e0*/  FMUL.FTZ R22, R22, UR16 ;  /* 0x0000001016167c20 */ /* 0x000fca0008410000 */
[----:B------:R-:W-:-:S04]  /*77f0*/  FSEL R22, R22, RZ, P3 ;  /* 0x000000ff16167208 */ /* 0x000fc80001800000 */
[----:B------:R-:W-:-:S04]  /*7800*/  F2FP.F16.F32.PACK_AB R22, RZ, R22 ;  /* 0x00000016ff16723e */ /* 0x000fc800000000ff */
[----:B------:R-:W-:-:S07]  /*7810*/  PRMT R80, R80, 0x5410, R22 ;  /* 0x0000541050507816 */ /* 0x000fce0000000016 */
.L_x_2951:
[----:B------:R-:W-:Y:S05]  /*7820*/  @!P2 BRA `(.L_x_2952) ;  /* 0x000000000018a947 */ /* 0x000fea0003800000 */
[----:B------:R-:W-:Y:S01]  /*7830*/  FMUL.FTZ R179, R179, UR17 ;  /* 0x00000011b3b37c20 */ /* 0x000fe20008410000 */
[----:B------:R-:W-:-:S03]  /*7840*/  LOP3.LUT P3, RZ, R204, 0xff0000, RZ, 0xc0, !PT ;  /* 0x00ff0000ccff7812 */ /* 0x000fc6000786c0ff */
[----:B------:R-:W-:-:S05]  /*7850*/  FMUL.FTZ R179, R179, UR16 ;  /* 0x00000010b3b37c20 */ /* 0x000fca0008410000 */
[----:B------:R-:W-:-:S04]  /*7860*/  FSEL R179, R179, RZ, P3 ;  /* 0x000000ffb3b37208 */ /* 0x000fc80001800000 */
[----:B------:R-:W-:-:S04]  /*7870*/  F2FP.F16.F32.PACK_AB R179, RZ, R179 ;  /* 0x000000b3ffb3723e */ /* 0x000fc800000000ff */
[----:B------:R-:W-:-:S07]  /*7880*/  PRMT R81, R179, 0x7610, R81 ;  /* 0x00007610b3517816 */ /* 0x000fce0000000051 */
.L_x_2952:
[----:B------:R-:W-:Y:S05]  /*7890*/  @!P2 BRA `(.L_x_2953) ;  /* 0x000000000018a947 */ /* 0x000fea0003800000 */
[----:B------:R-:W-:Y:S01]  /*78a0*/  FMUL.FTZ R231, R231, UR17 ;  /* 0x00000011e7e77c20 */ /* 0x000fe20008410000 */
[----:B------:R-:W-:-:S03]  /*78b0*/  LOP3.LUT P3, RZ, R204, 0xff000000, RZ, 0xc0, !PT ;  /* 0xff000000ccff7812 */ /* 0x000fc6000786c0ff */
[----:B------:R-:W-:-:S05]  /*78c0*/  FMUL.FTZ R231, R231, UR16 ;  /* 0x00000010e7e77c20 */ /* 0x000fca0008410000 */
[----:B------:R-:W-:-:S04]  /*78d0*/  FSEL R231, R231, RZ, P3 ;  /* 0x000000ffe7e77208 */ /* 0x000fc80001800000 */
[----:B------:R-:W-:-:S04]  /*78e0*/  F2FP.F16.F32.PACK_AB R231, RZ, R231 ;  /* 0x000000e7ffe7723e */ /* 0x000fc800000000ff */
[----:B------:R-:W-:-:S07]  /*78f0*/  PRMT R81, R81, 0x5410, R231 ;  /* 0x0000541051517816 */ /* 0x000fce00000000e7 */
.L_x_2953:
[----:B------:R-:W-:Y:S05]  /*7900*/  @!P2 BRA `(.L_x_2954) ;  /* 0x000000000018a947 */ /* 0x000fea0003800000 */
[----:B------:R-:W-:Y:S01]  /*7910*/  FMUL.FTZ R0, R0, UR17 ;  /* 0x0000001100007c20 */ /* 0x000fe20008410000 */
[----:B------:R-:W-:-:S03]  /*7920*/  LOP3.LUT P3, RZ, R205, 0xff, RZ, 0xc0, !PT ;  /* 0x000000ffcdff7812 */ /* 0x000fc6000786c0ff */
[----:B------:R-:W-:-:S05]  /*7930*/  FMUL.FTZ R0, R0, UR16 ;  /* 0x0000001000007c20 */ /* 0x000fca0008410000 */
[----:B------:R-:W-:-:S04]  /*7940*/  FSEL R0, R0, RZ, P3 ;  /* 0x000000ff00007208 */ /* 0x000fc80001800000 */
[----:B------:R-:W-:-:S04]  /*7950*/  F2FP.F16.F32.PACK_AB R0, RZ, R0 ;  /* 0x00000000ff00723e */ /* 0x000fc800000000ff */
[----:B------:R-:W-:-:S07]  /*7960*/  PRMT R82, R0, 0x7610, R82 ;  /* 0x0000761000527816 */ /* 0x000fce0000000052 */
.L_x_2954:
[----:B------:R-:W-:Y:S05]  /*7970*/  @!P2 BRA `(.L_x_2955) ;  /* 0x000000000018a947 */ /* 0x000fea0003800000 */
[----:B------:R-:W-:Y:S01]  /*7980*/  FMUL.FTZ R167, R167, UR17 ;  /* 0x00000011a7a77c20 */ /* 0x000fe20008410000 */
[----:B------:R-:W-:-:S03]  /*7990*/  LOP3.LUT P3, RZ, R205, 0xff00, RZ, 0xc0, !PT ;  /* 0x0000ff00cdff7812 */ /* 0x000fc6000786c0ff */
[----:B------:R-:W-:-:S05]  /*79a0*/  FMUL.FTZ R167, R167, UR16 ;  /* 0x00000010a7a77c20 */ /* 0x000fca0008410000 */
[----:B------:R-:W-:-:S04]  /*79b0*/  FSEL R167, R167, RZ, P3 ;  /* 0x000000ffa7a77208 */ /* 0x000fc80001800000 */
[----:B------:R-:W-:-:S04]  /*79c0*/  F2FP.F16.F32.PACK_AB R167, RZ, R167 ;  /* 0x000000a7ffa7723e */ /* 0x000fc800000000ff */
[----:B------:R-:W-:-:S07]  /*79d0*/  PRMT R82, R82, 0x5410, R167 ;  /* 0x0000541052527816 */ /* 0x000fce00000000a7 */
.L_x_2955:
[----:B------:R-:W-:Y:S05]  /*79e0*/  @!P2 BRA `(.L_x_2956) ;  /* 0x000000000018a947 */ /* 0x000fea0003800000 */
[----:B------:R-:W-:Y:S01]  /*79f0*/  FMUL.FTZ R0, R47, UR17 ;  /* 0x000000112f007c20 */ /* 0x000fe20008410000 */
[----:B------:R-:W-:-:S03]  /*7a00*/  LOP3.LUT P3, RZ, R205, 0xff0000, RZ, 0xc0, !PT ;  /* 0x00ff0000cdff7812 */ /* 0x000fc6000786c0ff */
[----:B------:R-:W-:-:S05]  /*7a10*/  FMUL.FTZ R0, R0, UR16 ;  /* 0x0000001000007c20 */ /* 0x000fca0008410000 */
[----:B------:R-:W-:-:S04]  /*7a20*/  FSEL R0, R0, RZ, P3 ;  /* 0x000000ff00007208 */ /* 0x000fc80001800000 */
[----:B------:R-:W-:-:S04]  /*7a30*/  F2FP.F16.F32.PACK_AB R0, RZ, R0 ;  /* 0x00000000ff00723e */ /* 0x000fc800000000ff */
[----:B------:R-:W-:-:S07]  /*7a40*/  PRMT R83, R0, 0x7610, R83 ;  /* 0x0000761000537816 */ /* 0x000fce0000000053 */
.L_x_2956:
        /* <DEDUP_REMOVED lines=11> */
.L_x_2949:
        /* <DEDUP_REMOVED lines=12> */
.L_x_2958:
        /* <DEDUP_REMOVED lines=11> */
.L_x_2959:
[----:B------:R-:W-:Y:S05]  /*7c70*/  @!P2 BRA `(.L_x_2960) ;  /* 0x000000000028a947 */ /* 0x000fea0003800000 */
        /* <DEDUP_REMOVED lines=10> */
.L_x_2960:
        /* <DEDUP_REMOVED lines=11> */
.L_x_2961:
        /* <DEDUP_REMOVED lines=11> */
.L_x_2962:
        /* <DEDUP_REMOVED lines=11> */
.L_x_2963:
        /* <DEDUP_REMOVED lines=11> */
.L_x_2964:
[----:B------:R-:W-:Y:S05]  /*7fe0*/  @!P2 BRA `(.L_x_2957) ;  /* 0x0000000c0034a947 */ /* 0x000fea0003800000 */
[----:B0-----:R-:W-:Y:S01]  /*7ff0*/  @P3 FFMA.FTZ R157, R224, R2, R163 ;  /* 0x00000002e09d3223 */ /* 0x001fe200000100a3 */
[----:B------:R-:W-:-:S03]  /*8000*/  HADD2.F32 R23, -RZ, R31.H1_H1 ;  /* 0x3000001fff177230 */ /* 0x000fc60000004100 */
        /* <DEDUP_REMOVED lines=10> */
.L_x_2948:
        /* <DEDUP_REMOVED lines=39> */
.L_x_2966:
[----:B------:R-:W-:Y:S05]  /*8320*/  @!P2 BRA `(.L_x_2967) ;  /* 0x000000000018a947 */ /* 0x000fea0003800000 */
[----:B------:R-:W-:Y:S01]  /*8330*/  FMUL.FTZ R46, R44, UR17 ;  /* 0x000000112c2e7c20 */ /* 0x000fe20008410000 */
[----:B------:R-:W-:-:S03]  /*8340*/  LOP3.LUT P4, RZ, R204, 0xff00, RZ, 0xc0, !PT ;  /* 0x0000ff00ccff7812 */ /* 0x000fc6000788c0ff */
[----:B------:R-:W-:-:S05]  /*8350*/  FMUL.FTZ R46, R46, UR16 ;  /* 0x000000102e2e7c20 */ /* 0x000fca0008410000 */
[----:B------:R-:W-:-:S04]  /*8360*/  FSEL R46, R46, RZ, P4 ;  /* 0x000000ff2e2e7208 */ /* 0x000fc80002000000 */
[----:B------:R-:W-:-:S04]  /*8370*/  F2FP.F16.F32.PACK_AB R46, RZ, R46 ;  /* 0x0000002eff2e723e */ /* 0x000fc800000000ff */
[----:B------:R-:W-:-:S07]  /*8380*/  PRMT R80, R80, 0x5410, R46 ;  /* 0x0000541050507816 */ /* 0x000fce000000002e */
.L_x_2967:
[----:B------:R-:W-:Y:S05]  /*8390*/  @!P2 BRA `(.L_x_2968) ;  /* 0x000000000018a947 */ /* 0x000fea0003800000 */
[----:B------:R-:W-:Y:S01]  /*83a0*/  FMUL.FTZ R46, R45, UR17 ;  /* 0x000000112d2e7c20 */ /* 0x000fe20008410000 */
[----:B------:R-:W-:-:S03]  /*83b0*/  LOP3.LUT P4, RZ, R204, 0xff0000, RZ, 0xc0, !PT ;  /* 0x00ff0000ccff7812 */ /* 0x000fc6000788c0ff */
[----:B------:R-:W-:-:S05]  /*83c0*/  FMUL.FTZ R46, R46, UR16 ;  /* 0x000000102e2e7c20 */ /* 0x000fca0008410000 */
[----:B------:R-:W-:-:S04]  /*83d0*/  FSEL R46, R46, RZ, P4 ;  /* 0x000000ff2e2e7208 */ /* 0x000fc80002000000 */
[----:B------:R-:W-:-:S04]  /*83e0*/  F2FP.F16.F32.PACK_AB R46, RZ, R46 ;  /* 0x0000002eff2e723e */ /* 0x000fc800000000ff */
[----:B------:R-:W-:-:S07]  /*83f0*/  PRMT R81, R46, 0x7610, R81 ;  /* 0x000076102e517816 */ /* 0x000fce0000000051 */
.L_x_2968:
[----:B------:R-:W-:Y:S05]  /*8400*/  @!P2 BRA `(.L_x_2969) ;  /* 0x000000000018a947 */ /* 0x000fea0003800000 */
[----:B------:R-:W-:Y:S01]  /*8410*/  FMUL.FTZ R46, R158, UR17 ;  /* 0x000000119e2e7c20 */ /* 0x000fe20008410000 */
[----:B------:R-:W-:-:S03]  /*8420*/  LOP3.LUT P4, RZ, R204, 0xff000000, RZ, 0xc0, !PT ;  /* 0xff000000ccff7812 */ /* 0x000fc6000788c0ff */
[----:B------:R-:W-:-:S05]  /*8430*/  FMUL.FTZ R46, R46, UR16 ;  /* 0x000000102e2e7c20 */ /* 0x000fca0008410000 */
[----:B------:R-:W-:-:S04]  /*8440*/  FSEL R46, R46, RZ, P4 ;  /* 0x000000ff2e2e7208 */ /* 0x000fc80002000000 */
[----:B------:R-:W-:-:S04]  /*8450*/  F2FP.F16.F32.PACK_AB R46, RZ, R46 ;  /* 0x0000002eff2e723e */ /* 0x000fc800000000ff */
[----:B------:R-:W-:-:S07]  /*8460*/  PRMT R81, R81, 0x5410, R46 ;  /* 0x0000541051517816 */ /* 0x000fce000000002e */
.L_x_2969:
[----:B------:R-:W-:Y:S05]  /*8470*/  @!P2 BRA `(.L_x_2970) ;  /* 0x000000000018a947 */ /* 0x000fea0003800000 */
[----:B------:R-:W-:Y:S01]  /*8480*/  FMUL.FTZ R46, R47, UR17 ;  /* 0x000000112f2e7c20 */ /* 0x000fe20008410000 */
[----:B------:R-:W-:-:S03]  /*8490*/  LOP3.LUT P4, RZ, R205, 0xff, RZ, 0xc0, !PT ;  /* 0x000000ffcdff7812 */ /* 0x000fc6000788c0ff */
[----:B------:R-:W-:-:S05]  /*84a0*/  FMUL.FTZ R46, R46, UR16 ;  /* 0x000000102e2e7c20 */ /* 0x000fca0008410000 */
[----:B------:R-:W-:-:S04]  /*84b0*/  FSEL R46, R46, RZ, P4 ;  /* 0x000000ff2e2e7208 */ /* 0x000fc80002000000 */
[----:B------:R-:W-:-:S04]  /*84c0*/  F2FP.F16.F32.PACK_AB R46, RZ, R46 ;  /* 0x0000002eff2e723e */ /* 0x000fc800000000ff */
[----:B------:R-:W-:-:S07]  /*84d0*/  PRMT R82, R46, 0x7610, R82 ;  /* 0x000076102e527816 */ /* 0x000fce0000000052 */
.L_x_2970:
[----:B------:R-:W-:Y:S05]  /*84e0*/  @!P2 BRA `(.L_x_2971) ;  /* 0x000000000018a947 */ /* 0x000fea0003800000 */
[----:B------:R-:W-:Y:S01]  /*84f0*/  FMUL.FTZ R46, R156, UR17 ;  /* 0x000000119c2e7c20 */ /* 0x000fe20008410000 */
[----:B------:R-:W-:-:S03]  /*8500*/  LOP3.LUT P4, RZ, R205, 0xff00, RZ, 0xc0, !PT ;  /* 0x0000ff00cdff7812 */ /* 0x000fc6000788c0ff */
[----:B------:R-:W-:-:S05]  /*8510*/  FMUL.FTZ R46, R46, UR16 ;  /* 0x000000102e2e7c20 */ /* 0x000fca0008410000 */
[----:B------:R-:W-:-:S04]  /*8520*/  FSEL R46, R46, RZ, P4 ;  /* 0x000000ff2e2e7208 */ /* 0x000fc80002000000 */
[----:B------:R-:W-:-:S04]  /*8530*/  F2FP.F16.F32.PACK_AB R46, RZ, R46 ;  /* 0x0000002eff2e723e */ /* 0x000fc800000000ff */
[----:B------:R-:W-:-:S07]  /*8540*/  PRMT R82, R82, 0x5410, R46 ;  /* 0x0000541052527816 */ /* 0x000fce000000002e */
.L_x_2971:
        /* <DEDUP_REMOVED lines=11> */
.L_x_2972:
        /* <DEDUP_REMOVED lines=11> */
.L_x_2965:
        /* <DEDUP_REMOVED lines=12> */
.L_x_2973:
        /* <DEDUP_REMOVED lines=12> */
.L_x_2974:
        /* <DEDUP_REMOVED lines=12> */
.L_x_2975:
        /* <DEDUP_REMOVED lines=12> */
.L_x_2976:
        /* <DEDUP_REMOVED lines=12> */
.L_x_2977:
        /* <DEDUP_REMOVED lines=12> */
.L_x_2978:
        /* <DEDUP_REMOVED lines=12> */
.L_x_2979:
        /* <DEDUP_REMOVED lines=13> */
.L_x_2957:
        /* <DEDUP_REMOVED lines=14> */
[----:B------:R-:W-:-:S06]  /*8da0*/  HADD2.F32 R156, -RZ, R26.H1_H1 ;  /* 0x3000001aff9c7230 */ /* 0x000fcc0000004100 */
[-CC-:B------:R-:W-:Y:S01]  /*8db0*/  @P1 FFMA.FTZ R47, R223, R2.reuse, R163.reuse ;  /* 0x00000002df2f1223 */ /* 0x180fe200000100a3 */
[-CC-:B------:R-:W-:Y:S01]  /*8dc0*/  @P1 FFMA.FTZ R45, R222, R2.reuse, R163.reuse ;  /* 0x00000002de2d1223 */ /* 0x180fe200000100a3 */
[-CC-:B------:R-:W-:Y:S01]  /*8dd0*/  @P1 FFMA.FTZ R177, R225, R2.reuse, R163.reuse ;  /* 0x00000002e1b11223 */ /* 0x180fe200000100a3 */
[-C--:B------:R-:W-:Y:S01]  /*8de0*/  @P1 FFMA.FTZ R167, R226, R2.reuse, R163 ;  /* 0x00000002e2a71223 */ /* 0x080fe200000100a3 */
[----:B------:R-:W-:Y:S01]  /*8df0*/  @P1 FADD.FTZ R0, R180, -R47 ;  /* 0x8000002fb4001221 */ /* 0x000fe20000010000 */
[----:B------:R-:W-:Y:S01]  /*8e00*/  @P1 FADD.FTZ R45, R220, -R45 ;  /* 0x8000002ddc2d1221 */ /* 0x000fe20000010000 */
[-CC-:B------:R-:W-:Y:S01]  /*8e10*/  @P1 FFMA.FTZ R44, R230, R2.reuse, R163.reuse ;  /* 0x00000002e62c1223 */ /* 0x180fe200000100a3 */
[-CC-:B------:R-:W-:Y:S01]  /*8e20*/  @P1 FFMA.FTZ R23, R221, R2.reuse, R163.reuse ;  /* 0x00000002dd171223 */ /* 0x180fe200000100a3 */
[-CC-:B------:R-:W-:Y:S01]  /*8e30*/  @P1 FFMA.FTZ R179, R227, R2.reuse, R163.reuse ;  /* 0x00000002e3b31223 */ /* 0x180fe200000100a3 */
[----:B------:R-:W-:Y:S01]  /*8e40*/  @P1 FFMA.FTZ R205, R228, R2, R163 ;  /* 0x00000002e4cd1223 */ /* 0x000fe200000100a3 */
[----:B------:R-:W-:Y:S01]  /*8e50*/  @P1 FFMA.FTZ R157, R4, R0, R157 ;  /* 0x00000000049d1223 */ /* 0x000fe2000001009d */
[----:B------:R-:W-:-:S02]  /*8e60*/  HADD2.F32 R163, -RZ, R26.H0_H0 ;  /* 0x2000001affa37230 */ /* 0x000fc40000004100 */
[----:B------:R-:W-:Y:S01]  /*8e70*/  @P1 FFMA.FTZ R5, R4, R45, R5 ;  /* 0x0000002d04051223 */ /* 0x000fe20000010005 */
[----:B------:R-:W-:Y:S01]  /*8e80*/  @P1 FADD.FTZ R0, R18, -R177 ;  /* 0x800000b112001221 */ /* 0x000fe20000010000 */
[----:B------:R-:W-:Y:S01]  /*8e90*/  @P1 FADD.FTZ R167, R16, -R167 ;  /* 0x800000a710a71221 */ /* 0x000fe20000010000 */
[----:B------:R-:W-:Y:S01]  /*8ea0*/  @P1 FADD.FTZ R45, R181, -R44 ;  /* 0x8000002cb52d1221 */ /* 0x000fe20000010000 */
[--C-:B------:R-:W-:Y:S02]  /*8eb0*/  HADD2.F32 R47, -RZ, R27.reuse.H0_H0 ;  /* 0x2000001bff2f7230 */ /* 0x100fe40000004100 */
[C---:B------:R-:W-:Y:S01]  /*8ec0*/  @P1 FFMA.FTZ R163, R4.reuse, R0, R163 ;  /* 0x0000000004a31223 */ /* 0x040fe200000100a3 */
[C---:B------:R-:W-:Y:S01]  /*8ed0*/  @P1 FFMA.FTZ R22, R4.reuse, R167, R22 ;  /* 0x000000a704161223 */ /* 0x040fe20000010016 */
[----:B------:R-:W-:Y:S01]  /*8ee0*/  @P1 FFMA.FTZ R156, R4, R45, R156 ;  /* 0x0000002d049c1223 */ /* 0x000fe2000001009c */
[----:B------:R-:W-:Y:S02]  /*8ef0*/  HADD2.F32 R0, -RZ, R27.H1_H1 ;  /* 0x3000001bff007230 */ /* 0x000fe40000004100 */
[----:B------:R-:W-:Y:S01]  /*8f00*/  @P1 FADD.FTZ R2, R182, -R179 ;  /* 0x800000b3b6021221 */ /* 0x000fe20000010000 */
[----:B------:R-:W-:-:S02]  /*8f10*/  HADD2.F32 R44, -RZ, R24.H0_H0 ;  /* 0x20000018ff2c7230 */ /* 0x000fc40000004100 */
[----:B------:R-:W-:Y:S01]  /*8f20*/  @P1 FADD.FTZ R205, R20, -R205 ;  /* 0x800000cd14cd1221 */ /* 0x000fe20000010000 */
[----:B------:R-:W-:Y:S01]  /*8f30*/  @P1 FADD.FTZ R23, R218, -R23 ;  /* 0x80000017da171221 */ /* 0x000fe20000010000 */
[----:B------:R-:W-:Y:S01]  /*8f40*/  @P1 FFMA.FTZ R47, R4, R2, R47 ;  /* 0x00000002042f1223 */ /* 0x000fe2000001002f */
[----:B------:R-:W-:Y:S01]  /*8f50*/  F2FP.F16.F32.PACK_AB R46, R156, R163 ;  /* 0x000000a39c2e723e */ /* 0x000fe200000000ff */
[----:B------:R-:W-:Y:S01]  /*8f60*/  @P1 FFMA.FTZ R0, R4, R205, R0 ;  /* 0x000000cd04001223 */ /* 0x000fe20000010000 */
[----:B------:R-:W-:Y:S01]  /*8f70*/  F2FP.F16.F32.PACK_AB R45, R22, R157 ;  /* 0x0000009d162d723e */ /* 0x000fe200000000ff */
        /* <DEDUP_REMOVED lines=8> */
.L_x_2982:
[----:B------:R-:W-:Y:S05]  /*9000*/  @!P2 BRA `(.L_x_2983) ;  /* 0x000000000018a947 */ /* 0x000fea0003800000 */
[----:B------:R-:W-:Y:S01]  /*9010*/  FMUL.FTZ R2, R5, UR17 ;  /* 0x0000001105027c20 */ /* 0x000fe20008410000 */
[----:B------:R-:W-:-:S03]  /*9020*/  LOP3.LUT P1, RZ, R206, 0xff00, RZ, 0xc0, !PT ;  /* 0x0000ff00ceff7812 */ /* 0x000fc6000782c0ff */
[----:B------:R-:W-:-:S05]  /*9030*/  FMUL.FTZ R2, R2, UR16 ;  /* 0x0000001002027c20 */ /* 0x000fca0008410000 */
[----:B------:R-:W-:-:S04]  /*9040*/  FSEL R2, R2, RZ, P1 ;  /* 0x000000ff02027208 */ /* 0x000fc80000800000 */
[----:B------:R-:W-:-:S04]  /*9050*/  F2FP.F16.F32.PACK_AB R2, RZ, R2 ;  /* 0x00000002ff02723e */ /* 0x000fc800000000ff */
[----:B------:R-:W-:-:S07]  /*9060*/  PRMT R80, R80, 0x5410, R2 ;  /* 0x0000541050507816 */ /* 0x000fce0000000002 */
.L_x_2983:
[----:B------:R-:W-:Y:S05]  /*9070*/  @!P2 BRA `(.L_x_2984) ;  /* 0x000000000018a947 */ /* 0x000fea0003800000 */
[----:B------:R-:W-:Y:S01]  /*9080*/  FMUL.FTZ R157, R157, UR17 ;  /* 0x000000119d9d7c20 */ /* 0x000fe20008410000 */
[----:B------:R-:W-:-:S03]  /*9090*/  LOP3.LUT P1, RZ, R206, 0xff0000, RZ, 0xc0, !PT ;  /* 0x00ff0000ceff7812 */ /* 0x000fc6000782c0ff */
[----:B------:R-:W-:-:S05]  /*90a0*/  FMUL.FTZ R157, R157, UR16 ;  /* 0x000000109d9d7c20 */ /* 0x000fca0008410000 */
[----:B------:R-:W-:-:S04]  /*90b0*/  FSEL R157, R157, RZ, P1 ;  /* 0x000000ff9d9d7208 */ /* 0x000fc80000800000 */
[----:B------:R-:W-:-:S04]  /*90c0*/  F2FP.F16.F32.PACK_AB R157, RZ, R157 ;  /* 0x0000009dff9d723e */ /* 0x000fc800000000ff */
[----:B------:R-:W-:-:S07]  /*90d0*/  PRMT R81, R157, 0x7610, R81 ;  /* 0x000076109d517816 */ /* 0x000fce0000000051 */
.L_x_2984:
[----:B------:R-:W-:Y:S05]  /*90e0*/  @!P2 BRA `(.L_x_2985) ;  /* 0x000000000018a947 */ /* 0x000fea0003800000 */
[----:B------:R-:W-:Y:S01]  /*90f0*/  FMUL.FTZ R22, R22, UR17 ;  /* 0x0000001116167c20 */ /* 0x000fe20008410000 */
[----:B------:R-:W-:-:S03]  /*9100*/  LOP3.LUT P1, RZ, R206, 0xff000000, RZ, 0xc0, !PT ;  /* 0xff000000ceff7812 */ /* 0x000fc6000782c0ff */
[----:B------:R-:W-:-:S05]  /*9110*/  FMUL.FTZ R22, R22, UR16 ;  /* 0x0000001016167c20 */ /* 0x000fca0008410000 */
[----:B------:R-:W-:-:S04]  /*9120*/  FSEL R22, R22, RZ, P1 ;  /* 0x000000ff16167208 */ /* 0x000fc80000800000 */
[----:B------:R-:W-:-:S04]  /*9130*/  F2FP.F16.F32.PACK_AB R22, RZ, R22 ;  /* 0x00000016ff16723e */ /* 0x000fc800000000ff */
[----:B------:R-:W-:-:S07]  /*9140*/  PRMT R81, R81, 0x5410, R22 ;  /* 0x0000541051517816 */ /* 0x000fce0000000016 */
.L_x_2985:
[----:B------:R-:W-:Y:S05]  /*9150*/  @!P2 BRA `(.L_x_2986) ;  /* 0x000000000018a947 */ /* 0x000fea0003800000 */
[----:B------:R-:W-:Y:S01]  /*9160*/  FMUL.FTZ R163, R163, UR17 ;  /* 0x00000011a3a37c20 */ /* 0x000fe20008410000 */
[----:B------:R-:W-:-:S03]  /*9170*/  LOP3.LUT P1, RZ, R207, 0xff, RZ, 0xc0, !PT ;  /* 0x000000ffcfff7812 */ /* 0x000fc6000782c0ff */
[----:B------:R-:W-:-:S05]  /*9180*/  FMUL.FTZ R163, R163, UR16 ;  /* 0x00000010a3a37c20 */ /* 0x000fca0008410000 */
[----:B------:R-:W-:-:S04]  /*9190*/  FSEL R163, R163, RZ, P1 ;  /* 0x000000ffa3a37208 */ /* 0x000fc80000800000 */
[----:B------:R-:W-:-:S04]  /*91a0*/  F2FP.F16.F32.PACK_AB R163, RZ, R163 ;  /* 0x000000a3ffa3723e */ /* 0x000fc800000000ff */
[----:B------:R-:W-:-:S07]  /*91b0*/  PRMT R82, R163, 0x7610, R82 ;  /* 0x00007610a3527816 */ /* 0x000fce0000000052 */
.L_x_2986:
[----:B------:R-:W-:Y:S05]  /*91c0*/  @!P2 BRA `(.L_x_2987) ;  /* 0x000000000018a947 */ /* 0x000fea0003800000 */
[----:B------:R-:W-:Y:S01]  /*91d0*/  FMUL.FTZ R156, R156, UR17 ;  /* 0x000000119c9c7c20 */ /* 0x000fe20008410000 */
[----:B------:R-:W-:-:S03]  /*91e0*/  LOP3.LUT P1, RZ, R207, 0xff00, RZ, 0xc0, !PT ;  /* 0x0000ff00cfff7812 */ /* 0x000fc6000782c0ff */
[----:B------:R-:W-:-:S05]  /*91f0*/  FMUL.FTZ R156, R156, UR16 ;  /* 0x000000109c9c7c20 */ /* 0x000fca0008410000 */
[----:B------:R-:W-:-:S04]  /*9200*/  FSEL R156, R156, RZ, P1 ;  /* 0x000000ff9c9c7208 */ /* 0x000fc80000800000 */
[----:B------:R-:W-:-:S04]  /*9210*/  F2FP.F16.F32.PACK_AB R156, RZ, R156 ;  /* 0x0000009cff9c723e */ /* 0x000fc800000000ff */
[----:B------:R-:W-:-:S07]  /*9220*/  PRMT R82, R82, 0x5410, R156 ;  /* 0x0000541052527816 */ /* 0x000fce000000009c */
.L_x_2987:
[----:B------:R-:W-:Y:S05]  /*9230*/  @!P2 BRA `(.L_x_2988) ;  /* 0x000000000018a947 */ /* 0x000fea0003800000 */
[----:B------:R-:W-:Y:S01]  /*9240*/  FMUL.FTZ R2, R47, UR17 ;  /* 0x000000112f027c20 */ /* 0x000fe20008410000 */
[----:B------:R-:W-:-:S03]  /*9250*/  LOP3.LUT P1, RZ, R207, 0xff0000, RZ, 0xc0, !PT ;  /* 0x00ff0000cfff7812 */ /* 0x000fc6000782c0ff */
[----:B------:R-:W-:-:S05]  /*9260*/  FMUL.FTZ R2, R2, UR16 ;  /* 0x0000001002027c20 */ /* 0x000fca0008410000 */
[----:B------:R-:W-:-:S04]  /*9270*/  FSEL R2, R2, RZ, P1 ;  /* 0x000000ff02027208 */ /* 0x000fc80000800000 */
[----:B------:R-:W-:-:S04]  /*9280*/  F2FP.F16.F32.PACK_AB R2, RZ, R2 ;  /* 0x00000002ff02723e */ /* 0x000fc800000000ff */
[----:B------:R-:W-:-:S07]  /*9290*/  PRMT R83, R2, 0x7610, R83 ;  /* 0x0000761002537816 */ /* 0x000fce0000000053 */
.L_x_2988:
        /* <DEDUP_REMOVED lines=11> */
.L_x_2981:
[----:B------:R-:W-:Y:S01]  /*9350*/  ISETP.GT.AND P1, PT, R5, RZ, PT ;  /* 0x000000ff0500720c */ /* 0x000fe20003f24270 */
[----:B------:R-:W-:-:S12]  /*9360*/  @!P2 BRA `(.L_x_2990) ;  /* 0x000000000028a947 */ /* 0x000fd80003800000 */
        /* <DEDUP_REMOVED lines=10> */
.L_x_2990:
[----:B------:R-:W-:Y:S05]  /*9410*/  @!P2 BRA `(.L_x_2991) ;  /* 0x000000000028a947 */ /* 0x000fea0003800000 */
[----:B0-----:R-:W-:Y:S01]  /*9420*/  @P1 FFMA.FTZ R23, R222, R2, R163 ;  /* 0x00000002de171223 */ /* 0x001fe200000100a3 */
[----:B------:R-:W-:Y:S01]  /*9430*/  HADD2.F32 R5, -RZ, R24.H1_H1 ;  /* 0x30000018ff057230 */ /* 0x000fe20000004100 */
        /* <DEDUP_REMOVED lines=8> */
.L_x_2991:
        /* <DEDUP_REMOVED lines=11> */
.L_x_2992:
        /* <DEDUP_REMOVED lines=11> */
.L_x_2993:
        /* <DEDUP_REMOVED lines=11> */
.L_x_2994:
[----:B------:R-:W-:Y:S05]  /*96d0*/  @!P2 BRA `(.L_x_2995) ;  /* 0x000000000028a947 */ /* 0x000fea0003800000 */
[----:B------:R-:W-:Y:S01]  /*96e0*/  @P1 FFMA.FTZ R0, R230, R2, R163 ;  /* 0x00000002e6001223 */ /* 0x000fe200000100a3 */
        /* <DEDUP_REMOVED lines=8> */
[----:B0-----:R-:W-:-:S07]  /*9770*/  PRMT R82, R82, 0x5410, R5 ;  /* 0x0000541052527816 */ /* 0x001fce0000000005 */
.L_x_2995:
        /* <DEDUP_REMOVED lines=11> */
.L_x_2996:
[----:B------:R-:W-:Y:S05]  /*9830*/  @!P2 BRA `(.L_x_2989) ;  /* 0x0000000c0034a947 */ /* 0x000fea0003800000 */
[----:B------:R-:W-:Y:S01]  /*9840*/  @P1 FFMA.FTZ R163, R228, R2, R163 ;  /* 0x00000002e4a31223 */ /* 0x000fe200000100a3 */
        /* <DEDUP_REMOVED lines=9> */
[----:B0-----:R-:W-:Y:S01]  /*98e0*/  PRMT R83, R83, 0x5410, R5 ;  /* 0x0000541053537816 */ /* 0x001fe20000000005 */
[----:B------:R-:W-:Y:S06]  /*98f0*/  BRA `(.L_x_2989) ;  /* 0x0000000c00047947 */ /* 0x000fec0003800000 */
.L_x_2980:
[----:B------:R-:W-:Y:S05]  /*9900*/  @!P0 BRA `(.L_x_2997) ;  /* 0x00000004007c8947 */ /* 0x000fea0003800000 */
[----:B------:R-:W-:Y:S01]  /*9910*/  ISETP.GT.AND P1, PT, R5, RZ, PT ;  /* 0x000000ff0500720c */ /* 0x000fe20003f24270 */
[-CC-:B------:R-:W-:Y:S01]  /*9920*/  FFMA.FTZ R5, R221, R2.reuse, R163.reuse ;  /* 0x00000002dd057223 */ /* 0x180fe200000100a3 */
[-CC-:B0-----:R-:W-:Y:S01]  /*9930*/  FFMA.FTZ R23, R222, R2.reuse, R163.reuse ;  /* 0x00000002de177223 */ /* 0x181fe200000100a3 */
[-CC-:B------:R-:W-:Y:S01]  /*9940*/  FFMA.FTZ R45, R223, R2.reuse, R163.reuse ;  /* 0x00000002df2d7223 */ /* 0x180fe200000100a3 */
[-CC-:B------:R-:W-:Y:S01]  /*9950*/  FFMA.FTZ R47, R226, R2.reuse, R163.reuse ;  /* 0x00000002e22f7223 */ /* 0x180fe200000100a3 */
        /* <DEDUP_REMOVED lines=9> */
[----:B------:R-:W-:Y:S01]  /*99f0*/  FADD.FTZ R163, R181, -R0 ;  /* 0x80000000b5a37221 */ /* 0x000fe20000010000 */
[C---:B------:R-:W-:Y:S01]  /*9a00*/  FMUL.FTZ R2, R4.reuse, R5 ;  /* 0x0000000504027220 */ /* 0x040fe20000410000 */
[C---:B------:R-:W-:Y:S01]  /*9a10*/  FMUL.FTZ R44, R4.reuse, R23 ;  /* 0x00000017042c7220 */ /* 0x040fe20000410000 */
[----:B------:R-:W-:Y:S01]  /*9a20*/  FMUL.FTZ R5, R4, R45 ;  /* 0x0000002d04057220 */ /* 0x000fe20000410000 */
[----:B------:R-:W-:Y:S01]  /*9a30*/  FADD.FTZ R167, R182, -R167 ;  /* 0x800000a7b6a77221 */ /* 0x000fe20000010000 */
[C---:B------:R-:W-:Y:S01]  /*9a40*/  FMUL.FTZ R22, R4.reuse, R47 ;  /* 0x0000002f04167220 */ /* 0x040fe20000410000 */
[C---:B------:R-:W-:Y:S01]  /*9a50*/  FMUL.FTZ R23, R4.reuse, R157 ;  /* 0x0000009d04177220 */ /* 0x040fe20000410000 */
[----:B------:R-:W-:Y:S01]  /*9a60*/  FMUL.FTZ R45, R4, R163 ;  /* 0x000000a3042d7220 */ /* 0x000fe20000410000 */
[----:B------:R-:W-:Y:S01]  /*9a70*/  FADD.FTZ R177, R20, -R177 ;  /* 0x800000b114b17221 */ /* 0x000fe20000010000 */
[----:B------:R-:W-:Y:S01]  /*9a80*/  FMUL.FTZ R0, R4, R167 ;  /* 0x000000a704007220 */ /* 0x000fe20000410000 */
[----:B------:R-:W-:-:S02]  /*9a90*/  FSEL R47, R5, RZ, P1 ;  /* 0x000000ff052f7208 */ /* 0x000fc40000800000 */
        /* <DEDUP_REMOVED lines=13> */
.L_x_2998:
[----:B------:R-:W-:Y:S05]  /*9b70*/  @!P2 BRA `(.L_x_2999) ;  /* 0x000000000018a947 */ /* 0x000fea0003800000 */
[----:B------:R-:W-:Y:S01]  /*9b80*/  FMUL.FTZ R2, R44, UR17 ;  /* 0x000000112c027c20 */ /* 0x000fe20008410000 */
[----:B------:R-:W-:-:S03]  /*9b90*/  LOP3.LUT P3, RZ, R206, 0xff00, RZ, 0xc0, !PT ;  /* 0x0000ff00ceff7812 */ /* 0x000fc6000786c0ff */
[----:B------:R-:W-:-:S05]  /*9ba0*/  FMUL.FTZ R2, R2, UR16 ;  /* 0x0000001002027c20 */ /* 0x000fca0008410000 */
[----:B------:R-:W-:-:S04]  /*9bb0*/  FSEL R2, R2, RZ, P3 ;  /* 0x000000ff02027208 */ /* 0x000fc80001800000 */
[----:B------:R-:W-:-:S04]  /*9bc0*/  F2FP.F16.F32.PACK_AB R2, RZ, R2 ;  /* 0x00000002ff02723e */ /* 0x000fc800000000ff */
[----:B------:R-:W-:-:S07]  /*9bd0*/  PRMT R80, R80, 0x5410, R2 ;  /* 0x0000541050507816 */ /* 0x000fce0000000002 */
.L_x_2999:
[----:B------:R-:W-:Y:S05]  /*9be0*/  @!P2 BRA `(.L_x_3000) ;  /* 0x000000000018a947 */ /* 0x000fea0003800000 */
[----:B------:R-:W-:Y:S01]  /*9bf0*/  FMUL.FTZ R2, R47, UR17 ;  /* 0x000000112f027c20 */ /* 0x000fe20008410000 */
[----:B------:R-:W-:-:S03]  /*9c00*/  LOP3.LUT P3, RZ, R206, 0xff0000, RZ, 0xc0, !PT ;  /* 0x00ff0000ceff7812 */ /* 0x000fc6000786c0ff */
[----:B------:R-:W-:-:S05]  /*9c10*/  FMUL.FTZ R2, R2, UR16 ;  /* 0x0000001002027c20 */ /* 0x000fca0008410000 */
[----:B------:R-:W-:-:S04]  /*9c20*/  FSEL R2, R2, RZ, P3 ;  /* 0x000000ff02027208 */ /* 0x000fc80001800000 */
[----:B------:R-:W-:-:S04]  /*9c30*/  F2FP.F16.F32.PACK_AB R2, RZ, R2 ;  /* 0x00000002ff02723e */ /* 0x000fc800000000ff */
[----:B------:R-:W-:-:S07]  /*9c40*/  PRMT R81, R2, 0x7610, R81 ;  /* 0x0000761002517816 */ /* 0x000fce0000000051 */
.L_x_3000:
[----:B------:R-:W-:Y:S05]  /*9c50*/  @!P2 BRA `(.L_x_3001) ;  /* 0x000000000018a947 */ /* 0x000fea0003800000 */
[----:B------:R-:W-:Y:S01]  /*9c60*/  FMUL.FTZ R2, R22, UR17 ;  /* 0x0000001116027c20 */ /* 0x000fe20008410000 */
[----:B------:R-:W-:-:S03]  /*9c70*/  LOP3.LUT P3, RZ, R206, 0xff000000, RZ, 0xc0, !PT ;  /* 0xff000000ceff7812 */ /* 0x000fc6000786c0ff */
[----:B------:R-:W-:-:S05]  /*9c80*/  FMUL.FTZ R2, R2, UR16 ;  /* 0x0000001002027c20 */ /* 0x000fca0008410000 */
[----:B------:R-:W-:-:S04]  /*9c90*/  FSEL R2, R2, RZ, P3 ;  /* 0x000000ff02027208 */ /* 0x000fc80001800000 */
[----:B------:R-:W-:-:S04]  /*9ca0*/  F2FP.F16.F32.PACK_AB R2, RZ, R2 ;  /* 0x00000002ff02723e */ /* 0x000fc800000000ff */
[----:B------:R-:W-:-:S07]  /*9cb0*/  PRMT R81, R81, 0x5410, R2 ;  /* 0x0000541051517816 */ /* 0x000fce0000000002 */
.L_x_3001:
[----:B------:R-:W-:Y:S05]  /*9cc0*/  @!P2 BRA `(.L_x_3002) ;  /* 0x000000000018a947 */ /* 0x000fea0003800000 */
[----:B------:R-:W-:Y:S01]  /*9cd0*/  FMUL.FTZ R2, R23, UR17 ;  /* 0x0000001117027c20 */ /* 0x000fe20008410000 */
[----:B------:R-:W-:-:S03]  /*9ce0*/  LOP3.LUT P3, RZ, R207, 0xff, RZ, 0xc0, !PT ;  /* 0x000000ffcfff7812 */ /* 0x000fc6000786c0ff */
[----:B------:R-:W-:-:S05]  /*9cf0*/  FMUL.FTZ R2, R2, UR16 ;  /* 0x0000001002027c20 */ /* 0x000fca0008410000 */
[----:B------:R-:W-:-:S04]  /*9d00*/  FSEL R2, R2, RZ, P3 ;  /* 0x000000ff02027208 */ /* 0x000fc80001800000 */
[----:B------:R-:W-:-:S04]  /*9d10*/  F2FP.F16.F32.PACK_AB R2, RZ, R2 ;  /* 0x00000002ff02723e */ /* 0x000fc800000000ff */
[----:B------:R-:W-:-:S07]  /*9d20*/  PRMT R82, R2, 0x7610, R82 ;  /* 0x0000761002527816 */ /* 0x000fce0000000052 */
.L_x_3002:
[----:B------:R-:W-:Y:S05]  /*9d30*/  @!P2 BRA `(.L_x_3003) ;  /* 0x000000000018a947 */ /* 0x000fea0003800000 */
[----:B------:R-:W-:Y:S01]  /*9d40*/  FMUL.FTZ R2, R46, UR17 ;  /* 0x000000112e027c20 */ /* 0x000fe20008410000 */
[----:B------:R-:W-:-:S03]  /*9d50*/  LOP3.LUT P3, RZ, R207, 0xff00, RZ, 0xc0, !PT ;  /* 0x0000ff00cfff7812 */ /* 0x000fc6000786c0ff */
[----:B------:R-:W-:-:S05]  /*9d60*/  FMUL.FTZ R2, R2, UR16 ;  /* 0x0000001002027c20 */ /* 0x000fca0008410000 */
[----:B------:R-:W-:-:S04]  /*9d70*/  FSEL R2, R2, RZ, P3 ;  /* 0x000000ff02027208 */ /* 0x000fc80001800000 */
[----:B------:R-:W-:-:S04]  /*9d80*/  F2FP.F16.F32.PACK_AB R2, RZ, R2 ;  /* 0x00000002ff02723e */ /* 0x000fc800000000ff */
[----:B------:R-:W-:-:S07]  /*9d90*/  PRMT R82, R82, 0x5410, R2 ;  /* 0x0000541052527816 */ /* 0x000fce0000000002 */
.L_x_3003:
        /* <DEDUP_REMOVED lines=11> */
.L_x_3004:
        /* <DEDUP_REMOVED lines=11> */
.L_x_2997:
        /* <DEDUP_REMOVED lines=12> */
.L_x_3005:
        /* <DEDUP_REMOVED lines=12> */
.L_x_3006:
        /* <DEDUP_REMOVED lines=12> */
.L_x_3007:
        /* <DEDUP_REMOVED lines=12> */
.L_x_3008:
        /* <DEDUP_REMOVED lines=12> */
.L_x_3009:
        /* <DEDUP_REMOVED lines=12> */
.L_x_3010:
        /* <DEDUP_REMOVED lines=12> */
.L_x_3011:
        /* <DEDUP_REMOVED lines=12> */
[----:B0-----:R-:W-:-:S07]  /*a500*/  PRMT R83, R83, 0x5410, R0 ;  /* 0x0000541053537816 */ /* 0x001fce0000000000 */
.L_x_2989:
        /* <DEDUP_REMOVED lines=13> */
.L_x_2845:
        /* <DEDUP_REMOVED lines=29> */
.L_x_3013:
        /* <DEDUP_REMOVED lines=13> */
.L_x_19307:


//--------------------- .text._ZN10layer_norm13ln_bwd_kernelINS_13Kernel_traitsI6__halfS2_S2_S2_fjLj5120ELj1ELj1ELj4ELj16ENS_18Kernel_traits_baseILj5120ES2_S2_S2_S2_fjLj128EEEEELb1ELb1ELb0ELb0EEEvNS_9BwdParamsE --------------------------
	.section	.text._ZN10layer_norm13ln_bwd_kernelINS_13Kernel_traitsI6__halfS2_S2_S2_fjLj5120ELj1ELj1ELj4ELj16ENS_18Kernel_traits_baseILj5120ES2_S2_S2_S2_fjLj128EEEEELb1ELb1ELb0ELb0EEEvNS_9BwdParamsE,"ax",@progbits
	.align	128
        .global         _ZN10layer_norm13ln_bwd_kernelINS_13Kernel_traitsI6__halfS2_S2_S2_fjLj5120ELj1ELj1ELj4ELj16ENS_18Kernel_traits_baseILj5120ES2_S2_S2_S2_fjLj128EEEEELb1ELb1ELb0ELb0EEEvNS_9BwdParamsE
        .type           _ZN10layer_norm13ln_bwd_kernelINS_13Kernel_traitsI6__halfS2_S2_S2_fjLj5120ELj1ELj1ELj4ELj16ENS_18Kernel_traits_baseILj5120ES2_S2_S2_S2_fjLj128EEEEELb1ELb1ELb0ELb0EEEvNS_9BwdParamsE,@function
        .size           _ZN10layer_norm13ln_bwd_kernelINS_13Kernel_traitsI6__halfS2_S2_S2_fjLj5120ELj1ELj1ELj4ELj16ENS_18Kernel_traits_baseILj5120ES2_S2_S2_S2_fjLj128EEEEELb1ELb1ELb0ELb0EEEvNS_9BwdParamsE,(.L_x_19308 - _ZN10layer_norm13ln_bwd_kernelINS_13Kernel_traitsI6__halfS2_S2_S2_fjLj5120ELj1ELj1ELj4ELj16ENS_18Kernel_traits_baseILj5120ES2_S2_S2_S2_fjLj128EEEEELb1ELb1ELb0ELb0EEEvNS_9BwdParamsE)
        .other          _ZN10layer_norm13ln_bwd_kernelINS_13Kernel_traitsI6__halfS2_S2_S2_fjLj5120ELj1ELj1ELj4ELj16ENS_18Kernel_traits_baseILj5120ES2_S2_S2_S2_fjLj128EEEEELb1ELb1ELb0ELb0EEEvNS_9BwdParamsE,@"STO_CUDA_ENTRY STV_DEFAULT"
_ZN10layer_norm13ln_bwd_kernelINS_13Kernel_traitsI6__halfS2_S2_S2_fjLj5120ELj1ELj1ELj4ELj16ENS_18Kernel_traits_baseILj5120ES2_S2_S2_S2_fjLj128EEEEELb1ELb1ELb0ELb0EEEvNS_9BwdParamsE:
.text._ZN10layer_norm13ln_bwd_kernelINS_13Kernel_traitsI6__halfS2_S2_S2_fjLj5120ELj1ELj1ELj4ELj16ENS_18Kernel_traits_baseILj5120ES2_S2_S2_S2_fjLj128EEEEELb1ELb1ELb0ELb0EEEvNS_9BwdParamsE:
        /* <DEDUP_REMOVED lines=191> */
[----:B------:R-:W-:Y:S01]  /*0bf0*/  UPLOP3.LUT UP2, UPT, UPT, UPT, UPT, 0x40, 0x4 ;  /* 0x000000000004789c */ /* 0x000fe20003f4e870 */
[----:B------:R-:W1:Y:S02]  /*0c00*/  LDCU UR26, c[0x0][0x408] ;  /* 0x00008100ff1a77ac */ /* 0x000e640008000800 */
[----:B------:R0:W-:Y:S01]  /*0c10*/  STL [R1+0x6c], RZ ;  /* 0x00006cff01007387 */ /* 0x0001e20000100800 */
[----:B------:R-:W-:-:S03]  /*0c20*/  UISETP.NE.AND.EX UP0, UPT, UR5, URZ, UPT, UP0 ;  /* 0x000000ff0500728c */ /* 0x000fc6000bf05300 */
[----:B------:R0:W-:Y:S01]  /*0c30*/  STL [R1+0x50], RZ ;  /* 0x000050ff01007387 */ /* 0x0001e20000100800 */
[----:B------:R-:W2:Y:S03]  /*0c40*/  LDCU UR6, c[0x0][0x388] ;  /* 0x00007100ff0677ac */ /* 0x000ea60008000800 */
[----:B------:R0:W-:Y:S01]  /*0c50*/  STL [R1+0x54], RZ ;  /* 0x000054ff01007387 */ /* 0x0001e20000100800 */
[----:B------:R-:W3:Y:S03]  /*0c60*/  LDCU.U8 UR18, c[0x0][0x410] ;  /* 0x00008200ff1277ac */ /* 0x000ee60008000000 */
[----:B------:R0:W-:Y:S01]  /*0c70*/  STL [R1+0x58], RZ ;  /* 0x000058ff01007387 */ /* 0x0001e20000100800 */
[----:B------:R-:W4:Y:S03]  /*0c80*/  LDCU UR19, c[0x0][0x400] ;  /* 0x00008000ff1377ac */ /* 0x000f260008000800 */
        /* <DEDUP_REMOVED lines=24> */
[----:B-1234-:R0:W-:Y:S02]  /*0e10*/  STL [R1+0xc], RZ ;  /* 0x00000cff01007387 */ /* 0x01e1e40000100800 */
.L_x_3066:
[----:B------:R-:W1:Y:S01]  /*0e20*/  @UP0 LDCU.64 UR4, c[0x0][0x3e0] ;  /* 0x00007c00ff0407ac */ /* 0x000e620008000a00 */
[----:B0-----:R-:W-:Y:S02]  /*0e30*/  UIMAD.WIDE UR12, UR7, 0x4, UR8 ;  /* 0x00000004070c78a5 */ /* 0x001fe4000f8e0208 */
[----:B------:R-:W-:-:S04]  /*0e40*/  UIMAD.WIDE UR14, UR7, 0x4, UR10 ;  /* 0x00000004070e78a5 */ /* 0x000fc8000f8e020a */
[----:B------:R-:W-:Y:S02]  /*0e50*/  MOV R176, UR12 ;  /* 0x0000000c00b07c02 */ /* 0x000fe40008000f00 */
[----:B------:R-:W-:Y:S02]  /*0e60*/  MOV R177, UR13 ;  /* 0x0000000d00b17c02 */ /* 0x000fe40008000f00 */
[----:B------:R-:W-:-:S03]  /*0e70*/  PLOP3.LUT P0, PT, PT, PT, UP0, 0x80, 0x8 ;  /* 0x000000000008781c */ /* 0x000fc60003f0f008 */
[----:B------:R0:W2:Y:S01]  /*0e80*/  LDG.E R0, desc[UR16][R176.64] ;  /* 0x00000010b0007981 */ /* 0x0000a2000c1e1900 */
[----:B-1----:R-:W-:Y:S01]  /*0e90*/  @UP0 UIMAD.WIDE UR4, UR7, 0x2, UR4 ;  /* 0x00000002070408a5 */ /* 0x002fe2000f8e0204 */
[----:B0-----:R-:W-:Y:S02]  /*0ea0*/  MOV R176, UR14 ;  /* 0x0000000e00b07c02 */ /* 0x001fe40008000f00 */
[----:B------:R-:W-:-:S05]  /*0eb0*/  MOV R177, UR15 ;  /* 0x0000000f00b17c02 */ /* 0x000fca0008000f00 */
[----:B------:R0:W3:Y:S02]  /*0ec0*/  LDG.E R178, desc[UR16][R176.64] ;  /* 0x00000010b0b27981 */ /* 0x0000e4000c1e1900 */
        /* <DEDUP_REMOVED lines=9> */
[C---:B------:R-:W-:Y:S01]  /*0f60*/  ISETP.GE.U32.AND P5, PT, R251.reuse, 0x80, PT ;  /* 0x00000080fb00780c */ /* 0x040fe20003fa6070 */
[----:B------:R-:W-:Y:S01]  /*0f70*/  UMOV UR12, 0x3f800000 ;  /* 0x3f800000000c7882 */ /* 0x000fe20000000000 */
[----:B------:R-:W-:Y:S01]  /*0f80*/  BSSY.RECONVERGENT B0, `(.L_x_3015) ;  /* 0x0000080000007945 */ /* 0x000fe20003800200 */
[----:B------:R-:W-:Y:S01]  /*0f90*/  ULEA.HI UR5, UR5, UR4, URZ, 0x3 ;  /* 0x0000000405057291 */ /* 0x000fe2000f8f18ff */
[----:B------:R-:W-:Y:S01]  /*0fa0*/  HFMA2 R228, -RZ, RZ, 0, 0 ;  /* 0x00000000ffe47431 */ /* 0x000fe200000001ff */
[----:B------:R-:W-:-:S02]  /*0fb0*/  ISETP.GE.U32.AND P4, PT, R251, 0x100, PT ;  /* 0x00000100fb00780c */ /* 0x000fc40003f86070 */
[C---:B------:R-:W-:Y:S02]  /*0fc0*/  ISETP.GE.U32.AND P3, PT, R251.reuse, 0x180, PT ;  /* 0x00000180fb00780c */ /* 0x040fe40003f66070 */
[----:B------:R-:W-:Y:S02]  /*0fd0*/  ISETP.GE.U32.AND P2, PT, R251, 0x200, PT ;  /* 0x00000200fb00780c */ /* 0x000fe40003f46070 */
[----:B------:R-:W-:Y:S02]  /*0fe0*/  MOV R227, RZ ;  /* 0x000000ff00e37202 */ /* 0x000fe40000000f00 */
[----:B--2---:R-:W-:-:S04]  /*0ff0*/  FSEL R0, R0, RZ, !P6 ;  /* 0x000000ff00007208 */ /* 0x004fc80007000000 */
[----:B------:R-:W-:Y:S02]  /*1000*/  R2UR UR14, R0 ;  /* 0x00000000000e72ca */ /* 0x000fe400000e0000 */
[----:B---3--:R-:W-:Y:S01]  /*1010*/  R2UR UR13, R178 ;  /* 0x00000000b20d72ca */ /* 0x008fe200000e0000 */
[----:B----4-:R-:W-:-:S05]  /*1020*/  @P0 HADD2.F32 R0, -RZ, R176.H0_H0 ;  /* 0x200000b0ff000230 */ /* 0x010fca0000004100 */
        /* <DEDUP_REMOVED lines=13> */
[----:B0-----:R-:W-:Y:S01]  /*1100*/  IMAD.WIDE.U32 R6, R0, 0x10, R6 ;  /* 0x0000001000067825 */ /* 0x001fe200078e0006 */
[----:B------:R-:W-:Y:S02]  /*1110*/  ISETP.NE.AND.EX P0, PT, RZ, UR21, PT, P0 ;  /* 0x00000015ff007c0c */ /* 0x000fe4000bf05300 */
[----:B------:R-:W4:Y:S04]  /*1120*/  LDL.LU R249, [R1+0x80] ;  /* 0x0000800001f97983 */ /* 0x000f280000300800 */
[----:B------:R1:W2:Y:S01]  /*1130*/  LDG.E.128 R176, desc[UR16][R6.64] ;  /* 0x0000001006b07981 */ /* 0x0002a2000c1e1d00 */
[----:B-----5:R-:W-:-:S03]  /*1140*/  HADD2.F32 R8, -RZ, R168.H0_H0 ;  /* 0x200000a8ff087230 */ /* 0x020fc60000004100 */
[----:B------:R-:W4:Y:S04]  /*1150*/  LDL.LU R248, [R1+0x84] ;  /* 0x0000840001f87983 */ /* 0x000f280000300800 */
[----:B------:R-:W4:Y:S01]  /*1160*/  LDL.LU R247, [R1+0x88] ;  /* 0x0000880001f77983 */ /* 0x000f220000300800 */
[C---:B-1----:R-:W-:Y:S02]  /*1170*/  IMAD.WIDE.U32 R6, R0.reuse, 0x10, R24 ;  /* 0x0000001000067825 */ /* 0x042fe400078e0018 */
[----:B------:R-:W0:Y:S03]  /*1180*/  LDC.64 R24, c[0x0][0x3b0] ;  /* 0x0000ec00ff187b82 */ /* 0x000e260000000a00 */
[----:B------:R1:W3:Y:S05]  /*1190*/  LDG.E.128 R180, desc[UR16][R6.64] ;  /* 0x0000001006b47981 */ /* 0x0002ea000c1e1d00 */
[----:B-1----:R-:W1:Y:S02]  /*11a0*/  @P0 LDC.64 R6, c[0x0][0x438] ;  /* 0x00010e00ff060b82 */ /* 0x002e640000000a00 */
[----:B-1----:R-:W-:-:S05]  /*11b0*/  @P0 IMAD.WIDE.U32 R6, R0, 0x10, R6 ;  /* 0x0000001000060825 */ /* 0x002fca00078e0006 */
[----:B------:R0:W5:Y:S02]  /*11c0*/  @P0 LDG.E.128 R48, desc[UR16][R6.64] ;  /* 0x0000001006300981 */ /* 0x000164000c1e1d00 */
[----:B0-----:R-:W-:-:S05]  /*11d0*/  IMAD.WIDE.U32 R6, R0, 0x8, R24 ;  /* 0x0000000800067825 */ /* 0x001fca00078e0018 */
[----:B------:R2:W5:Y:S02]  /*11e0*/  LDG.E.64 R24, desc[UR16][R6.64] ;  /* 0x0000001006187981 */ /* 0x000564000c1e1b00 */
        /* <DEDUP_REMOVED lines=18> */
[----:B------:R0:W-:Y:S04]  /*1310*/  STL [R1+0x94], R17 ;  /* 0x0000941101007387 */ /* 0x0001e80000100800 */
[----:B------:R1:W-:Y:S04]  /*1320*/  STL [R1+0x98], R206 ;  /* 0x000098ce01007387 */ /* 0x0003e80000100800 */
[----:B------:R-:W2:Y:S01]  /*1330*/  LDL.LU R180, [R1+0x8c] ;  /* 0x00008c0001b47983 */ /* 0x000ea20000300800 */
        /* <DEDUP_REMOVED lines=10> */
[----:B------:R-:W-:Y:S01]  /*13e0*/  FMUL.FTZ R187, R8, UR13 ;  /* 0x0000000d08bb7c20 */ /* 0x000fe20008410000 */
[----:B------:R-:W-:Y:S02]  /*13f0*/  HADD2.F32 R8, -RZ, R169.H1_H1 ;  /* 0x300000a9ff087230 */ /* 0x000fe40000004100 */
[----:B------:R-:W-:Y:S01]  /*1400*/  FADD.FTZ R6, R6, -UR14 ;  /* 0x8000000e06067e21 */ /* 0x000fe20008010000 */
[----:B0-----:R-:W-:-:S02]  /*1410*/  HADD2.F32 R17, -RZ, R170.H0_H0 ;  /* 0x200000aaff117230 */ /* 0x001fc40000004100 */
[----:B------:R-:W-:Y:S01]  /*1420*/  FADD.FTZ R131, R131, R7 ;  /* 0x0000000783837221 */ /* 0x000fe20000010000 */
[-C--:B------:R-:W-:Y:S01]  /*1430*/  FFMA.FTZ R250, R187, R7.reuse, R250 ;  /* 0x00000007bbfa7223 */ /* 0x080fe200000100fa */
[----:B------:R-:W-:Y:S01]  /*1440*/  FMUL.FTZ R230, R8, R7 ;  /* 0x0000000708e67220 */ /* 0x000fe20000410000 */
[----:B------:R-:W-:Y:S02]  /*1450*/  HADD2.F32 R7, -RZ, R178.H1_H1 ;  /* 0x300000b2ff077230 */ /* 0x000fe40000004100 */
[----:B------:R-:W-:Y:S01]  /*1460*/  FMUL.FTZ R6, R6, UR13 ;  /* 0x0000000d06067c20 */ /* 0x000fe20008410000 */
[----:B------:R-:W-:Y:S02]  /*1470*/  HADD2.F32 R8, -RZ, R182.H0_H0 ;  /* 0x200000b6ff087230 */ /* 0x000fe40000004100 */
[----:B------:R-:W-:-:S03]  /*1480*/  FADD.FTZ R7, R7, -UR14 ;  /* 0x8000000e07077e21 */ /* 0x000fc60008010000 */
[----:B------:R-:W-:Y:S01]  /*1490*/  FADD.FTZ R124, R124, R8 ;  /* 0x000000087c7c7221 */ /* 0x000fe20000010000 */
[-C--:B------:R-:W-:Y:S01]  /*14a0*/  FFMA.FTZ R249, R6, R8.reuse, R249 ;  /* 0x0000000806f97223 */ /* 0x080fe200000100f9 */
[----:B------:R-:W-:Y:S01]  /*14b0*/  FMUL.FTZ R222, R17, R8 ;  /* 0x0000000811de7220 */ /* 0x000fe20000410000 */
[----:B------:R-:W-:Y:S02]  /*14c0*/  HADD2.F32 R8, -RZ, R179.H0_H0 ;  /* 0x200000b3ff087230 */ /* 0x000fe40000004100 */
[----:B------:R-:W-:Y:S01]  /*14d0*/  FMUL.FTZ R7, R7, UR13 ;  /* 0x0000000d07077c20 */ /* 0x000fe20008410000 */
[----:B------:R-:W-:Y:S02]  /*14e0*/  HADD2.F32 R17, -RZ, R182.H1_H1 ;  /* 0x300000b6ff117230 */ /* 0x000fe40000004100 */
[----:B------:R-:W-:Y:S02]  /*14f0*/  HADD2.F32 R176, -RZ, R170.H1_H1 ;  /* 0x300000aaffb07230 */ /* 0x000fe40000004100 */
[----:B------:R-:W-:Y:S01]  /*1500*/  FADD.FTZ R8, R8, -UR14 ;  /* 0x8000000e08087e21 */ /* 0x000fe20008010000 */
[----:B------:R-:W-:Y:S01]  /*1510*/  FADD.FTZ R125, R125, R17 ;  /* 0x000000117d7d7221 */ /* 0x000fe20000010000 */
[-C--:B------:R-:W-:Y:S01]  /*1520*/  FFMA.FTZ R248, R7, R17.reuse, R248 ;  /* 0x0000001107f87223 */ /* 0x080fe200000100f8 */
[----:B------:R-:W-:Y:S01]  /*1530*/  FMUL.FTZ R217, R176, R17 ;  /* 0x00000011b0d97220 */ /* 0x000fe20000410000 */
[----:B------:R-:W-:-:S02]  /*1540*/  HADD2.F32 R17, -RZ, R183.H0_H0 ;  /* 0x200000b7ff117230 */ /* 0x000fc40000004100 */
[----:B------:R-:W-:Y:S01]  /*1550*/  FMUL.FTZ R8, R8, UR13 ;  /* 0x0000000d08087c20 */ /* 0x000fe20008410000 */
[----:B------:R-:W-:Y:S02]  /*1560*/  HADD2.F32 R176, -RZ, R171.H0_H0 ;  /* 0x200000abffb07230 */ /* 0x000fe40000004100 */
[----:B------:R-:W-:Y:S01]  /*1570*/  FADD.FTZ R126, R126, R17 ;  /* 0x000000117e7e7221 */ /* 0x000fe20000010000 */
[-C--:B------:R-:W-:Y:S02]  /*1580*/  FFMA.FTZ R247, R8, R17.reuse, R247 ;  /* 0x0000001108f77223 */ /* 0x080fe400000100f7 */
[----:B------:R-:W-:Y:S01]  /*1590*/  FMUL.FTZ R216, R176, R17 ;  /* 0x00000011b0d87220 */ /* 0x000fe20000410000 */
[----:B------:R-:W-:Y:S01]  /*15a0*/  FFMA.FTZ R17, R188, R207, RZ ;  /* 0x000000cfbc117223 */ /* 0x000fe200000100ff */
[----:B------:R-:W-:-:S03]  /*15b0*/  HADD2.F32 R179, -RZ, R179.H1_H1 ;  /* 0x300000b3ffb37230 */ /* 0x000fc60000004100 */
[----:B------:R-:W-:Y:S02]  /*15c0*/  FFMA.FTZ R17, R198, R240, R17 ;  /* 0x000000f0c6117223 */ /* 0x000fe40000010011 */
[----:B------:R-:W-:Y:S02]  /*15d0*/  FADD.FTZ R179, R179, -UR14 ;  /* 0x8000000eb3b37e21 */ /* 0x000fe40008010000 */
[----:B------:R-:W-:Y:S01]  /*15e0*/  FFMA.FTZ R17, R193, R235, R17 ;  /* 0x000000ebc1117223 */ /* 0x000fe20000010011 */
[----:B------:R-:W-:Y:S02]  /*15f0*/  HADD2.F32 R177, -RZ, R183.H1_H1 ;  /* 0x300000b7ffb17230 */ /* 0x000fe40000004100 */
[----:B------:R-:W-:Y:S01]  /*1600*/  FADD.FTZ R176, RZ, R207 ;  /* 0x000000cfffb07221 */ /* 0x000fe20000010000 */
[----:B------:R-:W-:Y:S01]  /*1610*/  FFMA.FTZ R178, R187, R230, R17 ;  /* 0x000000e6bbb27223 */ /* 0x000fe20000010011 */
[----:B------:R-:W-:Y:S01]  /*1620*/  FMUL.FTZ R17, R179, UR13 ;  /* 0x0000000db3117c20 */ /* 0x000fe20008410000 */
[----:B------:R0:W-:Y:S01]  /*1630*/  STL [R1+0x9c], R250 ;  /* 0x00009cfa01007387 */ /* 0x0001e20000100800 */
[----:B------:R-:W-:-:S03]  /*1640*/  FADD.FTZ R176, R176, R240 ;  /* 0x000000f0b0b07221 */ /* 0x000fc60000010000 */
[----:B------:R0:W-:Y:S01]  /*1650*/  STL [R1+0x80], R249 ;  /* 0x000080f901007387 */ /* 0x0001e20000100800 */
[----:B------:R-:W-:-:S03]  /*1660*/  FADD.FTZ R176, R176, R235 ;  /* 0x000000ebb0b07221 */ /* 0x000fc60000010000 */
[----:B------:R0:W-:Y:S04]  /*1670*/  STL [R1+0x84], R248 ;  /* 0x000084f801007387 */ /* 0x0001e80000100800 */
[----:B------:R0:W-:Y:S01]  /*1680*/  STL [R1+0x88], R247 ;  /* 0x000088f701007387 */ /* 0x0001e20000100800 */
[----:B------:R-:W-:Y:S01]  /*1690*/  FADD.FTZ R176, R176, R230 ;  /* 0x000000e6b0b07221 */ /* 0x000fe20000010000 */
[----:B------:R-:W-:-:S03]  /*16a0*/  FFMA.FTZ R178, R6, R222, R178 ;  /* 0x000000de06b27223 */ /* 0x000fc600000100b2 */
[----:B------:R-:W-:Y:S01]  /*16b0*/  FADD.FTZ R176, R176, R222 ;  /* 0x000000deb0b07221 */ /* 0x000fe20000010000 */
[----:B------:R-:W-:Y:S02]  /*16c0*/  HADD2.F32 R179, -RZ, R171.H1_H1 ;  /* 0x300000abffb37230 */ /* 0x000fe40000004100 */
[----:B------:R-:W-:Y:S01]  /*16d0*/  FFMA.FTZ R178, R7, R217, R178 ;  /* 0x000000d907b27223 */ /* 0x000fe200000100b2 */
[----:B------:R-:W-:Y:S02]  /*16e0*/  FADD.FTZ R176, R176, R217 ;  /* 0x000000d9b0b07221 */ /* 0x000fe40000010000 */
[-C--:B-1----:R-:W-:Y:S01]  /*16f0*/  FMUL.FTZ R206, R179, R177.reuse ;  /* 0x000000b1b3ce7220 */ /* 0x082fe20000410000 */
[----:B------:R-:W-:Y:S01]  /*1700*/  FFMA.FTZ R178, R8, R216, R178 ;  /* 0x000000d808b27223 */ /* 0x000fe200000100b2 */
[----:B------:R-:W-:Y:S01]  /*1710*/  FADD.FTZ R176, R176, R216 ;  /* 0x000000d8b0b07221 */ /* 0x000fe20000010000 */
[----:B------:R-:W-:Y:S01]  /*1720*/  FADD.FTZ R127, R127, R177 ;  /* 0x000000b17f7f7221 */ /* 0x000fe20000010000 */
[----:B------:R-:W-:Y:S01]  /*1730*/  IADD3 R226, PT, PT, R0, 0x80, RZ ;  /* 0x0000008000e27810 */ /* 0x000fe20007ffe0ff */
[C---:B------:R-:W-:Y:S01]  /*1740*/  FFMA.FTZ R227, R17.reuse, R206, R178 ;  /* 0x000000ce11e37223 */ /* 0x040fe200000100b2 */
[----:B------:R-:W-:Y:S01]  /*1750*/  FADD.FTZ R228, R176, R206 ;  /* 0x000000ceb0e47221 */ /* 0x000fe20000010000 */
[----:B--2---:R-:W-:-:S05]  /*1760*/  FFMA.FTZ R180, R17, R177, R180 ;  /* 0x000000b111b47223 */ /* 0x004fca00000100b4 */
[----:B------:R0:W-:Y:S02]  /*1770*/  STL [R1+0x8c], R180 ;  /* 0x00008cb401007387 */ /* 0x0001e40000100800 */
.L_x_3016:
[----:B------:R-:W-:Y:S05]  /*1780*/  BSYNC.RECONVERGENT B0 ;  /* 0x0000000000007941 */ /* 0x000fea0003800200 */
.L_x_3015:
[----:B------:R-:W-:Y:S04]  /*1790*/  BSSY.RECONVERGENT B0, `(.L_x_3017) ;  /* 0x0000071000007945 */ /* 0x000fe80003800200 */
[----:B------:R-:W-:Y:S05]  /*17a0*/  @!P4 BRA `(.L_x_3018) ;  /* 0x0000000400bcc947 */ /* 0x000fea0003800000 */
[----:B------:R-:W1:Y:S01]  /*17b0*/  LDC.64 R22, c[0x0][0x3a8] ;  /* 0x0000ea00ff167b82 */ /* 0x000e620000000a00 */
[----:B------:R-:W2:Y:S04]  /*17c0*/  LDL.LU R185, [R1+0x70] ;  /* 0x0000700001b97983 */ /* 0x000ea80000300800 */
[----:B------:R-:W3:Y:S03]  /*17d0*/  LDL.LU R221, [R1+0x74] ;  /* 0x0000740001dd7983 */ /* 0x000ee60000300800 */
[----:B0-----:R-:W0:Y:S01]  /*17e0*/  LDC.64 R180, c[0x0][0x428] ;  /* 0x00010a00ffb47b82 */ /* 0x001e220000000a00 */
[----:B------:R-:W4:Y:S04]  /*17f0*/  LDL.LU R205, [R1+0x78] ;  /* 0x0000780001cd7983 */ /* 0x000f280000300800 */
[----:B------:R-:W4:Y:S01]  /*1800*/  LDL.LU R250, [R1+0x7c] ;  /* 0x00007c0001fa7983 */ /* 0x000f220000300800 */
[----:B-----5:R-:W-:Y:S01]  /*1810*/  HADD2.F32 R18, -RZ, R160.H0_H0 ;  /* 0x200000a0ff127230 */ /* 0x020fe20000004100 */
[----:B------:R-:W-:Y:S01]  /*1820*/  ISETP.NE.U32.AND P0, PT, RZ, UR20, PT ;  /* 0x00000014ff007c0c */ /* 0x000fe2000bf05070 */
[----:B------:R-:W0:Y:S01]  /*1830*/  LDC.64 R214, c[0x0][0x3b0] ;  /* 0x0000ec00ffd67b82 */ /* 0x000e220000000a00 */
[----:B------:R-:W4:Y:S01]  /*1840*/  LDL.LU R249, [R1+0x60] ;  /* 0x0000600001f97983 */ /* 0x000f220000300800 */
[----:B-1----:R-:W-:-:S03]  /*1850*/  IMAD.WIDE.U32 R22, R226, 0x10, R22 ;  /* 0x00000010e2167825 */ /* 0x002fc600078e0016 */
[----:B------:R-:W4:Y:S04]  /*1860*/  LDL.LU R248, [R1+0x64] ;  /* 0x0000640001f87983 */ /* 0x000f280000300800 */
[----:B------:R0:W2:Y:S01]  /*1870*/  LDG.E.128 R176, desc[UR16][R22.64] ;  /* 0x0000001016b07981 */ /* 0x0000a2000c1e1d00 */
[----:B------:R-:W-:-:S03]  /*1880*/  ISETP.NE.AND.EX P0, PT, RZ, UR21, PT, P0 ;  /* 0x00000015ff007c0c */ /* 0x000fc6000bf05300 */
[----:B------:R-:W4:Y:S01]  /*1890*/  LDL.LU R247, [R1+0x68] ;  /* 0x0000680001f77983 */ /* 0x000f220000300800 */
[----:B0-----:R-:W-:-:S05]  /*18a0*/  IMAD.WIDE.U32 R22, R226, 0x10, R180 ;  /* 0x00000010e2167825 */ /* 0x001fca00078e00b4 */
[----:B------:R0:W3:Y:S04]  /*18b0*/  LDG.E.128 R180, desc[UR16][R22.64] ;  /* 0x0000001016b47981 */ /* 0x0000e8000c1e1d00 */
[----:B0-----:R-:W0:Y:S02]  /*18c0*/  @P0 LDC.64 R22, c[0x0][0x438] ;  /* 0x00010e00ff160b82 */ /* 0x001e240000000a00 */
[----:B0-----:R-:W-:-:S05]  /*18d0*/  @P0 IMAD.WIDE.U32 R22, R226, 0x10, R22 ;  /* 0x00000010e2160825 */ /* 0x001fca00078e0016 */
[----:B------:R0:W5:Y:S02]  /*18e0*/  @P0 LDG.E.128 R44, desc[UR16][R22.64] ;  /* 0x00000010162c0981 */ /* 0x000164000c1e1d00 */
[----:B0-----:R-:W-:-:S06]  /*18f0*/  IMAD.WIDE.U32 R22, R226, 0x8, R214 ;  /* 0x00000008e2167825 */ /* 0x001fcc00078e00d6 */
[----:B------:R-:W5:Y:S01]  /*1900*/  LDG.E.64 R22, desc[UR16][R22.64] ;  /* 0x0000001016167981 */ /* 0x000f62000c1e1b00 */
        /* <DEDUP_REMOVED lines=34> */
[----:B------:R-:W-:Y:S01]  /*1b30*/  FADD.FTZ R123, R123, R10 ;  /* 0x0000000a7b7b7221 */ /* 0x000fe20000010000 */
[-C--:B------:R-:W-:Y:S01]  /*1b40*/  FFMA.FTZ R250, R186, R10.reuse, R250 ;  /* 0x0000000abafa7223 */ /* 0x080fe200000100fa */
[----:B------:R-:W-:Y:S01]  /*1b50*/  FMUL.FTZ R229, R18, R10 ;  /* 0x0000000a12e57220 */ /* 0x000fe20000410000 */
[----:B0-----:R-:W-:Y:S01]  /*1b60*/  FMUL.FTZ R185, R9, UR13 ;  /* 0x0000000d09b97c20 */ /* 0x001fe20008410000 */
[----:B------:R-:W-:-:S02]  /*1b70*/  HADD2.F32 R10, -RZ, R182.H0_H0 ;  /* 0x200000b6ff0a7230 */ /* 0x000fc40000004100 */
[----:B------:R-:W-:Y:S02]  /*1b80*/  HADD2.F32 R18, -RZ, R162.H0_H0 ;  /* 0x200000a2ff127230 */ /* 0x000fe40000004100 */
[----:B------:R-:W-:Y:S02]  /*1b90*/  HADD2.F32 R9, -RZ, R178.H1_H1 ;  /* 0x300000b2ff097230 */ /* 0x000fe40000004100 */
[----:B------:R-:W-:Y:S01]  /*1ba0*/  FADD.FTZ R116, R116, R10 ;  /* 0x0000000a74747221 */ /* 0x000fe20000010000 */
[-C--:B------:R-:W-:Y:S01]  /*1bb0*/  FFMA.FTZ R249, R185, R10.reuse, R249 ;  /* 0x0000000ab9f97223 */ /* 0x080fe200000100f9 */
[----:B-1----:R-:W-:Y:S01]  /*1bc0*/  FMUL.FTZ R221, R18, R10 ;  /* 0x0000000a12dd7220 */ /* 0x002fe20000410000 */
[----:B------:R-:W-:Y:S02]  /*1bd0*/  HADD2.F32 R10, -RZ, R179.H0_H0 ;  /* 0x200000b3ff0a7230 */ /* 0x000fe40000004100 */
[----:B------:R-:W-:Y:S01]  /*1be0*/  FADD.FTZ R9, R9, -UR14 ;  /* 0x8000000e09097e21 */ /* 0x000fe20008010000 */
[----:B------:R-:W-:-:S02]  /*1bf0*/  HADD2.F32 R176, -RZ, R182.H1_H1 ;  /* 0x300000b6ffb07230 */ /* 0x000fc40000004100 */
[----:B------:R-:W-:Y:S02]  /*1c00*/  HADD2.F32 R177, -RZ, R162.H1_H1 ;  /* 0x300000a2ffb17230 */ /* 0x000fe40000004100 */
[----:B------:R-:W-:Y:S01]  /*1c10*/  FMUL.FTZ R9, R9, UR13 ;  /* 0x0000000d09097c20 */ /* 0x000fe20008410000 */
[----:B------:R-:W-:Y:S01]  /*1c20*/  FADD.FTZ R10, R10, -UR14 ;  /* 0x8000000e0a0a7e21 */ /* 0x000fe20008010000 */
[----:B------:R-:W-:Y:S01]  /*1c30*/  FADD.FTZ R117, R117, R176 ;  /* 0x000000b075757221 */ /* 0x000fe20000010000 */
[----:B------:R-:W-:Y:S02]  /*1c40*/  HADD2.F32 R18, -RZ, R183.H0_H0 ;  /* 0x200000b7ff127230 */ /* 0x000fe40000004100 */
[-C--:B------:R-:W-:Y:S01]  /*1c50*/  FFMA.FTZ R248, R9, R176.reuse, R248 ;  /* 0x000000b009f87223 */ /* 0x080fe200000100f8 */
[----:B------:R-:W-:Y:S01]  /*1c60*/  FMUL.FTZ R215, R177, R176 ;  /* 0x000000b0b1d77220 */ /* 0x000fe20000410000 */
[----:B------:R-:W-:Y:S02]  /*1c70*/  HADD2.F32 R176, -RZ, R163.H0_H0 ;  /* 0x200000a3ffb07230 */ /* 0x000fe40000004100 */
[----:B------:R-:W-:Y:S01]  /*1c80*/  FMUL.FTZ R10, R10, UR13 ;  /* 0x0000000d0a0a7c20 */ /* 0x000fe20008410000 */
[----:B------:R-:W-:Y:S01]  /*1c90*/  FADD.FTZ R177, R228, R244 ;  /* 0x000000f4e4b17221 */ /* 0x000fe20000010000 */
[----:B------:R-:W-:Y:S01]  /*1ca0*/  FADD.FTZ R118, R118, R18 ;  /* 0x0000001276767221 */ /* 0x000fe20000010000 */
[----:B------:R-:W-:-:S02]  /*1cb0*/  HADD2.F32 R179, -RZ, R179.H1_H1 ;  /* 0x300000b3ffb37230 */ /* 0x000fc40000004100 */
[-C--:B------:R-:W-:Y:S01]  /*1cc0*/  FFMA.FTZ R247, R10, R18.reuse, R247 ;  /* 0x000000120af77223 */ /* 0x080fe200000100f7 */
[----:B------:R-:W-:Y:S01]  /*1cd0*/  FMUL.FTZ R214, R176, R18 ;  /* 0x00000012b0d67220 */ /* 0x000fe20000410000 */
[----:B------:R-:W-:Y:S01]  /*1ce0*/  FADD.FTZ R18, R177, R239 ;  /* 0x000000efb1127221 */ /* 0x000fe20000010000 */
[----:B------:R-:W-:-:S03]  /*1cf0*/  FADD.FTZ R179, R179, -UR14 ;  /* 0x8000000eb3b37e21 */ /* 0x000fc60008010000 */
[----:B------:R-:W-:Y:S01]  /*1d00*/  FADD.FTZ R18, R18, R234 ;  /* 0x000000ea12127221 */ /* 0x000fe20000010000 */
[----:B------:R-:W-:Y:S02]  /*1d10*/  HADD2.F32 R176, -RZ, R183.H1_H1 ;  /* 0x300000b7ffb07230 */ /* 0x000fe40000004100 */
[----:B------:R-:W-:Y:S01]  /*1d20*/  FFMA.FTZ R178, R201, R244, R227 ;  /* 0x000000f4c9b27223 */ /* 0x000fe200000100e3 */
[----:B------:R-:W-:Y:S01]  /*1d30*/  FADD.FTZ R177, R18, R229 ;  /* 0x000000e512b17221 */ /* 0x000fe20000010000 */
[----:B------:R-:W-:Y:S01]  /*1d40*/  FMUL.FTZ R18, R179, UR13 ;  /* 0x0000000db3127c20 */ /* 0x000fe20008410000 */
[----:B------:R1:W-:Y:S01]  /*1d50*/  STL [R1+0x7c], R250 ;  /* 0x00007cfa01007387 */ /* 0x0003e20000100800 */
[----:B------:R-:W-:-:S03]  /*1d60*/  FFMA.FTZ R178, R197, R239, R178 ;  /* 0x000000efc5b27223 */ /* 0x000fc600000100b2 */
[----:B------:R1:W-:Y:S01]  /*1d70*/  STL [R1+0x60], R249 ;  /* 0x000060f901007387 */ /* 0x0003e20000100800 */
[----:B------:R-:W-:-:S03]  /*1d80*/  FFMA.FTZ R178, R192, R234, R178 ;  /* 0x000000eac0b27223 */ /* 0x000fc600000100b2 */
[----:B------:R1:W-:Y:S04]  /*1d90*/  STL [R1+0x64], R248 ;  /* 0x000064f801007387 */ /* 0x0003e80000100800 */
[----:B------:R1:W-:Y:S01]  /*1da0*/  STL [R1+0x68], R247 ;  /* 0x000068f701007387 */ /* 0x0003e20000100800 */
[----:B------:R-:W-:Y:S01]  /*1db0*/  FFMA.FTZ R178, R186, R229, R178 ;  /* 0x000000e5bab27223 */ /* 0x000fe200000100b2 */
[----:B------:R-:W-:-:S03]  /*1dc0*/  FADD.FTZ R177, R177, R221 ;  /* 0x000000ddb1b17221 */ /* 0x000fc60000010000 */
[----:B------:R-:W-:Y:S01]  /*1dd0*/  FFMA.FTZ R179, R185, R221, R178 ;  /* 0x000000ddb9b37223 */ /* 0x000fe200000100b2 */
[----:B------:R-:W-:Y:S02]  /*1de0*/  HADD2.F32 R178, -RZ, R163.H1_H1 ;  /* 0x300000a3ffb27230 */ /* 0x000fe40000004100 */
[----:B------:R-:W-:Y:S01]  /*1df0*/  FADD.FTZ R177, R177, R215 ;  /* 0x000000d7b1b17221 */ /* 0x000fe20000010000 */
[----:B------:R-:W-:Y:S02]  /*1e00*/  FFMA.FTZ R179, R9, R215, R179 ;  /* 0x000000d709b37223 */ /* 0x000fe400000100b3 */
[----:B--2---:R-:W-:Y:S01]  /*1e10*/  FMUL.FTZ R205, R178, R176 ;  /* 0x000000b0b2cd7220 */ /* 0x004fe20000410000 */
        /* <DEDUP_REMOVED lines=8> */
.L_x_3018:
[----:B------:R-:W-:Y:S05]  /*1ea0*/  BSYNC.RECONVERGENT B0 ;  /* 0x0000000000007941 */ /* 0x000fea0003800200 */
.L_x_3017:
[----:B------:R-:W-:Y:S04]  /*1eb0*/  BSSY.RECONVERGENT B0, `(.L_x_3019) ;  /* 0x0000071000007945 */ /* 0x000fe80003800200 */
[----:B------:R-:W-:Y:S05]  /*1ec0*/  @!P3 BRA `(.L_x_3020) ;  /* 0x0000000400bcb947 */ /* 0x000fea0003800000 */
[----:B------:R-:W2:Y:S01]  /*1ed0*/  LDC.64 R2, c[0x0][0x3a8] ;  /* 0x0000ea00ff027b82 */ /* 0x000ea20000000a00 */
[----:B------:R-:W3:Y:S04]  /*1ee0*/  LDL.LU R212, [R1+0x50] ;  /* 0x0000500001d47983 */ /* 0x000ee80000300800 */
[----:B------:R-:W4:Y:S03]  /*1ef0*/  LDL.LU R19, [R1+0x54] ;  /* 0x0000540001137983 */ /* 0x000f260000300800 */
[----:B------:R-:W2:Y:S01]  /*1f00*/  LDC.64 R26, c[0x0][0x428] ;  /* 0x00010a00ff1a7b82 */ /* 0x000ea20000000a00 */
[----:B------:R-:W4:Y:S01]  /*1f10*/  LDL.LU R204, [R1+0x58] ;  /* 0x0000580001cc7983 */ /* 0x000f220000300800 */
[----:B------:R-:W-:-:S03]  /*1f20*/  ISETP.NE.U32.AND P0, PT, RZ, UR20, PT ;  /* 0x00000014ff007c0c */ /* 0x000fc6000bf05070 */
[----:B01----:R-:W4:Y:S01]  /*1f30*/  LDL.LU R250, [R1+0x5c] ;  /* 0x00005c0001fa7983 */ /* 0x003f220000300800 */
[----:B--2---:R-:W-:Y:S01]  /*1f40*/  IMAD.WIDE.U32 R2, R226, 0x10, R2 ;  /* 0x00000010e2027825 */ /* 0x004fe200078e0002 */
[----:B------:R-:W-:Y:S02]  /*1f50*/  ISETP.NE.AND.EX P0, PT, RZ, UR21, PT, P0 ;  /* 0x00000015ff007c0c */ /* 0x000fe4000bf05300 */
[----:B------:R-:W2:Y:S04]  /*1f60*/  LDL.LU R249, [R1+0x40] ;  /* 0x0000400001f97983 */ /* 0x000ea80000300800 */
[----:B------:R0:W3:Y:S01]  /*1f70*/  LDG.E.128 R176, desc[UR16][R2.64] ;  /* 0x0000001002b07981 */ /* 0x0000e2000c1e1d00 */
[----:B-----5:R-:W-:-:S03]  /*1f80*/  HADD2.F32 R11, -RZ, R152.H0_H0 ;  /* 0x20000098ff0b7230 */ /* 0x020fc60000004100 */
[----:B------:R-:W2:Y:S04]  /*1f90*/  LDL.LU R248, [R1+0x44] ;  /* 0x0000440001f87983 */ /* 0x000ea80000300800 */
[----:B------:R-:W2:Y:S01]  /*1fa0*/  LDL.LU R247, [R1+0x48] ;  /* 0x0000480001f77983 */ /* 0x000ea20000300800 */
[C---:B0-----:R-:W-:Y:S02]  /*1fb0*/  IMAD.WIDE.U32 R2, R226.reuse, 0x10, R26 ;  /* 0x00000010e2027825 */ /* 0x041fe400078e001a */
[----:B------:R-:W0:Y:S03]  /*1fc0*/  LDC.64 R26, c[0x0][0x3b0] ;  /* 0x0000ec00ff1a7b82 */ /* 0x000e260000000a00 */
[----:B------:R1:W4:Y:S05]  /*1fd0*/  LDG.E.128 R180, desc[UR16][R2.64] ;  /* 0x0000001002b47981 */ /* 0x00032a000c1e1d00 */
[----:B-1----:R-:W1:Y:S02]  /*1fe0*/  @P0 LDC.64 R2, c[0x0][0x438] ;  /* 0x00010e00ff020b82 */ /* 0x002e640000000a00 */
[----:B-1----:R-:W-:-:S05]  /*1ff0*/  @P0 IMAD.WIDE.U32 R2, R226, 0x10, R2 ;  /* 0x00000010e2020825 */ /* 0x002fca00078e0002 */
[----:B------:R0:W5:Y:S02]  /*2000*/  @P0 LDG.E.128 R40, desc[UR16][R2.64] ;  /* 0x0000001002280981 */ /* 0x000164000c1e1d00 */
[----:B0-----:R-:W-:-:S05]  /*2010*/  IMAD.WIDE.U32 R2, R226, 0x8, R26 ;  /* 0x00000008e2027825 */ /* 0x001fca00078e001a */
[----:B------:R3:W5:Y:S02]  /*2020*/  LDG.E.64 R26, desc[UR16][R2.64] ;  /* 0x00000010021a7981 */ /* 0x000764000c1e1b00 */
        /* <DEDUP_REMOVED lines=17> */
[----:B------:R-:W-:-:S02]  /*2140*/  FFMA.FTZ R204, R190, R3, R204 ;  /* 0x00000003becc7223 */ /* 0x000fc400000100cc */
        /* <DEDUP_REMOVED lines=12> */
[----:B------:R-:W-:Y:S01]  /*2210*/  FMUL.FTZ R2, R2, UR13 ;  /* 0x0000000d02027c20 */ /* 0x000fe20008410000 */
[----:B------:R-:W-:-:S02]  /*2220*/  HADD2.F32 R11, -RZ, R181.H1_H1 ;  /* 0x300000b5ff0b7230 */ /* 0x000fc40000004100 */
[----:B------:R-:W-:Y:S02]  /*2230*/  HADD2.F32 R12, -RZ, R153.H1_H1 ;  /* 0x30000099ff0c7230 */ /* 0x000fe40000004100 */
[----:B------:R-:W-:Y:S01]  /*2240*/  FADD.FTZ R3, R3, -UR14 ;  /* 0x8000000e03037e21 */ /* 0x000fe20008010000 */
[----:B0-----:R-:W-:Y:S02]  /*2250*/  HADD2.F32 R19, -RZ, R154.H0_H0 ;  /* 0x2000009aff137230 */ /* 0x001fe40000004100 */
[----:B------:R-:W-:Y:S01]  /*2260*/  FADD.FTZ R115, R115, R11 ;  /* 0x0000000b73737221 */ /* 0x000fe20000010000 */
[-C--:B------:R-:W-:Y:S01]  /*2270*/  FFMA.FTZ R250, R2, R11.reuse, R250 ;  /* 0x0000000b02fa7223 */ /* 0x080fe200000100fa */
[----:B------:R-:W-:Y:S01]  /*2280*/  FMUL.FTZ R225, R12, R11 ;  /* 0x0000000b0ce17220 */ /* 0x000fe20000410000 */
[----:B------:R-:W-:Y:S02]  /*2290*/  HADD2.F32 R12, -RZ, R182.H0_H0 ;  /* 0x200000b6ff0c7230 */ /* 0x000fe40000004100 */
[----:B------:R-:W-:Y:S01]  /*22a0*/  FMUL.FTZ R3, R3, UR13 ;  /* 0x0000000d03037c20 */ /* 0x000fe20008410000 */
[----:B------:R-:W-:-:S02]  /*22b0*/  HADD2.F32 R11, -RZ, R178.H1_H1 ;  /* 0x300000b2ff0b7230 */ /* 0x000fc40000004100 */
[----:B------:R-:W-:Y:S01]  /*22c0*/  FADD.FTZ R108, R108, R12 ;  /* 0x0000000c6c6c7221 */ /* 0x000fe20000010000 */
[-C--:B--2---:R-:W-:Y:S01]  /*22d0*/  FFMA.FTZ R249, R3, R12.reuse, R249 ;  /* 0x0000000c03f97223 */ /* 0x084fe200000100f9 */
[----:B------:R-:W-:Y:S01]  /*22e0*/  FMUL.FTZ R220, R19, R12 ;  /* 0x0000000c13dc7220 */ /* 0x000fe20000410000 */
[----:B------:R-:W-:Y:S01]  /*22f0*/  FADD.FTZ R11, R11, -UR14 ;  /* 0x8000000e0b0b7e21 */ /* 0x000fe20008010000 */
[----:B------:R-:W-:Y:S02]  /*2300*/  HADD2.F32 R12, -RZ, R179.H0_H0 ;  /* 0x200000b3ff0c7230 */ /* 0x000fe40000004100 */
[----:B------:R-:W-:Y:S02]  /*2310*/  HADD2.F32 R176, -RZ, R182.H1_H1 ;  /* 0x300000b6ffb07230 */ /* 0x000fe40000004100 */
[----:B------:R-:W-:Y:S01]  /*2320*/  FMUL.FTZ R11, R11, UR13 ;  /* 0x0000000d0b0b7c20 */ /* 0x000fe20008410000 */
[----:B------:R-:W-:Y:S02]  /*2330*/  HADD2.F32 R177, -RZ, R154.H1_H1 ;  /* 0x3000009affb17230 */ /* 0x000fe40000004100 */
[----:B------:R-:W-:Y:S01]  /*2340*/  FADD.FTZ R12, R12, -UR14 ;  /* 0x8000000e0c0c7e21 */ /* 0x000fe20008010000 */
[----:B------:R-:W-:-:S02]  /*2350*/  HADD2.F32 R19, -RZ, R183.H0_H0 ;  /* 0x200000b7ff137230 */ /* 0x000fc40000004100 */
[----:B------:R-:W-:Y:S01]  /*2360*/  FADD.FTZ R109, R109, R176 ;  /* 0x000000b06d6d7221 */ /* 0x000fe20000010000 */
[-C--:B------:R-:W-:Y:S01]  /*2370*/  FFMA.FTZ R248, R11, R176.reuse, R248 ;  /* 0x000000b00bf87223 */ /* 0x080fe200000100f8 */
[----:B------:R-:W-:Y:S01]  /*2380*/  FMUL.FTZ R213, R177, R176 ;  /* 0x000000b0b1d57220 */ /* 0x000fe20000410000 */
[----:B------:R-:W-:Y:S02]  /*2390*/  HADD2.F32 R176, -RZ, R155.H0_H0 ;  /* 0x2000009bffb07230 */ /* 0x000fe40000004100 */
[----:B------:R-:W-:Y:S01]  /*23a0*/  FMUL.FTZ R12, R12, UR13 ;  /* 0x0000000d0c0c7c20 */ /* 0x000fe20008410000 */
[----:B------:R-:W-:Y:S01]  /*23b0*/  FADD.FTZ R177, R228, R243 ;  /* 0x000000f3e4b17221 */ /* 0x000fe20000010000 */
[----:B------:R-:W-:Y:S01]  /*23c0*/  FADD.FTZ R110, R110, R19 ;  /* 0x000000136e6e7221 */ /* 0x000fe20000010000 */
[----:B------:R-:W-:Y:S02]  /*23d0*/  HADD2.F32 R179, -RZ, R179.H1_H1 ;  /* 0x300000b3ffb37230 */ /* 0x000fe40000004100 */
        /* <DEDUP_REMOVED lines=21> */
[----:B-1----:R-:W-:Y:S01]  /*2530*/  FMUL.FTZ R204, R178, R176 ;  /* 0x000000b0b2cc7220 */ /* 0x002fe20000410000 */
        /* <DEDUP_REMOVED lines=8> */
.L_x_3020:
[----:B------:R-:W-:Y:S05]  /*25c0*/  BSYNC.RECONVERGENT B0 ;  /* 0x0000000000007941 */ /* 0x000fea0003800200 */
.L_x_3019:
[----:B------:R-:W-:Y:S04]  /*25d0*/  BSSY.RECONVERGENT B0, `(.L_x_3021) ;  /* 0x0000071000007945 */ /* 0x000fe80003800200 */
[----:B------:R-:W-:Y:S05]  /*25e0*/  @!P2 BRA `(.L_x_3022) ;  /* 0x0000000400bca947 */ /* 0x000fea0003800000 */
[----:B------:R-:W3:Y:S01]  /*25f0*/  LDC.64 R4, c[0x0][0x3a8] ;  /* 0x0000ea00ff047b82 */ /* 0x000ee20000000a00 */
[----:B------:R-:W4:Y:S04]  /*2600*/  LDL.LU R210, [R1+0x30] ;  /* 0x0000300001d27983 */ /* 0x000f280000300800 */
[----:B------:R-:W4:Y:S03]  /*2610*/  LDL.LU R20, [R1+0x34] ;  /* 0x0000340001147983 */ /* 0x000f260000300800 */
[----:B------:R-:W3:Y:S01]  /*2620*/  LDC.64 R28, c[0x0][0x428] ;  /* 0x00010a00ff1c7b82 */ /* 0x000ee20000000a00 */
[----:B------:R-:W4:Y:S01]  /*2630*/  LDL.LU R203, [R1+0x38] ;  /* 0x0000380001cb7983 */ /* 0x000f220000300800 */
[----:B------:R-:W-:-:S03]  /*2640*/  ISETP.NE.U32.AND P0, PT, RZ, UR20, PT ;  /* 0x00000014ff007c0c */ /* 0x000fc6000bf05070 */
[----:B012---:R-:W2:Y:S01]  /*2650*/  LDL.LU R250, [R1+0x3c] ;  /* 0x00003c0001fa7983 */ /* 0x007ea20000300800 */
[----:B---3--:R-:W-:Y:S01]  /*2660*/  IMAD.WIDE.U32 R4, R226, 0x10, R4 ;  /* 0x00000010e2047825 */ /* 0x008fe200078e0004 */
[----:B------:R-:W-:Y:S02]  /*2670*/  ISETP.NE.AND.EX P0, PT, RZ, UR21, PT, P0 ;  /* 0x00000015ff007c0c */ /* 0x000fe4000bf05300 */
[----:B------:R-:W3:Y:S04]  /*2680*/  LDL.LU R249, [R1+0x20] ;  /* 0x0000200001f97983 */ /* 0x000ee80000300800 */
[----:B------:R0:W4:Y:S01]  /*2690*/  LDG.E.128 R176, desc[UR16][R4.64] ;  /* 0x0000001004b07981 */ /* 0x000122000c1e1d00 */
[----:B-----5:R-:W-:-:S03]  /*26a0*/  HADD2.F32 R13, -RZ, R144.H0_H0 ;  /* 0x20000090ff0d7230 */ /* 0x020fc60000004100 */
[----:B------:R-:W3:Y:S04]  /*26b0*/  LDL.LU R248, [R1+0x24] ;  /* 0x0000240001f87983 */ /* 0x000ee80000300800 */
[----:B------:R-:W3:Y:S01]  /*26c0*/  LDL.LU R247, [R1+0x28] ;  /* 0x0000280001f77983 */ /* 0x000ee20000300800 */
[C---:B0-----:R-:W-:Y:S02]  /*26d0*/  IMAD.WIDE.U32 R4, R226.reuse, 0x10, R28 ;  /* 0x00000010e2047825 */ /* 0x041fe400078e001c */
[----:B------:R-:W0:Y:S03]  /*26e0*/  LDC.64 R28, c[0x0][0x3b0] ;  /* 0x0000ec00ff1c7b82 */ /* 0x000e260000000a00 */
[----:B------:R1:W2:Y:S05]  /*26f0*/  LDG.E.128 R180, desc[UR16][R4.64] ;  /* 0x0000001004b47981 */ /* 0x0002aa000c1e1d00 */
[----:B-1----:R-:W1:Y:S02]  /*2700*/  @P0 LDC.64 R4, c[0x0][0x438] ;  /* 0x00010e00ff040b82 */ /* 0x002e640000000a00 */
[----:B-1----:R-:W-:-:S05]  /*2710*/  @P0 IMAD.WIDE.U32 R4, R226, 0x10, R4 ;  /* 0x00000010e2040825 */ /* 0x002fca00078e0004 */
[----:B------:R0:W5:Y:S02]  /*2720*/  @P0 LDG.E.128 R36, desc[UR16][R4.64] ;  /* 0x0000001004240981 */ /* 0x000164000c1e1d00 */
[----:B0-----:R-:W-:-:S05]  /*2730*/  IMAD.WIDE.U32 R4, R226, 0x8, R28 ;  /* 0x00000008e2047825 */ /* 0x001fca00078e001c */
[----:B------:R4:W5:Y:S02]  /*2740*/  LDG.E.64 R28, desc[UR16][R4.64] ;  /* 0x00000010041c7981 */ /* 0x000964000c1e1b00 */
[----:B----4-:R-:W-:-:S05]  /*2750*/  HADD2.F32 R5, -RZ, R176.H0_H0 ;  /* 0x200000b0ff057230 */ /* 0x010fca0000004100 */
[----:B------:R-:W-:-:S04]  /*2760*/  FADD.FTZ R5, R5, -UR14 ;  /* 0x8000000e05057e21 */ /* 0x000fc80008010000 */
[----:B------:R-:W-:Y:S01]  /*2770*/  FMUL.FTZ R199, R5, UR13 ;  /* 0x0000000d05c77c20 */ /* 0x000fe20008410000 */
[----:B--2---:R-:W-:Y:S02]  /*2780*/  HADD2.F32 R5, -RZ, R180.H0_H0 ;  /* 0x200000b4ff057230 */ /* 0x004fe40000004100 */
        /* <DEDUP_REMOVED lines=16> */
[----:B------:R-:W2:Y:S01]  /*2890*/  LDL.LU R180, [R1+0x2c] ;  /* 0x00002c0001b47983 */ /* 0x000ea20000300800 */
        /* <DEDUP_REMOVED lines=21> */
[-C--:B---3--:R-:W-:Y:S01]  /*29f0*/  FFMA.FTZ R249, R5, R14.reuse, R249 ;  /* 0x0000000e05f97223 */ /* 0x088fe200000100f9 */
        /* <DEDUP_REMOVED lines=44> */
[----:B--2---:R-:W-:-:S05]  /*2cc0*/  FFMA.FTZ R180, R20, R176, R180 ;  /* 0x000000b014b47223 */ /* 0x004fca00000100b4 */
[----:B------:R3:W-:Y:S02]  /*2cd0*/  STL [R1+0x2c], R180 ;  /* 0x00002cb401007387 */ /* 0x0007e40000100800 */
.L_x_3022:
[----:B------:R-:W-:Y:S05]  /*2ce0*/  BSYNC.RECONVERGENT B0 ;  /* 0x0000000000007941 */ /* 0x000fea0003800200 */
.L_x_3021:
[----:B------:R-:W-:Y:S04]  /*2cf0*/  BSSY.RECONVERGENT B0, `(.L_x_3023) ;  /* 0x0000070000007945 */ /* 0x000fe80003800200 */
[----:B------:R-:W-:Y:S05]  /*2d00*/  @!P1 BRA `(.L_x_3024) ;  /* 0x0000000400b89947 */ /* 0x000fea0003800000 */
[----:B------:R-:W4:Y:S01]  /*2d10*/  LDC.64 R30, c[0x0][0x3a8] ;  /* 0x0000ea00ff1e7b82 */ /* 0x000f220000000a00 */
[----:B------:R-:W4:Y:S04]  /*2d20*/  LDL.LU R184, [R1+0x10] ;  /* 0x0000100001b87983 */ /* 0x000f280000300800 */
[----:B------:R-:W4:Y:S03]  /*2d30*/  LDL.LU R223, [R1+0x14] ;  /* 0x0000140001df7983 */ /* 0x000f260000300800 */
[----:B0123--:R-:W0:Y:S01]  /*2d40*/  LDC.64 R180, c[0x0][0x428] ;  /* 0x00010a00ffb47b82 */ /* 0x00fe220000000a00 */
[----:B------:R-:W2:Y:S01]  /*2d50*/  LDL.LU R218, [R1+0x18] ;  /* 0x0000180001da7983 */ /* 0x000ea20000300800 */
[----:B-----5:R-:W-:Y:S01]  /*2d60*/  HADD2.F32 R21, -RZ, R136.H0_H0 ;  /* 0x20000088ff157230 */ /* 0x020fe20000004100 */
[----:B------:R-:W-:-:S02]  /*2d70*/  ISETP.NE.U32.AND P0, PT, RZ, UR20, PT ;  /* 0x00000014ff007c0c */ /* 0x000fc4000bf05070 */
[----:B------:R-:W3:Y:S03]  /*2d80*/  LDL.LU R245, [R1+0x1c] ;  /* 0x00001c0001f57983 */ /* 0x000ee60000300800 */
[----:B------:R-:W1:Y:S01]  /*2d90*/  LDC.64 R246, c[0x0][0x3b0] ;  /* 0x0000ec00fff67b82 */ /* 0x000e620000000a00 */
[----:B------:R-:W3:Y:S01]  /*2da0*/  LDL.LU R250, [R1] ;  /* 0x0000000001fa7983 */ /* 0x000ee20000300800 */
[C---:B----4-:R-:W-:Y:S01]  /*2db0*/  IMAD.WIDE.U32 R30, R226.reuse, 0x10, R30 ;  /* 0x00000010e21e7825 */ /* 0x050fe200078e001e */
[----:B------:R-:W-:Y:S02]  /*2dc0*/  ISETP.NE.AND.EX P0, PT, RZ, UR21, PT, P0 ;  /* 0x00000015ff007c0c */ /* 0x000fe4000bf05300 */
[----:B------:R-:W4:Y:S04]  /*2dd0*/  LDL.LU R249, [R1+0x4] ;  /* 0x0000040001f97983 */ /* 0x000f280000300800 */
[----:B------:R0:W2:Y:S04]  /*2de0*/  LDG.E.128 R176, desc[UR16][R30.64] ;  /* 0x000000101eb07981 */ /* 0x0000a8000c1e1d00 */
[----:B------:R-:W4:Y:S01]  /*2df0*/  LDL.LU R248, [R1+0x8] ;  /* 0x0000080001f87983 */ /* 0x000f220000300800 */
[----:B0-----:R-:W-:-:S05]  /*2e00*/  IMAD.WIDE.U32 R30, R226, 0x10, R180 ;  /* 0x00000010e21e7825 */ /* 0x001fca00078e00b4 */
[----:B------:R0:W3:Y:S02]  /*2e10*/  LDG.E.128 R180, desc[UR16][R30.64] ;  /* 0x000000101eb47981 */ /* 0x0000e4000c1e1d00 */
[----:B0-----:R-:W0:Y:S02]  /*2e20*/  @P0 LDC.64 R30, c[0x0][0x438] ;  /* 0x00010e00ff1e0b82 */ /* 0x001e240000000a00 */
[----:B0-----:R-:W-:-:S04]  /*2e30*/  @P0 IMAD.WIDE.U32 R208, R226, 0x10, R30 ;  /* 0x00000010e2d00825 */ /* 0x001fc800078e001e */
[----:B-1----:R-:W-:Y:S01]  /*2e40*/  IMAD.WIDE.U32 R30, R226, 0x8, R246 ;  /* 0x00000008e21e7825 */ /* 0x002fe200078e00f6 */
[----:B------:R0:W5:Y:S05]  /*2e50*/  @P0 LDG.E.128 R32, desc[UR16][R208.64] ;  /* 0x00000010d0200981 */ /* 0x00016a000c1e1d00 */
[----:B------:R-:W5:Y:S01]  /*2e60*/  LDG.E.64 R30, desc[UR16][R30.64] ;  /* 0x000000101e1e7981 */ /* 0x000f62000c1e1b00 */
[----:B--2---:R-:W-:-:S05]  /*2e70*/  HADD2.F32 R15, -RZ, R176.H0_H0 ;  /* 0x200000b0ff0f7230 */ /* 0x004fca0000004100 */
[----:B------:R-:W-:-:S04]  /*2e80*/  FADD.FTZ R16, R15, -UR14 ;  /* 0x8000000e0f107e21 */ /* 0x000fc80008010000 */
[----:B------:R-:W-:Y:S01]  /*2e90*/  FMUL.FTZ R202, R16, UR13 ;  /* 0x0000000d10ca7c20 */ /* 0x000fe20008410000 */
[----:B------:R-:W-:Y:S02]  /*2ea0*/  HADD2.F32 R15, -RZ, R176.H1_H1 ;  /* 0x300000b0ff0f7230 */ /* 0x000fe40000004100 */
[----:B---3--:R-:W-:-:S05]  /*2eb0*/  HADD2.F32 R16, -RZ, R180.H0_H0 ;  /* 0x200000b4ff107230 */ /* 0x008fca0000004100 */
[----:B------:R-:W-:Y:S01]  /*2ec0*/  FADD.FTZ R96, R96, R16 ;  /* 0x0000001060607221 */ /* 0x000fe20000010000 */
[-C--:B------:R-:W-:Y:S01]  /*2ed0*/  FFMA.FTZ R184, R202, R16.reuse, R184 ;  /* 0x00000010cab87223 */ /* 0x080fe200000100b8 */
[----:B------:R-:W-:Y:S01]  /*2ee0*/  FMUL.FTZ R241, R21, R16 ;  /* 0x0000001015f17220 */ /* 0x000fe20000410000 */
[----:B------:R-:W-:Y:S02]  /*2ef0*/  HADD2.F32 R16, -RZ, R177.H0_H0 ;  /* 0x200000b1ff107230 */ /* 0x000fe40000004100 */
[----:B------:R-:W-:Y:S01]  /*2f00*/  FADD.FTZ R21, R15, -UR14 ;  /* 0x8000000e0f157e21 */ /* 0x000fe20008010000 */
[----:B------:R-:W-:Y:S02]  /*2f10*/  HADD2.F32 R15, -RZ, R180.H1_H1 ;  /* 0x300000b4ff0f7230 */ /* 0x000fe40000004100 */
[----:B------:R-:W-:Y:S01]  /*2f20*/  FADD.FTZ R16, R16, -UR14 ;  /* 0x8000000e10107e21 */ /* 0x000fe20008010000 */
[----:B------:R-:W-:Y:S01]  /*2f30*/  FMUL.FTZ R196, R21, UR13 ;  /* 0x0000000d15c47c20 */ /* 0x000fe20008410000 */
[----:B------:R-:W-:-:S02]  /*2f40*/  HADD2.F32 R21, -RZ, R136.H1_H1 ;  /* 0x30000088ff157230 */ /* 0x000fc40000004100 */
[----:B------:R-:W-:Y:S01]  /*2f50*/  FMUL.FTZ R191, R16, UR13 ;  /* 0x0000000d10bf7c20 */ /* 0x000fe20008410000 */
[----:B------:R-:W-:Y:S02]  /*2f60*/  HADD2.F32 R16, -RZ, R181.H0_H0 ;  /* 0x200000b5ff107230 */ /* 0x000fe40000004100 */
[-C--:B------:R-:W-:Y:S01]  /*2f70*/  FFMA.FTZ R223, R196, R15.reuse, R223 ;  /* 0x0000000fc4df7223 */ /* 0x080fe200000100df */
[----:B------:R-:W-:Y:S01]  /*2f80*/  FMUL.FTZ R236, R21, R15 ;  /* 0x0000000f15ec7220 */ /* 0x000fe20000410000 */
[----:B------:R-:W-:Y:S02]  /*2f90*/  HADD2.F32 R21, -RZ, R137.H0_H0 ;  /* 0x20000089ff157230 */ /* 0x000fe40000004100 */
[-C--:B------:R-:W-:Y:S01]  /*2fa0*/  FFMA.FTZ R218, R191, R16.reuse, R218 ;  /* 0x00000010bfda7223 */ /* 0x080fe200000100da */
[----:B------:R1:W-:Y:S01]  /*2fb0*/  STL [R1+0x10], R184 ;  /* 0x000010b801007387 */ /* 0x0003e20000100800 */
[----:B------:R-:W-:Y:S01]  /*2fc0*/  FADD.FTZ R98, R98, R16 ;  /* 0x0000001062627221 */ /* 0x000fe20000010000 */
[----:B------:R-:W-:Y:S01]  /*2fd0*/  FMUL.FTZ R231, R21, R16 ;  /* 0x0000001015e77220 */ /* 0x000fe20000410000 */
[----:B------:R-:W-:Y:S01]  /*2fe0*/  HADD2.F32 R16, -RZ, R181.H1_H1 ;  /* 0x300000b5ff107230 */ /* 0x000fe20000004100 */
[----:B------:R2:W-:Y:S04]  /*2ff0*/  STL [R1+0x14], R223 ;  /* 0x000014df01007387 */ /* 0x0005e80000100800 */
[----:B------:R3:W-:Y:S04]  /*3000*/  STL [R1+0x18], R218 ;  /* 0x000018da01007387 */ /* 0x0007e80000100800 */
[----:B------:R-:W4:Y:S01]  /*3010*/  LDL.LU R181, [R1+0xc] ;  /* 0x00000c0001b57983 */ /* 0x000f220000300800 */
[----:B------:R-:W-:Y:S01]  /*3020*/  FADD.FTZ R97, R97, R15 ;  /* 0x0000000f61617221 */ /* 0x000fe20000010000 */
[----:B------:R-:W-:-:S05]  /*3030*/  HADD2.F32 R15, -RZ, R177.H1_H1 ;  /* 0x300000b1ff0f7230 */ /* 0x000fca0000004100 */
[----:B------:R-:W-:Y:S01]  /*3040*/  FADD.FTZ R21, R15, -UR14 ;  /* 0x8000000e0f157e21 */ /* 0x000fe20008010000 */
[----:B------:R-:W-:-:S03]  /*3050*/  HADD2.F32 R15, -RZ, R178.H0_H0 ;  /* 0x200000b2ff0f7230 */ /* 0x000fc60000004100 */
[----:B-1----:R-:W-:Y:S01]  /*3060*/  FMUL.FTZ R184, R21, UR13 ;  /* 0x0000000d15b87c20 */ /* 0x002fe20008410000 */
[----:B------:R-:W-:Y:S02]  /*3070*/  HADD2.F32 R21, -RZ, R137.H1_H1 ;  /* 0x30000089ff157230 */ /* 0x000fe40000004100 */
[----:B------:R-:W-:Y:S01]  /*3080*/  FADD.FTZ R15, R15, -UR14 ;  /* 0x8000000e0f0f7e21 */ /* 0x000fe20008010000 */
[----:B------:R-:W-:Y:S01]  /*3090*/  FADD.FTZ R99, R99, R16 ;  /* 0x0000001063637221 */ /* 0x000fe20000010000 */
[-C--:B------:R-:W-:Y:S01]  /*30a0*/  FFMA.FTZ R245, R184, R16.reuse, R245 ;  /* 0x00000010b8f57223 */ /* 0x080fe200000100f5 */
[----:B------:R-:W-:Y:S02]  /*30b0*/  HADD2.F32 R176, -RZ, R138.H0_H0 ;  /* 0x2000008affb07230 */ /* 0x000fe40000004100 */
[----:B--2---:R-:W-:Y:S01]  /*30c0*/  FMUL.FTZ R223, R21, R16 ;  /* 0x0000001015df7220 */ /* 0x004fe20000410000 */
[----:B------:R-:W-:Y:S02]  /*30d0*/  HADD2.F32 R16, -RZ, R182.H0_H0 ;  /* 0x200000b6ff107230 */ /* 0x000fe40000004100 */
[----:B------:R-:W-:Y:S01]  /*30e0*/  FMUL.FTZ R21, R15, UR13 ;  /* 0x0000000d0f157c20 */ /* 0x000fe20008410000 */
[----:B------:R-:W-:-:S02]  /*30f0*/  HADD2.F32 R15, -RZ, R178.H1_H1 ;  /* 0x300000b2ff0f7230 */ /* 0x000fc40000004100 */
[----:B------:R-:W-:Y:S02]  /*3100*/  HADD2.F32 R177, -RZ, R182.H1_H1 ;  /* 0x300000b6ffb17230 */ /* 0x000fe40000004100 */
[----:B------:R-:W-:Y:S02]  /*3110*/  HADD2.F32 R178, -RZ, R138.H1_H1 ;  /* 0x3000008affb27230 */ /* 0x000fe40000004100 */
[----:B------:R-:W-:Y:S01]  /*3120*/  FADD.FTZ R92, R92, R16 ;  /* 0x000000105c5c7221 */ /* 0x000fe20000010000 */
[-C--:B------:R-:W-:Y:S01]  /*3130*/  FFMA.FTZ R250, R21, R16.reuse, R250 ;  /* 0x0000001015fa7223 */ /* 0x080fe200000100fa */
[----:B---3--:R-:W-:Y:S01]  /*3140*/  FMUL.FTZ R218, R176, R16 ;  /* 0x00000010b0da7220 */ /* 0x008fe20000410000 */
[--C-:B------:R-:W-:Y:S02]  /*3150*/  HADD2.F32 R16, -RZ, R179.reuse.H0_H0 ;  /* 0x200000b3ff107230 */ /* 0x100fe40000004100 */
[----:B------:R-:W-:Y:S01]  /*3160*/  FADD.FTZ R15, R15, -UR14 ;  /* 0x8000000e0f0f7e21 */ /* 0x000fe20008010000 */
[----:B------:R-:W-:-:S02]  /*3170*/  HADD2.F32 R179, -RZ, R179.H1_H1 ;  /* 0x300000b3ffb37230 */ /* 0x000fc40000004100 */
[-C--:B0-----:R-:W-:Y:S01]  /*3180*/  FMUL.FTZ R209, R178, R177.reuse ;  /* 0x000000b1b2d17220 */ /* 0x081fe20000410000 */
[----:B------:R-:W-:Y:S02]  /*3190*/  HADD2.F32 R176, -RZ, R183.H0_H0 ;  /* 0x200000b7ffb07230 */ /* 0x000fe40000004100 */
[----:B------:R-:W-:Y:S02]  /*31a0*/  HADD2.F32 R178, -RZ, R139.H0_H0 ;  /* 0x2000008bffb27230 */ /* 0x000fe40000004100 */
[----:B------:R-:W-:Y:S01]  /*31b0*/  FADD.FTZ R16, R16, -UR14 ;  /* 0x8000000e10107e21 */ /* 0x000fe20008010000 */
[----:B------:R-:W-:Y:S01]  /*31c0*/  FMUL.FTZ R15, R15, UR13 ;  /* 0x0000000d0f0f7c20 */ /* 0x000fe20008410000 */
[----:B------:R-:W-:Y:S01]  /*31d0*/  FADD.FTZ R179, R179, -UR14 ;  /* 0x8000000eb3b37e21 */ /* 0x000fe20008010000 */
[----:B------:R0:W-:Y:S01]  /*31e0*/  STL [R1+0x1c], R245 ;  /* 0x00001cf501007387 */ /* 0x0001e20000100800 */
[----:B------:R-:W-:Y:S01]  /*31f0*/  FMUL.FTZ R208, R178, R176 ;  /* 0x000000b0b2d07220 */ /* 0x000fe20000410000 */
[----:B------:R-:W-:Y:S01]  /*3200*/  FADD.FTZ R93, R93, R177 ;  /* 0x000000b15d5d7221 */ /* 0x000fe20000010000 */
[----:B----4-:R-:W-:Y:S01]  /*3210*/  FFMA.FTZ R249, R15, R177, R249 ;  /* 0x000000b10ff97223 */ /* 0x010fe200000100f9 */
[----:B------:R-:W-:Y:S01]  /*3220*/  FMUL.FTZ R16, R16, UR13 ;  /* 0x0000000d10107c20 */ /* 0x000fe20008410000 */
[----:B------:R-:W-:-:S02]  /*3230*/  HADD2.F32 R178, -RZ, R183.H1_H1 ;  /* 0x300000b7ffb27230 */ /* 0x000fc40000004100 */
[----:B------:R-:W-:Y:S01]  /*3240*/  FADD.FTZ R177, R228, R241 ;  /* 0x000000f1e4b17221 */ /* 0x000fe20000010000 */
[----:B------:R-:W-:Y:S01]  /*3250*/  FFMA.FTZ R180, R202, R241, R227 ;  /* 0x000000f1cab47223 */ /* 0x000fe200000100e3 */
[----:B0-----:R-:W-:Y:S01]  /*3260*/  FMUL.FTZ R245, R179, UR13 ;  /* 0x0000000db3f57c20 */ /* 0x001fe20008410000 */
[----:B------:R-:W-:Y:S01]  /*3270*/  FFMA.FTZ R248, R16, R176, R248 ;  /* 0x000000b010f87223 */ /* 0x000fe200000100f8 */
[----:B------:R-:W-:Y:S01]  /*3280*/  FADD.FTZ R94, R94, R176 ;  /* 0x000000b05e5e7221 */ /* 0x000fe20000010000 */
[----:B------:R-:W-:Y:S01]  /*3290*/  FADD.FTZ R177, R177, R236 ;  /* 0x000000ecb1b17221 */ /* 0x000fe20000010000 */
[----:B------:R-:W-:Y:S01]  /*32a0*/  FFMA.FTZ R176, R196, R236, R180 ;  /* 0x000000ecc4b07223 */ /* 0x000fe200000100b4 */
[----:B------:R4:W-:Y:S02]  /*32b0*/  STL [R1], R250 ;  /* 0x000000fa01007387 */ /* 0x0009e40000100800 */
[----:B------:R-:W-:Y:S02]  /*32c0*/  FADD.FTZ R177, R177, R231 ;  /* 0x000000e7b1b17221 */ /* 0x000fe40000010000 */
[----:B------:R4:W-:Y:S01]  /*32d0*/  STL [R1+0x4], R249 ;  /* 0x000004f901007387 */ /* 0x0009e20000100800 */
[----:B------:R-:W-:-:S03]  /*32e0*/  FFMA.FTZ R176, R191, R231, R176 ;  /* 0x000000e7bfb07223 */ /* 0x000fc600000100b0 */
[----:B------:R4:W-:Y:S01]  /*32f0*/  STL [R1+0x8], R248 ;  /* 0x000008f801007387 */ /* 0x0009e20000100800 */
[----:B------:R-:W-:Y:S01]  /*3300*/  FADD.FTZ R177, R177, R223 ;  /* 0x000000dfb1b17221 */ /* 0x000fe20000010000 */
[----:B------:R-:W-:-:S03]  /*3310*/  FFMA.FTZ R176, R184, R223, R176 ;  /* 0x000000dfb8b07223 */ /* 0x000fc600000100b0 */
        /* <DEDUP_REMOVED lines=8> */
[----:B------:R-:W-:-:S02]  /*33a0*/  FADD.FTZ R95, R95, R178 ;  /* 0x000000b25f5f7221 */ /* 0x000fc40000010000 */
[----:B------:R-:W-:Y:S01]  /*33b0*/  FADD.FTZ R228, R176, R246 ;  /* 0x000000f6b0e47221 */ /* 0x000fe20000010000 */
[C---:B------:R-:W-:Y:S01]  /*33c0*/  FFMA.FTZ R227, R245.reuse, R246, R177 ;  /* 0x000000f6f5e37223 */ /* 0x040fe200000100b1 */
[----:B------:R-:W-:-:S05]  /*33d0*/  FFMA.FTZ R181, R245, R178, R181 ;  /* 0x000000b2f5b57223 */ /* 0x000fca00000100b5 */
[----:B------:R4:W-:Y:S02]  /*33e0*/  STL [R1+0xc], R181 ;  /* 0x00000cb501007387 */ /* 0x0009e40000100800 */
.L_x_3024:
[----:B------:R-:W-:Y:S05]  /*33f0*/  BSYNC.RECONVERGENT B0 ;  /* 0x0000000000007941 */ /* 0x000fea0003800200 */
.L_x_3023:
[----:B------:R-:W0:Y:S01]  /*3400*/  SHFL.DOWN PT, R176, R228, 0x10, 0x1f ;  /* 0x0a001f00e4b07f89 */ /* 0x000e2200000e0000 */
[----:B------:R-:W-:Y:S01]  /*3410*/  LOP3.LUT P0, RZ, R252, 0x1f, RZ, 0xc0, !PT ;  /* 0x0000001ffcff7812 */ /* 0x000fe2000780c0ff */
[----:B------:R-:W-:Y:S02]  /*3420*/  BSSY.RECONVERGENT B0, `(.L_x_3025) ;  /* 0x000001d000007945 */ /* 0x000fe40003800200 */
        /* <DEDUP_REMOVED lines=28> */
.L_x_3026:
[----:B------:R-:W-:Y:S05]  /*35f0*/  BSYNC.RECONVERGENT B0 ;  /* 0x0000000000007941 */ /* 0x000fea0003800200 */
.L_x_3025:
        /* <DEDUP_REMOVED lines=14> */
[----:B--23--:R-:W-:Y:S01]  /*36e0*/  FADD.FTZ R180, R178, R176 ;  /* 0x000000b0b2b47221 */ /* 0x00cfe20000010000 */
[----:B----4-:R-:W-:-:S03]  /*36f0*/  FADD.FTZ R181, R179, R177 ;  /* 0x000000b1b3b57221 */ /* 0x010fc60000010000 */
        /* <DEDUP_REMOVED lines=18> */
[----:B-----5:R-:W-:-:S13]  /*3820*/  LOP3.LUT P6, RZ, R24, 0xff00, RZ, 0xc0, !PT ;  /* 0x0000ff0018ff7812 */ /* 0x020fda00078cc0ff */
[----:B------:R-:W0:Y:S01]  /*3830*/  @P6 LDC R182, c[0x0][0x408] ;  /* 0x00010200ffb66b82 */ /* 0x000e220000000800 */
[----:B------:R-:W-:Y:S01]  /*3840*/  @P6 FFMA.FTZ R181, R198, UR4, R180 ;  /* 0x00000004c6b56c23 */ /* 0x000fe200080100b4 */
[----:B------:R-:W-:-:S03]  /*3850*/  @P6 HADD2.F32 R183, -RZ, R176.H1_H1 ;  /* 0x300000b0ffb76230 */ /* 0x000fc60000004100 */
[----:B------:R-:W-:-:S04]  /*3860*/  @P6 FADD.FTZ R181, R240, -R181 ;  /* 0x800000b5f0b56221 */ /* 0x000fc80000010000 */
        /* <DEDUP_REMOVED lines=13> */
[----:B------:R-:W-:-:S05]  /*3940*/  @P6 HADD2.F32 R183, -RZ, R164.H1_H1 ;  /* 0x300000a4ffb76230 */ /* 0x000fca0000004100 */
[----:B------:R-:W-:Y:S01]  /*3950*/  @P6 FMUL.FTZ R89, R182, R183 ;  /* 0x000000b7b6596220 */ /* 0x000fe20000410000 */
[----:B------:R-:W-:-:S13]  /*3960*/  LOP3.LUT P6, RZ, R24, 0xff0000, RZ, 0xc0, !PT ;  /* 0x00ff000018ff7812 */ /* 0x000fda00078cc0ff */
[----:B------:R-:W0:Y:S01]  /*3970*/  @P6 LDC R183, c[0x0][0x408] ;  /* 0x00010200ffb76b82 */ /* 0x000e220000000800 */
[----:B------:R-:W-:Y:S01]  /*3980*/  @P6 FFMA.FTZ R182, R193, UR4, R180 ;  /* 0x00000004c1b66c23 */ /* 0x000fe200080100b4 */
[----:B------:R-:W-:-:S03]  /*3990*/  @P6 HADD2.F32 R226, -RZ, R177.H0_H0 ;  /* 0x200000b1ffe26230 */ /* 0x000fc60000004100 */
[----:B------:R-:W-:-:S04]  /*39a0*/  @P6 FADD.FTZ R182, R235, -R182 ;  /* 0x800000b6ebb66221 */ /* 0x000fc80000010000 */
[----:B------:R-:W-:-:S04]  /*39b0*/  @P6 FMUL.FTZ R182, R182, UR13 ;  /* 0x0000000db6b66c20 */ /* 0x000fc80008410000 */
[----:B------:R-:W-:-:S04]  /*39c0*/  @P6 FMUL.FTZ R182, R182, UR12 ;  /* 0x0000000cb6b66c20 */ /* 0x000fc80008410000 */
[----:B0-----:R-:W-:Y:S01]  /*39d0*/  @P6 FMUL.FTZ R183, R182, R183 ;  /* 0x000000b7b6b76220 */ /* 0x001fe20000410000 */
[----:B------:R-:W-:-:S03]  /*39e0*/  HFMA2 R182, -RZ, RZ, 0, 0 ;  /* 0x00000000ffb67431 */ /* 0x000fc600000001ff */
[----:B------:R-:W-:Y:S01]  /*39f0*/  @P6 FMUL.FTZ R182, R226, R183 ;  /* 0x000000b7e2b66220 */ /* 0x000fe20000410000 */
[----:B------:R-:W-:Y:S01]  /*3a00*/  @P6 HADD2.F32 R226, -RZ, R165.H0_H0 ;  /* 0x200000a5ffe26230 */ /* 0x000fe20000004100 */
        /* <DEDUP_REMOVED lines=16> */
[----:B------:R-:W-:Y:S02]  /*3b10*/  @P6 HADD2.F32 R226, -RZ, R177.H1_H1 ;  /* 0x300000b1ffe26230 */ /* 0x000fe40000004100 */
        /* <DEDUP_REMOVED lines=22> */
[----:B------:R-:W-:-:S03]  /*3c80*/  @P6 HADD2.F32 R227, -RZ, R166.H0_H0 ;  /* 0x200000a6ffe36230 */ /* 0x000fc60000004100 */
[----:B------:R-:W-:Y:S01]  /*3c90*/  FADD.FTZ R177, R84, R182 ;  /* 0x000000b654b17221 */ /* 0x000fe20000010000 */
[----:B------:R-:W-:Y:S01]  /*3ca0*/  @P6 FFMA.FTZ R182, R6, UR4, R180 ;  /* 0x0000000406b66c23 */ /* 0x000fe200080100b4 */
[----:B------:R-:W0:Y:S03]  /*3cb0*/  @P6 LDC R84, c[0x0][0x408] ;  /* 0x00010200ff546b82 */ /* 0x000e260000000800 */
        /* <DEDUP_REMOVED lines=16> */
[----:B------:R-:W-:-:S03]  /*3dc0*/  @P6 FFMA.FTZ R178, R7, UR4, R180 ;  /* 0x0000000407b26c23 */ /* 0x000fc600080100b4 */
[----:B------:R-:W-:Y:S01]  /*3dd0*/  FADD.FTZ R182, R85, R227 ;  /* 0x000000e355b67221 */ /* 0x000fe20000010000 */
[----:B------:R-:W-:Y:S01]  /*3de0*/  @P6 FADD.FTZ R178, R217, -R178 ;  /* 0x800000b2d9b26221 */ /* 0x000fe20000010000 */
[----:B------:R-:W0:Y:S01]  /*3df0*/  @P6 LDC R85, c[0x0][0x408] ;  /* 0x00010200ff556b82 */ /* 0x000e220000000800 */
[----:B------:R-:W-:Y:S02]  /*3e00*/  MOV R227, RZ ;  /* 0x000000ff00e37202 */ /* 0x000fe40000000f00 */
        /* <DEDUP_REMOVED lines=23> */
[----:B------:R-:W-:-:S05]  /*3f80*/  @P6 HADD2.F32 R86, -RZ, R167.H0_H0 ;  /* 0x200000a7ff566230 */ /* 0x000fca0000004100 */
[----:B------:R-:W-:Y:S01]  /*3f90*/  @P6 FMUL.FTZ R228, R85, R86 ;  /* 0x0000005655e46220 */ /* 0x000fe20000410000 */
[----:B------:R-:W-:-:S04]  /*3fa0*/  ISETP.GE.U32.AND P6, PT, R24, RZ, PT ;  /* 0x000000ff1800720c */ /* 0x000fc80003fc6070 */
[----:B------:R-:W-:-:S13]  /*3fb0*/  ISETP.GE.U32.AND.EX P6, PT, R25, 0x1000000, PT, P6 ;  /* 0x010000001900780c */ /* 0x000fda0003fc6160 */
        /* <DEDUP_REMOVED lines=19> */
[----:B------:R-:W-:-:S04]  /*40f0*/  LOP3.LUT P6, RZ, R24, 0xff, RZ, 0xc0, !PT ;  /* 0x000000ff18ff7812 */ /* 0x000fc800078cc0ff */
[----:B------:R-:W-:-:S09]  /*4100*/  F2FP.F16.F32.PACK_AB R87, R87, R228 ;  /* 0x000000e45757723e */ /* 0x000fd200000000ff */
[----:B------:R-:W0:Y:S01]  /*4110*/  @P6 LDC R85, c[0x0][0x408] ;  /* 0x00010200ff556b82 */ /* 0x000e220000000800 */
[----:B------:R-:W-:-:S04]  /*4120*/  @P6 FFMA.FTZ R86, R188, UR4, R180 ;  /* 0x00000004bc566c23 */ /* 0x000fc800080100b4 */
[----:B------:R-:W-:-:S04]  /*4130*/  @P6 FADD.FTZ R86, R207, -R86 ;  /* 0x80000056cf566221 */ /* 0x000fc80000010000 */
[----:B------:R-:W-:-:S04]  /*4140*/  @P6 FMUL.FTZ R86, R86, UR13 ;  /* 0x0000000d56566c20 */ /* 0x000fc80008410000 */
[----:B------:R-:W-:-:S04]  /*4150*/  @P6 FMUL.FTZ R86, R86, UR12 ;  /* 0x0000000c56566c20 */ /* 0x000fc80008410000 */
[----:B0-----:R-:W-:Y:S01]  /*4160*/  @P6 FMUL.FTZ R85, R86, R85 ;  /* 0x0000005556556220 */ /* 0x001fe20000410000 */
[----:B------:R-:W-:Y:S02]  /*4170*/  @P6 HADD2.F32 R86, -RZ, R176.H0_H0 ;  /* 0x200000b0ff566230 */ /* 0x000fe40000004100 */
[----:B------:R-:W-:-:S03]  /*4180*/  HFMA2 R176, -RZ, RZ, 0, 0 ;  /* 0x00000000ffb07431 */ /* 0x000fc600000001ff */
[----:B------:R-:W-:Y:S01]  /*4190*/  @P6 FMUL.FTZ R176, R86, R85 ;  /* 0x0000005556b06220 */ /* 0x000fe20000410000 */
[----:B------:R-:W-:Y:S01]  /*41a0*/  F2FP.F16.F32.PACK_AB R85, R226, R183 ;  /* 0x000000b7e255723e */ /* 0x000fe200000000ff */
[----:B------:R-:W0:Y:S01]  /*41b0*/  @P6 LDC R86, c[0x0][0x408] ;  /* 0x00010200ff566b82 */ /* 0x000e220000000800 */
[----:B------:R-:W-:Y:S02]  /*41c0*/  @P6 HADD2.F32 R183, -RZ, R164.H0_H0 ;  /* 0x200000a4ffb76230 */ /* 0x000fe40000004100 */
        /* <DEDUP_REMOVED lines=8> */
[----:B------:R-:W-:-:S04]  /*4250*/  F2FP.F16.F32.PACK_AB R86, R227, R84 ;  /* 0x00000054e356723e */ /* 0x000fc800000000ff */
[----:B------:R-:W-:Y:S01]  /*4260*/  F2FP.F16.F32.PACK_AB R84, R89, R88 ;  /* 0x000000585954723e */ /* 0x000fe200000000ff */
[----:B------:R-:W-:Y:S06]  /*4270*/  BRA `(.L_x_3032) ;  /* 0x0000000800447947 */ /* 0x000fec0003800000 */
.L_x_3031:
[----:B-----5:R-:W-:Y:S01]  /*4280*/  LOP3.LUT P6, RZ, R24, 0xff00, RZ, 0xc0, !PT ;  /* 0x0000ff0018ff7812 */ /* 0x020fe200078cc0ff */
[----:B------:R-:W-:Y:S01]  /*4290*/  FFMA.FTZ R172, R198, UR4, R180 ;  /* 0x00000004c6ac7c23 */ /* 0x000fe200080100b4 */
[----:B------:R-:W-:-:S03]  /*42a0*/  MOV R183, RZ ;  /* 0x000000ff00b77202 */ /* 0x000fc60000000f00 */
[----:B------:R-:W-:-:S04]  /*42b0*/  FADD.FTZ R172, R240, -R172 ;  /* 0x800000acf0ac7221 */ /* 0x000fc80000010000 */
[----:B------:R-:W-:-:S04]  /*42c0*/  FMUL.FTZ R172, R172, UR13 ;  /* 0x0000000dacac7c20 */ /* 0x000fc80008410000 */
[----:B------:R-:W0:Y:S01]  /*42d0*/  @P6 LDC R175, c[0x0][0x408] ;  /* 0x00010200ffaf6b82 */ /* 0x000e220000000800 */
[----:B------:R-:W-:Y:S01]  /*42e0*/  @P6 FMUL.FTZ R174, R172, UR12 ;  /* 0x0000000cacae6c20 */ /* 0x000fe20008410000 */
[----:B------:R-:W-:-:S06]  /*42f0*/  @P6 HADD2.F32 R181, -RZ, R176.H1_H1 ;  /* 0x300000b0ffb56230 */ /* 0x000fcc0000004100 */
[----:B------:R-:W1:Y:S01]  /*4300*/  @P6 LDC R173, c[0x0][0x408] ;  /* 0x00010200ffad6b82 */ /* 0x000e620000000800 */
[----:B0-----:R-:W-:Y:S01]  /*4310*/  @P6 FMUL.FTZ R175, R174, R175 ;  /* 0x000000afaeaf6220 */ /* 0x001fe20000410000 */
[----:B------:R-:W-:-:S03]  /*4320*/  HFMA2 R174, -RZ, RZ, 0, 0 ;  /* 0x00000000ffae7431 */ /* 0x000fc600000001ff */
[----:B------:R-:W-:Y:S01]  /*4330*/  @P6 FMUL.FTZ R174, R181, R175 ;  /* 0x000000afb5ae6220 */ /* 0x000fe20000410000 */
[----:B------:R-:W-:-:S04]  /*4340*/  @P6 FMUL.FTZ R175, R172, UR12 ;  /* 0x0000000cacaf6c20 */ /* 0x000fc80008410000 */
[----:B-1----:R-:W-:Y:S01]  /*4350*/  @P6 FMUL.FTZ R173, R175, R173 ;  /* 0x000000adafad6220 */ /* 0x002fe20000410000 */
[----:B------:R-:W-:-:S05]  /*4360*/  @P6 HADD2.F32 R175, -RZ, R164.H1_H1 ;  /* 0x300000a4ffaf6230 */ /* 0x000fca0000004100 */
[----:B------:R-:W-:Y:S01]  /*4370*/  @P6 FMUL.FTZ R183, R173, R175 ;  /* 0x000000afadb76220 */ /* 0x000fe20000410000 */
[----:B------:R-:W-:Y:S01]  /*4380*/  LOP3.LUT P6, RZ, R24, 0xff0000, RZ, 0xc0, !PT ;  /* 0x00ff000018ff7812 */ /* 0x000fe200078cc0ff */
[----:B------:R-:W-:-:S04]  /*4390*/  FFMA.FTZ R173, R193, UR4, R180 ;  /* 0x00000004c1ad7c23 */ /* 0x000fc800080100b4 */
[----:B------:R-:W-:-:S04]  /*43a0*/  FADD.FTZ R173, R235, -R173 ;  /* 0x800000adebad7221 */ /* 0x000fc80000010000 */
[----:B------:R-:W-:-:S04]  /*43b0*/  FMUL.FTZ R173, R173, UR13 ;  /* 0x0000000dadad7c20 */ /* 0x000fc80008410000 */
[----:B------:R-:W0:Y:S01]  /*43c0*/  @P6 LDC R175, c[0x0][0x408] ;  /* 0x00010200ffaf6b82 */ /* 0x000e220000000800 */
[----:B------:R-:W-:Y:S01]  /*43d0*/  @P6 FMUL.FTZ R182, R173, UR12 ;  /* 0x0000000cadb66c20 */ /* 0x000fe20008410000 */
[----:B------:R-:W-:-:S06]  /*43e0*/  @P6 HADD2.F32 R226, -RZ, R177.H0_H0 ;  /* 0x200000b1ffe26230 */ /* 0x000fcc0000004100 */
        /* <DEDUP_REMOVED lines=8> */
[----:B------:R-:W-:Y:S02]  /*4470*/  @P6 HADD2.F32 R182, -RZ, R165.H0_H0 ;  /* 0x200000a5ffb66230 */ /* 0x000fe40000004100 */
[----:B------:R-:W-:-:S03]  /*4480*/  HFMA2 R175, -RZ, RZ, 0, 0 ;  /* 0x00000000ffaf7431 */ /* 0x000fc600000001ff */
[----:B------:R-:W-:Y:S01]  /*4490*/  @P6 FMUL.FTZ R226, R181, R182 ;  /* 0x000000b6b5e26220 */ /* 0x000fe20000410000 */
[----:B------:R-:W-:Y:S01]  /*44a0*/  LOP3.LUT P6, RZ, R24, 0xff000000, RZ, 0xc0, !PT ;  /* 0xff00000018ff7812 */ /* 0x000fe200078cc0ff */
[----:B------:R-:W-:-:S04]  /*44b0*/  FFMA.FTZ R181, R187, UR4, R180 ;  /* 0x00000004bbb57c23 */ /* 0x000fc800080100b4 */
[----:B------:R-:W-:-:S04]  /*44c0*/  FADD.FTZ R227, R230, -R181 ;  /* 0x800000b5e6e37221 */ /* 0x000fc80000010000 */
[----:B------:R-:W-:-:S04]  /*44d0*/  FMUL.FTZ R228, R227, UR13 ;  /* 0x0000000de3e47c20 */ /* 0x000fc80008410000 */
[----:B------:R-:W0:Y:S01]  /*44e0*/  @P6 LDC R182, c[0x0][0x408] ;  /* 0x00010200ffb66b82 */ /* 0x000e220000000800 */
[C---:B------:R-:W-:Y:S01]  /*44f0*/  @P6 FMUL.FTZ R227, R228.reuse, UR12 ;  /* 0x0000000ce4e36c20 */ /* 0x040fe20008410000 */
[----:B------:R-:W-:-:S06]  /*4500*/  F2FP.F16.F32.PACK_AB R173, R228, R173 ;  /* 0x000000ade4ad723e */ /* 0x000fcc00000000ff */
[----:B------:R-:W1:Y:S01]  /*4510*/  @P6 LDC R181, c[0x0][0x408] ;  /* 0x00010200ffb56b82 */ /* 0x000e620000000800 */
[----:B0-----:R-:W-:Y:S01]  /*4520*/  @P6 FMUL.FTZ R182, R227, R182 ;  /* 0x000000b6e3b66220 */ /* 0x001fe20000410000 */
[----:B------:R-:W-:Y:S02]  /*4530*/  @P6 HADD2.F32 R227, -RZ, R177.H1_H1 ;  /* 0x300000b1ffe36230 */ /* 0x000fe40000004100 */
[----:B------:R-:W-:-:S03]  /*4540*/  HFMA2 R177, -RZ, RZ, 0, 0 ;  /* 0x00000000ffb17431 */ /* 0x000fc600000001ff */
[----:B------:R-:W-:Y:S01]  /*4550*/  @P6 FMUL.FTZ R177, R227, R182 ;  /* 0x000000b6e3b16220 */ /* 0x000fe20000410000 */
[----:B------:R-:W-:Y:S01]  /*4560*/  @P6 FMUL.FTZ R182, R228, UR12 ;  /* 0x0000000ce4b66c20 */ /* 0x000fe20008410000 */
[----:B------:R-:W-:Y:S02]  /*4570*/  MOV R227, RZ ;  /* 0x000000ff00e37202 */ /* 0x000fe40000000f00 */
[----:B------:R-:W-:Y:S01]  /*4580*/  FADD.FTZ R91, R91, R177 ;  /* 0x000000b15b5b7221 */ /* 0x000fe20000010000 */
[----:B-1----:R-:W-:Y:S01]  /*4590*/  @P6 FMUL.FTZ R181, R182, R181 ;  /* 0x000000b5b6b56220 */ /* 0x002fe20000410000 */
[----:B------:R-:W-:-:S05]  /*45a0*/  @P6 HADD2.F32 R182, -RZ, R165.H1_H1 ;  /* 0x300000a5ffb66230 */ /* 0x000fca0000004100 */
[----:B------:R-:W-:Y:S01]  /*45b0*/  @P6 FMUL.FTZ R227, R181, R182 ;  /* 0x000000b6b5e36220 */ /* 0x000fe20000410000 */
[----:B------:R-:W-:Y:S01]  /*45c0*/  LOP3.LUT P6, RZ, R25, 0xff, RZ, 0xc0, !PT ;  /* 0x000000ff19ff7812 */ /* 0x000fe200078cc0ff */
[----:B------:R-:W-:-:S04]  /*45d0*/  FFMA.FTZ R181, R6, UR4, R180 ;  /* 0x0000000406b57c23 */ /* 0x000fc800080100b4 */
[----:B------:R-:W-:Y:S01]  /*45e0*/  FADD.FTZ R247, R222, -R181 ;  /* 0x800000b5def77221 */ /* 0x000fe20000010000 */
[----:B------:R-:W-:-:S03]  /*45f0*/  FADD.FTZ R181, R89, R174 ;  /* 0x000000ae59b57221 */ /* 0x000fc60000010000 */
[----:B------:R-:W-:-:S04]  /*4600*/  FMUL.FTZ R174, R247, UR13 ;  /* 0x0000000df7ae7c20 */ /* 0x000fc80008410000 */
[----:B------:R-:W0:Y:S01]  /*4610*/  @P6 LDC R182, c[0x0][0x408] ;  /* 0x00010200ffb66b82 */ /* 0x000e220000000800 */
[C---:B------:R-:W-:Y:S01]  /*4620*/  @P6 FMUL.FTZ R89, R174.reuse, UR12 ;  /* 0x0000000cae596c20 */ /* 0x040fe20008410000 */
[----:B------:R-:W-:-:S03]  /*4630*/  @P6 FMUL.FTZ R177, R174, UR12 ;  /* 0x0000000caeb16c20 */ /* 0x000fc60008410000 */
[----:B0-----:R-:W-:Y:S01]  /*4640*/  @P6 FMUL.FTZ R89, R89, R182 ;  /* 0x000000b659596220 */ /* 0x001fe20000410000 */
[----:B------:R-:W-:-:S05]  /*4650*/  @P6 HADD2.F32 R182, -RZ, R178.H0_H0 ;  /* 0x200000b2ffb66230 */ /* 0x000fca0000004100 */
[----:B------:R-:W-:Y:S01]  /*4660*/  @P6 FMUL.FTZ R175, R182, R89 ;  /* 0x00000059b6af6220 */ /* 0x000fe20000410000 */
[----:B------:R-:W-:Y:S01]  /*4670*/  @P6 HADD2.F32 R182, -RZ, R166.H0_H0 ;  /* 0x200000a6ffb66230 */ /* 0x000fe20000004100 */
[----:B------:R-:W0:Y:S02]  /*4680*/  @P6 LDC R89, c[0x0][0x408] ;  /* 0x00010200ff596b82 */ /* 0x000e240000000800 */
[----:B0-----:R-:W-:Y:S01]  /*4690*/  @P6 FMUL.FTZ R177, R177, R89 ;  /* 0x00000059b1b16220 */ /* 0x001fe20000410000 */
[----:B------:R-:W-:-:S03]  /*46a0*/  MOV R89, RZ ;  /* 0x000000ff00597202 */ /* 0x000fc60000000f00 */
[----:B------:R-:W-:Y:S01]  /*46b0*/  @P6 FMUL.FTZ R89, R177, R182 ;  /* 0x000000b6b1596220 */ /* 0x000fe20000410000 */
[----:B------:R-:W-:Y:S01]  /*46c0*/  LOP3.LUT P6, RZ, R25, 0xff00, RZ, 0xc0, !PT ;  /* 0x0000ff0019ff7812 */ /* 0x000fe200078cc0ff */
[----:B------:R-:W-:-:S04]  /*46d0*/  FFMA.FTZ R177, R7, UR4, R180 ;  /* 0x0000000407b17c23 */ /* 0x000fc800080100b4 */
[----:B------:R-:W-:-:S04]  /*46e0*/  FADD.FTZ R177, R217, -R177 ;  /* 0x800000b1d9b17221 */ /* 0x000fc80000010000 */
[----:B------:R-:W-:Y:S01]  /*46f0*/  FMUL.FTZ R248, R177, UR13 ;  /* 0x0000000db1f87c20 */ /* 0x000fe20008410000 */
[----:B------:R-:W-:Y:S01]  /*4700*/  FADD.FTZ R177, R84, R175 ;  /* 0x000000af54b17221 */ /* 0x000fe20000010000 */
[----:B------:R-:W-:Y:S02]  /*4710*/  HFMA2 R175, -RZ, RZ, 0, 0 ;  /* 0x00000000ffaf7431 */ /* 0x000fe400000001ff */
[----:B------:R-:W0:Y:S01]  /*4720*/  @P6 LDC R182, c[0x0][0x408] ;  /* 0x00010200ffb66b82 */ /* 0x000e220000000800 */
[C---:B------:R-:W-:Y:S01]  /*4730*/  @P6 FMUL.FTZ R84, R248.reuse, UR12 ;  /* 0x0000000cf8546c20 */ /* 0x040fe20008410000 */
[----:B------:R-:W-:Y:S01]  /*4740*/  @P6 HADD2.F32 R178, -RZ, R178.H1_H1 ;  /* 0x300000b2ffb26230 */ /* 0x000fe20000004100 */
[----:B------:R-:W-:Y:S02]  /*4750*/  F2FP.F16.F32.PACK_AB R174, R248, R174 ;  /* 0x000000aef8ae723e */ /* 0x000fe400000000ff */
[----:B0-----:R-:W-:-:S04]  /*4760*/  @P6 FMUL.FTZ R84, R84, R182 ;  /* 0x000000b654546220 */ /* 0x001fc80000410000 */
[----:B------:R-:W-:Y:S02]  /*4770*/  @P6 FMUL.FTZ R175, R178, R84 ;  /* 0x00000054b2af6220 */ /* 0x000fe40000410000 */
[----:B------:R-:W0:Y:S02]  /*4780*/  @P6 LDC R84, c[0x0][0x408] ;  /* 0x00010200ff546b82 */ /* 0x000e240000000800 */
[----:B------:R-:W-:Y:S01]  /*4790*/  FADD.FTZ R182, R85, R175 ;  /* 0x000000af55b67221 */ /* 0x000fe20000010000 */
[----:B------:R-:W-:Y:S01]  /*47a0*/  @P6 FMUL.FTZ R85, R248, UR12 ;  /* 0x0000000cf8556c20 */ /* 0x000fe20008410000 */
[----:B------:R-:W-:-:S03]  /*47b0*/  @P6 HADD2.F32 R175, -RZ, R166.H1_H1 ;  /* 0x300000a6ffaf6230 */ /* 0x000fc60000004100 */
        /* <DEDUP_REMOVED lines=8> */
[----:B------:R-:W-:Y:S01]  /*4840*/  @P6 FMUL.FTZ R178, R85, UR12 ;  /* 0x0000000c55b26c20 */ /* 0x000fe20008410000 */
[----:B------:R-:W-:-:S03]  /*4850*/  @P6 HADD2.F32 R247, -RZ, R179.H0_H0 ;  /* 0x200000b3fff76230 */ /* 0x000fc60000004100 */
[----:B0-----:R-:W-:Y:S01]  /*4860*/  @P6 FMUL.FTZ R175, R178, R175 ;  /* 0x000000afb2af6220 */ /* 0x001fe20000410000 */
[----:B------:R-:W-:-:S03]  /*4870*/  HFMA2 R178, -RZ, RZ, 0, 0 ;  /* 0x00000000ffb27431 */ /* 0x000fc600000001ff */
[----:B------:R-:W-:Y:S01]  /*4880*/  @P6 FMUL.FTZ R178, R247, R175 ;  /* 0x000000aff7b26220 */ /* 0x000fe20000410000 */
[----:B------:R-:W-:Y:S01]  /*4890*/  @P6 FMUL.FTZ R175, R85, UR12 ;  /* 0x0000000c55af6c20 */ /* 0x000fe20008410000 */
[----:B------:R-:W-:Y:S02]  /*48a0*/  MOV R247, RZ ;  /* 0x000000ff00f77202 */ /* 0x000fe40000000f00 */
[----:B------:R-:W-:Y:S02]  /*48b0*/  FADD.FTZ R178, R86, R178 ;  /* 0x000000b256b27221 */ /* 0x000fe40000010000 */
[----:B------:R-:W0:Y:S02]  /*48c0*/  @P6 LDC R86, c[0x0][0x408] ;  /* 0x00010200ff566b82 */ /* 0x000e240000000800 */
[----:B0-----:R-:W-:Y:S01]  /*48d0*/  @P6 FMUL.FTZ R86, R175, R86 ;  /* 0x00000056af566220 */ /* 0x001fe20000410000 */
[----:B------:R-:W-:-:S05]  /*48e0*/  @P6 HADD2.F32 R175, -RZ, R167.H0_H0 ;  /* 0x200000a7ffaf6230 */ /* 0x000fca0000004100 */
[----:B------:R-:W-:Y:S01]  /*48f0*/  @P6 FMUL.FTZ R247, R86, R175 ;  /* 0x000000af56f76220 */ /* 0x000fe20000410000 */
[----:B------:R-:W-:Y:S01]  /*4900*/  ISETP.GE.U32.AND P6, PT, R24, RZ, PT ;  /* 0x000000ff1800720c */ /* 0x000fe20003fc6070 */
[----:B------:R-:W-:-:S03]  /*4910*/  FFMA.FTZ R86, R17, UR4, R180 ;  /* 0x0000000411567c23 */ /* 0x000fc600080100b4 */
[----:B------:R-:W-:Y:S01]  /*4920*/  ISETP.GE.U32.AND.EX P6, PT, R25, 0x1000000, PT, P6 ;  /* 0x010000001900780c */ /* 0x000fe20003fc6160 */
[----:B------:R-:W-:-:S04]  /*4930*/  FADD.FTZ R86, R206, -R86 ;  /* 0x80000056ce567221 */ /* 0x000fc80000010000 */
[----:B------:R-:W-:-:S08]  /*4940*/  FMUL.FTZ R86, R86, UR13 ;  /* 0x0000000d56567c20 */ /* 0x000fd00008410000 */
[----:B------:R-:W0:Y:S01]  /*4950*/  @P6 LDC R175, c[0x0][0x408] ;  /* 0x00010200ffaf6b82 */ /* 0x000e220000000800 */
[----:B------:R-:W-:Y:S01]  /*4960*/  @P6 FMUL.FTZ R249, R86, UR12 ;  /* 0x0000000c56f96c20 */ /* 0x000fe20008410000 */
[----:B------:R-:W-:-:S03]  /*4970*/  @P6 HADD2.F32 R179, -RZ, R179.H1_H1 ;  /* 0x300000b3ffb36230 */ /* 0x000fc60000004100 */
[----:B0-----:R-:W-:Y:S01]  /*4980*/  @P6 FMUL.FTZ R175, R249, R175 ;  /* 0x000000aff9af6220 */ /* 0x001fe20000410000 */
[----:B------:R-:W-:-:S03]  /*4990*/  HFMA2 R249, -RZ, RZ, 0, 0 ;  /* 0x00000000fff97431 */ /* 0x000fc600000001ff */
[----:B------:R-:W-:Y:S01]  /*49a0*/  @P6 FMUL.FTZ R249, R179, R175 ;  /* 0x000000afb3f96220 */ /* 0x000fe20000410000 */
[----:B------:R-:W-:-:S03]  /*49b0*/  @P6 FMUL.FTZ R175, R86, UR12 ;  /* 0x0000000c56af6c20 */ /* 0x000fc60008410000 */
[----:B------:R-:W-:Y:S01]  /*49c0*/  FADD.FTZ R179, R87, R249 ;  /* 0x000000f957b37221 */ /* 0x000fe20000010000 */
[----:B------:R-:W-:Y:S01]  /*49d0*/  @P6 HADD2.F32 R249, -RZ, R167.H1_H1 ;  /* 0x300000a7fff96230 */ /* 0x000fe20000004100 */
[----:B------:R-:W0:Y:S02]  /*49e0*/  @P6 LDC R87, c[0x0][0x408] ;  /* 0x00010200ff576b82 */ /* 0x000e240000000800 */
[----:B0-----:R-:W-:Y:S01]  /*49f0*/  @P6 FMUL.FTZ R175, R175, R87 ;  /* 0x00000057afaf6220 */ /* 0x001fe20000410000 */
[----:B------:R-:W-:-:S03]  /*4a00*/  MOV R87, RZ ;  /* 0x000000ff00577202 */ /* 0x000fc60000000f00 */
[----:B------:R-:W-:Y:S01]  /*4a10*/  @P6 FMUL.FTZ R87, R175, R249 ;  /* 0x000000f9af576220 */ /* 0x000fe20000410000 */
[----:B------:R-:W-:Y:S02]  /*4a20*/  LOP3.LUT P6, RZ, R24, 0xff, RZ, 0xc0, !PT ;  /* 0x000000ff18ff7812 */ /* 0x000fe400078cc0ff */
[----:B------:R-:W-:Y:S01]  /*4a30*/  F2FP.F16.F32.PACK_AB R175, R86, R85 ;  /* 0x0000005556af723e */ /* 0x000fe200000000ff */
[----:B------:R-:W-:Y:S01]  /*4a40*/  FFMA.FTZ R85, R188, UR4, R180 ;  /* 0x00000004bc557c23 */ /* 0x000fe200080100b4 */
[----:B------:R-:W-:-:S03]  /*4a50*/  F2FP.F16.F32.PACK_AB R87, R87, R247 ;  /* 0x000000f75757723e */ /* 0x000fc600000000ff */
[----:B------:R-:W-:-:S04]  /*4a60*/  FADD.FTZ R85, R207, -R85 ;  /* 0x80000055cf557221 */ /* 0x000fc80000010000 */
[----:B------:R-:W-:Y:S02]  /*4a70*/  FMUL.FTZ R85, R85, UR13 ;  /* 0x0000000d55557c20 */ /* 0x000fe40008410000 */
[----:B------:R-:W0:Y:S01]  /*4a80*/  @P6 LDC R249, c[0x0][0x408] ;  /* 0x00010200fff96b82 */ /* 0x000e220000000800 */
[----:B------:R-:W-:Y:S02]  /*4a90*/  @P6 HADD2.F32 R176, -RZ, R176.H0_H0 ;  /* 0x200000b0ffb06230 */ /* 0x000fe40000004100 */
[----:B------:R-:W-:Y:S01]  /*4aa0*/  @P6 FMUL.FTZ R86, R85, UR12 ;  /* 0x0000000c55566c20 */ /* 0x000fe20008410000 */
[----:B------:R-:W-:Y:S01]  /*4ab0*/  @P6 HADD2.F32 R248, -RZ, R164.H0_H0 ;  /* 0x200000a4fff86230 */ /* 0x000fe20000004100 */
[----:B------:R-:W-:Y:S02]  /*4ac0*/  F2FP.F16.F32.PACK_AB R172, R172, R85 ;  /* 0x00000055acac723e */ /* 0x000fe400000000ff */
[----:B0-----:R-:W-:Y:S01]  /*4ad0*/  @P6 FMUL.FTZ R86, R86, R249 ;  /* 0x000000f956566220 */ /* 0x001fe20000410000 */
[----:B------:R-:W-:-:S03]  /*4ae0*/  HFMA2 R249, -RZ, RZ, 0, 0 ;  /* 0x00000000fff97431 */ /* 0x000fc600000001ff */
[----:B------:R-:W-:Y:S02]  /*4af0*/  @P6 FMUL.FTZ R249, R176, R86 ;  /* 0x00000056b0f96220 */ /* 0x000fe40000410000 */
[----:B------:R-:W0:Y:S02]  /*4b00*/  @P6 LDC R86, c[0x0][0x408] ;  /* 0x00010200ff566b82 */ /* 0x000e240000000800 */
[----:B------:R-:W-:Y:S01]  /*4b10*/  FADD.FTZ R176, R88, R249 ;  /* 0x000000f958b07221 */ /* 0x000fe20000010000 */
[----:B------:R-:W-:Y:S01]  /*4b20*/  @P6 FMUL.FTZ R88, R85, UR12 ;  /* 0x0000000c55586c20 */ /* 0x000fe20008410000 */
[----:B------:R-:W-:-:S03]  /*4b30*/  F2FP.F16.F32.PACK_AB R85, R227, R226 ;  /* 0x000000e2e355723e */ /* 0x000fc600000000ff */
[----:B0-----:R-:W-:Y:S01]  /*4b40*/  @P6 FMUL.FTZ R86, R88, R86 ;  /* 0x0000005658566220 */ /* 0x001fe20000410000 */
[----:B------:R-:W-:-:S03]  /*4b50*/  MOV R88, RZ ;  /* 0x000000ff00587202 */ /* 0x000fc60000000f00 */
[----:B------:R-:W-:Y:S01]  /*4b60*/  @P6 FMUL.FTZ R88, R86, R248 ;  /* 0x000000f856586220 */ /* 0x000fe20000410000 */
[----:B------:R-:W-:-:S04]  /*4b70*/  F2FP.F16.F32.PACK_AB R86, R84, R89 ;  /* 0x000000595456723e */ /* 0x000fc800000000ff */
[----:B------:R-:W-:-:S07]  /*4b80*/  F2FP.F16.F32.PACK_AB R84, R183, R88 ;  /* 0x00000058b754723e */ /* 0x000fce00000000ff */
.L_x_3032:
        /* <DEDUP_REMOVED lines=13> */
.L_x_3030:
[----:B------:R-:W-:Y:S05]  /*4c60*/  BSYNC.RECONVERGENT B1 ;  /* 0x0000000000017941 */ /* 0x000fea0003800200 */
.L_x_3029:
        /* <DEDUP_REMOVED lines=152> */
[----:B------:R-:W-:Y:S01]  /*55f0*/  F2FP.F16.F32.PACK_AB R76, R183, R80 ;  /* 0x00000050b74c723e */ /* 0x000fe200000000ff */
[----:B------:R-:W-:Y:S06]  /*5600*/  BRA `(.L_x_3036) ;  /* 0x0000000800947947 */ /* 0x000fec0003800000 */
.L_x_3035:
        /* <DEDUP_REMOVED lines=164> */
[----:B------:R-:W-:-:S07]  /*6050*/  F2FP.F16.F32.PACK_AB R76, R81, R80 ;  /* 0x00000050514c723e */ /* 0x000fce00000000ff */
.L_x_3036:
        /* <DEDUP_REMOVED lines=13> */
.L_x_3034:
[----:B------:R-:W-:Y:S05]  /*6130*/  BSYNC.RECONVERGENT B1 ;  /* 0x0000000000017941 */ /* 0x000fea0003800200 */
.L_x_3033:
        /* <DEDUP_REMOVED lines=154> */
.L_x_3039:
        /* <DEDUP_REMOVED lines=165> */
.L_x_3040:
        /* <DEDUP_REMOVED lines=13> */
.L_x_3038:
[----:B------:R-:W-:Y:S05]  /*7600*/  BSYNC.RECONVERGENT B1 ;  /* 0x0000000000017941 */ /* 0x000fea0003800200 */
.L_x_3037:
        /* <DEDUP_REMOVED lines=154> */
.L_x_3043:
        /* <DEDUP_REMOVED lines=165> */
.L_x_3044:
        /* <DEDUP_REMOVED lines=13> */
.L_x_3042:
[----:B------:R-:W-:Y:S05]  /*8ad0*/  BSYNC.RECONVERGENT B1 ;  /* 0x0000000000017941 */ /* 0x000fea0003800200 */
.L_x_3041:
        /* <DEDUP_REMOVED lines=9> */
[----:B------:R-:W-:Y:S01]  /*8b70*/  MOV R183, RZ ;  /* 0x000000ff00b77202 */ /* 0x000fe20000000f00 */
[----:B------:R-:W-:Y:S02]  /*8b80*/  HFMA2 R249, -RZ, RZ, 0, 0 ;  /* 0x00000000fff97431 */ /* 0x000fe400000001ff */
        /* <DEDUP_REMOVED lines=105> */
[----:B------:R-:W-:-:S04]  /*9220*/  FMUL.FTZ R175, R54, UR13 ;  /* 0x0000000d36af7c20 */ /* 0x000fc80008410000 */
[C---:B------:R-:W-:Y:S01]  /*9230*/  FMUL.FTZ R54, R175.reuse, UR12 ;  /* 0x0000000caf367c20 */ /* 0x040fe20008410000 */
[----:B------:R-:W-:-:S03]  /*9240*/  F2FP.F16.F32.PACK_AB R175, R175, R53 ;  /* 0x00000035afaf723e */ /* 0x000fc600000000ff */
[----:B------:R-:W-:Y:S02]  /*9250*/  @P6 HADD2.F32 R179, -RZ, R179.H1_H1 ;  /* 0x300000b3ffb36230 */ /* 0x000fe40000004100 */
[----:B------:R-:W-:-:S04]  /*9260*/  FMUL.FTZ R54, R54, UR26 ;  /* 0x0000001a36367c20 */ /* 0x000fc80008410000 */
[----:B------:R-:W-:-:S04]  /*9270*/  @P6 FMUL.FTZ R249, R54, R179 ;  /* 0x000000b336f96220 */ /* 0x000fc80000410000 */
[----:B------:R-:W-:Y:S01]  /*9280*/  FADD.FTZ R179, R55, R249 ;  /* 0x000000f937b37221 */ /* 0x000fe20000010000 */
[----:B------:R-:W-:Y:S01]  /*9290*/  @P6 HADD2.F32 R249, -RZ, R135.H1_H1 ;  /* 0x30000087fff96230 */ /* 0x000fe20000004100 */
[----:B------:R-:W-:-:S04]  /*92a0*/  MOV R55, RZ ;  /* 0x000000ff00377202 */ /* 0x000fc80000000f00 */
[----:B------:R-:W-:Y:S01]  /*92b0*/  @P6 FMUL.FTZ R55, R54, R249 ;  /* 0x000000f936376220 */ /* 0x000fe20000410000 */
[----:B------:R-:W-:Y:S01]  /*92c0*/  LOP3.LUT P6, RZ, R30, 0xff, RZ, 0xc0, !PT ;  /* 0x000000ff1eff7812 */ /* 0x000fe200078cc0ff */
[----:B------:R-:W-:Y:S01]  /*92d0*/  FFMA.FTZ R54, R202, UR4, R180 ;  /* 0x00000004ca367c23 */ /* 0x000fe200080100b4 */
[----:B------:R-:W-:Y:S02]  /*92e0*/  HFMA2 R249, -RZ, RZ, 0, 0 ;  /* 0x00000000fff97431 */ /* 0x000fe400000001ff */
[----:B------:R-:W-:Y:S01]  /*92f0*/  F2FP.F16.F32.PACK_AB R55, R55, R247 ;  /* 0x000000f73737723e */ /* 0x000fe200000000ff */
[----:B------:R-:W-:-:S04]  /*9300*/  FADD.FTZ R54, R241, -R54 ;  /* 0x80000036f1367221 */ /* 0x000fc80000010000 */
[----:B------:R-:W-:-:S04]  /*9310*/  FMUL.FTZ R54, R54, UR13 ;  /* 0x0000000d36367c20 */ /* 0x000fc80008410000 */
[----:B------:R-:W0:Y:S01]  /*9320*/  @P6 LDC R53, c[0x0][0x408] ;  /* 0x00010200ff356b82 */ /* 0x000e220000000800 */
[----:B------:R-:W-:Y:S01]  /*9330*/  @P6 FMUL.FTZ R180, R54, UR12 ;  /* 0x0000000c36b46c20 */ /* 0x000fe20008410000 */
[----:B------:R-:W-:Y:S01]  /*9340*/  @P6 HADD2.F32 R176, -RZ, R176.H0_H0 ;  /* 0x200000b0ffb06230 */ /* 0x000fe20000004100 */
[----:B------:R-:W-:Y:S02]  /*9350*/  F2FP.F16.F32.PACK_AB R172, R172, R54 ;  /* 0x00000036acac723e */ /* 0x000fe400000000ff */
[----:B------:R-:W-:-:S04]  /*9360*/  @P6 FMUL.FTZ R180, R180, UR26 ;  /* 0x0000001ab4b46c20 */ /* 0x000fc80008410000 */
[----:B------:R-:W-:Y:S01]  /*9370*/  @P6 FMUL.FTZ R249, R176, R180 ;  /* 0x000000b4b0f96220 */ /* 0x000fe20000410000 */
[----:B------:R-:W-:-:S03]  /*9380*/  @P6 HADD2.F32 R180, -RZ, R132.H0_H0 ;  /* 0x20000084ffb46230 */ /* 0x000fc60000004100 */
        /* <DEDUP_REMOVED lines=9> */
.L_x_3046:
        /* <DEDUP_REMOVED lines=125> */
[----:B------:R-:W-:-:S04]  /*9bf0*/  FMUL.FTZ R53, R53, UR12 ;  /* 0x0000000c35357c20 */ /* 0x000fc80008410000 */
[----:B------:R-:W-:Y:S02]  /*9c00*/  @P6 HADD2.F32 R54, -RZ, R179.H1_H1 ;  /* 0x300000b3ff366230 */ /* 0x000fe40000004100 */
[----:B------:R-:W-:Y:S02]  /*9c10*/  HFMA2 R179, -RZ, RZ, 0, 0 ;  /* 0x00000000ffb37431 */ /* 0x000fe400000001ff */
[----:B------:R-:W-:-:S04]  /*9c20*/  FMUL.FTZ R53, R53, UR26 ;  /* 0x0000001a35357c20 */ /* 0x000fc80008410000 */
[----:B------:R-:W-:Y:S01]  /*9c30*/  @P6 FMUL.FTZ R179, R54, R53 ;  /* 0x0000003536b36220 */ /* 0x000fe20000410000 */
[----:B------:R-:W-:-:S03]  /*9c40*/  @P6 HADD2.F32 R54, -RZ, R135.H1_H1 ;  /* 0x30000087ff366230 */ /* 0x000fc60000004100 */
[----:B------:R-:W-:Y:S01]  /*9c50*/  FADD.FTZ R179, R55, R179 ;  /* 0x000000b337b37221 */ /* 0x000fe20000010000 */
[----:B------:R-:W-:Y:S01]  /*9c60*/  MOV R55, RZ ;  /* 0x000000ff00377202 */ /* 0x000fe20000000f00 */
[----:B------:R-:W-:Y:S01]  /*9c70*/  @P6 FMUL.FTZ R55, R54, R53 ;  /* 0x0000003536376220 */ /* 0x000fe20000410000 */
[----:B------:R-:W-:-:S04]  /*9c80*/  LOP3.LUT P6, RZ, R30, 0xff, RZ, 0xc0, !PT ;  /* 0x000000ff1eff7812 */ /* 0x000fc800078cc0ff */
[----:B------:R-:W-:-:S09]  /*9c90*/  F2FP.F16.F32.PACK_AB R55, R55, R228 ;  /* 0x000000e43737723e */ /* 0x000fd200000000ff */
[----:B------:R-:W-:Y:S01]  /*9ca0*/  @P6 FFMA.FTZ R53, R202, UR4, R180 ;  /* 0x00000004ca356c23 */ /* 0x000fe200080100b4 */
[----:B------:R-:W-:Y:S02]  /*9cb0*/  @P6 HADD2.F32 R54, -RZ, R176.H0_H0 ;  /* 0x200000b0ff366230 */ /* 0x000fe40000004100 */
[----:B------:R-:W-:Y:S02]  /*9cc0*/  HFMA2 R176, -RZ, RZ, 0, 0 ;  /* 0x00000000ffb07431 */ /* 0x000fe400000001ff */
[----:B------:R-:W-:-:S04]  /*9cd0*/  @P6 FADD.FTZ R53, R241, -R53 ;  /* 0x80000035f1356221 */ /* 0x000fc80000010000 */
[----:B------:R-:W-:-:S04]  /*9ce0*/  @P6 FMUL.FTZ R53, R53, UR13 ;  /* 0x0000000d35356c20 */ /* 0x000fc80008410000 */
[----:B------:R-:W-:-:S04]  /*9cf0*/  @P6 FMUL.FTZ R53, R53, UR12 ;  /* 0x0000000c35356c20 */ /* 0x000fc80008410000 */
[----:B------:R-:W-:-:S04]  /*9d00*/  @P6 FMUL.FTZ R53, R53, UR26 ;  /* 0x0000001a35356c20 */ /* 0x000fc80008410000 */
        /* <DEDUP_REMOVED lines=9> */
[----:B------:R-:W-:-:S05]  /*9da0*/  @P6 HADD2.F32 R54, -RZ, R132.H0_H0 ;  /* 0x20000084ff366230 */ /* 0x000fca0000004100 */
[----:B------:R-:W-:Y:S01]  /*9db0*/  @P6 FMUL.FTZ R56, R53, R54 ;  /* 0x0000003635386220 */ /* 0x000fe20000410000 */
[----:B------:R-:W-:Y:S02]  /*9dc0*/  F2FP.F16.F32.PACK_AB R54, R227, R52 ;  /* 0x00000034e336723e */ /* 0x000fe400000000ff */
[----:B------:R-:W-:Y:S02]  /*9dd0*/  F2FP.F16.F32.PACK_AB R53, R226, R183 ;  /* 0x000000b7e235723e */ /* 0x000fe400000000ff */
[----:B------:R-:W-:-:S07]  /*9de0*/  F2FP.F16.F32.PACK_AB R52, R57, R56 ;  /* 0x000000383934723e */ /* 0x000fce00000000ff */
.L_x_3047:
        /* <DEDUP_REMOVED lines=13> */
.L_x_3028:
        /* <DEDUP_REMOVED lines=9> */
[----:B-----5:R-:W-:Y:S01]  /*9f50*/  LOP3.LUT P0, RZ, R24, 0xff, RZ, 0xc0, !PT ;  /* 0x000000ff18ff7812 */ /* 0x020fe2000780c0ff */
[----:B------:R-:W-:Y:S02]  /*9f60*/  HADD2.F32 R182, -RZ, R48.H0_H0 ;  /* 0x20000030ffb67230 */ /* 0x000fe40000004100 */
[----:B------:R-:W-:-:S04]  /*9f70*/  FADD.FTZ R181, R207, -R181 ;  /* 0x800000b5cfb57221 */ /* 0x000fc80000010000 */
[----:B------:R-:W-:Y:S01]  /*9f80*/  FFMA.FTZ R181, R181, UR13, R182 ;  /* 0x0000000db5b57c23 */ /* 0x000fe200080100b6 */
[----:B------:R-:W-:-:S03]  /*9f90*/  HFMA2 R182, -RZ, RZ, 0, 0 ;  /* 0x00000000ffb67431 */ /* 0x000fc600000001ff */
[----:B------:R-:W-:Y:S02]  /*9fa0*/  FMUL.FTZ R181, R181, UR12 ;  /* 0x0000000cb5b57c20 */ /* 0x000fe40008410000 */
[----:B------:R-:W-:Y:S02]  /*9fb0*/  @P0 HADD2.F32 R183, -RZ, R176.H0_H0 ;  /* 0x200000b0ffb70230 */ /* 0x000fe40000004100 */
[----:B------:R-:W-:-:S04]  /*9fc0*/  FMUL.FTZ R181, R181, UR26 ;  /* 0x0000001ab5b57c20 */ /* 0x000fc80008410000 */
[----:B------:R-:W-:-:S04]  /*9fd0*/  @P0 FMUL.FTZ R182, R181, R183 ;  /* 0x000000b7b5b60220 */ /* 0x000fc80000410000 */
[----:B------:R-:W-:Y:S01]  /*9fe0*/  FADD.FTZ R247, R88, R182 ;  /* 0x000000b658f77221 */ /* 0x000fe20000010000 */
[----:B------:R-:W-:Y:S01]  /*9ff0*/  @P0 HADD2.F32 R182, -RZ, R164.H0_H0 ;  /* 0x200000a4ffb60230 */ /* 0x000fe20000004100 */
[----:B------:R-:W-:-:S04]  /*a000*/  MOV R88, RZ ;  /* 0x000000ff00587202 */ /* 0x000fc80000000f00 */
[----:B------:R-:W-:Y:S01]  /*a010*/  @P0 FMUL.FTZ R88, R182, R181 ;  /* 0x000000b5b6580220 */ /* 0x000fe20000410000 */
[----:B------:R-:W-:Y:S01]  /*a020*/  FFMA.FTZ R181, R198, UR4, R180 ;  /* 0x00000004c6b57c23 */ /* 0x000fe200080100b4 */
[----:B------:R-:W-:Y:S01]  /*a030*/  LOP3.LUT P0, RZ, R24, 0xff00, RZ, 0xc0, !PT ;  /* 0x0000ff0018ff7812 */ /* 0x000fe2000780c0ff */
[----:B------:R-:W-:Y:S02]  /*a040*/  HADD2.F32 R182, -RZ, R48.H1_H1 ;  /* 0x30000030ffb67230 */ /* 0x000fe40000004100 */
[----:B------:R-:W-:-:S04]  /*a050*/  FADD.FTZ R181, R240, -R181 ;  /* 0x800000b5f0b57221 */ /* 0x000fc80000010000 */
[----:B------:R-:W-:Y:S01]  /*a060*/  FFMA.FTZ R181, R181, UR13, R182 ;  /* 0x0000000db5b57c23 */ /* 0x000fe200080100b6 */
[----:B------:R-:W-:-:S03]  /*a070*/  HFMA2 R182, -RZ, RZ, 0, 0 ;  /* 0x00000000ffb67431 */ /* 0x000fc600000001ff */
[----:B------:R-:W-:Y:S02]  /*a080*/  FMUL.FTZ R181, R181, UR12 ;  /* 0x0000000cb5b57c20 */ /* 0x000fe40008410000 */
[----:B------:R-:W-:Y:S02]  /*a090*/  @P0 HADD2.F32 R176, -RZ, R176.H1_H1 ;  /* 0x300000b0ffb00230 */ /* 0x000fe40000004100 */
[----:B------:R-:W-:-:S04]  /*a0a0*/  FMUL.FTZ R181, R181, UR26 ;  /* 0x0000001ab5b57c20 */ /* 0x000fc80008410000 */
[----:B------:R-:W-:-:S04]  /*a0b0*/  @P0 FMUL.FTZ R182, R181, R176 ;  /* 0x000000b0b5b60220 */ /* 0x000fc80000410000 */
[----:B------:R-:W-:Y:S01]  /*a0c0*/  FADD.FTZ R176, R89, R182 ;  /* 0x000000b659b07221 */ /* 0x000fe20000010000 */
[----:B------:R-:W-:Y:S01]  /*a0d0*/  @P0 HADD2.F32 R182, -RZ, R164.H1_H1 ;  /* 0x300000a4ffb60230 */ /* 0x000fe20000004100 */
[----:B------:R-:W-:-:S04]  /*a0e0*/  MOV R89, RZ ;  /* 0x000000ff00597202 */ /* 0x000fc80000000f00 */
[----:B------:R-:W-:Y:S01]  /*a0f0*/  @P0 FMUL.FTZ R89, R182, R181 ;  /* 0x000000b5b6590220 */ /* 0x000fe20000410000 */
[----:B------:R-:W-:Y:S01]  /*a100*/  FFMA.FTZ R181, R193, UR4, R180 ;  /* 0x00000004c1b57c23 */ /* 0x000fe200080100b4 */
[----:B------:R-:W-:Y:S01]  /*a110*/  LOP3.LUT P0, RZ, R24, 0xff0000, RZ, 0xc0, !PT ;  /* 0x00ff000018ff7812 */ /* 0x000fe2000780c0ff */
[----:B------:R-:W-:Y:S02]  /*a120*/  HADD2.F32 R182, -RZ, R49.H0_H0 ;  /* 0x20000031ffb67230 */ /* 0x000fe40000004100 */
[----:B------:R-:W-:-:S04]  /*a130*/  FADD.FTZ R181, R235, -R181 ;  /* 0x800000b5ebb57221 */ /* 0x000fc80000010000 */
[----:B------:R-:W-:Y:S01]  /*a140*/  FFMA.FTZ R181, R181, UR13, R182 ;  /* 0x0000000db5b57c23 */ /* 0x000fe200080100b6 */
[----:B------:R-:W-:-:S03]  /*a150*/  HFMA2 R182, -RZ, RZ, 0, 0 ;  /* 0x00000000ffb67431 */ /* 0x000fc600000001ff */
[----:B------:R-:W-:Y:S02]  /*a160*/  FMUL.FTZ R181, R181, UR12 ;  /* 0x0000000cb5b57c20 */ /* 0x000fe40008410000 */
[----:B------:R-:W-:Y:S02]  /*a170*/  @P0 HADD2.F32 R183, -RZ, R177.H0_H0 ;  /* 0x200000b1ffb70230 */ /* 0x000fe40000004100 */
[----:B------:R-:W-:-:S04]  /*a180*/  FMUL.FTZ R181, R181, UR26 ;  /* 0x0000001ab5b57c20 */ /* 0x000fc80008410000 */
[----:B------:R-:W-:Y:S01]  /*a190*/  @P0 FMUL.FTZ R182, R181, R183 ;  /* 0x000000b7b5b60220 */ /* 0x000fe20000410000 */
[----:B------:R-:W-:-:S03]  /*a1a0*/  @P0 HADD2.F32 R183, -RZ, R165.H0_H0 ;  /* 0x200000a5ffb70230 */ /* 0x000fc60000004100 */
[----:B------:R-:W-:Y:S01]  /*a1b0*/  FADD.FTZ R90, R90, R182 ;  /* 0x000000b65a5a7221 */ /* 0x000fe20000010000 */
[----:B------:R-:W-:Y:S01]  /*a1c0*/  MOV R182, RZ ;  /* 0x000000ff00b67202 */ /* 0x000fe20000000f00 */
[----:B------:R-:W-:Y:S01]  /*a1d0*/  @P0 FMUL.FTZ R182, R183, R181 ;  /* 0x000000b5b7b60220 */ /* 0x000fe20000410000 */
[----:B------:R-:W-:Y:S01]  /*a1e0*/  FFMA.FTZ R181, R187, UR4, R180 ;  /* 0x00000004bbb57c23 */ /* 0x000fe200080100b4 */
[----:B------:R-:W-:Y:S01]  /*a1f0*/  LOP3.LUT P0, RZ, R24, 0xff000000, RZ, 0xc0, !PT ;  /* 0xff00000018ff7812 */ /* 0x000fe2000780c0ff */
[----:B------:R-:W-:Y:S02]  /*a200*/  HADD2.F32 R183, -RZ, R49.H1_H1 ;  /* 0x30000031ffb77230 */ /* 0x000fe40000004100 */
[----:B------:R-:W-:-:S04]  /*a210*/  FADD.FTZ R181, R230, -R181 ;  /* 0x800000b5e6b57221 */ /* 0x000fc80000010000 */
[----:B------:R-:W-:-:S04]  /*a220*/  FFMA.FTZ R183, R181, UR13, R183 ;  /* 0x0000000db5b77c23 */ /* 0x000fc800080100b7 */
[----:B------:R-:W-:Y:S02]  /*a230*/  FMUL.FTZ R183, R183, UR12 ;  /* 0x0000000cb7b77c20 */ /* 0x000fe40008410000 */
[----:B------:R-:W-:Y:S02]  /*a240*/  @P0 HADD2.F32 R181, -RZ, R177.H1_H1 ;  /* 0x300000b1ffb50230 */ /* 0x000fe40000004100 */
[----:B------:R-:W-:Y:S01]  /*a250*/  FMUL.FTZ R177, R183, UR26 ;  /* 0x0000001ab7b17c20 */ /* 0x000fe20008410000 */
[----:B------:R-:W-:-:S03]  /*a260*/  HFMA2 R183, -RZ, RZ, 0, 0 ;  /* 0x00000000ffb77431 */ /* 0x000fc600000001ff */
[----:B------:R-:W-:Y:S01]  /*a270*/  @P0 FMUL.FTZ R183, R177, R181 ;  /* 0x000000b5b1b70220 */ /* 0x000fe20000410000 */
[----:B------:R-:W-:-:S03]  /*a280*/  @P0 HADD2.F32 R181, -RZ, R165.H1_H1 ;  /* 0x300000a5ffb50230 */ /* 0x000fc60000004100 */
[----:B------:R-:W-:Y:S01]  /*a290*/  FADD.FTZ R91, R91, R183 ;  /* 0x000000b75b5b7221 */ /* 0x000fe20000010000 */
[----:B------:R-:W-:Y:S01]  /*a2a0*/  MOV R183, RZ ;  /* 0x000000ff00b77202 */ /* 0x000fe20000000f00 */
[----:B------:R-:W-:Y:S01]  /*a2b0*/  @P0 FMUL.FTZ R183, R181, R177 ;  /* 0x000000b1b5b70220 */ /* 0x000fe20000410000 */
[----:B------:R-:W-:Y:S01]  /*a2c0*/  FFMA.FTZ R177, R6, UR4, R180 ;  /* 0x0000000406b17c23 */ /* 0x000fe200080100b4 */
[----:B------:R-:W-:Y:S01]  /*a2d0*/  HADD2.F32 R181, -RZ, R50.H0_H0 ;  /* 0x20000032ffb57230 */ /* 0x000fe20000004100 */
[----:B------:R-:W-:Y:S02]  /*a2e0*/  LOP3.LUT P0, RZ, R25, 0xff, RZ, 0xc0, !PT ;  /* 0x000000ff19ff7812 */ /* 0x000fe4000780c0ff */
[----:B------:R-:W-:-:S04]  /*a2f0*/  FADD.FTZ R177, R222, -R177 ;  /* 0x800000b1deb17221 */ /* 0x000fc80000010000 */
[----:B------:R-:W-:-:S04]  /*a300*/  FFMA.FTZ R177, R177, UR13, R181 ;  /* 0x0000000db1b17c23 */ /* 0x000fc800080100b5 */
[----:B------:R-:W-:-:S03]  /*a310*/  FMUL.FTZ R177, R177, UR12 ;  /* 0x0000000cb1b17c20 */ /* 0x000fc60008410000 */
[----:B------:R-:W-:Y:S02]  /*a320*/  @P0 HADD2.F32 R226, -RZ, R178.H0_H0 ;  /* 0x200000b2ffe20230 */ /* 0x000fe40000004100 */
[----:B------:R-:W-:Y:S01]  /*a330*/  FMUL.FTZ R181, R177, UR26 ;  /* 0x0000001ab1b57c20 */ /* 0x000fe20008410000 */
[----:B------:R-:W-:-:S03]  /*a340*/  HFMA2 R177, -RZ, RZ, 0, 0 ;  /* 0x00000000ffb17431 */ /* 0x000fc600000001ff */
        /* <DEDUP_REMOVED lines=14> */
[----:B------:R-:W-:-:S04]  /*a430*/  @P0 FMUL.FTZ R226, R178, R181 ;  /* 0x000000b5b2e20220 */ /* 0x000fc80000410000 */
[----:B------:R-:W-:Y:S01]  /*a440*/  FADD.FTZ R181, R85, R226 ;  /* 0x000000e255b57221 */ /* 0x000fe20000010000 */
[----:B------:R-:W-:Y:S01]  /*a450*/  @P0 HADD2.F32 R226, -RZ, R166.H1_H1 ;  /* 0x300000a6ffe20230 */ /* 0x000fe20000004100 */
[----:B------:R-:W-:-:S04]  /*a460*/  MOV R85, RZ ;  /* 0x000000ff00557202 */ /* 0x000fc80000000f00 */
        /* <DEDUP_REMOVED lines=15> */
[----:B------:R-:W-:Y:S01]  /*a560*/  ISETP.GE.U32.AND P0, PT, R24, RZ, PT ;  /* 0x000000ff1800720c */ /* 0x000fe20003f06070 */
[----:B------:R-:W-:Y:S01]  /*a570*/  FFMA.FTZ R226, R17, UR4, R180 ;  /* 0x0000000411e27c23 */ /* 0x000fe200080100b4 */
[----:B------:R-:W-:Y:S02]  /*a580*/  HADD2.F32 R227, -RZ, R51.H1_H1 ;  /* 0x30000033ffe37230 */ /* 0x000fe40000004100 */
[----:B------:R-:W-:Y:S01]  /*a590*/  ISETP.GE.U32.AND.EX P0, PT, R25, 0x1000000, PT, P0 ;  /* 0x010000001900780c */ /* 0x000fe20003f06100 */
[----:B------:R-:W-:-:S04]  /*a5a0*/  FADD.FTZ R226, R206, -R226 ;  /* 0x800000e2cee27221 */ /* 0x000fc80000010000 */
[----:B------:R-:W-:Y:S01]  /*a5b0*/  FFMA.FTZ R226, R226, UR13, R227 ;  /* 0x0000000de2e27c23 */ /* 0x000fe200080100e3 */
[----:B------:R-:W-:-:S03]  /*a5c0*/  HFMA2 R227, -RZ, RZ, 0, 0 ;  /* 0x00000000ffe37431 */ /* 0x000fc600000001ff */
[----:B------:R-:W-:-:S04]  /*a5d0*/  FMUL.FTZ R226, R226, UR12 ;  /* 0x0000000ce2e27c20 */ /* 0x000fc80008410000 */
[----:B------:R-:W-:Y:S02]  /*a5e0*/  @P0 HADD2.F32 R179, -RZ, R179.H1_H1 ;  /* 0x300000b3ffb30230 */ /* 0x000fe40000004100 */
[----:B------:R-:W-:-:S04]  /*a5f0*/  FMUL.FTZ R226, R226, UR26 ;  /* 0x0000001ae2e27c20 */ /* 0x000fc80008410000 */
[----:B------:R-:W-:-:S04]  /*a600*/  @P0 FMUL.FTZ R227, R226, R179 ;  /* 0x000000b3e2e30220 */ /* 0x000fc80000410000 */
[----:B------:R-:W-:Y:S01]  /*a610*/  FADD.FTZ R179, R87, R227 ;  /* 0x000000e357b37221 */ /* 0x000fe20000010000 */
[----:B------:R-:W-:Y:S01]  /*a620*/  @P0 HADD2.F32 R227, -RZ, R167.H1_H1 ;  /* 0x300000a7ffe30230 */ /* 0x000fe20000004100 */
[----:B------:R-:W-:-:S04]  /*a630*/  MOV R87, RZ ;  /* 0x000000ff00577202 */ /* 0x000fc80000000f00 */
[----:B------:R-:W-:-:S05]  /*a640*/  @P0 FMUL.FTZ R87, R227, R226 ;  /* 0x000000e2e3570220 */ /* 0x000fca0000410000 */
[----:B------:R-:W-:Y:S02]  /*a650*/  F2FP.F16.F32.PACK_AB R87, R87, R86 ;  /* 0x000000565757723e */ /* 0x000fe400000000ff */
[----:B------:R-:W-:Y:S02]  /*a660*/  F2FP.F16.F32.PACK_AB R86, R85, R84 ;  /* 0x000000545556723e */ /* 0x000fe400000000ff */
[----:B------:R-:W-:Y:S02]  /*a670*/  F2FP.F16.F32.PACK_AB R85, R183, R182 ;  /* 0x000000b6b755723e */ /* 0x000fe400000000ff */
[----:B------:R-:W-:Y:S01]  /*a680*/  F2FP.F16.F32.PACK_AB R84, R89, R88 ;  /* 0x000000585954723e */ /* 0x000fe200000000ff */
[----:B------:R-:W-:Y:S06]  /*a690*/  BRA `(.L_x_3051) ;  /* 0x0000000400e07947 */ /* 0x000fec0003800000 */
.L_x_3050:
[----:B------:R-:W-:Y:S01]  /*a6a0*/  FFMA.FTZ R172, R188, UR4, R180 ;  /* 0x00000004bcac7c23 */ /* 0x000fe200080100b4 */
[--C-:B-----5:R-:W-:Y:S01]  /*a6b0*/  HADD2.F32 R173, -RZ, R48.reuse.H0_H0 ;  /* 0x20000030ffad7230 */ /* 0x120fe20000004100 */
[C---:B------:R-:W-:Y:S01]  /*a6c0*/  LOP3.LUT P6, RZ, R24.reuse, 0xff, RZ, 0xc0, !PT ;  /* 0x000000ff18ff7812 */ /* 0x040fe200078cc0ff */
[----:B------:R-:W-:Y:S02]  /*a6d0*/  HFMA2 R174, -RZ, RZ, 0, 0 ;  /* 0x00000000ffae7431 */ /* 0x000fe400000001ff */
[----:B------:R-:W-:Y:S01]  /*a6e0*/  FADD.FTZ R172, R207, -R172 ;  /* 0x800000accfac7221 */ /* 0x000fe20000010000 */
[----:B------:R-:W-:Y:S02]  /*a6f0*/  LOP3.LUT P0, RZ, R24, 0xff00, RZ, 0xc0, !PT ;  /* 0x0000ff0018ff7812 */ /* 0x000fe4000780c0ff */
[----:B------:R-:W-:Y:S02]  /*a700*/  CS2R R182, SRZ ;  /* 0x0000000000b67805 */ /* 0x000fe4000001ff00 */
[----:B------:R-:W-:Y:S01]  /*a710*/  MOV R226, RZ ;  /* 0x000000ff00e27202 */ /* 0x000fe20000000f00 */
[----:B------:R-:W-:Y:S01]  /*a720*/  FFMA.FTZ R227, R172, UR13, R173 ;  /* 0x0000000dace37c23 */ /* 0x000fe200080100ad */
[----:B------:R-:W-:Y:S01]  /*a730*/  FFMA.FTZ R172, R198, UR4, R180 ;  /* 0x00000004c6ac7c23 */ /* 0x000fe200080100b4 */
[----:B------:R-:W-:-:S02]  /*a740*/  HADD2.F32 R173, -RZ, R48.H1_H1 ;  /* 0x30000030ffad7230 */ /* 0x000fc40000004100 */
[----:B------:R-:W-:Y:S02]  /*a750*/  HFMA2 R250, -RZ, RZ, 0, 0 ;  /* 0x00000000fffa7431 */ /* 0x000fe400000001ff */
[----:B------:R-:W-:Y:S01]  /*a760*/  FADD.FTZ R172, R240, -R172 ;  /* 0x800000acf0ac7221 */ /* 0x000fe20000010000 */
[----:B------:R-:W-:-:S03]  /*a770*/  @P6 HADD2.F32 R175, -RZ, R176.H0_H0 ;  /* 0x200000b0ffaf6230 */ /* 0x000fc60000004100 */
[----:B------:R-:W-:Y:S01]  /*a780*/  FFMA.FTZ R172, R172, UR13, R173 ;  /* 0x0000000dacac7c23 */ /* 0x000fe200080100ad */
[----:B------:R-:W-:Y:S01]  /*a790*/  FMUL.FTZ R173, R227, UR12 ;  /* 0x0000000ce3ad7c20 */ /* 0x000fe20008410000 */
[----:B------:R-:W-:-:S03]  /*a7a0*/  @P6 HADD2.F32 R181, -RZ, R164.H0_H0 ;  /* 0x200000a4ffb56230 */ /* 0x000fc60000004100 */
[----:B------:R-:W-:-:S04]  /*a7b0*/  FMUL.FTZ R173, R173, UR26 ;  /* 0x0000001aadad7c20 */ /* 0x000fc80008410000 */
[-C--:B------:R-:W-:Y:S01]  /*a7c0*/  @P6 FMUL.FTZ R174, R175, R173.reuse ;  /* 0x000000adafae6220 */ /* 0x080fe20000410000 */
[----:B------:R-:W-:Y:S01]  /*a7d0*/  FMUL.FTZ R175, R172, UR12 ;  /* 0x0000000cacaf7c20 */ /* 0x000fe20008410000 */
[----:B------:R-:W-:Y:S01]  /*a7e0*/  @P6 FMUL.FTZ R182, R181, R173 ;  /* 0x000000adb5b66220 */ /* 0x000fe20000410000 */
[----:B------:R-:W-:Y:S01]  /*a7f0*/  @P0 HADD2.F32 R173, -RZ, R176.H1_H1 ;  /* 0x300000b0ffad0230 */ /* 0x000fe20000004100 */
[----:B------:R-:W-:Y:S01]  /*a800*/  MOV R176, RZ ;  /* 0x000000ff00b07202 */ /* 0x000fe20000000f00 */
[----:B------:R-:W-:Y:S01]  /*a810*/  FMUL.FTZ R175, R175, UR26 ;  /* 0x0000001aafaf7c20 */ /* 0x000fe20008410000 */
[----:B------:R-:W-:Y:S01]  /*a820*/  HADD2.F32 R181, -RZ, R49.H0_H0 ;  /* 0x20000031ffb57230 */ /* 0x000fe20000004100 */
[----:B------:R-:W-:Y:S02]  /*a830*/  LOP3.LUT P6, RZ, R24, 0xff0000, RZ, 0xc0, !PT ;  /* 0x00ff000018ff7812 */ /* 0x000fe400078cc0ff */
[----:B------:R-:W-:Y:S01]  /*a840*/  @P0 FMUL.FTZ R176, R173, R175 ;  /* 0x000000afadb00220 */ /* 0x000fe20000410000 */
[----:B------:R-:W-:Y:S01]  /*a850*/  FFMA.FTZ R173, R193, UR4, R180 ;  /* 0x00000004c1ad7c23 */ /* 0x000fe200080100b4 */
[----:B------:R-:W-:-:S02]  /*a860*/  F2FP.F16.F32.PACK_AB R172, R172, R227 ;  /* 0x000000e3acac723e */ /* 0x000fc400000000ff */
[----:B------:R-:W-:Y:S01]  /*a870*/  FADD.FTZ R176, R89, R176 ;  /* 0x000000b059b07221 */ /* 0x000fe20000010000 */
[----:B------:R-:W-:-:S04]  /*a880*/  FADD.FTZ R173, R235, -R173 ;  /* 0x800000adebad7221 */ /* 0x000fc80000010000 */
[----:B------:R-:W-:Y:S01]  /*a890*/  FFMA.FTZ R173, R173, UR13, R181 ;  /* 0x0000000dadad7c23 */ /* 0x000fe200080100b5 */
[----:B------:R-:W-:Y:S02]  /*a8a0*/  @P0 HADD2.F32 R181, -RZ, R164.H1_H1 ;  /* 0x300000a4ffb50230 */ /* 0x000fe40000004100 */
[----:B------:R-:W-:Y:S02]  /*a8b0*/  @P6 HADD2.F32 R228, -RZ, R177.H0_H0 ;  /* 0x200000b1ffe46230 */ /* 0x000fe40000004100 */
[----:B------:R-:W-:Y:S02]  /*a8c0*/  @P6 HADD2.F32 R247, -RZ, R165.H0_H0 ;  /* 0x200000a5fff76230 */ /* 0x000fe40000004100 */
[----:B------:R-:W-:Y:S01]  /*a8d0*/  @P0 FMUL.FTZ R183, R181, R175 ;  /* 0x000000afb5b70220 */ /* 0x000fe20000410000 */
[----:B------:R-:W-:Y:S01]  /*a8e0*/  FMUL.FTZ R175, R173, UR12 ;  /* 0x0000000cadaf7c20 */ /* 0x000fe20008410000 */
[----:B------:R-:W-:-:S03]  /*a8f0*/  LOP3.LUT P0, RZ, R24, 0xff000000, RZ, 0xc0, !PT ;  /* 0xff00000018ff7812 */ /* 0x000fc6000780c0ff */
[----:B------:R-:W-:Y:S01]  /*a900*/  FMUL.FTZ R181, R175, UR26 ;  /* 0x0000001aafb57c20 */ /* 0x000fe20008410000 */
[----:B------:R-:W-:-:S03]  /*a910*/  HFMA2 R175, -RZ, RZ, 0, 0 ;  /* 0x00000000ffaf7431 */ /* 0x000fc600000001ff */
[-C--:B------:R-:W-:Y:S01]  /*a920*/  @P6 FMUL.FTZ R226, R247, R181.reuse ;  /* 0x000000b5f7e26220 */ /* 0x080fe20000410000 */
[----:B------:R-:W-:Y:S01]  /*a930*/  @P6 FMUL.FTZ R175, R228, R181 ;  /* 0x000000b5e4af6220 */ /* 0x000fe20000410000 */
[----:B------:R-:W-:Y:S01]  /*a940*/  FFMA.FTZ R181, R187, UR4, R180 ;  /* 0x00000004bbb57c23 */ /* 0x000fe200080100b4 */
[----:B------:R-:W-:-:S03]  /*a950*/  HADD2.F32 R228, -RZ, R49.H1_H1 ;  /* 0x30000031ffe47230 */ /* 0x000fc60000004100 */
[----:B------:R-:W-:Y:S02]  /*a960*/  @P0 HADD2.F32 R247, -RZ, R177.H1_H1 ;  /* 0x300000b1fff70230 */ /* 0x000fe40000004100 */
[----:B------:R-:W-:Y:S01]  /*a970*/  FADD.FTZ R181, R230, -R181 ;  /* 0x800000b5e6b57221 */ /* 0x000fe20000010000 */
[----:B------:R-:W-:Y:S02]  /*a980*/  HFMA2 R177, -RZ, RZ, 0, 0 ;  /* 0x00000000ffb17431 */ /* 0x000fe400000001ff */
[----:B------:R-:W-:Y:S01]  /*a990*/  FADD.FTZ R90, R90, R175 ;  /* 0x000000af5a5a7221 */ /* 0x000fe20000010000 */
[----:B------:R-:W-:Y:S02]  /*a9a0*/  HFMA2 R175, -RZ, RZ, 0, 0 ;  /* 0x00000000ffaf7431 */ /* 0x000fe400000001ff */
[----:B------:R-:W-:-:S04]  /*a9b0*/  FFMA.FTZ R228, R181, UR13, R228 ;  /* 0x0000000db5e47c23 */ /* 0x000fc800080100e4 */
[C---:B------:R-:W-:Y:S01]  /*a9c0*/  FMUL.FTZ R181, R228.reuse, UR12 ;  /* 0x0000000ce4b57c20 */ /* 0x040fe20008410000 */
[----:B------:R-:W-:-:S03]  /*a9d0*/  F2FP.F16.F32.PACK_AB R173, R228, R173 ;  /* 0x000000ade4ad723e */ /* 0x000fc600000000ff */
[----:B------:R-:W-:-:S04]  /*a9e0*/  FMUL.FTZ R181, R181, UR26 ;  /* 0x0000001ab5b57c20 */ /* 0x000fc80008410000 */
[----:B------:R-:W-:Y:S01]  /*a9f0*/  @P0 FMUL.FTZ R177, R247, R181 ;  /* 0x000000b5f7b10220 */ /* 0x000fe20000410000 */
[----:B------:R-:W-:Y:S01]  /*aa00*/  FADD.FTZ R247, R88, R174 ;  /* 0x000000ae58f77221 */ /* 0x000fe20000010000 */
[----:B------:R-:W-:Y:S01]  /*aa10*/  @P0 HADD2.F32 R174, -RZ, R165.H1_H1 ;  /* 0x300000a5ffae0230 */ /* 0x000fe20000004100 */
[----:B------:R-:W-:Y:S01]  /*aa20*/  MOV R88, RZ ;  /* 0x000000ff00587202 */ /* 0x000fe20000000f00 */
[----:B------:R-:W-:-:S03]  /*aa30*/  FADD.FTZ R91, R91, R177 ;  /* 0x000000b15b5b7221 */ /* 0x000fc60000010000 */
        /* <DEDUP_REMOVED lines=9> */
[----:B------:R-:W-:-:S05]  /*aad0*/  @P0 HADD2.F32 R89, -RZ, R178.H0_H0 ;  /* 0x200000b2ff590230 */ /* 0x000fca0000004100 */
[-C--:B------:R-:W-:Y:S01]  /*aae0*/  @P0 FMUL.FTZ R175, R89, R177.reuse ;  /* 0x000000b159af0220 */ /* 0x080fe20000410000 */
[----:B------:R-:W-:Y:S01]  /*aaf0*/  MOV R89, RZ ;  /* 0x000000ff00597202 */ /* 0x000fe20000000f00 */
[----:B------:R-:W-:Y:S01]  /*ab00*/  @P0 FMUL.FTZ R89, R181, R177 ;  /* 0x000000b1b5590220 */ /* 0x000fe20000410000 */
[----:B------:R-:W-:Y:S01]  /*ab10*/  FFMA.FTZ R177, R7, UR4, R180 ;  /* 0x0000000407b17c23 */ /* 0x000fe200080100b4 */
[----:B------:R-:W-:Y:S01]  /*ab20*/  LOP3.LUT P0, RZ, R25, 0xff00, RZ, 0xc0, !PT ;  /* 0x0000ff0019ff7812 */ /* 0x000fe2000780c0ff */
[----:B------:R-:W-:Y:S02]  /*ab30*/  HADD2.F32 R181, -RZ, R50.H1_H1 ;  /* 0x30000032ffb57230 */ /* 0x000fe40000004100 */
[----:B------:R-:W-:-:S04]  /*ab40*/  FADD.FTZ R177, R217, -R177 ;  /* 0x800000b1d9b17221 */ /* 0x000fc80000010000 */
[----:B------:R-:W-:Y:S01]  /*ab50*/  FFMA.FTZ R248, R177, UR13, R181 ;  /* 0x0000000db1f87c23 */ /* 0x000fe200080100b5 */
[----:B------:R-:W-:-:S03]  /*ab60*/  FADD.FTZ R177, R84, R175 ;  /* 0x000000af54b17221 */ /* 0x000fc60000010000 */
[C---:B------:R-:W-:Y:S01]  /*ab70*/  FMUL.FTZ R175, R248.reuse, UR12 ;  /* 0x0000000cf8af7c20 */ /* 0x040fe20008410000 */
[----:B------:R-:W-:Y:S01]  /*ab80*/  F2FP.F16.F32.PACK_AB R174, R248, R174 ;  /* 0x000000aef8ae723e */ /* 0x000fe200000000ff */
[----:B------:R-:W-:Y:S02]  /*ab90*/  @P0 HADD2.F32 R84, -RZ, R178.H1_H1 ;  /* 0x300000b2ff540230 */ /* 0x000fe40000004100 */
[----:B------:R-:W-:Y:S02]  /*aba0*/  HFMA2 R178, -RZ, RZ, 0, 0 ;  /* 0x00000000ffb27431 */ /* 0x000fe400000001ff */
[----:B------:R-:W-:-:S04]  /*abb0*/  FMUL.FTZ R175, R175, UR26 ;  /* 0x0000001aafaf7c20 */ /* 0x000fc80008410000 */
[----:B------:R-:W-:Y:S01]  /*abc0*/  @P0 FMUL.FTZ R178, R84, R175 ;  /* 0x000000af54b20220 */ /* 0x000fe20000410000 */
[----:B------:R-:W-:-:S03]  /*abd0*/  MOV R84, RZ ;  /* 0x000000ff00547202 */ /* 0x000fc60000000f00 */
[----:B------:R-:W-:Y:S01]  /*abe0*/  FADD.FTZ R181, R85, R178 ;  /* 0x000000b255b57221 */ /* 0x000fe20000010000 */
[----:B------:R-:W-:-:S05]  /*abf0*/  @P0 HADD2.F32 R85, -RZ, R166.H1_H1 ;  /* 0x300000a6ff550230 */ /* 0x000fca0000004100 */
        /* <DEDUP_REMOVED lines=10> */
[----:B------:R-:W-:-:S04]  /*aca0*/  @P0 FMUL.FTZ R85, R178, R249 ;  /* 0x000000f9b2550220 */ /* 0x000fc80000410000 */
[----:B------:R-:W-:Y:S01]  /*acb0*/  FADD.FTZ R178, R86, R85 ;  /* 0x0000005556b27221 */ /* 0x000fe20000010000 */
[----:B------:R-:W-:Y:S01]  /*acc0*/  @P0 HADD2.F32 R86, -RZ, R167.H0_H0 ;  /* 0x200000a7ff560230 */ /* 0x000fe20000004100 */
[----:B------:R-:W-:-:S04]  /*acd0*/  MOV R85, RZ ;  /* 0x000000ff00557202 */ /* 0x000fc80000000f00 */
[----:B------:R-:W-:Y:S01]  /*ace0*/  @P0 FMUL.FTZ R85, R86, R249 ;  /* 0x000000f956550220 */ /* 0x000fe20000410000 */
[----:B------:R-:W-:Y:S01]  /*acf0*/  ISETP.GE.U32.AND P0, PT, R24, RZ, PT ;  /* 0x000000ff1800720c */ /* 0x000fe20003f06070 */
[----:B------:R-:W-:Y:S01]  /*ad00*/  FFMA.FTZ R86, R17, UR4, R180 ;  /* 0x0000000411567c23 */ /* 0x000fe200080100b4 */
[----:B------:R-:W-:Y:S02]  /*ad10*/  HADD2.F32 R249, -RZ, R51.H1_H1 ;  /* 0x30000033fff97230 */ /* 0x000fe40000004100 */
[----:B------:R-:W-:Y:S01]  /*ad20*/  ISETP.GE.U32.AND.EX P0, PT, R25, 0x1000000, PT, P0 ;  /* 0x010000001900780c */ /* 0x000fe20003f06100 */
[----:B------:R-:W-:-:S04]  /*ad30*/  FADD.FTZ R86, R206, -R86 ;  /* 0x80000056ce567221 */ /* 0x000fc80000010000 */
[----:B------:R-:W-:-:S04]  /*ad40*/  FFMA.FTZ R86, R86, UR13, R249 ;  /* 0x0000000d56567c23 */ /* 0x000fc800080100f9 */
[C---:B------:R-:W-:Y:S01]  /*ad50*/  FMUL.FTZ R249, R86.reuse, UR12 ;  /* 0x0000000c56f97c20 */ /* 0x040fe20008410000 */
[----:B------:R-:W-:Y:S02]  /*ad60*/  F2FP.F16.F32.PACK_AB R175, R86, R175 ;  /* 0x000000af56af723e */ /* 0x000fe400000000ff */
[----:B------:R-:W-:Y:S01]  /*ad70*/  F2FP.F16.F32.PACK_AB R86, R84, R89 ;  /* 0x000000595456723e */ /* 0x000fe200000000ff */
[----:B------:R-:W-:Y:S02]  /*ad80*/  @P0 HADD2.F32 R179, -RZ, R179.H1_H1 ;  /* 0x300000b3ffb30230 */ /* 0x000fe40000004100 */
[----:B------:R-:W-:Y:S01]  /*ad90*/  FMUL.FTZ R249, R249, UR26 ;  /* 0x0000001af9f97c20 */ /* 0x000fe20008410000 */
[----:B------:R-:W-:-:S03]  /*ada0*/  F2FP.F16.F32.PACK_AB R84, R183, R182 ;  /* 0x000000b6b754723e */ /* 0x000fc600000000ff */
[----:B------:R-:W-:-:S04]  /*adb0*/  @P0 FMUL.FTZ R250, R179, R249 ;  /* 0x000000f9b3fa0220 */ /* 0x000fc80000410000 */
[----:B------:R-:W-:Y:S01]  /*adc0*/  FADD.FTZ R179, R87, R250 ;  /* 0x000000fa57b37221 */ /* 0x000fe20000010000 */
[----:B------:R-:W-:Y:S01]  /*add0*/  @P0 HADD2.F32 R250, -RZ, R167.H1_H1 ;  /* 0x300000a7fffa0230 */ /* 0x000fe20000004100 */
[----:B------:R-:W-:-:S04]  /*ade0*/  MOV R87, RZ ;  /* 0x000000ff00577202 */ /* 0x000fc80000000f00 */
[----:B------:R-:W-:-:S05]  /*adf0*/  @P0 FMUL.FTZ R87, R250, R249 ;  /* 0x000000f9fa570220 */ /* 0x000fca0000410000 */
[----:B------:R-:W-:Y:S02]  /*ae00*/  F2FP.F16.F32.PACK_AB R87, R87, R85 ;  /* 0x000000555757723e */ /* 0x000fe400000000ff */
[----:B------:R-:W-:-:S07]  /*ae10*/  F2FP.F16.F32.PACK_AB R85, R88, R226 ;  /* 0x000000e25855723e */ /* 0x000fce00000000ff */
.L_x_3051:
        /* <DEDUP_REMOVED lines=15> */
.L_x_3049:
[----:B------:R-:W-:Y:S05]  /*af10*/  BSYNC.RECONVERGENT B1 ;  /* 0x0000000000017941 */ /* 0x000fea0003800200 */
.L_x_3048:
        /* <DEDUP_REMOVED lines=9> */
[----:B-----5:R-:W-:Y:S01]  /*afb0*/  LOP3.LUT P6, RZ, R22, 0xff, RZ, 0xc0, !PT ;  /* 0x000000ff16ff7812 */ /* 0x020fe200078cc0ff */
[----:B------:R-:W-:Y:S02]  /*afc0*/  HADD2.F32 R173, -RZ, R44.H0_H0 ;  /* 0x2000002cffad7230 */ /* 0x000fe40000004100 */
[----:B------:R-:W-:Y:S02]  /*afd0*/  HFMA2 R174, -RZ, RZ, 0, 0 ;  /* 0x00000000ffae7431 */ /* 0x000fe400000001ff */
[----:B------:R-:W-:Y:S01]  /*afe0*/  FADD.FTZ R172, R244, -R172 ;  /* 0x800000acf4ac7221 */ /* 0x000fe20000010000 */
[----:B------:R-:W-:Y:S02]  /*aff0*/  CS2R R182, SRZ ;  /* 0x0000000000b67805 */ /* 0x000fe4000001ff00 */
[----:B------:R-:W-:Y:S01]  /*b000*/  MOV R226, RZ ;  /* 0x000000ff00e27202 */ /* 0x000fe20000000f00 */
[----:B------:R-:W-:-:S02]  /*b010*/  HFMA2 R250, -RZ, RZ, 0, 0 ;  /* 0x00000000fffa7431 */ /* 0x000fc400000001ff */
[----:B------:R-:W-:-:S04]  /*b020*/  FFMA.FTZ R227, R172, UR13, R173 ;  /* 0x0000000dace37c23 */ /* 0x000fc800080100ad */
[----:B------:R-:W-:Y:S01]  /*b030*/  FMUL.FTZ R172, R227, UR12 ;  /* 0x0000000ce3ac7c20 */ /* 0x000fe20008410000 */
[----:B------:R-:W-:Y:S02]  /*b040*/  @P6 HADD2.F32 R173, -RZ, R176.H0_H0 ;  /* 0x200000b0ffad6230 */ /* 0x000fe40000004100 */
[----:B------:R-:W-:Y:S02]  /*b050*/  @P6 HADD2.F32 R175, -RZ, R156.H0_H0 ;  /* 0x2000009cffaf6230 */ /* 0x000fe40000004100 */
[----:B------:R-:W-:-:S04]  /*b060*/  FMUL.FTZ R172, R172, UR26 ;  /* 0x0000001aacac7c20 */ /* 0x000fc80008410000 */
[----:B------:R-:W-:Y:S01]  /*b070*/  @P6 FMUL.FTZ R174, R172, R173 ;  /* 0x000000adacae6220 */ /* 0x000fe20000410000 */
[----:B------:R-:W-:Y:S01]  /*b080*/  @P6 FMUL.FTZ R182, R175, R172 ;  /* 0x000000acafb66220 */ /* 0x000fe20000410000 */
[----:B------:R-:W-:Y:S01]  /*b090*/  FFMA.FTZ R172, R197, UR4, R180 ;  /* 0x00000004c5ac7c23 */ /* 0x000fe200080100b4 */
[----:B------:R-:W-:Y:S01]  /*b0a0*/  LOP3.LUT P6, RZ, R22, 0xff00, RZ, 0xc0, !PT ;  /* 0x0000ff0016ff7812 */ /* 0x000fe200078cc0ff */
[----:B------:R-:W-:Y:S02]  /*b0b0*/  HADD2.F32 R173, -RZ, R44.H1_H1 ;  /* 0x3000002cffad7230 */ /* 0x000fe40000004100 */
[----:B------:R-:W-:-:S04]  /*b0c0*/  FADD.FTZ R172, R239, -R172 ;  /* 0x800000acefac7221 */ /* 0x000fc80000010000 */
[----:B------:R-:W-:-:S04]  /*b0d0*/  FFMA.FTZ R172, R172, UR13, R173 ;  /* 0x0000000dacac7c23 */ /* 0x000fc800080100ad */
[C---:B------:R-:W-:Y:S01]  /*b0e0*/  FMUL.FTZ R173, R172.reuse, UR12 ;  /* 0x0000000cacad7c20 */ /* 0x040fe20008410000 */
[----:B------:R-:W-:Y:S01]  /*b0f0*/  F2FP.F16.F32.PACK_AB R172, R172, R227 ;  /* 0x000000e3acac723e */ /* 0x000fe200000000ff */
[----:B------:R-:W-:Y:S01]  /*b100*/  @P6 HADD2.F32 R175, -RZ, R176.H1_H1 ;  /* 0x300000b0ffaf6230 */ /* 0x000fe20000004100 */
[----:B------:R-:W-:Y:S01]  /*b110*/  MOV R176, RZ ;  /* 0x000000ff00b07202 */ /* 0x000fe20000000f00 */
[----:B------:R-:W-:-:S04]  /*b120*/  FMUL.FTZ R173, R173, UR26 ;  /* 0x0000001aadad7c20 */ /* 0x000fc80008410000 */
[----:B------:R-:W-:Y:S01]  /*b130*/  @P6 FMUL.FTZ R176, R173, R175 ;  /* 0x000000afadb06220 */ /* 0x000fe20000410000 */
[----:B------:R-:W-:-:S03]  /*b140*/  @P6 HADD2.F32 R175, -RZ, R156.H1_H1 ;  /* 0x3000009cffaf6230 */ /* 0x000fc60000004100 */
[----:B------:R-:W-:Y:S02]  /*b150*/  FADD.FTZ R176, R81, R176 ;  /* 0x000000b051b07221 */ /* 0x000fe40000010000 */
        /* <DEDUP_REMOVED lines=9> */
[----:B------:R-:W-:Y:S02]  /*b1f0*/  HFMA2 R175, -RZ, RZ, 0, 0 ;  /* 0x00000000ffaf7431 */ /* 0x000fe400000001ff */
[----:B------:R-:W-:Y:S02]  /*b200*/  @P6 HADD2.F32 R247, -RZ, R157.H0_H0 ;  /* 0x2000009dfff76230 */ /* 0x000fe40000004100 */
[----:B------:R-:W-:-:S03]  /*b210*/  @P6 FMUL.FTZ R175, R181, R228 ;  /* 0x000000e4b5af6220 */ /* 0x000fc60000410000 */
[----:B------:R-:W-:Y:S01]  /*b220*/  @P6 FMUL.FTZ R226, R247, R181 ;  /* 0x000000b5f7e26220 */ /* 0x000fe20000410000 */
[----:B------:R-:W-:Y:S01]  /*b230*/  FFMA.FTZ R181, R186, UR4, R180 ;  /* 0x00000004bab57c23 */ /* 0x000fe200080100b4 */
[----:B------:R-:W-:Y:S01]  /*b240*/  LOP3.LUT P6, RZ, R22, 0xff000000, RZ, 0xc0, !PT ;  /* 0xff00000016ff7812 */ /* 0x000fe200078cc0ff */
[----:B------:R-:W-:Y:S02]  /*b250*/  HADD2.F32 R228, -RZ, R45.H1_H1 ;  /* 0x3000002dffe47230 */ /* 0x000fe40000004100 */
[----:B------:R-:W-:Y:S01]  /*b260*/  FADD.FTZ R82, R82, R175 ;  /* 0x000000af52527221 */ /* 0x000fe20000010000 */
[----:B------:R-:W-:Y:S01]  /*b270*/  FADD.FTZ R181, R229, -R181 ;  /* 0x800000b5e5b57221 */ /* 0x000fe20000010000 */
[----:B------:R-:W-:-:S03]  /*b280*/  HFMA2 R175, -RZ, RZ, 0, 0 ;  /* 0x00000000ffaf7431 */ /* 0x000fc600000001ff */
[----:B------:R-:W-:-:S04]  /*b290*/  FFMA.FTZ R228, R181, UR13, R228 ;  /* 0x0000000db5e47c23 */ /* 0x000fc800080100e4 */
[C---:B------:R-:W-:Y:S01]  /*b2a0*/  FMUL.FTZ R181, R228.reuse, UR12 ;  /* 0x0000000ce4b57c20 */ /* 0x040fe20008410000 */
[----:B------:R-:W-:Y:S01]  /*b2b0*/  F2FP.F16.F32.PACK_AB R173, R228, R173 ;  /* 0x000000ade4ad723e */ /* 0x000fe200000000ff */
[----:B------:R-:W-:Y:S02]  /*b2c0*/  @P6 HADD2.F32 R247, -RZ, R177.H1_H1 ;  /* 0x300000b1fff76230 */ /* 0x000fe40000004100 */
[----:B------:R-:W-:Y:S02]  /*b2d0*/  HFMA2 R177, -RZ, RZ, 0, 0 ;  /* 0x00000000ffb17431 */ /* 0x000fe400000001ff */
        /* <DEDUP_REMOVED lines=16> */
[----:B------:R-:W-:Y:S01]  /*b3e0*/  @P6 FMUL.FTZ R175, R177, R81 ;  /* 0x00000051b1af6220 */ /* 0x000fe20000410000 */
        /* <DEDUP_REMOVED lines=50> */
[----:B------:R-:W-:Y:S01]  /*b710*/  F2FP.F16.F32.PACK_AB R77, R80, R226 ;  /* 0x000000e2504d723e */ /* 0x000fe200000000ff */
[----:B------:R-:W-:Y:S06]  /*b720*/  BRA `(.L_x_3055) ;  /* 0x0000000400d47947 */ /* 0x000fec0003800000 */
.L_x_3054:
        /* <DEDUP_REMOVED lines=116> */
[----:B------:R-:W-:-:S07]  /*be70*/  F2FP.F16.F32.PACK_AB R76, R81, R80 ;  /* 0x00000050514c723e */ /* 0x000fce00000000ff */
.L_x_3055:
        /* <DEDUP_REMOVED lines=13> */
.L_x_3053:
[----:B------:R-:W-:Y:S05]  /*bf50*/  BSYNC.RECONVERGENT B1 ;  /* 0x0000000000017941 */ /* 0x000fea0003800200 */
.L_x_3052:
        /* <DEDUP_REMOVED lines=129> */
.L_x_3058:
        /* <DEDUP_REMOVED lines=117> */
.L_x_3059:
        /* <DEDUP_REMOVED lines=13> */
.L_x_3057:
[----:B------:R-:W-:Y:S05]  /*cf90*/  BSYNC.RECONVERGENT B1 ;  /* 0x0000000000017941 */ /* 0x000fea0003800200 */
.L_x_3056:
        /* <DEDUP_REMOVED lines=129> */
.L_x_3062:
        /* <DEDUP_REMOVED lines=117> */
.L_x_3063:
        /* <DEDUP_REMOVED lines=13> */
.L_x_3061:
[----:B------:R-:W-:Y:S05]  /*dfd0*/  BSYNC.RECONVERGENT B1 ;  /* 0x0000000000017941 */ /* 0x000fea0003800200 */
.L_x_3060:
        /* <DEDUP_REMOVED lines=12> */
[----:B------:R-:W-:-:S03]  /*e0a0*/  CS2R R182, SRZ ;  /* 0x0000000000b67805 */ /* 0x000fc6000001ff00 */
        /* <DEDUP_REMOVED lines=10> */
[----:B------:R-:W-:Y:S01]  /*e150*/  FADD.FTZ R247, R56, R175 ;  /* 0x000000af38f77221 */ /* 0x000fe20000010000 */
        /* <DEDUP_REMOVED lines=21> */
[----:B------:R-:W-:Y:S01]  /*e2b0*/  @P6 FMUL.FTZ R174, R181, R226 ;  /* 0x000000e2b5ae6220 */ /* 0x000fe20000410000 */
[----:B------:R-:W-:Y:S02]  /*e2c0*/  MOV R226, RZ ;  /* 0x000000ff00e27202 */ /* 0x000fe40000000f00 */
[----:B------:R-:W-:Y:S01]  /*e2d0*/  @P6 FMUL.FTZ R226, R228, R181 ;  /* 0x000000b5e4e26220 */ /* 0x000fe20000410000 */
[----:B------:R-:W-:Y:S01]  /*e2e0*/  FFMA.FTZ R181, R184, UR4, R180 ;  /* 0x00000004b8b57c23 */ /* 0x000fe200080100b4 */
[----:B------:R-:W-:Y:S01]  /*e2f0*/  LOP3.LUT P6, RZ, R30, 0xff000000, RZ, 0xc0, !PT ;  /* 0xff0000001eff7812 */ /* 0x000fe200078cc0ff */
[----:B------:R-:W-:-:S02]  /*e300*/  HADD2.F32 R228, -RZ, R33.H1_H1 ;  /* 0x30000021ffe47230 */ /* 0x000fc40000004100 */
[----:B------:R-:W-:Y:S01]  /*e310*/  FADD.FTZ R58, R58, R174 ;  /* 0x000000ae3a3a7221 */ /* 0x000fe20000010000 */
[----:B------:R-:W-:-:S04]  /*e320*/  FADD.FTZ R181, R223, -R181 ;  /* 0x800000b5dfb57221 */ /* 0x000fc80000010000 */
[----:B------:R-:W-:Y:S01]  /*e330*/  FFMA.FTZ R228, R181, UR13, R228 ;  /* 0x0000000db5e47c23 */ /* 0x000fe200080100e4 */
[----:B------:R-:W-:-:S03]  /*e340*/  HFMA2 R181, -RZ, RZ, 0, 0 ;  /* 0x00000000ffb57431 */ /* 0x000fc600000001ff */
[C---:B------:R-:W-:Y:S01]  /*e350*/  FMUL.FTZ R175, R228.reuse, UR12 ;  /* 0x0000000ce4af7c20 */ /* 0x040fe20008410000 */
[----:B------:R-:W-:Y:S01]  /*e360*/  F2FP.F16.F32.PACK_AB R173, R228, R173 ;  /* 0x000000ade4ad723e */ /* 0x000fe200000000ff */
[----:B------:R-:W-:Y:S02]  /*e370*/  @P6 HADD2.F32 R56, -RZ, R177.H1_H1 ;  /* 0x300000b1ff386230 */ /* 0x000fe40000004100 */
[----:B------:R-:W-:Y:S01]  /*e380*/  FMUL.FTZ R177, R175, UR26 ;  /* 0x0000001aafb17c20 */ /* 0x000fe20008410000 */
[----:B------:R-:W-:Y:S02]  /*e390*/  HFMA2 R175, -RZ, RZ, 0, 0 ;  /* 0x00000000ffaf7431 */ /* 0x000fe400000001ff */
[----:B------:R-:W-:Y:S02]  /*e3a0*/  @P6 HADD2.F32 R57, -RZ, R133.H1_H1 ;  /* 0x30000085ff396230 */ /* 0x000fe40000004100 */
[----:B------:R-:W-:Y:S01]  /*e3b0*/  @P6 FMUL.FTZ R175, R177, R56 ;  /* 0x00000038b1af6220 */ /* 0x000fe20000410000 */
[----:B------:R-:W-:-:S02]  /*e3c0*/  MOV R56, RZ ;  /* 0x000000ff00387202 */ /* 0x000fc40000000f00 */
[----:B------:R-:W-:Y:S01]  /*e3d0*/  @P6 FMUL.FTZ R56, R57, R177 ;  /* 0x000000b139386220 */ /* 0x000fe20000410000 */
[----:B------:R-:W-:Y:S01]  /*e3e0*/  FFMA.FTZ R57, R21, UR4, R180 ;  /* 0x0000000415397c23 */ /* 0x000fe200080100b4 */
[----:B------:R-:W-:Y:S01]  /*e3f0*/  LOP3.LUT P6, RZ, R31, 0xff, RZ, 0xc0, !PT ;  /* 0x000000ff1fff7812 */ /* 0x000fe200078cc0ff */
[----:B------:R-:W-:Y:S02]  /*e400*/  HADD2.F32 R177, -RZ, R34.H0_H0 ;  /* 0x20000022ffb17230 */ /* 0x000fe40000004100 */
[----:B------:R-:W-:Y:S01]  /*e410*/  FADD.FTZ R59, R59, R175 ;  /* 0x000000af3b3b7221 */ /* 0x000fe20000010000 */
[----:B------:R-:W-:Y:S01]  /*e420*/  FADD.FTZ R57, R218, -R57 ;  /* 0x80000039da397221 */ /* 0x000fe20000010000 */
[----:B------:R-:W-:-:S03]  /*e430*/  HFMA2 R175, -RZ, RZ, 0, 0 ;  /* 0x00000000ffaf7431 */ /* 0x000fc600000001ff */
[----:B------:R-:W-:-:S04]  /*e440*/  FFMA.FTZ R57, R57, UR13, R177 ;  /* 0x0000000d39397c23 */ /* 0x000fc800080100b1 */
[----:B------:R-:W-:Y:S01]  /*e450*/  FMUL.FTZ R174, R57, UR12 ;  /* 0x0000000c39ae7c20 */ /* 0x000fe20008410000 */
[----:B------:R-:W-:-:S03]  /*e460*/  @P6 HADD2.F32 R177, -RZ, R178.H0_H0 ;  /* 0x200000b2ffb16230 */ /* 0x000fc60000004100 */
        /* <DEDUP_REMOVED lines=13> */
[----:B------:R-:W-:Y:S02]  /*e540*/  @P6 HADD2.F32 R178, -RZ, R178.H1_H1 ;  /* 0x300000b2ffb26230 */ /* 0x000fe40000004100 */
[----:B------:R-:W-:-:S04]  /*e550*/  FMUL.FTZ R175, R175, UR26 ;  /* 0x0000001aafaf7c20 */ /* 0x000fc80008410000 */
[----:B------:R-:W-:Y:S01]  /*e560*/  @P6 FMUL.FTZ R181, R175, R178 ;  /* 0x000000b2afb56220 */ /* 0x000fe20000410000 */
[----:B------:R-:W-:-:S03]  /*e570*/  @P6 HADD2.F32 R178, -RZ, R134.H1_H1 ;  /* 0x30000086ffb26230 */ /* 0x000fc60000004100 */
[----:B------:R-:W-:Y:S01]  /*e580*/  FADD.FTZ R181, R53, R181 ;  /* 0x000000b535b57221 */ /* 0x000fe20000010000 */
[----:B------:R-:W-:Y:S01]  /*e590*/  MOV R53, RZ ;  /* 0x000000ff00357202 */ /* 0x000fe20000000f00 */
[----:B------:R-:W-:Y:S01]  /*e5a0*/  @P6 FMUL.FTZ R53, R178, R175 ;  /* 0x000000afb2356220 */ /* 0x000fe20000410000 */
[--C-:B------:R-:W-:Y:S01]  /*e5b0*/  FFMA.FTZ R175, R16, UR4, R180.reuse ;  /* 0x0000000410af7c23 */ /* 0x100fe200080100b4 */
[----:B------:R-:W-:Y:S01]  /*e5c0*/  HADD2.F32 R178, -RZ, R35.H0_H0 ;  /* 0x20000023ffb27230 */ /* 0x000fe20000004100 */
[----:B------:R-:W-:Y:S01]  /*e5d0*/  LOP3.LUT P6, RZ, R31, 0xff0000, RZ, 0xc0, !PT ;  /* 0x00ff00001fff7812 */ /* 0x000fe200078cc0ff */
[----:B------:R-:W-:Y:S01]  /*e5e0*/  FFMA.FTZ R180, R245, UR4, R180 ;  /* 0x00000004f5b47c23 */ /* 0x000fe200080100b4 */
[----:B------:R-:W-:-:S03]  /*e5f0*/  FADD.FTZ R175, R208, -R175 ;  /* 0x800000afd0af7221 */ /* 0x000fc60000010000 */
[----:B------:R-:W-:Y:S01]  /*e600*/  FADD.FTZ R180, R246, -R180 ;  /* 0x800000b4f6b47221 */ /* 0x000fe20000010000 */
        /* <DEDUP_REMOVED lines=11> */
[----:B------:R-:W-:Y:S02]  /*e6c0*/  HADD2.F32 R248, -RZ, R35.H1_H1 ;  /* 0x30000023fff87230 */ /* 0x000fe40000004100 */
[----:B------:R-:W-:Y:S01]  /*e6d0*/  HFMA2 R249, -RZ, RZ, 0, 0 ;  /* 0x00000000fff97431 */ /* 0x000fe200000001ff */
[----:B------:R-:W-:Y:S02]  /*e6e0*/  ISETP.GE.U32.AND.EX P6, PT, R31, 0x1000000, PT, P6 ;  /* 0x010000001f00780c */ /* 0x000fe40003fc6160 */
[----:B------:R-:W-:-:S04]  /*e6f0*/  FFMA.FTZ R180, R180, UR13, R248 ;  /* 0x0000000db4b47c23 */ /* 0x000fc800080100f8 */
[C---:B------:R-:W-:Y:S01]  /*e700*/  FMUL.FTZ R248, R180.reuse, UR12 ;  /* 0x0000000cb4f87c20 */ /* 0x040fe20008410000 */
[----:B------:R-:W-:-:S03]  /*e710*/  F2FP.F16.F32.PACK_AB R175, R180, R175 ;  /* 0x000000afb4af723e */ /* 0x000fc600000000ff */
[----:B------:R-:W-:-:S03]  /*e720*/  FMUL.FTZ R248, R248, UR26 ;  /* 0x0000001af8f87c20 */ /* 0x000fc60008410000 */
[----:B------:R-:W-:-:S05]  /*e730*/  @P6 HADD2.F32 R179, -RZ, R179.H1_H1 ;  /* 0x300000b3ffb36230 */ /* 0x000fca0000004100 */
        /* <DEDUP_REMOVED lines=10> */
.L_x_3064:
        /* <DEDUP_REMOVED lines=101> */
[----:B------:R-:W-:-:S03]  /*ee30*/  HADD2.F32 R226, -RZ, R35.H1_H1 ;  /* 0x30000023ffe27230 */ /* 0x000fc60000004100 */
[----:B------:R-:W-:Y:S02]  /*ee40*/  ISETP.GE.U32.AND.EX P6, PT, R31, 0x1000000, PT, P6 ;  /* 0x010000001f00780c */ /* 0x000fe40003fc6160 */
[----:B------:R-:W-:Y:S01]  /*ee50*/  FFMA.FTZ R180, R180, UR13, R226 ;  /* 0x0000000db4b47c23 */ /* 0x000fe200080100e2 */
[----:B------:R-:W-:-:S03]  /*ee60*/  HFMA2 R226, -RZ, RZ, 0, 0 ;  /* 0x00000000ffe27431 */ /* 0x000fc600000001ff */
[----:B------:R-:W-:-:S04]  /*ee70*/  FMUL.FTZ R180, R180, UR12 ;  /* 0x0000000cb4b47c20 */ /* 0x000fc80008410000 */
        /* <DEDUP_REMOVED lines=11> */
.L_x_3065:
        /* <DEDUP_REMOVED lines=12> */
.L_x_3045:
[----:B------:R-:W-:Y:S05]  /*eff0*/  BSYNC.RECONVERGENT B0 ;  /* 0x0000000000007941 */ /* 0x000fea0003800200 */
.L_x_3027:
[----:B------:R-:W-:Y:S02]  /*f000*/  UIADD3 UR7, UPT, UPT, UR7, UR24, URZ ;  /* 0x0000001807077290 */ /* 0x000fe4000fffe0ff */
[----:B------:R-:W-:Y:S02]  /*f010*/  UPLOP3.LUT UP2, UPT, UPT, UPT, UP2, 0x40, 0x4 ;  /* 0x000000000004789c */ /* 0x000fe40003f4e820 */
[----:B------:R-:W-:-:S09]  /*f020*/  UISETP.GE.AND UP1, UPT, UR7, UR25, UPT ;  /* 0x000000190700728c */ /* 0x000fd2000bf26270 */
[----:B------:R-:W-:Y:S05]  /*f030*/  BRA.U !UP1, `(.L_x_3066) ;  /* 0xffffff1d09787547 */ /* 0x000fea000b83ffff */
.L_x_3014:
[----:B------:R-:W0:Y:S01]  /*f040*/  S2UR UR4, SR_CTAID.X ;  /* 0x00000000000479c3 */ /* 0x000e220000002500 */
[----:B------:R-:W-:Y:S01]  /*f050*/  BSSY.RECONVERGENT B0, `(.L_x_3067) ;  /* 0x000001a000007945 */ /* 0x000fe20003800200 */
[----:B0-----:R-:W-:-:S06]  /*f060*/  UIMAD UR4, UR4, UR6, URZ ;  /* 0x00000006040472a4 */ /* 0x001fcc000f8e02ff */
[----:B------:R-:W-:-:S04]  /*f070*/  MOV R9, UR4 ;  /* 0x0000000400097c02 */ /* 0x000fc80008000f00 */
[----:B------:R-:W-:Y:S01]  /*f080*/  LEA.HI R9, R9, R252, RZ, 0x1d ;  /* 0x000000fc09097211 */ /* 0x000fe200078fe8ff */
        /* <DEDUP_REMOVED lines=22> */
.L_x_3068:
[----:B------:R-:W-:Y:S05]  /*f1f0*/  BSYNC.RECONVERGENT B0 ;  /* 0x0000000000007941 */ /* 0x000fea0003800200 */
.L_x_3067:
        /* <DEDUP_REMOVED lines=23> */
.L_x_3070:
[----:B------:R-:W-:Y:S05]  /*f370*/  BSYNC.RECONVERGENT B0 ;  /* 0x0000000000007941 */ /* 0x000fea0003800200 */
.L_x_3069:
        /* <DEDUP_REMOVED lines=23> */
.L_x_3072:
[----:B------:R-:W-:Y:S05]  /*f4f0*/  BSYNC.RECONVERGENT B0 ;  /* 0x0000000000007941 */ /* 0x000fea0003800200 */
.L_x_3071:
        /* <DEDUP_REMOVED lines=23> */
.L_x_3074:
[----:B------:R-:W-:Y:S05]  /*f670*/  BSYNC.RECONVERGENT B0 ;  /* 0x0000000000007941 */ /* 0x000fea0003800200 */
.L_x_3073:
[----:B------:R-:W-:Y:S05]  /*f680*/  @!P1 EXIT ;  /* 0x000000000000994d */ /* 0x000fea0003800000 */
[----:B01----:R-:W2:Y:S01]  /*f690*/  LDL.LU R16, [R1+0x10] ;  /* 0x0000100001107983 */ /* 0x003ea20000300800 */
[----:B------:R-:W0:Y:S03]  /*f6a0*/  LDC.64 R2, c[0x0][0x440] ;  /* 0x00011000ff027b82 */ /* 0x000e260000000a00 */
        /* <DEDUP_REMOVED lines=19> */
.L_x_3075:
        /* <DEDUP_REMOVED lines=10> */
.L_x_19308:


//--------------------- .text._ZN10layer_norm13ln_bwd_kernelINS_13Kernel_traitsI6__halfS2_S2_S2_fjLj5120ELj1ELj1ELj4ELj16ENS_18Kernel_traits_baseILj5120ES2_S2_S2_S2_fjLj128EEEEELb1ELb1ELb0ELb1EEEvNS_9BwdParamsE --------------------------
	.section	.text._ZN10layer_norm13ln_bwd_kernelINS_13Kernel_traitsI6__halfS2_S2_S2_fjLj5120ELj1ELj1ELj4ELj16ENS_18Kernel_traits_baseILj5120ES2_S2_S2_S2_fjLj128EEEEELb1ELb1ELb0ELb1EEEvNS_9BwdParamsE,"ax",@progbits
	.align	128
        .global         _ZN10layer_norm13ln_bwd_kernelINS_13Kernel_traitsI6__halfS2_S2_S2_fjLj5120ELj1ELj1ELj4ELj16ENS_18Kernel_traits_baseILj5120ES2_S2_S2_S2_fjLj128EEEEELb1ELb1ELb0ELb1EEEvNS_9BwdParamsE
        .type           _ZN10layer_norm13ln_bwd_kernelINS_13Kernel_traitsI6__halfS2_S2_S2_fjLj5120ELj1ELj1ELj4ELj16ENS_18Kernel_traits_baseILj5120ES2_S2_S2_S2_fjLj128EEEEELb1ELb1ELb0ELb1EEEvNS_9BwdParamsE,@function
        .size           _ZN10layer_norm13ln_bwd_kernelINS_13Kernel_traitsI6__halfS2_S2_S2_fjLj5120ELj1ELj1ELj4ELj16ENS_18Kernel_traits_baseILj5120ES2_S2_S2_S2_fjLj128EEEEELb1ELb1ELb0ELb1EEEvNS_9BwdParamsE,(.L_x_19309 - _ZN10layer_norm13ln_bwd_kernelINS_13Kernel_traitsI6__halfS2_S2_S2_fjLj5120ELj1ELj1ELj4ELj16ENS_18Kernel_traits_baseILj5120ES2_S2_S2_S2_fjLj128EEEEELb1ELb1ELb0ELb1EEEvNS_9BwdParamsE)
        .other          _ZN10layer_norm13ln_bwd_kernelINS_13Kernel_traitsI6__halfS2_S2_S2_fjLj5120ELj1ELj1ELj4ELj16ENS_18Kernel_traits_baseILj5120ES2_S2_S2_S2_fjLj128EEEEELb1ELb1ELb0ELb1EEEvNS_9BwdParamsE,@"STO_CUDA_ENTRY STV_DEFAULT"
_ZN10layer_norm13ln_bwd_kernelINS_13Kernel_traitsI6__halfS2_S2_S2_fjLj5120ELj1ELj1ELj4ELj16ENS_18Kernel_traits_baseILj5120ES2_S2_S2_S2_fjLj128EEEEELb1ELb1ELb0ELb1EEEvNS_9BwdParamsE:
.text._ZN10layer_norm13ln_bwd_kernelINS_13Kernel_traitsI6__halfS2_S2_S2_fjLj5120ELj1ELj1ELj4ELj16ENS_18Kernel_traits_baseILj5120ES2_S2_S2_S2_fjLj128EEEEELb1ELb1ELb0ELb1EEEvNS_9BwdParamsE:
        /* <DEDUP_REMOVED lines=81> */
[----:B------:R-:W-:Y:S02]  /*0510*/  MOV R217, RZ ;  /* 0x000000ff00d97202 */ /* 0x000fe40000000f00 */
[----:B------:R-:W-:-:S02]  /*0520*/  CS2R R222, SRZ ;  /* 0x0000000000de7805 */ /* 0x000fc4000001ff00 */
[----:B------:R-:W-:Y:S02]  /*0530*/  CS2R R220, SRZ ;  /* 0x0000000000dc7805 */ /* 0x000fe4000001ff00 */
[----:B------:R-:W-:Y:S02]  /*0540*/  CS2R R224, SRZ ;  /* 0x0000000000e07805 */ /* 0x000fe4000001ff00 */
[----:B------:R-:W-:Y:S01]  /*0550*/  MOV R192, RZ ;  /* 0x000000ff00c07202 */ /* 0x000fe20000000f00 */
        /* <DEDUP_REMOVED lines=38> */
[----:B------:R-:W-:Y:S01]  /*07c0*/  MOV R36, RZ ;  /* 0x000000ff00247202 */ /* 0x000fe20000000f00 */
[----:B------:R-:W5:Y:S01]  /*07d0*/  LDG.E.128 R56, desc[UR14][R4.64+0x800] ;  /* 0x0008000e04387981 */ /* 0x000f62000c1e1d00 */
[----:B------:R-:W0:Y:S03]  /*07e0*/  LDCU UR17, c[0x0][0x388] ;  /* 0x00007100ff1177ac */ /* 0x000e260008000800 */
[----:B------:R1:W5:Y:S01]  /*07f0*/  LDG.E.128 R52, desc[UR14][R4.64] ;  /* 0x0000000e04347981 */ /* 0x000362000c1e1d00 */
[----:B------:R-:W-:Y:S01]  /*0800*/  UISETP.NE.AND.EX UP0, UPT, UR5, URZ, UPT, UP0 ;  /* 0x000000ff0500728c */ /* 0x000fe2000bf05300 */
[----:B------:R-:W2:Y:S01]  /*0810*/  LDCU.64 UR24, c[0x0][0x390] ;  /* 0x00007200ff1877ac */ /* 0x000ea20008000a00 */
[----:B------:R-:W3:Y:S01]  /*0820*/  LDCU.64 UR26, c[0x0][0x468] ;  /* 0x00008d00ff1a77ac */ /* 0x000ee20008000a00 */
[----:B-1----:R-:W-:Y:S01]  /*0830*/  CS2R R4, SRZ ;  /* 0x0000000000047805 */ /* 0x002fe2000001ff00 */
[----:B------:R-:W1:Y:S01]  /*0840*/  LDCU.U8 UR16, c[0x0][0x410] ;  /* 0x00008200ff1077ac */ /* 0x000e620008000000 */
[----:B------:R-:W0:Y:S01]  /*0850*/  LDCU UR20, c[0x0][0x400] ;  /* 0x00008000ff1477ac */ /* 0x000e220008000800 */
        /* <DEDUP_REMOVED lines=96> */
[----:B------:R4:W-:Y:S01]  /*0e60*/  STL [R1+0x48], RZ ;  /* 0x000048ff01007387 */ /* 0x0009e20000100800 */
[----:B---3--:R-:W-:-:S03]  /*0e70*/  HFMA2 R0, -RZ, RZ, 0, 0 ;  /* 0x00000000ff007431 */ /* 0x008fc600000001ff */
        /* <DEDUP_REMOVED lines=18> */
.L_x_3099:
[----:B0-----:R-:W0:Y:S01]  /*0fa0*/  S2R R105, SR_TID.X ;  /* 0x0000000000697919 */ /* 0x001e220000002100 */
[----:B------:R-:W-:Y:S01]  /*0fb0*/  UIMAD UR4, UR6, UR17, URZ ;  /* 0x00000011060472a4 */ /* 0x000fe2000f8e02ff */
[----:B-1----:R-:W1:Y:S01]  /*0fc0*/  LDC.64 R48, c[0x0][0x3a8] ;  /* 0x0000ea00ff307b82 */ /* 0x002e620000000a00 */
[----:B------:R-:W-:Y:S01]  /*0fd0*/  UIMAD.WIDE UR12, UR6, 0x4, UR8 ;  /* 0x00000004060c78a5 */ /* 0x000fe2000f8e0208 */
[----:B-----5:R2:W-:Y:S01]  /*0fe0*/  STL [R1+0xf0], R52 ;  /* 0x0000f03401007387 */ /* 0x0205e20000100800 */
        /* <DEDUP_REMOVED lines=22> */
[----:B------:R-:W-:-:S03]  /*1150*/  LOP3.LUT P2, RZ, R105, 0x1f, RZ, 0xc0, !PT ;  /* 0x0000001f69ff7812 */ /* 0x000fc6000784c0ff */
[----:B------:R-:W3:Y:S04]  /*1160*/  LDL R159, [R1+0xd0] ;  /* 0x0000d000019f7983 */ /* 0x000ee80000100800 */
[----:B------:R-:W3:Y:S01]  /*1170*/  LDL R161, [R1+0xd4] ;  /* 0x0000d40001a17983 */ /* 0x000ee20000100800 */
[----:B----4-:R-:W-:-:S04]  /*1180*/  FSEL R104, R104, RZ, !P3 ;  /* 0x000000ff68687208 */ /* 0x010fc80005800000 */
[----:B------:R-:W-:Y:S02]  /*1190*/  R2UR UR4, R104 ;  /* 0x00000000680472ca */ /* 0x000fe400000e0000 */
[----:B--2---:R-:W-:Y:S01]  /*11a0*/  R2UR UR12, R38 ;  /* 0x00000000260c72ca */ /* 0x004fe200000e0000 */
[----:B---3--:R-:W-:-:S10]  /*11b0*/  HADD2.F32 R138, -RZ, R41.H0_H0 ;  /* 0x20000029ff8a7230 */ /* 0x008fd40000004100 */
[----:B------:R-:W-:Y:S01]  /*11c0*/  FADD.FTZ R138, R138, -UR4 ;  /* 0x800000048a8a7e21 */ /* 0x000fe20008010000 */
[----:B------:R-:W-:-:S03]  /*11d0*/  HADD2.F32 R200, -RZ, R45.H0_H0 ;  /* 0x2000002dffc87230 */ /* 0x000fc60000004100 */
[----:B------:R-:W-:Y:S02]  /*11e0*/  FMUL.FTZ R201, R138, UR12 ;  /* 0x0000000c8ac97c20 */ /* 0x000fe40008410000 */
[----:B------:R-:W-:Y:S01]  /*11f0*/  FADD.FTZ R180, R200, R180 ;  /* 0x000000b4c8b47221 */ /* 0x000fe20000010000 */
[----:B------:R-:W-:Y:S01]  /*1200*/  IADD3 R148, PT, PT, R173, 0x80, RZ ;  /* 0x00000080ad947810 */ /* 0x000fe20007ffe0ff */
[-C--:B------:R-:W-:Y:S01]  /*1210*/  FFMA.FTZ R34, R201, R200.reuse, R34 ;  /* 0x000000c8c9227223 */ /* 0x080fe20000010022 */
[----:B------:R-:W-:Y:S01]  /*1220*/  FMUL.FTZ R200, R52, R200 ;  /* 0x000000c834c87220 */ /* 0x000fe20000410000 */
[C---:B------:R-:W-:Y:S01]  /*1230*/  IADD3 R127, PT, PT, R173.reuse, 0x100, RZ ;  /* 0x00000100ad7f7810 */ /* 0x040fe20007ffe0ff */
[----:B------:R-:W2:Y:S01]  /*1240*/  LDL R52, [R1+0xe8] ;  /* 0x0000e80001347983 */ /* 0x000ea20000100800 */
[----:B------:R-:W-:Y:S01]  /*1250*/  IMAD.WIDE.U32 R96, R148, 0x10, R48 ;  /* 0x0000001094607825 */ /* 0x000fe200078e0030 */
[C---:B------:R-:W-:Y:S02]  /*1260*/  IADD3 R106, PT, PT, R173.reuse, 0x180, RZ ;  /* 0x00000180ad6a7810 */ /* 0x040fe40007ffe0ff */
[----:B------:R-:W-:Y:S01]  /*1270*/  IADD3 R37, PT, PT, R173, 0x200, RZ ;  /* 0x00000200ad257810 */ /* 0x000fe20007ffe0ff */
[----:B------:R-:W-:-:S04]  /*1280*/  IMAD.WIDE.U32 R112, R127, 0x10, R128 ;  /* 0x000000107f707825 */ /* 0x000fc800078e0080 */
[----:B------:R-:W-:Y:S01]  /*1290*/  HADD2.F32 R155, -RZ, R40.H1_H1 ;  /* 0x30000028ff9b7230 */ /* 0x000fe20000004100 */
[----:B------:R-:W3:Y:S01]  /*12a0*/  LDG.E.128 R96, desc[UR14][R96.64] ;  /* 0x0000000e60607981 */ /* 0x000ee2000c1e1d00 */
[----:B------:R-:W-:-:S03]  /*12b0*/  IMAD.WIDE.U32 R120, R106, 0x10, R128 ;  /* 0x000000106a787825 */ /* 0x000fc600078e0080 */
[----:B------:R-:W4:Y:S01]  /*12c0*/  LDG.E.128 R112, desc[UR14][R112.64] ;  /* 0x0000000e70707981 */ /* 0x000f22000c1e1d00 */
[----:B------:R-:W-:-:S03]  /*12d0*/  IMAD.WIDE.U32 R100, R148, 0x10, R128 ;  /* 0x0000001094647825 */ /* 0x000fc600078e0080 */
[----:B------:R-:W4:Y:S01]  /*12e0*/  LDG.E.128 R120, desc[UR14][R120.64] ;  /* 0x0000000e78787981 */ /* 0x000f22000c1e1d00 */
[----:B------:R-:W-:-:S04]  /*12f0*/  IMAD.WIDE.U32 R108, R127, 0x10, R48 ;  /* 0x000000107f6c7825 */ /* 0x000fc800078e0030 */
[----:B------:R-:W-:Y:S01]  /*1300*/  FADD.FTZ R155, R155, -UR4 ;  /* 0x800000049b9b7e21 */ /* 0x000fe20008010000 */
[----:B------:R-:W4:Y:S01]  /*1310*/  LDG.E.128 R100, desc[UR14][R100.64] ;  /* 0x0000000e64647981 */ /* 0x000f22000c1e1d00 */
[----:B------:R-:W-:-:S03]  /*1320*/  IMAD.WIDE.U32 R128, R37, 0x10, R128 ;  /* 0x0000001025807825 */ /* 0x000fc600078e0080 */
[----:B------:R-:W4:Y:S04]  /*1330*/  LDG.E.128 R108, desc[UR14][R108.64] ;  /* 0x0000000e6c6c7981 */ /* 0x000f28000c1e1d00 */
[----:B------:R-:W4:Y:S01]  /*1340*/  LDG.E.128 R128, desc[UR14][R128.64] ;  /* 0x0000000e80807981 */ /* 0x000f22000c1e1d00 */
[----:B------:R-:W-:Y:S02]  /*1350*/  HADD2.F32 R203, -RZ, R44.H1_H1 ;  /* 0x3000002cffcb7230 */ /* 0x000fe40000004100 */
[----:B------:R-:W-:Y:S01]  /*1360*/  FMUL.FTZ R202, R155, UR12 ;  /* 0x0000000c9bca7c20 */ /* 0x000fe20008410000 */
[--C-:B------:R-:W-:Y:S02]  /*1370*/  HADD2.F32 R150, -RZ, R42.reuse.H1_H1 ;  /* 0x3000002aff967230 */ /* 0x100fe40000004100 */
[----:B------:R-:W-:-:S02]  /*1380*/  HADD2.F32 R144, -RZ, R42.H0_H0 ;  /* 0x2000002aff907230 */ /* 0x000fc40000004100 */
[----:B------:R-:W-:Y:S01]  /*1390*/  FADD.FTZ R179, R203, R179 ;  /* 0x000000b3cbb37221 */ /* 0x000fe20000010000 */
[-C--:B------:R-:W-:Y:S01]  /*13a0*/  FFMA.FTZ R35, R202, R203.reuse, R35 ;  /* 0x000000cbca237223 */ /* 0x080fe20000010023 */
[----:B------:R-:W-:Y:S01]  /*13b0*/  @!P2 SHF.R.U32.HI R132, RZ, 0x2, R105 ;  /* 0x00000002ff84a819 */ /* 0x000fe20000011669 */
[----:B------:R-:W-:Y:S01]  /*13c0*/  HADD2.F32 R196, -RZ, R46.H1_H1 ;  /* 0x3000002effc47230 */ /* 0x000fe20000004100 */
[----:B------:R-:W4:Y:S01]  /*13d0*/  LDL R138, [R1+0xcc] ;  /* 0x0000cc00018a7983 */ /* 0x000f220000100800 */
[----:B--2---:R-:W-:-:S03]  /*13e0*/  FMUL.FTZ R203, R52, R203 ;  /* 0x000000cb34cb7220 */ /* 0x004fc60000410000 */
[----:B------:R-:W2:Y:S01]  /*13f0*/  LDL R52, [R1+0xb0] ;  /* 0x0000b00001347983 */ /* 0x000ea20000100800 */
[----:B------:R-:W-:Y:S01]  /*1400*/  FADD.FTZ R150, R150, -UR4 ;  /* 0x8000000496967e21 */ /* 0x000fe20008010000 */
[----:B------:R-:W-:Y:S02]  /*1410*/  HADD2.F32 R153, -RZ, R40.H0_H0 ;  /* 0x20000028ff997230 */ /* 0x000fe40000004100 */
[----:B------:R-:W-:Y:S01]  /*1420*/  FADD.FTZ R144, R144, -UR4 ;  /* 0x8000000490907e21 */ /* 0x000fe20008010000 */
[----:B---3--:R-:W-:Y:S02]  /*1430*/  HADD2.F32 R107, -RZ, R97.H0_H0 ;  /* 0x20000061ff6b7230 */ /* 0x008fe40000004100 */
[----:B------:R-:W-:Y:S01]  /*1440*/  FMUL.FTZ R171, R150, UR12 ;  /* 0x0000000c96ab7c20 */ /* 0x000fe20008410000 */
[----:B------:R-:W-:Y:S02]  /*1450*/  HADD2.F32 R105, -RZ, R96.H1_H1 ;  /* 0x30000060ff697230 */ /* 0x000fe40000004100 */
[----:B------:R-:W-:-:S02]  /*1460*/  HADD2.F32 R137, -RZ, R99.H1_H1 ;  /* 0x30000063ff897230 */ /* 0x000fc40000004100 */
[----:B------:R-:W-:Y:S01]  /*1470*/  FADD.FTZ R107, R107, -UR4 ;  /* 0x800000046b6b7e21 */ /* 0x000fe20008010000 */
[--C-:B----4-:R-:W-:Y:S02]  /*1480*/  HADD2.F32 R145, -RZ, R115.reuse.H0_H0 ;  /* 0x20000073ff917230 */ /* 0x110fe40000004100 */
[----:B------:R-:W-:Y:S02]  /*1490*/  HADD2.F32 R147, -RZ, R115.H1_H1 ;  /* 0x30000073ff937230 */ /* 0x000fe40000004100 */
[----:B------:R-:W-:Y:S02]  /*14a0*/  HADD2.F32 R136, -RZ, R99.H0_H0 ;  /* 0x20000063ff887230 */ /* 0x000fe40000004100 */
[--C-:B------:R-:W-:Y:S02]  /*14b0*/  HADD2.F32 R115, -RZ, R122.reuse.H0_H0 ;  /* 0x2000007aff737230 */ /* 0x100fe40000004100 */
[----:B------:R-:W-:Y:S02]  /*14c0*/  HADD2.F32 R133, -RZ, R122.H1_H1 ;  /* 0x3000007aff857230 */ /* 0x000fe40000004100 */
[----:B------:R-:W-:Y:S01]  /*14d0*/  FMUL.FTZ R170, R144, UR12 ;  /* 0x0000000c90aa7c20 */ /* 0x000fe20008410000 */
[----:B------:R-:W-:-:S02]  /*14e0*/  HADD2.F32 R198, -RZ, R45.H1_H1 ;  /* 0x3000002dffc67230 */ /* 0x000fc40000004100 */
[----:B------:R-:W-:Y:S01]  /*14f0*/  FADD.FTZ R183, R196, R183 ;  /* 0x000000b7c4b77221 */ /* 0x000fe20000010000 */
[----:B------:R-:W-:Y:S02]  /*1500*/  HADD2.F32 R197, -RZ, R46.H0_H0 ;  /* 0x2000002effc57230 */ /* 0x000fe40000004100 */
[----:B------:R-:W-:Y:S01]  /*1510*/  FFMA.FTZ R31, R171, R196, R31 ;  /* 0x000000c4ab1f7223 */ /* 0x000fe2000001001f */
[----:B------:R-:W-:Y:S02]  /*1520*/  HADD2.F32 R104, -RZ, R96.H0_H0 ;  /* 0x20000060ff687230 */ /* 0x000fe40000004100 */
[----:B------:R-:W-:Y:S02]  /*1530*/  HADD2.F32 R124, -RZ, R97.H1_H1 ;  /* 0x30000061ff7c7230 */ /* 0x000fe40000004100 */
        /* <DEDUP_REMOVED lines=8> */
[----:B------:R-:W-:Y:S01]  /*15c0*/  FADD.FTZ R153, R153, -UR4 ;  /* 0x8000000499997e21 */ /* 0x000fe20008010000 */
[--C-:B------:R-:W-:Y:S02]  /*15d0*/  HADD2.F32 R156, -RZ, R102.reuse.H0_H0 ;  /* 0x20000066ff9c7230 */ /* 0x100fe40000004100 */
[----:B------:R-:W-:Y:S01]  /*15e0*/  FMUL.FTZ R196, R163, R196 ;  /* 0x000000c4a3c47220 */ /* 0x000fe20000410000 */
[----:B------:R-:W-:Y:S02]  /*15f0*/  HADD2.F32 R154, -RZ, R102.H1_H1 ;  /* 0x30000066ff9a7230 */ /* 0x000fe40000004100 */
[----:B------:R-:W-:Y:S01]  /*1600*/  FADD.FTZ R105, R105, -UR4 ;  /* 0x8000000469697e21 */ /* 0x000fe20008010000 */
[--C-:B------:R-:W-:Y:S02]  /*1610*/  HADD2.F32 R152, -RZ, R103.reuse.H0_H0 ;  /* 0x20000067ff987230 */ /* 0x100fe40000004100 */
[----:B------:R-:W-:Y:S02]  /*1620*/  HADD2.F32 R149, -RZ, R103.H1_H1 ;  /* 0x30000067ff957230 */ /* 0x000fe40000004100 */
[----:B------:R-:W-:-:S02]  /*1630*/  HADD2.F32 R45, -RZ, R108.H0_H0 ;  /* 0x2000006cff2d7230 */ /* 0x000fc40000004100 */
[----:B------:R-:W-:Y:S02]  /*1640*/  HADD2.F32 R46, -RZ, R108.H1_H1 ;  /* 0x3000006cff2e7230 */ /* 0x000fe40000004100 */
[--C-:B------:R-:W-:Y:S02]  /*1650*/  HADD2.F32 R96, -RZ, R110.reuse.H0_H0 ;  /* 0x2000006eff607230 */ /* 0x100fe40000004100 */
[----:B------:R-:W-:Y:S02]  /*1660*/  HADD2.F32 R97, -RZ, R110.H1_H1 ;  /* 0x3000006eff617230 */ /* 0x000fe40000004100 */
[--C-:B------:R-:W-:Y:S02]  /*1670*/  HADD2.F32 R112, -RZ, R121.reuse.H0_H0 ;  /* 0x20000079ff707230 */ /* 0x100fe40000004100 */
[----:B------:R-:W-:Y:S02]  /*1680*/  HADD2.F32 R114, -RZ, R121.H1_H1 ;  /* 0x30000079ff727230 */ /* 0x000fe40000004100 */
[--C-:B------:R-:W-:Y:S01]  /*1690*/  HADD2.F32 R123, -RZ, R128.reuse.H0_H0 ;  /* 0x20000080ff7b7230 */ /* 0x100fe20000004100 */
[----:B------:R-:W3:Y:S01]  /*16a0*/  LDL R121, [R1+0xb8] ;  /* 0x0000b80001797983 */ /* 0x000ee20000100800 */
[----:B------:R-:W-:-:S02]  /*16b0*/  HADD2.F32 R141, -RZ, R128.H1_H1 ;  /* 0x30000080ff8d7230 */ /* 0x000fc40000004100 */
[--C-:B------:R-:W-:Y:S01]  /*16c0*/  HADD2.F32 R101, -RZ, R131.reuse.H0_H0 ;  /* 0x20000083ff657230 */ /* 0x100fe20000004100 */
[----:B------:R-:W4:Y:S01]  /*16d0*/  LDL R128, [R1+0xbc] ;  /* 0x0000bc0001807983 */ /* 0x000f220000100800 */
[----:B------:R-:W-:Y:S02]  /*16e0*/  HADD2.F32 R214, -RZ, R131.H1_H1 ;  /* 0x30000083ffd67230 */ /* 0x000fe40000004100 */
[----:B------:R-:W-:Y:S01]  /*16f0*/  FADD.FTZ R137, R137, -UR4 ;  /* 0x8000000489897e21 */ /* 0x000fe20008010000 */
[--C-:B------:R-:W-:Y:S01]  /*1700*/  HADD2.F32 R108, -RZ, R120.reuse.H0_H0 ;  /* 0x20000078ff6c7230 */ /* 0x100fe20000004100 */
[----:B------:R-:W4:Y:S01]  /*1710*/  LDL R131, [R1+0xc8] ;  /* 0x0000c80001837983 */ /* 0x000f220000100800 */
[----:B------:R-:W-:Y:S02]  /*1720*/  HADD2.F32 R110, -RZ, R120.H1_H1 ;  /* 0x30000078ff6e7230 */ /* 0x000fe40000004100 */
[----:B------:R-:W-:Y:S01]  /*1730*/  FMUL.FTZ R163, R107, UR12 ;  /* 0x0000000c6ba37c20 */ /* 0x000fe20008410000 */
[--C-:B------:R-:W-:Y:S01]  /*1740*/  HADD2.F32 R102, -RZ, R129.reuse.H0_H0 ;  /* 0x20000081ff667230 */ /* 0x100fe20000004100 */
[----:B------:R-:W4:Y:S01]  /*1750*/  LDL R120, [R1+0xb4] ;  /* 0x0000b40001787983 */ /* 0x000f220000100800 */
[----:B------:R-:W-:-:S02]  /*1760*/  HADD2.F32 R103, -RZ, R129.H1_H1 ;  /* 0x30000081ff677230 */ /* 0x000fc40000004100 */
[----:B------:R-:W-:Y:S01]  /*1770*/  FADD.FTZ R182, R197, R182 ;  /* 0x000000b6c5b67221 */ /* 0x000fe20000010000 */
[----:B------:R-:W4:Y:S01]  /*1780*/  LDL R129, [R1+0xc0] ;  /* 0x0000c00001817983 */ /* 0x000f220000100800 */
[-C--:B------:R-:W-:Y:S01]  /*1790*/  FFMA.FTZ R32, R170, R197.reuse, R32 ;  /* 0x000000c5aa207223 */ /* 0x080fe20000010020 */
[----:B------:R-:W-:Y:S02]  /*17a0*/  FMUL.FTZ R197, R165, R197 ;  /* 0x000000c5a5c57220 */ /* 0x000fe40000410000 */
[----:B------:R-:W4:Y:S01]  /*17b0*/  LDL R107, [R1+0xac] ;  /* 0x0000ac00016b7983 */ /* 0x000f220000100800 */
[----:B------:R-:W-:Y:S01]  /*17c0*/  FMUL.FTZ R169, R153, UR12 ;  /* 0x0000000c99a97c20 */ /* 0x000fe20008410000 */
[----:B------:R-:W-:Y:S01]  /*17d0*/  FMUL.FTZ R165, R105, UR12 ;  /* 0x0000000c69a57c20 */ /* 0x000fe20008410000 */
[----:B------:R-:W-:Y:S01]  /*17e0*/  FMUL.FTZ R153, R137, UR12 ;  /* 0x0000000c89997c20 */ /* 0x000fe20008410000 */
[----:B------:R-:W4:Y:S01]  /*17f0*/  LDL R105, [R1+0xa4] ;  /* 0x0000a40001697983 */ /* 0x000f220000100800 */
[----:B------:R-:W-:-:S02]  /*1800*/  FADD.FTZ R248, R149, R248 ;  /* 0x000000f895f87221 */ /* 0x000fc40000010000 */
[-C--:B------:R-:W-:Y:S01]  /*1810*/  FFMA.FTZ R21, R153, R149.reuse, R21 ;  /* 0x0000009599157223 */ /* 0x080fe20000010015 */
[----:B--2---:R-:W-:Y:S02]  /*1820*/  FMUL.FTZ R149, R52, R149 ;  /* 0x0000009534957220 */ /* 0x004fe40000410000 */
[----:B------:R-:W2:Y:S01]  /*1830*/  LDL R52, [R1+0xa0] ;  /* 0x0000a00001347983 */ /* 0x000ea20000100800 */
[----:B------:R-:W-:Y:S02]  /*1840*/  HADD2.F32 R142, -RZ, R41.H1_H1 ;  /* 0x30000029ff8e7230 */ /* 0x000fe40000004100 */
[--C-:B------:R-:W-:Y:S02]  /*1850*/  HADD2.F32 R164, -RZ, R100.reuse.H0_H0 ;  /* 0x20000064ffa47230 */ /* 0x100fe40000004100 */
[----:B------:R-:W-:Y:S02]  /*1860*/  HADD2.F32 R162, -RZ, R100.H1_H1 ;  /* 0x30000064ffa27230 */ /* 0x000fe40000004100 */
[----:B------:R-:W-:-:S02]  /*1870*/  HADD2.F32 R216, -RZ, R130.H0_H0 ;  /* 0x20000082ffd87230 */ /* 0x000fc40000004100 */
[----:B------:R-:W-:Y:S02]  /*1880*/  HADD2.F32 R100, -RZ, R130.H1_H1 ;  /* 0x30000082ff647230 */ /* 0x000fe40000004100 */
[----:B------:R-:W2:Y:S01]  /*1890*/  LDL R130, [R1+0xc4] ;  /* 0x0000c40001827983 */ /* 0x000ea20000100800 */
[----:B------:R-:W-:Y:S01]  /*18a0*/  FADD.FTZ R142, R142, -UR4 ;  /* 0x800000048e8e7e21 */ /* 0x000fe20008010000 */
[----:B------:R-:W-:Y:S02]  /*18b0*/  HADD2.F32 R204, -RZ, R44.H0_H0 ;  /* 0x2000002cffcc7230 */ /* 0x000fe40000004100 */
[--C-:B------:R-:W-:Y:S02]  /*18c0*/  HADD2.F32 R151, -RZ, R43.reuse.H1_H1 ;  /* 0x3000002bff977230 */ /* 0x100fe40000004100 */
[----:B------:R-:W-:Y:S01]  /*18d0*/  FMUL.FTZ R199, R142, UR12 ;  /* 0x0000000c8ec77c20 */ /* 0x000fe20008410000 */
[----:B------:R-:W-:Y:S02]  /*18e0*/  HADD2.F32 R146, -RZ, R43.H0_H0 ;  /* 0x2000002bff927230 */ /* 0x000fe40000004100 */
[----:B------:R-:W-:Y:S01]  /*18f0*/  FADD.FTZ R178, R204, R178 ;  /* 0x000000b2ccb27221 */ /* 0x000fe20000010000 */
[-C--:B------:R-:W-:Y:S01]  /*1900*/  FFMA.FTZ R36, R169, R204.reuse, R36 ;  /* 0x000000cca9247223 */ /* 0x080fe20000010024 */
[----:B------:R-:W-:Y:S01]  /*1910*/  FADD.FTZ R104, R104, -UR4 ;  /* 0x8000000468687e21 */ /* 0x000fe20008010000 */
[----:B------:R-:W-:Y:S01]  /*1920*/  FADD.FTZ R151, R151, -UR4 ;  /* 0x8000000497977e21 */ /* 0x000fe20008010000 */
[----:B------:R-:W-:Y:S01]  /*1930*/  FMUL.FTZ R204, R157, R204 ;  /* 0x000000cc9dcc7220 */ /* 0x000fe20000410000 */
[----:B------:R-:W-:-:S02]  /*1940*/  HADD2.F32 R125, -RZ, R98.H0_H0 ;  /* 0x20000062ff7d7230 */ /* 0x000fc40000004100 */
[----:B------:R-:W-:Y:S01]  /*1950*/  FADD.FTZ R146, R146, -UR4 ;  /* 0x8000000492927e21 */ /* 0x000fe20008010000 */
[----:B------:R-:W-:Y:S02]  /*1960*/  HADD2.F32 R126, -RZ, R98.H1_H1 ;  /* 0x30000062ff7e7230 */ /* 0x000fe40000004100 */
[----:B------:R-:W-:Y:S01]  /*1970*/  FADD.FTZ R181, R198, R181 ;  /* 0x000000b5c6b57221 */ /* 0x000fe20000010000 */
[-C--:B------:R-:W-:Y:S01]  /*1980*/  FFMA.FTZ R33, R199, R198.reuse, R33 ;  /* 0x000000c6c7217223 */ /* 0x080fe20000010021 */
[----:B------:R-:W-:Y:S01]  /*1990*/  FMUL.FTZ R198, R166, R198 ;  /* 0x000000c6a6c67220 */ /* 0x000fe20000410000 */
[--C-:B------:R-:W-:Y:S02]  /*19a0*/  HADD2.F32 R194, -RZ, R47.reuse.H1_H1 ;  /* 0x3000002fffc27230 */ /* 0x100fe40000004100 */
[----:B------:R-:W-:Y:S01]  /*19b0*/  FMUL.FTZ R166, R104, UR12 ;  /* 0x0000000c68a67c20 */ /* 0x000fe20008410000 */
[----:B------:R-:W-:Y:S02]  /*19c0*/  HADD2.F32 R195, -RZ, R47.H0_H0 ;  /* 0x2000002fffc37230 */ /* 0x000fe40000004100 */
[----:B------:R-:W-:Y:S01]  /*19d0*/  FMUL.FTZ R193, R151, UR12 ;  /* 0x0000000c97c17c20 */ /* 0x000fe20008410000 */
[----:B------:R-:W-:Y:S01]  /*19e0*/  FADD.FTZ R104, RZ, R204 ;  /* 0x000000ccff687221 */ /* 0x000fe20000010000 */
[----:B------:R-:W-:Y:S01]  /*19f0*/  FMUL.FTZ R172, R146, UR12 ;  /* 0x0000000c92ac7c20 */ /* 0x000fe20008410000 */
[----:B------:R-:W-:Y:S01]  /*1a00*/  FADD.FTZ R125, R125, -UR4 ;  /* 0x800000047d7d7e21 */ /* 0x000fe20008010000 */
[----:B------:R-:W-:Y:S01]  /*1a10*/  FADD.FTZ R126, R126, -UR4 ;  /* 0x800000047e7e7e21 */ /* 0x000fe20008010000 */
[----:B------:R-:W-:-:S02]  /*1a20*/  HADD2.F32 R47, -RZ, R109.H0_H0 ;  /* 0x2000006dff2f7230 */ /* 0x000fc40000004100 */
[----:B------:R-:W-:Y:S01]  /*1a30*/  FADD.FTZ R124, R124, -UR4 ;  /* 0x800000047c7c7e21 */ /* 0x000fe20008010000 */
[----:B------:R-:W-:Y:S01]  /*1a40*/  FADD.FTZ R136, R136, -UR4 ;  /* 0x8000000488887e21 */ /* 0x000fe20008010000 */
[----:B------:R-:W-:Y:S01]  /*1a50*/  FADD.FTZ R185, R194, R185 ;  /* 0x000000b9c2b97221 */ /* 0x000fe20000010000 */
[-C--:B------:R-:W-:Y:S01]  /*1a60*/  FFMA.FTZ R29, R193, R194.reuse, R29 ;  /* 0x000000c2c11d7223 */ /* 0x080fe2000001001d */
[----:B------:R-:W-:Y:S01]  /*1a70*/  FADD.FTZ R104, R203, R104 ;  /* 0x00000068cb687221 */ /* 0x000fe20000010000 */
[----:B------:R-:W-:Y:S01]  /*1a80*/  FADD.FTZ R184, R195, R184 ;  /* 0x000000b8c3b87221 */ /* 0x000fe20000010000 */
[-C--:B------:R-:W-:Y:S01]  /*1a90*/  FFMA.FTZ R30, R172, R195.reuse, R30 ;  /* 0x000000c3ac1e7223 */ /* 0x080fe2000001001e */
[----:B------:R-:W-:Y:S01]  /*1aa0*/  FMUL.FTZ R194, R159, R194 ;  /* 0x000000c29fc27220 */ /* 0x000fe20000410000 */
[----:B------:R-:W-:Y:S01]  /*1ab0*/  FMUL.FTZ R195, R161, R195 ;  /* 0x000000c3a1c37220 */ /* 0x000fe20000410000 */
[----:B------:R-:W-:Y:S01]  /*1ac0*/  FMUL.FTZ R159, R125, UR12 ;  /* 0x0000000c7d9f7c20 */ /* 0x000fe20008410000 */
[----:B------:R-:W-:Y:S01]  /*1ad0*/  FMUL.FTZ R157, R126, UR12 ;  /* 0x0000000c7e9d7c20 */ /* 0x000fe20008410000 */
[----:B------:R-:W-:Y:S01]  /*1ae0*/  FMUL.FTZ R161, R124, UR12 ;  /* 0x0000000c7ca17c20 */ /* 0x000fe20008410000 */
[----:B------:R-:W-:Y:S01]  /*1af0*/  FMUL.FTZ R155, R136, UR12 ;  /* 0x0000000c889b7c20 */ /* 0x000fe20008410000 */
[----:B------:R-:W-:Y:S01]  /*1b00*/  FADD.FTZ R45, R45, -UR4 ;  /* 0x800000042d2d7e21 */ /* 0x000fe20008010000 */
[----:B------:R-:W-:Y:S01]  /*1b10*/  FADD.FTZ R47, R47, -UR4 ;  /* 0x800000042f2f7e21 */ /* 0x000fe20008010000 */
[----:B------:R-:W-:Y:S01]  /*1b20*/  FADD.FTZ R104, R200, R104 ;  /* 0x00000068c8687221 */ /* 0x000fe20000010000 */
[----:B------:R-:W-:Y:S01]  /*1b30*/  FADD.FTZ R242, R162, R242 ;  /* 0x000000f2a2f27221 */ /* 0x000fe20000010000 */
[----:B------:R-:W-:Y:S01]  /*1b40*/  FFMA.FTZ R27, R165, R162, R27 ;  /* 0x000000a2a51b7223 */ /* 0x000fe2000001001b */
[----:B------:R-:W-:Y:S01]  /*1b50*/  FADD.FTZ R245, R156, R245 ;  /* 0x000000f59cf57221 */ /* 0x000fe20000010000 */
[----:B------:R-:W-:Y:S01]  /*1b60*/  FFMA.FTZ R24, R159, R156, R24 ;  /* 0x0000009c9f187223 */ /* 0x000fe20000010018 */
[----:B------:R-:W-:Y:S01]  /*1b70*/  FADD.FTZ R246, R154, R246 ;  /* 0x000000f69af67221 */ /* 0x000fe20000010000 */
[----:B------:R-:W-:Y:S01]  /*1b80*/  FFMA.FTZ R23, R157, R154, R23 ;  /* 0x0000009a9d177223 */ /* 0x000fe20000010017 */
[----:B------:R-:W-:-:S02]  /*1b90*/  HADD2.F32 R135, -RZ, R113.H0_H0 ;  /* 0x20000071ff877230 */ /* 0x000fc40000004100 */
[----:B------:R-:W-:Y:S01]  /*1ba0*/  FADD.FTZ R244, R158, R244 ;  /* 0x000000f49ef47221 */ /* 0x000fe20000010000 */
[----:B------:R-:W-:Y:S01]  /*1bb0*/  FFMA.FTZ R25, R161, R158, R25 ;  /* 0x0000009ea1197223 */ /* 0x000fe20000010019 */
[----:B------:R-:W-:Y:S01]  /*1bc0*/  FADD.FTZ R247, R152, R247 ;  /* 0x000000f798f77221 */ /* 0x000fe20000010000 */
[----:B------:R-:W-:Y:S01]  /*1bd0*/  FFMA.FTZ R22, R155, R152, R22 ;  /* 0x000000989b167223 */ /* 0x000fe20000010016 */
[----:B------:R-:W2:Y:S01]  /*1be0*/  LDL R124, [R1+0xa8] ;  /* 0x0000a800017c7983 */ /* 0x000ea20000100800 */
[----:B------:R-:W-:Y:S01]  /*1bf0*/  FADD.FTZ R104, R198, R104 ;  /* 0x00000068c6687221 */ /* 0x000fe20000010000 */
[----:B---3--:R-:W-:Y:S02]  /*1c00*/  FMUL.FTZ R154, R121, R154 ;  /* 0x0000009a799a7220 */ /* 0x008fe40000410000 */
[----:B------:R-:W3:Y:S01]  /*1c10*/  LDL.LU R121, [R1] ;  /* 0x0000000001797983 */ /* 0x000ee20000300800 */
[----:B----4-:R-:W-:Y:S01]  /*1c20*/  FMUL.FTZ R156, R128, R156 ;  /* 0x0000009c809c7220 */ /* 0x010fe20000410000 */
[----:B------:R-:W-:Y:S01]  /*1c30*/  FMUL.FTZ R128, R45, UR12 ;  /* 0x0000000c2d807c20 */ /* 0x000fe20008410000 */
[----:B------:R-:W-:Y:S01]  /*1c40*/  FMUL.FTZ R162, R131, R162 ;  /* 0x000000a283a27220 */ /* 0x000fe20000410000 */
[----:B------:R-:W-:Y:S01]  /*1c50*/  FMUL.FTZ R131, R47, UR12 ;  /* 0x0000000c2f837c20 */ /* 0x000fe20008410000 */
[----:B------:R-:W-:-:S02]  /*1c60*/  FMUL.FTZ R152, R120, R152 ;  /* 0x0000009878987220 */ /* 0x000fc40000410000 */
[----:B------:R-:W4:Y:S01]  /*1c70*/  LDL R120, [R1+0x9c] ;  /* 0x00009c0001787983 */ /* 0x000f220000100800 */
[----:B------:R-:W-:Y:S01]  /*1c80*/  FMUL.FTZ R158, R129, R158 ;  /* 0x0000009e819e7220 */ /* 0x000fe20000410000 */
[----:B------:R-:W-:Y:S01]  /*1c90*/  FADD.FTZ R249, R99, R249 ;  /* 0x000000f963f97221 */ /* 0x000fe20000010000 */
[-C--:B------:R-:W-:Y:S02]  /*1ca0*/  FMUL.FTZ R129, R107, R99.reuse ;  /* 0x000000636b817220 */ /* 0x080fe40000410000 */
[----:B------:R-:W4:Y:S01]  /*1cb0*/  LDL.LU R107, [R1+0x4] ;  /* 0x00000400016b7983 */ /* 0x000f220000300800 */
[----:B------:R-:W-:Y:S01]  /*1cc0*/  FFMA.FTZ R20, R128, R99, R20 ;  /* 0x0000006380147223 */ /* 0x000fe20000010014 */
[----:B------:R-:W-:Y:S01]  /*1cd0*/  FADD.FTZ R104, R197, R104 ;  /* 0x00000068c5687221 */ /* 0x000fe20000010000 */
[----:B------:R-:W-:Y:S01]  /*1ce0*/  FADD.FTZ R251, R135, R251 ;  /* 0x000000fb87fb7221 */ /* 0x000fe20000010000 */
[-C--:B------:R-:W-:Y:S01]  /*1cf0*/  FFMA.FTZ R18, R131, R135.reuse, R18 ;  /* 0x0000008783127223 */ /* 0x080fe20000010012 */
[----:B------:R-:W-:Y:S01]  /*1d00*/  HADD2.F32 R113, -RZ, R113.H1_H1 ;  /* 0x30000071ff717230 */ /* 0x000fe20000004100 */
[----:B------:R-:W4:Y:S01]  /*1d10*/  LDL R99, [R1+0x98] ;  /* 0x0000980001637983 */ /* 0x000f220000100800 */
[----:B------:R-:W-:-:S03]  /*1d20*/  FMUL.FTZ R135, R105, R135 ;  /* 0x0000008769877220 */ /* 0x000fc60000410000 */
[----:B------:R-:W4:Y:S01]  /*1d30*/  LDL.LU R105, [R1+0x8] ;  /* 0x0000080001697983 */ /* 0x000f220000300800 */
[----:B------:R-:W-:-:S03]  /*1d40*/  FADD.FTZ R45, R196, R104 ;  /* 0x00000068c42d7221 */ /* 0x000fc60000010000 */
[----:B------:R-:W4:Y:S01]  /*1d50*/  LDL R104, [R1+0x94] ;  /* 0x0000940001687983 */ /* 0x000f220000100800 */
[----:B--2---:R-:W-:-:S03]  /*1d60*/  FMUL.FTZ R137, R52, R113 ;  /* 0x0000007134897220 */ /* 0x004fc60000410000 */
[----:B------:R-:W2:Y:S01]  /*1d70*/  LDL.LU R52, [R1+0xc] ;  /* 0x00000c0001347983 */ /* 0x000ea20000300800 */
[----:B------:R-:W-:Y:S01]  /*1d80*/  FADD.FTZ R46, R46, -UR4 ;  /* 0x800000042e2e7e21 */ /* 0x000fe20008010000 */
[----:B------:R-:W-:Y:S01]  /*1d90*/  FADD.FTZ R243, R160, R243 ;  /* 0x000000f3a0f37221 */ /* 0x000fe20000010000 */
[-C--:B------:R-:W-:Y:S01]  /*1da0*/  FFMA.FTZ R26, R163, R160.reuse, R26 ;  /* 0x000000a0a31a7223 */ /* 0x080fe2000001001a */
[----:B------:R-:W-:Y:S01]  /*1db0*/  FADD.FTZ R45, R195, R45 ;  /* 0x0000002dc32d7221 */ /* 0x000fe20000010000 */
[----:B------:R-:W-:Y:S01]  /*1dc0*/  FMUL.FTZ R160, R130, R160 ;  /* 0x000000a082a07220 */ /* 0x000fe20000410000 */
[----:B------:R-:W-:Y:S01]  /*1dd0*/  FMUL.FTZ R130, R46, UR12 ;  /* 0x0000000c2e827c20 */ /* 0x000fe20008410000 */
[----:B------:R-:W-:Y:S01]  /*1de0*/  FFMA.FTZ R46, R169, R204, RZ ;  /* 0x000000cca92e7223 */ /* 0x000fe200000100ff */
[----:B------:R-:W-:Y:S01]  /*1df0*/  FADD.FTZ R186, R164, R186 ;  /* 0x000000baa4ba7221 */ /* 0x000fe20000010000 */
[-C--:B------:R-:W-:Y:S01]  /*1e00*/  FFMA.FTZ R28, R166, R164.reuse, R28 ;  /* 0x000000a4a61c7223 */ /* 0x080fe2000001001c */
[----:B------:R-:W-:Y:S01]  /*1e10*/  FMUL.FTZ R164, R138, R164 ;  /* 0x000000a48aa47220 */ /* 0x000fe20000410000 */
[----:B------:R-:W-:Y:S01]  /*1e20*/  FFMA.FTZ R46, R202, R203, R46 ;  /* 0x000000cbca2e7223 */ /* 0x000fe2000001002e */
[----:B------:R-:W-:Y:S01]  /*1e30*/  FADD.FTZ R47, R194, R45 ;  /* 0x0000002dc22f7221 */ /* 0x000fe20000010000 */
[----:B------:R-:W-:-:S04]  /*1e40*/  IMAD.WIDE.U32 R116, R106, 0x10, R48 ;  /* 0x000000106a747825 */ /* 0x000fc800078e0030 */
[----:B------:R-:W-:Y:S01]  /*1e50*/  FFMA.FTZ R45, R201, R200, R46 ;  /* 0x000000c8c92d7223 */ /* 0x000fe2000001002e */
[----:B------:R-:W-:-:S03]  /*1e60*/  FADD.FTZ R46, R164, R47 ;  /* 0x0000002fa42e7221 */ /* 0x000fc60000010000 */
[----:B------:R-:W-:Y:S01]  /*1e70*/  FFMA.FTZ R45, R199, R198, R45 ;  /* 0x000000c6c72d7223 */ /* 0x000fe2000001002d */
[----:B------:R-:W-:Y:S01]  /*1e80*/  FADD.FTZ R46, R162, R46 ;  /* 0x0000002ea22e7221 */ /* 0x000fe20000010000 */
[----:B------:R-:W2:Y:S02]  /*1e90*/  LDG.E.128 R116, desc[UR14][R116.64] ;  /* 0x0000000e74747981 */ /* 0x000ea4000c1e1d00 */
[----:B------:R-:W-:Y:S01]  /*1ea0*/  FFMA.FTZ R45, R170, R197, R45 ;  /* 0x000000c5aa2d7223 */ /* 0x000fe2000001002d */
[----:B------:R-:W-:Y:S01]  /*1eb0*/  FADD.FTZ R46, R160, R46 ;  /* 0x0000002ea02e7221 */ /* 0x000fe20000010000 */
[----:B------:R-:W-:Y:S01]  /*1ec0*/  FADD.FTZ R97, R97, -UR4 ;  /* 0x8000000461617e21 */ /* 0x000fe20008010000 */
[----:B------:R-:W-:Y:S02]  /*1ed0*/  HADD2.F32 R98, -RZ, R111.H0_H0 ;  /* 0x2000006fff627230 */ /* 0x000fe40000004100 */
[----:B------:R-:W-:Y:S01]  /*1ee0*/  FFMA.FTZ R45, R171, R196, R45 ;  /* 0x000000c4ab2d7223 */ /* 0x000fe2000001002d */
        /* <DEDUP_REMOVED lines=8> */
[----:B------:R-:W2:Y:S01]  /*1f70*/  LDL R96, [R1+0x90] ;  /* 0x0000900001607983 */ /* 0x000ea20000100800 */
[----:B------:R-:W-:Y:S01]  /*1f80*/  FFMA.FTZ R45, R193, R194, R45 ;  /* 0x000000c2c12d7223 */ /* 0x000fe2000001002d */
[----:B------:R-:W-:Y:S01]  /*1f90*/  FADD.FTZ R46, R154, R46 ;  /* 0x0000002e9a2e7221 */ /* 0x000fe20000010000 */
[----:B------:R-:W-:-:S02]  /*1fa0*/  FMUL.FTZ R144, R98, UR12 ;  /* 0x0000000c62907c20 */ /* 0x000fc40008410000 */
[----:B------:R-:W-:Y:S01]  /*1fb0*/  FFMA.FTZ R45, R166, R164, R45 ;  /* 0x000000a4a62d7223 */ /* 0x000fe2000001002d */
[----:B------:R-:W-:-:S03]  /*1fc0*/  FADD.FTZ R46, R152, R46 ;  /* 0x0000002e982e7221 */ /* 0x000fc60000010000 */
[----:B------:R-:W-:Y:S01]  /*1fd0*/  FFMA.FTZ R45, R165, R162, R45 ;  /* 0x000000a2a52d7223 */ /* 0x000fe2000001002d */
[----:B------:R-:W-:Y:S01]  /*1fe0*/  FADD.FTZ R47, R149, R46 ;  /* 0x0000002e952f7221 */ /* 0x000fe20000010000 */
[----:B---3--:R-:W-:-:S05]  /*1ff0*/  FADD.FTZ R121, R139, R121 ;  /* 0x000000798b797221 */ /* 0x008fca0000010000 */
[----:B------:R-:W-:Y:S01]  /*2000*/  STL [R1], R121 ;  /* 0x0000007901007387 */ /* 0x000fe20000100800 */
[----:B----4-:R-:W-:-:S05]  /*2010*/  FADD.FTZ R107, R143, R107 ;  /* 0x0000006b8f6b7221 */ /* 0x010fca0000010000 */
[----:B------:R-:W-:Y:S01]  /*2020*/  STL [R1+0x4], R107 ;  /* 0x0000046b01007387 */ /* 0x000fe20000100800 */
[----:B------:R-:W-:-:S03]  /*2030*/  FMUL.FTZ R143, R99, R143 ;  /* 0x0000008f638f7220 */ /* 0x000fc60000410000 */
[----:B------:R-:W3:Y:S01]  /*2040*/  LDL.LU R99, [R1+0x10] ;  /* 0x0000100001637983 */ /* 0x000ee20000300800 */
[----:B------:R-:W-:-:S03]  /*2050*/  FADD.FTZ R105, R145, R105 ;  /* 0x0000006991697221 */ /* 0x000fc60000010000 */
[----:B------:R-:W4:Y:S04]  /*2060*/  LDL R98, [R1+0x8c] ;  /* 0x00008c0001627983 */ /* 0x000f280000100800 */
[----:B------:R-:W-:Y:S04]  /*2070*/  STL [R1+0x8], R105 ;  /* 0x0000086901007387 */ /* 0x000fe80000100800 */
[----:B------:R-:W4:Y:S01]  /*2080*/  LDL.LU R97, [R1+0x14] ;  /* 0x0000140001617983 */ /* 0x000f220000300800 */
[----:B------:R-:W-:Y:S01]  /*2090*/  FFMA.FTZ R46, R163, R160, R45 ;  /* 0x000000a0a32e7223 */ /* 0x000fe2000001002d */
[----:B------:R-:W-:Y:S01]  /*20a0*/  FADD.FTZ R45, R129, R47 ;  /* 0x0000002f812d7221 */ /* 0x000fe20000010000 */
[----:B--2---:R-:W-:-:S05]  /*20b0*/  FADD.FTZ R52, R147, R52 ;  /* 0x0000003493347221 */ /* 0x004fca0000010000 */
[----:B------:R0:W-:Y:S04]  /*20c0*/  STL [R1+0xc], R52 ;  /* 0x00000c3401007387 */ /* 0x0001e80000100800 */
[----:B0-----:R-:W2:Y:S04]  /*20d0*/  LDL R52, [R1+0x88] ;  /* 0x0000880001347983 */ /* 0x001ea80000100800 */
[----:B------:R-:W2:Y:S01]  /*20e0*/  LDL.LU R47, [R1+0x18] ;  /* 0x00001800012f7983 */ /* 0x000ea20000300800 */
[----:B------:R-:W0:Y:S01]  /*20f0*/  S2R R167, SR_CgaCtaId ;  /* 0x0000000000a77919 */ /* 0x000e220000008800 */
[----:B------:R-:W-:-:S02]  /*2100*/  PLOP3.LUT P0, PT, PT, PT, PT, 0x80, 0x8 ;  /* 0x000000000008781c */ /* 0x000fc40003f0f070 */
[----:B------:R-:W-:Y:S02]  /*2110*/  MOV R39, 0x400 ;  /* 0x0000040000277802 */ /* 0x000fe40000000f00 */
[----:B------:R-:W-:Y:S02]  /*2120*/  @!P2 PLOP3.LUT P0, PT, P1, PT, PT, 0x80, 0x8 ;  /* 0x000000000008a81c */ /* 0x000fe40000f0f070 */
[----:B------:R-:W-:Y:S01]  /*2130*/  @!P2 LOP3.LUT R132, R132, 0x18, RZ, 0xc0, !PT ;  /* 0x000000188484a812 */ /* 0x000fe200078ec0ff */
[----:B------:R-:W-:Y:S02]  /*2140*/  HADD2.F32 R111, -RZ, R111.H1_H1 ;  /* 0x3000006fff6f7230 */ /* 0x000fe40000004100 */
[----:B------:R-:W-:Y:S01]  /*2150*/  HADD2.F32 R109, -RZ, R109.H1_H1 ;  /* 0x3000006dff6d7230 */ /* 0x000fe20000004100 */
[----:B0-----:R-:W-:-:S04]  /*2160*/  LEA R167, R167, R39, 0x18 ;  /* 0x00000027a7a77211 */ /* 0x001fc800078ec0ff */
[----:B------:R-:W-:-:S04]  /*2170*/  IADD3 R168, PT, PT, R167, 0x5020, RZ ;  /* 0x00005020a7a87810 */ /* 0x000fc80007ffe0ff */
[----:B------:R-:W-:Y:S02]  /*2180*/  @!P2 MOV R39, R168 ;  /* 0x000000a80027a202 */ /* 0x000fe40000000f00 */
[----:B------:R-:W-:-:S04]  /*2190*/  @!P0 IADD3 R39, PT, PT, R167, 0x5000, RZ ;  /* 0x00005000a7278810 */ /* 0x000fc80007ffe0ff */
[----:B------:R-:W-:Y:S01]  /*21a0*/  @!P2 IADD3 R132, PT, PT, R132, R39, RZ ;  /* 0x000000278484a210 */ /* 0x000fe20007ffe0ff */
[----:B------:R-:W-:-:S05]  /*21b0*/  HADD2.F32 R39, -RZ, R116.H0_H0 ;  /* 0x20000074ff277230 */ /* 0x000fca0000004100 */
[----:B------:R-:W-:Y:S01]  /*21c0*/  FADD.FTZ R39, R39, -UR4 ;  /* 0x8000000427277e21 */ /* 0x000fe20008010000 */
[----:B------:R-:W-:Y:S01]  /*21d0*/  FADD.FTZ R111, R111, -UR4 ;  /* 0x800000046f6f7e21 */ /* 0x000fe20008010000 */
[----:B------:R-:W-:Y:S02]  /*21e0*/  HADD2.F32 R116, -RZ, R116.H1_H1 ;  /* 0x30000074ff747230 */ /* 0x000fe40000004100 */
[----:B------:R-:W-:Y:S01]  /*21f0*/  FMUL.FTZ R107, R39, UR12 ;  /* 0x0000000c276b7c20 */ /* 0x000fe20008410000 */
[----:B------:R-:W-:Y:S01]  /*2200*/  FADD.FTZ R109, R109, -UR4 ;  /* 0x800000046d6d7e21 */ /* 0x000fe20008010000 */
[----:B------:R-:W2:Y:S01]  /*2210*/  LDL R39, [R1+0x80] ;  /* 0x0000800001277983 */ /* 0x000ea20000100800 */
[----:B------:R-:W-:Y:S02]  /*2220*/  FMUL.FTZ R146, R111, UR12 ;  /* 0x0000000c6f927c20 */ /* 0x000fe40008410000 */
[----:B------:R-:W-:Y:S01]  /*2230*/  FMUL.FTZ R136, R109, UR12 ;  /* 0x0000000c6d887c20 */ /* 0x000fe20008410000 */
[----:B------:R-:W-:Y:S01]  /*2240*/  FADD.FTZ R109, R116, -UR4 ;  /* 0x80000004746d7e21 */ /* 0x000fe20008010000 */
[-C--:B------:R-:W-:Y:S01]  /*2250*/  FFMA.FTZ R13, R146, R147.reuse, R13 ;  /* 0x00000093920d7223 */ /* 0x080fe2000001000d */
[----:B------:R-:W-:Y:S01]  /*2260*/  FMUL.FTZ R147, R96, R147 ;  /* 0x0000009360937220 */ /* 0x000fe20000410000 */
[----:B------:R-:W-:Y:S01]  /*2270*/  FFMA.FTZ R12, R107, R108, R12 ;  /* 0x0000006c6b0c7223 */ /* 0x000fe2000001000c */
[----:B------:R-:W2:Y:S01]  /*2280*/  LDL R96, [R1+0x84] ;  /* 0x0000840001607983 */ /* 0x000ea20000100800 */
[----:B------:R-:W-:Y:S01]  /*2290*/  FMUL.FTZ R109, R109, UR12 ;  /* 0x0000000c6d6d7c20 */ /* 0x000fe20008410000 */
[----:B---3--:R-:W-:-:S03]  /*22a0*/  FADD.FTZ R99, R108, R99 ;  /* 0x000000636c637221 */ /* 0x008fc60000010000 */
[----:B------:R-:W-:Y:S01]  /*22b0*/  FFMA.FTZ R11, R109, R110, R11 ;  /* 0x0000006e6d0b7223 */ /* 0x000fe2000001000b */
[----:B----4-:R-:W-:Y:S01]  /*22c0*/  FMUL.FTZ R108, R98, R108 ;  /* 0x0000006c626c7220 */ /* 0x010fe20000410000 */
[----:B------:R-:W-:Y:S04]  /*22d0*/  STL [R1+0x10], R99 ;  /* 0x0000106301007387 */ /* 0x000fe80000100800 */
[----:B------:R-:W3:Y:S01]  /*22e0*/  LDL R98, [R1+0x7c] ;  /* 0x00007c0001627983 */ /* 0x000ee20000100800 */
[----:B------:R-:W-:-:S05]  /*22f0*/  FADD.FTZ R97, R110, R97 ;  /* 0x000000616e617221 */ /* 0x000fca0000010000 */
[----:B------:R0:W-:Y:S04]  /*2300*/  STL [R1+0x14], R97 ;  /* 0x0000146101007387 */ /* 0x0001e80000100800 */
[----:B0-----:R-:W4:Y:S01]  /*2310*/  LDL R97, [R1+0x78] ;  /* 0x0000780001617983 */ /* 0x001f220000100800 */
[----:B--2---:R-:W-:-:S03]  /*2320*/  FMUL.FTZ R110, R52, R110 ;  /* 0x0000006e346e7220 */ /* 0x004fc60000410000 */
[----:B------:R-:W2:Y:S01]  /*2330*/  LDL R52, [R1+0x74] ;  /* 0x0000740001347983 */ /* 0x000ea20000100800 */
[----:B------:R-:W-:-:S05]  /*2340*/  FADD.FTZ R47, R112, R47 ;  /* 0x0000002f702f7221 */ /* 0x000fca0000010000 */
[----:B------:R0:W-:Y:S01]  /*2350*/  STL [R1+0x18], R47 ;  /* 0x0000182f01007387 */ /* 0x0001e20000100800 */
[----:B------:R-:W-:Y:S01]  /*2360*/  FADD.FTZ R250, R134, R250 ;  /* 0x000000fa86fa7221 */ /* 0x000fe20000010000 */
[-C--:B------:R-:W-:Y:S01]  /*2370*/  FFMA.FTZ R19, R130, R134.reuse, R19 ;  /* 0x0000008682137223 */ /* 0x080fe20000010013 */
[----:B------:R-:W-:Y:S02]  /*2380*/  HADD2.F32 R40, -RZ, R117.H0_H0 ;  /* 0x20000075ff287230 */ /* 0x000fe40000004100 */
[----:B------:R-:W-:Y:S01]  /*2390*/  FFMA.FTZ R16, R138, R139, R16 ;  /* 0x0000008b8a107223 */ /* 0x000fe20000010010 */
[----:B------:R-:W4:Y:S04]  /*23a0*/  LDL R105, [R1+0x6c] ;  /* 0x00006c0001697983 */ /* 0x000f280000100800 */
[----:B0-----:R-:W4:Y:S01]  /*23b0*/  LDL R47, [R1+0x70] ;  /* 0x00007000012f7983 */ /* 0x001f220000100800 */
[----:B------:R-:W-:-:S04]  /*23c0*/  FMUL.FTZ R134, R124, R134 ;  /* 0x000000867c867220 */ /* 0x000fc80000410000 */
[----:B------:R-:W-:-:S04]  /*23d0*/  FADD.FTZ R45, R134, R45 ;  /* 0x0000002d862d7221 */ /* 0x000fc80000010000 */
[----:B------:R-:W-:Y:S01]  /*23e0*/  FADD.FTZ R45, R135, R45 ;  /* 0x0000002d872d7221 */ /* 0x000fe20000010000 */
[----:B------:R-:W-:-:S03]  /*23f0*/  FMUL.FTZ R139, R120, R139 ;  /* 0x0000008b788b7220 */ /* 0x000fc60000410000 */
[----:B------:R-:W-:Y:S01]  /*2400*/  FADD.FTZ R45, R137, R45 ;  /* 0x0000002d892d7221 */ /* 0x000fe20000010000 */
[----:B------:R-:W-:-:S04]  /*2410*/  IMAD.WIDE.U32 R48, R37, 0x10, R48 ;  /* 0x0000001025307825 */ /* 0x000fc800078e0030 */
[----:B------:R-:W-:Y:S01]  /*2420*/  FADD.FTZ R252, R113, R252 ;  /* 0x000000fc71fc7221 */ /* 0x000fe20000010000 */
[----:B------:R-:W-:Y:S01]  /*2430*/  FFMA.FTZ R17, R136, R113, R17 ;  /* 0x0000007188117223 */ /* 0x000fe20000010011 */
[----:B------:R-:W-:Y:S01]  /*2440*/  FADD.FTZ R40, R40, -UR4 ;  /* 0x8000000428287e21 */ /* 0x000fe20008010000 */
[----:B------:R-:W-:Y:S01]  /*2450*/  FADD.FTZ R45, R139, R45 ;  /* 0x0000002d8b2d7221 */ /* 0x000fe20000010000 */
[-C--:B------:R-:W-:Y:S01]  /*2460*/  FFMA.FTZ R14, R144, R145.reuse, R14 ;  /* 0x00000091900e7223 */ /* 0x080fe2000001000e */
[----:B------:R-:W-:Y:S01]  /*2470*/  FMUL.FTZ R145, R104, R145 ;  /* 0x0000009168917220 */ /* 0x000fe20000410000 */
[----:B------:R-:W-:Y:S01]  /*2480*/  FMUL.FTZ R111, R40, UR12 ;  /* 0x0000000c286f7c20 */ /* 0x000fe20008410000 */
[----:B------:R-:W-:Y:S01]  /*2490*/  FADD.FTZ R45, R143, R45 ;  /* 0x0000002d8f2d7221 */ /* 0x000fe20000010000 */
[----:B------:R-:W4:Y:S04]  /*24a0*/  LDG.E.128 R48, desc[UR14][R48.64] ;  /* 0x0000000e30307981 */ /* 0x000f28000c1e1d00 */
[----:B------:R-:W4:Y:S01]  /*24b0*/  LDL R40, [R1+0x64] ;  /* 0x0000640001287983 */ /* 0x000f220000100800 */
[----:B------:R-:W-:Y:S01]  /*24c0*/  FADD.FTZ R45, R145, R45 ;  /* 0x0000002d912d7221 */ /* 0x000fe20000010000 */
[----:B------:R-:W-:-:S02]  /*24d0*/  HADD2.F32 R41, -RZ, R118.H0_H0 ;  /* 0x20000076ff297230 */ /* 0x000fc40000004100 */
[----:B------:R-:W4:Y:S01]  /*24e0*/  LDL R104, [R1+0x60] ;  /* 0x0000600001687983 */ /* 0x000f220000100800 */
[----:B------:R-:W-:Y:S02]  /*24f0*/  HADD2.F32 R118, -RZ, R118.H1_H1 ;  /* 0x30000076ff767230 */ /* 0x000fe40000004100 */
[----:B------:R-:W-:Y:S01]  /*2500*/  FADD.FTZ R45, R147, R45 ;  /* 0x0000002d932d7221 */ /* 0x000fe20000010000 */
[----:B------:R-:W-:Y:S02]  /*2510*/  FMUL.FTZ R113, R39, R114 ;  /* 0x0000007227717220 */ /* 0x000fe40000410000 */
[----:B------:R-:W4:Y:S01]  /*2520*/  LDL R39, [R1+0x68] ;  /* 0x0000680001277983 */ /* 0x000f220000100800 */
[----:B------:R-:W-:Y:S01]  /*2530*/  FADD.FTZ R45, R108, R45 ;  /* 0x0000002d6c2d7221 */ /* 0x000fe20000010000 */
[----:B------:R-:W-:Y:S01]  /*2540*/  FADD.FTZ R124, R118, -UR4 ;  /* 0x80000004767c7e21 */ /* 0x000fe20008010000 */
[--C-:B------:R-:W-:Y:S02]  /*2550*/  HADD2.F32 R38, -RZ, R119.reuse.H0_H0 ;  /* 0x20000077ff267230 */ /* 0x100fe40000004100 */
[----:B------:R-:W-:Y:S01]  /*2560*/  FFMA.FTZ R10, R111, R112, R10 ;  /* 0x000000706f0a7223 */ /* 0x000fe2000001000a */
[----:B------:R-:W-:-:S02]  /*2570*/  HADD2.F32 R119, -RZ, R119.H1_H1 ;  /* 0x30000077ff777230 */ /* 0x000fc40000004100 */
[----:B------:R-:W-:Y:S01]  /*2580*/  FMUL.FTZ R112, R96, R112 ;  /* 0x0000007060707220 */ /* 0x000fe20000410000 */
[----:B------:R-:W-:Y:S02]  /*2590*/  FADD.FTZ R96, R45, R110 ;  /* 0x0000006e2d607221 */ /* 0x000fe40000010000 */
[----:B------:R-:W4:Y:S01]  /*25a0*/  LDL R45, [R1+0x54] ;  /* 0x00005400012d7983 */ /* 0x000f220000100800 */
[----:B------:R-:W-:Y:S01]  /*25b0*/  FADD.FTZ R126, R119, -UR4 ;  /* 0x80000004777e7e21 */ /* 0x000fe20008010000 */
[----:B---3--:R-:W-:Y:S02]  /*25c0*/  FMUL.FTZ R116, R98, R115 ;  /* 0x0000007362747220 */ /* 0x008fe40000410000 */
[----:B------:R-:W3:Y:S01]  /*25d0*/  LDL R98, [R1+0x5c] ;  /* 0x00005c0001627983 */ /* 0x000ee20000100800 */
[----:B--2---:R-:W-:-:S03]  /*25e0*/  FMUL.FTZ R118, R52, R122 ;  /* 0x0000007a34767220 */ /* 0x004fc60000410000 */
[----:B------:R-:W2:Y:S01]  /*25f0*/  LDL R52, [R1+0x58] ;  /* 0x0000580001347983 */ /* 0x000ea20000100800 */
[----:B----4-:R-:W-:-:S03]  /*2600*/  FMUL.FTZ R119, R47, R140 ;  /* 0x0000008c2f777220 */ /* 0x010fc60000410000 */
        /* <DEDUP_REMOVED lines=11> */
[----:B------:R-:W-:-:S03]  /*26c0*/  HADD2.F32 R117, -RZ, R117.H1_H1 ;  /* 0x30000075ff757230 */ /* 0x000fc60000004100 */
[----:B------:R-:W-:Y:S01]  /*26d0*/  FFMA.FTZ R99, R138, R139, R99 ;  /* 0x0000008b8a637223 */ /* 0x000fe20000010063 */
[----:B------:R-:W-:Y:S01]  /*26e0*/  FADD.FTZ R96, R96, R113 ;  /* 0x0000007160607221 */ /* 0x000fe20000010000 */
[----:B------:R-:W-:Y:S02]  /*26f0*/  FADD.FTZ R120, R117, -UR4 ;  /* 0x8000000475787e21 */ /* 0x000fe40008010000 */
[----:B------:R-:W-:Y:S01]  /*2700*/  FFMA.FTZ R99, R142, R143, R99 ;  /* 0x0000008f8e637223 */ /* 0x000fe20000010063 */
[----:B------:R-:W-:Y:S01]  /*2710*/  FADD.FTZ R96, R96, R116 ;  /* 0x0000007460607221 */ /* 0x000fe20000010000 */
[----:B------:R-:W-:Y:S02]  /*2720*/  FMUL.FTZ R117, R97, R133 ;  /* 0x0000008561757220 */ /* 0x000fe40000410000 */
[----:B------:R-:W-:Y:S02]  /*2730*/  FFMA.FTZ R99, R144, R145, R99 ;  /* 0x0000009190637223 */ /* 0x000fe40000010063 */
[----:B------:R-:W-:-:S02]  /*2740*/  FADD.FTZ R96, R96, R117 ;  /* 0x0000007560607221 */ /* 0x000fc40000010000 */
[----:B------:R-:W-:Y:S02]  /*2750*/  FFMA.FTZ R99, R146, R147, R99 ;  /* 0x0000009392637223 */ /* 0x000fe40000010063 */
[----:B------:R-:W-:Y:S02]  /*2760*/  FADD.FTZ R96, R96, R118 ;  /* 0x0000007660607221 */ /* 0x000fe40000010000 */
[----:B------:R-:W-:Y:S01]  /*2770*/  FFMA.FTZ R99, R107, R108, R99 ;  /* 0x0000006c6b637223 */ /* 0x000fe20000010063 */
[----:B------:R-:W-:Y:S01]  /*2780*/  FADD.FTZ R125, R38, -UR4 ;  /* 0x80000004267d7e21 */ /* 0x000fe20008010000 */
[----:B------:R-:W-:Y:S01]  /*2790*/  FADD.FTZ R96, R96, R119 ;  /* 0x0000007760607221 */ /* 0x000fe20000010000 */
[----:B------:R-:W-:Y:S01]  /*27a0*/  FMUL.FTZ R38, R105, R123 ;  /* 0x0000007b69267220 */ /* 0x000fe20000410000 */
[----:B------:R-:W-:Y:S01]  /*27b0*/  FFMA.FTZ R99, R109, R110, R99 ;  /* 0x0000006e6d637223 */ /* 0x000fe20000010063 */
[----:B------:R-:W-:Y:S01]  /*27c0*/  FMUL.FTZ R39, R39, R141 ;  /* 0x0000008d27277220 */ /* 0x000fe20000410000 */
[----:B------:R-:W-:Y:S01]  /*27d0*/  FADD.FTZ R41, R41, -UR4 ;  /* 0x8000000429297e21 */ /* 0x000fe20008010000 */
[----:B------:R-:W-:Y:S01]  /*27e0*/  FADD.FTZ R96, R96, R38 ;  /* 0x0000002660607221 */ /* 0x000fe20000010000 */
[----:B------:R-:W-:Y:S01]  /*27f0*/  FMUL.FTZ R120, R120, UR12 ;  /* 0x0000000c78787c20 */ /* 0x000fe20008410000 */
[----:B------:R-:W-:Y:S01]  /*2800*/  FFMA.FTZ R99, R111, R112, R99 ;  /* 0x000000706f637223 */ /* 0x000fe20000010063 */
[----:B------:R-:W-:-:S02]  /*2810*/  HADD2.F32 R44, -RZ, R48.H0_H0 ;  /* 0x20000030ff2c7230 */ /* 0x000fc40000004100 */
[----:B------:R-:W-:Y:S01]  /*2820*/  FADD.FTZ R96, R96, R39 ;  /* 0x0000002760607221 */ /* 0x000fe20000010000 */
[----:B------:R-:W-:Y:S01]  /*2830*/  FMUL.FTZ R40, R40, R102 ;  /* 0x0000006628287220 */ /* 0x000fe20000410000 */
[----:B------:R-:W-:Y:S02]  /*2840*/  HADD2.F32 R48, -RZ, R48.H1_H1 ;  /* 0x30000030ff307230 */ /* 0x000fe40000004100 */
[----:B------:R-:W-:Y:S01]  /*2850*/  FMUL.FTZ R121, R41, UR12 ;  /* 0x0000000c29797c20 */ /* 0x000fe20008410000 */
[----:B------:R-:W-:Y:S01]  /*2860*/  FFMA.FTZ R99, R120, R113, R99 ;  /* 0x0000007178637223 */ /* 0x000fe20000010063 */
[--C-:B------:R-:W-:Y:S02]  /*2870*/  HADD2.F32 R42, -RZ, R49.reuse.H0_H0 ;  /* 0x20000031ff2a7230 */ /* 0x100fe40000004100 */
[----:B------:R-:W-:Y:S01]  /*2880*/  FADD.FTZ R96, R96, R40 ;  /* 0x0000002860607221 */ /* 0x000fe20000010000 */
[----:B------:R-:W-:Y:S01]  /*2890*/  FMUL.FTZ R41, R104, R103 ;  /* 0x0000006768297220 */ /* 0x000fe20000410000 */
[----:B------:R-:W-:Y:S01]  /*28a0*/  FMUL.FTZ R124, R124, UR12 ;  /* 0x0000000c7c7c7c20 */ /* 0x000fe20008410000 */
[----:B------:R-:W-:Y:S01]  /*28b0*/  FFMA.FTZ R99, R121, R116, R99 ;  /* 0x0000007479637223 */ /* 0x000fe20000010063 */
[----:B------:R-:W-:-:S02]  /*28c0*/  HADD2.F32 R43, -RZ, R49.H1_H1 ;  /* 0x30000031ff2b7230 */ /* 0x000fc40000004100 */
[----:B------:R-:W-:Y:S01]  /*28d0*/  FADD.FTZ R46, R48, -UR4 ;  /* 0x80000004302e7e21 */ /* 0x000fe20008010000 */
[----:B------:R-:W-:Y:S01]  /*28e0*/  FADD.FTZ R48, R42, -UR4 ;  /* 0x800000042a307e21 */ /* 0x000fe20008010000 */
[----:B------:R-:W-:Y:S01]  /*28f0*/  FADD.FTZ R96, R96, R41 ;  /* 0x0000002960607221 */ /* 0x000fe20000010000 */
[----:B---3--:R-:W-:Y:S01]  /*2900*/  FMUL.FTZ R42, R98, R216 ;  /* 0x000000d8622a7220 */ /* 0x008fe20000410000 */
[----:B------:R-:W-:Y:S01]  /*2910*/  FMUL.FTZ R125, R125, UR12 ;  /* 0x0000000c7d7d7c20 */ /* 0x000fe20008410000 */
[----:B------:R-:W-:Y:S01]  /*2920*/  FFMA.FTZ R99, R124, R117, R99 ;  /* 0x000000757c637223 */ /* 0x000fe20000010063 */
[----:B------:R-:W-:Y:S01]  /*2930*/  FADD.FTZ R97, R43, -UR4 ;  /* 0x800000042b617e21 */ /* 0x000fe20008010000 */
[----:B------:R-:W-:Y:S01]  /*2940*/  FADD.FTZ R96, R96, R42 ;  /* 0x0000002a60607221 */ /* 0x000fe20000010000 */
[----:B------:R-:W-:Y:S01]  /*2950*/  FADD.FTZ R44, R44, -UR4 ;  /* 0x800000042c2c7e21 */ /* 0x000fe20008010000 */
[----:B------:R-:W-:Y:S01]  /*2960*/  FMUL.FTZ R126, R126, UR12 ;  /* 0x0000000c7e7e7c20 */ /* 0x000fe20008410000 */
[----:B------:R-:W-:Y:S01]  /*2970*/  FFMA.FTZ R99, R125, R118, R99 ;  /* 0x000000767d637223 */ /* 0x000fe20000010063 */
[----:B------:R-:W-:Y:S01]  /*2980*/  FMUL.FTZ R45, R45, R101 ;  /* 0x000000652d2d7220 */ /* 0x000fe20000410000 */
[----:B------:R-:W-:-:S02]  /*2990*/  FMUL.FTZ R44, R44, UR12 ;  /* 0x0000000c2c2c7c20 */ /* 0x000fc40008410000 */
[----:B------:R-:W-:Y:S01]  /*29a0*/  FFMA.FTZ R99, R126, R119, R99 ;  /* 0x000000777e637223 */ /* 0x000fe20000010063 */
[----:B------:R-:W-:Y:S01]  /*29b0*/  FMUL.FTZ R46, R46, UR12 ;  /* 0x0000000c2e2e7c20 */ /* 0x000fe20008410000 */
[--C-:B------:R-:W-:Y:S02]  /*29c0*/  HADD2.F32 R49, -RZ, R50.reuse.H0_H0 ;  /* 0x20000032ff317230 */ /* 0x100fe40000004100 */
[----:B------:R-:W-:Y:S01]  /*29d0*/  FFMA.FTZ R99, R44, R38, R99 ;  /* 0x000000262c637223 */ /* 0x000fe20000010063 */
[----:B------:R-:W-:Y:S01]  /*29e0*/  FMUL.FTZ R48, R48, UR12 ;  /* 0x0000000c30307c20 */ /* 0x000fe20008410000 */
[----:B------:R-:W-:Y:S02]  /*29f0*/  HADD2.F32 R50, -RZ, R50.H1_H1 ;  /* 0x30000032ff327230 */ /* 0x000fe40000004100 */
[----:B------:R-:W-:Y:S01]  /*2a00*/  FFMA.FTZ R99, R46, R39, R99 ;  /* 0x000000272e637223 */ /* 0x000fe20000010063 */
[----:B------:R-:W-:Y:S01]  /*2a10*/  FADD.FTZ R98, R49, -UR4 ;  /* 0x8000000431627e21 */ /* 0x000fe20008010000 */
[----:B------:R-:W-:-:S02]  /*2a20*/  FMUL.FTZ R49, R97, UR12 ;  /* 0x0000000c61317c20 */ /* 0x000fc40008410000 */
[----:B------:R-:W-:Y:S01]  /*2a30*/  FFMA.FTZ R99, R48, R40, R99 ;  /* 0x0000002830637223 */ /* 0x000fe20000010063 */
[----:B------:R-:W-:Y:S01]  /*2a40*/  FADD.FTZ R105, R50, -UR4 ;  /* 0x8000000432697e21 */ /* 0x000fe20008010000 */
[--C-:B------:R-:W-:Y:S02]  /*2a50*/  HADD2.F32 R104, -RZ, R51.reuse.H0_H0 ;  /* 0x20000033ff687230 */ /* 0x100fe40000004100 */
[----:B------:R-:W-:Y:S01]  /*2a60*/  FMUL.FTZ R50, R98, UR12 ;  /* 0x0000000c62327c20 */ /* 0x000fe20008410000 */
[----:B------:R-:W-:Y:S01]  /*2a70*/  FFMA.FTZ R98, R49, R41, R99 ;  /* 0x0000002931627223 */ /* 0x000fe20000010063 */
[----:B------:R-:W-:Y:S02]  /*2a80*/  HADD2.F32 R99, -RZ, R51.H1_H1 ;  /* 0x30000033ff637230 */ /* 0x000fe40000004100 */
[----:B------:R-:W-:Y:S01]  /*2a90*/  FMUL.FTZ R51, R105, UR12 ;  /* 0x0000000c69337c20 */ /* 0x000fe20008410000 */
[----:B------:R-:W-:Y:S01]  /*2aa0*/  FADD.FTZ R104, R104, -UR4 ;  /* 0x8000000468687e21 */ /* 0x000fe20008010000 */
[----:B------:R-:W-:Y:S01]  /*2ab0*/  FFMA.FTZ R98, R50, R42, R98 ;  /* 0x0000002a32627223 */ /* 0x000fe20000010062 */
[----:B------:R-:W-:-:S02]  /*2ac0*/  FADD.FTZ R99, R99, -UR4 ;  /* 0x8000000463637e21 */ /* 0x000fc40008010000 */
[----:B------:R-:W-:Y:S01]  /*2ad0*/  FMUL.FTZ R104, R104, UR12 ;  /* 0x0000000c68687c20 */ /* 0x000fe20008410000 */
[----:B------:R-:W-:Y:S01]  /*2ae0*/  ISETP.NE.U32.AND P0, PT, RZ, UR18, PT ;  /* 0x00000012ff007c0c */ /* 0x000fe2000bf05070 */
[----:B------:R-:W0:Y:S01]  /*2af0*/  @UP0 LDCU.64 UR4, c[0x0][0x3e0] ;  /* 0x00007c00ff0407ac */ /* 0x000e220008000a00 */
[----:B------:R-:W-:Y:S01]  /*2b00*/  FMUL.FTZ R105, R99, UR12 ;  /* 0x0000000c63697c20 */ /* 0x000fe20008410000 */
[----:B--2---:R-:W-:Y:S02]  /*2b10*/  FMUL.FTZ R43, R52, R100 ;  /* 0x00000064342b7220 */ /* 0x004fe40000410000 */
[----:B------:R-:W2:Y:S02]  /*2b20*/  LDL.LU R52, [R1+0x1c] ;  /* 0x00001c0001347983 */ /* 0x000ea40000300800 */
[----:B------:R-:W-:Y:S01]  /*2b30*/  FADD.FTZ R96, R96, R43 ;  /* 0x0000002b60607221 */ /* 0x000fe20000010000 */
[----:B----4-:R-:W-:-:S03]  /*2b40*/  FMUL.FTZ R47, R47, R214 ;  /* 0x000000d62f2f7220 */ /* 0x010fc60000410000 */
[----:B------:R-:W-:Y:S01]  /*2b50*/  FADD.FTZ R96, R96, R45 ;  /* 0x0000002d60607221 */ /* 0x000fe20000010000 */
[----:B------:R-:W-:Y:S01]  /*2b60*/  FFMA.FTZ R98, R51, R43, R98 ;  /* 0x0000002b33627223 */ /* 0x000fe20000010062 */
[----:B------:R-:W-:Y:S01]  /*2b70*/  ISETP.NE.AND.EX P0, PT, RZ, UR19, PT, P0 ;  /* 0x00000013ff007c0c */ /* 0x000fe2000bf05300 */
[----:B0-----:R-:W-:Y:S01]  /*2b80*/  @UP0 UIMAD.WIDE UR4, UR6, 0x2, UR4 ;  /* 0x00000002060408a5 */ /* 0x001fe2000f8e0204 */
[----:B------:R-:W-:Y:S01]  /*2b90*/  FADD.FTZ R96, R96, R47 ;  /* 0x0000002f60607221 */ /* 0x000fe20000010000 */
[----:B------:R-:W3:Y:S04]  /*2ba0*/  LDL.LU R151, [R1+0x30] ;  /* 0x0000300001977983 */ /* 0x000ee80000300800 */
[----:B------:R-:W0:Y:S01]  /*2bb0*/  SHFL.DOWN PT, R97, R96, 0x10, 0x1f ;  /* 0x0a001f0060617f89 */ /* 0x000e2200000e0000 */
[----:B------:R-:W-:-:S03]  /*2bc0*/  FFMA.FTZ R98, R104, R45, R98 ;  /* 0x0000002d68627223 */ /* 0x000fc60000010062 */
[----:B------:R-:W4:Y:S01]  /*2bd0*/  LDL.LU R150, [R1+0x34] ;  /* 0x0000340001967983 */ /* 0x000f220000300800 */
        /* <DEDUP_REMOVED lines=21> */
[----:B------:R1:W-:Y:S05]  /*2d30*/  @!P2 STS.64 [R132], R96 ;  /* 0x000000608400a388 */ /* 0x0003ea0000000a00 */
[----:B-1----:R-:W1:Y:S01]  /*2d40*/  @P0 LDC.64 R96, c[0x0][0x438] ;  /* 0x00010e00ff600b82 */ /* 0x002e620000000a00 */
[----:B--2---:R-:W-:Y:S01]  /*2d50*/  FADD.FTZ R52, R114, R52 ;  /* 0x0000003472347221 */ /* 0x004fe20000010000 */
[----:B------:R-:W2:Y:S01]  /*2d60*/  LDL.LU R132, [R1+0x2c] ;  /* 0x00002c0001847983 */ /* 0x000ea20000300800 */
[----:B-1----:R-:W-:-:S05]  /*2d70*/  @P0 IMAD.WIDE.U32 R96, R173, 0x10, R96 ;  /* 0x00000010ad600825 */ /* 0x002fca00078e0060 */
[----:B------:R1:W5:Y:S02]  /*2d80*/  @P0 LDG.E.128 R72, desc[UR14][R96.64] ;  /* 0x0000000e60480981 */ /* 0x000364000c1e1d00 */
[----:B-1----:R-:W1:Y:S01]  /*2d90*/  @P0 LDC.64 R96, c[0x0][0x438] ;  /* 0x00010e00ff600b82 */ /* 0x002e620000000a00 */
[----:B0-----:R-:W-:-:S05]  /*2da0*/  @P0 IMAD.WIDE.U32 R98, R148, 0x10, R98 ;  /* 0x0000001094620825 */ /* 0x001fca00078e0062 */
[----:B------:R0:W5:Y:S02]  /*2db0*/  @P0 LDG.E.128 R76, desc[UR14][R98.64] ;  /* 0x0000000e624c0981 */ /* 0x000164000c1e1d00 */
[----:B0-----:R-:W0:Y:S01]  /*2dc0*/  @P0 LDC.64 R98, c[0x0][0x438] ;  /* 0x00010e00ff620b82 */ /* 0x001e220000000a00 */
[----:B-1----:R-:W-:-:S05]  /*2dd0*/  @P0 IMAD.WIDE.U32 R96, R127, 0x10, R96 ;  /* 0x000000107f600825 */ /* 0x002fca00078e0060 */
[----:B------:R1:W5:Y:S02]  /*2de0*/  @P0 LDG.E.128 R80, desc[UR14][R96.64] ;  /* 0x0000000e60500981 */ /* 0x000364000c1e1d00 */
[----:B-1----:R-:W1:Y:S01]  /*2df0*/  @P0 LDC.64 R96, c[0x0][0x438] ;  /* 0x00010e00ff600b82 */ /* 0x002e620000000a00 */
[----:B0-----:R-:W-:-:S05]  /*2e00*/  @P0 IMAD.WIDE.U32 R98, R106, 0x10, R98 ;  /* 0x000000106a620825 */ /* 0x001fca00078e0062 */
[----:B------:R0:W5:Y:S01]  /*2e10*/  @P0 LDG.E.128 R84, desc[UR14][R98.64] ;  /* 0x0000000e62540981 */ /* 0x000162000c1e1d00 */
[----:B------:R-:W-:Y:S01]  /*2e20*/  FFMA.FTZ R9, R120, R114, R9 ;  /* 0x0000007278097223 */ /* 0x000fe20000010009 */
[----:B0-----:R-:W0:Y:S01]  /*2e30*/  LDC.64 R98, c[0x0][0x3b0] ;  /* 0x0000ec00ff627b82 */ /* 0x001e220000000a00 */
[----:B-1----:R-:W-:-:S05]  /*2e40*/  @P0 IMAD.WIDE.U32 R96, R37, 0x10, R96 ;  /* 0x0000001025600825 */ /* 0x002fca00078e0060 */
[----:B------:R1:W5:Y:S01]  /*2e50*/  @P0 LDG.E.128 R88, desc[UR14][R96.64] ;  /* 0x0000000e60580981 */ /* 0x000362000c1e1d00 */
[----:B------:R-:W-:Y:S02]  /*2e60*/  PLOP3.LUT P0, PT, PT, PT, UP0, 0x80, 0x8 ;  /* 0x000000000008781c */ /* 0x000fe40003f0f008 */
[----:B-1----:R-:W-:Y:S02]  /*2e70*/  MOV R96, UR4 ;  /* 0x0000000400607c02 */ /* 0x002fe40008000f00 */
[----:B------:R-:W-:-:S09]  /*2e80*/  MOV R97, UR5 ;  /* 0x0000000500617c02 */ /* 0x000fd20008000f00 */
[----:B------:R1:W2:Y:S04]  /*2e90*/  @P0 LDG.E.U16 R231, desc[UR14][R96.64] ;  /* 0x0000000e60e70981 */ /* 0x0002a8000c1e1500 */
[----:B------:R-:W1:Y:S04]  /*2ea0*/  LDL.LU R96, [R1+0x24] ;  /* 0x0000240001607983 */ /* 0x000e680000300800 */
[----:B------:R-:W2:Y:S04]  /*2eb0*/  LDL.LU R97, [R1+0x28] ;  /* 0x0000280001617983 */ /* 0x000ea80000300800 */
[----:B------:R3:W-:Y:S04]  /*2ec0*/  STL [R1+0x1c], R52 ;  /* 0x00001c3401007387 */ /* 0x0007e80000100800 */
[----:B---3--:R3:W5:Y:S04]  /*2ed0*/  LDL.LU R52, [R1+0xf0] ;  /* 0x0000f00001347983 */ /* 0x0087680000300800 */
[----:B------:R-:W3:Y:S01]  /*2ee0*/  LDL.LU R114, [R1+0x20] ;  /* 0x0000200001727983 */ /* 0x000ee20000300800 */
[----:B------:R-:W-:Y:S01]  /*2ef0*/  FADD.FTZ R151, R123, R151 ;  /* 0x000000977b977221 */ /* 0x000fe20000010000 */
        /* <DEDUP_REMOVED lines=8> */
[----:B0-----:R-:W-:-:S04]  /*2f80*/  IMAD.WIDE.U32 R140, R148, 0x8, R98 ;  /* 0x00000008948c7825 */ /* 0x001fc800078e0062 */
[----:B------:R-:W-:Y:S01]  /*2f90*/  FFMA.FTZ R2, R48, R102, R2 ;  /* 0x0000006630027223 */ /* 0x000fe20000010002 */
[----:B------:R-:W-:Y:S01]  /*2fa0*/  FFMA.FTZ R0, R49, R103, R0 ;  /* 0x0000006731007223 */ /* 0x000fe20000010000 */
[----:B------:R-:W-:Y:S01]  /*2fb0*/  FFMA.FTZ R174, R50, R216, R174 ;  /* 0x000000d832ae7223 */ /* 0x000fe200000100ae */
[----:B------:R-:W5:Y:S01]  /*2fc0*/  LDG.E.64 R140, desc[UR14][R140.64] ;  /* 0x0000000e8c8c7981 */ /* 0x000f62000c1e1b00 */
[----:B-1----:R-:W-:Y:S01]  /*2fd0*/  FADD.FTZ R96, R133, R96 ;  /* 0x0000006085607221 */ /* 0x002fe20000010000 */
[----:B------:R-:W-:Y:S01]  /*2fe0*/  FADD.FTZ R97, R122, R97 ;  /* 0x000000617a617221 */ /* 0x000fe20000010000 */
[----:B------:R-:W-:-:S06]  /*2ff0*/  IMAD.WIDE.U32 R122, R106, 0x8, R98 ;  /* 0x000000086a7a7825 */ /* 0x000fcc00078e0062 */
[----:B------:R-:W5:Y:S01]  /*3000*/  LDG.E.64 R122, desc[UR14][R122.64] ;  /* 0x0000000e7a7a7981 */ /* 0x000f62000c1e1b00 */
[----:B---3--:R-:W-:-:S05]  /*3010*/  FADD.FTZ R114, R115, R114 ;  /* 0x0000007273727221 */ /* 0x008fca0000010000 */
[----:B------:R0:W-:Y:S04]  /*3020*/  STL [R1+0x20], R114 ;  /* 0x0000207201007387 */ /* 0x0001e80000100800 */
[----:B------:R-:W-:Y:S04]  /*3030*/  STL [R1+0x24], R96 ;  /* 0x0000246001007387 */ /* 0x000fe80000100800 */
[----:B------:R1:W-:Y:S01]  /*3040*/  STL [R1+0x28], R97 ;  /* 0x0000286101007387 */ /* 0x0003e20000100800 */
[----:B0-----:R-:W-:-:S06]  /*3050*/  IMAD.WIDE.U32 R114, R37, 0x8, R98 ;  /* 0x0000000825727825 */ /* 0x001fcc00078e0062 */
[----:B------:R-:W5:Y:S04]  /*3060*/  LDG.E.64 R114, desc[UR14][R114.64] ;  /* 0x0000000e72727981 */ /* 0x000f68000c1e1b00 */
[----:B-1----:R-:W2:Y:S04]  /*3070*/  LDL.LU R97, [R1+0x3c] ;  /* 0x00003c0001617983 */ /* 0x002ea80000300800 */
[----:B------:R0:W-:Y:S04]  /*3080*/  STL [R1+0x2c], R132 ;  /* 0x00002c8401007387 */ /* 0x0001e80000100800 */
[----:B------:R-:W-:Y:S04]  /*3090*/  STL [R1+0x30], R151 ;  /* 0x0000309701007387 */ /* 0x000fe80000100800 */
[----:B------:R-:W3:Y:S01]  /*30a0*/  LDL.LU R96, [R1+0x40] ;  /* 0x0000400001607983 */ /* 0x000ee20000300800 */
[----:B0-----:R-:W-:-:S03]  /*30b0*/  IMAD.WIDE.U32 R132, R127, 0x8, R98 ;  /* 0x000000087f847825 */ /* 0x001fc600078e0062 */
[----:B------:R0:W-:Y:S04]  /*30c0*/  STL [R1+0x34], R150 ;  /* 0x0000349601007387 */ /* 0x0001e80000100800 */
[----:B------:R-:W5:Y:S01]  /*30d0*/  LDG.E.64 R132, desc[UR14][R132.64] ;  /* 0x0000000e84847981 */ /* 0x000f62000c1e1b00 */
[----:B0-----:R-:W-:-:S03]  /*30e0*/  IMAD.WIDE.U32 R150, R173, 0x8, R98 ;  /* 0x00000008ad967825 */ /* 0x001fc600078e0062 */
[----:B------:R-:W4:Y:S04]  /*30f0*/  LDL.LU R99, [R1+0x38] ;  /* 0x0000380001637983 */ /* 0x000f280000300800 */
[----:B------:R-:W5:Y:S01]  /*3100*/  LDG.E.64 R150, desc[UR14][R150.64] ;  /* 0x0000000e96967981 */ /* 0x000f62000c1e1b00 */
[----:B------:R-:W-:Y:S01]  /*3110*/  @!P1 IADD3 R168, PT, PT, R167, 0x5000, RZ ;  /* 0x00005000a7a89810 */ /* 0x000fe20007ffe0ff */
[----:B------:R-:W-:Y:S01]  /*3120*/  FFMA.FTZ R175, R51, R100, R175 ;  /* 0x0000006433af7223 */ /* 0x000fe200000100af */
[----:B------:R-:W-:Y:S01]  /*3130*/  FFMA.FTZ R176, R104, R101, R176 ;  /* 0x0000006568b07223 */ /* 0x000fe200000100b0 */
[----:B------:R-:W-:Y:S02]  /*3140*/  @P0 HADD2.F32 R231, -RZ, R231.H0_H0 ;  /* 0x200000e7ffe70230 */ /* 0x000fe40000004100 */
[----:B--2---:R-:W-:Y:S01]  /*3150*/  FADD.FTZ R97, R103, R97 ;  /* 0x0000006167617221 */ /* 0x004fe20000010000 */
[----:B----4-:R-:W-:-:S02]  /*3160*/  FADD.FTZ R99, R102, R99 ;  /* 0x0000006366637221 */ /* 0x010fc40000010000 */
[----:B------:R-:W2:Y:S04]  /*3170*/  LDL.LU R102, [R1+0x48] ;  /* 0x0000480001667983 */ /* 0x000ea80000300800 */
[----:B------:R-:W-:Y:S04]  /*3180*/  STL [R1+0x38], R99 ;  /* 0x0000386301007387 */ /* 0x000fe80000100800 */
[----:B------:R-:W4:Y:S01]  /*3190*/  LDL.LU R103, [R1+0x44] ;  /* 0x0000440001677983 */ /* 0x000f220000300800 */
[----:B---3--:R-:W-:-:S03]  /*31a0*/  FADD.FTZ R96, R216, R96 ;  /* 0x00000060d8607221 */ /* 0x008fc60000010000 */
[----:B------:R-:W-:Y:S04]  /*31b0*/  STL [R1+0x3c], R97 ;  /* 0x00003c6101007387 */ /* 0x000fe80000100800 */
[----:B------:R-:W3:Y:S04]  /*31c0*/  LDL.LU R216, [R1+0x4c] ;  /* 0x00004c0001d87983 */ /* 0x000ee80000300800 */
[----:B------:R-:W-:Y:S01]  /*31d0*/  STL [R1+0x40], R96 ;  /* 0x0000406001007387 */ /* 0x000fe20000100800 */
[----:B------:R-:W-:Y:S06]  /*31e0*/  BAR.SYNC.DEFER_BLOCKING 0x0 ;  /* 0x0000000000007b1d */ /* 0x000fec0000010000 */
[----:B------:R-:W0:Y:S01]  /*31f0*/  LDS.128 R96, [R168] ;  /* 0x00000000a8607984 */ /* 0x000e220000000c00 */
[----:B------:R-:W-:Y:S01]  /*3200*/  UISETP.NE.U32.AND UP1, UPT, UR18, URZ, UPT ;  /* 0x000000ff1200728c */ /* 0x000fe2000bf25070 */
[----:B------:R-:W-:-:S03]  /*3210*/  @P0 R2UR UR4, R231 ;  /* 0x00000000e70402ca */ /* 0x000fc600000e0000 */
[----:B------:R-:W-:Y:S01]  /*3220*/  UISETP.NE.AND.EX UP1, UPT, UR19, URZ, UPT, UP1 ;  /* 0x000000ff1300728c */ /* 0x000fe2000bf25310 */
[----:B------:R-:W-:Y:S01]  /*3230*/  FFMA.FTZ R177, R105, R214, R177 ;  /* 0x000000d669b17223 */ /* 0x000fe200000100b1 */
[----:B------:R-:W-:Y:S01]  /*3240*/  UMOV UR5, 0x3f800000 ;  /* 0x3f80000000057882 */ /* 0x000fe20000000000 */
[----:B0-----:R-:W-:-:S04]  /*3250*/  FADD.FTZ R97, RZ, R97 ;  /* 0x00000061ff617221 */ /* 0x001fc80000010000 */
[----:B------:R-:W-:Y:S01]  /*3260*/  FADD.FTZ R99, R99, R97 ;  /* 0x0000006163637221 */ /* 0x000fe20000010000 */
[----:B------:R-:W-:-:S04]  /*3270*/  FADD.FTZ R96, RZ, R96 ;  /* 0x00000060ff607221 */ /* 0x000fc80000010000 */
[----:B------:R-:W-:Y:S01]  /*3280*/  FADD.FTZ R96, R98, R96 ;  /* 0x0000006062607221 */ /* 0x000fe20000010000 */
[----:B------:R-:W-:Y:S01]  /*3290*/  @UP0 UMOV UR5, UR4 ;  /* 0x0000000400050c82 */ /* 0x000fe20008000000 */
[----:B--2---:R-:W-:Y:S01]  /*32a0*/  FADD.FTZ R102, R101, R102 ;  /* 0x0000006665667221 */ /* 0x004fe20000010000 */
[----:B----4-:R-:W-:Y:S01]  /*32b0*/  FADD.FTZ R103, R100, R103 ;  /* 0x0000006764677221 */ /* 0x010fe20000010000 */
[C---:B------:R-:W-:Y:S02]  /*32c0*/  IADD3 R100, PT, PT, R167.reuse, 0x5030, RZ ;  /* 0x00005030a7647810 */ /* 0x040fe40007ffe0ff */
[----:B------:R-:W-:Y:S02]  /*32d0*/  @!P1 IADD3 R100, PT, PT, R167, 0x5010, RZ ;  /* 0x00005010a7649810 */ /* 0x000fe40007ffe0ff */
[----:B------:R-:W-:Y:S04]  /*32e0*/  STL [R1+0x44], R103 ;  /* 0x0000446701007387 */ /* 0x000fe80000100800 */
[----:B------:R-:W-:Y:S04]  /*32f0*/  STL [R1+0x48], R102 ;  /* 0x0000486601007387 */ /* 0x000fe80000100800 */
[----:B------:R-:W0:Y:S01]  /*3300*/  LDS.128 R100, [R100] ;  /* 0x0000000064647984 */ /* 0x000e220000000c00 */
[----:B---3--:R-:W-:-:S05]  /*3310*/  FADD.FTZ R216, R214, R216 ;  /* 0x000000d8d6d87221 */ /* 0x008fca0000010000 */
[----:B------:R1:W-:Y:S01]  /*3320*/  STL [R1+0x4c], R216 ;  /* 0x00004cd801007387 */ /* 0x0003e20000100800 */
[----:B0-----:R-:W-:-:S04]  /*3330*/  FADD.FTZ R99, R99, R101 ;  /* 0x0000006563637221 */ /* 0x001fc80000010000 */
[----:B------:R-:W-:Y:S01]  /*3340*/  FADD.FTZ R99, R103, R99 ;  /* 0x0000006367637221 */ /* 0x000fe20000010000 */
[----:B------:R-:W-:-:S03]  /*3350*/  FADD.FTZ R96, R96, R100 ;  /* 0x0000006460607221 */ /* 0x000fc60000010000 */
[----:B------:R-:W-:Y:S01]  /*3360*/  FMUL.FTZ R99, R99, UR20 ;  /* 0x0000001463637c20 */ /* 0x000fe20008410000 */
[----:B------:R-:W-:-:S04]  /*3370*/  FADD.FTZ R96, R102, R96 ;  /* 0x0000006066607221 */ /* 0x000fc80000010000 */
[----:B------:R-:W-:Y:S01]  /*3380*/  R2UR UR13, R99 ;  /* 0x00000000630d72ca */ /* 0x000fe200000e0000 */
[----:B------:R-:W-:-:S05]  /*3390*/  FMUL.FTZ R96, R96, UR20 ;  /* 0x0000001460607c20 */ /* 0x000fca0008410000 */
[----:B------:R-:W-:Y:S01]  /*33a0*/  FSEL R101, R96, RZ, !P3 ;  /* 0x000000ff60657208 */ /* 0x000fe20005800000 */
[----:B-1----:R-:W-:Y:S08]  /*33b0*/  BRA.U UP1, `(.L_x_3077) ;  /* 0x0000004101fc7547 */ /* 0x002ff0000b800000 */
[----:B------:R-:W-:Y:S01]  /*33c0*/  HFMA2 R96, -RZ, RZ, 0, 9.5367431640625e-07 ;  /* 0x00000010ff607431 */ /* 0x000fe200000001ff */
[----:B------:R-:W-:-:S04]  /*33d0*/  ISETP.NE.U32.AND P0, PT, RZ, UR22, PT ;  /* 0x00000016ff007c0c */ /* 0x000fc8000bf05070 */
[----:B------:R-:W-:Y:S01]  /*33e0*/  ISETP.NE.AND.EX P0, PT, RZ, UR23, PT, P0 ;  /* 0x00000017ff007c0c */ /* 0x000fe2000bf05300 */
[----:B------:R-:W-:-:S06]  /*33f0*/  IMAD.WIDE.U32 R96, R173, R96, UR24 ;  /* 0x00000018ad607e25 */ /* 0x000fcc000f8e0060 */
[----:B------:R-:W5:Y:S06]  /*3400*/  LDG.E.128 R96, desc[UR14][R96.64] ;  /* 0x0000000e60607981 */ /* 0x000f6c000c1e1d00 */
[----:B------:R-:W-:Y:S05]  /*3410*/  @P0 BRA `(.L_x_3078) ;  /* 0x00000004009c0947 */ /* 0x000fea0003800000 */
[----:B------:R-:W-:Y:S01]  /*3420*/  FFMA.FTZ R169, R169, UR13, R101 ;  /* 0x0000000da9a97c23 */ /* 0x000fe20008010065 */
[----:B-----5:R-:W-:Y:S01]  /*3430*/  LOP3.LUT P2, RZ, R150, 0xff, RZ, 0xc0, !PT ;  /* 0x000000ff96ff7812 */ /* 0x020fe2000784c0ff */
[----:B------:R-:W-:Y:S01]  /*3440*/  UMOV UR4, UR7 ;  /* 0x0000000700047c82 */ /* 0x000fe20008000000 */
[----:B------:R-:W-:Y:S01]  /*3450*/  MOV R100, RZ ;  /* 0x000000ff00647202 */ /* 0x000fe20000000f00 */
[----:B------:R-:W-:Y:S01]  /*3460*/  FADD.FTZ R169, R204, -R169 ;  /* 0x800000a9cca97221 */ /* 0x000fe20000010000 */
[--C-:B------:R-:W-:Y:S01]  /*3470*/  FFMA.FTZ R202, R202, UR13, R101.reuse ;  /* 0x0000000dcaca7c23 */ /* 0x100fe20008010065 */
[----:B------:R-:W-:Y:S01]  /*3480*/  MOV R168, RZ ;  /* 0x000000ff00a87202 */ /* 0x000fe20000000f00 */
[--C-:B------:R-:W-:Y:S01]  /*3490*/  FFMA.FTZ R201, R201, UR13, R101.reuse ;  /* 0x0000000dc9c97c23 */ /* 0x100fe20008010065 */
[----:B------:R-:W-:Y:S01]  /*34a0*/  FMUL.FTZ R169, R169, UR12 ;  /* 0x0000000ca9a97c20 */ /* 0x000fe20008410000 */
[----:B------:R-:W-:Y:S01]  /*34b0*/  FADD.FTZ R202, R203, -R202 ;  /* 0x800000cacbca7221 */ /* 0x000fe20000010000 */
[----:B------:R-:W-:Y:S01]  /*34c0*/  FFMA.FTZ R199, R199, UR13, R101 ;  /* 0x0000000dc7c77c23 */ /* 0x000fe20008010065 */
[----:B------:R-:W-:Y:S01]  /*34d0*/  FADD.FTZ R201, R200, -R201 ;  /* 0x800000c9c8c97221 */ /* 0x000fe20000010000 */
[----:B------:R-:W-:Y:S01]  /*34e0*/  FMUL.FTZ R103, R169, UR5 ;  /* 0x00000005a9677c20 */ /* 0x000fe20008410000 */
[----:B------:R-:W-:Y:S01]  /*34f0*/  FFMA.FTZ R170, R170, UR13, R101 ;  /* 0x0000000daaaa7c23 */ /* 0x000fe20008010065 */
[----:B------:R-:W-:-:S02]  /*3500*/  @P2 HADD2.F32 R102, -RZ, R96.H0_H0 ;  /* 0x20000060ff662230 */ /* 0x000fc40000004100 */
[----:B------:R-:W-:Y:S01]  /*3510*/  FMUL.FTZ R201, R201, UR12 ;  /* 0x0000000cc9c97c20 */ /* 0x000fe20008410000 */
[----:B------:R-:W-:Y:S01]  /*3520*/  FMUL.FTZ R103, R103, UR4 ;  /* 0x0000000467677c20 */ /* 0x000fe20008410000 */
[----:B------:R-:W-:Y:S02]  /*3530*/  @P2 HADD2.F32 R167, -RZ, R52.H0_H0 ;  /* 0x20000034ffa72230 */ /* 0x000fe40000004100 */
[----:B------:R-:W-:Y:S01]  /*3540*/  FADD.FTZ R199, R198, -R199 ;  /* 0x800000c7c6c77221 */ /* 0x000fe20000010000 */
[----:B------:R-:W-:Y:S01]  /*3550*/  FMUL.FTZ R169, R201, UR5 ;  /* 0x00000005c9a97c20 */ /* 0x000fe20008410000 */
[C---:B------:R-:W-:Y:S01]  /*3560*/  @P2 FMUL.FTZ R100, R103.reuse, R102 ;  /* 0x0000006667642220 */ /* 0x040fe20000410000 */
[----:B------:R-:W-:Y:S01]  /*3570*/  MOV R102, RZ ;  /* 0x000000ff00667202 */ /* 0x000fe20000000f00 */
[----:B------:R-:W-:Y:S01]  /*3580*/  @P2 FMUL.FTZ R102, R103, R167 ;  /* 0x000000a767662220 */ /* 0x000fe20000410000 */
[----:B------:R-:W-:Y:S01]  /*3590*/  LOP3.LUT P2, RZ, R150, 0xff00, RZ, 0xc0, !PT ;  /* 0x0000ff0096ff7812 */ /* 0x000fe2000784c0ff */
[----:B------:R-:W-:Y:S01]  /*35a0*/  FMUL.FTZ R103, R202, UR12 ;  /* 0x0000000cca677c20 */ /* 0x000fe20008410000 */
[----:B------:R-:W-:Y:S01]  /*35b0*/  FMUL.FTZ R169, R169, UR4 ;  /* 0x00000004a9a97c20 */ /* 0x000fe20008410000 */
[----:B------:R-:W-:Y:S01]  /*35c0*/  FMUL.FTZ R198, R199, UR12 ;  /* 0x0000000cc7c67c20 */ /* 0x000fe20008410000 */
[----:B------:R-:W-:Y:S01]  /*35d0*/  FADD.FTZ R170, R197, -R170 ;  /* 0x800000aac5aa7221 */ /* 0x000fe20000010000 */
[----:B------:R-:W-:Y:S01]  /*35e0*/  FMUL.FTZ R103, R103, UR5 ;  /* 0x0000000567677c20 */ /* 0x000fe20008410000 */
[----:B------:R-:W-:Y:S01]  /*35f0*/  FFMA.FTZ R171, R171, UR13, R101 ;  /* 0x0000000dabab7c23 */ /* 0x000fe20008010065 */
[----:B------:R-:W-:Y:S01]  /*3600*/  FMUL.FTZ R198, R198, UR5 ;  /* 0x00000005c6c67c20 */ /* 0x000fe20008410000 */
[----:B------:R-:W-:Y:S01]  /*3610*/  FMUL.FTZ R170, R170, UR12 ;  /* 0x0000000caaaa7c20 */ /* 0x000fe20008410000 */
[----:B------:R-:W-:Y:S01]  /*3620*/  FMUL.FTZ R103, R103, UR4 ;  /* 0x0000000467677c20 */ /* 0x000fe20008410000 */
[----:B------:R-:W-:Y:S01]  /*3630*/  LOP3.LUT P4, RZ, R151, 0xff00, RZ, 0xc0, !PT ;  /* 0x0000ff0097ff7812 */ /* 0x000fe2000788c0ff */
[----:B------:R-:W-:Y:S01]  /*3640*/  FMUL.FTZ R198, R198, UR4 ;  /* 0x00000004c6c67c20 */ /* 0x000fe20008410000 */
[----:B------:R-:W-:Y:S01]  /*3650*/  FMUL.FTZ R170, R170, UR5 ;  /* 0x00000005aaaa7c20 */ /* 0x000fe20008410000 */
[----:B------:R-:W-:-:S02]  /*3660*/  @P2 HADD2.F32 R96, -RZ, R96.H1_H1 ;  /* 0x30000060ff602230 */ /* 0x000fc40000004100 */
[----:B------:R-:W-:Y:S01]  /*3670*/  FADD.FTZ R171, R196, -R171 ;  /* 0x800000abc4ab7221 */ /* 0x000fe20000010000 */
[----:B------:R-:W-:Y:S02]  /*3680*/  @P2 HADD2.F32 R167, -RZ, R52.H1_H1 ;  /* 0x30000034ffa72230 */ /* 0x000fe40000004100 */
[--C-:B------:R-:W-:Y:S01]  /*3690*/  FFMA.FTZ R172, R172, UR13, R101.reuse ;  /* 0x0000000dacac7c23 */ /* 0x100fe20008010065 */
[----:B------:R-:W-:Y:S01]  /*36a0*/  LOP3.LUT P3, RZ, R151, 0xff0000, RZ, 0xc0, !PT ;  /* 0x00ff000097ff7812 */ /* 0x000fe2000786c0ff */
[C---:B------:R-:W-:Y:S01]  /*36b0*/  @P2 FMUL.FTZ R168, R103.reuse, R96 ;  /* 0x0000006067a82220 */ /* 0x040fe20000410000 */
[----:B------:R-:W-:Y:S01]  /*36c0*/  MOV R96, RZ ;  /* 0x000000ff00607202 */ /* 0x000fe20000000f00 */
[----:B------:R-:W-:Y:S01]  /*36d0*/  @P2 FMUL.FTZ R96, R103, R167 ;  /* 0x000000a767602220 */ /* 0x000fe20000410000 */
[----:B------:R-:W-:Y:S01]  /*36e0*/  LOP3.LUT P2, RZ, R150, 0xff0000, RZ, 0xc0, !PT ;  /* 0x00ff000096ff7812 */ /* 0x000fe2000784c0ff */
[----:B------:R-:W-:Y:S01]  /*36f0*/  FMUL.FTZ R171, R171, UR12 ;  /* 0x0000000cabab7c20 */ /* 0x000fe20008410000 */
[----:B------:R-:W-:Y:S01]  /*3700*/  MOV R167, RZ ;  /* 0x000000ff00a77202 */ /* 0x000fe20000000f00 */
[----:B------:R-:W-:Y:S01]  /*3710*/  FADD.FTZ R195, R195, -R172 ;  /* 0x800000acc3c37221 */ /* 0x000fe20000010000 */
[----:B------:R-:W-:Y:S01]  /*3720*/  FFMA.FTZ R193, R193, UR13, R101 ;  /* 0x0000000dc1c17c23 */ /* 0x000fe20008010065 */
[----:B------:R-:W-:-:S02]  /*3730*/  MOV R172, RZ ;  /* 0x000000ff00ac7202 */ /* 0x000fc40000000f00 */
[----:B------:R-:W-:Y:S01]  /*3740*/  FMUL.FTZ R195, R195, UR12 ;  /* 0x0000000cc3c37c20 */ /* 0x000fe20008410000 */
[----:B------:R-:W-:Y:S01]  /*3750*/  FADD.FTZ R194, R194, -R193 ;  /* 0x800000c1c2c27221 */ /* 0x000fe20000010000 */
[----:B------:R-:W-:Y:S01]  /*3760*/  @P3 HADD2.F32 R193, -RZ, R55.H0_H0 ;  /* 0x20000037ffc13230 */ /* 0x000fe20000004100 */
[----:B------:R-:W-:Y:S02]  /*3770*/  F2FP.F16.F32.PACK_AB R96, R96, R102 ;  /* 0x000000666060723e */ /* 0x000fe400000000ff */
[----:B------:R-:W-:Y:S01]  /*3780*/  FMUL.FTZ R194, R194, UR12 ;  /* 0x0000000cc2c27c20 */ /* 0x000fe20008410000 */
[----:B------:R-:W-:Y:S02]  /*3790*/  @P2 HADD2.F32 R103, -RZ, R97.H0_H0 ;  /* 0x20000061ff672230 */ /* 0x000fe40000004100 */
[----:B------:R-:W-:Y:S02]  /*37a0*/  @P2 HADD2.F32 R200, -RZ, R53.H0_H0 ;  /* 0x20000035ffc82230 */ /* 0x000fe40000004100 */
[----:B------:R-:W-:Y:S01]  /*37b0*/  FMUL.FTZ R194, R194, UR5 ;  /* 0x00000005c2c27c20 */ /* 0x000fe20008410000 */
[C---:B------:R-:W-:Y:S01]  /*37c0*/  @P2 FMUL.FTZ R167, R169.reuse, R103 ;  /* 0x00000067a9a72220 */ /* 0x040fe20000410000 */
[----:B------:R-:W-:Y:S01]  /*37d0*/  MOV R103, RZ ;  /* 0x000000ff00677202 */ /* 0x000fe20000000f00 */
[----:B------:R-:W-:Y:S01]  /*37e0*/  @P2 FMUL.FTZ R103, R169, R200 ;  /* 0x000000c8a9672220 */ /* 0x000fe20000410000 */
[----:B------:R-:W-:Y:S01]  /*37f0*/  LOP3.LUT P2, RZ, R150, 0xff000000, RZ, 0xc0, !PT ;  /* 0xff00000096ff7812 */ /* 0x000fe2000784c0ff */
[----:B------:R-:W-:Y:S01]  /*3800*/  FMUL.FTZ R194, R194, UR4 ;  /* 0x00000004c2c27c20 */ /* 0x000fe20008410000 */
[----:B------:R-:W-:-:S11]  /*3810*/  MOV R169, RZ ;  /* 0x000000ff00a97202 */ /* 0x000fd60000000f00 */
[----:B------:R-:W-:Y:S02]  /*3820*/  @P2 HADD2.F32 R97, -RZ, R97.H1_H1 ;  /* 0x30000061ff612230 */ /* 0x000fe40000004100 */
[----:B------:R-:W-:-:S03]  /*3830*/  @P2 HADD2.F32 R199, -RZ, R53.H1_H1 ;  /* 0x30000035ffc72230 */ /* 0x000fc60000004100 */
[C---:B------:R-:W-:Y:S01]  /*3840*/  @P2 FMUL.FTZ R169, R198.reuse, R97 ;  /* 0x00000061c6a92220 */ /* 0x040fe20000410000 */
[----:B------:R-:W-:Y:S01]  /*3850*/  MOV R97, RZ ;  /* 0x000000ff00617202 */ /* 0x000fe20000000f00 */
[----:B------:R-:W-:Y:S01]  /*3860*/  @P2 FMUL.FTZ R97, R198, R199 ;  /* 0x000000c7c6612220 */ /* 0x000fe20000410000 */
[----:B------:R-:W-:Y:S01]  /*3870*/  LOP3.LUT P2, RZ, R151, 0xff, RZ, 0xc0, !PT ;  /* 0x000000ff97ff7812 */ /* 0x000fe2000784c0ff */
[----:B------:R-:W-:Y:S01]  /*3880*/  FMUL.FTZ R198, R170, UR4 ;  /* 0x00000004aac67c20 */ /* 0x000fe20008410000 */
[----:B------:R-:W-:Y:S02]  /*3890*/  MOV R170, RZ ;  /* 0x000000ff00aa7202 */ /* 0x000fe40000000f00 */
[----:B------:R-:W-:-:S09]  /*38a0*/  F2FP.F16.F32.PACK_AB R97, R97, R103 ;  /* 0x000000676161723e */ /* 0x000fd200000000ff */
[----:B------:R-:W-:Y:S02]  /*38b0*/  @P2 HADD2.F32 R197, -RZ, R98.H0_H0 ;  /* 0x20000062ffc52230 */ /* 0x000fe40000004100 */
[----:B------:R-:W-:Y:S02]  /*38c0*/  @P2 HADD2.F32 R199, -RZ, R54.H0_H0 ;  /* 0x20000036ffc72230 */ /* 0x000fe40000004100 */
[----:B------:R-:W-:Y:S02]  /*38d0*/  @P4 HADD2.F32 R98, -RZ, R98.H1_H1 ;  /* 0x30000062ff624230 */ /* 0x000fe40000004100 */
[C---:B------:R-:W-:Y:S01]  /*38e0*/  @P2 FMUL.FTZ R170, R198.reuse, R197 ;  /* 0x000000c5c6aa2220 */ /* 0x040fe20000410000 */
[----:B------:R-:W-:Y:S01]  /*38f0*/  MOV R197, RZ ;  /* 0x000000ff00c57202 */ /* 0x000fe20000000f00 */
[----:B------:R-:W-:Y:S01]  /*3900*/  @P2 FMUL.FTZ R197, R198, R199 ;  /* 0x000000c7c6c52220 */ /* 0x000fe20000410000 */
[----:B------:R-:W-:Y:S01]  /*3910*/  ISETP.GE.U32.AND P2, PT, R150, RZ, PT ;  /* 0x000000ff9600720c */ /* 0x000fe20003f46070 */
[----:B------:R-:W-:Y:S01]  /*3920*/  FMUL.FTZ R150, R171, UR5 ;  /* 0x00000005ab967c20 */ /* 0x000fe20008410000 */
[----:B------:R-:W-:-:S02]  /*3930*/  MOV R171, RZ ;  /* 0x000000ff00ab7202 */ /* 0x000fc40000000f00 */
[----:B------:R-:W-:Y:S01]  /*3940*/  ISETP.GE.U32.AND.EX P2, PT, R151, 0x1000000, PT, P2 ;  /* 0x010000009700780c */ /* 0x000fe20003f46120 */
[----:B------:R-:W-:Y:S01]  /*3950*/  FMUL.FTZ R150, R150, UR4 ;  /* 0x0000000496967c20 */ /* 0x000fe20008410000 */
[----:B------:R-:W-:-:S03]  /*3960*/  @P4 HADD2.F32 R151, -RZ, R54.H1_H1 ;  /* 0x30000036ff974230 */ /* 0x000fc60000004100 */
[C---:B------:R-:W-:Y:S01]  /*3970*/  @P4 FMUL.FTZ R171, R150.reuse, R98 ;  /* 0x0000006296ab4220 */ /* 0x040fe20000410000 */
[----:B------:R-:W-:Y:S01]  /*3980*/  MOV R98, RZ ;  /* 0x000000ff00627202 */ /* 0x000fe20000000f00 */
[----:B------:R-:W-:Y:S01]  /*3990*/  @P4 FMUL.FTZ R98, R150, R151 ;  /* 0x0000009796624220 */ /* 0x000fe20000410000 */
[----:B------:R-:W-:Y:S01]  /*39a0*/  FMUL.FTZ R150, R195, UR5 ;  /* 0x00000005c3967c20 */ /* 0x000fe20008410000 */
[----:B------:R-:W-:-:S03]  /*39b0*/  @P3 HADD2.F32 R151, -RZ, R99.H0_H0 ;  /* 0x20000063ff973230 */ /* 0x000fc60000004100 */
[----:B------:R-:W-:Y:S01]  /*39c0*/  FMUL.FTZ R150, R150, UR4 ;  /* 0x0000000496967c20 */ /* 0x000fe20008410000 */
[----:B------:R-:W-:Y:S01]  /*39d0*/  @P2 HADD2.F32 R195, -RZ, R55.H1_H1 ;  /* 0x30000037ffc32230 */ /* 0x000fe20000004100 */
[----:B------:R-:W-:Y:S02]  /*39e0*/  F2FP.F16.F32.PACK_AB R98, R98, R197 ;  /* 0x000000c56262723e */ /* 0x000fe400000000ff */
[C---:B------:R-:W-:Y:S01]  /*39f0*/  @P3 FMUL.FTZ R172, R150.reuse, R151 ;  /* 0x0000009796ac3220 */ /* 0x040fe20000410000 */
[----:B------:R-:W-:Y:S01]  /*3a00*/  MOV R151, RZ ;  /* 0x000000ff00977202 */ /* 0x000fe20000000f00 */
[----:B------:R-:W-:Y:S01]  /*3a10*/  @P3 FMUL.FTZ R151, R150, R193 ;  /* 0x000000c196973220 */ /* 0x000fe20000410000 */
[----:B------:R-:W-:Y:S01]  /*3a20*/  @P2 HADD2.F32 R193, -RZ, R99.H1_H1 ;  /* 0x30000063ffc12230 */ /* 0x000fe20000004100 */
[----:B------:R-:W-:Y:S01]  /*3a30*/  MOV R99, RZ ;  /* 0x000000ff00637202 */ /* 0x000fe20000000f00 */
[----:B------:R-:W-:Y:S01]  /*3a40*/  @P2 FMUL.FTZ R99, R194, R195 ;  /* 0x000000c3c2632220 */ /* 0x000fe20000410000 */
[----:B------:R-:W-:-:S02]  /*3a50*/  MOV R150, RZ ;  /* 0x000000ff00967202 */ /* 0x000fc40000000f00 */
[----:B------:R-:W-:Y:S02]  /*3a60*/  @P2 FMUL.FTZ R150, R194, R193 ;  /* 0x000000c1c2962220 */ /* 0x000fe40000410000 */
[----:B------:R-:W-:Y:S01]  /*3a70*/  F2FP.F16.F32.PACK_AB R99, R99, R151 ;  /* 0x000000976363723e */ /* 0x000fe200000000ff */
[----:B------:R-:W-:Y:S06]  /*3a80*/  BRA `(.L_x_3079) ;  /* 0x0000000400a87947 */ /* 0x000fec0003800000 */
.L_x_3078:
[--C-:B------:R-:W-:Y:S01]  /*3a90*/  FFMA.FTZ R169, R169, UR13, R101.reuse ;  /* 0x0000000da9a97c23 */ /* 0x100fe20008010065 */
[----:B-----5:R-:W-:Y:S01]  /*3aa0*/  LOP3.LUT P2, RZ, R150, 0xff, RZ, 0xc0, !PT ;  /* 0x000000ff96ff7812 */ /* 0x020fe2000784c0ff */
[----:B------:R-:W-:Y:S01]  /*3ab0*/  UMOV UR4, UR7 ;  /* 0x0000000700047c82 */ /* 0x000fe20008000000 */
[----:B------:R-:W-:Y:S01]  /*3ac0*/  FFMA.FTZ R95, R202, UR13, R101 ;  /* 0x0000000dca5f7c23 */ /* 0x000fe20008010065 */
[----:B------:R-:W-:Y:S01]  /*3ad0*/  FADD.FTZ R92, R204, -R169 ;  /* 0x800000a9cc5c7221 */ /* 0x000fe20000010000 */
[----:B------:R-:W-:Y:S01]  /*3ae0*/  LOP3.LUT P3, RZ, R150, 0xff00, RZ, 0xc0, !PT ;  /* 0x0000ff0096ff7812 */ /* 0x000fe2000786c0ff */
[----:B------:R-:W-:Y:S01]  /*3af0*/  FFMA.FTZ R201, R201, UR13, R101 ;  /* 0x0000000dc9c97c23 */ /* 0x000fe20008010065 */
[----:B------:R-:W-:Y:S01]  /*3b00*/  FADD.FTZ R95, R203, -R95 ;  /* 0x8000005fcb5f7221 */ /* 0x000fe20000010000 */
[----:B------:R-:W-:Y:S01]  /*3b10*/  FMUL.FTZ R92, R92, UR12 ;  /* 0x0000000c5c5c7c20 */ /* 0x000fe20008410000 */
[----:B------:R-:W-:Y:S01]  /*3b20*/  MOV R100, RZ ;  /* 0x000000ff00647202 */ /* 0x000fe20000000f00 */
[----:B------:R-:W-:Y:S01]  /*3b30*/  FFMA.FTZ R199, R199, UR13, R101 ;  /* 0x0000000dc7c77c23 */ /* 0x000fe20008010065 */
[----:B------:R-:W-:Y:S01]  /*3b40*/  FMUL.FTZ R95, R95, UR12 ;  /* 0x0000000c5f5f7c20 */ /* 0x000fe20008410000 */
[----:B------:R-:W-:Y:S01]  /*3b50*/  FMUL.FTZ R93, R92, UR5 ;  /* 0x000000055c5d7c20 */ /* 0x000fe20008410000 */
[----:B------:R-:W-:Y:S01]  /*3b60*/  MOV R102, RZ ;  /* 0x000000ff00667202 */ /* 0x000fe20000000f00 */
[--C-:B------:R-:W-:Y:S01]  /*3b70*/  @P2 HADD2.F32 R94, -RZ, R96.reuse.H0_H0 ;  /* 0x20000060ff5e2230 */ /* 0x100fe20000004100 */
[----:B------:R-:W-:Y:S01]  /*3b80*/  MOV R168, RZ ;  /* 0x000000ff00a87202 */ /* 0x000fe20000000f00 */
[----:B------:R-:W-:Y:S01]  /*3b90*/  FMUL.FTZ R93, R93, UR4 ;  /* 0x000000045d5d7c20 */ /* 0x000fe20008410000 */
[----:B------:R-:W-:Y:S01]  /*3ba0*/  MOV R167, RZ ;  /* 0x000000ff00a77202 */ /* 0x000fe20000000f00 */
[----:B------:R-:W-:-:S02]  /*3bb0*/  @P3 HADD2.F32 R96, -RZ, R96.H1_H1 ;  /* 0x30000060ff603230 */ /* 0x000fc40000004100 */
[----:B------:R-:W-:Y:S01]  /*3bc0*/  FADD.FTZ R198, R198, -R199 ;  /* 0x800000c7c6c67221 */ /* 0x000fe20000010000 */
[----:B------:R-:W-:Y:S01]  /*3bd0*/  @P2 FMUL.FTZ R100, R93, R94 ;  /* 0x0000005e5d642220 */ /* 0x000fe20000410000 */
[--C-:B------:R-:W-:Y:S02]  /*3be0*/  @P2 HADD2.F32 R94, -RZ, R52.reuse.H0_H0 ;  /* 0x20000034ff5e2230 */ /* 0x100fe40000004100 */
[--C-:B------:R-:W-:Y:S01]  /*3bf0*/  FFMA.FTZ R170, R170, UR13, R101.reuse ;  /* 0x0000000daaaa7c23 */ /* 0x100fe20008010065 */
[----:B------:R-:W-:Y:S01]  /*3c00*/  FMUL.FTZ R198, R198, UR12 ;  /* 0x0000000cc6c67c20 */ /* 0x000fe20008410000 */
[--C-:B------:R-:W-:Y:S01]  /*3c10*/  FFMA.FTZ R171, R171, UR13, R101.reuse ;  /* 0x0000000dabab7c23 */ /* 0x100fe20008010065 */
[----:B------:R-:W-:Y:S01]  /*3c20*/  FFMA.FTZ R172, R172, UR13, R101 ;  /* 0x0000000dacac7c23 */ /* 0x000fe20008010065 */
[----:B------:R-:W-:Y:S01]  /*3c30*/  @P2 FMUL.FTZ R102, R93, R94 ;  /* 0x0000005e5d662220 */ /* 0x000fe20000410000 */
[----:B------:R-:W-:Y:S01]  /*3c40*/  FMUL.FTZ R93, R95, UR5 ;  /* 0x000000055f5d7c20 */ /* 0x000fe20008410000 */
[----:B------:R-:W-:Y:S01]  /*3c50*/  @P3 HADD2.F32 R94, -RZ, R52.H1_H1 ;  /* 0x30000034ff5e3230 */ /* 0x000fe20000004100 */
[----:B------:R-:W-:Y:S01]  /*3c60*/  LOP3.LUT P2, RZ, R150, 0xff0000, RZ, 0xc0, !PT ;  /* 0x00ff000096ff7812 */ /* 0x000fe2000784c0ff */
[----:B------:R-:W-:Y:S01]  /*3c70*/  FADD.FTZ R171, R196, -R171 ;  /* 0x800000abc4ab7221 */ /* 0x000fe20000010000 */
[----:B------:R-:W-:Y:S01]  /*3c80*/  FMUL.FTZ R93, R93, UR4 ;  /* 0x000000045d5d7c20 */ /* 0x000fe20008410000 */
[----:B------:R-:W-:Y:S01]  /*3c90*/  FADD.FTZ R172, R195, -R172 ;  /* 0x800000acc3ac7221 */ /* 0x000fe20000010000 */
[----:B------:R-:W-:Y:S01]  /*3ca0*/  FFMA.FTZ R193, R193, UR13, R101 ;  /* 0x0000000dc1c17c23 */ /* 0x000fe20008010065 */
[----:B------:R-:W-:Y:S01]  /*3cb0*/  F2FP.F16.F32.PACK_AB R92, R95, R92 ;  /* 0x0000005c5f5c723e */ /* 0x000fe200000000ff */
[C---:B------:R-:W-:Y:S01]  /*3cc0*/  @P3 FMUL.FTZ R168, R93.reuse, R96 ;  /* 0x000000605da83220 */ /* 0x040fe20000410000 */
[----:B------:R-:W-:Y:S01]  /*3cd0*/  MOV R96, RZ ;  /* 0x000000ff00607202 */ /* 0x000fe20000000f00 */
[----:B------:R-:W-:Y:S01]  /*3ce0*/  @P3 FMUL.FTZ R96, R93, R94 ;  /* 0x0000005e5d603220 */ /* 0x000fe20000410000 */
[----:B------:R-:W-:Y:S01]  /*3cf0*/  FADD.FTZ R93, R200, -R201 ;  /* 0x800000c9c85d7221 */ /* 0x000fe20000010000 */
[----:B------:R-:W-:-:S03]  /*3d00*/  FADD.FTZ R193, R194, -R193 ;  /* 0x800000c1c2c17221 */ /* 0x000fc60000010000 */
[----:B------:R-:W-:Y:S01]  /*3d10*/  FMUL.FTZ R93, R93, UR12 ;  /* 0x0000000c5d5d7c20 */ /* 0x000fe20008410000 */
[----:B------:R-:W-:Y:S01]  /*3d20*/  @P2 HADD2.F32 R103, -RZ, R97.H0_H0 ;  /* 0x20000061ff672230 */ /* 0x000fe20000004100 */
[----:B------:R-:W-:Y:S01]  /*3d30*/  F2FP.F16.F32.PACK_AB R96, R96, R102 ;  /* 0x000000666060723e */ /* 0x000fe200000000ff */
[----:B------:R-:W-:Y:S02]  /*3d40*/  @P2 HADD2.F32 R169, -RZ, R53.H0_H0 ;  /* 0x20000035ffa92230 */ /* 0x000fe40000004100 */
[----:B------:R-:W-:Y:S01]  /*3d50*/  FMUL.FTZ R94, R93, UR5 ;  /* 0x000000055d5e7c20 */ /* 0x000fe20008410000 */
[----:B------:R-:W-:-:S03]  /*3d60*/  F2FP.F16.F32.PACK_AB R93, R198, R93 ;  /* 0x0000005dc65d723e */ /* 0x000fc600000000ff */
[----:B------:R-:W-:-:S04]  /*3d70*/  FMUL.FTZ R94, R94, UR4 ;  /* 0x000000045e5e7c20 */ /* 0x000fc80008410000 */
[C---:B------:R-:W-:Y:S01]  /*3d80*/  @P2 FMUL.FTZ R167, R94.reuse, R103 ;  /* 0x000000675ea72220 */ /* 0x040fe20000410000 */
[----:B------:R-:W-:Y:S01]  /*3d90*/  MOV R103, RZ ;  /* 0x000000ff00677202 */ /* 0x000fe20000000f00 */
[----:B------:R-:W-:Y:S01]  /*3da0*/  @P2 FMUL.FTZ R103, R94, R169 ;  /* 0x000000a95e672220 */ /* 0x000fe20000410000 */
[----:B------:R-:W-:Y:S01]  /*3db0*/  LOP3.LUT P2, RZ, R150, 0xff000000, RZ, 0xc0, !PT ;  /* 0xff00000096ff7812 */ /* 0x000fe2000784c0ff */
[----:B------:R-:W-:Y:S01]  /*3dc0*/  FMUL.FTZ R94, R198, UR5 ;  /* 0x00000005c65e7c20 */ /* 0x000fe20008410000 */
[----:B------:R-:W-:-:S03]  /*3dd0*/  MOV R169, RZ ;  /* 0x000000ff00a97202 */ /* 0x000fc60000000f00 */
[----:B------:R-:W-:-:S08]  /*3de0*/  FMUL.FTZ R94, R94, UR4 ;  /* 0x000000045e5e7c20 */ /* 0x000fd00008410000 */
[----:B------:R-:W-:Y:S02]  /*3df0*/  @P2 HADD2.F32 R97, -RZ, R97.H1_H1 ;  /* 0x30000061ff612230 */ /* 0x000fe40000004100 */
[----:B------:R-:W-:-:S03]  /*3e00*/  @P2 HADD2.F32 R199, -RZ, R53.H1_H1 ;  /* 0x30000035ffc72230 */ /* 0x000fc60000004100 */
[C---:B------:R-:W-:Y:S01]  /*3e10*/  @P2 FMUL.FTZ R169, R94.reuse, R97 ;  /* 0x000000615ea92220 */ /* 0x040fe20000410000 */
[----:B------:R-:W-:Y:S01]  /*3e20*/  MOV R97, RZ ;  /* 0x000000ff00617202 */ /* 0x000fe20000000f00 */
[----:B------:R-:W-:Y:S01]  /*3e30*/  @P2 FMUL.FTZ R97, R94, R199 ;  /* 0x000000c75e612220 */ /* 0x000fe20000410000 */
[----:B------:R-:W-:Y:S01]  /*3e40*/  LOP3.LUT P2, RZ, R151, 0xff, RZ, 0xc0, !PT ;  /* 0x000000ff97ff7812 */ /* 0x000fe2000784c0ff */
[----:B------:R-:W-:Y:S01]  /*3e50*/  FADD.FTZ R94, R197, -R170 ;  /* 0x800000aac55e7221 */ /* 0x000fe20000010000 */
[----:B------:R-:W-:Y:S02]  /*3e60*/  MOV R170, RZ ;  /* 0x000000ff00aa7202 */ /* 0x000fe40000000f00 */
[----:B------:R-:W-:Y:S01]  /*3e70*/  F2FP.F16.F32.PACK_AB R97, R97, R103 ;  /* 0x000000676161723e */ /* 0x000fe200000000ff */
[----:B------:R-:W-:-:S04]  /*3e80*/  FMUL.FTZ R94, R94, UR12 ;  /* 0x0000000c5e5e7c20 */ /* 0x000fc80008410000 */
[----:B------:R-:W-:-:S04]  /*3e90*/  FMUL.FTZ R199, R94, UR5 ;  /* 0x000000055ec77c20 */ /* 0x000fc80008410000 */
[----:B------:R-:W-:Y:S02]  /*3ea0*/  @P2 HADD2.F32 R197, -RZ, R98.H0_H0 ;  /* 0x20000062ffc52230 */ /* 0x000fe40000004100 */
[----:B------:R-:W-:Y:S01]  /*3eb0*/  FMUL.FTZ R199, R199, UR4 ;  /* 0x00000004c7c77c20 */ /* 0x000fe20008410000 */
[----:B------:R-:W-:-:S03]  /*3ec0*/  @P2 HADD2.F32 R200, -RZ, R54.H0_H0 ;  /* 0x20000036ffc82230 */ /* 0x000fc60000004100 */
[C---:B------:R-:W-:Y:S01]  /*3ed0*/  @P2 FMUL.FTZ R170, R199.reuse, R197 ;  /* 0x000000c5c7aa2220 */ /* 0x040fe20000410000 */
[----:B------:R-:W-:Y:S01]  /*3ee0*/  MOV R197, RZ ;  /* 0x000000ff00c57202 */ /* 0x000fe20000000f00 */
[----:B------:R-:W-:Y:S01]  /*3ef0*/  @P2 FMUL.FTZ R197, R199, R200 ;  /* 0x000000c8c7c52220 */ /* 0x000fe20000410000 */
[----:B------:R-:W-:Y:S01]  /*3f00*/  LOP3.LUT P2, RZ, R151, 0xff00, RZ, 0xc0, !PT ;  /* 0x0000ff0097ff7812 */ /* 0x000fe2000784c0ff */
[----:B------:R-:W-:Y:S01]  /*3f10*/  FMUL.FTZ R199, R171, UR12 ;  /* 0x0000000cabc77c20 */ /* 0x000fe20008410000 */
[----:B------:R-:W-:-:S03]  /*3f20*/  MOV R171, RZ ;  /* 0x000000ff00ab7202 */ /* 0x000fc60000000f00 */
[C---:B------:R-:W-:Y:S01]  /*3f30*/  FMUL.FTZ R196, R199.reuse, UR5 ;  /* 0x00000005c7c47c20 */ /* 0x040fe20008410000 */
[----:B------:R-:W-:-:S03]  /*3f40*/  F2FP.F16.F32.PACK_AB R94, R199, R94 ;  /* 0x0000005ec75e723e */ /* 0x000fc600000000ff */
[----:B------:R-:W-:-:S04]  /*3f50*/  FMUL.FTZ R196, R196, UR4 ;  /* 0x00000004c4c47c20 */ /* 0x000fc80008410000 */
        /* <DEDUP_REMOVED lines=8> */
[----:B------:R-:W-:Y:S01]  /*3fe0*/  F2FP.F16.F32.PACK_AB R98, R98, R197 ;  /* 0x000000c56262723e */ /* 0x000fe200000000ff */
[----:B------:R-:W-:-:S04]  /*3ff0*/  FMUL.FTZ R200, R196, UR5 ;  /* 0x00000005c4c87c20 */ /* 0x000fc80008410000 */
[----:B------:R-:W-:-:S04]  /*4000*/  FMUL.FTZ R200, R200, UR4 ;  /* 0x00000004c8c87c20 */ /* 0x000fc80008410000 */
[----:B------:R-:W-:Y:S02]  /*4010*/  @P2 HADD2.F32 R195, -RZ, R99.H0_H0 ;  /* 0x20000063ffc32230 */ /* 0x000fe40000004100 */
[----:B------:R-:W-:-:S03]  /*4020*/  @P2 HADD2.F32 R201, -RZ, R55.H0_H0 ;  /* 0x20000037ffc92230 */ /* 0x000fc60000004100 */
[C---:B------:R-:W-:Y:S01]  /*4030*/  @P2 FMUL.FTZ R172, R200.reuse, R195 ;  /* 0x000000c3c8ac2220 */ /* 0x040fe20000410000 */
[----:B------:R-:W-:Y:S01]  /*4040*/  MOV R195, RZ ;  /* 0x000000ff00c37202 */ /* 0x000fe20000000f00 */
[----:B------:R-:W-:Y:S01]  /*4050*/  @P2 FMUL.FTZ R195, R200, R201 ;  /* 0x000000c9c8c32220 */ /* 0x000fe20000410000 */
[----:B------:R-:W-:Y:S02]  /*4060*/  ISETP.GE.U32.AND P2, PT, R150, RZ, PT ;  /* 0x000000ff9600720c */ /* 0x000fe40003f46070 */
[----:B------:R-:W-:Y:S02]  /*4070*/  MOV R150, RZ ;  /* 0x000000ff00967202 */ /* 0x000fe40000000f00 */
[----:B------:R-:W-:Y:S01]  /*4080*/  ISETP.GE.U32.AND.EX P2, PT, R151, 0x1000000, PT, P2 ;  /* 0x010000009700780c */ /* 0x000fe20003f46120 */
[----:B------:R-:W-:-:S04]  /*4090*/  FMUL.FTZ R151, R193, UR12 ;  /* 0x0000000cc1977c20 */ /* 0x000fc80008410000 */
[C---:B------:R-:W-:Y:S01]  /*40a0*/  FMUL.FTZ R193, R151.reuse, UR5 ;  /* 0x0000000597c17c20 */ /* 0x040fe20008410000 */
[----:B------:R-:W-:-:S03]  /*40b0*/  F2FP.F16.F32.PACK_AB R95, R151, R196 ;  /* 0x000000c4975f723e */ /* 0x000fc600000000ff */
[----:B------:R-:W-:-:S04]  /*40c0*/  FMUL.FTZ R193, R193, UR4 ;  /* 0x00000004c1c17c20 */ /* 0x000fc80008410000 */
[----:B------:R-:W-:Y:S02]  /*40d0*/  @P2 HADD2.F32 R99, -RZ, R99.H1_H1 ;  /* 0x30000063ff632230 */ /* 0x000fe40000004100 */
[----:B------:R-:W-:-:S03]  /*40e0*/  @P2 HADD2.F32 R194, -RZ, R55.H1_H1 ;  /* 0x30000037ffc22230 */ /* 0x000fc60000004100 */
[C---:B------:R-:W-:Y:S01]  /*40f0*/  @P2 FMUL.FTZ R150, R193.reuse, R99 ;  /* 0x00000063c1962220 */ /* 0x040fe20000410000 */
[----:B------:R-:W-:Y:S01]  /*4100*/  MOV R99, RZ ;  /* 0x000000ff00637202 */ /* 0x000fe20000000f00 */
[----:B------:R-:W-:-:S05]  /*4110*/  @P2 FMUL.FTZ R99, R193, R194 ;  /* 0x000000c2c1632220 */ /* 0x000fca0000410000 */
[----:B------:R-:W-:-:S07]  /*4120*/  F2FP.F16.F32.PACK_AB R99, R99, R195 ;  /* 0x000000c36363723e */ /* 0x000fce00000000ff */
.L_x_3079:
        /* <DEDUP_REMOVED lines=15> */
[----:B------:R-:W-:Y:S01]  /*4220*/  MOV R151, RZ ;  /* 0x000000ff00977202 */ /* 0x000fe20000000f00 */
[----:B------:R-:W-:Y:S01]  /*4230*/  FADD.FTZ R95, R162, -R95 ;  /* 0x8000005fa25f7221 */ /* 0x000fe20000010000 */
[----:B------:R-:W-:Y:S01]  /*4240*/  MOV R102, RZ ;  /* 0x000000ff00667202 */ /* 0x000fe20000000f00 */
[----:B------:R-:W-:Y:S01]  /*4250*/  FMUL.FTZ R92, R92, UR12 ;  /* 0x0000000c5c5c7c20 */ /* 0x000fe20008410000 */
[----:B------:R-:W-:Y:S01]  /*4260*/  MOV R162, RZ ;  /* 0x000000ff00a27202 */ /* 0x000fe20000000f00 */
[----:B------:R-:W-:Y:S01]  /*4270*/  FMUL.FTZ R95, R95, UR12 ;  /* 0x0000000c5f5f7c20 */ /* 0x000fe20008410000 */
[--C-:B------:R-:W-:Y:S01]  /*4280*/  FFMA.FTZ R163, R163, UR13, R101.reuse ;  /* 0x0000000da3a37c23 */ /* 0x100fe20008010065 */
[----:B------:R-:W-:Y:S01]  /*4290*/  FMUL.FTZ R93, R92, UR5 ;  /* 0x000000055c5d7c20 */ /* 0x000fe20008410000 */
[----:B------:R-:W-:Y:S01]  /*42a0*/  FFMA.FTZ R161, R161, UR13, R101 ;  /* 0x0000000da1a17c23 */ /* 0x000fe20008010065 */
[----:B-----5:R-:W-:-:S02]  /*42b0*/  @P2 HADD2.F32 R94, -RZ, R96.H0_H0 ;  /* 0x20000060ff5e2230 */ /* 0x020fc40000004100 */
[----:B------:R-:W-:Y:S01]  /*42c0*/  FFMA.FTZ R159, R159, UR13, R101 ;  /* 0x0000000d9f9f7c23 */ /* 0x000fe20008010065 */
[----:B------:R-:W-:Y:S01]  /*42d0*/  FMUL.FTZ R93, R93, UR4 ;  /* 0x000000045d5d7c20 */ /* 0x000fe20008410000 */
[----:B------:R-:W-:Y:S02]  /*42e0*/  @P3 HADD2.F32 R96, -RZ, R96.H1_H1 ;  /* 0x30000060ff603230 */ /* 0x000fe40000004100 */
[----:B------:R-:W-:Y:S01]  /*42f0*/  FADD.FTZ R161, R158, -R161 ;  /* 0x800000a19ea17221 */ /* 0x000fe20000010000 */
[----:B------:R-:W-:Y:S01]  /*4300*/  MOV R158, RZ ;  /* 0x000000ff009e7202 */ /* 0x000fe20000000f00 */
[----:B------:R-:W-:Y:S01]  /*4310*/  @P2 FMUL.FTZ R151, R93, R94 ;  /* 0x0000005e5d972220 */ /* 0x000fe20000410000 */
[--C-:B------:R-:W-:Y:S02]  /*4320*/  @P2 HADD2.F32 R94, -RZ, R56.reuse.H0_H0 ;  /* 0x20000038ff5e2230 */ /* 0x100fe40000004100 */
[----:B------:R-:W-:Y:S01]  /*4330*/  FMUL.FTZ R161, R161, UR12 ;  /* 0x0000000ca1a17c20 */ /* 0x000fe20008410000 */
[--C-:B------:R-:W-:Y:S01]  /*4340*/  FFMA.FTZ R157, R157, UR13, R101.reuse ;  /* 0x0000000d9d9d7c23 */ /* 0x100fe20008010065 */
        /* <DEDUP_REMOVED lines=8> */
[----:B------:R-:W-:Y:S01]  /*43d0*/  MOV R154, RZ ;  /* 0x000000ff009a7202 */ /* 0x000fe20000000f00 */
[----:B------:R-:W-:Y:S01]  /*43e0*/  FADD.FTZ R155, R152, -R155 ;  /* 0x8000009b989b7221 */ /* 0x000fe20000010000 */
[----:B------:R-:W-:Y:S01]  /*43f0*/  MOV R152, RZ ;  /* 0x000000ff00987202 */ /* 0x000fe20000000f00 */
[C---:B------:R-:W-:Y:S01]  /*4400*/  @P3 FMUL.FTZ R162, R93.reuse, R96 ;  /* 0x000000605da23220 */ /* 0x040fe20000410000 */
[----:B------:R-:W-:Y:S01]  /*4410*/  MOV R96, RZ ;  /* 0x000000ff00607202 */ /* 0x000fe20000000f00 */
[----:B------:R-:W-:Y:S01]  /*4420*/  @P3 FMUL.FTZ R96, R93, R94 ;  /* 0x0000005e5d603220 */ /* 0x000fe20000410000 */
[----:B------:R-:W-:Y:S01]  /*4430*/  FADD.FTZ R93, R160, -R163 ;  /* 0x800000a3a05d7221 */ /* 0x000fe20000010000 */
[----:B------:R-:W-:Y:S01]  /*4440*/  MOV R160, RZ ;  /* 0x000000ff00a07202 */ /* 0x000fe20000000f00 */
[----:B------:R-:W-:Y:S01]  /*4450*/  FADD.FTZ R153, R149, -R153 ;  /* 0x8000009995997221 */ /* 0x000fe20000010000 */
[----:B------:R-:W-:Y:S01]  /*4460*/  F2FP.F16.F32.PACK_AB R92, R95, R92 ;  /* 0x0000005c5f5c723e */ /* 0x000fe200000000ff */
[----:B------:R-:W-:Y:S01]  /*4470*/  FMUL.FTZ R93, R93, UR12 ;  /* 0x0000000c5d5d7c20 */ /* 0x000fe20008410000 */
[----:B------:R-:W-:Y:S01]  /*4480*/  @P2 HADD2.F32 R103, -RZ, R97.H0_H0 ;  /* 0x20000061ff672230 */ /* 0x000fe20000004100 */
[----:B------:R-:W-:Y:S01]  /*4490*/  F2FP.F16.F32.PACK_AB R96, R96, R102 ;  /* 0x000000666060723e */ /* 0x000fe200000000ff */
[----:B------:R-:W-:-:S02]  /*44a0*/  @P2 HADD2.F32 R163, -RZ, R57.H0_H0 ;  /* 0x20000039ffa32230 */ /* 0x000fc40000004100 */
[----:B------:R-:W-:Y:S01]  /*44b0*/  FMUL.FTZ R94, R93, UR5 ;  /* 0x000000055d5e7c20 */ /* 0x000fe20008410000 */
[----:B------:R-:W-:-:S03]  /*44c0*/  F2FP.F16.F32.PACK_AB R93, R161, R93 ;  /* 0x0000005da15d723e */ /* 0x000fc600000000ff */
[----:B------:R-:W-:-:S04]  /*44d0*/  FMUL.FTZ R94, R94, UR4 ;  /* 0x000000045e5e7c20 */ /* 0x000fc80008410000 */
[C---:B------:R-:W-:Y:S01]  /*44e0*/  @P2 FMUL.FTZ R160, R94.reuse, R103 ;  /* 0x000000675ea02220 */ /* 0x040fe20000410000 */
[----:B------:R-:W-:Y:S01]  /*44f0*/  MOV R103, RZ ;  /* 0x000000ff00677202 */ /* 0x000fe20000000f00 */
[----:B------:R-:W-:Y:S01]  /*4500*/  @P2 FMUL.FTZ R103, R94, R163 ;  /* 0x000000a35e672220 */ /* 0x000fe20000410000 */
[----:B------:R-:W-:Y:S01]  /*4510*/  LOP3.LUT P2, RZ, R140, 0xff000000, RZ, 0xc0, !PT ;  /* 0xff0000008cff7812 */ /* 0x000fe2000784c0ff */
[----:B------:R-:W-:-:S04]  /*4520*/  FMUL.FTZ R94, R161, UR5 ;  /* 0x00000005a15e7c20 */ /* 0x000fc80008410000 */
        /* <DEDUP_REMOVED lines=29> */
[----:B------:R-:W-:-:S03]  /*4700*/  FMUL.FTZ R157, R155, UR12 ;  /* 0x0000000c9b9d7c20 */ /* 0x000fc60008410000 */
        /* <DEDUP_REMOVED lines=20> */
[----:B------:R-:W-:Y:S01]  /*4850*/  F2FP.F16.F32.PACK_AB R99, R99, R155 ;  /* 0x0000009b6363723e */ /* 0x000fe200000000ff */
[----:B------:R-:W-:Y:S06]  /*4860*/  BRA `(.L_x_3081) ;  /* 0x0000000400947947 */ /* 0x000fec0003800000 */
.L_x_3080:
[--C-:B------:R-:W-:Y:S01]  /*4870*/  FFMA.FTZ R166, R166, UR13, R101.reuse ;  /* 0x0000000da6a67c23 */ /* 0x100fe20008010065 */
[----:B------:R-:W-:Y:S01]  /*4880*/  LOP3.LUT P2, RZ, R140, 0xff, RZ, 0xc0, !PT ;  /* 0x000000ff8cff7812 */ /* 0x000fe2000784c0ff */
[--C-:B------:R-:W-:Y:S01]  /*4890*/  FFMA.FTZ R165, R165, UR13, R101.reuse ;  /* 0x0000000da5a57c23 */ /* 0x100fe20008010065 */
[----:B------:R-:W-:Y:S01]  /*48a0*/  MOV R151, RZ ;  /* 0x000000ff00977202 */ /* 0x000fe20000000f00 */
[----:B------:R-:W-:Y:S01]  /*48b0*/  FADD.FTZ R166, R164, -R166 ;  /* 0x800000a6a4a67221 */ /* 0x000fe20000010000 */
[----:B------:R-:W-:Y:S01]  /*48c0*/  FFMA.FTZ R163, R163, UR13, R101 ;  /* 0x0000000da3a37c23 */ /* 0x000fe20008010065 */
[----:B------:R-:W-:Y:S01]  /*48d0*/  FADD.FTZ R165, R162, -R165 ;  /* 0x800000a5a2a57221 */ /* 0x000fe20000010000 */
[----:B------:R-:W-:Y:S01]  /*48e0*/  MOV R162, RZ ;  /* 0x000000ff00a27202 */ /* 0x000fe20000000f00 */
[----:B------:R-:W-:Y:S01]  /*48f0*/  FMUL.FTZ R166, R166, UR12 ;  /* 0x0000000ca6a67c20 */ /* 0x000fe20008410000 */
[----:B------:R-:W-:Y:S01]  /*4900*/  FADD.FTZ R163, R160, -R163 ;  /* 0x800000a3a0a37221 */ /* 0x000fe20000010000 */
[----:B------:R-:W-:Y:S01]  /*4910*/  MOV R160, RZ ;  /* 0x000000ff00a07202 */ /* 0x000fe20000000f00 */
[----:B------:R-:W-:Y:S01]  /*4920*/  FFMA.FTZ R161, R161, UR13, R101 ;  /* 0x0000000da1a17c23 */ /* 0x000fe20008010065 */
[----:B------:R-:W-:Y:S01]  /*4930*/  FMUL.FTZ R103, R166, UR5 ;  /* 0x00000005a6677c20 */ /* 0x000fe20008410000 */
[----:B------:R-:W-:Y:S01]  /*4940*/  FMUL.FTZ R163, R163, UR12 ;  /* 0x0000000ca3a37c20 */ /* 0x000fe20008410000 */
[----:B-----5:R-:W-:-:S02]  /*4950*/  @P2 HADD2.F32 R102, -RZ, R96.H0_H0 ;  /* 0x20000060ff662230 */ /* 0x020fc40000004100 */
[----:B------:R-:W-:Y:S01]  /*4960*/  FADD.FTZ R161, R158, -R161 ;  /* 0x800000a19ea17221 */ /* 0x000fe20000010000 */
[----:B------:R-:W-:Y:S01]  /*4970*/  FMUL.FTZ R103, R103, UR4 ;  /* 0x0000000467677c20 */ /* 0x000fe20008410000 */
[----:B------:R-:W-:Y:S02]  /*4980*/  @P2 HADD2.F32 R164, -RZ, R56.H0_H0 ;  /* 0x20000038ffa42230 */ /* 0x000fe40000004100 */
[----:B------:R-:W-:Y:S01]  /*4990*/  FMUL.FTZ R163, R163, UR5 ;  /* 0x00000005a3a37c20 */ /* 0x000fe20008410000 */
[----:B------:R-:W-:Y:S01]  /*49a0*/  FMUL.FTZ R161, R161, UR12 ;  /* 0x0000000ca1a17c20 */ /* 0x000fe20008410000 */
[-C--:B------:R-:W-:Y:S01]  /*49b0*/  @P2 FMUL.FTZ R151, R102, R103.reuse ;  /* 0x0000006766972220 */ /* 0x080fe20000410000 */
[----:B------:R-:W-:Y:S01]  /*49c0*/  MOV R102, RZ ;  /* 0x000000ff00667202 */ /* 0x000fe20000000f00 */
[----:B------:R-:W-:Y:S01]  /*49d0*/  @P2 FMUL.FTZ R102, R164, R103 ;  /* 0x00000067a4662220 */ /* 0x000fe20000410000 */
[----:B------:R-:W-:Y:S01]  /*49e0*/  LOP3.LUT P2, RZ, R140, 0xff00, RZ, 0xc0, !PT ;  /* 0x0000ff008cff7812 */ /* 0x000fe2000784c0ff */
[----:B------:R-:W-:Y:S01]  /*49f0*/  FMUL.FTZ R103, R165, UR12 ;  /* 0x0000000ca5677c20 */ /* 0x000fe20008410000 */
[----:B------:R-:W-:Y:S01]  /*4a00*/  FMUL.FTZ R163, R163, UR4 ;  /* 0x00000004a3a37c20 */ /* 0x000fe20008410000 */
[----:B------:R-:W-:Y:S01]  /*4a10*/  FMUL.FTZ R161, R161, UR5 ;  /* 0x00000005a1a17c20 */ /* 0x000fe20008410000 */
[----:B------:R-:W-:Y:S01]  /*4a20*/  MOV R158, RZ ;  /* 0x000000ff009e7202 */ /* 0x000fe20000000f00 */
[----:B------:R-:W-:Y:S01]  /*4a30*/  FMUL.FTZ R103, R103, UR5 ;  /* 0x0000000567677c20 */ /* 0x000fe20008410000 */
[--C-:B------:R-:W-:Y:S01]  /*4a40*/  FFMA.FTZ R159, R159, UR13, R101.reuse ;  /* 0x0000000d9f9f7c23 */ /* 0x100fe20008010065 */
[----:B------:R-:W-:Y:S01]  /*4a50*/  FMUL.FTZ R161, R161, UR4 ;  /* 0x00000004a1a17c20 */ /* 0x000fe20008410000 */
[----:B------:R-:W-:Y:S01]  /*4a60*/  FFMA.FTZ R157, R157, UR13, R101 ;  /* 0x0000000d9d9d7c23 */ /* 0x000fe20008010065 */
[----:B------:R-:W-:Y:S01]  /*4a70*/  FMUL.FTZ R103, R103, UR4 ;  /* 0x0000000467677c20 */ /* 0x000fe20008410000 */
[----:B------:R-:W-:Y:S01]  /*4a80*/  FADD.FTZ R159, R156, -R159 ;  /* 0x8000009f9c9f7221 */ /* 0x000fe20000010000 */
[----:B------:R-:W-:Y:S01]  /*4a90*/  LOP3.LUT P4, RZ, R141, 0xff00, RZ, 0xc0, !PT ;  /* 0x0000ff008dff7812 */ /* 0x000fe2000788c0ff */
[----:B------:R-:W-:Y:S01]  /*4aa0*/  FADD.FTZ R157, R154, -R157 ;  /* 0x8000009d9a9d7221 */ /* 0x000fe20000010000 */
[----:B------:R-:W-:-:S02]  /*4ab0*/  @P2 HADD2.F32 R96, -RZ, R96.H1_H1 ;  /* 0x30000060ff602230 */ /* 0x000fc40000004100 */
[----:B------:R-:W-:Y:S01]  /*4ac0*/  FMUL.FTZ R159, R159, UR12 ;  /* 0x0000000c9f9f7c20 */ /* 0x000fe20008410000 */
[----:B------:R-:W-:Y:S01]  /*4ad0*/  @P2 HADD2.F32 R164, -RZ, R56.H1_H1 ;  /* 0x30000038ffa42230 */ /* 0x000fe20000004100 */
[----:B------:R-:W-:Y:S01]  /*4ae0*/  MOV R156, RZ ;  /* 0x000000ff009c7202 */ /* 0x000fe20000000f00 */
        /* <DEDUP_REMOVED lines=8> */
[----:B------:R-:W-:Y:S01]  /*4b70*/  FFMA.FTZ R153, R153, UR13, R101 ;  /* 0x0000000d99997c23 */ /* 0x000fe20008010065 */
[----:B------:R-:W-:Y:S01]  /*4b80*/  MOV R154, RZ ;  /* 0x000000ff009a7202 */ /* 0x000fe20000000f00 */
[----:B------:R-:W-:Y:S01]  /*4b90*/  FADD.FTZ R152, R152, -R155 ;  /* 0x8000009b98987221 */ /* 0x000fe20000010000 */
[----:B------:R-:W-:Y:S01]  /*4ba0*/  F2FP.F16.F32.PACK_AB R96, R96, R102 ;  /* 0x000000666060723e */ /* 0x000fe200000000ff */
[----:B------:R-:W-:-:S02]  /*4bb0*/  FADD.FTZ R149, R149, -R153 ;  /* 0x8000009995957221 */ /* 0x000fc40000010000 */
[----:B------:R-:W-:Y:S02]  /*4bc0*/  FMUL.FTZ R152, R152, UR12 ;  /* 0x0000000c98987c20 */ /* 0x000fe40008410000 */
[----:B------:R-:W-:Y:S01]  /*4bd0*/  FMUL.FTZ R149, R149, UR12 ;  /* 0x0000000c95957c20 */ /* 0x000fe20008410000 */
[----:B------:R-:W-:Y:S02]  /*4be0*/  @P2 HADD2.F32 R103, -RZ, R97.H0_H0 ;  /* 0x20000061ff672230 */ /* 0x000fe40000004100 */
[----:B------:R-:W-:Y:S02]  /*4bf0*/  @P2 HADD2.F32 R164, -RZ, R57.H0_H0 ;  /* 0x20000039ffa42230 */ /* 0x000fe40000004100 */
[----:B------:R-:W-:Y:S02]  /*4c00*/  @P3 HADD2.F32 R153, -RZ, R59.H0_H0 ;  /* 0x2000003bff993230 */ /* 0x000fe40000004100 */
[-C--:B------:R-:W-:Y:S01]  /*4c10*/  @P2 FMUL.FTZ R160, R103, R163.reuse ;  /* 0x000000a367a02220 */ /* 0x080fe20000410000 */
[----:B------:R-:W-:Y:S01]  /*4c20*/  MOV R103, RZ ;  /* 0x000000ff00677202 */ /* 0x000fe20000000f00 */
[----:B------:R-:W-:Y:S01]  /*4c30*/  @P2 FMUL.FTZ R103, R164, R163 ;  /* 0x000000a3a4672220 */ /* 0x000fe20000410000 */
[----:B------:R-:W-:-:S13]  /*4c40*/  LOP3.LUT P2, RZ, R140, 0xff000000, RZ, 0xc0, !PT ;  /* 0xff0000008cff7812 */ /* 0x000fda000784c0ff */
[----:B------:R-:W-:Y:S02]  /*4c50*/  @P2 HADD2.F32 R97, -RZ, R97.H1_H1 ;  /* 0x30000061ff612230 */ /* 0x000fe40000004100 */
[----:B------:R-:W-:-:S03]  /*4c60*/  @P2 HADD2.F32 R163, -RZ, R57.H1_H1 ;  /* 0x30000039ffa32230 */ /* 0x000fc60000004100 */
[-C--:B------:R-:W-:Y:S01]  /*4c70*/  @P2 FMUL.FTZ R158, R97, R161.reuse ;  /* 0x000000a1619e2220 */ /* 0x080fe20000410000 */
[----:B------:R-:W-:Y:S01]  /*4c80*/  MOV R97, RZ ;  /* 0x000000ff00617202 */ /* 0x000fe20000000f00 */
[----:B------:R-:W-:Y:S01]  /*4c90*/  @P2 FMUL.FTZ R97, R163, R161 ;  /* 0x000000a1a3612220 */ /* 0x000fe20000410000 */
[----:B------:R-:W-:Y:S01]  /*4ca0*/  LOP3.LUT P2, RZ, R141, 0xff, RZ, 0xc0, !PT ;  /* 0x000000ff8dff7812 */ /* 0x000fe2000784c0ff */
[----:B------:R-:W-:-:S03]  /*4cb0*/  FMUL.FTZ R161, R159, UR4 ;  /* 0x000000049fa17c20 */ /* 0x000fc60008410000 */
[----:B------:R-:W-:-:S09]  /*4cc0*/  F2FP.F16.F32.PACK_AB R97, R97, R103 ;  /* 0x000000676161723e */ /* 0x000fd200000000ff */
[----:B------:R-:W-:Y:S02]  /*4cd0*/  @P2 HADD2.F32 R159, -RZ, R98.H0_H0 ;  /* 0x20000062ff9f2230 */ /* 0x000fe40000004100 */
[----:B------:R-:W-:Y:S02]  /*4ce0*/  @P2 HADD2.F32 R163, -RZ, R58.H0_H0 ;  /* 0x2000003affa32230 */ /* 0x000fe40000004100 */
[----:B------:R-:W-:Y:S02]  /*4cf0*/  @P4 HADD2.F32 R98, -RZ, R98.H1_H1 ;  /* 0x30000062ff624230 */ /* 0x000fe40000004100 */
[-C--:B------:R-:W-:Y:S01]  /*4d00*/  @P2 FMUL.FTZ R156, R159, R161.reuse ;  /* 0x000000a19f9c2220 */ /* 0x080fe20000410000 */
[----:B------:R-:W-:Y:S01]  /*4d10*/  MOV R159, RZ ;  /* 0x000000ff009f7202 */ /* 0x000fe20000000f00 */
[----:B------:R-:W-:Y:S01]  /*4d20*/  @P2 FMUL.FTZ R159, R163, R161 ;  /* 0x000000a1a39f2220 */ /* 0x000fe20000410000 */
[----:B------:R-:W-:Y:S01]  /*4d30*/  ISETP.GE.U32.AND P2, PT, R140, RZ, PT ;  /* 0x000000ff8c00720c */ /* 0x000fe20003f46070 */
[----:B------:R-:W-:-:S03]  /*4d40*/  FMUL.FTZ R140, R157, UR5 ;  /* 0x000000059d8c7c20 */ /* 0x000fc60008410000 */
[----:B------:R-:W-:Y:S01]  /*4d50*/  ISETP.GE.U32.AND.EX P2, PT, R141, 0x1000000, PT, P2 ;  /* 0x010000008d00780c */ /* 0x000fe20003f46120 */
[----:B------:R-:W-:Y:S01]  /*4d60*/  FMUL.FTZ R140, R140, UR4 ;  /* 0x000000048c8c7c20 */ /* 0x000fe20008410000 */
[----:B------:R-:W-:-:S03]  /*4d70*/  @P4 HADD2.F32 R141, -RZ, R58.H1_H1 ;  /* 0x3000003aff8d4230 */ /* 0x000fc60000004100 */
[-C--:B------:R-:W-:Y:S01]  /*4d80*/  @P4 FMUL.FTZ R154, R98, R140.reuse ;  /* 0x0000008c629a4220 */ /* 0x080fe20000410000 */
[----:B------:R-:W-:Y:S01]  /*4d90*/  MOV R98, RZ ;  /* 0x000000ff00627202 */ /* 0x000fe20000000f00 */
[----:B------:R-:W-:Y:S01]  /*4da0*/  @P4 FMUL.FTZ R98, R141, R140 ;  /* 0x0000008c8d624220 */ /* 0x000fe20000410000 */
[----:B------:R-:W-:Y:S01]  /*4db0*/  FMUL.FTZ R140, R152, UR5 ;  /* 0x00000005988c7c20 */ /* 0x000fe20008410000 */
[----:B------:R-:W-:Y:S01]  /*4dc0*/  @P3 HADD2.F32 R141, -RZ, R99.H0_H0 ;  /* 0x20000063ff8d3230 */ /* 0x000fe20000004100 */
[----:B------:R-:W-:Y:S02]  /*4dd0*/  MOV R152, RZ ;  /* 0x000000ff00987202 */ /* 0x000fe40000000f00 */
[----:B------:R-:W-:Y:S01]  /*4de0*/  FMUL.FTZ R140, R140, UR4 ;  /* 0x000000048c8c7c20 */ /* 0x000fe20008410000 */
[----:B------:R-:W-:Y:S01]  /*4df0*/  @P2 HADD2.F32 R155, -RZ, R59.H1_H1 ;  /* 0x3000003bff9b2230 */ /* 0x000fe20000004100 */
[----:B------:R-:W-:Y:S02]  /*4e00*/  F2FP.F16.F32.PACK_AB R98, R98, R159 ;  /* 0x0000009f6262723e */ /* 0x000fe400000000ff */
[-C--:B------:R-:W-:Y:S01]  /*4e10*/  @P3 FMUL.FTZ R152, R141, R140.reuse ;  /* 0x0000008c8d983220 */ /* 0x080fe20000410000 */
[----:B------:R-:W-:Y:S01]  /*4e20*/  MOV R141, RZ ;  /* 0x000000ff008d7202 */ /* 0x000fe20000000f00 */
[----:B------:R-:W-:Y:S01]  /*4e30*/  @P3 FMUL.FTZ R141, R153, R140 ;  /* 0x0000008c998d3220 */ /* 0x000fe20000410000 */
[----:B------:R-:W-:Y:S01]  /*4e40*/  FMUL.FTZ R153, R149, UR5 ;  /* 0x0000000595997c20 */ /* 0x000fe20008410000 */
[----:B------:R-:W-:Y:S01]  /*4e50*/  @P2 HADD2.F32 R149, -RZ, R99.H1_H1 ;  /* 0x30000063ff952230 */ /* 0x000fe20000004100 */
[----:B------:R-:W-:-:S02]  /*4e60*/  MOV R99, RZ ;  /* 0x000000ff00637202 */ /* 0x000fc40000000f00 */
[----:B------:R-:W-:Y:S01]  /*4e70*/  FMUL.FTZ R153, R153, UR4 ;  /* 0x0000000499997c20 */ /* 0x000fe20008410000 */
[----:B------:R-:W-:-:S03]  /*4e80*/  MOV R140, RZ ;  /* 0x000000ff008c7202 */ /* 0x000fc60000000f00 */
[-C--:B------:R-:W-:Y:S01]  /*4e90*/  @P2 FMUL.FTZ R99, R155, R153.reuse ;  /* 0x000000999b632220 */ /* 0x080fe20000410000 */
[----:B------:R-:W-:-:S04]  /*4ea0*/  @P2 FMUL.FTZ R140, R149, R153 ;  /* 0x00000099958c2220 */ /* 0x000fc80000410000 */
[----:B------:R-:W-:-:S07]  /*4eb0*/  F2FP.F16.F32.PACK_AB R99, R99, R141 ;  /* 0x0000008d6363723e */ /* 0x000fce00000000ff */
.L_x_3081:
        /* <DEDUP_REMOVED lines=15> */
[----:B------:R-:W-:Y:S01]  /*4fb0*/  CS2R R128, SRZ ;  /* 0x0000000000807805 */ /* 0x000fe2000001ff00 */
[----:B------:R-:W-:Y:S01]  /*4fc0*/  FADD.FTZ R95, R134, -R95 ;  /* 0x8000005f865f7221 */ /* 0x000fe20000010000 */
[----:B------:R-:W-:Y:S01]  /*4fd0*/  MOV R102, RZ ;  /* 0x000000ff00667202 */ /* 0x000fe20000000f00 */
[----:B------:R-:W-:Y:S01]  /*4fe0*/  FMUL.FTZ R92, R92, UR12 ;  /* 0x0000000c5c5c7c20 */ /* 0x000fe20008410000 */
[--C-:B------:R-:W-:Y:S01]  /*4ff0*/  FFMA.FTZ R131, R131, UR13, R101.reuse ;  /* 0x0000000d83837c23 */ /* 0x100fe20008010065 */
[----:B------:R-:W-:Y:S01]  /*5000*/  FMUL.FTZ R95, R95, UR12 ;  /* 0x0000000c5f5f7c20 */ /* 0x000fe20008410000 */
[----:B------:R-:W-:Y:S01]  /*5010*/  MOV R130, RZ ;  /* 0x000000ff00827202 */ /* 0x000fe20000000f00 */
[----:B------:R-:W-:Y:S01]  /*5020*/  FMUL.FTZ R93, R92, UR5 ;  /* 0x000000055c5d7c20 */ /* 0x000fe20008410000 */
[----:B------:R-:W-:Y:S01]  /*5030*/  FFMA.FTZ R136, R136, UR13, R101 ;  /* 0x0000000d88887c23 */ /* 0x000fe20008010065 */
[----:B-----5:R-:W-:-:S02]  /*5040*/  @P2 HADD2.F32 R94, -RZ, R96.H0_H0 ;  /* 0x20000060ff5e2230 */ /* 0x020fc40000004100 */
[--C-:B------:R-:W-:Y:S01]  /*5050*/  FFMA.FTZ R138, R138, UR13, R101.reuse ;  /* 0x0000000d8a8a7c23 */ /* 0x100fe20008010065 */
[----:B------:R-:W-:Y:S01]  /*5060*/  FMUL.FTZ R93, R93, UR4 ;  /* 0x000000045d5d7c20 */ /* 0x000fe20008410000 */
[----:B------:R-:W-:Y:S02]  /*5070*/  @P3 HADD2.F32 R96, -RZ, R96.H1_H1 ;  /* 0x30000060ff603230 */ /* 0x000fe40000004100 */
[----:B------:R-:W-:Y:S01]  /*5080*/  FADD.FTZ R137, R137, -R136 ;  /* 0x8000008889897221 */ /* 0x000fe20000010000 */
[--C-:B------:R-:W-:Y:S01]  /*5090*/  FFMA.FTZ R142, R142, UR13, R101.reuse ;  /* 0x0000000d8e8e7c23 */ /* 0x100fe20008010065 */
[----:B------:R-:W-:Y:S01]  /*50a0*/  @P2 FMUL.FTZ R128, R93, R94 ;  /* 0x0000005e5d802220 */ /* 0x000fe20000410000 */
[--C-:B------:R-:W-:Y:S02]  /*50b0*/  @P2 HADD2.F32 R94, -RZ, R60.reuse.H0_H0 ;  /* 0x2000003cff5e2230 */ /* 0x100fe40000004100 */
[----:B------:R-:W-:Y:S01]  /*50c0*/  FMUL.FTZ R137, R137, UR12 ;  /* 0x0000000c89897c20 */ /* 0x000fe20008410000 */
[----:B------:R-:W-:Y:S01]  /*50d0*/  FADD.FTZ R142, R143, -R142 ;  /* 0x8000008e8f8e7221 */ /* 0x000fe20000010000 */
[--C-:B------:R-:W-:Y:S01]  /*50e0*/  FFMA.FTZ R144, R144, UR13, R101.reuse ;  /* 0x0000000d90907c23 */ /* 0x100fe20008010065 */
[----:B------:R-:W-:Y:S01]  /*50f0*/  FFMA.FTZ R146, R146, UR13, R101 ;  /* 0x0000000d92927c23 */ /* 0x000fe20008010065 */
[----:B------:R-:W-:Y:S01]  /*5100*/  @P2 FMUL.FTZ R102, R93, R94 ;  /* 0x0000005e5d662220 */ /* 0x000fe20000410000 */
[----:B------:R-:W-:Y:S01]  /*5110*/  FMUL.FTZ R93, R95, UR5 ;  /* 0x000000055f5d7c20 */ /* 0x000fe20008410000 */
[----:B------:R-:W-:Y:S01]  /*5120*/  @P3 HADD2.F32 R94, -RZ, R60.H1_H1 ;  /* 0x3000003cff5e3230 */ /* 0x000fe20000004100 */
[----:B------:R-:W-:Y:S01]  /*5130*/  LOP3.LUT P2, RZ, R132, 0xff0000, RZ, 0xc0, !PT ;  /* 0x00ff000084ff7812 */ /* 0x000fe2000784c0ff */
[----:B------:R-:W-:Y:S01]  /*5140*/  FMUL.FTZ R142, R142, UR12 ;  /* 0x0000000c8e8e7c20 */ /* 0x000fe20008410000 */
[----:B------:R-:W-:Y:S01]  /*5150*/  FMUL.FTZ R93, R93, UR4 ;  /* 0x000000045d5d7c20 */ /* 0x000fe20008410000 */
[----:B------:R-:W-:Y:S01]  /*5160*/  FADD.FTZ R141, R145, -R144 ;  /* 0x80000090918d7221 */ /* 0x000fe20000010000 */
[----:B------:R-:W-:Y:S01]  /*5170*/  FADD.FTZ R146, R147, -R146 ;  /* 0x8000009293927221 */ /* 0x000fe20000010000 */
[----:B------:R-:W-:Y:S01]  /*5180*/  F2FP.F16.F32.PACK_AB R92, R95, R92 ;  /* 0x0000005c5f5c723e */ /* 0x000fe200000000ff */
[C---:B------:R-:W-:Y:S01]  /*5190*/  @P3 FMUL.FTZ R129, R93.reuse, R96 ;  /* 0x000000605d813220 */ /* 0x040fe20000410000 */
[----:B------:R-:W-:Y:S01]  /*51a0*/  MOV R96, RZ ;  /* 0x000000ff00607202 */ /* 0x000fe20000000f00 */
[----:B------:R-:W-:Y:S01]  /*51b0*/  @P3 FMUL.FTZ R96, R93, R94 ;  /* 0x0000005e5d603220 */ /* 0x000fe20000410000 */
[----:B------:R-:W-:Y:S01]  /*51c0*/  FADD.FTZ R93, R135, -R131 ;  /* 0x80000083875d7221 */ /* 0x000fe20000010000 */
[----:B------:R-:W-:-:S03]  /*51d0*/  FMUL.FTZ R141, R141, UR12 ;  /* 0x0000000c8d8d7c20 */ /* 0x000fc60008410000 */
[----:B------:R-:W-:Y:S01]  /*51e0*/  FMUL.FTZ R93, R93, UR12 ;  /* 0x0000000c5d5d7c20 */ /* 0x000fe20008410000 */
[----:B------:R-:W-:Y:S02]  /*51f0*/  @P2 HADD2.F32 R103, -RZ, R97.H0_H0 ;  /* 0x20000061ff672230 */ /* 0x000fe40000004100 */
[----:B------:R-:W-:Y:S01]  /*5200*/  FMUL.FTZ R143, R141, UR5 ;  /* 0x000000058d8f7c20 */ /* 0x000fe20008410000 */
[----:B------:R-:W-:Y:S02]  /*5210*/  @P2 HADD2.F32 R131, -RZ, R61.H0_H0 ;  /* 0x2000003dff832230 */ /* 0x000fe40000004100 */
[----:B------:R-:W-:Y:S01]  /*5220*/  FMUL.FTZ R94, R93, UR5 ;  /* 0x000000055d5e7c20 */ /* 0x000fe20008410000 */
[----:B------:R-:W-:Y:S01]  /*5230*/  F2FP.F16.F32.PACK_AB R93, R137, R93 ;  /* 0x0000005d895d723e */ /* 0x000fe200000000ff */
[----:B------:R-:W-:Y:S01]  /*5240*/  FMUL.FTZ R143, R143, UR4 ;  /* 0x000000048f8f7c20 */ /* 0x000fe20008410000 */
[----:B------:R-:W-:Y:S01]  /*5250*/  F2FP.F16.F32.PACK_AB R96, R96, R102 ;  /* 0x000000666060723e */ /* 0x000fe200000000ff */
        /* <DEDUP_REMOVED lines=16> */
[----:B------:R-:W-:Y:S01]  /*5360*/  MOV R138, RZ ;  /* 0x000000ff008a7202 */ /* 0x000fe20000000f00 */
[----:B------:R-:W-:Y:S01]  /*5370*/  FMUL.FTZ R94, R94, UR12 ;  /* 0x0000000c5e5e7c20 */ /* 0x000fe20008410000 */
[----:B------:R-:W-:-:S03]  /*5380*/  F2FP.F16.F32.PACK_AB R97, R97, R103 ;  /* 0x000000676161723e */ /* 0x000fc600000000ff */
[----:B------:R-:W-:Y:S01]  /*5390*/  FMUL.FTZ R135, R94, UR5 ;  /* 0x000000055e877c20 */ /* 0x000fe20008410000 */
[----:B------:R-:W-:-:S03]  /*53a0*/  F2FP.F16.F32.PACK_AB R94, R142, R94 ;  /* 0x0000005e8e5e723e */ /* 0x000fc600000000ff */
[----:B------:R-:W-:Y:S02]  /*53b0*/  @P2 HADD2.F32 R136, -RZ, R98.H0_H0 ;  /* 0x20000062ff882230 */ /* 0x000fe40000004100 */
[----:B------:R-:W-:-:S04]  /*53c0*/  FMUL.FTZ R135, R135, UR4 ;  /* 0x0000000487877c20 */ /* 0x000fc80008410000 */
[----:B------:R-:W-:Y:S01]  /*53d0*/  @P2 FMUL.FTZ R134, R135, R136 ;  /* 0x0000008887862220 */ /* 0x000fe20000410000 */
[----:B------:R-:W-:-:S05]  /*53e0*/  @P2 HADD2.F32 R136, -RZ, R62.H0_H0 ;  /* 0x2000003eff882230 */ /* 0x000fca0000004100 */
        /* <DEDUP_REMOVED lines=10> */
[----:B------:R-:W-:Y:S02]  /*5490*/  LOP3.LUT P2, RZ, R133, 0xff0000, RZ, 0xc0, !PT ;  /* 0x00ff000085ff7812 */ /* 0x000fe4000784c0ff */
[----:B------:R-:W-:Y:S02]  /*54a0*/  MOV R136, RZ ;  /* 0x000000ff00887202 */ /* 0x000fe40000000f00 */
[----:B------:R-:W-:-:S09]  /*54b0*/  F2FP.F16.F32.PACK_AB R98, R98, R138 ;  /* 0x0000008a6262723e */ /* 0x000fd200000000ff */
        /* <DEDUP_REMOVED lines=19> */
.L_x_3082:
        /* <DEDUP_REMOVED lines=9> */
[----:B------:R-:W-:Y:S01]  /*5680*/  FADD.FTZ R136, R137, -R136 ;  /* 0x8000008889887221 */ /* 0x000fe20000010000 */
[----:B------:R-:W-:Y:S01]  /*5690*/  FFMA.FTZ R138, R138, UR13, R101 ;  /* 0x0000000d8a8a7c23 */ /* 0x000fe20008010065 */
[----:B------:R-:W-:Y:S01]  /*56a0*/  FMUL.FTZ R131, R131, UR12 ;  /* 0x0000000c83837c20 */ /* 0x000fe20008410000 */
[----:B------:R-:W-:Y:S01]  /*56b0*/  FMUL.FTZ R103, R128, UR5 ;  /* 0x0000000580677c20 */ /* 0x000fe20008410000 */
[----:B------:R-:W-:Y:S01]  /*56c0*/  MOV R128, RZ ;  /* 0x000000ff00807202 */ /* 0x000fe20000000f00 */
[----:B-----5:R-:W-:-:S02]  /*56d0*/  @P2 HADD2.F32 R102, -RZ, R96.H0_H0 ;  /* 0x20000060ff662230 */ /* 0x020fc40000004100 */
[----:B------:R-:W-:Y:S01]  /*56e0*/  FMUL.FTZ R131, R131, UR5 ;  /* 0x0000000583837c20 */ /* 0x000fe20008410000 */
[----:B------:R-:W-:Y:S01]  /*56f0*/  FMUL.FTZ R103, R103, UR4 ;  /* 0x0000000467677c20 */ /* 0x000fe20008410000 */
[----:B------:R-:W-:Y:S02]  /*5700*/  @P2 HADD2.F32 R129, -RZ, R60.H0_H0 ;  /* 0x2000003cff812230 */ /* 0x000fe40000004100 */
[----:B------:R-:W-:Y:S01]  /*5710*/  FADD.FTZ R138, R139, -R138 ;  /* 0x8000008a8b8a7221 */ /* 0x000fe20000010000 */
[----:B------:R-:W-:Y:S01]  /*5720*/  FMUL.FTZ R131, R131, UR4 ;  /* 0x0000000483837c20 */ /* 0x000fe20008410000 */
[-C--:B------:R-:W-:Y:S01]  /*5730*/  @P2 FMUL.FTZ R128, R102, R103.reuse ;  /* 0x0000006766802220 */ /* 0x080fe20000410000 */
[----:B------:R-:W-:Y:S01]  /*5740*/  MOV R102, RZ ;  /* 0x000000ff00667202 */ /* 0x000fe20000000f00 */
[----:B------:R-:W-:Y:S01]  /*5750*/  @P2 FMUL.FTZ R102, R129, R103 ;  /* 0x0000006781662220 */ /* 0x000fe20000410000 */
[----:B------:R-:W-:Y:S01]  /*5760*/  LOP3.LUT P2, RZ, R132, 0xff00, RZ, 0xc0, !PT ;  /* 0x0000ff0084ff7812 */ /* 0x000fe2000784c0ff */
[----:B------:R-:W-:Y:S01]  /*5770*/  FMUL.FTZ R103, R130, UR12 ;  /* 0x0000000c82677c20 */ /* 0x000fe20008410000 */
[----:B------:R-:W-:Y:S01]  /*5780*/  MOV R129, RZ ;  /* 0x000000ff00817202 */ /* 0x000fe20000000f00 */
[----:B------:R-:W-:Y:S01]  /*5790*/  FMUL.FTZ R138, R138, UR12 ;  /* 0x0000000c8a8a7c20 */ /* 0x000fe20008410000 */
[--C-:B------:R-:W-:Y:S01]  /*57a0*/  FFMA.FTZ R142, R142, UR13, R101.reuse ;  /* 0x0000000d8e8e7c23 */ /* 0x100fe20008010065 */
[----:B------:R-:W-:Y:S01]  /*57b0*/  FMUL.FTZ R103, R103, UR5 ;  /* 0x0000000567677c20 */ /* 0x000fe20008410000 */
[----:B------:R-:W-:Y:S01]  /*57c0*/  LOP3.LUT P4, RZ, R133, 0xff00, RZ, 0xc0, !PT ;  /* 0x0000ff0085ff7812 */ /* 0x000fe2000788c0ff */
[----:B------:R-:W-:Y:S01]  /*57d0*/  FFMA.FTZ R144, R144, UR13, R101 ;  /* 0x0000000d90907c23 */ /* 0x000fe20008010065 */
[----:B------:R-:W-:Y:S01]  /*57e0*/  FADD.FTZ R142, R143, -R142 ;  /* 0x8000008e8f8e7221 */ /* 0x000fe20000010000 */
[----:B------:R-:W-:Y:S01]  /*57f0*/  FMUL.FTZ R103, R103, UR4 ;  /* 0x0000000467677c20 */ /* 0x000fe20008410000 */
[----:B------:R-:W-:Y:S01]  /*5800*/  MOV R137, RZ ;  /* 0x000000ff00897202 */ /* 0x000fe20000000f00 */
[----:B------:R-:W-:Y:S01]  /*5810*/  FADD.FTZ R145, R145, -R144 ;  /* 0x8000009091917221 */ /* 0x000fe20000010000 */
[----:B------:R-:W-:Y:S01]  /*5820*/  FMUL.FTZ R142, R142, UR12 ;  /* 0x0000000c8e8e7c20 */ /* 0x000fe20008410000 */
[----:B------:R-:W-:Y:S01]  /*5830*/  @P2 HADD2.F32 R96, -RZ, R96.H1_H1 ;  /* 0x30000060ff602230 */ /* 0x000fe20000004100 */
[----:B------:R-:W-:Y:S01]  /*5840*/  LOP3.LUT P3, RZ, R133, 0xff0000, RZ, 0xc0, !PT ;  /* 0x00ff000085ff7812 */ /* 0x000fe2000786c0ff */
[----:B------:R-:W-:-:S02]  /*5850*/  @P2 HADD2.F32 R130, -RZ, R60.H1_H1 ;  /* 0x3000003cff822230 */ /* 0x000fc40000004100 */
[----:B------:R-:W-:Y:S01]  /*5860*/  FFMA.FTZ R146, R146, UR13, R101 ;  /* 0x0000000d92927c23 */ /* 0x000fe20008010065 */
[----:B------:R-:W-:Y:S01]  /*5870*/  FMUL.FTZ R145, R145, UR12 ;  /* 0x0000000c91917c20 */ /* 0x000fe20008410000 */
[-C--:B------:R-:W-:Y:S01]  /*5880*/  @P2 FMUL.FTZ R129, R96, R103.reuse ;  /* 0x0000006760812220 */ /* 0x080fe20000410000 */
        /* <DEDUP_REMOVED lines=10> */
[----:B------:R-:W-:Y:S02]  /*5930*/  @P2 HADD2.F32 R134, -RZ, R61.H0_H0 ;  /* 0x2000003dff862230 */ /* 0x000fe40000004100 */
[-C--:B------:R-:W-:Y:S01]  /*5940*/  @P2 FMUL.FTZ R130, R103, R131.reuse ;  /* 0x0000008367822220 */ /* 0x080fe20000410000 */
[----:B------:R-:W-:Y:S02]  /*5950*/  MOV R103, RZ ;  /* 0x000000ff00677202 */ /* 0x000fe40000000f00 */
[----:B------:R-:W-:Y:S01]  /*5960*/  @P2 FMUL.FTZ R103, R134, R131 ;  /* 0x0000008386672220 */ /* 0x000fe20000410000 */
[----:B------:R-:W-:Y:S01]  /*5970*/  LOP3.LUT P2, RZ, R132, 0xff000000, RZ, 0xc0, !PT ;  /* 0xff00000084ff7812 */ /* 0x000fe2000784c0ff */
[----:B------:R-:W-:Y:S01]  /*5980*/  FMUL.FTZ R134, R136, UR12 ;  /* 0x0000000c88867c20 */ /* 0x000fe20008410000 */
[----:B------:R-:W-:-:S03]  /*5990*/  MOV R131, RZ ;  /* 0x000000ff00837202 */ /* 0x000fc60000000f00 */
[----:B------:R-:W-:-:S04]  /*59a0*/  FMUL.FTZ R134, R134, UR5 ;  /* 0x0000000586867c20 */ /* 0x000fc80008410000 */
[----:B------:R-:W-:-:S04]  /*59b0*/  FMUL.FTZ R134, R134, UR4 ;  /* 0x0000000486867c20 */ /* 0x000fc80008410000 */
[----:B------:R-:W-:Y:S02]  /*59c0*/  @P2 HADD2.F32 R97, -RZ, R97.H1_H1 ;  /* 0x30000061ff612230 */ /* 0x000fe40000004100 */
[----:B------:R-:W-:-:S03]  /*59d0*/  @P2 HADD2.F32 R135, -RZ, R61.H1_H1 ;  /* 0x3000003dff872230 */ /* 0x000fc60000004100 */
[-C--:B------:R-:W-:Y:S01]  /*59e0*/  @P2 FMUL.FTZ R131, R97, R134.reuse ;  /* 0x0000008661832220 */ /* 0x080fe20000410000 */
[----:B------:R-:W-:Y:S01]  /*59f0*/  MOV R97, RZ ;  /* 0x000000ff00617202 */ /* 0x000fe20000000f00 */
[----:B------:R-:W-:Y:S01]  /*5a00*/  @P2 FMUL.FTZ R97, R135, R134 ;  /* 0x0000008687612220 */ /* 0x000fe20000410000 */
[----:B------:R-:W-:Y:S01]  /*5a10*/  LOP3.LUT P2, RZ, R133, 0xff, RZ, 0xc0, !PT ;  /* 0x000000ff85ff7812 */ /* 0x000fe2000784c0ff */
[----:B------:R-:W-:Y:S01]  /*5a20*/  FMUL.FTZ R135, R138, UR5 ;  /* 0x000000058a877c20 */ /* 0x000fe20008410000 */
[----:B------:R-:W-:Y:S01]  /*5a30*/  MOV R134, RZ ;  /* 0x000000ff00867202 */ /* 0x000fe20000000f00 */
[----:B------:R-:W-:Y:S01]  /*5a40*/  @P3 HADD2.F32 R138, -RZ, R63.H0_H0 ;  /* 0x2000003fff8a3230 */ /* 0x000fe20000004100 */
[----:B------:R-:W-:Y:S01]  /*5a50*/  F2FP.F16.F32.PACK_AB R97, R97, R103 ;  /* 0x000000676161723e */ /* 0x000fe200000000ff */
[----:B------:R-:W-:-:S08]  /*5a60*/  FMUL.FTZ R135, R135, UR4 ;  /* 0x0000000487877c20 */ /* 0x000fd00008410000 */
[--C-:B------:R-:W-:Y:S02]  /*5a70*/  @P2 HADD2.F32 R136, -RZ, R98.reuse.H0_H0 ;  /* 0x20000062ff882230 */ /* 0x100fe40000004100 */
[----:B------:R-:W-:-:S03]  /*5a80*/  @P4 HADD2.F32 R98, -RZ, R98.H1_H1 ;  /* 0x30000062ff624230 */ /* 0x000fc60000004100 */
[----:B------:R-:W-:Y:S01]  /*5a90*/  @P2 FMUL.FTZ R134, R136, R135 ;  /* 0x0000008788862220 */ /* 0x000fe20000410000 */
[----:B------:R-:W-:-:S05]  /*5aa0*/  @P2 HADD2.F32 R136, -RZ, R62.H0_H0 ;  /* 0x2000003eff882230 */ /* 0x000fca0000004100 */
[----:B------:R-:W-:Y:S01]  /*5ab0*/  @P2 FMUL.FTZ R137, R136, R135 ;  /* 0x0000008788892220 */ /* 0x000fe20000410000 */
[----:B------:R-:W-:Y:S01]  /*5ac0*/  ISETP.GE.U32.AND P2, PT, R132, RZ, PT ;  /* 0x000000ff8400720c */ /* 0x000fe20003f46070 */
[----:B------:R-:W-:Y:S01]  /*5ad0*/  FMUL.FTZ R132, R142, UR5 ;  /* 0x000000058e847c20 */ /* 0x000fe20008410000 */
[----:B------:R-:W-:Y:S02]  /*5ae0*/  MOV R135, RZ ;  /* 0x000000ff00877202 */ /* 0x000fe40000000f00 */
[----:B------:R-:W-:Y:S01]  /*5af0*/  ISETP.GE.U32.AND.EX P2, PT, R133, 0x1000000, PT, P2 ;  /* 0x010000008500780c */ /* 0x000fe20003f46120 */
[----:B------:R-:W-:Y:S01]  /*5b00*/  FMUL.FTZ R132, R132, UR4 ;  /* 0x0000000484847c20 */ /* 0x000fe20008410000 */
[----:B------:R-:W-:Y:S01]  /*5b10*/  @P4 HADD2.F32 R133, -RZ, R62.H1_H1 ;  /* 0x3000003eff854230 */ /* 0x000fe20000004100 */
[----:B------:R-:W-:Y:S02]  /*5b20*/  MOV R136, RZ ;  /* 0x000000ff00887202 */ /* 0x000fe40000000f00 */
[-C--:B------:R-:W-:Y:S01]  /*5b30*/  @P4 FMUL.FTZ R135, R98, R132.reuse ;  /* 0x0000008462874220 */ /* 0x080fe20000410000 */
[----:B------:R-:W-:Y:S01]  /*5b40*/  MOV R98, RZ ;  /* 0x000000ff00627202 */ /* 0x000fe20000000f00 */
[----:B------:R-:W-:Y:S01]  /*5b50*/  @P4 FMUL.FTZ R98, R133, R132 ;  /* 0x0000008485624220 */ /* 0x000fe20000410000 */
[----:B------:R-:W-:Y:S01]  /*5b60*/  FMUL.FTZ R132, R145, UR5 ;  /* 0x0000000591847c20 */ /* 0x000fe20008410000 */
[----:B------:R-:W-:-:S03]  /*5b70*/  @P3 HADD2.F32 R133, -RZ, R99.H0_H0 ;  /* 0x20000063ff853230 */ /* 0x000fc60000004100 */
[----:B------:R-:W-:Y:S01]  /*5b80*/  FMUL.FTZ R132, R132, UR4 ;  /* 0x0000000484847c20 */ /* 0x000fe20008410000 */
[----:B------:R-:W-:Y:S01]  /*5b90*/  @P2 HADD2.F32 R141, -RZ, R63.H1_H1 ;  /* 0x3000003fff8d2230 */ /* 0x000fe20000004100 */
[----:B------:R-:W-:Y:S02]  /*5ba0*/  F2FP.F16.F32.PACK_AB R98, R98, R137 ;  /* 0x000000896262723e */ /* 0x000fe400000000ff */
[-C--:B------:R-:W-:Y:S01]  /*5bb0*/  @P3 FMUL.FTZ R136, R133, R132.reuse ;  /* 0x0000008485883220 */ /* 0x080fe20000410000 */
[----:B------:R-:W-:Y:S01]  /*5bc0*/  MOV R133, RZ ;  /* 0x000000ff00857202 */ /* 0x000fe20000000f00 */
[----:B------:R-:W-:Y:S01]  /*5bd0*/  @P3 FMUL.FTZ R133, R138, R132 ;  /* 0x000000848a853220 */ /* 0x000fe20000410000 */
[----:B------:R-:W-:Y:S01]  /*5be0*/  @P2 HADD2.F32 R138, -RZ, R99.H1_H1 ;  /* 0x30000063ff8a2230 */ /* 0x000fe20000004100 */
[----:B------:R-:W-:Y:S01]  /*5bf0*/  MOV R99, RZ ;  /* 0x000000ff00637202 */ /* 0x000fe20000000f00 */
[----:B------:R-:W-:Y:S01]  /*5c00*/  @P2 FMUL.FTZ R99, R141, R139 ;  /* 0x0000008b8d632220 */ /* 0x000fe20000410000 */
[----:B------:R-:W-:-:S02]  /*5c10*/  MOV R132, RZ ;  /* 0x000000ff00847202 */ /* 0x000fc40000000f00 */
[----:B------:R-:W-:Y:S02]  /*5c20*/  @P2 FMUL.FTZ R132, R138, R139 ;  /* 0x0000008b8a842220 */ /* 0x000fe40000410000 */
[----:B------:R-:W-:-:S07]  /*5c30*/  F2FP.F16.F32.PACK_AB R99, R99, R133 ;  /* 0x000000856363723e */ /* 0x000fce00000000ff */
.L_x_3083:
        /* <DEDUP_REMOVED lines=21> */
[--C-:B------:R-:W-:Y:S01]  /*5d90*/  FFMA.FTZ R120, R120, UR13, R101.reuse ;  /* 0x0000000d78787c23 */ /* 0x100fe20008010065 */
[----:B------:R-:W-:Y:S01]  /*5da0*/  FMUL.FTZ R93, R92, UR5 ;  /* 0x000000055c5d7c20 */ /* 0x000fe20008410000 */
[----:B------:R-:W-:Y:S01]  /*5db0*/  FFMA.FTZ R121, R121, UR13, R101 ;  /* 0x0000000d79797c23 */ /* 0x000fe20008010065 */
[----:B-----5:R-:W-:-:S02]  /*5dc0*/  @P2 HADD2.F32 R94, -RZ, R96.H0_H0 ;  /* 0x20000060ff5e2230 */ /* 0x020fc40000004100 */
[--C-:B------:R-:W-:Y:S01]  /*5dd0*/  FFMA.FTZ R124, R124, UR13, R101.reuse ;  /* 0x0000000d7c7c7c23 */ /* 0x100fe20008010065 */
[----:B------:R-:W-:Y:S01]  /*5de0*/  FMUL.FTZ R93, R93, UR4 ;  /* 0x000000045d5d7c20 */ /* 0x000fe20008410000 */
[----:B------:R-:W-:Y:S02]  /*5df0*/  @P3 HADD2.F32 R96, -RZ, R96.H1_H1 ;  /* 0x30000060ff603230 */ /* 0x000fe40000004100 */
[--C-:B------:R-:W-:Y:S01]  /*5e00*/  FFMA.FTZ R125, R125, UR13, R101.reuse ;  /* 0x0000000d7d7d7c23 */ /* 0x100fe20008010065 */
[----:B------:R-:W-:Y:S01]  /*5e10*/  FADD.FTZ R124, R117, -R124 ;  /* 0x8000007c757c7221 */ /* 0x000fe20000010000 */
[----:B------:R-:W-:Y:S01]  /*5e20*/  @P2 FMUL.FTZ R108, R93, R94 ;  /* 0x0000005e5d6c2220 */ /* 0x000fe20000410000 */
[--C-:B------:R-:W-:Y:S02]  /*5e30*/  @P2 HADD2.F32 R94, -RZ, R64.reuse.H0_H0 ;  /* 0x20000040ff5e2230 */ /* 0x100fe40000004100 */
[----:B------:R-:W-:Y:S01]  /*5e40*/  FFMA.FTZ R126, R126, UR13, R101 ;  /* 0x0000000d7e7e7c23 */ /* 0x000fe20008010065 */
[----:B------:R-:W-:Y:S01]  /*5e50*/  FMUL.FTZ R124, R124, UR12 ;  /* 0x0000000c7c7c7c20 */ /* 0x000fe20008410000 */
[----:B------:R-:W-:Y:S01]  /*5e60*/  F2FP.F16.F32.PACK_AB R92, R95, R92 ;  /* 0x0000005c5f5c723e */ /* 0x000fe200000000ff */
[----:B------:R-:W-:Y:S01]  /*5e70*/  @P2 FMUL.FTZ R102, R93, R94 ;  /* 0x0000005e5d662220 */ /* 0x000fe20000410000 */
[----:B------:R-:W-:Y:S01]  /*5e80*/  FMUL.FTZ R93, R95, UR5 ;  /* 0x000000055f5d7c20 */ /* 0x000fe20008410000 */
[----:B------:R-:W-:Y:S01]  /*5e90*/  @P3 HADD2.F32 R94, -RZ, R64.H1_H1 ;  /* 0x30000040ff5e3230 */ /* 0x000fe20000004100 */
[----:B------:R-:W-:Y:S01]  /*5ea0*/  LOP3.LUT P2, RZ, R122, 0xff0000, RZ, 0xc0, !PT ;  /* 0x00ff00007aff7812 */ /* 0x000fe2000784c0ff */
[----:B------:R-:W-:Y:S01]  /*5eb0*/  FADD.FTZ R119, R119, -R126 ;  /* 0x8000007e77777221 */ /* 0x000fe20000010000 */
[----:B------:R-:W-:-:S03]  /*5ec0*/  FMUL.FTZ R93, R93, UR4 ;  /* 0x000000045d5d7c20 */ /* 0x000fc60008410000 */
[----:B------:R-:W-:Y:S01]  /*5ed0*/  FMUL.FTZ R119, R119, UR12 ;  /* 0x0000000c77777c20 */ /* 0x000fe20008410000 */
[C---:B------:R-:W-:Y:S01]  /*5ee0*/  @P3 FMUL.FTZ R109, R93.reuse, R96 ;  /* 0x000000605d6d3220 */ /* 0x040fe20000410000 */
[----:B------:R-:W-:Y:S01]  /*5ef0*/  MOV R96, RZ ;  /* 0x000000ff00607202 */ /* 0x000fe20000000f00 */
[----:B------:R-:W-:Y:S01]  /*5f00*/  @P3 FMUL.FTZ R96, R93, R94 ;  /* 0x0000005e5d603220 */ /* 0x000fe20000410000 */
[----:B------:R-:W-:Y:S01]  /*5f10*/  FADD.FTZ R93, R112, -R111 ;  /* 0x8000006f705d7221 */ /* 0x000fe20000010000 */
[----:B------:R-:W-:-:S03]  /*5f20*/  CS2R R110, SRZ ;  /* 0x00000000006e7805 */ /* 0x000fc6000001ff00 */
[----:B------:R-:W-:Y:S01]  /*5f30*/  FMUL.FTZ R93, R93, UR12 ;  /* 0x0000000c5d5d7c20 */ /* 0x000fe20008410000 */
[----:B------:R-:W-:Y:S01]  /*5f40*/  @P2 HADD2.F32 R103, -RZ, R97.H0_H0 ;  /* 0x20000061ff672230 */ /* 0x000fe20000004100 */
[----:B------:R-:W-:Y:S01]  /*5f50*/  F2FP.F16.F32.PACK_AB R96, R96, R102 ;  /* 0x000000666060723e */ /* 0x000fe200000000ff */
[----:B------:R-:W-:Y:S02]  /*5f60*/  @P2 HADD2.F32 R107, -RZ, R65.H0_H0 ;  /* 0x20000041ff6b2230 */ /* 0x000fe40000004100 */
[----:B------:R-:W-:-:S04]  /*5f70*/  FMUL.FTZ R94, R93, UR5 ;  /* 0x000000055d5e7c20 */ /* 0x000fc80008410000 */
[----:B------:R-:W-:-:S04]  /*5f80*/  FMUL.FTZ R94, R94, UR4 ;  /* 0x000000045e5e7c20 */ /* 0x000fc80008410000 */
[C---:B------:R-:W-:Y:S01]  /*5f90*/  @P2 FMUL.FTZ R110, R94.reuse, R103 ;  /* 0x000000675e6e2220 */ /* 0x040fe20000410000 */
[----:B------:R-:W-:Y:S01]  /*5fa0*/  MOV R103, RZ ;  /* 0x000000ff00677202 */ /* 0x000fe20000000f00 */
[----:B------:R-:W-:Y:S01]  /*5fb0*/  @P2 FMUL.FTZ R103, R94, R107 ;  /* 0x0000006b5e672220 */ /* 0x000fe20000410000 */
[----:B------:R-:W-:Y:S01]  /*5fc0*/  LOP3.LUT P2, RZ, R122, 0xff000000, RZ, 0xc0, !PT ;  /* 0xff0000007aff7812 */ /* 0x000fe2000784c0ff */
[----:B------:R-:W-:Y:S01]  /*5fd0*/  FADD.FTZ R107, R113, -R120 ;  /* 0x80000078716b7221 */ /* 0x000fe20000010000 */
[----:B------:R-:W-:-:S03]  /*5fe0*/  MOV R120, RZ ;  /* 0x000000ff00787202 */ /* 0x000fc60000000f00 */
[----:B------:R-:W-:-:S04]  /*5ff0*/  FMUL.FTZ R107, R107, UR12 ;  /* 0x0000000c6b6b7c20 */ /* 0x000fc80008410000 */
[C---:B------:R-:W-:Y:S01]  /*6000*/  FMUL.FTZ R94, R107.reuse, UR5 ;  /* 0x000000056b5e7c20 */ /* 0x040fe20008410000 */
[----:B------:R-:W-:-:S03]  /*6010*/  F2FP.F16.F32.PACK_AB R93, R107, R93 ;  /* 0x0000005d6b5d723e */ /* 0x000fc600000000ff */
[----:B------:R-:W-:Y:S02]  /*6020*/  @P2 HADD2.F32 R97, -RZ, R97.H1_H1 ;  /* 0x30000061ff612230 */ /* 0x000fe40000004100 */
[----:B------:R-:W-:Y:S01]  /*6030*/  FMUL.FTZ R94, R94, UR4 ;  /* 0x000000045e5e7c20 */ /* 0x000fe20008410000 */
[----:B------:R-:W-:-:S03]  /*6040*/  @P2 HADD2.F32 R112, -RZ, R65.H1_H1 ;  /* 0x30000041ff702230 */ /* 0x000fc60000004100 */
[C---:B------:R-:W-:Y:S01]  /*6050*/  @P2 FMUL.FTZ R111, R94.reuse, R97 ;  /* 0x000000615e6f2220 */ /* 0x040fe20000410000 */
[----:B------:R-:W-:Y:S01]  /*6060*/  MOV R97, RZ ;  /* 0x000000ff00617202 */ /* 0x000fe20000000f00 */
[----:B------:R-:W-:Y:S01]  /*6070*/  @P2 FMUL.FTZ R97, R94, R112 ;  /* 0x000000705e612220 */ /* 0x000fe20000410000 */
[----:B------:R-:W-:Y:S01]  /*6080*/  LOP3.LUT P2, RZ, R123, 0xff, RZ, 0xc0, !PT ;  /* 0x000000ff7bff7812 */ /* 0x000fe2000784c0ff */
[----:B------:R-:W-:Y:S01]  /*6090*/  FADD.FTZ R94, R116, -R121 ;  /* 0x80000079745e7221 */ /* 0x000fe20000010000 */
[----:B------:R-:W-:Y:S01]  /*60a0*/  MOV R112, RZ ;  /* 0x000000ff00707202 */ /* 0x000fe20000000f00 */
[----:B------:R-:W-:Y:S01]  /*60b0*/  FADD.FTZ R121, R118, -R125 ;  /* 0x8000007d76797221 */ /* 0x000fe20000010000 */
[----:B------:R-:W-:Y:S01]  /*60c0*/  F2FP.F16.F32.PACK_AB R97, R97, R103 ;  /* 0x000000676161723e */ /* 0x000fe200000000ff */
[----:B------:R-:W-:Y:S02]  /*60d0*/  FMUL.FTZ R94, R94, UR12 ;  /* 0x0000000c5e5e7c20 */ /* 0x000fe40008410000 */
[----:B------:R-:W-:-:S02]  /*60e0*/  FMUL.FTZ R121, R121, UR12 ;  /* 0x0000000c79797c20 */ /* 0x000fc40008410000 */
[----:B------:R-:W-:Y:S01]  /*60f0*/  FMUL.FTZ R113, R94, UR5 ;  /* 0x000000055e717c20 */ /* 0x000fe20008410000 */
[----:B------:R-:W-:Y:S02]  /*6100*/  F2FP.F16.F32.PACK_AB R94, R124, R94 ;  /* 0x0000005e7c5e723e */ /* 0x000fe400000000ff */
[----:B------:R-:W-:Y:S01]  /*6110*/  F2FP.F16.F32.PACK_AB R95, R119, R121 ;  /* 0x00000079775f723e */ /* 0x000fe200000000ff */
        /* <DEDUP_REMOVED lines=18> */
[----:B------:R-:W-:-:S08]  /*6240*/  FMUL.FTZ R117, R117, UR4 ;  /* 0x0000000475757c20 */ /* 0x000fd00008410000 */
[----:B------:R-:W-:Y:S02]  /*6250*/  @P2 HADD2.F32 R118, -RZ, R99.H0_H0 ;  /* 0x20000063ff762230 */ /* 0x000fe40000004100 */
[----:B------:R-:W-:-:S03]  /*6260*/  @P2 HADD2.F32 R125, -RZ, R67.H0_H0 ;  /* 0x20000043ff7d2230 */ /* 0x000fc60000004100 */
[C---:B------:R-:W-:Y:S01]  /*6270*/  @P2 FMUL.FTZ R116, R117.reuse, R118 ;  /* 0x0000007675742220 */ /* 0x040fe20000410000 */
[----:B------:R-:W-:Y:S01]  /*6280*/  MOV R118, RZ ;  /* 0x000000ff00767202 */ /* 0x000fe20000000f00 */
[----:B------:R-:W-:Y:S01]  /*6290*/  @P2 FMUL.FTZ R118, R117, R125 ;  /* 0x0000007d75762220 */ /* 0x000fe20000410000 */
[----:B------:R-:W-:Y:S01]  /*62a0*/  ISETP.GE.U32.AND P2, PT, R122, RZ, PT ;  /* 0x000000ff7a00720c */ /* 0x000fe20003f46070 */
[----:B------:R-:W-:Y:S01]  /*62b0*/  FMUL.FTZ R122, R119, UR5 ;  /* 0x00000005777a7c20 */ /* 0x000fe20008410000 */
[----:B------:R-:W-:Y:S02]  /*62c0*/  MOV R117, RZ ;  /* 0x000000ff00757202 */ /* 0x000fe40000000f00 */
[----:B------:R-:W-:Y:S01]  /*62d0*/  ISETP.GE.U32.AND.EX P2, PT, R123, 0x1000000, PT, P2 ;  /* 0x010000007b00780c */ /* 0x000fe20003f46120 */
[----:B------:R-:W-:-:S12]  /*62e0*/  FMUL.FTZ R122, R122, UR4 ;  /* 0x000000047a7a7c20 */ /* 0x000fd80008410000 */
[----:B------:R-:W-:Y:S02]  /*62f0*/  @P2 HADD2.F32 R99, -RZ, R99.H1_H1 ;  /* 0x30000063ff632230 */ /* 0x000fe40000004100 */
[----:B------:R-:W-:-:S03]  /*6300*/  @P2 HADD2.F32 R123, -RZ, R67.H1_H1 ;  /* 0x30000043ff7b2230 */ /* 0x000fc60000004100 */
[C---:B------:R-:W-:Y:S01]  /*6310*/  @P2 FMUL.FTZ R117, R122.reuse, R99 ;  /* 0x000000637a752220 */ /* 0x040fe20000410000 */
[----:B------:R-:W-:Y:S01]  /*6320*/  MOV R99, RZ ;  /* 0x000000ff00637202 */ /* 0x000fe20000000f00 */
[----:B------:R-:W-:-:S05]  /*6330*/  @P2 FMUL.FTZ R99, R122, R123 ;  /* 0x0000007b7a632220 */ /* 0x000fca0000410000 */
[----:B------:R-:W-:Y:S01]  /*6340*/  F2FP.F16.F32.PACK_AB R99, R99, R118 ;  /* 0x000000766363723e */ /* 0x000fe200000000ff */
[----:B------:R-:W-:Y:S06]  /*6350*/  BRA `(.L_x_3085) ;  /* 0x0000000400947947 */ /* 0x000fec0003800000 */
.L_x_3084:
[--C-:B------:R-:W-:Y:S01]  /*6360*/  FFMA.FTZ R107, R107, UR13, R101.reuse ;  /* 0x0000000d6b6b7c23 */ /* 0x100fe20008010065 */
[----:B------:R-:W-:Y:S01]  /*6370*/  LOP3.LUT P2, RZ, R122, 0xff, RZ, 0xc0, !PT ;  /* 0x000000ff7aff7812 */ /* 0x000fe2000784c0ff */
[--C-:B------:R-:W-:Y:S01]  /*6380*/  FFMA.FTZ R109, R109, UR13, R101.reuse ;  /* 0x0000000d6d6d7c23 */ /* 0x100fe20008010065 */
[----:B------:R-:W-:Y:S01]  /*6390*/  FFMA.FTZ R111, R111, UR13, R101 ;  /* 0x0000000d6f6f7c23 */ /* 0x000fe20008010065 */
[----:B------:R-:W-:Y:S01]  /*63a0*/  FADD.FTZ R107, R108, -R107 ;  /* 0x8000006b6c6b7221 */ /* 0x000fe20000010000 */
[----:B------:R-:W-:Y:S01]  /*63b0*/  MOV R108, RZ ;  /* 0x000000ff006c7202 */ /* 0x000fe20000000f00 */
[----:B------:R-:W-:Y:S01]  /*63c0*/  FADD.FTZ R109, R110, -R109 ;  /* 0x8000006d6e6d7221 */ /* 0x000fe20000010000 */
[----:B------:R-:W-:Y:S01]  /*63d0*/  FADD.FTZ R111, R112, -R111 ;  /* 0x8000006f706f7221 */ /* 0x000fe20000010000 */
[----:B------:R-:W-:Y:S01]  /*63e0*/  FMUL.FTZ R107, R107, UR12 ;  /* 0x0000000c6b6b7c20 */ /* 0x000fe20008410000 */
[----:B------:R-:W-:Y:S01]  /*63f0*/  MOV R110, RZ ;  /* 0x000000ff006e7202 */ /* 0x000fe20000000f00 */
[--C-:B------:R-:W-:Y:S01]  /*6400*/  FFMA.FTZ R120, R120, UR13, R101.reuse ;  /* 0x0000000d78787c23 */ /* 0x100fe20008010065 */
[----:B------:R-:W-:Y:S01]  /*6410*/  FMUL.FTZ R111, R111, UR12 ;  /* 0x0000000c6f6f7c20 */ /* 0x000fe20008410000 */
[----:B------:R-:W-:Y:S01]  /*6420*/  FMUL.FTZ R103, R107, UR5 ;  /* 0x000000056b677c20 */ /* 0x000fe20008410000 */
[----:B------:R-:W-:Y:S01]  /*6430*/  FFMA.FTZ R121, R121, UR13, R101 ;  /* 0x0000000d79797c23 */ /* 0x000fe20008010065 */
[----:B-----5:R-:W-:-:S02]  /*6440*/  @P2 HADD2.F32 R102, -RZ, R96.H0_H0 ;  /* 0x20000060ff662230 */ /* 0x020fc40000004100 */
[----:B------:R-:W-:Y:S01]  /*6450*/  FADD.FTZ R120, R113, -R120 ;  /* 0x8000007871787221 */ /* 0x000fe20000010000 */
[----:B------:R-:W-:Y:S01]  /*6460*/  FMUL.FTZ R103, R103, UR4 ;  /* 0x0000000467677c20 */ /* 0x000fe20008410000 */
[----:B------:R-:W-:Y:S02]  /*6470*/  @P2 HADD2.F32 R107, -RZ, R64.H0_H0 ;  /* 0x20000040ff6b2230 */ /* 0x000fe40000004100 */
[----:B------:R-:W-:Y:S01]  /*6480*/  FADD.FTZ R121, R116, -R121 ;  /* 0x8000007974797221 */ /* 0x000fe20000010000 */
[--C-:B------:R-:W-:Y:S01]  /*6490*/  FFMA.FTZ R124, R124, UR13, R101.reuse ;  /* 0x0000000d7c7c7c23 */ /* 0x100fe20008010065 */
[-C--:B------:R-:W-:Y:S01]  /*64a0*/  @P2 FMUL.FTZ R108, R102, R103.reuse ;  /* 0x00000067666c2220 */ /* 0x080fe20000410000 */
[----:B------:R-:W-:Y:S01]  /*64b0*/  MOV R102, RZ ;  /* 0x000000ff00667202 */ /* 0x000fe20000000f00 */
[----:B------:R-:W-:Y:S01]  /*64c0*/  @P2 FMUL.FTZ R102, R107, R103 ;  /* 0x000000676b662220 */ /* 0x000fe20000410000 */
[----:B------:R-:W-:Y:S01]  /*64d0*/  LOP3.LUT P2, RZ, R122, 0xff00, RZ, 0xc0, !PT ;  /* 0x0000ff007aff7812 */ /* 0x000fe2000784c0ff */
[----:B------:R-:W-:Y:S01]  /*64e0*/  FMUL.FTZ R103, R109, UR12 ;  /* 0x0000000c6d677c20 */ /* 0x000fe20008410000 */
[----:B------:R-:W-:Y:S01]  /*64f0*/  MOV R109, RZ ;  /* 0x000000ff006d7202 */ /* 0x000fe20000000f00 */
[----:B------:R-:W-:Y:S01]  /*6500*/  FMUL.FTZ R121, R121, UR12 ;  /* 0x0000000c79797c20 */ /* 0x000fe20008410000 */
[----:B------:R-:W-:Y:S01]  /*6510*/  LOP3.LUT P4, RZ, R123, 0xff00, RZ, 0xc0, !PT ;  /* 0x0000ff007bff7812 */ /* 0x000fe2000788c0ff */
        /* <DEDUP_REMOVED lines=8> */
[----:B------:R-:W-:-:S02]  /*65a0*/  @P2 HADD2.F32 R96, -RZ, R96.H1_H1 ;  /* 0x30000060ff602230 */ /* 0x000fc40000004100 */
[----:B------:R-:W-:Y:S01]  /*65b0*/  FADD.FTZ R118, R118, -R125 ;  /* 0x8000007d76767221 */ /* 0x000fe20000010000 */
[----:B------:R-:W-:Y:S02]  /*65c0*/  @P2 HADD2.F32 R107, -RZ, R64.H1_H1 ;  /* 0x30000040ff6b2230 */ /* 0x000fe40000004100 */
[----:B------:R-:W-:Y:S01]  /*65d0*/  FFMA.FTZ R126, R126, UR13, R101 ;  /* 0x0000000d7e7e7c23 */ /* 0x000fe20008010065 */
[----:B------:R-:W-:Y:S02]  /*65e0*/  @P4 HADD2.F32 R117, -RZ, R66.H1_H1 ;  /* 0x30000042ff754230 */ /* 0x000fe40000004100 */
[-C--:B------:R-:W-:Y:S01]  /*65f0*/  @P2 FMUL.FTZ R109, R96, R103.reuse ;  /* 0x00000067606d2220 */ /* 0x080fe20000410000 */
[----:B------:R-:W-:Y:S01]  /*6600*/  MOV R96, RZ ;  /* 0x000000ff00607202 */ /* 0x000fe20000000f00 */
[----:B------:R-:W-:Y:S01]  /*6610*/  @P2 FMUL.FTZ R96, R107, R103 ;  /* 0x000000676b602220 */ /* 0x000fe20000410000 */
[----:B------:R-:W-:Y:S01]  /*6620*/  LOP3.LUT P2, RZ, R122, 0xff0000, RZ, 0xc0, !PT ;  /* 0x00ff00007aff7812 */ /* 0x000fe2000784c0ff */
[----:B------:R-:W-:Y:S01]  /*6630*/  FMUL.FTZ R107, R111, UR5 ;  /* 0x000000056f6b7c20 */ /* 0x000fe20008410000 */
[----:B------:R-:W-:Y:S01]  /*6640*/  FMUL.FTZ R118, R118, UR12 ;  /* 0x0000000c76767c20 */ /* 0x000fe20008410000 */
[----:B------:R-:W-:Y:S01]  /*6650*/  FADD.FTZ R119, R119, -R126 ;  /* 0x8000007e77777221 */ /* 0x000fe20000010000 */
[----:B------:R-:W-:Y:S01]  /*6660*/  F2FP.F16.F32.PACK_AB R96, R96, R102 ;  /* 0x000000666060723e */ /* 0x000fe200000000ff */
[----:B------:R-:W-:-:S02]  /*6670*/  FMUL.FTZ R107, R107, UR4 ;  /* 0x000000046b6b7c20 */ /* 0x000fc40008410000 */
[----:B------:R-:W-:-:S06]  /*6680*/  FMUL.FTZ R119, R119, UR12 ;  /* 0x0000000c77777c20 */ /* 0x000fcc0008410000 */
[----:B------:R-:W-:Y:S02]  /*6690*/  @P2 HADD2.F32 R103, -RZ, R97.H0_H0 ;  /* 0x20000061ff672230 */ /* 0x000fe40000004100 */
[----:B------:R-:W-:-:S03]  /*66a0*/  @P2 HADD2.F32 R111, -RZ, R65.H0_H0 ;  /* 0x20000041ff6f2230 */ /* 0x000fc60000004100 */
[-C--:B------:R-:W-:Y:S01]  /*66b0*/  @P2 FMUL.FTZ R110, R103, R107.reuse ;  /* 0x0000006b676e2220 */ /* 0x080fe20000410000 */
[----:B------:R-:W-:Y:S01]  /*66c0*/  MOV R103, RZ ;  /* 0x000000ff00677202 */ /* 0x000fe20000000f00 */
[----:B------:R-:W-:Y:S01]  /*66d0*/  @P2 FMUL.FTZ R103, R111, R107 ;  /* 0x0000006b6f672220 */ /* 0x000fe20000410000 */
[----:B------:R-:W-:Y:S01]  /*66e0*/  LOP3.LUT P2, RZ, R122, 0xff000000, RZ, 0xc0, !PT ;  /* 0xff0000007aff7812 */ /* 0x000fe2000784c0ff */
[----:B------:R-:W-:Y:S01]  /*66f0*/  FMUL.FTZ R107, R120, UR12 ;  /* 0x0000000c786b7c20 */ /* 0x000fe20008410000 */
[----:B------:R-:W-:Y:S01]  /*6700*/  MOV R111, RZ ;  /* 0x000000ff006f7202 */ /* 0x000fe20000000f00 */
[----:B------:R-:W-:Y:S02]  /*6710*/  @P3 HADD2.F32 R120, -RZ, R67.H0_H0 ;  /* 0x20000043ff783230 */ /* 0x000fe40000004100 */
[----:B------:R-:W-:-:S04]  /*6720*/  FMUL.FTZ R107, R107, UR5 ;  /* 0x000000056b6b7c20 */ /* 0x000fc80008410000 */
[----:B------:R-:W-:-:S04]  /*6730*/  FMUL.FTZ R107, R107, UR4 ;  /* 0x000000046b6b7c20 */ /* 0x000fc80008410000 */
[----:B------:R-:W-:Y:S02]  /*6740*/  @P2 HADD2.F32 R97, -RZ, R97.H1_H1 ;  /* 0x30000061ff612230 */ /* 0x000fe40000004100 */
[----:B------:R-:W-:-:S03]  /*6750*/  @P2 HADD2.F32 R112, -RZ, R65.H1_H1 ;  /* 0x30000041ff702230 */ /* 0x000fc60000004100 */
[-C--:B------:R-:W-:Y:S01]  /*6760*/  @P2 FMUL.FTZ R111, R97, R107.reuse ;  /* 0x0000006b616f2220 */ /* 0x080fe20000410000 */
[----:B------:R-:W-:Y:S01]  /*6770*/  MOV R97, RZ ;  /* 0x000000ff00617202 */ /* 0x000fe20000000f00 */
[----:B------:R-:W-:Y:S01]  /*6780*/  @P2 FMUL.FTZ R97, R112, R107 ;  /* 0x0000006b70612220 */ /* 0x000fe20000410000 */
[----:B------:R-:W-:Y:S02]  /*6790*/  LOP3.LUT P2, RZ, R123, 0xff, RZ, 0xc0, !PT ;  /* 0x000000ff7bff7812 */ /* 0x000fe4000784c0ff */
[----:B------:R-:W-:Y:S02]  /*67a0*/  MOV R112, RZ ;  /* 0x000000ff00707202 */ /* 0x000fe40000000f00 */
[----:B------:R-:W-:-:S09]  /*67b0*/  F2FP.F16.F32.PACK_AB R97, R97, R103 ;  /* 0x000000676161723e */ /* 0x000fd200000000ff */
[----:B------:R-:W-:Y:S02]  /*67c0*/  @P2 HADD2.F32 R107, -RZ, R98.H0_H0 ;  /* 0x20000062ff6b2230 */ /* 0x000fe40000004100 */
[----:B------:R-:W-:Y:S02]  /*67d0*/  @P2 HADD2.F32 R116, -RZ, R66.H0_H0 ;  /* 0x20000042ff742230 */ /* 0x000fe40000004100 */
[----:B------:R-:W-:Y:S02]  /*67e0*/  @P4 HADD2.F32 R98, -RZ, R98.H1_H1 ;  /* 0x30000062ff624230 */ /* 0x000fe40000004100 */
[-C--:B------:R-:W-:Y:S01]  /*67f0*/  @P2 FMUL.FTZ R112, R107, R113.reuse ;  /* 0x000000716b702220 */ /* 0x080fe20000410000 */
[----:B------:R-:W-:Y:S01]  /*6800*/  MOV R107, RZ ;  /* 0x000000ff006b7202 */ /* 0x000fe20000000f00 */
[----:B------:R-:W-:Y:S01]  /*6810*/  @P2 FMUL.FTZ R107, R116, R113 ;  /* 0x00000071746b2220 */ /* 0x000fe20000410000 */
[----:B------:R-:W-:Y:S01]  /*6820*/  FMUL.FTZ R116, R124, UR5 ;  /* 0x000000057c747c20 */ /* 0x000fe20008410000 */
[----:B------:R-:W-:-:S02]  /*6830*/  MOV R113, RZ ;  /* 0x000000ff00717202 */ /* 0x000fc40000000f00 */
[----:B------:R-:W-:Y:S01]  /*6840*/  ISETP.GE.U32.AND P2, PT, R122, RZ, PT ;  /* 0x000000ff7a00720c */ /* 0x000fe20003f46070 */
[----:B------:R-:W-:-:S03]  /*6850*/  FMUL.FTZ R116, R116, UR4 ;  /* 0x0000000474747c20 */ /* 0x000fc60008410000 */
[----:B------:R-:W-:Y:S01]  /*6860*/  ISETP.GE.U32.AND.EX P2, PT, R123, 0x1000000, PT, P2 ;  /* 0x010000007b00780c */ /* 0x000fe20003f46120 */
[-C--:B------:R-:W-:Y:S01]  /*6870*/  @P4 FMUL.FTZ R113, R98, R116.reuse ;  /* 0x0000007462714220 */ /* 0x080fe20000410000 */
[----:B------:R-:W-:Y:S01]  /*6880*/  MOV R98, RZ ;  /* 0x000000ff00627202 */ /* 0x000fe20000000f00 */
[----:B------:R-:W-:Y:S01]  /*6890*/  @P4 FMUL.FTZ R98, R117, R116 ;  /* 0x0000007475624220 */ /* 0x000fe20000410000 */
[----:B------:R-:W-:Y:S01]  /*68a0*/  FMUL.FTZ R117, R118, UR5 ;  /* 0x0000000576757c20 */ /* 0x000fe20008410000 */
[----:B------:R-:W-:Y:S01]  /*68b0*/  @P3 HADD2.F32 R118, -RZ, R99.H0_H0 ;  /* 0x20000063ff763230 */ /* 0x000fe20000004100 */
[----:B------:R-:W-:Y:S02]  /*68c0*/  MOV R116, RZ ;  /* 0x000000ff00747202 */ /* 0x000fe40000000f00 */
[----:B------:R-:W-:Y:S01]  /*68d0*/  FMUL.FTZ R117, R117, UR4 ;  /* 0x0000000475757c20 */ /* 0x000fe20008410000 */
[----:B------:R-:W-:-:S03]  /*68e0*/  F2FP.F16.F32.PACK_AB R98, R98, R107 ;  /* 0x0000006b6262723e */ /* 0x000fc600000000ff */
[-C--:B------:R-:W-:Y:S01]  /*68f0*/  @P3 FMUL.FTZ R116, R118, R117.reuse ;  /* 0x0000007576743220 */ /* 0x080fe20000410000 */
[----:B------:R-:W-:Y:S01]  /*6900*/  MOV R118, RZ ;  /* 0x000000ff00767202 */ /* 0x000fe20000000f00 */
[----:B------:R-:W-:Y:S01]  /*6910*/  @P3 FMUL.FTZ R118, R120, R117 ;  /* 0x0000007578763220 */ /* 0x000fe20000410000 */
[----:B------:R-:W-:Y:S01]  /*6920*/  FMUL.FTZ R120, R119, UR5 ;  /* 0x0000000577787c20 */ /* 0x000fe20008410000 */
[----:B------:R-:W-:Y:S01]  /*6930*/  @P2 HADD2.F32 R121, -RZ, R67.H1_H1 ;  /* 0x30000043ff792230 */ /* 0x000fe20000004100 */
[----:B------:R-:W-:Y:S01]  /*6940*/  MOV R117, RZ ;  /* 0x000000ff00757202 */ /* 0x000fe20000000f00 */
[----:B------:R-:W-:Y:S02]  /*6950*/  @P2 HADD2.F32 R119, -RZ, R99.H1_H1 ;  /* 0x30000063ff772230 */ /* 0x000fe40000004100 */
[----:B------:R-:W-:Y:S01]  /*6960*/  FMUL.FTZ R120, R120, UR4 ;  /* 0x0000000478787c20 */ /* 0x000fe20008410000 */
[----:B------:R-:W-:-:S03]  /*6970*/  MOV R99, RZ ;  /* 0x000000ff00637202 */ /* 0x000fc60000000f00 */
[-C--:B------:R-:W-:Y:S01]  /*6980*/  @P2 FMUL.FTZ R99, R121, R120.reuse ;  /* 0x0000007879632220 */ /* 0x080fe20000410000 */
[----:B------:R-:W-:-:S04]  /*6990*/  @P2 FMUL.FTZ R117, R119, R120 ;  /* 0x0000007877752220 */ /* 0x000fc80000410000 */
[----:B------:R-:W-:-:S07]  /*69a0*/  F2FP.F16.F32.PACK_AB R99, R99, R118 ;  /* 0x000000766363723e */ /* 0x000fce00000000ff */
.L_x_3085:
        /* <DEDUP_REMOVED lines=15> */
[----:B------:R-:W-:Y:S01]  /*6aa0*/  FFMA.FTZ R48, R48, UR13, R101 ;  /* 0x0000000d30307c23 */ /* 0x000fe20008010065 */
[----:B------:R-:W-:Y:S01]  /*6ab0*/  FADD.FTZ R95, R39, -R95 ;  /* 0x8000005f275f7221 */ /* 0x000fe20000010000 */
[----:B------:R-:W-:Y:S01]  /*6ac0*/  FFMA.FTZ R49, R49, UR13, R101 ;  /* 0x0000000d31317c23 */ /* 0x000fe20008010065 */
[----:B------:R-:W-:Y:S01]  /*6ad0*/  FMUL.FTZ R92, R44, UR12 ;  /* 0x0000000c2c5c7c20 */ /* 0x000fe20008410000 */
[----:B------:R-:W-:Y:S01]  /*6ae0*/  MOV R44, RZ ;  /* 0x000000ff002c7202 */ /* 0x000fe20000000f00 */
[----:B------:R-:W-:Y:S01]  /*6af0*/  FMUL.FTZ R95, R95, UR12 ;  /* 0x0000000c5f5f7c20 */ /* 0x000fe20008410000 */
[----:B------:R-:W-:Y:S01]  /*6b00*/  FADD.FTZ R48, R40, -R48 ;  /* 0x8000003028307221 */ /* 0x000fe20000010000 */
[----:B------:R-:W-:Y:S01]  /*6b10*/  FMUL.FTZ R39, R92, UR5 ;  /* 0x000000055c277c20 */ /* 0x000fe20008410000 */
[----:B------:R-:W-:Y:S01]  /*6b20*/  FADD.FTZ R49, R41, -R49 ;  /* 0x8000003129317221 */ /* 0x000fe20000010000 */
[----:B-----5:R-:W-:-:S02]  /*6b30*/  @P2 HADD2.F32 R38, -RZ, R96.H0_H0 ;  /* 0x20000060ff262230 */ /* 0x020fc40000004100 */
[----:B------:R-:W-:Y:S01]  /*6b40*/  FMUL.FTZ R93, R95, UR5 ;  /* 0x000000055f5d7c20 */ /* 0x000fe20008410000 */
[----:B------:R-:W-:Y:S01]  /*6b50*/  FMUL.FTZ R39, R39, UR4 ;  /* 0x0000000427277c20 */ /* 0x000fe20008410000 */
[----:B------:R-:W-:Y:S01]  /*6b60*/  @P2 HADD2.F32 R46, -RZ, R68.H0_H0 ;  /* 0x20000044ff2e2230 */ /* 0x000fe20000004100 */
[----:B------:R-:W-:Y:S01]  /*6b70*/  MOV R41, RZ ;  /* 0x000000ff00297202 */ /* 0x000fe20000000f00 */
[----:B------:R-:W-:Y:S02]  /*6b80*/  @P3 HADD2.F32 R96, -RZ, R96.H1_H1 ;  /* 0x30000060ff603230 */ /* 0x000fe40000004100 */
[C---:B------:R-:W-:Y:S01]  /*6b90*/  @P2 FMUL.FTZ R44, R39.reuse, R38 ;  /* 0x00000026272c2220 */ /* 0x040fe20000410000 */
[----:B------:R-:W-:Y:S01]  /*6ba0*/  MOV R38, RZ ;  /* 0x000000ff00267202 */ /* 0x000fe20000000f00 */
[----:B------:R-:W-:Y:S01]  /*6bb0*/  @P2 FMUL.FTZ R38, R39, R46 ;  /* 0x0000002e27262220 */ /* 0x000fe20000410000 */
[----:B------:R-:W-:Y:S01]  /*6bc0*/  @P3 HADD2.F32 R94, -RZ, R68.H1_H1 ;  /* 0x30000044ff5e3230 */ /* 0x000fe20000004100 */
[----:B------:R-:W-:Y:S01]  /*6bd0*/  LOP3.LUT P2, RZ, R114, 0xff0000, RZ, 0xc0, !PT ;  /* 0x00ff000072ff7812 */ /* 0x000fe2000784c0ff */
[----:B------:R-:W-:Y:S01]  /*6be0*/  FMUL.FTZ R93, R93, UR4 ;  /* 0x000000045d5d7c20 */ /* 0x000fe20008410000 */
[----:B------:R-:W-:Y:S01]  /*6bf0*/  MOV R46, RZ ;  /* 0x000000ff002e7202 */ /* 0x000fe20000000f00 */
[--C-:B------:R-:W-:Y:S01]  /*6c00*/  FFMA.FTZ R50, R50, UR13, R101.reuse ;  /* 0x0000000d32327c23 */ /* 0x100fe20008010065 */
[----:B------:R-:W-:Y:S01]  /*6c10*/  MOV R39, RZ ;  /* 0x000000ff00277202 */ /* 0x000fe20000000f00 */
[C---:B------:R-:W-:Y:S01]  /*6c20*/  @P3 FMUL.FTZ R46, R93.reuse, R96 ;  /* 0x000000605d2e3220 */ /* 0x040fe20000410000 */
[----:B------:R-:W-:Y:S01]  /*6c30*/  @P3 FMUL.FTZ R39, R93, R94 ;  /* 0x0000005e5d273220 */ /* 0x000fe20000410000 */
[----:B------:R-:W-:Y:S01]  /*6c40*/  FMUL.FTZ R93, R48, UR12 ;  /* 0x0000000c305d7c20 */ /* 0x000fe20008410000 */
[----:B------:R-:W-:Y:S01]  /*6c50*/  MOV R48, RZ ;  /* 0x000000ff00307202 */ /* 0x000fe20000000f00 */
[----:B------:R-:W-:Y:S01]  /*6c60*/  FADD.FTZ R50, R42, -R50 ;  /* 0x800000322a327221 */ /* 0x000fe20000010000 */
[--C-:B------:R-:W-:Y:S01]  /*6c70*/  FFMA.FTZ R51, R51, UR13, R101.reuse ;  /* 0x0000000d33337c23 */ /* 0x100fe20008010065 */
[----:B------:R-:W-:Y:S01]  /*6c80*/  FMUL.FTZ R94, R93, UR5 ;  /* 0x000000055d5e7c20 */ /* 0x000fe20008410000 */
[----:B------:R-:W-:Y:S01]  /*6c90*/  FFMA.FTZ R104, R104, UR13, R101 ;  /* 0x0000000d68687c23 */ /* 0x000fe20008010065 */
[----:B------:R-:W-:-:S02]  /*6ca0*/  @P2 HADD2.F32 R40, -RZ, R97.H0_H0 ;  /* 0x20000061ff282230 */ /* 0x000fc40000004100 */
[----:B------:R-:W-:Y:S01]  /*6cb0*/  FADD.FTZ R51, R43, -R51 ;  /* 0x800000332b337221 */ /* 0x000fe20000010000 */
[----:B------:R-:W-:Y:S01]  /*6cc0*/  FMUL.FTZ R94, R94, UR4 ;  /* 0x000000045e5e7c20 */ /* 0x000fe20008410000 */
[----:B------:R-:W-:Y:S02]  /*6cd0*/  @P2 HADD2.F32 R96, -RZ, R69.H0_H0 ;  /* 0x20000045ff602230 */ /* 0x000fe40000004100 */
[----:B------:R-:W-:Y:S01]  /*6ce0*/  FFMA.FTZ R101, R105, UR13, R101 ;  /* 0x0000000d69657c23 */ /* 0x000fe20008010065 */
[----:B------:R-:W-:Y:S01]  /*6cf0*/  F2FP.F16.F32.PACK_AB R92, R95, R92 ;  /* 0x0000005c5f5c723e */ /* 0x000fe200000000ff */
[C---:B------:R-:W-:Y:S01]  /*6d00*/  @P2 FMUL.FTZ R48, R94.reuse, R40 ;  /* 0x000000285e302220 */ /* 0x040fe20000410000 */
[----:B------:R-:W-:Y:S01]  /*6d10*/  MOV R40, RZ ;  /* 0x000000ff00287202 */ /* 0x000fe20000000f00 */
[----:B------:R-:W-:Y:S01]  /*6d20*/  @P2 FMUL.FTZ R40, R94, R96 ;  /* 0x000000605e282220 */ /* 0x000fe20000410000 */
[----:B------:R-:W-:Y:S01]  /*6d30*/  LOP3.LUT P2, RZ, R114, 0xff000000, RZ, 0xc0, !PT ;  /* 0xff00000072ff7812 */ /* 0x000fe2000784c0ff */
[----:B------:R-:W-:Y:S01]  /*6d40*/  FMUL.FTZ R96, R49, UR12 ;  /* 0x0000000c31607c20 */ /* 0x000fe20008410000 */
[----:B------:R-:W-:Y:S01]  /*6d50*/  MOV R49, RZ ;  /* 0x000000ff00317202 */ /* 0x000fe20000000f00 */
[----:B------:R-:W-:Y:S01]  /*6d60*/  FADD.FTZ R101, R47, -R101 ;  /* 0x800000652f657221 */ /* 0x000fe20000010000 */
[----:B------:R-:W-:Y:S01]  /*6d70*/  MOV R47, RZ ;  /* 0x000000ff002f7202 */ /* 0x000fe20000000f00 */
[C---:B------:R-:W-:Y:S01]  /*6d80*/  FMUL.FTZ R94, R96.reuse, UR5 ;  /* 0x00000005605e7c20 */ /* 0x040fe20008410000 */
[----:B------:R-:W-:Y:S01]  /*6d90*/  F2FP.F16.F32.PACK_AB R93, R96, R93 ;  /* 0x0000005d605d723e */ /* 0x000fe200000000ff */
[----:B------:R-:W-:-:S02]  /*6da0*/  FMUL.FTZ R101, R101, UR12 ;  /* 0x0000000c65657c20 */ /* 0x000fc40008410000 */
[----:B------:R-:W-:-:S04]  /*6db0*/  FMUL.FTZ R94, R94, UR4 ;  /* 0x000000045e5e7c20 */ /* 0x000fc80008410000 */
[----:B------:R-:W-:-:S05]  /*6dc0*/  @P2 HADD2.F32 R97, -RZ, R97.H1_H1 ;  /* 0x30000061ff612230 */ /* 0x000fca0000004100 */
[----:B------:R-:W-:Y:S01]  /*6dd0*/  @P2 FMUL.FTZ R49, R94, R97 ;  /* 0x000000615e312220 */ /* 0x000fe20000410000 */
[----:B------:R-:W-:-:S05]  /*6de0*/  @P2 HADD2.F32 R97, -RZ, R69.H1_H1 ;  /* 0x30000045ff612230 */ /* 0x000fca0000004100 */
[----:B------:R-:W-:Y:S01]  /*6df0*/  @P2 FMUL.FTZ R41, R94, R97 ;  /* 0x000000615e292220 */ /* 0x000fe20000410000 */
[----:B------:R-:W-:Y:S01]  /*6e00*/  LOP3.LUT P2, RZ, R115, 0xff, RZ, 0xc0, !PT ;  /* 0x000000ff73ff7812 */ /* 0x000fe2000784c0ff */
[----:B------:R-:W-:Y:S01]  /*6e10*/  FMUL.FTZ R94, R50, UR12 ;  /* 0x0000000c325e7c20 */ /* 0x000fe20008410000 */
[----:B------:R-:W-:Y:S02]  /*6e20*/  MOV R50, RZ ;  /* 0x000000ff00327202 */ /* 0x000fe40000000f00 */
[----:B------:R-:W-:Y:S01]  /*6e30*/  F2FP.F16.F32.PACK_AB R41, R41, R40 ;  /* 0x000000282929723e */ /* 0x000fe200000000ff */
[----:B------:R-:W-:Y:S01]  /*6e40*/  FMUL.FTZ R97, R94, UR5 ;  /* 0x000000055e617c20 */ /* 0x000fe20008410000 */
[----:B------:R-:W-:-:S03]  /*6e50*/  F2FP.F16.F32.PACK_AB R40, R39, R38 ;  /* 0x000000262728723e */ /* 0x000fc600000000ff */
[----:B------:R-:W-:-:S04]  /*6e60*/  FMUL.FTZ R97, R97, UR4 ;  /* 0x0000000461617c20 */ /* 0x000fc80008410000 */
[----:B------:R-:W-:Y:S02]  /*6e70*/  @P2 HADD2.F32 R42, -RZ, R98.H0_H0 ;  /* 0x20000062ff2a2230 */ /* 0x000fe40000004100 */
[----:B------:R-:W-:-:S03]  /*6e80*/  @P2 HADD2.F32 R102, -RZ, R70.H0_H0 ;  /* 0x20000046ff662230 */ /* 0x000fc60000004100 */
[C---:B------:R-:W-:Y:S01]  /*6e90*/  @P2 FMUL.FTZ R50, R97.reuse, R42 ;  /* 0x0000002a61322220 */ /* 0x040fe20000410000 */
[----:B------:R-:W-:Y:S01]  /*6ea0*/  MOV R42, RZ ;  /* 0x000000ff002a7202 */ /* 0x000fe20000000f00 */
[----:B------:R-:W-:Y:S01]  /*6eb0*/  @P2 FMUL.FTZ R42, R97, R102 ;  /* 0x00000066612a2220 */ /* 0x000fe20000410000 */
[----:B------:R-:W-:Y:S01]  /*6ec0*/  LOP3.LUT P2, RZ, R115, 0xff00, RZ, 0xc0, !PT ;  /* 0x0000ff0073ff7812 */ /* 0x000fe2000784c0ff */
[----:B------:R-:W-:Y:S01]  /*6ed0*/  FMUL.FTZ R102, R51, UR12 ;  /* 0x0000000c33667c20 */ /* 0x000fe20008410000 */
[----:B------:R-:W-:Y:S02]  /*6ee0*/  MOV R51, RZ ;  /* 0x000000ff00337202 */ /* 0x000fe40000000f00 */
[----:B------:R-:W-:Y:S01]  /*6ef0*/  MOV R97, RZ ;  /* 0x000000ff00617202 */ /* 0x000fe20000000f00 */
[C---:B------:R-:W-:Y:S01]  /*6f00*/  FMUL.FTZ R43, R102.reuse, UR5 ;  /* 0x00000005662b7c20 */ /* 0x040fe20008410000 */
[----:B------:R-:W-:-:S03]  /*6f10*/  F2FP.F16.F32.PACK_AB R94, R102, R94 ;  /* 0x0000005e665e723e */ /* 0x000fc600000000ff */
[----:B------:R-:W-:-:S04]  /*6f20*/  FMUL.FTZ R43, R43, UR4 ;  /* 0x000000042b2b7c20 */ /* 0x000fc80008410000 */
[----:B------:R-:W-:-:S05]  /*6f30*/  @P2 HADD2.F32 R98, -RZ, R98.H1_H1 ;  /* 0x30000062ff622230 */ /* 0x000fca0000004100 */
[----:B------:R-:W-:Y:S01]  /*6f40*/  @P2 FMUL.FTZ R51, R43, R98 ;  /* 0x000000622b332220 */ /* 0x000fe20000410000 */
[----:B------:R-:W-:-:S05]  /*6f50*/  @P2 HADD2.F32 R98, -RZ, R70.H1_H1 ;  /* 0x30000046ff622230 */ /* 0x000fca0000004100 */
[----:B------:R-:W-:Y:S01]  /*6f60*/  @P2 FMUL.FTZ R97, R43, R98 ;  /* 0x000000622b612220 */ /* 0x000fe20000410000 */
[----:B------:R-:W-:Y:S01]  /*6f70*/  LOP3.LUT P2, RZ, R115, 0xff0000, RZ, 0xc0, !PT ;  /* 0x00ff000073ff7812 */ /* 0x000fe2000784c0ff */
[----:B------:R-:W-:Y:S01]  /*6f80*/  FADD.FTZ R98, R45, -R104 ;  /* 0x800000682d627221 */ /* 0x000fe20000010000 */
[----:B------:R-:W-:Y:S02]  /*6f90*/  MOV R45, RZ ;  /* 0x000000ff002d7202 */ /* 0x000fe40000000f00 */
[----:B------:R-:W-:Y:S01]  /*6fa0*/  F2FP.F16.F32.PACK_AB R42, R97, R42 ;  /* 0x0000002a612a723e */ /* 0x000fe200000000ff */
[----:B------:R-:W-:-:S04]  /*6fb0*/  FMUL.FTZ R98, R98, UR12 ;  /* 0x0000000c62627c20 */ /* 0x000fc80008410000 */
[----:B------:R-:W-:Y:S01]  /*6fc0*/  FMUL.FTZ R103, R98, UR5 ;  /* 0x0000000562677c20 */ /* 0x000fe20008410000 */
[----:B------:R-:W-:-:S03]  /*6fd0*/  F2FP.F16.F32.PACK_AB R95, R101, R98 ;  /* 0x00000062655f723e */ /* 0x000fc600000000ff */
[----:B------:R-:W-:Y:S02]  /*6fe0*/  @P2 HADD2.F32 R43, -RZ, R99.H0_H0 ;  /* 0x20000063ff2b2230 */ /* 0x000fe40000004100 */
[----:B------:R-:W-:Y:S01]  /*6ff0*/  FMUL.FTZ R103, R103, UR4 ;  /* 0x0000000467677c20 */ /* 0x000fe20008410000 */
[----:B------:R-:W-:-:S03]  /*7000*/  @P2 HADD2.F32 R104, -RZ, R71.H0_H0 ;  /* 0x20000047ff682230 */ /* 0x000fc60000004100 */
[C---:B------:R-:W-:Y:S01]  /*7010*/  @P2 FMUL.FTZ R45, R103.reuse, R43 ;  /* 0x0000002b672d2220 */ /* 0x040fe20000410000 */
[----:B------:R-:W-:Y:S01]  /*7020*/  MOV R43, RZ ;  /* 0x000000ff002b7202 */ /* 0x000fe20000000f00 */
[----:B------:R-:W-:Y:S01]  /*7030*/  @P2 FMUL.FTZ R43, R103, R104 ;  /* 0x00000068672b2220 */ /* 0x000fe20000410000 */
[----:B------:R-:W-:Y:S01]  /*7040*/  ISETP.GE.U32.AND P2, PT, R114, RZ, PT ;  /* 0x000000ff7200720c */ /* 0x000fe20003f46070 */
[----:B------:R-:W-:-:S03]  /*7050*/  FMUL.FTZ R103, R101, UR5 ;  /* 0x0000000565677c20 */ /* 0x000fc60008410000 */
        /* <DEDUP_REMOVED lines=9> */
.L_x_3086:
        /* <DEDUP_REMOVED lines=14> */
[----:B-----5:R-:W-:-:S02]  /*71d0*/  @P2 HADD2.F32 R38, -RZ, R96.H0_H0 ;  /* 0x20000060ff262230 */ /* 0x020fc40000004100 */
[----:B------:R-:W-:Y:S01]  /*71e0*/  FMUL.FTZ R46, R46, UR5 ;  /* 0x000000052e2e7c20 */ /* 0x000fe20008410000 */
[----:B------:R-:W-:Y:S01]  /*71f0*/  FMUL.FTZ R102, R44, UR4 ;  /* 0x000000042c667c20 */ /* 0x000fe20008410000 */
[----:B------:R-:W-:Y:S01]  /*7200*/  @P2 HADD2.F32 R103, -RZ, R68.H0_H0 ;  /* 0x20000044ff672230 */ /* 0x000fe20000004100 */
[----:B------:R-:W-:Y:S01]  /*7210*/  MOV R44, RZ ;  /* 0x000000ff002c7202 */ /* 0x000fe20000000f00 */
[----:B------:R-:W-:Y:S01]  /*7220*/  FMUL.FTZ R48, R48, UR5 ;  /* 0x0000000530307c20 */ /* 0x000fe20008410000 */
[-C--:B------:R-:W-:Y:S01]  /*7230*/  @P2 FMUL.FTZ R44, R38, R102.reuse ;  /* 0x00000066262c2220 */ /* 0x080fe20000410000 */
[----:B------:R-:W-:Y:S01]  /*7240*/  MOV R38, RZ ;  /* 0x000000ff00267202 */ /* 0x000fe20000000f00 */
[----:B------:R-:W-:Y:S01]  /*7250*/  @P2 FMUL.FTZ R38, R103, R102 ;  /* 0x0000006667262220 */ /* 0x000fe20000410000 */
[----:B------:R-:W-:Y:S01]  /*7260*/  LOP3.LUT P2, RZ, R114, 0xff00, RZ, 0xc0, !PT ;  /* 0x0000ff0072ff7812 */ /* 0x000fe2000784c0ff */
[--C-:B------:R-:W-:Y:S01]  /*7270*/  FFMA.FTZ R50, R50, UR13, R101.reuse ;  /* 0x0000000d32327c23 */ /* 0x100fe20008010065 */
[----:B------:R-:W-:Y:S01]  /*7280*/  MOV R41, RZ ;  /* 0x000000ff00297202 */ /* 0x000fe20000000f00 */
[--C-:B------:R-:W-:Y:S01]  /*7290*/  FFMA.FTZ R51, R51, UR13, R101.reuse ;  /* 0x0000000d33337c23 */ /* 0x100fe20008010065 */
[----:B------:R-:W-:Y:S01]  /*72a0*/  LOP3.LUT P4, RZ, R115, 0xff00, RZ, 0xc0, !PT ;  /* 0x0000ff0073ff7812 */ /* 0x000fe2000788c0ff */
[----:B------:R-:W-:Y:S01]  /*72b0*/  FADD.FTZ R50, R42, -R50 ;  /* 0x800000322a327221 */ /* 0x000fe20000010000 */
[----:B------:R-:W-:Y:S01]  /*72c0*/  FFMA.FTZ R104, R104, UR13, R101 ;  /* 0x0000000d68687c23 */ /* 0x000fe20008010065 */
[----:B------:R-:W-:Y:S01]  /*72d0*/  FADD.FTZ R51, R43, -R51 ;  /* 0x800000332b337221 */ /* 0x000fe20000010000 */
[----:B------:R-:W-:Y:S01]  /*72e0*/  LOP3.LUT P3, RZ, R115, 0xff0000, RZ, 0xc0, !PT ;  /* 0x00ff000073ff7812 */ /* 0x000fe2000786c0ff */
[----:B------:R-:W-:Y:S01]  /*72f0*/  FMUL.FTZ R50, R50, UR12 ;  /* 0x0000000c32327c20 */ /* 0x000fe20008410000 */
[----:B------:R-:W-:Y:S01]  /*7300*/  FADD.FTZ R45, R45, -R104 ;  /* 0x800000682d2d7221 */ /* 0x000fe20000010000 */
[----:B------:R-:W-:Y:S01]  /*7310*/  FMUL.FTZ R51, R51, UR12 ;  /* 0x0000000c33337c20 */ /* 0x000fe20008410000 */
[----:B------:R-:W-:Y:S01]  /*7320*/  FFMA.FTZ R101, R105, UR13, R101 ;  /* 0x0000000d69657c23 */ /* 0x000fe20008010065 */
        /* <DEDUP_REMOVED lines=12> */
[----:B------:R-:W-:Y:S01]  /*73f0*/  FMUL.FTZ R45, R45, UR12 ;  /* 0x0000000c2d2d7c20 */ /* 0x000fe20008410000 */
[----:B------:R-:W-:Y:S01]  /*7400*/  MOV R51, RZ ;  /* 0x000000ff00337202 */ /* 0x000fe20000000f00 */
[----:B------:R-:W-:Y:S01]  /*7410*/  FADD.FTZ R47, R47, -R101 ;  /* 0x800000652f2f7221 */ /* 0x000fe20000010000 */
[----:B------:R-:W-:Y:S01]  /*7420*/  FMUL.FTZ R43, R43, UR4 ;  /* 0x000000042b2b7c20 */ /* 0x000fe20008410000 */
[----:B------:R-:W-:-:S02]  /*7430*/  FMUL.FTZ R45, R45, UR5 ;  /* 0x000000052d2d7c20 */ /* 0x000fc40008410000 */
[----:B------:R-:W-:-:S03]  /*7440*/  FMUL.FTZ R47, R47, UR12 ;  /* 0x0000000c2f2f7c20 */ /* 0x000fc60008410000 */
[----:B------:R-:W-:Y:S02]  /*7450*/  @P2 HADD2.F32 R40, -RZ, R97.H0_H0 ;  /* 0x20000061ff282230 */ /* 0x000fe40000004100 */
[----:B------:R-:W-:-:S03]  /*7460*/  @P2 HADD2.F32 R102, -RZ, R69.H0_H0 ;  /* 0x20000045ff662230 */ /* 0x000fc60000004100 */
[-C--:B------:R-:W-:Y:S01]  /*7470*/  @P2 FMUL.FTZ R48, R40, R96.reuse ;  /* 0x0000006028302220 */ /* 0x080fe20000410000 */
[----:B------:R-:W-:Y:S01]  /*7480*/  MOV R40, RZ ;  /* 0x000000ff00287202 */ /* 0x000fe20000000f00 */
[----:B------:R-:W-:Y:S01]  /*7490*/  @P2 FMUL.FTZ R40, R102, R96 ;  /* 0x0000006066282220 */ /* 0x000fe20000410000 */
[----:B------:R-:W-:Y:S01]  /*74a0*/  LOP3.LUT P2, RZ, R114, 0xff000000, RZ, 0xc0, !PT ;  /* 0xff00000072ff7812 */ /* 0x000fe2000784c0ff */
[----:B------:R-:W-:Y:S01]  /*74b0*/  FMUL.FTZ R96, R49, UR5 ;  /* 0x0000000531607c20 */ /* 0x000fe20008410000 */
[----:B------:R-:W-:-:S03]  /*74c0*/  MOV R49, RZ ;  /* 0x000000ff00317202 */ /* 0x000fc60000000f00 */
[----:B------:R-:W-:-:S08]  /*74d0*/  FMUL.FTZ R96, R96, UR4 ;  /* 0x0000000460607c20 */ /* 0x000fd00008410000 */
[----:B------:R-:W-:-:S05]  /*74e0*/  @P2 HADD2.F32 R97, -RZ, R97.H1_H1 ;  /* 0x30000061ff612230 */ /* 0x000fca0000004100 */
[----:B------:R-:W-:Y:S01]  /*74f0*/  @P2 FMUL.FTZ R49, R97, R96 ;  /* 0x0000006061312220 */ /* 0x000fe20000410000 */
[----:B------:R-:W-:-:S05]  /*7500*/  @P2 HADD2.F32 R97, -RZ, R69.H1_H1 ;  /* 0x30000045ff612230 */ /* 0x000fca0000004100 */
[----:B------:R-:W-:Y:S01]  /*7510*/  @P2 FMUL.FTZ R41, R97, R96 ;  /* 0x0000006061292220 */ /* 0x000fe20000410000 */
[----:B------:R-:W-:Y:S01]  /*7520*/  LOP3.LUT P2, RZ, R115, 0xff, RZ, 0xc0, !PT ;  /* 0x000000ff73ff7812 */ /* 0x000fe2000784c0ff */
[----:B------:R-:W-:Y:S01]  /*7530*/  FMUL.FTZ R96, R50, UR4 ;  /* 0x0000000432607c20 */ /* 0x000fe20008410000 */
[----:B------:R-:W-:Y:S02]  /*7540*/  MOV R50, RZ ;  /* 0x000000ff00327202 */ /* 0x000fe40000000f00 */
[----:B------:R-:W-:Y:S02]  /*7550*/  F2FP.F16.F32.PACK_AB R41, R41, R40 ;  /* 0x000000282929723e */ /* 0x000fe400000000ff */
[----:B------:R-:W-:-:S07]  /*7560*/  F2FP.F16.F32.PACK_AB R40, R39, R38 ;  /* 0x000000262728723e */ /* 0x000fce00000000ff */
[----:B------:R-:W-:Y:S02]  /*7570*/  @P2 HADD2.F32 R42, -RZ, R98.H0_H0 ;  /* 0x20000062ff2a2230 */ /* 0x000fe40000004100 */
[----:B------:R-:W-:Y:S02]  /*7580*/  @P2 HADD2.F32 R97, -RZ, R70.H0_H0 ;  /* 0x20000046ff612230 */ /* 0x000fe40000004100 */
[----:B------:R-:W-:Y:S02]  /*7590*/  @P4 HADD2.F32 R98, -RZ, R98.H1_H1 ;  /* 0x30000062ff624230 */ /* 0x000fe40000004100 */
[-C--:B------:R-:W-:Y:S01]  /*75a0*/  @P2 FMUL.FTZ R50, R42, R96.reuse ;  /* 0x000000602a322220 */ /* 0x080fe20000410000 */
[----:B------:R-:W-:Y:S01]  /*75b0*/  MOV R42, RZ ;  /* 0x000000ff002a7202 */ /* 0x000fe20000000f00 */
[----:B------:R-:W-:Y:S01]  /*75c0*/  @P2 FMUL.FTZ R42, R97, R96 ;  /* 0x00000060612a2220 */ /* 0x000fe20000410000 */
[----:B------:R-:W-:Y:S01]  /*75d0*/  ISETP.GE.U32.AND P2, PT, R114, RZ, PT ;  /* 0x000000ff7200720c */ /* 0x000fe20003f46070 */
[----:B------:R-:W-:Y:S01]  /*75e0*/  @P4 HADD2.F32 R97, -RZ, R70.H1_H1 ;  /* 0x30000046ff614230 */ /* 0x000fe20000004100 */
[----:B------:R-:W-:Y:S01]  /*75f0*/  MOV R96, RZ ;  /* 0x000000ff00607202 */ /* 0x000fe20000000f00 */
[----:B------:R-:W-:Y:S01]  /*7600*/  @P4 FMUL.FTZ R51, R98, R43 ;  /* 0x0000002b62334220 */ /* 0x000fe20000410000 */
[----:B------:R-:W-:Y:S01]  /*7610*/  ISETP.GE.U32.AND.EX P2, PT, R115, 0x1000000, PT, P2 ;  /* 0x010000007300780c */ /* 0x000fe20003f46120 */
[----:B------:R-:W-:-:S02]  /*7620*/  @P3 HADD2.F32 R98, -RZ, R71.H0_H0 ;  /* 0x20000047ff623230 */ /* 0x000fc40000004100 */
[----:B------:R-:W-:Y:S01]  /*7630*/  @P4 FMUL.FTZ R96, R97, R43 ;  /* 0x0000002b61604220 */ /* 0x000fe20000410000 */
[----:B------:R-:W-:Y:S02]  /*7640*/  @P3 HADD2.F32 R43, -RZ, R99.H0_H0 ;  /* 0x20000063ff2b3230 */ /* 0x000fe40000004100 */
[----:B------:R-:W-:Y:S01]  /*7650*/  FMUL.FTZ R97, R45, UR4 ;  /* 0x000000042d617c20 */ /* 0x000fe20008410000 */
[----:B------:R-:W-:Y:S02]  /*7660*/  MOV R45, RZ ;  /* 0x000000ff002d7202 */ /* 0x000fe40000000f00 */
[----:B------:R-:W-:Y:S01]  /*7670*/  F2FP.F16.F32.PACK_AB R42, R96, R42 ;  /* 0x0000002a602a723e */ /* 0x000fe200000000ff */
[-C--:B------:R-:W-:Y:S01]  /*7680*/  @P3 FMUL.FTZ R45, R43, R97.reuse ;  /* 0x000000612b2d3220 */ /* 0x080fe20000410000 */
[----:B------:R-:W-:Y:S01]  /*7690*/  MOV R43, RZ ;  /* 0x000000ff002b7202 */ /* 0x000fe20000000f00 */
[----:B------:R-:W-:Y:S01]  /*76a0*/  @P3 FMUL.FTZ R43, R98, R97 ;  /* 0x00000061622b3220 */ /* 0x000fe20000410000 */
[----:B------:R-:W-:Y:S01]  /*76b0*/  FMUL.FTZ R98, R47, UR5 ;  /* 0x000000052f627c20 */ /* 0x000fe20008410000 */
[----:B------:R-:W-:Y:S01]  /*76c0*/  MOV R97, RZ ;  /* 0x000000ff00617202 */ /* 0x000fe20000000f00 */
[----:B------:R-:W-:Y:S01]  /*76d0*/  @P2 HADD2.F32 R101, -RZ, R71.H1_H1 ;  /* 0x30000047ff652230 */ /* 0x000fe20000004100 */
[----:B------:R-:W-:Y:S01]  /*76e0*/  MOV R47, RZ ;  /* 0x000000ff002f7202 */ /* 0x000fe20000000f00 */
[----:B------:R-:W-:Y:S01]  /*76f0*/  FMUL.FTZ R98, R98, UR4 ;  /* 0x0000000462627c20 */ /* 0x000fe20008410000 */
[----:B------:R-:W-:-:S03]  /*7700*/  @P2 HADD2.F32 R99, -RZ, R99.H1_H1 ;  /* 0x30000063ff632230 */ /* 0x000fc60000004100 */
[-C--:B------:R-:W-:Y:S02]  /*7710*/  @P2 FMUL.FTZ R97, R101, R98.reuse ;  /* 0x0000006265612220 */ /* 0x080fe40000410000 */
[----:B------:R-:W-:-:S03]  /*7720*/  @P2 FMUL.FTZ R47, R99, R98 ;  /* 0x00000062632f2220 */ /* 0x000fc60000410000 */
[----:B------:R-:W-:-:S07]  /*7730*/  F2FP.F16.F32.PACK_AB R43, R97, R43 ;  /* 0x0000002b612b723e */ /* 0x000fce00000000ff */
.L_x_3087:
[----:B------:R-:W0:Y:S01]  /*7740*/  @P0 LDC.64 R38, c[0x0][0x478] ;  /* 0x00011e00ff260b82 */ /* 0x000e220000000a00 */
[----:B------:R-:W-:Y:S01]  /*7750*/  MOV R96, 0x10 ;  /* 0x0000001000607802 */ /* 0x000fe20000000f00 */
[----:B0-----:R-:W-:-:S05]  /*7760*/  @P0 IMAD.WIDE.U32 R38, R37, 0x10, R38 ;  /* 0x0000001025260825 */ /* 0x001fca00078e0026 */
[----:B------:R0:W-:Y:S02]  /*7770*/  @P0 STG.E.128 desc[UR14][R38.64], R92 ;  /* 0x0000005c26000986 */ /* 0x0001e4000c101d0e */
[----:B0-----:R-:W-:-:S05]  /*7780*/  IMAD.WIDE.U32 R38, R37, R96, UR26 ;  /* 0x0000001a25267e25 */ /* 0x001fca000f8e0060 */
[----:B------:R1:W-:Y:S01]  /*7790*/  STG.E.128 desc[UR14][R38.64], R40 ;  /* 0x0000002826007986 */ /* 0x0003e2000c101d0e */
[----:B------:R-:W-:Y:S05]  /*77a0*/  BRA `(.L_x_3088) ;  /* 0x0000004800447947 */ /* 0x000fea0003800000 */
.L_x_3077:
[----:B------:R-:W-:-:S05]  /*77b0*/  HFMA2 R96, -RZ, RZ, 0, 9.5367431640625e-07 ;  /* 0x00000010ff607431 */ /* 0x000fca00000001ff */
[----:B------:R-:W-:-:S06]  /*77c0*/  IMAD.WIDE.U32 R96, R173, R96, UR24 ;  /* 0x00000018ad607e25 */ /* 0x000fcc000f8e0060 */
[----:B------:R-:W5:Y:S01]  /*77d0*/  LDG.E.128 R96, desc[UR14][R96.64] ;  /* 0x0000000e60607981 */ /* 0x000f62000c1e1d00 */
[----:B------:R-:W-:-:S04]  /*77e0*/  UISETP.NE.U32.AND UP1, UPT, UR22, URZ, UPT ;  /* 0x000000ff1600728c */ /* 0x000fc8000bf25070 */
[----:B------:R-:W-:-:S09]  /*77f0*/  UISETP.NE.AND.EX UP1, UPT, UR23, URZ, UPT, UP1 ;  /* 0x000000ff1700728c */ /* 0x000fd2000bf25310 */
[----:B------:R-:W-:Y:S05]  /*7800*/  BRA.U UP1, `(.L_x_3089) ;  /* 0x0000000501bc7547 */ /* 0x000fea000b800000 */
[----:B------:R-:W-:Y:S01]  /*7810*/  FFMA.FTZ R169, R169, UR13, R101 ;  /* 0x0000000da9a97c23 */ /* 0x000fe20008010065 */
[----:B-----5:R-:W-:Y:S01]  /*7820*/  LOP3.LUT P0, RZ, R150, 0xff, RZ, 0xc0, !PT ;  /* 0x000000ff96ff7812 */ /* 0x020fe2000780c0ff */
[----:B------:R-:W-:Y:S01]  /*7830*/  HADD2.F32 R100, -RZ, R72.H0_H0 ;  /* 0x20000048ff647230 */ /* 0x000fe20000004100 */
[----:B------:R-:W-:Y:S01]  /*7840*/  UMOV UR4, UR7 ;  /* 0x0000000700047c82 */ /* 0x000fe20008000000 */
[----:B------:R-:W-:Y:S01]  /*7850*/  FADD.FTZ R169, R204, -R169 ;  /* 0x800000a9cca97221 */ /* 0x000fe20000010000 */
[--C-:B------:R-:W-:Y:S01]  /*7860*/  FFMA.FTZ R202, R202, UR13, R101.reuse ;  /* 0x0000000dcaca7c23 */ /* 0x100fe20008010065 */
[----:B------:R-:W-:Y:S01]  /*7870*/  MOV R168, RZ ;  /* 0x000000ff00a87202 */ /* 0x000fe20000000f00 */
[--C-:B------:R-:W-:Y:S01]  /*7880*/  FFMA.FTZ R201, R201, UR13, R101.reuse ;  /* 0x0000000dc9c97c23 */ /* 0x100fe20008010065 */
[----:B------:R-:W-:Y:S01]  /*7890*/  FFMA.FTZ R100, R169, UR12, R100 ;  /* 0x0000000ca9647c23 */ /* 0x000fe20008010064 */
[----:B------:R-:W-:Y:S01]  /*78a0*/  FADD.FTZ R202, R203, -R202 ;  /* 0x800000cacbca7221 */ /* 0x000fe20000010000 */
[----:B------:R-:W-:Y:S01]  /*78b0*/  FFMA.FTZ R199, R199, UR13, R101 ;  /* 0x0000000dc7c77c23 */ /* 0x000fe20008010065 */
[----:B------:R-:W-:Y:S01]  /*78c0*/  FADD.FTZ R201, R200, -R201 ;  /* 0x800000c9c8c97221 */ /* 0x000fe20000010000 */
[----:B------:R-:W-:Y:S01]  /*78d0*/  FMUL.FTZ R100, R100, UR5 ;  /* 0x0000000564647c20 */ /* 0x000fe20008410000 */
[----:B------:R-:W-:Y:S01]  /*78e0*/  FFMA.FTZ R170, R170, UR13, R101 ;  /* 0x0000000daaaa7c23 */ /* 0x000fe20008010065 */
[----:B------:R-:W-:-:S02]  /*78f0*/  @P0 HADD2.F32 R102, -RZ, R96.H0_H0 ;  /* 0x20000060ff660230 */ /* 0x000fc40000004100 */
[----:B------:R-:W-:Y:S01]  /*7900*/  FADD.FTZ R199, R198, -R199 ;  /* 0x800000c7c6c77221 */ /* 0x000fe20000010000 */
[----:B------:R-:W-:Y:S01]  /*7910*/  FMUL.FTZ R103, R100, UR4 ;  /* 0x0000000464677c20 */ /* 0x000fe20008410000 */
[----:B------:R-:W-:Y:S01]  /*7920*/  @P0 HADD2.F32 R167, -RZ, R52.H0_H0 ;  /* 0x20000034ffa70230 */ /* 0x000fe20000004100 */
[----:B------:R-:W-:Y:S01]  /*7930*/  MOV R100, RZ ;  /* 0x000000ff00647202 */ /* 0x000fe20000000f00 */
[----:B------:R-:W-:Y:S01]  /*7940*/  FADD.FTZ R170, R197, -R170 ;  /* 0x800000aac5aa7221 */ /* 0x000fe20000010000 */
[----:B------:R-:W-:Y:S01]  /*7950*/  @P0 FMUL.FTZ R100, R103, R102 ;  /* 0x0000006667640220 */ /* 0x000fe20000410000 */
[----:B------:R-:W-:Y:S01]  /*7960*/  MOV R102, RZ ;  /* 0x000000ff00667202 */ /* 0x000fe20000000f00 */
[----:B------:R-:W-:Y:S01]  /*7970*/  @P0 FMUL.FTZ R102, R167, R103 ;  /* 0x00000067a7660220 */ /* 0x000fe20000410000 */
[----:B------:R-:W-:Y:S01]  /*7980*/  LOP3.LUT P0, RZ, R150, 0xff00, RZ, 0xc0, !PT ;  /* 0x0000ff0096ff7812 */ /* 0x000fe2000780c0ff */
[----:B------:R-:W-:Y:S02]  /*7990*/  HADD2.F32 R103, -RZ, R72.H1_H1 ;  /* 0x30000048ff677230 */ /* 0x000fe40000004100 */
[--C-:B------:R-:W-:Y:S01]  /*79a0*/  FFMA.FTZ R171, R171, UR13, R101.reuse ;  /* 0x0000000dabab7c23 */ /* 0x100fe20008010065 */
[--C-:B------:R-:W-:Y:S01]  /*79b0*/  HADD2.F32 R197, -RZ, R74.reuse.H0_H0 ;  /* 0x2000004affc57230 */ /* 0x100fe20000004100 */
[----:B------:R-:W-:Y:S01]  /*79c0*/  LOP3.LUT P2, RZ, R151, 0xff00, RZ, 0xc0, !PT ;  /* 0x0000ff0097ff7812 */ /* 0x000fe2000784c0ff */
[----:B------:R-:W-:Y:S01]  /*79d0*/  FFMA.FTZ R172, R172, UR13, R101 ;  /* 0x0000000dacac7c23 */ /* 0x000fe20008010065 */
[----:B------:R-:W-:Y:S01]  /*79e0*/  FFMA.FTZ R103, R202, UR12, R103 ;  /* 0x0000000cca677c23 */ /* 0x000fe20008010067 */
[----:B------:R-:W-:Y:S01]  /*79f0*/  FADD.FTZ R171, R196, -R171 ;  /* 0x800000abc4ab7221 */ /* 0x000fe20000010000 */
[----:B------:R-:W-:Y:S01]  /*7a00*/  FFMA.FTZ R170, R170, UR12, R197 ;  /* 0x0000000caaaa7c23 */ /* 0x000fe200080100c5 */
[----:B------:R-:W-:-:S02]  /*7a10*/  HADD2.F32 R196, -RZ, R74.H1_H1 ;  /* 0x3000004affc47230 */ /* 0x000fc40000004100 */
[----:B------:R-:W-:Y:S01]  /*7a20*/  FMUL.FTZ R103, R103, UR5 ;  /* 0x0000000567677c20 */ /* 0x000fe20008410000 */
[----:B------:R-:W-:Y:S01]  /*7a30*/  LOP3.LUT P3, RZ, R151, 0xff0000, RZ, 0xc0, !PT ;  /* 0x00ff000097ff7812 */ /* 0x000fe2000786c0ff */
[----:B------:R-:W-:Y:S01]  /*7a40*/  FMUL.FTZ R170, R170, UR5 ;  /* 0x00000005aaaa7c20 */ /* 0x000fe20008410000 */
[----:B------:R-:W-:Y:S02]  /*7a50*/  @P0 HADD2.F32 R96, -RZ, R96.H1_H1 ;  /* 0x30000060ff600230 */ /* 0x000fe40000004100 */
[----:B------:R-:W-:Y:S01]  /*7a60*/  FMUL.FTZ R103, R103, UR4 ;  /* 0x0000000467677c20 */ /* 0x000fe20008410000 */
[----:B------:R-:W-:Y:S02]  /*7a70*/  @P0 HADD2.F32 R167, -RZ, R52.H1_H1 ;  /* 0x30000034ffa70230 */ /* 0x000fe40000004100 */
[----:B------:R-:W-:Y:S01]  /*7a80*/  FFMA.FTZ R171, R171, UR12, R196 ;  /* 0x0000000cabab7c23 */ /* 0x000fe200080100c4 */
[----:B------:R-:W-:Y:S01]  /*7a90*/  FADD.FTZ R172, R195, -R172 ;  /* 0x800000acc3ac7221 */ /* 0x000fe20000010000 */
[----:B------:R-:W-:Y:S01]  /*7aa0*/  @P0 FMUL.FTZ R168, R103, R96 ;  /* 0x0000006067a80220 */ /* 0x000fe20000410000 */
[----:B------:R-:W-:Y:S01]  /*7ab0*/  MOV R96, RZ ;  /* 0x000000ff00607202 */ /* 0x000fe20000000f00 */
[----:B------:R-:W-:Y:S01]  /*7ac0*/  @P0 FMUL.FTZ R96, R167, R103 ;  /* 0x00000067a7600220 */ /* 0x000fe20000410000 */
[----:B------:R-:W-:Y:S01]  /*7ad0*/  HADD2.F32 R103, -RZ, R73.H0_H0 ;  /* 0x20000049ff677230 */ /* 0x000fe20000004100 */
[----:B------:R-:W-:Y:S01]  /*7ae0*/  LOP3.LUT P0, RZ, R150, 0xff0000, RZ, 0xc0, !PT ;  /* 0x00ff000096ff7812 */ /* 0x000fe2000780c0ff */
[----:B------:R-:W-:Y:S01]  /*7af0*/  FFMA.FTZ R193, R193, UR13, R101 ;  /* 0x0000000dc1c17c23 */ /* 0x000fe20008010065 */
[----:B------:R-:W-:-:S02]  /*7b00*/  MOV R167, RZ ;  /* 0x000000ff00a77202 */ /* 0x000fc40000000f00 */
[----:B------:R-:W-:Y:S01]  /*7b10*/  FFMA.FTZ R103, R201, UR12, R103 ;  /* 0x0000000cc9677c23 */ /* 0x000fe20008010067 */
[----:B------:R-:W-:Y:S01]  /*7b20*/  FADD.FTZ R193, R194, -R193 ;  /* 0x800000c1c2c17221 */ /* 0x000fe20000010000 */
[----:B------:R-:W-:Y:S01]  /*7b30*/  HADD2.F32 R194, -RZ, R75.H1_H1 ;  /* 0x3000004bffc27230 */ /* 0x000fe20000004100 */
[----:B------:R-:W-:Y:S01]  /*7b40*/  F2FP.F16.F32.PACK_AB R96, R96, R102 ;  /* 0x000000666060723e */ /* 0x000fe200000000ff */
[----:B------:R-:W-:-:S03]  /*7b50*/  FMUL.FTZ R103, R103, UR5 ;  /* 0x0000000567677c20 */ /* 0x000fc60008410000 */
[----:B------:R-:W-:Y:S01]  /*7b60*/  FFMA.FTZ R193, R193, UR12, R194 ;  /* 0x0000000cc1c17c23 */ /* 0x000fe200080100c2 */
[----:B------:R-:W-:Y:S01]  /*7b70*/  FMUL.FTZ R169, R103, UR4 ;  /* 0x0000000467a97c20 */ /* 0x000fe20008410000 */
[----:B------:R-:W-:Y:S02]  /*7b80*/  @P0 HADD2.F32 R103, -RZ, R97.H0_H0 ;  /* 0x20000061ff670230 */ /* 0x000fe40000004100 */
[----:B------:R-:W-:Y:S02]  /*7b90*/  @P0 HADD2.F32 R200, -RZ, R53.H0_H0 ;  /* 0x20000035ffc80230 */ /* 0x000fe40000004100 */
[----:B------:R-:W-:Y:S02]  /*7ba0*/  @P3 HADD2.F32 R194, -RZ, R55.H0_H0 ;  /* 0x20000037ffc23230 */ /* 0x000fe40000004100 */
[----:B------:R-:W-:Y:S01]  /*7bb0*/  @P0 FMUL.FTZ R167, R169, R103 ;  /* 0x00000067a9a70220 */ /* 0x000fe20000410000 */
[----:B------:R-:W-:Y:S01]  /*7bc0*/  MOV R103, RZ ;  /* 0x000000ff00677202 */ /* 0x000fe20000000f00 */
[----:B------:R-:W-:Y:S01]  /*7bd0*/  @P0 FMUL.FTZ R103, R200, R169 ;  /* 0x000000a9c8670220 */ /* 0x000fe20000410000 */
[----:B------:R-:W-:Y:S01]  /*7be0*/  LOP3.LUT P0, RZ, R150, 0xff000000, RZ, 0xc0, !PT ;  /* 0xff00000096ff7812 */ /* 0x000fe2000780c0ff */
[----:B------:R-:W-:-:S05]  /*7bf0*/  HADD2.F32 R169, -RZ, R73.H1_H1 ;  /* 0x30000049ffa97230 */ /* 0x000fca0000004100 */
[----:B------:R-:W-:-:S04]  /*7c00*/  FFMA.FTZ R169, R199, UR12, R169 ;  /* 0x0000000cc7a97c23 */ /* 0x000fc800080100a9 */
[----:B------:R-:W-:Y:S01]  /*7c10*/  FMUL.FTZ R198, R169, UR5 ;  /* 0x00000005a9c67c20 */ /* 0x000fe20008410000 */
[----:B------:R-:W-:Y:S02]  /*7c20*/  MOV R169, RZ ;  /* 0x000000ff00a97202 */ /* 0x000fe40000000f00 */
[----:B------:R-:W-:Y:S02]  /*7c30*/  @P0 HADD2.F32 R97, -RZ, R97.H1_H1 ;  /* 0x30000061ff610230 */ /* 0x000fe40000004100 */
[----:B------:R-:W-:Y:S01]  /*7c40*/  FMUL.FTZ R198, R198, UR4 ;  /* 0x00000004c6c67c20 */ /* 0x000fe20008410000 */
[----:B------:R-:W-:-:S03]  /*7c50*/  @P0 HADD2.F32 R199, -RZ, R53.H1_H1 ;  /* 0x30000035ffc70230 */ /* 0x000fc60000004100 */
[----:B------:R-:W-:Y:S01]  /*7c60*/  @P0 FMUL.FTZ R169, R198, R97 ;  /* 0x00000061c6a90220 */ /* 0x000fe20000410000 */
        /* <DEDUP_REMOVED lines=9> */
[----:B------:R-:W-:Y:S01]  /*7d00*/  @P0 FMUL.FTZ R170, R198, R197 ;  /* 0x000000c5c6aa0220 */ /* 0x000fe20000410000 */
        /* <DEDUP_REMOVED lines=8> */
[----:B------:R-:W-:Y:S01]  /*7d90*/  @P2 FMUL.FTZ R171, R150, R98 ;  /* 0x0000006296ab2220 */ /* 0x000fe20000410000 */
[----:B------:R-:W-:Y:S01]  /*7da0*/  MOV R98, RZ ;  /* 0x000000ff00627202 */ /* 0x000fe20000000f00 */
[----:B------:R-:W-:Y:S01]  /*7db0*/  @P2 FMUL.FTZ R98, R151, R150 ;  /* 0x0000009697622220 */ /* 0x000fe20000410000 */
[----:B------:R-:W-:Y:S02]  /*7dc0*/  HADD2.F32 R150, -RZ, R75.H0_H0 ;  /* 0x2000004bff967230 */ /* 0x000fe40000004100 */
[----:B------:R-:W-:Y:S02]  /*7dd0*/  @P3 HADD2.F32 R151, -RZ, R99.H0_H0 ;  /* 0x20000063ff973230 */ /* 0x000fe40000004100 */
[----:B------:R-:W-:Y:S01]  /*7de0*/  F2FP.F16.F32.PACK_AB R98, R98, R197 ;  /* 0x000000c56262723e */ /* 0x000fe200000000ff */
[----:B------:R-:W-:Y:S01]  /*7df0*/  FFMA.FTZ R150, R172, UR12, R150 ;  /* 0x0000000cac967c23 */ /* 0x000fe20008010096 */
[----:B------:R-:W-:Y:S01]  /*7e00*/  MOV R172, RZ ;  /* 0x000000ff00ac7202 */ /* 0x000fe20000000f00 */
[----:B------:R-:W-:-:S02]  /*7e10*/  @P0 HADD2.F32 R195, -RZ, R55.H1_H1 ;  /* 0x30000037ffc30230 */ /* 0x000fc40000004100 */
[----:B------:R-:W-:-:S04]  /*7e20*/  FMUL.FTZ R150, R150, UR5 ;  /* 0x0000000596967c20 */ /* 0x000fc80008410000 */
[----:B------:R-:W-:-:S04]  /*7e30*/  FMUL.FTZ R150, R150, UR4 ;  /* 0x0000000496967c20 */ /* 0x000fc80008410000 */
[----:B------:R-:W-:Y:S01]  /*7e40*/  @P3 FMUL.FTZ R172, R150, R151 ;  /* 0x0000009796ac3220 */ /* 0x000fe20000410000 */
[----:B------:R-:W-:Y:S01]  /*7e50*/  MOV R151, RZ ;  /* 0x000000ff00977202 */ /* 0x000fe20000000f00 */
[----:B------:R-:W-:Y:S01]  /*7e60*/  @P3 FMUL.FTZ R151, R194, R150 ;  /* 0x00000096c2973220 */ /* 0x000fe20000410000 */
[----:B------:R-:W-:Y:S01]  /*7e70*/  FMUL.FTZ R194, R193, UR5 ;  /* 0x00000005c1c27c20 */ /* 0x000fe20008410000 */
[----:B------:R-:W-:Y:S01]  /*7e80*/  @P0 HADD2.F32 R193, -RZ, R99.H1_H1 ;  /* 0x30000063ffc10230 */ /* 0x000fe20000004100 */
[----:B------:R-:W-:Y:S02]  /*7e90*/  MOV R99, RZ ;  /* 0x000000ff00637202 */ /* 0x000fe40000000f00 */
[----:B------:R-:W-:Y:S01]  /*7ea0*/  FMUL.FTZ R194, R194, UR4 ;  /* 0x00000004c2c27c20 */ /* 0x000fe20008410000 */
[----:B------:R-:W-:-:S03]  /*7eb0*/  MOV R150, RZ ;  /* 0x000000ff00967202 */ /* 0x000fc60000000f00 */
[----:B------:R-:W-:Y:S01]  /*7ec0*/  @P0 FMUL.FTZ R99, R195, R194 ;  /* 0x000000c2c3630220 */ /* 0x000fe20000410000 */
[----:B------:R-:W-:-:S04]  /*7ed0*/  @P0 FMUL.FTZ R150, R194, R193 ;  /* 0x000000c1c2960220 */ /* 0x000fc80000410000 */
[----:B------:R-:W-:Y:S01]  /*7ee0*/  F2FP.F16.F32.PACK_AB R99, R99, R151 ;  /* 0x000000976363723e */ /* 0x000fe200000000ff */
[----:B------:R-:W-:Y:S06]  /*7ef0*/  BRA `(.L_x_3090) ;  /* 0x0000000400c87947 */ /* 0x000fec0003800000 */
.L_x_3089:
[----:B------:R-:W-:Y:S01]  /*7f00*/  FFMA.FTZ R169, R169, UR13, R101 ;  /* 0x0000000da9a97c23 */ /* 0x000fe20008010065 */
[----:B-----5:R-:W-:Y:S01]  /*7f10*/  LOP3.LUT P0, RZ, R150, 0xff, RZ, 0xc0, !PT ;  /* 0x000000ff96ff7812 */ /* 0x020fe2000780c0ff */
[----:B------:R-:W-:Y:S01]  /*7f20*/  HADD2.F32 R93, -RZ, R72.H0_H0 ;  /* 0x20000048ff5d7230 */ /* 0x000fe20000004100 */
[----:B------:R-:W-:Y:S01]  /*7f30*/  UMOV UR4, UR7 ;  /* 0x0000000700047c82 */ /* 0x000fe20008000000 */
[----:B------:R-:W-:Y:S01]  /*7f40*/  FADD.FTZ R92, R204, -R169 ;  /* 0x800000a9cc5c7221 */ /* 0x000fe20000010000 */
[----:B------:R-:W-:Y:S01]  /*7f50*/  MOV R100, RZ ;  /* 0x000000ff00647202 */ /* 0x000fe20000000f00 */
[----:B------:R-:W-:Y:S01]  /*7f60*/  FFMA.FTZ R202, R202, UR13, R101 ;  /* 0x0000000dcaca7c23 */ /* 0x000fe20008010065 */
[----:B------:R-:W-:Y:S01]  /*7f70*/  MOV R102, RZ ;  /* 0x000000ff00667202 */ /* 0x000fe20000000f00 */
[----:B------:R-:W-:Y:S01]  /*7f80*/  FFMA.FTZ R92, R92, UR12, R93 ;  /* 0x0000000c5c5c7c23 */ /* 0x000fe2000801005d */
[----:B------:R-:W-:Y:S01]  /*7f90*/  MOV R168, RZ ;  /* 0x000000ff00a87202 */ /* 0x000fe20000000f00 */
[----:B------:R-:W-:Y:S01]  /*7fa0*/  FADD.FTZ R95, R203, -R202 ;  /* 0x800000cacb5f7221 */ /* 0x000fe20000010000 */
[----:B------:R-:W-:Y:S01]  /*7fb0*/  LOP3.LUT P2, RZ, R150, 0xff0000, RZ, 0xc0, !PT ;  /* 0x00ff000096ff7812 */ /* 0x000fe2000784c0ff */
[----:B------:R-:W-:Y:S01]  /*7fc0*/  FMUL.FTZ R93, R92, UR5 ;  /* 0x000000055c5d7c20 */ /* 0x000fe20008410000 */
[----:B------:R-:W-:Y:S01]  /*7fd0*/  MOV R167, RZ ;  /* 0x000000ff00a77202 */ /* 0x000fe20000000f00 */
[----:B------:R-:W-:-:S02]  /*7fe0*/  @P0 HADD2.F32 R94, -RZ, R96.H0_H0 ;  /* 0x20000060ff5e0230 */ /* 0x000fc40000004100 */
[--C-:B------:R-:W-:Y:S01]  /*7ff0*/  FFMA.FTZ R199, R199, UR13, R101.reuse ;  /* 0x0000000dc7c77c23 */ /* 0x100fe20008010065 */
[----:B------:R-:W-:Y:S01]  /*8000*/  FMUL.FTZ R93, R93, UR4 ;  /* 0x000000045d5d7c20 */ /* 0x000fe20008410000 */
[--C-:B------:R-:W-:Y:S01]  /*8010*/  FFMA.FTZ R170, R170, UR13, R101.reuse ;  /* 0x0000000daaaa7c23 */ /* 0x100fe20008010065 */
[----:B------:R-:W-:Y:S01]  /*8020*/  FFMA.FTZ R171, R171, UR13, R101 ;  /* 0x0000000dabab7c23 */ /* 0x000fe20008010065 */
[----:B------:R-:W-:Y:S01]  /*8030*/  FADD.FTZ R198, R198, -R199 ;  /* 0x800000c7c6c67221 */ /* 0x000fe20000010000 */
[----:B------:R-:W-:Y:S01]  /*8040*/  @P0 FMUL.FTZ R100, R94, R93 ;  /* 0x0000005d5e640220 */ /* 0x000fe20000410000 */
[----:B------:R-:W-:Y:S02]  /*8050*/  @P0 HADD2.F32 R94, -RZ, R52.H0_H0 ;  /* 0x20000034ff5e0230 */ /* 0x000fe40000004100 */
[----:B------:R-:W-:Y:S01]  /*8060*/  FADD.FTZ R171, R196, -R171 ;  /* 0x800000abc4ab7221 */ /* 0x000fe20000010000 */
[----:B------:R-:W-:Y:S01]  /*8070*/  FFMA.FTZ R172, R172, UR13, R101 ;  /* 0x0000000dacac7c23 */ /* 0x000fe20008010065 */
[----:B------:R-:W-:-:S02]  /*8080*/  @P2 HADD2.F32 R169, -RZ, R53.H0_H0 ;  /* 0x20000035ffa92230 */ /* 0x000fc40000004100 */
[----:B------:R-:W-:Y:S01]  /*8090*/  FFMA.FTZ R193, R193, UR13, R101 ;  /* 0x0000000dc1c17c23 */ /* 0x000fe20008010065 */
[----:B------:R-:W-:Y:S01]  /*80a0*/  @P0 FMUL.FTZ R102, R94, R93 ;  /* 0x0000005d5e660220 */ /* 0x000fe20000410000 */
[----:B------:R-:W-:Y:S01]  /*80b0*/  LOP3.LUT P0, RZ, R150, 0xff00, RZ, 0xc0, !PT ;  /* 0x0000ff0096ff7812 */ /* 0x000fe2000780c0ff */
[----:B------:R-:W-:Y:S02]  /*80c0*/  HADD2.F32 R93, -RZ, R72.H1_H1 ;  /* 0x30000048ff5d7230 */ /* 0x000fe40000004100 */
[----:B------:R-:W-:Y:S01]  /*80d0*/  FADD.FTZ R172, R195, -R172 ;  /* 0x800000acc3ac7221 */ /* 0x000fe20000010000 */
[----:B------:R-:W-:Y:S02]  /*80e0*/  FADD.FTZ R193, R194, -R193 ;  /* 0x800000c1c2c17221 */ /* 0x000fe40000010000 */
[----:B------:R-:W-:Y:S01]  /*80f0*/  FFMA.FTZ R95, R95, UR12, R93 ;  /* 0x0000000c5f5f7c23 */ /* 0x000fe2000801005d */
[----:B------:R-:W-:-:S03]  /*8100*/  FFMA.FTZ R93, R201, UR13, R101 ;  /* 0x0000000dc95d7c23 */ /* 0x000fc60008010065 */
[C---:B------:R-:W-:Y:S01]  /*8110*/  FMUL.FTZ R94, R95.reuse, UR5 ;  /* 0x000000055f5e7c20 */ /* 0x040fe20008410000 */
[----:B------:R-:W-:Y:S01]  /*8120*/  FADD.FTZ R93, R200, -R93 ;  /* 0x8000005dc85d7221 */ /* 0x000fe20000010000 */
[----:B------:R-:W-:Y:S01]  /*8130*/  F2FP.F16.F32.PACK_AB R92, R95, R92 ;  /* 0x0000005c5f5c723e */ /* 0x000fe200000000ff */
[----:B------:R-:W-:Y:S02]  /*8140*/  @P0 HADD2.F32 R96, -RZ, R96.H1_H1 ;  /* 0x30000060ff600230 */ /* 0x000fe40000004100 */
[----:B------:R-:W-:Y:S01]  /*8150*/  FMUL.FTZ R94, R94, UR4 ;  /* 0x000000045e5e7c20 */ /* 0x000fe20008410000 */
[----:B------:R-:W-:-:S03]  /*8160*/  @P0 HADD2.F32 R103, -RZ, R52.H1_H1 ;  /* 0x30000034ff670230 */ /* 0x000fc60000004100 */
[----:B------:R-:W-:Y:S01]  /*8170*/  @P0 FMUL.FTZ R168, R96, R94 ;  /* 0x0000005e60a80220 */ /* 0x000fe20000410000 */
[----:B------:R-:W-:-:S05]  /*8180*/  HADD2.F32 R96, -RZ, R73.H0_H0 ;  /* 0x20000049ff607230 */ /* 0x000fca0000004100 */
[----:B------:R-:W-:Y:S01]  /*8190*/  FFMA.FTZ R93, R93, UR12, R96 ;  /* 0x0000000c5d5d7c23 */ /* 0x000fe20008010060 */
[----:B------:R-:W-:Y:S01]  /*81a0*/  MOV R96, RZ ;  /* 0x000000ff00607202 */ /* 0x000fe20000000f00 */
[----:B------:R-:W-:Y:S01]  /*81b0*/  @P0 FMUL.FTZ R96, R103, R94 ;  /* 0x0000005e67600220 */ /* 0x000fe20000410000 */
[----:B------:R-:W-:Y:S02]  /*81c0*/  @P2 HADD2.F32 R103, -RZ, R97.H0_H0 ;  /* 0x20000061ff672230 */ /* 0x000fe40000004100 */
[----:B------:R-:W-:Y:S01]  /*81d0*/  FMUL.FTZ R94, R93, UR5 ;  /* 0x000000055d5e7c20 */ /* 0x000fe20008410000 */
[----:B------:R-:W-:Y:S02]  /*81e0*/  LOP3.LUT P0, RZ, R150, 0xff000000, RZ, 0xc0, !PT ;  /* 0xff00000096ff7812 */ /* 0x000fe4000780c0ff */
[----:B------:R-:W-:Y:S01]  /*81f0*/  F2FP.F16.F32.PACK_AB R96, R96, R102 ;  /* 0x000000666060723e */ /* 0x000fe200000000ff */
[----:B------:R-:W-:-:S04]  /*8200*/  FMUL.FTZ R94, R94, UR4 ;  /* 0x000000045e5e7c20 */ /* 0x000fc80008410000 */
[-C--:B------:R-:W-:Y:S01]  /*8210*/  @P2 FMUL.FTZ R167, R103, R94.reuse ;  /* 0x0000005e67a72220 */ /* 0x080fe20000410000 */
[----:B------:R-:W-:Y:S01]  /*8220*/  MOV R103, RZ ;  /* 0x000000ff00677202 */ /* 0x000fe20000000f00 */
[----:B------:R-:W-:Y:S01]  /*8230*/  @P2 FMUL.FTZ R103, R169, R94 ;  /* 0x0000005ea9672220 */ /* 0x000fe20000410000 */
[----:B------:R-:W-:Y:S01]  /*8240*/  HADD2.F32 R94, -RZ, R73.H1_H1 ;  /* 0x30000049ff5e7230 */ /* 0x000fe20000004100 */
[----:B------:R-:W-:Y:S02]  /*8250*/  MOV R169, RZ ;  /* 0x000000ff00a97202 */ /* 0x000fe40000000f00 */
[----:B------:R-:W-:Y:S02]  /*8260*/  @P0 HADD2.F32 R97, -RZ, R97.H1_H1 ;  /* 0x30000061ff610230 */ /* 0x000fe40000004100 */
[----:B------:R-:W-:Y:S01]  /*8270*/  FFMA.FTZ R198, R198, UR12, R94 ;  /* 0x0000000cc6c67c23 */ /* 0x000fe2000801005e */
[----:B------:R-:W-:-:S03]  /*8280*/  @P0 HADD2.F32 R199, -RZ, R53.H1_H1 ;  /* 0x30000035ffc70230 */ /* 0x000fc60000004100 */
[C---:B------:R-:W-:Y:S01]  /*8290*/  FMUL.FTZ R94, R198.reuse, UR5 ;  /* 0x00000005c65e7c20 */ /* 0x040fe20008410000 */
[----:B------:R-:W-:-:S03]  /*82a0*/  F2FP.F16.F32.PACK_AB R93, R198, R93 ;  /* 0x0000005dc65d723e */ /* 0x000fc600000000ff */
[----:B------:R-:W-:-:S04]  /*82b0*/  FMUL.FTZ R94, R94, UR4 ;  /* 0x000000045e5e7c20 */ /* 0x000fc80008410000 */
[-C--:B------:R-:W-:Y:S01]  /*82c0*/  @P0 FMUL.FTZ R169, R97, R94.reuse ;  /* 0x0000005e61a90220 */ /* 0x080fe20000410000 */
[----:B------:R-:W-:Y:S01]  /*82d0*/  MOV R97, RZ ;  /* 0x000000ff00617202 */ /* 0x000fe20000000f00 */
[----:B------:R-:W-:Y:S01]  /*82e0*/  @P0 FMUL.FTZ R97, R199, R94 ;  /* 0x0000005ec7610220 */ /* 0x000fe20000410000 */
[----:B------:R-:W-:Y:S01]  /*82f0*/  FADD.FTZ R94, R197, -R170 ;  /* 0x800000aac55e7221 */ /* 0x000fe20000010000 */
[----:B------:R-:W-:Y:S01]  /*8300*/  LOP3.LUT P0, RZ, R151, 0xff, RZ, 0xc0, !PT ;  /* 0x000000ff97ff7812 */ /* 0x000fe2000780c0ff */
[----:B------:R-:W-:Y:S02]  /*8310*/  HADD2.F32 R170, -RZ, R74.H0_H0 ;  /* 0x2000004affaa7230 */ /* 0x000fe40000004100 */
[----:B------:R-:W-:-:S03]  /*8320*/  F2FP.F16.F32.PACK_AB R97, R97, R103 ;  /* 0x000000676161723e */ /* 0x000fc600000000ff */
[----:B------:R-:W-:Y:S01]  /*8330*/  FFMA.FTZ R94, R94, UR12, R170 ;  /* 0x0000000c5e5e7c23 */ /* 0x000fe200080100aa */
[----:B------:R-:W-:-:S03]  /*8340*/  MOV R170, RZ ;  /* 0x000000ff00aa7202 */ /* 0x000fc60000000f00 */
[----:B------:R-:W-:-:S03]  /*8350*/  FMUL.FTZ R199, R94, UR5 ;  /* 0x000000055ec77c20 */ /* 0x000fc60008410000 */
[----:B------:R-:W-:Y:S02]  /*8360*/  @P0 HADD2.F32 R197, -RZ, R98.H0_H0 ;  /* 0x20000062ffc50230 */ /* 0x000fe40000004100 */
[----:B------:R-:W-:Y:S01]  /*8370*/  FMUL.FTZ R199, R199, UR4 ;  /* 0x00000004c7c77c20 */ /* 0x000fe20008410000 */
[----:B------:R-:W-:-:S03]  /*8380*/  @P0 HADD2.F32 R200, -RZ, R54.H0_H0 ;  /* 0x20000036ffc80230 */ /* 0x000fc60000004100 */
[-C--:B------:R-:W-:Y:S01]  /*8390*/  @P0 FMUL.FTZ R170, R197, R199.reuse ;  /* 0x000000c7c5aa0220 */ /* 0x080fe20000410000 */
[----:B------:R-:W-:Y:S01]  /*83a0*/  MOV R197, RZ ;  /* 0x000000ff00c57202 */ /* 0x000fe20000000f00 */
[----:B------:R-:W-:Y:S01]  /*83b0*/  @P0 FMUL.FTZ R197, R200, R199 ;  /* 0x000000c7c8c50220 */ /* 0x000fe20000410000 */
[----:B------:R-:W-:Y:S01]  /*83c0*/  LOP3.LUT P0, RZ, R151, 0xff00, RZ, 0xc0, !PT ;  /* 0x0000ff0097ff7812 */ /* 0x000fe2000780c0ff */
[----:B------:R-:W-:-:S05]  /*83d0*/  HADD2.F32 R199, -RZ, R74.H1_H1 ;  /* 0x3000004affc77230 */ /* 0x000fca0000004100 */
[----:B------:R-:W-:Y:S01]  /*83e0*/  FFMA.FTZ R199, R171, UR12, R199 ;  /* 0x0000000cabc77c23 */ /* 0x000fe200080100c7 */
[----:B------:R-:W-:-:S03]  /*83f0*/  MOV R171, RZ ;  /* 0x000000ff00ab7202 */ /* 0x000fc60000000f00 */
[C---:B------:R-:W-:Y:S01]  /*8400*/  FMUL.FTZ R196, R199.reuse, UR5 ;  /* 0x00000005c7c47c20 */ /* 0x040fe20008410000 */
[----:B------:R-:W-:Y:S02]  /*8410*/  F2FP.F16.F32.PACK_AB R94, R199, R94 ;  /* 0x0000005ec75e723e */ /* 0x000fe400000000ff */
[----:B------:R-:W-:Y:S02]  /*8420*/  @P0 HADD2.F32 R98, -RZ, R98.H1_H1 ;  /* 0x30000062ff620230 */ /* 0x000fe40000004100 */
[----:B------:R-:W-:Y:S01]  /*8430*/  FMUL.FTZ R196, R196, UR4 ;  /* 0x00000004c4c47c20 */ /* 0x000fe20008410000 */
[----:B------:R-:W-:-:S03]  /*8440*/  @P0 HADD2.F32 R200, -RZ, R54.H1_H1 ;  /* 0x30000036ffc80230 */ /* 0x000fc60000004100 */
[-C--:B------:R-:W-:Y:S01]  /*8450*/  @P0 FMUL.FTZ R171, R98, R196.reuse ;  /* 0x000000c462ab0220 */ /* 0x080fe20000410000 */
[----:B------:R-:W-:Y:S01]  /*8460*/  MOV R98, RZ ;  /* 0x000000ff00627202 */ /* 0x000fe20000000f00 */
[----:B------:R-:W-:Y:S01]  /*8470*/  @P0 FMUL.FTZ R98, R200, R196 ;  /* 0x000000c4c8620220 */ /* 0x000fe20000410000 */
[----:B------:R-:W-:Y:S01]  /*8480*/  LOP3.LUT P0, RZ, R151, 0xff0000, RZ, 0xc0, !PT ;  /* 0x00ff000097ff7812 */ /* 0x000fe2000780c0ff */
[----:B------:R-:W-:-:S03]  /*8490*/  HADD2.F32 R196, -RZ, R75.H0_H0 ;  /* 0x2000004bffc47230 */ /* 0x000fc60000004100 */
[----:B------:R-:W-:Y:S02]  /*84a0*/  F2FP.F16.F32.PACK_AB R98, R98, R197 ;  /* 0x000000c56262723e */ /* 0x000fe400000000ff */
        /* <DEDUP_REMOVED lines=9> */
[----:B------:R-:W-:Y:S02]  /*8540*/  ISETP.GE.U32.AND P0, PT, R150, RZ, PT ;  /* 0x000000ff9600720c */ /* 0x000fe40003f06070 */
[----:B------:R-:W-:Y:S02]  /*8550*/  MOV R150, RZ ;  /* 0x000000ff00967202 */ /* 0x000fe40000000f00 */
[----:B------:R-:W-:Y:S01]  /*8560*/  ISETP.GE.U32.AND.EX P0, PT, R151, 0x1000000, PT, P0 ;  /* 0x010000009700780c */ /* 0x000fe20003f06100 */
[----:B------:R-:W-:-:S05]  /*8570*/  HADD2.F32 R151, -RZ, R75.H1_H1 ;  /* 0x3000004bff977230 */ /* 0x000fca0000004100 */
[----:B------:R-:W-:-:S04]  /*8580*/  FFMA.FTZ R151, R193, UR12, R151 ;  /* 0x0000000cc1977c23 */ /* 0x000fc80008010097 */
[C---:B------:R-:W-:Y:S01]  /*8590*/  FMUL.FTZ R193, R151.reuse, UR5 ;  /* 0x0000000597c17c20 */ /* 0x040fe20008410000 */
[----:B------:R-:W-:Y:S02]  /*85a0*/  F2FP.F16.F32.PACK_AB R95, R151, R196 ;  /* 0x000000c4975f723e */ /* 0x000fe400000000ff */
[----:B------:R-:W-:Y:S02]  /*85b0*/  @P0 HADD2.F32 R99, -RZ, R99.H1_H1 ;  /* 0x30000063ff630230 */ /* 0x000fe40000004100 */
[----:B------:R-:W-:Y:S01]  /*85c0*/  FMUL.FTZ R193, R193, UR4 ;  /* 0x00000004c1c17c20 */ /* 0x000fe20008410000 */
[----:B------:R-:W-:-:S03]  /*85d0*/  @P0 HADD2.F32 R194, -RZ, R55.H1_H1 ;  /* 0x30000037ffc20230 */ /* 0x000fc60000004100 */
[-C--:B------:R-:W-:Y:S01]  /*85e0*/  @P0 FMUL.FTZ R150, R99, R193.reuse ;  /* 0x000000c163960220 */ /* 0x080fe20000410000 */
[----:B------:R-:W-:Y:S01]  /*85f0*/  MOV R99, RZ ;  /* 0x000000ff00637202 */ /* 0x000fe20000000f00 */
[----:B------:R-:W-:-:S05]  /*8600*/  @P0 FMUL.FTZ R99, R194, R193 ;  /* 0x000000c1c2630220 */ /* 0x000fca0000410000 */
[----:B------:R-:W-:-:S07]  /*8610*/  F2FP.F16.F32.PACK_AB R99, R99, R195 ;  /* 0x000000c36363723e */ /* 0x000fce00000000ff */
.L_x_3090:
        /* <DEDUP_REMOVED lines=13> */
[----:B------:R-:W-:Y:S01]  /*86f0*/  LOP3.LUT P2, RZ, R140, 0xff, RZ, 0xc0, !PT ;  /* 0x000000ff8cff7812 */ /* 0x000fe2000784c0ff */
[----:B------:R-:W-:Y:S01]  /*8700*/  HADD2.F32 R93, -RZ, R76.H0_H0 ;  /* 0x2000004cff5d7230 */ /* 0x000fe20000004100 */
[----:B------:R-:W-:Y:S01]  /*8710*/  MOV R151, RZ ;  /* 0x000000ff00977202 */ /* 0x000fe20000000f00 */
[----:B------:R-:W-:Y:S01]  /*8720*/  FADD.FTZ R92, R164, -R166 ;  /* 0x800000a6a45c7221 */ /* 0x000fe20000010000 */
[----:B------:R-:W-:Y:S01]  /*8730*/  MOV R102, RZ ;  /* 0x000000ff00667202 */ /* 0x000fe20000000f00 */
[----:B------:R-:W-:Y:S01]  /*8740*/  FFMA.FTZ R165, R165, UR13, R101 ;  /* 0x0000000da5a57c23 */ /* 0x000fe20008010065 */
[----:B------:R-:W-:Y:S01]  /*8750*/  LOP3.LUT P3, RZ, R140, 0xff0000, RZ, 0xc0, !PT ;  /* 0x00ff00008cff7812 */ /* 0x000fe2000786c0ff */
[----:B------:R-:W-:Y:S01]  /*8760*/  FFMA.FTZ R92, R92, UR12, R93 ;  /* 0x0000000c5c5c7c23 */ /* 0x000fe2000801005d */
[----:B------:R-:W-:Y:S01]  /*8770*/  FFMA.FTZ R161, R161, UR13, R101 ;  /* 0x0000000da1a17c23 */ /* 0x000fe20008010065 */
[----:B------:R-:W-:Y:S01]  /*8780*/  FADD.FTZ R95, R162, -R165 ;  /* 0x800000a5a25f7221 */ /* 0x000fe20000010000 */
[----:B------:R-:W-:Y:S01]  /*8790*/  MOV R162, RZ ;  /* 0x000000ff00a27202 */ /* 0x000fe20000000f00 */
[----:B------:R-:W-:Y:S01]  /*87a0*/  FMUL.FTZ R93, R92, UR5 ;  /* 0x000000055c5d7c20 */ /* 0x000fe20008410000 */
[----:B------:R-:W-:Y:S01]  /*87b0*/  FADD.FTZ R161, R158, -R161 ;  /* 0x800000a19ea17221 */ /* 0x000fe20000010000 */
[----:B-----5:R-:W-:Y:S01]  /*87c0*/  @P2 HADD2.F32 R94, -RZ, R96.H0_H0 ;  /* 0x20000060ff5e2230 */ /* 0x020fe20000004100 */
[----:B------:R-:W-:Y:S01]  /*87d0*/  MOV R158, RZ ;  /* 0x000000ff009e7202 */ /* 0x000fe20000000f00 */
[----:B------:R-:W-:Y:S01]  /*87e0*/  FMUL.FTZ R93, R93, UR4 ;  /* 0x000000045d5d7c20 */ /* 0x000fe20008410000 */
[--C-:B------:R-:W-:Y:S01]  /*87f0*/  FFMA.FTZ R159, R159, UR13, R101.reuse ;  /* 0x0000000d9f9f7c23 */ /* 0x100fe20008010065 */
[--C-:B------:R-:W-:Y:S01]  /*8800*/  FFMA.FTZ R157, R157, UR13, R101.reuse ;  /* 0x0000000d9d9d7c23 */ /* 0x100fe20008010065 */
[----:B------:R-:W-:Y:S01]  /*8810*/  FFMA.FTZ R155, R155, UR13, R101 ;  /* 0x0000000d9b9b7c23 */ /* 0x000fe20008010065 */
[----:B------:R-:W-:Y:S01]  /*8820*/  @P2 FMUL.FTZ R151, R93, R94 ;  /* 0x0000005e5d972220 */ /* 0x000fe20000410000 */
[----:B------:R-:W-:-:S02]  /*8830*/  @P2 HADD2.F32 R94, -RZ, R56.H0_H0 ;  /* 0x20000038ff5e2230 */ /* 0x000fc40000004100 */
[----:B------:R-:W-:Y:S01]  /*8840*/  FADD.FTZ R157, R154, -R157 ;  /* 0x8000009d9a9d7221 */ /* 0x000fe20000010000 */
[----:B------:R-:W-:Y:S01]  /*8850*/  MOV R154, RZ ;  /* 0x000000ff009a7202 */ /* 0x000fe20000000f00 */
[----:B------:R-:W-:Y:S01]  /*8860*/  FADD.FTZ R155, R152, -R155 ;  /* 0x8000009b989b7221 */ /* 0x000fe20000010000 */
[----:B------:R-:W-:Y:S01]  /*8870*/  MOV R152, RZ ;  /* 0x000000ff00987202 */ /* 0x000fe20000000f00 */
[----:B------:R-:W-:Y:S01]  /*8880*/  @P2 FMUL.FTZ R102, R94, R93 ;  /* 0x0000005d5e662220 */ /* 0x000fe20000410000 */
[----:B------:R-:W-:Y:S01]  /*8890*/  LOP3.LUT P2, RZ, R140, 0xff00, RZ, 0xc0, !PT ;  /* 0x0000ff008cff7812 */ /* 0x000fe2000784c0ff */
[----:B------:R-:W-:Y:S02]  /*88a0*/  HADD2.F32 R93, -RZ, R76.H1_H1 ;  /* 0x3000004cff5d7230 */ /* 0x000fe40000004100 */
[----:B------:R-:W-:-:S03]  /*88b0*/  FFMA.FTZ R153, R153, UR13, R101 ;  /* 0x0000000d99997c23 */ /* 0x000fc60008010065 */
[----:B------:R-:W-:Y:S01]  /*88c0*/  FFMA.FTZ R95, R95, UR12, R93 ;  /* 0x0000000c5f5f7c23 */ /* 0x000fe2000801005d */
[----:B------:R-:W-:Y:S01]  /*88d0*/  FFMA.FTZ R93, R163, UR13, R101 ;  /* 0x0000000da35d7c23 */ /* 0x000fe20008010065 */
[----:B------:R-:W-:Y:S02]  /*88e0*/  @P3 HADD2.F32 R163, -RZ, R57.H0_H0 ;  /* 0x20000039ffa33230 */ /* 0x000fe40000004100 */
[----:B------:R-:W-:Y:S01]  /*88f0*/  FADD.FTZ R153, R149, -R153 ;  /* 0x8000009995997221 */ /* 0x000fe20000010000 */
[C---:B------:R-:W-:Y:S01]  /*8900*/  FMUL.FTZ R94, R95.reuse, UR5 ;  /* 0x000000055f5e7c20 */ /* 0x040fe20008410000 */
[----:B------:R-:W-:Y:S01]  /*8910*/  FADD.FTZ R93, R160, -R93 ;  /* 0x8000005da05d7221 */ /* 0x000fe20000010000 */
[----:B------:R-:W-:Y:S01]  /*8920*/  MOV R160, RZ ;  /* 0x000000ff00a07202 */ /* 0x000fe20000000f00 */
[----:B------:R-:W-:Y:S02]  /*8930*/  @P2 HADD2.F32 R96, -RZ, R96.H1_H1 ;  /* 0x30000060ff602230 */ /* 0x000fe40000004100 */
[----:B------:R-:W-:Y:S01]  /*8940*/  FMUL.FTZ R94, R94, UR4 ;  /* 0x000000045e5e7c20 */ /* 0x000fe20008410000 */
[----:B------:R-:W-:Y:S01]  /*8950*/  @P2 HADD2.F32 R103, -RZ, R56.H1_H1 ;  /* 0x30000038ff672230 */ /* 0x000fe20000004100 */
[----:B------:R-:W-:-:S02]  /*8960*/  F2FP.F16.F32.PACK_AB R92, R95, R92 ;  /* 0x0000005c5f5c723e */ /* 0x000fc400000000ff */
        /* <DEDUP_REMOVED lines=10> */
[----:B------:R-:W-:Y:S01]  /*8a10*/  @P3 FMUL.FTZ R160, R94, R103 ;  /* 0x000000675ea03220 */ /* 0x000fe20000410000 */
[----:B------:R-:W-:Y:S01]  /*8a20*/  MOV R103, RZ ;  /* 0x000000ff00677202 */ /* 0x000fe20000000f00 */
[----:B------:R-:W-:Y:S01]  /*8a30*/  @P3 FMUL.FTZ R103, R163, R94 ;  /* 0x0000005ea3673220 */ /* 0x000fe20000410000 */
[----:B------:R-:W-:-:S03]  /*8a40*/  HADD2.F32 R94, -RZ, R77.H1_H1 ;  /* 0x3000004dff5e7230 */ /* 0x000fc60000004100 */
[----:B------:R-:W-:Y:S02]  /*8a50*/  @P2 HADD2.F32 R97, -RZ, R97.H1_H1 ;  /* 0x30000061ff612230 */ /* 0x000fe40000004100 */
[----:B------:R-:W-:Y:S01]  /*8a60*/  FFMA.FTZ R161, R161, UR12, R94 ;  /* 0x0000000ca1a17c23 */ /* 0x000fe2000801005e */
[----:B------:R-:W-:-:S03]  /*8a70*/  @P2 HADD2.F32 R163, -RZ, R57.H1_H1 ;  /* 0x30000039ffa32230 */ /* 0x000fc60000004100 */
[C---:B------:R-:W-:Y:S01]  /*8a80*/  FMUL.FTZ R94, R161.reuse, UR5 ;  /* 0x00000005a15e7c20 */ /* 0x040fe20008410000 */
[----:B------:R-:W-:-:S03]  /*8a90*/  F2FP.F16.F32.PACK_AB R93, R161, R93 ;  /* 0x0000005da15d723e */ /* 0x000fc600000000ff */
[----:B------:R-:W-:-:S04]  /*8aa0*/  FMUL.FTZ R94, R94, UR4 ;  /* 0x000000045e5e7c20 */ /* 0x000fc80008410000 */
[----:B------:R-:W-:Y:S01]  /*8ab0*/  @P2 FMUL.FTZ R158, R94, R97 ;  /* 0x000000615e9e2220 */ /* 0x000fe20000410000 */
        /* <DEDUP_REMOVED lines=12> */
[----:B------:R-:W-:Y:S01]  /*8b80*/  @P2 FMUL.FTZ R156, R163, R159 ;  /* 0x0000009fa39c2220 */ /* 0x000fe20000410000 */
[----:B------:R-:W-:Y:S01]  /*8b90*/  MOV R159, RZ ;  /* 0x000000ff009f7202 */ /* 0x000fe20000000f00 */
[----:B------:R-:W-:Y:S01]  /*8ba0*/  @P2 FMUL.FTZ R159, R164, R163 ;  /* 0x000000a3a49f2220 */ /* 0x000fe20000410000 */
[----:B------:R-:W-:Y:S01]  /*8bb0*/  LOP3.LUT P2, RZ, R141, 0xff00, RZ, 0xc0, !PT ;  /* 0x0000ff008dff7812 */ /* 0x000fe2000784c0ff */
[----:B------:R-:W-:-:S05]  /*8bc0*/  HADD2.F32 R163, -RZ, R78.H1_H1 ;  /* 0x3000004effa37230 */ /* 0x000fca0000004100 */
[----:B------:R-:W-:-:S04]  /*8bd0*/  FFMA.FTZ R163, R157, UR12, R163 ;  /* 0x0000000c9da37c23 */ /* 0x000fc800080100a3 */
[C---:B------:R-:W-:Y:S01]  /*8be0*/  FMUL.FTZ R157, R163.reuse, UR5 ;  /* 0x00000005a39d7c20 */ /* 0x040fe20008410000 */
[----:B------:R-:W-:Y:S02]  /*8bf0*/  F2FP.F16.F32.PACK_AB R94, R163, R94 ;  /* 0x0000005ea35e723e */ /* 0x000fe400000000ff */
[----:B------:R-:W-:Y:S02]  /*8c00*/  @P2 HADD2.F32 R98, -RZ, R98.H1_H1 ;  /* 0x30000062ff622230 */ /* 0x000fe40000004100 */
[----:B------:R-:W-:Y:S01]  /*8c10*/  FMUL.FTZ R157, R157, UR4 ;  /* 0x000000049d9d7c20 */ /* 0x000fe20008410000 */
[----:B------:R-:W-:-:S03]  /*8c20*/  @P2 HADD2.F32 R164, -RZ, R58.H1_H1 ;  /* 0x3000003affa42230 */ /* 0x000fc60000004100 */
[----:B------:R-:W-:Y:S01]  /*8c30*/  @P2 FMUL.FTZ R154, R157, R98 ;  /* 0x000000629d9a2220 */ /* 0x000fe20000410000 */
[----:B------:R-:W-:Y:S01]  /*8c40*/  MOV R98, RZ ;  /* 0x000000ff00627202 */ /* 0x000fe20000000f00 */
[----:B------:R-:W-:Y:S01]  /*8c50*/  @P2 FMUL.FTZ R98, R164, R157 ;  /* 0x0000009da4622220 */ /* 0x000fe20000410000 */
[----:B------:R-:W-:Y:S01]  /*8c60*/  LOP3.LUT P2, RZ, R141, 0xff0000, RZ, 0xc0, !PT ;  /* 0x00ff00008dff7812 */ /* 0x000fe2000784c0ff */
[----:B------:R-:W-:-:S03]  /*8c70*/  HADD2.F32 R157, -RZ, R79.H0_H0 ;  /* 0x2000004fff9d7230 */ /* 0x000fc60000004100 */
[----:B------:R-:W-:Y:S02]  /*8c80*/  F2FP.F16.F32.PACK_AB R98, R98, R159 ;  /* 0x0000009f6262723e */ /* 0x000fe400000000ff */
[----:B------:R-:W-:-:S04]  /*8c90*/  FFMA.FTZ R157, R155, UR12, R157 ;  /* 0x0000000c9b9d7c23 */ /* 0x000fc8000801009d */
[----:B------:R-:W-:-:S03]  /*8ca0*/  FMUL.FTZ R164, R157, UR5 ;  /* 0x000000059da47c20 */ /* 0x000fc60008410000 */
[----:B------:R-:W-:Y:S02]  /*8cb0*/  @P2 HADD2.F32 R155, -RZ, R99.H0_H0 ;  /* 0x20000063ff9b2230 */ /* 0x000fe40000004100 */
[----:B------:R-:W-:Y:S01]  /*8cc0*/  FMUL.FTZ R164, R164, UR4 ;  /* 0x00000004a4a47c20 */ /* 0x000fe20008410000 */
[----:B------:R-:W-:-:S03]  /*8cd0*/  @P2 HADD2.F32 R165, -RZ, R59.H0_H0 ;  /* 0x2000003bffa52230 */ /* 0x000fc60000004100 */
[----:B------:R-:W-:Y:S01]  /*8ce0*/  @P2 FMUL.FTZ R152, R164, R155 ;  /* 0x0000009ba4982220 */ /* 0x000fe20000410000 */
        /* <DEDUP_REMOVED lines=14> */
[----:B------:R-:W-:-:S05]  /*8dd0*/  @P2 FMUL.FTZ R99, R153, R149 ;  /* 0x0000009599632220 */ /* 0x000fca0000410000 */
[----:B------:R-:W-:Y:S01]  /*8de0*/  F2FP.F16.F32.PACK_AB R99, R99, R155 ;  /* 0x0000009b6363723e */ /* 0x000fe200000000ff */
[----:B------:R-:W-:Y:S06]  /*8df0*/  BRA `(.L_x_3092) ;  /* 0x0000000400b47947 */ /* 0x000fec0003800000 */
.L_x_3091:
[--C-:B------:R-:W-:Y:S01]  /*8e00*/  FFMA.FTZ R166, R166, UR13, R101.reuse ;  /* 0x0000000da6a67c23 */ /* 0x100fe20008010065 */
[----:B------:R-:W-:Y:S01]  /*8e10*/  HADD2.F32 R102, -RZ, R76.H0_H0 ;  /* 0x2000004cff667230 */ /* 0x000fe20000004100 */
[----:B------:R-:W-:Y:S01]  /*8e20*/  LOP3.LUT P2, RZ, R140, 0xff, RZ, 0xc0, !PT ;  /* 0x000000ff8cff7812 */ /* 0x000fe2000784c0ff */
[--C-:B------:R-:W-:Y:S01]  /*8e30*/  FFMA.FTZ R165, R165, UR13, R101.reuse ;  /* 0x0000000da5a57c23 */ /* 0x100fe20008010065 */
[----:B------:R-:W-:Y:S01]  /*8e40*/  FADD.FTZ R166, R164, -R166 ;  /* 0x800000a6a4a67221 */ /* 0x000fe20000010000 */
[----:B------:R-:W-:Y:S01]  /*8e50*/  MOV R151, RZ ;  /* 0x000000ff00977202 */ /* 0x000fe20000000f00 */
[----:B------:R-:W-:Y:S01]  /*8e60*/  FFMA.FTZ R163, R163, UR13, R101 ;  /* 0x0000000da3a37c23 */ /* 0x000fe20008010065 */
[----:B------:R-:W-:Y:S01]  /*8e70*/  FADD.FTZ R165, R162, -R165 ;  /* 0x800000a5a2a57221 */ /* 0x000fe20000010000 */
[----:B------:R-:W-:Y:S01]  /*8e80*/  FFMA.FTZ R102, R166, UR12, R102 ;  /* 0x0000000ca6667c23 */ /* 0x000fe20008010066 */
[----:B------:R-:W-:Y:S01]  /*8e90*/  MOV R162, RZ ;  /* 0x000000ff00a27202 */ /* 0x000fe20000000f00 */
[----:B------:R-:W-:Y:S01]  /*8ea0*/  FADD.FTZ R163, R160, -R163 ;  /* 0x800000a3a0a37221 */ /* 0x000fe20000010000 */
[----:B------:R-:W-:Y:S01]  /*8eb0*/  MOV R160, RZ ;  /* 0x000000ff00a07202 */ /* 0x000fe20000000f00 */
[----:B------:R-:W-:Y:S01]  /*8ec0*/  FMUL.FTZ R102, R102, UR5 ;  /* 0x0000000566667c20 */ /* 0x000fe20008410000 */
[--C-:B------:R-:W-:Y:S01]  /*8ed0*/  FFMA.FTZ R161, R161, UR13, R101.reuse ;  /* 0x0000000da1a17c23 */ /* 0x100fe20008010065 */
[----:B------:R-:W-:Y:S01]  /*8ee0*/  FFMA.FTZ R159, R159, UR13, R101 ;  /* 0x0000000d9f9f7c23 */ /* 0x000fe20008010065 */
[----:B------:R-:W-:-:S02]  /*8ef0*/  @P2 HADD2.F32 R164, -RZ, R56.H0_H0 ;  /* 0x20000038ffa42230 */ /* 0x000fc40000004100 */
[----:B------:R-:W-:Y:S01]  /*8f00*/  FMUL.FTZ R103, R102, UR4 ;  /* 0x0000000466677c20 */ /* 0x000fe20008410000 */
[----:B-----5:R-:W-:Y:S02]  /*8f10*/  @P2 HADD2.F32 R102, -RZ, R96.H0_H0 ;  /* 0x20000060ff662230 */ /* 0x020fe40000004100 */
[----:B------:R-:W-:Y:S01]  /*8f20*/  FADD.FTZ R161, R158, -R161 ;  /* 0x800000a19ea17221 */ /* 0x000fe20000010000 */
[----:B------:R-:W-:Y:S02]  /*8f30*/  HADD2.F32 R158, -RZ, R77.H1_H1 ;  /* 0x3000004dff9e7230 */ /* 0x000fe40000004100 */
[----:B------:R-:W-:Y:S01]  /*8f40*/  FADD.FTZ R159, R156, -R159 ;  /* 0x8000009f9c9f7221 */ /* 0x000fe20000010000 */
[----:B------:R-:W-:Y:S02]  /*8f50*/  HADD2.F32 R156, -RZ, R78.H0_H0 ;  /* 0x2000004eff9c7230 */ /* 0x000fe40000004100 */
[-C--:B------:R-:W-:Y:S01]  /*8f60*/  @P2 FMUL.FTZ R151, R102, R103.reuse ;  /* 0x0000006766972220 */ /* 0x080fe20000410000 */
[----:B------:R-:W-:Y:S01]  /*8f70*/  MOV R102, RZ ;  /* 0x000000ff00667202 */ /* 0x000fe20000000f00 */
[----:B------:R-:W-:Y:S01]  /*8f80*/  @P2 FMUL.FTZ R102, R164, R103 ;  /* 0x00000067a4662220 */ /* 0x000fe20000410000 */
[----:B------:R-:W-:Y:S01]  /*8f90*/  LOP3.LUT P2, RZ, R140, 0xff00, RZ, 0xc0, !PT ;  /* 0x0000ff008cff7812 */ /* 0x000fe2000784c0ff */
[----:B------:R-:W-:-:S02]  /*8fa0*/  HADD2.F32 R103, -RZ, R76.H1_H1 ;  /* 0x3000004cff677230 */ /* 0x000fc40000004100 */
[----:B------:R-:W-:Y:S01]  /*8fb0*/  FFMA.FTZ R161, R161, UR12, R158 ;  /* 0x0000000ca1a17c23 */ /* 0x000fe2000801009e */
[----:B------:R-:W-:Y:S01]  /*8fc0*/  MOV R158, RZ ;  /* 0x000000ff009e7202 */ /* 0x000fe20000000f00 */
[----:B------:R-:W-:Y:S01]  /*8fd0*/  FFMA.FTZ R156, R159, UR12, R156 ;  /* 0x0000000c9f9c7c23 */ /* 0x000fe2000801009c */
[----:B------:R-:W-:Y:S01]  /*8fe0*/  FFMA.FTZ R157, R157, UR13, R101 ;  /* 0x0000000d9d9d7c23 */ /* 0x000fe20008010065 */
[----:B------:R-:W-:Y:S01]  /*8ff0*/  FFMA.FTZ R103, R165, UR12, R103 ;  /* 0x0000000ca5677c23 */ /* 0x000fe20008010067 */
[----:B------:R-:W-:Y:S01]  /*9000*/  FMUL.FTZ R161, R161, UR5 ;  /* 0x00000005a1a17c20 */ /* 0x000fe20008410000 */
[----:B------:R-:W-:Y:S01]  /*9010*/  FMUL.FTZ R156, R156, UR5 ;  /* 0x000000059c9c7c20 */ /* 0x000fe20008410000 */
[----:B------:R-:W-:Y:S01]  /*9020*/  FADD.FTZ R157, R154, -R157 ;  /* 0x8000009d9a9d7221 */ /* 0x000fe20000010000 */
[----:B------:R-:W-:Y:S01]  /*9030*/  FMUL.FTZ R103, R103, UR5 ;  /* 0x0000000567677c20 */ /* 0x000fe20008410000 */
[----:B------:R-:W-:Y:S01]  /*9040*/  FMUL.FTZ R161, R161, UR4 ;  /* 0x00000004a1a17c20 */ /* 0x000fe20008410000 */
[----:B------:R-:W-:Y:S01]  /*9050*/  LOP3.LUT P4, RZ, R141, 0xff00, RZ, 0xc0, !PT ;  /* 0x0000ff008dff7812 */ /* 0x000fe2000788c0ff */
[----:B------:R-:W-:-:S02]  /*9060*/  @P2 HADD2.F32 R96, -RZ, R96.H1_H1 ;  /* 0x30000060ff602230 */ /* 0x000fc40000004100 */
[----:B------:R-:W-:Y:S01]  /*9070*/  FMUL.FTZ R103, R103, UR4 ;  /* 0x0000000467677c20 */ /* 0x000fe20008410000 */
[----:B------:R-:W-:Y:S01]  /*9080*/  @P2 HADD2.F32 R164, -RZ, R56.H1_H1 ;  /* 0x30000038ffa42230 */ /* 0x000fe20000004100 */
[----:B------:R-:W-:Y:S01]  /*9090*/  LOP3.LUT P3, RZ, R141, 0xff0000, RZ, 0xc0, !PT ;  /* 0x00ff00008dff7812 */ /* 0x000fe2000786c0ff */
[----:B------:R-:W-:Y:S02]  /*90a0*/  HADD2.F32 R154, -RZ, R78.H1_H1 ;  /* 0x3000004eff9a7230 */ /* 0x000fe40000004100 */
[-C--:B------:R-:W-:Y:S01]  /*90b0*/  @P2 FMUL.FTZ R162, R96, R103.reuse ;  /* 0x0000006760a22220 */ /* 0x080fe20000410000 */
[----:B------:R-:W-:Y:S01]  /*90c0*/  MOV R96, RZ ;  /* 0x000000ff00607202 */ /* 0x000fe20000000f00 */
[----:B------:R-:W-:Y:S01]  /*90d0*/  @P2 FMUL.FTZ R96, R164, R103 ;  /* 0x00000067a4602220 */ /* 0x000fe20000410000 */
[----:B------:R-:W-:Y:S01]  /*90e0*/  HADD2.F32 R103, -RZ, R77.H0_H0 ;  /* 0x2000004dff677230 */ /* 0x000fe20000004100 */
[----:B------:R-:W-:Y:S01]  /*90f0*/  LOP3.LUT P2, RZ, R140, 0xff0000, RZ, 0xc0, !PT ;  /* 0x00ff00008cff7812 */ /* 0x000fe2000784c0ff */
[----:B------:R-:W-:Y:S01]  /*9100*/  FFMA.FTZ R154, R157, UR12, R154 ;  /* 0x0000000c9d9a7c23 */ /* 0x000fe2000801009a */
[--C-:B------:R-:W-:Y:S01]  /*9110*/  FFMA.FTZ R155, R155, UR13, R101.reuse ;  /* 0x0000000d9b9b7c23 */ /* 0x100fe20008010065 */
[----:B------:R-:W-:Y:S01]  /*9120*/  FFMA.FTZ R153, R153, UR13, R101 ;  /* 0x0000000d99997c23 */ /* 0x000fe20008010065 */
[----:B------:R-:W-:Y:S01]  /*9130*/  FFMA.FTZ R103, R163, UR12, R103 ;  /* 0x0000000ca3677c23 */ /* 0x000fe20008010067 */
[----:B------:R-:W-:Y:S01]  /*9140*/  F2FP.F16.F32.PACK_AB R96, R96, R102 ;  /* 0x000000666060723e */ /* 0x000fe200000000ff */
[----:B------:R-:W-:Y:S01]  /*9150*/  FADD.FTZ R155, R152, -R155 ;  /* 0x8000009b989b7221 */ /* 0x000fe20000010000 */
[----:B------:R-:W-:Y:S01]  /*9160*/  FADD.FTZ R149, R149, -R153 ;  /* 0x8000009995957221 */ /* 0x000fe20000010000 */
[----:B------:R-:W-:Y:S01]  /*9170*/  FMUL.FTZ R103, R103, UR5 ;  /* 0x0000000567677c20 */ /* 0x000fe20008410000 */
[----:B------:R-:W-:Y:S01]  /*9180*/  HADD2.F32 R153, -RZ, R79.H1_H1 ;  /* 0x3000004fff997230 */ /* 0x000fe20000004100 */
[----:B------:R-:W-:-:S02]  /*9190*/  MOV R152, RZ ;  /* 0x000000ff00987202 */ /* 0x000fc40000000f00 */
[----:B------:R-:W-:Y:S01]  /*91a0*/  FMUL.FTZ R163, R103, UR4 ;  /* 0x0000000467a37c20 */ /* 0x000fe20008410000 */
[----:B------:R-:W-:Y:S02]  /*91b0*/  @P2 HADD2.F32 R103, -RZ, R97.H0_H0 ;  /* 0x20000061ff672230 */ /* 0x000fe40000004100 */
[----:B------:R-:W-:Y:S01]  /*91c0*/  FFMA.FTZ R149, R149, UR12, R153 ;  /* 0x0000000c95957c23 */ /* 0x000fe20008010099 */
        /* <DEDUP_REMOVED lines=27> */
[-C--:B------:R-:W-:Y:S01]  /*9380*/  @P4 FMUL.FTZ R154, R98, R140.reuse ;  /* 0x0000008c629a4220 */ /* 0x080fe20000410000 */
[----:B------:R-:W-:Y:S01]  /*9390*/  MOV R98, RZ ;  /* 0x000000ff00627202 */ /* 0x000fe20000000f00 */
[----:B------:R-:W-:Y:S01]  /*93a0*/  @P4 FMUL.FTZ R98, R141, R140 ;  /* 0x0000008c8d624220 */ /* 0x000fe20000410000 */
[----:B------:R-:W-:Y:S02]  /*93b0*/  HADD2.F32 R140, -RZ, R79.H0_H0 ;  /* 0x2000004fff8c7230 */ /* 0x000fe40000004100 */
[----:B------:R-:W-:Y:S02]  /*93c0*/  @P3 HADD2.F32 R141, -RZ, R99.H0_H0 ;  /* 0x20000063ff8d3230 */ /* 0x000fe40000004100 */
[----:B------:R-:W-:Y:S01]  /*93d0*/  F2FP.F16.F32.PACK_AB R98, R98, R159 ;  /* 0x0000009f6262723e */ /* 0x000fe200000000ff */
[----:B------:R-:W-:Y:S01]  /*93e0*/  FFMA.FTZ R140, R155, UR12, R140 ;  /* 0x0000000c9b8c7c23 */ /* 0x000fe2000801008c */
[----:B------:R-:W-:-:S03]  /*93f0*/  @P2 HADD2.F32 R155, -RZ, R59.H1_H1 ;  /* 0x3000003bff9b2230 */ /* 0x000fc60000004100 */
[----:B------:R-:W-:-:S04]  /*9400*/  FMUL.FTZ R140, R140, UR5 ;  /* 0x000000058c8c7c20 */ /* 0x000fc80008410000 */
[----:B------:R-:W-:-:S04]  /*9410*/  FMUL.FTZ R140, R140, UR4 ;  /* 0x000000048c8c7c20 */ /* 0x000fc80008410000 */
[-C--:B------:R-:W-:Y:S01]  /*9420*/  @P3 FMUL.FTZ R152, R141, R140.reuse ;  /* 0x0000008c8d983220 */ /* 0x080fe20000410000 */
[----:B------:R-:W-:Y:S01]  /*9430*/  MOV R141, RZ ;  /* 0x000000ff008d7202 */ /* 0x000fe20000000f00 */
[----:B------:R-:W-:Y:S01]  /*9440*/  @P3 FMUL.FTZ R141, R153, R140 ;  /* 0x0000008c998d3220 */ /* 0x000fe20000410000 */
[----:B------:R-:W-:Y:S01]  /*9450*/  FMUL.FTZ R153, R149, UR5 ;  /* 0x0000000595997c20 */ /* 0x000fe20008410000 */
[----:B------:R-:W-:Y:S01]  /*9460*/  @P2 HADD2.F32 R149, -RZ, R99.H1_H1 ;  /* 0x30000063ff952230 */ /* 0x000fe20000004100 */
[----:B------:R-:W-:Y:S02]  /*9470*/  MOV R99, RZ ;  /* 0x000000ff00637202 */ /* 0x000fe40000000f00 */
[----:B------:R-:W-:Y:S01]  /*9480*/  FMUL.FTZ R153, R153, UR4 ;  /* 0x0000000499997c20 */ /* 0x000fe20008410000 */
[----:B------:R-:W-:-:S03]  /*9490*/  MOV R140, RZ ;  /* 0x000000ff008c7202 */ /* 0x000fc60000000f00 */
[-C--:B------:R-:W-:Y:S01]  /*94a0*/  @P2 FMUL.FTZ R99, R155, R153.reuse ;  /* 0x000000999b632220 */ /* 0x080fe20000410000 */
[----:B------:R-:W-:-:S04]  /*94b0*/  @P2 FMUL.FTZ R140, R149, R153 ;  /* 0x00000099958c2220 */ /* 0x000fc80000410000 */
[----:B------:R-:W-:-:S07]  /*94c0*/  F2FP.F16.F32.PACK_AB R99, R99, R141 ;  /* 0x0000008d6363723e */ /* 0x000fce00000000ff */
.L_x_3092:
        /* <DEDUP_REMOVED lines=15> */
[----:B------:R-:W-:Y:S01]  /*95c0*/  CS2R R128, SRZ ;  /* 0x0000000000807805 */ /* 0x000fe2000001ff00 */
        /* <DEDUP_REMOVED lines=8> */
[----:B-----5:R-:W-:-:S02]  /*9650*/  @P2 HADD2.F32 R94, -RZ, R96.H0_H0 ;  /* 0x20000060ff5e2230 */ /* 0x020fc40000004100 */
[--C-:B------:R-:W-:Y:S01]  /*9660*/  FFMA.FTZ R138, R138, UR13, R101.reuse ;  /* 0x0000000d8a8a7c23 */ /* 0x100fe20008010065 */
[----:B------:R-:W-:Y:S01]  /*9670*/  FMUL.FTZ R93, R93, UR4 ;  /* 0x000000045d5d7c20 */ /* 0x000fe20008410000 */
[--C-:B------:R-:W-:Y:S01]  /*9680*/  FFMA.FTZ R142, R142, UR13, R101.reuse ;  /* 0x0000000d8e8e7c23 */ /* 0x100fe20008010065 */
[--C-:B------:R-:W-:Y:S01]  /*9690*/  FFMA.FTZ R144, R144, UR13, R101.reuse ;  /* 0x0000000d90907c23 */ /* 0x100fe20008010065 */
[----:B------:R-:W-:Y:S01]  /*96a0*/  FFMA.FTZ R146, R146, UR13, R101 ;  /* 0x0000000d92927c23 */ /* 0x000fe20008010065 */
[----:B------:R-:W-:Y:S01]  /*96b0*/  @P2 FMUL.FTZ R128, R93, R94 ;  /* 0x0000005e5d802220 */ /* 0x000fe20000410000 */
[----:B------:R-:W-:Y:S02]  /*96c0*/  @P2 HADD2.F32 R94, -RZ, R60.H0_H0 ;  /* 0x2000003cff5e2230 */ /* 0x000fe40000004100 */
[----:B------:R-:W-:Y:S01]  /*96d0*/  FADD.FTZ R142, R143, -R142 ;  /* 0x8000008e8f8e7221 */ /* 0x000fe20000010000 */
[----:B------:R-:W-:Y:S01]  /*96e0*/  FADD.FTZ R141, R145, -R144 ;  /* 0x80000090918d7221 */ /* 0x000fe20000010000 */
[----:B------:R-:W-:Y:S01]  /*96f0*/  FADD.FTZ R146, R147, -R146 ;  /* 0x8000009293927221 */ /* 0x000fe20000010000 */
[----:B------:R-:W-:Y:S01]  /*9700*/  @P2 FMUL.FTZ R102, R94, R93 ;  /* 0x0000005d5e662220 */ /* 0x000fe20000410000 */
[----:B------:R-:W-:Y:S01]  /*9710*/  LOP3.LUT P2, RZ, R132, 0xff00, RZ, 0xc0, !PT ;  /* 0x0000ff0084ff7812 */ /* 0x000fe2000784c0ff */
[----:B------:R-:W-:-:S05]  /*9720*/  HADD2.F32 R93, -RZ, R80.H1_H1 ;  /* 0x30000050ff5d7230 */ /* 0x000fca0000004100 */
[----:B------:R-:W-:Y:S01]  /*9730*/  FFMA.FTZ R95, R95, UR12, R93 ;  /* 0x0000000c5f5f7c23 */ /* 0x000fe2000801005d */
[----:B------:R-:W-:Y:S01]  /*9740*/  FFMA.FTZ R93, R131, UR13, R101 ;  /* 0x0000000d835d7c23 */ /* 0x000fe20008010065 */
[----:B------:R-:W-:Y:S02]  /*9750*/  @P3 HADD2.F32 R131, -RZ, R61.H0_H0 ;  /* 0x2000003dff833230 */ /* 0x000fe40000004100 */
[----:B------:R-:W-:Y:S01]  /*9760*/  FMUL.FTZ R94, R95, UR5 ;  /* 0x000000055f5e7c20 */ /* 0x000fe20008410000 */
        /* <DEDUP_REMOVED lines=29> */
[----:B------:R-:W-:Y:S01]  /*9940*/  LOP3.LUT P2, RZ, R133, 0xff, RZ, 0xc0, !PT ;  /* 0x000000ff85ff7812 */ /* 0x000fe2000784c0ff */
[----:B------:R-:W-:Y:S02]  /*9950*/  HADD2.F32 R134, -RZ, R82.H0_H0 ;  /* 0x20000052ff867230 */ /* 0x000fe40000004100 */
[----:B------:R-:W-:Y:S01]  /*9960*/  FADD.FTZ R94, R139, -R138 ;  /* 0x8000008a8b5e7221 */ /* 0x000fe20000010000 */
[----:B------:R-:W-:Y:S02]  /*9970*/  MOV R138, RZ ;  /* 0x000000ff008a7202 */ /* 0x000fe40000000f00 */
[----:B------:R-:W-:Y:S01]  /*9980*/  F2FP.F16.F32.PACK_AB R97, R97, R103 ;  /* 0x000000676161723e */ /* 0x000fe200000000ff */
[----:B------:R-:W-:Y:S01]  /*9990*/  FFMA.FTZ R94, R94, UR12, R134 ;  /* 0x0000000c5e5e7c23 */ /* 0x000fe20008010086 */
[----:B------:R-:W-:-:S03]  /*99a0*/  MOV R134, RZ ;  /* 0x000000ff00867202 */ /* 0x000fc60000000f00 */
[----:B------:R-:W-:Y:S02]  /*99b0*/  FMUL.FTZ R135, R94, UR5 ;  /* 0x000000055e877c20 */ /* 0x000fe40008410000 */
[----:B------:R-:W-:Y:S02]  /*99c0*/  @P2 HADD2.F32 R136, -RZ, R98.H0_H0 ;  /* 0x20000062ff882230 */ /* 0x000fe40000004100 */
[----:B------:R-:W-:-:S04]  /*99d0*/  FMUL.FTZ R135, R135, UR4 ;  /* 0x0000000487877c20 */ /* 0x000fc80008410000 */
[----:B------:R-:W-:Y:S01]  /*99e0*/  @P2 FMUL.FTZ R134, R135, R136 ;  /* 0x0000008887862220 */ /* 0x000fe20000410000 */
[----:B------:R-:W-:-:S05]  /*99f0*/  @P2 HADD2.F32 R136, -RZ, R62.H0_H0 ;  /* 0x2000003eff882230 */ /* 0x000fca0000004100 */
        /* <DEDUP_REMOVED lines=40> */
.L_x_3093:
[--C-:B------:R-:W-:Y:S01]  /*9c80*/  FFMA.FTZ R128, R128, UR13, R101.reuse ;  /* 0x0000000d80807c23 */ /* 0x100fe20008010065 */
[----:B------:R-:W-:Y:S01]  /*9c90*/  HADD2.F32 R102, -RZ, R80.H0_H0 ;  /* 0x20000050ff667230 */ /* 0x000fe20000004100 */
[----:B------:R-:W-:Y:S01]  /*9ca0*/  LOP3.LUT P2, RZ, R132, 0xff, RZ, 0xc0, !PT ;  /* 0x000000ff84ff7812 */ /* 0x000fe2000784c0ff */
[--C-:B------:R-:W-:Y:S01]  /*9cb0*/  FFMA.FTZ R130, R130, UR13, R101.reuse ;  /* 0x0000000d82827c23 */ /* 0x100fe20008010065 */
[----:B------:R-:W-:Y:S01]  /*9cc0*/  FADD.FTZ R128, R129, -R128 ;  /* 0x8000008081807221 */ /* 0x000fe20000010000 */
[--C-:B------:R-:W-:Y:S01]  /*9cd0*/  FFMA.FTZ R131, R131, UR13, R101.reuse ;  /* 0x0000000d83837c23 */ /* 0x100fe20008010065 */
[----:B------:R-:W-:Y:S01]  /*9ce0*/  FFMA.FTZ R136, R136, UR13, R101 ;  /* 0x0000000d88887c23 */ /* 0x000fe20008010065 */
[----:B------:R-:W-:Y:S01]  /*9cf0*/  FADD.FTZ R130, R134, -R130 ;  /* 0x8000008286827221 */ /* 0x000fe20000010000 */
[----:B------:R-:W-:Y:S01]  /*9d00*/  FFMA.FTZ R102, R128, UR12, R102 ;  /* 0x0000000c80667c23 */ /* 0x000fe20008010066 */
[----:B------:R-:W-:Y:S01]  /*9d10*/  MOV R128, RZ ;  /* 0x000000ff00807202 */ /* 0x000fe20000000f00 */
[----:B------:R-:W-:Y:S01]  /*9d20*/  FADD.FTZ R131, R135, -R131 ;  /* 0x8000008387837221 */ /* 0x000fe20000010000 */
[----:B------:R-:W-:Y:S01]  /*9d30*/  FADD.FTZ R136, R137, -R136 ;  /* 0x8000008889887221 */ /* 0x000fe20000010000 */
[----:B------:R-:W-:Y:S01]  /*9d40*/  FMUL.FTZ R102, R102, UR5 ;  /* 0x0000000566667c20 */ /* 0x000fe20008410000 */
[--C-:B------:R-:W-:Y:S01]  /*9d50*/  FFMA.FTZ R138, R138, UR13, R101.reuse ;  /* 0x0000000d8a8a7c23 */ /* 0x100fe20008010065 */
[----:B------:R-:W-:Y:S01]  /*9d60*/  FFMA.FTZ R142, R142, UR13, R101 ;  /* 0x0000000d8e8e7c23 */ /* 0x000fe20008010065 */
[----:B------:R-:W-:-:S02]  /*9d70*/  @P2 HADD2.F32 R129, -RZ, R60.H0_H0 ;  /* 0x2000003cff812230 */ /* 0x000fc40000004100 */
[----:B------:R-:W-:Y:S01]  /*9d80*/  FMUL.FTZ R103, R102, UR4 ;  /* 0x0000000466677c20 */ /* 0x000fe20008410000 */
[----:B-----5:R-:W-:Y:S02]  /*9d90*/  @P2 HADD2.F32 R102, -RZ, R96.H0_H0 ;  /* 0x20000060ff662230 */ /* 0x020fe40000004100 */
[----:B------:R-:W-:Y:S01]  /*9da0*/  FADD.FTZ R138, R139, -R138 ;  /* 0x8000008a8b8a7221 */ /* 0x000fe20000010000 */
[----:B------:R-:W-:Y:S01]  /*9db0*/  MOV R137, RZ ;  /* 0x000000ff00897202 */ /* 0x000fe20000000f00 */
[----:B------:R-:W-:Y:S01]  /*9dc0*/  FADD.FTZ R142, R143, -R142 ;  /* 0x8000008e8f8e7221 */ /* 0x000fe20000010000 */
[----:B------:R-:W-:Y:S01]  /*9dd0*/  LOP3.LUT P4, RZ, R133, 0xff00, RZ, 0xc0, !PT ;  /* 0x0000ff0085ff7812 */ /* 0x000fe2000788c0ff */
[-C--:B------:R-:W-:Y:S01]  /*9de0*/  @P2 FMUL.FTZ R128, R102, R103.reuse ;  /* 0x0000006766802220 */ /* 0x080fe20000410000 */
[----:B------:R-:W-:Y:S01]  /*9df0*/  MOV R102, RZ ;  /* 0x000000ff00667202 */ /* 0x000fe20000000f00 */
[----:B------:R-:W-:Y:S01]  /*9e00*/  @P2 FMUL.FTZ R102, R129, R103 ;  /* 0x0000006781662220 */ /* 0x000fe20000410000 */
[----:B------:R-:W-:Y:S01]  /*9e10*/  LOP3.LUT P2, RZ, R132, 0xff00, RZ, 0xc0, !PT ;  /* 0x0000ff0084ff7812 */ /* 0x000fe2000784c0ff */
[----:B------:R-:W-:Y:S01]  /*9e20*/  HADD2.F32 R103, -RZ, R80.H1_H1 ;  /* 0x30000050ff677230 */ /* 0x000fe20000004100 */
[----:B------:R-:W-:Y:S01]  /*9e30*/  MOV R129, RZ ;  /* 0x000000ff00817202 */ /* 0x000fe20000000f00 */
[----:B------:R-:W-:Y:S01]  /*9e40*/  FFMA.FTZ R144, R144, UR13, R101 ;  /* 0x0000000d90907c23 */ /* 0x000fe20008010065 */
[----:B------:R-:W-:Y:S01]  /*9e50*/  LOP3.LUT P3, RZ, R133, 0xff0000, RZ, 0xc0, !PT ;  /* 0x00ff000085ff7812 */ /* 0x000fe2000786c0ff */
[----:B------:R-:W-:-:S02]  /*9e60*/  HADD2.F32 R139, -RZ, R83.H1_H1 ;  /* 0x30000053ff8b7230 */ /* 0x000fc40000004100 */
[----:B------:R-:W-:Y:S01]  /*9e70*/  FFMA.FTZ R103, R130, UR12, R103 ;  /* 0x0000000c82677c23 */ /* 0x000fe20008010067 */
[----:B------:R-:W-:-:S03]  /*9e80*/  FADD.FTZ R144, R145, -R144 ;  /* 0x8000009091907221 */ /* 0x000fc60000010000 */
[----:B------:R-:W-:Y:S02]  /*9e90*/  FMUL.FTZ R103, R103, UR5 ;  /* 0x0000000567677c20 */ /* 0x000fe40008410000 */
[----:B------:R-:W-:Y:S02]  /*9ea0*/  @P2 HADD2.F32 R96, -RZ, R96.H1_H1 ;  /* 0x30000060ff602230 */ /* 0x000fe40000004100 */
[----:B------:R-:W-:Y:S01]  /*9eb0*/  FMUL.FTZ R103, R103, UR4 ;  /* 0x0000000467677c20 */ /* 0x000fe20008410000 */
[----:B------:R-:W-:-:S03]  /*9ec0*/  @P2 HADD2.F32 R130, -RZ, R60.H1_H1 ;  /* 0x3000003cff822230 */ /* 0x000fc60000004100 */
[-C--:B------:R-:W-:Y:S01]  /*9ed0*/  @P2 FMUL.FTZ R129, R96, R103.reuse ;  /* 0x0000006760812220 */ /* 0x080fe20000410000 */
[----:B------:R-:W-:Y:S01]  /*9ee0*/  MOV R96, RZ ;  /* 0x000000ff00607202 */ /* 0x000fe20000000f00 */
[----:B------:R-:W-:Y:S01]  /*9ef0*/  @P2 FMUL.FTZ R96, R130, R103 ;  /* 0x0000006782602220 */ /* 0x000fe20000410000 */
[----:B------:R-:W-:Y:S01]  /*9f00*/  HADD2.F32 R103, -RZ, R81.H0_H0 ;  /* 0x20000051ff677230 */ /* 0x000fe20000004100 */
[----:B------:R-:W-:Y:S02]  /*9f10*/  LOP3.LUT P2, RZ, R132, 0xff0000, RZ, 0xc0, !PT ;  /* 0x00ff000084ff7812 */ /* 0x000fe4000784c0ff */
[----:B------:R-:W-:Y:S02]  /*9f20*/  MOV R130, RZ ;  /* 0x000000ff00827202 */ /* 0x000fe40000000f00 */
[----:B------:R-:W-:Y:S01]  /*9f30*/  FFMA.FTZ R103, R131, UR12, R103 ;  /* 0x0000000c83677c23 */ /* 0x000fe20008010067 */
[----:B------:R-:W-:-:S03]  /*9f40*/  F2FP.F16.F32.PACK_AB R96, R96, R102 ;  /* 0x000000666060723e */ /* 0x000fc600000000ff */
[----:B------:R-:W-:-:S04]  /*9f50*/  FMUL.FTZ R103, R103, UR5 ;  /* 0x0000000567677c20 */ /* 0x000fc80008410000 */
[----:B------:R-:W-:Y:S01]  /*9f60*/  FMUL.FTZ R131, R103, UR4 ;  /* 0x0000000467837c20 */ /* 0x000fe20008410000 */
[----:B------:R-:W-:Y:S02]  /*9f70*/  @P2 HADD2.F32 R103, -RZ, R97.H0_H0 ;  /* 0x20000061ff672230 */ /* 0x000fe40000004100 */
[----:B------:R-:W-:-:S03]  /*9f80*/  @P2 HADD2.F32 R134, -RZ, R61.H0_H0 ;  /* 0x2000003dff862230 */ /* 0x000fc60000004100 */
[-C--:B------:R-:W-:Y:S01]  /*9f90*/  @P2 FMUL.FTZ R130, R103, R131.reuse ;  /* 0x0000008367822220 */ /* 0x080fe20000410000 */
        /* <DEDUP_REMOVED lines=17> */
[----:B------:R-:W-:-:S03]  /*a0b0*/  FFMA.FTZ R138, R146, UR13, R101 ;  /* 0x0000000d928a7c23 */ /* 0x000fc60008010065 */
[----:B------:R-:W-:Y:S01]  /*a0c0*/  FMUL.FTZ R134, R134, UR5 ;  /* 0x0000000586867c20 */ /* 0x000fe20008410000 */
[----:B------:R-:W-:Y:S02]  /*a0d0*/  FADD.FTZ R138, R147, -R138 ;  /* 0x8000008a938a7221 */ /* 0x000fe40000010000 */
[--C-:B------:R-:W-:Y:S02]  /*a0e0*/  @P2 HADD2.F32 R136, -RZ, R98.reuse.H0_H0 ;  /* 0x20000062ff882230 */ /* 0x100fe40000004100 */
[----:B------:R-:W-:Y:S01]  /*a0f0*/  FMUL.FTZ R135, R134, UR4 ;  /* 0x0000000486877c20 */ /* 0x000fe20008410000 */
[----:B------:R-:W-:Y:S01]  /*a100*/  MOV R134, RZ ;  /* 0x000000ff00867202 */ /* 0x000fe20000000f00 */
[----:B------:R-:W-:Y:S02]  /*a110*/  @P4 HADD2.F32 R98, -RZ, R98.H1_H1 ;  /* 0x30000062ff624230 */ /* 0x000fe40000004100 */
[----:B------:R-:W-:Y:S01]  /*a120*/  FFMA.FTZ R138, R138, UR12, R139 ;  /* 0x0000000c8a8a7c23 */ /* 0x000fe2000801008b */
[----:B------:R-:W-:Y:S01]  /*a130*/  @P2 FMUL.FTZ R134, R136, R135 ;  /* 0x0000008788862220 */ /* 0x000fe20000410000 */
[----:B------:R-:W-:-:S02]  /*a140*/  @P2 HADD2.F32 R136, -RZ, R62.H0_H0 ;  /* 0x2000003eff882230 */ /* 0x000fc40000004100 */
[----:B------:R-:W-:-:S03]  /*a150*/  @P3 HADD2.F32 R139, -RZ, R63.H0_H0 ;  /* 0x2000003fff8b3230 */ /* 0x000fc60000004100 */
[----:B------:R-:W-:Y:S01]  /*a160*/  @P2 FMUL.FTZ R137, R136, R135 ;  /* 0x0000008788892220 */ /* 0x000fe20000410000 */
[----:B------:R-:W-:Y:S01]  /*a170*/  HADD2.F32 R135, -RZ, R82.H1_H1 ;  /* 0x30000052ff877230 */ /* 0x000fe20000004100 */
[----:B------:R-:W-:Y:S02]  /*a180*/  ISETP.GE.U32.AND P2, PT, R132, RZ, PT ;  /* 0x000000ff8400720c */ /* 0x000fe40003f46070 */
[----:B------:R-:W-:Y:S02]  /*a190*/  MOV R136, RZ ;  /* 0x000000ff00887202 */ /* 0x000fe40000000f00 */
[----:B------:R-:W-:Y:S01]  /*a1a0*/  FFMA.FTZ R135, R142, UR12, R135 ;  /* 0x0000000c8e877c23 */ /* 0x000fe20008010087 */
[----:B------:R-:W-:Y:S01]  /*a1b0*/  ISETP.GE.U32.AND.EX P2, PT, R133, 0x1000000, PT, P2 ;  /* 0x010000008500780c */ /* 0x000fe20003f46120 */
[----:B------:R-:W-:Y:S02]  /*a1c0*/  @P4 HADD2.F32 R133, -RZ, R62.H1_H1 ;  /* 0x3000003eff854230 */ /* 0x000fe40000004100 */
[----:B------:R-:W-:Y:S01]  /*a1d0*/  FMUL.FTZ R132, R135, UR5 ;  /* 0x0000000587847c20 */ /* 0x000fe20008410000 */
[----:B------:R-:W-:-:S03]  /*a1e0*/  MOV R135, RZ ;  /* 0x000000ff00877202 */ /* 0x000fc60000000f00 */
[----:B------:R-:W-:-:S04]  /*a1f0*/  FMUL.FTZ R132, R132, UR4 ;  /* 0x0000000484847c20 */ /* 0x000fc80008410000 */
[-C--:B------:R-:W-:Y:S01]  /*a200*/  @P4 FMUL.FTZ R135, R98, R132.reuse ;  /* 0x0000008462874220 */ /* 0x080fe20000410000 */
[----:B------:R-:W-:Y:S01]  /*a210*/  MOV R98, RZ ;  /* 0x000000ff00627202 */ /* 0x000fe20000000f00 */
[----:B------:R-:W-:Y:S01]  /*a220*/  @P4 FMUL.FTZ R98, R133, R132 ;  /* 0x0000008485624220 */ /* 0x000fe20000410000 */
[----:B------:R-:W-:Y:S02]  /*a230*/  HADD2.F32 R132, -RZ, R83.H0_H0 ;  /* 0x20000053ff847230 */ /* 0x000fe40000004100 */
[----:B------:R-:W-:Y:S02]  /*a240*/  @P3 HADD2.F32 R133, -RZ, R99.H0_H0 ;  /* 0x20000063ff853230 */ /* 0x000fe40000004100 */
[----:B------:R-:W-:Y:S02]  /*a250*/  @P2 HADD2.F32 R141, -RZ, R63.H1_H1 ;  /* 0x3000003fff8d2230 */ /* 0x000fe40000004100 */
[----:B------:R-:W-:Y:S01]  /*a260*/  FFMA.FTZ R132, R144, UR12, R132 ;  /* 0x0000000c90847c23 */ /* 0x000fe20008010084 */
[----:B------:R-:W-:-:S03]  /*a270*/  F2FP.F16.F32.PACK_AB R98, R98, R137 ;  /* 0x000000896262723e */ /* 0x000fc600000000ff */
        /* <DEDUP_REMOVED lines=13> */
.L_x_3094:
        /* <DEDUP_REMOVED lines=10> */
[----:B------:R-:W-:Y:S01]  /*a3f0*/  FFMA.FTZ R107, R107, UR13, R101 ;  /* 0x0000000d6b6b7c23 */ /* 0x000fe20008010065 */
        /* <DEDUP_REMOVED lines=12> */
[----:B------:R-:W-:Y:S01]  /*a4c0*/  FFMA.FTZ R121, R121, UR13, R101 ;  /* 0x0000000d79797c23 */ /* 0x000fe20008010065 */
[----:B-----5:R-:W-:-:S02]  /*a4d0*/  @P2 HADD2.F32 R94, -RZ, R96.H0_H0 ;  /* 0x20000060ff5e2230 */ /* 0x020fc40000004100 */
        /* <DEDUP_REMOVED lines=8> */
[----:B------:R-:W-:Y:S02]  /*a560*/  @P3 HADD2.F32 R107, -RZ, R65.H0_H0 ;  /* 0x20000041ff6b3230 */ /* 0x000fe40000004100 */
[----:B------:R-:W-:Y:S01]  /*a570*/  @P2 FMUL.FTZ R102, R94, R93 ;  /* 0x0000005d5e662220 */ /* 0x000fe20000410000 */
[----:B------:R-:W-:Y:S01]  /*a580*/  LOP3.LUT P2, RZ, R122, 0xff00, RZ, 0xc0, !PT ;  /* 0x0000ff007aff7812 */ /* 0x000fe2000784c0ff */
[----:B------:R-:W-:-:S05]  /*a590*/  HADD2.F32 R93, -RZ, R84.H1_H1 ;  /* 0x30000054ff5d7230 */ /* 0x000fca0000004100 */
[----:B------:R-:W-:Y:S01]  /*a5a0*/  FFMA.FTZ R95, R95, UR12, R93 ;  /* 0x0000000c5f5f7c23 */ /* 0x000fe2000801005d */
[----:B------:R-:W-:Y:S01]  /*a5b0*/  FFMA.FTZ R93, R111, UR13, R101 ;  /* 0x0000000d6f5d7c23 */ /* 0x000fe20008010065 */
[----:B------:R-:W-:Y:S02]  /*a5c0*/  CS2R R110, SRZ ;  /* 0x00000000006e7805 */ /* 0x000fe4000001ff00 */
        /* <DEDUP_REMOVED lines=19> */
[----:B------:R-:W-:Y:S02]  /*a700*/  HADD2.F32 R94, -RZ, R85.H1_H1 ;  /* 0x30000055ff5e7230 */ /* 0x000fe40000004100 */
[----:B------:R-:W-:Y:S01]  /*a710*/  FADD.FTZ R107, R113, -R120 ;  /* 0x80000078716b7221 */ /* 0x000fe20000010000 */
[----:B------:R-:W-:Y:S01]  /*a720*/  MOV R120, RZ ;  /* 0x000000ff00787202 */ /* 0x000fe20000000f00 */
        /* <DEDUP_REMOVED lines=12> */
[----:B------:R-:W-:Y:S01]  /*a7f0*/  FADD.FTZ R121, R118, -R125 ;  /* 0x8000007d76797221 */ /* 0x000fe20000010000 */
[----:B------:R-:W-:Y:S02]  /*a800*/  F2FP.F16.F32.PACK_AB R97, R97, R103 ;  /* 0x000000676161723e */ /* 0x000fe400000000ff */
        /* <DEDUP_REMOVED lines=32> */
[----:B------:R-:W-:Y:S01]  /*aa10*/  ISETP.GE.U32.AND P2, PT, R122, RZ, PT ;  /* 0x000000ff7a00720c */ /* 0x000fe20003f46070 */
[----:B------:R-:W-:-:S03]  /*aa20*/  HADD2.F32 R117, -RZ, R87.H1_H1 ;  /* 0x30000057ff757230 */ /* 0x000fc60000004100 */
[----:B------:R-:W-:Y:S02]  /*aa30*/  ISETP.GE.U32.AND.EX P2, PT, R123, 0x1000000, PT, P2 ;  /* 0x010000007b00780c */ /* 0x000fe40003f46120 */
[----:B------:R-:W-:Y:S01]  /*aa40*/  FFMA.FTZ R119, R119, UR12, R117 ;  /* 0x0000000c77777c23 */ /* 0x000fe20008010075 */
[----:B------:R-:W-:-:S03]  /*aa50*/  MOV R117, RZ ;  /* 0x000000ff00757202 */ /* 0x000fc60000000f00 */
[C---:B------:R-:W-:Y:S01]  /*aa60*/  FMUL.FTZ R122, R119.reuse, UR5 ;  /* 0x00000005777a7c20 */ /* 0x040fe20008410000 */
[----:B------:R-:W-:-:S03]  /*aa70*/  F2FP.F16.F32.PACK_AB R95, R119, R121 ;  /* 0x00000079775f723e */ /* 0x000fc600000000ff */
[----:B------:R-:W-:-:S03]  /*aa80*/  FMUL.FTZ R122, R122, UR4 ;  /* 0x000000047a7a7c20 */ /* 0x000fc60008410000 */
[----:B------:R-:W-:Y:S02]  /*aa90*/  @P2 HADD2.F32 R99, -RZ, R99.H1_H1 ;  /* 0x30000063ff632230 */ /* 0x000fe40000004100 */
[----:B------:R-:W-:-:S03]  /*aaa0*/  @P2 HADD2.F32 R123, -RZ, R67.H1_H1 ;  /* 0x30000043ff7b2230 */ /* 0x000fc60000004100 */
[----:B------:R-:W-:Y:S01]  /*aab0*/  @P2 FMUL.FTZ R117, R122, R99 ;  /* 0x000000637a752220 */ /* 0x000fe20000410000 */
[----:B------:R-:W-:Y:S01]  /*aac0*/  MOV R99, RZ ;  /* 0x000000ff00637202 */ /* 0x000fe20000000f00 */
[----:B------:R-:W-:-:S05]  /*aad0*/  @P2 FMUL.FTZ R99, R123, R122 ;  /* 0x0000007a7b632220 */ /* 0x000fca0000410000 */
[----:B------:R-:W-:Y:S01]  /*aae0*/  F2FP.F16.F32.PACK_AB R99, R99, R118 ;  /* 0x000000766363723e */ /* 0x000fe200000000ff */
[----:B------:R-:W-:Y:S06]  /*aaf0*/  BRA `(.L_x_3096) ;  /* 0x0000000400b47947 */ /* 0x000fec0003800000 */
.L_x_3095:
[--C-:B------:R-:W-:Y:S01]  /*ab00*/  FFMA.FTZ R107, R107, UR13, R101.reuse ;  /* 0x0000000d6b6b7c23 */ /* 0x100fe20008010065 */
[----:B------:R-:W-:Y:S01]  /*ab10*/  HADD2.F32 R102, -RZ, R84.H0_H0 ;  /* 0x20000054ff667230 */ /* 0x000fe20000004100 */
[----:B------:R-:W-:Y:S01]  /*ab20*/  LOP3.LUT P2, RZ, R122, 0xff, RZ, 0xc0, !PT ;  /* 0x000000ff7aff7812 */ /* 0x000fe2000784c0ff */
[----:B------:R-:W-:Y:S01]  /*ab30*/  FFMA.FTZ R109, R109, UR13, R101 ;  /* 0x0000000d6d6d7c23 */ /* 0x000fe20008010065 */
[----:B------:R-:W-:Y:S01]  /*ab40*/  FADD.FTZ R107, R108, -R107 ;  /* 0x8000006b6c6b7221 */ /* 0x000fe20000010000 */
[----:B------:R-:W-:Y:S01]  /*ab50*/  MOV R108, RZ ;  /* 0x000000ff006c7202 */ /* 0x000fe20000000f00 */
[----:B------:R-:W-:Y:S01]  /*ab60*/  FFMA.FTZ R111, R111, UR13, R101 ;  /* 0x0000000d6f6f7c23 */ /* 0x000fe20008010065 */
[----:B------:R-:W-:Y:S01]  /*ab70*/  FADD.FTZ R109, R110, -R109 ;  /* 0x8000006d6e6d7221 */ /* 0x000fe20000010000 */
[----:B------:R-:W-:Y:S01]  /*ab80*/  FFMA.FTZ R102, R107, UR12, R102 ;  /* 0x0000000c6b667c23 */ /* 0x000fe20008010066 */
[----:B------:R-:W-:Y:S01]  /*ab90*/  MOV R110, RZ ;  /* 0x000000ff006e7202 */ /* 0x000fe20000000f00 */
[----:B------:R-:W-:Y:S01]  /*aba0*/  FADD.FTZ R111, R112, -R111 ;  /* 0x8000006f706f7221 */ /* 0x000fe20000010000 */
[--C-:B------:R-:W-:Y:S01]  /*abb0*/  FFMA.FTZ R120, R120, UR13, R101.reuse ;  /* 0x0000000d78787c23 */ /* 0x100fe20008010065 */
[----:B------:R-:W-:Y:S01]  /*abc0*/  FMUL.FTZ R102, R102, UR5 ;  /* 0x0000000566667c20 */ /* 0x000fe20008410000 */
[--C-:B------:R-:W-:Y:S01]  /*abd0*/  FFMA.FTZ R121, R121, UR13, R101.reuse ;  /* 0x0000000d79797c23 */ /* 0x100fe20008010065 */
[----:B------:R-:W-:Y:S01]  /*abe0*/  FFMA.FTZ R124, R124, UR13, R101 ;  /* 0x0000000d7c7c7c23 */ /* 0x000fe20008010065 */
[----:B------:R-:W-:-:S02]  /*abf0*/  @P2 HADD2.F32 R107, -RZ, R64.H0_H0 ;  /* 0x20000040ff6b2230 */ /* 0x000fc40000004100 */
[----:B------:R-:W-:Y:S01]  /*ac00*/  FMUL.FTZ R103, R102, UR4 ;  /* 0x0000000466677c20 */ /* 0x000fe20008410000 */
[----:B-----5:R-:W-:Y:S02]  /*ac10*/  @P2 HADD2.F32 R102, -RZ, R96.H0_H0 ;  /* 0x20000060ff662230 */ /* 0x020fe40000004100 */
[----:B------:R-:W-:Y:S01]  /*ac20*/  FADD.FTZ R120, R113, -R120 ;  /* 0x8000007871787221 */ /* 0x000fe20000010000 */
[----:B------:R-:W-:Y:S01]  /*ac30*/  FADD.FTZ R121, R116, -R121 ;  /* 0x8000007974797221 */ /* 0x000fe20000010000 */
[----:B------:R-:W-:Y:S01]  /*ac40*/  LOP3.LUT P4, RZ, R123, 0xff00, RZ, 0xc0, !PT ;  /* 0x0000ff007bff7812 */ /* 0x000fe2000788c0ff */
[----:B------:R-:W-:Y:S01]  /*ac50*/  FADD.FTZ R124, R117, -R124 ;  /* 0x8000007c757c7221 */ /* 0x000fe20000010000 */
[-C--:B------:R-:W-:Y:S01]  /*ac60*/  @P2 FMUL.FTZ R108, R102, R103.reuse ;  /* 0x00000067666c2220 */ /* 0x080fe20000410000 */
[----:B------:R-:W-:Y:S01]  /*ac70*/  MOV R102, RZ ;  /* 0x000000ff00667202 */ /* 0x000fe20000000f00 */
[----:B------:R-:W-:Y:S01]  /*ac80*/  @P2 FMUL.FTZ R102, R107, R103 ;  /* 0x000000676b662220 */ /* 0x000fe20000410000 */
[----:B------:R-:W-:Y:S01]  /*ac90*/  LOP3.LUT P2, RZ, R122, 0xff00, RZ, 0xc0, !PT ;  /* 0x0000ff007aff7812 */ /* 0x000fe2000784c0ff */
[----:B------:R-:W-:-:S02]  /*aca0*/  HADD2.F32 R103, -RZ, R84.H1_H1 ;  /* 0x30000054ff677230 */ /* 0x000fc40000004100 */
[--C-:B------:R-:W-:Y:S01]  /*acb0*/  FFMA.FTZ R125, R125, UR13, R101.reuse ;  /* 0x0000000d7d7d7c23 */ /* 0x100fe20008010065 */
[----:B------:R-:W-:Y:S01]  /*acc0*/  LOP3.LUT P3, RZ, R123, 0xff0000, RZ, 0xc0, !PT ;  /* 0x00ff00007bff7812 */ /* 0x000fe2000786c0ff */
[----:B------:R-:W-:Y:S01]  /*acd0*/  FFMA.FTZ R126, R126, UR13, R101 ;  /* 0x0000000d7e7e7c23 */ /* 0x000fe20008010065 */
[----:B------:R-:W-:Y:S01]  /*ace0*/  FFMA.FTZ R103, R109, UR12, R103 ;  /* 0x0000000c6d677c23 */ /* 0x000fe20008010067 */
[----:B------:R-:W-:Y:S01]  /*acf0*/  MOV R109, RZ ;  /* 0x000000ff006d7202 */ /* 0x000fe20000000f00 */
[----:B------:R-:W-:Y:S02]  /*ad00*/  @P4 HADD2.F32 R117, -RZ, R66.H1_H1 ;  /* 0x30000042ff754230 */ /* 0x000fe40000004100 */
[----:B------:R-:W-:Y:S01]  /*ad10*/  FADD.FTZ R125, R118, -R125 ;  /* 0x8000007d767d7221 */ /* 0x000fe20000010000 */
[----:B------:R-:W-:Y:S01]  /*ad20*/  FMUL.FTZ R103, R103, UR5 ;  /* 0x0000000567677c20 */ /* 0x000fe20008410000 */
[----:B------:R-:W-:Y:S01]  /*ad30*/  FADD.FTZ R119, R119, -R126 ;  /* 0x8000007e77777221 */ /* 0x000fe20000010000 */
[----:B------:R-:W-:-:S02]  /*ad40*/  @P2 HADD2.F32 R96, -RZ, R96.H1_H1 ;  /* 0x30000060ff602230 */ /* 0x000fc40000004100 */
[----:B------:R-:W-:Y:S01]  /*ad50*/  FMUL.FTZ R103, R103, UR4 ;  /* 0x0000000467677c20 */ /* 0x000fe20008410000 */
[----:B------:R-:W-:Y:S02]  /*ad60*/  @P2 HADD2.F32 R107, -RZ, R64.H1_H1 ;  /* 0x30000040ff6b2230 */ /* 0x000fe40000004100 */
[----:B------:R-:W-:Y:S02]  /*ad70*/  @P3 HADD2.F32 R118, -RZ, R99.H0_H0 ;  /* 0x20000063ff763230 */ /* 0x000fe40000004100 */
[-C--:B------:R-:W-:Y:S01]  /*ad80*/  @P2 FMUL.FTZ R109, R96, R103.reuse ;  /* 0x00000067606d2220 */ /* 0x080fe20000410000 */
[----:B------:R-:W-:Y:S01]  /*ad90*/  MOV R96, RZ ;  /* 0x000000ff00607202 */ /* 0x000fe20000000f00 */
[----:B------:R-:W-:Y:S01]  /*ada0*/  @P2 FMUL.FTZ R96, R107, R103 ;  /* 0x000000676b602220 */ /* 0x000fe20000410000 */
[----:B------:R-:W-:Y:S01]  /*adb0*/  HADD2.F32 R103, -RZ, R85.H0_H0 ;  /* 0x20000055ff677230 */ /* 0x000fe20000004100 */
[----:B------:R-:W-:-:S03]  /*adc0*/  LOP3.LUT P2, RZ, R122, 0xff0000, RZ, 0xc0, !PT ;  /* 0x00ff00007aff7812 */ /* 0x000fc6000784c0ff */
[----:B------:R-:W-:Y:S01]  /*add0*/  F2FP.F16.F32.PACK_AB R96, R96, R102 ;  /* 0x000000666060723e */ /* 0x000fe200000000ff */
[----:B------:R-:W-:-:S04]  /*ade0*/  FFMA.FTZ R103, R111, UR12, R103 ;  /* 0x0000000c6f677c23 */ /* 0x000fc80008010067 */
        /* <DEDUP_REMOVED lines=8> */
[----:B------:R-:W-:Y:S01]  /*ae70*/  HADD2.F32 R107, -RZ, R85.H1_H1 ;  /* 0x30000055ff6b7230 */ /* 0x000fe20000004100 */
[----:B------:R-:W-:-:S04]  /*ae80*/  MOV R111, RZ ;  /* 0x000000ff006f7202 */ /* 0x000fc80000000f00 */
[----:B------:R-:W-:Y:S01]  /*ae90*/  FFMA.FTZ R107, R120, UR12, R107 ;  /* 0x0000000c786b7c23 */ /* 0x000fe2000801006b */
[----:B------:R-:W-:-:S03]  /*aea0*/  HADD2.F32 R120, -RZ, R87.H1_H1 ;  /* 0x30000057ff787230 */ /* 0x000fc60000004100 */
[----:B------:R-:W-:Y:S02]  /*aeb0*/  FMUL.FTZ R107, R107, UR5 ;  /* 0x000000056b6b7c20 */ /* 0x000fe40008410000 */
[----:B------:R-:W-:Y:S01]  /*aec0*/  FFMA.FTZ R119, R119, UR12, R120 ;  /* 0x0000000c77777c23 */ /* 0x000fe20008010078 */
[----:B------:R-:W-:Y:S02]  /*aed0*/  @P2 HADD2.F32 R97, -RZ, R97.H1_H1 ;  /* 0x30000061ff612230 */ /* 0x000fe40000004100 */
[----:B------:R-:W-:Y:S01]  /*aee0*/  FMUL.FTZ R107, R107, UR4 ;  /* 0x000000046b6b7c20 */ /* 0x000fe20008410000 */
[----:B------:R-:W-:Y:S02]  /*aef0*/  @P2 HADD2.F32 R112, -RZ, R65.H1_H1 ;  /* 0x30000041ff702230 */ /* 0x000fe40000004100 */
[----:B------:R-:W-:Y:S02]  /*af00*/  @P3 HADD2.F32 R120, -RZ, R67.H0_H0 ;  /* 0x20000043ff783230 */ /* 0x000fe40000004100 */
[-C--:B------:R-:W-:Y:S01]  /*af10*/  @P2 FMUL.FTZ R111, R97, R107.reuse ;  /* 0x0000006b616f2220 */ /* 0x080fe20000410000 */
[----:B------:R-:W-:Y:S01]  /*af20*/  MOV R97, RZ ;  /* 0x000000ff00617202 */ /* 0x000fe20000000f00 */
[----:B------:R-:W-:Y:S01]  /*af30*/  @P2 FMUL.FTZ R97, R112, R107 ;  /* 0x0000006b70612220 */ /* 0x000fe20000410000 */
[----:B------:R-:W-:Y:S01]  /*af40*/  HADD2.F32 R107, -RZ, R86.H0_H0 ;  /* 0x20000056ff6b7230 */ /* 0x000fe20000004100 */
[----:B------:R-:W-:-:S02]  /*af50*/  LOP3.LUT P2, RZ, R123, 0xff, RZ, 0xc0, !PT ;  /* 0x000000ff7bff7812 */ /* 0x000fc4000784c0ff */
[----:B------:R-:W-:Y:S02]  /*af60*/  MOV R112, RZ ;  /* 0x000000ff00707202 */ /* 0x000fe40000000f00 */
[----:B------:R-:W-:Y:S01]  /*af70*/  FFMA.FTZ R107, R121, UR12, R107 ;  /* 0x0000000c796b7c23 */ /* 0x000fe2000801006b */
[----:B------:R-:W-:-:S03]  /*af80*/  F2FP.F16.F32.PACK_AB R97, R97, R103 ;  /* 0x000000676161723e */ /* 0x000fc600000000ff */
[----:B------:R-:W-:-:S04]  /*af90*/  FMUL.FTZ R107, R107, UR5 ;  /* 0x000000056b6b7c20 */ /* 0x000fc80008410000 */
[----:B------:R-:W-:Y:S01]  /*afa0*/  FMUL.FTZ R113, R107, UR4 ;  /* 0x000000046b717c20 */ /* 0x000fe20008410000 */
[----:B------:R-:W-:Y:S02]  /*afb0*/  @P2 HADD2.F32 R107, -RZ, R98.H0_H0 ;  /* 0x20000062ff6b2230 */ /* 0x000fe40000004100 */
[----:B------:R-:W-:Y:S02]  /*afc0*/  @P2 HADD2.F32 R116, -RZ, R66.H0_H0 ;  /* 0x20000042ff742230 */ /* 0x000fe40000004100 */
[----:B------:R-:W-:Y:S02]  /*afd0*/  @P4 HADD2.F32 R98, -RZ, R98.H1_H1 ;  /* 0x30000062ff624230 */ /* 0x000fe40000004100 */
[-C--:B------:R-:W-:Y:S01]  /*afe0*/  @P2 FMUL.FTZ R112, R107, R113.reuse ;  /* 0x000000716b702220 */ /* 0x080fe20000410000 */
[----:B------:R-:W-:Y:S01]  /*aff0*/  MOV R107, RZ ;  /* 0x000000ff006b7202 */ /* 0x000fe20000000f00 */
[----:B------:R-:W-:Y:S01]  /*b000*/  @P2 FMUL.FTZ R107, R116, R113 ;  /* 0x00000071746b2220 */ /* 0x000fe20000410000 */
[----:B------:R-:W-:Y:S01]  /*b010*/  HADD2.F32 R113, -RZ, R86.H1_H1 ;  /* 0x30000056ff717230 */ /* 0x000fe20000004100 */
[----:B------:R-:W-:-:S04]  /*b020*/  ISETP.GE.U32.AND P2, PT, R122, RZ, PT ;  /* 0x000000ff7a00720c */ /* 0x000fc80003f46070 */
[----:B------:R-:W-:Y:S01]  /*b030*/  FFMA.FTZ R113, R124, UR12, R113 ;  /* 0x0000000c7c717c23 */ /* 0x000fe20008010071 */
[----:B------:R-:W-:-:S03]  /*b040*/  ISETP.GE.U32.AND.EX P2, PT, R123, 0x1000000, PT, P2 ;  /* 0x010000007b00780c */ /* 0x000fc60003f46120 */
[----:B------:R-:W-:-:S04]  /*b050*/  FMUL.FTZ R113, R113, UR5 ;  /* 0x0000000571717c20 */ /* 0x000fc80008410000 */
[----:B------:R-:W-:Y:S01]  /*b060*/  FMUL.FTZ R116, R113, UR4 ;  /* 0x0000000471747c20 */ /* 0x000fe20008410000 */
[----:B------:R-:W-:-:S03]  /*b070*/  MOV R113, RZ ;  /* 0x000000ff00717202 */ /* 0x000fc60000000f00 */
[-C--:B------:R-:W-:Y:S01]  /*b080*/  @P4 FMUL.FTZ R113, R98, R116.reuse ;  /* 0x0000007462714220 */ /* 0x080fe20000410000 */
[----:B------:R-:W-:Y:S01]  /*b090*/  MOV R98, RZ ;  /* 0x000000ff00627202 */ /* 0x000fe20000000f00 */
[----:B------:R-:W-:Y:S01]  /*b0a0*/  @P4 FMUL.FTZ R98, R117, R116 ;  /* 0x0000007475624220 */ /* 0x000fe20000410000 */
[----:B------:R-:W-:Y:S02]  /*b0b0*/  HADD2.F32 R116, -RZ, R87.H0_H0 ;  /* 0x20000057ff747230 */ /* 0x000fe40000004100 */
[----:B------:R-:W-:Y:S02]  /*b0c0*/  @P2 HADD2.F32 R121, -RZ, R67.H1_H1 ;  /* 0x30000043ff792230 */ /* 0x000fe40000004100 */
[----:B------:R-:W-:Y:S01]  /*b0d0*/  F2FP.F16.F32.PACK_AB R98, R98, R107 ;  /* 0x0000006b6262723e */ /* 0x000fe200000000ff */
[----:B------:R-:W-:-:S04]  /*b0e0*/  FFMA.FTZ R116, R125, UR12, R116 ;  /* 0x0000000c7d747c23 */ /* 0x000fc80008010074 */
[----:B------:R-:W-:-:S04]  /*b0f0*/  FMUL.FTZ R116, R116, UR5 ;  /* 0x0000000574747c20 */ /* 0x000fc80008410000 */
[----:B------:R-:W-:Y:S01]  /*b100*/  FMUL.FTZ R117, R116, UR4 ;  /* 0x0000000474757c20 */ /* 0x000fe20008410000 */
[----:B------:R-:W-:-:S03]  /*b110*/  MOV R116, RZ ;  /* 0x000000ff00747202 */ /* 0x000fc60000000f00 */
        /* <DEDUP_REMOVED lines=11> */
.L_x_3096:
        /* <DEDUP_REMOVED lines=12> */
[--C-:B------:R-:W-:Y:S02]  /*b290*/  HADD2.F32 R92, -RZ, R88.reuse.H0_H0 ;  /* 0x20000058ff5c7230 */ /* 0x100fe40000004100 */
[--C-:B------:R-:W-:Y:S01]  /*b2a0*/  FFMA.FTZ R46, R46, UR13, R101.reuse ;  /* 0x0000000d2e2e7c23 */ /* 0x100fe20008010065 */
[----:B------:R-:W-:Y:S01]  /*b2b0*/  FADD.FTZ R44, R38, -R44 ;  /* 0x8000002c262c7221 */ /* 0x000fe20000010000 */
[----:B------:R-:W-:Y:S01]  /*b2c0*/  LOP3.LUT P3, RZ, R114, 0xff0000, RZ, 0xc0, !PT ;  /* 0x00ff000072ff7812 */ /* 0x000fe2000786c0ff */
[----:B------:R-:W-:Y:S01]  /*b2d0*/  FFMA.FTZ R49, R49, UR13, R101 ;  /* 0x0000000d31317c23 */ /* 0x000fe20008010065 */
[----:B------:R-:W-:Y:S01]  /*b2e0*/  FADD.FTZ R39, R39, -R46 ;  /* 0x8000002e27277221 */ /* 0x000fe20000010000 */
[----:B------:R-:W-:Y:S01]  /*b2f0*/  FFMA.FTZ R92, R44, UR12, R92 ;  /* 0x0000000c2c5c7c23 */ /* 0x000fe2000801005c */
[----:B------:R-:W-:Y:S01]  /*b300*/  MOV R44, RZ ;  /* 0x000000ff002c7202 */ /* 0x000fe20000000f00 */
[----:B------:R-:W-:-:S02]  /*b310*/  HADD2.F32 R46, -RZ, R88.H1_H1 ;  /* 0x30000058ff2e7230 */ /* 0x000fc40000004100 */
[----:B------:R-:W-:Y:S01]  /*b320*/  FADD.FTZ R49, R41, -R49 ;  /* 0x8000003129317221 */ /* 0x000fe20000010000 */
[----:B------:R-:W-:Y:S01]  /*b330*/  FMUL.FTZ R93, R92, UR5 ;  /* 0x000000055c5d7c20 */ /* 0x000fe20008410000 */
[----:B------:R-:W-:Y:S01]  /*b340*/  MOV R41, RZ ;  /* 0x000000ff00297202 */ /* 0x000fe20000000f00 */
[----:B-----5:R-:W-:Y:S02]  /*b350*/  @P2 HADD2.F32 R38, -RZ, R96.H0_H0 ;  /* 0x20000060ff262230 */ /* 0x020fe40000004100 */
[----:B------:R-:W-:Y:S01]  /*b360*/  FFMA.FTZ R39, R39, UR12, R46 ;  /* 0x0000000c27277c23 */ /* 0x000fe2000801002e */
[----:B------:R-:W-:Y:S01]  /*b370*/  FMUL.FTZ R93, R93, UR4 ;  /* 0x000000045d5d7c20 */ /* 0x000fe20008410000 */
[----:B------:R-:W-:Y:S01]  /*b380*/  @P2 HADD2.F32 R94, -RZ, R68.H0_H0 ;  /* 0x20000044ff5e2230 */ /* 0x000fe20000004100 */
[----:B------:R-:W-:Y:S01]  /*b390*/  MOV R46, RZ ;  /* 0x000000ff002e7202 */ /* 0x000fe20000000f00 */
[----:B------:R-:W-:Y:S02]  /*b3a0*/  @P3 HADD2.F32 R95, -RZ, R97.H0_H0 ;  /* 0x20000061ff5f3230 */ /* 0x000fe40000004100 */
[----:B------:R-:W-:Y:S01]  /*b3b0*/  @P2 FMUL.FTZ R44, R93, R38 ;  /* 0x000000265d2c2220 */ /* 0x000fe20000410000 */
[----:B------:R-:W-:Y:S01]  /*b3c0*/  MOV R38, RZ ;  /* 0x000000ff00267202 */ /* 0x000fe20000000f00 */
[----:B------:R-:W-:Y:S01]  /*b3d0*/  @P2 FMUL.FTZ R38, R94, R93 ;  /* 0x0000005d5e262220 */ /* 0x000fe20000410000 */
[----:B------:R-:W-:Y:S01]  /*b3e0*/  LOP3.LUT P2, RZ, R114, 0xff00, RZ, 0xc0, !PT ;  /* 0x0000ff0072ff7812 */ /* 0x000fe2000784c0ff */
[--C-:B------:R-:W-:Y:S01]  /*b3f0*/  FFMA.FTZ R93, R48, UR13, R101.reuse ;  /* 0x0000000d305d7c23 */ /* 0x100fe20008010065 */
[----:B------:R-:W-:Y:S01]  /*b400*/  FMUL.FTZ R48, R39, UR5 ;  /* 0x0000000527307c20 */ /* 0x000fe20008410000 */
[--C-:B------:R-:W-:Y:S01]  /*b410*/  FFMA.FTZ R50, R50, UR13, R101.reuse ;  /* 0x0000000d32327c23 */ /* 0x100fe20008010065 */
[----:B------:R-:W-:Y:S01]  /*b420*/  FFMA.FTZ R51, R51, UR13, R101 ;  /* 0x0000000d33337c23 */ /* 0x000fe20008010065 */
[----:B------:R-:W-:Y:S01]  /*b430*/  FADD.FTZ R93, R40, -R93 ;  /* 0x8000005d285d7221 */ /* 0x000fe20000010000 */
[----:B------:R-:W-:-:S02]  /*b440*/  HADD2.F32 R40, -RZ, R89.H0_H0 ;  /* 0x20000059ff287230 */ /* 0x000fc40000004100 */
[----:B------:R-:W-:Y:S01]  /*b450*/  FMUL.FTZ R48, R48, UR4 ;  /* 0x0000000430307c20 */ /* 0x000fe20008410000 */
[----:B------:R-:W-:Y:S01]  /*b460*/  FADD.FTZ R50, R42, -R50 ;  /* 0x800000322a327221 */ /* 0x000fe20000010000 */
[----:B------:R-:W-:Y:S01]  /*b470*/  FADD.FTZ R51, R43, -R51 ;  /* 0x800000332b337221 */ /* 0x000fe20000010000 */
[--C-:B------:R-:W-:Y:S01]  /*b480*/  FFMA.FTZ R104, R104, UR13, R101.reuse ;  /* 0x0000000d68687c23 */ /* 0x100fe20008010065 */
[----:B------:R-:W-:Y:S01]  /*b490*/  FFMA.FTZ R93, R93, UR12, R40 ;  /* 0x0000000c5d5d7c23 */ /* 0x000fe20008010028 */
[----:B------:R-:W-:Y:S01]  /*b4a0*/  MOV R40, RZ ;  /* 0x000000ff00287202 */ /* 0x000fe20000000f00 */
[----:B------:R-:W-:Y:S02]  /*b4b0*/  @P2 HADD2.F32 R94, -RZ, R68.H1_H1 ;  /* 0x30000044ff5e2230 */ /* 0x000fe40000004100 */
[----:B------:R-:W-:Y:S01]  /*b4c0*/  FFMA.FTZ R101, R105, UR13, R101 ;  /* 0x0000000d69657c23 */ /* 0x000fe20008010065 */
[----:B------:R-:W-:Y:S01]  /*b4d0*/  @P2 HADD2.F32 R96, -RZ, R96.H1_H1 ;  /* 0x30000060ff602230 */ /* 0x000fe20000004100 */
[----:B------:R-:W-:Y:S01]  /*b4e0*/  F2FP.F16.F32.PACK_AB R92, R39, R92 ;  /* 0x0000005c275c723e */ /* 0x000fe200000000ff */
[----:B------:R-:W-:Y:S01]  /*b4f0*/  @P2 FMUL.FTZ R40, R94, R48 ;  /* 0x000000305e282220 */ /* 0x000fe20000410000 */
[----:B------:R-:W-:-:S02]  /*b500*/  FMUL.FTZ R94, R93, UR5 ;  /* 0x000000055d5e7c20 */ /* 0x000fc40008410000 */
[----:B------:R-:W-:Y:S01]  /*b510*/  @P2 FMUL.FTZ R46, R48, R96 ;  /* 0x00000060302e2220 */ /* 0x000fe20000410000 */
[----:B------:R-:W-:Y:S01]  /*b520*/  MOV R48, RZ ;  /* 0x000000ff00307202 */ /* 0x000fe20000000f00 */
[----:B------:R-:W-:Y:S01]  /*b530*/  FADD.FTZ R101, R47, -R101 ;  /* 0x800000652f657221 */ /* 0x000fe20000010000 */
[----:B------:R-:W-:Y:S01]  /*b540*/  FMUL.FTZ R94, R94, UR4 ;  /* 0x000000045e5e7c20 */ /* 0x000fe20008410000 */
[----:B------:R-:W-:Y:S01]  /*b550*/  MOV R96, RZ ;  /* 0x000000ff00607202 */ /* 0x000fe20000000f00 */
[----:B------:R-:W-:Y:S01]  /*b560*/  HADD2.F32 R47, -RZ, R91.H1_H1 ;  /* 0x3000005bff2f7230 */ /* 0x000fe20000004100 */
[----:B------:R-:W-:Y:S01]  /*b570*/  LOP3.LUT P2, RZ, R114, 0xff000000, RZ, 0xc0, !PT ;  /* 0xff00000072ff7812 */ /* 0x000fe2000784c0ff */
[----:B------:R-:W-:Y:S01]  /*b580*/  @P3 FMUL.FTZ R48, R94, R95 ;  /* 0x0000005f5e303220 */ /* 0x000fe20000410000 */
[----:B------:R-:W-:Y:S01]  /*b590*/  @P3 HADD2.F32 R95, -RZ, R69.H0_H0 ;  /* 0x20000045ff5f3230 */ /* 0x000fe20000004100 */
[----:B------:R-:W-:Y:S01]  /*b5a0*/  F2FP.F16.F32.PACK_AB R40, R40, R38 ;  /* 0x000000262828723e */ /* 0x000fe200000000ff */
[----:B------:R-:W-:Y:S01]  /*b5b0*/  FFMA.FTZ R101, R101, UR12, R47 ;  /* 0x0000000c65657c23 */ /* 0x000fe2000801002f */
[----:B------:R-:W-:-:S02]  /*b5c0*/  MOV R47, RZ ;  /* 0x000000ff002f7202 */ /* 0x000fc40000000f00 */
[----:B------:R-:W-:Y:S01]  /*b5d0*/  @P3 FMUL.FTZ R96, R95, R94 ;  /* 0x0000005e5f603220 */ /* 0x000fe20000410000 */
[----:B------:R-:W-:-:S05]  /*b5e0*/  HADD2.F32 R95, -RZ, R89.H1_H1 ;  /* 0x30000059ff5f7230 */ /* 0x000fca0000004100 */
[----:B------:R-:W-:Y:S01]  /*b5f0*/  FFMA.FTZ R95, R49, UR12, R95 ;  /* 0x0000000c315f7c23 */ /* 0x000fe2000801005f */
[----:B------:R-:W-:Y:S01]  /*b600*/  @P2 HADD2.F32 R97, -RZ, R97.H1_H1 ;  /* 0x30000061ff612230 */ /* 0x000fe20000004100 */
[----:B------:R-:W-:Y:S02]  /*b610*/  MOV R49, RZ ;  /* 0x000000ff00317202 */ /* 0x000fe40000000f00 */
[C---:B------:R-:W-:Y:S01]  /*b620*/  FMUL.FTZ R94, R95.reuse, UR5 ;  /* 0x000000055f5e7c20 */ /* 0x040fe20008410000 */
[----:B------:R-:W-:-:S03]  /*b630*/  F2FP.F16.F32.PACK_AB R93, R95, R93 ;  /* 0x0000005d5f5d723e */ /* 0x000fc600000000ff */
[----:B------:R-:W-:-:S04]  /*b640*/  FMUL.FTZ R94, R94, UR4 ;  /* 0x000000045e5e7c20 */ /* 0x000fc80008410000 */
[----:B------:R-:W-:Y:S01]  /*b650*/  @P2 FMUL.FTZ R49, R94, R97 ;  /* 0x000000615e312220 */ /* 0x000fe20000410000 */
[----:B------:R-:W-:-:S05]  /*b660*/  @P2 HADD2.F32 R97, -RZ, R69.H1_H1 ;  /* 0x30000045ff612230 */ /* 0x000fca0000004100 */
        /* <DEDUP_REMOVED lines=14> */
[----:B------:R-:W-:Y:S01]  /*b750*/  HADD2.F32 R102, -RZ, R90.H1_H1 ;  /* 0x3000005aff667230 */ /* 0x000fe20000004100 */
[----:B------:R-:W-:-:S04]  /*b760*/  MOV R97, RZ ;  /* 0x000000ff00617202 */ /* 0x000fc80000000f00 */
[----:B------:R-:W-:Y:S01]  /*b770*/  FFMA.FTZ R102, R51, UR12, R102 ;  /* 0x0000000c33667c23 */ /* 0x000fe20008010066 */
[----:B------:R-:W-:-:S03]  /*b780*/  MOV R51, RZ ;  /* 0x000000ff00337202 */ /* 0x000fc60000000f00 */
[C---:B------:R-:W-:Y:S01]  /*b790*/  FMUL.FTZ R43, R102.reuse, UR5 ;  /* 0x00000005662b7c20 */ /* 0x040fe20008410000 */
[----:B------:R-:W-:Y:S02]  /*b7a0*/  F2FP.F16.F32.PACK_AB R94, R102, R94 ;  /* 0x0000005e665e723e */ /* 0x000fe400000000ff */
[----:B------:R-:W-:Y:S02]  /*b7b0*/  @P2 HADD2.F32 R98, -RZ, R98.H1_H1 ;  /* 0x30000062ff622230 */ /* 0x000fe40000004100 */
[----:B------:R-:W-:-:S04]  /*b7c0*/  FMUL.FTZ R43, R43, UR4 ;  /* 0x000000042b2b7c20 */ /* 0x000fc80008410000 */
[----:B------:R-:W-:Y:S01]  /*b7d0*/  @P2 FMUL.FTZ R51, R43, R98 ;  /* 0x000000622b332220 */ /* 0x000fe20000410000 */
[----:B------:R-:W-:-:S05]  /*b7e0*/  @P2 HADD2.F32 R98, -RZ, R70.H1_H1 ;  /* 0x30000046ff622230 */ /* 0x000fca0000004100 */
[----:B------:R-:W-:Y:S01]  /*b7f0*/  @P2 FMUL.FTZ R97, R98, R43 ;  /* 0x0000002b62612220 */ /* 0x000fe20000410000 */
[----:B------:R-:W-:Y:S01]  /*b800*/  LOP3.LUT P2, RZ, R115, 0xff0000, RZ, 0xc0, !PT ;  /* 0x00ff000073ff7812 */ /* 0x000fe2000784c0ff */
[----:B------:R-:W-:Y:S02]  /*b810*/  HADD2.F32 R43, -RZ, R91.H0_H0 ;  /* 0x2000005bff2b7230 */ /* 0x000fe40000004100 */
[----:B------:R-:W-:Y:S01]  /*b820*/  FADD.FTZ R98, R45, -R104 ;  /* 0x800000682d627221 */ /* 0x000fe20000010000 */
[----:B------:R-:W-:Y:S02]  /*b830*/  MOV R45, RZ ;  /* 0x000000ff002d7202 */ /* 0x000fe40000000f00 */
[----:B------:R-:W-:Y:S01]  /*b840*/  F2FP.F16.F32.PACK_AB R42, R97, R42 ;  /* 0x0000002a612a723e */ /* 0x000fe200000000ff */
[----:B------:R-:W-:-:S04]  /*b850*/  FFMA.FTZ R98, R98, UR12, R43 ;  /* 0x0000000c62627c23 */ /* 0x000fc8000801002b */
[----:B------:R-:W-:Y:S01]  /*b860*/  FMUL.FTZ R103, R98, UR5 ;  /* 0x0000000562677c20 */ /* 0x000fe20008410000 */
[----:B------:R-:W-:Y:S01]  /*b870*/  F2FP.F16.F32.PACK_AB R95, R101, R98 ;  /* 0x00000062655f723e */ /* 0x000fe200000000ff */
[----:B------:R-:W-:Y:S02]  /*b880*/  @P2 HADD2.F32 R43, -RZ, R99.H0_H0 ;  /* 0x20000063ff2b2230 */ /* 0x000fe40000004100 */
[----:B------:R-:W-:Y:S01]  /*b890*/  FMUL.FTZ R103, R103, UR4 ;  /* 0x0000000467677c20 */ /* 0x000fe20008410000 */
[----:B------:R-:W-:-:S03]  /*b8a0*/  @P2 HADD2.F32 R104, -RZ, R71.H0_H0 ;  /* 0x20000047ff682230 */ /* 0x000fc60000004100 */
[----:B------:R-:W-:Y:S01]  /*b8b0*/  @P2 FMUL.FTZ R45, R103, R43 ;  /* 0x0000002b672d2220 */ /* 0x000fe20000410000 */
        /* <DEDUP_REMOVED lines=8> */
[----:B------:R-:W-:Y:S01]  /*b940*/  @P2 FMUL.FTZ R47, R103, R99 ;  /* 0x00000063672f2220 */ /* 0x000fe20000410000 */
[----:B------:R-:W-:Y:S01]  /*b950*/  MOV R99, RZ ;  /* 0x000000ff00637202 */ /* 0x000fe20000000f00 */
[----:B------:R-:W-:-:S05]  /*b960*/  @P2 FMUL.FTZ R99, R104, R103 ;  /* 0x0000006768632220 */ /* 0x000fca0000410000 */
[----:B------:R-:W-:Y:S01]  /*b970*/  F2FP.F16.F32.PACK_AB R43, R99, R43 ;  /* 0x0000002b632b723e */ /* 0x000fe200000000ff */
[----:B------:R-:W-:Y:S06]  /*b980*/  BRA `(.L_x_3098) ;  /* 0x0000000400b47947 */ /* 0x000fec0003800000 */
.L_x_3097:
[--C-:B------:R-:W-:Y:S01]  /*b990*/  FFMA.FTZ R44, R44, UR13, R101.reuse ;  /* 0x0000000d2c2c7c23 */ /* 0x100fe20008010065 */
[----:B------:R-:W-:Y:S01]  /*b9a0*/  LOP3.LUT P2, RZ, R114, 0xff, RZ, 0xc0, !PT ;  /* 0x000000ff72ff7812 */ /* 0x000fe2000784c0ff */
[--C-:B------:R-:W-:Y:S01]  /*b9b0*/  FFMA.FTZ R46, R46, UR13, R101.reuse ;  /* 0x0000000d2e2e7c23 */ /* 0x100fe20008010065 */
[----:B------:R-:W-:Y:S01]  /*b9c0*/  FFMA.FTZ R48, R48, UR13, R101 ;  /* 0x0000000d30307c23 */ /* 0x000fe20008010065 */
[----:B------:R-:W-:Y:S01]  /*b9d0*/  FADD.FTZ R44, R38, -R44 ;  /* 0x8000002c262c7221 */ /* 0x000fe20000010000 */
[--C-:B------:R-:W-:Y:S02]  /*b9e0*/  HADD2.F32 R38, -RZ, R88.reuse.H0_H0 ;  /* 0x20000058ff267230 */ /* 0x100fe40000004100 */
[----:B------:R-:W-:Y:S01]  /*b9f0*/  FADD.FTZ R46, R39, -R46 ;  /* 0x8000002e272e7221 */ /* 0x000fe20000010000 */
[----:B------:R-:W-:Y:S02]  /*ba00*/  HADD2.F32 R39, -RZ, R88.H1_H1 ;  /* 0x30000058ff277230 */ /* 0x000fe40000004100 */
[----:B------:R-:W-:Y:S01]  /*ba10*/  FADD.FTZ R48, R40, -R48 ;  /* 0x8000003028307221 */ /* 0x000fe20000010000 */
[----:B------:R-:W-:-:S02]  /*ba20*/  HADD2.F32 R40, -RZ, R89.H0_H0 ;  /* 0x20000059ff287230 */ /* 0x000fc40000004100 */
[----:B------:R-:W-:Y:S01]  /*ba30*/  FFMA.FTZ R38, R44, UR12, R38 ;  /* 0x0000000c2c267c23 */ /* 0x000fe20008010026 */
[----:B------:R-:W-:Y:S01]  /*ba40*/  MOV R44, RZ ;  /* 0x000000ff002c7202 */ /* 0x000fe20000000f00 */
[----:B------:R-:W-:Y:S01]  /*ba50*/  FFMA.FTZ R46, R46, UR12, R39 ;  /* 0x0000000c2e2e7c23 */ /* 0x000fe20008010027 */
[----:B------:R-:W-:Y:S01]  /*ba60*/  FFMA.FTZ R49, R49, UR13, R101 ;  /* 0x0000000d31317c23 */ /* 0x000fe20008010065 */
[----:B------:R-:W-:Y:S01]  /*ba70*/  FMUL.FTZ R38, R38, UR5 ;  /* 0x0000000526267c20 */ /* 0x000fe20008410000 */
[----:B------:R-:W-:Y:S02]  /*ba80*/  @P2 HADD2.F32 R103, -RZ, R68.H0_H0 ;  /* 0x20000044ff672230 */ /* 0x000fe40000004100 */
[----:B------:R-:W-:Y:S01]  /*ba90*/  FMUL.FTZ R46, R46, UR5 ;  /* 0x000000052e2e7c20 */ /* 0x000fe20008410000 */
[----:B------:R-:W-:Y:S01]  /*baa0*/  FFMA.FTZ R40, R48, UR12, R40 ;  /* 0x0000000c30287c23 */ /* 0x000fe20008010028 */
[----:B------:R-:W-:Y:S01]  /*bab0*/  FMUL.FTZ R102, R38, UR4 ;  /* 0x0000000426667c20 */ /* 0x000fe20008410000 */
[----:B-----5:R-:W-:Y:S01]  /*bac0*/  @P2 HADD2.F32 R38, -RZ, R96.H0_H0 ;  /* 0x20000060ff262230 */ /* 0x020fe20000004100 */
[----:B------:R-:W-:Y:S01]  /*bad0*/  MOV R48, RZ ;  /* 0x000000ff00307202 */ /* 0x000fe20000000f00 */
[----:B------:R-:W-:Y:S01]  /*bae0*/  FMUL.FTZ R40, R40, UR5 ;  /* 0x0000000528287c20 */ /* 0x000fe20008410000 */
[----:B------:R-:W-:Y:S01]  /*baf0*/  FADD.FTZ R49, R41, -R49 ;  /* 0x8000003129317221 */ /* 0x000fe20000010000 */
[----:B------:R-:W-:-:S02]  /*bb00*/  HADD2.F32 R41, -RZ, R89.H1_H1 ;  /* 0x30000059ff297230 */ /* 0x000fc40000004100 */
[-C--:B------:R-:W-:Y:S01]  /*bb10*/  @P2 FMUL.FTZ R44, R38, R102.reuse ;  /* 0x00000066262c2220 */ /* 0x080fe20000410000 */
[----:B------:R-:W-:Y:S01]  /*bb20*/  MOV R38, RZ ;  /* 0x000000ff00267202 */ /* 0x000fe20000000f00 */
[----:B------:R-:W-:Y:S01]  /*bb30*/  @P2 FMUL.FTZ R38, R103, R102 ;  /* 0x0000006667262220 */ /* 0x000fe20000410000 */
[----:B------:R-:W-:Y:S01]  /*bb40*/  LOP3.LUT P2, RZ, R114, 0xff00, RZ, 0xc0, !PT ;  /* 0x0000ff0072ff7812 */ /* 0x000fe2000784c0ff */
[----:B------:R-:W-:Y:S01]  /*bb50*/  FFMA.FTZ R41, R49, UR12, R41 ;  /* 0x0000000c31297c23 */ /* 0x000fe20008010029 */
[----:B------:R-:W-:Y:S01]  /*bb60*/  MOV R49, RZ ;  /* 0x000000ff00317202 */ /* 0x000fe20000000f00 */
[--C-:B------:R-:W-:Y:S01]  /*bb70*/  FFMA.FTZ R50, R50, UR13, R101.reuse ;  /* 0x0000000d32327c23 */ /* 0x100fe20008010065 */
[--C-:B------:R-:W-:Y:S01]  /*bb80*/  FFMA.FTZ R51, R51, UR13, R101.reuse ;  /* 0x0000000d33337c23 */ /* 0x100fe20008010065 */
[----:B------:R-:W-:Y:S01]  /*bb90*/  LOP3.LUT P4, RZ, R115, 0xff00, RZ, 0xc0, !PT ;  /* 0x0000ff0073ff7812 */ /* 0x000fe2000788c0ff */
[----:B------:R-:W-:Y:S01]  /*bba0*/  FFMA.FTZ R104, R104, UR13, R101 ;  /* 0x0000000d68687c23 */ /* 0x000fe20008010065 */
[----:B------:R-:W-:Y:S01]  /*bbb0*/  FADD.FTZ R50, R42, -R50 ;  /* 0x800000322a327221 */ /* 0x000fe20000010000 */
[----:B------:R-:W-:-:S02]  /*bbc0*/  HADD2.F32 R42, -RZ, R90.H0_H0 ;  /* 0x2000005aff2a7230 */ /* 0x000fc40000004100 */
[----:B------:R-:W-:Y:S01]  /*bbd0*/  FADD.FTZ R51, R43, -R51 ;  /* 0x800000332b337221 */ /* 0x000fe20000010000 */
[----:B------:R-:W-:Y:S01]  /*bbe0*/  HADD2.F32 R43, -RZ, R90.H1_H1 ;  /* 0x3000005aff2b7230 */ /* 0x000fe20000004100 */
[----:B------:R-:W-:Y:S01]  /*bbf0*/  LOP3.LUT P3, RZ, R115, 0xff0000, RZ, 0xc0, !PT ;  /* 0x00ff000073ff7812 */ /* 0x000fe2000786c0ff */
[----:B------:R-:W-:Y:S01]  /*bc00*/  FADD.FTZ R104, R45, -R104 ;  /* 0x800000682d687221 */ /* 0x000fe20000010000 */
[----:B------:R-:W-:Y:S02]  /*bc10*/  @P2 HADD2.F32 R39, -RZ, R96.H1_H1 ;  /* 0x30000060ff272230 */ /* 0x000fe40000004100 */
[----:B------:R-:W-:Y:S01]  /*bc20*/  FMUL.FTZ R96, R46, UR4 ;  /* 0x000000042e607c20 */ /* 0x000fe20008410000 */
[----:B------:R-:W-:Y:S01]  /*bc30*/  @P2 HADD2.F32 R102, -RZ, R68.H1_H1 ;  /* 0x30000044ff662230 */ /* 0x000fe20000004100 */
[----:B------:R-:W-:Y:S01]  /*bc40*/  MOV R46, RZ ;  /* 0x000000ff002e7202 */ /* 0x000fe20000000f00 */
[----:B------:R-:W-:Y:S01]  /*bc50*/  FFMA.FTZ R42, R50, UR12, R42 ;  /* 0x0000000c322a7c23 */ /* 0x000fe2000801002a */
[-C--:B------:R-:W-:Y:S01]  /*bc60*/  @P2 FMUL.FTZ R46, R39, R96.reuse ;  /* 0x00000060272e2220 */ /* 0x080fe20000410000 */
[----:B------:R-:W-:Y:S01]  /*bc70*/  MOV R39, RZ ;  /* 0x000000ff00277202 */ /* 0x000fe20000000f00 */
[----:B------:R-:W-:Y:S01]  /*bc80*/  @P2 FMUL.FTZ R39, R102, R96 ;  /* 0x0000006066272220 */ /* 0x000fe20000410000 */
[----:B------:R-:W-:Y:S01]  /*bc90*/  LOP3.LUT P2, RZ, R114, 0xff0000, RZ, 0xc0, !PT ;  /* 0x00ff000072ff7812 */ /* 0x000fe2000784c0ff */
[----:B------:R-:W-:Y:S01]  /*bca0*/  FMUL.FTZ R96, R40, UR4 ;  /* 0x0000000428607c20 */ /* 0x000fe20008410000 */
[----:B------:R-:W-:Y:S01]  /*bcb0*/  FMUL.FTZ R42, R42, UR5 ;  /* 0x000000052a2a7c20 */ /* 0x000fe20008410000 */
[----:B------:R-:W-:Y:S01]  /*bcc0*/  FFMA.FTZ R43, R51, UR12, R43 ;  /* 0x0000000c332b7c23 */ /* 0x000fe2000801002b */
[----:B------:R-:W-:Y:S01]  /*bcd0*/  MOV R50, RZ ;  /* 0x000000ff00327202 */ /* 0x000fe20000000f00 */
[----:B------:R-:W-:Y:S01]  /*bce0*/  HADD2.F32 R45, -RZ, R91.H0_H0 ;  /* 0x2000005bff2d7230 */ /* 0x000fe20000004100 */
[----:B------:R-:W-:Y:S01]  /*bcf0*/  MOV R51, RZ ;  /* 0x000000ff00337202 */ /* 0x000fe20000000f00 */
[----:B------:R-:W-:-:S03]  /*bd00*/  FMUL.FTZ R43, R43, UR5 ;  /* 0x000000052b2b7c20 */ /* 0x000fc60008410000 */
[----:B------:R-:W-:-:S03]  /*bd10*/  FFMA.FTZ R45, R104, UR12, R45 ;  /* 0x0000000c682d7c23 */ /* 0x000fc6000801002d */
        /* <DEDUP_REMOVED lines=15> */
[----:B------:R-:W-:-:S03]  /*be10*/  FMUL.FTZ R96, R42, UR4 ;  /* 0x000000042a607c20 */ /* 0x000fc60008410000 */
        /* <DEDUP_REMOVED lines=8> */
[----:B------:R-:W-:Y:S02]  /*bea0*/  @P4 HADD2.F32 R97, -RZ, R70.H1_H1 ;  /* 0x30000046ff614230 */ /* 0x000fe40000004100 */
[----:B------:R-:W-:Y:S01]  /*beb0*/  FMUL.FTZ R96, R43, UR4 ;  /* 0x000000042b607c20 */ /* 0x000fe20008410000 */
[----:B------:R-:W-:-:S02]  /*bec0*/  ISETP.GE.U32.AND P2, PT, R114, RZ, PT ;  /* 0x000000ff7200720c */ /* 0x000fc40003f46070 */
[----:B------:R-:W-:Y:S01]  /*bed0*/  MOV R43, RZ ;  /* 0x000000ff002b7202 */ /* 0x000fe20000000f00 */
[-C--:B------:R-:W-:Y:S01]  /*bee0*/  @P4 FMUL.FTZ R43, R97, R96.reuse ;  /* 0x00000060612b4220 */ /* 0x080fe20000410000 */
[----:B------:R-:W-:Y:S01]  /*bef0*/  FFMA.FTZ R97, R105, UR13, R101 ;  /* 0x0000000d69617c23 */ /* 0x000fe20008010065 */
[----:B------:R-:W-:Y:S01]  /*bf00*/  ISETP.GE.U32.AND.EX P2, PT, R115, 0x1000000, PT, P2 ;  /* 0x010000007300780c */ /* 0x000fe20003f46120 */
[----:B------:R-:W-:Y:S01]  /*bf10*/  @P4 FMUL.FTZ R51, R98, R96 ;  /* 0x0000006062334220 */ /* 0x000fe20000410000 */
[----:B------:R-:W-:Y:S02]  /*bf20*/  HADD2.F32 R98, -RZ, R91.H1_H1 ;  /* 0x3000005bff627230 */ /* 0x000fe40000004100 */
[----:B------:R-:W-:Y:S01]  /*bf30*/  FADD.FTZ R97, R47, -R97 ;  /* 0x800000612f617221 */ /* 0x000fe20000010000 */
[----:B------:R-:W-:Y:S02]  /*bf40*/  @P3 HADD2.F32 R96, -RZ, R99.H0_H0 ;  /* 0x20000063ff603230 */ /* 0x000fe40000004100 */
[----:B------:R-:W-:Y:S01]  /*bf50*/  FMUL.FTZ R47, R45, UR4 ;  /* 0x000000042d2f7c20 */ /* 0x000fe20008410000 */
[----:B------:R-:W-:Y:S01]  /*bf60*/  MOV R45, RZ ;  /* 0x000000ff002d7202 */ /* 0x000fe20000000f00 */
[----:B------:R-:W-:Y:S01]  /*bf70*/  FFMA.FTZ R97, R97, UR12, R98 ;  /* 0x0000000c61617c23 */ /* 0x000fe20008010062 */
[----:B------:R-:W-:-:S02]  /*bf80*/  @P3 HADD2.F32 R98, -RZ, R71.H0_H0 ;  /* 0x20000047ff623230 */ /* 0x000fc40000004100 */
[-C--:B------:R-:W-:Y:S01]  /*bf90*/  @P3 FMUL.FTZ R45, R96, R47.reuse ;  /* 0x0000002f602d3220 */ /* 0x080fe20000410000 */
[----:B------:R-:W-:Y:S01]  /*bfa0*/  MOV R96, RZ ;  /* 0x000000ff00607202 */ /* 0x000fe20000000f00 */
[----:B------:R-:W-:Y:S01]  /*bfb0*/  FMUL.FTZ R97, R97, UR5 ;  /* 0x0000000561617c20 */ /* 0x000fe20008410000 */
[----:B------:R-:W-:Y:S01]  /*bfc0*/  F2FP.F16.F32.PACK_AB R42, R43, R42 ;  /* 0x0000002a2b2a723e */ /* 0x000fe200000000ff */
[----:B------:R-:W-:Y:S01]  /*bfd0*/  @P3 FMUL.FTZ R96, R98, R47 ;  /* 0x0000002f62603220 */ /* 0x000fe20000410000 */
[----:B------:R-:W-:Y:S02]  /*bfe0*/  @P2 HADD2.F32 R101, -RZ, R71.H1_H1 ;  /* 0x30000047ff652230 */ /* 0x000fe40000004100 */
[----:B------:R-:W-:Y:S01]  /*bff0*/  FMUL.FTZ R98, R97, UR4 ;  /* 0x0000000461627c20 */ /* 0x000fe20008410000 */
[----:B------:R-:W-:Y:S01]  /*c000*/  MOV R97, RZ ;  /* 0x000000ff00617202 */ /* 0x000fe20000000f00 */
[----:B------:R-:W-:Y:S01]  /*c010*/  @P2 HADD2.F32 R99, -RZ, R99.H1_H1 ;  /* 0x30000063ff632230 */ /* 0x000fe20000004100 */
[----:B------:R-:W-:Y:S01]  /*c020*/  MOV R47, RZ ;  /* 0x000000ff002f7202 */ /* 0x000fe20000000f00 */
[----:B------:R-:W-:-:S03]  /*c030*/  @P2 FMUL.FTZ R97, R101, R98 ;  /* 0x0000006265612220 */ /* 0x000fc60000410000 */
[----:B------:R-:W-:Y:S02]  /*c040*/  @P2 FMUL.FTZ R47, R99, R98 ;  /* 0x00000062632f2220 */ /* 0x000fe40000410000 */
[----:B------:R-:W-:-:S07]  /*c050*/  F2FP.F16.F32.PACK_AB R43, R97, R96 ;  /* 0x00000060612b723e */ /* 0x000fce00000000ff */
.L_x_3098:
[----:B------:R-:W0:Y:S01]  /*c060*/  @P0 LDC.64 R38, c[0x0][0x478] ;  /* 0x00011e00ff260b82 */ /* 0x000e220000000a00 */
[----:B------:R-:W-:Y:S01]  /*c070*/  MOV R96, 0x10 ;  /* 0x0000001000607802 */ /* 0x000fe20000000f00 */
[----:B0-----:R-:W-:-:S05]  /*c080*/  @P0 IMAD.WIDE.U32 R38, R37, 0x10, R38 ;  /* 0x0000001025260825 */ /* 0x001fca00078e0026 */
[----:B------:R0:W-:Y:S02]  /*c090*/  @P0 STG.E.128 desc[UR14][R38.64], R92 ;  /* 0x0000005c26000986 */ /* 0x0001e4000c101d0e */
[----:B0-----:R-:W-:-:S05]  /*c0a0*/  IMAD.WIDE.U32 R38, R37, R96, UR26 ;  /* 0x0000001a25267e25 */ /* 0x001fca000f8e0060 */
[----:B------:R0:W-:Y:S02]  /*c0b0*/  STG.E.128 desc[UR14][R38.64], R40 ;  /* 0x0000002826007986 */ /* 0x0001e4000c101d0e */
.L_x_3088:
        /* <DEDUP_REMOVED lines=45> */
[----:B------:R-:W-:Y:S02]  /*c390*/  MOV R37, R35 ;  /* 0x0000002300257202 */ /* 0x000fe40000000f00 */
[----:B01----:R-:W-:Y:S01]  /*c3a0*/  MOV R38, R34 ;  /* 0x0000002200267202 */ /* 0x003fe20000000f00 */
        /* <DEDUP_REMOVED lines=93> */
[----:B--2---:R-:W-:-:S07]  /*c980*/  MOV R95, R177 ;  /* 0x000000b1005f7202 */ /* 0x004fce0000000f00 */
.L_x_3076:
        /* <DEDUP_REMOVED lines=42> */
.L_x_3100:
        /* <DEDUP_REMOVED lines=13> */
.L_x_19309:


//--------------------- .text._ZN10layer_norm22ln_bwd_finalize_kernelINS_22Kernel_traits_finalizeILj5120E6__halfS2_S2_S2_fjLb1ELj1024ELj4ENS_18Kernel_traits_baseILj5120ES2_S2_S2_S2_fjLj1024EEEEELb1ELb0EEEvNS_9BwdParamsE --------------------------
	.section	.text._ZN10layer_norm22ln_bwd_finalize_kernelINS_22Kernel_traits_finalizeILj5120E6__halfS2_S2_S2_fjLb1ELj1024ELj4ENS_18Kernel_traits_baseILj5120ES2_S2_S2_S2_fjLj1024EEEEELb1ELb0EEEvNS_9BwdParamsE,"ax",@progbits
	.align	128
        .global         _ZN10layer_norm22ln_bwd_finalize_kernelINS_22Kernel_traits_finalizeILj5120E6__halfS2_S2_S2_fjLb1ELj1024ELj4ENS_18Kernel_traits_baseILj5120ES2_S2_S2_S2_fjLj1024EEEEELb1ELb0EEEvNS_9BwdParamsE
        .type           _ZN10layer_norm22ln_bwd_finalize_kernelINS_22Kernel_traits_finalizeILj5120E6__halfS2_S2_S2_fjLb1ELj1024ELj4ENS_18Kernel_traits_baseILj5120ES2_S2_S2_S2_fjLj1024EEEEELb1ELb0EEEvNS_9BwdParamsE,@function
        .size           _ZN10layer_norm22ln_bwd_finalize_kernelINS_22Kernel_traits_finalizeILj5120E6__halfS2_S2_S2_fjLb1ELj1024ELj4ENS_18Kernel_traits_baseILj5120ES2_S2_S2_S2_fjLj1024EEEEELb1ELb0EEEvNS_9BwdParamsE,(.L_x_19310 - _ZN10layer_norm22ln_bwd_finalize_kernelINS_22Kernel_traits_finalizeILj5120E6__halfS2_S2_S2_fjLb1ELj1024ELj4ENS_18Kernel_traits_baseILj5120ES2_S2_S2_S2_fjLj1024EEEEELb1ELb0EEEvNS_9BwdParamsE)
        .other          _ZN10layer_norm22ln_bwd_finalize_kernelINS_22Kernel_traits_finalizeILj5120E6__halfS2_S2_S2_fjLb1ELj1024ELj4ENS_18Kernel_traits_baseILj5120ES2_S2_S2_S2_fjLj1024EEEEELb1ELb0EEEvNS_9BwdParamsE,@"STO_CUDA_ENTRY STV_DEFAULT"
_ZN10layer_norm22ln_bwd_finalize_kernelINS_22Kernel_traits_finalizeILj5120E6__halfS2_S2_S2_fjLb1ELj1024ELj4ENS_18Kernel_traits_baseILj5120ES2_S2_S2_S2_fjLj1024EEEEELb1ELb0EEEvNS_9BwdParamsE:
.text._ZN10layer_norm22ln_bwd_finalize_kernelINS_22Kernel_traits_finalizeILj5120E6__halfS2_S2_S2_fjLb1ELj1024ELj4ENS_18Kernel_traits_baseILj5120ES2_S2_S2_S2_fjLj1024EEEEELb1ELb0EEEvNS_9BwdParamsE:
        /* <DEDUP_REMOVED lines=57> */
.L_x_3105:
        /* <DEDUP_REMOVED lines=87> */
.L_x_3104:
[----:B------:R-:W-:Y:S05]  /*0900*/  BSYNC.RECONVERGENT B1 ;  /* 0x0000000000017941 */ /* 0x000fea0003800200 */
.L_x_3103:
        /* <DEDUP_REMOVED lines=50> */
.L_x_3107:
[----:B------:R-:W-:Y:S05]  /*0c30*/  BSYNC.RECONVERGENT B1 ;  /* 0x0000000000017941 */ /* 0x000fea0003800200 */
.L_x_3106:
        /* <DEDUP_REMOVED lines=29> */
.L_x_3109:
[----:B------:R-:W-:Y:S05]  /*0e10*/  BSYNC.RECONVERGENT B1 ;  /* 0x0000000000017941 */ /* 0x000fea0003800200 */
.L_x_3108:
        /* <DEDUP_REMOVED lines=14> */
.L_x_3102:
[----:B------:R-:W-:Y:S05]  /*0f00*/  BSYNC.RECONVERGENT B0 ;  /* 0x0000000000007941 */ /* 0x000fea0003800200 */
.L_x_3101:
        /* <DEDUP_REMOVED lines=71> */
[----:B0-----:R-:W-:Y:S02]  /*1380*/  F2FP.F16.F32.PACK_AB R11, R11, R10 ;  /* 0x0000000a0b0b723e */ /* 0x001fe400000000ff */
[----:B--2---:R-:W-:-:S03]  /*1390*/  F2FP.F16.F32.PACK_AB R13, R13, R12 ;  /* 0x0000000c0d0d723e */ /* 0x004fc600000000ff */
[----:B------:R-:W-:Y:S01]  /*13a0*/  STG.E desc[UR6][R2.64], R11 ;  /* 0x0000000b02007986 */ /* 0x000fe2000c101906 */
[----:B----4-:R-:W-:-:S03]  /*13b0*/  F2FP.F16.F32.PACK_AB R15, R15, R14 ;  /* 0x0000000e0f0f723e */ /* 0x010fc600000000ff */
[----:B------:R-:W-:Y:S04]  /*13c0*/  STG.E desc[UR6][R4.64], R13 ;  /* 0x0000000d04007986 */ /* 0x000fe8000c101906 */
[----:B------:R-:W-:Y:S01]  /*13d0*/  STG.E desc[UR6][R6.64], R15 ;  /* 0x0000000f06007986 */ /* 0x000fe2000c101906 */
[----:B------:R-:W-:Y:S05]  /*13e0*/  EXIT ;  /* 0x000000000000794d */ /* 0x000fea0003800000 */
.L_x_3110:
        /* <DEDUP_REMOVED lines=9> */
.L_x_19310:


//--------------------- .text._ZN10layer_norm13ln_bwd_kernelINS_13Kernel_traitsI6__halfS2_S2_S2_fjLj5120ELj1ELj1ELj4ELj16ENS_18Kernel_traits_baseILj5120ES2_S2_S2_S2_fjLj128EEEEELb1ELb1ELb1ELb0EEEvNS_9BwdParamsE --------------------------
	.section	.text._ZN10layer_norm13ln_bwd_kernelINS_13Kernel_traitsI6__halfS2_S2_S2_fjLj5120ELj1ELj1ELj4ELj16ENS_18Kernel_traits_baseILj5120ES2_S2_S2_S2_fjLj128EEEEELb1ELb1ELb1ELb0EEEvNS_9BwdParamsE,"ax",@progbits
	.align	128
        .global         _ZN10layer_norm13ln_bwd_kernelINS_13Kernel_traitsI6__halfS2_S2_S2_fjLj5120ELj1ELj1ELj4ELj16ENS_18Kernel_traits_baseILj5120ES2_S2_S2_S2_fjLj128EEEEELb1ELb1ELb1ELb0EEEvNS_9BwdParamsE
        .type           _ZN10layer_norm13ln_bwd_kernelINS_13Kernel_traitsI6__halfS2_S2_S2_fjLj5120ELj1ELj1ELj4ELj16ENS_18Kernel_traits_baseILj5120ES2_S2_S2_S2_fjLj128EEEEELb1ELb1ELb1ELb0EEEvNS_9BwdParamsE,@function
        .size           _ZN10layer_norm13ln_bwd_kernelINS_13Kernel_traitsI6__halfS2_S2_S2_fjLj5120ELj1ELj1ELj4ELj16ENS_18Kernel_traits_baseILj5120ES2_S2_S2_S2_fjLj128EEEEELb1ELb1ELb1ELb0EEEvNS_9BwdParamsE,(.L_x_19311 - _ZN10layer_norm13ln_bwd_kernelINS_13Kernel_traitsI6__halfS2_S2_S2_fjLj5120ELj1ELj1ELj4ELj16ENS_18Kernel_traits_baseILj5120ES2_S2_S2_S2_fjLj128EEEEELb1ELb1ELb1ELb0EEEvNS_9BwdParamsE)
        .other          _ZN10layer_norm13ln_bwd_kernelINS_13Kernel_traitsI6__halfS2_S2_S2_fjLj5120ELj1ELj1ELj4ELj16ENS_18Kernel_traits_baseILj5120ES2_S2_S2_S2_fjLj128EEEEELb1ELb1ELb1ELb0EEEvNS_9BwdParamsE,@"STO_CUDA_ENTRY STV_DEFAULT"
_ZN10layer_norm13ln_bwd_kernelINS_13Kernel_traitsI6__halfS2_S2_S2_fjLj5120ELj1ELj1ELj4ELj16ENS_18Kernel_traits_baseILj5120ES2_S2_S2_S2_fjLj128EEEEELb1ELb1ELb1ELb0EEEvNS_9BwdParamsE:
.text._ZN10layer_norm13ln_bwd_kernelINS_13Kernel_traitsI6__halfS2_S2_S2_fjLj5120ELj1ELj1ELj4ELj16ENS_18Kernel_traits_baseILj5120ES2_S2_S2_S2_fjLj128EEEEELb1ELb1ELb1ELb0EEEvNS_9BwdParamsE:
        /* <DEDUP_REMOVED lines=22> */
[----:B------:R-:W1:Y:S08]  /*0160*/  @P3 LDC.64 R8, c[0x0][0x3d0] ;  /* 0x0000f400ff083b82 */ /* 0x000e700000000a00 */
[----:B------:R-:W3:Y:S01]  /*0170*/  @P3 LDC.64 R10, c[0x0][0x3e8] ;  /* 0x0000fa00ff0a3b82 */ /* 0x000ee20000000a00 */
[----:B--2---:R-:W-:-:S05]  /*0180*/  @P4 IMAD.WIDE.U32 R4, R3, 0x10, R4 ;  /* 0x0000001003044825 */ /* 0x004fca00078e0004 */
[----:B0-----:R0:W5:Y:S02]  /*0190*/  @P4 LDG.E.128 R32, desc[UR20][R4.64] ;  /* 0x0000001404204981 */ /* 0x001164000c1e1d00 */
[----:B------:R-:W2:Y:S01]  /*01a0*/  @P2 LDC.64 R16, c[0x0][0x3d0] ;  /* 0x0000f400ff102b82 */ /* 0x000ea20000000a00 */
[C---:B----4-:R-:W-:Y:S01]  /*01b0*/  @P4 IMAD.WIDE.U32 R6, R3.reuse, 0x10, R6 ;  /* 0x0000001003064825 */ /* 0x050fe200078e0006 */
[----:B------:R-:W-:-:S04]  /*01c0*/  @P4 LOP3.LUT R3, R3, 0x80, RZ, 0xfc, !PT ;  /* 0x0000008003034812 */ /* 0x000fc800078efcff */
[----:B------:R0:W5:Y:S02]  /*01d0*/  @P4 LDG.E.128 R36, desc[UR20][R6.64] ;  /* 0x0000001406244981 */ /* 0x000164000c1e1d00 */
[----:B------:R-:W4:Y:S01]  /*01e0*/  @P2 LDC.64 R18, c[0x0][0x3e8] ;  /* 0x0000fa00ff122b82 */ /* 0x000f220000000a00 */
[----:B-1----:R-:W-:-:S05]  /*01f0*/  @P3 IMAD.WIDE.U32 R12, R3, 0x10, R8 ;  /* 0x00000010030c3825 */ /* 0x002fca00078e0008 */
[----:B------:R0:W5:Y:S02]  /*0200*/  @P3 LDG.E.128 R40, desc[UR20][R12.64] ;  /* 0x000000140c283981 */ /* 0x000164000c1e1d00 */
[----:B------:R-:W1:Y:S01]  /*0210*/  @P1 LDC.64 R20, c[0x0][0x3d0] ;  /* 0x0000f400ff141b82 */ /* 0x000e620000000a00 */
[C---:B---3--:R-:W-:Y:S01]  /*0220*/  @P3 IMAD.WIDE.U32 R14, R3.reuse, 0x10, R10 ;  /* 0x00000010030e3825 */ /* 0x048fe200078e000a */
[----:B------:R-:W-:-:S04]  /*0230*/  @P3 IADD3 R3, PT, PT, R3, 0x80, RZ ;  /* 0x0000008003033810 */ /* 0x000fc80007ffe0ff */
[----:B------:R0:W5:Y:S02]  /*0240*/  @P3 LDG.E.128 R44, desc[UR20][R14.64] ;  /* 0x000000140e2c3981 */ /* 0x000164000c1e1d00 */
[----:B------:R-:W3:Y:S01]  /*0250*/  @P1 LDC.64 R22, c[0x0][0x3e8] ;  /* 0x0000fa00ff161b82 */ /* 0x000ee20000000a00 */
[----:B--2---:R-:W-:-:S05]  /*0260*/  @P2 IMAD.WIDE.U32 R16, R3, 0x10, R16 ;  /* 0x0000001003102825 */ /* 0x004fca00078e0010 */
[----:B------:R0:W5:Y:S02]  /*0270*/  @P2 LDG.E.128 R48, desc[UR20][R16.64] ;  /* 0x0000001410302981 */ /* 0x000164000c1e1d00 */
[----:B------:R-:W2:Y:S01]  /*0280*/  @P0 LDC.64 R24, c[0x0][0x3d0] ;  /* 0x0000f400ff180b82 */ /* 0x000ea20000000a00 */
[C---:B----4-:R-:W-:Y:S01]  /*0290*/  @P2 IMAD.WIDE.U32 R18, R3.reuse, 0x10, R18 ;  /* 0x0000001003122825 */ /* 0x050fe200078e0012 */
[----:B------:R-:W-:-:S04]  /*02a0*/  @P2 IADD3 R3, PT, PT, R3, 0x80, RZ ;  /* 0x0000008003032810 */ /* 0x000fc80007ffe0ff */
[----:B------:R0:W5:Y:S02]  /*02b0*/  @P2 LDG.E.128 R52, desc[UR20][R18.64] ;  /* 0x0000001412342981 */ /* 0x000164000c1e1d00 */
[----:B------:R-:W4:Y:S01]  /*02c0*/  @P0 LDC.64 R26, c[0x0][0x3e8] ;  /* 0x0000fa00ff1a0b82 */ /* 0x000f220000000a00 */
[----:B-1----:R-:W-:-:S05]  /*02d0*/  @P1 IMAD.WIDE.U32 R20, R3, 0x10, R20 ;  /* 0x0000001003141825 */ /* 0x002fca00078e0014 */
[----:B------:R0:W5:Y:S01]  /*02e0*/  @P1 LDG.E.128 R56, desc[UR20][R20.64] ;  /* 0x0000001414381981 */ /* 0x000162000c1e1d00 */
[C---:B---3--:R-:W-:Y:S01]  /*02f0*/  @P1 IMAD.WIDE.U32 R22, R3.reuse, 0x10, R22 ;  /* 0x0000001003161825 */ /* 0x048fe200078e0016 */
        /* <DEDUP_REMOVED lines=178> */
.L_x_3457:
[----:B0-----:R-:W-:-:S06]  /*0e20*/  UIMAD.WIDE UR6, UR11, 0x4, UR18 ;  /* 0x000000040b0678a5 */ /* 0x001fcc000f8e0212 */
[----:B------:R-:W-:Y:S02]  /*0e30*/  MOV R180, UR6 ;  /* 0x0000000600b47c02 */ /* 0x000fe40008000f00 */
        /* <DEDUP_REMOVED lines=17> */
[----:B------:R-:W-:Y:S02]  /*0f50*/  MOV R180, UR6 ;  /* 0x0000000600b47c02 */ /* 0x000fe40008000f00 */
[----:B------:R-:W-:-:S05]  /*0f60*/  MOV R181, UR7 ;  /* 0x0000000700b57c02 */ /* 0x000fca0008000f00 */
        /* <DEDUP_REMOVED lines=42> */
[----:B------:R-:W3:Y:S01]  /*1210*/  LDL.LU R223, [R1+0xb0] ;  /* 0x0000b00001df7983 */ /* 0x000ee20000300800 */
[----:B------:R-:W-:-:S03]  /*1220*/  ISETP.NE.U32.AND P0, PT, RZ, UR24, PT ;  /* 0x00000018ff007c0c */ /* 0x000fc6000bf05070 */
[----:B------:R-:W3:Y:S01]  /*1230*/  LDL.LU R222, [R1+0xb4] ;  /* 0x0000b40001de7983 */ /* 0x000ee20000300800 */
[----:B-1----:R-:W-:Y:S01]  /*1240*/  IMAD.WIDE.U32 R16, R219, 0x10, R16 ;  /* 0x00000010db107825 */ /* 0x002fe200078e0010 */
[----:B------:R-:W-:Y:S02]  /*1250*/  ISETP.NE.AND.EX P0, PT, RZ, UR25, PT, P0 ;  /* 0x00000019ff007c0c */ /* 0x000fe4000bf05300 */
[----:B------:R-:W3:Y:S04]  /*1260*/  LDL.LU R226, [R1+0x98] ;  /* 0x0000980001e27983 */ /* 0x000ee80000300800 */
[----:B0-----:R4:W2:Y:S01]  /*1270*/  LDG.E.128 R180, desc[UR20][R16.64] ;  /* 0x0000001410b47981 */ /* 0x0018a2000c1e1d00 */
[----:B-----5:R-:W-:-:S03]  /*1280*/  HADD2.F32 R8, -RZ, R32.H0_H0 ;  /* 0x20000020ff087230 */ /* 0x020fc60000004100 */
[----:B------:R-:W3:Y:S04]  /*1290*/  LDL.LU R206, [R1+0x9c] ;  /* 0x00009c0001ce7983 */ /* 0x000ee80000300800 */
[----:B------:R-:W3:Y:S01]  /*12a0*/  LDL.LU R207, [R1+0xa0] ;  /* 0x0000a00001cf7983 */ /* 0x000ee20000300800 */
[----:B----4-:R-:W-:Y:S02]  /*12b0*/  IMAD.WIDE.U32 R16, R228, 0x10, R18 ;  /* 0x00000010e4107825 */ /* 0x010fe400078e0012 */
[----:B------:R-:W0:Y:S03]  /*12c0*/  LDC.64 R18, c[0x0][0x3b0] ;  /* 0x0000ec00ff127b82 */ /* 0x000e260000000a00 */
[----:B------:R1:W4:Y:S05]  /*12d0*/  LDG.E.128 R184, desc[UR20][R16.64] ;  /* 0x0000001410b87981 */ /* 0x00032a000c1e1d00 */
[----:B-1----:R-:W1:Y:S02]  /*12e0*/  @P0 LDC.64 R16, c[0x0][0x438] ;  /* 0x00010e00ff100b82 */ /* 0x002e640000000a00 */
[----:B-1----:R-:W-:-:S05]  /*12f0*/  @P0 IMAD.WIDE.U32 R16, R219, 0x10, R16 ;  /* 0x00000010db100825 */ /* 0x002fca00078e0010 */
[----:B------:R0:W5:Y:S02]  /*1300*/  @P0 LDG.E.128 R156, desc[UR20][R16.64] ;  /* 0x00000014109c0981 */ /* 0x000164000c1e1d00 */
[----:B0-----:R-:W-:-:S05]  /*1310*/  IMAD.WIDE.U32 R16, R220, 0x8, R18 ;  /* 0x00000008dc107825 */ /* 0x001fca00078e0012 */
[----:B------:R0:W5:Y:S01]  /*1320*/  LDG.E.64 R24, desc[UR20][R16.64] ;  /* 0x0000001410187981 */ /* 0x000162000c1e1b00 */
[----:B--2---:R-:W-:-:S05]  /*1330*/  HADD2.F32 R0, -RZ, R180.H0_H0 ;  /* 0x200000b4ff007230 */ /* 0x004fca0000004100 */
        /* <DEDUP_REMOVED lines=8> */
[----:B0-----:R-:W-:-:S03]  /*13c0*/  FADD.FTZ R16, R7, -UR34 ;  /* 0x8000002207107e21 */ /* 0x001fc60008010000 */
[----:B------:R-:W-:Y:S01]  /*13d0*/  FADD.FTZ R8, R8, -UR34 ;  /* 0x8000002208087e21 */ /* 0x000fe20008010000 */
[----:B------:R0:W-:Y:S01]  /*13e0*/  STL [R1+0xa8], R236 ;  /* 0x0000a8ec01007387 */ /* 0x0001e20000100800 */
[----:B------:R-:W-:Y:S02]  /*13f0*/  HADD2.F32 R7, -RZ, R184.H1_H1 ;  /* 0x300000b8ff077230 */ /* 0x000fe40000004100 */
[----:B------:R-:W-:Y:S01]  /*1400*/  FMUL.FTZ R246, R16, UR32 ;  /* 0x0000002010f67c20 */ /* 0x000fe20008410000 */
[----:B0-----:R-:W-:Y:S01]  /*1410*/  FMUL.FTZ R236, R8, UR32 ;  /* 0x0000002008ec7c20 */ /* 0x001fe20008410000 */
[----:B------:R-:W-:Y:S02]  /*1420*/  HADD2.F32 R8, -RZ, R185.H0_H0 ;  /* 0x200000b9ff087230 */ /* 0x000fe40000004100 */
[----:B---3--:R-:W-:-:S03]  /*1430*/  FFMA.FTZ R235, R246, R7, R235 ;  /* 0x00000007f6eb7223 */ /* 0x008fc600000100eb */
[----:B------:R-:W-:Y:S02]  /*1440*/  FFMA.FTZ R223, R236, R8, R223 ;  /* 0x00000008ecdf7223 */ /* 0x000fe400000100df */
[----:B------:R0:W-:Y:S04]  /*1450*/  STL [R1+0xac], R235 ;  /* 0x0000aceb01007387 */ /* 0x0001e80000100800 */
[----:B------:R1:W-:Y:S04]  /*1460*/  STL [R1+0xb0], R223 ;  /* 0x0000b0df01007387 */ /* 0x0003e80000100800 */
[----:B------:R-:W2:Y:S01]  /*1470*/  LDL.LU R184, [R1+0xa4] ;  /* 0x0000a40001b87983 */ /* 0x000ea20000300800 */
[----:B------:R-:W-:-:S02]  /*1480*/  HADD2.F32 R16, -RZ, R32.H1_H1 ;  /* 0x30000020ff107230 */ /* 0x000fc40000004100 */
[----:B------:R-:W-:-:S03]  /*1490*/  FADD.FTZ R85, R85, R7 ;  /* 0x0000000755557221 */ /* 0x000fc60000010000 */
[----:B------:R-:W-:Y:S01]  /*14a0*/  FMUL.FTZ R245, R16, R7 ;  /* 0x0000000710f57220 */ /* 0x000fe20000410000 */
[----:B------:R-:W-:Y:S02]  /*14b0*/  HADD2.F32 R16, -RZ, R33.H0_H0 ;  /* 0x20000021ff107230 */ /* 0x000fe40000004100 */
[----:B------:R-:W-:-:S03]  /*14c0*/  HADD2.F32 R7, -RZ, R181.H1_H1 ;  /* 0x300000b5ff077230 */ /* 0x000fc60000004100 */
[----:B0-----:R-:W-:Y:S02]  /*14d0*/  FMUL.FTZ R235, R16, R8 ;  /* 0x0000000810eb7220 */ /* 0x001fe40000410000 */
[----:B------:R-:W-:Y:S01]  /*14e0*/  FADD.FTZ R16, R7, -UR34 ;  /* 0x8000002207107e21 */ /* 0x000fe20008010000 */
[----:B------:R-:W-:Y:S01]  /*14f0*/  FADD.FTZ R86, R86, R8 ;  /* 0x0000000856567221 */ /* 0x000fe20000010000 */
[----:B------:R-:W-:Y:S02]  /*1500*/  HADD2.F32 R8, -RZ, R185.H1_H1 ;  /* 0x300000b9ff087230 */ /* 0x000fe40000004100 */
[----:B-1----:R-:W-:Y:S01]  /*1510*/  FMUL.FTZ R223, R16, UR32 ;  /* 0x0000002010df7c20 */ /* 0x002fe20008410000 */
[----:B------:R-:W-:Y:S02]  /*1520*/  HADD2.F32 R7, -RZ, R182.H0_H0 ;  /* 0x200000b6ff077230 */ /* 0x000fe40000004100 */
[----:B------:R-:W-:Y:S02]  /*1530*/  HADD2.F32 R16, -RZ, R33.H1_H1 ;  /* 0x30000021ff107230 */ /* 0x000fe40000004100 */
[----:B------:R-:W-:Y:S01]  /*1540*/  FFMA.FTZ R222, R223, R8, R222 ;  /* 0x00000008dfde7223 */ /* 0x000fe200000100de */
[----:B------:R-:W-:Y:S01]  /*1550*/  FADD.FTZ R7, R7, -UR34 ;  /* 0x8000002207077e21 */ /* 0x000fe20008010000 */
[----:B------:R-:W-:-:S03]  /*1560*/  FADD.FTZ R87, R87, R8 ;  /* 0x0000000857577221 */ /* 0x000fc60000010000 */
[----:B------:R0:W-:Y:S01]  /*1570*/  STL [R1+0xb4], R222 ;  /* 0x0000b4de01007387 */ /* 0x0001e20000100800 */
[----:B------:R-:W-:Y:S01]  /*1580*/  FMUL.FTZ R7, R7, UR32 ;  /* 0x0000002007077c20 */ /* 0x000fe20008410000 */
[----:B------:R-:W-:Y:S02]  /*1590*/  HADD2.F32 R17, -RZ, R34.H0_H0 ;  /* 0x20000022ff117230 */ /* 0x000fe40000004100 */
[----:B0-----:R-:W-:Y:S01]  /*15a0*/  FMUL.FTZ R222, R16, R8 ;  /* 0x0000000810de7220 */ /* 0x001fe20000410000 */
[----:B------:R-:W-:Y:S02]  /*15b0*/  HADD2.F32 R16, -RZ, R182.H1_H1 ;  /* 0x300000b6ff107230 */ /* 0x000fe40000004100 */
[----:B------:R-:W-:-:S03]  /*15c0*/  HADD2.F32 R8, -RZ, R186.H0_H0 ;  /* 0x200000baff087230 */ /* 0x000fc60000004100 */
[----:B------:R-:W-:Y:S01]  /*15d0*/  FADD.FTZ R16, R16, -UR34 ;  /* 0x8000002210107e21 */ /* 0x000fe20008010000 */
[--C-:B------:R-:W-:Y:S02]  /*15e0*/  HADD2.F32 R18, -RZ, R183.reuse.H0_H0 ;  /* 0x200000b7ff127230 */ /* 0x100fe40000004100 */
[----:B------:R-:W-:Y:S01]  /*15f0*/  FADD.FTZ R88, R88, R8 ;  /* 0x0000000858587221 */ /* 0x000fe20000010000 */
[-C--:B------:R-:W-:Y:S01]  /*1600*/  FFMA.FTZ R226, R7, R8.reuse, R226 ;  /* 0x0000000807e27223 */ /* 0x080fe200000100e2 */
[----:B------:R-:W-:Y:S01]  /*1610*/  FMUL.FTZ R8, R17, R8 ;  /* 0x0000000811087220 */ /* 0x000fe20000410000 */
[----:B------:R-:W-:Y:S02]  /*1620*/  HADD2.F32 R17, -RZ, R186.H1_H1 ;  /* 0x300000baff117230 */ /* 0x000fe40000004100 */
[----:B------:R-:W-:Y:S01]  /*1630*/  FMUL.FTZ R16, R16, UR32 ;  /* 0x0000002010107c20 */ /* 0x000fe20008410000 */
[----:B------:R-:W-:Y:S02]  /*1640*/  HADD2.F32 R19, -RZ, R34.H1_H1 ;  /* 0x30000022ff137230 */ /* 0x000fe40000004100 */
[----:B------:R-:W-:Y:S01]  /*1650*/  FADD.FTZ R18, R18, -UR34 ;  /* 0x8000002212127e21 */ /* 0x000fe20008010000 */
[----:B------:R-:W-:-:S02]  /*1660*/  HADD2.F32 R183, -RZ, R183.H1_H1 ;  /* 0x300000b7ffb77230 */ /* 0x000fc40000004100 */
[----:B------:R-:W-:Y:S01]  /*1670*/  FADD.FTZ R89, R89, R17 ;  /* 0x0000001159597221 */ /* 0x000fe20000010000 */
[-C--:B------:R-:W-:Y:S01]  /*1680*/  FFMA.FTZ R206, R16, R17.reuse, R206 ;  /* 0x0000001110ce7223 */ /* 0x080fe200000100ce */
[----:B------:R-:W-:Y:S01]  /*1690*/  FMUL.FTZ R17, R19, R17 ;  /* 0x0000001113117220 */ /* 0x000fe20000410000 */
[----:B------:R-:W-:Y:S02]  /*16a0*/  HADD2.F32 R19, -RZ, R187.H0_H0 ;  /* 0x200000bbff137230 */ /* 0x000fe40000004100 */
[----:B------:R-:W-:Y:S01]  /*16b0*/  FMUL.FTZ R18, R18, UR32 ;  /* 0x0000002012127c20 */ /* 0x000fe20008410000 */
[----:B------:R-:W-:Y:S02]  /*16c0*/  HADD2.F32 R180, -RZ, R35.H0_H0 ;  /* 0x20000023ffb47230 */ /* 0x000fe40000004100 */
[----:B------:R-:W-:Y:S01]  /*16d0*/  FADD.FTZ R183, R183, -UR34 ;  /* 0x80000022b7b77e21 */ /* 0x000fe20008010000 */
[----:B------:R-:W-:Y:S01]  /*16e0*/  STL [R1+0x98], R226 ;  /* 0x000098e201007387 */ /* 0x000fe20000100800 */
[----:B------:R-:W-:Y:S01]  /*16f0*/  FADD.FTZ R90, R90, R19 ;  /* 0x000000135a5a7221 */ /* 0x000fe20000010000 */
[-C--:B------:R-:W-:Y:S01]  /*1700*/  FFMA.FTZ R207, R18, R19.reuse, R207 ;  /* 0x0000001312cf7223 */ /* 0x080fe200000100cf */
[----:B------:R-:W-:Y:S01]  /*1710*/  HADD2.F32 R182, -RZ, R187.H1_H1 ;  /* 0x300000bbffb67230 */ /* 0x000fe20000004100 */
[----:B------:R0:W-:Y:S01]  /*1720*/  STL [R1+0x9c], R206 ;  /* 0x00009cce01007387 */ /* 0x0001e20000100800 */
[----:B------:R-:W-:Y:S01]  /*1730*/  FMUL.FTZ R19, R180, R19 ;  /* 0x00000013b4137220 */ /* 0x000fe20000410000 */
[----:B------:R-:W-:Y:S01]  /*1740*/  FADD.FTZ R180, RZ, R3 ;  /* 0x00000003ffb47221 */ /* 0x000fe20000010000 */
[----:B------:R-:W-:Y:S01]  /*1750*/  FFMA.FTZ R181, R0, R3, RZ ;  /* 0x0000000300b57223 */ /* 0x000fe200000100ff */
[----:B0-----:R-:W-:-:S02]  /*1760*/  FMUL.FTZ R206, R183, UR32 ;  /* 0x00000020b7ce7c20 */ /* 0x001fc40008410000 */
[----:B------:R-:W-:Y:S01]  /*1770*/  FADD.FTZ R180, R180, R245 ;  /* 0x000000f5b4b47221 */ /* 0x000fe20000010000 */
[----:B------:R-:W-:Y:S01]  /*1780*/  FFMA.FTZ R181, R246, R245, R181 ;  /* 0x000000f5f6b57223 */ /* 0x000fe200000100b5 */
[----:B------:R0:W-:Y:S02]  /*1790*/  STL [R1+0xa0], R207 ;  /* 0x0000a0cf01007387 */ /* 0x0001e40000100800 */
[----:B------:R-:W-:Y:S01]  /*17a0*/  FADD.FTZ R180, R180, R235 ;  /* 0x000000ebb4b47221 */ /* 0x000fe20000010000 */
[----:B------:R-:W-:-:S03]  /*17b0*/  FFMA.FTZ R181, R236, R235, R181 ;  /* 0x000000ebecb57223 */ /* 0x000fc600000100b5 */
[----:B------:R-:W-:Y:S01]  /*17c0*/  FADD.FTZ R180, R180, R222 ;  /* 0x000000deb4b47221 */ /* 0x000fe20000010000 */
[----:B------:R-:W-:-:S03]  /*17d0*/  FFMA.FTZ R181, R223, R222, R181 ;  /* 0x000000dedfb57223 */ /* 0x000fc600000100b5 */
[----:B------:R-:W-:Y:S01]  /*17e0*/  FADD.FTZ R180, R180, R8 ;  /* 0x00000008b4b47221 */ /* 0x000fe20000010000 */
[----:B------:R-:W-:Y:S01]  /*17f0*/  FFMA.FTZ R181, R7, R8, R181 ;  /* 0x0000000807b57223 */ /* 0x000fe200000100b5 */
[----:B------:R-:W-:Y:S02]  /*1800*/  HADD2.F32 R183, -RZ, R35.H1_H1 ;  /* 0x30000023ffb77230 */ /* 0x000fe40000004100 */
[----:B------:R-:W-:Y:S01]  /*1810*/  FADD.FTZ R180, R180, R17 ;  /* 0x00000011b4b47221 */ /* 0x000fe20000010000 */
[----:B------:R-:W-:Y:S02]  /*1820*/  FFMA.FTZ R181, R16, R17, R181 ;  /* 0x0000001110b57223 */ /* 0x000fe400000100b5 */
[-C--:B0-----:R-:W-:Y:S01]  /*1830*/  FMUL.FTZ R207, R183, R182.reuse ;  /* 0x000000b6b7cf7220 */ /* 0x081fe20000410000 */
[----:B------:R-:W-:Y:S01]  /*1840*/  FADD.FTZ R180, R180, R19 ;  /* 0x00000013b4b47221 */ /* 0x000fe20000010000 */
[----:B------:R-:W-:Y:S01]  /*1850*/  FFMA.FTZ R181, R18, R19, R181 ;  /* 0x0000001312b57223 */ /* 0x000fe200000100b5 */
[----:B------:R-:W-:Y:S01]  /*1860*/  FADD.FTZ R91, R91, R182 ;  /* 0x000000b65b5b7221 */ /* 0x000fe20000010000 */
[----:B------:R-:W-:Y:S01]  /*1870*/  IADD3 R228, PT, PT, R228, 0x80, RZ ;  /* 0x00000080e4e47810 */ /* 0x000fe20007ffe0ff */
[----:B------:R-:W-:Y:S01]  /*1880*/  FADD.FTZ R227, R180, R207 ;  /* 0x000000cfb4e37221 */ /* 0x000fe20000010000 */
[----:B------:R-:W-:Y:S01]  /*1890*/  IADD3 R220, PT, PT, R220, 0x80, RZ ;  /* 0x00000080dcdc7810 */ /* 0x000fe20007ffe0ff */
[C---:B------:R-:W-:Y:S01]  /*18a0*/  FFMA.FTZ R226, R206.reuse, R207, R181 ;  /* 0x000000cfcee27223 */ /* 0x040fe200000100b5 */
[----:B------:R-:W-:Y:S01]  /*18b0*/  IADD3 R219, PT, PT, R219, 0x80, RZ ;  /* 0x00000080dbdb7810 */ /* 0x000fe20007ffe0ff */
[----:B--2---:R-:W-:-:S05]  /*18c0*/  FFMA.FTZ R184, R206, R182, R184 ;  /* 0x000000b6ceb87223 */ /* 0x004fca00000100b8 */
[----:B------:R1:W-:Y:S02]  /*18d0*/  STL [R1+0xa4], R184 ;  /* 0x0000a4b801007387 */ /* 0x0003e40000100800 */
.L_x_3115:
[----:B------:R-:W-:Y:S05]  /*18e0*/  BSYNC.RECONVERGENT B1 ;  /* 0x0000000000017941 */ /* 0x000fea0003800200 */
.L_x_3114:
[----:B------:R-:W-:Y:S04]  /*18f0*/  BSSY.RECONVERGENT B1, `(.L_x_3116) ;  /* 0x0000074000017945 */ /* 0x000fe80003800200 */
[----:B------:R-:W-:Y:S05]  /*1900*/  @!P3 BRA `(.L_x_3117) ;  /* 0x0000000400c8b947 */ /* 0x000fea0003800000 */
[----:B------:R-:W2:Y:S01]  /*1910*/  LDC.64 R20, c[0x0][0x3a8] ;  /* 0x0000ea00ff147b82 */ /* 0x000ea20000000a00 */
[----:B------:R-:W3:Y:S04]  /*1920*/  LDL.LU R208, [R1+0x88] ;  /* 0x0000880001d07983 */ /* 0x000ee80000300800 */
[----:B------:R-:W4:Y:S03]  /*1930*/  LDL.LU R229, [R1+0x8c] ;  /* 0x00008c0001e57983 */ /* 0x000f260000300800 */
[----:B------:R-:W1:Y:S01]  /*1940*/  LDC.64 R22, c[0x0][0x428] ;  /* 0x00010a00ff167b82 */ /* 0x000e620000000a00 */
[----:B------:R-:W4:Y:S01]  /*1950*/  LDL.LU R234, [R1+0x90] ;  /* 0x0000900001ea7983 */ /* 0x000f220000300800 */
[----:B-----5:R-:W-:-:S03]  /*1960*/  HADD2.F32 R10, -RZ, R40.H0_H0 ;  /* 0x20000028ff0a7230 */ /* 0x020fc60000004100 */
[----:B------:R-:W4:Y:S04]  /*1970*/  LDL.LU R221, [R1+0x94] ;  /* 0x0000940001dd7983 */ /* 0x000f280000300800 */
[----:B------:R-:W4:Y:S04]  /*1980*/  LDL.LU R192, [R1+0x78] ;  /* 0x0000780001c07983 */ /* 0x000f280000300800 */
[----:B------:R-:W4:Y:S01]  /*1990*/  LDL.LU R193, [R1+0x7c] ;  /* 0x00007c0001c17983 */ /* 0x000f220000300800 */
[----:B--2---:R-:W-:-:S03]  /*19a0*/  IMAD.WIDE.U32 R20, R219, 0x10, R20 ;  /* 0x00000010db147825 */ /* 0x004fc600078e0014 */
[----:B------:R-:W2:Y:S04]  /*19b0*/  LDL.LU R209, [R1+0x80] ;  /* 0x0000800001d17983 */ /* 0x000ea80000300800 */
[----:B0-----:R1:W3:Y:S02]  /*19c0*/  LDG.E.128 R180, desc[UR20][R20.64] ;  /* 0x0000001414b47981 */ /* 0x0012e4000c1e1d00 */
[----:B-1----:R-:W-:Y:S02]  /*19d0*/  IMAD.WIDE.U32 R20, R228, 0x10, R22 ;  /* 0x00000010e4147825 */ /* 0x002fe400078e0016 */
[----:B------:R-:W0:Y:S03]  /*19e0*/  LDC.64 R22, c[0x0][0x3b0] ;  /* 0x0000ec00ff167b82 */ /* 0x000e260000000a00 */
[----:B------:R1:W4:Y:S01]  /*19f0*/  LDG.E.128 R184, desc[UR20][R20.64] ;  /* 0x0000001414b87981 */ /* 0x000322000c1e1d00 */
[----:B------:R-:W-:-:S04]  /*1a00*/  ISETP.NE.U32.AND P0, PT, RZ, UR24, PT ;  /* 0x00000018ff007c0c */ /* 0x000fc8000bf05070 */
[----:B------:R-:W-:-:S13]  /*1a10*/  ISETP.NE.AND.EX P0, PT, RZ, UR25, PT, P0 ;  /* 0x00000019ff007c0c */ /* 0x000fda000bf05300 */
[----:B-1----:R-:W1:Y:S01]  /*1a20*/  @P0 LDC.64 R20, c[0x0][0x438] ;  /* 0x00010e00ff140b82 */ /* 0x002e620000000a00 */
[----:B0-----:R-:W-:-:S06]  /*1a30*/  IMAD.WIDE.U32 R22, R220, 0x8, R22 ;  /* 0x00000008dc167825 */ /* 0x001fcc00078e0016 */
[----:B------:R-:W5:Y:S01]  /*1a40*/  LDG.E.64 R22, desc[UR20][R22.64] ;  /* 0x0000001416167981 */ /* 0x000f62000c1e1b00 */
[----:B-1----:R-:W-:-:S05]  /*1a50*/  @P0 IMAD.WIDE.U32 R20, R219, 0x10, R20 ;  /* 0x00000010db140825 */ /* 0x002fca00078e0014 */
[----:B------:R0:W5:Y:S01]  /*1a60*/  @P0 LDG.E.128 R28, desc[UR20][R20.64] ;  /* 0x00000014141c0981 */ /* 0x000162000c1e1d00 */
[----:B---3--:R-:W-:-:S05]  /*1a70*/  HADD2.F32 R4, -RZ, R180.H0_H0 ;  /* 0x200000b4ff047230 */ /* 0x008fca0000004100 */
[----:B------:R-:W-:-:S04]  /*1a80*/  FADD.FTZ R9, R4, -UR34 ;  /* 0x8000002204097e21 */ /* 0x000fc80008010000 */
[----:B------:R-:W-:Y:S01]  /*1a90*/  FMUL.FTZ R249, R9, UR32 ;  /* 0x0000002009f97c20 */ /* 0x000fe20008410000 */
[----:B----4-:R-:W-:Y:S02]  /*1aa0*/  HADD2.F32 R9, -RZ, R184.H0_H0 ;  /* 0x200000b8ff097230 */ /* 0x010fe40000004100 */
[----:B------:R-:W-:-:S03]  /*1ab0*/  HADD2.F32 R4, -RZ, R180.H1_H1 ;  /* 0x300000b4ff047230 */ /* 0x000fc60000004100 */
[----:B------:R-:W-:-:S05]  /*1ac0*/  FFMA.FTZ R208, R249, R9, R208 ;  /* 0x00000009f9d07223 */ /* 0x000fca00000100d0 */
[----:B------:R1:W-:Y:S01]  /*1ad0*/  STL [R1+0x88], R208 ;  /* 0x000088d001007387 */ /* 0x0003e20000100800 */
[----:B------:R-:W-:Y:S01]  /*1ae0*/  FADD.FTZ R72, R72, R9 ;  /* 0x0000000948487221 */ /* 0x000fe20000010000 */
[----:B-1----:R-:W-:Y:S01]  /*1af0*/  FMUL.FTZ R208, R10, R9 ;  /* 0x000000090ad07220 */ /* 0x002fe20000410000 */
[----:B------:R-:W-:Y:S01]  /*1b00*/  FADD.FTZ R10, R4, -UR34 ;  /* 0x80000022040a7e21 */ /* 0x000fe20008010000 */
[----:B------:R-:W-:Y:S02]  /*1b10*/  HADD2.F32 R4, -RZ, R184.H1_H1 ;  /* 0x300000b8ff047230 */ /* 0x000fe40000004100 */
[----:B------:R-:W-:Y:S02]  /*1b20*/  HADD2.F32 R9, -RZ, R181.H0_H0 ;  /* 0x200000b5ff097230 */ /* 0x000fe40000004100 */
[----:B------:R-:W-:-:S04]  /*1b30*/  FMUL.FTZ R239, R10, UR32 ;  /* 0x000000200aef7c20 */ /* 0x000fc80008410000 */
[----:B------:R-:W-:Y:S01]  /*1b40*/  FFMA.FTZ R229, R239, R4, R229 ;  /* 0x00000004efe57223 */ /* 0x000fe200000100e5 */
[----:B------:R-:W-:Y:S01]  /*1b50*/  FADD.FTZ R9, R9, -UR34 ;  /* 0x8000002209097e21 */ /* 0x000fe20008010000 */
[----:B------:R-:W-:Y:S04]  /*1b60*/  STL [R1+0x4], R208 ;  /* 0x000004d001007387 */ /* 0x000fe80000100800 */
[----:B------:R1:W-:Y:S02]  /*1b70*/  STL [R1+0x8c], R229 ;  /* 0x00008ce501007387 */ /* 0x0003e40000100800 */
[----:B-1----:R-:W-:Y:S01]  /*1b80*/  FMUL.FTZ R229, R9, UR32 ;  /* 0x0000002009e57c20 */ /* 0x002fe20008410000 */
[----:B------:R-:W-:-:S05]  /*1b90*/  HADD2.F32 R9, -RZ, R185.H0_H0 ;  /* 0x200000b9ff097230 */ /* 0x000fca0000004100 */
[----:B------:R-:W-:-:S05]  /*1ba0*/  FFMA.FTZ R234, R229, R9, R234 ;  /* 0x00000009e5ea7223 */ /* 0x000fca00000100ea */
[----:B------:R1:W-:Y:S04]  /*1bb0*/  STL [R1+0x90], R234 ;  /* 0x000090ea01007387 */ /* 0x0003e80000100800 */
[----:B------:R-:W3:Y:S01]  /*1bc0*/  LDL.LU R184, [R1+0x84] ;  /* 0x0000840001b87983 */ /* 0x000ee20000300800 */
[----:B------:R-:W-:Y:S02]  /*1bd0*/  HADD2.F32 R10, -RZ, R40.H1_H1 ;  /* 0x30000028ff0a7230 */ /* 0x000fe40000004100 */
[----:B------:R-:W-:-:S03]  /*1be0*/  FADD.FTZ R73, R73, R4 ;  /* 0x0000000449497221 */ /* 0x000fc60000010000 */
[----:B------:R-:W-:Y:S01]  /*1bf0*/  FMUL.FTZ R244, R10, R4 ;  /* 0x000000040af47220 */ /* 0x000fe20000410000 */
[----:B------:R-:W-:Y:S02]  /*1c00*/  HADD2.F32 R4, -RZ, R181.H1_H1 ;  /* 0x300000b5ff047230 */ /* 0x000fe40000004100 */
[----:B------:R-:W-:-:S03]  /*1c10*/  HADD2.F32 R10, -RZ, R41.H0_H0 ;  /* 0x20000029ff0a7230 */ /* 0x000fc60000004100 */
[----:B------:R-:W-:Y:S02]  /*1c20*/  FADD.FTZ R4, R4, -UR34 ;  /* 0x8000002204047e21 */ /* 0x000fe40008010000 */
[----:B-1----:R-:W-:Y:S01]  /*1c30*/  FMUL.FTZ R234, R10, R9 ;  /* 0x000000090aea7220 */ /* 0x002fe20000410000 */
[----:B------:R-:W-:Y:S02]  /*1c40*/  HADD2.F32 R10, -RZ, R185.H1_H1 ;  /* 0x300000b9ff0a7230 */ /* 0x000fe40000004100 */
[----:B------:R-:W-:Y:S01]  /*1c50*/  FMUL.FTZ R4, R4, UR32 ;  /* 0x0000002004047c20 */ /* 0x000fe20008410000 */
[----:B------:R-:W-:Y:S01]  /*1c60*/  FADD.FTZ R74, R74, R9 ;  /* 0x000000094a4a7221 */ /* 0x000fe20000010000 */
[----:B------:R-:W-:Y:S02]  /*1c70*/  HADD2.F32 R9, -RZ, R182.H0_H0 ;  /* 0x200000b6ff097230 */ /* 0x000fe40000004100 */
[----:B------:R-:W-:Y:S01]  /*1c80*/  FFMA.FTZ R221, R4, R10, R221 ;  /* 0x0000000a04dd7223 */ /* 0x000fe200000100dd */
[----:B0-----:R-:W-:-:S02]  /*1c90*/  HADD2.F32 R20, -RZ, R41.H1_H1 ;  /* 0x30000029ff147230 */ /* 0x001fc40000004100 */
[----:B------:R-:W-:Y:S02]  /*1ca0*/  FADD.FTZ R9, R9, -UR34 ;  /* 0x8000002209097e21 */ /* 0x000fe40008010000 */
[----:B------:R0:W-:Y:S01]  /*1cb0*/  STL [R1+0x94], R221 ;  /* 0x000094dd01007387 */ /* 0x0001e20000100800 */
[----:B------:R-:W-:Y:S01]  /*1cc0*/  FADD.FTZ R75, R75, R10 ;  /* 0x0000000a4b4b7221 */ /* 0x000fe20000010000 */
[----:B------:R-:W-:Y:S01]  /*1cd0*/  FMUL.FTZ R9, R9, UR32 ;  /* 0x0000002009097c20 */ /* 0x000fe20008410000 */
[----:B------:R-:W-:Y:S02]  /*1ce0*/  HADD2.F32 R21, -RZ, R42.H0_H0 ;  /* 0x2000002aff157230 */ /* 0x000fe40000004100 */
[----:B0-----:R-:W-:Y:S01]  /*1cf0*/  FMUL.FTZ R221, R20, R10 ;  /* 0x0000000a14dd7220 */ /* 0x001fe20000410000 */
[----:B------:R-:W-:Y:S02]  /*1d00*/  HADD2.F32 R20, -RZ, R182.H1_H1 ;  /* 0x300000b6ff147230 */ /* 0x000fe40000004100 */
[----:B------:R-:W-:-:S02]  /*1d10*/  HADD2.F32 R10, -RZ, R186.H0_H0 ;  /* 0x200000baff0a7230 */ /* 0x000fc40000004100 */
[--C-:B------:R-:W-:Y:S02]  /*1d20*/  HADD2.F32 R180, -RZ, R183.reuse.H0_H0 ;  /* 0x200000b7ffb47230 */ /* 0x100fe40000004100 */
[----:B------:R-:W-:Y:S01]  /*1d30*/  FADD.FTZ R20, R20, -UR34 ;  /* 0x8000002214147e21 */ /* 0x000fe20008010000 */
[----:B------:R-:W-:Y:S01]  /*1d40*/  FADD.FTZ R76, R76, R10 ;  /* 0x0000000a4c4c7221 */ /* 0x000fe20000010000 */
[-C--:B------:R-:W-:Y:S01]  /*1d50*/  FFMA.FTZ R192, R9, R10.reuse, R192 ;  /* 0x0000000a09c07223 */ /* 0x080fe200000100c0 */
[----:B------:R-:W-:Y:S01]  /*1d60*/  FMUL.FTZ R10, R21, R10 ;  /* 0x0000000a150a7220 */ /* 0x000fe20000410000 */
[----:B------:R-:W-:Y:S02]  /*1d70*/  HADD2.F32 R21, -RZ, R186.H1_H1 ;  /* 0x300000baff157230 */ /* 0x000fe40000004100 */
[----:B------:R-:W-:Y:S01]  /*1d80*/  FMUL.FTZ R20, R20, UR32 ;  /* 0x0000002014147c20 */ /* 0x000fe20008410000 */
[----:B------:R-:W-:Y:S02]  /*1d90*/  HADD2.F32 R181, -RZ, R42.H1_H1 ;  /* 0x3000002affb57230 */ /* 0x000fe40000004100 */
[----:B------:R-:W-:Y:S01]  /*1da0*/  FADD.FTZ R180, R180, -UR34 ;  /* 0x80000022b4b47e21 */ /* 0x000fe20008010000 */
[----:B------:R0:W-:Y:S01]  /*1db0*/  STL [R1+0x78], R192 ;  /* 0x000078c001007387 */ /* 0x0001e20000100800 */
[----:B------:R-:W-:Y:S01]  /*1dc0*/  FADD.FTZ R77, R77, R21 ;  /* 0x000000154d4d7221 */ /* 0x000fe20000010000 */
[----:B------:R-:W-:Y:S01]  /*1dd0*/  FFMA.FTZ R193, R20, R21, R193 ;  /* 0x0000001514c17223 */ /* 0x000fe200000100c1 */
[----:B------:R-:W-:-:S02]  /*1de0*/  HADD2.F32 R183, -RZ, R183.H1_H1 ;  /* 0x300000b7ffb77230 */ /* 0x000fc40000004100 */
[----:B------:R-:W-:Y:S01]  /*1df0*/  FMUL.FTZ R21, R181, R21 ;  /* 0x00000015b5157220 */ /* 0x000fe20000410000 */
[----:B------:R-:W-:Y:S02]  /*1e00*/  HADD2.F32 R181, -RZ, R43.H0_H0 ;  /* 0x2000002bffb57230 */ /* 0x000fe40000004100 */
[----:B0-----:R-:W-:Y:S01]  /*1e10*/  FMUL.FTZ R192, R180, UR32 ;  /* 0x00000020b4c07c20 */ /* 0x001fe20008410000 */
[--C-:B------:R-:W-:Y:S02]  /*1e20*/  HADD2.F32 R180, -RZ, R187.reuse.H0_H0 ;  /* 0x200000bbffb47230 */ /* 0x100fe40000004100 */
[----:B------:R-:W-:Y:S01]  /*1e30*/  FADD.FTZ R183, R183, -UR34 ;  /* 0x80000022b7b77e21 */ /* 0x000fe20008010000 */
[----:B------:R0:W-:Y:S01]  /*1e40*/  STL [R1+0x7c], R193 ;  /* 0x00007cc101007387 */ /* 0x0001e20000100800 */
[----:B------:R-:W-:Y:S02]  /*1e50*/  HADD2.F32 R182, -RZ, R187.H1_H1 ;  /* 0x300000bbffb67230 */ /* 0x000fe40000004100 */
[----:B------:R-:W-:Y:S01]  /*1e60*/  FADD.FTZ R78, R78, R180 ;  /* 0x000000b44e4e7221 */ /* 0x000fe20000010000 */
[-C--:B--2---:R-:W-:Y:S01]  /*1e70*/  FFMA.FTZ R209, R192, R180.reuse, R209 ;  /* 0x000000b4c0d17223 */ /* 0x084fe200000100d1 */
[----:B0-----:R-:W-:Y:S01]  /*1e80*/  FMUL.FTZ R193, R181, R180 ;  /* 0x000000b4b5c17220 */ /* 0x001fe20000410000 */
[----:B------:R-:W-:Y:S01]  /*1e90*/  FADD.FTZ R180, R227, R208 ;  /* 0x000000d0e3b47221 */ /* 0x000fe20000010000 */
[----:B------:R-:W-:Y:S01]  /*1ea0*/  FFMA.FTZ R181, R249, R208, R226 ;  /* 0x000000d0f9b57223 */ /* 0x000fe200000100e2 */
[----:B------:R-:W-:-:S02]  /*1eb0*/  FMUL.FTZ R208, R183, UR32 ;  /* 0x00000020b7d07c20 */ /* 0x000fc40008410000 */
        /* <DEDUP_REMOVED lines=21> */
[----:B---3--:R-:W-:-:S05]  /*2010*/  FFMA.FTZ R184, R208, R182, R184 ;  /* 0x000000b6d0b87223 */ /* 0x008fca00000100b8 */
[----:B------:R2:W-:Y:S02]  /*2020*/  STL [R1+0x84], R184 ;  /* 0x000084b801007387 */ /* 0x0005e40000100800 */
.L_x_3117:
[----:B------:R-:W-:Y:S05]  /*2030*/  BSYNC.RECONVERGENT B1 ;  /* 0x0000000000017941 */ /* 0x000fea0003800200 */
.L_x_3116:
[----:B------:R-:W-:Y:S04]  /*2040*/  BSSY.RECONVERGENT B1, `(.L_x_3118) ;  /* 0x0000074000017945 */ /* 0x000fe80003800200 */
[----:B------:R-:W-:Y:S05]  /*2050*/  @!P2 BRA `(.L_x_3119) ;  /* 0x0000000400c8a947 */ /* 0x000fea0003800000 */
[----:B------:R-:W3:Y:S01]  /*2060*/  LDC.64 R26, c[0x0][0x3a8] ;  /* 0x0000ea00ff1a7b82 */ /* 0x000ee20000000a00 */
[----:B------:R-:W4:Y:S04]  /*2070*/  LDL.LU R210, [R1+0x68] ;  /* 0x0000680001d27983 */ /* 0x000f280000300800 */
[----:B------:R-:W4:Y:S03]  /*2080*/  LDL.LU R233, [R1+0x6c] ;  /* 0x00006c0001e97983 */ /* 0x000f260000300800 */
[----:B-12---:R-:W1:Y:S01]  /*2090*/  LDC.64 R184, c[0x0][0x428] ;  /* 0x00010a00ffb87b82 */ /* 0x006e620000000a00 */
[----:B------:R-:W2:Y:S04]  /*20a0*/  LDL.LU R218, [R1+0x70] ;  /* 0x0000700001da7983 */ /* 0x000ea80000300800 */
[----:B------:R-:W2:Y:S01]  /*20b0*/  LDL.LU R197, [R1+0x74] ;  /* 0x0000740001c57983 */ /* 0x000ea20000300800 */
[----:B-----5:R-:W-:Y:S01]  /*20c0*/  HADD2.F32 R12, -RZ, R48.H0_H0 ;  /* 0x20000030ff0c7230 */ /* 0x020fe20000004100 */
[----:B------:R-:W-:Y:S01]  /*20d0*/  ISETP.NE.U32.AND P0, PT, RZ, UR24, PT ;  /* 0x00000018ff007c0c */ /* 0x000fe2000bf05070 */
[----:B------:R-:W1:Y:S01]  /*20e0*/  LDC.64 R194, c[0x0][0x3b0] ;  /* 0x0000ec00ffc27b82 */ /* 0x000e620000000a00 */
[----:B------:R-:W2:Y:S04]  /*20f0*/  LDL.LU R196, [R1+0x58] ;  /* 0x0000580001c47983 */ /* 0x000ea80000300800 */
[----:B------:R-:W2:Y:S01]  /*2100*/  LDL.LU R211, [R1+0x5c] ;  /* 0x00005c0001d37983 */ /* 0x000ea20000300800 */
[----:B---3--:R-:W-:-:S05]  /*2110*/  IMAD.WIDE.U32 R26, R219, 0x10, R26 ;  /* 0x00000010db1a7825 */ /* 0x008fca00078e001a */
[----:B0-----:R1:W3:Y:S02]  /*2120*/  LDG.E.128 R180, desc[UR20][R26.64] ;  /* 0x000000141ab47981 */ /* 0x0012e4000c1e1d00 */
[----:B-1----:R-:W-:-:S05]  /*2130*/  IMAD.WIDE.U32 R26, R228, 0x10, R184 ;  /* 0x00000010e41a7825 */ /* 0x002fca00078e00b8 */
[----:B------:R0:W4:Y:S01]  /*2140*/  LDG.E.128 R184, desc[UR20][R26.64] ;  /* 0x000000141ab87981 */ /* 0x000122000c1e1d00 */
[----:B------:R-:W-:-:S13]  /*2150*/  ISETP.NE.AND.EX P0, PT, RZ, UR25, PT, P0 ;  /* 0x00000019ff007c0c */ /* 0x000fda000bf05300 */
[----:B0-----:R-:W0:Y:S02]  /*2160*/  @P0 LDC.64 R26, c[0x0][0x438] ;  /* 0x00010e00ff1a0b82 */ /* 0x001e240000000a00 */
[----:B0-----:R-:W-:-:S05]  /*2170*/  @P0 IMAD.WIDE.U32 R26, R219, 0x10, R26 ;  /* 0x00000010db1a0825 */ /* 0x001fca00078e001a */
[----:B------:R0:W5:Y:S02]  /*2180*/  @P0 LDG.E.128 R168, desc[UR20][R26.64] ;  /* 0x000000141aa80981 */ /* 0x000164000c1e1d00 */
[----:B0-----:R-:W-:-:S06]  /*2190*/  IMAD.WIDE.U32 R26, R220, 0x8, R194 ;  /* 0x00000008dc1a7825 */ /* 0x001fcc00078e00c2 */
[----:B------:R-:W5:Y:S01]  /*21a0*/  LDG.E.64 R26, desc[UR20][R26.64] ;  /* 0x000000141a1a7981 */ /* 0x000f62000c1e1b00 */
[----:B---3--:R-:W-:-:S05]  /*21b0*/  HADD2.F32 R5, -RZ, R180.H0_H0 ;  /* 0x200000b4ff057230 */ /* 0x008fca0000004100 */
[----:B------:R-:W-:Y:S01]  /*21c0*/  FADD.FTZ R11, R5, -UR34 ;  /* 0x80000022050b7e21 */ /* 0x000fe20008010000 */
[----:B------:R-:W-:Y:S02]  /*21d0*/  HADD2.F32 R5, -RZ, R180.H1_H1 ;  /* 0x300000b4ff057230 */ /* 0x000fe40000004100 */
[----:B------:R-:W-:Y:S02]  /*21e0*/  HADD2.F32 R180, -RZ, R49.H1_H1 ;  /* 0x30000031ffb47230 */ /* 0x000fe40000004100 */
[----:B------:R-:W-:Y:S01]  /*21f0*/  FMUL.FTZ R248, R11, UR32 ;  /* 0x000000200bf87c20 */ /* 0x000fe20008410000 */
[----:B----4-:R-:W-:-:S05]  /*2200*/  HADD2.F32 R11, -RZ, R184.H0_H0 ;  /* 0x200000b8ff0b7230 */ /* 0x010fca0000004100 */
[----:B------:R-:W-:Y:S01]  /*2210*/  FFMA.FTZ R210, R248, R11, R210 ;  /* 0x0000000bf8d27223 */ /* 0x000fe200000100d2 */
[----:B------:R-:W-:-:S04]  /*2220*/  FADD.FTZ R92, R92, R11 ;  /* 0x0000000b5c5c7221 */ /* 0x000fc80000010000 */
[----:B------:R0:W-:Y:S02]  /*2230*/  STL [R1+0x68], R210 ;  /* 0x000068d201007387 */ /* 0x0001e40000100800 */
[----:B0-----:R-:W-:Y:S01]  /*2240*/  FMUL.FTZ R210, R12, R11 ;  /* 0x0000000b0cd27220 */ /* 0x001fe20000410000 */
[----:B------:R-:W-:Y:S01]  /*2250*/  FADD.FTZ R12, R5, -UR34 ;  /* 0x80000022050c7e21 */ /* 0x000fe20008010000 */
[--C-:B------:R-:W-:Y:S02]  /*2260*/  HADD2.F32 R11, -RZ, R181.reuse.H0_H0 ;  /* 0x200000b5ff0b7230 */ /* 0x100fe40000004100 */
[----:B------:R-:W-:Y:S02]  /*2270*/  HADD2.F32 R5, -RZ, R184.H1_H1 ;  /* 0x300000b8ff057230 */ /* 0x000fe40000004100 */
[----:B------:R-:W-:Y:S01]  /*2280*/  FMUL.FTZ R238, R12, UR32 ;  /* 0x000000200cee7c20 */ /* 0x000fe20008410000 */
[----:B------:R-:W-:Y:S02]  /*2290*/  HADD2.F32 R12, -RZ, R48.H1_H1 ;  /* 0x30000030ff0c7230 */ /* 0x000fe40000004100 */
[----:B------:R-:W-:Y:S01]  /*22a0*/  FADD.FTZ R11, R11, -UR34 ;  /* 0x800000220b0b7e21 */ /* 0x000fe20008010000 */
[----:B------:R-:W-:Y:S01]  /*22b0*/  STL [R1], R210 ;  /* 0x000000d201007387 */ /* 0x000fe20000100800 */
[----:B------:R-:W-:Y:S01]  /*22c0*/  FADD.FTZ R93, R93, R5 ;  /* 0x000000055d5d7221 */ /* 0x000fe20000010000 */
[-C--:B------:R-:W-:Y:S01]  /*22d0*/  FFMA.FTZ R233, R238, R5.reuse, R233 ;  /* 0x00000005eee97223 */ /* 0x080fe200000100e9 */
[----:B------:R-:W-:Y:S01]  /*22e0*/  FMUL.FTZ R243, R12, R5 ;  /* 0x000000050cf37220 */ /* 0x000fe20000410000 */
[----:B------:R-:W-:-:S02]  /*22f0*/  HADD2.F32 R5, -RZ, R181.H1_H1 ;  /* 0x300000b5ff057230 */ /* 0x000fc40000004100 */
[----:B------:R-:W-:Y:S01]  /*2300*/  FMUL.FTZ R225, R11, UR32 ;  /* 0x000000200be17c20 */ /* 0x000fe20008410000 */
[----:B------:R-:W-:Y:S01]  /*2310*/  HADD2.F32 R11, -RZ, R185.H0_H0 ;  /* 0x200000b9ff0b7230 */ /* 0x000fe20000004100 */
[----:B------:R0:W-:Y:S01]  /*2320*/  STL [R1+0x6c], R233 ;  /* 0x00006ce901007387 */ /* 0x0001e20000100800 */
[----:B------:R-:W-:Y:S02]  /*2330*/  HADD2.F32 R12, -RZ, R49.H0_H0 ;  /* 0x20000031ff0c7230 */ /* 0x000fe40000004100 */
[----:B------:R-:W-:Y:S01]  /*2340*/  FADD.FTZ R5, R5, -UR34 ;  /* 0x8000002205057e21 */ /* 0x000fe20008010000 */
[-C--:B--2---:R-:W-:Y:S01]  /*2350*/  FFMA.FTZ R218, R225, R11.reuse, R218 ;  /* 0x0000000be1da7223 */ /* 0x084fe200000100da */
[----:B------:R-:W-:Y:S02]  /*2360*/  FADD.FTZ R94, R94, R11 ;  /* 0x0000000b5e5e7221 */ /* 0x000fe40000010000 */
[----:B------:R-:W-:Y:S02]  /*2370*/  FMUL.FTZ R5, R5, UR32 ;  /* 0x0000002005057c20 */ /* 0x000fe40008410000 */
[----:B------:R-:W-:Y:S01]  /*2380*/  STL [R1+0x70], R218 ;  /* 0x000070da01007387 */ /* 0x000fe20000100800 */
[----:B0-----:R-:W-:Y:S01]  /*2390*/  FMUL.FTZ R233, R12, R11 ;  /* 0x0000000b0ce97220 */ /* 0x001fe20000410000 */
[----:B------:R-:W-:-:S02]  /*23a0*/  HADD2.F32 R12, -RZ, R185.H1_H1 ;  /* 0x300000b9ff0c7230 */ /* 0x000fc40000004100 */
[----:B------:R-:W-:-:S03]  /*23b0*/  HADD2.F32 R11, -RZ, R182.H0_H0 ;  /* 0x200000b6ff0b7230 */ /* 0x000fc60000004100 */
[----:B------:R-:W-:Y:S01]  /*23c0*/  FFMA.FTZ R197, R5, R12, R197 ;  /* 0x0000000c05c57223 */ /* 0x000fe200000100c5 */
[----:B------:R-:W-:Y:S01]  /*23d0*/  FADD.FTZ R95, R95, R12 ;  /* 0x0000000c5f5f7221 */ /* 0x000fe20000010000 */
[----:B------:R-:W-:-:S03]  /*23e0*/  FADD.FTZ R11, R11, -UR34 ;  /* 0x800000220b0b7e21 */ /* 0x000fc60008010000 */
[----:B------:R0:W-:Y:S04]  /*23f0*/  STL [R1+0x74], R197 ;  /* 0x000074c501007387 */ /* 0x0001e80000100800 */
[----:B0-----:R-:W2:Y:S04]  /*2400*/  LDL.LU R197, [R1+0x60] ;  /* 0x0000600001c57983 */ /* 0x001ea80000300800 */
[----:B------:R-:W3:Y:S01]  /*2410*/  LDL.LU R185, [R1+0x64] ;  /* 0x0000640001b97983 */ /* 0x000ee20000300800 */
[----:B------:R-:W-:Y:S01]  /*2420*/  FMUL.FTZ R218, R180, R12 ;  /* 0x0000000cb4da7220 */ /* 0x000fe20000410000 */
[----:B------:R-:W-:-:S02]  /*2430*/  HADD2.F32 R180, -RZ, R182.H1_H1 ;  /* 0x300000b6ffb47230 */ /* 0x000fc40000004100 */
[----:B------:R-:W-:Y:S01]  /*2440*/  FMUL.FTZ R11, R11, UR32 ;  /* 0x000000200b0b7c20 */ /* 0x000fe20008410000 */
[----:B------:R-:W-:Y:S01]  /*2450*/  HADD2.F32 R12, -RZ, R186.H0_H0 ;  /* 0x200000baff0c7230 */ /* 0x000fe20000004100 */
[----:B------:R-:W-:Y:S01]  /*2460*/  IADD3 R228, PT, PT, R228, 0x80, RZ ;  /* 0x00000080e4e47810 */ /* 0x000fe20007ffe0ff */
[--C-:B------:R-:W-:Y:S02]  /*2470*/  HADD2.F32 R184, -RZ, R183.reuse.H0_H0 ;  /* 0x200000b7ffb87230 */ /* 0x100fe40000004100 */
[----:B------:R-:W-:Y:S01]  /*2480*/  FADD.FTZ R180, R180, -UR34 ;  /* 0x80000022b4b47e21 */ /* 0x000fe20008010000 */
[----:B------:R-:W-:Y:S02]  /*2490*/  HADD2.F32 R181, -RZ, R50.H0_H0 ;  /* 0x20000032ffb57230 */ /* 0x000fe40000004100 */
[-C--:B------:R-:W-:Y:S01]  /*24a0*/  FFMA.FTZ R196, R11, R12.reuse, R196 ;  /* 0x0000000c0bc47223 */ /* 0x080fe200000100c4 */
[----:B------:R-:W-:Y:S01]  /*24b0*/  FADD.FTZ R96, R96, R12 ;  /* 0x0000000c60607221 */ /* 0x000fe20000010000 */
[----:B------:R-:W-:Y:S01]  /*24c0*/  FMUL.FTZ R194, R180, UR32 ;  /* 0x00000020b4c27c20 */ /* 0x000fe20008410000 */
[----:B------:R-:W-:Y:S01]  /*24d0*/  FADD.FTZ R180, R184, -UR34 ;  /* 0x80000022b8b47e21 */ /* 0x000fe20008010000 */
[----:B------:R-:W-:Y:S01]  /*24e0*/  FMUL.FTZ R12, R181, R12 ;  /* 0x0000000cb50c7220 */ /* 0x000fe20000410000 */
[----:B------:R0:W-:Y:S01]  /*24f0*/  STL [R1+0x58], R196 ;  /* 0x000058c401007387 */ /* 0x0001e20000100800 */
[----:B------:R-:W-:Y:S01]  /*2500*/  HADD2.F32 R181, -RZ, R186.H1_H1 ;  /* 0x300000baffb57230 */ /* 0x000fe20000004100 */
[----:B------:R-:W-:Y:S01]  /*2510*/  IADD3 R220, PT, PT, R220, 0x80, RZ ;  /* 0x00000080dcdc7810 */ /* 0x000fe20007ffe0ff */
[----:B------:R-:W-:Y:S01]  /*2520*/  HADD2.F32 R182, -RZ, R50.H1_H1 ;  /* 0x30000032ffb67230 */ /* 0x000fe20000004100 */
[----:B------:R-:W-:Y:S01]  /*2530*/  IADD3 R219, PT, PT, R219, 0x80, RZ ;  /* 0x00000080dbdb7810 */ /* 0x000fe20007ffe0ff */
[----:B------:R-:W-:-:S02]  /*2540*/  HADD2.F32 R183, -RZ, R183.H1_H1 ;  /* 0x300000b7ffb77230 */ /* 0x000fc40000004100 */
[-C--:B------:R-:W-:Y:S01]  /*2550*/  FFMA.FTZ R211, R194, R181.reuse, R211 ;  /* 0x000000b5c2d37223 */ /* 0x080fe200000100d3 */
[----:B------:R-:W-:Y:S01]  /*2560*/  FADD.FTZ R97, R97, R181 ;  /* 0x000000b561617221 */ /* 0x000fe20000010000 */
[----:B------:R-:W-:Y:S01]  /*2570*/  FMUL.FTZ R195, R182, R181 ;  /* 0x000000b5b6c37220 */ /* 0x000fe20000410000 */
[----:B------:R-:W-:Y:S02]  /*2580*/  HADD2.F32 R181, -RZ, R51.H0_H0 ;  /* 0x20000033ffb57230 */ /* 0x000fe40000004100 */
[----:B0-----:R-:W-:Y:S01]  /*2590*/  FMUL.FTZ R196, R180, UR32 ;  /* 0x00000020b4c47c20 */ /* 0x001fe20008410000 */
[--C-:B------:R-:W-:Y:S01]  /*25a0*/  HADD2.F32 R180, -RZ, R187.reuse.H0_H0 ;  /* 0x200000bbffb47230 */ /* 0x100fe20000004100 */
[----:B------:R-:W-:Y:S01]  /*25b0*/  STL [R1+0x5c], R211 ;  /* 0x00005cd301007387 */ /* 0x000fe20000100800 */
[----:B------:R-:W-:Y:S01]  /*25c0*/  FADD.FTZ R183, R183, -UR34 ;  /* 0x80000022b7b77e21 */ /* 0x000fe20008010000 */
[----:B------:R-:W-:Y:S02]  /*25d0*/  HADD2.F32 R182, -RZ, R187.H1_H1 ;  /* 0x300000bbffb67230 */ /* 0x000fe40000004100 */
[----:B------:R-:W-:-:S03]  /*25e0*/  FADD.FTZ R98, R98, R180 ;  /* 0x000000b462627221 */ /* 0x000fc60000010000 */
[----:B------:R-:W-:Y:S01]  /*25f0*/  FADD.FTZ R99, R99, R182 ;  /* 0x000000b663637221 */ /* 0x000fe20000010000 */
[----:B--2---:R-:W-:-:S05]  /*2600*/  FFMA.FTZ R197, R196, R180, R197 ;  /* 0x000000b4c4c57223 */ /* 0x004fca00000100c5 */
[----:B------:R0:W-:Y:S02]  /*2610*/  STL [R1+0x60], R197 ;  /* 0x000060c501007387 */ /* 0x0001e40000100800 */
[----:B0-----:R-:W-:Y:S01]  /*2620*/  FMUL.FTZ R197, R181, R180 ;  /* 0x000000b4b5c57220 */ /* 0x001fe20000410000 */
[----:B------:R-:W-:Y:S01]  /*2630*/  FADD.FTZ R180, R227, R210 ;  /* 0x000000d2e3b47221 */ /* 0x000fe20000010000 */
[----:B------:R-:W-:Y:S01]  /*2640*/  FFMA.FTZ R181, R248, R210, R226 ;  /* 0x000000d2f8b57223 */ /* 0x000fe200000100e2 */
[----:B------:R-:W-:Y:S01]  /*2650*/  FMUL.FTZ R210, R183, UR32 ;  /* 0x00000020b7d27c20 */ /* 0x000fe20008410000 */
[----:B------:R-:W-:Y:S02]  /*2660*/  HADD2.F32 R183, -RZ, R51.H1_H1 ;  /* 0x30000033ffb77230 */ /* 0x000fe40000004100 */
[----:B------:R-:W-:Y:S01]  /*2670*/  FADD.FTZ R180, R180, R243 ;  /* 0x000000f3b4b47221 */ /* 0x000fe20000010000 */
[----:B------:R-:W-:Y:S01]  /*2680*/  FFMA.FTZ R181, R238, R243, R181 ;  /* 0x000000f3eeb57223 */ /* 0x000fe200000100b5 */
[----:B---3--:R-:W-:-:S02]  /*2690*/  FFMA.FTZ R185, R210, R182, R185 ;  /* 0x000000b6d2b97223 */ /* 0x008fc400000100b9 */
[----:B------:R-:W-:Y:S01]  /*26a0*/  FADD.FTZ R180, R180, R233 ;  /* 0x000000e9b4b47221 */ /* 0x000fe20000010000 */
[----:B------:R-:W-:Y:S01]  /*26b0*/  FFMA.FTZ R181, R225, R233, R181 ;  /* 0x000000e9e1b57223 */ /* 0x000fe200000100b5 */
[----:B------:R-:W-:Y:S01]  /*26c0*/  FMUL.FTZ R211, R183, R182 ;  /* 0x000000b6b7d37220 */ /* 0x000fe20000410000 */
[----:B------:R3:W-:Y:S01]  /*26d0*/  STL [R1+0x64], R185 ;  /* 0x000064b901007387 */ /* 0x0007e20000100800 */
        /* <DEDUP_REMOVED lines=9> */
[----:B---3--:R-:W-:-:S07]  /*2770*/  FFMA.FTZ R226, R210, R211, R181 ;  /* 0x000000d3d2e27223 */ /* 0x008fce00000100b5 */
.L_x_3119:
[----:B------:R-:W-:Y:S05]  /*2780*/  BSYNC.RECONVERGENT B1 ;  /* 0x0000000000017941 */ /* 0x000fea0003800200 */
.L_x_3118:
[----:B------:R-:W-:Y:S04]  /*2790*/  BSSY.RECONVERGENT B1, `(.L_x_3120) ;  /* 0x0000073000017945 */ /* 0x000fe80003800200 */
[----:B------:R-:W-:Y:S05]  /*27a0*/  @!P1 BRA `(.L_x_3121) ;  /* 0x0000000400c49947 */ /* 0x000fea0003800000 */
[----:B0-----:R-:W0:Y:S01]  /*27b0*/  LDC.64 R180, c[0x0][0x3a8] ;  /* 0x0000ea00ffb47b82 */ /* 0x001e220000000a00 */
[----:B------:R-:W3:Y:S04]  /*27c0*/  LDL.LU R224, [R1+0x48] ;  /* 0x0000480001e07983 */ /* 0x000ee80000300800 */
[----:B------:R-:W4:Y:S03]  /*27d0*/  LDL.LU R232, [R1+0x4c] ;  /* 0x00004c0001e87983 */ /* 0x000f260000300800 */
[----:B-12---:R-:W1:Y:S01]  /*27e0*/  LDC.64 R184, c[0x0][0x428] ;  /* 0x00010a00ffb87b82 */ /* 0x006e620000000a00 */
[----:B------:R-:W2:Y:S01]  /*27f0*/  LDL.LU R217, [R1+0x50] ;  /* 0x0000500001d97983 */ /* 0x000ea20000300800 */
[----:B-----5:R-:W-:Y:S01]  /*2800*/  HADD2.F32 R14, -RZ, R56.H0_H0 ;  /* 0x20000038ff0e7230 */ /* 0x020fe20000004100 */
[----:B------:R-:W-:-:S02]  /*2810*/  ISETP.NE.U32.AND P0, PT, RZ, UR24, PT ;  /* 0x00000018ff007c0c */ /* 0x000fc4000bf05070 */
[----:B------:R-:W2:Y:S03]  /*2820*/  LDL.LU R200, [R1+0x54] ;  /* 0x0000540001c87983 */ /* 0x000ea60000300800 */
[----:B------:R-:W1:Y:S01]  /*2830*/  LDC.64 R198, c[0x0][0x3b0] ;  /* 0x0000ec00ffc67b82 */ /* 0x000e620000000a00 */
[----:B0-----:R-:W-:-:S04]  /*2840*/  IMAD.WIDE.U32 R180, R219, 0x10, R180 ;  /* 0x00000010dbb47825 */ /* 0x001fc800078e00b4 */
[----:B-1----:R-:W-:Y:S02]  /*2850*/  IMAD.WIDE.U32 R184, R228, 0x10, R184 ;  /* 0x00000010e4b87825 */ /* 0x002fe400078e00b8 */
[----:B------:R-:W3:Y:S01]  /*2860*/  LDG.E.128 R180, desc[UR20][R180.64] ;  /* 0x00000014b4b47981 */ /* 0x000ee2000c1e1d00 */
[----:B------:R-:W-:-:S03]  /*2870*/  ISETP.NE.AND.EX P0, PT, RZ, UR25, PT, P0 ;  /* 0x00000019ff007c0c */ /* 0x000fc6000bf05300 */
[----:B------:R-:W2:Y:S04]  /*2880*/  LDL.LU R201, [R1+0x38] ;  /* 0x0000380001c97983 */ /* 0x000ea80000300800 */
[----:B------:R-:W4:Y:S04]  /*2890*/  LDG.E.128 R184, desc[UR20][R184.64] ;  /* 0x00000014b8b87981 */ /* 0x000f28000c1e1d00 */
[----:B------:R-:W2:Y:S02]  /*28a0*/  LDL.LU R212, [R1+0x3c] ;  /* 0x00003c0001d47983 */ /* 0x000ea40000300800 */
[----:B------:R-:W0:Y:S02]  /*28b0*/  @P0 LDC.64 R188, c[0x0][0x438] ;  /* 0x00010e00ffbc0b82 */ /* 0x000e240000000a00 */
[----:B------:R-:W2:Y:S01]  /*28c0*/  LDL.LU R213, [R1+0x40] ;  /* 0x0000400001d57983 */ /* 0x000ea20000300800 */
[----:B0-----:R-:W-:-:S05]  /*28d0*/  @P0 IMAD.WIDE.U32 R188, R219, 0x10, R188 ;  /* 0x00000010dbbc0825 */ /* 0x001fca00078e00bc */
[----:B------:R0:W5:Y:S02]  /*28e0*/  @P0 LDG.E.128 R172, desc[UR20][R188.64] ;  /* 0x00000014bcac0981 */ /* 0x000164000c1e1d00 */
[----:B0-----:R-:W-:-:S06]  /*28f0*/  IMAD.WIDE.U32 R188, R220, 0x8, R198 ;  /* 0x00000008dcbc7825 */ /* 0x001fcc00078e00c6 */
[----:B------:R-:W5:Y:S01]  /*2900*/  LDG.E.64 R188, desc[UR20][R188.64] ;  /* 0x00000014bcbc7981 */ /* 0x000f62000c1e1b00 */
        /* <DEDUP_REMOVED lines=13> */
[----:B------:R0:W-:Y:S01]  /*29e0*/  STL [R1+0x48], R224 ;  /* 0x000048e001007387 */ /* 0x0001e20000100800 */
[----:B------:R-:W-:-:S02]  /*29f0*/  HADD2.F32 R14, -RZ, R56.H1_H1 ;  /* 0x30000038ff0e7230 */ /* 0x000fc40000004100 */
[----:B------:R-:W-:-:S03]  /*2a00*/  FFMA.FTZ R232, R237, R6, R232 ;  /* 0x00000006ede87223 */ /* 0x000fc600000100e8 */
[----:B------:R-:W-:Y:S01]  /*2a10*/  FMUL.FTZ R242, R14, R6 ;  /* 0x000000060ef27220 */ /* 0x000fe20000410000 */
[----:B0-----:R-:W-:Y:S01]  /*2a20*/  FMUL.FTZ R224, R13, UR32 ;  /* 0x000000200de07c20 */ /* 0x001fe20008410000 */
[----:B------:R-:W-:Y:S02]  /*2a30*/  HADD2.F32 R13, -RZ, R185.H0_H0 ;  /* 0x200000b9ff0d7230 */ /* 0x000fe40000004100 */
[----:B------:R-:W-:-:S03]  /*2a40*/  HADD2.F32 R14, -RZ, R57.H0_H0 ;  /* 0x20000039ff0e7230 */ /* 0x000fc60000004100 */
[-C--:B--2---:R-:W-:Y:S01]  /*2a50*/  FFMA.FTZ R217, R224, R13.reuse, R217 ;  /* 0x0000000de0d97223 */ /* 0x084fe200000100d9 */
[----:B------:R0:W-:Y:S04]  /*2a60*/  STL [R1+0x4c], R232 ;  /* 0x00004ce801007387 */ /* 0x0001e80000100800 */
[----:B------:R1:W-:Y:S01]  /*2a70*/  STL [R1+0x50], R217 ;  /* 0x000050d901007387 */ /* 0x0003e20000100800 */
[----:B0-----:R-:W-:Y:S01]  /*2a80*/  FMUL.FTZ R232, R14, R13 ;  /* 0x0000000d0ee87220 */ /* 0x001fe20000410000 */
[----:B------:R-:W-:Y:S02]  /*2a90*/  HADD2.F32 R14, -RZ, R185.H1_H1 ;  /* 0x300000b9ff0e7230 */ /* 0x000fe40000004100 */
[----:B------:R-:W2:Y:S01]  /*2aa0*/  LDL.LU R185, [R1+0x44] ;  /* 0x0000440001b97983 */ /* 0x000ea20000300800 */
[----:B------:R-:W-:Y:S01]  /*2ab0*/  FADD.FTZ R101, R101, R6 ;  /* 0x0000000665657221 */ /* 0x000fe20000010000 */
[----:B------:R-:W-:-:S02]  /*2ac0*/  HADD2.F32 R6, -RZ, R181.H1_H1 ;  /* 0x300000b5ff067230 */ /* 0x000fc40000004100 */
[----:B------:R-:W-:Y:S01]  /*2ad0*/  FADD.FTZ R102, R102, R13 ;  /* 0x0000000d66667221 */ /* 0x000fe20000010000 */
[----:B------:R-:W-:Y:S02]  /*2ae0*/  HADD2.F32 R13, -RZ, R182.H0_H0 ;  /* 0x200000b6ff0d7230 */ /* 0x000fe40000004100 */
[----:B------:R-:W-:Y:S02]  /*2af0*/  HADD2.F32 R180, -RZ, R57.H1_H1 ;  /* 0x30000039ffb47230 */ /* 0x000fe40000004100 */
[----:B------:R-:W-:Y:S01]  /*2b00*/  FADD.FTZ R6, R6, -UR34 ;  /* 0x8000002206067e21 */ /* 0x000fe20008010000 */
[----:B------:R-:W-:-:S03]  /*2b10*/  FADD.FTZ R13, R13, -UR34 ;  /* 0x800000220d0d7e21 */ /* 0x000fc60008010000 */
[----:B------:R-:W-:Y:S01]  /*2b20*/  FMUL.FTZ R6, R6, UR32 ;  /* 0x0000002006067c20 */ /* 0x000fe20008410000 */
[-C--:B-1----:R-:W-:Y:S01]  /*2b30*/  FMUL.FTZ R217, R180, R14.reuse ;  /* 0x0000000eb4d97220 */ /* 0x082fe20000410000 */
[----:B------:R-:W-:Y:S02]  /*2b40*/  HADD2.F32 R180, -RZ, R182.H1_H1 ;  /* 0x300000b6ffb47230 */ /* 0x000fe40000004100 */
[----:B------:R-:W-:Y:S01]  /*2b50*/  FADD.FTZ R103, R103, R14 ;  /* 0x0000000e67677221 */ /* 0x000fe20000010000 */
[----:B------:R-:W-:Y:S01]  /*2b60*/  FFMA.FTZ R200, R6, R14, R200 ;  /* 0x0000000e06c87223 */ /* 0x000fe200000100c8 */
[----:B------:R-:W-:Y:S02]  /*2b70*/  HADD2.F32 R14, -RZ, R186.H0_H0 ;  /* 0x200000baff0e7230 */ /* 0x000fe40000004100 */
[----:B------:R-:W-:Y:S01]  /*2b80*/  FMUL.FTZ R13, R13, UR32 ;  /* 0x000000200d0d7c20 */ /* 0x000fe20008410000 */
[----:B------:R-:W-:Y:S02]  /*2b90*/  HADD2.F32 R181, -RZ, R58.H0_H0 ;  /* 0x2000003affb57230 */ /* 0x000fe40000004100 */
[----:B------:R-:W-:Y:S01]  /*2ba0*/  FADD.FTZ R180, R180, -UR34 ;  /* 0x80000022b4b47e21 */ /* 0x000fe20008010000 */
[----:B------:R-:W-:-:S02]  /*2bb0*/  HADD2.F32 R184, -RZ, R183.H0_H0 ;  /* 0x200000b7ffb87230 */ /* 0x000fc40000004100 */
[----:B------:R-:W-:Y:S01]  /*2bc0*/  FADD.FTZ R104, R104, R14 ;  /* 0x0000000e68687221 */ /* 0x000fe20000010000 */
[-C--:B------:R-:W-:Y:S01]  /*2bd0*/  FFMA.FTZ R201, R13, R14.reuse, R201 ;  /* 0x0000000e0dc97223 */ /* 0x080fe200000100c9 */
[----:B------:R-:W-:Y:S01]  /*2be0*/  FMUL.FTZ R14, R181, R14 ;  /* 0x0000000eb50e7220 */ /* 0x000fe20000410000 */
[----:B------:R-:W-:Y:S02]  /*2bf0*/  HADD2.F32 R181, -RZ, R186.H1_H1 ;  /* 0x300000baffb57230 */ /* 0x000fe40000004100 */
[----:B------:R-:W-:Y:S01]  /*2c00*/  FMUL.FTZ R198, R180, UR32 ;  /* 0x00000020b4c67c20 */ /* 0x000fe20008410000 */
[----:B------:R-:W-:Y:S02]  /*2c10*/  HADD2.F32 R182, -RZ, R58.H1_H1 ;  /* 0x3000003affb67230 */ /* 0x000fe40000004100 */
[----:B------:R-:W-:Y:S01]  /*2c20*/  FADD.FTZ R180, R184, -UR34 ;  /* 0x80000022b8b47e21 */ /* 0x000fe20008010000 */
[----:B------:R-:W-:Y:S01]  /*2c30*/  HADD2.F32 R183, -RZ, R183.H1_H1 ;  /* 0x300000b7ffb77230 */ /* 0x000fe20000004100 */
[----:B------:R0:W-:Y:S01]  /*2c40*/  STL [R1+0x54], R200 ;  /* 0x000054c801007387 */ /* 0x0001e20000100800 */
[----:B------:R-:W-:Y:S01]  /*2c50*/  FADD.FTZ R105, R105, R181 ;  /* 0x000000b569697221 */ /* 0x000fe20000010000 */
[-C--:B------:R-:W-:Y:S01]  /*2c60*/  FFMA.FTZ R212, R198, R181.reuse, R212 ;  /* 0x000000b5c6d47223 */ /* 0x080fe200000100d4 */
[----:B------:R-:W-:Y:S01]  /*2c70*/  FMUL.FTZ R199, R182, R181 ;  /* 0x000000b5b6c77220 */ /* 0x000fe20000410000 */
[----:B------:R-:W-:-:S02]  /*2c80*/  HADD2.F32 R181, -RZ, R59.H0_H0 ;  /* 0x2000003bffb57230 */ /* 0x000fc40000004100 */
[----:B------:R-:W-:Y:S01]  /*2c90*/  FADD.FTZ R183, R183, -UR34 ;  /* 0x80000022b7b77e21 */ /* 0x000fe20008010000 */
[----:B------:R1:W-:Y:S01]  /*2ca0*/  STL [R1+0x38], R201 ;  /* 0x000038c901007387 */ /* 0x0003e20000100800 */
[----:B0-----:R-:W-:Y:S01]  /*2cb0*/  FMUL.FTZ R200, R180, UR32 ;  /* 0x00000020b4c87c20 */ /* 0x001fe20008410000 */
[--C-:B------:R-:W-:Y:S02]  /*2cc0*/  HADD2.F32 R180, -RZ, R187.reuse.H0_H0 ;  /* 0x200000bbffb47230 */ /* 0x100fe40000004100 */
[----:B------:R0:W-:Y:S01]  /*2cd0*/  STL [R1+0x3c], R212 ;  /* 0x00003cd401007387 */ /* 0x0001e20000100800 */
[----:B------:R-:W-:Y:S02]  /*2ce0*/  HADD2.F32 R182, -RZ, R187.H1_H1 ;  /* 0x300000bbffb67230 */ /* 0x000fe40000004100 */
[----:B------:R-:W-:Y:S01]  /*2cf0*/  FADD.FTZ R106, R106, R180 ;  /* 0x000000b46a6a7221 */ /* 0x000fe20000010000 */
[-C--:B------:R-:W-:Y:S01]  /*2d00*/  FFMA.FTZ R213, R200, R180.reuse, R213 ;  /* 0x000000b4c8d57223 */ /* 0x080fe200000100d5 */
[----:B-1----:R-:W-:Y:S01]  /*2d10*/  FMUL.FTZ R201, R181, R180 ;  /* 0x000000b4b5c97220 */ /* 0x002fe20000410000 */
[----:B------:R-:W-:Y:S01]  /*2d20*/  FADD.FTZ R180, R227, R252 ;  /* 0x000000fce3b47221 */ /* 0x000fe20000010000 */
[----:B------:R-:W-:Y:S01]  /*2d30*/  FFMA.FTZ R181, R247, R252, R226 ;  /* 0x000000fcf7b57223 */ /* 0x000fe200000100e2 */
        /* <DEDUP_REMOVED lines=24> */
.L_x_3121:
[----:B------:R-:W-:Y:S05]  /*2ec0*/  BSYNC.RECONVERGENT B1 ;  /* 0x0000000000017941 */ /* 0x000fea0003800200 */
.L_x_3120:
[----:B------:R-:W-:Y:S05]  /*2ed0*/  @!P5 BRA `(.L_x_3122) ;  /* 0x0000000c0044d947 */ /* 0x000fea0003800000 */
[----:B0-----:R-:W0:Y:S01]  /*2ee0*/  LDC.64 R180, c[0x0][0x3a8] ;  /* 0x0000ea00ffb47b82 */ /* 0x001e220000000a00 */
[----:B------:R-:W4:Y:S04]  /*2ef0*/  LDL.LU R230, [R1+0x28] ;  /* 0x0000280001e67983 */ /* 0x000f280000300800 */
[----:B------:R-:W4:Y:S03]  /*2f00*/  LDL.LU R216, [R1+0x2c] ;  /* 0x00002c0001d87983 */ /* 0x000f260000300800 */
[----:B-123--:R-:W1:Y:S01]  /*2f10*/  LDC.64 R184, c[0x0][0x428] ;  /* 0x00010a00ffb87b82 */ /* 0x00ee620000000a00 */
[----:B------:R-:W2:Y:S01]  /*2f20*/  LDL.LU R215, [R1+0x30] ;  /* 0x0000300001d77983 */ /* 0x000ea20000300800 */
[----:B------:R-:W-:-:S03]  /*2f30*/  ISETP.NE.U32.AND P0, PT, RZ, UR24, PT ;  /* 0x00000018ff007c0c */ /* 0x000fc6000bf05070 */
[----:B------:R-:W3:Y:S03]  /*2f40*/  LDL.LU R214, [R1+0x34] ;  /* 0x0000340001d67983 */ /* 0x000ee60000300800 */
[----:B------:R-:W1:Y:S01]  /*2f50*/  LDC.64 R204, c[0x0][0x3b0] ;  /* 0x0000ec00ffcc7b82 */ /* 0x000e620000000a00 */
[----:B0-----:R-:W-:-:S06]  /*2f60*/  IMAD.WIDE.U32 R180, R219, 0x10, R180 ;  /* 0x00000010dbb47825 */ /* 0x001fcc00078e00b4 */
[----:B------:R-:W4:Y:S01]  /*2f70*/  LDG.E.128 R180, desc[UR20][R180.64] ;  /* 0x00000014b4b47981 */ /* 0x000f22000c1e1d00 */
[----:B-1----:R-:W-:Y:S01]  /*2f80*/  IMAD.WIDE.U32 R184, R228, 0x10, R184 ;  /* 0x00000010e4b87825 */ /* 0x002fe200078e00b8 */
[----:B------:R-:W-:Y:S02]  /*2f90*/  ISETP.NE.AND.EX P0, PT, RZ, UR25, PT, P0 ;  /* 0x00000019ff007c0c */ /* 0x000fe4000bf05300 */
[----:B------:R-:W3:Y:S04]  /*2fa0*/  LDL.LU R228, [R1+0x20] ;  /* 0x0000200001e47983 */ /* 0x000ee80000300800 */
[----:B------:R-:W2:Y:S07]  /*2fb0*/  LDG.E.128 R184, desc[UR20][R184.64] ;  /* 0x00000014b8b87981 */ /* 0x000eae000c1e1d00 */
[----:B------:R-:W0:Y:S02]  /*2fc0*/  @P0 LDC.64 R190, c[0x0][0x438] ;  /* 0x00010e00ffbe0b82 */ /* 0x000e240000000a00 */
[----:B0-----:R-:W-:-:S05]  /*2fd0*/  @P0 IMAD.WIDE.U32 R202, R219, 0x10, R190 ;  /* 0x00000010dbca0825 */ /* 0x001fca00078e00be */
[----:B------:R0:W5:Y:S01]  /*2fe0*/  @P0 LDG.E.128 R176, desc[UR20][R202.64] ;  /* 0x00000014cab00981 */ /* 0x000162000c1e1d00 */
[----:B------:R-:W-:-:S03]  /*2ff0*/  IMAD.WIDE.U32 R190, R220, 0x8, R204 ;  /* 0x00000008dcbe7825 */ /* 0x000fc600078e00cc */
[----:B------:R-:W3:Y:S04]  /*3000*/  LDL.LU R204, [R1+0x18] ;  /* 0x0000180001cc7983 */ /* 0x000ee80000300800 */
[----:B------:R-:W3:Y:S04]  /*3010*/  LDL.LU R205, [R1+0x1c] ;  /* 0x00001c0001cd7983 */ /* 0x000ee80000300800 */
[----:B------:R-:W5:Y:S01]  /*3020*/  LDG.E.64 R190, desc[UR20][R190.64] ;  /* 0x00000014bebe7981 */ /* 0x000f62000c1e1b00 */
[----:B----4-:R-:W-:-:S05]  /*3030*/  HADD2.F32 R15, -RZ, R180.H0_H0 ;  /* 0x200000b4ff0f7230 */ /* 0x010fca0000004100 */
[----:B0-----:R-:W-:Y:S01]  /*3040*/  FADD.FTZ R202, R15, -UR34 ;  /* 0x800000220fca7e21 */ /* 0x001fe20008010000 */
[----:B------:R-:W-:Y:S02]  /*3050*/  HADD2.F32 R15, -RZ, R180.H1_H1 ;  /* 0x300000b4ff0f7230 */ /* 0x000fe40000004100 */
[----:B--2---:R-:W-:Y:S02]  /*3060*/  HADD2.F32 R180, -RZ, R184.H0_H0 ;  /* 0x200000b8ffb47230 */ /* 0x004fe40000004100 */
[----:B------:R-:W-:Y:S01]  /*3070*/  FMUL.FTZ R251, R202, UR32 ;  /* 0x00000020cafb7c20 */ /* 0x000fe20008410000 */
[----:B-----5:R-:W-:Y:S02]  /*3080*/  HADD2.F32 R202, -RZ, R64.H0_H0 ;  /* 0x20000040ffca7230 */ /* 0x020fe40000004100 */
[----:B------:R-:W-:Y:S01]  /*3090*/  FADD.FTZ R108, R108, R180 ;  /* 0x000000b46c6c7221 */ /* 0x000fe20000010000 */
[-C--:B------:R-:W-:Y:S02]  /*30a0*/  FFMA.FTZ R230, R251, R180.reuse, R230 ;  /* 0x000000b4fbe67223 */ /* 0x080fe400000100e6 */
[----:B------:R-:W-:Y:S01]  /*30b0*/  FMUL.FTZ R250, R202, R180 ;  /* 0x000000b4cafa7220 */ /* 0x000fe20000410000 */
[----:B------:R-:W-:-:S02]  /*30c0*/  HADD2.F32 R180, -RZ, R181.H0_H0 ;  /* 0x200000b5ffb47230 */ /* 0x000fc40000004100 */
        /* <DEDUP_REMOVED lines=8> */
[----:B------:R-:W-:-:S02]  /*3150*/  FFMA.FTZ R215, R231, R180, R215 ;  /* 0x000000b4e7d77223 */ /* 0x000fc400000100d7 */
[----:B------:R1:W-:Y:S04]  /*3160*/  STL [R1+0x2c], R216 ;  /* 0x00002cd801007387 */ /* 0x0003e80000100800 */
[----:B------:R2:W-:Y:S04]  /*3170*/  STL [R1+0x30], R215 ;  /* 0x000030d701007387 */ /* 0x0005e80000100800 */
[----:B------:R-:W4:Y:S01]  /*3180*/  LDL.LU R219, [R1+0x24] ;  /* 0x0000240001db7983 */ /* 0x000f220000300800 */
[----:B------:R-:W-:Y:S02]  /*3190*/  HADD2.F32 R184, -RZ, R64.H1_H1 ;  /* 0x30000040ffb87230 */ /* 0x000fe40000004100 */
[----:B------:R-:W-:-:S03]  /*31a0*/  FADD.FTZ R109, R109, R15 ;  /* 0x0000000f6d6d7221 */ /* 0x000fc60000010000 */
[----:B------:R-:W-:Y:S01]  /*31b0*/  FMUL.FTZ R240, R184, R15 ;  /* 0x0000000fb8f07220 */ /* 0x000fe20000410000 */
[----:B------:R-:W-:Y:S02]  /*31c0*/  HADD2.F32 R15, -RZ, R181.H1_H1 ;  /* 0x300000b5ff0f7230 */ /* 0x000fe40000004100 */
[----:B------:R-:W-:Y:S02]  /*31d0*/  HADD2.F32 R181, -RZ, R65.H0_H0 ;  /* 0x20000041ffb57230 */ /* 0x000fe40000004100 */
[----:B------:R-:W-:-:S03]  /*31e0*/  FADD.FTZ R110, R110, R180 ;  /* 0x000000b46e6e7221 */ /* 0x000fc60000010000 */
[----:B0-----:R-:W-:Y:S01]  /*31f0*/  FMUL.FTZ R230, R181, R180 ;  /* 0x000000b4b5e67220 */ /* 0x001fe20000410000 */
[----:B------:R-:W-:Y:S01]  /*3200*/  FADD.FTZ R181, R15, -UR34 ;  /* 0x800000220fb57e21 */ /* 0x000fe20008010000 */
[----:B------:R-:W-:Y:S02]  /*3210*/  HADD2.F32 R180, -RZ, R185.H1_H1 ;  /* 0x300000b9ffb47230 */ /* 0x000fe40000004100 */
[----:B------:R-:W-:Y:S02]  /*3220*/  HADD2.F32 R15, -RZ, R182.H0_H0 ;  /* 0x200000b6ff0f7230 */ /* 0x000fe40000004100 */
[----:B-1----:R-:W-:Y:S01]  /*3230*/  FMUL.FTZ R216, R181, UR32 ;  /* 0x00000020b5d87c20 */ /* 0x002fe20008410000 */
[----:B------:R-:W-:-:S03]  /*3240*/  HADD2.F32 R181, -RZ, R65.H1_H1 ;  /* 0x30000041ffb57230 */ /* 0x000fc60000004100 */
[-C--:B---3--:R-:W-:Y:S01]  /*3250*/  FFMA.FTZ R214, R216, R180.reuse, R214 ;  /* 0x000000b4d8d67223 */ /* 0x088fe200000100d6 */
[----:B------:R-:W-:Y:S01]  /*3260*/  FADD.FTZ R15, R15, -UR34 ;  /* 0x800000220f0f7e21 */ /* 0x000fe20008010000 */
[----:B------:R-:W-:Y:S01]  /*3270*/  FADD.FTZ R111, R111, R180 ;  /* 0x000000b46f6f7221 */ /* 0x000fe20000010000 */
[----:B--2---:R-:W-:Y:S01]  /*3280*/  FMUL.FTZ R215, R181, R180 ;  /* 0x000000b4b5d77220 */ /* 0x004fe20000410000 */
[----:B------:R-:W-:Y:S01]  /*3290*/  HADD2.F32 R180, -RZ, R182.H1_H1 ;  /* 0x300000b6ffb47230 */ /* 0x000fe20000004100 */
[----:B------:R0:W-:Y:S01]  /*32a0*/  STL [R1+0x34], R214 ;  /* 0x000034d601007387 */ /* 0x0001e20000100800 */
[----:B------:R-:W-:-:S03]  /*32b0*/  HADD2.F32 R181, -RZ, R66.H0_H0 ;  /* 0x20000042ffb57230 */ /* 0x000fc60000004100 */
[----:B------:R-:W-:Y:S01]  /*32c0*/  FADD.FTZ R180, R180, -UR34 ;  /* 0x80000022b4b47e21 */ /* 0x000fe20008010000 */
[----:B0-----:R-:W-:Y:S01]  /*32d0*/  FMUL.FTZ R214, R15, UR32 ;  /* 0x000000200fd67c20 */ /* 0x001fe20008410000 */
[--C-:B------:R-:W-:Y:S02]  /*32e0*/  HADD2.F32 R15, -RZ, R186.reuse.H0_H0 ;  /* 0x200000baff0f7230 */ /* 0x100fe40000004100 */
[----:B------:R-:W-:Y:S01]  /*32f0*/  FMUL.FTZ R202, R180, UR32 ;  /* 0x00000020b4ca7c20 */ /* 0x000fe20008410000 */
[----:B------:R-:W-:Y:S02]  /*3300*/  HADD2.F32 R182, -RZ, R186.H1_H1 ;  /* 0x300000baffb67230 */ /* 0x000fe40000004100 */
[----:B------:R-:W-:Y:S02]  /*3310*/  HADD2.F32 R184, -RZ, R66.H1_H1 ;  /* 0x30000042ffb87230 */ /* 0x000fe40000004100 */
[----:B------:R-:W-:Y:S01]  /*3320*/  FADD.FTZ R112, R112, R15 ;  /* 0x0000000f70707221 */ /* 0x000fe20000010000 */
[-C--:B------:R-:W-:Y:S01]  /*3330*/  FFMA.FTZ R204, R214, R15.reuse, R204 ;  /* 0x0000000fd6cc7223 */ /* 0x080fe200000100cc */
[----:B------:R-:W-:Y:S01]  /*3340*/  FMUL.FTZ R15, R181, R15 ;  /* 0x0000000fb50f7220 */ /* 0x000fe20000410000 */
[----:B------:R-:W-:-:S02]  /*3350*/  HADD2.F32 R181, -RZ, R183.H0_H0 ;  /* 0x200000b7ffb57230 */ /* 0x000fc40000004100 */
[----:B------:R-:W-:Y:S02]  /*3360*/  HADD2.F32 R183, -RZ, R183.H1_H1 ;  /* 0x300000b7ffb77230 */ /* 0x000fe40000004100 */
[----:B------:R-:W-:Y:S01]  /*3370*/  FADD.FTZ R113, R113, R182 ;  /* 0x000000b671717221 */ /* 0x000fe20000010000 */
[-C--:B------:R-:W-:Y:S01]  /*3380*/  FFMA.FTZ R205, R202, R182.reuse, R205 ;  /* 0x000000b6cacd7223 */ /* 0x080fe200000100cd */
[----:B------:R-:W-:Y:S01]  /*3390*/  FMUL.FTZ R203, R184, R182 ;  /* 0x000000b6b8cb7220 */ /* 0x000fe20000410000 */
[----:B------:R-:W-:Y:S02]  /*33a0*/  HADD2.F32 R180, -RZ, R187.H0_H0 ;  /* 0x200000bbffb47230 */ /* 0x000fe40000004100 */
[----:B------:R-:W-:Y:S01]  /*33b0*/  FADD.FTZ R181, R181, -UR34 ;  /* 0x80000022b5b57e21 */ /* 0x000fe20008010000 */
[--C-:B------:R-:W-:Y:S02]  /*33c0*/  HADD2.F32 R182, -RZ, R67.reuse.H0_H0 ;  /* 0x20000043ffb67230 */ /* 0x100fe40000004100 */
[----:B------:R-:W-:Y:S01]  /*33d0*/  FADD.FTZ R183, R183, -UR34 ;  /* 0x80000022b7b77e21 */ /* 0x000fe20008010000 */
[----:B------:R0:W-:Y:S04]  /*33e0*/  STL [R1+0x18], R204 ;  /* 0x000018cc01007387 */ /* 0x0001e80000100800 */
[----:B------:R1:W-:Y:S01]  /*33f0*/  STL [R1+0x1c], R205 ;  /* 0x00001ccd01007387 */ /* 0x0003e20000100800 */
[----:B------:R-:W-:Y:S01]  /*3400*/  FMUL.FTZ R185, R183, UR32 ;  /* 0x00000020b7b97c20 */ /* 0x000fe20008410000 */
[----:B------:R-:W-:-:S02]  /*3410*/  HADD2.F32 R183, -RZ, R67.H1_H1 ;  /* 0x30000043ffb77230 */ /* 0x000fc40000004100 */
[----:B0-----:R-:W-:Y:S01]  /*3420*/  FMUL.FTZ R204, R181, UR32 ;  /* 0x00000020b5cc7c20 */ /* 0x001fe20008410000 */
[----:B------:R-:W-:Y:S01]  /*3430*/  FADD.FTZ R181, R227, R250 ;  /* 0x000000fae3b57221 */ /* 0x000fe20000010000 */
[----:B-1----:R-:W-:Y:S01]  /*3440*/  FMUL.FTZ R205, R182, R180 ;  /* 0x000000b4b6cd7220 */ /* 0x002fe20000410000 */
[----:B------:R-:W-:Y:S02]  /*3450*/  HADD2.F32 R182, -RZ, R187.H1_H1 ;  /* 0x300000bbffb67230 */ /* 0x000fe40000004100 */
[----:B------:R-:W-:Y:S01]  /*3460*/  FFMA.FTZ R184, R251, R250, R226 ;  /* 0x000000fafbb87223 */ /* 0x000fe200000100e2 */
[----:B------:R-:W-:Y:S01]  /*3470*/  FFMA.FTZ R228, R204, R180, R228 ;  /* 0x000000b4cce47223 */ /* 0x000fe200000100e4 */
[----:B------:R-:W-:Y:S01]  /*3480*/  FADD.FTZ R114, R114, R180 ;  /* 0x000000b472727221 */ /* 0x000fe20000010000 */
[----:B------:R-:W-:Y:S01]  /*3490*/  FADD.FTZ R181, R181, R240 ;  /* 0x000000f0b5b57221 */ /* 0x000fe20000010000 */
[----:B------:R-:W-:Y:S01]  /*34a0*/  FMUL.FTZ R183, R183, R182 ;  /* 0x000000b6b7b77220 */ /* 0x000fe20000410000 */
[----:B------:R-:W-:Y:S01]  /*34b0*/  FFMA.FTZ R180, R241, R240, R184 ;  /* 0x000000f0f1b47223 */ /* 0x000fe200000100b8 */
[----:B------:R0:W-:Y:S01]  /*34c0*/  STL [R1+0x20], R228 ;  /* 0x000020e401007387 */ /* 0x0001e20000100800 */
[----:B------:R-:W-:-:S03]  /*34d0*/  FADD.FTZ R181, R181, R230 ;  /* 0x000000e6b5b57221 */ /* 0x000fc60000010000 */
[----:B------:R0:W-:Y:S01]  /*34e0*/  STL [R1+0x10], R185 ;  /* 0x000010b901007387 */ /* 0x0001e20000100800 */
        /* <DEDUP_REMOVED lines=10> */
[----:B------:R-:W-:Y:S02]  /*3590*/  FADD.FTZ R227, R180, R183 ;  /* 0x000000b7b4e37221 */ /* 0x000fe40000010000 */
[C---:B------:R-:W-:Y:S01]  /*35a0*/  FFMA.FTZ R226, R185.reuse, R183, R181 ;  /* 0x000000b7b9e27223 */ /* 0x040fe200000100b5 */
[----:B----4-:R-:W-:-:S05]  /*35b0*/  FFMA.FTZ R219, R185, R182, R219 ;  /* 0x000000b6b9db7223 */ /* 0x010fca00000100db */
[----:B------:R0:W-:Y:S04]  /*35c0*/  STL [R1+0x24], R219 ;  /* 0x000024db01007387 */ /* 0x0001e80000100800 */
[----:B------:R0:W-:Y:S01]  /*35d0*/  STL [R1+0xc], R183 ;  /* 0x00000cb701007387 */ /* 0x0001e20000100800 */
[----:B------:R-:W-:Y:S05]  /*35e0*/  BRA `(.L_x_3122) ;  /* 0x0000000400807947 */ /* 0x000fea0003800000 */
.L_x_3113:
        /* <DEDUP_REMOVED lines=15> */
[----:B0-----:R-:W-:Y:S02]  /*36e0*/  @P0 LEA.HI.SX32 R182, R180, R181, 0x1d ;  /* 0x000000b5b4b60211 */ /* 0x001fe400078feaff */
[----:B------:R-:W-:-:S04]  /*36f0*/  MOV R180, UR6 ;  /* 0x0000000600b47c02 */ /* 0x000fc80008000f00 */
        /* <DEDUP_REMOVED lines=29> */
[----:B----4-:R-:W0:Y:S02]  /*38d0*/  LDC.64 R180, c[0x0][0x3b0] ;  /* 0x0000ec00ffb47b82 */ /* 0x010e240000000a00 */
[----:B0-----:R-:W-:-:S05]  /*38e0*/  IMAD.WIDE.U32 R182, R182, 0x8, R180 ;  /* 0x00000008b6b67825 */ /* 0x001fca00078e00b4 */
[----:B------:R0:W5:Y:S01]  /*38f0*/  LDG.E.64 R190, desc[UR20][R182.64] ;  /* 0x00000014b6be7981 */ /* 0x000162000c1e1b00 */
[----:B------:R-:W-:Y:S05]  /*3900*/  BRA `(.L_x_3122) ;  /* 0x0000000000b87947 */ /* 0x000fea0003800000 */
.L_x_3123:
        /* <DEDUP_REMOVED lines=12> */
[----:B0-----:R-:W0:Y:S01]  /*39d0*/  @P2 LDC.64 R180, c[0x0][0x3b0] ;  /* 0x0000ec00ffb42b82 */ /* 0x001e220000000a00 */
[----:B------:R-:W-:-:S03]  /*39e0*/  @P3 IADD3 R182, PT, PT, R182, 0x80, RZ ;  /* 0x00000080b6b63810 */ /* 0x000fc60007ffe0ff */
        /* <DEDUP_REMOVED lines=32> */
.L_x_3122:
[----:B------:R-:W-:Y:S05]  /*3bf0*/  BSYNC.RECONVERGENT B0 ;  /* 0x0000000000007941 */ /* 0x000fea0003800200 */
.L_x_3112:
[----:B--2-4-:R-:W2:Y:S01]  /*3c00*/  SHFL.DOWN PT, R180, R227, 0x10, 0x1f ;  /* 0x0a001f00e3b47f89 */ /* 0x014ea200000e0000 */
[----:B------:R-:W-:Y:S03]  /*3c10*/  BSSY.RECONVERGENT B0, `(.L_x_3124) ;  /* 0x000001f000007945 */ /* 0x000fe60003800200 */
[----:B0-----:R-:W0:Y:S01]  /*3c20*/  SHFL.DOWN PT, R181, R226, 0x10, 0x1f ;  /* 0x0a001f00e2b57f89 */ /* 0x001e2200000e0000 */
[----:B------:R-:W4:Y:S01]  /*3c30*/  S2R R187, SR_TID.X ;  /* 0x0000000000bb7919 */ /* 0x000f220000002100 */
[----:B--2---:R-:W-:Y:S01]  /*3c40*/  FADD.FTZ R180, R180, R227 ;  /* 0x000000e3b4b47221 */ /* 0x004fe20000010000 */
[----:B0-----:R-:W-:-:S04]  /*3c50*/  FADD.FTZ R181, R181, R226 ;  /* 0x000000e2b5b57221 */ /* 0x001fc80000010000 */
[----:B------:R-:W0:Y:S01]  /*3c60*/  SHFL.DOWN PT, R182, R180, 0x8, 0x1f ;  /* 0x09001f00b4b67f89 */ /* 0x000e2200000e0000 */
[----:B----4-:R-:W-:Y:S01]  /*3c70*/  LOP3.LUT P0, RZ, R187, 0x1f, RZ, 0xc0, !PT ;  /* 0x0000001fbbff7812 */ /* 0x010fe2000780c0ff */
        /* <DEDUP_REMOVED lines=24> */
.L_x_3125:
[----:B------:R-:W-:Y:S05]  /*3e00*/  BSYNC.RECONVERGENT B0 ;  /* 0x0000000000007941 */ /* 0x000fea0003800200 */
.L_x_3124:
[----:B------:R-:W2:Y:S01]  /*3e10*/  LDL.LU R186, [R1+0x8] ;  /* 0x0000080001ba7983 */ /* 0x000ea20000300800 */
[----:B------:R-:W4:Y:S01]  /*3e20*/  S2UR UR6, SR_CgaCtaId ;  /* 0x00000000000679c3 */ /* 0x000f220000008800 */
[----:B------:R-:W-:Y:S01]  /*3e30*/  UMOV UR5, 0x400 ;  /* 0x0000040000057882 */ /* 0x000fe20000000000 */
[----:B------:R-:W-:-:S06]  /*3e40*/  @UP3 UIADD3 UR10, UPT, UPT, UR10, -0x1, URZ ;  /* 0xffffffff0a0a3890 */ /* 0x000fcc000fffe0ff */
[----:B------:R-:W-:Y:S01]  /*3e50*/  BAR.SYNC.DEFER_BLOCKING 0x0 ;  /* 0x0000000000007b1d */ /* 0x000fe20000010000 */
[----:B------:R-:W-:Y:S01]  /*3e60*/  ISETP.NE.AND P0, PT, RZ, UR30, PT ;  /* 0x0000001eff007c0c */ /* 0x000fe2000bf05270 */
[----:B------:R-:W-:Y:S01]  /*3e70*/  @UP3 UIMAD UR10, UR10, UR9, URZ ;  /* 0x000000090a0a32a4 */ /* 0x000fe2000f8e02ff */
[----:B------:R-:W-:-:S03]  /*3e80*/  PLOP3.LUT P5, PT, PT, PT, UP3, 0x80, 0x8 ;  /* 0x000000000008781c */ /* 0x000fc60003faf038 */
[----:B------:R-:W-:Y:S01]  /*3e90*/  BSSY.RECONVERGENT B0, `(.L_x_3126) ;  /* 0x0000327000007945 */ /* 0x000fe20003800200 */
[----:B----4-:R-:W-:-:S04]  /*3ea0*/  ULEA UR5, UR6, UR5, 0x18 ;  /* 0x0000000506057291 */ /* 0x010fc8000f8ec0ff */
        /* <DEDUP_REMOVED lines=9> */
[----:B-1----:R-:W-:Y:S01]  /*3f40*/  FADD.FTZ R184, R182, R180 ;  /* 0x000000b4b6b87221 */ /* 0x002fe20000010000 */
[----:B---3--:R-:W-:Y:S02]  /*3f50*/  FADD.FTZ R185, R183, R181 ;  /* 0x000000b5b7b97221 */ /* 0x008fe40000010000 */
[----:B------:R-:W0:Y:S02]  /*3f60*/  LDS.128 R180, [UR6] ;  /* 0x00000006ffb47984 */ /* 0x000e240008000c00 */
        /* <DEDUP_REMOVED lines=20> */
.L_x_3128:
        /* <DEDUP_REMOVED lines=12> */
[----:B------:R-:W-:Y:S01]  /*4170*/  HADD2.F32 R181, -RZ, R164.H0_H0 ;  /* 0x200000a4ffb57230 */ /* 0x000fe20000004100 */
        /* <DEDUP_REMOVED lines=8> */
.L_x_3133:
[----:B------:R-:W-:Y:S05]  /*4200*/  BSYNC.RECONVERGENT B1 ;  /* 0x0000000000017941 */ /* 0x000fea0003800200 */
.L_x_3132:
[----:B------:R-:W-:Y:S01]  /*4210*/  BSSY.RECONVERGENT B1, `(.L_x_3134) ;  /* 0x000000e000017945 */ /* 0x000fe20003800200 */
[----:B------:R-:W-:Y:S01]  /*4220*/  FADD.FTZ R116, R116, R180 ;  /* 0x000000b474747221 */ /* 0x000fe20000010000 */
[----:B------:R-:W-:Y:S02]  /*4230*/  MOV R180, RZ ;  /* 0x000000ff00b47202 */ /* 0x000fe40000000f00 */
        /* <DEDUP_REMOVED lines=11> */
.L_x_3135:
[----:B------:R-:W-:Y:S05]  /*42f0*/  BSYNC.RECONVERGENT B1 ;  /* 0x0000000000017941 */ /* 0x000fea0003800200 */
.L_x_3134:
[----:B------:R-:W-:-:S04]  /*4300*/  F2FP.F16.F32.PACK_AB R180, RZ, R180 ;  /* 0x000000b4ffb4723e */ /* 0x000fc800000000ff */
[----:B------:R-:W-:-:S07]  /*4310*/  PRMT R160, R180, 0x7610, R160 ;  /* 0x00007610b4a07816 */ /* 0x000fce00000000a0 */
.L_x_3131:
[----:B------:R-:W-:Y:S05]  /*4320*/  BRA.U !UP3, `(.L_x_3136) ;  /* 0x000000010b807547 */ /* 0x000fea000b800000 */
[----:B-----5:R-:W-:Y:S01]  /*4330*/  LOP3.LUT P0, RZ, R24, 0xff00, RZ, 0xc0, !PT ;  /* 0x0000ff0018ff7812 */ /* 0x020fe2000780c0ff */
[----:B------:R-:W-:Y:S01]  /*4340*/  BSSY.RECONVERGENT B1, `(.L_x_3137) ;  /* 0x000000d000017945 */ /* 0x000fe20003800200 */
[----:B------:R-:W-:-:S11]  /*4350*/  HFMA2 R180, -RZ, RZ, 0, 0 ;  /* 0x00000000ffb47431 */ /* 0x000fd600000001ff */
[----:B------:R-:W-:Y:S05]  /*4360*/  @!P0 BRA `(.L_x_3138) ;  /* 0x0000000000288947 */ /* 0x000fea0003800000 */
[----:B------:R-:W-:Y:S01]  /*4370*/  MOV R180, UR8 ;  /* 0x0000000800b47c02 */ /* 0x000fe20008000f00 */
[----:B------:R-:W-:Y:S01]  /*4380*/  HADD2.F32 R181, -RZ, R164.H1_H1 ;  /* 0x300000a4ffb57230 */ /* 0x000fe20000004100 */
        /* <DEDUP_REMOVED lines=8> */
.L_x_3138:
[----:B------:R-:W-:Y:S05]  /*4410*/  BSYNC.RECONVERGENT B1 ;  /* 0x0000000000017941 */ /* 0x000fea0003800200 */
.L_x_3137:
[----:B------:R-:W-:Y:S01]  /*4420*/  BSSY.RECONVERGENT B1, `(.L_x_3139) ;  /* 0x000000e000017945 */ /* 0x000fe20003800200 */
[----:B------:R-:W-:Y:S01]  /*4430*/  FADD.FTZ R117, R117, R180 ;  /* 0x000000b475757221 */ /* 0x000fe20000010000 */
[----:B------:R-:W-:Y:S02]  /*4440*/  MOV R180, RZ ;  /* 0x000000ff00b47202 */ /* 0x000fe40000000f00 */
        /* <DEDUP_REMOVED lines=11> */
.L_x_3140:
[----:B------:R-:W-:Y:S05]  /*4500*/  BSYNC.RECONVERGENT B1 ;  /* 0x0000000000017941 */ /* 0x000fea0003800200 */
.L_x_3139:
[----:B------:R-:W-:-:S04]  /*4510*/  F2FP.F16.F32.PACK_AB R180, RZ, R180 ;  /* 0x000000b4ffb4723e */ /* 0x000fc800000000ff */
[----:B------:R-:W-:-:S07]  /*4520*/  PRMT R160, R160, 0x5410, R180 ;  /* 0x00005410a0a07816 */ /* 0x000fce00000000b4 */
.L_x_3136:
        /* <DEDUP_REMOVED lines=15> */
.L_x_3143:
[----:B------:R-:W-:Y:S05]  /*4620*/  BSYNC.RECONVERGENT B1 ;  /* 0x0000000000017941 */ /* 0x000fea0003800200 */
.L_x_3142:
        /* <DEDUP_REMOVED lines=14> */
.L_x_3145:
[----:B------:R-:W-:Y:S05]  /*4710*/  BSYNC.RECONVERGENT B1 ;  /* 0x0000000000017941 */ /* 0x000fea0003800200 */
.L_x_3144:
[----:B------:R-:W-:-:S04]  /*4720*/  F2FP.F16.F32.PACK_AB R180, RZ, R180 ;  /* 0x000000b4ffb4723e */ /* 0x000fc800000000ff */
[----:B------:R-:W-:-:S07]  /*4730*/  PRMT R161, R180, 0x7610, R161 ;  /* 0x00007610b4a17816 */ /* 0x000fce00000000a1 */
.L_x_3141:
        /* <DEDUP_REMOVED lines=15> */
.L_x_3148:
[----:B------:R-:W-:Y:S05]  /*4830*/  BSYNC.RECONVERGENT B1 ;  /* 0x0000000000017941 */ /* 0x000fea0003800200 */
.L_x_3147:
        /* <DEDUP_REMOVED lines=14> */
.L_x_3150:
[----:B------:R-:W-:Y:S05]  /*4920*/  BSYNC.RECONVERGENT B1 ;  /* 0x0000000000017941 */ /* 0x000fea0003800200 */
.L_x_3149:
[----:B------:R-:W-:-:S04]  /*4930*/  F2FP.F16.F32.PACK_AB R180, RZ, R180 ;  /* 0x000000b4ffb4723e */ /* 0x000fc800000000ff */
[----:B------:R-:W-:-:S07]  /*4940*/  PRMT R161, R161, 0x5410, R180 ;  /* 0x00005410a1a17816 */ /* 0x000fce00000000b4 */
.L_x_3146:
        /* <DEDUP_REMOVED lines=15> */
.L_x_3153:
[----:B------:R-:W-:Y:S05]  /*4a40*/  BSYNC.RECONVERGENT B1 ;  /* 0x0000000000017941 */ /* 0x000fea0003800200 */
.L_x_3152:
        /* <DEDUP_REMOVED lines=14> */
.L_x_3155:
[----:B------:R-:W-:Y:S05]  /*4b30*/  BSYNC.RECONVERGENT B1 ;  /* 0x0000000000017941 */ /* 0x000fea0003800200 */
.L_x_3154:
[----:B------:R-:W-:-:S04]  /*4b40*/  F2FP.F16.F32.PACK_AB R180, RZ, R180 ;  /* 0x000000b4ffb4723e */ /* 0x000fc800000000ff */
[----:B------:R-:W-:-:S07]  /*4b50*/  PRMT R162, R180, 0x7610, R162 ;  /* 0x00007610b4a27816 */ /* 0x000fce00000000a2 */
.L_x_3151:
        /* <DEDUP_REMOVED lines=15> */
.L_x_3158:
[----:B------:R-:W-:Y:S05]  /*4c50*/  BSYNC.RECONVERGENT B1 ;  /* 0x0000000000017941 */ /* 0x000fea0003800200 */
.L_x_3157:
        /* <DEDUP_REMOVED lines=14> */
.L_x_3160:
[----:B------:R-:W-:Y:S05]  /*4d40*/  BSYNC.RECONVERGENT B1 ;  /* 0x0000000000017941 */ /* 0x000fea0003800200 */
.L_x_3159:
[----:B------:R-:W-:-:S04]  /*4d50*/  F2FP.F16.F32.PACK_AB R180, RZ, R180 ;  /* 0x000000b4ffb4723e */ /* 0x000fc800000000ff */
[----:B------:R-:W-:-:S07]  /*4d60*/  PRMT R162, R162, 0x5410, R180 ;  /* 0x00005410a2a27816 */ /* 0x000fce00000000b4 */
.L_x_3156:
        /* <DEDUP_REMOVED lines=15> */
.L_x_3163:
[----:B------:R-:W-:Y:S05]  /*4e60*/  BSYNC.RECONVERGENT B1 ;  /* 0x0000000000017941 */ /* 0x000fea0003800200 */
.L_x_3162:
        /* <DEDUP_REMOVED lines=14> */
.L_x_3165:
[----:B------:R-:W-:Y:S05]  /*4f50*/  BSYNC.RECONVERGENT B1 ;  /* 0x0000000000017941 */ /* 0x000fea0003800200 */
.L_x_3164:
[----:B------:R-:W-:-:S04]  /*4f60*/  F2FP.F16.F32.PACK_AB R180, RZ, R180 ;  /* 0x000000b4ffb4723e */ /* 0x000fc800000000ff */
[----:B------:R-:W-:-:S07]  /*4f70*/  PRMT R163, R180, 0x7610, R163 ;  /* 0x00007610b4a37816 */ /* 0x000fce00000000a3 */
.L_x_3161:
[----:B------:R-:W-:Y:S05]  /*4f80*/  BRA.U !UP3, `(.L_x_3166) ;  /* 0x000000210b287547 */ /* 0x000fea000b800000 */
[----:B-----5:R-:W-:Y:S01]  /*4f90*/  ISETP.GE.U32.AND P0, PT, R24, RZ, PT ;  /* 0x000000ff1800720c */ /* 0x020fe20003f06070 */
[----:B------:R-:W-:Y:S01]  /*4fa0*/  BSSY.RECONVERGENT B1, `(.L_x_3167) ;  /* 0x000000e000017945 */ /* 0x000fe20003800200 */
[----:B------:R-:W-:Y:S02]  /*4fb0*/  HFMA2 R180, -RZ, RZ, 0, 0 ;  /* 0x00000000ffb47431 */ /* 0x000fe400000001ff */
[----:B------:R-:W-:-:S13]  /*4fc0*/  ISETP.GE.U32.AND.EX P0, PT, R25, 0x1000000, PT, P0 ;  /* 0x010000001900780c */ /* 0x000fda0003f06100 */
        /* <DEDUP_REMOVED lines=11> */
.L_x_3168:
[----:B------:R-:W-:Y:S05]  /*5080*/  BSYNC.RECONVERGENT B1 ;  /* 0x0000000000017941 */ /* 0x000fea0003800200 */
.L_x_3167:
        /* <DEDUP_REMOVED lines=14> */
.L_x_3170:
[----:B------:R-:W-:Y:S05]  /*5170*/  BSYNC.RECONVERGENT B1 ;  /* 0x0000000000017941 */ /* 0x000fea0003800200 */
.L_x_3169:
[----:B------:R-:W-:-:S04]  /*5180*/  F2FP.F16.F32.PACK_AB R180, RZ, R180 ;  /* 0x000000b4ffb4723e */ /* 0x000fc800000000ff */
[----:B------:R-:W-:Y:S01]  /*5190*/  PRMT R163, R163, 0x5410, R180 ;  /* 0x00005410a3a37816 */ /* 0x000fe200000000b4 */
[----:B------:R-:W-:Y:S06]  /*51a0*/  BRA `(.L_x_3166) ;  /* 0x0000001c00a07947 */ /* 0x000fec0003800000 */
.L_x_3130:
        /* <DEDUP_REMOVED lines=9> */
[----:B------:R-:W-:Y:S02]  /*5240*/  @P5 HADD2.F32 R82, -RZ, R164.H0_H0 ;  /* 0x200000a4ff525230 */ /* 0x000fe40000004100 */
[----:B0-----:R-:W-:-:S04]  /*5250*/  @P5 FMUL.FTZ R81, R81, R186 ;  /* 0x000000ba51515220 */ /* 0x001fc80000410000 */
[----:B------:R-:W-:Y:S01]  /*5260*/  @P5 FMUL.FTZ R80, R81, R80 ;  /* 0x0000005051505220 */ /* 0x000fe20000410000 */
[----:B------:R-:W-:-:S03]  /*5270*/  HFMA2 R81, -RZ, RZ, 0, 0 ;  /* 0x00000000ff517431 */ /* 0x000fc600000001ff */
[----:B------:R-:W-:Y:S01]  /*5280*/  @P5 FMUL.FTZ R81, R82, R80 ;  /* 0x0000005052515220 */ /* 0x000fe20000410000 */
[----:B------:R-:W-:-:S03]  /*5290*/  @P5 HADD2.F32 R82, -RZ, R36.H0_H0 ;  /* 0x20000024ff525230 */ /* 0x000fc60000004100 */
[----:B------:R-:W-:Y:S02]  /*52a0*/  FADD.FTZ R116, R116, R81 ;  /* 0x0000005174747221 */ /* 0x000fe40000010000 */
[----:B------:R-:W0:Y:S02]  /*52b0*/  @P5 LDC.64 R80, c[0x0][0x408] ;  /* 0x00010200ff505b82 */ /* 0x000e240000000a00 */
[----:B0-----:R-:W-:-:S04]  /*52c0*/  @P5 FMUL.FTZ R81, R81, R186 ;  /* 0x000000ba51515220 */ /* 0x001fc80000410000 */
[----:B------:R-:W-:Y:S01]  /*52d0*/  @P5 FMUL.FTZ R80, R81, R80 ;  /* 0x0000005051505220 */ /* 0x000fe20000410000 */
[----:B------:R-:W-:-:S03]  /*52e0*/  MOV R81, RZ ;  /* 0x000000ff00517202 */ /* 0x000fc60000000f00 */
[----:B------:R-:W-:-:S05]  /*52f0*/  @P5 FMUL.FTZ R81, R82, R80 ;  /* 0x0000005052515220 */ /* 0x000fca0000410000 */
[----:B------:R-:W-:-:S04]  /*5300*/  F2FP.F16.F32.PACK_AB R81, RZ, R81 ;  /* 0x00000051ff51723e */ /* 0x000fc800000000ff */
[----:B------:R-:W-:-:S07]  /*5310*/  PRMT R160, R81, 0x7610, R160 ;  /* 0x0000761051a07816 */ /* 0x000fce00000000a0 */
.L_x_3171:
        /* <DEDUP_REMOVED lines=8> */
[----:B------:R-:W-:Y:S02]  /*53a0*/  @P5 HADD2.F32 R82, -RZ, R164.H1_H1 ;  /* 0x300000a4ff525230 */ /* 0x000fe40000004100 */
[----:B0-----:R-:W-:-:S04]  /*53b0*/  @P5 FMUL.FTZ R81, R81, R181 ;  /* 0x000000b551515220 */ /* 0x001fc80000410000 */
[----:B------:R-:W-:Y:S01]  /*53c0*/  @P5 FMUL.FTZ R80, R81, R80 ;  /* 0x0000005051505220 */ /* 0x000fe20000410000 */
[----:B------:R-:W-:-:S03]  /*53d0*/  HFMA2 R81, -RZ, RZ, 0, 0 ;  /* 0x00000000ff517431 */ /* 0x000fc600000001ff */
[----:B------:R-:W-:Y:S01]  /*53e0*/  @P5 FMUL.FTZ R81, R82, R80 ;  /* 0x0000005052515220 */ /* 0x000fe20000410000 */
[----:B------:R-:W-:-:S03]  /*53f0*/  @P5 HADD2.F32 R82, -RZ, R36.H1_H1 ;  /* 0x30000024ff525230 */ /* 0x000fc60000004100 */
        /* <DEDUP_REMOVED lines=8> */
.L_x_3172:
        /* <DEDUP_REMOVED lines=22> */
.L_x_3173:
        /* <DEDUP_REMOVED lines=22> */
.L_x_3174:
        /* <DEDUP_REMOVED lines=22> */
.L_x_3175:
        /* <DEDUP_REMOVED lines=22> */
.L_x_3176:
[----:B------:R-:W-:Y:S02]  /*5a00*/  F2FP.F16.F32.PACK_AB R81, R83, R180 ;  /* 0x000000b45351723e */ /* 0x000fe400000000ff */
[----:B------:R-:W-:Y:S02]  /*5a10*/  MOV R180, UR8 ;  /* 0x0000000800b47c02 */ /* 0x000fe40008000f00 */
[----:B------:R-:W-:Y:S02]  /*5a20*/  MOV R83, UR8 ;  /* 0x0000000800537c02 */ /* 0x000fe40008000f00 */
[----:B------:R-:W-:Y:S01]  /*5a30*/  F2FP.F16.F32.PACK_AB R80, R181, R186 ;  /* 0x000000bab550723e */ /* 0x000fe200000000ff */
[----:B------:R-:W-:Y:S01]  /*5a40*/  FFMA.FTZ R180, R206, R180, UR10 ;  /* 0x0000000aceb47e23 */ /* 0x000fe200080100b4 */
[----:B------:R-:W-:Y:S01]  /*5a50*/  F2FP.F16.F32.PACK_AB R82, R187, R82 ;  /* 0x00000052bb52723e */ /* 0x000fe200000000ff */
        /* <DEDUP_REMOVED lines=24> */
.L_x_3177:
[----:B------:R-:W-:Y:S01]  /*5be0*/  F2FP.F16.F32.PACK_AB R83, R186, R83 ;  /* 0x00000053ba53723e */ /* 0x000fe200000000ff */
[----:B------:R-:W-:Y:S06]  /*5bf0*/  BRA.U !UP3, `(.L_x_3166) ;  /* 0x000000150b0c7547 */ /* 0x000fec000b800000 */
[----:B-----5:R-:W-:-:S04]  /*5c00*/  ISETP.GE.U32.AND P0, PT, R24, RZ, PT ;  /* 0x000000ff1800720c */ /* 0x020fc80003f06070 */
[----:B------:R-:W-:-:S13]  /*5c10*/  ISETP.GE.U32.AND.EX P0, PT, R25, 0x1000000, PT, P0 ;  /* 0x010000001900780c */ /* 0x000fda0003f06100 */
[----:B------:R-:W0:Y:S01]  /*5c20*/  @P0 LDC.64 R180, c[0x0][0x408] ;  /* 0x00010200ffb40b82 */ /* 0x000e220000000a00 */
[----:B------:R-:W-:Y:S02]  /*5c30*/  @P0 HADD2.F32 R187, -RZ, R167.H1_H1 ;  /* 0x300000a7ffbb0230 */ /* 0x000fe40000004100 */
[----:B0-----:R-:W-:-:S04]  /*5c40*/  @P0 FMUL.FTZ R181, R186, R181 ;  /* 0x000000b5bab50220 */ /* 0x001fc80000410000 */
[----:B------:R-:W-:Y:S01]  /*5c50*/  @P0 FMUL.FTZ R180, R181, R180 ;  /* 0x000000b4b5b40220 */ /* 0x000fe20000410000 */
[----:B------:R-:W-:-:S03]  /*5c60*/  HFMA2 R181, -RZ, RZ, 0, 0 ;  /* 0x00000000ffb57431 */ /* 0x000fc600000001ff */
[----:B------:R-:W-:-:S04]  /*5c70*/  @P0 FMUL.FTZ R181, R187, R180 ;  /* 0x000000b4bbb50220 */ /* 0x000fc80000410000 */
[----:B------:R-:W-:Y:S02]  /*5c80*/  FADD.FTZ R123, R123, R181 ;  /* 0x000000b57b7b7221 */ /* 0x000fe40000010000 */
[----:B------:R-:W0:Y:S02]  /*5c90*/  @P0 LDC.64 R180, c[0x0][0x408] ;  /* 0x00010200ffb40b82 */ /* 0x000e240000000a00 */
[----:B0-----:R-:W-:Y:S01]  /*5ca0*/  @P0 FMUL.FTZ R181, R186, R181 ;  /* 0x000000b5bab50220 */ /* 0x001fe20000410000 */
[----:B------:R-:W-:-:S03]  /*5cb0*/  @P0 HADD2.F32 R186, -RZ, R39.H1_H1 ;  /* 0x30000027ffba0230 */ /* 0x000fc60000004100 */
[----:B------:R-:W-:Y:S01]  /*5cc0*/  @P0 FMUL.FTZ R180, R181, R180 ;  /* 0x000000b4b5b40220 */ /* 0x000fe20000410000 */
[----:B------:R-:W-:-:S03]  /*5cd0*/  MOV R181, RZ ;  /* 0x000000ff00b57202 */ /* 0x000fc60000000f00 */
[----:B------:R-:W-:-:S05]  /*5ce0*/  @P0 FMUL.FTZ R181, R186, R180 ;  /* 0x000000b4bab50220 */ /* 0x000fca0000410000 */
[----:B------:R-:W-:-:S04]  /*5cf0*/  F2FP.F16.F32.PACK_AB R181, RZ, R181 ;  /* 0x000000b5ffb5723e */ /* 0x000fc800000000ff */
[----:B------:R-:W-:Y:S01]  /*5d00*/  PRMT R163, R163, 0x5410, R181 ;  /* 0x00005410a3a37816 */ /* 0x000fe200000000b5 */
[----:B------:R-:W-:Y:S06]  /*5d10*/  BRA `(.L_x_3166) ;  /* 0x0000001000c47947 */ /* 0x000fec0003800000 */
.L_x_3129:
[----:B------:R-:W-:Y:S02]  /*5d20*/  MOV R184, UR26 ;  /* 0x0000001a00b87c02 */ /* 0x000fe40008000f00 */
[----:B------:R-:W-:Y:S02]  /*5d30*/  MOV R185, UR27 ;  /* 0x0000001b00b97c02 */ /* 0x000fe40008000f00 */
[----:B------:R-:W-:-:S04]  /*5d40*/  ISETP.NE.U32.AND P0, PT, R184, RZ, PT ;  /* 0x000000ffb800720c */ /* 0x000fc80003f05070 */
[----:B------:R-:W-:-:S13]  /*5d50*/  ISETP.NE.AND.EX P0, PT, R185, RZ, PT, P0 ;  /* 0x000000ffb900720c */ /* 0x000fda0003f05300 */
[----:B------:R-:W-:Y:S05]  /*5d60*/  @P0 BRA `(.L_x_3178) ;  /* 0x00000008004c0947 */ /* 0x000fea0003800000 */
[----:B------:R-:W-:Y:S01]  /*5d70*/  ISETP.LT.AND P5, PT, RZ, UR33, PT ;  /* 0x00000021ff007c0c */ /* 0x000fe2000bfa1270 */
[----:B------:R-:W-:-:S12]  /*5d80*/  BRA.U !UP3, `(.L_x_3179) ;  /* 0x000000010b447547 */ /* 0x000fd8000b800000 */
[----:B------:R-:W-:Y:S01]  /*5d90*/  MOV R180, UR8 ;  /* 0x0000000800b47c02 */ /* 0x000fe20008000f00 */
[----:B-----5:R-:W-:Y:S01]  /*5da0*/  HADD2.F32 R181, -RZ, R156.H0_H0 ;  /* 0x2000009cffb57230 */ /* 0x020fe20000004100 */
[----:B------:R-:W-:-:S03]  /*5db0*/  LOP3.LUT P0, RZ, R24, 0xff, RZ, 0xc0, !PT ;  /* 0x000000ff18ff7812 */ /* 0x000fc6000780c0ff */
[----:B------:R-:W-:-:S04]  /*5dc0*/  @P5 FFMA.FTZ R180, R0, R180, UR10 ;  /* 0x0000000a00b45e23 */ /* 0x000fc800080100b4 */
[----:B------:R-:W-:-:S04]  /*5dd0*/  @P5 FADD.FTZ R180, R3, -R180 ;  /* 0x800000b403b45221 */ /* 0x000fc80000010000 */
[----:B------:R-:W-:Y:S02]  /*5de0*/  @P5 FFMA.FTZ R181, R180, UR32, R181 ;  /* 0x00000020b4b55c23 */ /* 0x000fe400080100b5 */
[----:B------:R-:W-:Y:S02]  /*5df0*/  @P0 HADD2.F32 R186, -RZ, R164.H0_H0 ;  /* 0x200000a4ffba0230 */ /* 0x000fe40000004100 */
[----:B------:R-:W-:Y:S01]  /*5e00*/  FMUL.FTZ R180, R181, UR23 ;  /* 0x00000017b5b47c20 */ /* 0x000fe20008410000 */
[----:B------:R-:W-:-:S03]  /*5e10*/  HFMA2 R181, -RZ, RZ, 0, 0 ;  /* 0x00000000ffb57431 */ /* 0x000fc600000001ff */
[----:B------:R-:W-:-:S04]  /*5e20*/  FMUL.FTZ R180, R180, UR22 ;  /* 0x00000016b4b47c20 */ /* 0x000fc80008410000 */
[----:B------:R-:W-:Y:S01]  /*5e30*/  @P0 FMUL.FTZ R181, R186, R180 ;  /* 0x000000b4bab50220 */ /* 0x000fe20000410000 */
[----:B------:R-:W-:-:S03]  /*5e40*/  @P0 HADD2.F32 R186, -RZ, R36.H0_H0 ;  /* 0x20000024ffba0230 */ /* 0x000fc60000004100 */
[----:B------:R-:W-:Y:S01]  /*5e50*/  FADD.FTZ R116, R116, R181 ;  /* 0x000000b574747221 */ /* 0x000fe20000010000 */
[----:B------:R-:W-:Y:S01]  /*5e60*/  MOV R181, RZ ;  /* 0x000000ff00b57202 */ /* 0x000fe20000000f00 */
[----:B------:R-:W-:-:S05]  /*5e70*/  @P0 FMUL.FTZ R181, R186, R180 ;  /* 0x000000b4bab50220 */ /* 0x000fca0000410000 */
[----:B------:R-:W-:-:S04]  /*5e80*/  F2FP.F16.F32.PACK_AB R181, RZ, R181 ;  /* 0x000000b5ffb5723e */ /* 0x000fc800000000ff */
[----:B------:R-:W-:-:S07]  /*5e90*/  PRMT R160, R181, 0x7610, R160 ;  /* 0x00007610b5a07816 */ /* 0x000fce00000000a0 */
.L_x_3179:
[----:B------:R-:W-:Y:S05]  /*5ea0*/  BRA.U !UP3, `(.L_x_3180) ;  /* 0x000000010b447547 */ /* 0x000fea000b800000 */
[----:B------:R-:W-:Y:S01]  /*5eb0*/  MOV R180, UR8 ;  /* 0x0000000800b47c02 */ /* 0x000fe20008000f00 */
[----:B-----5:R-:W-:Y:S01]  /*5ec0*/  HADD2.F32 R181, -RZ, R156.H1_H1 ;  /* 0x3000009cffb57230 */ /* 0x020fe20000004100 */
[----:B------:R-:W-:-:S03]  /*5ed0*/  LOP3.LUT P0, RZ, R24, 0xff00, RZ, 0xc0, !PT ;  /* 0x0000ff0018ff7812 */ /* 0x000fc6000780c0ff */
[----:B------:R-:W-:-:S04]  /*5ee0*/  @P5 FFMA.FTZ R180, R246, R180, UR10 ;  /* 0x0000000af6b45e23 */ /* 0x000fc800080100b4 */
[----:B------:R-:W-:-:S04]  /*5ef0*/  @P5 FADD.FTZ R180, R245, -R180 ;  /* 0x800000b4f5b45221 */ /* 0x000fc80000010000 */
[----:B------:R-:W-:Y:S02]  /*5f00*/  @P5 FFMA.FTZ R181, R180, UR32, R181 ;  /* 0x00000020b4b55c23 */ /* 0x000fe400080100b5 */
[----:B------:R-:W-:Y:S02]  /*5f10*/  @P0 HADD2.F32 R186, -RZ, R164.H1_H1 ;  /* 0x300000a4ffba0230 */ /* 0x000fe40000004100 */
[----:B------:R-:W-:Y:S01]  /*5f20*/  FMUL.FTZ R180, R181, UR23 ;  /* 0x00000017b5b47c20 */ /* 0x000fe20008410000 */
[----:B------:R-:W-:-:S03]  /*5f30*/  HFMA2 R181, -RZ, RZ, 0, 0 ;  /* 0x00000000ffb57431 */ /* 0x000fc600000001ff */
[----:B------:R-:W-:-:S04]  /*5f40*/  FMUL.FTZ R180, R180, UR22 ;  /* 0x00000016b4b47c20 */ /* 0x000fc80008410000 */
[----:B------:R-:W-:Y:S01]  /*5f50*/  @P0 FMUL.FTZ R181, R186, R180 ;  /* 0x000000b4bab50220 */ /* 0x000fe20000410000 */
[----:B------:R-:W-:-:S03]  /*5f60*/  @P0 HADD2.F32 R186, -RZ, R36.H1_H1 ;  /* 0x30000024ffba0230 */ /* 0x000fc60000004100 */
[----:B------:R-:W-:Y:S01]  /*5f70*/  FADD.FTZ R117, R117, R181 ;  /* 0x000000b575757221 */ /* 0x000fe20000010000 */
[----:B------:R-:W-:Y:S01]  /*5f80*/  MOV R181, RZ ;  /* 0x000000ff00b57202 */ /* 0x000fe20000000f00 */
[----:B------:R-:W-:-:S05]  /*5f90*/  @P0 FMUL.FTZ R181, R186, R180 ;  /* 0x000000b4bab50220 */ /* 0x000fca0000410000 */
[----:B------:R-:W-:-:S04]  /*5fa0*/  F2FP.F16.F32.PACK_AB R181, RZ, R181 ;  /* 0x000000b5ffb5723e */ /* 0x000fc800000000ff */
[----:B------:R-:W-:-:S07]  /*5fb0*/  PRMT R160, R160, 0x5410, R181 ;  /* 0x00005410a0a07816 */ /* 0x000fce00000000b5 */
.L_x_3180:
[----:B------:R-:W-:Y:S05]  /*5fc0*/  BRA.U !UP3, `(.L_x_3181) ;  /* 0x000000010b447547 */ /* 0x000fea000b800000 */
        /* <DEDUP_REMOVED lines=17> */
.L_x_3181:
        /* <DEDUP_REMOVED lines=18> */
.L_x_3182:
        /* <DEDUP_REMOVED lines=18> */
.L_x_3183:
        /* <DEDUP_REMOVED lines=18> */
.L_x_3184:
        /* <DEDUP_REMOVED lines=18> */
.L_x_3185:
[----:B------:R-:W-:Y:S05]  /*6560*/  BRA.U !UP3, `(.L_x_3166) ;  /* 0x000000090bb07547 */ /* 0x000fea000b800000 */
[----:B------:R-:W-:Y:S01]  /*6570*/  MOV R180, UR8 ;  /* 0x0000000800b47c02 */ /* 0x000fe20008000f00 */
[----:B-----5:R-:W-:Y:S01]  /*6580*/  HADD2.F32 R181, -RZ, R159.H1_H1 ;  /* 0x3000009fffb57230 */ /* 0x020fe20000004100 */
[----:B------:R-:W-:-:S03]  /*6590*/  ISETP.GE.U32.AND P0, PT, R24, RZ, PT ;  /* 0x000000ff1800720c */ /* 0x000fc60003f06070 */
[----:B------:R-:W-:Y:S01]  /*65a0*/  @P5 FFMA.FTZ R180, R206, R180, UR10 ;  /* 0x0000000aceb45e23 */ /* 0x000fe200080100b4 */
[----:B------:R-:W-:-:S03]  /*65b0*/  ISETP.GE.U32.AND.EX P0, PT, R25, 0x1000000, PT, P0 ;  /* 0x010000001900780c */ /* 0x000fc60003f06100 */
[----:B------:R-:W-:-:S04]  /*65c0*/  @P5 FADD.FTZ R180, R207, -R180 ;  /* 0x800000b4cfb45221 */ /* 0x000fc80000010000 */
[----:B------:R-:W-:-:S04]  /*65d0*/  @P5 FFMA.FTZ R181, R180, UR32, R181 ;  /* 0x00000020b4b55c23 */ /* 0x000fc800080100b5 */
[----:B------:R-:W-:Y:S01]  /*65e0*/  FMUL.FTZ R180, R181, UR23 ;  /* 0x00000017b5b47c20 */ /* 0x000fe20008410000 */
[----:B------:R-:W-:Y:S02]  /*65f0*/  HFMA2 R181, -RZ, RZ, 0, 0 ;  /* 0x00000000ffb57431 */ /* 0x000fe400000001ff */
[----:B------:R-:W-:Y:S02]  /*6600*/  @P0 HADD2.F32 R186, -RZ, R167.H1_H1 ;  /* 0x300000a7ffba0230 */ /* 0x000fe40000004100 */
[----:B------:R-:W-:-:S04]  /*6610*/  FMUL.FTZ R180, R180, UR22 ;  /* 0x00000016b4b47c20 */ /* 0x000fc80008410000 */
[----:B------:R-:W-:Y:S01]  /*6620*/  @P0 FMUL.FTZ R181, R186, R180 ;  /* 0x000000b4bab50220 */ /* 0x000fe20000410000 */
[----:B------:R-:W-:-:S03]  /*6630*/  @P0 HADD2.F32 R186, -RZ, R39.H1_H1 ;  /* 0x30000027ffba0230 */ /* 0x000fc60000004100 */
[----:B------:R-:W-:Y:S01]  /*6640*/  FADD.FTZ R123, R123, R181 ;  /* 0x000000b57b7b7221 */ /* 0x000fe20000010000 */
[----:B------:R-:W-:Y:S01]  /*6650*/  MOV R181, RZ ;  /* 0x000000ff00b57202 */ /* 0x000fe20000000f00 */
[----:B------:R-:W-:-:S05]  /*6660*/  @P0 FMUL.FTZ R181, R186, R180 ;  /* 0x000000b4bab50220 */ /* 0x000fca0000410000 */
[----:B------:R-:W-:-:S04]  /*6670*/  F2FP.F16.F32.PACK_AB R181, RZ, R181 ;  /* 0x000000b5ffb5723e */ /* 0x000fc800000000ff */
[----:B------:R-:W-:Y:S01]  /*6680*/  PRMT R163, R163, 0x5410, R181 ;  /* 0x00005410a3a37816 */ /* 0x000fe200000000b5 */
[----:B------:R-:W-:Y:S06]  /*6690*/  BRA `(.L_x_3166) ;  /* 0x0000000800647947 */ /* 0x000fec0003800000 */
.L_x_3178:
[----:B------:R-:W-:Y:S01]  /*66a0*/  PLOP3.LUT P5, PT, PT, PT, UP2, 0x80, 0x8 ;  /* 0x000000000008781c */ /* 0x000fe20003faf028 */
[--C-:B-----5:R-:W-:Y:S01]  /*66b0*/  HADD2.F32 R80, -RZ, R156.reuse.H1_H1 ;  /* 0x3000009cff507230 */ /* 0x120fe20000004100 */
[----:B------:R-:W-:Y:S01]  /*66c0*/  MOV R81, UR8 ;  /* 0x0000000800517c02 */ /* 0x000fe20008000f00 */
[----:B------:R-:W-:Y:S01]  /*66d0*/  HADD2.F32 R180, -RZ, R156.H0_H0 ;  /* 0x2000009cffb47230 */ /* 0x000fe20000004100 */
[----:B------:R-:W-:Y:S02]  /*66e0*/  ISETP.LT.AND P0, PT, RZ, UR33, PT ;  /* 0x00000021ff007c0c */ /* 0x000fe4000bf01270 */
[----:B------:R-:W-:-:S07]  /*66f0*/  MOV R82, UR8 ;  /* 0x0000000800527c02 */ /* 0x000fce0008000f00 */
[----:B------:R-:W-:Y:S01]  /*6700*/  @P5 FFMA.FTZ R81, R0, R81, UR10 ;  /* 0x0000000a00515e23 */ /* 0x000fe20008010051 */
[----:B------:R-:W-:-:S03]  /*6710*/  PLOP3.LUT P5, PT, PT, PT, UP2, 0x80, 0x8 ;  /* 0x000000000008781c */ /* 0x000fc60003faf028 */
[----:B------:R-:W-:-:S04]  /*6720*/  @P0 FFMA.FTZ R82, R246, R82, UR10 ;  /* 0x0000000af6520e23 */ /* 0x000fc80008010052 */
[----:B------:R-:W-:-:S04]  /*6730*/  @P0 FADD.FTZ R82, R245, -R82 ;  /* 0x80000052f5520221 */ /* 0x000fc80000010000 */
[----:B------:R-:W-:Y:S02]  /*6740*/  @P0 FFMA.FTZ R80, R82, UR32, R80 ;  /* 0x0000002052500c23 */ /* 0x000fe40008010050 */
[----:B------:R-:W-:Y:S01]  /*6750*/  @P5 FADD.FTZ R81, R3, -R81 ;  /* 0x8000005103515221 */ /* 0x000fe20000010000 */
[----:B------:R-:W-:-:S13]  /*6760*/  PLOP3.LUT P5, PT, PT, PT, UP2, 0x80, 0x8 ;  /* 0x000000000008781c */ /* 0x000fda0003faf028 */
[----:B------:R-:W-:Y:S01]  /*6770*/  @P5 FFMA.FTZ R180, R81, UR32, R180 ;  /* 0x0000002051b45c23 */ /* 0x000fe200080100b4 */
[----:B------:R-:W-:Y:S06]  /*6780*/  BRA.U !UP3, `(.L_x_3186) ;  /* 0x000000010b307547 */ /* 0x000fec000b800000 */
[----:B------:R-:W-:Y:S01]  /*6790*/  LOP3.LUT P5, RZ, R24, 0xff, RZ, 0xc0, !PT ;  /* 0x000000ff18ff7812 */ /* 0x000fe200078ac0ff */
[----:B------:R-:W-:Y:S01]  /*67a0*/  FMUL.FTZ R81, R180, UR23 ;  /* 0x00000017b4517c20 */ /* 0x000fe20008410000 */
[----:B------:R-:W-:-:S03]  /*67b0*/  HFMA2 R82, -RZ, RZ, 0, 0 ;  /* 0x00000000ff527431 */ /* 0x000fc600000001ff */
[----:B------:R-:W-:-:S08]  /*67c0*/  FMUL.FTZ R81, R81, UR22 ;  /* 0x0000001651517c20 */ /* 0x000fd00008410000 */
[----:B------:R-:W-:-:S05]  /*67d0*/  @P5 HADD2.F32 R83, -RZ, R164.H0_H0 ;  /* 0x200000a4ff535230 */ /* 0x000fca0000004100 */
[----:B------:R-:W-:Y:S01]  /*67e0*/  @P5 FMUL.FTZ R82, R83, R81 ;  /* 0x0000005153525220 */ /* 0x000fe20000410000 */
[----:B------:R-:W-:-:S03]  /*67f0*/  @P5 HADD2.F32 R83, -RZ, R36.H0_H0 ;  /* 0x20000024ff535230 */ /* 0x000fc60000004100 */
[----:B------:R-:W-:Y:S01]  /*6800*/  FADD.FTZ R116, R116, R82 ;  /* 0x0000005274747221 */ /* 0x000fe20000010000 */
[----:B------:R-:W-:Y:S01]  /*6810*/  MOV R82, RZ ;  /* 0x000000ff00527202 */ /* 0x000fe20000000f00 */
[----:B------:R-:W-:-:S05]  /*6820*/  @P5 FMUL.FTZ R82, R83, R81 ;  /* 0x0000005153525220 */ /* 0x000fca0000410000 */
[----:B------:R-:W-:-:S04]  /*6830*/  F2FP.F16.F32.PACK_AB R82, RZ, R82 ;  /* 0x00000052ff52723e */ /* 0x000fc800000000ff */
[----:B------:R-:W-:-:S07]  /*6840*/  PRMT R160, R82, 0x7610, R160 ;  /* 0x0000761052a07816 */ /* 0x000fce00000000a0 */
.L_x_3186:
[----:B------:R-:W-:Y:S05]  /*6850*/  BRA.U !UP3, `(.L_x_3187) ;  /* 0x000000010b307547 */ /* 0x000fea000b800000 */
[----:B------:R-:W-:Y:S01]  /*6860*/  LOP3.LUT P5, RZ, R24, 0xff00, RZ, 0xc0, !PT ;  /* 0x0000ff0018ff7812 */ /* 0x000fe200078ac0ff */
[----:B------:R-:W-:Y:S01]  /*6870*/  FMUL.FTZ R81, R80, UR23 ;  /* 0x0000001750517c20 */ /* 0x000fe20008410000 */
[----:B------:R-:W-:-:S03]  /*6880*/  HFMA2 R82, -RZ, RZ, 0, 0 ;  /* 0x00000000ff527431 */ /* 0x000fc600000001ff */
[----:B------:R-:W-:-:S08]  /*6890*/  FMUL.FTZ R81, R81, UR22 ;  /* 0x0000001651517c20 */ /* 0x000fd00008410000 */
[----:B------:R-:W-:-:S05]  /*68a0*/  @P5 HADD2.F32 R83, -RZ, R164.H1_H1 ;  /* 0x300000a4ff535230 */ /* 0x000fca0000004100 */
[----:B------:R-:W-:Y:S01]  /*68b0*/  @P5 FMUL.FTZ R82, R83, R81 ;  /* 0x0000005153525220 */ /* 0x000fe20000410000 */
[----:B------:R-:W-:-:S03]  /*68c0*/  @P5 HADD2.F32 R83, -RZ, R36.H1_H1 ;  /* 0x30000024ff535230 */ /* 0x000fc60000004100 */
[----:B------:R-:W-:Y:S01]  /*68d0*/  FADD.FTZ R117, R117, R82 ;  /* 0x0000005275757221 */ /* 0x000fe20000010000 */
[----:B------:R-:W-:Y:S01]  /*68e0*/  MOV R82, RZ ;  /* 0x000000ff00527202 */ /* 0x000fe20000000f00 */
[----:B------:R-:W-:-:S05]  /*68f0*/  @P5 FMUL.FTZ R82, R83, R81 ;  /* 0x0000005153525220 */ /* 0x000fca0000410000 */
[----:B------:R-:W-:-:S04]  /*6900*/  F2FP.F16.F32.PACK_AB R82, RZ, R82 ;  /* 0x00000052ff52723e */ /* 0x000fc800000000ff */
[----:B------:R-:W-:-:S07]  /*6910*/  PRMT R160, R160, 0x5410, R82 ;  /* 0x00005410a0a07816 */ /* 0x000fce0000000052 */
.L_x_3187:
[----:B------:R-:W-:-:S05]  /*6920*/  MOV R81, UR8 ;  /* 0x0000000800517c02 */ /* 0x000fca0008000f00 */
[----:B------:R-:W-:-:S04]  /*6930*/  @P0 FFMA.FTZ R81, R236, R81, UR10 ;  /* 0x0000000aec510e23 */ /* 0x000fc80008010051 */
[----:B------:R-:W-:Y:S01]  /*6940*/  @P0 FADD.FTZ R82, R235, -R81 ;  /* 0x80000051eb520221 */ /* 0x000fe20000010000 */
[----:B------:R-:W-:-:S05]  /*6950*/  HADD2.F32 R81, -RZ, R157.H0_H0 ;  /* 0x2000009dff517230 */ /* 0x000fca0000004100 */
        /* <DEDUP_REMOVED lines=14> */
.L_x_3188:
[----:B------:R-:W-:Y:S01]  /*6a40*/  MOV R82, UR8 ;  /* 0x0000000800527c02 */ /* 0x000fe20008000f00 */
[----:B------:R-:W-:-:S04]  /*6a50*/  HADD2.F32 R181, -RZ, R157.H1_H1 ;  /* 0x3000009dffb57230 */ /* 0x000fc80000004100 */
        /* <DEDUP_REMOVED lines=16> */
.L_x_3189:
        /* <DEDUP_REMOVED lines=18> */
.L_x_3190:
        /* <DEDUP_REMOVED lines=18> */
.L_x_3191:
        /* <DEDUP_REMOVED lines=26> */
.L_x_3192:
[----:B------:R-:W-:Y:S01]  /*6f40*/  F2FP.F16.F32.PACK_AB R83, R180, R83 ;  /* 0x00000053b453723e */ /* 0x000fe200000000ff */
[----:B------:R-:W-:Y:S06]  /*6f50*/  BRA.U !UP3, `(.L_x_3166) ;  /* 0x000000010b347547 */ /* 0x000fec000b800000 */
[----:B------:R-:W-:Y:S01]  /*6f60*/  ISETP.GE.U32.AND P0, PT, R24, RZ, PT ;  /* 0x000000ff1800720c */ /* 0x000fe20003f06070 */
[----:B------:R-:W-:Y:S01]  /*6f70*/  FMUL.FTZ R180, R180, UR23 ;  /* 0x00000017b4b47c20 */ /* 0x000fe20008410000 */
[----:B------:R-:W-:Y:S02]  /*6f80*/  HFMA2 R181, -RZ, RZ, 0, 0 ;  /* 0x00000000ffb57431 */ /* 0x000fe400000001ff */
[----:B------:R-:W-:Y:S01]  /*6f90*/  ISETP.GE.U32.AND.EX P0, PT, R25, 0x1000000, PT, P0 ;  /* 0x010000001900780c */ /* 0x000fe20003f06100 */
[----:B------:R-:W-:-:S12]  /*6fa0*/  FMUL.FTZ R180, R180, UR22 ;  /* 0x00000016b4b47c20 */ /* 0x000fd80008410000 */
        /* <DEDUP_REMOVED lines=8> */
.L_x_3166:
        /* <DEDUP_REMOVED lines=13> */
.L_x_3127:
[----:B------:R-:W-:Y:S05]  /*7100*/  BSYNC.RECONVERGENT B0 ;  /* 0x0000000000007941 */ /* 0x000fea0003800200 */
.L_x_3126:
        /* <DEDUP_REMOVED lines=8> */
.L_x_3195:
[----:B------:R-:W-:Y:S05]  /*7190*/  BRA.U !UP0, `(.L_x_3196) ;  /* 0x0000001108c07547 */ /* 0x000fea000b800000 */
[----:B------:R-:W-:-:S04]  /*71a0*/  UISETP.NE.U32.AND UP0, UPT, UR26, URZ, UPT ;  /* 0x000000ff1a00728c */ /* 0x000fc8000bf05070 */
[----:B------:R-:W-:-:S06]  /*71b0*/  UISETP.NE.AND.EX UP0, UPT, UR27, URZ, UPT, UP0 ;  /* 0x000000ff1b00728c */ /* 0x000fcc000bf05300 */
[----:B------:R-:W-:-:S13]  /*71c0*/  PLOP3.LUT P5, PT, PT, PT, UP0, 0x80, 0x8 ;  /* 0x000000000008781c */ /* 0x000fda0003faf008 */
[----:B------:R-:W-:Y:S05]  /*71d0*/  @!P5 BRA `(.L_x_3197) ;  /* 0x000000080060d947 */ /* 0x000fea0003800000 */
[----:B0-----:R-:W2:Y:S01]  /*71e0*/  LDL R180, [R1+0x4] ;  /* 0x0000040001b47983 */ /* 0x001ea20000100800 */
[----:B------:R-:W-:Y:S01]  /*71f0*/  ISETP.LT.AND P0, PT, RZ, UR33, PT ;  /* 0x00000021ff007c0c */ /* 0x000fe2000bf01270 */
[----:B-----5:R-:W-:Y:S01]  /*7200*/  HADD2.F32 R80, -RZ, R28.H1_H1 ;  /* 0x3000001cff507230 */ /* 0x020fe20000004100 */
[----:B------:R-:W-:Y:S02]  /*7210*/  MOV R82, UR8 ;  /* 0x0000000800527c02 */ /* 0x000fe40008000f00 */
[----:B------:R-:W-:-:S09]  /*7220*/  MOV R81, UR8 ;  /* 0x0000000800517c02 */ /* 0x000fd20008000f00 */
[----:B------:R-:W-:Y:S01]  /*7230*/  @P0 FFMA.FTZ R82, R249, R82, UR10 ;  /* 0x0000000af9520e23 */ /* 0x000fe20008010052 */
[----:B------:R-:W-:-:S04]  /*7240*/  @P0 FFMA.FTZ R81, R239, R81, UR10 ;  /* 0x0000000aef510e23 */ /* 0x000fc80008010051 */
[----:B------:R-:W-:-:S04]  /*7250*/  @P0 FADD.FTZ R81, R244, -R81 ;  /* 0x80000051f4510221 */ /* 0x000fc80000010000 */
[----:B------:R-:W-:Y:S01]  /*7260*/  @P0 FFMA.FTZ R80, R81, UR32, R80 ;  /* 0x0000002051500c23 */ /* 0x000fe20008010050 */
[----:B--2---:R-:W-:Y:S01]  /*7270*/  @P0 FADD.FTZ R82, R180, -R82 ;  /* 0x80000052b4520221 */ /* 0x004fe20000010000 */
        /* <DEDUP_REMOVED lines=15> */
.L_x_3198:
        /* <DEDUP_REMOVED lines=13> */
.L_x_3199:
        /* <DEDUP_REMOVED lines=18> */
.L_x_3200:
        /* <DEDUP_REMOVED lines=18> */
.L_x_3201:
        /* <DEDUP_REMOVED lines=18> */
.L_x_3202:
        /* <DEDUP_REMOVED lines=18> */
.L_x_3203:
        /* <DEDUP_REMOVED lines=26> */
.L_x_3204:
        /* <DEDUP_REMOVED lines=16> */
.L_x_3197:
[----:B------:R-:W-:Y:S01]  /*7b60*/  ISETP.LT.AND P0, PT, RZ, UR33, PT ;  /* 0x00000021ff007c0c */ /* 0x000fe2000bf01270 */
[----:B------:R-:W-:-:S12]  /*7b70*/  BRA.U !UP3, `(.L_x_3206) ;  /* 0x000000010b487547 */ /* 0x000fd8000b800000 */
[----:B0-----:R-:W2:Y:S01]  /*7b80*/  LDL R181, [R1+0x4] ;  /* 0x0000040001b57983 */ /* 0x001ea20000100800 */
[----:B------:R-:W-:Y:S02]  /*7b90*/  MOV R180, UR8 ;  /* 0x0000000800b47c02 */ /* 0x000fe40008000f00 */
[----:B-----5:R-:W-:-:S03]  /*7ba0*/  LOP3.LUT P6, RZ, R22, 0xff, RZ, 0xc0, !PT ;  /* 0x000000ff16ff7812 */ /* 0x020fc600078cc0ff */
[----:B------:R-:W-:-:S10]  /*7bb0*/  @P0 FFMA.FTZ R180, R249, R180, UR10 ;  /* 0x0000000af9b40e23 */ /* 0x000fd400080100b4 */
[----:B------:R-:W-:Y:S02]  /*7bc0*/  @P6 HADD2.F32 R184, -RZ, R164.H0_H0 ;  /* 0x200000a4ffb86230 */ /* 0x000fe40000004100 */
[----:B--2---:R-:W-:Y:S01]  /*7bd0*/  @P0 FADD.FTZ R180, R181, -R180 ;  /* 0x800000b4b5b40221 */ /* 0x004fe20000010000 */
[----:B------:R-:W-:-:S05]  /*7be0*/  HADD2.F32 R181, -RZ, R28.H0_H0 ;  /* 0x2000001cffb57230 */ /* 0x000fca0000004100 */
[----:B------:R-:W-:-:S04]  /*7bf0*/  @P0 FFMA.FTZ R181, R180, UR32, R181 ;  /* 0x00000020b4b50c23 */ /* 0x000fc800080100b5 */
        /* <DEDUP_REMOVED lines=10> */
.L_x_3206:
[----:B------:R-:W-:Y:S05]  /*7ca0*/  BRA.U !UP3, `(.L_x_3207) ;  /* 0x000000010b447547 */ /* 0x000fea000b800000 */
[----:B0-----:R-:W-:Y:S01]  /*7cb0*/  MOV R180, UR8 ;  /* 0x0000000800b47c02 */ /* 0x001fe20008000f00 */
        /* <DEDUP_REMOVED lines=16> */
.L_x_3207:
[----:B------:R-:W-:Y:S05]  /*7dc0*/  BRA.U !UP3, `(.L_x_3208) ;  /* 0x000000010b447547 */ /* 0x000fea000b800000 */
[----:B0-----:R-:W-:Y:S01]  /*7dd0*/  MOV R180, UR8 ;  /* 0x0000000800b47c02 */ /* 0x001fe20008000f00 */
        /* <DEDUP_REMOVED lines=16> */
.L_x_3208:
        /* <DEDUP_REMOVED lines=18> */
.L_x_3209:
        /* <DEDUP_REMOVED lines=18> */
.L_x_3210:
        /* <DEDUP_REMOVED lines=18> */
.L_x_3211:
        /* <DEDUP_REMOVED lines=18> */
.L_x_3212:
[----:B------:R-:W-:Y:S05]  /*8360*/  BRA.U !UP3, `(.L_x_3205) ;  /* 0x0000001d0b647547 */ /* 0x000fea000b800000 */
[----:B0-----:R-:W-:Y:S01]  /*8370*/  MOV R180, UR8 ;  /* 0x0000000800b47c02 */ /* 0x001fe20008000f00 */
[----:B-----5:R-:W-:-:S04]  /*8380*/  HADD2.F32 R181, -RZ, R31.H1_H1 ;  /* 0x3000001fffb57230 */ /* 0x020fc80000004100 */
[----:B------:R-:W-:-:S04]  /*8390*/  @P0 FFMA.FTZ R180, R208, R180, UR10 ;  /* 0x0000000ad0b40e23 */ /* 0x000fc800080100b4 */
[----:B------:R-:W-:-:S04]  /*83a0*/  @P0 FADD.FTZ R180, R209, -R180 ;  /* 0x800000b4d1b40221 */ /* 0x000fc80000010000 */
[----:B------:R-:W-:Y:S01]  /*83b0*/  @P0 FFMA.FTZ R181, R180, UR32, R181 ;  /* 0x00000020b4b50c23 */ /* 0x000fe200080100b5 */
[----:B------:R-:W-:-:S03]  /*83c0*/  ISETP.GE.U32.AND P0, PT, R22, RZ, PT ;  /* 0x000000ff1600720c */ /* 0x000fc60003f06070 */
[----:B------:R-:W-:Y:S01]  /*83d0*/  FMUL.FTZ R180, R181, UR23 ;  /* 0x00000017b5b47c20 */ /* 0x000fe20008410000 */
[----:B------:R-:W-:Y:S01]  /*83e0*/  ISETP.GE.U32.AND.EX P0, PT, R23, 0x1000000, PT, P0 ;  /* 0x010000001700780c */ /* 0x000fe20003f06100 */
[----:B------:R-:W-:Y:S02]  /*83f0*/  HFMA2 R181, -RZ, RZ, 0, 0 ;  /* 0x00000000ffb57431 */ /* 0x000fe400000001ff */
[----:B------:R-:W-:-:S10]  /*8400*/  FMUL.FTZ R180, R180, UR22 ;  /* 0x00000016b4b47c20 */ /* 0x000fd40008410000 */
        /* <DEDUP_REMOVED lines=9> */
.L_x_3196:
[----:B------:R-:W-:-:S04]  /*84a0*/  UISETP.NE.U32.AND UP0, UPT, UR26, URZ, UPT ;  /* 0x000000ff1a00728c */ /* 0x000fc8000bf05070 */
[----:B------:R-:W-:-:S06]  /*84b0*/  UISETP.NE.AND.EX UP0, UPT, UR27, URZ, UPT, UP0 ;  /* 0x000000ff1b00728c */ /* 0x000fcc000bf05300 */
[----:B------:R-:W-:-:S13]  /*84c0*/  PLOP3.LUT P5, PT, PT, PT, UP0, 0x80, 0x8 ;  /* 0x000000000008781c */ /* 0x000fda0003faf008 */
[----:B------:R-:W-:Y:S05]  /*84d0*/  @!P5 BRA `(.L_x_3213) ;  /* 0x0000000800e0d947 */ /* 0x000fea0003800000 */
[----:B0-----:R-:W2:Y:S01]  /*84e0*/  LDL R180, [R1+0x4] ;  /* 0x0000040001b47983 */ /* 0x001ea20000100800 */
[----:B------:R-:W-:Y:S02]  /*84f0*/  MOV R80, UR8 ;  /* 0x0000000800507c02 */ /* 0x000fe40008000f00 */
[----:B------:R-:W-:-:S03]  /*8500*/  ISETP.LT.AND P0, PT, RZ, UR33, PT ;  /* 0x00000021ff007c0c */ /* 0x000fc6000bf01270 */
[----:B------:R-:W-:-:S04]  /*8510*/  FFMA.FTZ R80, R249, R80, UR10 ;  /* 0x0000000af9507e23 */ /* 0x000fc80008010050 */
[----:B--2---:R-:W-:-:S04]  /*8520*/  FADD.FTZ R80, R180, -R80 ;  /* 0x80000050b4507221 */ /* 0x004fc80000010000 */
        /* <DEDUP_REMOVED lines=19> */
.L_x_3214:
        /* <DEDUP_REMOVED lines=22> */
.L_x_3215:
        /* <DEDUP_REMOVED lines=22> */
.L_x_3216:
        /* <DEDUP_REMOVED lines=22> */
.L_x_3217:
        /* <DEDUP_REMOVED lines=22> */
.L_x_3218:
        /* <DEDUP_REMOVED lines=22> */
.L_x_3219:
        /* <DEDUP_REMOVED lines=30> */
.L_x_3220:
        /* <DEDUP_REMOVED lines=20> */
.L_x_3213:
[----:B------:R-:W-:Y:S05]  /*9060*/  BRA.U !UP3, `(.L_x_3221) ;  /* 0x000000010b847547 */ /* 0x000fea000b800000 */
[----:B------:R1:W5:Y:S02]  /*9070*/  LDL R184, [R1+0x4] ;  /* 0x0000040001b87983 */ /* 0x0003640000100800 */
[----:B-----5:R-:W-:Y:S01]  /*9080*/  LOP3.LUT P0, RZ, R22, 0xff, RZ, 0xc0, !PT ;  /* 0x000000ff16ff7812 */ /* 0x020fe2000780c0ff */
[----:B------:R-:W-:Y:S01]  /*9090*/  BSSY.RECONVERGENT B1, `(.L_x_3222) ;  /* 0x000000d000017945 */ /* 0x000fe20003800200 */
[----:B0-----:R-:W-:-:S11]  /*90a0*/  HFMA2 R180, -RZ, RZ, 0, 0 ;  /* 0x00000000ffb47431 */ /* 0x001fd600000001ff */
[----:B-1----:R-:W-:Y:S05]  /*90b0*/  @!P0 BRA `(.L_x_3223) ;  /* 0x0000000000288947 */ /* 0x002fea0003800000 */
        /* <DEDUP_REMOVED lines=10> */
.L_x_3223:
[----:B------:R-:W-:Y:S05]  /*9160*/  BSYNC.RECONVERGENT B1 ;  /* 0x0000000000017941 */ /* 0x000fea0003800200 */
.L_x_3222:
        /* <DEDUP_REMOVED lines=14> */
.L_x_3225:
[----:B------:R-:W-:Y:S05]  /*9250*/  BSYNC.RECONVERGENT B1 ;  /* 0x0000000000017941 */ /* 0x000fea0003800200 */
.L_x_3224:
[----:B------:R-:W-:-:S04]  /*9260*/  F2FP.F16.F32.PACK_AB R180, RZ, R180 ;  /* 0x000000b4ffb4723e */ /* 0x000fc800000000ff */
[----:B------:R-:W-:-:S07]  /*9270*/  PRMT R160, R180, 0x7610, R160 ;  /* 0x00007610b4a07816 */ /* 0x000fce00000000a0 */
.L_x_3221:
[----:B------:R-:W-:Y:S05]  /*9280*/  BRA.U !UP3, `(.L_x_3226) ;  /* 0x000000010b807547 */ /* 0x000fea000b800000 */
[----:B-----5:R-:W-:Y:S01]  /*9290*/  LOP3.LUT P0, RZ, R22, 0xff00, RZ, 0xc0, !PT ;  /* 0x0000ff0016ff7812 */ /* 0x020fe2000780c0ff */
[----:B------:R-:W-:Y:S01]  /*92a0*/  BSSY.RECONVERGENT B1, `(.L_x_3227) ;  /* 0x000000d000017945 */ /* 0x000fe20003800200 */
[----:B0-----:R-:W-:-:S11]  /*92b0*/  HFMA2 R180, -RZ, RZ, 0, 0 ;  /* 0x00000000ffb47431 */ /* 0x001fd600000001ff */
        /* <DEDUP_REMOVED lines=11> */
.L_x_3228:
[----:B------:R-:W-:Y:S05]  /*9370*/  BSYNC.RECONVERGENT B1 ;  /* 0x0000000000017941 */ /* 0x000fea0003800200 */
.L_x_3227:
        /* <DEDUP_REMOVED lines=14> */
.L_x_3230:
[----:B------:R-:W-:Y:S05]  /*9460*/  BSYNC.RECONVERGENT B1 ;  /* 0x0000000000017941 */ /* 0x000fea0003800200 */
.L_x_3229:
[----:B------:R-:W-:-:S04]  /*9470*/  F2FP.F16.F32.PACK_AB R180, RZ, R180 ;  /* 0x000000b4ffb4723e */ /* 0x000fc800000000ff */
[----:B------:R-:W-:-:S07]  /*9480*/  PRMT R160, R160, 0x5410, R180 ;  /* 0x00005410a0a07816 */ /* 0x000fce00000000b4 */
.L_x_3226:
[----:B------:R-:W-:Y:S05]  /*9490*/  BRA.U !UP3, `(.L_x_3231) ;  /* 0x000000010b807547 */ /* 0x000fea000b800000 */
[----:B-----5:R-:W-:Y:S01]  /*94a0*/  LOP3.LUT P0, RZ, R22, 0xff0000, RZ, 0xc0, !PT ;  /* 0x00ff000016ff7812 */ /* 0x020fe2000780c0ff */
[----:B------:R-:W-:Y:S01]  /*94b0*/  BSSY.RECONVERGENT B1, `(.L_x_3232) ;  /* 0x000000d000017945 */ /* 0x000fe20003800200 */
[----:B0-----:R-:W-:-:S11]  /*94c0*/  HFMA2 R180, -RZ, RZ, 0, 0 ;  /* 0x00000000ffb47431 */ /* 0x001fd600000001ff */
        /* <DEDUP_REMOVED lines=11> */
.L_x_3233:
[----:B------:R-:W-:Y:S05]  /*9580*/  BSYNC.RECONVERGENT B1 ;  /* 0x0000000000017941 */ /* 0x000fea0003800200 */
.L_x_3232:
        /* <DEDUP_REMOVED lines=14> */
.L_x_3235:
[----:B------:R-:W-:Y:S05]  /*9670*/  BSYNC.RECONVERGENT B1 ;  /* 0x0000000000017941 */ /* 0x000fea0003800200 */
.L_x_3234:
[----:B------:R-:W-:-:S04]  /*9680*/  F2FP.F16.F32.PACK_AB R180, RZ, R180 ;  /* 0x000000b4ffb4723e */ /* 0x000fc800000000ff */
[----:B------:R-:W-:-:S07]  /*9690*/  PRMT R161, R180, 0x7610, R161 ;  /* 0x00007610b4a17816 */ /* 0x000fce00000000a1 */
.L_x_3231:
        /* <DEDUP_REMOVED lines=15> */
.L_x_3238:
[----:B------:R-:W-:Y:S05]  /*9790*/  BSYNC.RECONVERGENT B1 ;  /* 0x0000000000017941 */ /* 0x000fea0003800200 */
.L_x_3237:
        /* <DEDUP_REMOVED lines=14> */
.L_x_3240:
[----:B------:R-:W-:Y:S05]  /*9880*/  BSYNC.RECONVERGENT B1 ;  /* 0x0000000000017941 */ /* 0x000fea0003800200 */
.L_x_3239:
[----:B------:R-:W-:-:S04]  /*9890*/  F2FP.F16.F32.PACK_AB R180, RZ, R180 ;  /* 0x000000b4ffb4723e */ /* 0x000fc800000000ff */
[----:B------:R-:W-:-:S07]  /*98a0*/  PRMT R161, R161, 0x5410, R180 ;  /* 0x00005410a1a17816 */ /* 0x000fce00000000b4 */
.L_x_3236:
        /* <DEDUP_REMOVED lines=15> */
.L_x_3243:
[----:B------:R-:W-:Y:S05]  /*99a0*/  BSYNC.RECONVERGENT B1 ;  /* 0x0000000000017941 */ /* 0x000fea0003800200 */
.L_x_3242:
        /* <DEDUP_REMOVED lines=14> */
.L_x_3245:
[----:B------:R-:W-:Y:S05]  /*9a90*/  BSYNC.RECONVERGENT B1 ;  /* 0x0000000000017941 */ /* 0x000fea0003800200 */
.L_x_3244:
[----:B------:R-:W-:-:S04]  /*9aa0*/  F2FP.F16.F32.PACK_AB R180, RZ, R180 ;  /* 0x000000b4ffb4723e */ /* 0x000fc800000000ff */
[----:B------:R-:W-:-:S07]  /*9ab0*/  PRMT R162, R180, 0x7610, R162 ;  /* 0x00007610b4a27816 */ /* 0x000fce00000000a2 */
.L_x_3241:
        /* <DEDUP_REMOVED lines=15> */
.L_x_3248:
[----:B------:R-:W-:Y:S05]  /*9bb0*/  BSYNC.RECONVERGENT B1 ;  /* 0x0000000000017941 */ /* 0x000fea0003800200 */
.L_x_3247:
        /* <DEDUP_REMOVED lines=14> */
.L_x_3250:
[----:B------:R-:W-:Y:S05]  /*9ca0*/  BSYNC.RECONVERGENT B1 ;  /* 0x0000000000017941 */ /* 0x000fea0003800200 */
.L_x_3249:
[----:B------:R-:W-:-:S04]  /*9cb0*/  F2FP.F16.F32.PACK_AB R180, RZ, R180 ;  /* 0x000000b4ffb4723e */ /* 0x000fc800000000ff */
[----:B------:R-:W-:-:S07]  /*9cc0*/  PRMT R162, R162, 0x5410, R180 ;  /* 0x00005410a2a27816 */ /* 0x000fce00000000b4 */
.L_x_3246:
        /* <DEDUP_REMOVED lines=15> */
.L_x_3253:
[----:B------:R-:W-:Y:S05]  /*9dc0*/  BSYNC.RECONVERGENT B1 ;  /* 0x0000000000017941 */ /* 0x000fea0003800200 */
.L_x_3252:
        /* <DEDUP_REMOVED lines=14> */
.L_x_3255:
[----:B------:R-:W-:Y:S05]  /*9eb0*/  BSYNC.RECONVERGENT B1 ;  /* 0x0000000000017941 */ /* 0x000fea0003800200 */
.L_x_3254:
[----:B------:R-:W-:-:S04]  /*9ec0*/  F2FP.F16.F32.PACK_AB R180, RZ, R180 ;  /* 0x000000b4ffb4723e */ /* 0x000fc800000000ff */
[----:B------:R-:W-:-:S07]  /*9ed0*/  PRMT R163, R180, 0x7610, R163 ;  /* 0x00007610b4a37816 */ /* 0x000fce00000000a3 */
.L_x_3251:
[----:B------:R-:W-:Y:S05]  /*9ee0*/  BRA.U !UP3, `(.L_x_3205) ;  /* 0x000000010b847547 */ /* 0x000fea000b800000 */
[----:B-----5:R-:W-:Y:S01]  /*9ef0*/  ISETP.GE.U32.AND P0, PT, R22, RZ, PT ;  /* 0x000000ff1600720c */ /* 0x020fe20003f06070 */
[----:B------:R-:W-:Y:S01]  /*9f00*/  BSSY.RECONVERGENT B1, `(.L_x_3256) ;  /* 0x000000e000017945 */ /* 0x000fe20003800200 */
[----:B0-----:R-:W-:Y:S02]  /*9f10*/  HFMA2 R180, -RZ, RZ, 0, 0 ;  /* 0x00000000ffb47431 */ /* 0x001fe400000001ff */
        /* <DEDUP_REMOVED lines=12> */
.L_x_3257:
[----:B------:R-:W-:Y:S05]  /*9fe0*/  BSYNC.RECONVERGENT B1 ;  /* 0x0000000000017941 */ /* 0x000fea0003800200 */
.L_x_3256:
        /* <DEDUP_REMOVED lines=14> */
.L_x_3259:
[----:B------:R-:W-:Y:S05]  /*a0d0*/  BSYNC.RECONVERGENT B1 ;  /* 0x0000000000017941 */ /* 0x000fea0003800200 */
.L_x_3258:
[----:B------:R-:W-:-:S04]  /*a0e0*/  F2FP.F16.F32.PACK_AB R180, RZ, R180 ;  /* 0x000000b4ffb4723e */ /* 0x000fc800000000ff */
[----:B------:R-:W-:-:S07]  /*a0f0*/  PRMT R163, R163, 0x5410, R180 ;  /* 0x00005410a3a37816 */ /* 0x000fce00000000b4 */
.L_x_3205:
        /* <DEDUP_REMOVED lines=11> */
.L_x_3194:
[----:B------:R-:W-:Y:S05]  /*a1b0*/  BSYNC.RECONVERGENT B0 ;  /* 0x0000000000007941 */ /* 0x000fea0003800200 */
.L_x_3193:
        /* <DEDUP_REMOVED lines=8> */
.L_x_3262:
[----:B------:R-:W-:Y:S05]  /*a240*/  BRA.U !UP0, `(.L_x_3263) ;  /* 0x0000001108c07547 */ /* 0x000fea000b800000 */
[----:B------:R-:W-:-:S04]  /*a250*/  UISETP.NE.U32.AND UP0, UPT, UR26, URZ, UPT ;  /* 0x000000ff1a00728c */ /* 0x000fc8000bf05070 */
[----:B------:R-:W-:-:S06]  /*a260*/  UISETP.NE.AND.EX UP0, UPT, UR27, URZ, UPT, UP0 ;  /* 0x000000ff1b00728c */ /* 0x000fcc000bf05300 */
[----:B------:R-:W-:-:S13]  /*a270*/  PLOP3.LUT P5, PT, PT, PT, UP0, 0x80, 0x8 ;  /* 0x000000000008781c */ /* 0x000fda0003faf008 */
[----:B------:R-:W-:Y:S05]  /*a280*/  @!P5 BRA `(.L_x_3264) ;  /* 0x000000080060d947 */ /* 0x000fea0003800000 */
[----:B01----:R-:W2:Y:S01]  /*a290*/  LDL R180, [R1] ;  /* 0x0000000001b47983 */ /* 0x003ea20000100800 */
        /* <DEDUP_REMOVED lines=24> */
.L_x_3265:
        /* <DEDUP_REMOVED lines=13> */
.L_x_3266:
        /* <DEDUP_REMOVED lines=18> */
.L_x_3267:
        /* <DEDUP_REMOVED lines=18> */
.L_x_3268:
        /* <DEDUP_REMOVED lines=18> */
.L_x_3269:
        /* <DEDUP_REMOVED lines=18> */
.L_x_3270:
        /* <DEDUP_REMOVED lines=26> */
.L_x_3271:
        /* <DEDUP_REMOVED lines=16> */
.L_x_3264:
[----:B------:R-:W-:Y:S01]  /*ac10*/  ISETP.LT.AND P0, PT, RZ, UR33, PT ;  /* 0x00000021ff007c0c */ /* 0x000fe2000bf01270 */
[----:B------:R-:W-:-:S12]  /*ac20*/  BRA.U !UP3, `(.L_x_3273) ;  /* 0x000000010b487547 */ /* 0x000fd8000b800000 */
[----:B01----:R-:W2:Y:S01]  /*ac30*/  LDL R181, [R1] ;  /* 0x0000000001b57983 */ /* 0x003ea20000100800 */
        /* <DEDUP_REMOVED lines=17> */
.L_x_3273:
[----:B------:R-:W-:Y:S05]  /*ad50*/  BRA.U !UP3, `(.L_x_3274) ;  /* 0x000000010b447547 */ /* 0x000fea000b800000 */
[----:B01----:R-:W-:Y:S01]  /*ad60*/  MOV R180, UR8 ;  /* 0x0000000800b47c02 */ /* 0x003fe20008000f00 */
        /* <DEDUP_REMOVED lines=16> */
.L_x_3274:
[----:B------:R-:W-:Y:S05]  /*ae70*/  BRA.U !UP3, `(.L_x_3275) ;  /* 0x000000010b447547 */ /* 0x000fea000b800000 */
[----:B01----:R-:W-:Y:S01]  /*ae80*/  MOV R180, UR8 ;  /* 0x0000000800b47c02 */ /* 0x003fe20008000f00 */
        /* <DEDUP_REMOVED lines=16> */
.L_x_3275:
        /* <DEDUP_REMOVED lines=18> */
.L_x_3276:
        /* <DEDUP_REMOVED lines=18> */
.L_x_3277:
        /* <DEDUP_REMOVED lines=18> */
.L_x_3278:
        /* <DEDUP_REMOVED lines=18> */
.L_x_3279:
[----:B------:R-:W-:Y:S05]  /*b410*/  BRA.U !UP3, `(.L_x_3272) ;  /* 0x0000001d0b647547 */ /* 0x000fea000b800000 */
[----:B01----:R-:W-:Y:S01]  /*b420*/  MOV R180, UR8 ;  /* 0x0000000800b47c02 */ /* 0x003fe20008000f00 */
        /* <DEDUP_REMOVED lines=18> */
.L_x_3263:
[----:B------:R-:W-:-:S04]  /*b550*/  UISETP.NE.U32.AND UP0, UPT, UR26, URZ, UPT ;  /* 0x000000ff1a00728c */ /* 0x000fc8000bf05070 */
[----:B------:R-:W-:-:S06]  /*b560*/  UISETP.NE.AND.EX UP0, UPT, UR27, URZ, UPT, UP0 ;  /* 0x000000ff1b00728c */ /* 0x000fcc000bf05300 */
[----:B------:R-:W-:-:S13]  /*b570*/  PLOP3.LUT P5, PT, PT, PT, UP0, 0x80, 0x8 ;  /* 0x000000000008781c */ /* 0x000fda0003faf008 */
[----:B------:R-:W-:Y:S05]  /*b580*/  @!P5 BRA `(.L_x_3280) ;  /* 0x0000000800e0d947 */ /* 0x000fea0003800000 */
[----:B01----:R-:W2:Y:S01]  /*b590*/  LDL R180, [R1] ;  /* 0x0000000001b47983 */ /* 0x003ea20000100800 */
        /* <DEDUP_REMOVED lines=23> */
.L_x_3281:
        /* <DEDUP_REMOVED lines=22> */
.L_x_3282:
        /* <DEDUP_REMOVED lines=22> */
.L_x_3283:
        /* <DEDUP_REMOVED lines=22> */
.L_x_3284:
        /* <DEDUP_REMOVED lines=22> */
.L_x_3285:
        /* <DEDUP_REMOVED lines=22> */
.L_x_3286:
        /* <DEDUP_REMOVED lines=30> */
.L_x_3287:
        /* <DEDUP_REMOVED lines=20> */
.L_x_3280:
[----:B------:R-:W-:Y:S05]  /*c110*/  BRA.U !UP3, `(.L_x_3288) ;  /* 0x000000010b847547 */ /* 0x000fea000b800000 */
[----:B------:R2:W5:Y:S02]  /*c120*/  LDL R184, [R1] ;  /* 0x0000000001b87983 */ /* 0x0005640000100800 */
[----:B-----5:R-:W-:Y:S01]  /*c130*/  LOP3.LUT P0, RZ, R26, 0xff, RZ, 0xc0, !PT ;  /* 0x000000ff1aff7812 */ /* 0x020fe2000780c0ff */
[----:B------:R-:W-:Y:S01]  /*c140*/  BSSY.RECONVERGENT B1, `(.L_x_3289) ;  /* 0x000000d000017945 */ /* 0x000fe20003800200 */
[----:B01----:R-:W-:-:S11]  /*c150*/  HFMA2 R180, -RZ, RZ, 0, 0 ;  /* 0x00000000ffb47431 */ /* 0x003fd600000001ff */
[----:B--2---:R-:W-:Y:S05]  /*c160*/  @!P0 BRA `(.L_x_3290) ;  /* 0x0000000000288947 */ /* 0x004fea0003800000 */
        /* <DEDUP_REMOVED lines=10> */
.L_x_3290:
[----:B------:R-:W-:Y:S05]  /*c210*/  BSYNC.RECONVERGENT B1 ;  /* 0x0000000000017941 */ /* 0x000fea0003800200 */
.L_x_3289:
        /* <DEDUP_REMOVED lines=14> */
.L_x_3292:
[----:B------:R-:W-:Y:S05]  /*c300*/  BSYNC.RECONVERGENT B1 ;  /* 0x0000000000017941 */ /* 0x000fea0003800200 */
.L_x_3291:
[----:B------:R-:W-:-:S04]  /*c310*/  F2FP.F16.F32.PACK_AB R180, RZ, R180 ;  /* 0x000000b4ffb4723e */ /* 0x000fc800000000ff */
[----:B------:R-:W-:-:S07]  /*c320*/  PRMT R160, R180, 0x7610, R160 ;  /* 0x00007610b4a07816 */ /* 0x000fce00000000a0 */
.L_x_3288:
[----:B------:R-:W-:Y:S05]  /*c330*/  BRA.U !UP3, `(.L_x_3293) ;  /* 0x000000010b807547 */ /* 0x000fea000b800000 */
[----:B-----5:R-:W-:Y:S01]  /*c340*/  LOP3.LUT P0, RZ, R26, 0xff00, RZ, 0xc0, !PT ;  /* 0x0000ff001aff7812 */ /* 0x020fe2000780c0ff */
[----:B------:R-:W-:Y:S01]  /*c350*/  BSSY.RECONVERGENT B1, `(.L_x_3294) ;  /* 0x000000d000017945 */ /* 0x000fe20003800200 */
[----:B01----:R-:W-:-:S11]  /*c360*/  HFMA2 R180, -RZ, RZ, 0, 0 ;  /* 0x00000000ffb47431 */ /* 0x003fd600000001ff */
        /* <DEDUP_REMOVED lines=11> */
.L_x_3295:
[----:B------:R-:W-:Y:S05]  /*c420*/  BSYNC.RECONVERGENT B1 ;  /* 0x0000000000017941 */ /* 0x000fea0003800200 */
.L_x_3294:
        /* <DEDUP_REMOVED lines=14> */
.L_x_3297:
[----:B------:R-:W-:Y:S05]  /*c510*/  BSYNC.RECONVERGENT B1 ;  /* 0x0000000000017941 */ /* 0x000fea0003800200 */
.L_x_3296:
[----:B------:R-:W-:-:S04]  /*c520*/  F2FP.F16.F32.PACK_AB R180, RZ, R180 ;  /* 0x000000b4ffb4723e */ /* 0x000fc800000000ff */
[----:B------:R-:W-:-:S07]  /*c530*/  PRMT R160, R160, 0x5410, R180 ;  /* 0x00005410a0a07816 */ /* 0x000fce00000000b4 */
.L_x_3293:
[----:B------:R-:W-:Y:S05]  /*c540*/  BRA.U !UP3, `(.L_x_3298) ;  /* 0x000000010b807547 */ /* 0x000fea000b800000 */
[----:B-----5:R-:W-:Y:S01]  /*c550*/  LOP3.LUT P0, RZ, R26, 0xff0000, RZ, 0xc0, !PT ;  /* 0x00ff00001aff7812 */ /* 0x020fe2000780c0ff */
[----:B------:R-:W-:Y:S01]  /*c560*/  BSSY.RECONVERGENT B1, `(.L_x_3299) ;  /* 0x000000d000017945 */ /* 0x000fe20003800200 */
[----:B01----:R-:W-:-:S11]  /*c570*/  HFMA2 R180, -RZ, RZ, 0, 0 ;  /* 0x00000000ffb47431 */ /* 0x003fd600000001ff */
        /* <DEDUP_REMOVED lines=11> */
.L_x_3300:
[----:B------:R-:W-:Y:S05]  /*c630*/  BSYNC.RECONVERGENT B1 ;  /* 0x0000000000017941 */ /* 0x000fea0003800200 */
.L_x_3299:
        /* <DEDUP_REMOVED lines=14> */
.L_x_3302:
[----:B------:R-:W-:Y:S05]  /*c720*/  BSYNC.RECONVERGENT B1 ;  /* 0x0000000000017941 */ /* 0x000fea0003800200 */
.L_x_3301:
[----:B------:R-:W-:-:S04]  /*c730*/  F2FP.F16.F32.PACK_AB R180, RZ, R180 ;  /* 0x000000b4ffb4723e */ /* 0x000fc800000000ff */
[----:B------:R-:W-:-:S07]  /*c740*/  PRMT R161, R180, 0x7610, R161 ;  /* 0x00007610b4a17816 */ /* 0x000fce00000000a1 */
.L_x_3298:
        /* <DEDUP_REMOVED lines=15> */
.L_x_3305:
[----:B------:R-:W-:Y:S05]  /*c840*/  BSYNC.RECONVERGENT B1 ;  /* 0x0000000000017941 */ /* 0x000fea0003800200 */
.L_x_3304:
        /* <DEDUP_REMOVED lines=14> */
.L_x_3307:
[----:B------:R-:W-:Y:S05]  /*c930*/  BSYNC.RECONVERGENT B1 ;  /* 0x0000000000017941 */ /* 0x000fea0003800200 */
.L_x_3306:
[----:B------:R-:W-:-:S04]  /*c940*/  F2FP.F16.F32.PACK_AB R180, RZ, R180 ;  /* 0x000000b4ffb4723e */ /* 0x000fc800000000ff */
[----:B------:R-:W-:-:S07]  /*c950*/  PRMT R161, R161, 0x5410, R180 ;  /* 0x00005410a1a17816 */ /* 0x000fce00000000b4 */
.L_x_3303:
        /* <DEDUP_REMOVED lines=15> */
.L_x_3310:
[----:B------:R-:W-:Y:S05]  /*ca50*/  BSYNC.RECONVERGENT B1 ;  /* 0x0000000000017941 */ /* 0x000fea0003800200 */
.L_x_3309:
        /* <DEDUP_REMOVED lines=14> */
.L_x_3312:
[----:B------:R-:W-:Y:S05]  /*cb40*/  BSYNC.RECONVERGENT B1 ;  /* 0x0000000000017941 */ /* 0x000fea0003800200 */
.L_x_3311:
[----:B------:R-:W-:-:S04]  /*cb50*/  F2FP.F16.F32.PACK_AB R180, RZ, R180 ;  /* 0x000000b4ffb4723e */ /* 0x000fc800000000ff */
[----:B------:R-:W-:-:S07]  /*cb60*/  PRMT R162, R180, 0x7610, R162 ;  /* 0x00007610b4a27816 */ /* 0x000fce00000000a2 */
.L_x_3308:
        /* <DEDUP_REMOVED lines=15> */
.L_x_3315:
[----:B------:R-:W-:Y:S05]  /*cc60*/  BSYNC.RECONVERGENT B1 ;  /* 0x0000000000017941 */ /* 0x000fea0003800200 */
.L_x_3314:
        /* <DEDUP_REMOVED lines=14> */
.L_x_3317:
[----:B------:R-:W-:Y:S05]  /*cd50*/  BSYNC.RECONVERGENT B1 ;  /* 0x0000000000017941 */ /* 0x000fea0003800200 */
.L_x_3316:
[----:B------:R-:W-:-:S04]  /*cd60*/  F2FP.F16.F32.PACK_AB R180, RZ, R180 ;  /* 0x000000b4ffb4723e */ /* 0x000fc800000000ff */
[----:B------:R-:W-:-:S07]  /*cd70*/  PRMT R162, R162, 0x5410, R180 ;  /* 0x00005410a2a27816 */ /* 0x000fce00000000b4 */
.L_x_3313:
        /* <DEDUP_REMOVED lines=15> */
.L_x_3320:
[----:B------:R-:W-:Y:S05]  /*ce70*/  BSYNC.RECONVERGENT B1 ;  /* 0x0000000000017941 */ /* 0x000fea0003800200 */
.L_x_3319:
        /* <DEDUP_REMOVED lines=14> */
.L_x_3322:
[----:B------:R-:W-:Y:S05]  /*cf60*/  BSYNC.RECONVERGENT B1 ;  /* 0x0000000000017941 */ /* 0x000fea0003800200 */
.L_x_3321:
[----:B------:R-:W-:-:S04]  /*cf70*/  F2FP.F16.F32.PACK_AB R180, RZ, R180 ;  /* 0x000000b4ffb4723e */ /* 0x000fc800000000ff */
[----:B------:R-:W-:-:S07]  /*cf80*/  PRMT R163, R180, 0x7610, R163 ;  /* 0x00007610b4a37816 */ /* 0x000fce00000000a3 */
.L_x_3318:
[----:B------:R-:W-:Y:S05]  /*cf90*/  BRA.U !UP3, `(.L_x_3272) ;  /* 0x000000010b847547 */ /* 0x000fea000b800000 */
[----:B-----5:R-:W-:Y:S01]  /*cfa0*/  ISETP.GE.U32.AND P0, PT, R26, RZ, PT ;  /* 0x000000ff1a00720c */ /* 0x020fe20003f06070 */
[----:B------:R-:W-:Y:S01]  /*cfb0*/  BSSY.RECONVERGENT B1, `(.L_x_3323) ;  /* 0x000000e000017945 */ /* 0x000fe20003800200 */
[----:B01----:R-:W-:Y:S02]  /*cfc0*/  HFMA2 R180, -RZ, RZ, 0, 0 ;  /* 0x00000000ffb47431 */ /* 0x003fe400000001ff */
        /* <DEDUP_REMOVED lines=12> */
.L_x_3324:
[----:B------:R-:W-:Y:S05]  /*d090*/  BSYNC.RECONVERGENT B1 ;  /* 0x0000000000017941 */ /* 0x000fea0003800200 */
.L_x_3323:
        /* <DEDUP_REMOVED lines=14> */
.L_x_3326:
[----:B------:R-:W-:Y:S05]  /*d180*/  BSYNC.RECONVERGENT B1 ;  /* 0x0000000000017941 */ /* 0x000fea0003800200 */
.L_x_3325:
[----:B------:R-:W-:-:S04]  /*d190*/  F2FP.F16.F32.PACK_AB R180, RZ, R180 ;  /* 0x000000b4ffb4723e */ /* 0x000fc800000000ff */
[----:B------:R-:W-:-:S07]  /*d1a0*/  PRMT R163, R163, 0x5410, R180 ;  /* 0x00005410a3a37816 */ /* 0x000fce00000000b4 */
.L_x_3272:
[----:B01----:R-:W0:Y:S01]  /*d1b0*/  @P5 LDC.64 R180, c[0x0][0x478] ;  /* 0x00011e00ffb45b82 */ /* 0x003e220000000a00 */
        /* <DEDUP_REMOVED lines=10> */
.L_x_3261:
[----:B------:R-:W-:Y:S05]  /*d260*/  BSYNC.RECONVERGENT B0 ;  /* 0x0000000000007941 */ /* 0x000fea0003800200 */
.L_x_3260:
        /* <DEDUP_REMOVED lines=8> */
.L_x_3329:
[----:B------:R-:W-:Y:S05]  /*d2f0*/  BRA.U !UP0, `(.L_x_3330) ;  /* 0x0000001108b87547 */ /* 0x000fea000b800000 */
[----:B------:R-:W-:-:S04]  /*d300*/  UISETP.NE.U32.AND UP0, UPT, UR26, URZ, UPT ;  /* 0x000000ff1a00728c */ /* 0x000fc8000bf05070 */
[----:B------:R-:W-:-:S06]  /*d310*/  UISETP.NE.AND.EX UP0, UPT, UR27, URZ, UPT, UP0 ;  /* 0x000000ff1b00728c */ /* 0x000fcc000bf05300 */
[----:B------:R-:W-:-:S13]  /*d320*/  PLOP3.LUT P5, PT, PT, PT, UP0, 0x80, 0x8 ;  /* 0x000000000008781c */ /* 0x000fda0003faf008 */
[----:B------:R-:W-:Y:S05]  /*d330*/  @!P5 BRA `(.L_x_3331) ;  /* 0x00000008005cd947 */ /* 0x000fea0003800000 */
[----:B------:R-:W-:Y:S01]  /*d340*/  ISETP.LT.AND P0, PT, RZ, UR33, PT ;  /* 0x00000021ff007c0c */ /* 0x000fe2000bf01270 */
[--C-:B-----5:R-:W-:Y:S01]  /*d350*/  HADD2.F32 R80, -RZ, R172.reuse.H1_H1 ;  /* 0x300000acff507230 */ /* 0x120fe20000004100 */
[----:B------:R-:W-:Y:S01]  /*d360*/  MOV R81, UR8 ;  /* 0x0000000800517c02 */ /* 0x000fe20008000f00 */
[----:B012---:R-:W-:Y:S01]  /*d370*/  HADD2.F32 R180, -RZ, R172.H0_H0 ;  /* 0x200000acffb47230 */ /* 0x007fe20000004100 */
[----:B------:R-:W-:-:S09]  /*d380*/  MOV R82, UR8 ;  /* 0x0000000800527c02 */ /* 0x000fd20008000f00 */
        /* <DEDUP_REMOVED lines=19> */
.L_x_3332:
        /* <DEDUP_REMOVED lines=13> */
.L_x_3333:
        /* <DEDUP_REMOVED lines=18> */
.L_x_3334:
        /* <DEDUP_REMOVED lines=18> */
.L_x_3335:
        /* <DEDUP_REMOVED lines=18> */
.L_x_3336:
        /* <DEDUP_REMOVED lines=18> */
.L_x_3337:
        /* <DEDUP_REMOVED lines=26> */
.L_x_3338:
        /* <DEDUP_REMOVED lines=16> */
.L_x_3331:
[----:B------:R-:W-:Y:S01]  /*dcb0*/  ISETP.LT.AND P0, PT, RZ, UR33, PT ;  /* 0x00000021ff007c0c */ /* 0x000fe2000bf01270 */
[----:B------:R-:W-:-:S12]  /*dcc0*/  BRA.U !UP3, `(.L_x_3340) ;  /* 0x000000010b447547 */ /* 0x000fd8000b800000 */
[----:B012---:R-:W-:Y:S01]  /*dcd0*/  MOV R180, UR8 ;  /* 0x0000000800b47c02 */ /* 0x007fe20008000f00 */
        /* <DEDUP_REMOVED lines=16> */
.L_x_3340:
[----:B------:R-:W-:Y:S05]  /*dde0*/  BRA.U !UP3, `(.L_x_3341) ;  /* 0x000000010b447547 */ /* 0x000fea000b800000 */
[----:B012---:R-:W-:Y:S01]  /*ddf0*/  MOV R180, UR8 ;  /* 0x0000000800b47c02 */ /* 0x007fe20008000f00 */
        /* <DEDUP_REMOVED lines=16> */
.L_x_3341:
[----:B------:R-:W-:Y:S05]  /*df00*/  BRA.U !UP3, `(.L_x_3342) ;  /* 0x000000010b447547 */ /* 0x000fea000b800000 */
        /* <DEDUP_REMOVED lines=17> */
.L_x_3342:
        /* <DEDUP_REMOVED lines=18> */
.L_x_3343:
        /* <DEDUP_REMOVED lines=18> */
.L_x_3344:
        /* <DEDUP_REMOVED lines=18> */
.L_x_3345:
        /* <DEDUP_REMOVED lines=18> */
.L_x_3346:
[----:B------:R-:W-:Y:S05]  /*e4a0*/  BRA.U !UP3, `(.L_x_3339) ;  /* 0x0000001d0b5c7547 */ /* 0x000fea000b800000 */
[----:B012---:R-:W-:Y:S01]  /*e4b0*/  MOV R180, UR8 ;  /* 0x0000000800b47c02 */ /* 0x007fe20008000f00 */
        /* <DEDUP_REMOVED lines=18> */
.L_x_3330:
        /* <DEDUP_REMOVED lines=13> */
[----:B------:R-:W-:Y:S02]  /*e6b0*/  @P6 HADD2.F32 R82, -RZ, R164.H0_H0 ;  /* 0x200000a4ff526230 */ /* 0x000fe40000004100 */
[----:B---3--:R-:W-:-:S04]  /*e6c0*/  @P6 FMUL.FTZ R81, R81, R184 ;  /* 0x000000b851516220 */ /* 0x008fc80000410000 */
[----:B------:R-:W-:Y:S01]  /*e6d0*/  @P6 FMUL.FTZ R80, R81, R80 ;  /* 0x0000005051506220 */ /* 0x000fe20000410000 */
[----:B------:R-:W-:-:S03]  /*e6e0*/  HFMA2 R81, -RZ, RZ, 0, 0 ;  /* 0x00000000ff517431 */ /* 0x000fc600000001ff */
[----:B------:R-:W-:Y:S01]  /*e6f0*/  @P6 FMUL.FTZ R81, R82, R80 ;  /* 0x0000005052516220 */ /* 0x000fe20000410000 */
[----:B------:R-:W-:-:S03]  /*e700*/  @P6 HADD2.F32 R82, -RZ, R60.H0_H0 ;  /* 0x2000003cff526230 */ /* 0x000fc60000004100 */
[----:B------:R-:W-:Y:S02]  /*e710*/  FADD.FTZ R140, R140, R81 ;  /* 0x000000518c8c7221 */ /* 0x000fe40000010000 */
[----:B------:R-:W3:Y:S02]  /*e720*/  @P6 LDC.64 R80, c[0x0][0x408] ;  /* 0x00010200ff506b82 */ /* 0x000ee40000000a00 */
[----:B---3--:R-:W-:-:S04]  /*e730*/  @P6 FMUL.FTZ R81, R81, R184 ;  /* 0x000000b851516220 */ /* 0x008fc80000410000 */
[----:B------:R-:W-:Y:S01]  /*e740*/  @P6 FMUL.FTZ R80, R81, R80 ;  /* 0x0000005051506220 */ /* 0x000fe20000410000 */
[----:B------:R-:W-:-:S03]  /*e750*/  MOV R81, RZ ;  /* 0x000000ff00517202 */ /* 0x000fc60000000f00 */
[----:B------:R-:W-:-:S05]  /*e760*/  @P6 FMUL.FTZ R81, R82, R80 ;  /* 0x0000005052516220 */ /* 0x000fca0000410000 */
[----:B------:R-:W-:-:S04]  /*e770*/  F2FP.F16.F32.PACK_AB R81, RZ, R81 ;  /* 0x00000051ff51723e */ /* 0x000fc800000000ff */
[----:B012---:R-:W-:-:S07]  /*e780*/  PRMT R160, R81, 0x7610, R160 ;  /* 0x0000761051a07816 */ /* 0x007fce00000000a0 */
.L_x_3348:
[----:B------:R-:W-:-:S05]  /*e790*/  MOV R80, UR8 ;  /* 0x0000000800507c02 */ /* 0x000fca0008000f00 */
[----:B------:R-:W-:-:S04]  /*e7a0*/  FFMA.FTZ R80, R237, R80, UR10 ;  /* 0x0000000aed507e23 */ /* 0x000fc80008010050 */
[----:B------:R-:W-:-:S04]  /*e7b0*/  FADD.FTZ R80, R242, -R80 ;  /* 0x80000050f2507221 */ /* 0x000fc80000010000 */
[----:B------:R-:W-:-:S05]  /*e7c0*/  FMUL.FTZ R80, R80, UR32 ;  /* 0x0000002050507c20 */ /* 0x000fca0008410000 */
[----:B012---:R-:W-:Y:S01]  /*e7d0*/  FSEL R181, R80, RZ, P0 ;  /* 0x000000ff50b57208 */ /* 0x007fe20000000000 */
        /* <DEDUP_REMOVED lines=17> */
.L_x_3349:
        /* <DEDUP_REMOVED lines=22> */
.L_x_3350:
        /* <DEDUP_REMOVED lines=22> */
.L_x_3351:
        /* <DEDUP_REMOVED lines=22> */
.L_x_3352:
        /* <DEDUP_REMOVED lines=22> */
.L_x_3353:
        /* <DEDUP_REMOVED lines=30> */
.L_x_3354:
        /* <DEDUP_REMOVED lines=20> */
.L_x_3347:
[----:B------:R-:W-:Y:S05]  /*f190*/  BRA.U !UP3, `(.L_x_3355) ;  /* 0x000000010b807547 */ /* 0x000fea000b800000 */
[----:B-----5:R-:W-:Y:S01]  /*f1a0*/  LOP3.LUT P0, RZ, R188, 0xff, RZ, 0xc0, !PT ;  /* 0x000000ffbcff7812 */ /* 0x020fe2000780c0ff */
[----:B------:R-:W-:Y:S01]  /*f1b0*/  BSSY.RECONVERGENT B1, `(.L_x_3356) ;  /* 0x000000d000017945 */ /* 0x000fe20003800200 */
[----:B012---:R-:W-:-:S11]  /*f1c0*/  HFMA2 R180, -RZ, RZ, 0, 0 ;  /* 0x00000000ffb47431 */ /* 0x007fd600000001ff */
        /* <DEDUP_REMOVED lines=11> */
.L_x_3357:
[----:B------:R-:W-:Y:S05]  /*f280*/  BSYNC.RECONVERGENT B1 ;  /* 0x0000000000017941 */ /* 0x000fea0003800200 */
.L_x_3356:
        /* <DEDUP_REMOVED lines=14> */
.L_x_3359:
[----:B------:R-:W-:Y:S05]  /*f370*/  BSYNC.RECONVERGENT B1 ;  /* 0x0000000000017941 */ /* 0x000fea0003800200 */
.L_x_3358:
[----:B------:R-:W-:-:S04]  /*f380*/  F2FP.F16.F32.PACK_AB R180, RZ, R180 ;  /* 0x000000b4ffb4723e */ /* 0x000fc800000000ff */
[----:B------:R-:W-:-:S07]  /*f390*/  PRMT R160, R180, 0x7610, R160 ;  /* 0x00007610b4a07816 */ /* 0x000fce00000000a0 */
.L_x_3355:
[----:B------:R-:W-:Y:S05]  /*f3a0*/  BRA.U !UP3, `(.L_x_3360) ;  /* 0x000000010b807547 */ /* 0x000fea000b800000 */
[----:B-----5:R-:W-:Y:S01]  /*f3b0*/  LOP3.LUT P0, RZ, R188, 0xff00, RZ, 0xc0, !PT ;  /* 0x0000ff00bcff7812 */ /* 0x020fe2000780c0ff */
[----:B------:R-:W-:Y:S01]  /*f3c0*/  BSSY.RECONVERGENT B1, `(.L_x_3361) ;  /* 0x000000d000017945 */ /* 0x000fe20003800200 */
[----:B012---:R-:W-:-:S11]  /*f3d0*/  HFMA2 R180, -RZ, RZ, 0, 0 ;  /* 0x00000000ffb47431 */ /* 0x007fd600000001ff */
        /* <DEDUP_REMOVED lines=11> */
.L_x_3362:
[----:B------:R-:W-:Y:S05]  /*f490*/  BSYNC.RECONVERGENT B1 ;  /* 0x0000000000017941 */ /* 0x000fea0003800200 */
.L_x_3361:
        /* <DEDUP_REMOVED lines=14> */
.L_x_3364:
[----:B------:R-:W-:Y:S05]  /*f580*/  BSYNC.RECONVERGENT B1 ;  /* 0x0000000000017941 */ /* 0x000fea0003800200 */
.L_x_3363:
[----:B------:R-:W-:-:S04]  /*f590*/  F2FP.F16.F32.PACK_AB R180, RZ, R180 ;  /* 0x000000b4ffb4723e */ /* 0x000fc800000000ff */
[----:B------:R-:W-:-:S07]  /*f5a0*/  PRMT R160, R160, 0x5410, R180 ;  /* 0x00005410a0a07816 */ /* 0x000fce00000000b4 */
.L_x_3360:
        /* <DEDUP_REMOVED lines=15> */
.L_x_3367:
[----:B------:R-:W-:Y:S05]  /*f6a0*/  BSYNC.RECONVERGENT B1 ;  /* 0x0000000000017941 */ /* 0x000fea0003800200 */
.L_x_3366:
        /* <DEDUP_REMOVED lines=14> */
.L_x_3369:
[----:B------:R-:W-:Y:S05]  /*f790*/  BSYNC.RECONVERGENT B1 ;  /* 0x0000000000017941 */ /* 0x000fea0003800200 */
.L_x_3368:
[----:B------:R-:W-:-:S04]  /*f7a0*/  F2FP.F16.F32.PACK_AB R180, RZ, R180 ;  /* 0x000000b4ffb4723e */ /* 0x000fc800000000ff */
[----:B------:R-:W-:-:S07]  /*f7b0*/  PRMT R161, R180, 0x7610, R161 ;  /* 0x00007610b4a17816 */ /* 0x000fce00000000a1 */
.L_x_3365:
        /* <DEDUP_REMOVED lines=15> */
.L_x_3372:
[----:B------:R-:W-:Y:S05]  /*f8b0*/  BSYNC.RECONVERGENT B1 ;  /* 0x0000000000017941 */ /* 0x000fea0003800200 */
.L_x_3371:
        /* <DEDUP_REMOVED lines=14> */
.L_x_3374:
[----:B------:R-:W-:Y:S05]  /*f9a0*/  BSYNC.RECONVERGENT B1 ;  /* 0x0000000000017941 */ /* 0x000fea0003800200 */
.L_x_3373:
[----:B------:R-:W-:-:S04]  /*f9b0*/  F2FP.F16.F32.PACK_AB R180, RZ, R180 ;  /* 0x000000b4ffb4723e */ /* 0x000fc800000000ff */
[----:B------:R-:W-:-:S07]  /*f9c0*/  PRMT R161, R161, 0x5410, R180 ;  /* 0x00005410a1a17816 */ /* 0x000fce00000000b4 */
.L_x_3370:
        /* <DEDUP_REMOVED lines=15> */
.L_x_3377:
[----:B------:R-:W-:Y:S05]  /*fac0*/  BSYNC.RECONVERGENT B1 ;  /* 0x0000000000017941 */ /* 0x000fea0003800200 */
.L_x_3376:
        /* <DEDUP_REMOVED lines=14> */
.L_x_3379:
[----:B------:R-:W-:Y:S05]  /*fbb0*/  BSYNC.RECONVERGENT B1 ;  /* 0x0000000000017941 */ /* 0x000fea0003800200 */
.L_x_3378:
[----:B------:R-:W-:-:S04]  /*fbc0*/  F2FP.F16.F32.PACK_AB R180, RZ, R180 ;  /* 0x000000b4ffb4723e */ /* 0x000fc800000000ff */
[----:B------:R-:W-:-:S07]  /*fbd0*/  PRMT R162, R180, 0x7610, R162 ;  /* 0x00007610b4a27816 */ /* 0x000fce00000000a2 */
.L_x_3375:
        /* <DEDUP_REMOVED lines=15> */
.L_x_3382:
[----:B------:R-:W-:Y:S05]  /*fcd0*/  BSYNC.RECONVERGENT B1 ;  /* 0x0000000000017941 */ /* 0x000fea0003800200 */
.L_x_3381:
        /* <DEDUP_REMOVED lines=14> */
.L_x_3384:
[----:B------:R-:W-:Y:S05]  /*fdc0*/  BSYNC.RECONVERGENT B1 ;  /* 0x0000000000017941 */ /* 0x000fea0003800200 */
.L_x_3383:
[----:B------:R-:W-:-:S04]  /*fdd0*/  F2FP.F16.F32.PACK_AB R180, RZ, R180 ;  /* 0x000000b4ffb4723e */ /* 0x000fc800000000ff */
[----:B------:R-:W-:-:S07]  /*fde0*/  PRMT R162, R162, 0x5410, R180 ;  /* 0x00005410a2a27816 */ /* 0x000fce00000000b4 */
.L_x_3380:
        /* <DEDUP_REMOVED lines=15> */
.L_x_3387:
[----:B------:R-:W-:Y:S05]  /*fee0*/  BSYNC.RECONVERGENT B1 ;  /* 0x0000000000017941 */ /* 0x000fea0003800200 */
.L_x_3386:
        /* <DEDUP_REMOVED lines=14> */
.L_x_3389:
[----:B------:R-:W-:Y:S05]  /*ffd0*/  BSYNC.RECONVERGENT B1 ;  /* 0x0000000000017941 */ /* 0x000fea0003800200 */
.L_x_3388:
[----:B------:R-:W-:-:S04]  /*ffe0*/  F2FP.F16.F32.PACK_AB R180, RZ, R180 ;  /* 0x000000b4ffb4723e */ /* 0x000fc800000000ff */
[----:B------:R-:W-:-:S07]  /*fff0*/  PRMT R163, R180, 0x7610, R163 ;  /* 0x00007610b4a37816 */ /* 0x000fce00000000a3 */
.L_x_3385:
[----:B------:R-:W-:Y:S05]  /*10000*/  BRA.U !UP3, `(.L_x_3339) ;  /* 0x000000010b847547 */ /* 0x000fea000b800000 */
[----:B-----5:R-:W-:Y:S01]  /*10010*/  ISETP.GE.U32.AND P0, PT, R188, RZ, PT ;  /* 0x000000ffbc00720c */ /* 0x020fe20003f06070 */
[----:B------:R-:W-:Y:S01]  /*10020*/  BSSY.RECONVERGENT B1, `(.L_x_3390) ;  /* 0x000000e000017945 */ /* 0x000fe20003800200 */
[----:B012---:R-:W-:Y:S02]  /*10030*/  HFMA2 R180, -RZ, RZ, 0, 0 ;  /* 0x00000000ffb47431 */ /* 0x007fe400000001ff */
        /* <DEDUP_REMOVED lines=12> */
.L_x_3391:
[----:B------:R-:W-:Y:S05]  /*10100*/  BSYNC.RECONVERGENT B1 ;  /* 0x0000000000017941 */ /* 0x000fea0003800200 */
.L_x_3390:
        /* <DEDUP_REMOVED lines=14> */
.L_x_3393:
[----:B------:R-:W-:Y:S05]  /*101f0*/  BSYNC.RECONVERGENT B1 ;  /* 0x0000000000017941 */ /* 0x000fea0003800200 */
.L_x_3392:
[----:B------:R-:W-:-:S04]  /*10200*/  F2FP.F16.F32.PACK_AB R180, RZ, R180 ;  /* 0x000000b4ffb4723e */ /* 0x000fc800000000ff */
[----:B------:R-:W-:-:S07]  /*10210*/  PRMT R163, R163, 0x5410, R180 ;  /* 0x00005410a3a37816 */ /* 0x000fce00000000b4 */
.L_x_3339:
[----:B012---:R-:W0:Y:S01]  /*10220*/  @P5 LDC.64 R180, c[0x0][0x478] ;  /* 0x00011e00ffb45b82 */ /* 0x007e220000000a00 */
        /* <DEDUP_REMOVED lines=10> */
.L_x_3328:
[----:B------:R-:W-:Y:S05]  /*102d0*/  BSYNC.RECONVERGENT B0 ;  /* 0x0000000000007941 */ /* 0x000fea0003800200 */
.L_x_3327:
        /* <DEDUP_REMOVED lines=10> */
.L_x_3396:
        /* <DEDUP_REMOVED lines=29> */
.L_x_3399:
        /* <DEDUP_REMOVED lines=13> */
.L_x_3400:
        /* <DEDUP_REMOVED lines=18> */
.L_x_3401:
        /* <DEDUP_REMOVED lines=18> */
.L_x_3402:
[----:B------:R-:W-:Y:S01]  /*10860*/  MOV R82, UR8 ;  /* 0x0000000800527c02 */ /* 0x000fe20008000f00 */
[----:B------:R-:W-:-:S04]  /*10870*/  HADD2.F32 R184, -RZ, R178.H0_H0 ;  /* 0x200000b2ffb87230 */ /* 0x000fc80000004100 */
        /* <DEDUP_REMOVED lines=16> */
.L_x_3403:
[----:B------:R-:W-:-:S05]  /*10980*/  MOV R82, UR8 ;  /* 0x0000000800527c02 */ /* 0x000fca0008000f00 */
[----:B------:R-:W-:-:S04]  /*10990*/  @P5 FFMA.FTZ R82, R202, R82, UR10 ;  /* 0x0000000aca525e23 */ /* 0x000fc80008010052 */
[----:B------:R-:W-:Y:S01]  /*109a0*/  @P5 FADD.FTZ R83, R203, -R82 ;  /* 0x80000052cb535221 */ /* 0x000fe20000010000 */
[----:B------:R-:W-:-:S05]  /*109b0*/  HADD2.F32 R82, -RZ, R178.H1_H1 ;  /* 0x300000b2ff527230 */ /* 0x000fca0000004100 */
        /* <DEDUP_REMOVED lines=14> */
.L_x_3404:
[----:B------:R-:W2:Y:S04]  /*10aa0*/  LDL R187, [R1+0x10] ;  /* 0x0000100001bb7983 */ /* 0x000ea80000100800 */
[----:B------:R-:W3:Y:S01]  /*10ab0*/  LDL R186, [R1+0xc] ;  /* 0x00000c0001ba7983 */ /* 0x000ee20000100800 */
[----:B------:R-:W-:Y:S02]  /*10ac0*/  F2FP.F16.F32.PACK_AB R80, R80, R180 ;  /* 0x000000b45050723e */ /* 0x000fe400000000ff */
[----:B------:R-:W-:Y:S02]  /*10ad0*/  MOV R83, UR8 ;  /* 0x0000000800537c02 */ /* 0x000fe40008000f00 */
[----:B------:R-:W-:Y:S02]  /*10ae0*/  MOV R180, UR8 ;  /* 0x0000000800b47c02 */ /* 0x000fe40008000f00 */
[----:B------:R-:W-:Y:S01]  /*10af0*/  F2FP.F16.F32.PACK_AB R81, R181, R81 ;  /* 0x00000051b551723e */ /* 0x000fe200000000ff */
[----:B------:R-:W-:Y:S01]  /*10b00*/  @P5 FFMA.FTZ R83, R204, R83, UR10 ;  /* 0x0000000acc535e23 */ /* 0x000fe20008010053 */
[----:B------:R-:W-:-:S03]  /*10b10*/  F2FP.F16.F32.PACK_AB R82, R82, R184 ;  /* 0x000000b85252723e */ /* 0x000fc600000000ff */
[----:B------:R-:W-:Y:S01]  /*10b20*/  @P5 FADD.FTZ R185, R205, -R83 ;  /* 0x80000053cdb95221 */ /* 0x000fe20000010000 */
[----:B------:R-:W-:-:S05]  /*10b30*/  HADD2.F32 R83, -RZ, R179.H0_H0 ;  /* 0x200000b3ff537230 */ /* 0x000fca0000004100 */
[----:B------:R-:W-:Y:S01]  /*10b40*/  @P5 FFMA.FTZ R83, R185, UR32, R83 ;  /* 0x00000020b9535c23 */ /* 0x000fe20008010053 */
[----:B--2---:R-:W-:-:S04]  /*10b50*/  @P5 FFMA.FTZ R180, R187, R180, UR10 ;  /* 0x0000000abbb45e23 */ /* 0x004fc800080100b4 */
[----:B---3--:R-:W-:Y:S01]  /*10b60*/  @P5 FADD.FTZ R181, R186, -R180 ;  /* 0x800000b4bab55221 */ /* 0x008fe20000010000 */
[----:B------:R-:W-:-:S05]  /*10b70*/  HADD2.F32 R180, -RZ, R179.H1_H1 ;  /* 0x300000b3ffb47230 */ /* 0x000fca0000004100 */
        /* <DEDUP_REMOVED lines=14> */
.L_x_3405:
        /* <DEDUP_REMOVED lines=16> */
.L_x_3398:
        /* <DEDUP_REMOVED lines=19> */
.L_x_3407:
        /* <DEDUP_REMOVED lines=18> */
.L_x_3408:
        /* <DEDUP_REMOVED lines=18> */
.L_x_3409:
        /* <DEDUP_REMOVED lines=18> */
.L_x_3410:
        /* <DEDUP_REMOVED lines=18> */
.L_x_3411:
        /* <DEDUP_REMOVED lines=18> */
.L_x_3412:
        /* <DEDUP_REMOVED lines=18> */
.L_x_3413:
[----:B------:R-:W-:Y:S05]  /*11550*/  BRA.U !UP3, `(.L_x_3406) ;  /* 0x0000001d0b307547 */ /* 0x000fea000b800000 */
[----:B------:R-:W2:Y:S04]  /*11560*/  LDL R184, [R1+0x10] ;  /* 0x0000100001b87983 */ /* 0x000ea80000100800 */
[----:B------:R-:W3:Y:S01]  /*11570*/  LDL R181, [R1+0xc] ;  /* 0x00000c0001b57983 */ /* 0x000ee20000100800 */
[----:B------:R-:W-:-:S05]  /*11580*/  MOV R180, UR8 ;  /* 0x0000000800b47c02 */ /* 0x000fca0008000f00 */
[----:B--2---:R-:W-:-:S04]  /*11590*/  @P5 FFMA.FTZ R180, R184, R180, UR10 ;  /* 0x0000000ab8b45e23 */ /* 0x004fc800080100b4 */
[----:B---3--:R-:W-:Y:S01]  /*115a0*/  @P5 FADD.FTZ R180, R181, -R180 ;  /* 0x800000b4b5b45221 */ /* 0x008fe20000010000 */
[----:B-----5:R-:W-:-:S05]  /*115b0*/  HADD2.F32 R181, -RZ, R179.H1_H1 ;  /* 0x300000b3ffb57230 */ /* 0x020fca0000004100 */
        /* <DEDUP_REMOVED lines=15> */
.L_x_3397:
        /* <DEDUP_REMOVED lines=27> */
.L_x_3415:
        /* <DEDUP_REMOVED lines=22> */
.L_x_3416:
        /* <DEDUP_REMOVED lines=22> */
.L_x_3417:
        /* <DEDUP_REMOVED lines=22> */
.L_x_3418:
        /* <DEDUP_REMOVED lines=22> */
.L_x_3419:
        /* <DEDUP_REMOVED lines=22> */
.L_x_3420:
[----:B------:R-:W2:Y:S04]  /*11f40*/  LDL R187, [R1+0x10] ;  /* 0x0000100001bb7983 */ /* 0x000ea80000100800 */
[----:B------:R-:W3:Y:S01]  /*11f50*/  LDL R186, [R1+0xc] ;  /* 0x00000c0001ba7983 */ /* 0x000ee20000100800 */
[----:B------:R-:W-:Y:S02]  /*11f60*/  F2FP.F16.F32.PACK_AB R81, R83, R180 ;  /* 0x000000b45351723e */ /* 0x000fe400000000ff */
[----:B------:R-:W-:Y:S02]  /*11f70*/  MOV R83, UR8 ;  /* 0x0000000800537c02 */ /* 0x000fe40008000f00 */
[----:B------:R-:W-:Y:S02]  /*11f80*/  MOV R180, UR8 ;  /* 0x0000000800b47c02 */ /* 0x000fe40008000f00 */
[----:B------:R-:W-:Y:S01]  /*11f90*/  F2FP.F16.F32.PACK_AB R80, R181, R184 ;  /* 0x000000b8b550723e */ /* 0x000fe200000000ff */
[----:B------:R-:W-:Y:S01]  /*11fa0*/  FFMA.FTZ R83, R204, R83, UR10 ;  /* 0x0000000acc537e23 */ /* 0x000fe20008010053 */
[----:B------:R-:W-:-:S03]  /*11fb0*/  F2FP.F16.F32.PACK_AB R82, R185, R82 ;  /* 0x00000052b952723e */ /* 0x000fc600000000ff */
        /* <DEDUP_REMOVED lines=24> */
.L_x_3421:
[----:B------:R-:W-:Y:S01]  /*12140*/  F2FP.F16.F32.PACK_AB R83, R184, R83 ;  /* 0x00000053b853723e */ /* 0x000fe200000000ff */
[----:B------:R-:W-:Y:S06]  /*12150*/  BRA.U !UP3, `(.L_x_3406) ;  /* 0x000000110b307547 */ /* 0x000fec000b800000 */
[----:B-----5:R-:W-:Y:S01]  /*12160*/  ISETP.GE.U32.AND P5, PT, R190, RZ, PT ;  /* 0x000000ffbe00720c */ /* 0x020fe20003fa6070 */
        /* <DEDUP_REMOVED lines=13> */
.L_x_3414:
        /* <DEDUP_REMOVED lines=15> */
.L_x_3424:
[----:B------:R-:W-:Y:S05]  /*12330*/  BSYNC.RECONVERGENT B1 ;  /* 0x0000000000017941 */ /* 0x000fea0003800200 */
.L_x_3423:
        /* <DEDUP_REMOVED lines=14> */
.L_x_3426:
[----:B------:R-:W-:Y:S05]  /*12420*/  BSYNC.RECONVERGENT B1 ;  /* 0x0000000000017941 */ /* 0x000fea0003800200 */
.L_x_3425:
[----:B------:R-:W-:-:S04]  /*12430*/  F2FP.F16.F32.PACK_AB R180, RZ, R180 ;  /* 0x000000b4ffb4723e */ /* 0x000fc800000000ff */
[----:B------:R-:W-:-:S07]  /*12440*/  PRMT R160, R180, 0x7610, R160 ;  /* 0x00007610b4a07816 */ /* 0x000fce00000000a0 */
.L_x_3422:
        /* <DEDUP_REMOVED lines=15> */
.L_x_3429:
[----:B------:R-:W-:Y:S05]  /*12540*/  BSYNC.RECONVERGENT B1 ;  /* 0x0000000000017941 */ /* 0x000fea0003800200 */
.L_x_3428:
        /* <DEDUP_REMOVED lines=14> */
.L_x_3431:
[----:B------:R-:W-:Y:S05]  /*12630*/  BSYNC.RECONVERGENT B1 ;  /* 0x0000000000017941 */ /* 0x000fea0003800200 */
.L_x_3430:
[----:B------:R-:W-:-:S04]  /*12640*/  F2FP.F16.F32.PACK_AB R180, RZ, R180 ;  /* 0x000000b4ffb4723e */ /* 0x000fc800000000ff */
[----:B------:R-:W-:-:S07]  /*12650*/  PRMT R160, R160, 0x5410, R180 ;  /* 0x00005410a0a07816 */ /* 0x000fce00000000b4 */
.L_x_3427:
        /* <DEDUP_REMOVED lines=15> */
.L_x_3434:
[----:B------:R-:W-:Y:S05]  /*12750*/  BSYNC.RECONVERGENT B1 ;  /* 0x0000000000017941 */ /* 0x000fea0003800200 */
.L_x_3433:
        /* <DEDUP_REMOVED lines=14> */
.L_x_3436:
[----:B------:R-:W-:Y:S05]  /*12840*/  BSYNC.RECONVERGENT B1 ;  /* 0x0000000000017941 */ /* 0x000fea0003800200 */
.L_x_3435:
[----:B------:R-:W-:-:S04]  /*12850*/  F2FP.F16.F32.PACK_AB R180, RZ, R180 ;  /* 0x000000b4ffb4723e */ /* 0x000fc800000000ff */
[----:B------:R-:W-:-:S07]  /*12860*/  PRMT R161, R180, 0x7610, R161 ;  /* 0x00007610b4a17816 */ /* 0x000fce00000000a1 */
.L_x_3432:
        /* <DEDUP_REMOVED lines=15> */
.L_x_3439:
[----:B------:R-:W-:Y:S05]  /*12960*/  BSYNC.RECONVERGENT B1 ;  /* 0x0000000000017941 */ /* 0x000fea0003800200 */
.L_x_3438:
        /* <DEDUP_REMOVED lines=14> */
.L_x_3441:
[----:B------:R-:W-:Y:S05]  /*12a50*/  BSYNC.RECONVERGENT B1 ;  /* 0x0000000000017941 */ /* 0x000fea0003800200 */
.L_x_3440:
[----:B------:R-:W-:-:S04]  /*12a60*/  F2FP.F16.F32.PACK_AB R180, RZ, R180 ;  /* 0x000000b4ffb4723e */ /* 0x000fc800000000ff */
[----:B------:R-:W-:-:S07]  /*12a70*/  PRMT R161, R161, 0x5410, R180 ;  /* 0x00005410a1a17816 */ /* 0x000fce00000000b4 */
.L_x_3437:
        /* <DEDUP_REMOVED lines=15> */
.L_x_3444:
[----:B------:R-:W-:Y:S05]  /*12b70*/  BSYNC.RECONVERGENT B1 ;  /* 0x0000000000017941 */ /* 0x000fea0003800200 */
.L_x_3443:
        /* <DEDUP_REMOVED lines=14> */
.L_x_3446:
[----:B------:R-:W-:Y:S05]  /*12c60*/  BSYNC.RECONVERGENT B1 ;  /* 0x0000000000017941 */ /* 0x000fea0003800200 */
.L_x_3445:
[----:B------:R-:W-:-:S04]  /*12c70*/  F2FP.F16.F32.PACK_AB R180, RZ, R180 ;  /* 0x000000b4ffb4723e */ /* 0x000fc800000000ff */
[----:B------:R-:W-:-:S07]  /*12c80*/  PRMT R162, R180, 0x7610, R162 ;  /* 0x00007610b4a27816 */ /* 0x000fce00000000a2 */
.L_x_3442:
        /* <DEDUP_REMOVED lines=15> */
.L_x_3449:
[----:B------:R-:W-:Y:S05]  /*12d80*/  BSYNC.RECONVERGENT B1 ;  /* 0x0000000000017941 */ /* 0x000fea0003800200 */
.L_x_3448:
        /* <DEDUP_REMOVED lines=14> */
.L_x_3451:
[----:B------:R-:W-:Y:S05]  /*12e70*/  BSYNC.RECONVERGENT B1 ;  /* 0x0000000000017941 */ /* 0x000fea0003800200 */
.L_x_3450:
[----:B------:R-:W-:-:S04]  /*12e80*/  F2FP.F16.F32.PACK_AB R180, RZ, R180 ;  /* 0x000000b4ffb4723e */ /* 0x000fc800000000ff */
[----:B------:R-:W-:-:S07]  /*12e90*/  PRMT R162, R162, 0x5410, R180 ;  /* 0x00005410a2a27816 */ /* 0x000fce00000000b4 */
.L_x_3447:
        /* <DEDUP_REMOVED lines=15> */
.L_x_3454:
[----:B------:R-:W-:Y:S05]  /*12f90*/  BSYNC.RECONVERGENT B1 ;  /* 0x0000000000017941 */ /* 0x000fea0003800200 */
.L_x_3453:
        /* <DEDUP_REMOVED lines=14> */
.L_x_3456:
[----:B------:R-:W-:Y:S05]  /*13080*/  BSYNC.RECONVERGENT B1 ;  /* 0x0000000000017941 */ /* 0x000fea0003800200 */
.L_x_3455:
[----:B------:R-:W-:-:S04]  /*13090*/  F2FP.F16.F32.PACK_AB R180, RZ, R180 ;  /* 0x000000b4ffb4723e */ /* 0x000fc800000000ff */
[----:B------:R-:W-:-:S07]  /*130a0*/  PRMT R163, R180, 0x7610, R163 ;  /* 0x00007610b4a37816 */ /* 0x000fce00000000a3 */
.L_x_3452:
[----:B------:R-:W-:Y:S05]  /*130b0*/  BRA.U !UP3, `(.L_x_3406) ;  /* 0x000000010b587547 */ /* 0x000fea000b800000 */
[----:B------:R-:W2:Y:S04]  /*130c0*/  LDL R184, [R1+0x10] ;  /* 0x0000100001b87983 */ /* 0x000ea80000100800 */
[----:B------:R-:W3:Y:S01]  /*130d0*/  LDL R181, [R1+0xc] ;  /* 0x00000c0001b57983 */ /* 0x000ee20000100800 */
[----:B------:R-:W-:Y:S01]  /*130e0*/  MOV R180, UR8 ;  /* 0x0000000800b47c02 */ /* 0x000fe20008000f00 */
[----:B------:R-:W-:-:S06]  /*130f0*/  UISETP.GT.AND UP0, UPT, UR33, URZ, UPT ;  /* 0x000000ff2100728c */ /* 0x000fcc000bf04270 */
[----:B------:R-:W-:Y:S01]  /*13100*/  PLOP3.LUT P5, PT, PT, PT, UP0, 0x80, 0x8 ;  /* 0x000000000008781c */ /* 0x000fe20003faf008 */
[----:B--2---:R-:W-:-:S04]  /*13110*/  FFMA.FTZ R180, R184, R180, UR10 ;  /* 0x0000000ab8b47e23 */ /* 0x004fc800080100b4 */
[----:B---3--:R-:W-:Y:S01]  /*13120*/  FADD.FTZ R180, R181, -R180 ;  /* 0x800000b4b5b47221 */ /* 0x008fe20000010000 */
[----:B------:R-:W-:-:S03]  /*13130*/  HFMA2 R181, -RZ, RZ, 0, 0 ;  /* 0x00000000ffb57431 */ /* 0x000fc600000001ff */
[----:B------:R-:W-:-:S05]  /*13140*/  FMUL.FTZ R180, R180, UR32 ;  /* 0x00000020b4b47c20 */ /* 0x000fca0008410000 */
[----:B------:R-:W-:Y:S02]  /*13150*/  FSEL R180, R180, RZ, P5 ;  /* 0x000000ffb4b47208 */ /* 0x000fe40002800000 */
[----:B-----5:R-:W-:-:S03]  /*13160*/  ISETP.GE.U32.AND P5, PT, R190, RZ, PT ;  /* 0x000000ffbe00720c */ /* 0x020fc60003fa6070 */
[----:B------:R-:W-:Y:S01]  /*13170*/  FMUL.FTZ R180, R180, UR23 ;  /* 0x00000017b4b47c20 */ /* 0x000fe20008410000 */
[----:B------:R-:W-:-:S03]  /*13180*/  ISETP.GE.U32.AND.EX P5, PT, R191, 0x1000000, PT, P5 ;  /* 0x01000000bf00780c */ /* 0x000fc60003fa6150 */
        /* <DEDUP_REMOVED lines=9> */
.L_x_3406:
        /* <DEDUP_REMOVED lines=9> */
.L_x_3395:
[----:B------:R-:W-:Y:S05]  /*132b0*/  BSYNC.RECONVERGENT B0 ;  /* 0x0000000000007941 */ /* 0x000fea0003800200 */
.L_x_3394:
[----:B------:R-:W-:Y:S02]  /*132c0*/  UIADD3 UR11, UPT, UPT, UR11, UR28, URZ ;  /* 0x0000001c0b0b7290 */ /* 0x000fe4000fffe0ff */
[----:B------:R-:W-:Y:S02]  /*132d0*/  UPLOP3.LUT UP1, UPT, UPT, UPT, UP1, 0x40, 0x4 ;  /* 0x000000000004789c */ /* 0x000fe40003f2e810 */
[----:B------:R-:W-:-:S09]  /*132e0*/  UISETP.GE.AND UP0, UPT, UR11, UR29, UPT ;  /* 0x0000001d0b00728c */ /* 0x000fd2000bf06270 */
[----:B------:R-:W-:Y:S05]  /*132f0*/  BRA.U !UP0, `(.L_x_3457) ;  /* 0xfffffed908c87547 */ /* 0x000fea000b83ffff */
.L_x_3111:
        /* <DEDUP_REMOVED lines=28> */
.L_x_3459:
[----:B------:R-:W-:Y:S05]  /*134c0*/  BSYNC.RECONVERGENT B0 ;  /* 0x0000000000007941 */ /* 0x000fea0003800200 */
.L_x_3458:
        /* <DEDUP_REMOVED lines=23> */
.L_x_3461:
[----:B------:R-:W-:Y:S05]  /*13640*/  BSYNC.RECONVERGENT B0 ;  /* 0x0000000000007941 */ /* 0x000fea0003800200 */
.L_x_3460:
        /* <DEDUP_REMOVED lines=23> */
.L_x_3463:
[----:B------:R-:W-:Y:S05]  /*137c0*/  BSYNC.RECONVERGENT B0 ;  /* 0x0000000000007941 */ /* 0x000fea0003800200 */
.L_x_3462:
        /* <DEDUP_REMOVED lines=23> */
.L_x_3465:
[----:B------:R-:W-:Y:S05]  /*13940*/  BSYNC.RECONVERGENT B0 ;  /* 0x0000000000007941 */ /* 0x000fea0003800200 */
.L_x_3464:
        /* <DEDUP_REMOVED lines=24> */
.L_x_3466:
        /* <DEDUP_REMOVED lines=11> */
.L_x_19311:


//--------------------- .text._ZN10layer_norm22ln_bwd_finalize_kernelINS_22Kernel_traits_finalizeILj5120E6__halfS2_S2_S2_fjLb1ELj1024ELj4ENS_18Kernel_traits_baseILj5120ES2_S2_S2_S2_fjLj1024EEEEELb1ELb1EEEvNS_9BwdParamsE --------------------------
	.section	.text._ZN10layer_norm22ln_bwd_finalize_kernelINS_22Kernel_traits_finalizeILj5120E6__halfS2_S2_S2_fjLb1ELj1024ELj4ENS_18Kernel_traits_baseILj5120ES2_S2_S2_S2_fjLj1024EEEEELb1ELb1EEEvNS_9BwdParamsE,"ax",@progbits
	.align	128
        .global         _ZN10layer_norm22ln_bwd_finalize_kernelINS_22Kernel_traits_finalizeILj5120E6__halfS2_S2_S2_fjLb1ELj1024ELj4ENS_18Kernel_traits_baseILj5120ES2_S2_S2_S2_fjLj1024EEEEELb1ELb1EEEvNS_9BwdParamsE
        .type           _ZN10layer_norm22ln_bwd_finalize_kernelINS_22Kernel_traits_finalizeILj5120E6__halfS2_S2_S2_fjLb1ELj1024ELj4ENS_18Kernel_traits_baseILj5120ES2_S2_S2_S2_fjLj1024EEEEELb1ELb1EEEvNS_9BwdParamsE,@function
        .size           _ZN10layer_norm22ln_bwd_finalize_kernelINS_22Kernel_traits_finalizeILj5120E6__halfS2_S2_S2_fjLb1ELj1024ELj4ENS_18Kernel_traits_baseILj5120ES2_S2_S2_S2_fjLj1024EEEEELb1ELb1EEEvNS_9BwdParamsE,(.L_x_19312 - _ZN10layer_norm22ln_bwd_finalize_kernelINS_22Kernel_traits_finalizeILj5120E6__halfS2_S2_S2_fjLb1ELj1024ELj4ENS_18Kernel_traits_baseILj5120ES2_S2_S2_S2_fjLj1024EEEEELb1ELb1EEEvNS_9BwdParamsE)
        .other          _ZN10layer_norm22ln_bwd_finalize_kernelINS_22Kernel_traits_finalizeILj5120E6__halfS2_S2_S2_fjLb1ELj1024ELj4ENS_18Kernel_traits_baseILj5120ES2_S2_S2_S2_fjLj1024EEEEELb1ELb1EEEvNS_9BwdParamsE,@"STO_CUDA_ENTRY STV_DEFAULT"
_ZN10layer_norm22ln_bwd_finalize_kernelINS_22Kernel_traits_finalizeILj5120E6__halfS2_S2_S2_fjLb1ELj1024ELj4ENS_18Kernel_traits_baseILj5120ES2_S2_S2_S2_fjLj1024EEEEELb1ELb1EEEvNS_9BwdParamsE:
.text._ZN10layer_norm22ln_bwd_finalize_kernelINS_22Kernel_traits_finalizeILj5120E6__halfS2_S2_S2_fjLb1ELj1024ELj4ENS_18Kernel_traits_baseILj5120ES2_S2_S2_S2_fjLj1024EEEEELb1ELb1EEEvNS_9BwdParamsE:
        /* <DEDUP_REMOVED lines=56> */
.L_x_3471:
        /* <DEDUP_REMOVED lines=87> */
.L_x_3470:
[----:B------:R-:W-:Y:S05]  /*08f0*/  BSYNC.RECONVERGENT B1 ;  /* 0x0000000000017941 */ /* 0x000fea0003800200 */
.L_x_3469:
        /* <DEDUP_REMOVED lines=51> */
.L_x_3473:
[----:B------:R-:W-:Y:S05]  /*0c30*/  BSYNC.RECONVERGENT B1 ;  /* 0x0000000000017941 */ /* 0x000fea0003800200 */
.L_x_3472:
        /* <DEDUP_REMOVED lines=30> */
.L_x_3475:
[----:B------:R-:W-:Y:S05]  /*0e20*/  BSYNC.RECONVERGENT B1 ;  /* 0x0000000000017941 */ /* 0x000fea0003800200 */
.L_x_3474:
        /* <DEDUP_REMOVED lines=15> */
.L_x_3468:
[----:B------:R-:W-:Y:S05]  /*0f20*/  BSYNC.RECONVERGENT B0 ;  /* 0x0000000000007941 */ /* 0x000fea0003800200 */
.L_x_3467:
        /* <DEDUP_REMOVED lines=68> */
[----:B-1----:R-:W-:Y:S02]  /*1370*/  F2FP.F16.F32.PACK_AB R13, R13, R12 ;  /* 0x0000000c0d0d723e */ /* 0x002fe400000000ff */
[----:B--2---:R-:W-:-:S03]  /*1380*/  F2FP.F16.F32.PACK_AB R15, R15, R14 ;  /* 0x0000000e0f0f723e */ /* 0x004fc600000000ff */
[----:B------:R-:W-:Y:S01]  /*1390*/  STG.E desc[UR6][R4.64], R13 ;  /* 0x0000000d04007986 */ /* 0x000fe2000c101906 */
[----:B----4-:R-:W-:-:S03]  /*13a0*/  F2FP.F16.F32.PACK_AB R17, R17, R16 ;  /* 0x000000101111723e */ /* 0x010fc600000000ff */
[----:B------:R-:W-:Y:S04]  /*13b0*/  STG.E desc[UR6][R6.64], R15 ;  /* 0x0000000f06007986 */ /* 0x000fe8000c101906 */
[----:B------:R-:W-:Y:S01]  /*13c0*/  STG.E desc[UR6][R2.64], R17 ;  /* 0x0000001102007986 */ /* 0x000fe2000c101906 */
[----:B------:R-:W-:Y:S05]  /*13d0*/  EXIT ;  /* 0x000000000000794d */ /* 0x000fea0003800000 */
.L_x_3476:
        /* <DEDUP_REMOVED lines=10> */
.L_x_19312:


//--------------------- .text._ZN10layer_norm13ln_bwd_kernelINS_13Kernel_traitsI6__halfS2_S2_S2_fjLj5120ELj1ELj1ELj4ELj16ENS_18Kernel_traits_baseILj5120ES2_S2_S2_S2_fjLj128EEEEELb1ELb1ELb1ELb1EEEvNS_9BwdParamsE --------------------------
	.section	.text._ZN10layer_norm13ln_bwd_kernelINS_13Kernel_traitsI6__halfS2_S2_S2_fjLj5120ELj1ELj1ELj4ELj16ENS_18Kernel_traits_baseILj5120ES2_S2_S2_S2_fjLj128EEEEELb1ELb1ELb1ELb1EEEvNS_9BwdParamsE,"ax",@progbits
	.align	128
        .global         _ZN10layer_norm13ln_bwd_kernelINS_13Kernel_traitsI6__halfS2_S2_S2_fjLj5120ELj1ELj1ELj4ELj16ENS_18Kernel_traits_baseILj5120ES2_S2_S2_S2_fjLj128EEEEELb1ELb1ELb1ELb1EEEvNS_9BwdParamsE
        .type           _ZN10layer_norm13ln_bwd_kernelINS_13Kernel_traitsI6__halfS2_S2_S2_fjLj5120ELj1ELj1ELj4ELj16ENS_18Kernel_traits_baseILj5120ES2_S2_S2_S2_fjLj128EEEEELb1ELb1ELb1ELb1EEEvNS_9BwdParamsE,@function
        .size           _ZN10layer_norm13ln_bwd_kernelINS_13Kernel_traitsI6__halfS2_S2_S2_fjLj5120ELj1ELj1ELj4ELj16ENS_18Kernel_traits_baseILj5120ES2_S2_S2_S2_fjLj128EEEEELb1ELb1ELb1ELb1EEEvNS_9BwdParamsE,(.L_x_19313 - _ZN10layer_norm13ln_bwd_kernelINS_13Kernel_traitsI6__halfS2_S2_S2_fjLj5120ELj1ELj1ELj4ELj16ENS_18Kernel_traits_baseILj5120ES2_S2_S2_S2_fjLj128EEEEELb1ELb1ELb1ELb1EEEvNS_9BwdParamsE)
        .other          _ZN10layer_norm13ln_bwd_kernelINS_13Kernel_traitsI6__halfS2_S2_S2_fjLj5120ELj1ELj1ELj4ELj16ENS_18Kernel_traits_baseILj5120ES2_S2_S2_S2_fjLj128EEEEELb1ELb1ELb1ELb1EEEvNS_9BwdParamsE,@"STO_CUDA_ENTRY STV_DEFAULT"
_ZN10layer_norm13ln_bwd_kernelINS_13Kernel_traitsI6__halfS2_S2_S2_fjLj5120ELj1ELj1ELj4ELj16ENS_18Kernel_traits_baseILj5120ES2_S2_S2_S2_fjLj128EEEEELb1ELb1ELb1ELb1EEEvNS_9BwdParamsE:
.text._ZN10layer_norm13ln_bwd_kernelINS_13Kernel_traitsI6__halfS2_S2_S2_fjLj5120ELj1ELj1ELj4ELj16ENS_18Kernel_traits_baseILj5120ES2_S2_S2_S2_fjLj128EEEEELb1ELb1ELb1ELb1EEEvNS_9BwdParamsE:
        /* <DEDUP_REMOVED lines=86> */
[----:B------:R-:W0:Y:S01]  /*0560*/  LDC.64 R2, c[0x0][0x3d0] ;  /* 0x0000f400ff027b82 */ /* 0x000e220000000a00 */
[----:B------:R-:W1:Y:S01]  /*0570*/  LDCU UR21, c[0x0][0x388] ;  /* 0x00007100ff1577ac */ /* 0x000e620008000800 */
[----:B------:R-:W3:Y:S06]  /*0580*/  LDCU.U8 UR28, c[0x0][0x410] ;  /* 0x00008200ff1c77ac */ /* 0x000eec0008000000 */
[----:B------:R-:W4:Y:S01]  /*0590*/  LDC.64 R4, c[0x0][0x3e8] ;  /* 0x0000fa00ff047b82 */ /* 0x000f220000000a00 */
[----:B------:R-:W0:Y:S01]  /*05a0*/  LDCU UR29, c[0x0][0x400] ;  /* 0x00008000ff1d77ac */ /* 0x000e220008000800 */
[----:B------:R-:W0:Y:S01]  /*05b0*/  LDCU.64 UR24, c[0x0][0x408] ;  /* 0x00008100ff1877ac */ /* 0x000e220008000a00 */
[----:B------:R-:W0:Y:S01]  /*05c0*/  LDCU.64 UR4, c[0x0][0x438] ;  /* 0x00008700ff0477ac */ /* 0x000e220008000a00 */
[----:B------:R-:W0:Y:S02]  /*05d0*/  LDCU.64 UR6, c[0x0][0x478] ;  /* 0x00008f00ff0677ac */ /* 0x000e240008000a00 */
[C---:B0-----:R-:W-:Y:S01]  /*05e0*/  IMAD.WIDE.U32 R2, R0.reuse, 0x10, R2 ;  /* 0x0000001000027825 */ /* 0x041fe200078e0002 */
[----:B------:R-:W0:Y:S04]  /*05f0*/  LDCU.128 UR12, c[0x0][0x3c0] ;  /* 0x00007800ff0c77ac */ /* 0x000e280008000c00 */
[----:B------:R0:W5:Y:S01]  /*0600*/  LDG.E.128 R80, desc[UR22][R2.64+0x2000] ;  /* 0x0020001602507981 */ /* 0x000162000c1e1d00 */
[----:B------:R-:W0:Y:S01]  /*0610*/  LDCU.128 UR16, c[0x0][0x3f0] ;  /* 0x00007e00ff1077ac */ /* 0x000e220008000c00 */
[----:B----4-:R-:W-:-:S02]  /*0620*/  IMAD.WIDE.U32 R4, R0, 0x10, R4 ;  /* 0x0000001000047825 */ /* 0x010fc400078e0004 */
        /* <DEDUP_REMOVED lines=12> */
.L_x_3804:
[----:B------:R-:W-:-:S06]  /*06f0*/  UIMAD.WIDE UR10, UR8, 0x4, UR14 ;  /* 0x00000004080a78a5 */ /* 0x000fcc000f8e020e */
[----:B-1----:R-:W-:Y:S02]  /*0700*/  MOV R180, UR10 ;  /* 0x0000000a00b47c02 */ /* 0x002fe40008000f00 */
[----:B------:R-:W-:-:S05]  /*0710*/  MOV R181, UR11 ;  /* 0x0000000b00b57c02 */ /* 0x000fca0008000f00 */
[----:B0-----:R0:W3:Y:S01]  /*0720*/  LDG.E R180, desc[UR22][R180.64] ;  /* 0x00000016b4b47981 */ /* 0x0010e2000c1e1900 */
        /* <DEDUP_REMOVED lines=11> */
[----:B---3--:R-:W-:-:S08]  /*07e0*/  R2UR UR20, R180 ;  /* 0x00000000b41472ca */ /* 0x008fd000000e0000 */
[----:B-----5:R-:W-:Y:S07]  /*07f0*/  BRA.U !UP3, `(.L_x_3478) ;  /* 0x000000210bc87547 */ /* 0x020fee000b800000 */
[----:B------:R-:W0:Y:S01]  /*0800*/  S2R R12, SR_TID.X ;  /* 0x00000000000c7919 */ /* 0x000e220000002100 */
[----:B------:R-:W-:Y:S01]  /*0810*/  UIMAD UR9, UR8, UR21, URZ ;  /* 0x00000015080972a4 */ /* 0x000fe2000f8e02ff */
[----:B------:R-:W1:Y:S01]  /*0820*/  LDC.64 R180, c[0x0][0x3a8] ;  /* 0x0000ea00ffb47b82 */ /* 0x000e620000000a00 */
[----:B------:R-:W-:Y:S01]  /*0830*/  UIADD3 UR11, UPT, UPT, UR31, -0x1, URZ ;  /* 0xffffffff1f0b7890 */ /* 0x000fe2000fffe0ff */
[----:B------:R-:W3:Y:S01]  /*0840*/  LDL.LU R252, [R1+0x78] ;  /* 0x0000780001fc7983 */ /* 0x000ee20000300800 */
[----:B------:R-:W-:Y:S02]  /*0850*/  USHF.R.S32.HI UR10, URZ, 0x1f, UR9 ;  /* 0x0000001fff0a7899 */ /* 0x000fe40008011409 */
[----:B------:R-:W-:-:S03]  /*0860*/  UIMAD UR11, UR11, UR21, URZ ;  /* 0x000000150b0b72a4 */ /* 0x000fc6000f8e02ff */
[----:B----4-:R-:W4:Y:S01]  /*0870*/  LDC.64 R2, c[0x0][0x428] ;  /* 0x00010a00ff027b82 */ /* 0x010f220000000a00 */
[----:B------:R-:W-:Y:S01]  /*0880*/  ULEA.HI UR10, UR10, UR9, URZ, 0x3 ;  /* 0x000000090a0a7291 */ /* 0x000fe2000f8f18ff */
[----:B------:R-:W-:Y:S01]  /*0890*/  ISETP.NE.U32.AND P0, PT, RZ, UR4, PT ;  /* 0x00000004ff007c0c */ /* 0x000fe2000bf05070 */
[----:B------:R-:W-:Y:S02]  /*08a0*/  USHF.R.S32.HI UR9, URZ, 0x1f, UR11 ;  /* 0x0000001fff097899 */ /* 0x000fe4000801140b */
[----:B------:R-:W-:Y:S01]  /*08b0*/  UISETP.GE.AND UP2, UPT, UR20, 0x1, UPT ;  /* 0x000000011400788c */ /* 0x000fe2000bf46270 */
[----:B------:R-:W-:Y:S01]  /*08c0*/  MOV R224, RZ ;  /* 0x000000ff00e07202 */ /* 0x000fe20000000f00 */
[----:B------:R-:W-:Y:S01]  /*08d0*/  ULEA.HI UR9, UR9, UR11, URZ, 0x3 ;  /* 0x0000000b09097291 */ /* 0x000fe2000f8f18ff */
[----:B------:R-:W-:Y:S01]  /*08e0*/  MOV R207, UR10 ;  /* 0x0000000a00cf7c02 */ /* 0x000fe20008000f00 */
[----:B------:R-:W2:Y:S01]  /*08f0*/  LDC.64 R228, c[0x0][0x3b0] ;  /* 0x0000ec00ffe47b82 */ /* 0x000ea20000000a00 */
[----:B------:R-:W3:Y:S03]  /*0900*/  LDL.LU R251, [R1+0x7c] ;  /* 0x00007c0001fb7983 */ /* 0x000ee60000300800 */
[----:B------:R-:W-:-:S02]  /*0910*/  MOV R13, UR9 ;  /* 0x00000009000d7c02 */ /* 0x000fc40008000f00 */
[-C--:B0-----:R-:W-:Y:S02]  /*0920*/  LEA.HI.SX32 R207, R207, R12.reuse, 0x1d ;  /* 0x0000000ccfcf7211 */ /* 0x081fe400078feaff */
[----:B------:R-:W-:Y:S02]  /*0930*/  LEA.HI.SX32 R13, R13, R12, 0x1d ;  /* 0x0000000c0d0d7211 */ /* 0x000fe400078feaff */
[C---:B------:R-:W-:Y:S01]  /*0940*/  IADD3 R205, PT, PT, R207.reuse, 0x80, RZ ;  /* 0x00000080cfcd7810 */ /* 0x040fe20007ffe0ff */
[----:B-1----:R-:W-:Y:S01]  /*0950*/  IMAD.WIDE.U32 R20, R207, 0x10, R180 ;  /* 0x00000010cf147825 */ /* 0x002fe200078e00b4 */
[----:B------:R-:W-:Y:S02]  /*0960*/  IADD3 R189, PT, PT, R13, 0x80, RZ ;  /* 0x000000800dbd7810 */ /* 0x000fe40007ffe0ff */
[----:B------:R-:W-:Y:S01]  /*0970*/  IADD3 R19, PT, PT, R207, 0x100, RZ ;  /* 0x00000100cf137810 */ /* 0x000fe20007ffe0ff */
[----:B----4-:R-:W-:Y:S01]  /*0980*/  IMAD.WIDE.U32 R8, R13, 0x10, R2 ;  /* 0x000000100d087825 */ /* 0x010fe200078e0002 */
[----:B------:R-:W-:Y:S01]  /*0990*/  UIMAD.WIDE UR10, UR8, 0x4, UR12 ;  /* 0x00000004080a78a5 */ /* 0x000fe2000f8e020c */
[----:B------:R-:W-:Y:S01]  /*09a0*/  IADD3 R17, PT, PT, R207, 0x180, RZ ;  /* 0x00000180cf117810 */ /* 0x000fe20007ffe0ff */
[----:B------:R-:W4:Y:S01]  /*09b0*/  LDG.E.128 R20, desc[UR22][R20.64] ;  /* 0x0000001614147981 */ /* 0x000f22000c1e1d00 */
[----:B------:R-:W-:-:S03]  /*09c0*/  IMAD.WIDE.U32 R200, R205, 0x10, R180 ;  /* 0x00000010cdc87825 */ /* 0x000fc600078e00b4 */
[----:B------:R-:W2:Y:S01]  /*09d0*/  LDG.E.128 R8, desc[UR22][R8.64] ;  /* 0x0000001608087981 */ /* 0x000ea2000c1e1d00 */
[----:B------:R-:W-:-:S04]  /*09e0*/  IMAD.WIDE.U32 R188, R189, 0x10, R2 ;  /* 0x00000010bdbc7825 */ /* 0x000fc800078e0002 */
[--C-:B------:R-:W-:Y:S01]  /*09f0*/  IMAD.WIDE.U32 R4, R19, 0x10, R180.reuse ;  /* 0x0000001013047825 */ /* 0x100fe200078e00b4 */
[----:B------:R-:W3:Y:S01]  /*0a00*/  LDG.E.128 R200, desc[UR22][R200.64] ;  /* 0x00000016c8c87981 */ /* 0x000ee2000c1e1d00 */
[----:B------:R-:W-:Y:S02]  /*0a10*/  MOV R186, UR10 ;  /* 0x0000000a00ba7c02 */ /* 0x000fe40008000f00 */
[----:B------:R-:W-:Y:S01]  /*0a20*/  MOV R187, UR11 ;  /* 0x0000000b00bb7c02 */ /* 0x000fe20008000f00 */
[----:B------:R-:W3:Y:S01]  /*0a30*/  LDG.E.128 R188, desc[UR22][R188.64] ;  /* 0x00000016bcbc7981 */ /* 0x000ee2000c1e1d00 */
[----:B------:R-:W-:-:S03]  /*0a40*/  IMAD.WIDE.U32 R192, R17, 0x10, R180 ;  /* 0x0000001011c07825 */ /* 0x000fc600078e00b4 */
[----:B------:R-:W3:Y:S04]  /*0a50*/  LDG.E.128 R4, desc[UR22][R4.64] ;  /* 0x0000001604047981 */ /* 0x000ee8000c1e1d00 */
[----:B------:R-:W3:Y:S04]  /*0a60*/  LDG.E R0, desc[UR22][R186.64] ;  /* 0x00000016ba007981 */ /* 0x000ee8000c1e1900 */
[----:B------:R-:W3:Y:S01]  /*0a70*/  LDG.E.128 R192, desc[UR22][R192.64] ;  /* 0x00000016c0c07981 */ /* 0x000ee2000c1e1d00 */
[----:B------:R-:W-:Y:S01]  /*0a80*/  ISETP.NE.AND.EX P0, PT, RZ, UR5, PT, P0 ;  /* 0x00000005ff007c0c */ /* 0x000fe2000bf05300 */
[----:B------:R-:W-:Y:S01]  /*0a90*/  @UP2 UIADD3 UR9, UPT, UPT, UR20, -0x1, URZ ;  /* 0xffffffff14092890 */ /* 0x000fe2000fffe0ff */
[----:B------:R-:W-:-:S03]  /*0aa0*/  IADD3 R15, PT, PT, R207, 0x200, RZ ;  /* 0x00000200cf0f7810 */ /* 0x000fc60007ffe0ff */
[----:B------:R-:W-:Y:S01]  /*0ab0*/  @UP2 UIMAD UR9, UR9, UR21, URZ ;  /* 0x00000015090922a4 */ /* 0x000fe2000f8e02ff */
[----:B------:R-:W-:Y:S01]  /*0ac0*/  PLOP3.LUT P1, PT, PT, PT, UP2, 0x80, 0x8 ;  /* 0x000000000008781c */ /* 0x000fe20003f2f028 */
[----:B------:R-:W-:-:S06]  /*0ad0*/  IMAD.WIDE.U32 R196, R15, 0x10, R180 ;  /* 0x000000100fc47825 */ /* 0x000fcc00078e00b4 */
[----:B------:R-:W0:Y:S08]  /*0ae0*/  @P0 LDC.64 R222, c[0x0][0x438] ;  /* 0x00010e00ffde0b82 */ /* 0x000e300000000a00 */
[----:B------:R-:W1:Y:S08]  /*0af0*/  @P0 LDC.64 R218, c[0x0][0x438] ;  /* 0x00010e00ffda0b82 */ /* 0x000e700000000a00 */
[----:B------:R-:W1:Y:S08]  /*0b00*/  @P0 LDC.64 R216, c[0x0][0x438] ;  /* 0x00010e00ffd80b82 */ /* 0x000e700000000a00 */
[----:B------:R-:W1:Y:S01]  /*0b10*/  @P0 LDC.64 R208, c[0x0][0x438] ;  /* 0x00010e00ffd00b82 */ /* 0x000e620000000a00 */
[----:B------:R-:W-:-:S07]  /*0b20*/  @UP2 USHF.R.S32.HI UR10, URZ, 0x1f, UR9 ;  /* 0x0000001fff0a2899 */ /* 0x000fce0008011409 */
[----:B------:R-:W1:Y:S01]  /*0b30*/  @P0 LDC.64 R210, c[0x0][0x438] ;  /* 0x00010e00ffd20b82 */ /* 0x000e620000000a00 */
[----:B------:R-:W-:Y:S01]  /*0b40*/  @UP2 ULEA.HI UR10, UR10, UR9, URZ, 0x3 ;  /* 0x000000090a0a2291 */ /* 0x000fe2000f8f18ff */
[C---:B------:R-:W-:Y:S02]  /*0b50*/  IADD3 R181, PT, PT, R13.reuse, 0x100, RZ ;  /* 0x000001000db57810 */ /* 0x040fe40007ffe0ff */
[C---:B------:R-:W-:Y:S01]  /*0b60*/  IADD3 R185, PT, PT, R13.reuse, 0x180, RZ ;  /* 0x000001800db97810 */ /* 0x040fe20007ffe0ff */
[----:B------:R-:W3:Y:S01]  /*0b70*/  LDG.E.128 R196, desc[UR22][R196.64] ;  /* 0x00000016c4c47981 */ /* 0x000ee2000c1e1d00 */
[----:B------:R-:W-:Y:S02]  /*0b80*/  IADD3 R13, PT, PT, R13, 0x200, RZ ;  /* 0x000002000d0d7810 */ /* 0x000fe40007ffe0ff */
[----:B------:R-:W-:Y:S01]  /*0b90*/  MOV R213, UR10 ;  /* 0x0000000a00d57c02 */ /* 0x000fe20008000f00 */
[----:B------:R-:W-:-:S04]  /*0ba0*/  IMAD.WIDE.U32 R180, R181, 0x10, R2 ;  /* 0x00000010b5b47825 */ /* 0x000fc800078e0002 */
[--C-:B------:R-:W-:Y:S01]  /*0bb0*/  IMAD.WIDE.U32 R184, R185, 0x10, R2.reuse ;  /* 0x00000010b9b87825 */ /* 0x100fe200078e0002 */
[----:B------:R-:W-:Y:S01]  /*0bc0*/  @P1 LEA.HI.SX32 R224, R213, R12, 0x1d ;  /* 0x0000000cd5e01211 */ /* 0x000fe200078feaff */
[----:B------:R-:W3:Y:S02]  /*0bd0*/  LDG.E.128 R180, desc[UR22][R180.64] ;  /* 0x00000016b4b47981 */ /* 0x000ee4000c1e1d00 */
[----:B------:R-:W-:-:S04]  /*0be0*/  IMAD.WIDE.U32 R2, R13, 0x10, R2 ;  /* 0x000000100d027825 */ /* 0x000fc800078e0002 */
[----:B0-----:R-:W-:-:S04]  /*0bf0*/  @P0 IMAD.WIDE.U32 R222, R207, 0x10, R222 ;  /* 0x00000010cfde0825 */ /* 0x001fc800078e00de */
[----:B-1----:R-:W-:-:S04]  /*0c00*/  @P0 IMAD.WIDE.U32 R218, R205, 0x10, R218 ;  /* 0x00000010cdda0825 */ /* 0x002fc800078e00da */
[----:B------:R-:W-:-:S04]  /*0c10*/  @P0 IMAD.WIDE.U32 R216, R19, 0x10, R216 ;  /* 0x0000001013d80825 */ /* 0x000fc800078e00d8 */
[----:B------:R-:W-:Y:S01]  /*0c20*/  @P0 IMAD.WIDE.U32 R208, R17, 0x10, R208 ;  /* 0x0000001011d00825 */ /* 0x000fe200078e00d0 */
[----:B------:R-:W-:Y:S01]  /*0c30*/  ISETP.NE.AND P1, PT, RZ, UR28, PT ;  /* 0x0000001cff007c0c */ /* 0x000fe2000bf25270 */
[----:B------:R-:W5:Y:S02]  /*0c40*/  @P0 LDG.E.128 R36, desc[UR22][R218.64] ;  /* 0x00000016da240981 */ /* 0x000f64000c1e1d00 */
[----:B------:R-:W-:Y:S02]  /*0c50*/  @P0 IMAD.WIDE.U32 R210, R15, 0x10, R210 ;  /* 0x000000100fd20825 */ /* 0x000fe400078e00d2 */
[----:B------:R-:W5:Y:S04]  /*0c60*/  @P0 LDG.E.128 R28, desc[UR22][R208.64] ;  /* 0x00000016d01c0981 */ /* 0x000f68000c1e1d00 */
[----:B------:R-:W5:Y:S04]  /*0c70*/  @P0 LDG.E.128 R32, desc[UR22][R216.64] ;  /* 0x00000016d8200981 */ /* 0x000f68000c1e1d00 */
[----:B------:R-:W5:Y:S04]  /*0c80*/  @P0 LDG.E.128 R24, desc[UR22][R210.64] ;  /* 0x00000016d2180981 */ /* 0x000f68000c1e1d00 */
[----:B------:R-:W5:Y:S02]  /*0c90*/  @P0 LDG.E.128 R40, desc[UR22][R222.64] ;  /* 0x00000016de280981 */ /* 0x000f64000c1e1d00 */
[----:B-----5:R-:W-:-:S02]  /*0ca0*/  HADD2.F32 R249, -RZ, R64.H0_H0 ;  /* 0x20000040fff97230 */ /* 0x020fc40000004100 */
[----:B------:R-:W3:Y:S01]  /*0cb0*/  LDG.E.128 R184, desc[UR22][R184.64] ;  /* 0x00000016b8b87981 */ /* 0x000ee2000c1e1d00 */
[--C-:B----4-:R-:W-:Y:S02]  /*0cc0*/  HADD2.F32 R207, -RZ, R20.reuse.H0_H0 ;  /* 0x20000014ffcf7230 */ /* 0x110fe40000004100 */
[----:B------:R-:W-:Y:S02]  /*0cd0*/  HADD2.F32 R205, -RZ, R20.H1_H1 ;  /* 0x30000014ffcd7230 */ /* 0x000fe40000004100 */
[--C-:B------:R-:W-:Y:S02]  /*0ce0*/  HADD2.F32 R19, -RZ, R21.reuse.H0_H0 ;  /* 0x20000015ff137230 */ /* 0x100fe40000004100 */
[----:B------:R-:W-:Y:S02]  /*0cf0*/  HADD2.F32 R17, -RZ, R21.H1_H1 ;  /* 0x30000015ff117230 */ /* 0x000fe40000004100 */
[--C-:B--2---:R-:W-:Y:S02]  /*0d00*/  HADD2.F32 R21, -RZ, R10.reuse.H0_H0 ;  /* 0x2000000aff157230 */ /* 0x104fe40000004100 */
[----:B------:R-:W-:-:S02]  /*0d10*/  HADD2.F32 R20, -RZ, R10.H1_H1 ;  /* 0x3000000aff147230 */ /* 0x000fc40000004100 */
[--C-:B---3--:R-:W-:Y:S02]  /*0d20*/  HADD2.F32 R245, -RZ, R203.reuse.H0_H0 ;  /* 0x200000cbfff57230 */ /* 0x108fe40000004100 */
[----:B------:R-:W-:Y:S02]  /*0d30*/  HADD2.F32 R244, -RZ, R203.H1_H1 ;  /* 0x300000cbfff47230 */ /* 0x000fe40000004100 */
[--C-:B------:R-:W-:Y:S02]  /*0d40*/  HADD2.F32 R14, -RZ, R188.reuse.H0_H0 ;  /* 0x200000bcff0e7230 */ /* 0x100fe40000004100 */
[----:B------:R-:W-:Y:S02]  /*0d50*/  HADD2.F32 R12, -RZ, R188.H1_H1 ;  /* 0x300000bcff0c7230 */ /* 0x000fe40000004100 */
[--C-:B------:R-:W-:Y:S02]  /*0d60*/  HADD2.F32 R10, -RZ, R189.reuse.H0_H0 ;  /* 0x200000bdff0a7230 */ /* 0x100fe40000004100 */
[----:B------:R-:W-:-:S02]  /*0d70*/  HADD2.F32 R203, -RZ, R189.H1_H1 ;  /* 0x300000bdffcb7230 */ /* 0x000fc40000004100 */
[--C-:B------:R-:W-:Y:S02]  /*0d80*/  HADD2.F32 R220, -RZ, R190.reuse.H0_H0 ;  /* 0x200000beffdc7230 */ /* 0x100fe40000004100 */
[----:B------:R-:W-:Y:S02]  /*0d90*/  HADD2.F32 R213, -RZ, R190.H1_H1 ;  /* 0x300000beffd57230 */ /* 0x000fe40000004100 */
[--C-:B------:R-:W-:Y:S02]  /*0da0*/  HADD2.F32 R238, -RZ, R191.reuse.H0_H0 ;  /* 0x200000bfffee7230 */ /* 0x100fe40000004100 */
[----:B------:R-:W-:Y:S02]  /*0db0*/  HADD2.F32 R236, -RZ, R191.H1_H1 ;  /* 0x300000bfffec7230 */ /* 0x000fe40000004100 */
[--C-:B------:R-:W-:Y:S01]  /*0dc0*/  HADD2.F32 R215, -RZ, R4.reuse.H0_H0 ;  /* 0x20000004ffd77230 */ /* 0x100fe20000004100 */
[----:B------:R0:W2:Y:S01]  /*0dd0*/  LDG.E.128 R188, desc[UR22][R2.64] ;  /* 0x0000001602bc7981 */ /* 0x0000a2000c1e1d00 */
[----:B------:R-:W-:Y:S01]  /*0de0*/  HADD2.F32 R214, -RZ, R4.H1_H1 ;  /* 0x30000004ffd67230 */ /* 0x000fe20000004100 */
[----:B------:R-:W-:Y:S01]  /*0df0*/  IADD3 R4, PT, PT, R224, 0x80, RZ ;  /* 0x00000080e0047810 */ /* 0x000fe20007ffe0ff */
[----:B------:R-:W-:-:S02]  /*0e00*/  HADD2.F32 R239, -RZ, R6.H0_H0 ;  /* 0x20000006ffef7230 */ /* 0x000fc40000004100 */
[----:B------:R-:W-:Y:S01]  /*0e10*/  HADD2.F32 R237, -RZ, R6.H1_H1 ;  /* 0x30000006ffed7230 */ /* 0x000fe20000004100 */
[C---:B------:R-:W-:Y:S01]  /*0e20*/  IADD3 R6, PT, PT, R224.reuse, 0x100, RZ ;  /* 0x00000100e0067810 */ /* 0x040fe20007ffe0ff */
[--C-:B------:R-:W-:Y:S01]  /*0e30*/  HADD2.F32 R15, -RZ, R22.reuse.H0_H0 ;  /* 0x20000016ff0f7230 */ /* 0x100fe20000004100 */
[C---:B0-----:R-:W-:Y:S01]  /*0e40*/  IADD3 R3, PT, PT, R224.reuse, 0x180, RZ ;  /* 0x00000180e0037810 */ /* 0x041fe20007ffe0ff */
[----:B------:R-:W-:Y:S01]  /*0e50*/  HADD2.F32 R235, -RZ, R22.H1_H1 ;  /* 0x30000016ffeb7230 */ /* 0x000fe20000004100 */
[----:B------:R-:W-:Y:S01]  /*0e60*/  IADD3 R2, PT, PT, R224, 0x200, RZ ;  /* 0x00000200e0027810 */ /* 0x000fe20007ffe0ff */
[--C-:B------:R-:W-:Y:S01]  /*0e70*/  HADD2.F32 R247, -RZ, R23.reuse.H0_H0 ;  /* 0x20000017fff77230 */ /* 0x100fe20000004100 */
[----:B------:R-:W-:Y:S01]  /*0e80*/  FSEL R0, R0, RZ, !P1 ;  /* 0x000000ff00007208 */ /* 0x000fe20004800000 */
[----:B------:R-:W-:Y:S02]  /*0e90*/  HADD2.F32 R246, -RZ, R23.H1_H1 ;  /* 0x30000017fff67230 */ /* 0x000fe40000004100 */
[----:B------:R-:W-:-:S02]  /*0ea0*/  HADD2.F32 R206, -RZ, R8.H0_H0 ;  /* 0x20000008ffce7230 */ /* 0x000fc40000004100 */
[----:B------:R-:W-:Y:S02]  /*0eb0*/  HADD2.F32 R204, -RZ, R8.H1_H1 ;  /* 0x30000008ffcc7230 */ /* 0x000fe40000004100 */
[--C-:B------:R-:W-:Y:S02]  /*0ec0*/  HADD2.F32 R23, -RZ, R9.reuse.H0_H0 ;  /* 0x20000009ff177230 */ /* 0x100fe40000004100 */
[----:B------:R-:W-:Y:S02]  /*0ed0*/  HADD2.F32 R22, -RZ, R9.H1_H1 ;  /* 0x30000009ff167230 */ /* 0x000fe40000004100 */
[--C-:B------:R-:W-:Y:S02]  /*0ee0*/  HADD2.F32 R18, -RZ, R11.reuse.H0_H0 ;  /* 0x2000000bff127230 */ /* 0x100fe40000004100 */
[----:B------:R-:W-:Y:S02]  /*0ef0*/  HADD2.F32 R16, -RZ, R11.H1_H1 ;  /* 0x3000000bff107230 */ /* 0x000fe40000004100 */
[----:B------:R-:W-:-:S02]  /*0f00*/  HADD2.F32 R13, -RZ, R200.H0_H0 ;  /* 0x200000c8ff0d7230 */ /* 0x000fc40000004100 */
[----:B------:R-:W-:Y:S02]  /*0f10*/  HADD2.F32 R11, -RZ, R200.H1_H1 ;  /* 0x300000c8ff0b7230 */ /* 0x000fe40000004100 */
[----:B------:R-:W-:Y:S02]  /*0f20*/  HADD2.F32 R241, -RZ, R202.H0_H0 ;  /* 0x200000cafff17230 */ /* 0x000fe40000004100 */
[--C-:B------:R-:W-:Y:S02]  /*0f30*/  HADD2.F32 R227, -RZ, R5.reuse.H0_H0 ;  /* 0x20000005ffe37230 */ /* 0x100fe40000004100 */
[----:B------:R-:W-:Y:S02]  /*0f40*/  HADD2.F32 R221, -RZ, R5.H1_H1 ;  /* 0x30000005ffdd7230 */ /* 0x000fe40000004100 */
[----:B------:R-:W-:-:S04]  /*0f50*/  IMAD.WIDE.U32 R8, R4, 0x8, R228 ;  /* 0x0000000804087825 */ /* 0x000fc800078e00e4 */
[--C-:B------:R-:W-:Y:S02]  /*0f60*/  HADD2.F32 R233, -RZ, R201.reuse.H0_H0 ;  /* 0x200000c9ffe97230 */ /* 0x100fe40000004100 */
[----:B------:R-:W-:Y:S02]  /*0f70*/  HADD2.F32 R212, -RZ, R201.H1_H1 ;  /* 0x300000c9ffd47230 */ /* 0x000fe40000004100 */
[--C-:B------:R-:W-:Y:S02]  /*0f80*/  HADD2.F32 R243, -RZ, R7.reuse.H0_H0 ;  /* 0x20000007fff37230 */ /* 0x100fe40000004100 */
[----:B------:R-:W-:Y:S02]  /*0f90*/  HADD2.F32 R242, -RZ, R7.H1_H1 ;  /* 0x30000007fff27230 */ /* 0x000fe40000004100 */
[----:B------:R-:W-:-:S04]  /*0fa0*/  IMAD.WIDE.U32 R4, R3, 0x8, R228 ;  /* 0x0000000803047825 */ /* 0x000fc800078e00e4 */
[----:B------:R-:W-:-:S04]  /*0fb0*/  IMAD.WIDE.U32 R200, R224, 0x8, R228 ;  /* 0x00000008e0c87825 */ /* 0x000fc800078e00e4 */
[----:B------:R-:W-:-:S04]  /*0fc0*/  IMAD.WIDE.U32 R6, R6, 0x8, R228 ;  /* 0x0000000806067825 */ /* 0x000fc800078e00e4 */
[----:B------:R-:W-:-:S04]  /*0fd0*/  IMAD.WIDE.U32 R2, R2, 0x8, R228 ;  /* 0x0000000802027825 */ /* 0x000fc800078e00e4 */
[--C-:B------:R-:W-:Y:S02]  /*0fe0*/  HADD2.F32 R231, -RZ, R193.reuse.H1_H1 ;  /* 0x300000c1ffe77230 */ /* 0x100fe40000004100 */
[----:B------:R-:W-:Y:S02]  /*0ff0*/  HADD2.F32 R228, -RZ, R193.H0_H0 ;  /* 0x200000c1ffe47230 */ /* 0x000fe40000004100 */
[C---:B------:R-:W-:Y:S01]  /*1000*/  FADD.FTZ R193, -R0.reuse, R15 ;  /* 0x0000000f00c17221 */ /* 0x040fe20000010100 */
[----:B------:R-:W-:Y:S02]  /*1010*/  HADD2.F32 R226, -RZ, R194.H0_H0 ;  /* 0x200000c2ffe27230 */ /* 0x000fe40000004100 */
[--C-:B------:R-:W-:Y:S02]  /*1020*/  HADD2.F32 R234, -RZ, R195.reuse.H0_H0 ;  /* 0x200000c3ffea7230 */ /* 0x100fe40000004100 */
[----:B------:R-:W-:Y:S02]  /*1030*/  HADD2.F32 R232, -RZ, R195.H1_H1 ;  /* 0x300000c3ffe87230 */ /* 0x000fe40000004100 */
[----:B------:R-:W-:Y:S01]  /*1040*/  FADD.FTZ R195, -R0, R17 ;  /* 0x0000001100c37221 */ /* 0x000fe20000010100 */
[----:B------:R-:W-:-:S02]  /*1050*/  HADD2.F32 R240, -RZ, R202.H1_H1 ;  /* 0x300000cafff07230 */ /* 0x000fc40000004100 */
[C---:B------:R-:W-:Y:S01]  /*1060*/  FADD.FTZ R17, -R0.reuse, R13 ;  /* 0x0000000d00117221 */ /* 0x040fe20000010100 */
[----:B------:R-:W-:Y:S02]  /*1070*/  HADD2.F32 R229, -RZ, R194.H1_H1 ;  /* 0x300000c2ffe57230 */ /* 0x000fe40000004100 */
[C---:B------:R-:W-:Y:S01]  /*1080*/  FADD.FTZ R15, -R0.reuse, R11 ;  /* 0x0000000b000f7221 */ /* 0x040fe20000010100 */
[C---:B------:R-:W-:Y:S01]  /*1090*/  FADD.FTZ R202, -R0.reuse, R241 ;  /* 0x000000f100ca7221 */ /* 0x040fe20000010100 */
[C---:B------:R-:W-:Y:S01]  /*10a0*/  FADD.FTZ R13, -R0.reuse, R233 ;  /* 0x000000e9000d7221 */ /* 0x040fe20000010100 */
[C---:B------:R-:W-:Y:S01]  /*10b0*/  FADD.FTZ R11, -R0.reuse, R212 ;  /* 0x000000d4000b7221 */ /* 0x040fe20000010100 */
[----:B------:R-:W3:Y:S01]  /*10c0*/  LDL.LU R241, [R1+0x8c] ;  /* 0x00008c0001f17983 */ /* 0x000ee20000300800 */
[C---:B------:R-:W-:Y:S01]  /*10d0*/  FADD.FTZ R218, -R0.reuse, R245 ;  /* 0x000000f500da7221 */ /* 0x040fe20000010100 */
[C---:B------:R-:W-:Y:S01]  /*10e0*/  FADD.FTZ R208, -R0.reuse, R207 ;  /* 0x000000cf00d07221 */ /* 0x040fe20000010100 */
[C---:B------:R-:W-:Y:S01]  /*10f0*/  FADD.FTZ R212, -R0.reuse, R244 ;  /* 0x000000f400d47221 */ /* 0x040fe20000010100 */
[----:B------:R-:W4:Y:S01]  /*1100*/  LDL.LU R245, [R1+0x74] ;  /* 0x0000740001f57983 */ /* 0x000f220000300800 */
[C---:B------:R-:W-:Y:S01]  /*1110*/  FADD.FTZ R233, -R0.reuse, R231 ;  /* 0x000000e700e97221 */ /* 0x040fe20000010100 */
[C---:B------:R-:W-:Y:S01]  /*1120*/  FADD.FTZ R207, -R0.reuse, R235 ;  /* 0x000000eb00cf7221 */ /* 0x040fe20000010100 */
[C---:B------:R-:W-:Y:S01]  /*1130*/  FADD.FTZ R231, -R0.reuse, R226 ;  /* 0x000000e200e77221 */ /* 0x040fe20000010100 */
[----:B------:R-:W2:Y:S01]  /*1140*/  LDL.LU R244, [R1+0x70] ;  /* 0x0000700001f47983 */ /* 0x000ea20000300800 */
[C---:B------:R-:W-:Y:S01]  /*1150*/  FADD.FTZ R217, -R0.reuse, R239 ;  /* 0x000000ef00d97221 */ /* 0x040fe20000010100 */
[C---:B------:R-:W-:Y:S01]  /*1160*/  FADD.FTZ R235, -R0.reuse, R229 ;  /* 0x000000e500eb7221 */ /* 0x040fe20000010100 */
[----:B------:R-:W-:Y:S01]  /*1170*/  FADD.FTZ R239, -R0, R232 ;  /* 0x000000e800ef7221 */ /* 0x000fe20000010100 */
[----:B------:R-:W2:Y:S04]  /*1180*/  LDL.LU R226, [R1+0x88] ;  /* 0x0000880001e27983 */ /* 0x000ea80000300800 */
[----:B------:R-:W2:Y:S04]  /*1190*/  LDL.LU R229, [R1+0x84] ;  /* 0x0000840001e57983 */ /* 0x000ea80000300800 */
[----:B------:R-:W2:Y:S01]  /*11a0*/  LDL.LU R232, [R1+0x80] ;  /* 0x0000800001e87983 */ /* 0x000ea20000300800 */
[----:B------:R-:W-:Y:S01]  /*11b0*/  FADD.FTZ R252, R252, R10 ;  /* 0x0000000afcfc7221 */ /* 0x000fe20000010000 */
[----:B------:R-:W-:Y:S01]  /*11c0*/  FADD.FTZ R251, R251, R203 ;  /* 0x000000cbfbfb7221 */ /* 0x000fe20000010000 */
[----:B------:R-:W-:-:S02]  /*11d0*/  HADD2.F32 R211, -RZ, R196.H0_H0 ;  /* 0x200000c4ffd37230 */ /* 0x000fc40000004100 */
[----:B------:R-:W-:Y:S02]  /*11e0*/  HADD2.F32 R210, -RZ, R197.H1_H1 ;  /* 0x300000c5ffd27230 */ /* 0x000fe40000004100 */
[C---:B------:R-:W-:Y:S01]  /*11f0*/  FADD.FTZ R219, -R0.reuse, R221 ;  /* 0x000000dd00db7221 */ /* 0x040fe20000010100 */
[C---:B------:R-:W-:Y:S01]  /*1200*/  FADD.FTZ R223, -R0.reuse, R237 ;  /* 0x000000ed00df7221 */ /* 0x040fe20000010100 */
[C---:B------:R-:W-:Y:S01]  /*1210*/  FADD.FTZ R221, -R0.reuse, R243 ;  /* 0x000000f300dd7221 */ /* 0x040fe20000010100 */
[C---:B------:R-:W-:Y:S01]  /*1220*/  FADD.FTZ R237, -R0.reuse, R211 ;  /* 0x000000d300ed7221 */ /* 0x040fe20000010100 */
[----:B------:R-:W-:Y:S02]  /*1230*/  FADD.FTZ R243, -R0, R210 ;  /* 0x000000d200f37221 */ /* 0x000fe40000010100 */
[----:B------:R-:W5:Y:S01]  /*1240*/  LDG.E.64 R210, desc[UR22][R200.64] ;  /* 0x00000016c8d27981 */ /* 0x000f62000c1e1b00 */
[----:B---3--:R-:W-:Y:S01]  /*1250*/  FADD.FTZ R241, R241, R16 ;  /* 0x00000010f1f17221 */ /* 0x008fe20000010000 */
[----:B----4-:R-:W-:Y:S01]  /*1260*/  FADD.FTZ R245, R245, R12 ;  /* 0x0000000cf5f57221 */ /* 0x010fe20000010000 */
[----:B--2---:R-:W-:Y:S01]  /*1270*/  FADD.FTZ R244, R244, R14 ;  /* 0x0000000ef4f47221 */ /* 0x004fe20000010000 */
[----:B------:R-:W-:Y:S01]  /*1280*/  FADD.FTZ R226, R226, R18 ;  /* 0x00000012e2e27221 */ /* 0x000fe20000010000 */
[----:B------:R-:W-:Y:S01]  /*1290*/  FADD.FTZ R229, R229, R20 ;  /* 0x00000014e5e57221 */ /* 0x000fe20000010000 */
[----:B------:R-:W-:-:S05]  /*12a0*/  FADD.FTZ R232, R232, R21 ;  /* 0x00000015e8e87221 */ /* 0x000fca0000010000 */
[----:B------:R-:W-:Y:S04]  /*12b0*/  STL [R1+0x80], R232 ;  /* 0x000080e801007387 */ /* 0x000fe80000100800 */
[----:B------:R-:W-:Y:S04]  /*12c0*/  STL [R1+0x84], R229 ;  /* 0x000084e501007387 */ /* 0x000fe80000100800 */
[----:B------:R-:W-:Y:S04]  /*12d0*/  STL [R1+0x88], R226 ;  /* 0x000088e201007387 */ /* 0x000fe80000100800 */
[----:B------:R0:W-:Y:S04]  /*12e0*/  STL [R1+0x8c], R241 ;  /* 0x00008cf101007387 */ /* 0x0001e80000100800 */
[----:B0-----:R-:W2:Y:S04]  /*12f0*/  LDL.LU R241, [R1+0x6c] ;  /* 0x00006c0001f17983 */ /* 0x001ea80000300800 */
[----:B------:R-:W-:Y:S04]  /*1300*/  STL [R1+0x70], R244 ;  /* 0x000070f401007387 */ /* 0x000fe80000100800 */
[----:B------:R-:W-:Y:S04]  /*1310*/  STL [R1+0x74], R245 ;  /* 0x000074f501007387 */ /* 0x000fe80000100800 */
[----:B------:R0:W-:Y:S04]  /*1320*/  STL [R1+0x78], R252 ;  /* 0x000078fc01007387 */ /* 0x0001e80000100800 */
[----:B0-----:R-:W3:Y:S04]  /*1330*/  LDL.LU R252, [R1+0x64] ;  /* 0x0000640001fc7983 */ /* 0x001ee80000300800 */
[----:B------:R0:W-:Y:S04]  /*1340*/  STL [R1+0x7c], R251 ;  /* 0x00007cfb01007387 */ /* 0x0001e80000100800 */
[----:B0-----:R-:W4:Y:S04]  /*1350*/  LDL.LU R251, [R1+0x68] ;  /* 0x0000680001fb7983 */ /* 0x001f280000300800 */
[----:B------:R-:W4:Y:S04]  /*1360*/  LDL.LU R245, [R1+0x50] ;  /* 0x0000500001f57983 */ /* 0x000f280000300800 */
[----:B------:R-:W4:Y:S04]  /*1370*/  LDL.LU R244, [R1+0x54] ;  /* 0x0000540001f47983 */ /* 0x000f280000300800 */
[----:B------:R-:W4:Y:S04]  /*1380*/  LDL.LU R232, [R1+0x58] ;  /* 0x0000580001e87983 */ /* 0x000f280000300800 */
[----:B------:R-:W4:Y:S04]  /*1390*/  LDL.LU R229, [R1+0x5c] ;  /* 0x00005c0001e57983 */ /* 0x000f280000300800 */
[----:B------:R-:W4:Y:S01]  /*13a0*/  LDL.LU R201, [R1+0x60] ;  /* 0x0000600001c97983 */ /* 0x000f220000300800 */
[----:B------:R-:W-:-:S02]  /*13b0*/  HADD2.F32 R224, -RZ, R196.H1_H1 ;  /* 0x300000c4ffe07230 */ /* 0x000fc40000004100 */
[--C-:B------:R-:W-:Y:S02]  /*13c0*/  HADD2.F32 R196, -RZ, R199.reuse.H0_H0 ;  /* 0x200000c7ffc47230 */ /* 0x100fe40000004100 */
[----:B------:R-:W-:Y:S02]  /*13d0*/  HADD2.F32 R199, -RZ, R199.H1_H1 ;  /* 0x300000c7ffc77230 */ /* 0x000fe40000004100 */
[C---:B------:R-:W-:Y:S01]  /*13e0*/  FADD.FTZ R194, -R0.reuse, R205 ;  /* 0x000000cd00c27221 */ /* 0x040fe20000010100 */
[----:B------:R-:W-:Y:S02]  /*13f0*/  HADD2.F32 R209, -RZ, R197.H0_H0 ;  /* 0x200000c5ffd17230 */ /* 0x000fe40000004100 */
[----:B------:R-:W-:Y:S02]  /*1400*/  HADD2.F32 R197, -RZ, R198.H0_H0 ;  /* 0x200000c6ffc57230 */ /* 0x000fe40000004100 */
[----:B------:R-:W-:Y:S01]  /*1410*/  FADD.FTZ R250, -R0, R199 ;  /* 0x000000c700fa7221 */ /* 0x000fe20000010100 */
[----:B------:R-:W-:-:S02]  /*1420*/  HADD2.F32 R225, -RZ, R192.H0_H0 ;  /* 0x200000c0ffe17230 */ /* 0x000fc40000004100 */
[----:B------:R-:W-:Y:S02]  /*1430*/  HADD2.F32 R230, -RZ, R192.H1_H1 ;  /* 0x300000c0ffe67230 */ /* 0x000fe40000004100 */
[C---:B------:R-:W-:Y:S01]  /*1440*/  FADD.FTZ R192, -R0.reuse, R19 ;  /* 0x0000001300c07221 */ /* 0x040fe20000010100 */
[----:B------:R-:W-:Y:S01]  /*1450*/  FMUL.FTZ R199, R249, R206 ;  /* 0x000000cef9c77220 */ /* 0x000fe20000410000 */
[----:B------:R-:W-:Y:S01]  /*1460*/  FADD.FTZ R19, -R0, R246 ;  /* 0x000000f600137221 */ /* 0x000fe20000010100 */
[----:B------:R-:W-:Y:S01]  /*1470*/  FMUL.FTZ R249, R194, UR30 ;  /* 0x0000001ec2f97c20 */ /* 0x000fe20008410000 */
[----:B------:R-:W-:Y:S01]  /*1480*/  FADD.FTZ R246, -R0, R197 ;  /* 0x000000c500f67221 */ /* 0x000fe20000010100 */
[----:B------:R-:W-:Y:S02]  /*1490*/  HADD2.F32 R194, -RZ, R65.H0_H0 ;  /* 0x20000041ffc27230 */ /* 0x000fe40000004100 */
[----:B------:R-:W-:Y:S01]  /*14a0*/  FMUL.FTZ R197, R192, UR30 ;  /* 0x0000001ec0c57c20 */ /* 0x000fe20008410000 */
[----:B------:R-:W-:-:S02]  /*14b0*/  HADD2.F32 R198, -RZ, R198.H1_H1 ;  /* 0x300000c6ffc67230 */ /* 0x000fc40000004100 */
[C---:B------:R-:W-:Y:S01]  /*14c0*/  FADD.FTZ R248, -R0.reuse, R196 ;  /* 0x000000c400f87221 */ /* 0x040fe20000010100 */
[----:B------:R-:W-:Y:S01]  /*14d0*/  FADD.FTZ R216, -R0, R227 ;  /* 0x000000e300d87221 */ /* 0x000fe20000010100 */
[----:B------:R-:W-:Y:S02]  /*14e0*/  HADD2.F32 R192, -RZ, R65.H1_H1 ;  /* 0x30000041ffc07230 */ /* 0x000fe40000004100 */
[-C--:B------:R-:W-:Y:S01]  /*14f0*/  FMUL.FTZ R196, R194, R23.reuse ;  /* 0x00000017c2c47220 */ /* 0x080fe20000410000 */
[----:B------:R-:W-:Y:S01]  /*1500*/  FADD.FTZ R166, R166, R23 ;  /* 0x00000017a6a67221 */ /* 0x000fe20000010000 */
[----:B------:R-:W-:Y:S01]  /*1510*/  FFMA.FTZ R86, R197, R23, R86 ;  /* 0x00000017c5567223 */ /* 0x000fe20000010056 */
[C---:B------:R-:W-:Y:S01]  /*1520*/  FADD.FTZ R205, -R0.reuse, R247 ;  /* 0x000000f700cd7221 */ /* 0x040fe20000010100 */
[C---:B------:R-:W-:Y:S01]  /*1530*/  FADD.FTZ R222, -R0.reuse, R240 ;  /* 0x000000f000de7221 */ /* 0x040fe20000010100 */
[----:B------:R-:W-:Y:S01]  /*1540*/  FADD.FTZ R227, -R0, R242 ;  /* 0x000000f200e37221 */ /* 0x000fe20000010100 */
[----:B------:R-:W-:-:S02]  /*1550*/  HADD2.F32 R23, -RZ, R66.H0_H0 ;  /* 0x20000042ff177230 */ /* 0x000fc40000004100 */
        /* <DEDUP_REMOVED lines=9> */
[----:B------:R-:W-:Y:S01]  /*15f0*/  FMUL.FTZ R0, R208, UR30 ;  /* 0x0000001ed0007c20 */ /* 0x000fe20008410000 */
[----:B------:R-:W-:Y:S01]  /*1600*/  FMUL.FTZ R194, R192, R22 ;  /* 0x00000016c0c27220 */ /* 0x000fe20000410000 */
[----:B------:R-:W-:Y:S01]  /*1610*/  FMUL.FTZ R192, R23, R21 ;  /* 0x0000001517c07220 */ /* 0x000fe20000410000 */
[----:B------:R-:W-:Y:S01]  /*1620*/  FADD.FTZ R164, R164, R206 ;  /* 0x000000cea4a47221 */ /* 0x000fe20000010000 */
[----:B------:R-:W-:Y:S01]  /*1630*/  FFMA.FTZ R84, R0, R206, R84 ;  /* 0x000000ce00547223 */ /* 0x000fe20000010054 */
[----:B------:R-:W-:Y:S01]  /*1640*/  FMUL.FTZ R23, R207, UR30 ;  /* 0x0000001ecf177c20 */ /* 0x000fe20008410000 */
[----:B------:R-:W-:Y:S01]  /*1650*/  HADD2.F32 R226, -RZ, R70.H0_H0 ;  /* 0x20000046ffe27230 */ /* 0x000fe20000004100 */
[----:B------:R0:W5:Y:S04]  /*1660*/  LDG.E.64 R206, desc[UR22][R6.64] ;  /* 0x0000001606ce7981 */ /* 0x000168000c1e1b00 */
[----:B------:R1:W5:Y:S01]  /*1670*/  LDG.E.64 R208, desc[UR22][R8.64] ;  /* 0x0000001608d07981 */ /* 0x000362000c1e1b00 */
[----:B0-----:R-:W-:Y:S01]  /*1680*/  FMUL.FTZ R7, R222, UR30 ;  /* 0x0000001ede077c20 */ /* 0x001fe20008410000 */
[----:B-1----:R-:W-:Y:S01]  /*1690*/  FMUL.FTZ R9, R202, UR30 ;  /* 0x0000001eca097c20 */ /* 0x002fe20008410000 */
[----:B------:R-:W-:-:S03]  /*16a0*/  FMUL.FTZ R8, R226, R220 ;  /* 0x000000dce2087220 */ /* 0x000fc60000410000 */
[----:B------:R-:W-:Y:S01]  /*16b0*/  FFMA.FTZ R96, R9, R220, R96 ;  /* 0x000000dc09607223 */ /* 0x000fe20000010060 */
[----:B--2---:R-:W-:Y:S01]  /*16c0*/  FADD.FTZ R241, R241, R236 ;  /* 0x000000ecf1f17221 */ /* 0x004fe20000010000 */
[----:B---3--:R-:W-:Y:S01]  /*16d0*/  FADD.FTZ R252, R252, R213 ;  /* 0x000000d5fcfc7221 */ /* 0x008fe20000010000 */
[----:B----4-:R-:W-:Y:S01]  /*16e0*/  FADD.FTZ R251, R251, R238 ;  /* 0x000000eefbfb7221 */ /* 0x010fe20000010000 */
[----:B------:R-:W-:-:S05]  /*16f0*/  FADD.FTZ R201, R201, R220 ;  /* 0x000000dcc9c97221 */ /* 0x000fca0000010000 */
[----:B------:R-:W-:Y:S04]  /*1700*/  STL [R1+0x60], R201 ;  /* 0x000060c901007387 */ /* 0x000fe80000100800 */
[----:B------:R-:W-:Y:S04]  /*1710*/  STL [R1+0x64], R252 ;  /* 0x000064fc01007387 */ /* 0x000fe80000100800 */
[----:B------:R-:W-:Y:S04]  /*1720*/  STL [R1+0x68], R251 ;  /* 0x000068fb01007387 */ /* 0x000fe80000100800 */
[----:B------:R0:W-:Y:S04]  /*1730*/  STL [R1+0x6c], R241 ;  /* 0x00006cf101007387 */ /* 0x0001e80000100800 */
[----:B0-----:R-:W2:Y:S04]  /*1740*/  LDL.LU R241, [R1+0x40] ;  /* 0x0000400001f17983 */ /* 0x001ea80000300800 */
[----:B------:R-:W3:Y:S04]  /*1750*/  LDL.LU R222, [R1+0x44] ;  /* 0x0000440001de7983 */ /* 0x000ee80000300800 */
[----:B------:R-:W4:Y:S01]  /*1760*/  LDL.LU R220, [R1+0x48] ;  /* 0x0000480001dc7983 */ /* 0x000f220000300800 */
[----:B------:R-:W-:-:S02]  /*1770*/  HADD2.F32 R198, -RZ, R64.H1_H1 ;  /* 0x30000040ffc67230 */ /* 0x000fc40000004100 */
[----:B------:R-:W-:Y:S01]  /*1780*/  FMUL.FTZ R195, R195, UR30 ;  /* 0x0000001ec3c37c20 */ /* 0x000fe20008410000 */
[----:B------:R-:W-:Y:S01]  /*1790*/  FMUL.FTZ R193, R193, UR30 ;  /* 0x0000001ec1c17c20 */ /* 0x000fe20008410000 */
[----:B------:R-:W-:Y:S01]  /*17a0*/  FADD.FTZ R167, R167, R22 ;  /* 0x00000016a7a77221 */ /* 0x000fe20000010000 */
[----:B------:R-:W-:Y:S01]  /*17b0*/  FADD.FTZ R165, R165, R204 ;  /* 0x000000cca5a57221 */ /* 0x000fe20000010000 */
[----:B------:R-:W-:Y:S01]  /*17c0*/  FFMA.FTZ R87, R195, R22, R87 ;  /* 0x00000016c3577223 */ /* 0x000fe20000010057 */
[-C--:B------:R-:W-:Y:S01]  /*17d0*/  FMUL.FTZ R198, R198, R204.reuse ;  /* 0x000000ccc6c67220 */ /* 0x080fe20000410000 */
[----:B------:R-:W-:Y:S01]  /*17e0*/  FFMA.FTZ R85, R249, R204, R85 ;  /* 0x000000ccf9557223 */ /* 0x000fe20000010055 */
[----:B------:R-:W-:Y:S02]  /*17f0*/  HADD2.F32 R22, -RZ, R66.H1_H1 ;  /* 0x30000042ff167230 */ /* 0x000fe40000004100 */
[----:B------:R-:W-:Y:S01]  /*1800*/  FFMA.FTZ R88, R193, R21, R88 ;  /* 0x00000015c1587223 */ /* 0x000fe20000010058 */
[----:B------:R-:W-:-:S02]  /*1810*/  HADD2.F32 R204, -RZ, R67.H0_H0 ;  /* 0x20000043ffcc7230 */ /* 0x000fc40000004100 */
[----:B------:R-:W-:Y:S01]  /*1820*/  FMUL.FTZ R21, R205, UR30 ;  /* 0x0000001ecd157c20 */ /* 0x000fe20008410000 */
[----:B------:R-:W-:Y:S02]  /*1830*/  HADD2.F32 R205, -RZ, R67.H1_H1 ;  /* 0x30000043ffcd7230 */ /* 0x000fe40000004100 */
[-C--:B------:R-:W-:Y:S01]  /*1840*/  FMUL.FTZ R22, R22, R20.reuse ;  /* 0x0000001416167220 */ /* 0x080fe20000410000 */
[----:B------:R-:W-:Y:S01]  /*1850*/  FFMA.FTZ R89, R23, R20, R89 ;  /* 0x0000001417597223 */ /* 0x000fe20000010059 */
[-C--:B------:R-:W-:Y:S01]  /*1860*/  FMUL.FTZ R20, R204, R18.reuse ;  /* 0x00000012cc147220 */ /* 0x080fe20000410000 */
[----:B------:R-:W-:Y:S01]  /*1870*/  FFMA.FTZ R90, R21, R18, R90 ;  /* 0x00000012155a7223 */ /* 0x000fe2000001005a */
[----:B------:R-:W-:Y:S01]  /*1880*/  FMUL.FTZ R19, R19, UR30 ;  /* 0x0000001e13137c20 */ /* 0x000fe20008410000 */
[--C-:B------:R-:W-:Y:S02]  /*1890*/  HADD2.F32 R204, -RZ, R68.reuse.H0_H0 ;  /* 0x20000044ffcc7230 */ /* 0x100fe40000004100 */
[----:B------:R-:W-:Y:S01]  /*18a0*/  FMUL.FTZ R18, R205, R16 ;  /* 0x00000010cd127220 */ /* 0x000fe20000410000 */
[----:B------:R-:W-:Y:S01]  /*18b0*/  FMUL.FTZ R17, R17, UR30 ;  /* 0x0000001e11117c20 */ /* 0x000fe20008410000 */
[----:B------:R-:W-:-:S02]  /*18c0*/  HADD2.F32 R205, -RZ, R68.H1_H1 ;  /* 0x30000044ffcd7230 */ /* 0x000fc40000004100 */
[----:B------:R-:W-:Y:S01]  /*18d0*/  FFMA.FTZ R91, R19, R16, R91 ;  /* 0x00000010135b7223 */ /* 0x000fe2000001005b */
[-C--:B------:R-:W-:Y:S01]  /*18e0*/  FMUL.FTZ R16, R204, R14.reuse ;  /* 0x0000000ecc107220 */ /* 0x080fe20000410000 */
[----:B------:R-:W-:Y:S01]  /*18f0*/  FFMA.FTZ R92, R17, R14, R92 ;  /* 0x0000000e115c7223 */ /* 0x000fe2000001005c */
[----:B------:R-:W-:Y:S01]  /*1900*/  FMUL.FTZ R15, R15, UR30 ;  /* 0x0000001e0f0f7c20 */ /* 0x000fe20008410000 */
[--C-:B------:R-:W-:Y:S02]  /*1910*/  HADD2.F32 R204, -RZ, R69.reuse.H0_H0 ;  /* 0x20000045ffcc7230 */ /* 0x100fe40000004100 */
[-C--:B------:R-:W-:Y:S01]  /*1920*/  FMUL.FTZ R14, R205, R12.reuse ;  /* 0x0000000ccd0e7220 */ /* 0x080fe20000410000 */
[----:B------:R-:W-:Y:S02]  /*1930*/  HADD2.F32 R205, -RZ, R69.H1_H1 ;  /* 0x30000045ffcd7230 */ /* 0x000fe40000004100 */
[----:B------:R-:W-:Y:S01]  /*1940*/  FMUL.FTZ R13, R13, UR30 ;  /* 0x0000001e0d0d7c20 */ /* 0x000fe20008410000 */
[----:B------:R-:W-:Y:S01]  /*1950*/  FFMA.FTZ R93, R15, R12, R93 ;  /* 0x0000000c0f5d7223 */ /* 0x000fe2000001005d */
[----:B------:R-:W-:Y:S01]  /*1960*/  FMUL.FTZ R12, R11, UR30 ;  /* 0x0000001e0b0c7c20 */ /* 0x000fe20008410000 */
[-C--:B------:R-:W-:Y:S01]  /*1970*/  FMUL.FTZ R11, R204, R10.reuse ;  /* 0x0000000acc0b7220 */ /* 0x080fe20000410000 */
[----:B------:R-:W-:Y:S01]  /*1980*/  FFMA.FTZ R94, R13, R10, R94 ;  /* 0x0000000a0d5e7223 */ /* 0x000fe2000001005e */
[----:B------:R-:W-:Y:S01]  /*1990*/  FMUL.FTZ R10, R205, R203 ;  /* 0x000000cbcd0a7220 */ /* 0x000fe20000410000 */
[--C-:B------:R-:W-:Y:S01]  /*19a0*/  HADD2.F32 R201, -RZ, R180.reuse.H0_H0 ;  /* 0x200000b4ffc97230 */ /* 0x100fe20000004100 */
[----:B------:R0:W5:Y:S01]  /*19b0*/  LDG.E.64 R204, desc[UR22][R4.64] ;  /* 0x0000001604cc7981 */ /* 0x000162000c1e1b00 */
[----:B------:R-:W-:-:S02]  /*19c0*/  HADD2.F32 R180, -RZ, R180.H1_H1 ;  /* 0x300000b4ffb47230 */ /* 0x000fc40000004100 */
[----:B------:R-:W-:Y:S01]  /*19d0*/  FMUL.FTZ R214, R214, UR30 ;  /* 0x0000001ed6d67c20 */ /* 0x000fe20008410000 */
[----:B------:R-:W4:Y:S01]  /*19e0*/  LDL.LU R226, [R1+0x4c] ;  /* 0x00004c0001e27983 */ /* 0x000f220000300800 */
[----:B0-----:R-:W-:Y:S01]  /*19f0*/  FMUL.FTZ R4, R212, UR30 ;  /* 0x0000001ed4047c20 */ /* 0x001fe20008410000 */
[----:B------:R-:W-:Y:S02]  /*1a00*/  HADD2.F32 R212, -RZ, R72.H1_H1 ;  /* 0x30000048ffd47230 */ /* 0x000fe40000004100 */
[----:B------:R-:W-:Y:S01]  /*1a10*/  FADD.FTZ R244, R244, R180 ;  /* 0x000000b4f4f47221 */ /* 0x000fe20000010000 */
[-C--:B------:R-:W-:Y:S02]  /*1a20*/  FFMA.FTZ R101, R214, R180.reuse, R101 ;  /* 0x000000b4d6657223 */ /* 0x080fe40000010065 */
[----:B------:R-:W-:Y:S01]  /*1a30*/  FMUL.FTZ R212, R212, R180 ;  /* 0x000000b4d4d47220 */ /* 0x000fe20000410000 */
[----:B------:R-:W-:Y:S02]  /*1a40*/  HADD2.F32 R180, -RZ, R181.H0_H0 ;  /* 0x200000b5ffb47230 */ /* 0x000fe40000004100 */
[----:B------:R-:W-:Y:S01]  /*1a50*/  FADD.FTZ R245, R245, R201 ;  /* 0x000000c9f5f57221 */ /* 0x000fe20000010000 */
[----:B------:R-:W-:-:S02]  /*1a60*/  HADD2.F32 R224, -RZ, R70.H1_H1 ;  /* 0x30000046ffe07230 */ /* 0x000fc40000004100 */
[----:B------:R-:W-:Y:S02]  /*1a70*/  FADD.FTZ R232, R232, R180 ;  /* 0x000000b4e8e87221 */ /* 0x000fe40000010000 */
[----:B------:R-:W-:Y:S01]  /*1a80*/  STL [R1+0x50], R245 ;  /* 0x000050f501007387 */ /* 0x000fe20000100800 */
[----:B------:R-:W-:Y:S01]  /*1a90*/  FMUL.FTZ R6, R224, R213 ;  /* 0x000000d5e0067220 */ /* 0x000fe20000410000 */
[----:B------:R-:W-:Y:S02]  /*1aa0*/  HADD2.F32 R200, -RZ, R72.H0_H0 ;  /* 0x20000048ffc87230 */ /* 0x000fe40000004100 */
[----:B------:R-:W-:Y:S01]  /*1ab0*/  STL [R1+0x54], R244 ;  /* 0x000054f401007387 */ /* 0x000fe20000100800 */
[----:B------:R-:W-:-:S03]  /*1ac0*/  HADD2.F32 R181, -RZ, R181.H1_H1 ;  /* 0x300000b5ffb57230 */ /* 0x000fc60000004100 */
[----:B------:R-:W-:Y:S01]  /*1ad0*/  STL [R1+0x58], R232 ;  /* 0x000058e801007387 */ /* 0x000fe20000100800 */
[----:B------:R-:W-:-:S03]  /*1ae0*/  FMUL.FTZ R215, R215, UR30 ;  /* 0x0000001ed7d77c20 */ /* 0x000fc60008410000 */
[----:B------:R-:W4:Y:S01]  /*1af0*/  LDL.LU R224, [R1+0x30] ;  /* 0x0000300001e07983 */ /* 0x000f220000300800 */
[----:B------:R-:W-:Y:S01]  /*1b00*/  FFMA.FTZ R97, R7, R213, R97 ;  /* 0x000000d507617223 */ /* 0x000fe20000010061 */
[-C--:B------:R-:W-:Y:S01]  /*1b10*/  FMUL.FTZ R213, R200, R201.reuse ;  /* 0x000000c9c8d57220 */ /* 0x080fe20000410000 */
[----:B------:R-:W-:Y:S01]  /*1b20*/  FFMA.FTZ R100, R215, R201, R100 ;  /* 0x000000c9d7647223 */ /* 0x000fe20000010064 */
[--C-:B------:R-:W-:Y:S02]  /*1b30*/  HADD2.F32 R200, -RZ, R73.reuse.H0_H0 ;  /* 0x20000049ffc87230 */ /* 0x100fe40000004100 */
[----:B------:R-:W-:Y:S01]  /*1b40*/  FADD.FTZ R229, R229, R181 ;  /* 0x000000b5e5e57221 */ /* 0x000fe20000010000 */
[----:B------:R-:W-:Y:S02]  /*1b50*/  FMUL.FTZ R201, R216, UR30 ;  /* 0x0000001ed8c97c20 */ /* 0x000fe40008410000 */
[-C--:B------:R-:W-:Y:S02]  /*1b60*/  FMUL.FTZ R200, R200, R180.reuse ;  /* 0x000000b4c8c87220 */ /* 0x080fe40000410000 */
[----:B------:R-:W-:Y:S01]  /*1b70*/  FFMA.FTZ R102, R201, R180, R102 ;  /* 0x000000b4c9667223 */ /* 0x000fe20000010066 */
[----:B------:R0:W-:Y:S01]  /*1b80*/  STL [R1+0x5c], R229 ;  /* 0x00005ce501007387 */ /* 0x0001e20000100800 */
[----:B------:R-:W-:-:S02]  /*1b90*/  HADD2.F32 R180, -RZ, R73.H1_H1 ;  /* 0x30000049ffb47230 */ /* 0x000fc40000004100 */
[----:B------:R-:W-:Y:S01]  /*1ba0*/  FMUL.FTZ R219, R219, UR30 ;  /* 0x0000001edbdb7c20 */ /* 0x000fe20008410000 */
[----:B------:R-:W-:Y:S01]  /*1bb0*/  FFMA.FTZ R95, R12, R203, R95 ;  /* 0x000000cb0c5f7223 */ /* 0x000fe2000001005f */
[----:B------:R-:W-:Y:S01]  /*1bc0*/  FMUL.FTZ R5, R218, UR30 ;  /* 0x0000001eda057c20 */ /* 0x000fe20008410000 */
[----:B------:R1:W5:Y:S04]  /*1bd0*/  LDG.E.64 R202, desc[UR22][R2.64] ;  /* 0x0000001602ca7981 */ /* 0x000368000c1e1b00 */
[----:B0-----:R-:W4:Y:S01]  /*1be0*/  LDL.LU R229, [R1+0x34] ;  /* 0x0000340001e57983 */ /* 0x001f220000300800 */
[-C--:B------:R-:W-:Y:S01]  /*1bf0*/  FMUL.FTZ R218, R180, R181.reuse ;  /* 0x000000b5b4da7220 */ /* 0x080fe20000410000 */
[----:B------:R-:W-:Y:S01]  /*1c00*/  FFMA.FTZ R103, R219, R181, R103 ;  /* 0x000000b5db677223 */ /* 0x000fe20000010067 */
[----:B------:R-:W-:-:S02]  /*1c10*/  HADD2.F32 R180, -RZ, R182.H0_H0 ;  /* 0x200000b6ffb47230 */ /* 0x000fc40000004100 */
[----:B-1----:R-:W-:Y:S02]  /*1c20*/  HADD2.F32 R3, -RZ, R71.H0_H0 ;  /* 0x20000047ff037230 */ /* 0x002fe40000004100 */
[----:B------:R-:W-:Y:S01]  /*1c30*/  FMUL.FTZ R217, R217, UR30 ;  /* 0x0000001ed9d97c20 */ /* 0x000fe20008410000 */
[----:B------:R-:W-:Y:S02]  /*1c40*/  HADD2.F32 R181, -RZ, R74.H0_H0 ;  /* 0x2000004affb57230 */ /* 0x000fe40000004100 */
[----:B------:R-:W-:Y:S02]  /*1c50*/  HADD2.F32 R182, -RZ, R182.H1_H1 ;  /* 0x300000b6ffb67230 */ /* 0x000fe40000004100 */
[-C--:B------:R-:W-:Y:S01]  /*1c60*/  FMUL.FTZ R3, R3, R238.reuse ;  /* 0x000000ee03037220 */ /* 0x080fe20000410000 */
[----:B------:R-:W-:Y:S01]  /*1c70*/  FFMA.FTZ R98, R5, R238, R98 ;  /* 0x000000ee05627223 */ /* 0x000fe20000010062 */
[-C--:B------:R-:W-:Y:S01]  /*1c80*/  FFMA.FTZ R104, R217, R180.reuse, R104 ;  /* 0x000000b4d9687223 */ /* 0x080fe20000010068 */
[----:B------:R-:W4:Y:S01]  /*1c90*/  LDL.LU R238, [R1+0x38] ;  /* 0x0000380001ee7983 */ /* 0x000f220000300800 */
[----:B------:R-:W-:-:S03]  /*1ca0*/  FMUL.FTZ R216, R181, R180 ;  /* 0x000000b4b5d87220 */ /* 0x000fc60000410000 */
[----:B------:R-:W4:Y:S01]  /*1cb0*/  LDL.LU R232, [R1+0x3c] ;  /* 0x00003c0001e87983 */ /* 0x000f220000300800 */
[----:B------:R-:W-:Y:S02]  /*1cc0*/  HADD2.F32 R2, -RZ, R71.H1_H1 ;  /* 0x30000047ff027230 */ /* 0x000fe40000004100 */
[----:B------:R-:W-:-:S03]  /*1cd0*/  FFMA.FTZ R99, R4, R236, R99 ;  /* 0x000000ec04637223 */ /* 0x000fc60000010063 */
[----:B------:R-:W-:Y:S01]  /*1ce0*/  FMUL.FTZ R2, R2, R236 ;  /* 0x000000ec02027220 */ /* 0x000fe20000410000 */
[----:B------:R-:W-:-:S04]  /*1cf0*/  FMUL.FTZ R223, R223, UR30 ;  /* 0x0000001edfdf7c20 */ /* 0x000fc80008410000 */
[-C--:B------:R-:W-:Y:S01]  /*1d00*/  FFMA.FTZ R105, R223, R182.reuse, R105 ;  /* 0x000000b6df697223 */ /* 0x080fe20000010069 */
[----:B--2---:R-:W-:Y:S01]  /*1d10*/  FADD.FTZ R241, R241, R180 ;  /* 0x000000b4f1f17221 */ /* 0x004fe20000010000 */
[----:B------:R-:W-:Y:S02]  /*1d20*/  HADD2.F32 R180, -RZ, R74.H1_H1 ;  /* 0x3000004affb47230 */ /* 0x000fe40000004100 */
[----:B---3--:R-:W-:Y:S02]  /*1d30*/  FADD.FTZ R222, R222, R182 ;  /* 0x000000b6dede7221 */ /* 0x008fe40000010000 */
[----:B------:R-:W-:Y:S04]  /*1d40*/  STL [R1+0x40], R241 ;  /* 0x000040f101007387 */ /* 0x000fe80000100800 */
[----:B------:R0:W-:Y:S02]  /*1d50*/  STL [R1+0x44], R222 ;  /* 0x000044de01007387 */ /* 0x0001e40000100800 */
[----:B0-----:R-:W-:Y:S01]  /*1d60*/  FMUL.FTZ R222, R180, R182 ;  /* 0x000000b6b4de7220 */ /* 0x001fe20000410000 */
[----:B------:R-:W-:-:S05]  /*1d70*/  HADD2.F32 R180, -RZ, R183.H0_H0 ;  /* 0x200000b7ffb47230 */ /* 0x000fca0000004100 */
[----:B----4-:R-:W-:-:S05]  /*1d80*/  FADD.FTZ R220, R220, R180 ;  /* 0x000000b4dcdc7221 */ /* 0x010fca0000010000 */
[----:B------:R0:W-:Y:S04]  /*1d90*/  STL [R1+0x48], R220 ;  /* 0x000048dc01007387 */ /* 0x0001e80000100800 */
[----:B------:R-:W2:Y:S04]  /*1da0*/  LDL.LU R236, [R1+0x20] ;  /* 0x0000200001ec7983 */ /* 0x000ea80000300800 */
[----:B------:R-:W3:Y:S04]  /*1db0*/  LDL.LU R244, [R1+0x24] ;  /* 0x0000240001f47983 */ /* 0x000ee80000300800 */
[----:B------:R-:W4:Y:S01]  /*1dc0*/  LDL.LU R182, [R1+0x28] ;  /* 0x0000280001b67983 */ /* 0x000f220000300800 */
[----:B------:R-:W-:-:S02]  /*1dd0*/  HADD2.F32 R181, -RZ, R75.H0_H0 ;  /* 0x2000004bffb57230 */ /* 0x000fc40000004100 */
[----:B------:R-:W-:Y:S01]  /*1de0*/  FMUL.FTZ R221, R221, UR30 ;  /* 0x0000001edddd7c20 */ /* 0x000fe20008410000 */
[----:B------:R-:W-:-:S03]  /*1df0*/  HADD2.F32 R183, -RZ, R183.H1_H1 ;  /* 0x300000b7ffb77230 */ /* 0x000fc60000004100 */
[-C--:B------:R-:W-:Y:S01]  /*1e00*/  FFMA.FTZ R106, R221, R180.reuse, R106 ;  /* 0x000000b4dd6a7223 */ /* 0x080fe2000001006a */
[----:B0-----:R-:W-:Y:S01]  /*1e10*/  FMUL.FTZ R220, R181, R180 ;  /* 0x000000b4b5dc7220 */ /* 0x001fe20000410000 */
[----:B------:R-:W-:Y:S01]  /*1e20*/  FADD.FTZ R226, R226, R183 ;  /* 0x000000b7e2e27221 */ /* 0x000fe20000010000 */
[----:B------:R-:W-:-:S04]  /*1e30*/  HADD2.F32 R180, -RZ, R75.H1_H1 ;  /* 0x3000004bffb47230 */ /* 0x000fc80000004100 */
[----:B------:R0:W-:Y:S01]  /*1e40*/  STL [R1+0x4c], R226 ;  /* 0x00004ce201007387 */ /* 0x0001e20000100800 */
[----:B------:R-:W-:Y:S02]  /*1e50*/  HADD2.F32 R181, -RZ, R76.H0_H0 ;  /* 0x2000004cffb57230 */ /* 0x000fe40000004100 */
[----:B------:R-:W-:Y:S01]  /*1e60*/  FMUL.FTZ R225, R225, UR30 ;  /* 0x0000001ee1e17c20 */ /* 0x000fe20008410000 */
[----:B0-----:R-:W-:Y:S01]  /*1e70*/  FMUL.FTZ R226, R180, R183 ;  /* 0x000000b7b4e27220 */ /* 0x001fe20000410000 */
[----:B------:R-:W-:-:S05]  /*1e80*/  HADD2.F32 R180, -RZ, R184.H0_H0 ;  /* 0x200000b8ffb47230 */ /* 0x000fca0000004100 */
[----:B------:R-:W-:Y:S01]  /*1e90*/  FFMA.FTZ R108, R225, R180, R108 ;  /* 0x000000b4e16c7223 */ /* 0x000fe2000001006c */
[----:B------:R-:W-:-:S05]  /*1ea0*/  FADD.FTZ R224, R224, R180 ;  /* 0x000000b4e0e07221 */ /* 0x000fca0000010000 */
[----:B------:R0:W-:Y:S01]  /*1eb0*/  STL [R1+0x30], R224 ;  /* 0x000030e001007387 */ /* 0x0001e20000100800 */
[----:B------:R-:W-:Y:S01]  /*1ec0*/  FMUL.FTZ R230, R230, UR30 ;  /* 0x0000001ee6e67c20 */ /* 0x000fe20008410000 */
[----:B0-----:R-:W-:Y:S01]  /*1ed0*/  FMUL.FTZ R224, R181, R180 ;  /* 0x000000b4b5e07220 */ /* 0x001fe20000410000 */
[----:B------:R-:W-:Y:S02]  /*1ee0*/  HADD2.F32 R180, -RZ, R184.H1_H1 ;  /* 0x300000b8ffb47230 */ /* 0x000fe40000004100 */
[----:B------:R-:W-:-:S03]  /*1ef0*/  HADD2.F32 R181, -RZ, R76.H1_H1 ;  /* 0x3000004cffb57230 */ /* 0x000fc60000004100 */
[----:B------:R-:W-:Y:S01]  /*1f00*/  FADD.FTZ R229, R229, R180 ;  /* 0x000000b4e5e57221 */ /* 0x000fe20000010000 */
[----:B------:R-:W-:Y:S01]  /*1f10*/  FFMA.FTZ R109, R230, R180, R109 ;  /* 0x000000b4e66d7223 */ /* 0x000fe2000001006d */
[----:B------:R-:W-:-:S03]  /*1f20*/  FMUL.FTZ R228, R228, UR30 ;  /* 0x0000001ee4e47c20 */ /* 0x000fc60008410000 */
[----:B------:R0:W-:Y:S02]  /*1f30*/  STL [R1+0x34], R229 ;  /* 0x000034e501007387 */ /* 0x0001e40000100800 */
[----:B0-----:R-:W-:Y:S01]  /*1f40*/  FMUL.FTZ R229, R181, R180 ;  /* 0x000000b4b5e57220 */ /* 0x001fe20000410000 */
[----:B------:R-:W-:Y:S02]  /*1f50*/  HADD2.F32 R180, -RZ, R185.H0_H0 ;  /* 0x200000b9ffb47230 */ /* 0x000fe40000004100 */
[----:B------:R-:W-:-:S03]  /*1f60*/  HADD2.F32 R181, -RZ, R77.H0_H0 ;  /* 0x2000004dffb57230 */ /* 0x000fc60000004100 */
[----:B------:R-:W-:Y:S01]  /*1f70*/  FADD.FTZ R238, R238, R180 ;  /* 0x000000b4eeee7221 */ /* 0x000fe20000010000 */
[-C--:B------:R-:W-:Y:S01]  /*1f80*/  FFMA.FTZ R110, R228, R180.reuse, R110 ;  /* 0x000000b4e46e7223 */ /* 0x080fe2000001006e */
[----:B------:R-:W-:Y:S01]  /*1f90*/  FMUL.FTZ R184, R181, R180 ;  /* 0x000000b4b5b87220 */ /* 0x000fe20000410000 */
[----:B------:R-:W-:Y:S02]  /*1fa0*/  HADD2.F32 R180, -RZ, R185.H1_H1 ;  /* 0x300000b9ffb47230 */ /* 0x000fe40000004100 */
[----:B------:R-:W-:Y:S01]  /*1fb0*/  FMUL.FTZ R233, R233, UR30 ;  /* 0x0000001ee9e97c20 */ /* 0x000fe20008410000 */
[----:B------:R0:W-:Y:S01]  /*1fc0*/  STL [R1+0x38], R238 ;  /* 0x000038ee01007387 */ /* 0x0001e20000100800 */
[----:B------:R-:W-:Y:S02]  /*1fd0*/  HADD2.F32 R181, -RZ, R77.H1_H1 ;  /* 0x3000004dffb57230 */ /* 0x000fe40000004100 */
[----:B------:R-:W-:Y:S01]  /*1fe0*/  FADD.FTZ R232, R232, R180 ;  /* 0x000000b4e8e87221 */ /* 0x000fe20000010000 */
[-C--:B------:R-:W-:Y:S01]  /*1ff0*/  FFMA.FTZ R111, R233, R180.reuse, R111 ;  /* 0x000000b4e96f7223 */ /* 0x080fe2000001006f */
[----:B0-----:R-:W4:Y:S04]  /*2000*/  LDL.LU R238, [R1+0x2c] ;  /* 0x00002c0001ee7983 */ /* 0x001f280000300800 */
[----:B------:R-:W4:Y:S04]  /*2010*/  LDL.LU R251, [R1+0x10] ;  /* 0x0000100001fb7983 */ /* 0x000f280000300800 */
[----:B------:R-:W4:Y:S04]  /*2020*/  LDL.LU R241, [R1+0x14] ;  /* 0x0000140001f17983 */ /* 0x000f280000300800 */
[----:B------:R0:W-:Y:S01]  /*2030*/  STL [R1+0x3c], R232 ;  /* 0x00003ce801007387 */ /* 0x0001e20000100800 */
[----:B------:R-:W-:Y:S01]  /*2040*/  FMUL.FTZ R231, R231, UR30 ;  /* 0x0000001ee7e77c20 */ /* 0x000fe20008410000 */
[----:B0-----:R-:W-:Y:S01]  /*2050*/  FMUL.FTZ R232, R181, R180 ;  /* 0x000000b4b5e87220 */ /* 0x001fe20000410000 */
[----:B------:R-:W-:-:S02]  /*2060*/  HADD2.F32 R180, -RZ, R186.H0_H0 ;  /* 0x200000baffb47230 */ /* 0x000fc40000004100 */
[----:B------:R-:W-:-:S03]  /*2070*/  HADD2.F32 R181, -RZ, R78.H0_H0 ;  /* 0x2000004effb57230 */ /* 0x000fc60000004100 */
[-C--:B------:R-:W-:Y:S02]  /*2080*/  FFMA.FTZ R112, R231, R180.reuse, R112 ;  /* 0x000000b4e7707223 */ /* 0x080fe40000010070 */
[----:B------:R-:W-:Y:S01]  /*2090*/  FMUL.FTZ R185, R181, R180 ;  /* 0x000000b4b5b97220 */ /* 0x000fe20000410000 */
[----:B------:R-:W-:Y:S02]  /*20a0*/  HADD2.F32 R181, -RZ, R78.H1_H1 ;  /* 0x3000004effb57230 */ /* 0x000fe40000004100 */
[----:B--2---:R-:W-:Y:S01]  /*20b0*/  FADD.FTZ R236, R236, R180 ;  /* 0x000000b4ecec7221 */ /* 0x004fe20000010000 */
[----:B------:R-:W-:-:S04]  /*20c0*/  HADD2.F32 R180, -RZ, R186.H1_H1 ;  /* 0x300000baffb47230 */ /* 0x000fc80000004100 */
[----:B------:R0:W-:Y:S01]  /*20d0*/  STL [R1+0x20], R236 ;  /* 0x000020ec01007387 */ /* 0x0001e20000100800 */
[----:B---3--:R-:W-:Y:S01]  /*20e0*/  FADD.FTZ R244, R244, R180 ;  /* 0x000000b4f4f47221 */ /* 0x008fe20000010000 */
[----:B0-----:R-:W-:Y:S01]  /*20f0*/  FMUL.FTZ R236, R235, UR30 ;  /* 0x0000001eebec7c20 */ /* 0x001fe20008410000 */
[----:B------:R-:W-:-:S03]  /*2100*/  FMUL.FTZ R235, R181, R180 ;  /* 0x000000b4b5eb7220 */ /* 0x000fc60000410000 */
[----:B------:R-:W-:Y:S01]  /*2110*/  FFMA.FTZ R113, R236, R180, R113 ;  /* 0x000000b4ec717223 */ /* 0x000fe20000010071 */
[----:B------:R-:W-:Y:S01]  /*2120*/  HADD2.F32 R180, -RZ, R187.H0_H0 ;  /* 0x200000bbffb47230 */ /* 0x000fe20000004100 */
[----:B------:R0:W-:Y:S04]  /*2130*/  STL [R1+0x24], R244 ;  /* 0x000024f401007387 */ /* 0x0001e80000100800 */
[----:B----4-:R-:W-:-:S05]  /*2140*/  FADD.FTZ R182, R182, R180 ;  /* 0x000000b4b6b67221 */ /* 0x010fca0000010000 */
[----:B------:R-:W-:Y:S04]  /*2150*/  STL [R1+0x28], R182 ;  /* 0x000028b601007387 */ /* 0x000fe80000100800 */
[----:B------:R-:W2:Y:S04]  /*2160*/  LDL.LU R245, [R1+0x18] ;  /* 0x0000180001f57983 */ /* 0x000ea80000300800 */
[----:B0-----:R-:W3:Y:S01]  /*2170*/  LDL.LU R244, [R1+0x1c] ;  /* 0x00001c0001f47983 */ /* 0x001ee20000300800 */
[----:B------:R-:W-:Y:S01]  /*2180*/  FMUL.FTZ R227, R227, UR30 ;  /* 0x0000001ee3e37c20 */ /* 0x000fe20008410000 */
[----:B------:R-:W-:-:S03]  /*2190*/  FMUL.FTZ R234, R234, UR30 ;  /* 0x0000001eeaea7c20 */ /* 0x000fc60008410000 */
[----:B------:R-:W-:Y:S01]  /*21a0*/  FFMA.FTZ R107, R227, R183, R107 ;  /* 0x000000b7e36b7223 */ /* 0x000fe2000001006b */
[----:B------:R-:W-:Y:S02]  /*21b0*/  HADD2.F32 R183, -RZ, R79.H0_H0 ;  /* 0x2000004fffb77230 */ /* 0x000fe40000004100 */
[----:B------:R-:W-:-:S03]  /*21c0*/  FFMA.FTZ R114, R234, R180, R114 ;  /* 0x000000b4ea727223 */ /* 0x000fc60000010072 */
[----:B------:R-:W-:Y:S01]  /*21d0*/  FMUL.FTZ R186, R183, R180 ;  /* 0x000000b4b7ba7220 */ /* 0x000fe20000410000 */
[----:B------:R-:W-:Y:S02]  /*21e0*/  HADD2.F32 R180, -RZ, R187.H1_H1 ;  /* 0x300000bbffb47230 */ /* 0x000fe40000004100 */
[----:B------:R-:W-:Y:S01]  /*21f0*/  FMUL.FTZ R239, R239, UR30 ;  /* 0x0000001eefef7c20 */ /* 0x000fe20008410000 */
[----:B------:R-:W-:Y:S02]  /*2200*/  HADD2.F32 R183, -RZ, R79.H1_H1 ;  /* 0x3000004fffb77230 */ /* 0x000fe40000004100 */
[----:B------:R-:W-:Y:S01]  /*2210*/  FMUL.FTZ R237, R237, UR30 ;  /* 0x0000001eeded7c20 */ /* 0x000fe20008410000 */
[----:B------:R-:W-:Y:S01]  /*2220*/  FFMA.FTZ R115, R239, R180, R115 ;  /* 0x000000b4ef737223 */ /* 0x000fe20000010073 */
[----:B------:R-:W-:Y:S01]  /*2230*/  FMUL.FTZ R242, R242, UR30 ;  /* 0x0000001ef2f27c20 */ /* 0x000fe20008410000 */
[----:B------:R-:W-:Y:S01]  /*2240*/  FMUL.FTZ R240, R240, UR30 ;  /* 0x0000001ef0f07c20 */ /* 0x000fe20008410000 */
[----:B------:R-:W-:-:S05]  /*2250*/  FADD.FTZ R238, R238, R180 ;  /* 0x000000b4eeee7221 */ /* 0x000fca0000010000 */
        /* <DEDUP_REMOVED lines=8> */
[----:B------:R-:W-:-:S03]  /*22e0*/  HADD2.F32 R183, -RZ, R80.H1_H1 ;  /* 0x30000050ffb77230 */ /* 0x000fc60000004100 */
[----:B------:R-:W-:Y:S01]  /*22f0*/  FADD.FTZ R241, R241, R180 ;  /* 0x000000b4f1f17221 */ /* 0x000fe20000010000 */
[----:B------:R-:W-:Y:S01]  /*2300*/  STL [R1+0x10], R251 ;  /* 0x000010fb01007387 */ /* 0x000fe20000100800 */
[----:B------:R-:W-:-:S03]  /*2310*/  FFMA.FTZ R117, R242, R180, R117 ;  /* 0x000000b4f2757223 */ /* 0x000fc60000010075 */
[----:B------:R0:W-:Y:S02]  /*2320*/  STL [R1+0x14], R241 ;  /* 0x000014f101007387 */ /* 0x0001e40000100800 */
[----:B0-----:R-:W-:Y:S01]  /*2330*/  FMUL.FTZ R241, R183, R180 ;  /* 0x000000b4b7f17220 */ /* 0x001fe20000410000 */
[----:B------:R-:W-:Y:S02]  /*2340*/  HADD2.F32 R180, -RZ, R189.H0_H0 ;  /* 0x200000bdffb47230 */ /* 0x000fe40000004100 */
[----:B------:R-:W-:-:S03]  /*2350*/  HADD2.F32 R183, -RZ, R81.H0_H0 ;  /* 0x20000051ffb77230 */ /* 0x000fc60000004100 */
[-C--:B------:R-:W-:Y:S02]  /*2360*/  FFMA.FTZ R118, R240, R180.reuse, R118 ;  /* 0x000000b4f0767223 */ /* 0x080fe40000010076 */
[----:B------:R-:W-:Y:S01]  /*2370*/  FMUL.FTZ R188, R183, R180 ;  /* 0x000000b4b7bc7220 */ /* 0x000fe20000410000 */
[----:B--2---:R-:W-:Y:S01]  /*2380*/  FADD.FTZ R245, R245, R180 ;  /* 0x000000b4f5f57221 */ /* 0x004fe20000010000 */
[----:B------:R-:W-:-:S04]  /*2390*/  HADD2.F32 R180, -RZ, R189.H1_H1 ;  /* 0x300000bdffb47230 */ /* 0x000fc80000004100 */
[----:B------:R0:W-:Y:S04]  /*23a0*/  STL [R1+0x18], R245 ;  /* 0x000018f501007387 */ /* 0x0001e80000100800 */
[----:B------:R-:W2:Y:S01]  /*23b0*/  LDL.LU R189, [R1] ;  /* 0x0000000001bd7983 */ /* 0x000ea20000300800 */
[----:B---3--:R-:W-:-:S03]  /*23c0*/  FADD.FTZ R244, R244, R180 ;  /* 0x000000b4f4f47221 */ /* 0x008fc60000010000 */
[----:B------:R-:W3:Y:S01]  /*23d0*/  LDL.LU R252, [R1+0x8] ;  /* 0x0000080001fc7983 */ /* 0x000ee20000300800 */
[----:B0-----:R-:W-:Y:S01]  /*23e0*/  FMUL.FTZ R245, R243, UR30 ;  /* 0x0000001ef3f57c20 */ /* 0x001fe20008410000 */
[----:B------:R-:W-:Y:S02]  /*23f0*/  FMUL.FTZ R243, R246, UR30 ;  /* 0x0000001ef6f37c20 */ /* 0x000fe40008410000 */
[----:B------:R-:W4:Y:S04]  /*2400*/  LDL.LU R251, [R1+0xc] ;  /* 0x00000c0001fb7983 */ /* 0x000f280000300800 */
[----:B------:R0:W-:Y:S04]  /*2410*/  STL [R1+0x1c], R244 ;  /* 0x00001cf401007387 */ /* 0x0001e80000100800 */
[----:B------:R-:W3:Y:S01]  /*2420*/  LDL.LU R246, [R1+0x4] ;  /* 0x0000040001f67983 */ /* 0x000ee20000300800 */
[----:B------:R-:W-:-:S04]  /*2430*/  FFMA.FTZ R182, R0, R199, RZ ;  /* 0x000000c700b67223 */ /* 0x000fc800000100ff */
[----:B------:R-:W-:Y:S01]  /*2440*/  FFMA.FTZ R182, R249, R198, R182 ;  /* 0x000000c6f9b67223 */ /* 0x000fe200000100b6 */
        /* <DEDUP_REMOVED lines=46> */
[----:B------:R-:W-:-:S03]  /*2730*/  HADD2.F32 R183, -RZ, R81.H1_H1 ;  /* 0x30000051ffb77230 */ /* 0x000fc60000004100 */
[----:B------:R-:W-:Y:S01]  /*2740*/  FFMA.FTZ R182, R230, R229, R182 ;  /* 0x000000e5e6b67223 */ /* 0x000fe200000100b6 */
[----:B------:R-:W-:Y:S01]  /*2750*/  FADD.FTZ R181, R226, R181 ;  /* 0x000000b5e2b57221 */ /* 0x000fe20000010000 */
[-C--:B------:R-:W-:Y:S01]  /*2760*/  FFMA.FTZ R119, R245, R180.reuse, R119 ;  /* 0x000000b4f5777223 */ /* 0x080fe20000010077 */
[----:B0-----:R-:W-:Y:S01]  /*2770*/  FMUL.FTZ R244, R183, R180 ;  /* 0x000000b4b7f47220 */ /* 0x001fe20000410000 */
[----:B------:R-:W-:Y:S01]  /*2780*/  FFMA.FTZ R182, R228, R184, R182 ;  /* 0x000000b8e4b67223 */ /* 0x000fe200000100b6 */
[----:B------:R-:W-:Y:S02]  /*2790*/  HADD2.F32 R180, -RZ, R190.H0_H0 ;  /* 0x200000beffb47230 */ /* 0x000fe40000004100 */
[----:B------:R-:W-:Y:S01]  /*27a0*/  FADD.FTZ R181, R224, R181 ;  /* 0x000000b5e0b57221 */ /* 0x000fe20000010000 */
[----:B------:R-:W-:Y:S01]  /*27b0*/  FFMA.FTZ R182, R233, R232, R182 ;  /* 0x000000e8e9b67223 */ /* 0x000fe200000100b6 */
[----:B------:R-:W-:Y:S02]  /*27c0*/  HADD2.F32 R183, -RZ, R82.H0_H0 ;  /* 0x20000052ffb77230 */ /* 0x000fe40000004100 */
[----:B------:R-:W-:Y:S01]  /*27d0*/  FADD.FTZ R181, R181, R229 ;  /* 0x000000e5b5b57221 */ /* 0x000fe20000010000 */
[----:B------:R-:W-:-:S03]  /*27e0*/  FFMA.FTZ R182, R231, R185, R182 ;  /* 0x000000b9e7b67223 */ /* 0x000fc600000100b6 */
[----:B------:R-:W-:Y:S01]  /*27f0*/  FADD.FTZ R181, R181, R184 ;  /* 0x000000b8b5b57221 */ /* 0x000fe20000010000 */
[----:B------:R-:W-:Y:S01]  /*2800*/  FFMA.FTZ R120, R243, R180, R120 ;  /* 0x000000b4f3787223 */ /* 0x000fe20000010078 */
[----:B------:R-:W-:Y:S02]  /*2810*/  FFMA.FTZ R182, R236, R235, R182 ;  /* 0x000000ebecb67223 */ /* 0x000fe400000100b6 */
[----:B------:R-:W-:Y:S02]  /*2820*/  FADD.FTZ R181, R181, R232 ;  /* 0x000000e8b5b57221 */ /* 0x000fe40000010000 */
[----:B------:R-:W-:Y:S02]  /*2830*/  FFMA.FTZ R182, R234, R186, R182 ;  /* 0x000000baeab67223 */ /* 0x000fe400000100b6 */
[----:B------:R-:W-:Y:S02]  /*2840*/  FADD.FTZ R181, R181, R185 ;  /* 0x000000b9b5b57221 */ /* 0x000fe40000010000 */
[----:B------:R-:W-:-:S02]  /*2850*/  FFMA.FTZ R182, R239, R238, R182 ;  /* 0x000000eeefb67223 */ /* 0x000fc400000100b6 */
[----:B------:R-:W-:Y:S02]  /*2860*/  FADD.FTZ R181, R181, R235 ;  /* 0x000000ebb5b57221 */ /* 0x000fe40000010000 */
[----:B------:R-:W-:Y:S02]  /*2870*/  FFMA.FTZ R182, R237, R187, R182 ;  /* 0x000000bbedb67223 */ /* 0x000fe400000100b6 */
[----:B------:R-:W-:Y:S02]  /*2880*/  FADD.FTZ R181, R181, R186 ;  /* 0x000000bab5b57221 */ /* 0x000fe40000010000 */
[----:B------:R-:W-:Y:S02]  /*2890*/  FFMA.FTZ R182, R242, R241, R182 ;  /* 0x000000f1f2b67223 */ /* 0x000fe400000100b6 */
[----:B------:R-:W-:-:S04]  /*28a0*/  FADD.FTZ R181, R181, R238 ;  /* 0x000000eeb5b57221 */ /* 0x000fc80000010000 */
[----:B------:R-:W-:-:S04]  /*28b0*/  FADD.FTZ R181, R181, R187 ;  /* 0x000000bbb5b57221 */ /* 0x000fc80000010000 */
[----:B------:R-:W-:-:S04]  /*28c0*/  FADD.FTZ R181, R181, R241 ;  /* 0x000000f1b5b57221 */ /* 0x000fc80000010000 */
[----:B------:R-:W-:-:S04]  /*28d0*/  FADD.FTZ R181, R181, R188 ;  /* 0x000000bcb5b57221 */ /* 0x000fc80000010000 */
[----:B------:R-:W-:Y:S01]  /*28e0*/  FADD.FTZ R181, R181, R244 ;  /* 0x000000f4b5b57221 */ /* 0x000fe20000010000 */
[----:B------:R-:W-:Y:S01]  /*28f0*/  FMUL.FTZ R250, R250, UR30 ;  /* 0x0000001efafa7c20 */ /* 0x000fe20008410000 */
[----:B--2---:R-:W-:-:S05]  /*2900*/  FADD.FTZ R189, R189, R180 ;  /* 0x000000b4bdbd7221 */ /* 0x004fca0000010000 */
[----:B------:R0:W-:Y:S02]  /*2910*/  STL [R1], R189 ;  /* 0x000000bd01007387 */ /* 0x0001e40000100800 */
[----:B0-----:R-:W-:Y:S01]  /*2920*/  FMUL.FTZ R189, R183, R180 ;  /* 0x000000b4b7bd7220 */ /* 0x001fe20000410000 */
[----:B------:R-:W-:Y:S02]  /*2930*/  HADD2.F32 R180, -RZ, R190.H1_H1 ;  /* 0x300000beffb47230 */ /* 0x000fe40000004100 */
[----:B------:R-:W-:Y:S01]  /*2940*/  FMUL.FTZ R190, R247, UR30 ;  /* 0x0000001ef7be7c20 */ /* 0x000fe20008410000 */
[----:B------:R-:W-:Y:S02]  /*2950*/  HADD2.F32 R183, -RZ, R82.H1_H1 ;  /* 0x30000052ffb77230 */ /* 0x000fe40000004100 */
[----:B---3--:R-:W-:Y:S01]  /*2960*/  FADD.FTZ R246, R246, R180 ;  /* 0x000000b4f6f67221 */ /* 0x008fe20000010000 */
        /* <DEDUP_REMOVED lines=9> */
[----:B------:R-:W-:Y:S01]  /*2a00*/  FFMA.FTZ R180, R240, R188, R182 ;  /* 0x000000bcf0b47223 */ /* 0x000fe200000100b6 */
[----:B------:R-:W-:Y:S01]  /*2a10*/  HADD2.F32 R182, -RZ, R191.H1_H1 ;  /* 0x300000bfffb67230 */ /* 0x000fe20000004100 */
[----:B------:R0:W-:Y:S04]  /*2a20*/  STL [R1+0x8], R252 ;  /* 0x000008fc01007387 */ /* 0x0001e80000100800 */
[----:B----4-:R-:W-:Y:S01]  /*2a30*/  FADD.FTZ R251, R251, R182 ;  /* 0x000000b6fbfb7221 */ /* 0x010fe20000010000 */
[----:B------:R-:W-:-:S04]  /*2a40*/  FFMA.FTZ R180, R245, R244, R180 ;  /* 0x000000f4f5b47223 */ /* 0x000fc800000100b4 */
[----:B------:R0:W-:Y:S01]  /*2a50*/  STL [R1+0xc], R251 ;  /* 0x00000cfb01007387 */ /* 0x0001e20000100800 */
[----:B------:R-:W-:Y:S01]  /*2a60*/  FFMA.FTZ R180, R243, R189, R180 ;  /* 0x000000bdf3b47223 */ /* 0x000fe200000100b4 */
[----:B------:R-:W-:Y:S01]  /*2a70*/  FADD.FTZ R181, R181, R189 ;  /* 0x000000bdb5b57221 */ /* 0x000fe20000010000 */
[----:B------:R-:W-:Y:S02]  /*2a80*/  HADD2.F32 R183, -RZ, R83.H1_H1 ;  /* 0x30000053ffb77230 */ /* 0x000fe40000004100 */
[----:B------:R-:W-:Y:S01]  /*2a90*/  FFMA.FTZ R180, R190, R246, R180 ;  /* 0x000000f6beb47223 */ /* 0x000fe200000100b4 */
[----:B------:R-:W-:Y:S02]  /*2aa0*/  FADD.FTZ R181, R181, R246 ;  /* 0x000000f6b5b57221 */ /* 0x000fe40000010000 */
[----:B------:R-:W-:Y:S01]  /*2ab0*/  FMUL.FTZ R191, R183, R182 ;  /* 0x000000b6b7bf7220 */ /* 0x000fe20000410000 */
[----:B------:R-:W-:Y:S01]  /*2ac0*/  FFMA.FTZ R180, R247, R248, R180 ;  /* 0x000000f8f7b47223 */ /* 0x000fe200000100b4 */
[----:B------:R-:W-:Y:S01]  /*2ad0*/  FADD.FTZ R181, R181, R248 ;  /* 0x000000f8b5b57221 */ /* 0x000fe20000010000 */
[----:B------:R-:W-:-:S02]  /*2ae0*/  FFMA.FTZ R123, R250, R182, R123 ;  /* 0x000000b6fa7b7223 */ /* 0x000fc4000001007b */
[----:B------:R-:W-:Y:S01]  /*2af0*/  FFMA.FTZ R180, R250, R191, R180 ;  /* 0x000000bffab47223 */ /* 0x000fe200000100b4 */
[----:B------:R-:W-:Y:S01]  /*2b00*/  FADD.FTZ R181, R181, R191 ;  /* 0x000000bfb5b57221 */ /* 0x000fe20000010000 */
[----:B0-----:R-:W-:Y:S06]  /*2b10*/  BRA `(.L_x_3479) ;  /* 0x0000000400187947 */ /* 0x001fec0003800000 */
.L_x_3478:
[----:B------:R-:W-:Y:S01]  /*2b20*/  UISETP.GE.AND UP2, UPT, UR20, 0x1, UPT ;  /* 0x000000011400788c */ /* 0x000fe2000bf46270 */
[----:B------:R-:W-:Y:S01]  /*2b30*/  HFMA2 R202, -RZ, RZ, 0, 0 ;  /* 0x00000000ffca7431 */ /* 0x000fe200000001ff */
        /* <DEDUP_REMOVED lines=10> */
.L_x_3480:
        /* <DEDUP_REMOVED lines=9> */
[----:B------:R-:W-:-:S04]  /*2c70*/  IMAD.WIDE.U32 R202, R203, 0x8, R210 ;  /* 0x00000008cbca7825 */ /* 0x000fc800078e00d2 */
[----:B------:R-:W-:-:S04]  /*2c80*/  IMAD.WIDE.U32 R206, R206, 0x8, R210 ;  /* 0x00000008cece7825 */ /* 0x000fc800078e00d2 */
[----:B------:R-:W-:Y:S02]  /*2c90*/  IMAD.WIDE.U32 R204, R204, 0x8, R210 ;  /* 0x00000008cccc7825 */ /* 0x000fe400078e00d2 */
[----:B------:R0:W5:Y:S04]  /*2ca0*/  LDG.E.64 R210, desc[UR22][R182.64] ;  /* 0x00000016b6d27981 */ /* 0x000168000c1e1b00 */
[----:B------:R-:W5:Y:S04]  /*2cb0*/  LDG.E.64 R206, desc[UR22][R206.64] ;  /* 0x00000016cece7981 */ /* 0x000f68000c1e1b00 */
[----:B------:R-:W5:Y:S01]  /*2cc0*/  LDG.E.64 R204, desc[UR22][R204.64] ;  /* 0x00000016cccc7981 */ /* 0x000f62000c1e1b00 */
[----:B0-----:R-:W-:-:S02]  /*2cd0*/  MOV R182, R208 ;  /* 0x000000d000b67202 */ /* 0x001fc40000000f00 */
[----:B------:R-:W-:Y:S02]  /*2ce0*/  MOV R183, R209 ;  /* 0x000000d100b77202 */ /* 0x000fe40000000f00 */
[----:B------:R0:W5:Y:S04]  /*2cf0*/  LDG.E.64 R208, desc[UR22][R202.64] ;  /* 0x00000016cad07981 */ /* 0x000168000c1e1b00 */
[----:B------:R0:W5:Y:S01]  /*2d00*/  LDG.E.64 R202, desc[UR22][R182.64] ;  /* 0x00000016b6ca7981 */ /* 0x000162000c1e1b00 */
[----:B------:R-:W-:Y:S05]  /*2d10*/  BRA `(.L_x_3479) ;  /* 0x0000000000987947 */ /* 0x000fea0003800000 */
.L_x_3481:
[----:B------:R-:W0:Y:S01]  /*2d20*/  S2R R24, SR_TID.X ;  /* 0x0000000000187919 */ /* 0x000e220000002100 */
[----:B------:R-:W-:Y:S01]  /*2d30*/  UIMAD UR9, UR8, UR21, URZ ;  /* 0x00000015080972a4 */ /* 0x000fe2000f8e02ff */
[----:B------:R-:W1:Y:S01]  /*2d40*/  LDC.64 R32, c[0x0][0x438] ;  /* 0x00010e00ff207b82 */ /* 0x000e620000000a00 */
[C---:B------:R-:W-:Y:S02]  /*2d50*/  IADD3 R34, PT, PT, R202.reuse, 0x100, RZ ;  /* 0x00000100ca227810 */ /* 0x040fe40007ffe0ff */
[----:B------:R-:W-:Y:S01]  /*2d60*/  USHF.R.S32.HI UR10, URZ, 0x1f, UR9 ;  /* 0x0000001fff0a7899 */ /* 0x000fe20008011409 */
[C---:B------:R-:W-:Y:S02]  /*2d70*/  IADD3 R36, PT, PT, R202.reuse, 0x180, RZ ;  /* 0x00000180ca247810 */ /* 0x040fe40007ffe0ff */
[----:B------:R-:W-:Y:S01]  /*2d80*/  IADD3 R38, PT, PT, R202, 0x200, RZ ;  /* 0x00000200ca267810 */ /* 0x000fe20007ffe0ff */
[----:B------:R-:W-:Y:S01]  /*2d90*/  ULEA.HI UR10, UR10, UR9, URZ, 0x3 ;  /* 0x000000090a0a7291 */ /* 0x000fe2000f8f18ff */
[----:B------:R-:W3:Y:S05]  /*2da0*/  LDC.64 R40, c[0x0][0x3b0] ;  /* 0x0000ec00ff287b82 */ /* 0x000eea0000000a00 */
[----:B------:R-:W-:-:S04]  /*2db0*/  MOV R26, UR10 ;  /* 0x0000000a001a7c02 */ /* 0x000fc80008000f00 */
[----:B0-----:R-:W-:Y:S01]  /*2dc0*/  LEA.HI.SX32 R26, R26, R24, 0x1d ;  /* 0x000000181a1a7211 */ /* 0x001fe200078feaff */
[----:B---3--:R-:W-:-:S03]  /*2dd0*/  IMAD.WIDE.U32 R34, R34, 0x8, R40 ;  /* 0x0000000822227825 */ /* 0x008fc600078e0028 */
[C---:B------:R-:W-:Y:S02]  /*2de0*/  IADD3 R28, PT, PT, R26.reuse, 0x80, RZ ;  /* 0x000000801a1c7810 */ /* 0x040fe40007ffe0ff */
[----:B------:R-:W-:Y:S01]  /*2df0*/  IADD3 R30, PT, PT, R26, 0x100, RZ ;  /* 0x000001001a1e7810 */ /* 0x000fe20007ffe0ff */
[----:B------:R-:W-:Y:S01]  /*2e00*/  IMAD.WIDE.U32 R36, R36, 0x8, R40 ;  /* 0x0000000824247825 */ /* 0x000fe200078e0028 */
[C---:B------:R-:W-:Y:S01]  /*2e10*/  IADD3 R25, PT, PT, R26.reuse, 0x180, RZ ;  /* 0x000001801a197810 */ /* 0x040fe20007ffe0ff */
[----:B------:R-:W5:Y:S01]  /*2e20*/  LDG.E.64 R206, desc[UR22][R34.64] ;  /* 0x0000001622ce7981 */ /* 0x000f62000c1e1b00 */
[C---:B------:R-:W-:Y:S01]  /*2e30*/  IADD3 R24, PT, PT, R26.reuse, 0x200, RZ ;  /* 0x000002001a187810 */ /* 0x040fe20007ffe0ff */
[--C-:B-1----:R-:W-:Y:S02]  /*2e40*/  IMAD.WIDE.U32 R26, R26, 0x10, R32.reuse ;  /* 0x000000101a1a7825 */ /* 0x102fe400078e0020 */
[----:B------:R-:W5:Y:S02]  /*2e50*/  LDG.E.64 R204, desc[UR22][R36.64] ;  /* 0x0000001624cc7981 */ /* 0x000f64000c1e1b00 */
        /* <DEDUP_REMOVED lines=8> */
[----:B------:R-:W-:Y:S01]  /*2ee0*/  IMAD.WIDE.U32 R38, R38, 0x8, R40 ;  /* 0x0000000826267825 */ /* 0x000fe200078e0028 */
[----:B------:R1:W5:Y:S04]  /*2ef0*/  LDG.E.64 R208, desc[UR22][R32.64] ;  /* 0x0000001620d07981 */ /* 0x000368000c1e1b00 */
[----:B------:R1:W5:Y:S01]  /*2f00*/  LDG.E.64 R202, desc[UR22][R38.64] ;  /* 0x0000001626ca7981 */ /* 0x000362000c1e1b00 */
[----:B0-----:R-:W-:-:S02]  /*2f10*/  MOV R24, R42 ;  /* 0x0000002a00187202 */ /* 0x001fc40000000f00 */
[----:B------:R-:W-:Y:S02]  /*2f20*/  MOV R25, R43 ;  /* 0x0000002b00197202 */ /* 0x000fe40000000f00 */
[----:B------:R1:W5:Y:S04]  /*2f30*/  LDG.E.128 R40, desc[UR22][R26.64] ;  /* 0x000000161a287981 */ /* 0x000368000c1e1d00 */
[----:B------:R1:W5:Y:S04]  /*2f40*/  LDG.E.128 R36, desc[UR22][R28.64] ;  /* 0x000000161c247981 */ /* 0x000368000c1e1d00 */
[----:B------:R1:W5:Y:S04]  /*2f50*/  LDG.E.128 R32, desc[UR22][R30.64] ;  /* 0x000000161e207981 */ /* 0x000368000c1e1d00 */
[----:B------:R-:W5:Y:S04]  /*2f60*/  LDG.E.128 R24, desc[UR22][R24.64] ;  /* 0x0000001618187981 */ /* 0x000f68000c1e1d00 */
[----:B------:R1:W5:Y:S02]  /*2f70*/  LDG.E.128 R28, desc[UR22][R182.64] ;  /* 0x00000016b61c7981 */ /* 0x000364000c1e1d00 */
.L_x_3479:
[----:B01----:R-:W0:Y:S01]  /*2f80*/  SHFL.DOWN PT, R183, R181, 0x10, 0x1f ;  /* 0x0a001f00b5b77f89 */ /* 0x003e2200000e0000 */
[----:B------:R-:W-:Y:S03]  /*2f90*/  BSSY.RECONVERGENT B0, `(.L_x_3482) ;  /* 0x000001f000007945 */ /* 0x000fe60003800200 */
[----:B------:R-:W1:Y:S01]  /*2fa0*/  SHFL.DOWN PT, R182, R180, 0x10, 0x1f ;  /* 0x0a001f00b4b67f89 */ /* 0x000e6200000e0000 */
[----:B------:R-:W3:Y:S01]  /*2fb0*/  S2R R251, SR_TID.X ;  /* 0x0000000000fb7919 */ /* 0x000ee20000002100 */
[----:B0-----:R-:W-:Y:S01]  /*2fc0*/  FADD.FTZ R181, R183, R181 ;  /* 0x000000b5b7b57221 */ /* 0x001fe20000010000 */
[----:B-1----:R-:W-:-:S04]  /*2fd0*/  FADD.FTZ R182, R182, R180 ;  /* 0x000000b4b6b67221 */ /* 0x002fc80000010000 */
[----:B------:R-:W0:Y:S04]  /*2fe0*/  SHFL.DOWN PT, R183, R181, 0x8, 0x1f ;  /* 0x09001f00b5b77f89 */ /* 0x000e2800000e0000 */
[----:B------:R-:W1:Y:S01]  /*2ff0*/  SHFL.DOWN PT, R180, R182, 0x8, 0x1f ;  /* 0x09001f00b6b47f89 */ /* 0x000e6200000e0000 */
[----:B---3--:R-:W-:Y:S01]  /*3000*/  LOP3.LUT P0, RZ, R251, 0x1f, RZ, 0xc0, !PT ;  /* 0x0000001ffbff7812 */ /* 0x008fe2000780c0ff */
        /* <DEDUP_REMOVED lines=23> */
.L_x_3483:
[----:B------:R-:W-:Y:S05]  /*3180*/  BSYNC.RECONVERGENT B0 ;  /* 0x0000000000007941 */ /* 0x000fea0003800200 */
.L_x_3482:
[----:B------:R-:W1:Y:S08]  /*3190*/  S2UR UR10, SR_CgaCtaId ;  /* 0x00000000000a79c3 */ /* 0x000e700000008800 */
[----:B------:R-:W-:Y:S01]  /*31a0*/  BAR.SYNC.DEFER_BLOCKING 0x0 ;  /* 0x0000000000007b1d */ /* 0x000fe20000010000 */
[----:B------:R-:W-:Y:S01]  /*31b0*/  @UP2 UIADD3 UR20, UPT, UPT, UR20, -0x1, URZ ;  /* 0xffffffff14142890 */ /* 0x000fe2000fffe0ff */
[----:B------:R-:W-:-:S03]  /*31c0*/  PLOP3.LUT P0, PT, PT, PT, UP2, 0x80, 0x8 ;  /* 0x000000000008781c */ /* 0x000fc60003f0f028 */
[----:B------:R-:W-:Y:S01]  /*31d0*/  @UP2 UIMAD UR20, UR20, UR21, URZ ;  /* 0x00000015141422a4 */ /* 0x000fe2000f8e02ff */
[----:B------:R-:W-:Y:S02]  /*31e0*/  UMOV UR9, 0x400 ;  /* 0x0000040000097882 */ /* 0x000fe40000000000 */
        /* <DEDUP_REMOVED lines=12> */
[----:B------:R-:W0:Y:S01]  /*32b0*/  LDS.128 R180, [UR10] ;  /* 0x0000000affb47984 */ /* 0x000e220008000c00 */
[----:B------:R-:W1:Y:S01]  /*32c0*/  @UP2 LDCU.64 UR10, c[0x0][0x390] ;  /* 0x00007200ff0a27ac */ /* 0x000e620008000a00 */
        /* <DEDUP_REMOVED lines=11> */
[----:B------:R-:W-:Y:S01]  /*3380*/  UISETP.NE.U32.AND UP0, UPT, UR4, URZ, UPT ;  /* 0x000000ff0400728c */ /* 0x000fe2000bf05070 */
[----:B0-----:R-:W-:Y:S02]  /*3390*/  @P0 LEA.HI.SX32 R180, R182, R251, 0x1d ;  /* 0x000000fbb6b40211 */ /* 0x001fe400078feaff */
[----:B------:R-:W-:-:S05]  /*33a0*/  MOV R182, 0x10 ;  /* 0x0000001000b67802 */ /* 0x000fca0000000f00 */
[----:B-1----:R-:W-:Y:S01]  /*33b0*/  @P0 IMAD.WIDE.U32 R182, R180, R182, UR10 ;  /* 0x0000000ab4b60e25 */ /* 0x002fe2000f8e00b6 */
[----:B------:R-:W-:-:S04]  /*33c0*/  USHF.R.S32.HI UR10, URZ, 0x1f, UR9 ;  /* 0x0000001fff0a7899 */ /* 0x000fc80008011409 */
[----:B------:R0:W5:Y:S01]  /*33d0*/  @P0 LDG.E.128 R168, desc[UR22][R182.64] ;  /* 0x00000016b6a80981 */ /* 0x000162000c1e1d00 */
[----:B------:R-:W-:Y:S01]  /*33e0*/  ISETP.NE.AND P0, PT, RZ, UR28, PT ;  /* 0x0000001cff007c0c */ /* 0x000fe2000bf05270 */
[----:B------:R-:W-:Y:S02]  /*33f0*/  UISETP.NE.AND.EX UP0, UPT, UR5, URZ, UPT, UP0 ;  /* 0x000000ff0500728c */ /* 0x000fe4000bf05300 */
[----:B------:R-:W-:Y:S01]  /*3400*/  ULEA.HI UR10, UR10, UR9, URZ, 0x3 ;  /* 0x000000090a0a7291 */ /* 0x000fe2000f8f18ff */
        /* <DEDUP_REMOVED lines=23> */
.L_x_3488:
[----:B------:R-:W-:Y:S05]  /*3580*/  BSYNC.RECONVERGENT B0 ;  /* 0x0000000000007941 */ /* 0x000fea0003800200 */
.L_x_3487:
        /* <DEDUP_REMOVED lines=14> */
.L_x_3490:
[----:B------:R-:W-:Y:S05]  /*3670*/  BSYNC.RECONVERGENT B0 ;  /* 0x0000000000007941 */ /* 0x000fea0003800200 */
.L_x_3489:
[----:B------:R-:W-:-:S04]  /*3680*/  F2FP.F16.F32.PACK_AB R181, RZ, R181 ;  /* 0x000000b5ffb5723e */ /* 0x000fc800000000ff */
[----:B------:R-:W-:-:S07]  /*3690*/  PRMT R172, R181, 0x7610, R172 ;  /* 0x00007610b5ac7816 */ /* 0x000fce00000000ac */
.L_x_3486:
        /* <DEDUP_REMOVED lines=15> */
.L_x_3493:
[----:B------:R-:W-:Y:S05]  /*3790*/  BSYNC.RECONVERGENT B0 ;  /* 0x0000000000007941 */ /* 0x000fea0003800200 */
.L_x_3492:
        /* <DEDUP_REMOVED lines=14> */
.L_x_3495:
[----:B------:R-:W-:Y:S05]  /*3880*/  BSYNC.RECONVERGENT B0 ;  /* 0x0000000000007941 */ /* 0x000fea0003800200 */
.L_x_3494:
[----:B------:R-:W-:-:S04]  /*3890*/  F2FP.F16.F32.PACK_AB R181, RZ, R181 ;  /* 0x000000b5ffb5723e */ /* 0x000fc800000000ff */
[----:B------:R-:W-:-:S07]  /*38a0*/  PRMT R172, R172, 0x5410, R181 ;  /* 0x00005410acac7816 */ /* 0x000fce00000000b5 */
.L_x_3491:
        /* <DEDUP_REMOVED lines=15> */
.L_x_3498:
[----:B------:R-:W-:Y:S05]  /*39a0*/  BSYNC.RECONVERGENT B0 ;  /* 0x0000000000007941 */ /* 0x000fea0003800200 */
.L_x_3497:
        /* <DEDUP_REMOVED lines=14> */
.L_x_3500:
[----:B------:R-:W-:Y:S05]  /*3a90*/  BSYNC.RECONVERGENT B0 ;  /* 0x0000000000007941 */ /* 0x000fea0003800200 */
.L_x_3499:
[----:B------:R-:W-:-:S04]  /*3aa0*/  F2FP.F16.F32.PACK_AB R181, RZ, R181 ;  /* 0x000000b5ffb5723e */ /* 0x000fc800000000ff */
[----:B------:R-:W-:-:S07]  /*3ab0*/  PRMT R173, R181, 0x7610, R173 ;  /* 0x00007610b5ad7816 */ /* 0x000fce00000000ad */
.L_x_3496:
        /* <DEDUP_REMOVED lines=15> */
.L_x_3503:
[----:B------:R-:W-:Y:S05]  /*3bb0*/  BSYNC.RECONVERGENT B0 ;  /* 0x0000000000007941 */ /* 0x000fea0003800200 */
.L_x_3502:
        /* <DEDUP_REMOVED lines=14> */
.L_x_3505:
[----:B------:R-:W-:Y:S05]  /*3ca0*/  BSYNC.RECONVERGENT B0 ;  /* 0x0000000000007941 */ /* 0x000fea0003800200 */
.L_x_3504:
[----:B------:R-:W-:-:S04]  /*3cb0*/  F2FP.F16.F32.PACK_AB R181, RZ, R181 ;  /* 0x000000b5ffb5723e */ /* 0x000fc800000000ff */
[----:B------:R-:W-:-:S07]  /*3cc0*/  PRMT R173, R173, 0x5410, R181 ;  /* 0x00005410adad7816 */ /* 0x000fce00000000b5 */
.L_x_3501:
        /* <DEDUP_REMOVED lines=15> */
.L_x_3508:
[----:B------:R-:W-:Y:S05]  /*3dc0*/  BSYNC.RECONVERGENT B0 ;  /* 0x0000000000007941 */ /* 0x000fea0003800200 */
.L_x_3507:
        /* <DEDUP_REMOVED lines=14> */
.L_x_3510:
[----:B------:R-:W-:Y:S05]  /*3eb0*/  BSYNC.RECONVERGENT B0 ;  /* 0x0000000000007941 */ /* 0x000fea0003800200 */
.L_x_3509:
[----:B------:R-:W-:-:S04]  /*3ec0*/  F2FP.F16.F32.PACK_AB R181, RZ, R181 ;  /* 0x000000b5ffb5723e */ /* 0x000fc800000000ff */
[----:B------:R-:W-:-:S07]  /*3ed0*/  PRMT R174, R181, 0x7610, R174 ;  /* 0x00007610b5ae7816 */ /* 0x000fce00000000ae */
.L_x_3506:
        /* <DEDUP_REMOVED lines=15> */
.L_x_3513:
[----:B------:R-:W-:Y:S05]  /*3fd0*/  BSYNC.RECONVERGENT B0 ;  /* 0x0000000000007941 */ /* 0x000fea0003800200 */
.L_x_3512:
        /* <DEDUP_REMOVED lines=14> */
.L_x_3515:
[----:B------:R-:W-:Y:S05]  /*40c0*/  BSYNC.RECONVERGENT B0 ;  /* 0x0000000000007941 */ /* 0x000fea0003800200 */
.L_x_3514:
[----:B------:R-:W-:-:S04]  /*40d0*/  F2FP.F16.F32.PACK_AB R181, RZ, R181 ;  /* 0x000000b5ffb5723e */ /* 0x000fc800000000ff */
[----:B------:R-:W-:-:S07]  /*40e0*/  PRMT R174, R174, 0x5410, R181 ;  /* 0x00005410aeae7816 */ /* 0x000fce00000000b5 */
.L_x_3511:
        /* <DEDUP_REMOVED lines=15> */
.L_x_3518:
[----:B------:R-:W-:Y:S05]  /*41e0*/  BSYNC.RECONVERGENT B0 ;  /* 0x0000000000007941 */ /* 0x000fea0003800200 */
.L_x_3517:
        /* <DEDUP_REMOVED lines=14> */
.L_x_3520:
[----:B------:R-:W-:Y:S05]  /*42d0*/  BSYNC.RECONVERGENT B0 ;  /* 0x0000000000007941 */ /* 0x000fea0003800200 */
.L_x_3519:
[----:B------:R-:W-:-:S04]  /*42e0*/  F2FP.F16.F32.PACK_AB R181, RZ, R181 ;  /* 0x000000b5ffb5723e */ /* 0x000fc800000000ff */
[----:B------:R-:W-:-:S07]  /*42f0*/  PRMT R175, R181, 0x7610, R175 ;  /* 0x00007610b5af7816 */ /* 0x000fce00000000af */
.L_x_3516:
        /* <DEDUP_REMOVED lines=16> */
.L_x_3523:
[----:B------:R-:W-:Y:S05]  /*4400*/  BSYNC.RECONVERGENT B0 ;  /* 0x0000000000007941 */ /* 0x000fea0003800200 */
.L_x_3522:
        /* <DEDUP_REMOVED lines=14> */
.L_x_3525:
[----:B------:R-:W-:Y:S05]  /*44f0*/  BSYNC.RECONVERGENT B0 ;  /* 0x0000000000007941 */ /* 0x000fea0003800200 */
.L_x_3524:
[----:B------:R-:W-:-:S04]  /*4500*/  F2FP.F16.F32.PACK_AB R181, RZ, R181 ;  /* 0x000000b5ffb5723e */ /* 0x000fc800000000ff */
[----:B------:R-:W-:Y:S01]  /*4510*/  PRMT R175, R175, 0x5410, R181 ;  /* 0x00005410afaf7816 */ /* 0x000fe200000000b5 */
[----:B------:R-:W-:Y:S06]  /*4520*/  BRA `(.L_x_3521) ;  /* 0x0000001c00a07947 */ /* 0x000fec0003800000 */
.L_x_3485:
        /* <DEDUP_REMOVED lines=23> */
.L_x_3526:
        /* <DEDUP_REMOVED lines=10> */
[----:B------:R-:W-:Y:S02]  /*4740*/  HFMA2 R176, -RZ, RZ, 0, 0 ;  /* 0x00000000ffb07431 */ /* 0x000fe400000001ff */
[----:B------:R-:W-:-:S05]  /*4750*/  @P1 HADD2.F32 R177, -RZ, R168.H1_H1 ;  /* 0x300000a8ffb11230 */ /* 0x000fca0000004100 */
        /* <DEDUP_REMOVED lines=10> */
.L_x_3527:
        /* <DEDUP_REMOVED lines=11> */
[----:B------:R-:W-:-:S05]  /*48b0*/  @P1 HADD2.F32 R177, -RZ, R169.H0_H0 ;  /* 0x200000a9ffb11230 */ /* 0x000fca0000004100 */
        /* <DEDUP_REMOVED lines=10> */
.L_x_3528:
        /* <DEDUP_REMOVED lines=22> */
.L_x_3529:
        /* <DEDUP_REMOVED lines=22> */
.L_x_3530:
[----:B------:R-:W-:-:S05]  /*4c20*/  MOV R176, UR20 ;  /* 0x0000001400b07c02 */ /* 0x000fca0008000f00 */
[----:B------:R-:W-:-:S04]  /*4c30*/  FFMA.FTZ R176, R23, R176, UR32 ;  /* 0x0000002017b07e23 */ /* 0x000fc800080100b0 */
[----:B------:R-:W-:-:S04]  /*4c40*/  FADD.FTZ R176, R22, -R176 ;  /* 0x800000b016b07221 */ /* 0x000fc80000010000 */
[----:B------:R-:W-:-:S05]  /*4c50*/  FMUL.FTZ R176, R176, UR30 ;  /* 0x0000001eb0b07c20 */ /* 0x000fca0008410000 */
[----:B------:R-:W-:Y:S01]  /*4c60*/  FSEL R183, R176, RZ, P0 ;  /* 0x000000ffb0b77208 */ /* 0x000fe20000000000 */
[----:B------:R-:W-:Y:S06]  /*4c70*/  BRA.U !UP2, `(.L_x_3531) ;  /* 0x000000010a487547 */ /* 0x000fec000b800000 */
[----:B-----5:R-:W-:Y:S01]  /*4c80*/  LOP3.LUT P1, RZ, R211, 0xff00, RZ, 0xc0, !PT ;  /* 0x0000ff00d3ff7812 */ /* 0x020fe2000782c0ff */
[----:B------:R0:W-:-:S12]  /*4c90*/  STL [R1+0x90], R0 ;  /* 0x0000900001007387 */ /* 0x0001d80000100800 */
[----:B------:R-:W1:Y:S02]  /*4ca0*/  @P1 LDC.64 R176, c[0x0][0x408] ;  /* 0x00010200ffb01b82 */ /* 0x000e640000000a00 */
[----:B-1----:R-:W-:-:S04]  /*4cb0*/  @P1 FMUL.FTZ R177, R177, R183 ;  /* 0x000000b7b1b11220 */ /* 0x002fc80000410000 */
[----:B0-----:R-:W-:Y:S01]  /*4cc0*/  @P1 FMUL.FTZ R0, R177, R176 ;  /* 0x000000b0b1001220 */ /* 0x001fe20000410000 */
        /* <DEDUP_REMOVED lines=9> */
[----:B------:R-:W-:Y:S02]  /*4d60*/  @P1 FMUL.FTZ R176, R0, R177 ;  /* 0x000000b100b01220 */ /* 0x000fe40000410000 */
[----:B------:R0:W5:Y:S03]  /*4d70*/  LDL.LU R0, [R1+0x90] ;  /* 0x0000900001007983 */ /* 0x0001660000300800 */
[----:B------:R-:W-:-:S04]  /*4d80*/  F2FP.F16.F32.PACK_AB R176, RZ, R176 ;  /* 0x000000b0ffb0723e */ /* 0x000fc800000000ff */
[----:B------:R-:W-:-:S07]  /*4d90*/  PRMT R174, R174, 0x5410, R176 ;  /* 0x00005410aeae7816 */ /* 0x000fce00000000b0 */
.L_x_3531:
        /* <DEDUP_REMOVED lines=18> */
[----:B------:R-:W-:Y:S02]  /*4ec0*/  HFMA2 R182, -RZ, RZ, 0, 0 ;  /* 0x00000000ffb67431 */ /* 0x000fe400000001ff */
[----:B------:R-:W-:-:S05]  /*4ed0*/  @P0 HADD2.F32 R183, -RZ, R171.H0_H0 ;  /* 0x200000abffb70230 */ /* 0x000fca0000004100 */
[----:B------:R-:W-:Y:S01]  /*4ee0*/  @P0 FMUL.FTZ R182, R183, R251 ;  /* 0x000000fbb7b60220 */ /* 0x000fe20000410000 */
[----:B------:R-:W-:-:S03]  /*4ef0*/  @P0 HADD2.F32 R251, -RZ, R47.H0_H0 ;  /* 0x2000002ffffb0230 */ /* 0x000fc60000004100 */
[----:B------:R-:W-:Y:S02]  /*4f00*/  FADD.FTZ R158, R158, R182 ;  /* 0x000000b69e9e7221 */ /* 0x000fe40000010000 */
[----:B------:R-:W1:Y:S02]  /*4f10*/  @P0 LDC.64 R182, c[0x0][0x408] ;  /* 0x00010200ffb60b82 */ /* 0x000e640000000a00 */
[----:B-1----:R-:W-:-:S04]  /*4f20*/  @P0 FMUL.FTZ R183, R183, R179 ;  /* 0x000000b3b7b70220 */ /* 0x002fc80000410000 */
[----:B------:R-:W-:Y:S01]  /*4f30*/  @P0 FMUL.FTZ R183, R183, R182 ;  /* 0x000000b6b7b70220 */ /* 0x000fe20000410000 */
[----:B------:R-:W-:-:S03]  /*4f40*/  MOV R182, RZ ;  /* 0x000000ff00b67202 */ /* 0x000fc60000000f00 */
[----:B------:R-:W-:-:S05]  /*4f50*/  @P0 FMUL.FTZ R182, R251, R183 ;  /* 0x000000b7fbb60220 */ /* 0x000fca0000410000 */
[----:B------:R-:W-:-:S04]  /*4f60*/  F2FP.F16.F32.PACK_AB R182, RZ, R182 ;  /* 0x000000b6ffb6723e */ /* 0x000fc800000000ff */
[----:B------:R-:W-:-:S07]  /*4f70*/  PRMT R175, R182, 0x7610, R175 ;  /* 0x00007610b6af7816 */ /* 0x000fce00000000af */
.L_x_3532:
[----:B------:R-:W-:Y:S01]  /*4f80*/  F2FP.F16.F32.PACK_AB R179, R181, R179 ;  /* 0x000000b3b5b3723e */ /* 0x000fe200000000ff */
[----:B------:R-:W-:Y:S06]  /*4f90*/  BRA.U !UP2, `(.L_x_3521) ;  /* 0x000000150a047547 */ /* 0x000fec000b800000 */
[----:B-----5:R-:W-:-:S04]  /*4fa0*/  ISETP.GE.U32.AND P0, PT, R210, RZ, PT ;  /* 0x000000ffd200720c */ /* 0x020fc80003f06070 */
[----:B------:R-:W-:-:S13]  /*4fb0*/  ISETP.GE.U32.AND.EX P0, PT, R211, 0x1000000, PT, P0 ;  /* 0x01000000d300780c */ /* 0x000fda0003f06100 */
[----:B------:R-:W1:Y:S01]  /*4fc0*/  @P0 LDC.64 R182, c[0x0][0x408] ;  /* 0x00010200ffb60b82 */ /* 0x000e620000000a00 */
[----:B------:R-:W-:Y:S02]  /*4fd0*/  @P0 HADD2.F32 R210, -RZ, R171.H1_H1 ;  /* 0x300000abffd20230 */ /* 0x000fe40000004100 */
[----:B-1----:R-:W-:-:S04]  /*4fe0*/  @P0 FMUL.FTZ R183, R181, R183 ;  /* 0x000000b7b5b70220 */ /* 0x002fc80000410000 */
[----:B------:R-:W-:Y:S01]  /*4ff0*/  @P0 FMUL.FTZ R182, R183, R182 ;  /* 0x000000b6b7b60220 */ /* 0x000fe20000410000 */
[----:B------:R-:W-:-:S03]  /*5000*/  HFMA2 R183, -RZ, RZ, 0, 0 ;  /* 0x00000000ffb77431 */ /* 0x000fc600000001ff */
[----:B------:R-:W-:-:S04]  /*5010*/  @P0 FMUL.FTZ R183, R210, R182 ;  /* 0x000000b6d2b70220 */ /* 0x000fc80000410000 */
[----:B------:R-:W-:Y:S02]  /*5020*/  FADD.FTZ R159, R159, R183 ;  /* 0x000000b79f9f7221 */ /* 0x000fe40000010000 */
[----:B------:R-:W1:Y:S02]  /*5030*/  @P0 LDC.64 R182, c[0x0][0x408] ;  /* 0x00010200ffb60b82 */ /* 0x000e640000000a00 */
[----:B-1----:R-:W-:Y:S01]  /*5040*/  @P0 FMUL.FTZ R183, R181, R183 ;  /* 0x000000b7b5b70220 */ /* 0x002fe20000410000 */
[----:B------:R-:W-:-:S03]  /*5050*/  MOV R181, RZ ;  /* 0x000000ff00b57202 */ /* 0x000fc60000000f00 */
[----:B------:R-:W-:Y:S01]  /*5060*/  @P0 FMUL.FTZ R182, R183, R182 ;  /* 0x000000b6b7b60220 */ /* 0x000fe20000410000 */
[----:B------:R-:W-:-:S05]  /*5070*/  @P0 HADD2.F32 R183, -RZ, R47.H1_H1 ;  /* 0x3000002fffb70230 */ /* 0x000fca0000004100 */
[----:B------:R-:W-:-:S05]  /*5080*/  @P0 FMUL.FTZ R181, R183, R182 ;  /* 0x000000b6b7b50220 */ /* 0x000fca0000410000 */
[----:B------:R-:W-:-:S04]  /*5090*/  F2FP.F16.F32.PACK_AB R181, RZ, R181 ;  /* 0x000000b5ffb5723e */ /* 0x000fc800000000ff */
[----:B------:R-:W-:Y:S01]  /*50a0*/  PRMT R175, R175, 0x5410, R181 ;  /* 0x00005410afaf7816 */ /* 0x000fe200000000b5 */
[----:B------:R-:W-:Y:S06]  /*50b0*/  BRA `(.L_x_3521) ;  /* 0x0000001000bc7947 */ /* 0x000fec0003800000 */
.L_x_3484:
[----:B------:R-:W-:-:S04]  /*50c0*/  UISETP.NE.U32.AND UP0, UPT, UR6, URZ, UPT ;  /* 0x000000ff0600728c */ /* 0x000fc8000bf05070 */
[----:B------:R-:W-:-:S09]  /*50d0*/  UISETP.NE.AND.EX UP0, UPT, UR7, URZ, UPT, UP0 ;  /* 0x000000ff0700728c */ /* 0x000fd2000bf05300 */
[----:B------:R-:W-:Y:S05]  /*50e0*/  BRA.U UP0, `(.L_x_3533) ;  /* 0x00000009004c7547 */ /* 0x000fea000b800000 */
[----:B------:R-:W-:Y:S01]  /*50f0*/  ISETP.LT.AND P1, PT, RZ, UR31, PT ;  /* 0x0000001fff007c0c */ /* 0x000fe2000bf21270 */
[----:B------:R-:W-:-:S12]  /*5100*/  BRA.U !UP2, `(.L_x_3534) ;  /* 0x000000010a447547 */ /* 0x000fd8000b800000 */
[----:B------:R-:W-:Y:S01]  /*5110*/  MOV R181, UR20 ;  /* 0x0000001400b57c02 */ /* 0x000fe20008000f00 */
[----:B-----5:R-:W-:Y:S01]  /*5120*/  HADD2.F32 R182, -RZ, R40.H0_H0 ;  /* 0x20000028ffb67230 */ /* 0x020fe20000004100 */
[----:B------:R-:W-:-:S03]  /*5130*/  LOP3.LUT P0, RZ, R210, 0xff, RZ, 0xc0, !PT ;  /* 0x000000ffd2ff7812 */ /* 0x000fc6000780c0ff */
[----:B------:R-:W-:-:S04]  /*5140*/  @P1 FFMA.FTZ R181, R0, R181, UR32 ;  /* 0x0000002000b51e23 */ /* 0x000fc800080100b5 */
[----:B------:R-:W-:-:S04]  /*5150*/  @P1 FADD.FTZ R181, R199, -R181 ;  /* 0x800000b5c7b51221 */ /* 0x000fc80000010000 */
[----:B------:R-:W-:Y:S01]  /*5160*/  @P1 FFMA.FTZ R182, R181, UR30, R182 ;  /* 0x0000001eb5b61c23 */ /* 0x000fe200080100b6 */
[----:B------:R-:W-:-:S03]  /*5170*/  HFMA2 R181, -RZ, RZ, 0, 0 ;  /* 0x00000000ffb57431 */ /* 0x000fc600000001ff */
[----:B------:R-:W-:-:S04]  /*5180*/  FMUL.FTZ R182, R182, UR25 ;  /* 0x00000019b6b67c20 */ /* 0x000fc80008410000 */
[----:B------:R-:W-:Y:S01]  /*5190*/  FMUL.FTZ R183, R182, UR24 ;  /* 0x00000018b6b77c20 */ /* 0x000fe20008410000 */
        /* <DEDUP_REMOVED lines=8> */
.L_x_3534:
[----:B------:R-:W-:Y:S05]  /*5220*/  BRA.U !UP2, `(.L_x_3535) ;  /* 0x000000010a447547 */ /* 0x000fea000b800000 */
[----:B------:R-:W-:Y:S01]  /*5230*/  MOV R181, UR20 ;  /* 0x0000001400b57c02 */ /* 0x000fe20008000f00 */
[----:B-----5:R-:W-:Y:S01]  /*5240*/  HADD2.F32 R182, -RZ, R40.H1_H1 ;  /* 0x30000028ffb67230 */ /* 0x020fe20000004100 */
[----:B------:R-:W-:-:S03]  /*5250*/  LOP3.LUT P0, RZ, R210, 0xff00, RZ, 0xc0, !PT ;  /* 0x0000ff00d2ff7812 */ /* 0x000fc6000780c0ff */
[----:B------:R-:W-:-:S04]  /*5260*/  @P1 FFMA.FTZ R181, R249, R181, UR32 ;  /* 0x00000020f9b51e23 */ /* 0x000fc800080100b5 */
[----:B------:R-:W-:-:S04]  /*5270*/  @P1 FADD.FTZ R181, R198, -R181 ;  /* 0x800000b5c6b51221 */ /* 0x000fc80000010000 */
[----:B------:R-:W-:Y:S01]  /*5280*/  @P1 FFMA.FTZ R182, R181, UR30, R182 ;  /* 0x0000001eb5b61c23 */ /* 0x000fe200080100b6 */
[----:B------:R-:W-:-:S03]  /*5290*/  HFMA2 R181, -RZ, RZ, 0, 0 ;  /* 0x00000000ffb57431 */ /* 0x000fc600000001ff */
[----:B------:R-:W-:-:S04]  /*52a0*/  FMUL.FTZ R182, R182, UR25 ;  /* 0x00000019b6b67c20 */ /* 0x000fc80008410000 */
[----:B------:R-:W-:Y:S01]  /*52b0*/  FMUL.FTZ R183, R182, UR24 ;  /* 0x00000018b6b77c20 */ /* 0x000fe20008410000 */
        /* <DEDUP_REMOVED lines=8> */
.L_x_3535:
[----:B------:R-:W-:Y:S05]  /*5340*/  BRA.U !UP2, `(.L_x_3536) ;  /* 0x000000010a447547 */ /* 0x000fea000b800000 */
        /* <DEDUP_REMOVED lines=17> */
.L_x_3536:
        /* <DEDUP_REMOVED lines=18> */
.L_x_3537:
        /* <DEDUP_REMOVED lines=18> */
.L_x_3538:
        /* <DEDUP_REMOVED lines=18> */
.L_x_3539:
        /* <DEDUP_REMOVED lines=18> */
.L_x_3540:
[----:B------:R-:W-:Y:S05]  /*58e0*/  BRA.U !UP2, `(.L_x_3521) ;  /* 0x000000090ab07547 */ /* 0x000fea000b800000 */
[----:B------:R-:W-:Y:S01]  /*58f0*/  MOV R181, UR20 ;  /* 0x0000001400b57c02 */ /* 0x000fe20008000f00 */
[----:B-----5:R-:W-:Y:S01]  /*5900*/  HADD2.F32 R182, -RZ, R43.H1_H1 ;  /* 0x3000002bffb67230 */ /* 0x020fe20000004100 */
[----:B------:R-:W-:-:S03]  /*5910*/  ISETP.GE.U32.AND P0, PT, R210, RZ, PT ;  /* 0x000000ffd200720c */ /* 0x000fc60003f06070 */
[----:B------:R-:W-:Y:S01]  /*5920*/  @P1 FFMA.FTZ R181, R19, R181, UR32 ;  /* 0x0000002013b51e23 */ /* 0x000fe200080100b5 */
[----:B------:R-:W-:-:S03]  /*5930*/  ISETP.GE.U32.AND.EX P0, PT, R211, 0x1000000, PT, P0 ;  /* 0x01000000d300780c */ /* 0x000fc60003f06100 */
[----:B------:R-:W-:-:S04]  /*5940*/  @P1 FADD.FTZ R181, R18, -R181 ;  /* 0x800000b512b51221 */ /* 0x000fc80000010000 */
[----:B------:R-:W-:Y:S01]  /*5950*/  @P1 FFMA.FTZ R182, R181, UR30, R182 ;  /* 0x0000001eb5b61c23 */ /* 0x000fe200080100b6 */
[----:B------:R-:W-:-:S03]  /*5960*/  HFMA2 R181, -RZ, RZ, 0, 0 ;  /* 0x00000000ffb57431 */ /* 0x000fc600000001ff */
[----:B------:R-:W-:Y:S02]  /*5970*/  FMUL.FTZ R183, R182, UR25 ;  /* 0x00000019b6b77c20 */ /* 0x000fe40008410000 */
        /* <DEDUP_REMOVED lines=10> */
.L_x_3533:
[----:B------:R-:W-:Y:S01]  /*5a20*/  ISETP.LT.AND P0, PT, RZ, UR31, PT ;  /* 0x0000001fff007c0c */ /* 0x000fe2000bf01270 */
[----:B-----5:R-:W-:Y:S01]  /*5a30*/  HADD2.F32 R181, -RZ, R40.H1_H1 ;  /* 0x30000028ffb57230 */ /* 0x020fe20000004100 */
[----:B------:R-:W-:Y:S02]  /*5a40*/  PLOP3.LUT P1, PT, PT, PT, UP3, 0x80, 0x8 ;  /* 0x000000000008781c */ /* 0x000fe40003f2f038 */
[----:B------:R-:W-:Y:S02]  /*5a50*/  MOV R177, UR20 ;  /* 0x0000001400b17c02 */ /* 0x000fe40008000f00 */
[----:B------:R-:W-:-:S07]  /*5a60*/  MOV R176, UR20 ;  /* 0x0000001400b07c02 */ /* 0x000fce0008000f00 */
[----:B------:R-:W-:Y:S02]  /*5a70*/  @P0 FFMA.FTZ R177, R249, R177, UR32 ;  /* 0x00000020f9b10e23 */ /* 0x000fe400080100b1 */
[----:B------:R-:W-:Y:S02]  /*5a80*/  @P1 FFMA.FTZ R176, R0, R176, UR32 ;  /* 0x0000002000b01e23 */ /* 0x000fe400080100b0 */
[----:B------:R-:W-:-:S04]  /*5a90*/  @P0 FADD.FTZ R177, R198, -R177 ;  /* 0x800000b1c6b10221 */ /* 0x000fc80000010000 */
[----:B------:R-:W-:Y:S01]  /*5aa0*/  @P0 FFMA.FTZ R181, R177, UR30, R181 ;  /* 0x0000001eb1b50c23 */ /* 0x000fe200080100b5 */
        /* <DEDUP_REMOVED lines=16> */
.L_x_3541:
        /* <DEDUP_REMOVED lines=13> */
.L_x_3542:
        /* <DEDUP_REMOVED lines=18> */
.L_x_3543:
        /* <DEDUP_REMOVED lines=18> */
.L_x_3544:
        /* <DEDUP_REMOVED lines=18> */
.L_x_3545:
        /* <DEDUP_REMOVED lines=8> */
[----:B------:R0:W-:Y:S01]  /*6060*/  STL [R1+0x90], R0 ;  /* 0x0000900001007387 */ /* 0x0001e20000100800 */
[----:B------:R-:W-:Y:S02]  /*6070*/  HFMA2 R251, -RZ, RZ, 0, 0 ;  /* 0x00000000fffb7431 */ /* 0x000fe400000001ff */
[----:B------:R-:W-:-:S08]  /*6080*/  FMUL.FTZ R179, R179, UR24 ;  /* 0x00000018b3b37c20 */ /* 0x000fd00008410000 */
[----:B0-----:R-:W-:-:S05]  /*6090*/  @P1 HADD2.F32 R0, -RZ, R170.H1_H1 ;  /* 0x300000aaff001230 */ /* 0x001fca0000004100 */
[----:B------:R-:W-:Y:S01]  /*60a0*/  @P1 FMUL.FTZ R251, R0, R179 ;  /* 0x000000b300fb1220 */ /* 0x000fe20000410000 */
[----:B------:R-:W-:-:S03]  /*60b0*/  @P1 HADD2.F32 R0, -RZ, R46.H1_H1 ;  /* 0x3000002eff001230 */ /* 0x000fc60000004100 */
[----:B------:R-:W-:Y:S01]  /*60c0*/  FADD.FTZ R157, R157, R251 ;  /* 0x000000fb9d9d7221 */ /* 0x000fe20000010000 */
[----:B------:R-:W-:Y:S01]  /*60d0*/  MOV R251, RZ ;  /* 0x000000ff00fb7202 */ /* 0x000fe20000000f00 */
[----:B------:R-:W-:Y:S02]  /*60e0*/  @P1 FMUL.FTZ R251, R0, R179 ;  /* 0x000000b300fb1220 */ /* 0x000fe40000410000 */
[----:B------:R0:W5:Y:S03]  /*60f0*/  LDL.LU R0, [R1+0x90] ;  /* 0x0000900001007983 */ /* 0x0001660000300800 */
[----:B------:R-:W-:-:S04]  /*6100*/  F2FP.F16.F32.PACK_AB R179, RZ, R251 ;  /* 0x000000fbffb3723e */ /* 0x000fc800000000ff */
[----:B------:R-:W-:-:S07]  /*6110*/  PRMT R174, R174, 0x5410, R179 ;  /* 0x00005410aeae7816 */ /* 0x000fce00000000b3 */
.L_x_3546:
        /* <DEDUP_REMOVED lines=26> */
.L_x_3547:
        /* <DEDUP_REMOVED lines=15> */
.L_x_3521:
[----:B------:R-:W-:Y:S01]  /*63b0*/  ISETP.NE.U32.AND P0, PT, RZ, UR6, PT ;  /* 0x00000006ff007c0c */ /* 0x000fe2000bf05070 */
[----:B------:R-:W1:Y:S01]  /*63c0*/  @UP2 LDCU.64 UR10, c[0x0][0x468] ;  /* 0x00008d00ff0a27ac */ /* 0x000e620008000a00 */
[----:B------:R-:W-:Y:S02]  /*63d0*/  PLOP3.LUT P1, PT, PT, PT, UP2, 0x80, 0x8 ;  /* 0x000000000008781c */ /* 0x000fe40003f2f028 */
[----:B------:R-:W-:Y:S01]  /*63e0*/  ISETP.NE.AND.EX P0, PT, RZ, UR7, PT, P0 ;  /* 0x00000007ff007c0c */ /* 0x000fe2000bf05300 */
[----:B------:R-:W-:-:S04]  /*63f0*/  UISETP.NE.U32.AND UP0, UPT, UR4, URZ, UPT ;  /* 0x000000ff0400728c */ /* 0x000fc8000bf05070 */
[----:B------:R-:W-:-:S08]  /*6400*/  UISETP.NE.AND.EX UP0, UPT, UR5, URZ, UPT, UP0 ;  /* 0x000000ff0500728c */ /* 0x000fd0000bf05300 */
[----:B------:R-:W3:Y:S02]  /*6410*/  @P0 LDC.64 R182, c[0x0][0x478] ;  /* 0x00011e00ffb60b82 */ /* 0x000ee40000000a00 */
[----:B---3--:R-:W-:-:S05]  /*6420*/  @P0 IMAD.WIDE.U32 R182, R252, 0x10, R182 ;  /* 0x00000010fcb60825 */ /* 0x008fca00078e00b6 */
[----:B------:R3:W-:Y:S02]  /*6430*/  @P0 STG.E.128 desc[UR22][R182.64], R176 ;  /* 0x000000b0b6000986 */ /* 0x0007e4000c101d16 */
[----:B---3--:R-:W-:-:S05]  /*6440*/  MOV R182, 0x10 ;  /* 0x0000001000b67802 */ /* 0x008fca0000000f00 */
[----:B-1----:R-:W-:-:S05]  /*6450*/  @P1 IMAD.WIDE.U32 R182, R180, R182, UR10 ;  /* 0x0000000ab4b61e25 */ /* 0x002fca000f8e00b6 */
[----:B------:R1:W-:Y:S01]  /*6460*/  @P1 STG.E.128 desc[UR22][R182.64], R172 ;  /* 0x000000acb6001986 */ /* 0x0003e2000c101d16 */
[----:B------:R-:W-:Y:S05]  /*6470*/  BRA.U !UP2, `(.L_x_3548) ;  /* 0x000000010a107547 */ /* 0x000fea000b800000 */
[----:B-----5:R-:W3:Y:S01]  /*6480*/  LDC.64 R170, c[0x0][0x390] ;  /* 0x0000e400ffaa7b82 */ /* 0x020ee20000000a00 */
[----:B------:R-:W-:-:S05]  /*6490*/  IADD3 R168, PT, PT, R180, 0x80, RZ ;  /* 0x00000080b4a87810 */ /* 0x000fca0007ffe0ff */
[----:B---3--:R-:W-:-:S06]  /*64a0*/  IMAD.WIDE.U32 R168, R168, 0x10, R170 ;  /* 0x00000010a8a87825 */ /* 0x008fcc00078e00aa */
[----:B------:R-:W5:Y:S02]  /*64b0*/  LDG.E.128 R168, desc[UR22][R168.64] ;  /* 0x00000016a8a87981 */ /* 0x000f64000c1e1d00 */
.L_x_3548:
[----:B------:R-:W-:Y:S05]  /*64c0*/  BRA.U !UP0, `(.L_x_3549) ;  /* 0x0000001108ac7547 */ /* 0x000fea000b800000 */
        /* <DEDUP_REMOVED lines=24> */
[----:B-1----:R-:W-:-:S07]  /*6650*/  PRMT R172, R178, 0x7610, R172 ;  /* 0x00007610b2ac7816 */ /* 0x002fce00000000ac */
.L_x_3551:
        /* <DEDUP_REMOVED lines=12> */
[----:B-1----:R-:W-:-:S07]  /*6720*/  PRMT R172, R172, 0x5410, R178 ;  /* 0x00005410acac7816 */ /* 0x002fce00000000b2 */
.L_x_3552:
        /* <DEDUP_REMOVED lines=10> */
[----:B-1----:R-:W-:-:S05]  /*67d0*/  @P2 HADD2.F32 R182, -RZ, R169.H0_H0 ;  /* 0x200000a9ffb62230 */ /* 0x002fca0000004100 */
[----:B------:R-:W-:Y:S01]  /*67e0*/  @P2 FMUL.FTZ R179, R182, R178 ;  /* 0x000000b2b6b32220 */ /* 0x000fe20000410000 */
[----:B------:R-:W-:-:S03]  /*67f0*/  @P2 HADD2.F32 R182, -RZ, R49.H0_H0 ;  /* 0x20000031ffb62230 */ /* 0x000fc60000004100 */
[----:B------:R-:W-:Y:S01]  /*6800*/  FADD.FTZ R154, R154, R179 ;  /* 0x000000b39a9a7221 */ /* 0x000fe20000010000 */
[----:B------:R-:W-:Y:S01]  /*6810*/  MOV R179, RZ ;  /* 0x000000ff00b37202 */ /* 0x000fe20000000f00 */
[----:B------:R-:W-:-:S05]  /*6820*/  @P2 FMUL.FTZ R179, R178, R182 ;  /* 0x000000b6b2b32220 */ /* 0x000fca0000410000 */
[----:B------:R-:W-:-:S04]  /*6830*/  F2FP.F16.F32.PACK_AB R179, RZ, R179 ;  /* 0x000000b3ffb3723e */ /* 0x000fc800000000ff */
[----:B------:R-:W-:-:S07]  /*6840*/  PRMT R173, R179, 0x7610, R173 ;  /* 0x00007610b3ad7816 */ /* 0x000fce00000000ad */
.L_x_3553:
[----:B------:R-:W-:Y:S01]  /*6850*/  MOV R178, UR20 ;  /* 0x0000001400b27c02 */ /* 0x000fe20008000f00 */
[----:B-1----:R-:W-:-:S04]  /*6860*/  HADD2.F32 R182, -RZ, R37.H1_H1 ;  /* 0x30000025ffb67230 */ /* 0x002fc80000004100 */
        /* <DEDUP_REMOVED lines=16> */
.L_x_3554:
        /* <DEDUP_REMOVED lines=18> */
.L_x_3555:
        /* <DEDUP_REMOVED lines=18> */
.L_x_3556:
        /* <DEDUP_REMOVED lines=26> */
.L_x_3557:
        /* <DEDUP_REMOVED lines=16> */
.L_x_3550:
[----:B------:R-:W-:Y:S01]  /*6e50*/  ISETP.LT.AND P2, PT, RZ, UR31, PT ;  /* 0x0000001fff007c0c */ /* 0x000fe2000bf41270 */
[----:B------:R-:W-:-:S12]  /*6e60*/  BRA.U !UP2, `(.L_x_3559) ;  /* 0x000000010a447547 */ /* 0x000fd8000b800000 */
[----:B------:R-:W-:Y:S01]  /*6e70*/  MOV R181, UR20 ;  /* 0x0000001400b57c02 */ /* 0x000fe20008000f00 */
[----:B-1---5:R-:W-:Y:S01]  /*6e80*/  HADD2.F32 R182, -RZ, R36.H0_H0 ;  /* 0x20000024ffb67230 */ /* 0x022fe20000004100 */
[----:B------:R-:W-:-:S03]  /*6e90*/  LOP3.LUT P1, RZ, R208, 0xff, RZ, 0xc0, !PT ;  /* 0x000000ffd0ff7812 */ /* 0x000fc6000782c0ff */
[----:B------:R-:W-:-:S04]  /*6ea0*/  @P2 FFMA.FTZ R181, R17, R181, UR32 ;  /* 0x0000002011b52e23 */ /* 0x000fc800080100b5 */
[----:B------:R-:W-:-:S04]  /*6eb0*/  @P2 FADD.FTZ R181, R16, -R181 ;  /* 0x800000b510b52221 */ /* 0x000fc80000010000 */
[----:B------:R-:W-:Y:S01]  /*6ec0*/  @P2 FFMA.FTZ R182, R181, UR30, R182 ;  /* 0x0000001eb5b62c23 */ /* 0x000fe200080100b6 */
[----:B------:R-:W-:-:S03]  /*6ed0*/  HFMA2 R181, -RZ, RZ, 0, 0 ;  /* 0x00000000ffb57431 */ /* 0x000fc600000001ff */
[----:B------:R-:W-:Y:S01]  /*6ee0*/  FMUL.FTZ R183, R182, UR25 ;  /* 0x00000019b6b77c20 */ /* 0x000fe20008410000 */
[----:B------:R-:W-:-:S03]  /*6ef0*/  @P1 HADD2.F32 R182, -RZ, R168.H0_H0 ;  /* 0x200000a8ffb61230 */ /* 0x000fc60000004100 */
        /* <DEDUP_REMOVED lines=8> */
.L_x_3559:
[----:B------:R-:W-:Y:S05]  /*6f80*/  BRA.U !UP2, `(.L_x_3560) ;  /* 0x000000010a447547 */ /* 0x000fea000b800000 */
[----:B------:R-:W-:Y:S01]  /*6f90*/  MOV R181, UR20 ;  /* 0x0000001400b57c02 */ /* 0x000fe20008000f00 */
[----:B-1---5:R-:W-:Y:S01]  /*6fa0*/  HADD2.F32 R182, -RZ, R36.H1_H1 ;  /* 0x30000024ffb67230 */ /* 0x022fe20000004100 */
[----:B------:R-:W-:-:S03]  /*6fb0*/  LOP3.LUT P1, RZ, R208, 0xff00, RZ, 0xc0, !PT ;  /* 0x0000ff00d0ff7812 */ /* 0x000fc6000782c0ff */
[----:B------:R-:W-:-:S04]  /*6fc0*/  @P2 FFMA.FTZ R181, R15, R181, UR32 ;  /* 0x000000200fb52e23 */ /* 0x000fc800080100b5 */
[----:B------:R-:W-:-:S04]  /*6fd0*/  @P2 FADD.FTZ R181, R14, -R181 ;  /* 0x800000b50eb52221 */ /* 0x000fc80000010000 */
[----:B------:R-:W-:Y:S01]  /*6fe0*/  @P2 FFMA.FTZ R182, R181, UR30, R182 ;  /* 0x0000001eb5b62c23 */ /* 0x000fe200080100b6 */
[----:B------:R-:W-:-:S03]  /*6ff0*/  HFMA2 R181, -RZ, RZ, 0, 0 ;  /* 0x00000000ffb57431 */ /* 0x000fc600000001ff */
[----:B------:R-:W-:Y:S01]  /*7000*/  FMUL.FTZ R183, R182, UR25 ;  /* 0x00000019b6b77c20 */ /* 0x000fe20008410000 */
[----:B------:R-:W-:-:S03]  /*7010*/  @P1 HADD2.F32 R182, -RZ, R168.H1_H1 ;  /* 0x300000a8ffb61230 */ /* 0x000fc60000004100 */
        /* <DEDUP_REMOVED lines=8> */
.L_x_3560:
[----:B------:R-:W-:Y:S05]  /*70a0*/  BRA.U !UP2, `(.L_x_3561) ;  /* 0x000000010a447547 */ /* 0x000fea000b800000 */
        /* <DEDUP_REMOVED lines=17> */
.L_x_3561:
        /* <DEDUP_REMOVED lines=18> */
.L_x_3562:
        /* <DEDUP_REMOVED lines=18> */
.L_x_3563:
        /* <DEDUP_REMOVED lines=18> */
.L_x_3564:
        /* <DEDUP_REMOVED lines=18> */
.L_x_3565:
[----:B------:R-:W-:Y:S05]  /*7640*/  BRA.U !UP2, `(.L_x_3558) ;  /* 0x0000001d0a507547 */ /* 0x000fea000b800000 */
[----:B------:R-:W-:Y:S01]  /*7650*/  MOV R181, UR20 ;  /* 0x0000001400b57c02 */ /* 0x000fe20008000f00 */
[----:B-1---5:R-:W-:Y:S01]  /*7660*/  HADD2.F32 R182, -RZ, R39.H1_H1 ;  /* 0x30000027ffb67230 */ /* 0x022fe20000004100 */
        /* <DEDUP_REMOVED lines=17> */
.L_x_3549:
        /* <DEDUP_REMOVED lines=10> */
[----:B------:R-:W-:Y:S02]  /*7820*/  @P2 HADD2.F32 R178, -RZ, R168.H0_H0 ;  /* 0x200000a8ffb22230 */ /* 0x000fe40000004100 */
[----:B-1----:R-:W-:-:S04]  /*7830*/  @P2 FMUL.FTZ R177, R177, R183 ;  /* 0x000000b7b1b12220 */ /* 0x002fc80000410000 */
[----:B------:R-:W-:Y:S01]  /*7840*/  @P2 FMUL.FTZ R176, R177, R176 ;  /* 0x000000b0b1b02220 */ /* 0x000fe20000410000 */
[----:B------:R-:W-:-:S03]  /*7850*/  HFMA2 R177, -RZ, RZ, 0, 0 ;  /* 0x00000000ffb17431 */ /* 0x000fc600000001ff */
        /* <DEDUP_REMOVED lines=10> */
.L_x_3567:
        /* <DEDUP_REMOVED lines=8> */
[----:B------:R-:W-:Y:S02]  /*7980*/  @P2 HADD2.F32 R178, -RZ, R168.H1_H1 ;  /* 0x300000a8ffb22230 */ /* 0x000fe40000004100 */
[----:B-1----:R-:W-:-:S04]  /*7990*/  @P2 FMUL.FTZ R177, R177, R182 ;  /* 0x000000b6b1b12220 */ /* 0x002fc80000410000 */
[----:B------:R-:W-:Y:S01]  /*79a0*/  @P2 FMUL.FTZ R176, R177, R176 ;  /* 0x000000b0b1b02220 */ /* 0x000fe20000410000 */
[----:B------:R-:W-:-:S03]  /*79b0*/  HFMA2 R177, -RZ, RZ, 0, 0 ;  /* 0x00000000ffb17431 */ /* 0x000fc600000001ff */
[----:B------:R-:W-:Y:S01]  /*79c0*/  @P2 FMUL.FTZ R177, R178, R176 ;  /* 0x000000b0b2b12220 */ /* 0x000fe20000410000 */
[----:B------:R-:W-:-:S03]  /*79d0*/  @P2 HADD2.F32 R178, -RZ, R48.H1_H1 ;  /* 0x30000030ffb22230 */ /* 0x000fc60000004100 */
        /* <DEDUP_REMOVED lines=8> */
.L_x_3568:
        /* <DEDUP_REMOVED lines=22> */
.L_x_3569:
        /* <DEDUP_REMOVED lines=10> */
[----:B------:R-:W-:Y:S02]  /*7c60*/  HFMA2 R176, -RZ, RZ, 0, 0 ;  /* 0x00000000ffb07431 */ /* 0x000fe400000001ff */
[----:B------:R-:W-:-:S05]  /*7c70*/  @P2 HADD2.F32 R177, -RZ, R169.H1_H1 ;  /* 0x300000a9ffb12230 */ /* 0x000fca0000004100 */
        /* <DEDUP_REMOVED lines=10> */
.L_x_3570:
        /* <DEDUP_REMOVED lines=22> */
.L_x_3571:
[----:B------:R-:W-:-:S05]  /*7e80*/  MOV R176, UR20 ;  /* 0x0000001400b07c02 */ /* 0x000fca0008000f00 */
[----:B------:R-:W-:-:S04]  /*7e90*/  FFMA.FTZ R176, R7, R176, UR32 ;  /* 0x0000002007b07e23 */ /* 0x000fc800080100b0 */
[----:B------:R-:W-:-:S04]  /*7ea0*/  FADD.FTZ R176, R6, -R176 ;  /* 0x800000b006b07221 */ /* 0x000fc80000010000 */
[----:B------:R-:W-:-:S05]  /*7eb0*/  FMUL.FTZ R176, R176, UR30 ;  /* 0x0000001eb0b07c20 */ /* 0x000fca0008410000 */
[----:B-----5:R-:W-:Y:S01]  /*7ec0*/  FSEL R210, R176, RZ, P1 ;  /* 0x000000ffb0d27208 */ /* 0x020fe20000800000 */
[----:B------:R-:W-:Y:S06]  /*7ed0*/  BRA.U !UP2, `(.L_x_3572) ;  /* 0x000000010a407547 */ /* 0x000fec000b800000 */
[----:B------:R-:W-:-:S13]  /*7ee0*/  LOP3.LUT P2, RZ, R209, 0xff00, RZ, 0xc0, !PT ;  /* 0x0000ff00d1ff7812 */ /* 0x000fda000784c0ff */
        /* <DEDUP_REMOVED lines=15> */
.L_x_3572:
        /* <DEDUP_REMOVED lines=30> */
.L_x_3573:
[----:B------:R-:W-:Y:S01]  /*81c0*/  F2FP.F16.F32.PACK_AB R179, R181, R179 ;  /* 0x000000b3b5b3723e */ /* 0x000fe200000000ff */
[----:B------:R-:W-:Y:S06]  /*81d0*/  BRA.U !UP2, `(.L_x_3558) ;  /* 0x000000110a6c7547 */ /* 0x000fec000b800000 */
[----:B------:R-:W-:-:S04]  /*81e0*/  ISETP.GE.U32.AND P1, PT, R208, RZ, PT ;  /* 0x000000ffd000720c */ /* 0x000fc80003f26070 */
        /* <DEDUP_REMOVED lines=17> */
.L_x_3566:
[----:B------:R-:W-:Y:S05]  /*8300*/  BRA.U !UP2, `(.L_x_3574) ;  /* 0x000000010a807547 */ /* 0x000fea000b800000 */
[----:B-----5:R-:W-:Y:S01]  /*8310*/  LOP3.LUT P1, RZ, R208, 0xff, RZ, 0xc0, !PT ;  /* 0x000000ffd0ff7812 */ /* 0x020fe2000782c0ff */
[----:B------:R-:W-:Y:S01]  /*8320*/  BSSY.RECONVERGENT B0, `(.L_x_3575) ;  /* 0x000000d000007945 */ /* 0x000fe20003800200 */
[----:B------:R-:W-:-:S11]  /*8330*/  HFMA2 R181, -RZ, RZ, 0, 0 ;  /* 0x00000000ffb57431 */ /* 0x000fd600000001ff */
[----:B------:R-:W-:Y:S05]  /*8340*/  @!P1 BRA `(.L_x_3576) ;  /* 0x0000000000289947 */ /* 0x000fea0003800000 */
[----:B------:R-:W-:Y:S01]  /*8350*/  MOV R181, UR20 ;  /* 0x0000001400b57c02 */ /* 0x000fe20008000f00 */
[----:B-1----:R-:W-:Y:S01]  /*8360*/  HADD2.F32 R182, -RZ, R168.H0_H0 ;  /* 0x200000a8ffb67230 */ /* 0x002fe20000004100 */
        /* <DEDUP_REMOVED lines=8> */
.L_x_3576:
[----:B------:R-:W-:Y:S05]  /*83f0*/  BSYNC.RECONVERGENT B0 ;  /* 0x0000000000007941 */ /* 0x000fea0003800200 */
.L_x_3575:
[----:B------:R-:W-:Y:S01]  /*8400*/  BSSY.RECONVERGENT B0, `(.L_x_3577) ;  /* 0x000000e000007945 */ /* 0x000fe20003800200 */
[----:B------:R-:W-:Y:S01]  /*8410*/  FADD.FTZ R152, R152, R181 ;  /* 0x000000b598987221 */ /* 0x000fe20000010000 */
[----:B------:R-:W-:Y:S02]  /*8420*/  MOV R181, RZ ;  /* 0x000000ff00b57202 */ /* 0x000fe40000000f00 */
        /* <DEDUP_REMOVED lines=11> */
.L_x_3578:
[----:B------:R-:W-:Y:S05]  /*84e0*/  BSYNC.RECONVERGENT B0 ;  /* 0x0000000000007941 */ /* 0x000fea0003800200 */
.L_x_3577:
[----:B------:R-:W-:-:S04]  /*84f0*/  F2FP.F16.F32.PACK_AB R181, RZ, R181 ;  /* 0x000000b5ffb5723e */ /* 0x000fc800000000ff */
[----:B-1----:R-:W-:-:S07]  /*8500*/  PRMT R172, R181, 0x7610, R172 ;  /* 0x00007610b5ac7816 */ /* 0x002fce00000000ac */
.L_x_3574:
[----:B------:R-:W-:Y:S05]  /*8510*/  BRA.U !UP2, `(.L_x_3579) ;  /* 0x000000010a807547 */ /* 0x000fea000b800000 */
[----:B-----5:R-:W-:Y:S01]  /*8520*/  LOP3.LUT P1, RZ, R208, 0xff00, RZ, 0xc0, !PT ;  /* 0x0000ff00d0ff7812 */ /* 0x020fe2000782c0ff */
[----:B------:R-:W-:Y:S01]  /*8530*/  BSSY.RECONVERGENT B0, `(.L_x_3580) ;  /* 0x000000d000007945 */ /* 0x000fe20003800200 */
[----:B------:R-:W-:-:S11]  /*8540*/  HFMA2 R181, -RZ, RZ, 0, 0 ;  /* 0x00000000ffb57431 */ /* 0x000fd600000001ff */
[----:B------:R-:W-:Y:S05]  /*8550*/  @!P1 BRA `(.L_x_3581) ;  /* 0x0000000000289947 */ /* 0x000fea0003800000 */
[----:B------:R-:W-:Y:S01]  /*8560*/  MOV R181, UR20 ;  /* 0x0000001400b57c02 */ /* 0x000fe20008000f00 */
[----:B-1----:R-:W-:Y:S01]  /*8570*/  HADD2.F32 R182, -RZ, R168.H1_H1 ;  /* 0x300000a8ffb67230 */ /* 0x002fe20000004100 */
        /* <DEDUP_REMOVED lines=8> */
.L_x_3581:
[----:B------:R-:W-:Y:S05]  /*8600*/  BSYNC.RECONVERGENT B0 ;  /* 0x0000000000007941 */ /* 0x000fea0003800200 */
.L_x_3580:
[----:B------:R-:W-:Y:S01]  /*8610*/  BSSY.RECONVERGENT B0, `(.L_x_3582) ;  /* 0x000000e000007945 */ /* 0x000fe20003800200 */
[----:B------:R-:W-:Y:S01]  /*8620*/  FADD.FTZ R153, R153, R181 ;  /* 0x000000b599997221 */ /* 0x000fe20000010000 */
[----:B------:R-:W-:Y:S02]  /*8630*/  MOV R181, RZ ;  /* 0x000000ff00b57202 */ /* 0x000fe40000000f00 */
        /* <DEDUP_REMOVED lines=11> */
.L_x_3583:
[----:B------:R-:W-:Y:S05]  /*86f0*/  BSYNC.RECONVERGENT B0 ;  /* 0x0000000000007941 */ /* 0x000fea0003800200 */
.L_x_3582:
[----:B------:R-:W-:-:S04]  /*8700*/  F2FP.F16.F32.PACK_AB R181, RZ, R181 ;  /* 0x000000b5ffb5723e */ /* 0x000fc800000000ff */
[----:B-1----:R-:W-:-:S07]  /*8710*/  PRMT R172, R172, 0x5410, R181 ;  /* 0x00005410acac7816 */ /* 0x002fce00000000b5 */
.L_x_3579:
        /* <DEDUP_REMOVED lines=15> */
.L_x_3586:
[----:B------:R-:W-:Y:S05]  /*8810*/  BSYNC.RECONVERGENT B0 ;  /* 0x0000000000007941 */ /* 0x000fea0003800200 */
.L_x_3585:
        /* <DEDUP_REMOVED lines=14> */
.L_x_3588:
[----:B------:R-:W-:Y:S05]  /*8900*/  BSYNC.RECONVERGENT B0 ;  /* 0x0000000000007941 */ /* 0x000fea0003800200 */
.L_x_3587:
[----:B------:R-:W-:-:S04]  /*8910*/  F2FP.F16.F32.PACK_AB R181, RZ, R181 ;  /* 0x000000b5ffb5723e */ /* 0x000fc800000000ff */
[----:B-1----:R-:W-:-:S07]  /*8920*/  PRMT R173, R181, 0x7610, R173 ;  /* 0x00007610b5ad7816 */ /* 0x002fce00000000ad */
.L_x_3584:
        /* <DEDUP_REMOVED lines=15> */
.L_x_3591:
[----:B------:R-:W-:Y:S05]  /*8a20*/  BSYNC.RECONVERGENT B0 ;  /* 0x0000000000007941 */ /* 0x000fea0003800200 */
.L_x_3590:
        /* <DEDUP_REMOVED lines=14> */
.L_x_3593:
[----:B------:R-:W-:Y:S05]  /*8b10*/  BSYNC.RECONVERGENT B0 ;  /* 0x0000000000007941 */ /* 0x000fea0003800200 */
.L_x_3592:
[----:B------:R-:W-:-:S04]  /*8b20*/  F2FP.F16.F32.PACK_AB R181, RZ, R181 ;  /* 0x000000b5ffb5723e */ /* 0x000fc800000000ff */
[----:B-1----:R-:W-:-:S07]  /*8b30*/  PRMT R173, R173, 0x5410, R181 ;  /* 0x00005410adad7816 */ /* 0x002fce00000000b5 */
.L_x_3589:
        /* <DEDUP_REMOVED lines=15> */
.L_x_3596:
[----:B------:R-:W-:Y:S05]  /*8c30*/  BSYNC.RECONVERGENT B0 ;  /* 0x0000000000007941 */ /* 0x000fea0003800200 */
.L_x_3595:
        /* <DEDUP_REMOVED lines=14> */
.L_x_3598:
[----:B------:R-:W-:Y:S05]  /*8d20*/  BSYNC.RECONVERGENT B0 ;  /* 0x0000000000007941 */ /* 0x000fea0003800200 */
.L_x_3597:
[----:B------:R-:W-:-:S04]  /*8d30*/  F2FP.F16.F32.PACK_AB R181, RZ, R181 ;  /* 0x000000b5ffb5723e */ /* 0x000fc800000000ff */
[----:B-1----:R-:W-:-:S07]  /*8d40*/  PRMT R174, R181, 0x7610, R174 ;  /* 0x00007610b5ae7816 */ /* 0x002fce00000000ae */
.L_x_3594:
        /* <DEDUP_REMOVED lines=15> */
.L_x_3601:
[----:B------:R-:W-:Y:S05]  /*8e40*/  BSYNC.RECONVERGENT B0 ;  /* 0x0000000000007941 */ /* 0x000fea0003800200 */
.L_x_3600:
        /* <DEDUP_REMOVED lines=14> */
.L_x_3603:
[----:B------:R-:W-:Y:S05]  /*8f30*/  BSYNC.RECONVERGENT B0 ;  /* 0x0000000000007941 */ /* 0x000fea0003800200 */
.L_x_3602:
[----:B------:R-:W-:-:S04]  /*8f40*/  F2FP.F16.F32.PACK_AB R181, RZ, R181 ;  /* 0x000000b5ffb5723e */ /* 0x000fc800000000ff */
[----:B-1----:R-:W-:-:S07]  /*8f50*/  PRMT R174, R174, 0x5410, R181 ;  /* 0x00005410aeae7816 */ /* 0x002fce00000000b5 */
.L_x_3599:
        /* <DEDUP_REMOVED lines=15> */
.L_x_3606:
[----:B------:R-:W-:Y:S05]  /*9050*/  BSYNC.RECONVERGENT B0 ;  /* 0x0000000000007941 */ /* 0x000fea0003800200 */
.L_x_3605:
        /* <DEDUP_REMOVED lines=14> */
.L_x_3608:
[----:B------:R-:W-:Y:S05]  /*9140*/  BSYNC.RECONVERGENT B0 ;  /* 0x0000000000007941 */ /* 0x000fea0003800200 */
.L_x_3607:
[----:B------:R-:W-:-:S04]  /*9150*/  F2FP.F16.F32.PACK_AB R181, RZ, R181 ;  /* 0x000000b5ffb5723e */ /* 0x000fc800000000ff */
[----:B-1----:R-:W-:-:S07]  /*9160*/  PRMT R175, R181, 0x7610, R175 ;  /* 0x00007610b5af7816 */ /* 0x002fce00000000af */
.L_x_3604:
[----:B------:R-:W-:Y:S05]  /*9170*/  BRA.U !UP2, `(.L_x_3558) ;  /* 0x000000010a847547 */ /* 0x000fea000b800000 */
[----:B-----5:R-:W-:Y:S01]  /*9180*/  ISETP.GE.U32.AND P1, PT, R208, RZ, PT ;  /* 0x000000ffd000720c */ /* 0x020fe20003f26070 */
[----:B------:R-:W-:Y:S01]  /*9190*/  BSSY.RECONVERGENT B0, `(.L_x_3609) ;  /* 0x000000e000007945 */ /* 0x000fe20003800200 */
[----:B------:R-:W-:Y:S02]  /*91a0*/  HFMA2 R181, -RZ, RZ, 0, 0 ;  /* 0x00000000ffb57431 */ /* 0x000fe400000001ff */
[----:B------:R-:W-:-:S13]  /*91b0*/  ISETP.GE.U32.AND.EX P1, PT, R209, 0x1000000, PT, P1 ;  /* 0x01000000d100780c */ /* 0x000fda0003f26110 */
        /* <DEDUP_REMOVED lines=11> */
.L_x_3610:
[----:B------:R-:W-:Y:S05]  /*9270*/  BSYNC.RECONVERGENT B0 ;  /* 0x0000000000007941 */ /* 0x000fea0003800200 */
.L_x_3609:
        /* <DEDUP_REMOVED lines=14> */
.L_x_3612:
[----:B------:R-:W-:Y:S05]  /*9360*/  BSYNC.RECONVERGENT B0 ;  /* 0x0000000000007941 */ /* 0x000fea0003800200 */
.L_x_3611:
[----:B------:R-:W-:-:S04]  /*9370*/  F2FP.F16.F32.PACK_AB R181, RZ, R181 ;  /* 0x000000b5ffb5723e */ /* 0x000fc800000000ff */
[----:B-1----:R-:W-:-:S07]  /*9380*/  PRMT R175, R175, 0x5410, R181 ;  /* 0x00005410afaf7816 */ /* 0x002fce00000000b5 */
.L_x_3558:
[----:B-1----:R-:W1:Y:S01]  /*9390*/  @P0 LDC.64 R182, c[0x0][0x478] ;  /* 0x00011e00ffb60b82 */ /* 0x002e620000000a00 */
[----:B------:R-:W-:Y:S01]  /*93a0*/  PLOP3.LUT P1, PT, PT, PT, UP2, 0x80, 0x8 ;  /* 0x000000000008781c */ /* 0x000fe20003f2f028 */
[----:B------:R-:W3:Y:S01]  /*93b0*/  @UP2 LDCU.64 UR10, c[0x0][0x468] ;  /* 0x00008d00ff0a27ac */ /* 0x000ee20008000a00 */
[----:B------:R-:W-:-:S05]  /*93c0*/  @P0 IADD3 R181, PT, PT, R252, 0x80, RZ ;  /* 0x00000080fcb50810 */ /* 0x000fca0007ffe0ff */
[----:B-1----:R-:W-:-:S05]  /*93d0*/  @P0 IMAD.WIDE.U32 R182, R181, 0x10, R182 ;  /* 0x00000010b5b60825 */ /* 0x002fca00078e00b6 */
[----:B------:R1:W-:Y:S02]  /*93e0*/  @P0 STG.E.128 desc[UR22][R182.64], R176 ;  /* 0x000000b0b6000986 */ /* 0x0003e4000c101d16 */
[----:B-1----:R-:W-:Y:S02]  /*93f0*/  MOV R183, 0x10 ;  /* 0x0000001000b77802 */ /* 0x002fe40000000f00 */
[----:B------:R-:W-:-:S05]  /*9400*/  @P1 IADD3 R182, PT, PT, R180, 0x80, RZ ;  /* 0x00000080b4b61810 */ /* 0x000fca0007ffe0ff */
[----:B---3--:R-:W-:-:S05]  /*9410*/  @P1 IMAD.WIDE.U32 R182, R182, R183, UR10 ;  /* 0x0000000ab6b61e25 */ /* 0x008fca000f8e00b7 */
[----:B------:R1:W-:Y:S01]  /*9420*/  @P1 STG.E.128 desc[UR22][R182.64], R172 ;  /* 0x000000acb6001986 */ /* 0x0003e2000c101d16 */
[----:B------:R-:W-:Y:S05]  /*9430*/  BRA.U !UP2, `(.L_x_3613) ;  /* 0x000000010a107547 */ /* 0x000fea000b800000 */
[----:B-----5:R-:W3:Y:S01]  /*9440*/  LDC.64 R170, c[0x0][0x390] ;  /* 0x0000e400ffaa7b82 */ /* 0x020ee20000000a00 */
[----:B------:R-:W-:-:S05]  /*9450*/  IADD3 R168, PT, PT, R180, 0x100, RZ ;  /* 0x00000100b4a87810 */ /* 0x000fca0007ffe0ff */
[----:B---3--:R-:W-:-:S06]  /*9460*/  IMAD.WIDE.U32 R168, R168, 0x10, R170 ;  /* 0x00000010a8a87825 */ /* 0x008fcc00078e00aa */
[----:B------:R-:W5:Y:S02]  /*9470*/  LDG.E.128 R168, desc[UR22][R168.64] ;  /* 0x00000016a8a87981 */ /* 0x000f64000c1e1d00 */
.L_x_3613:
        /* <DEDUP_REMOVED lines=26> */
.L_x_3616:
        /* <DEDUP_REMOVED lines=13> */
.L_x_3617:
        /* <DEDUP_REMOVED lines=18> */
.L_x_3618:
        /* <DEDUP_REMOVED lines=18> */
.L_x_3619:
        /* <DEDUP_REMOVED lines=18> */
.L_x_3620:
        /* <DEDUP_REMOVED lines=18> */
.L_x_3621:
        /* <DEDUP_REMOVED lines=26> */
.L_x_3622:
        /* <DEDUP_REMOVED lines=16> */
.L_x_3615:
[----:B------:R-:W-:Y:S01]  /*9e10*/  ISETP.LT.AND P2, PT, RZ, UR31, PT ;  /* 0x0000001fff007c0c */ /* 0x000fe2000bf41270 */
[----:B------:R-:W-:-:S12]  /*9e20*/  BRA.U !UP2, `(.L_x_3624) ;  /* 0x000000010a447547 */ /* 0x000fd8000b800000 */
[----:B------:R-:W-:Y:S01]  /*9e30*/  MOV R181, UR20 ;  /* 0x0000001400b57c02 */ /* 0x000fe20008000f00 */
[----:B-1---5:R-:W-:Y:S01]  /*9e40*/  HADD2.F32 R182, -RZ, R32.H0_H0 ;  /* 0x20000020ffb67230 */ /* 0x022fe20000004100 */
        /* <DEDUP_REMOVED lines=15> */
.L_x_3624:
[----:B------:R-:W-:Y:S05]  /*9f40*/  BRA.U !UP2, `(.L_x_3625) ;  /* 0x000000010a447547 */ /* 0x000fea000b800000 */
[----:B------:R-:W-:Y:S01]  /*9f50*/  MOV R181, UR20 ;  /* 0x0000001400b57c02 */ /* 0x000fe20008000f00 */
[----:B-1---5:R-:W-:Y:S01]  /*9f60*/  HADD2.F32 R182, -RZ, R32.H1_H1 ;  /* 0x30000020ffb67230 */ /* 0x022fe20000004100 */
        /* <DEDUP_REMOVED lines=15> */
.L_x_3625:
[----:B------:R-:W-:Y:S05]  /*a060*/  BRA.U !UP2, `(.L_x_3626) ;  /* 0x000000010a447547 */ /* 0x000fea000b800000 */
        /* <DEDUP_REMOVED lines=17> */
.L_x_3626:
        /* <DEDUP_REMOVED lines=18> */
.L_x_3627:
        /* <DEDUP_REMOVED lines=18> */
.L_x_3628:
        /* <DEDUP_REMOVED lines=18> */
.L_x_3629:
        /* <DEDUP_REMOVED lines=18> */
.L_x_3630:
        /* <DEDUP_REMOVED lines=20> */
.L_x_3614:
        /* <DEDUP_REMOVED lines=24> */
.L_x_3632:
        /* <DEDUP_REMOVED lines=22> */
.L_x_3633:
        /* <DEDUP_REMOVED lines=22> */
.L_x_3634:
        /* <DEDUP_REMOVED lines=22> */
.L_x_3635:
        /* <DEDUP_REMOVED lines=22> */
.L_x_3636:
        /* <DEDUP_REMOVED lines=22> */
.L_x_3637:
        /* <DEDUP_REMOVED lines=30> */
.L_x_3638:
        /* <DEDUP_REMOVED lines=20> */
.L_x_3631:
        /* <DEDUP_REMOVED lines=15> */
.L_x_3641:
[----:B------:R-:W-:Y:S05]  /*b3b0*/  BSYNC.RECONVERGENT B0 ;  /* 0x0000000000007941 */ /* 0x000fea0003800200 */
.L_x_3640:
        /* <DEDUP_REMOVED lines=14> */
.L_x_3643:
[----:B------:R-:W-:Y:S05]  /*b4a0*/  BSYNC.RECONVERGENT B0 ;  /* 0x0000000000007941 */ /* 0x000fea0003800200 */
.L_x_3642:
[----:B------:R-:W-:-:S04]  /*b4b0*/  F2FP.F16.F32.PACK_AB R181, RZ, R181 ;  /* 0x000000b5ffb5723e */ /* 0x000fc800000000ff */
[----:B-1----:R-:W-:-:S07]  /*b4c0*/  PRMT R172, R181, 0x7610, R172 ;  /* 0x00007610b5ac7816 */ /* 0x002fce00000000ac */
.L_x_3639:
        /* <DEDUP_REMOVED lines=15> */
.L_x_3646:
[----:B------:R-:W-:Y:S05]  /*b5c0*/  BSYNC.RECONVERGENT B0 ;  /* 0x0000000000007941 */ /* 0x000fea0003800200 */
.L_x_3645:
        /* <DEDUP_REMOVED lines=14> */
.L_x_3648:
[----:B------:R-:W-:Y:S05]  /*b6b0*/  BSYNC.RECONVERGENT B0 ;  /* 0x0000000000007941 */ /* 0x000fea0003800200 */
.L_x_3647:
[----:B------:R-:W-:-:S04]  /*b6c0*/  F2FP.F16.F32.PACK_AB R181, RZ, R181 ;  /* 0x000000b5ffb5723e */ /* 0x000fc800000000ff */
[----:B-1----:R-:W-:-:S07]  /*b6d0*/  PRMT R172, R172, 0x5410, R181 ;  /* 0x00005410acac7816 */ /* 0x002fce00000000b5 */
.L_x_3644:
        /* <DEDUP_REMOVED lines=15> */
.L_x_3651:
[----:B------:R-:W-:Y:S05]  /*b7d0*/  BSYNC.RECONVERGENT B0 ;  /* 0x0000000000007941 */ /* 0x000fea0003800200 */
.L_x_3650:
        /* <DEDUP_REMOVED lines=14> */
.L_x_3653:
[----:B------:R-:W-:Y:S05]  /*b8c0*/  BSYNC.RECONVERGENT B0 ;  /* 0x0000000000007941 */ /* 0x000fea0003800200 */
.L_x_3652:
[----:B------:R-:W-:-:S04]  /*b8d0*/  F2FP.F16.F32.PACK_AB R181, RZ, R181 ;  /* 0x000000b5ffb5723e */ /* 0x000fc800000000ff */
[----:B-1----:R-:W-:-:S07]  /*b8e0*/  PRMT R173, R181, 0x7610, R173 ;  /* 0x00007610b5ad7816 */ /* 0x002fce00000000ad */
.L_x_3649:
        /* <DEDUP_REMOVED lines=15> */
.L_x_3656:
[----:B------:R-:W-:Y:S05]  /*b9e0*/  BSYNC.RECONVERGENT B0 ;  /* 0x0000000000007941 */ /* 0x000fea0003800200 */
.L_x_3655:
        /* <DEDUP_REMOVED lines=14> */
.L_x_3658:
[----:B------:R-:W-:Y:S05]  /*bad0*/  BSYNC.RECONVERGENT B0 ;  /* 0x0000000000007941 */ /* 0x000fea0003800200 */
.L_x_3657:
[----:B------:R-:W-:-:S04]  /*bae0*/  F2FP.F16.F32.PACK_AB R181, RZ, R181 ;  /* 0x000000b5ffb5723e */ /* 0x000fc800000000ff */
[----:B-1----:R-:W-:-:S07]  /*baf0*/  PRMT R173, R173, 0x5410, R181 ;  /* 0x00005410adad7816 */ /* 0x002fce00000000b5 */
.L_x_3654:
        /* <DEDUP_REMOVED lines=15> */
.L_x_3661:
[----:B------:R-:W-:Y:S05]  /*bbf0*/  BSYNC.RECONVERGENT B0 ;  /* 0x0000000000007941 */ /* 0x000fea0003800200 */
.L_x_3660:
        /* <DEDUP_REMOVED lines=14> */
.L_x_3663:
[----:B------:R-:W-:Y:S05]  /*bce0*/  BSYNC.RECONVERGENT B0 ;  /* 0x0000000000007941 */ /* 0x000fea0003800200 */
.L_x_3662:
[----:B------:R-:W-:-:S04]  /*bcf0*/  F2FP.F16.F32.PACK_AB R181, RZ, R181 ;  /* 0x000000b5ffb5723e */ /* 0x000fc800000000ff */
[----:B-1----:R-:W-:-:S07]  /*bd00*/  PRMT R174, R181, 0x7610, R174 ;  /* 0x00007610b5ae7816 */ /* 0x002fce00000000ae */
.L_x_3659:
        /* <DEDUP_REMOVED lines=15> */
.L_x_3666:
[----:B------:R-:W-:Y:S05]  /*be00*/  BSYNC.RECONVERGENT B0 ;  /* 0x0000000000007941 */ /* 0x000fea0003800200 */
.L_x_3665:
        /* <DEDUP_REMOVED lines=14> */
.L_x_3668:
[----:B------:R-:W-:Y:S05]  /*bef0*/  BSYNC.RECONVERGENT B0 ;  /* 0x0000000000007941 */ /* 0x000fea0003800200 */
.L_x_3667:
[----:B------:R-:W-:-:S04]  /*bf00*/  F2FP.F16.F32.PACK_AB R181, RZ, R181 ;  /* 0x000000b5ffb5723e */ /* 0x000fc800000000ff */
[----:B-1----:R-:W-:-:S07]  /*bf10*/  PRMT R174, R174, 0x5410, R181 ;  /* 0x00005410aeae7816 */ /* 0x002fce00000000b5 */
.L_x_3664:
        /* <DEDUP_REMOVED lines=15> */
.L_x_3671:
[----:B------:R-:W-:Y:S05]  /*c010*/  BSYNC.RECONVERGENT B0 ;  /* 0x0000000000007941 */ /* 0x000fea0003800200 */
.L_x_3670:
        /* <DEDUP_REMOVED lines=14> */
.L_x_3673:
[----:B------:R-:W-:Y:S05]  /*c100*/  BSYNC.RECONVERGENT B0 ;  /* 0x0000000000007941 */ /* 0x000fea0003800200 */
.L_x_3672:
[----:B------:R-:W-:-:S04]  /*c110*/  F2FP.F16.F32.PACK_AB R181, RZ, R181 ;  /* 0x000000b5ffb5723e */ /* 0x000fc800000000ff */
[----:B-1----:R-:W-:-:S07]  /*c120*/  PRMT R175, R181, 0x7610, R175 ;  /* 0x00007610b5af7816 */ /* 0x002fce00000000af */
.L_x_3669:
        /* <DEDUP_REMOVED lines=16> */
.L_x_3675:
[----:B------:R-:W-:Y:S05]  /*c230*/  BSYNC.RECONVERGENT B0 ;  /* 0x0000000000007941 */ /* 0x000fea0003800200 */
.L_x_3674:
        /* <DEDUP_REMOVED lines=14> */
.L_x_3677:
[----:B------:R-:W-:Y:S05]  /*c320*/  BSYNC.RECONVERGENT B0 ;  /* 0x0000000000007941 */ /* 0x000fea0003800200 */
.L_x_3676:
[----:B------:R-:W-:-:S04]  /*c330*/  F2FP.F16.F32.PACK_AB R181, RZ, R181 ;  /* 0x000000b5ffb5723e */ /* 0x000fc800000000ff */
[----:B-1----:R-:W-:-:S07]  /*c340*/  PRMT R175, R175, 0x5410, R181 ;  /* 0x00005410afaf7816 */ /* 0x002fce00000000b5 */
.L_x_3623:
        /* <DEDUP_REMOVED lines=15> */
.L_x_3678:
        /* <DEDUP_REMOVED lines=26> */
.L_x_3681:
        /* <DEDUP_REMOVED lines=13> */
.L_x_3682:
        /* <DEDUP_REMOVED lines=18> */
.L_x_3683:
        /* <DEDUP_REMOVED lines=18> */
.L_x_3684:
        /* <DEDUP_REMOVED lines=18> */
.L_x_3685:
        /* <DEDUP_REMOVED lines=18> */
.L_x_3686:
        /* <DEDUP_REMOVED lines=26> */
.L_x_3687:
        /* <DEDUP_REMOVED lines=16> */
.L_x_3680:
        /* <DEDUP_REMOVED lines=19> */
.L_x_3689:
        /* <DEDUP_REMOVED lines=18> */
.L_x_3690:
        /* <DEDUP_REMOVED lines=18> */
.L_x_3691:
        /* <DEDUP_REMOVED lines=18> */
.L_x_3692:
        /* <DEDUP_REMOVED lines=18> */
.L_x_3693:
        /* <DEDUP_REMOVED lines=18> */
.L_x_3694:
        /* <DEDUP_REMOVED lines=18> */
.L_x_3695:
        /* <DEDUP_REMOVED lines=20> */
.L_x_3679:
        /* <DEDUP_REMOVED lines=24> */
.L_x_3697:
        /* <DEDUP_REMOVED lines=22> */
.L_x_3698:
        /* <DEDUP_REMOVED lines=22> */
.L_x_3699:
        /* <DEDUP_REMOVED lines=22> */
.L_x_3700:
        /* <DEDUP_REMOVED lines=22> */
.L_x_3701:
[----:B------:R-:W-:-:S05]  /*de00*/  MOV R176, UR20 ;  /* 0x0000001400b07c02 */ /* 0x000fca0008000f00 */
[----:B------:R-:W-:-:S04]  /*de10*/  FFMA.FTZ R176, R236, R176, UR32 ;  /* 0x00000020ecb07e23 */ /* 0x000fc800080100b0 */
[----:B------:R-:W-:-:S04]  /*de20*/  FADD.FTZ R176, R235, -R176 ;  /* 0x800000b0ebb07221 */ /* 0x000fc80000010000 */
[----:B------:R-:W-:-:S05]  /*de30*/  FMUL.FTZ R176, R176, UR30 ;  /* 0x0000001eb0b07c20 */ /* 0x000fca0008410000 */
[----:B-----5:R-:W-:Y:S01]  /*de40*/  FSEL R206, R176, RZ, P1 ;  /* 0x000000ffb0ce7208 */ /* 0x020fe20000800000 */
[----:B------:R-:W-:Y:S06]  /*de50*/  BRA.U !UP2, `(.L_x_3702) ;  /* 0x000000010a407547 */ /* 0x000fec000b800000 */
[----:B------:R-:W-:-:S13]  /*de60*/  LOP3.LUT P2, RZ, R205, 0xff00, RZ, 0xc0, !PT ;  /* 0x0000ff00cdff7812 */ /* 0x000fda000784c0ff */
        /* <DEDUP_REMOVED lines=15> */
.L_x_3702:
        /* <DEDUP_REMOVED lines=30> */
.L_x_3703:
        /* <DEDUP_REMOVED lines=20> */
.L_x_3696:
        /* <DEDUP_REMOVED lines=15> */
.L_x_3706:
[----:B------:R-:W-:Y:S05]  /*e370*/  BSYNC.RECONVERGENT B0 ;  /* 0x0000000000007941 */ /* 0x000fea0003800200 */
.L_x_3705:
        /* <DEDUP_REMOVED lines=14> */
.L_x_3708:
[----:B------:R-:W-:Y:S05]  /*e460*/  BSYNC.RECONVERGENT B0 ;  /* 0x0000000000007941 */ /* 0x000fea0003800200 */
.L_x_3707:
[----:B------:R-:W-:-:S04]  /*e470*/  F2FP.F16.F32.PACK_AB R181, RZ, R181 ;  /* 0x000000b5ffb5723e */ /* 0x000fc800000000ff */
[----:B-1----:R-:W-:-:S07]  /*e480*/  PRMT R172, R181, 0x7610, R172 ;  /* 0x00007610b5ac7816 */ /* 0x002fce00000000ac */
.L_x_3704:
        /* <DEDUP_REMOVED lines=15> */
.L_x_3711:
[----:B------:R-:W-:Y:S05]  /*e580*/  BSYNC.RECONVERGENT B0 ;  /* 0x0000000000007941 */ /* 0x000fea0003800200 */
.L_x_3710:
        /* <DEDUP_REMOVED lines=14> */
.L_x_3713:
[----:B------:R-:W-:Y:S05]  /*e670*/  BSYNC.RECONVERGENT B0 ;  /* 0x0000000000007941 */ /* 0x000fea0003800200 */
.L_x_3712:
[----:B------:R-:W-:-:S04]  /*e680*/  F2FP.F16.F32.PACK_AB R181, RZ, R181 ;  /* 0x000000b5ffb5723e */ /* 0x000fc800000000ff */
[----:B-1----:R-:W-:-:S07]  /*e690*/  PRMT R172, R172, 0x5410, R181 ;  /* 0x00005410acac7816 */ /* 0x002fce00000000b5 */
.L_x_3709:
        /* <DEDUP_REMOVED lines=15> */
.L_x_3716:
[----:B------:R-:W-:Y:S05]  /*e790*/  BSYNC.RECONVERGENT B0 ;  /* 0x0000000000007941 */ /* 0x000fea0003800200 */
.L_x_3715:
        /* <DEDUP_REMOVED lines=14> */
.L_x_3718:
[----:B------:R-:W-:Y:S05]  /*e880*/  BSYNC.RECONVERGENT B0 ;  /* 0x0000000000007941 */ /* 0x000fea0003800200 */
.L_x_3717:
[----:B------:R-:W-:-:S04]  /*e890*/  F2FP.F16.F32.PACK_AB R181, RZ, R181 ;  /* 0x000000b5ffb5723e */ /* 0x000fc800000000ff */
[----:B-1----:R-:W-:-:S07]  /*e8a0*/  PRMT R173, R181, 0x7610, R173 ;  /* 0x00007610b5ad7816 */ /* 0x002fce00000000ad */
.L_x_3714:
        /* <DEDUP_REMOVED lines=15> */
.L_x_3721:
[----:B------:R-:W-:Y:S05]  /*e9a0*/  BSYNC.RECONVERGENT B0 ;  /* 0x0000000000007941 */ /* 0x000fea0003800200 */
.L_x_3720:
        /* <DEDUP_REMOVED lines=14> */
.L_x_3723:
[----:B------:R-:W-:Y:S05]  /*ea90*/  BSYNC.RECONVERGENT B0 ;  /* 0x0000000000007941 */ /* 0x000fea0003800200 */
.L_x_3722:
[----:B------:R-:W-:-:S04]  /*eaa0*/  F2FP.F16.F32.PACK_AB R181, RZ, R181 ;  /* 0x000000b5ffb5723e */ /* 0x000fc800000000ff */
[----:B-1----:R-:W-:-:S07]  /*eab0*/  PRMT R173, R173, 0x5410, R181 ;  /* 0x00005410adad7816 */ /* 0x002fce00000000b5 */
.L_x_3719:
        /* <DEDUP_REMOVED lines=15> */
.L_x_3726:
[----:B------:R-:W-:Y:S05]  /*ebb0*/  BSYNC.RECONVERGENT B0 ;  /* 0x0000000000007941 */ /* 0x000fea0003800200 */
.L_x_3725:
        /* <DEDUP_REMOVED lines=14> */
.L_x_3728:
[----:B------:R-:W-:Y:S05]  /*eca0*/  BSYNC.RECONVERGENT B0 ;  /* 0x0000000000007941 */ /* 0x000fea0003800200 */
.L_x_3727:
[----:B------:R-:W-:-:S04]  /*ecb0*/  F2FP.F16.F32.PACK_AB R181, RZ, R181 ;  /* 0x000000b5ffb5723e */ /* 0x000fc800000000ff */
[----:B-1----:R-:W-:-:S07]  /*ecc0*/  PRMT R174, R181, 0x7610, R174 ;  /* 0x00007610b5ae7816 */ /* 0x002fce00000000ae */
.L_x_3724:
        /* <DEDUP_REMOVED lines=15> */
.L_x_3731:
[----:B------:R-:W-:Y:S05]  /*edc0*/  BSYNC.RECONVERGENT B0 ;  /* 0x0000000000007941 */ /* 0x000fea0003800200 */
.L_x_3730:
        /* <DEDUP_REMOVED lines=14> */
.L_x_3733:
[----:B------:R-:W-:Y:S05]  /*eeb0*/  BSYNC.RECONVERGENT B0 ;  /* 0x0000000000007941 */ /* 0x000fea0003800200 */
.L_x_3732:
[----:B------:R-:W-:-:S04]  /*eec0*/  F2FP.F16.F32.PACK_AB R181, RZ, R181 ;  /* 0x000000b5ffb5723e */ /* 0x000fc800000000ff */
[----:B-1----:R-:W-:-:S07]  /*eed0*/  PRMT R174, R174, 0x5410, R181 ;  /* 0x00005410aeae7816 */ /* 0x002fce00000000b5 */
.L_x_3729:
        /* <DEDUP_REMOVED lines=15> */
.L_x_3736:
[----:B------:R-:W-:Y:S05]  /*efd0*/  BSYNC.RECONVERGENT B0 ;  /* 0x0000000000007941 */ /* 0x000fea0003800200 */
.L_x_3735:
        /* <DEDUP_REMOVED lines=14> */
.L_x_3738:
[----:B------:R-:W-:Y:S05]  /*f0c0*/  BSYNC.RECONVERGENT B0 ;  /* 0x0000000000007941 */ /* 0x000fea0003800200 */
.L_x_3737:
[----:B------:R-:W-:-:S04]  /*f0d0*/  F2FP.F16.F32.PACK_AB R181, RZ, R181 ;  /* 0x000000b5ffb5723e */ /* 0x000fc800000000ff */
[----:B-1----:R-:W-:-:S07]  /*f0e0*/  PRMT R175, R181, 0x7610, R175 ;  /* 0x00007610b5af7816 */ /* 0x002fce00000000af */
.L_x_3734:
        /* <DEDUP_REMOVED lines=16> */
.L_x_3740:
[----:B------:R-:W-:Y:S05]  /*f1f0*/  BSYNC.RECONVERGENT B0 ;  /* 0x0000000000007941 */ /* 0x000fea0003800200 */
.L_x_3739:
        /* <DEDUP_REMOVED lines=14> */
.L_x_3742:
[----:B------:R-:W-:Y:S05]  /*f2e0*/  BSYNC.RECONVERGENT B0 ;  /* 0x0000000000007941 */ /* 0x000fea0003800200 */
.L_x_3741:
[----:B------:R-:W-:-:S04]  /*f2f0*/  F2FP.F16.F32.PACK_AB R181, RZ, R181 ;  /* 0x000000b5ffb5723e */ /* 0x000fc800000000ff */
[----:B-1----:R-:W-:-:S07]  /*f300*/  PRMT R175, R175, 0x5410, R181 ;  /* 0x00005410afaf7816 */ /* 0x002fce00000000b5 */
.L_x_3688:
        /* <DEDUP_REMOVED lines=9> */
[----:B------:R1:W-:Y:S02]  /*f3a0*/  @P1 STG.E.128 desc[UR22][R182.64], R172 ;  /* 0x000000acb6001986 */ /* 0x0003e4000c101d16 */
[----:B-1----:R-:W-:Y:S01]  /*f3b0*/  IADD3 R183, PT, PT, R180, 0x200, RZ ;  /* 0x00000200b4b77810 */ /* 0x002fe20007ffe0ff */
[----:B------:R-:W-:Y:S06]  /*f3c0*/  BRA.U !UP2, `(.L_x_3743) ;  /* 0x000000010a0c7547 */ /* 0x000fec000b800000 */
[----:B-----5:R-:W1:Y:S02]  /*f3d0*/  LDC.64 R168, c[0x0][0x390] ;  /* 0x0000e400ffa87b82 */ /* 0x020e640000000a00 */
[----:B-1----:R-:W-:-:S06]  /*f3e0*/  IMAD.WIDE.U32 R168, R183, 0x10, R168 ;  /* 0x00000010b7a87825 */ /* 0x002fcc00078e00a8 */
[----:B------:R-:W5:Y:S02]  /*f3f0*/  LDG.E.128 R168, desc[UR22][R168.64] ;  /* 0x00000016a8a87981 */ /* 0x000f64000c1e1d00 */
.L_x_3743:
        /* <DEDUP_REMOVED lines=26> */
.L_x_3746:
        /* <DEDUP_REMOVED lines=13> */
.L_x_3747:
        /* <DEDUP_REMOVED lines=18> */
.L_x_3748:
        /* <DEDUP_REMOVED lines=18> */
.L_x_3749:
        /* <DEDUP_REMOVED lines=18> */
.L_x_3750:
        /* <DEDUP_REMOVED lines=18> */
.L_x_3751:
        /* <DEDUP_REMOVED lines=26> */
.L_x_3752:
        /* <DEDUP_REMOVED lines=16> */
.L_x_3745:
        /* <DEDUP_REMOVED lines=19> */
.L_x_3754:
        /* <DEDUP_REMOVED lines=18> */
.L_x_3755:
        /* <DEDUP_REMOVED lines=18> */
.L_x_3756:
        /* <DEDUP_REMOVED lines=18> */
.L_x_3757:
        /* <DEDUP_REMOVED lines=18> */
.L_x_3758:
        /* <DEDUP_REMOVED lines=18> */
.L_x_3759:
        /* <DEDUP_REMOVED lines=18> */
.L_x_3760:
        /* <DEDUP_REMOVED lines=20> */
.L_x_3744:
        /* <DEDUP_REMOVED lines=24> */
.L_x_3762:
        /* <DEDUP_REMOVED lines=22> */
.L_x_3763:
        /* <DEDUP_REMOVED lines=22> */
.L_x_3764:
        /* <DEDUP_REMOVED lines=22> */
.L_x_3765:
        /* <DEDUP_REMOVED lines=22> */
.L_x_3766:
        /* <DEDUP_REMOVED lines=22> */
.L_x_3767:
        /* <DEDUP_REMOVED lines=30> */
.L_x_3768:
        /* <DEDUP_REMOVED lines=16> */
.L_x_3761:
        /* <DEDUP_REMOVED lines=15> */
.L_x_3771:
[----:B------:R-:W-:Y:S05]  /*112f0*/  BSYNC.RECONVERGENT B0 ;  /* 0x0000000000007941 */ /* 0x000fea0003800200 */
.L_x_3770:
        /* <DEDUP_REMOVED lines=14> */
.L_x_3773:
[----:B------:R-:W-:Y:S05]  /*113e0*/  BSYNC.RECONVERGENT B0 ;  /* 0x0000000000007941 */ /* 0x000fea0003800200 */
.L_x_3772:
[----:B------:R-:W-:-:S04]  /*113f0*/  F2FP.F16.F32.PACK_AB R180, RZ, R180 ;  /* 0x000000b4ffb4723e */ /* 0x000fc800000000ff */
[----:B------:R-:W-:-:S07]  /*11400*/  PRMT R172, R180, 0x7610, R172 ;  /* 0x00007610b4ac7816 */ /* 0x000fce00000000ac */
.L_x_3769:
        /* <DEDUP_REMOVED lines=15> */
.L_x_3776:
[----:B------:R-:W-:Y:S05]  /*11500*/  BSYNC.RECONVERGENT B0 ;  /* 0x0000000000007941 */ /* 0x000fea0003800200 */
.L_x_3775:
        /* <DEDUP_REMOVED lines=14> */
.L_x_3778:
[----:B------:R-:W-:Y:S05]  /*115f0*/  BSYNC.RECONVERGENT B0 ;  /* 0x0000000000007941 */ /* 0x000fea0003800200 */
.L_x_3777:
[----:B------:R-:W-:-:S04]  /*11600*/  F2FP.F16.F32.PACK_AB R180, RZ, R180 ;  /* 0x000000b4ffb4723e */ /* 0x000fc800000000ff */
[----:B------:R-:W-:-:S07]  /*11610*/  PRMT R172, R172, 0x5410, R180 ;  /* 0x00005410acac7816 */ /* 0x000fce00000000b4 */
.L_x_3774:
        /* <DEDUP_REMOVED lines=15> */
.L_x_3781:
[----:B------:R-:W-:Y:S05]  /*11710*/  BSYNC.RECONVERGENT B0 ;  /* 0x0000000000007941 */ /* 0x000fea0003800200 */
.L_x_3780:
        /* <DEDUP_REMOVED lines=14> */
.L_x_3783:
[----:B------:R-:W-:Y:S05]  /*11800*/  BSYNC.RECONVERGENT B0 ;  /* 0x0000000000007941 */ /* 0x000fea0003800200 */
.L_x_3782:
[----:B------:R-:W-:-:S04]  /*11810*/  F2FP.F16.F32.PACK_AB R180, RZ, R180 ;  /* 0x000000b4ffb4723e */ /* 0x000fc800000000ff */
[----:B------:R-:W-:-:S07]  /*11820*/  PRMT R173, R180, 0x7610, R173 ;  /* 0x00007610b4ad7816 */ /* 0x000fce00000000ad */
.L_x_3779:
        /* <DEDUP_REMOVED lines=15> */
.L_x_3786:
[----:B------:R-:W-:Y:S05]  /*11920*/  BSYNC.RECONVERGENT B0 ;  /* 0x0000000000007941 */ /* 0x000fea0003800200 */
.L_x_3785:
        /* <DEDUP_REMOVED lines=14> */
.L_x_3788:
[----:B------:R-:W-:Y:S05]  /*11a10*/  BSYNC.RECONVERGENT B0 ;  /* 0x0000000000007941 */ /* 0x000fea0003800200 */
.L_x_3787:
[----:B------:R-:W-:-:S04]  /*11a20*/  F2FP.F16.F32.PACK_AB R180, RZ, R180 ;  /* 0x000000b4ffb4723e */ /* 0x000fc800000000ff */
[----:B------:R-:W-:-:S07]  /*11a30*/  PRMT R173, R173, 0x5410, R180 ;  /* 0x00005410adad7816 */ /* 0x000fce00000000b4 */
.L_x_3784:
        /* <DEDUP_REMOVED lines=15> */
.L_x_3791:
[----:B------:R-:W-:Y:S05]  /*11b30*/  BSYNC.RECONVERGENT B0 ;  /* 0x0000000000007941 */ /* 0x000fea0003800200 */
.L_x_3790:
        /* <DEDUP_REMOVED lines=14> */
.L_x_3793:
[----:B------:R-:W-:Y:S05]  /*11c20*/  BSYNC.RECONVERGENT B0 ;  /* 0x0000000000007941 */ /* 0x000fea0003800200 */
.L_x_3792:
[----:B------:R-:W-:-:S04]  /*11c30*/  F2FP.F16.F32.PACK_AB R180, RZ, R180 ;  /* 0x000000b4ffb4723e */ /* 0x000fc800000000ff */
[----:B------:R-:W-:-:S07]  /*11c40*/  PRMT R174, R180, 0x7610, R174 ;  /* 0x00007610b4ae7816 */ /* 0x000fce00000000ae */
.L_x_3789:
        /* <DEDUP_REMOVED lines=15> */
.L_x_3796:
[----:B------:R-:W-:Y:S05]  /*11d40*/  BSYNC.RECONVERGENT B0 ;  /* 0x0000000000007941 */ /* 0x000fea0003800200 */
.L_x_3795:
        /* <DEDUP_REMOVED lines=14> */
.L_x_3798:
[----:B------:R-:W-:Y:S05]  /*11e30*/  BSYNC.RECONVERGENT B0 ;  /* 0x0000000000007941 */ /* 0x000fea0003800200 */
.L_x_3797:
[----:B------:R-:W-:-:S04]  /*11e40*/  F2FP.F16.F32.PACK_AB R180, RZ, R180 ;  /* 0x000000b4ffb4723e */ /* 0x000fc800000000ff */
[----:B------:R-:W-:-:S07]  /*11e50*/  PRMT R174, R174, 0x5410, R180 ;  /* 0x00005410aeae7816 */ /* 0x000fce00000000b4 */
.L_x_3794:
        /* <DEDUP_REMOVED lines=15> */
.L_x_3801:
[----:B------:R-:W-:Y:S05]  /*11f50*/  BSYNC.RECONVERGENT B0 ;  /* 0x0000000000007941 */ /* 0x000fea0003800200 */
.L_x_3800:
        /* <DEDUP_REMOVED lines=14> */
.L_x_3803:
[----:B------:R-:W-:Y:S05]  /*12040*/  BSYNC.RECONVERGENT B0 ;  /* 0x0000000000007941 */ /* 0x000fea0003800200 */
.L_x_3802:
[----:B------:R-:W-:-:S04]  /*12050*/  F2FP.F16.F32.PACK_AB R180, RZ, R180 ;  /* 0x000000b4ffb4723e */ /* 0x000fc800000000ff */
[----:B------:R-:W-:-:S07]  /*12060*/  PRMT R175, R180, 0x7610, R175 ;  /* 0x00007610b4af7816 */ /* 0x000fce00000000af */
.L_x_3799:
[----:B------:R-:W-:Y:S05]  /*12070*/  BRA.U !UP2, `(.L_x_3753) ;  /* 0x000000010a4c7547 */ /* 0x000fea000b800000 */
[----:B------:R-:W-:Y:S01]  /*12080*/  MOV R180, UR20 ;  /* 0x0000001400b47c02 */ /* 0x000fe20008000f00 */
[----:B------:R-:W-:Y:S01]  /*12090*/  HFMA2 R181, -RZ, RZ, 0, 0 ;  /* 0x00000000ffb57431 */ /* 0x000fe200000001ff */
[----:B-----5:R-:W-:Y:S02]  /*120a0*/  ISETP.GE.U32.AND P1, PT, R202, RZ, PT ;  /* 0x000000ffca00720c */ /* 0x020fe40003f26070 */
[----:B------:R-:W-:Y:S01]  /*120b0*/  ISETP.LT.AND P2, PT, RZ, UR31, PT ;  /* 0x0000001fff007c0c */ /* 0x000fe2000bf41270 */
[----:B------:R-:W-:Y:S01]  /*120c0*/  FFMA.FTZ R180, R250, R180, UR32 ;  /* 0x00000020fab47e23 */ /* 0x000fe200080100b4 */
[----:B------:R-:W-:-:S03]  /*120d0*/  ISETP.GE.U32.AND.EX P1, PT, R203, 0x1000000, PT, P1 ;  /* 0x01000000cb00780c */ /* 0x000fc60003f26110 */
[----:B------:R-:W-:-:S04]  /*120e0*/  FADD.FTZ R180, R191, -R180 ;  /* 0x800000b4bfb47221 */ /* 0x000fc80000010000 */
[----:B------:R-:W-:-:S05]  /*120f0*/  FMUL.FTZ R180, R180, UR30 ;  /* 0x0000001eb4b47c20 */ /* 0x000fca0008410000 */
[----:B------:R-:W-:Y:S01]  /*12100*/  FSEL R180, R180, RZ, P2 ;  /* 0x000000ffb4b47208 */ /* 0x000fe20001000000 */
[----:B------:R-:W-:-:S04]  /*12110*/  @P1 HADD2.F32 R182, -RZ, R171.H1_H1 ;  /* 0x300000abffb61230 */ /* 0x000fc80000004100 */
[----:B------:R-:W-:-:S04]  /*12120*/  FMUL.FTZ R180, R180, UR25 ;  /* 0x00000019b4b47c20 */ /* 0x000fc80008410000 */
        /* <DEDUP_REMOVED lines=8> */
.L_x_3753:
[----:B------:R-:W1:Y:S01]  /*121b0*/  @P0 LDC.64 R180, c[0x0][0x478] ;  /* 0x00011e00ffb40b82 */ /* 0x000e620000000a00 */
[----:B------:R-:W-:Y:S01]  /*121c0*/  @P0 IADD3 R182, PT, PT, R252, 0x200, RZ ;  /* 0x00000200fcb60810 */ /* 0x000fe20007ffe0ff */
[----:B------:R-:W3:Y:S01]  /*121d0*/  @UP2 LDCU.64 UR10, c[0x0][0x468] ;  /* 0x00008d00ff0a27ac */ /* 0x000ee20008000a00 */
[----:B------:R-:W-:Y:S02]  /*121e0*/  UIADD3 UR8, UPT, UPT, UR8, UR26, URZ ;  /* 0x0000001a08087290 */ /* 0x000fe4000fffe0ff */
[----:B------:R-:W-:Y:S02]  /*121f0*/  UPLOP3.LUT UP1, UPT, UPT, UPT, UP1, 0x40, 0x4 ;  /* 0x000000000004789c */ /* 0x000fe40003f2e810 */
[----:B------:R-:W-:Y:S01]  /*12200*/  UISETP.GE.AND UP0, UPT, UR8, UR27, UPT ;  /* 0x0000001b0800728c */ /* 0x000fe2000bf06270 */
[----:B-1----:R-:W-:-:S05]  /*12210*/  @P0 IMAD.WIDE.U32 R180, R182, 0x10, R180 ;  /* 0x00000010b6b40825 */ /* 0x002fca00078e00b4 */
[----:B------:R1:W-:Y:S01]  /*12220*/  @P0 STG.E.128 desc[UR22][R180.64], R176 ;  /* 0x000000b0b4000986 */ /* 0x0003e2000c101d16 */
[----:B------:R-:W-:Y:S02]  /*12230*/  PLOP3.LUT P0, PT, PT, PT, UP2, 0x80, 0x8 ;  /* 0x000000000008781c */ /* 0x000fe40003f0f028 */
[----:B-1----:R-:W-:-:S11]  /*12240*/  MOV R180, 0x10 ;  /* 0x0000001000b47802 */ /* 0x002fd60000000f00 */
[----:B---3--:R-:W-:-:S05]  /*12250*/  @P0 IMAD.WIDE.U32 R180, R183, R180, UR10 ;  /* 0x0000000ab7b40e25 */ /* 0x008fca000f8e00b4 */
[----:B------:R1:W-:Y:S01]  /*12260*/  @P0 STG.E.128 desc[UR22][R180.64], R172 ;  /* 0x000000acb4000986 */ /* 0x0003e2000c101d16 */
[----:B------:R-:W-:Y:S05]  /*12270*/  BRA.U !UP0, `(.L_x_3804) ;  /* 0xfffffee5081c7547 */ /* 0x000fea000b83ffff */
.L_x_3477:
[----:B-1----:R-:W3:Y:S01]  /*12280*/  LDL.LU R180, [R1] ;  /* 0x0000000001b47983 */ /* 0x002ee20000300800 */
[----:B------:R-:W1:Y:S03]  /*12290*/  S2UR UR9, SR_CTAID.X ;  /* 0x00000000000979c3 */ /* 0x000e660000002500 */
[----:B------:R-:W3:Y:S04]  /*122a0*/  LDL.LU R181, [R1+0x4] ;  /* 0x0000040001b57983 */ /* 0x000ee80000300800 */
[----:B------:R-:W3:Y:S01]  /*122b0*/  LDL.LU R182, [R1+0x8] ;  /* 0x0000080001b67983 */ /* 0x000ee20000300800 */
[----:B-----5:R-:W1:Y:S03]  /*122c0*/  LDC R0, c[0x0][0x388] ;  /* 0x0000e200ff007b82 */ /* 0x020e660000000800 */
[----:B------:R-:W3:Y:S04]  /*122d0*/  LDL.LU R183, [R1+0xc] ;  /* 0x00000c0001b77983 */ /* 0x000ee80000300800 */
[----:B------:R-:W2:Y:S01]  /*122e0*/  LDL.LU R208, [R1+0x20] ;  /* 0x0000200001d07983 */ /* 0x000ea20000300800 */
[----:B----4-:R-:W4:Y:S03]  /*122f0*/  LDC.64 R2, c[0x0][0x440] ;  /* 0x00011000ff027b82 */ /* 0x010f260000000a00 */
[----:B------:R-:W2:Y:S04]  /*12300*/  LDL.LU R209, [R1+0x24] ;  /* 0x0000240001d17983 */ /* 0x000ea80000300800 */
[----:B------:R-:W2:Y:S01]  /*12310*/  LDL.LU R210, [R1+0x28] ;  /* 0x0000280001d27983 */ /* 0x000ea20000300800 */
[----:B------:R-:W0:Y:S03]  /*12320*/  LDC.64 R4, c[0x0][0x448] ;  /* 0x00011200ff047b82 */ /* 0x000e260000000a00 */
[----:B------:R-:W2:Y:S04]  /*12330*/  LDL.LU R211, [R1+0x2c] ;  /* 0x00002c0001d37983 */ /* 0x000ea80000300800 */
[----:B------:R-:W3:Y:S01]  /*12340*/  LDL.LU R244, [R1+0x60] ;  /* 0x0000600001f47983 */ /* 0x000ee20000300800 */
[----:B------:R-:W0:Y:S03]  /*12350*/  LDC.64 R6, c[0x0][0x460] ;  /* 0x00011800ff067b82 */ /* 0x000e260000000a00 */
[----:B------:R-:W3:Y:S04]  /*12360*/  LDL.LU R245, [R1+0x64] ;  /* 0x0000640001f57983 */ /* 0x000ee80000300800 */
[----:B------:R-:W3:Y:S04]  /*12370*/  LDL.LU R246, [R1+0x68] ;  /* 0x0000680001f67983 */ /* 0x000ee80000300800 */
[----:B------:R-:W3:Y:S04]  /*12380*/  LDL.LU R247, [R1+0x6c] ;  /* 0x00006c0001f77983 */ /* 0x000ee80000300800 */
[----:B------:R-:W2:Y:S04]  /*12390*/  LDL.LU R240, [R1+0x80] ;  /* 0x0000800001f07983 */ /* 0x000ea80000300800 */
[----:B------:R-:W2:Y:S04]  /*123a0*/  LDL.LU R241, [R1+0x84] ;  /* 0x0000840001f17983 */ /* 0x000ea80000300800 */
[----:B------:R-:W2:Y:S04]  /*123b0*/  LDL.LU R242, [R1+0x88] ;  /* 0x0000880001f27983 */ /* 0x000ea80000300800 */
[----:B------:R-:W2:Y:S04]  /*123c0*/  LDL.LU R243, [R1+0x8c] ;  /* 0x00008c0001f37983 */ /* 0x000ea80000300800 */
        /* <DEDUP_REMOVED lines=21> */
[----:B------:R-:W1:Y:S04]  /*12520*/  S2R R202, SR_TID.X ;  /* 0x0000000000ca7919 */ /* 0x000e680000002100 */
[----:B-1----:R-:W-:-:S05]  /*12530*/  LEA.HI R9, R0, R202, RZ, 0x1d ;  /* 0x000000ca00097211 */ /* 0x002fca00078fe8ff */
[----:B----4-:R-:W-:-:S04]  /*12540*/  IMAD.WIDE.U32 R2, R9, 0x20, R2 ;  /* 0x0000002009027825 */ /* 0x010fc800078e0002 */
[C---:B0-----:R-:W-:Y:S01]  /*12550*/  IMAD.WIDE.U32 R4, R9.reuse, 0x20, R4 ;  /* 0x0000002009047825 */ /* 0x041fe200078e0004 */
        /* <DEDUP_REMOVED lines=32> */
.L_x_3805:
        /* <DEDUP_REMOVED lines=10> */
.L_x_19313:


//--------------------- .text._ZN10layer_norm13ln_bwd_kernelINS_13Kernel_traitsIf13__nv_bfloat16S2_S2_fjLj5120ELj1ELj1ELj4ELj16ENS_18Kernel_traits_baseILj5120EfS2_S2_S2_fjLj128EEEEELb0ELb0ELb0ELb0EEEvNS_9BwdParamsE --------------------------
	.section	.text._ZN10layer_norm13ln_bwd_kernelINS_13Kernel_traitsIf13__nv_bfloat16S2_S2_fjLj5120ELj1ELj1ELj4ELj16ENS_18Kernel_traits_baseILj5120EfS2_S2_S2_fjLj128EEEEELb0ELb0ELb0ELb0EEEvNS_9BwdParamsE,"ax",@progbits
	.align	128
        .global         _ZN10layer_norm13ln_bwd_kernelINS_13Kernel_traitsIf13__nv_bfloat16S2_S2_fjLj5120ELj1ELj1ELj4ELj16ENS_18Kernel_traits_baseILj5120EfS2_S2_S2_fjLj128EEEEELb0ELb0ELb0ELb0EEEvNS_9BwdParamsE
        .type           _ZN10layer_norm13ln_bwd_kernelINS_13Kernel_traitsIf13__nv_bfloat16S2_S2_fjLj5120ELj1ELj1ELj4ELj16ENS_18Kernel_traits_baseILj5120EfS2_S2_S2_fjLj128EEEEELb0ELb0ELb0ELb0EEEvNS_9BwdParamsE,@function
        .size           _ZN10layer_norm13ln_bwd_kernelINS_13Kernel_traitsIf13__nv_bfloat16S2_S2_fjLj5120ELj1ELj1ELj4ELj16ENS_18Kernel_traits_baseILj5120EfS2_S2_S2_fjLj128EEEEELb0ELb0ELb0ELb0EEEvNS_9BwdParamsE,(.L_x_19314 - _ZN10layer_norm13ln_bwd_kernelINS_13Kernel_traitsIf13__nv_bfloat16S2_S2_fjLj5120ELj1ELj1ELj4ELj16ENS_18Kernel_traits_baseILj5120EfS2_S2_S2_fjLj128EEEEELb0ELb0ELb0ELb0EEEvNS_9BwdParamsE)
        .other          _ZN10layer_norm13ln_bwd_kernelINS_13Kernel_traitsIf13__nv_bfloat16S2_S2_fjLj5120ELj1ELj1ELj4ELj16ENS_18Kernel_traits_baseILj5120EfS2_S2_S2_fjLj128EEEEELb0ELb0ELb0ELb0EEEvNS_9BwdParamsE,@"STO_CUDA_ENTRY STV_DEFAULT"
_ZN10layer_norm13ln_bwd_kernelINS_13Kernel_traitsIf13__nv_bfloat16S2_S2_fjLj5120ELj1ELj1ELj4ELj16ENS_18Kernel_traits_baseILj5120EfS2_S2_S2_fjLj128EEEEELb0ELb0ELb0ELb0EEEvNS_9BwdParamsE:
.text._ZN10layer_norm13ln_bwd_kernelINS_13Kernel_traitsIf13__nv_bfloat16S2_S2_fjLj5120ELj1ELj1ELj4ELj16ENS_18Kernel_traits_baseILj5120EfS2_S2_S2_fjLj128EEEEELb0ELb0ELb0ELb0EEEvNS_9BwdParamsE:
[----:B------:R-:W-:Y:S01]  /*0000*/  LDC R1, c[0x0][0x37c] ;  /* 0x0000df00ff017b82 */ /* 0x000fe20000000800 */
[----:B------:R-:W0:Y:S01]  /*0010*/  S2R R0, SR_TID.X ;  /* 0x0000000000007919 */ /* 0x000e220000002100 */
[----:B------:R-:W1:Y:S01]  /*0020*/  LDCU UR6, c[0x0][0x388] ;  /* 0x00007100ff0677ac */ /* 0x000e620008000800 */
[----:B------:R-:W2:Y:S01]  /*0030*/  LDCU.64 UR14, c[0x0][0x358] ;  /* 0x00006b00ff0e77ac */ /* 0x000ea20008000a00 */
[----:B-1----:R-:W-:-:S04]  /*0040*/  USHF.R.S32.HI UR4, URZ, 0x1f, UR6 ;  /* 0x0000001fff047899 */ /* 0x002fc80008011406 */
[----:B------:R-:W-:-:S06]  /*0050*/  ULEA.HI UR4, UR4, UR6, URZ, 0x3 ;  /* 0x0000000604047291 */ /* 0x000fcc000f8f18ff */
[----:B------:R-:W-:Y:S02]  /*0060*/  MOV R2, UR4 ;  /* 0x0000000400027c02 */ /* 0x000fe40008000f00 */
[----:B0-----:R-:W-:Y:S02]  /*0070*/  LOP3.LUT R25, R0, 0x7f, RZ, 0x3c, !PT ;  /* 0x0000007f00197812 */ /* 0x001fe400078e3cff */
[----:B------:R-:W-:Y:S01]  /*0080*/  MOV R15, R0 ;  /* 0x00000000000f7202 */ /* 0x000fe20000000f00 */
[----:B------:R-:W0:Y:S01]  /*0090*/  S2UR UR7, SR_CTAID.X ;  /* 0x00000000000779c3 */ /* 0x000e220000002500 */
[----:B------:R-:W-:Y:S01]  /*00a0*/  LEA.HI.SX32 R25, R2, R25, 0x1d ;  /* 0x0000001902197211 */ /* 0x000fe200078feaff */
[----:B------:R-:W0:Y:S03]  /*00b0*/  LDCU UR4, c[0x0][0x384] ;  /* 0x00007080ff0477ac */ /* 0x000e260008000800 */
        /* <DEDUP_REMOVED lines=14> */
[----:B------:R-:W-:Y:S01]  /*01a0*/  @P4 IADD3 R15, PT, PT, R15, 0x80, RZ ;  /* 0x000000800f0f4810 */ /* 0x000fe20007ffe0ff */
[----:B------:R1:W5:Y:S04]  /*01b0*/  @P5 LDG.E.128 R36, desc[UR14][R2.64+0x10] ;  /* 0x0000100e02245981 */ /* 0x000368000c1e1d00 */
[----:B------:R1:W5:Y:S01]  /*01c0*/  @P4 LDG.E.128 R40, desc[UR14][R6.64] ;  /* 0x0000000e06284981 */ /* 0x000362000c1e1d00 */
[C---:B----4-:R-:W-:Y:S01]  /*01d0*/  @P3 IMAD.WIDE.U32 R8, R15.reuse, 0x20, R8 ;  /* 0x000000200f083825 */ /* 0x050fe200078e0008 */
[----:B------:R-:W-:-:S02]  /*01e0*/  @P3 IADD3 R15, PT, PT, R15, 0x80, RZ ;  /* 0x000000800f0f3810 */ /* 0x000fc40007ffe0ff */
[----:B------:R1:W5:Y:S04]  /*01f0*/  @P4 LDG.E.128 R44, desc[UR14][R6.64+0x10] ;  /* 0x0000100e062c4981 */ /* 0x000368000c1e1d00 */
[----:B------:R1:W5:Y:S01]  /*0200*/  @P3 LDG.E.128 R48, desc[UR14][R8.64] ;  /* 0x0000000e08303981 */ /* 0x000362000c1e1d00 */
[C---:B0-----:R-:W-:Y:S01]  /*0210*/  @P2 IMAD.WIDE.U32 R10, R15.reuse, 0x20, R10 ;  /* 0x000000200f0a2825 */ /* 0x041fe200078e000a */
[----:B------:R-:W-:Y:S02]  /*0220*/  @P2 IADD3 R15, PT, PT, R15, 0x80, RZ ;  /* 0x000000800f0f2810 */ /* 0x000fe40007ffe0ff */
[----:B------:R1:W5:Y:S04]  /*0230*/  @P3 LDG.E.128 R52, desc[UR14][R8.64+0x10] ;  /* 0x0000100e08343981 */ /* 0x000368000c1e1d00 */
[----:B------:R1:W5:Y:S01]  /*0240*/  @P2 LDG.E.128 R56, desc[UR14][R10.64] ;  /* 0x0000000e0a382981 */ /* 0x000362000c1e1d00 */
[----:B--2---:R-:W-:-:S03]  /*0250*/  @P1 IMAD.WIDE.U32 R4, R15, 0x20, R12 ;  /* 0x000000200f041825 */ /* 0x004fc600078e000c */
[----:B------:R1:W5:Y:S04]  /*0260*/  @P2 LDG.E.128 R60, desc[UR14][R10.64+0x10] ;  /* 0x0000100e0a3c2981 */ /* 0x000368000c1e1d00 */
[----:B------:R1:W5:Y:S04]  /*0270*/  @P1 LDG.E.128 R64, desc[UR14][R4.64] ;  /* 0x0000000e04401981 */ /* 0x000368000c1e1d00 */
[----:B------:R1:W5:Y:S01]  /*0280*/  @P1 LDG.E.128 R68, desc[UR14][R4.64+0x10] ;  /* 0x0000100e04441981 */ /* 0x000362000c1e1d00 */
        /* <DEDUP_REMOVED lines=93> */
.L_x_3857:
[----:B-1----:R-:W1:Y:S01]  /*0860*/  @UP0 LDCU.64 UR4, c[0x0][0x3e0] ;  /* 0x00007c00ff0407ac */ /* 0x002e620008000a00 */
[----:B------:R-:W-:Y:S01]  /*0870*/  PLOP3.LUT P0, PT, PT, PT, UP0, 0x80, 0x8 ;  /* 0x000000000008781c */ /* 0x000fe20003f0f008 */
[----:B0-----:R-:W-:-:S06]  /*0880*/  UIMAD.WIDE UR12, UR7, 0x4, UR8 ;  /* 0x00000004070c78a5 */ /* 0x001fcc000f8e0208 */
[----:B--234-:R-:W-:Y:S02]  /*0890*/  MOV R174, UR12 ;  /* 0x0000000c00ae7c02 */ /* 0x01cfe40008000f00 */
[----:B------:R-:W-:-:S05]  /*08a0*/  MOV R175, UR13 ;  /* 0x0000000d00af7c02 */ /* 0x000fca0008000f00 */
[----:B------:R-:W2:Y:S01]  /*08b0*/  LDG.E R174, desc[UR14][R174.64] ;  /* 0x0000000eaeae7981 */ /* 0x000ea2000c1e1900 */
[----:B-1----:R-:W-:-:S06]  /*08c0*/  @UP0 UIMAD.WIDE UR4, UR7, 0x2, UR4 ;  /* 0x00000002070408a5 */ /* 0x002fcc000f8e0204 */
[----:B------:R-:W-:Y:S02]  /*08d0*/  MOV R172, UR4 ;  /* 0x0000000400ac7c02 */ /* 0x000fe40008000f00 */
[----:B------:R-:W-:Y:S01]  /*08e0*/  MOV R173, UR5 ;  /* 0x0000000500ad7c02 */ /* 0x000fe20008000f00 */
[----:B------:R-:W-:-:S04]  /*08f0*/  UIMAD.WIDE UR4, UR7, 0x4, UR10 ;  /* 0x00000004070478a5 */ /* 0x000fc8000f8e020a */
[----:B------:R-:W3:Y:S02]  /*0900*/  @P0 LDG.E.U16 R172, desc[UR14][R172.64] ;  /* 0x0000000eacac0981 */ /* 0x000ee4000c1e1500 */
[----:B------:R-:W-:Y:S02]  /*0910*/  MOV R176, UR4 ;  /* 0x0000000400b07c02 */ /* 0x000fe40008000f00 */
[----:B------:R-:W-:-:S05]  /*0920*/  MOV R177, UR5 ;  /* 0x0000000500b17c02 */ /* 0x000fca0008000f00 */
[----:B------:R-:W4:Y:S01]  /*0930*/  LDG.E R176, desc[UR14][R176.64] ;  /* 0x0000000eb0b07981 */ /* 0x000f22000c1e1900 */
[----:B------:R-:W0:Y:S01]  /*0940*/  S2R R0, SR_TID.X ;  /* 0x0000000000007919 */ /* 0x000e220000002100 */
[----:B------:R-:W-:Y:S01]  /*0950*/  PLOP3.LUT P0, PT, PT, PT, UP0, 0x80, 0x8 ;  /* 0x000000000008781c */ /* 0x000fe20003f0f008 */
[----:B------:R-:W-:Y:S01]  /*0960*/  UIMAD UR4, UR7, UR6, URZ ;  /* 0x00000006070472a4 */ /* 0x000fe2000f8e02ff */
[----:B------:R-:W-:-:S03]  /*0970*/  ISETP.GE.U32.AND P5, PT, R25, 0x80, PT ;  /* 0x000000801900780c */ /* 0x000fc60003fa6070 */
[----:B------:R-:W-:Y:S01]  /*0980*/  USHF.R.S32.HI UR5, URZ, 0x1f, UR4 ;  /* 0x0000001fff057899 */ /* 0x000fe20008011404 */
[----:B------:R-:W-:-:S03]  /*0990*/  ISETP.NE.AND P6, PT, RZ, UR16, PT ;  /* 0x00000010ff007c0c */ /* 0x000fc6000bfc5270 */
[----:B------:R-:W-:Y:S01]  /*09a0*/  ULEA.HI UR5, UR5, UR4, URZ, 0x3 ;  /* 0x0000000405057291 */ /* 0x000fe2000f8f18ff */
[----:B------:R-:W-:Y:S01]  /*09b0*/  BSSY.RECONVERGENT B0, `(.L_x_3807) ;  /* 0x000006d000007945 */ /* 0x000fe20003800200 */
[----:B------:R-:W-:-:S04]  /*09c0*/  UMOV UR12, 0x3f800000 ;  /* 0x3f800000000c7882 */ /* 0x000fc80000000000 */
[----:B------:R-:W-:Y:S01]  /*09d0*/  MOV R27, UR5 ;  /* 0x00000005001b7c02 */ /* 0x000fe20008000f00 */
[----:B------:R-:W-:Y:S01]  /*09e0*/  HFMA2 R237, -RZ, RZ, 0, 0 ;  /* 0x00000000ffed7431 */ /* 0x000fe200000001ff */
[C---:B------:R-:W-:Y:S02]  /*09f0*/  ISETP.GE.U32.AND P4, PT, R25.reuse, 0x100, PT ;  /* 0x000001001900780c */ /* 0x040fe40003f86070 */
[C---:B------:R-:W-:Y:S02]  /*0a00*/  ISETP.GE.U32.AND P3, PT, R25.reuse, 0x180, PT ;  /* 0x000001801900780c */ /* 0x040fe40003f66070 */
[C---:B------:R-:W-:Y:S02]  /*0a10*/  ISETP.GE.U32.AND P2, PT, R25.reuse, 0x200, PT ;  /* 0x000002001900780c */ /* 0x040fe40003f46070 */
[----:B------:R-:W-:Y:S02]  /*0a20*/  ISETP.GE.U32.AND P1, PT, R25, 0x280, PT ;  /* 0x000002801900780c */ /* 0x000fe40003f26070 */
[----:B------:R-:W-:-:S02]  /*0a30*/  MOV R238, RZ ;  /* 0x000000ff00ee7202 */ /* 0x000fc40000000f00 */
[----:B0-----:R-:W-:-:S04]  /*0a40*/  LEA.HI.SX32 R27, R27, R0, 0x1d ;  /* 0x000000001b1b7211 */ /* 0x001fc800078feaff */
[----:B------:R-:W-:Y:S02]  /*0a50*/  MOV R236, R27 ;  /* 0x0000001b00ec7202 */ /* 0x000fe40000000f00 */
[----:B--2---:R-:W-:Y:S02]  /*0a60*/  FSEL R174, R174, RZ, !P6 ;  /* 0x000000ffaeae7208 */ /* 0x004fe40007000000 */
[----:B---3--:R-:W-:Y:S02]  /*0a70*/  @P0 R2UR UR13, R172 ;  /* 0x00000000ac0d02ca */ /* 0x008fe400000e0000 */
[----:B------:R-:W-:Y:S02]  /*0a80*/  R2UR UR4, R174 ;  /* 0x00000000ae0472ca */ /* 0x000fe400000e0000 */
[----:B----4-:R-:W-:-:S09]  /*0a90*/  R2UR UR24, R176 ;  /* 0x00000000b01872ca */ /* 0x010fd200000e0000 */
        /* <DEDUP_REMOVED lines=13> */
[----:B------:R-:W-:Y:S02]  /*0b70*/  IADD3 R236, PT, PT, R27, 0x80, RZ ;  /* 0x000000801bec7810 */ /* 0x000fe40007ffe0ff */
[C---:B--2---:R-:W-:Y:S02]  /*0b80*/  PRMT R222, R172.reuse, 0x7632, R222 ;  /* 0x00007632acde7816 */ /* 0x044fe400000000de */
[----:B------:R-:W-:Y:S02]  /*0b90*/  SHF.L.U32 R223, R172, 0x10, RZ ;  /* 0x00000010acdf7819 */ /* 0x000fe400000006ff */
[----:B------:R-:W-:Y:S02]  /*0ba0*/  SHF.L.U32 R222, R222, 0x10, RZ ;  /* 0x00000010dede7819 */ /* 0x000fe400000006ff */
[----:B------:R-:W-:Y:S01]  /*0bb0*/  PRMT R224, R173, 0x7632, R224 ;  /* 0x00007632ade07816 */ /* 0x000fe200000000e0 */
[----:B------:R-:W-:Y:S01]  /*0bc0*/  FADD.FTZ R223, R223, -UR4 ;  /* 0x80000004dfdf7e21 */ /* 0x000fe20008010000 */
[----:B------:R-:W-:Y:S01]  /*0bd0*/  SHF.L.U32 R172, R173, 0x10, RZ ;  /* 0x00000010adac7819 */ /* 0x000fe200000006ff */
[----:B------:R-:W-:Y:S01]  /*0be0*/  FADD.FTZ R222, R222, -UR4 ;  /* 0x80000004dede7e21 */ /* 0x000fe20008010000 */
[C---:B---3--:R-:W-:Y:S01]  /*0bf0*/  PRMT R173, R176.reuse, 0x7632, R173 ;  /* 0x00007632b0ad7816 */ /* 0x048fe200000000ad */
[----:B------:R-:W-:Y:S01]  /*0c00*/  FMUL.FTZ R235, R223, UR24 ;  /* 0x00000018dfeb7c20 */ /* 0x000fe20008410000 */
[----:B------:R-:W-:Y:S01]  /*0c10*/  SHF.L.U32 R233, R176, 0x10, RZ ;  /* 0x00000010b0e97819 */ /* 0x000fe200000006ff */
[----:B------:R-:W-:Y:S01]  /*0c20*/  FMUL.FTZ R234, R222, UR24 ;  /* 0x00000018deea7c20 */ /* 0x000fe20008410000 */
[----:B------:R-:W-:Y:S01]  /*0c30*/  SHF.L.U32 R226, R174, 0x10, RZ ;  /* 0x00000010aee27819 */ /* 0x000fe200000006ff */
[----:B------:R-:W-:Y:S01]  /*0c40*/  FADD.FTZ R231, R172, -UR4 ;  /* 0x80000004ace77e21 */ /* 0x000fe20008010000 */
[----:B------:R-:W-:Y:S01]  /*0c50*/  PRMT R225, R174, 0x7632, R225 ;  /* 0x00007632aee17816 */ /* 0x000fe200000000e1 */
[----:B------:R-:W-:Y:S01]  /*0c60*/  FADD.FTZ R112, R112, R233 ;  /* 0x000000e970707221 */ /* 0x000fe20000010000 */
[----:B------:R-:W-:Y:S01]  /*0c70*/  PRMT R227, R175, 0x7632, R227 ;  /* 0x00007632afe37816 */ /* 0x000fe200000000e3 */
[-C--:B------:R-:W-:Y:S01]  /*0c80*/  FFMA.FTZ R72, R235, R233.reuse, R72 ;  /* 0x000000e9eb487223 */ /* 0x080fe20000010048 */
[----:B------:R-:W-:Y:S01]  /*0c90*/  SHF.L.U32 R228, R175, 0x10, RZ ;  /* 0x00000010afe47819 */ /* 0x000fe200000006ff */
[----:B-----5:R-:W-:Y:S01]  /*0ca0*/  FMUL.FTZ R233, R32, R233 ;  /* 0x000000e920e97220 */ /* 0x020fe20000410000 */
[----:B------:R-:W-:Y:S01]  /*0cb0*/  SHF.L.U32 R224, R224, 0x10, RZ ;  /* 0x00000010e0e07819 */ /* 0x000fe200000006ff */
[----:B------:R-:W-:Y:S01]  /*0cc0*/  FADD.FTZ R226, R226, -UR4 ;  /* 0x80000004e2e27e21 */ /* 0x000fe20008010000 */
[----:B------:R-:W-:Y:S01]  /*0cd0*/  SHF.L.U32 R232, R173, 0x10, RZ ;  /* 0x00000010ade87819 */ /* 0x000fe200000006ff */
[----:B------:R-:W-:Y:S01]  /*0ce0*/  FADD.FTZ R173, RZ, R233 ;  /* 0x000000e9ffad7221 */ /* 0x000fe20000010000 */
[----:B------:R-:W-:Y:S01]  /*0cf0*/  PRMT R175, R178, 0x7632, R175 ;  /* 0x00007632b2af7816 */ /* 0x000fe200000000af */
[----:B------:R-:W-:Y:S01]  /*0d00*/  FADD.FTZ R224, R224, -UR4 ;  /* 0x80000004e0e07e21 */ /* 0x000fe20008010000 */
[----:B------:R-:W-:Y:S01]  /*0d10*/  PRMT R174, R177, 0x7632, R174 ;  /* 0x00007632b1ae7816 */ /* 0x000fe200000000ae */
[----:B------:R-:W-:Y:S01]  /*0d20*/  FADD.FTZ R113, R113, R232 ;  /* 0x000000e871717221 */ /* 0x000fe20000010000 */
[----:B0-----:R-:W-:Y:S01]  /*0d30*/  SHF.L.U32 R221, R178, 0x10, RZ ;  /* 0x00000010b2dd7819 */ /* 0x001fe200000006ff */
[----:B------:R-:W-:Y:S01]  /*0d40*/  FADD.FTZ R178, R228, -UR4 ;  /* 0x80000004e4b27e21 */ /* 0x000fe20008010000 */
[----:B------:R-:W-:Y:S01]  /*0d50*/  PRMT R230, R179, 0x7632, R230 ;  /* 0x00007632b3e67816 */ /* 0x000fe200000000e6 */
[-C--:B------:R-:W-:Y:S01]  /*0d60*/  FFMA.FTZ R73, R234, R232.reuse, R73 ;  /* 0x000000e8ea497223 */ /* 0x080fe20000010049 */
[----:B------:R-:W-:Y:S01]  /*0d70*/  SHF.L.U32 R176, R225, 0x10, RZ ;  /* 0x00000010e1b07819 */ /* 0x000fe200000006ff */
[----:B------:R-:W-:Y:S01]  /*0d80*/  FMUL.FTZ R232, R33, R232 ;  /* 0x000000e821e87220 */ /* 0x000fe20000410000 */
[----:B------:R-:W-:Y:S01]  /*0d90*/  SHF.L.U32 R177, R177, 0x10, RZ ;  /* 0x00000010b1b17819 */ /* 0x000fe200000006ff */
[----:B------:R-:W-:Y:S01]  /*0da0*/  FMUL.FTZ R223, R178, UR24 ;  /* 0x00000018b2df7c20 */ /* 0x000fe20008410000 */
[----:B------:R-:W-:Y:S01]  /*0db0*/  SHF.L.U32 R220, R175, 0x10, RZ ;  /* 0x00000010afdc7819 */ /* 0x000fe200000006ff */
[----:B------:R-:W-:Y:S01]  /*0dc0*/  FFMA.FTZ R175, R235, R233, RZ ;  /* 0x000000e9ebaf7223 */ /* 0x000fe200000100ff */
[----:B------:R-:W-:Y:S01]  /*0dd0*/  SHF.L.U32 R172, R227, 0x10, RZ ;  /* 0x00000010e3ac7819 */ /* 0x000fe200000006ff */
[----:B------:R-:W-:Y:S01]  /*0de0*/  FMUL.FTZ R227, R226, UR24 ;  /* 0x00000018e2e37c20 */ /* 0x000fe20008410000 */
[----:B------:R-:W-:Y:S01]  /*0df0*/  SHF.L.U32 R228, R174, 0x10, RZ ;  /* 0x00000010aee47819 */ /* 0x000fe200000006ff */
[----:B------:R-:W-:Y:S01]  /*0e00*/  FADD.FTZ R226, R176, -UR4 ;  /* 0x80000004b0e27e21 */ /* 0x000fe20008010000 */
[----:B------:R-:W-:Y:S01]  /*0e10*/  SHF.L.U32 R174, R230, 0x10, RZ ;  /* 0x00000010e6ae7819 */ /* 0x000fe200000006ff */
[----:B------:R-:W-:Y:S01]  /*0e20*/  FMUL.FTZ R230, R224, UR24 ;  /* 0x00000018e0e67c20 */ /* 0x000fe20008410000 */
[----:B------:R-:W-:Y:S01]  /*0e30*/  FMUL.FTZ R231, R231, UR24 ;  /* 0x00000018e7e77c20 */ /* 0x000fe20008410000 */
[----:B------:R-:W-:Y:S01]  /*0e40*/  FMUL.FTZ R229, R34, R177 ;  /* 0x000000b122e57220 */ /* 0x000fe20000410000 */
[----:B------:R-:W-:Y:S01]  /*0e50*/  FADD.FTZ R176, R173, R232 ;  /* 0x000000e8adb07221 */ /* 0x000fe20000010000 */
[----:B------:R-:W-:Y:S01]  /*0e60*/  FFMA.FTZ R178, R234, R232, R175 ;  /* 0x000000e8eab27223 */ /* 0x000fe200000100af */
[----:B------:R-:W-:Y:S01]  /*0e70*/  FADD.FTZ R115, R115, R228 ;  /* 0x000000e473737221 */ /* 0x000fe20000010000 */
[-C--:B------:R-:W-:Y:S01]  /*0e80*/  FFMA.FTZ R75, R230, R228.reuse, R75 ;  /* 0x000000e4e64b7223 */ /* 0x080fe2000001004b */
[----:B------:R-:W-:Y:S01]  /*0e90*/  FMUL.FTZ R228, R35, R228 ;  /* 0x000000e423e47220 */ /* 0x000fe20000410000 */
[----:B------:R-:W-:Y:S01]  /*0ea0*/  FADD.FTZ R173, R176, R229 ;  /* 0x000000e5b0ad7221 */ /* 0x000fe20000010000 */
[----:B------:R-:W-:Y:S01]  /*0eb0*/  FFMA.FTZ R175, R231, R229, R178 ;  /* 0x000000e5e7af7223 */ /* 0x000fe200000100b2 */
[----:B------:R-:W-:Y:S01]  /*0ec0*/  FMUL.FTZ R225, R36, R221 ;  /* 0x000000dd24e17220 */ /* 0x000fe20000410000 */
[----:B------:R-:W-:Y:S01]  /*0ed0*/  SHF.L.U32 R179, R179, 0x10, RZ ;  /* 0x00000010b3b37819 */ /* 0x000fe200000006ff */
[----:B------:R-:W-:Y:S01]  /*0ee0*/  FADD.FTZ R176, R173, R228 ;  /* 0x000000e4adb07221 */ /* 0x000fe20000010000 */
[----:B------:R-:W-:Y:S01]  /*0ef0*/  FFMA.FTZ R178, R230, R228, R175 ;  /* 0x000000e4e6b27223 */ /* 0x000fe200000100af */
[----:B------:R-:W-:Y:S01]  /*0f00*/  FMUL.FTZ R226, R226, UR24 ;  /* 0x00000018e2e27c20 */ /* 0x000fe20008410000 */
[----:B------:R-:W-:Y:S01]  /*0f10*/  FMUL.FTZ R224, R37, R220 ;  /* 0x000000dc25e07220 */ /* 0x000fe20000410000 */
[----:B------:R-:W-:Y:S01]  /*0f20*/  FADD.FTZ R173, R176, R225 ;  /* 0x000000e1b0ad7221 */ /* 0x000fe20000010000 */
[C---:B------:R-:W-:Y:S01]  /*0f30*/  FFMA.FTZ R175, R227.reuse, R225, R178 ;  /* 0x000000e1e3af7223 */ /* 0x040fe200000100b2 */
[----:B------:R-:W-:Y:S01]  /*0f40*/  FADD.FTZ R116, R116, R221 ;  /* 0x000000dd74747221 */ /* 0x000fe20000010000 */
[----:B------:R-:W-:Y:S01]  /*0f50*/  FFMA.FTZ R76, R227, R221, R76 ;  /* 0x000000dde34c7223 */ /* 0x000fe2000001004c */
[----:B------:R-:W-:Y:S01]  /*0f60*/  FADD.FTZ R222, R172, -UR4 ;  /* 0x80000004acde7e21 */ /* 0x000fe20008010000 */
[----:B------:R-:W-:Y:S01]  /*0f70*/  FMUL.FTZ R221, R38, R179 ;  /* 0x000000b326dd7220 */ /* 0x000fe20000410000 */
[----:B------:R-:W-:Y:S01]  /*0f80*/  FADD.FTZ R172, R173, R224 ;  /* 0x000000e0adac7221 */ /* 0x000fe20000010000 */
[C---:B------:R-:W-:Y:S01]  /*0f90*/  FFMA.FTZ R176, R226.reuse, R224, R175 ;  /* 0x000000e0e2b07223 */ /* 0x040fe200000100af */
        /* <DEDUP_REMOVED lines=14> */
.L_x_3808:
[----:B------:R-:W-:Y:S05]  /*1080*/  BSYNC.RECONVERGENT B0 ;  /* 0x0000000000007941 */ /* 0x000fea0003800200 */
.L_x_3807:
        /* <DEDUP_REMOVED lines=29> */
[----:B------:R-:W-:Y:S01]  /*1260*/  SHF.L.U32 R212, R175, 0x10, RZ ;  /* 0x00000010afd47819 */ /* 0x000fe200000006ff */
[-C--:B------:R-:W-:Y:S01]  /*1270*/  FFMA.FTZ R120, R219, R217.reuse, R120 ;  /* 0x000000d9db787223 */ /* 0x080fe20000010078 */
[----:B------:R-:W-:Y:S01]  /*1280*/  SHF.L.U32 R208, R208, 0x10, RZ ;  /* 0x00000010d0d07819 */ /* 0x000fe200000006ff */
[----:B-----5:R-:W-:Y:S01]  /*1290*/  FMUL.FTZ R217, R40, R217 ;  /* 0x000000d928d97220 */ /* 0x020fe20000410000 */
[----:B------:R-:W-:Y:S01]  /*12a0*/  SHF.L.U32 R216, R173, 0x10, RZ ;  /* 0x00000010add87819 */ /* 0x000fe200000006ff */
[----:B------:R-:W-:Y:S01]  /*12b0*/  FADD.FTZ R210, R210, -UR4 ;  /* 0x80000004d2d27e21 */ /* 0x000fe20008010000 */
[----:B------:R-:W-:Y:S01]  /*12c0*/  PRMT R211, R175, 0x7632, R211 ;  /* 0x00007632afd37816 */ /* 0x000fe200000000d3 */
[----:B------:R-:W-:Y:S01]  /*12d0*/  FADD.FTZ R208, R208, -UR4 ;  /* 0x80000004d0d07e21 */ /* 0x000fe20008010000 */
[----:B------:R-:W-:Y:S01]  /*12e0*/  PRMT R174, R177, 0x7632, R174 ;  /* 0x00007632b1ae7816 */ /* 0x000fe200000000ae */
[----:B------:R-:W-:Y:S01]  /*12f0*/  FADD.FTZ R81, R81, R216 ;  /* 0x000000d851517221 */ /* 0x000fe20000010000 */
[----:B------:R-:W-:Y:S01]  /*1300*/  PRMT R175, R178, 0x7632, R175 ;  /* 0x00007632b2af7816 */ /* 0x000fe200000000af */
[-C--:B------:R-:W-:Y:S01]  /*1310*/  FFMA.FTZ R121, R218, R216.reuse, R121 ;  /* 0x000000d8da797223 */ /* 0x080fe20000010079 */
[----:B0-----:R-:W-:Y:S01]  /*1320*/  SHF.L.U32 R205, R178, 0x10, RZ ;  /* 0x00000010b2cd7819 */ /* 0x001fe200000006ff */
[----:B------:R-:W-:Y:S01]  /*1330*/  FADD.FTZ R178, R212, -UR4 ;  /* 0x80000004d4b27e21 */ /* 0x000fe20008010000 */
[----:B------:R-:W-:Y:S01]  /*1340*/  PRMT R214, R179, 0x7632, R214 ;  /* 0x00007632b3d67816 */ /* 0x000fe200000000d6 */
[----:B------:R-:W-:Y:S01]  /*1350*/  FADD.FTZ R237, R237, R217 ;  /* 0x000000d9eded7221 */ /* 0x000fe20000010000 */
[----:B------:R-:W-:Y:S01]  /*1360*/  SHF.L.U32 R176, R209, 0x10, RZ ;  /* 0x00000010d1b07819 */ /* 0x000fe200000006ff */
[----:B------:R-:W-:Y:S01]  /*1370*/  FMUL.FTZ R216, R41, R216 ;  /* 0x000000d829d87220 */ /* 0x000fe20000410000 */
[----:B------:R-:W-:Y:S01]  /*1380*/  SHF.L.U32 R177, R177, 0x10, RZ ;  /* 0x00000010b1b17819 */ /* 0x000fe200000006ff */
[----:B------:R-:W-:Y:S01]  /*1390*/  FFMA.FTZ R173, R219, R217, R238 ;  /* 0x000000d9dbad7223 */ /* 0x000fe200000100ee */
[----:B------:R-:W-:Y:S01]  /*13a0*/  SHF.L.U32 R172, R211, 0x10, RZ ;  /* 0x00000010d3ac7819 */ /* 0x000fe200000006ff */
[----:B------:R-:W-:Y:S01]  /*13b0*/  FMUL.FTZ R211, R210, UR24 ;  /* 0x00000018d2d37c20 */ /* 0x000fe20008410000 */
[----:B------:R-:W-:Y:S01]  /*13c0*/  SHF.L.U32 R212, R174, 0x10, RZ ;  /* 0x00000010aed47819 */ /* 0x000fe200000006ff */
[----:B------:R-:W-:Y:S01]  /*13d0*/  FMUL.FTZ R207, R178, UR24 ;  /* 0x00000018b2cf7c20 */ /* 0x000fe20008410000 */
[----:B------:R-:W-:Y:S01]  /*13e0*/  SHF.L.U32 R174, R214, 0x10, RZ ;  /* 0x00000010d6ae7819 */ /* 0x000fe200000006ff */
[----:B------:R-:W-:Y:S01]  /*13f0*/  FADD.FTZ R210, R176, -UR4 ;  /* 0x80000004b0d27e21 */ /* 0x000fe20008010000 */
[----:B------:R-:W-:Y:S01]  /*1400*/  FMUL.FTZ R214, R208, UR24 ;  /* 0x00000018d0d67c20 */ /* 0x000fe20008410000 */
[----:B------:R-:W-:Y:S01]  /*1410*/  FMUL.FTZ R215, R215, UR24 ;  /* 0x00000018d7d77c20 */ /* 0x000fe20008410000 */
[----:B------:R-:W-:Y:S01]  /*1420*/  FMUL.FTZ R213, R42, R177 ;  /* 0x000000b12ad57220 */ /* 0x000fe20000410000 */
[----:B------:R-:W-:Y:S01]  /*1430*/  FADD.FTZ R176, R237, R216 ;  /* 0x000000d8edb07221 */ /* 0x000fe20000010000 */
[----:B------:R-:W-:Y:S01]  /*1440*/  FFMA.FTZ R178, R218, R216, R173 ;  /* 0x000000d8dab27223 */ /* 0x000fe200000100ad */
[----:B------:R-:W-:Y:S01]  /*1450*/  SHF.L.U32 R204, R175, 0x10, RZ ;  /* 0x00000010afcc7819 */ /* 0x000fe200000006ff */
        /* <DEDUP_REMOVED lines=33> */
.L_x_3810:
[----:B------:R-:W-:Y:S05]  /*1670*/  BSYNC.RECONVERGENT B0 ;  /* 0x0000000000007941 */ /* 0x000fea0003800200 */
.L_x_3809:
        /* <DEDUP_REMOVED lines=16> */
[C---:B------:R-:W-:Y:S02]  /*1780*/  PRMT R185, R173.reuse, 0x7632, R185 ;  /* 0x00007632adb97816 */ /* 0x040fe400000000b9 */
[----:B------:R-:W-:Y:S01]  /*1790*/  SHF.L.U32 R172, R173, 0x10, RZ ;  /* 0x00000010adac7819 */ /* 0x000fe200000006ff */
[----:B------:R-:W-:Y:S01]  /*17a0*/  FADD.FTZ R184, R184, -UR4 ;  /* 0x80000004b8b87e21 */ /* 0x000fe20008010000 */
[----:B------:R-:W-:-:S02]  /*17b0*/  PRMT R198, R175, 0x7632, R198 ;  /* 0x00007632afc67816 */ /* 0x000fc400000000c6 */
[----:B------:R-:W-:Y:S01]  /*17c0*/  SHF.L.U32 R200, R175, 0x10, RZ ;  /* 0x00000010afc87819 */ /* 0x000fe200000006ff */
[----:B0-----:R-:W-:Y:S01]  /*17d0*/  FADD.FTZ R180, R172, -UR4 ;  /* 0x80000004acb47e21 */ /* 0x001fe20008010000 */
[C---:B---3--:R-:W-:Y:S02]  /*17e0*/  PRMT R173, R176.reuse, 0x7632, R173 ;  /* 0x00007632b0ad7816 */ /* 0x048fe400000000ad */
[----:B------:R-:W-:Y:S02]  /*17f0*/  SHF.L.U32 R175, R176, 0x10, RZ ;  /* 0x00000010b0af7819 */ /* 0x000fe400000006ff */
[----:B------:R-:W-:Y:S02]  /*1800*/  PRMT R187, R174, 0x7632, R187 ;  /* 0x00007632aebb7816 */ /* 0x000fe400000000bb */
[----:B------:R-:W-:Y:S01]  /*1810*/  SHF.L.U32 R186, R183, 0x10, RZ ;  /* 0x00000010b7ba7819 */ /* 0x000fe200000006ff */
[----:B-----5:R-:W-:Y:S01]  /*1820*/  FMUL.FTZ R202, R48, R175 ;  /* 0x000000af30ca7220 */ /* 0x020fe20000410000 */
[----:B------:R-:W-:Y:S01]  /*1830*/  PRMT R176, R178, 0x7632, R176 ;  /* 0x00007632b2b07816 */ /* 0x000fe200000000b0 */
[----:B------:R-:W-:Y:S01]  /*1840*/  FADD.FTZ R128, R128, R175 ;  /* 0x000000af80807221 */ /* 0x000fe20000010000 */
[----:B------:R-:W-:Y:S01]  /*1850*/  SHF.L.U32 R181, R178, 0x10, RZ ;  /* 0x00000010b2b57819 */ /* 0x000fe200000006ff */
[----:B------:R-:W-:Y:S01]  /*1860*/  FADD.FTZ R186, R186, -UR4 ;  /* 0x80000004baba7e21 */ /* 0x000fe20008010000 */
[----:B------:R-:W-:-:S02]  /*1870*/  SHF.L.U32 R178, R173, 0x10, RZ ;  /* 0x00000010adb27819 */ /* 0x000fc400000006ff */
[----:B------:R-:W-:Y:S01]  /*1880*/  SHF.L.U32 R199, R187, 0x10, RZ ;  /* 0x00000010bbc77819 */ /* 0x000fe200000006ff */
[----:B------:R-:W-:Y:S01]  /*1890*/  FMUL.FTZ R187, R184, UR24 ;  /* 0x00000018b8bb7c20 */ /* 0x000fe20008410000 */
[----:B------:R-:W-:Y:S01]  /*18a0*/  SHF.L.U32 R196, R174, 0x10, RZ ;  /* 0x00000010aec47819 */ /* 0x000fe200000006ff */
[----:B------:R-:W-:Y:S01]  /*18b0*/  FMUL.FTZ R203, R49, R178 ;  /* 0x000000b231cb7220 */ /* 0x000fe20000410000 */
[----:B------:R-:W-:Y:S01]  /*18c0*/  PRMT R174, R177, 0x7632, R174 ;  /* 0x00007632b1ae7816 */ /* 0x000fe200000000ae */
[----:B------:R-:W-:Y:S01]  /*18d0*/  FMUL.FTZ R186, R186, UR24 ;  /* 0x00000018baba7c20 */ /* 0x000fe20008410000 */
[----:B------:R-:W-:Y:S01]  /*18e0*/  SHF.L.U32 R240, R176, 0x10, RZ ;  /* 0x00000010b0f07819 */ /* 0x000fe200000006ff */
[----:B------:R-:W-:Y:S01]  /*18f0*/  FADD.FTZ R176, R237, R202 ;  /* 0x000000caedb07221 */ /* 0x000fe20000010000 */
[----:B------:R-:W-:Y:S01]  /*1900*/  SHF.L.U32 R177, R177, 0x10, RZ ;  /* 0x00000010b1b17819 */ /* 0x000fe200000006ff */
[----:B------:R-:W-:Y:S01]  /*1910*/  FFMA.FTZ R173, R187, R202, R238 ;  /* 0x000000cabbad7223 */ /* 0x000fe200000100ee */
[----:B------:R-:W-:Y:S01]  /*1920*/  SHF.L.U32 R197, R185, 0x10, RZ ;  /* 0x00000010b9c57819 */ /* 0x000fe200000006ff */
[----:B------:R-:W-:Y:S01]  /*1930*/  FADD.FTZ R183, R196, -UR4 ;  /* 0x80000004c4b77e21 */ /* 0x000fe20008010000 */
[----:B------:R-:W-:Y:S01]  /*1940*/  FFMA.FTZ R88, R187, R175, R88 ;  /* 0x000000afbb587223 */ /* 0x000fe20000010058 */
[----:B------:R-:W-:Y:S01]  /*1950*/  FMUL.FTZ R185, R180, UR24 ;  /* 0x00000018b4b97c20 */ /* 0x000fe20008410000 */
[----:B------:R-:W-:Y:S01]  /*1960*/  FADD.FTZ R196, R200, -UR4 ;  /* 0x80000004c8c47e21 */ /* 0x000fe20008010000 */
[----:B------:R-:W-:Y:S01]  /*1970*/  SHF.L.U32 R180, R174, 0x10, RZ ;  /* 0x00000010aeb47819 */ /* 0x000fe200000006ff */
[----:B------:R-:W-:Y:S01]  /*1980*/  FADD.FTZ R175, R176, R203 ;  /* 0x000000cbb0af7221 */ /* 0x000fe20000010000 */
[----:B------:R-:W-:Y:S01]  /*1990*/  FMUL.FTZ R200, R50, R177 ;  /* 0x000000b132c87220 */ /* 0x000fe20000410000 */
[----:B------:R-:W-:Y:S01]  /*19a0*/  FADD.FTZ R184, R197, -UR4 ;  /* 0x80000004c5b87e21 */ /* 0x000fe20008010000 */
[C---:B------:R-:W-:Y:S01]  /*19b0*/  FFMA.FTZ R176, R186.reuse, R203, R173 ;  /* 0x000000cbbab07223 */ /* 0x040fe200000100ad */
[----:B------:R-:W-:Y:S01]  /*19c0*/  PRMT R182, R179, 0x7632, R182 ;  /* 0x00007632b3b67816 */ /* 0x000fe200000000b6 */
[----:B------:R-:W-:Y:S01]  /*19d0*/  FADD.FTZ R129, R129, R178 ;  /* 0x000000b281817221 */ /* 0x000fe20000010000 */
[----:B------:R-:W-:Y:S01]  /*19e0*/  FFMA.FTZ R89, R186, R178, R89 ;  /* 0x000000b2ba597223 */ /* 0x000fe20000010059 */
[----:B------:R-:W-:Y:S01]  /*19f0*/  FMUL.FTZ R184, R184, UR24 ;  /* 0x00000018b8b87c20 */ /* 0x000fe20008410000 */
[----:B------:R-:W-:Y:S01]  /*1a00*/  FMUL.FTZ R201, R51, R180 ;  /* 0x000000b433c97220 */ /* 0x000fe20000410000 */
[----:B------:R-:W-:Y:S01]  /*1a10*/  FADD.FTZ R178, R175, R200 ;  /* 0x000000c8afb27221 */ /* 0x000fe20000010000 */
[----:B------:R-:W-:Y:S01]  /*1a20*/  FFMA.FTZ R173, R185, R200, R176 ;  /* 0x000000c8b9ad7223 */ /* 0x000fe200000100b0 */
[----:B------:R-:W-:Y:S01]  /*1a30*/  SHF.L.U32 R172, R198, 0x10, RZ ;  /* 0x00000010c6ac7819 */ /* 0x000fe200000006ff */
[----:B------:R-:W-:Y:S01]  /*1a40*/  FMUL.FTZ R183, R183, UR24 ;  /* 0x00000018b7b77c20 */ /* 0x000fe20008410000 */
[----:B------:R-:W-:Y:S01]  /*1a50*/  SHF.L.U32 R174, R182, 0x10, RZ ;  /* 0x00000010b6ae7819 */ /* 0x000fe200000006ff */
[----:B------:R-:W-:Y:S01]  /*1a60*/  FMUL.FTZ R198, R52, R181 ;  /* 0x000000b534c67220 */ /* 0x000fe20000410000 */
[----:B------:R-:W-:Y:S01]  /*1a70*/  FADD.FTZ R182, R199, -UR4 ;  /* 0x80000004c7b67e21 */ /* 0x000fe20008010000 */
[----:B------:R-:W-:Y:S01]  /*1a80*/  FADD.FTZ R175, R178, R201 ;  /* 0x000000c9b2af7221 */ /* 0x000fe20000010000 */
[----:B------:R-:W-:Y:S01]  /*1a90*/  FFMA.FTZ R176, R184, R201, R173 ;  /* 0x000000c9b8b07223 */ /* 0x000fe200000100ad */
[----:B------:R-:W-:Y:S01]  /*1aa0*/  SHF.L.U32 R179, R179, 0x10, RZ ;  /* 0x00000010b3b37819 */ /* 0x000fe200000006ff */
[----:B------:R-:W-:Y:S01]  /*1ab0*/  FMUL.FTZ R182, R182, UR24 ;  /* 0x00000018b6b67c20 */ /* 0x000fe20008410000 */
[----:B------:R-:W-:Y:S01]  /*1ac0*/  FMUL.FTZ R199, R53, R240 ;  /* 0x000000f035c77220 */ /* 0x000fe20000410000 */
[----:B------:R-:W-:Y:S01]  /*1ad0*/  FADD.FTZ R178, R175, R198 ;  /* 0x000000c6afb27221 */ /* 0x000fe20000010000 */
[C---:B------:R-:W-:Y:S01]  /*1ae0*/  FFMA.FTZ R173, R183.reuse, R198, R176 ;  /* 0x000000c6b7ad7223 */ /* 0x040fe200000100b0 */
[----:B------:R-:W-:Y:S01]  /*1af0*/  FADD.FTZ R132, R132, R181 ;  /* 0x000000b584847221 */ /* 0x000fe20000010000 */
[----:B------:R-:W-:Y:S01]  /*1b00*/  FFMA.FTZ R92, R183, R181, R92 ;  /* 0x000000b5b75c7223 */ /* 0x000fe2000001005c */
[----:B------:R-:W-:Y:S01]  /*1b10*/  FADD.FTZ R131, R131, R180 ;  /* 0x000000b483837221 */ /* 0x000fe20000010000 */
[----:B------:R-:W-:Y:S01]  /*1b20*/  FFMA.FTZ R91, R184, R180, R91 ;  /* 0x000000b4b85b7223 */ /* 0x000fe2000001005b */
[----:B------:R-:W-:Y:S01]  /*1b30*/  FMUL.FTZ R181, R196, UR24 ;  /* 0x00000018c4b57c20 */ /* 0x000fe20008410000 */
[----:B------:R-:W-:Y:S01]  /*1b40*/  FADD.FTZ R180, R172, -UR4 ;  /* 0x80000004acb47e21 */ /* 0x000fe20008010000 */
[----:B------:R-:W-:Y:S01]  /*1b50*/  FMUL.FTZ R196, R54, R179 ;  /* 0x000000b336c47220 */ /* 0x000fe20000410000 */
        /* <DEDUP_REMOVED lines=16> */
.L_x_3812:
[----:B------:R-:W-:Y:S05]  /*1c60*/  BSYNC.RECONVERGENT B0 ;  /* 0x0000000000007941 */ /* 0x000fea0003800200 */
.L_x_3811:
        /* <DEDUP_REMOVED lines=14> */
[C---:B--2---:R-:W-:Y:S02]  /*1d50*/  SHF.L.U32 R176, R4.reuse, 0x10, RZ ;  /* 0x0000001004b07819 */ /* 0x044fe400000006ff */
[----:B------:R-:W-:Y:S02]  /*1d60*/  PRMT R8, R4, 0x7632, R8 ;  /* 0x0000763204087816 */ /* 0x000fe40000000008 */
[----:B------:R-:W-:Y:S01]  /*1d70*/  SHF.L.U32 R189, R6, 0x10, RZ ;  /* 0x0000001006bd7819 */ /* 0x000fe200000006ff */
[----:B0-----:R-:W-:Y:S01]  /*1d80*/  FADD.FTZ R3, R176, -UR4 ;  /* 0x80000004b0037e21 */ /* 0x001fe20008010000 */
[C---:B------:R-:W-:Y:S02]  /*1d90*/  SHF.L.U32 R179, R5.reuse, 0x10, RZ ;  /* 0x0000001005b37819 */ /* 0x040fe400000006ff */
[----:B------:R-:W-:Y:S01]  /*1da0*/  PRMT R178, R5, 0x7632, R178 ;  /* 0x0000763205b27816 */ /* 0x000fe200000000b2 */
[----:B------:R-:W-:Y:S01]  /*1db0*/  FMUL.FTZ R3, R3, UR24 ;  /* 0x0000001803037c20 */ /* 0x000fe20008410000 */
[----:B------:R-:W-:Y:S01]  /*1dc0*/  PRMT R190, R7, 0x7632, R190 ;  /* 0x0000763207be7816 */ /* 0x000fe200000000be */
[----:B------:R-:W-:Y:S01]  /*1dd0*/  FADD.FTZ R179, R179, -UR4 ;  /* 0x80000004b3b37e21 */ /* 0x000fe20008010000 */
[----:B------:R-:W-:Y:S01]  /*1de0*/  SHF.L.U32 R191, R7, 0x10, RZ ;  /* 0x0000001007bf7819 */ /* 0x000fe200000006ff */
[----:B------:R-:W-:Y:S01]  /*1df0*/  FADD.FTZ R7, R189, -UR4 ;  /* 0x80000004bd077e21 */ /* 0x000fe20008010000 */
[----:B---3--:R-:W-:-:S02]  /*1e00*/  PRMT R2, R173, 0x7632, R2 ;  /* 0x00007632ad027816 */ /* 0x008fc40000000002 */
[----:B------:R-:W-:Y:S01]  /*1e10*/  SHF.L.U32 R177, R8, 0x10, RZ ;  /* 0x0000001008b17819 */ /* 0x000fe200000006ff */
[----:B------:R-:W-:Y:S01]  /*1e20*/  FMUL.FTZ R7, R7, UR24 ;  /* 0x0000001807077c20 */ /* 0x000fe20008410000 */
[----:B------:R-:W-:Y:S01]  /*1e30*/  SHF.L.U32 R5, R172, 0x10, RZ ;  /* 0x00000010ac057819 */ /* 0x000fe200000006ff */
[----:B------:R-:W-:Y:S01]  /*1e40*/  FADD.FTZ R191, R191, -UR4 ;  /* 0x80000004bfbf7e21 */ /* 0x000fe20008010000 */
[----:B------:R-:W-:Y:S02]  /*1e50*/  PRMT R188, R6, 0x7632, R188 ;  /* 0x0000763206bc7816 */ /* 0x000fe400000000bc */
[----:B------:R-:W-:Y:S01]  /*1e60*/  PRMT R4, R172, 0x7632, R4 ;  /* 0x00007632ac047816 */ /* 0x000fe20000000004 */
[----:B------:R-:W-:Y:S01]  /*1e70*/  FADD.FTZ R136, R136, R5 ;  /* 0x0000000588887221 */ /* 0x000fe20000010000 */
[C---:B------:R-:W-:Y:S01]  /*1e80*/  PRMT R6, R174.reuse, 0x7632, R6 ;  /* 0x00007632ae067816 */ /* 0x040fe20000000006 */
[-C--:B------:R-:W-:Y:S01]  /*1e90*/  FFMA.FTZ R96, R3, R5.reuse, R96 ;  /* 0x0000000503607223 */ /* 0x080fe20000010060 */
[----:B------:R-:W-:Y:S01]  /*1ea0*/  SHF.L.U32 R9, R174, 0x10, RZ ;  /* 0x00000010ae097819 */ /* 0x000fe200000006ff */
[----:B-----5:R-:W-:Y:S01]  /*1eb0*/  FMUL.FTZ R194, R56, R5 ;  /* 0x0000000538c27220 */ /* 0x020fe20000410000 */
[----:B------:R-:W-:Y:S01]  /*1ec0*/  SHF.L.U32 R174, R2, 0x10, RZ ;  /* 0x0000001002ae7819 */ /* 0x000fe200000006ff */
[----:B------:R-:W-:Y:S01]  /*1ed0*/  FADD.FTZ R2, R177, -UR4 ;  /* 0x80000004b1027e21 */ /* 0x000fe20008010000 */
[----:B------:R-:W-:Y:S01]  /*1ee0*/  SHF.L.U32 R178, R178, 0x10, RZ ;  /* 0x00000010b2b27819 */ /* 0x000fe200000006ff */
[----:B------:R-:W-:Y:S01]  /*1ef0*/  FMUL.FTZ R5, R179, UR24 ;  /* 0x00000018b3057c20 */ /* 0x000fe20008410000 */
[----:B------:R-:W-:Y:S01]  /*1f00*/  SHF.L.U32 R173, R173, 0x10, RZ ;  /* 0x00000010adad7819 */ /* 0x000fe200000006ff */
[----:B------:R-:W-:Y:S01]  /*1f10*/  FADD.FTZ R140, R140, R9 ;  /* 0x000000098c8c7221 */ /* 0x000fe20000010000 */
[----:B------:R-:W-:Y:S01]  /*1f20*/  SHF.L.U32 R4, R4, 0x10, RZ ;  /* 0x0000001004047819 */ /* 0x000fe200000006ff */
[-C--:B------:R-:W-:Y:S01]  /*1f30*/  FFMA.FTZ R100, R7, R9.reuse, R100 ;  /* 0x0000000907647223 */ /* 0x080fe20000010064 */
[C---:B------:R-:W-:Y:S01]  /*1f40*/  PRMT R172, R175.reuse, 0x7632, R172 ;  /* 0x00007632afac7816 */ /* 0x040fe200000000ac */
[----:B------:R-:W-:Y:S01]  /*1f50*/  FMUL.FTZ R2, R2, UR24 ;  /* 0x0000001802027c20 */ /* 0x000fe20008410000 */
[----:B------:R-:W-:Y:S01]  /*1f60*/  SHF.L.U32 R8, R190, 0x10, RZ ;  /* 0x00000010be087819 */ /* 0x000fe200000006ff */
[----:B------:R-:W-:Y:S01]  /*1f70*/  FMUL.FTZ R190, R60, R9 ;  /* 0x000000093cbe7220 */ /* 0x000fe20000410000 */
[----:B------:R-:W-:Y:S01]  /*1f80*/  SHF.L.U32 R175, R175, 0x10, RZ ;  /* 0x00000010afaf7819 */ /* 0x000fe200000006ff */
[----:B------:R-:W-:Y:S01]  /*1f90*/  FMUL.FTZ R9, R191, UR24 ;  /* 0x00000018bf097c20 */ /* 0x000fe20008410000 */
[----:B------:R-:W-:Y:S01]  /*1fa0*/  SHF.L.U32 R176, R6, 0x10, RZ ;  /* 0x0000001006b07819 */ /* 0x000fe200000006ff */
[----:B------:R-:W-:Y:S01]  /*1fb0*/  FADD.FTZ R178, R178, -UR4 ;  /* 0x80000004b2b27e21 */ /* 0x000fe20008010000 */
[----:B------:R-:W-:Y:S01]  /*1fc0*/  FADD.FTZ R138, R138, R173 ;  /* 0x000000ad8a8a7221 */ /* 0x000fe20000010000 */
[-C--:B------:R-:W-:Y:S01]  /*1fd0*/  FFMA.FTZ R98, R5, R173.reuse, R98 ;  /* 0x000000ad05627223 */ /* 0x080fe20000010062 */
[----:B------:R-:W-:Y:S01]  /*1fe0*/  FMUL.FTZ R192, R58, R173 ;  /* 0x000000ad3ac07220 */ /* 0x000fe20000410000 */
[----:B------:R-:W-:Y:S01]  /*1ff0*/  FADD.FTZ R6, R237, R194 ;  /* 0x000000c2ed067221 */ /* 0x000fe20000010000 */
[----:B------:R-:W-:Y:S01]  /*2000*/  FMUL.FTZ R195, R57, R4 ;  /* 0x0000000439c37220 */ /* 0x000fe20000410000 */
[----:B------:R-:W-:Y:S01]  /*2010*/  FFMA.FTZ R173, R3, R194, R238 ;  /* 0x000000c203ad7223 */ /* 0x000fe200000100ee */
[----:B------:R-:W-:Y:S01]  /*2020*/  SHF.L.U32 R189, R188, 0x10, RZ ;  /* 0x00000010bcbd7819 */ /* 0x000fe200000006ff */
[----:B------:R-:W-:Y:S01]  /*2030*/  FADD.FTZ R137, R137, R4 ;  /* 0x0000000489897221 */ /* 0x000fe20000010000 */
[----:B------:R-:W-:Y:S01]  /*2040*/  FFMA.FTZ R97, R2, R4, R97 ;  /* 0x0000000402617223 */ /* 0x000fe20000010061 */
[----:B------:R-:W-:Y:S01]  /*2050*/  FADD.FTZ R142, R142, R175 ;  /* 0x000000af8e8e7221 */ /* 0x000fe20000010000 */
[-C--:B------:R-:W-:Y:S01]  /*2060*/  FFMA.FTZ R102, R9, R175.reuse, R102 ;  /* 0x000000af09667223 */ /* 0x080fe20000010066 */
[----:B------:R-:W-:Y:S01]  /*2070*/  FMUL.FTZ R188, R62, R175 ;  /* 0x000000af3ebc7220 */ /* 0x000fe20000410000 */
[----:B------:R-:W-:Y:S01]  /*2080*/  FMUL.FTZ R4, R178, UR24 ;  /* 0x00000018b2047c20 */ /* 0x000fe20008410000 */
[----:B------:R-:W-:Y:S01]  /*2090*/  FADD.FTZ R175, R6, R195 ;  /* 0x000000c306af7221 */ /* 0x000fe20000010000 */
[----:B------:R-:W-:Y:S01]  /*20a0*/  FFMA.FTZ R6, R2, R195, R173 ;  /* 0x000000c302067223 */ /* 0x000fe200000100ad */
[----:B------:R-:W-:Y:S01]  /*20b0*/  FADD.FTZ R139, R139, R174 ;  /* 0x000000ae8b8b7221 */ /* 0x000fe20000010000 */
[-C--:B------:R-:W-:Y:S01]  /*20c0*/  FFMA.FTZ R99, R4, R174.reuse, R99 ;  /* 0x000000ae04637223 */ /* 0x080fe20000010063 */
[----:B------:R-:W-:Y:S01]  /*20d0*/  FMUL.FTZ R193, R59, R174 ;  /* 0x000000ae3bc17220 */ /* 0x000fe20000410000 */
[----:B------:R-:W-:Y:S01]  /*20e0*/  FADD.FTZ R189, R189, -UR4 ;  /* 0x80000004bdbd7e21 */ /* 0x000fe20008010000 */
[----:B------:R-:W-:Y:S01]  /*20f0*/  FADD.FTZ R174, R175, R192 ;  /* 0x000000c0afae7221 */ /* 0x000fe20000010000 */
[----:B------:R-:W-:Y:S01]  /*2100*/  FFMA.FTZ R173, R5, R192, R6 ;  /* 0x000000c005ad7223 */ /* 0x000fe20000010006 */
[----:B------:R-:W-:Y:S01]  /*2110*/  FADD.FTZ R141, R141, R176 ;  /* 0x000000b08d8d7221 */ /* 0x000fe20000010000 */
[----:B------:R-:W-:Y:S01]  /*2120*/  FMUL.FTZ R6, R189, UR24 ;  /* 0x00000018bd067c20 */ /* 0x000fe20008410000 */
[----:B------:R-:W-:Y:S01]  /*2130*/  FADD.FTZ R175, R174, R193 ;  /* 0x000000c1aeaf7221 */ /* 0x000fe20000010000 */
[----:B------:R-:W-:Y:S01]  /*2140*/  FFMA.FTZ R174, R4, R193, R173 ;  /* 0x000000c104ae7223 */ /* 0x000fe200000100ad */
[-C--:B------:R-:W-:Y:S01]  /*2150*/  FMUL.FTZ R191, R61, R176.reuse ;  /* 0x000000b03dbf7220 */ /* 0x080fe20000410000 */
[----:B------:R-:W-:Y:S01]  /*2160*/  FFMA.FTZ R101, R6, R176, R101 ;  /* 0x000000b006657223 */ /* 0x000fe20000010065 */
[----:B------:R-:W-:Y:S01]  /*2170*/  FADD.FTZ R176, R175, R190 ;  /* 0x000000beafb07221 */ /* 0x000fe20000010000 */
[----:B------:R-:W-:Y:S01]  /*2180*/  FFMA.FTZ R173, R7, R190, R174 ;  /* 0x000000be07ad7223 */ /* 0x000fe200000100ae */
        /* <DEDUP_REMOVED lines=12> */
.L_x_3814:
[----:B------:R-:W-:Y:S05]  /*2250*/  BSYNC.RECONVERGENT B0 ;  /* 0x0000000000007941 */ /* 0x000fea0003800200 */
.L_x_3813:
        /* <DEDUP_REMOVED lines=13> */
[C---:B--2---:R-:W-:Y:S02]  /*2330*/  SHF.L.U32 R21, R12.reuse, 0x10, RZ ;  /* 0x000000100c157819 */ /* 0x044fe400000006ff */
[----:B------:R-:W-:Y:S02]  /*2340*/  PRMT R20, R12, 0x7632, R20 ;  /* 0x000076320c147816 */ /* 0x000fe40000000014 */
[----:B------:R-:W-:Y:S01]  /*2350*/  SHF.L.U32 R23, R13, 0x10, RZ ;  /* 0x000000100d177819 */ /* 0x000fe200000006ff */
[----:B0-----:R-:W-:Y:S01]  /*2360*/  FADD.FTZ R11, R21, -UR4 ;  /* 0x80000004150b7e21 */ /* 0x001fe20008010000 */
[----:B------:R-:W-:Y:S02]  /*2370*/  PRMT R22, R13, 0x7632, R22 ;  /* 0x000076320d167816 */ /* 0x000fe40000000016 */
[C---:B---3--:R-:W-:Y:S01]  /*2380*/  PRMT R12, R16.reuse, 0x7632, R12 ;  /* 0x00007632100c7816 */ /* 0x048fe2000000000c */
[----:B------:R-:W-:Y:S01]  /*2390*/  FMUL.FTZ R11, R11, UR24 ;  /* 0x000000180b0b7c20 */ /* 0x000fe20008410000 */
[----:B------:R-:W-:Y:S01]  /*23a0*/  SHF.L.U32 R13, R16, 0x10, RZ ;  /* 0x00000010100d7819 */ /* 0x000fe200000006ff */
[----:B------:R-:W-:Y:S01]  /*23b0*/  FADD.FTZ R23, R23, -UR4 ;  /* 0x8000000417177e21 */ /* 0x000fe20008010000 */
[----:B------:R-:W-:-:S02]  /*23c0*/  PRMT R16, R18, 0x7632, R16 ;  /* 0x0000763212107816 */ /* 0x000fc40000000010 */
[----:B------:R-:W-:Y:S01]  /*23d0*/  SHF.L.U32 R20, R20, 0x10, RZ ;  /* 0x0000001014147819 */ /* 0x000fe200000006ff */
[----:B------:R-:W-:Y:S01]  /*23e0*/  FADD.FTZ R144, R144, R13 ;  /* 0x0000000d90907221 */ /* 0x000fe20000010000 */
[----:B------:R-:W-:Y:S01]  /*23f0*/  PRMT R24, R14, 0x7632, R24 ;  /* 0x000076320e187816 */ /* 0x000fe20000000018 */
[-C--:B------:R-:W-:Y:S01]  /*2400*/  FFMA.FTZ R104, R11, R13.reuse, R104 ;  /* 0x0000000d0b687223 */ /* 0x080fe20000010068 */
[----:B------:R-:W-:Y:S01]  /*2410*/  SHF.L.U32 R174, R15, 0x10, RZ ;  /* 0x000000100fae7819 */ /* 0x000fe200000006ff */
[----:B-----5:R-:W-:Y:S01]  /*2420*/  FMUL.FTZ R10, R64, R13 ;  /* 0x0000000d400a7220 */ /* 0x020fe20000410000 */
[----:B------:R-:W-:Y:S01]  /*2430*/  SHF.L.U32 R26, R14, 0x10, RZ ;  /* 0x000000100e1a7819 */ /* 0x000fe200000006ff */
[----:B------:R-:W-:Y:S01]  /*2440*/  FMUL.FTZ R13, R23, UR24 ;  /* 0x00000018170d7c20 */ /* 0x000fe20008410000 */
[----:B------:R-:W-:Y:S01]  /*2450*/  PRMT R14, R17, 0x7632, R14 ;  /* 0x00007632110e7816 */ /* 0x000fe2000000000e */
[----:B------:R-:W-:Y:S01]  /*2460*/  FADD.FTZ R21, R174, -UR4 ;  /* 0x80000004ae157e21 */ /* 0x000fe20008010000 */
[----:B------:R-:W-:-:S02]  /*2470*/  PRMT R177, R19, 0x7632, R177 ;  /* 0x0000763213b17816 */ /* 0x000fc400000000b1 */
[----:B------:R-:W-:Y:S02]  /*2480*/  SHF.L.U32 R173, R19, 0x10, RZ ;  /* 0x0000001013ad7819 */ /* 0x000fe400000006ff */
[----:B------:R-:W-:Y:S01]  /*2490*/  SHF.L.U32 R176, R16, 0x10, RZ ;  /* 0x0000001010b07819 */ /* 0x000fe200000006ff */
[----:B------:R-:W-:Y:S01]  /*24a0*/  FADD.FTZ R16, R20, -UR4 ;  /* 0x8000000414107e21 */ /* 0x000fe20008010000 */
[----:B------:R-:W-:Y:S01]  /*24b0*/  SHF.L.U32 R17, R17, 0x10, RZ ;  /* 0x0000001011117819 */ /* 0x000fe200000006ff */
[----:B------:R-:W-:Y:S01]  /*24c0*/  FADD.FTZ R20, R237, R10 ;  /* 0x0000000aed147221 */ /* 0x000fe20000010000 */
[----:B------:R-:W-:Y:S01]  /*24d0*/  SHF.L.U32 R175, R18, 0x10, RZ ;  /* 0x0000001012af7819 */ /* 0x000fe200000006ff */
[----:B------:R-:W-:Y:S01]  /*24e0*/  FMUL.FTZ R16, R16, UR24 ;  /* 0x0000001810107c20 */ /* 0x000fe20008410000 */
[----:B------:R-:W-:Y:S01]  /*24f0*/  SHF.L.U32 R22, R22, 0x10, RZ ;  /* 0x0000001016167819 */ /* 0x000fe200000006ff */
[----:B------:R-:W-:Y:S01]  /*2500*/  FADD.FTZ R146, R146, R17 ;  /* 0x0000001192927221 */ /* 0x000fe20000010000 */
[----:B------:R-:W-:Y:S01]  /*2510*/  SHF.L.U32 R19, R24, 0x10, RZ ;  /* 0x0000001018137819 */ /* 0x000fe200000006ff */
[-C--:B------:R-:W-:Y:S01]  /*2520*/  FFMA.FTZ R106, R13, R17.reuse, R106 ;  /* 0x000000110d6a7223 */ /* 0x080fe2000001006a */
[----:B------:R-:W-:Y:S01]  /*2530*/  SHF.L.U32 R18, R12, 0x10, RZ ;  /* 0x000000100c127819 */ /* 0x000fe200000006ff */
[----:B------:R-:W-:Y:S01]  /*2540*/  FMUL.FTZ R12, R66, R17 ;  /* 0x00000011420c7220 */ /* 0x000fe20000410000 */
[----:B------:R-:W-:Y:S01]  /*2550*/  FADD.FTZ R22, R22, -UR4 ;  /* 0x8000000416167e21 */ /* 0x000fe20008010000 */
[----:B------:R-:W-:Y:S01]  /*2560*/  FADD.FTZ R174, R19, -UR4 ;  /* 0x8000000413ae7e21 */ /* 0x000fe20008010000 */
[----:B------:R-:W-:Y:S01]  /*2570*/  PRMT R172, R15, 0x7632, R172 ;  /* 0x000076320fac7816 */ /* 0x000fe200000000ac */
[----:B------:R-:W-:Y:S01]  /*2580*/  FMUL.FTZ R17, R21, UR24 ;  /* 0x0000001815117c20 */ /* 0x000fe20008410000 */
[----:B------:R-:W-:Y:S01]  /*2590*/  FMUL.FTZ R19, R65, R18 ;  /* 0x0000001241137220 */ /* 0x000fe20000410000 */
[----:B------:R-:W-:Y:S01]  /*25a0*/  FADD.FTZ R15, R26, -UR4 ;  /* 0x800000041a0f7e21 */ /* 0x000fe20008010000 */
[----:B------:R-:W-:Y:S01]  /*25b0*/  FFMA.FTZ R21, R11, R10, R238 ;  /* 0x0000000a0b157223 */ /* 0x000fe200000100ee */
[----:B------:R-:W-:Y:S01]  /*25c0*/  SHF.L.U32 R26, R14, 0x10, RZ ;  /* 0x000000100e1a7819 */ /* 0x000fe200000006ff */
[----:B------:R-:W-:Y:S01]  /*25d0*/  FADD.FTZ R145, R145, R18 ;  /* 0x0000001291917221 */ /* 0x000fe20000010000 */
[----:B------:R-:W-:Y:S01]  /*25e0*/  FFMA.FTZ R105, R16, R18, R105 ;  /* 0x0000001210697223 */ /* 0x000fe20000010069 */
[----:B------:R-:W-:Y:S01]  /*25f0*/  FMUL.FTZ R18, R22, UR24 ;  /* 0x0000001816127c20 */ /* 0x000fe20008410000 */
[----:B------:R-:W-:Y:S01]  /*2600*/  FADD.FTZ R23, R20, R19 ;  /* 0x0000001314177221 */ /* 0x000fe20000010000 */
[----:B------:R-:W-:Y:S01]  /*2610*/  FFMA.FTZ R22, R16, R19, R21 ;  /* 0x0000001310167223 */ /* 0x000fe20000010015 */
[----:B------:R-:W-:Y:S01]  /*2620*/  FMUL.FTZ R15, R15, UR24 ;  /* 0x000000180f0f7c20 */ /* 0x000fe20008410000 */
[----:B------:R-:W-:Y:S01]  /*2630*/  FADD.FTZ R147, R147, R26 ;  /* 0x0000001a93937221 */ /* 0x000fe20000010000 */
[-C--:B------:R-:W-:Y:S01]  /*2640*/  FFMA.FTZ R107, R18, R26.reuse, R107 ;  /* 0x0000001a126b7223 */ /* 0x080fe2000001006b */
        /* <DEDUP_REMOVED lines=8> */
[----:B------:R-:W-:Y:S01]  /*26d0*/  SHF.L.U32 R24, R172, 0x10, RZ ;  /* 0x00000010ac187819 */ /* 0x000fe200000006ff */
[----:B------:R-:W-:Y:S01]  /*26e0*/  FMUL.FTZ R20, R174, UR24 ;  /* 0x00000018ae147c20 */ /* 0x000fe20008410000 */
[----:B------:R-:W-:Y:S01]  /*26f0*/  FADD.FTZ R26, R175, R14 ;  /* 0x0000000eaf1a7221 */ /* 0x000fe20000010000 */
[----:B------:R-:W-:Y:S01]  /*2700*/  FMUL.FTZ R23, R69, R176 ;  /* 0x000000b045177220 */ /* 0x000fe20000410000 */
[----:B------:R-:W-:Y:S01]  /*2710*/  FFMA.FTZ R175, R15, R14, R22 ;  /* 0x0000000e0faf7223 */ /* 0x000fe20000010016 */
[----:B------:R-:W-:Y:S01]  /*2720*/  SHF.L.U32 R172, R177, 0x10, RZ ;  /* 0x00000010b1ac7819 */ /* 0x000fe200000006ff */
[----:B------:R-:W-:Y:S01]  /*2730*/  FADD.FTZ R150, R150, R173 ;  /* 0x000000ad96967221 */ /* 0x000fe20000010000 */
[----:B------:R-:W-:Y:S01]  /*2740*/  FADD.FTZ R149, R149, R176 ;  /* 0x000000b095957221 */ /* 0x000fe20000010000 */
[----:B------:R-:W-:Y:S01]  /*2750*/  FFMA.FTZ R109, R20, R176, R109 ;  /* 0x000000b0146d7223 */ /* 0x000fe2000001006d */
[-C--:B------:R-:W-:Y:S01]  /*2760*/  FFMA.FTZ R110, R17, R173.reuse, R110 ;  /* 0x000000ad116e7223 */ /* 0x080fe2000001006e */
[----:B------:R-:W-:Y:S01]  /*2770*/  FMUL.FTZ R22, R70, R173 ;  /* 0x000000ad46167220 */ /* 0x000fe20000410000 */
[----:B------:R-:W-:Y:S01]  /*2780*/  FADD.FTZ R176, R24, -UR4 ;  /* 0x8000000418b07e21 */ /* 0x000fe20008010000 */
[----:B------:R-:W-:Y:S01]  /*2790*/  FADD.FTZ R173, R26, R23 ;  /* 0x000000171aad7221 */ /* 0x000fe20000010000 */
[----:B------:R-:W-:Y:S01]  /*27a0*/  FFMA.FTZ R174, R20, R23, R175 ;  /* 0x0000001714ae7223 */ /* 0x000fe200000100af */
[----:B------:R-:W-:Y:S01]  /*27b0*/  FMUL.FTZ R24, R71, R172 ;  /* 0x000000ac47187220 */ /* 0x000fe20000410000 */
[----:B------:R-:W-:Y:S01]  /*27c0*/  FMUL.FTZ R26, R176, UR24 ;  /* 0x00000018b01a7c20 */ /* 0x000fe20008410000 */
[----:B------:R-:W-:Y:S01]  /*27d0*/  FADD.FTZ R173, R173, R22 ;  /* 0x00000016adad7221 */ /* 0x000fe20000010000 */
[----:B------:R-:W-:Y:S01]  /*27e0*/  FFMA.FTZ R175, R17, R22, R174 ;  /* 0x0000001611af7223 */ /* 0x000fe200000100ae */
[----:B------:R-:W-:Y:S01]  /*27f0*/  FADD.FTZ R151, R151, R172 ;  /* 0x000000ac97977221 */ /* 0x000fe20000010000 */
[C---:B------:R-:W-:Y:S01]  /*2800*/  FFMA.FTZ R111, R26.reuse, R172, R111 ;  /* 0x000000ac1a6f7223 */ /* 0x040fe2000001006f */
[----:B------:R-:W-:Y:S01]  /*2810*/  FADD.FTZ R237, R173, R24 ;  /* 0x00000018aded7221 */ /* 0x000fe20000010000 */
[----:B------:R-:W-:-:S07]  /*2820*/  FFMA.FTZ R238, R26, R24, R175 ;  /* 0x000000181aee7223 */ /* 0x000fce00000100af */
.L_x_3816:
[----:B------:R-:W-:Y:S05]  /*2830*/  BSYNC.RECONVERGENT B0 ;  /* 0x0000000000007941 */ /* 0x000fea0003800200 */
.L_x_3815:
        /* <DEDUP_REMOVED lines=31> */
.L_x_3818:
[----:B------:R-:W-:Y:S05]  /*2a30*/  BSYNC.RECONVERGENT B0 ;  /* 0x0000000000007941 */ /* 0x000fea0003800200 */
.L_x_3817:
        /* <DEDUP_REMOVED lines=68> */
.L_x_3823:
        /* <DEDUP_REMOVED lines=30> */
[----:B------:R-:W-:Y:S01]  /*3060*/  FMUL.FTZ R236, R178, UR12 ;  /* 0x0000000cb2ec7c20 */ /* 0x000fe20008410000 */
[C---:B------:R-:W-:Y:S01]  /*3070*/  FMUL.FTZ R179, R177.reuse, UR12 ;  /* 0x0000000cb1b37c20 */ /* 0x040fe20008410000 */
[----:B------:R-:W-:Y:S01]  /*3080*/  F2FP.BF16.F32.PACK_AB R153, R177, R174 ;  /* 0x000000aeb199723e */ /* 0x000fe200000010ff */
[----:B------:R-:W-:Y:S01]  /*3090*/  FMUL.FTZ R178, R174, UR12 ;  /* 0x0000000caeb27c20 */ /* 0x000fe20008410000 */
[C---:B------:R-:W-:Y:S01]  /*30a0*/  F2FP.BF16.F32.PACK_AB R152, R173.reuse, R172 ;  /* 0x000000acad98723e */ /* 0x040fe200000010ff */
[----:B------:R-:W-:Y:S01]  /*30b0*/  FMUL.FTZ R177, R173, UR12 ;  /* 0x0000000cadb17c20 */ /* 0x000fe20008410000 */
[----:B------:R-:W-:Y:S01]  /*30c0*/  FMUL.FTZ R172, R172, UR12 ;  /* 0x0000000cacac7c20 */ /* 0x000fe20008410000 */
[----:B------:R-:W-:-:S02]  /*30d0*/  F2FP.BF16.F32.PACK_AB R174, R237, R236 ;  /* 0x000000ecedae723e */ /* 0x000fc400000010ff */
[----:B------:R-:W-:Y:S02]  /*30e0*/  F2FP.BF16.F32.PACK_AB R173, R179, R178 ;  /* 0x000000b2b3ad723e */ /* 0x000fe400000010ff */
[----:B------:R-:W-:-:S07]  /*30f0*/  F2FP.BF16.F32.PACK_AB R172, R177, R172 ;  /* 0x000000acb1ac723e */ /* 0x000fce00000010ff */
.L_x_3824:
[----:B------:R-:W0:Y:S08]  /*3100*/  @P0 LDC.64 R236, c[0x0][0x478] ;  /* 0x00011e00ffec0b82 */ /* 0x000e300000000a00 */
[----:B------:R-:W1:Y:S01]  /*3110*/  LDC.64 R178, c[0x0][0x468] ;  /* 0x00011a00ffb27b82 */ /* 0x000e620000000a00 */
[----:B0-----:R-:W-:-:S05]  /*3120*/  @P0 IMAD.WIDE.U32 R236, R27, 0x10, R236 ;  /* 0x000000101bec0825 */ /* 0x001fca00078e00ec */
[----:B------:R0:W-:Y:S01]  /*3130*/  @P0 STG.E.128 desc[UR14][R236.64], R152 ;  /* 0x00000098ec000986 */ /* 0x0001e2000c101d0e */
[C---:B-1----:R-:W-:Y:S01]  /*3140*/  IMAD.WIDE.U32 R178, R27.reuse, 0x10, R178 ;  /* 0x000000101bb27825 */ /* 0x042fe200078e00b2 */
[----:B------:R-:W-:-:S04]  /*3150*/  IADD3 R27, PT, PT, R27, 0x80, RZ ;  /* 0x000000801b1b7810 */ /* 0x000fc80007ffe0ff */
[----:B------:R0:W-:Y:S03]  /*3160*/  STG.E.128 desc[UR14][R178.64], R172 ;  /* 0x000000acb2007986 */ /* 0x0001e6000c101d0e */
.L_x_3822:
[----:B------:R-:W-:Y:S05]  /*3170*/  BSYNC.RECONVERGENT B1 ;  /* 0x0000000000017941 */ /* 0x000fea0003800200 */
.L_x_3821:
        /* <DEDUP_REMOVED lines=44> */
[----:B------:R-:W-:Y:S01]  /*3440*/  F2FP.BF16.F32.PACK_AB R172, R177, R172 ;  /* 0x000000acb1ac723e */ /* 0x000fe200000010ff */
[----:B------:R-:W-:Y:S06]  /*3450*/  BRA `(.L_x_3828) ;  /* 0x0000000000907947 */ /* 0x000fec0003800000 */
.L_x_3827:
        /* <DEDUP_REMOVED lines=36> */
.L_x_3828:
[----:B------:R-:W0:Y:S08]  /*36a0*/  @P0 LDC.64 R236, c[0x0][0x478] ;  /* 0x00011e00ffec0b82 */ /* 0x000e300000000a00 */
[----:B------:R-:W1:Y:S01]  /*36b0*/  LDC.64 R178, c[0x0][0x468] ;  /* 0x00011a00ffb27b82 */ /* 0x000e620000000a00 */
[----:B0-----:R-:W-:-:S05]  /*36c0*/  @P0 IMAD.WIDE.U32 R236, R27, 0x10, R236 ;  /* 0x000000101bec0825 */ /* 0x001fca00078e00ec */
[----:B------:R2:W-:Y:S01]  /*36d0*/  @P0 STG.E.128 desc[UR14][R236.64], R152 ;  /* 0x00000098ec000986 */ /* 0x0005e2000c101d0e */
[C---:B-1----:R-:W-:Y:S01]  /*36e0*/  IMAD.WIDE.U32 R178, R27.reuse, 0x10, R178 ;  /* 0x000000101bb27825 */ /* 0x042fe200078e00b2 */
[----:B------:R-:W-:-:S04]  /*36f0*/  IADD3 R27, PT, PT, R27, 0x80, RZ ;  /* 0x000000801b1b7810 */ /* 0x000fc80007ffe0ff */
[----:B------:R2:W-:Y:S03]  /*3700*/  STG.E.128 desc[UR14][R178.64], R172 ;  /* 0x000000acb2007986 */ /* 0x0005e6000c101d0e */
.L_x_3826:
[----:B------:R-:W-:Y:S05]  /*3710*/  BSYNC.RECONVERGENT B1 ;  /* 0x0000000000017941 */ /* 0x000fea0003800200 */
.L_x_3825:
        /* <DEDUP_REMOVED lines=46> */
.L_x_3831:
        /* <DEDUP_REMOVED lines=36> */
.L_x_3832:
[----:B------:R-:W0:Y:S08]  /*3c40*/  @P0 LDC.64 R236, c[0x0][0x478] ;  /* 0x00011e00ffec0b82 */ /* 0x000e300000000a00 */
[----:B------:R-:W1:Y:S01]  /*3c50*/  LDC.64 R178, c[0x0][0x468] ;  /* 0x00011a00ffb27b82 */ /* 0x000e620000000a00 */
[----:B0-----:R-:W-:-:S05]  /*3c60*/  @P0 IMAD.WIDE.U32 R236, R27, 0x10, R236 ;  /* 0x000000101bec0825 */ /* 0x001fca00078e00ec */
[----:B------:R3:W-:Y:S01]  /*3c70*/  @P0 STG.E.128 desc[UR14][R236.64], R152 ;  /* 0x00000098ec000986 */ /* 0x0007e2000c101d0e */
[C---:B-1----:R-:W-:Y:S01]  /*3c80*/  IMAD.WIDE.U32 R178, R27.reuse, 0x10, R178 ;  /* 0x000000101bb27825 */ /* 0x042fe200078e00b2 */
[----:B------:R-:W-:-:S04]  /*3c90*/  IADD3 R27, PT, PT, R27, 0x80, RZ ;  /* 0x000000801b1b7810 */ /* 0x000fc80007ffe0ff */
[----:B------:R3:W-:Y:S03]  /*3ca0*/  STG.E.128 desc[UR14][R178.64], R172 ;  /* 0x000000acb2007986 */ /* 0x0007e6000c101d0e */
.L_x_3830:
[----:B------:R-:W-:Y:S05]  /*3cb0*/  BSYNC.RECONVERGENT B1 ;  /* 0x0000000000017941 */ /* 0x000fea0003800200 */
.L_x_3829:
        /* <DEDUP_REMOVED lines=46> */
.L_x_3835:
        /* <DEDUP_REMOVED lines=36> */
.L_x_3836:
[----:B------:R-:W0:Y:S08]  /*41e0*/  @P0 LDC.64 R236, c[0x0][0x478] ;  /* 0x00011e00ffec0b82 */ /* 0x000e300000000a00 */
[----:B------:R-:W1:Y:S01]  /*41f0*/  LDC.64 R178, c[0x0][0x468] ;  /* 0x00011a00ffb27b82 */ /* 0x000e620000000a00 */
[----:B0-----:R-:W-:-:S05]  /*4200*/  @P0 IMAD.WIDE.U32 R236, R27, 0x10, R236 ;  /* 0x000000101bec0825 */ /* 0x001fca00078e00ec */
[----:B------:R4:W-:Y:S01]  /*4210*/  @P0 STG.E.128 desc[UR14][R236.64], R152 ;  /* 0x00000098ec000986 */ /* 0x0009e2000c101d0e */
[C---:B-1----:R-:W-:Y:S01]  /*4220*/  IMAD.WIDE.U32 R178, R27.reuse, 0x10, R178 ;  /* 0x000000101bb27825 */ /* 0x042fe200078e00b2 */
[----:B------:R-:W-:-:S04]  /*4230*/  IADD3 R27, PT, PT, R27, 0x80, RZ ;  /* 0x000000801b1b7810 */ /* 0x000fc80007ffe0ff */
[----:B------:R4:W-:Y:S03]  /*4240*/  STG.E.128 desc[UR14][R178.64], R172 ;  /* 0x000000acb2007986 */ /* 0x0009e6000c101d0e */
.L_x_3834:
[----:B------:R-:W-:Y:S05]  /*4250*/  BSYNC.RECONVERGENT B1 ;  /* 0x0000000000017941 */ /* 0x000fea0003800200 */
.L_x_3833:
[----:B------:R-:W-:Y:S05]  /*4260*/  @!P1 BRA `(.L_x_3837) ;  /* 0x00000028007c9947 */ /* 0x000fea0003800000 */
[----:B------:R-:W-:-:S04]  /*4270*/  ISETP.NE.U32.AND P0, PT, RZ, UR20, PT ;  /* 0x00000014ff007c0c */ /* 0x000fc8000bf05070 */
[----:B------:R-:W-:-:S13]  /*4280*/  ISETP.NE.AND.EX P0, PT, RZ, UR21, PT, P0 ;  /* 0x00000015ff007c0c */ /* 0x000fda000bf05300 */
[----:B------:R-:W-:Y:S05]  /*4290*/  @!P0 BRA `(.L_x_3838) ;  /* 0x0000000000a48947 */ /* 0x000fea0003800000 */
[--C-:B0-234-:R-:W-:Y:S01]  /*42a0*/  FFMA.FTZ R153, R17, UR4, R176.reuse ;  /* 0x0000000411997c23 */ /* 0x11dfe200080100b0 */
[--C-:B------:R-:W-:Y:S01]  /*42b0*/  FFMA.FTZ R155, R26, UR4, R176.reuse ;  /* 0x000000041a9b7c23 */ /* 0x100fe200080100b0 */
[--C-:B------:R-:W-:Y:S01]  /*42c0*/  FFMA.FTZ R177, R15, UR4, R176.reuse ;  /* 0x000000040fb17c23 */ /* 0x100fe200080100b0 */
[----:B------:R-:W-:Y:S01]  /*42d0*/  FFMA.FTZ R173, R13, UR4, R176 ;  /* 0x000000040dad7c23 */ /* 0x000fe200080100b0 */
[----:B------:R-:W-:Y:S01]  /*42e0*/  FADD.FTZ R153, R22, -R153 ;  /* 0x8000009916997221 */ /* 0x000fe20000010000 */
[----:B------:R-:W-:Y:S01]  /*42f0*/  FADD.FTZ R155, R24, -R155 ;  /* 0x8000009b189b7221 */ /* 0x000fe20000010000 */
[----:B------:R-:W-:Y:S01]  /*4300*/  FADD.FTZ R177, R14, -R177 ;  /* 0x800000b10eb17221 */ /* 0x000fe20000010000 */
[----:B------:R-:W-:Y:S01]  /*4310*/  FADD.FTZ R173, R12, -R173 ;  /* 0x800000ad0cad7221 */ /* 0x000fe20000010000 */
[----:B------:R-:W-:Y:S01]  /*4320*/  FMUL.FTZ R153, R153, UR24 ;  /* 0x0000001899997c20 */ /* 0x000fe20008410000 */
[----:B------:R-:W-:-:S03]  /*4330*/  FMUL.FTZ R152, R155, UR24 ;  /* 0x000000189b987c20 */ /* 0x000fc60008410000 */
[----:B------:R-:W-:Y:S01]  /*4340*/  FMUL.FTZ R175, R153, UR12 ;  /* 0x0000000c99af7c20 */ /* 0x000fe20008410000 */
[C---:B------:R-:W-:Y:S01]  /*4350*/  FMUL.FTZ R154, R152.reuse, UR12 ;  /* 0x0000000c989a7c20 */ /* 0x040fe20008410000 */
[----:B------:R-:W-:Y:S01]  /*4360*/  F2FP.BF16.F32.PACK_AB R155, R152, R153 ;  /* 0x00000099989b723e */ /* 0x000fe200000010ff */
[--C-:B------:R-:W-:Y:S01]  /*4370*/  FFMA.FTZ R152, R18, UR4, R176.reuse ;  /* 0x0000000412987c23 */ /* 0x100fe200080100b0 */
[--C-:B------:R-:W-:Y:S02]  /*4380*/  FFMA.FTZ R153, R11, UR4, R176.reuse ;  /* 0x000000040b997c23 */ /* 0x100fe400080100b0 */
[----:B------:R-:W-:Y:S01]  /*4390*/  F2FP.BF16.F32.PACK_AB R175, R154, R175 ;  /* 0x000000af9aaf723e */ /* 0x000fe200000010ff */
[--C-:B------:R-:W-:Y:S01]  /*43a0*/  FFMA.FTZ R154, R20, UR4, R176.reuse ;  /* 0x00000004149a7c23 */ /* 0x100fe200080100b0 */
[----:B------:R-:W-:Y:S01]  /*43b0*/  FFMA.FTZ R176, R16, UR4, R176 ;  /* 0x0000000410b07c23 */ /* 0x000fe200080100b0 */
        /* <DEDUP_REMOVED lines=23> */
.L_x_3838:
[--C-:B0-234-:R-:W-:Y:S01]  /*4530*/  FFMA.FTZ R173, R11, UR4, R176.reuse ;  /* 0x000000040bad7c23 */ /* 0x11dfe200080100b0 */
        /* <DEDUP_REMOVED lines=13> */
[--C-:B------:R-:W-:Y:S01]  /*4610*/  FFMA.FTZ R174, R18, UR4, R176.reuse ;  /* 0x0000000412ae7c23 */ /* 0x100fe200080100b0 */
        /* <DEDUP_REMOVED lines=21> */
.L_x_3839:
[----:B------:R-:W0:Y:S08]  /*4770*/  @P0 LDC.64 R178, c[0x0][0x478] ;  /* 0x00011e00ffb20b82 */ /* 0x000e300000000a00 */
[----:B------:R-:W1:Y:S01]  /*4780*/  LDC.64 R176, c[0x0][0x468] ;  /* 0x00011a00ffb07b82 */ /* 0x000e620000000a00 */
[----:B0-----:R-:W-:-:S05]  /*4790*/  @P0 IMAD.WIDE.U32 R178, R27, 0x10, R178 ;  /* 0x000000101bb20825 */ /* 0x001fca00078e00b2 */
[----:B------:R0:W-:Y:S01]  /*47a0*/  @P0 STG.E.128 desc[UR14][R178.64], R152 ;  /* 0x00000098b2000986 */ /* 0x0001e2000c101d0e */
[----:B-1----:R-:W-:-:S05]  /*47b0*/  IMAD.WIDE.U32 R176, R27, 0x10, R176 ;  /* 0x000000101bb07825 */ /* 0x002fca00078e00b0 */
[----:B------:R0:W-:Y:S01]  /*47c0*/  STG.E.128 desc[UR14][R176.64], R172 ;  /* 0x000000acb0007986 */ /* 0x0001e2000c101d0e */
[----:B------:R-:W-:Y:S05]  /*47d0*/  BRA `(.L_x_3837) ;  /* 0x0000002400207947 */ /* 0x000fea0003800000 */
.L_x_3820:
[----:B------:R-:W-:-:S04]  /*47e0*/  UISETP.NE.U32.AND UP1, UPT, UR20, URZ, UPT ;  /* 0x000000ff1400728c */ /* 0x000fc8000bf25070 */
[----:B------:R-:W-:-:S09]  /*47f0*/  UISETP.NE.AND.EX UP1, UPT, UR21, URZ, UPT, UP1 ;  /* 0x000000ff1500728c */ /* 0x000fd2000bf25310 */
[----:B------:R-:W-:Y:S05]  /*4800*/  BRA.U UP1, `(.L_x_3840) ;  /* 0x0000001101487547 */ /* 0x000fea000b800000 */
[----:B------:R-:W-:Y:S01]  /*4810*/  ISETP.GT.U32.AND P0, PT, R25, 0x7f, PT ;  /* 0x0000007f1900780c */ /* 0x000fe20003f04070 */
[----:B------:R-:W-:-:S12]  /*4820*/  BSSY.RECONVERGENT B1, `(.L_x_3841) ;  /* 0x0000036000017945 */ /* 0x000fd80003800200 */
[----:B------:R-:W-:Y:S05]  /*4830*/  @!P0 BRA `(.L_x_3842) ;  /* 0x0000000000d08947 */ /* 0x000fea0003800000 */
[----:B------:R-:W-:Y:S01]  /*4840*/  FFMA.FTZ R175, R222, UR4, R176 ;  /* 0x00000004deaf7c23 */ /* 0x000fe200080100b0 */
[----:B------:R-:W-:Y:S01]  /*4850*/  PRMT R172, R157, 0x7632, R172 ;  /* 0x000076329dac7816 */ /* 0x000fe200000000ac */
[--C-:B------:R-:W-:Y:S01]  /*4860*/  FFMA.FTZ R177, R226, UR4, R176.reuse ;  /* 0x00000004e2b17c23 */ /* 0x100fe200080100b0 */
[----:B------:R-:W-:Y:S01]  /*4870*/  PRMT R173, R158, 0x7632, R173 ;  /* 0x000076329ead7816 */ /* 0x000fe200000000ad */
[----:B------:R-:W-:Y:S01]  /*4880*/  FADD.FTZ R179, R220, -R175 ;  /* 0x800000afdcb37221 */ /* 0x000fe20000010000 */
        /* <DEDUP_REMOVED lines=9> */
[--C-:B------:R-:W-:Y:S01]  /*4920*/  FFMA.FTZ R175, R234, UR4, R176.reuse ;  /* 0x00000004eaaf7c23 */ /* 0x100fe200080100b0 */
[----:B------:R-:W-:Y:S01]  /*4930*/  FFMA.FTZ R173, R178, UR24, R173 ;  /* 0x00000018b2ad7c23 */ /* 0x000fe200080100ad */
[----:B------:R-:W-:Y:S01]  /*4940*/  FFMA.FTZ R178, R223, UR4, R176 ;  /* 0x00000004dfb27c23 */ /* 0x000fe200080100b0 */
[----:B------:R-:W-:Y:S01]  /*4950*/  FFMA.FTZ R177, R179, UR24, R174 ;  /* 0x00000018b3b17c23 */ /* 0x000fe200080100ae */
[----:B------:R-:W-:Y:S01]  /*4960*/  FADD.FTZ R179, R232, -R175 ;  /* 0x800000afe8b37221 */ /* 0x000fe20000010000 */
[----:B------:R-:W-:Y:S01]  /*4970*/  SHF.L.U32 R175, R159, 0x10, RZ ;  /* 0x000000109faf7819 */ /* 0x000fe200000006ff */
[----:B------:R-:W-:Y:S01]  /*4980*/  FADD.FTZ R178, R221, -R178 ;  /* 0x800000b2ddb27221 */ /* 0x000fe20000010000 */
[----:B------:R-:W-:Y:S01]  /*4990*/  PRMT R174, R156, 0x7632, R174 ;  /* 0x000076329cae7816 */ /* 0x000fe200000000ae */
[----:B------:R-:W-:-:S02]  /*49a0*/  FADD.FTZ R239, R229, -R238 ;  /* 0x800000eee5ef7221 */ /* 0x000fc40000010000 */
[----:B------:R-:W-:Y:S01]  /*49b0*/  FFMA.FTZ R175, R178, UR24, R175 ;  /* 0x00000018b2af7c23 */ /* 0x000fe200080100af */
[----:B------:R-:W-:Y:S01]  /*49c0*/  FFMA.FTZ R178, R227, UR4, R176 ;  /* 0x00000004e3b27c23 */ /* 0x000fe200080100b0 */
[----:B------:R-:W-:Y:S02]  /*49d0*/  SHF.L.U32 R174, R174, 0x10, RZ ;  /* 0x00000010aeae7819 */ /* 0x000fe400000006ff */
[----:B------:R-:W-:Y:S01]  /*49e0*/  FMUL.FTZ R175, R175, UR12 ;  /* 0x0000000cafaf7c20 */ /* 0x000fe20008410000 */
[----:B------:R-:W-:Y:S01]  /*49f0*/  FADD.FTZ R236, R225, -R178 ;  /* 0x800000b2e1ec7221 */ /* 0x000fe20000010000 */
[----:B------:R-:W-:Y:S01]  /*4a00*/  FMUL.FTZ R178, R177, UR12 ;  /* 0x0000000cb1b27c20 */ /* 0x000fe20008410000 */
[----:B------:R-:W-:Y:S01]  /*4a10*/  SHF.L.U32 R177, R158, 0x10, RZ ;  /* 0x000000109eb17819 */ /* 0x000fe200000006ff */
[----:B------:R-:W-:-:S03]  /*4a20*/  FFMA.FTZ R174, R179, UR24, R174 ;  /* 0x00000018b3ae7c23 */ /* 0x000fc600080100ae */
[----:B------:R-:W-:Y:S01]  /*4a30*/  F2FP.BF16.F32.PACK_AB R175, R178, R175 ;  /* 0x000000afb2af723e */ /* 0x000fe200000010ff */
[----:B------:R-:W-:Y:S01]  /*4a40*/  FFMA.FTZ R237, R236, UR24, R177 ;  /* 0x00000018eced7c23 */ /* 0x000fe200080100b1 */
[----:B------:R-:W0:Y:S01]  /*4a50*/  LDC.64 R178, c[0x0][0x468] ;  /* 0x00011a00ffb27b82 */ /* 0x000e220000000a00 */
[----:B------:R-:W-:Y:S01]  /*4a60*/  FFMA.FTZ R236, R235, UR4, R176 ;  /* 0x00000004ebec7c23 */ /* 0x000fe200080100b0 */
[----:B------:R-:W-:Y:S01]  /*4a70*/  SHF.L.U32 R177, R156, 0x10, RZ ;  /* 0x000000109cb17819 */ /* 0x000fe200000006ff */
[----:B------:R-:W-:Y:S02]  /*4a80*/  FMUL.FTZ R237, R237, UR12 ;  /* 0x0000000ceded7c20 */ /* 0x000fe40008410000 */
[----:B------:R-:W-:Y:S01]  /*4a90*/  FADD.FTZ R238, R233, -R236 ;  /* 0x800000ece9ee7221 */ /* 0x000fe20000010000 */
[----:B------:R-:W-:-:S03]  /*4aa0*/  SHF.L.U32 R236, R157, 0x10, RZ ;  /* 0x000000109dec7819 */ /* 0x000fc600000006ff */
[----:B------:R-:W-:Y:S01]  /*4ab0*/  FFMA.FTZ R177, R238, UR24, R177 ;  /* 0x00000018eeb17c23 */ /* 0x000fe200080100b1 */
[----:B------:R-:W-:Y:S01]  /*4ac0*/  FMUL.FTZ R238, R173, UR12 ;  /* 0x0000000cadee7c20 */ /* 0x000fe20008410000 */
[----:B------:R-:W-:-:S04]  /*4ad0*/  FFMA.FTZ R236, R239, UR24, R236 ;  /* 0x00000018efec7c23 */ /* 0x000fc800080100ec */
[----:B------:R-:W-:Y:S01]  /*4ae0*/  FMUL.FTZ R173, R236, UR12 ;  /* 0x0000000cecad7c20 */ /* 0x000fe20008410000 */
[----:B------:R-:W-:Y:S01]  /*4af0*/  FMUL.FTZ R236, R172, UR12 ;  /* 0x0000000cacec7c20 */ /* 0x000fe20008410000 */
[----:B------:R-:W-:Y:S01]  /*4b00*/  FMUL.FTZ R172, R177, UR12 ;  /* 0x0000000cb1ac7c20 */ /* 0x000fe20008410000 */
[----:B------:R-:W-:Y:S01]  /*4b10*/  FMUL.FTZ R177, R174, UR12 ;  /* 0x0000000caeb17c20 */ /* 0x000fe20008410000 */
[----:B------:R-:W-:Y:S02]  /*4b20*/  F2FP.BF16.F32.PACK_AB R174, R238, R237 ;  /* 0x000000edeeae723e */ /* 0x000fe400000010ff */
[----:B------:R-:W-:Y:S02]  /*4b30*/  F2FP.BF16.F32.PACK_AB R173, R236, R173 ;  /* 0x000000adecad723e */ /* 0x000fe400000010ff */
[----:B------:R-:W-:Y:S01]  /*4b40*/  F2FP.BF16.F32.PACK_AB R172, R177, R172 ;  /* 0x000000acb1ac723e */ /* 0x000fe200000010ff */
[C---:B0-----:R-:W-:Y:S01]  /*4b50*/  IMAD.WIDE.U32 R178, R27.reuse, 0x10, R178 ;  /* 0x000000101bb27825 */ /* 0x041fe200078e00b2 */
[----:B------:R-:W-:-:S04]  /*4b60*/  IADD3 R27, PT, PT, R27, 0x80, RZ ;  /* 0x000000801b1b7810 */ /* 0x000fc80007ffe0ff */
[----:B------:R0:W-:Y:S03]  /*4b70*/  STG.E.128 desc[UR14][R178.64], R172 ;  /* 0x000000acb2007986 */ /* 0x0001e6000c101d0e */
.L_x_3842:
[----:B------:R-:W-:Y:S05]  /*4b80*/  BSYNC.RECONVERGENT B1 ;  /* 0x0000000000017941 */ /* 0x000fea0003800200 */
.L_x_3841:
[----:B------:R-:W-:Y:S04]  /*4b90*/  BSSY.RECONVERGENT B1, `(.L_x_3843) ;  /* 0x0000036000017945 */ /* 0x000fe80003800200 */
[----:B------:R-:W-:Y:S05]  /*4ba0*/  @!P4 BRA `(.L_x_3844) ;  /* 0x0000000000d0c947 */ /* 0x000fea0003800000 */
[----:B0-----:R-:W-:Y:S01]  /*4bb0*/  FFMA.FTZ R175, R206, UR4, R176 ;  /* 0x00000004ceaf7c23 */ /* 0x001fe200080100b0 */
        /* <DEDUP_REMOVED lines=51> */
.L_x_3844:
[----:B------:R-:W-:Y:S05]  /*4ef0*/  BSYNC.RECONVERGENT B1 ;  /* 0x0000000000017941 */ /* 0x000fea0003800200 */
.L_x_3843:
[----:B------:R-:W-:Y:S04]  /*4f00*/  BSSY.RECONVERGENT B1, `(.L_x_3845) ;  /* 0x0000036000017945 */ /* 0x000fe80003800200 */
[----:B------:R-:W-:Y:S05]  /*4f10*/  @!P3 BRA `(.L_x_3846) ;  /* 0x0000000000d0b947 */ /* 0x000fea0003800000 */
[----:B01----:R-:W-:Y:S01]  /*4f20*/  FFMA.FTZ R178, R180, UR4, R176 ;  /* 0x00000004b4b27c23 */ /* 0x003fe200080100b0 */
[----:B------:R-:W-:Y:S01]  /*4f30*/  PRMT R172, R161, 0x7632, R172 ;  /* 0x00007632a1ac7816 */ /* 0x000fe200000000ac */
[----:B------:R-:W-:Y:S01]  /*4f40*/  FFMA.FTZ R236, R182, UR4, R176 ;  /* 0x00000004b6ec7c23 */ /* 0x000fe200080100b0 */
        /* <DEDUP_REMOVED lines=11> */
[----:B------:R-:W-:Y:S01]  /*5000*/  FFMA.FTZ R175, R181, UR4, R176 ;  /* 0x00000004b5af7c23 */ /* 0x000fe200080100b0 */
[--C-:B------:R-:W-:Y:S01]  /*5010*/  FFMA.FTZ R177, R177, UR24, R174.reuse ;  /* 0x00000018b1b17c23 */ /* 0x100fe200080100ae */
[----:B------:R-:W-:Y:S01]  /*5020*/  PRMT R174, R160, 0x7632, R174 ;  /* 0x00007632a0ae7816 */ /* 0x000fe200000000ae */
[----:B------:R-:W-:Y:S01]  /*5030*/  FFMA.FTZ R173, R236, UR24, R173 ;  /* 0x00000018ecad7c23 */ /* 0x000fe200080100ad */
[----:B------:R-:W-:Y:S01]  /*5040*/  FADD.FTZ R236, R196, -R175 ;  /* 0x800000afc4ec7221 */ /* 0x000fe20000010000 */
[----:B------:R-:W-:Y:S01]  /*5050*/  SHF.L.U32 R175, R163, 0x10, RZ ;  /* 0x00000010a3af7819 */ /* 0x000fe200000006ff */
[----:B------:R-:W-:Y:S01]  /*5060*/  FADD.FTZ R179, R203, -R178 ;  /* 0x800000b2cbb37221 */ /* 0x000fe20000010000 */
[----:B------:R-:W-:Y:S01]  /*5070*/  SHF.L.U32 R174, R174, 0x10, RZ ;  /* 0x00000010aeae7819 */ /* 0x000fe200000006ff */
[----:B------:R-:W-:Y:S01]  /*5080*/  FMUL.FTZ R178, R177, UR12 ;  /* 0x0000000cb1b27c20 */ /* 0x000fe20008410000 */
[----:B------:R-:W-:Y:S01]  /*5090*/  SHF.L.U32 R177, R162, 0x10, RZ ;  /* 0x00000010a2b17819 */ /* 0x000fe200000006ff */
[----:B------:R-:W-:Y:S01]  /*50a0*/  FFMA.FTZ R175, R236, UR24, R175 ;  /* 0x00000018ecaf7c23 */ /* 0x000fe200080100af */
[----:B------:R-:W-:Y:S01]  /*50b0*/  FFMA.FTZ R239, R185, UR4, R176 ;  /* 0x00000004b9ef7c23 */ /* 0x000fe200080100b0 */
[----:B------:R-:W-:Y:S01]  /*50c0*/  FFMA.FTZ R174, R179, UR24, R174 ;  /* 0x00000018b3ae7c23 */ /* 0x000fe200080100ae */
[----:B------:R-:W-:Y:S01]  /*50d0*/  FFMA.FTZ R179, R183, UR4, R176 ;  /* 0x00000004b7b37c23 */ /* 0x000fe200080100b0 */
[----:B------:R-:W-:Y:S01]  /*50e0*/  FMUL.FTZ R175, R175, UR12 ;  /* 0x0000000cafaf7c20 */ /* 0x000fe20008410000 */
[----:B------:R-:W-:-:S02]  /*50f0*/  FADD.FTZ R239, R200, -R239 ;  /* 0x800000efc8ef7221 */ /* 0x000fc40000010000 */
[----:B------:R-:W-:Y:S02]  /*5100*/  FADD.FTZ R236, R198, -R179 ;  /* 0x800000b3c6ec7221 */ /* 0x000fe40000010000 */
[----:B------:R-:W-:Y:S02]  /*5110*/  F2FP.BF16.F32.PACK_AB R175, R178, R175 ;  /* 0x000000afb2af723e */ /* 0x000fe400000010ff */
[----:B------:R-:W0:Y:S01]  /*5120*/  LDC.64 R178, c[0x0][0x468] ;  /* 0x00011a00ffb27b82 */ /* 0x000e220000000a00 */
[----:B------:R-:W-:Y:S01]  /*5130*/  FFMA.FTZ R237, R236, UR24, R177 ;  /* 0x00000018eced7c23 */ /* 0x000fe200080100b1 */
[----:B------:R-:W-:Y:S01]  /*5140*/  FFMA.FTZ R177, R187, UR4, R176 ;  /* 0x00000004bbb17c23 */ /* 0x000fe200080100b0 */
[----:B------:R-:W-:Y:S02]  /*5150*/  SHF.L.U32 R236, R161, 0x10, RZ ;  /* 0x00000010a1ec7819 */ /* 0x000fe400000006ff */
[----:B------:R-:W-:Y:S01]  /*5160*/  FMUL.FTZ R237, R237, UR12 ;  /* 0x0000000ceded7c20 */ /* 0x000fe20008410000 */
[----:B------:R-:W-:Y:S01]  /*5170*/  FADD.FTZ R238, R202, -R177 ;  /* 0x800000b1caee7221 */ /* 0x000fe20000010000 */
[----:B------:R-:W-:Y:S01]  /*5180*/  SHF.L.U32 R177, R160, 0x10, RZ ;  /* 0x00000010a0b17819 */ /* 0x000fe200000006ff */
[----:B------:R-:W-:-:S04]  /*5190*/  FFMA.FTZ R236, R239, UR24, R236 ;  /* 0x00000018efec7c23 */ /* 0x000fc800080100ec */
[----:B------:R-:W-:Y:S01]  /*51a0*/  FFMA.FTZ R177, R238, UR24, R177 ;  /* 0x00000018eeb17c23 */ /* 0x000fe200080100b1 */
[----:B------:R-:W-:Y:S01]  /*51b0*/  FMUL.FTZ R238, R173, UR12 ;  /* 0x0000000cadee7c20 */ /* 0x000fe20008410000 */
        /* <DEDUP_REMOVED lines=10> */
.L_x_3846:
[----:B------:R-:W-:Y:S05]  /*5260*/  BSYNC.RECONVERGENT B1 ;  /* 0x0000000000017941 */ /* 0x000fea0003800200 */
.L_x_3845:
[----:B------:R-:W-:Y:S04]  /*5270*/  BSSY.RECONVERGENT B1, `(.L_x_3847) ;  /* 0x0000036000017945 */ /* 0x000fe80003800200 */
[----:B------:R-:W-:Y:S05]  /*5280*/  @!P2 BRA `(.L_x_3848) ;  /* 0x0000000000d0a947 */ /* 0x000fea0003800000 */
[----:B012---:R-:W-:Y:S01]  /*5290*/  FFMA.FTZ R178, R8, UR4, R176 ;  /* 0x0000000408b27c23 */ /* 0x007fe200080100b0 */
        /* <DEDUP_REMOVED lines=51> */
.L_x_3848:
[----:B------:R-:W-:Y:S05]  /*55d0*/  BSYNC.RECONVERGENT B1 ;  /* 0x0000000000017941 */ /* 0x000fea0003800200 */
.L_x_3847:
[----:B------:R-:W-:Y:S05]  /*55e0*/  @!P1 BRA `(.L_x_3837) ;  /* 0x00000014009c9947 */ /* 0x000fea0003800000 */
[----:B0123--:R-:W-:Y:S01]  /*55f0*/  PRMT R174, R171, 0x7632, R174 ;  /* 0x00007632abae7816 */ /* 0x00ffe200000000ae */
[--C-:B------:R-:W-:Y:S01]  /*5600*/  FFMA.FTZ R175, R26, UR4, R176.reuse ;  /* 0x000000041aaf7c23 */ /* 0x100fe200080100b0 */
[----:B------:R-:W-:Y:S01]  /*5610*/  PRMT R173, R170, 0x7632, R173 ;  /* 0x00007632aaad7816 */ /* 0x000fe200000000ad */
        /* <DEDUP_REMOVED lines=12> */
[--C-:B------:R-:W-:Y:S01]  /*56e0*/  FFMA.FTZ R173, R175, UR24, R172.reuse ;  /* 0x00000018afad7c23 */ /* 0x100fe200080100ac */
[----:B------:R-:W-:Y:S01]  /*56f0*/  PRMT R172, R168, 0x7632, R172 ;  /* 0x00007632a8ac7816 */ /* 0x000fe200000000ac */
[----:B------:R-:W-:Y:S01]  /*5700*/  FFMA.FTZ R175, R17, UR4, R176 ;  /* 0x0000000411af7c23 */ /* 0x000fe200080100b0 */
[----:B------:R-:W-:Y:S01]  /*5710*/  FADD.FTZ R179, R19, -R178 ;  /* 0x800000b213b37221 */ /* 0x000fe20000010000 */
[----:B------:R-:W-:Y:S01]  /*5720*/  FMUL.FTZ R178, R177, UR12 ;  /* 0x0000000cb1b27c20 */ /* 0x000fe20008410000 */
        /* <DEDUP_REMOVED lines=8> */
[----:B------:R-:W-:Y:S01]  /*57b0*/  FADD.FTZ R239, R10, -R237 ;  /* 0x800000ed0aef7221 */ /* 0x000fe20000010000 */
[----:B------:R-:W-:Y:S01]  /*57c0*/  FMUL.FTZ R237, R174, UR12 ;  /* 0x0000000caeed7c20 */ /* 0x000fe20008410000 */
[----:B------:R-:W-:Y:S01]  /*57d0*/  FADD.FTZ R236, R14, -R179 ;  /* 0x800000b30eec7221 */ /* 0x000fe20000010000 */
[----:B------:R-:W-:Y:S01]  /*57e0*/  FMUL.FTZ R175, R175, UR12 ;  /* 0x0000000cafaf7c20 */ /* 0x000fe20008410000 */
[----:B------:R-:W-:Y:S01]  /*57f0*/  SHF.L.U32 R174, R168, 0x10, RZ ;  /* 0x00000010a8ae7819 */ /* 0x000fe200000006ff */
[----:B------:R-:W-:Y:S01]  /*5800*/  FMUL.FTZ R173, R173, UR12 ;  /* 0x0000000cadad7c20 */ /* 0x000fe20008410000 */
[----:B------:R-:W-:Y:S01]  /*5810*/  FFMA.FTZ R236, R236, UR24, R177 ;  /* 0x00000018ecec7c23 */ /* 0x000fe200080100b1 */
[----:B------:R-:W-:Y:S01]  /*5820*/  FFMA.FTZ R177, R13, UR4, R176 ;  /* 0x000000040db17c23 */ /* 0x000fe200080100b0 */
[----:B------:R-:W-:-:S02]  /*5830*/  F2FP.BF16.F32.PACK_AB R175, R178, R175 ;  /* 0x000000afb2af723e */ /* 0x000fc400000010ff */
[----:B------:R-:W-:Y:S01]  /*5840*/  SHF.L.U32 R178, R169, 0x10, RZ ;  /* 0x00000010a9b27819 */ /* 0x000fe200000006ff */
[----:B------:R-:W-:Y:S01]  /*5850*/  FADD.FTZ R179, R12, -R177 ;  /* 0x800000b10cb37221 */ /* 0x000fe20000010000 */
[----:B------:R-:W-:Y:S01]  /*5860*/  FMUL.FTZ R236, R236, UR12 ;  /* 0x0000000cecec7c20 */ /* 0x000fe20008410000 */
[----:B------:R-:W0:Y:S02]  /*5870*/  LDC.64 R176, c[0x0][0x468] ;  /* 0x00011a00ffb07b82 */ /* 0x000e240000000a00 */
[----:B------:R-:W-:Y:S01]  /*5880*/  FFMA.FTZ R179, R179, UR24, R178 ;  /* 0x00000018b3b37c23 */ /* 0x000fe200080100b2 */
[----:B------:R-:W-:Y:S01]  /*5890*/  FFMA.FTZ R178, R239, UR24, R174 ;  /* 0x00000018efb27c23 */ /* 0x000fe200080100ae */
[----:B------:R-:W-:Y:S02]  /*58a0*/  F2FP.BF16.F32.PACK_AB R174, R237, R236 ;  /* 0x000000ecedae723e */ /* 0x000fe400000010ff */
[----:B------:R-:W-:Y:S01]  /*58b0*/  FMUL.FTZ R236, R179, UR12 ;  /* 0x0000000cb3ec7c20 */ /* 0x000fe20008410000 */
[----:B------:R-:W-:Y:S01]  /*58c0*/  FMUL.FTZ R178, R178, UR12 ;  /* 0x0000000cb2b27c20 */ /* 0x000fe20008410000 */
[----:B------:R-:W-:-:S03]  /*58d0*/  FMUL.FTZ R179, R172, UR12 ;  /* 0x0000000cacb37c20 */ /* 0x000fc60008410000 */
[----:B------:R-:W-:Y:S02]  /*58e0*/  F2FP.BF16.F32.PACK_AB R173, R173, R236 ;  /* 0x000000ecadad723e */ /* 0x000fe400000010ff */
[----:B------:R-:W-:Y:S01]  /*58f0*/  F2FP.BF16.F32.PACK_AB R172, R179, R178 ;  /* 0x000000b2b3ac723e */ /* 0x000fe200000010ff */
[----:B0-----:R-:W-:-:S05]  /*5900*/  IMAD.WIDE.U32 R176, R27, 0x10, R176 ;  /* 0x000000101bb07825 */ /* 0x001fca00078e00b0 */
[----:B------:R4:W-:Y:S01]  /*5910*/  STG.E.128 desc[UR14][R176.64], R172 ;  /* 0x000000acb0007986 */ /* 0x0009e2000c101d0e */
[----:B------:R-:W-:Y:S05]  /*5920*/  BRA `(.L_x_3837) ;  /* 0x0000001000cc7947 */ /* 0x000fea0003800000 */
.L_x_3840:
[----:B------:R-:W-:Y:S04]  /*5930*/  BSSY.RECONVERGENT B1, `(.L_x_3849) ;  /* 0x000003d000017945 */ /* 0x000fe80003800200 */
[----:B------:R-:W-:Y:S05]  /*5940*/  @!P5 BRA `(.L_x_3850) ;  /* 0x0000000000ecd947 */ /* 0x000fea0003800000 */
[----:B------:R-:W-:Y:S01]  /*5950*/  PRMT R154, R157, 0x7632, R154 ;  /* 0x000076329d9a7816 */ /* 0x000fe2000000009a */
[----:B------:R-:W-:Y:S01]  /*5960*/  FFMA.FTZ R155, R230, UR4, R176 ;  /* 0x00000004e69b7c23 */ /* 0x000fe200080100b0 */
[----:B------:R-:W-:Y:S01]  /*5970*/  PRMT R172, R158, 0x7632, R172 ;  /* 0x000076329eac7816 */ /* 0x000fe200000000ac */
[--C-:B------:R-:W-:Y:S01]  /*5980*/  FFMA.FTZ R173, R226, UR4, R176.reuse ;  /* 0x00000004e2ad7c23 */ /* 0x100fe200080100b0 */
[----:B------:R-:W-:Y:S01]  /*5990*/  SHF.L.U32 R154, R154, 0x10, RZ ;  /* 0x000000109a9a7819 */ /* 0x000fe200000006ff */
[----:B------:R-:W-:Y:S01]  /*59a0*/  FADD.FTZ R155, R228, -R155 ;  /* 0x8000009be49b7221 */ /* 0x000fe20000010000 */
[----:B------:R-:W-:Y:S01]  /*59b0*/  SHF.L.U32 R172, R172, 0x10, RZ ;  /* 0x00000010acac7819 */ /* 0x000fe200000006ff */
[----:B------:R-:W-:Y:S01]  /*59c0*/  FADD.FTZ R173, R224, -R173 ;  /* 0x800000ade0ad7221 */ /* 0x000fe20000010000 */
[----:B------:R-:W-:Y:S01]  /*59d0*/  FFMA.FTZ R175, R222, UR4, R176 ;  /* 0x00000004deaf7c23 */ /* 0x000fe200080100b0 */
[----:B------:R-:W-:Y:S01]  /*59e0*/  FFMA.FTZ R174, R155, UR24, R154 ;  /* 0x000000189bae7c23 */ /* 0x000fe2000801009a */
[----:B------:R-:W-:Y:S01]  /*59f0*/  PRMT R155, R159, 0x7632, R155 ;  /* 0x000076329f9b7816 */ /* 0x000fe2000000009b */
[----:B------:R-:W-:Y:S01]  /*5a00*/  FFMA.FTZ R173, R173, UR24, R172 ;  /* 0x00000018adad7c23 */ /* 0x000fe200080100ac */
[----:B------:R-:W-:Y:S01]  /*5a10*/  FADD.FTZ R175, R220, -R175 ;  /* 0x800000afdcaf7221 */ /* 0x000fe20000010000 */
[----:B------:R-:W-:Y:S01]  /*5a20*/  PRMT R152, R156, 0x7632, R152 ;  /* 0x000076329c987816 */ /* 0x000fe20000000098 */
[--C-:B------:R-:W-:Y:S01]  /*5a30*/  FFMA.FTZ R153, R234, UR4, R176.reuse ;  /* 0x00000004ea997c23 */ /* 0x100fe200080100b0 */
[----:B------:R-:W-:Y:S01]  /*5a40*/  SHF.L.U32 R172, R155, 0x10, RZ ;  /* 0x000000109bac7819 */ /* 0x000fe200000006ff */
[----:B------:R-:W-:Y:S01]  /*5a50*/  FFMA.FTZ R154, R231, UR4, R176 ;  /* 0x00000004e79a7c23 */ /* 0x000fe200080100b0 */
[----:B------:R-:W-:Y:S01]  /*5a60*/  SHF.L.U32 R152, R152, 0x10, RZ ;  /* 0x0000001098987819 */ /* 0x000fe200000006ff */
[----:B------:R-:W-:Y:S01]  /*5a70*/  FADD.FTZ R153, R232, -R153 ;  /* 0x80000099e8997221 */ /* 0x000fe20000010000 */
[----:B------:R-:W-:Y:S01]  /*5a80*/  SHF.L.U32 R179, R159, 0x10, RZ ;  /* 0x000000109fb37819 */ /* 0x000fe200000006ff */
[----:B------:R-:W-:Y:S01]  /*5a90*/  FFMA.FTZ R175, R175, UR24, R172 ;  /* 0x00000018afaf7c23 */ /* 0x000fe200080100ac */
[----:B------:R-:W-:Y:S01]  /*5aa0*/  FFMA.FTZ R172, R223, UR4, R176 ;  /* 0x00000004dfac7c23 */ /* 0x000fe200080100b0 */
[----:B------:R-:W-:Y:S01]  /*5ab0*/  FFMA.FTZ R153, R153, UR24, R152 ;  /* 0x0000001899997c23 */ /* 0x000fe20008010098 */
[----:B------:R-:W-:Y:S01]  /*5ac0*/  FFMA.FTZ R152, R235, UR4, R176 ;  /* 0x00000004eb987c23 */ /* 0x000fe200080100b0 */
[----:B------:R-:W0:Y:S01]  /*5ad0*/  LDC.64 R236, c[0x0][0x478] ;  /* 0x00011e00ffec7b82 */ /* 0x000e220000000a00 */
[----:B------:R-:W-:Y:S01]  /*5ae0*/  FADD.FTZ R172, R221, -R172 ;  /* 0x800000acddac7221 */ /* 0x000fe20000010000 */
[----:B------:R-:W-:Y:S01]  /*5af0*/  SHF.L.U32 R177, R157, 0x10, RZ ;  /* 0x000000109db17819 */ /* 0x000fe200000006ff */
[----:B------:R-:W-:Y:S01]  /*5b00*/  FADD.FTZ R154, R229, -R154 ;  /* 0x8000009ae59a7221 */ /* 0x000fe20000010000 */
[----:B------:R-:W-:Y:S01]  /*5b10*/  SHF.L.U32 R155, R156, 0x10, RZ ;  /* 0x000000109c9b7819 */ /* 0x000fe200000006ff */
[----:B------:R-:W-:Y:S01]  /*5b20*/  FFMA.FTZ R240, R172, UR24, R179 ;  /* 0x00000018acf07c23 */ /* 0x000fe200080100b3 */
[----:B------:R-:W-:Y:S01]  /*5b30*/  FADD.FTZ R152, R233, -R152 ;  /* 0x80000098e9987221 */ /* 0x000fe20000010000 */
[----:B------:R-:W-:Y:S01]  /*5b40*/  FFMA.FTZ R177, R154, UR24, R177 ;  /* 0x000000189ab17c23 */ /* 0x000fe200080100b1 */
[----:B------:R-:W1:Y:S01]  /*5b50*/  LDC.64 R178, c[0x0][0x468] ;  /* 0x00011a00ffb27b82 */ /* 0x000e620000000a00 */
[----:B------:R-:W-:Y:S01]  /*5b60*/  FFMA.FTZ R154, R227, UR4, R176 ;  /* 0x00000004e39a7c23 */ /* 0x000fe200080100b0 */
[----:B------:R-:W-:Y:S01]  /*5b70*/  FFMA.FTZ R152, R152, UR24, R155 ;  /* 0x0000001898987c23 */ /* 0x000fe2000801009b */
[----:B------:R-:W-:Y:S01]  /*5b80*/  SHF.L.U32 R155, R158, 0x10, RZ ;  /* 0x000000109e9b7819 */ /* 0x000fe200000006ff */
[----:B------:R-:W-:Y:S01]  /*5b90*/  FMUL.FTZ R239, R153, UR12 ;  /* 0x0000000c99ef7c20 */ /* 0x000fe20008410000 */
[----:B------:R-:W-:Y:S01]  /*5ba0*/  FADD.FTZ R154, R225, -R154 ;  /* 0x8000009ae19a7221 */ /* 0x000fe20000010000 */
[----:B------:R-:W-:Y:S01]  /*5bb0*/  FMUL.FTZ R172, R152, UR12 ;  /* 0x0000000c98ac7c20 */ /* 0x000fe20008410000 */
[----:B------:R-:W-:-:S02]  /*5bc0*/  F2FP.BF16.F32.PACK_AB R152, R153, R152 ;  /* 0x000000989998723e */ /* 0x000fc400000010ff */
[----:B------:R-:W-:Y:S01]  /*5bd0*/  FFMA.FTZ R238, R154, UR24, R155 ;  /* 0x000000189aee7c23 */ /* 0x000fe2000801009b */
[C---:B------:R-:W-:Y:S01]  /*5be0*/  F2FP.BF16.F32.PACK_AB R153, R174.reuse, R177 ;  /* 0x000000b1ae99723e */ /* 0x040fe200000010ff */
        /* <DEDUP_REMOVED lines=9> */
[----:B0-----:R-:W-:Y:S01]  /*5c80*/  IMAD.WIDE.U32 R236, R27, 0x10, R236 ;  /* 0x000000101bec7825 */ /* 0x001fe200078e00ec */
[----:B------:R-:W-:-:S02]  /*5c90*/  F2FP.BF16.F32.PACK_AB R173, R174, R177 ;  /* 0x000000b1aead723e */ /* 0x000fc400000010ff */
[----:B------:R-:W-:Y:S01]  /*5ca0*/  F2FP.BF16.F32.PACK_AB R174, R239, R238 ;  /* 0x000000eeefae723e */ /* 0x000fe200000010ff */
[----:B-1----:R-:W-:Y:S01]  /*5cb0*/  IMAD.WIDE.U32 R178, R27, 0x10, R178 ;  /* 0x000000101bb27825 */ /* 0x002fe200078e00b2 */
[----:B------:R-:W-:Y:S01]  /*5cc0*/  F2FP.BF16.F32.PACK_AB R175, R175, R240 ;  /* 0x000000f0afaf723e */ /* 0x000fe200000010ff */
[----:B------:R0:W-:Y:S01]  /*5cd0*/  STG.E.128 desc[UR14][R236.64], R152 ;  /* 0x00000098ec007986 */ /* 0x0001e2000c101d0e */
[----:B------:R-:W-:-:S03]  /*5ce0*/  IADD3 R27, PT, PT, R27, 0x80, RZ ;  /* 0x000000801b1b7810 */ /* 0x000fc60007ffe0ff */
[----:B------:R0:W-:Y:S04]  /*5cf0*/  STG.E.128 desc[UR14][R178.64], R172 ;  /* 0x000000acb2007986 */ /* 0x0001e8000c101d0e */
.L_x_3850:
[----:B------:R-:W-:Y:S05]  /*5d00*/  BSYNC.RECONVERGENT B1 ;  /* 0x0000000000017941 */ /* 0x000fea0003800200 */
.L_x_3849:
[----:B------:R-:W-:Y:S04]  /*5d10*/  BSSY.RECONVERGENT B1, `(.L_x_3851) ;  /* 0x000003d000017945 */ /* 0x000fe80003800200 */
[----:B------:R-:W-:Y:S05]  /*5d20*/  @!P4 BRA `(.L_x_3852) ;  /* 0x0000000000ecc947 */ /* 0x000fea0003800000 */
[----:B0-----:R-:W-:Y:S01]  /*5d30*/  PRMT R154, R29, 0x7632, R154 ;  /* 0x000076321d9a7816 */ /* 0x001fe2000000009a */
        /* <DEDUP_REMOVED lines=58> */
.L_x_3852:
[----:B------:R-:W-:Y:S05]  /*60e0*/  BSYNC.RECONVERGENT B1 ;  /* 0x0000000000017941 */ /* 0x000fea0003800200 */
.L_x_3851:
[----:B------:R-:W-:Y:S04]  /*60f0*/  BSSY.RECONVERGENT B1, `(.L_x_3853) ;  /* 0x000003d000017945 */ /* 0x000fe80003800200 */
[----:B------:R-:W-:Y:S05]  /*6100*/  @!P3 BRA `(.L_x_3854) ;  /* 0x0000000000ecb947 */ /* 0x000fea0003800000 */
[----:B01----:R-:W-:Y:S01]  /*6110*/  PRMT R152, R160, 0x7632, R152 ;  /* 0x00007632a0987816 */ /* 0x003fe20000000098 */
[--C-:B------:R-:W-:Y:S01]  /*6120*/  FFMA.FTZ R154, R186, UR4, R176.reuse ;  /* 0x00000004ba9a7c23 */ /* 0x100fe200080100b0 */
        /* <DEDUP_REMOVED lines=13> */
[----:B------:R-:W-:Y:S01]  /*6200*/  PRMT R152, R163, 0x7632, R152 ;  /* 0x00007632a3987816 */ /* 0x000fe20000000098 */
[----:B------:R-:W-:Y:S01]  /*6210*/  FFMA.FTZ R172, R180, UR4, R176 ;  /* 0x00000004b4ac7c23 */ /* 0x000fe200080100b0 */
[----:B------:R-:W-:Y:S01]  /*6220*/  FFMA.FTZ R173, R173, UR24, R154 ;  /* 0x00000018adad7c23 */ /* 0x000fe2000801009a */
[----:B------:R-:W-:Y:S01]  /*6230*/  SHF.L.U32 R154, R161, 0x10, RZ ;  /* 0x00000010a19a7819 */ /* 0x000fe200000006ff */
[----:B------:R-:W-:Y:S01]  /*6240*/  FADD.FTZ R175, R200, -R175 ;  /* 0x800000afc8af7221 */ /* 0x000fe20000010000 */
[----:B------:R-:W-:Y:S01]  /*6250*/  SHF.L.U32 R179, R152, 0x10, RZ ;  /* 0x0000001098b37819 */ /* 0x000fe200000006ff */
[----:B------:R-:W-:Y:S01]  /*6260*/  FADD.FTZ R172, R197, -R172 ;  /* 0x800000acc5ac7221 */ /* 0x000fe20000010000 */
[----:B------:R-:W-:Y:S01]  /*6270*/  FFMA.FTZ R155, R187, UR4, R176 ;  /* 0x00000004bb9b7c23 */ /* 0x000fe200080100b0 */
[----:B------:R-:W-:Y:S01]  /*6280*/  FFMA.FTZ R177, R175, UR24, R154 ;  /* 0x00000018afb17c23 */ /* 0x000fe2000801009a */
[----:B------:R-:W0:Y:S01]  /*6290*/  LDC.64 R236, c[0x0][0x478] ;  /* 0x00011e00ffec7b82 */ /* 0x000e220000000a00 */
[----:B------:R-:W-:Y:S01]  /*62a0*/  FFMA.FTZ R175, R172, UR24, R179 ;  /* 0x00000018acaf7c23 */ /* 0x000fe200080100b3 */
[----:B------:R-:W-:Y:S01]  /*62b0*/  FFMA.FTZ R179, R181, UR4, R176 ;  /* 0x00000004b5b37c23 */ /* 0x000fe200080100b0 */
[----:B------:R-:W-:Y:S01]  /*62c0*/  SHF.L.U32 R172, R163, 0x10, RZ ;  /* 0x00000010a3ac7819 */ /* 0x000fe200000006ff */
[----:B------:R-:W-:Y:S01]  /*62d0*/  FADD.FTZ R155, R202, -R155 ;  /* 0x8000009bca9b7221 */ /* 0x000fe20000010000 */
[----:B------:R-:W-:Y:S01]  /*62e0*/  SHF.L.U32 R152, R160, 0x10, RZ ;  /* 0x00000010a0987819 */ /* 0x000fe200000006ff */
[----:B------:R-:W-:Y:S01]  /*62f0*/  FADD.FTZ R179, R196, -R179 ;  /* 0x800000b3c4b37221 */ /* 0x000fe20000010000 */
[----:B------:R-:W-:Y:S01]  /*6300*/  SHF.L.U32 R154, R162, 0x10, RZ ;  /* 0x00000010a29a7819 */ /* 0x000fe200000006ff */
[----:B------:R-:W-:-:S02]  /*6310*/  FMUL.FTZ R239, R153, UR12 ;  /* 0x0000000c99ef7c20 */ /* 0x000fc40008410000 */
[----:B------:R-:W-:Y:S01]  /*6320*/  FFMA.FTZ R240, R179, UR24, R172 ;  /* 0x00000018b3f07c23 */ /* 0x000fe200080100ac */
[----:B------:R-:W-:Y:S01]  /*6330*/  FFMA.FTZ R152, R155, UR24, R152 ;  /* 0x000000189b987c23 */ /* 0x000fe20008010098 */
[----:B------:R-:W1:Y:S01]  /*6340*/  LDC.64 R178, c[0x0][0x468] ;  /* 0x00011a00ffb27b82 */ /* 0x000e620000000a00 */
[----:B------:R-:W-:Y:S02]  /*6350*/  FFMA.FTZ R155, R183, UR4, R176 ;  /* 0x00000004b79b7c23 */ /* 0x000fe400080100b0 */
[----:B------:R-:W-:Y:S01]  /*6360*/  FMUL.FTZ R172, R152, UR12 ;  /* 0x0000000c98ac7c20 */ /* 0x000fe20008410000 */
[----:B------:R-:W-:Y:S01]  /*6370*/  F2FP.BF16.F32.PACK_AB R152, R153, R152 ;  /* 0x000000989998723e */ /* 0x000fe200000010ff */
[----:B------:R-:W-:Y:S01]  /*6380*/  FADD.FTZ R155, R198, -R155 ;  /* 0x8000009bc69b7221 */ /* 0x000fe20000010000 */
[C---:B------:R-:W-:Y:S01]  /*6390*/  F2FP.BF16.F32.PACK_AB R153, R174.reuse, R177 ;  /* 0x000000b1ae99723e */ /* 0x040fe200000010ff */
[----:B------:R-:W-:Y:S01]  /*63a0*/  FMUL.FTZ R177, R177, UR12 ;  /* 0x0000000cb1b17c20 */ /* 0x000fe20008410000 */
[----:B------:R-:W-:Y:S01]  /*63b0*/  F2FP.BF16.F32.PACK_AB R172, R239, R172 ;  /* 0x000000acefac723e */ /* 0x000fe200000010ff */
[----:B------:R-:W-:Y:S01]  /*63c0*/  FFMA.FTZ R238, R155, UR24, R154 ;  /* 0x000000189bee7c23 */ /* 0x000fe2000801009a */
[----:B------:R-:W-:Y:S01]  /*63d0*/  F2FP.BF16.F32.PACK_AB R155, R175, R240 ;  /* 0x000000f0af9b723e */ /* 0x000fe200000010ff */
[----:B------:R-:W-:Y:S01]  /*63e0*/  FMUL.FTZ R174, R174, UR12 ;  /* 0x0000000caeae7c20 */ /* 0x000fe20008410000 */
[C---:B------:R-:W-:Y:S01]  /*63f0*/  FMUL.FTZ R239, R173.reuse, UR12 ;  /* 0x0000000cadef7c20 */ /* 0x040fe20008410000 */
[----:B------:R-:W-:Y:S01]  /*6400*/  FMUL.FTZ R240, R240, UR12 ;  /* 0x0000000cf0f07c20 */ /* 0x000fe20008410000 */
[----:B------:R-:W-:Y:S01]  /*6410*/  F2FP.BF16.F32.PACK_AB R154, R173, R238 ;  /* 0x000000eead9a723e */ /* 0x000fe200000010ff */
[----:B------:R-:W-:Y:S01]  /*6420*/  FMUL.FTZ R238, R238, UR12 ;  /* 0x0000000ceeee7c20 */ /* 0x000fe20008410000 */
[----:B------:R-:W-:Y:S01]  /*6430*/  FMUL.FTZ R175, R175, UR12 ;  /* 0x0000000cafaf7c20 */ /* 0x000fe20008410000 */
[----:B0-----:R-:W-:Y:S01]  /*6440*/  IMAD.WIDE.U32 R236, R27, 0x10, R236 ;  /* 0x000000101bec7825 */ /* 0x001fe200078e00ec */
[----:B------:R-:W-:-:S02]  /*6450*/  F2FP.BF16.F32.PACK_AB R173, R174, R177 ;  /* 0x000000b1aead723e */ /* 0x000fc400000010ff */
[----:B------:R-:W-:Y:S02]  /*6460*/  F2FP.BF16.F32.PACK_AB R174, R239, R238 ;  /* 0x000000eeefae723e */ /* 0x000fe400000010ff */
[----:B------:R-:W-:Y:S01]  /*6470*/  F2FP.BF16.F32.PACK_AB R175, R175, R240 ;  /* 0x000000f0afaf723e */ /* 0x000fe200000010ff */
[----:B------:R2:W-:Y:S01]  /*6480*/  STG.E.128 desc[UR14][R236.64], R152 ;  /* 0x00000098ec007986 */ /* 0x0005e2000c101d0e */
[C---:B-1----:R-:W-:Y:S01]  /*6490*/  IMAD.WIDE.U32 R178, R27.reuse, 0x10, R178 ;  /* 0x000000101bb27825 */ /* 0x042fe200078e00b2 */
[----:B------:R-:W-:-:S04]  /*64a0*/  IADD3 R27, PT, PT, R27, 0x80, RZ ;  /* 0x000000801b1b7810 */ /* 0x000fc80007ffe0ff */
[----:B------:R2:W-:Y:S03]  /*64b0*/  STG.E.128 desc[UR14][R178.64], R172 ;  /* 0x000000acb2007986 */ /* 0x0005e6000c101d0e */
.L_x_3854:
[----:B------:R-:W-:Y:S05]  /*64c0*/  BSYNC.RECONVERGENT B1 ;  /* 0x0000000000017941 */ /* 0x000fea0003800200 */
.L_x_3853:
[----:B------:R-:W-:Y:S04]  /*64d0*/  BSSY.RECONVERGENT B1, `(.L_x_3855) ;  /* 0x000003d000017945 */ /* 0x000fe80003800200 */
[----:B------:R-:W-:Y:S05]  /*64e0*/  @!P2 BRA `(.L_x_3856) ;  /* 0x0000000000eca947 */ /* 0x000fea0003800000 */
[----:B012---:R-:W-:Y:S01]  /*64f0*/  PRMT R152, R164, 0x7632, R152 ;  /* 0x00007632a4987816 */ /* 0x007fe20000000098 */
        /* <DEDUP_REMOVED lines=58> */
.L_x_3856:
[----:B------:R-:W-:Y:S05]  /*68a0*/  BSYNC.RECONVERGENT B1 ;  /* 0x0000000000017941 */ /* 0x000fea0003800200 */
.L_x_3855:
[----:B------:R-:W-:Y:S05]  /*68b0*/  @!P1 BRA `(.L_x_3837) ;  /* 0x0000000000e89947 */ /* 0x000fea0003800000 */
[----:B0123--:R-:W-:Y:S01]  /*68c0*/  FFMA.FTZ R153, R11, UR4, R176 ;  /* 0x000000040b997c23 */ /* 0x00ffe200080100b0 */
[----:B------:R-:W-:Y:S01]  /*68d0*/  PRMT R152, R168, 0x7632, R152 ;  /* 0x00007632a8987816 */ /* 0x000fe20000000098 */
[--C-:B------:R-:W-:Y:S01]  /*68e0*/  FFMA.FTZ R172, R16, UR4, R176.reuse ;  /* 0x0000000410ac7c23 */ /* 0x100fe200080100b0 */
[----:B------:R-:W-:Y:S01]  /*68f0*/  SHF.L.U32 R154, R168, 0x10, RZ ;  /* 0x00000010a89a7819 */ /* 0x000fe200000006ff */
[----:B------:R-:W-:Y:S01]  /*6900*/  FADD.FTZ R153, R10, -R153 ;  /* 0x800000990a997221 */ /* 0x000fe20000010000 */
[----:B------:R-:W-:Y:S01]  /*6910*/  SHF.L.U32 R155, R152, 0x10, RZ ;  /* 0x00000010989b7819 */ /* 0x000fe200000006ff */
[----:B------:R-:W-:Y:S01]  /*6920*/  FFMA.FTZ R173, R13, UR4, R176 ;  /* 0x000000040dad7c23 */ /* 0x000fe200080100b0 */
[----:B------:R-:W-:Y:S01]  /*6930*/  FADD.FTZ R172, R19, -R172 ;  /* 0x800000ac13ac7221 */ /* 0x000fe20000010000 */
[----:B------:R-:W-:Y:S01]  /*6940*/  SHF.L.U32 R174, R169, 0x10, RZ ;  /* 0x00000010a9ae7819 */ /* 0x000fe200000006ff */
[--C-:B------:R-:W-:Y:S01]  /*6950*/  FFMA.FTZ R152, R153, UR24, R154.reuse ;  /* 0x0000001899987c23 */ /* 0x100fe2000801009a */
[----:B------:R-:W-:Y:S01]  /*6960*/  FADD.FTZ R173, R12, -R173 ;  /* 0x800000ad0cad7221 */ /* 0x000fe20000010000 */
[----:B------:R-:W-:Y:S01]  /*6970*/  FFMA.FTZ R175, R172, UR24, R155 ;  /* 0x00000018acaf7c23 */ /* 0x000fe2000801009b */
[----:B------:R-:W-:Y:S01]  /*6980*/  PRMT R154, R169, 0x7632, R154 ;  /* 0x00007632a99a7816 */ /* 0x000fe2000000009a */
[----:B------:R-:W-:Y:S01]  /*6990*/  FFMA.FTZ R172, R18, UR4, R176 ;  /* 0x0000000412ac7c23 */ /* 0x000fe200080100b0 */
[----:B------:R-:W-:Y:S01]  /*69a0*/  FFMA.FTZ R153, R173, UR24, R174 ;  /* 0x00000018ad997c23 */ /* 0x000fe200080100ae */
[----:B------:R-:W-:Y:S01]  /*69b0*/  PRMT R173, R170, 0x7632, R173 ;  /* 0x00007632aaad7816 */ /* 0x000fe200000000ad */
[----:B------:R-:W-:Y:S01]  /*69c0*/  FFMA.FTZ R174, R20, UR4, R176 ;  /* 0x0000000414ae7c23 */ /* 0x000fe200080100b0 */
[----:B------:R-:W-:Y:S01]  /*69d0*/  SHF.L.U32 R155, R154, 0x10, RZ ;  /* 0x000000109a9b7819 */ /* 0x000fe200000006ff */
[----:B------:R-:W-:Y:S01]  /*69e0*/  FADD.FTZ R154, R21, -R172 ;  /* 0x800000ac159a7221 */ /* 0x000fe20000010000 */
[----:B------:R-:W-:Y:S01]  /*69f0*/  FFMA.FTZ R177, R26, UR4, R176 ;  /* 0x000000041ab17c23 */ /* 0x000fe200080100b0 */
[----:B------:R-:W-:Y:S01]  /*6a00*/  PRMT R172, R171, 0x7632, R172 ;  /* 0x00007632abac7816 */ /* 0x000fe200000000ac */
[----:B------:R-:W-:Y:S01]  /*6a10*/  FADD.FTZ R174, R23, -R174 ;  /* 0x800000ae17ae7221 */ /* 0x000fe20000010000 */
[----:B------:R-:W-:Y:S01]  /*6a20*/  SHF.L.U32 R173, R173, 0x10, RZ ;  /* 0x00000010adad7819 */ /* 0x000fe200000006ff */
[----:B------:R-:W-:Y:S01]  /*6a30*/  FADD.FTZ R178, R24, -R177 ;  /* 0x800000b118b27221 */ /* 0x000fe20000010000 */
[----:B------:R-:W-:Y:S01]  /*6a40*/  SHF.L.U32 R179, R172, 0x10, RZ ;  /* 0x00000010acb37819 */ /* 0x000fe200000006ff */
[----:B------:R-:W-:Y:S01]  /*6a50*/  FMUL.FTZ R172, R152, UR12 ;  /* 0x0000000c98ac7c20 */ /* 0x000fe20008410000 */
[C---:B------:R-:W-:Y:S01]  /*6a60*/  FMUL.FTZ R177, R175.reuse, UR12 ;  /* 0x0000000cafb17c20 */ /* 0x040fe20008410000 */
[----:B------:R-:W-:Y:S01]  /*6a70*/  FFMA.FTZ R154, R154, UR24, R155 ;  /* 0x000000189a9a7c23 */ /* 0x000fe2000801009b */
[----:B------:R-:W-:Y:S01]  /*6a80*/  FFMA.FTZ R155, R174, UR24, R173 ;  /* 0x00000018ae9b7c23 */ /* 0x000fe200080100ad */
[----:B------:R-:W-:Y:S01]  /*6a90*/  FFMA.FTZ R173, R178, UR24, R179 ;  /* 0x00000018b2ad7c23 */ /* 0x000fe200080100b3 */
[----:B------:R-:W-:Y:S01]  /*6aa0*/  F2FP.BF16.F32.PACK_AB R152, R175, R152 ;  /* 0x00000098af98723e */ /* 0x000fe200000010ff */
[--C-:B------:R-:W-:Y:S01]  /*6ab0*/  FFMA.FTZ R175, R15, UR4, R176.reuse ;  /* 0x000000040faf7c23 */ /* 0x100fe200080100b0 */
[----:B------:R-:W-:Y:S01]  /*6ac0*/  FFMA.FTZ R237, R17, UR4, R176 ;  /* 0x0000000411ed7c23 */ /* 0x000fe200080100b0 */
[----:B------:R-:W-:Y:S01]  /*6ad0*/  F2FP.BF16.F32.PACK_AB R172, R177, R172 ;  /* 0x000000acb1ac723e */ /* 0x000fe200000010ff */
[----:B------:R-:W0:Y:S01]  /*6ae0*/  LDC.64 R178, c[0x0][0x478] ;  /* 0x00011e00ffb27b82 */ /* 0x000e220000000a00 */
[----:B------:R-:W-:Y:S01]  /*6af0*/  SHF.L.U32 R174, R170, 0x10, RZ ;  /* 0x00000010aaae7819 */ /* 0x000fe200000006ff */
[----:B------:R-:W-:Y:S01]  /*6b00*/  FADD.FTZ R175, R14, -R175 ;  /* 0x800000af0eaf7221 */ /* 0x000fe20000010000 */
[----:B------:R-:W-:Y:S01]  /*6b10*/  SHF.L.U32 R238, R171, 0x10, RZ ;  /* 0x00000010abee7819 */ /* 0x000fe200000006ff */
[----:B------:R-:W-:-:S02]  /*6b20*/  FADD.FTZ R237, R22, -R237 ;  /* 0x800000ed16ed7221 */ /* 0x000fc40000010000 */
[----:B------:R-:W-:Y:S01]  /*6b30*/  FFMA.FTZ R236, R175, UR24, R174 ;  /* 0x00000018afec7c23 */ /* 0x000fe200080100ae */
[----:B------:R-:W-:Y:S01]  /*6b40*/  FMUL.FTZ R174, R153, UR12 ;  /* 0x0000000c99ae7c20 */ /* 0x000fe20008410000 */
[----:B------:R-:W1:Y:S01]  /*6b50*/  LDC.64 R176, c[0x0][0x468] ;  /* 0x00011a00ffb07b82 */ /* 0x000e620000000a00 */
[----:B------:R-:W-:Y:S01]  /*6b60*/  FFMA.FTZ R238, R237, UR24, R238 ;  /* 0x00000018edee7c23 */ /* 0x000fe200080100ee */
[C---:B------:R-:W-:Y:S01]  /*6b70*/  F2FP.BF16.F32.PACK_AB R153, R154.reuse, R153 ;  /* 0x000000999a99723e */ /* 0x040fe200000010ff */
[----:B------:R-:W-:Y:S01]  /*6b80*/  FMUL.FTZ R175, R154, UR12 ;  /* 0x0000000c9aaf7c20 */ /* 0x000fe20008410000 */
[----:B------:R-:W-:Y:S01]  /*6b90*/  FMUL.FTZ R237, R236, UR12 ;  /* 0x0000000ceced7c20 */ /* 0x000fe20008410000 */
[C---:B------:R-:W-:Y:S01]  /*6ba0*/  F2FP.BF16.F32.PACK_AB R154, R155.reuse, R236 ;  /* 0x000000ec9b9a723e */ /* 0x040fe200000010ff */
[----:B------:R-:W-:Y:S01]  /*6bb0*/  FMUL.FTZ R236, R155, UR12 ;  /* 0x0000000c9bec7c20 */ /* 0x000fe20008410000 */
[----:B------:R-:W-:Y:S01]  /*6bc0*/  FMUL.FTZ R239, R238, UR12 ;  /* 0x0000000ceeef7c20 */ /* 0x000fe20008410000 */
[C---:B------:R-:W-:Y:S01]  /*6bd0*/  F2FP.BF16.F32.PACK_AB R155, R173.reuse, R238 ;  /* 0x000000eead9b723e */ /* 0x040fe200000010ff */
[----:B------:R-:W-:Y:S01]  /*6be0*/  FMUL.FTZ R238, R173, UR12 ;  /* 0x0000000cadee7c20 */ /* 0x000fe20008410000 */
[----:B------:R-:W-:-:S02]  /*6bf0*/  F2FP.BF16.F32.PACK_AB R173, R175, R174 ;  /* 0x000000aeafad723e */ /* 0x000fc400000010ff */
[----:B------:R-:W-:Y:S02]  /*6c00*/  F2FP.BF16.F32.PACK_AB R174, R236, R237 ;  /* 0x000000edecae723e */ /* 0x000fe400000010ff */
[----:B------:R-:W-:Y:S01]  /*6c10*/  F2FP.BF16.F32.PACK_AB R175, R238, R239 ;  /* 0x000000efeeaf723e */ /* 0x000fe200000010ff */
[----:B0-----:R-:W-:-:S05]  /*6c20*/  IMAD.WIDE.U32 R178, R27, 0x10, R178 ;  /* 0x000000101bb27825 */ /* 0x001fca00078e00b2 */
[----:B------:R0:W-:Y:S01]  /*6c30*/  STG.E.128 desc[UR14][R178.64], R152 ;  /* 0x00000098b2007986 */ /* 0x0001e2000c101d0e */
[----:B-1----:R-:W-:-:S05]  /*6c40*/  IMAD.WIDE.U32 R176, R27, 0x10, R176 ;  /* 0x000000101bb07825 */ /* 0x002fca00078e00b0 */
[----:B------:R0:W-:Y:S02]  /*6c50*/  STG.E.128 desc[UR14][R176.64], R172 ;  /* 0x000000acb0007986 */ /* 0x0001e4000c101d0e */
.L_x_3837:
[----:B------:R-:W-:Y:S05]  /*6c60*/  BSYNC.RECONVERGENT B0 ;  /* 0x0000000000007941 */ /* 0x000fea0003800200 */
.L_x_3819:
[----:B------:R-:W-:Y:S02]  /*6c70*/  UIADD3 UR7, UPT, UPT, UR7, UR22, URZ ;  /* 0x0000001607077290 */ /* 0x000fe4000fffe0ff */
[----:B------:R-:W-:Y:S02]  /*6c80*/  UPLOP3.LUT UP2, UPT, UPT, UPT, UP2, 0x40, 0x4 ;  /* 0x000000000004789c */ /* 0x000fe40003f4e820 */
[----:B------:R-:W-:-:S09]  /*6c90*/  UISETP.GE.AND UP1, UPT, UR7, UR23, UPT ;  /* 0x000000170700728c */ /* 0x000fd2000bf26270 */
[----:B------:R-:W-:Y:S05]  /*6ca0*/  BRA.U !UP1, `(.L_x_3857) ;  /* 0xffffff9909ec7547 */ /* 0x000fea000b83ffff */
.L_x_3806:
        /* <DEDUP_REMOVED lines=50> */
.L_x_3858:
        /* <DEDUP_REMOVED lines=11> */
.L_x_19314:


//--------------------- .text._ZN10layer_norm13ln_bwd_kernelINS_13Kernel_traitsIf13__nv_bfloat16S2_S2_fjLj5120ELj1ELj1ELj4ELj16ENS_18Kernel_traits_baseILj5120EfS2_S2_S2_fjLj128EEEEELb0ELb0ELb0ELb1EEEvNS_9BwdParamsE --------------------------
	.section	.text._ZN10layer_norm13ln_bwd_kernelINS_13Kernel_traitsIf13__nv_bfloat16S2_S2_fjLj5120ELj1ELj1ELj4ELj16ENS_18Kernel_traits_baseILj5120EfS2_S2_S2_fjLj128EEEEELb0ELb0ELb0ELb1EEEvNS_9BwdParamsE,"ax",@progbits
	.align	128
        .global         _ZN10layer_norm13ln_bwd_kernelINS_13Kernel_traitsIf13__nv_bfloat16S2_S2_fjLj5120ELj1ELj1ELj4ELj16ENS_18Kernel_traits_baseILj5120EfS2_S2_S2_fjLj128EEEEELb0ELb0ELb0ELb1EEEvNS_9BwdParamsE
        .type           _ZN10layer_norm13ln_bwd_kernelINS_13Kernel_traitsIf13__nv_bfloat16S2_S2_fjLj5120ELj1ELj1ELj4ELj16ENS_18Kernel_traits_baseILj5120EfS2_S2_S2_fjLj128EEEEELb0ELb0ELb0ELb1EEEvNS_9BwdParamsE,@function
        .size           _ZN10layer_norm13ln_bwd_kernelINS_13Kernel_traitsIf13__nv_bfloat16S2_S2_fjLj5120ELj1ELj1ELj4ELj16ENS_18Kernel_traits_baseILj5120EfS2_S2_S2_fjLj128EEEEELb0ELb0ELb0ELb1EEEvNS_9BwdParamsE,(.L_x_19315 - _ZN10layer_norm13ln_bwd_kernelINS_13Kernel_traitsIf13__nv_bfloat16S2_S2_fjLj5120ELj1ELj1ELj4ELj16ENS_18Kernel_traits_baseILj5120EfS2_S2_S2_fjLj128EEEEELb0ELb0ELb0ELb1EEEvNS_9BwdParamsE)
        .other          _ZN10layer_norm13ln_bwd_kernelINS_13Kernel_traitsIf13__nv_bfloat16S2_S2_fjLj5120ELj1ELj1ELj4ELj16ENS_18Kernel_traits_baseILj5120EfS2_S2_S2_fjLj128EEEEELb0ELb0ELb0ELb1EEEvNS_9BwdParamsE,@"STO_CUDA_ENTRY STV_DEFAULT"
_ZN10layer_norm13ln_bwd_kernelINS_13Kernel_traitsIf13__nv_bfloat16S2_S2_fjLj5120ELj1ELj1ELj4ELj16ENS_18Kernel_traits_baseILj5120EfS2_S2_S2_fjLj128EEEEELb0ELb0ELb0ELb1EEEvNS_9BwdParamsE:
.text._ZN10layer_norm13ln_bwd_kernelINS_13Kernel_traitsIf13__nv_bfloat16S2_S2_fjLj5120ELj1ELj1ELj4ELj16ENS_18Kernel_traits_baseILj5120EfS2_S2_S2_fjLj128EEEEELb0ELb0ELb0ELb1EEEvNS_9BwdParamsE:
        /* <DEDUP_REMOVED lines=50> */
[----:B------:R-:W-:Y:S02]  /*0320*/  LOP3.LUT R252, R0, 0x1f, RZ, 0xc0, !PT ;  /* 0x0000001f00fc7812 */ /* 0x000fe400078ec0ff */
        /* <DEDUP_REMOVED lines=15> */
[----:B--2---:R-:W-:Y:S01]  /*0420*/  UISETP.NE.U32.AND UP0, UPT, UR4, URZ, UPT ;  /* 0x000000ff0400728c */ /* 0x004fe2000bf05070 */
        /* <DEDUP_REMOVED lines=9> */
[----:B0-----:R-:W5:Y:S01]  /*04c0*/  LDG.E.128 R76, desc[UR18][R2.64] ;  /* 0x00000012024c7981 */ /* 0x001f62000c1e1d00 */
[----:B------:R-:W-:Y:S02]  /*04d0*/  MOV R0, RZ ;  /* 0x000000ff00007202 */ /* 0x000fe40000000f00 */
[----:B------:R-:W-:Y:S02]  /*04e0*/  CS2R R6, SRZ ;  /* 0x0000000000067805 */ /* 0x000fe4000001ff00 */
[----:B------:R-:W-:Y:S01]  /*04f0*/  CS2R R4, SRZ ;  /* 0x0000000000047805 */ /* 0x000fe2000001ff00 */
[----:B------:R-:W5:Y:S01]  /*0500*/  LDG.E.128 R72, desc[UR18][R2.64+0x10] ;  /* 0x0000101202487981 */ /* 0x000f62000c1e1d00 */
[----:B------:R-:W-:Y:S02]  /*0510*/  CS2R R20, SRZ ;  /* 0x0000000000147805 */ /* 0x000fe4000001ff00 */
[----:B------:R-:W-:-:S02]  /*0520*/  CS2R R22, SRZ ;  /* 0x0000000000167805 */ /* 0x000fc4000001ff00 */
[----:B------:R-:W-:Y:S01]  /*0530*/  CS2R R24, SRZ ;  /* 0x0000000000187805 */ /* 0x000fe2000001ff00 */
[----:B------:R-:W5:Y:S01]  /*0540*/  LDG.E.128 R68, desc[UR18][R2.64+0x1000] ;  /* 0x0010001202447981 */ /* 0x000f62000c1e1d00 */
[----:B------:R-:W-:Y:S02]  /*0550*/  CS2R R26, SRZ ;  /* 0x00000000001a7805 */ /* 0x000fe4000001ff00 */
        /* <DEDUP_REMOVED lines=11> */
[----:B------:R-:W-:Y:S01]  /*0610*/  CS2R R144, SRZ ;  /* 0x0000000000907805 */ /* 0x000fe2000001ff00 */
[----:B------:R-:W-:Y:S02]  /*0620*/  UPLOP3.LUT UP2, UPT, UPT, UPT, UPT, 0x40, 0x4 ;  /* 0x000000000004789c */ /* 0x000fe40003f4e870 */
[----:B------:R-:W5:Y:S01]  /*0630*/  LDG.E.128 R52, desc[UR18][R2.64+0x3000] ;  /* 0x0030001202347981 */ /* 0x000f62000c1e1d00 */
[----:B------:R-:W0:Y:S03]  /*0640*/  LDCU UR21, c[0x0][0x388] ;  /* 0x00007100ff1577ac */ /* 0x000e260008000800 */
[----:B------:R-:W5:Y:S01]  /*0650*/  LDG.E.128 R48, desc[UR18][R2.64+0x3010] ;  /* 0x0030101202307981 */ /* 0x000f62000c1e1d00 */
[----:B------:R-:W1:Y:S03]  /*0660*/  LDCU.U8 UR20, c[0x0][0x410] ;  /* 0x00008200ff1477ac */ /* 0x000e660008000000 */
[----:B------:R-:W5:Y:S01]  /*0670*/  LDG.E.128 R44, desc[UR18][R2.64+0x4000] ;  /* 0x00400012022c7981 */ /* 0x000f62000c1e1d00 */
[----:B------:R-:W2:Y:S03]  /*0680*/  LDCU UR24, c[0x0][0x400] ;  /* 0x00008000ff1877ac */ /* 0x000ea60008000800 */
[----:B------:R3:W5:Y:S01]  /*0690*/  LDG.E.128 R40, desc[UR18][R2.64+0x4010] ;  /* 0x0040101202287981 */ /* 0x000762000c1e1d00 */
[----:B------:R-:W-:Y:S01]  /*06a0*/  UISETP.NE.AND.EX UP0, UPT, UR5, URZ, UPT, UP0 ;  /* 0x000000ff0500728c */ /* 0x000fe2000bf05300 */
[----:B------:R-:W4:Y:S01]  /*06b0*/  LDCU.64 UR26, c[0x0][0x478] ;  /* 0x00008f00ff1a77ac */ /* 0x000f220008000a00 */
[----:B------:R-:W0:Y:S01]  /*06c0*/  LDCU.128 UR12, c[0x0][0x3c0] ;  /* 0x00007800ff0c77ac */ /* 0x000e220008000c00 */
[----:B---3--:R-:W-:Y:S01]  /*06d0*/  CS2R R2, SRZ ;  /* 0x0000000000027805 */ /* 0x008fe2000001ff00 */
[----:B------:R-:W3:Y:S01]  /*06e0*/  LDCU.64 UR22, c[0x0][0x438] ;  /* 0x00008700ff1677ac */ /* 0x000ee20008000a00 */
[----:B------:R-:W0:Y:S01]  /*06f0*/  LDCU.64 UR28, c[0x0][0x380] ;  /* 0x00007000ff1c77ac */ /* 0x000e220008000a00 */
[----:B-1----:R-:W-:-:S05]  /*0700*/  UMOV UR6, UR9 ;  /* 0x0000000900067c82 */ /* 0x002fca0008000000 */
.L_x_3866:
[----:B0123--:R-:W1:Y:S01]  /*0710*/  S2R R100, SR_TID.X ;  /* 0x0000000000647919 */ /* 0x00fe620000002100 */
[----:B------:R-:W2:Y:S01]  /*0720*/  @UP0 LDCU.64 UR4, c[0x0][0x3e0] ;  /* 0x00007c00ff0407ac */ /* 0x000ea20008000a00 */
[----:B------:R-:W4:Y:S01]  /*0730*/  LDC.64 R132, c[0x0][0x3a8] ;  /* 0x0000ea00ff847b82 */ /* 0x000f220000000a00 */
[----:B------:R-:W-:Y:S01]  /*0740*/  PLOP3.LUT P0, PT, PT, PT, UP0, 0x80, 0x8 ;  /* 0x000000000008781c */ /* 0x000fe20003f0f008 */
[----:B0-----:R-:W-:Y:S02]  /*0750*/  UIMAD UR7, UR6, UR21, URZ ;  /* 0x00000015060772a4 */ /* 0x001fe4000f8e02ff */
[----:B------:R-:W-:Y:S02]  /*0760*/  UIMAD.WIDE UR10, UR6, 0x4, UR12 ;  /* 0x00000004060a78a5 */ /* 0x000fe4000f8e020c */
[----:B------:R-:W-:Y:S02]  /*0770*/  USHF.R.S32.HI UR8, URZ, 0x1f, UR7 ;  /* 0x0000001fff087899 */ /* 0x000fe40008011407 */
[----:B------:R-:W0:Y:S01]  /*0780*/  LDC.64 R136, c[0x0][0x428] ;  /* 0x00010a00ff887b82 */ /* 0x000e220000000a00 */
[----:B------:R-:W-:-:S02]  /*0790*/  UIMAD.WIDE UR16, UR6, 0x4, UR14 ;  /* 0x00000004061078a5 */ /* 0x000fc4000f8e020e */
[----:B------:R-:W-:Y:S01]  /*07a0*/  ULEA.HI UR8, UR8, UR7, URZ, 0x3 ;  /* 0x0000000708087291 */ /* 0x000fe2000f8f18ff */
[----:B------:R-:W-:Y:S02]  /*07b0*/  MOV R110, UR10 ;  /* 0x0000000a006e7c02 */ /* 0x000fe40008000f00 */
[----:B------:R-:W-:Y:S01]  /*07c0*/  MOV R111, UR11 ;  /* 0x0000000b006f7c02 */ /* 0x000fe20008000f00 */
[----:B--2---:R-:W-:Y:S02]  /*07d0*/  @UP0 UIMAD.WIDE UR4, UR6, 0x2, UR4 ;  /* 0x00000002060408a5 */ /* 0x004fe4000f8e0204 */
[----:B------:R-:W-:Y:S02]  /*07e0*/  MOV R182, UR8 ;  /* 0x0000000800b67c02 */ /* 0x000fe40008000f00 */
[----:B------:R-:W2:Y:S02]  /*07f0*/  LDG.E R184, desc[UR18][R110.64] ;  /* 0x000000126eb87981 */ /* 0x000ea4000c1e1900 */
[----:B------:R-:W-:-:S02]  /*0800*/  MOV R118, UR4 ;  /* 0x0000000400767c02 */ /* 0x000fc40008000f00 */
[----:B------:R-:W-:Y:S02]  /*0810*/  MOV R119, UR5 ;  /* 0x0000000500777c02 */ /* 0x000fe40008000f00 */
[----:B-1----:R-:W-:-:S03]  /*0820*/  LOP3.LUT R101, R100, 0x60, RZ, 0xc0, !PT ;  /* 0x0000006064657812 */ /* 0x002fc600078ec0ff */
[----:B------:R-:W3:Y:S01]  /*0830*/  @P0 LDG.E.U16 R186, desc[UR18][R118.64] ;  /* 0x0000001276ba0981 */ /* 0x000ee2000c1e1500 */
[----:B------:R-:W-:-:S04]  /*0840*/  LOP3.LUT R101, R101, R252, RZ, 0xfc, !PT ;  /* 0x000000fc65657212 */ /* 0x000fc800078efcff */
[----:B------:R-:W-:-:S04]  /*0850*/  LEA.HI.SX32 R182, R182, R101, 0x1d ;  /* 0x00000065b6b67211 */ /* 0x000fc800078feaff */
[----:B------:R-:W-:-:S05]  /*0860*/  IADD3 R183, PT, PT, R182, 0x80, RZ ;  /* 0x00000080b6b77810 */ /* 0x000fca0007ffe0ff */
[----:B----4-:R-:W-:-:S06]  /*0870*/  IMAD.WIDE.U32 R108, R183, 0x10, R132 ;  /* 0x00000010b76c7825 */ /* 0x010fcc00078e0084 */
[----:B------:R-:W4:Y:S01]  /*0880*/  LDG.E.128 R108, desc[UR18][R108.64] ;  /* 0x000000126c6c7981 */ /* 0x000f22000c1e1d00 */
[----:B0-----:R-:W-:Y:S01]  /*0890*/  IMAD.WIDE.U32 R104, R182, 0x10, R136 ;  /* 0x00000010b6687825 */ /* 0x001fe200078e0088 */
[----:B------:R-:W-:-:S05]  /*08a0*/  MOV R116, UR16 ;  /* 0x0000001000747c02 */ /* 0x000fca0008000f00 */
[----:B------:R-:W4:Y:S01]  /*08b0*/  LDG.E.128 R104, desc[UR18][R104.64] ;  /* 0x0000001268687981 */ /* 0x000f22000c1e1d00 */
[----:B------:R-:W-:Y:S01]  /*08c0*/  MOV R117, UR17 ;  /* 0x0000001100757c02 */ /* 0x000fe20008000f00 */
[----:B------:R-:W-:-:S04]  /*08d0*/  IMAD.WIDE.U32 R100, R182, 0x10, R132 ;  /* 0x00000010b6647825 */ /* 0x000fc800078e0084 */
[----:B------:R0:W4:Y:S04]  /*08e0*/  LDG.E R185, desc[UR18][R116.64] ;  /* 0x0000001274b97981 */ /* 0x000128000c1e1900 */
[----:B------:R-:W4:Y:S01]  /*08f0*/  LDG.E.128 R100, desc[UR18][R100.64] ;  /* 0x0000001264647981 */ /* 0x000f22000c1e1d00 */
[C---:B------:R-:W-:Y:S02]  /*0900*/  IADD3 R181, PT, PT, R182.reuse, 0x100, RZ ;  /* 0x00000100b6b57810 */ /* 0x040fe40007ffe0ff */
[C---:B------:R-:W-:Y:S02]  /*0910*/  IADD3 R180, PT, PT, R182.reuse, 0x180, RZ ;  /* 0x00000180b6b47810 */ /* 0x040fe40007ffe0ff */
[----:B------:R-:W-:Y:S01]  /*0920*/  IADD3 R179, PT, PT, R182, 0x200, RZ ;  /* 0x00000200b6b37810 */ /* 0x000fe20007ffe0ff */
[----:B0-----:R-:W-:-:S04]  /*0930*/  IMAD.WIDE.U32 R116, R181, 0x10, R132 ;  /* 0x00000010b5747825 */ /* 0x001fc800078e0084 */
[--C-:B------:R-:W-:Y:S02]  /*0940*/  IMAD.WIDE.U32 R124, R180, 0x10, R132.reuse ;  /* 0x00000010b47c7825 */ /* 0x100fe400078e0084 */
[----:B------:R-:W4:Y:S02]  /*0950*/  LDG.E.128 R116, desc[UR18][R116.64] ;  /* 0x0000001274747981 */ /* 0x000f24000c1e1d00 */
[----:B------:R-:W-:Y:S02]  /*0960*/  IMAD.WIDE.U32 R132, R179, 0x10, R132 ;  /* 0x00000010b3847825 */ /* 0x000fe400078e0084 */
[----:B------:R-:W4:Y:S04]  /*0970*/  LDG.E.128 R124, desc[UR18][R124.64] ;  /* 0x000000127c7c7981 */ /* 0x000f28000c1e1d00 */
[----:B------:R-:W4:Y:S01]  /*0980*/  LDG.E.128 R132, desc[UR18][R132.64] ;  /* 0x0000001284847981 */ /* 0x000f22000c1e1d00 */
[----:B------:R-:W-:-:S06]  /*0990*/  IMAD.WIDE.U32 R112, R183, 0x10, R136 ;  /* 0x00000010b7707825 */ /* 0x000fcc00078e0088 */
[----:B------:R-:W4:Y:S01]  /*09a0*/  LDG.E.128 R112, desc[UR18][R112.64] ;  /* 0x0000001270707981 */ /* 0x000f22000c1e1d00 */
[----:B------:R-:W-:-:S06]  /*09b0*/  IMAD.WIDE.U32 R120, R181, 0x10, R136 ;  /* 0x00000010b5787825 */ /* 0x000fcc00078e0088 */
[----:B------:R-:W4:Y:S01]  /*09c0*/  LDG.E.128 R120, desc[UR18][R120.64] ;  /* 0x0000001278787981 */ /* 0x000f22000c1e1d00 */
[----:B------:R-:W-:-:S04]  /*09d0*/  IMAD.WIDE.U32 R128, R180, 0x10, R136 ;  /* 0x00000010b4807825 */ /* 0x000fc800078e0088 */
[----:B------:R-:W-:Y:S02]  /*09e0*/  IMAD.WIDE.U32 R136, R179, 0x10, R136 ;  /* 0x00000010b3887825 */ /* 0x000fe400078e0088 */
[----:B------:R-:W4:Y:S04]  /*09f0*/  LDG.E.128 R128, desc[UR18][R128.64] ;  /* 0x0000001280807981 */ /* 0x000f28000c1e1d00 */
[----:B------:R-:W4:Y:S01]  /*0a00*/  LDG.E.128 R136, desc[UR18][R136.64] ;  /* 0x0000001288887981 */ /* 0x000f22000c1e1d00 */
[----:B------:R-:W-:Y:S02]  /*0a10*/  ISETP.NE.AND P1, PT, RZ, UR20, PT ;  /* 0x00000014ff007c0c */ /* 0x000fe4000bf25270 */
[----:B---3--:R-:W-:Y:S02]  /*0a20*/  @P0 R2UR UR4, R186 ;  /* 0x00000000ba0402ca */ /* 0x008fe400000e0000 */
[----:B------:R-:W-:-:S04]  /*0a30*/  ISETP.NE.U32.AND P0, PT, RZ, UR22, PT ;  /* 0x00000016ff007c0c */ /* 0x000fc8000bf05070 */
[----:B------:R-:W-:Y:S02]  /*0a40*/  ISETP.NE.AND.EX P0, PT, RZ, UR23, PT, P0 ;  /* 0x00000017ff007c0c */ /* 0x000fe4000bf05300 */
[----:B--2---:R-:W-:Y:S02]  /*0a50*/  FSEL R184, R184, RZ, !P1 ;  /* 0x000000ffb8b87208 */ /* 0x004fe40004800000 */
[C---:B----4-:R-:W-:Y:S02]  /*0a60*/  PRMT R200, R108.reuse, 0x7632, R200 ;  /* 0x000076326cc87816 */ /* 0x050fe400000000c8 */
[----:B------:R-:W-:Y:S02]  /*0a70*/  SHF.L.U32 R202, R108, 0x10, RZ ;  /* 0x000000106cca7819 */ /* 0x000fe400000006ff */
[C---:B------:R-:W-:Y:S02]  /*0a80*/  PRMT R201, R109.reuse, 0x7632, R201 ;  /* 0x000076326dc97816 */ /* 0x040fe400000000c9 */
[----:B------:R-:W-:-:S03]  /*0a90*/  SHF.L.U32 R203, R109, 0x10, RZ ;  /* 0x000000106dcb7819 */ /* 0x000fc600000006ff */
[----:B------:R-:W0:Y:S01]  /*0aa0*/  @P0 LDC.64 R108, c[0x0][0x438] ;  /* 0x00010e00ff6c0b82 */ /* 0x000e220000000a00 */
[C---:B------:R-:W-:Y:S02]  /*0ab0*/  PRMT R196, R106.reuse, 0x7632, R196 ;  /* 0x000076326ac47816 */ /* 0x040fe400000000c4 */
[----:B------:R-:W-:Y:S02]  /*0ac0*/  SHF.L.U32 R197, R106, 0x10, RZ ;  /* 0x000000106ac57819 */ /* 0x000fe400000006ff */
[C---:B------:R-:W-:Y:S02]  /*0ad0*/  PRMT R198, R107.reuse, 0x7632, R198 ;  /* 0x000076326bc67816 */ /* 0x040fe400000000c6 */
[----:B------:R-:W-:Y:S02]  /*0ae0*/  SHF.L.U32 R199, R107, 0x10, RZ ;  /* 0x000000106bc77819 */ /* 0x000fe400000006ff */
[----:B------:R-:W1:Y:S01]  /*0af0*/  @P0 LDC.64 R106, c[0x0][0x438] ;  /* 0x00010e00ff6a0b82 */ /* 0x000e620000000a00 */
[----:B------:R-:W-:-:S02]  /*0b00*/  R2UR UR5, R184 ;  /* 0x00000000b80572ca */ /* 0x000fc400000e0000 */
[----:B------:R-:W-:Y:S02]  /*0b10*/  R2UR UR10, R185 ;  /* 0x00000000b90a72ca */ /* 0x000fe400000e0000 */
[----:B------:R-:W-:Y:S02]  /*0b20*/  SHF.L.U32 R185, R100, 0x10, RZ ;  /* 0x0000001064b97819 */ /* 0x000fe400000006ff */
[----:B------:R-:W-:Y:S02]  /*0b30*/  SHF.L.U32 R187, R101, 0x10, RZ ;  /* 0x0000001065bb7819 */ /* 0x000fe400000006ff */
[----:B------:R-:W-:Y:S01]  /*0b40*/  PRMT R188, R102, 0x7632, R188 ;  /* 0x0000763266bc7816 */ /* 0x000fe200000000bc */
[----:B0-----:R-:W-:-:S04]  /*0b50*/  @P0 IMAD.WIDE.U32 R108, R179, 0x10, R108 ;  /* 0x00000010b36c0825 */ /* 0x001fc800078e006c */
[----:B------:R-:W-:Y:S01]  /*0b60*/  FADD.FTZ R185, R185, -UR5 ;  /* 0x80000005b9b97e21 */ /* 0x000fe20008010000 */
[C---:B------:R-:W-:Y:S02]  /*0b70*/  SHF.L.U32 R193, R104.reuse, 0x10, RZ ;  /* 0x0000001068c17819 */ /* 0x040fe400000006ff */
[----:B------:R-:W-:Y:S01]  /*0b80*/  PRMT R191, R104, 0x7632, R191 ;  /* 0x0000763268bf7816 */ /* 0x000fe200000000bf */
[----:B-----5:R0:W5:Y:S01]  /*0b90*/  @P0 LDG.E.128 R96, desc[UR18][R108.64] ;  /* 0x000000126c600981 */ /* 0x020162000c1e1d00 */
[----:B------:R-:W-:Y:S01]  /*0ba0*/  PRMT R186, R101, 0x7632, R186 ;  /* 0x0000763265ba7816 */ /* 0x000fe200000000ba */
[----:B------:R-:W-:Y:S01]  /*0bb0*/  FADD.FTZ R187, R187, -UR5 ;  /* 0x80000005bbbb7e21 */ /* 0x000fe20008010000 */
[----:B------:R-:W-:Y:S01]  /*0bc0*/  SHF.L.U32 R188, R188, 0x10, RZ ;  /* 0x00000010bcbc7819 */ /* 0x000fe200000006ff */
[----:B-1----:R-:W-:Y:S01]  /*0bd0*/  @P0 IMAD.WIDE.U32 R106, R180, 0x10, R106 ;  /* 0x00000010b46a0825 */ /* 0x002fe200078e006a */
[----:B------:R-:W-:-:S03]  /*0be0*/  SHF.L.U32 R191, R191, 0x10, RZ ;  /* 0x00000010bfbf7819 */ /* 0x000fc600000006ff */
[----:B------:R-:W-:Y:S01]  /*0bf0*/  FADD.FTZ R18, R193, R18 ;  /* 0x00000012c1127221 */ /* 0x000fe20000010000 */
[----:B0-----:R-:W-:Y:S01]  /*0c00*/  FMUL.FTZ R108, R185, UR10 ;  /* 0x0000000ab96c7c20 */ /* 0x001fe20008410000 */
[----:B------:R-:W-:Y:S01]  /*0c10*/  PRMT R189, R103, 0x7632, R189 ;  /* 0x0000763267bd7816 */ /* 0x000fe200000000bd */
[----:B------:R-:W-:Y:S01]  /*0c20*/  FMUL.FTZ R109, R187, UR10 ;  /* 0x0000000abb6d7c20 */ /* 0x000fe20008410000 */
[----:B------:R-:W-:Y:S01]  /*0c30*/  SHF.L.U32 R190, R102, 0x10, RZ ;  /* 0x0000001066be7819 */ /* 0x000fe200000006ff */
[-C--:B------:R-:W-:Y:S01]  /*0c40*/  FFMA.FTZ R145, R108, R193.reuse, R145 ;  /* 0x000000c16c917223 */ /* 0x080fe20000010091 */
[----:B------:R-:W-:Y:S01]  /*0c50*/  FMUL.FTZ R193, R76, R193 ;  /* 0x000000c14cc17220 */ /* 0x000fe20000410000 */
[C---:B------:R-:W-:Y:S01]  /*0c60*/  SHF.L.U32 R195, R105.reuse, 0x10, RZ ;  /* 0x0000001069c37819 */ /* 0x040fe200000006ff */
[----:B------:R0:W5:Y:S01]  /*0c70*/  @P0 LDG.E.128 R92, desc[UR18][R106.64] ;  /* 0x000000126a5c0981 */ /* 0x000162000c1e1d00 */
[----:B------:R-:W-:Y:S01]  /*0c80*/  SHF.L.U32 R186, R186, 0x10, RZ ;  /* 0x00000010baba7819 */ /* 0x000fe200000006ff */
[----:B------:R-:W-:Y:S01]  /*0c90*/  FADD.FTZ R187, R188, -UR5 ;  /* 0x80000005bcbb7e21 */ /* 0x000fe20008010000 */
[----:B------:R-:W-:Y:S01]  /*0ca0*/  PRMT R194, R105, 0x7632, R194 ;  /* 0x0000763269c27816 */ /* 0x000fe200000000c2 */
[----:B------:R-:W-:Y:S01]  /*0cb0*/  FMUL.FTZ R188, R77, R191 ;  /* 0x000000bf4dbc7220 */ /* 0x000fe20000410000 */
[----:B------:R-:W-:-:S02]  /*0cc0*/  SHF.L.U32 R212, R117, 0x10, RZ ;  /* 0x0000001075d47819 */ /* 0x000fc400000006ff */
[C---:B------:R-:W-:Y:S02]  /*0cd0*/  PRMT R226, R124.reuse, 0x7632, R226 ;  /* 0x000076327ce27816 */ /* 0x040fe400000000e2 */
[----:B------:R-:W-:Y:S01]  /*0ce0*/  SHF.L.U32 R224, R124, 0x10, RZ ;  /* 0x000000107ce07819 */ /* 0x000fe200000006ff */
[----:B0-----:R-:W-:Y:S01]  /*0cf0*/  FADD.FTZ R106, RZ, R193 ;  /* 0x000000c1ff6a7221 */ /* 0x001fe20000010000 */
[----:B------:R-:W-:Y:S02]  /*0d00*/  PRMT R124, R127, 0x7632, R124 ;  /* 0x000076327f7c7816 */ /* 0x000fe4000000007c */
[----:B------:R-:W-:Y:S01]  /*0d10*/  SHF.L.U32 R189, R189, 0x10, RZ ;  /* 0x00000010bdbd7819 */ /* 0x000fe200000006ff */
[----:B------:R-:W-:Y:S01]  /*0d20*/  FADD.FTZ R16, R195, R16 ;  /* 0x00000010c3107221 */ /* 0x000fe20000010000 */
[----:B------:R-:W-:Y:S01]  /*0d30*/  PRMT R184, R100, 0x7632, R184 ;  /* 0x0000763264b87816 */ /* 0x000fe200000000b8 */
[----:B------:R-:W-:Y:S01]  /*0d40*/  FFMA.FTZ R143, R109, R195, R143 ;  /* 0x000000c36d8f7223 */ /* 0x000fe2000001008f */
[----:B------:R-:W-:Y:S01]  /*0d50*/  PRMT R210, R116, 0x7632, R210 ;  /* 0x0000763274d27816 */ /* 0x000fe200000000d2 */
[----:B------:R-:W-:Y:S01]  /*0d60*/  FADD.FTZ R186, R186, -UR5 ;  /* 0x80000005baba7e21 */ /* 0x000fe20008010000 */
[----:B------:R-:W-:-:S02]  /*0d70*/  SHF.L.U32 R211, R116, 0x10, RZ ;  /* 0x0000001074d37819 */ /* 0x000fc400000006ff */
[C---:B------:R-:W-:Y:S02]  /*0d80*/  PRMT R245, R133.reuse, 0x7632, R245 ;  /* 0x0000763285f57816 */ /* 0x040fe400000000f5 */
[----:B------:R-:W-:Y:S01]  /*0d90*/  SHF.L.U32 R227, R133, 0x10, RZ ;  /* 0x0000001085e37819 */ /* 0x000fe200000006ff */
[----:B------:R-:W-:Y:S01]  /*0da0*/  FADD.FTZ R133, R190, -UR5 ;  /* 0x80000005be857e21 */ /* 0x000fe20008010000 */
[----:B------:R-:W-:Y:S01]  /*0db0*/  SHF.L.U32 R127, R127, 0x10, RZ ;  /* 0x000000107f7f7819 */ /* 0x000fe200000006ff */
[----:B------:R-:W-:Y:S01]  /*0dc0*/  FMUL.FTZ R195, R78, R195 ;  /* 0x000000c34ec37220 */ /* 0x000fe20000410000 */
[----:B------:R-:W-:Y:S01]  /*0dd0*/  PRMT R116, R117, 0x7632, R116 ;  /* 0x0000763275747816 */ /* 0x000fe20000000074 */
[----:B------:R-:W-:Y:S01]  /*0de0*/  FADD.FTZ R106, R188, R106 ;  /* 0x0000006abc6a7221 */ /* 0x000fe20000010000 */
[----:B------:R-:W-:Y:S01]  /*0df0*/  SHF.L.U32 R194, R194, 0x10, RZ ;  /* 0x00000010c2c27819 */ /* 0x000fe200000006ff */
[----:B------:R-:W-:Y:S01]  /*0e00*/  FADD.FTZ R212, R212, -UR5 ;  /* 0x80000005d4d47e21 */ /* 0x000fe20008010000 */
[----:B------:R-:W-:Y:S01]  /*0e10*/  PRMT R117, R118, 0x7632, R117 ;  /* 0x0000763276757816 */ /* 0x000fe20000000075 */
[----:B------:R-:W-:Y:S01]  /*0e20*/  FADD.FTZ R185, R189, -UR5 ;  /* 0x80000005bdb97e21 */ /* 0x000fe20008010000 */
[----:B------:R-:W-:-:S02]  /*0e30*/  SHF.L.U32 R222, R125, 0x10, RZ ;  /* 0x000000107dde7819 */ /* 0x000fc400000006ff */
[----:B------:R-:W-:Y:S01]  /*0e40*/  PRMT R221, R126, 0x7632, R221 ;  /* 0x000076327edd7816 */ /* 0x000fe200000000dd */
[----:B------:R-:W-:Y:S01]  /*0e50*/  FMUL.FTZ R133, R133, UR10 ;  /* 0x0000000a85857c20 */ /* 0x000fe20008410000 */
[----:B------:R-:W-:Y:S01]  /*0e60*/  SHF.L.U32 R192, R103, 0x10, RZ ;  /* 0x0000001067c07819 */ /* 0x000fe200000006ff */
[----:B------:R-:W-:Y:S01]  /*0e70*/  FMUL.FTZ R189, R186, UR10 ;  /* 0x0000000ababd7c20 */ /* 0x000fe20008410000 */
[----:B------:R-:W-:Y:S01]  /*0e80*/  SHF.L.U32 R126, R126, 0x10, RZ ;  /* 0x000000107e7e7819 */ /* 0x000fe200000006ff */
[----:B------:R-:W-:Y:S01]  /*0e90*/  FADD.FTZ R228, R127, -UR5 ;  /* 0x800000057fe47e21 */ /* 0x000fe20008010000 */
[----:B------:R-:W-:Y:S01]  /*0ea0*/  SHF.L.U32 R184, R184, 0x10, RZ ;  /* 0x00000010b8b87819 */ /* 0x000fe200000006ff */
[----:B------:R-:W-:Y:S01]  /*0eb0*/  FMUL.FTZ R186, R79, R194 ;  /* 0x000000c24fba7220 */ /* 0x000fe20000410000 */
[C---:B------:R-:W-:Y:S01]  /*0ec0*/  PRMT R204, R110.reuse, 0x7632, R204 ;  /* 0x000076326ecc7816 */ /* 0x040fe200000000cc */
[----:B------:R-:W-:Y:S01]  /*0ed0*/  FADD.FTZ R127, R195, R106 ;  /* 0x0000006ac37f7221 */ /* 0x000fe20000010000 */
[----:B------:R-:W-:Y:S01]  /*0ee0*/  SHF.L.U32 R205, R110, 0x10, RZ ;  /* 0x000000106ecd7819 */ /* 0x000fe200000006ff */
[----:B------:R-:W-:Y:S01]  /*0ef0*/  FADD.FTZ R14, R197, R14 ;  /* 0x0000000ec50e7221 */ /* 0x000fe20000010000 */
[----:B------:R-:W-:Y:S01]  /*0f00*/  PRMT R110, R111, 0x7632, R110 ;  /* 0x000076326f6e7816 */ /* 0x000fe2000000006e */
[----:B------:R-:W-:Y:S01]  /*0f10*/  FADD.FTZ R203, R203, -UR5 ;  /* 0x80000005cbcb7e21 */ /* 0x000fe20008010000 */
[----:B------:R-:W-:Y:S01]  /*0f20*/  SHF.L.U32 R107, R117, 0x10, RZ ;  /* 0x00000010756b7819 */ /* 0x000fe200000006ff */
[----:B------:R-:W-:Y:S01]  /*0f30*/  FMUL.FTZ R117, R212, UR10 ;  /* 0x0000000ad4757c20 */ /* 0x000fe20008410000 */
[----:B------:R-:W-:Y:S01]  /*0f40*/  SHF.L.U32 R111, R111, 0x10, RZ ;  /* 0x000000106f6f7819 */ /* 0x000fe200000006ff */
[----:B------:R-:W-:Y:S01]  /*0f50*/  FADD.FTZ R212, R222, -UR5 ;  /* 0x80000005ded47e21 */ /* 0x000fe20008010000 */
[C---:B------:R-:W-:Y:S01]  /*0f60*/  PRMT R248, R134.reuse, 0x7632, R248 ;  /* 0x0000763286f87816 */ /* 0x040fe200000000f8 */
[-C--:B------:R-:W-:Y:S01]  /*0f70*/  FFMA.FTZ R141, R133, R197.reuse, R141 ;  /* 0x000000c5858d7223 */ /* 0x080fe2000001008d */
[----:B------:R-:W-:Y:S01]  /*0f80*/  SHF.L.U32 R246, R134, 0x10, RZ ;  /* 0x0000001086f67819 */ /* 0x000fe200000006ff */
[----:B------:R-:W-:Y:S01]  /*0f90*/  FADD.FTZ R134, R192, -UR5 ;  /* 0x80000005c0867e21 */ /* 0x000fe20008010000 */
[----:B------:R-:W-:Y:S01]  /*0fa0*/  SHF.L.U32 R196, R196, 0x10, RZ ;  /* 0x00000010c4c47819 */ /* 0x000fe200000006ff */
[----:B------:R-:W-:Y:S01]  /*0fb0*/  FADD.FTZ R184, R184, -UR5 ;  /* 0x80000005b8b87e21 */ /* 0x000fe20008010000 */
[----:B------:R-:W-:Y:S01]  /*0fc0*/  FADD.FTZ R222, R126, -UR5 ;  /* 0x800000057ede7e21 */ /* 0x000fe20008010000 */
[----:B------:R-:W-:Y:S01]  /*0fd0*/  FMUL.FTZ R197, R72, R197 ;  /* 0x000000c548c57220 */ /* 0x000fe20000410000 */
[----:B------:R-:W-:Y:S01]  /*0fe0*/  FADD.FTZ R126, R186, R127 ;  /* 0x0000007fba7e7221 */ /* 0x000fe20000010000 */
[----:B------:R-:W-:Y:S01]  /*0ff0*/  FADD.FTZ R192, R111, -UR5 ;  /* 0x800000056fc07e21 */ /* 0x000fe20008010000 */
[----:B------:R-:W-:Y:S01]  /*1000*/  FMUL.FTZ R134, R134, UR10 ;  /* 0x0000000a86867c20 */ /* 0x000fe20008410000 */
[----:B------:R-:W-:Y:S01]  /*1010*/  FMUL.FTZ R190, R184, UR10 ;  /* 0x0000000ab8be7c20 */ /* 0x000fe20008410000 */
[----:B------:R-:W-:Y:S01]  /*1020*/  FMUL.FTZ R111, R203, UR10 ;  /* 0x0000000acb6f7c20 */ /* 0x000fe20008410000 */
[----:B------:R-:W-:Y:S01]  /*1030*/  FMUL.FTZ R184, R73, R196 ;  /* 0x000000c449b87220 */ /* 0x000fe20000410000 */
[----:B------:R-:W-:Y:S01]  /*1040*/  FADD.FTZ R203, R197, R126 ;  /* 0x0000007ec5cb7221 */ /* 0x000fe20000010000 */
[C---:B------:R-:W-:Y:S01]  /*1050*/  PRMT R220, R132.reuse, 0x7632, R220 ;  /* 0x0000763284dc7816 */ /* 0x040fe200000000dc */
[----:B------:R-:W-:Y:S01]  /*1060*/  FADD.FTZ R147, R199, R147 ;  /* 0x00000093c7937221 */ /* 0x000fe20000010000 */
[----:B------:R-:W-:Y:S01]  /*1070*/  SHF.L.U32 R132, R132, 0x10, RZ ;  /* 0x0000001084847819 */ /* 0x000fe200000006ff */
[-C--:B------:R-:W-:Y:S01]  /*1080*/  FFMA.FTZ R39, R134, R199.reuse, R39 ;  /* 0x000000c786277223 */ /* 0x080fe20000010027 */
[----:B------:R-:W-:Y:S01]  /*1090*/  SHF.L.U32 R198, R198, 0x10, RZ ;  /* 0x00000010c6c67819 */ /* 0x000fe200000006ff */
[----:B------:R-:W-:Y:S01]  /*10a0*/  FADD.FTZ R202, R202, -UR5 ;  /* 0x80000005caca7e21 */ /* 0x000fe20008010000 */
[----:B------:R-:W-:Y:S01]  /*10b0*/  FMUL.FTZ R199, R74, R199 ;  /* 0x000000c74ac77220 */ /* 0x000fe20000410000 */
[----:B------:R-:W-:Y:S01]  /*10c0*/  FADD.FTZ R126, R184, R203 ;  /* 0x000000cbb87e7221 */ /* 0x000fe20000010000 */
[----:B------:R-:W-:Y:S01]  /*10d0*/  PRMT R206, R112, 0x7632, R206 ;  /* 0x0000763270ce7816 */ /* 0x000fe200000000ce */
[----:B------:R-:W-:Y:S01]  /*10e0*/  FADD.FTZ R15, R194, R15 ;  /* 0x0000000fc20f7221 */ /* 0x000fe20000010000 */
[----:B------:R-:W-:Y:S01]  /*10f0*/  FFMA.FTZ R142, R189, R194, R142 ;  /* 0x000000c2bd8e7223 */ /* 0x000fe2000001008e */
[----:B------:R-:W-:Y:S01]  /*1100*/  SHF.L.U32 R112, R112, 0x10, RZ ;  /* 0x0000001070707819 */ /* 0x000fe200000006ff */
[----:B------:R-:W-:Y:S01]  /*1110*/  FADD.FTZ R234, R132, -UR5 ;  /* 0x8000000584ea7e21 */ /* 0x000fe20008010000 */
[----:B------:R-:W-:Y:S01]  /*1120*/  SHF.L.U32 R194, R110, 0x10, RZ ;  /* 0x000000106ec27819 */ /* 0x000fe200000006ff */
[----:B------:R-:W-:Y:S01]  /*1130*/  FMUL.FTZ R110, R202, UR10 ;  /* 0x0000000aca6e7c20 */ /* 0x000fe20008410000 */
[C---:B------:R-:W-:Y:S01]  /*1140*/  PRMT R249, R135.reuse, 0x7632, R249 ;  /* 0x0000763287f97816 */ /* 0x040fe200000000f9 */
[----:B------:R-:W-:Y:S01]  /*1150*/  FFMA.FTZ R127, R108, R193, RZ ;  /* 0x000000c16c7f7223 */ /* 0x000fe200000100ff */
[----:B------:R-:W-:Y:S01]  /*1160*/  SHF.L.U32 R247, R135, 0x10, RZ ;  /* 0x0000001087f77819 */ /* 0x000fe200000006ff */
[----:B------:R-:W0:Y:S01]  /*1170*/  @P0 LDC.64 R104, c[0x0][0x438] ;  /* 0x00010e00ff680b82 */ /* 0x000e220000000a00 */
[----:B------:R-:W-:Y:S01]  /*1180*/  FMUL.FTZ R135, R75, R198 ;  /* 0x000000c64b877220 */ /* 0x000fe20000410000 */
[----:B------:R-:W-:Y:S01]  /*1190*/  FADD.FTZ R132, R199, R126 ;  /* 0x0000007ec7847221 */ /* 0x000fe20000010000 */
[----:B------:R-:W-:Y:S01]  /*11a0*/  SHF.L.U32 R201, R201, 0x10, RZ ;  /* 0x00000010c9c97819 */ /* 0x000fe200000006ff */
[----:B------:R-:W-:Y:S01]  /*11b0*/  FADD.FTZ R149, R112, R149 ;  /* 0x0000009570957221 */ /* 0x000fe20000010000 */
[----:B------:R-:W-:Y:S01]  /*11c0*/  SHF.L.U32 R206, R206, 0x10, RZ ;  /* 0x00000010cece7819 */ /* 0x000fe200000006ff */
[----:B------:R-:W-:Y:S01]  /*11d0*/  FFMA.FTZ R37, R110, R112, R37 ;  /* 0x000000706e257223 */ /* 0x000fe20000010025 */
[----:B------:R-:W-:Y:S01]  /*11e0*/  FFMA.FTZ R126, R190, R188, R127 ;  /* 0x000000bcbe7e7223 */ /* 0x000fe2000001007f */
[----:B------:R-:W-:Y:S01]  /*11f0*/  FMUL.FTZ R112, R68, R112 ;  /* 0x0000007044707220 */ /* 0x000fe20000410000 */
[----:B------:R-:W-:Y:S01]  /*1200*/  FADD.FTZ R127, R135, R132 ;  /* 0x00000084877f7221 */ /* 0x000fe20000010000 */
[----:B------:R-:W-:Y:S01]  /*1210*/  SHF.L.U32 R200, R200, 0x10, RZ ;  /* 0x00000010c8c87819 */ /* 0x000fe200000006ff */
[----:B------:R-:W-:Y:S01]  /*1220*/  FADD.FTZ R201, R201, -UR5 ;  /* 0x80000005c9c97e21 */ /* 0x000fe20008010000 */
[----:B------:R-:W-:Y:S01]  /*1230*/  PRMT R207, R113, 0x7632, R207 ;  /* 0x0000763271cf7816 */ /* 0x000fe200000000cf */
[----:B------:R-:W-:Y:S01]  /*1240*/  FFMA.FTZ R126, R109, R195, R126 ;  /* 0x000000c36d7e7223 */ /* 0x000fe2000001007e */
[----:B------:R-:W-:Y:S01]  /*1250*/  SHF.L.U32 R113, R113, 0x10, RZ ;  /* 0x0000001071717819 */ /* 0x000fe200000006ff */
[----:B------:R-:W-:Y:S01]  /*1260*/  FMUL.FTZ R202, R69, R206 ;  /* 0x000000ce45ca7220 */ /* 0x000fe20000410000 */
[----:B------:R-:W-:Y:S01]  /*1270*/  FADD.FTZ R127, R112, R127 ;  /* 0x0000007f707f7221 */ /* 0x000fe20000010000 */
[----:B------:R-:W-:Y:S01]  /*1280*/  SHF.L.U32 R207, R207, 0x10, RZ ;  /* 0x00000010cfcf7819 */ /* 0x000fe200000006ff */
[----:B------:R-:W-:Y:S01]  /*1290*/  FADD.FTZ R200, R200, -UR5 ;  /* 0x80000005c8c87e21 */ /* 0x000fe20008010000 */
[----:B------:R-:W-:Y:S01]  /*12a0*/  FADD.FTZ R17, R191, R17 ;  /* 0x00000011bf117221 */ /* 0x000fe20000010000 */
[----:B------:R-:W-:Y:S01]  /*12b0*/  FFMA.FTZ R144, R190, R191, R144 ;  /* 0x000000bfbe907223 */ /* 0x000fe20000010090 */
[----:B------:R-:W-:Y:S01]  /*12c0*/  FADD.FTZ R205, R205, -UR5 ;  /* 0x80000005cdcd7e21 */ /* 0x000fe20008010000 */
[----:B------:R-:W-:Y:S01]  /*12d0*/  FMUL.FTZ R201, R201, UR10 ;  /* 0x0000000ac9c97c20 */ /* 0x000fe20008410000 */
[----:B------:R-:W-:Y:S01]  /*12e0*/  FFMA.FTZ R126, R189, R186, R126 ;  /* 0x000000babd7e7223 */ /* 0x000fe2000001007e */
[-C--:B------:R-:W-:Y:S01]  /*12f0*/  FMUL.FTZ R191, R70, R113.reuse ;  /* 0x0000007146bf7220 */ /* 0x080fe20000410000 */
[----:B------:R-:W-:Y:S01]  /*1300*/  FADD.FTZ R132, R202, R127 ;  /* 0x0000007fca847221 */ /* 0x000fe20000010000 */
[C---:B------:R-:W-:Y:S01]  /*1310*/  PRMT R208, R114.reuse, 0x7632, R208 ;  /* 0x0000763272d07816 */ /* 0x040fe200000000d0 */
[----:B------:R-:W-:Y:S01]  /*1320*/  FADD.FTZ R151, R113, R151 ;  /* 0x0000009771977221 */ /* 0x000fe20000010000 */
[----:B------:R-:W-:Y:S01]  /*1330*/  SHF.L.U32 R114, R114, 0x10, RZ ;  /* 0x0000001072727819 */ /* 0x000fe200000006ff */
[----:B------:R-:W-:Y:S01]  /*1340*/  FFMA.FTZ R35, R111, R113, R35 ;  /* 0x000000716f237223 */ /* 0x000fe20000010023 */
[----:B------:R-:W-:Y:S01]  /*1350*/  FMUL.FTZ R203, R200, UR10 ;  /* 0x0000000ac8cb7c20 */ /* 0x000fe20008410000 */
[----:B------:R-:W-:Y:S01]  /*1360*/  FMUL.FTZ R187, R187, UR10 ;  /* 0x0000000abbbb7c20 */ /* 0x000fe20008410000 */
[----:B------:R-:W-:Y:S01]  /*1370*/  FMUL.FTZ R113, R205, UR10 ;  /* 0x0000000acd717c20 */ /* 0x000fe20008410000 */
[----:B------:R-:W-:Y:S01]  /*1380*/  FADD.FTZ R152, R207, R152 ;  /* 0x00000098cf987221 */ /* 0x000fe20000010000 */
[-C--:B------:R-:W-:Y:S01]  /*1390*/  FFMA.FTZ R34, R201, R207.reuse, R34 ;  /* 0x000000cfc9227223 */ /* 0x080fe20000010022 */
[----:B------:R-:W-:Y:S01]  /*13a0*/  FMUL.FTZ R200, R71, R207 ;  /* 0x000000cf47c87220 */ /* 0x000fe20000410000 */
[----:B------:R-:W-:Y:S01]  /*13b0*/  FFMA.FTZ R126, R133, R197, R126 ;  /* 0x000000c5857e7223 */ /* 0x000fe2000001007e */
[----:B------:R-:W1:Y:S01]  /*13c0*/  @P0 LDC.64 R100, c[0x0][0x438] ;  /* 0x00010e00ff640b82 */ /* 0x000e620000000a00 */
[----:B------:R-:W-:Y:S01]  /*13d0*/  FADD.FTZ R207, R191, R132 ;  /* 0x00000084bfcf7221 */ /* 0x000fe20000010000 */
[----:B------:R-:W-:Y:S01]  /*13e0*/  SHF.L.U32 R208, R208, 0x10, RZ ;  /* 0x00000010d0d07819 */ /* 0x000fe200000006ff */
[----:B------:R-:W-:Y:S01]  /*13f0*/  FADD.FTZ R153, R114, R153 ;  /* 0x0000009972997221 */ /* 0x000fe20000010000 */
[----:B------:R-:W-:Y:S01]  /*1400*/  FFMA.FTZ R33, R113, R114, R33 ;  /* 0x0000007271217223 */ /* 0x000fe20000010021 */
[----:B------:R-:W-:Y:S01]  /*1410*/  FFMA.FTZ R127, R187, R184, R126 ;  /* 0x000000b8bb7f7223 */ /* 0x000fe2000001007e */
[----:B------:R-:W-:Y:S01]  /*1420*/  FMUL.FTZ R114, R64, R114 ;  /* 0x0000007240727220 */ /* 0x000fe20000410000 */
[----:B------:R-:W-:Y:S01]  /*1430*/  FADD.FTZ R207, R200, R207 ;  /* 0x000000cfc8cf7221 */ /* 0x000fe20000010000 */
[----:B------:R-:W-:Y:S01]  /*1440*/  PRMT R209, R115, 0x7632, R209 ;  /* 0x0000763273d17816 */ /* 0x000fe200000000d1 */
[----:B------:R-:W-:Y:S01]  /*1450*/  FMUL.FTZ R185, R185, UR10 ;  /* 0x0000000ab9b97c20 */ /* 0x000fe20008410000 */
[----:B------:R-:W-:Y:S01]  /*1460*/  SHF.L.U32 R205, R210, 0x10, RZ ;  /* 0x00000010d2cd7819 */ /* 0x000fe200000006ff */
[----:B------:R-:W-:Y:S01]  /*1470*/  FADD.FTZ R146, R196, R146 ;  /* 0x00000092c4927221 */ /* 0x000fe20000010000 */
[----:B------:R-:W-:Y:S01]  /*1480*/  SHF.L.U32 R115, R115, 0x10, RZ ;  /* 0x0000001073737819 */ /* 0x000fe200000006ff */
[----:B------:R-:W-:Y:S01]  /*1490*/  FFMA.FTZ R140, R187, R196, R140 ;  /* 0x000000c4bb8c7223 */ /* 0x000fe2000001008c */
[----:B------:R-:W-:Y:S01]  /*14a0*/  SHF.L.U32 R204, R204, 0x10, RZ ;  /* 0x00000010cccc7819 */ /* 0x000fe200000006ff */
[----:B------:R-:W-:Y:S01]  /*14b0*/  FMUL.FTZ R192, R192, UR10 ;  /* 0x0000000ac0c07c20 */ /* 0x000fe20008410000 */
[----:B------:R-:W-:Y:S01]  /*14c0*/  FFMA.FTZ R126, R134, R199, R127 ;  /* 0x000000c7867e7223 */ /* 0x000fe2000001007f */
[----:B0-----:R-:W-:-:S04]  /*14d0*/  @P0 IMAD.WIDE.U32 R104, R181, 0x10, R104 ;  /* 0x00000010b5680825 */ /* 0x001fc800078e0068 */
[----:B------:R-:W-:Y:S01]  /*14e0*/  FMUL.FTZ R196, R65, R208 ;  /* 0x000000d041c47220 */ /* 0x000fe20000410000 */
[----:B------:R-:W-:Y:S01]  /*14f0*/  FADD.FTZ R207, R114, R207 ;  /* 0x000000cf72cf7221 */ /* 0x000fe20000010000 */
[----:B------:R-:W0:Y:S01]  /*1500*/  @P0 LDC.64 R102, c[0x0][0x438] ;  /* 0x00010e00ff660b82 */ /* 0x000e220000000a00 */
[----:B------:R-:W-:Y:S01]  /*1510*/  FADD.FTZ R148, R198, R148 ;  /* 0x00000094c6947221 */ /* 0x000fe20000010000 */
[----:B------:R-:W-:Y:S01]  /*1520*/  FFMA.FTZ R38, R185, R198, R38 ;  /* 0x000000c6b9267223 */ /* 0x000fe20000010026 */
[----:B------:R-:W-:Y:S01]  /*1530*/  FADD.FTZ R127, R205, -UR5 ;  /* 0x80000005cd7f7e21 */ /* 0x000fe20008010000 */
[----:B------:R-:W-:Y:S01]  /*1540*/  SHF.L.U32 R209, R209, 0x10, RZ ;  /* 0x00000010d1d17819 */ /* 0x000fe200000006ff */
[----:B------:R-:W-:Y:S01]  /*1550*/  FADD.FTZ R155, R115, R155 ;  /* 0x0000009b739b7221 */ /* 0x000fe20000010000 */
[----:B------:R-:W-:Y:S01]  /*1560*/  FFMA.FTZ R31, R192, R115, R31 ;  /* 0x00000073c01f7223 */ /* 0x000fe2000001001f */
[----:B------:R-:W-:Y:S01]  /*1570*/  FADD.FTZ R211, R211, -UR5 ;  /* 0x80000005d3d37e21 */ /* 0x000fe20008010000 */
[----:B------:R-:W-:Y:S01]  /*1580*/  FADD.FTZ R198, R204, -UR5 ;  /* 0x80000005ccc67e21 */ /* 0x000fe20008010000 */
[----:B------:R-:W-:Y:S01]  /*1590*/  FFMA.FTZ R205, R185, R135, R126 ;  /* 0x00000087b9cd7223 */ /* 0x000fe2000001007e */
[----:B------:R-:W-:Y:S01]  /*15a0*/  FMUL.FTZ R115, R66, R115 ;  /* 0x0000007342737220 */ /* 0x000fe20000410000 */
[----:B------:R-:W-:Y:S01]  /*15b0*/  FADD.FTZ R204, R196, R207 ;  /* 0x000000cfc4cc7221 */ /* 0x000fe20000010000 */
[C---:B------:R-:W-:Y:S01]  /*15c0*/  PRMT R214, R120.reuse, 0x7632, R214 ;  /* 0x0000763278d67816 */ /* 0x040fe200000000d6 */
[----:B------:R2:W5:Y:S01]  /*15d0*/  @P0 LDG.E.128 R88, desc[UR18][R104.64] ;  /* 0x0000001268580981 */ /* 0x000562000c1e1d00 */
[----:B------:R-:W-:Y:S01]  /*15e0*/  SHF.L.U32 R120, R120, 0x10, RZ ;  /* 0x0000001078787819 */ /* 0x000fe200000006ff */
[----:B------:R-:W-:Y:S01]  /*15f0*/  FFMA.FTZ R126, R110, R112, R205 ;  /* 0x000000706e7e7223 */ /* 0x000fe200000100cd */
[----:B------:R-:W-:Y:S01]  /*1600*/  FMUL.FTZ R132, R67, R209 ;  /* 0x000000d143847220 */ /* 0x000fe20000410000 */
[----:B------:R-:W-:Y:S01]  /*1610*/  FADD.FTZ R205, R115, R204 ;  /* 0x000000cc73cd7221 */ /* 0x000fe20000010000 */
[----:B------:R-:W-:-:S02]  /*1620*/  SHF.L.U32 R214, R214, 0x10, RZ ;  /* 0x00000010d6d67819 */ /* 0x000fc400000006ff */
[----:B--2---:R-:W-:Y:S01]  /*1630*/  SHF.L.U32 R105, R116, 0x10, RZ ;  /* 0x0000001074697819 */ /* 0x004fe200000006ff */
[----:B------:R-:W-:Y:S01]  /*1640*/  FMUL.FTZ R116, R211, UR10 ;  /* 0x0000000ad3747c20 */ /* 0x000fe20008410000 */
[----:B------:R-:W-:Y:S01]  /*1650*/  FADD.FTZ R157, R120, R157 ;  /* 0x0000009d789d7221 */ /* 0x000fe20000010000 */
[----:B------:R-:W-:Y:S01]  /*1660*/  FFMA.FTZ R204, R203, R202, R126 ;  /* 0x000000cacbcc7223 */ /* 0x000fe2000001007e */
[----:B------:R-:W-:Y:S01]  /*1670*/  FADD.FTZ R205, R132, R205 ;  /* 0x000000cd84cd7221 */ /* 0x000fe20000010000 */
[-C--:B------:R-:W-:Y:S01]  /*1680*/  FFMA.FTZ R29, R116, R120.reuse, R29 ;  /* 0x00000078741d7223 */ /* 0x080fe2000001001d */
[----:B------:R-:W-:Y:S01]  /*1690*/  FMUL.FTZ R120, R60, R120 ;  /* 0x000000783c787220 */ /* 0x000fe20000410000 */
[C---:B------:R-:W-:Y:S01]  /*16a0*/  PRMT R215, R121.reuse, 0x7632, R215 ;  /* 0x0000763279d77816 */ /* 0x040fe200000000d7 */
[----:B------:R-:W-:Y:S01]  /*16b0*/  FADD.FTZ R194, R194, -UR5 ;  /* 0x80000005c2c27e21 */ /* 0x000fe20008010000 */
[----:B------:R-:W-:Y:S01]  /*16c0*/  SHF.L.U32 R213, R118, 0x10, RZ ;  /* 0x0000001076d57819 */ /* 0x000fe200000006ff */
[----:B------:R-:W-:Y:S01]  /*16d0*/  FMUL.FTZ R198, R198, UR10 ;  /* 0x0000000ac6c67c20 */ /* 0x000fe20008410000 */
[----:B------:R-:W-:Y:S01]  /*16e0*/  SHF.L.U32 R121, R121, 0x10, RZ ;  /* 0x0000001079797819 */ /* 0x000fe200000006ff */
[----:B------:R-:W-:Y:S01]  /*16f0*/  FFMA.FTZ R204, R111, R191, R204 ;  /* 0x000000bf6fcc7223 */ /* 0x000fe200000100cc */
[----:B-1----:R-:W-:-:S04]  /*1700*/  @P0 IMAD.WIDE.U32 R100, R183, 0x10, R100 ;  /* 0x00000010b7640825 */ /* 0x002fc800078e0064 */
[----:B------:R-:W-:Y:S01]  /*1710*/  FMUL.FTZ R126, R61, R214 ;  /* 0x000000d63d7e7220 */ /* 0x000fe20000410000 */
[----:B------:R-:W-:Y:S01]  /*1720*/  FADD.FTZ R205, R120, R205 ;  /* 0x000000cd78cd7221 */ /* 0x000fe20000010000 */
[----:B------:R-:W-:Y:S01]  /*1730*/  PRMT R118, R119, 0x7632, R118 ;  /* 0x0000763277767816 */ /* 0x000fe20000000076 */
[----:B------:R-:W-:Y:S01]  /*1740*/  FADD.FTZ R150, R206, R150 ;  /* 0x00000096ce967221 */ /* 0x000fe20000010000 */
[----:B------:R-:W-:Y:S01]  /*1750*/  FFMA.FTZ R36, R203, R206, R36 ;  /* 0x000000cecb247223 */ /* 0x000fe20000010024 */
[----:B------:R-:W-:Y:S01]  /*1760*/  FMUL.FTZ R194, R194, UR10 ;  /* 0x0000000ac2c27c20 */ /* 0x000fe20008410000 */
[----:B------:R-:W-:Y:S01]  /*1770*/  FADD.FTZ R213, R213, -UR5 ;  /* 0x80000005d5d57e21 */ /* 0x000fe20008010000 */
[----:B------:R-:W-:Y:S01]  /*1780*/  SHF.L.U32 R215, R215, 0x10, RZ ;  /* 0x00000010d7d77819 */ /* 0x000fe200000006ff */
[----:B------:R-:W-:Y:S01]  /*1790*/  FADD.FTZ R159, R121, R159 ;  /* 0x0000009f799f7221 */ /* 0x000fe20000010000 */
[-C--:B------:R-:W-:Y:S01]  /*17a0*/  FFMA.FTZ R27, R117, R121.reuse, R27 ;  /* 0x00000079751b7223 */ /* 0x080fe2000001001b */
[----:B------:R-:W-:Y:S01]  /*17b0*/  FADD.FTZ R154, R208, R154 ;  /* 0x0000009ad09a7221 */ /* 0x000fe20000010000 */
[----:B------:R-:W-:Y:S01]  /*17c0*/  FFMA.FTZ R32, R198, R208, R32 ;  /* 0x000000d0c6207223 */ /* 0x000fe20000010020 */
[----:B------:R-:W-:Y:S01]  /*17d0*/  FFMA.FTZ R206, R201, R200, R204 ;  /* 0x000000c8c9ce7223 */ /* 0x000fe200000100cc */
[----:B------:R-:W-:Y:S01]  /*17e0*/  FMUL.FTZ R121, R62, R121 ;  /* 0x000000793e797220 */ /* 0x000fe20000410000 */
[----:B------:R-:W-:Y:S01]  /*17f0*/  FADD.FTZ R208, R126, R205 ;  /* 0x000000cd7ed07221 */ /* 0x000fe20000010000 */
[C---:B------:R-:W-:Y:S01]  /*1800*/  PRMT R216, R122.reuse, 0x7632, R216 ;  /* 0x000076327ad87816 */ /* 0x040fe200000000d8 */
[----:B------:R1:W5:Y:S01]  /*1810*/  @P0 LDG.E.128 R84, desc[UR18][R100.64] ;  /* 0x0000001264540981 */ /* 0x000362000c1e1d00 */
[----:B------:R-:W-:Y:S01]  /*1820*/  SHF.L.U32 R119, R119, 0x10, RZ ;  /* 0x0000001077777819 */ /* 0x000fe200000006ff */
[----:B------:R-:W-:Y:S01]  /*1830*/  FADD.FTZ R156, R209, R156 ;  /* 0x0000009cd19c7221 */ /* 0x000fe20000010000 */
[----:B------:R-:W-:Y:S01]  /*1840*/  SHF.L.U32 R122, R122, 0x10, RZ ;  /* 0x000000107a7a7819 */ /* 0x000fe200000006ff */
[----:B------:R-:W-:Y:S01]  /*1850*/  FFMA.FTZ R30, R194, R209, R30 ;  /* 0x000000d1c21e7223 */ /* 0x000fe2000001001e */
[----:B------:R-:W-:Y:S01]  /*1860*/  SHF.L.U32 R210, R118, 0x10, RZ ;  /* 0x0000001076d27819 */ /* 0x000fe200000006ff */
[----:B------:R-:W-:Y:S01]  /*1870*/  FMUL.FTZ R118, R213, UR10 ;  /* 0x0000000ad5767c20 */ /* 0x000fe20008410000 */
[----:B------:R-:W-:Y:S01]  /*1880*/  FFMA.FTZ R209, R113, R114, R206 ;  /* 0x0000007271d17223 */ /* 0x000fe200000100ce */
[----:B------:R-:W-:Y:S01]  /*1890*/  FMUL.FTZ R204, R63, R215 ;  /* 0x000000d73fcc7220 */ /* 0x000fe20000410000 */
[----:B-1----:R-:W-:Y:S01]  /*18a0*/  PRMT R101, R137, 0x7632, R101 ;  /* 0x0000763289657816 */ /* 0x002fe20000000065 */
[----:B------:R-:W-:Y:S01]  /*18b0*/  FADD.FTZ R213, R121, R208 ;  /* 0x000000d079d57221 */ /* 0x000fe20000010000 */
[----:B0-----:R-:W-:Y:S01]  /*18c0*/  @P0 IMAD.WIDE.U32 R102, R182, 0x10, R102 ;  /* 0x00000010b6660825 */ /* 0x001fe200078e0066 */
[----:B------:R-:W-:-:S03]  /*18d0*/  PRMT R100, R136, 0x7632, R100 ;  /* 0x0000763288647816 */ /* 0x000fc60000000064 */
[----:B------:R-:W-:Y:S01]  /*18e0*/  FADD.FTZ R119, R119, -UR5 ;  /* 0x8000000577777e21 */ /* 0x000fe20008010000 */
[----:B------:R-:W-:Y:S01]  /*18f0*/  SHF.L.U32 R206, R101, 0x10, RZ ;  /* 0x0000001065ce7819 */ /* 0x000fe200000006ff */
[----:B------:R-:W-:Y:S01]  /*1900*/  FADD.FTZ R161, R122, R161 ;  /* 0x000000a17aa17221 */ /* 0x000fe20000010000 */
[----:B------:R-:W-:Y:S01]  /*1910*/  SHF.L.U32 R216, R216, 0x10, RZ ;  /* 0x00000010d8d87819 */ /* 0x000fe200000006ff */
[----:B------:R-:W-:Y:S01]  /*1920*/  FFMA.FTZ R25, R118, R122, R25 ;  /* 0x0000007a76197223 */ /* 0x000fe20000010019 */
[----:B------:R-:W-:Y:S01]  /*1930*/  FFMA.FTZ R101, R198, R196, R209 ;  /* 0x000000c4c6657223 */ /* 0x000fe200000100d1 */
[----:B------:R-:W-:Y:S01]  /*1940*/  FMUL.FTZ R122, R56, R122 ;  /* 0x0000007a387a7220 */ /* 0x000fe20000410000 */
[----:B------:R-:W-:Y:S01]  /*1950*/  FADD.FTZ R213, R204, R213 ;  /* 0x000000d5ccd57221 */ /* 0x000fe20000010000 */
[C---:B------:R-:W-:Y:S01]  /*1960*/  PRMT R225, R123.reuse, 0x7632, R225 ;  /* 0x000076327be17816 */ /* 0x040fe200000000e1 */
[----:B------:R0:W5:Y:S01]  /*1970*/  @P0 LDG.E.128 R80, desc[UR18][R102.64] ;  /* 0x0000001266500981 */ /* 0x000162000c1e1d00 */
[----:B------:R-:W-:Y:S01]  /*1980*/  SHF.L.U32 R123, R123, 0x10, RZ ;  /* 0x000000107b7b7819 */ /* 0x000fe200000006ff */
[----:B------:R-:W-:Y:S01]  /*1990*/  FMUL.FTZ R119, R119, UR10 ;  /* 0x0000000a77777c20 */ /* 0x000fe20008410000 */
[----:B------:R-:W-:Y:S01]  /*19a0*/  SHF.L.U32 R205, R100, 0x10, RZ ;  /* 0x0000001064cd7819 */ /* 0x000fe200000006ff */
[----:B------:R-:W-:Y:S01]  /*19b0*/  FFMA.FTZ R101, R192, R115, R101 ;  /* 0x00000073c0657223 */ /* 0x000fe20000010065 */
[----:B------:R-:W-:Y:S01]  /*19c0*/  FMUL.FTZ R209, R57, R216 ;  /* 0x000000d839d17220 */ /* 0x000fe20000410000 */
[----:B------:R-:W-:Y:S01]  /*19d0*/  FADD.FTZ R100, R122, R213 ;  /* 0x000000d57a647221 */ /* 0x000fe20000010000 */
[----:B0-----:R-:W-:Y:S01]  /*19e0*/  PRMT R102, R138, 0x7632, R102 ;  /* 0x000076328a667816 */ /* 0x001fe20000000066 */
[----:B------:R-:W-:Y:S01]  /*19f0*/  FADD.FTZ R163, R123, R163 ;  /* 0x000000a37ba37221 */ /* 0x000fe20000010000 */
[----:B------:R-:W-:Y:S01]  /*1a00*/  SHF.L.U32 R104, R225, 0x10, RZ ;  /* 0x00000010e1687819 */ /* 0x000fe200000006ff */
[-C--:B------:R-:W-:Y:S01]  /*1a10*/  FFMA.FTZ R23, R119, R123.reuse, R23 ;  /* 0x0000007b77177223 */ /* 0x080fe20000010017 */
[----:B------:R-:W-:Y:S01]  /*1a20*/  SHF.L.U32 R207, R102, 0x10, RZ ;  /* 0x0000001066cf7819 */ /* 0x000fe200000006ff */
[----:B------:R-:W-:Y:S01]  /*1a30*/  FFMA.FTZ R101, R194, R132, R101 ;  /* 0x00000084c2657223 */ /* 0x000fe20000010065 */
[----:B------:R-:W-:Y:S01]  /*1a40*/  FMUL.FTZ R123, R58, R123 ;  /* 0x0000007b3a7b7220 */ /* 0x000fe20000410000 */
[----:B------:R-:W-:Y:S01]  /*1a50*/  FADD.FTZ R102, R209, R100 ;  /* 0x00000064d1667221 */ /* 0x000fe20000010000 */
[----:B------:R-:W-:Y:S01]  /*1a60*/  PRMT R223, R125, 0x7632, R223 ;  /* 0x000076327ddf7816 */ /* 0x000fe200000000df */
[----:B------:R-:W-:Y:S01]  /*1a70*/  FMUL.FTZ R127, R127, UR10 ;  /* 0x0000000a7f7f7c20 */ /* 0x000fe20008410000 */
[----:B------:R-:W-:Y:S01]  /*1a80*/  PRMT R125, R128, 0x7632, R125 ;  /* 0x00007632807d7816 */ /* 0x000fe2000000007d */
[----:B------:R-:W-:Y:S01]  /*1a90*/  FADD.FTZ R225, R210, -UR5 ;  /* 0x80000005d2e17e21 */ /* 0x000fe20008010000 */
[----:B------:R-:W-:Y:S01]  /*1aa0*/  SHF.L.U32 R128, R128, 0x10, RZ ;  /* 0x0000001080807819 */ /* 0x000fe200000006ff */
[----:B------:R-:W-:Y:S01]  /*1ab0*/  FFMA.FTZ R100, R116, R120, R101 ;  /* 0x0000007874647223 */ /* 0x000fe20000010065 */
[----:B------:R-:W-:Y:S01]  /*1ac0*/  FMUL.FTZ R210, R59, R104 ;  /* 0x000000683bd27220 */ /* 0x000fe20000410000 */
[----:B------:R-:W-:Y:S01]  /*1ad0*/  FADD.FTZ R101, R123, R102 ;  /* 0x000000667b657221 */ /* 0x000fe20000010000 */
[----:B------:R-:W-:Y:S01]  /*1ae0*/  PRMT R103, R139, 0x7632, R103 ;  /* 0x000076328b677816 */ /* 0x000fe20000000067 */
[----:B------:R-:W-:Y:S01]  /*1af0*/  FADD.FTZ R105, R105, -UR5 ;  /* 0x8000000569697e21 */ /* 0x000fe20008010000 */
[----:B------:R-:W-:Y:S01]  /*1b00*/  SHF.L.U32 R231, R124, 0x10, RZ ;  /* 0x000000107ce77819 */ /* 0x000fe200000006ff */
[----:B------:R-:W-:Y:S01]  /*1b10*/  FFMA.FTZ R100, R127, R126, R100 ;  /* 0x0000007e7f647223 */ /* 0x000fe20000010064 */
[----:B------:R-:W-:Y:S01]  /*1b20*/  SHF.L.U32 R125, R125, 0x10, RZ ;  /* 0x000000107d7d7819 */ /* 0x000fe200000006ff */
[----:B------:R-:W-:Y:S01]  /*1b30*/  FMUL.FTZ R124, R52, R128 ;  /* 0x00000080347c7220 */ /* 0x000fe20000410000 */
[----:B------:R-:W-:Y:S01]  /*1b40*/  FADD.FTZ R101, R210, R101 ;  /* 0x00000065d2657221 */ /* 0x000fe20000010000 */
[C---:B------:R-:W-:Y:S01]  /*1b50*/  PRMT R217, R129.reuse, 0x7632, R217 ;  /* 0x0000763281d97816 */ /* 0x040fe200000000d9 */
[----:B------:R-:W-:Y:S01]  /*1b60*/  FADD.FTZ R158, R214, R158 ;  /* 0x0000009ed69e7221 */ /* 0x000fe20000010000 */
[----:B------:R-:W-:Y:S01]  /*1b70*/  SHF.L.U32 R129, R129, 0x10, RZ ;  /* 0x0000001081817819 */ /* 0x000fe200000006ff */
[----:B------:R-:W-:Y:S01]  /*1b80*/  FFMA.FTZ R28, R127, R214, R28 ;  /* 0x000000d67f1c7223 */ /* 0x000fe2000001001c */
[----:B------:R-:W-:Y:S01]  /*1b90*/  SHF.L.U32 R208, R103, 0x10, RZ ;  /* 0x0000001067d07819 */ /* 0x000fe200000006ff */
[----:B------:R-:W-:Y:S01]  /*1ba0*/  FMUL.FTZ R213, R105, UR10 ;  /* 0x0000000a69d57c20 */ /* 0x000fe20008410000 */
[----:B------:R-:W-:Y:S01]  /*1bb0*/  FFMA.FTZ R100, R117, R121, R100 ;  /* 0x0000007975647223 */ /* 0x000fe20000010064 */
[----:B------:R-:W-:Y:S01]  /*1bc0*/  FADD.FTZ R103, R124, R101 ;  /* 0x000000657c677221 */ /* 0x000fe20000010000 */
[----:B------:R-:W-:Y:S01]  /*1bd0*/  FMUL.FTZ R214, R53, R125 ;  /* 0x0000007d35d67220 */ /* 0x000fe20000410000 */
[----:B------:R-:W-:Y:S01]  /*1be0*/  FADD.FTZ R211, R224, -UR5 ;  /* 0x80000005e0d37e21 */ /* 0x000fe20008010000 */
[----:B------:R-:W-:Y:S01]  /*1bf0*/  SHF.L.U32 R223, R223, 0x10, RZ ;  /* 0x00000010dfdf7819 */ /* 0x000fe200000006ff */
[----:B------:R-:W-:Y:S01]  /*1c00*/  FADD.FTZ R107, R107, -UR5 ;  /* 0x800000056b6b7e21 */ /* 0x000fe20008010000 */
[----:B------:R-:W-:Y:S01]  /*1c10*/  SHF.L.U32 R224, R221, 0x10, RZ ;  /* 0x00000010dde07819 */ /* 0x000fe200000006ff */
[----:B------:R-:W-:Y:S01]  /*1c20*/  FFMA.FTZ R101, R213, R204, R100 ;  /* 0x000000ccd5657223 */ /* 0x000fe20000010064 */
[----:B------:R-:W-:Y:S01]  /*1c30*/  SHF.L.U32 R217, R217, 0x10, RZ ;  /* 0x00000010d9d97819 */ /* 0x000fe200000006ff */
[----:B------:R-:W-:Y:S01]  /*1c40*/  FADD.FTZ R100, R103, R214 ;  /* 0x000000d667647221 */ /* 0x000fe20000010000 */
[----:B------:R-:W-:Y:S01]  /*1c50*/  FMUL.FTZ R221, R54, R129 ;  /* 0x0000008136dd7220 */ /* 0x000fe20000410000 */
[----:B------:R-:W-:Y:S01]  /*1c60*/  SHF.L.U32 R106, R220, 0x10, RZ ;  /* 0x00000010dc6a7819 */ /* 0x000fe200000006ff */
[----:B------:R-:W-:Y:S01]  /*1c70*/  FMUL.FTZ R220, R222, UR10 ;  /* 0x0000000adedc7c20 */ /* 0x000fe20008410000 */
[C---:B------:R-:W-:Y:S01]  /*1c80*/  PRMT R218, R130.reuse, 0x7632, R218 ;  /* 0x0000763282da7816 */ /* 0x040fe200000000da */
        /* <DEDUP_REMOVED lines=9> */
[----:B------:R-:W-:Y:S01]  /*1d20*/  FFMA.FTZ R100, R222, R209, R101 ;  /* 0x000000d1de647223 */ /* 0x000fe20000010065 */
[----:B------:R-:W-:Y:S01]  /*1d30*/  FADD.FTZ R101, R102, R223 ;  /* 0x000000df66657221 */ /* 0x000fe20000010000 */
[----:B------:R-:W-:Y:S01]  /*1d40*/  FMUL.FTZ R224, R48, R130 ;  /* 0x0000008230e07220 */ /* 0x000fe20000410000 */
[C---:B------:R-:W-:Y:S01]  /*1d50*/  PRMT R219, R131.reuse, 0x7632, R219 ;  /* 0x0000763283db7816 */ /* 0x040fe200000000db */
[----:B------:R-:W-:Y:S01]  /*1d60*/  FADD.FTZ R229, R226, -UR5 ;  /* 0x80000005e2e57e21 */ /* 0x000fe20008010000 */
[----:B------:R-:W-:Y:S01]  /*1d70*/  SHF.L.U32 R131, R131, 0x10, RZ ;  /* 0x0000001083837819 */ /* 0x000fe200000006ff */
[----:B------:R-:W-:Y:S01]  /*1d80*/  FMUL.FTZ R225, R225, UR10 ;  /* 0x0000000ae1e17c20 */ /* 0x000fe20008410000 */
[----:B------:R-:W-:Y:S01]  /*1d90*/  FFMA.FTZ R100, R119, R123, R100 ;  /* 0x0000007b77647223 */ /* 0x000fe20000010064 */
[----:B------:R-:W-:Y:S01]  /*1da0*/  FADD.FTZ R101, R101, R224 ;  /* 0x000000e065657221 */ /* 0x000fe20000010000 */
[----:B------:R-:W-:Y:S01]  /*1db0*/  FMUL.FTZ R226, R49, R218 ;  /* 0x000000da31e27220 */ /* 0x000fe20000410000 */
[----:B------:R-:W-:Y:S01]  /*1dc0*/  FADD.FTZ R241, R227, -UR5 ;  /* 0x80000005e3f17e21 */ /* 0x000fe20008010000 */
[----:B------:R-:W-:Y:S01]  /*1dd0*/  SHF.L.U32 R219, R219, 0x10, RZ ;  /* 0x00000010dbdb7819 */ /* 0x000fe200000006ff */
[----:B------:R-:W-:Y:S01]  /*1de0*/  FMUL.FTZ R211, R211, UR10 ;  /* 0x0000000ad3d37c20 */ /* 0x000fe20008410000 */
[----:B------:R-:W-:Y:S01]  /*1df0*/  FMUL.FTZ R227, R228, UR10 ;  /* 0x0000000ae4e37c20 */ /* 0x000fe20008410000 */
[----:B------:R-:W-:Y:S01]  /*1e00*/  FFMA.FTZ R100, R225, R210, R100 ;  /* 0x000000d2e1647223 */ /* 0x000fe20000010064 */
[----:B------:R-:W-:Y:S01]  /*1e10*/  FADD.FTZ R101, R101, R226 ;  /* 0x000000e265657221 */ /* 0x000fe20000010000 */
[----:B------:R-:W-:Y:S01]  /*1e20*/  FMUL.FTZ R228, R50, R131 ;  /* 0x0000008332e47220 */ /* 0x000fe20000410000 */
[----:B------:R-:W-:Y:S01]  /*1e30*/  SHF.L.U32 R136, R136, 0x10, RZ ;  /* 0x0000001088887819 */ /* 0x000fe200000006ff */
[----:B------:R-:W-:Y:S01]  /*1e40*/  FMUL.FTZ R229, R229, UR10 ;  /* 0x0000000ae5e57c20 */ /* 0x000fe20008410000 */
[----:B------:R-:W-:Y:S01]  /*1e50*/  FFMA.FTZ R100, R211, R124, R100 ;  /* 0x0000007cd3647223 */ /* 0x000fe20000010064 */
[----:B------:R-:W-:Y:S01]  /*1e60*/  FADD.FTZ R103, R101, R228 ;  /* 0x000000e465677221 */ /* 0x000fe20000010000 */
[----:B------:R-:W-:Y:S01]  /*1e70*/  FMUL.FTZ R230, R51, R219 ;  /* 0x000000db33e67220 */ /* 0x000fe20000410000 */
[----:B------:R-:W-:Y:S01]  /*1e80*/  FMUL.FTZ R212, R212, UR10 ;  /* 0x0000000ad4d47c20 */ /* 0x000fe20008410000 */
[----:B------:R-:W-:Y:S01]  /*1e90*/  FADD.FTZ R239, R231, -UR5 ;  /* 0x80000005e7ef7e21 */ /* 0x000fe20008010000 */
        /* <DEDUP_REMOVED lines=16> */
[----:B------:R-:W-:Y:S01]  /*1fa0*/  FMUL.FTZ R238, R40, R138 ;  /* 0x0000008a28ee7220 */ /* 0x000fe20000410000 */
[----:B------:R-:W-:Y:S02]  /*1fb0*/  FFMA.FTZ R100, R236, R226, R101 ;  /* 0x000000e2ec647223 */ /* 0x000fe40000010065 */
[----:B------:R-:W-:Y:S01]  /*1fc0*/  FADD.FTZ R101, R102, R237 ;  /* 0x000000ed66657221 */ /* 0x000fe20000010000 */
        /* <DEDUP_REMOVED lines=10> */
[----:B------:R-:W-:Y:S01]  /*2070*/  FMUL.FTZ R243, R106, UR10 ;  /* 0x0000000a6af37c20 */ /* 0x000fe20008410000 */
[----:B------:R-:W-:Y:S01]  /*2080*/  FFMA.FTZ R100, R234, R231, R103 ;  /* 0x000000e7ea647223 */ /* 0x000fe20000010067 */
[----:B------:R-:W-:Y:S01]  /*2090*/  SHF.L.U32 R245, R245, 0x10, RZ ;  /* 0x00000010f5f57819 */ /* 0x000fe200000006ff */
[----:B------:R-:W-:Y:S01]  /*20a0*/  FADD.FTZ R101, R101, R242 ;  /* 0x000000f265657221 */ /* 0x000fe20000010000 */
[----:B------:R-:W-:Y:S01]  /*20b0*/  FMUL.FTZ R244, R43, R208 ;  /* 0x000000d02bf47220 */ /* 0x000fe20000410000 */
[----:B------:R-:W-:Y:S01]  /*20c0*/  FFMA.FTZ R102, R243, R233, R100 ;  /* 0x000000e9f3667223 */ /* 0x000fe20000010064 */
[----:B------:R-:W-:Y:S01]  /*20d0*/  FMUL.FTZ R241, R241, UR10 ;  /* 0x0000000af1f17c20 */ /* 0x000fe20008410000 */
[----:B------:R-:W-:Y:S01]  /*20e0*/  FADD.FTZ R245, R245, -UR5 ;  /* 0x80000005f5f57e21 */ /* 0x000fe20008010000 */
[----:B------:R-:W-:Y:S01]  /*20f0*/  FADD.FTZ R100, R101, R244 ;  /* 0x000000f465647221 */ /* 0x000fe20000010000 */
[----:B------:R-:W-:Y:S01]  /*2100*/  SHF.L.U32 R248, R248, 0x10, RZ ;  /* 0x00000010f8f87819 */ /* 0x000fe200000006ff */
[----:B------:R-:W-:Y:S01]  /*2110*/  FADD.FTZ R246, R246, -UR5 ;  /* 0x80000005f6f67e21 */ /* 0x000fe20008010000 */
[----:B------:R-:W-:Y:S01]  /*2120*/  FMUL.FTZ R245, R245, UR10 ;  /* 0x0000000af5f57c20 */ /* 0x000fe20008410000 */
[----:B------:R-:W-:Y:S01]  /*2130*/  FFMA.FTZ R102, R241, R235, R102 ;  /* 0x000000ebf1667223 */ /* 0x000fe20000010066 */
[----:B------:R-:W0:Y:S01]  /*2140*/  SHFL.DOWN PT, R101, R100, 0x10, 0x1f ;  /* 0x0a001f0064657f89 */ /* 0x000e2200000e0000 */
[----:B------:R-:W-:Y:S01]  /*2150*/  FMUL.FTZ R246, R246, UR10 ;  /* 0x0000000af6f67c20 */ /* 0x000fe20008410000 */
[----:B------:R-:W-:Y:S01]  /*2160*/  FADD.FTZ R248, R248, -UR5 ;  /* 0x80000005f8f87e21 */ /* 0x000fe20008010000 */
[----:B------:R-:W-:Y:S01]  /*2170*/  FFMA.FTZ R103, R245, R237, R102 ;  /* 0x000000edf5677223 */ /* 0x000fe20000010066 */
[----:B------:R-:W-:Y:S01]  /*2180*/  FADD.FTZ R105, R247, -UR5 ;  /* 0x80000005f7697e21 */ /* 0x000fe20008010000 */
[----:B------:R-:W-:Y:S01]  /*2190*/  SHF.L.U32 R249, R249, 0x10, RZ ;  /* 0x00000010f9f97819 */ /* 0x000fe200000006ff */
[----:B------:R-:W-:Y:S01]  /*21a0*/  FMUL.FTZ R247, R248, UR10 ;  /* 0x0000000af8f77c20 */ /* 0x000fe20008410000 */
[----:B------:R-:W-:Y:S01]  /*21b0*/  FFMA.FTZ R102, R246, R238, R103 ;  /* 0x000000eef6667223 */ /* 0x000fe20000010067 */
[----:B------:R-:W-:-:S02]  /*21c0*/  FMUL.FTZ R248, R105, UR10 ;  /* 0x0000000a69f87c20 */ /* 0x000fc40008410000 */
        /* <DEDUP_REMOVED lines=16> */
[----:B0-----:R-:W-:-:S05]  /*22d0*/  FADD.FTZ R105, R106, R105 ;  /* 0x000000696a697221 */ /* 0x001fca0000010000 */
[----:B------:R-:W0:Y:S01]  /*22e0*/  SHFL.DOWN PT, R102, R105, 0x2, 0x1f ;  /* 0x08401f0069667f89 */ /* 0x000e2200000e0000 */
[----:B-1----:R-:W-:-:S05]  /*22f0*/  FADD.FTZ R107, R107, R100 ;  /* 0x000000646b6b7221 */ /* 0x002fca0000010000 */
[----:B------:R-:W1:Y:S01]  /*2300*/  SHFL.DOWN PT, R100, R107, 0x1, 0x1f ;  /* 0x08201f006b647f89 */ /* 0x000e6200000e0000 */
[----:B------:R-:W-:Y:S01]  /*2310*/  ISETP.NE.AND P0, PT, R252, RZ, PT ;  /* 0x000000fffc00720c */ /* 0x000fe20003f05270 */
[----:B0-----:R-:W-:-:S05]  /*2320*/  FADD.FTZ R102, R105, R102 ;  /* 0x0000006669667221 */ /* 0x001fca0000010000 */
[----:B------:R-:W0:Y:S01]  /*2330*/  SHFL.DOWN PT, R101, R102, 0x1, 0x1f ;  /* 0x08201f0066657f89 */ /* 0x000e2200000e0000 */
[----:B------:R-:W-:Y:S01]  /*2340*/  UMOV UR7, 0x3f800000 ;  /* 0x3f80000000077882 */ /* 0x000fe20000000000 */
[----:B------:R-:W-:Y:S01]  /*2350*/  @UP0 USHF.L.U32 UR7, UR4, 0x10, URZ ;  /* 0x0000001004070899 */ /* 0x000fe200080006ff */
[----:B------:R-:W-:Y:S01]  /*2360*/  BSSY.RECONVERGENT B0, `(.L_x_3860) ;  /* 0x000000d000007945 */ /* 0x000fe20003800200 */
[----:B-1----:R-:W-:Y:S01]  /*2370*/  FADD.FTZ R100, R107, R100 ;  /* 0x000000646b647221 */ /* 0x002fe20000010000 */
[----:B0-----:R-:W-:Y:S02]  /*2380*/  FADD.FTZ R101, R102, R101 ;  /* 0x0000006566657221 */ /* 0x001fe40000010000 */
        /* <DEDUP_REMOVED lines=10> */
.L_x_3861:
[----:B------:R-:W-:Y:S05]  /*2430*/  BSYNC.RECONVERGENT B0 ;  /* 0x0000000000007941 */ /* 0x000fea0003800200 */
.L_x_3860:
[----:B------:R-:W1:Y:S08]  /*2440*/  S2UR UR5, SR_CgaCtaId ;  /* 0x00000000000579c3 */ /* 0x000e700000008800 */
[----:B------:R-:W-:Y:S01]  /*2450*/  BAR.SYNC.DEFER_BLOCKING 0x0 ;  /* 0x0000000000007b1d */ /* 0x000fe20000010000 */
[----:B------:R-:W-:Y:S01]  /*2460*/  FADD.FTZ R164, R104, R164 ;  /* 0x000000a468a47221 */ /* 0x000fe20000010000 */
[----:B------:R-:W-:Y:S01]  /*2470*/  FFMA.FTZ R22, R225, R104, R22 ;  /* 0x00000068e1167223 */ /* 0x000fe20000010016 */
[----:B------:R-:W-:Y:S01]  /*2480*/  FADD.FTZ R165, R128, R165 ;  /* 0x000000a580a57221 */ /* 0x000fe20000010000 */
[----:B------:R-:W-:Y:S01]  /*2490*/  FFMA.FTZ R21, R211, R128, R21 ;  /* 0x00000080d3157223 */ /* 0x000fe20000010015 */
[----:B------:R-:W-:Y:S01]  /*24a0*/  UISETP.NE.U32.AND UP1, UPT, UR22, URZ, UPT ;  /* 0x000000ff1600728c */ /* 0x000fe2000bf25070 */
[----:B------:R-:W-:Y:S01]  /*24b0*/  FADD.FTZ R160, R215, R160 ;  /* 0x000000a0d7a07221 */ /* 0x000fe20000010000 */
[----:B------:R-:W-:Y:S01]  /*24c0*/  UMOV UR4, 0x400 ;  /* 0x0000040000047882 */ /* 0x000fe20000000000 */
[----:B------:R-:W-:Y:S01]  /*24d0*/  FFMA.FTZ R26, R213, R215, R26 ;  /* 0x000000d7d51a7223 */ /* 0x000fe2000001001a */
        /* <DEDUP_REMOVED lines=98> */
[----:B------:R-:W0:Y:S01]  /*2b00*/  LDC.64 R100, c[0x0][0x468] ;  /* 0x00011a00ff647b82 */ /* 0x000e220000000a00 */
        /* <DEDUP_REMOVED lines=23> */
[----:B0-----:R-:W-:-:S04]  /*2c80*/  IMAD.WIDE.U32 R124, R181, 0x10, R100 ;  /* 0x00000010b57c7825 */ /* 0x001fc800078e0064 */
[----:B------:R-:W-:Y:S01]  /*2c90*/  FADD.FTZ R110, R191, -R110 ;  /* 0x8000006ebf6e7221 */ /* 0x000fe20000010000 */
[----:B------:R-:W-:Y:S01]  /*2ca0*/  FMUL.FTZ R189, R189, UR10 ;  /* 0x0000000abdbd7c20 */ /* 0x000fe20008410000 */
[----:B------:R-:W-:Y:S01]  /*2cb0*/  FMUL.FTZ R107, R188, UR7 ;  /* 0x00000007bc6b7c20 */ /* 0x000fe20008410000 */
[----:B------:R-:W-:-:S04]  /*2cc0*/  IMAD.WIDE.U32 R120, R182, 0x10, R100 ;  /* 0x00000010b6787825 */ /* 0x000fc800078e0064 */
[----:B------:R-:W-:Y:S01]  /*2cd0*/  FADD.FTZ R112, R112, -R103 ;  /* 0x8000006770707221 */ /* 0x000fe20000010000 */
[----:B------:R-:W-:Y:S01]  /*2ce0*/  FADD.FTZ R222, R209, -R222 ;  /* 0x800000ded1de7221 */ /* 0x000fe20000010000 */
[----:B------:R-:W-:Y:S01]  /*2cf0*/  FMUL.FTZ R192, R192, UR7 ;  /* 0x00000007c0c07c20 */ /* 0x000fe20008410000 */
[----:B------:R-:W-:-:S04]  /*2d00*/  IMAD.WIDE.U32 R122, R183, 0x10, R100 ;  /* 0x00000010b77a7825 */ /* 0x000fc800078e0064 */
[----:B------:R-:W-:Y:S01]  /*2d10*/  FMUL.FTZ R115, R115, UR7 ;  /* 0x0000000773737c20 */ /* 0x000fe20008410000 */
[----:B------:R-:W-:Y:S01]  /*2d20*/  FADD.FTZ R201, R200, -R201 ;  /* 0x800000c9c8c97221 */ /* 0x000fe20000010000 */
[----:B------:R-:W-:Y:S01]  /*2d30*/  FMUL.FTZ R103, R134, UR7 ;  /* 0x0000000786677c20 */ /* 0x000fe20008410000 */
[----:B------:R-:W-:-:S04]  /*2d40*/  IMAD.WIDE.U32 R180, R180, 0x10, R100 ;  /* 0x00000010b4b47825 */ /* 0x000fc800078e0064 */
[----:B------:R-:W-:Y:S01]  /*2d50*/  FMUL.FTZ R106, R106, UR7 ;  /* 0x000000076a6a7c20 */ /* 0x000fe20008410000 */
[----:B------:R-:W-:Y:S01]  /*2d60*/  FADD.FTZ R105, R196, -R105 ;  /* 0x80000069c4697221 */ /* 0x000fe20000010000 */
[----:B------:R-:W-:Y:S01]  /*2d70*/  FADD.FTZ R225, R210, -R225 ;  /* 0x800000e1d2e17221 */ /* 0x000fe20000010000 */
[----:B------:R-:W-:-:S04]  /*2d80*/  IMAD.WIDE.U32 R126, R179, 0x10, R100 ;  /* 0x00000010b37e7825 */ /* 0x000fc800078e0064 */
        /* <DEDUP_REMOVED lines=15> */
[----:B------:R-:W-:Y:S01]  /*2e80*/  FMUL.FTZ R225, R225, UR10 ;  /* 0x0000000ae1e17c20 */ /* 0x000fe20008410000 */
        /* <DEDUP_REMOVED lines=89> */
[----:B------:R3:W-:Y:S04]  /*3420*/  STG.E.128 desc[UR18][R124.64], R108 ;  /* 0x0000006c7c007986 */ /* 0x0007e8000c101d12 */
[----:B------:R3:W-:Y:S04]  /*3430*/  STG.E.128 desc[UR18][R180.64], R112 ;  /* 0x00000070b4007986 */ /* 0x0007e8000c101d12 */
[----:B------:R3:W-:Y:S01]  /*3440*/  STG.E.128 desc[UR18][R126.64], R116 ;  /* 0x000000747e007986 */ /* 0x0007e2000c101d12 */
[----:B------:R-:W-:Y:S05]  /*3450*/  BRA `(.L_x_3864) ;  /* 0x0000002c00e07947 */ /* 0x000fea0003800000 */
.L_x_3863:
        /* <DEDUP_REMOVED lines=8> */
[----:B------:R-:W-:Y:S01]  /*34e0*/  FFMA.FTZ R129, R246, UR4, R100 ;  /* 0x00000004f6817c23 */ /* 0x000fe20008010064 */
[----:B------:R-:W0:Y:S01]  /*34f0*/  LDC.64 R108, c[0x0][0x478] ;  /* 0x00011e00ff6c7b82 */ /* 0x000e220000000a00 */
[----:B------:R-:W-:Y:S01]  /*3500*/  FADD.FTZ R233, R233, -R128 ;  /* 0x80000080e9e97221 */ /* 0x000fe20000010000 */
[--C-:B------:R-:W-:Y:S01]  /*3510*/  FFMA.FTZ R101, R190, UR4, R100.reuse ;  /* 0x00000004be657c23 */ /* 0x100fe20008010064 */
[----:B------:R-:W-:Y:S01]  /*3520*/  FADD.FTZ R238, R238, -R129 ;  /* 0x80000081eeee7221 */ /* 0x000fe20000010000 */
[--C-:B------:R-:W-:Y:S01]  /*3530*/  FFMA.FTZ R189, R189, UR4, R100.reuse ;  /* 0x00000004bdbd7c23 */ /* 0x100fe20008010064 */
[--C-:B------:R-:W-:Y:S01]  /*3540*/  FFMA.FTZ R104, R133, UR4, R100.reuse ;  /* 0x0000000485687c23 */ /* 0x100fe20008010064 */
[--C-:B------:R-:W-:Y:S01]  /*3550*/  FFMA.FTZ R187, R187, UR4, R100.reuse ;  /* 0x00000004bbbb7c23 */ /* 0x100fe20008010064 */
[--C-:B------:R-:W-:Y:S01]  /*3560*/  FFMA.FTZ R134, R134, UR4, R100.reuse ;  /* 0x0000000486867c23 */ /* 0x100fe20008010064 */
[----:B------:R-:W1:Y:S01]  /*3570*/  LDC.64 R128, c[0x0][0x468] ;  /* 0x00011a00ff807b82 */ /* 0x000e620000000a00 */
[--C-:B------:R-:W-:Y:S01]  /*3580*/  FFMA.FTZ R106, R185, UR4, R100.reuse ;  /* 0x00000004b96a7c23 */ /* 0x100fe20008010064 */
[--C-:B------:R-:W-:Y:S01]  /*3590*/  FFMA.FTZ R105, R198, UR4, R100.reuse ;  /* 0x00000004c6697c23 */ /* 0x100fe20008010064 */
[----:B------:R-:W-:Y:S01]  /*35a0*/  FADD.FTZ R101, R188, -R101 ;  /* 0x80000065bc657221 */ /* 0x000fe20000010000 */
[--C-:B------:R-:W-:Y:S01]  /*35b0*/  FFMA.FTZ R103, R110, UR4, R100.reuse ;  /* 0x000000046e677c23 */ /* 0x100fe20008010064 */
[--C-:B------:R-:W-:Y:S01]  /*35c0*/  FFMA.FTZ R113, R113, UR4, R100.reuse ;  /* 0x0000000471717c23 */ /* 0x100fe20008010064 */
[----:B------:R-:W-:Y:S01]  /*35d0*/  FFMA.FTZ R116, R117, UR4, R100 ;  /* 0x0000000475747c23 */ /* 0x000fe20008010064 */
[----:B------:R-:W-:Y:S01]  /*35e0*/  FADD.FTZ R102, R195, -R102 ;  /* 0x80000066c3667221 */ /* 0x000fe20000010000 */
[----:B------:R-:W-:Y:S01]  /*35f0*/  FFMA.FTZ R110, R111, UR4, R100 ;  /* 0x000000046f6e7c23 */ /* 0x000fe20008010064 */
[----:B------:R-:W-:Y:S01]  /*3600*/  FADD.FTZ R189, R186, -R189 ;  /* 0x800000bdbabd7221 */ /* 0x000fe20000010000 */
[----:B------:R-:W-:Y:S01]  /*3610*/  FADD.FTZ R104, R197, -R104 ;  /* 0x80000068c5687221 */ /* 0x000fe20000010000 */
[----:B------:R-:W-:Y:S01]  /*3620*/  FADD.FTZ R187, R184, -R187 ;  /* 0x800000bbb8bb7221 */ /* 0x000fe20000010000 */
[----:B------:R-:W-:Y:S01]  /*3630*/  FADD.FTZ R199, R199, -R134 ;  /* 0x80000086c7c77221 */ /* 0x000fe20000010000 */
[----:B------:R-:W-:Y:S01]  /*3640*/  FADD.FTZ R106, R135, -R106 ;  /* 0x8000006a876a7221 */ /* 0x000fe20000010000 */
[--C-:B------:R-:W-:Y:S01]  /*3650*/  FFMA.FTZ R111, R118, UR4, R100.reuse ;  /* 0x00000004766f7c23 */ /* 0x100fe20008010064 */
[----:B------:R-:W-:Y:S01]  /*3660*/  FADD.FTZ R196, R196, -R105 ;  /* 0x80000069c4c47221 */ /* 0x000fe20000010000 */
[--C-:B------:R-:W-:Y:S01]  /*3670*/  FFMA.FTZ R118, R119, UR4, R100.reuse ;  /* 0x0000000477767c23 */ /* 0x100fe20008010064 */
        /* <DEDUP_REMOVED lines=38> */
[----:B------:R-:W-:Y:S01]  /*38e0*/  FADD.FTZ R192, R115, -R192 ;  /* 0x800000c073c07221 */ /* 0x000fe20000010000 */
[----:B0-----:R-:W-:Y:S01]  /*38f0*/  IMAD.WIDE.U32 R110, R182, 0x10, R108 ;  /* 0x00000010b66e7825 */ /* 0x001fe200078e006c */
[----:B------:R-:W-:-:S03]  /*3900*/  F2FP.BF16.F32.PACK_AB R100, R105, R100 ;  /* 0x000000646964723e */ /* 0x000fc600000010ff */
[C---:B------:R-:W-:Y:S01]  /*3910*/  FMUL.FTZ R115, R114.reuse, UR7 ;  /* 0x0000000772737c20 */ /* 0x040fe20008410000 */
[----:B------:R-:W-:Y:S01]  /*3920*/  F2FP.BF16.F32.PACK_AB R101, R114, R101 ;  /* 0x000000657265723e */ /* 0x000fe200000010ff */
[----:B------:R-:W-:Y:S01]  /*3930*/  FMUL.FTZ R113, R105, UR7 ;  /* 0x0000000769717c20 */ /* 0x000fe20008410000 */
[C---:B------:R-:W-:Y:S01]  /*3940*/  F2FP.BF16.F32.PACK_AB R102, R187.reuse, R102 ;  /* 0x00000066bb66723e */ /* 0x040fe200000010ff */
[----:B------:R-:W-:Y:S01]  /*3950*/  FMUL.FTZ R187, R187, UR7 ;  /* 0x00000007bbbb7c20 */ /* 0x000fe20008410000 */
[C---:B------:R-:W-:Y:S01]  /*3960*/  F2FP.BF16.F32.PACK_AB R103, R116.reuse, R103 ;  /* 0x000000677467723e */ /* 0x040fe200000010ff */
[----:B------:R-:W-:Y:S01]  /*3970*/  FMUL.FTZ R116, R116, UR7 ;  /* 0x0000000774747c20 */ /* 0x000fe20008410000 */
[----:B------:R-:W-:Y:S01]  /*3980*/  FADD.FTZ R201, R200, -R201 ;  /* 0x800000c9c8c97221 */ /* 0x000fe20000010000 */
[----:B------:R-:W-:Y:S01]  /*3990*/  F2FP.BF16.F32.PACK_AB R105, R115, R112 ;  /* 0x000000707369723e */ /* 0x000fe200000010ff */
[----:B------:R-:W-:Y:S01]  /*39a0*/  FADD.FTZ R203, R202, -R203 ;  /* 0x800000cbcacb7221 */ /* 0x000fe20000010000 */
[----:B------:R0:W-:Y:S01]  /*39b0*/  STG.E.128 desc[UR18][R110.64], R100 ;  /* 0x000000646e007986 */ /* 0x0001e2000c101d12 */
[----:B------:R-:W-:Y:S01]  /*39c0*/  F2FP.BF16.F32.PACK_AB R107, R116, R107 ;  /* 0x0000006b746b723e */ /* 0x000fe200000010ff */
[----:B------:R-:W-:Y:S01]  /*39d0*/  FMUL.FTZ R131, R131, UR10 ;  /* 0x0000000a83837c20 */ /* 0x000fe20008410000 */
[----:B------:R-:W-:Y:S01]  /*39e0*/  F2FP.BF16.F32.PACK_AB R106, R187, R106 ;  /* 0x0000006abb6a723e */ /* 0x000fe200000010ff */
[----:B------:R-:W-:Y:S01]  /*39f0*/  FMUL.FTZ R196, R196, UR10 ;  /* 0x0000000ac4c47c20 */ /* 0x000fe20008410000 */
[----:B------:R-:W-:Y:S01]  /*3a00*/  F2FP.BF16.F32.PACK_AB R104, R113, R104 ;  /* 0x000000687168723e */ /* 0x000fe200000010ff */
[----:B------:R-:W-:Y:S01]  /*3a10*/  FADD.FTZ R118, R123, -R118 ;  /* 0x800000767b767221 */ /* 0x000fe20000010000 */
        /* <DEDUP_REMOVED lines=8> */
[----:B------:R-:W-:-:S04]  /*3aa0*/  IMAD.WIDE.U32 R120, R180, 0x10, R108 ;  /* 0x00000010b4787825 */ /* 0x000fc800078e006c */
[----:B------:R-:W-:Y:S01]  /*3ab0*/  FADD.FTZ R212, R221, -R212 ;  /* 0x800000d4ddd47221 */ /* 0x000fe20000010000 */
[----:B------:R-:W-:Y:S01]  /*3ac0*/  FADD.FTZ R232, R223, -R232 ;  /* 0x800000e8dfe87221 */ /* 0x000fe20000010000 */
[----:B0-----:R-:W-:Y:S01]  /*3ad0*/  FMUL.FTZ R102, R201, UR10 ;  /* 0x0000000ac9667c20 */ /* 0x001fe20008410000 */
[----:B-1----:R-:W-:-:S04]  /*3ae0*/  IMAD.WIDE.U32 R100, R182, 0x10, R128 ;  /* 0x00000010b6647825 */ /* 0x002fc800078e0080 */
[----:B------:R-:W-:Y:S01]  /*3af0*/  FMUL.FTZ R111, R196, UR7 ;  /* 0x00000007c46f7c20 */ /* 0x000fe20008410000 */
[----:B------:R-:W-:Y:S01]  /*3b00*/  FMUL.FTZ R110, R191, UR7 ;  /* 0x00000007bf6e7c20 */ /* 0x000fe20008410000 */
[----:B------:R-:W-:Y:S01]  /*3b10*/  FMUL.FTZ R103, R192, UR10 ;  /* 0x0000000ac0677c20 */ /* 0x000fe20008410000 */
[----:B------:R-:W-:Y:S01]  /*3b20*/  IMAD.WIDE.U32 R122, R179, 0x10, R108 ;  /* 0x00000010b37a7825 */ /* 0x000fe200078e006c */
[----:B------:R0:W-:Y:S03]  /*3b30*/  STG.E.128 desc[UR18][R100.64], R104 ;  /* 0x0000006864007986 */ /* 0x0001e6000c101d12 */
[----:B------:R-:W-:Y:S01]  /*3b40*/  FMUL.FTZ R108, R203, UR10 ;  /* 0x0000000acb6c7c20 */ /* 0x000fe20008410000 */
[----:B------:R-:W-:Y:S01]  /*3b50*/  FADD.FTZ R224, R224, -R117 ;  /* 0x80000075e0e07221 */ /* 0x000fe20000010000 */
[----:B------:R-:W-:-:S04]  /*3b60*/  IMAD.WIDE.U32 R126, R180, 0x10, R128 ;  /* 0x00000010b47e7825 */ /* 0x000fc800078e0080 */
[----:B------:R-:W-:Y:S01]  /*3b70*/  FMUL.FTZ R180, R137, UR10 ;  /* 0x0000000a89b47c20 */ /* 0x000fe20008410000 */
[----:B------:R-:W-:Y:S01]  /*3b80*/  FMUL.FTZ R137, R222, UR10 ;  /* 0x0000000ade897c20 */ /* 0x000fe20008410000 */
[----:B------:R-:W-:Y:S01]  /*3b90*/  FMUL.FTZ R109, R108, UR7 ;  /* 0x000000076c6d7c20 */ /* 0x000fe20008410000 */
[----:B------:R-:W-:-:S04]  /*3ba0*/  IMAD.WIDE.U32 R116, R183, 0x10, R128 ;  /* 0x00000010b7747825 */ /* 0x000fc800078e0080 */
        /* <DEDUP_REMOVED lines=10> */
[----:B0-----:R-:W-:Y:S01]  /*3c50*/  FMUL.FTZ R106, R131, UR7 ;  /* 0x00000007836a7c20 */ /* 0x001fe20008410000 */
[----:B------:R-:W-:Y:S01]  /*3c60*/  FMUL.FTZ R105, R102, UR7 ;  /* 0x0000000766697c20 */ /* 0x000fe20008410000 */
[----:B------:R-:W-:Y:S01]  /*3c70*/  FMUL.FTZ R104, R119, UR7 ;  /* 0x0000000777687c20 */ /* 0x000fe20008410000 */
[----:B------:R-:W-:Y:S01]  /*3c80*/  F2FP.BF16.F32.PACK_AB R100, R108, R119 ;  /* 0x000000776c64723e */ /* 0x000fe200000010ff */
[----:B------:R-:W-:Y:S01]  /*3c90*/  FMUL.FTZ R119, R134, UR10 ;  /* 0x0000000a86777c20 */ /* 0x000fe20008410000 */
[----:B------:R-:W-:Y:S01]  /*3ca0*/  F2FP.BF16.F32.PACK_AB R106, R111, R106 ;  /* 0x0000006a6f6a723e */ /* 0x000fe200000010ff */
        /* <DEDUP_REMOVED lines=26> */
[----:B------:R-:W-:Y:S01]  /*3e50*/  FMUL.FTZ R119, R119, UR7 ;  /* 0x0000000777777c20 */ /* 0x000fe20008410000 */
[----:B------:R2:W-:Y:S01]  /*3e60*/  STG.E.128 desc[UR18][R114.64], R108 ;  /* 0x0000006c72007986 */ /* 0x0005e2000c101d12 */
[----:B------:R-:W-:Y:S01]  /*3e70*/  FMUL.FTZ R224, R224, UR10 ;  /* 0x0000000ae0e07c20 */ /* 0x000fe20008410000 */
[----:B------:R-:W-:Y:S01]  /*3e80*/  FMUL.FTZ R137, R226, UR10 ;  /* 0x0000000ae2897c20 */ /* 0x000fe20008410000 */
[----:B------:R-:W-:Y:S01]  /*3e90*/  FMUL.FTZ R227, R227, UR10 ;  /* 0x0000000ae3e37c20 */ /* 0x000fe20008410000 */
[----:B------:R-:W-:Y:S01]  /*3ea0*/  FMUL.FTZ R118, R118, UR7 ;  /* 0x0000000776767c20 */ /* 0x000fe20008410000 */
[----:B0-----:R-:W-:Y:S01]  /*3eb0*/  F2FP.BF16.F32.PACK_AB R102, R134, R131 ;  /* 0x000000838666723e */ /* 0x001fe200000010ff */
[----:B------:R-:W-:Y:S01]  /*3ec0*/  FMUL.FTZ R131, R232, UR10 ;  /* 0x0000000ae8837c20 */ /* 0x000fe20008410000 */
[----:B------:R-:W-:Y:S01]  /*3ed0*/  FMUL.FTZ R113, R212, UR7 ;  /* 0x00000007d4717c20 */ /* 0x000fe20008410000 */
[----:B------:R-:W-:Y:S01]  /*3ee0*/  FMUL.FTZ R100, R132, UR7 ;  /* 0x0000000784647c20 */ /* 0x000fe20008410000 */
[----:B------:R-:W-:Y:S01]  /*3ef0*/  FMUL.FTZ R134, R239, UR10 ;  /* 0x0000000aef867c20 */ /* 0x000fe20008410000 */
[----:B------:R-:W-:Y:S01]  /*3f00*/  FMUL.FTZ R101, R135, UR7 ;  /* 0x0000000787657c20 */ /* 0x000fe20008410000 */
[----:B-1----:R-:W-:Y:S01]  /*3f10*/  FMUL.FTZ R104, R131, UR7 ;  /* 0x0000000783687c20 */ /* 0x002fe20008410000 */
[----:B------:R-:W-:Y:S01]  /*3f20*/  FMUL.FTZ R229, R229, UR10 ;  /* 0x0000000ae5e57c20 */ /* 0x000fe20008410000 */
[----:B------:R-:W-:Y:S01]  /*3f30*/  FMUL.FTZ R116, R249, UR10 ;  /* 0x0000000af9747c20 */ /* 0x000fe20008410000 */
[----:B------:R-:W-:Y:S01]  /*3f40*/  FMUL.FTZ R233, R233, UR10 ;  /* 0x0000000ae9e97c20 */ /* 0x000fe20008410000 */
[----:B------:R-:W-:Y:S01]  /*3f50*/  FMUL.FTZ R136, R136, UR10 ;  /* 0x0000000a88887c20 */ /* 0x000fe20008410000 */
[----:B------:R-:W-:Y:S01]  /*3f60*/  F2FP.BF16.F32.PACK_AB R113, R104, R113 ;  /* 0x000000716871723e */ /* 0x000fe200000010ff */
[----:B------:R-:W-:Y:S01]  /*3f70*/  FMUL.FTZ R104, R211, UR10 ;  /* 0x0000000ad3687c20 */ /* 0x000fe20008410000 */
        /* <DEDUP_REMOVED lines=26> */
[C---:B------:R-:W-:Y:S01]  /*4120*/  F2FP.BF16.F32.PACK_AB R108, R233.reuse, R108 ;  /* 0x0000006ce96c723e */ /* 0x040fe200000010ff */
[----:B------:R-:W-:Y:S01]  /*4130*/  FMUL.FTZ R233, R233, UR7 ;  /* 0x00000007e9e97c20 */ /* 0x000fe20008410000 */
[----:B------:R-:W-:Y:S01]  /*4140*/  IMAD.WIDE.U32 R124, R181, 0x10, R128 ;  /* 0x00000010b57c7825 */ /* 0x000fe200078e0080 */
[----:B------:R-:W-:-:S02]  /*4150*/  F2FP.BF16.F32.PACK_AB R103, R139, R138 ;  /* 0x0000008a8b67723e */ /* 0x000fc400000010ff */
[----:B------:R-:W-:Y:S01]  /*4160*/  F2FP.BF16.F32.PACK_AB R105, R131, R212 ;  /* 0x000000d48369723e */ /* 0x000fe200000010ff */
[----:B------:R-:W-:Y:S01]  /*4170*/  IMAD.WIDE.U32 R128, R179, 0x10, R128 ;  /* 0x00000010b3807825 */ /* 0x000fe200078e0080 */
        /* <DEDUP_REMOVED lines=10> */
[----:B------:R2:W-:Y:S04]  /*4220*/  STG.E.128 desc[UR18][R122.64], R108 ;  /* 0x0000006c7a007986 */ /* 0x0005e8000c101d12 */
[----:B------:R2:W-:Y:S01]  /*4230*/  STG.E.128 desc[UR18][R128.64], R116 ;  /* 0x0000007480007986 */ /* 0x0005e2000c101d12 */
[----:B------:R-:W-:Y:S05]  /*4240*/  BRA `(.L_x_3864) ;  /* 0x0000002000647947 */ /* 0x000fea0003800000 */
.L_x_3862:
        /* <DEDUP_REMOVED lines=43> */
[----:B-----5:R-:W-:Y:S01]  /*4500*/  PRMT R100, R83, 0x7632, R100 ;  /* 0x0000763253647816 */ /* 0x020fe20000000064 */
[----:B------:R-:W-:Y:S01]  /*4510*/  FADD.FTZ R118, R123, -R118 ;  /* 0x800000767b767221 */ /* 0x000fe20000010000 */
[----:B------:R-:W-:Y:S01]  /*4520*/  FADD.FTZ R113, R114, -R113 ;  /* 0x8000007172717221 */ /* 0x000fe20000010000 */
[----:B------:R-:W-:Y:S01]  /*4530*/  FADD.FTZ R103, R112, -R103 ;  /* 0x8000006770677221 */ /* 0x000fe20000010000 */
[----:B------:R-:W-:Y:S01]  /*4540*/  SHF.L.U32 R123, R100, 0x10, RZ ;  /* 0x00000010647b7819 */ /* 0x000fe200000006ff */
[----:B------:R-:W-:Y:S01]  /*4550*/  FADD.FTZ R192, R115, -R192 ;  /* 0x800000c073c07221 */ /* 0x000fe20000010000 */
[----:B------:R-:W-:Y:S01]  /*4560*/  PRMT R100, R82, 0x7632, R100 ;  /* 0x0000763252647816 */ /* 0x000fe20000000064 */
[----:B------:R-:W-:Y:S01]  /*4570*/  FADD.FTZ R101, R188, -R101 ;  /* 0x80000065bc657221 */ /* 0x000fe20000010000 */
[----:B------:R-:W-:Y:S01]  /*4580*/  PRMT R112, R81, 0x7632, R112 ;  /* 0x0000763251707816 */ /* 0x000fe20000000070 */
[----:B------:R-:W-:Y:S01]  /*4590*/  FADD.FTZ R104, R197, -R104 ;  /* 0x80000068c5687221 */ /* 0x000fe20000010000 */
        /* <DEDUP_REMOVED lines=12> */
[----:B------:R-:W-:Y:S01]  /*4660*/  PRMT R100, R86, 0x7632, R100 ;  /* 0x0000763256647816 */ /* 0x000fe20000000064 */
[--C-:B------:R-:W-:Y:S01]  /*4670*/  FFMA.FTZ R189, R189, UR10, R112.reuse ;  /* 0x0000000abdbd7c23 */ /* 0x100fe20008010070 */
[----:B------:R-:W-:Y:S01]  /*4680*/  PRMT R112, R87, 0x7632, R112 ;  /* 0x0000763257707816 */ /* 0x000fe20000000070 */
[----:B------:R-:W-:Y:S01]  /*4690*/  FADD.FTZ R105, R196, -R105 ;  /* 0x80000069c4697221 */ /* 0x000fe20000010000 */
[----:B------:R-:W-:Y:S01]  /*46a0*/  SHF.L.U32 R100, R100, 0x10, RZ ;  /* 0x0000001064647819 */ /* 0x000fe200000006ff */
[----:B------:R-:W-:Y:S01]  /*46b0*/  FADD.FTZ R116, R121, -R116 ;  /* 0x8000007479747221 */ /* 0x000fe20000010000 */
[----:B------:R-:W-:Y:S01]  /*46c0*/  FFMA.FTZ R108, R108, UR10, R115 ;  /* 0x0000000a6c6c7c23 */ /* 0x000fe20008010073 */
[----:B------:R-:W-:Y:S01]  /*46d0*/  SHF.L.U32 R114, R112, 0x10, RZ ;  /* 0x0000001070727819 */ /* 0x000fe200000006ff */
[----:B------:R-:W-:Y:S01]  /*46e0*/  FADD.FTZ R134, R199, -R134 ;  /* 0x80000086c7867221 */ /* 0x000fe20000010000 */
[----:B------:R-:W-:Y:S01]  /*46f0*/  SHF.L.U32 R121, R83, 0x10, RZ ;  /* 0x0000001053797819 */ /* 0x000fe200000006ff */
[--C-:B------:R-:W-:Y:S01]  /*4700*/  FFMA.FTZ R105, R105, UR10, R100.reuse ;  /* 0x0000000a69697c23 */ /* 0x100fe20008010064 */
        /* <DEDUP_REMOVED lines=8> */
[----:B------:R-:W-:Y:S01]  /*4790*/  SHF.L.U32 R115, R85, 0x10, RZ ;  /* 0x0000001055737819 */ /* 0x000fe200000006ff */
[----:B------:R-:W-:Y:S01]  /*47a0*/  FADD.FTZ R102, R195, -R102 ;  /* 0x80000066c3667221 */ /* 0x000fe20000010000 */
[----:B------:R-:W-:Y:S01]  /*47b0*/  PRMT R112, R85, 0x7632, R112 ;  /* 0x0000763255707816 */ /* 0x000fe20000000070 */
[----:B------:R-:W-:Y:S01]  /*47c0*/  FADD.FTZ R110, R191, -R110 ;  /* 0x8000006ebf6e7221 */ /* 0x000fe20000010000 */
[----:B------:R-:W-:Y:S01]  /*47d0*/  SHF.L.U32 R100, R100, 0x10, RZ ;  /* 0x0000001064647819 */ /* 0x000fe200000006ff */
[----:B------:R-:W-:Y:S01]  /*47e0*/  FADD.FTZ R203, R202, -R203 ;  /* 0x800000cbcacb7221 */ /* 0x000fe20000010000 */
[----:B------:R-:W-:Y:S01]  /*47f0*/  FFMA.FTZ R107, R107, UR10, R114 ;  /* 0x0000000a6b6b7c23 */ /* 0x000fe20008010072 */
[----:B------:R-:W-:Y:S01]  /*4800*/  SHF.L.U32 R114, R112, 0x10, RZ ;  /* 0x0000001070727819 */ /* 0x000fe200000006ff */
[----:B------:R-:W-:Y:S01]  /*4810*/  FADD.FTZ R201, R200, -R201 ;  /* 0x800000c9c8c97221 */ /* 0x000fe20000010000 */
[----:B------:R-:W-:Y:S01]  /*4820*/  FFMA.FTZ R102, R102, UR10, R121 ;  /* 0x0000000a66667c23 */ /* 0x000fe20008010079 */
[--C-:B------:R-:W-:Y:S01]  /*4830*/  FFMA.FTZ R110, R110, UR10, R115.reuse ;  /* 0x0000000a6e6e7c23 */ /* 0x100fe20008010073 */
[----:B------:R-:W-:Y:S01]  /*4840*/  SHF.L.U32 R112, R84, 0x10, RZ ;  /* 0x0000001054707819 */ /* 0x000fe200000006ff */
[----:B------:R-:W-:Y:S01]  /*4850*/  FFMA.FTZ R203, R203, UR10, R100 ;  /* 0x0000000acbcb7c23 */ /* 0x000fe20008010064 */
[C---:B------:R-:W-:Y:S01]  /*4860*/  PRMT R115, R91.reuse, 0x7632, R115 ;  /* 0x000076325b737816 */ /* 0x040fe20000000073 */
[----:B------:R-:W-:Y:S01]  /*4870*/  FADD.FTZ R109, R120, -R109 ;  /* 0x8000006d786d7221 */ /* 0x000fe20000010000 */
[----:B------:R-:W-:Y:S01]  /*4880*/  SHF.L.U32 R121, R91, 0x10, RZ ;  /* 0x000000105b797819 */ /* 0x000fe200000006ff */
[----:B------:R-:W-:Y:S01]  /*4890*/  FFMA.FTZ R201, R201, UR10, R114 ;  /* 0x0000000ac9c97c23 */ /* 0x000fe20008010072 */
[----:B------:R-:W-:Y:S01]  /*48a0*/  PRMT R100, R90, 0x7632, R100 ;  /* 0x000076325a647816 */ /* 0x000fe20000000064 */
[----:B------:R-:W-:Y:S01]  /*48b0*/  FADD.FTZ R111, R122, -R111 ;  /* 0x8000006f7a6f7221 */ /* 0x000fe20000010000 */
[----:B------:R-:W-:Y:S01]  /*48c0*/  SHF.L.U32 R120, R115, 0x10, RZ ;  /* 0x0000001073787819 */ /* 0x000fe200000006ff */
[----:B------:R-:W-:Y:S01]  /*48d0*/  FADD.FTZ R225, R210, -R225 ;  /* 0x800000e1d2e17221 */ /* 0x000fe20000010000 */
[----:B------:R-:W-:Y:S01]  /*48e0*/  SHF.L.U32 R114, R90, 0x10, RZ ;  /* 0x000000105a727819 */ /* 0x000fe200000006ff */
[----:B------:R-:W-:Y:S01]  /*48f0*/  FFMA.FTZ R112, R103, UR10, R112 ;  /* 0x0000000a67707c23 */ /* 0x000fe20008010070 */
        /* <DEDUP_REMOVED lines=16> */
[--C-:B------:R-:W-:Y:S01]  /*4a00*/  FFMA.FTZ R114, R127, UR10, R100.reuse ;  /* 0x0000000a7f727c23 */ /* 0x100fe20008010064 */
[----:B------:R-:W-:Y:S01]  /*4a10*/  PRMT R100, R94, 0x7632, R100 ;  /* 0x000076325e647816 */ /* 0x000fe20000000064 */
        /* <DEDUP_REMOVED lines=34> */
[----:B------:R-:W0:Y:S01]  /*4c40*/  LDC.64 R126, c[0x0][0x468] ;  /* 0x00011a00ff7e7b82 */ /* 0x000e220000000a00 */
[----:B------:R-:W-:Y:S01]  /*4c50*/  FMUL.FTZ R132, R106, UR7 ;  /* 0x000000076a847c20 */ /* 0x000fe20008410000 */
[----:B------:R-:W-:Y:S01]  /*4c60*/  FADD.FTZ R232, R223, -R232 ;  /* 0x800000e8dfe87221 */ /* 0x000fe20000010000 */
[----:B------:R-:W-:Y:S01]  /*4c70*/  FMUL.FTZ R106, R104, UR7 ;  /* 0x00000007686a7c20 */ /* 0x000fe20008410000 */
[----:B------:R-:W-:Y:S01]  /*4c80*/  FMUL.FTZ R187, R187, UR7 ;  /* 0x00000007bbbb7c20 */ /* 0x000fe20008410000 */
[----:B------:R-:W-:Y:S01]  /*4c90*/  FADD.FTZ R222, R209, -R222 ;  /* 0x800000ded1de7221 */ /* 0x000fe20000010000 */
[----:B------:R-:W-:Y:S01]  /*4ca0*/  FFMA.FTZ R128, R128, UR10, R115 ;  /* 0x0000000a80807c23 */ /* 0x000fe20008010073 */
[----:B------:R-:W-:Y:S01]  /*4cb0*/  FMUL.FTZ R100, R108, UR7 ;  /* 0x000000076c647c20 */ /* 0x000fe20008410000 */
[----:B------:R-:W-:Y:S01]  /*4cc0*/  FMUL.FTZ R115, R101, UR7 ;  /* 0x0000000765737c20 */ /* 0x000fe20008410000 */
[----:B------:R-:W-:Y:S01]  /*4cd0*/  FFMA.FTZ R232, R232, UR10, R103 ;  /* 0x0000000ae8e87c23 */ /* 0x000fe20008010067 */
[----:B------:R-:W-:Y:S01]  /*4ce0*/  FMUL.FTZ R104, R102, UR7 ;  /* 0x0000000766687c20 */ /* 0x000fe20008410000 */
[----:B------:R-:W-:Y:S01]  /*4cf0*/  FFMA.FTZ R222, R222, UR10, R121 ;  /* 0x0000000adede7c23 */ /* 0x000fe20008010079 */
[----:B------:R-:W-:Y:S01]  /*4d00*/  PRMT R103, R97, 0x7632, R103 ;  /* 0x0000763261677816 */ /* 0x000fe20000000067 */
[----:B------:R-:W-:Y:S01]  /*4d10*/  FADD.FTZ R119, R226, -R119 ;  /* 0x80000077e2777221 */ /* 0x000fe20000010000 */
[----:B------:R-:W-:Y:S01]  /*4d20*/  F2FP.BF16.F32.PACK_AB R102, R187, R106 ;  /* 0x0000006abb66723e */ /* 0x000fe200000010ff */
[----:B------:R-:W-:Y:S01]  /*4d30*/  FMUL.FTZ R106, R113, UR7 ;  /* 0x00000007716a7c20 */ /* 0x000fe20008410000 */
[----:B------:R-:W-:Y:S01]  /*4d40*/  FMUL.FTZ R113, R105, UR7 ;  /* 0x0000000769717c20 */ /* 0x000fe20008410000 */
[----:B------:R-:W-:Y:S01]  /*4d50*/  FMUL.FTZ R189, R189, UR7 ;  /* 0x00000007bdbd7c20 */ /* 0x000fe20008410000 */
[----:B------:R-:W-:Y:S01]  /*4d60*/  F2FP.BF16.F32.PACK_AB R100, R115, R100 ;  /* 0x000000647364723e */ /* 0x000fe200000010ff */
[----:B------:R-:W-:Y:S01]  /*4d70*/  FMUL.FTZ R105, R110, UR7 ;  /* 0x000000076e697c20 */ /* 0x000fe20008410000 */
[----:B------:R-:W-:Y:S01]  /*4d80*/  SHF.L.U32 R123, R103, 0x10, RZ ;  /* 0x00000010677b7819 */ /* 0x000fe200000006ff */
[----:B------:R-:W-:Y:S01]  /*4d90*/  FMUL.FTZ R108, R201, UR7 ;  /* 0x00000007c96c7c20 */ /* 0x000fe20008410000 */
[----:B------:R-:W-:Y:S01]  /*4da0*/  FMUL.FTZ R110, R111, UR7 ;  /* 0x000000076f6e7c20 */ /* 0x000fe20008410000 */
[----:B------:R-:W-:Y:S01]  /*4db0*/  FMUL.FTZ R115, R222, UR7 ;  /* 0x00000007de737c20 */ /* 0x000fe20008410000 */
[----:B------:R-:W-:Y:S01]  /*4dc0*/  SHF.L.U32 R103, R96, 0x10, RZ ;  /* 0x0000001060677819 */ /* 0x000fe200000006ff */
[----:B------:R-:W-:Y:S01]  /*4dd0*/  FADD.FTZ R234, R231, -R234 ;  /* 0x800000eae7ea7221 */ /* 0x000fe20000010000 */
[----:B------:R-:W-:Y:S01]  /*4de0*/  FFMA.FTZ R119, R119, UR10, R122 ;  /* 0x0000000a77777c23 */ /* 0x000fe2000801007a */
[----:B------:R-:W-:Y:S01]  /*4df0*/  SHF.L.U32 R122, R99, 0x10, RZ ;  /* 0x00000010637a7819 */ /* 0x000fe200000006ff */
[----:B------:R-:W-:Y:S01]  /*4e00*/  FADD.FTZ R129, R242, -R129 ;  /* 0x80000081f2817221 */ /* 0x000fe20000010000 */
[----:B------:R-:W-:Y:S01]  /*4e10*/  SHF.L.U32 R121, R97, 0x10, RZ ;  /* 0x0000001061797819 */ /* 0x000fe200000006ff */
[----:B------:R-:W-:Y:S01]  /*4e20*/  FADD.FTZ R130, R235, -R130 ;  /* 0x80000082eb827221 */ /* 0x000fe20000010000 */
[----:B------:R-:W-:Y:S01]  /*4e30*/  F2FP.BF16.F32.PACK_AB R101, R189, R104 ;  /* 0x00000068bd65723e */ /* 0x000fe200000010ff */
[----:B------:R-:W-:Y:S01]  /*4e40*/  FADD.FTZ R136, R237, -R136 ;  /* 0x80000088ed887221 */ /* 0x000fe20000010000 */
[----:B------:R-:W-:Y:S01]  /*4e50*/  F2FP.BF16.F32.PACK_AB R106, R113, R106 ;  /* 0x0000006a716a723e */ /* 0x000fe200000010ff */
[----:B------:R-:W-:Y:S01]  /*4e60*/  FADD.FTZ R247, R240, -R247 ;  /* 0x800000f7f0f77221 */ /* 0x000fe20000010000 */
[----:B------:R-:W-:Y:S01]  /*4e70*/  FADD.FTZ R249, R244, -R249 ;  /* 0x800000f9f4f97221 */ /* 0x000fe20000010000 */
[----:B------:R-:W-:Y:S01]  /*4e80*/  FMUL.FTZ R104, R112, UR7 ;  /* 0x0000000770687c20 */ /* 0x000fe20008410000 */
[----:B------:R-:W-:Y:S01]  /*4e90*/  F2FP.BF16.F32.PACK_AB R105, R108, R105 ;  /* 0x000000696c69723e */ /* 0x000fe200000010ff */
[----:B------:R-:W-:Y:S01]  /*4ea0*/  FMUL.FTZ R113, R114, UR7 ;  /* 0x0000000772717c20 */ /* 0x000fe20008410000 */
[----:B------:R-:W-:Y:S01]  /*4eb0*/  F2FP.BF16.F32.PACK_AB R110, R115, R110 ;  /* 0x0000006e736e723e */ /* 0x000fe200000010ff */
        /* <DEDUP_REMOVED lines=49> */
[--C-:B------:R-:W-:Y:S01]  /*51d0*/  IMAD.WIDE.U32 R180, R180, 0x10, R126.reuse ;  /* 0x00000010b4b47825 */ /* 0x100fe200078e007e */
[----:B------:R-:W-:Y:S01]  /*51e0*/  F2FP.BF16.F32.PACK_AB R116, R129, R116 ;  /* 0x000000748174723e */ /* 0x000fe200000010ff */
[----:B------:R0:W-:Y:S02]  /*51f0*/  STG.E.128 desc[UR18][R124.64], R108 ;  /* 0x0000006c7c007986 */ /* 0x0001e4000c101d12 */
[----:B------:R-:W-:-:S02]  /*5200*/  IMAD.WIDE.U32 R126, R179, 0x10, R126 ;  /* 0x00000010b37e7825 */ /* 0x000fc400078e007e */
[----:B------:R0:W-:Y:S04]  /*5210*/  STG.E.128 desc[UR18][R180.64], R112 ;  /* 0x00000070b4007986 */ /* 0x0001e8000c101d12 */
[----:B------:R0:W-:Y:S01]  /*5220*/  STG.E.128 desc[UR18][R126.64], R116 ;  /* 0x000000747e007986 */ /* 0x0001e2000c101d12 */
[----:B------:R-:W-:Y:S05]  /*5230*/  BRA `(.L_x_3864) ;  /* 0x0000001000687947 */ /* 0x000fea0003800000 */
.L_x_3865:
        /* <DEDUP_REMOVED lines=46> */
[----:B------:R-:W-:Y:S01]  /*5520*/  SHF.L.U32 R119, R81, 0x10, RZ ;  /* 0x0000001051777819 */ /* 0x000fe200000006ff */
[----:B------:R-:W-:Y:S01]  /*5530*/  FADD.FTZ R116, R121, -R116 ;  /* 0x8000007479747221 */ /* 0x000fe20000010000 */
[C---:B------:R-:W-:Y:S01]  /*5540*/  SHF.L.U32 R121, R82.reuse, 0x10, RZ ;  /* 0x0000001052797819 */ /* 0x040fe200000006ff */
[--C-:B------:R-:W-:Y:S01]  /*5550*/  FFMA.FTZ R112, R101, UR10, R100.reuse ;  /* 0x0000000a65707c23 */ /* 0x100fe20008010064 */
[----:B------:R-:W-:Y:S01]  /*5560*/  PRMT R100, R82, 0x7632, R100 ;  /* 0x0000763252647816 */ /* 0x000fe20000000064 */
[----:B------:R-:W-:Y:S01]  /*5570*/  FADD.FTZ R104, R197, -R104 ;  /* 0x80000068c5687221 */ /* 0x000fe20000010000 */
[----:B------:R-:W-:Y:S01]  /*5580*/  FADD.FTZ R187, R184, -R187 ;  /* 0x800000bbb8bb7221 */ /* 0x000fe20000010000 */
[----:B------:R-:W-:Y:S01]  /*5590*/  FFMA.FTZ R101, R102, UR10, R119 ;  /* 0x0000000a66657c23 */ /* 0x000fe20008010077 */
[----:B------:R-:W-:Y:S01]  /*55a0*/  SHF.L.U32 R100, R100, 0x10, RZ ;  /* 0x0000001064647819 */ /* 0x000fe200000006ff */
[----:B------:R-:W-:Y:S01]  /*55b0*/  FADD.FTZ R185, R237, -R136 ;  /* 0x80000088edb97221 */ /* 0x000fe20000010000 */
[----:B------:R-:W-:Y:S01]  /*55c0*/  PRMT R102, R83, 0x7632, R102 ;  /* 0x0000763253667816 */ /* 0x000fe20000000066 */
[----:B------:R-:W-:Y:S01]  /*55d0*/  FFMA.FTZ R121, R104, UR10, R121 ;  /* 0x0000000a68797c23 */ /* 0x000fe20008010079 */
[----:B------:R-:W-:Y:S01]  /*55e0*/  SHF.L.U32 R136, R84, 0x10, RZ ;  /* 0x0000001054887819 */ /* 0x000fe200000006ff */
[----:B------:R-:W-:Y:S01]  /*55f0*/  FADD.FTZ R134, R199, -R134 ;  /* 0x80000086c7867221 */ /* 0x000fe20000010000 */
[--C-:B------:R-:W-:Y:S01]  /*5600*/  FFMA.FTZ R104, R187, UR10, R100.reuse ;  /* 0x0000000abb687c23 */ /* 0x100fe20008010064 */
[----:B------:R-:W-:Y:S01]  /*5610*/  SHF.L.U32 R199, R102, 0x10, RZ ;  /* 0x0000001066c77819 */ /* 0x000fe200000006ff */
        /* <DEDUP_REMOVED lines=10> */
[--C-:B------:R-:W-:Y:S01]  /*56c0*/  FFMA.FTZ R203, R203, UR10, R100.reuse ;  /* 0x0000000acbcb7c23 */ /* 0x100fe20008010064 */
[C---:B------:R-:W-:Y:S01]  /*56d0*/  PRMT R100, R87.reuse, 0x7632, R100 ;  /* 0x0000763257647816 */ /* 0x040fe20000000064 */
[----:B------:R-:W-:Y:S01]  /*56e0*/  FFMA.FTZ R110, R110, UR10, R103 ;  /* 0x0000000a6e6e7c23 */ /* 0x000fe20008010067 */
[----:B------:R-:W-:Y:S01]  /*56f0*/  SHF.L.U32 R103, R87, 0x10, RZ ;  /* 0x0000001057677819 */ /* 0x000fe200000006ff */
[----:B------:R-:W-:Y:S01]  /*5700*/  FFMA.FTZ R201, R201, UR10, R102 ;  /* 0x0000000ac9c97c23 */ /* 0x000fe20008010066 */
[----:B------:R-:W-:Y:S01]  /*5710*/  FADD.FTZ R192, R115, -R192 ;  /* 0x800000c073c07221 */ /* 0x000fe20000010000 */
[----:B------:R-:W-:Y:S01]  /*5720*/  PRMT R102, R88, 0x7632, R102 ;  /* 0x0000763258667816 */ /* 0x000fe20000000066 */
[----:B------:R-:W-:Y:S01]  /*5730*/  FADD.FTZ R107, R132, -R107 ;  /* 0x8000006b846b7221 */ /* 0x000fe20000010000 */
[----:B------:R-:W-:Y:S01]  /*5740*/  SHF.L.U32 R100, R100, 0x10, RZ ;  /* 0x0000001064647819 */ /* 0x000fe200000006ff */
[----:B------:R-:W-:Y:S01]  /*5750*/  FFMA.FTZ R199, R106, UR10, R199 ;  /* 0x0000000a6ac77c23 */ /* 0x000fe200080100c7 */
[----:B------:R-:W-:Y:S01]  /*5760*/  FFMA.FTZ R192, R192, UR10, R103 ;  /* 0x0000000ac0c07c23 */ /* 0x000fe20008010067 */
[----:B------:R-:W-:Y:S01]  /*5770*/  SHF.L.U32 R102, R102, 0x10, RZ ;  /* 0x0000001066667819 */ /* 0x000fe200000006ff */
[----:B------:R-:W-:Y:S01]  /*5780*/  FADD.FTZ R127, R126, -R127 ;  /* 0x8000007f7e7f7221 */ /* 0x000fe20000010000 */
        /* <DEDUP_REMOVED lines=8> */
[C---:B------:R-:W-:Y:S01]  /*5810*/  PRMT R102, R90.reuse, 0x7632, R102 ;  /* 0x000076325a667816 */ /* 0x040fe20000000066 */
        /* <DEDUP_REMOVED lines=18> */
[----:B------:R-:W-:Y:S01]  /*5940*/  FFMA.FTZ R186, R186, UR10, R103 ;  /* 0x0000000ababa7c23 */ /* 0x000fe20008010067 */
[----:B------:R-:W-:Y:S01]  /*5950*/  PRMT R100, R92, 0x7632, R100 ;  /* 0x000076325c647816 */ /* 0x000fe20000000064 */
        /* <DEDUP_REMOVED lines=9> */
[----:B------:R-:W-:Y:S01]  /*59f0*/  FADD.FTZ R200, R230, -R239 ;  /* 0x800000efe6c87221 */ /* 0x000fe20000010000 */
[--C-:B------:R-:W-:Y:S01]  /*5a00*/  FFMA.FTZ R130, R229, UR10, R100.reuse ;  /* 0x0000000ae5827c23 */ /* 0x100fe20008010064 */
        /* <DEDUP_REMOVED lines=10> */
[----:B------:R-:W-:Y:S01]  /*5ab0*/  SHF.L.U32 R119, R83, 0x10, RZ ;  /* 0x0000001053777819 */ /* 0x000fe200000006ff */
[----:B------:R-:W0:Y:S01]  /*5ac0*/  LDC.64 R122, c[0x0][0x478] ;  /* 0x00011e00ff7a7b82 */ /* 0x000e220000000a00 */
        /* <DEDUP_REMOVED lines=11> */
[----:B------:R-:W1:Y:S01]  /*5b80*/  LDC.64 R128, c[0x0][0x468] ;  /* 0x00011a00ff807b82 */ /* 0x000e620000000a00 */
[----:B------:R-:W-:Y:S01]  /*5b90*/  FADD.FTZ R211, R124, -R211 ;  /* 0x800000d37cd37221 */ /* 0x000fe20000010000 */
[----:B------:R-:W-:Y:S01]  /*5ba0*/  FADD.FTZ R135, R231, -R234 ;  /* 0x800000eae7877221 */ /* 0x000fe20000010000 */
[----:B------:R-:W-:Y:S01]  /*5bb0*/  FFMA.FTZ R115, R108, UR10, R115 ;  /* 0x0000000a6c737c23 */ /* 0x000fe20008010073 */
[----:B------:R-:W-:Y:S01]  /*5bc0*/  PRMT R108, R81, 0x7632, R108 ;  /* 0x00007632516c7816 */ /* 0x000fe2000000006c */
[----:B------:R-:W-:Y:S01]  /*5bd0*/  FFMA.FTZ R119, R211, UR10, R106 ;  /* 0x0000000ad3777c23 */ /* 0x000fe2000801006a */
[----:B------:R-:W-:Y:S01]  /*5be0*/  FFMA.FTZ R135, R135, UR10, R100 ;  /* 0x0000000a87877c23 */ /* 0x000fe20008010064 */
[----:B------:R-:W-:Y:S01]  /*5bf0*/  SHF.L.U32 R106, R93, 0x10, RZ ;  /* 0x000000105d6a7819 */ /* 0x000fe200000006ff */
[----:B------:R-:W-:Y:S01]  /*5c00*/  FADD.FTZ R139, R221, -R212 ;  /* 0x800000d4dd8b7221 */ /* 0x000fe20000010000 */
[----:B------:R-:W-:Y:S01]  /*5c10*/  PRMT R100, R97, 0x7632, R100 ;  /* 0x0000763261647816 */ /* 0x000fe20000000064 */
[----:B------:R-:W-:Y:S01]  /*5c20*/  FADD.FTZ R113, R114, -R113 ;  /* 0x8000007172717221 */ /* 0x000fe20000010000 */
        /* <DEDUP_REMOVED lines=19> */
[----:B------:R-:W-:Y:S01]  /*5d60*/  FMUL.FTZ R105, R101, UR7 ;  /* 0x0000000765697c20 */ /* 0x000fe20008410000 */
[----:B------:R-:W-:Y:S01]  /*5d70*/  F2FP.BF16.F32.PACK_AB R100, R112, R115 ;  /* 0x000000737064723e */ /* 0x000fe200000010ff */
[----:B------:R-:W-:Y:S01]  /*5d80*/  FFMA.FTZ R184, R184, UR10, R107 ;  /* 0x0000000ab8b87c23 */ /* 0x000fe2000801006b */
[----:B------:R-:W-:Y:S01]  /*5d90*/  FFMA.FTZ R189, R125, UR10, R106 ;  /* 0x0000000a7dbd7c23 */ /* 0x000fe2000801006a */
[----:B0-----:R-:W-:Y:S01]  /*5da0*/  IMAD.WIDE.U32 R108, R182, 0x10, R122 ;  /* 0x00000010b66c7825 */ /* 0x001fe200078e007a */
[----:B------:R-:W-:-:S03]  /*5db0*/  F2FP.BF16.F32.PACK_AB R101, R114, R101 ;  /* 0x000000657265723e */ /* 0x000fc600000010ff */
[C---:B------:R-:W-:Y:S01]  /*5dc0*/  FMUL.FTZ R115, R104.reuse, UR7 ;  /* 0x0000000768737c20 */ /* 0x040fe20008410000 */
        /* <DEDUP_REMOVED lines=8> */
[----:B------:R-:W-:Y:S01]  /*5e50*/  FADD.FTZ R117, R224, -R117 ;  /* 0x80000075e0757221 */ /* 0x000fe20000010000 */
[----:B------:R0:W-:Y:S01]  /*5e60*/  STG.E.128 desc[UR18][R108.64], R100 ;  /* 0x000000646c007986 */ /* 0x0001e2000c101d12 */
[----:B------:R-:W-:Y:S01]  /*5e70*/  F2FP.BF16.F32.PACK_AB R107, R116, R107 ;  /* 0x0000006b746b723e */ /* 0x000fe200000010ff */
[----:B------:R-:W-:Y:S01]  /*5e80*/  IMAD.WIDE.U32 R120, R180, 0x10, R122 ;  /* 0x00000010b4787825 */ /* 0x000fe200078e007a */
[----:B------:R-:W-:-:S03]  /*5e90*/  F2FP.BF16.F32.PACK_AB R106, R115, R106 ;  /* 0x0000006a736a723e */ /* 0x000fc600000010ff */
[----:B------:R-:W-:Y:S01]  /*5ea0*/  FFMA.FTZ R198, R117, UR10, R198 ;  /* 0x0000000a75c67c23 */ /* 0x000fe200080100c6 */
[----:B------:R-:W-:Y:S01]  /*5eb0*/  F2FP.BF16.F32.PACK_AB R105, R114, R105 ;  /* 0x000000697269723e */ /* 0x000fe200000010ff */
[----:B------:R-:W-:Y:S01]  /*5ec0*/  IMAD.WIDE.U32 R114, R181, 0x10, R122 ;  /* 0x00000010b5727825 */ /* 0x000fe200078e007a */
[----:B------:R-:W-:-:S03]  /*5ed0*/  F2FP.BF16.F32.PACK_AB R104, R104, R113 ;  /* 0x000000716868723e */ /* 0x000fc600000010ff */
[----:B------:R-:W-:-:S04]  /*5ee0*/  IMAD.WIDE.U32 R112, R183, 0x10, R122 ;  /* 0x00000010b7707825 */ /* 0x000fc800078e007a */
[----:B-1----:R-:W-:-:S04]  /*5ef0*/  IMAD.WIDE.U32 R116, R183, 0x10, R128 ;  /* 0x00000010b7747825 */ /* 0x002fc800078e0080 */
[----:B0-----:R-:W-:-:S04]  /*5f00*/  IMAD.WIDE.U32 R100, R182, 0x10, R128 ;  /* 0x00000010b6647825 */ /* 0x001fc800078e0080 */
[----:B------:R-:W-:Y:S01]  /*5f10*/  FMUL.FTZ R109, R110, UR7 ;  /* 0x000000076e6d7c20 */ /* 0x000fe20008410000 */
[----:B------:R-:W-:Y:S01]  /*5f20*/  FMUL.FTZ R182, R191, UR7 ;  /* 0x00000007bfb67c20 */ /* 0x000fe20008410000 */
[----:B------:R-:W-:Y:S01]  /*5f30*/  FMUL.FTZ R108, R136, UR7 ;  /* 0x00000007886c7c20 */ /* 0x000fe20008410000 */
[--C-:B------:R-:W-:Y:S01]  /*5f40*/  IMAD.WIDE.U32 R124, R181, 0x10, R128.reuse ;  /* 0x00000010b57c7825 */ /* 0x100fe200078e0080 */
[----:B------:R0:W-:Y:S03]  /*5f50*/  STG.E.128 desc[UR18][R100.64], R104 ;  /* 0x0000006864007986 */ /* 0x0001e6000c101d12 */
[----:B------:R-:W-:Y:S01]  /*5f60*/  FMUL.FTZ R181, R192, UR7 ;  /* 0x00000007c0b57c20 */ /* 0x000fe20008410000 */
[----:B------:R-:W-:Y:S01]  /*5f70*/  F2FP.BF16.F32.PACK_AB R102, R187, R188 ;  /* 0x000000bcbb66723e */ /* 0x000fe200000010ff */
[----:B------:R-:W-:-:S04]  /*5f80*/  IMAD.WIDE.U32 R126, R180, 0x10, R128 ;  /* 0x00000010b47e7825 */ /* 0x000fc800078e0080 */
[----:B------:R-:W-:Y:S01]  /*5f90*/  FMUL.FTZ R180, R187, UR7 ;  /* 0x00000007bbb47c20 */ /* 0x000fe20008410000 */
[----:B------:R-:W-:Y:S01]  /*5fa0*/  F2FP.BF16.F32.PACK_AB R103, R191, R192 ;  /* 0x000000c0bf67723e */ /* 0x000fe200000010ff */
[----:B------:R-:W-:-:S04]  /*5fb0*/  IMAD.WIDE.U32 R122, R179, 0x10, R122 ;  /* 0x00000010b37a7825 */ /* 0x000fc800078e007a */
[----:B------:R-:W-:-:S04]  /*5fc0*/  IMAD.WIDE.U32 R128, R179, 0x10, R128 ;  /* 0x00000010b3807825 */ /* 0x000fc800078e0080 */
[----:B------:R-:W-:Y:S01]  /*5fd0*/  FMUL.FTZ R179, R188, UR7 ;  /* 0x00000007bcb37c20 */ /* 0x000fe20008410000 */
[C---:B0-----:R-:W-:Y:S01]  /*5fe0*/  F2FP.BF16.F32.PACK_AB R101, R201.reuse, R110 ;  /* 0x0000006ec965723e */ /* 0x041fe200000010ff */
[----:B------:R-:W-:Y:S01]  /*5ff0*/  FMUL.FTZ R110, R201, UR7 ;  /* 0x00000007c96e7c20 */ /* 0x000fe20008410000 */
[C---:B------:R-:W-:Y:S01]  /*6000*/  F2FP.BF16.F32.PACK_AB R100, R203.reuse, R136 ;  /* 0x00000088cb64723e */ /* 0x040fe200000010ff */
[----:B------:R-:W-:Y:S01]  /*6010*/  FMUL.FTZ R203, R203, UR7 ;  /* 0x00000007cbcb7c20 */ /* 0x000fe20008410000 */
[----:B------:R-:W-:Y:S01]  /*6020*/  F2FP.BF16.F32.PACK_AB R106, R180, R179 ;  /* 0x000000b3b46a723e */ /* 0x000fe200000010ff */
[----:B------:R-:W-:Y:S01]  /*6030*/  FMUL.FTZ R179, R111, UR7 ;  /* 0x000000076fb37c20 */ /* 0x000fe20008410000 */
[----:B------:R-:W-:Y:S01]  /*6040*/  F2FP.BF16.F32.PACK_AB R107, R182, R181 ;  /* 0x000000b5b66b723e */ /* 0x000fe200000010ff */
[----:B------:R0:W-:Y:S01]  /*6050*/  STG.E.128 desc[UR18][R112.64], R100 ;  /* 0x0000006470007986 */ /* 0x0001e2000c101d12 */
[----:B------:R-:W-:Y:S01]  /*6060*/  F2FP.BF16.F32.PACK_AB R105, R110, R109 ;  /* 0x0000006d6e69723e */ /* 0x000fe200000010ff */
[----:B------:R-:W-:Y:S01]  /*6070*/  FMUL.FTZ R136, R194, UR7 ;  /* 0x00000007c2887c20 */ /* 0x000fe20008410000 */
[----:B------:R-:W-:-:S02]  /*6080*/  F2FP.BF16.F32.PACK_AB R104, R203, R108 ;  /* 0x0000006ccb68723e */ /* 0x000fc400000010ff */
[C---:B------:R-:W-:Y:S01]  /*6090*/  F2FP.BF16.F32.PACK_AB R110, R137.reuse, R194 ;  /* 0x000000c2896e723e */ /* 0x040fe200000010ff */
        /* <DEDUP_REMOVED lines=11> */
[----:B0-----:R-:W-:Y:S01]  /*6150*/  F2FP.BF16.F32.PACK_AB R102, R137, R136 ;  /* 0x000000888966723e */ /* 0x001fe200000010ff */
[----:B------:R-:W-:Y:S01]  /*6160*/  FMUL.FTZ R136, R198, UR7 ;  /* 0x00000007c6887c20 */ /* 0x000fe20008410000 */
[----:B------:R-:W-:Y:S01]  /*6170*/  FMUL.FTZ R113, R139, UR7 ;  /* 0x000000078b717c20 */ /* 0x000fe20008410000 */
[----:B------:R-:W-:Y:S01]  /*6180*/  FMUL.FTZ R112, R119, UR7 ;  /* 0x0000000777707c20 */ /* 0x000fe20008410000 */
[----:B------:R-:W-:Y:S01]  /*6190*/  F2FP.BF16.F32.PACK_AB R101, R133, R132 ;  /* 0x000000848565723e */ /* 0x000fe200000010ff */
[----:B------:R-:W-:Y:S01]  /*61a0*/  FMUL.FTZ R133, R190, UR7 ;  /* 0x00000007be857c20 */ /* 0x000fe20008410000 */
[----:B------:R-:W-:Y:S01]  /*61b0*/  F2FP.BF16.F32.PACK_AB R100, R131, R118 ;  /* 0x000000768364723e */ /* 0x000fe200000010ff */
[----:B------:R-:W-:Y:S01]  /*61c0*/  FMUL.FTZ R118, R189, UR7 ;  /* 0x00000007bd767c20 */ /* 0x000fe20008410000 */
[----:B-1----:R-:W-:Y:S01]  /*61d0*/  FMUL.FTZ R104, R197, UR7 ;  /* 0x00000007c5687c20 */ /* 0x002fe20008410000 */
[C---:B------:R-:W-:Y:S01]  /*61e0*/  F2FP.BF16.F32.PACK_AB R106, R195.reuse, R198 ;  /* 0x000000c6c36a723e */ /* 0x040fe200000010ff */
[----:B------:R-:W-:Y:S01]  /*61f0*/  FMUL.FTZ R195, R195, UR7 ;  /* 0x00000007c3c37c20 */ /* 0x000fe20008410000 */
[C---:B------:R-:W-:Y:S01]  /*6200*/  F2FP.BF16.F32.PACK_AB R105, R138.reuse, R139 ;  /* 0x0000008b8a69723e */ /* 0x040fe200000010ff */
[----:B------:R-:W-:Y:S01]  /*6210*/  FMUL.FTZ R138, R138, UR7 ;  /* 0x000000078a8a7c20 */ /* 0x000fe20008410000 */
[----:B------:R-:W-:Y:S01]  /*6220*/  FMUL.FTZ R117, R130, UR7 ;  /* 0x0000000782757c20 */ /* 0x000fe20008410000 */
[----:B------:R-:W-:Y:S01]  /*6230*/  FMUL.FTZ R116, R135, UR7 ;  /* 0x0000000787747c20 */ /* 0x000fe20008410000 */
[----:B------:R-:W-:Y:S01]  /*6240*/  FMUL.FTZ R131, R134, UR7 ;  /* 0x0000000786837c20 */ /* 0x000fe20008410000 */
[----:B--2---:R-:W-:Y:S01]  /*6250*/  FMUL.FTZ R115, R200, UR7 ;  /* 0x00000007c8737c20 */ /* 0x004fe20008410000 */
[C---:B------:R-:W-:Y:S01]  /*6260*/  F2FP.BF16.F32.PACK_AB R109, R185.reuse, R184 ;  /* 0x000000b8b96d723e */ /* 0x040fe200000010ff */
[----:B------:R-:W-:Y:S01]  /*6270*/  FMUL.FTZ R185, R185, UR7 ;  /* 0x00000007b9b97c20 */ /* 0x000fe20008410000 */
[C---:B------:R-:W-:Y:S01]  /*6280*/  F2FP.BF16.F32.PACK_AB R111, R196.reuse, R193 ;  /* 0x000000c1c46f723e */ /* 0x040fe200000010ff */
[----:B------:R-:W-:Y:S01]  /*6290*/  FMUL.FTZ R196, R196, UR7 ;  /* 0x00000007c4c47c20 */ /* 0x000fe20008410000 */
[----:B------:R-:W-:-:S02]  /*62a0*/  F2FP.BF16.F32.PACK_AB R115, R115, R104 ;  /* 0x000000687373723e */ /* 0x000fc400000010ff */
[----:B------:R-:W-:Y:S01]  /*62b0*/  F2FP.BF16.F32.PACK_AB R104, R130, R119 ;  /* 0x000000778268723e */ /* 0x000fe200000010ff */
[----:B------:R-:W-:Y:S01]  /*62c0*/  FMUL.FTZ R130, R184, UR7 ;  /* 0x00000007b8827c20 */ /* 0x000fe20008410000 */
[----:B------:R-:W-:Y:S01]  /*62d0*/  FMUL.FTZ R119, R193, UR7 ;  /* 0x00000007c1777c20 */ /* 0x000fe20008410000 */
        /* <DEDUP_REMOVED lines=13> */
[----:B------:R-:W-:Y:S02]  /*63b0*/  F2FP.BF16.F32.PACK_AB R117, R185, R130 ;  /* 0x00000082b975723e */ /* 0x000fe400000010ff */
[----:B------:R-:W-:-:S05]  /*63c0*/  F2FP.BF16.F32.PACK_AB R116, R131, R116 ;  /* 0x000000748374723e */ /* 0x000fca00000010ff */
[----:B------:R1:W-:Y:S02]  /*63d0*/  STG.E.128 desc[UR18][R128.64], R116 ;  /* 0x0000007480007986 */ /* 0x0003e4000c101d12 */
.L_x_3864:
[----:B------:R-:W-:Y:S02]  /*63e0*/  UIADD3 UR6, UPT, UPT, UR6, UR28, URZ ;  /* 0x0000001c06067290 */ /* 0x000fe4000fffe0ff */
[----:B------:R-:W-:Y:S02]  /*63f0*/  UPLOP3.LUT UP2, UPT, UPT, UPT, UP2, 0x40, 0x4 ;  /* 0x000000000004789c */ /* 0x000fe40003f4e820 */
[----:B------:R-:W-:-:S09]  /*6400*/  UISETP.GE.AND UP1, UPT, UR6, UR29, UPT ;  /* 0x0000001d0600728c */ /* 0x000fd2000bf26270 */
[----:B------:R-:W-:Y:S05]  /*6410*/  BRA.U !UP1, `(.L_x_3866) ;  /* 0xffffffa109bc7547 */ /* 0x000fea000b83ffff */
        /* <DEDUP_REMOVED lines=20> */
[----:B-----5:R-:W-:Y:S02]  /*6560*/  MOV R88, R21 ;  /* 0x0000001500587202 */ /* 0x020fe40000000f00 */
        /* <DEDUP_REMOVED lines=56> */
[----:B------:R-:W-:-:S07]  /*68f0*/  MOV R15, R9 ;  /* 0x00000009000f7202 */ /* 0x000fce0000000f00 */
.L_x_3859:
[----:B------:R-:W4:Y:S01]  /*6900*/  S2R R6, SR_TID.X ;  /* 0x0000000000067919 */ /* 0x000f220000002100 */
[----:B------:R-:W5:Y:S08]  /*6910*/  LDC R0, c[0x0][0x388] ;  /* 0x0000e200ff007b82 */ /* 0x000f700000000800 */
[----:B------:R-:W1:Y:S08]  /*6920*/  LDC.64 R2, c[0x0][0x440] ;  /* 0x00011000ff027b82 */ /* 0x000e700000000a00 */
[----:B------:R-:W2:Y:S01]  /*6930*/  LDC.64 R4, c[0x0][0x448] ;  /* 0x00011200ff047b82 */ /* 0x000ea20000000a00 */
[----:B-----5:R-:W-:-:S05]  /*6940*/  IMAD R0, R0, UR9, RZ ;  /* 0x0000000900007c24 */ /* 0x020fca000f8e02ff */
[----:B----4-:R-:W-:-:S05]  /*6950*/  LEA.HI R7, R0, R6, RZ, 0x1d ;  /* 0x0000000600077211 */ /* 0x010fca00078fe8ff */
[----:B-1----:R-:W-:-:S04]  /*6960*/  IMAD.WIDE.U32 R2, R7, 0x20, R2 ;  /* 0x0000002007027825 */ /* 0x002fc800078e0002 */
[----:B--2---:R-:W-:Y:S01]  /*6970*/  IMAD.WIDE.U32 R4, R7, 0x20, R4 ;  /* 0x0000002007047825 */ /* 0x004fe200078e0004 */
        /* <DEDUP_REMOVED lines=21> */
.L_x_3867:
        /* <DEDUP_REMOVED lines=11> */
.L_x_19315:


//--------------------- .text._ZN10layer_norm13ln_bwd_kernelINS_13Kernel_traitsIf13__nv_bfloat16S2_S2_fjLj5120ELj1ELj1ELj4ELj16ENS_18Kernel_traits_baseILj5120EfS2_S2_S2_fjLj128EEEEELb0ELb0ELb1ELb0EEEvNS_9BwdParamsE --------------------------
	.section	.text._ZN10layer_norm13ln_bwd_kernelINS_13Kernel_traitsIf13__nv_bfloat16S2_S2_fjLj5120ELj1ELj1ELj4ELj16ENS_18Kernel_traits_baseILj5120EfS2_S2_S2_fjLj128EEEEELb0ELb0ELb1ELb0EEEvNS_9BwdParamsE,"ax",@progbits
	.align	128
        .global         _ZN10layer_norm13ln_bwd_kernelINS_13Kernel_traitsIf13__nv_bfloat16S2_S2_fjLj5120ELj1ELj1ELj4ELj16ENS_18Kernel_traits_baseILj5120EfS2_S2_S2_fjLj128EEEEELb0ELb0ELb1ELb0EEEvNS_9BwdParamsE
        .type           _ZN10layer_norm13ln_bwd_kernelINS_13Kernel_traitsIf13__nv_bfloat16S2_S2_fjLj5120ELj1ELj1ELj4ELj16ENS_18Kernel_traits_baseILj5120EfS2_S2_S2_fjLj128EEEEELb0ELb0ELb1ELb0EEEvNS_9BwdParamsE,@function
        .size           _ZN10layer_norm13ln_bwd_kernelINS_13Kernel_traitsIf13__nv_bfloat16S2_S2_fjLj5120ELj1ELj1ELj4ELj16ENS_18Kernel_traits_baseILj5120EfS2_S2_S2_fjLj128EEEEELb0ELb0ELb1ELb0EEEvNS_9BwdParamsE,(.L_x_19316 - _ZN10layer_norm13ln_bwd_kernelINS_13Kernel_traitsIf13__nv_bfloat16S2_S2_fjLj5120ELj1ELj1ELj4ELj16ENS_18Kernel_traits_baseILj5120EfS2_S2_S2_fjLj128EEEEELb0ELb0ELb1ELb0EEEvNS_9BwdParamsE)
        .other          _ZN10layer_norm13ln_bwd_kernelINS_13Kernel_traitsIf13__nv_bfloat16S2_S2_fjLj5120ELj1ELj1ELj4ELj16ENS_18Kernel_traits_baseILj5120EfS2_S2_S2_fjLj128EEEEELb0ELb0ELb1ELb0EEEvNS_9BwdParamsE,@"STO_CUDA_ENTRY STV_DEFAULT"
_ZN10layer_norm13ln_bwd_kernelINS_13Kernel_traitsIf13__nv_bfloat16S2_S2_fjLj5120ELj1ELj1ELj4ELj16ENS_18Kernel_traits_baseILj5120EfS2_S2_S2_fjLj128EEEEELb0ELb0ELb1ELb0EEEvNS_9BwdParamsE:
.text._ZN10layer_norm13ln_bwd_kernelINS_13Kernel_traitsIf13__nv_bfloat16S2_S2_fjLj5120ELj1ELj1ELj4ELj16ENS_18Kernel_traits_baseILj5120EfS2_S2_S2_fjLj128EEEEELb0ELb0ELb1ELb0EEEvNS_9BwdParamsE:
        /* <DEDUP_REMOVED lines=25> */
[----:B--2---:R-:W5:Y:S01]  /*0190*/  @P4 LDG.E.128 R32, desc[UR10][R4.64] ;  /* 0x0000000a04204981 */ /* 0x004f62000c1e1d00 */
[C---:B----4-:R-:W-:Y:S01]  /*01a0*/  @P0 IMAD.WIDE.U32 R8, R17.reuse, 0x20, R6 ;  /* 0x0000002011080825 */ /* 0x050fe200078e0006 */
[----:B------:R-:W-:Y:S01]  /*01b0*/  @P0 IADD3 R17, PT, PT, R17, 0x80, RZ ;  /* 0x0000008011110810 */ /* 0x000fe20007ffe0ff */
[----:B------:R-:W1:Y:S01]  /*01c0*/  @P3 LDC.64 R14, c[0x0][0x3d0] ;  /* 0x0000f400ff0e3b82 */ /* 0x000e620000000a00 */
[----:B------:R2:W5:Y:S04]  /*01d0*/  @P4 LDG.E.128 R36, desc[UR10][R4.64+0x10] ;  /* 0x0000100a04244981 */ /* 0x000568000c1e1d00 */
[----:B------:R4:W5:Y:S01]  /*01e0*/  @P0 LDG.E.128 R40, desc[UR10][R8.64] ;  /* 0x0000000a08280981 */ /* 0x000962000c1e1d00 */
[C---:B---3--:R-:W-:Y:S01]  /*01f0*/  @P1 IMAD.WIDE.U32 R10, R17.reuse, 0x20, R10 ;  /* 0x00000020110a1825 */ /* 0x048fe200078e000a */
[----:B------:R-:W-:-:S02]  /*0200*/  @P1 IADD3 R17, PT, PT, R17, 0x80, RZ ;  /* 0x0000008011111810 */ /* 0x000fc40007ffe0ff */
[----:B------:R4:W5:Y:S04]  /*0210*/  @P0 LDG.E.128 R44, desc[UR10][R8.64+0x10] ;  /* 0x0000100a082c0981 */ /* 0x000968000c1e1d00 */
[----:B------:R4:W5:Y:S01]  /*0220*/  @P1 LDG.E.128 R48, desc[UR10][R10.64] ;  /* 0x0000000a0a301981 */ /* 0x000962000c1e1d00 */
[C---:B0-----:R-:W-:Y:S01]  /*0230*/  @P2 IMAD.WIDE.U32 R12, R17.reuse, 0x20, R12 ;  /* 0x00000020110c2825 */ /* 0x041fe200078e000c */
[----:B------:R-:W-:Y:S02]  /*0240*/  @P2 IADD3 R17, PT, PT, R17, 0x80, RZ ;  /* 0x0000008011112810 */ /* 0x000fe40007ffe0ff */
[----:B------:R4:W5:Y:S04]  /*0250*/  @P1 LDG.E.128 R52, desc[UR10][R10.64+0x10] ;  /* 0x0000100a0a341981 */ /* 0x000968000c1e1d00 */
[----:B------:R4:W5:Y:S04]  /*0260*/  @P2 LDG.E.128 R56, desc[UR10][R12.64] ;  /* 0x0000000a0c382981 */ /* 0x000968000c1e1d00 */
[----:B------:R4:W5:Y:S01]  /*0270*/  @P2 LDG.E.128 R60, desc[UR10][R12.64+0x10] ;  /* 0x0000100a0c3c2981 */ /* 0x000962000c1e1d00 */
[----:B-1----:R-:W-:Y:S01]  /*0280*/  @P3 IMAD.WIDE.U32 R6, R17, 0x20, R14 ;  /* 0x0000002011063825 */ /* 0x002fe200078e000e */
[----:B--2---:R-:W-:-:S04]  /*0290*/  MOV R5, UR4 ;  /* 0x0000000400057c02 */ /* 0x004fc80008000f00 */
[----:B------:R4:W5:Y:S04]  /*02a0*/  @P3 LDG.E.128 R64, desc[UR10][R6.64] ;  /* 0x0000000a06403981 */ /* 0x000968000c1e1d00 */
[----:B------:R4:W5:Y:S01]  /*02b0*/  @P3 LDG.E.128 R68, desc[UR10][R6.64+0x10] ;  /* 0x0000100a06443981 */ /* 0x000962000c1e1d00 */
[----:B------:R-:W-:Y:S02]  /*02c0*/  ISETP.GE.AND P3, PT, R5, UR5, PT ;  /* 0x0000000505007c0c */ /* 0x000fe4000bf66270 */
        /* <DEDUP_REMOVED lines=40> */
[----:B----4-:R-:W-:Y:S06]  /*0550*/  @P3 BRA `(.L_x_3868) ;  /* 0x0000008800843947 */ /* 0x010fec0003800000 */
        /* <DEDUP_REMOVED lines=46> */
.L_x_3947:
[----:B------:R-:W0:Y:S08]  /*0840*/  LDC.64 R178, c[0x0][0x3f8] ;  /* 0x0000fe00ffb27b82 */ /* 0x000e300000000a00 */
[----:B------:R-:W1:Y:S08]  /*0850*/  LDC.64 R244, c[0x0][0x3f0] ;  /* 0x0000fc00fff47b82 */ /* 0x000e700000000a00 */
[----:B------:R-:W2:Y:S01]  /*0860*/  LDC.64 R176, c[0x0][0x3c8] ;  /* 0x0000f200ffb07b82 */ /* 0x000ea20000000a00 */
[----:B0-----:R-:W-:-:S05]  /*0870*/  IMAD.WIDE R178, R5, 0x4, R178 ;  /* 0x0000000405b27825 */ /* 0x001fca00078e02b2 */
[----:B------:R-:W3:Y:S01]  /*0880*/  LDG.E R4, desc[UR10][R178.64] ;  /* 0x0000000ab2047981 */ /* 0x000ee2000c1e1900 */
[----:B-1----:R-:W-:-:S06]  /*0890*/  IMAD.WIDE R244, R5, 0x4, R244 ;  /* 0x0000000405f47825 */ /* 0x002fcc00078e02f4 */
[----:B-----5:R0:W5:Y:S01]  /*08a0*/  LDG.E R244, desc[UR10][R244.64] ;  /* 0x0000000af4f47981 */ /* 0x020162000c1e1900 */
        /* <DEDUP_REMOVED lines=22> */
[----:B------:R-:W-:Y:S02]  /*0a10*/  ISETP.GE.U32.AND P2, PT, R3, 0x180, PT ;  /* 0x000001800300780c */ /* 0x000fe40003f46070 */
        /* <DEDUP_REMOVED lines=20> */
[----:B------:R-:W-:Y:S02]  /*0b60*/  IADD3 R246, PT, PT, R246, 0x80, RZ ;  /* 0x00000080f6f67810 */ /* 0x000fe40007ffe0ff */
[C---:B--2---:R-:W-:Y:S02]  /*0b70*/  PRMT R226, R176.reuse, 0x7632, R226 ;  /* 0x00007632b0e27816 */ /* 0x044fe400000000e2 */
[----:B------:R-:W-:Y:S02]  /*0b80*/  SHF.L.U32 R228, R176, 0x10, RZ ;  /* 0x00000010b0e47819 */ /* 0x000fe400000006ff */
[C---:B------:R-:W-:Y:S02]  /*0b90*/  PRMT R232, R177.reuse, 0x7632, R232 ;  /* 0x00007632b1e87816 */ /* 0x040fe400000000e8 */
[----:B------:R-:W-:Y:S01]  /*0ba0*/  SHF.L.U32 R236, R177, 0x10, RZ ;  /* 0x00000010b1ec7819 */ /* 0x000fe200000006ff */
[----:B------:R-:W-:Y:S01]  /*0bb0*/  FADD.FTZ R243, -R245, R228 ;  /* 0x000000e4f5f37221 */ /* 0x000fe20000010100 */
[----:B------:R-:W-:-:S02]  /*0bc0*/  PRMT R177, R178, 0x7632, R177 ;  /* 0x00007632b2b17816 */ /* 0x000fc400000000b1 */
[----:B------:R-:W-:Y:S01]  /*0bd0*/  SHF.L.U32 R176, R226, 0x10, RZ ;  /* 0x00000010e2b07819 */ /* 0x000fe200000006ff */
[C---:B------:R-:W-:Y:S01]  /*0be0*/  FADD.FTZ R239, -R245.reuse, R236 ;  /* 0x000000ecf5ef7221 */ /* 0x040fe20000010100 */
[----:B------:R-:W-:Y:S01]  /*0bf0*/  SHF.L.U32 R240, R178, 0x10, RZ ;  /* 0x00000010b2f07819 */ /* 0x000fe200000006ff */
[----:B-----5:R-:W-:Y:S01]  /*0c00*/  FMUL.FTZ R243, R6, R243 ;  /* 0x000000f306f37220 */ /* 0x020fe20000410000 */
[----:B---3--:R-:W-:Y:S01]  /*0c10*/  PRMT R238, R180, 0x7632, R238 ;  /* 0x00007632b4ee7816 */ /* 0x008fe200000000ee */
[----:B------:R-:W-:Y:S01]  /*0c20*/  FMUL.FTZ R239, R6, R239 ;  /* 0x000000ef06ef7220 */ /* 0x000fe20000410000 */
[----:B------:R-:W-:Y:S01]  /*0c30*/  SHF.L.U32 R241, R180, 0x10, RZ ;  /* 0x00000010b4f17819 */ /* 0x000fe200000006ff */
[----:B------:R-:W-:Y:S01]  /*0c40*/  FADD.FTZ R235, -R245, R240 ;  /* 0x000000f0f5eb7221 */ /* 0x000fe20000010100 */
[----:B------:R-:W-:Y:S02]  /*0c50*/  SHF.L.U32 R178, R232, 0x10, RZ ;  /* 0x00000010e8b27819 */ /* 0x000fe400000006ff */
[----:B------:R-:W-:Y:S01]  /*0c60*/  SHF.L.U32 R180, R177, 0x10, RZ ;  /* 0x00000010b1b47819 */ /* 0x000fe200000006ff */
[----:B------:R-:W-:Y:S01]  /*0c70*/  FADD.FTZ R177, -R245, R176 ;  /* 0x000000b0f5b17221 */ /* 0x000fe20000010100 */
[----:B------:R-:W-:Y:S01]  /*0c80*/  SHF.L.U32 R248, R179, 0x10, RZ ;  /* 0x00000010b3f87819 */ /* 0x000fe200000006ff */
[----:B------:R-:W-:Y:S01]  /*0c90*/  FADD.FTZ R120, R120, R241 ;  /* 0x000000f178787221 */ /* 0x000fe20000010000 */
[----:B------:R-:W-:Y:S01]  /*0ca0*/  PRMT R234, R181, 0x7632, R234 ;  /* 0x00007632b5ea7816 */ /* 0x000fe200000000ea */
[----:B------:R-:W-:Y:S01]  /*0cb0*/  FFMA.FTZ R72, R243, R241, R72 ;  /* 0x000000f1f3487223 */ /* 0x000fe20000010048 */
[----:B------:R-:W-:Y:S01]  /*0cc0*/  PRMT R237, R179, 0x7632, R237 ;  /* 0x00007632b3ed7816 */ /* 0x000fe200000000ed */
[----:B------:R-:W-:Y:S01]  /*0cd0*/  FADD.FTZ R179, -R245, R178 ;  /* 0x000000b2f5b37221 */ /* 0x000fe20000010100 */
[----:B------:R-:W-:Y:S01]  /*0ce0*/  SHF.L.U32 R181, R181, 0x10, RZ ;  /* 0x00000010b5b57819 */ /* 0x000fe200000006ff */
[----:B------:R-:W-:Y:S01]  /*0cf0*/  FMUL.FTZ R240, R6, R177 ;  /* 0x000000b106f07220 */ /* 0x000fe20000410000 */
[----:B------:R-:W-:Y:S01]  /*0d00*/  SHF.L.U32 R238, R238, 0x10, RZ ;  /* 0x00000010eeee7819 */ /* 0x000fe200000006ff */
[----:B------:R-:W-:Y:S01]  /*0d10*/  FMUL.FTZ R241, R32, R241 ;  /* 0x000000f120f17220 */ /* 0x000fe20000410000 */
[C---:B0-----:R-:W-:Y:S01]  /*0d20*/  PRMT R230, R182.reuse, 0x7632, R230 ;  /* 0x00007632b6e67816 */ /* 0x041fe200000000e6 */
[----:B------:R-:W-:Y:S01]  /*0d30*/  FADD.FTZ R231, -R245, R248 ;  /* 0x000000f8f5e77221 */ /* 0x000fe20000010100 */
[----:B------:R-:W-:Y:S01]  /*0d40*/  SHF.L.U32 R233, R182, 0x10, RZ ;  /* 0x00000010b6e97819 */ /* 0x000fe200000006ff */
[----:B------:R-:W-:Y:S01]  /*0d50*/  FADD.FTZ R122, R122, R181 ;  /* 0x000000b57a7a7221 */ /* 0x000fe20000010000 */
[----:B------:R-:W-:Y:S01]  /*0d60*/  SHF.L.U32 R182, R237, 0x10, RZ ;  /* 0x00000010edb67819 */ /* 0x000fe200000006ff */
[-C--:B------:R-:W-:Y:S01]  /*0d70*/  FFMA.FTZ R74, R239, R181.reuse, R74 ;  /* 0x000000b5ef4a7223 */ /* 0x080fe2000001004a */
[----:B------:R-:W-:Y:S01]  /*0d80*/  FMUL.FTZ R237, R34, R181 ;  /* 0x000000b522ed7220 */ /* 0x000fe20000410000 */
[----:B------:R-:W-:Y:S01]  /*0d90*/  FADD.FTZ R121, R121, R238 ;  /* 0x000000ee79797221 */ /* 0x000fe20000010000 */
[-C--:B------:R-:W-:Y:S01]  /*0da0*/  FFMA.FTZ R73, R240, R238.reuse, R73 ;  /* 0x000000eef0497223 */ /* 0x080fe20000010049 */
[C---:B------:R-:W-:Y:S01]  /*0db0*/  FMUL.FTZ R236, R6.reuse, R179 ;  /* 0x000000b306ec7220 */ /* 0x040fe20000410000 */
[----:B------:R-:W-:Y:S01]  /*0dc0*/  PRMT R224, R183, 0x7632, R224 ;  /* 0x00007632b7e07816 */ /* 0x000fe200000000e0 */
[----:B------:R-:W-:Y:S01]  /*0dd0*/  FMUL.FTZ R238, R33, R238 ;  /* 0x000000ee21ee7220 */ /* 0x000fe20000410000 */
[----:B------:R-:W-:Y:S01]  /*0de0*/  FADD.FTZ R179, RZ, R241 ;  /* 0x000000f1ffb37221 */ /* 0x000fe20000010000 */
[----:B------:R-:W-:Y:S01]  /*0df0*/  FFMA.FTZ R181, R243, R241, RZ ;  /* 0x000000f1f3b57223 */ /* 0x000fe200000100ff */
[----:B------:R-:W-:Y:S01]  /*0e00*/  SHF.L.U32 R183, R183, 0x10, RZ ;  /* 0x00000010b7b77819 */ /* 0x000fe200000006ff */
[----:B------:R-:W-:Y:S01]  /*0e10*/  FMUL.FTZ R231, R6, R231 ;  /* 0x000000e706e77220 */ /* 0x000fe20000410000 */
[----:B------:R-:W-:Y:S01]  /*0e20*/  SHF.L.U32 R234, R234, 0x10, RZ ;  /* 0x00000010eaea7819 */ /* 0x000fe200000006ff */
[----:B------:R-:W-:Y:S01]  /*0e30*/  FADD.FTZ R176, R179, R238 ;  /* 0x000000eeb3b07221 */ /* 0x000fe20000010000 */
[----:B------:R-:W-:Y:S01]  /*0e40*/  FFMA.FTZ R178, R240, R238, R181 ;  /* 0x000000eef0b27223 */ /* 0x000fe200000100b5 */
[----:B------:R-:W-:Y:S01]  /*0e50*/  FADD.FTZ R126, R126, R183 ;  /* 0x000000b77e7e7221 */ /* 0x000fe20000010000 */
[-C--:B------:R-:W-:Y:S01]  /*0e60*/  FFMA.FTZ R78, R231, R183.reuse, R78 ;  /* 0x000000b7e74e7223 */ /* 0x080fe2000001004e */
[----:B------:R-:W-:Y:S01]  /*0e70*/  FMUL.FTZ R228, R38, R183 ;  /* 0x000000b726e47220 */ /* 0x000fe20000410000 */
[----:B------:R-:W-:Y:S01]  /*0e80*/  FMUL.FTZ R235, R6, R235 ;  /* 0x000000eb06eb7220 */ /* 0x000fe20000410000 */
[----:B------:R-:W-:Y:S01]  /*0e90*/  FADD.FTZ R183, -R245, R180 ;  /* 0x000000b4f5b77221 */ /* 0x000fe20000010100 */
[----:B------:R-:W-:Y:S01]  /*0ea0*/  FADD.FTZ R123, R123, R234 ;  /* 0x000000ea7b7b7221 */ /* 0x000fe20000010000 */
[-C--:B------:R-:W-:Y:S01]  /*0eb0*/  FFMA.FTZ R75, R236, R234.reuse, R75 ;  /* 0x000000eaec4b7223 */ /* 0x080fe2000001004b */
[----:B------:R-:W-:Y:S01]  /*0ec0*/  FMUL.FTZ R234, R35, R234 ;  /* 0x000000ea23ea7220 */ /* 0x000fe20000410000 */
[----:B------:R-:W-:Y:S01]  /*0ed0*/  FADD.FTZ R179, R176, R237 ;  /* 0x000000edb0b37221 */ /* 0x000fe20000010000 */
[----:B------:R-:W-:Y:S01]  /*0ee0*/  FFMA.FTZ R181, R239, R237, R178 ;  /* 0x000000edefb57223 */ /* 0x000fe200000100b2 */
[----:B------:R-:W-:Y:S01]  /*0ef0*/  SHF.L.U32 R230, R230, 0x10, RZ ;  /* 0x00000010e6e67819 */ /* 0x000fe200000006ff */
[----:B------:R-:W-:Y:S01]  /*0f00*/  FADD.FTZ R124, R124, R233 ;  /* 0x000000e97c7c7221 */ /* 0x000fe20000010000 */
[----:B------:R-:W-:Y:S01]  /*0f10*/  FFMA.FTZ R76, R235, R233, R76 ;  /* 0x000000e9eb4c7223 */ /* 0x000fe2000001004c */
[----:B------:R-:W-:Y:S01]  /*0f20*/  FMUL.FTZ R232, R6, R183 ;  /* 0x000000b706e87220 */ /* 0x000fe20000410000 */
[----:B------:R-:W-:Y:S01]  /*0f30*/  FMUL.FTZ R233, R36, R233 ;  /* 0x000000e924e97220 */ /* 0x000fe20000410000 */
[----:B------:R-:W-:Y:S01]  /*0f40*/  FADD.FTZ R176, R179, R234 ;  /* 0x000000eab3b07221 */ /* 0x000fe20000010000 */
[----:B------:R-:W-:Y:S01]  /*0f50*/  FFMA.FTZ R178, R236, R234, R181 ;  /* 0x000000eaecb27223 */ /* 0x000fe200000100b5 */
[----:B------:R-:W-:Y:S01]  /*0f60*/  FADD.FTZ R177, -R245, R182 ;  /* 0x000000b6f5b17221 */ /* 0x000fe20000010100 */
[----:B------:R-:W-:Y:S01]  /*0f70*/  FADD.FTZ R125, R125, R230 ;  /* 0x000000e67d7d7221 */ /* 0x000fe20000010000 */
[-C--:B------:R-:W-:Y:S01]  /*0f80*/  FFMA.FTZ R77, R232, R230.reuse, R77 ;  /* 0x000000e6e84d7223 */ /* 0x080fe2000001004d */
[----:B------:R-:W-:Y:S01]  /*0f90*/  FMUL.FTZ R230, R37, R230 ;  /* 0x000000e625e67220 */ /* 0x000fe20000410000 */
[----:B------:R-:W-:Y:S01]  /*0fa0*/  FADD.FTZ R179, R176, R233 ;  /* 0x000000e9b0b37221 */ /* 0x000fe20000010000 */
[----:B------:R-:W-:Y:S01]  /*0fb0*/  FFMA.FTZ R181, R235, R233, R178 ;  /* 0x000000e9ebb57223 */ /* 0x000fe200000100b2 */
[----:B------:R-:W-:Y:S01]  /*0fc0*/  SHF.L.U32 R224, R224, 0x10, RZ ;  /* 0x00000010e0e07819 */ /* 0x000fe200000006ff */
[----:B------:R-:W-:Y:S01]  /*0fd0*/  FMUL.FTZ R226, R6, R177 ;  /* 0x000000b106e27220 */ /* 0x000fe20000410000 */
[----:B------:R-:W-:Y:S01]  /*0fe0*/  FADD.FTZ R179, R179, R230 ;  /* 0x000000e6b3b37221 */ /* 0x000fe20000010000 */
[----:B------:R-:W-:-:S02]  /*0ff0*/  FFMA.FTZ R176, R232, R230, R181 ;  /* 0x000000e6e8b07223 */ /* 0x000fc400000100b5 */
[----:B------:R-:W-:Y:S01]  /*1000*/  FADD.FTZ R127, R127, R224 ;  /* 0x000000e07f7f7221 */ /* 0x000fe20000010000 */
[-C--:B------:R-:W-:Y:S01]  /*1010*/  FFMA.FTZ R79, R226, R224.reuse, R79 ;  /* 0x000000e0e24f7223 */ /* 0x080fe2000001004f */
[----:B------:R-:W-:Y:S01]  /*1020*/  FMUL.FTZ R224, R39, R224 ;  /* 0x000000e027e07220 */ /* 0x000fe20000410000 */
[----:B------:R-:W-:Y:S01]  /*1030*/  FADD.FTZ R179, R179, R228 ;  /* 0x000000e4b3b37221 */ /* 0x000fe20000010000 */
[----:B------:R-:W-:-:S03]  /*1040*/  FFMA.FTZ R177, R231, R228, R176 ;  /* 0x000000e4e7b17223 */ /* 0x000fc600000100b0 */
[----:B------:R-:W-:Y:S01]  /*1050*/  FADD.FTZ R249, R179, R224 ;  /* 0x000000e0b3f97221 */ /* 0x000fe20000010000 */
[----:B------:R-:W-:-:S07]  /*1060*/  FFMA.FTZ R248, R226, R224, R177 ;  /* 0x000000e0e2f87223 */ /* 0x000fce00000100b1 */
.L_x_3872:
[----:B----4-:R-:W-:Y:S05]  /*1070*/  BSYNC.RECONVERGENT B1 ;  /* 0x0000000000017941 */ /* 0x010fea0003800200 */
.L_x_3871:
        /* <DEDUP_REMOVED lines=15> */
[----:B--2---:R-:W-:Y:S02]  /*1170*/  PRMT R191, R177, 0x7632, R191 ;  /* 0x00007632b1bf7816 */ /* 0x004fe400000000bf */
[----:B------:R-:W-:Y:S02]  /*1180*/  SHF.L.U32 R218, R178, 0x10, RZ ;  /* 0x00000010b2da7819 */ /* 0x000fe400000006ff */
[C---:B------:R-:W-:Y:S02]  /*1190*/  PRMT R184, R176.reuse, 0x7632, R184 ;  /* 0x00007632b0b87816 */ /* 0x040fe400000000b8 */
[----:B------:R-:W-:-:S02]  /*11a0*/  SHF.L.U32 R188, R176, 0x10, RZ ;  /* 0x00000010b0bc7819 */ /* 0x000fc400000006ff */
[----:B------:R-:W-:Y:S02]  /*11b0*/  SHF.L.U32 R216, R177, 0x10, RZ ;  /* 0x00000010b1d87819 */ /* 0x000fe400000006ff */
[C---:B---3--:R-:W-:Y:S01]  /*11c0*/  PRMT R176, R182.reuse, 0x7632, R176 ;  /* 0x00007632b6b07816 */ /* 0x048fe200000000b0 */
[C---:B------:R-:W-:Y:S01]  /*11d0*/  FADD.FTZ R197, -R245.reuse, R188 ;  /* 0x000000bcf5c57221 */ /* 0x040fe20000010100 */
[----:B------:R-:W-:Y:S01]  /*11e0*/  SHF.L.U32 R177, R182, 0x10, RZ ;  /* 0x00000010b6b17819 */ /* 0x000fe200000006ff */
[----:B------:R-:W-:Y:S01]  /*11f0*/  FADD.FTZ R195, -R245, R216 ;  /* 0x000000d8f5c37221 */ /* 0x000fe20000010100 */
[----:B------:R-:W-:Y:S01]  /*1200*/  PRMT R193, R178, 0x7632, R193 ;  /* 0x00007632b2c17816 */ /* 0x000fe200000000c1 */
[----:B-----5:R-:W-:Y:S01]  /*1210*/  FMUL.FTZ R197, R6, R197 ;  /* 0x000000c506c57220 */ /* 0x020fe20000410000 */
[----:B------:R-:W-:Y:S01]  /*1220*/  SHF.L.U32 R182, R191, 0x10, RZ ;  /* 0x00000010bfb67819 */ /* 0x000fe200000006ff */
[----:B------:R-:W-:Y:S01]  /*1230*/  FADD.FTZ R191, -R245, R218 ;  /* 0x000000daf5bf7221 */ /* 0x000fe20000010100 */
[C---:B------:R-:W-:Y:S01]  /*1240*/  PRMT R250, R179.reuse, 0x7632, R250 ;  /* 0x00007632b3fa7816 */ /* 0x040fe200000000fa */
[----:B------:R-:W-:Y:S01]  /*1250*/  FADD.FTZ R88, R88, R177 ;  /* 0x000000b158587221 */ /* 0x000fe20000010000 */
[----:B------:R-:W-:Y:S01]  /*1260*/  SHF.L.U32 R220, R179, 0x10, RZ ;  /* 0x00000010b3dc7819 */ /* 0x000fe200000006ff */
[----:B------:R-:W-:Y:S01]  /*1270*/  FMUL.FTZ R218, R44, R177 ;  /* 0x000000b12cda7220 */ /* 0x000fe20000410000 */
[----:B------:R-:W-:Y:S01]  /*1280*/  PRMT R186, R180, 0x7632, R186 ;  /* 0x00007632b4ba7816 */ /* 0x000fe200000000ba */
[----:B------:R-:W-:Y:S01]  /*1290*/  FMUL.FTZ R195, R6, R195 ;  /* 0x000000c306c37220 */ /* 0x000fe20000410000 */
[----:B------:R-:W-:Y:S01]  /*12a0*/  SHF.L.U32 R179, R180, 0x10, RZ ;  /* 0x00000010b4b37819 */ /* 0x000fe200000006ff */
[----:B0-----:R-:W-:Y:S01]  /*12b0*/  FADD.FTZ R223, -R245, R220 ;  /* 0x000000dcf5df7221 */ /* 0x001fe20000010100 */
[----:B------:R-:W-:-:S02]  /*12c0*/  SHF.L.U32 R180, R184, 0x10, RZ ;  /* 0x00000010b8b47819 */ /* 0x000fc400000006ff */
[----:B------:R-:W-:Y:S01]  /*12d0*/  SHF.L.U32 R184, R193, 0x10, RZ ;  /* 0x00000010c1b87819 */ /* 0x000fe200000006ff */
[----:B------:R-:W-:Y:S01]  /*12e0*/  FMUL.FTZ R193, R6, R191 ;  /* 0x000000bf06c17220 */ /* 0x000fe20000410000 */
[C---:B------:R-:W-:Y:S01]  /*12f0*/  PRMT R26, R181.reuse, 0x7632, R26 ;  /* 0x00007632b51a7816 */ /* 0x040fe2000000001a */
[----:B------:R-:W-:Y:S01]  /*1300*/  FMUL.FTZ R222, R40, R179 ;  /* 0x000000b328de7220 */ /* 0x000fe20000410000 */
[----:B------:R-:W-:Y:S01]  /*1310*/  SHF.L.U32 R181, R181, 0x10, RZ ;  /* 0x00000010b5b57819 */ /* 0x000fe200000006ff */
[----:B------:R-:W-:Y:S01]  /*1320*/  FFMA.FTZ R132, R193, R177, R132 ;  /* 0x000000b1c1847223 */ /* 0x000fe20000010084 */
[----:B------:R-:W-:Y:S01]  /*1330*/  FADD.FTZ R177, -R245, R180 ;  /* 0x000000b4f5b17221 */ /* 0x000fe20000010100 */
[----:B------:R-:W-:Y:S01]  /*1340*/  SHF.L.U32 R186, R186, 0x10, RZ ;  /* 0x00000010baba7819 */ /* 0x000fe200000006ff */
[----:B------:R-:W-:Y:S01]  /*1350*/  FADD.FTZ R84, R84, R179 ;  /* 0x000000b354547221 */ /* 0x000fe20000010000 */
[----:B------:R-:W-:Y:S01]  /*1360*/  FADD.FTZ R86, R86, R181 ;  /* 0x000000b556567221 */ /* 0x000fe20000010000 */
[-C--:B------:R-:W-:Y:S01]  /*1370*/  FFMA.FTZ R130, R195, R181.reuse, R130 ;  /* 0x000000b5c3827223 */ /* 0x080fe20000010082 */
[----:B------:R-:W-:Y:S01]  /*1380*/  FMUL.FTZ R220, R42, R181 ;  /* 0x000000b52adc7220 */ /* 0x000fe20000410000 */
[----:B------:R-:W-:Y:S01]  /*1390*/  FMUL.FTZ R188, R6, R177 ;  /* 0x000000b106bc7220 */ /* 0x000fe20000410000 */
[----:B------:R-:W-:Y:S01]  /*13a0*/  FADD.FTZ R181, -R245, R182 ;  /* 0x000000b6f5b57221 */ /* 0x000fe20000010100 */
[----:B------:R-:W-:Y:S01]  /*13b0*/  PRMT R178, R183, 0x7632, R178 ;  /* 0x00007632b7b27816 */ /* 0x000fe200000000b2 */
[----:B------:R-:W-:Y:S01]  /*13c0*/  FFMA.FTZ R128, R197, R179, R128 ;  /* 0x000000b3c5807223 */ /* 0x000fe20000010080 */
[----:B------:R-:W-:Y:S01]  /*13d0*/  FADD.FTZ R180, R249, R222 ;  /* 0x000000def9b47221 */ /* 0x000fe20000010000 */
[----:B------:R-:W-:Y:S01]  /*13e0*/  FMUL.FTZ R229, R41, R186 ;  /* 0x000000ba29e57220 */ /* 0x000fe20000410000 */
[----:B------:R-:W-:Y:S01]  /*13f0*/  SHF.L.U32 R183, R183, 0x10, RZ ;  /* 0x00000010b7b77819 */ /* 0x000fe200000006ff */
[----:B------:R-:W-:Y:S01]  /*1400*/  FFMA.FTZ R179, R197, R222, R248 ;  /* 0x000000dec5b37223 */ /* 0x000fe200000100f8 */
[----:B------:R-:W-:Y:S01]  /*1410*/  SHF.L.U32 R26, R26, 0x10, RZ ;  /* 0x000000101a1a7819 */ /* 0x000fe200000006ff */
[----:B------:R-:W-:Y:S01]  /*1420*/  FMUL.FTZ R191, R6, R223 ;  /* 0x000000df06bf7220 */ /* 0x000fe20000410000 */
[----:B------:R-:W-:Y:S01]  /*1430*/  FADD.FTZ R85, R85, R186 ;  /* 0x000000ba55557221 */ /* 0x000fe20000010000 */
[----:B------:R-:W-:Y:S01]  /*1440*/  FFMA.FTZ R129, R188, R186, R129 ;  /* 0x000000babc817223 */ /* 0x000fe20000010081 */
[----:B------:R-:W-:Y:S01]  /*1450*/  FMUL.FTZ R186, R6, R181 ;  /* 0x000000b506ba7220 */ /* 0x000fe20000410000 */
[----:B------:R-:W-:Y:S01]  /*1460*/  FADD.FTZ R181, R180, R229 ;  /* 0x000000e5b4b57221 */ /* 0x000fe20000010000 */
[----:B------:R-:W-:Y:S01]  /*1470*/  FFMA.FTZ R180, R188, R229, R179 ;  /* 0x000000e5bcb47223 */ /* 0x000fe200000100b3 */
[----:B------:R-:W-:Y:S01]  /*1480*/  FADD.FTZ R90, R90, R183 ;  /* 0x000000b75a5a7221 */ /* 0x000fe20000010000 */
[-C--:B------:R-:W-:Y:S01]  /*1490*/  FFMA.FTZ R134, R191, R183.reuse, R134 ;  /* 0x000000b7bf867223 */ /* 0x080fe20000010086 */
        /* <DEDUP_REMOVED lines=11> */
[----:B------:R-:W-:Y:S01]  /*1550*/  FFMA.FTZ R26, R186, R227, R179 ;  /* 0x000000e3ba1a7223 */ /* 0x000fe200000100b3 */
[----:B------:R-:W-:Y:S01]  /*1560*/  FADD.FTZ R177, -R245, R250 ;  /* 0x000000faf5b17221 */ /* 0x000fe20000010100 */
[----:B------:R-:W-:Y:S01]  /*1570*/  SHF.L.U32 R178, R178, 0x10, RZ ;  /* 0x00000010b2b27819 */ /* 0x000fe200000006ff */
[----:B------:R-:W-:Y:S01]  /*1580*/  FADD.FTZ R89, R89, R176 ;  /* 0x000000b059597221 */ /* 0x000fe20000010000 */
[-C--:B------:R-:W-:Y:S01]  /*1590*/  FFMA.FTZ R133, R184, R176.reuse, R133 ;  /* 0x000000b0b8857223 */ /* 0x080fe20000010085 */
[----:B------:R-:W-:Y:S01]  /*15a0*/  FMUL.FTZ R225, R45, R176 ;  /* 0x000000b02de17220 */ /* 0x000fe20000410000 */
[----:B------:R-:W-:Y:S01]  /*15b0*/  FADD.FTZ R176, R181, R218 ;  /* 0x000000dab5b07221 */ /* 0x000fe20000010000 */
[----:B------:R-:W-:Y:S01]  /*15c0*/  FFMA.FTZ R179, R193, R218, R26 ;  /* 0x000000dac1b37223 */ /* 0x000fe2000001001a */
[----:B------:R-:W-:Y:S01]  /*15d0*/  FMUL.FTZ R26, R6, R177 ;  /* 0x000000b1061a7220 */ /* 0x000fe20000410000 */
[----:B------:R-:W-:Y:S01]  /*15e0*/  FADD.FTZ R91, R91, R178 ;  /* 0x000000b25b5b7221 */ /* 0x000fe20000010000 */
[----:B------:R-:W-:Y:S01]  /*15f0*/  FADD.FTZ R177, R176, R225 ;  /* 0x000000e1b0b17221 */ /* 0x000fe20000010000 */
[----:B------:R-:W-:Y:S01]  /*1600*/  FFMA.FTZ R176, R184, R225, R179 ;  /* 0x000000e1b8b07223 */ /* 0x000fe200000100b3 */
[-C--:B------:R-:W-:Y:S01]  /*1610*/  FFMA.FTZ R135, R26, R178.reuse, R135 ;  /* 0x000000b21a877223 */ /* 0x080fe20000010087 */
[----:B------:R-:W-:Y:S01]  /*1620*/  FMUL.FTZ R223, R47, R178 ;  /* 0x000000b22fdf7220 */ /* 0x000fe20000410000 */
[----:B------:R-:W-:Y:S01]  /*1630*/  FADD.FTZ R178, R177, R216 ;  /* 0x000000d8b1b27221 */ /* 0x000fe20000010000 */
[----:B------:R-:W-:-:S03]  /*1640*/  FFMA.FTZ R177, R191, R216, R176 ;  /* 0x000000d8bfb17223 */ /* 0x000fc600000100b0 */
[----:B------:R-:W-:Y:S01]  /*1650*/  FADD.FTZ R249, R178, R223 ;  /* 0x000000dfb2f97221 */ /* 0x000fe20000010000 */
[----:B------:R-:W-:-:S07]  /*1660*/  FFMA.FTZ R248, R26, R223, R177 ;  /* 0x000000df1af87223 */ /* 0x000fce00000100b1 */
.L_x_3874:
[----:B------:R-:W-:Y:S05]  /*1670*/  BSYNC.RECONVERGENT B1 ;  /* 0x0000000000017941 */ /* 0x000fea0003800200 */
.L_x_3873:
        /* <DEDUP_REMOVED lines=15> */
[----:B--2---:R-:W-:Y:S02]  /*1770*/  SHF.L.U32 R214, R178, 0x10, RZ ;  /* 0x00000010b2d67819 */ /* 0x004fe400000006ff */
[C---:B------:R-:W-:Y:S02]  /*1780*/  SHF.L.U32 R16, R176.reuse, 0x10, RZ ;  /* 0x00000010b0107819 */ /* 0x040fe400000006ff */
[----:B------:R-:W-:Y:S01]  /*1790*/  SHF.L.U32 R210, R177, 0x10, RZ ;  /* 0x00000010b1d27819 */ /* 0x000fe200000006ff */
[----:B------:R-:W-:Y:S01]  /*17a0*/  FADD.FTZ R215, -R245, R214 ;  /* 0x000000d6f5d77221 */ /* 0x000fe20000010100 */
[----:B------:R-:W-:Y:S01]  /*17b0*/  PRMT R21, R179, 0x7632, R21 ;  /* 0x00007632b3157816 */ /* 0x000fe20000000015 */
[----:B------:R-:W-:Y:S01]  /*17c0*/  FADD.FTZ R25, -R245, R16 ;  /* 0x00000010f5197221 */ /* 0x000fe20000010100 */
[----:B------:R-:W-:Y:S01]  /*17d0*/  SHF.L.U32 R250, R179, 0x10, RZ ;  /* 0x00000010b3fa7819 */ /* 0x000fe200000006ff */
[C---:B------:R-:W-:Y:S01]  /*17e0*/  FADD.FTZ R179, -R245.reuse, R210 ;  /* 0x000000d2f5b37221 */ /* 0x040fe20000010100 */
[----:B------:R-:W-:Y:S01]  /*17f0*/  PRMT R14, R176, 0x7632, R14 ;  /* 0x00007632b00e7816 */ /* 0x000fe2000000000e */
[----:B-----5:R-:W-:Y:S01]  /*1800*/  FMUL.FTZ R25, R6, R25 ;  /* 0x0000001906197220 */ /* 0x020fe20000410000 */
[C---:B---3--:R-:W-:Y:S01]  /*1810*/  PRMT R176, R182.reuse, 0x7632, R176 ;  /* 0x00007632b6b07816 */ /* 0x048fe200000000b0 */
[----:B------:R-:W-:Y:S01]  /*1820*/  FADD.FTZ R217, -R245, R250 ;  /* 0x000000faf5d97221 */ /* 0x000fe20000010100 */
[----:B0-----:R-:W-:-:S02]  /*1830*/  SHF.L.U32 R19, R182, 0x10, RZ ;  /* 0x00000010b6137819 */ /* 0x001fc400000006ff */
[----:B------:R-:W-:Y:S02]  /*1840*/  PRMT R23, R180, 0x7632, R23 ;  /* 0x00007632b4177816 */ /* 0x000fe40000000017 */
[----:B------:R-:W-:Y:S01]  /*1850*/  SHF.L.U32 R182, R21, 0x10, RZ ;  /* 0x0000001015b67819 */ /* 0x000fe200000006ff */
[----:B------:R-:W-:Y:S01]  /*1860*/  FMUL.FTZ R21, R6, R215 ;  /* 0x000000d706157220 */ /* 0x000fe20000410000 */
[----:B------:R-:W-:Y:S01]  /*1870*/  PRMT R208, R177, 0x7632, R208 ;  /* 0x00007632b1d07816 */ /* 0x000fe200000000d0 */
[----:B------:R-:W-:Y:S01]  /*1880*/  FADD.FTZ R140, R140, R19 ;  /* 0x000000138c8c7221 */ /* 0x000fe20000010000 */
[----:B------:R-:W-:Y:S01]  /*1890*/  PRMT R212, R178, 0x7632, R212 ;  /* 0x00007632b2d47816 */ /* 0x000fe200000000d4 */
[-C--:B------:R-:W-:Y:S01]  /*18a0*/  FFMA.FTZ R100, R21, R19.reuse, R100 ;  /* 0x0000001315647223 */ /* 0x080fe20000010064 */
[----:B------:R-:W-:Y:S01]  /*18b0*/  SHF.L.U32 R177, R180, 0x10, RZ ;  /* 0x00000010b4b17819 */ /* 0x000fe200000006ff */
[----:B------:R-:W-:Y:S01]  /*18c0*/  FMUL.FTZ R210, R52, R19 ;  /* 0x0000001334d27220 */ /* 0x000fe20000410000 */
[C---:B------:R-:W-:Y:S01]  /*18d0*/  PRMT R12, R181.reuse, 0x7632, R12 ;  /* 0x00007632b50c7816 */ /* 0x040fe2000000000c */
[----:B------:R-:W-:Y:S01]  /*18e0*/  FMUL.FTZ R19, R6, R217 ;  /* 0x000000d906137220 */ /* 0x000fe20000410000 */
[----:B------:R-:W-:Y:S01]  /*18f0*/  SHF.L.U32 R14, R14, 0x10, RZ ;  /* 0x000000100e0e7819 */ /* 0x000fe200000006ff */
[----:B------:R-:W-:Y:S01]  /*1900*/  FADD.FTZ R136, R136, R177 ;  /* 0x000000b188887221 */ /* 0x000fe20000010000 */
[----:B------:R-:W-:Y:S01]  /*1910*/  SHF.L.U32 R181, R181, 0x10, RZ ;  /* 0x00000010b5b57819 */ /* 0x000fe200000006ff */
[-C--:B------:R-:W-:Y:S01]  /*1920*/  FFMA.FTZ R96, R25, R177.reuse, R96 ;  /* 0x000000b119607223 */ /* 0x080fe20000010060 */
[----:B------:R-:W-:Y:S01]  /*1930*/  PRMT R178, R183, 0x7632, R178 ;  /* 0x00007632b7b27816 */ /* 0x000fe200000000b2 */
[----:B------:R-:W-:Y:S01]  /*1940*/  FMUL.FTZ R214, R48, R177 ;  /* 0x000000b130d67220 */ /* 0x000fe20000410000 */
[----:B------:R-:W-:Y:S01]  /*1950*/  SHF.L.U32 R180, R23, 0x10, RZ ;  /* 0x0000001017b47819 */ /* 0x000fe200000006ff */
[----:B------:R-:W-:Y:S01]  /*1960*/  FMUL.FTZ R23, R6, R179 ;  /* 0x000000b306177220 */ /* 0x000fe20000410000 */
[----:B------:R-:W-:Y:S01]  /*1970*/  SHF.L.U32 R183, R183, 0x10, RZ ;  /* 0x00000010b7b77819 */ /* 0x000fe200000006ff */
        /* <DEDUP_REMOVED lines=9> */
[C---:B------:R-:W-:Y:S01]  /*1a10*/  FADD.FTZ R181, -R245.reuse, R16 ;  /* 0x00000010f5b57221 */ /* 0x040fe20000010100 */
[----:B------:R-:W-:Y:S01]  /*1a20*/  FADD.FTZ R183, -R245, R18 ;  /* 0x00000012f5b77221 */ /* 0x000fe20000010100 */
[----:B------:R-:W-:Y:S01]  /*1a30*/  FADD.FTZ R14, R249, R214 ;  /* 0x000000d6f90e7221 */ /* 0x000fe20000010000 */
[----:B------:R-:W-:Y:S01]  /*1a40*/  FMUL.FTZ R221, R49, R180 ;  /* 0x000000b431dd7220 */ /* 0x000fe20000410000 */
[----:B------:R-:W-:Y:S01]  /*1a50*/  FMUL.FTZ R18, R6, R177 ;  /* 0x000000b106127220 */ /* 0x000fe20000410000 */
[----:B------:R-:W-:Y:S01]  /*1a60*/  FFMA.FTZ R179, R25, R214, R248 ;  /* 0x000000d619b37223 */ /* 0x000fe200000100f8 */
[----:B------:R-:W-:Y:S01]  /*1a70*/  SHF.L.U32 R12, R12, 0x10, RZ ;  /* 0x000000100c0c7819 */ /* 0x000fe200000006ff */
        /* <DEDUP_REMOVED lines=10> */
[----:B------:R-:W-:Y:S01]  /*1b20*/  FADD.FTZ R177, -R245, R182 ;  /* 0x000000b6f5b17221 */ /* 0x000fe20000010100 */
        /* <DEDUP_REMOVED lines=10> */
[----:B------:R-:W-:Y:S01]  /*1bd0*/  FFMA.FTZ R176, R14, R217, R179 ;  /* 0x000000d90eb07223 */ /* 0x000fe200000100b3 */
[----:B------:R-:W-:Y:S01]  /*1be0*/  FADD.FTZ R137, R137, R180 ;  /* 0x000000b489897221 */ /* 0x000fe20000010000 */
[----:B------:R-:W-:Y:S01]  /*1bf0*/  FADD.FTZ R143, R143, R178 ;  /* 0x000000b28f8f7221 */ /* 0x000fe20000010000 */
[-C--:B------:R-:W-:Y:S01]  /*1c00*/  FFMA.FTZ R103, R12, R178.reuse, R103 ;  /* 0x000000b20c677223 */ /* 0x080fe20000010067 */
[----:B------:R-:W-:Y:S01]  /*1c10*/  FMUL.FTZ R215, R55, R178 ;  /* 0x000000b237d77220 */ /* 0x000fe20000410000 */
[----:B------:R-:W-:Y:S01]  /*1c20*/  FADD.FTZ R178, R177, R208 ;  /* 0x000000d0b1b27221 */ /* 0x000fe20000010000 */
[----:B------:R-:W-:Y:S01]  /*1c30*/  FFMA.FTZ R177, R19, R208, R176 ;  /* 0x000000d013b17223 */ /* 0x000fe200000100b0 */
[----:B------:R-:W-:-:S02]  /*1c40*/  FFMA.FTZ R97, R18, R180, R97 ;  /* 0x000000b412617223 */ /* 0x000fc40000010061 */
[----:B------:R-:W-:Y:S01]  /*1c50*/  FADD.FTZ R249, R178, R215 ;  /* 0x000000d7b2f97221 */ /* 0x000fe20000010000 */
[----:B------:R-:W-:-:S07]  /*1c60*/  FFMA.FTZ R248, R12, R215, R177 ;  /* 0x000000d70cf87223 */ /* 0x000fce00000100b1 */
.L_x_3876:
[----:B------:R-:W-:Y:S05]  /*1c70*/  BSYNC.RECONVERGENT B1 ;  /* 0x0000000000017941 */ /* 0x000fea0003800200 */
.L_x_3875:
        /* <DEDUP_REMOVED lines=16> */
[----:B------:R-:W-:Y:S02]  /*1d80*/  PRMT R27, R9, 0x7632, R27 ;  /* 0x00007632091b7816 */ /* 0x000fe4000000001b */
[----:B------:R-:W-:Y:S01]  /*1d90*/  SHF.L.U32 R250, R10, 0x10, RZ ;  /* 0x000000100afa7819 */ /* 0x000fe200000006ff */
[----:B------:R-:W-:Y:S01]  /*1da0*/  FADD.FTZ R17, -R245, R20 ;  /* 0x00000014f5117221 */ /* 0x000fe20000010100 */
[----:B------:R-:W-:-:S02]  /*1db0*/  PRMT R15, R8, 0x7632, R15 ;  /* 0x00007632080f7816 */ /* 0x000fc4000000000f */
[----:B------:R-:W-:Y:S01]  /*1dc0*/  SHF.L.U32 R206, R9, 0x10, RZ ;  /* 0x0000001009ce7819 */ /* 0x000fe200000006ff */
[----:B-----5:R-:W-:Y:S01]  /*1dd0*/  FMUL.FTZ R17, R6, R17 ;  /* 0x0000001106117220 */ /* 0x020fe20000410000 */
[----:B---3--:R-:W-:Y:S02]  /*1de0*/  SHF.L.U32 R13, R176, 0x10, RZ ;  /* 0x00000010b00d7819 */ /* 0x008fe400000006ff */
[----:B------:R-:W-:Y:S02]  /*1df0*/  PRMT R183, R10, 0x7632, R183 ;  /* 0x000076320ab77816 */ /* 0x000fe400000000b7 */
[----:B------:R-:W-:Y:S01]  /*1e00*/  SHF.L.U32 R20, R27, 0x10, RZ ;  /* 0x000000101b147819 */ /* 0x000fe200000006ff */
[----:B------:R-:W-:Y:S01]  /*1e10*/  FADD.FTZ R27, -R245, R250 ;  /* 0x000000faf51b7221 */ /* 0x000fe20000010100 */
[----:B------:R-:W-:Y:S01]  /*1e20*/  PRMT R10, R176, 0x7632, R10 ;  /* 0x00007632b00a7816 */ /* 0x000fe2000000000a */
[----:B------:R-:W-:Y:S01]  /*1e30*/  FADD.FTZ R144, R144, R13 ;  /* 0x0000000d90907221 */ /* 0x000fe20000010000 */
[----:B------:R-:W-:Y:S01]  /*1e40*/  SHF.L.U32 R8, R15, 0x10, RZ ;  /* 0x000000100f087819 */ /* 0x000fe200000006ff */
[----:B------:R-:W-:Y:S01]  /*1e50*/  FADD.FTZ R15, -R245, R206 ;  /* 0x000000cef50f7221 */ /* 0x000fe20000010100 */
[C---:B------:R-:W-:Y:S01]  /*1e60*/  PRMT R24, R178.reuse, 0x7632, R24 ;  /* 0x00007632b2187816 */ /* 0x040fe20000000018 */
[-C--:B------:R-:W-:Y:S01]  /*1e70*/  FFMA.FTZ R104, R17, R13.reuse, R104 ;  /* 0x0000000d11687223 */ /* 0x080fe20000010068 */
[----:B------:R-:W-:Y:S01]  /*1e80*/  SHF.L.U32 R9, R178, 0x10, RZ ;  /* 0x00000010b2097819 */ /* 0x000fe200000006ff */
[----:B------:R-:W-:Y:S01]  /*1e90*/  FMUL.FTZ R206, R56, R13 ;  /* 0x0000000d38ce7220 */ /* 0x000fe20000410000 */
[----:B------:R-:W-:Y:S01]  /*1ea0*/  SHF.L.U32 R178, R183, 0x10, RZ ;  /* 0x00000010b7b27819 */ /* 0x000fe200000006ff */
[----:B------:R-:W-:Y:S01]  /*1eb0*/  FMUL.FTZ R13, R6, R27 ;  /* 0x0000001b060d7220 */ /* 0x000fe20000410000 */
[----:B0-----:R-:W-:Y:S01]  /*1ec0*/  SHF.L.U32 R180, R10, 0x10, RZ ;  /* 0x000000100ab47819 */ /* 0x001fe200000006ff */
[----:B------:R-:W-:Y:S01]  /*1ed0*/  FADD.FTZ R27, -R245, R8 ;  /* 0x00000008f51b7221 */ /* 0x000fe20000010100 */
[C---:B------:R-:W-:Y:S01]  /*1ee0*/  PRMT R182, R11.reuse, 0x7632, R182 ;  /* 0x000076320bb67816 */ /* 0x040fe200000000b6 */
[C---:B------:R-:W-:Y:S01]  /*1ef0*/  FMUL.FTZ R15, R6.reuse, R15 ;  /* 0x0000000f060f7220 */ /* 0x040fe20000410000 */
[----:B------:R-:W-:Y:S01]  /*1f00*/  SHF.L.U32 R252, R11, 0x10, RZ ;  /* 0x000000100bfc7819 */ /* 0x000fe200000006ff */
[----:B------:R-:W-:Y:S01]  /*1f10*/  FADD.FTZ R181, -R245, R178 ;  /* 0x000000b2f5b57221 */ /* 0x000fe20000010100 */
[C---:B------:R-:W-:Y:S01]  /*1f20*/  SHF.L.U32 R11, R177.reuse, 0x10, RZ ;  /* 0x00000010b10b7819 */ /* 0x040fe200000006ff */
[----:B------:R-:W-:Y:S01]  /*1f30*/  FMUL.FTZ R8, R6, R27 ;  /* 0x0000001b06087220 */ /* 0x000fe20000410000 */
[----:B------:R-:W-:Y:S01]  /*1f40*/  PRMT R22, R177, 0x7632, R22 ;  /* 0x00007632b1167816 */ /* 0x000fe20000000016 */
[----:B------:R-:W-:Y:S01]  /*1f50*/  FADD.FTZ R178, R249, R206 ;  /* 0x000000cef9b27221 */ /* 0x000fe20000010000 */
[----:B------:R-:W-:Y:S01]  /*1f60*/  FMUL.FTZ R213, R57, R180 ;  /* 0x000000b439d57220 */ /* 0x000fe20000410000 */
[----:B------:R-:W-:Y:S01]  /*1f70*/  PRMT R176, R179, 0x7632, R176 ;  /* 0x00007632b3b07816 */ /* 0x000fe200000000b0 */
[----:B------:R-:W-:Y:S01]  /*1f80*/  FFMA.FTZ R27, R17, R206, R248 ;  /* 0x000000ce111b7223 */ /* 0x000fe200000100f8 */
[----:B------:R-:W-:Y:S01]  /*1f90*/  SHF.L.U32 R7, R179, 0x10, RZ ;  /* 0x00000010b3077819 */ /* 0x000fe200000006ff */
[----:B------:R-:W-:Y:S01]  /*1fa0*/  FADD.FTZ R179, -R245, R20 ;  /* 0x00000014f5b37221 */ /* 0x000fe20000010100 */
[----:B------:R-:W-:Y:S01]  /*1fb0*/  SHF.L.U32 R22, R22, 0x10, RZ ;  /* 0x0000001016167819 */ /* 0x000fe200000006ff */
[----:B------:R-:W-:Y:S01]  /*1fc0*/  FADD.FTZ R146, R146, R11 ;  /* 0x0000000b92927221 */ /* 0x000fe20000010000 */
[-C--:B------:R-:W-:Y:S01]  /*1fd0*/  FFMA.FTZ R106, R15, R11.reuse, R106 ;  /* 0x0000000b0f6a7223 */ /* 0x080fe2000001006a */
[----:B------:R-:W-:Y:S01]  /*1fe0*/  FMUL.FTZ R11, R58, R11 ;  /* 0x0000000b3a0b7220 */ /* 0x000fe20000410000 */
[----:B------:R-:W-:Y:S01]  /*1ff0*/  FADD.FTZ R145, R145, R180 ;  /* 0x000000b491917221 */ /* 0x000fe20000010000 */
[----:B------:R-:W-:Y:S01]  /*2000*/  FFMA.FTZ R105, R8, R180, R105 ;  /* 0x000000b408697223 */ /* 0x000fe20000010069 */
        /* <DEDUP_REMOVED lines=8> */
[----:B------:R-:W-:Y:S01]  /*2090*/  FMUL.FTZ R22, R6, R181 ;  /* 0x000000b506167220 */ /* 0x000fe20000410000 */
[----:B------:R-:W-:Y:S01]  /*20a0*/  FADD.FTZ R177, -R245, R252 ;  /* 0x000000fcf5b17221 */ /* 0x000fe20000010100 */
[----:B------:R-:W-:Y:S01]  /*20b0*/  SHF.L.U32 R24, R24, 0x10, RZ ;  /* 0x0000001018187819 */ /* 0x000fe200000006ff */
[----:B------:R-:W-:Y:S01]  /*20c0*/  FADD.FTZ R181, R178, R27 ;  /* 0x0000001bb2b57221 */ /* 0x000fe20000010000 */
[----:B------:R-:W-:Y:S01]  /*20d0*/  FMUL.FTZ R10, R60, R9 ;  /* 0x000000093c0a7220 */ /* 0x000fe20000410000 */
        /* <DEDUP_REMOVED lines=8> */
[----:B------:R-:W-:Y:S01]  /*2160*/  SHF.L.U32 R176, R176, 0x10, RZ ;  /* 0x00000010b0b07819 */ /* 0x000fe200000006ff */
[----:B------:R-:W-:Y:S01]  /*2170*/  FADD.FTZ R150, R150, R7 ;  /* 0x0000000796967221 */ /* 0x000fe20000010000 */
[-C--:B------:R-:W-:Y:S01]  /*2180*/  FFMA.FTZ R110, R9, R7.reuse, R110 ;  /* 0x00000007096e7223 */ /* 0x080fe2000001006e */
[----:B------:R-:W-:Y:S01]  /*2190*/  FADD.FTZ R177, -R245, R182 ;  /* 0x000000b6f5b17221 */ /* 0x000fe20000010100 */
[----:B------:R-:W-:Y:S01]  /*21a0*/  FMUL.FTZ R7, R62, R7 ;  /* 0x000000073e077220 */ /* 0x000fe20000410000 */
[----:B------:R-:W-:Y:S01]  /*21b0*/  FADD.FTZ R180, R180, R185 ;  /* 0x000000b9b4b47221 */ /* 0x000fe20000010000 */
[C---:B------:R-:W-:Y:S01]  /*21c0*/  FFMA.FTZ R178, R22.reuse, R185, R179 ;  /* 0x000000b916b27223 */ /* 0x040fe200000100b3 */
        /* <DEDUP_REMOVED lines=8> */
[----:B------:R-:W-:Y:S01]  /*2250*/  FADD.FTZ R249, R180, R187 ;  /* 0x000000bbb4f97221 */ /* 0x000fe20000010000 */
[----:B------:R-:W-:-:S07]  /*2260*/  FFMA.FTZ R248, R24, R187, R177 ;  /* 0x000000bb18f87223 */ /* 0x000fce00000100b1 */
.L_x_3878:
[----:B------:R-:W-:Y:S05]  /*2270*/  BSYNC.RECONVERGENT B1 ;  /* 0x0000000000017941 */ /* 0x000fea0003800200 */
.L_x_3877:
        /* <DEDUP_REMOVED lines=12> */
[C---:B--2---:R-:W-:Y:S02]  /*2340*/  PRMT R192, R177.reuse, 0x7632, R192 ;  /* 0x00007632b1c07816 */ /* 0x044fe400000000c0 */
[----:B------:R-:W-:Y:S02]  /*2350*/  SHF.L.U32 R194, R177, 0x10, RZ ;  /* 0x00000010b1c27819 */ /* 0x000fe400000006ff */
[----:B------:R-:W-:Y:S02]  /*2360*/  PRMT R177, R178, 0x7632, R177 ;  /* 0x00007632b2b17816 */ /* 0x000fe400000000b1 */
[----:B------:R-:W-:Y:S01]  /*2370*/  PRMT R189, R176, 0x7632, R189 ;  /* 0x00007632b0bd7816 */ /* 0x000fe200000000bd */
[----:B0-----:R-:W-:Y:S01]  /*2380*/  FADD.FTZ R199, -R245, R194 ;  /* 0x000000c2f5c77221 */ /* 0x001fe20000010100 */
[----:B------:R-:W-:Y:S02]  /*2390*/  SHF.L.U32 R178, R178, 0x10, RZ ;  /* 0x00000010b2b27819 */ /* 0x000fe400000006ff */
[----:B------:R-:W-:Y:S01]  /*23a0*/  SHF.L.U32 R190, R176, 0x10, RZ ;  /* 0x00000010b0be7819 */ /* 0x000fe200000006ff */
[C---:B-----5:R-:W-:Y:S01]  /*23b0*/  FMUL.FTZ R199, R6.reuse, R199 ;  /* 0x000000c706c77220 */ /* 0x060fe20000410000 */
[----:B------:R-:W-:Y:S01]  /*23c0*/  PRMT R196, R179, 0x7632, R196 ;  /* 0x00007632b3c47816 */ /* 0x000fe200000000c4 */
[----:B------:R-:W-:Y:S01]  /*23d0*/  FADD.FTZ R201, -R245, R178 ;  /* 0x000000b2f5c97221 */ /* 0x000fe20000010100 */
[----:B------:R-:W-:Y:S01]  /*23e0*/  SHF.L.U32 R176, R189, 0x10, RZ ;  /* 0x00000010bdb07819 */ /* 0x000fe200000006ff */
[----:B------:R-:W-:Y:S01]  /*23f0*/  FADD.FTZ R207, -R245, R190 ;  /* 0x000000bef5cf7221 */ /* 0x000fe20000010100 */
[----:B------:R-:W-:Y:S01]  /*2400*/  SHF.L.U32 R200, R179, 0x10, RZ ;  /* 0x00000010b3c87819 */ /* 0x000fe200000006ff */
[----:B------:R-:W-:Y:S01]  /*2410*/  FMUL.FTZ R201, R6, R201 ;  /* 0x000000c906c97220 */ /* 0x000fe20000410000 */
[----:B------:R-:W-:Y:S01]  /*2420*/  SHF.L.U32 R192, R192, 0x10, RZ ;  /* 0x00000010c0c07819 */ /* 0x000fe200000006ff */
[----:B------:R-:W-:Y:S01]  /*2430*/  FADD.FTZ R205, -R245, R176 ;  /* 0x000000b0f5cd7221 */ /* 0x000fe20000010100 */
[----:B------:R-:W-:Y:S01]  /*2440*/  SHF.L.U32 R178, R177, 0x10, RZ ;  /* 0x00000010b1b27819 */ /* 0x000fe200000006ff */
[C---:B------:R-:W-:Y:S01]  /*2450*/  FADD.FTZ R203, -R245.reuse, R200 ;  /* 0x000000c8f5cb7221 */ /* 0x040fe20000010100 */
[----:B------:R-:W-:Y:S01]  /*2460*/  SHF.L.U32 R196, R196, 0x10, RZ ;  /* 0x00000010c4c47819 */ /* 0x000fe200000006ff */
[C---:B------:R-:W-:Y:S01]  /*2470*/  FADD.FTZ R179, -R245.reuse, R192 ;  /* 0x000000c0f5b37221 */ /* 0x040fe20000010100 */
[C---:B---3--:R-:W-:Y:S01]  /*2480*/  PRMT R176, R180.reuse, 0x7632, R176 ;  /* 0x00007632b4b07816 */ /* 0x048fe200000000b0 */
[C---:B------:R-:W-:Y:S01]  /*2490*/  FADD.FTZ R177, -R245.reuse, R178 ;  /* 0x000000b2f5b17221 */ /* 0x040fe20000010100 */
[----:B------:R-:W-:Y:S01]  /*24a0*/  SHF.L.U32 R209, R180, 0x10, RZ ;  /* 0x00000010b4d17819 */ /* 0x000fe200000006ff */
[----:B------:R-:W-:Y:S01]  /*24b0*/  FADD.FTZ R245, -R245, R196 ;  /* 0x000000c4f5f57221 */ /* 0x000fe20000010100 */
[----:B------:R-:W-:Y:S01]  /*24c0*/  PRMT R178, R181, 0x7632, R178 ;  /* 0x00007632b5b27816 */ /* 0x000fe200000000b2 */
[----:B------:R-:W-:Y:S01]  /*24d0*/  FMUL.FTZ R189, R6, R207 ;  /* 0x000000cf06bd7220 */ /* 0x000fe20000410000 */
[----:B------:R-:W-:Y:S01]  /*24e0*/  PRMT R180, R182, 0x7632, R180 ;  /* 0x00007632b6b47816 */ /* 0x000fe200000000b4 */
[----:B------:R-:W-:Y:S01]  /*24f0*/  FMUL.FTZ R190, R64, R209 ;  /* 0x000000d140be7220 */ /* 0x000fe20000410000 */
[----:B------:R-:W-:Y:S01]  /*2500*/  SHF.L.U32 R211, R182, 0x10, RZ ;  /* 0x00000010b6d37819 */ /* 0x000fe200000006ff */
[----:B------:R-:W-:Y:S01]  /*2510*/  FMUL.FTZ R200, R6, R179 ;  /* 0x000000b306c87220 */ /* 0x000fe20000410000 */
[----:B------:R-:W-:Y:S01]  /*2520*/  PRMT R196, R183, 0x7632, R196 ;  /* 0x00007632b7c47816 */ /* 0x000fe200000000c4 */
[----:B------:R-:W-:Y:S01]  /*2530*/  FADD.FTZ R152, R152, R209 ;  /* 0x000000d198987221 */ /* 0x000fe20000010000 */
[----:B------:R-:W-:Y:S01]  /*2540*/  SHF.L.U32 R181, R181, 0x10, RZ ;  /* 0x00000010b5b57819 */ /* 0x000fe200000006ff */
[----:B------:R-:W-:Y:S01]  /*2550*/  FMUL.FTZ R194, R68, R211 ;  /* 0x000000d344c27220 */ /* 0x000fe20000410000 */
[----:B------:R-:W-:Y:S01]  /*2560*/  SHF.L.U32 R182, R176, 0x10, RZ ;  /* 0x00000010b0b67819 */ /* 0x000fe200000006ff */
[----:B------:R-:W-:Y:S01]  /*2570*/  FFMA.FTZ R112, R189, R209, R112 ;  /* 0x000000d1bd707223 */ /* 0x000fe20000010070 */
[----:B------:R-:W-:Y:S01]  /*2580*/  SHF.L.U32 R202, R178, 0x10, RZ ;  /* 0x00000010b2ca7819 */ /* 0x000fe200000006ff */
[----:B------:R-:W-:Y:S01]  /*2590*/  FADD.FTZ R154, R154, R181 ;  /* 0x000000b59a9a7221 */ /* 0x000fe20000010000 */
[----:B------:R-:W-:Y:S01]  /*25a0*/  SHF.L.U32 R176, R196, 0x10, RZ ;  /* 0x00000010c4b07819 */ /* 0x000fe200000006ff */
[----:B------:R-:W-:Y:S01]  /*25b0*/  FMUL.FTZ R196, R6, R205 ;  /* 0x000000cd06c47220 */ /* 0x000fe20000410000 */
[----:B------:R-:W-:Y:S01]  /*25c0*/  SHF.L.U32 R178, R180, 0x10, RZ ;  /* 0x00000010b4b27819 */ /* 0x000fe200000006ff */
[-C--:B------:R-:W-:Y:S01]  /*25d0*/  FFMA.FTZ R114, R199, R181.reuse, R114 ;  /* 0x000000b5c7727223 */ /* 0x080fe20000010072 */
        /* <DEDUP_REMOVED lines=8> */
[----:B------:R-:W-:Y:S01]  /*2660*/  FMUL.FTZ R207, R67, R202 ;  /* 0x000000ca43cf7220 */ /* 0x000fe20000410000 */
[----:B------:R-:W-:Y:S01]  /*2670*/  FADD.FTZ R155, R155, R202 ;  /* 0x000000ca9b9b7221 */ /* 0x000fe20000010000 */
[----:B------:R-:W-:Y:S01]  /*2680*/  FADD.FTZ R182, R179, R192 ;  /* 0x000000c0b3b67221 */ /* 0x000fe20000010000 */
[----:B------:R-:W-:Y:S01]  /*2690*/  FFMA.FTZ R179, R199, R192, R180 ;  /* 0x000000c0c7b37223 */ /* 0x000fe200000100b4 */
[----:B------:R-:W-:Y:S01]  /*26a0*/  FFMA.FTZ R115, R200, R202, R115 ;  /* 0x000000cac8737223 */ /* 0x000fe20000010073 */
[----:B------:R-:W-:Y:S01]  /*26b0*/  FMUL.FTZ R202, R6, R177 ;  /* 0x000000b106ca7220 */ /* 0x000fe20000410000 */
[----:B------:R-:W-:Y:S01]  /*26c0*/  FADD.FTZ R177, R182, R207 ;  /* 0x000000cfb6b17221 */ /* 0x000fe20000010000 */
[----:B------:R-:W-:Y:S01]  /*26d0*/  FFMA.FTZ R180, R200, R207, R179 ;  /* 0x000000cfc8b47223 */ /* 0x000fe200000100b3 */
[----:B------:R-:W-:Y:S01]  /*26e0*/  FADD.FTZ R157, R157, R178 ;  /* 0x000000b29d9d7221 */ /* 0x000fe20000010000 */
[-C--:B------:R-:W-:Y:S01]  /*26f0*/  FFMA.FTZ R117, R202, R178.reuse, R117 ;  /* 0x000000b2ca757223 */ /* 0x080fe20000010075 */
[----:B------:R-:W-:Y:S01]  /*2700*/  FMUL.FTZ R209, R69, R178 ;  /* 0x000000b245d17220 */ /* 0x000fe20000410000 */
[----:B------:R-:W-:Y:S01]  /*2710*/  SHF.L.U32 R183, R183, 0x10, RZ ;  /* 0x00000010b7b77819 */ /* 0x000fe200000006ff */
[----:B------:R-:W-:Y:S01]  /*2720*/  FADD.FTZ R178, R177, R194 ;  /* 0x000000c2b1b27221 */ /* 0x000fe20000010000 */
[C---:B------:R-:W-:Y:S01]  /*2730*/  FFMA.FTZ R177, R201.reuse, R194, R180 ;  /* 0x000000c2c9b17223 */ /* 0x040fe200000100b4 */
[C---:B------:R-:W-:Y:S01]  /*2740*/  FMUL.FTZ R204, R6.reuse, R245 ;  /* 0x000000f506cc7220 */ /* 0x040fe20000410000 */
[----:B------:R-:W-:Y:S01]  /*2750*/  FMUL.FTZ R203, R6, R203 ;  /* 0x000000cb06cb7220 */ /* 0x000fe20000410000 */
[----:B------:R-:W-:Y:S01]  /*2760*/  FADD.FTZ R179, R178, R209 ;  /* 0x000000d1b2b37221 */ /* 0x000fe20000010000 */
[----:B------:R-:W-:Y:S01]  /*2770*/  FMUL.FTZ R198, R70, R183 ;  /* 0x000000b746c67220 */ /* 0x000fe20000410000 */
[----:B------:R-:W-:Y:S01]  /*2780*/  FFMA.FTZ R178, R202, R209, R177 ;  /* 0x000000d1cab27223 */ /* 0x000fe200000100b1 */
[----:B------:R-:W-:Y:S01]  /*2790*/  FADD.FTZ R156, R156, R211 ;  /* 0x000000d39c9c7221 */ /* 0x000fe20000010000 */
[----:B------:R-:W-:Y:S01]  /*27a0*/  FFMA.FTZ R116, R201, R211, R116 ;  /* 0x000000d3c9747223 */ /* 0x000fe20000010074 */
[----:B------:R-:W-:Y:S01]  /*27b0*/  FADD.FTZ R159, R159, R176 ;  /* 0x000000b09f9f7221 */ /* 0x000fe20000010000 */
[-C--:B------:R-:W-:Y:S01]  /*27c0*/  FFMA.FTZ R119, R204, R176.reuse, R119 ;  /* 0x000000b0cc777223 */ /* 0x080fe20000010077 */
[----:B------:R-:W-:Y:S01]  /*27d0*/  FMUL.FTZ R211, R71, R176 ;  /* 0x000000b047d37220 */ /* 0x000fe20000410000 */
[----:B------:R-:W-:Y:S01]  /*27e0*/  FADD.FTZ R176, R179, R198 ;  /* 0x000000c6b3b07221 */ /* 0x000fe20000010000 */
[C---:B------:R-:W-:Y:S01]  /*27f0*/  FFMA.FTZ R177, R203.reuse, R198, R178 ;  /* 0x000000c6cbb17223 */ /* 0x040fe200000100b2 */
[----:B------:R-:W-:Y:S01]  /*2800*/  FADD.FTZ R158, R158, R183 ;  /* 0x000000b79e9e7221 */ /* 0x000fe20000010000 */
[----:B------:R-:W-:Y:S01]  /*2810*/  FFMA.FTZ R118, R203, R183, R118 ;  /* 0x000000b7cb767223 */ /* 0x000fe20000010076 */
[----:B------:R-:W-:Y:S01]  /*2820*/  FADD.FTZ R249, R176, R211 ;  /* 0x000000d3b0f97221 */ /* 0x000fe20000010000 */
[----:B------:R-:W-:Y:S01]  /*2830*/  FFMA.FTZ R248, R204, R211, R177 ;  /* 0x000000d3ccf87223 */ /* 0x000fe200000100b1 */
[----:B------:R-:W-:Y:S06]  /*2840*/  BRA `(.L_x_3879) ;  /* 0x0000000000887947 */ /* 0x000fec0003800000 */
.L_x_3870:
        /* <DEDUP_REMOVED lines=34> */
.L_x_3879:
[----:B----4-:R-:W-:Y:S05]  /*2a70*/  BSYNC.RECONVERGENT B0 ;  /* 0x0000000000007941 */ /* 0x010fea0003800200 */
.L_x_3869:
        /* <DEDUP_REMOVED lines=31> */
.L_x_3881:
[----:B------:R-:W-:Y:S05]  /*2c70*/  BSYNC.RECONVERGENT B0 ;  /* 0x0000000000007941 */ /* 0x000fea0003800200 */
.L_x_3880:
        /* <DEDUP_REMOVED lines=50> */
.L_x_3886:
        /* <DEDUP_REMOVED lines=9> */
.L_x_3887:
        /* <DEDUP_REMOVED lines=9> */
.L_x_3888:
        /* <DEDUP_REMOVED lines=9> */
.L_x_3889:
        /* <DEDUP_REMOVED lines=9> */
.L_x_3890:
        /* <DEDUP_REMOVED lines=9> */
.L_x_3891:
        /* <DEDUP_REMOVED lines=9> */
.L_x_3892:
        /* <DEDUP_REMOVED lines=10> */
.L_x_3885:
[----:B------:R-:W0:Y:S01]  /*33a0*/  @P3 LDC R83, c[0x0][0x40c] ;  /* 0x00010300ff533b82 */ /* 0x000e220000000800 */
[-CC-:B------:R-:W-:Y:S01]  /*33b0*/  FFMA.FTZ R80, R243, R182.reuse, R183.reuse ;  /* 0x000000b6f3507223 */ /* 0x180fe200000100b7 */
[-C--:B------:R-:W-:Y:S01]  /*33c0*/  FFMA.FTZ R177, R240, R182.reuse, R183 ;  /* 0x000000b6f0b17223 */ /* 0x080fe200000100b7 */
[----:B------:R-:W-:Y:S02]  /*33d0*/  ISETP.GT.AND P0, PT, R4, RZ, PT ;  /* 0x000000ff0400720c */ /* 0x000fe40003f04270 */
[----:B------:R-:W-:Y:S01]  /*33e0*/  FADD.FTZ R81, R241, -R80 ;  /* 0x80000050f1517221 */ /* 0x000fe20000010000 */
[----:B------:R-:W-:Y:S02]  /*33f0*/  FADD.FTZ R177, R238, -R177 ;  /* 0x800000b1eeb17221 */ /* 0x000fe40000010000 */
[----:B------:R-:W1:Y:S01]  /*3400*/  @P3 LDC R176, c[0x0][0x40c] ;  /* 0x00010300ffb03b82 */ /* 0x000e620000000800 */
[C---:B------:R-:W-:Y:S01]  /*3410*/  FMUL.FTZ R80, R6.reuse, R81 ;  /* 0x0000005106507220 */ /* 0x040fe20000410000 */
[----:B------:R-:W-:Y:S01]  /*3420*/  FMUL.FTZ R81, R6, R177 ;  /* 0x000000b106517220 */ /* 0x000fe20000410000 */
[----:B------:R-:W-:-:S03]  /*3430*/  FFMA.FTZ R177, R236, R182, R183 ;  /* 0x000000b6ecb17223 */ /* 0x000fc600000100b7 */
[----:B------:R-:W-:Y:S01]  /*3440*/  FSEL R80, R80, RZ, P0 ;  /* 0x000000ff50507208 */ /* 0x000fe20000000000 */
[----:B------:R-:W-:Y:S01]  /*3450*/  FADD.FTZ R177, R234, -R177 ;  /* 0x800000b1eab17221 */ /* 0x000fe20000010000 */
[----:B------:R-:W-:Y:S01]  /*3460*/  FSEL R81, R81, RZ, P0 ;  /* 0x000000ff51517208 */ /* 0x000fe20000000000 */
[----:B------:R-:W2:Y:S02]  /*3470*/  @P3 LDC R244, c[0x0][0x40c] ;  /* 0x00010300fff43b82 */ /* 0x000ea40000000800 */
[----:B------:R-:W-:Y:S01]  /*3480*/  FMUL.FTZ R177, R6, R177 ;  /* 0x000000b106b17220 */ /* 0x000fe20000410000 */
[----:B0-----:R-:W-:-:S05]  /*3490*/  @P3 FMUL.FTZ R82, R83, R80 ;  /* 0x0000005053523220 */ /* 0x001fca0000410000 */
[----:B------:R-:W0:Y:S01]  /*34a0*/  @P3 LDC R179, c[0x0][0x40c] ;  /* 0x00010300ffb33b82 */ /* 0x000e220000000800 */
[----:B------:R-:W-:Y:S02]  /*34b0*/  F2FP.BF16.F32.PACK_AB R80, R81, R80 ;  /* 0x000000505150723e */ /* 0x000fe400000010ff */
[----:B------:R-:W-:Y:S02]  /*34c0*/  FSEL R178, R177, RZ, P0 ;  /* 0x000000ffb1b27208 */ /* 0x000fe40000000000 */
[----:B------:R-:W-:Y:S01]  /*34d0*/  @P3 F2FP.BF16.F32.PACK_AB R82, RZ, R82 ;  /* 0x00000052ff52323e */ /* 0x000fe200000010ff */
[----:B-1----:R-:W-:Y:S01]  /*34e0*/  @P3 FMUL.FTZ R83, R176, R81 ;  /* 0x00000051b0533220 */ /* 0x002fe20000410000 */
[-CC-:B------:R-:W-:Y:S01]  /*34f0*/  FFMA.FTZ R176, R239, R182.reuse, R183.reuse ;  /* 0x000000b6efb07223 */ /* 0x180fe200000100b7 */
[----:B------:R-:W1:Y:S01]  /*3500*/  @P3 LDC R245, c[0x0][0x40c] ;  /* 0x00010300fff53b82 */ /* 0x000e620000000800 */
[----:B------:R-:W-:Y:S01]  /*3510*/  @P3 PRMT R92, R82, 0x7610, R92 ;  /* 0x00007610525c3816 */ /* 0x000fe2000000005c */
[----:B------:R-:W-:Y:S01]  /*3520*/  FFMA.FTZ R82, R235, R182, R183 ;  /* 0x000000b6eb527223 */ /* 0x000fe200000100b7 */
[----:B------:R-:W-:Y:S01]  /*3530*/  FADD.FTZ R81, R237, -R176 ;  /* 0x800000b0ed517221 */ /* 0x000fe20000010000 */
[----:B------:R-:W-:-:S03]  /*3540*/  @P3 F2FP.BF16.F32.PACK_AB R83, RZ, R83 ;  /* 0x00000053ff53323e */ /* 0x000fc600000010ff */
[----:B------:R-:W-:Y:S01]  /*3550*/  FMUL.FTZ R81, R6, R81 ;  /* 0x0000005106517220 */ /* 0x000fe20000410000 */
[----:B------:R-:W-:Y:S01]  /*3560*/  @P3 PRMT R92, R92, 0x5410, R83 ;  /* 0x000054105c5c3816 */ /* 0x000fe20000000053 */
[----:B------:R-:W-:-:S03]  /*3570*/  FADD.FTZ R83, R233, -R82 ;  /* 0x80000052e9537221 */ /* 0x000fc60000010000 */
[----:B------:R-:W-:Y:S01]  /*3580*/  FSEL R81, R81, RZ, P0 ;  /* 0x000000ff51517208 */ /* 0x000fe20000000000 */
[----:B------:R-:W-:Y:S01]  /*3590*/  FMUL.FTZ R82, R6, R83 ;  /* 0x0000005306527220 */ /* 0x000fe20000410000 */
[----:B0-----:R-:W-:Y:S01]  /*35a0*/  @P3 FMUL.FTZ R177, R179, R178 ;  /* 0x000000b2b3b13220 */ /* 0x001fe20000410000 */
[----:B------:R-:W-:Y:S02]  /*35b0*/  FFMA.FTZ R179, R232, R182, R183 ;  /* 0x000000b6e8b37223 */ /* 0x000fe400000100b7 */
[-C--:B--2---:R-:W-:Y:S01]  /*35c0*/  @P3 FMUL.FTZ R176, R244, R81.reuse ;  /* 0x00000051f4b03220 */ /* 0x084fe20000410000 */
[----:B------:R-:W-:Y:S02]  /*35d0*/  F2FP.BF16.F32.PACK_AB R81, R178, R81 ;  /* 0x00000051b251723e */ /* 0x000fe400000010ff */
[----:B------:R-:W0:Y:S01]  /*35e0*/  @P3 LDC R178, c[0x0][0x40c] ;  /* 0x00010300ffb23b82 */ /* 0x000e220000000800 */
[----:B------:R-:W-:Y:S01]  /*35f0*/  FADD.FTZ R179, R230, -R179 ;  /* 0x800000b3e6b37221 */ /* 0x000fe20000010000 */
[----:B------:R-:W-:-:S02]  /*3600*/  FSEL R82, R82, RZ, P0 ;  /* 0x000000ff52527208 */ /* 0x000fc40000000000 */
[----:B------:R-:W-:Y:S01]  /*3610*/  @P3 F2FP.BF16.F32.PACK_AB R176, RZ, R176 ;  /* 0x000000b0ffb0323e */ /* 0x000fe200000010ff */
[----:B------:R-:W-:Y:S01]  /*3620*/  FMUL.FTZ R179, R6, R179 ;  /* 0x000000b306b37220 */ /* 0x000fe20000410000 */
[----:B------:R-:W-:Y:S01]  /*3630*/  @P3 F2FP.BF16.F32.PACK_AB R177, RZ, R177 ;  /* 0x000000b1ffb1323e */ /* 0x000fe200000010ff */
[----:B-1----:R-:W-:Y:S01]  /*3640*/  @P3 FMUL.FTZ R83, R245, R82 ;  /* 0x00000052f5533220 */ /* 0x002fe20000410000 */
[----:B------:R-:W-:Y:S01]  /*3650*/  @P3 PRMT R93, R176, 0x7610, R93 ;  /* 0x00007610b05d3816 */ /* 0x000fe2000000005d */
[----:B------:R-:W1:Y:S01]  /*3660*/  @P3 LDC R245, c[0x0][0x40c] ;  /* 0x00010300fff53b82 */ /* 0x000e620000000800 */
[----:B------:R-:W-:Y:S02]  /*3670*/  FSEL R179, R179, RZ, P0 ;  /* 0x000000ffb3b37208 */ /* 0x000fe40000000000 */
[----:B------:R-:W-:Y:S01]  /*3680*/  @P3 PRMT R93, R93, 0x5410, R177 ;  /* 0x000054105d5d3816 */ /* 0x000fe200000000b1 */
[----:B------:R-:W-:Y:S01]  /*3690*/  FFMA.FTZ R177, R226, R182, R183 ;  /* 0x000000b6e2b17223 */ /* 0x000fe200000100b7 */
[----:B------:R-:W-:-:S02]  /*36a0*/  F2FP.BF16.F32.PACK_AB R82, R179, R82 ;  /* 0x00000052b352723e */ /* 0x000fc400000010ff */
[----:B------:R-:W-:Y:S01]  /*36b0*/  @P3 F2FP.BF16.F32.PACK_AB R83, RZ, R83 ;  /* 0x00000053ff53323e */ /* 0x000fe200000010ff */
[----:B------:R-:W-:-:S03]  /*36c0*/  FADD.FTZ R177, R224, -R177 ;  /* 0x800000b1e0b17221 */ /* 0x000fc60000010000 */
[----:B------:R-:W-:Y:S01]  /*36d0*/  @P3 PRMT R94, R83, 0x7610, R94 ;  /* 0x00007610535e3816 */ /* 0x000fe2000000005e */
[----:B------:R-:W-:Y:S01]  /*36e0*/  FMUL.FTZ R177, R6, R177 ;  /* 0x000000b106b17220 */ /* 0x000fe20000410000 */
[----:B0-----:R-:W-:Y:S01]  /*36f0*/  @P3 FMUL.FTZ R178, R178, R179 ;  /* 0x000000b3b2b23220 */ /* 0x001fe20000410000 */
[----:B------:R-:W-:-:S03]  /*3700*/  FFMA.FTZ R179, R231, R182, R183 ;  /* 0x000000b6e7b37223 */ /* 0x000fc600000100b7 */
[----:B------:R-:W-:Y:S01]  /*3710*/  FSEL R177, R177, RZ, P0 ;  /* 0x000000ffb1b17208 */ /* 0x000fe20000000000 */
[----:B------:R-:W-:Y:S01]  /*3720*/  FADD.FTZ R179, R228, -R179 ;  /* 0x800000b3e4b37221 */ /* 0x000fe20000010000 */
[----:B------:R-:W-:-:S03]  /*3730*/  @P3 F2FP.BF16.F32.PACK_AB R178, RZ, R178 ;  /* 0x000000b2ffb2323e */ /* 0x000fc600000010ff */
[----:B------:R-:W-:Y:S01]  /*3740*/  FMUL.FTZ R179, R6, R179 ;  /* 0x000000b306b37220 */ /* 0x000fe20000410000 */
[----:B------:R-:W-:-:S04]  /*3750*/  @P3 PRMT R94, R94, 0x5410, R178 ;  /* 0x000054105e5e3816 */ /* 0x000fc800000000b2 */
[----:B------:R-:W-:-:S04]  /*3760*/  FSEL R244, R179, RZ, P0 ;  /* 0x000000ffb3f47208 */ /* 0x000fc80000000000 */
[-C--:B------:R-:W-:Y:S01]  /*3770*/  F2FP.BF16.F32.PACK_AB R83, R177, R244.reuse ;  /* 0x000000f4b153723e */ /* 0x080fe200000010ff */
[----:B-1----:R-:W-:-:S05]  /*3780*/  @P3 FMUL.FTZ R176, R245, R244 ;  /* 0x000000f4f5b03220 */ /* 0x002fca0000410000 */
[----:B------:R-:W-:-:S04]  /*3790*/  @P3 F2FP.BF16.F32.PACK_AB R176, RZ, R176 ;  /* 0x000000b0ffb0323e */ /* 0x000fc800000010ff */
[----:B------:R-:W-:Y:S01]  /*37a0*/  @P3 PRMT R95, R176, 0x7610, R95 ;  /* 0x00007610b05f3816 */ /* 0x000fe2000000005f */
[----:B------:R-:W-:Y:S06]  /*37b0*/  @!P3 BRA `(.L_x_3893) ;  /* 0x000000080060b947 */ /* 0x000fec0003800000 */
[----:B------:R-:W-:-:S05]  /*37c0*/  FMUL.FTZ R177, R177, UR15 ;  /* 0x0000000fb1b17c20 */ /* 0x000fca0008410000 */
[----:B------:R-:W-:-:S04]  /*37d0*/  F2FP.BF16.F32.PACK_AB R177, RZ, R177 ;  /* 0x000000b1ffb1723e */ /* 0x000fc800000010ff */
[----:B------:R-:W-:Y:S01]  /*37e0*/  PRMT R95, R95, 0x5410, R177 ;  /* 0x000054105f5f7816 */ /* 0x000fe200000000b1 */
[----:B------:R-:W-:Y:S06]  /*37f0*/  BRA `(.L_x_3893) ;  /* 0x0000000800507947 */ /* 0x000fec0003800000 */
.L_x_3884:
        /* <DEDUP_REMOVED lines=10> */
[----:B------:R-:W-:Y:S01]  /*38a0*/  SHF.L.U32 R249, R249, 0x10, RZ ;  /* 0x00000010f9f97819 */ /* 0x000fe200000006ff */
[----:B------:R-:W1:Y:S01]  /*38b0*/  @P3 LDC R252, c[0x0][0x40c] ;  /* 0x00010300fffc3b82 */ /* 0x000e620000000800 */
[----:B------:R-:W-:-:S03]  /*38c0*/  SHF.L.U32 R247, R162, 0x10, RZ ;  /* 0x00000010a2f77819 */ /* 0x000fc600000006ff */
[-CC-:B------:R-:W-:Y:S01]  /*38d0*/  @P0 FFMA.FTZ R176, R243, R182.reuse, R183.reuse ;  /* 0x000000b6f3b00223 */ /* 0x180fe200000100b7 */
[-CC-:B------:R-:W-:Y:S01]  /*38e0*/  @P0 FFMA.FTZ R177, R240, R182.reuse, R183.reuse ;  /* 0x000000b6f0b10223 */ /* 0x180fe200000100b7 */
[----:B------:R-:W-:Y:S02]  /*38f0*/  @P0 FFMA.FTZ R245, R236, R182, R183 ;  /* 0x000000b6ecf50223 */ /* 0x000fe400000100b7 */
[----:B------:R-:W-:Y:S01]  /*3900*/  @P0 FADD.FTZ R176, R241, -R176 ;  /* 0x800000b0f1b00221 */ /* 0x000fe20000010000 */
[--C-:B------:R-:W-:Y:S01]  /*3910*/  @P0 FADD.FTZ R178, R238, -R177.reuse ;  /* 0x800000b1eeb20221 */ /* 0x100fe20000010000 */
[----:B------:R-:W-:Y:S01]  /*3920*/  PRMT R177, R161, 0x7632, R177 ;  /* 0x00007632a1b17816 */ /* 0x000fe200000000b1 */
[----:B------:R-:W-:Y:S01]  /*3930*/  @P0 FADD.FTZ R246, R234, -R245 ;  /* 0x800000f5eaf60221 */ /* 0x000fe20000010000 */
[C---:B------:R-:W-:Y:S01]  /*3940*/  @P0 FFMA.FTZ R251, R6.reuse, R176, R251 ;  /* 0x000000b006fb0223 */ /* 0x040fe200000100fb */
[----:B------:R-:W-:Y:S01]  /*3950*/  @P0 FFMA.FTZ R176, R239, R182, R183 ;  /* 0x000000b6efb00223 */ /* 0x000fe200000100b7 */
[----:B------:R-:W-:Y:S01]  /*3960*/  @P0 FFMA.FTZ R249, R6, R178, R249 ;  /* 0x000000b206f90223 */ /* 0x000fe200000100f9 */
[----:B------:R-:W-:Y:S01]  /*3970*/  SHF.L.U32 R177, R177, 0x10, RZ ;  /* 0x00000010b1b17819 */ /* 0x000fe200000006ff */
[----:B------:R-:W2:Y:S01]  /*3980*/  @P3 LDC R178, c[0x0][0x40c] ;  /* 0x00010300ffb23b82 */ /* 0x000ea20000000800 */
[----:B------:R-:W-:Y:S01]  /*3990*/  @P0 FADD.FTZ R244, R237, -R176 ;  /* 0x800000b0edf40221 */ /* 0x000fe20000010000 */
[----:B------:R-:W-:-:S02]  /*39a0*/  PRMT R245, R162, 0x7632, R245 ;  /* 0x00007632a2f57816 */ /* 0x000fc400000000f5 */
[C---:B------:R-:W-:Y:S01]  /*39b0*/  @P0 FFMA.FTZ R177, R6.reuse, R246, R177 ;  /* 0x000000f606b10223 */ /* 0x040fe200000100b1 */
[----:B------:R-:W-:Y:S01]  /*39c0*/  @P0 FFMA.FTZ R179, R6, R244, R179 ;  /* 0x000000f406b30223 */ /* 0x000fe200000100b3 */
[-CC-:B------:R-:W-:Y:S01]  /*39d0*/  @P0 FFMA.FTZ R244, R235, R182.reuse, R183.reuse ;  /* 0x000000b6ebf40223 */ /* 0x180fe200000100b7 */
[----:B------:R-:W-:Y:S01]  /*39e0*/  @P0 FFMA.FTZ R246, R232, R182, R183 ;  /* 0x000000b6e8f60223 */ /* 0x000fe200000100b7 */
[----:B------:R-:W3:Y:S01]  /*39f0*/  @P3 LDC R176, c[0x0][0x40c] ;  /* 0x00010300ffb03b82 */ /* 0x000ee20000000800 */
[----:B------:R-:W-:Y:S01]  /*3a00*/  SHF.L.U32 R245, R245, 0x10, RZ ;  /* 0x00000010f5f57819 */ /* 0x000fe200000006ff */
[----:B------:R-:W-:Y:S01]  /*3a10*/  @P0 FADD.FTZ R244, R233, -R244 ;  /* 0x800000f4e9f40221 */ /* 0x000fe20000010000 */
[----:B------:R-:W-:Y:S01]  /*3a20*/  @P0 FADD.FTZ R246, R230, -R246 ;  /* 0x800000f6e6f60221 */ /* 0x000fe20000010000 */
[----:B0-----:R-:W-:Y:S01]  /*3a30*/  @P3 FMUL.FTZ R179, R179, R250 ;  /* 0x000000fab3b33220 */ /* 0x001fe20000410000 */
[----:B-1----:R-:W-:Y:S01]  /*3a40*/  @P3 FMUL.FTZ R177, R177, R252 ;  /* 0x000000fcb1b13220 */ /* 0x002fe20000410000 */
[C---:B------:R-:W-:Y:S01]  /*3a50*/  @P0 FFMA.FTZ R247, R6.reuse, R244, R247 ;  /* 0x000000f406f70223 */ /* 0x040fe200000100f7 */
[----:B------:R-:W-:-:S02]  /*3a60*/  @P0 FFMA.FTZ R245, R6, R246, R245 ;  /* 0x000000f606f50223 */ /* 0x000fc400000100f5 */
[----:B------:R-:W0:Y:S01]  /*3a70*/  @P3 LDC R246, c[0x0][0x40c] ;  /* 0x00010300fff63b82 */ /* 0x000e220000000800 */
[----:B------:R-:W-:Y:S02]  /*3a80*/  @P3 F2FP.BF16.F32.PACK_AB R179, RZ, R179 ;  /* 0x000000b3ffb3323e */ /* 0x000fe400000010ff */
[----:B------:R-:W-:Y:S02]  /*3a90*/  @P3 F2FP.BF16.F32.PACK_AB R177, RZ, R177 ;  /* 0x000000b1ffb1323e */ /* 0x000fe400000010ff */
[----:B------:R-:W-:Y:S01]  /*3aa0*/  @P3 PRMT R93, R179, 0x7610, R93 ;  /* 0x00007610b35d3816 */ /* 0x000fe2000000005d */
[----:B--2---:R-:W-:-:S03]  /*3ab0*/  @P3 FMUL.FTZ R244, R251, R178 ;  /* 0x000000b2fbf43220 */ /* 0x004fc60000410000 */
[----:B------:R-:W-:Y:S02]  /*3ac0*/  @P3 PRMT R93, R93, 0x5410, R177 ;  /* 0x000054105d5d3816 */ /* 0x000fe400000000b1 */
[----:B------:R-:W-:Y:S01]  /*3ad0*/  @P3 F2FP.BF16.F32.PACK_AB R244, RZ, R244 ;  /* 0x000000f4fff4323e */ /* 0x000fe200000010ff */
[----:B---3--:R-:W-:Y:S01]  /*3ae0*/  @P3 FMUL.FTZ R176, R249, R176 ;  /* 0x000000b0f9b03220 */ /* 0x008fe20000410000 */
[----:B------:R-:W-:Y:S02]  /*3af0*/  @P0 FFMA.FTZ R249, R231, R182, R183 ;  /* 0x000000b6e7f90223 */ /* 0x000fe400000100b7 */
[----:B------:R-:W-:Y:S02]  /*3b00*/  @P3 PRMT R92, R244, 0x7610, R92 ;  /* 0x00007610f45c3816 */ /* 0x000fe4000000005c */
[----:B------:R-:W-:Y:S01]  /*3b10*/  @P0 FADD.FTZ R178, R228, -R249 ;  /* 0x800000f9e4b20221 */ /* 0x000fe20000010000 */
[----:B------:R-:W-:Y:S02]  /*3b20*/  SHF.L.U32 R249, R163, 0x10, RZ ;  /* 0x00000010a3f97819 */ /* 0x000fe400000006ff */
[----:B------:R-:W-:Y:S01]  /*3b30*/  @P3 F2FP.BF16.F32.PACK_AB R248, RZ, R176 ;  /* 0x000000b0fff8323e */ /* 0x000fe200000010ff */
[----:B0-----:R-:W-:Y:S01]  /*3b40*/  @P3 FMUL.FTZ R246, R247, R246 ;  /* 0x000000f6f7f63220 */ /* 0x001fe20000410000 */
[----:B------:R-:W0:Y:S01]  /*3b50*/  @P3 LDC R176, c[0x0][0x40c] ;  /* 0x00010300ffb03b82 */ /* 0x000e220000000800 */
[----:B------:R-:W-:Y:S01]  /*3b60*/  @P0 FFMA.FTZ R249, R6, R178, R249 ;  /* 0x000000b206f90223 */ /* 0x000fe200000100f9 */
[----:B------:R-:W-:-:S02]  /*3b70*/  @P3 PRMT R92, R92, 0x5410, R248 ;  /* 0x000054105c5c3816 */ /* 0x000fc400000000f8 */
[----:B------:R-:W-:-:S04]  /*3b80*/  @P3 F2FP.BF16.F32.PACK_AB R246, RZ, R246 ;  /* 0x000000f6fff6323e */ /* 0x000fc800000010ff */
[----:B------:R-:W1:Y:S01]  /*3b90*/  @P3 LDC R178, c[0x0][0x40c] ;  /* 0x00010300ffb23b82 */ /* 0x000e620000000800 */
[----:B------:R-:W-:Y:S01]  /*3ba0*/  @P3 PRMT R94, R246, 0x7610, R94 ;  /* 0x00007610f65e3816 */ /* 0x000fe2000000005e */
[----:B0-----:R-:W-:-:S05]  /*3bb0*/  @P3 FMUL.FTZ R176, R249, R176 ;  /* 0x000000b0f9b03220 */ /* 0x001fca0000410000 */
        /* <DEDUP_REMOVED lines=15> */
.L_x_3894:
[----:B------:R-:W-:Y:S01]  /*3cb0*/  ISETP.GT.AND P0, PT, R4, RZ, PT ;  /* 0x000000ff0400720c */ /* 0x000fe20003f04270 */
[----:B------:R-:W-:Y:S01]  /*3cc0*/  @P1 FFMA.FTZ R80, R243, R182, R183 ;  /* 0x000000b6f3501223 */ /* 0x000fe200000100b7 */
[----:B------:R-:W-:Y:S01]  /*3cd0*/  SHF.L.U32 R249, R160, 0x10, RZ ;  /* 0x00000010a0f97819 */ /* 0x000fe200000006ff */
[----:B------:R-:W0:Y:S01]  /*3ce0*/  @P3 LDC R179, c[0x0][0x40c] ;  /* 0x00010300ffb33b82 */ /* 0x000e220000000800 */
[C---:B------:R-:W-:Y:S01]  /*3cf0*/  SHF.L.U32 R250, R162.reuse, 0x10, RZ ;  /* 0x00000010a2fa7819 */ /* 0x040fe200000006ff */
        /* <DEDUP_REMOVED lines=14> */
[----:B------:R-:W-:Y:S01]  /*3de0*/  SHF.L.U32 R82, R82, 0x10, RZ ;  /* 0x0000001052527819 */ /* 0x000fe200000006ff */
[----:B------:R-:W-:Y:S01]  /*3df0*/  @P0 FFMA.FTZ R250, R6, R81, R250 ;  /* 0x0000005106fa0223 */ /* 0x000fe200000100fa */
[----:B------:R-:W-:Y:S01]  /*3e00*/  PRMT R81, R161, 0x7632, R81 ;  /* 0x00007632a1517816 */ /* 0x000fe20000000051 */
[----:B------:R-:W-:Y:S01]  /*3e10*/  @P0 FADD.FTZ R80, R237, -R80 ;  /* 0x80000050ed500221 */ /* 0x000fe20000010000 */
[----:B------:R-:W-:Y:S01]  /*3e20*/  @P0 FADD.FTZ R83, R230, -R83 ;  /* 0x80000053e6530221 */ /* 0x000fe20000010000 */
[----:B------:R-:W-:Y:S01]  /*3e30*/  @P0 FADD.FTZ R177, R234, -R177 ;  /* 0x800000b1eab10221 */ /* 0x000fe20000010000 */
[----:B------:R-:W-:Y:S01]  /*3e40*/  SHF.L.U32 R81, R81, 0x10, RZ ;  /* 0x0000001051517819 */ /* 0x000fe200000006ff */
[C---:B------:R-:W-:Y:S01]  /*3e50*/  @P0 FFMA.FTZ R251, R6.reuse, R80, R251 ;  /* 0x0000005006fb0223 */ /* 0x040fe200000100fb */
[C---:B------:R-:W-:Y:S01]  /*3e60*/  @P0 FFMA.FTZ R247, R6.reuse, R246, R247 ;  /* 0x000000f606f70223 */ /* 0x040fe200000100f7 */
[----:B------:R-:W-:Y:S01]  /*3e70*/  @P0 FFMA.FTZ R82, R6, R83, R82 ;  /* 0x0000005306520223 */ /* 0x000fe20000010052 */
[----:B------:R-:W-:Y:S01]  /*3e80*/  PRMT R80, R160, 0x7632, R80 ;  /* 0x00007632a0507816 */ /* 0x000fe20000000050 */
[----:B------:R-:W2:Y:S01]  /*3e90*/  @P3 LDC R244, c[0x0][0x40c] ;  /* 0x00010300fff43b82 */ /* 0x000ea20000000800 */
[----:B------:R-:W-:Y:S01]  /*3ea0*/  @P0 FFMA.FTZ R83, R240, R182, R183 ;  /* 0x000000b6f0530223 */ /* 0x000fe200000100b7 */
[----:B------:R-:W-:Y:S01]  /*3eb0*/  @P0 FFMA.FTZ R81, R6, R177, R81 ;  /* 0x000000b106510223 */ /* 0x000fe20000010051 */
[----:B------:R-:W-:Y:S01]  /*3ec0*/  SHF.L.U32 R80, R80, 0x10, RZ ;  /* 0x0000001050507819 */ /* 0x000fe200000006ff */
[----:B-1----:R-:W-:Y:S01]  /*3ed0*/  @P3 FMUL.FTZ R178, R251, R178 ;  /* 0x000000b2fbb23220 */ /* 0x002fe20000410000 */
[----:B------:R-:W-:-:S03]  /*3ee0*/  @P0 FADD.FTZ R83, R238, -R83 ;  /* 0x80000053ee530221 */ /* 0x000fc60000010000 */
[----:B------:R-:W1:Y:S01]  /*3ef0*/  @P3 LDC R246, c[0x0][0x40c] ;  /* 0x00010300fff63b82 */ /* 0x000e620000000800 */
[----:B------:R-:W-:Y:S01]  /*3f00*/  @P0 FFMA.FTZ R80, R6, R83, R80 ;  /* 0x0000005306500223 */ /* 0x000fe20000010050 */
[----:B------:R-:W-:Y:S01]  /*3f10*/  @P0 FFMA.FTZ R83, R231, R182, R183 ;  /* 0x000000b6e7530223 */ /* 0x000fe200000100b7 */
[----:B------:R-:W-:-:S03]  /*3f20*/  @P3 F2FP.BF16.F32.PACK_AB R178, RZ, R178 ;  /* 0x000000b2ffb2323e */ /* 0x000fc600000010ff */
[----:B------:R-:W-:Y:S01]  /*3f30*/  @P0 FADD.FTZ R176, R228, -R83 ;  /* 0x80000053e4b00221 */ /* 0x000fe20000010000 */
[----:B------:R-:W-:Y:S01]  /*3f40*/  SHF.L.U32 R83, R163, 0x10, RZ ;  /* 0x00000010a3537819 */ /* 0x000fe200000006ff */
[----:B------:R-:W3:Y:S01]  /*3f50*/  @P3 LDC R177, c[0x0][0x40c] ;  /* 0x00010300ffb13b82 */ /* 0x000ee20000000800 */
[----:B------:R-:W-:-:S03]  /*3f60*/  @P3 PRMT R93, R178, 0x7610, R93 ;  /* 0x00007610b25d3816 */ /* 0x000fc6000000005d */
[----:B------:R-:W-:Y:S01]  /*3f70*/  @P0 FFMA.FTZ R83, R6, R176, R83 ;  /* 0x000000b006530223 */ /* 0x000fe20000010053 */
[----:B0-----:R-:W-:-:S03]  /*3f80*/  @P3 FMUL.FTZ R176, R250, R179 ;  /* 0x000000b3fab03220 */ /* 0x001fc60000410000 */
[----:B------:R-:W0:Y:S01]  /*3f90*/  @P3 LDC R252, c[0x0][0x40c] ;  /* 0x00010300fffc3b82 */ /* 0x000e220000000800 */
[----:B--2---:R-:W-:Y:S01]  /*3fa0*/  @P3 FMUL.FTZ R244, R249, R244 ;  /* 0x000000f4f9f43220 */ /* 0x004fe20000410000 */
[----:B------:R-:W-:-:S04]  /*3fb0*/  @P3 F2FP.BF16.F32.PACK_AB R176, RZ, R176 ;  /* 0x000000b0ffb0323e */ /* 0x000fc800000010ff */
[----:B------:R-:W-:Y:S02]  /*3fc0*/  @P3 F2FP.BF16.F32.PACK_AB R244, RZ, R244 ;  /* 0x000000f4fff4323e */ /* 0x000fe400000010ff */
[----:B------:R-:W2:Y:S01]  /*3fd0*/  @P3 LDC R245, c[0x0][0x40c] ;  /* 0x00010300fff53b82 */ /* 0x000ea20000000800 */
[----:B-1----:R-:W-:Y:S01]  /*3fe0*/  @P3 FMUL.FTZ R246, R83, R246 ;  /* 0x000000f653f63220 */ /* 0x002fe20000410000 */
[----:B------:R-:W-:Y:S02]  /*3ff0*/  @P3 PRMT R94, R176, 0x7610, R94 ;  /* 0x00007610b05e3816 */ /* 0x000fe4000000005e */
[----:B------:R-:W-:Y:S02]  /*4000*/  @P3 PRMT R92, R244, 0x7610, R92 ;  /* 0x00007610f45c3816 */ /* 0x000fe4000000005c */
[----:B------:R-:W-:Y:S02]  /*4010*/  @P3 F2FP.BF16.F32.PACK_AB R246, RZ, R246 ;  /* 0x000000f6fff6323e */ /* 0x000fe400000010ff */
[----:B------:R-:W1:Y:S01]  /*4020*/  @P3 LDC R248, c[0x0][0x40c] ;  /* 0x00010300fff83b82 */ /* 0x000e620000000800 */
[----:B---3--:R-:W-:Y:S01]  /*4030*/  @P3 FMUL.FTZ R177, R82, R177 ;  /* 0x000000b152b13220 */ /* 0x008fe20000410000 */
[----:B------:R-:W-:-:S02]  /*4040*/  @P3 PRMT R95, R246, 0x7610, R95 ;  /* 0x00007610f65f3816 */ /* 0x000fc4000000005f */
[----:B------:R-:W-:Y:S02]  /*4050*/  F2FP.BF16.F32.PACK_AB R82, R82, R250 ;  /* 0x000000fa5252723e */ /* 0x000fe400000010ff */
[----:B------:R-:W-:Y:S01]  /*4060*/  @P3 F2FP.BF16.F32.PACK_AB R177, RZ, R177 ;  /* 0x000000b1ffb1323e */ /* 0x000fe200000010ff */
[C---:B0-----:R-:W-:Y:S01]  /*4070*/  @P3 FMUL.FTZ R179, R81.reuse, R252 ;  /* 0x000000fc51b33220 */ /* 0x041fe20000410000 */
[----:B------:R-:W-:Y:S02]  /*4080*/  F2FP.BF16.F32.PACK_AB R81, R81, R251 ;  /* 0x000000fb5151723e */ /* 0x000fe400000010ff */
[----:B------:R-:W-:Y:S02]  /*4090*/  F2FP.BF16.F32.PACK_AB R83, R247, R83 ;  /* 0x00000053f753723e */ /* 0x000fe400000010ff */
[----:B------:R-:W-:Y:S02]  /*40a0*/  @P3 F2FP.BF16.F32.PACK_AB R179, RZ, R179 ;  /* 0x000000b3ffb3323e */ /* 0x000fe400000010ff */
[----:B------:R-:W-:Y:S01]  /*40b0*/  @P3 PRMT R94, R94, 0x5410, R177 ;  /* 0x000054105e5e3816 */ /* 0x000fe200000000b1 */
[C---:B--2---:R-:W-:Y:S01]  /*40c0*/  @P3 FMUL.FTZ R245, R80.reuse, R245 ;  /* 0x000000f550f53220 */ /* 0x044fe20000410000 */
[----:B------:R-:W-:-:S02]  /*40d0*/  F2FP.BF16.F32.PACK_AB R80, R80, R249 ;  /* 0x000000f95050723e */ /* 0x000fc400000010ff */
[----:B------:R-:W-:Y:S02]  /*40e0*/  @P3 PRMT R93, R93, 0x5410, R179 ;  /* 0x000054105d5d3816 */ /* 0x000fe400000000b3 */
[----:B------:R-:W-:Y:S01]  /*40f0*/  @P3 F2FP.BF16.F32.PACK_AB R245, RZ, R245 ;  /* 0x000000f5fff5323e */ /* 0x000fe200000010ff */
[----:B-1----:R-:W-:-:S03]  /*4100*/  @P3 FMUL.FTZ R248, R247, R248 ;  /* 0x000000f8f7f83220 */ /* 0x002fc60000410000 */
[----:B------:R-:W-:Y:S02]  /*4110*/  @P3 PRMT R92, R92, 0x5410, R245 ;  /* 0x000054105c5c3816 */ /* 0x000fe400000000f5 */
[----:B------:R-:W-:-:S04]  /*4120*/  @P3 F2FP.BF16.F32.PACK_AB R248, RZ, R248 ;  /* 0x000000f8fff8323e */ /* 0x000fc800000010ff */
[----:B------:R-:W-:-:S07]  /*4130*/  @P3 PRMT R95, R95, 0x5410, R248 ;  /* 0x000054105f5f3816 */ /* 0x000fce00000000f8 */
.L_x_3893:
        /* <DEDUP_REMOVED lines=10> */
.L_x_3883:
[----:B------:R-:W-:Y:S05]  /*41e0*/  BSYNC.RECONVERGENT B0 ;  /* 0x0000000000007941 */ /* 0x000fea0003800200 */
.L_x_3882:
        /* <DEDUP_REMOVED lines=17> */
[----:B------:R-:W-:-:S02]  /*4300*/  SHF.L.U32 R249, R28, 0x10, RZ ;  /* 0x000000101cf97819 */ /* 0x000fc400000006ff */
[----:B------:R-:W-:Y:S01]  /*4310*/  PRMT R245, R28, 0x7632, R245 ;  /* 0x000076321cf57816 */ /* 0x000fe200000000f5 */
[-CC-:B------:R-:W-:Y:S01]  /*4320*/  @P2 FFMA.FTZ R80, R184, R182.reuse, R183.reuse ;  /* 0x000000b6b8502223 */ /* 0x180fe200000100b7 */
[-CC-:B------:R-:W-:Y:S01]  /*4330*/  @P2 FFMA.FTZ R81, R193, R182.reuse, R183.reuse ;  /* 0x000000b6c1512223 */ /* 0x180fe200000100b7 */
[----:B------:R-:W-:Y:S01]  /*4340*/  SHF.L.U32 R247, R31, 0x10, RZ ;  /* 0x000000101ff77819 */ /* 0x000fe200000006ff */
[-C--:B------:R-:W-:Y:S01]  /*4350*/  @P2 FFMA.FTZ R176, R26, R182.reuse, R183 ;  /* 0x000000b61ab02223 */ /* 0x080fe200000100b7 */
[----:B------:R-:W-:Y:S01]  /*4360*/  @P2 FADD.FTZ R83, R225, -R80 ;  /* 0x80000050e1532221 */ /* 0x000fe20000010000 */
[----:B------:R-:W-:Y:S01]  /*4370*/  @P2 FADD.FTZ R81, R218, -R81 ;  /* 0x80000051da512221 */ /* 0x000fe20000010000 */
[-CC-:B------:R-:W-:Y:S01]  /*4380*/  @P2 FFMA.FTZ R80, R186, R182.reuse, R183.reuse ;  /* 0x000000b6ba502223 */ /* 0x180fe200000100b7 */
[----:B------:R-:W-:Y:S01]  /*4390*/  SHF.L.U32 R245, R245, 0x10, RZ ;  /* 0x00000010f5f57819 */ /* 0x000fe200000006ff */
[C---:B------:R-:W-:Y:S01]  /*43a0*/  @P2 FFMA.FTZ R82, R6.reuse, R83, R82 ;  /* 0x0000005306522223 */ /* 0x040fe20000010052 */
[-C--:B------:R-:W-:Y:S01]  /*43b0*/  @P2 FFMA.FTZ R83, R195, R182.reuse, R183 ;  /* 0x000000b6c3532223 */ /* 0x080fe200000100b7 */
[----:B------:R-:W-:Y:S01]  /*43c0*/  @P2 FFMA.FTZ R248, R6, R81, R248 ;  /* 0x0000005106f82223 */ /* 0x000fe200000100f8 */
[----:B------:R-:W-:Y:S01]  /*43d0*/  PRMT R81, R29, 0x7632, R81 ;  /* 0x000076321d517816 */ /* 0x000fe20000000051 */
[----:B------:R-:W-:Y:S01]  /*43e0*/  @P2 FADD.FTZ R80, R227, -R80 ;  /* 0x80000050e3502221 */ /* 0x000fe20000010000 */
[----:B------:R-:W-:Y:S01]  /*43f0*/  @P2 FADD.FTZ R83, R220, -R83 ;  /* 0x80000053dc532221 */ /* 0x000fe20000010000 */
[----:B------:R-:W2:Y:S01]  /*4400*/  @P3 LDC R250, c[0x0][0x40c] ;  /* 0x00010300fffa3b82 */ /* 0x000ea20000000800 */
[----:B------:R-:W-:Y:S01]  /*4410*/  SHF.L.U32 R81, R81, 0x10, RZ ;  /* 0x0000001051517819 */ /* 0x000fe200000006ff */
[----:B------:R-:W-:Y:S01]  /*4420*/  @P2 FADD.FTZ R176, R223, -R176 ;  /* 0x800000b0dfb02221 */ /* 0x000fe20000010000 */
[C---:B------:R-:W-:Y:S01]  /*4430*/  @P2 FFMA.FTZ R251, R6.reuse, R83, R251 ;  /* 0x0000005306fb2223 */ /* 0x040fe200000100fb */
[----:B------:R-:W-:Y:S01]  /*4440*/  @P2 FFMA.FTZ R83, R197, R182, R183 ;  /* 0x000000b6c5532223 */ /* 0x000fe200000100b7 */
[----:B------:R-:W-:Y:S01]  /*4450*/  PRMT R177, R31, 0x7632, R177 ;  /* 0x000076321fb17816 */ /* 0x000fe200000000b1 */
[----:B------:R-:W-:Y:S01]  /*4460*/  @P2 FFMA.FTZ R81, R6, R80, R81 ;  /* 0x0000005006512223 */ /* 0x000fe20000010051 */
[-C--:B------:R-:W-:Y:S01]  /*4470*/  @P2 FFMA.FTZ R80, R188, R182.reuse, R183 ;  /* 0x000000b6bc502223 */ /* 0x080fe200000100b7 */
[----:B------:R-:W-:Y:S01]  /*4480*/  @P2 FADD.FTZ R83, R222, -R83 ;  /* 0x80000053de532221 */ /* 0x000fe20000010000 */
[----:B------:R-:W3:Y:S01]  /*4490*/  @P3 LDC R244, c[0x0][0x40c] ;  /* 0x00010300fff43b82 */ /* 0x000ee20000000800 */
[----:B------:R-:W-:Y:S01]  /*44a0*/  SHF.L.U32 R177, R177, 0x10, RZ ;  /* 0x00000010b1b17819 */ /* 0x000fe200000006ff */
[----:B------:R-:W-:Y:S01]  /*44b0*/  @P2 FADD.FTZ R80, R229, -R80 ;  /* 0x80000050e5502221 */ /* 0x000fe20000010000 */
[C---:B------:R-:W-:Y:S01]  /*44c0*/  @P2 FFMA.FTZ R249, R6.reuse, R83, R249 ;  /* 0x0000005306f92223 */ /* 0x040fe200000100f9 */
[----:B------:R-:W-:Y:S01]  /*44d0*/  @P2 FFMA.FTZ R83, R191, R182, R183 ;  /* 0x000000b6bf532223 */ /* 0x000fe200000100b7 */
[----:B-1----:R-:W-:Y:S01]  /*44e0*/  @P3 FMUL.FTZ R178, R251, R178 ;  /* 0x000000b2fbb23220 */ /* 0x002fe20000410000 */
[C---:B------:R-:W-:Y:S01]  /*44f0*/  @P2 FFMA.FTZ R245, R6.reuse, R80, R245 ;  /* 0x0000005006f52223 */ /* 0x040fe200000100f5 */
[----:B------:R-:W-:Y:S01]  /*4500*/  @P2 FFMA.FTZ R177, R6, R176, R177 ;  /* 0x000000b006b12223 */ /* 0x000fe200000100b1 */
[----:B------:R-:W-:Y:S01]  /*4510*/  @P2 FADD.FTZ R83, R216, -R83 ;  /* 0x80000053d8532221 */ /* 0x000fe20000010000 */
[----:B------:R-:W1:Y:S01]  /*4520*/  @P3 LDC R80, c[0x0][0x40c] ;  /* 0x00010300ff503b82 */ /* 0x000e620000000800 */
[C---:B0-----:R-:W-:Y:S01]  /*4530*/  @P3 FMUL.FTZ R176, R82.reuse, R179 ;  /* 0x000000b352b03220 */ /* 0x041fe20000410000 */
[----:B------:R-:W-:Y:S01]  /*4540*/  F2FP.BF16.F32.PACK_AB R82, R82, R248 ;  /* 0x000000f85252723e */ /* 0x000fe200000010ff */
[----:B------:R-:W-:Y:S01]  /*4550*/  @P2 FFMA.FTZ R247, R6, R83, R247 ;  /* 0x0000005306f72223 */ /* 0x000fe200000100f7 */
[----:B------:R-:W-:Y:S01]  /*4560*/  @P3 F2FP.BF16.F32.PACK_AB R178, RZ, R178 ;  /* 0x000000b2ffb2323e */ /* 0x000fe200000010ff */
[----:B--2---:R-:W-:Y:S01]  /*4570*/  @P3 FMUL.FTZ R179, R81, R250 ;  /* 0x000000fa51b33220 */ /* 0x004fe20000410000 */
[----:B------:R-:W-:-:S02]  /*4580*/  @P3 F2FP.BF16.F32.PACK_AB R176, RZ, R176 ;  /* 0x000000b0ffb0323e */ /* 0x000fc400000010ff */
[----:B------:R-:W0:Y:S01]  /*4590*/  @P3 LDC R83, c[0x0][0x40c] ;  /* 0x00010300ff533b82 */ /* 0x000e220000000800 */
[----:B------:R-:W-:Y:S02]  /*45a0*/  @P3 PRMT R93, R178, 0x7610, R93 ;  /* 0x00007610b25d3816 */ /* 0x000fe4000000005d */
[----:B------:R-:W-:Y:S02]  /*45b0*/  @P3 F2FP.BF16.F32.PACK_AB R179, RZ, R179 ;  /* 0x000000b3ffb3323e */ /* 0x000fe400000010ff */
[----:B------:R-:W-:Y:S01]  /*45c0*/  F2FP.BF16.F32.PACK_AB R81, R81, R251 ;  /* 0x000000fb5151723e */ /* 0x000fe200000010ff */
[----:B---3--:R-:W-:Y:S02]  /*45d0*/  @P3 FMUL.FTZ R244, R245, R244 ;  /* 0x000000f4f5f43220 */ /* 0x008fe40000410000 */
[----:B------:R-:W2:Y:S01]  /*45e0*/  @P3 LDC R246, c[0x0][0x40c] ;  /* 0x00010300fff63b82 */ /* 0x000ea20000000800 */
[----:B------:R-:W-:Y:S02]  /*45f0*/  @P3 PRMT R93, R93, 0x5410, R179 ;  /* 0x000054105d5d3816 */ /* 0x000fe400000000b3 */
[----:B------:R-:W-:Y:S01]  /*4600*/  @P3 F2FP.BF16.F32.PACK_AB R244, RZ, R244 ;  /* 0x000000f4fff4323e */ /* 0x000fe200000010ff */
[----:B0-----:R-:W-:Y:S01]  /*4610*/  @P3 FMUL.FTZ R83, R248, R83 ;  /* 0x00000053f8533220 */ /* 0x001fe20000410000 */
[----:B-1----:R-:W-:Y:S01]  /*4620*/  @P3 FMUL.FTZ R248, R249, R80 ;  /* 0x00000050f9f83220 */ /* 0x002fe20000410000 */
[----:B------:R-:W-:-:S03]  /*4630*/  F2FP.BF16.F32.PACK_AB R80, R245, R249 ;  /* 0x000000f9f550723e */ /* 0x000fc600000010ff */
[----:B------:R-:W-:Y:S02]  /*4640*/  @P3 F2FP.BF16.F32.PACK_AB R83, RZ, R83 ;  /* 0x00000053ff53323e */ /* 0x000fe400000010ff */
[----:B------:R-:W-:Y:S01]  /*4650*/  @P3 F2FP.BF16.F32.PACK_AB R248, RZ, R248 ;  /* 0x000000f8fff8323e */ /* 0x000fe200000010ff */
[----:B--2---:R-:W-:Y:S01]  /*4660*/  @P3 FMUL.FTZ R246, R247, R246 ;  /* 0x000000f6f7f63220 */ /* 0x004fe20000410000 */
[----:B------:R-:W-:Y:S02]  /*4670*/  @P3 PRMT R94, R83, 0x7610, R94 ;  /* 0x00007610535e3816 */ /* 0x000fe4000000005e */
[----:B------:R-:W-:Y:S02]  /*4680*/  @P3 PRMT R92, R248, 0x7610, R92 ;  /* 0x00007610f85c3816 */ /* 0x000fe4000000005c */
[----:B------:R-:W-:Y:S02]  /*4690*/  @P3 F2FP.BF16.F32.PACK_AB R246, RZ, R246 ;  /* 0x000000f6fff6323e */ /* 0x000fe400000010ff */
[----:B------:R-:W-:-:S02]  /*46a0*/  @P3 PRMT R94, R94, 0x5410, R176 ;  /* 0x000054105e5e3816 */ /* 0x000fc400000000b0 */
        /* <DEDUP_REMOVED lines=8> */
.L_x_3898:
[----:B------:R-:W-:Y:S01]  /*4730*/  ISETP.GT.AND P2, PT, R4, RZ, PT ;  /* 0x000000ff0400720c */ /* 0x000fe20003f44270 */
[----:B0-----:R-:W0:Y:S01]  /*4740*/  @P3 LDC R178, c[0x0][0x40c] ;  /* 0x00010300ffb23b82 */ /* 0x001e220000000800 */
[C---:B------:R-:W-:Y:S02]  /*4750*/  PRMT R249, R28.reuse, 0x7632, R249 ;  /* 0x000076321cf97816 */ /* 0x040fe400000000f9 */
[----:B------:R-:W-:Y:S02]  /*4760*/  SHF.L.U32 R251, R28, 0x10, RZ ;  /* 0x000000101cfb7819 */ /* 0x000fe400000006ff */
[----:B------:R-:W-:Y:S02]  /*4770*/  SHF.L.U32 R249, R249, 0x10, RZ ;  /* 0x00000010f9f97819 */ /* 0x000fe400000006ff */
[----:B------:R-:W-:Y:S01]  /*4780*/  PRMT R245, R30, 0x7632, R245 ;  /* 0x000076321ef57816 */ /* 0x000fe200000000f5 */
[----:B------:R-:W1:Y:S03]  /*4790*/  @P3 LDC R250, c[0x0][0x40c] ;  /* 0x00010300fffa3b82 */ /* 0x000e660000000800 */
[----:B------:R-:W-:Y:S01]  /*47a0*/  SHF.L.U32 R245, R245, 0x10, RZ ;  /* 0x00000010f5f57819 */ /* 0x000fe200000006ff */
[-CC-:B------:R-:W-:Y:S01]  /*47b0*/  @P2 FFMA.FTZ R176, R188, R182.reuse, R183.reuse ;  /* 0x000000b6bcb02223 */ /* 0x180fe200000100b7 */
[-CC-:B------:R-:W-:Y:S01]  /*47c0*/  @P2 FFMA.FTZ R177, R197, R182.reuse, R183.reuse ;  /* 0x000000b6c5b12223 */ /* 0x180fe200000100b7 */
[-CC-:B------:R-:W-:Y:S01]  /*47d0*/  @P2 FFMA.FTZ R179, R195, R182.reuse, R183.reuse ;  /* 0x000000b6c3b32223 */ /* 0x180fe200000100b7 */
[----:B------:R-:W-:Y:S01]  /*47e0*/  @P2 FFMA.FTZ R246, R186, R182, R183 ;  /* 0x000000b6baf62223 */ /* 0x000fe200000100b7 */
[----:B------:R-:W-:Y:S01]  /*47f0*/  @P2 FADD.FTZ R176, R229, -R176 ;  /* 0x800000b0e5b02221 */ /* 0x000fe20000010000 */
[----:B------:R-:W-:Y:S01]  /*4800*/  @P2 FADD.FTZ R177, R222, -R177 ;  /* 0x800000b1deb12221 */ /* 0x000fe20000010000 */
[----:B------:R-:W-:Y:S01]  /*4810*/  @P2 FADD.FTZ R244, R220, -R179 ;  /* 0x800000b3dcf42221 */ /* 0x000fe20000010000 */
[C---:B------:R-:W-:Y:S01]  /*4820*/  SHF.L.U32 R179, R29.reuse, 0x10, RZ ;  /* 0x000000101db37819 */ /* 0x040fe200000006ff */
[C---:B------:R-:W-:Y:S01]  /*4830*/  @P2 FFMA.FTZ R249, R6.reuse, R176, R249 ;  /* 0x000000b006f92223 */ /* 0x040fe200000100f9 */
[C---:B------:R-:W-:Y:S01]  /*4840*/  @P2 FFMA.FTZ R251, R6.reuse, R177, R251 ;  /* 0x000000b106fb2223 */ /* 0x040fe200000100fb */
[----:B------:R-:W2:Y:S01]  /*4850*/  @P3 LDC R176, c[0x0][0x40c] ;  /* 0x00010300ffb03b82 */ /* 0x000ea20000000800 */
[----:B------:R-:W-:Y:S01]  /*4860*/  PRMT R177, R29, 0x7632, R177 ;  /* 0x000076321db17816 */ /* 0x000fe200000000b1 */
[----:B------:R-:W-:Y:S01]  /*4870*/  @P2 FADD.FTZ R246, R227, -R246 ;  /* 0x800000f6e3f62221 */ /* 0x000fe20000010000 */
[----:B------:R-:W-:Y:S01]  /*4880*/  @P2 FFMA.FTZ R247, R193, R182, R183 ;  /* 0x000000b6c1f72223 */ /* 0x000fe200000100b7 */
[----:B------:R-:W-:Y:S01]  /*4890*/  @P2 FFMA.FTZ R179, R6, R244, R179 ;  /* 0x000000f406b32223 */ /* 0x000fe200000100b3 */
[----:B------:R-:W-:-:S02]  /*48a0*/  SHF.L.U32 R177, R177, 0x10, RZ ;  /* 0x00000010b1b17819 */ /* 0x000fc400000006ff */
[----:B------:R-:W-:Y:S01]  /*48b0*/  @P2 FADD.FTZ R244, R218, -R247 ;  /* 0x800000f7daf42221 */ /* 0x000fe20000010000 */
[----:B------:R-:W-:Y:S01]  /*48c0*/  SHF.L.U32 R247, R30, 0x10, RZ ;  /* 0x000000101ef77819 */ /* 0x000fe200000006ff */
[----:B------:R-:W3:Y:S01]  /*48d0*/  @P3 LDC R252, c[0x0][0x40c] ;  /* 0x00010300fffc3b82 */ /* 0x000ee20000000800 */
[----:B------:R-:W-:Y:S01]  /*48e0*/  @P2 FFMA.FTZ R177, R6, R246, R177 ;  /* 0x000000f606b12223 */ /* 0x000fe200000100b1 */
[----:B------:R-:W-:Y:S01]  /*48f0*/  @P2 FFMA.FTZ R246, R184, R182, R183 ;  /* 0x000000b6b8f62223 */ /* 0x000fe200000100b7 */
[----:B-1----:R-:W-:Y:S01]  /*4900*/  @P3 FMUL.FTZ R179, R179, R250 ;  /* 0x000000fab3b33220 */ /* 0x002fe20000410000 */
[----:B------:R-:W-:Y:S01]  /*4910*/  @P2 FFMA.FTZ R247, R6, R244, R247 ;  /* 0x000000f406f72223 */ /* 0x000fe200000100f7 */
[----:B0-----:R-:W-:Y:S01]  /*4920*/  @P3 FMUL.FTZ R244, R251, R178 ;  /* 0x000000b2fbf43220 */ /* 0x001fe20000410000 */
[----:B------:R-:W-:Y:S02]  /*4930*/  @P2 FADD.FTZ R246, R225, -R246 ;  /* 0x800000f6e1f62221 */ /* 0x000fe40000010000 */
[----:B------:R-:W-:-:S02]  /*4940*/  @P3 F2FP.BF16.F32.PACK_AB R179, RZ, R179 ;  /* 0x000000b3ffb3323e */ /* 0x000fc400000010ff */
[----:B------:R-:W-:Y:S01]  /*4950*/  @P2 FFMA.FTZ R245, R6, R246, R245 ;  /* 0x000000f606f52223 */ /* 0x000fe200000100f5 */
[----:B------:R-:W-:Y:S01]  /*4960*/  @P3 F2FP.BF16.F32.PACK_AB R244, RZ, R244 ;  /* 0x000000f4fff4323e */ /* 0x000fe200000010ff */
[----:B------:R-:W0:Y:S01]  /*4970*/  @P3 LDC R246, c[0x0][0x40c] ;  /* 0x00010300fff63b82 */ /* 0x000e220000000800 */
[----:B------:R-:W-:Y:S01]  /*4980*/  @P3 PRMT R93, R179, 0x7610, R93 ;  /* 0x00007610b35d3816 */ /* 0x000fe2000000005d */
[----:B--2---:R-:W-:Y:S01]  /*4990*/  @P3 FMUL.FTZ R176, R249, R176 ;  /* 0x000000b0f9b03220 */ /* 0x004fe20000410000 */
[----:B------:R-:W-:Y:S01]  /*49a0*/  @P2 FFMA.FTZ R249, R191, R182, R183 ;  /* 0x000000b6bff92223 */ /* 0x000fe200000100b7 */
[----:B------:R-:W-:-:S03]  /*49b0*/  @P3 PRMT R92, R244, 0x7610, R92 ;  /* 0x00007610f45c3816 */ /* 0x000fc6000000005c */
[----:B------:R-:W-:Y:S01]  /*49c0*/  @P2 FADD.FTZ R178, R216, -R249 ;  /* 0x800000f9d8b22221 */ /* 0x000fe20000010000 */
[----:B------:R-:W-:Y:S02]  /*49d0*/  SHF.L.U32 R249, R31, 0x10, RZ ;  /* 0x000000101ff97819 */ /* 0x000fe400000006ff */
[----:B------:R-:W-:Y:S01]  /*49e0*/  @P3 F2FP.BF16.F32.PACK_AB R248, RZ, R176 ;  /* 0x000000b0fff8323e */ /* 0x000fe200000010ff */
[----:B---3--:R-:W-:Y:S01]  /*49f0*/  @P3 FMUL.FTZ R177, R177, R252 ;  /* 0x000000fcb1b13220 */ /* 0x008fe20000410000 */
[----:B------:R-:W1:Y:S01]  /*4a00*/  @P3 LDC R176, c[0x0][0x40c] ;  /* 0x00010300ffb03b82 */ /* 0x000e620000000800 */
[----:B------:R-:W-:Y:S01]  /*4a10*/  @P2 FFMA.FTZ R249, R6, R178, R249 ;  /* 0x000000b206f92223 */ /* 0x000fe200000100f9 */
[----:B------:R-:W-:Y:S02]  /*4a20*/  @P3 PRMT R92, R92, 0x5410, R248 ;  /* 0x000054105c5c3816 */ /* 0x000fe400000000f8 */
[----:B------:R-:W-:-:S04]  /*4a30*/  @P3 F2FP.BF16.F32.PACK_AB R177, RZ, R177 ;  /* 0x000000b1ffb1323e */ /* 0x000fc800000010ff */
[----:B------:R-:W2:Y:S01]  /*4a40*/  @P3 LDC R178, c[0x0][0x40c] ;  /* 0x00010300ffb23b82 */ /* 0x000ea20000000800 */
[----:B------:R-:W-:Y:S01]  /*4a50*/  @P3 PRMT R93, R93, 0x5410, R177 ;  /* 0x000054105d5d3816 */ /* 0x000fe200000000b1 */
[----:B0-----:R-:W-:-:S05]  /*4a60*/  @P3 FMUL.FTZ R246, R247, R246 ;  /* 0x000000f6f7f63220 */ /* 0x001fca0000410000 */
[----:B------:R-:W-:-:S04]  /*4a70*/  @P3 F2FP.BF16.F32.PACK_AB R246, RZ, R246 ;  /* 0x000000f6fff6323e */ /* 0x000fc800000010ff */
[----:B------:R-:W-:Y:S01]  /*4a80*/  @P3 PRMT R94, R246, 0x7610, R94 ;  /* 0x00007610f65e3816 */ /* 0x000fe2000000005e */
[----:B-1----:R-:W-:-:S05]  /*4a90*/  @P3 FMUL.FTZ R176, R249, R176 ;  /* 0x000000b0f9b03220 */ /* 0x002fca0000410000 */
        /* <DEDUP_REMOVED lines=15> */
.L_x_3897:
[----:B0-----:R-:W0:Y:S02]  /*4b90*/  LDC.64 R176, c[0x0][0x478] ;  /* 0x00011e00ffb07b82 */ /* 0x001e240000000a00 */
[----:B0-----:R-:W-:-:S04]  /*4ba0*/  ISETP.NE.U32.AND P1, PT, R176, RZ, PT ;  /* 0x000000ffb000720c */ /* 0x001fc80003f25070 */
[----:B------:R-:W-:-:S13]  /*4bb0*/  ISETP.NE.AND.EX P1, PT, R177, RZ, PT, P1 ;  /* 0x000000ffb100720c */ /* 0x000fda0003f25310 */
[----:B------:R-:W-:Y:S05]  /*4bc0*/  @!P1 BRA `(.L_x_3900) ;  /* 0x0000000400189947 */ /* 0x000fea0003800000 */
[----:B------:R-:W0:Y:S01]  /*4bd0*/  @P3 LDC R83, c[0x0][0x40c] ;  /* 0x00010300ff533b82 */ /* 0x000e220000000800 */
[-CC-:B------:R-:W-:Y:S01]  /*4be0*/  FFMA.FTZ R81, R197, R182.reuse, R183.reuse ;  /* 0x000000b6c5517223 */ /* 0x180fe200000100b7 */
[----:B------:R-:W-:Y:S01]  /*4bf0*/  FFMA.FTZ R80, R188, R182, R183 ;  /* 0x000000b6bc507223 */ /* 0x000fe200000100b7 */
[----:B------:R-:W-:Y:S02]  /*4c00*/  ISETP.GT.AND P2, PT, R4, RZ, PT ;  /* 0x000000ff0400720c */ /* 0x000fe40003f44270 */
        /* <DEDUP_REMOVED lines=13> */
[-CC-:B------:R-:W-:Y:S01]  /*4ce0*/  FFMA.FTZ R81, R195, R182.reuse, R183.reuse ;  /* 0x000000b6c3517223 */ /* 0x180fe200000100b7 */
[-C--:B------:R-:W-:Y:S02]  /*4cf0*/  FFMA.FTZ R176, R186, R182.reuse, R183 ;  /* 0x000000b6bab07223 */ /* 0x080fe400000100b7 */
[----:B------:R-:W1:Y:S01]  /*4d00*/  @P3 LDC R245, c[0x0][0x40c] ;  /* 0x00010300fff53b82 */ /* 0x000e620000000800 */
[----:B------:R-:W-:Y:S01]  /*4d10*/  @P3 PRMT R92, R82, 0x7610, R92 ;  /* 0x00007610525c3816 */ /* 0x000fe2000000005c */
[----:B------:R-:W-:Y:S01]  /*4d20*/  FADD.FTZ R81, R220, -R81 ;  /* 0x80000051dc517221 */ /* 0x000fe20000010000 */
[----:B------:R-:W-:Y:S01]  /*4d30*/  FADD.FTZ R177, R227, -R176 ;  /* 0x800000b0e3b17221 */ /* 0x000fe20000010000 */
[----:B------:R-:W-:Y:S01]  /*4d40*/  @P3 F2FP.BF16.F32.PACK_AB R83, RZ, R83 ;  /* 0x00000053ff53323e */ /* 0x000fe200000010ff */
[-C--:B------:R-:W-:Y:S01]  /*4d50*/  FFMA.FTZ R82, R184, R182.reuse, R183 ;  /* 0x000000b6b8527223 */ /* 0x080fe200000100b7 */
[C---:B------:R-:W-:Y:S01]  /*4d60*/  FMUL.FTZ R81, R6.reuse, R81 ;  /* 0x0000005106517220 */ /* 0x040fe20000410000 */
[----:B------:R-:W-:Y:S01]  /*4d70*/  FMUL.FTZ R176, R6, R177 ;  /* 0x000000b106b07220 */ /* 0x000fe20000410000 */
[----:B------:R-:W-:Y:S01]  /*4d80*/  @P3 PRMT R92, R92, 0x5410, R83 ;  /* 0x000054105c5c3816 */ /* 0x000fe20000000053 */
[----:B------:R-:W-:-:S02]  /*4d90*/  FFMA.FTZ R83, R193, R182, R183 ;  /* 0x000000b6c1537223 */ /* 0x000fc400000100b7 */
[----:B------:R-:W-:Y:S02]  /*4da0*/  FSEL R81, R81, RZ, P2 ;  /* 0x000000ff51517208 */ /* 0x000fe40001000000 */
[----:B------:R-:W-:Y:S01]  /*4db0*/  FSEL R178, R176, RZ, P2 ;  /* 0x000000ffb0b27208 */ /* 0x000fe20001000000 */
[----:B------:R-:W-:Y:S02]  /*4dc0*/  FADD.FTZ R83, R218, -R83 ;  /* 0x80000053da537221 */ /* 0x000fe40000010000 */
[-C--:B--2---:R-:W-:Y:S01]  /*4dd0*/  @P3 FMUL.FTZ R177, R244, R81.reuse ;  /* 0x00000051f4b13220 */ /* 0x084fe20000410000 */
[----:B------:R-:W-:Y:S01]  /*4de0*/  F2FP.BF16.F32.PACK_AB R81, R178, R81 ;  /* 0x00000051b251723e */ /* 0x000fe200000010ff */
[----:B0-----:R-:W-:Y:S01]  /*4df0*/  @P3 FMUL.FTZ R176, R179, R178 ;  /* 0x000000b2b3b03220 */ /* 0x001fe20000410000 */
[----:B------:R-:W-:Y:S01]  /*4e00*/  FADD.FTZ R179, R225, -R82 ;  /* 0x80000052e1b37221 */ /* 0x000fe20000010000 */
[----:B------:R-:W0:Y:S01]  /*4e10*/  @P3 LDC R178, c[0x0][0x40c] ;  /* 0x00010300ffb23b82 */ /* 0x000e220000000800 */
[C---:B------:R-:W-:Y:S01]  /*4e20*/  FMUL.FTZ R82, R6.reuse, R83 ;  /* 0x0000005306527220 */ /* 0x040fe20000410000 */
[----:B------:R-:W-:Y:S01]  /*4e30*/  @P3 F2FP.BF16.F32.PACK_AB R177, RZ, R177 ;  /* 0x000000b1ffb1323e */ /* 0x000fe200000010ff */
[----:B------:R-:W-:Y:S01]  /*4e40*/  FMUL.FTZ R83, R6, R179 ;  /* 0x000000b306537220 */ /* 0x000fe20000410000 */
[----:B------:R-:W-:-:S02]  /*4e50*/  @P3 F2FP.BF16.F32.PACK_AB R176, RZ, R176 ;  /* 0x000000b0ffb0323e */ /* 0x000fc400000010ff */
[----:B------:R-:W-:Y:S02]  /*4e60*/  FSEL R82, R82, RZ, P2 ;  /* 0x000000ff52527208 */ /* 0x000fe40001000000 */
[----:B------:R-:W-:Y:S02]  /*4e70*/  FSEL R179, R83, RZ, P2 ;  /* 0x000000ff53b37208 */ /* 0x000fe40001000000 */
[----:B------:R-:W-:Y:S01]  /*4e80*/  @P3 PRMT R93, R177, 0x7610, R93 ;  /* 0x00007610b15d3816 */ /* 0x000fe2000000005d */
[-C--:B-1----:R-:W-:Y:S01]  /*4e90*/  @P3 FMUL.FTZ R83, R245, R82.reuse ;  /* 0x00000052f5533220 */ /* 0x082fe20000410000 */
[----:B------:R-:W-:Y:S01]  /*4ea0*/  F2FP.BF16.F32.PACK_AB R82, R179, R82 ;  /* 0x00000052b352723e */ /* 0x000fe200000010ff */
[----:B------:R-:W1:Y:S01]  /*4eb0*/  @P3 LDC R245, c[0x0][0x40c] ;  /* 0x00010300fff53b82 */ /* 0x000e620000000800 */
[----:B------:R-:W-:Y:S01]  /*4ec0*/  @P3 PRMT R93, R93, 0x5410, R176 ;  /* 0x000054105d5d3816 */ /* 0x000fe200000000b0 */
[----:B------:R-:W-:Y:S01]  /*4ed0*/  FFMA.FTZ R176, R26, R182, R183 ;  /* 0x000000b61ab07223 */ /* 0x000fe200000100b7 */
[----:B------:R-:W-:-:S04]  /*4ee0*/  @P3 F2FP.BF16.F32.PACK_AB R83, RZ, R83 ;  /* 0x00000053ff53323e */ /* 0x000fc800000010ff */
        /* <DEDUP_REMOVED lines=8> */
[----:B------:R-:W-:-:S04]  /*4f70*/  FADD.FTZ R177, R223, -R176 ;  /* 0x800000b0dfb17221 */ /* 0x000fc80000010000 */
[----:B-1----:R-:W-:Y:S01]  /*4f80*/  @P3 FMUL.FTZ R176, R245, R244 ;  /* 0x000000f4f5b03220 */ /* 0x002fe20000410000 */
[----:B------:R-:W-:-:S04]  /*4f90*/  FMUL.FTZ R177, R6, R177 ;  /* 0x000000b106b17220 */ /* 0x000fc80000410000 */
[----:B------:R-:W-:Y:S02]  /*4fa0*/  @P3 F2FP.BF16.F32.PACK_AB R176, RZ, R176 ;  /* 0x000000b0ffb0323e */ /* 0x000fe400000010ff */
[----:B------:R-:W-:Y:S02]  /*4fb0*/  FSEL R177, R177, RZ, P2 ;  /* 0x000000ffb1b17208 */ /* 0x000fe40001000000 */
[----:B------:R-:W-:Y:S02]  /*4fc0*/  @P3 PRMT R95, R176, 0x7610, R95 ;  /* 0x00007610b05f3816 */ /* 0x000fe4000000005f */
[----:B------:R-:W-:Y:S01]  /*4fd0*/  F2FP.BF16.F32.PACK_AB R83, R177, R244 ;  /* 0x000000f4b153723e */ /* 0x000fe200000010ff */
[----:B------:R-:W-:Y:S06]  /*4fe0*/  @!P3 BRA `(.L_x_3899) ;  /* 0x000000040030b947 */ /* 0x000fec0003800000 */
[----:B------:R-:W-:-:S05]  /*4ff0*/  FMUL.FTZ R177, R177, UR15 ;  /* 0x0000000fb1b17c20 */ /* 0x000fca0008410000 */
[----:B------:R-:W-:-:S04]  /*5000*/  F2FP.BF16.F32.PACK_AB R177, RZ, R177 ;  /* 0x000000b1ffb1723e */ /* 0x000fc800000010ff */
[----:B------:R-:W-:Y:S01]  /*5010*/  PRMT R95, R95, 0x5410, R177 ;  /* 0x000054105f5f7816 */ /* 0x000fe200000000b1 */
[----:B------:R-:W-:Y:S06]  /*5020*/  BRA `(.L_x_3899) ;  /* 0x0000000400207947 */ /* 0x000fec0003800000 */
.L_x_3900:
        /* <DEDUP_REMOVED lines=9> */
.L_x_3901:
        /* <DEDUP_REMOVED lines=9> */
.L_x_3902:
        /* <DEDUP_REMOVED lines=9> */
.L_x_3903:
        /* <DEDUP_REMOVED lines=9> */
.L_x_3904:
        /* <DEDUP_REMOVED lines=9> */
.L_x_3905:
        /* <DEDUP_REMOVED lines=9> */
.L_x_3906:
        /* <DEDUP_REMOVED lines=9> */
.L_x_3907:
        /* <DEDUP_REMOVED lines=9> */
.L_x_3899:
        /* <DEDUP_REMOVED lines=8> */
.L_x_3896:
[----:B------:R-:W-:Y:S05]  /*5530*/  BSYNC.RECONVERGENT B0 ;  /* 0x0000000000007941 */ /* 0x000fea0003800200 */
.L_x_3895:
        /* <DEDUP_REMOVED lines=84> */
.L_x_3911:
[----:B------:R-:W-:Y:S01]  /*5a80*/  ISETP.GT.AND P4, PT, R4, RZ, PT ;  /* 0x000000ff0400720c */ /* 0x000fe20003f84270 */
[----:B0-2---:R-:W0:Y:S01]  /*5a90*/  @P3 LDC R178, c[0x0][0x40c] ;  /* 0x00010300ffb23b82 */ /* 0x005e220000000800 */
        /* <DEDUP_REMOVED lines=68> */
.L_x_3910:
[----:B0-2---:R-:W0:Y:S02]  /*5ee0*/  LDC.64 R176, c[0x0][0x478] ;  /* 0x00011e00ffb07b82 */ /* 0x005e240000000a00 */
        /* <DEDUP_REMOVED lines=73> */
.L_x_3913:
        /* <DEDUP_REMOVED lines=9> */
.L_x_3914:
        /* <DEDUP_REMOVED lines=9> */
.L_x_3915:
        /* <DEDUP_REMOVED lines=9> */
.L_x_3916:
        /* <DEDUP_REMOVED lines=9> */
.L_x_3917:
        /* <DEDUP_REMOVED lines=9> */
.L_x_3918:
        /* <DEDUP_REMOVED lines=9> */
.L_x_3919:
        /* <DEDUP_REMOVED lines=9> */
.L_x_3920:
        /* <DEDUP_REMOVED lines=9> */
.L_x_3912:
        /* <DEDUP_REMOVED lines=8> */
.L_x_3909:
[----:B------:R-:W-:Y:S05]  /*6880*/  BSYNC.RECONVERGENT B0 ;  /* 0x0000000000007941 */ /* 0x000fea0003800200 */
.L_x_3908:
        /* <DEDUP_REMOVED lines=12> */
[----:B------:R-:W-:Y:S02]  /*6950*/  SHF.L.U32 R251, R169, 0x10, RZ ;  /* 0x00000010a9fb7819 */ /* 0x000fe400000006ff */
        /* <DEDUP_REMOVED lines=8> */
[----:B------:R-:W-:Y:S01]  /*69e0*/  SHF.L.U32 R247, R171, 0x10, RZ ;  /* 0x00000010abf77819 */ /* 0x000fe200000006ff */
[-CC-:B------:R-:W-:Y:S01]  /*69f0*/  @P5 FFMA.FTZ R176, R20, R182.reuse, R183.reuse ;  /* 0x000000b614b05223 */ /* 0x180fe200000100b7 */
[----:B------:R-:W-:Y:S01]  /*6a00*/  @P5 FADD.FTZ R83, R185, -R80 ;  /* 0x80000050b9535221 */ /* 0x000fe20000010000 */
[-C--:B------:R-:W-:Y:S01]  /*6a10*/  @P5 FFMA.FTZ R80, R15, R182.reuse, R183 ;  /* 0x000000b60f505223 */ /* 0x080fe200000100b7 */
[----:B------:R-:W-:Y:S01]  /*6a20*/  SHF.L.U32 R248, R170, 0x10, RZ ;  /* 0x00000010aaf87819 */ /* 0x000fe200000006ff */
[----:B------:R-:W-:Y:S01]  /*6a30*/  @P5 FADD.FTZ R81, R10, -R81 ;  /* 0x800000510a515221 */ /* 0x000fe20000010000 */
[C---:B------:R-:W-:Y:S01]  /*6a40*/  @P5 FFMA.FTZ R82, R6.reuse, R83, R82 ;  /* 0x0000005306525223 */ /* 0x040fe20000010052 */
[----:B------:R-:W-:Y:S01]  /*6a50*/  @P5 FADD.FTZ R80, R11, -R80 ;  /* 0x800000500b505221 */ /* 0x000fe20000010000 */
[----:B------:R-:W-:Y:S01]  /*6a60*/  @P5 FFMA.FTZ R83, R17, R182, R183 ;  /* 0x000000b611535223 */ /* 0x000fe200000100b7 */
[C---:B------:R-:W-:Y:S01]  /*6a70*/  @P5 FFMA.FTZ R248, R6.reuse, R81, R248 ;  /* 0x0000005106f85223 */ /* 0x040fe200000100f8 */
[----:B------:R-:W-:Y:S01]  /*6a80*/  PRMT R81, R169, 0x7632, R81 ;  /* 0x00007632a9517816 */ /* 0x000fe20000000051 */
[----:B------:R-:W-:Y:S01]  /*6a90*/  @P5 FFMA.FTZ R251, R6, R80, R251 ;  /* 0x0000005006fb5223 */ /* 0x000fe200000100fb */
[----:B------:R-:W-:Y:S01]  /*6aa0*/  @P5 FFMA.FTZ R80, R8, R182, R183 ;  /* 0x000000b608505223 */ /* 0x000fe200000100b7 */
[----:B------:R-:W-:Y:S01]  /*6ab0*/  @P5 FADD.FTZ R83, R206, -R83 ;  /* 0x80000053ce535221 */ /* 0x000fe20000010000 */
[----:B------:R-:W2:Y:S01]  /*6ac0*/  @P3 LDC R250, c[0x0][0x40c] ;  /* 0x00010300fffa3b82 */ /* 0x000ea20000000800 */
[----:B------:R-:W-:Y:S01]  /*6ad0*/  SHF.L.U32 R81, R81, 0x10, RZ ;  /* 0x0000001051517819 */ /* 0x000fe200000006ff */
[----:B------:R-:W-:Y:S01]  /*6ae0*/  @P5 FADD.FTZ R80, R213, -R80 ;  /* 0x80000050d5505221 */ /* 0x000fe20000010000 */
[C---:B------:R-:W-:Y:S01]  /*6af0*/  @P5 FFMA.FTZ R249, R6.reuse, R83, R249 ;  /* 0x0000005306f95223 */ /* 0x040fe200000100f9 */
[----:B------:R-:W-:Y:S01]  /*6b00*/  @P5 FADD.FTZ R176, R27, -R176 ;  /* 0x800000b01bb05221 */ /* 0x000fe20000010000 */
[----:B------:R-:W-:Y:S01]  /*6b10*/  PRMT R177, R171, 0x7632, R177 ;  /* 0x00007632abb17816 */ /* 0x000fe200000000b1 */
[C---:B------:R-:W-:Y:S01]  /*6b20*/  @P5 FFMA.FTZ R245, R6.reuse, R80, R245 ;  /* 0x0000005006f55223 */ /* 0x040fe200000100f5 */
[----:B------:R-:W-:Y:S01]  /*6b30*/  @P5 FFMA.FTZ R80, R9, R182, R183 ;  /* 0x000000b609505223 */ /* 0x000fe200000100b7 */
[----:B------:R-:W3:Y:S01]  /*6b40*/  @P3 LDC R83, c[0x0][0x40c] ;  /* 0x00010300ff533b82 */ /* 0x000ee20000000800 */
[----:B------:R-:W-:Y:S01]  /*6b50*/  @P5 FFMA.FTZ R81, R6, R176, R81 ;  /* 0x000000b006515223 */ /* 0x000fe20000010051 */
[----:B------:R-:W-:Y:S01]  /*6b60*/  @P5 FFMA.FTZ R176, R24, R182, R183 ;  /* 0x000000b618b05223 */ /* 0x000fe200000100b7 */
[----:B------:R-:W-:Y:S01]  /*6b70*/  @P5 FADD.FTZ R80, R7, -R80 ;  /* 0x8000005007505221 */ /* 0x000fe20000010000 */
[----:B------:R-:W-:Y:S01]  /*6b80*/  SHF.L.U32 R177, R177, 0x10, RZ ;  /* 0x00000010b1b17819 */ /* 0x000fe200000006ff */
[----:B-1----:R-:W-:Y:S01]  /*6b90*/  @P3 FMUL.FTZ R178, R251, R178 ;  /* 0x000000b2fbb23220 */ /* 0x002fe20000410000 */
[----:B------:R-:W-:Y:S01]  /*6ba0*/  @P5 FADD.FTZ R176, R187, -R176 ;  /* 0x800000b0bbb05221 */ /* 0x000fe20000010000 */
[C---:B------:R-:W-:Y:S01]  /*6bb0*/  @P5 FFMA.FTZ R247, R6.reuse, R80, R247 ;  /* 0x0000005006f75223 */ /* 0x040fe200000100f7 */
[----:B------:R-:W1:Y:S02]  /*6bc0*/  @P3 LDC R244, c[0x0][0x40c] ;  /* 0x00010300fff43b82 */ /* 0x000e640000000800 */
[----:B------:R-:W-:Y:S01]  /*6bd0*/  @P5 FFMA.FTZ R177, R6, R176, R177 ;  /* 0x000000b006b15223 */ /* 0x000fe200000100b1 */
[C---:B0-----:R-:W-:Y:S01]  /*6be0*/  @P3 FMUL.FTZ R176, R82.reuse, R179 ;  /* 0x000000b352b03220 */ /* 0x041fe20000410000 */
[----:B------:R-:W-:-:S02]  /*6bf0*/  F2FP.BF16.F32.PACK_AB R82, R82, R248 ;  /* 0x000000f85252723e */ /* 0x000fc400000010ff */
[----:B------:R-:W-:Y:S02]  /*6c00*/  @P3 F2FP.BF16.F32.PACK_AB R178, RZ, R178 ;  /* 0x000000b2ffb2323e */ /* 0x000fe400000010ff */
[----:B------:R-:W0:Y:S01]  /*6c10*/  @P3 LDC R80, c[0x0][0x40c] ;  /* 0x00010300ff503b82 */ /* 0x000e220000000800 */
[C---:B--2---:R-:W-:Y:S01]  /*6c20*/  @P3 FMUL.FTZ R179, R81.reuse, R250 ;  /* 0x000000fa51b33220 */ /* 0x044fe20000410000 */
[----:B------:R-:W-:Y:S02]  /*6c30*/  @P3 F2FP.BF16.F32.PACK_AB R176, RZ, R176 ;  /* 0x000000b0ffb0323e */ /* 0x000fe400000010ff */
[----:B------:R-:W-:Y:S02]  /*6c40*/  @P3 PRMT R93, R178, 0x7610, R93 ;  /* 0x00007610b25d3816 */ /* 0x000fe4000000005d */
[----:B------:R-:W-:Y:S02]  /*6c50*/  @P3 F2FP.BF16.F32.PACK_AB R179, RZ, R179 ;  /* 0x000000b3ffb3323e */ /* 0x000fe400000010ff */
[----:B------:R-:W2:Y:S01]  /*6c60*/  @P3 LDC R246, c[0x0][0x40c] ;  /* 0x00010300fff63b82 */ /* 0x000ea20000000800 */
[----:B---3--:R-:W-:Y:S01]  /*6c70*/  @P3 FMUL.FTZ R83, R248, R83 ;  /* 0x00000053f8533220 */ /* 0x008fe20000410000 */
[----:B------:R-:W-:-:S02]  /*6c80*/  F2FP.BF16.F32.PACK_AB R81, R81, R251 ;  /* 0x000000fb5151723e */ /* 0x000fc400000010ff */
[----:B------:R-:W-:Y:S02]  /*6c90*/  @P3 PRMT R93, R93, 0x5410, R179 ;  /* 0x000054105d5d3816 */ /* 0x000fe400000000b3 */
[----:B------:R-:W-:Y:S01]  /*6ca0*/  @P3 F2FP.BF16.F32.PACK_AB R83, RZ, R83 ;  /* 0x00000053ff53323e */ /* 0x000fe200000010ff */
[----:B-1----:R-:W-:-:S03]  /*6cb0*/  @P3 FMUL.FTZ R244, R245, R244 ;  /* 0x000000f4f5f43220 */ /* 0x002fc60000410000 */
[----:B------:R-:W-:Y:S02]  /*6cc0*/  @P3 PRMT R94, R83, 0x7610, R94 ;  /* 0x00007610535e3816 */ /* 0x000fe4000000005e */
[----:B------:R-:W-:Y:S02]  /*6cd0*/  F2FP.BF16.F32.PACK_AB R83, R177, R247 ;  /* 0x000000f7b153723e */ /* 0x000fe400000010ff */
[----:B------:R-:W-:Y:S01]  /*6ce0*/  @P3 F2FP.BF16.F32.PACK_AB R244, RZ, R244 ;  /* 0x000000f4fff4323e */ /* 0x000fe200000010ff */
[----:B0-----:R-:W-:Y:S01]  /*6cf0*/  @P3 FMUL.FTZ R248, R249, R80 ;  /* 0x00000050f9f83220 */ /* 0x001fe20000410000 */
[----:B------:R-:W-:Y:S02]  /*6d00*/  F2FP.BF16.F32.PACK_AB R80, R245, R249 ;  /* 0x000000f9f550723e */ /* 0x000fe400000010ff */
[----:B------:R-:W-:Y:S02]  /*6d10*/  @P3 PRMT R94, R94, 0x5410, R176 ;  /* 0x000054105e5e3816 */ /* 0x000fe400000000b0 */
[----:B------:R-:W-:Y:S01]  /*6d20*/  @P3 F2FP.BF16.F32.PACK_AB R248, RZ, R248 ;  /* 0x000000f8fff8323e */ /* 0x000fe200000010ff */
[----:B--2---:R-:W-:-:S03]  /*6d30*/  @P3 FMUL.FTZ R246, R247, R246 ;  /* 0x000000f6f7f63220 */ /* 0x004fc60000410000 */
[----:B------:R-:W-:Y:S02]  /*6d40*/  @P3 PRMT R92, R248, 0x7610, R92 ;  /* 0x00007610f85c3816 */ /* 0x000fe4000000005c */
[----:B------:R-:W-:Y:S02]  /*6d50*/  @P3 F2FP.BF16.F32.PACK_AB R246, RZ, R246 ;  /* 0x000000f6fff6323e */ /* 0x000fe400000010ff */
[----:B------:R-:W-:Y:S02]  /*6d60*/  @P3 PRMT R92, R92, 0x5410, R244 ;  /* 0x000054105c5c3816 */ /* 0x000fe400000000f4 */
[----:B------:R-:W-:Y:S01]  /*6d70*/  @P3 PRMT R95, R246, 0x7610, R95 ;  /* 0x00007610f65f3816 */ /* 0x000fe2000000005f */
[----:B------:R-:W-:Y:S06]  /*6d80*/  @!P3 BRA `(.L_x_3925) ;  /* 0x0000000c0070b947 */ /* 0x000fec0003800000 */
[----:B------:R-:W-:-:S05]  /*6d90*/  FMUL.FTZ R177, R177, UR15 ;  /* 0x0000000fb1b17c20 */ /* 0x000fca0008410000 */
[----:B------:R-:W-:-:S04]  /*6da0*/  F2FP.BF16.F32.PACK_AB R177, RZ, R177 ;  /* 0x000000b1ffb1723e */ /* 0x000fc800000010ff */
[----:B------:R-:W-:Y:S01]  /*6db0*/  PRMT R95, R95, 0x5410, R177 ;  /* 0x000054105f5f7816 */ /* 0x000fe200000000b1 */
[----:B------:R-:W-:Y:S06]  /*6dc0*/  BRA `(.L_x_3925) ;  /* 0x0000000c00607947 */ /* 0x000fec0003800000 */
.L_x_3924:
[----:B------:R-:W-:Y:S01]  /*6dd0*/  ISETP.GT.AND P5, PT, R4, RZ, PT ;  /* 0x000000ff0400720c */ /* 0x000fe20003fa4270 */
[----:B0-23--:R-:W0:Y:S01]  /*6de0*/  @P3 LDC R178, c[0x0][0x40c] ;  /* 0x00010300ffb23b82 */ /* 0x00de220000000800 */
[C---:B------:R-:W-:Y:S02]  /*6df0*/  PRMT R249, R168.reuse, 0x7632, R249 ;  /* 0x00007632a8f97816 */ /* 0x040fe400000000f9 */
[----:B------:R-:W-:Y:S02]  /*6e00*/  SHF.L.U32 R251, R168, 0x10, RZ ;  /* 0x00000010a8fb7819 */ /* 0x000fe400000006ff */
[----:B------:R-:W-:Y:S02]  /*6e10*/  SHF.L.U32 R249, R249, 0x10, RZ ;  /* 0x00000010f9f97819 */ /* 0x000fe400000006ff */
[----:B------:R-:W-:Y:S01]  /*6e20*/  SHF.L.U32 R179, R169, 0x10, RZ ;  /* 0x00000010a9b37819 */ /* 0x000fe200000006ff */
[----:B------:R-:W1:Y:S01]  /*6e30*/  @P3 LDC R250, c[0x0][0x40c] ;  /* 0x00010300fffa3b82 */ /* 0x000e620000000800 */
[----:B------:R-:W-:-:S03]  /*6e40*/  PRMT R245, R170, 0x7632, R245 ;  /* 0x00007632aaf57816 */ /* 0x000fc600000000f5 */
[-CC-:B------:R-:W-:Y:S01]  /*6e50*/  @P5 FFMA.FTZ R176, R8, R182.reuse, R183.reuse ;  /* 0x000000b608b05223 */ /* 0x180fe200000100b7 */
[-CC-:B------:R-:W-:Y:S01]  /*6e60*/  @P5 FFMA.FTZ R177, R17, R182.reuse, R183.reuse ;  /* 0x000000b611b15223 */ /* 0x180fe200000100b7 */
[-CC-:B------:R-:W-:Y:S01]  /*6e70*/  @P5 FFMA.FTZ R246, R20, R182.reuse, R183.reuse ;  /* 0x000000b614f65223 */ /* 0x180fe200000100b7 */
[----:B------:R-:W-:Y:S01]  /*6e80*/  @P5 FFMA.FTZ R247, R13, R182, R183 ;  /* 0x000000b60df75223 */ /* 0x000fe200000100b7 */
[----:B------:R-:W-:Y:S01]  /*6e90*/  @P5 FADD.FTZ R176, R213, -R176 ;  /* 0x800000b0d5b05221 */ /* 0x000fe20000010000 */
[----:B------:R-:W-:Y:S01]  /*6ea0*/  @P5 FADD.FTZ R177, R206, -R177 ;  /* 0x800000b1ceb15221 */ /* 0x000fe20000010000 */
[----:B------:R-:W-:Y:S01]  /*6eb0*/  @P5 FADD.FTZ R246, R27, -R246 ;  /* 0x800000f61bf65221 */ /* 0x000fe20000010000 */
[----:B------:R-:W-:Y:S01]  /*6ec0*/  SHF.L.U32 R245, R245, 0x10, RZ ;  /* 0x00000010f5f57819 */ /* 0x000fe200000006ff */
[C---:B------:R-:W-:Y:S01]  /*6ed0*/  @P5 FFMA.FTZ R249, R6.reuse, R176, R249 ;  /* 0x000000b006f95223 */ /* 0x040fe200000100f9 */
[----:B------:R-:W-:Y:S01]  /*6ee0*/  @P5 FFMA.FTZ R176, R15, R182, R183 ;  /* 0x000000b60fb05223 */ /* 0x000fe200000100b7 */
[----:B------:R-:W-:Y:S01]  /*6ef0*/  @P5 FFMA.FTZ R251, R6, R177, R251 ;  /* 0x000000b106fb5223 */ /* 0x000fe200000100fb */
[----:B------:R-:W-:Y:S01]  /*6f00*/  PRMT R177, R169, 0x7632, R177 ;  /* 0x00007632a9b17816 */ /* 0x000fe200000000b1 */
[----:B------:R-:W2:Y:S01]  /*6f10*/  @P3 LDC R252, c[0x0][0x40c] ;  /* 0x00010300fffc3b82 */ /* 0x000ea20000000800 */
[----:B------:R-:W-:-:S02]  /*6f20*/  @P5 FADD.FTZ R244, R11, -R176 ;  /* 0x800000b00bf45221 */ /* 0x000fc40000010000 */
[----:B------:R-:W-:Y:S02]  /*6f30*/  SHF.L.U32 R177, R177, 0x10, RZ ;  /* 0x00000010b1b17819 */ /* 0x000fe400000006ff */
[----:B------:R-:W-:Y:S01]  /*6f40*/  @P5 FFMA.FTZ R179, R6, R244, R179 ;  /* 0x000000f406b35223 */ /* 0x000fe200000100b3 */
        /* <DEDUP_REMOVED lines=8> */
[----:B------:R-:W-:Y:S01]  /*6fd0*/  @P5 FADD.FTZ R246, R185, -R246 ;  /* 0x800000f6b9f65221 */ /* 0x000fe20000010000 */
[----:B------:R-:W-:Y:S01]  /*6fe0*/  @P5 FFMA.FTZ R178, R9, R182, R183 ;  /* 0x000000b609b25223 */ /* 0x000fe200000100b7 */
[----:B------:R-:W-:-:S02]  /*6ff0*/  @P3 F2FP.BF16.F32.PACK_AB R179, RZ, R179 ;  /* 0x000000b3ffb3323e */ /* 0x000fc400000010ff */
[----:B------:R-:W-:Y:S01]  /*7000*/  @P5 FFMA.FTZ R245, R6, R246, R245 ;  /* 0x000000f606f55223 */ /* 0x000fe200000100f5 */
[----:B------:R-:W-:Y:S01]  /*7010*/  @P5 FADD.FTZ R178, R7, -R178 ;  /* 0x800000b207b25221 */ /* 0x000fe20000010000 */
[----:B------:R-:W0:Y:S01]  /*7020*/  @P3 LDC R246, c[0x0][0x40c] ;  /* 0x00010300fff63b82 */ /* 0x000e220000000800 */
[----:B------:R-:W-:Y:S02]  /*7030*/  @P3 F2FP.BF16.F32.PACK_AB R244, RZ, R244 ;  /* 0x000000f4fff4323e */ /* 0x000fe400000010ff */
[----:B------:R-:W-:Y:S01]  /*7040*/  @P3 PRMT R93, R179, 0x7610, R93 ;  /* 0x00007610b35d3816 */ /* 0x000fe2000000005d */
[----:B--2---:R-:W-:Y:S01]  /*7050*/  @P3 FMUL.FTZ R177, R177, R252 ;  /* 0x000000fcb1b13220 */ /* 0x004fe20000410000 */
[----:B------:R-:W-:-:S04]  /*7060*/  @P3 PRMT R92, R244, 0x7610, R92 ;  /* 0x00007610f45c3816 */ /* 0x000fc8000000005c */
[----:B------:R-:W-:Y:S01]  /*7070*/  @P3 F2FP.BF16.F32.PACK_AB R177, RZ, R177 ;  /* 0x000000b1ffb1323e */ /* 0x000fe200000010ff */
[----:B---3--:R-:W-:Y:S01]  /*7080*/  @P3 FMUL.FTZ R176, R249, R176 ;  /* 0x000000b0f9b03220 */ /* 0x008fe20000410000 */
[----:B------:R-:W-:Y:S02]  /*7090*/  SHF.L.U32 R249, R171, 0x10, RZ ;  /* 0x00000010abf97819 */ /* 0x000fe400000006ff */
[----:B------:R-:W-:Y:S02]  /*70a0*/  @P3 PRMT R93, R93, 0x5410, R177 ;  /* 0x000054105d5d3816 */ /* 0x000fe400000000b1 */
[----:B------:R-:W-:Y:S01]  /*70b0*/  @P3 F2FP.BF16.F32.PACK_AB R248, RZ, R176 ;  /* 0x000000b0fff8323e */ /* 0x000fe200000010ff */
[----:B------:R-:W-:Y:S01]  /*70c0*/  @P5 FFMA.FTZ R249, R6, R178, R249 ;  /* 0x000000b206f95223 */ /* 0x000fe200000100f9 */
[----:B------:R-:W1:Y:S02]  /*70d0*/  @P3 LDC R176, c[0x0][0x40c] ;  /* 0x00010300ffb03b82 */ /* 0x000e640000000800 */
[----:B------:R-:W-:Y:S01]  /*70e0*/  @P3 PRMT R92, R92, 0x5410, R248 ;  /* 0x000054105c5c3816 */ /* 0x000fe200000000f8 */
[----:B0-----:R-:W-:-:S05]  /*70f0*/  @P3 FMUL.FTZ R246, R247, R246 ;  /* 0x000000f6f7f63220 */ /* 0x001fca0000410000 */
[----:B------:R-:W0:Y:S01]  /*7100*/  @P3 LDC R178, c[0x0][0x40c] ;  /* 0x00010300ffb23b82 */ /* 0x000e220000000800 */
[----:B------:R-:W-:-:S04]  /*7110*/  @P3 F2FP.BF16.F32.PACK_AB R246, RZ, R246 ;  /* 0x000000f6fff6323e */ /* 0x000fc800000010ff */
[----:B------:R-:W-:Y:S01]  /*7120*/  @P3 PRMT R94, R246, 0x7610, R94 ;  /* 0x00007610f65e3816 */ /* 0x000fe2000000005e */
[----:B-1----:R-:W-:-:S05]  /*7130*/  @P3 FMUL.FTZ R176, R249, R176 ;  /* 0x000000b0f9b03220 */ /* 0x002fca0000410000 */
        /* <DEDUP_REMOVED lines=15> */
.L_x_3923:
        /* <DEDUP_REMOVED lines=26> */
[-C--:B------:R-:W-:Y:S01]  /*73d0*/  FFMA.FTZ R82, R22, R182.reuse, R183 ;  /* 0x000000b616527223 */ /* 0x080fe200000100b7 */
[----:B------:R-:W-:Y:S01]  /*73e0*/  FADD.FTZ R81, R11, -R176 ;  /* 0x800000b00b517221 */ /* 0x000fe20000010000 */
[C---:B------:R-:W-:Y:S01]  /*73f0*/  FMUL.FTZ R176, R6.reuse, R177 ;  /* 0x000000b106b07220 */ /* 0x040fe20000410000 */
[----:B------:R-:W-:Y:S02]  /*7400*/  @P3 F2FP.BF16.F32.PACK_AB R83, RZ, R83 ;  /* 0x00000053ff53323e */ /* 0x000fe400000010ff */
[----:B------:R-:W-:Y:S02]  /*7410*/  FMUL.FTZ R81, R6, R81 ;  /* 0x0000005106517220 */ /* 0x000fe40000410000 */
[----:B------:R-:W-:Y:S02]  /*7420*/  FSEL R178, R176, RZ, P5 ;  /* 0x000000ffb0b27208 */ /* 0x000fe40002800000 */
[----:B------:R-:W-:Y:S01]  /*7430*/  @P3 PRMT R92, R92, 0x5410, R83 ;  /* 0x000054105c5c3816 */ /* 0x000fe20000000053 */
[----:B------:R-:W-:Y:S01]  /*7440*/  FFMA.FTZ R83, R13, R182, R183 ;  /* 0x000000b60d537223 */ /* 0x000fe200000100b7 */
[----:B------:R-:W-:Y:S01]  /*7450*/  FSEL R81, R81, RZ, P5 ;  /* 0x000000ff51517208 */ /* 0x000fe20002800000 */
[----:B0-----:R-:W-:-:S02]  /*7460*/  @P3 FMUL.FTZ R176, R179, R178 ;  /* 0x000000b2b3b03220 */ /* 0x001fc40000410000 */
[----:B------:R-:W-:Y:S01]  /*7470*/  FADD.FTZ R83, R10, -R83 ;  /* 0x800000530a537221 */ /* 0x000fe20000010000 */
[----:B------:R-:W-:Y:S01]  /*7480*/  FADD.FTZ R179, R185, -R82 ;  /* 0x80000052b9b37221 */ /* 0x000fe20000010000 */
[-C--:B--2---:R-:W-:Y:S01]  /*7490*/  @P3 FMUL.FTZ R177, R244, R81.reuse ;  /* 0x00000051f4b13220 */ /* 0x084fe20000410000 */
[----:B------:R-:W-:Y:S01]  /*74a0*/  F2FP.BF16.F32.PACK_AB R81, R178, R81 ;  /* 0x00000051b251723e */ /* 0x000fe200000010ff */
[C---:B------:R-:W-:Y:S01]  /*74b0*/  FMUL.FTZ R82, R6.reuse, R83 ;  /* 0x0000005306527220 */ /* 0x040fe20000410000 */
[----:B------:R-:W0:Y:S01]  /*74c0*/  @P3 LDC R178, c[0x0][0x40c] ;  /* 0x00010300ffb23b82 */ /* 0x000e220000000800 */
[----:B------:R-:W-:Y:S01]  /*74d0*/  FMUL.FTZ R83, R6, R179 ;  /* 0x000000b306537220 */ /* 0x000fe20000410000 */
[----:B------:R-:W-:Y:S01]  /*74e0*/  FFMA.FTZ R244, R9, R182, R183 ;  /* 0x000000b609f47223 */ /* 0x000fe200000100b7 */
[----:B------:R-:W-:Y:S02]  /*74f0*/  @P3 F2FP.BF16.F32.PACK_AB R177, RZ, R177 ;  /* 0x000000b1ffb1323e */ /* 0x000fe400000010ff */
[----:B------:R-:W-:-:S02]  /*7500*/  FSEL R82, R82, RZ, P5 ;  /* 0x000000ff52527208 */ /* 0x000fc40002800000 */
[----:B------:R-:W-:Y:S02]  /*7510*/  FSEL R179, R83, RZ, P5 ;  /* 0x000000ff53b37208 */ /* 0x000fe40002800000 */
[----:B------:R-:W-:Y:S01]  /*7520*/  @P3 F2FP.BF16.F32.PACK_AB R176, RZ, R176 ;  /* 0x000000b0ffb0323e */ /* 0x000fe200000010ff */
[-C--:B-1----:R-:W-:Y:S01]  /*7530*/  @P3 FMUL.FTZ R83, R245, R82.reuse ;  /* 0x00000052f5533220 */ /* 0x082fe20000410000 */
[----:B------:R-:W-:Y:S01]  /*7540*/  F2FP.BF16.F32.PACK_AB R82, R179, R82 ;  /* 0x00000052b352723e */ /* 0x000fe200000010ff */
[----:B------:R-:W1:Y:S01]  /*7550*/  @P3 LDC R245, c[0x0][0x40c] ;  /* 0x00010300fff53b82 */ /* 0x000e620000000800 */
[----:B------:R-:W-:Y:S02]  /*7560*/  @P3 PRMT R93, R177, 0x7610, R93 ;  /* 0x00007610b15d3816 */ /* 0x000fe4000000005d */
[----:B------:R-:W-:Y:S02]  /*7570*/  @P3 F2FP.BF16.F32.PACK_AB R83, RZ, R83 ;  /* 0x00000053ff53323e */ /* 0x000fe400000010ff */
[----:B------:R-:W-:Y:S01]  /*7580*/  @P3 PRMT R93, R93, 0x5410, R176 ;  /* 0x000054105d5d3816 */ /* 0x000fe200000000b0 */
[----:B------:R-:W-:Y:S01]  /*7590*/  FFMA.FTZ R176, R24, R182, R183 ;  /* 0x000000b618b07223 */ /* 0x000fe200000100b7 */
[----:B------:R-:W-:Y:S01]  /*75a0*/  @P3 PRMT R94, R83, 0x7610, R94 ;  /* 0x00007610535e3816 */ /* 0x000fe2000000005e */
[----:B0-----:R-:W-:Y:S01]  /*75b0*/  @P3 FMUL.FTZ R178, R178, R179 ;  /* 0x000000b3b2b23220 */ /* 0x001fe20000410000 */
[----:B------:R-:W-:-:S04]  /*75c0*/  FADD.FTZ R179, R7, -R244 ;  /* 0x800000f407b37221 */ /* 0x000fc80000010000 */
[----:B------:R-:W-:Y:S01]  /*75d0*/  FMUL.FTZ R177, R6, R179 ;  /* 0x000000b306b17220 */ /* 0x000fe20000410000 */
[----:B------:R-:W-:-:S04]  /*75e0*/  @P3 F2FP.BF16.F32.PACK_AB R178, RZ, R178 ;  /* 0x000000b2ffb2323e */ /* 0x000fc800000010ff */
[----:B------:R-:W-:Y:S01]  /*75f0*/  FSEL R244, R177, RZ, P5 ;  /* 0x000000ffb1f47208 */ /* 0x000fe20002800000 */
[----:B------:R-:W-:Y:S01]  /*7600*/  FADD.FTZ R177, R187, -R176 ;  /* 0x800000b0bbb17221 */ /* 0x000fe20000010000 */
[----:B------:R-:W-:-:S03]  /*7610*/  @P3 PRMT R94, R94, 0x5410, R178 ;  /* 0x000054105e5e3816 */ /* 0x000fc600000000b2 */
        /* <DEDUP_REMOVED lines=11> */
.L_x_3926:
        /* <DEDUP_REMOVED lines=9> */
.L_x_3927:
        /* <DEDUP_REMOVED lines=9> */
.L_x_3928:
        /* <DEDUP_REMOVED lines=9> */
.L_x_3929:
        /* <DEDUP_REMOVED lines=9> */
.L_x_3930:
        /* <DEDUP_REMOVED lines=9> */
.L_x_3931:
        /* <DEDUP_REMOVED lines=9> */
.L_x_3932:
        /* <DEDUP_REMOVED lines=9> */
.L_x_3933:
        /* <DEDUP_REMOVED lines=9> */
.L_x_3925:
        /* <DEDUP_REMOVED lines=8> */
.L_x_3922:
[----:B------:R-:W-:Y:S05]  /*7bd0*/  BSYNC.RECONVERGENT B0 ;  /* 0x0000000000007941 */ /* 0x000fea0003800200 */
.L_x_3921:
        /* <DEDUP_REMOVED lines=12> */
[----:B0-234-:R-:W0:Y:S01]  /*7ca0*/  @P3 LDC R178, c[0x0][0x40c] ;  /* 0x00010300ffb23b82 */ /* 0x01de220000000800 */
[----:B------:R-:W-:Y:S02]  /*7cb0*/  SHF.L.U32 R179, R172, 0x10, RZ ;  /* 0x00000010acb37819 */ /* 0x000fe400000006ff */
[----:B------:R-:W-:Y:S02]  /*7cc0*/  SHF.L.U32 R249, R174, 0x10, RZ ;  /* 0x00000010aef97819 */ /* 0x000fe400000006ff */
[----:B------:R-:W-:-:S03]  /*7cd0*/  PRMT R83, R172, 0x7632, R83 ;  /* 0x00007632ac537816 */ /* 0x000fc60000000053 */
[----:B------:R-:W1:Y:S01]  /*7ce0*/  @P3 LDC R246, c[0x0][0x40c] ;  /* 0x00010300fff63b82 */ /* 0x000e620000000800 */
        /* <DEDUP_REMOVED lines=9> */
[----:B------:R-:W-:Y:S01]  /*7d80*/  SHF.L.U32 R183, R173, 0x10, RZ ;  /* 0x00000010adb77819 */ /* 0x000fe200000006ff */
[----:B------:R-:W-:Y:S01]  /*7d90*/  @P5 FADD.FTZ R247, R192, -R247 ;  /* 0x800000f7c0f75221 */ /* 0x000fe20000010000 */
[----:B------:R-:W-:Y:S01]  /*7da0*/  @P5 FADD.FTZ R81, R190, -R81 ;  /* 0x80000051be515221 */ /* 0x000fe20000010000 */
[----:B------:R-:W-:Y:S01]  /*7db0*/  @P5 FADD.FTZ R177, R194, -R177 ;  /* 0x800000b1c2b15221 */ /* 0x000fe20000010000 */
[----:B------:R-:W-:Y:S01]  /*7dc0*/  @P5 FADD.FTZ R80, R209, -R80 ;  /* 0x80000050d1505221 */ /* 0x000fe20000010000 */
[----:B------:R-:W-:Y:S01]  /*7dd0*/  @P5 FFMA.FTZ R183, R6, R247, R183 ;  /* 0x000000f706b75223 */ /* 0x000fe200000100b7 */
[----:B------:R-:W-:Y:S01]  /*7de0*/  PRMT R247, R174, 0x7632, R247 ;  /* 0x00007632aef77816 */ /* 0x000fe200000000f7 */
[C---:B------:R-:W-:Y:S01]  /*7df0*/  @P5 FFMA.FTZ R179, R6.reuse, R81, R179 ;  /* 0x0000005106b35223 */ /* 0x040fe200000100b3 */
[----:B------:R-:W-:Y:S01]  /*7e00*/  PRMT R81, R173, 0x7632, R81 ;  /* 0x00007632ad517816 */ /* 0x000fe20000000051 */
[C---:B------:R-:W-:Y:S01]  /*7e10*/  @P5 FFMA.FTZ R249, R6.reuse, R177, R249 ;  /* 0x000000b106f95223 */ /* 0x040fe200000100f9 */
[----:B------:R-:W-:Y:S01]  /*7e20*/  SHF.L.U32 R247, R247, 0x10, RZ ;  /* 0x00000010f7f77819 */ /* 0x000fe200000006ff */
[----:B------:R-:W-:Y:S01]  /*7e30*/  @P5 FADD.FTZ R176, R207, -R176 ;  /* 0x800000b0cfb05221 */ /* 0x000fe20000010000 */
[----:B------:R-:W-:Y:S01]  /*7e40*/  PRMT R177, R175, 0x7632, R177 ;  /* 0x00007632afb17816 */ /* 0x000fe200000000b1 */
[----:B------:R-:W-:Y:S01]  /*7e50*/  @P5 FADD.FTZ R4, R211, -R4 ;  /* 0x80000004d3045221 */ /* 0x000fe20000010000 */
[----:B------:R-:W-:Y:S01]  /*7e60*/  SHF.L.U32 R81, R81, 0x10, RZ ;  /* 0x0000001051517819 */ /* 0x000fe200000006ff */
[----:B------:R-:W-:Y:S01]  /*7e70*/  @P5 FFMA.FTZ R247, R6, R80, R247 ;  /* 0x0000005006f75223 */ /* 0x000fe200000100f7 */
[----:B------:R-:W-:Y:S01]  /*7e80*/  SHF.L.U32 R177, R177, 0x10, RZ ;  /* 0x00000010b1b17819 */ /* 0x000fe200000006ff */
[----:B------:R-:W-:Y:S01]  /*7e90*/  @P5 FADD.FTZ R80, R198, -R245 ;  /* 0x800000f5c6505221 */ /* 0x000fe20000010000 */
[----:B------:R-:W-:Y:S01]  /*7ea0*/  SHF.L.U32 R245, R175, 0x10, RZ ;  /* 0x00000010aff57819 */ /* 0x000fe200000006ff */
[C---:B------:R-:W-:Y:S01]  /*7eb0*/  @P5 FFMA.FTZ R81, R6.reuse, R176, R81 ;  /* 0x000000b006515223 */ /* 0x040fe20000010051 */
[----:B------:R-:W-:Y:S01]  /*7ec0*/  @P5 FADD.FTZ R82, R205, -R82 ;  /* 0x80000052cd525221 */ /* 0x000fe20000010000 */
[C---:B------:R-:W-:Y:S01]  /*7ed0*/  @P5 FFMA.FTZ R177, R6.reuse, R4, R177 ;  /* 0x0000000406b15223 */ /* 0x040fe200000100b1 */
[----:B------:R-:W2:Y:S01]  /*7ee0*/  @P3 LDC R176, c[0x0][0x40c] ;  /* 0x00010300ffb03b82 */ /* 0x000ea20000000800 */
[C---:B------:R-:W-:Y:S01]  /*7ef0*/  @P5 FFMA.FTZ R245, R6.reuse, R80, R245 ;  /* 0x0000005006f55223 */ /* 0x040fe200000100f5 */
[----:B------:R-:W-:Y:S01]  /*7f00*/  @P5 FFMA.FTZ R83, R6, R82, R83 ;  /* 0x0000005206535223 */ /* 0x000fe20000010053 */
[----:B0-----:R-:W-:Y:S01]  /*7f10*/  @P3 FMUL.FTZ R178, R249, R178 ;  /* 0x000000b2f9b23220 */ /* 0x001fe20000410000 */
[----:B------:R-:W-:-:S02]  /*7f20*/  F2FP.BF16.F32.PACK_AB R82, R247, R249 ;  /* 0x000000f9f752723e */ /* 0x000fc400000010ff */
[----:B-1----:R-:W-:Y:S02]  /*7f30*/  @P3 FMUL.FTZ R246, R83, R246 ;  /* 0x000000f653f63220 */ /* 0x002fe40000410000 */
[----:B------:R-:W0:Y:S01]  /*7f40*/  @P3 LDC R4, c[0x0][0x40c] ;  /* 0x00010300ff043b82 */ /* 0x000e220000000800 */
[----:B------:R-:W-:Y:S02]  /*7f50*/  @P3 F2FP.BF16.F32.PACK_AB R178, RZ, R178 ;  /* 0x000000b2ffb2323e */ /* 0x000fe400000010ff */
[----:B------:R-:W-:Y:S02]  /*7f60*/  @P3 F2FP.BF16.F32.PACK_AB R246, RZ, R246 ;  /* 0x000000f6fff6323e */ /* 0x000fe400000010ff */
[----:B------:R-:W-:-:S03]  /*7f70*/  @P3 PRMT R94, R178, 0x7610, R94 ;  /* 0x00007610b25e3816 */ /* 0x000fc6000000005e */
[----:B------:R-:W1:Y:S08]  /*7f80*/  @P3 LDC R80, c[0x0][0x40c] ;  /* 0x00010300ff503b82 */ /* 0x000e700000000800 */
[----:B------:R-:W3:Y:S01]  /*7f90*/  @P3 LDC R6, c[0x0][0x40c] ;  /* 0x00010300ff063b82 */ /* 0x000ee20000000800 */
[C---:B--2---:R-:W-:Y:S01]  /*7fa0*/  @P3 FMUL.FTZ R176, R81.reuse, R176 ;  /* 0x000000b051b03220 */ /* 0x044fe20000410000 */
[----:B------:R-:W-:-:S04]  /*7fb0*/  F2FP.BF16.F32.PACK_AB R81, R81, R183 ;  /* 0x000000b75151723e */ /* 0x000fc800000010ff */
[----:B------:R-:W-:Y:S02]  /*7fc0*/  @P3 F2FP.BF16.F32.PACK_AB R176, RZ, R176 ;  /* 0x000000b0ffb0323e */ /* 0x000fe400000010ff */
[----:B------:R-:W2:Y:S01]  /*7fd0*/  @P3 LDC R182, c[0x0][0x40c] ;  /* 0x00010300ffb63b82 */ /* 0x000ea20000000800 */
[----:B0-----:R-:W-:-:S05]  /*7fe0*/  @P3 FMUL.FTZ R4, R183, R4 ;  /* 0x00000004b7043220 */ /* 0x001fca0000410000 */
[----:B------:R-:W-:Y:S01]  /*7ff0*/  @P3 F2FP.BF16.F32.PACK_AB R4, RZ, R4 ;  /* 0x00000004ff04323e */ /* 0x000fe200000010ff */
[----:B-1----:R-:W-:Y:S01]  /*8000*/  @P3 FMUL.FTZ R183, R179, R80 ;  /* 0x00000050b3b73220 */ /* 0x002fe20000410000 */
[----:B------:R-:W-:Y:S02]  /*8010*/  F2FP.BF16.F32.PACK_AB R80, R83, R179 ;  /* 0x000000b35350723e */ /* 0x000fe400000010ff */
[----:B------:R-:W-:Y:S02]  /*8020*/  @P3 PRMT R93, R4, 0x7610, R93 ;  /* 0x00007610045d3816 */ /* 0x000fe4000000005d */
[----:B------:R-:W-:Y:S02]  /*8030*/  @P3 F2FP.BF16.F32.PACK_AB R183, RZ, R183 ;  /* 0x000000b7ffb7323e */ /* 0x000fe400000010ff */
[----:B------:R-:W-:Y:S01]  /*8040*/  @P3 PRMT R93, R93, 0x5410, R176 ;  /* 0x000054105d5d3816 */ /* 0x000fe200000000b0 */
[----:B---3--:R-:W-:Y:S01]  /*8050*/  @P3 FMUL.FTZ R6, R247, R6 ;  /* 0x00000006f7063220 */ /* 0x008fe20000410000 */
[----:B------:R-:W-:-:S02]  /*8060*/  @P3 PRMT R92, R183, 0x7610, R92 ;  /* 0x00007610b75c3816 */ /* 0x000fc4000000005c */
[----:B------:R-:W-:Y:S02]  /*8070*/  F2FP.BF16.F32.PACK_AB R83, R177, R245 ;  /* 0x000000f5b153723e */ /* 0x000fe400000010ff */
[----:B------:R-:W-:Y:S02]  /*8080*/  @P3 F2FP.BF16.F32.PACK_AB R6, RZ, R6 ;  /* 0x00000006ff06323e */ /* 0x000fe400000010ff */
[----:B------:R-:W-:Y:S01]  /*8090*/  @P3 PRMT R92, R92, 0x5410, R246 ;  /* 0x000054105c5c3816 */ /* 0x000fe200000000f6 */
        /* <DEDUP_REMOVED lines=9> */
.L_x_3937:
[----:B------:R-:W-:Y:S01]  /*8130*/  ISETP.GT.AND P5, PT, R4, RZ, PT ;  /* 0x000000ff0400720c */ /* 0x000fe20003fa4270 */
[----:B0-234-:R-:W0:Y:S01]  /*8140*/  @P3 LDC R176, c[0x0][0x40c] ;  /* 0x00010300ffb03b82 */ /* 0x01de220000000800 */
        /* <DEDUP_REMOVED lines=21> */
[----:B------:R-:W-:Y:S01]  /*82a0*/  SHF.L.U32 R177, R177, 0x10, RZ ;  /* 0x00000010b1b17819 */ /* 0x000fe200000006ff */
[----:B0-----:R-:W-:Y:S01]  /*82b0*/  @P3 FMUL.FTZ R251, R251, R176 ;  /* 0x000000b0fbfb3220 */ /* 0x001fe20000410000 */
[----:B------:R-:W-:Y:S01]  /*82c0*/  @P5 FADD.FTZ R178, R194, -R247 ;  /* 0x800000f7c2b25221 */ /* 0x000fe20000010000 */
[----:B------:R-:W-:Y:S01]  /*82d0*/  SHF.L.U32 R247, R174, 0x10, RZ ;  /* 0x00000010aef77819 */ /* 0x000fe200000006ff */
[----:B------:R-:W0:Y:S01]  /*82e0*/  @P3 LDC R176, c[0x0][0x40c] ;  /* 0x00010300ffb03b82 */ /* 0x000e220000000800 */
[----:B------:R-:W-:Y:S01]  /*82f0*/  @P5 FFMA.FTZ R177, R6, R246, R177 ;  /* 0x000000f606b15223 */ /* 0x000fe200000100b1 */
[----:B------:R-:W-:-:S02]  /*8300*/  @P5 FFMA.FTZ R246, R202, R182, R183 ;  /* 0x000000b6caf65223 */ /* 0x000fc400000100b7 */
[C---:B------:R-:W-:Y:S02]  /*8310*/  @P5 FFMA.FTZ R247, R6.reuse, R178, R247 ;  /* 0x000000b206f75223 */ /* 0x040fe400000100f7 */
[----:B------:R-:W-:Y:S02]  /*8320*/  @P5 FADD.FTZ R246, R209, -R246 ;  /* 0x800000f6d1f65221 */ /* 0x000fe40000010000 */
[----:B------:R-:W3:Y:S02]  /*8330*/  @P3 LDC R178, c[0x0][0x40c] ;  /* 0x00010300ffb23b82 */ /* 0x000ee40000000800 */
[----:B------:R-:W-:Y:S01]  /*8340*/  @P5 FFMA.FTZ R245, R6, R246, R245 ;  /* 0x000000f606f55223 */ /* 0x000fe200000100f5 */
[----:B--2---:R-:W-:-:S05]  /*8350*/  @P3 FMUL.FTZ R250, R249, R4 ;  /* 0x00000004f9fa3220 */ /* 0x004fca0000410000 */
[----:B------:R-:W2:Y:S01]  /*8360*/  @P3 LDC R246, c[0x0][0x40c] ;  /* 0x00010300fff63b82 */ /* 0x000ea20000000800 */
[----:B------:R-:W-:Y:S01]  /*8370*/  @P3 F2FP.BF16.F32.PACK_AB R249, RZ, R251 ;  /* 0x000000fbfff9323e */ /* 0x000fe200000010ff */
[----:B------:R-:W-:Y:S01]  /*8380*/  @P5 FFMA.FTZ R251, R203, R182, R183 ;  /* 0x000000b6cbfb5223 */ /* 0x000fe200000100b7 */
[----:B------:R-:W-:-:S03]  /*8390*/  @P3 F2FP.BF16.F32.PACK_AB R250, RZ, R250 ;  /* 0x000000fafffa323e */ /* 0x000fc600000010ff */
[----:B------:R-:W-:Y:S01]  /*83a0*/  @P5 FADD.FTZ R252, R198, -R251 ;  /* 0x800000fbc6fc5221 */ /* 0x000fe20000010000 */
[----:B------:R-:W-:Y:S01]  /*83b0*/  SHF.L.U32 R251, R175, 0x10, RZ ;  /* 0x00000010affb7819 */ /* 0x000fe200000006ff */
[----:B------:R-:W4:Y:S01]  /*83c0*/  @P3 LDC R4, c[0x0][0x40c] ;  /* 0x00010300ff043b82 */ /* 0x000f220000000800 */
[----:B0-----:R-:W-:Y:S01]  /*83d0*/  @P3 FMUL.FTZ R176, R177, R176 ;  /* 0x000000b0b1b03220 */ /* 0x001fe20000410000 */
[----:B------:R-:W-:Y:S02]  /*83e0*/  @P3 PRMT R92, R249, 0x7610, R92 ;  /* 0x00007610f95c3816 */ /* 0x000fe4000000005c */
[----:B------:R-:W-:Y:S02]  /*83f0*/  @P5 FFMA.FTZ R251, R6, R252, R251 ;  /* 0x000000fc06fb5223 */ /* 0x000fe400000100fb */
[----:B------:R-:W-:Y:S01]  /*8400*/  @P3 F2FP.BF16.F32.PACK_AB R176, RZ, R176 ;  /* 0x000000b0ffb0323e */ /* 0x000fe200000010ff */
[----:B---3--:R-:W-:Y:S01]  /*8410*/  @P3 FMUL.FTZ R178, R247, R178 ;  /* 0x000000b2f7b23220 */ /* 0x008fe20000410000 */
[----:B-1----:R-:W-:Y:S01]  /*8420*/  @P3 FMUL.FTZ R248, R251, R248 ;  /* 0x000000f8fbf83220 */ /* 0x002fe20000410000 */
[----:B------:R-:W-:-:S03]  /*8430*/  @P3 PRMT R92, R92, 0x5410, R250 ;  /* 0x000054105c5c3816 */ /* 0x000fc600000000fa */
[----:B------:R-:W-:Y:S02]  /*8440*/  @P3 F2FP.BF16.F32.PACK_AB R178, RZ, R178 ;  /* 0x000000b2ffb2323e */ /* 0x000fe400000010ff */
[----:B------:R-:W-:Y:S01]  /*8450*/  @P3 F2FP.BF16.F32.PACK_AB R248, RZ, R248 ;  /* 0x000000f8fff8323e */ /* 0x000fe200000010ff */
[----:B--2---:R-:W-:Y:S01]  /*8460*/  @P3 FMUL.FTZ R246, R245, R246 ;  /* 0x000000f6f5f63220 */ /* 0x004fe20000410000 */
[----:B------:R-:W-:Y:S02]  /*8470*/  @P3 PRMT R94, R178, 0x7610, R94 ;  /* 0x00007610b25e3816 */ /* 0x000fe4000000005e */
[----:B------:R-:W-:Y:S02]  /*8480*/  @P3 PRMT R95, R248, 0x7610, R95 ;  /* 0x00007610f85f3816 */ /* 0x000fe4000000005f */
[----:B------:R-:W-:Y:S01]  /*8490*/  @P3 F2FP.BF16.F32.PACK_AB R246, RZ, R246 ;  /* 0x000000f6fff6323e */ /* 0x000fe200000010ff */
[----:B----4-:R-:W-:-:S03]  /*84a0*/  @P3 FMUL.FTZ R4, R179, R4 ;  /* 0x00000004b3043220 */ /* 0x010fc60000410000 */
[----:B------:R-:W-:Y:S02]  /*84b0*/  @P3 PRMT R94, R94, 0x5410, R246 ;  /* 0x000054105e5e3816 */ /* 0x000fe400000000f6 */
[----:B------:R-:W-:-:S04]  /*84c0*/  @P3 F2FP.BF16.F32.PACK_AB R4, RZ, R4 ;  /* 0x00000004ff04323e */ /* 0x000fc800000010ff */
[----:B------:R-:W-:-:S04]  /*84d0*/  @P3 PRMT R93, R4, 0x7610, R93 ;  /* 0x00007610045d3816 */ /* 0x000fc8000000005d */
        /* <DEDUP_REMOVED lines=11> */
.L_x_3936:
        /* <DEDUP_REMOVED lines=8> */
[-C--:B------:R-:W-:Y:S01]  /*8610*/  FFMA.FTZ R82, R200, R182.reuse, R183 ;  /* 0x000000b6c8527223 */ /* 0x080fe200000100b7 */
[----:B------:R-:W-:Y:S01]  /*8620*/  FADD.FTZ R247, R194, -R177 ;  /* 0x800000b1c2f77221 */ /* 0x000fe20000010000 */
        /* <DEDUP_REMOVED lines=13> */
[----:B------:R-:W-:Y:S01]  /*8700*/  ISETP.GT.AND P5, PT, R4, RZ, PT ;  /* 0x000000ff0400720c */ /* 0x000fe20003fa4270 */
[C---:B------:R-:W-:Y:S01]  /*8710*/  FMUL.FTZ R247, R6.reuse, R247 ;  /* 0x000000f706f77220 */ /* 0x040fe20000410000 */
[C---:B------:R-:W-:Y:S01]  /*8720*/  FMUL.FTZ R82, R6.reuse, R245 ;  /* 0x000000f506527220 */ /* 0x040fe20000410000 */
[C---:B------:R-:W-:Y:S01]  /*8730*/  FMUL.FTZ R81, R6.reuse, R177 ;  /* 0x000000b106517220 */ /* 0x040fe20000410000 */
[C---:B------:R-:W-:Y:S01]  /*8740*/  FMUL.FTZ R183, R6.reuse, R183 ;  /* 0x000000b706b77220 */ /* 0x040fe20000410000 */
[----:B------:R-:W-:Y:S01]  /*8750*/  FMUL.FTZ R179, R6, R249 ;  /* 0x000000f906b37220 */ /* 0x000fe20000410000 */
[----:B------:R-:W0:Y:S01]  /*8760*/  @P3 LDC R176, c[0x0][0x40c] ;  /* 0x00010300ffb03b82 */ /* 0x000e220000000800 */
[----:B------:R-:W-:-:S02]  /*8770*/  FSEL R4, R83, RZ, P5 ;  /* 0x000000ff53047208 */ /* 0x000fc40002800000 */
[----:B------:R-:W-:Y:S02]  /*8780*/  FSEL R247, R247, RZ, P5 ;  /* 0x000000fff7f77208 */ /* 0x000fe40002800000 */
[----:B------:R-:W-:Y:S02]  /*8790*/  FSEL R81, R81, RZ, P5 ;  /* 0x000000ff51517208 */ /* 0x000fe40002800000 */
[----:B------:R-:W-:Y:S01]  /*87a0*/  FSEL R183, R183, RZ, P5 ;  /* 0x000000ffb7b77208 */ /* 0x000fe20002800000 */
[----:B------:R-:W1:Y:S01]  /*87b0*/  @P3 LDC R6, c[0x0][0x40c] ;  /* 0x00010300ff063b82 */ /* 0x000e620000000800 */
[----:B------:R-:W-:Y:S02]  /*87c0*/  FSEL R82, R82, RZ, P5 ;  /* 0x000000ff52527208 */ /* 0x000fe40002800000 */
[----:B------:R-:W-:Y:S02]  /*87d0*/  FSEL R80, R80, RZ, P5 ;  /* 0x000000ff50507208 */ /* 0x000fe40002800000 */
[----:B------:R-:W-:-:S02]  /*87e0*/  FSEL R182, R182, RZ, P5 ;  /* 0x000000ffb6b67208 */ /* 0x000fc40002800000 */
[----:B------:R-:W-:Y:S01]  /*87f0*/  FSEL R179, R179, RZ, P5 ;  /* 0x000000ffb3b37208 */ /* 0x000fe20002800000 */
[----:B------:R-:W2:Y:S08]  /*8800*/  @P3 LDC R246, c[0x0][0x40c] ;  /* 0x00010300fff63b82 */ /* 0x000eb00000000800 */
[----:B------:R-:W3:Y:S01]  /*8810*/  @P3 LDC R83, c[0x0][0x40c] ;  /* 0x00010300ff533b82 */ /* 0x000ee20000000800 */
[----:B0-----:R-:W-:-:S05]  /*8820*/  @P3 FMUL.FTZ R177, R176, R247 ;  /* 0x000000f7b0b13220 */ /* 0x001fca0000410000 */
        /* <DEDUP_REMOVED lines=8> */
[----:B------:R-:W-:-:S04]  /*88b0*/  @P3 PRMT R93, R6, 0x7610, R93 ;  /* 0x00007610065d3816 */ /* 0x000fc8000000005d */
        /* <DEDUP_REMOVED lines=9> */
[----:B------:R-:W-:Y:S02]  /*8950*/  @P3 F2FP.BF16.F32.PACK_AB R176, RZ, R176 ;  /* 0x000000b0ffb0323e */ /* 0x000fe400000010ff */
[----:B------:R-:W-:Y:S01]  /*8960*/  F2FP.BF16.F32.PACK_AB R83, R4, R179 ;  /* 0x000000b30453723e */ /* 0x000fe200000010ff */
[----:B-1----:R-:W-:Y:S01]  /*8970*/  @P3 FMUL.FTZ R245, R245, R182 ;  /* 0x000000b6f5f53220 */ /* 0x002fe20000410000 */
[----:B------:R-:W-:-:S04]  /*8980*/  @P3 PRMT R93, R93, 0x5410, R176 ;  /* 0x000054105d5d3816 */ /* 0x000fc800000000b0 */
        /* <DEDUP_REMOVED lines=10> */
.L_x_3939:
[----:B------:R-:W-:Y:S01]  /*8a30*/  FFMA.FTZ R176, R204, R182, R183 ;  /* 0x000000b6ccb07223 */ /* 0x000fe200000100b7 */
[----:B------:R-:W-:-:S03]  /*8a40*/  ISETP.GT.AND P5, PT, R4, RZ, PT ;  /* 0x000000ff0400720c */ /* 0x000fc60003fa4270 */
[----:B------:R-:W-:-:S04]  /*8a50*/  FADD.FTZ R177, R211, -R176 ;  /* 0x800000b0d3b17221 */ /* 0x000fc80000010000 */
[----:B------:R-:W-:Y:S02]  /*8a60*/  FMUL.FTZ R176, R6, R177 ;  /* 0x000000b106b07220 */ /* 0x000fe40000410000 */
[----:B------:R-:W0:Y:S03]  /*8a70*/  @P3 LDC R177, c[0x0][0x40c] ;  /* 0x00010300ffb13b82 */ /* 0x000e260000000800 */
        /* <DEDUP_REMOVED lines=10> */
.L_x_3940:
        /* <DEDUP_REMOVED lines=9> */
.L_x_3941:
        /* <DEDUP_REMOVED lines=9> */
.L_x_3942:
        /* <DEDUP_REMOVED lines=9> */
.L_x_3943:
        /* <DEDUP_REMOVED lines=9> */
.L_x_3944:
        /* <DEDUP_REMOVED lines=9> */
.L_x_3945:
        /* <DEDUP_REMOVED lines=9> */
.L_x_3946:
[----:B0-----:R-:W-:-:S05]  /*8e80*/  @P3 FMUL.FTZ R176, R176, R177 ;  /* 0x000000b1b0b03220 */ /* 0x001fca0000410000 */
[----:B------:R-:W-:-:S04]  /*8e90*/  @P3 F2FP.BF16.F32.PACK_AB R176, RZ, R176 ;  /* 0x000000b0ffb0323e */ /* 0x000fc800000010ff */
[----:B------:R-:W-:-:S07]  /*8ea0*/  @P3 PRMT R95, R95, 0x5410, R176 ;  /* 0x000054105f5f3816 */ /* 0x000fce00000000b0 */
.L_x_3938:
[----:B------:R-:W0:Y:S08]  /*8eb0*/  @P4 LDC.64 R178, c[0x0][0x478] ;  /* 0x00011e00ffb24b82 */ /* 0x000e300000000a00 */
[----:B------:R-:W1:Y:S01]  /*8ec0*/  @P3 LDC.64 R176, c[0x0][0x468] ;  /* 0x00011a00ffb03b82 */ /* 0x000e620000000a00 */
[----:B0-----:R-:W-:-:S05]  /*8ed0*/  @P4 IMAD.WIDE.U32 R178, R242, 0x10, R178 ;  /* 0x00000010f2b24825 */ /* 0x001fca00078e00b2 */
[----:B------:R0:W-:Y:S01]  /*8ee0*/  @P4 STG.E.128 desc[UR10][R178.64], R80 ;  /* 0x00000050b2004986 */ /* 0x0001e2000c101d0a */
[----:B-1----:R-:W-:-:S05]  /*8ef0*/  @P3 IMAD.WIDE.U32 R176, R181, 0x10, R176 ;  /* 0x00000010b5b03825 */ /* 0x002fca00078e00b0 */
[----:B------:R0:W-:Y:S02]  /*8f00*/  @P3 STG.E.128 desc[UR10][R176.64], R92 ;  /* 0x0000005cb0003986 */ /* 0x0001e4000c101d0a */
.L_x_3935:
[----:B------:R-:W-:Y:S05]  /*8f10*/  BSYNC.RECONVERGENT B0 ;  /* 0x0000000000007941 */ /* 0x000fea0003800200 */
.L_x_3934:
[----:B0-234-:R-:W0:Y:S01]  /*8f20*/  LDC.64 R176, c[0x0][0x380] ;  /* 0x0000e000ffb07b82 */ /* 0x01de220000000a00 */
[----:B------:R-:W-:Y:S01]  /*8f30*/  UPLOP3.LUT UP1, UPT, UPT, UPT, UP1, 0x40, 0x4 ;  /* 0x000000000004789c */ /* 0x000fe20003f2e810 */
[----:B0-----:R-:W-:-:S04]  /*8f40*/  IADD3 R5, PT, PT, R5, R176, RZ ;  /* 0x000000b005057210 */ /* 0x001fc80007ffe0ff */
[----:B------:R-:W-:-:S13]  /*8f50*/  ISETP.GE.AND P3, PT, R5, R177, PT ;  /* 0x000000b10500720c */ /* 0x000fda0003f66270 */
[----:B------:R-:W-:Y:S05]  /*8f60*/  @!P3 BRA `(.L_x_3947) ;  /* 0xffffff780034b947 */ /* 0x000fea000383ffff */
.L_x_3868:
        /* <DEDUP_REMOVED lines=51> */
.L_x_3948:
        /* <DEDUP_REMOVED lines=14> */
.L_x_19316:


//--------------------- .text._ZN10layer_norm13ln_bwd_kernelINS_13Kernel_traitsIf13__nv_bfloat16S2_S2_fjLj5120ELj1ELj1ELj4ELj16ENS_18Kernel_traits_baseILj5120EfS2_S2_S2_fjLj128EEEEELb0ELb0ELb1ELb1EEEvNS_9BwdParamsE --------------------------
	.section	.text._ZN10layer_norm13ln_bwd_kernelINS_13Kernel_traitsIf13__nv_bfloat16S2_S2_fjLj5120ELj1ELj1ELj4ELj16ENS_18Kernel_traits_baseILj5120EfS2_S2_S2_fjLj128EEEEELb0ELb0ELb1ELb1EEEvNS_9BwdParamsE,"ax",@progbits
	.align	128
        .global         _ZN10layer_norm13ln_bwd_kernelINS_13Kernel_traitsIf13__nv_bfloat16S2_S2_fjLj5120ELj1ELj1ELj4ELj16ENS_18Kernel_traits_baseILj5120EfS2_S2_S2_fjLj128EEEEELb0ELb0ELb1ELb1EEEvNS_9BwdParamsE
        .type           _ZN10layer_norm13ln_bwd_kernelINS_13Kernel_traitsIf13__nv_bfloat16S2_S2_fjLj5120ELj1ELj1ELj4ELj16ENS_18Kernel_traits_baseILj5120EfS2_S2_S2_fjLj128EEEEELb0ELb0ELb1ELb1EEEvNS_9BwdParamsE,@function
        .size           _ZN10layer_norm13ln_bwd_kernelINS_13Kernel_traitsIf13__nv_bfloat16S2_S2_fjLj5120ELj1ELj1ELj4ELj16ENS_18Kernel_traits_baseILj5120EfS2_S2_S2_fjLj128EEEEELb0ELb0ELb1ELb1EEEvNS_9BwdParamsE,(.L_x_19317 - _ZN10layer_norm13ln_bwd_kernelINS_13Kernel_traitsIf13__nv_bfloat16S2_S2_fjLj5120ELj1ELj1ELj4ELj16ENS_18Kernel_traits_baseILj5120EfS2_S2_S2_fjLj128EEEEELb0ELb0ELb1ELb1EEEvNS_9BwdParamsE)
        .other          _ZN10layer_norm13ln_bwd_kernelINS_13Kernel_traitsIf13__nv_bfloat16S2_S2_fjLj5120ELj1ELj1ELj4ELj16ENS_18Kernel_traits_baseILj5120EfS2_S2_S2_fjLj128EEEEELb0ELb0ELb1ELb1EEEvNS_9BwdParamsE,@"STO_CUDA_ENTRY STV_DEFAULT"
_ZN10layer_norm13ln_bwd_kernelINS_13Kernel_traitsIf13__nv_bfloat16S2_S2_fjLj5120ELj1ELj1ELj4ELj16ENS_18Kernel_traits_baseILj5120EfS2_S2_S2_fjLj128EEEEELb0ELb0ELb1ELb1EEEvNS_9BwdParamsE:
.text._ZN10layer_norm13ln_bwd_kernelINS_13Kernel_traitsIf13__nv_bfloat16S2_S2_fjLj5120ELj1ELj1ELj4ELj16ENS_18Kernel_traits_baseILj5120EfS2_S2_S2_fjLj128EEEEELb0ELb0ELb1ELb1EEEvNS_9BwdParamsE:
        /* <DEDUP_REMOVED lines=66> */
[----:B------:R-:W-:Y:S01]  /*0420*/  MOV R0, UR4 ;  /* 0x0000000400007c02 */ /* 0x000fe20008000f00 */
[----:B--234-:R-:W-:-:S11]  /*0430*/  UPLOP3.LUT UP1, UPT, UPT, UPT, UPT, 0x40, 0x4 ;  /* 0x000000000004789c */ /* 0x01cfd60003f2e870 */
.L_x_4009:
[----:B------:R-:W1:Y:S08]  /*0440*/  LDC.64 R4, c[0x0][0x3f8] ;  /* 0x0000fe00ff047b82 */ /* 0x000e700000000a00 */
[----:B------:R-:W2:Y:S08]  /*0450*/  LDC.64 R170, c[0x0][0x3c8] ;  /* 0x0000f200ffaa7b82 */ /* 0x000eb00000000a00 */
[----:B------:R-:W3:Y:S01]  /*0460*/  LDC.64 R168, c[0x0][0x3f0] ;  /* 0x0000fc00ffa87b82 */ /* 0x000ee20000000a00 */
[----:B-1----:R-:W-:-:S05]  /*0470*/  IMAD.WIDE R172, R0, 0x4, R4 ;  /* 0x0000000400ac7825 */ /* 0x002fca00078e0204 */
[----:B0-----:R-:W4:Y:S01]  /*0480*/  LDG.E R2, desc[UR12][R172.64] ;  /* 0x0000000cac027981 */ /* 0x001f22000c1e1900 */
[----:B--2---:R-:W-:-:S05]  /*0490*/  IMAD.WIDE R170, R0, 0x4, R170 ;  /* 0x0000000400aa7825 */ /* 0x004fca00078e02aa */
[----:B-----5:R0:W5:Y:S01]  /*04a0*/  LDG.E R4, desc[UR12][R170.64] ;  /* 0x0000000caa047981 */ /* 0x020162000c1e1900 */
[----:B---3--:R-:W-:-:S05]  /*04b0*/  IMAD.WIDE R168, R0, 0x4, R168 ;  /* 0x0000000400a87825 */ /* 0x008fca00078e02a8 */
[----:B------:R0:W5:Y:S01]  /*04c0*/  LDG.E R5, desc[UR12][R168.64] ;  /* 0x0000000ca8057981 */ /* 0x000162000c1e1900 */
[----:B------:R-:W-:Y:S02]  /*04d0*/  CS2R R174, SRZ ;  /* 0x0000000000ae7805 */ /* 0x000fe4000001ff00 */
[----:B----4-:R-:W-:-:S13]  /*04e0*/  ISETP.GE.AND P1, PT, R2, 0x1, PT ;  /* 0x000000010200780c */ /* 0x010fda0003f26270 */
[----:B0-----:R-:W-:Y:S05]  /*04f0*/  @!P1 BRA `(.L_x_3950) ;  /* 0x0000001c00489947 */ /* 0x001fea0003800000 */
[----:B------:R-:W0:Y:S01]  /*0500*/  S2R R201, SR_TID.X ;  /* 0x0000000000c97919 */ /* 0x000e220000002100 */
[----:B------:R-:W-:Y:S01]  /*0510*/  IMAD R3, R0, UR14, RZ ;  /* 0x0000000e00037c24 */ /* 0x000fe2000f8e02ff */
[----:B------:R-:W-:Y:S01]  /*0520*/  IADD3 R9, PT, PT, R2, -0x1, RZ ;  /* 0xffffffff02097810 */ /* 0x000fe20007ffe0ff */
[----:B------:R-:W1:Y:S03]  /*0530*/  LDC.64 R196, c[0x0][0x3a8] ;  /* 0x0000ea00ffc47b82 */ /* 0x000e660000000a00 */
[----:B------:R-:W-:Y:S01]  /*0540*/  SHF.R.S32.HI R8, RZ, 0x1f, R3 ;  /* 0x0000001fff087819 */ /* 0x000fe20000011403 */
[----:B------:R-:W-:-:S03]  /*0550*/  IMAD R9, R9, UR14, RZ ;  /* 0x0000000e09097c24 */ /* 0x000fc6000f8e02ff */
[----:B------:R-:W-:Y:S01]  /*0560*/  LEA.HI R8, R8, R3, RZ, 0x3 ;  /* 0x0000000308087211 */ /* 0x000fe200078f18ff */
[----:B------:R-:W2:Y:S01]  /*0570*/  LDC.64 R6, c[0x0][0x428] ;  /* 0x00010a00ff067b82 */ /* 0x000ea20000000a00 */
[----:B------:R-:W-:-:S04]  /*0580*/  SHF.R.S32.HI R10, RZ, 0x1f, R9 ;  /* 0x0000001fff0a7819 */ /* 0x000fc80000011409 */
[----:B------:R-:W-:Y:S02]  /*0590*/  LEA.HI R10, R10, R9, RZ, 0x3 ;  /* 0x000000090a0a7211 */ /* 0x000fe400078f18ff */
[-C--:B0-----:R-:W-:Y:S02]  /*05a0*/  LEA.HI.SX32 R11, R8, R201.reuse, 0x1d ;  /* 0x000000c9080b7211 */ /* 0x081fe400078feaff */
[----:B------:R-:W0:Y:S01]  /*05b0*/  LDC.64 R8, c[0x0][0x3c0] ;  /* 0x0000f000ff087b82 */ /* 0x000e220000000a00 */
[----:B------:R-:W-:Y:S02]  /*05c0*/  LEA.HI.SX32 R201, R10, R201, 0x1d ;  /* 0x000000c90ac97211 */ /* 0x000fe400078feaff */
[C---:B------:R-:W-:Y:S01]  /*05d0*/  IADD3 R13, PT, PT, R11.reuse, 0x80, RZ ;  /* 0x000000800b0d7810 */ /* 0x040fe20007ffe0ff */
[C---:B-1----:R-:W-:Y:S01]  /*05e0*/  IMAD.WIDE.U32 R16, R11.reuse, 0x10, R196 ;  /* 0x000000100b107825 */ /* 0x042fe200078e00c4 */
[C---:B------:R-:W-:Y:S02]  /*05f0*/  IADD3 R15, PT, PT, R11.reuse, 0x100, RZ ;  /* 0x000001000b0f7810 */ /* 0x040fe40007ffe0ff */
[----:B------:R-:W-:-:S02]  /*0600*/  IADD3 R205, PT, PT, R11, 0x180, RZ ;  /* 0x000001800bcd7810 */ /* 0x000fc40007ffe0ff */
[----:B------:R-:W-:Y:S02]  /*0610*/  SHF.R.S32.HI R3, RZ, 0x1f, R0 ;  /* 0x0000001fff037819 */ /* 0x000fe40000011400 */
[----:B------:R-:W-:Y:S01]  /*0620*/  IADD3 R215, PT, PT, R11, 0x200, RZ ;  /* 0x000002000bd77810 */ /* 0x000fe20007ffe0ff */
[----:B--2---:R-:W-:Y:S01]  /*0630*/  IMAD.WIDE.U32 R168, R201, 0x10, R6 ;  /* 0x00000010c9a87825 */ /* 0x004fe200078e0006 */
[----:B------:R-:W2:Y:S03]  /*0640*/  LDG.E.128 R16, desc[UR12][R16.64] ;  /* 0x0000000c10107981 */ /* 0x000ea6000c1e1d00 */
[--C-:B------:R-:W-:Y:S02]  /*0650*/  IMAD.WIDE.U32 R172, R13, 0x10, R196.reuse ;  /* 0x000000100dac7825 */ /* 0x100fe400078e00c4 */
[----:B------:R-:W3:Y:S01]  /*0660*/  LDG.E.128 R168, desc[UR12][R168.64] ;  /* 0x0000000ca8a87981 */ /* 0x000ee2000c1e1d00 */
[----:B------:R-:W-:Y:S01]  /*0670*/  IADD3 R177, PT, PT, R201, 0x80, RZ ;  /* 0x00000080c9b17810 */ /* 0x000fe20007ffe0ff */
[----:B------:R-:W-:-:S02]  /*0680*/  IMAD.WIDE.U32 R180, R15, 0x10, R196 ;  /* 0x000000100fb47825 */ /* 0x000fc400078e00c4 */
[----:B------:R-:W4:Y:S01]  /*0690*/  LDG.E.128 R172, desc[UR12][R172.64] ;  /* 0x0000000cacac7981 */ /* 0x000f22000c1e1d00 */
[C---:B0-----:R-:W-:Y:S01]  /*06a0*/  LEA R8, P0, R0.reuse, R8, 0x2 ;  /* 0x0000000800087211 */ /* 0x041fe200078010ff */
[----:B------:R-:W-:Y:S02]  /*06b0*/  IMAD.WIDE.U32 R188, R205, 0x10, R196 ;  /* 0x00000010cdbc7825 */ /* 0x000fe400078e00c4 */
[----:B------:R-:W4:Y:S01]  /*06c0*/  LDG.E.128 R180, desc[UR12][R180.64] ;  /* 0x0000000cb4b47981 */ /* 0x000f22000c1e1d00 */
[----:B------:R-:W-:Y:S01]  /*06d0*/  LEA.HI.X R9, R0, R9, R3, 0x2, P0 ;  /* 0x0000000900097211 */ /* 0x000fe200000f1403 */
[----:B------:R-:W-:Y:S02]  /*06e0*/  IMAD.WIDE.U32 R196, R215, 0x10, R196 ;  /* 0x00000010d7c47825 */ /* 0x000fe400078e00c4 */
[----:B------:R-:W4:Y:S01]  /*06f0*/  LDG.E.128 R188, desc[UR12][R188.64] ;  /* 0x0000000cbcbc7981 */ /* 0x000f22000c1e1d00 */
[----:B------:R-:W-:Y:S01]  /*0700*/  IADD3 R185, PT, PT, R201, 0x100, RZ ;  /* 0x00000100c9b97810 */ /* 0x000fe20007ffe0ff */
[----:B------:R-:W-:-:S02]  /*0710*/  IMAD.WIDE.U32 R176, R177, 0x10, R6 ;  /* 0x00000010b1b07825 */ /* 0x000fc400078e0006 */
[----:B------:R-:W4:Y:S04]  /*0720*/  LDG.E R9, desc[UR12][R8.64] ;  /* 0x0000000c08097981 */ /* 0x000f28000c1e1900 */
[----:B------:R-:W4:Y:S01]  /*0730*/  LDG.E.128 R196, desc[UR12][R196.64] ;  /* 0x0000000cc4c47981 */ /* 0x000f22000c1e1d00 */
[C---:B------:R-:W-:Y:S02]  /*0740*/  IADD3 R193, PT, PT, R201.reuse, 0x180, RZ ;  /* 0x00000180c9c17810 */ /* 0x040fe40007ffe0ff */
[----:B------:R-:W-:Y:S01]  /*0750*/  IADD3 R201, PT, PT, R201, 0x200, RZ ;  /* 0x00000200c9c97810 */ /* 0x000fe20007ffe0ff */
[----:B------:R-:W4:Y:S04]  /*0760*/  LDG.E.128 R176, desc[UR12][R176.64] ;  /* 0x0000000cb0b07981 */ /* 0x000f28000c1e1d00 */
[----:B------:R-:W-:-:S04]  /*0770*/  IMAD.WIDE.U32 R200, R201, 0x10, R6 ;  /* 0x00000010c9c87825 */ /* 0x000fc800078e0006 */
[--C-:B------:R-:W-:Y:S02]  /*0780*/  IMAD.WIDE.U32 R192, R193, 0x10, R6.reuse ;  /* 0x00000010c1c07825 */ /* 0x100fe400078e0006 */
[----:B------:R-:W4:Y:S04]  /*0790*/  LDG.E.128 R200, desc[UR12][R200.64] ;  /* 0x0000000cc8c87981 */ /* 0x000f28000c1e1d00 */
[----:B------:R-:W4:Y:S01]  /*07a0*/  LDG.E.128 R192, desc[UR12][R192.64] ;  /* 0x0000000cc0c07981 */ /* 0x000f22000c1e1d00 */
[----:B------:R-:W-:-:S06]  /*07b0*/  IMAD.WIDE.U32 R184, R185, 0x10, R6 ;  /* 0x00000010b9b87825 */ /* 0x000fcc00078e0006 */
        /* <DEDUP_REMOVED lines=9> */
[----:B0-----:R-:W-:Y:S01]  /*0850*/  @P0 IMAD.WIDE.U32 R234, R11, 0x10, R234 ;  /* 0x000000100bea0825 */ /* 0x001fe200078e00ea */
[----:B------:R-:W-:-:S04]  /*0860*/  ISETP.NE.AND P2, PT, RZ, UR11, PT ;  /* 0x0000000bff007c0c */ /* 0x000fc8000bf45270 */
[----:B------:R0:W5:Y:S01]  /*0870*/  @P0 LDG.E.128 R36, desc[UR12][R234.64] ;  /* 0x0000000cea240981 */ /* 0x000162000c1e1d00 */
[----:B-1----:R-:W-:-:S04]  /*0880*/  @P0 IMAD.WIDE.U32 R208, R15, 0x10, R208 ;  /* 0x000000100fd00825 */ /* 0x002fc800078e00d0 */
[----:B------:R-:W-:Y:S01]  /*0890*/  @P0 IMAD.WIDE.U32 R206, R13, 0x10, R206 ;  /* 0x000000100dce0825 */ /* 0x000fe200078e00ce */
[----:B------:R-:W5:Y:S03]  /*08a0*/  @P0 LDG.E.128 R28, desc[UR12][R208.64] ;  /* 0x0000000cd01c0981 */ /* 0x000f66000c1e1d00 */
[----:B------:R-:W-:Y:S01]  /*08b0*/  @P0 IMAD.WIDE.U32 R212, R215, 0x10, R212 ;  /* 0x00000010d7d40825 */ /* 0x000fe200078e00d4 */
[----:B------:R-:W5:Y:S04]  /*08c0*/  @P0 LDG.E.128 R32, desc[UR12][R206.64] ;  /* 0x0000000cce200981 */ /* 0x000f68000c1e1d00 */
[----:B------:R1:W5:Y:S01]  /*08d0*/  @P0 LDG.E.128 R20, desc[UR12][R212.64] ;  /* 0x0000000cd4140981 */ /* 0x000362000c1e1d00 */
[----:B------:R-:W-:-:S05]  /*08e0*/  @P0 IMAD.WIDE.U32 R210, R205, 0x10, R210 ;  /* 0x00000010cdd20825 */ /* 0x000fca00078e00d2 */
[----:B------:R1:W5:Y:S01]  /*08f0*/  @P0 LDG.E.128 R24, desc[UR12][R210.64] ;  /* 0x0000000cd2180981 */ /* 0x000362000c1e1d00 */
[----:B--2---:R-:W-:Y:S02]  /*0900*/  SHF.L.U32 R14, R18, 0x10, RZ ;  /* 0x00000010120e7819 */ /* 0x004fe400000006ff */
[----:B------:R-:W-:Y:S02]  /*0910*/  PRMT R15, R19, 0x7632, R15 ;  /* 0x00007632130f7816 */ /* 0x000fe4000000000f */
[C---:B---3--:R-:W-:Y:S02]  /*0920*/  PRMT R6, R168.reuse, 0x7632, R6 ;  /* 0x00007632a8067816 */ /* 0x048fe40000000006 */
[----:B------:R-:W-:Y:S02]  /*0930*/  SHF.L.U32 R7, R168, 0x10, RZ ;  /* 0x00000010a8077819 */ /* 0x000fe400000006ff */
[C---:B----4-:R-:W-:Y:S02]  /*0940*/  PRMT R168, R172.reuse, 0x7632, R168 ;  /* 0x00007632aca87816 */ /* 0x050fe400000000a8 */
[----:B------:R-:W-:-:S02]  /*0950*/  SHF.L.U32 R172, R172, 0x10, RZ ;  /* 0x00000010acac7819 */ /* 0x000fc400000006ff */
[C---:B------:R-:W-:Y:S02]  /*0960*/  PRMT R218, R180.reuse, 0x7632, R218 ;  /* 0x00007632b4da7816 */ /* 0x040fe400000000da */
[----:B------:R-:W-:Y:S02]  /*0970*/  SHF.L.U32 R219, R180, 0x10, RZ ;  /* 0x00000010b4db7819 */ /* 0x000fe400000006ff */
[----:B------:R-:W-:Y:S02]  /*0980*/  PRMT R10, R17, 0x7632, R10 ;  /* 0x00007632110a7816 */ /* 0x000fe4000000000a */
[----:B------:R-:W-:Y:S02]  /*0990*/  PRMT R180, R181, 0x7632, R180 ;  /* 0x00007632b5b47816 */ /* 0x000fe400000000b4 */
[----:B0-----:R-:W-:Y:S02]  /*09a0*/  FSEL R235, R9, RZ, !P2 ;  /* 0x000000ff09eb7208 */ /* 0x001fe40005000000 */
[----:B------:R-:W-:-:S02]  /*09b0*/  SHF.L.U32 R220, R181, 0x10, RZ ;  /* 0x00000010b5dc7819 */ /* 0x000fc400000006ff */
[C---:B------:R-:W-:Y:S02]  /*09c0*/  PRMT R9, R196.reuse, 0x7632, R9 ;  /* 0x00007632c4097816 */ /* 0x040fe40000000009 */
[----:B------:R-:W-:Y:S02]  /*09d0*/  SHF.L.U32 R234, R196, 0x10, RZ ;  /* 0x00000010c4ea7819 */ /* 0x000fe400000006ff */
[C---:B------:R-:W-:Y:S02]  /*09e0*/  PRMT R196, R197.reuse, 0x7632, R196 ;  /* 0x00007632c5c47816 */ /* 0x040fe400000000c4 */
[----:B------:R-:W-:Y:S02]  /*09f0*/  SHF.L.U32 R236, R197, 0x10, RZ ;  /* 0x00000010c5ec7819 */ /* 0x000fe400000006ff */
[C---:B------:R-:W-:Y:S02]  /*0a00*/  PRMT R197, R198.reuse, 0x7632, R197 ;  /* 0x00007632c6c57816 */ /* 0x040fe400000000c5 */
[----:B------:R-:W-:-:S02]  /*0a10*/  SHF.L.U32 R238, R198, 0x10, RZ ;  /* 0x00000010c6ee7819 */ /* 0x000fc400000006ff */
[C---:B------:R-:W-:Y:S02]  /*0a20*/  PRMT R3, R16.reuse, 0x7632, R3 ;  /* 0x0000763210037816 */ /* 0x040fe40000000003 */
[----:B------:R-:W-:Y:S02]  /*0a30*/  SHF.L.U32 R11, R16, 0x10, RZ ;  /* 0x00000010100b7819 */ /* 0x000fe400000006ff */
[----:B------:R-:W-:Y:S02]  /*0a40*/  PRMT R181, R182, 0x7632, R181 ;  /* 0x00007632b6b57816 */ /* 0x000fe400000000b5 */
[C---:B------:R-:W-:Y:S02]  /*0a50*/  PRMT R198, R199.reuse, 0x7632, R198 ;  /* 0x00007632c7c67816 */ /* 0x040fe400000000c6 */
[----:B------:R-:W-:Y:S01]  /*0a60*/  SHF.L.U32 R240, R199, 0x10, RZ ;  /* 0x00000010c7f07819 */ /* 0x000fe200000006ff */
[----:B------:R-:W-:Y:S01]  /*0a70*/  FADD.FTZ R199, -R235, R14 ;  /* 0x0000000eebc77221 */ /* 0x000fe20000010100 */
[----:B------:R-:W-:-:S02]  /*0a80*/  SHF.L.U32 R13, R17, 0x10, RZ ;  /* 0x00000010110d7819 */ /* 0x000fc400000006ff */
[----:B------:R-:W-:Y:S02]  /*0a90*/  SHF.L.U32 R16, R19, 0x10, RZ ;  /* 0x0000001013107819 */ /* 0x000fe400000006ff */
[----:B------:R-:W-:Y:S01]  /*0aa0*/  PRMT R226, R188, 0x7632, R226 ;  /* 0x00007632bce27816 */ /* 0x000fe200000000e2 */
[----:B------:R-:W-:Y:S01]  /*0ab0*/  FADD.FTZ R237, -R235, R172 ;  /* 0x000000acebed7221 */ /* 0x000fe20000010100 */
[----:B------:R-:W-:Y:S02]  /*0ac0*/  PRMT R12, R18, 0x7632, R12 ;  /* 0x00007632120c7816 */ /* 0x000fe4000000000c */
[C---:B------:R-:W-:Y:S02]  /*0ad0*/  PRMT R17, R170.reuse, 0x7632, R17 ;  /* 0x00007632aa117816 */ /* 0x040fe40000000011 */
[----:B------:R-:W-:Y:S02]  /*0ae0*/  SHF.L.U32 R19, R170, 0x10, RZ ;  /* 0x00000010aa137819 */ /* 0x000fe400000006ff */
[----:B------:R-:W-:-:S02]  /*0af0*/  SHF.L.U32 R227, R188, 0x10, RZ ;  /* 0x00000010bce37819 */ /* 0x000fc400000006ff */
[----:B------:R-:W-:Y:S02]  /*0b00*/  SHF.L.U32 R14, R15, 0x10, RZ ;  /* 0x000000100f0e7819 */ /* 0x000fe400000006ff */
[----:B------:R-:W-:Y:S02]  /*0b10*/  PRMT R170, R173, 0x7632, R170 ;  /* 0x00007632adaa7816 */ /* 0x000fe400000000aa */
[----:B------:R-:W-:Y:S02]  /*0b20*/  SHF.L.U32 R221, R182, 0x10, RZ ;  /* 0x00000010b6dd7819 */ /* 0x000fe400000006ff */
[C---:B------:R-:W-:Y:S02]  /*0b30*/  PRMT R188, R189.reuse, 0x7632, R188 ;  /* 0x00007632bdbc7816 */ /* 0x040fe400000000bc */
[----:B------:R-:W-:Y:S02]  /*0b40*/  SHF.L.U32 R228, R189, 0x10, RZ ;  /* 0x00000010bde47819 */ /* 0x000fe400000006ff */
[----:B------:R-:W-:-:S02]  /*0b50*/  SHF.L.U32 R10, R10, 0x10, RZ ;  /* 0x000000100a0a7819 */ /* 0x000fc400000006ff */
[----:B------:R-:W-:Y:S02]  /*0b60*/  SHF.L.U32 R168, R168, 0x10, RZ ;  /* 0x00000010a8a87819 */ /* 0x000fe400000006ff */
[----:B------:R-:W-:Y:S02]  /*0b70*/  SHF.L.U32 R204, R173, 0x10, RZ ;  /* 0x00000010adcc7819 */ /* 0x000fe400000006ff */
[----:B------:R-:W-:Y:S02]  /*0b80*/  PRMT R182, R183, 0x7632, R182 ;  /* 0x00007632b7b67816 */ /* 0x000fe400000000b6 */
[C---:B------:R-:W-:Y:S02]  /*0b90*/  PRMT R189, R190.reuse, 0x7632, R189 ;  /* 0x00007632bebd7816 */ /* 0x040fe400000000bd */
[----:B------:R-:W-:Y:S02]  /*0ba0*/  SHF.L.U32 R229, R190, 0x10, RZ ;  /* 0x00000010bee57819 */ /* 0x000fe400000006ff */
[----:B------:R-:W-:-:S02]  /*0bb0*/  SHF.L.U32 R230, R191, 0x10, RZ ;  /* 0x00000010bfe67819 */ /* 0x000fc400000006ff */
[----:B------:R-:W-:Y:S01]  /*0bc0*/  SHF.L.U32 R172, R181, 0x10, RZ ;  /* 0x00000010b5ac7819 */ /* 0x000fe200000006ff */
[----:B------:R-:W-:Y:S01]  /*0bd0*/  FADD.FTZ R15, -R235, R16 ;  /* 0x00000010eb0f7221 */ /* 0x000fe20000010100 */
[----:B------:R-:W-:Y:S02]  /*0be0*/  PRMT R190, R191, 0x7632, R190 ;  /* 0x00007632bfbe7816 */ /* 0x000fe400000000be */
[----:B------:R-:W-:Y:S01]  /*0bf0*/  SHF.L.U32 R226, R226, 0x10, RZ ;  /* 0x00000010e2e27819 */ /* 0x000fe200000006ff */
[----:B-1----:R-:W-:Y:S01]  /*0c00*/  FADD.FTZ R213, -R235, R14 ;  /* 0x0000000eebd57221 */ /* 0x002fe20000010100 */
[----:B------:R-:W-:Y:S02]  /*0c10*/  PRMT R18, R171, 0x7632, R18 ;  /* 0x00007632ab127816 */ /* 0x000fe40000000012 */
[----:B------:R-:W-:Y:S02]  /*0c20*/  PRMT R173, R174, 0x7632, R173 ;  /* 0x00007632aead7816 */ /* 0x000fe400000000ad */
[----:B------:R-:W-:-:S02]  /*0c30*/  SHF.L.U32 R214, R175, 0x10, RZ ;  /* 0x00000010afd67819 */ /* 0x000fc400000006ff */
[----:B------:R-:W-:Y:S02]  /*0c40*/  SHF.L.U32 R222, R183, 0x10, RZ ;  /* 0x00000010b7de7819 */ /* 0x000fe400000006ff */
[----:B------:R-:W-:Y:S02]  /*0c50*/  SHF.L.U32 R206, R3, 0x10, RZ ;  /* 0x0000001003ce7819 */ /* 0x000fe400000006ff */
[----:B------:R-:W-:Y:S01]  /*0c60*/  SHF.L.U32 R12, R12, 0x10, RZ ;  /* 0x000000100c0c7819 */ /* 0x000fe200000006ff */
[----:B------:R-:W-:Y:S01]  /*0c70*/  FADD.FTZ R11, -R235, R11 ;  /* 0x0000000beb0b7221 */ /* 0x000fe20000010100 */
[----:B------:R-:W-:Y:S01]  /*0c80*/  PRMT R8, R169, 0x7632, R8 ;  /* 0x00007632a9087816 */ /* 0x000fe20000000008 */
[C---:B------:R-:W-:Y:S01]  /*0c90*/  FADD.FTZ R209, -R235.reuse, R10 ;  /* 0x0000000aebd17221 */ /* 0x040fe20000010100 */
[----:B------:R-:W-:Y:S01]  /*0ca0*/  SHF.L.U32 R170, R170, 0x10, RZ ;  /* 0x00000010aaaa7819 */ /* 0x000fe200000006ff */
[C---:B------:R-:W-:Y:S01]  /*0cb0*/  FADD.FTZ R249, -R235.reuse, R168 ;  /* 0x000000a8ebf97221 */ /* 0x040fe20000010100 */
[----:B------:R-:W-:Y:S01]  /*0cc0*/  SHF.L.U32 R16, R180, 0x10, RZ ;  /* 0x00000010b4107819 */ /* 0x000fe200000006ff */
[C---:B------:R-:W-:Y:S01]  /*0cd0*/  FADD.FTZ R239, -R235.reuse, R204 ;  /* 0x000000ccebef7221 */ /* 0x040fe20000010100 */
[----:B------:R-:W-:Y:S01]  /*0ce0*/  SHF.L.U32 R205, R174, 0x10, RZ ;  /* 0x00000010aecd7819 */ /* 0x000fe200000006ff */
[----:B------:R-:W-:Y:S01]  /*0cf0*/  FADD.FTZ R168, -R235, R172 ;  /* 0x000000aceba87221 */ /* 0x000fe20000010100 */
[----:B------:R-:W-:-:S02]  /*0d00*/  SHF.L.U32 R182, R182, 0x10, RZ ;  /* 0x00000010b6b67819 */ /* 0x000fc400000006ff */
[----:B------:R-:W-:Y:S01]  /*0d10*/  SHF.L.U32 R180, R189, 0x10, RZ ;  /* 0x00000010bdb47819 */ /* 0x000fe200000006ff */
[----:B------:R-:W-:Y:S01]  /*0d20*/  FADD.FTZ R189, -R235, R230 ;  /* 0x000000e6ebbd7221 */ /* 0x000fe20000010100 */
[----:B------:R-:W-:Y:S01]  /*0d30*/  PRMT R174, R175, 0x7632, R174 ;  /* 0x00007632afae7816 */ /* 0x000fe200000000ae */
[C---:B------:R-:W-:Y:S01]  /*0d40*/  FADD.FTZ R241, -R235.reuse, R220 ;  /* 0x000000dcebf17221 */ /* 0x040fe20000010100 */
[----:B------:R-:W-:Y:S01]  /*0d50*/  SHF.L.U32 R190, R190, 0x10, RZ ;  /* 0x00000010bebe7819 */ /* 0x000fe200000006ff */
[C---:B------:R-:W-:Y:S01]  /*0d60*/  FADD.FTZ R172, -R235.reuse, R226 ;  /* 0x000000e2ebac7221 */ /* 0x040fe20000010100 */
[----:B------:R-:W-:Y:S01]  /*0d70*/  PRMT R175, R176, 0x7632, R175 ;  /* 0x00007632b0af7816 */ /* 0x000fe200000000af */
[----:B-----5:R-:W-:Y:S01]  /*0d80*/  FMUL.FTZ R199, R4, R199 ;  /* 0x000000c704c77220 */ /* 0x020fe20000410000 */
[----:B------:R-:W-:Y:S01]  /*0d90*/  SHF.L.U32 R215, R176, 0x10, RZ ;  /* 0x00000010b0d77819 */ /* 0x000fe200000006ff */
[----:B------:R-:W-:Y:S01]  /*0da0*/  FADD.FTZ R207, -R235, R206 ;  /* 0x000000ceebcf7221 */ /* 0x000fe20000010100 */
[----:B------:R-:W-:Y:S01]  /*0db0*/  SHF.L.U32 R10, R173, 0x10, RZ ;  /* 0x00000010ad0a7819 */ /* 0x000fe200000006ff */
[C---:B------:R-:W-:Y:S01]  /*0dc0*/  FADD.FTZ R211, -R235.reuse, R12 ;  /* 0x0000000cebd37221 */ /* 0x040fe20000010100 */
[----:B------:R-:W-:Y:S01]  /*0dd0*/  SHF.L.U32 R196, R196, 0x10, RZ ;  /* 0x00000010c4c47819 */ /* 0x000fe200000006ff */
[C---:B------:R-:W-:Y:S01]  /*0de0*/  FADD.FTZ R173, -R235.reuse, R214 ;  /* 0x000000d6ebad7221 */ /* 0x040fe20000010100 */
[----:B------:R-:W-:Y:S01]  /*0df0*/  SHF.L.U32 R230, R18, 0x10, RZ ;  /* 0x0000001012e67819 */ /* 0x000fe200000006ff */
[----:B------:R-:W-:Y:S01]  /*0e00*/  FADD.FTZ R181, -R235, R222 ;  /* 0x000000deebb57221 */ /* 0x000fe20000010100 */
[----:B------:R-:W-:Y:S01]  /*0e10*/  PRMT R176, R177, 0x7632, R176 ;  /* 0x00007632b1b07816 */ /* 0x000fe200000000b0 */
[----:B------:R-:W-:Y:S01]  /*0e20*/  FMUL.FTZ R220, R4, R213 ;  /* 0x000000d504dc7220 */ /* 0x000fe20000410000 */
[----:B------:R-:W-:Y:S01]  /*0e30*/  SHF.L.U32 R204, R197, 0x10, RZ ;  /* 0x00000010c5cc7819 */ /* 0x000fe200000006ff */
[----:B------:R-:W-:Y:S01]  /*0e40*/  FADD.FTZ R251, -R235, R170 ;  /* 0x000000aaebfb7221 */ /* 0x000fe20000010100 */
[----:B------:R-:W-:Y:S01]  /*0e50*/  SHF.L.U32 R226, R8, 0x10, RZ ;  /* 0x0000001008e27819 */ /* 0x000fe200000006ff */
[C---:B------:R-:W-:Y:S01]  /*0e60*/  FMUL.FTZ R3, R4.reuse, R11 ;  /* 0x0000000b04037220 */ /* 0x040fe20000410000 */
[----:B------:R-:W-:Y:S01]  /*0e70*/  SHF.L.U32 R177, R177, 0x10, RZ ;  /* 0x00000010b1b17819 */ /* 0x000fe200000006ff */
[----:B------:R-:W-:Y:S01]  /*0e80*/  FMUL.FTZ R214, R4, R209 ;  /* 0x000000d104d67220 */ /* 0x000fe20000410000 */
[----:B------:R-:W-:Y:S01]  /*0e90*/  SHF.L.U32 R222, R6, 0x10, RZ ;  /* 0x0000001006de7819 */ /* 0x000fe200000006ff */
[C---:B------:R-:W-:Y:S01]  /*0ea0*/  FADD.FTZ R243, -R235.reuse, R228 ;  /* 0x000000e4ebf37221 */ /* 0x040fe20000010100 */
[C---:B------:R-:W-:Y:S01]  /*0eb0*/  PRMT R216, R178.reuse, 0x7632, R216 ;  /* 0x00007632b2d87816 */ /* 0x040fe200000000d8 */
[----:B------:R-:W-:Y:S01]  /*0ec0*/  FADD.FTZ R170, -R235, R182 ;  /* 0x000000b6ebaa7221 */ /* 0x000fe20000010100 */
[----:B------:R-:W-:Y:S01]  /*0ed0*/  SHF.L.U32 R217, R178, 0x10, RZ ;  /* 0x00000010b2d97819 */ /* 0x000fe200000006ff */
[----:B------:R-:W-:Y:S01]  /*0ee0*/  FMUL.FTZ R6, R124, R7 ;  /* 0x000000077c067220 */ /* 0x000fe20000410000 */
[----:B------:R-:W-:Y:S01]  /*0ef0*/  FMUL.FTZ R239, R4, R239 ;  /* 0x000000ef04ef7220 */ /* 0x000fe20000410000 */
[----:B------:R-:W-:Y:S01]  /*0f00*/  PRMT R178, R179, 0x7632, R178 ;  /* 0x00007632b3b27816 */ /* 0x000fe200000000b2 */
[----:B------:R-:W-:Y:S01]  /*0f10*/  FADD.FTZ R182, -R235, R190 ;  /* 0x000000beebb67221 */ /* 0x000fe20000010100 */
[----:B------:R-:W-:Y:S01]  /*0f20*/  SHF.L.U32 R14, R218, 0x10, RZ ;  /* 0x00000010da0e7819 */ /* 0x000fe200000006ff */
[----:B------:R-:W-:Y:S01]  /*0f30*/  FADD.FTZ R116, R116, R19 ;  /* 0x0000001374747221 */ /* 0x000fe20000010000 */
[----:B------:R-:W-:Y:S01]  /*0f40*/  SHF.L.U32 R228, R17, 0x10, RZ ;  /* 0x0000001011e47819 */ /* 0x000fe200000006ff */
[-C--:B------:R-:W-:Y:S01]  /*0f50*/  FFMA.FTZ R44, R199, R19.reuse, R44 ;  /* 0x00000013c72c7223 */ /* 0x080fe2000001002c */
[----:B------:R-:W-:Y:S01]  /*0f60*/  FMUL.FTZ R210, R128, R19 ;  /* 0x0000001380d27220 */ /* 0x000fe20000410000 */
[----:B------:R-:W-:Y:S01]  /*0f70*/  SHF.L.U32 R179, R179, 0x10, RZ ;  /* 0x00000010b3b37819 */ /* 0x000fe200000006ff */
[----:B------:R-:W-:Y:S01]  /*0f80*/  FADD.FTZ R190, -R235, R196 ;  /* 0x000000c4ebbe7221 */ /* 0x000fe20000010100 */
[C---:B------:R-:W-:Y:S01]  /*0f90*/  FMUL.FTZ R212, R4.reuse, R207 ;  /* 0x000000cf04d47220 */ /* 0x040fe20000410000 */
[----:B------:R-:W-:Y:S01]  /*0fa0*/  FMUL.FTZ R218, R4, R211 ;  /* 0x000000d304da7220 */ /* 0x000fe20000410000 */
[----:B------:R-:W-:Y:S01]  /*0fb0*/  FADD.FTZ R119, R119, R230 ;  /* 0x000000e677777221 */ /* 0x000fe20000010000 */
[-C--:B------:R-:W-:Y:S01]  /*0fc0*/  FFMA.FTZ R47, R220, R230.reuse, R47 ;  /* 0x000000e6dc2f7223 */ /* 0x080fe2000001002f */
[----:B------:R-:W-:Y:S01]  /*0fd0*/  FMUL.FTZ R19, R131, R230 ;  /* 0x000000e683137220 */ /* 0x000fe20000410000 */
[----:B------:R-:W-:Y:S01]  /*0fe0*/  SHF.L.U32 R169, R169, 0x10, RZ ;  /* 0x00000010a9a97819 */ /* 0x000fe200000006ff */
[----:B------:R-:W-:Y:S01]  /*0ff0*/  FADD.FTZ R196, -R235, R204 ;  /* 0x000000ccebc47221 */ /* 0x000fe20000010100 */
[----:B------:R-:W-:Y:S01]  /*1000*/  FADD.FTZ R120, R120, R7 ;  /* 0x0000000778787221 */ /* 0x000fe20000010000 */
[----:B------:R-:W-:Y:S01]  /*1010*/  FFMA.FTZ R40, R3, R7, R40 ;  /* 0x0000000703287223 */ /* 0x000fe20000010028 */
[----:B------:R-:W-:Y:S01]  /*1020*/  FADD.FTZ R123, R123, R226 ;  /* 0x000000e27b7b7221 */ /* 0x000fe20000010000 */
[-C--:B------:R-:W-:Y:S01]  /*1030*/  FFMA.FTZ R43, R214, R226.reuse, R43 ;  /* 0x000000e2d62b7223 */ /* 0x080fe2000001002b */
[----:B------:R-:W-:Y:S01]  /*1040*/  FMUL.FTZ R11, R127, R226 ;  /* 0x000000e27f0b7220 */ /* 0x000fe20000410000 */
[----:B------:R-:W-:Y:S01]  /*1050*/  FMUL.FTZ R207, R4, R173 ;  /* 0x000000ad04cf7220 */ /* 0x000fe20000410000 */
[----:B------:R-:W-:Y:S01]  /*1060*/  SHF.L.U32 R230, R176, 0x10, RZ ;  /* 0x00000010b0e67819 */ /* 0x000fe200000006ff */
[----:B------:R-:W-:Y:S01]  /*1070*/  FMUL.FTZ R7, R125, R222 ;  /* 0x000000de7d077220 */ /* 0x000fe20000410000 */
[----:B------:R-:W-:Y:S01]  /*1080*/  PRMT R204, R201, 0x7632, R204 ;  /* 0x00007632c9cc7816 */ /* 0x000fe200000000cc */
[----:B------:R-:W-:Y:S01]  /*1090*/  FADD.FTZ R226, RZ, R6 ;  /* 0x00000006ffe27221 */ /* 0x000fe20000010000 */
[----:B------:R-:W-:Y:S01]  /*10a0*/  FADD.FTZ R114, R114, R177 ;  /* 0x000000b172727221 */ /* 0x000fe20000010000 */
[-C--:B------:R-:W-:Y:S01]  /*10b0*/  FFMA.FTZ R50, R239, R177.reuse, R50 ;  /* 0x000000b1ef327223 */ /* 0x080fe20000010032 */
[----:B------:R-:W-:Y:S01]  /*10c0*/  FMUL.FTZ R176, R134, R177 ;  /* 0x000000b186b07220 */ /* 0x000fe20000410000 */
[C---:B------:R-:W-:Y:S01]  /*10d0*/  FADD.FTZ R13, -R235.reuse, R13 ;  /* 0x0000000deb0d7221 */ /* 0x040fe20000010100 */
[----:B------:R-:W-:Y:S01]  /*10e0*/  FADD.FTZ R247, -R235, R238 ;  /* 0x000000eeebf77221 */ /* 0x000fe20000010100 */
[----:B------:R-:W-:Y:S01]  /*10f0*/  FFMA.FTZ R177, R3, R6, RZ ;  /* 0x0000000603b17223 */ /* 0x000fe200000100ff */
[----:B------:R-:W-:Y:S01]  /*1100*/  FADD.FTZ R117, R117, R228 ;  /* 0x000000e475757221 */ /* 0x000fe20000010000 */
[-C--:B------:R-:W-:Y:S01]  /*1110*/  FFMA.FTZ R45, R218, R228.reuse, R45 ;  /* 0x000000e4da2d7223 */ /* 0x080fe2000001002d */
[----:B------:R-:W-:Y:S01]  /*1120*/  FMUL.FTZ R17, R129, R228 ;  /* 0x000000e481117220 */ /* 0x000fe20000410000 */
[----:B------:R-:W-:Y:S01]  /*1130*/  SHF.L.U32 R238, R178, 0x10, RZ ;  /* 0x00000010b2ee7819 */ /* 0x000fe200000006ff */
[----:B------:R-:W-:Y:S01]  /*1140*/  FADD.FTZ R110, R110, R179 ;  /* 0x000000b36e6e7221 */ /* 0x000fe20000010000 */
[----:B------:R-:W-:Y:S01]  /*1150*/  SHF.L.U32 R228, R175, 0x10, RZ ;  /* 0x00000010afe47819 */ /* 0x000fe200000006ff */
[-C--:B------:R-:W-:Y:S01]  /*1160*/  FFMA.FTZ R54, R207, R179.reuse, R54 ;  /* 0x000000b3cf367223 */ /* 0x080fe20000010036 */
[----:B------:R-:W-:Y:S01]  /*1170*/  FMUL.FTZ R178, R138, R179 ;  /* 0x000000b38ab27220 */ /* 0x000fe20000410000 */
[----:B------:R-:W-:Y:S01]  /*1180*/  FMUL.FTZ R8, R126, R169 ;  /* 0x000000a97e087220 */ /* 0x000fe20000410000 */
[----:B------:R-:W-:Y:S01]  /*1190*/  SHF.L.U32 R175, R204, 0x10, RZ ;  /* 0x00000010ccaf7819 */ /* 0x000fe200000006ff */
[----:B------:R-:W-:Y:S01]  /*11a0*/  FADD.FTZ R179, R226, R7 ;  /* 0x00000007e2b37221 */ /* 0x000fe20000010000 */
[----:B------:R-:W-:Y:S01]  /*11b0*/  FMUL.FTZ R13, R4, R13 ;  /* 0x0000000d040d7220 */ /* 0x000fe20000410000 */
[----:B------:R-:W-:Y:S01]  /*11c0*/  FFMA.FTZ R204, R212, R7, R177 ;  /* 0x00000007d4cc7223 */ /* 0x000fe200000100b1 */
[----:B------:R-:W-:Y:S01]  /*11d0*/  SHF.L.U32 R171, R171, 0x10, RZ ;  /* 0x00000010abab7819 */ /* 0x000fe200000006ff */
[----:B------:R-:W-:Y:S01]  /*11e0*/  FMUL.FTZ R15, R4, R15 ;  /* 0x0000000f040f7220 */ /* 0x000fe20000410000 */
[C---:B------:R-:W-:Y:S01]  /*11f0*/  PRMT R232, R194.reuse, 0x7632, R232 ;  /* 0x00007632c2e87816 */ /* 0x040fe200000000e8 */
[----:B------:R-:W-:Y:S01]  /*1200*/  FADD.FTZ R226, R179, R8 ;  /* 0x00000008b3e27221 */ /* 0x000fe20000010000 */
[----:B------:R-:W-:Y:S01]  /*1210*/  SHF.L.U32 R233, R194, 0x10, RZ ;  /* 0x00000010c2e97819 */ /* 0x000fe200000006ff */
[----:B------:R-:W-:Y:S01]  /*1220*/  FFMA.FTZ R177, R13, R8, R204 ;  /* 0x000000080db17223 */ /* 0x000fe200000100cc */
[C---:B------:R-:W-:Y:S01]  /*1230*/  PRMT R194, R195.reuse, 0x7632, R194 ;  /* 0x00007632c3c27816 */ /* 0x040fe200000000c2 */
[----:B------:R-:W-:Y:S01]  /*1240*/  FMUL.FTZ R189, R4, R189 ;  /* 0x000000bd04bd7220 */ /* 0x000fe20000410000 */
[----:B------:R-:W-:Y:S01]  /*1250*/  SHF.L.U32 R195, R195, 0x10, RZ ;  /* 0x00000010c3c37819 */ /* 0x000fe200000006ff */
[----:B------:R-:W-:Y:S01]  /*1260*/  FADD.FTZ R118, R118, R171 ;  /* 0x000000ab76767221 */ /* 0x000fe20000010000 */
[----:B------:R-:W-:Y:S01]  /*1270*/  PRMT R206, R202, 0x7632, R206 ;  /* 0x00007632cace7816 */ /* 0x000fe200000000ce */
[-C--:B------:R-:W-:Y:S01]  /*1280*/  FFMA.FTZ R46, R15, R171.reuse, R46 ;  /* 0x000000ab0f2e7223 */ /* 0x080fe2000001002e */
[----:B------:R-:W-:Y:S01]  /*1290*/  FMUL.FTZ R18, R130, R171 ;  /* 0x000000ab82127220 */ /* 0x000fe20000410000 */
[----:B------:R-:W-:Y:S01]  /*12a0*/  FADD.FTZ R179, R226, R11 ;  /* 0x0000000be2b37221 */ /* 0x000fe20000010000 */
[----:B------:R-:W-:Y:S01]  /*12b0*/  SHF.L.U32 R171, R194, 0x10, RZ ;  /* 0x00000010c2ab7819 */ /* 0x000fe200000006ff */
[----:B------:R-:W-:Y:S01]  /*12c0*/  FFMA.FTZ R204, R214, R11, R177 ;  /* 0x0000000bd6cc7223 */ /* 0x000fe200000100b1 */
[----:B------:R-:W-:Y:S01]  /*12d0*/  FADD.FTZ R94, R94, R195 ;  /* 0x000000c35e5e7221 */ /* 0x000fe20000010000 */
[-C--:B------:R-:W-:Y:S01]  /*12e0*/  FFMA.FTZ R70, R189, R195.reuse, R70 ;  /* 0x000000c3bd467223 */ /* 0x080fe20000010046 */
[----:B------:R-:W-:Y:S01]  /*12f0*/  FMUL.FTZ R194, R154, R195 ;  /* 0x000000c39ac27220 */ /* 0x000fe20000410000 */
[----:B------:R-:W-:Y:S01]  /*1300*/  SHF.L.U32 R195, R206, 0x10, RZ ;  /* 0x00000010cec37819 */ /* 0x000fe200000006ff */
[----:B------:R-:W-:Y:S01]  /*1310*/  FADD.FTZ R206, R179, R210 ;  /* 0x000000d2b3ce7221 */ /* 0x000fe20000010000 */
[----:B------:R-:W-:Y:S01]  /*1320*/  FFMA.FTZ R177, R199, R210, R204 ;  /* 0x000000d2c7b17223 */ /* 0x000fe200000100cc */
[----:B------:R-:W-:-:S02]  /*1330*/  PRMT R208, R203, 0x7632, R208 ;  /* 0x00007632cbd07816 */ /* 0x000fc400000000d0 */
[----:B------:R-:W-:Y:S01]  /*1340*/  FADD.FTZ R179, R206, R17 ;  /* 0x00000011ceb37221 */ /* 0x000fe20000010000 */
[----:B------:R-:W-:Y:S01]  /*1350*/  FFMA.FTZ R206, R218, R17, R177 ;  /* 0x00000011dace7223 */ /* 0x000fe200000100b1 */
[----:B------:R-:W-:Y:S02]  /*1360*/  SHF.L.U32 R209, R208, 0x10, RZ ;  /* 0x00000010d0d17819 */ /* 0x000fe400000006ff */
[----:B------:R-:W-:Y:S01]  /*1370*/  FADD.FTZ R208, R179, R18 ;  /* 0x00000012b3d07221 */ /* 0x000fe20000010000 */
[----:B------:R-:W-:Y:S01]  /*1380*/  FFMA.FTZ R177, R15, R18, R206 ;  /* 0x000000120fb17223 */ /* 0x000fe200000100ce */
[----:B------:R-:W-:Y:S01]  /*1390*/  FADD.FTZ R121, R121, R222 ;  /* 0x000000de79797221 */ /* 0x000fe20000010000 */
[----:B------:R-:W-:Y:S01]  /*13a0*/  FFMA.FTZ R41, R212, R222, R41 ;  /* 0x000000ded4297223 */ /* 0x000fe20000010029 */
[----:B------:R-:W-:Y:S01]  /*13b0*/  FMUL.FTZ R222, R132, R215 ;  /* 0x000000d784de7220 */ /* 0x000fe20000410000 */
[----:B------:R-:W-:Y:S01]  /*13c0*/  FADD.FTZ R179, R208, R19 ;  /* 0x00000013d0b37221 */ /* 0x000fe20000010000 */
[----:B------:R-:W-:Y:S01]  /*13d0*/  FMUL.FTZ R237, R4, R237 ;  /* 0x000000ed04ed7220 */ /* 0x000fe20000410000 */
[----:B------:R-:W-:Y:S01]  /*13e0*/  FFMA.FTZ R208, R220, R19, R177 ;  /* 0x00000013dcd07223 */ /* 0x000fe200000100b1 */
[----:B------:R-:W-:Y:S01]  /*13f0*/  PRMT R183, R184, 0x7632, R183 ;  /* 0x00007632b8b77816 */ /* 0x000fe200000000b7 */
[----:B------:R-:W-:Y:S01]  /*1400*/  FMUL.FTZ R177, R133, R228 ;  /* 0x000000e485b17220 */ /* 0x000fe20000410000 */
[----:B------:R-:W-:Y:S01]  /*1410*/  FADD.FTZ R226, R179, R222 ;  /* 0x000000deb3e27221 */ /* 0x000fe20000010000 */
[----:B------:R-:W-:Y:S01]  /*1420*/  FMUL.FTZ R206, R4, R249 ;  /* 0x000000f904ce7220 */ /* 0x000fe20000410000 */
[----:B------:R-:W-:Y:S01]  /*1430*/  FFMA.FTZ R179, R237, R222, R208 ;  /* 0x000000deedb37223 */ /* 0x000fe200000100d0 */
[----:B------:R-:W-:Y:S01]  /*1440*/  FADD.FTZ R197, -R235, R240 ;  /* 0x000000f0ebc57221 */ /* 0x000fe20000010100 */
[----:B------:R-:W-:Y:S01]  /*1450*/  SHF.L.U32 R240, R183, 0x10, RZ ;  /* 0x00000010b7f07819 */ /* 0x000fe200000006ff */
[----:B------:R-:W-:Y:S01]  /*1460*/  FADD.FTZ R183, R226, R177 ;  /* 0x000000b1e2b77221 */ /* 0x000fe20000010000 */
[----:B------:R-:W-:Y:S01]  /*1470*/  SHF.L.U32 R223, R184, 0x10, RZ ;  /* 0x00000010b8df7819 */ /* 0x000fe200000006ff */
[----:B------:R-:W-:Y:S01]  /*1480*/  FFMA.FTZ R226, R206, R177, R179 ;  /* 0x000000b1cee27223 */ /* 0x000fe200000100b3 */
[C---:B------:R-:W-:Y:S01]  /*1490*/  PRMT R184, R185.reuse, 0x7632, R184 ;  /* 0x00007632b9b87816 */ /* 0x040fe200000000b8 */
[----:B------:R-:W-:Y:S01]  /*14a0*/  FMUL.FTZ R241, R4, R241 ;  /* 0x000000f104f17220 */ /* 0x000fe20000410000 */
[----:B------:R-:W-:Y:S01]  /*14b0*/  SHF.L.U32 R185, R185, 0x10, RZ ;  /* 0x00000010b9b97819 */ /* 0x000fe200000006ff */
[----:B------:R-:W-:Y:S01]  /*14c0*/  FADD.FTZ R113, R113, R228 ;  /* 0x000000e471717221 */ /* 0x000fe20000010000 */
[----:B------:R-:W-:Y:S01]  /*14d0*/  FFMA.FTZ R49, R206, R228, R49 ;  /* 0x000000e4ce317223 */ /* 0x000fe20000010031 */
[----:B------:R-:W-:Y:S01]  /*14e0*/  FMUL.FTZ R179, R135, R230 ;  /* 0x000000e687b37220 */ /* 0x000fe20000410000 */
[----:B------:R-:W-:Y:S01]  /*14f0*/  FADD.FTZ R228, R183, R176 ;  /* 0x000000b0b7e47221 */ /* 0x000fe20000010000 */
[----:B------:R-:W-:Y:S01]  /*1500*/  FADD.FTZ R205, -R235, R205 ;  /* 0x000000cdebcd7221 */ /* 0x000fe20000010100 */
[----:B------:R-:W-:Y:S01]  /*1510*/  FMUL.FTZ R208, R4, R251 ;  /* 0x000000fb04d07220 */ /* 0x000fe20000410000 */
[----:B------:R-:W-:Y:S01]  /*1520*/  FFMA.FTZ R183, R239, R176, R226 ;  /* 0x000000b0efb77223 */ /* 0x000fe200000100e2 */
[----:B------:R-:W-:Y:S01]  /*1530*/  FADD.FTZ R245, -R235, R234 ;  /* 0x000000eaebf57221 */ /* 0x000fe20000010100 */
[----:B------:R-:W-:Y:S01]  /*1540*/  SHF.L.U32 R242, R184, 0x10, RZ ;  /* 0x00000010b8f27819 */ /* 0x000fe200000006ff */
[----:B------:R-:W-:Y:S01]  /*1550*/  FADD.FTZ R106, R106, R185 ;  /* 0x000000b96a6a7221 */ /* 0x000fe20000010000 */
[----:B------:R-:W-:Y:S01]  /*1560*/  SHF.L.U32 R234, R216, 0x10, RZ ;  /* 0x00000010d8ea7819 */ /* 0x000fe200000006ff */
[-C--:B------:R-:W-:Y:S01]  /*1570*/  FFMA.FTZ R58, R241, R185.reuse, R58 ;  /* 0x000000b9f13a7223 */ /* 0x080fe2000001003a */
[----:B------:R-:W-:Y:S01]  /*1580*/  FMUL.FTZ R184, R142, R185 ;  /* 0x000000b98eb87220 */ /* 0x000fe20000410000 */
[----:B------:R-:W-:Y:S01]  /*1590*/  PRMT R224, R186, 0x7632, R224 ;  /* 0x00007632bae07816 */ /* 0x000fe200000000e0 */
[----:B------:R-:W-:Y:S01]  /*15a0*/  FMUL.FTZ R216, R136, R217 ;  /* 0x000000d988d87220 */ /* 0x000fe20000410000 */
[----:B------:R-:W-:Y:S01]  /*15b0*/  SHF.L.U32 R225, R186, 0x10, RZ ;  /* 0x00000010bae17819 */ /* 0x000fe200000006ff */
[----:B------:R-:W-:Y:S01]  /*15c0*/  FADD.FTZ R185, R228, R179 ;  /* 0x000000b3e4b97221 */ /* 0x000fe20000010000 */
[----:B------:R-:W-:Y:S01]  /*15d0*/  PRMT R186, R187, 0x7632, R186 ;  /* 0x00007632bbba7816 */ /* 0x000fe200000000ba */
[----:B------:R-:W-:Y:S01]  /*15e0*/  FADD.FTZ R10, -R235, R10 ;  /* 0x0000000aeb0a7221 */ /* 0x000fe20000010100 */
[----:B------:R-:W-:Y:S01]  /*15f0*/  FMUL.FTZ R205, R4, R205 ;  /* 0x000000cd04cd7220 */ /* 0x000fe20000410000 */
[----:B------:R-:W-:Y:S01]  /*1600*/  FFMA.FTZ R226, R208, R179, R183 ;  /* 0x000000b3d0e27223 */ /* 0x000fe200000100b7 */
[----:B------:R-:W-:Y:S01]  /*1610*/  SHF.L.U32 R187, R187, 0x10, RZ ;  /* 0x00000010bbbb7819 */ /* 0x000fe200000006ff */
[----:B------:R-:W-:Y:S01]  /*1620*/  FMUL.FTZ R181, R4, R181 ;  /* 0x000000b504b57220 */ /* 0x000fe20000410000 */
[----:B------:R-:W-:Y:S01]  /*1630*/  SHF.L.U32 R12, R174, 0x10, RZ ;  /* 0x00000010ae0c7819 */ /* 0x000fe200000006ff */
[----:B------:R-:W-:Y:S01]  /*1640*/  FMUL.FTZ R183, R137, R234 ;  /* 0x000000ea89b77220 */ /* 0x000fe20000410000 */
[----:B------:R-:W-:Y:S01]  /*1650*/  FADD.FTZ R228, R185, R216 ;  /* 0x000000d8b9e47221 */ /* 0x000fe20000010000 */
[----:B------:R-:W-:Y:S01]  /*1660*/  FMUL.FTZ R10, R4, R10 ;  /* 0x0000000a040a7220 */ /* 0x000fe20000410000 */
[----:B------:R-:W-:Y:S01]  /*1670*/  FFMA.FTZ R185, R205, R216, R226 ;  /* 0x000000d8cdb97223 */ /* 0x000fe200000100e2 */
[----:B------:R-:W-:Y:S01]  /*1680*/  SHF.L.U32 R248, R186, 0x10, RZ ;  /* 0x00000010baf87819 */ /* 0x000fe200000006ff */
[----:B------:R-:W-:Y:S01]  /*1690*/  FADD.FTZ R102, R102, R187 ;  /* 0x000000bb66667221 */ /* 0x000fe20000010000 */
[-C--:B------:R-:W-:Y:S01]  /*16a0*/  FFMA.FTZ R62, R181, R187.reuse, R62 ;  /* 0x000000bbb53e7223 */ /* 0x080fe2000001003e */
[----:B------:R-:W-:Y:S01]  /*16b0*/  FMUL.FTZ R186, R146, R187 ;  /* 0x000000bb92ba7220 */ /* 0x000fe20000410000 */
[----:B------:R-:W-:Y:S01]  /*16c0*/  FADD.FTZ R187, R228, R183 ;  /* 0x000000b7e4bb7221 */ /* 0x000fe20000010000 */
[----:B------:R-:W-:Y:S01]  /*16d0*/  FADD.FTZ R12, -R235, R12 ;  /* 0x0000000ceb0c7221 */ /* 0x000fe20000010100 */
[----:B------:R-:W-:Y:S01]  /*16e0*/  FFMA.FTZ R226, R10, R183, R185 ;  /* 0x000000b70ae27223 */ /* 0x000fe200000100b9 */
[----:B------:R-:W-:Y:S01]  /*16f0*/  PRMT R191, R192, 0x7632, R191 ;  /* 0x00007632c0bf7816 */ /* 0x000fe200000000bf */
[----:B------:R-:W-:Y:S01]  /*1700*/  FMUL.FTZ R185, R139, R238 ;  /* 0x000000ee8bb97220 */ /* 0x000fe20000410000 */
[----:B------:R-:W-:Y:S01]  /*1710*/  FADD.FTZ R228, R187, R178 ;  /* 0x000000b2bbe47221 */ /* 0x000fe20000010000 */
[----:B------:R-:W-:Y:S01]  /*1720*/  FADD.FTZ R219, -R235, R219 ;  /* 0x000000dbebdb7221 */ /* 0x000fe20000010100 */
[----:B------:R-:W-:Y:S01]  /*1730*/  SHF.L.U32 R174, R188, 0x10, RZ ;  /* 0x00000010bcae7819 */ /* 0x000fe200000006ff */
[----:B------:R-:W-:Y:S01]  /*1740*/  FMUL.FTZ R12, R4, R12 ;  /* 0x0000000c040c7220 */ /* 0x000fe20000410000 */
[----:B------:R-:W-:Y:S01]  /*1750*/  FFMA.FTZ R187, R207, R178, R226 ;  /* 0x000000b2cfbb7223 */ /* 0x000fe200000100e2 */
[----:B------:R-:W-:Y:S01]  /*1760*/  SHF.L.U32 R188, R9, 0x10, RZ ;  /* 0x0000001009bc7819 */ /* 0x000fe200000006ff */
[----:B------:R-:W-:Y:S01]  /*1770*/  FADD.FTZ R9, -R235, R236 ;  /* 0x000000eceb097221 */ /* 0x000fe20000010100 */
[----:B------:R-:W-:Y:S01]  /*1780*/  SHF.L.U32 R250, R191, 0x10, RZ ;  /* 0x00000010bffa7819 */ /* 0x000fe200000006ff */
        /* <DEDUP_REMOVED lines=25> */
[----:B------:R-:W-:Y:S01]  /*1920*/  FADD.FTZ R193, R226, R187 ;  /* 0x000000bbe2c17221 */ /* 0x000fe20000010000 */
[--C-:B------:R-:W-:Y:S01]  /*1930*/  FADD.FTZ R235, -R235, R198.reuse ;  /* 0x000000c6ebeb7221 */ /* 0x100fe20000010100 */
[----:B------:R-:W-:Y:S01]  /*1940*/  FFMA.FTZ R226, R14, R187, R191 ;  /* 0x000000bb0ee27223 */ /* 0x000fe200000100bf */
[----:B------:R-:W-:Y:S01]  /*1950*/  PRMT R198, R200, 0x7632, R198 ;  /* 0x00007632c8c67816 */ /* 0x000fe200000000c6 */
[C---:B------:R-:W-:Y:S01]  /*1960*/  FMUL.FTZ R9, R4.reuse, R9 ;  /* 0x0000000904097220 */ /* 0x040fe20000410000 */
[----:B------:R-:W-:Y:S01]  /*1970*/  SHF.L.U32 R201, R201, 0x10, RZ ;  /* 0x00000010c9c97819 */ /* 0x000fe200000006ff */
[----:B------:R-:W-:Y:S01]  /*1980*/  FMUL.FTZ R191, R143, R242 ;  /* 0x000000f28fbf7220 */ /* 0x000fe20000410000 */
[----:B------:R-:W-:Y:S01]  /*1990*/  FADD.FTZ R228, R193, R184 ;  /* 0x000000b8c1e47221 */ /* 0x000fe20000010000 */
[----:B------:R-:W-:Y:S01]  /*19a0*/  FMUL.FTZ R16, R4, R16 ;  /* 0x0000001004107220 */ /* 0x000fe20000410000 */
[----:B------:R-:W-:Y:S01]  /*19b0*/  FFMA.FTZ R193, R241, R184, R226 ;  /* 0x000000b8f1c17223 */ /* 0x000fe200000100e2 */
[----:B------:R-:W-:Y:S01]  /*19c0*/  SHF.L.U32 R173, R198, 0x10, RZ ;  /* 0x00000010c6ad7819 */ /* 0x000fe200000006ff */
[----:B------:R-:W-:Y:S01]  /*19d0*/  FADD.FTZ R90, R90, R201 ;  /* 0x000000c95a5a7221 */ /* 0x000fe20000010000 */
[----:B------:R-:W-:Y:S01]  /*19e0*/  SHF.L.U32 R244, R224, 0x10, RZ ;  /* 0x00000010e0f47819 */ /* 0x000fe200000006ff */
[-C--:B------:R-:W-:Y:S01]  /*19f0*/  FFMA.FTZ R74, R9, R201.reuse, R74 ;  /* 0x000000c9094a7223 */ /* 0x080fe2000001004a */
[----:B------:R-:W-:Y:S01]  /*1a00*/  FMUL.FTZ R198, R158, R201 ;  /* 0x000000c99ec67220 */ /* 0x000fe20000410000 */
[----:B------:R-:W-:Y:S01]  /*1a10*/  FMUL.FTZ R224, R144, R225 ;  /* 0x000000e190e07220 */ /* 0x000fe20000410000 */
[----:B------:R-:W-:Y:S01]  /*1a20*/  FMUL.FTZ R226, R4, R168 ;  /* 0x000000a804e27220 */ /* 0x000fe20000410000 */
[----:B------:R-:W-:Y:S01]  /*1a30*/  FADD.FTZ R201, R228, R191 ;  /* 0x000000bfe4c97221 */ /* 0x000fe20000010000 */
[----:B------:R-:W-:Y:S01]  /*1a40*/  FMUL.FTZ R221, R4, R221 ;  /* 0x000000dd04dd7220 */ /* 0x000fe20000410000 */
        /* <DEDUP_REMOVED lines=24> */
[----:B------:R-:W-:-:S03]  /*1bd0*/  FFMA.FTZ R211, R227, R246, R170 ;  /* 0x000000f6e3d37223 */ /* 0x000fc600000100aa */
        /* <DEDUP_REMOVED lines=13> */
[----:B------:R-:W-:Y:S01]  /*1cb0*/  FMUL.FTZ R232, R152, R233 ;  /* 0x000000e998e87220 */ /* 0x000fe20000410000 */
[----:B------:R-:W-:Y:S01]  /*1cc0*/  FMUL.FTZ R180, R4, R180 ;  /* 0x000000b404b47220 */ /* 0x000fe20000410000 */
[----:B------:R-:W-:Y:S01]  /*1cd0*/  FADD.FTZ R215, R170, R211 ;  /* 0x000000d3aad77221 */ /* 0x000fe20000010000 */
[----:B------:R-:W-:Y:S01]  /*1ce0*/  FMUL.FTZ R229, R4, R229 ;  /* 0x000000e504e57220 */ /* 0x000fe20000410000 */
[----:B------:R-:W-:Y:S01]  /*1cf0*/  FFMA.FTZ R168, R234, R211, R213 ;  /* 0x000000d3eaa87223 */ /* 0x000fe200000100d5 */
[----:B------:R-:W-:Y:S01]  /*1d00*/  FADD.FTZ R93, R93, R169 ;  /* 0x000000a95d5d7221 */ /* 0x000fe20000010000 */
[-C--:B------:R-:W-:Y:S01]  /*1d10*/  FFMA.FTZ R69, R180, R169.reuse, R69 ;  /* 0x000000a9b4457223 */ /* 0x080fe20000010045 */
[----:B------:R-:W-:Y:S01]  /*1d20*/  FMUL.FTZ R213, R153, R169 ;  /* 0x000000a999d57220 */ /* 0x000fe20000410000 */
[----:B------:R-:W-:Y:S01]  /*1d30*/  FADD.FTZ R170, R215, R232 ;  /* 0x000000e8d7aa7221 */ /* 0x000fe20000010000 */
[----:B------:R-:W-:Y:S01]  /*1d40*/  FFMA.FTZ R169, R229, R232, R168 ;  /* 0x000000e8e5a97223 */ /* 0x000fe200000100a8 */
[----:B------:R-:W-:Y:S01]  /*1d50*/  FADD.FTZ R108, R108, R217 ;  /* 0x000000d96c6c7221 */ /* 0x000fe20000010000 */
[----:B------:R-:W-:Y:S01]  /*1d60*/  FFMA.FTZ R52, R205, R217, R52 ;  /* 0x000000d9cd347223 */ /* 0x000fe20000010034 */
[----:B------:R-:W-:Y:S01]  /*1d70*/  FADD.FTZ R217, R170, R213 ;  /* 0x000000d5aad97221 */ /* 0x000fe20000010000 */
[----:B------:R-:W-:Y:S01]  /*1d80*/  FFMA.FTZ R168, R180, R213, R169 ;  /* 0x000000d5b4a87223 */ /* 0x000fe200000100a9 */
[----:B------:R-:W-:Y:S01]  /*1d90*/  SHF.L.U32 R200, R200, 0x10, RZ ;  /* 0x00000010c8c87819 */ /* 0x000fe200000006ff */
[C---:B------:R-:W-:Y:S01]  /*1da0*/  FMUL.FTZ R245, R4.reuse, R245 ;  /* 0x000000f504f57220 */ /* 0x040fe20000410000 */
[----:B------:R-:W-:Y:S01]  /*1db0*/  FMUL.FTZ R182, R4, R182 ;  /* 0x000000b604b67220 */ /* 0x000fe20000410000 */
[-C--:B------:R-:W-:Y:S01]  /*1dc0*/  FMUL.FTZ R215, R155, R171.reuse ;  /* 0x000000ab9bd77220 */ /* 0x080fe20000410000 */
[----:B------:R-:W-:Y:S01]  /*1dd0*/  FADD.FTZ R170, R217, R194 ;  /* 0x000000c2d9aa7221 */ /* 0x000fe20000010000 */
[----:B------:R-:W-:Y:S01]  /*1de0*/  FFMA.FTZ R169, R189, R194, R168 ;  /* 0x000000c2bda97223 */ /* 0x000fe200000100a8 */
[----:B------:R-:W-:Y:S01]  /*1df0*/  FADD.FTZ R88, R88, R200 ;  /* 0x000000c858587221 */ /* 0x000fe20000010000 */
[-C--:B------:R-:W-:Y:S01]  /*1e00*/  FFMA.FTZ R72, R245, R200.reuse, R72 ;  /* 0x000000c8f5487223 */ /* 0x080fe20000010048 */
[----:B------:R-:W-:Y:S01]  /*1e10*/  FADD.FTZ R95, R95, R171 ;  /* 0x000000ab5f5f7221 */ /* 0x000fe20000010000 */
[----:B------:R-:W-:Y:S01]  /*1e20*/  FFMA.FTZ R71, R182, R171, R71 ;  /* 0x000000abb6477223 */ /* 0x000fe20000010047 */
        /* <DEDUP_REMOVED lines=9> */
[----:B------:R-:W-:Y:S01]  /*1ec0*/  SHF.L.U32 R202, R202, 0x10, RZ ;  /* 0x00000010caca7819 */ /* 0x000fe200000006ff */
[----:B------:R-:W-:Y:S01]  /*1ed0*/  FADD.FTZ R104, R104, R223 ;  /* 0x000000df68687221 */ /* 0x000fe20000010000 */
[----:B------:R-:W-:Y:S01]  /*1ee0*/  FFMA.FTZ R56, R219, R223, R56 ;  /* 0x000000dfdb387223 */ /* 0x000fe20000010038 */
[C---:B------:R-:W-:Y:S01]  /*1ef0*/  FMUL.FTZ R247, R4.reuse, R247 ;  /* 0x000000f704f77220 */ /* 0x040fe20000410000 */
[----:B------:R-:W-:Y:S01]  /*1f00*/  FMUL.FTZ R190, R4, R190 ;  /* 0x000000be04be7220 */ /* 0x000fe20000410000 */
        /* <DEDUP_REMOVED lines=49> */
.L_x_3950:
        /* <DEDUP_REMOVED lines=23> */
.L_x_3951:
        /* <DEDUP_REMOVED lines=32> */
.L_x_3953:
[----:B------:R-:W-:Y:S05]  /*2590*/  BSYNC.RECONVERGENT B0 ;  /* 0x0000000000007941 */ /* 0x000fea0003800200 */
.L_x_3952:
        /* <DEDUP_REMOVED lines=25> */
[----:B------:R-:W-:Y:S01]  /*2730*/  FADD.FTZ R5, R175, R168 ;  /* 0x000000a8af057221 */ /* 0x000fe20000010000 */
[----:B------:R-:W-:-:S02]  /*2740*/  @P2 SHF.R.S32.HI R169, RZ, 0x1f, R170 ;  /* 0x0000001fffa92819 */ /* 0x000fc400000114aa */
[----:B------:R-:W-:Y:S01]  /*2750*/  FMUL.FTZ R172, R172, UR15 ;  /* 0x0000000facac7c20 */ /* 0x000fe20008410000 */
[----:B------:R-:W-:Y:S01]  /*2760*/  SHF.R.S32.HI R168, RZ, 0x1f, R231 ;  /* 0x0000001fffa87819 */ /* 0x000fe200000114e7 */
[----:B------:R-:W-:Y:S01]  /*2770*/  FMUL.FTZ R5, R5, UR15 ;  /* 0x0000000f05057c20 */ /* 0x000fe20008410000 */
[----:B------:R-:W-:Y:S02]  /*2780*/  @P2 LEA.HI R170, R169, R170, RZ, 0x3 ;  /* 0x000000aaa9aa2211 */ /* 0x000fe400078f18ff */
[----:B------:R-:W-:Y:S02]  /*2790*/  LEA.HI R168, R168, R231, RZ, 0x3 ;  /* 0x000000e7a8a87211 */ /* 0x000fe400078f18ff */
[----:B------:R-:W-:Y:S02]  /*27a0*/  MOV R175, RZ ;  /* 0x000000ff00af7202 */ /* 0x000fe40000000f00 */
        /* <DEDUP_REMOVED lines=18> */
.L_x_3956:
        /* <DEDUP_REMOVED lines=9> */
.L_x_3957:
        /* <DEDUP_REMOVED lines=9> */
.L_x_3958:
        /* <DEDUP_REMOVED lines=9> */
.L_x_3959:
        /* <DEDUP_REMOVED lines=9> */
.L_x_3960:
        /* <DEDUP_REMOVED lines=9> */
.L_x_3961:
        /* <DEDUP_REMOVED lines=9> */
.L_x_3962:
        /* <DEDUP_REMOVED lines=10> */
.L_x_3955:
        /* <DEDUP_REMOVED lines=24> */
[--C-:B------:R-:W-:Y:S01]  /*2e50*/  FFMA.FTZ R86, R218, R5, R172.reuse ;  /* 0x00000005da567223 */ /* 0x100fe200000100ac */
[C---:B------:R-:W-:Y:S01]  /*2e60*/  FMUL.FTZ R85, R4.reuse, R85 ;  /* 0x0000005504557220 */ /* 0x040fe20000410000 */
[----:B------:R-:W-:Y:S01]  /*2e70*/  FMUL.FTZ R87, R4, R87 ;  /* 0x0000005704577220 */ /* 0x000fe20000410000 */
[----:B------:R-:W-:Y:S01]  /*2e80*/  @P2 PRMT R164, R164, 0x5410, R169 ;  /* 0x00005410a4a42816 */ /* 0x000fe200000000a9 */
[----:B------:R-:W-:Y:S01]  /*2e90*/  FFMA.FTZ R169, R199, R5, R172 ;  /* 0x00000005c7a97223 */ /* 0x000fe200000100ac */
[----:B------:R-:W3:Y:S01]  /*2ea0*/  @P2 LDC R174, c[0x0][0x40c] ;  /* 0x00010300ffae2b82 */ /* 0x000ee20000000800 */
[----:B------:R-:W-:-:S02]  /*2eb0*/  FSEL R85, R85, RZ, P1 ;  /* 0x000000ff55557208 */ /* 0x000fc40000800000 */
        /* <DEDUP_REMOVED lines=15> */
[----:B------:R-:W-:Y:S02]  /*2fb0*/  F2FP.BF16.F32.PACK_AB R86, R171, R86 ;  /* 0x00000056ab56723e */ /* 0x000fe400000010ff */
[----:B------:R-:W-:Y:S01]  /*2fc0*/  @P2 PRMT R165, R165, 0x5410, R168 ;  /* 0x00005410a5a52816 */ /* 0x000fe200000000a8 */
[----:B------:R-:W-:Y:S01]  /*2fd0*/  FFMA.FTZ R168, R220, R5, R172 ;  /* 0x00000005dca87223 */ /* 0x000fe200000100ac */
[----:B------:R-:W-:-:S03]  /*2fe0*/  @P2 F2FP.BF16.F32.PACK_AB R169, RZ, R169 ;  /* 0x000000a9ffa9223e */ /* 0x000fc600000010ff */
[----:B------:R-:W-:Y:S01]  /*2ff0*/  FADD.FTZ R231, R19, -R168 ;  /* 0x800000a813e77221 */ /* 0x000fe20000010000 */
[----:B------:R-:W-:-:S03]  /*3000*/  @P2 PRMT R166, R169, 0x7610, R166 ;  /* 0x00007610a9a62816 */ /* 0x000fc600000000a6 */
        /* <DEDUP_REMOVED lines=8> */
[----:B------:R-:W-:-:S05]  /*3090*/  FSEL R171, R171, RZ, P1 ;  /* 0x000000ffabab7208 */ /* 0x000fca0000800000 */
[----:B---3--:R-:W-:-:S05]  /*30a0*/  @P2 FMUL.FTZ R87, R174, R171 ;  /* 0x000000abae572220 */ /* 0x008fca0000410000 */
        /* <DEDUP_REMOVED lines=8> */
.L_x_3954:
[----:B------:R-:W-:Y:S01]  /*3130*/  UMOV UR4, UR8 ;  /* 0x0000000800047c82 */ /* 0x000fe20008000000 */
[----:B------:R-:W-:Y:S01]  /*3140*/  UMOV UR5, UR9 ;  /* 0x0000000900057c82 */ /* 0x000fe20008000000 */
[----:B------:R-:W-:-:S04]  /*3150*/  UISETP.NE.U32.AND UP0, UPT, UR4, URZ, UPT ;  /* 0x000000ff0400728c */ /* 0x000fc8000bf05070 */
[----:B------:R-:W-:-:S09]  /*3160*/  UISETP.NE.AND.EX UP0, UPT, UR5, URZ, UPT, UP0 ;  /* 0x000000ff0500728c */ /* 0x000fd2000bf05300 */
[----:B------:R-:W-:Y:S05]  /*3170*/  BRA.U UP0, `(.L_x_3964) ;  /* 0x0000000500187547 */ /* 0x000fea000b800000 */
[----:B------:R-:W-:Y:S01]  /*3180*/  ISETP.GT.AND P1, PT, R2, RZ, PT ;  /* 0x000000ff0200720c */ /* 0x000fe20003f24270 */
[----:B------:R-:W0:Y:S01]  /*3190*/  @P2 LDC R170, c[0x0][0x40c] ;  /* 0x00010300ffaa2b82 */ /* 0x000e220000000800 */
[C---:B------:R-:W-:Y:S02]  /*31a0*/  PRMT R235, R36.reuse, 0x7632, R235 ;  /* 0x0000763224eb7816 */ /* 0x040fe400000000eb */
[----:B------:R-:W-:Y:S02]  /*31b0*/  SHF.L.U32 R249, R36, 0x10, RZ ;  /* 0x0000001024f97819 */ /* 0x000fe400000006ff */
[----:B------:R-:W-:Y:S02]  /*31c0*/  SHF.L.U32 R235, R235, 0x10, RZ ;  /* 0x00000010ebeb7819 */ /* 0x000fe400000006ff */
[C---:B------:R-:W-:Y:S01]  /*31d0*/  PRMT R231, R37.reuse, 0x7632, R231 ;  /* 0x0000763225e77816 */ /* 0x040fe200000000e7 */
        /* <DEDUP_REMOVED lines=10> */
[--C-:B------:R-:W-:Y:S01]  /*3280*/  @P1 FFMA.FTZ R240, R218, R5, R172.reuse ;  /* 0x00000005daf01223 */ /* 0x100fe200000100ac */
[C---:B------:R-:W-:Y:S01]  /*3290*/  @P1 FFMA.FTZ R235, R4.reuse, R168, R235 ;  /* 0x000000a804eb1223 */ /* 0x040fe200000100eb */
[C---:B------:R-:W-:Y:S01]  /*32a0*/  @P1 FFMA.FTZ R249, R4.reuse, R169, R249 ;  /* 0x000000a904f91223 */ /* 0x040fe200000100f9 */
[----:B------:R-:W2:Y:S01]  /*32b0*/  @P2 LDC R168, c[0x0][0x40c] ;  /* 0x00010300ffa82b82 */ /* 0x000ea20000000800 */
[----:B------:R-:W-:Y:S01]  /*32c0*/  @P1 FFMA.FTZ R169, R13, R5, R172 ;  /* 0x000000050da91223 */ /* 0x000fe200000100ac */
[----:B------:R-:W-:Y:S01]  /*32d0*/  @P1 FFMA.FTZ R231, R4, R174, R231 ;  /* 0x000000ae04e71223 */ /* 0x000fe200000100e7 */
[----:B------:R-:W-:Y:S01]  /*32e0*/  @P1 FADD.FTZ R174, R210, -R171 ;  /* 0x800000abd2ae1221 */ /* 0x000fe20000010000 */
[----:B------:R-:W-:Y:S01]  /*32f0*/  SHF.L.U32 R171, R38, 0x10, RZ ;  /* 0x0000001026ab7819 */ /* 0x000fe200000006ff */
[----:B------:R-:W-:Y:S01]  /*3300*/  @P1 FADD.FTZ R169, R8, -R169 ;  /* 0x800000a908a91221 */ /* 0x000fe20000010000 */
[----:B------:R-:W-:Y:S01]  /*3310*/  @P1 FADD.FTZ R240, R17, -R240 ;  /* 0x800000f011f01221 */ /* 0x000fe20000010000 */
[----:B0-----:R-:W-:-:S02]  /*3320*/  @P2 FMUL.FTZ R249, R249, R170 ;  /* 0x000000aaf9f92220 */ /* 0x001fc40000410000 */
[----:B------:R-:W-:Y:S01]  /*3330*/  @P1 FFMA.FTZ R233, R4, R169, R233 ;  /* 0x000000a904e91223 */ /* 0x000fe200000100e9 */
[----:B------:R-:W-:Y:S01]  /*3340*/  PRMT R169, R38, 0x7632, R169 ;  /* 0x0000763226a97816 */ /* 0x000fe200000000a9 */
[C---:B------:R-:W-:Y:S01]  /*3350*/  @P1 FFMA.FTZ R171, R4.reuse, R174, R171 ;  /* 0x000000ae04ab1223 */ /* 0x040fe200000100ab */
[----:B------:R-:W0:Y:S01]  /*3360*/  @P2 LDC R170, c[0x0][0x40c] ;  /* 0x00010300ffaa2b82 */ /* 0x000e220000000800 */
[----:B-1----:R-:W-:Y:S01]  /*3370*/  @P2 FMUL.FTZ R233, R233, R244 ;  /* 0x000000f4e9e92220 */ /* 0x002fe20000410000 */
[----:B------:R-:W-:Y:S02]  /*3380*/  SHF.L.U32 R169, R169, 0x10, RZ ;  /* 0x00000010a9a97819 */ /* 0x000fe400000006ff */
[----:B------:R-:W-:Y:S02]  /*3390*/  @P2 F2FP.BF16.F32.PACK_AB R249, RZ, R249 ;  /* 0x000000f9fff9223e */ /* 0x000fe400000010ff */
[----:B------:R-:W-:Y:S01]  /*33a0*/  @P2 F2FP.BF16.F32.PACK_AB R233, RZ, R233 ;  /* 0x000000e9ffe9223e */ /* 0x000fe200000010ff */
[----:B------:R-:W-:Y:S01]  /*33b0*/  @P1 FFMA.FTZ R169, R4, R240, R169 ;  /* 0x000000f004a91223 */ /* 0x000fe200000100a9 */
[----:B------:R-:W1:Y:S01]  /*33c0*/  @P2 LDC R174, c[0x0][0x40c] ;  /* 0x00010300ffae2b82 */ /* 0x000e620000000800 */
[----:B------:R-:W-:-:S02]  /*33d0*/  @P2 PRMT R164, R249, 0x7610, R164 ;  /* 0x00007610f9a42816 */ /* 0x000fc400000000a4 */
[----:B------:R-:W-:Y:S01]  /*33e0*/  @P2 PRMT R165, R233, 0x7610, R165 ;  /* 0x00007610e9a52816 */ /* 0x000fe200000000a5 */
[----:B--2---:R-:W-:-:S04]  /*33f0*/  @P2 FMUL.FTZ R235, R235, R168 ;  /* 0x000000a8ebeb2220 */ /* 0x004fc80000410000 */
[----:B------:R-:W2:Y:S01]  /*3400*/  @P2 LDC R240, c[0x0][0x40c] ;  /* 0x00010300fff02b82 */ /* 0x000ea20000000800 */
[----:B------:R-:W-:Y:S01]  /*3410*/  @P2 F2FP.BF16.F32.PACK_AB R242, RZ, R235 ;  /* 0x000000ebfff2223e */ /* 0x000fe200000010ff */
[----:B------:R-:W-:-:S03]  /*3420*/  @P1 FFMA.FTZ R235, R15, R5, R172 ;  /* 0x000000050feb1223 */ /* 0x000fc600000100ac */
[----:B------:R-:W-:Y:S01]  /*3430*/  @P2 PRMT R164, R164, 0x5410, R242 ;  /* 0x00005410a4a42816 */ /* 0x000fe200000000f2 */
[----:B------:R-:W-:Y:S01]  /*3440*/  @P1 FADD.FTZ R248, R18, -R235 ;  /* 0x800000eb12f81221 */ /* 0x000fe20000010000 */
[----:B------:R-:W-:Y:S01]  /*3450*/  SHF.L.U32 R235, R39, 0x10, RZ ;  /* 0x0000001027eb7819 */ /* 0x000fe200000006ff */
[----:B------:R-:W3:Y:S01]  /*3460*/  @P2 LDC R168, c[0x0][0x40c] ;  /* 0x00010300ffa82b82 */ /* 0x000ee20000000800 */
[----:B0-----:R-:W-:-:S03]  /*3470*/  @P2 FMUL.FTZ R170, R169, R170 ;  /* 0x000000aaa9aa2220 */ /* 0x001fc60000410000 */
[----:B------:R-:W-:Y:S02]  /*3480*/  @P1 FFMA.FTZ R235, R4, R248, R235 ;  /* 0x000000f804eb1223 */ /* 0x000fe400000100eb */
[----:B------:R-:W-:Y:S01]  /*3490*/  @P2 F2FP.BF16.F32.PACK_AB R170, RZ, R170 ;  /* 0x000000aaffaa223e */ /* 0x000fe200000010ff */
[----:B-1----:R-:W-:-:S05]  /*34a0*/  @P2 FMUL.FTZ R174, R171, R174 ;  /* 0x000000aeabae2220 */ /* 0x002fca0000410000 */
[----:B------:R-:W-:Y:S01]  /*34b0*/  @P2 F2FP.BF16.F32.PACK_AB R174, RZ, R174 ;  /* 0x000000aeffae223e */ /* 0x000fe200000010ff */
[----:B--2---:R-:W-:-:S03]  /*34c0*/  @P2 FMUL.FTZ R240, R231, R240 ;  /* 0x000000f0e7f02220 */ /* 0x004fc60000410000 */
[----:B------:R-:W-:Y:S02]  /*34d0*/  @P2 PRMT R166, R174, 0x7610, R166 ;  /* 0x00007610aea62816 */ /* 0x000fe400000000a6 */
[----:B------:R-:W-:Y:S02]  /*34e0*/  @P2 F2FP.BF16.F32.PACK_AB R240, RZ, R240 ;  /* 0x000000f0fff0223e */ /* 0x000fe400000010ff */
[----:B------:R-:W-:Y:S01]  /*34f0*/  @P2 PRMT R166, R166, 0x5410, R170 ;  /* 0x00005410a6a62816 */ /* 0x000fe200000000aa */
[----:B---3--:R-:W-:Y:S01]  /*3500*/  @P2 FMUL.FTZ R168, R235, R168 ;  /* 0x000000a8eba82220 */ /* 0x008fe20000410000 */
[----:B------:R-:W-:-:S04]  /*3510*/  @P2 PRMT R165, R165, 0x5410, R240 ;  /* 0x00005410a5a52816 */ /* 0x000fc800000000f0 */
        /* <DEDUP_REMOVED lines=12> */
.L_x_3964:
[----:B------:R-:W-:Y:S01]  /*35e0*/  ISETP.GT.AND P3, PT, R2, RZ, PT ;  /* 0x000000ff0200720c */ /* 0x000fe20003f64270 */
[----:B------:R-:W-:Y:S01]  /*35f0*/  @P1 FFMA.FTZ R85, R3, R5, R172 ;  /* 0x0000000503551223 */ /* 0x000fe200000100ac */
[----:B------:R-:W-:Y:S01]  /*3600*/  SHF.L.U32 R249, R36, 0x10, RZ ;  /* 0x0000001024f97819 */ /* 0x000fe200000006ff */
[----:B------:R-:W0:Y:S01]  /*3610*/  @P2 LDC R171, c[0x0][0x40c] ;  /* 0x00010300ffab2b82 */ /* 0x000e220000000800 */
[----:B------:R-:W-:Y:S01]  /*3620*/  SHF.L.U32 R86, R38, 0x10, RZ ;  /* 0x0000001026567819 */ /* 0x000fe200000006ff */
[----:B------:R-:W-:Y:S01]  /*3630*/  @P1 FADD.FTZ R85, R6, -R85 ;  /* 0x8000005506551221 */ /* 0x000fe20000010000 */
[----:B------:R-:W-:Y:S02]  /*3640*/  SHF.L.U32 R251, R37, 0x10, RZ ;  /* 0x0000001025fb7819 */ /* 0x000fe400000006ff */
[----:B------:R-:W-:Y:S01]  /*3650*/  PRMT R84, R38, 0x7632, R84 ;  /* 0x0000763226547816 */ /* 0x000fe20000000054 */
[----:B------:R-:W-:Y:S01]  /*3660*/  @P1 FFMA.FTZ R249, R4, R85, R249 ;  /* 0x0000005504f91223 */ /* 0x000fe200000100f9 */
[----:B------:R-:W-:Y:S01]  /*3670*/  PRMT R235, R36, 0x7632, R235 ;  /* 0x0000763224eb7816 */ /* 0x000fe200000000eb */
[----:B------:R-:W1:Y:S01]  /*3680*/  @P2 LDC R248, c[0x0][0x40c] ;  /* 0x00010300fff82b82 */ /* 0x000e620000000800 */
[----:B------:R-:W-:Y:S01]  /*3690*/  SHF.L.U32 R84, R84, 0x10, RZ ;  /* 0x0000001054547819 */ /* 0x000fe200000006ff */
[-CC-:B------:R-:W-:Y:S01]  /*36a0*/  @P3 FFMA.FTZ R85, R199, R5.reuse, R172.reuse ;  /* 0x00000005c7553223 */ /* 0x180fe200000100ac */
[-CC-:B------:R-:W-:Y:S01]  /*36b0*/  @P3 FFMA.FTZ R170, R214, R5.reuse, R172.reuse ;  /* 0x00000005d6aa3223 */ /* 0x180fe200000100ac */
[-C--:B------:R-:W-:Y:S01]  /*36c0*/  @P3 FFMA.FTZ R168, R218, R5.reuse, R172 ;  /* 0x00000005daa83223 */ /* 0x080fe200000100ac */
[----:B------:R-:W-:Y:S01]  /*36d0*/  SHF.L.U32 R235, R235, 0x10, RZ ;  /* 0x00000010ebeb7819 */ /* 0x000fe200000006ff */
[----:B------:R-:W-:Y:S01]  /*36e0*/  @P3 FADD.FTZ R85, R210, -R85 ;  /* 0x80000055d2553221 */ /* 0x000fe20000010000 */
[----:B------:R-:W-:Y:S01]  /*36f0*/  @P3 FADD.FTZ R170, R11, -R170 ;  /* 0x800000aa0baa3221 */ /* 0x000fe20000010000 */
[----:B------:R-:W-:Y:S01]  /*3700*/  @P3 FADD.FTZ R87, R17, -R168 ;  /* 0x800000a811573221 */ /* 0x000fe20000010000 */
[----:B------:R-:W-:Y:S01]  /*3710*/  @P3 FFMA.FTZ R168, R212, R5, R172 ;  /* 0x00000005d4a83223 */ /* 0x000fe200000100ac */
[C---:B------:R-:W-:Y:S01]  /*3720*/  @P3 FFMA.FTZ R86, R4.reuse, R85, R86 ;  /* 0x0000005504563223 */ /* 0x040fe20000010056 */
[----:B------:R-:W-:Y:S01]  /*3730*/  @P3 FFMA.FTZ R85, R13, R5, R172 ;  /* 0x000000050d553223 */ /* 0x000fe200000100ac */
[----:B------:R-:W2:Y:S01]  /*3740*/  @P2 LDC R174, c[0x0][0x40c] ;  /* 0x00010300ffae2b82 */ /* 0x000ea20000000800 */
[----:B------:R-:W-:Y:S01]  /*3750*/  @P3 FFMA.FTZ R84, R4, R87, R84 ;  /* 0x0000005704543223 */ /* 0x000fe20000010054 */
[----:B------:R-:W-:Y:S01]  /*3760*/  @P3 FADD.FTZ R168, R7, -R168 ;  /* 0x800000a807a83221 */ /* 0x000fe20000010000 */
[----:B------:R-:W-:Y:S01]  /*3770*/  @P3 FADD.FTZ R85, R8, -R85 ;  /* 0x8000005508553221 */ /* 0x000fe20000010000 */
[----:B------:R-:W-:Y:S01]  /*3780*/  @P3 FFMA.FTZ R87, R15, R5, R172 ;  /* 0x000000050f573223 */ /* 0x000fe200000100ac */
[----:B------:R-:W-:Y:S01]  /*3790*/  PRMT R233, R39, 0x7632, R233 ;  /* 0x0000763227e97816 */ /* 0x000fe200000000e9 */
[C---:B------:R-:W-:Y:S01]  /*37a0*/  @P3 FFMA.FTZ R235, R4.reuse, R168, R235 ;  /* 0x000000a804eb3223 */ /* 0x040fe200000100eb */
[----:B------:R-:W-:Y:S01]  /*37b0*/  @P3 FFMA.FTZ R251, R4, R85, R251 ;  /* 0x0000005504fb3223 */ /* 0x000fe200000100fb */
[----:B------:R-:W-:Y:S01]  /*37c0*/  PRMT R85, R37, 0x7632, R85 ;  /* 0x0000763225557816 */ /* 0x000fe20000000055 */
[----:B------:R-:W3:Y:S01]  /*37d0*/  @P2 LDC R240, c[0x0][0x40c] ;  /* 0x00010300fff02b82 */ /* 0x000ee20000000800 */
[----:B------:R-:W-:Y:S01]  /*37e0*/  @P3 FADD.FTZ R168, R18, -R87 ;  /* 0x8000005712a83221 */ /* 0x000fe20000010000 */
[----:B------:R-:W-:Y:S01]  /*37f0*/  SHF.L.U32 R87, R39, 0x10, RZ ;  /* 0x0000001027577819 */ /* 0x000fe200000006ff */
[----:B-1----:R-:W-:Y:S01]  /*3800*/  @P2 FMUL.FTZ R248, R251, R248 ;  /* 0x000000f8fbf82220 */ /* 0x002fe20000410000 */
[----:B------:R-:W-:-:S02]  /*3810*/  SHF.L.U32 R85, R85, 0x10, RZ ;  /* 0x0000001055557819 */ /* 0x000fc400000006ff */
[----:B------:R-:W-:Y:S01]  /*3820*/  SHF.L.U32 R233, R233, 0x10, RZ ;  /* 0x00000010e9e97819 */ /* 0x000fe200000006ff */
[C---:B------:R-:W-:Y:S01]  /*3830*/  @P3 FFMA.FTZ R87, R4.reuse, R168, R87 ;  /* 0x000000a804573223 */ /* 0x040fe20000010057 */
[----:B------:R-:W1:Y:S01]  /*3840*/  @P2 LDC R169, c[0x0][0x40c] ;  /* 0x00010300ffa92b82 */ /* 0x000e620000000800 */
[----:B------:R-:W-:Y:S01]  /*3850*/  @P3 FFMA.FTZ R85, R4, R170, R85 ;  /* 0x000000aa04553223 */ /* 0x000fe20000010055 */
[----:B------:R-:W-:-:S04]  /*3860*/  @P3 FFMA.FTZ R168, R220, R5, R172 ;  /* 0x00000005dca83223 */ /* 0x000fc800000100ac */
[----:B------:R-:W-:Y:S01]  /*3870*/  @P3 FADD.FTZ R231, R19, -R168 ;  /* 0x800000a813e73221 */ /* 0x000fe20000010000 */
[----:B0-----:R-:W-:Y:S01]  /*3880*/  @P2 FMUL.FTZ R168, R86, R171 ;  /* 0x000000ab56a82220 */ /* 0x001fe20000410000 */
[----:B------:R-:W0:Y:S01]  /*3890*/  @P2 LDC R244, c[0x0][0x40c] ;  /* 0x00010300fff42b82 */ /* 0x000e220000000800 */
[----:B--2---:R-:W-:Y:S01]  /*38a0*/  @P2 FMUL.FTZ R174, R249, R174 ;  /* 0x000000aef9ae2220 */ /* 0x004fe20000410000 */
[----:B------:R-:W-:Y:S01]  /*38b0*/  @P3 FFMA.FTZ R233, R4, R231, R233 ;  /* 0x000000e704e93223 */ /* 0x000fe200000100e9 */
[----:B------:R-:W-:Y:S02]  /*38c0*/  F2FP.BF16.F32.PACK_AB R86, R84, R86 ;  /* 0x000000565456723e */ /* 0x000fe400000010ff */
[----:B------:R-:W-:Y:S02]  /*38d0*/  @P2 F2FP.BF16.F32.PACK_AB R168, RZ, R168 ;  /* 0x000000a8ffa8223e */ /* 0x000fe400000010ff */
[----:B------:R-:W-:Y:S01]  /*38e0*/  @P2 F2FP.BF16.F32.PACK_AB R174, RZ, R174 ;  /* 0x000000aeffae223e */ /* 0x000fe200000010ff */
[----:B------:R-:W2:Y:S01]  /*38f0*/  @P2 LDC R170, c[0x0][0x40c] ;  /* 0x00010300ffaa2b82 */ /* 0x000ea20000000800 */
[----:B---3--:R-:W-:Y:S01]  /*3900*/  @P2 FMUL.FTZ R240, R87, R240 ;  /* 0x000000f057f02220 */ /* 0x008fe20000410000 */
[----:B------:R-:W-:-:S02]  /*3910*/  @P2 PRMT R166, R168, 0x7610, R166 ;  /* 0x00007610a8a62816 */ /* 0x000fc400000000a6 */
[----:B------:R-:W-:Y:S02]  /*3920*/  @P2 PRMT R164, R174, 0x7610, R164 ;  /* 0x00007610aea42816 */ /* 0x000fe400000000a4 */
[----:B------:R-:W-:Y:S02]  /*3930*/  @P2 F2FP.BF16.F32.PACK_AB R240, RZ, R240 ;  /* 0x000000f0fff0223e */ /* 0x000fe400000010ff */
[----:B------:R-:W3:Y:S01]  /*3940*/  @P2 LDC R242, c[0x0][0x40c] ;  /* 0x00010300fff22b82 */ /* 0x000ee20000000800 */
[----:B-1----:R-:W-:Y:S01]  /*3950*/  @P2 FMUL.FTZ R169, R84, R169 ;  /* 0x000000a954a92220 */ /* 0x002fe20000410000 */
[----:B------:R-:W-:Y:S02]  /*3960*/  @P2 PRMT R167, R240, 0x7610, R167 ;  /* 0x00007610f0a72816 */ /* 0x000fe400000000a7 */
[----:B------:R-:W-:Y:S02]  /*3970*/  F2FP.BF16.F32.PACK_AB R84, R235, R249 ;  /* 0x000000f9eb54723e */ /* 0x000fe400000010ff */
[----:B------:R-:W-:Y:S01]  /*3980*/  @P2 F2FP.BF16.F32.PACK_AB R169, RZ, R169 ;  /* 0x000000a9ffa9223e */ /* 0x000fe200000010ff */
[C---:B0-----:R-:W-:Y:S01]  /*3990*/  @P2 FMUL.FTZ R171, R85.reuse, R244 ;  /* 0x000000f455ab2220 */ /* 0x041fe20000410000 */
[----:B------:R-:W-:-:S02]  /*39a0*/  F2FP.BF16.F32.PACK_AB R85, R85, R251 ;  /* 0x000000fb5555723e */ /* 0x000fc400000010ff */
[----:B------:R-:W-:Y:S02]  /*39b0*/  F2FP.BF16.F32.PACK_AB R87, R233, R87 ;  /* 0x00000057e957723e */ /* 0x000fe400000010ff */
[----:B------:R-:W-:Y:S02]  /*39c0*/  @P2 F2FP.BF16.F32.PACK_AB R171, RZ, R171 ;  /* 0x000000abffab223e */ /* 0x000fe400000010ff */
[----:B------:R-:W-:Y:S01]  /*39d0*/  @P2 PRMT R166, R166, 0x5410, R169 ;  /* 0x00005410a6a62816 */ /* 0x000fe200000000a9 */
[----:B--2---:R-:W-:Y:S01]  /*39e0*/  @P2 FMUL.FTZ R231, R235, R170 ;  /* 0x000000aaebe72220 */ /* 0x004fe20000410000 */
[----:B------:R-:W-:-:S04]  /*39f0*/  @P2 F2FP.BF16.F32.PACK_AB R170, RZ, R248 ;  /* 0x000000f8ffaa223e */ /* 0x000fc800000010ff */
[----:B------:R-:W-:Y:S02]  /*3a00*/  @P2 F2FP.BF16.F32.PACK_AB R231, RZ, R231 ;  /* 0x000000e7ffe7223e */ /* 0x000fe400000010ff */
[----:B------:R-:W-:Y:S01]  /*3a10*/  @P2 PRMT R165, R170, 0x7610, R165 ;  /* 0x00007610aaa52816 */ /* 0x000fe200000000a5 */
[----:B---3--:R-:W-:Y:S01]  /*3a20*/  @P2 FMUL.FTZ R242, R233, R242 ;  /* 0x000000f2e9f22220 */ /* 0x008fe20000410000 */
[----:B------:R-:W-:Y:S02]  /*3a30*/  @P2 PRMT R164, R164, 0x5410, R231 ;  /* 0x00005410a4a42816 */ /* 0x000fe400000000e7 */
[----:B------:R-:W-:Y:S02]  /*3a40*/  @P2 PRMT R165, R165, 0x5410, R171 ;  /* 0x00005410a5a52816 */ /* 0x000fe400000000ab */
[----:B------:R-:W-:-:S04]  /*3a50*/  @P2 F2FP.BF16.F32.PACK_AB R242, RZ, R242 ;  /* 0x000000f2fff2223e */ /* 0x000fc800000010ff */
[----:B------:R-:W-:-:S07]  /*3a60*/  @P2 PRMT R167, R167, 0x5410, R242 ;  /* 0x00005410a7a72816 */ /* 0x000fce00000000f2 */
.L_x_3963:
        /* <DEDUP_REMOVED lines=19> */
[-CC-:B------:R-:W-:Y:S01]  /*3ba0*/  @P3 FFMA.FTZ R85, R205, R5.reuse, R172.reuse ;  /* 0x00000005cd553223 */ /* 0x180fe200000100ac */
[----:B------:R-:W-:Y:S02]  /*3bb0*/  @P3 FFMA.FTZ R168, R208, R5, R172 ;  /* 0x00000005d0a83223 */ /* 0x000fe400000100ac */
[--C-:B------:R-:W-:Y:S01]  /*3bc0*/  @P3 FADD.FTZ R87, R183, -R84.reuse ;  /* 0x80000054b7573221 */ /* 0x100fe20000010000 */
[----:B------:R-:W-:Y:S01]  /*3bd0*/  PRMT R84, R33, 0x7632, R84 ;  /* 0x0000763221547816 */ /* 0x000fe20000000054 */
[----:B------:R-:W-:Y:S01]  /*3be0*/  @P3 FADD.FTZ R85, R216, -R85 ;  /* 0x80000055d8553221 */ /* 0x000fe20000010000 */
[----:B------:R-:W-:Y:S01]  /*3bf0*/  @P3 FADD.FTZ R169, R179, -R168 ;  /* 0x800000a8b3a93221 */ /* 0x000fe20000010000 */
[----:B------:R-:W-:Y:S01]  /*3c00*/  @P3 FFMA.FTZ R86, R4, R87, R86 ;  /* 0x0000005704563223 */ /* 0x000fe20000010056 */
[----:B------:R-:W-:Y:S01]  /*3c10*/  SHF.L.U32 R84, R84, 0x10, RZ ;  /* 0x0000001054547819 */ /* 0x000fe200000006ff */
[----:B------:R-:W-:Y:S01]  /*3c20*/  @P3 FFMA.FTZ R235, R4, R85, R235 ;  /* 0x0000005504eb3223 */ /* 0x000fe200000100eb */
[-CC-:B------:R-:W-:Y:S01]  /*3c30*/  @P3 FFMA.FTZ R85, R239, R5.reuse, R172.reuse ;  /* 0x00000005ef553223 */ /* 0x180fe200000100ac */
[----:B------:R-:W2:Y:S01]  /*3c40*/  @P2 LDC R244, c[0x0][0x40c] ;  /* 0x00010300fff42b82 */ /* 0x000ea20000000800 */
[----:B------:R-:W-:Y:S01]  /*3c50*/  @P3 FFMA.FTZ R168, R206, R5, R172 ;  /* 0x00000005cea83223 */ /* 0x000fe200000100ac */
[----:B------:R-:W-:Y:S01]  /*3c60*/  @P3 FFMA.FTZ R84, R4, R169, R84 ;  /* 0x000000a904543223 */ /* 0x000fe20000010054 */
[----:B------:R-:W-:Y:S01]  /*3c70*/  @P3 FFMA.FTZ R169, R237, R5, R172 ;  /* 0x00000005eda93223 */ /* 0x000fe200000100ac */
[----:B------:R-:W-:Y:S01]  /*3c80*/  @P3 FADD.FTZ R87, R176, -R85 ;  /* 0x80000055b0573221 */ /* 0x000fe20000010000 */
[----:B------:R-:W-:Y:S01]  /*3c90*/  SHF.L.U32 R85, R33, 0x10, RZ ;  /* 0x0000001021557819 */ /* 0x000fe200000006ff */
[----:B------:R-:W-:Y:S01]  /*3ca0*/  @P3 FADD.FTZ R168, R177, -R168 ;  /* 0x800000a8b1a83221 */ /* 0x000fe20000010000 */
[----:B------:R-:W-:Y:S01]  /*3cb0*/  @P3 FADD.FTZ R169, R222, -R169 ;  /* 0x800000a9dea93221 */ /* 0x000fe20000010000 */
[----:B------:R-:W3:Y:S01]  /*3cc0*/  @P2 LDC R249, c[0x0][0x40c] ;  /* 0x00010300fff92b82 */ /* 0x000ee20000000800 */
[----:B0-----:R-:W-:Y:S01]  /*3cd0*/  @P2 FMUL.FTZ R170, R235, R170 ;  /* 0x000000aaebaa2220 */ /* 0x001fe20000410000 */
[C---:B------:R-:W-:Y:S01]  /*3ce0*/  @P3 FFMA.FTZ R85, R4.reuse, R87, R85 ;  /* 0x0000005704553223 */ /* 0x040fe20000010055 */
[----:B------:R-:W-:Y:S01]  /*3cf0*/  @P3 FFMA.FTZ R233, R4, R169, R233 ;  /* 0x000000a904e93223 */ /* 0x000fe200000100e9 */
[----:B------:R-:W-:Y:S01]  /*3d00*/  PRMT R87, R32, 0x7632, R87 ;  /* 0x0000763220577816 */ /* 0x000fe20000000057 */
[----:B------:R-:W-:-:S03]  /*3d10*/  @P3 FFMA.FTZ R169, R207, R5, R172 ;  /* 0x00000005cfa93223 */ /* 0x000fc600000100ac */
[----:B------:R-:W0:Y:S01]  /*3d20*/  @P2 LDC R231, c[0x0][0x40c] ;  /* 0x00010300ffe72b82 */ /* 0x000e220000000800 */
[----:B------:R-:W-:Y:S01]  /*3d30*/  SHF.L.U32 R87, R87, 0x10, RZ ;  /* 0x0000001057577819 */ /* 0x000fe200000006ff */
[----:B------:R-:W-:-:S04]  /*3d40*/  @P3 FADD.FTZ R169, R178, -R169 ;  /* 0x800000a9b2a93221 */ /* 0x000fc80000010000 */
[C---:B------:R-:W-:Y:S01]  /*3d50*/  @P3 FFMA.FTZ R171, R4.reuse, R169, R171 ;  /* 0x000000a904ab3223 */ /* 0x040fe200000100ab */
[----:B------:R-:W-:Y:S01]  /*3d60*/  @P3 FFMA.FTZ R87, R4, R168, R87 ;  /* 0x000000a804573223 */ /* 0x000fe20000010057 */
[----:B------:R-:W4:Y:S01]  /*3d70*/  @P2 LDC R242, c[0x0][0x40c] ;  /* 0x00010300fff22b82 */ /* 0x000f220000000800 */
[----:B------:R-:W-:Y:S01]  /*3d80*/  PRMT R169, R35, 0x7632, R169 ;  /* 0x0000763223a97816 */ /* 0x000fe200000000a9 */
[----:B------:R-:W-:Y:S01]  /*3d90*/  @P3 FFMA.FTZ R168, R12, R5, R172 ;  /* 0x000000050ca83223 */ /* 0x000fe200000100ac */
[----:B--2---:R-:W-:Y:S02]  /*3da0*/  @P2 FMUL.FTZ R244, R233, R244 ;  /* 0x000000f4e9f42220 */ /* 0x004fe40000410000 */
[----:B------:R-:W-:Y:S01]  /*3db0*/  SHF.L.U32 R169, R169, 0x10, RZ ;  /* 0x00000010a9a97819 */ /* 0x000fe200000006ff */
[----:B------:R-:W-:Y:S02]  /*3dc0*/  @P3 FADD.FTZ R168, R185, -R168 ;  /* 0x800000a8b9a83221 */ /* 0x000fe40000010000 */
[----:B------:R-:W2:Y:S01]  /*3dd0*/  @P2 LDC R240, c[0x0][0x40c] ;  /* 0x00010300fff02b82 */ /* 0x000ea20000000800 */
[----:B---3--:R-:W-:Y:S01]  /*3de0*/  @P2 FMUL.FTZ R248, R86, R249 ;  /* 0x000000f956f82220 */ /* 0x008fe20000410000 */
[----:B------:R-:W-:Y:S01]  /*3df0*/  @P3 FFMA.FTZ R169, R4, R168, R169 ;  /* 0x000000a804a93223 */ /* 0x000fe200000100a9 */
[----:B-1----:R-:W-:Y:S01]  /*3e00*/  @P2 FMUL.FTZ R168, R85, R174 ;  /* 0x000000ae55a82220 */ /* 0x002fe20000410000 */
[----:B------:R-:W-:-:S02]  /*3e10*/  @P2 F2FP.BF16.F32.PACK_AB R244, RZ, R244 ;  /* 0x000000f4fff4223e */ /* 0x000fc400000010ff */
[C---:B------:R-:W-:Y:S01]  /*3e20*/  F2FP.BF16.F32.PACK_AB R85, R84.reuse, R85 ;  /* 0x000000555455723e */ /* 0x040fe200000010ff */
[----:B0-----:R-:W-:Y:S01]  /*3e30*/  @P2 FMUL.FTZ R174, R84, R231 ;  /* 0x000000e754ae2220 */ /* 0x001fe20000410000 */
[----:B------:R-:W-:Y:S02]  /*3e40*/  @P2 F2FP.BF16.F32.PACK_AB R231, RZ, R170 ;  /* 0x000000aaffe7223e */ /* 0x000fe400000010ff */
[----:B------:R-:W-:Y:S02]  /*3e50*/  @P2 F2FP.BF16.F32.PACK_AB R168, RZ, R168 ;  /* 0x000000a8ffa8223e */ /* 0x000fe400000010ff */
[----:B------:R-:W-:Y:S02]  /*3e60*/  @P2 F2FP.BF16.F32.PACK_AB R170, RZ, R248 ;  /* 0x000000f8ffaa223e */ /* 0x000fe400000010ff */
[----:B------:R-:W-:Y:S01]  /*3e70*/  @P2 F2FP.BF16.F32.PACK_AB R174, RZ, R174 ;  /* 0x000000aeffae223e */ /* 0x000fe200000010ff */
[----:B----4-:R-:W-:Y:S01]  /*3e80*/  @P2 FMUL.FTZ R242, R87, R242 ;  /* 0x000000f257f22220 */ /* 0x010fe20000410000 */
[----:B------:R-:W-:-:S02]  /*3e90*/  @P2 PRMT R166, R231, 0x7610, R166 ;  /* 0x00007610e7a62816 */ /* 0x000fc400000000a6 */
[----:B------:R-:W-:Y:S02]  /*3ea0*/  @P2 PRMT R165, R168, 0x7610, R165 ;  /* 0x00007610a8a52816 */ /* 0x000fe400000000a5 */
[----:B------:R-:W-:Y:S02]  /*3eb0*/  @P2 F2FP.BF16.F32.PACK_AB R242, RZ, R242 ;  /* 0x000000f2fff2223e */ /* 0x000fe400000010ff */
[----:B------:R-:W-:Y:S01]  /*3ec0*/  @P2 PRMT R164, R244, 0x7610, R164 ;  /* 0x00007610f4a42816 */ /* 0x000fe200000000a4 */
[----:B--2---:R-:W-:Y:S01]  /*3ed0*/  @P2 FMUL.FTZ R240, R171, R240 ;  /* 0x000000f0abf02220 */ /* 0x004fe20000410000 */
[----:B------:R-:W-:Y:S02]  /*3ee0*/  F2FP.BF16.F32.PACK_AB R84, R87, R233 ;  /* 0x000000e95754723e */ /* 0x000fe400000010ff */
[----:B------:R-:W-:Y:S02]  /*3ef0*/  F2FP.BF16.F32.PACK_AB R86, R86, R235 ;  /* 0x000000eb5656723e */ /* 0x000fe400000010ff */
[----:B------:R-:W-:-:S02]  /*3f00*/  @P2 F2FP.BF16.F32.PACK_AB R240, RZ, R240 ;  /* 0x000000f0fff0223e */ /* 0x000fc400000010ff */
        /* <DEDUP_REMOVED lines=10> */
.L_x_3966:
[----:B------:R-:W-:Y:S01]  /*3fb0*/  ISETP.GT.AND P3, PT, R2, RZ, PT ;  /* 0x000000ff0200720c */ /* 0x000fe20003f64270 */
[----:B0-----:R-:W0:Y:S01]  /*3fc0*/  @P2 LDC R170, c[0x0][0x40c] ;  /* 0x00010300ffaa2b82 */ /* 0x001e220000000800 */
        /* <DEDUP_REMOVED lines=68> */
.L_x_3965:
        /* <DEDUP_REMOVED lines=48> */
[----:B------:R-:W-:Y:S02]  /*4710*/  @P2 PRMT R165, R165, 0x5410, R87 ;  /* 0x00005410a5a52816 */ /* 0x000fe40000000057 */
        /* <DEDUP_REMOVED lines=9> */
[----:B------:R-:W-:-:S04]  /*47b0*/  FFMA.FTZ R168, R12, R5, R172 ;  /* 0x000000050ca87223 */ /* 0x000fc800000100ac */
[----:B------:R-:W-:Y:S01]  /*47c0*/  FADD.FTZ R231, R185, -R168 ;  /* 0x800000a8b9e77221 */ /* 0x000fe20000010000 */
[----:B---3--:R-:W-:-:S03]  /*47d0*/  @P2 FMUL.FTZ R87, R174, R171 ;  /* 0x000000abae572220 */ /* 0x008fc60000410000 */
[----:B------:R-:W-:Y:S02]  /*47e0*/  FMUL.FTZ R168, R4, R231 ;  /* 0x000000e704a87220 */ /* 0x000fe40000410000 */
[----:B------:R-:W-:-:S03]  /*47f0*/  @P2 F2FP.BF16.F32.PACK_AB R87, RZ, R87 ;  /* 0x00000057ff57223e */ /* 0x000fc600000010ff */
        /* <DEDUP_REMOVED lines=8> */
.L_x_3968:
        /* <DEDUP_REMOVED lines=9> */
.L_x_3969:
        /* <DEDUP_REMOVED lines=9> */
.L_x_3970:
        /* <DEDUP_REMOVED lines=9> */
.L_x_3971:
        /* <DEDUP_REMOVED lines=9> */
.L_x_3972:
        /* <DEDUP_REMOVED lines=9> */
.L_x_3973:
        /* <DEDUP_REMOVED lines=9> */
.L_x_3974:
        /* <DEDUP_REMOVED lines=9> */
.L_x_3975:
        /* <DEDUP_REMOVED lines=9> */
.L_x_3967:
        /* <DEDUP_REMOVED lines=84> */
.L_x_3977:
        /* <DEDUP_REMOVED lines=70> */
.L_x_3976:
        /* <DEDUP_REMOVED lines=71> */
.L_x_3979:
        /* <DEDUP_REMOVED lines=9> */
.L_x_3980:
        /* <DEDUP_REMOVED lines=9> */
.L_x_3981:
        /* <DEDUP_REMOVED lines=9> */
.L_x_3982:
        /* <DEDUP_REMOVED lines=9> */
.L_x_3983:
        /* <DEDUP_REMOVED lines=9> */
.L_x_3984:
        /* <DEDUP_REMOVED lines=9> */
.L_x_3985:
        /* <DEDUP_REMOVED lines=9> */
.L_x_3986:
        /* <DEDUP_REMOVED lines=9> */
.L_x_3978:
        /* <DEDUP_REMOVED lines=84> */
.L_x_3988:
        /* <DEDUP_REMOVED lines=70> */
.L_x_3987:
        /* <DEDUP_REMOVED lines=71> */
.L_x_3990:
        /* <DEDUP_REMOVED lines=9> */
.L_x_3991:
        /* <DEDUP_REMOVED lines=9> */
.L_x_3992:
        /* <DEDUP_REMOVED lines=9> */
.L_x_3993:
        /* <DEDUP_REMOVED lines=9> */
.L_x_3994:
        /* <DEDUP_REMOVED lines=9> */
.L_x_3995:
        /* <DEDUP_REMOVED lines=9> */
.L_x_3996:
        /* <DEDUP_REMOVED lines=9> */
.L_x_3997:
        /* <DEDUP_REMOVED lines=9> */
.L_x_3989:
        /* <DEDUP_REMOVED lines=12> */
[----:B------:R-:W-:Y:S02]  /*72e0*/  PRMT R233, R22, 0x7632, R233 ;  /* 0x0000763216e97816 */ /* 0x000fe400000000e9 */
[----:B------:R-:W-:Y:S02]  /*72f0*/  SHF.L.U32 R87, R20, 0x10, RZ ;  /* 0x0000001014577819 */ /* 0x000fe400000006ff */
[----:B------:R-:W-:Y:S02]  /*7300*/  SHF.L.U32 R233, R233, 0x10, RZ ;  /* 0x00000010e9e97819 */ /* 0x000fe400000006ff */
[----:B------:R-:W-:Y:S01]  /*7310*/  SHF.L.U32 R231, R21, 0x10, RZ ;  /* 0x0000001015e77819 */ /* 0x000fe200000006ff */
[----:B------:R-:W1:Y:S04]  /*7320*/  @P2 LDC R174, c[0x0][0x40c] ;  /* 0x00010300ffae2b82 */ /* 0x000e680000000800 */
[-CC-:B------:R-:W-:Y:S01]  /*7330*/  @P0 FFMA.FTZ R85, R245, R5.reuse, R172.reuse ;  /* 0x00000005f5550223 */ /* 0x180fe200000100ac */
[-CC-:B------:R-:W-:Y:S01]  /*7340*/  @P0 FFMA.FTZ R84, R196, R5.reuse, R172.reuse ;  /* 0x00000005c4540223 */ /* 0x180fe200000100ac */
[-CC-:B------:R-:W-:Y:S01]  /*7350*/  @P0 FFMA.FTZ R169, R9, R5.reuse, R172.reuse ;  /* 0x0000000509a90223 */ /* 0x180fe200000100ac */
[-CC-:B------:R-:W-:Y:S01]  /*7360*/  @P0 FFMA.FTZ R86, R188, R5.reuse, R172.reuse ;  /* 0x00000005bc560223 */ /* 0x180fe200000100ac */
[----:B------:R-:W-:Y:S01]  /*7370*/  @P0 FADD.FTZ R85, R200, -R85 ;  /* 0x80000055c8550221 */ /* 0x000fe20000010000 */
[-CC-:B------:R-:W-:Y:S01]  /*7380*/  @P0 FFMA.FTZ R168, R190, R5.reuse, R172.reuse ;  /* 0x00000005bea80223 */ /* 0x180fe200000100ac */
[-CC-:B------:R-:W-:Y:S01]  /*7390*/  @P0 FFMA.FTZ R235, R247, R5.reuse, R172.reuse ;  /* 0x00000005f7eb0223 */ /* 0x180fe200000100ac */
[-CC-:B------:R-:W-:Y:S01]  /*73a0*/  @P0 FFMA.FTZ R2, R238, R5.reuse, R172.reuse ;  /* 0x00000005ee020223 */ /* 0x180fe200000100ac */
[----:B------:R-:W-:Y:S01]  /*73b0*/  @P0 FFMA.FTZ R171, R197, R5, R172 ;  /* 0x00000005c5ab0223 */ /* 0x000fe200000100ac */
[----:B------:R-:W-:Y:S01]  /*73c0*/  PRMT R5, R20, 0x7632, R5 ;  /* 0x0000763214057816 */ /* 0x000fe20000000005 */
[----:B------:R-:W-:Y:S01]  /*73d0*/  @P0 FADD.FTZ R84, R195, -R84 ;  /* 0x80000054c3540221 */ /* 0x000fe20000010000 */
[----:B------:R-:W-:Y:S01]  /*73e0*/  @P0 FFMA.FTZ R87, R4, R85, R87 ;  /* 0x0000005504570223 */ /* 0x000fe20000010057 */
[----:B------:R-:W-:Y:S01]  /*73f0*/  @P0 FADD.FTZ R169, R198, -R169 ;  /* 0x800000a9c6a90221 */ /* 0x000fe20000010000 */
[----:B------:R-:W-:Y:S01]  /*7400*/  PRMT R85, R21, 0x7632, R85 ;  /* 0x0000763215557816 */ /* 0x000fe20000000055 */
[----:B------:R-:W-:Y:S01]  /*7410*/  @P0 FADD.FTZ R86, R217, -R86 ;  /* 0x80000056d9560221 */ /* 0x000fe20000010000 */
[----:B------:R-:W-:Y:S01]  /*7420*/  SHF.L.U32 R5, R5, 0x10, RZ ;  /* 0x0000001005057819 */ /* 0x000fe200000006ff */
[C---:B------:R-:W-:Y:S01]  /*7430*/  @P0 FFMA.FTZ R233, R4.reuse, R84, R233 ;  /* 0x0000005404e90223 */ /* 0x040fe200000100e9 */
[----:B------:R-:W-:Y:S01]  /*7440*/  @P0 FFMA.FTZ R231, R4, R169, R231 ;  /* 0x000000a904e70223 */ /* 0x000fe200000100e7 */
[----:B------:R-:W-:Y:S01]  /*7450*/  @P0 FADD.FTZ R84, R204, -R171 ;  /* 0x800000abcc540221 */ /* 0x000fe20000010000 */
[----:B------:R-:W-:Y:S01]  /*7460*/  SHF.L.U32 R85, R85, 0x10, RZ ;  /* 0x0000001055557819 */ /* 0x000fe200000006ff */
[----:B------:R-:W-:Y:S01]  /*7470*/  @P0 FADD.FTZ R168, R223, -R168 ;  /* 0x800000a8dfa80221 */ /* 0x000fe20000010000 */
[C---:B------:R-:W-:Y:S01]  /*7480*/  PRMT R169, R23.reuse, 0x7632, R169 ;  /* 0x0000763217a97816 */ /* 0x040fe200000000a9 */
[----:B------:R-:W-:Y:S01]  /*7490*/  @P0 FFMA.FTZ R5, R4, R86, R5 ;  /* 0x0000005604050223 */ /* 0x000fe20000010005 */
[----:B------:R-:W-:Y:S01]  /*74a0*/  SHF.L.U32 R171, R23, 0x10, RZ ;  /* 0x0000001017ab7819 */ /* 0x000fe200000006ff */
[----:B------:R-:W-:Y:S01]  /*74b0*/  @P0 FADD.FTZ R86, R202, -R235 ;  /* 0x800000ebca560221 */ /* 0x000fe20000010000 */
[----:B------:R-:W-:Y:S01]  /*74c0*/  SHF.L.U32 R235, R22, 0x10, RZ ;  /* 0x0000001016eb7819 */ /* 0x000fe200000006ff */
[----:B------:R-:W2:Y:S01]  /*74d0*/  @P2 LDC R172, c[0x0][0x40c] ;  /* 0x00010300ffac2b82 */ /* 0x000ea20000000800 */
[----:B------:R-:W-:Y:S01]  /*74e0*/  SHF.L.U32 R169, R169, 0x10, RZ ;  /* 0x00000010a9a97819 */ /* 0x000fe200000006ff */
[C---:B------:R-:W-:Y:S01]  /*74f0*/  @P0 FFMA.FTZ R85, R4.reuse, R168, R85 ;  /* 0x000000a804550223 */ /* 0x040fe20000010055 */
[----:B------:R-:W-:Y:S01]  /*7500*/  @P0 FADD.FTZ R2, R225, -R2 ;  /* 0x80000002e1020221 */ /* 0x000fe20000010000 */
[C---:B------:R-:W-:Y:S01]  /*7510*/  @P0 FFMA.FTZ R171, R4.reuse, R84, R171 ;  /* 0x0000005404ab0223 */ /* 0x040fe200000100ab */
[C---:B------:R-:W-:Y:S01]  /*7520*/  @P0 FFMA.FTZ R235, R4.reuse, R86, R235 ;  /* 0x0000005604eb0223 */ /* 0x040fe200000100eb */
[----:B0-----:R-:W-:Y:S01]  /*7530*/  @P2 FMUL.FTZ R170, R231, R170 ;  /* 0x000000aae7aa2220 */ /* 0x001fe20000410000 */
[----:B------:R-:W-:Y:S01]  /*7540*/  @P0 FFMA.FTZ R169, R4, R2, R169 ;  /* 0x0000000204a90223 */ /* 0x000fe200000100a9 */
[----:B------:R-:W0:Y:S01]  /*7550*/  @P2 LDC R168, c[0x0][0x40c] ;  /* 0x00010300ffa82b82 */ /* 0x000e220000000800 */
[----:B-1----:R-:W-:-:S02]  /*7560*/  @P2 FMUL.FTZ R174, R5, R174 ;  /* 0x000000ae05ae2220 */ /* 0x002fc40000410000 */
[----:B------:R-:W-:-:S03]  /*7570*/  @P2 F2FP.BF16.F32.PACK_AB R170, RZ, R170 ;  /* 0x000000aaffaa223e */ /* 0x000fc600000010ff */
[----:B------:R-:W-:Y:S02]  /*7580*/  @P2 F2FP.BF16.F32.PACK_AB R174, RZ, R174 ;  /* 0x000000aeffae223e */ /* 0x000fe400000010ff */
[----:B------:R-:W1:Y:S01]  /*7590*/  @P2 LDC R84, c[0x0][0x40c] ;  /* 0x00010300ff542b82 */ /* 0x000e620000000800 */
[----:B------:R-:W-:-:S07]  /*75a0*/  @P2 PRMT R165, R170, 0x7610, R165 ;  /* 0x00007610aaa52816 */ /* 0x000fce00000000a5 */
[----:B------:R-:W3:Y:S01]  /*75b0*/  @P2 LDC R86, c[0x0][0x40c] ;  /* 0x00010300ff562b82 */ /* 0x000ee20000000800 */
[C---:B--2---:R-:W-:Y:S01]  /*75c0*/  @P2 FMUL.FTZ R172, R85.reuse, R172 ;  /* 0x000000ac55ac2220 */ /* 0x044fe20000410000 */
[----:B------:R-:W-:-:S04]  /*75d0*/  F2FP.BF16.F32.PACK_AB R85, R85, R231 ;  /* 0x000000e75555723e */ /* 0x000fc800000010ff */
[----:B------:R-:W-:Y:S02]  /*75e0*/  @P2 F2FP.BF16.F32.PACK_AB R172, RZ, R172 ;  /* 0x000000acffac223e */ /* 0x000fe400000010ff */
[----:B------:R-:W2:Y:S01]  /*75f0*/  @P2 LDC R4, c[0x0][0x40c] ;  /* 0x00010300ff042b82 */ /* 0x000ea20000000800 */
[----:B0-----:R-:W-:Y:S01]  /*7600*/  @P2 FMUL.FTZ R168, R235, R168 ;  /* 0x000000a8eba82220 */ /* 0x001fe20000410000 */
[----:B------:R-:W-:-:S04]  /*7610*/  @P2 PRMT R165, R165, 0x5410, R172 ;  /* 0x00005410a5a52816 */ /* 0x000fc800000000ac */
[----:B------:R-:W-:Y:S01]  /*7620*/  @P2 F2FP.BF16.F32.PACK_AB R168, RZ, R168 ;  /* 0x000000a8ffa8223e */ /* 0x000fe200000010ff */
[----:B-1----:R-:W-:Y:S01]  /*7630*/  @P2 FMUL.FTZ R231, R87, R84 ;  /* 0x0000005457e72220 */ /* 0x002fe20000410000 */
[----:B------:R-:W-:Y:S02]  /*7640*/  F2FP.BF16.F32.PACK_AB R84, R5, R87 ;  /* 0x000000570554723e */ /* 0x000fe400000010ff */
[----:B------:R-:W-:Y:S02]  /*7650*/  @P2 PRMT R166, R168, 0x7610, R166 ;  /* 0x00007610a8a62816 */ /* 0x000fe400000000a6 */
[----:B------:R-:W-:Y:S02]  /*7660*/  @P2 F2FP.BF16.F32.PACK_AB R231, RZ, R231 ;  /* 0x000000e7ffe7223e */ /* 0x000fe400000010ff */
[----:B------:R-:W-:Y:S01]  /*7670*/  F2FP.BF16.F32.PACK_AB R87, R169, R171 ;  /* 0x000000aba957723e */ /* 0x000fe200000010ff */
        /* <DEDUP_REMOVED lines=14> */
.L_x_3999:
        /* <DEDUP_REMOVED lines=20> */
[-C--:B------:R-:W-:Y:S01]  /*78a0*/  @P0 FFMA.FTZ R169, R9, R5.reuse, R172 ;  /* 0x0000000509a90223 */ /* 0x080fe200000100ac */
[----:B------:R-:W-:Y:S01]  /*78b0*/  @P0 FFMA.FTZ R171, R4, R170, R171 ;  /* 0x000000aa04ab0223 */ /* 0x000fe200000100ab */
[----:B------:R-:W-:Y:S01]  /*78c0*/  @P0 FADD.FTZ R170, R202, -R231 ;  /* 0x800000e7caaa0221 */ /* 0x000fe20000010000 */
[----:B------:R-:W-:Y:S01]  /*78d0*/  SHF.L.U32 R231, R22, 0x10, RZ ;  /* 0x0000001016e77819 */ /* 0x000fe200000006ff */
[----:B------:R-:W-:Y:S01]  /*78e0*/  @P0 FADD.FTZ R169, R198, -R169 ;  /* 0x800000a9c6a90221 */ /* 0x000fe20000010000 */
[----:B------:R-:W-:Y:S01]  /*78f0*/  @P0 FADD.FTZ R174, R195, -R174 ;  /* 0x800000aec3ae0221 */ /* 0x000fe20000010000 */
[----:B0-----:R-:W-:Y:S01]  /*7900*/  @P2 FMUL.FTZ R235, R235, R168 ;  /* 0x000000a8ebeb2220 */ /* 0x001fe20000410000 */
[----:B------:R-:W-:Y:S01]  /*7910*/  @P0 FFMA.FTZ R251, R197, R5, R172 ;  /* 0x00000005c5fb0223 */ /* 0x000fe200000100ac */
[----:B------:R-:W-:Y:S01]  /*7920*/  @P0 FFMA.FTZ R233, R4, R169, R233 ;  /* 0x000000a904e90223 */ /* 0x000fe200000100e9 */
[----:B------:R-:W-:Y:S01]  /*7930*/  PRMT R169, R22, 0x7632, R169 ;  /* 0x0000763216a97816 */ /* 0x000fe200000000a9 */
[----:B------:R-:W-:Y:S01]  /*7940*/  @P0 FFMA.FTZ R231, R4, R170, R231 ;  /* 0x000000aa04e70223 */ /* 0x000fe200000100e7 */
[----:B------:R-:W0:Y:S01]  /*7950*/  @P2 LDC R168, c[0x0][0x40c] ;  /* 0x00010300ffa82b82 */ /* 0x000e220000000800 */
[----:B------:R-:W-:Y:S01]  /*7960*/  @P0 FADD.FTZ R242, R204, -R251 ;  /* 0x800000fbccf20221 */ /* 0x000fe20000010000 */
[----:B------:R-:W-:Y:S01]  /*7970*/  SHF.L.U32 R169, R169, 0x10, RZ ;  /* 0x00000010a9a97819 */ /* 0x000fe200000006ff */
[----:B-1----:R-:W-:Y:S01]  /*7980*/  @P2 FMUL.FTZ R171, R171, R240 ;  /* 0x000000f0abab2220 */ /* 0x002fe20000410000 */
[----:B------:R-:W-:-:S02]  /*7990*/  SHF.L.U32 R251, R23, 0x10, RZ ;  /* 0x0000001017fb7819 */ /* 0x000fc400000006ff */
[----:B------:R-:W-:Y:S01]  /*79a0*/  @P2 F2FP.BF16.F32.PACK_AB R235, RZ, R235 ;  /* 0x000000ebffeb223e */ /* 0x000fe200000010ff */
[C---:B------:R-:W-:Y:S01]  /*79b0*/  @P0 FFMA.FTZ R169, R4.reuse, R174, R169 ;  /* 0x000000ae04a90223 */ /* 0x040fe200000100a9 */
[----:B------:R-:W1:Y:S01]  /*79c0*/  @P2 LDC R170, c[0x0][0x40c] ;  /* 0x00010300ffaa2b82 */ /* 0x000e620000000800 */
[----:B------:R-:W-:Y:S01]  /*79d0*/  @P0 FFMA.FTZ R251, R4, R242, R251 ;  /* 0x000000f204fb0223 */ /* 0x000fe200000100fb */
[----:B------:R-:W-:Y:S01]  /*79e0*/  @P2 F2FP.BF16.F32.PACK_AB R171, RZ, R171 ;  /* 0x000000abffab223e */ /* 0x000fe200000010ff */
[----:B--2---:R-:W-:-:S05]  /*79f0*/  @P2 FMUL.FTZ R249, R249, R2 ;  /* 0x00000002f9f92220 */ /* 0x004fca0000410000 */
[----:B------:R-:W2:Y:S01]  /*7a00*/  @P2 LDC R174, c[0x0][0x40c] ;  /* 0x00010300ffae2b82 */ /* 0x000ea20000000800 */
[----:B------:R-:W-:-:S04]  /*7a10*/  @P2 F2FP.BF16.F32.PACK_AB R249, RZ, R249 ;  /* 0x000000f9fff9223e */ /* 0x000fc800000010ff */
[----:B------:R-:W-:-:S03]  /*7a20*/  @P2 PRMT R164, R249, 0x7610, R164 ;  /* 0x00007610f9a42816 */ /* 0x000fc600000000a4 */
[----:B------:R-:W3:Y:S01]  /*7a30*/  @P2 LDC R2, c[0x0][0x40c] ;  /* 0x00010300ff022b82 */ /* 0x000ee20000000800 */
[----:B0-----:R-:W-:Y:S01]  /*7a40*/  @P2 FMUL.FTZ R168, R169, R168 ;  /* 0x000000a8a9a82220 */ /* 0x001fe20000410000 */
[----:B------:R-:W-:-:S04]  /*7a50*/  @P2 PRMT R164, R164, 0x5410, R235 ;  /* 0x00005410a4a42816 */ /* 0x000fc800000000eb */
        /* <DEDUP_REMOVED lines=22> */
.L_x_3998:
[----:B------:R-:W-:Y:S05]  /*7bc0*/  @!P1 BRA `(.L_x_4001) ;  /* 0x0000000400189947 */ /* 0x000fea0003800000 */
[-CC-:B0-----:R-:W-:Y:S01]  /*7bd0*/  FFMA.FTZ R169, R247, R5.reuse, R172.reuse ;  /* 0x00000005f7a97223 */ /* 0x181fe200000100ac */
[----:B------:R-:W0:Y:S01]  /*7be0*/  @P2 LDC R231, c[0x0][0x40c] ;  /* 0x00010300ffe72b82 */ /* 0x000e220000000800 */
[----:B------:R-:W-:Y:S01]  /*7bf0*/  ISETP.GT.AND P0, PT, R2, RZ, PT ;  /* 0x000000ff0200720c */ /* 0x000fe20003f04270 */
[-CC-:B------:R-:W-:Y:S01]  /*7c00*/  FFMA.FTZ R87, R9, R5.reuse, R172.reuse ;  /* 0x0000000509577223 */ /* 0x180fe200000100ac */
[-CC-:B------:R-:W-:Y:S01]  /*7c10*/  FFMA.FTZ R168, R238, R5.reuse, R172.reuse ;  /* 0x00000005eea87223 */ /* 0x180fe200000100ac */
[-CC-:B------:R-:W-:Y:S01]  /*7c20*/  FFMA.FTZ R86, R196, R5.reuse, R172.reuse ;  /* 0x00000005c4567223 */ /* 0x180fe200000100ac */
[-CC-:B------:R-:W-:Y:S01]  /*7c30*/  FFMA.FTZ R84, R190, R5.reuse, R172.reuse ;  /* 0x00000005be547223 */ /* 0x180fe200000100ac */
[-CC-:B------:R-:W-:Y:S01]  /*7c40*/  FFMA.FTZ R85, R245, R5.reuse, R172.reuse ;  /* 0x00000005f5557223 */ /* 0x180fe200000100ac */
[-CC-:B------:R-:W-:Y:S01]  /*7c50*/  FFMA.FTZ R2, R188, R5.reuse, R172.reuse ;  /* 0x00000005bc027223 */ /* 0x180fe200000100ac */
[----:B------:R-:W1:Y:S01]  /*7c60*/  @P2 LDC R174, c[0x0][0x40c] ;  /* 0x00010300ffae2b82 */ /* 0x000e620000000800 */
        /* <DEDUP_REMOVED lines=22> */
[----:B------:R-:W-:Y:S01]  /*7dd0*/  FSEL R170, R170, RZ, P0 ;  /* 0x000000ffaaaa7208 */ /* 0x000fe20000000000 */
[-C--:B0-----:R-:W-:Y:S01]  /*7de0*/  @P2 FMUL.FTZ R235, R231, R86.reuse ;  /* 0x00000056e7eb2220 */ /* 0x081fe20000410000 */
[----:B------:R-:W-:Y:S01]  /*7df0*/  FSEL R233, R233, RZ, P0 ;  /* 0x000000ffe9e97208 */ /* 0x000fe20000000000 */
[----:B-1----:R-:W-:Y:S01]  /*7e00*/  @P2 FMUL.FTZ R240, R174, R171 ;  /* 0x000000abaef02220 */ /* 0x002fe20000410000 */
[----:B------:R-:W-:Y:S02]  /*7e10*/  F2FP.BF16.F32.PACK_AB R86, R171, R86 ;  /* 0x00000056ab56723e */ /* 0x000fe400000010ff */
[----:B------:R-:W-:Y:S01]  /*7e20*/  FSEL R171, R85, RZ, P0 ;  /* 0x000000ff55ab7208 */ /* 0x000fe20000000000 */
[----:B------:R-:W0:Y:S01]  /*7e30*/  @P2 LDC R87, c[0x0][0x40c] ;  /* 0x00010300ff572b82 */ /* 0x000e220000000800 */
[-C--:B--2---:R-:W-:Y:S01]  /*7e40*/  @P2 FMUL.FTZ R174, R169, R170.reuse ;  /* 0x000000aaa9ae2220 */ /* 0x084fe20000410000 */
[----:B------:R-:W-:-:S02]  /*7e50*/  F2FP.BF16.F32.PACK_AB R85, R233, R170 ;  /* 0x000000aae955723e */ /* 0x000fc400000010ff */
[----:B------:R-:W-:Y:S02]  /*7e60*/  FSEL R170, R5, RZ, P0 ;  /* 0x000000ff05aa7208 */ /* 0x000fe40000000000 */
[----:B------:R-:W-:Y:S02]  /*7e70*/  @P2 F2FP.BF16.F32.PACK_AB R174, RZ, R174 ;  /* 0x000000aeffae223e */ /* 0x000fe400000010ff */
[----:B------:R-:W1:Y:S01]  /*7e80*/  @P2 LDC R4, c[0x0][0x40c] ;  /* 0x00010300ff042b82 */ /* 0x000e620000000800 */
[----:B---3--:R-:W-:Y:S01]  /*7e90*/  @P2 FMUL.FTZ R231, R172, R233 ;  /* 0x000000e9ace72220 */ /* 0x008fe20000410000 */
[----:B------:R-:W-:Y:S02]  /*7ea0*/  FSEL R233, R84, RZ, P0 ;  /* 0x000000ff54e97208 */ /* 0x000fe40000000000 */
[----:B------:R-:W-:Y:S02]  /*7eb0*/  @P2 F2FP.BF16.F32.PACK_AB R172, RZ, R235 ;  /* 0x000000ebffac223e */ /* 0x000fe400000010ff */
[----:B------:R-:W-:Y:S01]  /*7ec0*/  @P2 F2FP.BF16.F32.PACK_AB R169, RZ, R240 ;  /* 0x000000f0ffa9223e */ /* 0x000fe200000010ff */
        /* <DEDUP_REMOVED lines=8> */
[----:B------:R-:W-:-:S02]  /*7f50*/  F2FP.BF16.F32.PACK_AB R84, R170, R171 ;  /* 0x000000abaa54723e */ /* 0x000fc400000010ff */
[----:B------:R-:W-:Y:S01]  /*7f60*/  @P2 PRMT R166, R166, 0x5410, R169 ;  /* 0x00005410a6a62816 */ /* 0x000fe200000000a9 */
[----:B-1----:R-:W-:Y:S01]  /*7f70*/  @P2 FMUL.FTZ R5, R4, R233 ;  /* 0x000000e904052220 */ /* 0x002fe20000410000 */
[----:B------:R-:W-:Y:S02]  /*7f80*/  @P2 F2FP.BF16.F32.PACK_AB R4, RZ, R87 ;  /* 0x00000057ff04223e */ /* 0x000fe400000010ff */
        /* <DEDUP_REMOVED lines=10> */
.L_x_4001:
        /* <DEDUP_REMOVED lines=10> */
.L_x_4002:
        /* <DEDUP_REMOVED lines=9> */
.L_x_4003:
        /* <DEDUP_REMOVED lines=9> */
.L_x_4004:
        /* <DEDUP_REMOVED lines=9> */
.L_x_4005:
        /* <DEDUP_REMOVED lines=9> */
.L_x_4006:
        /* <DEDUP_REMOVED lines=9> */
.L_x_4007:
        /* <DEDUP_REMOVED lines=10> */
.L_x_4008:
[----:B------:R-:W-:Y:S01]  /*8440*/  FADD.FTZ R5, R225, -R170 ;  /* 0x800000aae1057221 */ /* 0x000fe20000010000 */
[----:B------:R-:W-:-:S03]  /*8450*/  ISETP.GT.AND P0, PT, R2, RZ, PT ;  /* 0x000000ff0200720c */ /* 0x000fc60003f04270 */
[----:B------:R-:W-:-:S05]  /*8460*/  FMUL.FTZ R5, R4, R5 ;  /* 0x0000000504057220 */ /* 0x000fca0000410000 */
[----:B------:R-:W-:-:S05]  /*8470*/  FSEL R5, R5, RZ, P0 ;  /* 0x000000ff05057208 */ /* 0x000fca0000000000 */
[----:B0-----:R-:W-:-:S05]  /*8480*/  @P2 FMUL.FTZ R168, R5, R168 ;  /* 0x000000a805a82220 */ /* 0x001fca0000410000 */
[----:B------:R-:W-:-:S04]  /*8490*/  @P2 F2FP.BF16.F32.PACK_AB R168, RZ, R168 ;  /* 0x000000a8ffa8223e */ /* 0x000fc800000010ff */
[----:B------:R-:W-:-:S07]  /*84a0*/  @P2 PRMT R167, R167, 0x5410, R168 ;  /* 0x00005410a7a72816 */ /* 0x000fce00000000a8 */
.L_x_4000:
        /* <DEDUP_REMOVED lines=13> */
.L_x_3949:
        /* <DEDUP_REMOVED lines=29> */
.L_x_4010:
        /* <DEDUP_REMOVED lines=11> */
.L_x_19317:


//--------------------- .text._ZN10layer_norm13ln_bwd_kernelINS_13Kernel_traitsIf13__nv_bfloat16S2_S2_fjLj5120ELj1ELj1ELj4ELj16ENS_18Kernel_traits_baseILj5120EfS2_S2_S2_fjLj128EEEEELb0ELb1ELb0ELb0EEEvNS_9BwdParamsE --------------------------
	.section	.text._ZN10layer_norm13ln_bwd_kernelINS_13Kernel_traitsIf13__nv_bfloat16S2_S2_fjLj5120ELj1ELj1ELj4ELj16ENS_18Kernel_traits_baseILj5120EfS2_S2_S2_fjLj128EEEEELb0ELb1ELb0ELb0EEEvNS_9BwdParamsE,"ax",@progbits
	.align	128
        .global         _ZN10layer_norm13ln_bwd_kernelINS_13Kernel_traitsIf13__nv_bfloat16S2_S2_fjLj5120ELj1ELj1ELj4ELj16ENS_18Kernel_traits_baseILj5120EfS2_S2_S2_fjLj128EEEEELb0ELb1ELb0ELb0EEEvNS_9BwdParamsE
        .type           _ZN10layer_norm13ln_bwd_kernelINS_13Kernel_traitsIf13__nv_bfloat16S2_S2_fjLj5120ELj1ELj1ELj4ELj16ENS_18Kernel_traits_baseILj5120EfS2_S2_S2_fjLj128EEEEELb0ELb1ELb0ELb0EEEvNS_9BwdParamsE,@function
        .size           _ZN10layer_norm13ln_bwd_kernelINS_13Kernel_traitsIf13__nv_bfloat16S2_S2_fjLj5120ELj1ELj1ELj4ELj16ENS_18Kernel_traits_baseILj5120EfS2_S2_S2_fjLj128EEEEELb0ELb1ELb0ELb0EEEvNS_9BwdParamsE,(.L_x_19318 - _ZN10layer_norm13ln_bwd_kernelINS_13Kernel_traitsIf13__nv_bfloat16S2_S2_fjLj5120ELj1ELj1ELj4ELj16ENS_18Kernel_traits_baseILj5120EfS2_S2_S2_fjLj128EEEEELb0ELb1ELb0ELb0EEEvNS_9BwdParamsE)
        .other          _ZN10layer_norm13ln_bwd_kernelINS_13Kernel_traitsIf13__nv_bfloat16S2_S2_fjLj5120ELj1ELj1ELj4ELj16ENS_18Kernel_traits_baseILj5120EfS2_S2_S2_fjLj128EEEEELb0ELb1ELb0ELb0EEEvNS_9BwdParamsE,@"STO_CUDA_ENTRY STV_DEFAULT"
_ZN10layer_norm13ln_bwd_kernelINS_13Kernel_traitsIf13__nv_bfloat16S2_S2_fjLj5120ELj1ELj1ELj4ELj16ENS_18Kernel_traits_baseILj5120EfS2_S2_S2_fjLj128EEEEELb0ELb1ELb0ELb0EEEvNS_9BwdParamsE:
.text._ZN10layer_norm13ln_bwd_kernelINS_13Kernel_traitsIf13__nv_bfloat16S2_S2_fjLj5120ELj1ELj1ELj4ELj16ENS_18Kernel_traits_baseILj5120EfS2_S2_S2_fjLj128EEEEELb0ELb1ELb0ELb0EEEvNS_9BwdParamsE:
[----:B------:R-:W0:Y:S01]  /*0000*/  LDC R1, c[0x0][0x37c] ;  /* 0x0000df00ff017b82 */ /* 0x000e220000000800 */
[----:B------:R-:W1:Y:S01]  /*0010*/  S2R R10, SR_TID.X ;  /* 0x00000000000a7919 */ /* 0x000e620000002100 */
[----:B------:R-:W2:Y:S01]  /*0020*/  LDCU UR6, c[0x0][0x388] ;  /* 0x00007100ff0677ac */ /* 0x000ea20008000800 */
[----:B0-----:R-:W-:Y:S01]  /*0030*/  IADD3 R1, PT, PT, R1, -0x108, RZ ;  /* 0xfffffef801017810 */ /* 0x001fe20007ffe0ff */
[----:B--2---:R-:W-:-:S04]  /*0040*/  USHF.R.S32.HI UR4, URZ, 0x1f, UR6 ;  /* 0x0000001fff047899 */ /* 0x004fc80008011406 */
[----:B------:R-:W-:-:S06]  /*0050*/  ULEA.HI UR4, UR4, UR6, URZ, 0x3 ;  /* 0x0000000604047291 */ /* 0x000fcc000f8f18ff */
[----:B------:R-:W-:Y:S02]  /*0060*/  MOV R3, UR4 ;  /* 0x0000000400037c02 */ /* 0x000fe40008000f00 */
[----:B-1----:R-:W-:Y:S01]  /*0070*/  LOP3.LUT R0, R10, 0x7f, RZ, 0x3c, !PT ;  /* 0x0000007f0a007812 */ /* 0x002fe200078e3cff */
[----:B------:R-:W0:Y:S01]  /*0080*/  LDCU.64 UR14, c[0x0][0x358] ;  /* 0x00006b00ff0e77ac */ /* 0x000e220008000a00 */
[----:B------:R-:W-:Y:S02]  /*0090*/  MOV R27, R10 ;  /* 0x0000000a001b7202 */ /* 0x000fe40000000f00 */
[----:B------:R-:W-:Y:S01]  /*00a0*/  LEA.HI.SX32 R11, R3, R0, 0x1d ;  /* 0x00000000030b7211 */ /* 0x000fe200078feaff */
[----:B------:R-:W1:Y:S01]  /*00b0*/  S2UR UR7, SR_CTAID.X ;  /* 0x00000000000779c3 */ /* 0x000e620000002500 */
[----:B------:R-:W1:Y:S02]  /*00c0*/  LDCU UR4, c[0x0][0x384] ;  /* 0x00007080ff0477ac */ /* 0x000e640008000800 */
[C---:B------:R-:W-:Y:S01]  /*00d0*/  ISETP.GE.U32.AND P5, PT, R11.reuse, 0x80, PT ;  /* 0x000000800b00780c */ /* 0x040fe20003fa6070 */
[----:B------:R2:W-:Y:S01]  /*00e0*/  STL [R1+0x10], R11 ;  /* 0x0000100b01007387 */ /* 0x0005e20000100800 */
[----:B------:R-:W-:-:S02]  /*00f0*/  ISETP.GE.U32.AND P4, PT, R11, 0x100, PT ;  /* 0x000001000b00780c */ /* 0x000fc40003f86070 */
[C---:B------:R-:W-:Y:S01]  /*0100*/  ISETP.GE.U32.AND P3, PT, R11.reuse, 0x180, PT ;  /* 0x000001800b00780c */ /* 0x040fe20003f66070 */
[----:B------:R3:W4:Y:S01]  /*0110*/  LDL.64 R64, [R1+0xf8] ;  /* 0x0000f80001407983 */ /* 0x0007220000100a00 */
[C---:B------:R-:W-:Y:S02]  /*0120*/  ISETP.GE.U32.AND P2, PT, R11.reuse, 0x200, PT ;  /* 0x000002000b00780c */ /* 0x040fe40003f46070 */
[----:B------:R-:W-:Y:S01]  /*0130*/  ISETP.GE.U32.AND P1, PT, R11, 0x280, PT ;  /* 0x000002800b00780c */ /* 0x000fe20003f26070 */
[----:B------:R3:W4:Y:S04]  /*0140*/  LDL.64 R66, [R1+0x100] ;  /* 0x0001000001427983 */ /* 0x0007280000100a00 */
[----:B------:R3:W3:Y:S01]  /*0150*/  LDL.64 R60, [R1+0xe8] ;  /* 0x0000e800013c7983 */ /* 0x0006e20000100a00 */
[----:B------:R-:W0:Y:S03]  /*0160*/  @P5 LDC.64 R2, c[0x0][0x3d0] ;  /* 0x0000f400ff025b82 */ /* 0x000e260000000a00 */
[----:B------:R0:W3:Y:S04]  /*0170*/  LDL.64 R62, [R1+0xf0] ;  /* 0x0000f000013e7983 */ /* 0x0000e80000100a00 */
[----:B------:R0:W3:Y:S01]  /*0180*/  LDL.64 R56, [R1+0xd8] ;  /* 0x0000d80001387983 */ /* 0x0000e20000100a00 */
[----:B------:R-:W2:Y:S03]  /*0190*/  @P5 LDC.64 R4, c[0x0][0x3e8] ;  /* 0x0000fa00ff045b82 */ /* 0x000ea60000000a00 */
[----:B------:R0:W3:Y:S04]  /*01a0*/  LDL.64 R58, [R1+0xe0] ;  /* 0x0000e000013a7983 */ /* 0x0000e80000100a00 */
[----:B------:R0:W3:Y:S01]  /*01b0*/  LDL.64 R52, [R1+0xc8] ;  /* 0x0000c80001347983 */ /* 0x0000e20000100a00 */
[----:B------:R-:W1:Y:S03]  /*01c0*/  @P4 LDC.64 R6, c[0x0][0x3d0] ;  /* 0x0000f400ff064b82 */ /* 0x000e660000000a00 */
        /* <DEDUP_REMOVED lines=16> */
[----:B------:R1:W3:Y:S04]  /*02d0*/  LDL.64 R28, [R1+0x68] ;  /* 0x00006800011c7983 */ /* 0x0002e80000100a00 */
[----:B------:R1:W3:Y:S01]  /*02e0*/  LDL.64 R30, [R1+0x70] ;  /* 0x00007000011e7983 */ /* 0x0002e20000100a00 */
[C---:B0-----:R-:W-:Y:S01]  /*02f0*/  @P5 IMAD.WIDE.U32 R2, R27.reuse, 0x20, R2 ;  /* 0x000000201b025825 */ /* 0x041fe200078e0002 */
[----:B------:R-:W0:Y:S03]  /*0300*/  @P1 LDC.64 R22, c[0x0][0x3d0] ;  /* 0x0000f400ff161b82 */ /* 0x000e260000000a00 */
[C---:B--2---:R-:W-:Y:S01]  /*0310*/  @P5 IMAD.WIDE.U32 R4, R27.reuse, 0x20, R4 ;  /* 0x000000201b045825 */ /* 0x044fe200078e0004 */
[----:B------:R-:W-:-:S04]  /*0320*/  @P5 LOP3.LUT R27, R27, 0x80, RZ, 0xfc, !PT ;  /* 0x000000801b1b5812 */ /* 0x000fc800078efcff */
[----:B------:R-:W2:Y:S01]  /*0330*/  @P1 LDC.64 R24, c[0x0][0x3e8] ;  /* 0x0000fa00ff181b82 */ /* 0x000ea20000000a00 */
[C---:B-1----:R-:W-:Y:S01]  /*0340*/  @P4 IMAD.WIDE.U32 R10, R27.reuse, 0x20, R6 ;  /* 0x000000201b0a4825 */ /* 0x042fe200078e0006 */
[----:B------:R1:W5:Y:S03]  /*0350*/  @P5 LDG.E.128 R180, desc[UR14][R4.64] ;  /* 0x0000000e04b45981 */ /* 0x000366000c1e1d00 */
[C---:B------:R-:W-:Y:S01]  /*0360*/  @P4 IMAD.WIDE.U32 R12, R27.reuse, 0x20, R8 ;  /* 0x000000201b0c4825 */ /* 0x040fe200078e0008 */
[----:B------:R-:W-:Y:S01]  /*0370*/  @P4 IADD3 R27, PT, PT, R27, 0x80, RZ ;  /* 0x000000801b1b4810 */ /* 0x000fe20007ffe0ff */
[----:B------:R1:W5:Y:S04]  /*0380*/  @P5 LDG.E.128 R176, desc[UR14][R4.64+0x10] ;  /* 0x0000100e04b05981 */ /* 0x000368000c1e1d00 */
[C---:B------:R-:W-:Y:S01]  /*0390*/  @P3 IMAD.WIDE.U32 R14, R27.reuse, 0x20, R14 ;  /* 0x000000201b0e3825 */ /* 0x040fe200078e000e */
        /* <DEDUP_REMOVED lines=9> */
[C---:B0-----:R-:W-:Y:S01]  /*0430*/  @P1 IMAD.WIDE.U32 R6, R27.reuse, 0x20, R22 ;  /* 0x000000201b061825 */ /* 0x041fe200078e0016 */
[----:B------:R1:W5:Y:S03]  /*0440*/  @P2 LDG.E.128 R156, desc[UR14][R20.64] ;  /* 0x0000000e149c2981 */ /* 0x000366000c1e1d00 */
[----:B--2---:R-:W-:Y:S01]  /*0450*/  @P1 IMAD.WIDE.U32 R8, R27, 0x20, R24 ;  /* 0x000000201b081825 */ /* 0x004fe200078e0018 */
[----:B------:R1:W5:Y:S04]  /*0460*/  @P2 LDG.E.128 R152, desc[UR14][R20.64+0x10] ;  /* 0x0000100e14982981 */ /* 0x000368000c1e1d00 */
[----:B------:R1:W5:Y:S04]  /*0470*/  @P1 LDG.E.128 R148, desc[UR14][R8.64] ;  /* 0x0000000e08941981 */ /* 0x000368000c1e1d00 */
[----:B------:R1:W5:Y:S04]  /*0480*/  @P1 LDG.E.128 R144, desc[UR14][R8.64+0x10] ;  /* 0x0000100e08901981 */ /* 0x000368000c1e1d00 */
[----:B----4-:R-:W2:Y:S04]  /*0490*/  @P5 LDG.E.128 R64, desc[UR14][R2.64] ;  /* 0x0000000e02405981 */ /* 0x010ea8000c1e1d00 */
[----:B---3--:R-:W3:Y:S04]  /*04a0*/  @P5 LDG.E.128 R60, desc[UR14][R2.64+0x10] ;  /* 0x0000100e023c5981 */ /* 0x008ee8000c1e1d00 */
[----:B------:R-:W4:Y:S04]  /*04b0*/  @P4 LDG.E.128 R56, desc[UR14][R10.64] ;  /* 0x0000000e0a384981 */ /* 0x000f28000c1e1d00 */
[----:B------:R-:W4:Y:S04]  /*04c0*/  @P4 LDG.E.128 R52, desc[UR14][R10.64+0x10] ;  /* 0x0000100e0a344981 */ /* 0x000f28000c1e1d00 */
[----:B------:R-:W4:Y:S04]  /*04d0*/  @P3 LDG.E.128 R48, desc[UR14][R14.64] ;  /* 0x0000000e0e303981 */ /* 0x000f28000c1e1d00 */
[----:B------:R-:W4:Y:S04]  /*04e0*/  @P3 LDG.E.128 R44, desc[UR14][R14.64+0x10] ;  /* 0x0000100e0e2c3981 */ /* 0x000f28000c1e1d00 */
[----:B------:R-:W4:Y:S04]  /*04f0*/  @P2 LDG.E.128 R40, desc[UR14][R18.64] ;  /* 0x0000000e12282981 */ /* 0x000f28000c1e1d00 */
[----:B------:R-:W4:Y:S04]  /*0500*/  @P2 LDG.E.128 R36, desc[UR14][R18.64+0x10] ;  /* 0x0000100e12242981 */ /* 0x000f28000c1e1d00 */
[----:B------:R-:W4:Y:S04]  /*0510*/  @P1 LDG.E.128 R32, desc[UR14][R6.64] ;  /* 0x0000000e06201981 */ /* 0x000f28000c1e1d00 */
[----:B------:R-:W4:Y:S04]  /*0520*/  @P1 LDG.E.128 R28, desc[UR14][R6.64+0x10] ;  /* 0x0000100e061c1981 */ /* 0x000f28000c1e1d00 */
[----:B------:R-:W-:Y:S04]  /*0530*/  STL [R1+0x54], RZ ;  /* 0x000054ff01007387 */ /* 0x000fe80000100800 */
[----:B------:R-:W-:Y:S04]  /*0540*/  STL [R1+0x58], RZ ;  /* 0x000058ff01007387 */ /* 0x000fe80000100800 */
[----:B------:R-:W-:Y:S04]  /*0550*/  STL [R1+0x5c], RZ ;  /* 0x00005cff01007387 */ /* 0x000fe80000100800 */
[----:B------:R-:W-:Y:S01]  /*0560*/  STL [R1+0x60], RZ ;  /* 0x000060ff01007387 */ /* 0x000fe20000100800 */
        /* <DEDUP_REMOVED lines=39> */
[----:B--2---:R0:W-:Y:S04]  /*07e0*/  @P5 STL.64 [R1+0xf8], R64 ;  /* 0x0000f84001005387 */ /* 0x0041e80000100a00 */
[----:B------:R2:W-:Y:S04]  /*07f0*/  @P5 STL.64 [R1+0x100], R66 ;  /* 0x0001004201005387 */ /* 0x0005e80000100a00 */
[----:B------:R-:W-:Y:S04]  /*0800*/  STL [R1+0x44], RZ ;  /* 0x000044ff01007387 */ /* 0x000fe80000100800 */
[----:B---3--:R3:W-:Y:S04]  /*0810*/  @P5 STL.64 [R1+0xe8], R60 ;  /* 0x0000e83c01005387 */ /* 0x0087e80000100a00 */
[----:B------:R1:W-:Y:S04]  /*0820*/  @P5 STL.64 [R1+0xf0], R62 ;  /* 0x0000f03e01005387 */ /* 0x0003e80000100a00 */
[----:B------:R-:W-:Y:S04]  /*0830*/  STL [R1+0x48], RZ ;  /* 0x000048ff01007387 */ /* 0x000fe80000100800 */
[----:B------:R-:W-:Y:S04]  /*0840*/  STL [R1+0x4c], RZ ;  /* 0x00004cff01007387 */ /* 0x000fe80000100800 */
[----:B----4-:R4:W-:Y:S04]  /*0850*/  @P4 STL.64 [R1+0xd8], R56 ;  /* 0x0000d83801004387 */ /* 0x0109e80000100a00 */
[----:B------:R4:W-:Y:S04]  /*0860*/  @P4 STL.64 [R1+0xe0], R58 ;  /* 0x0000e03a01004387 */ /* 0x0009e80000100a00 */
[----:B------:R4:W-:Y:S04]  /*0870*/  @P4 STL.64 [R1+0xc8], R52 ;  /* 0x0000c83401004387 */ /* 0x0009e80000100a00 */
[----:B------:R4:W-:Y:S04]  /*0880*/  @P4 STL.64 [R1+0xd0], R54 ;  /* 0x0000d03601004387 */ /* 0x0009e80000100a00 */
[----:B------:R-:W-:Y:S04]  /*0890*/  STL [R1+0x50], RZ ;  /* 0x000050ff01007387 */ /* 0x000fe80000100800 */
[----:B------:R-:W-:Y:S04]  /*08a0*/  STL [R1+0x34], RZ ;  /* 0x000034ff01007387 */ /* 0x000fe80000100800 */
[----:B------:R4:W-:Y:S04]  /*08b0*/  @P3 STL.64 [R1+0xb8], R48 ;  /* 0x0000b83001003387 */ /* 0x0009e80000100a00 */
[----:B------:R4:W-:Y:S04]  /*08c0*/  @P3 STL.64 [R1+0xc0], R50 ;  /* 0x0000c03201003387 */ /* 0x0009e80000100a00 */
[----:B------:R0:W-:Y:S04]  /*08d0*/  @P3 STL.64 [R1+0xa8], R44 ;  /* 0x0000a82c01003387 */ /* 0x0001e80000100a00 */
[----:B------:R0:W-:Y:S04]  /*08e0*/  @P3 STL.64 [R1+0xb0], R46 ;  /* 0x0000b02e01003387 */ /* 0x0001e80000100a00 */
[----:B------:R0:W-:Y:S04]  /*08f0*/  STL [R1+0x38], RZ ;  /* 0x000038ff01007387 */ /* 0x0001e80000100800 */
[----:B------:R0:W-:Y:S04]  /*0900*/  STL [R1+0x3c], RZ ;  /* 0x00003cff01007387 */ /* 0x0001e80000100800 */
        /* <DEDUP_REMOVED lines=21> */
[----:B0-----:R-:W-:-:S02]  /*0a60*/  CS2R R64, SRZ ;  /* 0x0000000000407805 */ /* 0x001fc4000001ff00 */
[----:B--2---:R-:W-:Y:S02]  /*0a70*/  CS2R R66, SRZ ;  /* 0x0000000000427805 */ /* 0x004fe4000001ff00 */
[----:B---3--:R-:W-:Y:S02]  /*0a80*/  CS2R R60, SRZ ;  /* 0x00000000003c7805 */ /* 0x008fe4000001ff00 */
[----:B-1----:R-:W-:Y:S02]  /*0a90*/  CS2R R62, SRZ ;  /* 0x00000000003e7805 */ /* 0x002fe4000001ff00 */
[----:B----4-:R-:W-:Y:S02]  /*0aa0*/  CS2R R56, SRZ ;  /* 0x0000000000387805 */ /* 0x010fe4000001ff00 */
[----:B------:R-:W-:Y:S02]  /*0ab0*/  CS2R R58, SRZ ;  /* 0x00000000003a7805 */ /* 0x000fe4000001ff00 */
[----:B------:R-:W-:-:S02]  /*0ac0*/  CS2R R52, SRZ ;  /* 0x0000000000347805 */ /* 0x000fc4000001ff00 */
[----:B------:R-:W-:Y:S02]  /*0ad0*/  CS2R R54, SRZ ;  /* 0x0000000000367805 */ /* 0x000fe4000001ff00 */
[----:B------:R-:W-:Y:S02]  /*0ae0*/  CS2R R48, SRZ ;  /* 0x0000000000307805 */ /* 0x000fe4000001ff00 */
[----:B------:R-:W-:Y:S01]  /*0af0*/  CS2R R50, SRZ ;  /* 0x0000000000327805 */ /* 0x000fe2000001ff00 */
[----:B------:R-:W-:Y:S06]  /*0b00*/  BRA.U UP0, `(.L_x_4011) ;  /* 0x0000009500c87547 */ /* 0x000fec000b800000 */
        /* <DEDUP_REMOVED lines=83> */
.L_x_4063:
[----:B------:R-:W1:Y:S01]  /*1040*/  @UP0 LDCU.64 UR4, c[0x0][0x3e0] ;  /* 0x00007c00ff0407ac */ /* 0x000e620008000a00 */
[----:B------:R-:W2:Y:S01]  /*1050*/  LDL R187, [R1+0x10] ;  /* 0x0000100001bb7983 */ /* 0x000ea20000100800 */
[----:B------:R-:W-:Y:S01]  /*1060*/  PLOP3.LUT P0, PT, PT, PT, UP0, 0x80, 0x8 ;  /* 0x000000000008781c */ /* 0x000fe20003f0f008 */
[----:B0-----:R-:W-:-:S06]  /*1070*/  UIMAD.WIDE UR12, UR7, 0x4, UR8 ;  /* 0x00000004070c78a5 */ /* 0x001fcc000f8e0208 */
[----:B------:R-:W-:Y:S02]  /*1080*/  MOV R184, UR12 ;  /* 0x0000000c00b87c02 */ /* 0x000fe40008000f00 */
[----:B------:R-:W-:-:S05]  /*1090*/  MOV R185, UR13 ;  /* 0x0000000d00b97c02 */ /* 0x000fca0008000f00 */
[----:B------:R0:W3:Y:S01]  /*10a0*/  LDG.E R21, desc[UR14][R184.64] ;  /* 0x0000000eb8157981 */ /* 0x0000e2000c1e1900 */
[----:B-1----:R-:W-:Y:S02]  /*10b0*/  @UP0 UIMAD.WIDE UR4, UR7, 0x2, UR4 ;  /* 0x00000002070408a5 */ /* 0x002fe4000f8e0204 */
[----:B------:R-:W-:-:S04]  /*10c0*/  UIMAD.WIDE UR12, UR7, 0x4, UR10 ;  /* 0x00000004070c78a5 */ /* 0x000fc8000f8e020a */
[----:B0-----:R-:W-:Y:S02]  /*10d0*/  MOV R184, UR4 ;  /* 0x0000000400b87c02 */ /* 0x001fe40008000f00 */
[----:B------:R-:W-:-:S05]  /*10e0*/  MOV R185, UR5 ;  /* 0x0000000500b97c02 */ /* 0x000fca0008000f00 */
[----:B------:R0:W4:Y:S02]  /*10f0*/  @P0 LDG.E.U16 R23, desc[UR14][R184.64] ;  /* 0x0000000eb8170981 */ /* 0x000124000c1e1500 */
[----:B0-----:R-:W-:Y:S02]  /*1100*/  MOV R184, UR12 ;  /* 0x0000000c00b87c02 */ /* 0x001fe40008000f00 */
[----:B------:R-:W-:-:S05]  /*1110*/  MOV R185, UR13 ;  /* 0x0000000d00b97c02 */ /* 0x000fca0008000f00 */
[----:B------:R-:W4:Y:S01]  /*1120*/  LDG.E R184, desc[UR14][R184.64] ;  /* 0x0000000eb8b87981 */ /* 0x000f22000c1e1900 */
        /* <DEDUP_REMOVED lines=22> */
[----:B------:R-:W-:Y:S01]  /*1290*/  R2UR UR24, R184 ;  /* 0x00000000b81872ca */ /* 0x000fe200000e0000 */
[----:B-----5:R-:W-:-:S14]  /*12a0*/  @!P5 BRA `(.L_x_4013) ;  /* 0x0000000400d0d947 */ /* 0x020fdc0003800000 */
[----:B------:R-:W0:Y:S01]  /*12b0*/  LDC.64 R184, c[0x0][0x3a8] ;  /* 0x0000ea00ffb87b82 */ /* 0x000e220000000a00 */
[----:B------:R-:W2:Y:S04]  /*12c0*/  LDL.LU R251, [R1+0x5c] ;  /* 0x00005c0001fb7983 */ /* 0x000ea80000300800 */
[----:B------:R-:W3:Y:S03]  /*12d0*/  LDL R250, [R1+0x100] ;  /* 0x0001000001fa7983 */ /* 0x000ee60000100800 */
[----:B------:R-:W1:Y:S01]  /*12e0*/  LDC.64 R188, c[0x0][0x428] ;  /* 0x00010a00ffbc7b82 */ /* 0x000e620000000a00 */
[----:B------:R-:W4:Y:S04]  /*12f0*/  LDL.LU R249, [R1+0x44] ;  /* 0x0000440001f97983 */ /* 0x000f280000300800 */
[----:B------:R-:W3:Y:S04]  /*1300*/  LDL R247, [R1+0xe8] ;  /* 0x0000e80001f77983 */ /* 0x000ee80000100800 */
[----:B------:R-:W2:Y:S04]  /*1310*/  LDL.LU R252, [R1+0x4c] ;  /* 0x00004c0001fc7983 */ /* 0x000ea80000300800 */
[----:B------:R-:W3:Y:S01]  /*1320*/  LDL R248, [R1+0xf0] ;  /* 0x0000f00001f87983 */ /* 0x000ee20000100800 */
[----:B0-----:R-:W-:-:S03]  /*1330*/  IMAD.WIDE.U32 R184, R21, 0x10, R184 ;  /* 0x0000001015b87825 */ /* 0x001fc600078e00b8 */
[----:B------:R-:W3:Y:S04]  /*1340*/  LDL R246, [R1+0xf4] ;  /* 0x0000f40001f67983 */ /* 0x000ee80000100800 */
[----:B------:R-:W4:Y:S01]  /*1350*/  LDG.E.128 R184, desc[UR14][R184.64] ;  /* 0x0000000eb8b87981 */ /* 0x000f22000c1e1d00 */
[----:B-1----:R-:W-:-:S06]  /*1360*/  IMAD.WIDE.U32 R188, R21, 0x10, R188 ;  /* 0x0000001015bc7825 */ /* 0x002fcc00078e00bc */
[----:B------:R-:W2:Y:S01]  /*1370*/  LDG.E.128 R188, desc[UR14][R188.64] ;  /* 0x0000000ebcbc7981 */ /* 0x000ea2000c1e1d00 */
[----:B------:R-:W-:-:S04]  /*1380*/  ISETP.NE.U32.AND P0, PT, RZ, UR18, PT ;  /* 0x00000012ff007c0c */ /* 0x000fc8000bf05070 */
[----:B------:R-:W-:-:S13]  /*1390*/  ISETP.NE.AND.EX P0, PT, RZ, UR19, PT, P0 ;  /* 0x00000013ff007c0c */ /* 0x000fda000bf05300 */
[----:B------:R-:W0:Y:S01]  /*13a0*/  @P0 LDC.64 R202, c[0x0][0x438] ;  /* 0x00010e00ffca0b82 */ /* 0x000e220000000a00 */
[----:B----4-:R-:W-:Y:S02]  /*13b0*/  PRMT R208, R186, 0x7632, R208 ;  /* 0x00007632bad07816 */ /* 0x010fe400000000d0 */
[----:B------:R-:W-:Y:S02]  /*13c0*/  SHF.L.U32 R210, R184, 0x10, RZ ;  /* 0x00000010b8d27819 */ /* 0x000fe400000006ff */
[----:B------:R-:W-:Y:S02]  /*13d0*/  SHF.L.U32 R186, R186, 0x10, RZ ;  /* 0x00000010baba7819 */ /* 0x000fe400000006ff */
[----:B--2---:R-:W-:-:S03]  /*13e0*/  PRMT R206, R188, 0x7632, R206 ;  /* 0x00007632bcce7816 */ /* 0x004fc600000000ce */
[----:B------:R-:W-:Y:S01]  /*13f0*/  FADD.FTZ R228, R186, -UR25 ;  /* 0x80000019bae47e21 */ /* 0x000fe20008010000 */
[----:B------:R-:W-:Y:S01]  /*1400*/  SHF.L.U32 R207, R188, 0x10, RZ ;  /* 0x00000010bccf7819 */ /* 0x000fe200000006ff */
[----:B------:R-:W-:Y:S01]  /*1410*/  FADD.FTZ R188, R210, -UR25 ;  /* 0x80000019d2bc7e21 */ /* 0x000fe20008010000 */
[----:B------:R-:W-:Y:S01]  /*1420*/  SHF.L.U32 R186, R208, 0x10, RZ ;  /* 0x00000010d0ba7819 */ /* 0x000fe200000006ff */
[----:B------:R-:W2:Y:S04]  /*1430*/  LDL R210, [R1+0xf8] ;  /* 0x0000f80001d27983 */ /* 0x000ea80000100800 */
[----:B------:R-:W4:Y:S01]  /*1440*/  LDL.LU R208, [R1+0x54] ;  /* 0x0000540001d07983 */ /* 0x000f220000300800 */
[C---:B------:R-:W-:Y:S02]  /*1450*/  PRMT R0, R185.reuse, 0x7632, R0 ;  /* 0x00007632b9007816 */ /* 0x040fe40000000000 */
[----:B------:R-:W-:-:S02]  /*1460*/  SHF.L.U32 R227, R185, 0x10, RZ ;  /* 0x00000010b9e37819 */ /* 0x000fc400000006ff */
[C---:B------:R-:W-:Y:S02]  /*1470*/  PRMT R185, R189.reuse, 0x7632, R185 ;  /* 0x00007632bdb97816 */ /* 0x040fe400000000b9 */
[----:B------:R-:W-:Y:S01]  /*1480*/  SHF.L.U32 R204, R189, 0x10, RZ ;  /* 0x00000010bdcc7819 */ /* 0x000fe200000006ff */
[----:B0-----:R-:W-:Y:S01]  /*1490*/  @P0 IMAD.WIDE.U32 R202, R21, 0x10, R202 ;  /* 0x0000001015ca0825 */ /* 0x001fe200078e00ca */
[----:B------:R-:W-:-:S03]  /*14a0*/  SHF.L.U32 R189, R0, 0x10, RZ ;  /* 0x0000001000bd7819 */ /* 0x000fc600000006ff */
[----:B------:R-:W-:Y:S01]  /*14b0*/  FMUL.FTZ R0, R188, UR24 ;  /* 0x00000018bc007c20 */ /* 0x000fe20008410000 */
[----:B------:R-:W-:Y:S01]  /*14c0*/  FADD.FTZ R227, R227, -UR25 ;  /* 0x80000019e3e37e21 */ /* 0x000fe20008010000 */
[----:B------:R-:W-:Y:S01]  /*14d0*/  FADD.FTZ R124, R124, R207 ;  /* 0x000000cf7c7c7221 */ /* 0x000fe20000010000 */
[----:B------:R0:W5:Y:S01]  /*14e0*/  @P0 LDG.E.128 R44, desc[UR14][R202.64] ;  /* 0x0000000eca2c0981 */ /* 0x000162000c1e1d00 */
[C---:B------:R-:W-:Y:S02]  /*14f0*/  PRMT R205, R187.reuse, 0x7632, R205 ;  /* 0x00007632bbcd7816 */ /* 0x040fe400000000cd */
[----:B------:R-:W-:Y:S02]  /*1500*/  SHF.L.U32 R187, R187, 0x10, RZ ;  /* 0x00000010bbbb7819 */ /* 0x000fe400000006ff */
[----:B0-----:R-:W-:Y:S02]  /*1510*/  PRMT R203, R184, 0x7632, R203 ;  /* 0x00007632b8cb7816 */ /* 0x001fe400000000cb */
[----:B------:R-:W-:-:S02]  /*1520*/  PRMT R184, R190, 0x7632, R184 ;  /* 0x00007632beb87816 */ /* 0x000fc400000000b8 */
[----:B------:R-:W-:Y:S02]  /*1530*/  SHF.L.U32 R202, R190, 0x10, RZ ;  /* 0x00000010beca7819 */ /* 0x000fe400000006ff */
[----:B------:R-:W-:Y:S01]  /*1540*/  SHF.L.U32 R190, R203, 0x10, RZ ;  /* 0x00000010cbbe7819 */ /* 0x000fe200000006ff */
[----:B------:R-:W-:Y:S01]  /*1550*/  FADD.FTZ R203, R187, -UR25 ;  /* 0x80000019bbcb7e21 */ /* 0x000fe20008010000 */
[----:B------:R-:W-:Y:S01]  /*1560*/  SHF.L.U32 R187, R205, 0x10, RZ ;  /* 0x00000010cdbb7819 */ /* 0x000fe200000006ff */
[----:B------:R-:W-:Y:S01]  /*1570*/  FMUL.FTZ R205, R228, UR24 ;  /* 0x00000018e4cd7c20 */ /* 0x000fe20008410000 */
[----:B------:R-:W-:Y:S02]  /*1580*/  SHF.L.U32 R188, R206, 0x10, RZ ;  /* 0x00000010cebc7819 */ /* 0x000fe400000006ff */
[----:B------:R-:W-:Y:S01]  /*1590*/  PRMT R23, R191, 0x7632, R23 ;  /* 0x00007632bf177816 */ /* 0x000fe20000000017 */
[----:B------:R-:W-:Y:S01]  /*15a0*/  FFMA.FTZ R249, R205, R202, R249 ;  /* 0x000000cacdf97223 */ /* 0x000fe200000100f9 */
[----:B------:R-:W-:Y:S01]  /*15b0*/  SHF.L.U32 R191, R191, 0x10, RZ ;  /* 0x00000010bfbf7819 */ /* 0x000fe200000006ff */
[----:B------:R-:W-:Y:S01]  /*15c0*/  FMUL.FTZ R203, R203, UR24 ;  /* 0x00000018cbcb7c20 */ /* 0x000fe20008410000 */
[----:B------:R-:W-:-:S03]  /*15d0*/  FADD.FTZ R126, R126, R204 ;  /* 0x000000cc7e7e7221 */ /* 0x000fc60000010000 */
[----:B------:R-:W-:Y:S01]  /*15e0*/  FFMA.FTZ R252, R203, R191, R252 ;  /* 0x000000bfcbfc7223 */ /* 0x000fe200000100fc */
[----:B------:R-:W-:Y:S01]  /*15f0*/  FADD.FTZ R120, R120, R202 ;  /* 0x000000ca78787221 */ /* 0x000fe20000010000 */
[-C--:B--2---:R-:W-:Y:S01]  /*1600*/  FMUL.FTZ R210, R210, R207.reuse ;  /* 0x000000cfd2d27220 */ /* 0x084fe20000410000 */
[----:B----4-:R-:W-:Y:S01]  /*1610*/  FFMA.FTZ R208, R0, R207, R208 ;  /* 0x000000cf00d07223 */ /* 0x010fe200000100d0 */
[----:B------:R-:W-:Y:S02]  /*1620*/  FMUL.FTZ R207, R227, UR24 ;  /* 0x00000018e3cf7c20 */ /* 0x000fe40008410000 */
[----:B------:R-:W2:Y:S02]  /*1630*/  LDL.LU R227, [R1+0x50] ;  /* 0x0000500001e37983 */ /* 0x000ea40000300800 */
[-C--:B------:R-:W-:Y:S02]  /*1640*/  FFMA.FTZ R251, R207, R204.reuse, R251 ;  /* 0x000000cccffb7223 */ /* 0x080fe400000100fb */
[----:B------:R-:W-:Y:S04]  /*1650*/  STL [R1+0x54], R208 ;  /* 0x000054d001007387 */ /* 0x000fe80000100800 */
[----:B------:R3:W-:Y:S02]  /*1660*/  STL [R1+0x5c], R251 ;  /* 0x00005cfb01007387 */ /* 0x0007e40000100800 */
[----:B---3--:R-:W-:-:S02]  /*1670*/  FMUL.FTZ R251, R250, R204 ;  /* 0x000000ccfafb7220 */ /* 0x008fc40000410000 */
[----:B------:R-:W3:Y:S04]  /*1680*/  LDL.LU R250, [R1+0x58] ;  /* 0x0000580001fa7983 */ /* 0x000ee80000300800 */
[----:B------:R-:W4:Y:S04]  /*1690*/  LDL R206, [R1+0xfc] ;  /* 0x0000fc0001ce7983 */ /* 0x000f280000100800 */
[----:B------:R0:W-:Y:S02]  /*16a0*/  STL [R1+0x44], R249 ;  /* 0x000044f901007387 */ /* 0x0001e40000100800 */
[----:B0-----:R-:W-:Y:S01]  /*16b0*/  FMUL.FTZ R249, R247, R202 ;  /* 0x000000caf7f97220 */ /* 0x001fe20000410000 */
[----:B------:R-:W-:-:S02]  /*16c0*/  FMUL.FTZ R247, R248, R191 ;  /* 0x000000bff8f77220 */ /* 0x000fc40000410000 */
[----:B------:R-:W2:Y:S04]  /*16d0*/  LDL.LU R248, [R1+0x60] ;  /* 0x0000600001f87983 */ /* 0x000ea80000300800 */
[----:B------:R-:W2:Y:S04]  /*16e0*/  LDL R204, [R1+0x104] ;  /* 0x0001040001cc7983 */ /* 0x000ea80000100800 */
[----:B------:R4:W-:Y:S04]  /*16f0*/  STL [R1+0x4c], R252 ;  /* 0x00004cfc01007387 */ /* 0x0009e80000100800 */
[----:B------:R-:W2:Y:S04]  /*1700*/  LDL.LU R228, [R1+0x48] ;  /* 0x0000480001e47983 */ /* 0x000ea80000300800 */
[----:B------:R-:W2:Y:S01]  /*1710*/  LDL R202, [R1+0xec] ;  /* 0x0000ec0001ca7983 */ /* 0x000ea20000100800 */
[----:B------:R-:W-:Y:S01]  /*1720*/  FADD.FTZ R190, R190, -UR25 ;  /* 0x80000019bebe7e21 */ /* 0x000fe20008010000 */
[----:B------:R-:W-:-:S03]  /*1730*/  FADD.FTZ R189, R189, -UR25 ;  /* 0x80000019bdbd7e21 */ /* 0x000fc60008010000 */
[----:B------:R-:W-:Y:S01]  /*1740*/  FMUL.FTZ R208, R190, UR24 ;  /* 0x00000018bed07c20 */ /* 0x000fe20008410000 */
[----:B------:R-:W-:Y:S01]  /*1750*/  FADD.FTZ R125, R125, R188 ;  /* 0x000000bc7d7d7221 */ /* 0x000fe20000010000 */
[----:B------:R-:W-:Y:S01]  /*1760*/  SHF.L.U32 R185, R185, 0x10, RZ ;  /* 0x00000010b9b97819 */ /* 0x000fe200000006ff */
[----:B------:R-:W-:-:S04]  /*1770*/  FADD.FTZ R186, R186, -UR25 ;  /* 0x80000019baba7e21 */ /* 0x000fc80008010000 */
[----:B------:R-:W-:Y:S01]  /*1780*/  FADD.FTZ R127, R127, R185 ;  /* 0x000000b97f7f7221 */ /* 0x000fe20000010000 */
[----:B------:R-:W-:Y:S01]  /*1790*/  SHF.L.U32 R184, R184, 0x10, RZ ;  /* 0x00000010b8b87819 */ /* 0x000fe200000006ff */
[----:B------:R-:W-:Y:S01]  /*17a0*/  FADD.FTZ R187, R187, -UR25 ;  /* 0x80000019bbbb7e21 */ /* 0x000fe20008010000 */
[----:B------:R-:W-:-:S05]  /*17b0*/  SHF.L.U32 R23, R23, 0x10, RZ ;  /* 0x0000001017177819 */ /* 0x000fca00000006ff */
[----:B------:R-:W-:Y:S01]  /*17c0*/  FADD.FTZ R123, R123, R23 ;  /* 0x000000177b7b7221 */ /* 0x000fe20000010000 */
[----:B------:R-:W-:Y:S01]  /*17d0*/  FMUL.FTZ R246, R246, R23 ;  /* 0x00000017f6f67220 */ /* 0x000fe20000410000 */
[----:B------:R-:W-:Y:S01]  /*17e0*/  FADD.FTZ R122, R122, R191 ;  /* 0x000000bf7a7a7221 */ /* 0x000fe20000010000 */
[----:B------:R-:W-:Y:S01]  /*17f0*/  FADD.FTZ R121, R121, R184 ;  /* 0x000000b879797221 */ /* 0x000fe20000010000 */
[-C--:B---3--:R-:W-:Y:S01]  /*1800*/  FFMA.FTZ R250, R208, R188.reuse, R250 ;  /* 0x000000bcd0fa7223 */ /* 0x088fe200000100fa */
[----:B----4-:R-:W-:Y:S01]  /*1810*/  FMUL.FTZ R252, R206, R188 ;  /* 0x000000bccefc7220 */ /* 0x010fe20000410000 */
[----:B------:R-:W-:Y:S01]  /*1820*/  FMUL.FTZ R206, R189, UR24 ;  /* 0x00000018bdce7c20 */ /* 0x000fe20008410000 */
[----:B------:R-:W-:Y:S01]  /*1830*/  FADD.FTZ R189, RZ, R210 ;  /* 0x000000d2ffbd7221 */ /* 0x000fe20000010000 */
[----:B------:R-:W-:Y:S01]  /*1840*/  FFMA.FTZ R188, R0, R210, RZ ;  /* 0x000000d200bc7223 */ /* 0x000fe200000100ff */
[----:B------:R0:W-:Y:S02]  /*1850*/  STL [R1+0x58], R250 ;  /* 0x000058fa01007387 */ /* 0x0001e40000100800 */
[----:B------:R-:W-:Y:S01]  /*1860*/  FADD.FTZ R189, R189, R252 ;  /* 0x000000fcbdbd7221 */ /* 0x000fe20000010000 */
[----:B------:R-:W-:-:S04]  /*1870*/  FFMA.FTZ R188, R208, R252, R188 ;  /* 0x000000fcd0bc7223 */ /* 0x000fc800000100bc */
[----:B------:R-:W-:Y:S01]  /*1880*/  FFMA.FTZ R188, R207, R251, R188 ;  /* 0x000000fbcfbc7223 */ /* 0x000fe200000100bc */
[-C--:B--2---:R-:W-:Y:S01]  /*1890*/  FFMA.FTZ R248, R206, R185.reuse, R248 ;  /* 0x000000b9cef87223 */ /* 0x084fe200000100f8 */
[----:B0-----:R-:W-:Y:S01]  /*18a0*/  FMUL.FTZ R250, R204, R185 ;  /* 0x000000b9ccfa7220 */ /* 0x001fe20000410000 */
[----:B------:R-:W-:Y:S01]  /*18b0*/  FADD.FTZ R185, R189, R251 ;  /* 0x000000fbbdb97221 */ /* 0x000fe20000010000 */
[----:B------:R-:W-:Y:S02]  /*18c0*/  FMUL.FTZ R204, R186, UR24 ;  /* 0x00000018bacc7c20 */ /* 0x000fe40008410000 */
[----:B------:R-:W-:Y:S01]  /*18d0*/  FFMA.FTZ R186, R206, R250, R188 ;  /* 0x000000faceba7223 */ /* 0x000fe200000100bc */
[----:B------:R-:W-:Y:S01]  /*18e0*/  FADD.FTZ R185, R185, R250 ;  /* 0x000000fab9b97221 */ /* 0x000fe20000010000 */
[----:B------:R0:W-:Y:S02]  /*18f0*/  STL [R1+0x60], R248 ;  /* 0x000060f801007387 */ /* 0x0001e40000100800 */
[----:B------:R-:W-:Y:S01]  /*1900*/  FFMA.FTZ R186, R205, R249, R186 ;  /* 0x000000f9cdba7223 */ /* 0x000fe200000100ba */
[----:B------:R-:W-:Y:S01]  /*1910*/  FADD.FTZ R185, R185, R249 ;  /* 0x000000f9b9b97221 */ /* 0x000fe20000010000 */
[-C--:B------:R-:W-:Y:S01]  /*1920*/  FFMA.FTZ R228, R204, R184.reuse, R228 ;  /* 0x000000b8cce47223 */ /* 0x080fe200000100e4 */
[----:B0-----:R-:W-:Y:S01]  /*1930*/  FMUL.FTZ R248, R202, R184 ;  /* 0x000000b8caf87220 */ /* 0x001fe20000410000 */
[----:B------:R-:W-:-:S03]  /*1940*/  FMUL.FTZ R202, R187, UR24 ;  /* 0x00000018bbca7c20 */ /* 0x000fc60008410000 */
[----:B------:R-:W-:Y:S01]  /*1950*/  FADD.FTZ R185, R185, R248 ;  /* 0x000000f8b9b97221 */ /* 0x000fe20000010000 */
[----:B------:R-:W-:Y:S01]  /*1960*/  FFMA.FTZ R186, R204, R248, R186 ;  /* 0x000000f8ccba7223 */ /* 0x000fe200000100ba */
[C---:B------:R-:W-:Y:S02]  /*1970*/  FFMA.FTZ R227, R202.reuse, R23, R227 ;  /* 0x00000017cae37223 */ /* 0x040fe400000100e3 */
[----:B------:R-:W-:Y:S01]  /*1980*/  FADD.FTZ R23, R185, R247 ;  /* 0x000000f7b9177221 */ /* 0x000fe20000010000 */
[----:B------:R-:W-:Y:S01]  /*1990*/  FFMA.FTZ R186, R203, R247, R186 ;  /* 0x000000f7cbba7223 */ /* 0x000fe200000100ba */
[----:B------:R0:W-:Y:S04]  /*19a0*/  STL [R1+0x48], R228 ;  /* 0x000048e401007387 */ /* 0x0001e80000100800 */
[----:B------:R1:W-:Y:S01]  /*19b0*/  STL [R1+0x50], R227 ;  /* 0x000050e301007387 */ /* 0x0003e20000100800 */
[----:B0-----:R-:W-:Y:S01]  /*19c0*/  FADD.FTZ R228, R23, R246 ;  /* 0x000000f617e47221 */ /* 0x001fe20000010000 */
[----:B------:R-:W-:Y:S01]  /*19d0*/  IADD3 R23, PT, PT, R21, 0x80, RZ ;  /* 0x0000008015177810 */ /* 0x000fe20007ffe0ff */
[----:B-1----:R-:W-:-:S07]  /*19e0*/  FFMA.FTZ R227, R202, R246, R186 ;  /* 0x000000f6cae37223 */ /* 0x002fce00000100ba */
.L_x_4013:
[----:B------:R-:W-:Y:S05]  /*19f0*/  BSYNC.RECONVERGENT B0 ;  /* 0x0000000000007941 */ /* 0x000fea0003800200 */
.L_x_4012:
[----:B------:R-:W-:Y:S04]  /*1a00*/  BSSY.RECONVERGENT B0, `(.L_x_4014) ;  /* 0x0000076000007945 */ /* 0x000fe80003800200 */
[----:B------:R-:W-:Y:S05]  /*1a10*/  @!P4 BRA `(.L_x_4015) ;  /* 0x0000000400d0c947 */ /* 0x000fea0003800000 */
[----:B------:R-:W0:Y:S01]  /*1a20*/  LDC.64 R184, c[0x0][0x3a8] ;  /* 0x0000ea00ffb87b82 */ /* 0x000e220000000a00 */
[----:B------:R-:W2:Y:S07]  /*1a30*/  LDL R245, [R1+0xd8] ;  /* 0x0000d80001f57983 */ /* 0x000eae0000100800 */
[----:B------:R-:W1:Y:S01]  /*1a40*/  LDC.64 R188, c[0x0][0x428] ;  /* 0x00010a00ffbc7b82 */ /* 0x000e620000000a00 */
[----:B------:R-:W-:Y:S01]  /*1a50*/  ISETP.NE.U32.AND P0, PT, RZ, UR18, PT ;  /* 0x00000012ff007c0c */ /* 0x000fe2000bf05070 */
[----:B------:R-:W3:Y:S01]  /*1a60*/  LDL.LU R243, [R1+0x3c] ;  /* 0x00003c0001f37983 */ /* 0x000ee20000300800 */
[----:B0-----:R-:W-:-:S04]  /*1a70*/  IMAD.WIDE.U32 R184, R23, 0x10, R184 ;  /* 0x0000001017b87825 */ /* 0x001fc800078e00b8 */
[----:B-1----:R-:W-:Y:S02]  /*1a80*/  IMAD.WIDE.U32 R188, R23, 0x10, R188 ;  /* 0x0000001017bc7825 */ /* 0x002fe400078e00bc */
[----:B------:R-:W4:Y:S01]  /*1a90*/  LDG.E.128 R184, desc[UR14][R184.64] ;  /* 0x0000000eb8b87981 */ /* 0x000f22000c1e1d00 */
[----:B------:R-:W-:-:S03]  /*1aa0*/  ISETP.NE.AND.EX P0, PT, RZ, UR19, PT, P0 ;  /* 0x00000013ff007c0c */ /* 0x000fc6000bf05300 */
[----:B------:R-:W2:Y:S04]  /*1ab0*/  LDL R244, [R1+0xe0] ;  /* 0x0000e00001f47983 */ /* 0x000ea80000100800 */
[----:B------:R-:W3:Y:S04]  /*1ac0*/  LDG.E.128 R188, desc[UR14][R188.64] ;  /* 0x0000000ebcbc7981 */ /* 0x000ee8000c1e1d00 */
[----:B------:R-:W2:Y:S02]  /*1ad0*/  LDL R241, [R1+0xc8] ;  /* 0x0000c80001f17983 */ /* 0x000ea40000100800 */
[----:B------:R-:W0:Y:S02]  /*1ae0*/  @P0 LDC.64 R192, c[0x0][0x438] ;  /* 0x00010e00ffc00b82 */ /* 0x000e240000000a00 */
[----:B------:R-:W2:Y:S01]  /*1af0*/  LDL R242, [R1+0xd0] ;  /* 0x0000d00001f27983 */ /* 0x000ea20000100800 */
[----:B0-----:R-:W-:-:S05]  /*1b00*/  @P0 IMAD.WIDE.U32 R192, R23, 0x10, R192 ;  /* 0x0000001017c00825 */ /* 0x001fca00078e00c0 */
[----:B------:R4:W5:Y:S02]  /*1b10*/  @P0 LDG.E.128 R40, desc[UR14][R192.64] ;  /* 0x0000000ec0280981 */ /* 0x000964000c1e1d00 */
[----:B----4-:R-:W-:Y:S02]  /*1b20*/  PRMT R193, R186, 0x7632, R193 ;  /* 0x00007632bac17816 */ /* 0x010fe400000000c1 */
[----:B------:R-:W-:Y:S02]  /*1b30*/  SHF.L.U32 R200, R184, 0x10, RZ ;  /* 0x00000010b8c87819 */ /* 0x000fe400000006ff */
[C---:B---3--:R-:W-:Y:S02]  /*1b40*/  PRMT R238, R189.reuse, 0x7632, R238 ;  /* 0x00007632bdee7816 */ /* 0x048fe400000000ee */
[----:B------:R-:W-:Y:S02]  /*1b50*/  SHF.L.U32 R20, R189, 0x10, RZ ;  /* 0x00000010bd147819 */ /* 0x000fe400000006ff */
[----:B------:R-:W-:-:S02]  /*1b60*/  SHF.L.U32 R189, R193, 0x10, RZ ;  /* 0x00000010c1bd7819 */ /* 0x000fc400000006ff */
[----:B------:R-:W3:Y:S01]  /*1b70*/  LDL.LU R193, [R1+0x34] ;  /* 0x0000340001c17983 */ /* 0x000ee20000300800 */
[----:B------:R-:W-:Y:S02]  /*1b80*/  PRMT R192, R184, 0x7632, R192 ;  /* 0x00007632b8c07816 */ /* 0x000fe400000000c0 */
[C---:B------:R-:W-:Y:S01]  /*1b90*/  SHF.L.U32 R201, R185.reuse, 0x10, RZ ;  /* 0x00000010b9c97819 */ /* 0x040fe200000006ff */
[----:B------:R-:W-:Y:S01]  /*1ba0*/  FADD.FTZ R200, R200, -UR25 ;  /* 0x80000019c8c87e21 */ /* 0x000fe20008010000 */
[C---:B------:R-:W-:Y:S02]  /*1bb0*/  PRMT R239, R190.reuse, 0x7632, R239 ;  /* 0x00007632beef7816 */ /* 0x040fe400000000ef */
[----:B------:R-:W-:Y:S02]  /*1bc0*/  SHF.L.U32 R22, R190, 0x10, RZ ;  /* 0x00000010be167819 */ /* 0x000fe400000006ff */
[----:B------:R-:W-:Y:S02]  /*1bd0*/  PRMT R184, R185, 0x7632, R184 ;  /* 0x00007632b9b87816 */ /* 0x000fe400000000b8 */
[----:B------:R-:W-:-:S02]  /*1be0*/  SHF.L.U32 R199, R187, 0x10, RZ ;  /* 0x00000010bbc77819 */ /* 0x000fc400000006ff */
[----:B------:R-:W-:Y:S01]  /*1bf0*/  SHF.L.U32 R190, R192, 0x10, RZ ;  /* 0x00000010c0be7819 */ /* 0x000fe200000006ff */
[----:B------:R-:W-:Y:S01]  /*1c00*/  FADD.FTZ R192, R201, -UR25 ;  /* 0x80000019c9c07e21 */ /* 0x000fe20008010000 */
[----:B------:R-:W-:Y:S02]  /*1c10*/  SHF.L.U32 R198, R186, 0x10, RZ ;  /* 0x00000010bac67819 */ /* 0x000fe400000006ff */
[----:B------:R-:W-:Y:S02]  /*1c20*/  PRMT R186, R187, 0x7632, R186 ;  /* 0x00007632bbba7816 */ /* 0x000fe400000000ba */
[C---:B------:R-:W-:Y:S02]  /*1c30*/  PRMT R187, R188.reuse, 0x7632, R187 ;  /* 0x00007632bcbb7816 */ /* 0x040fe400000000bb */
[----:B------:R-:W-:Y:S01]  /*1c40*/  SHF.L.U32 R185, R188, 0x10, RZ ;  /* 0x00000010bcb97819 */ /* 0x000fe200000006ff */
[----:B------:R-:W-:Y:S01]  /*1c50*/  FMUL.FTZ R201, R200, UR24 ;  /* 0x00000018c8c97c20 */ /* 0x000fe20008410000 */
[----:B------:R-:W-:Y:S01]  /*1c60*/  SHF.L.U32 R188, R184, 0x10, RZ ;  /* 0x00000010b8bc7819 */ /* 0x000fe200000006ff */
[----:B------:R-:W-:Y:S01]  /*1c70*/  FADD.FTZ R184, R199, -UR25 ;  /* 0x80000019c7b87e21 */ /* 0x000fe20008010000 */
[----:B------:R-:W4:Y:S01]  /*1c80*/  LDL.LU R200, [R1+0x2c] ;  /* 0x00002c0001c87983 */ /* 0x000f220000300800 */
[----:B------:R-:W-:-:S03]  /*1c90*/  FMUL.FTZ R199, R192, UR24 ;  /* 0x00000018c0c77c20 */ /* 0x000fc60008410000 */
[----:B------:R-:W4:Y:S01]  /*1ca0*/  LDL.LU R192, [R1+0x24] ;  /* 0x0000240001c07983 */ /* 0x000f220000300800 */
[----:B------:R-:W-:Y:S01]  /*1cb0*/  FFMA.FTZ R243, R199, R20, R243 ;  /* 0x00000014c7f37223 */ /* 0x000fe200000100f3 */
[----:B------:R-:W-:Y:S01]  /*1cc0*/  FADD.FTZ R116, R116, R185 ;  /* 0x000000b974747221 */ /* 0x000fe20000010000 */
[-C--:B--2---:R-:W-:Y:S01]  /*1cd0*/  FMUL.FTZ R245, R245, R185.reuse ;  /* 0x000000b9f5f57220 */ /* 0x084fe20000410000 */
[----:B------:R-:W-:Y:S01]  /*1ce0*/  FADD.FTZ R198, R198, -UR25 ;  /* 0x80000019c6c67e21 */ /* 0x000fe20008010000 */
[C---:B------:R-:W-:Y:S02]  /*1cf0*/  PRMT R240, R191.reuse, 0x7632, R240 ;  /* 0x00007632bff07816 */ /* 0x040fe400000000f0 */
[----:B------:R-:W-:Y:S01]  /*1d00*/  SHF.L.U32 R191, R191, 0x10, RZ ;  /* 0x00000010bfbf7819 */ /* 0x000fe200000006ff */
[----:B------:R-:W-:Y:S01]  /*1d10*/  FADD.FTZ R118, R118, R20 ;  /* 0x0000001476767221 */ /* 0x000fe20000010000 */
[----:B------:R-:W-:Y:S01]  /*1d20*/  FADD.FTZ R112, R112, R22 ;  /* 0x0000001670707221 */ /* 0x000fe20000010000 */
[----:B------:R-:W-:Y:S01]  /*1d30*/  FMUL.FTZ R241, R241, R22 ;  /* 0x00000016f1f17220 */ /* 0x000fe20000410000 */
[----:B------:R-:W-:Y:S01]  /*1d40*/  FADD.FTZ R190, R190, -UR25 ;  /* 0x80000019bebe7e21 */ /* 0x000fe20008010000 */
[----:B------:R-:W-:Y:S01]  /*1d50*/  FADD.FTZ R114, R114, R191 ;  /* 0x000000bf72727221 */ /* 0x000fe20000010000 */
[----:B---3--:R-:W-:Y:S01]  /*1d60*/  FFMA.FTZ R193, R201, R185, R193 ;  /* 0x000000b9c9c17223 */ /* 0x008fe200000100c1 */
[----:B------:R-:W-:-:S04]  /*1d70*/  SHF.L.U32 R185, R238, 0x10, RZ ;  /* 0x00000010eeb97819 */ /* 0x000fc800000006ff */
[----:B------:R0:W-:Y:S04]  /*1d80*/  STL [R1+0x34], R193 ;  /* 0x000034c101007387 */ /* 0x0001e80000100800 */
[----:B------:R-:W2:Y:S04]  /*1d90*/  LDL R238, [R1+0xd4] ;  /* 0x0000d40001ee7983 */ /* 0x000ea80000100800 */
[----:B------:R1:W-:Y:S01]  /*1da0*/  STL [R1+0x3c], R243 ;  /* 0x00003cf301007387 */ /* 0x0003e20000100800 */
[----:B0-----:R-:W-:Y:S01]  /*1db0*/  FMUL.FTZ R193, R198, UR24 ;  /* 0x00000018c6c17c20 */ /* 0x001fe20008410000 */
[----:B-1----:R-:W-:-:S02]  /*1dc0*/  FMUL.FTZ R243, R244, R20 ;  /* 0x00000014f4f37220 */ /* 0x002fc40000410000 */
[----:B------:R-:W3:Y:S01]  /*1dd0*/  LDL.LU R244, [R1+0x38] ;  /* 0x0000380001f47983 */ /* 0x000ee20000300800 */
[----:B----4-:R-:W-:-:S03]  /*1de0*/  FFMA.FTZ R192, R193, R22, R192 ;  /* 0x00000016c1c07223 */ /* 0x010fc600000100c0 */
[----:B------:R-:W4:Y:S01]  /*1df0*/  LDL R198, [R1+0xdc] ;  /* 0x0000dc0001c67983 */ /* 0x000f220000100800 */
[----:B------:R-:W-:Y:S01]  /*1e00*/  SHF.L.U32 R20, R239, 0x10, RZ ;  /* 0x00000010ef147819 */ /* 0x000fe200000006ff */
[----:B------:R-:W-:Y:S01]  /*1e10*/  FMUL.FTZ R22, R184, UR24 ;  /* 0x00000018b8167c20 */ /* 0x000fe20008410000 */
[-C--:B------:R-:W-:Y:S01]  /*1e20*/  FMUL.FTZ R239, R242, R191.reuse ;  /* 0x000000bff2ef7220 */ /* 0x080fe20000410000 */
[----:B------:R0:W-:Y:S04]  /*1e30*/  STL [R1+0x24], R192 ;  /* 0x000024c001007387 */ /* 0x0001e80000100800 */
[----:B------:R-:W2:Y:S01]  /*1e40*/  LDL.LU R242, [R1+0x40] ;  /* 0x0000400001f27983 */ /* 0x000ea20000300800 */
[----:B------:R-:W-:Y:S01]  /*1e50*/  FFMA.FTZ R200, R22, R191, R200 ;  /* 0x000000bf16c87223 */ /* 0x000fe200000100c8 */
[----:B------:R-:W-:-:S02]  /*1e60*/  SHF.L.U32 R184, R240, 0x10, RZ ;  /* 0x00000010f0b87819 */ /* 0x000fc400000006ff */
[----:B0-----:R-:W2:Y:S04]  /*1e70*/  LDL R192, [R1+0xe4] ;  /* 0x0000e40001c07983 */ /* 0x001ea80000100800 */
[----:B------:R0:W-:Y:S04]  /*1e80*/  STL [R1+0x2c], R200 ;  /* 0x00002cc801007387 */ /* 0x0001e80000100800 */
[----:B------:R-:W2:Y:S04]  /*1e90*/  LDL R240, [R1+0xcc] ;  /* 0x0000cc0001f07983 */ /* 0x000ea80000100800 */
[----:B------:R-:W2:Y:S01]  /*1ea0*/  LDL.LU R191, [R1+0x30] ;  /* 0x0000300001bf7983 */ /* 0x000ea20000300800 */
[----:B0-----:R-:W-:Y:S01]  /*1eb0*/  FMUL.FTZ R200, R190, UR24 ;  /* 0x00000018bec87c20 */ /* 0x001fe20008410000 */
[----:B------:R-:W-:-:S02]  /*1ec0*/  FADD.FTZ R190, R228, R245 ;  /* 0x000000f5e4be7221 */ /* 0x000fc40000010000 */
[----:B------:R-:W2:Y:S01]  /*1ed0*/  LDL.LU R228, [R1+0x28] ;  /* 0x0000280001e47983 */ /* 0x000ea20000300800 */
[----:B------:R-:W-:Y:S01]  /*1ee0*/  SHF.L.U32 R187, R187, 0x10, RZ ;  /* 0x00000010bbbb7819 */ /* 0x000fe200000006ff */
[----:B------:R-:W-:Y:S01]  /*1ef0*/  FADD.FTZ R188, R188, -UR25 ;  /* 0x80000019bcbc7e21 */ /* 0x000fe20008010000 */
[----:B------:R-:W-:Y:S01]  /*1f00*/  SHF.L.U32 R186, R186, 0x10, RZ ;  /* 0x00000010baba7819 */ /* 0x000fe200000006ff */
[----:B------:R-:W-:Y:S01]  /*1f10*/  FADD.FTZ R189, R189, -UR25 ;  /* 0x80000019bdbd7e21 */ /* 0x000fe20008010000 */
[----:B------:R-:W-:-:S03]  /*1f20*/  FADD.FTZ R113, R113, R20 ;  /* 0x0000001471717221 */ /* 0x000fc60000010000 */
[----:B------:R-:W-:Y:S01]  /*1f30*/  FADD.FTZ R186, R186, -UR25 ;  /* 0x80000019baba7e21 */ /* 0x000fe20008010000 */
[----:B------:R-:W-:Y:S01]  /*1f40*/  FADD.FTZ R117, R117, R187 ;  /* 0x000000bb75757221 */ /* 0x000fe20000010000 */
[----:B------:R-:W-:Y:S01]  /*1f50*/  FADD.FTZ R119, R119, R185 ;  /* 0x000000b977777221 */ /* 0x000fe20000010000 */
[----:B------:R-:W-:Y:S01]  /*1f60*/  FADD.FTZ R115, R115, R184 ;  /* 0x000000b873737221 */ /* 0x000fe20000010000 */
[----:B------:R-:W-:Y:S01]  /*1f70*/  IADD3 R23, PT, PT, R23, 0x80, RZ ;  /* 0x0000008017177810 */ /* 0x000fe20007ffe0ff */
[----:B---3--:R-:W-:-:S05]  /*1f80*/  FFMA.FTZ R244, R200, R187, R244 ;  /* 0x000000bbc8f47223 */ /* 0x008fca00000100f4 */
[----:B------:R4:W-:Y:S02]  /*1f90*/  STL [R1+0x38], R244 ;  /* 0x000038f401007387 */ /* 0x0009e40000100800 */
[----:B----4-:R-:W-:Y:S01]  /*1fa0*/  FMUL.FTZ R244, R198, R187 ;  /* 0x000000bbc6f47220 */ /* 0x010fe20000410000 */
[----:B------:R-:W-:-:S04]  /*1fb0*/  FMUL.FTZ R198, R188, UR24 ;  /* 0x00000018bcc67c20 */ /* 0x000fc80008410000 */
[----:B--2---:R-:W-:-:S05]  /*1fc0*/  FFMA.FTZ R242, R198, R185, R242 ;  /* 0x000000b9c6f27223 */ /* 0x004fca00000100f2 */
[----:B------:R0:W-:Y:S01]  /*1fd0*/  STL [R1+0x40], R242 ;  /* 0x000040f201007387 */ /* 0x0001e20000100800 */
[----:B------:R-:W-:Y:S01]  /*1fe0*/  FMUL.FTZ R240, R240, R20 ;  /* 0x00000014f0f07220 */ /* 0x000fe20000410000 */
[----:B------:R-:W-:Y:S01]  /*1ff0*/  FFMA.FTZ R187, R201, R245, R227 ;  /* 0x000000f5c9bb7223 */ /* 0x000fe200000100e3 */
[----:B0-----:R-:W-:Y:S01]  /*2000*/  FMUL.FTZ R242, R192, R185 ;  /* 0x000000b9c0f27220 */ /* 0x001fe20000410000 */
[----:B------:R-:W-:-:S04]  /*2010*/  FMUL.FTZ R192, R189, UR24 ;  /* 0x00000018bdc07c20 */ /* 0x000fc80008410000 */
[----:B------:R-:W-:Y:S01]  /*2020*/  FFMA.FTZ R228, R192, R20, R228 ;  /* 0x00000014c0e47223 */ /* 0x000fe200000100e4 */
[----:B------:R-:W-:Y:S01]  /*2030*/  FMUL.FTZ R20, R186, UR24 ;  /* 0x00000018ba147c20 */ /* 0x000fe20008410000 */
[----:B------:R-:W-:Y:S01]  /*2040*/  FADD.FTZ R190, R190, R244 ;  /* 0x000000f4bebe7221 */ /* 0x000fe20000010000 */
[----:B------:R-:W-:Y:S02]  /*2050*/  FFMA.FTZ R187, R200, R244, R187 ;  /* 0x000000f4c8bb7223 */ /* 0x000fe400000100bb */
[----:B------:R-:W-:Y:S01]  /*2060*/  FFMA.FTZ R191, R20, R184, R191 ;  /* 0x000000b814bf7223 */ /* 0x000fe200000100bf */
[----:B------:R0:W-:Y:S01]  /*2070*/  STL [R1+0x28], R228 ;  /* 0x000028e401007387 */ /* 0x0001e20000100800 */
[----:B------:R-:W-:Y:S01]  /*2080*/  FADD.FTZ R185, R190, R243 ;  /* 0x000000f3beb97221 */ /* 0x000fe20000010000 */
[----:B------:R-:W-:Y:S02]  /*2090*/  FFMA.FTZ R187, R199, R243, R187 ;  /* 0x000000f3c7bb7223 */ /* 0x000fe400000100bb */
[----:B------:R1:W-:Y:S01]  /*20a0*/  STL [R1+0x30], R191 ;  /* 0x000030bf01007387 */ /* 0x0003e20000100800 */
[----:B------:R-:W-:Y:S01]  /*20b0*/  FADD.FTZ R185, R185, R242 ;  /* 0x000000f2b9b97221 */ /* 0x000fe20000010000 */
[----:B------:R-:W-:-:S03]  /*20c0*/  FFMA.FTZ R187, R198, R242, R187 ;  /* 0x000000f2c6bb7223 */ /* 0x000fc600000100bb */
[----:B------:R-:W-:Y:S01]  /*20d0*/  FADD.FTZ R185, R185, R241 ;  /* 0x000000f1b9b97221 */ /* 0x000fe20000010000 */
[----:B------:R-:W-:-:S03]  /*20e0*/  FFMA.FTZ R187, R193, R241, R187 ;  /* 0x000000f1c1bb7223 */ /* 0x000fc600000100bb */
[----:B------:R-:W-:Y:S01]  /*20f0*/  FADD.FTZ R185, R185, R240 ;  /* 0x000000f0b9b97221 */ /* 0x000fe20000010000 */
[----:B------:R-:W-:Y:S01]  /*2100*/  FFMA.FTZ R187, R192, R240, R187 ;  /* 0x000000f0c0bb7223 */ /* 0x000fe200000100bb */
[----:B------:R-:W-:Y:S02]  /*2110*/  FMUL.FTZ R238, R238, R184 ;  /* 0x000000b8eeee7220 */ /* 0x000fe40000410000 */
[----:B------:R-:W-:Y:S01]  /*2120*/  FADD.FTZ R185, R185, R239 ;  /* 0x000000efb9b97221 */ /* 0x000fe20000010000 */
[----:B------:R-:W-:-:S03]  /*2130*/  FFMA.FTZ R187, R22, R239, R187 ;  /* 0x000000ef16bb7223 */ /* 0x000fc600000100bb */
[----:B0-----:R-:W-:Y:S01]  /*2140*/  FADD.FTZ R228, R185, R238 ;  /* 0x000000eeb9e47221 */ /* 0x001fe20000010000 */
[----:B-1----:R-:W-:-:S07]  /*2150*/  FFMA.FTZ R227, R20, R238, R187 ;  /* 0x000000ee14e37223 */ /* 0x002fce00000100bb */
.L_x_4015:
[----:B------:R-:W-:Y:S05]  /*2160*/  BSYNC.RECONVERGENT B0 ;  /* 0x0000000000007941 */ /* 0x000fea0003800200 */
.L_x_4014:
        /* <DEDUP_REMOVED lines=8> */
[----:B-1----:R-:W-:Y:S01]  /*21f0*/  IMAD.WIDE.U32 R184, R23, 0x10, R184 ;  /* 0x0000001017b87825 */ /* 0x002fe200078e00b8 */
[----:B------:R0:W4:Y:S01]  /*2200*/  LDG.E.128 R16, desc[UR14][R14.64] ;  /* 0x0000000e0e107981 */ /* 0x000122000c1e1d00 */
[----:B------:R-:W-:-:S03]  /*2210*/  ISETP.NE.AND.EX P0, PT, RZ, UR19, PT, P0 ;  /* 0x00000013ff007c0c */ /* 0x000fc6000bf05300 */
[----:B------:R-:W3:Y:S04]  /*2220*/  LDL R236, [R1+0xc0] ;  /* 0x0000c00001ec7983 */ /* 0x000ee80000100800 */
[----:B------:R-:W2:Y:S04]  /*2230*/  LDG.E.128 R184, desc[UR14][R184.64] ;  /* 0x0000000eb8b87981 */ /* 0x000ea8000c1e1d00 */
[----:B------:R-:W3:Y:S02]  /*2240*/  LDL R233, [R1+0xa8] ;  /* 0x0000a80001e97983 */ /* 0x000ee40000100800 */
[----:B0-----:R-:W0:Y:S02]  /*2250*/  @P0 LDC.64 R14, c[0x0][0x438] ;  /* 0x00010e00ff0e0b82 */ /* 0x001e240000000a00 */
[----:B0-----:R-:W-:-:S05]  /*2260*/  @P0 IMAD.WIDE.U32 R14, R23, 0x10, R14 ;  /* 0x00000010170e0825 */ /* 0x001fca00078e000e */
[----:B------:R0:W5:Y:S01]  /*2270*/  @P0 LDG.E.128 R36, desc[UR14][R14.64] ;  /* 0x0000000e0e240981 */ /* 0x000162000c1e1d00 */
[C---:B----4-:R-:W-:Y:S02]  /*2280*/  PRMT R189, R16.reuse, 0x7632, R189 ;  /* 0x0000763210bd7816 */ /* 0x050fe400000000bd */
[----:B------:R-:W-:Y:S02]  /*2290*/  SHF.L.U32 R197, R16, 0x10, RZ ;  /* 0x0000001010c57819 */ /* 0x000fe400000006ff */
[----:B------:R-:W-:Y:S02]  /*22a0*/  PRMT R190, R18, 0x7632, R190 ;  /* 0x0000763212be7816 */ /* 0x000fe400000000be */
[----:B------:R-:W-:Y:S02]  /*22b0*/  SHF.L.U32 R196, R19, 0x10, RZ ;  /* 0x0000001013c47819 */ /* 0x000fe400000006ff */
[----:B------:R-:W-:Y:S02]  /*22c0*/  PRMT R16, R17, 0x7632, R16 ;  /* 0x0000763211107816 */ /* 0x000fe40000000010 */
[----:B0-----:R-:W-:-:S02]  /*22d0*/  PRMT R15, R19, 0x7632, R15 ;  /* 0x00007632130f7816 */ /* 0x001fc4000000000f */
[----:B------:R-:W-:Y:S02]  /*22e0*/  SHF.L.U32 R230, R17, 0x10, RZ ;  /* 0x0000001011e67819 */ /* 0x000fe400000006ff */
[----:B------:R-:W-:Y:S02]  /*22f0*/  SHF.L.U32 R191, R18, 0x10, RZ ;  /* 0x0000001012bf7819 */ /* 0x000fe400000006ff */
[C---:B--2---:R-:W-:Y:S02]  /*2300*/  PRMT R18, R184.reuse, 0x7632, R18 ;  /* 0x00007632b8127816 */ /* 0x044fe40000000012 */
[----:B------:R-:W-:Y:S01]  /*2310*/  SHF.L.U32 R19, R184, 0x10, RZ ;  /* 0x00000010b8137819 */ /* 0x000fe200000006ff */
[----:B------:R-:W-:Y:S01]  /*2320*/  FADD.FTZ R184, R196, -UR25 ;  /* 0x80000019c4b87e21 */ /* 0x000fe20008010000 */
[C---:B------:R-:W-:Y:S01]  /*2330*/  PRMT R232, R186.reuse, 0x7632, R232 ;  /* 0x00007632bae87816 */ /* 0x040fe200000000e8 */
[----:B------:R-:W2:Y:S01]  /*2340*/  LDL R196, [R1+0xb0] ;  /* 0x0000b00001c47983 */ /* 0x000ea20000100800 */
[----:B------:R-:W-:-:S02]  /*2350*/  SHF.L.U32 R17, R186, 0x10, RZ ;  /* 0x00000010ba117819 */ /* 0x000fc400000006ff */
[C---:B------:R-:W-:Y:S02]  /*2360*/  PRMT R234, R187.reuse, 0x7632, R234 ;  /* 0x00007632bbea7816 */ /* 0x040fe400000000ea */
[----:B------:R-:W-:Y:S02]  /*2370*/  SHF.L.U32 R188, R187, 0x10, RZ ;  /* 0x00000010bbbc7819 */ /* 0x000fe400000006ff */
[----:B------:R-:W-:Y:S02]  /*2380*/  SHF.L.U32 R186, R16, 0x10, RZ ;  /* 0x0000001010ba7819 */ /* 0x000fe400000006ff */
[----:B------:R-:W-:Y:S02]  /*2390*/  SHF.L.U32 R187, R190, 0x10, RZ ;  /* 0x00000010bebb7819 */ /* 0x000fe400000006ff */
[----:B------:R-:W4:Y:S01]  /*23a0*/  LDL R190, [R1+0xb4] ;  /* 0x0000b40001be7983 */ /* 0x000f220000100800 */
[----:B------:R-:W-:-:S03]  /*23b0*/  SHF.L.U32 R16, R15, 0x10, RZ ;  /* 0x000000100f107819 */ /* 0x000fc600000006ff */
[----:B------:R-:W3:Y:S01]  /*23c0*/  LDL.LU R15, [R1+0x14] ;  /* 0x00001400010f7983 */ /* 0x000ee20000300800 */
[C---:B------:R-:W-:Y:S02]  /*23d0*/  PRMT R231, R185.reuse, 0x7632, R231 ;  /* 0x00007632b9e77816 */ /* 0x040fe400000000e7 */
[----:B------:R-:W-:Y:S01]  /*23e0*/  SHF.L.U32 R14, R185, 0x10, RZ ;  /* 0x00000010b90e7819 */ /* 0x000fe200000006ff */
[----:B------:R-:W-:Y:S01]  /*23f0*/  FADD.FTZ R185, R197, -UR25 ;  /* 0x80000019c5b97e21 */ /* 0x000fe20008010000 */
[----:B------:R-:W-:-:S03]  /*2400*/  FADD.FTZ R230, R230, -UR25 ;  /* 0x80000019e6e67e21 */ /* 0x000fc60008010000 */
[----:B------:R-:W-:Y:S01]  /*2410*/  FMUL.FTZ R197, R185, UR24 ;  /* 0x00000018b9c57c20 */ /* 0x000fe20008410000 */
[----:B------:R-:W-:Y:S01]  /*2420*/  FADD.FTZ R191, R191, -UR25 ;  /* 0x80000019bfbf7e21 */ /* 0x000fe20008010000 */
[----:B------:R-:W-:Y:S01]  /*2430*/  FADD.FTZ R108, R108, R19 ;  /* 0x000000136c6c7221 */ /* 0x000fe20000010000 */
[-C--:B------:R-:W-:Y:S01]  /*2440*/  FMUL.FTZ R237, R237, R19.reuse ;  /* 0x00000013eded7220 */ /* 0x080fe20000410000 */
[----:B------:R-:W-:Y:S01]  /*2450*/  SHF.L.U32 R185, R18, 0x10, RZ ;  /* 0x0000001012b97819 */ /* 0x000fe200000006ff */
[----:B------:R-:W-:Y:S01]  /*2460*/  FMUL.FTZ R18, R191, UR24 ;  /* 0x00000018bf127c20 */ /* 0x000fe20008410000 */
[----:B---3--:R-:W-:Y:S01]  /*2470*/  FFMA.FTZ R15, R197, R19, R15 ;  /* 0x00000013c50f7223 */ /* 0x008fe2000001000f */
[----:B------:R-:W-:Y:S02]  /*2480*/  FMUL.FTZ R19, R230, UR24 ;  /* 0x00000018e6137c20 */ /* 0x000fe40008410000 */
[----:B------:R-:W3:Y:S04]  /*2490*/  LDL.LU R230, [R1+0xc] ;  /* 0x00000c0001e67983 */ /* 0x000ee80000300800 */
[----:B------:R0:W-:Y:S02]  /*24a0*/  STL [R1+0x14], R15 ;  /* 0x0000140f01007387 */ /* 0x0001e40000100800 */
[----:B0-----:R-:W-:-:S02]  /*24b0*/  SHF.L.U32 R15, R231, 0x10, RZ ;  /* 0x00000010e70f7819 */ /* 0x001fc400000006ff */
[----:B------:R-:W2:Y:S04]  /*24c0*/  LDL.LU R231, [R1+0x8] ;  /* 0x0000080001e77983 */ /* 0x000ea80000300800 */
[----:B------:R-:W4:Y:S01]  /*24d0*/  LDL.LU R191, [R1] ;  /* 0x0000000001bf7983 */ /* 0x000f220000300800 */
[----:B------:R-:W-:Y:S01]  /*24e0*/  FADD.FTZ R104, R104, R17 ;  /* 0x0000001168687221 */ /* 0x000fe20000010000 */
[----:B------:R-:W-:Y:S01]  /*24f0*/  FMUL.FTZ R233, R233, R17 ;  /* 0x00000011e9e97220 */ /* 0x000fe20000410000 */
[----:B------:R-:W-:Y:S01]  /*2500*/  FFMA.FTZ R235, R19, R14, R235 ;  /* 0x0000000e13eb7223 */ /* 0x000fe200000100eb */
[----:B------:R-:W-:-:S04]  /*2510*/  FADD.FTZ R110, R110, R14 ;  /* 0x0000000e6e6e7221 */ /* 0x000fc80000010000 */
[----:B------:R0:W-:Y:S01]  /*2520*/  STL [R1+0x1c], R235 ;  /* 0x00001ceb01007387 */ /* 0x0001e20000100800 */
[----:B------:R-:W-:Y:S01]  /*2530*/  FADD.FTZ R106, R106, R188 ;  /* 0x000000bc6a6a7221 */ /* 0x000fe20000010000 */
[----:B------:R-:W-:Y:S01]  /*2540*/  SHF.L.U32 R189, R189, 0x10, RZ ;  /* 0x00000010bdbd7819 */ /* 0x000fe200000006ff */
[----:B0-----:R-:W-:Y:S02]  /*2550*/  FMUL.FTZ R235, R236, R14 ;  /* 0x0000000eeceb7220 */ /* 0x001fe40000410000 */
[----:B------:R-:W3:Y:S01]  /*2560*/  LDL R236, [R1+0xbc] ;  /* 0x0000bc0001ec7983 */ /* 0x000ee20000100800 */
[----:B------:R-:W-:Y:S01]  /*2570*/  SHF.L.U32 R14, R232, 0x10, RZ ;  /* 0x00000010e80e7819 */ /* 0x000fe200000006ff */
[----:B------:R-:W-:Y:S01]  /*2580*/  FADD.FTZ R189, R189, -UR25 ;  /* 0x80000019bdbd7e21 */ /* 0x000fe20008010000 */
[----:B----4-:R-:W-:Y:S01]  /*2590*/  FFMA.FTZ R191, R18, R17, R191 ;  /* 0x0000001112bf7223 */ /* 0x010fe200000100bf */
[----:B------:R-:W-:-:S04]  /*25a0*/  FMUL.FTZ R17, R184, UR24 ;  /* 0x00000018b8117c20 */ /* 0x000fc80008410000 */
[----:B--2---:R-:W-:Y:S01]  /*25b0*/  FFMA.FTZ R231, R17, R188, R231 ;  /* 0x000000bc11e77223 */ /* 0x004fe200000100e7 */
[----:B------:R-:W-:Y:S01]  /*25c0*/  STL [R1], R191 ;  /* 0x000000bf01007387 */ /* 0x000fe20000100800 */
[----:B------:R-:W-:-:S03]  /*25d0*/  SHF.L.U32 R184, R234, 0x10, RZ ;  /* 0x00000010eab87819 */ /* 0x000fc600000006ff */
[----:B------:R0:W-:Y:S04]  /*25e0*/  STL [R1+0x8], R231 ;  /* 0x000008e701007387 */ /* 0x0001e80000100800 */
[----:B------:R-:W2:Y:S04]  /*25f0*/  LDL R234, [R1+0xc4] ;  /* 0x0000c40001ea7983 */ /* 0x000ea80000100800 */
[----:B------:R-:W4:Y:S01]  /*2600*/  LDL.LU R232, [R1+0x4] ;  /* 0x0000040001e87983 */ /* 0x000f220000300800 */
[----:B0-----:R-:W-:Y:S01]  /*2610*/  FMUL.FTZ R231, R196, R188 ;  /* 0x000000bcc4e77220 */ /* 0x001fe20000410000 */
[----:B------:R-:W-:-:S02]  /*2620*/  FADD.FTZ R188, R186, -UR25 ;  /* 0x80000019babc7e21 */ /* 0x000fc40008010000 */
[----:B------:R-:W4:Y:S01]  /*2630*/  LDL R191, [R1+0xac] ;  /* 0x0000ac0001bf7983 */ /* 0x000f220000100800 */
[----:B------:R-:W-:-:S03]  /*2640*/  FADD.FTZ R186, R16, -UR25 ;  /* 0x8000001910ba7e21 */ /* 0x000fc60008010000 */
[----:B------:R-:W4:Y:S01]  /*2650*/  LDL.LU R16, [R1+0x18] ;  /* 0x0000180001107983 */ /* 0x000f220000300800 */
[----:B------:R-:W-:Y:S01]  /*2660*/  FMUL.FTZ R196, R189, UR24 ;  /* 0x00000018bdc47c20 */ /* 0x000fe20008410000 */
[----:B------:R-:W-:Y:S02]  /*2670*/  FADD.FTZ R189, R228, R237 ;  /* 0x000000ede4bd7221 */ /* 0x000fe40000010000 */
[----:B------:R-:W4:Y:S01]  /*2680*/  LDL.LU R228, [R1+0x20] ;  /* 0x0000200001e47983 */ /* 0x000f220000300800 */
[----:B------:R-:W-:Y:S01]  /*2690*/  FADD.FTZ R187, R187, -UR25 ;  /* 0x80000019bbbb7e21 */ /* 0x000fe20008010000 */
[----:B------:R-:W-:Y:S01]  /*26a0*/  FADD.FTZ R109, R109, R185 ;  /* 0x000000b96d6d7221 */ /* 0x000fe20000010000 */
[----:B---3--:R-:W-:Y:S01]  /*26b0*/  FMUL.FTZ R236, R236, R185 ;  /* 0x000000b9ecec7220 */ /* 0x008fe20000410000 */
[----:B------:R-:W-:-:S03]  /*26c0*/  FADD.FTZ R111, R111, R15 ;  /* 0x0000000f6f6f7221 */ /* 0x000fc60000010000 */
[----:B------:R-:W-:-:S04]  /*26d0*/  FADD.FTZ R189, R189, R236 ;  /* 0x000000ecbdbd7221 */ /* 0x000fc80000010000 */
[----:B------:R-:W-:Y:S01]  /*26e0*/  FADD.FTZ R189, R189, R235 ;  /* 0x000000ebbdbd7221 */ /* 0x000fe20000010000 */
[----:B------:R-:W-:Y:S01]  /*26f0*/  FADD.FTZ R105, R105, R14 ;  /* 0x0000000e69697221 */ /* 0x000fe20000010000 */
[----:B------:R-:W-:Y:S01]  /*2700*/  FADD.FTZ R107, R107, R184 ;  /* 0x000000b86b6b7221 */ /* 0x000fe20000010000 */
[----:B------:R-:W-:Y:S01]  /*2710*/  IADD3 R23, PT, PT, R23, 0x80, RZ ;  /* 0x0000008017177810 */ /* 0x000fe20007ffe0ff */
[----:B--2---:R-:W-:Y:S01]  /*2720*/  FMUL.FTZ R234, R234, R15 ;  /* 0x0000000feaea7220 */ /* 0x004fe20000410000 */
[----:B----4-:R-:W-:Y:S01]  /*2730*/  FFMA.FTZ R16, R196, R185, R16 ;  /* 0x000000b9c4107223 */ /* 0x010fe20000010010 */
[----:B------:R-:W-:-:S04]  /*2740*/  FFMA.FTZ R185, R197, R237, R227 ;  /* 0x000000edc5b97223 */ /* 0x000fc800000100e3 */
[----:B------:R0:W-:Y:S01]  /*2750*/  STL [R1+0x18], R16 ;  /* 0x0000181001007387 */ /* 0x0001e20000100800 */
[----:B------:R-:W-:Y:S01]  /*2760*/  FFMA.FTZ R185, R196, R236, R185 ;  /* 0x000000ecc4b97223 */ /* 0x000fe200000100b9 */
[----:B0-----:R-:W-:-:S04]  /*2770*/  FMUL.FTZ R16, R188, UR24 ;  /* 0x00000018bc107c20 */ /* 0x001fc80008410000 */
[----:B------:R-:W-:Y:S01]  /*2780*/  FFMA.FTZ R228, R16, R15, R228 ;  /* 0x0000000f10e47223 */ /* 0x000fe200000100e4 */
[----:B------:R-:W-:Y:S01]  /*2790*/  FMUL.FTZ R15, R187, UR24 ;  /* 0x00000018bb0f7c20 */ /* 0x000fe20008410000 */
[----:B------:R-:W-:-:S03]  /*27a0*/  FFMA.FTZ R185, R19, R235, R185 ;  /* 0x000000eb13b97223 */ /* 0x000fc600000100b9 */
[----:B------:R-:W-:Y:S01]  /*27b0*/  FFMA.FTZ R232, R15, R14, R232 ;  /* 0x0000000e0fe87223 */ /* 0x000fe200000100e8 */
[----:B------:R-:W-:Y:S01]  /*27c0*/  STL [R1+0x20], R228 ;  /* 0x000020e401007387 */ /* 0x000fe20000100800 */
[----:B------:R-:W-:Y:S01]  /*27d0*/  FADD.FTZ R187, R189, R234 ;  /* 0x000000eabdbb7221 */ /* 0x000fe20000010000 */
[----:B------:R-:W-:Y:S02]  /*27e0*/  FFMA.FTZ R185, R16, R234, R185 ;  /* 0x000000ea10b97223 */ /* 0x000fe400000100b9 */
[----:B------:R0:W-:Y:S01]  /*27f0*/  STL [R1+0x4], R232 ;  /* 0x000004e801007387 */ /* 0x0001e20000100800 */
[----:B------:R-:W-:Y:S01]  /*2800*/  FADD.FTZ R187, R187, R233 ;  /* 0x000000e9bbbb7221 */ /* 0x000fe20000010000 */
[----:B------:R-:W-:Y:S01]  /*2810*/  FFMA.FTZ R185, R18, R233, R185 ;  /* 0x000000e912b97223 */ /* 0x000fe200000100b9 */
[----:B0-----:R-:W-:Y:S01]  /*2820*/  FMUL.FTZ R232, R191, R14 ;  /* 0x0000000ebfe87220 */ /* 0x001fe20000410000 */
[----:B------:R-:W-:-:S04]  /*2830*/  FMUL.FTZ R14, R186, UR24 ;  /* 0x00000018ba0e7c20 */ /* 0x000fc80008410000 */
[----:B------:R-:W-:Y:S01]  /*2840*/  FFMA.FTZ R230, R14, R184, R230 ;  /* 0x000000b80ee67223 */ /* 0x000fe200000100e6 */
[----:B------:R-:W-:Y:S01]  /*2850*/  FADD.FTZ R187, R187, R232 ;  /* 0x000000e8bbbb7221 */ /* 0x000fe20000010000 */
[----:B------:R-:W-:-:S03]  /*2860*/  FFMA.FTZ R185, R15, R232, R185 ;  /* 0x000000e80fb97223 */ /* 0x000fc600000100b9 */
[----:B------:R0:W-:Y:S01]  /*2870*/  STL [R1+0xc], R230 ;  /* 0x00000ce601007387 */ /* 0x0001e20000100800 */
[----:B------:R-:W-:Y:S01]  /*2880*/  FADD.FTZ R187, R187, R231 ;  /* 0x000000e7bbbb7221 */ /* 0x000fe20000010000 */
[----:B------:R-:W-:Y:S01]  /*2890*/  FFMA.FTZ R185, R17, R231, R185 ;  /* 0x000000e711b97223 */ /* 0x000fe200000100b9 */
[----:B0-----:R-:W-:-:S04]  /*28a0*/  FMUL.FTZ R230, R190, R184 ;  /* 0x000000b8bee67220 */ /* 0x001fc80000410000 */
[----:B------:R-:W-:Y:S01]  /*28b0*/  FADD.FTZ R228, R187, R230 ;  /* 0x000000e6bbe47221 */ /* 0x000fe20000010000 */
[----:B------:R-:W-:-:S07]  /*28c0*/  FFMA.FTZ R227, R14, R230, R185 ;  /* 0x000000e60ee37223 */ /* 0x000fce00000100b9 */
.L_x_4017:
[----:B------:R-:W-:Y:S05]  /*28d0*/  BSYNC.RECONVERGENT B0 ;  /* 0x0000000000007941 */ /* 0x000fea0003800200 */
.L_x_4016:
[----:B------:R-:W-:Y:S04]  /*28e0*/  BSSY.RECONVERGENT B0, `(.L_x_4018) ;  /* 0x0000066000007945 */ /* 0x000fe80003800200 */
[----:B------:R-:W-:Y:S05]  /*28f0*/  @!P2 BRA `(.L_x_4019) ;  /* 0x000000040090a947 */ /* 0x000fea0003800000 */
[----:B------:R-:W0:Y:S01]  /*2900*/  LDC.64 R6, c[0x0][0x3a8] ;  /* 0x0000ea00ff067b82 */ /* 0x000e220000000a00 */
[----:B------:R-:W2:Y:S04]  /*2910*/  LDL R225, [R1+0x98] ;  /* 0x0000980001e17983 */ /* 0x000ea80000100800 */
[----:B------:R-:W3:Y:S03]  /*2920*/  LDL R226, [R1+0xa0] ;  /* 0x0000a00001e27983 */ /* 0x000ee60000100800 */
[----:B------:R-:W1:Y:S01]  /*2930*/  LDC.64 R12, c[0x0][0x428] ;  /* 0x00010a00ff0c7b82 */ /* 0x000e620000000a00 */
[----:B------:R-:W4:Y:S01]  /*2940*/  LDL R223, [R1+0x88] ;  /* 0x0000880001df7983 */ /* 0x000f220000100800 */
[----:B0-----:R-:W-:-:S05]  /*2950*/  IMAD.WIDE.U32 R6, R23, 0x10, R6 ;  /* 0x0000001017067825 */ /* 0x001fca00078e0006 */
[----:B------:R0:W2:Y:S01]  /*2960*/  LDG.E.128 R8, desc[UR14][R6.64] ;  /* 0x0000000e06087981 */ /* 0x0000a2000c1e1d00 */
[----:B-1----:R-:W-:-:S05]  /*2970*/  IMAD.WIDE.U32 R12, R23, 0x10, R12 ;  /* 0x00000010170c7825 */ /* 0x002fca00078e000c */
[----:B------:R2:W3:Y:S01]  /*2980*/  LDG.E.128 R184, desc[UR14][R12.64] ;  /* 0x0000000e0cb87981 */ /* 0x0004e2000c1e1d00 */
[----:B------:R-:W-:-:S04]  /*2990*/  ISETP.NE.U32.AND P0, PT, RZ, UR18, PT ;  /* 0x00000012ff007c0c */ /* 0x000fc8000bf05070 */
[----:B------:R-:W-:-:S13]  /*29a0*/  ISETP.NE.AND.EX P0, PT, RZ, UR19, PT, P0 ;  /* 0x00000013ff007c0c */ /* 0x000fda000bf05300 */
[----:B0-----:R-:W0:Y:S02]  /*29b0*/  @P0 LDC.64 R6, c[0x0][0x438] ;  /* 0x00010e00ff060b82 */ /* 0x001e240000000a00 */
[----:B0-----:R-:W-:-:S05]  /*29c0*/  @P0 IMAD.WIDE.U32 R6, R23, 0x10, R6 ;  /* 0x0000001017060825 */ /* 0x001fca00078e0006 */
[----:B------:R0:W5:Y:S01]  /*29d0*/  @P0 LDG.E.128 R32, desc[UR14][R6.64] ;  /* 0x0000000e06200981 */ /* 0x000162000c1e1d00 */
[C---:B--2---:R-:W-:Y:S02]  /*29e0*/  PRMT R13, R8.reuse, 0x7632, R13 ;  /* 0x00007632080d7816 */ /* 0x044fe4000000000d */
[----:B------:R-:W-:Y:S02]  /*29f0*/  SHF.L.U32 R188, R8, 0x10, RZ ;  /* 0x0000001008bc7819 */ /* 0x000fe400000006ff */
[C---:B------:R-:W-:Y:S02]  /*2a00*/  PRMT R8, R9.reuse, 0x7632, R8 ;  /* 0x0000763209087816 */ /* 0x040fe40000000008 */
[----:B------:R-:W-:Y:S02]  /*2a10*/  SHF.L.U32 R9, R9, 0x10, RZ ;  /* 0x0000001009097819 */ /* 0x000fe400000006ff */
[----:B---3--:R-:W-:Y:S02]  /*2a20*/  SHF.L.U32 R12, R184, 0x10, RZ ;  /* 0x00000010b80c7819 */ /* 0x008fe400000006ff */
[----:B0-----:R-:W-:-:S02]  /*2a30*/  SHF.L.U32 R6, R185, 0x10, RZ ;  /* 0x00000010b9067819 */ /* 0x001fc400000006ff */
[----:B------:R-:W-:Y:S01]  /*2a40*/  SHF.L.U32 R190, R10, 0x10, RZ ;  /* 0x000000100abe7819 */ /* 0x000fe200000006ff */
[----:B------:R-:W-:Y:S01]  /*2a50*/  FMUL.FTZ R229, R225, R12 ;  /* 0x0000000ce1e57220 */ /* 0x000fe20000410000 */
[----:B------:R-:W-:Y:S01]  /*2a60*/  PRMT R7, R11, 0x7632, R7 ;  /* 0x000076320b077816 */ /* 0x000fe20000000007 */
[----:B------:R-:W-:Y:S01]  /*2a70*/  FMUL.FTZ R225, R226, R6 ;  /* 0x00000006e2e17220 */ /* 0x000fe20000410000 */
[----:B------:R-:W-:Y:S01]  /*2a80*/  PRMT R221, R185, 0x7632, R221 ;  /* 0x00007632b9dd7816 */ /* 0x000fe200000000dd */
[----:B------:R-:W-:Y:S01]  /*2a90*/  FADD.FTZ R220, R9, -UR25 ;  /* 0x8000001909dc7e21 */ /* 0x000fe20008010000 */
[----:B------:R-:W2:Y:S01]  /*2aa0*/  LDL R226, [R1+0x9c] ;  /* 0x00009c0001e27983 */ /* 0x000ea20000100800 */
[----:B------:R-:W-:Y:S01]  /*2ab0*/  SHF.L.U32 R9, R8, 0x10, RZ ;  /* 0x0000001008097819 */ /* 0x000fe200000006ff */
[----:B------:R-:W-:Y:S01]  /*2ac0*/  FADD.FTZ R185, R188, -UR25 ;  /* 0x80000019bcb97e21 */ /* 0x000fe20008010000 */
[----:B------:R-:W-:Y:S01]  /*2ad0*/  SHF.L.U32 R191, R11, 0x10, RZ ;  /* 0x000000100bbf7819 */ /* 0x000fe200000006ff */
[----:B------:R-:W-:Y:S01]  /*2ae0*/  FADD.FTZ R190, R190, -UR25 ;  /* 0x80000019bebe7e21 */ /* 0x000fe20008010000 */
[----:B------:R-:W-:-:S02]  /*2af0*/  SHF.L.U32 R8, R7, 0x10, RZ ;  /* 0x0000001007087819 */ /* 0x000fc400000006ff */
[----:B------:R-:W-:Y:S02]  /*2b00*/  PRMT R11, R184, 0x7632, R11 ;  /* 0x00007632b80b7816 */ /* 0x000fe4000000000b */
[----:B------:R-:W-:Y:S02]  /*2b10*/  SHF.L.U32 R7, R221, 0x10, RZ ;  /* 0x00000010dd077819 */ /* 0x000fe400000006ff */
[----:B------:R-:W3:Y:S01]  /*2b20*/  LDL R221, [R1+0x90] ;  /* 0x0000900001dd7983 */ /* 0x000ee20000100800 */
[----:B------:R-:W-:Y:S01]  /*2b30*/  SHF.L.U32 R188, R13, 0x10, RZ ;  /* 0x000000100dbc7819 */ /* 0x000fe200000006ff */
[----:B------:R-:W-:Y:S01]  /*2b40*/  FMUL.FTZ R13, R185, UR24 ;  /* 0x00000018b90d7c20 */ /* 0x000fe20008410000 */
[----:B------:R-:W-:Y:S01]  /*2b50*/  SHF.L.U32 R185, R11, 0x10, RZ ;  /* 0x000000100bb97819 */ /* 0x000fe200000006ff */
[----:B------:R-:W-:Y:S02]  /*2b60*/  FMUL.FTZ R11, R190, UR24 ;  /* 0x00000018be0b7c20 */ /* 0x000fe40008410000 */
[----:B------:R-:W3:Y:S01]  /*2b70*/  LDL R190, [R1+0xa4] ;  /* 0x0000a40001be7983 */ /* 0x000ee20000100800 */
[----:B------:R-:W-:Y:S01]  /*2b80*/  FADD.FTZ R100, R100, R12 ;  /* 0x0000000c64647221 */ /* 0x000fe20000010000 */
[----:B------:R-:W-:Y:S01]  /*2b90*/  FFMA.FTZ R140, R13, R12, R140 ;  /* 0x0000000c0d8c7223 */ /* 0x000fe2000001008c */
[----:B------:R-:W-:-:S02]  /*2ba0*/  FMUL.FTZ R12, R220, UR24 ;  /* 0x00000018dc0c7c20 */ /* 0x000fc40008410000 */
[----:B------:R-:W3:Y:S01]  /*2bb0*/  LDL R220, [R1+0x8c] ;  /* 0x00008c0001dc7983 */ /* 0x000ee20000100800 */
[----:B------:R-:W-:-:S03]  /*2bc0*/  FADD.FTZ R184, R191, -UR25 ;  /* 0x80000019bfb87e21 */ /* 0x000fc60008010000 */
[----:B------:R-:W3:Y:S01]  /*2bd0*/  LDL R191, [R1+0x94] ;  /* 0x0000940001bf7983 */ /* 0x000ee20000100800 */
[----:B------:R-:W-:Y:S02]  /*2be0*/  PRMT R189, R10, 0x7632, R189 ;  /* 0x000076320abd7816 */ /* 0x000fe400000000bd */
[C---:B------:R-:W-:Y:S02]  /*2bf0*/  PRMT R222, R186.reuse, 0x7632, R222 ;  /* 0x00007632bade7816 */ /* 0x040fe400000000de */
[----:B------:R-:W-:Y:S02]  /*2c00*/  SHF.L.U32 R10, R186, 0x10, RZ ;  /* 0x00000010ba0a7819 */ /* 0x000fe400000006ff */
[----:B------:R-:W-:Y:S01]  /*2c10*/  SHF.L.U32 R186, R189, 0x10, RZ ;  /* 0x00000010bdba7819 */ /* 0x000fe200000006ff */
[----:B------:R-:W-:Y:S01]  /*2c20*/  FADD.FTZ R189, R188, -UR25 ;  /* 0x80000019bcbd7e21 */ /* 0x000fe20008010000 */
[----:B------:R-:W-:Y:S01]  /*2c30*/  FADD.FTZ R188, R9, -UR25 ;  /* 0x8000001909bc7e21 */ /* 0x000fe20008010000 */
[----:B------:R-:W-:-:S02]  /*2c40*/  PRMT R224, R187, 0x7632, R224 ;  /* 0x00007632bbe07816 */ /* 0x000fc400000000e0 */
[----:B------:R-:W-:Y:S01]  /*2c50*/  FMUL.FTZ R9, R189, UR24 ;  /* 0x00000018bd097c20 */ /* 0x000fe20008410000 */
[----:B------:R-:W-:Y:S01]  /*2c60*/  SHF.L.U32 R187, R187, 0x10, RZ ;  /* 0x00000010bbbb7819 */ /* 0x000fe200000006ff */
[----:B------:R-:W-:Y:S01]  /*2c70*/  FADD.FTZ R96, R96, R10 ;  /* 0x0000000a60607221 */ /* 0x000fe20000010000 */
[-C--:B------:R-:W-:Y:S01]  /*2c80*/  FFMA.FTZ R136, R11, R10.reuse, R136 ;  /* 0x0000000a0b887223 */ /* 0x080fe20000010088 */
[----:B----4-:R-:W-:Y:S01]  /*2c90*/  FMUL.FTZ R223, R223, R10 ;  /* 0x0000000adfdf7220 */ /* 0x010fe20000410000 */
[----:B------:R-:W-:Y:S01]  /*2ca0*/  FMUL.FTZ R10, R184, UR24 ;  /* 0x00000018b80a7c20 */ /* 0x000fe20008410000 */
[----:B------:R-:W-:Y:S01]  /*2cb0*/  FADD.FTZ R101, R101, R185 ;  /* 0x000000b965657221 */ /* 0x000fe20000010000 */
[----:B------:R-:W-:Y:S01]  /*2cc0*/  FFMA.FTZ R141, R9, R185, R141 ;  /* 0x000000b9098d7223 */ /* 0x000fe2000001008d */
[----:B------:R-:W-:Y:S01]  /*2cd0*/  FADD.FTZ R189, R228, R229 ;  /* 0x000000e5e4bd7221 */ /* 0x000fe20000010000 */
[----:B------:R-:W-:Y:S01]  /*2ce0*/  FADD.FTZ R98, R98, R187 ;  /* 0x000000bb62627221 */ /* 0x000fe20000010000 */
[----:B------:R-:W-:Y:S01]  /*2cf0*/  FFMA.FTZ R138, R10, R187, R138 ;  /* 0x000000bb0a8a7223 */ /* 0x000fe2000001008a */
[----:B------:R-:W-:Y:S01]  /*2d00*/  SHF.L.U32 R184, R224, 0x10, RZ ;  /* 0x00000010e0b87819 */ /* 0x000fe200000006ff */
[----:B------:R-:W-:Y:S01]  /*2d10*/  FADD.FTZ R102, R102, R6 ;  /* 0x0000000666667221 */ /* 0x000fe20000010000 */
[----:B------:R-:W-:Y:S01]  /*2d20*/  FFMA.FTZ R142, R12, R6, R142 ;  /* 0x000000060c8e7223 */ /* 0x000fe2000001008e */
[----:B------:R-:W-:Y:S01]  /*2d30*/  FADD.FTZ R103, R103, R7 ;  /* 0x0000000767677221 */ /* 0x000fe20000010000 */
[----:B------:R-:W-:-:S05]  /*2d40*/  SHF.L.U32 R6, R222, 0x10, RZ ;  /* 0x00000010de067819 */ /* 0x000fca00000006ff */
[----:B------:R-:W-:Y:S01]  /*2d50*/  FADD.FTZ R97, R97, R6 ;  /* 0x0000000661617221 */ /* 0x000fe20000010000 */
[----:B------:R-:W-:Y:S01]  /*2d60*/  FADD.FTZ R99, R99, R184 ;  /* 0x000000b863637221 */ /* 0x000fe20000010000 */
[----:B------:R-:W-:Y:S01]  /*2d70*/  IADD3 R23, PT, PT, R23, 0x80, RZ ;  /* 0x0000008017177810 */ /* 0x000fe20007ffe0ff */
[----:B--2---:R-:W-:Y:S01]  /*2d80*/  FMUL.FTZ R226, R226, R185 ;  /* 0x000000b9e2e27220 */ /* 0x004fe20000410000 */
[----:B------:R-:W-:-:S03]  /*2d90*/  FFMA.FTZ R185, R13, R229, R227 ;  /* 0x000000e50db97223 */ /* 0x000fc600000100e3 */
[----:B------:R-:W-:Y:S01]  /*2da0*/  FADD.FTZ R189, R189, R226 ;  /* 0x000000e2bdbd7221 */ /* 0x000fe20000010000 */
[----:B------:R-:W-:Y:S01]  /*2db0*/  FFMA.FTZ R185, R9, R226, R185 ;  /* 0x000000e209b97223 */ /* 0x000fe200000100b9 */
[----:B---3--:R-:W-:Y:S01]  /*2dc0*/  FMUL.FTZ R221, R221, R187 ;  /* 0x000000bbdddd7220 */ /* 0x008fe20000410000 */
[----:B------:R-:W-:Y:S01]  /*2dd0*/  FADD.FTZ R187, R186, -UR25 ;  /* 0x80000019babb7e21 */ /* 0x000fe20008010000 */
[----:B------:R-:W-:Y:S01]  /*2de0*/  FADD.FTZ R186, R8, -UR25 ;  /* 0x8000001908ba7e21 */ /* 0x000fe20008010000 */
[----:B------:R-:W-:Y:S01]  /*2df0*/  FMUL.FTZ R8, R188, UR24 ;  /* 0x00000018bc087c20 */ /* 0x000fe20008410000 */
[----:B------:R-:W-:Y:S01]  /*2e00*/  FADD.FTZ R189, R189, R225 ;  /* 0x000000e1bdbd7221 */ /* 0x000fe20000010000 */
[----:B------:R-:W-:Y:S01]  /*2e10*/  FFMA.FTZ R185, R12, R225, R185 ;  /* 0x000000e10cb97223 */ /* 0x000fe200000100b9 */
[-C--:B------:R-:W-:Y:S01]  /*2e20*/  FMUL.FTZ R224, R190, R7.reuse ;  /* 0x00000007bee07220 */ /* 0x080fe20000410000 */
[----:B------:R-:W-:Y:S01]  /*2e30*/  FFMA.FTZ R143, R8, R7, R143 ;  /* 0x00000007088f7223 */ /* 0x000fe2000001008f */
[----:B------:R-:W-:-:S02]  /*2e40*/  FMUL.FTZ R7, R187, UR24 ;  /* 0x00000018bb077c20 */ /* 0x000fc40008410000 */
[----:B------:R-:W-:Y:S01]  /*2e50*/  FADD.FTZ R187, R189, R224 ;  /* 0x000000e0bdbb7221 */ /* 0x000fe20000010000 */
[----:B------:R-:W-:Y:S01]  /*2e60*/  FFMA.FTZ R185, R8, R224, R185 ;  /* 0x000000e008b97223 */ /* 0x000fe200000100b9 */
[----:B------:R-:W-:Y:S02]  /*2e70*/  FMUL.FTZ R222, R220, R6 ;  /* 0x00000006dcde7220 */ /* 0x000fe40000410000 */
[----:B------:R-:W-:Y:S01]  /*2e80*/  FADD.FTZ R187, R187, R223 ;  /* 0x000000dfbbbb7221 */ /* 0x000fe20000010000 */
[----:B------:R-:W-:-:S03]  /*2e90*/  FFMA.FTZ R185, R11, R223, R185 ;  /* 0x000000df0bb97223 */ /* 0x000fc600000100b9 */
[----:B------:R-:W-:Y:S01]  /*2ea0*/  FADD.FTZ R187, R187, R222 ;  /* 0x000000debbbb7221 */ /* 0x000fe20000010000 */
[C---:B------:R-:W-:Y:S01]  /*2eb0*/  FFMA.FTZ R185, R7.reuse, R222, R185 ;  /* 0x000000de07b97223 */ /* 0x040fe200000100b9 */
[----:B------:R-:W-:Y:S01]  /*2ec0*/  FFMA.FTZ R137, R7, R6, R137 ;  /* 0x0000000607897223 */ /* 0x000fe20000010089 */
[----:B------:R-:W-:Y:S01]  /*2ed0*/  FMUL.FTZ R6, R186, UR24 ;  /* 0x00000018ba067c20 */ /* 0x000fe20008410000 */
[-C--:B------:R-:W-:Y:S01]  /*2ee0*/  FMUL.FTZ R220, R191, R184.reuse ;  /* 0x000000b8bfdc7220 */ /* 0x080fe20000410000 */
[----:B------:R-:W-:Y:S01]  /*2ef0*/  FADD.FTZ R187, R187, R221 ;  /* 0x000000ddbbbb7221 */ /* 0x000fe20000010000 */
[----:B------:R-:W-:Y:S01]  /*2f00*/  FFMA.FTZ R185, R10, R221, R185 ;  /* 0x000000dd0ab97223 */ /* 0x000fe200000100b9 */
[C---:B------:R-:W-:Y:S02]  /*2f10*/  FFMA.FTZ R139, R6.reuse, R184, R139 ;  /* 0x000000b8068b7223 */ /* 0x040fe4000001008b */
[----:B------:R-:W-:Y:S01]  /*2f20*/  FADD.FTZ R228, R187, R220 ;  /* 0x000000dcbbe47221 */ /* 0x000fe20000010000 */
[----:B------:R-:W-:-:S07]  /*2f30*/  FFMA.FTZ R227, R6, R220, R185 ;  /* 0x000000dc06e37223 */ /* 0x000fce00000100b9 */
.L_x_4019:
[----:B------:R-:W-:Y:S05]  /*2f40*/  BSYNC.RECONVERGENT B0 ;  /* 0x0000000000007941 */ /* 0x000fea0003800200 */
.L_x_4018:
        /* <DEDUP_REMOVED lines=15> */
[----:B------:R0:W5:Y:S01]  /*3040*/  @P0 LDG.E.128 R28, desc[UR14][R2.64] ;  /* 0x0000000e021c0981 */ /* 0x000162000c1e1d00 */
[C---:B--2---:R-:W-:Y:S02]  /*3050*/  PRMT R195, R184.reuse, 0x7632, R195 ;  /* 0x00007632b8c37816 */ /* 0x044fe400000000c3 */
[----:B------:R-:W-:Y:S02]  /*3060*/  SHF.L.U32 R212, R184, 0x10, RZ ;  /* 0x00000010b8d47819 */ /* 0x000fe400000006ff */
[----:B---3--:R-:W-:Y:S02]  /*3070*/  SHF.L.U32 R194, R188, 0x10, RZ ;  /* 0x00000010bcc27819 */ /* 0x008fe400000006ff */
[----:B------:R-:W-:Y:S02]  /*3080*/  SHF.L.U32 R184, R189, 0x10, RZ ;  /* 0x00000010bdb87819 */ /* 0x000fe400000006ff */
[----:B------:R-:W-:Y:S01]  /*3090*/  SHF.L.U32 R209, R186, 0x10, RZ ;  /* 0x00000010bad17819 */ /* 0x000fe200000006ff */
[----:B------:R-:W-:-:S02]  /*30a0*/  FMUL.FTZ R219, R217, R194 ;  /* 0x000000c2d9db7220 */ /* 0x000fc40000410000 */
[----:B------:R-:W-:Y:S01]  /*30b0*/  FMUL.FTZ R217, R218, R184 ;  /* 0x000000b8dad97220 */ /* 0x000fe20000410000 */
[C---:B------:R-:W-:Y:S01]  /*30c0*/  PRMT R23, R185.reuse, 0x7632, R23 ;  /* 0x00007632b9177816 */ /* 0x040fe20000000017 */
[----:B------:R-:W2:Y:S01]  /*30d0*/  LDL R218, [R1+0x7c] ;  /* 0x00007c0001da7983 */ /* 0x000ea20000100800 */
[----:B------:R-:W-:Y:S02]  /*30e0*/  SHF.L.U32 R213, R185, 0x10, RZ ;  /* 0x00000010b9d57819 */ /* 0x000fe400000006ff */
[----:B------:R-:W-:Y:S02]  /*30f0*/  PRMT R185, R186, 0x7632, R185 ;  /* 0x00007632bab97816 */ /* 0x000fe400000000b9 */
[C---:B------:R-:W-:Y:S02]  /*3100*/  PRMT R214, R190.reuse, 0x7632, R214 ;  /* 0x00007632bed67816 */ /* 0x040fe400000000d6 */
[----:B------:R-:W-:Y:S01]  /*3110*/  SHF.L.U32 R4, R190, 0x10, RZ ;  /* 0x00000010be047819 */ /* 0x000fe200000006ff */
[----:B------:R-:W-:Y:S01]  /*3120*/  FADD.FTZ R190, R209, -UR25 ;  /* 0x80000019d1be7e21 */ /* 0x000fe20008010000 */
[----:B------:R-:W-:Y:S01]  /*3130*/  PRMT R5, R188, 0x7632, R5 ;  /* 0x00007632bc057816 */ /* 0x000fe20000000005 */
[----:B------:R-:W3:Y:S01]  /*3140*/  LDL R209, [R1+0x6c] ;  /* 0x00006c0001d17983 */ /* 0x000ee20000100800 */
[----:B0-----:R-:W-:-:S02]  /*3150*/  PRMT R3, R187, 0x7632, R3 ;  /* 0x00007632bb037816 */ /* 0x001fc40000000003 */
[----:B------:R-:W-:Y:S02]  /*3160*/  SHF.L.U32 R211, R187, 0x10, RZ ;  /* 0x00000010bbd37819 */ /* 0x000fe400000006ff */
[----:B------:R-:W-:Y:S02]  /*3170*/  SHF.L.U32 R187, R185, 0x10, RZ ;  /* 0x00000010b9bb7819 */ /* 0x000fe400000006ff */
[----:B------:R-:W-:Y:S01]  /*3180*/  SHF.L.U32 R185, R5, 0x10, RZ ;  /* 0x0000001005b97819 */ /* 0x000fe200000006ff */
[----:B------:R-:W-:Y:S02]  /*3190*/  FMUL.FTZ R5, R190, UR24 ;  /* 0x00000018be057c20 */ /* 0x000fe40008410000 */
[----:B------:R-:W3:Y:S01]  /*31a0*/  LDL R190, [R1+0x84] ;  /* 0x0000840001be7983 */ /* 0x000ee20000100800 */
[----:B------:R-:W-:Y:S01]  /*31b0*/  FADD.FTZ R212, R212, -UR25 ;  /* 0x80000019d4d47e21 */ /* 0x000fe20008010000 */
[----:B------:R-:W-:Y:S01]  /*31c0*/  PRMT R2, R189, 0x7632, R2 ;  /* 0x00007632bd027816 */ /* 0x000fe20000000002 */
[----:B------:R-:W-:Y:S01]  /*31d0*/  FADD.FTZ R189, R213, -UR25 ;  /* 0x80000019d5bd7e21 */ /* 0x000fe20008010000 */
[----:B------:R-:W-:Y:S01]  /*31e0*/  SHF.L.U32 R188, R195, 0x10, RZ ;  /* 0x00000010c3bc7819 */ /* 0x000fe200000006ff */
[----:B------:R-:W3:Y:S01]  /*31f0*/  LDL R213, [R1+0x70] ;  /* 0x0000700001d57983 */ /* 0x000ee20000100800 */
[----:B------:R-:W-:-:S03]  /*3200*/  FMUL.FTZ R195, R212, UR24 ;  /* 0x00000018d4c37c20 */ /* 0x000fc60008410000 */
[----:B------:R-:W3:Y:S01]  /*3210*/  LDL R212, [R1+0x74] ;  /* 0x0000740001d47983 */ /* 0x000ee20000100800 */
[----:B------:R-:W-:Y:S01]  /*3220*/  FADD.FTZ R92, R92, R194 ;  /* 0x000000c25c5c7221 */ /* 0x000fe20000010000 */
[----:B------:R-:W-:Y:S01]  /*3230*/  FFMA.FTZ R132, R195, R194, R132 ;  /* 0x000000c2c3847223 */ /* 0x000fe20000010084 */
[----:B------:R-:W-:Y:S01]  /*3240*/  FMUL.FTZ R194, R189, UR24 ;  /* 0x00000018bdc27c20 */ /* 0x000fe20008410000 */
[----:B------:R-:W-:Y:S01]  /*3250*/  FADD.FTZ R189, R188, -UR25 ;  /* 0x80000019bcbd7e21 */ /* 0x000fe20008010000 */
[----:B------:R-:W-:Y:S01]  /*3260*/  SHF.L.U32 R186, R23, 0x10, RZ ;  /* 0x0000001017ba7819 */ /* 0x000fe200000006ff */
[----:B------:R-:W-:Y:S02]  /*3270*/  FADD.FTZ R23, R211, -UR25 ;  /* 0x80000019d3177e21 */ /* 0x000fe40008010000 */
[----:B------:R-:W-:Y:S01]  /*3280*/  FMUL.FTZ R211, R189, UR24 ;  /* 0x00000018bdd37c20 */ /* 0x000fe20008410000 */
[----:B------:R-:W-:Y:S01]  /*3290*/  FADD.FTZ R93, R93, R185 ;  /* 0x000000b95d5d7221 */ /* 0x000fe20000010000 */
[----:B------:R-:W-:Y:S01]  /*32a0*/  SHF.L.U32 R3, R3, 0x10, RZ ;  /* 0x0000001003037819 */ /* 0x000fe200000006ff */
[----:B------:R-:W-:Y:S01]  /*32b0*/  FADD.FTZ R189, R228, R219 ;  /* 0x000000dbe4bd7221 */ /* 0x000fe20000010000 */
[----:B------:R-:W-:Y:S01]  /*32c0*/  FFMA.FTZ R133, R211, R185, R133 ;  /* 0x000000b9d3857223 */ /* 0x000fe20000010085 */
[----:B------:R-:W-:Y:S01]  /*32d0*/  FADD.FTZ R188, R186, -UR25 ;  /* 0x80000019babc7e21 */ /* 0x000fe20008010000 */
[----:B------:R-:W-:-:S02]  /*32e0*/  PRMT R216, R191, 0x7632, R216 ;  /* 0x00007632bfd87816 */ /* 0x000fc400000000d8 */
[----:B------:R-:W-:Y:S01]  /*32f0*/  SHF.L.U32 R2, R2, 0x10, RZ ;  /* 0x0000001002027819 */ /* 0x000fe200000006ff */
[----:B------:R-:W-:Y:S01]  /*3300*/  FADD.FTZ R88, R88, R4 ;  /* 0x0000000458587221 */ /* 0x000fe20000010000 */
[-C--:B------:R-:W-:Y:S01]  /*3310*/  FFMA.FTZ R128, R5, R4.reuse, R128 ;  /* 0x0000000405807223 */ /* 0x080fe20000010080 */
[----:B----4-:R-:W-:Y:S01]  /*3320*/  FMUL.FTZ R215, R215, R4 ;  /* 0x00000004d7d77220 */ /* 0x010fe20000410000 */
[----:B------:R-:W-:Y:S01]  /*3330*/  FADD.FTZ R186, R3, -UR25 ;  /* 0x8000001903ba7e21 */ /* 0x000fe20008010000 */
[----:B------:R-:W-:Y:S01]  /*3340*/  FMUL.FTZ R4, R23, UR24 ;  /* 0x0000001817047c20 */ /* 0x000fe20008410000 */
[----:B------:R-:W-:Y:S01]  /*3350*/  FMUL.FTZ R3, R188, UR24 ;  /* 0x00000018bc037c20 */ /* 0x000fe20008410000 */
[----:B------:R-:W-:Y:S01]  /*3360*/  SHF.L.U32 R23, R216, 0x10, RZ ;  /* 0x00000010d8177819 */ /* 0x000fe200000006ff */
[----:B------:R-:W-:Y:S01]  /*3370*/  FADD.FTZ R187, R187, -UR25 ;  /* 0x80000019bbbb7e21 */ /* 0x000fe20008010000 */
[----:B------:R-:W-:Y:S01]  /*3380*/  FADD.FTZ R94, R94, R184 ;  /* 0x000000b85e5e7221 */ /* 0x000fe20000010000 */
[----:B------:R-:W-:Y:S01]  /*3390*/  FFMA.FTZ R134, R194, R184, R134 ;  /* 0x000000b8c2867223 */ /* 0x000fe20000010086 */
[----:B------:R-:W-:Y:S01]  /*33a0*/  FADD.FTZ R95, R95, R2 ;  /* 0x000000025f5f7221 */ /* 0x000fe20000010000 */
[----:B------:R-:W-:Y:S01]  /*33b0*/  FFMA.FTZ R135, R3, R2, R135 ;  /* 0x0000000203877223 */ /* 0x000fe20000010087 */
[----:B------:R-:W-:-:S02]  /*33c0*/  SHF.L.U32 R184, R214, 0x10, RZ ;  /* 0x00000010d6b87819 */ /* 0x000fc400000006ff */
[----:B------:R-:W-:Y:S01]  /*33d0*/  SHF.L.U32 R191, R191, 0x10, RZ ;  /* 0x00000010bfbf7819 */ /* 0x000fe200000006ff */
[----:B------:R-:W-:Y:S02]  /*33e0*/  FADD.FTZ R91, R91, R23 ;  /* 0x000000175b5b7221 */ /* 0x000fe40000010000 */
[----:B------:R-:W-:Y:S02]  /*33f0*/  FADD.FTZ R89, R89, R184 ;  /* 0x000000b859597221 */ /* 0x000fe40000010000 */
[----:B------:R-:W-:Y:S01]  /*3400*/  FADD.FTZ R90, R90, R191 ;  /* 0x000000bf5a5a7221 */ /* 0x000fe20000010000 */
[----:B------:R-:W-:Y:S01]  /*3410*/  FFMA.FTZ R130, R4, R191, R130 ;  /* 0x000000bf04827223 */ /* 0x000fe20000010082 */
[----:B--2---:R-:W-:Y:S01]  /*3420*/  FMUL.FTZ R218, R218, R185 ;  /* 0x000000b9dada7220 */ /* 0x004fe20000410000 */
[----:B------:R-:W-:-:S03]  /*3430*/  FFMA.FTZ R185, R195, R219, R227 ;  /* 0x000000dbc3b97223 */ /* 0x000fc600000100e3 */
[----:B------:R-:W-:Y:S01]  /*3440*/  FADD.FTZ R189, R189, R218 ;  /* 0x000000dabdbd7221 */ /* 0x000fe20000010000 */
[----:B------:R-:W-:-:S03]  /*3450*/  FFMA.FTZ R185, R211, R218, R185 ;  /* 0x000000dad3b97223 */ /* 0x000fc600000100b9 */
[----:B------:R-:W-:Y:S01]  /*3460*/  FADD.FTZ R189, R189, R217 ;  /* 0x000000d9bdbd7221 */ /* 0x000fe20000010000 */
[----:B------:R-:W-:Y:S01]  /*3470*/  FFMA.FTZ R185, R194, R217, R185 ;  /* 0x000000d9c2b97223 */ /* 0x000fe200000100b9 */
[----:B---3--:R-:W-:Y:S01]  /*3480*/  FMUL.FTZ R214, R209, R184 ;  /* 0x000000b8d1d67220 */ /* 0x008fe20000410000 */
[----:B------:R-:W-:Y:S01]  /*3490*/  FMUL.FTZ R216, R190, R2 ;  /* 0x00000002bed87220 */ /* 0x000fe20000410000 */
[----:B------:R-:W-:-:S03]  /*34a0*/  FMUL.FTZ R2, R187, UR24 ;  /* 0x00000018bb027c20 */ /* 0x000fc60008410000 */
[----:B------:R-:W-:Y:S01]  /*34b0*/  FADD.FTZ R187, R189, R216 ;  /* 0x000000d8bdbb7221 */ /* 0x000fe20000010000 */
[----:B------:R-:W-:-:S03]  /*34c0*/  FFMA.FTZ R185, R3, R216, R185 ;  /* 0x000000d803b97223 */ /* 0x000fc600000100b9 */
[----:B------:R-:W-:Y:S01]  /*34d0*/  FADD.FTZ R187, R187, R215 ;  /* 0x000000d7bbbb7221 */ /* 0x000fe20000010000 */
[----:B------:R-:W-:Y:S01]  /*34e0*/  FFMA.FTZ R185, R5, R215, R185 ;  /* 0x000000d705b97223 */ /* 0x000fe200000100b9 */
[----:B------:R-:W-:Y:S01]  /*34f0*/  FMUL.FTZ R209, R186, UR24 ;  /* 0x00000018bad17c20 */ /* 0x000fe20008410000 */
[----:B------:R-:W-:Y:S01]  /*3500*/  FMUL.FTZ R213, R213, R191 ;  /* 0x000000bfd5d57220 */ /* 0x000fe20000410000 */
[----:B------:R-:W-:Y:S01]  /*3510*/  FADD.FTZ R187, R187, R214 ;  /* 0x000000d6bbbb7221 */ /* 0x000fe20000010000 */
[----:B------:R-:W-:Y:S01]  /*3520*/  FFMA.FTZ R185, R2, R214, R185 ;  /* 0x000000d602b97223 */ /* 0x000fe200000100b9 */
[-C--:B------:R-:W-:Y:S01]  /*3530*/  FFMA.FTZ R131, R209, R23.reuse, R131 ;  /* 0x00000017d1837223 */ /* 0x080fe20000010083 */
[----:B------:R-:W-:Y:S01]  /*3540*/  FMUL.FTZ R212, R212, R23 ;  /* 0x00000017d4d47220 */ /* 0x000fe20000410000 */
[----:B------:R-:W-:Y:S01]  /*3550*/  FADD.FTZ R23, R187, R213 ;  /* 0x000000d5bb177221 */ /* 0x000fe20000010000 */
[----:B------:R-:W-:Y:S01]  /*3560*/  FFMA.FTZ R185, R4, R213, R185 ;  /* 0x000000d504b97223 */ /* 0x000fe200000100b9 */
[----:B------:R-:W-:-:S02]  /*3570*/  FFMA.FTZ R129, R2, R184, R129 ;  /* 0x000000b802817223 */ /* 0x000fc40000010081 */
[----:B------:R-:W-:Y:S01]  /*3580*/  FADD.FTZ R228, R23, R212 ;  /* 0x000000d417e47221 */ /* 0x000fe20000010000 */
[----:B------:R-:W-:-:S07]  /*3590*/  FFMA.FTZ R227, R209, R212, R185 ;  /* 0x000000d4d1e37223 */ /* 0x000fce00000100b9 */
.L_x_4021:
[----:B------:R-:W-:Y:S05]  /*35a0*/  BSYNC.RECONVERGENT B0 ;  /* 0x0000000000007941 */ /* 0x000fea0003800200 */
.L_x_4020:
        /* <DEDUP_REMOVED lines=32> */
.L_x_4023:
[----:B------:R-:W-:Y:S05]  /*37b0*/  BSYNC.RECONVERGENT B0 ;  /* 0x0000000000007941 */ /* 0x000fea0003800200 */
.L_x_4022:
        /* <DEDUP_REMOVED lines=42> */
[----:B------:R-:W-:-:S04]  /*3a60*/  FFMA.FTZ R82, R202, UR4, R23 ;  /* 0x00000004ca527c23 */ /* 0x000fc80008010017 */
[----:B------:R-:W-:-:S04]  /*3a70*/  FADD.FTZ R82, R246, -R82 ;  /* 0x80000052f6527221 */ /* 0x000fc80000010000 */
[----:B------:R-:W-:-:S04]  /*3a80*/  FMUL.FTZ R82, R82, UR24 ;  /* 0x0000001852527c20 */ /* 0x000fc80008410000 */
[----:B------:R-:W-:-:S04]  /*3a90*/  FMUL.FTZ R82, R82, UR12 ;  /* 0x0000000c52527c20 */ /* 0x000fc80008410000 */
[----:B------:R-:W-:Y:S01]  /*3aa0*/  FFMA.FTZ R187, R82, R187, R83 ;  /* 0x000000bb52bb7223 */ /* 0x000fe20000010053 */
[----:B------:R-:W-:Y:S01]  /*3ab0*/  FMUL.FTZ R83, R178, R188 ;  /* 0x000000bcb2537220 */ /* 0x000fe20000410000 */
        /* <DEDUP_REMOVED lines=10> */
[----:B------:R-:W-:Y:S01]  /*3b60*/  FFMA.FTZ R80, R204, UR4, R23 ;  /* 0x00000004cc507c23 */ /* 0x000fe20008010017 */
[----:B------:R-:W-:-:S03]  /*3b70*/  FMUL.FTZ R82, R176, R82 ;  /* 0x00000052b0527220 */ /* 0x000fc60000410000 */
[----:B------:R-:W-:-:S04]  /*3b80*/  FADD.FTZ R80, R248, -R80 ;  /* 0x80000050f8507221 */ /* 0x000fc80000010000 */
[----:B------:R-:W-:-:S04]  /*3b90*/  FMUL.FTZ R80, R80, UR24 ;  /* 0x0000001850507c20 */ /* 0x000fc80008410000 */
[----:B------:R-:W-:-:S04]  /*3ba0*/  FMUL.FTZ R80, R80, UR12 ;  /* 0x0000000c50507c20 */ /* 0x000fc80008410000 */
[----:B------:R-:W-:Y:S01]  /*3bb0*/  FFMA.FTZ R186, R80, R186, R81 ;  /* 0x000000ba50ba7223 */ /* 0x000fe20000010051 */
        /* <DEDUP_REMOVED lines=32> */
[----:B------:R-:W-:-:S05]  /*3dc0*/  FMUL.FTZ R84, R181, R84 ;  /* 0x00000054b5547220 */ /* 0x000fca0000410000 */
[----:B------:R-:W-:Y:S01]  /*3dd0*/  F2FP.BF16.F32.PACK_AB R80, R84, R80 ;  /* 0x000000505450723e */ /* 0x000fe200000010ff */
[----:B------:R-:W-:Y:S06]  /*3de0*/  BRA `(.L_x_4029) ;  /* 0x0000000400107947 */ /* 0x000fec0003800000 */
.L_x_4028:
[--C-:B------:R-:W-:Y:S01]  /*3df0*/  FFMA.FTZ R27, R203, UR4, R23.reuse ;  /* 0x00000004cb1b7c23 */ /* 0x100fe20008010017 */
[----:B------:R-:W-:Y:S01]  /*3e00*/  FFMA.FTZ R26, R202, UR4, R23 ;  /* 0x00000004ca1a7c23 */ /* 0x000fe20008010017 */
[----:B-----5:R-:W-:Y:S02]  /*3e10*/  PRMT R25, R187, 0x7632, R25 ;  /* 0x00007632bb197816 */ /* 0x020fe40000000019 */
[----:B------:R-:W-:Y:S01]  /*3e20*/  FADD.FTZ R27, R247, -R27 ;  /* 0x8000001bf71b7221 */ /* 0x000fe20000010000 */
[----:B------:R-:W-:Y:S01]  /*3e30*/  FADD.FTZ R26, R246, -R26 ;  /* 0x8000001af61a7221 */ /* 0x000fe20000010000 */
[----:B------:R-:W-:Y:S02]  /*3e40*/  SHF.L.U32 R187, R187, 0x10, RZ ;  /* 0x00000010bbbb7819 */ /* 0x000fe400000006ff */
[----:B------:R-:W-:Y:S01]  /*3e50*/  FMUL.FTZ R27, R27, UR24 ;  /* 0x000000181b1b7c20 */ /* 0x000fe20008410000 */
[----:B------:R-:W-:-:S03]  /*3e60*/  FMUL.FTZ R26, R26, UR24 ;  /* 0x000000181a1a7c20 */ /* 0x000fc60008410000 */
[----:B------:R-:W-:Y:S02]  /*3e70*/  FMUL.FTZ R24, R27, UR12 ;  /* 0x0000000c1b187c20 */ /* 0x000fe40008410000 */
[----:B------:R-:W-:Y:S02]  /*3e80*/  F2FP.BF16.F32.PACK_AB R27, R26, R27 ;  /* 0x0000001b1a1b723e */ /* 0x000fe400000010ff */
[----:B------:R-:W-:Y:S01]  /*3e90*/  FFMA.FTZ R189, R24, R187, R82 ;  /* 0x000000bb18bd7223 */ /* 0x000fe20000010052 */
[----:B------:R-:W-:Y:S01]  /*3ea0*/  SHF.L.U32 R82, R25, 0x10, RZ ;  /* 0x0000001019527819 */ /* 0x000fe200000006ff */
[----:B------:R-:W-:Y:S01]  /*3eb0*/  FMUL.FTZ R25, R26, UR12 ;  /* 0x0000000c1a197c20 */ /* 0x000fe20008410000 */
[----:B------:R-:W-:Y:S01]  /*3ec0*/  FFMA.FTZ R26, R205, UR4, R23 ;  /* 0x00000004cd1a7c23 */ /* 0x000fe20008010017 */
[----:B------:R-:W-:Y:S02]  /*3ed0*/  FMUL.FTZ R24, R178, R24 ;  /* 0x00000018b2187220 */ /* 0x000fe40000410000 */
[----:B------:R-:W-:Y:S01]  /*3ee0*/  FFMA.FTZ R187, R25, R82, R83 ;  /* 0x0000005219bb7223 */ /* 0x000fe20000010053 */
[----:B------:R-:W-:Y:S01]  /*3ef0*/  FADD.FTZ R26, R249, -R26 ;  /* 0x8000001af91a7221 */ /* 0x000fe20000010000 */
[----:B------:R-:W-:Y:S01]  /*3f00*/  FMUL.FTZ R25, R179, R25 ;  /* 0x00000019b3197220 */ /* 0x000fe20000410000 */
[----:B------:R-:W-:-:S02]  /*3f10*/  PRMT R82, R186, 0x7632, R82 ;  /* 0x00007632ba527816 */ /* 0x000fc40000000052 */
[----:B------:R-:W-:Y:S02]  /*3f20*/  FMUL.FTZ R26, R26, UR24 ;  /* 0x000000181a1a7c20 */ /* 0x000fe40008410000 */
[----:B------:R-:W-:Y:S02]  /*3f30*/  F2FP.BF16.F32.PACK_AB R83, R25, R24 ;  /* 0x000000181953723e */ /* 0x000fe400000010ff */
[----:B------:R-:W-:Y:S01]  /*3f40*/  SHF.L.U32 R25, R186, 0x10, RZ ;  /* 0x00000010ba197819 */ /* 0x000fe200000006ff */
[----:B------:R-:W-:Y:S01]  /*3f50*/  FMUL.FTZ R24, R26, UR12 ;  /* 0x0000000c1a187c20 */ /* 0x000fe20008410000 */
[----:B------:R-:W-:-:S03]  /*3f60*/  SHF.L.U32 R82, R82, 0x10, RZ ;  /* 0x0000001052527819 */ /* 0x000fc600000006ff */
[----:B------:R-:W-:Y:S01]  /*3f70*/  FFMA.FTZ R188, R24, R25, R80 ;  /* 0x0000001918bc7223 */ /* 0x000fe20000010050 */
[----:B------:R-:W-:Y:S01]  /*3f80*/  FFMA.FTZ R25, R204, UR4, R23 ;  /* 0x00000004cc197c23 */ /* 0x000fe20008010017 */
[----:B------:R-:W-:-:S03]  /*3f90*/  FMUL.FTZ R24, R176, R24 ;  /* 0x00000018b0187220 */ /* 0x000fc60000410000 */
[----:B------:R-:W-:-:S04]  /*3fa0*/  FADD.FTZ R25, R248, -R25 ;  /* 0x80000019f8197221 */ /* 0x000fc80000010000 */
[----:B------:R-:W-:-:S04]  /*3fb0*/  FMUL.FTZ R80, R25, UR24 ;  /* 0x0000001819507c20 */ /* 0x000fc80008410000 */
[C---:B------:R-:W-:Y:S01]  /*3fc0*/  FMUL.FTZ R25, R80.reuse, UR12 ;  /* 0x0000000c50197c20 */ /* 0x040fe20008410000 */
[----:B------:R-:W-:Y:S01]  /*3fd0*/  F2FP.BF16.F32.PACK_AB R26, R80, R26 ;  /* 0x0000001a501a723e */ /* 0x000fe200000010ff */
[----:B------:R-:W-:Y:S02]  /*3fe0*/  FFMA.FTZ R80, R207, UR4, R23 ;  /* 0x00000004cf507c23 */ /* 0x000fe40008010017 */
[--C-:B------:R-:W-:Y:S01]  /*3ff0*/  FFMA.FTZ R186, R25, R82, R81.reuse ;  /* 0x0000005219ba7223 */ /* 0x100fe20000010051 */
[----:B------:R-:W-:Y:S01]  /*4000*/  FMUL.FTZ R25, R177, R25 ;  /* 0x00000019b1197220 */ /* 0x000fe20000410000 */
[----:B------:R-:W-:Y:S01]  /*4010*/  FADD.FTZ R80, R251, -R80 ;  /* 0x80000050fb507221 */ /* 0x000fe20000010000 */
[----:B------:R-:W-:-:S03]  /*4020*/  PRMT R81, R185, 0x7632, R81 ;  /* 0x00007632b9517816 */ /* 0x000fc60000000051 */
[----:B------:R-:W-:Y:S01]  /*4030*/  F2FP.BF16.F32.PACK_AB R82, R25, R24 ;  /* 0x000000181952723e */ /* 0x000fe200000010ff */
[----:B------:R-:W-:Y:S01]  /*4040*/  FMUL.FTZ R25, R80, UR24 ;  /* 0x0000001850197c20 */ /* 0x000fe20008410000 */
[----:B------:R-:W-:Y:S02]  /*4050*/  SHF.L.U32 R80, R185, 0x10, RZ ;  /* 0x00000010b9507819 */ /* 0x000fe400000006ff */
[----:B------:R-:W-:Y:S01]  /*4060*/  SHF.L.U32 R185, R81, 0x10, RZ ;  /* 0x0000001051b97819 */ /* 0x000fe200000006ff */
[----:B------:R-:W-:-:S04]  /*4070*/  FMUL.FTZ R24, R25, UR12 ;  /* 0x0000000c19187c20 */ /* 0x000fc80008410000 */
[----:B------:R-:W-:Y:S01]  /*4080*/  FFMA.FTZ R86, R24, R80, R86 ;  /* 0x0000005018567223 */ /* 0x000fe20000010056 */
[----:B------:R-:W-:Y:S01]  /*4090*/  FFMA.FTZ R80, R206, UR4, R23 ;  /* 0x00000004ce507c23 */ /* 0x000fe20008010017 */
[----:B------:R-:W-:-:S03]  /*40a0*/  FMUL.FTZ R24, R182, R24 ;  /* 0x00000018b6187220 */ /* 0x000fc60000410000 */
[----:B------:R-:W-:-:S04]  /*40b0*/  FADD.FTZ R80, R250, -R80 ;  /* 0x80000050fa507221 */ /* 0x000fc80000010000 */
[----:B------:R-:W-:-:S04]  /*40c0*/  FMUL.FTZ R80, R80, UR24 ;  /* 0x0000001850507c20 */ /* 0x000fc80008410000 */
[C---:B------:R-:W-:Y:S01]  /*40d0*/  FMUL.FTZ R81, R80.reuse, UR12 ;  /* 0x0000000c50517c20 */ /* 0x040fe20008410000 */
[----:B------:R-:W-:-:S03]  /*40e0*/  F2FP.BF16.F32.PACK_AB R25, R80, R25 ;  /* 0x000000195019723e */ /* 0x000fc600000010ff */
        /* <DEDUP_REMOVED lines=18> */
[----:B------:R-:W-:-:S05]  /*4210*/  FMUL.FTZ R85, R181, R190 ;  /* 0x000000beb5557220 */ /* 0x000fca0000410000 */
[----:B------:R-:W-:-:S07]  /*4220*/  F2FP.BF16.F32.PACK_AB R80, R85, R80 ;  /* 0x000000505550723e */ /* 0x000fce00000010ff */
.L_x_4029:
        /* <DEDUP_REMOVED lines=13> */
.L_x_4027:
[----:B------:R-:W-:Y:S05]  /*4300*/  BSYNC.RECONVERGENT B1 ;  /* 0x0000000000017941 */ /* 0x000fea0003800200 */
.L_x_4026:
        /* <DEDUP_REMOVED lines=75> */
[----:B------:R-:W-:Y:S01]  /*47c0*/  F2FP.BF16.F32.PACK_AB R72, R77, R72 ;  /* 0x000000484d48723e */ /* 0x000fe200000010ff */
[----:B------:R-:W-:Y:S06]  /*47d0*/  BRA `(.L_x_4033) ;  /* 0x0000000400007947 */ /* 0x000fec0003800000 */
.L_x_4032:
        /* <DEDUP_REMOVED lines=63> */
[----:B------:R-:W-:-:S07]  /*4bd0*/  F2FP.BF16.F32.PACK_AB R72, R76, R72 ;  /* 0x000000484c48723e */ /* 0x000fce00000010ff */
.L_x_4033:
        /* <DEDUP_REMOVED lines=13> */
.L_x_4031:
[----:B------:R-:W-:Y:S05]  /*4cb0*/  BSYNC.RECONVERGENT B1 ;  /* 0x0000000000017941 */ /* 0x000fea0003800200 */
.L_x_4030:
        /* <DEDUP_REMOVED lines=77> */
.L_x_4036:
        /* <DEDUP_REMOVED lines=64> */
.L_x_4037:
        /* <DEDUP_REMOVED lines=13> */
.L_x_4035:
[----:B------:R-:W-:Y:S05]  /*5660*/  BSYNC.RECONVERGENT B1 ;  /* 0x0000000000017941 */ /* 0x000fea0003800200 */
.L_x_4034:
        /* <DEDUP_REMOVED lines=77> */
.L_x_4040:
        /* <DEDUP_REMOVED lines=64> */
.L_x_4041:
        /* <DEDUP_REMOVED lines=13> */
.L_x_4039:
[----:B------:R-:W-:Y:S05]  /*6010*/  BSYNC.RECONVERGENT B1 ;  /* 0x0000000000017941 */ /* 0x000fea0003800200 */
.L_x_4038:
        /* <DEDUP_REMOVED lines=8> */
[----:B-----5:R-:W-:-:S03]  /*60a0*/  PRMT R25, R187, 0x7632, R25 ;  /* 0x00007632bb197816 */ /* 0x020fc60000000019 */
[----:B------:R-:W-:Y:S01]  /*60b0*/  FADD.FTZ R24, R212, -R24 ;  /* 0x80000018d4187221 */ /* 0x000fe20000010000 */
[----:B------:R-:W-:-:S03]  /*60c0*/  SHF.L.U32 R25, R25, 0x10, RZ ;  /* 0x0000001019197819 */ /* 0x000fc600000006ff */
[----:B------:R-:W-:-:S04]  /*60d0*/  FMUL.FTZ R27, R24, UR24 ;  /* 0x00000018181b7c20 */ /* 0x000fc80008410000 */
[----:B------:R-:W-:-:S04]  /*60e0*/  FMUL.FTZ R24, R27, UR12 ;  /* 0x0000000c1b187c20 */ /* 0x000fc80008410000 */
[----:B------:R-:W-:Y:S01]  /*60f0*/  FFMA.FTZ R189, R24, R25, R51 ;  /* 0x0000001918bd7223 */ /* 0x000fe20000010033 */
[----:B------:R-:W-:Y:S01]  /*6100*/  FFMA.FTZ R25, R4, UR4, R23 ;  /* 0x0000000404197c23 */ /* 0x000fe20008010017 */
[----:B------:R-:W-:Y:S01]  /*6110*/  SHF.L.U32 R51, R187, 0x10, RZ ;  /* 0x00000010bb337819 */ /* 0x000fe200000006ff */
[----:B------:R-:W-:Y:S02]  /*6120*/  FMUL.FTZ R24, R147, R24 ;  /* 0x0000001893187220 */ /* 0x000fe40000410000 */
[----:B------:R-:W-:-:S04]  /*6130*/  FADD.FTZ R25, R213, -R25 ;  /* 0x80000019d5197221 */ /* 0x000fc80000010000 */
[----:B------:R-:W-:-:S04]  /*6140*/  FMUL.FTZ R26, R25, UR24 ;  /* 0x00000018191a7c20 */ /* 0x000fc80008410000 */
[----:B------:R-:W-:Y:S01]  /*6150*/  FMUL.FTZ R25, R26, UR12 ;  /* 0x0000000c1a197c20 */ /* 0x000fe20008410000 */
[----:B------:R-:W-:Y:S01]  /*6160*/  F2FP.BF16.F32.PACK_AB R27, R27, R26 ;  /* 0x0000001a1b1b723e */ /* 0x000fe200000010ff */
[----:B------:R-:W-:Y:S02]  /*6170*/  FFMA.FTZ R26, R5, UR4, R23 ;  /* 0x00000004051a7c23 */ /* 0x000fe40008010017 */
[----:B------:R-:W-:Y:S01]  /*6180*/  FFMA.FTZ R187, R25, R51, R50 ;  /* 0x0000003319bb7223 */ /* 0x000fe20000010032 */
[----:B------:R-:W-:Y:S01]  /*6190*/  FMUL.FTZ R25, R146, R25 ;  /* 0x0000001992197220 */ /* 0x000fe20000410000 */
[----:B------:R-:W-:-:S04]  /*61a0*/  FADD.FTZ R26, R215, -R26 ;  /* 0x8000001ad71a7221 */ /* 0x000fc80000010000 */
[----:B------:R-:W-:Y:S01]  /*61b0*/  FMUL.FTZ R26, R26, UR24 ;  /* 0x000000181a1a7c20 */ /* 0x000fe20008410000 */
[----:B------:R-:W-:Y:S02]  /*61c0*/  F2FP.BF16.F32.PACK_AB R51, R24, R25 ;  /* 0x000000191833723e */ /* 0x000fe400000010ff */
[----:B------:R-:W-:Y:S01]  /*61d0*/  SHF.L.U32 R25, R186, 0x10, RZ ;  /* 0x00000010ba197819 */ /* 0x000fe200000006ff */
        /* <DEDUP_REMOVED lines=10> */
[--C-:B------:R-:W-:Y:S01]  /*6280*/  FFMA.FTZ R186, R48, R50, R49.reuse ;  /* 0x0000003230ba7223 */ /* 0x100fe20000010031 */
        /* <DEDUP_REMOVED lines=21> */
[--C-:B------:R-:W-:Y:S01]  /*63e0*/  FFMA.FTZ R24, R195, UR4, R23.reuse ;  /* 0x00000004c3187c23 */ /* 0x100fe20008010017 */
[----:B------:R-:W-:-:S03]  /*63f0*/  FFMA.FTZ R23, R211, UR4, R23 ;  /* 0x00000004d3177c23 */ /* 0x000fc60008010017 */
[----:B------:R-:W-:Y:S01]  /*6400*/  FADD.FTZ R24, R219, -R24 ;  /* 0x80000018db187221 */ /* 0x000fe20000010000 */
[----:B------:R-:W-:-:S03]  /*6410*/  FADD.FTZ R23, R218, -R23 ;  /* 0x80000017da177221 */ /* 0x000fc60000010000 */
[----:B------:R-:W-:-:S04]  /*6420*/  FMUL.FTZ R24, R24, UR24 ;  /* 0x0000001818187c20 */ /* 0x000fc80008410000 */
[----:B------:R-:W-:-:S04]  /*6430*/  FMUL.FTZ R48, R24, UR12 ;  /* 0x0000000c18307c20 */ /* 0x000fc80008410000 */
[----:B------:R-:W-:Y:S01]  /*6440*/  FFMA.FTZ R185, R48, R185, R52 ;  /* 0x000000b930b97223 */ /* 0x000fe20000010034 */
[----:B------:R-:W-:Y:S01]  /*6450*/  FMUL.FTZ R52, R23, UR24 ;  /* 0x0000001817347c20 */ /* 0x000fe20008410000 */
[----:B------:R-:W-:Y:S01]  /*6460*/  SHF.L.U32 R23, R184, 0x10, RZ ;  /* 0x00000010b8177819 */ /* 0x000fe200000006ff */
[----:B------:R-:W-:Y:S02]  /*6470*/  FMUL.FTZ R48, R148, R48 ;  /* 0x0000003094307220 */ /* 0x000fe40000410000 */
[C---:B------:R-:W-:Y:S01]  /*6480*/  FMUL.FTZ R184, R52.reuse, UR12 ;  /* 0x0000000c34b87c20 */ /* 0x040fe20008410000 */
[----:B------:R-:W-:-:S03]  /*6490*/  F2FP.BF16.F32.PACK_AB R24, R52, R24 ;  /* 0x000000183418723e */ /* 0x000fc600000010ff */
[----:B------:R-:W-:Y:S01]  /*64a0*/  FFMA.FTZ R23, R184, R23, R53 ;  /* 0x00000017b8177223 */ /* 0x000fe20000010035 */
[----:B------:R-:W-:-:S05]  /*64b0*/  FMUL.FTZ R53, R149, R184 ;  /* 0x000000b895357220 */ /* 0x000fca0000410000 */
[----:B------:R-:W-:Y:S01]  /*64c0*/  F2FP.BF16.F32.PACK_AB R48, R53, R48 ;  /* 0x000000303530723e */ /* 0x000fe200000010ff */
[----:B------:R-:W-:Y:S06]  /*64d0*/  BRA `(.L_x_4044) ;  /* 0x0000000400007947 */ /* 0x000fec0003800000 */
.L_x_4043:
[----:B------:R-:W-:Y:S01]  /*64e0*/  FFMA.FTZ R188, R209, UR4, R23 ;  /* 0x00000004d1bc7c23 */ /* 0x000fe20008010017 */
[C---:B-----5:R-:W-:Y:S02]  /*64f0*/  PRMT R189, R187.reuse, 0x7632, R189 ;  /* 0x00007632bbbd7816 */ /* 0x060fe400000000bd */
[----:B------:R-:W-:Y:S01]  /*6500*/  SHF.L.U32 R187, R187, 0x10, RZ ;  /* 0x00000010bbbb7819 */ /* 0x000fe200000006ff */
[----:B------:R-:W-:Y:S01]  /*6510*/  FADD.FTZ R188, R212, -R188 ;  /* 0x800000bcd4bc7221 */ /* 0x000fe20000010000 */
[----:B------:R-:W-:-:S03]  /*6520*/  SHF.L.U32 R189, R189, 0x10, RZ ;  /* 0x00000010bdbd7819 */ /* 0x000fc600000006ff */
        /* <DEDUP_REMOVED lines=51> */
[--C-:B------:R-:W-:Y:S01]  /*6860*/  FFMA.FTZ R185, R48, R185, R52.reuse ;  /* 0x000000b930b97223 */ /* 0x100fe20000010034 */
[----:B------:R-:W-:Y:S01]  /*6870*/  PRMT R52, R184, 0x7632, R52 ;  /* 0x00007632b8347816 */ /* 0x000fe20000000034 */
[----:B------:R-:W-:Y:S01]  /*6880*/  FMUL.FTZ R184, R23, UR12 ;  /* 0x0000000c17b87c20 */ /* 0x000fe20008410000 */
[----:B------:R-:W-:Y:S02]  /*6890*/  FMUL.FTZ R48, R148, R48 ;  /* 0x0000003094307220 */ /* 0x000fe40000410000 */
[----:B------:R-:W-:-:S05]  /*68a0*/  SHF.L.U32 R52, R52, 0x10, RZ ;  /* 0x0000001034347819 */ /* 0x000fca00000006ff */
[----:B------:R-:W-:Y:S01]  /*68b0*/  FFMA.FTZ R23, R184, R52, R53 ;  /* 0x00000034b8177223 */ /* 0x000fe20000010035 */
[----:B------:R-:W-:-:S05]  /*68c0*/  FMUL.FTZ R52, R149, R184 ;  /* 0x000000b895347220 */ /* 0x000fca0000410000 */
[----:B------:R-:W-:-:S07]  /*68d0*/  F2FP.BF16.F32.PACK_AB R48, R52, R48 ;  /* 0x000000303430723e */ /* 0x000fce00000010ff */
.L_x_4044:
        /* <DEDUP_REMOVED lines=13> */
.L_x_4025:
        /* <DEDUP_REMOVED lines=18> */
[----:B------:R-:W-:-:S02]  /*6ad0*/  PRMT R185, R45, 0x7632, R185 ;  /* 0x000076322db97816 */ /* 0x000fc400000000b9 */
[----:B------:R-:W-:Y:S01]  /*6ae0*/  FMUL.FTZ R188, R188, UR12 ;  /* 0x0000000cbcbc7c20 */ /* 0x000fe20008410000 */
[----:B------:R-:W-:-:S04]  /*6af0*/  FADD.FTZ R189, R252, -R189 ;  /* 0x800000bdfcbd7221 */ /* 0x000fc80000010000 */
[----:B------:R-:W-:Y:S01]  /*6b00*/  FFMA.FTZ R189, R189, UR24, R190 ;  /* 0x00000018bdbd7c23 */ /* 0x000fe200080100be */
[C---:B------:R-:W-:Y:S02]  /*6b10*/  SHF.L.U32 R190, R184.reuse, 0x10, RZ ;  /* 0x00000010b8be7819 */ /* 0x040fe400000006ff */
[----:B------:R-:W-:-:S03]  /*6b20*/  PRMT R184, R184, 0x7632, R184 ;  /* 0x00007632b8b87816 */ /* 0x000fc600000000b8 */
[----:B------:R-:W-:Y:S01]  /*6b30*/  FFMA.FTZ R227, R188, R190, R84 ;  /* 0x000000bebce37223 */ /* 0x000fe20000010054 */
[----:B------:R-:W-:Y:S01]  /*6b40*/  FFMA.FTZ R84, R207, UR4, R23 ;  /* 0x00000004cf547c23 */ /* 0x000fe20008010017 */
[----:B------:R-:W-:Y:S01]  /*6b50*/  SHF.L.U32 R190, R45, 0x10, RZ ;  /* 0x000000102dbe7819 */ /* 0x000fe200000006ff */
[----:B------:R-:W-:Y:S01]  /*6b60*/  FMUL.FTZ R188, R180, R188 ;  /* 0x000000bcb4bc7220 */ /* 0x000fe20000410000 */
[----:B------:R-:W-:Y:S01]  /*6b70*/  SHF.L.U32 R184, R184, 0x10, RZ ;  /* 0x00000010b8b87819 */ /* 0x000fe200000006ff */
[----:B------:R-:W-:-:S04]  /*6b80*/  FADD.FTZ R84, R251, -R84 ;  /* 0x80000054fb547221 */ /* 0x000fc80000010000 */
[----:B------:R-:W-:Y:S01]  /*6b90*/  FFMA.FTZ R190, R84, UR24, R190 ;  /* 0x0000001854be7c23 */ /* 0x000fe200080100be */
[----:B------:R-:W-:Y:S01]  /*6ba0*/  FMUL.FTZ R84, R189, UR12 ;  /* 0x0000000cbd547c20 */ /* 0x000fe20008410000 */
[C---:B------:R-:W-:Y:S02]  /*6bb0*/  SHF.L.U32 R189, R185.reuse, 0x10, RZ ;  /* 0x00000010b9bd7819 */ /* 0x040fe400000006ff */
[----:B------:R-:W-:Y:S01]  /*6bc0*/  PRMT R185, R185, 0x7632, R185 ;  /* 0x00007632b9b97816 */ /* 0x000fe200000000b9 */
[----:B------:R-:W-:Y:S01]  /*6bd0*/  FFMA.FTZ R184, R84, R184, R85 ;  /* 0x000000b854b87223 */ /* 0x000fe20000010055 */
[----:B------:R-:W-:Y:S01]  /*6be0*/  FMUL.FTZ R85, R190, UR12 ;  /* 0x0000000cbe557c20 */ /* 0x000fe20008410000 */
[----:B------:R-:W-:Y:S01]  /*6bf0*/  SHF.L.U32 R190, R186, 0x10, RZ ;  /* 0x00000010babe7819 */ /* 0x000fe200000006ff */
[----:B------:R-:W-:Y:S01]  /*6c00*/  FMUL.FTZ R84, R181, R84 ;  /* 0x00000054b5547220 */ /* 0x000fe20000410000 */
[----:B------:R-:W-:Y:S01]  /*6c10*/  SHF.L.U32 R185, R185, 0x10, RZ ;  /* 0x00000010b9b97819 */ /* 0x000fe200000006ff */
[----:B------:R-:W-:Y:S01]  /*6c20*/  FFMA.FTZ R191, R85, R191, R86 ;  /* 0x000000bf55bf7223 */ /* 0x000fe20000010056 */
[----:B------:R-:W-:Y:S01]  /*6c30*/  FFMA.FTZ R86, R206, UR4, R23 ;  /* 0x00000004ce567c23 */ /* 0x000fe20008010017 */
[----:B------:R-:W-:-:S03]  /*6c40*/  PRMT R186, R46, 0x7632, R186 ;  /* 0x000076322eba7816 */ /* 0x000fc600000000ba */
[----:B------:R-:W-:-:S04]  /*6c50*/  FADD.FTZ R86, R250, -R86 ;  /* 0x80000056fa567221 */ /* 0x000fc80000010000 */
[----:B------:R-:W-:Y:S01]  /*6c60*/  FFMA.FTZ R86, R86, UR24, R189 ;  /* 0x0000001856567c23 */ /* 0x000fe200080100bd */
[----:B------:R-:W-:-:S03]  /*6c70*/  SHF.L.U32 R189, R46, 0x10, RZ ;  /* 0x000000102ebd7819 */ /* 0x000fc600000006ff */
[----:B------:R-:W-:-:S04]  /*6c80*/  FMUL.FTZ R86, R86, UR12 ;  /* 0x0000000c56567c20 */ /* 0x000fc80008410000 */
[----:B------:R-:W-:Y:S01]  /*6c90*/  FFMA.FTZ R87, R86, R185, R87 ;  /* 0x000000b956577223 */ /* 0x000fe20000010057 */
[----:B------:R-:W-:Y:S01]  /*6ca0*/  FFMA.FTZ R185, R205, UR4, R23 ;  /* 0x00000004cdb97c23 */ /* 0x000fe20008010017 */
[----:B------:R-:W-:-:S03]  /*6cb0*/  FMUL.FTZ R86, R183, R86 ;  /* 0x00000056b7567220 */ /* 0x000fc60000410000 */
[----:B------:R-:W-:-:S04]  /*6cc0*/  FADD.FTZ R185, R249, -R185 ;  /* 0x800000b9f9b97221 */ /* 0x000fc80000010000 */
[----:B------:R-:W-:Y:S01]  /*6cd0*/  FFMA.FTZ R185, R185, UR24, R189 ;  /* 0x00000018b9b97c23 */ /* 0x000fe200080100bd */
[C---:B------:R-:W-:Y:S02]  /*6ce0*/  SHF.L.U32 R189, R186.reuse, 0x10, RZ ;  /* 0x00000010babd7819 */ /* 0x040fe400000006ff */
[----:B------:R-:W-:Y:S01]  /*6cf0*/  PRMT R186, R186, 0x7632, R186 ;  /* 0x00007632baba7816 */ /* 0x000fe200000000ba */
[----:B------:R-:W-:-:S03]  /*6d00*/  FMUL.FTZ R185, R185, UR12 ;  /* 0x0000000cb9b97c20 */ /* 0x000fc60008410000 */
[----:B------:R-:W-:Y:S01]  /*6d10*/  SHF.L.U32 R186, R186, 0x10, RZ ;  /* 0x00000010baba7819 */ /* 0x000fe200000006ff */
[----:B------:R-:W-:Y:S01]  /*6d20*/  FFMA.FTZ R190, R185, R190, R80 ;  /* 0x000000beb9be7223 */ /* 0x000fe20000010050 */
[----:B------:R-:W-:-:S04]  /*6d30*/  FFMA.FTZ R80, R204, UR4, R23 ;  /* 0x00000004cc507c23 */ /* 0x000fc80008010017 */
        /* <DEDUP_REMOVED lines=13> */
[--C-:B------:R-:W-:Y:S01]  /*6e10*/  FFMA.FTZ R189, R81, R189, R82.reuse ;  /* 0x000000bd51bd7223 */ /* 0x100fe20000010052 */
[----:B------:R-:W-:-:S04]  /*6e20*/  PRMT R82, R47, 0x7632, R82 ;  /* 0x000076322f527816 */ /* 0x000fc80000000052 */
[----:B------:R-:W-:-:S05]  /*6e30*/  SHF.L.U32 R82, R82, 0x10, RZ ;  /* 0x0000001052527819 */ /* 0x000fca00000006ff */
[----:B------:R-:W-:-:S04]  /*6e40*/  FFMA.FTZ R82, R228, UR24, R82 ;  /* 0x00000018e4527c23 */ /* 0x000fc80008010052 */
[----:B------:R-:W-:-:S04]  /*6e50*/  FMUL.FTZ R82, R82, UR12 ;  /* 0x0000000c52527c20 */ /* 0x000fc80008410000 */
[----:B------:R-:W-:Y:S01]  /*6e60*/  FFMA.FTZ R187, R82, R187, R83 ;  /* 0x000000bb52bb7223 */ /* 0x000fe20000010053 */
[----:B------:R-:W-:Y:S01]  /*6e70*/  FMUL.FTZ R83, R178, R81 ;  /* 0x00000051b2537220 */ /* 0x000fe20000410000 */
[----:B------:R-:W-:Y:S01]  /*6e80*/  FMUL.FTZ R82, R179, R82 ;  /* 0x00000052b3527220 */ /* 0x000fe20000410000 */
[----:B------:R-:W-:-:S04]  /*6e90*/  FMUL.FTZ R81, R182, R85 ;  /* 0x00000055b6517220 */ /* 0x000fc80000410000 */
[----:B------:R-:W-:Y:S01]  /*6ea0*/  F2FP.BF16.F32.PACK_AB R83, R82, R83 ;  /* 0x000000535253723e */ /* 0x000fe200000010ff */
[----:B------:R-:W-:Y:S01]  /*6eb0*/  FMUL.FTZ R82, R176, R185 ;  /* 0x000000b9b0527220 */ /* 0x000fe20000410000 */
[----:B------:R-:W-:-:S04]  /*6ec0*/  F2FP.BF16.F32.PACK_AB R81, R86, R81 ;  /* 0x000000515651723e */ /* 0x000fc800000010ff */
[----:B------:R-:W-:Y:S02]  /*6ed0*/  F2FP.BF16.F32.PACK_AB R82, R80, R82 ;  /* 0x000000525052723e */ /* 0x000fe400000010ff */
[----:B------:R-:W-:Y:S01]  /*6ee0*/  F2FP.BF16.F32.PACK_AB R80, R84, R188 ;  /* 0x000000bc5450723e */ /* 0x000fe200000010ff */
[----:B------:R-:W-:Y:S06]  /*6ef0*/  BRA `(.L_x_4048) ;  /* 0x0000000400407947 */ /* 0x000fec0003800000 */
.L_x_4047:
[----:B------:R-:W-:Y:S01]  /*6f00*/  FFMA.FTZ R27, R203, UR4, R23 ;  /* 0x00000004cb1b7c23 */ /* 0x000fe20008010017 */
[C---:B-----5:R-:W-:Y:S02]  /*6f10*/  SHF.L.U32 R24, R47.reuse, 0x10, RZ ;  /* 0x000000102f187819 */ /* 0x060fe400000006ff */
[----:B------:R-:W-:Y:S01]  /*6f20*/  PRMT R26, R47, 0x7632, R26 ;  /* 0x000076322f1a7816 */ /* 0x000fe2000000001a */
[----:B------:R-:W-:Y:S01]  /*6f30*/  FADD.FTZ R27, R247, -R27 ;  /* 0x8000001bf71b7221 */ /* 0x000fe20000010000 */
[----:B------:R-:W-:Y:S02]  /*6f40*/  SHF.L.U32 R188, R46, 0x10, RZ ;  /* 0x000000102ebc7819 */ /* 0x000fe400000006ff */
[----:B------:R-:W-:Y:S01]  /*6f50*/  SHF.L.U32 R26, R26, 0x10, RZ ;  /* 0x000000101a1a7819 */ /* 0x000fe200000006ff */
[----:B------:R-:W-:Y:S01]  /*6f60*/  FFMA.FTZ R27, R27, UR24, R24 ;  /* 0x000000181b1b7c23 */ /* 0x000fe20008010018 */
[----:B------:R-:W-:-:S03]  /*6f70*/  SHF.L.U32 R24, R187, 0x10, RZ ;  /* 0x00000010bb187819 */ /* 0x000fc600000006ff */
[----:B------:R-:W-:-:S04]  /*6f80*/  FMUL.FTZ R25, R27, UR12 ;  /* 0x0000000c1b197c20 */ /* 0x000fc80008410000 */
[----:B------:R-:W-:Y:S01]  /*6f90*/  FFMA.FTZ R189, R25, R24, R82 ;  /* 0x0000001819bd7223 */ /* 0x000fe20000010052 */
[----:B------:R-:W-:Y:S01]  /*6fa0*/  FFMA.FTZ R24, R202, UR4, R23 ;  /* 0x00000004ca187c23 */ /* 0x000fe20008010017 */
[----:B------:R-:W-:-:S03]  /*6fb0*/  FMUL.FTZ R25, R178, R25 ;  /* 0x00000019b2197220 */ /* 0x000fc60000410000 */
[----:B------:R-:W-:-:S04]  /*6fc0*/  FADD.FTZ R24, R246, -R24 ;  /* 0x80000018f6187221 */ /* 0x000fc80000010000 */
[--C-:B------:R-:W-:Y:S01]  /*6fd0*/  FFMA.FTZ R24, R24, UR24, R26.reuse ;  /* 0x0000001818187c23 */ /* 0x100fe2000801001a */
[----:B------:R-:W-:-:S04]  /*6fe0*/  PRMT R26, R187, 0x7632, R26 ;  /* 0x00007632bb1a7816 */ /* 0x000fc8000000001a */
[----:B------:R-:W-:Y:S01]  /*6ff0*/  SHF.L.U32 R82, R26, 0x10, RZ ;  /* 0x000000101a527819 */ /* 0x000fe200000006ff */
[C---:B------:R-:W-:Y:S01]  /*7000*/  FMUL.FTZ R26, R24.reuse, UR12 ;  /* 0x0000000c181a7c20 */ /* 0x040fe20008410000 */
[----:B------:R-:W-:-:S03]  /*7010*/  F2FP.BF16.F32.PACK_AB R27, R24, R27 ;  /* 0x0000001b181b723e */ /* 0x000fc600000010ff */
[----:B------:R-:W-:Y:S01]  /*7020*/  FFMA.FTZ R187, R26, R82, R83 ;  /* 0x000000521abb7223 */ /* 0x000fe20000010053 */
[----:B------:R-:W-:Y:S01]  /*7030*/  FFMA.FTZ R82, R205, UR4, R23 ;  /* 0x00000004cd527c23 */ /* 0x000fe20008010017 */
[----:B------:R-:W-:-:S03]  /*7040*/  FMUL.FTZ R83, R179, R26 ;  /* 0x0000001ab3537220 */ /* 0x000fc60000410000 */
[----:B------:R-:W-:Y:S02]  /*7050*/  FADD.FTZ R82, R249, -R82 ;  /* 0x80000052f9527221 */ /* 0x000fe40000010000 */
[----:B------:R-:W-:Y:S02]  /*7060*/  F2FP.BF16.F32.PACK_AB R83, R83, R25 ;  /* 0x000000195353723e */ /* 0x000fe400000010ff */
[----:B------:R-:W-:Y:S01]  /*7070*/  FFMA.FTZ R26, R82, UR24, R188 ;  /* 0x00000018521a7c23 */ /* 0x000fe200080100bc */
[----:B------:R-:W-:-:S03]  /*7080*/  SHF.L.U32 R25, R186, 0x10, RZ ;  /* 0x00000010ba197819 */ /* 0x000fc600000006ff */
[----:B------:R-:W-:-:S04]  /*7090*/  FMUL.FTZ R24, R26, UR12 ;  /* 0x0000000c1a187c20 */ /* 0x000fc80008410000 */
[----:B------:R-:W-:Y:S01]  /*70a0*/  FFMA.FTZ R190, R24, R25, R80 ;  /* 0x0000001918be7223 */ /* 0x000fe20000010050 */
[----:B------:R-:W-:Y:S01]  /*70b0*/  PRMT R25, R46, 0x7632, R25 ;  /* 0x000076322e197816 */ /* 0x000fe20000000019 */
[----:B------:R-:W-:Y:S01]  /*70c0*/  FFMA.FTZ R80, R204, UR4, R23 ;  /* 0x00000004cc507c23 */ /* 0x000fe20008010017 */
[----:B------:R-:W-:Y:S02]  /*70d0*/  FMUL.FTZ R24, R176, R24 ;  /* 0x00000018b0187220 */ /* 0x000fe40000410000 */
[----:B------:R-:W-:Y:S01]  /*70e0*/  SHF.L.U32 R25, R25, 0x10, RZ ;  /* 0x0000001019197819 */ /* 0x000fe200000006ff */
[----:B------:R-:W-:-:S04]  /*70f0*/  FADD.FTZ R80, R248, -R80 ;  /* 0x80000050f8507221 */ /* 0x000fc80000010000 */
[--C-:B------:R-:W-:Y:S01]  /*7100*/  FFMA.FTZ R80, R80, UR24, R25.reuse ;  /* 0x0000001850507c23 */ /* 0x100fe20008010019 */
[----:B------:R-:W-:-:S04]  /*7110*/  PRMT R25, R186, 0x7632, R25 ;  /* 0x00007632ba197816 */ /* 0x000fc80000000019 */
[----:B------:R-:W-:Y:S01]  /*7120*/  SHF.L.U32 R82, R25, 0x10, RZ ;  /* 0x0000001019527819 */ /* 0x000fe200000006ff */
[C---:B------:R-:W-:Y:S01]  /*7130*/  FMUL.FTZ R25, R80.reuse, UR12 ;  /* 0x0000000c50197c20 */ /* 0x040fe20008410000 */
[----:B------:R-:W-:Y:S01]  /*7140*/  F2FP.BF16.F32.PACK_AB R26, R80, R26 ;  /* 0x0000001a501a723e */ /* 0x000fe200000010ff */
[----:B------:R-:W-:Y:S02]  /*7150*/  FFMA.FTZ R80, R207, UR4, R23 ;  /* 0x00000004cf507c23 */ /* 0x000fe40008010017 */
[----:B------:R-:W-:Y:S01]  /*7160*/  FFMA.FTZ R186, R25, R82, R81 ;  /* 0x0000005219ba7223 */ /* 0x000fe20000010051 */
[----:B------:R-:W-:Y:S01]  /*7170*/  SHF.L.U32 R81, R45, 0x10, RZ ;  /* 0x000000102d517819 */ /* 0x000fe200000006ff */
[----:B------:R-:W-:Y:S01]  /*7180*/  FADD.FTZ R80, R251, -R80 ;  /* 0x80000050fb507221 */ /* 0x000fe20000010000 */
[----:B------:R-:W-:-:S03]  /*7190*/  FMUL.FTZ R82, R177, R25 ;  /* 0x00000019b1527220 */ /* 0x000fc60000410000 */
[----:B------:R-:W-:Y:S01]  /*71a0*/  FFMA.FTZ R25, R80, UR24, R81 ;  /* 0x0000001850197c23 */ /* 0x000fe20008010051 */
[----:B------:R-:W-:Y:S01]  /*71b0*/  SHF.L.U32 R80, R185, 0x10, RZ ;  /* 0x00000010b9507819 */ /* 0x000fe200000006ff */
[----:B------:R-:W-:Y:S01]  /*71c0*/  FFMA.FTZ R81, R206, UR4, R23 ;  /* 0x00000004ce517c23 */ /* 0x000fe20008010017 */
[----:B------:R-:W-:Y:S01]  /*71d0*/  F2FP.BF16.F32.PACK_AB R82, R82, R24 ;  /* 0x000000185252723e */ /* 0x000fe200000010ff */
[----:B------:R-:W-:Y:S02]  /*71e0*/  FMUL.FTZ R24, R25, UR12 ;  /* 0x0000000c19187c20 */ /* 0x000fe40008410000 */
[----:B------:R-:W-:Y:S02]  /*71f0*/  FADD.FTZ R81, R250, -R81 ;  /* 0x80000051fa517221 */ /* 0x000fe40000010000 */
[----:B------:R-:W-:Y:S01]  /*7200*/  FFMA.FTZ R191, R24, R80, R86 ;  /* 0x0000005018bf7223 */ /* 0x000fe20000010056 */
[----:B------:R-:W-:Y:S01]  /*7210*/  PRMT R80, R45, 0x7632, R80 ;  /* 0x000076322d507816 */ /* 0x000fe20000000050 */
[----:B------:R-:W-:-:S03]  /*7220*/  FMUL.FTZ R24, R182, R24 ;  /* 0x00000018b6187220 */ /* 0x000fc60000410000 */
        /* <DEDUP_REMOVED lines=8> */
[----:B------:R-:W-:Y:S01]  /*72b0*/  FMUL.FTZ R81, R183, R81 ;  /* 0x00000051b7517220 */ /* 0x000fe20000410000 */
[----:B------:R-:W-:-:S04]  /*72c0*/  SHF.L.U32 R86, R184, 0x10, RZ ;  /* 0x00000010b8567819 */ /* 0x000fc800000006ff */
[----:B------:R-:W-:Y:S01]  /*72d0*/  F2FP.BF16.F32.PACK_AB R81, R81, R24 ;  /* 0x000000185151723e */ /* 0x000fe200000010ff */
[----:B------:R-:W-:-:S04]  /*72e0*/  FFMA.FTZ R24, R0, UR4, R23 ;  /* 0x0000000400187c23 */ /* 0x000fc80008010017 */
[----:B------:R-:W-:-:S04]  /*72f0*/  FADD.FTZ R24, R210, -R24 ;  /* 0x80000018d2187221 */ /* 0x000fc80000010000 */
[----:B------:R-:W-:-:S04]  /*7300*/  FFMA.FTZ R24, R24, UR24, R80 ;  /* 0x0000001818187c23 */ /* 0x000fc80008010050 */
[----:B------:R-:W-:-:S04]  /*7310*/  FMUL.FTZ R80, R24, UR12 ;  /* 0x0000000c18507c20 */ /* 0x000fc80008410000 */
[--C-:B------:R-:W-:Y:S01]  /*7320*/  FFMA.FTZ R227, R80, R86, R84.reuse ;  /* 0x0000005650e37223 */ /* 0x100fe20000010054 */
[----:B------:R-:W-:Y:S01]  /*7330*/  PRMT R84, R44, 0x7632, R84 ;  /* 0x000076322c547816 */ /* 0x000fe20000000054 */
[----:B------:R-:W-:Y:S01]  /*7340*/  FFMA.FTZ R86, R208, UR4, R23 ;  /* 0x00000004d0567c23 */ /* 0x000fe20008010017 */
[----:B------:R-:W-:Y:S02]  /*7350*/  FMUL.FTZ R80, R180, R80 ;  /* 0x00000050b4507220 */ /* 0x000fe40000410000 */
[----:B------:R-:W-:Y:S01]  /*7360*/  SHF.L.U32 R84, R84, 0x10, RZ ;  /* 0x0000001054547819 */ /* 0x000fe200000006ff */
[----:B------:R-:W-:-:S04]  /*7370*/  FADD.FTZ R86, R252, -R86 ;  /* 0x80000056fc567221 */ /* 0x000fc80000010000 */
[----:B------:R-:W-:Y:S01]  /*7380*/  FFMA.FTZ R84, R86, UR24, R84 ;  /* 0x0000001856547c23 */ /* 0x000fe20008010054 */
[----:B------:R-:W-:-:S04]  /*7390*/  PRMT R86, R184, 0x7632, R86 ;  /* 0x00007632b8567816 */ /* 0x000fc80000000056 */
[----:B------:R-:W-:Y:S01]  /*73a0*/  SHF.L.U32 R184, R86, 0x10, RZ ;  /* 0x0000001056b87819 */ /* 0x000fe200000006ff */
[C---:B------:R-:W-:Y:S01]  /*73b0*/  FMUL.FTZ R86, R84.reuse, UR12 ;  /* 0x0000000c54567c20 */ /* 0x040fe20008410000 */
[----:B------:R-:W-:-:S03]  /*73c0*/  F2FP.BF16.F32.PACK_AB R24, R84, R24 ;  /* 0x000000185418723e */ /* 0x000fc600000010ff */
[----:B------:R-:W-:Y:S01]  /*73d0*/  FFMA.FTZ R184, R86, R184, R85 ;  /* 0x000000b856b87223 */ /* 0x000fe20000010055 */
[----:B------:R-:W-:-:S05]  /*73e0*/  FMUL.FTZ R86, R181, R86 ;  /* 0x00000056b5567220 */ /* 0x000fca0000410000 */
[----:B------:R-:W-:-:S07]  /*73f0*/  F2FP.BF16.F32.PACK_AB R80, R86, R80 ;  /* 0x000000505650723e */ /* 0x000fce00000010ff */
.L_x_4048:
        /* <DEDUP_REMOVED lines=16> */
.L_x_4046:
[----:B------:R-:W-:Y:S05]  /*7500*/  BSYNC.RECONVERGENT B1 ;  /* 0x0000000000017941 */ /* 0x000fea0003800200 */
.L_x_4045:
        /* <DEDUP_REMOVED lines=87> */
[----:B------:R-:W-:Y:S01]  /*7a80*/  F2FP.BF16.F32.PACK_AB R72, R78, R72 ;  /* 0x000000484e48723e */ /* 0x000fe200000010ff */
[----:B------:R-:W-:Y:S06]  /*7a90*/  BRA `(.L_x_4052) ;  /* 0x0000000400307947 */ /* 0x000fec0003800000 */
.L_x_4051:
        /* <DEDUP_REMOVED lines=75> */
[----:B------:R-:W-:-:S07]  /*7f50*/  F2FP.BF16.F32.PACK_AB R72, R76, R188 ;  /* 0x000000bc4c48723e */ /* 0x000fce00000010ff */
.L_x_4052:
        /* <DEDUP_REMOVED lines=14> */
.L_x_4050:
[----:B------:R-:W-:Y:S05]  /*8040*/  BSYNC.RECONVERGENT B1 ;  /* 0x0000000000017941 */ /* 0x000fea0003800200 */
.L_x_4049:
        /* <DEDUP_REMOVED lines=89> */
.L_x_4055:
        /* <DEDUP_REMOVED lines=76> */
.L_x_4056:
        /* <DEDUP_REMOVED lines=14> */
.L_x_4054:
[----:B------:R-:W-:Y:S05]  /*8b80*/  BSYNC.RECONVERGENT B1 ;  /* 0x0000000000017941 */ /* 0x000fea0003800200 */
.L_x_4053:
        /* <DEDUP_REMOVED lines=89> */
.L_x_4059:
        /* <DEDUP_REMOVED lines=76> */
.L_x_4060:
        /* <DEDUP_REMOVED lines=14> */
.L_x_4058:
[----:B------:R-:W-:Y:S05]  /*96c0*/  BSYNC.RECONVERGENT B1 ;  /* 0x0000000000017941 */ /* 0x000fea0003800200 */
.L_x_4057:
        /* <DEDUP_REMOVED lines=11> */
[----:B------:R-:W-:Y:S02]  /*9780*/  PRMT R26, R187, 0x7632, R26 ;  /* 0x00007632bb1a7816 */ /* 0x000fe4000000001a */
[----:B------:R-:W-:Y:S01]  /*9790*/  SHF.L.U32 R27, R27, 0x10, RZ ;  /* 0x000000101b1b7819 */ /* 0x000fe200000006ff */
[----:B------:R-:W-:Y:S01]  /*97a0*/  FFMA.FTZ R25, R25, UR24, R24 ;  /* 0x0000001819197c23 */ /* 0x000fe20008010018 */
[----:B------:R-:W-:Y:S01]  /*97b0*/  FFMA.FTZ R24, R209, UR4, R23 ;  /* 0x00000004d1187c23 */ /* 0x000fe20008010017 */
[----:B------:R-:W-:-:S03]  /*97c0*/  SHF.L.U32 R26, R26, 0x10, RZ ;  /* 0x000000101a1a7819 */ /* 0x000fc600000006ff */
[----:B------:R-:W-:-:S04]  /*97d0*/  FADD.FTZ R24, R212, -R24 ;  /* 0x80000018d4187221 */ /* 0x000fc80000010000 */
[----:B------:R-:W-:-:S04]  /*97e0*/  FFMA.FTZ R27, R24, UR24, R27 ;  /* 0x00000018181b7c23 */ /* 0x000fc8000801001b */
[C---:B------:R-:W-:Y:S01]  /*97f0*/  FMUL.FTZ R24, R27.reuse, UR12 ;  /* 0x0000000c1b187c20 */ /* 0x040fe20008410000 */
[----:B------:R-:W-:-:S03]  /*9800*/  F2FP.BF16.F32.PACK_AB R27, R27, R25 ;  /* 0x000000191b1b723e */ /* 0x000fc600000010ff */
[----:B------:R-:W-:Y:S01]  /*9810*/  FFMA.FTZ R188, R24, R26, R51 ;  /* 0x0000001a18bc7223 */ /* 0x000fe20000010033 */
[----:B------:R-:W-:Y:S01]  /*9820*/  SHF.L.U32 R51, R187, 0x10, RZ ;  /* 0x00000010bb337819 */ /* 0x000fe200000006ff */
[----:B------:R-:W-:Y:S01]  /*9830*/  FMUL.FTZ R26, R25, UR12 ;  /* 0x0000000c191a7c20 */ /* 0x000fe20008410000 */
[----:B------:R-:W-:Y:S01]  /*9840*/  FFMA.FTZ R25, R5, UR4, R23 ;  /* 0x0000000405197c23 */ /* 0x000fe20008010017 */
[----:B------:R-:W-:Y:S02]  /*9850*/  FMUL.FTZ R24, R147, R24 ;  /* 0x0000001893187220 */ /* 0x000fe40000410000 */
[----:B------:R-:W-:Y:S01]  /*9860*/  FFMA.FTZ R190, R26, R51, R50 ;  /* 0x000000331abe7223 */ /* 0x000fe20000010032 */
[----:B------:R-:W-:Y:S01]  /*9870*/  SHF.L.U32 R50, R30, 0x10, RZ ;  /* 0x000000101e327819 */ /* 0x000fe200000006ff */
[----:B------:R-:W-:Y:S01]  /*9880*/  FADD.FTZ R25, R215, -R25 ;  /* 0x80000019d7197221 */ /* 0x000fe20000010000 */
[----:B------:R-:W-:-:S03]  /*9890*/  FMUL.FTZ R51, R146, R26 ;  /* 0x0000001a92337220 */ /* 0x000fc60000410000 */
[--C-:B------:R-:W-:Y:S01]  /*98a0*/  FFMA.FTZ R26, R25, UR24, R50.reuse ;  /* 0x00000018191a7c23 */ /* 0x100fe20008010032 */
[----:B------:R-:W-:Y:S02]  /*98b0*/  SHF.L.U32 R25, R186, 0x10, RZ ;  /* 0x00000010ba197819 */ /* 0x000fe400000006ff */
[----:B------:R-:W-:Y:S01]  /*98c0*/  F2FP.BF16.F32.PACK_AB R51, R24, R51 ;  /* 0x000000331833723e */ /* 0x000fe200000010ff */
[----:B------:R-:W-:Y:S01]  /*98d0*/  FMUL.FTZ R24, R26, UR12 ;  /* 0x0000000c1a187c20 */ /* 0x000fe20008410000 */
[----:B------:R-:W-:-:S03]  /*98e0*/  PRMT R50, R186, 0x7632, R50 ;  /* 0x00007632ba327816 */ /* 0x000fc60000000032 */
[----:B------:R-:W-:Y:S01]  /*98f0*/  FFMA.FTZ R191, R24, R25, R48 ;  /* 0x0000001918bf7223 */ /* 0x000fe20000010030 */
[----:B------:R-:W-:Y:S01]  /*9900*/  PRMT R25, R30, 0x7632, R25 ;  /* 0x000076321e197816 */ /* 0x000fe20000000019 */
[----:B------:R-:W-:Y:S01]  /*9910*/  FFMA.FTZ R48, R2, UR4, R23 ;  /* 0x0000000402307c23 */ /* 0x000fe20008010017 */
[----:B------:R-:W-:Y:S01]  /*9920*/  SHF.L.U32 R50, R50, 0x10, RZ ;  /* 0x0000001032327819 */ /* 0x000fe200000006ff */
[----:B------:R-:W-:Y:S01]  /*9930*/  FMUL.FTZ R24, R144, R24 ;  /* 0x0000001890187220 */ /* 0x000fe20000410000 */
[----:B------:R-:W-:Y:S01]  /*9940*/  SHF.L.U32 R25, R25, 0x10, RZ ;  /* 0x0000001019197819 */ /* 0x000fe200000006ff */
[----:B------:R-:W-:-:S04]  /*9950*/  FADD.FTZ R48, R214, -R48 ;  /* 0x80000030d6307221 */ /* 0x000fc80000010000 */
[----:B------:R-:W-:-:S04]  /*9960*/  FFMA.FTZ R25, R48, UR24, R25 ;  /* 0x0000001830197c23 */ /* 0x000fc80008010019 */
[C---:B------:R-:W-:Y:S01]  /*9970*/  FMUL.FTZ R48, R25.reuse, UR12 ;  /* 0x0000000c19307c20 */ /* 0x040fe20008410000 */
[----:B------:R-:W-:Y:S01]  /*9980*/  F2FP.BF16.F32.PACK_AB R26, R25, R26 ;  /* 0x0000001a191a723e */ /* 0x000fe200000010ff */
[----:B------:R-:W-:Y:S02]  /*9990*/  FFMA.FTZ R25, R194, UR4, R23 ;  /* 0x00000004c2197c23 */ /* 0x000fe40008010017 */
[----:B------:R-:W-:Y:S01]  /*99a0*/  FFMA.FTZ R186, R48, R50, R49 ;  /* 0x0000003230ba7223 */ /* 0x000fe20000010031 */
[----:B------:R-:W-:Y:S01]  /*99b0*/  FMUL.FTZ R50, R145, R48 ;  /* 0x0000003091327220 */ /* 0x000fe20000410000 */
[----:B------:R-:W-:Y:S01]  /*99c0*/  FADD.FTZ R25, R217, -R25 ;  /* 0x80000019d9197221 */ /* 0x000fe20000010000 */
[----:B------:R-:W-:Y:S01]  /*99d0*/  SHF.L.U32 R48, R185, 0x10, RZ ;  /* 0x00000010b9307819 */ /* 0x000fe200000006ff */
[----:B------:R-:W-:Y:S02]  /*99e0*/  FFMA.FTZ R49, R3, UR4, R23 ;  /* 0x0000000403317c23 */ /* 0x000fe40008010017 */
[----:B------:R-:W-:-:S02]  /*99f0*/  F2FP.BF16.F32.PACK_AB R50, R50, R24 ;  /* 0x000000183232723e */ /* 0x000fc400000010ff */
[----:B------:R-:W-:Y:S01]  /*9a00*/  SHF.L.U32 R24, R29, 0x10, RZ ;  /* 0x000000101d187819 */ /* 0x000fe200000006ff */
[----:B------:R-:W-:-:S04]  /*9a10*/  FADD.FTZ R49, R216, -R49 ;  /* 0x80000031d8317221 */ /* 0x000fc80000010000 */
[----:B------:R-:W-:-:S04]  /*9a20*/  FFMA.FTZ R25, R25, UR24, R24 ;  /* 0x0000001819197c23 */ /* 0x000fc80008010018 */
[----:B------:R-:W-:-:S04]  /*9a30*/  FMUL.FTZ R24, R25, UR12 ;  /* 0x0000000c19187c20 */ /* 0x000fc80008410000 */
        /* <DEDUP_REMOVED lines=18> */
[----:B------:R-:W-:Y:S01]  /*9b60*/  FFMA.FTZ R228, R48, R54, R52 ;  /* 0x0000003630e47223 */ /* 0x000fe20000010034 */
[--C-:B------:R-:W-:Y:S01]  /*9b70*/  FFMA.FTZ R52, R211, UR4, R23.reuse ;  /* 0x00000004d3347c23 */ /* 0x100fe20008010017 */
[----:B------:R-:W-:Y:S01]  /*9b80*/  PRMT R23, R28, 0x7632, R23 ;  /* 0x000076321c177816 */ /* 0x000fe20000000017 */
[----:B------:R-:W-:Y:S01]  /*9b90*/  FMUL.FTZ R48, R148, R48 ;  /* 0x0000003094307220 */ /* 0x000fe20000410000 */
[----:B------:R-:W-:Y:S01]  /*9ba0*/  PRMT R54, R184, 0x7632, R54 ;  /* 0x00007632b8367816 */ /* 0x000fe20000000036 */
[----:B------:R-:W-:Y:S01]  /*9bb0*/  FADD.FTZ R52, R218, -R52 ;  /* 0x80000034da347221 */ /* 0x000fe20000010000 */
[----:B------:R-:W-:Y:S02]  /*9bc0*/  SHF.L.U32 R23, R23, 0x10, RZ ;  /* 0x0000001017177819 */ /* 0x000fe400000006ff */
[----:B------:R-:W-:-:S03]  /*9bd0*/  SHF.L.U32 R54, R54, 0x10, RZ ;  /* 0x0000001036367819 */ /* 0x000fc600000006ff */
[----:B------:R-:W-:-:S04]  /*9be0*/  FFMA.FTZ R23, R52, UR24, R23 ;  /* 0x0000001834177c23 */ /* 0x000fc80008010017 */
[C---:B------:R-:W-:Y:S01]  /*9bf0*/  FMUL.FTZ R52, R23.reuse, UR12 ;  /* 0x0000000c17347c20 */ /* 0x040fe20008410000 */
[----:B------:R-:W-:-:S03]  /*9c00*/  F2FP.BF16.F32.PACK_AB R24, R23, R24 ;  /* 0x000000181718723e */ /* 0x000fc600000010ff */
[----:B------:R-:W-:Y:S01]  /*9c10*/  FFMA.FTZ R184, R52, R54, R53 ;  /* 0x0000003634b87223 */ /* 0x000fe20000010035 */
[----:B------:R-:W-:-:S05]  /*9c20*/  FMUL.FTZ R52, R149, R52 ;  /* 0x0000003495347220 */ /* 0x000fca0000410000 */
[----:B------:R-:W-:Y:S01]  /*9c30*/  F2FP.BF16.F32.PACK_AB R48, R52, R48 ;  /* 0x000000303430723e */ /* 0x000fe200000010ff */
[----:B------:R-:W-:Y:S06]  /*9c40*/  BRA `(.L_x_4062) ;  /* 0x0000000400307947 */ /* 0x000fec0003800000 */
.L_x_4061:
[----:B------:R-:W-:Y:S01]  /*9c50*/  FFMA.FTZ R188, R195, UR4, R23 ;  /* 0x00000004c3bc7c23 */ /* 0x000fe20008010017 */
[----:B-----5:R-:W-:Y:S02]  /*9c60*/  SHF.L.U32 R189, R28, 0x10, RZ ;  /* 0x000000101cbd7819 */ /* 0x020fe400000006ff */
[----:B------:R-:W-:Y:S01]  /*9c70*/  SHF.L.U32 R191, R186, 0x10, RZ ;  /* 0x00000010babf7819 */ /* 0x000fe200000006ff */
[----:B------:R-:W-:Y:S01]  /*9c80*/  FADD.FTZ R188, R219, -R188 ;  /* 0x800000bcdbbc7221 */ /* 0x000fe20000010000 */
[----:B------:R-:W-:Y:S02]  /*9c90*/  PRMT R186, R30, 0x7632, R186 ;  /* 0x000076321eba7816 */ /* 0x000fe400000000ba */
[----:B------:R-:W-:Y:S01]  /*9ca0*/  SHF.L.U32 R190, R187, 0x10, RZ ;  /* 0x00000010bbbe7819 */ /* 0x000fe200000006ff */
        /* <DEDUP_REMOVED lines=18> */
[----:B------:R-:W-:Y:S02]  /*9dd0*/  SHF.L.U32 R188, R185, 0x10, RZ ;  /* 0x00000010b9bc7819 */ /* 0x000fe400000006ff */
[----:B------:R-:W-:Y:S01]  /*9de0*/  PRMT R185, R29, 0x7632, R185 ;  /* 0x000076321db97816 */ /* 0x000fe200000000b9 */
[----:B------:R-:W-:-:S04]  /*9df0*/  FMUL.FTZ R53, R53, UR12 ;  /* 0x0000000c35357c20 */ /* 0x000fc80008410000 */
[----:B------:R-:W-:Y:S01]  /*9e00*/  FFMA.FTZ R227, R53, R188, R54 ;  /* 0x000000bc35e37223 */ /* 0x000fe20000010036 */
[----:B------:R-:W-:Y:S01]  /*9e10*/  FFMA.FTZ R54, R3, UR4, R23 ;  /* 0x0000000403367c23 */ /* 0x000fe20008010017 */
[C---:B------:R-:W-:Y:S02]  /*9e20*/  SHF.L.U32 R188, R185.reuse, 0x10, RZ ;  /* 0x00000010b9bc7819 */ /* 0x040fe400000006ff */
[----:B------:R-:W-:Y:S01]  /*9e30*/  PRMT R185, R185, 0x7632, R185 ;  /* 0x00007632b9b97816 */ /* 0x000fe200000000b9 */
[----:B------:R-:W-:-:S03]  /*9e40*/  FADD.FTZ R54, R216, -R54 ;  /* 0x80000036d8367221 */ /* 0x000fc60000010000 */
        /* <DEDUP_REMOVED lines=20> */
[--C-:B------:R-:W-:Y:S01]  /*9f90*/  FFMA.FTZ R49, R4, UR4, R23.reuse ;  /* 0x0000000404317c23 */ /* 0x100fe20008010017 */
[----:B------:R-:W-:Y:S01]  /*9fa0*/  FFMA.FTZ R23, R209, UR4, R23 ;  /* 0x00000004d1177c23 */ /* 0x000fe20008010017 */
[----:B------:R-:W-:Y:S02]  /*9fb0*/  FMUL.FTZ R48, R145, R48 ;  /* 0x0000003091307220 */ /* 0x000fe40000410000 */
[----:B------:R-:W-:Y:S01]  /*9fc0*/  FADD.FTZ R49, R213, -R49 ;  /* 0x80000031d5317221 */ /* 0x000fe20000010000 */
[----:B------:R-:W-:-:S03]  /*9fd0*/  FADD.FTZ R23, R212, -R23 ;  /* 0x80000017d4177221 */ /* 0x000fc60000010000 */
[----:B------:R-:W-:-:S04]  /*9fe0*/  FFMA.FTZ R49, R49, UR24, R188 ;  /* 0x0000001831317c23 */ /* 0x000fc800080100bc */
        /* <DEDUP_REMOVED lines=8> */
[----:B------:R-:W-:Y:S01]  /*a070*/  FFMA.FTZ R188, R23, R50, R51 ;  /* 0x0000003217bc7223 */ /* 0x000fe20000010033 */
[----:B------:R-:W-:Y:S01]  /*a080*/  FMUL.FTZ R51, R146, R49 ;  /* 0x0000003192337220 */ /* 0x000fe20000410000 */
[----:B------:R-:W-:Y:S01]  /*a090*/  FMUL.FTZ R23, R147, R23 ;  /* 0x0000001793177220 */ /* 0x000fe20000410000 */
[----:B------:R-:W-:Y:S01]  /*a0a0*/  FMUL.FTZ R50, R144, R185 ;  /* 0x000000b990327220 */ /* 0x000fe20000410000 */
[----:B------:R-:W-:-:S03]  /*a0b0*/  FMUL.FTZ R49, R150, R53 ;  /* 0x0000003596317220 */ /* 0x000fc60000410000 */
[----:B------:R-:W-:Y:S01]  /*a0c0*/  F2FP.BF16.F32.PACK_AB R51, R23, R51 ;  /* 0x000000331733723e */ /* 0x000fe200000010ff */
[----:B------:R-:W-:Y:S01]  /*a0d0*/  FMUL.FTZ R23, R148, R189 ;  /* 0x000000bd94177220 */ /* 0x000fe20000410000 */
[----:B------:R-:W-:Y:S02]  /*a0e0*/  F2FP.BF16.F32.PACK_AB R50, R48, R50 ;  /* 0x000000323032723e */ /* 0x000fe400000010ff */
[----:B------:R-:W-:Y:S02]  /*a0f0*/  F2FP.BF16.F32.PACK_AB R49, R54, R49 ;  /* 0x000000313631723e */ /* 0x000fe400000010ff */
[----:B------:R-:W-:-:S07]  /*a100*/  F2FP.BF16.F32.PACK_AB R48, R52, R23 ;  /* 0x000000173430723e */ /* 0x000fce00000010ff */
.L_x_4062:
        /* <DEDUP_REMOVED lines=13> */
.L_x_4042:
[----:B------:R-:W-:Y:S05]  /*a1e0*/  BSYNC.RECONVERGENT B0 ;  /* 0x0000000000007941 */ /* 0x000fea0003800200 */
.L_x_4024:
[----:B------:R-:W-:Y:S02]  /*a1f0*/  UIADD3 UR7, UPT, UPT, UR7, UR22, URZ ;  /* 0x0000001607077290 */ /* 0x000fe4000fffe0ff */
[----:B------:R-:W-:Y:S02]  /*a200*/  UPLOP3.LUT UP2, UPT, UPT, UPT, UP2, 0x40, 0x4 ;  /* 0x000000000004789c */ /* 0x000fe40003f4e820 */
[----:B------:R-:W-:-:S09]  /*a210*/  UISETP.GE.AND UP1, UPT, UR7, UR23, UPT ;  /* 0x000000170700728c */ /* 0x000fd2000bf26270 */
[----:B------:R-:W-:Y:S05]  /*a220*/  BRA.U !UP1, `(.L_x_4063) ;  /* 0xffffff6d09847547 */ /* 0x000fea000b83ffff */
.L_x_4011:
        /* <DEDUP_REMOVED lines=28> */
.L_x_4065:
[----:B------:R-:W-:Y:S05]  /*a3f0*/  BSYNC.RECONVERGENT B0 ;  /* 0x0000000000007941 */ /* 0x000fea0003800200 */
.L_x_4064:
        /* <DEDUP_REMOVED lines=23> */
.L_x_4067:
[----:B------:R-:W-:Y:S05]  /*a570*/  BSYNC.RECONVERGENT B0 ;  /* 0x0000000000007941 */ /* 0x000fea0003800200 */
.L_x_4066:
        /* <DEDUP_REMOVED lines=23> */
.L_x_4069:
[----:B------:R-:W-:Y:S05]  /*a6f0*/  BSYNC.RECONVERGENT B0 ;  /* 0x0000000000007941 */ /* 0x000fea0003800200 */
.L_x_4068:
        /* <DEDUP_REMOVED lines=15> */
.L_x_4071:
[----:B------:R-:W-:Y:S05]  /*a7f0*/  BSYNC.RECONVERGENT B0 ;  /* 0x0000000000007941 */ /* 0x000fea0003800200 */
.L_x_4070:
        /* <DEDUP_REMOVED lines=14> */
.L_x_4072:
        /* <DEDUP_REMOVED lines=10> */
.L_x_19318:


//--------------------- .text._ZN10layer_norm13ln_bwd_kernelINS_13Kernel_traitsIf13__nv_bfloat16S2_S2_fjLj5120ELj1ELj1ELj4ELj16ENS_18Kernel_traits_baseILj5120EfS2_S2_S2_fjLj128EEEEELb0ELb1ELb0ELb1EEEvNS_9BwdParamsE --------------------------
	.section	.text._ZN10layer_norm13ln_bwd_kernelINS_13Kernel_traitsIf13__nv_bfloat16S2_S2_fjLj5120ELj1ELj1ELj4ELj16ENS_18Kernel_traits_baseILj5120EfS2_S2_S2_fjLj128EEEEELb0ELb1ELb0ELb1EEEvNS_9BwdParamsE,"ax",@progbits
	.align	128
        .global         _ZN10layer_norm13ln_bwd_kernelINS_13Kernel_traitsIf13__nv_bfloat16S2_S2_fjLj5120ELj1ELj1ELj4ELj16ENS_18Kernel_traits_baseILj5120EfS2_S2_S2_fjLj128EEEEELb0ELb1ELb0ELb1EEEvNS_9BwdParamsE
        .type           _ZN10layer_norm13ln_bwd_kernelINS_13Kernel_traitsIf13__nv_bfloat16S2_S2_fjLj5120ELj1ELj1ELj4ELj16ENS_18Kernel_traits_baseILj5120EfS2_S2_S2_fjLj128EEEEELb0ELb1ELb0ELb1EEEvNS_9BwdParamsE,@function
        .size           _ZN10layer_norm13ln_bwd_kernelINS_13Kernel_traitsIf13__nv_bfloat16S2_S2_fjLj5120ELj1ELj1ELj4ELj16ENS_18Kernel_traits_baseILj5120EfS2_S2_S2_fjLj128EEEEELb0ELb1ELb0ELb1EEEvNS_9BwdParamsE,(.L_x_19319 - _ZN10layer_norm13ln_bwd_kernelINS_13Kernel_traitsIf13__nv_bfloat16S2_S2_fjLj5120ELj1ELj1ELj4ELj16ENS_18Kernel_traits_baseILj5120EfS2_S2_S2_fjLj128EEEEELb0ELb1ELb0ELb1EEEvNS_9BwdParamsE)
        .other          _ZN10layer_norm13ln_bwd_kernelINS_13Kernel_traitsIf13__nv_bfloat16S2_S2_fjLj5120ELj1ELj1ELj4ELj16ENS_18Kernel_traits_baseILj5120EfS2_S2_S2_fjLj128EEEEELb0ELb1ELb0ELb1EEEvNS_9BwdParamsE,@"STO_CUDA_ENTRY STV_DEFAULT"
_ZN10layer_norm13ln_bwd_kernelINS_13Kernel_traitsIf13__nv_bfloat16S2_S2_fjLj5120ELj1ELj1ELj4ELj16ENS_18Kernel_traits_baseILj5120EfS2_S2_S2_fjLj128EEEEELb0ELb1ELb0ELb1EEEvNS_9BwdParamsE:
.text._ZN10layer_norm13ln_bwd_kernelINS_13Kernel_traitsIf13__nv_bfloat16S2_S2_fjLj5120ELj1ELj1ELj4ELj16ENS_18Kernel_traits_baseILj5120EfS2_S2_S2_fjLj128EEEEELb0ELb1ELb0ELb1EEEvNS_9BwdParamsE:
        /* <DEDUP_REMOVED lines=68> */
[----:B------:R1:W-:Y:S01]  /*0440*/  STL [R1+0x2c], RZ ;  /* 0x00002cff01007387 */ /* 0x0003e20000100800 */
[----:B------:R-:W2:Y:S01]  /*0450*/  LDC.64 R2, c[0x0][0x3d0] ;  /* 0x0000f400ff027b82 */ /* 0x000ea20000000a00 */
[----:B------:R-:W3:Y:S02]  /*0460*/  LDCU.64 UR4, c[0x0][0x3e0] ;  /* 0x00007c00ff0477ac */ /* 0x000ee40008000a00 */
[----:B------:R1:W-:Y:S05]  /*0470*/  STL [R1+0x28], RZ ;  /* 0x000028ff01007387 */ /* 0x0003ea0000100800 */
[----:B------:R-:W4:Y:S01]  /*0480*/  LDC.64 R4, c[0x0][0x3e8] ;  /* 0x0000fa00ff047b82 */ /* 0x000f220000000a00 */
[----:B------:R1:W-:Y:S01]  /*0490*/  STL [R1+0x24], RZ ;  /* 0x000024ff01007387 */ /* 0x0003e20000100800 */
[----:B------:R-:W-:Y:S01]  /*04a0*/  HFMA2 R252, -RZ, RZ, 0, 0 ;  /* 0x00000000fffc7431 */ /* 0x000fe200000001ff */
[----:B------:R-:W-:-:S02]  /*04b0*/  UPLOP3.LUT UP2, UPT, UPT, UPT, UPT, 0x40, 0x4 ;  /* 0x000000000004789c */ /* 0x000fc40003f4e870 */
[----:B------:R1:W-:Y:S01]  /*04c0*/  STL [R1+0x20], RZ ;  /* 0x000020ff01007387 */ /* 0x0003e20000100800 */
[----:B------:R-:W-:Y:S01]  /*04d0*/  HFMA2 R231, -RZ, RZ, 0, 0 ;  /* 0x00000000ffe77431 */ /* 0x000fe200000001ff */
[----:B------:R-:W-:Y:S01]  /*04e0*/  CS2R R250, SRZ ;  /* 0x0000000000fa7805 */ /* 0x000fe2000001ff00 */
[----:B------:R-:W-:Y:S01]  /*04f0*/  HFMA2 R205, -RZ, RZ, 0, 0 ;  /* 0x00000000ffcd7431 */ /* 0x000fe200000001ff */
[----:B------:R1:W-:Y:S01]  /*0500*/  STL [R1+0x38], RZ ;  /* 0x000038ff01007387 */ /* 0x0003e20000100800 */
[----:B------:R-:W-:Y:S01]  /*0510*/  HFMA2 R195, -RZ, RZ, 0, 0 ;  /* 0x00000000ffc37431 */ /* 0x000fe200000001ff */
[----:B------:R-:W-:Y:S02]  /*0520*/  MOV R249, RZ ;  /* 0x000000ff00f97202 */ /* 0x000fe40000000f00 */
[----:B------:R-:W-:Y:S01]  /*0530*/  CS2R R246, SRZ ;  /* 0x0000000000f67805 */ /* 0x000fe2000001ff00 */
[----:B------:R1:W-:Y:S01]  /*0540*/  STL [R1+0x34], RZ ;  /* 0x000034ff01007387 */ /* 0x0003e20000100800 */
[----:B------:R-:W-:-:S02]  /*0550*/  CS2R R244, SRZ ;  /* 0x0000000000f47805 */ /* 0x000fc4000001ff00 */
[----:B------:R-:W-:Y:S01]  /*0560*/  CS2R R242, SRZ ;  /* 0x0000000000f27805 */ /* 0x000fe2000001ff00 */
[C---:B--2---:R-:W-:Y:S01]  /*0570*/  IMAD.WIDE.U32 R2, R0.reuse, 0x20, R2 ;  /* 0x0000002000027825 */ /* 0x044fe200078e0002 */
[----:B------:R1:W-:Y:S01]  /*0580*/  STL [R1+0x30], RZ ;  /* 0x000030ff01007387 */ /* 0x0003e20000100800 */
[----:B------:R-:W-:Y:S02]  /*0590*/  CS2R R240, SRZ ;  /* 0x0000000000f07805 */ /* 0x000fe4000001ff00 */
[----:B------:R-:W-:Y:S02]  /*05a0*/  CS2R R238, SRZ ;  /* 0x0000000000ee7805 */ /* 0x000fe4000001ff00 */
[----:B------:R-:W-:Y:S01]  /*05b0*/  CS2R R236, SRZ ;  /* 0x0000000000ec7805 */ /* 0x000fe2000001ff00 */
[----:B------:R1:W-:Y:S01]  /*05c0*/  STL [R1+0x1c], RZ ;  /* 0x00001cff01007387 */ /* 0x0003e20000100800 */
[----:B------:R-:W-:Y:S02]  /*05d0*/  CS2R R234, SRZ ;  /* 0x0000000000ea7805 */ /* 0x000fe4000001ff00 */
[----:B------:R-:W-:Y:S01]  /*05e0*/  CS2R R232, SRZ ;  /* 0x0000000000e87805 */ /* 0x000fe2000001ff00 */
[----:B----4-:R-:W-:Y:S01]  /*05f0*/  IMAD.WIDE.U32 R4, R0, 0x20, R4 ;  /* 0x0000002000047825 */ /* 0x010fe200078e0004 */
[----:B------:R1:W-:Y:S01]  /*0600*/  STL [R1+0x44], RZ ;  /* 0x000044ff01007387 */ /* 0x0003e20000100800 */
[----:B------:R-:W-:-:S02]  /*0610*/  CS2R R216, SRZ ;  /* 0x0000000000d87805 */ /* 0x000fc4000001ff00 */
[----:B------:R-:W-:Y:S02]  /*0620*/  CS2R R214, SRZ ;  /* 0x0000000000d67805 */ /* 0x000fe4000001ff00 */
[----:B------:R-:W-:Y:S01]  /*0630*/  CS2R R212, SRZ ;  /* 0x0000000000d47805 */ /* 0x000fe2000001ff00 */
[----:B------:R1:W-:Y:S01]  /*0640*/  STL [R1+0x40], RZ ;  /* 0x000040ff01007387 */ /* 0x0003e20000100800 */
[----:B------:R-:W-:Y:S02]  /*0650*/  CS2R R210, SRZ ;  /* 0x0000000000d27805 */ /* 0x000fe4000001ff00 */
[----:B------:R-:W-:Y:S02]  /*0660*/  MOV R208, RZ ;  /* 0x000000ff00d07202 */ /* 0x000fe40000000f00 */
[----:B------:R-:W-:Y:S01]  /*0670*/  CS2R R206, SRZ ;  /* 0x0000000000ce7805 */ /* 0x000fe2000001ff00 */
[----:B------:R1:W-:Y:S01]  /*0680*/  STL [R1+0x3c], RZ ;  /* 0x00003cff01007387 */ /* 0x0003e20000100800 */
[----:B------:R-:W-:-:S02]  /*0690*/  MOV R196, RZ ;  /* 0x000000ff00c47202 */ /* 0x000fc40000000f00 */
[----:B------:R-:W-:Y:S02]  /*06a0*/  CS2R R184, SRZ ;  /* 0x0000000000b87805 */ /* 0x000fe4000001ff00 */
[----:B------:R-:W-:Y:S01]  /*06b0*/  MOV R183, RZ ;  /* 0x000000ff00b77202 */ /* 0x000fe20000000f00 */
[----:B------:R1:W-:Y:S01]  /*06c0*/  STL [R1+0x18], RZ ;  /* 0x000018ff01007387 */ /* 0x0003e20000100800 */
[----:B------:R-:W-:Y:S01]  /*06d0*/  CS2R R12, SRZ ;  /* 0x00000000000c7805 */ /* 0x000fe2000001ff00 */
[----:B------:R-:W2:Y:S02]  /*06e0*/  LDCU UR22, c[0x0][0x388] ;  /* 0x00007100ff1677ac */ /* 0x000ea40008000800 */
[----:B------:R1:W-:Y:S01]  /*06f0*/  STL [R1+0x50], RZ ;  /* 0x000050ff01007387 */ /* 0x0003e20000100800 */
[----:B------:R-:W4:Y:S03]  /*0700*/  LDCU.64 UR26, c[0x0][0x390] ;  /* 0x00007200ff1a77ac */ /* 0x000f260008000a00 */
[----:B------:R1:W-:Y:S01]  /*0710*/  STL [R1+0x4c], RZ ;  /* 0x00004cff01007387 */ /* 0x0003e20000100800 */
[----:B------:R-:W0:Y:S03]  /*0720*/  LDCU.64 UR28, c[0x0][0x468] ;  /* 0x00008d00ff1c77ac */ /* 0x000e260008000a00 */
[----:B------:R1:W-:Y:S01]  /*0730*/  STL [R1+0x48], RZ ;  /* 0x000048ff01007387 */ /* 0x0003e20000100800 */
[----:B------:R-:W0:Y:S03]  /*0740*/  LDCU.U8 UR9, c[0x0][0x410] ;  /* 0x00008200ff0977ac */ /* 0x000e260008000000 */
[----:B------:R1:W-:Y:S01]  /*0750*/  STL [R1+0x14], RZ ;  /* 0x000014ff01007387 */ /* 0x0003e20000100800 */
[----:B------:R-:W0:Y:S03]  /*0760*/  LDCU UR23, c[0x0][0x400] ;  /* 0x00008000ff1777ac */ /* 0x000e260008000800 */
[----:B------:R1:W-:Y:S01]  /*0770*/  STL [R1+0x5c], RZ ;  /* 0x00005cff01007387 */ /* 0x0003e20000100800 */
[----:B------:R-:W0:Y:S03]  /*0780*/  LDCU.64 UR24, c[0x0][0x478] ;  /* 0x00008f00ff1877ac */ /* 0x000e260008000a00 */
[----:B------:R1:W-:Y:S01]  /*0790*/  STL [R1+0x58], RZ ;  /* 0x000058ff01007387 */ /* 0x0003e20000100800 */
[----:B------:R-:W0:Y:S03]  /*07a0*/  LDCU.128 UR12, c[0x0][0x3c0] ;  /* 0x00007800ff0c77ac */ /* 0x000e260008000c00 */
[----:B------:R1:W-:Y:S01]  /*07b0*/  STL [R1+0x54], RZ ;  /* 0x000054ff01007387 */ /* 0x0003e20000100800 */
[----:B------:R-:W0:Y:S03]  /*07c0*/  LDCU.64 UR20, c[0x0][0x438] ;  /* 0x00008700ff1477ac */ /* 0x000e260008000a00 */
        /* <DEDUP_REMOVED lines=52> */
[----:B---3--:R-:W-:Y:S01]  /*0b10*/  UISETP.NE.U32.AND UP0, UPT, UR4, URZ, UPT ;  /* 0x000000ff0400728c */ /* 0x008fe2000bf05070 */
[----:B------:R-:W-:-:S02]  /*0b20*/  CS2R R10, SRZ ;  /* 0x00000000000a7805 */ /* 0x000fc4000001ff00 */
[----:B------:R-:W-:Y:S01]  /*0b30*/  CS2R R8, SRZ ;  /* 0x0000000000087805 */ /* 0x000fe2000001ff00 */
[----:B0-----:R-:W5:Y:S01]  /*0b40*/  LDG.E.128 R132, desc[UR18][R2.64] ;  /* 0x0000001202847981 */ /* 0x001f62000c1e1d00 */
[----:B------:R-:W-:-:S03]  /*0b50*/  CS2R R6, SRZ ;  /* 0x0000000000067805 */ /* 0x000fc6000001ff00 */
[----:B------:R-:W5:Y:S04]  /*0b60*/  LDG.E.128 R128, desc[UR18][R2.64+0x10] ;  /* 0x0000101202807981 */ /* 0x000f68000c1e1d00 */
[----:B------:R-:W5:Y:S04]  /*0b70*/  LDG.E.128 R124, desc[UR18][R2.64+0x1000] ;  /* 0x00100012027c7981 */ /* 0x000f68000c1e1d00 */
[----:B------:R-:W5:Y:S04]  /*0b80*/  LDG.E.128 R120, desc[UR18][R2.64+0x1010] ;  /* 0x0010101202787981 */ /* 0x000f68000c1e1d00 */
[----:B------:R-:W5:Y:S04]  /*0b90*/  LDG.E.128 R116, desc[UR18][R2.64+0x2000] ;  /* 0x0020001202747981 */ /* 0x000f68000c1e1d00 */
[----:B------:R-:W5:Y:S04]  /*0ba0*/  LDG.E.128 R112, desc[UR18][R2.64+0x2010] ;  /* 0x0020101202707981 */ /* 0x000f68000c1e1d00 */
[----:B------:R-:W5:Y:S04]  /*0bb0*/  LDG.E.128 R108, desc[UR18][R2.64+0x3000] ;  /* 0x00300012026c7981 */ /* 0x000f68000c1e1d00 */
[----:B------:R-:W5:Y:S04]  /*0bc0*/  LDG.E.128 R104, desc[UR18][R2.64+0x3010] ;  /* 0x0030101202687981 */ /* 0x000f68000c1e1d00 */
[----:B------:R-:W5:Y:S04]  /*0bd0*/  LDG.E.128 R100, desc[UR18][R2.64+0x4000] ;  /* 0x0040001202647981 */ /* 0x000f68000c1e1d00 */
[----:B------:R0:W5:Y:S04]  /*0be0*/  LDG.E.128 R96, desc[UR18][R2.64+0x4010] ;  /* 0x0040101202607981 */ /* 0x000168000c1e1d00 */
[----:B------:R-:W5:Y:S04]  /*0bf0*/  LDG.E.128 R92, desc[UR18][R4.64+0x4010] ;  /* 0x00401012045c7981 */ /* 0x000f68000c1e1d00 */
[----:B------:R-:W5:Y:S01]  /*0c00*/  LDG.E.128 R88, desc[UR18][R4.64+0x4000] ;  /* 0x0040001204587981 */ /* 0x000f62000c1e1d00 */
[----:B0-----:R-:W-:-:S03]  /*0c10*/  CS2R R2, SRZ ;  /* 0x0000000000027805 */ /* 0x001fc6000001ff00 */
[----:B------:R-:W5:Y:S04]  /*0c20*/  LDG.E.128 R84, desc[UR18][R4.64+0x3010] ;  /* 0x0030101204547981 */ /* 0x000f68000c1e1d00 */
[----:B------:R-:W5:Y:S04]  /*0c30*/  LDG.E.128 R80, desc[UR18][R4.64+0x3000] ;  /* 0x0030001204507981 */ /* 0x000f68000c1e1d00 */
[----:B------:R-:W5:Y:S04]  /*0c40*/  LDG.E.128 R76, desc[UR18][R4.64+0x2010] ;  /* 0x00201012044c7981 */ /* 0x000f68000c1e1d00 */
[----:B------:R-:W5:Y:S04]  /*0c50*/  LDG.E.128 R72, desc[UR18][R4.64+0x2000] ;  /* 0x0020001204487981 */ /* 0x000f68000c1e1d00 */
[----:B------:R-:W5:Y:S04]  /*0c60*/  LDG.E.128 R68, desc[UR18][R4.64+0x1010] ;  /* 0x0010101204447981 */ /* 0x000f68000c1e1d00 */
[----:B------:R-:W5:Y:S04]  /*0c70*/  LDG.E.128 R64, desc[UR18][R4.64+0x1000] ;  /* 0x0010001204407981 */ /* 0x000f68000c1e1d00 */
[----:B------:R-:W5:Y:S04]  /*0c80*/  LDG.E.128 R60, desc[UR18][R4.64+0x10] ;  /* 0x00001012043c7981 */ /* 0x000f68000c1e1d00 */
[----:B------:R0:W5:Y:S01]  /*0c90*/  LDG.E.128 R56, desc[UR18][R4.64] ;  /* 0x0000001204387981 */ /* 0x000162000c1e1d00 */
[----:B------:R-:W-:Y:S01]  /*0ca0*/  UISETP.NE.AND.EX UP0, UPT, UR5, URZ, UPT, UP0 ;  /* 0x000000ff0500728c */ /* 0x000fe2000bf05300 */
[----:B012-4-:R-:W-:-:S10]  /*0cb0*/  CS2R R4, SRZ ;  /* 0x0000000000047805 */ /* 0x017fd4000001ff00 */
.L_x_4098:
[----:B01----:R-:W0:Y:S01]  /*0cc0*/  S2R R0, SR_TID.X ;  /* 0x0000000000007919 */ /* 0x003e220000002100 */
        /* <DEDUP_REMOVED lines=8> */
[----:B------:R-:W-:Y:S01]  /*0d50*/  ULEA.HI UR8, UR8, UR7, URZ, 0x3 ;  /* 0x0000000708087291 */ /* 0x000fe2000f8f18ff */
[----:B------:R-:W-:Y:S02]  /*0d60*/  MOV R14, UR10 ;  /* 0x0000000a000e7c02 */ /* 0x000fe40008000f00 */
[----:B------:R-:W-:-:S03]  /*0d70*/  MOV R15, UR11 ;  /* 0x0000000b000f7c02 */ /* 0x000fc60008000f00 */
[----:B------:R-:W-:Y:S01]  /*0d80*/  MOV R209, UR8 ;  /* 0x0000000800d17c02 */ /* 0x000fe20008000f00 */
[----:B-1----:R-:W-:Y:S01]  /*0d90*/  @UP0 UIMAD.WIDE UR4, UR6, 0x2, UR4 ;  /* 0x00000002060408a5 */ /* 0x002fe2000f8e0204 */
[----:B------:R1:W4:Y:S05]  /*0da0*/  LDG.E R144, desc[UR18][R14.64] ;  /* 0x000000120e907981 */ /* 0x00032a000c1e1900 */
[----:B------:R-:W-:Y:S02]  /*0db0*/  MOV R16, UR4 ;  /* 0x0000000400107c02 */ /* 0x000fe40008000f00 */
[----:B0-----:R-:W-:Y:S02]  /*0dc0*/  LEA.HI.SX32 R209, R209, R0, 0x1d ;  /* 0x00000000d1d17211 */ /* 0x001fe400078feaff */
[----:B-1----:R-:W-:-:S02]  /*0dd0*/  MOV R14, UR16 ;  /* 0x00000010000e7c02 */ /* 0x002fc40008000f00 */
[----:B------:R-:W-:Y:S02]  /*0de0*/  MOV R15, UR17 ;  /* 0x00000011000f7c02 */ /* 0x000fe40008000f00 */
[C---:B------:R-:W-:Y:S02]  /*0df0*/  IADD3 R192, PT, PT, R209.reuse, 0x80, RZ ;  /* 0x00000080d1c07810 */ /* 0x040fe40007ffe0ff */
[C---:B------:R-:W-:Y:S02]  /*0e00*/  IADD3 R164, PT, PT, R209.reuse, 0x100, RZ ;  /* 0x00000100d1a47810 */ /* 0x040fe40007ffe0ff */
[C---:B------:R-:W-:Y:S01]  /*0e10*/  IADD3 R145, PT, PT, R209.reuse, 0x180, RZ ;  /* 0x00000180d1917810 */ /* 0x040fe20007ffe0ff */
[C-C-:B--2---:R-:W-:Y:S01]  /*0e20*/  IMAD.WIDE.U32 R18, R209.reuse, 0x10, R156.reuse ;  /* 0x00000010d1127825 */ /* 0x144fe200078e009c */
[----:B------:R-:W-:Y:S01]  /*0e30*/  IADD3 R0, PT, PT, R209, 0x200, RZ ;  /* 0x00000200d1007810 */ /* 0x000fe20007ffe0ff */
[----:B------:R-:W2:Y:S01]  /*0e40*/  LDG.E R14, desc[UR18][R14.64] ;  /* 0x000000120e0e7981 */ /* 0x000ea2000c1e1900 */
[----:B------:R-:W-:Y:S01]  /*0e50*/  MOV R17, UR5 ;  /* 0x0000000500117c02 */ /* 0x000fe20008000f00 */
[----:B------:R-:W-:-:S04]  /*0e60*/  IMAD.WIDE.U32 R24, R192, 0x10, R156 ;  /* 0x00000010c0187825 */ /* 0x000fc800078e009c */
[--C-:B------:R-:W-:Y:S01]  /*0e70*/  IMAD.WIDE.U32 R32, R164, 0x10, R156.reuse ;  /* 0x00000010a4207825 */ /* 0x100fe200078e009c */
[----:B------:R-:W-:Y:S01]  /*0e80*/  ISETP.NE.U32.AND P0, PT, RZ, UR20, PT ;  /* 0x00000014ff007c0c */ /* 0x000fe2000bf05070 */
[----:B------:R-:W2:Y:S02]  /*0e90*/  LDG.E.128 R24, desc[UR18][R24.64] ;  /* 0x0000001218187981 */ /* 0x000ea4000c1e1d00 */
[----:B------:R-:W-:Y:S02]  /*0ea0*/  IMAD.WIDE.U32 R148, R145, 0x10, R156 ;  /* 0x0000001091947825 */ /* 0x000fe400078e009c */
[----:B------:R-:W2:Y:S02]  /*0eb0*/  @P1 LDG.E.U16 R15, desc[UR18][R16.64] ;  /* 0x00000012100f1981 */ /* 0x000ea4000c1e1500 */
[----:B---3--:R-:W-:-:S04]  /*0ec0*/  IMAD.WIDE.U32 R20, R209, 0x10, R160 ;  /* 0x00000010d1147825 */ /* 0x008fc800078e00a0 */
[----:B------:R-:W-:-:S04]  /*0ed0*/  IMAD.WIDE.U32 R28, R192, 0x10, R160 ;  /* 0x00000010c01c7825 */ /* 0x000fc800078e00a0 */
[--C-:B------:R-:W-:Y:S01]  /*0ee0*/  IMAD.WIDE.U32 R140, R164, 0x10, R160.reuse ;  /* 0x00000010a48c7825 */ /* 0x100fe200078e00a0 */
[----:B------:R-:W3:Y:S03]  /*0ef0*/  LDG.E.128 R16, desc[UR18][R18.64] ;  /* 0x0000001212107981 */ /* 0x000ee6000c1e1d00 */
[----:B------:R-:W-:Y:S01]  /*0f00*/  IMAD.WIDE.U32 R152, R145, 0x10, R160 ;  /* 0x0000001091987825 */ /* 0x000fe200078e00a0 */
[----:B------:R-:W-:Y:S01]  /*0f10*/  ISETP.NE.AND.EX P0, PT, RZ, UR21, PT, P0 ;  /* 0x00000015ff007c0c */ /* 0x000fe2000bf05300 */
[----:B------:R-:W3:Y:S02]  /*0f20*/  LDG.E.128 R20, desc[UR18][R20.64] ;  /* 0x0000001214147981 */ /* 0x000ee4000c1e1d00 */
[C---:B------:R-:W-:Y:S01]  /*0f30*/  IMAD.WIDE.U32 R156, R0.reuse, 0x10, R156 ;  /* 0x00000010009c7825 */ /* 0x040fe200078e009c */
[----:B------:R-:W-:Y:S01]  /*0f40*/  ISETP.NE.AND P2, PT, RZ, UR9, PT ;  /* 0x00000009ff007c0c */ /* 0x000fe2000bf45270 */
[----:B------:R-:W3:Y:S02]  /*0f50*/  LDG.E.128 R28, desc[UR18][R28.64] ;  /* 0x000000121c1c7981 */ /* 0x000ee4000c1e1d00 */
[----:B------:R-:W-:-:S02]  /*0f60*/  IMAD.WIDE.U32 R160, R0, 0x10, R160 ;  /* 0x0000001000a07825 */ /* 0x000fc400078e00a0 */
[----:B------:R-:W3:Y:S04]  /*0f70*/  LDG.E.128 R156, desc[UR18][R156.64] ;  /* 0x000000129c9c7981 */ /* 0x000ee8000c1e1d00 */
[----:B------:R-:W3:Y:S01]  /*0f80*/  LDG.E.128 R160, desc[UR18][R160.64] ;  /* 0x00000012a0a07981 */ /* 0x000ee2000c1e1d00 */
[----:B------:R-:W0:Y:S03]  /*0f90*/  @P0 LDC.64 R170, c[0x0][0x438] ;  /* 0x00010e00ffaa0b82 */ /* 0x000e260000000a00 */
[----:B------:R-:W3:Y:S04]  /*0fa0*/  LDG.E.128 R32, desc[UR18][R32.64] ;  /* 0x0000001220207981 */ /* 0x000ee8000c1e1d00 */
[----:B------:R-:W3:Y:S01]  /*0fb0*/  LDG.E.128 R140, desc[UR18][R140.64] ;  /* 0x000000128c8c7981 */ /* 0x000ee2000c1e1d00 */
[----:B------:R-:W1:Y:S03]  /*0fc0*/  @P0 LDC.64 R172, c[0x0][0x438] ;  /* 0x00010e00ffac0b82 */ /* 0x000e660000000a00 */
[----:B------:R-:W3:Y:S04]  /*0fd0*/  LDG.E.128 R152, desc[UR18][R152.64] ;  /* 0x0000001298987981 */ /* 0x000ee8000c1e1d00 */
[----:B------:R-:W3:Y:S01]  /*0fe0*/  LDG.E.128 R148, desc[UR18][R148.64] ;  /* 0x0000001294947981 */ /* 0x000ee2000c1e1d00 */
[----:B------:R-:W3:Y:S01]  /*0ff0*/  @P0 LDC.64 R166, c[0x0][0x438] ;  /* 0x00010e00ffa60b82 */ /* 0x000ee20000000a00 */
[----:B0-----:R-:W-:-:S07]  /*1000*/  @P0 IMAD.WIDE.U32 R170, R145, 0x10, R170 ;  /* 0x0000001091aa0825 */ /* 0x001fce00078e00aa */
[----:B------:R-:W0:Y:S01]  /*1010*/  @P0 LDC.64 R168, c[0x0][0x438] ;  /* 0x00010e00ffa80b82 */ /* 0x000e220000000a00 */
[----:B-----5:R-:W5:Y:S01]  /*1020*/  @P0 LDG.E.128 R40, desc[UR18][R170.64] ;  /* 0x00000012aa280981 */ /* 0x020f62000c1e1d00 */
[----:B-1----:R-:W-:-:S06]  /*1030*/  @P0 IMAD.WIDE.U32 R172, R0, 0x10, R172 ;  /* 0x0000001000ac0825 */ /* 0x002fcc00078e00ac */
[----:B------:R-:W1:Y:S01]  /*1040*/  @P0 LDC.64 R176, c[0x0][0x438] ;  /* 0x00010e00ffb00b82 */ /* 0x000e620000000a00 */
[----:B------:R3:W5:Y:S01]  /*1050*/  @P0 LDG.E.128 R36, desc[UR18][R172.64] ;  /* 0x00000012ac240981 */ /* 0x000762000c1e1d00 */
[----:B----4-:R-:W-:-:S04]  /*1060*/  FSEL R144, R144, RZ, !P2 ;  /* 0x000000ff90907208 */ /* 0x010fc80005000000 */
[----:B------:R-:W-:Y:S02]  /*1070*/  R2UR UR5, R144 ;  /* 0x00000000900572ca */ /* 0x000fe400000e0000 */
[----:B--2---:R-:W-:Y:S02]  /*1080*/  R2UR UR8, R14 ;  /* 0x000000000e0872ca */ /* 0x004fe400000e0000 */
[C---:B---3--:R-:W-:Y:S02]  /*1090*/  SHF.L.U32 R165, R16.reuse, 0x10, RZ ;  /* 0x0000001010a57819 */ /* 0x048fe400000006ff */
[----:B------:R-:W-:Y:S02]  /*10a0*/  SHF.L.U32 R178, R17, 0x10, RZ ;  /* 0x0000001011b27819 */ /* 0x000fe400000006ff */
[----:B------:R-:W-:-:S05]  /*10b0*/  PRMT R144, R16, 0x7632, R144 ;  /* 0x0000763210907816 */ /* 0x000fca0000000090 */
[----:B------:R-:W-:Y:S01]  /*10c0*/  FADD.FTZ R165, R165, -UR5 ;  /* 0x80000005a5a57e21 */ /* 0x000fe20008010000 */
[----:B------:R-:W-:Y:S01]  /*10d0*/  FADD.FTZ R178, R178, -UR5 ;  /* 0x80000005b2b27e21 */ /* 0x000fe20008010000 */
[----:B------:R-:W-:Y:S02]  /*10e0*/  SHF.L.U32 R189, R157, 0x10, RZ ;  /* 0x000000109dbd7819 */ /* 0x000fe400000006ff */
[----:B------:R-:W-:Y:S02]  /*10f0*/  PRMT R194, R158, 0x7632, R194 ;  /* 0x000076329ec27816 */ /* 0x000fe400000000c2 */
[----:B------:R-:W-:Y:S02]  /*1100*/  PRMT R191, R162, 0x7632, R191 ;  /* 0x00007632a2bf7816 */ /* 0x000fe400000000bf */
[----:B------:R-:W-:Y:S02]  /*1110*/  SHF.L.U32 R190, R158, 0x10, RZ ;  /* 0x000000109ebe7819 */ /* 0x000fe400000006ff */
[----:B------:R-:W-:-:S02]  /*1120*/  PRMT R172, R159, 0x7632, R172 ;  /* 0x000076329fac7816 */ /* 0x000fc400000000ac */
[----:B------:R-:W-:Y:S02]  /*1130*/  SHF.L.U32 R170, R159, 0x10, RZ ;  /* 0x000000109faa7819 */ /* 0x000fe400000006ff */
[----:B------:R-:W-:Y:S01]  /*1140*/  SHF.L.U32 R158, R144, 0x10, RZ ;  /* 0x00000010909e7819 */ /* 0x000fe200000006ff */
[----:B------:R-:W-:Y:S01]  /*1150*/  FMUL.FTZ R144, R165, UR8 ;  /* 0x00000008a5907c20 */ /* 0x000fe20008410000 */
[----:B------:R-:W-:Y:S02]  /*1160*/  MOV R159, R189 ;  /* 0x000000bd009f7202 */ /* 0x000fe40000000f00 */
[----:B------:R-:W-:Y:S01]  /*1170*/  MOV R165, R191 ;  /* 0x000000bf00a57202 */ /* 0x000fe20000000f00 */
[----:B------:R-:W2:Y:S01]  /*1180*/  LDL.LU R189, [R1+0xa0] ;  /* 0x0000a00001bd7983 */ /* 0x000ea20000300800 */
[----:B------:R-:W-:-:S03]  /*1190*/  FMUL.FTZ R227, R178, UR8 ;  /* 0x00000008b2e37c20 */ /* 0x000fc60008410000 */
[----:B------:R-:W3:Y:S04]  /*11a0*/  LDL.LU R191, [R1+0xa8] ;  /* 0x0000a80001bf7983 */ /* 0x000ee80000300800 */
[----:B------:R-:W4:Y:S01]  /*11b0*/  LDL.LU R178, [R1+0xb0] ;  /* 0x0000b00001b27983 */ /* 0x000f220000300800 */
[----:B------:R-:W-:Y:S01]  /*11c0*/  PRMT R186, R20, 0x7632, R186 ;  /* 0x0000763214ba7816 */ /* 0x000fe200000000ba */
[----:B------:R-:W-:Y:S01]  /*11d0*/  FADD.FTZ R158, R158, -UR5 ;  /* 0x800000059e9e7e21 */ /* 0x000fe20008010000 */
[----:B------:R-:W-:Y:S02]  /*11e0*/  PRMT R174, R17, 0x7632, R174 ;  /* 0x0000763211ae7816 */ /* 0x000fe400000000ae */
[----:B------:R-:W-:Y:S02]  /*11f0*/  SHF.L.U32 R187, R19, 0x10, RZ ;  /* 0x0000001013bb7819 */ /* 0x000fe400000006ff */
[----:B------:R-:W-:Y:S01]  /*1200*/  PRMT R17, R25, 0x7632, R17 ;  /* 0x0000763219117816 */ /* 0x000fe20000000011 */
[----:B------:R-:W-:Y:S01]  /*1210*/  FMUL.FTZ R221, R158, UR8 ;  /* 0x000000089edd7c20 */ /* 0x000fe20008410000 */
[----:B------:R-:W-:-:S02]  /*1220*/  PRMT R175, R22, 0x7632, R175 ;  /* 0x0000763216af7816 */ /* 0x000fc400000000af */
[----:B------:R-:W-:Y:S02]  /*1230*/  SHF.L.U32 R224, R22, 0x10, RZ ;  /* 0x0000001016e07819 */ /* 0x000fe400000006ff */
[----:B------:R-:W-:Y:S02]  /*1240*/  PRMT R188, R24, 0x7632, R188 ;  /* 0x0000763218bc7816 */ /* 0x000fe400000000bc */
[----:B------:R-:W-:Y:S02]  /*1250*/  SHF.L.U32 R25, R25, 0x10, RZ ;  /* 0x0000001019197819 */ /* 0x000fe400000006ff */
[----:B------:R-:W-:Y:S02]  /*1260*/  SHF.L.U32 R186, R186, 0x10, RZ ;  /* 0x00000010baba7819 */ /* 0x000fe400000006ff */
[C---:B------:R-:W-:Y:S02]  /*1270*/  PRMT R179, R18.reuse, 0x7632, R179 ;  /* 0x0000763212b37816 */ /* 0x040fe400000000b3 */
[----:B------:R-:W-:-:S02]  /*1280*/  SHF.L.U32 R182, R18, 0x10, RZ ;  /* 0x0000001012b67819 */ /* 0x000fc400000006ff */
[----:B------:R-:W-:Y:S02]  /*1290*/  SHF.L.U32 R24, R24, 0x10, RZ ;  /* 0x0000001018187819 */ /* 0x000fe400000006ff */
[C---:B------:R-:W-:Y:S02]  /*12a0*/  PRMT R22, R29.reuse, 0x7632, R22 ;  /* 0x000076321d167816 */ /* 0x040fe40000000016 */
[----:B------:R-:W-:Y:S02]  /*12b0*/  SHF.L.U32 R29, R29, 0x10, RZ ;  /* 0x000000101d1d7819 */ /* 0x000fe400000006ff */
[C---:B------:R-:W-:Y:S01]  /*12c0*/  PRMT R18, R30.reuse, 0x7632, R18 ;  /* 0x000076321e127816 */ /* 0x040fe20000000012 */
[----:B------:R-:W-:Y:S01]  /*12d0*/  FADD.FTZ R187, R187, -UR5 ;  /* 0x80000005bbbb7e21 */ /* 0x000fe20008010000 */
[----:B------:R-:W-:Y:S01]  /*12e0*/  SHF.L.U32 R30, R30, 0x10, RZ ;  /* 0x000000101e1e7819 */ /* 0x000fe200000006ff */
[----:B------:R-:W-:Y:S01]  /*12f0*/  FADD.FTZ R243, R186, R243 ;  /* 0x000000f3baf37221 */ /* 0x000fe20000010000 */
[----:B------:R-:W-:Y:S01]  /*1300*/  PRMT R181, R21, 0x7632, R181 ;  /* 0x0000763215b57816 */ /* 0x000fe200000000b5 */
[-C--:B------:R-:W-:Y:S01]  /*1310*/  FFMA.FTZ R3, R221, R186.reuse, R3 ;  /* 0x000000badd037223 */ /* 0x080fe20000010003 */
[----:B------:R-:W-:Y:S01]  /*1320*/  SHF.L.U32 R225, R21, 0x10, RZ ;  /* 0x0000001015e17819 */ /* 0x000fe200000006ff */
[----:B------:R-:W-:Y:S01]  /*1330*/  FMUL.FTZ R219, R133, R186 ;  /* 0x000000ba85db7220 */ /* 0x000fe20000410000 */
[----:B------:R-:W-:Y:S01]  /*1340*/  PRMT R21, R26, 0x7632, R21 ;  /* 0x000076321a157816 */ /* 0x000fe20000000015 */
[----:B------:R-:W-:Y:S01]  /*1350*/  FADD.FTZ R25, R25, -UR5 ;  /* 0x8000000519197e21 */ /* 0x000fe20008010000 */
[----:B------:R-:W-:Y:S01]  /*1360*/  PRMT R14, R31, 0x7632, R14 ;  /* 0x000076321f0e7816 */ /* 0x000fe2000000000e */
[----:B------:R-:W-:Y:S01]  /*1370*/  FADD.FTZ R186, R24, -UR5 ;  /* 0x8000000518ba7e21 */ /* 0x000fe20008010000 */
[----:B------:R-:W-:-:S02]  /*1380*/  PRMT R147, R23, 0x7632, R147 ;  /* 0x0000763217937816 */ /* 0x000fc40000000093 */
[----:B------:R-:W-:Y:S02]  /*1390*/  SHF.L.U32 R222, R23, 0x10, RZ ;  /* 0x0000001017de7819 */ /* 0x000fe400000006ff */
[----:B------:R-:W-:Y:S02]  /*13a0*/  SHF.L.U32 R26, R26, 0x10, RZ ;  /* 0x000000101a1a7819 */ /* 0x000fe400000006ff */
[----:B------:R-:W-:Y:S01]  /*13b0*/  SHF.L.U32 R31, R31, 0x10, RZ ;  /* 0x000000101f1f7819 */ /* 0x000fe200000006ff */
[----:B------:R-:W-:Y:S01]  /*13c0*/  FMUL.FTZ R223, R187, UR8 ;  /* 0x00000008bbdf7c20 */ /* 0x000fe20008410000 */
[C---:B------:R-:W-:Y:S02]  /*13d0*/  PRMT R23, R27.reuse, 0x7632, R23 ;  /* 0x000076321b177816 */ /* 0x040fe40000000017 */
[----:B------:R-:W-:Y:S01]  /*13e0*/  SHF.L.U32 R146, R27, 0x10, RZ ;  /* 0x000000101b927819 */ /* 0x000fe200000006ff */
[----:B------:R-:W-:Y:S01]  /*13f0*/  FMUL.FTZ R187, R25, UR8 ;  /* 0x0000000819bb7c20 */ /* 0x000fe20008410000 */
[----:B------:R-:W-:Y:S01]  /*1400*/  PRMT R27, R28, 0x7632, R27 ;  /* 0x000076321c1b7816 */ /* 0x000fe2000000001b */
[----:B------:R-:W-:Y:S01]  /*1410*/  FMUL.FTZ R186, R186, UR8 ;  /* 0x00000008baba7c20 */ /* 0x000fe20008410000 */
[----:B------:R-:W-:Y:S01]  /*1420*/  SHF.L.U32 R28, R28, 0x10, RZ ;  /* 0x000000101c1c7819 */ /* 0x000fe200000006ff */
[----:B------:R-:W-:Y:S01]  /*1430*/  FADD.FTZ R26, R26, -UR5 ;  /* 0x800000051a1a7e21 */ /* 0x000fe20008010000 */
[----:B------:R-:W-:Y:S01]  /*1440*/  SHF.L.U32 R228, R20, 0x10, RZ ;  /* 0x0000001014e47819 */ /* 0x000fe200000006ff */
[----:B------:R-:W-:Y:S01]  /*1450*/  FFMA.FTZ R12, R187, R29, R12 ;  /* 0x0000001dbb0c7223 */ /* 0x000fe2000001000c */
[----:B------:R-:W-:Y:S01]  /*1460*/  PRMT R16, R32, 0x7632, R16 ;  /* 0x0000763220107816 */ /* 0x000fe20000000010 */
[----:B------:R-:W-:Y:S01]  /*1470*/  FADD.FTZ R251, R28, R251 ;  /* 0x000000fb1cfb7221 */ /* 0x000fe20000010000 */
[----:B------:R-:W-:Y:S01]  /*1480*/  SHF.L.U32 R20, R32, 0x10, RZ ;  /* 0x0000001020147819 */ /* 0x000fe200000006ff */
[-C--:B------:R-:W-:Y:S01]  /*1490*/  FFMA.FTZ R10, R186, R28.reuse, R10 ;  /* 0x0000001cba0a7223 */ /* 0x080fe2000001000a */
[----:B------:R-:W-:Y:S01]  /*14a0*/  SHF.L.U32 R24, R188, 0x10, RZ ;  /* 0x00000010bc187819 */ /* 0x000fe200000006ff */
[----:B------:R-:W-:Y:S01]  /*14b0*/  FMUL.FTZ R188, R124, R28 ;  /* 0x0000001c7cbc7220 */ /* 0x000fe20000410000 */
[----:B------:R-:W-:-:S02]  /*14c0*/  PRMT R248, R161, 0x7632, R248 ;  /* 0x00007632a1f87816 */ /* 0x000fc400000000f8 */
[----:B------:R-:W-:Y:S02]  /*14d0*/  SHF.L.U32 R32, R161, 0x10, RZ ;  /* 0x00000010a1207819 */ /* 0x000fe400000006ff */
[----:B------:R-:W-:Y:S01]  /*14e0*/  MOV R161, R190 ;  /* 0x000000be00a17202 */ /* 0x000fe20000000f00 */
[----:B------:R-:W-:Y:S01]  /*14f0*/  FMUL.FTZ R190, R26, UR8 ;  /* 0x000000081abe7c20 */ /* 0x000fe20008410000 */
[----:B--2---:R-:W-:Y:S01]  /*1500*/  FADD.FTZ R189, R29, R189 ;  /* 0x000000bd1dbd7221 */ /* 0x004fe20000010000 */
[----:B---3--:R-:W-:-:S04]  /*1510*/  FADD.FTZ R191, R30, R191 ;  /* 0x000000bf1ebf7221 */ /* 0x008fc80000010000 */
[----:B------:R2:W-:Y:S01]  /*1520*/  STL [R1+0xa0], R189 ;  /* 0x0000a0bd01007387 */ /* 0x0005e20000100800 */
[----:B----4-:R-:W-:-:S03]  /*1530*/  FADD.FTZ R178, R31, R178 ;  /* 0x000000b21fb27221 */ /* 0x010fc60000010000 */
[----:B------:R3:W-:Y:S01]  /*1540*/  STL [R1+0xa8], R191 ;  /* 0x0000a8bf01007387 */ /* 0x0007e20000100800 */
[----:B--2---:R-:W-:-:S03]  /*1550*/  FMUL.FTZ R189, R126, R29 ;  /* 0x0000001d7ebd7220 */ /* 0x004fc60000410000 */
[----:B------:R-:W2:Y:S04]  /*1560*/  LDL.LU R29, [R1+0xb8] ;  /* 0x0000b800011d7983 */ /* 0x000ea80000300800 */
[----:B------:R-:W4:Y:S04]  /*1570*/  LDL.LU R28, [R1+0xc0] ;  /* 0x0000c000011c7983 */ /* 0x000f280000300800 */
[----:B------:R3:W-:Y:S04]  /*1580*/  STL [R1+0xb0], R178 ;  /* 0x0000b0b201007387 */ /* 0x0007e80000100800 */
[----:B------:R-:W4:Y:S04]  /*1590*/  LDL.LU R26, [R1+0xc8] ;  /* 0x0000c800011a7983 */ /* 0x000f280000300800 */
[----:B------:R-:W4:Y:S01]  /*15a0*/  LDL.LU R25, [R1+0xd0] ;  /* 0x0000d00001197983 */ /* 0x000f220000300800 */
[----:B------:R-:W-:Y:S01]  /*15b0*/  @P0 IMAD.WIDE.U32 R166, R192, 0x10, R166 ;  /* 0x00000010c0a60825 */ /* 0x000fe200078e00a6 */
[----:B------:R-:W-:-:S03]  /*15c0*/  PRMT R180, R19, 0x7632, R180 ;  /* 0x0000763213b47816 */ /* 0x000fc600000000b4 */
[----:B0-----:R-:W-:Y:S01]  /*15d0*/  @P0 IMAD.WIDE.U32 R168, R164, 0x10, R168 ;  /* 0x00000010a4a80825 */ /* 0x001fe200078e00a8 */
[----:B------:R-:W-:Y:S01]  /*15e0*/  SHF.L.U32 R179, R179, 0x10, RZ ;  /* 0x00000010b3b37819 */ /* 0x000fe200000006ff */
[----:B------:R0:W5:Y:S02]  /*15f0*/  @P0 LDG.E.128 R48, desc[UR18][R166.64] ;  /* 0x00000012a6300981 */ /* 0x000164000c1e1d00 */
[----:B-1----:R-:W-:Y:S01]  /*1600*/  @P0 IMAD.WIDE.U32 R176, R209, 0x10, R176 ;  /* 0x00000010d1b00825 */ /* 0x002fe200078e00b0 */
[----:B------:R-:W-:Y:S01]  /*1610*/  SHF.L.U32 R180, R180, 0x10, RZ ;  /* 0x00000010b4b47819 */ /* 0x000fe200000006ff */
[----:B------:R1:W5:Y:S01]  /*1620*/  @P0 LDG.E.128 R44, desc[UR18][R168.64] ;  /* 0x00000012a82c0981 */ /* 0x000362000c1e1d00 */
[C---:B------:R-:W-:Y:S02]  /*1630*/  PRMT R198, R142.reuse, 0x7632, R198 ;  /* 0x000076328ec67816 */ /* 0x040fe400000000c6 */
[----:B------:R-:W-:Y:S01]  /*1640*/  SHF.L.U32 R197, R142, 0x10, RZ ;  /* 0x000000108ec57819 */ /* 0x000fe200000006ff */
[----:B------:R3:W5:Y:S01]  /*1650*/  @P0 LDG.E.128 R52, desc[UR18][R176.64] ;  /* 0x00000012b0340981 */ /* 0x000762000c1e1d00 */
[----:B0-----:R-:W-:Y:S01]  /*1660*/  SHF.L.U32 R167, R140, 0x10, RZ ;  /* 0x000000108ca77819 */ /* 0x001fe200000006ff */
[----:B------:R-:W-:Y:S01]  /*1670*/  FADD.FTZ R179, R179, -UR5 ;  /* 0x80000005b3b37e21 */ /* 0x000fe20008010000 */
[----:B------:R-:W-:-:S02]  /*1680*/  PRMT R19, R33, 0x7632, R19 ;  /* 0x0000763221137816 */ /* 0x000fc40000000013 */
[----:B-1----:R-:W-:Y:S02]  /*1690*/  SHF.L.U32 R169, R141, 0x10, RZ ;  /* 0x000000108da97819 */ /* 0x002fe400000006ff */
[----:B------:R-:W-:Y:S02]  /*16a0*/  PRMT R142, R143, 0x7632, R142 ;  /* 0x000076328f8e7816 */ /* 0x000fe4000000008e */
[----:B---3--:R-:W-:Y:S01]  /*16b0*/  SHF.L.U32 R176, R33, 0x10, RZ ;  /* 0x0000001021b07819 */ /* 0x008fe200000006ff */
[----:B------:R-:W-:Y:S01]  /*16c0*/  FADD.FTZ R180, R180, -UR5 ;  /* 0x80000005b4b47e21 */ /* 0x000fe20008010000 */
[C---:B------:R-:W-:Y:S02]  /*16d0*/  PRMT R33, R34.reuse, 0x7632, R33 ;  /* 0x0000763222217816 */ /* 0x040fe40000000021 */
[----:B------:R-:W-:Y:S02]  /*16e0*/  SHF.L.U32 R177, R34, 0x10, RZ ;  /* 0x0000001022b17819 */ /* 0x000fe400000006ff */
[----:B------:R-:W-:Y:S01]  /*16f0*/  SHF.L.U32 R143, R143, 0x10, RZ ;  /* 0x000000108f8f7819 */ /* 0x000fe200000006ff */
[----:B------:R-:W-:Y:S01]  /*1700*/  FADD.FTZ R146, R146, -UR5 ;  /* 0x8000000592927e21 */ /* 0x000fe20008010000 */
[----:B------:R-:W-:-:S02]  /*1710*/  PRMT R34, R35, 0x7632, R34 ;  /* 0x0000763223227816 */ /* 0x000fc40000000022 */
[----:B------:R-:W-:Y:S01]  /*1720*/  SHF.L.U32 R35, R35, 0x10, RZ ;  /* 0x0000001023237819 */ /* 0x000fe200000006ff */
[----:B------:R-:W-:Y:S01]  /*1730*/  FMUL.FTZ R218, R179, UR8 ;  /* 0x00000008b3da7c20 */ /* 0x000fe20008410000 */
[----:B------:R-:W-:Y:S01]  /*1740*/  SHF.L.U32 R175, R175, 0x10, RZ ;  /* 0x00000010afaf7819 */ /* 0x000fe200000006ff */
[----:B------:R-:W-:Y:S01]  /*1750*/  FMUL.FTZ R180, R180, UR8 ;  /* 0x00000008b4b47c20 */ /* 0x000fe20008410000 */
[----:B------:R-:W-:Y:S01]  /*1760*/  SHF.L.U32 R147, R147, 0x10, RZ ;  /* 0x0000001093937819 */ /* 0x000fe200000006ff */
[----:B------:R-:W-:Y:S01]  /*1770*/  FMUL.FTZ R191, R146, UR8 ;  /* 0x0000000892bf7c20 */ /* 0x000fe20008410000 */
[----:B------:R-:W-:Y:S02]  /*1780*/  @P1 R2UR UR4, R15 ;  /* 0x000000000f0412ca */ /* 0x000fe400000e0000 */
[----:B------:R-:W-:Y:S01]  /*1790*/  PRMT R171, R157, 0x7632, R171 ;  /* 0x000076329dab7816 */ /* 0x000fe200000000ab */
[----:B------:R-:W-:Y:S01]  /*17a0*/  FADD.FTZ R35, R35, -UR5 ;  /* 0x8000000523237e21 */ /* 0x000fe20008010000 */
[----:B------:R-:W-:-:S02]  /*17b0*/  PRMT R168, R141, 0x7632, R168 ;  /* 0x000076328da87816 */ /* 0x000fc400000000a8 */
[C---:B------:R-:W-:Y:S02]  /*17c0*/  PRMT R157, R160.reuse, 0x7632, R157 ;  /* 0x00007632a09d7816 */ /* 0x040fe4000000009d */
[----:B------:R-:W-:Y:S02]  /*17d0*/  SHF.L.U32 R15, R160, 0x10, RZ ;  /* 0x00000010a00f7819 */ /* 0x000fe400000006ff */
[----:B------:R-:W-:Y:S01]  /*17e0*/  MOV R158, R165 ;  /* 0x000000a5009e7202 */ /* 0x000fe20000000f00 */
[----:B------:R-:W-:Y:S01]  /*17f0*/  FADD.FTZ R247, R175, R247 ;  /* 0x000000f7aff77221 */ /* 0x000fe20000010000 */
[----:B------:R-:W-:Y:S01]  /*1800*/  PRMT R166, R140, 0x7632, R166 ;  /* 0x000076328ca67816 */ /* 0x000fe200000000a6 */
[-C--:B------:R-:W-:Y:S01]  /*1810*/  FFMA.FTZ R7, R218, R175.reuse, R7 ;  /* 0x000000afda077223 */ /* 0x080fe20000010007 */
[C---:B------:R-:W-:Y:S02]  /*1820*/  PRMT R160, R163.reuse, 0x7632, R160 ;  /* 0x00007632a3a07816 */ /* 0x040fe400000000a0 */
[----:B------:R-:W-:Y:S01]  /*1830*/  SHF.L.U32 R141, R163, 0x10, RZ ;  /* 0x00000010a38d7819 */ /* 0x000fe200000006ff */
[----:B------:R-:W-:Y:S01]  /*1840*/  FMUL.FTZ R163, R129, R175 ;  /* 0x000000af81a37220 */ /* 0x000fe20000410000 */
[----:B------:R-:W-:Y:S01]  /*1850*/  SHF.L.U32 R140, R162, 0x10, RZ ;  /* 0x00000010a28c7819 */ /* 0x000fe200000006ff */
[----:B------:R-:W-:Y:S01]  /*1860*/  FADD.FTZ R250, R147, R250 ;  /* 0x000000fa93fa7221 */ /* 0x000fe20000010000 */
[-C--:B------:R-:W-:Y:S01]  /*1870*/  FFMA.FTZ R9, R180, R147.reuse, R9 ;  /* 0x00000093b4097223 */ /* 0x080fe20000010009 */
[----:B------:R-:W-:Y:S01]  /*1880*/  FMUL.FTZ R162, R131, R147 ;  /* 0x0000009383a27220 */ /* 0x000fe20000410000 */
[----:B------:R-:W-:Y:S01]  /*1890*/  MOV R175, R194 ;  /* 0x000000c200af7202 */ /* 0x000fe20000000f00 */
[-C--:B------:R-:W-:Y:S01]  /*18a0*/  FFMA.FTZ R185, R191, R31.reuse, R185 ;  /* 0x0000001fbfb97223 */ /* 0x080fe200000100b9 */
[----:B------:R-:W-:Y:S01]  /*18b0*/  SHF.L.U32 R178, R198, 0x10, RZ ;  /* 0x00000010c6b27819 */ /* 0x000fe200000006ff */
[----:B------:R-:W-:Y:S01]  /*18c0*/  FMUL.FTZ R194, R122, R31 ;  /* 0x0000001f7ac27220 */ /* 0x000fe20000410000 */
[----:B------:R-:W-:Y:S01]  /*18d0*/  MOV R147, R170 ;  /* 0x000000aa00937202 */ /* 0x000fe20000000f00 */
[----:B------:R-:W-:Y:S01]  /*18e0*/  FMUL.FTZ R170, R35, UR8 ;  /* 0x0000000823aa7c20 */ /* 0x000fe20008410000 */
[----:B------:R-:W-:Y:S01]  /*18f0*/  MOV R198, R158 ;  /* 0x0000009e00c67202 */ /* 0x000fe20000000f00 */
[----:B------:R-:W-:Y:S01]  /*1900*/  FADD.FTZ R182, R182, -UR5 ;  /* 0x80000005b6b67e21 */ /* 0x000fe20008010000 */
[----:B------:R-:W-:-:S02]  /*1910*/  MOV R158, R159 ;  /* 0x0000009f009e7202 */ /* 0x000fc40000000f00 */
[----:B------:R-:W-:Y:S01]  /*1920*/  MOV R35, R161 ;  /* 0x000000a100237202 */ /* 0x000fe20000000f00 */
[----:B------:R-:W-:Y:S01]  /*1930*/  FMUL.FTZ R226, R182, UR8 ;  /* 0x00000008b6e27c20 */ /* 0x000fe20008410000 */
[----:B------:R-:W-:Y:S01]  /*1940*/  SHF.L.U32 R182, R142, 0x10, RZ ;  /* 0x000000108eb67819 */ /* 0x000fe200000006ff */
[----:B--2---:R-:W-:Y:S01]  /*1950*/  FADD.FTZ R29, R167, R29 ;  /* 0x0000001da71d7221 */ /* 0x004fe20000010000 */
[----:B----4-:R-:W-:-:S04]  /*1960*/  FADD.FTZ R28, R169, R28 ;  /* 0x0000001ca91c7221 */ /* 0x010fc80000010000 */
[----:B------:R-:W-:Y:S01]  /*1970*/  STL [R1+0xb8], R29 ;  /* 0x0000b81d01007387 */ /* 0x000fe20000100800 */
[----:B------:R-:W-:-:S03]  /*1980*/  FADD.FTZ R26, R197, R26 ;  /* 0x0000001ac51a7221 */ /* 0x000fc60000010000 */
[----:B------:R0:W-:Y:S01]  /*1990*/  STL [R1+0xc0], R28 ;  /* 0x0000c01c01007387 */ /* 0x0001e20000100800 */
[----:B------:R-:W-:-:S03]  /*19a0*/  FADD.FTZ R25, R143, R25 ;  /* 0x000000198f197221 */ /* 0x000fc60000010000 */
[----:B------:R-:W-:Y:S04]  /*19b0*/  STL [R1+0xc8], R26 ;  /* 0x0000c81a01007387 */ /* 0x000fe80000100800 */
[----:B------:R-:W-:Y:S04]  /*19c0*/  STL [R1+0xd0], R25 ;  /* 0x0000d01901007387 */ /* 0x000fe80000100800 */
[----:B------:R-:W2:Y:S04]  /*19d0*/  LDL.LU R31, [R1+0xd8] ;  /* 0x0000d800011f7983 */ /* 0x000ea80000300800 */
[----:B------:R-:W3:Y:S04]  /*19e0*/  LDL.LU R159, [R1+0xe0] ;  /* 0x0000e000019f7983 */ /* 0x000ee80000300800 */
[----:B------:R-:W4:Y:S04]  /*19f0*/  LDL.LU R161, [R1+0xe8] ;  /* 0x0000e80001a17983 */ /* 0x000f280000300800 */
[----:B------:R-:W4:Y:S01]  /*1a00*/  LDL.LU R142, [R1+0xf0] ;  /* 0x0000f000018e7983 */ /* 0x000f220000300800 */
[----:B------:R-:W-:Y:S01]  /*1a10*/  SHF.L.U32 R174, R174, 0x10, RZ ;  /* 0x00000010aeae7819 */ /* 0x000fe200000006ff */
[----:B------:R-:W-:Y:S01]  /*1a20*/  FADD.FTZ R176, R176, -UR5 ;  /* 0x80000005b0b07e21 */ /* 0x000fe20008010000 */
[----:B------:R-:W-:-:S03]  /*1a30*/  SHF.L.U32 R203, R152, 0x10, RZ ;  /* 0x0000001098cb7819 */ /* 0x000fc600000006ff */
[----:B------:R-:W-:Y:S01]  /*1a40*/  FADD.FTZ R174, R174, -UR5 ;  /* 0x80000005aeae7e21 */ /* 0x000fe20008010000 */
[----:B------:R-:W-:Y:S02]  /*1a50*/  PRMT R204, R152, 0x7632, R204 ;  /* 0x0000763298cc7816 */ /* 0x000fe400000000cc */
[----:B------:R-:W-:Y:S01]  /*1a60*/  SHF.L.U32 R202, R153, 0x10, RZ ;  /* 0x0000001099ca7819 */ /* 0x000fe200000006ff */
[----:B------:R-:W-:Y:S01]  /*1a70*/  FMUL.FTZ R220, R174, UR8 ;  /* 0x00000008aedc7c20 */ /* 0x000fe20008410000 */
[C---:B------:R-:W-:Y:S02]  /*1a80*/  PRMT R173, R148.reuse, 0x7632, R173 ;  /* 0x0000763294ad7816 */ /* 0x040fe400000000ad */
[----:B------:R-:W-:Y:S02]  /*1a90*/  SHF.L.U32 R199, R148, 0x10, RZ ;  /* 0x0000001094c77819 */ /* 0x000fe400000006ff */
[----:B------:R-:W-:Y:S02]  /*1aa0*/  SHF.L.U32 R152, R154, 0x10, RZ ;  /* 0x000000109a987819 */ /* 0x000fe400000006ff */
[----:B------:R-:W-:Y:S01]  /*1ab0*/  SHF.L.U32 R174, R166, 0x10, RZ ;  /* 0x00000010a6ae7819 */ /* 0x000fe200000006ff */
[----:B------:R-:W-:Y:S01]  /*1ac0*/  FMUL.FTZ R166, R176, UR8 ;  /* 0x00000008b0a67c20 */ /* 0x000fe20008410000 */
[----:B------:R-:W-:Y:S01]  /*1ad0*/  PRMT R148, R149, 0x7632, R148 ;  /* 0x0000763295947816 */ /* 0x000fe20000000094 */
[----:B------:R-:W-:Y:S01]  /*1ae0*/  FADD.FTZ R177, R177, -UR5 ;  /* 0x80000005b1b17e21 */ /* 0x000fe20008010000 */
[----:B------:R-:W-:-:S02]  /*1af0*/  SHF.L.U32 R200, R149, 0x10, RZ ;  /* 0x0000001095c87819 */ /* 0x000fc400000006ff */
[C---:B------:R-:W-:Y:S02]  /*1b00*/  PRMT R149, R150.reuse, 0x7632, R149 ;  /* 0x0000763296957816 */ /* 0x040fe40000000095 */
[----:B------:R-:W-:Y:S02]  /*1b10*/  SHF.L.U32 R229, R150, 0x10, RZ ;  /* 0x0000001096e57819 */ /* 0x000fe400000006ff */
[----:B------:R-:W-:Y:S01]  /*1b20*/  PRMT R150, R153, 0x7632, R150 ;  /* 0x0000763299967816 */ /* 0x000fe20000000096 */
[-C--:B------:R-:W-:Y:S01]  /*1b30*/  FFMA.FTZ R206, R166, R169.reuse, R206 ;  /* 0x000000a9a6ce7223 */ /* 0x080fe200000100ce */
[C---:B------:R-:W-:Y:S02]  /*1b40*/  PRMT R153, R155.reuse, 0x7632, R153 ;  /* 0x000076329b997816 */ /* 0x040fe40000000099 */
[----:B------:R-:W-:Y:S01]  /*1b50*/  SHF.L.U32 R176, R168, 0x10, RZ ;  /* 0x00000010a8b07819 */ /* 0x000fe200000006ff */
[----:B------:R-:W-:Y:S01]  /*1b60*/  FMUL.FTZ R168, R118, R169 ;  /* 0x000000a976a87220 */ /* 0x000fe20000410000 */
[----:B------:R-:W-:Y:S01]  /*1b70*/  SHF.L.U32 R155, R155, 0x10, RZ ;  /* 0x000000109b9b7819 */ /* 0x000fe200000006ff */
[----:B------:R-:W-:Y:S01]  /*1b80*/  FMUL.FTZ R169, R177, UR8 ;  /* 0x00000008b1a97c20 */ /* 0x000fe20008410000 */
[----:B------:R-:W-:Y:S01]  /*1b90*/  MOV R179, R171 ;  /* 0x000000ab00b37202 */ /* 0x000fe20000000f00 */
[----:B------:R-:W-:-:S02]  /*1ba0*/  FMUL.FTZ R171, R112, R197 ;  /* 0x000000c570ab7220 */ /* 0x000fc40000410000 */
[----:B------:R-:W-:Y:S01]  /*1bb0*/  FFMA.FTZ R208, R169, R197, R208 ;  /* 0x000000c5a9d07223 */ /* 0x000fe200000100d0 */
[-C--:B------:R-:W-:Y:S01]  /*1bc0*/  FFMA.FTZ R183, R190, R30.reuse, R183 ;  /* 0x0000001ebeb77223 */ /* 0x080fe200000100b7 */
[----:B------:R-:W-:Y:S01]  /*1bd0*/  FMUL.FTZ R193, R120, R30 ;  /* 0x0000001e78c17220 */ /* 0x000fe20000410000 */
[----:B------:R-:W-:Y:S02]  /*1be0*/  SHF.L.U32 R30, R204, 0x10, RZ ;  /* 0x00000010cc1e7819 */ /* 0x000fe400000006ff */
[----:B------:R-:W-:Y:S01]  /*1bf0*/  MOV R204, R198 ;  /* 0x000000c600cc7202 */ /* 0x000fe20000000f00 */
[----:B------:R-:W-:-:S04]  /*1c00*/  FADD.FTZ R20, R20, -UR5 ;  /* 0x8000000514147e21 */ /* 0x000fc80008010000 */
[----:B------:R-:W-:Y:S01]  /*1c10*/  FMUL.FTZ R165, R20, UR8 ;  /* 0x0000000814a57c20 */ /* 0x000fe20008410000 */
[----:B------:R-:W-:Y:S01]  /*1c20*/  MOV R20, R147 ;  /* 0x0000009300147202 */ /* 0x000fe20000000f00 */
[----:B------:R-:W-:Y:S01]  /*1c30*/  FADD.FTZ R147, R200, -UR5 ;  /* 0x80000005c8937e21 */ /* 0x000fe20008010000 */
[----:B0-----:R-:W-:-:S03]  /*1c40*/  SHF.L.U32 R28, R149, 0x10, RZ ;  /* 0x00000010951c7819 */ /* 0x001fc600000006ff */
[----:B------:R-:W-:Y:S01]  /*1c50*/  FMUL.FTZ R147, R147, UR8 ;  /* 0x0000000893937c20 */ /* 0x000fe20008410000 */
[----:B------:R-:W-:-:S03]  /*1c60*/  FMUL.FTZ R149, R110, R202 ;  /* 0x000000ca6e957220 */ /* 0x000fc60000410000 */
[----:B------:R-:W-:Y:S01]  /*1c70*/  FFMA.FTZ R215, R147, R202, R215 ;  /* 0x000000ca93d77223 */ /* 0x000fe200000100d7 */
[----:B--2---:R-:W-:Y:S01]  /*1c80*/  FADD.FTZ R31, R203, R31 ;  /* 0x0000001fcb1f7221 */ /* 0x004fe20000010000 */
[----:B---3--:R-:W-:-:S04]  /*1c90*/  FADD.FTZ R159, R202, R159 ;  /* 0x0000009fca9f7221 */ /* 0x008fc80000010000 */
[----:B------:R-:W-:Y:S01]  /*1ca0*/  STL [R1+0xd8], R31 ;  /* 0x0000d81f01007387 */ /* 0x000fe20000100800 */
[----:B----4-:R-:W-:-:S03]  /*1cb0*/  FADD.FTZ R161, R152, R161 ;  /* 0x000000a198a17221 */ /* 0x010fc60000010000 */
[----:B------:R-:W-:Y:S01]  /*1cc0*/  STL [R1+0xe0], R159 ;  /* 0x0000e09f01007387 */ /* 0x000fe20000100800 */
[----:B------:R-:W-:-:S03]  /*1cd0*/  FADD.FTZ R142, R155, R142 ;  /* 0x0000008e9b8e7221 */ /* 0x000fc60000010000 */
[----:B------:R-:W-:Y:S04]  /*1ce0*/  STL [R1+0xe8], R161 ;  /* 0x0000e8a101007387 */ /* 0x000fe80000100800 */
[----:B------:R-:W2:Y:S04]  /*1cf0*/  LDL.LU R197, [R1+0xf8] ;  /* 0x0000f80001c57983 */ /* 0x000ea80000300800 */
[----:B------:R-:W-:Y:S04]  /*1d00*/  STL [R1+0xf0], R142 ;  /* 0x0000f08e01007387 */ /* 0x000fe80000100800 */
[----:B------:R-:W3:Y:S04]  /*1d10*/  LDL.LU R198, [R1+0x9c] ;  /* 0x00009c0001c67983 */ /* 0x000ee80000300800 */
[----:B------:R-:W4:Y:S04]  /*1d20*/  LDL.LU R200, [R1+0xa4] ;  /* 0x0000a40001c87983 */ /* 0x000f280000300800 */
[----:B------:R-:W4:Y:S01]  /*1d30*/  LDL.LU R202, [R1+0xac] ;  /* 0x0000ac0001ca7983 */ /* 0x000f220000300800 */
[----:B------:R-:W-:Y:S01]  /*1d40*/  SHF.L.U32 R27, R27, 0x10, RZ ;  /* 0x000000101b1b7819 */ /* 0x000fe200000006ff */
[----:B------:R-:W-:Y:S01]  /*1d50*/  FADD.FTZ R24, R24, -UR5 ;  /* 0x8000000518187e21 */ /* 0x000fe20008010000 */
[----:B------:R-:W-:-:S03]  /*1d60*/  FADD.FTZ R146, R199, -UR5 ;  /* 0x80000005c7927e21 */ /* 0x000fc60008010000 */
[----:B------:R-:W-:Y:S01]  /*1d70*/  FMUL.FTZ R199, R125, R27 ;  /* 0x0000001b7dc77220 */ /* 0x000fe20000410000 */
[----:B------:R-:W-:Y:S02]  /*1d80*/  SHF.L.U32 R22, R22, 0x10, RZ ;  /* 0x0000001016167819 */ /* 0x000fe400000006ff */
[----:B------:R-:W-:Y:S01]  /*1d90*/  SHF.L.U32 R18, R18, 0x10, RZ ;  /* 0x0000001012127819 */ /* 0x000fe200000006ff */
[----:B------:R-:W-:Y:S01]  /*1da0*/  FADD.FTZ R242, R228, R242 ;  /* 0x000000f2e4f27221 */ /* 0x000fe20000010000 */
[-C--:B------:R-:W-:Y:S01]  /*1db0*/  FFMA.FTZ R2, R144, R228.reuse, R2 ;  /* 0x000000e490027223 */ /* 0x080fe20000010002 */
[----:B------:R-:W-:Y:S01]  /*1dc0*/  FMUL.FTZ R228, R132, R228 ;  /* 0x000000e484e47220 */ /* 0x000fe20000410000 */
[----:B------:R-:W-:Y:S01]  /*1dd0*/  MOV R177, R172 ;  /* 0x000000ac00b17202 */ /* 0x000fe20000000f00 */
[-C--:B------:R-:W-:Y:S01]  /*1de0*/  FFMA.FTZ R211, R170, R143.reuse, R211 ;  /* 0x0000008faad37223 */ /* 0x080fe200000100d3 */
[----:B------:R-:W-:Y:S01]  /*1df0*/  FMUL.FTZ R172, R114, R143 ;  /* 0x0000008f72ac7220 */ /* 0x000fe20000410000 */
[----:B------:R-:W-:Y:S01]  /*1e00*/  FADD.FTZ R143, RZ, R228 ;  /* 0x000000e4ff8f7221 */ /* 0x000fe20000010000 */
[----:B--2---:R-:W-:-:S05]  /*1e10*/  FADD.FTZ R197, R15, R197 ;  /* 0x000000c50fc57221 */ /* 0x004fca0000010000 */
[----:B------:R0:W-:Y:S01]  /*1e20*/  STL [R1+0xf8], R197 ;  /* 0x0000f8c501007387 */ /* 0x0001e20000100800 */
[----:B---3--:R-:W-:Y:S01]  /*1e30*/  FADD.FTZ R198, R27, R198 ;  /* 0x000000c61bc67221 */ /* 0x008fe20000010000 */
[----:B0-----:R-:W-:-:S04]  /*1e40*/  FMUL.FTZ R197, R24, UR8 ;  /* 0x0000000818c57c20 */ /* 0x001fc80008410000 */
[----:B------:R0:W-:Y:S01]  /*1e50*/  STL [R1+0x9c], R198 ;  /* 0x00009cc601007387 */ /* 0x0001e20000100800 */
[----:B------:R-:W-:-:S03]  /*1e60*/  FFMA.FTZ R11, R197, R27, R11 ;  /* 0x0000001bc50b7223 */ /* 0x000fc6000001000b */
[----:B------:R-:W2:Y:S01]  /*1e70*/  LDL.LU R27, [R1+0xb4] ;  /* 0x0000b400011b7983 */ /* 0x000ea20000300800 */
[----:B----4-:R-:W-:Y:S01]  /*1e80*/  FADD.FTZ R200, R22, R200 ;  /* 0x000000c816c87221 */ /* 0x010fe20000010000 */
[----:B------:R-:W-:-:S04]  /*1e90*/  FADD.FTZ R202, R18, R202 ;  /* 0x000000ca12ca7221 */ /* 0x000fc80000010000 */
[----:B------:R1:W-:Y:S04]  /*1ea0*/  STL [R1+0xa4], R200 ;  /* 0x0000a4c801007387 */ /* 0x0003e80000100800 */
[----:B------:R3:W-:Y:S04]  /*1eb0*/  STL [R1+0xac], R202 ;  /* 0x0000acca01007387 */ /* 0x0007e80000100800 */
[----:B------:R-:W4:Y:S01]  /*1ec0*/  LDL.LU R24, [R1+0xbc] ;  /* 0x0000bc0001187983 */ /* 0x000f220000300800 */
[----:B------:R-:W-:Y:S01]  /*1ed0*/  SHF.L.U32 R181, R181, 0x10, RZ ;  /* 0x00000010b5b57819 */ /* 0x000fe200000006ff */
[----:B------:R-:W-:Y:S01]  /*1ee0*/  FADD.FTZ R244, R225, R244 ;  /* 0x000000f4e1f47221 */ /* 0x000fe20000010000 */
[-C--:B------:R-:W-:Y:S01]  /*1ef0*/  FFMA.FTZ R4, R227, R225.reuse, R4 ;  /* 0x000000e1e3047223 */ /* 0x080fe20000010004 */
[----:B------:R-:W-:Y:S01]  /*1f00*/  FMUL.FTZ R225, R134, R225 ;  /* 0x000000e186e17220 */ /* 0x000fe20000410000 */
[----:B------:R-:W-:Y:S01]  /*1f10*/  FADD.FTZ R143, R219, R143 ;  /* 0x0000008fdb8f7221 */ /* 0x000fe20000010000 */
[----:B------:R-:W-:Y:S01]  /*1f20*/  SHF.L.U32 R17, R17, 0x10, RZ ;  /* 0x0000001011117819 */ /* 0x000fe200000006ff */
[----:B------:R-:W-:Y:S01]  /*1f30*/  FADD.FTZ R245, R181, R245 ;  /* 0x000000f5b5f57221 */ /* 0x000fe20000010000 */
[-C--:B------:R-:W-:Y:S01]  /*1f40*/  FFMA.FTZ R5, R220, R181.reuse, R5 ;  /* 0x000000b5dc057223 */ /* 0x080fe20000010005 */
[----:B------:R-:W-:Y:S01]  /*1f50*/  FMUL.FTZ R181, R135, R181 ;  /* 0x000000b587b57220 */ /* 0x000fe20000410000 */
[----:B------:R-:W-:Y:S01]  /*1f60*/  FADD.FTZ R143, R225, R143 ;  /* 0x0000008fe18f7221 */ /* 0x000fe20000010000 */
[----:B------:R-:W-:Y:S01]  /*1f70*/  FADD.FTZ R246, R224, R246 ;  /* 0x000000f6e0f67221 */ /* 0x000fe20000010000 */
[-C--:B------:R-:W-:Y:S01]  /*1f80*/  FFMA.FTZ R6, R226, R224.reuse, R6 ;  /* 0x000000e0e2067223 */ /* 0x080fe20000010006 */
[----:B------:R-:W-:Y:S01]  /*1f90*/  FADD.FTZ R17, R17, -UR5 ;  /* 0x8000000511117e21 */ /* 0x000fe20008010000 */
[----:B------:R-:W-:Y:S01]  /*1fa0*/  FMUL.FTZ R224, R128, R224 ;  /* 0x000000e080e07220 */ /* 0x000fe20000410000 */
[----:B------:R-:W-:Y:S01]  /*1fb0*/  FADD.FTZ R143, R181, R143 ;  /* 0x0000008fb58f7221 */ /* 0x000fe20000010000 */
[----:B------:R-:W-:Y:S01]  /*1fc0*/  SHF.L.U32 R21, R21, 0x10, RZ ;  /* 0x0000001015157819 */ /* 0x000fe200000006ff */
[----:B0-----:R-:W-:Y:S01]  /*1fd0*/  FMUL.FTZ R198, R17, UR8 ;  /* 0x0000000811c67c20 */ /* 0x001fe20008410000 */
[----:B------:R-:W-:Y:S01]  /*1fe0*/  PRMT R201, R151, 0x7632, R201 ;  /* 0x0000763297c97816 */ /* 0x000fe200000000c9 */
[----:B------:R-:W-:Y:S01]  /*1ff0*/  FADD.FTZ R17, R224, R143 ;  /* 0x0000008fe0117221 */ /* 0x000fe20000010000 */
[----:B------:R-:W-:Y:S01]  /*2000*/  FADD.FTZ R249, R222, R249 ;  /* 0x000000f9def97221 */ /* 0x000fe20000010000 */
[----:B------:R-:W-:Y:S01]  /*2010*/  FADD.FTZ R21, R21, -UR5 ;  /* 0x8000000515157e21 */ /* 0x000fe20008010000 */
[-C--:B------:R-:W-:Y:S01]  /*2020*/  FFMA.FTZ R8, R223, R222.reuse, R8 ;  /* 0x000000dedf087223 */ /* 0x080fe20000010008 */
[----:B------:R-:W-:Y:S01]  /*2030*/  FMUL.FTZ R222, R130, R222 ;  /* 0x000000de82de7220 */ /* 0x000fe20000410000 */
[----:B------:R-:W-:Y:S01]  /*2040*/  FADD.FTZ R17, R163, R17 ;  /* 0x00000011a3117221 */ /* 0x000fe20000010000 */
[----:B------:R-:W-:Y:S01]  /*2050*/  SHF.L.U32 R29, R201, 0x10, RZ ;  /* 0x00000010c91d7819 */ /* 0x000fe200000006ff */
[----:B------:R-:W-:Y:S01]  /*2060*/  FMUL.FTZ R201, R21, UR8 ;  /* 0x0000000815c97c20 */ /* 0x000fe20008410000 */
[-C--:B------:R-:W-:Y:S01]  /*2070*/  FFMA.FTZ R13, R198, R22.reuse, R13 ;  /* 0x00000016c60d7223 */ /* 0x080fe2000001000d */
[----:B-1----:R-:W-:Y:S01]  /*2080*/  FMUL.FTZ R200, R127, R22 ;  /* 0x000000167fc87220 */ /* 0x002fe20000410000 */
[----:B------:R-:W-:Y:S01]  /*2090*/  FFMA.FTZ R21, R144, R228, RZ ;  /* 0x000000e490157223 */ /* 0x000fe200000100ff */
[----:B------:R-:W-:-:S03]  /*20a0*/  FADD.FTZ R22, R222, R17 ;  /* 0x00000011de167221 */ /* 0x000fc60000010000 */
[----:B------:R-:W-:Y:S01]  /*20b0*/  FFMA.FTZ R17, R221, R219, R21 ;  /* 0x000000dbdd117223 */ /* 0x000fe20000010015 */
[----:B------:R-:W-:-:S03]  /*20c0*/  FADD.FTZ R21, R162, R22 ;  /* 0x00000016a2157221 */ /* 0x000fc60000010000 */
[----:B------:R-:W-:Y:S01]  /*20d0*/  FFMA.FTZ R17, R227, R225, R17 ;  /* 0x000000e1e3117223 */ /* 0x000fe20000010011 */
[----:B------:R-:W-:Y:S01]  /*20e0*/  FADD.FTZ R21, R188, R21 ;  /* 0x00000015bc157221 */ /* 0x000fe20000010000 */
[-C--:B------:R-:W-:Y:S01]  /*20f0*/  FFMA.FTZ R184, R201, R18.reuse, R184 ;  /* 0x00000012c9b87223 */ /* 0x080fe200000100b8 */
[----:B---3--:R-:W-:Y:S01]  /*2100*/  FMUL.FTZ R202, R121, R18 ;  /* 0x0000001279ca7220 */ /* 0x008fe20000410000 */
[----:B------:R-:W-:Y:S01]  /*2110*/  FFMA.FTZ R18, R220, R181, R17 ;  /* 0x000000b5dc127223 */ /* 0x000fe20000010011 */
[----:B------:R-:W-:Y:S01]  /*2120*/  FADD.FTZ R17, R199, R21 ;  /* 0x00000015c7117221 */ /* 0x000fe20000010000 */
[----:B------:R-:W-:Y:S02]  /*2130*/  SHF.L.U32 R230, R151, 0x10, RZ ;  /* 0x0000001097e67819 */ /* 0x000fe400000006ff */
[----:B------:R-:W-:Y:S01]  /*2140*/  SHF.L.U32 R14, R14, 0x10, RZ ;  /* 0x000000100e0e7819 */ /* 0x000fe200000006ff */
[----:B------:R-:W-:Y:S01]  /*2150*/  FADD.FTZ R17, R189, R17 ;  /* 0x00000011bd117221 */ /* 0x000fe20000010000 */
[----:B------:R-:W-:Y:S01]  /*2160*/  SHF.L.U32 R16, R16, 0x10, RZ ;  /* 0x0000001010107819 */ /* 0x000fe200000006ff */
[----:B------:R-:W-:Y:S01]  /*2170*/  FADD.FTZ R230, R230, -UR5 ;  /* 0x80000005e6e67e21 */ /* 0x000fe20008010000 */
[----:B------:R-:W-:-:S02]  /*2180*/  PRMT R151, R154, 0x7632, R151 ;  /* 0x000076329a977816 */ /* 0x000fc40000000097 */
[----:B------:R-:W-:Y:S01]  /*2190*/  SHF.L.U32 R25, R173, 0x10, RZ ;  /* 0x00000010ad197819 */ /* 0x000fe200000006ff */
[----:B------:R-:W-:Y:S01]  /*21a0*/  FADD.FTZ R16, R16, -UR5 ;  /* 0x8000000510107e21 */ /* 0x000fe20008010000 */
[----:B------:R-:W-:Y:S01]  /*21b0*/  MOV R173, R35 ;  /* 0x0000002300ad7202 */ /* 0x000fe20000000f00 */
[----:B------:R-:W-:Y:S01]  /*21c0*/  FADD.FTZ R17, R200, R17 ;  /* 0x00000011c8117221 */ /* 0x000fe20000010000 */
[----:B------:R-:W-:Y:S01]  /*21d0*/  SHF.L.U32 R159, R151, 0x10, RZ ;  /* 0x00000010979f7819 */ /* 0x000fe200000006ff */
[----:B------:R-:W-:Y:S01]  /*21e0*/  FMUL.FTZ R151, R230, UR8 ;  /* 0x00000008e6977c20 */ /* 0x000fe20008410000 */
[----:B------:R-:W-:Y:S01]  /*21f0*/  MOV R230, R173 ;  /* 0x000000ad00e67202 */ /* 0x000fe20000000f00 */
[----:B------:R-:W-:Y:S01]  /*2200*/  FMUL.FTZ R173, R16, UR8 ;  /* 0x0000000810ad7c20 */ /* 0x000fe20008410000 */
[----:B------:R-:W-:Y:S01]  /*2210*/  FADD.FTZ R16, R193, R17 ;  /* 0x00000011c1107221 */ /* 0x000fe20000010000 */
[----:B------:R-:W-:Y:S01]  /*2220*/  FMUL.FTZ R146, R146, UR8 ;  /* 0x0000000892927c20 */ /* 0x000fe20008410000 */
[----:B------:R-:W-:-:S02]  /*2230*/  SHF.L.U32 R23, R23, 0x10, RZ ;  /* 0x0000001017177819 */ /* 0x000fc400000006ff */
[----:B------:R-:W-:Y:S01]  /*2240*/  SHF.L.U32 R26, R148, 0x10, RZ ;  /* 0x00000010941a7819 */ /* 0x000fe200000006ff */
[-C--:B------:R-:W-:Y:S01]  /*2250*/  FFMA.FTZ R213, R146, R203.reuse, R213 ;  /* 0x000000cb92d57223 */ /* 0x080fe200000100d5 */
[----:B------:R-:W-:Y:S01]  /*2260*/  FMUL.FTZ R148, R108, R203 ;  /* 0x000000cb6c947220 */ /* 0x000fe20000410000 */
[----:B------:R-:W-:Y:S01]  /*2270*/  MOV R203, R20 ;  /* 0x0000001400cb7202 */ /* 0x000fe20000000f00 */
[----:B------:R-:W-:Y:S01]  /*2280*/  FADD.FTZ R23, R23, -UR5 ;  /* 0x8000000517177e21 */ /* 0x000fe20008010000 */
[----:B------:R-:W-:Y:S01]  /*2290*/  SHF.L.U32 R161, R153, 0x10, RZ ;  /* 0x0000001099a17819 */ /* 0x000fe200000006ff */
[----:B------:R-:W-:Y:S01]  /*22a0*/  FADD.FTZ R229, R229, -UR5 ;  /* 0x80000005e5e57e21 */ /* 0x000fe20008010000 */
[-C--:B------:R-:W-:Y:S01]  /*22b0*/  FFMA.FTZ R232, R151, R155.reuse, R232 ;  /* 0x0000009b97e87223 */ /* 0x080fe200000100e8 */
[----:B------:R-:W-:Y:S01]  /*22c0*/  FMUL.FTZ R153, R106, R155 ;  /* 0x0000009b6a997220 */ /* 0x000fe20000410000 */
[----:B------:R-:W-:Y:S01]  /*22d0*/  MOV R155, R203 ;  /* 0x000000cb009b7202 */ /* 0x000fe20000000f00 */
[----:B------:R-:W-:Y:S01]  /*22e0*/  FMUL.FTZ R203, R23, UR8 ;  /* 0x0000000817cb7c20 */ /* 0x000fe20008410000 */
[----:B------:R-:W-:Y:S01]  /*22f0*/  SHF.L.U32 R31, R150, 0x10, RZ ;  /* 0x00000010961f7819 */ /* 0x000fe200000006ff */
[----:B------:R-:W-:Y:S01]  /*2300*/  FMUL.FTZ R150, R229, UR8 ;  /* 0x00000008e5967c20 */ /* 0x000fe20008410000 */
[----:B------:R-:W-:Y:S01]  /*2310*/  MOV R229, R204 ;  /* 0x000000cc00e57202 */ /* 0x000fe20000000f00 */
[-C--:B------:R-:W-:Y:S01]  /*2320*/  FFMA.FTZ R195, R203, R14.reuse, R195 ;  /* 0x0000000ecbc37223 */ /* 0x080fe200000100c3 */
[----:B------:R-:W-:Y:S01]  /*2330*/  FMUL.FTZ R204, R123, R14 ;  /* 0x0000000e7bcc7220 */ /* 0x000fe20000410000 */
[----:B--2---:R-:W-:-:S05]  /*2340*/  FADD.FTZ R27, R14, R27 ;  /* 0x0000001b0e1b7221 */ /* 0x004fca0000010000 */
[----:B------:R-:W-:Y:S04]  /*2350*/  STL [R1+0xb4], R27 ;  /* 0x0000b41b01007387 */ /* 0x000fe80000100800 */
[----:B------:R-:W2:Y:S04]  /*2360*/  LDL.LU R21, [R1+0xc4] ;  /* 0x0000c40001157983 */ /* 0x000ea80000300800 */
[----:B------:R-:W3:Y:S01]  /*2370*/  LDL.LU R17, [R1+0xcc] ;  /* 0x0000cc0001117983 */ /* 0x000ee20000300800 */
[----:B----4-:R-:W-:Y:S01]  /*2380*/  FADD.FTZ R24, R174, R24 ;  /* 0x00000018ae187221 */ /* 0x010fe20000010000 */
[----:B------:R-:W-:-:S04]  /*2390*/  FFMA.FTZ R14, R226, R224, R18 ;  /* 0x000000e0e20e7223 */ /* 0x000fc80000010012 */
[----:B------:R-:W-:Y:S04]  /*23a0*/  STL [R1+0xbc], R24 ;  /* 0x0000bc1801007387 */ /* 0x000fe80000100800 */
[----:B------:R-:W4:Y:S01]  /*23b0*/  LDL.LU R18, [R1+0xd4] ;  /* 0x0000d40001127983 */ /* 0x000f220000300800 */
[----:B--2---:R-:W-:Y:S01]  /*23c0*/  FADD.FTZ R21, R176, R21 ;  /* 0x00000015b0157221 */ /* 0x004fe20000010000 */
[----:B---3--:R-:W-:-:S04]  /*23d0*/  FADD.FTZ R17, R178, R17 ;  /* 0x00000011b2117221 */ /* 0x008fc80000010000 */
[----:B------:R-:W-:Y:S04]  /*23e0*/  STL [R1+0xc4], R21 ;  /* 0x0000c41501007387 */ /* 0x000fe80000100800 */
[----:B------:R0:W-:Y:S04]  /*23f0*/  STL [R1+0xcc], R17 ;  /* 0x0000cc1101007387 */ /* 0x0001e80000100800 */
[----:B0-----:R-:W2:Y:S01]  /*2400*/  LDL.LU R17, [R1+0xdc] ;  /* 0x0000dc0001117983 */ /* 0x001ea20000300800 */
[----:B----4-:R-:W-:-:S05]  /*2410*/  FADD.FTZ R18, R182, R18 ;  /* 0x00000012b6127221 */ /* 0x010fca0000010000 */
[----:B------:R0:W-:Y:S04]  /*2420*/  STL [R1+0xd4], R18 ;  /* 0x0000d41201007387 */ /* 0x0001e80000100800 */
[----:B0-----:R-:W3:Y:S01]  /*2430*/  LDL.LU R18, [R1+0xe4] ;  /* 0x0000e40001127983 */ /* 0x001ee20000300800 */
[----:B------:R-:W-:Y:S01]  /*2440*/  FFMA.FTZ R14, R218, R163, R14 ;  /* 0x000000a3da0e7223 */ /* 0x000fe2000001000e */
[----:B------:R-:W-:-:S03]  /*2450*/  FADD.FTZ R16, R202, R16 ;  /* 0x00000010ca107221 */ /* 0x000fc60000010000 */
[----:B------:R-:W-:Y:S01]  /*2460*/  FFMA.FTZ R14, R223, R222, R14 ;  /* 0x000000dedf0e7223 */ /* 0x000fe2000001000e */
[----:B------:R-:W-:-:S03]  /*2470*/  FADD.FTZ R16, R194, R16 ;  /* 0x00000010c2107221 */ /* 0x000fc60000010000 */
[----:B------:R-:W-:Y:S01]  /*2480*/  FFMA.FTZ R14, R180, R162, R14 ;  /* 0x000000a2b40e7223 */ /* 0x000fe2000001000e */
[----:B------:R-:W-:Y:S01]  /*2490*/  SHF.L.U32 R19, R19, 0x10, RZ ;  /* 0x0000001013137819 */ /* 0x000fe200000006ff */
[-C--:B------:R-:W-:Y:S02]  /*24a0*/  FFMA.FTZ R196, R165, R167.reuse, R196 ;  /* 0x000000a7a5c47223 */ /* 0x080fe400000100c4 */
[----:B------:R-:W-:Y:S01]  /*24b0*/  FFMA.FTZ R14, R186, R188, R14 ;  /* 0x000000bcba0e7223 */ /* 0x000fe2000001000e */
[----:B------:R-:W-:Y:S01]  /*24c0*/  FMUL.FTZ R167, R116, R167 ;  /* 0x000000a774a77220 */ /* 0x000fe20000410000 */
[----:B------:R-:W-:Y:S01]  /*24d0*/  FADD.FTZ R16, R204, R16 ;  /* 0x00000010cc107221 */ /* 0x000fe20000010000 */
[----:B------:R-:W-:Y:S01]  /*24e0*/  PRMT R154, R156, 0x7632, R154 ;  /* 0x000076329c9a7816 */ /* 0x000fe2000000009a */
[----:B------:R-:W-:Y:S01]  /*24f0*/  FFMA.FTZ R14, R197, R199, R14 ;  /* 0x000000c7c50e7223 */ /* 0x000fe2000001000e */
[----:B------:R-:W-:Y:S01]  /*2500*/  FADD.FTZ R19, R19, -UR5 ;  /* 0x8000000513137e21 */ /* 0x000fe20008010000 */
[----:B--2---:R-:W-:-:S05]  /*2510*/  FADD.FTZ R17, R30, R17 ;  /* 0x000000111e117221 */ /* 0x004fca0000010000 */
[----:B------:R0:W-:Y:S04]  /*2520*/  STL [R1+0xdc], R17 ;  /* 0x0000dc1101007387 */ /* 0x0001e80000100800 */
[----:B0-----:R-:W2:Y:S01]  /*2530*/  LDL.LU R17, [R1+0xec] ;  /* 0x0000ec0001117983 */ /* 0x001ea20000300800 */
[----:B---3--:R-:W-:-:S05]  /*2540*/  FADD.FTZ R18, R31, R18 ;  /* 0x000000121f127221 */ /* 0x008fca0000010000 */
[----:B------:R0:W-:Y:S04]  /*2550*/  STL [R1+0xe4], R18 ;  /* 0x0000e41201007387 */ /* 0x0001e80000100800 */
[----:B0-----:R-:W3:Y:S01]  /*2560*/  LDL.LU R18, [R1+0xf4] ;  /* 0x0000f40001127983 */ /* 0x001ee20000300800 */
[-C--:B------:R-:W-:Y:S01]  /*2570*/  FFMA.FTZ R205, R173, R174.reuse, R205 ;  /* 0x000000aeadcd7223 */ /* 0x080fe200000100cd */
[----:B------:R-:W-:Y:S01]  /*2580*/  FMUL.FTZ R174, R117, R174 ;  /* 0x000000ae75ae7220 */ /* 0x000fe20000410000 */
[----:B------:R-:W-:Y:S01]  /*2590*/  FADD.FTZ R16, R167, R16 ;  /* 0x00000010a7107221 */ /* 0x000fe20000010000 */
[----:B------:R-:W-:Y:S01]  /*25a0*/  SHF.L.U32 R20, R154, 0x10, RZ ;  /* 0x000000109a147819 */ /* 0x000fe200000006ff */
[----:B------:R-:W-:Y:S01]  /*25b0*/  FFMA.FTZ R14, R187, R189, R14 ;  /* 0x000000bdbb0e7223 */ /* 0x000fe2000001000e */
[----:B------:R-:W-:-:S02]  /*25c0*/  SHF.L.U32 R33, R33, 0x10, RZ ;  /* 0x0000001021217819 */ /* 0x000fc400000006ff */
[----:B------:R-:W-:Y:S01]  /*25d0*/  MOV R154, R175 ;  /* 0x000000af009a7202 */ /* 0x000fe20000000f00 */
[----:B------:R-:W-:Y:S01]  /*25e0*/  FMUL.FTZ R175, R19, UR8 ;  /* 0x0000000813af7c20 */ /* 0x000fe20008410000 */
[----:B------:R-:W-:Y:S01]  /*25f0*/  FADD.FTZ R16, R174, R16 ;  /* 0x00000010ae107221 */ /* 0x000fe20000010000 */
[----:B------:R-:W-:Y:S01]  /*2600*/  FFMA.FTZ R14, R198, R200, R14 ;  /* 0x000000c8c60e7223 */ /* 0x000fe2000001000e */
[----:B------:R-:W-:Y:S01]  /*2610*/  FADD.FTZ R33, R33, -UR5 ;  /* 0x8000000521217e21 */ /* 0x000fe20008010000 */
[-C--:B------:R-:W-:Y:S01]  /*2620*/  FFMA.FTZ R207, R175, R176.reuse, R207 ;  /* 0x000000b0afcf7223 */ /* 0x080fe200000100cf */
[----:B------:R-:W-:Y:S01]  /*2630*/  SHF.L.U32 R142, R157, 0x10, RZ ;  /* 0x000000109d8e7819 */ /* 0x000fe200000006ff */
[----:B------:R-:W-:Y:S01]  /*2640*/  FMUL.FTZ R176, R119, R176 ;  /* 0x000000b077b07220 */ /* 0x000fe20000410000 */
[----:B------:R-:W-:Y:S01]  /*2650*/  FADD.FTZ R16, R168, R16 ;  /* 0x00000010a8107221 */ /* 0x000fe20000010000 */
[----:B------:R-:W-:Y:S01]  /*2660*/  MOV R157, R230 ;  /* 0x000000e6009d7202 */ /* 0x000fe20000000f00 */
[----:B------:R-:W-:Y:S01]  /*2670*/  FFMA.FTZ R14, R190, R193, R14 ;  /* 0x000000c1be0e7223 */ /* 0x000fe2000001000e */
[----:B------:R-:W-:-:S02]  /*2680*/  SHF.L.U32 R34, R34, 0x10, RZ ;  /* 0x0000001022227819 */ /* 0x000fc400000006ff */
[----:B------:R-:W-:Y:S01]  /*2690*/  MOV R230, R177 ;  /* 0x000000b100e67202 */ /* 0x000fe20000000f00 */
[----:B------:R-:W-:Y:S01]  /*26a0*/  FMUL.FTZ R177, R33, UR8 ;  /* 0x0000000821b17c20 */ /* 0x000fe20008410000 */
[----:B------:R-:W-:Y:S01]  /*26b0*/  SHF.L.U32 R156, R156, 0x10, RZ ;  /* 0x000000109c9c7819 */ /* 0x000fe200000006ff */
[----:B------:R-:W-:Y:S01]  /*26c0*/  FADD.FTZ R16, R176, R16 ;  /* 0x00000010b0107221 */ /* 0x000fe20000010000 */
[----:B------:R-:W-:Y:S01]  /*26d0*/  FFMA.FTZ R14, R201, R202, R14 ;  /* 0x000000cac90e7223 */ /* 0x000fe2000001000e */
[----:B------:R-:W-:Y:S01]  /*26e0*/  FADD.FTZ R34, R34, -UR5 ;  /* 0x8000000522227e21 */ /* 0x000fe20008010000 */
[-C--:B------:R-:W-:Y:S01]  /*26f0*/  FFMA.FTZ R210, R177, R178.reuse, R210 ;  /* 0x000000b2b1d27223 */ /* 0x080fe200000100d2 */
[----:B------:R-:W-:Y:S01]  /*2700*/  FMUL.FTZ R178, R113, R178 ;  /* 0x000000b271b27220 */ /* 0x000fe20000410000 */
[----:B------:R-:W-:Y:S01]  /*2710*/  FADD.FTZ R16, R171, R16 ;  /* 0x00000010ab107221 */ /* 0x000fe20000010000 */
[----:B------:R-:W-:Y:S01]  /*2720*/  FADD.FTZ R35, R156, -UR5 ;  /* 0x800000059c237e21 */ /* 0x000fe20008010000 */
[----:B------:R-:W-:Y:S01]  /*2730*/  FFMA.FTZ R14, R191, R194, R14 ;  /* 0x000000c2bf0e7223 */ /* 0x000fe2000001000e */
[----:B------:R-:W-:Y:S01]  /*2740*/  MOV R156, R179 ;  /* 0x000000b3009c7202 */ /* 0x000fe20000000f00 */
[----:B------:R-:W-:Y:S01]  /*2750*/  FMUL.FTZ R179, R34, UR8 ;  /* 0x0000000822b37c20 */ /* 0x000fe20008410000 */
[----:B------:R-:W-:Y:S01]  /*2760*/  FADD.FTZ R16, R178, R16 ;  /* 0x00000010b2107221 */ /* 0x000fe20000010000 */
[----:B------:R-:W-:-:S02]  /*2770*/  FFMA.FTZ R14, R203, R204, R14 ;  /* 0x000000cccb0e7223 */ /* 0x000fc4000001000e */
[-C--:B------:R-:W-:Y:S01]  /*2780*/  FFMA.FTZ R212, R179, R182.reuse, R212 ;  /* 0x000000b6b3d47223 */ /* 0x080fe200000100d4 */
[----:B------:R-:W-:Y:S01]  /*2790*/  FMUL.FTZ R182, R115, R182 ;  /* 0x000000b673b67220 */ /* 0x000fe20000410000 */
[----:B------:R-:W-:Y:S01]  /*27a0*/  FADD.FTZ R16, R172, R16 ;  /* 0x00000010ac107221 */ /* 0x000fe20000010000 */
[----:B------:R-:W-:-:S03]  /*27b0*/  FFMA.FTZ R14, R165, R167, R14 ;  /* 0x000000a7a50e7223 */ /* 0x000fc6000001000e */
[----:B------:R-:W-:Y:S01]  /*27c0*/  FADD.FTZ R16, R182, R16 ;  /* 0x00000010b6107221 */ /* 0x000fe20000010000 */
[----:B------:R-:W-:Y:S01]  /*27d0*/  FFMA.FTZ R14, R173, R174, R14 ;  /* 0x000000aead0e7223 */ /* 0x000fe2000001000e */
[----:B------:R-:W-:Y:S01]  /*27e0*/  MOV R24, R155 ;  /* 0x0000009b00187202 */ /* 0x000fe20000000f00 */
[----:B------:R-:W-:Y:S01]  /*27f0*/  FMUL.FTZ R155, R109, R30 ;  /* 0x0000001e6d9b7220 */ /* 0x000fe20000410000 */
[----:B------:R-:W-:Y:S01]  /*2800*/  FADD.FTZ R16, R148, R16 ;  /* 0x0000001094107221 */ /* 0x000fe20000010000 */
[----:B------:R-:W-:Y:S01]  /*2810*/  FFMA.FTZ R14, R166, R168, R14 ;  /* 0x000000a8a60e7223 */ /* 0x000fe2000001000e */
[----:B------:R-:W-:Y:S02]  /*2820*/  MOV R143, R157 ;  /* 0x0000009d008f7202 */ /* 0x000fe40000000f00 */
[----:B------:R-:W-:Y:S01]  /*2830*/  MOV R157, R156 ;  /* 0x0000009c009d7202 */ /* 0x000fe20000000f00 */
[----:B------:R-:W-:Y:S01]  /*2840*/  FADD.FTZ R16, R16, R155 ;  /* 0x0000009b10107221 */ /* 0x000fe20000010000 */
[----:B------:R-:W-:Y:S01]  /*2850*/  FFMA.FTZ R14, R175, R176, R14 ;  /* 0x000000b0af0e7223 */ /* 0x000fe2000001000e */
[----:B------:R-:W-:Y:S01]  /*2860*/  FADD.FTZ R28, R28, -UR5 ;  /* 0x800000051c1c7e21 */ /* 0x000fe20008010000 */
[----:B------:R-:W-:Y:S01]  /*2870*/  MOV R23, R157 ;  /* 0x0000009d00177202 */ /* 0x000fe20000000f00 */
[----:B------:R-:W-:Y:S01]  /*2880*/  FMUL.FTZ R157, R111, R31 ;  /* 0x0000001f6f9d7220 */ /* 0x000fe20000410000 */
[----:B------:R-:W-:Y:S01]  /*2890*/  FADD.FTZ R16, R16, R149 ;  /* 0x0000009510107221 */ /* 0x000fe20000010000 */
[----:B------:R-:W-:Y:S01]  /*28a0*/  FFMA.FTZ R14, R169, R171, R14 ;  /* 0x000000aba90e7223 */ /* 0x000fe2000001000e */
[----:B------:R-:W-:Y:S01]  /*28b0*/  MOV R21, R158 ;  /* 0x0000009e00157202 */ /* 0x000fe20000000f00 */
[-C--:B------:R-:W-:Y:S01]  /*28c0*/  FFMA.FTZ R217, R150, R152.reuse, R217 ;  /* 0x0000009896d97223 */ /* 0x080fe200000100d9 */
[----:B------:R-:W-:Y:S01]  /*28d0*/  FMUL.FTZ R158, R28, UR8 ;  /* 0x000000081c9e7c20 */ /* 0x000fe20008410000 */
[----:B------:R-:W-:Y:S01]  /*28e0*/  FMUL.FTZ R152, R104, R152 ;  /* 0x0000009868987220 */ /* 0x000fe20000410000 */
[----:B------:R-:W-:Y:S01]  /*28f0*/  FADD.FTZ R16, R16, R157 ;  /* 0x0000009d10107221 */ /* 0x000fe20000010000 */
[----:B------:R-:W-:Y:S01]  /*2900*/  FADD.FTZ R29, R29, -UR5 ;  /* 0x800000051d1d7e21 */ /* 0x000fe20008010000 */
[----:B------:R-:W-:Y:S01]  /*2910*/  MOV R22, R143 ;  /* 0x0000008f00167202 */ /* 0x000fe20000000f00 */
[----:B------:R-:W-:Y:S01]  /*2920*/  FFMA.FTZ R231, R158, R159, R231 ;  /* 0x0000009f9ee77223 */ /* 0x000fe200000100e7 */
[----:B------:R-:W-:Y:S01]  /*2930*/  MOV R143, R230 ;  /* 0x000000e6008f7202 */ /* 0x000fe20000000f00 */
[----:B------:R-:W-:Y:S01]  /*2940*/  FADD.FTZ R16, R16, R152 ;  /* 0x0000009810107221 */ /* 0x000fe20000010000 */
[----:B------:R-:W-:Y:S01]  /*2950*/  MOV R230, R229 ;  /* 0x000000e500e67202 */ /* 0x000fe20000000f00 */
[----:B------:R-:W-:Y:S01]  /*2960*/  FADD.FTZ R26, R26, -UR5 ;  /* 0x800000051a1a7e21 */ /* 0x000fe20008010000 */
[----:B------:R-:W-:Y:S01]  /*2970*/  MOV R229, R160 ;  /* 0x000000a000e57202 */ /* 0x000fe20000000f00 */
[----:B------:R-:W-:Y:S01]  /*2980*/  FMUL.FTZ R160, R29, UR8 ;  /* 0x000000081da07c20 */ /* 0x000fe20008410000 */
[----:B------:R-:W-:Y:S01]  /*2990*/  FADD.FTZ R25, R25, -UR5 ;  /* 0x8000000519197e21 */ /* 0x000fe20008010000 */
[----:B------:R-:W-:Y:S01]  /*29a0*/  FMUL.FTZ R156, R26, UR8 ;  /* 0x000000081a9c7c20 */ /* 0x000fe20008410000 */
[----:B------:R-:W-:Y:S01]  /*29b0*/  MOV R27, R154 ;  /* 0x0000009a001b7202 */ /* 0x000fe20000000f00 */
[----:B------:R-:W-:Y:S01]  /*29c0*/  FFMA.FTZ R233, R160, R161, R233 ;  /* 0x000000a1a0e97223 */ /* 0x000fe200000100e9 */
[----:B------:R-:W-:Y:S01]  /*29d0*/  FMUL.FTZ R154, R25, UR8 ;  /* 0x00000008199a7c20 */ /* 0x000fe20008410000 */
[----:B------:R-:W-:Y:S01]  /*29e0*/  FFMA.FTZ R216, R156, R31, R216 ;  /* 0x0000001f9cd87223 */ /* 0x000fe200000100d8 */
[----:B------:R-:W-:Y:S01]  /*29f0*/  SHF.L.U32 R248, R248, 0x10, RZ ;  /* 0x00000010f8f87819 */ /* 0x000fe200000006ff */
[----:B------:R-:W-:Y:S01]  /*2a00*/  FMUL.FTZ R19, R96, R140 ;  /* 0x0000008c60137220 */ /* 0x000fe20000410000 */
[----:B------:R-:W-:-:S02]  /*2a10*/  SHF.L.U32 R230, R230, 0x10, RZ ;  /* 0x00000010e6e67819 */ /* 0x000fc400000006ff */
[----:B------:R-:W-:Y:S01]  /*2a20*/  SHF.L.U32 R25, R23, 0x10, RZ ;  /* 0x0000001017197819 */ /* 0x000fe200000006ff */
[----:B------:R-:W-:Y:S02]  /*2a30*/  FADD.FTZ R23, R20, -UR5 ;  /* 0x8000000514177e21 */ /* 0x000fe40008010000 */
[----:B------:R-:W-:Y:S01]  /*2a40*/  FMUL.FTZ R20, R97, R230 ;  /* 0x000000e661147220 */ /* 0x000fe20000410000 */
[----:B------:R-:W-:Y:S01]  /*2a50*/  FFMA.FTZ R214, R154, R30, R214 ;  /* 0x0000001e9ad67223 */ /* 0x000fe200000100d6 */
[----:B------:R-:W-:Y:S01]  /*2a60*/  MOV R30, R22 ;  /* 0x00000016001e7202 */ /* 0x000fe20000000f00 */
[----:B------:R-:W-:Y:S01]  /*2a70*/  FMUL.FTZ R22, R98, R141 ;  /* 0x0000008d62167220 */ /* 0x000fe20000410000 */
[----:B------:R-:W-:Y:S02]  /*2a80*/  SHF.L.U32 R229, R229, 0x10, RZ ;  /* 0x00000010e5e57819 */ /* 0x000fe400000006ff */
[----:B------:R-:W-:Y:S01]  /*2a90*/  MOV R34, R24 ;  /* 0x0000001800227202 */ /* 0x000fe20000000f00 */
[----:B------:R-:W-:Y:S01]  /*2aa0*/  FADD.FTZ R21, R21, -UR5 ;  /* 0x8000000515157e21 */ /* 0x000fe20008010000 */
[----:B------:R-:W-:Y:S01]  /*2ab0*/  FMUL.FTZ R23, R23, UR8 ;  /* 0x0000000817177c20 */ /* 0x000fe20008410000 */
[----:B------:R-:W-:Y:S01]  /*2ac0*/  FMUL.FTZ R24, R99, R229 ;  /* 0x000000e563187220 */ /* 0x000fe20000410000 */
[----:B------:R-:W-:Y:S01]  /*2ad0*/  FADD.FTZ R25, R25, -UR5 ;  /* 0x8000000519197e21 */ /* 0x000fe20008010000 */
[----:B------:R-:W-:Y:S01]  /*2ae0*/  FMUL.FTZ R21, R21, UR8 ;  /* 0x0000000815157c20 */ /* 0x000fe20008410000 */
[----:B------:R-:W-:Y:S01]  /*2af0*/  FADD.FTZ R26, R30, -UR5 ;  /* 0x800000051e1a7e21 */ /* 0x000fe20008010000 */
[----:B------:R-:W-:Y:S01]  /*2b00*/  SHF.L.U32 R27, R27, 0x10, RZ ;  /* 0x000000101b1b7819 */ /* 0x000fe200000006ff */
[----:B------:R-:W-:-:S02]  /*2b10*/  FMUL.FTZ R25, R25, UR8 ;  /* 0x0000000819197c20 */ /* 0x000fc40008410000 */
[----:B------:R-:W-:Y:S02]  /*2b20*/  FMUL.FTZ R26, R26, UR8 ;  /* 0x000000081a1a7c20 */ /* 0x000fe40008410000 */
[----:B------:R-:W-:Y:S01]  /*2b30*/  FADD.FTZ R27, R27, -UR5 ;  /* 0x800000051b1b7e21 */ /* 0x000fe20008010000 */
[----:B------:R-:W-:Y:S01]  /*2b40*/  SHF.L.U32 R29, R143, 0x10, RZ ;  /* 0x000000108f1d7819 */ /* 0x000fe200000006ff */
[----:B------:R-:W-:Y:S02]  /*2b50*/  FADD.FTZ R28, R34, -UR5 ;  /* 0x80000005221c7e21 */ /* 0x000fe40008010000 */
[----:B------:R-:W-:Y:S02]  /*2b60*/  FMUL.FTZ R27, R27, UR8 ;  /* 0x000000081b1b7c20 */ /* 0x000fe40008410000 */
[----:B------:R-:W-:Y:S01]  /*2b70*/  FMUL.FTZ R28, R28, UR8 ;  /* 0x000000081c1c7c20 */ /* 0x000fe20008410000 */
[----:B------:R-:W-:-:S04]  /*2b80*/  FADD.FTZ R29, R29, -UR5 ;  /* 0x800000051d1d7e21 */ /* 0x000fc80008010000 */
[----:B------:R-:W-:Y:S01]  /*2b90*/  FMUL.FTZ R29, R29, UR8 ;  /* 0x000000081d1d7c20 */ /* 0x000fe20008410000 */
[----:B--2---:R-:W-:Y:S01]  /*2ba0*/  FADD.FTZ R17, R159, R17 ;  /* 0x000000119f117221 */ /* 0x004fe20000010000 */
[----:B------:R-:W-:-:S04]  /*2bb0*/  FMUL.FTZ R159, R105, R159 ;  /* 0x0000009f699f7220 */ /* 0x000fc80000410000 */
[----:B------:R0:W-:Y:S01]  /*2bc0*/  STL [R1+0xec], R17 ;  /* 0x0000ec1101007387 */ /* 0x0001e20000100800 */
[----:B------:R-:W-:Y:S01]  /*2bd0*/  FADD.FTZ R16, R16, R159 ;  /* 0x0000009f10107221 */ /* 0x000fe20000010000 */
[----:B0-----:R-:W-:-:S04]  /*2be0*/  FFMA.FTZ R17, R177, R178, R14 ;  /* 0x000000b2b1117223 */ /* 0x001fc8000001000e */
[----:B------:R-:W-:Y:S01]  /*2bf0*/  FFMA.FTZ R17, R170, R172, R17 ;  /* 0x000000acaa117223 */ /* 0x000fe20000010011 */
[----:B---3--:R-:W-:Y:S01]  /*2c00*/  FADD.FTZ R18, R161, R18 ;  /* 0x00000012a1127221 */ /* 0x008fe20000010000 */
[----:B------:R-:W-:Y:S02]  /*2c10*/  FMUL.FTZ R14, R35, UR8 ;  /* 0x00000008230e7c20 */ /* 0x000fe40008410000 */
[----:B------:R-:W-:Y:S01]  /*2c20*/  FFMA.FTZ R17, R179, R182, R17 ;  /* 0x000000b6b3117223 */ /* 0x000fe20000010011 */
[----:B------:R-:W-:Y:S01]  /*2c30*/  FMUL.FTZ R161, R107, R161 ;  /* 0x000000a16ba17220 */ /* 0x000fe20000410000 */
[----:B------:R-:W-:Y:S02]  /*2c40*/  FADD.FTZ R16, R16, R153 ;  /* 0x0000009910107221 */ /* 0x000fe40000010000 */
[----:B------:R-:W-:Y:S01]  /*2c50*/  FFMA.FTZ R17, R146, R148, R17 ;  /* 0x0000009492117223 */ /* 0x000fe20000010011 */
[-C--:B------:R-:W-:Y:S01]  /*2c60*/  FFMA.FTZ R234, R14, R15.reuse, R234 ;  /* 0x0000000f0eea7223 */ /* 0x080fe200000100ea */
[----:B------:R-:W-:Y:S01]  /*2c70*/  FMUL.FTZ R15, R100, R15 ;  /* 0x0000000f640f7220 */ /* 0x000fe20000410000 */
[----:B------:R-:W-:Y:S01]  /*2c80*/  FADD.FTZ R31, R16, R161 ;  /* 0x000000a1101f7221 */ /* 0x000fe20000010000 */
[----:B------:R-:W-:Y:S01]  /*2c90*/  FFMA.FTZ R33, R154, R155, R17 ;  /* 0x0000009b9a217223 */ /* 0x000fe20000010011 */
[----:B------:R-:W-:-:S02]  /*2ca0*/  FMUL.FTZ R16, R101, R142 ;  /* 0x0000008e65107220 */ /* 0x000fc40000410000 */
[----:B------:R-:W-:Y:S01]  /*2cb0*/  FADD.FTZ R31, R31, R15 ;  /* 0x0000000f1f1f7221 */ /* 0x000fe20000010000 */
[----:B------:R-:W-:Y:S01]  /*2cc0*/  FFMA.FTZ R33, R147, R149, R33 ;  /* 0x0000009593217223 */ /* 0x000fe20000010021 */
[----:B------:R-:W-:Y:S02]  /*2cd0*/  FMUL.FTZ R17, R102, R32 ;  /* 0x0000002066117220 */ /* 0x000fe40000410000 */
[----:B------:R-:W-:Y:S01]  /*2ce0*/  FADD.FTZ R31, R31, R16 ;  /* 0x000000101f1f7221 */ /* 0x000fe20000010000 */
[----:B------:R-:W-:Y:S01]  /*2cf0*/  FFMA.FTZ R33, R156, R157, R33 ;  /* 0x0000009d9c217223 */ /* 0x000fe20000010021 */
[----:B------:R0:W-:Y:S02]  /*2d00*/  STL [R1+0xf4], R18 ;  /* 0x0000f41201007387 */ /* 0x0001e40000100800 */
[----:B------:R-:W-:Y:S01]  /*2d10*/  FADD.FTZ R31, R31, R17 ;  /* 0x000000111f1f7221 */ /* 0x000fe20000010000 */
[----:B------:R-:W-:Y:S01]  /*2d20*/  FFMA.FTZ R33, R150, R152, R33 ;  /* 0x0000009896217223 */ /* 0x000fe20000010021 */
[----:B0-----:R-:W-:-:S03]  /*2d30*/  FMUL.FTZ R18, R103, R248 ;  /* 0x000000f867127220 */ /* 0x001fc60000410000 */
        /* <DEDUP_REMOVED lines=10> */
[----:B------:R-:W-:Y:S02]  /*2de0*/  FFMA.FTZ R33, R21, R17, R33 ;  /* 0x0000001115217223 */ /* 0x000fe40000010021 */
[----:B------:R-:W0:Y:S02]  /*2df0*/  SHFL.DOWN PT, R30, R31, 0x10, 0x1f ;  /* 0x0a001f001f1e7f89 */ /* 0x000e2400000e0000 */
[----:B------:R-:W-:-:S04]  /*2e00*/  FFMA.FTZ R33, R25, R18, R33 ;  /* 0x0000001219217223 */ /* 0x000fc80000010021 */
        /* <DEDUP_REMOVED lines=25> */
[----:B------:R-:W-:Y:S01]  /*2fa0*/  @UP0 USHF.L.U32 UR7, UR4, 0x10, URZ ;  /* 0x0000001004070899 */ /* 0x000fe200080006ff */
[----:B------:R-:W-:Y:S01]  /*2fb0*/  BSSY.RECONVERGENT B0, `(.L_x_4074) ;  /* 0x000000b000007945 */ /* 0x000fe20003800200 */
[----:B0-----:R-:W-:-:S06]  /*2fc0*/  FADD.FTZ R31, R31, R33 ;  /* 0x000000211f1f7221 */ /* 0x001fcc0000010000 */
        /* <DEDUP_REMOVED lines=9> */
.L_x_4075:
[----:B------:R-:W-:Y:S05]  /*3060*/  BSYNC.RECONVERGENT B0 ;  /* 0x0000000000007941 */ /* 0x000fea0003800200 */
.L_x_4074:
[----:B0-----:R-:W2:Y:S04]  /*3070*/  LDL.LU R33, [R1+0x100] ;  /* 0x0001000001217983 */ /* 0x001ea80000300800 */
[----:B------:R-:W3:Y:S01]  /*3080*/  LDL.LU R30, [R1+0x108] ;  /* 0x00010800011e7983 */ /* 0x000ee20000300800 */
[----:B------:R-:W-:-:S03]  /*3090*/  FFMA.FTZ R238, R26, R140, R238 ;  /* 0x0000008c1aee7223 */ /* 0x000fc600000100ee */
[----:B------:R-:W4:Y:S01]  /*30a0*/  LDL.LU R143, [R1+0xfc] ;  /* 0x0000fc00018f7983 */ /* 0x000f220000300800 */
[----:B------:R-:W0:Y:S01]  /*30b0*/  S2UR UR5, SR_CgaCtaId ;  /* 0x00000000000579c3 */ /* 0x000e220000008800 */
[----:B------:R-:W-:Y:S01]  /*30c0*/  UMOV UR4, 0x400 ;  /* 0x0000040000047882 */ /* 0x000fe20000000000 */
[----:B------:R-:W-:Y:S01]  /*30d0*/  FFMA.FTZ R236, R21, R32, R236 ;  /* 0x0000002015ec7223 */ /* 0x000fe200000100ec */
[----:B0-----:R-:W-:-:S04]  /*30e0*/  ULEA UR4, UR5, UR4, 0x18 ;  /* 0x0000000405047291 */ /* 0x001fc8000f8ec0ff */
[----:B------:R-:W-:Y:S02]  /*30f0*/  UIADD3 UR5, UPT, UPT, UR4, 0x5020, URZ ;  /* 0x0000502004057890 */ /* 0x000fe4000fffe0ff */
[----:B------:R-:W-:Y:S01]  /*3100*/  @!UP2 UIADD3 UR5, UPT, UPT, UR4, 0x5000, URZ ;  /* 0x000050000405a890 */ /* 0x000fe2000fffe0ff */
[----:B------:R-:W-:Y:S01]  /*3110*/  BAR.SYNC.DEFER_BLOCKING 0x0 ;  /* 0x0000000000007b1d */ /* 0x000fe20000010000 */
[----:B--2---:R-:W-:Y:S01]  /*3120*/  FADD.FTZ R33, R32, R33 ;  /* 0x0000002120217221 */ /* 0x004fe20000010000 */
[----:B---3--:R-:W-:-:S04]  /*3130*/  FADD.FTZ R30, R140, R30 ;  /* 0x0000001e8c1e7221 */ /* 0x008fc80000010000 */
[----:B------:R-:W-:Y:S04]  /*3140*/  STL [R1+0x100], R33 ;  /* 0x0001002101007387 */ /* 0x000fe80000100800 */
[----:B------:R0:W-:Y:S04]  /*3150*/  STL [R1+0x108], R30 ;  /* 0x0001081e01007387 */ /* 0x0001e80000100800 */
[----:B------:R-:W1:Y:S01]  /*3160*/  LDS.128 R32, [UR5] ;  /* 0x00000005ff207984 */ /* 0x000e620008000c00 */
[----:B----4-:R-:W-:Y:S01]  /*3170*/  FADD.FTZ R143, R142, R143 ;  /* 0x0000008f8e8f7221 */ /* 0x010fe20000010000 */
[----:B------:R-:W-:Y:S01]  /*3180*/  FFMA.FTZ R237, R25, R248, R237 ;  /* 0x000000f819ed7223 */ /* 0x000fe200000100ed */
[----:B------:R-:W-:Y:S01]  /*3190*/  UIADD3 UR5, UPT, UPT, UR4, 0x5030, URZ ;  /* 0x0000503004057890 */ /* 0x000fe2000fffe0ff */
[----:B0-----:R-:W2:Y:S04]  /*31a0*/  LDL.LU R30, [R1+0x10c] ;  /* 0x00010c00011e7983 */ /* 0x001ea80000300800 */
[----:B------:R-:W3:Y:S01]  /*31b0*/  LDL.LU R140, [R1+0x110] ;  /* 0x00011000018c7983 */ /* 0x000ee20000300800 */
[----:B------:R-:W-:Y:S01]  /*31c0*/  @!UP2 UIADD3 UR5, UPT, UPT, UR4, 0x5010, URZ ;  /* 0x000050100405a890 */ /* 0x000fe2000fffe0ff */
[----:B------:R-:W-:Y:S01]  /*31d0*/  FFMA.FTZ R240, R28, R141, R240 ;  /* 0x0000008d1cf07223 */ /* 0x000fe200000100f0 */
[----:B------:R-:W-:Y:S01]  /*31e0*/  FFMA.FTZ R235, R23, R142, R235 ;  /* 0x0000008e17eb7223 */ /* 0x000fe200000100eb */
[----:B-1----:R-:W-:-:S04]  /*31f0*/  FADD.FTZ R33, RZ, R33 ;  /* 0x00000021ff217221 */ /* 0x002fc80000010000 */
[----:B------:R-:W-:Y:S01]  /*3200*/  FADD.FTZ R35, R35, R33 ;  /* 0x0000002123237221 */ /* 0x000fe20000010000 */
[----:B---3--:R-:W-:-:S05]  /*3210*/  FADD.FTZ R140, R141, R140 ;  /* 0x0000008c8d8c7221 */ /* 0x008fca0000010000 */
[----:B------:R-:W-:Y:S04]  /*3220*/  STL [R1+0x110], R140 ;  /* 0x0001108c01007387 */ /* 0x000fe80000100800 */
[----:B------:R-:W3:Y:S01]  /*3230*/  LDL.LU R33, [R1+0x104] ;  /* 0x0001040001217983 */ /* 0x000ee20000300800 */
[----:B------:R-:W-:-:S03]  /*3240*/  FADD.FTZ R32, RZ, R32 ;  /* 0x00000020ff207221 */ /* 0x000fc60000010000 */
[----:B------:R-:W-:Y:S01]  /*3250*/  STL [R1+0xfc], R143 ;  /* 0x0000fc8f01007387 */ /* 0x000fe20000100800 */
[----:B--2---:R-:W-:Y:S01]  /*3260*/  FADD.FTZ R30, R230, R30 ;  /* 0x0000001ee61e7221 */ /* 0x004fe20000010000 */
[----:B------:R-:W-:Y:S02]  /*3270*/  FADD.FTZ R32, R34, R32 ;  /* 0x0000002022207221 */ /* 0x000fe40000010000 */
[----:B------:R-:W0:Y:S01]  /*3280*/  LDS.128 R140, [UR5] ;  /* 0x00000005ff8c7984 */ /* 0x000e220008000c00 */
[----:B------:R-:W-:Y:S01]  /*3290*/  UISETP.NE.U32.AND UP1, UPT, UR20, URZ, UPT ;  /* 0x000000ff1400728c */ /* 0x000fe2000bf25070 */
[----:B---3--:R-:W-:Y:S01]  /*32a0*/  FADD.FTZ R33, R248, R33 ;  /* 0x00000021f8217221 */ /* 0x008fe20000010000 */
[----:B0-----:R-:W-:Y:S01]  /*32b0*/  FADD.FTZ R35, R35, R141 ;  /* 0x0000008d23237221 */ /* 0x001fe20000010000 */
[----:B------:R-:W2:Y:S03]  /*32c0*/  LDL.LU R248, [R1+0x114] ;  /* 0x0001140001f87983 */ /* 0x000ea60000300800 */
[----:B------:R-:W-:Y:S01]  /*32d0*/  FADD.FTZ R35, R143, R35 ;  /* 0x000000238f237221 */ /* 0x000fe20000010000 */
[----:B------:R-:W-:Y:S04]  /*32e0*/  STL [R1+0x104], R33 ;  /* 0x0001042101007387 */ /* 0x000fe80000100800 */
[----:B------:R0:W-:Y:S01]  /*32f0*/  STL [R1+0x10c], R30 ;  /* 0x00010c1e01007387 */ /* 0x0001e20000100800 */
[----:B------:R-:W-:Y:S01]  /*3300*/  FMUL.FTZ R35, R35, UR23 ;  /* 0x0000001723237c20 */ /* 0x000fe20008410000 */
[----:B------:R-:W-:Y:S01]  /*3310*/  FADD.FTZ R32, R32, R140 ;  /* 0x0000008c20207221 */ /* 0x000fe20000010000 */
[----:B------:R-:W-:-:S03]  /*3320*/  UISETP.NE.AND.EX UP1, UPT, UR21, URZ, UPT, UP1 ;  /* 0x000000ff1500728c */ /* 0x000fc6000bf25310 */
[----:B------:R-:W-:Y:S01]  /*3330*/  FADD.FTZ R32, R142, R32 ;  /* 0x000000208e207221 */ /* 0x000fe20000010000 */
[----:B------:R-:W-:-:S03]  /*3340*/  R2UR UR4, R35 ;  /* 0x00000000230472ca */ /* 0x000fc600000e0000 */
[----:B0-----:R-:W-:Y:S01]  /*3350*/  FMUL.FTZ R30, R32, UR23 ;  /* 0x00000017201e7c20 */ /* 0x001fe20008410000 */
[----:B------:R-:W-:Y:S01]  /*3360*/  FFMA.FTZ R239, R27, R230, R239 ;  /* 0x000000e61bef7223 */ /* 0x000fe200000100ef */
[----:B------:R-:W-:-:S03]  /*3370*/  FFMA.FTZ R241, R29, R229, R241 ;  /* 0x000000e51df17223 */ /* 0x000fc600000100f1 */
[----:B------:R-:W-:Y:S01]  /*3380*/  FSEL R30, R30, RZ, !P2 ;  /* 0x000000ff1e1e7208 */ /* 0x000fe20005000000 */
[----:B--2---:R-:W-:-:S05]  /*3390*/  FADD.FTZ R248, R229, R248 ;  /* 0x000000f8e5f87221 */ /* 0x004fca0000010000 */
[----:B------:R0:W-:Y:S01]  /*33a0*/  STL [R1+0x114], R248 ;  /* 0x000114f801007387 */ /* 0x0001e20000100800 */
[----:B------:R-:W-:Y:S05]  /*33b0*/  BRA.U UP1, `(.L_x_4076) ;  /* 0x0000002d01387547 */ /* 0x000fea000b800000 */
        /* <DEDUP_REMOVED lines=8> */
[----:B-----5:R-:W-:Y:S01]  /*3440*/  PRMT R31, R140, 0x7632, R31 ;  /* 0x000076328c1f7816 */ /* 0x020fe2000000001f */
[----:B------:R-:W-:Y:S01]  /*3450*/  FFMA.FTZ R218, R218, UR4, R30 ;  /* 0x00000004dada7c23 */ /* 0x000fe2000801001e */
[----:B------:R-:W-:Y:S01]  /*3460*/  FADD.FTZ R144, R228, -R144 ;  /* 0x80000090e4907221 */ /* 0x000fe20000010000 */
[----:B------:R-:W-:Y:S01]  /*3470*/  FADD.FTZ R219, R219, -R221 ;  /* 0x800000dddbdb7221 */ /* 0x000fe20000010000 */
[----:B------:R-:W-:Y:S01]  /*3480*/  SHF.L.U32 R140, R140, 0x10, RZ ;  /* 0x000000108c8c7819 */ /* 0x000fe200000006ff */
[--C-:B------:R-:W-:Y:S01]  /*3490*/  FFMA.FTZ R227, R227, UR4, R30.reuse ;  /* 0x00000004e3e37c23 */ /* 0x100fe2000801001e */
[----:B------:R-:W-:Y:S01]  /*34a0*/  FMUL.FTZ R144, R144, UR8 ;  /* 0x0000000890907c20 */ /* 0x000fe20008410000 */
[----:B------:R-:W-:Y:S01]  /*34b0*/  FMUL.FTZ R219, R219, UR8 ;  /* 0x00000008dbdb7c20 */ /* 0x000fe20008410000 */
[--C-:B------:R-:W-:Y:S01]  /*34c0*/  FFMA.FTZ R220, R220, UR4, R30.reuse ;  /* 0x00000004dcdc7c23 */ /* 0x100fe2000801001e */
[--C-:B------:R-:W-:Y:S01]  /*34d0*/  FFMA.FTZ R226, R226, UR4, R30.reuse ;  /* 0x00000004e2e27c23 */ /* 0x100fe2000801001e */
[----:B------:R-:W-:Y:S01]  /*34e0*/  FMUL.FTZ R144, R144, UR7 ;  /* 0x0000000790907c20 */ /* 0x000fe20008410000 */
[----:B------:R-:W-:Y:S01]  /*34f0*/  FMUL.FTZ R219, R219, UR7 ;  /* 0x00000007dbdb7c20 */ /* 0x000fe20008410000 */
[--C-:B------:R-:W-:Y:S01]  /*3500*/  FFMA.FTZ R223, R223, UR4, R30.reuse ;  /* 0x00000004dfdf7c23 */ /* 0x100fe2000801001e */
[----:B------:R-:W-:Y:S01]  /*3510*/  FFMA.FTZ R180, R180, UR4, R30 ;  /* 0x00000004b4b47c23 */ /* 0x000fe2000801001e */
[----:B------:R-:W-:Y:S01]  /*3520*/  SHF.L.U32 R32, R31, 0x10, RZ ;  /* 0x000000101f207819 */ /* 0x000fe200000006ff */
[----:B------:R-:W-:Y:S01]  /*3530*/  FMUL.FTZ R31, R144, R140 ;  /* 0x0000008c901f7220 */ /* 0x000fe20000410000 */
[----:B------:R-:W-:Y:S01]  /*3540*/  FADD.FTZ R163, R163, -R218 ;  /* 0x800000daa3a37221 */ /* 0x000fe20000010000 */
[----:B------:R-:W-:Y:S01]  /*3550*/  FMUL.FTZ R140, R56, R144 ;  /* 0x00000090388c7220 */ /* 0x000fe20000410000 */
[----:B------:R-:W-:Y:S01]  /*3560*/  FMUL.FTZ R33, R57, R219 ;  /* 0x000000db39217220 */ /* 0x000fe20000410000 */
[----:B------:R-:W-:Y:S01]  /*3570*/  FADD.FTZ R225, R225, -R227 ;  /* 0x800000e3e1e17221 */ /* 0x000fe20000010000 */
[----:B------:R-:W-:Y:S01]  /*3580*/  FADD.FTZ R181, R181, -R220 ;  /* 0x800000dcb5b57221 */ /* 0x000fe20000010000 */
[----:B------:R-:W-:Y:S01]  /*3590*/  FADD.FTZ R224, R224, -R226 ;  /* 0x800000e2e0e07221 */ /* 0x000fe20000010000 */
[----:B------:R-:W-:Y:S01]  /*35a0*/  FADD.FTZ R222, R222, -R223 ;  /* 0x800000dfdede7221 */ /* 0x000fe20000010000 */
[----:B------:R-:W-:Y:S01]  /*35b0*/  FADD.FTZ R162, R162, -R180 ;  /* 0x800000b4a2a27221 */ /* 0x000fe20000010000 */
[C---:B------:R-:W-:Y:S01]  /*35c0*/  PRMT R144, R142.reuse, 0x7632, R144 ;  /* 0x000076328e907816 */ /* 0x040fe20000000090 */
[----:B------:R-:W-:Y:S01]  /*35d0*/  FMUL.FTZ R163, R163, UR8 ;  /* 0x00000008a3a37c20 */ /* 0x000fe20008410000 */
[----:B------:R-:W-:Y:S01]  /*35e0*/  PRMT R34, R141, 0x7632, R34 ;  /* 0x000076328d227816 */ /* 0x000fe20000000022 */
[----:B------:R-:W-:Y:S01]  /*35f0*/  FMUL.FTZ R218, R225, UR8 ;  /* 0x00000008e1da7c20 */ /* 0x000fe20008410000 */
[----:B------:R-:W-:Y:S01]  /*3600*/  F2FP.BF16.F32.PACK_AB R140, R33, R140 ;  /* 0x0000008c218c723e */ /* 0x000fe200000010ff */
[----:B------:R-:W-:Y:S01]  /*3610*/  FMUL.FTZ R181, R181, UR8 ;  /* 0x00000008b5b57c20 */ /* 0x000fe20008410000 */
[----:B------:R-:W-:Y:S01]  /*3620*/  SHF.L.U32 R35, R142, 0x10, RZ ;  /* 0x000000108e237819 */ /* 0x000fe200000006ff */
[----:B------:R-:W-:Y:S01]  /*3630*/  FMUL.FTZ R180, R224, UR8 ;  /* 0x00000008e0b47c20 */ /* 0x000fe20008410000 */
[----:B------:R-:W-:Y:S01]  /*3640*/  FMUL.FTZ R222, R222, UR8 ;  /* 0x00000008dede7c20 */ /* 0x000fe20008410000 */
[----:B------:R-:W-:Y:S01]  /*3650*/  SHF.L.U32 R33, R141, 0x10, RZ ;  /* 0x000000108d217819 */ /* 0x000fe200000006ff */
[----:B------:R-:W-:Y:S01]  /*3660*/  FMUL.FTZ R142, R162, UR8 ;  /* 0x00000008a28e7c20 */ /* 0x000fe20008410000 */
        /* <DEDUP_REMOVED lines=8> */
[----:B------:R-:W-:Y:S01]  /*36f0*/  FMUL.FTZ R163, R222, UR7 ;  /* 0x00000007dea37c20 */ /* 0x000fe20008410000 */
[----:B------:R-:W-:Y:S01]  /*3700*/  FMUL.FTZ R142, R142, UR7 ;  /* 0x000000078e8e7c20 */ /* 0x000fe20008410000 */
[----:B------:R-:W-:Y:S01]  /*3710*/  FMUL.FTZ R32, R219, R32 ;  /* 0x00000020db207220 */ /* 0x000fe20000410000 */
[----:B------:R-:W-:Y:S01]  /*3720*/  FMUL.FTZ R144, R162, R144 ;  /* 0x00000090a2907220 */ /* 0x000fe20000410000 */
[----:B------:R-:W-:Y:S01]  /*3730*/  FMUL.FTZ R219, R61, R162 ;  /* 0x000000a23ddb7220 */ /* 0x000fe20000410000 */
[----:B------:R-:W-:Y:S01]  /*3740*/  SHF.L.U32 R141, R141, 0x10, RZ ;  /* 0x000000108d8d7819 */ /* 0x000fe200000006ff */
[----:B------:R-:W-:Y:S01]  /*3750*/  FMUL.FTZ R33, R218, R33 ;  /* 0x00000021da217220 */ /* 0x000fe20000410000 */
        /* <DEDUP_REMOVED lines=9> */
[----:B------:R-:W-:-:S02]  /*37f0*/  F2FP.BF16.F32.PACK_AB R141, R181, R218 ;  /* 0x000000dab58d723e */ /* 0x000fc400000010ff */
[----:B------:R-:W-:Y:S02]  /*3800*/  F2FP.BF16.F32.PACK_AB R142, R219, R180 ;  /* 0x000000b4db8e723e */ /* 0x000fe400000010ff */
[----:B------:R-:W-:Y:S01]  /*3810*/  F2FP.BF16.F32.PACK_AB R143, R220, R143 ;  /* 0x0000008fdc8f723e */ /* 0x000fe200000010ff */
[----:B------:R-:W-:Y:S06]  /*3820*/  BRA `(.L_x_4078) ;  /* 0x0000000400107947 */ /* 0x000fec0003800000 */
.L_x_4077:
[--C-:B------:R-:W-:Y:S01]  /*3830*/  FFMA.FTZ R144, R144, UR4, R30.reuse ;  /* 0x0000000490907c23 */ /* 0x100fe2000801001e */
[----:B------:R-:W-:Y:S01]  /*3840*/  FFMA.FTZ R221, R221, UR4, R30 ;  /* 0x00000004dddd7c23 */ /* 0x000fe2000801001e */
        /* <DEDUP_REMOVED lines=9> */
[----:B------:R-:W-:Y:S01]  /*38e0*/  FFMA.FTZ R220, R220, UR4, R30 ;  /* 0x00000004dcdc7c23 */ /* 0x000fe2000801001e */
[----:B------:R-:W-:Y:S01]  /*38f0*/  FMUL.FTZ R140, R136, UR7 ;  /* 0x00000007888c7c20 */ /* 0x000fe20008410000 */
[----:B------:R-:W-:Y:S01]  /*3900*/  FMUL.FTZ R34, R219, UR7 ;  /* 0x00000007db227c20 */ /* 0x000fe20008410000 */
[----:B------:R-:W-:Y:S01]  /*3910*/  SHF.L.U32 R32, R32, 0x10, RZ ;  /* 0x0000001020207819 */ /* 0x000fe200000006ff */
[----:B------:R-:W-:Y:S01]  /*3920*/  FADD.FTZ R224, R224, -R226 ;  /* 0x800000e2e0e07221 */ /* 0x000fe20000010000 */
[----:B------:R-:W-:Y:S01]  /*3930*/  FADD.FTZ R163, R163, -R218 ;  /* 0x800000daa3a37221 */ /* 0x000fe20000010000 */
[----:B------:R-:W-:Y:S01]  /*3940*/  FMUL.FTZ R31, R140, R31 ;  /* 0x0000001f8c1f7220 */ /* 0x000fe20000410000 */
[----:B------:R-:W-:Y:S01]  /*3950*/  FADD.FTZ R225, R225, -R227 ;  /* 0x800000e3e1e17221 */ /* 0x000fe20000010000 */
[----:B------:R-:W-:Y:S01]  /*3960*/  FADD.FTZ R181, R181, -R220 ;  /* 0x800000dcb5b57221 */ /* 0x000fe20000010000 */
[----:B------:R-:W-:Y:S01]  /*3970*/  FMUL.FTZ R140, R56, R140 ;  /* 0x0000008c388c7220 */ /* 0x000fe20000410000 */
[----:B------:R-:W-:Y:S01]  /*3980*/  FMUL.FTZ R33, R57, R34 ;  /* 0x0000002239217220 */ /* 0x000fe20000410000 */
[----:B------:R-:W-:Y:S01]  /*3990*/  FMUL.FTZ R32, R34, R32 ;  /* 0x0000002022207220 */ /* 0x000fe20000410000 */
[----:B------:R-:W-:Y:S01]  /*39a0*/  PRMT R34, R141, 0x7632, R34 ;  /* 0x000076328d227816 */ /* 0x000fe20000000022 */
[----:B------:R-:W-:Y:S01]  /*39b0*/  FMUL.FTZ R138, R224, UR8 ;  /* 0x00000008e08a7c20 */ /* 0x000fe20008410000 */
[----:B------:R-:W-:Y:S01]  /*39c0*/  FMUL.FTZ R139, R163, UR8 ;  /* 0x00000008a38b7c20 */ /* 0x000fe20008410000 */
[----:B------:R-:W-:Y:S01]  /*39d0*/  PRMT R144, R142, 0x7632, R144 ;  /* 0x000076328e907816 */ /* 0x000fe20000000090 */
[----:B------:R-:W-:Y:S01]  /*39e0*/  FMUL.FTZ R137, R225, UR8 ;  /* 0x00000008e1897c20 */ /* 0x000fe20008410000 */
[----:B------:R-:W-:Y:S01]  /*39f0*/  FMUL.FTZ R181, R181, UR8 ;  /* 0x00000008b5b57c20 */ /* 0x000fe20008410000 */
[----:B------:R-:W-:Y:S01]  /*3a00*/  F2FP.BF16.F32.PACK_AB R140, R33, R140 ;  /* 0x0000008c218c723e */ /* 0x000fe200000010ff */
[--C-:B------:R-:W-:Y:S01]  /*3a10*/  FFMA.FTZ R180, R180, UR4, R30.reuse ;  /* 0x00000004b4b47c23 */ /* 0x100fe2000801001e */
[----:B------:R-:W-:Y:S01]  /*3a20*/  SHF.L.U32 R33, R141, 0x10, RZ ;  /* 0x000000108d217819 */ /* 0x000fe200000006ff */
[----:B------:R-:W-:Y:S01]  /*3a30*/  FMUL.FTZ R141, R138, UR7 ;  /* 0x000000078a8d7c20 */ /* 0x000fe20008410000 */
[----:B------:R-:W-:Y:S01]  /*3a40*/  SHF.L.U32 R35, R142, 0x10, RZ ;  /* 0x000000108e237819 */ /* 0x000fe200000006ff */
[----:B------:R-:W-:Y:S01]  /*3a50*/  FMUL.FTZ R142, R137, UR7 ;  /* 0x00000007898e7c20 */ /* 0x000fe20008410000 */
[----:B------:R-:W-:Y:S01]  /*3a60*/  SHF.L.U32 R34, R34, 0x10, RZ ;  /* 0x0000001022227819 */ /* 0x000fe200000006ff */
[----:B------:R-:W-:Y:S01]  /*3a70*/  FMUL.FTZ R163, R181, UR7 ;  /* 0x00000007b5a37c20 */ /* 0x000fe20008410000 */
[----:B------:R-:W-:Y:S01]  /*3a80*/  SHF.L.U32 R144, R144, 0x10, RZ ;  /* 0x0000001090907819 */ /* 0x000fe200000006ff */
[----:B------:R-:W-:Y:S01]  /*3a90*/  FFMA.FTZ R223, R223, UR4, R30 ;  /* 0x00000004dfdf7c23 */ /* 0x000fe2000801001e */
[C---:B------:R-:W-:Y:S01]  /*3aa0*/  F2FP.BF16.F32.PACK_AB R138, R139.reuse, R138 ;  /* 0x0000008a8b8a723e */ /* 0x040fe200000010ff */
[----:B------:R-:W-:Y:S01]  /*3ab0*/  FMUL.FTZ R139, R139, UR7 ;  /* 0x000000078b8b7c20 */ /* 0x000fe20008410000 */
[----:B------:R-:W-:Y:S01]  /*3ac0*/  FMUL.FTZ R33, R142, R33 ;  /* 0x000000218e217220 */ /* 0x000fe20000410000 */
[----:B------:R-:W-:Y:S01]  /*3ad0*/  FMUL.FTZ R34, R163, R34 ;  /* 0x00000022a3227220 */ /* 0x000fe20000410000 */
[----:B------:R-:W-:Y:S01]  /*3ae0*/  FADD.FTZ R162, R162, -R180 ;  /* 0x800000b4a2a27221 */ /* 0x000fe20000010000 */
[----:B------:R-:W-:Y:S01]  /*3af0*/  FMUL.FTZ R142, R58, R142 ;  /* 0x0000008e3a8e7220 */ /* 0x000fe20000410000 */
[----:B------:R-:W-:Y:S01]  /*3b00*/  FMUL.FTZ R163, R59, R163 ;  /* 0x000000a33ba37220 */ /* 0x000fe20000410000 */
[----:B------:R-:W-:Y:S01]  /*3b10*/  FMUL.FTZ R144, R139, R144 ;  /* 0x000000908b907220 */ /* 0x000fe20000410000 */
[----:B------:R-:W-:Y:S01]  /*3b20*/  FMUL.FTZ R180, R60, R141 ;  /* 0x0000008d3cb47220 */ /* 0x000fe20000410000 */
[----:B------:R-:W-:Y:S01]  /*3b30*/  FMUL.FTZ R139, R61, R139 ;  /* 0x0000008b3d8b7220 */ /* 0x000fe20000410000 */
[----:B------:R-:W-:Y:S01]  /*3b40*/  FADD.FTZ R222, R222, -R223 ;  /* 0x800000dfdede7221 */ /* 0x000fe20000010000 */
[----:B------:R-:W-:Y:S01]  /*3b50*/  FMUL.FTZ R35, R141, R35 ;  /* 0x000000238d237220 */ /* 0x000fe20000410000 */
[----:B------:R-:W-:Y:S01]  /*3b60*/  F2FP.BF16.F32.PACK_AB R141, R163, R142 ;  /* 0x0000008ea38d723e */ /* 0x000fe200000010ff */
[----:B------:R-:W-:Y:S01]  /*3b70*/  FMUL.FTZ R162, R162, UR8 ;  /* 0x00000008a2a27c20 */ /* 0x000fe20008410000 */
[----:B------:R-:W-:Y:S01]  /*3b80*/  F2FP.BF16.F32.PACK_AB R142, R139, R180 ;  /* 0x000000b48b8e723e */ /* 0x000fe200000010ff */
[----:B------:R-:W-:Y:S01]  /*3b90*/  FMUL.FTZ R139, R222, UR8 ;  /* 0x00000008de8b7c20 */ /* 0x000fe20008410000 */
[----:B------:R-:W-:-:S02]  /*3ba0*/  PRMT R163, R143, 0x7632, R163 ;  /* 0x000076328fa37816 */ /* 0x000fc400000000a3 */
[----:B------:R-:W-:Y:S01]  /*3bb0*/  F2FP.BF16.F32.PACK_AB R137, R181, R137 ;  /* 0x00000089b589723e */ /* 0x000fe200000010ff */
[C---:B------:R-:W-:Y:S01]  /*3bc0*/  FMUL.FTZ R181, R162.reuse, UR7 ;  /* 0x00000007a2b57c20 */ /* 0x040fe20008410000 */
[----:B------:R-:W-:Y:S01]  /*3bd0*/  SHF.L.U32 R180, R143, 0x10, RZ ;  /* 0x000000108fb47819 */ /* 0x000fe200000006ff */
[----:B------:R-:W-:Y:S01]  /*3be0*/  FMUL.FTZ R143, R139, UR7 ;  /* 0x000000078b8f7c20 */ /* 0x000fe20008410000 */
[----:B------:R-:W-:Y:S02]  /*3bf0*/  SHF.L.U32 R163, R163, 0x10, RZ ;  /* 0x00000010a3a37819 */ /* 0x000fe400000006ff */
[----:B------:R-:W-:Y:S01]  /*3c00*/  F2FP.BF16.F32.PACK_AB R139, R162, R139 ;  /* 0x0000008ba28b723e */ /* 0x000fe200000010ff */
[----:B------:R-:W-:Y:S01]  /*3c10*/  FMUL.FTZ R162, R143, R180 ;  /* 0x000000b48fa27220 */ /* 0x000fe20000410000 */
[----:B------:R-:W-:Y:S01]  /*3c20*/  FMUL.FTZ R143, R62, R143 ;  /* 0x0000008f3e8f7220 */ /* 0x000fe20000410000 */
[----:B------:R-:W-:Y:S01]  /*3c30*/  FMUL.FTZ R163, R181, R163 ;  /* 0x000000a3b5a37220 */ /* 0x000fe20000410000 */
[----:B------:R-:W-:Y:S01]  /*3c40*/  FMUL.FTZ R181, R63, R181 ;  /* 0x000000b53fb57220 */ /* 0x000fe20000410000 */
[----:B------:R-:W-:-:S04]  /*3c50*/  F2FP.BF16.F32.PACK_AB R136, R219, R136 ;  /* 0x00000088db88723e */ /* 0x000fc800000010ff */
[----:B------:R-:W-:-:S07]  /*3c60*/  F2FP.BF16.F32.PACK_AB R143, R181, R143 ;  /* 0x0000008fb58f723e */ /* 0x000fce00000010ff */
.L_x_4078:
        /* <DEDUP_REMOVED lines=10> */
[--C-:B------:R-:W-:Y:S01]  /*3d10*/  FFMA.FTZ R186, R186, UR4, R30.reuse ;  /* 0x00000004baba7c23 */ /* 0x100fe2000801001e */
[--C-:B------:R-:W-:Y:S01]  /*3d20*/  FFMA.FTZ R197, R197, UR4, R30.reuse ;  /* 0x00000004c5c57c23 */ /* 0x100fe2000801001e */
[--C-:B------:R-:W-:Y:S01]  /*3d30*/  FFMA.FTZ R187, R187, UR4, R30.reuse ;  /* 0x00000004bbbb7c23 */ /* 0x100fe2000801001e */
[----:B------:R-:W-:Y:S01]  /*3d40*/  FFMA.FTZ R190, R190, UR4, R30 ;  /* 0x00000004bebe7c23 */ /* 0x000fe2000801001e */
[--C-:B------:R-:W-:Y:S01]  /*3d50*/  FADD.FTZ R188, R188, -R186.reuse ;  /* 0x800000babcbc7221 */ /* 0x100fe20000010000 */
[----:B------:R-:W-:Y:S01]  /*3d60*/  FADD.FTZ R199, R199, -R197 ;  /* 0x800000c5c7c77221 */ /* 0x000fe20000010000 */
[----:B-----5:R-:W-:Y:S01]  /*3d70*/  PRMT R186, R140, 0x7632, R186 ;  /* 0x000076328cba7816 */ /* 0x020fe200000000ba */
[----:B------:R-:W-:Y:S01]  /*3d80*/  FADD.FTZ R189, R189, -R187 ;  /* 0x800000bbbdbd7221 */ /* 0x000fe20000010000 */
[----:B------:R-:W-:Y:S01]  /*3d90*/  FMUL.FTZ R136, R188, UR8 ;  /* 0x00000008bc887c20 */ /* 0x000fe20008410000 */
[----:B------:R-:W-:Y:S01]  /*3da0*/  FMUL.FTZ R199, R199, UR8 ;  /* 0x00000008c7c77c20 */ /* 0x000fe20008410000 */
[----:B------:R-:W-:Y:S01]  /*3db0*/  SHF.L.U32 R140, R140, 0x10, RZ ;  /* 0x000000108c8c7819 */ /* 0x000fe200000006ff */
[----:B------:R-:W-:Y:S01]  /*3dc0*/  FFMA.FTZ R201, R201, UR4, R30 ;  /* 0x00000004c9c97c23 */ /* 0x000fe2000801001e */
[----:B------:R-:W-:Y:S01]  /*3dd0*/  FMUL.FTZ R137, R136, UR7 ;  /* 0x0000000788897c20 */ /* 0x000fe20008410000 */
[----:B------:R-:W-:Y:S01]  /*3de0*/  FMUL.FTZ R138, R199, UR7 ;  /* 0x00000007c78a7c20 */ /* 0x000fe20008410000 */
[----:B------:R-:W-:Y:S01]  /*3df0*/  SHF.L.U32 R186, R186, 0x10, RZ ;  /* 0x00000010baba7819 */ /* 0x000fe200000006ff */
[----:B------:R-:W-:Y:S01]  /*3e00*/  FADD.FTZ R193, R193, -R190 ;  /* 0x800000bec1c17221 */ /* 0x000fe20000010000 */
[----:B------:R-:W-:Y:S01]  /*3e10*/  FMUL.FTZ R187, R137, R140 ;  /* 0x0000008c89bb7220 */ /* 0x000fe20000410000 */
[----:B------:R-:W-:Y:S01]  /*3e20*/  FMUL.FTZ R140, R64, R137 ;  /* 0x00000089408c7220 */ /* 0x000fe20000410000 */
[----:B------:R-:W-:Y:S01]  /*3e30*/  FMUL.FTZ R137, R65, R138 ;  /* 0x0000008a41897220 */ /* 0x000fe20000410000 */
[----:B------:R-:W-:Y:S01]  /*3e40*/  FADD.FTZ R202, R202, -R201 ;  /* 0x800000c9caca7221 */ /* 0x000fe20000010000 */
[----:B------:R-:W-:Y:S01]  /*3e50*/  FMUL.FTZ R186, R138, R186 ;  /* 0x000000ba8aba7220 */ /* 0x000fe20000410000 */
[----:B------:R-:W-:Y:S01]  /*3e60*/  PRMT R188, R142, 0x7632, R188 ;  /* 0x000076328ebc7816 */ /* 0x000fe200000000bc */
[----:B------:R-:W-:Y:S01]  /*3e70*/  FMUL.FTZ R138, R193, UR8 ;  /* 0x00000008c18a7c20 */ /* 0x000fe20008410000 */
[----:B------:R-:W-:Y:S01]  /*3e80*/  F2FP.BF16.F32.PACK_AB R140, R137, R140 ;  /* 0x0000008c898c723e */ /* 0x000fe200000010ff */
[----:B------:R-:W-:Y:S01]  /*3e90*/  FMUL.FTZ R137, R189, UR8 ;  /* 0x00000008bd897c20 */ /* 0x000fe20008410000 */
[----:B------:R-:W-:Y:S01]  /*3ea0*/  PRMT R190, R141, 0x7632, R190 ;  /* 0x000076328dbe7816 */ /* 0x000fe200000000be */
[----:B------:R-:W-:Y:S01]  /*3eb0*/  FMUL.FTZ R202, R202, UR8 ;  /* 0x00000008caca7c20 */ /* 0x000fe20008410000 */
[--C-:B------:R-:W-:Y:S01]  /*3ec0*/  FFMA.FTZ R191, R191, UR4, R30.reuse ;  /* 0x00000004bfbf7c23 */ /* 0x100fe2000801001e */
[----:B------:R-:W-:Y:S01]  /*3ed0*/  SHF.L.U32 R141, R141, 0x10, RZ ;  /* 0x000000108d8d7819 */ /* 0x000fe200000006ff */
[----:B------:R-:W-:Y:S01]  /*3ee0*/  FMUL.FTZ R189, R137, UR7 ;  /* 0x0000000789bd7c20 */ /* 0x000fe20008410000 */
[----:B------:R-:W-:Y:S01]  /*3ef0*/  SHF.L.U32 R142, R142, 0x10, RZ ;  /* 0x000000108e8e7819 */ /* 0x000fe200000006ff */
[----:B------:R-:W-:Y:S01]  /*3f00*/  FMUL.FTZ R180, R138, UR7 ;  /* 0x000000078ab47c20 */ /* 0x000fe20008410000 */
[----:B------:R-:W-:Y:S01]  /*3f10*/  SHF.L.U32 R188, R188, 0x10, RZ ;  /* 0x00000010bcbc7819 */ /* 0x000fe200000006ff */
[----:B------:R-:W-:Y:S01]  /*3f20*/  FMUL.FTZ R139, R202, UR7 ;  /* 0x00000007ca8b7c20 */ /* 0x000fe20008410000 */
[----:B------:R-:W-:Y:S01]  /*3f30*/  FADD.FTZ R194, R194, -R191 ;  /* 0x800000bfc2c27221 */ /* 0x000fe20000010000 */
[----:B------:R-:W-:Y:S01]  /*3f40*/  FMUL.FTZ R191, R189, R141 ;  /* 0x0000008dbdbf7220 */ /* 0x000fe20000410000 */
[--C-:B------:R-:W-:Y:S01]  /*3f50*/  FFMA.FTZ R203, R203, UR4, R30.reuse ;  /* 0x00000004cbcb7c23 */ /* 0x100fe2000801001e */
[----:B------:R-:W-:Y:S01]  /*3f60*/  FMUL.FTZ R141, R66, R189 ;  /* 0x000000bd428d7220 */ /* 0x000fe20000410000 */
[----:B------:R-:W-:Y:S01]  /*3f70*/  FMUL.FTZ R189, R180, R142 ;  /* 0x0000008eb4bd7220 */ /* 0x000fe20000410000 */
[----:B------:R-:W-:Y:S01]  /*3f80*/  FMUL.FTZ R188, R139, R188 ;  /* 0x000000bc8bbc7220 */ /* 0x000fe20000410000 */
[----:B------:R-:W-:Y:S01]  /*3f90*/  FFMA.FTZ R198, R198, UR4, R30 ;  /* 0x00000004c6c67c23 */ /* 0x000fe2000801001e */
[----:B------:R-:W-:Y:S01]  /*3fa0*/  FMUL.FTZ R142, R68, R180 ;  /* 0x000000b4448e7220 */ /* 0x000fe20000410000 */
[----:B------:R-:W-:Y:S01]  /*3fb0*/  FMUL.FTZ R139, R69, R139 ;  /* 0x0000008b458b7220 */ /* 0x000fe20000410000 */
[----:B------:R-:W-:Y:S01]  /*3fc0*/  FADD.FTZ R204, R204, -R203 ;  /* 0x800000cbcccc7221 */ /* 0x000fe20000010000 */
[----:B------:R-:W-:Y:S01]  /*3fd0*/  FADD.FTZ R200, R200, -R198 ;  /* 0x800000c6c8c87221 */ /* 0x000fe20000010000 */
[----:B------:R-:W-:-:S02]  /*3fe0*/  SHF.L.U32 R193, R143, 0x10, RZ ;  /* 0x000000108fc17819 */ /* 0x000fc400000006ff */
[----:B------:R-:W-:Y:S01]  /*3ff0*/  F2FP.BF16.F32.PACK_AB R142, R139, R142 ;  /* 0x0000008e8b8e723e */ /* 0x000fe200000010ff */
[----:B------:R-:W-:Y:S01]  /*4000*/  FMUL.FTZ R139, R194, UR8 ;  /* 0x00000008c28b7c20 */ /* 0x000fe20008410000 */
[----:B------:R-:W-:Y:S01]  /*4010*/  FMUL.FTZ R204, R204, UR8 ;  /* 0x00000008cccc7c20 */ /* 0x000fe20008410000 */
[----:B------:R-:W-:Y:S01]  /*4020*/  PRMT R194, R143, 0x7632, R194 ;  /* 0x000076328fc27816 */ /* 0x000fe200000000c2 */
[----:B------:R-:W-:Y:S01]  /*4030*/  FMUL.FTZ R200, R200, UR8 ;  /* 0x00000008c8c87c20 */ /* 0x000fe20008410000 */
[----:B------:R-:W-:Y:S01]  /*4040*/  FMUL.FTZ R143, R139, UR7 ;  /* 0x000000078b8f7c20 */ /* 0x000fe20008410000 */
[----:B------:R-:W-:Y:S02]  /*4050*/  SHF.L.U32 R190, R190, 0x10, RZ ;  /* 0x00000010bebe7819 */ /* 0x000fe400000006ff */
[----:B------:R-:W-:Y:S01]  /*4060*/  SHF.L.U32 R194, R194, 0x10, RZ ;  /* 0x00000010c2c27819 */ /* 0x000fe200000006ff */
[----:B------:R-:W-:Y:S01]  /*4070*/  FMUL.FTZ R181, R200, UR7 ;  /* 0x00000007c8b57c20 */ /* 0x000fe20008410000 */
[C---:B------:R-:W-:Y:S01]  /*4080*/  F2FP.BF16.F32.PACK_AB R139, R204.reuse, R139 ;  /* 0x0000008bcc8b723e */ /* 0x040fe200000010ff */
[----:B------:R-:W-:Y:S01]  /*4090*/  FMUL.FTZ R204, R204, UR7 ;  /* 0x00000007cccc7c20 */ /* 0x000fe20008410000 */
        /* <DEDUP_REMOVED lines=8> */
[----:B------:R-:W-:Y:S02]  /*4120*/  F2FP.BF16.F32.PACK_AB R138, R202, R138 ;  /* 0x0000008aca8a723e */ /* 0x000fe400000010ff */
[----:B------:R-:W-:Y:S02]  /*4130*/  F2FP.BF16.F32.PACK_AB R141, R181, R141 ;  /* 0x0000008db58d723e */ /* 0x000fe400000010ff */
[----:B------:R-:W-:Y:S01]  /*4140*/  F2FP.BF16.F32.PACK_AB R143, R204, R143 ;  /* 0x0000008fcc8f723e */ /* 0x000fe200000010ff */
[----:B------:R-:W-:Y:S06]  /*4150*/  BRA `(.L_x_4080) ;  /* 0x0000000400007947 */ /* 0x000fec0003800000 */
.L_x_4079:
        /* <DEDUP_REMOVED lines=14> */
[----:B------:R-:W-:Y:S01]  /*4240*/  FADD.FTZ R189, R189, -R187 ;  /* 0x800000bbbdbd7221 */ /* 0x000fe20000010000 */
[--C-:B------:R-:W-:Y:S01]  /*4250*/  FFMA.FTZ R191, R191, UR4, R30.reuse ;  /* 0x00000004bfbf7c23 */ /* 0x100fe2000801001e */
[----:B------:R-:W-:Y:S01]  /*4260*/  FFMA.FTZ R203, R203, UR4, R30 ;  /* 0x00000004cbcb7c23 */ /* 0x000fe2000801001e */
[----:B------:R-:W-:Y:S01]  /*4270*/  FADD.FTZ R200, R200, -R198 ;  /* 0x800000c6c8c87221 */ /* 0x000fe20000010000 */
[----:B------:R-:W-:Y:S01]  /*4280*/  FMUL.FTZ R187, R186, R140 ;  /* 0x0000008cbabb7220 */ /* 0x000fe20000410000 */
[--C-:B------:R-:W-:Y:S01]  /*4290*/  FADD.FTZ R193, R193, -R190.reuse ;  /* 0x800000bec1c17221 */ /* 0x100fe20000010000 */
[----:B------:R-:W-:Y:S01]  /*42a0*/  SHF.L.U32 R180, R180, 0x10, RZ ;  /* 0x00000010b4b47819 */ /* 0x000fe200000006ff */
[----:B------:R-:W-:Y:S01]  /*42b0*/  FMUL.FTZ R140, R64, R186 ;  /* 0x000000ba408c7220 */ /* 0x000fe20000410000 */
[----:B------:R-:W-:Y:S01]  /*42c0*/  FMUL.FTZ R181, R65, R199 ;  /* 0x000000c741b57220 */ /* 0x000fe20000410000 */
[----:B------:R-:W-:Y:S01]  /*42d0*/  FADD.FTZ R202, R202, -R201 ;  /* 0x800000c9caca7221 */ /* 0x000fe20000010000 */
[----:B------:R-:W-:Y:S01]  /*42e0*/  FADD.FTZ R194, R194, -R191 ;  /* 0x800000bfc2c27221 */ /* 0x000fe20000010000 */
[----:B------:R-:W-:Y:S01]  /*42f0*/  FADD.FTZ R204, R204, -R203 ;  /* 0x800000cbcccc7221 */ /* 0x000fe20000010000 */
[----:B------:R-:W-:Y:S01]  /*4300*/  PRMT R190, R141, 0x7632, R190 ;  /* 0x000076328dbe7816 */ /* 0x000fe200000000be */
[----:B------:R-:W-:Y:S01]  /*4310*/  FMUL.FTZ R189, R189, UR8 ;  /* 0x00000008bdbd7c20 */ /* 0x000fe20008410000 */
[----:B------:R-:W-:Y:S01]  /*4320*/  FMUL.FTZ R200, R200, UR8 ;  /* 0x00000008c8c87c20 */ /* 0x000fe20008410000 */
[----:B------:R-:W-:Y:S01]  /*4330*/  SHF.L.U32 R191, R141, 0x10, RZ ;  /* 0x000000108dbf7819 */ /* 0x000fe200000006ff */
[----:B------:R-:W-:Y:S01]  /*4340*/  FMUL.FTZ R193, R193, UR8 ;  /* 0x00000008c1c17c20 */ /* 0x000fe20008410000 */
[----:B------:R-:W-:Y:S01]  /*4350*/  PRMT R188, R142, 0x7632, R188 ;  /* 0x000076328ebc7816 */ /* 0x000fe200000000bc */
[----:B------:R-:W-:Y:S01]  /*4360*/  FMUL.FTZ R186, R199, R180 ;  /* 0x000000b4c7ba7220 */ /* 0x000fe20000410000 */
[----:B------:R-:W-:Y:S01]  /*4370*/  F2FP.BF16.F32.PACK_AB R140, R181, R140 ;  /* 0x0000008cb58c723e */ /* 0x000fe200000010ff */
[----:B------:R-:W-:Y:S01]  /*4380*/  FMUL.FTZ R202, R202, UR8 ;  /* 0x00000008caca7c20 */ /* 0x000fe20008410000 */
[----:B------:R-:W-:Y:S01]  /*4390*/  PRMT R141, R143, 0x7632, R141 ;  /* 0x000076328f8d7816 */ /* 0x000fe2000000008d */
[----:B------:R-:W-:Y:S01]  /*43a0*/  FMUL.FTZ R181, R194, UR8 ;  /* 0x00000008c2b57c20 */ /* 0x000fe20008410000 */
[----:B------:R-:W-:Y:S01]  /*43b0*/  SHF.L.U32 R190, R190, 0x10, RZ ;  /* 0x00000010bebe7819 */ /* 0x000fe200000006ff */
[----:B------:R-:W-:Y:S01]  /*43c0*/  FMUL.FTZ R180, R204, UR8 ;  /* 0x00000008ccb47c20 */ /* 0x000fe20008410000 */
[----:B------:R-:W-:Y:S01]  /*43d0*/  FMUL.FTZ R197, R189, UR7 ;  /* 0x00000007bdc57c20 */ /* 0x000fe20008410000 */
[----:B------:R-:W-:Y:S01]  /*43e0*/  SHF.L.U32 R142, R142, 0x10, RZ ;  /* 0x000000108e8e7819 */ /* 0x000fe200000006ff */
        /* <DEDUP_REMOVED lines=22> */
[----:B------:R-:W-:-:S07]  /*4550*/  F2FP.BF16.F32.PACK_AB R143, R180, R143 ;  /* 0x0000008fb48f723e */ /* 0x000fce00000010ff */
.L_x_4080:
        /* <DEDUP_REMOVED lines=17> */
[----:B-----5:R-:W-:Y:S01]  /*4670*/  PRMT R168, R140, 0x7632, R168 ;  /* 0x000076328ca87816 */ /* 0x020fe200000000a8 */
[----:B------:R-:W-:Y:S01]  /*4680*/  FMUL.FTZ R136, R167, UR8 ;  /* 0x00000008a7887c20 */ /* 0x000fe20008410000 */
[----:B------:R-:W-:Y:S01]  /*4690*/  FMUL.FTZ R174, R174, UR8 ;  /* 0x00000008aeae7c20 */ /* 0x000fe20008410000 */
[----:B------:R-:W-:Y:S01]  /*46a0*/  SHF.L.U32 R140, R140, 0x10, RZ ;  /* 0x000000108c8c7819 */ /* 0x000fe200000006ff */
[--C-:B------:R-:W-:Y:S01]  /*46b0*/  FFMA.FTZ R175, R175, UR4, R30.reuse ;  /* 0x00000004afaf7c23 */ /* 0x100fe2000801001e */
[----:B------:R-:W-:Y:S01]  /*46c0*/  FMUL.FTZ R138, R136, UR7 ;  /* 0x00000007888a7c20 */ /* 0x000fe20008410000 */
[----:B------:R-:W-:Y:S01]  /*46d0*/  FMUL.FTZ R165, R174, UR7 ;  /* 0x00000007aea57c20 */ /* 0x000fe20008410000 */
[----:B------:R-:W-:Y:S01]  /*46e0*/  FADD.FTZ R171, R171, -R169 ;  /* 0x800000a9abab7221 */ /* 0x000fe20000010000 */
[--C-:B------:R-:W-:Y:S01]  /*46f0*/  FFMA.FTZ R139, R170, UR4, R30.reuse ;  /* 0x00000004aa8b7c23 */ /* 0x100fe2000801001e */
[--C-:B------:R-:W-:Y:S01]  /*4700*/  FFMA.FTZ R179, R179, UR4, R30.reuse ;  /* 0x00000004b3b37c23 */ /* 0x100fe2000801001e */
[----:B------:R-:W-:Y:S01]  /*4710*/  SHF.L.U32 R168, R168, 0x10, RZ ;  /* 0x00000010a8a87819 */ /* 0x000fe200000006ff */
[----:B------:R-:W-:Y:S01]  /*4720*/  FMUL.FTZ R169, R138, R140 ;  /* 0x0000008c8aa97220 */ /* 0x000fe20000410000 */
[----:B------:R-:W-:Y:S01]  /*4730*/  FFMA.FTZ R177, R177, UR4, R30 ;  /* 0x00000004b1b17c23 */ /* 0x000fe2000801001e */
[----:B------:R-:W-:Y:S01]  /*4740*/  FMUL.FTZ R140, R72, R138 ;  /* 0x0000008a488c7220 */ /* 0x000fe20000410000 */
[----:B------:R-:W-:Y:S01]  /*4750*/  FMUL.FTZ R138, R73, R165 ;  /* 0x000000a5498a7220 */ /* 0x000fe20000410000 */
[----:B------:R-:W-:Y:S01]  /*4760*/  FADD.FTZ R176, R176, -R175 ;  /* 0x800000afb0b07221 */ /* 0x000fe20000010000 */
[----:B------:R-:W-:Y:S01]  /*4770*/  FADD.FTZ R139, R172, -R139 ;  /* 0x8000008bac8b7221 */ /* 0x000fe20000010000 */
[----:B------:R-:W-:Y:S01]  /*4780*/  FADD.FTZ R182, R182, -R179 ;  /* 0x800000b3b6b67221 */ /* 0x000fe20000010000 */
[----:B------:R-:W-:Y:S01]  /*4790*/  FADD.FTZ R178, R178, -R177 ;  /* 0x800000b1b2b27221 */ /* 0x000fe20000010000 */
[----:B------:R-:W-:Y:S01]  /*47a0*/  FMUL.FTZ R168, R165, R168 ;  /* 0x000000a8a5a87220 */ /* 0x000fe20000410000 */
[----:B------:R-:W-:Y:S01]  /*47b0*/  FMUL.FTZ R137, R137, UR8 ;  /* 0x0000000889897c20 */ /* 0x000fe20008410000 */
[----:B------:R-:W-:Y:S01]  /*47c0*/  PRMT R165, R141, 0x7632, R165 ;  /* 0x000076328da57816 */ /* 0x000fe200000000a5 */
[----:B------:R-:W-:Y:S01]  /*47d0*/  FMUL.FTZ R176, R176, UR8 ;  /* 0x00000008b0b07c20 */ /* 0x000fe20008410000 */
[----:B------:R-:W-:Y:S01]  /*47e0*/  F2FP.BF16.F32.PACK_AB R140, R138, R140 ;  /* 0x0000008c8a8c723e */ /* 0x000fe200000010ff */
[----:B------:R-:W-:Y:S01]  /*47f0*/  FMUL.FTZ R139, R139, UR8 ;  /* 0x000000088b8b7c20 */ /* 0x000fe20008410000 */
[----:B------:R-:W-:Y:S01]  /*4800*/  FMUL.FTZ R182, R182, UR8 ;  /* 0x00000008b6b67c20 */ /* 0x000fe20008410000 */
[----:B------:R-:W-:Y:S01]  /*4810*/  SHF.L.U32 R141, R141, 0x10, RZ ;  /* 0x000000108d8d7819 */ /* 0x000fe200000006ff */
[----:B------:R-:W-:Y:S01]  /*4820*/  FMUL.FTZ R138, R171, UR8 ;  /* 0x00000008ab8a7c20 */ /* 0x000fe20008410000 */
[----:B------:R-:W-:Y:S01]  /*4830*/  PRMT R173, R142, 0x7632, R173 ;  /* 0x000076328ead7816 */ /* 0x000fe200000000ad */
[----:B------:R-:W-:Y:S01]  /*4840*/  FMUL.FTZ R178, R178, UR8 ;  /* 0x00000008b2b27c20 */ /* 0x000fe20008410000 */
[----:B------:R-:W-:Y:S01]  /*4850*/  PRMT R175, R143, 0x7632, R175 ;  /* 0x000076328faf7816 */ /* 0x000fe200000000af */
[----:B------:R-:W-:Y:S01]  /*4860*/  FMUL.FTZ R171, R137, UR7 ;  /* 0x0000000789ab7c20 */ /* 0x000fe20008410000 */
[----:B------:R-:W-:Y:S01]  /*4870*/  F2FP.BF16.F32.PACK_AB R136, R174, R136 ;  /* 0x00000088ae88723e */ /* 0x000fe200000010ff */
        /* <DEDUP_REMOVED lines=8> */
[----:B------:R-:W-:Y:S01]  /*4900*/  FMUL.FTZ R170, R171, R141 ;  /* 0x0000008dabaa7220 */ /* 0x000fe20000410000 */
[----:B------:R-:W-:Y:S01]  /*4910*/  SHF.L.U32 R175, R175, 0x10, RZ ;  /* 0x00000010afaf7819 */ /* 0x000fe200000006ff */
[----:B------:R-:W-:Y:S01]  /*4920*/  FMUL.FTZ R141, R74, R171 ;  /* 0x000000ab4a8d7220 */ /* 0x000fe20000410000 */
        /* <DEDUP_REMOVED lines=18> */
.L_x_4081:
[--C-:B------:R-:W-:Y:S01]  /*4a50*/  FFMA.FTZ R165, R165, UR4, R30.reuse ;  /* 0x00000004a5a57c23 */ /* 0x100fe2000801001e */
[--C-:B------:R-:W-:Y:S01]  /*4a60*/  FFMA.FTZ R173, R173, UR4, R30.reuse ;  /* 0x00000004adad7c23 */ /* 0x100fe2000801001e */
[--C-:B------:R-:W-:Y:S01]  /*4a70*/  FFMA.FTZ R169, R169, UR4, R30.reuse ;  /* 0x00000004a9a97c23 */ /* 0x100fe2000801001e */
[--C-:B------:R-:W-:Y:S01]  /*4a80*/  FFMA.FTZ R166, R166, UR4, R30.reuse ;  /* 0x00000004a6a67c23 */ /* 0x100fe2000801001e */
[----:B------:R-:W-:Y:S01]  /*4a90*/  FADD.FTZ R165, R167, -R165 ;  /* 0x800000a5a7a57221 */ /* 0x000fe20000010000 */
[----:B------:R-:W-:Y:S01]  /*4aa0*/  FADD.FTZ R174, R174, -R173 ;  /* 0x800000adaeae7221 */ /* 0x000fe20000010000 */
[----:B-----5:R-:W-:Y:S01]  /*4ab0*/  PRMT R167, R140, 0x7632, R167 ;  /* 0x000076328ca77816 */ /* 0x020fe200000000a7 */
[----:B------:R-:W-:Y:S01]  /*4ac0*/  FADD.FTZ R171, R171, -R169 ;  /* 0x800000a9abab7221 */ /* 0x000fe20000010000 */
[----:B------:R-:W-:Y:S01]  /*4ad0*/  FMUL.FTZ R165, R165, UR8 ;  /* 0x00000008a5a57c20 */ /* 0x000fe20008410000 */
[----:B------:R-:W-:Y:S01]  /*4ae0*/  FMUL.FTZ R174, R174, UR8 ;  /* 0x00000008aeae7c20 */ /* 0x000fe20008410000 */
[----:B------:R-:W-:Y:S01]  /*4af0*/  SHF.L.U32 R140, R140, 0x10, RZ ;  /* 0x000000108c8c7819 */ /* 0x000fe200000006ff */
[--C-:B------:R-:W-:Y:S01]  /*4b00*/  FFMA.FTZ R175, R175, UR4, R30.reuse ;  /* 0x00000004afaf7c23 */ /* 0x100fe2000801001e */
[----:B------:R-:W-:Y:S01]  /*4b10*/  FMUL.FTZ R165, R165, UR7 ;  /* 0x00000007a5a57c20 */ /* 0x000fe20008410000 */
[----:B------:R-:W-:Y:S01]  /*4b20*/  FMUL.FTZ R174, R174, UR7 ;  /* 0x00000007aeae7c20 */ /* 0x000fe20008410000 */
[----:B------:R-:W-:Y:S01]  /*4b30*/  FFMA.FTZ R170, R170, UR4, R30 ;  /* 0x00000004aaaa7c23 */ /* 0x000fe2000801001e */
[----:B------:R-:W-:Y:S01]  /*4b40*/  FADD.FTZ R166, R168, -R166 ;  /* 0x800000a6a8a67221 */ /* 0x000fe20000010000 */
[----:B------:R-:W-:Y:S01]  /*4b50*/  FMUL.FTZ R169, R165, R140 ;  /* 0x0000008ca5a97220 */ /* 0x000fe20000410000 */
[----:B------:R-:W-:Y:S01]  /*4b60*/  FMUL.FTZ R140, R72, R165 ;  /* 0x000000a5488c7220 */ /* 0x000fe20000410000 */
[----:B------:R-:W-:Y:S01]  /*4b70*/  FMUL.FTZ R165, R73, R174 ;  /* 0x000000ae49a57220 */ /* 0x000fe20000410000 */
[----:B------:R-:W-:Y:S01]  /*4b80*/  SHF.L.U32 R167, R167, 0x10, RZ ;  /* 0x00000010a7a77819 */ /* 0x000fe200000006ff */
[----:B------:R-:W-:Y:S01]  /*4b90*/  FADD.FTZ R176, R176, -R175 ;  /* 0x800000afb0b07221 */ /* 0x000fe20000010000 */
[--C-:B------:R-:W-:Y:S01]  /*4ba0*/  FFMA.FTZ R177, R177, UR4, R30.reuse ;  /* 0x00000004b1b17c23 */ /* 0x100fe2000801001e */
[----:B------:R-:W-:Y:S01]  /*4bb0*/  FFMA.FTZ R179, R179, UR4, R30 ;  /* 0x00000004b3b37c23 */ /* 0x000fe2000801001e */
[----:B------:R-:W-:Y:S01]  /*4bc0*/  FADD.FTZ R172, R172, -R170 ;  /* 0x800000aaacac7221 */ /* 0x000fe20000010000 */
[----:B------:R-:W-:Y:S01]  /*4bd0*/  F2FP.BF16.F32.PACK_AB R140, R165, R140 ;  /* 0x0000008ca58c723e */ /* 0x000fe200000010ff */
[----:B------:R-:W-:Y:S01]  /*4be0*/  FMUL.FTZ R166, R166, UR8 ;  /* 0x00000008a6a67c20 */ /* 0x000fe20008410000 */
[----:B------:R-:W-:Y:S01]  /*4bf0*/  FMUL.FTZ R168, R174, R167 ;  /* 0x000000a7aea87220 */ /* 0x000fe20000410000 */
[----:B------:R-:W-:Y:S01]  /*4c00*/  PRMT R165, R141, 0x7632, R165 ;  /* 0x000076328da57816 */ /* 0x000fe200000000a5 */
[----:B------:R-:W-:Y:S01]  /*4c10*/  FMUL.FTZ R176, R176, UR8 ;  /* 0x00000008b0b07c20 */ /* 0x000fe20008410000 */
[----:B------:R-:W-:Y:S01]  /*4c20*/  FADD.FTZ R178, R178, -R177 ;  /* 0x800000b1b2b27221 */ /* 0x000fe20000010000 */
[----:B------:R-:W-:Y:S01]  /*4c30*/  FMUL.FTZ R167, R171, UR8 ;  /* 0x00000008aba77c20 */ /* 0x000fe20008410000 */
[----:B------:R-:W-:Y:S01]  /*4c40*/  FADD.FTZ R182, R182, -R179 ;  /* 0x800000b3b6b67221 */ /* 0x000fe20000010000 */
[----:B------:R-:W-:Y:S01]  /*4c50*/  SHF.L.U32 R141, R141, 0x10, RZ ;  /* 0x000000108d8d7819 */ /* 0x000fe200000006ff */
[----:B------:R-:W-:Y:S01]  /*4c60*/  FMUL.FTZ R170, R172, UR8 ;  /* 0x00000008acaa7c20 */ /* 0x000fe20008410000 */
[----:B------:R-:W-:Y:S01]  /*4c70*/  FMUL.FTZ R171, R166, UR7 ;  /* 0x00000007a6ab7c20 */ /* 0x000fe20008410000 */
[----:B------:R-:W-:Y:S01]  /*4c80*/  PRMT R173, R142, 0x7632, R173 ;  /* 0x000076328ead7816 */ /* 0x000fe200000000ad */
[----:B------:R-:W-:Y:S01]  /*4c90*/  FMUL.FTZ R172, R176, UR7 ;  /* 0x00000007b0ac7c20 */ /* 0x000fe20008410000 */
[----:B------:R-:W-:Y:S01]  /*4ca0*/  SHF.L.U32 R165, R165, 0x10, RZ ;  /* 0x00000010a5a57819 */ /* 0x000fe200000006ff */
[----:B------:R-:W-:Y:S01]  /*4cb0*/  FMUL.FTZ R174, R178, UR8 ;  /* 0x00000008b2ae7c20 */ /* 0x000fe20008410000 */
[----:B------:R-:W-:Y:S01]  /*4cc0*/  PRMT R175, R143, 0x7632, R175 ;  /* 0x000076328faf7816 */ /* 0x000fe200000000af */
[----:B------:R-:W-:Y:S01]  /*4cd0*/  FMUL.FTZ R176, R167, UR7 ;  /* 0x00000007a7b07c20 */ /* 0x000fe20008410000 */
[----:B------:R-:W-:Y:S01]  /*4ce0*/  SHF.L.U32 R142, R142, 0x10, RZ ;  /* 0x000000108e8e7819 */ /* 0x000fe200000006ff */
[----:B------:R-:W-:Y:S01]  /*4cf0*/  FMUL.FTZ R182, R182, UR8 ;  /* 0x00000008b6b67c20 */ /* 0x000fe20008410000 */
[----:B------:R-:W-:Y:S01]  /*4d00*/  FMUL.FTZ R167, R170, UR7 ;  /* 0x00000007aaa77c20 */ /* 0x000fe20008410000 */
        /* <DEDUP_REMOVED lines=20> */
.L_x_4082:
[----:B------:R-:W1:Y:S01]  /*4e50*/  @P0 LDC.64 R166, c[0x0][0x478] ;  /* 0x00011e00ffa60b82 */ /* 0x000e620000000a00 */
[----:B------:R-:W-:Y:S01]  /*4e60*/  MOV R165, 0x10 ;  /* 0x0000001000a57802 */ /* 0x000fe20000000f00 */
[----:B-1----:R-:W-:-:S04]  /*4e70*/  @P0 IMAD.WIDE.U32 R166, R164, 0x10, R166 ;  /* 0x00000010a4a60825 */ /* 0x002fc800078e00a6 */
[----:B------:R-:W-:Y:S01]  /*4e80*/  IMAD.WIDE.U32 R164, R164, R165, UR28 ;  /* 0x0000001ca4a47e25 */ /* 0x000fe2000f8e00a5 */
[----:B------:R-:W-:Y:S04]  /*4e90*/  @P0 STG.E.128 desc[UR18][R166.64], R136 ;  /* 0x00000088a6000986 */ /* 0x000fe8000c101d12 */
        /* <DEDUP_REMOVED lines=13> */
[----:B------:R-:W-:Y:S01]  /*4f70*/  FMUL.FTZ R136, R148, UR8 ;  /* 0x0000000894887c20 */ /* 0x000fe20008410000 */
[C---:B-----5:R-:W-:Y:S01]  /*4f80*/  PRMT R148, R140.reuse, 0x7632, R148 ;  /* 0x000076328c947816 */ /* 0x060fe20000000094 */
[----:B------:R-:W-:Y:S01]  /*4f90*/  FMUL.FTZ R155, R155, UR8 ;  /* 0x000000089b9b7c20 */ /* 0x000fe20008410000 */
[----:B------:R-:W-:Y:S01]  /*4fa0*/  SHF.L.U32 R140, R140, 0x10, RZ ;  /* 0x000000108c8c7819 */ /* 0x000fe200000006ff */
[----:B------:R-:W-:Y:S01]  /*4fb0*/  FMUL.FTZ R138, R136, UR7 ;  /* 0x00000007888a7c20 */ /* 0x000fe20008410000 */
[----:B------:R-:W-:Y:S01]  /*4fc0*/  SHF.L.U32 R148, R148, 0x10, RZ ;  /* 0x0000001094947819 */ /* 0x000fe200000006ff */
[----:B------:R-:W-:Y:S01]  /*4fd0*/  FMUL.FTZ R146, R155, UR7 ;  /* 0x000000079b927c20 */ /* 0x000fe20008410000 */
[----:B------:R-:W-:Y:S01]  /*4fe0*/  FADD.FTZ R157, R157, -R156 ;  /* 0x8000009c9d9d7221 */ /* 0x000fe20000010000 */
[----:B------:R-:W-:Y:S01]  /*4ff0*/  FMUL.FTZ R149, R138, R140 ;  /* 0x0000008c8a957220 */ /* 0x000fe20000410000 */
[----:B------:R-:W-:Y:S01]  /*5000*/  FMUL.FTZ R140, R80, R138 ;  /* 0x0000008a508c7220 */ /* 0x000fe20000410000 */
[----:B------:R-:W-:Y:S01]  /*5010*/  FMUL.FTZ R138, R81, R146 ;  /* 0x00000092518a7220 */ /* 0x000fe20000410000 */
[----:B------:R-:W-:Y:S01]  /*5020*/  FADD.FTZ R152, R152, -R150 ;  /* 0x8000009698987221 */ /* 0x000fe20000010000 */
[----:B------:R-:W-:Y:S01]  /*5030*/  FMUL.FTZ R148, R146, R148 ;  /* 0x0000009492947220 */ /* 0x000fe20000410000 */
[----:B------:R-:W-:Y:S01]  /*5040*/  FMUL.FTZ R137, R137, UR8 ;  /* 0x0000000889897c20 */ /* 0x000fe20008410000 */
[----:B------:R-:W-:Y:S01]  /*5050*/  PRMT R146, R141, 0x7632, R146 ;  /* 0x000076328d927816 */ /* 0x000fe20000000092 */
[----:B------:R-:W-:Y:S01]  /*5060*/  FMUL.FTZ R157, R157, UR8 ;  /* 0x000000089d9d7c20 */ /* 0x000fe20008410000 */
[----:B------:R-:W-:Y:S01]  /*5070*/  F2FP.BF16.F32.PACK_AB R140, R138, R140 ;  /* 0x0000008c8a8c723e */ /* 0x000fe200000010ff */
[--C-:B------:R-:W-:Y:S01]  /*5080*/  FFMA.FTZ R139, R151, UR4, R30.reuse ;  /* 0x00000004978b7c23 */ /* 0x100fe2000801001e */
[--C-:B------:R-:W-:Y:S01]  /*5090*/  FFMA.FTZ R160, R160, UR4, R30.reuse ;  /* 0x00000004a0a07c23 */ /* 0x100fe2000801001e */
[----:B------:R-:W-:Y:S01]  /*50a0*/  SHF.L.U32 R141, R141, 0x10, RZ ;  /* 0x000000108d8d7819 */ /* 0x000fe200000006ff */
[----:B------:R-:W-:Y:S01]  /*50b0*/  FMUL.FTZ R138, R152, UR8 ;  /* 0x00000008988a7c20 */ /* 0x000fe20008410000 */
[----:B------:R-:W-:Y:S01]  /*50c0*/  FMUL.FTZ R152, R137, UR7 ;  /* 0x0000000789987c20 */ /* 0x000fe20008410000 */
[----:B------:R-:W-:Y:S01]  /*50d0*/  FFMA.FTZ R158, R158, UR4, R30 ;  /* 0x000000049e9e7c23 */ /* 0x000fe2000801001e */
[----:B------:R-:W-:Y:S01]  /*50e0*/  SHF.L.U32 R146, R146, 0x10, RZ ;  /* 0x0000001092927819 */ /* 0x000fe200000006ff */
[----:B------:R-:W-:Y:S01]  /*50f0*/  FMUL.FTZ R151, R157, UR7 ;  /* 0x000000079d977c20 */ /* 0x000fe20008410000 */
[C---:B------:R-:W-:Y:S01]  /*5100*/  PRMT R150, R142.reuse, 0x7632, R150 ;  /* 0x000076328e967816 */ /* 0x040fe20000000096 */
[----:B------:R-:W-:Y:S01]  /*5110*/  FADD.FTZ R139, R153, -R139 ;  /* 0x8000008b998b7221 */ /* 0x000fe20000010000 */
[----:B------:R-:W-:Y:S01]  /*5120*/  FADD.FTZ R161, R161, -R160 ;  /* 0x800000a0a1a17221 */ /* 0x000fe20000010000 */
[----:B------:R-:W-:Y:S01]  /*5130*/  SHF.L.U32 R142, R142, 0x10, RZ ;  /* 0x000000108e8e7819 */ /* 0x000fe200000006ff */
[----:B------:R-:W-:Y:S01]  /*5140*/  FMUL.FTZ R154, R138, UR7 ;  /* 0x000000078a9a7c20 */ /* 0x000fe20008410000 */
[----:B------:R-:W-:Y:S01]  /*5150*/  FMUL.FTZ R153, R152, R141 ;  /* 0x0000008d98997220 */ /* 0x000fe20000410000 */
[----:B------:R-:W-:Y:S01]  /*5160*/  FADD.FTZ R159, R159, -R158 ;  /* 0x8000009e9f9f7221 */ /* 0x000fe20000010000 */
[----:B------:R-:W-:Y:S01]  /*5170*/  FMUL.FTZ R141, R82, R152 ;  /* 0x00000098528d7220 */ /* 0x000fe20000410000 */
[----:B------:R-:W-:Y:S01]  /*5180*/  FMUL.FTZ R152, R151, R146 ;  /* 0x0000009297987220 */ /* 0x000fe20000410000 */
[----:B------:R-:W-:Y:S01]  /*5190*/  F2FP.BF16.F32.PACK_AB R136, R155, R136 ;  /* 0x000000889b88723e */ /* 0x000fe200000010ff */
[----:B------:R-:W-:Y:S01]  /*51a0*/  FMUL.FTZ R146, R83, R151 ;  /* 0x0000009753927220 */ /* 0x000fe20000410000 */
[----:B------:R-:W-:Y:S01]  /*51b0*/  FMUL.FTZ R139, R139, UR8 ;  /* 0x000000088b8b7c20 */ /* 0x000fe20008410000 */
[----:B------:R-:W-:Y:S01]  /*51c0*/  FMUL.FTZ R161, R161, UR8 ;  /* 0x00000008a1a17c20 */ /* 0x000fe20008410000 */
[----:B------:R-:W-:Y:S01]  /*51d0*/  FMUL.FTZ R151, R154, R142 ;  /* 0x0000008e9a977220 */ /* 0x000fe20000410000 */
[----:B------:R-:W-:Y:S01]  /*51e0*/  PRMT R155, R143, 0x7632, R155 ;  /* 0x000076328f9b7816 */ /* 0x000fe2000000009b */
[----:B------:R-:W-:Y:S01]  /*51f0*/  FMUL.FTZ R159, R159, UR8 ;  /* 0x000000089f9f7c20 */ /* 0x000fe20008410000 */
[----:B------:R-:W-:Y:S01]  /*5200*/  FMUL.FTZ R142, R84, R154 ;  /* 0x0000009a548e7220 */ /* 0x000fe20000410000 */
[----:B------:R-:W-:Y:S01]  /*5210*/  SHF.L.U32 R154, R143, 0x10, RZ ;  /* 0x000000108f9a7819 */ /* 0x000fe200000006ff */
[----:B------:R-:W-:Y:S01]  /*5220*/  FMUL.FTZ R143, R139, UR7 ;  /* 0x000000078b8f7c20 */ /* 0x000fe20008410000 */
[----:B------:R-:W-:Y:S01]  /*5230*/  SHF.L.U32 R150, R150, 0x10, RZ ;  /* 0x0000001096967819 */ /* 0x000fe200000006ff */
[----:B------:R-:W-:Y:S01]  /*5240*/  FMUL.FTZ R147, R159, UR7 ;  /* 0x000000079f937c20 */ /* 0x000fe20008410000 */
        /* <DEDUP_REMOVED lines=15> */
.L_x_4083:
[--C-:B------:R-:W-:Y:S01]  /*5340*/  FFMA.FTZ R146, R146, UR4, R30.reuse ;  /* 0x0000000492927c23 */ /* 0x100fe2000801001e */
[--C-:B------:R-:W-:Y:S01]  /*5350*/  FFMA.FTZ R154, R154, UR4, R30.reuse ;  /* 0x000000049a9a7c23 */ /* 0x100fe2000801001e */
[--C-:B------:R-:W-:Y:S01]  /*5360*/  FFMA.FTZ R147, R147, UR4, R30.reuse ;  /* 0x0000000493937c23 */ /* 0x100fe2000801001e */
[----:B------:R-:W-:Y:S01]  /*5370*/  FFMA.FTZ R156, R156, UR4, R30 ;  /* 0x000000049c9c7c23 */ /* 0x000fe2000801001e */
        /* <DEDUP_REMOVED lines=15> */
[----:B------:R-:W-:Y:S01]  /*5470*/  FFMA.FTZ R158, R158, UR4, R30 ;  /* 0x000000049e9e7c23 */ /* 0x000fe2000801001e */
[----:B------:R-:W-:Y:S01]  /*5480*/  FADD.FTZ R152, R152, -R150 ;  /* 0x8000009698987221 */ /* 0x000fe20000010000 */
[----:B------:R-:W-:Y:S01]  /*5490*/  FFMA.FTZ R160, R160, UR4, R30 ;  /* 0x00000004a0a07c23 */ /* 0x000fe2000801001e */
[----:B------:R-:W-:Y:S01]  /*54a0*/  FADD.FTZ R153, R153, -R151 ;  /* 0x8000009799997221 */ /* 0x000fe20000010000 */
[----:B------:R-:W-:Y:S01]  /*54b0*/  SHF.L.U32 R148, R148, 0x10, RZ ;  /* 0x0000001094947819 */ /* 0x000fe200000006ff */
[----:B------:R-:W-:Y:S01]  /*54c0*/  FMUL.FTZ R147, R147, UR8 ;  /* 0x0000000893937c20 */ /* 0x000fe20008410000 */
[----:B------:R-:W-:Y:S01]  /*54d0*/  F2FP.BF16.F32.PACK_AB R140, R146, R140 ;  /* 0x0000008c928c723e */ /* 0x000fe200000010ff */
[----:B------:R-:W-:Y:S01]  /*54e0*/  FADD.FTZ R159, R159, -R158 ;  /* 0x8000009e9f9f7221 */ /* 0x000fe20000010000 */
[----:B------:R-:W-:Y:S01]  /*54f0*/  PRMT R146, R141, 0x7632, R146 ;  /* 0x000076328d927816 */ /* 0x000fe20000000092 */
[----:B------:R-:W-:Y:S01]  /*5500*/  FMUL.FTZ R151, R157, UR8 ;  /* 0x000000089d977c20 */ /* 0x000fe20008410000 */
[----:B------:R-:W-:Y:S01]  /*5510*/  FADD.FTZ R161, R161, -R160 ;  /* 0x800000a0a1a17221 */ /* 0x000fe20000010000 */
[----:B------:R-:W-:Y:S01]  /*5520*/  SHF.L.U32 R141, R141, 0x10, RZ ;  /* 0x000000108d8d7819 */ /* 0x000fe200000006ff */
[----:B------:R-:W-:Y:S01]  /*5530*/  FMUL.FTZ R157, R152, UR8 ;  /* 0x00000008989d7c20 */ /* 0x000fe20008410000 */
[----:B------:R-:W-:Y:S01]  /*5540*/  FMUL.FTZ R153, R153, UR8 ;  /* 0x0000000899997c20 */ /* 0x000fe20008410000 */
[----:B------:R-:W-:Y:S01]  /*5550*/  FMUL.FTZ R152, R147, UR7 ;  /* 0x0000000793987c20 */ /* 0x000fe20008410000 */
[----:B------:R-:W-:Y:S01]  /*5560*/  FMUL.FTZ R148, R155, R148 ;  /* 0x000000949b947220 */ /* 0x000fe20000410000 */
        /* <DEDUP_REMOVED lines=29> */
.L_x_4084:
        /* <DEDUP_REMOVED lines=19> */
[----:B------:R-:W-:Y:S01]  /*5870*/  FADD.FTZ R25, R18, -R25 ;  /* 0x8000001912197221 */ /* 0x000fe20000010000 */
[----:B------:R-:W-:Y:S01]  /*5880*/  FADD.FTZ R27, R20, -R27 ;  /* 0x8000001b141b7221 */ /* 0x000fe20000010000 */
[----:B------:R-:W-:Y:S01]  /*5890*/  FMUL.FTZ R136, R14, UR8 ;  /* 0x000000080e887c20 */ /* 0x000fe20008410000 */
[----:B------:R-:W-:Y:S01]  /*58a0*/  FMUL.FTZ R16, R16, UR8 ;  /* 0x0000000810107c20 */ /* 0x000fe20008410000 */
[----:B-----5:R-:W-:Y:S01]  /*58b0*/  PRMT R20, R140, 0x7632, R20 ;  /* 0x000076328c147816 */ /* 0x020fe20000000014 */
[----:B------:R-:W-:Y:S01]  /*58c0*/  FADD.FTZ R28, R22, -R28 ;  /* 0x8000001c161c7221 */ /* 0x000fe20000010000 */
[----:B------:R-:W-:Y:S01]  /*58d0*/  PRMT R22, R141, 0x7632, R22 ;  /* 0x000076328d167816 */ /* 0x000fe20000000016 */
[----:B------:R-:W-:Y:S01]  /*58e0*/  FMUL.FTZ R17, R17, UR8 ;  /* 0x0000000811117c20 */ /* 0x000fe20008410000 */
[----:B------:R-:W-:Y:S01]  /*58f0*/  FMUL.FTZ R14, R136, UR7 ;  /* 0x00000007880e7c20 */ /* 0x000fe20008410000 */
[----:B------:R-:W-:Y:S01]  /*5900*/  FMUL.FTZ R25, R25, UR8 ;  /* 0x0000000819197c20 */ /* 0x000fe20008410000 */
[----:B------:R-:W-:Y:S01]  /*5910*/  SHF.L.U32 R21, R140, 0x10, RZ ;  /* 0x000000108c157819 */ /* 0x000fe200000006ff */
[----:B------:R-:W-:Y:S01]  /*5920*/  FMUL.FTZ R15, R17, UR7 ;  /* 0x00000007110f7c20 */ /* 0x000fe20008410000 */
[----:B------:R-:W-:Y:S01]  /*5930*/  SHF.L.U32 R20, R20, 0x10, RZ ;  /* 0x0000001014147819 */ /* 0x000fe200000006ff */
[----:B------:R-:W-:Y:S01]  /*5940*/  FMUL.FTZ R18, R25, UR7 ;  /* 0x0000000719127c20 */ /* 0x000fe20008410000 */
[C---:B------:R-:W-:Y:S01]  /*5950*/  F2FP.BF16.F32.PACK_AB R136, R16.reuse, R136 ;  /* 0x000000881088723e */ /* 0x040fe200000010ff */
[----:B------:R-:W-:Y:S01]  /*5960*/  FMUL.FTZ R16, R16, UR7 ;  /* 0x0000000710107c20 */ /* 0x000fe20008410000 */
[----:B------:R-:W-:Y:S01]  /*5970*/  SHF.L.U32 R23, R141, 0x10, RZ ;  /* 0x000000108d177819 */ /* 0x000fe200000006ff */
[--C-:B------:R-:W-:Y:S01]  /*5980*/  FFMA.FTZ R26, R26, UR4, R30.reuse ;  /* 0x000000041a1a7c23 */ /* 0x100fe2000801001e */
[----:B------:R-:W-:Y:S01]  /*5990*/  SHF.L.U32 R22, R22, 0x10, RZ ;  /* 0x0000001016167819 */ /* 0x000fe200000006ff */
[----:B------:R-:W-:Y:S01]  /*59a0*/  FMUL.FTZ R21, R14, R21 ;  /* 0x000000150e157220 */ /* 0x000fe20000410000 */
[----:B------:R-:W-:Y:S01]  /*59b0*/  FMUL.FTZ R20, R16, R20 ;  /* 0x0000001410147220 */ /* 0x000fe20000410000 */
[----:B------:R-:W-:Y:S01]  /*59c0*/  FMUL.FTZ R14, R88, R14 ;  /* 0x0000000e580e7220 */ /* 0x000fe20000410000 */
[----:B------:R-:W-:Y:S01]  /*59d0*/  FMUL.FTZ R16, R89, R16 ;  /* 0x0000001059107220 */ /* 0x000fe20000410000 */
[----:B------:R-:W-:Y:S01]  /*59e0*/  FFMA.FTZ R29, R29, UR4, R30 ;  /* 0x000000041d1d7c23 */ /* 0x000fe2000801001e */
[----:B------:R-:W-:Y:S01]  /*59f0*/  FMUL.FTZ R23, R15, R23 ;  /* 0x000000170f177220 */ /* 0x000fe20000410000 */
[----:B------:R-:W-:Y:S01]  /*5a00*/  FMUL.FTZ R22, R18, R22 ;  /* 0x0000001612167220 */ /* 0x000fe20000410000 */
[----:B------:R-:W-:Y:S01]  /*5a10*/  FADD.FTZ R19, R19, -R26 ;  /* 0x8000001a13137221 */ /* 0x000fe20000010000 */
[----:B------:R-:W-:Y:S01]  /*5a20*/  FMUL.FTZ R15, R90, R15 ;  /* 0x0000000f5a0f7220 */ /* 0x000fe20000410000 */
[----:B------:R-:W-:Y:S01]  /*5a30*/  FMUL.FTZ R18, R91, R18 ;  /* 0x000000125b127220 */ /* 0x000fe20000410000 */
[----:B------:R-:W-:Y:S01]  /*5a40*/  FADD.FTZ R29, R24, -R29 ;  /* 0x8000001d181d7221 */ /* 0x000fe20000010000 */
[----:B------:R-:W-:Y:S01]  /*5a50*/  F2FP.BF16.F32.PACK_AB R16, R16, R14 ;  /* 0x0000000e1010723e */ /* 0x000fe200000010ff */
[----:B------:R-:W-:Y:S01]  /*5a60*/  FMUL.FTZ R19, R19, UR8 ;  /* 0x0000000813137c20 */ /* 0x000fe20008410000 */
[----:B------:R-:W-:Y:S01]  /*5a70*/  F2FP.BF16.F32.PACK_AB R137, R25, R17 ;  /* 0x000000111989723e */ /* 0x000fe200000010ff */
[----:B------:R-:W-:Y:S01]  /*5a80*/  FMUL.FTZ R14, R27, UR8 ;  /* 0x000000081b0e7c20 */ /* 0x000fe20008410000 */
[----:B------:R-:W-:Y:S01]  /*5a90*/  F2FP.BF16.F32.PACK_AB R17, R18, R15 ;  /* 0x0000000f1211723e */ /* 0x000fe200000010ff */
[----:B------:R-:W-:Y:S01]  /*5aa0*/  FMUL.FTZ R28, R28, UR8 ;  /* 0x000000081c1c7c20 */ /* 0x000fe20008410000 */
[C---:B------:R-:W-:Y:S01]  /*5ab0*/  PRMT R25, R142.reuse, 0x7632, R25 ;  /* 0x000076328e197816 */ /* 0x040fe20000000019 */
[----:B------:R-:W-:Y:S01]  /*5ac0*/  FMUL.FTZ R29, R29, UR8 ;  /* 0x000000081d1d7c20 */ /* 0x000fe20008410000 */
[----:B------:R-:W-:Y:S01]  /*5ad0*/  PRMT R15, R143, 0x7632, R15 ;  /* 0x000076328f0f7816 */ /* 0x000fe2000000000f */
[----:B------:R-:W-:Y:S01]  /*5ae0*/  FMUL.FTZ R18, R19, UR7 ;  /* 0x0000000713127c20 */ /* 0x000fe20008410000 */
[----:B------:R-:W-:-:S02]  /*5af0*/  SHF.L.U32 R24, R142, 0x10, RZ ;  /* 0x000000108e187819 */ /* 0x000fc400000006ff */
[----:B------:R-:W-:Y:S02]  /*5b00*/  SHF.L.U32 R25, R25, 0x10, RZ ;  /* 0x0000001019197819 */ /* 0x000fe400000006ff */
[C---:B------:R-:W-:Y:S01]  /*5b10*/  F2FP.BF16.F32.PACK_AB R138, R14.reuse, R19 ;  /* 0x000000130e8a723e */ /* 0x040fe200000010ff */
[----:B------:R-:W-:Y:S01]  /*5b20*/  FMUL.FTZ R19, R14, UR7 ;  /* 0x000000070e137c20 */ /* 0x000fe20008410000 */
[----:B------:R-:W-:Y:S01]  /*5b30*/  SHF.L.U32 R26, R143, 0x10, RZ ;  /* 0x000000108f1a7819 */ /* 0x000fe200000006ff */
[----:B------:R-:W-:Y:S01]  /*5b40*/  FMUL.FTZ R14, R29, UR7 ;  /* 0x000000071d0e7c20 */ /* 0x000fe20008410000 */
[----:B------:R-:W-:Y:S01]  /*5b50*/  SHF.L.U32 R27, R15, 0x10, RZ ;  /* 0x000000100f1b7819 */ /* 0x000fe200000006ff */
        /* <DEDUP_REMOVED lines=13> */
.L_x_4085:
[--C-:B------:R-:W-:Y:S01]  /*5c30*/  FFMA.FTZ R14, R14, UR4, R30.reuse ;  /* 0x000000040e0e7c23 */ /* 0x100fe2000801001e */
[--C-:B------:R-:W-:Y:S01]  /*5c40*/  FFMA.FTZ R23, R23, UR4, R30.reuse ;  /* 0x0000000417177c23 */ /* 0x100fe2000801001e */
[--C-:B------:R-:W-:Y:S01]  /*5c50*/  FFMA.FTZ R21, R21, UR4, R30.reuse ;  /* 0x0000000415157c23 */ /* 0x100fe2000801001e */
[----:B------:R-:W-:Y:S01]  /*5c60*/  FFMA.FTZ R25, R25, UR4, R30 ;  /* 0x0000000419197c23 */ /* 0x000fe2000801001e */
[----:B------:R-:W-:Y:S01]  /*5c70*/  FADD.FTZ R14, R15, -R14 ;  /* 0x8000000e0f0e7221 */ /* 0x000fe20000010000 */
[----:B------:R-:W-:Y:S01]  /*5c80*/  FADD.FTZ R16, R16, -R23 ;  /* 0x8000001710107221 */ /* 0x000fe20000010000 */
[----:B------:R-:W-:Y:S01]  /*5c90*/  FADD.FTZ R17, R17, -R21 ;  /* 0x8000001511117221 */ /* 0x000fe20000010000 */
[----:B-----5:R-:W-:Y:S01]  /*5ca0*/  SHF.L.U32 R21, R140, 0x10, RZ ;  /* 0x000000108c157819 */ /* 0x020fe200000006ff */
[----:B------:R-:W-:Y:S01]  /*5cb0*/  FMUL.FTZ R14, R14, UR8 ;  /* 0x000000080e0e7c20 */ /* 0x000fe20008410000 */
[----:B------:R-:W-:Y:S01]  /*5cc0*/  FMUL.FTZ R16, R16, UR8 ;  /* 0x0000000810107c20 */ /* 0x000fe20008410000 */
[----:B------:R-:W-:Y:S01]  /*5cd0*/  PRMT R15, R140, 0x7632, R15 ;  /* 0x000076328c0f7816 */ /* 0x000fe2000000000f */
[--C-:B------:R-:W-:Y:S01]  /*5ce0*/  FFMA.FTZ R26, R26, UR4, R30.reuse ;  /* 0x000000041a1a7c23 */ /* 0x100fe2000801001e */
[----:B------:R-:W-:Y:S01]  /*5cf0*/  FMUL.FTZ R14, R14, UR7 ;  /* 0x000000070e0e7c20 */ /* 0x000fe20008410000 */
[----:B------:R-:W-:Y:S01]  /*5d00*/  FMUL.FTZ R16, R16, UR7 ;  /* 0x0000000710107c20 */ /* 0x000fe20008410000 */
[--C-:B------:R-:W-:Y:S01]  /*5d10*/  FFMA.FTZ R27, R27, UR4, R30.reuse ;  /* 0x000000041b1b7c23 */ /* 0x100fe2000801001e */
[----:B------:R-:W-:Y:S01]  /*5d20*/  FADD.FTZ R25, R18, -R25 ;  /* 0x8000001912197221 */ /* 0x000fe20000010000 */
[----:B------:R-:W-:Y:S01]  /*5d30*/  SHF.L.U32 R15, R15, 0x10, RZ ;  /* 0x000000100f0f7819 */ /* 0x000fe200000006ff */
[----:B------:R-:W-:Y:S01]  /*5d40*/  FMUL.FTZ R21, R14, R21 ;  /* 0x000000150e157220 */ /* 0x000fe20000410000 */
[--C-:B------:R-:W-:Y:S01]  /*5d50*/  FFMA.FTZ R29, R29, UR4, R30.reuse ;  /* 0x000000041d1d7c23 */ /* 0x100fe2000801001e */
[----:B------:R-:W-:Y:S01]  /*5d60*/  FMUL.FTZ R14, R88, R14 ;  /* 0x0000000e580e7220 */ /* 0x000fe20000410000 */
[----:B------:R-:W-:Y:S01]  /*5d70*/  FMUL.FTZ R18, R89, R16 ;  /* 0x0000001059127220 */ /* 0x000fe20000410000 */
[----:B------:R-:W-:Y:S01]  /*5d80*/  FFMA.FTZ R28, R28, UR4, R30 ;  /* 0x000000041c1c7c23 */ /* 0x000fe2000801001e */
[----:B------:R-:W-:Y:S01]  /*5d90*/  FADD.FTZ R26, R19, -R26 ;  /* 0x8000001a131a7221 */ /* 0x000fe20000010000 */
[----:B------:R-:W-:Y:S01]  /*5da0*/  FADD.FTZ R27, R20, -R27 ;  /* 0x8000001b141b7221 */ /* 0x000fe20000010000 */
[----:B------:R-:W-:Y:S01]  /*5db0*/  FADD.FTZ R29, R24, -R29 ;  /* 0x8000001d181d7221 */ /* 0x000fe20000010000 */
[----:B------:R-:W-:Y:S01]  /*5dc0*/  FMUL.FTZ R20, R16, R15 ;  /* 0x0000000f10147220 */ /* 0x000fe20000410000 */
[----:B------:R-:W-:Y:S01]  /*5dd0*/  FADD.FTZ R28, R22, -R28 ;  /* 0x8000001c161c7221 */ /* 0x000fe20000010000 */
[----:B------:R-:W-:Y:S01]  /*5de0*/  F2FP.BF16.F32.PACK_AB R16, R18, R14 ;  /* 0x0000000e1210723e */ /* 0x000fe200000010ff */
[----:B------:R-:W-:Y:S01]  /*5df0*/  FMUL.FTZ R25, R25, UR8 ;  /* 0x0000000819197c20 */ /* 0x000fe20008410000 */
[----:B------:R-:W-:Y:S01]  /*5e00*/  PRMT R15, R142, 0x7632, R15 ;  /* 0x000076328e0f7816 */ /* 0x000fe2000000000f */
[----:B------:R-:W-:Y:S01]  /*5e10*/  FMUL.FTZ R18, R26, UR8 ;  /* 0x000000081a127c20 */ /* 0x000fe20008410000 */
[----:B------:R-:W-:Y:S01]  /*5e20*/  PRMT R14, R143, 0x7632, R14 ;  /* 0x000076328f0e7816 */ /* 0x000fe2000000000e */
[----:B------:R-:W-:Y:S01]  /*5e30*/  FMUL.FTZ R17, R17, UR8 ;  /* 0x0000000811117c20 */ /* 0x000fe20008410000 */
[----:B------:R-:W-:Y:S01]  /*5e40*/  FMUL.FTZ R19, R27, UR8 ;  /* 0x000000081b137c20 */ /* 0x000fe20008410000 */
[----:B------:R-:W-:Y:S01]  /*5e50*/  FMUL.FTZ R29, R29, UR8 ;  /* 0x000000081d1d7c20 */ /* 0x000fe20008410000 */
[----:B------:R-:W-:Y:S01]  /*5e60*/  SHF.L.U32 R24, R142, 0x10, RZ ;  /* 0x000000108e187819 */ /* 0x000fe200000006ff */
[----:B------:R-:W-:Y:S01]  /*5e70*/  FMUL.FTZ R28, R28, UR8 ;  /* 0x000000081c1c7c20 */ /* 0x000fe20008410000 */
        /* <DEDUP_REMOVED lines=10> */
[----:B------:R-:W-:Y:S01]  /*5f20*/  SHF.L.U32 R22, R22, 0x10, RZ ;  /* 0x0000001016167819 */ /* 0x000fe200000006ff */
        /* <DEDUP_REMOVED lines=16> */
.L_x_4086:
[----:B------:R-:W1:Y:S02]  /*6030*/  @P0 LDC.64 R14, c[0x0][0x478] ;  /* 0x00011e00ff0e0b82 */ /* 0x000e640000000a00 */
[----:B-1----:R-:W-:-:S05]  /*6040*/  @P0 IMAD.WIDE.U32 R14, R0, 0x10, R14 ;  /* 0x00000010000e0825 */ /* 0x002fca00078e000e */
[----:B------:R1:W-:Y:S02]  /*6050*/  @P0 STG.E.128 desc[UR18][R14.64], R136 ;  /* 0x000000880e000986 */ /* 0x0003e4000c101d12 */
[----:B-1----:R-:W-:-:S05]  /*6060*/  MOV R14, 0x10 ;  /* 0x00000010000e7802 */ /* 0x002fca0000000f00 */
[----:B------:R-:W-:-:S05]  /*6070*/  IMAD.WIDE.U32 R14, R0, R14, UR28 ;  /* 0x0000001c000e7e25 */ /* 0x000fca000f8e000e */
[----:B------:R2:W-:Y:S01]  /*6080*/  STG.E.128 desc[UR18][R14.64], R16 ;  /* 0x000000100e007986 */ /* 0x0005e2000c101d12 */
[----:B------:R-:W-:Y:S05]  /*6090*/  BRA `(.L_x_4087) ;  /* 0x00000034001c7947 */ /* 0x000fea0003800000 */
.L_x_4076:
[----:B------:R-:W-:-:S05]  /*60a0*/  HFMA2 R140, -RZ, RZ, 0, 9.5367431640625e-07 ;  /* 0x00000010ff8c7431 */ /* 0x000fca00000001ff */
[----:B------:R-:W-:-:S06]  /*60b0*/  IMAD.WIDE.U32 R140, R209, R140, UR26 ;  /* 0x0000001ad18c7e25 */ /* 0x000fcc000f8e008c */
[----:B------:R-:W5:Y:S01]  /*60c0*/  LDG.E.128 R140, desc[UR18][R140.64] ;  /* 0x000000128c8c7981 */ /* 0x000f62000c1e1d00 */
[----:B------:R-:W-:-:S04]  /*60d0*/  UISETP.NE.U32.AND UP1, UPT, UR24, URZ, UPT ;  /* 0x000000ff1800728c */ /* 0x000fc8000bf25070 */
[----:B------:R-:W-:-:S09]  /*60e0*/  UISETP.NE.AND.EX UP1, UPT, UR25, URZ, UPT, UP1 ;  /* 0x000000ff1900728c */ /* 0x000fd2000bf25310 */
[----:B------:R-:W-:Y:S05]  /*60f0*/  BRA.U UP1, `(.L_x_4088) ;  /* 0x0000000501347547 */ /* 0x000fea000b800000 */
        /* <DEDUP_REMOVED lines=8> */
[--C-:B------:R-:W-:Y:S01]  /*6180*/  FFMA.FTZ R144, R144, UR4, R30.reuse ;  /* 0x0000000490907c23 */ /* 0x100fe2000801001e */
[--C-:B------:R-:W-:Y:S01]  /*6190*/  FFMA.FTZ R33, R33, UR8, R31.reuse ;  /* 0x0000000821217c23 */ /* 0x100fe2000801001f */
[----:B------:R-:W-:Y:S01]  /*61a0*/  PRMT R31, R55, 0x7632, R31 ;  /* 0x00007632371f7816 */ /* 0x000fe2000000001f */
[----:B------:R-:W-:Y:S01]  /*61b0*/  FFMA.FTZ R34, R180, UR4, R30 ;  /* 0x00000004b4227c23 */ /* 0x000fe2000801001e */
[----:B------:R-:W-:Y:S01]  /*61c0*/  FFMA.FTZ R219, R219, UR8, R32 ;  /* 0x00000008dbdb7c23 */ /* 0x000fe20008010020 */
[----:B------:R-:W-:Y:S01]  /*61d0*/  SHF.L.U32 R32, R52, 0x10, RZ ;  /* 0x0000001034207819 */ /* 0x000fe200000006ff */
[----:B------:R-:W-:Y:S01]  /*61e0*/  FADD.FTZ R144, R228, -R144 ;  /* 0x80000090e4907221 */ /* 0x000fe20000010000 */
[----:B------:R-:W-:Y:S01]  /*61f0*/  SHF.L.U32 R31, R31, 0x10, RZ ;  /* 0x000000101f1f7819 */ /* 0x000fe200000006ff */
[----:B------:R-:W-:Y:S01]  /*6200*/  FADD.FTZ R34, R162, -R34 ;  /* 0x80000022a2227221 */ /* 0x000fe20000010000 */
[----:B------:R-:W-:Y:S01]  /*6210*/  FMUL.FTZ R219, R219, UR7 ;  /* 0x00000007dbdb7c20 */ /* 0x000fe20008410000 */
[----:B------:R-:W-:Y:S01]  /*6220*/  FFMA.FTZ R144, R144, UR8, R32 ;  /* 0x0000000890907c23 */ /* 0x000fe20008010020 */
[--C-:B------:R-:W-:Y:S01]  /*6230*/  FFMA.FTZ R220, R220, UR4, R30.reuse ;  /* 0x00000004dcdc7c23 */ /* 0x100fe2000801001e */
[--C-:B------:R-:W-:Y:S01]  /*6240*/  FFMA.FTZ R34, R34, UR8, R31.reuse ;  /* 0x0000000822227c23 */ /* 0x100fe2000801001f */
[----:B------:R-:W-:Y:S01]  /*6250*/  PRMT R31, R140, 0x7632, R31 ;  /* 0x000076328c1f7816 */ /* 0x000fe2000000001f */
[----:B------:R-:W-:Y:S01]  /*6260*/  FMUL.FTZ R144, R144, UR7 ;  /* 0x0000000790907c20 */ /* 0x000fe20008410000 */
[----:B------:R-:W-:Y:S01]  /*6270*/  SHF.L.U32 R140, R140, 0x10, RZ ;  /* 0x000000108c8c7819 */ /* 0x000fe200000006ff */
[----:B------:R-:W-:Y:S01]  /*6280*/  FMUL.FTZ R35, R57, R219 ;  /* 0x000000db39237220 */ /* 0x000fe20000410000 */
[----:B------:R-:W-:Y:S01]  /*6290*/  SHF.L.U32 R32, R31, 0x10, RZ ;  /* 0x000000101f207819 */ /* 0x000fe200000006ff */
[----:B------:R-:W-:Y:S01]  /*62a0*/  FFMA.FTZ R227, R227, UR4, R30 ;  /* 0x00000004e3e37c23 */ /* 0x000fe2000801001e */
[----:B------:R-:W-:Y:S01]  /*62b0*/  FADD.FTZ R181, R181, -R220 ;  /* 0x800000dcb5b57221 */ /* 0x000fe20000010000 */
[----:B------:R-:W-:Y:S01]  /*62c0*/  FMUL.FTZ R31, R144, R140 ;  /* 0x0000008c901f7220 */ /* 0x000fe20000410000 */
[----:B------:R-:W-:Y:S01]  /*62d0*/  FMUL.FTZ R140, R56, R144 ;  /* 0x00000090388c7220 */ /* 0x000fe20000410000 */
[----:B------:R-:W-:Y:S01]  /*62e0*/  FFMA.FTZ R226, R226, UR4, R30 ;  /* 0x00000004e2e27c23 */ /* 0x000fe2000801001e */
[----:B------:R-:W-:Y:S01]  /*62f0*/  PRMT R218, R53, 0x7632, R218 ;  /* 0x0000763235da7816 */ /* 0x000fe200000000da */
[----:B------:R-:W-:Y:S01]  /*6300*/  FFMA.FTZ R220, R223, UR4, R30 ;  /* 0x00000004dfdc7c23 */ /* 0x000fe2000801001e */
[----:B------:R-:W-:Y:S01]  /*6310*/  SHF.L.U32 R221, R53, 0x10, RZ ;  /* 0x0000001035dd7819 */ /* 0x000fe200000006ff */
[----:B------:R-:W-:Y:S01]  /*6320*/  FADD.FTZ R225, R225, -R227 ;  /* 0x800000e3e1e17221 */ /* 0x000fe20000010000 */
[----:B------:R-:W-:Y:S01]  /*6330*/  F2FP.BF16.F32.PACK_AB R140, R35, R140 ;  /* 0x0000008c238c723e */ /* 0x000fe200000010ff */
[----:B------:R-:W-:Y:S01]  /*6340*/  FADD.FTZ R224, R224, -R226 ;  /* 0x800000e2e0e07221 */ /* 0x000fe20000010000 */
[----:B------:R-:W-:Y:S01]  /*6350*/  SHF.L.U32 R162, R54, 0x10, RZ ;  /* 0x0000001036a27819 */ /* 0x000fe200000006ff */
[----:B------:R-:W-:Y:S01]  /*6360*/  FADD.FTZ R220, R222, -R220 ;  /* 0x800000dcdedc7221 */ /* 0x000fe20000010000 */
[----:B------:R-:W-:Y:S01]  /*6370*/  SHF.L.U32 R218, R218, 0x10, RZ ;  /* 0x00000010dada7819 */ /* 0x000fe200000006ff */
[----:B------:R-:W-:Y:S01]  /*6380*/  FMUL.FTZ R32, R219, R32 ;  /* 0x00000020db207220 */ /* 0x000fe20000410000 */
[----:B------:R-:W-:Y:S01]  /*6390*/  SHF.L.U32 R35, R55, 0x10, RZ ;  /* 0x0000001037237819 */ /* 0x000fe200000006ff */
[----:B------:R-:W-:Y:S01]  /*63a0*/  FFMA.FTZ R221, R225, UR8, R221 ;  /* 0x00000008e1dd7c23 */ /* 0x000fe200080100dd */
        /* <DEDUP_REMOVED lines=34> */
.L_x_4088:
[----:B-----5:R-:W-:Y:S01]  /*65d0*/  PRMT R31, R54, 0x7632, R31 ;  /* 0x00007632361f7816 */ /* 0x020fe2000000001f */
[----:B------:R-:W-:Y:S01]  /*65e0*/  FFMA.FTZ R218, R218, UR4, R30 ;  /* 0x00000004dada7c23 */ /* 0x000fe2000801001e */
[----:B------:R-:W-:Y:S01]  /*65f0*/  PRMT R32, R53, 0x7632, R32 ;  /* 0x0000763235207816 */ /* 0x000fe20000000020 */
[----:B------:R-:W-:Y:S01]  /*6600*/  FFMA.FTZ R34, R220, UR4, R30 ;  /* 0x00000004dc227c23 */ /* 0x000fe2000801001e */
[----:B------:R-:W-:Y:S01]  /*6610*/  PRMT R136, R52, 0x7632, R136 ;  /* 0x0000763234887816 */ /* 0x000fe20000000088 */
[----:B------:R-:W-:Y:S01]  /*6620*/  FFMA.FTZ R221, R221, UR4, R30 ;  /* 0x00000004dddd7c23 */ /* 0x000fe2000801001e */
[----:B------:R-:W-:Y:S01]  /*6630*/  SHF.L.U32 R31, R31, 0x10, RZ ;  /* 0x000000101f1f7819 */ /* 0x000fe200000006ff */
[----:B------:R-:W-:Y:S01]  /*6640*/  FADD.FTZ R33, R163, -R218 ;  /* 0x800000daa3217221 */ /* 0x000fe20000010000 */
[----:B------:R-:W-:Y:S01]  /*6650*/  SHF.L.U32 R32, R32, 0x10, RZ ;  /* 0x0000001020207819 */ /* 0x000fe200000006ff */
[----:B------:R-:W-:Y:S01]  /*6660*/  FFMA.FTZ R144, R144, UR4, R30 ;  /* 0x0000000490907c23 */ /* 0x000fe2000801001e */
[----:B------:R-:W-:Y:S01]  /*6670*/  FADD.FTZ R34, R181, -R34 ;  /* 0x80000022b5227221 */ /* 0x000fe20000010000 */
[----:B------:R-:W-:Y:S01]  /*6680*/  SHF.L.U32 R136, R136, 0x10, RZ ;  /* 0x0000001088887819 */ /* 0x000fe200000006ff */
[----:B------:R-:W-:Y:S01]  /*6690*/  FADD.FTZ R219, R219, -R221 ;  /* 0x800000dddbdb7221 */ /* 0x000fe20000010000 */
[----:B------:R-:W-:Y:S01]  /*66a0*/  FFMA.FTZ R33, R33, UR8, R31 ;  /* 0x0000000821217c23 */ /* 0x000fe2000801001f */
[----:B------:R-:W-:Y:S01]  /*66b0*/  SHF.L.U32 R31, R52, 0x10, RZ ;  /* 0x00000010341f7819 */ /* 0x000fe200000006ff */
[----:B------:R-:W-:Y:S01]  /*66c0*/  FADD.FTZ R228, R228, -R144 ;  /* 0x80000090e4e47221 */ /* 0x000fe20000010000 */
[--C-:B------:R-:W-:Y:S01]  /*66d0*/  FFMA.FTZ R34, R34, UR8, R32.reuse ;  /* 0x0000000822227c23 */ /* 0x100fe20008010020 */
[----:B------:R-:W-:Y:S01]  /*66e0*/  PRMT R32, R140, 0x7632, R32 ;  /* 0x000076328c207816 */ /* 0x000fe20000000020 */
[----:B------:R-:W-:Y:S01]  /*66f0*/  FFMA.FTZ R136, R219, UR8, R136 ;  /* 0x00000008db887c23 */ /* 0x000fe20008010088 */
[----:B------:R-:W-:Y:S01]  /*6700*/  FFMA.FTZ R228, R228, UR8, R31 ;  /* 0x00000008e4e47c23 */ /* 0x000fe2000801001f */
[----:B------:R-:W-:Y:S01]  /*6710*/  SHF.L.U32 R31, R140, 0x10, RZ ;  /* 0x000000108c1f7819 */ /* 0x000fe200000006ff */
[--C-:B------:R-:W-:Y:S01]  /*6720*/  FFMA.FTZ R227, R227, UR4, R30.reuse ;  /* 0x00000004e3e37c23 */ /* 0x100fe2000801001e */
[----:B------:R-:W-:Y:S01]  /*6730*/  SHF.L.U32 R32, R32, 0x10, RZ ;  /* 0x0000001020207819 */ /* 0x000fe200000006ff */
[----:B------:R-:W-:Y:S01]  /*6740*/  FMUL.FTZ R137, R136, UR7 ;  /* 0x0000000788897c20 */ /* 0x000fe20008410000 */
[----:B------:R-:W-:Y:S01]  /*6750*/  FMUL.FTZ R140, R228, UR7 ;  /* 0x00000007e48c7c20 */ /* 0x000fe20008410000 */
[----:B------:R-:W-:Y:S01]  /*6760*/  FFMA.FTZ R226, R226, UR4, R30 ;  /* 0x00000004e2e27c23 */ /* 0x000fe2000801001e */
[----:B------:R-:W-:Y:S01]  /*6770*/  FADD.FTZ R225, R225, -R227 ;  /* 0x800000e3e1e17221 */ /* 0x000fe20000010000 */
[----:B------:R-:W-:Y:S01]  /*6780*/  FMUL.FTZ R35, R57, R137 ;  /* 0x0000008939237220 */ /* 0x000fe20000410000 */
[----:B------:R-:W-:Y:S01]  /*6790*/  FMUL.FTZ R32, R137, R32 ;  /* 0x0000002089207220 */ /* 0x000fe20000410000 */
[----:B------:R-:W-:Y:S01]  /*67a0*/  SHF.L.U32 R137, R53, 0x10, RZ ;  /* 0x0000001035897819 */ /* 0x000fe200000006ff */
[----:B------:R-:W-:Y:S01]  /*67b0*/  FMUL.FTZ R31, R140, R31 ;  /* 0x0000001f8c1f7220 */ /* 0x000fe20000410000 */
[----:B------:R-:W-:Y:S01]  /*67c0*/  SHF.L.U32 R138, R54, 0x10, RZ ;  /* 0x00000010368a7819 */ /* 0x000fe200000006ff */
[----:B------:R-:W-:Y:S01]  /*67d0*/  FADD.FTZ R224, R224, -R226 ;  /* 0x800000e2e0e07221 */ /* 0x000fe20000010000 */
[----:B------:R-:W-:Y:S01]  /*67e0*/  FMUL.FTZ R140, R56, R140 ;  /* 0x0000008c388c7220 */ /* 0x000fe20000410000 */
[----:B------:R-:W-:Y:S01]  /*67f0*/  FFMA.FTZ R180, R180, UR4, R30 ;  /* 0x00000004b4b47c23 */ /* 0x000fe2000801001e */
[----:B------:R-:W-:Y:S01]  /*6800*/  PRMT R144, R142, 0x7632, R144 ;  /* 0x000076328e907816 */ /* 0x000fe20000000090 */
[----:B------:R-:W-:Y:S01]  /*6810*/  FFMA.FTZ R137, R225, UR8, R137 ;  /* 0x00000008e1897c23 */ /* 0x000fe20008010089 */
[----:B------:R-:W-:Y:S01]  /*6820*/  FFMA.FTZ R138, R224, UR8, R138 ;  /* 0x00000008e08a7c23 */ /* 0x000fe2000801008a */
[----:B------:R-:W-:Y:S01]  /*6830*/  PRMT R139, R55, 0x7632, R139 ;  /* 0x00007632378b7816 */ /* 0x000fe2000000008b */
[--C-:B------:R-:W-:Y:S01]  /*6840*/  FADD.FTZ R162, R162, -R180.reuse ;  /* 0x800000b4a2a27221 */ /* 0x100fe20000010000 */
[----:B------:R-:W-:Y:S01]  /*6850*/  F2FP.BF16.F32.PACK_AB R140, R35, R140 ;  /* 0x0000008c238c723e */ /* 0x000fe200000010ff */
[----:B------:R-:W-:Y:S01]  /*6860*/  FMUL.FTZ R181, R137, UR7 ;  /* 0x0000000789b57c20 */ /* 0x000fe20008410000 */
[----:B------:R-:W-:Y:S01]  /*6870*/  PRMT R180, R141, 0x7632, R180 ;  /* 0x000076328db47816 */ /* 0x000fe200000000b4 */
[----:B------:R-:W-:Y:S01]  /*6880*/  FFMA.FTZ R223, R223, UR4, R30 ;  /* 0x00000004dfdf7c23 */ /* 0x000fe2000801001e */
[----:B------:R-:W-:Y:S01]  /*6890*/  SHF.L.U32 R163, R141, 0x10, RZ ;  /* 0x000000108da37819 */ /* 0x000fe200000006ff */
[----:B------:R-:W-:Y:S01]  /*68a0*/  FMUL.FTZ R141, R138, UR7 ;  /* 0x000000078a8d7c20 */ /* 0x000fe20008410000 */
[----:B------:R-:W-:Y:S01]  /*68b0*/  SHF.L.U32 R35, R142, 0x10, RZ ;  /* 0x000000108e237819 */ /* 0x000fe200000006ff */
[----:B------:R-:W-:Y:S01]  /*68c0*/  FMUL.FTZ R142, R33, UR7 ;  /* 0x00000007218e7c20 */ /* 0x000fe20008410000 */
[----:B------:R-:W-:Y:S01]  /*68d0*/  SHF.L.U32 R144, R144, 0x10, RZ ;  /* 0x0000001090907819 */ /* 0x000fe200000006ff */
[----:B------:R-:W-:Y:S01]  /*68e0*/  FMUL.FTZ R218, R34, UR7 ;  /* 0x0000000722da7c20 */ /* 0x000fe20008410000 */
[----:B------:R-:W-:Y:S01]  /*68f0*/  SHF.L.U32 R139, R139, 0x10, RZ ;  /* 0x000000108b8b7819 */ /* 0x000fe200000006ff */
[----:B------:R-:W-:Y:S01]  /*6900*/  FADD.FTZ R222, R222, -R223 ;  /* 0x800000dfdede7221 */ /* 0x000fe20000010000 */
[----:B------:R-:W-:Y:S01]  /*6910*/  SHF.L.U32 R180, R180, 0x10, RZ ;  /* 0x00000010b4b47819 */ /* 0x000fe200000006ff */
[----:B------:R-:W-:Y:S01]  /*6920*/  FMUL.FTZ R144, R142, R144 ;  /* 0x000000908e907220 */ /* 0x000fe20000410000 */
[----:B------:R-:W-:Y:S01]  /*6930*/  F2FP.BF16.F32.PACK_AB R138, R33, R138 ;  /* 0x0000008a218a723e */ /* 0x000fe200000010ff */
[----:B------:R-:W-:Y:S01]  /*6940*/  FMUL.FTZ R33, R181, R163 ;  /* 0x000000a3b5217220 */ /* 0x000fe20000410000 */
[----:B------:R-:W-:Y:S01]  /*6950*/  FMUL.FTZ R163, R60, R141 ;  /* 0x0000008d3ca37220 */ /* 0x000fe20000410000 */
[----:B------:R-:W-:Y:S01]  /*6960*/  FMUL.FTZ R142, R61, R142 ;  /* 0x0000008e3d8e7220 */ /* 0x000fe20000410000 */
[----:B------:R-:W-:Y:S01]  /*6970*/  FFMA.FTZ R162, R162, UR8, R139 ;  /* 0x00000008a2a27c23 */ /* 0x000fe2000801008b */
[----:B------:R-:W-:Y:S01]  /*6980*/  F2FP.BF16.F32.PACK_AB R137, R34, R137 ;  /* 0x000000892289723e */ /* 0x000fe200000010ff */
[----:B------:R-:W-:Y:S01]  /*6990*/  FMUL.FTZ R34, R218, R180 ;  /* 0x000000b4da227220 */ /* 0x000fe20000410000 */
[----:B------:R-:W-:Y:S01]  /*69a0*/  SHF.L.U32 R139, R55, 0x10, RZ ;  /* 0x00000010378b7819 */ /* 0x000fe200000006ff */
[----:B------:R-:W-:Y:S01]  /*69b0*/  FMUL.FTZ R181, R58, R181 ;  /* 0x000000b53ab57220 */ /* 0x000fe20000410000 */
[----:B------:R-:W-:Y:S01]  /*69c0*/  FMUL.FTZ R218, R59, R218 ;  /* 0x000000da3bda7220 */ /* 0x000fe20000410000 */
[----:B------:R-:W-:Y:S01]  /*69d0*/  F2FP.BF16.F32.PACK_AB R142, R142, R163 ;  /* 0x000000a38e8e723e */ /* 0x000fe200000010ff */
[----:B------:R-:W-:Y:S01]  /*69e0*/  FMUL.FTZ R35, R141, R35 ;  /* 0x000000238d237220 */ /* 0x000fe20000410000 */
[C---:B------:R-:W-:Y:S01]  /*69f0*/  PRMT R163, R143.reuse, 0x7632, R163 ;  /* 0x000076328fa37816 */ /* 0x040fe200000000a3 */
[----:B------:R-:W-:Y:S01]  /*6a00*/  FFMA.FTZ R139, R222, UR8, R139 ;  /* 0x00000008de8b7c23 */ /* 0x000fe2000801008b */
[----:B------:R-:W-:Y:S01]  /*6a10*/  F2FP.BF16.F32.PACK_AB R141, R218, R181 ;  /* 0x000000b5da8d723e */ /* 0x000fe200000010ff */
[----:B------:R-:W-:Y:S01]  /*6a20*/  FMUL.FTZ R180, R162, UR7 ;  /* 0x00000007a2b47c20 */ /* 0x000fe20008410000 */
        /* <DEDUP_REMOVED lines=8> */
[----:B------:R-:W-:-:S04]  /*6ab0*/  F2FP.BF16.F32.PACK_AB R136, R136, R228 ;  /* 0x000000e48888723e */ /* 0x000fc800000010ff */
[----:B------:R-:W-:-:S07]  /*6ac0*/  F2FP.BF16.F32.PACK_AB R143, R180, R143 ;  /* 0x0000008fb48f723e */ /* 0x000fce00000010ff */
.L_x_4089:
[----:B------:R-:W-:-:S04]  /*6ad0*/  ISETP.NE.U32.AND P0, PT, RZ, UR24, PT ;  /* 0x00000018ff007c0c */ /* 0x000fc8000bf05070 */
[----:B------:R-:W-:-:S13]  /*6ae0*/  ISETP.NE.AND.EX P0, PT, RZ, UR25, PT, P0 ;  /* 0x00000019ff007c0c */ /* 0x000fda000bf05300 */
        /* <DEDUP_REMOVED lines=10> */
[----:B------:R-:W-:Y:S01]  /*6b90*/  PRMT R137, R50, 0x7632, R137 ;  /* 0x0000763232897816 */ /* 0x000fe20000000089 */
[--C-:B------:R-:W-:Y:S01]  /*6ba0*/  FFMA.FTZ R201, R201, UR4, R30.reuse ;  /* 0x00000004c9c97c23 */ /* 0x100fe2000801001e */
[----:B------:R-:W-:Y:S01]  /*6bb0*/  FFMA.FTZ R186, R186, UR4, R30 ;  /* 0x00000004baba7c23 */ /* 0x000fe2000801001e */
[----:B------:R-:W-:Y:S01]  /*6bc0*/  PRMT R136, R48, 0x7632, R136 ;  /* 0x0000763230887816 */ /* 0x000fe20000000088 */
[----:B------:R-:W-:Y:S01]  /*6bd0*/  FFMA.FTZ R197, R197, UR4, R30 ;  /* 0x00000004c5c57c23 */ /* 0x000fe2000801001e */
[----:B------:R-:W-:Y:S01]  /*6be0*/  SHF.L.U32 R137, R137, 0x10, RZ ;  /* 0x0000001089897819 */ /* 0x000fe200000006ff */
[----:B------:R-:W-:Y:S01]  /*6bf0*/  FADD.FTZ R139, R202, -R201 ;  /* 0x800000c9ca8b7221 */ /* 0x000fe20000010000 */
[----:B------:R-:W-:Y:S01]  /*6c00*/  PRMT R180, R49, 0x7632, R180 ;  /* 0x0000763231b47816 */ /* 0x000fe200000000b4 */
[----:B------:R-:W-:Y:S01]  /*6c10*/  FADD.FTZ R188, R188, -R186 ;  /* 0x800000babcbc7221 */ /* 0x000fe20000010000 */
[--C-:B------:R-:W-:Y:S01]  /*6c20*/  FFMA.FTZ R138, R198, UR4, R30.reuse ;  /* 0x00000004c68a7c23 */ /* 0x100fe2000801001e */
[----:B------:R-:W-:Y:S01]  /*6c30*/  FFMA.FTZ R139, R139, UR8, R137 ;  /* 0x000000088b8b7c23 */ /* 0x000fe20008010089 */
[----:B------:R-:W-:Y:S01]  /*6c40*/  SHF.L.U32 R137, R48, 0x10, RZ ;  /* 0x0000001030897819 */ /* 0x000fe200000006ff */
[----:B------:R-:W-:Y:S01]  /*6c50*/  FADD.FTZ R199, R199, -R197 ;  /* 0x800000c5c7c77221 */ /* 0x000fe20000010000 */
[----:B------:R-:W-:Y:S01]  /*6c60*/  SHF.L.U32 R136, R136, 0x10, RZ ;  /* 0x0000001088887819 */ /* 0x000fe200000006ff */
[----:B------:R-:W-:Y:S01]  /*6c70*/  FFMA.FTZ R187, R187, UR4, R30 ;  /* 0x00000004bbbb7c23 */ /* 0x000fe2000801001e */
[----:B------:R-:W-:Y:S01]  /*6c80*/  SHF.L.U32 R180, R180, 0x10, RZ ;  /* 0x00000010b4b47819 */ /* 0x000fe200000006ff */
[----:B------:R-:W-:Y:S01]  /*6c90*/  FADD.FTZ R138, R200, -R138 ;  /* 0x8000008ac88a7221 */ /* 0x000fe20000010000 */
[----:B------:R-:W-:Y:S01]  /*6ca0*/  FFMA.FTZ R188, R188, UR8, R137 ;  /* 0x00000008bcbc7c23 */ /* 0x000fe20008010089 */
[----:B------:R-:W-:Y:S01]  /*6cb0*/  FFMA.FTZ R136, R199, UR8, R136 ;  /* 0x00000008c7887c23 */ /* 0x000fe20008010088 */
[----:B------:R-:W-:Y:S01]  /*6cc0*/  FADD.FTZ R189, R189, -R187 ;  /* 0x800000bbbdbd7221 */ /* 0x000fe20000010000 */
[----:B-----5:R-:W-:Y:S01]  /*6cd0*/  PRMT R186, R140, 0x7632, R186 ;  /* 0x000076328cba7816 */ /* 0x020fe200000000ba */
[----:B------:R-:W-:Y:S01]  /*6ce0*/  FFMA.FTZ R138, R138, UR8, R180 ;  /* 0x000000088a8a7c23 */ /* 0x000fe200080100b4 */
[----:B------:R-:W-:Y:S01]  /*6cf0*/  SHF.L.U32 R187, R140, 0x10, RZ ;  /* 0x000000108cbb7819 */ /* 0x000fe200000006ff */
[----:B------:R-:W-:Y:S01]  /*6d00*/  FMUL.FTZ R140, R188, UR7 ;  /* 0x00000007bc8c7c20 */ /* 0x000fe20008410000 */
[----:B------:R-:W-:Y:S01]  /*6d10*/  FMUL.FTZ R180, R136, UR7 ;  /* 0x0000000788b47c20 */ /* 0x000fe20008410000 */
[----:B------:R-:W-:Y:S01]  /*6d20*/  SHF.L.U32 R186, R186, 0x10, RZ ;  /* 0x00000010baba7819 */ /* 0x000fe200000006ff */
[----:B------:R-:W-:Y:S01]  /*6d30*/  FFMA.FTZ R190, R190, UR4, R30 ;  /* 0x00000004bebe7c23 */ /* 0x000fe2000801001e */
[----:B------:R-:W-:Y:S01]  /*6d40*/  FMUL.FTZ R187, R140, R187 ;  /* 0x000000bb8cbb7220 */ /* 0x000fe20000410000 */
[----:B------:R-:W-:Y:S01]  /*6d50*/  FMUL.FTZ R140, R64, R140 ;  /* 0x0000008c408c7220 */ /* 0x000fe20000410000 */
[----:B------:R-:W-:Y:S01]  /*6d60*/  FMUL.FTZ R137, R65, R180 ;  /* 0x000000b441897220 */ /* 0x000fe20000410000 */
[----:B------:R-:W-:Y:S01]  /*6d70*/  FMUL.FTZ R186, R180, R186 ;  /* 0x000000bab4ba7220 */ /* 0x000fe20000410000 */
[----:B------:R-:W-:Y:S01]  /*6d80*/  SHF.L.U32 R180, R50, 0x10, RZ ;  /* 0x0000001032b47819 */ /* 0x000fe200000006ff */
[----:B------:R-:W-:Y:S01]  /*6d90*/  FADD.FTZ R193, R193, -R190 ;  /* 0x800000bec1c17221 */ /* 0x000fe20000010000 */
[----:B------:R-:W-:Y:S01]  /*6da0*/  F2FP.BF16.F32.PACK_AB R136, R136, R188 ;  /* 0x000000bc8888723e */ /* 0x000fe200000010ff */
[----:B------:R-:W-:Y:S01]  /*6db0*/  FMUL.FTZ R181, R138, UR7 ;  /* 0x000000078ab57c20 */ /* 0x000fe20008410000 */
[----:B------:R-:W-:Y:S01]  /*6dc0*/  F2FP.BF16.F32.PACK_AB R140, R137, R140 ;  /* 0x0000008c898c723e */ /* 0x000fe200000010ff */
[----:B------:R-:W-:Y:S01]  /*6dd0*/  FFMA.FTZ R193, R193, UR8, R180 ;  /* 0x00000008c1c17c23 */ /* 0x000fe200080100b4 */
[----:B------:R-:W-:Y:S01]  /*6de0*/  SHF.L.U32 R137, R49, 0x10, RZ ;  /* 0x0000001031897819 */ /* 0x000fe200000006ff */
[----:B------:R-:W-:Y:S01]  /*6df0*/  FFMA.FTZ R191, R191, UR4, R30 ;  /* 0x00000004bfbf7c23 */ /* 0x000fe2000801001e */
[C---:B------:R-:W-:Y:S01]  /*6e00*/  PRMT R188, R142.reuse, 0x7632, R188 ;  /* 0x000076328ebc7816 */ /* 0x040fe200000000bc */
[----:B------:R-:W-:Y:S01]  /*6e10*/  FFMA.FTZ R203, R203, UR4, R30 ;  /* 0x00000004cbcb7c23 */ /* 0x000fe2000801001e */
[----:B------:R-:W-:Y:S01]  /*6e20*/  PRMT R190, R141, 0x7632, R190 ;  /* 0x000076328dbe7816 */ /* 0x000fe200000000be */
[----:B------:R-:W-:Y:S01]  /*6e30*/  FFMA.FTZ R137, R189, UR8, R137 ;  /* 0x00000008bd897c23 */ /* 0x000fe20008010089 */
[----:B------:R-:W-:Y:S01]  /*6e40*/  SHF.L.U32 R189, R142, 0x10, RZ ;  /* 0x000000108ebd7819 */ /* 0x000fe200000006ff */
[----:B------:R-:W-:Y:S01]  /*6e50*/  FMUL.FTZ R142, R193, UR7 ;  /* 0x00000007c18e7c20 */ /* 0x000fe20008410000 */
[----:B------:R-:W-:Y:S01]  /*6e60*/  SHF.L.U32 R188, R188, 0x10, RZ ;  /* 0x00000010bcbc7819 */ /* 0x000fe200000006ff */
[----:B------:R-:W-:Y:S01]  /*6e70*/  FMUL.FTZ R180, R137, UR7 ;  /* 0x0000000789b47c20 */ /* 0x000fe20008410000 */
[----:B------:R-:W-:Y:S01]  /*6e80*/  F2FP.BF16.F32.PACK_AB R137, R138, R137 ;  /* 0x000000898a89723e */ /* 0x000fe200000010ff */
[----:B------:R-:W-:Y:S01]  /*6e90*/  FMUL.FTZ R189, R142, R189 ;  /* 0x000000bd8ebd7220 */ /* 0x000fe20000410000 */
[C---:B------:R-:W-:Y:S01]  /*6ea0*/  F2FP.BF16.F32.PACK_AB R138, R139.reuse, R193 ;  /* 0x000000c18b8a723e */ /* 0x040fe200000010ff */
[----:B------:R-:W-:Y:S01]  /*6eb0*/  FMUL.FTZ R139, R139, UR7 ;  /* 0x000000078b8b7c20 */ /* 0x000fe20008410000 */
[----:B------:R-:W-:Y:S01]  /*6ec0*/  FADD.FTZ R194, R194, -R191 ;  /* 0x800000bfc2c27221 */ /* 0x000fe20000010000 */
[----:B------:R-:W-:Y:S01]  /*6ed0*/  FMUL.FTZ R142, R68, R142 ;  /* 0x0000008e448e7220 */ /* 0x000fe20000410000 */
[----:B------:R-:W-:Y:S01]  /*6ee0*/  SHF.L.U32 R191, R141, 0x10, RZ ;  /* 0x000000108dbf7819 */ /* 0x000fe200000006ff */
[----:B------:R-:W-:Y:S01]  /*6ef0*/  FMUL.FTZ R188, R139, R188 ;  /* 0x000000bc8bbc7220 */ /* 0x000fe20000410000 */
[----:B------:R-:W-:Y:S01]  /*6f00*/  FMUL.FTZ R139, R69, R139 ;  /* 0x0000008b458b7220 */ /* 0x000fe20000410000 */
[----:B------:R-:W-:Y:S01]  /*6f10*/  PRMT R141, R51, 0x7632, R141 ;  /* 0x00007632338d7816 */ /* 0x000fe2000000008d */
[----:B------:R-:W-:Y:S01]  /*6f20*/  FADD.FTZ R204, R204, -R203 ;  /* 0x800000cbcccc7221 */ /* 0x000fe20000010000 */
[----:B------:R-:W-:Y:S01]  /*6f30*/  SHF.L.U32 R193, R143, 0x10, RZ ;  /* 0x000000108fc17819 */ /* 0x000fe200000006ff */
[----:B------:R-:W-:Y:S01]  /*6f40*/  FMUL.FTZ R191, R180, R191 ;  /* 0x000000bfb4bf7220 */ /* 0x000fe20000410000 */
[----:B------:R-:W-:Y:S01]  /*6f50*/  F2FP.BF16.F32.PACK_AB R142, R139, R142 ;  /* 0x0000008e8b8e723e */ /* 0x000fe200000010ff */
[----:B------:R-:W-:Y:S01]  /*6f60*/  FMUL.FTZ R180, R66, R180 ;  /* 0x000000b442b47220 */ /* 0x000fe20000410000 */
[----:B------:R-:W-:-:S02]  /*6f70*/  SHF.L.U32 R141, R141, 0x10, RZ ;  /* 0x000000108d8d7819 */ /* 0x000fc400000006ff */
[----:B------:R-:W-:Y:S02]  /*6f80*/  SHF.L.U32 R139, R51, 0x10, RZ ;  /* 0x00000010338b7819 */ /* 0x000fe400000006ff */
[----:B------:R-:W-:Y:S01]  /*6f90*/  SHF.L.U32 R190, R190, 0x10, RZ ;  /* 0x00000010bebe7819 */ /* 0x000fe200000006ff */
[----:B------:R-:W-:Y:S02]  /*6fa0*/  FFMA.FTZ R204, R204, UR8, R141 ;  /* 0x00000008cccc7c23 */ /* 0x000fe4000801008d */
[----:B------:R-:W-:Y:S01]  /*6fb0*/  FFMA.FTZ R139, R194, UR8, R139 ;  /* 0x00000008c28b7c23 */ /* 0x000fe2000801008b */
[----:B------:R-:W-:Y:S01]  /*6fc0*/  PRMT R194, R143, 0x7632, R194 ;  /* 0x000076328fc27816 */ /* 0x000fe200000000c2 */
[----:B------:R-:W-:Y:S01]  /*6fd0*/  FMUL.FTZ R190, R181, R190 ;  /* 0x000000beb5be7220 */ /* 0x000fe20000410000 */
[----:B------:R-:W-:Y:S01]  /*6fe0*/  FMUL.FTZ R181, R67, R181 ;  /* 0x000000b543b57220 */ /* 0x000fe20000410000 */
[----:B------:R-:W-:Y:S01]  /*6ff0*/  FMUL.FTZ R143, R139, UR7 ;  /* 0x000000078b8f7c20 */ /* 0x000fe20008410000 */
[----:B------:R-:W-:-:S02]  /*7000*/  SHF.L.U32 R194, R194, 0x10, RZ ;  /* 0x00000010c2c27819 */ /* 0x000fc400000006ff */
[C---:B------:R-:W-:Y:S01]  /*7010*/  F2FP.BF16.F32.PACK_AB R139, R204.reuse, R139 ;  /* 0x0000008bcc8b723e */ /* 0x040fe200000010ff */
[----:B------:R-:W-:Y:S01]  /*7020*/  FMUL.FTZ R204, R204, UR7 ;  /* 0x00000007cccc7c20 */ /* 0x000fe20008410000 */
[----:B------:R-:W-:Y:S01]  /*7030*/  FMUL.FTZ R193, R143, R193 ;  /* 0x000000c18fc17220 */ /* 0x000fe20000410000 */
[----:B------:R-:W-:Y:S01]  /*7040*/  FMUL.FTZ R143, R70, R143 ;  /* 0x0000008f468f7220 */ /* 0x000fe20000410000 */
[----:B------:R-:W-:Y:S01]  /*7050*/  F2FP.BF16.F32.PACK_AB R141, R181, R180 ;  /* 0x000000b4b58d723e */ /* 0x000fe200000010ff */
[----:B------:R-:W-:Y:S01]  /*7060*/  FMUL.FTZ R194, R204, R194 ;  /* 0x000000c2ccc27220 */ /* 0x000fe20000410000 */
[----:B------:R-:W-:-:S05]  /*7070*/  FMUL.FTZ R204, R71, R204 ;  /* 0x000000cc47cc7220 */ /* 0x000fca0000410000 */
[----:B------:R-:W-:Y:S01]  /*7080*/  F2FP.BF16.F32.PACK_AB R143, R204, R143 ;  /* 0x0000008fcc8f723e */ /* 0x000fe200000010ff */
[----:B------:R-:W-:Y:S06]  /*7090*/  BRA `(.L_x_4091) ;  /* 0x0000000400307947 */ /* 0x000fec0003800000 */
.L_x_4090:
[--C-:B------:R-:W-:Y:S01]  /*70a0*/  FFMA.FTZ R187, R187, UR4, R30.reuse ;  /* 0x00000004bbbb7c23 */ /* 0x100fe2000801001e */
[--C-:B------:R-:W-:Y:S01]  /*70b0*/  FFMA.FTZ R186, R186, UR4, R30.reuse ;  /* 0x00000004baba7c23 */ /* 0x100fe2000801001e */
[--C-:B------:R-:W-:Y:S01]  /*70c0*/  FFMA.FTZ R201, R201, UR4, R30.reuse ;  /* 0x00000004c9c97c23 */ /* 0x100fe2000801001e */
[----:B------:R-:W-:Y:S01]  /*70d0*/  FFMA.FTZ R197, R197, UR4, R30 ;  /* 0x00000004c5c57c23 */ /* 0x000fe2000801001e */
[--C-:B------:R-:W-:Y:S01]  /*70e0*/  FADD.FTZ R189, R189, -R187.reuse ;  /* 0x800000bbbdbd7221 */ /* 0x100fe20000010000 */
        /* <DEDUP_REMOVED lines=16> */
[----:B------:R-:W-:Y:S01]  /*71f0*/  FMUL.FTZ R199, R199, UR7 ;  /* 0x00000007c7c77c20 */ /* 0x000fe20008410000 */
[----:B------:R-:W-:Y:S01]  /*7200*/  FFMA.FTZ R197, R191, UR4, R30 ;  /* 0x00000004bfc57c23 */ /* 0x000fe2000801001e */
[----:B------:R-:W-:Y:S01]  /*7210*/  FFMA.FTZ R186, R186, UR8, R190 ;  /* 0x00000008baba7c23 */ /* 0x000fe200080100be */
[----:B------:R-:W-:Y:S01]  /*7220*/  PRMT R193, R49, 0x7632, R193 ;  /* 0x0000763231c17816 */ /* 0x000fe200000000c1 */
[--C-:B------:R-:W-:Y:S01]  /*7230*/  FFMA.FTZ R181, R181, UR8, R187.reuse ;  /* 0x00000008b5b57c23 */ /* 0x100fe200080100bb */
[----:B-----5:R-:W-:Y:S01]  /*7240*/  PRMT R187, R140, 0x7632, R187 ;  /* 0x000076328cbb7816 */ /* 0x020fe200000000bb */
[----:B------:R-:W-:Y:S01]  /*7250*/  FMUL.FTZ R186, R186, UR7 ;  /* 0x00000007baba7c20 */ /* 0x000fe20008410000 */
[----:B------:R-:W-:Y:S01]  /*7260*/  SHF.L.U32 R140, R140, 0x10, RZ ;  /* 0x000000108c8c7819 */ /* 0x000fe200000006ff */
[----:B------:R-:W-:Y:S01]  /*7270*/  FFMA.FTZ R198, R198, UR4, R30 ;  /* 0x00000004c6c67c23 */ /* 0x000fe2000801001e */
[----:B------:R-:W-:Y:S01]  /*7280*/  SHF.L.U32 R190, R187, 0x10, RZ ;  /* 0x00000010bbbe7819 */ /* 0x000fe200000006ff */
[----:B------:R-:W-:Y:S01]  /*7290*/  FADD.FTZ R197, R194, -R197 ;  /* 0x800000c5c2c57221 */ /* 0x000fe20000010000 */
[----:B------:R-:W-:Y:S01]  /*72a0*/  SHF.L.U32 R193, R193, 0x10, RZ ;  /* 0x00000010c1c17819 */ /* 0x000fe200000006ff */
[----:B------:R-:W-:Y:S01]  /*72b0*/  FMUL.FTZ R187, R186, R140 ;  /* 0x0000008cbabb7220 */ /* 0x000fe20000410000 */
[----:B------:R-:W-:Y:S01]  /*72c0*/  FMUL.FTZ R140, R64, R186 ;  /* 0x000000ba408c7220 */ /* 0x000fe20000410000 */
[----:B------:R-:W-:Y:S01]  /*72d0*/  FMUL.FTZ R186, R199, R190 ;  /* 0x000000bec7ba7220 */ /* 0x000fe20000410000 */
[----:B------:R-:W-:Y:S01]  /*72e0*/  SHF.L.U32 R190, R49, 0x10, RZ ;  /* 0x0000001031be7819 */ /* 0x000fe200000006ff */
[----:B------:R-:W-:Y:S01]  /*72f0*/  FMUL.FTZ R191, R65, R199 ;  /* 0x000000c741bf7220 */ /* 0x000fe20000410000 */
[----:B------:R-:W-:Y:S01]  /*7300*/  FADD.FTZ R200, R200, -R198 ;  /* 0x800000c6c8c87221 */ /* 0x000fe20000010000 */
[----:B------:R-:W-:Y:S01]  /*7310*/  SHF.L.U32 R199, R50, 0x10, RZ ;  /* 0x0000001032c77819 */ /* 0x000fe200000006ff */
[----:B------:R-:W-:Y:S01]  /*7320*/  FMUL.FTZ R180, R180, UR7 ;  /* 0x00000007b4b47c20 */ /* 0x000fe20008410000 */
[----:B------:R-:W-:Y:S01]  /*7330*/  FFMA.FTZ R189, R189, UR8, R190 ;  /* 0x00000008bdbd7c23 */ /* 0x000fe200080100be */
[----:B------:R-:W-:Y:S01]  /*7340*/  SHF.L.U32 R190, R51, 0x10, RZ ;  /* 0x0000001033be7819 */ /* 0x000fe200000006ff */
[----:B------:R-:W-:Y:S01]  /*7350*/  FFMA.FTZ R193, R200, UR8, R193 ;  /* 0x00000008c8c17c23 */ /* 0x000fe200080100c1 */
[----:B------:R-:W-:Y:S01]  /*7360*/  FFMA.FTZ R199, R188, UR8, R199 ;  /* 0x00000008bcc77c23 */ /* 0x000fe200080100c7 */
[----:B------:R-:W-:Y:S01]  /*7370*/  PRMT R188, R142, 0x7632, R188 ;  /* 0x000076328ebc7816 */ /* 0x000fe200000000bc */
[----:B------:R-:W-:Y:S01]  /*7380*/  FMUL.FTZ R198, R189, UR7 ;  /* 0x00000007bdc67c20 */ /* 0x000fe20008410000 */
[--C-:B------:R-:W-:Y:S01]  /*7390*/  FFMA.FTZ R197, R197, UR8, R190.reuse ;  /* 0x00000008c5c57c23 */ /* 0x100fe200080100be */
[----:B------:R-:W-:Y:S01]  /*73a0*/  PRMT R190, R141, 0x7632, R190 ;  /* 0x000076328dbe7816 */ /* 0x000fe200000000be */
[----:B------:R-:W-:Y:S01]  /*73b0*/  FMUL.FTZ R189, R193, UR7 ;  /* 0x00000007c1bd7c20 */ /* 0x000fe20008410000 */
[----:B------:R-:W-:Y:S01]  /*73c0*/  PRMT R194, R143, 0x7632, R194 ;  /* 0x000076328fc27816 */ /* 0x000fe200000000c2 */
[----:B------:R-:W-:Y:S01]  /*73d0*/  FMUL.FTZ R193, R199, UR7 ;  /* 0x00000007c7c17c20 */ /* 0x000fe20008410000 */
[----:B------:R-:W-:Y:S01]  /*73e0*/  SHF.L.U32 R190, R190, 0x10, RZ ;  /* 0x00000010bebe7819 */ /* 0x000fe200000006ff */
[----:B------:R-:W-:Y:S01]  /*73f0*/  FMUL.FTZ R181, R181, UR7 ;  /* 0x00000007b5b57c20 */ /* 0x000fe20008410000 */
[----:B------:R-:W-:-:S02]  /*7400*/  SHF.L.U32 R142, R142, 0x10, RZ ;  /* 0x000000108e8e7819 */ /* 0x000fc400000006ff */
[----:B------:R-:W-:Y:S01]  /*7410*/  F2FP.BF16.F32.PACK_AB R140, R191, R140 ;  /* 0x0000008cbf8c723e */ /* 0x000fe200000010ff */
        /* <DEDUP_REMOVED lines=16> */
[----:B------:R-:W-:-:S02]  /*7520*/  FMUL.FTZ R181, R71, R181 ;  /* 0x000000b547b57220 */ /* 0x000fc40000410000 */
[----:B------:R-:W-:Y:S02]  /*7530*/  F2FP.BF16.F32.PACK_AB R141, R197, R198 ;  /* 0x000000c6c58d723e */ /* 0x000fe400000010ff */
[----:B------:R-:W-:Y:S02]  /*7540*/  F2FP.BF16.F32.PACK_AB R142, R180, R142 ;  /* 0x0000008eb48e723e */ /* 0x000fe400000010ff */
[----:B------:R-:W-:-:S07]  /*7550*/  F2FP.BF16.F32.PACK_AB R143, R181, R143 ;  /* 0x0000008fb58f723e */ /* 0x000fce00000010ff */
.L_x_4091:
        /* <DEDUP_REMOVED lines=11> */
[----:B------:R-:W-:Y:S01]  /*7610*/  FFMA.FTZ R165, R165, UR4, R30 ;  /* 0x00000004a5a57c23 */ /* 0x000fe2000801001e */
[----:B------:R-:W-:Y:S01]  /*7620*/  PRMT R166, R46, 0x7632, R166 ;  /* 0x000076322ea67816 */ /* 0x000fe200000000a6 */
[----:B------:R-:W-:Y:S01]  /*7630*/  FFMA.FTZ R177, R177, UR4, R30 ;  /* 0x00000004b1b17c23 */ /* 0x000fe2000801001e */
[----:B------:R-:W-:Y:S01]  /*7640*/  FADD.FTZ R137, R168, -R137 ;  /* 0x80000089a8897221 */ /* 0x000fe20000010000 */
[----:B------:R-:W-:Y:S01]  /*7650*/  FADD.FTZ R167, R167, -R165 ;  /* 0x800000a5a7a77221 */ /* 0x000fe20000010000 */
[----:B------:R-:W-:Y:S01]  /*7660*/  SHF.L.U32 R166, R166, 0x10, RZ ;  /* 0x00000010a6a67819 */ /* 0x000fe200000006ff */
[----:B------:R-:W-:Y:S01]  /*7670*/  FADD.FTZ R165, R178, -R177 ;  /* 0x800000b1b2a57221 */ /* 0x000fe20000010000 */
[C---:B------:R-:W-:Y:S01]  /*7680*/  PRMT R136, R44.reuse, 0x7632, R136 ;  /* 0x000076322c887816 */ /* 0x040fe20000000088 */
        /* <DEDUP_REMOVED lines=8> */
[----:B------:R-:W-:Y:S01]  /*7710*/  SHF.L.U32 R168, R168, 0x10, RZ ;  /* 0x00000010a8a87819 */ /* 0x000fe200000006ff */
[----:B------:R-:W-:Y:S01]  /*7720*/  FFMA.FTZ R169, R169, UR4, R30 ;  /* 0x00000004a9a97c23 */ /* 0x000fe2000801001e */
[----:B------:R-:W-:Y:S01]  /*7730*/  FFMA.FTZ R167, R167, UR8, R166 ;  /* 0x00000008a7a77c23 */ /* 0x000fe200080100a6 */
[----:B------:R-:W-:Y:S01]  /*7740*/  FFMA.FTZ R136, R174, UR8, R136 ;  /* 0x00000008ae887c23 */ /* 0x000fe20008010088 */
[----:B------:R-:W-:Y:S01]  /*7750*/  FFMA.FTZ R139, R170, UR4, R30 ;  /* 0x00000004aa8b7c23 */ /* 0x000fe2000801001e */
[----:B------:R-:W-:Y:S01]  /*7760*/  FADD.FTZ R171, R171, -R169 ;  /* 0x800000a9abab7221 */ /* 0x000fe20000010000 */
[--C-:B------:R-:W-:Y:S01]  /*7770*/  FFMA.FTZ R138, R138, UR8, R168.reuse ;  /* 0x000000088a8a7c23 */ /* 0x100fe200080100a8 */
[----:B-----5:R-:W-:Y:S01]  /*7780*/  PRMT R168, R140, 0x7632, R168 ;  /* 0x000076328ca87816 */ /* 0x020fe200000000a8 */
[----:B------:R-:W-:Y:S01]  /*7790*/  FMUL.FTZ R170, R136, UR7 ;  /* 0x0000000788aa7c20 */ /* 0x000fe20008410000 */
[----:B------:R-:W-:Y:S01]  /*77a0*/  SHF.L.U32 R169, R140, 0x10, RZ ;  /* 0x000000108ca97819 */ /* 0x000fe200000006ff */
[----:B------:R-:W-:Y:S01]  /*77b0*/  FMUL.FTZ R140, R167, UR7 ;  /* 0x00000007a78c7c20 */ /* 0x000fe20008410000 */
[----:B------:R-:W-:Y:S01]  /*77c0*/  SHF.L.U32 R174, R46, 0x10, RZ ;  /* 0x000000102eae7819 */ /* 0x000fe200000006ff */
[----:B------:R-:W-:Y:S01]  /*77d0*/  FMUL.FTZ R166, R73, R170 ;  /* 0x000000aa49a67220 */ /* 0x000fe20000410000 */
[----:B------:R-:W-:Y:S01]  /*77e0*/  PRMT R173, R142, 0x7632, R173 ;  /* 0x000076328ead7816 */ /* 0x000fe200000000ad */
[----:B------:R-:W-:Y:S01]  /*77f0*/  FMUL.FTZ R169, R140, R169 ;  /* 0x000000a98ca97220 */ /* 0x000fe20000410000 */
[----:B------:R-:W-:Y:S01]  /*7800*/  FMUL.FTZ R140, R72, R140 ;  /* 0x0000008c488c7220 */ /* 0x000fe20000410000 */
[----:B------:R-:W-:Y:S01]  /*7810*/  FFMA.FTZ R174, R171, UR8, R174 ;  /* 0x00000008abae7c23 */ /* 0x000fe200080100ae */
[----:B------:R-:W-:Y:S01]  /*7820*/  F2FP.BF16.F32.PACK_AB R136, R136, R167 ;  /* 0x000000a78888723e */ /* 0x000fe200000010ff */
[----:B------:R-:W-:Y:S01]  /*7830*/  FADD.FTZ R139, R172, -R139 ;  /* 0x8000008bac8b7221 */ /* 0x000fe20000010000 */
[----:B------:R-:W-:Y:S01]  /*7840*/  FMUL.FTZ R167, R138, UR7 ;  /* 0x000000078aa77c20 */ /* 0x000fe20008410000 */
[----:B------:R-:W-:Y:S01]  /*7850*/  F2FP.BF16.F32.PACK_AB R140, R166, R140 ;  /* 0x0000008ca68c723e */ /* 0x000fe200000010ff */
[----:B------:R-:W-:Y:S01]  /*7860*/  FFMA.FTZ R179, R179, UR4, R30 ;  /* 0x00000004b3b37c23 */ /* 0x000fe2000801001e */
[----:B------:R-:W-:-:S02]  /*7870*/  SHF.L.U32 R166, R45, 0x10, RZ ;  /* 0x000000102da67819 */ /* 0x000fc400000006ff */
[----:B------:R-:W-:Y:S01]  /*7880*/  SHF.L.U32 R172, R142, 0x10, RZ ;  /* 0x000000108eac7819 */ /* 0x000fe200000006ff */
[----:B------:R-:W-:Y:S01]  /*7890*/  FMUL.FTZ R142, R174, UR7 ;  /* 0x00000007ae8e7c20 */ /* 0x000fe20008410000 */
[----:B------:R-:W-:Y:S01]  /*78a0*/  SHF.L.U32 R173, R173, 0x10, RZ ;  /* 0x00000010adad7819 */ /* 0x000fe200000006ff */
[----:B------:R-:W-:Y:S01]  /*78b0*/  FFMA.FTZ R137, R137, UR8, R166 ;  /* 0x0000000889897c23 */ /* 0x000fe200080100a6 */
[----:B------:R-:W-:Y:S01]  /*78c0*/  SHF.L.U32 R168, R168, 0x10, RZ ;  /* 0x00000010a8a87819 */ /* 0x000fe200000006ff */
[----:B------:R-:W-:Y:S01]  /*78d0*/  FMUL.FTZ R172, R142, R172 ;  /* 0x000000ac8eac7220 */ /* 0x000fe20000410000 */
[----:B------:R-:W-:Y:S01]  /*78e0*/  FMUL.FTZ R142, R76, R142 ;  /* 0x0000008e4c8e7220 */ /* 0x000fe20000410000 */
[----:B------:R-:W-:Y:S01]  /*78f0*/  FMUL.FTZ R166, R137, UR7 ;  /* 0x0000000789a67c20 */ /* 0x000fe20008410000 */
[----:B------:R-:W-:Y:S01]  /*7900*/  F2FP.BF16.F32.PACK_AB R137, R138, R137 ;  /* 0x000000898a89723e */ /* 0x000fe200000010ff */
[----:B------:R-:W-:Y:S01]  /*7910*/  FMUL.FTZ R168, R170, R168 ;  /* 0x000000a8aaa87220 */ /* 0x000fe20000410000 */
[C---:B------:R-:W-:Y:S01]  /*7920*/  F2FP.BF16.F32.PACK_AB R138, R165.reuse, R174 ;  /* 0x000000aea58a723e */ /* 0x040fe200000010ff */
[----:B------:R-:W-:Y:S01]  /*7930*/  FMUL.FTZ R165, R165, UR7 ;  /* 0x00000007a5a57c20 */ /* 0x000fe20008410000 */
[C---:B------:R-:W-:Y:S01]  /*7940*/  PRMT R171, R141.reuse, 0x7632, R171 ;  /* 0x000076328dab7816 */ /* 0x040fe200000000ab */
[----:B------:R-:W-:Y:S01]  /*7950*/  FADD.FTZ R182, R182, -R179 ;  /* 0x800000b3b6b67221 */ /* 0x000fe20000010000 */
[----:B------:R-:W-:Y:S01]  /*7960*/  SHF.L.U32 R170, R141, 0x10, RZ ;  /* 0x000000108daa7819 */ /* 0x000fe200000006ff */
[----:B------:R-:W-:Y:S01]  /*7970*/  FMUL.FTZ R173, R165, R173 ;  /* 0x000000ada5ad7220 */ /* 0x000fe20000410000 */
[----:B------:R-:W-:Y:S01]  /*7980*/  FMUL.FTZ R165, R77, R165 ;  /* 0x000000a54da57220 */ /* 0x000fe20000410000 */
[----:B------:R-:W-:-:S02]  /*7990*/  PRMT R141, R47, 0x7632, R141 ;  /* 0x000076322f8d7816 */ /* 0x000fc4000000008d */
[----:B------:R-:W-:Y:S01]  /*79a0*/  PRMT R175, R143, 0x7632, R175 ;  /* 0x000076328faf7816 */ /* 0x000fe200000000af */
[----:B------:R-:W-:Y:S01]  /*79b0*/  FMUL.FTZ R170, R166, R170 ;  /* 0x000000aaa6aa7220 */ /* 0x000fe20000410000 */
[----:B------:R-:W-:Y:S01]  /*79c0*/  F2FP.BF16.F32.PACK_AB R142, R165, R142 ;  /* 0x0000008ea58e723e */ /* 0x000fe200000010ff */
[----:B------:R-:W-:Y:S01]  /*79d0*/  FMUL.FTZ R166, R74, R166 ;  /* 0x000000a64aa67220 */ /* 0x000fe20000410000 */
[----:B------:R-:W-:Y:S02]  /*79e0*/  SHF.L.U32 R141, R141, 0x10, RZ ;  /* 0x000000108d8d7819 */ /* 0x000fe400000006ff */
[----:B------:R-:W-:Y:S02]  /*79f0*/  SHF.L.U32 R165, R47, 0x10, RZ ;  /* 0x000000102fa57819 */ /* 0x000fe400000006ff */
[----:B------:R-:W-:Y:S01]  /*7a00*/  SHF.L.U32 R174, R143, 0x10, RZ ;  /* 0x000000108fae7819 */ /* 0x000fe200000006ff */
[----:B------:R-:W-:Y:S01]  /*7a10*/  FFMA.FTZ R182, R182, UR8, R141 ;  /* 0x00000008b6b67c23 */ /* 0x000fe2000801008d */
[----:B------:R-:W-:Y:S01]  /*7a20*/  SHF.L.U32 R171, R171, 0x10, RZ ;  /* 0x00000010abab7819 */ /* 0x000fe200000006ff */
[----:B------:R-:W-:Y:S01]  /*7a30*/  FFMA.FTZ R139, R139, UR8, R165 ;  /* 0x000000088b8b7c23 */ /* 0x000fe200080100a5 */
[----:B------:R-:W-:-:S03]  /*7a40*/  SHF.L.U32 R175, R175, 0x10, RZ ;  /* 0x00000010afaf7819 */ /* 0x000fc600000006ff */
        /* <DEDUP_REMOVED lines=8> */
[----:B------:R-:W-:Y:S02]  /*7ad0*/  FMUL.FTZ R182, R79, R182 ;  /* 0x000000b64fb67220 */ /* 0x000fe40000410000 */
[----:B------:R-:W-:-:S03]  /*7ae0*/  F2FP.BF16.F32.PACK_AB R141, R167, R166 ;  /* 0x000000a6a78d723e */ /* 0x000fc600000010ff */
[----:B------:R-:W-:Y:S01]  /*7af0*/  F2FP.BF16.F32.PACK_AB R143, R182, R143 ;  /* 0x0000008fb68f723e */ /* 0x000fe200000010ff */
[----:B------:R-:W-:Y:S06]  /*7b00*/  BRA `(.L_x_4093) ;  /* 0x0000000400307947 */ /* 0x000fec0003800000 */
.L_x_4092:
[--C-:B------:R-:W-:Y:S01]  /*7b10*/  FFMA.FTZ R169, R169, UR4, R30.reuse ;  /* 0x00000004a9a97c23 */ /* 0x100fe2000801001e */
[--C-:B------:R-:W-:Y:S01]  /*7b20*/  FFMA.FTZ R166, R166, UR4, R30.reuse ;  /* 0x00000004a6a67c23 */ /* 0x100fe2000801001e */
[--C-:B------:R-:W-:Y:S01]  /*7b30*/  FFMA.FTZ R173, R173, UR4, R30.reuse ;  /* 0x00000004adad7c23 */ /* 0x100fe2000801001e */
[----:B------:R-:W-:Y:S01]  /*7b40*/  FFMA.FTZ R165, R165, UR4, R30 ;  /* 0x00000004a5a57c23 */ /* 0x000fe2000801001e */
[--C-:B------:R-:W-:Y:S01]  /*7b50*/  FADD.FTZ R171, R171, -R169.reuse ;  /* 0x800000a9abab7221 */ /* 0x100fe20000010000 */
[----:B------:R-:W-:Y:S01]  /*7b60*/  PRMT R169, R44, 0x7632, R169 ;  /* 0x000076322ca97816 */ /* 0x000fe200000000a9 */
[----:B------:R-:W-:Y:S01]  /*7b70*/  FADD.FTZ R166, R168, -R166 ;  /* 0x800000a6a8a67221 */ /* 0x000fe20000010000 */
[----:B------:R-:W-:Y:S01]  /*7b80*/  PRMT R168, R46, 0x7632, R168 ;  /* 0x000076322ea87816 */ /* 0x000fe200000000a8 */
[--C-:B------:R-:W-:Y:S01]  /*7b90*/  FFMA.FTZ R177, R177, UR4, R30.reuse ;  /* 0x00000004b1b17c23 */ /* 0x100fe2000801001e */
[----:B------:R-:W-:Y:S01]  /*7ba0*/  SHF.L.U32 R169, R169, 0x10, RZ ;  /* 0x00000010a9a97819 */ /* 0x000fe200000006ff */
[----:B------:R-:W-:Y:S01]  /*7bb0*/  FADD.FTZ R174, R174, -R173 ;  /* 0x800000adaeae7221 */ /* 0x000fe20000010000 */
[----:B------:R-:W-:Y:S01]  /*7bc0*/  FFMA.FTZ R170, R170, UR4, R30 ;  /* 0x00000004aaaa7c23 */ /* 0x000fe2000801001e */
[----:B------:R-:W-:Y:S01]  /*7bd0*/  FADD.FTZ R165, R167, -R165 ;  /* 0x800000a5a7a57221 */ /* 0x000fe20000010000 */
[----:B------:R-:W-:Y:S01]  /*7be0*/  SHF.L.U32 R168, R168, 0x10, RZ ;  /* 0x00000010a8a87819 */ /* 0x000fe200000006ff */
[----:B------:R-:W-:Y:S01]  /*7bf0*/  FADD.FTZ R167, R178, -R177 ;  /* 0x800000b1b2a77221 */ /* 0x000fe20000010000 */
[--C-:B------:R-:W-:Y:S01]  /*7c00*/  FFMA.FTZ R174, R174, UR8, R169.reuse ;  /* 0x00000008aeae7c23 */ /* 0x100fe200080100a9 */
[----:B------:R-:W-:Y:S01]  /*7c10*/  FADD.FTZ R170, R172, -R170 ;  /* 0x800000aaacaa7221 */ /* 0x000fe20000010000 */
[----:B------:R-:W-:Y:S01]  /*7c20*/  PRMT R169, R47, 0x7632, R169 ;  /* 0x000076322fa97816 */ /* 0x000fe200000000a9 */
        /* <DEDUP_REMOVED lines=10> */
[----:B------:R-:W-:Y:S01]  /*7cd0*/  FMUL.FTZ R174, R174, UR7 ;  /* 0x00000007aeae7c20 */ /* 0x000fe20008410000 */
[--C-:B------:R-:W-:Y:S01]  /*7ce0*/  FFMA.FTZ R165, R182, UR8, R169.reuse ;  /* 0x00000008b6a57c23 */ /* 0x100fe200080100a9 */
[----:B-----5:R-:W-:Y:S01]  /*7cf0*/  PRMT R169, R140, 0x7632, R169 ;  /* 0x000076328ca97816 */ /* 0x020fe200000000a9 */
[----:B------:R-:W-:Y:S01]  /*7d00*/  FFMA.FTZ R172, R176, UR8, R172 ;  /* 0x00000008b0ac7c23 */ /* 0x000fe200080100ac */
[----:B------:R-:W-:Y:S01]  /*7d10*/  SHF.L.U32 R176, R45, 0x10, RZ ;  /* 0x000000102db07819 */ /* 0x000fe200000006ff */
[----:B------:R-:W-:Y:S01]  /*7d20*/  FMUL.FTZ R168, R168, UR7 ;  /* 0x00000007a8a87c20 */ /* 0x000fe20008410000 */
[----:B------:R-:W-:Y:S01]  /*7d30*/  SHF.L.U32 R140, R140, 0x10, RZ ;  /* 0x000000108c8c7819 */ /* 0x000fe200000006ff */
[----:B------:R-:W-:Y:S01]  /*7d40*/  FMUL.FTZ R175, R73, R174 ;  /* 0x000000ae49af7220 */ /* 0x000fe20000410000 */
[----:B------:R-:W-:Y:S01]  /*7d50*/  SHF.L.U32 R173, R169, 0x10, RZ ;  /* 0x00000010a9ad7819 */ /* 0x000fe200000006ff */
[----:B------:R-:W-:Y:S01]  /*7d60*/  FFMA.FTZ R176, R166, UR8, R176 ;  /* 0x00000008a6b07c23 */ /* 0x000fe200080100b0 */
[----:B------:R-:W-:Y:S01]  /*7d70*/  SHF.L.U32 R166, R46, 0x10, RZ ;  /* 0x000000102ea67819 */ /* 0x000fe200000006ff */
[----:B------:R-:W-:Y:S01]  /*7d80*/  FMUL.FTZ R169, R168, R140 ;  /* 0x0000008ca8a97220 */ /* 0x000fe20000410000 */
[----:B------:R-:W-:Y:S01]  /*7d90*/  FMUL.FTZ R140, R72, R168 ;  /* 0x000000a8488c7220 */ /* 0x000fe20000410000 */
[----:B------:R-:W-:Y:S01]  /*7da0*/  FMUL.FTZ R168, R174, R173 ;  /* 0x000000adaea87220 */ /* 0x000fe20000410000 */
[----:B------:R-:W-:Y:S01]  /*7db0*/  SHF.L.U32 R174, R47, 0x10, RZ ;  /* 0x000000102fae7819 */ /* 0x000fe200000006ff */
[----:B------:R-:W-:Y:S01]  /*7dc0*/  FFMA.FTZ R166, R171, UR8, R166 ;  /* 0x00000008aba67c23 */ /* 0x000fe200080100a6 */
[----:B------:R-:W-:Y:S01]  /*7dd0*/  PRMT R171, R141, 0x7632, R171 ;  /* 0x000076328dab7816 */ /* 0x000fe200000000ab */
[----:B------:R-:W-:Y:S01]  /*7de0*/  FMUL.FTZ R172, R172, UR7 ;  /* 0x00000007acac7c20 */ /* 0x000fe20008410000 */
[----:B------:R-:W-:Y:S01]  /*7df0*/  F2FP.BF16.F32.PACK_AB R140, R175, R140 ;  /* 0x0000008caf8c723e */ /* 0x000fe200000010ff */
[----:B------:R-:W-:Y:S01]  /*7e00*/  FFMA.FTZ R174, R170, UR8, R174 ;  /* 0x00000008aaae7c23 */ /* 0x000fe200080100ae */
[----:B------:R-:W-:Y:S01]  /*7e10*/  PRMT R173, R142, 0x7632, R173 ;  /* 0x000076328ead7816 */ /* 0x000fe200000000ad */
        /* <DEDUP_REMOVED lines=27> */
.L_x_4093:
        /* <DEDUP_REMOVED lines=12> */
[----:B------:R-:W-:Y:S01]  /*8090*/  PRMT R147, R42, 0x7632, R147 ;  /* 0x000076322a937816 */ /* 0x000fe20000000093 */
[----:B------:R-:W-:Y:S01]  /*80a0*/  FFMA.FTZ R158, R158, UR4, R30 ;  /* 0x000000049e9e7c23 */ /* 0x000fe2000801001e */
[----:B------:R-:W-:Y:S01]  /*80b0*/  FADD.FTZ R137, R149, -R137 ;  /* 0x8000008995897221 */ /* 0x000fe20000010000 */
[----:B------:R-:W-:Y:S01]  /*80c0*/  FADD.FTZ R148, R148, -R146 ;  /* 0x8000009294947221 */ /* 0x000fe20000010000 */
[----:B------:R-:W-:Y:S01]  /*80d0*/  SHF.L.U32 R147, R147, 0x10, RZ ;  /* 0x0000001093937819 */ /* 0x000fe200000006ff */
[----:B------:R-:W-:Y:S01]  /*80e0*/  FADD.FTZ R146, R159, -R158 ;  /* 0x8000009e9f927221 */ /* 0x000fe20000010000 */
[----:B------:R-:W-:Y:S01]  /*80f0*/  PRMT R136, R40, 0x7632, R136 ;  /* 0x0000763228887816 */ /* 0x000fe20000000088 */
        /* <DEDUP_REMOVED lines=10> */
[----:B-----5:R-:W-:Y:S01]  /*81a0*/  PRMT R148, R140, 0x7632, R148 ;  /* 0x000076328c947816 */ /* 0x020fe20000000094 */
[----:B------:R-:W-:Y:S01]  /*81b0*/  FFMA.FTZ R136, R155, UR8, R136 ;  /* 0x000000089b887c23 */ /* 0x000fe20008010088 */
[--C-:B------:R-:W-:Y:S01]  /*81c0*/  FFMA.FTZ R150, R150, UR4, R30.reuse ;  /* 0x0000000496967c23 */ /* 0x100fe2000801001e */
[----:B------:R-:W-:Y:S01]  /*81d0*/  FFMA.FTZ R138, R138, UR8, R149 ;  /* 0x000000088a8a7c23 */ /* 0x000fe20008010095 */
[----:B------:R-:W-:Y:S01]  /*81e0*/  SHF.L.U32 R149, R140, 0x10, RZ ;  /* 0x000000108c957819 */ /* 0x000fe200000006ff */
[----:B------:R-:W-:Y:S01]  /*81f0*/  FFMA.FTZ R139, R151, UR4, R30 ;  /* 0x00000004978b7c23 */ /* 0x000fe2000801001e */
[----:B------:R-:W-:Y:S01]  /*8200*/  FMUL.FTZ R140, R147, UR7 ;  /* 0x00000007938c7c20 */ /* 0x000fe20008410000 */
[C---:B------:R-:W-:Y:S01]  /*8210*/  FMUL.FTZ R151, R136.reuse, UR7 ;  /* 0x0000000788977c20 */ /* 0x040fe20008410000 */
[----:B------:R-:W-:Y:S01]  /*8220*/  F2FP.BF16.F32.PACK_AB R136, R136, R147 ;  /* 0x000000938888723e */ /* 0x000fe200000010ff */
[----:B------:R-:W-:Y:S01]  /*8230*/  FADD.FTZ R152, R152, -R150 ;  /* 0x8000009698987221 */ /* 0x000fe20000010000 */
[----:B------:R-:W-:Y:S01]  /*8240*/  FMUL.FTZ R149, R140, R149 ;  /* 0x000000958c957220 */ /* 0x000fe20000410000 */
[----:B------:R-:W-:Y:S01]  /*8250*/  SHF.L.U32 R147, R41, 0x10, RZ ;  /* 0x0000001029937819 */ /* 0x000fe200000006ff */
[----:B------:R-:W-:Y:S01]  /*8260*/  FMUL.FTZ R140, R80, R140 ;  /* 0x0000008c508c7220 */ /* 0x000fe20000410000 */
[----:B------:R-:W-:Y:S01]  /*8270*/  FMUL.FTZ R150, R81, R151 ;  /* 0x0000009751967220 */ /* 0x000fe20000410000 */
[----:B------:R-:W-:Y:S01]  /*8280*/  SHF.L.U32 R155, R42, 0x10, RZ ;  /* 0x000000102a9b7819 */ /* 0x000fe200000006ff */
[----:B------:R-:W-:Y:S01]  /*8290*/  FMUL.FTZ R154, R138, UR7 ;  /* 0x000000078a9a7c20 */ /* 0x000fe20008410000 */
[----:B------:R-:W-:Y:S01]  /*82a0*/  SHF.L.U32 R148, R148, 0x10, RZ ;  /* 0x0000001094947819 */ /* 0x000fe200000006ff */
[----:B------:R-:W-:Y:S01]  /*82b0*/  FFMA.FTZ R137, R137, UR8, R147 ;  /* 0x0000000889897c23 */ /* 0x000fe20008010093 */
[----:B------:R-:W-:Y:S01]  /*82c0*/  F2FP.BF16.F32.PACK_AB R140, R150, R140 ;  /* 0x0000008c968c723e */ /* 0x000fe200000010ff */
[----:B------:R-:W-:Y:S01]  /*82d0*/  FFMA.FTZ R155, R152, UR8, R155 ;  /* 0x00000008989b7c23 */ /* 0x000fe2000801009b */
[----:B------:R-:W-:Y:S01]  /*82e0*/  PRMT R150, R142, 0x7632, R150 ;  /* 0x000076328e967816 */ /* 0x000fe20000000096 */
[----:B------:R-:W-:Y:S01]  /*82f0*/  FMUL.FTZ R147, R137, UR7 ;  /* 0x0000000789937c20 */ /* 0x000fe20008410000 */
[----:B------:R-:W-:Y:S01]  /*8300*/  FMUL.FTZ R148, R151, R148 ;  /* 0x0000009497947220 */ /* 0x000fe20000410000 */
[----:B------:R-:W-:Y:S01]  /*8310*/  F2FP.BF16.F32.PACK_AB R137, R138, R137 ;  /* 0x000000898a89723e */ /* 0x000fe200000010ff */
[----:B------:R-:W-:Y:S01]  /*8320*/  FADD.FTZ R139, R153, -R139 ;  /* 0x8000008b998b7221 */ /* 0x000fe20000010000 */
[----:B------:R-:W-:Y:S01]  /*8330*/  SHF.L.U32 R151, R142, 0x10, RZ ;  /* 0x000000108e977819 */ /* 0x000fe200000006ff */
[----:B------:R-:W-:Y:S01]  /*8340*/  FMUL.FTZ R142, R155, UR7 ;  /* 0x000000079b8e7c20 */ /* 0x000fe20008410000 */
[----:B------:R-:W-:Y:S01]  /*8350*/  SHF.L.U32 R150, R150, 0x10, RZ ;  /* 0x0000001096967819 */ /* 0x000fe200000006ff */
[----:B------:R-:W-:Y:S01]  /*8360*/  FFMA.FTZ R160, R160, UR4, R30 ;  /* 0x00000004a0a07c23 */ /* 0x000fe2000801001e */
[C---:B------:R-:W-:Y:S01]  /*8370*/  F2FP.BF16.F32.PACK_AB R138, R146.reuse, R155 ;  /* 0x0000009b928a723e */ /* 0x040fe200000010ff */
[----:B------:R-:W-:Y:S01]  /*8380*/  FMUL.FTZ R146, R146, UR7 ;  /* 0x0000000792927c20 */ /* 0x000fe20008410000 */
[----:B------:R-:W-:Y:S01]  /*8390*/  PRMT R152, R141, 0x7632, R152 ;  /* 0x000076328d987816 */ /* 0x000fe20000000098 */
[----:B------:R-:W-:Y:S01]  /*83a0*/  FMUL.FTZ R151, R142, R151 ;  /* 0x000000978e977220 */ /* 0x000fe20000410000 */
[----:B------:R-:W-:Y:S01]  /*83b0*/  FMUL.FTZ R142, R84, R142 ;  /* 0x0000008e548e7220 */ /* 0x000fe20000410000 */
[----:B------:R-:W-:Y:S01]  /*83c0*/  FMUL.FTZ R150, R146, R150 ;  /* 0x0000009692967220 */ /* 0x000fe20000410000 */
[----:B------:R-:W-:Y:S01]  /*83d0*/  FMUL.FTZ R146, R85, R146 ;  /* 0x0000009255927220 */ /* 0x000fe20000410000 */
[----:B------:R-:W-:Y:S01]  /*83e0*/  SHF.L.U32 R153, R141, 0x10, RZ ;  /* 0x000000108d997819 */ /* 0x000fe200000006ff */
[----:B------:R-:W-:Y:S01]  /*83f0*/  FADD.FTZ R161, R161, -R160 ;  /* 0x800000a0a1a17221 */ /* 0x000fe20000010000 */
[----:B------:R-:W-:-:S02]  /*8400*/  PRMT R141, R43, 0x7632, R141 ;  /* 0x000076322b8d7816 */ /* 0x000fc4000000008d */
[----:B------:R-:W-:Y:S01]  /*8410*/  SHF.L.U32 R152, R152, 0x10, RZ ;  /* 0x0000001098987819 */ /* 0x000fe200000006ff */
[----:B------:R-:W-:Y:S01]  /*8420*/  FMUL.FTZ R153, R147, R153 ;  /* 0x0000009993997220 */ /* 0x000fe20000410000 */
[----:B------:R-:W-:Y:S01]  /*8430*/  F2FP.BF16.F32.PACK_AB R142, R146, R142 ;  /* 0x0000008e928e723e */ /* 0x000fe200000010ff */
[----:B------:R-:W-:Y:S01]  /*8440*/  FMUL.FTZ R147, R82, R147 ;  /* 0x0000009352937220 */ /* 0x000fe20000410000 */
[----:B------:R-:W-:Y:S01]  /*8450*/  SHF.L.U32 R141, R141, 0x10, RZ ;  /* 0x000000108d8d7819 */ /* 0x000fe200000006ff */
[----:B------:R-:W-:Y:S01]  /*8460*/  FMUL.FTZ R152, R154, R152 ;  /* 0x000000989a987220 */ /* 0x000fe20000410000 */
[----:B------:R-:W-:Y:S01]  /*8470*/  SHF.L.U32 R146, R43, 0x10, RZ ;  /* 0x000000102b927819 */ /* 0x000fe200000006ff */
[----:B------:R-:W-:Y:S01]  /*8480*/  FMUL.FTZ R154, R83, R154 ;  /* 0x0000009a539a7220 */ /* 0x000fe20000410000 */
[----:B------:R-:W-:Y:S01]  /*8490*/  PRMT R155, R143, 0x7632, R155 ;  /* 0x000076328f9b7816 */ /* 0x000fe2000000009b */
[----:B------:R-:W-:Y:S02]  /*84a0*/  FFMA.FTZ R161, R161, UR8, R141 ;  /* 0x00000008a1a17c23 */ /* 0x000fe4000801008d */
[----:B------:R-:W-:Y:S01]  /*84b0*/  FFMA.FTZ R139, R139, UR8, R146 ;  /* 0x000000088b8b7c23 */ /* 0x000fe20008010092 */
[----:B------:R-:W-:-:S02]  /*84c0*/  F2FP.BF16.F32.PACK_AB R141, R154, R147 ;  /* 0x000000939a8d723e */ /* 0x000fc400000010ff */
[----:B------:R-:W-:Y:S01]  /*84d0*/  SHF.L.U32 R154, R143, 0x10, RZ ;  /* 0x000000108f9a7819 */ /* 0x000fe200000006ff */
[----:B------:R-:W-:Y:S01]  /*84e0*/  FMUL.FTZ R143, R139, UR7 ;  /* 0x000000078b8f7c20 */ /* 0x000fe20008410000 */
[----:B------:R-:W-:Y:S02]  /*84f0*/  SHF.L.U32 R155, R155, 0x10, RZ ;  /* 0x000000109b9b7819 */ /* 0x000fe400000006ff */
[C---:B------:R-:W-:Y:S01]  /*8500*/  F2FP.BF16.F32.PACK_AB R139, R161.reuse, R139 ;  /* 0x0000008ba18b723e */ /* 0x040fe200000010ff */
[----:B------:R-:W-:Y:S01]  /*8510*/  FMUL.FTZ R161, R161, UR7 ;  /* 0x00000007a1a17c20 */ /* 0x000fe20008410000 */
[----:B------:R-:W-:Y:S01]  /*8520*/  FMUL.FTZ R154, R143, R154 ;  /* 0x0000009a8f9a7220 */ /* 0x000fe20000410000 */
[----:B------:R-:W-:Y:S02]  /*8530*/  FMUL.FTZ R143, R86, R143 ;  /* 0x0000008f568f7220 */ /* 0x000fe40000410000 */
[----:B------:R-:W-:Y:S01]  /*8540*/  FMUL.FTZ R155, R161, R155 ;  /* 0x0000009ba19b7220 */ /* 0x000fe20000410000 */
[----:B------:R-:W-:-:S05]  /*8550*/  FMUL.FTZ R161, R87, R161 ;  /* 0x000000a157a17220 */ /* 0x000fca0000410000 */
[----:B------:R-:W-:Y:S01]  /*8560*/  F2FP.BF16.F32.PACK_AB R143, R161, R143 ;  /* 0x0000008fa18f723e */ /* 0x000fe200000010ff */
[----:B------:R-:W-:Y:S06]  /*8570*/  BRA `(.L_x_4095) ;  /* 0x0000000400307947 */ /* 0x000fec0003800000 */
.L_x_4094:
[--C-:B------:R-:W-:Y:S01]  /*8580*/  FFMA.FTZ R146, R146, UR4, R30.reuse ;  /* 0x0000000492927c23 */ /* 0x100fe2000801001e */
[--C-:B------:R-:W-:Y:S01]  /*8590*/  FFMA.FTZ R147, R147, UR4, R30.reuse ;  /* 0x0000000493937c23 */ /* 0x100fe2000801001e */
[--C-:B------:R-:W-:Y:S01]  /*85a0*/  FFMA.FTZ R150, R150, UR4, R30.reuse ;  /* 0x0000000496967c23 */ /* 0x100fe2000801001e */
[----:B------:R-:W-:Y:S01]  /*85b0*/  FFMA.FTZ R158, R158, UR4, R30 ;  /* 0x000000049e9e7c23 */ /* 0x000fe2000801001e */
[----:B------:R-:W-:Y:S01]  /*85c0*/  FADD.FTZ R146, R148, -R146 ;  /* 0x8000009294927221 */ /* 0x000fe20000010000 */
[----:B------:R-:W-:Y:S01]  /*85d0*/  FFMA.FTZ R148, R156, UR4, R30 ;  /* 0x000000049c947c23 */ /* 0x000fe2000801001e */
[----:B------:R-:W-:Y:S01]  /*85e0*/  FADD.FTZ R147, R149, -R147 ;  /* 0x8000009395937221 */ /* 0x000fe20000010000 */
[----:B------:R-:W-:Y:S01]  /*85f0*/  PRMT R149, R42, 0x7632, R149 ;  /* 0x000076322a957816 */ /* 0x000fe20000000095 */
[----:B------:R-:W-:Y:S01]  /*8600*/  FADD.FTZ R152, R152, -R150 ;  /* 0x8000009698987221 */ /* 0x000fe20000010000 */
[----:B------:R-:W-:Y:S01]  /*8610*/  FADD.FTZ R148, R157, -R148 ;  /* 0x800000949d947221 */ /* 0x000fe20000010000 */
[----:B------:R-:W-:Y:S01]  /*8620*/  FFMA.FTZ R157, R151, UR4, R30 ;  /* 0x00000004979d7c23 */ /* 0x000fe2000801001e */
[----:B------:R-:W-:Y:S01]  /*8630*/  PRMT R151, R41, 0x7632, R151 ;  /* 0x0000763229977816 */ /* 0x000fe20000000097 */
[----:B------:R-:W-:Y:S01]  /*8640*/  FADD.FTZ R150, R159, -R158 ;  /* 0x8000009e9f967221 */ /* 0x000fe20000010000 */
[----:B------:R-:W-:Y:S01]  /*8650*/  SHF.L.U32 R149, R149, 0x10, RZ ;  /* 0x0000001095957819 */ /* 0x000fe200000006ff */
[----:B------:R-:W-:Y:S01]  /*8660*/  FADD.FTZ R157, R153, -R157 ;  /* 0x8000009d999d7221 */ /* 0x000fe20000010000 */
[----:B------:R-:W-:Y:S01]  /*8670*/  SHF.L.U32 R151, R151, 0x10, RZ ;  /* 0x0000001097977819 */ /* 0x000fe200000006ff */
[--C-:B------:R-:W-:Y:S01]  /*8680*/  FFMA.FTZ R154, R154, UR4, R30.reuse ;  /* 0x000000049a9a7c23 */ /* 0x100fe2000801001e */
        /* <DEDUP_REMOVED lines=14> */
[--C-:B------:R-:W-:Y:S01]  /*8770*/  FFMA.FTZ R146, R161, UR8, R149.reuse ;  /* 0x00000008a1927c23 */ /* 0x100fe20008010095 */
[----:B-----5:R-:W-:Y:S01]  /*8780*/  PRMT R149, R140, 0x7632, R149 ;  /* 0x000076328c957816 */ /* 0x020fe20000000095 */
[----:B------:R-:W-:Y:S01]  /*8790*/  FMUL.FTZ R148, R148, UR7 ;  /* 0x0000000794947c20 */ /* 0x000fe20008410000 */
[----:B------:R-:W-:Y:S01]  /*87a0*/  SHF.L.U32 R140, R140, 0x10, RZ ;  /* 0x000000108c8c7819 */ /* 0x000fe200000006ff */
[----:B------:R-:W-:Y:S01]  /*87b0*/  FMUL.FTZ R155, R155, UR7 ;  /* 0x000000079b9b7c20 */ /* 0x000fe20008410000 */
[----:B------:R-:W-:Y:S01]  /*87c0*/  SHF.L.U32 R153, R149, 0x10, RZ ;  /* 0x0000001095997819 */ /* 0x000fe200000006ff */
[----:B------:R-:W-:Y:S01]  /*87d0*/  FFMA.FTZ R158, R147, UR8, R158 ;  /* 0x00000008939e7c23 */ /* 0x000fe2000801009e */
[----:B------:R-:W-:Y:S01]  /*87e0*/  SHF.L.U32 R147, R43, 0x10, RZ ;  /* 0x000000102b937819 */ /* 0x000fe200000006ff */
[----:B------:R-:W-:Y:S01]  /*87f0*/  FMUL.FTZ R149, R148, R140 ;  /* 0x0000008c94957220 */ /* 0x000fe20000410000 */
[----:B------:R-:W-:Y:S01]  /*8800*/  FMUL.FTZ R140, R80, R148 ;  /* 0x00000094508c7220 */ /* 0x000fe20000410000 */
[----:B------:R-:W-:Y:S01]  /*8810*/  FMUL.FTZ R154, R81, R155 ;  /* 0x0000009b519a7220 */ /* 0x000fe20000410000 */
[----:B------:R-:W-:Y:S01]  /*8820*/  FMUL.FTZ R148, R155, R153 ;  /* 0x000000999b947220 */ /* 0x000fe20000410000 */
[--C-:B------:R-:W-:Y:S01]  /*8830*/  FFMA.FTZ R157, R157, UR8, R147.reuse ;  /* 0x000000089d9d7c23 */ /* 0x100fe20008010093 */
[----:B------:R-:W-:Y:S01]  /*8840*/  PRMT R147, R142, 0x7632, R147 ;  /* 0x000076328e937816 */ /* 0x000fe20000000093 */
[----:B------:R-:W-:Y:S01]  /*8850*/  FMUL.FTZ R158, R158, UR7 ;  /* 0x000000079e9e7c20 */ /* 0x000fe20008410000 */
[----:B------:R-:W-:Y:S01]  /*8860*/  F2FP.BF16.F32.PACK_AB R140, R154, R140 ;  /* 0x0000008c9a8c723e */ /* 0x000fe200000010ff */
[----:B------:R-:W-:Y:S01]  /*8870*/  FMUL.FTZ R156, R150, UR7 ;  /* 0x00000007969c7c20 */ /* 0x000fe20008410000 */
[----:B------:R-:W-:Y:S01]  /*8880*/  SHF.L.U32 R154, R42, 0x10, RZ ;  /* 0x000000102a9a7819 */ /* 0x000fe200000006ff */
[----:B------:R-:W-:Y:S01]  /*8890*/  FMUL.FTZ R146, R146, UR7 ;  /* 0x0000000792927c20 */ /* 0x000fe20008410000 */
[----:B------:R-:W-:-:S02]  /*88a0*/  PRMT R155, R143, 0x7632, R155 ;  /* 0x000076328f9b7816 */ /* 0x000fc4000000009b */
[----:B------:R-:W-:Y:S01]  /*88b0*/  SHF.L.U32 R142, R142, 0x10, RZ ;  /* 0x000000108e8e7819 */ /* 0x000fe200000006ff */
[----:B------:R-:W-:Y:S01]  /*88c0*/  FFMA.FTZ R154, R152, UR8, R154 ;  /* 0x00000008989a7c23 */ /* 0x000fe2000801009a */
[C---:B------:R-:W-:Y:S02]  /*88d0*/  PRMT R152, R141.reuse, 0x7632, R152 ;  /* 0x000076328d987816 */ /* 0x040fe40000000098 */
        /* <DEDUP_REMOVED lines=22> */
.L_x_4095:
        /* <DEDUP_REMOVED lines=16> */
[----:B------:R-:W-:Y:S01]  /*8b40*/  PRMT R20, R38, 0x7632, R20 ;  /* 0x0000763226147816 */ /* 0x000fe20000000014 */
[--C-:B------:R-:W-:Y:S01]  /*8b50*/  FADD.FTZ R15, R15, -R14.reuse ;  /* 0x8000000e0f0f7221 */ /* 0x100fe20000010000 */
[----:B------:R-:W-:Y:S01]  /*8b60*/  PRMT R14, R36, 0x7632, R14 ;  /* 0x00007632240e7816 */ /* 0x000fe2000000000e */
[--C-:B------:R-:W-:Y:S01]  /*8b70*/  FFMA.FTZ R23, R23, UR4, R30.reuse ;  /* 0x0000000417177c23 */ /* 0x100fe2000801001e */
[----:B------:R-:W-:Y:S01]  /*8b80*/  SHF.L.U32 R20, R20, 0x10, RZ ;  /* 0x0000001014147819 */ /* 0x000fe200000006ff */
[----:B------:R-:W-:Y:S01]  /*8b90*/  FADD.FTZ R17, R17, -R21 ;  /* 0x8000001511117221 */ /* 0x000fe20000010000 */
        /* <DEDUP_REMOVED lines=12> */
[----:B-----5:R-:W-:Y:S01]  /*8c60*/  PRMT R22, R141, 0x7632, R22 ;  /* 0x000076328d167816 */ /* 0x020fe20000000016 */
[----:B------:R-:W-:Y:S01]  /*8c70*/  FFMA.FTZ R137, R25, UR8, R137 ;  /* 0x0000000819897c23 */ /* 0x000fe20008010089 */
[--C-:B------:R-:W-:Y:S01]  /*8c80*/  FFMA.FTZ R17, R17, UR8, R20.reuse ;  /* 0x0000000811117c23 */ /* 0x100fe20008010014 */
[----:B------:R-:W-:Y:S01]  /*8c90*/  FADD.FTZ R29, R24, -R29 ;  /* 0x8000001d181d7221 */ /* 0x000fe20000010000 */
[----:B------:R-:W-:Y:S01]  /*8ca0*/  SHF.L.U32 R23, R141, 0x10, RZ ;  /* 0x000000108d177819 */ /* 0x000fe200000006ff */
[----:B------:R-:W-:Y:S01]  /*8cb0*/  FMUL.FTZ R25, R15, UR7 ;  /* 0x000000070f197c20 */ /* 0x000fe20008410000 */
[----:B------:R-:W-:Y:S01]  /*8cc0*/  F2FP.BF16.F32.PACK_AB R136, R16, R15 ;  /* 0x0000000f1088723e */ /* 0x000fe200000010ff */
[----:B------:R-:W-:Y:S01]  /*8cd0*/  FMUL.FTZ R15, R17, UR7 ;  /* 0x00000007110f7c20 */ /* 0x000fe20008410000 */
[----:B------:R-:W-:Y:S01]  /*8ce0*/  SHF.L.U32 R22, R22, 0x10, RZ ;  /* 0x0000001016167819 */ /* 0x000fe200000006ff */
[----:B------:R-:W-:Y:S01]  /*8cf0*/  FMUL.FTZ R24, R137, UR7 ;  /* 0x0000000789187c20 */ /* 0x000fe20008410000 */
[C---:B------:R-:W-:Y:S01]  /*8d00*/  PRMT R20, R140.reuse, 0x7632, R20 ;  /* 0x000076328c147816 */ /* 0x040fe20000000014 */
[----:B------:R-:W-:Y:S01]  /*8d10*/  FMUL.FTZ R23, R15, R23 ;  /* 0x000000170f177220 */ /* 0x000fe20000410000 */
[----:B------:R-:W-:Y:S01]  /*8d20*/  SHF.L.U32 R21, R140, 0x10, RZ ;  /* 0x000000108c157819 */ /* 0x000fe200000006ff */
[----:B------:R-:W-:Y:S01]  /*8d30*/  FMUL.FTZ R22, R24, R22 ;  /* 0x0000001618167220 */ /* 0x000fe20000410000 */
[----:B------:R-:W-:Y:S01]  /*8d40*/  SHF.L.U32 R20, R20, 0x10, RZ ;  /* 0x0000001014147819 */ /* 0x000fe200000006ff */
[----:B------:R-:W-:Y:S01]  /*8d50*/  FMUL.FTZ R16, R16, UR7 ;  /* 0x0000000710107c20 */ /* 0x000fe20008410000 */
[----:B------:R-:W-:Y:S01]  /*8d60*/  FMUL.FTZ R15, R90, R15 ;  /* 0x0000000f5a0f7220 */ /* 0x000fe20000410000 */
[----:B------:R-:W-:Y:S01]  /*8d70*/  FMUL.FTZ R24, R91, R24 ;  /* 0x000000185b187220 */ /* 0x000fe20000410000 */
[----:B------:R-:W-:Y:S01]  /*8d80*/  FFMA.FTZ R26, R26, UR4, R30 ;  /* 0x000000041a1a7c23 */ /* 0x000fe2000801001e */
[----:B------:R-:W-:Y:S01]  /*8d90*/  PRMT R14, R39, 0x7632, R14 ;  /* 0x00007632270e7816 */ /* 0x000fe2000000000e */
[----:B------:R-:W-:Y:S01]  /*8da0*/  FMUL.FTZ R21, R25, R21 ;  /* 0x0000001519157220 */ /* 0x000fe20000410000 */
[----:B------:R-:W-:Y:S01]  /*8db0*/  FMUL.FTZ R20, R16, R20 ;  /* 0x0000001410147220 */ /* 0x000fe20000410000 */
[----:B------:R-:W-:Y:S01]  /*8dc0*/  F2FP.BF16.F32.PACK_AB R137, R137, R17 ;  /* 0x000000118989723e */ /* 0x000fe200000010ff */
[----:B------:R-:W-:Y:S01]  /*8dd0*/  FMUL.FTZ R25, R88, R25 ;  /* 0x0000001958197220 */ /* 0x000fe20000410000 */
[----:B------:R-:W-:Y:S01]  /*8de0*/  FMUL.FTZ R16, R89, R16 ;  /* 0x0000001059107220 */ /* 0x000fe20000410000 */
[----:B------:R-:W-:Y:S01]  /*8df0*/  F2FP.BF16.F32.PACK_AB R17, R24, R15 ;  /* 0x0000000f1811723e */ /* 0x000fe200000010ff */
[----:B------:R-:W-:Y:S01]  /*8e00*/  FADD.FTZ R19, R19, -R26 ;  /* 0x8000001a13137221 */ /* 0x000fe20000010000 */
[----:B------:R-:W-:-:S02]  /*8e10*/  SHF.L.U32 R138, R38, 0x10, RZ ;  /* 0x00000010268a7819 */ /* 0x000fc400000006ff */
[----:B------:R-:W-:Y:S02]  /*8e20*/  SHF.L.U32 R14, R14, 0x10, RZ ;  /* 0x000000100e0e7819 */ /* 0x000fe400000006ff */
[----:B------:R-:W-:Y:S01]  /*8e30*/  SHF.L.U32 R15, R39, 0x10, RZ ;  /* 0x00000010270f7819 */ /* 0x000fe200000006ff */
[----:B------:R-:W-:Y:S01]  /*8e40*/  FFMA.FTZ R138, R19, UR8, R138 ;  /* 0x00000008138a7c23 */ /* 0x000fe2000801008a */
[----:B------:R-:W-:Y:S01]  /*8e50*/  F2FP.BF16.F32.PACK_AB R16, R16, R25 ;  /* 0x000000191010723e */ /* 0x000fe200000010ff */
[----:B------:R-:W-:Y:S01]  /*8e60*/  FFMA.FTZ R14, R29, UR8, R14 ;  /* 0x000000081d0e7c23 */ /* 0x000fe2000801000e */
[----:B------:R-:W-:Y:S01]  /*8e70*/  PRMT R25, R142, 0x7632, R25 ;  /* 0x000076328e197816 */ /* 0x000fe20000000019 */
[----:B------:R-:W-:Y:S01]  /*8e80*/  FFMA.FTZ R139, R139, UR8, R15 ;  /* 0x000000088b8b7c23 */ /* 0x000fe2000801000f */
[----:B------:R-:W-:Y:S01]  /*8e90*/  PRMT R27, R143, 0x7632, R27 ;  /* 0x000076328f1b7816 */ /* 0x000fe2000000001b */
[----:B------:R-:W-:Y:S01]  /*8ea0*/  FMUL.FTZ R19, R138, UR7 ;  /* 0x000000078a137c20 */ /* 0x000fe20008410000 */
[----:B------:R-:W-:Y:S01]  /*8eb0*/  SHF.L.U32 R24, R142, 0x10, RZ ;  /* 0x000000108e187819 */ /* 0x000fe200000006ff */
[----:B------:R-:W-:Y:S01]  /*8ec0*/  FMUL.FTZ R15, R139, UR7 ;  /* 0x000000078b0f7c20 */ /* 0x000fe20008410000 */
[----:B------:R-:W-:-:S02]  /*8ed0*/  SHF.L.U32 R25, R25, 0x10, RZ ;  /* 0x0000001019197819 */ /* 0x000fc400000006ff */
[C---:B------:R-:W-:Y:S01]  /*8ee0*/  F2FP.BF16.F32.PACK_AB R138, R18.reuse, R138 ;  /* 0x0000008a128a723e */ /* 0x040fe200000010ff */
        /* <DEDUP_REMOVED lines=13> */
[----:B------:R-:W-:-:S04]  /*8fc0*/  F2FP.BF16.F32.PACK_AB R18, R18, R19 ;  /* 0x000000131212723e */ /* 0x000fc800000010ff */
[----:B------:R-:W-:Y:S01]  /*8fd0*/  F2FP.BF16.F32.PACK_AB R19, R14, R15 ;  /* 0x0000000f0e13723e */ /* 0x000fe200000010ff */
[----:B------:R-:W-:Y:S06]  /*8fe0*/  BRA `(.L_x_4097) ;  /* 0x0000000400307947 */ /* 0x000fec0003800000 */
.L_x_4096:
[--C-:B------:R-:W-:Y:S01]  /*8ff0*/  FFMA.FTZ R25, R25, UR4, R30.reuse ;  /* 0x0000000419197c23 */ /* 0x100fe2000801001e */
[--C-:B------:R-:W-:Y:S01]  /*9000*/  FFMA.FTZ R23, R23, UR4, R30.reuse ;  /* 0x0000000417177c23 */ /* 0x100fe2000801001e */
[--C-:B------:R-:W-:Y:S01]  /*9010*/  FFMA.FTZ R14, R14, UR4, R30.reuse ;  /* 0x000000040e0e7c23 */ /* 0x100fe2000801001e */
[----:B------:R-:W-:Y:S01]  /*9020*/  FFMA.FTZ R27, R27, UR4, R30 ;  /* 0x000000041b1b7c23 */ /* 0x000fe2000801001e */
[----:B------:R-:W-:Y:S01]  /*9030*/  FADD.FTZ R25, R18, -R25 ;  /* 0x8000001912197221 */ /* 0x000fe20000010000 */
[----:B------:R-:W-:Y:S01]  /*9040*/  PRMT R18, R36, 0x7632, R18 ;  /* 0x0000763224127816 */ /* 0x000fe20000000012 */
[----:B------:R-:W-:Y:S01]  /*9050*/  FADD.FTZ R23, R16, -R23 ;  /* 0x8000001710177221 */ /* 0x000fe20000010000 */
[----:B------:R-:W-:Y:S01]  /*9060*/  PRMT R16, R38, 0x7632, R16 ;  /* 0x0000763226107816 */ /* 0x000fe20000000010 */
[----:B------:R-:W-:Y:S01]  /*9070*/  FADD.FTZ R14, R15, -R14 ;  /* 0x8000000e0f0e7221 */ /* 0x000fe20000010000 */
[----:B------:R-:W-:Y:S01]  /*9080*/  SHF.L.U32 R18, R18, 0x10, RZ ;  /* 0x0000001012127819 */ /* 0x000fe200000006ff */
[----:B------:R-:W-:Y:S01]  /*9090*/  FADD.FTZ R15, R20, -R27 ;  /* 0x8000001b140f7221 */ /* 0x000fe20000010000 */
[----:B------:R-:W-:Y:S01]  /*90a0*/  SHF.L.U32 R16, R16, 0x10, RZ ;  /* 0x0000001010107819 */ /* 0x000fe200000006ff */
[--C-:B------:R-:W-:Y:S01]  /*90b0*/  FFMA.FTZ R29, R29, UR4, R30.reuse ;  /* 0x000000041d1d7c23 */ /* 0x100fe2000801001e */
[----:B------:R-:W-:Y:S01]  /*90c0*/  FFMA.FTZ R21, R21, UR4, R30 ;  /* 0x0000000415157c23 */ /* 0x000fe2000801001e */
[--C-:B------:R-:W-:Y:S01]  /*90d0*/  FFMA.FTZ R23, R23, UR8, R18.reuse ;  /* 0x0000000817177c23 */ /* 0x100fe20008010012 */
[----:B------:R-:W-:Y:S01]  /*90e0*/  PRMT R18, R39, 0x7632, R18 ;  /* 0x0000763227127816 */ /* 0x000fe20000000012 */
[----:B------:R-:W-:Y:S01]  /*90f0*/  FFMA.FTZ R15, R15, UR8, R16 ;  /* 0x000000080f0f7c23 */ /* 0x000fe20008010010 */
[----:B------:R-:W-:Y:S01]  /*9100*/  SHF.L.U32 R16, R36, 0x10, RZ ;  /* 0x0000001024107819 */ /* 0x000fe200000006ff */
[----:B------:R-:W-:Y:S01]  /*9110*/  FADD.FTZ R29, R24, -R29 ;  /* 0x8000001d181d7221 */ /* 0x000fe20000010000 */
[----:B------:R-:W-:Y:S01]  /*9120*/  SHF.L.U32 R18, R18, 0x10, RZ ;  /* 0x0000001012127819 */ /* 0x000fe200000006ff */
[----:B------:R-:W-:Y:S01]  /*9130*/  FFMA.FTZ R26, R26, UR4, R30 ;  /* 0x000000041a1a7c23 */ /* 0x000fe2000801001e */
[----:B------:R-:W-:Y:S01]  /*9140*/  FADD.FTZ R17, R17, -R21 ;  /* 0x8000001511117221 */ /* 0x000fe20000010000 */
[----:B------:R-:W-:Y:S01]  /*9150*/  FFMA.FTZ R16, R14, UR8, R16 ;  /* 0x000000080e107c23 */ /* 0x000fe20008010010 */
[C---:B-----5:R-:W-:Y:S01]  /*9160*/  SHF.L.U32 R21, R140.reuse, 0x10, RZ ;  /* 0x000000108c157819 */ /* 0x060fe200000006ff */
[--C-:B------:R-:W-:Y:S01]  /*9170*/  FFMA.FTZ R14, R29, UR8, R18.reuse ;  /* 0x000000081d0e7c23 */ /* 0x100fe20008010012 */
[----:B------:R-:W-:Y:S01]  /*9180*/  PRMT R18, R140, 0x7632, R18 ;  /* 0x000076328c127816 */ /* 0x000fe20000000012 */
[----:B------:R-:W-:Y:S01]  /*9190*/  FFMA.FTZ R28, R28, UR4, R30 ;  /* 0x000000041c1c7c23 */ /* 0x000fe2000801001e */
[----:B------:R-:W-:Y:S01]  /*91a0*/  FMUL.FTZ R16, R16, UR7 ;  /* 0x0000000710107c20 */ /* 0x000fe20008410000 */
[----:B------:R-:W-:Y:S01]  /*91b0*/  FADD.FTZ R26, R19, -R26 ;  /* 0x8000001a131a7221 */ /* 0x000fe20000010000 */
[----:B------:R-:W-:Y:S01]  /*91c0*/  FMUL.FTZ R23, R23, UR7 ;  /* 0x0000000717177c20 */ /* 0x000fe20008410000 */
[C---:B------:R-:W-:Y:S01]  /*91d0*/  PRMT R19, R37.reuse, 0x7632, R19 ;  /* 0x0000763225137816 */ /* 0x040fe20000000013 */
[----:B------:R-:W-:Y:S01]  /*91e0*/  FADD.FTZ R28, R22, -R28 ;  /* 0x8000001c161c7221 */ /* 0x000fe20000010000 */
[----:B------:R-:W-:Y:S01]  /*91f0*/  SHF.L.U32 R18, R18, 0x10, RZ ;  /* 0x0000001012127819 */ /* 0x000fe200000006ff */
[----:B------:R-:W-:Y:S01]  /*9200*/  FMUL.FTZ R21, R16, R21 ;  /* 0x0000001510157220 */ /* 0x000fe20000410000 */
[----:B------:R-:W-:Y:S01]  /*9210*/  SHF.L.U32 R29, R37, 0x10, RZ ;  /* 0x00000010251d7819 */ /* 0x000fe200000006ff */
[----:B------:R-:W-:Y:S01]  /*9220*/  FMUL.FTZ R16, R88, R16 ;  /* 0x0000001058107220 */ /* 0x000fe20000410000 */
[----:B------:R-:W-:Y:S01]  /*9230*/  FMUL.FTZ R22, R89, R23 ;  /* 0x0000001759167220 */ /* 0x000fe20000410000 */
[----:B------:R-:W-:Y:S01]  /*9240*/  SHF.L.U32 R19, R19, 0x10, RZ ;  /* 0x0000001013137819 */ /* 0x000fe200000006ff */
[----:B------:R-:W-:Y:S01]  /*9250*/  FMUL.FTZ R20, R23, R18 ;  /* 0x0000001217147220 */ /* 0x000fe20000410000 */
[----:B------:R-:W-:Y:S01]  /*9260*/  FFMA.FTZ R29, R17, UR8, R29 ;  /* 0x00000008111d7c23 */ /* 0x000fe2000801001d */
[----:B------:R-:W-:Y:S01]  /*9270*/  SHF.L.U32 R18, R39, 0x10, RZ ;  /* 0x0000001027127819 */ /* 0x000fe200000006ff */
[----:B------:R-:W-:Y:S01]  /*9280*/  FMUL.FTZ R14, R14, UR7 ;  /* 0x000000070e0e7c20 */ /* 0x000fe20008410000 */
        /* <DEDUP_REMOVED lines=34> */
.L_x_4097:
[----:B------:R-:W1:Y:S02]  /*94b0*/  @P0 LDC.64 R14, c[0x0][0x478] ;  /* 0x00011e00ff0e0b82 */ /* 0x000e640000000a00 */
[----:B-1----:R-:W-:-:S05]  /*94c0*/  @P0 IMAD.WIDE.U32 R14, R0, 0x10, R14 ;  /* 0x00000010000e0825 */ /* 0x002fca00078e000e */
[----:B------:R1:W-:Y:S02]  /*94d0*/  @P0 STG.E.128 desc[UR18][R14.64], R136 ;  /* 0x000000880e000986 */ /* 0x0003e4000c101d12 */
[----:B-1----:R-:W-:-:S05]  /*94e0*/  MOV R14, 0x10 ;  /* 0x00000010000e7802 */ /* 0x002fca0000000f00 */
[----:B------:R-:W-:-:S05]  /*94f0*/  IMAD.WIDE.U32 R14, R0, R14, UR28 ;  /* 0x0000001c000e7e25 */ /* 0x000fca000f8e000e */
[----:B------:R1:W-:Y:S02]  /*9500*/  STG.E.128 desc[UR18][R14.64], R16 ;  /* 0x000000100e007986 */ /* 0x0003e4000c101d12 */
.L_x_4087:
[----:B-12---:R-:W2:Y:S04]  /*9510*/  LDL.LU R19, [R1+0x2c] ;  /* 0x00002c0001137983 */ /* 0x006ea80000300800 */
[----:B------:R-:W3:Y:S04]  /*9520*/  LDL.LU R18, [R1+0x28] ;  /* 0x0000280001127983 */ /* 0x000ee80000300800 */
[----:B------:R-:W4:Y:S04]  /*9530*/  LDL.LU R17, [R1+0x24] ;  /* 0x0000240001117983 */ /* 0x000f280000300800 */
[----:B------:R-:W5:Y:S04]  /*9540*/  LDL.LU R16, [R1+0x20] ;  /* 0x0000200001107983 */ /* 0x000f680000300800 */
        /* <DEDUP_REMOVED lines=31> */
[----:B------:R-:W5:Y:S04]  /*9740*/  LDL.LU R140, [R1] ;  /* 0x00000000018c7983 */ /* 0x000f680000300800 */
[----:B------:R-:W5:Y:S04]  /*9750*/  LDL.LU R15, [R1+0x98] ;  /* 0x00009800010f7983 */ /* 0x000f680000300800 */
[----:B------:R-:W5:Y:S04]  /*9760*/  LDL.LU R14, [R1+0x94] ;  /* 0x00009400010e7983 */ /* 0x000f680000300800 */
[----:B------:R-:W5:Y:S01]  /*9770*/  LDL.LU R0, [R1+0x90] ;  /* 0x0000900001007983 */ /* 0x000f620000300800 */
[----:B------:R-:W-:Y:S01]  /*9780*/  UIADD3 UR6, UPT, UPT, UR6, UR30, URZ ;  /* 0x0000001e06067290 */ /* 0x000fe2000fffe0ff */
[----:B------:R-:W-:Y:S01]  /*9790*/  FADD.FTZ R252, R31, R252 ;  /* 0x000000fc1ffc7221 */ /* 0x000fe20000010000 */
[----:B------:R-:W-:-:S02]  /*97a0*/  UPLOP3.LUT UP2, UPT, UPT, UPT, UP2, 0x40, 0x4 ;  /* 0x000000000004789c */ /* 0x000fc40003f4e820 */
[----:B------:R-:W-:Y:S01]  /*97b0*/  UISETP.GE.AND UP1, UPT, UR6, UR31, UPT ;  /* 0x0000001f0600728c */ /* 0x000fe2000bf26270 */
[----:B--2---:R-:W-:Y:S01]  /*97c0*/  FADD.FTZ R19, R27, R19 ;  /* 0x000000131b137221 */ /* 0x004fe20000010000 */
[----:B---3--:R-:W-:Y:S01]  /*97d0*/  FADD.FTZ R18, R26, R18 ;  /* 0x000000121a127221 */ /* 0x008fe20000010000 */
[----:B----4-:R-:W-:Y:S01]  /*97e0*/  FADD.FTZ R17, R25, R17 ;  /* 0x0000001119117221 */ /* 0x010fe20000010000 */
[----:B-----5:R-:W-:Y:S01]  /*97f0*/  FADD.FTZ R16, R24, R16 ;  /* 0x0000001018107221 */ /* 0x020fe20000010000 */
        /* <DEDUP_REMOVED lines=34> */
[----:B------:R-:W-:-:S05]  /*9a20*/  FADD.FTZ R0, R32, R0 ;  /* 0x0000000020007221 */ /* 0x000fca0000010000 */
[----:B------:R1:W-:Y:S04]  /*9a30*/  STL [R1+0x90], R0 ;  /* 0x0000900001007387 */ /* 0x0003e80000100800 */
[----:B------:R1:W-:Y:S04]  /*9a40*/  STL [R1+0x94], R14 ;  /* 0x0000940e01007387 */ /* 0x0003e80000100800 */
[----:B------:R1:W-:Y:S04]  /*9a50*/  STL [R1+0x98], R15 ;  /* 0x0000980f01007387 */ /* 0x0003e80000100800 */
[----:B------:R1:W-:Y:S04]  /*9a60*/  STL [R1], R140 ;  /* 0x0000008c01007387 */ /* 0x0003e80000100800 */
[----:B------:R1:W-:Y:S04]  /*9a70*/  STL [R1+0x84], R141 ;  /* 0x0000848d01007387 */ /* 0x0003e80000100800 */
        /* <DEDUP_REMOVED lines=33> */
[----:B------:R1:W-:Y:S01]  /*9c90*/  STL [R1+0x2c], R19 ;  /* 0x00002c1301007387 */ /* 0x0003e20000100800 */
[----:B------:R-:W-:Y:S05]  /*9ca0*/  BRA.U !UP1, `(.L_x_4098) ;  /* 0xffffff7109047547 */ /* 0x000fea000b83ffff */
        /* <DEDUP_REMOVED lines=9> */
[----:B------:R-:W-:Y:S02]  /*9d40*/  MOV R8, R10 ;  /* 0x0000000a00087202 */ /* 0x000fe40000000f00 */
[----:B------:R-:W-:Y:S02]  /*9d50*/  MOV R9, R11 ;  /* 0x0000000b00097202 */ /* 0x000fe40000000f00 */
        /* <DEDUP_REMOVED lines=8> */
[----:B-1----:R2:W5:Y:S01]  /*9de0*/  LDL.LU R14, [R1+0xb0] ;  /* 0x0000b000010e7983 */ /* 0x0025620000300800 */
        /* <DEDUP_REMOVED lines=59> */
[----:B------:R2:W5:Y:S04]  /*a1a0*/  LDL.LU R102, [R1+0x100] ;  /* 0x0001000001667983 */ /* 0x0005680000300800 */
[----:B------:R2:W5:Y:S04]  /*a1b0*/  LDL.LU R103, [R1+0x104] ;  /* 0x0001040001677983 */ /* 0x0005680000300800 */
[----:B------:R2:W5:Y:S04]  /*a1c0*/  LDL.LU R96, [R1+0x108] ;  /* 0x0001080001607983 */ /* 0x0005680000300800 */
[----:B------:R2:W5:Y:S04]  /*a1d0*/  LDL.LU R97, [R1+0x10c] ;  /* 0x00010c0001617983 */ /* 0x0005680000300800 */
[----:B------:R2:W5:Y:S01]  /*a1e0*/  LDL.LU R98, [R1+0x110] ;  /* 0x0001100001627983 */ /* 0x0005620000300800 */
        /* <DEDUP_REMOVED lines=23> */
[----:B--2---:R-:W-:-:S07]  /*a360*/  MOV R99, R248 ;  /* 0x000000f800637202 */ /* 0x004fce0000000f00 */
.L_x_4073:
        /* <DEDUP_REMOVED lines=42> */
.L_x_4099:
        /* <DEDUP_REMOVED lines=15> */
.L_x_19319:


//--------------------- .text._ZN10layer_norm13ln_bwd_kernelINS_13Kernel_traitsIf13__nv_bfloat16S2_S2_fjLj5120ELj1ELj1ELj4ELj16ENS_18Kernel_traits_baseILj5120EfS2_S2_S2_fjLj128EEEEELb0ELb1ELb1ELb0EEEvNS_9BwdParamsE --------------------------
	.section	.text._ZN10layer_norm13ln_bwd_kernelINS_13Kernel_traitsIf13__nv_bfloat16S2_S2_fjLj5120ELj1ELj1ELj4ELj16ENS_18Kernel_traits_baseILj5120EfS2_S2_S2_fjLj128EEEEELb0ELb1ELb1ELb0EEEvNS_9BwdParamsE,"ax",@progbits
	.align	128
        .global         _ZN10layer_norm13ln_bwd_kernelINS_13Kernel_traitsIf13__nv_bfloat16S2_S2_fjLj5120ELj1ELj1ELj4ELj16ENS_18Kernel_traits_baseILj5120EfS2_S2_S2_fjLj128EEEEELb0ELb1ELb1ELb0EEEvNS_9BwdParamsE
        .type           _ZN10layer_norm13ln_bwd_kernelINS_13Kernel_traitsIf13__nv_bfloat16S2_S2_fjLj5120ELj1ELj1ELj4ELj16ENS_18Kernel_traits_baseILj5120EfS2_S2_S2_fjLj128EEEEELb0ELb1ELb1ELb0EEEvNS_9BwdParamsE,@function
        .size           _ZN10layer_norm13ln_bwd_kernelINS_13Kernel_traitsIf13__nv_bfloat16S2_S2_fjLj5120ELj1ELj1ELj4ELj16ENS_18Kernel_traits_baseILj5120EfS2_S2_S2_fjLj128EEEEELb0ELb1ELb1ELb0EEEvNS_9BwdParamsE,(.L_x_19320 - _ZN10layer_norm13ln_bwd_kernelINS_13Kernel_traitsIf13__nv_bfloat16S2_S2_fjLj5120ELj1ELj1ELj4ELj16ENS_18Kernel_traits_baseILj5120EfS2_S2_S2_fjLj128EEEEELb0ELb1ELb1ELb0EEEvNS_9BwdParamsE)
        .other          _ZN10layer_norm13ln_bwd_kernelINS_13Kernel_traitsIf13__nv_bfloat16S2_S2_fjLj5120ELj1ELj1ELj4ELj16ENS_18Kernel_traits_baseILj5120EfS2_S2_S2_fjLj128EEEEELb0ELb1ELb1ELb0EEEvNS_9BwdParamsE,@"STO_CUDA_ENTRY STV_DEFAULT"
_ZN10layer_norm13ln_bwd_kernelINS_13Kernel_traitsIf13__nv_bfloat16S2_S2_fjLj5120ELj1ELj1ELj4ELj16ENS_18Kernel_traits_baseILj5120EfS2_S2_S2_fjLj128EEEEELb0ELb1ELb1ELb0EEEvNS_9BwdParamsE:
.text._ZN10layer_norm13ln_bwd_kernelINS_13Kernel_traitsIf13__nv_bfloat16S2_S2_fjLj5120ELj1ELj1ELj4ELj16ENS_18Kernel_traits_baseILj5120EfS2_S2_S2_fjLj128EEEEELb0ELb1ELb1ELb0EEEvNS_9BwdParamsE:
[----:B------:R-:W0:Y:S02]  /*0000*/  LDC R1, c[0x0][0x37c] ;  /* 0x0000df00ff017b82 */ /* 0x000e240000000800 */
[----:B0-----:R-:W-:Y:S01]  /*0010*/  IADD3 R1, PT, PT, R1, -0x130, RZ ;  /* 0xfffffed001017810 */ /* 0x001fe20007ffe0ff */
[----:B------:R-:W0:Y:S01]  /*0020*/  S2R R0, SR_TID.X ;  /* 0x0000000000007919 */ /* 0x000e220000002100 */
[----:B------:R-:W1:Y:S03]  /*0030*/  LDCU UR10, c[0x0][0x388] ;  /* 0x00007100ff0a77ac */ /* 0x000e660008000800 */
[----:B------:R2:W3:Y:S04]  /*0040*/  LDL.64 R64, [R1+0x118] ;  /* 0x0001180001407983 */ /* 0x0004e80000100a00 */
[----:B------:R2:W3:Y:S04]  /*0050*/  LDL.64 R66, [R1+0x120] ;  /* 0x0001200001427983 */ /* 0x0004e80000100a00 */
[----:B------:R2:W4:Y:S04]  /*0060*/  LDL.64 R60, [R1+0x108] ;  /* 0x00010800013c7983 */ /* 0x0005280000100a00 */
[----:B------:R2:W4:Y:S01]  /*0070*/  LDL.64 R62, [R1+0x110] ;  /* 0x00011000013e7983 */ /* 0x0005220000100a00 */
[----:B-1----:R-:W-:-:S03]  /*0080*/  USHF.R.S32.HI UR4, URZ, 0x1f, UR10 ;  /* 0x0000001fff047899 */ /* 0x002fc6000801140a */
[----:B------:R2:W2:Y:S01]  /*0090*/  LDL.64 R56, [R1+0xf8] ;  /* 0x0000f80001387983 */ /* 0x0004a20000100a00 */
[----:B------:R-:W-:-:S03]  /*00a0*/  ULEA.HI UR4, UR4, UR10, URZ, 0x3 ;  /* 0x0000000a04047291 */ /* 0x000fc6000f8f18ff */
[----:B------:R1:W2:Y:S04]  /*00b0*/  LDL.64 R58, [R1+0x100] ;  /* 0x00010000013a7983 */ /* 0x0002a80000100a00 */
[----:B------:R1:W2:Y:S01]  /*00c0*/  LDL.64 R52, [R1+0xe8] ;  /* 0x0000e80001347983 */ /* 0x0002a20000100a00 */
[----:B------:R-:W-:-:S03]  /*00d0*/  MOV R3, UR4 ;  /* 0x0000000400037c02 */ /* 0x000fc60008000f00 */
[----:B------:R1:W2:Y:S01]  /*00e0*/  LDL.64 R54, [R1+0xf0] ;  /* 0x0000f00001367983 */ /* 0x0002a20000100a00 */
[----:B0-----:R-:W-:Y:S01]  /*00f0*/  LOP3.LUT R2, R0, 0x7f, RZ, 0x3c, !PT ;  /* 0x0000007f00027812 */ /* 0x001fe200078e3cff */
[----:B------:R-:W0:Y:S02]  /*0100*/  LDCU.64 UR16, c[0x0][0x358] ;  /* 0x00006b00ff1077ac */ /* 0x000e240008000a00 */
[----:B------:R1:W2:Y:S01]  /*0110*/  LDL.64 R48, [R1+0xd8] ;  /* 0x0000d80001307983 */ /* 0x0002a20000100a00 */
[----:B------:R-:W-:Y:S01]  /*0120*/  LEA.HI.SX32 R2, R3, R2, 0x1d ;  /* 0x0000000203027211 */ /* 0x000fe200078feaff */
[----:B------:R-:W1:Y:S01]  /*0130*/  S2UR UR26, SR_CTAID.X ;  /* 0x00000000001a79c3 */ /* 0x000e620000002500 */
[----:B------:R-:W-:Y:S01]  /*0140*/  MOV R3, R0 ;  /* 0x0000000000037202 */ /* 0x000fe20000000f00 */
[----:B------:R0:W2:Y:S01]  /*0150*/  LDL.64 R50, [R1+0xe0] ;  /* 0x0000e00001327983 */ /* 0x0000a20000100a00 */
[C---:B------:R-:W-:Y:S01]  /*0160*/  ISETP.GE.U32.AND P1, PT, R2.reuse, 0x80, PT ;  /* 0x000000800200780c */ /* 0x040fe20003f26070 */
[----:B------:R-:W1:Y:S01]  /*0170*/  LDCU UR4, c[0x0][0x384] ;  /* 0x00007080ff0477ac */ /* 0x000e620008000800 */
[C---:B------:R-:W-:Y:S01]  /*0180*/  ISETP.GE.U32.AND P2, PT, R2.reuse, 0x100, PT ;  /* 0x000001000200780c */ /* 0x040fe20003f46070 */
[----:B------:R0:W2:Y:S01]  /*0190*/  LDL.64 R44, [R1+0xc8] ;  /* 0x0000c800012c7983 */ /* 0x0000a20000100a00 */
[----:B------:R-:W-:-:S02]  /*01a0*/  ISETP.GE.U32.AND P3, PT, R2, 0x180, PT ;  /* 0x000001800200780c */ /* 0x000fc40003f66070 */
[C---:B------:R-:W-:Y:S01]  /*01b0*/  ISETP.GE.U32.AND P4, PT, R2.reuse, 0x200, PT ;  /* 0x000002000200780c */ /* 0x040fe20003f86070 */
[----:B------:R0:W2:Y:S01]  /*01c0*/  LDL.64 R46, [R1+0xd0] ;  /* 0x0000d000012e7983 */ /* 0x0000a20000100a00 */
[----:B------:R-:W-:-:S03]  /*01d0*/  ISETP.GE.U32.AND P5, PT, R2, 0x280, PT ;  /* 0x000002800200780c */ /* 0x000fc60003fa6070 */
[----:B------:R0:W2:Y:S02]  /*01e0*/  LDL.64 R40, [R1+0xb8] ;  /* 0x0000b80001287983 */ /* 0x0000a40000100a00 */
[----:B------:R-:W0:Y:S02]  /*01f0*/  @P1 LDC.64 R4, c[0x0][0x3d0] ;  /* 0x0000f400ff041b82 */ /* 0x000e240000000a00 */
[----:B------:R0:W2:Y:S04]  /*0200*/  LDL.64 R42, [R1+0xc0] ;  /* 0x0000c000012a7983 */ /* 0x0000a80000100a00 */
[----:B------:R0:W2:Y:S02]  /*0210*/  LDL.64 R36, [R1+0xa8] ;  /* 0x0000a80001247983 */ /* 0x0000a40000100a00 */
[----:B------:R-:W1:Y:S02]  /*0220*/  @P1 LDC.64 R6, c[0x0][0x3e8] ;  /* 0x0000fa00ff061b82 */ /* 0x000e640000000a00 */
[----:B------:R0:W2:Y:S04]  /*0230*/  LDL.64 R38, [R1+0xb0] ;  /* 0x0000b00001267983 */ /* 0x0000a80000100a00 */
[----:B------:R0:W2:Y:S02]  /*0240*/  LDL.64 R32, [R1+0x98] ;  /* 0x0000980001207983 */ /* 0x0000a40000100a00 */
[----:B------:R-:W1:Y:S02]  /*0250*/  @P2 LDC.64 R8, c[0x0][0x3d0] ;  /* 0x0000f400ff082b82 */ /* 0x000e640000000a00 */
[----:B------:R0:W2:Y:S04]  /*0260*/  LDL.64 R34, [R1+0xa0] ;  /* 0x0000a00001227983 */ /* 0x0000a80000100a00 */
[----:B------:R0:W2:Y:S02]  /*0270*/  LDL.64 R28, [R1+0x88] ;  /* 0x00008800011c7983 */ /* 0x0000a40000100a00 */
[----:B------:R-:W1:Y:S02]  /*0280*/  @P2 LDC.64 R10, c[0x0][0x3e8] ;  /* 0x0000fa00ff0a2b82 */ /* 0x000e640000000a00 */
[----:B------:R0:W2:Y:S06]  /*0290*/  LDL.64 R30, [R1+0x90] ;  /* 0x00009000011e7983 */ /* 0x0000ac0000100a00 */
[----:B------:R-:W1:Y:S08]  /*02a0*/  @P3 LDC.64 R16, c[0x0][0x3d0] ;  /* 0x0000f400ff103b82 */ /* 0x000e700000000a00 */
[----:B------:R-:W1:Y:S01]  /*02b0*/  @P3 LDC.64 R18, c[0x0][0x3e8] ;  /* 0x0000fa00ff123b82 */ /* 0x000e620000000a00 */
[----:B0-----:R-:W-:-:S07]  /*02c0*/  @P1 IMAD.WIDE.U32 R4, R3, 0x20, R4 ;  /* 0x0000002003041825 */ /* 0x001fce00078e0004 */
[----:B------:R-:W0:Y:S01]  /*02d0*/  @P4 LDC.64 R20, c[0x0][0x3d0] ;  /* 0x0000f400ff144b82 */ /* 0x000e220000000a00 */
[----:B-1----:R-:W-:-:S07]  /*02e0*/  @P1 IMAD.WIDE.U32 R6, R3, 0x20, R6 ;  /* 0x0000002003061825 */ /* 0x002fce00078e0006 */
[----:B------:R-:W1:Y:S01]  /*02f0*/  @P4 LDC.64 R22, c[0x0][0x3e8] ;  /* 0x0000fa00ff164b82 */ /* 0x000e620000000a00 */
[----:B------:R-:W-:Y:S01]  /*0300*/  @P1 LOP3.LUT R3, R3, 0x80, RZ, 0xfc, !PT ;  /* 0x0000008003031812 */ /* 0x000fe200078efcff */
[----:B------:R0:W5:Y:S06]  /*0310*/  @P1 LDG.E.128 R156, desc[UR16][R6.64] ;  /* 0x00000010069c1981 */ /* 0x00016c000c1e1d00 */
[----:B------:R-:W1:Y:S01]  /*0320*/  @P5 LDC.64 R24, c[0x0][0x3d0] ;  /* 0x0000f400ff185b82 */ /* 0x000e620000000a00 */
[C---:B------:R-:W-:Y:S01]  /*0330*/  @P2 IMAD.WIDE.U32 R12, R3.reuse, 0x20, R8 ;  /* 0x00000020030c2825 */ /* 0x040fe200078e0008 */
[----:B------:R0:W5:Y:S03]  /*0340*/  @P1 LDG.E.128 R152, desc[UR16][R6.64+0x10] ;  /* 0x0000101006981981 */ /* 0x000166000c1e1d00 */
[C---:B------:R-:W-:Y:S01]  /*0350*/  @P2 IMAD.WIDE.U32 R14, R3.reuse, 0x20, R10 ;  /* 0x00000020030e2825 */ /* 0x040fe200078e000a */
[----:B------:R-:W-:-:S02]  /*0360*/  @P2 IADD3 R3, PT, PT, R3, 0x80, RZ ;  /* 0x0000008003032810 */ /* 0x000fc40007ffe0ff */
[----:B------:R-:W1:Y:S02]  /*0370*/  @P5 LDC.64 R26, c[0x0][0x3e8] ;  /* 0x0000fa00ff1a5b82 */ /* 0x000e640000000a00 */
[----:B------:R0:W5:Y:S01]  /*0380*/  @P2 LDG.E.128 R148, desc[UR16][R14.64] ;  /* 0x000000100e942981 */ /* 0x000162000c1e1d00 */
[----:B------:R-:W-:-:S03]  /*0390*/  @P3 IMAD.WIDE.U32 R16, R3, 0x20, R16 ;  /* 0x0000002003103825 */ /* 0x000fc600078e0010 */
[----:B------:R0:W5:Y:S01]  /*03a0*/  @P2 LDG.E.128 R144, desc[UR16][R14.64+0x10] ;  /* 0x000010100e902981 */ /* 0x000162000c1e1d00 */
[C---:B------:R-:W-:Y:S01]  /*03b0*/  @P3 IMAD.WIDE.U32 R18, R3.reuse, 0x20, R18 ;  /* 0x0000002003123825 */ /* 0x040fe200078e0012 */
[----:B------:R-:W-:-:S04]  /*03c0*/  @P3 IADD3 R3, PT, PT, R3, 0x80, RZ ;  /* 0x0000008003033810 */ /* 0x000fc80007ffe0ff */
[----:B------:R0:W5:Y:S02]  /*03d0*/  @P3 LDG.E.128 R140, desc[UR16][R18.64] ;  /* 0x00000010128c3981 */ /* 0x000164000c1e1d00 */
[C---:B0-----:R-:W-:Y:S02]  /*03e0*/  @P4 IMAD.WIDE.U32 R20, R3.reuse, 0x20, R20 ;  /* 0x0000002003144825 */ /* 0x041fe400078e0014 */
[----:B------:R0:W5:Y:S02]  /*03f0*/  @P3 LDG.E.128 R136, desc[UR16][R18.64+0x10] ;  /* 0x0000101012883981 */ /* 0x000164000c1e1d00 */
[C---:B-1----:R-:W-:Y:S01]  /*0400*/  @P4 IMAD.WIDE.U32 R22, R3.reuse, 0x20, R22 ;  /* 0x0000002003164825 */ /* 0x042fe200078e0016 */
[----:B------:R-:W-:-:S04]  /*0410*/  @P4 IADD3 R3, PT, PT, R3, 0x80, RZ ;  /* 0x0000008003034810 */ /* 0x000fc80007ffe0ff */
[----:B------:R0:W5:Y:S01]  /*0420*/  @P4 LDG.E.128 R132, desc[UR16][R22.64] ;  /* 0x0000001016844981 */ /* 0x000162000c1e1d00 */
[----:B------:R-:W-:-:S03]  /*0430*/  @P5 IMAD.WIDE.U32 R8, R3, 0x20, R24 ;  /* 0x0000002003085825 */ /* 0x000fc600078e0018 */
[----:B------:R0:W5:Y:S01]  /*0440*/  @P4 LDG.E.128 R128, desc[UR16][R22.64+0x10] ;  /* 0x0000101016804981 */ /* 0x000162000c1e1d00 */
[----:B------:R-:W-:-:S05]  /*0450*/  @P5 IMAD.WIDE.U32 R10, R3, 0x20, R26 ;  /* 0x00000020030a5825 */ /* 0x000fca00078e001a */
[----:B------:R0:W5:Y:S04]  /*0460*/  @P5 LDG.E.128 R124, desc[UR16][R10.64] ;  /* 0x000000100a7c5981 */ /* 0x000168000c1e1d00 */
[----:B------:R0:W5:Y:S04]  /*0470*/  @P5 LDG.E.128 R120, desc[UR16][R10.64+0x10] ;  /* 0x000010100a785981 */ /* 0x000168000c1e1d00 */
[----:B---3--:R-:W3:Y:S04]  /*0480*/  @P1 LDG.E.128 R64, desc[UR16][R4.64] ;  /* 0x0000001004401981 */ /* 0x008ee8000c1e1d00 */
[----:B----4-:R-:W4:Y:S04]  /*0490*/  @P1 LDG.E.128 R60, desc[UR16][R4.64+0x10] ;  /* 0x00001010043c1981 */ /* 0x010f28000c1e1d00 */
[----:B--2---:R-:W2:Y:S04]  /*04a0*/  @P2 LDG.E.128 R56, desc[UR16][R12.64] ;  /* 0x000000100c382981 */ /* 0x004ea8000c1e1d00 */
[----:B------:R-:W2:Y:S04]  /*04b0*/  @P2 LDG.E.128 R52, desc[UR16][R12.64+0x10] ;  /* 0x000010100c342981 */ /* 0x000ea8000c1e1d00 */
[----:B------:R-:W2:Y:S04]  /*04c0*/  @P3 LDG.E.128 R48, desc[UR16][R16.64] ;  /* 0x0000001010303981 */ /* 0x000ea8000c1e1d00 */
[----:B------:R-:W2:Y:S04]  /*04d0*/  @P3 LDG.E.128 R44, desc[UR16][R16.64+0x10] ;  /* 0x00001010102c3981 */ /* 0x000ea8000c1e1d00 */
[----:B------:R-:W2:Y:S04]  /*04e0*/  @P4 LDG.E.128 R40, desc[UR16][R20.64] ;  /* 0x0000001014284981 */ /* 0x000ea8000c1e1d00 */
[----:B------:R-:W2:Y:S04]  /*04f0*/  @P4 LDG.E.128 R36, desc[UR16][R20.64+0x10] ;  /* 0x0000101014244981 */ /* 0x000ea8000c1e1d00 */
[----:B------:R-:W2:Y:S04]  /*0500*/  @P5 LDG.E.128 R32, desc[UR16][R8.64] ;  /* 0x0000001008205981 */ /* 0x000ea8000c1e1d00 */
[----:B------:R-:W2:Y:S04]  /*0510*/  @P5 LDG.E.128 R28, desc[UR16][R8.64+0x10] ;  /* 0x00001010081c5981 */ /* 0x000ea8000c1e1d00 */
        /* <DEDUP_REMOVED lines=31> */
[----:B---3--:R1:W-:Y:S04]  /*0710*/  @P1 STL.64 [R1+0x118], R64 ;  /* 0x0001184001001387 */ /* 0x0083e80000100a00 */
[----:B------:R3:W-:Y:S04]  /*0720*/  @P1 STL.64 [R1+0x120], R66 ;  /* 0x0001204201001387 */ /* 0x0007e80000100a00 */
[----:B------:R-:W-:Y:S04]  /*0730*/  STL [R1+0x68], RZ ;  /* 0x000068ff01007387 */ /* 0x000fe80000100800 */
[----:B----4-:R4:W-:Y:S04]  /*0740*/  @P1 STL.64 [R1+0x108], R60 ;  /* 0x0001083c01001387 */ /* 0x0109e80000100a00 */
[----:B------:R0:W-:Y:S04]  /*0750*/  @P1 STL.64 [R1+0x110], R62 ;  /* 0x0001103e01001387 */ /* 0x0001e80000100a00 */
[----:B------:R-:W-:Y:S04]  /*0760*/  STL [R1+0x6c], RZ ;  /* 0x00006cff01007387 */ /* 0x000fe80000100800 */
[----:B------:R-:W-:Y:S04]  /*0770*/  STL [R1+0x70], RZ ;  /* 0x000070ff01007387 */ /* 0x000fe80000100800 */
[----:B--2---:R2:W-:Y:S04]  /*0780*/  @P2 STL.64 [R1+0xf8], R56 ;  /* 0x0000f83801002387 */ /* 0x0045e80000100a00 */
        /* <DEDUP_REMOVED lines=36> */
[----:B-1----:R-:W-:-:S02]  /*09d0*/  CS2R R64, SRZ ;  /* 0x0000000000407805 */ /* 0x002fc4000001ff00 */
[----:B---3--:R-:W-:Y:S02]  /*09e0*/  CS2R R66, SRZ ;  /* 0x0000000000427805 */ /* 0x008fe4000001ff00 */
[----:B----4-:R-:W-:Y:S02]  /*09f0*/  CS2R R60, SRZ ;  /* 0x00000000003c7805 */ /* 0x010fe4000001ff00 */
[----:B0-----:R-:W-:Y:S02]  /*0a00*/  CS2R R62, SRZ ;  /* 0x00000000003e7805 */ /* 0x001fe4000001ff00 */
[----:B--2---:R-:W-:Y:S02]  /*0a10*/  CS2R R56, SRZ ;  /* 0x0000000000387805 */ /* 0x004fe4000001ff00 */
        /* <DEDUP_REMOVED lines=15> */
[----:B------:R-:W-:Y:S06]  /*0b10*/  BRA.U UP0, `(.L_x_4100) ;  /* 0x000000c500187547 */ /* 0x000fec000b800000 */
        /* <DEDUP_REMOVED lines=85> */
.L_x_4289:
        /* <DEDUP_REMOVED lines=51> */
[----:B------:R-:W2:Y:S07]  /*13a0*/  LDL R251, [R1+0x118] ;  /* 0x0001180001fb7983 */ /* 0x000eae0000100800 */
[----:B------:R-:W1:Y:S01]  /*13b0*/  LDC.64 R188, c[0x0][0x428] ;  /* 0x00010a00ffbc7b82 */ /* 0x000e620000000a00 */
[----:B------:R-:W-:Y:S01]  /*13c0*/  ISETP.NE.U32.AND P0, PT, RZ, UR22, PT ;  /* 0x00000016ff007c0c */ /* 0x000fe2000bf05070 */
[----:B------:R3:W-:Y:S01]  /*13d0*/  STL [R1+0x12c], R3 ;  /* 0x00012c0301007387 */ /* 0x0007e20000100800 */
[----:B0-----:R-:W-:-:S04]  /*13e0*/  IMAD.WIDE.U32 R184, R200, 0x10, R184 ;  /* 0x00000010c8b87825 */ /* 0x001fc800078e00b8 */
[----:B-1----:R-:W-:Y:S02]  /*13f0*/  IMAD.WIDE.U32 R188, R226, 0x10, R188 ;  /* 0x00000010e2bc7825 */ /* 0x002fe400078e00bc */
[----:B------:R-:W4:Y:S01]  /*1400*/  LDG.E.128 R184, desc[UR16][R184.64] ;  /* 0x00000010b8b87981 */ /* 0x000f22000c1e1d00 */
[----:B------:R-:W-:-:S03]  /*1410*/  ISETP.NE.AND.EX P0, PT, RZ, UR23, PT, P0 ;  /* 0x00000017ff007c0c */ /* 0x000fc6000bf05300 */
[----:B---3--:R-:W3:Y:S04]  /*1420*/  LDL R3, [R1+0x120] ;  /* 0x0001200001037983 */ /* 0x008ee80000100800 */
[----:B------:R-:W2:Y:S04]  /*1430*/  LDG.E.128 R188, desc[UR16][R188.64] ;  /* 0x00000010bcbc7981 */ /* 0x000ea8000c1e1d00 */
[----:B------:R0:W-:Y:S02]  /*1440*/  STL [R1+0x128], R2 ;  /* 0x0001280201007387 */ /* 0x0001e40000100800 */
[----:B------:R-:W1:Y:S02]  /*1450*/  @P0 LDC.64 R244, c[0x0][0x438] ;  /* 0x00010e00fff40b82 */ /* 0x000e640000000a00 */
[----:B0-----:R-:W3:Y:S01]  /*1460*/  LDL R2, [R1+0x110] ;  /* 0x0001100001027983 */ /* 0x001ee20000100800 */
[----:B-1----:R-:W-:-:S05]  /*1470*/  @P0 IMAD.WIDE.U32 R244, R200, 0x10, R244 ;  /* 0x00000010c8f40825 */ /* 0x002fca00078e00f4 */
[----:B------:R0:W5:Y:S01]  /*1480*/  @P0 LDG.E.128 R24, desc[UR16][R244.64] ;  /* 0x00000010f4180981 */ /* 0x000162000c1e1d00 */
[----:B----4-:R-:W-:Y:S02]  /*1490*/  SHF.L.U32 R247, R184, 0x10, RZ ;  /* 0x00000010b8f77819 */ /* 0x010fe400000006ff */
[----:B------:R-:W-:Y:S02]  /*14a0*/  SHF.L.U32 R248, R185, 0x10, RZ ;  /* 0x00000010b9f87819 */ /* 0x000fe400000006ff */
[C---:B--2---:R-:W-:Y:S02]  /*14b0*/  PRMT R199, R188.reuse, 0x7632, R199 ;  /* 0x00007632bcc77816 */ /* 0x044fe400000000c7 */
[----:B0-----:R-:W-:Y:S01]  /*14c0*/  SHF.L.U32 R244, R188, 0x10, RZ ;  /* 0x00000010bcf47819 */ /* 0x001fe200000006ff */
[----:B------:R-:W-:Y:S01]  /*14d0*/  FADD.FTZ R188, R247, -UR32 ;  /* 0x80000020f7bc7e21 */ /* 0x000fe20008010000 */
[----:B------:R-:W-:Y:S02]  /*14e0*/  FADD.FTZ R247, R248, -UR32 ;  /* 0x80000020f8f77e21 */ /* 0x000fe40008010000 */
[----:B------:R-:W2:Y:S01]  /*14f0*/  LDL.LU R248, [R1+0x78] ;  /* 0x0000780001f87983 */ /* 0x000ea20000300800 */
[----:B------:R-:W-:-:S02]  /*1500*/  PRMT R0, R185, 0x7632, R0 ;  /* 0x00007632b9007816 */ /* 0x000fc40000000000 */
[----:B------:R-:W-:Y:S01]  /*1510*/  PRMT R227, R184, 0x7632, R227 ;  /* 0x00007632b8e37816 */ /* 0x000fe200000000e3 */
[C---:B------:R-:W-:Y:S01]  /*1520*/  IMAD.U32 R184, R190.reuse, 0x10000, RZ ;  /* 0x00010000beb87824 */ /* 0x040fe200078e00ff */
[----:B------:R-:W-:Y:S02]  /*1530*/  PRMT R250, R190, 0x7632, R250 ;  /* 0x00007632befa7816 */ /* 0x000fe400000000fa */
[----:B------:R-:W-:Y:S01]  /*1540*/  SHF.L.U32 R190, R0, 0x10, RZ ;  /* 0x0000001000be7819 */ /* 0x000fe200000006ff */
[----:B------:R-:W-:Y:S01]  /*1550*/  FMUL.FTZ R0, R188, UR30 ;  /* 0x0000001ebc007c20 */ /* 0x000fe20008410000 */
[C---:B------:R-:W-:Y:S02]  /*1560*/  PRMT R228, R186.reuse, 0x7632, R228 ;  /* 0x00007632bae47816 */ /* 0x040fe400000000e4 */
[----:B------:R-:W-:Y:S02]  /*1570*/  SHF.L.U32 R246, R187, 0x10, RZ ;  /* 0x00000010bbf67819 */ /* 0x000fe400000006ff */
[----:B------:R-:W-:-:S02]  /*1580*/  SHF.L.U32 R245, R186, 0x10, RZ ;  /* 0x00000010baf57819 */ /* 0x000fc400000006ff */
[----:B------:R-:W-:Y:S02]  /*1590*/  PRMT R186, R187, 0x7632, R186 ;  /* 0x00007632bbba7816 */ /* 0x000fe400000000ba */
[C---:B------:R-:W-:Y:S02]  /*15a0*/  PRMT R249, R189.reuse, 0x7632, R249 ;  /* 0x00007632bdf97816 */ /* 0x040fe400000000f9 */
[----:B------:R-:W-:Y:S02]  /*15b0*/  SHF.L.U32 R185, R189, 0x10, RZ ;  /* 0x00000010bdb97819 */ /* 0x000fe400000006ff */
[----:B------:R-:W-:Y:S01]  /*15c0*/  SHF.L.U32 R187, R228, 0x10, RZ ;  /* 0x00000010e4bb7819 */ /* 0x000fe200000006ff */
[----:B------:R-:W-:Y:S01]  /*15d0*/  FADD.FTZ R228, R246, -UR32 ;  /* 0x80000020f6e47e21 */ /* 0x000fe20008010000 */
[----:B------:R-:W-:Y:S01]  /*15e0*/  SHF.L.U32 R189, R199, 0x10, RZ ;  /* 0x00000010c7bd7819 */ /* 0x000fe200000006ff */
[----:B------:R-:W4:Y:S01]  /*15f0*/  LDL.LU R246, [R1+0x70] ;  /* 0x0000700001f67983 */ /* 0x000f220000300800 */
[----:B------:R-:W-:Y:S01]  /*1600*/  FADD.FTZ R104, R104, R244 ;  /* 0x000000f468687221 */ /* 0x000fe20000010000 */
[----:B------:R-:W-:Y:S01]  /*1610*/  FMUL.FTZ R199, R251, R244 ;  /* 0x000000f4fbc77220 */ /* 0x000fe20000410000 */
[----:B------:R-:W-:-:S02]  /*1620*/  SHF.L.U32 R188, R186, 0x10, RZ ;  /* 0x00000010babc7819 */ /* 0x000fc400000006ff */
[----:B------:R-:W-:Y:S01]  /*1630*/  SHF.L.U32 R186, R249, 0x10, RZ ;  /* 0x00000010f9ba7819 */ /* 0x000fe200000006ff */
[----:B--2---:R-:W-:Y:S02]  /*1640*/  FFMA.FTZ R248, R0, R244, R248 ;  /* 0x000000f400f87223 */ /* 0x004fe400000100f8 */
[----:B------:R-:W2:Y:S04]  /*1650*/  LDL R244, [R1+0x108] ;  /* 0x0001080001f47983 */ /* 0x000ea80000100800 */
[----:B------:R0:W-:Y:S02]  /*1660*/  STL [R1+0x78], R248 ;  /* 0x000078f801007387 */ /* 0x0001e40000100800 */
[----:B0-----:R-:W-:Y:S02]  /*1670*/  FMUL.FTZ R248, R247, UR30 ;  /* 0x0000001ef7f87c20 */ /* 0x001fe40008410000 */
[----:B------:R-:W3:Y:S04]  /*1680*/  LDL.LU R247, [R1+0x68] ;  /* 0x0000680001f77983 */ /* 0x000ee80000300800 */
[----:B------:R-:W4:Y:S01]  /*1690*/  LDL.LU R249, [R1+0x80] ;  /* 0x0000800001f97983 */ /* 0x000f220000300800 */
[----:B------:R-:W-:-:S03]  /*16a0*/  FADD.FTZ R245, R245, -UR32 ;  /* 0x80000020f5f57e21 */ /* 0x000fc60008010000 */
[----:B------:R-:W-:Y:S01]  /*16b0*/  STL [R1+0x8], R248 ;  /* 0x000008f801007387 */ /* 0x000fe20000100800 */
[----:B------:R-:W-:Y:S01]  /*16c0*/  FMUL.FTZ R251, R245, UR30 ;  /* 0x0000001ef5fb7c20 */ /* 0x000fe20008410000 */
[C---:B------:R-:W-:Y:S02]  /*16d0*/  PRMT R252, R191.reuse, 0x7632, R252 ;  /* 0x00007632bffc7816 */ /* 0x040fe400000000fc */
[----:B------:R-:W-:Y:S02]  /*16e0*/  SHF.L.U32 R191, R191, 0x10, RZ ;  /* 0x00000010bfbf7819 */ /* 0x000fe400000006ff */
[----:B------:R-:W-:Y:S01]  /*16f0*/  SHF.L.U32 R227, R227, 0x10, RZ ;  /* 0x00000010e3e37819 */ /* 0x000fe200000006ff */
[----:B------:R-:W-:Y:S01]  /*1700*/  FADD.FTZ R106, R106, R185 ;  /* 0x000000b96a6a7221 */ /* 0x000fe20000010000 */
[----:B------:R-:W-:-:S03]  /*1710*/  FADD.FTZ R100, R100, R184 ;  /* 0x000000b864647221 */ /* 0x000fc60000010000 */
[----:B------:R-:W-:Y:S01]  /*1720*/  FADD.FTZ R227, R227, -UR32 ;  /* 0x80000020e3e37e21 */ /* 0x000fe20008010000 */
[----:B----4-:R-:W-:Y:S01]  /*1730*/  FFMA.FTZ R249, R248, R185, R249 ;  /* 0x000000b9f8f97223 */ /* 0x010fe200000100f9 */
[----:B---3--:R-:W-:-:S04]  /*1740*/  FFMA.FTZ R247, R251, R184, R247 ;  /* 0x000000b8fbf77223 */ /* 0x008fc800000100f7 */
[----:B------:R0:W-:Y:S04]  /*1750*/  STL [R1+0x80], R249 ;  /* 0x000080f901007387 */ /* 0x0001e80000100800 */
[----:B------:R-:W3:Y:S01]  /*1760*/  LDL.LU R245, [R1+0x7c] ;  /* 0x00007c0001f57983 */ /* 0x000ee20000300800 */
[----:B0-----:R-:W-:-:S03]  /*1770*/  FMUL.FTZ R249, R3, R185 ;  /* 0x000000b903f97220 */ /* 0x001fc60000410000 */
[----:B------:R-:W4:Y:S04]  /*1780*/  LDL R3, [R1+0x11c] ;  /* 0x00011c0001037983 */ /* 0x000f280000100800 */
[----:B------:R-:W-:Y:S04]  /*1790*/  STL [R1+0x4], R249 ;  /* 0x000004f901007387 */ /* 0x000fe80000100800 */
[----:B------:R0:W-:Y:S01]  /*17a0*/  STL [R1+0x68], R247 ;  /* 0x000068f701007387 */ /* 0x0001e20000100800 */
[----:B------:R-:W-:Y:S01]  /*17b0*/  SHF.L.U32 R185, R250, 0x10, RZ ;  /* 0x00000010fab97819 */ /* 0x000fe200000006ff */
[----:B--2---:R-:W-:Y:S01]  /*17c0*/  FMUL.FTZ R250, R244, R184 ;  /* 0x000000b8f4fa7220 */ /* 0x004fe20000410000 */
[----:B0-----:R-:W-:-:S04]  /*17d0*/  FMUL.FTZ R247, R228, UR30 ;  /* 0x0000001ee4f77c20 */ /* 0x001fc80008410000 */
[----:B------:R-:W-:Y:S01]  /*17e0*/  FFMA.FTZ R246, R247, R191, R246 ;  /* 0x000000bff7f67223 */ /* 0x000fe200000100f6 */
[----:B------:R-:W-:-:S04]  /*17f0*/  SHF.L.U32 R184, R252, 0x10, RZ ;  /* 0x00000010fcb87819 */ /* 0x000fc800000006ff */
[----:B------:R0:W-:Y:S04]  /*1800*/  STL [R1+0x70], R246 ;  /* 0x000070f601007387 */ /* 0x0001e80000100800 */
[----:B------:R-:W2:Y:S04]  /*1810*/  LDL R252, [R1+0x124] ;  /* 0x0001240001fc7983 */ /* 0x000ea80000100800 */
[----:B------:R-:W2:Y:S01]  /*1820*/  LDL.LU R244, [R1+0x6c] ;  /* 0x00006c0001f47983 */ /* 0x000ea20000300800 */
[----:B0-----:R-:W-:Y:S01]  /*1830*/  FMUL.FTZ R246, R2, R191 ;  /* 0x000000bf02f67220 */ /* 0x001fe20000410000 */
[----:B------:R-:W-:-:S02]  /*1840*/  FMUL.FTZ R2, R227, UR30 ;  /* 0x0000001ee3027c20 */ /* 0x000fc40008410000 */
[----:B------:R-:W2:Y:S04]  /*1850*/  LDL R228, [R1+0x10c] ;  /* 0x00010c0001e47983 */ /* 0x000ea80000100800 */
[----:B------:R-:W2:Y:S01]  /*1860*/  LDL.LU R227, [R1+0x84] ;  /* 0x0000840001e37983 */ /* 0x000ea20000300800 */
[----:B------:R-:W-:Y:S01]  /*1870*/  FADD.FTZ R102, R102, R191 ;  /* 0x000000bf66667221 */ /* 0x000fe20000010000 */
[----:B------:R-:W-:Y:S02]  /*1880*/  FADD.FTZ R191, R190, -UR32 ;  /* 0x80000020bebf7e21 */ /* 0x000fe40008010000 */
[----:B------:R-:W-:Y:S01]  /*1890*/  STL [R1+0x10], R2 ;  /* 0x0000100201007387 */ /* 0x000fe20000100800 */
[----:B------:R-:W-:Y:S01]  /*18a0*/  FADD.FTZ R190, R187, -UR32 ;  /* 0x80000020bbbe7e21 */ /* 0x000fe20008010000 */
[----:B------:R-:W-:Y:S01]  /*18b0*/  FADD.FTZ R187, R188, -UR32 ;  /* 0x80000020bcbb7e21 */ /* 0x000fe20008010000 */
[----:B------:R-:W-:Y:S01]  /*18c0*/  FADD.FTZ R105, R105, R189 ;  /* 0x000000bd69697221 */ /* 0x000fe20000010000 */
[----:B------:R-:W-:Y:S01]  /*18d0*/  FADD.FTZ R188, RZ, R199 ;  /* 0x000000c7ffbc7221 */ /* 0x000fe20000010000 */
[----:B---3--:R-:W-:-:S05]  /*18e0*/  FFMA.FTZ R245, R2, R189, R245 ;  /* 0x000000bd02f57223 */ /* 0x008fca00000100f5 */
[----:B------:R0:W-:Y:S01]  /*18f0*/  STL [R1+0x7c], R245 ;  /* 0x00007cf501007387 */ /* 0x0001e20000100800 */
[----:B----4-:R-:W-:Y:S01]  /*1900*/  FMUL.FTZ R3, R3, R189 ;  /* 0x000000bd03037220 */ /* 0x010fe20000410000 */
[----:B------:R-:W-:Y:S01]  /*1910*/  FFMA.FTZ R189, R0, R199, RZ ;  /* 0x000000c700bd7223 */ /* 0x000fe200000100ff */
[----:B0-----:R-:W-:-:S03]  /*1920*/  FMUL.FTZ R245, R191, UR30 ;  /* 0x0000001ebff57c20 */ /* 0x001fc60008410000 */
[----:B------:R0:W-:Y:S01]  /*1930*/  STL [R1+0xc], R3 ;  /* 0x00000c0301007387 */ /* 0x0001e20000100800 */
[----:B------:R-:W-:Y:S01]  /*1940*/  FADD.FTZ R188, R188, R3 ;  /* 0x00000003bcbc7221 */ /* 0x000fe20000010000 */
[----:B------:R-:W-:Y:S02]  /*1950*/  FFMA.FTZ R189, R2, R3, R189 ;  /* 0x0000000302bd7223 */ /* 0x000fe400000100bd */
[----:B------:R-:W-:Y:S04]  /*1960*/  STL [R1], R245 ;  /* 0x000000f501007387 */ /* 0x000fe80000100800 */
[----:B0-----:R0:W5:Y:S04]  /*1970*/  LDL.LU R3, [R1+0x12c] ;  /* 0x00012c0001037983 */ /* 0x0011680000300800 */
[----:B------:R0:W5:Y:S01]  /*1980*/  LDL.LU R2, [R1+0x128] ;  /* 0x0001280001027983 */ /* 0x0001620000300800 */
[----:B--2---:R-:W-:-:S05]  /*1990*/  FFMA.FTZ R227, R245, R186, R227 ;  /* 0x000000baf5e37223 */ /* 0x004fca00000100e3 */
[----:B------:R1:W-:Y:S04]  /*19a0*/  STL [R1+0x84], R227 ;  /* 0x000084e301007387 */ /* 0x0003e80000100800 */
[----:B-1----:R-:W2:Y:S04]  /*19b0*/  LDL.LU R227, [R1+0x74] ;  /* 0x0000740001e37983 */ /* 0x002ea80000300800 */
[----:B------:R-:W3:Y:S01]  /*19c0*/  LDL R191, [R1+0x114] ;  /* 0x0001140001bf7983 */ /* 0x000ee20000100800 */
[----:B------:R-:W-:Y:S01]  /*19d0*/  FADD.FTZ R107, R107, R186 ;  /* 0x000000ba6b6b7221 */ /* 0x000fe20000010000 */
[----:B------:R-:W-:Y:S01]  /*19e0*/  FMUL.FTZ R252, R252, R186 ;  /* 0x000000bafcfc7220 */ /* 0x000fe20000410000 */
[----:B------:R-:W-:Y:S01]  /*19f0*/  FADD.FTZ R186, R188, R249 ;  /* 0x000000f9bcba7221 */ /* 0x000fe20000010000 */
[----:B------:R-:W-:Y:S01]  /*1a00*/  FFMA.FTZ R189, R248, R249, R189 ;  /* 0x000000f9f8bd7223 */ /* 0x000fe200000100bd */
[----:B------:R-:W-:-:S02]  /*1a10*/  FMUL.FTZ R249, R190, UR30 ;  /* 0x0000001ebef97c20 */ /* 0x000fc40008410000 */
[----:B------:R-:W-:Y:S01]  /*1a20*/  FADD.FTZ R186, R186, R252 ;  /* 0x000000fcbaba7221 */ /* 0x000fe20000010000 */
[----:B------:R-:W-:Y:S01]  /*1a30*/  FFMA.FTZ R189, R245, R252, R189 ;  /* 0x000000fcf5bd7223 */ /* 0x000fe200000100bd */
[----:B------:R-:W-:Y:S01]  /*1a40*/  FADD.FTZ R101, R101, R185 ;  /* 0x000000b965657221 */ /* 0x000fe20000010000 */
[-C--:B------:R-:W-:Y:S01]  /*1a50*/  FFMA.FTZ R244, R249, R185.reuse, R244 ;  /* 0x000000b9f9f47223 */ /* 0x080fe200000100f4 */
[----:B------:R-:W-:Y:S01]  /*1a60*/  FMUL.FTZ R248, R228, R185 ;  /* 0x000000b9e4f87220 */ /* 0x000fe20000410000 */
[----:B------:R-:W-:Y:S01]  /*1a70*/  FADD.FTZ R186, R186, R250 ;  /* 0x000000fababa7221 */ /* 0x000fe20000010000 */
[----:B------:R-:W-:Y:S01]  /*1a80*/  FFMA.FTZ R185, R251, R250, R189 ;  /* 0x000000fafbb97223 */ /* 0x000fe200000100bd */
[----:B------:R-:W-:Y:S02]  /*1a90*/  FMUL.FTZ R245, R187, UR30 ;  /* 0x0000001ebbf57c20 */ /* 0x000fe40008410000 */
[----:B------:R-:W-:Y:S01]  /*1aa0*/  FADD.FTZ R186, R186, R248 ;  /* 0x000000f8baba7221 */ /* 0x000fe20000010000 */
[----:B------:R-:W-:Y:S01]  /*1ab0*/  FFMA.FTZ R185, R249, R248, R185 ;  /* 0x000000f8f9b97223 */ /* 0x000fe200000100b9 */
[----:B------:R3:W-:Y:S02]  /*1ac0*/  STL [R1+0x6c], R244 ;  /* 0x00006cf401007387 */ /* 0x0007e40000100800 */
[----:B------:R-:W-:Y:S01]  /*1ad0*/  FADD.FTZ R186, R186, R246 ;  /* 0x000000f6baba7221 */ /* 0x000fe20000010000 */
[----:B------:R-:W-:Y:S01]  /*1ae0*/  FFMA.FTZ R185, R247, R246, R185 ;  /* 0x000000f6f7b97223 */ /* 0x000fe200000100b9 */
[----:B------:R-:W-:Y:S01]  /*1af0*/  FADD.FTZ R103, R103, R184 ;  /* 0x000000b867677221 */ /* 0x000fe20000010000 */
[----:B------:R-:W-:-:S02]  /*1b00*/  IADD3 R226, PT, PT, R226, 0x80, RZ ;  /* 0x00000080e2e27810 */ /* 0x000fc40007ffe0ff */
[----:B------:R-:W-:Y:S01]  /*1b10*/  IADD3 R200, PT, PT, R200, 0x80, RZ ;  /* 0x00000080c8c87810 */ /* 0x000fe20007ffe0ff */
[-C--:B--2---:R-:W-:Y:S01]  /*1b20*/  FFMA.FTZ R227, R245, R184.reuse, R227 ;  /* 0x000000b8f5e37223 */ /* 0x084fe200000100e3 */
[----:B---3--:R-:W-:-:S04]  /*1b30*/  FMUL.FTZ R244, R191, R184 ;  /* 0x000000b8bff47220 */ /* 0x008fc80000410000 */
[----:B------:R1:W-:Y:S01]  /*1b40*/  STL [R1+0x74], R227 ;  /* 0x000074e301007387 */ /* 0x0003e20000100800 */
[----:B------:R-:W-:Y:S01]  /*1b50*/  FADD.FTZ R228, R186, R244 ;  /* 0x000000f4bae47221 */ /* 0x000fe20000010000 */
[----:B01----:R-:W-:-:S07]  /*1b60*/  FFMA.FTZ R227, R245, R244, R185 ;  /* 0x000000f4f5e37223 */ /* 0x003fce00000100b9 */
.L_x_4104:
[----:B------:R-:W-:Y:S05]  /*1b70*/  BSYNC.RECONVERGENT B1 ;  /* 0x0000000000017941 */ /* 0x000fea0003800200 */
.L_x_4103:
        /* <DEDUP_REMOVED lines=11> */
[----:B------:R-:W3:Y:S04]  /*1c30*/  LDL R242, [R1+0x100] ;  /* 0x0001000001f27983 */ /* 0x000ee80000100800 */
[----:B------:R-:W2:Y:S04]  /*1c40*/  LDG.E.128 R188, desc[UR16][R188.64] ;  /* 0x00000010bcbc7981 */ /* 0x000ea8000c1e1d00 */
[----:B------:R-:W3:Y:S02]  /*1c50*/  LDL R239, [R1+0xe8] ;  /* 0x0000e80001ef7983 */ /* 0x000ee40000100800 */
[----:B------:R-:W0:Y:S02]  /*1c60*/  @P0 LDC.64 R192, c[0x0][0x438] ;  /* 0x00010e00ffc00b82 */ /* 0x000e240000000a00 */
[----:B0-----:R-:W-:-:S05]  /*1c70*/  @P0 IMAD.WIDE.U32 R192, R200, 0x10, R192 ;  /* 0x00000010c8c00825 */ /* 0x001fca00078e00c0 */
[----:B------:R4:W5:Y:S02]  /*1c80*/  @P0 LDG.E.128 R20, desc[UR16][R192.64] ;  /* 0x00000010c0140981 */ /* 0x000964000c1e1d00 */
[C---:B----4-:R-:W-:Y:S02]  /*1c90*/  PRMT R192, R184.reuse, 0x7632, R192 ;  /* 0x00007632b8c07816 */ /* 0x050fe400000000c0 */
[----:B------:R-:W-:Y:S02]  /*1ca0*/  SHF.L.U32 R196, R185, 0x10, RZ ;  /* 0x00000010b9c47819 */ /* 0x000fe400000006ff */
[----:B------:R-:W-:Y:S02]  /*1cb0*/  SHF.L.U32 R194, R184, 0x10, RZ ;  /* 0x00000010b8c27819 */ /* 0x000fe400000006ff */
[C---:B--2---:R-:W-:Y:S02]  /*1cc0*/  PRMT R238, R190.reuse, 0x7632, R238 ;  /* 0x00007632beee7816 */ /* 0x044fe400000000ee */
[----:B------:R-:W-:-:S02]  /*1cd0*/  SHF.L.U32 R184, R190, 0x10, RZ ;  /* 0x00000010beb87819 */ /* 0x000fc400000006ff */
[----:B------:R-:W-:Y:S01]  /*1ce0*/  SHF.L.U32 R190, R192, 0x10, RZ ;  /* 0x00000010c0be7819 */ /* 0x000fe200000006ff */
[----:B------:R-:W-:Y:S02]  /*1cf0*/  FADD.FTZ R192, R196, -UR32 ;  /* 0x80000020c4c07e21 */ /* 0x000fe40008010000 */
[----:B------:R-:W2:Y:S01]  /*1d00*/  LDL.LU R196, [R1+0x58] ;  /* 0x0000580001c47983 */ /* 0x000ea20000300800 */
[----:B------:R-:W-:Y:S02]  /*1d10*/  PRMT R19, R185, 0x7632, R19 ;  /* 0x00007632b9137816 */ /* 0x000fe40000000013 */
[C---:B------:R-:W-:Y:S02]  /*1d20*/  PRMT R237, R189.reuse, 0x7632, R237 ;  /* 0x00007632bded7816 */ /* 0x040fe400000000ed */
[----:B------:R-:W-:Y:S01]  /*1d30*/  SHF.L.U32 R185, R189, 0x10, RZ ;  /* 0x00000010bdb97819 */ /* 0x000fe200000006ff */
[----:B------:R-:W-:Y:S01]  /*1d40*/  FADD.FTZ R189, R194, -UR32 ;  /* 0x80000020c2bd7e21 */ /* 0x000fe20008010000 */
[----:B------:R-:W-:-:S02]  /*1d50*/  PRMT R197, R187, 0x7632, R197 ;  /* 0x00007632bbc57816 */ /* 0x000fc400000000c5 */
[----:B------:R-:W-:Y:S01]  /*1d60*/  SHF.L.U32 R195, R187, 0x10, RZ ;  /* 0x00000010bbc37819 */ /* 0x000fe200000006ff */
[----:B------:R-:W-:Y:S01]  /*1d70*/  FMUL.FTZ R198, R189, UR30 ;  /* 0x0000001ebdc67c20 */ /* 0x000fe20008410000 */
[----:B------:R-:W-:Y:S02]  /*1d80*/  PRMT R193, R186, 0x7632, R193 ;  /* 0x00007632bac17816 */ /* 0x000fe400000000c1 */
[----:B------:R-:W-:Y:S02]  /*1d90*/  SHF.L.U32 R187, R188, 0x10, RZ ;  /* 0x00000010bcbb7819 */ /* 0x000fe400000006ff */
[----:B------:R-:W-:Y:S02]  /*1da0*/  SHF.L.U32 R186, R186, 0x10, RZ ;  /* 0x00000010baba7819 */ /* 0x000fe400000006ff */
[----:B------:R-:W-:Y:S02]  /*1db0*/  PRMT R236, R188, 0x7632, R236 ;  /* 0x00007632bcec7816 */ /* 0x000fe400000000ec */
[----:B------:R-:W-:Y:S01]  /*1dc0*/  SHF.L.U32 R188, R19, 0x10, RZ ;  /* 0x0000001013bc7819 */ /* 0x000fe200000006ff */
[----:B------:R-:W-:Y:S01]  /*1dd0*/  FADD.FTZ R194, R186, -UR32 ;  /* 0x80000020bac27e21 */ /* 0x000fe20008010000 */
[----:B------:R-:W-:Y:S01]  /*1de0*/  SHF.L.U32 R19, R197, 0x10, RZ ;  /* 0x00000010c5137819 */ /* 0x000fe200000006ff */
[----:B------:R-:W-:Y:S01]  /*1df0*/  FMUL.FTZ R197, R192, UR30 ;  /* 0x0000001ec0c57c20 */ /* 0x000fe20008410000 */
[----:B------:R-:W-:Y:S01]  /*1e00*/  SHF.L.U32 R189, R236, 0x10, RZ ;  /* 0x00000010ecbd7819 */ /* 0x000fe200000006ff */
[----:B------:R-:W-:Y:S01]  /*1e10*/  FADD.FTZ R96, R96, R187 ;  /* 0x000000bb60607221 */ /* 0x000fe20000010000 */
[----:B------:R-:W4:Y:S01]  /*1e20*/  LDL R236, [R1+0xf4] ;  /* 0x0000f40001ec7983 */ /* 0x000f220000100800 */
[----:B------:R-:W-:-:S03]  /*1e30*/  FMUL.FTZ R243, R243, R187 ;  /* 0x000000bbf3f37220 */ /* 0x000fc60000410000 */
[----:B------:R-:W4:Y:S01]  /*1e40*/  LDL R192, [R1+0xf0] ;  /* 0x0000f00001c07983 */ /* 0x000f220000100800 */
[----:B--2---:R-:W-:Y:S01]  /*1e50*/  FFMA.FTZ R196, R198, R187, R196 ;  /* 0x000000bbc6c47223 */ /* 0x004fe200000100c4 */
[----:B------:R-:W-:-:S04]  /*1e60*/  SHF.L.U32 R187, R237, 0x10, RZ ;  /* 0x00000010edbb7819 */ /* 0x000fc800000006ff */
[----:B------:R0:W-:Y:S04]  /*1e70*/  STL [R1+0x58], R196 ;  /* 0x000058c401007387 */ /* 0x0001e80000100800 */
[----:B------:R-:W2:Y:S01]  /*1e80*/  LDL.LU R237, [R1+0x50] ;  /* 0x0000500001ed7983 */ /* 0x000ea20000300800 */
[----:B0-----:R-:W-:-:S03]  /*1e90*/  FMUL.FTZ R196, R194, UR30 ;  /* 0x0000001ec2c47c20 */ /* 0x001fc60008410000 */
[----:B------:R-:W4:Y:S01]  /*1ea0*/  LDL.LU R194, [R1+0x48] ;  /* 0x0000480001c27983 */ /* 0x000f220000300800 */
[----:B---3--:R-:W-:Y:S01]  /*1eb0*/  FFMA.FTZ R241, R197, R185, R241 ;  /* 0x000000b9c5f17223 */ /* 0x008fe200000100f1 */
[----:B------:R-:W-:Y:S01]  /*1ec0*/  FADD.FTZ R195, R195, -UR32 ;  /* 0x80000020c3c37e21 */ /* 0x000fe20008010000 */
[----:B------:R-:W-:-:S03]  /*1ed0*/  PRMT R240, R191, 0x7632, R240 ;  /* 0x00007632bff07816 */ /* 0x000fc600000000f0 */
[----:B------:R0:W-:Y:S01]  /*1ee0*/  STL [R1+0x60], R241 ;  /* 0x000060f101007387 */ /* 0x0001e20000100800 */
[----:B------:R-:W-:Y:S01]  /*1ef0*/  SHF.L.U32 R191, R191, 0x10, RZ ;  /* 0x00000010bfbf7819 */ /* 0x000fe200000006ff */
[----:B------:R-:W-:Y:S01]  /*1f00*/  FMUL.FTZ R195, R195, UR30 ;  /* 0x0000001ec3c37c20 */ /* 0x000fe20008410000 */
[----:B------:R-:W-:Y:S01]  /*1f10*/  SHF.L.U32 R186, R193, 0x10, RZ ;  /* 0x00000010c1ba7819 */ /* 0x000fe200000006ff */
[----:B0-----:R-:W-:Y:S02]  /*1f20*/  FMUL.FTZ R241, R242, R185 ;  /* 0x000000b9f2f17220 */ /* 0x001fe40000410000 */
[----:B------:R-:W3:Y:S01]  /*1f30*/  LDL.LU R242, [R1+0x5c] ;  /* 0x00005c0001f27983 */ /* 0x000ee20000300800 */
[----:B------:R-:W-:-:S03]  /*1f40*/  FADD.FTZ R92, R92, R184 ;  /* 0x000000b85c5c7221 */ /* 0x000fc60000010000 */
[----:B------:R-:W3:Y:S01]  /*1f50*/  LDL R193, [R1+0xfc] ;  /* 0x0000fc0001c17983 */ /* 0x000ee20000100800 */
[-C--:B------:R-:W-:Y:S01]  /*1f60*/  FMUL.FTZ R239, R239, R184.reuse ;  /* 0x000000b8efef7220 */ /* 0x080fe20000410000 */
[----:B------:R-:W-:Y:S01]  /*1f70*/  FADD.FTZ R190, R190, -UR32 ;  /* 0x80000020bebe7e21 */ /* 0x000fe20008010000 */
[----:B------:R-:W-:Y:S01]  /*1f80*/  FADD.FTZ R98, R98, R185 ;  /* 0x000000b962627221 */ /* 0x000fe20000010000 */
[----:B------:R-:W-:Y:S02]  /*1f90*/  IMAD.U32 R185, R238, 0x10000, RZ ;  /* 0x00010000eeb97824 */ /* 0x000fe400078e00ff */
[----:B------:R-:W-:Y:S01]  /*1fa0*/  FADD.FTZ R94, R94, R191 ;  /* 0x000000bf5e5e7221 */ /* 0x000fe20000010000 */
[----:B--2---:R-:W-:Y:S01]  /*1fb0*/  FFMA.FTZ R237, R195, R191, R237 ;  /* 0x000000bfc3ed7223 */ /* 0x004fe200000100ed */
[----:B----4-:R-:W-:Y:S01]  /*1fc0*/  FFMA.FTZ R194, R196, R184, R194 ;  /* 0x000000b8c4c27223 */ /* 0x010fe200000100c2 */
[----:B------:R-:W-:-:S04]  /*1fd0*/  SHF.L.U32 R184, R240, 0x10, RZ ;  /* 0x00000010f0b87819 */ /* 0x000fc800000006ff */
[----:B------:R0:W-:Y:S04]  /*1fe0*/  STL [R1+0x48], R194 ;  /* 0x000048c201007387 */ /* 0x0001e80000100800 */
[----:B------:R1:W-:Y:S04]  /*1ff0*/  STL [R1+0x50], R237 ;  /* 0x000050ed01007387 */ /* 0x0003e80000100800 */
[----:B------:R-:W2:Y:S01]  /*2000*/  LDL.LU R240, [R1+0x64] ;  /* 0x0000640001f07983 */ /* 0x000ea20000300800 */
[----:B0-----:R-:W-:Y:S01]  /*2010*/  FMUL.FTZ R194, R190, UR30 ;  /* 0x0000001ebec27c20 */ /* 0x001fe20008410000 */
[----:B-1----:R-:W-:-:S02]  /*2020*/  FMUL.FTZ R237, R192, R191 ;  /* 0x000000bfc0ed7220 */ /* 0x002fc40000410000 */
[----:B------:R-:W4:Y:S04]  /*2030*/  LDL R238, [R1+0xec] ;  /* 0x0000ec0001ee7983 */ /* 0x000f280000100800 */
[----:B------:R-:W4:Y:S01]  /*2040*/  LDL R192, [R1+0x104] ;  /* 0x0001040001c07983 */ /* 0x000f220000100800 */
[----:B------:R-:W-:-:S03]  /*2050*/  FADD.FTZ R190, R228, R243 ;  /* 0x000000f3e4be7221 */ /* 0x000fc60000010000 */
[----:B------:R-:W4:Y:S04]  /*2060*/  LDL.LU R191, [R1+0x54] ;  /* 0x0000540001bf7983 */ /* 0x000f280000300800 */
[----:B------:R-:W4:Y:S01]  /*2070*/  LDL.LU R228, [R1+0x4c] ;  /* 0x00004c0001e47983 */ /* 0x000f220000300800 */
[----:B---3--:R-:W-:Y:S01]  /*2080*/  FFMA.FTZ R242, R194, R189, R242 ;  /* 0x000000bdc2f27223 */ /* 0x008fe200000100f2 */
[----:B------:R-:W-:-:S04]  /*2090*/  FADD.FTZ R188, R188, -UR32 ;  /* 0x80000020bcbc7e21 */ /* 0x000fc80008010000 */
[----:B------:R0:W-:Y:S01]  /*20a0*/  STL [R1+0x5c], R242 ;  /* 0x00005cf201007387 */ /* 0x0001e20000100800 */
[----:B------:R-:W-:Y:S01]  /*20b0*/  FADD.FTZ R186, R186, -UR32 ;  /* 0x80000020baba7e21 */ /* 0x000fe20008010000 */
[----:B0-----:R-:W-:Y:S01]  /*20c0*/  FMUL.FTZ R242, R193, R189 ;  /* 0x000000bdc1f27220 */ /* 0x001fe20000410000 */
[----:B------:R-:W-:Y:S01]  /*20d0*/  FMUL.FTZ R193, R188, UR30 ;  /* 0x0000001ebcc17c20 */ /* 0x000fe20008410000 */
[----:B------:R-:W-:Y:S01]  /*20e0*/  FADD.FTZ R19, R19, -UR32 ;  /* 0x8000002013137e21 */ /* 0x000fe20008010000 */
[----:B------:R-:W-:Y:S01]  /*20f0*/  FADD.FTZ R97, R97, R189 ;  /* 0x000000bd61617221 */ /* 0x000fe20000010000 */
[----:B------:R-:W-:Y:S02]  /*2100*/  FFMA.FTZ R189, R198, R243, R227 ;  /* 0x000000f3c6bd7223 */ /* 0x000fe400000100e3 */
[----:B------:R-:W-:Y:S01]  /*2110*/  FMUL.FTZ R19, R19, UR30 ;  /* 0x0000001e13137c20 */ /* 0x000fe20008410000 */
[----:B------:R-:W-:Y:S01]  /*2120*/  FADD.FTZ R190, R190, R242 ;  /* 0x000000f2bebe7221 */ /* 0x000fe20000010000 */
[----:B------:R-:W-:Y:S01]  /*2130*/  FFMA.FTZ R189, R194, R242, R189 ;  /* 0x000000f2c2bd7223 */ /* 0x000fe200000100bd */
[----:B------:R-:W-:-:S03]  /*2140*/  FADD.FTZ R99, R99, R187 ;  /* 0x000000bb63637221 */ /* 0x000fc60000010000 */
[----:B------:R-:W-:Y:S01]  /*2150*/  FFMA.FTZ R189, R197, R241, R189 ;  /* 0x000000f1c5bd7223 */ /* 0x000fe200000100bd */
[----:B------:R-:W-:Y:S01]  /*2160*/  FMUL.FTZ R236, R236, R184 ;  /* 0x000000b8ecec7220 */ /* 0x000fe20000410000 */
[----:B------:R-:W-:Y:S01]  /*2170*/  FADD.FTZ R93, R93, R185 ;  /* 0x000000b95d5d7221 */ /* 0x000fe20000010000 */
[----:B------:R-:W-:Y:S01]  /*2180*/  FADD.FTZ R95, R95, R184 ;  /* 0x000000b85f5f7221 */ /* 0x000fe20000010000 */
[----:B------:R-:W-:Y:S02]  /*2190*/  IADD3 R226, PT, PT, R226, 0x80, RZ ;  /* 0x00000080e2e27810 */ /* 0x000fe40007ffe0ff */
[----:B------:R-:W-:Y:S01]  /*21a0*/  IADD3 R200, PT, PT, R200, 0x80, RZ ;  /* 0x00000080c8c87810 */ /* 0x000fe20007ffe0ff */
[----:B--2---:R-:W-:-:S05]  /*21b0*/  FFMA.FTZ R240, R193, R187, R240 ;  /* 0x000000bbc1f07223 */ /* 0x004fca00000100f0 */
[----:B------:R4:W-:Y:S02]  /*21c0*/  STL [R1+0x64], R240 ;  /* 0x000064f001007387 */ /* 0x0009e40000100800 */
[----:B----4-:R-:W-:Y:S01]  /*21d0*/  FMUL.FTZ R240, R192, R187 ;  /* 0x000000bbc0f07220 */ /* 0x010fe20000410000 */
[----:B------:R-:W-:Y:S01]  /*21e0*/  FMUL.FTZ R192, R186, UR30 ;  /* 0x0000001ebac07c20 */ /* 0x000fe20008410000 */
[----:B------:R-:W-:-:S03]  /*21f0*/  FFMA.FTZ R191, R19, R184, R191 ;  /* 0x000000b813bf7223 */ /* 0x000fc600000100bf */
[----:B------:R-:W-:Y:S01]  /*2200*/  FFMA.FTZ R228, R192, R185, R228 ;  /* 0x000000b9c0e47223 */ /* 0x000fe200000100e4 */
[----:B------:R-:W-:-:S04]  /*2210*/  FADD.FTZ R187, R190, R241 ;  /* 0x000000f1bebb7221 */ /* 0x000fc80000010000 */
[----:B------:R0:W-:Y:S04]  /*2220*/  STL [R1+0x4c], R228 ;  /* 0x00004ce401007387 */ /* 0x0001e80000100800 */
[----:B------:R1:W-:Y:S01]  /*2230*/  STL [R1+0x54], R191 ;  /* 0x000054bf01007387 */ /* 0x0003e20000100800 */
[----:B------:R-:W-:Y:S01]  /*2240*/  FADD.FTZ R187, R187, R240 ;  /* 0x000000f0bbbb7221 */ /* 0x000fe20000010000 */
[----:B------:R-:W-:Y:S01]  /*2250*/  FFMA.FTZ R186, R193, R240, R189 ;  /* 0x000000f0c1ba7223 */ /* 0x000fe200000100bd */
[----:B------:R-:W-:Y:S02]  /*2260*/  FMUL.FTZ R238, R238, R185 ;  /* 0x000000b9eeee7220 */ /* 0x000fe40000410000 */
[----:B------:R-:W-:Y:S01]  /*2270*/  FADD.FTZ R187, R187, R239 ;  /* 0x000000efbbbb7221 */ /* 0x000fe20000010000 */
[----:B------:R-:W-:-:S03]  /*2280*/  FFMA.FTZ R186, R196, R239, R186 ;  /* 0x000000efc4ba7223 */ /* 0x000fc600000100ba */
[----:B------:R-:W-:Y:S01]  /*2290*/  FADD.FTZ R187, R187, R238 ;  /* 0x000000eebbbb7221 */ /* 0x000fe20000010000 */
[----:B------:R-:W-:-:S03]  /*22a0*/  FFMA.FTZ R186, R192, R238, R186 ;  /* 0x000000eec0ba7223 */ /* 0x000fc600000100ba */
[----:B------:R-:W-:Y:S01]  /*22b0*/  FADD.FTZ R187, R187, R237 ;  /* 0x000000edbbbb7221 */ /* 0x000fe20000010000 */
[----:B------:R-:W-:-:S03]  /*22c0*/  FFMA.FTZ R186, R195, R237, R186 ;  /* 0x000000edc3ba7223 */ /* 0x000fc600000100ba */
[----:B0-----:R-:W-:Y:S01]  /*22d0*/  FADD.FTZ R228, R187, R236 ;  /* 0x000000ecbbe47221 */ /* 0x001fe20000010000 */
[----:B-1----:R-:W-:-:S07]  /*22e0*/  FFMA.FTZ R227, R19, R236, R186 ;  /* 0x000000ec13e37223 */ /* 0x002fce00000100ba */
.L_x_4106:
[----:B------:R-:W-:Y:S05]  /*22f0*/  BSYNC.RECONVERGENT B1 ;  /* 0x0000000000017941 */ /* 0x000fea0003800200 */
.L_x_4105:
        /* <DEDUP_REMOVED lines=9> */
[----:B------:R-:W4:Y:S04]  /*2390*/  LDG.E.128 R12, desc[UR16][R12.64] ;  /* 0x000000100c0c7981 */ /* 0x000f28000c1e1d00 */
[----:B------:R0:W2:Y:S01]  /*23a0*/  LDG.E.128 R184, desc[UR16][R16.64] ;  /* 0x0000001010b87981 */ /* 0x0000a2000c1e1d00 */
[----:B------:R-:W-:-:S03]  /*23b0*/  ISETP.NE.AND.EX P0, PT, RZ, UR23, PT, P0 ;  /* 0x00000017ff007c0c */ /* 0x000fc6000bf05300 */
[----:B------:R-:W3:Y:S04]  /*23c0*/  LDL R234, [R1+0xe0] ;  /* 0x0000e00001ea7983 */ /* 0x000ee80000100800 */
[----:B------:R-:W3:Y:S06]  /*23d0*/  LDL R231, [R1+0xc8] ;  /* 0x0000c80001e77983 */ /* 0x000eec0000100800 */
[----:B0-----:R-:W0:Y:S02]  /*23e0*/  @P0 LDC.64 R16, c[0x0][0x438] ;  /* 0x00010e00ff100b82 */ /* 0x001e240000000a00 */
[----:B0-----:R-:W-:-:S05]  /*23f0*/  @P0 IMAD.WIDE.U32 R16, R200, 0x10, R16 ;  /* 0x00000010c8100825 */ /* 0x001fca00078e0010 */
[----:B------:R0:W5:Y:S01]  /*2400*/  @P0 LDG.E.128 R160, desc[UR16][R16.64] ;  /* 0x0000001010a00981 */ /* 0x000162000c1e1d00 */
[----:B----4-:R-:W-:Y:S02]  /*2410*/  SHF.L.U32 R190, R12, 0x10, RZ ;  /* 0x000000100cbe7819 */ /* 0x010fe400000006ff */
[C---:B------:R-:W-:Y:S02]  /*2420*/  PRMT R191, R15.reuse, 0x7632, R191 ;  /* 0x000076320fbf7816 */ /* 0x040fe400000000bf */
[----:B------:R-:W-:Y:S02]  /*2430*/  SHF.L.U32 R189, R15, 0x10, RZ ;  /* 0x000000100fbd7819 */ /* 0x000fe400000006ff */
[----:B------:R-:W-:Y:S02]  /*2440*/  SHF.L.U32 R18, R14, 0x10, RZ ;  /* 0x000000100e127819 */ /* 0x000fe400000006ff */
[C---:B--2---:R-:W-:Y:S02]  /*2450*/  PRMT R230, R186.reuse, 0x7632, R230 ;  /* 0x00007632bae67816 */ /* 0x044fe400000000e6 */
[----:B------:R-:W-:Y:S01]  /*2460*/  SHF.L.U32 R15, R186, 0x10, RZ ;  /* 0x00000010ba0f7819 */ /* 0x000fe200000006ff */
[----:B------:R-:W-:Y:S01]  /*2470*/  FADD.FTZ R186, R190, -UR32 ;  /* 0x80000020beba7e21 */ /* 0x000fe20008010000 */
[----:B------:R-:W-:Y:S01]  /*2480*/  PRMT R225, R184, 0x7632, R225 ;  /* 0x00007632b8e17816 */ /* 0x000fe200000000e1 */
[----:B------:R-:W-:Y:S01]  /*2490*/  FADD.FTZ R190, R18, -UR32 ;  /* 0x8000002012be7e21 */ /* 0x000fe20008010000 */
[----:B0-----:R-:W-:Y:S01]  /*24a0*/  SHF.L.U32 R16, R184, 0x10, RZ ;  /* 0x00000010b8107819 */ /* 0x001fe200000006ff */
[----:B------:R-:W-:Y:S01]  /*24b0*/  FADD.FTZ R184, R189, -UR32 ;  /* 0x80000020bdb87e21 */ /* 0x000fe20008010000 */
[----:B------:R-:W-:Y:S01]  /*24c0*/  FMUL.FTZ R18, R186, UR30 ;  /* 0x0000001eba127c20 */ /* 0x000fe20008410000 */
[----:B------:R-:W2:Y:S04]  /*24d0*/  LDL R189, [R1+0xd4] ;  /* 0x0000d40001bd7983 */ /* 0x000ea80000100800 */
[----:B------:R-:W4:Y:S01]  /*24e0*/  LDL.LU R186, [R1+0x38] ;  /* 0x0000380001ba7983 */ /* 0x000f220000300800 */
[----:B------:R-:W-:-:S02]  /*24f0*/  PRMT R11, R13, 0x7632, R11 ;  /* 0x000076320d0b7816 */ /* 0x000fc4000000000b */
[----:B------:R-:W-:Y:S02]  /*2500*/  PRMT R17, R12, 0x7632, R17 ;  /* 0x000076320c117816 */ /* 0x000fe40000000011 */
[----:B------:R-:W-:Y:S02]  /*2510*/  SHF.L.U32 R13, R13, 0x10, RZ ;  /* 0x000000100d0d7819 */ /* 0x000fe400000006ff */
[----:B------:R-:W-:Y:S02]  /*2520*/  PRMT R12, R14, 0x7632, R12 ;  /* 0x000076320e0c7816 */ /* 0x000fe4000000000c */
[----:B------:R-:W-:Y:S01]  /*2530*/  SHF.L.U32 R14, R17, 0x10, RZ ;  /* 0x00000010110e7819 */ /* 0x000fe200000006ff */
[----:B------:R-:W-:Y:S01]  /*2540*/  FADD.FTZ R17, R13, -UR32 ;  /* 0x800000200d117e21 */ /* 0x000fe20008010000 */
[----:B------:R-:W-:Y:S02]  /*2550*/  PRMT R229, R185, 0x7632, R229 ;  /* 0x00007632b9e57816 */ /* 0x000fe400000000e5 */
[----:B------:R-:W-:-:S02]  /*2560*/  SHF.L.U32 R13, R11, 0x10, RZ ;  /* 0x000000100b0d7819 */ /* 0x000fc400000006ff */
[C---:B------:R-:W-:Y:S02]  /*2570*/  PRMT R232, R187.reuse, 0x7632, R232 ;  /* 0x00007632bbe87816 */ /* 0x040fe400000000e8 */
[----:B------:R-:W-:Y:S02]  /*2580*/  SHF.L.U32 R188, R187, 0x10, RZ ;  /* 0x00000010bbbc7819 */ /* 0x000fe400000006ff */
[----:B------:R-:W-:Y:S02]  /*2590*/  SHF.L.U32 R11, R191, 0x10, RZ ;  /* 0x00000010bf0b7819 */ /* 0x000fe400000006ff */
[----:B------:R-:W2:Y:S01]  /*25a0*/  LDL.LU R191, [R1+0x34] ;  /* 0x0000340001bf7983 */ /* 0x000ea20000300800 */
[----:B------:R-:W-:Y:S01]  /*25b0*/  SHF.L.U32 R187, R225, 0x10, RZ ;  /* 0x00000010e1bb7819 */ /* 0x000fe200000006ff */
[----:B------:R-:W-:Y:S02]  /*25c0*/  FADD.FTZ R88, R88, R16 ;  /* 0x0000001058587221 */ /* 0x000fe40000010000 */
[----:B------:R-:W2:Y:S01]  /*25d0*/  LDL R225, [R1+0xd0] ;  /* 0x0000d00001e17983 */ /* 0x000ea20000100800 */
[-C--:B------:R-:W-:Y:S01]  /*25e0*/  FMUL.FTZ R235, R235, R16.reuse ;  /* 0x00000010ebeb7220 */ /* 0x080fe20000410000 */
[----:B----4-:R-:W-:Y:S01]  /*25f0*/  FFMA.FTZ R186, R18, R16, R186 ;  /* 0x0000001012ba7223 */ /* 0x010fe200000100ba */
[----:B------:R-:W-:-:S04]  /*2600*/  FMUL.FTZ R16, R190, UR30 ;  /* 0x0000001ebe107c20 */ /* 0x000fc80008410000 */
[----:B------:R0:W-:Y:S02]  /*2610*/  STL [R1+0x38], R186 ;  /* 0x000038ba01007387 */ /* 0x0001e40000100800 */
[----:B0-----:R-:W-:Y:S02]  /*2620*/  SHF.L.U32 R186, R229, 0x10, RZ ;  /* 0x00000010e5ba7819 */ /* 0x001fe400000006ff */
[----:B------:R-:W4:Y:S04]  /*2630*/  LDL.LU R229, [R1+0x30] ;  /* 0x0000300001e57983 */ /* 0x000f280000300800 */
[----:B------:R-:W2:Y:S01]  /*2640*/  LDL.LU R190, [R1+0x28] ;  /* 0x0000280001be7983 */ /* 0x000ea20000300800 */
[----:B------:R-:W-:Y:S01]  /*2650*/  SHF.L.U32 R185, R185, 0x10, RZ ;  /* 0x00000010b9b97819 */ /* 0x000fe200000006ff */
[----:B------:R-:W-:Y:S01]  /*2660*/  FMUL.FTZ R17, R17, UR30 ;  /* 0x0000001e11117c20 */ /* 0x000fe20008410000 */
[----:B------:R-:W-:Y:S01]  /*2670*/  FADD.FTZ R84, R84, R15 ;  /* 0x0000000f54547221 */ /* 0x000fe20000010000 */
[----:B---3--:R-:W-:-:S02]  /*2680*/  FMUL.FTZ R231, R231, R15 ;  /* 0x0000000fe7e77220 */ /* 0x008fc40000410000 */
[----:B------:R-:W-:Y:S01]  /*2690*/  FFMA.FTZ R233, R17, R185, R233 ;  /* 0x000000b911e97223 */ /* 0x000fe200000100e9 */
[----:B------:R-:W-:-:S04]  /*26a0*/  FADD.FTZ R90, R90, R185 ;  /* 0x000000b95a5a7221 */ /* 0x000fc80000010000 */
[----:B------:R0:W-:Y:S01]  /*26b0*/  STL [R1+0x40], R233 ;  /* 0x000040e901007387 */ /* 0x0001e20000100800 */
[----:B------:R-:W-:Y:S01]  /*26c0*/  FADD.FTZ R86, R86, R188 ;  /* 0x000000bc56567221 */ /* 0x000fe20000010000 */
[----:B0-----:R-:W-:Y:S02]  /*26d0*/  FMUL.FTZ R233, R234, R185 ;  /* 0x000000b9eae97220 */ /* 0x001fe40000410000 */
[----:B------:R-:W3:Y:S01]  /*26e0*/  LDL R234, [R1+0xdc] ;  /* 0x0000dc0001ea7983 */ /* 0x000ee20000100800 */
[----:B------:R-:W-:Y:S01]  /*26f0*/  SHF.L.U32 R185, R230, 0x10, RZ ;  /* 0x00000010e6b97819 */ /* 0x000fe200000006ff */
[----:B--2---:R-:W-:Y:S01]  /*2700*/  FFMA.FTZ R190, R16, R15, R190 ;  /* 0x0000000f10be7223 */ /* 0x004fe200000100be */
[----:B------:R-:W-:-:S04]  /*2710*/  FMUL.FTZ R15, R184, UR30 ;  /* 0x0000001eb80f7c20 */ /* 0x000fc80008410000 */
[----:B----4-:R-:W-:Y:S01]  /*2720*/  FFMA.FTZ R229, R15, R188, R229 ;  /* 0x000000bc0fe57223 */ /* 0x010fe200000100e5 */
[----:B------:R-:W-:Y:S01]  /*2730*/  STL [R1+0x28], R190 ;  /* 0x000028be01007387 */ /* 0x000fe20000100800 */
[----:B------:R-:W-:-:S03]  /*2740*/  SHF.L.U32 R184, R232, 0x10, RZ ;  /* 0x00000010e8b87819 */ /* 0x000fc600000006ff */
[----:B------:R0:W-:Y:S04]  /*2750*/  STL [R1+0x30], R229 ;  /* 0x000030e501007387 */ /* 0x0001e80000100800 */
[----:B------:R-:W2:Y:S04]  /*2760*/  LDL.LU R232, [R1+0x44] ;  /* 0x0000440001e87983 */ /* 0x000ea80000300800 */
[----:B------:R-:W4:Y:S01]  /*2770*/  LDL R230, [R1+0xe4] ;  /* 0x0000e40001e67983 */ /* 0x000f220000100800 */
[----:B0-----:R-:W-:Y:S01]  /*2780*/  FMUL.FTZ R229, R225, R188 ;  /* 0x000000bce1e57220 */ /* 0x001fe20000410000 */
[----:B------:R-:W-:-:S02]  /*2790*/  FADD.FTZ R188, R228, R235 ;  /* 0x000000ebe4bc7221 */ /* 0x000fc40000010000 */
[----:B------:R-:W4:Y:S04]  /*27a0*/  LDL.LU R225, [R1+0x2c] ;  /* 0x00002c0001e17983 */ /* 0x000f280000300800 */
[----:B------:R-:W4:Y:S04]  /*27b0*/  LDL R190, [R1+0xcc] ;  /* 0x0000cc0001be7983 */ /* 0x000f280000100800 */
[----:B------:R-:W4:Y:S01]  /*27c0*/  LDL.LU R228, [R1+0x3c] ;  /* 0x00003c0001e47983 */ /* 0x000f220000300800 */
[----:B------:R-:W-:Y:S01]  /*27d0*/  SHF.L.U32 R12, R12, 0x10, RZ ;  /* 0x000000100c0c7819 */ /* 0x000fe200000006ff */
[----:B------:R-:W-:Y:S01]  /*27e0*/  FADD.FTZ R14, R14, -UR32 ;  /* 0x800000200e0e7e21 */ /* 0x000fe20008010000 */
[----:B------:R-:W-:Y:S01]  /*27f0*/  FADD.FTZ R13, R13, -UR32 ;  /* 0x800000200d0d7e21 */ /* 0x000fe20008010000 */
[----:B------:R-:W-:-:S02]  /*2800*/  FADD.FTZ R11, R11, -UR32 ;  /* 0x800000200b0b7e21 */ /* 0x000fc40008010000 */
[----:B------:R-:W-:Y:S01]  /*2810*/  FADD.FTZ R12, R12, -UR32 ;  /* 0x800000200c0c7e21 */ /* 0x000fe20008010000 */
[----:B------:R-:W-:Y:S01]  /*2820*/  FMUL.FTZ R14, R14, UR30 ;  /* 0x0000001e0e0e7c20 */ /* 0x000fe20008410000 */
[----:B------:R-:W-:Y:S01]  /*2830*/  FMUL.FTZ R13, R13, UR30 ;  /* 0x0000001e0d0d7c20 */ /* 0x000fe20008410000 */
[----:B------:R-:W-:Y:S01]  /*2840*/  FADD.FTZ R89, R89, R187 ;  /* 0x000000bb59597221 */ /* 0x000fe20000010000 */
[----:B------:R-:W-:Y:S01]  /*2850*/  FMUL.FTZ R12, R12, UR30 ;  /* 0x0000001e0c0c7c20 */ /* 0x000fe20008410000 */
[----:B---3--:R-:W-:Y:S01]  /*2860*/  FMUL.FTZ R234, R234, R187 ;  /* 0x000000bbeaea7220 */ /* 0x008fe20000410000 */
[----:B------:R-:W-:-:S03]  /*2870*/  FMUL.FTZ R11, R11, UR30 ;  /* 0x0000001e0b0b7c20 */ /* 0x000fc60008410000 */
[----:B------:R-:W-:Y:S01]  /*2880*/  FADD.FTZ R188, R188, R234 ;  /* 0x000000eabcbc7221 */ /* 0x000fe20000010000 */
[----:B------:R-:W-:Y:S01]  /*2890*/  FFMA.FTZ R191, R11, R184, R191 ;  /* 0x000000b80bbf7223 */ /* 0x000fe200000100bf */
[----:B------:R-:W-:Y:S01]  /*28a0*/  FADD.FTZ R91, R91, R186 ;  /* 0x000000ba5b5b7221 */ /* 0x000fe20000010000 */
[----:B------:R-:W-:Y:S01]  /*28b0*/  FADD.FTZ R85, R85, R185 ;  /* 0x000000b955557221 */ /* 0x000fe20000010000 */
[----:B------:R-:W-:Y:S01]  /*28c0*/  FADD.FTZ R87, R87, R184 ;  /* 0x000000b857577221 */ /* 0x000fe20000010000 */
[----:B------:R-:W-:Y:S02]  /*28d0*/  IADD3 R226, PT, PT, R226, 0x80, RZ ;  /* 0x00000080e2e27810 */ /* 0x000fe40007ffe0ff */
[----:B------:R-:W-:Y:S01]  /*28e0*/  IADD3 R200, PT, PT, R200, 0x80, RZ ;  /* 0x00000080c8c87810 */ /* 0x000fe20007ffe0ff */
[----:B--2---:R-:W-:Y:S01]  /*28f0*/  FFMA.FTZ R232, R13, R186, R232 ;  /* 0x000000ba0de87223 */ /* 0x004fe200000100e8 */
[----:B----4-:R-:W-:Y:S01]  /*2900*/  FFMA.FTZ R225, R12, R185, R225 ;  /* 0x000000b90ce17223 */ /* 0x010fe200000100e1 */
[----:B------:R-:W-:Y:S01]  /*2910*/  FFMA.FTZ R228, R14, R187, R228 ;  /* 0x000000bb0ee47223 */ /* 0x000fe200000100e4 */
[----:B------:R-:W-:-:S04]  /*2920*/  FFMA.FTZ R187, R18, R235, R227 ;  /* 0x000000eb12bb7223 */ /* 0x000fc800000100e3 */
[----:B------:R-:W-:Y:S01]  /*2930*/  FFMA.FTZ R187, R14, R234, R187 ;  /* 0x000000ea0ebb7223 */ /* 0x000fe200000100bb */
[----:B------:R-:W-:Y:S04]  /*2940*/  STL [R1+0x3c], R228 ;  /* 0x00003ce401007387 */ /* 0x000fe80000100800 */
[----:B------:R0:W-:Y:S01]  /*2950*/  STL [R1+0x44], R232 ;  /* 0x000044e801007387 */ /* 0x0001e20000100800 */
[----:B------:R-:W-:-:S03]  /*2960*/  FFMA.FTZ R187, R17, R233, R187 ;  /* 0x000000e911bb7223 */ /* 0x000fc600000100bb */
[----:B------:R1:W-:Y:S04]  /*2970*/  STL [R1+0x2c], R225 ;  /* 0x00002ce101007387 */ /* 0x0003e80000100800 */
[----:B------:R2:W-:Y:S01]  /*2980*/  STL [R1+0x34], R191 ;  /* 0x000034bf01007387 */ /* 0x0005e20000100800 */
[----:B0-----:R-:W-:Y:S01]  /*2990*/  FMUL.FTZ R232, R230, R186 ;  /* 0x000000bae6e87220 */ /* 0x001fe20000410000 */
[----:B------:R-:W-:-:S03]  /*29a0*/  FADD.FTZ R186, R188, R233 ;  /* 0x000000e9bcba7221 */ /* 0x000fc60000010000 */
[----:B------:R-:W-:Y:S01]  /*29b0*/  FFMA.FTZ R187, R13, R232, R187 ;  /* 0x000000e80dbb7223 */ /* 0x000fe200000100bb */
[----:B------:R-:W-:Y:S01]  /*29c0*/  FADD.FTZ R186, R186, R232 ;  /* 0x000000e8baba7221 */ /* 0x000fe20000010000 */
[----:B------:R-:W-:Y:S02]  /*29d0*/  FMUL.FTZ R230, R190, R185 ;  /* 0x000000b9bee67220 */ /* 0x000fe40000410000 */
[----:B------:R-:W-:Y:S01]  /*29e0*/  FFMA.FTZ R187, R16, R231, R187 ;  /* 0x000000e710bb7223 */ /* 0x000fe200000100bb */
[----:B------:R-:W-:-:S03]  /*29f0*/  FADD.FTZ R186, R186, R231 ;  /* 0x000000e7baba7221 */ /* 0x000fc60000010000 */
[----:B------:R-:W-:Y:S01]  /*2a00*/  FFMA.FTZ R187, R12, R230, R187 ;  /* 0x000000e60cbb7223 */ /* 0x000fe200000100bb */
[----:B------:R-:W-:Y:S01]  /*2a10*/  FADD.FTZ R186, R186, R230 ;  /* 0x000000e6baba7221 */ /* 0x000fe20000010000 */
[----:B-1----:R-:W-:Y:S02]  /*2a20*/  FMUL.FTZ R225, R189, R184 ;  /* 0x000000b8bde17220 */ /* 0x002fe40000410000 */
[----:B------:R-:W-:Y:S01]  /*2a30*/  FFMA.FTZ R187, R15, R229, R187 ;  /* 0x000000e50fbb7223 */ /* 0x000fe200000100bb */
[----:B------:R-:W-:-:S03]  /*2a40*/  FADD.FTZ R186, R186, R229 ;  /* 0x000000e5baba7221 */ /* 0x000fc60000010000 */
[----:B------:R-:W-:Y:S01]  /*2a50*/  FFMA.FTZ R227, R11, R225, R187 ;  /* 0x000000e10be37223 */ /* 0x000fe200000100bb */
[----:B--2---:R-:W-:-:S07]  /*2a60*/  FADD.FTZ R228, R186, R225 ;  /* 0x000000e1bae47221 */ /* 0x004fce0000010000 */
.L_x_4108:
[----:B------:R-:W-:Y:S05]  /*2a70*/  BSYNC.RECONVERGENT B1 ;  /* 0x0000000000017941 */ /* 0x000fea0003800200 */
.L_x_4107:
        /* <DEDUP_REMOVED lines=13> */
[----:B------:R-:W3:Y:S04]  /*2b50*/  LDL R221, [R1+0xc4] ;  /* 0x0000c40001dd7983 */ /* 0x000ee80000100800 */
[----:B------:R-:W3:Y:S02]  /*2b60*/  LDL R204, [R1+0xb4] ;  /* 0x0000b40001cc7983 */ /* 0x000ee40000100800 */
[----:B0-----:R-:W0:Y:S02]  /*2b70*/  @P0 LDC.64 R8, c[0x0][0x438] ;  /* 0x00010e00ff080b82 */ /* 0x001e240000000a00 */
[----:B0-----:R-:W-:-:S05]  /*2b80*/  @P0 IMAD.WIDE.U32 R8, R200, 0x10, R8 ;  /* 0x00000010c8080825 */ /* 0x001fca00078e0008 */
[----:B------:R0:W5:Y:S01]  /*2b90*/  @P0 LDG.E.128 R164, desc[UR16][R8.64] ;  /* 0x0000001008a40981 */ /* 0x000162000c1e1d00 */
[C---:B----4-:R-:W-:Y:S02]  /*2ba0*/  PRMT R10, R6.reuse, 0x7632, R10 ;  /* 0x00007632060a7816 */ /* 0x050fe4000000000a */
[----:B------:R-:W-:Y:S02]  /*2bb0*/  SHF.L.U32 R6, R6, 0x10, RZ ;  /* 0x0000001006067819 */ /* 0x000fe400000006ff */
[C---:B------:R-:W-:Y:S02]  /*2bc0*/  SHF.L.U32 R188, R7.reuse, 0x10, RZ ;  /* 0x0000001007bc7819 */ /* 0x040fe400000006ff */
[----:B------:R-:W-:Y:S02]  /*2bd0*/  PRMT R190, R7, 0x7632, R190 ;  /* 0x0000763207be7816 */ /* 0x000fe400000000be */
[C---:B--2---:R-:W-:Y:S02]  /*2be0*/  PRMT R202, R186.reuse, 0x7632, R202 ;  /* 0x00007632baca7816 */ /* 0x044fe400000000ca */
[----:B------:R-:W-:Y:S01]  /*2bf0*/  SHF.L.U32 R7, R186, 0x10, RZ ;  /* 0x00000010ba077819 */ /* 0x000fe200000006ff */
[----:B------:R-:W-:Y:S01]  /*2c00*/  FADD.FTZ R186, R6, -UR32 ;  /* 0x8000002006ba7e21 */ /* 0x000fe20008010000 */
[----:B------:R-:W-:-:S02]  /*2c10*/  FADD.FTZ R6, R188, -UR32 ;  /* 0x80000020bc067e21 */ /* 0x000fc40008010000 */
[----:B------:R-:W2:Y:S01]  /*2c20*/  LDL.LU R188, [R1+0x18] ;  /* 0x0000180001bc7983 */ /* 0x000ea20000300800 */
[C---:B0-----:R-:W-:Y:S02]  /*2c30*/  PRMT R9, R4.reuse, 0x7632, R9 ;  /* 0x0000763204097816 */ /* 0x041fe40000000009 */
[----:B------:R-:W-:Y:S01]  /*2c40*/  SHF.L.U32 R4, R4, 0x10, RZ ;  /* 0x0000001004047819 */ /* 0x000fe200000006ff */
[C---:B------:R-:W-:Y:S01]  /*2c50*/  IMAD.U32 R8, R184.reuse, 0x10000, RZ ;  /* 0x00010000b8087824 */ /* 0x040fe200078e00ff */
[----:B------:R-:W-:Y:S02]  /*2c60*/  SHF.L.U32 R189, R5, 0x10, RZ ;  /* 0x0000001005bd7819 */ /* 0x000fe400000006ff */
[----:B------:R-:W-:Y:S02]  /*2c70*/  PRMT R191, R184, 0x7632, R191 ;  /* 0x00007632b8bf7816 */ /* 0x000fe400000000bf */
[C---:B------:R-:W-:Y:S02]  /*2c80*/  PRMT R201, R185.reuse, 0x7632, R201 ;  /* 0x00007632b9c97816 */ /* 0x040fe400000000c9 */
[----:B------:R-:W-:Y:S01]  /*2c90*/  SHF.L.U32 R184, R185, 0x10, RZ ;  /* 0x00000010b9b87819 */ /* 0x000fe200000006ff */
[----:B------:R-:W-:Y:S01]  /*2ca0*/  FADD.FTZ R185, R4, -UR32 ;  /* 0x8000002004b97e21 */ /* 0x000fe20008010000 */
[----:B------:R-:W-:Y:S01]  /*2cb0*/  SHF.L.U32 R4, R9, 0x10, RZ ;  /* 0x0000001009047819 */ /* 0x000fe200000006ff */
[----:B------:R-:W-:Y:S01]  /*2cc0*/  FADD.FTZ R9, R189, -UR32 ;  /* 0x80000020bd097e21 */ /* 0x000fe20008010000 */
[----:B------:R-:W-:-:S02]  /*2cd0*/  SHF.L.U32 R189, R191, 0x10, RZ ;  /* 0x00000010bfbd7819 */ /* 0x000fc400000006ff */
[----:B------:R-:W4:Y:S01]  /*2ce0*/  LDL R191, [R1+0xa8] ;  /* 0x0000a80001bf7983 */ /* 0x000f220000100800 */
[----:B-----5:R-:W-:Y:S02]  /*2cf0*/  PRMT R3, R5, 0x7632, R3 ;  /* 0x0000763205037816 */ /* 0x020fe40000000003 */
[C---:B------:R-:W-:Y:S02]  /*2d00*/  PRMT R203, R187.reuse, 0x7632, R203 ;  /* 0x00007632bbcb7816 */ /* 0x040fe400000000cb */
[----:B------:R-:W-:Y:S02]  /*2d10*/  SHF.L.U32 R5, R187, 0x10, RZ ;  /* 0x00000010bb057819 */ /* 0x000fe400000006ff */
[----:B------:R-:W-:Y:S01]  /*2d20*/  SHF.L.U32 R187, R10, 0x10, RZ ;  /* 0x000000100abb7819 */ /* 0x000fe200000006ff */
[----:B------:R-:W-:Y:S01]  /*2d30*/  FMUL.FTZ R10, R185, UR30 ;  /* 0x0000001eb90a7c20 */ /* 0x000fe20008410000 */
[----:B------:R-:W-:Y:S01]  /*2d40*/  FMUL.FTZ R9, R9, UR30 ;  /* 0x0000001e09097c20 */ /* 0x000fe20008410000 */
[----:B------:R-:W-:-:S02]  /*2d50*/  SHF.L.U32 R185, R190, 0x10, RZ ;  /* 0x00000010beb97819 */ /* 0x000fc400000006ff */
[----:B------:R-:W4:Y:S01]  /*2d60*/  LDL R190, [R1+0xb0] ;  /* 0x0000b00001be7983 */ /* 0x000f220000100800 */
[----:B---3--:R-:W-:Y:S01]  /*2d70*/  FFMA.FTZ R222, R9, R184, R222 ;  /* 0x000000b809de7223 */ /* 0x008fe200000100de */
[----:B------:R-:W-:Y:S01]  /*2d80*/  FADD.FTZ R80, R80, R8 ;  /* 0x0000000850507221 */ /* 0x000fe20000010000 */
[-C--:B------:R-:W-:Y:S01]  /*2d90*/  FMUL.FTZ R224, R224, R8.reuse ;  /* 0x00000008e0e07220 */ /* 0x080fe20000410000 */
[----:B------:R-:W-:Y:S01]  /*2da0*/  FADD.FTZ R76, R76, R7 ;  /* 0x000000074c4c7221 */ /* 0x000fe20000010000 */
[----:B--2---:R-:W-:Y:S01]  /*2db0*/  FFMA.FTZ R188, R10, R8, R188 ;  /* 0x000000080abc7223 */ /* 0x004fe200000100bc */
[----:B------:R-:W-:-:S04]  /*2dc0*/  FMUL.FTZ R8, R186, UR30 ;  /* 0x0000001eba087c20 */ /* 0x000fc80008410000 */
[----:B------:R0:W-:Y:S01]  /*2dd0*/  STL [R1+0x18], R188 ;  /* 0x000018bc01007387 */ /* 0x0001e20000100800 */
[----:B------:R-:W-:Y:S02]  /*2de0*/  SHF.L.U32 R186, R202, 0x10, RZ ;  /* 0x00000010caba7819 */ /* 0x000fe400000006ff */
[----:B0-----:R-:W-:Y:S02]  /*2df0*/  SHF.L.U32 R188, R201, 0x10, RZ ;  /* 0x00000010c9bc7819 */ /* 0x001fe400000006ff */
[----:B------:R-:W2:Y:S04]  /*2e00*/  LDL.LU R201, [R1+0x24] ;  /* 0x0000240001c97983 */ /* 0x000ea80000300800 */
[----:B------:R0:W-:Y:S02]  /*2e10*/  STL [R1+0x20], R222 ;  /* 0x000020de01007387 */ /* 0x0001e40000100800 */
[----:B0-----:R-:W-:-:S02]  /*2e20*/  FMUL.FTZ R222, R223, R184 ;  /* 0x000000b8dfde7220 */ /* 0x001fc40000410000 */
[----:B------:R-:W3:Y:S04]  /*2e30*/  LDL R223, [R1+0xbc] ;  /* 0x0000bc0001df7983 */ /* 0x000ee80000100800 */
[----:B------:R-:W3:Y:S01]  /*2e40*/  LDL.LU R202, [R1+0x1c] ;  /* 0x00001c0001ca7983 */ /* 0x000ee20000300800 */
[-C--:B------:R-:W-:Y:S01]  /*2e50*/  FFMA.FTZ R116, R8, R7.reuse, R116 ;  /* 0x0000000708747223 */ /* 0x080fe20000010074 */
[----:B----4-:R-:W-:Y:S02]  /*2e60*/  FMUL.FTZ R7, R191, R7 ;  /* 0x00000007bf077220 */ /* 0x010fe40000410000 */
[----:B------:R-:W4:Y:S01]  /*2e70*/  LDL R191, [R1+0xac] ;  /* 0x0000ac0001bf7983 */ /* 0x000f220000100800 */
[----:B------:R-:W-:Y:S01]  /*2e80*/  FADD.FTZ R4, R4, -UR32 ;  /* 0x8000002004047e21 */ /* 0x000fe20008010000 */
[----:B------:R-:W-:Y:S01]  /*2e90*/  SHF.L.U32 R3, R3, 0x10, RZ ;  /* 0x0000001003037819 */ /* 0x000fe200000006ff */
[----:B------:R-:W-:-:S02]  /*2ea0*/  FMUL.FTZ R6, R6, UR30 ;  /* 0x0000001e06067c20 */ /* 0x000fc40008410000 */
[----:B------:R-:W-:Y:S01]  /*2eb0*/  FMUL.FTZ R4, R4, UR30 ;  /* 0x0000001e04047c20 */ /* 0x000fe20008410000 */
[----:B------:R-:W-:Y:S01]  /*2ec0*/  FADD.FTZ R78, R78, R5 ;  /* 0x000000054e4e7221 */ /* 0x000fe20000010000 */
[----:B------:R-:W-:Y:S01]  /*2ed0*/  FADD.FTZ R3, R3, -UR32 ;  /* 0x8000002003037e21 */ /* 0x000fe20008010000 */
[-C--:B------:R-:W-:Y:S01]  /*2ee0*/  FFMA.FTZ R118, R6, R5.reuse, R118 ;  /* 0x0000000506767223 */ /* 0x080fe20000010076 */
[----:B------:R-:W-:Y:S01]  /*2ef0*/  FMUL.FTZ R5, R190, R5 ;  /* 0x00000005be057220 */ /* 0x000fe20000410000 */
[----:B------:R-:W-:Y:S01]  /*2f00*/  FADD.FTZ R81, R81, R189 ;  /* 0x000000bd51517221 */ /* 0x000fe20000010000 */
[----:B------:R-:W-:Y:S01]  /*2f10*/  FADD.FTZ R190, R228, R224 ;  /* 0x000000e0e4be7221 */ /* 0x000fe20000010000 */
[----:B------:R-:W-:Y:S01]  /*2f20*/  FMUL.FTZ R3, R3, UR30 ;  /* 0x0000001e03037c20 */ /* 0x000fe20008410000 */
[----:B------:R-:W-:Y:S01]  /*2f30*/  FADD.FTZ R187, R187, -UR32 ;  /* 0x80000020bbbb7e21 */ /* 0x000fe20008010000 */
[----:B------:R-:W-:Y:S01]  /*2f40*/  FMUL.FTZ R221, R221, R188 ;  /* 0x000000bcdddd7220 */ /* 0x000fe20000410000 */
[----:B------:R-:W-:Y:S01]  /*2f50*/  FADD.FTZ R77, R77, R186 ;  /* 0x000000ba4d4d7221 */ /* 0x000fe20000010000 */
[----:B------:R-:W-:Y:S01]  /*2f60*/  FADD.FTZ R82, R82, R184 ;  /* 0x000000b852527221 */ /* 0x000fe20000010000 */
[----:B------:R-:W-:Y:S01]  /*2f70*/  SHF.L.U32 R184, R203, 0x10, RZ ;  /* 0x00000010cbb87819 */ /* 0x000fe200000006ff */
[----:B------:R-:W-:-:S04]  /*2f80*/  FADD.FTZ R185, R185, -UR32 ;  /* 0x80000020b9b97e21 */ /* 0x000fc80008010000 */
[----:B------:R-:W-:Y:S01]  /*2f90*/  FMUL.FTZ R203, R185, UR30 ;  /* 0x0000001eb9cb7c20 */ /* 0x000fe20008410000 */
[-C--:B------:R-:W-:Y:S01]  /*2fa0*/  FMUL.FTZ R204, R204, R184.reuse ;  /* 0x000000b8cccc7220 */ /* 0x080fe20000410000 */
[----:B------:R-:W-:Y:S01]  /*2fb0*/  FADD.FTZ R83, R83, R188 ;  /* 0x000000bc53537221 */ /* 0x000fe20000010000 */
[----:B------:R-:W-:Y:S01]  /*2fc0*/  FADD.FTZ R79, R79, R184 ;  /* 0x000000b84f4f7221 */ /* 0x000fe20000010000 */
[----:B------:R-:W-:Y:S01]  /*2fd0*/  FFMA.FTZ R119, R203, R184, R119 ;  /* 0x000000b8cb777223 */ /* 0x000fe20000010077 */
[----:B------:R-:W-:Y:S02]  /*2fe0*/  IADD3 R226, PT, PT, R226, 0x80, RZ ;  /* 0x00000080e2e27810 */ /* 0x000fe40007ffe0ff */
[----:B------:R-:W-:Y:S01]  /*2ff0*/  IADD3 R200, PT, PT, R200, 0x80, RZ ;  /* 0x00000080c8c87810 */ /* 0x000fe20007ffe0ff */
[----:B--2---:R-:W-:Y:S01]  /*3000*/  FFMA.FTZ R201, R3, R188, R201 ;  /* 0x000000bc03c97223 */ /* 0x004fe200000100c9 */
[-C--:B---3--:R-:W-:Y:S01]  /*3010*/  FMUL.FTZ R223, R223, R189.reuse ;  /* 0x000000bddfdf7220 */ /* 0x088fe20000410000 */
[----:B------:R-:W-:Y:S01]  /*3020*/  FFMA.FTZ R202, R4, R189, R202 ;  /* 0x000000bd04ca7223 */ /* 0x000fe200000100ca */
[----:B------:R-:W-:-:S02]  /*3030*/  FFMA.FTZ R189, R10, R224, R227 ;  /* 0x000000e00abd7223 */ /* 0x000fc400000100e3 */
[----:B------:R-:W-:Y:S02]  /*3040*/  FADD.FTZ R190, R190, R223 ;  /* 0x000000dfbebe7221 */ /* 0x000fe40000010000 */
[----:B------:R-:W-:Y:S02]  /*3050*/  FFMA.FTZ R189, R4, R223, R189 ;  /* 0x000000df04bd7223 */ /* 0x000fe400000100bd */
[----:B------:R-:W-:Y:S01]  /*3060*/  FADD.FTZ R190, R190, R222 ;  /* 0x000000debebe7221 */ /* 0x000fe20000010000 */
[----:B------:R4:W-:Y:S01]  /*3070*/  STL [R1+0x1c], R202 ;  /* 0x00001cca01007387 */ /* 0x0009e20000100800 */
[----:B------:R-:W-:-:S03]  /*3080*/  FFMA.FTZ R189, R9, R222, R189 ;  /* 0x000000de09bd7223 */ /* 0x000fc600000100bd */
[----:B------:R0:W-:Y:S01]  /*3090*/  STL [R1+0x24], R201 ;  /* 0x000024c901007387 */ /* 0x0001e20000100800 */
[----:B------:R-:W-:Y:S01]  /*30a0*/  FFMA.FTZ R189, R3, R221, R189 ;  /* 0x000000dd03bd7223 */ /* 0x000fe200000100bd */
[----:B----4-:R-:W-:Y:S01]  /*30b0*/  FMUL.FTZ R202, R191, R186 ;  /* 0x000000babfca7220 */ /* 0x010fe20000410000 */
[----:B0-----:R-:W-:Y:S01]  /*30c0*/  FMUL.FTZ R201, R187, UR30 ;  /* 0x0000001ebbc97c20 */ /* 0x001fe20008410000 */
[----:B------:R-:W-:-:S03]  /*30d0*/  FADD.FTZ R187, R190, R221 ;  /* 0x000000ddbebb7221 */ /* 0x000fc60000010000 */
[----:B------:R-:W-:Y:S01]  /*30e0*/  FFMA.FTZ R117, R201, R186, R117 ;  /* 0x000000bac9757223 */ /* 0x000fe20000010075 */
        /* <DEDUP_REMOVED lines=8> */
.L_x_4110:
[----:B------:R-:W-:Y:S05]  /*3170*/  BSYNC.RECONVERGENT B1 ;  /* 0x0000000000017941 */ /* 0x000fea0003800200 */
.L_x_4109:
[----:B------:R-:W-:Y:S05]  /*3180*/  @!P2 BRA `(.L_x_4111) ;  /* 0x000000080018a947 */ /* 0x000fea0003800000 */
[----:B------:R-:W0:Y:S01]  /*3190*/  LDC.64 R184, c[0x0][0x3a8] ;  /* 0x0000ea00ffb87b82 */ /* 0x000e220000000a00 */
[----:B------:R-:W2:Y:S04]  /*31a0*/  LDL R215, [R1+0x88] ;  /* 0x0000880001d77983 */ /* 0x000ea80000100800 */
[----:B------:R-:W3:Y:S03]  /*31b0*/  LDL R216, [R1+0x90] ;  /* 0x0000900001d87983 */ /* 0x000ee60000100800 */
[----:B------:R-:W1:Y:S01]  /*31c0*/  LDC.64 R188, c[0x0][0x428] ;  /* 0x00010a00ffbc7b82 */ /* 0x000e620000000a00 */
[----:B------:R-:W4:Y:S04]  /*31d0*/  LDL R217, [R1+0x9c] ;  /* 0x00009c0001d97983 */ /* 0x000f280000100800 */
[----:B------:R-:W2:Y:S04]  /*31e0*/  LDL R218, [R1+0xa4] ;  /* 0x0000a40001da7983 */ /* 0x000ea80000100800 */
[----:B------:R-:W4:Y:S04]  /*31f0*/  LDL R219, [R1+0x8c] ;  /* 0x00008c0001db7983 */ /* 0x000f280000100800 */
[----:B------:R-:W4:Y:S01]  /*3200*/  LDL R220, [R1+0x94] ;  /* 0x0000940001dc7983 */ /* 0x000f220000100800 */
[----:B0-----:R-:W-:-:S06]  /*3210*/  IMAD.WIDE.U32 R184, R200, 0x10, R184 ;  /* 0x00000010c8b87825 */ /* 0x001fcc00078e00b8 */
[----:B------:R-:W3:Y:S01]  /*3220*/  LDG.E.128 R184, desc[UR16][R184.64] ;  /* 0x00000010b8b87981 */ /* 0x000ee2000c1e1d00 */
[----:B-1----:R-:W-:Y:S01]  /*3230*/  IMAD.WIDE.U32 R188, R226, 0x10, R188 ;  /* 0x00000010e2bc7825 */ /* 0x002fe200078e00bc */
[----:B------:R-:W-:Y:S02]  /*3240*/  ISETP.NE.U32.AND P0, PT, RZ, UR22, PT ;  /* 0x00000016ff007c0c */ /* 0x000fe4000bf05070 */
[----:B------:R-:W4:Y:S04]  /*3250*/  LDL R226, [R1+0xa0] ;  /* 0x0000a00001e27983 */ /* 0x000f280000100800 */
[----:B------:R-:W2:Y:S01]  /*3260*/  LDG.E.128 R188, desc[UR16][R188.64] ;  /* 0x00000010bcbc7981 */ /* 0x000ea2000c1e1d00 */
[----:B------:R-:W-:-:S13]  /*3270*/  ISETP.NE.AND.EX P0, PT, RZ, UR23, PT, P0 ;  /* 0x00000017ff007c0c */ /* 0x000fda000bf05300 */
[----:B------:R-:W0:Y:S02]  /*3280*/  @P0 LDC.64 R206, c[0x0][0x438] ;  /* 0x00010e00ffce0b82 */ /* 0x000e240000000a00 */
[----:B0-----:R-:W-:-:S05]  /*3290*/  @P0 IMAD.WIDE.U32 R206, R200, 0x10, R206 ;  /* 0x00000010c8ce0825 */ /* 0x001fca00078e00ce */
[----:B------:R0:W5:Y:S01]  /*32a0*/  @P0 LDG.E.128 R168, desc[UR16][R206.64] ;  /* 0x00000010cea80981 */ /* 0x000162000c1e1d00 */
[----:B---3--:R-:W-:Y:S02]  /*32b0*/  PRMT R208, R186, 0x7632, R208 ;  /* 0x00007632bad07816 */ /* 0x008fe400000000d0 */
[C---:B------:R-:W-:Y:S02]  /*32c0*/  PRMT R200, R184.reuse, 0x7632, R200 ;  /* 0x00007632b8c87816 */ /* 0x040fe400000000c8 */
[----:B------:R-:W-:Y:S02]  /*32d0*/  SHF.L.U32 R210, R184, 0x10, RZ ;  /* 0x00000010b8d27819 */ /* 0x000fe400000006ff */
[C---:B--2---:R-:W-:Y:S02]  /*32e0*/  PRMT R213, R190.reuse, 0x7632, R213 ;  /* 0x00007632bed57816 */ /* 0x044fe400000000d5 */
[----:B------:R-:W-:Y:S02]  /*32f0*/  SHF.L.U32 R184, R190, 0x10, RZ ;  /* 0x00000010beb87819 */ /* 0x000fe400000006ff */
[----:B------:R-:W-:-:S02]  /*3300*/  SHF.L.U32 R190, R208, 0x10, RZ ;  /* 0x00000010d0be7819 */ /* 0x000fc400000006ff */
[----:B------:R-:W2:Y:S01]  /*3310*/  LDL R208, [R1+0x98] ;  /* 0x0000980001d07983 */ /* 0x000ea20000100800 */
[C---:B------:R-:W-:Y:S02]  /*3320*/  PRMT R205, R185.reuse, 0x7632, R205 ;  /* 0x00007632b9cd7816 */ /* 0x040fe400000000cd */
[C---:B0-----:R-:W-:Y:S02]  /*3330*/  PRMT R206, R188.reuse, 0x7632, R206 ;  /* 0x00007632bcce7816 */ /* 0x041fe400000000ce */
[----:B------:R-:W-:Y:S01]  /*3340*/  SHF.L.U32 R207, R188, 0x10, RZ ;  /* 0x00000010bccf7819 */ /* 0x000fe200000006ff */
[----:B------:R-:W-:Y:S01]  /*3350*/  FADD.FTZ R188, R210, -UR32 ;  /* 0x80000020d2bc7e21 */ /* 0x000fe20008010000 */
[----:B------:R-:W-:Y:S02]  /*3360*/  SHF.L.U32 R211, R185, 0x10, RZ ;  /* 0x00000010b9d37819 */ /* 0x000fe400000006ff */
[C---:B------:R-:W-:Y:S02]  /*3370*/  PRMT R212, R189.reuse, 0x7632, R212 ;  /* 0x00007632bdd47816 */ /* 0x040fe400000000d4 */
[----:B------:R-:W-:-:S02]  /*3380*/  SHF.L.U32 R185, R189, 0x10, RZ ;  /* 0x00000010bdb97819 */ /* 0x000fc400000006ff */
[----:B------:R-:W-:Y:S02]  /*3390*/  SHF.L.U32 R209, R186, 0x10, RZ ;  /* 0x00000010bad17819 */ /* 0x000fe400000006ff */
[----:B------:R-:W-:Y:S01]  /*33a0*/  SHF.L.U32 R189, R205, 0x10, RZ ;  /* 0x00000010cdbd7819 */ /* 0x000fe200000006ff */
[----:B------:R-:W-:Y:S01]  /*33b0*/  FMUL.FTZ R205, R188, UR30 ;  /* 0x0000001ebccd7c20 */ /* 0x000fe20008410000 */
[----:B------:R-:W-:Y:S01]  /*33c0*/  PRMT R186, R187, 0x7632, R186 ;  /* 0x00007632bbba7816 */ /* 0x000fe200000000ba */
[----:B------:R-:W-:Y:S01]  /*33d0*/  FADD.FTZ R210, R211, -UR32 ;  /* 0x80000020d3d27e21 */ /* 0x000fe20008010000 */
[----:B------:R-:W-:Y:S01]  /*33e0*/  SHF.L.U32 R187, R187, 0x10, RZ ;  /* 0x00000010bbbb7819 */ /* 0x000fe200000006ff */
[----:B------:R-:W-:Y:S01]  /*33f0*/  IMAD.U32 R188, R206, 0x10000, RZ ;  /* 0x00010000cebc7824 */ /* 0x000fe200078e00ff */
[----:B------:R-:W-:Y:S01]  /*3400*/  SHF.L.U32 R200, R200, 0x10, RZ ;  /* 0x00000010c8c87819 */ /* 0x000fe200000006ff */
[----:B------:R-:W-:Y:S01]  /*3410*/  FADD.FTZ R209, R209, -UR32 ;  /* 0x80000020d1d17e21 */ /* 0x000fe20008010000 */
[----:B------:R-:W-:Y:S01]  /*3420*/  FADD.FTZ R72, R72, R207 ;  /* 0x000000cf48487221 */ /* 0x000fe20000010000 */
[----:B------:R-:W-:Y:S01]  /*3430*/  FFMA.FTZ R112, R205, R207, R112 ;  /* 0x000000cfcd707223 */ /* 0x000fe20000010070 */
[----:B------:R-:W-:Y:S01]  /*3440*/  FADD.FTZ R211, R187, -UR32 ;  /* 0x80000020bbd37e21 */ /* 0x000fe20008010000 */
[----:B------:R-:W-:Y:S01]  /*3450*/  FADD.FTZ R200, R200, -UR32 ;  /* 0x80000020c8c87e21 */ /* 0x000fe20008010000 */
[C---:B------:R-:W-:Y:S01]  /*3460*/  PRMT R214, R191.reuse, 0x7632, R214 ;  /* 0x00007632bfd67816 */ /* 0x040fe200000000d6 */
[----:B------:R-:W-:Y:S01]  /*3470*/  FADD.FTZ R74, R74, R185 ;  /* 0x000000b94a4a7221 */ /* 0x000fe20000010000 */
[----:B------:R-:W-:Y:S01]  /*3480*/  SHF.L.U32 R191, R191, 0x10, RZ ;  /* 0x00000010bfbf7819 */ /* 0x000fe200000006ff */
[----:B------:R-:W-:Y:S01]  /*3490*/  FMUL.FTZ R211, R211, UR30 ;  /* 0x0000001ed3d37c20 */ /* 0x000fe20008410000 */
[----:B------:R-:W-:Y:S01]  /*34a0*/  SHF.L.U32 R187, R186, 0x10, RZ ;  /* 0x00000010babb7819 */ /* 0x000fe200000006ff */
[----:B------:R-:W-:Y:S01]  /*34b0*/  FADD.FTZ R68, R68, R184 ;  /* 0x000000b844447221 */ /* 0x000fe20000010000 */
[----:B------:R-:W-:Y:S01]  /*34c0*/  SHF.L.U32 R186, R212, 0x10, RZ ;  /* 0x00000010d4ba7819 */ /* 0x000fe200000006ff */
[----:B------:R-:W-:Y:S01]  /*34d0*/  FADD.FTZ R70, R70, R191 ;  /* 0x000000bf46467221 */ /* 0x000fe20000010000 */
[-C--:B------:R-:W-:Y:S01]  /*34e0*/  FFMA.FTZ R110, R211, R191.reuse, R110 ;  /* 0x000000bfd36e7223 */ /* 0x080fe2000001006e */
[----:B------:R-:W-:Y:S01]  /*34f0*/  FMUL.FTZ R212, R216, R191 ;  /* 0x000000bfd8d47220 */ /* 0x000fe20000410000 */
[----:B------:R-:W-:Y:S01]  /*3500*/  FADD.FTZ R189, R189, -UR32 ;  /* 0x80000020bdbd7e21 */ /* 0x000fe20008010000 */
[----:B------:R-:W-:Y:S01]  /*3510*/  FADD.FTZ R73, R73, R188 ;  /* 0x000000bc49497221 */ /* 0x000fe20000010000 */
[----:B------:R-:W-:Y:S01]  /*3520*/  FADD.FTZ R190, R190, -UR32 ;  /* 0x80000020bebe7e21 */ /* 0x000fe20008010000 */
[----:B------:R-:W-:Y:S01]  /*3530*/  FADD.FTZ R75, R75, R186 ;  /* 0x000000ba4b4b7221 */ /* 0x000fe20000010000 */
[----:B------:R-:W-:Y:S01]  /*3540*/  FMUL.FTZ R216, R218, R186 ;  /* 0x000000badad87220 */ /* 0x000fe20000410000 */
[----:B------:R-:W-:Y:S01]  /*3550*/  FADD.FTZ R187, R187, -UR32 ;  /* 0x80000020bbbb7e21 */ /* 0x000fe20008010000 */
[----:B--2---:R-:W-:Y:S01]  /*3560*/  FMUL.FTZ R206, R208, R207 ;  /* 0x000000cfd0ce7220 */ /* 0x004fe20000410000 */
[----:B------:R-:W-:Y:S01]  /*3570*/  FMUL.FTZ R207, R210, UR30 ;  /* 0x0000001ed2cf7c20 */ /* 0x000fe20008410000 */
[----:B------:R-:W-:Y:S01]  /*3580*/  FMUL.FTZ R208, R209, UR30 ;  /* 0x0000001ed1d07c20 */ /* 0x000fe20008410000 */
[----:B----4-:R-:W-:-:S02]  /*3590*/  FMUL.FTZ R209, R226, R185 ;  /* 0x000000b9e2d17220 */ /* 0x010fc40000410000 */
[----:B------:R-:W-:Y:S01]  /*35a0*/  FFMA.FTZ R114, R207, R185, R114 ;  /* 0x000000b9cf727223 */ /* 0x000fe20000010072 */
[----:B------:R-:W-:Y:S01]  /*35b0*/  SHF.L.U32 R185, R213, 0x10, RZ ;  /* 0x00000010d5b97819 */ /* 0x000fe200000006ff */
[----:B------:R-:W-:Y:S01]  /*35c0*/  FMUL.FTZ R213, R200, UR30 ;  /* 0x0000001ec8d57c20 */ /* 0x000fe20008410000 */
[-C--:B------:R-:W-:Y:S01]  /*35d0*/  FFMA.FTZ R108, R208, R184.reuse, R108 ;  /* 0x000000b8d06c7223 */ /* 0x080fe2000001006c */
[----:B------:R-:W-:Y:S01]  /*35e0*/  FMUL.FTZ R210, R215, R184 ;  /* 0x000000b8d7d27220 */ /* 0x000fe20000410000 */
[----:B------:R-:W-:Y:S01]  /*35f0*/  SHF.L.U32 R184, R214, 0x10, RZ ;  /* 0x00000010d6b87819 */ /* 0x000fe200000006ff */
[-C--:B------:R-:W-:Y:S01]  /*3600*/  FFMA.FTZ R113, R213, R188.reuse, R113 ;  /* 0x000000bcd5717223 */ /* 0x080fe20000010071 */
[----:B------:R-:W-:Y:S01]  /*3610*/  FMUL.FTZ R214, R217, R188 ;  /* 0x000000bcd9d67220 */ /* 0x000fe20000410000 */
[----:B------:R-:W-:Y:S01]  /*3620*/  FADD.FTZ R191, R228, R206 ;  /* 0x000000cee4bf7221 */ /* 0x000fe20000010000 */
[----:B------:R-:W-:Y:S01]  /*3630*/  FFMA.FTZ R188, R205, R206, R227 ;  /* 0x000000cecdbc7223 */ /* 0x000fe200000100e3 */
[----:B------:R-:W-:-:S02]  /*3640*/  FMUL.FTZ R215, R189, UR30 ;  /* 0x0000001ebdd77c20 */ /* 0x000fc40008410000 */
[----:B------:R-:W-:Y:S01]  /*3650*/  FADD.FTZ R191, R191, R214 ;  /* 0x000000d6bfbf7221 */ /* 0x000fe20000010000 */
[----:B------:R-:W-:Y:S01]  /*3660*/  FFMA.FTZ R188, R213, R214, R188 ;  /* 0x000000d6d5bc7223 */ /* 0x000fe200000100bc */
[----:B------:R-:W-:Y:S02]  /*3670*/  FFMA.FTZ R115, R215, R186, R115 ;  /* 0x000000bad7737223 */ /* 0x000fe40000010073 */
[----:B------:R-:W-:Y:S01]  /*3680*/  FADD.FTZ R186, R191, R209 ;  /* 0x000000d1bfba7221 */ /* 0x000fe20000010000 */
[----:B------:R-:W-:Y:S01]  /*3690*/  FFMA.FTZ R188, R207, R209, R188 ;  /* 0x000000d1cfbc7223 */ /* 0x000fe200000100bc */
[----:B------:R-:W-:Y:S02]  /*36a0*/  FMUL.FTZ R217, R190, UR30 ;  /* 0x0000001ebed97c20 */ /* 0x000fe40008410000 */
        /* <DEDUP_REMOVED lines=18> */
.L_x_4102:
        /* <DEDUP_REMOVED lines=34> */
.L_x_4111:
[----:B------:R-:W-:Y:S05]  /*39f0*/  BSYNC.RECONVERGENT B0 ;  /* 0x0000000000007941 */ /* 0x000fea0003800200 */
.L_x_4101:
[----:B--2---:R-:W1:Y:S01]  /*3a00*/  SHFL.DOWN PT, R185, R228, 0x10, 0x1f ;  /* 0x0a001f00e4b97f89 */ /* 0x004e6200000e0000 */
[----:B------:R-:W-:Y:S03]  /*3a10*/  BSSY.RECONVERGENT B0, `(.L_x_4112) ;  /* 0x000001f000007945 */ /* 0x000fe60003800200 */
[----:B------:R-:W2:Y:S01]  /*3a20*/  SHFL.DOWN PT, R184, R227, 0x10, 0x1f ;  /* 0x0a001f00e3b87f89 */ /* 0x000ea200000e0000 */
[----:B------:R-:W3:Y:S01]  /*3a30*/  S2R R191, SR_TID.X ;  /* 0x0000000000bf7919 */ /* 0x000ee20000002100 */
[----:B-1----:R-:W-:Y:S01]  /*3a40*/  FADD.FTZ R185, R185, R228 ;  /* 0x000000e4b9b97221 */ /* 0x002fe20000010000 */
[----:B--2---:R-:W-:-:S04]  /*3a50*/  FADD.FTZ R184, R184, R227 ;  /* 0x000000e3b8b87221 */ /* 0x004fc80000010000 */
[----:B------:R-:W1:Y:S04]  /*3a60*/  SHFL.DOWN PT, R187, R185, 0x8, 0x1f ;  /* 0x09001f00b9bb7f89 */ /* 0x000e6800000e0000 */
[----:B0-----:R-:W0:Y:S01]  /*3a70*/  SHFL.DOWN PT, R186, R184, 0x8, 0x1f ;  /* 0x09001f00b8ba7f89 */ /* 0x001e2200000e0000 */
[----:B---3--:R-:W-:Y:S01]  /*3a80*/  LOP3.LUT P0, RZ, R191, 0x1f, RZ, 0xc0, !PT ;  /* 0x0000001fbfff7812 */ /* 0x008fe2000780c0ff */
        /* <DEDUP_REMOVED lines=23> */
.L_x_4113:
[----:B------:R-:W-:Y:S05]  /*3c00*/  BSYNC.RECONVERGENT B0 ;  /* 0x0000000000007941 */ /* 0x000fea0003800200 */
.L_x_4112:
[----:B------:R-:W2:Y:S01]  /*3c10*/  LDL.LU R190, [R1+0x14] ;  /* 0x0000140001be7983 */ /* 0x000ea20000300800 */
[----:B------:R-:W1:Y:S01]  /*3c20*/  S2UR UR7, SR_CgaCtaId ;  /* 0x00000000000779c3 */ /* 0x000e620000008800 */
[----:B------:R-:W-:Y:S01]  /*3c30*/  UMOV UR6, 0x400 ;  /* 0x0000040000067882 */ /* 0x000fe20000000000 */
[----:B------:R-:W-:-:S06]  /*3c40*/  UISETP.GE.AND UP3, UPT, UR11, 0x1, UPT ;  /* 0x000000010b00788c */ /* 0x000fcc000bf66270 */
[----:B------:R-:W-:Y:S01]  /*3c50*/  BAR.SYNC.DEFER_BLOCKING 0x0 ;  /* 0x0000000000007b1d */ /* 0x000fe20000010000 */
[----:B-----5:R-:W-:Y:S02]  /*3c60*/  ISETP.GE.U32.AND P1, PT, R2, 0x80, PT ;  /* 0x000000800200780c */ /* 0x020fe40003f26070 */
        /* <DEDUP_REMOVED lines=38> */
.L_x_4116:
        /* <DEDUP_REMOVED lines=14> */
[----:B------:R-:W-:-:S05]  /*3fb0*/  FMUL.FTZ R184, R156, R184 ;  /* 0x000000b89cb87220 */ /* 0x000fca0000410000 */
[----:B------:R-:W-:-:S04]  /*3fc0*/  F2FP.BF16.F32.PACK_AB R184, RZ, R184 ;  /* 0x000000b8ffb8723e */ /* 0x000fc800000010ff */
[----:B------:R-:W-:-:S07]  /*3fd0*/  PRMT R176, R184, 0x7610, R176 ;  /* 0x00007610b8b07816 */ /* 0x000fce00000000b0 */
.L_x_4119:
[----:B------:R-:W-:Y:S05]  /*3fe0*/  BRA.U !UP3, `(.L_x_4120) ;  /* 0x000000010b3c7547 */ /* 0x000fea000b800000 */
[----:B------:R-:W2:Y:S04]  /*3ff0*/  LDL R189, [R1+0x10] ;  /* 0x0000100001bd7983 */ /* 0x000ea80000100800 */
[----:B------:R-:W3:Y:S01]  /*4000*/  LDL R188, [R1+0xc] ;  /* 0x00000c0001bc7983 */ /* 0x000ee20000100800 */
[----:B------:R-:W-:Y:S02]  /*4010*/  MOV R184, UR8 ;  /* 0x0000000800b87c02 */ /* 0x000fe40008000f00 */
[----:B------:R-:W-:Y:S02]  /*4020*/  ISETP.LT.AND P0, PT, RZ, UR31, PT ;  /* 0x0000001fff007c0c */ /* 0x000fe4000bf01270 */
[----:B-----5:R-:W-:-:S04]  /*4030*/  PRMT R185, R172, 0x7632, R185 ;  /* 0x00007632acb97816 */ /* 0x020fc800000000b9 */
[----:B------:R-:W-:Y:S01]  /*4040*/  SHF.L.U32 R185, R185, 0x10, RZ ;  /* 0x00000010b9b97819 */ /* 0x000fe200000006ff */
[----:B--2---:R-:W-:-:S04]  /*4050*/  FFMA.FTZ R184, R189, R184, UR9 ;  /* 0x00000009bdb87e23 */ /* 0x004fc800080100b8 */
[----:B---3--:R-:W-:-:S04]  /*4060*/  FADD.FTZ R184, R188, -R184 ;  /* 0x800000b8bcb87221 */ /* 0x008fc80000010000 */
[----:B------:R-:W-:-:S05]  /*4070*/  FMUL.FTZ R184, R184, UR30 ;  /* 0x0000001eb8b87c20 */ /* 0x000fca0008410000 */
[----:B------:R-:W-:-:S05]  /*4080*/  FSEL R184, R184, RZ, P0 ;  /* 0x000000ffb8b87208 */ /* 0x000fca0000000000 */
[----:B------:R-:W-:-:S04]  /*4090*/  FMUL.FTZ R184, R184, UR29 ;  /* 0x0000001db8b87c20 */ /* 0x000fc80008410000 */
[----:B------:R-:W-:Y:S01]  /*40a0*/  FFMA.FTZ R65, R184, R185, R65 ;  /* 0x000000b9b8417223 */ /* 0x000fe20000010041 */
[----:B------:R-:W-:-:S05]  /*40b0*/  FMUL.FTZ R184, R157, R184 ;  /* 0x000000b89db87220 */ /* 0x000fca0000410000 */
[----:B------:R-:W-:-:S04]  /*40c0*/  F2FP.BF16.F32.PACK_AB R184, RZ, R184 ;  /* 0x000000b8ffb8723e */ /* 0x000fc800000010ff */
[----:B------:R-:W-:-:S07]  /*40d0*/  PRMT R176, R176, 0x5410, R184 ;  /* 0x00005410b0b07816 */ /* 0x000fce00000000b8 */
.L_x_4120:
        /* <DEDUP_REMOVED lines=12> */
[----:B------:R-:W-:-:S05]  /*41a0*/  FMUL.FTZ R184, R158, R184 ;  /* 0x000000b89eb87220 */ /* 0x000fca0000410000 */
[----:B------:R-:W-:-:S04]  /*41b0*/  F2FP.BF16.F32.PACK_AB R184, RZ, R184 ;  /* 0x000000b8ffb8723e */ /* 0x000fc800000010ff */
[----:B------:R-:W-:-:S07]  /*41c0*/  PRMT R177, R184, 0x7610, R177 ;  /* 0x00007610b8b17816 */ /* 0x000fce00000000b1 */
.L_x_4121:
[----:B------:R-:W-:Y:S05]  /*41d0*/  BRA.U !UP3, `(.L_x_4122) ;  /* 0x000000010b387547 */ /* 0x000fea000b800000 */
[----:B------:R-:W2:Y:S01]  /*41e0*/  LDL R188, [R1] ;  /* 0x0000000001bc7983 */ /* 0x000ea20000100800 */
[----:B------:R-:W-:Y:S02]  /*41f0*/  MOV R184, UR8 ;  /* 0x0000000800b87c02 */ /* 0x000fe40008000f00 */
[----:B------:R-:W-:Y:S02]  /*4200*/  ISETP.LT.AND P0, PT, RZ, UR31, PT ;  /* 0x0000001fff007c0c */ /* 0x000fe4000bf01270 */
[----:B-----5:R-:W-:-:S04]  /*4210*/  PRMT R185, R173, 0x7632, R185 ;  /* 0x00007632adb97816 */ /* 0x020fc800000000b9 */
[----:B------:R-:W-:Y:S01]  /*4220*/  SHF.L.U32 R185, R185, 0x10, RZ ;  /* 0x00000010b9b97819 */ /* 0x000fe200000006ff */
[----:B--2---:R-:W-:-:S04]  /*4230*/  FFMA.FTZ R184, R188, R184, UR9 ;  /* 0x00000009bcb87e23 */ /* 0x004fc800080100b8 */
        /* <DEDUP_REMOVED lines=8> */
.L_x_4122:
        /* <DEDUP_REMOVED lines=13> */
.L_x_4123:
[----:B------:R-:W-:Y:S05]  /*4390*/  BRA.U !UP3, `(.L_x_4124) ;  /* 0x000000010b347547 */ /* 0x000fea000b800000 */
        /* <DEDUP_REMOVED lines=13> */
.L_x_4124:
        /* <DEDUP_REMOVED lines=13> */
.L_x_4125:
[----:B------:R-:W-:Y:S05]  /*4540*/  BRA.U !UP3, `(.L_x_4126) ;  /* 0x000000150b887547 */ /* 0x000fea000b800000 */
        /* <DEDUP_REMOVED lines=12> */
[----:B------:R-:W-:Y:S01]  /*4610*/  PRMT R179, R179, 0x5410, R184 ;  /* 0x00005410b3b37816 */ /* 0x000fe200000000b8 */
[----:B------:R-:W-:Y:S06]  /*4620*/  BRA `(.L_x_4126) ;  /* 0x0000001400507947 */ /* 0x000fec0003800000 */
.L_x_4118:
[----:B------:R-:W2:Y:S04]  /*4630*/  LDL R189, [R1+0x10] ;  /* 0x0000100001bd7983 */ /* 0x000ea80000100800 */
[----:B------:R-:W3:Y:S04]  /*4640*/  LDL R188, [R1+0x8] ;  /* 0x0000080001bc7983 */ /* 0x000ee80000100800 */
[----:B------:R-:W4:Y:S04]  /*4650*/  LDL R185, [R1+0xc] ;  /* 0x00000c0001b97983 */ /* 0x000f280000100800 */
[----:B------:R-:W4:Y:S01]  /*4660*/  LDL R184, [R1+0x4] ;  /* 0x0000040001b87983 */ /* 0x000f220000100800 */
[----:B------:R-:W-:-:S02]  /*4670*/  MOV R180, UR8 ;  /* 0x0000000800b47c02 */ /* 0x000fc40008000f00 */
[----:B------:R-:W-:Y:S02]  /*4680*/  MOV R181, UR8 ;  /* 0x0000000800b57c02 */ /* 0x000fe40008000f00 */
[----:B------:R-:W-:Y:S02]  /*4690*/  MOV R183, UR8 ;  /* 0x0000000800b77c02 */ /* 0x000fe40008000f00 */
[----:B------:R-:W-:-:S03]  /*46a0*/  ISETP.LT.AND P0, PT, RZ, UR31, PT ;  /* 0x0000001fff007c0c */ /* 0x000fc6000bf01270 */
[----:B------:R-:W-:-:S04]  /*46b0*/  FFMA.FTZ R183, R0, R183, UR9 ;  /* 0x0000000900b77e23 */ /* 0x000fc800080100b7 */
[----:B------:R-:W-:-:S04]  /*46c0*/  FADD.FTZ R183, R199, -R183 ;  /* 0x800000b7c7b77221 */ /* 0x000fc80000010000 */
[----:B------:R-:W-:-:S05]  /*46d0*/  FMUL.FTZ R183, R183, UR30 ;  /* 0x0000001eb7b77c20 */ /* 0x000fca0008410000 */
[----:B------:R-:W-:Y:S01]  /*46e0*/  FSEL R183, R183, RZ, P0 ;  /* 0x000000ffb7b77208 */ /* 0x000fe20000000000 */
[----:B--2---:R-:W-:Y:S01]  /*46f0*/  FFMA.FTZ R180, R189, R180, UR9 ;  /* 0x00000009bdb47e23 */ /* 0x004fe200080100b4 */
[----:B---3--:R-:W-:-:S03]  /*4700*/  FFMA.FTZ R181, R188, R181, UR9 ;  /* 0x00000009bcb57e23 */ /* 0x008fc600080100b5 */
[----:B----4-:R-:W-:Y:S01]  /*4710*/  FADD.FTZ R180, R185, -R180 ;  /* 0x800000b4b9b47221 */ /* 0x010fe20000010000 */
        /* <DEDUP_REMOVED lines=8> */
[-C--:B------:R-:W-:Y:S01]  /*47a0*/  FFMA.FTZ R64, R182, R184.reuse, R64 ;  /* 0x000000b8b6407223 */ /* 0x080fe20000010040 */
[----:B------:R-:W-:-:S05]  /*47b0*/  FMUL.FTZ R182, R156, R184 ;  /* 0x000000b89cb67220 */ /* 0x000fca0000410000 */
[----:B------:R-:W-:-:S04]  /*47c0*/  F2FP.BF16.F32.PACK_AB R182, RZ, R182 ;  /* 0x000000b6ffb6723e */ /* 0x000fc800000010ff */
[----:B------:R-:W-:-:S07]  /*47d0*/  PRMT R176, R182, 0x7610, R176 ;  /* 0x00007610b6b07816 */ /* 0x000fce00000000b0 */
.L_x_4127:
[----:B------:R-:W-:Y:S05]  /*47e0*/  BRA.U !UP3, `(.L_x_4128) ;  /* 0x000000010b1c7547 */ /* 0x000fea000b800000 */
[----:B-----5:R-:W-:Y:S01]  /*47f0*/  PRMT R182, R172, 0x7632, R182 ;  /* 0x00007632acb67816 */ /* 0x020fe200000000b6 */
[----:B------:R-:W-:-:S03]  /*4800*/  FMUL.FTZ R184, R180, UR29 ;  /* 0x0000001db4b87c20 */ /* 0x000fc60008410000 */
[----:B------:R-:W-:-:S05]  /*4810*/  SHF.L.U32 R182, R182, 0x10, RZ ;  /* 0x00000010b6b67819 */ /* 0x000fca00000006ff */
[----:B------:R-:W-:Y:S01]  /*4820*/  FFMA.FTZ R65, R184, R182, R65 ;  /* 0x000000b6b8417223 */ /* 0x000fe20000010041 */
[----:B------:R-:W-:-:S05]  /*4830*/  FMUL.FTZ R182, R157, R184 ;  /* 0x000000b89db67220 */ /* 0x000fca0000410000 */
[----:B------:R-:W-:-:S04]  /*4840*/  F2FP.BF16.F32.PACK_AB R182, RZ, R182 ;  /* 0x000000b6ffb6723e */ /* 0x000fc800000010ff */
[----:B------:R-:W-:-:S07]  /*4850*/  PRMT R176, R176, 0x5410, R182 ;  /* 0x00005410b0b07816 */ /* 0x000fce00000000b6 */
.L_x_4128:
[----:B------:R-:W-:Y:S05]  /*4860*/  BRA.U !UP3, `(.L_x_4129) ;  /* 0x000000010b187547 */ /* 0x000fea000b800000 */
[----:B-----5:R-:W-:Y:S01]  /*4870*/  SHF.L.U32 R182, R173, 0x10, RZ ;  /* 0x00000010adb67819 */ /* 0x020fe200000006ff */
[----:B------:R-:W-:-:S04]  /*4880*/  FMUL.FTZ R184, R181, UR29 ;  /* 0x0000001db5b87c20 */ /* 0x000fc80008410000 */
[-C--:B------:R-:W-:Y:S01]  /*4890*/  FFMA.FTZ R66, R182, R184.reuse, R66 ;  /* 0x000000b8b6427223 */ /* 0x080fe20000010042 */
[----:B------:R-:W-:-:S05]  /*48a0*/  FMUL.FTZ R182, R158, R184 ;  /* 0x000000b89eb67220 */ /* 0x000fca0000410000 */
[----:B------:R-:W-:-:S04]  /*48b0*/  F2FP.BF16.F32.PACK_AB R182, RZ, R182 ;  /* 0x000000b6ffb6723e */ /* 0x000fc800000010ff */
[----:B------:R-:W-:-:S07]  /*48c0*/  PRMT R177, R182, 0x7610, R177 ;  /* 0x00007610b6b17816 */ /* 0x000fce00000000b1 */
.L_x_4129:
[----:B------:R-:W2:Y:S01]  /*48d0*/  LDL R184, [R1] ;  /* 0x0000000001b87983 */ /* 0x000ea20000100800 */
[----:B------:R-:W-:-:S05]  /*48e0*/  MOV R182, UR8 ;  /* 0x0000000800b67c02 */ /* 0x000fca0008000f00 */
[----:B--2---:R-:W-:-:S04]  /*48f0*/  FFMA.FTZ R182, R184, R182, UR9 ;  /* 0x00000009b8b67e23 */ /* 0x004fc800080100b6 */
[----:B------:R-:W-:-:S04]  /*4900*/  FADD.FTZ R182, R252, -R182 ;  /* 0x800000b6fcb67221 */ /* 0x000fc80000010000 */
[----:B------:R-:W-:-:S05]  /*4910*/  FMUL.FTZ R182, R182, UR30 ;  /* 0x0000001eb6b67c20 */ /* 0x000fca0008410000 */
[----:B------:R-:W-:Y:S01]  /*4920*/  FSEL R184, R182, RZ, P0 ;  /* 0x000000ffb6b87208 */ /* 0x000fe20000000000 */
[----:B------:R-:W-:Y:S06]  /*4930*/  BRA.U !UP3, `(.L_x_4130) ;  /* 0x000000010b1c7547 */ /* 0x000fec000b800000 */
[----:B-----5:R-:W-:Y:S01]  /*4940*/  PRMT R182, R173, 0x7632, R182 ;  /* 0x00007632adb67816 */ /* 0x020fe200000000b6 */
[----:B------:R-:W-:-:S03]  /*4950*/  FMUL.FTZ R185, R184, UR29 ;  /* 0x0000001db8b97c20 */ /* 0x000fc60008410000 */
[----:B------:R-:W-:-:S05]  /*4960*/  SHF.L.U32 R182, R182, 0x10, RZ ;  /* 0x00000010b6b67819 */ /* 0x000fca00000006ff */
[----:B------:R-:W-:Y:S01]  /*4970*/  FFMA.FTZ R67, R185, R182, R67 ;  /* 0x000000b6b9437223 */ /* 0x000fe20000010043 */
[----:B------:R-:W-:-:S05]  /*4980*/  FMUL.FTZ R182, R159, R185 ;  /* 0x000000b99fb67220 */ /* 0x000fca0000410000 */
[----:B------:R-:W-:-:S04]  /*4990*/  F2FP.BF16.F32.PACK_AB R182, RZ, R182 ;  /* 0x000000b6ffb6723e */ /* 0x000fc800000010ff */
[----:B------:R-:W-:-:S07]  /*49a0*/  PRMT R177, R177, 0x5410, R182 ;  /* 0x00005410b1b17816 */ /* 0x000fce00000000b6 */
.L_x_4130:
        /* <DEDUP_REMOVED lines=12> */
.L_x_4131:
[----:B------:R-:W-:-:S05]  /*4a70*/  MOV R185, UR8 ;  /* 0x0000000800b97c02 */ /* 0x000fca0008000f00 */
[----:B------:R-:W-:-:S04]  /*4a80*/  FFMA.FTZ R185, R249, R185, UR9 ;  /* 0x00000009f9b97e23 */ /* 0x000fc800080100b9 */
        /* <DEDUP_REMOVED lines=11> */
.L_x_4132:
        /* <DEDUP_REMOVED lines=20> */
.L_x_4133:
[----:B------:R-:W-:Y:S01]  /*4c80*/  F2FP.BF16.F32.PACK_AB R183, R184, R183 ;  /* 0x000000b7b8b7723e */ /* 0x000fe200000010ff */
[----:B------:R-:W-:Y:S06]  /*4c90*/  BRA.U !UP3, `(.L_x_4126) ;  /* 0x0000000d0bb47547 */ /* 0x000fec000b800000 */
[----:B-----5:R-:W-:Y:S01]  /*4ca0*/  PRMT R185, R175, 0x7632, R185 ;  /* 0x00007632afb97816 */ /* 0x020fe200000000b9 */
[----:B------:R-:W-:-:S03]  /*4cb0*/  FMUL.FTZ R184, R184, UR29 ;  /* 0x0000001db8b87c20 */ /* 0x000fc60008410000 */
[----:B------:R-:W-:-:S05]  /*4cc0*/  SHF.L.U32 R185, R185, 0x10, RZ ;  /* 0x00000010b9b97819 */ /* 0x000fca00000006ff */
[----:B------:R-:W-:Y:S01]  /*4cd0*/  FFMA.FTZ R63, R184, R185, R63 ;  /* 0x000000b9b83f7223 */ /* 0x000fe2000001003f */
[----:B------:R-:W-:-:S05]  /*4ce0*/  FMUL.FTZ R184, R155, R184 ;  /* 0x000000b89bb87220 */ /* 0x000fca0000410000 */
[----:B------:R-:W-:-:S04]  /*4cf0*/  F2FP.BF16.F32.PACK_AB R184, RZ, R184 ;  /* 0x000000b8ffb8723e */ /* 0x000fc800000010ff */
[----:B------:R-:W-:Y:S01]  /*4d00*/  PRMT R179, R179, 0x5410, R184 ;  /* 0x00005410b3b37816 */ /* 0x000fe200000000b8 */
[----:B------:R-:W-:Y:S06]  /*4d10*/  BRA `(.L_x_4126) ;  /* 0x0000000c00947947 */ /* 0x000fec0003800000 */
.L_x_4117:
[----:B------:R-:W-:-:S04]  /*4d20*/  UISETP.NE.U32.AND UP0, UPT, UR4, URZ, UPT ;  /* 0x000000ff0400728c */ /* 0x000fc8000bf05070 */
[----:B------:R-:W-:-:S09]  /*4d30*/  UISETP.NE.AND.EX UP0, UPT, UR5, URZ, UPT, UP0 ;  /* 0x000000ff0500728c */ /* 0x000fd2000bf05300 */
[----:B------:R-:W-:Y:S05]  /*4d40*/  BRA.U UP0, `(.L_x_4134) ;  /* 0x0000000500bc7547 */ /* 0x000fea000b800000 */
[----:B------:R-:W-:Y:S01]  /*4d50*/  ISETP.LT.AND P0, PT, RZ, UR31, PT ;  /* 0x0000001fff007c0c */ /* 0x000fe2000bf01270 */
[----:B------:R-:W-:-:S12]  /*4d60*/  BRA.U !UP3, `(.L_x_4135) ;  /* 0x000000010b2c7547 */ /* 0x000fd8000b800000 */
[----:B------:R-:W-:Y:S02]  /*4d70*/  MOV R184, UR8 ;  /* 0x0000000800b87c02 */ /* 0x000fe40008000f00 */
[----:B------:R-:W-:-:S03]  /*4d80*/  SHF.L.U32 R185, R24, 0x10, RZ ;  /* 0x0000001018b97819 */ /* 0x000fc600000006ff */
[----:B------:R-:W-:-:S04]  /*4d90*/  @P0 FFMA.FTZ R184, R0, R184, UR9 ;  /* 0x0000000900b80e23 */ /* 0x000fc800080100b8 */
[----:B------:R-:W-:-:S04]  /*4da0*/  @P0 FADD.FTZ R184, R199, -R184 ;  /* 0x800000b8c7b80221 */ /* 0x000fc80000010000 */
[----:B------:R-:W-:Y:S01]  /*4db0*/  @P0 FFMA.FTZ R185, R184, UR30, R185 ;  /* 0x0000001eb8b90c23 */ /* 0x000fe200080100b9 */
[----:B-----5:R-:W-:-:S03]  /*4dc0*/  SHF.L.U32 R184, R172, 0x10, RZ ;  /* 0x00000010acb87819 */ /* 0x020fc600000006ff */
[----:B------:R-:W-:-:S04]  /*4dd0*/  FMUL.FTZ R185, R185, UR29 ;  /* 0x0000001db9b97c20 */ /* 0x000fc80008410000 */
[-C--:B------:R-:W-:Y:S01]  /*4de0*/  FFMA.FTZ R64, R184, R185.reuse, R64 ;  /* 0x000000b9b8407223 */ /* 0x080fe20000010040 */
[----:B------:R-:W-:-:S05]  /*4df0*/  FMUL.FTZ R184, R156, R185 ;  /* 0x000000b99cb87220 */ /* 0x000fca0000410000 */
[----:B------:R-:W-:-:S04]  /*4e00*/  F2FP.BF16.F32.PACK_AB R184, RZ, R184 ;  /* 0x000000b8ffb8723e */ /* 0x000fc800000010ff */
[----:B------:R-:W-:-:S07]  /*4e10*/  PRMT R176, R184, 0x7610, R176 ;  /* 0x00007610b8b07816 */ /* 0x000fce00000000b0 */
.L_x_4135:
[----:B------:R-:W-:Y:S05]  /*4e20*/  BRA.U !UP3, `(.L_x_4136) ;  /* 0x000000010b3c7547 */ /* 0x000fea000b800000 */
[----:B------:R-:W2:Y:S04]  /*4e30*/  LDL R189, [R1+0x10] ;  /* 0x0000100001bd7983 */ /* 0x000ea80000100800 */
[----:B------:R-:W3:Y:S01]  /*4e40*/  LDL R188, [R1+0xc] ;  /* 0x00000c0001bc7983 */ /* 0x000ee20000100800 */
[----:B------:R-:W-:Y:S02]  /*4e50*/  MOV R185, UR8 ;  /* 0x0000000800b97c02 */ /* 0x000fe40008000f00 */
[----:B------:R-:W-:-:S04]  /*4e60*/  PRMT R184, R24, 0x7632, R184 ;  /* 0x0000763218b87816 */ /* 0x000fc800000000b8 */
[----:B------:R-:W-:Y:S01]  /*4e70*/  SHF.L.U32 R184, R184, 0x10, RZ ;  /* 0x00000010b8b87819 */ /* 0x000fe200000006ff */
[----:B--2---:R-:W-:-:S04]  /*4e80*/  @P0 FFMA.FTZ R185, R189, R185, UR9 ;  /* 0x00000009bdb90e23 */ /* 0x004fc800080100b9 */
[----:B---3--:R-:W-:-:S04]  /*4e90*/  @P0 FADD.FTZ R185, R188, -R185 ;  /* 0x800000b9bcb90221 */ /* 0x008fc80000010000 */
[----:B------:R-:W-:Y:S01]  /*4ea0*/  @P0 FFMA.FTZ R184, R185, UR30, R184 ;  /* 0x0000001eb9b80c23 */ /* 0x000fe200080100b8 */
[----:B-----5:R-:W-:-:S03]  /*4eb0*/  PRMT R185, R172, 0x7632, R185 ;  /* 0x00007632acb97816 */ /* 0x020fc600000000b9 */
[----:B------:R-:W-:Y:S01]  /*4ec0*/  FMUL.FTZ R184, R184, UR29 ;  /* 0x0000001db8b87c20 */ /* 0x000fe20008410000 */
[----:B------:R-:W-:-:S05]  /*4ed0*/  SHF.L.U32 R185, R185, 0x10, RZ ;  /* 0x00000010b9b97819 */ /* 0x000fca00000006ff */
[----:B------:R-:W-:Y:S01]  /*4ee0*/  FFMA.FTZ R65, R184, R185, R65 ;  /* 0x000000b9b8417223 */ /* 0x000fe20000010041 */
[----:B------:R-:W-:-:S05]  /*4ef0*/  FMUL.FTZ R184, R157, R184 ;  /* 0x000000b89db87220 */ /* 0x000fca0000410000 */
[----:B------:R-:W-:-:S04]  /*4f00*/  F2FP.BF16.F32.PACK_AB R184, RZ, R184 ;  /* 0x000000b8ffb8723e */ /* 0x000fc800000010ff */
[----:B------:R-:W-:-:S07]  /*4f10*/  PRMT R176, R176, 0x5410, R184 ;  /* 0x00005410b0b07816 */ /* 0x000fce00000000b8 */
.L_x_4136:
        /* <DEDUP_REMOVED lines=10> */
[-C--:B------:R-:W-:Y:S01]  /*4fc0*/  FFMA.FTZ R66, R184, R185.reuse, R66 ;  /* 0x000000b9b8427223 */ /* 0x080fe20000010042 */
[----:B------:R-:W-:-:S05]  /*4fd0*/  FMUL.FTZ R184, R158, R185 ;  /* 0x000000b99eb87220 */ /* 0x000fca0000410000 */
[----:B------:R-:W-:-:S04]  /*4fe0*/  F2FP.BF16.F32.PACK_AB R184, RZ, R184 ;  /* 0x000000b8ffb8723e */ /* 0x000fc800000010ff */
[----:B------:R-:W-:-:S07]  /*4ff0*/  PRMT R177, R184, 0x7610, R177 ;  /* 0x00007610b8b17816 */ /* 0x000fce00000000b1 */
.L_x_4137:
[----:B------:R-:W-:Y:S05]  /*5000*/  BRA.U !UP3, `(.L_x_4138) ;  /* 0x000000010b387547 */ /* 0x000fea000b800000 */
[----:B------:R-:W2:Y:S01]  /*5010*/  LDL R188, [R1] ;  /* 0x0000000001bc7983 */ /* 0x000ea20000100800 */
[----:B------:R-:W-:Y:S02]  /*5020*/  MOV R185, UR8 ;  /* 0x0000000800b97c02 */ /* 0x000fe40008000f00 */
[----:B------:R-:W-:-:S04]  /*5030*/  PRMT R184, R25, 0x7632, R184 ;  /* 0x0000763219b87816 */ /* 0x000fc800000000b8 */
[----:B------:R-:W-:Y:S01]  /*5040*/  SHF.L.U32 R184, R184, 0x10, RZ ;  /* 0x00000010b8b87819 */ /* 0x000fe200000006ff */
[----:B--2---:R-:W-:-:S04]  /*5050*/  @P0 FFMA.FTZ R185, R188, R185, UR9 ;  /* 0x00000009bcb90e23 */ /* 0x004fc800080100b9 */
[----:B------:R-:W-:-:S04]  /*5060*/  @P0 FADD.FTZ R185, R252, -R185 ;  /* 0x800000b9fcb90221 */ /* 0x000fc80000010000 */
        /* <DEDUP_REMOVED lines=8> */
.L_x_4138:
        /* <DEDUP_REMOVED lines=12> */
.L_x_4139:
        /* <DEDUP_REMOVED lines=14> */
.L_x_4140:
        /* <DEDUP_REMOVED lines=12> */
.L_x_4141:
        /* <DEDUP_REMOVED lines=13> */
[----:B------:R-:W-:Y:S01]  /*5420*/  PRMT R179, R179, 0x5410, R184 ;  /* 0x00005410b3b37816 */ /* 0x000fe200000000b8 */
[----:B------:R-:W-:Y:S06]  /*5430*/  BRA `(.L_x_4126) ;  /* 0x0000000400cc7947 */ /* 0x000fec0003800000 */
.L_x_4134:
[----:B------:R-:W2:Y:S04]  /*5440*/  LDL R185, [R1+0x10] ;  /* 0x0000100001b97983 */ /* 0x000ea80000100800 */
[----:B------:R-:W3:Y:S04]  /*5450*/  LDL R190, [R1+0xc] ;  /* 0x00000c0001be7983 */ /* 0x000ee80000100800 */
[----:B------:R-:W4:Y:S04]  /*5460*/  LDL R189, [R1+0x8] ;  /* 0x0000080001bd7983 */ /* 0x000f280000100800 */
[----:B------:R-:W4:Y:S04]  /*5470*/  LDL R188, [R1+0x4] ;  /* 0x0000040001bc7983 */ /* 0x000f280000100800 */
[----:B------:R-:W4:Y:S01]  /*5480*/  LDL R184, [R1] ;  /* 0x0000000001b87983 */ /* 0x000f220000100800 */
[----:B------:R-:W-:-:S02]  /*5490*/  ISETP.LT.AND P0, PT, RZ, UR31, PT ;  /* 0x0000001fff007c0c */ /* 0x000fc4000bf01270 */
[----:B------:R-:W-:Y:S02]  /*54a0*/  MOV R181, UR8 ;  /* 0x0000000800b57c02 */ /* 0x000fe40008000f00 */
[----:B------:R-:W-:Y:S02]  /*54b0*/  PRMT R182, R24, 0x7632, R182 ;  /* 0x0000763218b67816 */ /* 0x000fe400000000b6 */
[----:B------:R-:W-:Y:S02]  /*54c0*/  MOV R180, UR8 ;  /* 0x0000000800b47c02 */ /* 0x000fe40008000f00 */
[----:B------:R-:W-:Y:S02]  /*54d0*/  PLOP3.LUT P2, PT, PT, PT, UP2, 0x80, 0x8 ;  /* 0x000000000008781c */ /* 0x000fe40003f4f028 */
[----:B------:R-:W-:-:S03]  /*54e0*/  PRMT R183, R25, 0x7632, R183 ;  /* 0x0000763219b77816 */ /* 0x000fc600000000b7 */
[----:B--2---:R-:W-:Y:S01]  /*54f0*/  @P0 FFMA.FTZ R181, R185, R181, UR9 ;  /* 0x00000009b9b50e23 */ /* 0x004fe200080100b5 */
[----:B------:R-:W-:Y:S02]  /*5500*/  SHF.L.U32 R185, R182, 0x10, RZ ;  /* 0x00000010b6b97819 */ /* 0x000fe400000006ff */
[----:B------:R-:W-:Y:S01]  /*5510*/  MOV R182, UR8 ;  /* 0x0000000800b67c02 */ /* 0x000fe20008000f00 */
[----:B---3--:R-:W-:Y:S01]  /*5520*/  @P0 FADD.FTZ R181, R190, -R181 ;  /* 0x800000b5beb50221 */ /* 0x008fe20000010000 */
[----:B----4-:R-:W-:-:S03]  /*5530*/  @P0 FFMA.FTZ R180, R189, R180, UR9 ;  /* 0x00000009bdb40e23 */ /* 0x010fc600080100b4 */
[----:B------:R-:W-:Y:S01]  /*5540*/  @P0 FFMA.FTZ R185, R181, UR30, R185 ;  /* 0x0000001eb5b90c23 */ /* 0x000fe200080100b9 */
[----:B------:R-:W-:Y:S01]  /*5550*/  SHF.L.U32 R181, R25, 0x10, RZ ;  /* 0x0000001019b57819 */ /* 0x000fe200000006ff */
[----:B------:R-:W-:-:S04]  /*5560*/  @P0 FADD.FTZ R180, R188, -R180 ;  /* 0x800000b4bcb40221 */ /* 0x000fc80000010000 */
[----:B------:R-:W-:Y:S01]  /*5570*/  @P0 FFMA.FTZ R181, R180, UR30, R181 ;  /* 0x0000001eb4b50c23 */ /* 0x000fe200080100b5 */
[----:B------:R-:W-:Y:S01]  /*5580*/  @P0 FFMA.FTZ R182, R184, R182, UR9 ;  /* 0x00000009b8b60e23 */ /* 0x000fe200080100b6 */
[----:B------:R-:W-:Y:S02]  /*5590*/  MOV R180, UR8 ;  /* 0x0000000800b47c02 */ /* 0x000fe40008000f00 */
[----:B------:R-:W-:Y:S01]  /*55a0*/  SHF.L.U32 R184, R183, 0x10, RZ ;  /* 0x00000010b7b87819 */ /* 0x000fe200000006ff */
[----:B------:R-:W-:Y:S02]  /*55b0*/  @P0 FADD.FTZ R182, R252, -R182 ;  /* 0x800000b6fcb60221 */ /* 0x000fe40000010000 */
[----:B------:R-:W-:Y:S02]  /*55c0*/  @P2 FFMA.FTZ R180, R0, R180, UR9 ;  /* 0x0000000900b42e23 */ /* 0x000fe400080100b4 */
[----:B------:R-:W-:Y:S02]  /*55d0*/  @P0 FFMA.FTZ R184, R182, UR30, R184 ;  /* 0x0000001eb6b80c23 */ /* 0x000fe400080100b8 */
[----:B------:R-:W-:Y:S01]  /*55e0*/  @P2 FADD.FTZ R182, R199, -R180 ;  /* 0x800000b4c7b62221 */ /* 0x000fe20000010000 */
[----:B------:R-:W-:-:S05]  /*55f0*/  SHF.L.U32 R180, R24, 0x10, RZ ;  /* 0x0000001018b47819 */ /* 0x000fca00000006ff */
[----:B------:R-:W-:Y:S01]  /*5600*/  @P2 FFMA.FTZ R180, R182, UR30, R180 ;  /* 0x0000001eb6b42c23 */ /* 0x000fe200080100b4 */
[----:B------:R-:W-:Y:S06]  /*5610*/  BRA.U !UP3, `(.L_x_4142) ;  /* 0x000000010b187547 */ /* 0x000fec000b800000 */
[----:B-----5:R-:W-:Y:S01]  /*5620*/  SHF.L.U32 R182, R172, 0x10, RZ ;  /* 0x00000010acb67819 */ /* 0x020fe200000006ff */
[----:B------:R-:W-:-:S04]  /*5630*/  FMUL.FTZ R183, R180, UR29 ;  /* 0x0000001db4b77c20 */ /* 0x000fc80008410000 */
[-C--:B------:R-:W-:Y:S01]  /*5640*/  FFMA.FTZ R64, R182, R183.reuse, R64 ;  /* 0x000000b7b6407223 */ /* 0x080fe20000010040 */
[----:B------:R-:W-:-:S05]  /*5650*/  FMUL.FTZ R182, R156, R183 ;  /* 0x000000b79cb67220 */ /* 0x000fca0000410000 */
[----:B------:R-:W-:-:S04]  /*5660*/  F2FP.BF16.F32.PACK_AB R182, RZ, R182 ;  /* 0x000000b6ffb6723e */ /* 0x000fc800000010ff */
[----:B------:R-:W-:-:S07]  /*5670*/  PRMT R176, R182, 0x7610, R176 ;  /* 0x00007610b6b07816 */ /* 0x000fce00000000b0 */
.L_x_4142:
        /* <DEDUP_REMOVED lines=8> */
.L_x_4143:
[----:B------:R-:W-:Y:S05]  /*5700*/  BRA.U !UP3, `(.L_x_4144) ;  /* 0x000000010b187547 */ /* 0x000fea000b800000 */
[----:B-----5:R-:W-:Y:S01]  /*5710*/  SHF.L.U32 R182, R173, 0x10, RZ ;  /* 0x00000010adb67819 */ /* 0x020fe200000006ff */
[----:B------:R-:W-:-:S04]  /*5720*/  FMUL.FTZ R183, R181, UR29 ;  /* 0x0000001db5b77c20 */ /* 0x000fc80008410000 */
[-C--:B------:R-:W-:Y:S01]  /*5730*/  FFMA.FTZ R66, R182, R183.reuse, R66 ;  /* 0x000000b7b6427223 */ /* 0x080fe20000010042 */
[----:B------:R-:W-:-:S05]  /*5740*/  FMUL.FTZ R182, R158, R183 ;  /* 0x000000b79eb67220 */ /* 0x000fca0000410000 */
[----:B------:R-:W-:-:S04]  /*5750*/  F2FP.BF16.F32.PACK_AB R182, RZ, R182 ;  /* 0x000000b6ffb6723e */ /* 0x000fc800000010ff */
[----:B------:R-:W-:-:S07]  /*5760*/  PRMT R177, R182, 0x7610, R177 ;  /* 0x00007610b6b17816 */ /* 0x000fce00000000b1 */
.L_x_4144:
[----:B------:R-:W-:Y:S05]  /*5770*/  BRA.U !UP3, `(.L_x_4145) ;  /* 0x000000010b1c7547 */ /* 0x000fea000b800000 */
[----:B-----5:R-:W-:Y:S01]  /*5780*/  PRMT R182, R173, 0x7632, R182 ;  /* 0x00007632adb67816 */ /* 0x020fe200000000b6 */
[----:B------:R-:W-:-:S04]  /*5790*/  FMUL.FTZ R183, R184, UR29 ;  /* 0x0000001db8b77c20 */ /* 0x000fc80008410000 */
[----:B------:R-:W-:-:S04]  /*57a0*/  IMAD.U32 R182, R182, 0x10000, RZ ;  /* 0x00010000b6b67824 */ /* 0x000fc800078e00ff */
[----:B------:R-:W-:Y:S01]  /*57b0*/  FFMA.FTZ R67, R183, R182, R67 ;  /* 0x000000b6b7437223 */ /* 0x000fe20000010043 */
[----:B------:R-:W-:-:S05]  /*57c0*/  FMUL.FTZ R182, R159, R183 ;  /* 0x000000b79fb67220 */ /* 0x000fca0000410000 */
[----:B------:R-:W-:-:S04]  /*57d0*/  F2FP.BF16.F32.PACK_AB R182, RZ, R182 ;  /* 0x000000b6ffb6723e */ /* 0x000fc800000010ff */
[----:B------:R-:W-:-:S07]  /*57e0*/  PRMT R177, R177, 0x5410, R182 ;  /* 0x00005410b1b17816 */ /* 0x000fce00000000b6 */
.L_x_4145:
[----:B------:R-:W-:-:S05]  /*57f0*/  MOV R182, UR8 ;  /* 0x0000000800b67c02 */ /* 0x000fca0008000f00 */
[----:B------:R-:W-:-:S04]  /*5800*/  @P0 FFMA.FTZ R182, R251, R182, UR9 ;  /* 0x00000009fbb60e23 */ /* 0x000fc800080100b6 */
        /* <DEDUP_REMOVED lines=10> */
.L_x_4146:
[----:B------:R-:W-:Y:S02]  /*58b0*/  MOV R183, UR8 ;  /* 0x0000000800b77c02 */ /* 0x000fe40008000f00 */
[----:B------:R-:W-:-:S03]  /*58c0*/  PRMT R188, R26, 0x7632, R188 ;  /* 0x000076321abc7816 */ /* 0x000fc600000000bc */
[----:B------:R-:W-:Y:S01]  /*58d0*/  @P0 FFMA.FTZ R183, R249, R183, UR9 ;  /* 0x00000009f9b70e23 */ /* 0x000fe200080100b7 */
[----:B------:R-:W-:-:S03]  /*58e0*/  SHF.L.U32 R188, R188, 0x10, RZ ;  /* 0x00000010bcbc7819 */ /* 0x000fc600000006ff */
[----:B------:R-:W-:-:S04]  /*58f0*/  @P0 FADD.FTZ R183, R248, -R183 ;  /* 0x800000b7f8b70221 */ /* 0x000fc80000010000 */
[----:B------:R-:W-:Y:S01]  /*5900*/  @P0 FFMA.FTZ R188, R183, UR30, R188 ;  /* 0x0000001eb7bc0c23 */ /* 0x000fe200080100bc */
        /* <DEDUP_REMOVED lines=8> */
.L_x_4147:
        /* <DEDUP_REMOVED lines=21> */
.L_x_4148:
        /* <DEDUP_REMOVED lines=9> */
.L_x_4126:
        /* <DEDUP_REMOVED lines=13> */
.L_x_4115:
[----:B------:R-:W-:Y:S05]  /*5c40*/  BSYNC.RECONVERGENT B0 ;  /* 0x0000000000007941 */ /* 0x000fea0003800200 */
.L_x_4114:
        /* <DEDUP_REMOVED lines=9> */
.L_x_4151:
        /* <DEDUP_REMOVED lines=20> */
[----:B------:R-:W-:Y:S01]  /*5e20*/  SHF.L.U32 R181, R21, 0x10, RZ ;  /* 0x0000001015b57819 */ /* 0x000fe200000006ff */
[----:B------:R-:W-:-:S04]  /*5e30*/  @P3 FFMA.FTZ R184, R182, UR30, R184 ;  /* 0x0000001eb6b83c23 */ /* 0x000fc800080100b8 */
[----:B------:R-:W-:Y:S01]  /*5e40*/  @P3 FFMA.FTZ R181, R180, UR30, R181 ;  /* 0x0000001eb4b53c23 */ /* 0x000fe200080100b5 */
        /* <DEDUP_REMOVED lines=12> */
.L_x_4154:
        /* <DEDUP_REMOVED lines=8> */
.L_x_4155:
[----:B------:R-:W-:Y:S05]  /*5f90*/  BRA.U !UP3, `(.L_x_4156) ;  /* 0x000000010b187547 */ /* 0x000fea000b800000 */
[----:B-----5:R-:W-:Y:S01]  /*5fa0*/  SHF.L.U32 R182, R173, 0x10, RZ ;  /* 0x00000010adb67819 */ /* 0x020fe200000006ff */
[----:B------:R-:W-:-:S04]  /*5fb0*/  FMUL.FTZ R183, R181, UR29 ;  /* 0x0000001db5b77c20 */ /* 0x000fc80008410000 */
[-C--:B------:R-:W-:Y:S01]  /*5fc0*/  FFMA.FTZ R58, R182, R183.reuse, R58 ;  /* 0x000000b7b63a7223 */ /* 0x080fe2000001003a */
[----:B------:R-:W-:-:S05]  /*5fd0*/  FMUL.FTZ R182, R150, R183 ;  /* 0x000000b796b67220 */ /* 0x000fca0000410000 */
[----:B------:R-:W-:-:S04]  /*5fe0*/  F2FP.BF16.F32.PACK_AB R182, RZ, R182 ;  /* 0x000000b6ffb6723e */ /* 0x000fc800000010ff */
[----:B------:R-:W-:-:S07]  /*5ff0*/  PRMT R177, R182, 0x7610, R177 ;  /* 0x00007610b6b17816 */ /* 0x000fce00000000b1 */
.L_x_4156:
        /* <DEDUP_REMOVED lines=8> */
.L_x_4157:
        /* <DEDUP_REMOVED lines=12> */
.L_x_4158:
        /* <DEDUP_REMOVED lines=14> */
.L_x_4159:
        /* <DEDUP_REMOVED lines=21> */
.L_x_4160:
        /* <DEDUP_REMOVED lines=10> */
.L_x_4153:
        /* <DEDUP_REMOVED lines=13> */
.L_x_4162:
        /* <DEDUP_REMOVED lines=14> */
.L_x_4163:
        /* <DEDUP_REMOVED lines=12> */
.L_x_4164:
        /* <DEDUP_REMOVED lines=14> */
.L_x_4165:
        /* <DEDUP_REMOVED lines=8> */
[-C--:B------:R-:W-:Y:S01]  /*67e0*/  FFMA.FTZ R52, R184, R185.reuse, R52 ;  /* 0x000000b9b8347223 */ /* 0x080fe20000010034 */
[----:B------:R-:W-:-:S05]  /*67f0*/  FMUL.FTZ R184, R144, R185 ;  /* 0x000000b990b87220 */ /* 0x000fca0000410000 */
[----:B------:R-:W-:-:S04]  /*6800*/  F2FP.BF16.F32.PACK_AB R184, RZ, R184 ;  /* 0x000000b8ffb8723e */ /* 0x000fc800000010ff */
[----:B------:R-:W-:-:S07]  /*6810*/  PRMT R178, R184, 0x7610, R178 ;  /* 0x00007610b8b27816 */ /* 0x000fce00000000b2 */
.L_x_4166:
        /* <DEDUP_REMOVED lines=14> */
.L_x_4167:
        /* <DEDUP_REMOVED lines=12> */
.L_x_4168:
        /* <DEDUP_REMOVED lines=15> */
.L_x_4152:
[----:B0-----:R-:W0:Y:S02]  /*6ab0*/  LDC.64 R184, c[0x0][0x478] ;  /* 0x00011e00ffb87b82 */ /* 0x001e240000000a00 */
        /* <DEDUP_REMOVED lines=26> */
.L_x_4170:
        /* <DEDUP_REMOVED lines=8> */
.L_x_4171:
[----:B------:R-:W-:Y:S05]  /*6ce0*/  BRA.U !UP3, `(.L_x_4172) ;  /* 0x000000010b187547 */ /* 0x000fea000b800000 */
[----:B-----5:R-:W-:Y:S01]  /*6cf0*/  SHF.L.U32 R182, R173, 0x10, RZ ;  /* 0x00000010adb67819 */ /* 0x020fe200000006ff */
[----:B------:R-:W-:-:S04]  /*6d00*/  FMUL.FTZ R184, R181, UR29 ;  /* 0x0000001db5b87c20 */ /* 0x000fc80008410000 */
[-C--:B------:R-:W-:Y:S01]  /*6d10*/  FFMA.FTZ R58, R182, R184.reuse, R58 ;  /* 0x000000b8b63a7223 */ /* 0x080fe2000001003a */
[----:B------:R-:W-:-:S05]  /*6d20*/  FMUL.FTZ R182, R150, R184 ;  /* 0x000000b896b67220 */ /* 0x000fca0000410000 */
[----:B------:R-:W-:-:S04]  /*6d30*/  F2FP.BF16.F32.PACK_AB R182, RZ, R182 ;  /* 0x000000b6ffb6723e */ /* 0x000fc800000010ff */
[----:B------:R-:W-:-:S07]  /*6d40*/  PRMT R177, R182, 0x7610, R177 ;  /* 0x00007610b6b17816 */ /* 0x000fce00000000b1 */
.L_x_4172:
        /* <DEDUP_REMOVED lines=13> */
.L_x_4173:
        /* <DEDUP_REMOVED lines=12> */
.L_x_4174:
        /* <DEDUP_REMOVED lines=13> */
.L_x_4175:
        /* <DEDUP_REMOVED lines=20> */
.L_x_4176:
        /* <DEDUP_REMOVED lines=10> */
.L_x_4169:
[----:B------:R-:W-:Y:S05]  /*7190*/  BRA.U !UP3, `(.L_x_4177) ;  /* 0x000000010b307547 */ /* 0x000fea000b800000 */
[----:B------:R-:W-:Y:S01]  /*71a0*/  MOV R184, UR8 ;  /* 0x0000000800b87c02 */ /* 0x000fe20008000f00 */
[----:B-----5:R-:W-:Y:S01]  /*71b0*/  IMAD.U32 R185, R172, 0x10000, RZ ;  /* 0x00010000acb97824 */ /* 0x020fe200078e00ff */
[----:B------:R-:W-:-:S03]  /*71c0*/  ISETP.LT.AND P3, PT, RZ, UR31, PT ;  /* 0x0000001fff007c0c */ /* 0x000fc6000bf61270 */
[----:B------:R-:W-:-:S04]  /*71d0*/  FFMA.FTZ R184, R198, R184, UR9 ;  /* 0x00000009c6b87e23 */ /* 0x000fc800080100b8 */
[----:B------:R-:W-:-:S04]  /*71e0*/  FADD.FTZ R184, R243, -R184 ;  /* 0x800000b8f3b87221 */ /* 0x000fc80000010000 */
[----:B------:R-:W-:-:S05]  /*71f0*/  FMUL.FTZ R184, R184, UR30 ;  /* 0x0000001eb8b87c20 */ /* 0x000fca0008410000 */
[----:B------:R-:W-:-:S05]  /*7200*/  FSEL R184, R184, RZ, P3 ;  /* 0x000000ffb8b87208 */ /* 0x000fca0001800000 */
[----:B------:R-:W-:-:S04]  /*7210*/  FMUL.FTZ R184, R184, UR29 ;  /* 0x0000001db8b87c20 */ /* 0x000fc80008410000 */
[-C--:B------:R-:W-:Y:S01]  /*7220*/  FFMA.FTZ R56, R185, R184.reuse, R56 ;  /* 0x000000b8b9387223 */ /* 0x080fe20000010038 */
[----:B------:R-:W-:-:S05]  /*7230*/  FMUL.FTZ R184, R148, R184 ;  /* 0x000000b894b87220 */ /* 0x000fca0000410000 */
[----:B------:R-:W-:-:S04]  /*7240*/  F2FP.BF16.F32.PACK_AB R184, RZ, R184 ;  /* 0x000000b8ffb8723e */ /* 0x000fc800000010ff */
[----:B------:R-:W-:-:S07]  /*7250*/  PRMT R176, R184, 0x7610, R176 ;  /* 0x00007610b8b07816 */ /* 0x000fce00000000b0 */
.L_x_4177:
        /* <DEDUP_REMOVED lines=14> */
.L_x_4178:
        /* <DEDUP_REMOVED lines=13> */
.L_x_4179:
        /* <DEDUP_REMOVED lines=14> */
.L_x_4180:
        /* <DEDUP_REMOVED lines=13> */
.L_x_4181:
        /* <DEDUP_REMOVED lines=14> */
.L_x_4182:
        /* <DEDUP_REMOVED lines=13> */
.L_x_4183:
        /* <DEDUP_REMOVED lines=14> */
.L_x_4161:
        /* <DEDUP_REMOVED lines=11> */
.L_x_4150:
[----:B------:R-:W-:Y:S05]  /*7900*/  BSYNC.RECONVERGENT B0 ;  /* 0x0000000000007941 */ /* 0x000fea0003800200 */
.L_x_4149:
        /* <DEDUP_REMOVED lines=9> */
.L_x_4186:
        /* <DEDUP_REMOVED lines=9> */
[----:B01----:R-:W-:Y:S02]  /*7a30*/  SHF.L.U32 R185, R182, 0x10, RZ ;  /* 0x00000010b6b97819 */ /* 0x003fe400000006ff */
        /* <DEDUP_REMOVED lines=25> */
.L_x_4189:
        /* <DEDUP_REMOVED lines=8> */
.L_x_4190:
[----:B------:R-:W-:Y:S05]  /*7c50*/  BRA.U !UP3, `(.L_x_4191) ;  /* 0x000000010b187547 */ /* 0x000fea000b800000 */
[----:B-----5:R-:W-:Y:S01]  /*7c60*/  SHF.L.U32 R182, R173, 0x10, RZ ;  /* 0x00000010adb67819 */ /* 0x020fe200000006ff */
[----:B------:R-:W-:-:S04]  /*7c70*/  FMUL.FTZ R183, R181, UR29 ;  /* 0x0000001db5b77c20 */ /* 0x000fc80008410000 */
[-C--:B------:R-:W-:Y:S01]  /*7c80*/  FFMA.FTZ R50, R182, R183.reuse, R50 ;  /* 0x000000b7b6327223 */ /* 0x080fe20000010032 */
[----:B------:R-:W-:-:S05]  /*7c90*/  FMUL.FTZ R182, R142, R183 ;  /* 0x000000b78eb67220 */ /* 0x000fca0000410000 */
[----:B------:R-:W-:-:S04]  /*7ca0*/  F2FP.BF16.F32.PACK_AB R182, RZ, R182 ;  /* 0x000000b6ffb6723e */ /* 0x000fc800000010ff */
[----:B------:R-:W-:-:S07]  /*7cb0*/  PRMT R177, R182, 0x7610, R177 ;  /* 0x00007610b6b17816 */ /* 0x000fce00000000b1 */
.L_x_4191:
        /* <DEDUP_REMOVED lines=8> */
.L_x_4192:
        /* <DEDUP_REMOVED lines=12> */
.L_x_4193:
        /* <DEDUP_REMOVED lines=14> */
.L_x_4194:
        /* <DEDUP_REMOVED lines=21> */
.L_x_4195:
        /* <DEDUP_REMOVED lines=10> */
.L_x_4188:
[----:B------:R-:W-:Y:S01]  /*80d0*/  ISETP.LT.AND P4, PT, RZ, UR31, PT ;  /* 0x0000001fff007c0c */ /* 0x000fe2000bf81270 */
[----:B------:R-:W-:-:S12]  /*80e0*/  BRA.U !UP3, `(.L_x_4197) ;  /* 0x000000010b2c7547 */ /* 0x000fd8000b800000 */
[----:B01----:R-:W-:Y:S02]  /*80f0*/  MOV R184, UR8 ;  /* 0x0000000800b87c02 */ /* 0x003fe40008000f00 */
        /* <DEDUP_REMOVED lines=10> */
.L_x_4197:
[----:B------:R-:W-:Y:S05]  /*81a0*/  BRA.U !UP3, `(.L_x_4198) ;  /* 0x000000010b347547 */ /* 0x000fea000b800000 */
[----:B01----:R-:W-:Y:S02]  /*81b0*/  MOV R185, UR8 ;  /* 0x0000000800b97c02 */ /* 0x003fe40008000f00 */
        /* <DEDUP_REMOVED lines=12> */
.L_x_4198:
[----:B------:R-:W-:Y:S05]  /*8280*/  BRA.U !UP3, `(.L_x_4199) ;  /* 0x000000010b2c7547 */ /* 0x000fea000b800000 */
        /* <DEDUP_REMOVED lines=11> */
.L_x_4199:
        /* <DEDUP_REMOVED lines=14> */
.L_x_4200:
[----:B------:R-:W-:Y:S05]  /*8420*/  BRA.U !UP3, `(.L_x_4201) ;  /* 0x000000010b2c7547 */ /* 0x000fea000b800000 */
[----:B01----:R-:W-:Y:S01]  /*8430*/  IMAD.U32 R184, RZ, RZ, UR8 ;  /* 0x00000008ffb87e24 */ /* 0x003fe2000f8e00ff */
        /* <DEDUP_REMOVED lines=10> */
.L_x_4201:
        /* <DEDUP_REMOVED lines=14> */
.L_x_4202:
        /* <DEDUP_REMOVED lines=12> */
.L_x_4203:
        /* <DEDUP_REMOVED lines=15> */
.L_x_4187:
[----:B01----:R-:W0:Y:S02]  /*8770*/  LDC.64 R184, c[0x0][0x478] ;  /* 0x00011e00ffb87b82 */ /* 0x003e240000000a00 */
        /* <DEDUP_REMOVED lines=26> */
.L_x_4205:
        /* <DEDUP_REMOVED lines=8> */
.L_x_4206:
[----:B------:R-:W-:Y:S05]  /*89a0*/  BRA.U !UP3, `(.L_x_4207) ;  /* 0x000000010b187547 */ /* 0x000fea000b800000 */
[----:B-----5:R-:W-:Y:S01]  /*89b0*/  SHF.L.U32 R182, R173, 0x10, RZ ;  /* 0x00000010adb67819 */ /* 0x020fe200000006ff */
[----:B------:R-:W-:-:S04]  /*89c0*/  FMUL.FTZ R184, R181, UR29 ;  /* 0x0000001db5b87c20 */ /* 0x000fc80008410000 */
[-C--:B------:R-:W-:Y:S01]  /*89d0*/  FFMA.FTZ R50, R182, R184.reuse, R50 ;  /* 0x000000b8b6327223 */ /* 0x080fe20000010032 */
[----:B------:R-:W-:-:S05]  /*89e0*/  FMUL.FTZ R182, R142, R184 ;  /* 0x000000b88eb67220 */ /* 0x000fca0000410000 */
[----:B------:R-:W-:-:S04]  /*89f0*/  F2FP.BF16.F32.PACK_AB R182, RZ, R182 ;  /* 0x000000b6ffb6723e */ /* 0x000fc800000010ff */
[----:B------:R-:W-:-:S07]  /*8a00*/  PRMT R177, R182, 0x7610, R177 ;  /* 0x00007610b6b17816 */ /* 0x000fce00000000b1 */
.L_x_4207:
        /* <DEDUP_REMOVED lines=13> */
.L_x_4208:
        /* <DEDUP_REMOVED lines=12> */
.L_x_4209:
        /* <DEDUP_REMOVED lines=13> */
.L_x_4210:
        /* <DEDUP_REMOVED lines=20> */
.L_x_4211:
[----:B------:R-:W-:Y:S01]  /*8db0*/  F2FP.BF16.F32.PACK_AB R183, R184, R183 ;  /* 0x000000b7b8b7723e */ /* 0x000fe200000010ff */
[----:B------:R-:W-:Y:S06]  /*8dc0*/  BRA.U !UP3, `(.L_x_4196) ;  /* 0x000000050bd07547 */ /* 0x000fec000b800000 */
[----:B-----5:R-:W-:Y:S01]  /*8dd0*/  PRMT R185, R175, 0x7632, R185 ;  /* 0x00007632afb97816 */ /* 0x020fe200000000b9 */
[----:B------:R-:W-:-:S04]  /*8de0*/  FMUL.FTZ R184, R184, UR29 ;  /* 0x0000001db8b87c20 */ /* 0x000fc80008410000 */
[----:B------:R-:W-:-:S04]  /*8df0*/  IMAD.U32 R185, R185, 0x10000, RZ ;  /* 0x00010000b9b97824 */ /* 0x000fc800078e00ff */
[----:B------:R-:W-:Y:S01]  /*8e00*/  FFMA.FTZ R47, R184, R185, R47 ;  /* 0x000000b9b82f7223 */ /* 0x000fe2000001002f */
[----:B------:R-:W-:-:S05]  /*8e10*/  FMUL.FTZ R184, R139, R184 ;  /* 0x000000b88bb87220 */ /* 0x000fca0000410000 */
[----:B------:R-:W-:-:S04]  /*8e20*/  F2FP.BF16.F32.PACK_AB R184, RZ, R184 ;  /* 0x000000b8ffb8723e */ /* 0x000fc800000010ff */
[----:B------:R-:W-:Y:S01]  /*8e30*/  PRMT R179, R179, 0x5410, R184 ;  /* 0x00005410b3b37816 */ /* 0x000fe200000000b8 */
[----:B------:R-:W-:Y:S06]  /*8e40*/  BRA `(.L_x_4196) ;  /* 0x0000000400b07947 */ /* 0x000fec0003800000 */
.L_x_4204:
        /* <DEDUP_REMOVED lines=13> */
.L_x_4212:
        /* <DEDUP_REMOVED lines=14> */
.L_x_4213:
        /* <DEDUP_REMOVED lines=13> */
.L_x_4214:
        /* <DEDUP_REMOVED lines=14> */
.L_x_4215:
        /* <DEDUP_REMOVED lines=13> */
.L_x_4216:
        /* <DEDUP_REMOVED lines=14> */
.L_x_4217:
        /* <DEDUP_REMOVED lines=13> */
.L_x_4218:
        /* <DEDUP_REMOVED lines=14> */
.L_x_4196:
        /* <DEDUP_REMOVED lines=11> */
.L_x_4185:
[----:B------:R-:W-:Y:S05]  /*95c0*/  BSYNC.RECONVERGENT B0 ;  /* 0x0000000000007941 */ /* 0x000fea0003800200 */
.L_x_4184:
        /* <DEDUP_REMOVED lines=9> */
.L_x_4221:
        /* <DEDUP_REMOVED lines=9> */
[----:B012---:R-:W-:Y:S02]  /*96f0*/  SHF.L.U32 R185, R182, 0x10, RZ ;  /* 0x00000010b6b97819 */ /* 0x007fe400000006ff */
        /* <DEDUP_REMOVED lines=16> */
[----:B------:R-:W-:-:S04]  /*9800*/  IMAD.U32 R180, R164, 0x10000, RZ ;  /* 0x00010000a4b47824 */ /* 0x000fc800078e00ff */
        /* <DEDUP_REMOVED lines=8> */
.L_x_4224:
        /* <DEDUP_REMOVED lines=8> */
.L_x_4225:
[----:B------:R-:W-:Y:S05]  /*9910*/  BRA.U !UP3, `(.L_x_4226) ;  /* 0x000000010b187547 */ /* 0x000fea000b800000 */
[----:B-----5:R-:W-:Y:S01]  /*9920*/  SHF.L.U32 R182, R173, 0x10, RZ ;  /* 0x00000010adb67819 */ /* 0x020fe200000006ff */
[----:B------:R-:W-:-:S04]  /*9930*/  FMUL.FTZ R183, R181, UR29 ;  /* 0x0000001db5b77c20 */ /* 0x000fc80008410000 */
[-C--:B------:R-:W-:Y:S01]  /*9940*/  FFMA.FTZ R42, R182, R183.reuse, R42 ;  /* 0x000000b7b62a7223 */ /* 0x080fe2000001002a */
[----:B------:R-:W-:-:S05]  /*9950*/  FMUL.FTZ R182, R134, R183 ;  /* 0x000000b786b67220 */ /* 0x000fca0000410000 */
[----:B------:R-:W-:-:S04]  /*9960*/  F2FP.BF16.F32.PACK_AB R182, RZ, R182 ;  /* 0x000000b6ffb6723e */ /* 0x000fc800000010ff */
[----:B------:R-:W-:-:S07]  /*9970*/  PRMT R177, R182, 0x7610, R177 ;  /* 0x00007610b6b17816 */ /* 0x000fce00000000b1 */
.L_x_4226:
        /* <DEDUP_REMOVED lines=8> */
.L_x_4227:
        /* <DEDUP_REMOVED lines=12> */
.L_x_4228:
        /* <DEDUP_REMOVED lines=14> */
.L_x_4229:
        /* <DEDUP_REMOVED lines=21> */
.L_x_4230:
        /* <DEDUP_REMOVED lines=10> */
.L_x_4223:
[----:B------:R-:W-:Y:S01]  /*9d90*/  ISETP.LT.AND P5, PT, RZ, UR31, PT ;  /* 0x0000001fff007c0c */ /* 0x000fe2000bfa1270 */
[----:B------:R-:W-:-:S12]  /*9da0*/  BRA.U !UP3, `(.L_x_4232) ;  /* 0x000000010b2c7547 */ /* 0x000fd8000b800000 */
[----:B012---:R-:W-:Y:S02]  /*9db0*/  MOV R184, UR8 ;  /* 0x0000000800b87c02 */ /* 0x007fe40008000f00 */
        /* <DEDUP_REMOVED lines=10> */
.L_x_4232:
[----:B------:R-:W-:Y:S05]  /*9e60*/  BRA.U !UP3, `(.L_x_4233) ;  /* 0x000000010b347547 */ /* 0x000fea000b800000 */
[----:B012---:R-:W-:Y:S02]  /*9e70*/  MOV R185, UR8 ;  /* 0x0000000800b97c02 */ /* 0x007fe40008000f00 */
        /* <DEDUP_REMOVED lines=12> */
.L_x_4233:
[----:B------:R-:W-:Y:S05]  /*9f40*/  BRA.U !UP3, `(.L_x_4234) ;  /* 0x000000010b2c7547 */ /* 0x000fea000b800000 */
        /* <DEDUP_REMOVED lines=11> */
.L_x_4234:
[----:B------:R-:W-:Y:S05]  /*a000*/  BRA.U !UP3, `(.L_x_4235) ;  /* 0x000000010b347547 */ /* 0x000fea000b800000 */
[----:B012---:R-:W-:Y:S02]  /*a010*/  MOV R185, UR8 ;  /* 0x0000000800b97c02 */ /* 0x007fe40008000f00 */
        /* <DEDUP_REMOVED lines=12> */
.L_x_4235:
        /* <DEDUP_REMOVED lines=12> */
.L_x_4236:
        /* <DEDUP_REMOVED lines=14> */
.L_x_4237:
        /* <DEDUP_REMOVED lines=12> */
.L_x_4238:
        /* <DEDUP_REMOVED lines=15> */
.L_x_4222:
[----:B012---:R-:W0:Y:S02]  /*a430*/  LDC.64 R184, c[0x0][0x478] ;  /* 0x00011e00ffb87b82 */ /* 0x007e240000000a00 */
        /* <DEDUP_REMOVED lines=26> */
.L_x_4240:
        /* <DEDUP_REMOVED lines=8> */
.L_x_4241:
[----:B------:R-:W-:Y:S05]  /*a660*/  BRA.U !UP3, `(.L_x_4242) ;  /* 0x000000010b187547 */ /* 0x000fea000b800000 */
[----:B-----5:R-:W-:Y:S01]  /*a670*/  SHF.L.U32 R182, R173, 0x10, RZ ;  /* 0x00000010adb67819 */ /* 0x020fe200000006ff */
[----:B------:R-:W-:-:S04]  /*a680*/  FMUL.FTZ R184, R181, UR29 ;  /* 0x0000001db5b87c20 */ /* 0x000fc80008410000 */
[-C--:B------:R-:W-:Y:S01]  /*a690*/  FFMA.FTZ R42, R182, R184.reuse, R42 ;  /* 0x000000b8b62a7223 */ /* 0x080fe2000001002a */
[----:B------:R-:W-:-:S05]  /*a6a0*/  FMUL.FTZ R182, R134, R184 ;  /* 0x000000b886b67220 */ /* 0x000fca0000410000 */
[----:B------:R-:W-:-:S04]  /*a6b0*/  F2FP.BF16.F32.PACK_AB R182, RZ, R182 ;  /* 0x000000b6ffb6723e */ /* 0x000fc800000010ff */
[----:B------:R-:W-:-:S07]  /*a6c0*/  PRMT R177, R182, 0x7610, R177 ;  /* 0x00007610b6b17816 */ /* 0x000fce00000000b1 */
.L_x_4242:
        /* <DEDUP_REMOVED lines=13> */
.L_x_4243:
        /* <DEDUP_REMOVED lines=12> */
.L_x_4244:
        /* <DEDUP_REMOVED lines=13> */
.L_x_4245:
        /* <DEDUP_REMOVED lines=20> */
.L_x_4246:
        /* <DEDUP_REMOVED lines=10> */
.L_x_4239:
        /* <DEDUP_REMOVED lines=13> */
.L_x_4247:
        /* <DEDUP_REMOVED lines=14> */
.L_x_4248:
        /* <DEDUP_REMOVED lines=13> */
.L_x_4249:
        /* <DEDUP_REMOVED lines=14> */
.L_x_4250:
        /* <DEDUP_REMOVED lines=13> */
.L_x_4251:
        /* <DEDUP_REMOVED lines=14> */
.L_x_4252:
        /* <DEDUP_REMOVED lines=13> */
.L_x_4253:
        /* <DEDUP_REMOVED lines=14> */
.L_x_4231:
        /* <DEDUP_REMOVED lines=11> */
.L_x_4220:
[----:B------:R-:W-:Y:S05]  /*b280*/  BSYNC.RECONVERGENT B0 ;  /* 0x0000000000007941 */ /* 0x000fea0003800200 */
.L_x_4219:
        /* <DEDUP_REMOVED lines=9> */
.L_x_4256:
        /* <DEDUP_REMOVED lines=9> */
[----:B0123--:R-:W-:Y:S02]  /*b3b0*/  SHF.L.U32 R185, R182, 0x10, RZ ;  /* 0x00000010b6b97819 */ /* 0x00ffe400000006ff */
        /* <DEDUP_REMOVED lines=13> */
[----:B------:R-:W-:-:S04]  /*b490*/  IMAD.U32 R180, RZ, RZ, UR8 ;  /* 0x00000008ffb47e24 */ /* 0x000fc8000f8e00ff */
        /* <DEDUP_REMOVED lines=11> */
.L_x_4259:
        /* <DEDUP_REMOVED lines=8> */
.L_x_4260:
[----:B------:R-:W-:Y:S05]  /*b5d0*/  BRA.U !UP3, `(.L_x_4261) ;  /* 0x000000010b187547 */ /* 0x000fea000b800000 */
[----:B-----5:R-:W-:Y:S01]  /*b5e0*/  SHF.L.U32 R182, R173, 0x10, RZ ;  /* 0x00000010adb67819 */ /* 0x020fe200000006ff */
[----:B------:R-:W-:-:S04]  /*b5f0*/  FMUL.FTZ R183, R181, UR29 ;  /* 0x0000001db5b77c20 */ /* 0x000fc80008410000 */
[-C--:B------:R-:W-:Y:S01]  /*b600*/  FFMA.FTZ R34, R182, R183.reuse, R34 ;  /* 0x000000b7b6227223 */ /* 0x080fe20000010022 */
[----:B------:R-:W-:-:S05]  /*b610*/  FMUL.FTZ R182, R126, R183 ;  /* 0x000000b77eb67220 */ /* 0x000fca0000410000 */
[----:B------:R-:W-:-:S04]  /*b620*/  F2FP.BF16.F32.PACK_AB R182, RZ, R182 ;  /* 0x000000b6ffb6723e */ /* 0x000fc800000010ff */
[----:B------:R-:W-:-:S07]  /*b630*/  PRMT R177, R182, 0x7610, R177 ;  /* 0x00007610b6b17816 */ /* 0x000fce00000000b1 */
.L_x_4261:
        /* <DEDUP_REMOVED lines=8> */
.L_x_4262:
        /* <DEDUP_REMOVED lines=12> */
.L_x_4263:
        /* <DEDUP_REMOVED lines=14> */
.L_x_4264:
        /* <DEDUP_REMOVED lines=21> */
.L_x_4265:
        /* <DEDUP_REMOVED lines=10> */
.L_x_4258:
[----:B------:R-:W-:Y:S01]  /*ba50*/  ISETP.LT.AND P6, PT, RZ, UR31, PT ;  /* 0x0000001fff007c0c */ /* 0x000fe2000bfc1270 */
[----:B------:R-:W-:-:S12]  /*ba60*/  BRA.U !UP3, `(.L_x_4267) ;  /* 0x000000010b2c7547 */ /* 0x000fd8000b800000 */
[----:B0123--:R-:W-:Y:S02]  /*ba70*/  MOV R184, UR8 ;  /* 0x0000000800b87c02 */ /* 0x00ffe40008000f00 */
        /* <DEDUP_REMOVED lines=10> */
.L_x_4267:
[----:B------:R-:W-:Y:S05]  /*bb20*/  BRA.U !UP3, `(.L_x_4268) ;  /* 0x000000010b347547 */ /* 0x000fea000b800000 */
[----:B0123--:R-:W-:Y:S02]  /*bb30*/  MOV R185, UR8 ;  /* 0x0000000800b97c02 */ /* 0x00ffe40008000f00 */
        /* <DEDUP_REMOVED lines=12> */
.L_x_4268:
[----:B------:R-:W-:Y:S05]  /*bc00*/  BRA.U !UP3, `(.L_x_4269) ;  /* 0x000000010b2c7547 */ /* 0x000fea000b800000 */
[----:B0123--:R-:W-:Y:S02]  /*bc10*/  MOV R184, UR8 ;  /* 0x0000000800b87c02 */ /* 0x00ffe40008000f00 */
        /* <DEDUP_REMOVED lines=10> */
.L_x_4269:
        /* <DEDUP_REMOVED lines=14> */
.L_x_4270:
[----:B------:R-:W-:Y:S05]  /*bda0*/  BRA.U !UP3, `(.L_x_4271) ;  /* 0x000000010b2c7547 */ /* 0x000fea000b800000 */
        /* <DEDUP_REMOVED lines=11> */
.L_x_4271:
        /* <DEDUP_REMOVED lines=14> */
.L_x_4272:
        /* <DEDUP_REMOVED lines=12> */
.L_x_4273:
        /* <DEDUP_REMOVED lines=15> */
.L_x_4257:
[----:B0123--:R-:W0:Y:S02]  /*c0f0*/  LDC.64 R184, c[0x0][0x478] ;  /* 0x00011e00ffb87b82 */ /* 0x00fe240000000a00 */
        /* <DEDUP_REMOVED lines=26> */
.L_x_4275:
        /* <DEDUP_REMOVED lines=8> */
.L_x_4276:
[----:B------:R-:W-:Y:S05]  /*c320*/  BRA.U !UP3, `(.L_x_4277) ;  /* 0x000000010b187547 */ /* 0x000fea000b800000 */
[----:B-----5:R-:W-:Y:S01]  /*c330*/  SHF.L.U32 R182, R173, 0x10, RZ ;  /* 0x00000010adb67819 */ /* 0x020fe200000006ff */
[----:B------:R-:W-:-:S04]  /*c340*/  FMUL.FTZ R184, R181, UR29 ;  /* 0x0000001db5b87c20 */ /* 0x000fc80008410000 */
[-C--:B------:R-:W-:Y:S01]  /*c350*/  FFMA.FTZ R34, R182, R184.reuse, R34 ;  /* 0x000000b8b6227223 */ /* 0x080fe20000010022 */
[----:B------:R-:W-:-:S05]  /*c360*/  FMUL.FTZ R182, R126, R184 ;  /* 0x000000b87eb67220 */ /* 0x000fca0000410000 */
[----:B------:R-:W-:-:S04]  /*c370*/  F2FP.BF16.F32.PACK_AB R182, RZ, R182 ;  /* 0x000000b6ffb6723e */ /* 0x000fc800000010ff */
[----:B------:R-:W-:-:S07]  /*c380*/  PRMT R177, R182, 0x7610, R177 ;  /* 0x00007610b6b17816 */ /* 0x000fce00000000b1 */
.L_x_4277:
        /* <DEDUP_REMOVED lines=13> */
.L_x_4278:
        /* <DEDUP_REMOVED lines=12> */
.L_x_4279:
[----:B------:R-:W-:-:S05]  /*c520*/  MOV R185, UR8 ;  /* 0x0000000800b97c02 */ /* 0x000fca0008000f00 */
[----:B------:R-:W-:-:S04]  /*c530*/  FFMA.FTZ R185, R217, R185, UR9 ;  /* 0x00000009d9b97e23 */ /* 0x000fc800080100b9 */
[----:B------:R-:W-:-:S04]  /*c540*/  FADD.FTZ R185, R218, -R185 ;  /* 0x800000b9dab97221 */ /* 0x000fc80000010000 */
[----:B------:R-:W-:-:S05]  /*c550*/  FMUL.FTZ R185, R185, UR30 ;  /* 0x0000001eb9b97c20 */ /* 0x000fca0008410000 */
[----:B------:R-:W-:Y:S01]  /*c560*/  FSEL R185, R185, RZ, P6 ;  /* 0x000000ffb9b97208 */ /* 0x000fe20003000000 */
[----:B------:R-:W-:Y:S06]  /*c570*/  BRA.U !UP3, `(.L_x_4280) ;  /* 0x000000010b1c7547 */ /* 0x000fec000b800000 */
[----:B-----5:R-:W-:Y:S01]  /*c580*/  PRMT R188, R174, 0x7632, R188 ;  /* 0x00007632aebc7816 */ /* 0x020fe200000000bc */
[----:B------:R-:W-:-:S04]  /*c590*/  FMUL.FTZ R189, R185, UR29 ;  /* 0x0000001db9bd7c20 */ /* 0x000fc80008410000 */
[----:B------:R-:W-:-:S04]  /*c5a0*/  IMAD.U32 R188, R188, 0x10000, RZ ;  /* 0x00010000bcbc7824 */ /* 0x000fc800078e00ff */
[----:B------:R-:W-:Y:S01]  /*c5b0*/  FFMA.FTZ R29, R189, R188, R29 ;  /* 0x000000bcbd1d7223 */ /* 0x000fe2000001001d */
[----:B------:R-:W-:-:S05]  /*c5c0*/  FMUL.FTZ R188, R121, R189 ;  /* 0x000000bd79bc7220 */ /* 0x000fca0000410000 */
[----:B------:R-:W-:-:S04]  /*c5d0*/  F2FP.BF16.F32.PACK_AB R188, RZ, R188 ;  /* 0x000000bcffbc723e */ /* 0x000fc800000010ff */
[----:B------:R-:W-:-:S07]  /*c5e0*/  PRMT R178, R178, 0x5410, R188 ;  /* 0x00005410b2b27816 */ /* 0x000fce00000000bc */
.L_x_4280:
        /* <DEDUP_REMOVED lines=20> */
.L_x_4281:
        /* <DEDUP_REMOVED lines=10> */
.L_x_4274:
        /* <DEDUP_REMOVED lines=13> */
.L_x_4282:
        /* <DEDUP_REMOVED lines=14> */
.L_x_4283:
        /* <DEDUP_REMOVED lines=13> */
.L_x_4284:
        /* <DEDUP_REMOVED lines=14> */
.L_x_4285:
        /* <DEDUP_REMOVED lines=13> */
.L_x_4286:
        /* <DEDUP_REMOVED lines=14> */
.L_x_4287:
        /* <DEDUP_REMOVED lines=13> */
.L_x_4288:
[----:B------:R-:W-:Y:S05]  /*cdb0*/  BRA.U !UP3, `(.L_x_4266) ;  /* 0x000000010b387547 */ /* 0x000fea000b800000 */
        /* <DEDUP_REMOVED lines=14> */
.L_x_4266:
        /* <DEDUP_REMOVED lines=9> */
.L_x_4255:
[----:B------:R-:W-:Y:S05]  /*cf30*/  BSYNC.RECONVERGENT B0 ;  /* 0x0000000000007941 */ /* 0x000fea0003800200 */
.L_x_4254:
[----:B------:R-:W-:Y:S02]  /*cf40*/  UIADD3 UR26, UPT, UPT, UR26, UR24, URZ ;  /* 0x000000181a1a7290 */ /* 0x000fe4000fffe0ff */
[----:B------:R-:W-:Y:S02]  /*cf50*/  UPLOP3.LUT UP1, UPT, UPT, UPT, UP1, 0x40, 0x4 ;  /* 0x000000000004789c */ /* 0x000fe40003f2e810 */
[----:B------:R-:W-:-:S09]  /*cf60*/  UISETP.GE.AND UP0, UPT, UR26, UR25, UPT ;  /* 0x000000191a00728c */ /* 0x000fd2000bf06270 */
[----:B------:R-:W-:Y:S05]  /*cf70*/  BRA.U !UP0, `(.L_x_4289) ;  /* 0xffffff41083c7547 */ /* 0x000fea000b83ffff */
.L_x_4100:
        /* <DEDUP_REMOVED lines=28> */
.L_x_4291:
[----:B------:R-:W-:Y:S05]  /*d140*/  BSYNC.RECONVERGENT B0 ;  /* 0x0000000000007941 */ /* 0x000fea0003800200 */
.L_x_4290:
        /* <DEDUP_REMOVED lines=23> */
.L_x_4293:
[----:B------:R-:W-:Y:S05]  /*d2c0*/  BSYNC.RECONVERGENT B0 ;  /* 0x0000000000007941 */ /* 0x000fea0003800200 */
.L_x_4292:
        /* <DEDUP_REMOVED lines=23> */
.L_x_4295:
[----:B------:R-:W-:Y:S05]  /*d440*/  BSYNC.RECONVERGENT B0 ;  /* 0x0000000000007941 */ /* 0x000fea0003800200 */
.L_x_4294:
        /* <DEDUP_REMOVED lines=19> */
.L_x_4297:
[----:B------:R-:W-:Y:S05]  /*d580*/  BSYNC.RECONVERGENT B0 ;  /* 0x0000000000007941 */ /* 0x000fea0003800200 */
.L_x_4296:
        /* <DEDUP_REMOVED lines=14> */
.L_x_4298:
        /* <DEDUP_REMOVED lines=9> */
.L_x_19320:


//--------------------- .text._ZN10layer_norm13ln_bwd_kernelINS_13Kernel_traitsIf13__nv_bfloat16S2_S2_fjLj5120ELj1ELj1ELj4ELj16ENS_18Kernel_traits_baseILj5120EfS2_S2_S2_fjLj128EEEEELb0ELb1ELb1ELb1EEEvNS_9BwdParamsE --------------------------
	.section	.text._ZN10layer_norm13ln_bwd_kernelINS_13Kernel_traitsIf13__nv_bfloat16S2_S2_fjLj5120ELj1ELj1ELj4ELj16ENS_18Kernel_traits_baseILj5120EfS2_S2_S2_fjLj128EEEEELb0ELb1ELb1ELb1EEEvNS_9BwdParamsE,"ax",@progbits
	.align	128
        .global         _ZN10layer_norm13ln_bwd_kernelINS_13Kernel_traitsIf13__nv_bfloat16S2_S2_fjLj5120ELj1ELj1ELj4ELj16ENS_18Kernel_traits_baseILj5120EfS2_S2_S2_fjLj128EEEEELb0ELb1ELb1ELb1EEEvNS_9BwdParamsE
        .type           _ZN10layer_norm13ln_bwd_kernelINS_13Kernel_traitsIf13__nv_bfloat16S2_S2_fjLj5120ELj1ELj1ELj4ELj16ENS_18Kernel_traits_baseILj5120EfS2_S2_S2_fjLj128EEEEELb0ELb1ELb1ELb1EEEvNS_9BwdParamsE,@function
        .size           _ZN10layer_norm13ln_bwd_kernelINS_13Kernel_traitsIf13__nv_bfloat16S2_S2_fjLj5120ELj1ELj1ELj4ELj16ENS_18Kernel_traits_baseILj5120EfS2_S2_S2_fjLj128EEEEELb0ELb1ELb1ELb1EEEvNS_9BwdParamsE,(.L_x_19321 - _ZN10layer_norm13ln_bwd_kernelINS_13Kernel_traitsIf13__nv_bfloat16S2_S2_fjLj5120ELj1ELj1ELj4ELj16ENS_18Kernel_traits_baseILj5120EfS2_S2_S2_fjLj128EEEEELb0ELb1ELb1ELb1EEEvNS_9BwdParamsE)
        .other          _ZN10layer_norm13ln_bwd_kernelINS_13Kernel_traitsIf13__nv_bfloat16S2_S2_fjLj5120ELj1ELj1ELj4ELj16ENS_18Kernel_traits_baseILj5120EfS2_S2_S2_fjLj128EEEEELb0ELb1ELb1ELb1EEEvNS_9BwdParamsE,@"STO_CUDA_ENTRY STV_DEFAULT"
_ZN10layer_norm13ln_bwd_kernelINS_13Kernel_traitsIf13__nv_bfloat16S2_S2_fjLj5120ELj1ELj1ELj4ELj16ENS_18Kernel_traits_baseILj5120EfS2_S2_S2_fjLj128EEEEELb0ELb1ELb1ELb1EEEvNS_9BwdParamsE:
.text._ZN10layer_norm13ln_bwd_kernelINS_13Kernel_traitsIf13__nv_bfloat16S2_S2_fjLj5120ELj1ELj1ELj4ELj16ENS_18Kernel_traits_baseILj5120EfS2_S2_S2_fjLj128EEEEELb0ELb1ELb1ELb1EEEvNS_9BwdParamsE:
        /* <DEDUP_REMOVED lines=90> */
[----:B------:R-:W2:Y:S01]  /*05a0*/  LDG.E.128 R180, desc[UR18][R2.64] ;  /* 0x0000001202b47981 */ /* 0x000ea2000c1e1d00 */
[----:B------:R-:W0:Y:S01]  /*05b0*/  LDCU.64 UR6, c[0x0][0x478] ;  /* 0x00008f00ff0677ac */ /* 0x000e220008000a00 */
[----:B----4-:R-:W-:-:S02]  /*05c0*/  IMAD.WIDE.U32 R4, R0, 0x20, R4 ;  /* 0x0000002000047825 */ /* 0x010fc400078e0004 */
[----:B------:R-:W4:Y:S01]  /*05d0*/  LDG.E.128 R176, desc[UR18][R2.64+0x10] ;  /* 0x0000101202b07981 */ /* 0x000f22000c1e1d00 */
[----:B------:R-:W0:Y:S03]  /*05e0*/  LDCU.128 UR12, c[0x0][0x3f0] ;  /* 0x00007e00ff0c77ac */ /* 0x000e260008000c00 */
[----:B------:R-:W3:Y:S01]  /*05f0*/  LDG.E.128 R172, desc[UR18][R2.64+0x1000] ;  /* 0x0010001202ac7981 */ /* 0x000ee2000c1e1d00 */
[----:B------:R-:W0:Y:S03]  /*0600*/  LDCU.64 UR24, c[0x0][0x380] ;  /* 0x00007000ff1877ac */ /* 0x000e260008000a00 */
[----:B------:R-:W3:Y:S04]  /*0610*/  LDG.E.128 R8, desc[UR18][R2.64+0x4010] ;  /* 0x0040101202087981 */ /* 0x000ee8000c1e1d00 */
[----:B------:R-:W3:Y:S04]  /*0620*/  LDG.E.128 R168, desc[UR18][R2.64+0x1010] ;  /* 0x0010101202a87981 */ /* 0x000ee8000c1e1d00 */
[----:B------:R-:W3:Y:S04]  /*0630*/  LDG.E.128 R164, desc[UR18][R2.64+0x2000] ;  /* 0x0020001202a47981 */ /* 0x000ee8000c1e1d00 */
[----:B------:R-:W3:Y:S04]  /*0640*/  LDG.E.128 R12, desc[UR18][R2.64+0x4000] ;  /* 0x00400012020c7981 */ /* 0x000ee8000c1e1d00 */
[----:B------:R-:W3:Y:S04]  /*0650*/  LDG.E.128 R160, desc[UR18][R2.64+0x2010] ;  /* 0x0020101202a07981 */ /* 0x000ee8000c1e1d00 */
[----:B------:R-:W3:Y:S04]  /*0660*/  LDG.E.128 R156, desc[UR18][R2.64+0x3000] ;  /* 0x00300012029c7981 */ /* 0x000ee8000c1e1d00 */
[----:B------:R-:W3:Y:S04]  /*0670*/  LDG.E.128 R16, desc[UR18][R2.64+0x3010] ;  /* 0x0030101202107981 */ /* 0x000ee8000c1e1d00 */
        /* <DEDUP_REMOVED lines=11> */
[----:B------:R-:W-:-:S02]  /*0730*/  UPLOP3.LUT UP1, UPT, UPT, UPT, UPT, 0x40, 0x4 ;  /* 0x000000000004789c */ /* 0x000fc40003f2e870 */
[----:B--2---:R2:W-:Y:S04]  /*0740*/  STL.64 [R1+0xf8], R180 ;  /* 0x0000f8b401007387 */ /* 0x0045e80000100a00 */
[----:B------:R2:W-:Y:S04]  /*0750*/  STL.64 [R1+0x100], R182 ;  /* 0x000100b601007387 */ /* 0x0005e80000100a00 */
[----:B----4-:R2:W-:Y:S04]  /*0760*/  STL.64 [R1+0xe8], R176 ;  /* 0x0000e8b001007387 */ /* 0x0105e80000100a00 */
[----:B------:R2:W-:Y:S04]  /*0770*/  STL.64 [R1+0xf0], R178 ;  /* 0x0000f0b201007387 */ /* 0x0005e80000100a00 */
[----:B---3--:R2:W-:Y:S04]  /*0780*/  STL.64 [R1+0xd8], R172 ;  /* 0x0000d8ac01007387 */ /* 0x0085e80000100a00 */
[----:B------:R2:W-:Y:S04]  /*0790*/  STL.64 [R1+0xe0], R174 ;  /* 0x0000e0ae01007387 */ /* 0x0005e80000100a00 */
        /* <DEDUP_REMOVED lines=13> */
[----:B01----:R2:W-:Y:S02]  /*0870*/  STL.64 [R1+0x90], R18 ;  /* 0x0000901201007387 */ /* 0x0035e40000100a00 */
.L_x_4468:
        /* <DEDUP_REMOVED lines=18> */
[----:B--2---:R-:W0:Y:S01]  /*09a0*/  S2R R14, SR_TID.X ;  /* 0x00000000000e7919 */ /* 0x004e220000002100 */
[----:B------:R-:W-:Y:S01]  /*09b0*/  UIMAD UR9, UR8, UR26, URZ ;  /* 0x0000001a080972a4 */ /* 0x000fe2000f8e02ff */
[----:B------:R-:W1:Y:S01]  /*09c0*/  LDC.64 R10, c[0x0][0x3a8] ;  /* 0x0000ea00ff0a7b82 */ /* 0x000e620000000a00 */
[----:B------:R-:W-:Y:S01]  /*09d0*/  UIADD3 UR11, UPT, UPT, UR32, -0x1, URZ ;  /* 0xffffffff200b7890 */ /* 0x000fe2000fffe0ff */
[----:B------:R-:W2:Y:S01]  /*09e0*/  LDL R249, [R1+0x100] ;  /* 0x0001000001f97983 */ /* 0x000ea20000100800 */
[----:B------:R-:W-:Y:S02]  /*09f0*/  USHF.R.S32.HI UR10, URZ, 0x1f, UR9 ;  /* 0x0000001fff0a7899 */ /* 0x000fe40008011409 */
[----:B------:R-:W-:Y:S01]  /*0a00*/  UIMAD UR11, UR11, UR26, URZ ;  /* 0x0000001a0b0b72a4 */ /* 0x000fe2000f8e02ff */
[----:B------:R-:W-:Y:S01]  /*0a10*/  STL [R1+0x12c], R29 ;  /* 0x00012c1d01007387 */ /* 0x000fe20000100800 */
[----:B------:R-:W-:Y:S01]  /*0a20*/  ULEA.HI UR10, UR10, UR9, URZ, 0x3 ;  /* 0x000000090a0a7291 */ /* 0x000fe2000f8f18ff */
[----:B------:R-:W3:Y:S01]  /*0a30*/  LDC.64 R8, c[0x0][0x428] ;  /* 0x00010a00ff087b82 */ /* 0x000ee20000000a00 */
[----:B------:R-:W-:Y:S01]  /*0a40*/  USHF.R.S32.HI UR9, URZ, 0x1f, UR11 ;  /* 0x0000001fff097899 */ /* 0x000fe2000801140b */
[----:B------:R-:W-:Y:S01]  /*0a50*/  STL [R1+0x128], R28 ;  /* 0x0001281c01007387 */ /* 0x000fe20000100800 */
[----:B------:R-:W-:-:S02]  /*0a60*/  UIMAD.WIDE UR30, UR8, 0x4, UR22 ;  /* 0x00000004081e78a5 */ /* 0x000fc4000f8e0216 */
[----:B------:R-:W-:Y:S01]  /*0a70*/  ULEA.HI UR9, UR9, UR11, URZ, 0x3 ;  /* 0x0000000b09097291 */ /* 0x000fe2000f8f18ff */
[----:B------:R-:W-:Y:S01]  /*0a80*/  MOV R223, UR10 ;  /* 0x0000000a00df7c02 */ /* 0x000fe20008000f00 */
[----:B------:R-:W-:Y:S01]  /*0a90*/  UISETP.NE.U32.AND UP0, UPT, UR4, URZ, UPT ;  /* 0x000000ff0400728c */ /* 0x000fe2000bf05070 */
[----:B------:R-:W-:Y:S01]  /*0aa0*/  STL [R1+0x124], R27 ;  /* 0x0001241b01007387 */ /* 0x000fe20000100800 */
[----:B------:R-:W-:Y:S02]  /*0ab0*/  MOV R224, UR30 ;  /* 0x0000001e00e07c02 */ /* 0x000fe40008000f00 */
[----:B------:R-:W-:Y:S02]  /*0ac0*/  MOV R3, UR9 ;  /* 0x0000000900037c02 */ /* 0x000fe40008000f00 */
[----:B------:R-:W-:Y:S02]  /*0ad0*/  MOV R225, UR31 ;  /* 0x0000001f00e17c02 */ /* 0x000fe40008000f00 */
[-C--:B0-----:R-:W-:Y:S01]  /*0ae0*/  LEA.HI.SX32 R223, R223, R14.reuse, 0x1d ;  /* 0x0000000edfdf7211 */ /* 0x081fe200078feaff */
[----:B------:R-:W-:Y:S01]  /*0af0*/  UISETP.NE.AND.EX UP0, UPT, UR5, URZ, UPT, UP0 ;  /* 0x000000ff0500728c */ /* 0x000fe2000bf05300 */
[----:B------:R-:W-:Y:S01]  /*0b00*/  LEA.HI.SX32 R14, R3, R14, 0x1d ;  /* 0x0000000e030e7211 */ /* 0x000fe200078feaff */
[----:B------:R-:W4:Y:S01]  /*0b10*/  LDG.E R224, desc[UR18][R224.64] ;  /* 0x00000012e0e07981 */ /* 0x000f22000c1e1900 */
[----:B------:R-:W-:-:S02]  /*0b20*/  IADD3 R222, PT, PT, R223, 0x80, RZ ;  /* 0x00000080dfde7810 */ /* 0x000fc40007ffe0ff */
[----:B------:R-:W-:Y:S01]  /*0b30*/  IADD3 R0, PT, PT, R14, 0x80, RZ ;  /* 0x000000800e007810 */ /* 0x000fe20007ffe0ff */
[----:B------:R-:W-:Y:S02]  /*0b40*/  STL [R1+0x120], R26 ;  /* 0x0001201a01007387 */ /* 0x000fe40000100800 */
[----:B-1----:R-:W-:Y:S01]  /*0b50*/  IMAD.WIDE.U32 R2, R222, 0x10, R10 ;  /* 0x00000010de027825 */ /* 0x002fe200078e000a */
[----:B------:R-:W-:Y:S01]  /*0b60*/  PLOP3.LUT P0, PT, PT, PT, UP0, 0x80, 0x8 ;  /* 0x000000000008781c */ /* 0x000fe20003f0f008 */
[----:B------:R0:W-:Y:S02]  /*0b70*/  STL [R1+0x11c], R25 ;  /* 0x00011c1901007387 */ /* 0x0001e40000100800 */
[----:B---3--:R-:W-:Y:S02]  /*0b80*/  IMAD.WIDE.U32 R12, R0, 0x10, R8 ;  /* 0x00000010000c7825 */ /* 0x008fe400078e0008 */
[----:B------:R1:W3:Y:S01]  /*0b90*/  LDG.E.128 R212, desc[UR18][R2.64] ;  /* 0x0000001202d47981 */ /* 0x0002e2000c1e1d00 */
[----:B------:R-:W-:-:S03]  /*0ba0*/  IADD3 R0, PT, PT, R14, 0x100, RZ ;  /* 0x000001000e007810 */ /* 0x000fc60007ffe0ff */
[----:B------:R0:W2:Y:S01]  /*0bb0*/  LDG.E.128 R192, desc[UR18][R12.64] ;  /* 0x000000120cc07981 */ /* 0x0000a2000c1e1d00 */
[----:B------:R-:W-:-:S03]  /*0bc0*/  IMAD.WIDE.U32 R216, R14, 0x10, R8 ;  /* 0x000000100ed87825 */ /* 0x000fc600078e0008 */
[----:B------:R-:W0:Y:S01]  /*0bd0*/  @P0 LDC.64 R18, c[0x0][0x438] ;  /* 0x00010e00ff120b82 */ /* 0x000e220000000a00 */
[C-C-:B------:R-:W-:Y:S01]  /*0be0*/  IMAD.WIDE.U32 R4, R223.reuse, 0x10, R10.reuse ;  /* 0x00000010df047825 */ /* 0x140fe200078e000a */
[----:B-1----:R-:W-:Y:S01]  /*0bf0*/  IADD3 R3, PT, PT, R223, 0x100, RZ ;  /* 0x00000100df037810 */ /* 0x002fe20007ffe0ff */
[----:B------:R-:W2:Y:S04]  /*0c00*/  LDG.E.128 R216, desc[UR18][R216.64] ;  /* 0x00000012d8d87981 */ /* 0x000ea8000c1e1d00 */
[----:B0-----:R-:W-:Y:S01]  /*0c10*/  IMAD.WIDE.U32 R12, R3, 0x10, R10 ;  /* 0x00000010030c7825 */ /* 0x001fe200078e000a */
[----:B------:R-:W-:Y:S01]  /*0c20*/  IADD3 R2, PT, PT, R223, 0x180, RZ ;  /* 0x00000180df027810 */ /* 0x000fe20007ffe0ff */
[----:B------:R-:W0:Y:S01]  /*0c30*/  @P0 LDC.64 R16, c[0x0][0x438] ;  /* 0x00010e00ff100b82 */ /* 0x000e220000000a00 */
[----:B------:R-:W2:Y:S04]  /*0c40*/  LDG.E.128 R4, desc[UR18][R4.64] ;  /* 0x0000001204047981 */ /* 0x000ea8000c1e1d00 */
[----:B------:R1:W2:Y:S03]  /*0c50*/  LDG.E.128 R196, desc[UR18][R12.64] ;  /* 0x000000120cc47981 */ /* 0x0002a6000c1e1d00 */
[----:B------:R-:W4:Y:S01]  /*0c60*/  @P0 LDC.64 R220, c[0x0][0x438] ;  /* 0x00010e00ffdc0b82 */ /* 0x000f220000000a00 */
[----:B------:R-:W-:Y:S04]  /*0c70*/  STL [R1+0x118], R24 ;  /* 0x0001181801007387 */ /* 0x000fe80000100800 */
[----:B------:R-:W-:Y:S01]  /*0c80*/  STL [R1+0x114], R23 ;  /* 0x0001141701007387 */ /* 0x000fe20000100800 */
[----:B-1----:R-:W-:Y:S01]  /*0c90*/  IMAD.WIDE.U32 R12, R0, 0x10, R8 ;  /* 0x00000010000c7825 */ /* 0x002fe200078e0008 */
[----:B------:R-:W-:-:S02]  /*0ca0*/  IADD3 R0, PT, PT, R14, 0x180, RZ ;  /* 0x000001800e007810 */ /* 0x000fc40007ffe0ff */
[----:B------:R-:W-:Y:S04]  /*0cb0*/  STL [R1+0x110], R22 ;  /* 0x0001101601007387 */ /* 0x000fe80000100800 */
[----:B------:R1:W2:Y:S01]  /*0cc0*/  LDG.E.128 R200, desc[UR18][R12.64] ;  /* 0x000000120cc87981 */ /* 0x0002a2000c1e1d00 */
[----:B------:R-:W-:Y:S01]  /*0cd0*/  IADD3 R14, PT, PT, R14, 0x200, RZ ;  /* 0x000002000e0e7810 */ /* 0x000fe20007ffe0ff */
[----:B------:R-:W-:Y:S02]  /*0ce0*/  @P0 IMAD.WIDE.U32 R228, R222, 0x10, R18 ;  /* 0x00000010dee40825 */ /* 0x000fe400078e0012 */
[----:B------:R2:W-:Y:S02]  /*0cf0*/  STL [R1+0x10c], R21 ;  /* 0x00010c1501007387 */ /* 0x0005e40000100800 */
[----:B0-----:R-:W-:-:S02]  /*0d00*/  @P0 IMAD.WIDE.U32 R226, R3, 0x10, R16 ;  /* 0x0000001003e20825 */ /* 0x001fc400078e0010 */
[----:B------:R0:W-:Y:S02]  /*0d10*/  STL [R1+0x108], R20 ;  /* 0x0001081401007387 */ /* 0x0001e40000100800 */
[----:B-1----:R-:W-:Y:S02]  /*0d20*/  IMAD.WIDE.U32 R12, R2, 0x10, R10 ;  /* 0x00000010020c7825 */ /* 0x002fe400078e000a */
[----:B------:R-:W5:Y:S04]  /*0d30*/  @P0 LDG.E.128 R160, desc[UR18][R228.64] ;  /* 0x00000012e4a00981 */ /* 0x000f68000c1e1d00 */
[----:B------:R1:W2:Y:S04]  /*0d40*/  LDG.E.128 R204, desc[UR18][R12.64] ;  /* 0x000000120ccc7981 */ /* 0x0002a8000c1e1d00 */
[----:B------:R-:W5:Y:S04]  /*0d50*/  @P0 LDG.E.128 R164, desc[UR18][R226.64] ;  /* 0x00000012e2a40981 */ /* 0x000f68000c1e1d00 */
[----:B------:R-:W2:Y:S01]  /*0d60*/  LDL R228, [R1+0xe8] ;  /* 0x0000e80001e47983 */ /* 0x000ea20000100800 */
[----:B-1----:R-:W-:Y:S01]  /*0d70*/  IMAD.WIDE.U32 R12, R0, 0x10, R8 ;  /* 0x00000010000c7825 */ /* 0x002fe200078e0008 */
[----:B------:R-:W-:-:S02]  /*0d80*/  IADD3 R0, PT, PT, R223, 0x200, RZ ;  /* 0x00000200df007810 */ /* 0x000fc40007ffe0ff */
[----:B------:R-:W2:Y:S01]  /*0d90*/  LDL R229, [R1+0xf0] ;  /* 0x0000f00001e57983 */ /* 0x000ea20000100800 */
[----:B------:R-:W-:-:S03]  /*0da0*/  IMAD.WIDE.U32 R8, R14, 0x10, R8 ;  /* 0x000000100e087825 */ /* 0x000fc600078e0008 */
[----:B------:R-:W2:Y:S01]  /*0db0*/  LDG.E.128 R208, desc[UR18][R12.64] ;  /* 0x000000120cd07981 */ /* 0x000ea2000c1e1d00 */
[----:B------:R-:W-:-:S03]  /*0dc0*/  IMAD.WIDE.U32 R10, R0, 0x10, R10 ;  /* 0x00000010000a7825 */ /* 0x000fc600078e000a */
[----:B------:R-:W2:Y:S04]  /*0dd0*/  LDL R227, [R1+0xf8] ;  /* 0x0000f80001e37983 */ /* 0x000ea80000100800 */
[----:B------:R1:W2:Y:S04]  /*0de0*/  LDG.E.128 R188, desc[UR18][R10.64] ;  /* 0x000000120abc7981 */ /* 0x0002a8000c1e1d00 */
[----:B------:R0:W2:Y:S01]  /*0df0*/  LDG.E.128 R12, desc[UR18][R8.64] ;  /* 0x00000012080c7981 */ /* 0x0000a2000c1e1d00 */
[----:B-1----:R-:W1:Y:S08]  /*0e00*/  @P0 LDC.64 R10, c[0x0][0x438] ;  /* 0x00010e00ff0a0b82 */ /* 0x002e700000000a00 */
[----:B0-----:R-:W0:Y:S01]  /*0e10*/  @P0 LDC.64 R8, c[0x0][0x438] ;  /* 0x00010e00ff080b82 */ /* 0x001e220000000a00 */
[----:B------:R-:W-:-:S04]  /*0e20*/  ISETP.NE.AND P1, PT, RZ, UR27, PT ;  /* 0x0000001bff007c0c */ /* 0x000fc8000bf25270 */
[----:B----4-:R-:W-:-:S04]  /*0e30*/  FSEL R224, R224, RZ, !P1 ;  /* 0x000000ffe0e07208 */ /* 0x010fc80004800000 */
[----:B------:R-:W-:Y:S01]  /*0e40*/  R2UR UR9, R224 ;  /* 0x00000000e00972ca */ /* 0x000fe200000e0000 */
[----:B------:R-:W-:-:S04]  /*0e50*/  @P0 IMAD.WIDE.U32 R224, R223, 0x10, R220 ;  /* 0x00000010dfe00825 */ /* 0x000fc800078e00dc */
[----:B0-----:R-:W-:Y:S01]  /*0e60*/  @P0 IMAD.WIDE.U32 R222, R0, 0x10, R8 ;  /* 0x0000001000de0825 */ /* 0x001fe200078e0008 */
[----:B------:R0:W5:Y:S03]  /*0e70*/  @P0 LDG.E.128 R156, desc[UR18][R224.64] ;  /* 0x00000012e09c0981 */ /* 0x000166000c1e1d00 */
[----:B-1----:R-:W-:Y:S01]  /*0e80*/  @P0 IMAD.WIDE.U32 R220, R2, 0x10, R10 ;  /* 0x0000001002dc0825 */ /* 0x002fe200078e000a */
[C---:B---3--:R-:W-:Y:S01]  /*0e90*/  PRMT R244, R213.reuse, 0x7632, R244 ;  /* 0x00007632d5f47816 */ /* 0x048fe200000000f4 */
[----:B------:R-:W5:Y:S01]  /*0ea0*/  @P0 LDG.E.128 R172, desc[UR18][R222.64] ;  /* 0x00000012deac0981 */ /* 0x000f62000c1e1d00 */
[----:B------:R-:W-:Y:S02]  /*0eb0*/  SHF.L.U32 R238, R213, 0x10, RZ ;  /* 0x00000010d5ee7819 */ /* 0x000fe400000006ff */
[C---:B------:R-:W-:Y:S01]  /*0ec0*/  PRMT R246, R215.reuse, 0x7632, R246 ;  /* 0x00007632d7f67816 */ /* 0x040fe200000000f6 */
[----:B------:R1:W5:Y:S01]  /*0ed0*/  @P0 LDG.E.128 R168, desc[UR18][R220.64] ;  /* 0x00000012dca80981 */ /* 0x000362000c1e1d00 */
[----:B------:R-:W-:-:S02]  /*0ee0*/  SHF.L.U32 R243, R215, 0x10, RZ ;  /* 0x00000010d7f37819 */ /* 0x000fc400000006ff */
[----:B--2---:R-:W-:Y:S02]  /*0ef0*/  PRMT R247, R192, 0x7632, R247 ;  /* 0x00007632c0f77816 */ /* 0x004fe400000000f7 */
[C---:B------:R-:W-:Y:S02]  /*0f00*/  PRMT R2, R216.reuse, 0x7632, R2 ;  /* 0x00007632d8027816 */ /* 0x040fe40000000002 */
[----:B------:R-:W-:Y:S02]  /*0f10*/  SHF.L.U32 R9, R216, 0x10, RZ ;  /* 0x00000010d8097819 */ /* 0x000fe400000006ff */
[----:B------:R-:W-:Y:S02]  /*0f20*/  PRMT R0, R4, 0x7632, R0 ;  /* 0x0000763204007816 */ /* 0x000fe40000000000 */
[----:B------:R-:W-:Y:S02]  /*0f30*/  PRMT R11, R6, 0x7632, R11 ;  /* 0x00007632060b7816 */ /* 0x000fe4000000000b */
        /* <DEDUP_REMOVED lines=10> */
[C---:B------:R-:W-:Y:S02]  /*0fe0*/  PRMT R251, R195.reuse, 0x7632, R251 ;  /* 0x00007632c3fb7816 */ /* 0x040fe400000000fb */
[----:B------:R-:W-:Y:S02]  /*0ff0*/  SHF.L.U32 R192, R195, 0x10, RZ ;  /* 0x00000010c3c07819 */ /* 0x000fe400000006ff */
[----:B------:R-:W-:-:S02]  /*1000*/  PRMT R215, R196, 0x7632, R215 ;  /* 0x00007632c4d77816 */ /* 0x000fc400000000d7 */
[----:B------:R-:W-:Y:S02]  /*1010*/  SHF.L.U32 R193, R196, 0x10, RZ ;  /* 0x00000010c4c17819 */ /* 0x000fe400000006ff */
[----:B------:R-:W-:Y:S02]  /*1020*/  SHF.L.U32 R240, R214, 0x10, RZ ;  /* 0x00000010d6f07819 */ /* 0x000fe400000006ff */
[C---:B------:R-:W-:Y:S02]  /*1030*/  PRMT R239, R198.reuse, 0x7632, R239 ;  /* 0x00007632c6ef7816 */ /* 0x040fe400000000ef */
[----:B------:R-:W-:Y:S02]  /*1040*/  SHF.L.U32 R195, R198, 0x10, RZ ;  /* 0x00000010c6c37819 */ /* 0x000fe400000006ff */
[C---:B------:R-:W-:Y:S02]  /*1050*/  PRMT R242, R199.reuse, 0x7632, R242 ;  /* 0x00007632c7f27816 */ /* 0x040fe400000000f2 */
[----:B------:R-:W-:-:S02]  /*1060*/  SHF.L.U32 R196, R199, 0x10, RZ ;  /* 0x00000010c7c47819 */ /* 0x000fc400000006ff */
[----:B------:R-:W-:Y:S02]  /*1070*/  SHF.L.U32 R10, R5, 0x10, RZ ;  /* 0x00000010050a7819 */ /* 0x000fe400000006ff */
[----:B------:R-:W-:Y:S02]  /*1080*/  SHF.L.U32 R231, R7, 0x10, RZ ;  /* 0x0000001007e77819 */ /* 0x000fe400000006ff */
[C---:B0-----:R-:W-:Y:S02]  /*1090*/  PRMT R225, R201.reuse, 0x7632, R225 ;  /* 0x00007632c9e17816 */ /* 0x041fe400000000e1 */
[----:B------:R-:W-:Y:S02]  /*10a0*/  SHF.L.U32 R198, R201, 0x10, RZ ;  /* 0x00000010c9c67819 */ /* 0x000fe400000006ff */
[C---:B------:R-:W-:Y:S02]  /*10b0*/  PRMT R252, R202.reuse, 0x7632, R252 ;  /* 0x00007632cafc7816 */ /* 0x040fe400000000fc */
[----:B------:R-:W-:-:S02]  /*10c0*/  SHF.L.U32 R199, R202, 0x10, RZ ;  /* 0x00000010cac77819 */ /* 0x000fc400000006ff */
[----:B------:R-:W-:Y:S02]  /*10d0*/  SHF.L.U32 R4, R4, 0x10, RZ ;  /* 0x0000001004047819 */ /* 0x000fe400000006ff */
[C---:B------:R-:W-:Y:S02]  /*10e0*/  PRMT R7, R217.reuse, 0x7632, R7 ;  /* 0x00007632d9077816 */ /* 0x040fe40000000007 */
[----:B------:R-:W-:Y:S02]  /*10f0*/  SHF.L.U32 R8, R217, 0x10, RZ ;  /* 0x00000010d9087819 */ /* 0x000fe400000006ff */
[----:B------:R-:W-:Y:S02]  /*1100*/  PRMT R219, R189, 0x7632, R219 ;  /* 0x00007632bddb7816 */ /* 0x000fe400000000db */
[C---:B------:R-:W-:Y:S02]  /*1110*/  PRMT R25, R12.reuse, 0x7632, R25 ;  /* 0x000076320c197816 */ /* 0x040fe40000000019 */
[----:B------:R-:W-:-:S02]  /*1120*/  SHF.L.U32 R213, R12, 0x10, RZ ;  /* 0x000000100cd57819 */ /* 0x000fc400000006ff */
[----:B------:R-:W-:Y:S02]  /*1130*/  SHF.L.U32 R12, R0, 0x10, RZ ;  /* 0x00000010000c7819 */ /* 0x000fe400000006ff */
[C---:B------:R-:W-:Y:S02]  /*1140*/  PRMT R21, R15.reuse, 0x7632, R21 ;  /* 0x000076320f157816 */ /* 0x040fe40000000015 */
[----:B------:R-:W-:Y:S02]  /*1150*/  SHF.L.U32 R216, R15, 0x10, RZ ;  /* 0x000000100fd87819 */ /* 0x000fe400000006ff */
[----:B------:R-:W-:Y:S02]  /*1160*/  SHF.L.U32 R15, R230, 0x10, RZ ;  /* 0x00000010e60f7819 */ /* 0x000fe400000006ff */
[----:B-1----:R-:W-:Y:S01]  /*1170*/  SHF.L.U32 R221, R189, 0x10, RZ ;  /* 0x00000010bddd7819 */ /* 0x002fe200000006ff */
[----:B------:R-:W-:Y:S01]  /*1180*/  FADD.FTZ R236, R12, -UR9 ;  /* 0x800000090cec7e21 */ /* 0x000fe20008010000 */
[----:B------:R-:W-:-:S02]  /*1190*/  PRMT R189, R190, 0x7632, R189 ;  /* 0x00007632bebd7816 */ /* 0x000fc400000000bd */
[----:B------:R-:W-:Y:S01]  /*11a0*/  SHF.L.U32 R222, R190, 0x10, RZ ;  /* 0x00000010bede7819 */ /* 0x000fe200000006ff */
[----:B------:R-:W-:Y:S01]  /*11b0*/  FADD.FTZ R12, R11, -UR9 ;  /* 0x800000090b0c7e21 */ /* 0x000fe20008010000 */
[C---:B------:R-:W-:Y:S02]  /*11c0*/  PRMT R232, R218.reuse, 0x7632, R232 ;  /* 0x00007632dae87816 */ /* 0x040fe400000000e8 */
[----:B------:R-:W-:Y:S02]  /*11d0*/  SHF.L.U32 R5, R218, 0x10, RZ ;  /* 0x00000010da057819 */ /* 0x000fe400000006ff */
[C---:B------:R-:W-:Y:S02]  /*11e0*/  PRMT R241, R212.reuse, 0x7632, R241 ;  /* 0x00007632d4f17816 */ /* 0x040fe400000000f1 */
[----:B------:R-:W-:Y:S02]  /*11f0*/  SHF.L.U32 R234, R212, 0x10, RZ ;  /* 0x00000010d4ea7819 */ /* 0x000fe400000006ff */
[----:B------:R-:W-:-:S02]  /*1200*/  PRMT R22, R194, 0x7632, R22 ;  /* 0x00007632c2167816 */ /* 0x000fc40000000016 */
[----:B------:R-:W-:Y:S02]  /*1210*/  SHF.L.U32 R19, R194, 0x10, RZ ;  /* 0x00000010c2137819 */ /* 0x000fe400000006ff */
[C---:B------:R-:W-:Y:S02]  /*1220*/  PRMT R202, R204.reuse, 0x7632, R202 ;  /* 0x00007632ccca7816 */ /* 0x040fe400000000ca */
[----:B------:R-:W-:Y:S02]  /*1230*/  SHF.L.U32 R201, R204, 0x10, RZ ;  /* 0x00000010ccc97819 */ /* 0x000fe400000006ff */
[C---:B------:R-:W-:Y:S02]  /*1240*/  PRMT R24, R13.reuse, 0x7632, R24 ;  /* 0x000076320d187816 */ /* 0x040fe40000000018 */
[----:B------:R-:W-:Y:S01]  /*1250*/  SHF.L.U32 R190, R13, 0x10, RZ ;  /* 0x000000100dbe7819 */ /* 0x000fe200000006ff */
[----:B------:R-:W-:Y:S01]  /*1260*/  FADD.FTZ R13, R16, -UR9 ;  /* 0x80000009100d7e21 */ /* 0x000fe20008010000 */
[----:B------:R-:W-:Y:S01]  /*1270*/  PRMT R245, R214, 0x7632, R245 ;  /* 0x00007632d6f57816 */ /* 0x000fe200000000f5 */
[----:B------:R-:W-:Y:S01]  /*1280*/  FADD.FTZ R11, R15, -UR9 ;  /* 0x800000090f0b7e21 */ /* 0x000fe20008010000 */
[----:B------:R-:W-:-:S02]  /*1290*/  PRMT R237, R197, 0x7632, R237 ;  /* 0x00007632c5ed7816 */ /* 0x000fc400000000ed */
[----:B------:R-:W-:Y:S02]  /*12a0*/  SHF.L.U32 R194, R197, 0x10, RZ ;  /* 0x00000010c5c27819 */ /* 0x000fe400000006ff */
[C---:B------:R-:W-:Y:S02]  /*12b0*/  PRMT R204, R206.reuse, 0x7632, R204 ;  /* 0x00007632cecc7816 */ /* 0x040fe400000000cc */
[----:B------:R-:W-:Y:S02]  /*12c0*/  SHF.L.U32 R212, R206, 0x10, RZ ;  /* 0x00000010ced47819 */ /* 0x000fe400000006ff */
[C---:B------:R-:W-:Y:S02]  /*12d0*/  PRMT R217, R207.reuse, 0x7632, R217 ;  /* 0x00007632cfd97816 */ /* 0x040fe400000000d9 */
[----:B------:R-:W-:Y:S01]  /*12e0*/  SHF.L.U32 R218, R207, 0x10, RZ ;  /* 0x00000010cfda7819 */ /* 0x000fe200000006ff */
[----:B------:R-:W-:Y:S01]  /*12f0*/  FADD.FTZ R15, R240, -UR9 ;  /* 0x80000009f00f7e21 */ /* 0x000fe20008010000 */
[----:B------:R-:W-:-:S02]  /*1300*/  PRMT R224, R200, 0x7632, R224 ;  /* 0x00007632c8e07816 */ /* 0x000fc400000000e0 */
[----:B------:R-:W-:Y:S02]  /*1310*/  SHF.L.U32 R197, R200, 0x10, RZ ;  /* 0x00000010c8c57819 */ /* 0x000fe400000006ff */
[----:B------:R-:W-:Y:S02]  /*1320*/  SHF.L.U32 R214, R205, 0x10, RZ ;  /* 0x00000010cdd67819 */ /* 0x000fe400000006ff */
[C---:B------:R-:W-:Y:S02]  /*1330*/  PRMT R28, R209.reuse, 0x7632, R28 ;  /* 0x00007632d11c7816 */ /* 0x040fe4000000001c */
[----:B------:R-:W-:Y:S02]  /*1340*/  SHF.L.U32 R206, R209, 0x10, RZ ;  /* 0x00000010d1ce7819 */ /* 0x000fe400000006ff */
[C---:B------:R-:W-:Y:S02]  /*1350*/  PRMT R27, R210.reuse, 0x7632, R27 ;  /* 0x00007632d21b7816 */ /* 0x040fe4000000001b */
[----:B------:R-:W-:Y:S01]  /*1360*/  SHF.L.U32 R207, R210, 0x10, RZ ;  /* 0x00000010d2cf7819 */ /* 0x000fe200000006ff */
[----:B------:R-:W-:Y:S01]  /*1370*/  FADD.FTZ R3, R3, -UR9 ;  /* 0x8000000903037e21 */ /* 0x000fe20008010000 */
[C---:B------:R-:W-:Y:S01]  /*1380*/  PRMT R29, R203.reuse, 0x7632, R29 ;  /* 0x00007632cb1d7816 */ /* 0x040fe2000000001d */
[----:B------:R-:W-:Y:S01]  /*1390*/  FADD.FTZ R235, R4, -UR9 ;  /* 0x8000000904eb7e21 */ /* 0x000fe20008010000 */
[----:B------:R-:W-:-:S02]  /*13a0*/  SHF.L.U32 R200, R203, 0x10, RZ ;  /* 0x00000010cbc87819 */ /* 0x000fc400000006ff */
[C---:B------:R-:W-:Y:S02]  /*13b0*/  PRMT R210, R188.reuse, 0x7632, R210 ;  /* 0x00007632bcd27816 */ /* 0x040fe400000000d2 */
[----:B------:R-:W-:Y:S01]  /*13c0*/  SHF.L.U32 R209, R188, 0x10, RZ ;  /* 0x00000010bcd17819 */ /* 0x000fe200000006ff */
[----:B------:R-:W-:Y:S01]  /*13d0*/  FMUL.FTZ R4, R13, UR29 ;  /* 0x0000001d0d047c20 */ /* 0x000fe20008410000 */
[----:B------:R-:W-:Y:S02]  /*13e0*/  PRMT R203, R205, 0x7632, R203 ;  /* 0x00007632cdcb7816 */ /* 0x000fe400000000cb */
[C---:B------:R-:W-:Y:S02]  /*13f0*/  PRMT R23, R14.reuse, 0x7632, R23 ;  /* 0x000076320e177816 */ /* 0x040fe40000000017 */
[----:B------:R-:W-:Y:S01]  /*1400*/  SHF.L.U32 R188, R14, 0x10, RZ ;  /* 0x000000100ebc7819 */ /* 0x000fe200000006ff */
[----:B------:R-:W-:Y:S01]  /*1410*/  FADD.FTZ R14, R231, -UR9 ;  /* 0x80000009e70e7e21 */ /* 0x000fe20008010000 */
[----:B------:R-:W-:-:S02]  /*1420*/  MOV R240, R225 ;  /* 0x000000e100f07202 */ /* 0x000fc40000000f00 */
[----:B------:R-:W-:Y:S02]  /*1430*/  SHF.L.U32 R225, R215, 0x10, RZ ;  /* 0x00000010d7e17819 */ /* 0x000fe400000006ff */
[----:B------:R-:W-:Y:S01]  /*1440*/  SHF.L.U32 R215, R202, 0x10, RZ ;  /* 0x00000010cad77819 */ /* 0x000fe200000006ff */
[----:B------:R-:W-:Y:S01]  /*1450*/  FADD.FTZ R202, R214, -UR9 ;  /* 0x80000009d6ca7e21 */ /* 0x000fe20008010000 */
[----:B------:R-:W-:Y:S01]  /*1460*/  FMUL.FTZ R0, R3, UR29 ;  /* 0x0000001d03007c20 */ /* 0x000fe20008410000 */
[----:B------:R-:W-:Y:S01]  /*1470*/  SHF.L.U32 R214, R203, 0x10, RZ ;  /* 0x00000010cbd67819 */ /* 0x000fe200000006ff */
[----:B------:R-:W-:Y:S01]  /*1480*/  FADD.FTZ R10, R10, -UR9 ;  /* 0x800000090a0a7e21 */ /* 0x000fe20008010000 */
[----:B------:R-:W-:Y:S01]  /*1490*/  FMUL.FTZ R3, R14, UR29 ;  /* 0x0000001d0e037c20 */ /* 0x000fe20008410000 */
[----:B------:R-:W-:Y:S01]  /*14a0*/  FADD.FTZ R68, R68, R5 ;  /* 0x0000000544447221 */ /* 0x000fe20000010000 */
[-C--:B------:R-:W-:Y:S01]  /*14b0*/  FFMA.FTZ R108, R4, R5.reuse, R108 ;  /* 0x00000005046c7223 */ /* 0x080fe2000001006c */
[----:B------:R-:W-:Y:S01]  /*14c0*/  FADD.FTZ R203, R212, -UR9 ;  /* 0x80000009d4cb7e21 */ /* 0x000fe20008010000 */
[----:B------:R-:W-:Y:S01]  /*14d0*/  FMUL.FTZ R5, R228, R5 ;  /* 0x00000005e4057220 */ /* 0x000fe20000410000 */
[----:B------:R-:W-:Y:S01]  /*14e0*/  SHF.L.U32 R212, R204, 0x10, RZ ;  /* 0x00000010ccd47819 */ /* 0x000fe200000006ff */
[----:B------:R-:W-:Y:S01]  /*14f0*/  FADD.FTZ R204, R218, -UR9 ;  /* 0x80000009dacc7e21 */ /* 0x000fe20008010000 */
[----:B------:R-:W-:Y:S01]  /*1500*/  SHF.L.U32 R228, R245, 0x10, RZ ;  /* 0x00000010f5e47819 */ /* 0x000fe200000006ff */
[----:B------:R-:W-:Y:S01]  /*1510*/  FMUL.FTZ R250, R10, UR29 ;  /* 0x0000001d0afa7c20 */ /* 0x000fe20008410000 */
[----:B------:R-:W-:Y:S01]  /*1520*/  MOV R245, R224 ;  /* 0x000000e000f57202 */ /* 0x000fe20000000f00 */
[----:B------:R-:W-:Y:S01]  /*1530*/  FADD.FTZ R70, R70, R6 ;  /* 0x0000000646467221 */ /* 0x000fe20000010000 */
[----:B------:R-:W-:Y:S01]  /*1540*/  MOV R218, R251 ;  /* 0x000000fb00da7202 */ /* 0x000fe20000000f00 */
[-C--:B------:R-:W-:Y:S01]  /*1550*/  FFMA.FTZ R110, R3, R6.reuse, R110 ;  /* 0x00000006036e7223 */ /* 0x080fe2000001006e */
[----:B------:R-:W-:Y:S01]  /*1560*/  SHF.L.U32 R224, R246, 0x10, RZ ;  /* 0x00000010f6e07819 */ /* 0x000fe200000006ff */
[----:B------:R-:W2:Y:S01]  /*1570*/  LDL R251, [R1+0xfc] ;  /* 0x0000fc0001fb7983 */ /* 0x000ea20000100800 */
[----:B------:R-:W-:Y:S01]  /*1580*/  SHF.L.U32 R10, R2, 0x10, RZ ;  /* 0x00000010020a7819 */ /* 0x000fe200000006ff */
[----:B------:R-:W-:Y:S01]  /*1590*/  FMUL.FTZ R6, R229, R6 ;  /* 0x00000006e5067220 */ /* 0x000fe20000410000 */
[----:B------:R-:W-:Y:S01]  /*15a0*/  FMUL.FTZ R2, R227, R9 ;  /* 0x00000009e3027220 */ /* 0x000fe20000410000 */
[----:B------:R-:W3:Y:S01]  /*15b0*/  LDL R246, [R1+0x104] ;  /* 0x0001040001f67983 */ /* 0x000ee20000100800 */
[----:B------:R-:W-:-:S02]  /*15c0*/  SHF.L.U32 R229, R239, 0x10, RZ ;  /* 0x00000010efe57819 */ /* 0x000fc400000006ff */
[----:B------:R-:W-:Y:S01]  /*15d0*/  SHF.L.U32 R227, R237, 0x10, RZ ;  /* 0x00000010ede37819 */ /* 0x000fe200000006ff */
[----:B------:R-:W4:Y:S04]  /*15e0*/  LDL R239, [R1+0xec] ;  /* 0x0000ec0001ef7983 */ /* 0x000f280000100800 */
[----:B------:R-:W4:Y:S01]  /*15f0*/  LDL R237, [R1+0xf4] ;  /* 0x0000f40001ed7983 */ /* 0x000f220000100800 */
[----:B------:R-:W-:Y:S01]  /*1600*/  FADD.FTZ R14, R238, -UR9 ;  /* 0x80000009ee0e7e21 */ /* 0x000fe20008010000 */
[----:B------:R-:W-:Y:S01]  /*1610*/  MOV R238, R252 ;  /* 0x000000fc00ee7202 */ /* 0x000fe20000000f00 */
[----:B------:R-:W-:Y:S01]  /*1620*/  FMUL.FTZ R252, R236, UR29 ;  /* 0x0000001decfc7c20 */ /* 0x000fe20008410000 */
[----:B------:R-:W-:Y:S02]  /*1630*/  PRMT R220, R191, 0x7632, R220 ;  /* 0x00007632bfdc7816 */ /* 0x000fe400000000dc */
[----:B------:R-:W-:-:S02]  /*1640*/  SHF.L.U32 R13, R7, 0x10, RZ ;  /* 0x00000010070d7819 */ /* 0x000fc400000006ff */
        /* <DEDUP_REMOVED lines=9> */
[----:B------:R-:W-:Y:S01]  /*16e0*/  SHF.L.U32 R242, R220, 0x10, RZ ;  /* 0x00000010dcf27819 */ /* 0x000fe200000006ff */
[----:B------:R-:W-:Y:S01]  /*16f0*/  FADD.FTZ R74, R74, R8 ;  /* 0x000000084a4a7221 */ /* 0x000fe20000010000 */
[-C--:B------:R-:W-:Y:S01]  /*1700*/  FFMA.FTZ R114, R250, R8.reuse, R114 ;  /* 0x00000008fa727223 */ /* 0x080fe20000010072 */
[----:B------:R-:W-:Y:S01]  /*1710*/  FMUL.FTZ R249, R249, R8 ;  /* 0x00000008f9f97220 */ /* 0x000fe20000410000 */
[----:B------:R-:W-:Y:S01]  /*1720*/  FMUL.FTZ R9, R11, UR29 ;  /* 0x0000001d0b097c20 */ /* 0x000fe20008410000 */
[----:B------:R-:W4:Y:S01]  /*1730*/  LDL R220, [R1+0xd8] ;  /* 0x0000d80001dc7983 */ /* 0x000f220000100800 */
[----:B------:R-:W-:Y:S01]  /*1740*/  FADD.FTZ R234, R234, -UR9 ;  /* 0x80000009eaea7e21 */ /* 0x000fe20008010000 */
[----:B------:R-:W-:Y:S01]  /*1750*/  SHF.L.U32 R230, R244, 0x10, RZ ;  /* 0x00000010f4e67819 */ /* 0x000fe200000006ff */
[----:B------:R-:W-:Y:S01]  /*1760*/  FMUL.FTZ R7, R235, UR29 ;  /* 0x0000001deb077c20 */ /* 0x000fe20008410000 */
[----:B------:R-:W4:Y:S01]  /*1770*/  LDL R222, [R1+0xe0] ;  /* 0x0000e00001de7983 */ /* 0x000f220000100800 */
[----:B------:R-:W-:Y:S01]  /*1780*/  FMUL.FTZ R8, R12, UR29 ;  /* 0x0000001d0c087c20 */ /* 0x000fe20008410000 */
[----:B------:R-:W-:Y:S01]  /*1790*/  FADD.FTZ R16, R243, -UR9 ;  /* 0x80000009f3107e21 */ /* 0x000fe20008010000 */
[----:B------:R-:W-:Y:S01]  /*17a0*/  SHF.L.U32 R243, R219, 0x10, RZ ;  /* 0x00000010dbf37819 */ /* 0x000fe200000006ff */
[----:B------:R-:W-:Y:S01]  /*17b0*/  FADD.FTZ R75, R75, R13 ;  /* 0x0000000d4b4b7221 */ /* 0x000fe20000010000 */
[----:B------:R-:W-:Y:S01]  /*17c0*/  FFMA.FTZ R115, R7, R13, R115 ;  /* 0x0000000d07737223 */ /* 0x000fe20000010073 */
[----:B------:R-:W-:Y:S01]  /*17d0*/  FADD.FTZ R69, R69, R232 ;  /* 0x000000e845457221 */ /* 0x000fe20000010000 */
[----:B------:R-:W-:Y:S01]  /*17e0*/  FFMA.FTZ R109, R8, R232, R109 ;  /* 0x000000e8086d7223 */ /* 0x000fe2000001006d */
[----:B------:R-:W-:Y:S01]  /*17f0*/  FADD.FTZ R219, R230, -UR9 ;  /* 0x80000009e6db7e21 */ /* 0x000fe20008010000 */
[----:B------:R-:W-:Y:S01]  /*1800*/  FADD.FTZ R71, R71, R233 ;  /* 0x000000e947477221 */ /* 0x000fe20000010000 */
[----:B------:R-:W-:Y:S01]  /*1810*/  FFMA.FTZ R111, R9, R233, R111 ;  /* 0x000000e9096f7223 */ /* 0x000fe2000001006f */
[----:B--2---:R-:W-:Y:S01]  /*1820*/  FMUL.FTZ R251, R251, R10 ;  /* 0x0000000afbfb7220 */ /* 0x004fe20000410000 */
[----:B---3--:R-:W-:Y:S01]  /*1830*/  FMUL.FTZ R10, R246, R13 ;  /* 0x0000000df60a7220 */ /* 0x008fe20000410000 */
[----:B------:R-:W-:-:S02]  /*1840*/  MOV R246, R245 ;  /* 0x000000f500f67202 */ /* 0x000fc40000000f00 */
[----:B------:R-:W2:Y:S01]  /*1850*/  LDL.LU R245, [R1+0x4] ;  /* 0x0000040001f57983 */ /* 0x000ea20000300800 */
[----:B----4-:R-:W-:-:S03]  /*1860*/  FMUL.FTZ R11, R239, R232 ;  /* 0x000000e8ef0b7220 */ /* 0x010fc60000410000 */
[----:B------:R-:W3:Y:S01]  /*1870*/  LDL R239, [R1+0xb8] ;  /* 0x0000b80001ef7983 */ /* 0x000ee20000100800 */
[----:B------:R-:W-:-:S03]  /*1880*/  FMUL.FTZ R12, R237, R233 ;  /* 0x000000e9ed0c7220 */ /* 0x000fc60000410000 */
[----:B------:R-:W4:Y:S01]  /*1890*/  LDL.LU R237, [R1+0xc] ;  /* 0x00000c0001ed7983 */ /* 0x000f220000300800 */
[----:B------:R-:W-:-:S03]  /*18a0*/  FMUL.FTZ R13, R234, UR29 ;  /* 0x0000001dea0d7c20 */ /* 0x000fc60008410000 */
[----:B------:R-:W3:Y:S04]  /*18b0*/  LDL R236, [R1+0xc0] ;  /* 0x0000c00001ec7983 */ /* 0x000ee80000100800 */
[----:B------:R-:W3:Y:S04]  /*18c0*/  LDL.LU R235, [R1+0x14] ;  /* 0x0000140001eb7983 */ /* 0x000ee80000300800 */
[----:B------:R-:W3:Y:S04]  /*18d0*/  LDL R232, [R1+0xa8] ;  /* 0x0000a80001e87983 */ /* 0x000ee80000100800 */
[----:B------:R-:W3:Y:S04]  /*18e0*/  LDL R234, [R1+0xd0] ;  /* 0x0000d00001ea7983 */ /* 0x000ee80000100800 */
[----:B------:R-:W3:Y:S04]  /*18f0*/  LDL R230, [R1+0xc8] ;  /* 0x0000c80001e67983 */ /* 0x000ee80000100800 */
[----:B------:R-:W3:Y:S01]  /*1900*/  LDL.LU R233, [R1+0x1c] ;  /* 0x00001c0001e97983 */ /* 0x000ee20000300800 */
[----:B------:R-:W-:Y:S01]  /*1910*/  FADD.FTZ R195, R195, -UR9 ;  /* 0x80000009c3c37e21 */ /* 0x000fe20008010000 */
[----:B------:R-:W-:Y:S01]  /*1920*/  FMUL.FTZ R14, R14, UR29 ;  /* 0x0000001d0e0e7c20 */ /* 0x000fe20008410000 */
[----:B------:R-:W-:Y:S01]  /*1930*/  SHF.L.U32 R231, R241, 0x10, RZ ;  /* 0x00000010f1e77819 */ /* 0x000fe200000006ff */
[----:B------:R-:W-:Y:S01]  /*1940*/  FADD.FTZ R194, R194, -UR9 ;  /* 0x80000009c2c27e21 */ /* 0x000fe20008010000 */
[----:B------:R-:W-:Y:S01]  /*1950*/  PRMT R20, R208, 0x7632, R20 ;  /* 0x00007632d0147816 */ /* 0x000fe20000000014 */
[----:B------:R-:W-:Y:S01]  /*1960*/  FADD.FTZ R66, R66, R18 ;  /* 0x0000001242427221 */ /* 0x000fe20000010000 */
[----:B------:R-:W-:Y:S01]  /*1970*/  SHF.L.U32 R205, R208, 0x10, RZ ;  /* 0x00000010d0cd7819 */ /* 0x000fe200000006ff */
[-C--:B------:R-:W-:Y:S01]  /*1980*/  FFMA.FTZ R106, R14, R18.reuse, R106 ;  /* 0x000000120e6a7223 */ /* 0x080fe2000001006a */
[----:B------:R-:W-:Y:S01]  /*1990*/  FMUL.FTZ R195, R195, UR29 ;  /* 0x0000001dc3c37c20 */ /* 0x000fe20008410000 */
[C---:B------:R-:W-:Y:S01]  /*19a0*/  PRMT R26, R211.reuse, 0x7632, R26 ;  /* 0x00007632d31a7816 */ /* 0x040fe2000000001a */
[----:B------:R-:W-:Y:S01]  /*19b0*/  FMUL.FTZ R18, R222, R18 ;  /* 0x00000012de127220 */ /* 0x000fe20000410000 */
[----:B------:R-:W-:-:S02]  /*19c0*/  SHF.L.U32 R208, R211, 0x10, RZ ;  /* 0x00000010d3d07819 */ /* 0x000fc400000006ff */
[----:B------:R-:W-:Y:S01]  /*19d0*/  SHF.L.U32 R211, R217, 0x10, RZ ;  /* 0x00000010d9d37819 */ /* 0x000fe200000006ff */
[----:B------:R-:W-:Y:S01]  /*19e0*/  FADD.FTZ R217, R231, -UR9 ;  /* 0x80000009e7d97e21 */ /* 0x000fe20008010000 */
[----:B------:R-:W-:Y:S01]  /*19f0*/  SHF.L.U32 R222, R22, 0x10, RZ ;  /* 0x0000001016de7819 */ /* 0x000fe200000006ff */
[----:B------:R-:W-:Y:S01]  /*1a00*/  FMUL.FTZ R194, R194, UR29 ;  /* 0x0000001dc2c27c20 */ /* 0x000fe20008410000 */
[----:B------:R-:W3:Y:S01]  /*1a10*/  LDL R22, [R1+0xb0] ;  /* 0x0000b00001167983 */ /* 0x000ee20000100800 */
[----:B------:R-:W-:Y:S01]  /*1a20*/  MOV R231, R218 ;  /* 0x000000da00e77202 */ /* 0x000fe20000000f00 */
[----:B------:R-:W-:Y:S01]  /*1a30*/  FFMA.FTZ R92, R195, R199, R92 ;  /* 0x000000c7c35c7223 */ /* 0x000fe2000001005c */
[----:B------:R-:W-:Y:S01]  /*1a40*/  SHF.L.U32 R244, R189, 0x10, RZ ;  /* 0x00000010bdf47819 */ /* 0x000fe200000006ff */
[----:B------:R-:W-:Y:S01]  /*1a50*/  FMUL.FTZ R15, R15, UR29 ;  /* 0x0000001d0f0f7c20 */ /* 0x000fe20008410000 */
[----:B------:R-:W-:Y:S01]  /*1a60*/  FADD.FTZ R189, R223, -UR9 ;  /* 0x80000009dfbd7e21 */ /* 0x000fe20008010000 */
[----:B------:R-:W-:Y:S01]  /*1a70*/  FADD.FTZ R223, R224, -UR9 ;  /* 0x80000009e0df7e21 */ /* 0x000fe20008010000 */
[----:B------:R-:W-:Y:S01]  /*1a80*/  SHF.L.U32 R218, R247, 0x10, RZ ;  /* 0x00000010f7da7819 */ /* 0x000fe200000006ff */
[----:B------:R-:W-:Y:S01]  /*1a90*/  FFMA.FTZ R98, R194, R198, R98 ;  /* 0x000000c6c2627223 */ /* 0x000fe20000010062 */
[----:B------:R-:W-:Y:S01]  /*1aa0*/  SHF.L.U32 R224, R231, 0x10, RZ ;  /* 0x00000010e7e07819 */ /* 0x000fe200000006ff */
[----:B------:R-:W-:Y:S01]  /*1ab0*/  FADD.FTZ R60, R60, R19 ;  /* 0x000000133c3c7221 */ /* 0x000fe20000010000 */
[----:B------:R-:W-:Y:S01]  /*1ac0*/  FFMA.FTZ R100, R15, R19, R100 ;  /* 0x000000130f647223 */ /* 0x000fe20000010064 */
[----:B------:R-:W-:Y:S01]  /*1ad0*/  FADD.FTZ R231, R226, -UR9 ;  /* 0x80000009e2e77e21 */ /* 0x000fe20008010000 */
[----:B------:R-:W-:-:S02]  /*1ae0*/  SHF.L.U32 R226, R246, 0x10, RZ ;  /* 0x00000010f6e27819 */ /* 0x000fc400000006ff */
[----:B------:R-:W-:Y:S01]  /*1af0*/  SHF.L.U32 R241, R210, 0x10, RZ ;  /* 0x00000010d2f17819 */ /* 0x000fe200000006ff */
[----:B------:R-:W-:Y:S01]  /*1b00*/  FADD.FTZ R210, R221, -UR9 ;  /* 0x80000009ddd27e21 */ /* 0x000fe20008010000 */
[----:B------:R-:W-:Y:S01]  /*1b10*/  FADD.FTZ R221, R228, -UR9 ;  /* 0x80000009e4dd7e21 */ /* 0x000fe20008010000 */
[----:B------:R-:W-:Y:S01]  /*1b20*/  SHF.L.U32 R228, R240, 0x10, RZ ;  /* 0x00000010f0e47819 */ /* 0x000fe200000006ff */
[----:B--2---:R-:W-:Y:S01]  /*1b30*/  FADD.FTZ R245, R245, R197 ;  /* 0x000000c5f5f57221 */ /* 0x004fe20000010000 */
[----:B----4-:R-:W-:-:S04]  /*1b40*/  FADD.FTZ R237, R237, R198 ;  /* 0x000000c6eded7221 */ /* 0x010fc80000010000 */
[----:B------:R0:W-:Y:S01]  /*1b50*/  STL [R1+0x4], R245 ;  /* 0x000004f501007387 */ /* 0x0001e20000100800 */
[----:B---3--:R-:W-:-:S03]  /*1b60*/  FADD.FTZ R235, R235, R199 ;  /* 0x000000c7ebeb7221 */ /* 0x008fc60000010000 */
[----:B------:R-:W-:Y:S01]  /*1b70*/  STL [R1+0xc], R237 ;  /* 0x00000ced01007387 */ /* 0x000fe20000100800 */
[----:B------:R-:W-:Y:S01]  /*1b80*/  FMUL.FTZ R199, R232, R199 ;  /* 0x000000c7e8c77220 */ /* 0x000fe20000410000 */
[----:B------:R-:W-:Y:S02]  /*1b90*/  SHF.L.U32 R232, R29, 0x10, RZ ;  /* 0x000000101de87819 */ /* 0x000fe400000006ff */
[----:B------:R-:W-:Y:S01]  /*1ba0*/  STL [R1+0x14], R235 ;  /* 0x000014eb01007387 */ /* 0x000fe20000100800 */
[----:B------:R-:W-:-:S03]  /*1bb0*/  FMUL.FTZ R198, R236, R198 ;  /* 0x000000c6ecc67220 */ /* 0x000fc60000410000 */
[----:B------:R1:W5:Y:S01]  /*1bc0*/  LDL.LU R29, [R1+0x12c] ;  /* 0x00012c00011d7983 */ /* 0x0003620000300800 */
[----:B------:R-:W-:-:S03]  /*1bd0*/  FADD.FTZ R233, R233, R200 ;  /* 0x000000c8e9e97221 */ /* 0x000fc60000010000 */
[----:B------:R-:W2:Y:S01]  /*1be0*/  LDL.LU R247, [R1+0x24] ;  /* 0x0000240001f77983 */ /* 0x000ea20000300800 */
[----:B------:R-:W-:Y:S01]  /*1bf0*/  FMUL.FTZ R19, R230, R19 ;  /* 0x00000013e6137220 */ /* 0x000fe20000410000 */
[----:B------:R-:W-:Y:S02]  /*1c00*/  SHF.L.U32 R230, R238, 0x10, RZ ;  /* 0x00000010eee67819 */ /* 0x000fe400000006ff */
[----:B------:R3:W-:Y:S04]  /*1c10*/  STL [R1+0x1c], R233 ;  /* 0x00001ce901007387 */ /* 0x0007e80000100800 */
[----:B------:R-:W4:Y:S04]  /*1c20*/  LDL R236, [R1+0x98] ;  /* 0x0000980001ec7983 */ /* 0x000f280000100800 */
[----:B------:R-:W4:Y:S04]  /*1c30*/  LDL.LU R246, [R1+0x2c] ;  /* 0x00002c0001f67983 */ /* 0x000f280000300800 */
[----:B------:R-:W4:Y:S04]  /*1c40*/  LDL R238, [R1+0xa0] ;  /* 0x0000a00001ee7983 */ /* 0x000f280000100800 */
[----:B0-----:R-:W4:Y:S04]  /*1c50*/  LDL.LU R245, [R1+0x34] ;  /* 0x0000340001f57983 */ /* 0x001f280000300800 */
[----:B------:R-:W4:Y:S01]  /*1c60*/  LDL R240, [R1+0x88] ;  /* 0x0000880001f07983 */ /* 0x000f220000100800 */
[----:B------:R-:W-:Y:S01]  /*1c70*/  FADD.FTZ R196, R196, -UR9 ;  /* 0x80000009c4c47e21 */ /* 0x000fe20008010000 */
[----:B------:R-:W-:-:S03]  /*1c80*/  FADD.FTZ R201, R201, -UR9 ;  /* 0x80000009c9c97e21 */ /* 0x000fc60008010000 */
[----:B------:R-:W-:Y:S01]  /*1c90*/  FMUL.FTZ R196, R196, UR29 ;  /* 0x0000001dc4c47c20 */ /* 0x000fe20008410000 */
[----:B------:R-:W-:Y:S01]  /*1ca0*/  FMUL.FTZ R16, R16, UR29 ;  /* 0x0000001d10107c20 */ /* 0x000fe20008410000 */
[----:B------:R-:W-:Y:S02]  /*1cb0*/  FMUL.FTZ R201, R201, UR29 ;  /* 0x0000001dc9c97c20 */ /* 0x000fe40008410000 */
[-C--:B------:R-:W-:Y:S01]  /*1cc0*/  FFMA.FTZ R94, R196, R200.reuse, R94 ;  /* 0x000000c8c45e7223 */ /* 0x080fe2000001005e */
[----:B------:R-:W-:Y:S01]  /*1cd0*/  FMUL.FTZ R200, R22, R200 ;  /* 0x000000c816c87220 */ /* 0x000fe20000410000 */
[----:B------:R-:W-:Y:S01]  /*1ce0*/  FADD.FTZ R62, R62, R192 ;  /* 0x000000c03e3e7221 */ /* 0x000fe20000010000 */
[----:B------:R-:W4:Y:S01]  /*1cf0*/  LDL.LU R22, [R1+0x3c] ;  /* 0x00003c0001167983 */ /* 0x000f220000300800 */
[-C--:B------:R-:W-:Y:S01]  /*1d00*/  FFMA.FTZ R102, R16, R192.reuse, R102 ;  /* 0x000000c010667223 */ /* 0x080fe20000010066 */
[----:B------:R-:W-:Y:S01]  /*1d10*/  FMUL.FTZ R202, R202, UR29 ;  /* 0x0000001dcaca7c20 */ /* 0x000fe20008410000 */
[----:B------:R-:W-:Y:S01]  /*1d20*/  FMUL.FTZ R192, R234, R192 ;  /* 0x000000c0eac07220 */ /* 0x000fe20000410000 */
[----:B------:R-:W-:Y:S01]  /*1d30*/  FMUL.FTZ R203, R203, UR29 ;  /* 0x0000001dcbcb7c20 */ /* 0x000fe20008410000 */
[----:B------:R-:W-:Y:S01]  /*1d40*/  SHF.L.U32 R234, R20, 0x10, RZ ;  /* 0x0000001014ea7819 */ /* 0x000fe200000006ff */
[----:B------:R-:W-:Y:S01]  /*1d50*/  FFMA.FTZ R88, R201, R205, R88 ;  /* 0x000000cdc9587223 */ /* 0x000fe20000010058 */
[----:B------:R-:W4:Y:S01]  /*1d60*/  LDL R20, [R1+0x90] ;  /* 0x0000900001147983 */ /* 0x000f220000100800 */
[----:B------:R-:W-:Y:S01]  /*1d70*/  FFMA.FTZ R90, R202, R206, R90 ;  /* 0x000000ceca5a7223 */ /* 0x000fe2000001005a */
[----:B------:R-:W-:Y:S01]  /*1d80*/  FFMA.FTZ R84, R203, R207, R84 ;  /* 0x000000cfcb547223 */ /* 0x000fe20000010054 */
[----:B---3--:R-:W-:Y:S01]  /*1d90*/  FADD.FTZ R233, R215, -UR9 ;  /* 0x80000009d7e97e21 */ /* 0x008fe20008010000 */
[----:B--2---:R-:W-:-:S05]  /*1da0*/  FADD.FTZ R247, R247, R205 ;  /* 0x000000cdf7f77221 */ /* 0x004fca0000010000 */
[----:B------:R-:W-:Y:S01]  /*1db0*/  STL [R1+0x24], R247 ;  /* 0x000024f701007387 */ /* 0x000fe20000100800 */
[----:B----4-:R-:W-:Y:S01]  /*1dc0*/  FMUL.FTZ R205, R236, R205 ;  /* 0x000000cdeccd7220 */ /* 0x010fe20000410000 */
[----:B------:R-:W-:Y:S02]  /*1dd0*/  SHF.L.U32 R236, R28, 0x10, RZ ;  /* 0x000000101cec7819 */ /* 0x000fe400000006ff */
[----:B------:R1:W5:Y:S01]  /*1de0*/  LDL.LU R28, [R1+0x128] ;  /* 0x00012800011c7983 */ /* 0x0003620000300800 */
[----:B------:R-:W-:Y:S01]  /*1df0*/  FADD.FTZ R246, R246, R206 ;  /* 0x000000cef6f67221 */ /* 0x000fe20000010000 */
[----:B------:R-:W-:Y:S01]  /*1e00*/  FMUL.FTZ R206, R238, R206 ;  /* 0x000000ceeece7220 */ /* 0x000fe20000410000 */
[----:B------:R-:W-:Y:S01]  /*1e10*/  SHF.L.U32 R238, R27, 0x10, RZ ;  /* 0x000000101bee7819 */ /* 0x000fe200000006ff */
[----:B------:R-:W-:Y:S02]  /*1e20*/  FADD.FTZ R245, R245, R207 ;  /* 0x000000cff5f57221 */ /* 0x000fe40000010000 */
[----:B------:R-:W-:Y:S01]  /*1e30*/  STL [R1+0x2c], R246 ;  /* 0x00002cf601007387 */ /* 0x000fe20000100800 */
[----:B------:R-:W-:-:S03]  /*1e40*/  FMUL.FTZ R207, R240, R207 ;  /* 0x000000cff0cf7220 */ /* 0x000fc60000410000 */
[----:B------:R1:W5:Y:S01]  /*1e50*/  LDL.LU R27, [R1+0x124] ;  /* 0x00012400011b7983 */ /* 0x0003620000300800 */
[----:B------:R-:W-:-:S03]  /*1e60*/  SHF.L.U32 R240, R26, 0x10, RZ ;  /* 0x000000101af07819 */ /* 0x000fc600000006ff */
[----:B------:R-:W-:Y:S04]  /*1e70*/  STL [R1+0x34], R245 ;  /* 0x000034f501007387 */ /* 0x000fe80000100800 */
[----:B------:R1:W5:Y:S04]  /*1e80*/  LDL.LU R26, [R1+0x120] ;  /* 0x00012000011a7983 */ /* 0x0003680000300800 */
[----:B------:R-:W2:Y:S01]  /*1e90*/  LDL.LU R215, [R1+0x44] ;  /* 0x0000440001d77983 */ /* 0x000ea20000300800 */
[----:B------:R-:W-:Y:S01]  /*1ea0*/  FADD.FTZ R22, R22, R208 ;  /* 0x000000d016167221 */ /* 0x000fe20000010000 */
[----:B------:R-:W-:Y:S01]  /*1eb0*/  FADD.FTZ R193, R193, -UR9 ;  /* 0x80000009c1c17e21 */ /* 0x000fe20008010000 */
[----:B------:R-:W-:Y:S01]  /*1ec0*/  FADD.FTZ R235, R214, -UR9 ;  /* 0x80000009d6eb7e21 */ /* 0x000fe20008010000 */
[----:B------:R-:W-:Y:S01]  /*1ed0*/  FMUL.FTZ R204, R204, UR29 ;  /* 0x0000001dcccc7c20 */ /* 0x000fe20008410000 */
[----:B------:R-:W3:Y:S01]  /*1ee0*/  LDL R214, [R1+0x78] ;  /* 0x0000780001d67983 */ /* 0x000ee20000100800 */
[----:B------:R-:W-:Y:S01]  /*1ef0*/  FADD.FTZ R237, R212, -UR9 ;  /* 0x80000009d4ed7e21 */ /* 0x000fe20008010000 */
[----:B------:R-:W-:-:S02]  /*1f00*/  FMUL.FTZ R193, R193, UR29 ;  /* 0x0000001dc1c17c20 */ /* 0x000fc40008410000 */
[----:B------:R0:W-:Y:S01]  /*1f10*/  STL [R1+0x3c], R22 ;  /* 0x00003c1601007387 */ /* 0x0001e20000100800 */
[-C--:B------:R-:W-:Y:S01]  /*1f20*/  FFMA.FTZ R86, R204, R208.reuse, R86 ;  /* 0x000000d0cc567223 */ /* 0x080fe20000010056 */
[----:B------:R-:W-:Y:S01]  /*1f30*/  FMUL.FTZ R212, R189, UR29 ;  /* 0x0000001dbdd47c20 */ /* 0x000fe20008410000 */
[----:B------:R-:W-:Y:S01]  /*1f40*/  FMUL.FTZ R208, R20, R208 ;  /* 0x000000d014d07220 */ /* 0x000fe20000410000 */
[----:B------:R-:W-:Y:S01]  /*1f50*/  FADD.FTZ R189, R242, -UR9 ;  /* 0x80000009f2bd7e21 */ /* 0x000fe20008010000 */
[----:B------:R-:W-:Y:S01]  /*1f60*/  SHF.L.U32 R242, R25, 0x10, RZ ;  /* 0x0000001019f27819 */ /* 0x000fe200000006ff */
[----:B0-----:R-:W4:Y:S01]  /*1f70*/  LDL.LU R22, [R1+0x4c] ;  /* 0x00004c0001167983 */ /* 0x001f220000300800 */
[----:B------:R-:W-:-:S03]  /*1f80*/  FFMA.FTZ R96, R193, R197, R96 ;  /* 0x000000c5c1607223 */ /* 0x000fc60000010060 */
[----:B------:R-:W3:Y:S01]  /*1f90*/  LDL R20, [R1+0x80] ;  /* 0x0000800001147983 */ /* 0x000ee20000100800 */
[----:B------:R-:W-:-:S03]  /*1fa0*/  FMUL.FTZ R197, R239, R197 ;  /* 0x000000c5efc57220 */ /* 0x000fc60000410000 */
[----:B------:R1:W5:Y:S01]  /*1fb0*/  LDL.LU R25, [R1+0x11c] ;  /* 0x00011c0001197983 */ /* 0x0003620000300800 */
[----:B------:R-:W-:-:S03]  /*1fc0*/  FADD.FTZ R239, R211, -UR9 ;  /* 0x80000009d3ef7e21 */ /* 0x000fc60008010000 */
[----:B------:R-:W3:Y:S01]  /*1fd0*/  LDL.LU R246, [R1+0x54] ;  /* 0x0000540001f67983 */ /* 0x000ee20000300800 */
[----:B------:R-:W-:Y:S01]  /*1fe0*/  FMUL.FTZ R211, R191, UR29 ;  /* 0x0000001dbfd37c20 */ /* 0x000fe20008410000 */
[----:B------:R-:W-:Y:S01]  /*1ff0*/  FADD.FTZ R191, R244, -UR9 ;  /* 0x80000009f4bf7e21 */ /* 0x000fe20008010000 */
[----:B------:R-:W-:Y:S01]  /*2000*/  SHF.L.U32 R244, R24, 0x10, RZ ;  /* 0x0000001018f47819 */ /* 0x000fe200000006ff */
[----:B--2---:R-:W-:-:S05]  /*2010*/  FADD.FTZ R215, R215, R213 ;  /* 0x000000d5d7d77221 */ /* 0x004fca0000010000 */
[----:B------:R0:W-:Y:S04]  /*2020*/  STL [R1+0x44], R215 ;  /* 0x000044d701007387 */ /* 0x0001e80000100800 */
[----:B------:R1:W5:Y:S04]  /*2030*/  LDL.LU R24, [R1+0x118] ;  /* 0x0001180001187983 */ /* 0x0003680000300800 */
[----:B------:R-:W2:Y:S01]  /*2040*/  LDL R247, [R1+0x68] ;  /* 0x0000680001f77983 */ /* 0x000ea20000100800 */
[----:B------:R-:W-:Y:S01]  /*2050*/  FADD.FTZ R209, R209, -UR9 ;  /* 0x80000009d1d17e21 */ /* 0x000fe20008010000 */
[----:B0-----:R-:W-:-:S03]  /*2060*/  FFMA.FTZ R215, R0, R2, RZ ;  /* 0x0000000200d77223 */ /* 0x001fc600000100ff */
[----:B------:R-:W-:Y:S01]  /*2070*/  FMUL.FTZ R209, R209, UR29 ;  /* 0x0000001dd1d17c20 */ /* 0x000fe20008410000 */
[----:B----4-:R-:W-:-:S03]  /*2080*/  FADD.FTZ R22, R22, R190 ;  /* 0x000000be16167221 */ /* 0x010fc60000010000 */
[-C--:B------:R-:W-:Y:S01]  /*2090*/  FFMA.FTZ R80, R209, R213.reuse, R80 ;  /* 0x000000d5d1507223 */ /* 0x080fe20000010050 */
[----:B---3--:R-:W-:Y:S01]  /*20a0*/  FMUL.FTZ R213, R214, R213 ;  /* 0x000000d5d6d57220 */ /* 0x008fe20000410000 */
[----:B------:R-:W-:Y:S01]  /*20b0*/  FADD.FTZ R214, RZ, R2 ;  /* 0x00000002ffd67221 */ /* 0x000fe20000010000 */
[----:B------:R-:W-:Y:S01]  /*20c0*/  FMUL.FTZ R210, R210, UR29 ;  /* 0x0000001dd2d27c20 */ /* 0x000fe20008410000 */
[----:B------:R-:W-:Y:S01]  /*20d0*/  FFMA.FTZ R215, R252, R251, R215 ;  /* 0x000000fbfcd77223 */ /* 0x000fe200000100d7 */
[----:B------:R0:W-:Y:S01]  /*20e0*/  STL [R1+0x4c], R22 ;  /* 0x00004c1601007387 */ /* 0x0001e20000100800 */
[----:B------:R-:W-:Y:S01]  /*20f0*/  FADD.FTZ R245, R251, R214 ;  /* 0x000000d6fbf57221 */ /* 0x000fe20000010000 */
[-C--:B------:R-:W-:Y:S01]  /*2100*/  FFMA.FTZ R82, R210, R190.reuse, R82 ;  /* 0x000000bed2527223 */ /* 0x080fe20000010052 */
[----:B------:R-:W-:Y:S01]  /*2110*/  FADD.FTZ R246, R246, R188 ;  /* 0x000000bcf6f67221 */ /* 0x000fe20000010000 */
[----:B------:R-:W-:Y:S01]  /*2120*/  FMUL.FTZ R214, R20, R190 ;  /* 0x000000be14d67220 */ /* 0x000fe20000410000 */
[----:B------:R-:W-:Y:S01]  /*2130*/  FFMA.FTZ R215, R250, R249, R215 ;  /* 0x000000f9fad77223 */ /* 0x000fe200000100d7 */
[----:B------:R-:W-:Y:S01]  /*2140*/  SHF.L.U32 R190, R23, 0x10, RZ ;  /* 0x0000001017be7819 */ /* 0x000fe200000006ff */
[----:B0-----:R-:W3:Y:S01]  /*2150*/  LDL.LU R22, [R1+0x5c] ;  /* 0x00005c0001167983 */ /* 0x001ee20000300800 */
[----:B------:R-:W-:-:S03]  /*2160*/  FFMA.FTZ R76, R211, R188, R76 ;  /* 0x000000bcd34c7223 */ /* 0x000fc6000001004c */
[----:B------:R-:W4:Y:S04]  /*2170*/  LDL R20, [R1+0x70] ;  /* 0x0000700001147983 */ /* 0x000f280000100800 */
[----:B------:R-:W4:Y:S04]  /*2180*/  LDL R23, [R1+0xdc] ;  /* 0x0000dc0001177983 */ /* 0x000f280000100800 */
[----:B------:R0:W-:Y:S02]  /*2190*/  STL [R1+0x54], R246 ;  /* 0x000054f601007387 */ /* 0x0001e40000100800 */
[----:B0-----:R-:W-:Y:S01]  /*21a0*/  FFMA.FTZ R246, R7, R10, R215 ;  /* 0x0000000a07f67223 */ /* 0x001fe200000100d7 */
[----:B--2---:R-:W-:Y:S01]  /*21b0*/  FMUL.FTZ R215, R247, R188 ;  /* 0x000000bcf7d77220 */ /* 0x004fe20000410000 */
[----:B------:R-:W-:-:S02]  /*21c0*/  SHF.L.U32 R188, R21, 0x10, RZ ;  /* 0x0000001015bc7819 */ /* 0x000fc400000006ff */
[----:B------:R-:W2:Y:S01]  /*21d0*/  LDL R21, [R1+0xe4] ;  /* 0x0000e40001157983 */ /* 0x000ea20000100800 */
        /* <DEDUP_REMOVED lines=8> */
[----:B---3--:R-:W-:Y:S01]  /*2260*/  FADD.FTZ R22, R22, R216 ;  /* 0x000000d816167221 */ /* 0x008fe20000010000 */
[----:B----4-:R-:W-:-:S04]  /*2270*/  FMUL.FTZ R216, R20, R216 ;  /* 0x000000d814d87220 */ /* 0x010fc80000410000 */
[----:B------:R0:W-:Y:S04]  /*2280*/  STL [R1+0x5c], R22 ;  /* 0x00005c1601007387 */ /* 0x0001e80000100800 */
[----:B------:R-:W3:Y:S04]  /*2290*/  LDL R20, [R1+0xd4] ;  /* 0x0000d40001147983 */ /* 0x000ee80000100800 */
[----:B0-----:R-:W4:Y:S04]  /*22a0*/  LDL R22, [R1+0xcc] ;  /* 0x0000cc0001167983 */ /* 0x001f280000100800 */
[----:B------:R-:W4:Y:S04]  /*22b0*/  LDL.LU R248, [R1+0x8] ;  /* 0x0000080001f87983 */ /* 0x000f280000300800 */
[----:B------:R-:W4:Y:S01]  /*22c0*/  LDL R247, [R1+0xbc] ;  /* 0x0000bc0001f77983 */ /* 0x000f220000100800 */
[----:B--2---:R-:W-:-:S03]  /*22d0*/  FMUL.FTZ R220, R21, R220 ;  /* 0x000000dc15dc7220 */ /* 0x004fc60000410000 */
[----:B------:R-:W2:Y:S01]  /*22e0*/  LDL.LU R21, [R1+0x10] ;  /* 0x0000100001157983 */ /* 0x000ea20000300800 */
[----:B------:R-:W-:Y:S01]  /*22f0*/  FMUL.FTZ R223, R223, UR29 ;  /* 0x0000001ddfdf7c20 */ /* 0x000fe20008410000 */
[----:B------:R-:W-:Y:S01]  /*2300*/  FMUL.FTZ R217, R217, UR29 ;  /* 0x0000001dd9d97c20 */ /* 0x000fe20008410000 */
[----:B------:R-:W-:Y:S01]  /*2310*/  FMUL.FTZ R221, R221, UR29 ;  /* 0x0000001ddddd7c20 */ /* 0x000fe20008410000 */
[----:B------:R-:W-:Y:S01]  /*2320*/  FADD.FTZ R63, R63, R224 ;  /* 0x000000e03f3f7221 */ /* 0x000fe20000010000 */
[----:B------:R-:W-:Y:S01]  /*2330*/  FFMA.FTZ R103, R223, R224, R103 ;  /* 0x000000e0df677223 */ /* 0x000fe20000010067 */
[----:B------:R-:W-:Y:S01]  /*2340*/  FADD.FTZ R65, R65, R218 ;  /* 0x000000da41417221 */ /* 0x000fe20000010000 */
[-C--:B------:R-:W-:Y:S01]  /*2350*/  FFMA.FTZ R105, R217, R218.reuse, R105 ;  /* 0x000000dad9697223 */ /* 0x080fe20000010069 */
[----:B------:R-:W-:Y:S01]  /*2360*/  FMUL.FTZ R218, R23, R218 ;  /* 0x000000da17da7220 */ /* 0x000fe20000410000 */
[----:B------:R-:W-:Y:S01]  /*2370*/  FADD.FTZ R61, R61, R222 ;  /* 0x000000de3d3d7221 */ /* 0x000fe20000010000 */
[----:B------:R-:W-:Y:S01]  /*2380*/  FFMA.FTZ R101, R221, R222, R101 ;  /* 0x000000dedd657223 */ /* 0x000fe20000010065 */
[----:B---3--:R-:W-:-:S02]  /*2390*/  FMUL.FTZ R224, R20, R224 ;  /* 0x000000e014e07220 */ /* 0x008fc40000410000 */
[----:B------:R-:W3:Y:S01]  /*23a0*/  LDL R20, [R1+0xc4] ;  /* 0x0000c40001147983 */ /* 0x000ee20000100800 */
[----:B----4-:R-:W-:-:S03]  /*23b0*/  FMUL.FTZ R222, R22, R222 ;  /* 0x000000de16de7220 */ /* 0x010fc60000410000 */
[----:B------:R-:W4:Y:S01]  /*23c0*/  LDL.LU R23, [R1+0x18] ;  /* 0x0000180001177983 */ /* 0x000f220000300800 */
[----:B------:R-:W-:-:S03]  /*23d0*/  FADD.FTZ R248, R248, R226 ;  /* 0x000000e2f8f87221 */ /* 0x000fc60000010000 */
[----:B------:R-:W4:Y:S04]  /*23e0*/  LDL R22, [R1+0xac] ;  /* 0x0000ac0001167983 */ /* 0x000f280000100800 */
[----:B------:R-:W-:Y:S01]  /*23f0*/  STL [R1+0x8], R248 ;  /* 0x000008f801007387 */ /* 0x000fe20000100800 */
[----:B--2---:R-:W-:-:S05]  /*2400*/  FADD.FTZ R21, R21, R228 ;  /* 0x000000e415157221 */ /* 0x004fca0000010000 */
[----:B------:R0:W-:Y:S04]  /*2410*/  STL [R1+0x10], R21 ;  /* 0x0000101501007387 */ /* 0x0001e80000100800 */
[----:B0-----:R-:W2:Y:S01]  /*2420*/  LDL.LU R21, [R1+0x20] ;  /* 0x0000200001157983 */ /* 0x001ea20000300800 */
[----:B------:R-:W-:Y:S01]  /*2430*/  FADD.FTZ R227, R227, -UR9 ;  /* 0x80000009e3e37e21 */ /* 0x000fe20008010000 */
[----:B------:R-:W-:-:S03]  /*2440*/  FADD.FTZ R225, R225, -UR9 ;  /* 0x80000009e1e17e21 */ /* 0x000fc60008010000 */
[----:B------:R-:W-:Y:S01]  /*2450*/  FMUL.FTZ R227, R227, UR29 ;  /* 0x0000001de3e37c20 */ /* 0x000fe20008410000 */
[----:B------:R-:W-:-:S03]  /*2460*/  FMUL.FTZ R225, R225, UR29 ;  /* 0x0000001de1e17c20 */ /* 0x000fc60008410000 */
[-C--:B------:R-:W-:Y:S01]  /*2470*/  FFMA.FTZ R99, R227, R228.reuse, R99 ;  /* 0x000000e4e3637223 */ /* 0x080fe20000010063 */
[----:B---3--:R-:W-:Y:S02]  /*2480*/  FMUL.FTZ R228, R20, R228 ;  /* 0x000000e414e47220 */ /* 0x008fe40000410000 */
[----:B------:R-:W3:Y:S04]  /*2490*/  LDL R20, [R1+0xb4] ;  /* 0x0000b40001147983 */ /* 0x000ee80000100800 */
[----:B------:R-:W3:Y:S01]  /*24a0*/  LDL.LU R248, [R1+0x28] ;  /* 0x0000280001f87983 */ /* 0x000ee20000300800 */
[----:B----4-:R-:W-:Y:S01]  /*24b0*/  FADD.FTZ R23, R23, R230 ;  /* 0x000000e617177221 */ /* 0x010fe20000010000 */
[-C--:B------:R-:W-:Y:S01]  /*24c0*/  FFMA.FTZ R97, R225, R226.reuse, R97 ;  /* 0x000000e2e1617223 */ /* 0x080fe20000010061 */
[----:B------:R-:W-:-:S02]  /*24d0*/  FMUL.FTZ R226, R247, R226 ;  /* 0x000000e2f7e27220 */ /* 0x000fc40000410000 */
[----:B------:R-:W4:Y:S04]  /*24e0*/  LDL R247, [R1+0x9c] ;  /* 0x00009c0001f77983 */ /* 0x000f280000100800 */
[----:B------:R-:W-:Y:S01]  /*24f0*/  STL [R1+0x18], R23 ;  /* 0x0000181701007387 */ /* 0x000fe20000100800 */
[----:B--2---:R-:W-:-:S05]  /*2500*/  FADD.FTZ R21, R21, R232 ;  /* 0x000000e815157221 */ /* 0x004fca0000010000 */
[----:B------:R0:W-:Y:S04]  /*2510*/  STL [R1+0x20], R21 ;  /* 0x0000201501007387 */ /* 0x0001e80000100800 */
[----:B0-----:R-:W2:Y:S01]  /*2520*/  LDL.LU R21, [R1+0x30] ;  /* 0x0000300001157983 */ /* 0x001ea20000300800 */
[----:B------:R-:W-:Y:S01]  /*2530*/  FADD.FTZ R229, R229, -UR9 ;  /* 0x80000009e5e57e21 */ /* 0x000fe20008010000 */
[----:B------:R-:W-:-:S03]  /*2540*/  FMUL.FTZ R231, R231, UR29 ;  /* 0x0000001de7e77c20 */ /* 0x000fc60008410000 */
[----:B------:R-:W-:Y:S01]  /*2550*/  FMUL.FTZ R229, R229, UR29 ;  /* 0x0000001de5e57c20 */ /* 0x000fe20008410000 */
[-C--:B------:R-:W-:Y:S01]  /*2560*/  FFMA.FTZ R95, R231, R232.reuse, R95 ;  /* 0x000000e8e75f7223 */ /* 0x080fe2000001005f */
[----:B---3--:R-:W-:Y:S01]  /*2570*/  FADD.FTZ R248, R248, R234 ;  /* 0x000000eaf8f87221 */ /* 0x008fe20000010000 */
[----:B------:R-:W-:Y:S01]  /*2580*/  FMUL.FTZ R232, R20, R232 ;  /* 0x000000e814e87220 */ /* 0x000fe20000410000 */
[-C--:B------:R-:W-:Y:S01]  /*2590*/  FFMA.FTZ R93, R229, R230.reuse, R93 ;  /* 0x000000e6e55d7223 */ /* 0x080fe2000001005d */
[----:B------:R-:W3:Y:S01]  /*25a0*/  LDL R20, [R1+0xa4] ;  /* 0x0000a40001147983 */ /* 0x000ee20000100800 */
[----:B------:R-:W-:-:S03]  /*25b0*/  FMUL.FTZ R230, R22, R230 ;  /* 0x000000e616e67220 */ /* 0x000fc60000410000 */
[----:B------:R-:W3:Y:S04]  /*25c0*/  LDL.LU R23, [R1+0x38] ;  /* 0x0000380001177983 */ /* 0x000ee80000300800 */
[----:B------:R-:W3:Y:S04]  /*25d0*/  LDL R22, [R1+0x8c] ;  /* 0x00008c0001167983 */ /* 0x000ee80000100800 */
[----:B------:R0:W-:Y:S01]  /*25e0*/  STL [R1+0x28], R248 ;  /* 0x000028f801007387 */ /* 0x0001e20000100800 */
[----:B------:R-:W-:-:S03]  /*25f0*/  FMUL.FTZ R233, R233, UR29 ;  /* 0x0000001de9e97c20 */ /* 0x000fc60008410000 */
[----:B0-----:R-:W3:Y:S01]  /*2600*/  LDL.LU R248, [R1+0x40] ;  /* 0x0000400001f87983 */ /* 0x001ee20000300800 */
[-C--:B------:R-:W-:Y:S01]  /*2610*/  FFMA.FTZ R89, R233, R234.reuse, R89 ;  /* 0x000000eae9597223 */ /* 0x080fe20000010059 */
[----:B----4-:R-:W-:Y:S01]  /*2620*/  FMUL.FTZ R234, R247, R234 ;  /* 0x000000eaf7ea7220 */ /* 0x010fe20000410000 */
[----:B--2---:R-:W-:-:S05]  /*2630*/  FADD.FTZ R21, R21, R236 ;  /* 0x000000ec15157221 */ /* 0x004fca0000010000 */
[----:B------:R0:W-:Y:S04]  /*2640*/  STL [R1+0x30], R21 ;  /* 0x0000301501007387 */ /* 0x0001e80000100800 */
[----:B------:R-:W2:Y:S01]  /*2650*/  LDL R247, [R1+0x94] ;  /* 0x0000940001f77983 */ /* 0x000ea20000100800 */
[----:B------:R-:W-:Y:S01]  /*2660*/  FMUL.FTZ R235, R235, UR29 ;  /* 0x0000001debeb7c20 */ /* 0x000fe20008410000 */
[----:B------:R-:W-:Y:S01]  /*2670*/  FMUL.FTZ R237, R237, UR29 ;  /* 0x0000001deded7c20 */ /* 0x000fe20008410000 */
[----:B---3--:R-:W-:Y:S02]  /*2680*/  FADD.FTZ R23, R23, R238 ;  /* 0x000000ee17177221 */ /* 0x008fe40000010000 */
[-C--:B------:R-:W-:Y:S01]  /*2690*/  FFMA.FTZ R91, R235, R236.reuse, R91 ;  /* 0x000000eceb5b7223 */ /* 0x080fe2000001005b */
[----:B------:R-:W-:Y:S01]  /*26a0*/  FMUL.FTZ R236, R20, R236 ;  /* 0x000000ec14ec7220 */ /* 0x000fe20000410000 */
[----:B0-----:R-:W3:Y:S01]  /*26b0*/  LDL.LU R21, [R1+0x48] ;  /* 0x0000480001157983 */ /* 0x001ee20000300800 */
[-C--:B------:R-:W-:Y:S01]  /*26c0*/  FFMA.FTZ R85, R237, R238.reuse, R85 ;  /* 0x000000eeed557223 */ /* 0x080fe20000010055 */
[----:B------:R-:W-:-:S02]  /*26d0*/  FMUL.FTZ R238, R22, R238 ;  /* 0x000000ee16ee7220 */ /* 0x000fc40000410000 */
[----:B------:R-:W4:Y:S01]  /*26e0*/  LDL R20, [R1+0x7c] ;  /* 0x00007c0001147983 */ /* 0x000f220000100800 */
[----:B------:R-:W-:-:S03]  /*26f0*/  FMUL.FTZ R239, R239, UR29 ;  /* 0x0000001defef7c20 */ /* 0x000fc60008410000 */
[----:B------:R0:W-:Y:S01]  /*2700*/  STL [R1+0x38], R23 ;  /* 0x0000381701007387 */ /* 0x0001e20000100800 */
[----:B------:R-:W-:-:S03]  /*2710*/  FADD.FTZ R248, R248, R240 ;  /* 0x000000f0f8f87221 */ /* 0x000fc60000010000 */
[----:B0-----:R1:W5:Y:S04]  /*2720*/  LDL.LU R23, [R1+0x114] ;  /* 0x0001140001177983 */ /* 0x0013680000300800 */
[----:B------:R1:W5:Y:S01]  /*2730*/  LDL.LU R22, [R1+0x110] ;  /* 0x0001100001167983 */ /* 0x0003620000300800 */
[----:B------:R-:W-:-:S03]  /*2740*/  FFMA.FTZ R87, R239, R240, R87 ;  /* 0x000000f0ef577223 */ /* 0x000fc60000010057 */
[----:B------:R0:W-:Y:S04]  /*2750*/  STL [R1+0x40], R248 ;  /* 0x000040f801007387 */ /* 0x0001e80000100800 */
[----:B0-----:R-:W4:Y:S01]  /*2760*/  LDL.LU R248, [R1+0x50] ;  /* 0x0000500001f87983 */ /* 0x001f220000300800 */
        /* <DEDUP_REMOVED lines=11> */
[----:B--2---:R-:W-:Y:S02]  /*2820*/  FMUL.FTZ R240, R247, R240 ;  /* 0x000000f0f7f07220 */ /* 0x004fe40000410000 */
[----:B------:R-:W2:Y:S01]  /*2830*/  LDL R247, [R1+0x84] ;  /* 0x0000840001f77983 */ /* 0x000ea20000100800 */
        /* <DEDUP_REMOVED lines=16> */
[----:B------:R-:W-:-:S03]  /*2940*/  FADD.FTZ R241, R241, -UR9 ;  /* 0x80000009f1f17e21 */ /* 0x000fc60008010000 */
[----:B------:R-:W-:Y:S01]  /*2950*/  FADD.FTZ R245, R245, R238 ;  /* 0x000000eef5f57221 */ /* 0x000fe20000010000 */
[----:B------:R-:W-:-:S03]  /*2960*/  FMUL.FTZ R241, R241, UR29 ;  /* 0x0000001df1f17c20 */ /* 0x000fc60008410000 */
[----:B------:R-:W-:Y:S01]  /*2970*/  FADD.FTZ R245, R245, R208 ;  /* 0x000000d0f5f57221 */ /* 0x000fe20000010000 */
[----:B------:R-:W-:-:S03]  /*2980*/  FADD.FTZ R243, R243, -UR9 ;  /* 0x80000009f3f37e21 */ /* 0x000fc60008010000 */
[----:B------:R-:W-:Y:S01]  /*2990*/  FADD.FTZ R245, R245, R240 ;  /* 0x000000f0f5f57221 */ /* 0x000fe20000010000 */
[----:B---3--:R-:W-:Y:S01]  /*29a0*/  FADD.FTZ R21, R21, R242 ;  /* 0x000000f215157221 */ /* 0x008fe20000010000 */
[-C--:B------:R-:W-:Y:S01]  /*29b0*/  FFMA.FTZ R81, R241, R242.reuse, R81 ;  /* 0x000000f2f1517223 */ /* 0x080fe20000010051 */
[----:B----4-:R-:W-:Y:S01]  /*29c0*/  FMUL.FTZ R242, R20, R242 ;  /* 0x000000f214f27220 */ /* 0x010fe20000410000 */
[----:B------:R-:W-:Y:S01]  /*29d0*/  FADD.FTZ R245, R245, R213 ;  /* 0x000000d5f5f57221 */ /* 0x000fe20000010000 */
[----:B------:R-:W-:Y:S01]  /*29e0*/  FMUL.FTZ R243, R243, UR29 ;  /* 0x0000001df3f37c20 */ /* 0x000fe20008410000 */
[----:B------:R-:W-:Y:S01]  /*29f0*/  FADD.FTZ R248, R248, R244 ;  /* 0x000000f4f8f87221 */ /* 0x000fe20000010000 */
[----:B------:R0:W-:Y:S01]  /*2a00*/  STL [R1+0x48], R21 ;  /* 0x0000481501007387 */ /* 0x0001e20000100800 */
[----:B------:R-:W-:Y:S01]  /*2a10*/  FADD.FTZ R245, R245, R242 ;  /* 0x000000f2f5f57221 */ /* 0x000fe20000010000 */
[-C--:B------:R-:W-:Y:S02]  /*2a20*/  FFMA.FTZ R83, R243, R244.reuse, R83 ;  /* 0x000000f4f3537223 */ /* 0x080fe40000010053 */
[----:B0-----:R1:W5:Y:S04]  /*2a30*/  LDL.LU R21, [R1+0x10c] ;  /* 0x00010c0001157983 */ /* 0x0013680000300800 */
[----:B------:R1:W5:Y:S04]  /*2a40*/  LDL.LU R20, [R1+0x108] ;  /* 0x0001080001147983 */ /* 0x0003680000300800 */
[----:B------:R0:W-:Y:S04]  /*2a50*/  STL [R1+0x50], R248 ;  /* 0x000050f801007387 */ /* 0x0001e80000100800 */
[----:B0-----:R-:W3:Y:S01]  /*2a60*/  LDL R248, [R1+0x74] ;  /* 0x0000740001f87983 */ /* 0x001ee20000100800 */
[----:B------:R-:W-:Y:S01]  /*2a70*/  FFMA.FTZ R246, R4, R5, R246 ;  /* 0x0000000504f67223 */ /* 0x000fe200000100f6 */
[----:B--2---:R-:W-:Y:S01]  /*2a80*/  FMUL.FTZ R244, R247, R244 ;  /* 0x000000f4f7f47220 */ /* 0x004fe20000410000 */
[----:B------:R-:W-:Y:S01]  /*2a90*/  FADD.FTZ R247, R245, R214 ;  /* 0x000000d6f5f77221 */ /* 0x000fe20000010000 */
[----:B------:R-:W-:-:S02]  /*2aa0*/  FMUL.FTZ R245, R191, UR29 ;  /* 0x0000001dbff57c20 */ /* 0x000fc40008410000 */
[----:B------:R-:W2:Y:S01]  /*2ab0*/  LDL.LU R191, [R1+0x58] ;  /* 0x0000580001bf7983 */ /* 0x000ea20000300800 */
        /* <DEDUP_REMOVED lines=30> */
[----:B--2---:R-:W-:-:S05]  /*2ca0*/  FADD.FTZ R191, R191, R190 ;  /* 0x000000bebfbf7221 */ /* 0x004fca0000010000 */
[----:B------:R0:W-:Y:S02]  /*2cb0*/  STL [R1+0x58], R191 ;  /* 0x000058bf01007387 */ /* 0x0001e40000100800 */
[----:B0-----:R-:W-:Y:S02]  /*2cc0*/  FFMA.FTZ R191, R243, R244, R246 ;  /* 0x000000f4f3bf7223 */ /* 0x001fe400000100f6 */
[----:B------:R-:W2:Y:S01]  /*2cd0*/  LDL R246, [R1+0x6c] ;  /* 0x00006c0001f67983 */ /* 0x000ea20000100800 */
[----:B------:R-:W-:Y:S01]  /*2ce0*/  FADD.FTZ R247, R247, R244 ;  /* 0x000000f4f7f77221 */ /* 0x000fe20000010000 */
[-C--:B------:R-:W-:Y:S01]  /*2cf0*/  FFMA.FTZ R77, R245, R190.reuse, R77 ;  /* 0x000000bef54d7223 */ /* 0x080fe2000001004d */
[----:B------:R-:W-:Y:S01]  /*2d00*/  FFMA.FTZ R191, R211, R215, R191 ;  /* 0x000000d7d3bf7223 */ /* 0x000fe200000100bf */
[----:B--2---:R-:W-:Y:S01]  /*2d10*/  FMUL.FTZ R246, R246, R190 ;  /* 0x000000bef6f67220 */ /* 0x004fe20000410000 */
[----:B------:R-:W-:Y:S01]  /*2d20*/  FADD.FTZ R190, R247, R215 ;  /* 0x000000d7f7be7221 */ /* 0x000fe20000010000 */
[----:B------:R-:W-:-:S02]  /*2d30*/  FMUL.FTZ R247, R189, UR29 ;  /* 0x0000001dbdf77c20 */ /* 0x000fc40008410000 */
[----:B------:R-:W2:Y:S01]  /*2d40*/  LDL.LU R189, [R1+0x60] ;  /* 0x0000600001bd7983 */ /* 0x000ea20000300800 */
[----:B------:R-:W-:Y:S01]  /*2d50*/  FFMA.FTZ R191, R245, R246, R191 ;  /* 0x000000f6f5bf7223 */ /* 0x000fe200000100bf */
[----:B------:R-:W-:Y:S01]  /*2d60*/  FADD.FTZ R190, R190, R246 ;  /* 0x000000f6bebe7221 */ /* 0x000fe20000010000 */
[----:B---3--:R-:W-:Y:S02]  /*2d70*/  FMUL.FTZ R248, R248, R188 ;  /* 0x000000bcf8f87220 */ /* 0x008fe40000410000 */
[----:B------:R-:W-:Y:S01]  /*2d80*/  FFMA.FTZ R191, R212, R216, R191 ;  /* 0x000000d8d4bf7223 */ /* 0x000fe200000100bf */
[----:B------:R-:W-:Y:S01]  /*2d90*/  FADD.FTZ R190, R190, R216 ;  /* 0x000000d8bebe7221 */ /* 0x000fe20000010000 */
[----:B------:R-:W-:Y:S01]  /*2da0*/  FFMA.FTZ R79, R247, R188, R79 ;  /* 0x000000bcf74f7223 */ /* 0x000fe2000001004f */
[----:B--2---:R-:W-:Y:S02]  /*2db0*/  FADD.FTZ R189, R189, R188 ;  /* 0x000000bcbdbd7221 */ /* 0x004fe40000010000 */
[----:B------:R-:W-:-:S03]  /*2dc0*/  FADD.FTZ R188, R190, R248 ;  /* 0x000000f8bebc7221 */ /* 0x000fc60000010000 */
[----:B------:R0:W-:Y:S02]  /*2dd0*/  STL [R1+0x60], R189 ;  /* 0x000060bd01007387 */ /* 0x0001e40000100800 */
[----:B0-----:R-:W-:Y:S01]  /*2de0*/  FFMA.FTZ R189, R247, R248, R191 ;  /* 0x000000f8f7bd7223 */ /* 0x001fe200000100bf */
[----:B-1----:R-:W-:Y:S06]  /*2df0*/  BRA `(.L_x_4301) ;  /* 0x0000000000607947 */ /* 0x002fec0003800000 */
.L_x_4300:
[----:B------:R-:W-:-:S04]  /*2e00*/  ISETP.NE.U32.AND P0, PT, RZ, UR4, PT ;  /* 0x00000004ff007c0c */ /* 0x000fc8000bf05070 */
[----:B------:R-:W-:-:S13]  /*2e10*/  ISETP.NE.AND.EX P0, PT, RZ, UR5, PT, P0 ;  /* 0x00000005ff007c0c */ /* 0x000fda000bf05300 */
[----:B------:R-:W-:Y:S05]  /*2e20*/  @!P0 BRA `(.L_x_4301) ;  /* 0x0000000000548947 */ /* 0x000fea0003800000 */
[----:B--2---:R-:W0:Y:S01]  /*2e30*/  S2R R157, SR_TID.X ;  /* 0x00000000009d7919 */ /* 0x004e220000002100 */
        /* <DEDUP_REMOVED lines=11> */
[----:B------:R-:W-:-:S04]  /*2ef0*/  IMAD.WIDE.U32 R156, R156, 0x10, R172 ;  /* 0x000000109c9c7825 */ /* 0x000fc800078e00ac */
[--C-:B------:R-:W-:Y:S02]  /*2f00*/  IMAD.WIDE.U32 R164, R162, 0x10, R172.reuse ;  /* 0x00000010a2a47825 */ /* 0x100fe400078e00ac */
[----:B------:R-:W5:Y:S02]  /*2f10*/  LDG.E.128 R160, desc[UR18][R160.64] ;  /* 0x00000012a0a07981 */ /* 0x000f64000c1e1d00 */
[--C-:B------:R-:W-:Y:S02]  /*2f20*/  IMAD.WIDE.U32 R168, R159, 0x10, R172.reuse ;  /* 0x000000109fa87825 */ /* 0x100fe400078e00ac */
[----:B------:R-:W5:Y:S02]  /*2f30*/  LDG.E.128 R164, desc[UR18][R164.64] ;  /* 0x00000012a4a47981 */ /* 0x000f64000c1e1d00 */
[----:B------:R-:W-:Y:S02]  /*2f40*/  IMAD.WIDE.U32 R172, R158, 0x10, R172 ;  /* 0x000000109eac7825 */ /* 0x000fe400078e00ac */
[----:B------:R-:W5:Y:S04]  /*2f50*/  LDG.E.128 R156, desc[UR18][R156.64] ;  /* 0x000000129c9c7981 */ /* 0x000f68000c1e1d00 */
[----:B------:R-:W5:Y:S04]  /*2f60*/  LDG.E.128 R168, desc[UR18][R168.64] ;  /* 0x00000012a8a87981 */ /* 0x000f68000c1e1d00 */
[----:B------:R-:W5:Y:S02]  /*2f70*/  LDG.E.128 R172, desc[UR18][R172.64] ;  /* 0x00000012acac7981 */ /* 0x000f64000c1e1d00 */
.L_x_4301:
[----:B------:R0:W-:Y:S04]  /*2f80*/  STL [R1+0x108], R0 ;  /* 0x0001080001007387 */ /* 0x0001e80000100800 */
[----:B------:R-:W1:Y:S04]  /*2f90*/  SHFL.DOWN PT, R191, R188, 0x10, 0x1f ;  /* 0x0a001f00bcbf7f89 */ /* 0x000e6800000e0000 */
[----:B------:R-:W3:Y:S01]  /*2fa0*/  SHFL.DOWN PT, R190, R189, 0x10, 0x1f ;  /* 0x0a001f00bdbe7f89 */ /* 0x000ee200000e0000 */
[----:B0-----:R-:W0:Y:S01]  /*2fb0*/  S2R R0, SR_TID.X ;  /* 0x0000000000007919 */ /* 0x001e220000002100 */
[----:B-1----:R-:W-:Y:S01]  /*2fc0*/  FADD.FTZ R188, R191, R188 ;  /* 0x000000bcbfbc7221 */ /* 0x002fe20000010000 */
[----:B---3--:R-:W-:-:S04]  /*2fd0*/  FADD.FTZ R190, R190, R189 ;  /* 0x000000bdbebe7221 */ /* 0x008fc80000010000 */
[----:B------:R-:W1:Y:S04]  /*2fe0*/  SHFL.DOWN PT, R191, R188, 0x8, 0x1f ;  /* 0x09001f00bcbf7f89 */ /* 0x000e6800000e0000 */
[----:B------:R-:W3:Y:S01]  /*2ff0*/  SHFL.DOWN PT, R189, R190, 0x8, 0x1f ;  /* 0x09001f00bebd7f89 */ /* 0x000ee200000e0000 */
[----:B0-----:R-:W-:-:S03]  /*3000*/  LOP3.LUT P1, RZ, R0, 0x1f, RZ, 0xc0, !PT ;  /* 0x0000001f00ff7812 */ /* 0x001fc6000782c0ff */
[----:B------:R0:W5:Y:S01]  /*3010*/  LDL.LU R0, [R1+0x108] ;  /* 0x0001080001007983 */ /* 0x0001620000300800 */
[----:B-1----:R-:W-:Y:S01]  /*3020*/  FADD.FTZ R188, R188, R191 ;  /* 0x000000bfbcbc7221 */ /* 0x002fe20000010000 */
[----:B---3--:R-:W-:-:S04]  /*3030*/  FADD.FTZ R189, R190, R189 ;  /* 0x000000bdbebd7221 */ /* 0x008fc80000010000 */
[----:B------:R-:W1:Y:S04]  /*3040*/  SHFL.DOWN PT, R191, R188, 0x4, 0x1f ;  /* 0x08801f00bcbf7f89 */ /* 0x000e6800000e0000 */
[----:B------:R-:W3:Y:S01]  /*3050*/  SHFL.DOWN PT, R190, R189, 0x4, 0x1f ;  /* 0x08801f00bdbe7f89 */ /* 0x000ee200000e0000 */
        /* <DEDUP_REMOVED lines=8> */
[----:B------:R-:W-:Y:S01]  /*30e0*/  BSSY.RECONVERGENT B0, `(.L_x_4302) ;  /* 0x000000d000007945 */ /* 0x000fe20003800200 */
[----:B-1----:R-:W-:Y:S01]  /*30f0*/  FADD.FTZ R188, R188, R191 ;  /* 0x000000bfbcbc7221 */ /* 0x002fe20000010000 */
[----:B---3--:R-:W-:Y:S02]  /*3100*/  FADD.FTZ R189, R189, R190 ;  /* 0x000000bebdbd7221 */ /* 0x008fe40000010000 */
[----:B0-----:R-:W-:Y:S05]  /*3110*/  @P1 BRA `(.L_x_4303) ;  /* 0x0000000000241947 */ /* 0x001fea0003800000 */
        /* <DEDUP_REMOVED lines=9> */
.L_x_4303:
[----:B------:R-:W-:Y:S05]  /*31b0*/  BSYNC.RECONVERGENT B0 ;  /* 0x0000000000007941 */ /* 0x000fea0003800200 */
.L_x_4302:
        /* <DEDUP_REMOVED lines=30> */
[----:B------:R-:W-:Y:S01]  /*33a0*/  R2UR UR16, R189 ;  /* 0x00000000bd1072ca */ /* 0x000fe200000e0000 */
[----:B------:R-:W-:Y:S02]  /*33b0*/  HFMA2 R189, -RZ, RZ, 0, 0 ;  /* 0x00000000ffbd7431 */ /* 0x000fe400000001ff */
[----:B------:R-:W-:-:S06]  /*33c0*/  @UP2 ULEA.HI UR10, UR10, UR9, URZ, 0x3 ;  /* 0x000000090a0a2291 */ /* 0x000fcc000f8f18ff */
[----:B------:R-:W-:-:S04]  /*33d0*/  MOV R190, UR10 ;  /* 0x0000000a00be7c02 */ /* 0x000fc80008000f00 */
[----:B0-----:R-:W-:Y:S02]  /*33e0*/  @P2 LEA.HI.SX32 R189, R190, R191, 0x1d ;  /* 0x000000bfbebd2211 */ /* 0x001fe400078feaff */
[----:B------:R-:W-:-:S05]  /*33f0*/  MOV R190, 0x10 ;  /* 0x0000001000be7802 */ /* 0x000fca0000000f00 */
[----:B---3--:R-:W-:-:S05]  /*3400*/  @P2 IMAD.WIDE.U32 R190, R189, R190, UR30 ;  /* 0x0000001ebdbe2e25 */ /* 0x008fca000f8e00be */
[----:B--2---:R0:W5:Y:S01]  /*3410*/  @P2 LDG.E.128 R176, desc[UR18][R190.64] ;  /* 0x00000012beb02981 */ /* 0x004162000c1e1d00 */
        /* <DEDUP_REMOVED lines=29> */
.L_x_4306:
        /* <DEDUP_REMOVED lines=14> */
.L_x_4307:
        /* <DEDUP_REMOVED lines=13> */
.L_x_4308:
        /* <DEDUP_REMOVED lines=14> */
.L_x_4309:
        /* <DEDUP_REMOVED lines=13> */
.L_x_4310:
        /* <DEDUP_REMOVED lines=14> */
.L_x_4311:
        /* <DEDUP_REMOVED lines=13> */
.L_x_4312:
        /* <DEDUP_REMOVED lines=15> */
.L_x_4305:
[----:B------:R-:W-:Y:S02]  /*3bf0*/  MOV R187, UR16 ;  /* 0x0000001000bb7c02 */ /* 0x000fe40008000f00 */
[----:B------:R-:W-:Y:S02]  /*3c00*/  MOV R185, UR16 ;  /* 0x0000001000b97c02 */ /* 0x000fe40008000f00 */
[----:B------:R-:W-:Y:S01]  /*3c10*/  MOV R184, UR16 ;  /* 0x0000001000b87c02 */ /* 0x000fe20008000f00 */
[----:B------:R-:W-:Y:S01]  /*3c20*/  FFMA.FTZ R187, R252, R187, UR30 ;  /* 0x0000001efcbb7e23 */ /* 0x000fe200080100bb */
[----:B------:R-:W-:Y:S01]  /*3c30*/  ISETP.LT.AND P1, PT, RZ, UR32, PT ;  /* 0x00000020ff007c0c */ /* 0x000fe2000bf21270 */
[----:B------:R-:W-:Y:S02]  /*3c40*/  FFMA.FTZ R185, R250, R185, UR30 ;  /* 0x0000001efab97e23 */ /* 0x000fe400080100b9 */
[----:B-----5:R-:W-:Y:S01]  /*3c50*/  FFMA.FTZ R184, R0, R184, UR30 ;  /* 0x0000001e00b87e23 */ /* 0x020fe200080100b8 */
        /* <DEDUP_REMOVED lines=10> */
[----:B------:R-:W-:Y:S01]  /*3d00*/  SHF.L.U32 R185, R176, 0x10, RZ ;  /* 0x00000010b0b97819 */ /* 0x000fe200000006ff */
[----:B------:R-:W-:-:S04]  /*3d10*/  FMUL.FTZ R186, R184, UR17 ;  /* 0x00000011b8ba7c20 */ /* 0x000fc80008410000 */
[-C--:B------:R-:W-:Y:S01]  /*3d20*/  FFMA.FTZ R20, R185, R186.reuse, R20 ;  /* 0x000000bab9147223 */ /* 0x080fe20000010014 */
[----:B------:R-:W-:-:S05]  /*3d30*/  FMUL.FTZ R185, R152, R186 ;  /* 0x000000ba98b97220 */ /* 0x000fca0000410000 */
[----:B------:R-:W-:-:S04]  /*3d40*/  F2FP.BF16.F32.PACK_AB R185, RZ, R185 ;  /* 0x000000b9ffb9723e */ /* 0x000fc800000010ff */
[----:B------:R-:W-:-:S07]  /*3d50*/  PRMT R180, R185, 0x7610, R180 ;  /* 0x00007610b9b47816 */ /* 0x000fce00000000b4 */
.L_x_4314:
[----:B------:R-:W-:Y:S05]  /*3d60*/  BRA.U !UP2, `(.L_x_4315) ;  /* 0x000000010a1c7547 */ /* 0x000fea000b800000 */
[----:B------:R-:W-:Y:S01]  /*3d70*/  PRMT R185, R176, 0x7632, R185 ;  /* 0x00007632b0b97816 */ /* 0x000fe200000000b9 */
[----:B------:R-:W-:-:S03]  /*3d80*/  FMUL.FTZ R186, R187, UR17 ;  /* 0x00000011bbba7c20 */ /* 0x000fc60008410000 */
[----:B------:R-:W-:-:S05]  /*3d90*/  SHF.L.U32 R185, R185, 0x10, RZ ;  /* 0x00000010b9b97819 */ /* 0x000fca00000006ff */
[----:B------:R-:W-:Y:S01]  /*3da0*/  FFMA.FTZ R21, R186, R185, R21 ;  /* 0x000000b9ba157223 */ /* 0x000fe20000010015 */
[----:B------:R-:W-:-:S05]  /*3db0*/  FMUL.FTZ R185, R153, R186 ;  /* 0x000000ba99b97220 */ /* 0x000fca0000410000 */
[----:B------:R-:W-:-:S04]  /*3dc0*/  F2FP.BF16.F32.PACK_AB R185, RZ, R185 ;  /* 0x000000b9ffb9723e */ /* 0x000fc800000010ff */
[----:B------:R-:W-:-:S07]  /*3dd0*/  PRMT R180, R180, 0x5410, R185 ;  /* 0x00005410b4b47816 */ /* 0x000fce00000000b9 */
.L_x_4315:
[----:B------:R-:W-:Y:S05]  /*3de0*/  BRA.U !UP2, `(.L_x_4316) ;  /* 0x000000010a187547 */ /* 0x000fea000b800000 */
[----:B------:R-:W-:Y:S01]  /*3df0*/  SHF.L.U32 R185, R177, 0x10, RZ ;  /* 0x00000010b1b97819 */ /* 0x000fe200000006ff */
[----:B------:R-:W-:-:S04]  /*3e00*/  FMUL.FTZ R186, R190, UR17 ;  /* 0x00000011beba7c20 */ /* 0x000fc80008410000 */
[-C--:B------:R-:W-:Y:S01]  /*3e10*/  FFMA.FTZ R22, R185, R186.reuse, R22 ;  /* 0x000000bab9167223 */ /* 0x080fe20000010016 */
[----:B------:R-:W-:-:S05]  /*3e20*/  FMUL.FTZ R185, R154, R186 ;  /* 0x000000ba9ab97220 */ /* 0x000fca0000410000 */
[----:B------:R-:W-:-:S04]  /*3e30*/  F2FP.BF16.F32.PACK_AB R185, RZ, R185 ;  /* 0x000000b9ffb9723e */ /* 0x000fc800000010ff */
[----:B------:R-:W-:-:S07]  /*3e40*/  PRMT R181, R185, 0x7610, R181 ;  /* 0x00007610b9b57816 */ /* 0x000fce00000000b5 */
.L_x_4316:
[----:B------:R-:W-:-:S05]  /*3e50*/  MOV R185, UR16 ;  /* 0x0000001000b97c02 */ /* 0x000fca0008000f00 */
[----:B------:R-:W-:-:S04]  /*3e60*/  FFMA.FTZ R185, R7, R185, UR30 ;  /* 0x0000001e07b97e23 */ /* 0x000fc800080100b9 */
[----:B------:R-:W-:-:S04]  /*3e70*/  FADD.FTZ R185, R10, -R185 ;  /* 0x800000b90ab97221 */ /* 0x000fc80000010000 */
[----:B------:R-:W-:-:S05]  /*3e80*/  FMUL.FTZ R185, R185, UR29 ;  /* 0x0000001db9b97c20 */ /* 0x000fca0008410000 */
[----:B------:R-:W-:Y:S01]  /*3e90*/  FSEL R185, R185, RZ, P1 ;  /* 0x000000ffb9b97208 */ /* 0x000fe20000800000 */
[----:B------:R-:W-:Y:S06]  /*3ea0*/  BRA.U !UP2, `(.L_x_4317) ;  /* 0x000000010a1c7547 */ /* 0x000fec000b800000 */
[----:B------:R-:W-:Y:S01]  /*3eb0*/  PRMT R186, R177, 0x7632, R186 ;  /* 0x00007632b1ba7816 */ /* 0x000fe200000000ba */
[----:B------:R-:W-:-:S03]  /*3ec0*/  FMUL.FTZ R191, R185, UR17 ;  /* 0x00000011b9bf7c20 */ /* 0x000fc60008410000 */
[----:B------:R-:W-:-:S05]  /*3ed0*/  SHF.L.U32 R186, R186, 0x10, RZ ;  /* 0x00000010baba7819 */ /* 0x000fca00000006ff */
[----:B------:R-:W-:Y:S01]  /*3ee0*/  FFMA.FTZ R23, R191, R186, R23 ;  /* 0x000000babf177223 */ /* 0x000fe20000010017 */
[----:B------:R-:W-:-:S05]  /*3ef0*/  FMUL.FTZ R186, R155, R191 ;  /* 0x000000bf9bba7220 */ /* 0x000fca0000410000 */
[----:B------:R-:W-:-:S04]  /*3f00*/  F2FP.BF16.F32.PACK_AB R186, RZ, R186 ;  /* 0x000000baffba723e */ /* 0x000fc800000010ff */
[----:B------:R-:W-:-:S07]  /*3f10*/  PRMT R181, R181, 0x5410, R186 ;  /* 0x00005410b5b57816 */ /* 0x000fce00000000ba */
.L_x_4317:
        /* <DEDUP_REMOVED lines=9> */
[-C--:B------:R-:W-:Y:S02]  /*3fb0*/  FFMA.FTZ R24, R0, R186.reuse, R24 ;  /* 0x000000ba00187223 */ /* 0x080fe40000010018 */
[----:B------:R0:W5:Y:S01]  /*3fc0*/  LDL.LU R0, [R1+0x108] ;  /* 0x0001080001007983 */ /* 0x0001620000300800 */
[----:B------:R-:W-:-:S05]  /*3fd0*/  FMUL.FTZ R186, R148, R186 ;  /* 0x000000ba94ba7220 */ /* 0x000fca0000410000 */
[----:B------:R-:W-:-:S04]  /*3fe0*/  F2FP.BF16.F32.PACK_AB R186, RZ, R186 ;  /* 0x000000baffba723e */ /* 0x000fc800000010ff */
[----:B0-----:R-:W-:-:S07]  /*3ff0*/  PRMT R182, R186, 0x7610, R182 ;  /* 0x00007610bab67816 */ /* 0x001fce00000000b6 */
.L_x_4318:
        /* <DEDUP_REMOVED lines=9> */
[----:B0-----:R-:W-:-:S03]  /*4090*/  PRMT R4, R178, 0x7632, R4 ;  /* 0x00007632b2047816 */ /* 0x001fc60000000004 */
[----:B-----5:R0:W-:Y:S01]  /*40a0*/  STL [R1+0x108], R0 ;  /* 0x0001080001007387 */ /* 0x0201e20000100800 */
[----:B------:R-:W-:Y:S01]  /*40b0*/  SHF.L.U32 R4, R4, 0x10, RZ ;  /* 0x0000001004047819 */ /* 0x000fe200000006ff */
[----:B-1----:R-:W-:-:S04]  /*40c0*/  FMUL.FTZ R3, R186, UR17 ;  /* 0x00000011ba037c20 */ /* 0x002fc80008410000 */
[----:B------:R-:W-:Y:S01]  /*40d0*/  FFMA.FTZ R25, R3, R4, R25 ;  /* 0x0000000403197223 */ /* 0x000fe20000010019 */
[----:B------:R-:W-:Y:S01]  /*40e0*/  FMUL.FTZ R3, R149, R3 ;  /* 0x0000000395037220 */ /* 0x000fe20000410000 */
[----:B------:R1:W5:Y:S04]  /*40f0*/  LDL.LU R4, [R1+0x114] ;  /* 0x0001140001047983 */ /* 0x0003680000300800 */
[----:B--2---:R-:W-:Y:S02]  /*4100*/  F2FP.BF16.F32.PACK_AB R2, RZ, R3 ;  /* 0x00000003ff02723e */ /* 0x004fe400000010ff */
[----:B------:R1:W5:Y:S02]  /*4110*/  LDL.LU R3, [R1+0x110] ;  /* 0x0001100001037983 */ /* 0x0003640000300800 */
[----:B0-----:R-:W-:-:S02]  /*4120*/  PRMT R0, R2, 0x7610, R0 ;  /* 0x0000761002007816 */ /* 0x001fc40000000000 */
[----:B------:R1:W5:Y:S02]  /*4130*/  LDL.LU R2, [R1+0x10c] ;  /* 0x00010c0001027983 */ /* 0x0003640000300800 */
[----:B------:R-:W-:Y:S02]  /*4140*/  PRMT R182, R182, 0x5410, R0 ;  /* 0x00005410b6b67816 */ /* 0x000fe40000000000 */
[----:B------:R1:W5:Y:S05]  /*4150*/  LDL.LU R0, [R1+0x108] ;  /* 0x0001080001007983 */ /* 0x00036a0000300800 */
.L_x_4319:
[----:B------:R-:W-:Y:S02]  /*4160*/  F2FP.BF16.F32.PACK_AB R185, R185, R190 ;  /* 0x000000beb9b9723e */ /* 0x000fe400000010ff */
[----:B------:R-:W-:Y:S02]  /*4170*/  F2FP.BF16.F32.PACK_AB R184, R187, R184 ;  /* 0x000000b8bbb8723e */ /* 0x000fe400000010ff */
[----:B------:R-:W-:Y:S02]  /*4180*/  MOV R190, UR16 ;  /* 0x0000001000be7c02 */ /* 0x000fe40008000f00 */
[----:B------:R-:W-:Y:S02]  /*4190*/  MOV R187, UR16 ;  /* 0x0000001000bb7c02 */ /* 0x000fe40008000f00 */
[----:B------:R-:W-:Y:S01]  /*41a0*/  F2FP.BF16.F32.PACK_AB R186, R186, R191 ;  /* 0x000000bfbaba723e */ /* 0x000fe200000010ff */
[----:B------:R-:W-:Y:S02]  /*41b0*/  FFMA.FTZ R190, R9, R190, UR30 ;  /* 0x0000001e09be7e23 */ /* 0x000fe400080100be */
[----:B-----5:R-:W-:-:S02]  /*41c0*/  FFMA.FTZ R187, R3, R187, UR30 ;  /* 0x0000001e03bb7e23 */ /* 0x020fc400080100bb */
        /* <DEDUP_REMOVED lines=15> */
.L_x_4320:
[----:B------:R-:W-:Y:S01]  /*42c0*/  F2FP.BF16.F32.PACK_AB R187, R190, R191 ;  /* 0x000000bfbebb723e */ /* 0x000fe200000010ff */
[----:B------:R-:W-:Y:S06]  /*42d0*/  BRA.U !UP2, `(.L_x_4313) ;  /* 0x0000000d0adc7547 */ /* 0x000fec000b800000 */
[----:B------:R-:W-:Y:S01]  /*42e0*/  PRMT R191, R179, 0x7632, R191 ;  /* 0x00007632b3bf7816 */ /* 0x000fe200000000bf */
[----:B------:R-:W-:-:S03]  /*42f0*/  FMUL.FTZ R190, R190, UR17 ;  /* 0x00000011bebe7c20 */ /* 0x000fc60008410000 */
[----:B------:R-:W-:-:S05]  /*4300*/  SHF.L.U32 R191, R191, 0x10, RZ ;  /* 0x00000010bfbf7819 */ /* 0x000fca00000006ff */
[----:B------:R-:W-:Y:S01]  /*4310*/  FFMA.FTZ R27, R190, R191, R27 ;  /* 0x000000bfbe1b7223 */ /* 0x000fe2000001001b */
[----:B------:R-:W-:-:S05]  /*4320*/  FMUL.FTZ R190, R151, R190 ;  /* 0x000000be97be7220 */ /* 0x000fca0000410000 */
[----:B------:R-:W-:-:S04]  /*4330*/  F2FP.BF16.F32.PACK_AB R190, RZ, R190 ;  /* 0x000000beffbe723e */ /* 0x000fc800000010ff */
[----:B------:R-:W-:Y:S01]  /*4340*/  PRMT R183, R183, 0x5410, R190 ;  /* 0x00005410b7b77816 */ /* 0x000fe200000000be */
[----:B------:R-:W-:Y:S06]  /*4350*/  BRA `(.L_x_4313) ;  /* 0x0000000c00bc7947 */ /* 0x000fec0003800000 */
.L_x_4304:
        /* <DEDUP_REMOVED lines=10> */
[----:B------:R-:W-:-:S03]  /*4400*/  SHF.L.U32 R190, R176, 0x10, RZ ;  /* 0x00000010b0be7819 */ /* 0x000fc600000006ff */
[----:B------:R-:W-:-:S04]  /*4410*/  FMUL.FTZ R191, R191, UR17 ;  /* 0x00000011bfbf7c20 */ /* 0x000fc80008410000 */
[-C--:B------:R-:W-:Y:S01]  /*4420*/  FFMA.FTZ R20, R190, R191.reuse, R20 ;  /* 0x000000bfbe147223 */ /* 0x080fe20000010014 */
[----:B------:R-:W-:-:S05]  /*4430*/  FMUL.FTZ R190, R152, R191 ;  /* 0x000000bf98be7220 */ /* 0x000fca0000410000 */
[----:B------:R-:W-:-:S04]  /*4440*/  F2FP.BF16.F32.PACK_AB R190, RZ, R190 ;  /* 0x000000beffbe723e */ /* 0x000fc800000010ff */
[----:B------:R-:W-:-:S07]  /*4450*/  PRMT R180, R190, 0x7610, R180 ;  /* 0x00007610beb47816 */ /* 0x000fce00000000b4 */
.L_x_4322:
        /* <DEDUP_REMOVED lines=14> */
.L_x_4323:
        /* <DEDUP_REMOVED lines=12> */
.L_x_4324:
        /* <DEDUP_REMOVED lines=14> */
.L_x_4325:
        /* <DEDUP_REMOVED lines=12> */
.L_x_4326:
        /* <DEDUP_REMOVED lines=14> */
.L_x_4327:
        /* <DEDUP_REMOVED lines=12> */
.L_x_4328:
        /* <DEDUP_REMOVED lines=15> */
.L_x_4321:
[----:B------:R-:W-:Y:S02]  /*4a30*/  ISETP.LT.AND P1, PT, RZ, UR32, PT ;  /* 0x00000020ff007c0c */ /* 0x000fe4000bf21270 */
[----:B------:R-:W-:Y:S02]  /*4a40*/  MOV R185, UR16 ;  /* 0x0000001000b97c02 */ /* 0x000fe40008000f00 */
[----:B------:R-:W-:Y:S02]  /*4a50*/  MOV R184, UR16 ;  /* 0x0000001000b87c02 */ /* 0x000fe40008000f00 */
[----:B------:R-:W-:Y:S02]  /*4a60*/  PRMT R187, R156, 0x7632, R187 ;  /* 0x000076329cbb7816 */ /* 0x000fe400000000bb */
[----:B------:R-:W-:Y:S02]  /*4a70*/  PLOP3.LUT P3, PT, PT, PT, UP3, 0x80, 0x8 ;  /* 0x000000000008781c */ /* 0x000fe40003f6f038 */
[----:B------:R-:W-:-:S02]  /*4a80*/  SHF.L.U32 R187, R187, 0x10, RZ ;  /* 0x00000010bbbb7819 */ /* 0x000fc400000006ff */
[----:B------:R-:W-:Y:S01]  /*4a90*/  SHF.L.U32 R190, R157, 0x10, RZ ;  /* 0x000000109dbe7819 */ /* 0x000fe200000006ff */
[----:B------:R-:W-:Y:S01]  /*4aa0*/  @P1 FFMA.FTZ R185, R252, R185, UR30 ;  /* 0x0000001efcb91e23 */ /* 0x000fe200080100b9 */
[----:B------:R-:W-:Y:S01]  /*4ab0*/  @P1 FFMA.FTZ R184, R250, R184, UR30 ;  /* 0x0000001efab81e23 */ /* 0x000fe200080100b8 */
[----:B------:R-:W-:Y:S02]  /*4ac0*/  MOV R186, UR16 ;  /* 0x0000001000ba7c02 */ /* 0x000fe40008000f00 */
[----:B------:R-:W-:Y:S01]  /*4ad0*/  @P1 FADD.FTZ R185, R251, -R185 ;  /* 0x800000b9fbb91221 */ /* 0x000fe20000010000 */
[----:B------:R-:W-:Y:S02]  /*4ae0*/  @P1 FADD.FTZ R184, R249, -R184 ;  /* 0x800000b8f9b81221 */ /* 0x000fe40000010000 */
[----:B------:R-:W-:Y:S01]  /*4af0*/  @P1 FFMA.FTZ R186, R7, R186, UR30 ;  /* 0x0000001e07ba1e23 */ /* 0x000fe200080100ba */
[----:B------:R-:W-:Y:S01]  /*4b00*/  @P1 FFMA.FTZ R187, R185, UR29, R187 ;  /* 0x0000001db9bb1c23 */ /* 0x000fe200080100bb */
[----:B------:R-:W-:Y:S01]  /*4b10*/  @P1 FFMA.FTZ R190, R184, UR29, R190 ;  /* 0x0000001db8be1c23 */ /* 0x000fe200080100be */
[----:B------:R-:W-:Y:S01]  /*4b20*/  PRMT R185, R157, 0x7632, R185 ;  /* 0x000076329db97816 */ /* 0x000fe200000000b9 */
[----:B------:R-:W-:Y:S01]  /*4b30*/  @P1 FADD.FTZ R186, R10, -R186 ;  /* 0x800000ba0aba1221 */ /* 0x000fe20000010000 */
[----:B------:R-:W-:-:S02]  /*4b40*/  MOV R184, UR16 ;  /* 0x0000001000b87c02 */ /* 0x000fc40008000f00 */
[----:B------:R-:W-:-:S03]  /*4b50*/  SHF.L.U32 R185, R185, 0x10, RZ ;  /* 0x00000010b9b97819 */ /* 0x000fc600000006ff */
[----:B-----5:R-:W-:Y:S02]  /*4b60*/  @P3 FFMA.FTZ R184, R0, R184, UR30 ;  /* 0x0000001e00b83e23 */ /* 0x020fe400080100b8 */
[----:B------:R-:W-:Y:S02]  /*4b70*/  @P1 FFMA.FTZ R185, R186, UR29, R185 ;  /* 0x0000001dbab91c23 */ /* 0x000fe400080100b9 */
[----:B------:R-:W-:Y:S01]  /*4b80*/  @P3 FADD.FTZ R186, R2, -R184 ;  /* 0x800000b802ba3221 */ /* 0x000fe20000010000 */
[----:B------:R-:W-:-:S05]  /*4b90*/  SHF.L.U32 R184, R156, 0x10, RZ ;  /* 0x000000109cb87819 */ /* 0x000fca00000006ff */
[----:B------:R-:W-:Y:S01]  /*4ba0*/  @P3 FFMA.FTZ R184, R186, UR29, R184 ;  /* 0x0000001dbab83c23 */ /* 0x000fe200080100b8 */
[----:B------:R-:W-:Y:S06]  /*4bb0*/  BRA.U !UP2, `(.L_x_4329) ;  /* 0x000000010a187547 */ /* 0x000fec000b800000 */
[----:B------:R-:W-:Y:S01]  /*4bc0*/  SHF.L.U32 R186, R176, 0x10, RZ ;  /* 0x00000010b0ba7819 */ /* 0x000fe200000006ff */
[----:B------:R-:W-:-:S04]  /*4bd0*/  FMUL.FTZ R191, R184, UR17 ;  /* 0x00000011b8bf7c20 */ /* 0x000fc80008410000 */
[-C--:B------:R-:W-:Y:S01]  /*4be0*/  FFMA.FTZ R20, R186, R191.reuse, R20 ;  /* 0x000000bfba147223 */ /* 0x080fe20000010014 */
[----:B------:R-:W-:-:S05]  /*4bf0*/  FMUL.FTZ R186, R152, R191 ;  /* 0x000000bf98ba7220 */ /* 0x000fca0000410000 */
[----:B------:R-:W-:-:S04]  /*4c00*/  F2FP.BF16.F32.PACK_AB R186, RZ, R186 ;  /* 0x000000baffba723e */ /* 0x000fc800000010ff */
[----:B------:R-:W-:-:S07]  /*4c10*/  PRMT R180, R186, 0x7610, R180 ;  /* 0x00007610bab47816 */ /* 0x000fce00000000b4 */
.L_x_4329:
        /* <DEDUP_REMOVED lines=8> */
.L_x_4330:
[----:B------:R-:W-:Y:S05]  /*4ca0*/  BRA.U !UP2, `(.L_x_4331) ;  /* 0x000000010a187547 */ /* 0x000fea000b800000 */
[----:B------:R-:W-:Y:S01]  /*4cb0*/  SHF.L.U32 R186, R177, 0x10, RZ ;  /* 0x00000010b1ba7819 */ /* 0x000fe200000006ff */
[----:B------:R-:W-:-:S04]  /*4cc0*/  FMUL.FTZ R191, R190, UR17 ;  /* 0x00000011bebf7c20 */ /* 0x000fc80008410000 */
[-C--:B------:R-:W-:Y:S01]  /*4cd0*/  FFMA.FTZ R22, R186, R191.reuse, R22 ;  /* 0x000000bfba167223 */ /* 0x080fe20000010016 */
[----:B------:R-:W-:-:S05]  /*4ce0*/  FMUL.FTZ R186, R154, R191 ;  /* 0x000000bf9aba7220 */ /* 0x000fca0000410000 */
[----:B------:R-:W-:-:S04]  /*4cf0*/  F2FP.BF16.F32.PACK_AB R186, RZ, R186 ;  /* 0x000000baffba723e */ /* 0x000fc800000010ff */
[----:B------:R-:W-:-:S07]  /*4d00*/  PRMT R181, R186, 0x7610, R181 ;  /* 0x00007610bab57816 */ /* 0x000fce00000000b5 */
.L_x_4331:
        /* <DEDUP_REMOVED lines=8> */
.L_x_4332:
        /* <DEDUP_REMOVED lines=14> */
.L_x_4333:
[----:B------:R-:W-:Y:S01]  /*4e70*/  MOV R186, UR16 ;  /* 0x0000001000ba7c02 */ /* 0x000fe20008000f00 */
[----:B-----5:R0:W-:Y:S04]  /*4e80*/  STL [R1+0x108], R0 ;  /* 0x0001080001007387 */ /* 0x0201e80000100800 */
[----:B0-----:R-:W-:Y:S01]  /*4e90*/  @P1 FFMA.FTZ R0, R8, R186, UR30 ;  /* 0x0000001e08001e23 */ /* 0x001fe200080100ba */
        /* <DEDUP_REMOVED lines=9> */
[----:B-1----:R-:W-:-:S03]  /*4f30*/  PRMT R4, R178, 0x7632, R4 ;  /* 0x00007632b2047816 */ /* 0x002fc60000000004 */
[----:B-----5:R1:W-:Y:S01]  /*4f40*/  STL [R1+0x108], R0 ;  /* 0x0001080001007387 */ /* 0x0203e20000100800 */
[----:B------:R-:W-:Y:S01]  /*4f50*/  SHF.L.U32 R4, R4, 0x10, RZ ;  /* 0x0000001004047819 */ /* 0x000fe200000006ff */
[----:B--2---:R-:W-:-:S04]  /*4f60*/  FMUL.FTZ R3, R186, UR17 ;  /* 0x00000011ba037c20 */ /* 0x004fc80008410000 */
[----:B------:R-:W-:Y:S01]  /*4f70*/  FFMA.FTZ R25, R3, R4, R25 ;  /* 0x0000000403197223 */ /* 0x000fe20000010019 */
[----:B------:R-:W-:Y:S01]  /*4f80*/  FMUL.FTZ R3, R149, R3 ;  /* 0x0000000395037220 */ /* 0x000fe20000410000 */
[----:B------:R2:W5:Y:S04]  /*4f90*/  LDL.LU R4, [R1+0x114] ;  /* 0x0001140001047983 */ /* 0x0005680000300800 */
[----:B---3--:R-:W-:Y:S02]  /*4fa0*/  F2FP.BF16.F32.PACK_AB R2, RZ, R3 ;  /* 0x00000003ff02723e */ /* 0x008fe400000010ff */
[----:B------:R2:W5:Y:S02]  /*4fb0*/  LDL.LU R3, [R1+0x110] ;  /* 0x0001100001037983 */ /* 0x0005640000300800 */
[----:B-1----:R-:W-:-:S02]  /*4fc0*/  PRMT R0, R2, 0x7610, R0 ;  /* 0x0000761002007816 */ /* 0x002fc40000000000 */
[----:B------:R2:W5:Y:S02]  /*4fd0*/  LDL.LU R2, [R1+0x10c] ;  /* 0x00010c0001027983 */ /* 0x0005640000300800 */
[----:B------:R-:W-:Y:S02]  /*4fe0*/  PRMT R182, R182, 0x5410, R0 ;  /* 0x00005410b6b67816 */ /* 0x000fe40000000000 */
[----:B------:R2:W5:Y:S05]  /*4ff0*/  LDL.LU R0, [R1+0x108] ;  /* 0x0001080001007983 */ /* 0x00056a0000300800 */
.L_x_4334:
[----:B-----5:R1:W-:Y:S04]  /*5000*/  STL [R1+0x10c], R2 ;  /* 0x00010c0201007387 */ /* 0x0203e80000100800 */
[----:B------:R3:W-:Y:S01]  /*5010*/  STL [R1+0x108], R0 ;  /* 0x0001080001007387 */ /* 0x0007e20000100800 */
[----:B-1----:R-:W-:-:S05]  /*5020*/  MOV R2, UR16 ;  /* 0x0000001000027c02 */ /* 0x002fca0008000f00 */
[----:B---3--:R-:W-:-:S04]  /*5030*/  @P1 FFMA.FTZ R0, R3, R2, UR30 ;  /* 0x0000001e03001e23 */ /* 0x008fc80008010002 */
[----:B------:R-:W-:Y:S01]  /*5040*/  @P1 FADD.FTZ R2, R6, -R0 ;  /* 0x8000000006021221 */ /* 0x000fe20000010000 */
[----:B------:R-:W-:-:S05]  /*5050*/  SHF.L.U32 R0, R159, 0x10, RZ ;  /* 0x000000109f007819 */ /* 0x000fca00000006ff */
        /* <DEDUP_REMOVED lines=13> */
[----:B-1----:R-:W-:Y:S06]  /*5130*/  BRA.U !UP2, `(.L_x_4335) ;  /* 0x000000010a1c7547 */ /* 0x002fec000b800000 */
[----:B------:R-:W3:Y:S01]  /*5140*/  LDL R187, [R1] ;  /* 0x0000000001bb7983 */ /* 0x000ee20000100800 */
[----:B------:R-:W-:Y:S01]  /*5150*/  SHF.L.U32 R191, R179, 0x10, RZ ;  /* 0x00000010b3bf7819 */ /* 0x000fe200000006ff */
[----:B---3--:R-:W-:-:S04]  /*5160*/  FMUL.FTZ R187, R187, UR17 ;  /* 0x00000011bbbb7c20 */ /* 0x008fc80008410000 */
[-C--:B------:R-:W-:Y:S01]  /*5170*/  FFMA.FTZ R26, R191, R187.reuse, R26 ;  /* 0x000000bbbf1a7223 */ /* 0x080fe2000001001a */
[----:B------:R-:W-:-:S05]  /*5180*/  FMUL.FTZ R187, R150, R187 ;  /* 0x000000bb96bb7220 */ /* 0x000fca0000410000 */
[----:B------:R-:W-:-:S04]  /*5190*/  F2FP.BF16.F32.PACK_AB R187, RZ, R187 ;  /* 0x000000bbffbb723e */ /* 0x000fc800000010ff */
[----:B------:R-:W-:-:S07]  /*51a0*/  PRMT R183, R187, 0x7610, R183 ;  /* 0x00007610bbb77816 */ /* 0x000fce00000000b7 */
.L_x_4335:
[----:B------:R-:W3:Y:S02]  /*51b0*/  LDL.LU R187, [R1] ;  /* 0x0000000001bb7983 */ /* 0x000ee40000300800 */
[----:B---3--:R-:W-:Y:S01]  /*51c0*/  F2FP.BF16.F32.PACK_AB R187, R190, R187 ;  /* 0x000000bbbebb723e */ /* 0x008fe200000010ff */
        /* <DEDUP_REMOVED lines=8> */
.L_x_4313:
[----:B------:R-:W-:Y:S01]  /*5250*/  ISETP.NE.U32.AND P1, PT, RZ, UR6, PT ;  /* 0x00000006ff007c0c */ /* 0x000fe2000bf25070 */
[----:B------:R-:W3:Y:S03]  /*5260*/  @UP2 LDCU.64 UR10, c[0x0][0x468] ;  /* 0x00008d00ff0a27ac */ /* 0x000ee60008000a00 */
[----:B------:R-:W-:-:S13]  /*5270*/  ISETP.NE.AND.EX P1, PT, RZ, UR7, PT, P1 ;  /* 0x00000007ff007c0c */ /* 0x000fda000bf25310 */
[----:B------:R-:W4:Y:S02]  /*5280*/  @P1 LDC.64 R190, c[0x0][0x478] ;  /* 0x00011e00ffbe1b82 */ /* 0x000f240000000a00 */
[----:B----4-:R-:W-:-:S05]  /*5290*/  @P1 IMAD.WIDE.U32 R190, R188, 0x10, R190 ;  /* 0x00000010bcbe1825 */ /* 0x010fca00078e00be */
[----:B------:R4:W-:Y:S02]  /*52a0*/  @P1 STG.E.128 desc[UR18][R190.64], R184 ;  /* 0x000000b8be001986 */ /* 0x0009e4000c101d12 */
[----:B----4-:R-:W-:-:S05]  /*52b0*/  HFMA2 R190, -RZ, RZ, 0, 9.5367431640625e-07 ;  /* 0x00000010ffbe7431 */ /* 0x010fca00000001ff */
[----:B---3--:R-:W-:-:S05]  /*52c0*/  @P2 IMAD.WIDE.U32 R190, R189, R190, UR10 ;  /* 0x0000000abdbe2e25 */ /* 0x008fca000f8e00be */
[----:B------:R3:W-:Y:S01]  /*52d0*/  @P2 STG.E.128 desc[UR18][R190.64], R180 ;  /* 0x000000b4be002986 */ /* 0x0007e2000c101d12 */
[----:B------:R-:W-:Y:S05]  /*52e0*/  BRA.U !UP2, `(.L_x_4336) ;  /* 0x000000010a107547 */ /* 0x000fea000b800000 */
[----:B-----5:R-:W4:Y:S01]  /*52f0*/  LDC.64 R178, c[0x0][0x390] ;  /* 0x0000e400ffb27b82 */ /* 0x020f220000000a00 */
[----:B------:R-:W-:-:S05]  /*5300*/  IADD3 R176, PT, PT, R189, 0x80, RZ ;  /* 0x00000080bdb07810 */ /* 0x000fca0007ffe0ff */
[----:B----4-:R-:W-:-:S06]  /*5310*/  IMAD.WIDE.U32 R176, R176, 0x10, R178 ;  /* 0x00000010b0b07825 */ /* 0x010fcc00078e00b2 */
[----:B------:R-:W5:Y:S02]  /*5320*/  LDG.E.128 R176, desc[UR18][R176.64] ;  /* 0x00000012b0b07981 */ /* 0x000f64000c1e1d00 */
.L_x_4336:
[----:B------:R-:W-:Y:S05]  /*5330*/  @!P0 BRA `(.L_x_4337) ;  /* 0x0000000c00b48947 */ /* 0x000fea0003800000 */
[----:B------:R-:W-:Y:S05]  /*5340*/  @!P1 BRA `(.L_x_4338) ;  /* 0x0000000800089947 */ /* 0x000fea0003800000 */
[----:B------:R-:W-:Y:S02]  /*5350*/  ISETP.LT.AND P3, PT, RZ, UR32, PT ;  /* 0x00000020ff007c0c */ /* 0x000fe4000bf61270 */
[----:B------:R-:W-:Y:S02]  /*5360*/  MOV R185, UR16 ;  /* 0x0000001000b97c02 */ /* 0x000fe40008000f00 */
[----:B------:R-:W-:Y:S02]  /*5370*/  MOV R184, UR16 ;  /* 0x0000001000b87c02 */ /* 0x000fe40008000f00 */
[----:B------:R-:W-:Y:S02]  /*5380*/  PRMT R187, R160, 0x7632, R187 ;  /* 0x00007632a0bb7816 */ /* 0x000fe400000000bb */
[----:B---3--:R-:W-:Y:S02]  /*5390*/  SHF.L.U32 R190, R161, 0x10, RZ ;  /* 0x00000010a1be7819 */ /* 0x008fe400000006ff */
[----:B------:R-:W-:-:S02]  /*53a0*/  SHF.L.U32 R187, R187, 0x10, RZ ;  /* 0x00000010bbbb7819 */ /* 0x000fc400000006ff */
[----:B------:R-:W-:Y:S01]  /*53b0*/  MOV R186, UR16 ;  /* 0x0000001000ba7c02 */ /* 0x000fe20008000f00 */
[----:B------:R-:W-:Y:S01]  /*53c0*/  @P3 FFMA.FTZ R185, R217, R185, UR30 ;  /* 0x0000001ed9b93e23 */ /* 0x000fe200080100b9 */
[----:B------:R-:W-:-:S03]  /*53d0*/  @P3 FFMA.FTZ R184, R14, R184, UR30 ;  /* 0x0000001e0eb83e23 */ /* 0x000fc600080100b8 */
[----:B------:R-:W-:Y:S01]  /*53e0*/  @P3 FADD.FTZ R185, R218, -R185 ;  /* 0x800000b9dab93221 */ /* 0x000fe20000010000 */
[----:B------:R-:W-:Y:S01]  /*53f0*/  @P3 FADD.FTZ R184, R18, -R184 ;  /* 0x800000b812b83221 */ /* 0x000fe20000010000 */
[----:B------:R-:W-:Y:S02]  /*5400*/  @P3 FFMA.FTZ R186, R219, R186, UR30 ;  /* 0x0000001edbba3e23 */ /* 0x000fe400080100ba */
[----:B------:R-:W-:Y:S01]  /*5410*/  @P3 FFMA.FTZ R187, R185, UR29, R187 ;  /* 0x0000001db9bb3c23 */ /* 0x000fe200080100bb */
[----:B------:R-:W-:Y:S01]  /*5420*/  @P3 FFMA.FTZ R190, R184, UR29, R190 ;  /* 0x0000001db8be3c23 */ /* 0x000fe200080100be */
[----:B------:R-:W-:Y:S01]  /*5430*/  PRMT R185, R161, 0x7632, R185 ;  /* 0x00007632a1b97816 */ /* 0x000fe200000000b9 */
[----:B------:R-:W-:Y:S01]  /*5440*/  @P3 FADD.FTZ R186, R220, -R186 ;  /* 0x800000badcba3221 */ /* 0x000fe20000010000 */
[----:B------:R-:W-:Y:S02]  /*5450*/  MOV R184, UR16 ;  /* 0x0000001000b87c02 */ /* 0x000fe40008000f00 */
[----:B------:R-:W-:-:S03]  /*5460*/  SHF.L.U32 R185, R185, 0x10, RZ ;  /* 0x00000010b9b97819 */ /* 0x000fc600000006ff */
        /* <DEDUP_REMOVED lines=12> */
.L_x_4339:
        /* <DEDUP_REMOVED lines=8> */
.L_x_4340:
[----:B------:R-:W-:Y:S05]  /*55b0*/  BRA.U !UP2, `(.L_x_4341) ;  /* 0x000000010a187547 */ /* 0x000fea000b800000 */
[----:B-----5:R-:W-:Y:S01]  /*55c0*/  SHF.L.U32 R186, R177, 0x10, RZ ;  /* 0x00000010b1ba7819 */ /* 0x020fe200000006ff */
[----:B------:R-:W-:-:S04]  /*55d0*/  FMUL.FTZ R191, R190, UR17 ;  /* 0x00000011bebf7c20 */ /* 0x000fc80008410000 */
[-C--:B------:R-:W-:Y:S01]  /*55e0*/  FFMA.FTZ R30, R186, R191.reuse, R30 ;  /* 0x000000bfba1e7223 */ /* 0x080fe2000001001e */
[----:B------:R-:W-:-:S05]  /*55f0*/  FMUL.FTZ R186, R146, R191 ;  /* 0x000000bf92ba7220 */ /* 0x000fca0000410000 */
[----:B------:R-:W-:-:S04]  /*5600*/  F2FP.BF16.F32.PACK_AB R186, RZ, R186 ;  /* 0x000000baffba723e */ /* 0x000fc800000010ff */
[----:B------:R-:W-:-:S07]  /*5610*/  PRMT R181, R186, 0x7610, R181 ;  /* 0x00007610bab57816 */ /* 0x000fce00000000b5 */
.L_x_4341:
        /* <DEDUP_REMOVED lines=8> */
.L_x_4342:
        /* <DEDUP_REMOVED lines=8> */
[----:B---3--:R-:W-:-:S05]  /*5720*/  SHF.L.U32 R0, R178, 0x10, RZ ;  /* 0x00000010b2007819 */ /* 0x008fca00000006ff */
[-C--:B------:R-:W-:Y:S02]  /*5730*/  FFMA.FTZ R32, R0, R186.reuse, R32 ;  /* 0x000000ba00207223 */ /* 0x080fe40000010020 */
[----:B------:R3:W5:Y:S01]  /*5740*/  LDL.LU R0, [R1+0x108] ;  /* 0x0001080001007983 */ /* 0x0007620000300800 */
[----:B------:R-:W-:-:S05]  /*5750*/  FMUL.FTZ R186, R140, R186 ;  /* 0x000000ba8cba7220 */ /* 0x000fca0000410000 */
[----:B------:R-:W-:-:S04]  /*5760*/  F2FP.BF16.F32.PACK_AB R186, RZ, R186 ;  /* 0x000000baffba723e */ /* 0x000fc800000010ff */
[----:B---3--:R-:W-:-:S07]  /*5770*/  PRMT R182, R186, 0x7610, R182 ;  /* 0x00007610bab67816 */ /* 0x008fce00000000b6 */
.L_x_4343:
[----:B------:R-:W-:Y:S01]  /*5780*/  MOV R186, UR16 ;  /* 0x0000001000ba7c02 */ /* 0x000fe20008000f00 */
[----:B-----5:R3:W-:Y:S04]  /*5790*/  STL [R1+0x108], R0 ;  /* 0x0001080001007387 */ /* 0x0207e80000100800 */
[----:B---3--:R-:W-:Y:S01]  /*57a0*/  @P3 FFMA.FTZ R0, R221, R186, UR30 ;  /* 0x0000001edd003e23 */ /* 0x008fe200080100ba */
        /* <DEDUP_REMOVED lines=9> */
[----:B----4-:R-:W-:-:S03]  /*5840*/  PRMT R4, R178, 0x7632, R4 ;  /* 0x00007632b2047816 */ /* 0x010fc60000000004 */
[----:B-----5:R4:W-:Y:S01]  /*5850*/  STL [R1+0x108], R0 ;  /* 0x0001080001007387 */ /* 0x0209e20000100800 */
[----:B------:R-:W-:Y:S01]  /*5860*/  SHF.L.U32 R4, R4, 0x10, RZ ;  /* 0x0000001004047819 */ /* 0x000fe200000006ff */
[----:B0-----:R-:W-:-:S04]  /*5870*/  FMUL.FTZ R3, R186, UR17 ;  /* 0x00000011ba037c20 */ /* 0x001fc80008410000 */
[----:B------:R-:W-:Y:S01]  /*5880*/  FFMA.FTZ R33, R3, R4, R33 ;  /* 0x0000000403217223 */ /* 0x000fe20000010021 */
[----:B------:R-:W-:Y:S01]  /*5890*/  FMUL.FTZ R3, R141, R3 ;  /* 0x000000038d037220 */ /* 0x000fe20000410000 */
[----:B------:R0:W5:Y:S04]  /*58a0*/  LDL.LU R4, [R1+0x114] ;  /* 0x0001140001047983 */ /* 0x0001680000300800 */
[----:B-1----:R-:W-:Y:S02]  /*58b0*/  F2FP.BF16.F32.PACK_AB R2, RZ, R3 ;  /* 0x00000003ff02723e */ /* 0x002fe400000010ff */
[----:B------:R0:W5:Y:S02]  /*58c0*/  LDL.LU R3, [R1+0x110] ;  /* 0x0001100001037983 */ /* 0x0001640000300800 */
[----:B----4-:R-:W-:-:S02]  /*58d0*/  PRMT R0, R2, 0x7610, R0 ;  /* 0x0000761002007816 */ /* 0x010fc40000000000 */
[----:B------:R0:W5:Y:S02]  /*58e0*/  LDL.LU R2, [R1+0x10c] ;  /* 0x00010c0001027983 */ /* 0x0001640000300800 */
[----:B------:R-:W-:Y:S02]  /*58f0*/  PRMT R182, R182, 0x5410, R0 ;  /* 0x00005410b6b67816 */ /* 0x000fe40000000000 */
[----:B------:R0:W5:Y:S05]  /*5900*/  LDL.LU R0, [R1+0x108] ;  /* 0x0001080001007983 */ /* 0x00016a0000300800 */
.L_x_4344:
[----:B-----5:R4:W-:Y:S04]  /*5910*/  STL [R1+0x10c], R2 ;  /* 0x00010c0201007387 */ /* 0x0209e80000100800 */
[----:B------:R1:W-:Y:S01]  /*5920*/  STL [R1+0x108], R0 ;  /* 0x0001080001007387 */ /* 0x0003e20000100800 */
[----:B----4-:R-:W-:-:S05]  /*5930*/  MOV R2, UR16 ;  /* 0x0000001000027c02 */ /* 0x010fca0008000f00 */
[----:B-1----:R-:W-:-:S04]  /*5940*/  @P3 FFMA.FTZ R0, R16, R2, UR30 ;  /* 0x0000001e10003e23 */ /* 0x002fc80008010002 */
[----:B------:R-:W-:Y:S01]  /*5950*/  @P3 FADD.FTZ R2, R192, -R0 ;  /* 0x80000000c0023221 */ /* 0x000fe20000010000 */
[----:B------:R-:W-:-:S05]  /*5960*/  SHF.L.U32 R0, R163, 0x10, RZ ;  /* 0x00000010a3007819 */ /* 0x000fca00000006ff */
[----:B------:R-:W-:Y:S02]  /*5970*/  @P3 FFMA.FTZ R0, R2, UR29, R0 ;  /* 0x0000001d02003c23 */ /* 0x000fe40008010000 */
[----:B------:R1:W5:Y:S04]  /*5980*/  LDL.LU R2, [R1+0x10c] ;  /* 0x00010c0001027983 */ /* 0x0003680000300800 */
[----:B------:R4:W-:Y:S04]  /*5990*/  STL [R1], R0 ;  /* 0x0000000001007387 */ /* 0x0009e80000100800 */
[----:B----4-:R1:W5:Y:S01]  /*59a0*/  LDL.LU R0, [R1+0x108] ;  /* 0x0001080001007983 */ /* 0x0103620000300800 */
        /* <DEDUP_REMOVED lines=10> */
[----:B------:R-:W4:Y:S01]  /*5a50*/  LDL R187, [R1] ;  /* 0x0000000001bb7983 */ /* 0x000f220000100800 */
[----:B------:R-:W-:Y:S01]  /*5a60*/  SHF.L.U32 R191, R179, 0x10, RZ ;  /* 0x00000010b3bf7819 */ /* 0x000fe200000006ff */
[----:B----4-:R-:W-:-:S04]  /*5a70*/  FMUL.FTZ R187, R187, UR17 ;  /* 0x00000011bbbb7c20 */ /* 0x010fc80008410000 */
[-C--:B------:R-:W-:Y:S01]  /*5a80*/  FFMA.FTZ R34, R191, R187.reuse, R34 ;  /* 0x000000bbbf227223 */ /* 0x080fe20000010022 */
[----:B------:R-:W-:-:S05]  /*5a90*/  FMUL.FTZ R187, R142, R187 ;  /* 0x000000bb8ebb7220 */ /* 0x000fca0000410000 */
[----:B------:R-:W-:-:S04]  /*5aa0*/  F2FP.BF16.F32.PACK_AB R187, RZ, R187 ;  /* 0x000000bbffbb723e */ /* 0x000fc800000010ff */
[----:B------:R-:W-:-:S07]  /*5ab0*/  PRMT R183, R187, 0x7610, R183 ;  /* 0x00007610bbb77816 */ /* 0x000fce00000000b7 */
.L_x_4345:
[----:B------:R-:W4:Y:S02]  /*5ac0*/  LDL.LU R187, [R1] ;  /* 0x0000000001bb7983 */ /* 0x000f240000300800 */
[----:B----4-:R-:W-:Y:S01]  /*5ad0*/  F2FP.BF16.F32.PACK_AB R187, R190, R187 ;  /* 0x000000bbbebb723e */ /* 0x010fe200000010ff */
        /* <DEDUP_REMOVED lines=9> */
.L_x_4338:
[----:B------:R-:W-:Y:S01]  /*5b70*/  ISETP.LT.AND P3, PT, RZ, UR32, PT ;  /* 0x00000020ff007c0c */ /* 0x000fe2000bf61270 */
[----:B------:R-:W-:-:S12]  /*5b80*/  BRA.U !UP2, `(.L_x_4347) ;  /* 0x000000010a2c7547 */ /* 0x000fd8000b800000 */
[----:B---3--:R-:W-:Y:S02]  /*5b90*/  MOV R190, UR16 ;  /* 0x0000001000be7c02 */ /* 0x008fe40008000f00 */
        /* <DEDUP_REMOVED lines=10> */
.L_x_4347:
[----:B------:R-:W-:Y:S05]  /*5c40*/  BRA.U !UP2, `(.L_x_4348) ;  /* 0x000000010a347547 */ /* 0x000fea000b800000 */
[----:B---3--:R-:W-:Y:S02]  /*5c50*/  MOV R191, UR16 ;  /* 0x0000001000bf7c02 */ /* 0x008fe40008000f00 */
        /* <DEDUP_REMOVED lines=12> */
.L_x_4348:
[----:B------:R-:W-:Y:S05]  /*5d20*/  BRA.U !UP2, `(.L_x_4349) ;  /* 0x000000010a2c7547 */ /* 0x000fea000b800000 */
        /* <DEDUP_REMOVED lines=11> */
.L_x_4349:
        /* <DEDUP_REMOVED lines=14> */
.L_x_4350:
        /* <DEDUP_REMOVED lines=12> */
.L_x_4351:
        /* <DEDUP_REMOVED lines=14> */
.L_x_4352:
        /* <DEDUP_REMOVED lines=12> */
.L_x_4353:
        /* <DEDUP_REMOVED lines=15> */
.L_x_4337:
        /* <DEDUP_REMOVED lines=15> */
[----:B---3--:R-:W-:Y:S02]  /*6300*/  FSEL R190, R185, RZ, P3 ;  /* 0x000000ffb9be7208 */ /* 0x008fe40001800000 */
        /* <DEDUP_REMOVED lines=8> */
.L_x_4355:
        /* <DEDUP_REMOVED lines=8> */
.L_x_4356:
[----:B------:R-:W-:Y:S05]  /*6410*/  BRA.U !UP2, `(.L_x_4357) ;  /* 0x000000010a187547 */ /* 0x000fea000b800000 */
[----:B-----5:R-:W-:Y:S01]  /*6420*/  SHF.L.U32 R185, R177, 0x10, RZ ;  /* 0x00000010b1b97819 */ /* 0x020fe200000006ff */
[----:B------:R-:W-:-:S04]  /*6430*/  FMUL.FTZ R186, R190, UR17 ;  /* 0x00000011beba7c20 */ /* 0x000fc80008410000 */
[-C--:B------:R-:W-:Y:S01]  /*6440*/  FFMA.FTZ R30, R185, R186.reuse, R30 ;  /* 0x000000bab91e7223 */ /* 0x080fe2000001001e */
[----:B------:R-:W-:-:S05]  /*6450*/  FMUL.FTZ R185, R146, R186 ;  /* 0x000000ba92b97220 */ /* 0x000fca0000410000 */
[----:B------:R-:W-:-:S04]  /*6460*/  F2FP.BF16.F32.PACK_AB R185, RZ, R185 ;  /* 0x000000b9ffb9723e */ /* 0x000fc800000010ff */
[----:B------:R-:W-:-:S07]  /*6470*/  PRMT R181, R185, 0x7610, R181 ;  /* 0x00007610b9b57816 */ /* 0x000fce00000000b5 */
.L_x_4357:
        /* <DEDUP_REMOVED lines=13> */
.L_x_4358:
        /* <DEDUP_REMOVED lines=14> */
.L_x_4359:
        /* <DEDUP_REMOVED lines=8> */
[----:B-----5:R0:W-:Y:S01]  /*66b0*/  STL [R1+0x10c], R2 ;  /* 0x00010c0201007387 */ /* 0x0201e20000100800 */
[----:B---3--:R-:W-:-:S03]  /*66c0*/  PRMT R4, R178, 0x7632, R4 ;  /* 0x00007632b2047816 */ /* 0x008fc60000000004 */
[----:B------:R3:W-:Y:S01]  /*66d0*/  STL [R1+0x108], R0 ;  /* 0x0001080001007387 */ /* 0x0007e20000100800 */
[----:B------:R-:W-:Y:S01]  /*66e0*/  SHF.L.U32 R4, R4, 0x10, RZ ;  /* 0x0000001004047819 */ /* 0x000fe200000006ff */
[----:B----4-:R-:W-:-:S04]  /*66f0*/  FMUL.FTZ R3, R186, UR17 ;  /* 0x00000011ba037c20 */ /* 0x010fc80008410000 */
[----:B------:R-:W-:Y:S01]  /*6700*/  FFMA.FTZ R33, R3, R4, R33 ;  /* 0x0000000403217223 */ /* 0x000fe20000010021 */
[----:B------:R-:W-:Y:S01]  /*6710*/  FMUL.FTZ R3, R141, R3 ;  /* 0x000000038d037220 */ /* 0x000fe20000410000 */
[----:B------:R4:W5:Y:S04]  /*6720*/  LDL.LU R4, [R1+0x114] ;  /* 0x0001140001047983 */ /* 0x0009680000300800 */
[----:B0-----:R-:W-:Y:S02]  /*6730*/  F2FP.BF16.F32.PACK_AB R2, RZ, R3 ;  /* 0x00000003ff02723e */ /* 0x001fe400000010ff */
[----:B------:R4:W5:Y:S02]  /*6740*/  LDL.LU R3, [R1+0x110] ;  /* 0x0001100001037983 */ /* 0x0009640000300800 */
[----:B---3--:R-:W-:-:S02]  /*6750*/  PRMT R0, R2, 0x7610, R0 ;  /* 0x0000761002007816 */ /* 0x008fc40000000000 */
[----:B------:R4:W5:Y:S02]  /*6760*/  LDL.LU R2, [R1+0x10c] ;  /* 0x00010c0001027983 */ /* 0x0009640000300800 */
[----:B------:R-:W-:Y:S02]  /*6770*/  PRMT R182, R182, 0x5410, R0 ;  /* 0x00005410b6b67816 */ /* 0x000fe40000000000 */
[----:B------:R4:W5:Y:S05]  /*6780*/  LDL.LU R0, [R1+0x108] ;  /* 0x0001080001007983 */ /* 0x00096a0000300800 */
.L_x_4360:
        /* <DEDUP_REMOVED lines=22> */
.L_x_4361:
        /* <DEDUP_REMOVED lines=10> */
.L_x_4354:
[----:B------:R-:W-:Y:S05]  /*6990*/  BRA.U !UP2, `(.L_x_4362) ;  /* 0x000000010a307547 */ /* 0x000fea000b800000 */
[----:B---3--:R-:W-:Y:S02]  /*69a0*/  MOV R190, UR16 ;  /* 0x0000001000be7c02 */ /* 0x008fe40008000f00 */
        /* <DEDUP_REMOVED lines=11> */
.L_x_4362:
[----:B------:R-:W-:Y:S05]  /*6a60*/  BRA.U !UP2, `(.L_x_4363) ;  /* 0x000000010a347547 */ /* 0x000fea000b800000 */
[----:B---3--:R-:W-:Y:S02]  /*6a70*/  MOV R190, UR16 ;  /* 0x0000001000be7c02 */ /* 0x008fe40008000f00 */
        /* <DEDUP_REMOVED lines=12> */
.L_x_4363:
        /* <DEDUP_REMOVED lines=13> */
.L_x_4364:
        /* <DEDUP_REMOVED lines=14> */
.L_x_4365:
        /* <DEDUP_REMOVED lines=13> */
.L_x_4366:
        /* <DEDUP_REMOVED lines=14> */
.L_x_4367:
        /* <DEDUP_REMOVED lines=13> */
.L_x_4368:
        /* <DEDUP_REMOVED lines=14> */
.L_x_4346:
[----:B---3--:R-:W3:Y:S01]  /*7050*/  @P1 LDC.64 R190, c[0x0][0x478] ;  /* 0x00011e00ffbe1b82 */ /* 0x008ee20000000a00 */
[----:B-----5:R0:W-:Y:S01]  /*7060*/  STL [R1+0x108], R0 ;  /* 0x0001080001007387 */ /* 0x0201e20000100800 */
[----:B------:R-:W1:Y:S01]  /*7070*/  @UP2 LDCU.64 UR10, c[0x0][0x468] ;  /* 0x00008d00ff0a27ac */ /* 0x000e620008000a00 */
[----:B0-----:R-:W-:-:S05]  /*7080*/  @P1 IADD3 R0, PT, PT, R188, 0x80, RZ ;  /* 0x00000080bc001810 */ /* 0x001fca0007ffe0ff */
[----:B---3--:R-:W-:Y:S02]  /*7090*/  @P1 IMAD.WIDE.U32 R190, R0, 0x10, R190 ;  /* 0x0000001000be1825 */ /* 0x008fe400078e00be */
[----:B------:R0:W5:Y:S04]  /*70a0*/  LDL.LU R0, [R1+0x108] ;  /* 0x0001080001007983 */ /* 0x0001680000300800 */
[----:B------:R3:W-:Y:S02]  /*70b0*/  @P1 STG.E.128 desc[UR18][R190.64], R184 ;  /* 0x000000b8be001986 */ /* 0x0007e4000c101d12 */
[----:B---3--:R-:W-:Y:S02]  /*70c0*/  @P2 IADD3 R190, PT, PT, R189, 0x80, RZ ;  /* 0x00000080bdbe2810 */ /* 0x008fe40007ffe0ff */
[----:B------:R-:W-:-:S05]  /*70d0*/  MOV R191, 0x10 ;  /* 0x0000001000bf7802 */ /* 0x000fca0000000f00 */
[----:B-1----:R-:W-:-:S05]  /*70e0*/  @P2 IMAD.WIDE.U32 R190, R190, R191, UR10 ;  /* 0x0000000abebe2e25 */ /* 0x002fca000f8e00bf */
[----:B------:R0:W-:Y:S01]  /*70f0*/  @P2 STG.E.128 desc[UR18][R190.64], R180 ;  /* 0x000000b4be002986 */ /* 0x0001e2000c101d12 */
[----:B------:R-:W-:Y:S05]  /*7100*/  BRA.U !UP2, `(.L_x_4369) ;  /* 0x000000010a107547 */ /* 0x000fea000b800000 */
[----:B------:R-:W1:Y:S01]  /*7110*/  LDC.64 R178, c[0x0][0x390] ;  /* 0x0000e400ffb27b82 */ /* 0x000e620000000a00 */
[----:B------:R-:W-:-:S05]  /*7120*/  IADD3 R176, PT, PT, R189, 0x100, RZ ;  /* 0x00000100bdb07810 */ /* 0x000fca0007ffe0ff */
[----:B-1----:R-:W-:-:S06]  /*7130*/  IMAD.WIDE.U32 R176, R176, 0x10, R178 ;  /* 0x00000010b0b07825 */ /* 0x002fcc00078e00b2 */
[----:B------:R-:W5:Y:S02]  /*7140*/  LDG.E.128 R176, desc[UR18][R176.64] ;  /* 0x00000012b0b07981 */ /* 0x000f64000c1e1d00 */
.L_x_4369:
[----:B------:R-:W-:Y:S05]  /*7150*/  @!P0 BRA `(.L_x_4370) ;  /* 0x0000000c00b48947 */ /* 0x000fea0003800000 */
[----:B------:R-:W-:Y:S05]  /*7160*/  @!P1 BRA `(.L_x_4371) ;  /* 0x0000000800089947 */ /* 0x000fea0003800000 */
[----:B------:R-:W-:Y:S02]  /*7170*/  ISETP.LT.AND P3, PT, RZ, UR32, PT ;  /* 0x00000020ff007c0c */ /* 0x000fe4000bf61270 */
[----:B------:R-:W-:Y:S02]  /*7180*/  MOV R185, UR16 ;  /* 0x0000001000b97c02 */ /* 0x000fe40008000f00 */
[----:B------:R-:W-:Y:S02]  /*7190*/  MOV R184, UR16 ;  /* 0x0000001000b87c02 */ /* 0x000fe40008000f00 */
[----:B------:R-:W-:Y:S02]  /*71a0*/  PRMT R187, R164, 0x7632, R187 ;  /* 0x00007632a4bb7816 */ /* 0x000fe400000000bb */
[----:B0-----:R-:W-:Y:S02]  /*71b0*/  SHF.L.U32 R190, R165, 0x10, RZ ;  /* 0x00000010a5be7819 */ /* 0x001fe400000006ff */
        /* <DEDUP_REMOVED lines=25> */
.L_x_4372:
        /* <DEDUP_REMOVED lines=8> */
.L_x_4373:
[----:B------:R-:W-:Y:S05]  /*73d0*/  BRA.U !UP2, `(.L_x_4374) ;  /* 0x000000010a187547 */ /* 0x000fea000b800000 */
[----:B-----5:R-:W-:Y:S01]  /*73e0*/  SHF.L.U32 R186, R177, 0x10, RZ ;  /* 0x00000010b1ba7819 */ /* 0x020fe200000006ff */
[----:B------:R-:W-:-:S04]  /*73f0*/  FMUL.FTZ R191, R190, UR17 ;  /* 0x00000011bebf7c20 */ /* 0x000fc80008410000 */
[-C--:B------:R-:W-:Y:S01]  /*7400*/  FFMA.FTZ R38, R186, R191.reuse, R38 ;  /* 0x000000bfba267223 */ /* 0x080fe20000010026 */
[----:B------:R-:W-:-:S05]  /*7410*/  FMUL.FTZ R186, R138, R191 ;  /* 0x000000bf8aba7220 */ /* 0x000fca0000410000 */
[----:B------:R-:W-:-:S04]  /*7420*/  F2FP.BF16.F32.PACK_AB R186, RZ, R186 ;  /* 0x000000baffba723e */ /* 0x000fc800000010ff */
[----:B------:R-:W-:-:S07]  /*7430*/  PRMT R181, R186, 0x7610, R181 ;  /* 0x00007610bab57816 */ /* 0x000fce00000000b5 */
.L_x_4374:
        /* <DEDUP_REMOVED lines=8> */
.L_x_4375:
        /* <DEDUP_REMOVED lines=9> */
[-C--:B------:R-:W-:Y:S02]  /*7550*/  FFMA.FTZ R40, R0, R186.reuse, R40 ;  /* 0x000000ba00287223 */ /* 0x080fe40000010028 */
[----:B------:R0:W5:Y:S01]  /*7560*/  LDL.LU R0, [R1+0x108] ;  /* 0x0001080001007983 */ /* 0x0001620000300800 */
[----:B------:R-:W-:-:S05]  /*7570*/  FMUL.FTZ R186, R132, R186 ;  /* 0x000000ba84ba7220 */ /* 0x000fca0000410000 */
[----:B------:R-:W-:-:S04]  /*7580*/  F2FP.BF16.F32.PACK_AB R186, RZ, R186 ;  /* 0x000000baffba723e */ /* 0x000fc800000010ff */
[----:B0-----:R-:W-:-:S07]  /*7590*/  PRMT R182, R186, 0x7610, R182 ;  /* 0x00007610bab67816 */ /* 0x001fce00000000b6 */
.L_x_4376:
        /* <DEDUP_REMOVED lines=15> */
[----:B---3--:R-:W-:-:S04]  /*7690*/  FMUL.FTZ R3, R186, UR17 ;  /* 0x00000011ba037c20 */ /* 0x008fc80008410000 */
[----:B------:R-:W-:Y:S01]  /*76a0*/  FFMA.FTZ R41, R3, R4, R41 ;  /* 0x0000000403297223 */ /* 0x000fe20000010029 */
[----:B------:R-:W-:Y:S01]  /*76b0*/  FMUL.FTZ R3, R133, R3 ;  /* 0x0000000385037220 */ /* 0x000fe20000410000 */
[----:B------:R3:W5:Y:S04]  /*76c0*/  LDL.LU R4, [R1+0x114] ;  /* 0x0001140001047983 */ /* 0x0007680000300800 */
[----:B--2---:R-:W-:Y:S02]  /*76d0*/  F2FP.BF16.F32.PACK_AB R2, RZ, R3 ;  /* 0x00000003ff02723e */ /* 0x004fe400000010ff */
[----:B------:R3:W5:Y:S02]  /*76e0*/  LDL.LU R3, [R1+0x110] ;  /* 0x0001100001037983 */ /* 0x0007640000300800 */
[----:B-1----:R-:W-:-:S02]  /*76f0*/  PRMT R0, R2, 0x7610, R0 ;  /* 0x0000761002007816 */ /* 0x002fc40000000000 */
[----:B------:R3:W5:Y:S02]  /*7700*/  LDL.LU R2, [R1+0x10c] ;  /* 0x00010c0001027983 */ /* 0x0007640000300800 */
[----:B------:R-:W-:Y:S02]  /*7710*/  PRMT R182, R182, 0x5410, R0 ;  /* 0x00005410b6b67816 */ /* 0x000fe40000000000 */
[----:B------:R3:W5:Y:S05]  /*7720*/  LDL.LU R0, [R1+0x108] ;  /* 0x0001080001007983 */ /* 0x00076a0000300800 */
.L_x_4377:
[----:B-----5:R1:W-:Y:S04]  /*7730*/  STL [R1+0x10c], R2 ;  /* 0x00010c0201007387 */ /* 0x0203e80000100800 */
[----:B------:R2:W-:Y:S01]  /*7740*/  STL [R1+0x108], R0 ;  /* 0x0001080001007387 */ /* 0x0005e20000100800 */
[----:B-1----:R-:W-:-:S05]  /*7750*/  MOV R2, UR16 ;  /* 0x0000001000027c02 */ /* 0x002fca0008000f00 */
[----:B--2---:R-:W-:-:S04]  /*7760*/  @P3 FFMA.FTZ R0, R196, R2, UR30 ;  /* 0x0000001ec4003e23 */ /* 0x004fc80008010002 */
        /* <DEDUP_REMOVED lines=16> */
[----:B------:R-:W2:Y:S01]  /*7870*/  LDL R187, [R1] ;  /* 0x0000000001bb7983 */ /* 0x000ea20000100800 */
[----:B------:R-:W-:Y:S01]  /*7880*/  SHF.L.U32 R191, R179, 0x10, RZ ;  /* 0x00000010b3bf7819 */ /* 0x000fe200000006ff */
[----:B--2---:R-:W-:-:S04]  /*7890*/  FMUL.FTZ R187, R187, UR17 ;  /* 0x00000011bbbb7c20 */ /* 0x004fc80008410000 */
[-C--:B------:R-:W-:Y:S01]  /*78a0*/  FFMA.FTZ R42, R191, R187.reuse, R42 ;  /* 0x000000bbbf2a7223 */ /* 0x080fe2000001002a */
[----:B------:R-:W-:-:S05]  /*78b0*/  FMUL.FTZ R187, R134, R187 ;  /* 0x000000bb86bb7220 */ /* 0x000fca0000410000 */
[----:B------:R-:W-:-:S04]  /*78c0*/  F2FP.BF16.F32.PACK_AB R187, RZ, R187 ;  /* 0x000000bbffbb723e */ /* 0x000fc800000010ff */
[----:B------:R-:W-:-:S07]  /*78d0*/  PRMT R183, R187, 0x7610, R183 ;  /* 0x00007610bbb77816 */ /* 0x000fce00000000b7 */
.L_x_4378:
[----:B------:R-:W2:Y:S02]  /*78e0*/  LDL.LU R187, [R1] ;  /* 0x0000000001bb7983 */ /* 0x000ea40000300800 */
[----:B--2---:R-:W-:Y:S01]  /*78f0*/  F2FP.BF16.F32.PACK_AB R187, R190, R187 ;  /* 0x000000bbbebb723e */ /* 0x004fe200000010ff */
        /* <DEDUP_REMOVED lines=9> */
.L_x_4371:
        /* <DEDUP_REMOVED lines=13> */
.L_x_4380:
        /* <DEDUP_REMOVED lines=14> */
.L_x_4381:
        /* <DEDUP_REMOVED lines=12> */
.L_x_4382:
        /* <DEDUP_REMOVED lines=14> */
.L_x_4383:
        /* <DEDUP_REMOVED lines=12> */
.L_x_4384:
        /* <DEDUP_REMOVED lines=14> */
.L_x_4385:
        /* <DEDUP_REMOVED lines=12> */
.L_x_4386:
        /* <DEDUP_REMOVED lines=15> */
.L_x_4370:
        /* <DEDUP_REMOVED lines=15> */
[----:B0-----:R-:W-:Y:S02]  /*8120*/  FSEL R190, R185, RZ, P3 ;  /* 0x000000ffb9be7208 */ /* 0x001fe40001800000 */
        /* <DEDUP_REMOVED lines=8> */
.L_x_4388:
        /* <DEDUP_REMOVED lines=8> */
.L_x_4389:
[----:B------:R-:W-:Y:S05]  /*8230*/  BRA.U !UP2, `(.L_x_4390) ;  /* 0x000000010a187547 */ /* 0x000fea000b800000 */
[----:B-----5:R-:W-:Y:S01]  /*8240*/  SHF.L.U32 R185, R177, 0x10, RZ ;  /* 0x00000010b1b97819 */ /* 0x020fe200000006ff */
[----:B------:R-:W-:-:S04]  /*8250*/  FMUL.FTZ R186, R190, UR17 ;  /* 0x00000011beba7c20 */ /* 0x000fc80008410000 */
[-C--:B------:R-:W-:Y:S01]  /*8260*/  FFMA.FTZ R38, R185, R186.reuse, R38 ;  /* 0x000000bab9267223 */ /* 0x080fe20000010026 */
[----:B------:R-:W-:-:S05]  /*8270*/  FMUL.FTZ R185, R138, R186 ;  /* 0x000000ba8ab97220 */ /* 0x000fca0000410000 */
[----:B------:R-:W-:-:S04]  /*8280*/  F2FP.BF16.F32.PACK_AB R185, RZ, R185 ;  /* 0x000000b9ffb9723e */ /* 0x000fc800000010ff */
[----:B------:R-:W-:-:S07]  /*8290*/  PRMT R181, R185, 0x7610, R181 ;  /* 0x00007610b9b57816 */ /* 0x000fce00000000b5 */
.L_x_4390:
        /* <DEDUP_REMOVED lines=13> */
.L_x_4391:
        /* <DEDUP_REMOVED lines=14> */
.L_x_4392:
        /* <DEDUP_REMOVED lines=9> */
[----:B0----5:R-:W-:-:S03]  /*84e0*/  PRMT R4, R178, 0x7632, R4 ;  /* 0x00007632b2047816 */ /* 0x021fc60000000004 */
[----:B------:R0:W-:Y:S01]  /*84f0*/  STL [R1+0x108], R0 ;  /* 0x0001080001007387 */ /* 0x0001e20000100800 */
[----:B------:R-:W-:Y:S01]  /*8500*/  SHF.L.U32 R4, R4, 0x10, RZ ;  /* 0x0000001004047819 */ /* 0x000fe200000006ff */
[----:B-1----:R-:W-:-:S04]  /*8510*/  FMUL.FTZ R3, R186, UR17 ;  /* 0x00000011ba037c20 */ /* 0x002fc80008410000 */
[----:B------:R-:W-:Y:S01]  /*8520*/  FFMA.FTZ R41, R3, R4, R41 ;  /* 0x0000000403297223 */ /* 0x000fe20000010029 */
[----:B------:R-:W-:Y:S01]  /*8530*/  FMUL.FTZ R3, R133, R3 ;  /* 0x0000000385037220 */ /* 0x000fe20000410000 */
[----:B------:R1:W5:Y:S04]  /*8540*/  LDL.LU R4, [R1+0x114] ;  /* 0x0001140001047983 */ /* 0x0003680000300800 */
[----:B---3--:R-:W-:Y:S02]  /*8550*/  F2FP.BF16.F32.PACK_AB R2, RZ, R3 ;  /* 0x00000003ff02723e */ /* 0x008fe400000010ff */
[----:B------:R1:W5:Y:S02]  /*8560*/  LDL.LU R3, [R1+0x110] ;  /* 0x0001100001037983 */ /* 0x0003640000300800 */
[----:B0-----:R-:W-:-:S02]  /*8570*/  PRMT R0, R2, 0x7610, R0 ;  /* 0x0000761002007816 */ /* 0x001fc40000000000 */
[----:B------:R1:W5:Y:S02]  /*8580*/  LDL.LU R2, [R1+0x10c] ;  /* 0x00010c0001027983 */ /* 0x0003640000300800 */
[----:B------:R-:W-:Y:S02]  /*8590*/  PRMT R182, R182, 0x5410, R0 ;  /* 0x00005410b6b67816 */ /* 0x000fe40000000000 */
[----:B------:R1:W5:Y:S05]  /*85a0*/  LDL.LU R0, [R1+0x108] ;  /* 0x0001080001007983 */ /* 0x00036a0000300800 */
.L_x_4393:
        /* <DEDUP_REMOVED lines=22> */
.L_x_4394:
        /* <DEDUP_REMOVED lines=10> */
.L_x_4387:
        /* <DEDUP_REMOVED lines=13> */
.L_x_4395:
[----:B------:R-:W-:Y:S05]  /*8880*/  BRA.U !UP2, `(.L_x_4396) ;  /* 0x000000010a347547 */ /* 0x000fea000b800000 */
[----:B0-----:R-:W-:Y:S02]  /*8890*/  MOV R190, UR16 ;  /* 0x0000001000be7c02 */ /* 0x001fe40008000f00 */
        /* <DEDUP_REMOVED lines=12> */
.L_x_4396:
        /* <DEDUP_REMOVED lines=13> */
.L_x_4397:
        /* <DEDUP_REMOVED lines=14> */
.L_x_4398:
        /* <DEDUP_REMOVED lines=13> */
.L_x_4399:
        /* <DEDUP_REMOVED lines=14> */
.L_x_4400:
        /* <DEDUP_REMOVED lines=13> */
.L_x_4401:
        /* <DEDUP_REMOVED lines=14> */
.L_x_4379:
        /* <DEDUP_REMOVED lines=16> */
.L_x_4402:
        /* <DEDUP_REMOVED lines=32> */
.L_x_4405:
        /* <DEDUP_REMOVED lines=8> */
.L_x_4406:
[----:B------:R-:W-:Y:S05]  /*91f0*/  BRA.U !UP2, `(.L_x_4407) ;  /* 0x000000010a187547 */ /* 0x000fea000b800000 */
[----:B-----5:R-:W-:Y:S01]  /*9200*/  SHF.L.U32 R186, R177, 0x10, RZ ;  /* 0x00000010b1ba7819 */ /* 0x020fe200000006ff */
[----:B------:R-:W-:-:S04]  /*9210*/  FMUL.FTZ R191, R190, UR17 ;  /* 0x00000011bebf7c20 */ /* 0x000fc80008410000 */
[-C--:B------:R-:W-:Y:S01]  /*9220*/  FFMA.FTZ R46, R186, R191.reuse, R46 ;  /* 0x000000bfba2e7223 */ /* 0x080fe2000001002e */
[----:B------:R-:W-:-:S05]  /*9230*/  FMUL.FTZ R186, R130, R191 ;  /* 0x000000bf82ba7220 */ /* 0x000fca0000410000 */
[----:B------:R-:W-:-:S04]  /*9240*/  F2FP.BF16.F32.PACK_AB R186, RZ, R186 ;  /* 0x000000baffba723e */ /* 0x000fc800000010ff */
[----:B------:R-:W-:-:S07]  /*9250*/  PRMT R181, R186, 0x7610, R181 ;  /* 0x00007610bab57816 */ /* 0x000fce00000000b5 */
.L_x_4407:
        /* <DEDUP_REMOVED lines=8> */
.L_x_4408:
        /* <DEDUP_REMOVED lines=14> */
.L_x_4409:
        /* <DEDUP_REMOVED lines=25> */
.L_x_4410:
        /* <DEDUP_REMOVED lines=27> */
.L_x_4411:
        /* <DEDUP_REMOVED lines=11> */
.L_x_4404:
        /* <DEDUP_REMOVED lines=13> */
.L_x_4413:
        /* <DEDUP_REMOVED lines=14> */
.L_x_4414:
        /* <DEDUP_REMOVED lines=12> */
.L_x_4415:
        /* <DEDUP_REMOVED lines=14> */
.L_x_4416:
        /* <DEDUP_REMOVED lines=12> */
.L_x_4417:
        /* <DEDUP_REMOVED lines=14> */
.L_x_4418:
        /* <DEDUP_REMOVED lines=12> */
.L_x_4419:
        /* <DEDUP_REMOVED lines=15> */
.L_x_4403:
        /* <DEDUP_REMOVED lines=24> */
.L_x_4421:
        /* <DEDUP_REMOVED lines=8> */
.L_x_4422:
[----:B------:R-:W-:Y:S05]  /*a050*/  BRA.U !UP2, `(.L_x_4423) ;  /* 0x000000010a187547 */ /* 0x000fea000b800000 */
[----:B-----5:R-:W-:Y:S01]  /*a060*/  SHF.L.U32 R185, R177, 0x10, RZ ;  /* 0x00000010b1b97819 */ /* 0x020fe200000006ff */
[----:B------:R-:W-:-:S04]  /*a070*/  FMUL.FTZ R186, R190, UR17 ;  /* 0x00000011beba7c20 */ /* 0x000fc80008410000 */
[-C--:B------:R-:W-:Y:S01]  /*a080*/  FFMA.FTZ R46, R185, R186.reuse, R46 ;  /* 0x000000bab92e7223 */ /* 0x080fe2000001002e */
[----:B------:R-:W-:-:S05]  /*a090*/  FMUL.FTZ R185, R130, R186 ;  /* 0x000000ba82b97220 */ /* 0x000fca0000410000 */
[----:B------:R-:W-:-:S04]  /*a0a0*/  F2FP.BF16.F32.PACK_AB R185, RZ, R185 ;  /* 0x000000b9ffb9723e */ /* 0x000fc800000010ff */
[----:B------:R-:W-:-:S07]  /*a0b0*/  PRMT R181, R185, 0x7610, R181 ;  /* 0x00007610b9b57816 */ /* 0x000fce00000000b5 */
.L_x_4423:
        /* <DEDUP_REMOVED lines=13> */
.L_x_4424:
        /* <DEDUP_REMOVED lines=14> */
.L_x_4425:
        /* <DEDUP_REMOVED lines=22> */
.L_x_4426:
        /* <DEDUP_REMOVED lines=22> */
.L_x_4427:
        /* <DEDUP_REMOVED lines=10> */
.L_x_4420:
        /* <DEDUP_REMOVED lines=13> */
.L_x_4428:
        /* <DEDUP_REMOVED lines=14> */
.L_x_4429:
        /* <DEDUP_REMOVED lines=13> */
.L_x_4430:
        /* <DEDUP_REMOVED lines=14> */
.L_x_4431:
        /* <DEDUP_REMOVED lines=13> */
.L_x_4432:
        /* <DEDUP_REMOVED lines=14> */
.L_x_4433:
        /* <DEDUP_REMOVED lines=13> */
.L_x_4434:
        /* <DEDUP_REMOVED lines=14> */
.L_x_4412:
[----:B0-----:R-:W0:Y:S01]  /*ac90*/  @P1 LDC.64 R190, c[0x0][0x478] ;  /* 0x00011e00ffbe1b82 */ /* 0x001e220000000a00 */
[----:B------:R-:W1:Y:S01]  /*aca0*/  @UP2 LDCU.64 UR10, c[0x0][0x468] ;  /* 0x00008d00ff0a27ac */ /* 0x000e620008000a00 */
[----:B-----5:R2:W-:Y:S02]  /*acb0*/  STL [R1+0x108], R0 ;  /* 0x0001080001007387 */ /* 0x0205e40000100800 */
[----:B--2---:R-:W-:-:S05]  /*acc0*/  @P1 IADD3 R0, PT, PT, R188, 0x180, RZ ;  /* 0x00000180bc001810 */ /* 0x004fca0007ffe0ff */
[----:B0-----:R-:W-:Y:S02]  /*acd0*/  @P1 IMAD.WIDE.U32 R190, R0, 0x10, R190 ;  /* 0x0000001000be1825 */ /* 0x001fe400078e00be */
[----:B------:R0:W5:Y:S04]  /*ace0*/  LDL.LU R0, [R1+0x108] ;  /* 0x0001080001007983 */ /* 0x0001680000300800 */
[----:B------:R2:W-:Y:S02]  /*acf0*/  @P1 STG.E.128 desc[UR18][R190.64], R184 ;  /* 0x000000b8be001986 */ /* 0x0005e4000c101d12 */
[----:B--2---:R-:W-:Y:S02]  /*ad00*/  @P2 IADD3 R190, PT, PT, R189, 0x180, RZ ;  /* 0x00000180bdbe2810 */ /* 0x004fe40007ffe0ff */
[----:B------:R-:W-:-:S02]  /*ad10*/  MOV R191, 0x10 ;  /* 0x0000001000bf7802 */ /* 0x000fc40000000f00 */
[----:B------:R-:W-:-:S03]  /*ad20*/  IADD3 R189, PT, PT, R189, 0x200, RZ ;  /* 0x00000200bdbd7810 */ /* 0x000fc60007ffe0ff */
[----:B-1----:R-:W-:Y:S02]  /*ad30*/  @P2 IMAD.WIDE.U32 R190, R190, R191, UR10 ;  /* 0x0000000abebe2e25 */ /* 0x002fe4000f8e00bf */
[----:B------:R0:W-:Y:S04]  /*ad40*/  STL [R1], R189 ;  /* 0x000000bd01007387 */ /* 0x0001e80000100800 */
[----:B------:R0:W-:Y:S01]  /*ad50*/  @P2 STG.E.128 desc[UR18][R190.64], R180 ;  /* 0x000000b4be002986 */ /* 0x0001e2000c101d12 */
[----:B------:R-:W-:Y:S05]  /*ad60*/  BRA.U !UP2, `(.L_x_4435) ;  /* 0x000000010a0c7547 */ /* 0x000fea000b800000 */
[----:B------:R-:W1:Y:S02]  /*ad70*/  LDC.64 R176, c[0x0][0x390] ;  /* 0x0000e400ffb07b82 */ /* 0x000e640000000a00 */
[----:B-1----:R-:W-:-:S06]  /*ad80*/  IMAD.WIDE.U32 R176, R189, 0x10, R176 ;  /* 0x00000010bdb07825 */ /* 0x002fcc00078e00b0 */
[----:B------:R-:W5:Y:S02]  /*ad90*/  LDG.E.128 R176, desc[UR18][R176.64] ;  /* 0x00000012b0b07981 */ /* 0x000f64000c1e1d00 */
.L_x_4435:
[----:B------:R-:W-:Y:S05]  /*ada0*/  @!P0 BRA `(.L_x_4436) ;  /* 0x0000000c00748947 */ /* 0x000fea0003800000 */
[----:B------:R-:W-:Y:S05]  /*adb0*/  @!P1 BRA `(.L_x_4437) ;  /* 0x0000000400c89947 */ /* 0x000fea0003800000 */
[----:B------:R-:W-:Y:S02]  /*adc0*/  ISETP.LT.AND P0, PT, RZ, UR32, PT ;  /* 0x00000020ff007c0c */ /* 0x000fe4000bf01270 */
[----:B------:R-:W-:Y:S02]  /*add0*/  MOV R186, UR16 ;  /* 0x0000001000ba7c02 */ /* 0x000fe40008000f00 */
[----:B------:R-:W-:Y:S02]  /*ade0*/  PRMT R184, R172, 0x7632, R184 ;  /* 0x00007632acb87816 */ /* 0x000fe400000000b8 */
[----:B------:R-:W-:Y:S02]  /*adf0*/  MOV R185, UR16 ;  /* 0x0000001000b97c02 */ /* 0x000fe40008000f00 */
[----:B------:R-:W-:Y:S02]  /*ae00*/  SHF.L.U32 R184, R184, 0x10, RZ ;  /* 0x00000010b8b87819 */ /* 0x000fe400000006ff */
[----:B0-----:R-:W-:-:S02]  /*ae10*/  SHF.L.U32 R189, R173, 0x10, RZ ;  /* 0x00000010adbd7819 */ /* 0x001fc400000006ff */
[----:B------:R-:W-:Y:S01]  /*ae20*/  MOV R187, UR16 ;  /* 0x0000001000bb7c02 */ /* 0x000fe20008000f00 */
[----:B------:R-:W-:Y:S01]  /*ae30*/  @P0 FFMA.FTZ R186, R241, R186, UR30 ;  /* 0x0000001ef1ba0e23 */ /* 0x000fe200080100ba */
[----:B------:R-:W-:Y:S01]  /*ae40*/  @P0 FFMA.FTZ R185, R210, R185, UR30 ;  /* 0x0000001ed2b90e23 */ /* 0x000fe200080100b9 */
[----:B------:R-:W-:Y:S02]  /*ae50*/  SHF.L.U32 R190, R172, 0x10, RZ ;  /* 0x00000010acbe7819 */ /* 0x000fe400000006ff */
[----:B------:R-:W-:Y:S01]  /*ae60*/  @P0 FADD.FTZ R186, R242, -R186 ;  /* 0x800000baf2ba0221 */ /* 0x000fe20000010000 */
[----:B------:R-:W-:Y:S01]  /*ae70*/  @P0 FADD.FTZ R185, R214, -R185 ;  /* 0x800000b9d6b90221 */ /* 0x000fe20000010000 */
[----:B------:R-:W-:Y:S02]  /*ae80*/  @P0 FFMA.FTZ R187, R243, R187, UR30 ;  /* 0x0000001ef3bb0e23 */ /* 0x000fe400080100bb */
[----:B------:R-:W-:Y:S01]  /*ae90*/  @P0 FFMA.FTZ R184, R186, UR29, R184 ;  /* 0x0000001dbab80c23 */ /* 0x000fe200080100b8 */
[----:B------:R-:W-:Y:S01]  /*aea0*/  MOV R186, UR16 ;  /* 0x0000001000ba7c02 */ /* 0x000fe20008000f00 */
[----:B------:R-:W-:Y:S01]  /*aeb0*/  @P0 FFMA.FTZ R189, R185, UR29, R189 ;  /* 0x0000001db9bd0c23 */ /* 0x000fe200080100bd */
[----:B------:R-:W-:Y:S01]  /*aec0*/  PRMT R185, R173, 0x7632, R185 ;  /* 0x00007632adb97816 */ /* 0x000fe200000000b9 */
[----:B------:R-:W-:-:S02]  /*aed0*/  @P0 FADD.FTZ R187, R244, -R187 ;  /* 0x800000bbf4bb0221 */ /* 0x000fc40000010000 */
[----:B------:R-:W-:Y:S01]  /*aee0*/  @P0 FFMA.FTZ R186, R209, R186, UR30 ;  /* 0x0000001ed1ba0e23 */ /* 0x000fe200080100ba */
[----:B------:R-:W-:-:S03]  /*aef0*/  SHF.L.U32 R185, R185, 0x10, RZ ;  /* 0x00000010b9b97819 */ /* 0x000fc600000006ff */
[----:B------:R-:W-:Y:S02]  /*af00*/  @P0 FADD.FTZ R186, R213, -R186 ;  /* 0x800000bad5ba0221 */ /* 0x000fe40000010000 */
        /* <DEDUP_REMOVED lines=9> */
.L_x_4438:
        /* <DEDUP_REMOVED lines=8> */
.L_x_4439:
[----:B------:R-:W-:Y:S05]  /*b020*/  BRA.U !UP2, `(.L_x_4440) ;  /* 0x000000010a187547 */ /* 0x000fea000b800000 */
[----:B-----5:R-:W-:Y:S01]  /*b030*/  SHF.L.U32 R186, R177, 0x10, RZ ;  /* 0x00000010b1ba7819 */ /* 0x020fe200000006ff */
[----:B------:R-:W-:-:S04]  /*b040*/  FMUL.FTZ R187, R189, UR17 ;  /* 0x00000011bdbb7c20 */ /* 0x000fc80008410000 */
[-C--:B------:R-:W-:Y:S01]  /*b050*/  FFMA.FTZ R54, R186, R187.reuse, R54 ;  /* 0x000000bbba367223 */ /* 0x080fe20000010036 */
[----:B------:R-:W-:-:S05]  /*b060*/  FMUL.FTZ R186, R122, R187 ;  /* 0x000000bb7aba7220 */ /* 0x000fca0000410000 */
[----:B------:R-:W-:-:S04]  /*b070*/  F2FP.BF16.F32.PACK_AB R186, RZ, R186 ;  /* 0x000000baffba723e */ /* 0x000fc800000010ff */
[----:B------:R-:W-:-:S07]  /*b080*/  PRMT R181, R186, 0x7610, R181 ;  /* 0x00007610bab57816 */ /* 0x000fce00000000b5 */
.L_x_4440:
        /* <DEDUP_REMOVED lines=8> */
.L_x_4441:
[----:B------:R-:W-:Y:S02]  /*b110*/  MOV R186, UR16 ;  /* 0x0000001000ba7c02 */ /* 0x000fe40008000f00 */
[----:B------:R-:W-:-:S03]  /*b120*/  SHF.L.U32 R191, R174, 0x10, RZ ;  /* 0x00000010aebf7819 */ /* 0x000fc600000006ff */
[----:B------:R-:W-:-:S04]  /*b130*/  @P0 FFMA.FTZ R186, R211, R186, UR30 ;  /* 0x0000001ed3ba0e23 */ /* 0x000fc800080100ba */
[----:B------:R-:W-:-:S04]  /*b140*/  @P0 FADD.FTZ R186, R215, -R186 ;  /* 0x800000bad7ba0221 */ /* 0x000fc80000010000 */
        /* <DEDUP_REMOVED lines=8> */
.L_x_4442:
        /* <DEDUP_REMOVED lines=8> */
[----:B------:R0:W-:Y:S03]  /*b250*/  STL [R1+0x108], R0 ;  /* 0x0001080001007387 */ /* 0x0001e60000100800 */
[----:B0-----:R-:W-:Y:S01]  /*b260*/  SHF.L.U32 R0, R187, 0x10, RZ ;  /* 0x00000010bb007819 */ /* 0x001fe200000006ff */
[----:B------:R-:W-:-:S04]  /*b270*/  FMUL.FTZ R187, R186, UR17 ;  /* 0x00000011babb7c20 */ /* 0x000fc80008410000 */
[----:B------:R-:W-:Y:S02]  /*b280*/  FFMA.FTZ R57, R187, R0, R57 ;  /* 0x00000000bb397223 */ /* 0x000fe40000010039 */
[----:B------:R0:W5:Y:S01]  /*b290*/  LDL.LU R0, [R1+0x108] ;  /* 0x0001080001007983 */ /* 0x0001620000300800 */
[----:B------:R-:W-:-:S05]  /*b2a0*/  FMUL.FTZ R187, R117, R187 ;  /* 0x000000bb75bb7220 */ /* 0x000fca0000410000 */
[----:B------:R-:W-:-:S04]  /*b2b0*/  F2FP.BF16.F32.PACK_AB R187, RZ, R187 ;  /* 0x000000bbffbb723e */ /* 0x000fc800000010ff */
[----:B0-----:R-:W-:-:S07]  /*b2c0*/  PRMT R182, R182, 0x5410, R187 ;  /* 0x00005410b6b67816 */ /* 0x001fce00000000bb */
.L_x_4443:
[----:B------:R-:W-:Y:S01]  /*b2d0*/  MOV R187, UR16 ;  /* 0x0000001000bb7c02 */ /* 0x000fe20008000f00 */
[----:B-----5:R0:W-:Y:S04]  /*b2e0*/  STL [R1+0x108], R0 ;  /* 0x0001080001007387 */ /* 0x0201e80000100800 */
[----:B------:R-:W-:-:S04]  /*b2f0*/  @P0 FFMA.FTZ R187, R212, R187, UR30 ;  /* 0x0000001ed4bb0e23 */ /* 0x000fc800080100bb */
[----:B0-----:R-:W-:Y:S01]  /*b300*/  @P0 FADD.FTZ R0, R216, -R187 ;  /* 0x800000bbd8000221 */ /* 0x001fe20000010000 */
        /* <DEDUP_REMOVED lines=12> */
[----:B0-----:R-:W-:Y:S06]  /*b3d0*/  BRA.U !UP2, `(.L_x_4444) ;  /* 0x000000010a187547 */ /* 0x001fec000b800000 */
[----:B------:R-:W-:Y:S01]  /*b3e0*/  SHF.L.U32 R191, R179, 0x10, RZ ;  /* 0x00000010b3bf7819 */ /* 0x000fe200000006ff */
[----:B------:R-:W-:-:S04]  /*b3f0*/  FMUL.FTZ R190, R187, UR17 ;  /* 0x00000011bbbe7c20 */ /* 0x000fc80008410000 */
[-C--:B------:R-:W-:Y:S01]  /*b400*/  FFMA.FTZ R58, R191, R190.reuse, R58 ;  /* 0x000000bebf3a7223 */ /* 0x080fe2000001003a */
[----:B------:R-:W-:-:S05]  /*b410*/  FMUL.FTZ R190, R118, R190 ;  /* 0x000000be76be7220 */ /* 0x000fca0000410000 */
[----:B------:R-:W-:-:S04]  /*b420*/  F2FP.BF16.F32.PACK_AB R190, RZ, R190 ;  /* 0x000000beffbe723e */ /* 0x000fc800000010ff */
[----:B------:R-:W-:-:S07]  /*b430*/  PRMT R183, R190, 0x7610, R183 ;  /* 0x00007610beb77816 */ /* 0x000fce00000000b7 */
.L_x_4444:
        /* <DEDUP_REMOVED lines=10> */
.L_x_4437:
        /* <DEDUP_REMOVED lines=13> */
.L_x_4446:
        /* <DEDUP_REMOVED lines=14> */
.L_x_4447:
        /* <DEDUP_REMOVED lines=12> */
.L_x_4448:
        /* <DEDUP_REMOVED lines=14> */
.L_x_4449:
        /* <DEDUP_REMOVED lines=12> */
.L_x_4450:
        /* <DEDUP_REMOVED lines=14> */
.L_x_4451:
        /* <DEDUP_REMOVED lines=12> */
.L_x_4452:
        /* <DEDUP_REMOVED lines=15> */
.L_x_4436:
        /* <DEDUP_REMOVED lines=19> */
[----:B0-----:R-:W-:-:S04]  /*bcb0*/  FMUL.FTZ R189, R184, UR17 ;  /* 0x00000011b8bd7c20 */ /* 0x001fc80008410000 */
[-C--:B------:R-:W-:Y:S01]  /*bcc0*/  FFMA.FTZ R52, R186, R189.reuse, R52 ;  /* 0x000000bdba347223 */ /* 0x080fe20000010034 */
[----:B------:R-:W-:-:S05]  /*bcd0*/  FMUL.FTZ R186, R120, R189 ;  /* 0x000000bd78ba7220 */ /* 0x000fca0000410000 */
[----:B------:R-:W-:-:S04]  /*bce0*/  F2FP.BF16.F32.PACK_AB R186, RZ, R186 ;  /* 0x000000baffba723e */ /* 0x000fc800000010ff */
[----:B------:R-:W-:-:S07]  /*bcf0*/  PRMT R180, R186, 0x7610, R180 ;  /* 0x00007610bab47816 */ /* 0x000fce00000000b4 */
.L_x_4454:
[----:B------:R-:W-:Y:S05]  /*bd00*/  BRA.U !UP2, `(.L_x_4455) ;  /* 0x000000010a1c7547 */ /* 0x000fea000b800000 */
[----:B-----5:R-:W-:Y:S01]  /*bd10*/  PRMT R186, R176, 0x7632, R186 ;  /* 0x00007632b0ba7816 */ /* 0x020fe200000000ba */
[----:B0-----:R-:W-:-:S03]  /*bd20*/  FMUL.FTZ R189, R187, UR17 ;  /* 0x00000011bbbd7c20 */ /* 0x001fc60008410000 */
[----:B------:R-:W-:-:S05]  /*bd30*/  SHF.L.U32 R186, R186, 0x10, RZ ;  /* 0x00000010baba7819 */ /* 0x000fca00000006ff */
[----:B------:R-:W-:Y:S01]  /*bd40*/  FFMA.FTZ R53, R189, R186, R53 ;  /* 0x000000babd357223 */ /* 0x000fe20000010035 */
[----:B------:R-:W-:-:S05]  /*bd50*/  FMUL.FTZ R186, R121, R189 ;  /* 0x000000bd79ba7220 */ /* 0x000fca0000410000 */
[----:B------:R-:W-:-:S04]  /*bd60*/  F2FP.BF16.F32.PACK_AB R186, RZ, R186 ;  /* 0x000000baffba723e */ /* 0x000fc800000010ff */
[----:B------:R-:W-:-:S07]  /*bd70*/  PRMT R180, R180, 0x5410, R186 ;  /* 0x00005410b4b47816 */ /* 0x000fce00000000ba */
.L_x_4455:
[----:B------:R-:W-:Y:S05]  /*bd80*/  BRA.U !UP2, `(.L_x_4456) ;  /* 0x000000010a187547 */ /* 0x000fea000b800000 */
[----:B-----5:R-:W-:Y:S01]  /*bd90*/  SHF.L.U32 R186, R177, 0x10, RZ ;  /* 0x00000010b1ba7819 */ /* 0x020fe200000006ff */
[----:B0-----:R-:W-:-:S04]  /*bda0*/  FMUL.FTZ R189, R185, UR17 ;  /* 0x00000011b9bd7c20 */ /* 0x001fc80008410000 */
[-C--:B------:R-:W-:Y:S01]  /*bdb0*/  FFMA.FTZ R54, R186, R189.reuse, R54 ;  /* 0x000000bdba367223 */ /* 0x080fe20000010036 */
[----:B------:R-:W-:-:S05]  /*bdc0*/  FMUL.FTZ R186, R122, R189 ;  /* 0x000000bd7aba7220 */ /* 0x000fca0000410000 */
[----:B------:R-:W-:-:S04]  /*bdd0*/  F2FP.BF16.F32.PACK_AB R186, RZ, R186 ;  /* 0x000000baffba723e */ /* 0x000fc800000010ff */
[----:B------:R-:W-:-:S07]  /*bde0*/  PRMT R181, R186, 0x7610, R181 ;  /* 0x00007610bab57816 */ /* 0x000fce00000000b5 */
.L_x_4456:
[----:B------:R-:W-:-:S05]  /*bdf0*/  MOV R186, UR16 ;  /* 0x0000001000ba7c02 */ /* 0x000fca0008000f00 */
[----:B------:R-:W-:-:S04]  /*be00*/  FFMA.FTZ R186, R243, R186, UR30 ;  /* 0x0000001ef3ba7e23 */ /* 0x000fc800080100ba */
[----:B------:R-:W-:-:S04]  /*be10*/  FADD.FTZ R186, R244, -R186 ;  /* 0x800000baf4ba7221 */ /* 0x000fc80000010000 */
[----:B------:R-:W-:-:S05]  /*be20*/  FMUL.FTZ R186, R186, UR29 ;  /* 0x0000001dbaba7c20 */ /* 0x000fca0008410000 */
[----:B0-----:R-:W-:Y:S01]  /*be30*/  FSEL R189, R186, RZ, P0 ;  /* 0x000000ffbabd7208 */ /* 0x001fe20000000000 */
        /* <DEDUP_REMOVED lines=8> */
.L_x_4457:
        /* <DEDUP_REMOVED lines=12> */
.L_x_4458:
[----:B------:R-:W-:-:S05]  /*bf80*/  MOV R190, UR16 ;  /* 0x0000001000be7c02 */ /* 0x000fca0008000f00 */
[----:B------:R-:W-:-:S04]  /*bf90*/  FFMA.FTZ R190, R245, R190, UR30 ;  /* 0x0000001ef5be7e23 */ /* 0x000fc800080100be */
[----:B------:R-:W-:-:S04]  /*bfa0*/  FADD.FTZ R190, R246, -R190 ;  /* 0x800000bef6be7221 */ /* 0x000fc80000010000 */
[----:B------:R-:W-:-:S05]  /*bfb0*/  FMUL.FTZ R190, R190, UR29 ;  /* 0x0000001dbebe7c20 */ /* 0x000fca0008410000 */
[----:B------:R-:W-:Y:S01]  /*bfc0*/  FSEL R190, R190, RZ, P0 ;  /* 0x000000ffbebe7208 */ /* 0x000fe20000000000 */
        /* <DEDUP_REMOVED lines=10> */
.L_x_4459:
        /* <DEDUP_REMOVED lines=20> */
.L_x_4460:
        /* <DEDUP_REMOVED lines=10> */
.L_x_4453:
        /* <DEDUP_REMOVED lines=13> */
.L_x_4461:
        /* <DEDUP_REMOVED lines=14> */
.L_x_4462:
        /* <DEDUP_REMOVED lines=13> */
.L_x_4463:
        /* <DEDUP_REMOVED lines=14> */
.L_x_4464:
        /* <DEDUP_REMOVED lines=13> */
.L_x_4465:
        /* <DEDUP_REMOVED lines=14> */
.L_x_4466:
        /* <DEDUP_REMOVED lines=13> */
.L_x_4467:
        /* <DEDUP_REMOVED lines=14> */
.L_x_4445:
        /* <DEDUP_REMOVED lines=13> */
.L_x_4299:
[----:B0-----:R-:W2:Y:S01]  /*c9e0*/  LDL.LU R188, [R1+0x54] ;  /* 0x0000540001bc7983 */ /* 0x001ea20000300800 */
[----:B------:R-:W0:Y:S03]  /*c9f0*/  S2UR UR9, SR_CTAID.X ;  /* 0x00000000000979c3 */ /* 0x000e260000002500 */
[----:B------:R-:W2:Y:S04]  /*ca00*/  LDL.LU R189, [R1+0x58] ;  /* 0x0000580001bd7983 */ /* 0x000ea80000300800 */
[----:B------:R-:W2:Y:S01]  /*ca10*/  LDL.LU R190, [R1+0x5c] ;  /* 0x00005c0001be7983 */ /* 0x000ea20000300800 */
[----:B-----5:R-:W0:Y:S03]  /*ca20*/  LDC R0, c[0x0][0x388] ;  /* 0x0000e200ff007b82 */ /* 0x020e260000000800 */
[----:B------:R-:W2:Y:S04]  /*ca30*/  LDL.LU R191, [R1+0x60] ;  /* 0x0000600001bf7983 */ /* 0x000ea80000300800 */
[----:B------:R-:W3:Y:S01]  /*ca40*/  LDL.LU R180, [R1+0x34] ;  /* 0x0000340001b47983 */ /* 0x000ee20000300800 */
[----:B------:R-:W1:Y:S03]  /*ca50*/  LDC.64 R2, c[0x0][0x440] ;  /* 0x00011000ff027b82 */ /* 0x000e660000000a00 */
[----:B------:R-:W3:Y:S04]  /*ca60*/  LDL.LU R181, [R1+0x38] ;  /* 0x0000380001b57983 */ /* 0x000ee80000300800 */
[----:B------:R-:W3:Y:S01]  /*ca70*/  LDL.LU R182, [R1+0x3c] ;  /* 0x00003c0001b67983 */ /* 0x000ee20000300800 */
[----:B------:R-:W4:Y:S03]  /*ca80*/  LDC.64 R4, c[0x0][0x448] ;  /* 0x00011200ff047b82 */ /* 0x000f260000000a00 */
[----:B------:R-:W3:Y:S04]  /*ca90*/  LDL.LU R183, [R1+0x40] ;  /* 0x0000400001b77983 */ /* 0x000ee80000300800 */
[----:B------:R-:W2:Y:S01]  /*caa0*/  LDL.LU R244, [R1+0x14] ;  /* 0x0000140001f47983 */ /* 0x000ea20000300800 */
[----:B------:R-:W4:Y:S03]  /*cab0*/  LDC.64 R6, c[0x0][0x460] ;  /* 0x00011800ff067b82 */ /* 0x000f260000000a00 */
        /* <DEDUP_REMOVED lines=15> */
[----:B0-----:R-:W-:Y:S01]  /*cbb0*/  IMAD R0, R0, UR9, RZ ;  /* 0x0000000900007c24 */ /* 0x001fe2000f8e02ff */
[----:B------:R-:W0:Y:S04]  /*cbc0*/  S2R R248, SR_TID.X ;  /* 0x0000000000f87919 */ /* 0x000e280000002100 */
[----:B0-----:R-:W-:-:S05]  /*cbd0*/  LEA.HI R9, R0, R248, RZ, 0x1d ;  /* 0x000000f800097211 */ /* 0x001fca00078fe8ff */
[----:B-1----:R-:W-:-:S04]  /*cbe0*/  IMAD.WIDE.U32 R2, R9, 0x20, R2 ;  /* 0x0000002009027825 */ /* 0x002fc800078e0002 */
[C---:B----4-:R-:W-:Y:S01]  /*cbf0*/  IMAD.WIDE.U32 R4, R9.reuse, 0x20, R4 ;  /* 0x0000002009047825 */ /* 0x050fe200078e0004 */
[----:B------:R-:W-:Y:S03]  /*cc00*/  STG.E.128 desc[UR18][R2.64], R72 ;  /* 0x0000004802007986 */ /* 0x000fe6000c101d12 */
[----:B------:R-:W-:Y:S01]  /*cc10*/  IMAD.WIDE.U32 R6, R9, 0x20, R6 ;  /* 0x0000002009067825 */ /* 0x000fe200078e0006 */
        /* <DEDUP_REMOVED lines=11> */
[----:B--2---:R-:W-:Y:S04]  /*ccd0*/  STG.E.128 desc[UR18][R2.64+0x2010], R244 ;  /* 0x002010f402007986 */ /* 0x004fe8000c101d12 */
        /* <DEDUP_REMOVED lines=18> */
.L_x_4469:
        /* <DEDUP_REMOVED lines=16> */
.L_x_19321:


//--------------------- .text._ZN10layer_norm13ln_bwd_kernelINS_13Kernel_traitsIf13__nv_bfloat16S2_S2_fjLj5120ELj1ELj1ELj4ELj16ENS_18Kernel_traits_baseILj5120EfS2_S2_S2_fjLj128EEEEELb1ELb0ELb0ELb0EEEvNS_9BwdParamsE --------------------------
	.section	.text._ZN10layer_norm13ln_bwd_kernelINS_13Kernel_traitsIf13__nv_bfloat16S2_S2_fjLj5120ELj1ELj1ELj4ELj16ENS_18Kernel_traits_baseILj5120EfS2_S2_S2_fjLj128EEEEELb1ELb0ELb0ELb0EEEvNS_9BwdParamsE,"ax",@progbits
	.align	128
        .global         _ZN10layer_norm13ln_bwd_kernelINS_13Kernel_traitsIf13__nv_bfloat16S2_S2_fjLj5120ELj1ELj1ELj4ELj16ENS_18Kernel_traits_baseILj5120EfS2_S2_S2_fjLj128EEEEELb1ELb0ELb0ELb0EEEvNS_9BwdParamsE
        .type           _ZN10layer_norm13ln_bwd_kernelINS_13Kernel_traitsIf13__nv_bfloat16S2_S2_fjLj5120ELj1ELj1ELj4ELj16ENS_18Kernel_traits_baseILj5120EfS2_S2_S2_fjLj128EEEEELb1ELb0ELb0ELb0EEEvNS_9BwdParamsE,@function
        .size           _ZN10layer_norm13ln_bwd_kernelINS_13Kernel_traitsIf13__nv_bfloat16S2_S2_fjLj5120ELj1ELj1ELj4ELj16ENS_18Kernel_traits_baseILj5120EfS2_S2_S2_fjLj128EEEEELb1ELb0ELb0ELb0EEEvNS_9BwdParamsE,(.L_x_19322 - _ZN10layer_norm13ln_bwd_kernelINS_13Kernel_traitsIf13__nv_bfloat16S2_S2_fjLj5120ELj1ELj1ELj4ELj16ENS_18Kernel_traits_baseILj5120EfS2_S2_S2_fjLj128EEEEELb1ELb0ELb0ELb0EEEvNS_9BwdParamsE)
        .other          _ZN10layer_norm13ln_bwd_kernelINS_13Kernel_traitsIf13__nv_bfloat16S2_S2_fjLj5120ELj1ELj1ELj4ELj16ENS_18Kernel_traits_baseILj5120EfS2_S2_S2_fjLj128EEEEELb1ELb0ELb0ELb0EEEvNS_9BwdParamsE,@"STO_CUDA_ENTRY STV_DEFAULT"
_ZN10layer_norm13ln_bwd_kernelINS_13Kernel_traitsIf13__nv_bfloat16S2_S2_fjLj5120ELj1ELj1ELj4ELj16ENS_18Kernel_traits_baseILj5120EfS2_S2_S2_fjLj128EEEEELb1ELb0ELb0ELb0EEEvNS_9BwdParamsE:
.text._ZN10layer_norm13ln_bwd_kernelINS_13Kernel_traitsIf13__nv_bfloat16S2_S2_fjLj5120ELj1ELj1ELj4ELj16ENS_18Kernel_traits_baseILj5120EfS2_S2_S2_fjLj128EEEEELb1ELb0ELb0ELb0EEEvNS_9BwdParamsE:
        /* <DEDUP_REMOVED lines=135> */
.L_x_4521:
[----:B-1----:R-:W1:Y:S01]  /*0870*/  @UP0 LDCU.64 UR4, c[0x0][0x3e0] ;  /* 0x00007c00ff0407ac */ /* 0x002e620008000a00 */
[----:B------:R-:W-:Y:S01]  /*0880*/  PLOP3.LUT P0, PT, PT, PT, UP0, 0x80, 0x8 ;  /* 0x000000000008781c */ /* 0x000fe20003f0f008 */
[----:B0-----:R-:W-:-:S06]  /*0890*/  UIMAD.WIDE UR12, UR7, 0x4, UR8 ;  /* 0x00000004070c78a5 */ /* 0x001fcc000f8e0208 */
[----:B----4-:R-:W-:Y:S02]  /*08a0*/  MOV R176, UR12 ;  /* 0x0000000c00b07c02 */ /* 0x010fe40008000f00 */
[----:B------:R-:W-:Y:S01]  /*08b0*/  MOV R177, UR13 ;  /* 0x0000000d00b17c02 */ /* 0x000fe20008000f00 */
[----:B-1----:R-:W-:-:S04]  /*08c0*/  @UP0 UIMAD.WIDE UR4, UR7, 0x2, UR4 ;  /* 0x00000002070408a5 */ /* 0x002fc8000f8e0204 */
[----:B---3--:R-:W3:Y:S01]  /*08d0*/  LDG.E R176, desc[UR14][R176.64] ;  /* 0x0000000eb0b07981 */ /* 0x008ee2000c1e1900 */
[----:B------:R-:W-:Y:S01]  /*08e0*/  UIMAD.WIDE UR12, UR7, 0x4, UR10 ;  /* 0x00000004070c78a5 */ /* 0x000fe2000f8e020a */
[----:B--2---:R-:W-:Y:S02]  /*08f0*/  MOV R172, UR4 ;  /* 0x0000000400ac7c02 */ /* 0x004fe40008000f00 */
[----:B------:R-:W-:-:S05]  /*0900*/  MOV R173, UR5 ;  /* 0x0000000500ad7c02 */ /* 0x000fca0008000f00 */
[----:B------:R0:W4:Y:S01]  /*0910*/  @P0 LDG.E.U16 R172, desc[UR14][R172.64] ;  /* 0x0000000eacac0981 */ /* 0x000122000c1e1500 */
[----:B------:R-:W-:Y:S02]  /*0920*/  MOV R174, UR12 ;  /* 0x0000000c00ae7c02 */ /* 0x000fe40008000f00 */
[----:B------:R-:W-:-:S05]  /*0930*/  MOV R175, UR13 ;  /* 0x0000000d00af7c02 */ /* 0x000fca0008000f00 */
[----:B------:R-:W4:Y:S01]  /*0940*/  LDG.E R174, desc[UR14][R174.64] ;  /* 0x0000000eaeae7981 */ /* 0x000f22000c1e1900 */
[----:B------:R-:W-:Y:S01]  /*0950*/  PLOP3.LUT P0, PT, PT, PT, UP0, 0x80, 0x8 ;  /* 0x000000000008781c */ /* 0x000fe20003f0f008 */
[----:B------:R-:W-:Y:S01]  /*0960*/  UIMAD UR4, UR7, UR6, URZ ;  /* 0x00000006070472a4 */ /* 0x000fe2000f8e02ff */
[C---:B------:R-:W-:Y:S01]  /*0970*/  ISETP.GE.U32.AND P5, PT, R27.reuse, 0x80, PT ;  /* 0x000000801b00780c */ /* 0x040fe20003fa6070 */
[----:B------:R-:W1:Y:S01]  /*0980*/  S2R R0, SR_TID.X ;  /* 0x0000000000007919 */ /* 0x000e620000002100 */
[----:B--2---:R-:W-:Y:S01]  /*0990*/  ISETP.NE.AND P6, PT, RZ, UR16, PT ;  /* 0x00000010ff007c0c */ /* 0x004fe2000bfc5270 */
[----:B------:R-:W-:Y:S01]  /*09a0*/  USHF.R.S32.HI UR5, URZ, 0x1f, UR4 ;  /* 0x0000001fff057899 */ /* 0x000fe20008011404 */
[----:B------:R-:W-:Y:S01]  /*09b0*/  BSSY.RECONVERGENT B0, `(.L_x_4471) ;  /* 0x0000071000007945 */ /* 0x000fe20003800200 */
[----:B------:R-:W-:Y:S01]  /*09c0*/  UMOV UR12, 0x3f800000 ;  /* 0x3f800000000c7882 */ /* 0x000fe20000000000 */
[----:B------:R-:W-:Y:S01]  /*09d0*/  HFMA2 R237, -RZ, RZ, 0, 0 ;  /* 0x00000000ffed7431 */ /* 0x000fe200000001ff */
[----:B------:R-:W-:Y:S01]  /*09e0*/  ULEA.HI UR5, UR5, UR4, URZ, 0x3 ;  /* 0x0000000405057291 */ /* 0x000fe2000f8f18ff */
[----:B------:R-:W-:-:S02]  /*09f0*/  ISETP.GE.U32.AND P4, PT, R27, 0x100, PT ;  /* 0x000001001b00780c */ /* 0x000fc40003f86070 */
[C---:B------:R-:W-:Y:S02]  /*0a00*/  ISETP.GE.U32.AND P3, PT, R27.reuse, 0x180, PT ;  /* 0x000001801b00780c */ /* 0x040fe40003f66070 */
[C---:B------:R-:W-:Y:S02]  /*0a10*/  ISETP.GE.U32.AND P2, PT, R27.reuse, 0x200, PT ;  /* 0x000002001b00780c */ /* 0x040fe40003f46070 */
[----:B0-----:R-:W-:Y:S02]  /*0a20*/  MOV R173, UR5 ;  /* 0x0000000500ad7c02 */ /* 0x001fe40008000f00 */
[----:B------:R-:W-:Y:S02]  /*0a30*/  ISETP.GE.U32.AND P1, PT, R27, 0x280, PT ;  /* 0x000002801b00780c */ /* 0x000fe40003f26070 */
[----:B------:R-:W-:Y:S02]  /*0a40*/  MOV R238, RZ ;  /* 0x000000ff00ee7202 */ /* 0x000fe40000000f00 */
[----:B---3--:R-:W-:-:S04]  /*0a50*/  FSEL R26, R176, RZ, !P6 ;  /* 0x000000ffb01a7208 */ /* 0x008fc80007000000 */
[----:B------:R-:W-:Y:S02]  /*0a60*/  R2UR UR26, R26 ;  /* 0x000000001a1a72ca */ /* 0x000fe400000e0000 */
[----:B-1----:R-:W-:-:S04]  /*0a70*/  LEA.HI.SX32 R26, R173, R0, 0x1d ;  /* 0x00000000ad1a7211 */ /* 0x002fc800078feaff */
[----:B------:R-:W-:Y:S02]  /*0a80*/  MOV R236, R26 ;  /* 0x0000001a00ec7202 */ /* 0x000fe40000000f00 */
[----:B----4-:R-:W-:Y:S02]  /*0a90*/  @P0 R2UR UR13, R172 ;  /* 0x00000000ac0d02ca */ /* 0x010fe400000e0000 */
[----:B------:R-:W-:-:S11]  /*0aa0*/  R2UR UR23, R174 ;  /* 0x00000000ae1772ca */ /* 0x000fd600000e0000 */
        /* <DEDUP_REMOVED lines=15> */
[----:B------:R0:W5:Y:S01]  /*0ba0*/  @P0 LDG.E.128 R156, desc[UR14][R222.64] ;  /* 0x0000000ede9c0981 */ /* 0x000162000c1e1d00 */
[----:B------:R-:W-:Y:S02]  /*0bb0*/  IADD3 R236, PT, PT, R26, 0x80, RZ ;  /* 0x000000801aec7810 */ /* 0x000fe40007ffe0ff */
[C---:B---3--:R-:W-:Y:S02]  /*0bc0*/  PRMT R226, R172.reuse, 0x7632, R226 ;  /* 0x00007632ace27816 */ /* 0x048fe400000000e2 */
[----:B------:R-:W-:Y:S02]  /*0bd0*/  SHF.L.U32 R172, R172, 0x10, RZ ;  /* 0x00000010acac7819 */ /* 0x000fe400000006ff */
[C---:B------:R-:W-:Y:S02]  /*0be0*/  PRMT R227, R173.reuse, 0x7632, R227 ;  /* 0x00007632ade37816 */ /* 0x040fe400000000e3 */
[----:B------:R-:W-:Y:S01]  /*0bf0*/  SHF.L.U32 R173, R173, 0x10, RZ ;  /* 0x00000010adad7819 */ /* 0x000fe200000006ff */
[----:B------:R-:W-:Y:S01]  /*0c00*/  FADD.FTZ R235, R172, -UR26 ;  /* 0x8000001aaceb7e21 */ /* 0x000fe20008010000 */
[----:B------:R-:W-:-:S02]  /*0c10*/  SHF.L.U32 R172, R226, 0x10, RZ ;  /* 0x00000010e2ac7819 */ /* 0x000fc400000006ff */
[----:B------:R-:W-:Y:S01]  /*0c20*/  SHF.L.U32 R232, R175, 0x10, RZ ;  /* 0x00000010afe87819 */ /* 0x000fe200000006ff */
[----:B------:R-:W-:Y:S01]  /*0c30*/  FADD.FTZ R231, R173, -UR26 ;  /* 0x8000001aade77e21 */ /* 0x000fe20008010000 */
[----:B------:R-:W-:Y:S01]  /*0c40*/  PRMT R230, R175, 0x7632, R230 ;  /* 0x00007632afe67816 */ /* 0x000fe200000000e6 */
[----:B------:R-:W-:Y:S01]  /*0c50*/  FMUL.FTZ R235, R235, UR23 ;  /* 0x00000017ebeb7c20 */ /* 0x000fe20008410000 */
[----:B----4-:R-:W-:Y:S01]  /*0c60*/  PRMT R175, R176, 0x7632, R175 ;  /* 0x00007632b0af7816 */ /* 0x010fe200000000af */
[----:B------:R-:W-:Y:S01]  /*0c70*/  FADD.FTZ R172, R172, -UR26 ;  /* 0x8000001aacac7e21 */ /* 0x000fe20008010000 */
[----:B------:R-:W-:Y:S02]  /*0c80*/  SHF.L.U32 R233, R176, 0x10, RZ ;  /* 0x00000010b0e97819 */ /* 0x000fe400000006ff */
[----:B------:R-:W-:Y:S02]  /*0c90*/  SHF.L.U32 R173, R227, 0x10, RZ ;  /* 0x00000010e3ad7819 */ /* 0x000fe400000006ff */
[----:B------:R-:W-:Y:S01]  /*0ca0*/  PRMT R229, R174, 0x7632, R229 ;  /* 0x00007632aee57816 */ /* 0x000fe200000000e5 */
[----:B0-----:R-:W-:Y:S01]  /*0cb0*/  FADD.FTZ R223, R232, -UR26 ;  /* 0x8000001ae8df7e21 */ /* 0x001fe20008010000 */
[----:B------:R-:W-:-:S02]  /*0cc0*/  SHF.L.U32 R174, R174, 0x10, RZ ;  /* 0x00000010aeae7819 */ /* 0x000fc400000006ff */
[----:B------:R-:W-:Y:S01]  /*0cd0*/  SHF.L.U32 R230, R230, 0x10, RZ ;  /* 0x00000010e6e67819 */ /* 0x000fe200000006ff */
[----:B------:R-:W-:Y:S01]  /*0ce0*/  FADD.FTZ R112, R112, R233 ;  /* 0x000000e970707221 */ /* 0x000fe20000010000 */
[----:B------:R-:W-:Y:S01]  /*0cf0*/  SHF.L.U32 R232, R175, 0x10, RZ ;  /* 0x00000010afe87819 */ /* 0x000fe200000006ff */
[-C--:B------:R-:W-:Y:S01]  /*0d00*/  FFMA.FTZ R72, R235, R233.reuse, R72 ;  /* 0x000000e9eb487223 */ /* 0x080fe20000010048 */
[----:B------:R-:W-:Y:S01]  /*0d10*/  FADD.FTZ R173, R173, -UR26 ;  /* 0x8000001aadad7e21 */ /* 0x000fe20008010000 */
[----:B------:R-:W-:Y:S01]  /*0d20*/  FMUL.FTZ R234, R172, UR23 ;  /* 0x00000017acea7c20 */ /* 0x000fe20008410000 */
[----:B-----5:R-:W-:Y:S01]  /*0d30*/  FMUL.FTZ R233, R32, R233 ;  /* 0x000000e920e97220 */ /* 0x020fe20000410000 */
[----:B------:R-:W-:Y:S01]  /*0d40*/  FADD.FTZ R227, R174, -UR26 ;  /* 0x8000001aaee37e21 */ /* 0x000fe20008010000 */
[----:B------:R-:W-:Y:S01]  /*0d50*/  PRMT R228, R177, 0x7632, R228 ;  /* 0x00007632b1e47816 */ /* 0x000fe200000000e4 */
[----:B------:R-:W-:Y:S01]  /*0d60*/  FADD.FTZ R222, R230, -UR26 ;  /* 0x8000001ae6de7e21 */ /* 0x000fe20008010000 */
[----:B------:R-:W-:Y:S01]  /*0d70*/  SHF.L.U32 R174, R229, 0x10, RZ ;  /* 0x00000010e5ae7819 */ /* 0x000fe200000006ff */
[----:B------:R-:W-:Y:S01]  /*0d80*/  FADD.FTZ R113, R113, R232 ;  /* 0x000000e871717221 */ /* 0x000fe20000010000 */
[----:B------:R-:W-:Y:S01]  /*0d90*/  SHF.L.U32 R177, R177, 0x10, RZ ;  /* 0x00000010b1b17819 */ /* 0x000fe200000006ff */
[-C--:B------:R-:W-:Y:S01]  /*0da0*/  FFMA.FTZ R73, R234, R232.reuse, R73 ;  /* 0x000000e8ea497223 */ /* 0x080fe20000010049 */
[----:B------:R-:W-:Y:S01]  /*0db0*/  FMUL.FTZ R230, R173, UR23 ;  /* 0x00000017ade67c20 */ /* 0x000fe20008410000 */
[----:B------:R-:W-:Y:S01]  /*0dc0*/  FMUL.FTZ R232, R33, R232 ;  /* 0x000000e821e87220 */ /* 0x000fe20000410000 */
[----:B------:R-:W-:Y:S01]  /*0dd0*/  FADD.FTZ R173, RZ, R233 ;  /* 0x000000e9ffad7221 */ /* 0x000fe20000010000 */
[----:B------:R-:W-:Y:S01]  /*0de0*/  FFMA.FTZ R175, R235, R233, RZ ;  /* 0x000000e9ebaf7223 */ /* 0x000fe200000100ff */
[----:B------:R-:W-:Y:S01]  /*0df0*/  SHF.L.U32 R228, R228, 0x10, RZ ;  /* 0x00000010e4e47819 */ /* 0x000fe200000006ff */
[----:B------:R-:W-:Y:S01]  /*0e00*/  FADD.FTZ R226, R174, -UR26 ;  /* 0x8000001aaee27e21 */ /* 0x000fe20008010000 */
[----:B------:R-:W-:Y:S01]  /*0e10*/  FMUL.FTZ R231, R231, UR23 ;  /* 0x00000017e7e77c20 */ /* 0x000fe20008410000 */
[----:B------:R-:W-:Y:S01]  /*0e20*/  FMUL.FTZ R229, R34, R177 ;  /* 0x000000b122e57220 */ /* 0x000fe20000410000 */
[----:B------:R-:W-:Y:S01]  /*0e30*/  FADD.FTZ R172, R173, R232 ;  /* 0x000000e8adac7221 */ /* 0x000fe20000010000 */
[----:B------:R-:W-:Y:S01]  /*0e40*/  FFMA.FTZ R174, R234, R232, R175 ;  /* 0x000000e8eaae7223 */ /* 0x000fe200000100af */
[C---:B------:R-:W-:Y:S01]  /*0e50*/  PRMT R224, R178.reuse, 0x7632, R224 ;  /* 0x00007632b2e07816 */ /* 0x040fe200000000e0 */
[----:B------:R-:W-:Y:S01]  /*0e60*/  FMUL.FTZ R227, R227, UR23 ;  /* 0x00000017e3e37c20 */ /* 0x000fe20008410000 */
[----:B------:R-:W-:Y:S01]  /*0e70*/  SHF.L.U32 R225, R178, 0x10, RZ ;  /* 0x00000010b2e17819 */ /* 0x000fe200000006ff */
[----:B------:R-:W-:Y:S01]  /*0e80*/  FADD.FTZ R115, R115, R228 ;  /* 0x000000e473737221 */ /* 0x000fe20000010000 */
[-C--:B------:R-:W-:Y:S01]  /*0e90*/  FFMA.FTZ R75, R230, R228.reuse, R75 ;  /* 0x000000e4e64b7223 */ /* 0x080fe2000001004b */
[----:B------:R-:W-:Y:S01]  /*0ea0*/  FMUL.FTZ R228, R35, R228 ;  /* 0x000000e423e47220 */ /* 0x000fe20000410000 */
[----:B------:R-:W-:Y:S01]  /*0eb0*/  FADD.FTZ R173, R172, R229 ;  /* 0x000000e5acad7221 */ /* 0x000fe20000010000 */
[----:B------:R-:W-:Y:S01]  /*0ec0*/  FFMA.FTZ R175, R231, R229, R174 ;  /* 0x000000e5e7af7223 */ /* 0x000fe200000100ae */
[----:B------:R-:W-:Y:S01]  /*0ed0*/  SHF.L.U32 R224, R224, 0x10, RZ ;  /* 0x00000010e0e07819 */ /* 0x000fe200000006ff */
[----:B------:R-:W-:Y:S01]  /*0ee0*/  FADD.FTZ R116, R116, R225 ;  /* 0x000000e174747221 */ /* 0x000fe20000010000 */
[-C--:B------:R-:W-:Y:S01]  /*0ef0*/  FFMA.FTZ R76, R227, R225.reuse, R76 ;  /* 0x000000e1e34c7223 */ /* 0x080fe2000001004c */
[----:B------:R-:W-:Y:S01]  /*0f00*/  FMUL.FTZ R226, R226, UR23 ;  /* 0x00000017e2e27c20 */ /* 0x000fe20008410000 */
[----:B------:R-:W-:Y:S01]  /*0f10*/  FMUL.FTZ R225, R36, R225 ;  /* 0x000000e124e17220 */ /* 0x000fe20000410000 */
[----:B------:R-:W-:Y:S01]  /*0f20*/  FADD.FTZ R172, R173, R228 ;  /* 0x000000e4adac7221 */ /* 0x000fe20000010000 */
[----:B------:R-:W-:Y:S01]  /*0f30*/  FFMA.FTZ R174, R230, R228, R175 ;  /* 0x000000e4e6ae7223 */ /* 0x000fe200000100af */
[----:B------:R-:W-:Y:S01]  /*0f40*/  PRMT R220, R179, 0x7632, R220 ;  /* 0x00007632b3dc7816 */ /* 0x000fe200000000dc */
[----:B------:R-:W-:Y:S01]  /*0f50*/  FADD.FTZ R117, R117, R224 ;  /* 0x000000e075757221 */ /* 0x000fe20000010000 */
[----:B------:R-:W-:Y:S01]  /*0f60*/  SHF.L.U32 R179, R179, 0x10, RZ ;  /* 0x00000010b3b37819 */ /* 0x000fe200000006ff */
[-C--:B------:R-:W-:Y:S01]  /*0f70*/  FFMA.FTZ R77, R226, R224.reuse, R77 ;  /* 0x000000e0e24d7223 */ /* 0x080fe2000001004d */
[----:B------:R-:W-:Y:S01]  /*0f80*/  FMUL.FTZ R224, R37, R224 ;  /* 0x000000e025e07220 */ /* 0x000fe20000410000 */
[----:B------:R-:W-:Y:S01]  /*0f90*/  FADD.FTZ R173, R172, R225 ;  /* 0x000000e1acad7221 */ /* 0x000fe20000010000 */
[----:B------:R-:W-:Y:S01]  /*0fa0*/  FFMA.FTZ R175, R227, R225, R174 ;  /* 0x000000e1e3af7223 */ /* 0x000fe200000100ae */
        /* <DEDUP_REMOVED lines=17> */
.L_x_4472:
[----:B------:R-:W-:Y:S05]  /*10c0*/  BSYNC.RECONVERGENT B0 ;  /* 0x0000000000007941 */ /* 0x000fea0003800200 */
.L_x_4471:
        /* <DEDUP_REMOVED lines=24> */
[----:B------:R-:W-:Y:S01]  /*1250*/  FMUL.FTZ R219, R219, UR23 ;  /* 0x00000017dbdb7c20 */ /* 0x000fe20008410000 */
[C---:B----4-:R-:W-:Y:S01]  /*1260*/  PRMT R216, R176.reuse, 0x7632, R216 ;  /* 0x00007632b0d87816 */ /* 0x050fe200000000d8 */
[----:B------:R-:W-:Y:S01]  /*1270*/  FADD.FTZ R173, R173, -UR26 ;  /* 0x8000001aadad7e21 */ /* 0x000fe20008010000 */
[----:B------:R-:W-:Y:S01]  /*1280*/  SHF.L.U32 R217, R176, 0x10, RZ ;  /* 0x00000010b0d97819 */ /* 0x000fe200000006ff */
[----:B------:R-:W-:Y:S01]  /*1290*/  FADD.FTZ R211, R218, -UR26 ;  /* 0x8000001adad37e21 */ /* 0x000fe20008010000 */
[----:B------:R-:W-:Y:S01]  /*12a0*/  PRMT R215, R174, 0x7632, R215 ;  /* 0x00007632aed77816 */ /* 0x000fe200000000d7 */
[----:B------:R-:W-:Y:S01]  /*12b0*/  FMUL.FTZ R218, R173, UR23 ;  /* 0x00000017adda7c20 */ /* 0x000fe20008410000 */
[----:B------:R-:W-:Y:S01]  /*12c0*/  SHF.L.U32 R174, R213, 0x10, RZ ;  /* 0x00000010d5ae7819 */ /* 0x000fe200000006ff */
[----:B------:R-:W-:Y:S01]  /*12d0*/  FADD.FTZ R80, R80, R217 ;  /* 0x000000d950507221 */ /* 0x000fe20000010000 */
[----:B------:R-:W-:Y:S01]  /*12e0*/  SHF.L.U32 R216, R216, 0x10, RZ ;  /* 0x00000010d8d87819 */ /* 0x000fe200000006ff */
[-C--:B------:R-:W-:Y:S01]  /*12f0*/  FFMA.FTZ R120, R219, R217.reuse, R120 ;  /* 0x000000d9db787223 */ /* 0x080fe20000010078 */
[C---:B------:R-:W-:Y:S01]  /*1300*/  PRMT R210, R175.reuse, 0x7632, R210 ;  /* 0x00007632afd27816 */ /* 0x040fe200000000d2 */
[----:B-----5:R-:W-:Y:S01]  /*1310*/  FMUL.FTZ R217, R40, R217 ;  /* 0x000000d928d97220 */ /* 0x020fe20000410000 */
[----:B------:R-:W-:Y:S01]  /*1320*/  SHF.L.U32 R175, R175, 0x10, RZ ;  /* 0x00000010afaf7819 */ /* 0x000fe200000006ff */
[----:B------:R-:W-:Y:S01]  /*1330*/  FADD.FTZ R214, R214, -UR26 ;  /* 0x8000001ad6d67e21 */ /* 0x000fe20008010000 */
[----:B------:R-:W-:Y:S01]  /*1340*/  PRMT R212, R177, 0x7632, R212 ;  /* 0x00007632b1d47816 */ /* 0x000fe200000000d4 */
[----:B------:R-:W-:Y:S01]  /*1350*/  FADD.FTZ R174, R174, -UR26 ;  /* 0x8000001aaeae7e21 */ /* 0x000fe20008010000 */
[----:B------:R-:W-:Y:S01]  /*1360*/  SHF.L.U32 R172, R215, 0x10, RZ ;  /* 0x00000010d7ac7819 */ /* 0x000fe200000006ff */
[----:B------:R-:W-:Y:S01]  /*1370*/  FADD.FTZ R81, R81, R216 ;  /* 0x000000d851517221 */ /* 0x000fe20000010000 */
[----:B------:R-:W-:Y:S01]  /*1380*/  SHF.L.U32 R177, R177, 0x10, RZ ;  /* 0x00000010b1b17819 */ /* 0x000fe200000006ff */
[-C--:B------:R-:W-:Y:S01]  /*1390*/  FFMA.FTZ R121, R218, R216.reuse, R121 ;  /* 0x000000d8da797223 */ /* 0x080fe20000010079 */
[----:B------:R-:W-:Y:S01]  /*13a0*/  FADD.FTZ R237, R237, R217 ;  /* 0x000000d9eded7221 */ /* 0x000fe20000010000 */
[----:B------:R-:W-:Y:S01]  /*13b0*/  FMUL.FTZ R216, R41, R216 ;  /* 0x000000d829d87220 */ /* 0x000fe20000410000 */
[----:B------:R-:W-:Y:S01]  /*13c0*/  FFMA.FTZ R173, R219, R217, R238 ;  /* 0x000000d9dbad7223 */ /* 0x000fe200000100ee */
[----:B0-----:R-:W-:Y:S01]  /*13d0*/  FADD.FTZ R207, R175, -UR26 ;  /* 0x8000001aafcf7e21 */ /* 0x001fe20008010000 */
[----:B------:R-:W-:Y:S01]  /*13e0*/  SHF.L.U32 R175, R210, 0x10, RZ ;  /* 0x00000010d2af7819 */ /* 0x000fe200000006ff */
[----:B------:R-:W-:Y:S01]  /*13f0*/  FMUL.FTZ R215, R214, UR23 ;  /* 0x00000017d6d77c20 */ /* 0x000fe20008410000 */
[----:B------:R-:W-:Y:S01]  /*1400*/  SHF.L.U32 R212, R212, 0x10, RZ ;  /* 0x00000010d4d47819 */ /* 0x000fe200000006ff */
[----:B------:R-:W-:Y:S01]  /*1410*/  FADD.FTZ R210, R172, -UR26 ;  /* 0x8000001aacd27e21 */ /* 0x000fe20008010000 */
[----:B------:R-:W-:Y:S01]  /*1420*/  FMUL.FTZ R214, R174, UR23 ;  /* 0x00000017aed67c20 */ /* 0x000fe20008410000 */
[-C--:B------:R-:W-:Y:S01]  /*1430*/  FMUL.FTZ R213, R42, R177.reuse ;  /* 0x000000b12ad57220 */ /* 0x080fe20000410000 */
[----:B------:R-:W-:Y:S01]  /*1440*/  FADD.FTZ R172, R237, R216 ;  /* 0x000000d8edac7221 */ /* 0x000fe20000010000 */
[----:B------:R-:W-:Y:S01]  /*1450*/  FFMA.FTZ R174, R218, R216, R173 ;  /* 0x000000d8daae7223 */ /* 0x000fe200000100ad */
[----:B------:R-:W-:Y:S01]  /*1460*/  PRMT R208, R178, 0x7632, R208 ;  /* 0x00007632b2d07816 */ /* 0x000fe200000000d0 */
[----:B------:R-:W-:Y:S01]  /*1470*/  FADD.FTZ R82, R82, R177 ;  /* 0x000000b152527221 */ /* 0x000fe20000010000 */
[----:B------:R-:W-:Y:S01]  /*1480*/  SHF.L.U32 R209, R178, 0x10, RZ ;  /* 0x00000010b2d17819 */ /* 0x000fe200000006ff */
[----:B------:R-:W-:Y:S01]  /*1490*/  FMUL.FTZ R211, R211, UR23 ;  /* 0x00000017d3d37c20 */ /* 0x000fe20008410000 */
[----:B------:R-:W-:Y:S01]  /*14a0*/  FFMA.FTZ R122, R215, R177, R122 ;  /* 0x000000b1d77a7223 */ /* 0x000fe2000001007a */
        /* <DEDUP_REMOVED lines=13> */
[----:B------:R-:W-:Y:S01]  /*1580*/  FADD.FTZ R175, R175, -UR26 ;  /* 0x8000001aafaf7e21 */ /* 0x000fe20008010000 */
[----:B------:R-:W-:Y:S01]  /*1590*/  SHF.L.U32 R179, R179, 0x10, RZ ;  /* 0x00000010b3b37819 */ /* 0x000fe200000006ff */
[----:B------:R-:W-:Y:S01]  /*15a0*/  FADD.FTZ R85, R85, R208 ;  /* 0x000000d055557221 */ /* 0x000fe20000010000 */
        /* <DEDUP_REMOVED lines=18> */
[----:B------:R-:W-:-:S07]  /*16d0*/  FFMA.FTZ R238, R206, R204, R173 ;  /* 0x000000ccceee7223 */ /* 0x000fce00000100ad */
.L_x_4474:
[----:B------:R-:W-:Y:S05]  /*16e0*/  BSYNC.RECONVERGENT B0 ;  /* 0x0000000000007941 */ /* 0x000fea0003800200 */
.L_x_4473:
        /* <DEDUP_REMOVED lines=17> */
[C---:B---3--:R-:W-:Y:S02]  /*1800*/  PRMT R187, R173.reuse, 0x7632, R187 ;  /* 0x00007632adbb7816 */ /* 0x048fe400000000bb */
[C---:B------:R-:W-:Y:S02]  /*1810*/  PRMT R185, R172.reuse, 0x7632, R185 ;  /* 0x00007632acb97816 */ /* 0x040fe400000000b9 */
[----:B------:R-:W-:Y:S02]  /*1820*/  SHF.L.U32 R173, R173, 0x10, RZ ;  /* 0x00000010adad7819 */ /* 0x000fe400000006ff */
[----:B------:R-:W-:Y:S02]  /*1830*/  SHF.L.U32 R186, R172, 0x10, RZ ;  /* 0x00000010acba7819 */ /* 0x000fe400000006ff */
[----:B----4-:R-:W-:-:S02]  /*1840*/  PRMT R172, R177, 0x7632, R172 ;  /* 0x00007632b1ac7816 */ /* 0x010fc400000000ac */
[----:B0-----:R-:W-:Y:S02]  /*1850*/  SHF.L.U32 R181, R177, 0x10, RZ ;  /* 0x00000010b1b57819 */ /* 0x001fe400000006ff */
[----:B------:R-:W-:Y:S01]  /*1860*/  SHF.L.U32 R177, R185, 0x10, RZ ;  /* 0x00000010b9b17819 */ /* 0x000fe200000006ff */
[----:B------:R-:W-:Y:S01]  /*1870*/  FADD.FTZ R185, R173, -UR26 ;  /* 0x8000001aadb97e21 */ /* 0x000fe20008010000 */
[----:B------:R-:W-:Y:S02]  /*1880*/  PRMT R196, R174, 0x7632, R196 ;  /* 0x00007632aec47816 */ /* 0x000fe400000000c4 */
[----:B------:R-:W-:Y:S01]  /*1890*/  SHF.L.U32 R198, R175, 0x10, RZ ;  /* 0x00000010afc67819 */ /* 0x000fe200000006ff */
[----:B------:R-:W-:Y:S01]  /*18a0*/  FADD.FTZ R186, R186, -UR26 ;  /* 0x8000001ababa7e21 */ /* 0x000fe20008010000 */
[----:B------:R-:W-:Y:S01]  /*18b0*/  SHF.L.U32 R197, R174, 0x10, RZ ;  /* 0x00000010aec57819 */ /* 0x000fe200000006ff */
[----:B------:R-:W-:Y:S01]  /*18c0*/  FMUL.FTZ R185, R185, UR23 ;  /* 0x00000017b9b97c20 */ /* 0x000fe20008410000 */
[----:B------:R-:W-:-:S02]  /*18d0*/  PRMT R182, R175, 0x7632, R182 ;  /* 0x00007632afb67816 */ /* 0x000fc400000000b6 */
[----:B------:R-:W-:Y:S01]  /*18e0*/  SHF.L.U32 R173, R196, 0x10, RZ ;  /* 0x00000010c4ad7819 */ /* 0x000fe200000006ff */
[----:B------:R-:W-:Y:S01]  /*18f0*/  FADD.FTZ R196, R198, -UR26 ;  /* 0x8000001ac6c47e21 */ /* 0x000fe20008010000 */
[C---:B------:R-:W-:Y:S02]  /*1900*/  PRMT R184, R176.reuse, 0x7632, R184 ;  /* 0x00007632b0b87816 */ /* 0x040fe400000000b8 */
[----:B------:R-:W-:Y:S01]  /*1910*/  SHF.L.U32 R183, R176, 0x10, RZ ;  /* 0x00000010b0b77819 */ /* 0x000fe200000006ff */
[----:B------:R-:W-:Y:S01]  /*1920*/  FADD.FTZ R130, R130, R181 ;  /* 0x000000b582827221 */ /* 0x000fe20000010000 */
[----:B------:R-:W-:Y:S01]  /*1930*/  PRMT R176, R179, 0x7632, R176 ;  /* 0x00007632b3b07816 */ /* 0x000fe200000000b0 */
[-C--:B------:R-:W-:Y:S01]  /*1940*/  FFMA.FTZ R90, R185, R181.reuse, R90 ;  /* 0x000000b5b95a7223 */ /* 0x080fe2000001005a */
[----:B------:R-:W-:Y:S01]  /*1950*/  SHF.L.U32 R180, R187, 0x10, RZ ;  /* 0x00000010bbb47819 */ /* 0x000fe200000006ff */
[----:B------:R-:W-:Y:S01]  /*1960*/  FMUL.FTZ R187, R186, UR23 ;  /* 0x00000017babb7c20 */ /* 0x000fe20008410000 */
[----:B------:R-:W-:Y:S01]  /*1970*/  PRMT R174, R178, 0x7632, R174 ;  /* 0x00007632b2ae7816 */ /* 0x000fe200000000ae */
[----:B-----5:R-:W-:Y:S01]  /*1980*/  FMUL.FTZ R200, R50, R181 ;  /* 0x000000b532c87220 */ /* 0x020fe20000410000 */
[----:B------:R-:W-:Y:S01]  /*1990*/  SHF.L.U32 R175, R178, 0x10, RZ ;  /* 0x00000010b2af7819 */ /* 0x000fe200000006ff */
[----:B------:R-:W-:Y:S01]  /*19a0*/  FADD.FTZ R197, R197, -UR26 ;  /* 0x8000001ac5c57e21 */ /* 0x000fe20008010000 */
[----:B------:R-:W-:Y:S01]  /*19b0*/  SHF.L.U32 R179, R179, 0x10, RZ ;  /* 0x00000010b3b37819 */ /* 0x000fe200000006ff */
[----:B------:R-:W-:Y:S01]  /*19c0*/  FMUL.FTZ R181, R196, UR23 ;  /* 0x00000017c4b57c20 */ /* 0x000fe20008410000 */
[----:B------:R-:W-:Y:S01]  /*19d0*/  SHF.L.U32 R182, R182, 0x10, RZ ;  /* 0x00000010b6b67819 */ /* 0x000fe200000006ff */
[-C--:B------:R-:W-:Y:S01]  /*19e0*/  FMUL.FTZ R202, R48, R183.reuse ;  /* 0x000000b730ca7220 */ /* 0x080fe20000410000 */
[----:B------:R-:W-:Y:S01]  /*19f0*/  SHF.L.U32 R178, R184, 0x10, RZ ;  /* 0x00000010b8b27819 */ /* 0x000fe200000006ff */
[----:B------:R-:W-:Y:S01]  /*1a00*/  FADD.FTZ R177, R177, -UR26 ;  /* 0x8000001ab1b17e21 */ /* 0x000fe20008010000 */
[----:B------:R-:W-:Y:S01]  /*1a10*/  FADD.FTZ R128, R128, R183 ;  /* 0x000000b780807221 */ /* 0x000fe20000010000 */
[----:B------:R-:W-:Y:S01]  /*1a20*/  FFMA.FTZ R88, R187, R183, R88 ;  /* 0x000000b7bb587223 */ /* 0x000fe20000010058 */
[----:B------:R-:W-:Y:S01]  /*1a30*/  FADD.FTZ R184, R180, -UR26 ;  /* 0x8000001ab4b87e21 */ /* 0x000fe20008010000 */
[----:B------:R-:W-:Y:S01]  /*1a40*/  FMUL.FTZ R183, R197, UR23 ;  /* 0x00000017c5b77c20 */ /* 0x000fe20008410000 */
[----:B------:R-:W-:Y:S01]  /*1a50*/  FADD.FTZ R134, R134, R179 ;  /* 0x000000b386867221 */ /* 0x000fe20000010000 */
[-C--:B------:R-:W-:Y:S01]  /*1a60*/  FFMA.FTZ R94, R181, R179.reuse, R94 ;  /* 0x000000b3b55e7223 */ /* 0x080fe2000001005e */
[----:B------:R-:W-:Y:S01]  /*1a70*/  FMUL.FTZ R196, R54, R179 ;  /* 0x000000b336c47220 */ /* 0x000fe20000410000 */
[----:B------:R-:W-:Y:S01]  /*1a80*/  FADD.FTZ R180, R182, -UR26 ;  /* 0x8000001ab6b47e21 */ /* 0x000fe20008010000 */
[----:B------:R-:W-:Y:S01]  /*1a90*/  FADD.FTZ R179, R173, -UR26 ;  /* 0x8000001aadb37e21 */ /* 0x000fe20008010000 */
[----:B------:R-:W-:Y:S01]  /*1aa0*/  FMUL.FTZ R186, R177, UR23 ;  /* 0x00000017b1ba7c20 */ /* 0x000fe20008410000 */
[----:B------:R-:W-:Y:S01]  /*1ab0*/  FADD.FTZ R182, R237, R202 ;  /* 0x000000caedb67221 */ /* 0x000fe20000010000 */
[----:B------:R-:W-:Y:S01]  /*1ac0*/  FMUL.FTZ R203, R49, R178 ;  /* 0x000000b231cb7220 */ /* 0x000fe20000410000 */
[----:B------:R-:W-:Y:S01]  /*1ad0*/  FFMA.FTZ R173, R187, R202, R238 ;  /* 0x000000cabbad7223 */ /* 0x000fe200000100ee */
[----:B------:R-:W-:Y:S01]  /*1ae0*/  SHF.L.U32 R172, R172, 0x10, RZ ;  /* 0x00000010acac7819 */ /* 0x000fe200000006ff */
[----:B------:R-:W-:Y:S01]  /*1af0*/  FADD.FTZ R132, R132, R175 ;  /* 0x000000af84847221 */ /* 0x000fe20000010000 */
[-C--:B------:R-:W-:Y:S01]  /*1b00*/  FFMA.FTZ R92, R183, R175.reuse, R92 ;  /* 0x000000afb75c7223 */ /* 0x080fe2000001005c */
[----:B------:R-:W-:Y:S01]  /*1b10*/  FMUL.FTZ R198, R52, R175 ;  /* 0x000000af34c67220 */ /* 0x000fe20000410000 */
[----:B------:R-:W-:Y:S01]  /*1b20*/  FMUL.FTZ R184, R184, UR23 ;  /* 0x00000017b8b87c20 */ /* 0x000fe20008410000 */
[----:B------:R-:W-:Y:S01]  /*1b30*/  FADD.FTZ R129, R129, R178 ;  /* 0x000000b281817221 */ /* 0x000fe20000010000 */
[----:B------:R-:W-:Y:S01]  /*1b40*/  FFMA.FTZ R89, R186, R178, R89 ;  /* 0x000000b2ba597223 */ /* 0x000fe20000010059 */
        /* <DEDUP_REMOVED lines=10> */
[----:B------:R-:W-:-:S02]  /*1bf0*/  FFMA.FTZ R172, R184, R201, R173 ;  /* 0x000000c9b8ac7223 */ /* 0x000fc400000100ad */
[----:B------:R-:W-:Y:S01]  /*1c00*/  FADD.FTZ R133, R133, R174 ;  /* 0x000000ae85857221 */ /* 0x000fe20000010000 */
[-C--:B------:R-:W-:Y:S01]  /*1c10*/  FFMA.FTZ R93, R182, R174.reuse, R93 ;  /* 0x000000aeb65d7223 */ /* 0x080fe2000001005d */
[----:B------:R-:W-:Y:S01]  /*1c20*/  FMUL.FTZ R199, R53, R174 ;  /* 0x000000ae35c77220 */ /* 0x000fe20000410000 */
[----:B------:R-:W-:Y:S01]  /*1c30*/  FADD.FTZ R174, R175, R198 ;  /* 0x000000c6afae7221 */ /* 0x000fe20000010000 */
[----:B------:R-:W-:Y:S01]  /*1c40*/  FFMA.FTZ R173, R183, R198, R172 ;  /* 0x000000c6b7ad7223 */ /* 0x000fe200000100ac */
[----:B------:R-:W-:Y:S02]  /*1c50*/  SHF.L.U32 R176, R176, 0x10, RZ ;  /* 0x00000010b0b07819 */ /* 0x000fe400000006ff */
        /* <DEDUP_REMOVED lines=8> */
[----:B------:R-:W-:Y:S01]  /*1ce0*/  FADD.FTZ R237, R174, R197 ;  /* 0x000000c5aeed7221 */ /* 0x000fe20000010000 */
[----:B------:R-:W-:-:S07]  /*1cf0*/  FFMA.FTZ R238, R180, R197, R173 ;  /* 0x000000c5b4ee7223 */ /* 0x000fce00000100ad */
.L_x_4476:
[----:B------:R-:W-:Y:S05]  /*1d00*/  BSYNC.RECONVERGENT B0 ;  /* 0x0000000000007941 */ /* 0x000fea0003800200 */
.L_x_4475:
        /* <DEDUP_REMOVED lines=17> */
[----:B---3--:R-:W-:Y:S02]  /*1e20*/  SHF.L.U32 R179, R4, 0x10, RZ ;  /* 0x0000001004b37819 */ /* 0x008fe400000006ff */
[----:B------:R-:W-:Y:S02]  /*1e30*/  SHF.L.U32 R191, R6, 0x10, RZ ;  /* 0x0000001006bf7819 */ /* 0x000fe400000006ff */
[----:B------:R-:W-:Y:S01]  /*1e40*/  PRMT R178, R4, 0x7632, R178 ;  /* 0x0000763204b27816 */ /* 0x000fe200000000b2 */
[----:B0-----:R-:W-:Y:S01]  /*1e50*/  FADD.FTZ R3, R179, -UR26 ;  /* 0x8000001ab3037e21 */ /* 0x001fe20008010000 */
[----:B------:R-:W-:Y:S02]  /*1e60*/  SHF.L.U32 R189, R5, 0x10, RZ ;  /* 0x0000001005bd7819 */ /* 0x000fe400000006ff */
[----:B------:R-:W-:-:S02]  /*1e70*/  PRMT R176, R7, 0x7632, R176 ;  /* 0x0000763207b07816 */ /* 0x000fc400000000b0 */
[----:B------:R-:W-:Y:S01]  /*1e80*/  SHF.L.U32 R192, R7, 0x10, RZ ;  /* 0x0000001007c07819 */ /* 0x000fe200000006ff */
[----:B------:R-:W-:Y:S01]  /*1e90*/  FADD.FTZ R7, R191, -UR26 ;  /* 0x8000001abf077e21 */ /* 0x000fe20008010000 */
[----:B------:R-:W-:Y:S02]  /*1ea0*/  PRMT R188, R5, 0x7632, R188 ;  /* 0x0000763205bc7816 */ /* 0x000fe400000000bc */
[----:B------:R-:W-:Y:S01]  /*1eb0*/  PRMT R190, R6, 0x7632, R190 ;  /* 0x0000763206be7816 */ /* 0x000fe200000000be */
[----:B------:R-:W-:Y:S01]  /*1ec0*/  FMUL.FTZ R3, R3, UR23 ;  /* 0x0000001703037c20 */ /* 0x000fe20008410000 */
[----:B----4-:R-:W-:Y:S02]  /*1ed0*/  SHF.L.U32 R5, R172, 0x10, RZ ;  /* 0x00000010ac057819 */ /* 0x010fe400000006ff */
[C---:B------:R-:W-:Y:S02]  /*1ee0*/  PRMT R6, R173.reuse, 0x7632, R6 ;  /* 0x00007632ad067816 */ /* 0x040fe40000000006 */
[----:B------:R-:W-:Y:S01]  /*1ef0*/  SHF.L.U32 R177, R173, 0x10, RZ ;  /* 0x00000010adb17819 */ /* 0x000fe200000006ff */
[----:B------:R-:W-:Y:S01]  /*1f00*/  FADD.FTZ R189, R189, -UR26 ;  /* 0x8000001abdbd7e21 */ /* 0x000fe20008010000 */
        /* <DEDUP_REMOVED lines=9> */
[----:B-----5:R-:W-:Y:S01]  /*1fa0*/  FMUL.FTZ R194, R56, R5 ;  /* 0x0000000538c27220 */ /* 0x020fe20000410000 */
[----:B------:R-:W-:Y:S01]  /*1fb0*/  PRMT R172, R175, 0x7632, R172 ;  /* 0x00007632afac7816 */ /* 0x000fe200000000ac */
[----:B------:R-:W-:Y:S01]  /*1fc0*/  FMUL.FTZ R5, R189, UR23 ;  /* 0x00000017bd057c20 */ /* 0x000fe20008410000 */
[----:B------:R-:W-:Y:S01]  /*1fd0*/  SHF.L.U32 R174, R188, 0x10, RZ ;  /* 0x00000010bcae7819 */ /* 0x000fe200000006ff */
[----:B------:R-:W-:Y:S01]  /*1fe0*/  FADD.FTZ R173, R173, -UR26 ;  /* 0x8000001aadad7e21 */ /* 0x000fe20008010000 */
[----:B------:R-:W-:Y:S01]  /*1ff0*/  SHF.L.U32 R175, R175, 0x10, RZ ;  /* 0x00000010afaf7819 */ /* 0x000fe200000006ff */
[----:B------:R-:W-:Y:S01]  /*2000*/  FADD.FTZ R140, R140, R9 ;  /* 0x000000098c8c7221 */ /* 0x000fe20000010000 */
[----:B------:R-:W-:Y:S01]  /*2010*/  SHF.L.U32 R4, R4, 0x10, RZ ;  /* 0x0000001004047819 */ /* 0x000fe200000006ff */
[-C--:B------:R-:W-:Y:S01]  /*2020*/  FFMA.FTZ R100, R7, R9.reuse, R100 ;  /* 0x0000000907647223 */ /* 0x080fe20000010064 */
[----:B------:R-:W-:Y:S01]  /*2030*/  FMUL.FTZ R190, R60, R9 ;  /* 0x000000093cbe7220 */ /* 0x000fe20000410000 */
[----:B------:R-:W-:Y:S01]  /*2040*/  FMUL.FTZ R9, R178, UR23 ;  /* 0x00000017b2097c20 */ /* 0x000fe20008410000 */
[----:B------:R-:W-:Y:S01]  /*2050*/  FADD.FTZ R178, R2, -UR26 ;  /* 0x8000001a02b27e21 */ /* 0x000fe20008010000 */
[----:B------:R-:W-:Y:S01]  /*2060*/  FADD.FTZ R138, R138, R177 ;  /* 0x000000b18a8a7221 */ /* 0x000fe20000010000 */
[-C--:B------:R-:W-:Y:S01]  /*2070*/  FFMA.FTZ R98, R5, R177.reuse, R98 ;  /* 0x000000b105627223 */ /* 0x080fe20000010062 */
[----:B------:R-:W-:Y:S01]  /*2080*/  FMUL.FTZ R192, R58, R177 ;  /* 0x000000b13ac07220 */ /* 0x000fe20000410000 */
[----:B------:R-:W-:Y:S01]  /*2090*/  FMUL.FTZ R2, R173, UR23 ;  /* 0x00000017ad027c20 */ /* 0x000fe20008410000 */
        /* <DEDUP_REMOVED lines=10> */
[----:B------:R-:W-:Y:S01]  /*2140*/  SHF.L.U32 R6, R6, 0x10, RZ ;  /* 0x0000001006067819 */ /* 0x000fe200000006ff */
[----:B------:R-:W-:Y:S01]  /*2150*/  FMUL.FTZ R4, R177, UR23 ;  /* 0x00000017b1047c20 */ /* 0x000fe20008410000 */
[----:B------:R-:W-:Y:S01]  /*2160*/  FADD.FTZ R177, R174, R195 ;  /* 0x000000c3aeb17221 */ /* 0x000fe20000010000 */
[----:B------:R-:W-:Y:S01]  /*2170*/  FFMA.FTZ R174, R2, R195, R175 ;  /* 0x000000c302ae7223 */ /* 0x000fe200000100af */
[----:B------:R-:W-:Y:S01]  /*2180*/  FADD.FTZ R173, R176, -UR26 ;  /* 0x8000001ab0ad7e21 */ /* 0x000fe20008010000 */
[----:B------:R-:W-:Y:S01]  /*2190*/  FMUL.FTZ R193, R59, R6 ;  /* 0x000000063bc17220 */ /* 0x000fe20000410000 */
[----:B------:R-:W-:Y:S01]  /*21a0*/  FADD.FTZ R176, R177, R192 ;  /* 0x000000c0b1b07221 */ /* 0x000fe20000010000 */
[----:B------:R-:W-:Y:S01]  /*21b0*/  FFMA.FTZ R175, R5, R192, R174 ;  /* 0x000000c005af7223 */ /* 0x000fe200000100ae */
[----:B------:R-:W-:Y:S01]  /*21c0*/  SHF.L.U32 R8, R8, 0x10, RZ ;  /* 0x0000001008087819 */ /* 0x000fe200000006ff */
[----:B------:R-:W-:Y:S01]  /*21d0*/  FADD.FTZ R139, R139, R6 ;  /* 0x000000068b8b7221 */ /* 0x000fe20000010000 */
[----:B------:R-:W-:Y:S01]  /*21e0*/  FADD.FTZ R177, R176, R193 ;  /* 0x000000c1b0b17221 */ /* 0x000fe20000010000 */
[C---:B------:R-:W-:Y:S01]  /*21f0*/  FFMA.FTZ R99, R4.reuse, R6, R99 ;  /* 0x0000000604637223 */ /* 0x040fe20000010063 */
[----:B------:R-:W-:Y:S01]  /*2200*/  FFMA.FTZ R174, R4, R193, R175 ;  /* 0x000000c104ae7223 */ /* 0x000fe200000100af */
[----:B------:R-:W-:Y:S01]  /*2210*/  FMUL.FTZ R6, R178, UR23 ;  /* 0x00000017b2067c20 */ /* 0x000fe20008410000 */
[----:B------:R-:W-:Y:S01]  /*2220*/  FMUL.FTZ R191, R61, R8 ;  /* 0x000000083dbf7220 */ /* 0x000fe20000410000 */
[----:B------:R-:W-:Y:S01]  /*2230*/  FADD.FTZ R176, R177, R190 ;  /* 0x000000beb1b07221 */ /* 0x000fe20000010000 */
[----:B------:R-:W-:Y:S01]  /*2240*/  FFMA.FTZ R175, R7, R190, R174 ;  /* 0x000000be07af7223 */ /* 0x000fe200000100ae */
[----:B------:R-:W-:Y:S01]  /*2250*/  SHF.L.U32 R172, R172, 0x10, RZ ;  /* 0x00000010acac7819 */ /* 0x000fe200000006ff */
[----:B------:R-:W-:Y:S01]  /*2260*/  FADD.FTZ R141, R141, R8 ;  /* 0x000000088d8d7221 */ /* 0x000fe20000010000 */
[----:B------:R-:W-:Y:S01]  /*2270*/  FFMA.FTZ R101, R6, R8, R101 ;  /* 0x0000000806657223 */ /* 0x000fe20000010065 */
[----:B------:R-:W-:Y:S01]  /*2280*/  FMUL.FTZ R8, R173, UR23 ;  /* 0x00000017ad087c20 */ /* 0x000fe20008410000 */
        /* <DEDUP_REMOVED lines=9> */
.L_x_4478:
[----:B------:R-:W-:Y:S05]  /*2320*/  BSYNC.RECONVERGENT B0 ;  /* 0x0000000000007941 */ /* 0x000fea0003800200 */
.L_x_4477:
[----:B------:R-:W-:Y:S04]  /*2330*/  BSSY.RECONVERGENT B0, `(.L_x_4479) ;  /* 0x0000060000007945 */ /* 0x000fe80003800200 */
[----:B------:R-:W-:Y:S05]  /*2340*/  @!P1 BRA `(.L_x_4480) ;  /* 0x0000000400789947 */ /* 0x000fea0003800000 */
[----:B------:R-:W0:Y:S08]  /*2350*/  LDC.64 R12, c[0x0][0x3a8] ;  /* 0x0000ea00ff0c7b82 */ /* 0x000e300000000a00 */
[----:B------:R-:W1:Y:S01]  /*2360*/  LDC.64 R10, c[0x0][0x428] ;  /* 0x00010a00ff0a7b82 */ /* 0x000e620000000a00 */
[----:B0-----:R-:W-:-:S06]  /*2370*/  IMAD.WIDE.U32 R12, R236, 0x10, R12 ;  /* 0x00000010ec0c7825 */ /* 0x001fcc00078e000c */
[----:B------:R-:W2:Y:S01]  /*2380*/  LDG.E.128 R12, desc[UR14][R12.64] ;  /* 0x0000000e0c0c7981 */ /* 0x000ea2000c1e1d00 */
[----:B-1----:R-:W-:Y:S01]  /*2390*/  IMAD.WIDE.U32 R16, R236, 0x10, R10 ;  /* 0x00000010ec107825 */ /* 0x002fe200078e000a */
[----:B------:R-:W-:Y:S01]  /*23a0*/  ISETP.NE.U32.AND P0, PT, RZ, UR18, PT ;  /* 0x00000012ff007c0c */ /* 0x000fe2000bf05070 */
[----:B------:R-:W0:Y:S04]  /*23b0*/  LDC.64 R10, c[0x0][0x3b0] ;  /* 0x0000ec00ff0a7b82 */ /* 0x000e280000000a00 */
[----:B------:R-:W3:Y:S01]  /*23c0*/  LDG.E.128 R16, desc[UR14][R16.64] ;  /* 0x0000000e10107981 */ /* 0x000ee2000c1e1d00 */
[----:B------:R-:W-:-:S13]  /*23d0*/  ISETP.NE.AND.EX P0, PT, RZ, UR19, PT, P0 ;  /* 0x00000013ff007c0c */ /* 0x000fda000bf05300 */
[----:B------:R-:W1:Y:S01]  /*23e0*/  @P0 LDC.64 R20, c[0x0][0x438] ;  /* 0x00010e00ff140b82 */ /* 0x000e620000000a00 */
[----:B0-----:R-:W-:-:S05]  /*23f0*/  IMAD.WIDE.U32 R10, R236, 0x8, R10 ;  /* 0x00000008ec0a7825 */ /* 0x001fca00078e000a */
[----:B------:R0:W5:Y:S01]  /*2400*/  LDG.E.64 R244, desc[UR14][R10.64] ;  /* 0x0000000e0af47981 */ /* 0x000162000c1e1b00 */
[----:B-1----:R-:W-:-:S05]  /*2410*/  @P0 IMAD.WIDE.U32 R20, R236, 0x10, R20 ;  /* 0x00000010ec140825 */ /* 0x002fca00078e0014 */
[----:B------:R1:W5:Y:S01]  /*2420*/  @P0 LDG.E.128 R168, desc[UR14][R20.64] ;  /* 0x0000000e14a80981 */ /* 0x000362000c1e1d00 */
[C---:B--2---:R-:W-:Y:S02]  /*2430*/  PRMT R23, R12.reuse, 0x7632, R23 ;  /* 0x000076320c177816 */ /* 0x044fe40000000017 */
[----:B------:R-:W-:Y:S02]  /*2440*/  SHF.L.U32 R12, R12, 0x10, RZ ;  /* 0x000000100c0c7819 */ /* 0x000fe400000006ff */
[C---:B------:R-:W-:Y:S02]  /*2450*/  PRMT R174, R14.reuse, 0x7632, R174 ;  /* 0x000076320eae7816 */ /* 0x040fe400000000ae */
[----:B------:R-:W-:Y:S01]  /*2460*/  SHF.L.U32 R14, R14, 0x10, RZ ;  /* 0x000000100e0e7819 */ /* 0x000fe200000006ff */
[----:B0-----:R-:W-:Y:S01]  /*2470*/  FADD.FTZ R11, R12, -UR26 ;  /* 0x8000001a0c0b7e21 */ /* 0x001fe20008010000 */
[----:B------:R-:W-:Y:S02]  /*2480*/  SHF.L.U32 R173, R13, 0x10, RZ ;  /* 0x000000100dad7819 */ /* 0x000fe400000006ff */
[----:B------:R-:W-:-:S02]  /*2490*/  PRMT R175, R15, 0x7632, R175 ;  /* 0x000076320faf7816 */ /* 0x000fc400000000af */
[----:B------:R-:W-:Y:S01]  /*24a0*/  SHF.L.U32 R176, R15, 0x10, RZ ;  /* 0x000000100fb07819 */ /* 0x000fe200000006ff */
[----:B------:R-:W-:Y:S01]  /*24b0*/  FMUL.FTZ R11, R11, UR23 ;  /* 0x000000170b0b7c20 */ /* 0x000fe20008410000 */
[----:B---3--:R-:W-:Y:S01]  /*24c0*/  SHF.L.U32 R15, R16, 0x10, RZ ;  /* 0x00000010100f7819 */ /* 0x008fe200000006ff */
[----:B------:R-:W-:Y:S01]  /*24d0*/  FADD.FTZ R14, R14, -UR26 ;  /* 0x8000001a0e0e7e21 */ /* 0x000fe20008010000 */
[----:B------:R-:W-:Y:S01]  /*24e0*/  PRMT R25, R13, 0x7632, R25 ;  /* 0x000076320d197816 */ /* 0x000fe20000000019 */
[----:B------:R-:W-:Y:S01]  /*24f0*/  FADD.FTZ R173, R173, -UR26 ;  /* 0x8000001aadad7e21 */ /* 0x000fe20008010000 */
[----:B------:R-:W-:Y:S01]  /*2500*/  PRMT R13, R16, 0x7632, R13 ;  /* 0x00007632100d7816 */ /* 0x000fe2000000000d */
[----:B------:R-:W-:Y:S01]  /*2510*/  FADD.FTZ R144, R144, R15 ;  /* 0x0000000f90907221 */ /* 0x000fe20000010000 */
[----:B------:R-:W-:Y:S01]  /*2520*/  PRMT R22, R17, 0x7632, R22 ;  /* 0x0000763211167816 */ /* 0x000fe20000000016 */
[-C--:B------:R-:W-:Y:S01]  /*2530*/  FFMA.FTZ R104, R11, R15.reuse, R104 ;  /* 0x0000000f0b687223 */ /* 0x080fe20000010068 */
[----:B-1----:R-:W-:Y:S01]  /*2540*/  SHF.L.U32 R21, R17, 0x10, RZ ;  /* 0x0000001011157819 */ /* 0x002fe200000006ff */
[----:B-----5:R-:W-:Y:S01]  /*2550*/  FMUL.FTZ R10, R64, R15 ;  /* 0x0000000f400a7220 */ /* 0x020fe20000410000 */
[----:B------:R-:W-:Y:S01]  /*2560*/  SHF.L.U32 R17, R18, 0x10, RZ ;  /* 0x0000001012117819 */ /* 0x000fe200000006ff */
[----:B------:R-:W-:Y:S01]  /*2570*/  FMUL.FTZ R15, R14, UR23 ;  /* 0x000000170e0f7c20 */ /* 0x000fe20008410000 */
[----:B------:R-:W-:Y:S01]  /*2580*/  SHF.L.U32 R20, R13, 0x10, RZ ;  /* 0x000000100d147819 */ /* 0x000fe200000006ff */
[----:B------:R-:W-:Y:S01]  /*2590*/  FADD.FTZ R176, R176, -UR26 ;  /* 0x8000001ab0b07e21 */ /* 0x000fe20008010000 */
[----:B------:R-:W-:Y:S01]  /*25a0*/  SHF.L.U32 R16, R23, 0x10, RZ ;  /* 0x0000001017107819 */ /* 0x000fe200000006ff */
[----:B------:R-:W-:Y:S01]  /*25b0*/  FMUL.FTZ R13, R173, UR23 ;  /* 0x00000017ad0d7c20 */ /* 0x000fe20008410000 */
[----:B------:R-:W-:Y:S01]  /*25c0*/  PRMT R24, R18, 0x7632, R24 ;  /* 0x0000763212187816 */ /* 0x000fe20000000018 */
[----:B------:R-:W-:Y:S01]  /*25d0*/  FADD.FTZ R148, R148, R17 ;  /* 0x0000001194947221 */ /* 0x000fe20000010000 */
[----:B------:R-:W-:Y:S01]  /*25e0*/  PRMT R172, R19, 0x7632, R172 ;  /* 0x0000763213ac7816 */ /* 0x000fe200000000ac */
[-C--:B------:R-:W-:Y:S01]  /*25f0*/  FFMA.FTZ R108, R15, R17.reuse, R108 ;  /* 0x000000110f6c7223 */ /* 0x080fe2000001006c */
[----:B------:R-:W-:Y:S01]  /*2600*/  SHF.L.U32 R19, R19, 0x10, RZ ;  /* 0x0000001013137819 */ /* 0x000fe200000006ff */
[----:B------:R-:W-:Y:S01]  /*2610*/  FMUL.FTZ R14, R68, R17 ;  /* 0x00000011440e7220 */ /* 0x000fe20000410000 */
[----:B------:R-:W-:Y:S01]  /*2620*/  SHF.L.U32 R18, R25, 0x10, RZ ;  /* 0x0000001019127819 */ /* 0x000fe200000006ff */
[----:B------:R-:W-:Y:S01]  /*2630*/  FADD.FTZ R146, R146, R21 ;  /* 0x0000001592927221 */ /* 0x000fe20000010000 */
[-C--:B------:R-:W-:Y:S01]  /*2640*/  FFMA.FTZ R106, R13, R21.reuse, R106 ;  /* 0x000000150d6a7223 */ /* 0x080fe2000001006a */
[----:B------:R-:W-:Y:S01]  /*2650*/  FMUL.FTZ R12, R66, R21 ;  /* 0x00000015420c7220 */ /* 0x000fe20000410000 */
[----:B------:R-:W-:Y:S01]  /*2660*/  FMUL.FTZ R17, R176, UR23 ;  /* 0x00000017b0117c20 */ /* 0x000fe20008410000 */
[----:B------:R-:W-:Y:S01]  /*2670*/  FADD.FTZ R21, R16, -UR26 ;  /* 0x8000001a10157e21 */ /* 0x000fe20008010000 */
[----:B------:R-:W-:Y:S01]  /*2680*/  SHF.L.U32 R23, R174, 0x10, RZ ;  /* 0x00000010ae177819 */ /* 0x000fe200000006ff */
[----:B------:R-:W-:Y:S01]  /*2690*/  FADD.FTZ R150, R150, R19 ;  /* 0x0000001396967221 */ /* 0x000fe20000010000 */
[-C--:B------:R-:W-:Y:S01]  /*26a0*/  FFMA.FTZ R110, R17, R19.reuse, R110 ;  /* 0x00000013116e7223 */ /* 0x080fe2000001006e */
[----:B------:R-:W-:Y:S01]  /*26b0*/  FMUL.FTZ R16, R70, R19 ;  /* 0x0000001346107220 */ /* 0x000fe20000410000 */
[----:B------:R-:W-:Y:S01]  /*26c0*/  FADD.FTZ R173, R18, -UR26 ;  /* 0x8000001a12ad7e21 */ /* 0x000fe20008010000 */
[----:B------:R-:W-:Y:S01]  /*26d0*/  FMUL.FTZ R18, R21, UR23 ;  /* 0x0000001715127c20 */ /* 0x000fe20008410000 */
[----:B------:R-:W-:Y:S01]  /*26e0*/  FADD.FTZ R174, R237, R10 ;  /* 0x0000000aedae7221 */ /* 0x000fe20000010000 */
[----:B------:R-:W-:Y:S01]  /*26f0*/  FMUL.FTZ R19, R65, R20 ;  /* 0x0000001441137220 */ /* 0x000fe20000410000 */
[----:B------:R-:W-:Y:S01]  /*2700*/  FFMA.FTZ R21, R11, R10, R238 ;  /* 0x0000000a0b157223 */ /* 0x000fe200000100ee */
[----:B------:R-:W-:Y:S01]  /*2710*/  SHF.L.U32 R25, R175, 0x10, RZ ;  /* 0x00000010af197819 */ /* 0x000fe200000006ff */
[----:B------:R-:W-:Y:S01]  /*2720*/  FADD.FTZ R175, R23, -UR26 ;  /* 0x8000001a17af7e21 */ /* 0x000fe20008010000 */
[----:B------:R-:W-:Y:S01]  /*2730*/  SHF.L.U32 R22, R22, 0x10, RZ ;  /* 0x0000001016167819 */ /* 0x000fe200000006ff */
[----:B------:R-:W-:Y:S01]  /*2740*/  FADD.FTZ R23, R174, R19 ;  /* 0x00000013ae177221 */ /* 0x000fe20000010000 */
[C---:B------:R-:W-:Y:S01]  /*2750*/  FFMA.FTZ R174, R18.reuse, R19, R21 ;  /* 0x0000001312ae7223 */ /* 0x040fe20000010015 */
[----:B------:R-:W-:Y:S01]  /*2760*/  FADD.FTZ R145, R145, R20 ;  /* 0x0000001491917221 */ /* 0x000fe20000010000 */
[----:B------:R-:W-:Y:S01]  /*2770*/  FFMA.FTZ R105, R18, R20, R105 ;  /* 0x0000001412697223 */ /* 0x000fe20000010069 */
[----:B------:R-:W-:Y:S01]  /*2780*/  FMUL.FTZ R21, R67, R22 ;  /* 0x0000001643157220 */ /* 0x000fe20000410000 */
[----:B------:R-:W-:Y:S01]  /*2790*/  FADD.FTZ R176, R23, R12 ;  /* 0x0000000c17b07221 */ /* 0x000fe20000010000 */
[----:B------:R-:W-:Y:S01]  /*27a0*/  FMUL.FTZ R20, R173, UR23 ;  /* 0x00000017ad147c20 */ /* 0x000fe20008410000 */
[----:B------:R-:W-:Y:S01]  /*27b0*/  FFMA.FTZ R23, R13, R12, R174 ;  /* 0x0000000c0d177223 */ /* 0x000fe200000100ae */
[----:B------:R-:W-:Y:S01]  /*27c0*/  SHF.L.U32 R24, R24, 0x10, RZ ;  /* 0x0000001018187819 */ /* 0x000fe200000006ff */
[----:B------:R-:W-:Y:S01]  /*27d0*/  FADD.FTZ R173, R176, R21 ;  /* 0x00000015b0ad7221 */ /* 0x000fe20000010000 */
[----:B------:R-:W-:Y:S01]  /*27e0*/  FADD.FTZ R147, R147, R22 ;  /* 0x0000001693937221 */ /* 0x000fe20000010000 */
[C---:B------:R-:W-:Y:S01]  /*27f0*/  FFMA.FTZ R174, R20.reuse, R21, R23 ;  /* 0x0000001514ae7223 */ /* 0x040fe20000010017 */
[----:B------:R-:W-:Y:S01]  /*2800*/  FFMA.FTZ R107, R20, R22, R107 ;  /* 0x00000016146b7223 */ /* 0x000fe2000001006b */
[----:B------:R-:W-:Y:S01]  /*2810*/  FMUL.FTZ R22, R175, UR23 ;  /* 0x00000017af167c20 */ /* 0x000fe20008410000 */
[----:B------:R-:W-:Y:S01]  /*2820*/  FADD.FTZ R25, R25, -UR26 ;  /* 0x8000001a19197e21 */ /* 0x000fe20008010000 */
[----:B------:R-:W-:Y:S01]  /*2830*/  FADD.FTZ R176, R173, R14 ;  /* 0x0000000eadb07221 */ /* 0x000fe20000010000 */
[----:B------:R-:W-:Y:S01]  /*2840*/  FMUL.FTZ R23, R69, R24 ;  /* 0x0000001845177220 */ /* 0x000fe20000410000 */
        /* <DEDUP_REMOVED lines=14> */
.L_x_4480:
[----:B------:R-:W-:Y:S05]  /*2930*/  BSYNC.RECONVERGENT B0 ;  /* 0x0000000000007941 */ /* 0x000fea0003800200 */
.L_x_4479:
        /* <DEDUP_REMOVED lines=31> */
.L_x_4482:
[----:B------:R-:W-:Y:S05]  /*2b30*/  BSYNC.RECONVERGENT B0 ;  /* 0x0000000000007941 */ /* 0x000fea0003800200 */
.L_x_4481:
        /* <DEDUP_REMOVED lines=39> */
[----:B------:R-:W-:Y:S01]  /*2db0*/  FMUL.FTZ R175, R175, UR23 ;  /* 0x00000017afaf7c20 */ /* 0x000fe20008410000 */
[----:B------:R-:W-:-:S02]  /*2dc0*/  FFMA.FTZ R172, R227, UR4, R176 ;  /* 0x00000004e3ac7c23 */ /* 0x000fc400080100b0 */
[----:B------:R-:W-:Y:S01]  /*2dd0*/  FMUL.FTZ R173, R173, UR12 ;  /* 0x0000000cadad7c20 */ /* 0x000fe20008410000 */
[----:B------:R-:W-:Y:S01]  /*2de0*/  FMUL.FTZ R175, R175, UR12 ;  /* 0x0000000cafaf7c20 */ /* 0x000fe20008410000 */
[----:B------:R-:W-:Y:S02]  /*2df0*/  FADD.FTZ R172, R225, -R172 ;  /* 0x800000ace1ac7221 */ /* 0x000fe40000010000 */
        /* <DEDUP_REMOVED lines=34> */
[----:B------:R-:W-:Y:S01]  /*3020*/  FMUL.FTZ R172, R172, UR23 ;  /* 0x00000017acac7c20 */ /* 0x000fe20008410000 */
[----:B------:R-:W-:Y:S01]  /*3030*/  FMUL.FTZ R177, R177, UR22 ;  /* 0x00000016b1b17c20 */ /* 0x000fe20008410000 */
[----:B------:R-:W-:-:S02]  /*3040*/  F2FP.BF16.F32.PACK_AB R174, R173, R174 ;  /* 0x000000aeadae723e */ /* 0x000fc400000010ff */
[----:B------:R-:W-:Y:S01]  /*3050*/  FSEL R178, R178, RZ, P6 ;  /* 0x000000ffb2b27208 */ /* 0x000fe20003000000 */
[----:B------:R-:W-:Y:S01]  /*3060*/  FMUL.FTZ R172, R172, UR12 ;  /* 0x0000000cacac7c20 */ /* 0x000fe20008410000 */
[----:B------:R-:W-:-:S03]  /*3070*/  LOP3.LUT P6, RZ, R248, 0xff000000, RZ, 0xc0, !PT ;  /* 0xff000000f8ff7812 */ /* 0x000fc600078cc0ff */
[----:B------:R-:W-:Y:S01]  /*3080*/  FMUL.FTZ R172, R172, UR22 ;  /* 0x00000016acac7c20 */ /* 0x000fe20008410000 */
[----:B------:R-:W-:Y:S02]  /*3090*/  FSEL R179, R179, RZ, P6 ;  /* 0x000000ffb3b37208 */ /* 0x000fe40003000000 */
[C---:B------:R-:W-:Y:S02]  /*30a0*/  LOP3.LUT P6, RZ, R248.reuse, 0xff00, RZ, 0xc0, !PT ;  /* 0x0000ff00f8ff7812 */ /* 0x040fe400078cc0ff */
[----:B------:R-:W-:Y:S02]  /*30b0*/  F2FP.BF16.F32.PACK_AB R173, R179, R178 ;  /* 0x000000b2b3ad723e */ /* 0x000fe400000010ff */
[----:B------:R-:W-:Y:S02]  /*30c0*/  FSEL R177, R177, RZ, P6 ;  /* 0x000000ffb1b17208 */ /* 0x000fe40003000000 */
[----:B------:R-:W-:-:S04]  /*30d0*/  LOP3.LUT P6, RZ, R248, 0xff, RZ, 0xc0, !PT ;  /* 0x000000fff8ff7812 */ /* 0x000fc800078cc0ff */
[----:B------:R-:W-:-:S04]  /*30e0*/  FSEL R172, R172, RZ, P6 ;  /* 0x000000ffacac7208 */ /* 0x000fc80003000000 */
[----:B------:R-:W-:Y:S01]  /*30f0*/  F2FP.BF16.F32.PACK_AB R172, R177, R172 ;  /* 0x000000acb1ac723e */ /* 0x000fe200000010ff */
[----:B------:R-:W-:Y:S06]  /*3100*/  BRA `(.L_x_4488) ;  /* 0x0000000400107947 */ /* 0x000fec0003800000 */
.L_x_4487:
[--C-:B------:R-:W-:Y:S01]  /*3110*/  FFMA.FTZ R152, R223, UR4, R176.reuse ;  /* 0x00000004df987c23 */ /* 0x100fe200080100b0 */
[--C-:B------:R-:W-:Y:S01]  /*3120*/  FFMA.FTZ R155, R222, UR4, R176.reuse ;  /* 0x00000004de9b7c23 */ /* 0x100fe200080100b0 */
[----:B------:R-:W-:Y:S01]  /*3130*/  LOP3.LUT P6, RZ, R249, 0xff0000, RZ, 0xc0, !PT ;  /* 0x00ff0000f9ff7812 */ /* 0x000fe200078cc0ff */
        /* <DEDUP_REMOVED lines=10> */
[C---:B------:R-:W-:Y:S01]  /*31e0*/  FMUL.FTZ R154, R155.reuse, UR12 ;  /* 0x0000000c9b9a7c20 */ /* 0x040fe20008410000 */
[----:B------:R-:W-:Y:S01]  /*31f0*/  F2FP.BF16.F32.PACK_AB R155, R155, R152 ;  /* 0x000000989b9b723e */ /* 0x000fe200000010ff */
        /* <DEDUP_REMOVED lines=8> */
[----:B------:R-:W-:Y:S01]  /*3280*/  ISETP.GE.U32.AND P6, PT, R248, RZ, PT ;  /* 0x000000fff800720c */ /* 0x000fe20003fc6070 */
[----:B------:R-:W-:-:S03]  /*3290*/  FMUL.FTZ R152, R152, UR23 ;  /* 0x0000001798987c20 */ /* 0x000fc60008410000 */
[----:B------:R-:W-:-:S04]  /*32a0*/  ISETP.GE.U32.AND.EX P6, PT, R249, 0x1000000, PT, P6 ;  /* 0x01000000f900780c */ /* 0x000fc80003fc6160 */
[----:B------:R-:W-:Y:S02]  /*32b0*/  FSEL R154, R154, RZ, P6 ;  /* 0x000000ff9a9a7208 */ /* 0x000fe40003000000 */
[----:B------:R-:W-:Y:S02]  /*32c0*/  LOP3.LUT P6, RZ, R249, 0xff, RZ, 0xc0, !PT ;  /* 0x000000fff9ff7812 */ /* 0x000fe400078cc0ff */
[----:B------:R-:W-:Y:S01]  /*32d0*/  F2FP.BF16.F32.PACK_AB R175, R154, R153 ;  /* 0x000000999aaf723e */ /* 0x000fe200000010ff */
[----:B------:R-:W-:-:S04]  /*32e0*/  FFMA.FTZ R153, R226, UR4, R176 ;  /* 0x00000004e2997c23 */ /* 0x000fc800080100b0 */
[----:B------:R-:W-:-:S04]  /*32f0*/  FADD.FTZ R153, R224, -R153 ;  /* 0x80000099e0997221 */ /* 0x000fc80000010000 */
[----:B------:R-:W-:Y:S01]  /*3300*/  FMUL.FTZ R173, R153, UR23 ;  /* 0x0000001799ad7c20 */ /* 0x000fe20008410000 */
[----:B------:R-:W-:-:S04]  /*3310*/  FMUL.FTZ R153, R152, UR12 ;  /* 0x0000000c98997c20 */ /* 0x000fc80008410000 */
[C---:B------:R-:W-:Y:S01]  /*3320*/  F2FP.BF16.F32.PACK_AB R154, R173.reuse, R152 ;  /* 0x00000098ad9a723e */ /* 0x040fe200000010ff */
[----:B------:R-:W-:Y:S01]  /*3330*/  FMUL.FTZ R173, R173, UR12 ;  /* 0x0000000cadad7c20 */ /* 0x000fe20008410000 */
[----:B------:R-:W-:Y:S01]  /*3340*/  FMUL.FTZ R153, R153, UR22 ;  /* 0x0000001699997c20 */ /* 0x000fe20008410000 */
[--C-:B------:R-:W-:Y:S02]  /*3350*/  FFMA.FTZ R152, R231, UR4, R176.reuse ;  /* 0x00000004e7987c23 */ /* 0x100fe400080100b0 */
[----:B------:R-:W-:Y:S02]  /*3360*/  FMUL.FTZ R174, R173, UR22 ;  /* 0x00000016adae7c20 */ /* 0x000fe40008410000 */
[----:B------:R-:W-:Y:S01]  /*3370*/  FSEL R173, R153, RZ, P6 ;  /* 0x000000ff99ad7208 */ /* 0x000fe20003000000 */
[----:B------:R-:W-:Y:S01]  /*3380*/  FFMA.FTZ R153, R234, UR4, R176 ;  /* 0x00000004ea997c23 */ /* 0x000fe200080100b0 */
[----:B------:R-:W-:Y:S01]  /*3390*/  FADD.FTZ R177, R229, -R152 ;  /* 0x80000098e5b17221 */ /* 0x000fe20000010000 */
[----:B------:R-:W-:Y:S01]  /*33a0*/  FFMA.FTZ R152, R235, UR4, R176 ;  /* 0x00000004eb987c23 */ /* 0x000fe200080100b0 */
[----:B------:R-:W-:Y:S01]  /*33b0*/  LOP3.LUT P6, RZ, R249, 0xff00, RZ, 0xc0, !PT ;  /* 0x0000ff00f9ff7812 */ /* 0x000fe200078cc0ff */
[----:B------:R-:W-:Y:S01]  /*33c0*/  FADD.FTZ R172, R232, -R153 ;  /* 0x80000099e8ac7221 */ /* 0x000fe20000010000 */
[----:B------:R-:W-:Y:S01]  /*33d0*/  FMUL.FTZ R153, R177, UR23 ;  /* 0x00000017b1997c20 */ /* 0x000fe20008410000 */
[----:B------:R-:W-:Y:S01]  /*33e0*/  FADD.FTZ R152, R233, -R152 ;  /* 0x80000098e9987221 */ /* 0x000fe20000010000 */
[----:B------:R-:W-:-:S02]  /*33f0*/  FSEL R174, R174, RZ, P6 ;  /* 0x000000ffaeae7208 */ /* 0x000fc40003000000 */
[----:B------:R-:W-:Y:S01]  /*3400*/  FMUL.FTZ R177, R153, UR12 ;  /* 0x0000000c99b17c20 */ /* 0x000fe20008410000 */
[----:B------:R-:W-:Y:S01]  /*3410*/  LOP3.LUT P6, RZ, R248, 0xff0000, RZ, 0xc0, !PT ;  /* 0x00ff0000f8ff7812 */ /* 0x000fe200078cc0ff */
[----:B------:R-:W-:Y:S01]  /*3420*/  FMUL.FTZ R152, R152, UR23 ;  /* 0x0000001798987c20 */ /* 0x000fe20008410000 */
[----:B------:R-:W-:Y:S01]  /*3430*/  F2FP.BF16.F32.PACK_AB R153, R178, R153 ;  /* 0x00000099b299723e */ /* 0x000fe200000010ff */
[----:B------:R-:W-:Y:S01]  /*3440*/  FMUL.FTZ R179, R177, UR22 ;  /* 0x00000016b1b37c20 */ /* 0x000fe20008410000 */
[----:B------:R-:W-:Y:S01]  /*3450*/  FMUL.FTZ R178, R172, UR23 ;  /* 0x00000017acb27c20 */ /* 0x000fe20008410000 */
[----:B------:R-:W-:Y:S01]  /*3460*/  FMUL.FTZ R177, R152, UR12 ;  /* 0x0000000c98b17c20 */ /* 0x000fe20008410000 */
[----:B------:R-:W-:Y:S02]  /*3470*/  F2FP.BF16.F32.PACK_AB R174, R174, R173 ;  /* 0x000000adaeae723e */ /* 0x000fe400000010ff */
[----:B------:R-:W-:Y:S01]  /*3480*/  FSEL R172, R179, RZ, P6 ;  /* 0x000000ffb3ac7208 */ /* 0x000fe20003000000 */
[----:B------:R-:W-:Y:S01]  /*3490*/  FMUL.FTZ R177, R177, UR22 ;  /* 0x00000016b1b17c20 */ /* 0x000fe20008410000 */
[----:B------:R-:W-:-:S02]  /*34a0*/  LOP3.LUT P6, RZ, R248, 0xff000000, RZ, 0xc0, !PT ;  /* 0xff000000f8ff7812 */ /* 0x000fc400078cc0ff */
[C---:B------:R-:W-:Y:S01]  /*34b0*/  F2FP.BF16.F32.PACK_AB R152, R178.reuse, R237 ;  /* 0x000000edb298723e */ /* 0x040fe200000010ff */
[----:B------:R-:W-:Y:S01]  /*34c0*/  FMUL.FTZ R178, R178, UR12 ;  /* 0x0000000cb2b27c20 */ /* 0x000fe20008410000 */
[----:B------:R-:W-:Y:S02]  /*34d0*/  FSEL R179, R236, RZ, P6 ;  /* 0x000000ffecb37208 */ /* 0x000fe40003000000 */
[----:B------:R-:W-:Y:S01]  /*34e0*/  LOP3.LUT P6, RZ, R248, 0xff, RZ, 0xc0, !PT ;  /* 0x000000fff8ff7812 */ /* 0x000fe200078cc0ff */
[----:B------:R-:W-:Y:S01]  /*34f0*/  FMUL.FTZ R178, R178, UR22 ;  /* 0x00000016b2b27c20 */ /* 0x000fe20008410000 */
[----:B------:R-:W-:Y:S02]  /*3500*/  F2FP.BF16.F32.PACK_AB R173, R179, R172 ;  /* 0x000000acb3ad723e */ /* 0x000fe400000010ff */
[----:B------:R-:W-:Y:S02]  /*3510*/  FSEL R177, R177, RZ, P6 ;  /* 0x000000ffb1b17208 */ /* 0x000fe40003000000 */
[----:B------:R-:W-:-:S04]  /*3520*/  LOP3.LUT P6, RZ, R248, 0xff00, RZ, 0xc0, !PT ;  /* 0x0000ff00f8ff7812 */ /* 0x000fc800078cc0ff */
[----:B------:R-:W-:-:S04]  /*3530*/  FSEL R178, R178, RZ, P6 ;  /* 0x000000ffb2b27208 */ /* 0x000fc80003000000 */
[----:B------:R-:W-:-:S07]  /*3540*/  F2FP.BF16.F32.PACK_AB R172, R178, R177 ;  /* 0x000000b1b2ac723e */ /* 0x000fce00000010ff */
.L_x_4488:
[----:B------:R-:W0:Y:S08]  /*3550*/  @P0 LDC.64 R236, c[0x0][0x478] ;  /* 0x00011e00ffec0b82 */ /* 0x000e300000000a00 */
[----:B------:R-:W1:Y:S01]  /*3560*/  LDC.64 R178, c[0x0][0x468] ;  /* 0x00011a00ffb27b82 */ /* 0x000e620000000a00 */
[----:B0-----:R-:W-:-:S05]  /*3570*/  @P0 IMAD.WIDE.U32 R236, R26, 0x10, R236 ;  /* 0x000000101aec0825 */ /* 0x001fca00078e00ec */
[----:B------:R0:W-:Y:S01]  /*3580*/  @P0 STG.E.128 desc[UR14][R236.64], R152 ;  /* 0x00000098ec000986 */ /* 0x0001e2000c101d0e */
[C---:B-1----:R-:W-:Y:S01]  /*3590*/  IMAD.WIDE.U32 R178, R26.reuse, 0x10, R178 ;  /* 0x000000101ab27825 */ /* 0x042fe200078e00b2 */
[----:B------:R-:W-:-:S04]  /*35a0*/  IADD3 R26, PT, PT, R26, 0x80, RZ ;  /* 0x000000801a1a7810 */ /* 0x000fc80007ffe0ff */
[----:B------:R0:W-:Y:S03]  /*35b0*/  STG.E.128 desc[UR14][R178.64], R172 ;  /* 0x000000acb2007986 */ /* 0x0001e6000c101d0e */
.L_x_4486:
[----:B------:R-:W-:Y:S05]  /*35c0*/  BSYNC.RECONVERGENT B1 ;  /* 0x0000000000017941 */ /* 0x000fea0003800200 */
.L_x_4485:
        /* <DEDUP_REMOVED lines=72> */
[----:B------:R-:W-:Y:S01]  /*3a50*/  F2FP.BF16.F32.PACK_AB R172, R178, R177 ;  /* 0x000000b1b2ac723e */ /* 0x000fe200000010ff */
[----:B------:R-:W-:Y:S06]  /*3a60*/  BRA `(.L_x_4492) ;  /* 0x0000000000f47947 */ /* 0x000fec0003800000 */
.L_x_4491:
        /* <DEDUP_REMOVED lines=60> */
[----:B------:R-:W-:-:S07]  /*3e30*/  F2FP.BF16.F32.PACK_AB R172, R177, R172 ;  /* 0x000000acb1ac723e */ /* 0x000fce00000010ff */
.L_x_4492:
[----:B------:R-:W0:Y:S08]  /*3e40*/  @P0 LDC.64 R236, c[0x0][0x478] ;  /* 0x00011e00ffec0b82 */ /* 0x000e300000000a00 */
[----:B------:R-:W1:Y:S01]  /*3e50*/  LDC.64 R178, c[0x0][0x468] ;  /* 0x00011a00ffb27b82 */ /* 0x000e620000000a00 */
[----:B0-----:R-:W-:-:S05]  /*3e60*/  @P0 IMAD.WIDE.U32 R236, R26, 0x10, R236 ;  /* 0x000000101aec0825 */ /* 0x001fca00078e00ec */
[----:B------:R2:W-:Y:S01]  /*3e70*/  @P0 STG.E.128 desc[UR14][R236.64], R152 ;  /* 0x00000098ec000986 */ /* 0x0005e2000c101d0e */
[C---:B-1----:R-:W-:Y:S01]  /*3e80*/  IMAD.WIDE.U32 R178, R26.reuse, 0x10, R178 ;  /* 0x000000101ab27825 */ /* 0x042fe200078e00b2 */
[----:B------:R-:W-:-:S04]  /*3e90*/  IADD3 R26, PT, PT, R26, 0x80, RZ ;  /* 0x000000801a1a7810 */ /* 0x000fc80007ffe0ff */
[----:B------:R2:W-:Y:S03]  /*3ea0*/  STG.E.128 desc[UR14][R178.64], R172 ;  /* 0x000000acb2007986 */ /* 0x0005e6000c101d0e */
.L_x_4490:
[----:B------:R-:W-:Y:S05]  /*3eb0*/  BSYNC.RECONVERGENT B1 ;  /* 0x0000000000017941 */ /* 0x000fea0003800200 */
.L_x_4489:
[----:B------:R-:W-:Y:S04]  /*3ec0*/  BSSY.RECONVERGENT B1, `(.L_x_4493) ;  /* 0x000008e000017945 */ /* 0x000fe80003800200 */
[----:B------:R-:W-:Y:S05]  /*3ed0*/  @!P3 BRA `(.L_x_4494) ;  /* 0x000000080030b947 */ /* 0x000fea0003800000 */
[----:B------:R-:W-:-:S04]  /*3ee0*/  ISETP.NE.U32.AND P0, PT, RZ, UR20, PT ;  /* 0x00000014ff007c0c */ /* 0x000fc8000bf05070 */
[----:B------:R-:W-:-:S13]  /*3ef0*/  ISETP.NE.AND.EX P0, PT, RZ, UR21, PT, P0 ;  /* 0x00000015ff007c0c */ /* 0x000fda000bf05300 */
[----:B------:R-:W-:Y:S05]  /*3f00*/  @!P0 BRA `(.L_x_4495) ;  /* 0x0000000400148947 */ /* 0x000fea0003800000 */
[--C-:B0-2---:R-:W-:Y:S01]  /*3f10*/  FFMA.FTZ R153, R181, UR4, R176.reuse ;  /* 0x00000004b5997c23 */ /* 0x105fe200080100b0 */
[--C-:B------:R-:W-:Y:S01]  /*3f20*/  FFMA.FTZ R154, R180, UR4, R176.reuse ;  /* 0x00000004b49a7c23 */ /* 0x100fe200080100b0 */
[----:B------:R-:W-:Y:S01]  /*3f30*/  LOP3.LUT P6, RZ, R243, 0xff0000, RZ, 0xc0, !PT ;  /* 0x00ff0000f3ff7812 */ /* 0x000fe200078cc0ff */
        /* <DEDUP_REMOVED lines=8> */
[----:B------:R-:W-:-:S03]  /*3fc0*/  FMUL.FTZ R155, R154, UR12 ;  /* 0x0000000c9a9b7c20 */ /* 0x000fc60008410000 */
[----:B------:R-:W-:Y:S01]  /*3fd0*/  FMUL.FTZ R152, R152, UR22 ;  /* 0x0000001698987c20 */ /* 0x000fe20008410000 */
[----:B------:R-:W-:-:S04]  /*3fe0*/  FMUL.FTZ R155, R155, UR22 ;  /* 0x000000169b9b7c20 */ /* 0x000fc80008410000 */
[----:B------:R-:W-:Y:S02]  /*3ff0*/  FSEL R152, R152, RZ, P6 ;  /* 0x000000ff98987208 */ /* 0x000fe40003000000 */
[----:B------:R-:W-:-:S04]  /*4000*/  ISETP.GE.U32.AND P6, PT, R242, RZ, PT ;  /* 0x000000fff200720c */ /* 0x000fc80003fc6070 */
[----:B------:R-:W-:-:S04]  /*4010*/  ISETP.GE.U32.AND.EX P6, PT, R243, 0x1000000, PT, P6 ;  /* 0x01000000f300780c */ /* 0x000fc80003fc6160 */
[----:B------:R-:W-:Y:S02]  /*4020*/  FSEL R175, R155, RZ, P6 ;  /* 0x000000ff9baf7208 */ /* 0x000fe40003000000 */
[----:B------:R-:W-:Y:S01]  /*4030*/  F2FP.BF16.F32.PACK_AB R155, R154, R153 ;  /* 0x000000999a9b723e */ /* 0x000fe200000010ff */
[--C-:B------:R-:W-:Y:S01]  /*4040*/  FFMA.FTZ R153, R183, UR4, R176.reuse ;  /* 0x00000004b7997c23 */ /* 0x100fe200080100b0 */
[----:B------:R-:W-:Y:S01]  /*4050*/  F2FP.BF16.F32.PACK_AB R175, R175, R152 ;  /* 0x00000098afaf723e */ /* 0x000fe200000010ff */
[----:B------:R-:W-:Y:S01]  /*4060*/  FFMA.FTZ R152, R182, UR4, R176 ;  /* 0x00000004b6987c23 */ /* 0x000fe200080100b0 */
[----:B------:R-:W-:Y:S01]  /*4070*/  LOP3.LUT P6, RZ, R243, 0xff, RZ, 0xc0, !PT ;  /* 0x000000fff3ff7812 */ /* 0x000fe200078cc0ff */
[----:B------:R-:W-:Y:S02]  /*4080*/  FADD.FTZ R153, R198, -R153 ;  /* 0x80000099c6997221 */ /* 0x000fe40000010000 */
[----:B------:R-:W-:Y:S02]  /*4090*/  FADD.FTZ R152, R199, -R152 ;  /* 0x80000098c7987221 */ /* 0x000fe40000010000 */
[----:B------:R-:W-:-:S02]  /*40a0*/  FMUL.FTZ R153, R153, UR23 ;  /* 0x0000001799997c20 */ /* 0x000fc40008410000 */
[----:B------:R-:W-:Y:S02]  /*40b0*/  FMUL.FTZ R172, R152, UR23 ;  /* 0x0000001798ac7c20 */ /* 0x000fe40008410000 */
[----:B------:R-:W-:-:S03]  /*40c0*/  FMUL.FTZ R152, R153, UR12 ;  /* 0x0000000c99987c20 */ /* 0x000fc60008410000 */
[----:B------:R-:W-:Y:S01]  /*40d0*/  F2FP.BF16.F32.PACK_AB R154, R172, R153 ;  /* 0x00000099ac9a723e */ /* 0x000fe200000010ff */
[----:B------:R-:W-:Y:S01]  /*40e0*/  FMUL.FTZ R152, R152, UR22 ;  /* 0x0000001698987c20 */ /* 0x000fe20008410000 */
[----:B------:R-:W-:Y:S01]  /*40f0*/  FMUL.FTZ R172, R172, UR12 ;  /* 0x0000000cacac7c20 */ /* 0x000fe20008410000 */
[----:B------:R-:W-:-:S03]  /*4100*/  FFMA.FTZ R153, R185, UR4, R176 ;  /* 0x00000004b9997c23 */ /* 0x000fc600080100b0 */
[----:B------:R-:W-:Y:S01]  /*4110*/  FMUL.FTZ R172, R172, UR22 ;  /* 0x00000016acac7c20 */ /* 0x000fe20008410000 */
[----:B------:R-:W-:Y:S01]  /*4120*/  FSEL R173, R152, RZ, P6 ;  /* 0x000000ff98ad7208 */ /* 0x000fe20003000000 */
[----:B------:R-:W-:Y:S01]  /*4130*/  FADD.FTZ R177, R200, -R153 ;  /* 0x80000099c8b17221 */ /* 0x000fe20000010000 */
[----:B------:R-:W-:Y:S01]  /*4140*/  LOP3.LUT P6, RZ, R243, 0xff00, RZ, 0xc0, !PT ;  /* 0x0000ff00f3ff7812 */ /* 0x000fe200078cc0ff */
[--C-:B------:R-:W-:Y:S01]  /*4150*/  FFMA.FTZ R153, R187, UR4, R176.reuse ;  /* 0x00000004bb997c23 */ /* 0x100fe200080100b0 */
[--C-:B------:R-:W-:Y:S01]  /*4160*/  FFMA.FTZ R152, R186, UR4, R176.reuse ;  /* 0x00000004ba987c23 */ /* 0x100fe200080100b0 */
[----:B------:R-:W-:Y:S01]  /*4170*/  FMUL.FTZ R177, R177, UR23 ;  /* 0x00000017b1b17c20 */ /* 0x000fe20008410000 */
[----:B------:R-:W-:Y:S01]  /*4180*/  FSEL R174, R172, RZ, P6 ;  /* 0x000000ffacae7208 */ /* 0x000fe20003000000 */
[----:B------:R-:W-:Y:S01]  /*4190*/  FFMA.FTZ R172, R184, UR4, R176 ;  /* 0x00000004b8ac7c23 */ /* 0x000fe200080100b0 */
[----:B------:R-:W-:Y:S01]  /*41a0*/  FADD.FTZ R153, R202, -R153 ;  /* 0x80000099ca997221 */ /* 0x000fe20000010000 */
[----:B------:R-:W-:-:S02]  /*41b0*/  LOP3.LUT P6, RZ, R242, 0xff0000, RZ, 0xc0, !PT ;  /* 0x00ff0000f2ff7812 */ /* 0x000fc400078cc0ff */
[----:B------:R-:W-:Y:S01]  /*41c0*/  FADD.FTZ R178, R201, -R172 ;  /* 0x800000acc9b27221 */ /* 0x000fe20000010000 */
[----:B------:R-:W-:Y:S01]  /*41d0*/  FADD.FTZ R172, R203, -R152 ;  /* 0x80000098cbac7221 */ /* 0x000fe20000010000 */
[----:B------:R-:W-:Y:S01]  /*41e0*/  FMUL.FTZ R152, R153, UR23 ;  /* 0x0000001799987c20 */ /* 0x000fe20008410000 */
[----:B------:R-:W-:Y:S01]  /*41f0*/  F2FP.BF16.F32.PACK_AB R174, R174, R173 ;  /* 0x000000adaeae723e */ /* 0x000fe200000010ff */
[----:B------:R-:W-:Y:S01]  /*4200*/  FMUL.FTZ R236, R178, UR23 ;  /* 0x00000017b2ec7c20 */ /* 0x000fe20008410000 */
[----:B------:R-:W-:-:S04]  /*4210*/  FMUL.FTZ R178, R177, UR12 ;  /* 0x0000000cb1b27c20 */ /* 0x000fc80008410000 */
[----:B------:R-:W-:Y:S01]  /*4220*/  F2FP.BF16.F32.PACK_AB R153, R236, R177 ;  /* 0x000000b1ec99723e */ /* 0x000fe200000010ff */
[----:B------:R-:W-:Y:S01]  /*4230*/  FMUL.FTZ R179, R178, UR22 ;  /* 0x00000016b2b37c20 */ /* 0x000fe20008410000 */
[----:B------:R-:W-:Y:S01]  /*4240*/  FMUL.FTZ R236, R236, UR12 ;  /* 0x0000000cecec7c20 */ /* 0x000fe20008410000 */
[----:B------:R-:W-:Y:S01]  /*4250*/  FMUL.FTZ R178, R172, UR23 ;  /* 0x00000017acb27c20 */ /* 0x000fe20008410000 */
[----:B------:R-:W-:Y:S02]  /*4260*/  FMUL.FTZ R177, R152, UR12 ;  /* 0x0000000c98b17c20 */ /* 0x000fe40008410000 */
[----:B------:R-:W-:Y:S01]  /*4270*/  FMUL.FTZ R236, R236, UR22 ;  /* 0x00000016ecec7c20 */ /* 0x000fe20008410000 */
[----:B------:R-:W-:Y:S01]  /*4280*/  FSEL R172, R179, RZ, P6 ;  /* 0x000000ffb3ac7208 */ /* 0x000fe20003000000 */
[----:B------:R-:W-:Y:S01]  /*4290*/  FMUL.FTZ R177, R177, UR22 ;  /* 0x00000016b1b17c20 */ /* 0x000fe20008410000 */
[----:B------:R-:W-:Y:S02]  /*42a0*/  LOP3.LUT P6, RZ, R242, 0xff000000, RZ, 0xc0, !PT ;  /* 0xff000000f2ff7812 */ /* 0x000fe400078cc0ff */
[C---:B------:R-:W-:Y:S01]  /*42b0*/  F2FP.BF16.F32.PACK_AB R152, R178.reuse, R237 ;  /* 0x000000edb298723e */ /* 0x040fe200000010ff */
[----:B------:R-:W-:Y:S01]  /*42c0*/  FMUL.FTZ R178, R178, UR12 ;  /* 0x0000000cb2b27c20 */ /* 0x000fe20008410000 */
[----:B------:R-:W-:-:S02]  /*42d0*/  FSEL R179, R236, RZ, P6 ;  /* 0x000000ffecb37208 */ /* 0x000fc40003000000 */
        /* <DEDUP_REMOVED lines=8> */
.L_x_4495:
        /* <DEDUP_REMOVED lines=18> */
[----:B------:R-:W-:-:S02]  /*4480*/  FMUL.FTZ R179, R179, UR22 ;  /* 0x00000016b3b37c20 */ /* 0x000fc40008410000 */
        /* <DEDUP_REMOVED lines=31> */
[----:B------:R-:W-:Y:S02]  /*4680*/  F2FP.BF16.F32.PACK_AB R174, R173, R174 ;  /* 0x000000aeadae723e */ /* 0x000fe400000010ff */
[----:B------:R-:W-:Y:S01]  /*4690*/  FSEL R178, R178, RZ, P6 ;  /* 0x000000ffb2b27208 */ /* 0x000fe20003000000 */
[----:B------:R-:W-:Y:S01]  /*46a0*/  FMUL.FTZ R172, R172, UR22 ;  /* 0x00000016acac7c20 */ /* 0x000fe20008410000 */
[----:B------:R-:W-:-:S04]  /*46b0*/  LOP3.LUT P6, RZ, R242, 0xff000000, RZ, 0xc0, !PT ;  /* 0xff000000f2ff7812 */ /* 0x000fc800078cc0ff */
[----:B------:R-:W-:Y:S02]  /*46c0*/  FSEL R179, R179, RZ, P6 ;  /* 0x000000ffb3b37208 */ /* 0x000fe40003000000 */
[C---:B------:R-:W-:Y:S02]  /*46d0*/  LOP3.LUT P6, RZ, R242.reuse, 0xff00, RZ, 0xc0, !PT ;  /* 0x0000ff00f2ff7812 */ /* 0x040fe400078cc0ff */
[----:B------:R-:W-:Y:S02]  /*46e0*/  F2FP.BF16.F32.PACK_AB R173, R179, R178 ;  /* 0x000000b2b3ad723e */ /* 0x000fe400000010ff */
[----:B------:R-:W-:Y:S02]  /*46f0*/  FSEL R177, R177, RZ, P6 ;  /* 0x000000ffb1b17208 */ /* 0x000fe40003000000 */
[----:B------:R-:W-:-:S04]  /*4700*/  LOP3.LUT P6, RZ, R242, 0xff, RZ, 0xc0, !PT ;  /* 0x000000fff2ff7812 */ /* 0x000fc800078cc0ff */
[----:B------:R-:W-:-:S04]  /*4710*/  FSEL R172, R172, RZ, P6 ;  /* 0x000000ffacac7208 */ /* 0x000fc80003000000 */
[----:B------:R-:W-:-:S07]  /*4720*/  F2FP.BF16.F32.PACK_AB R172, R177, R172 ;  /* 0x000000acb1ac723e */ /* 0x000fce00000010ff */
.L_x_4496:
[----:B------:R-:W0:Y:S08]  /*4730*/  @P0 LDC.64 R236, c[0x0][0x478] ;  /* 0x00011e00ffec0b82 */ /* 0x000e300000000a00 */
[----:B------:R-:W1:Y:S01]  /*4740*/  LDC.64 R178, c[0x0][0x468] ;  /* 0x00011a00ffb27b82 */ /* 0x000e620000000a00 */
[----:B0-----:R-:W-:-:S05]  /*4750*/  @P0 IMAD.WIDE.U32 R236, R26, 0x10, R236 ;  /* 0x000000101aec0825 */ /* 0x001fca00078e00ec */
[----:B------:R3:W-:Y:S01]  /*4760*/  @P0 STG.E.128 desc[UR14][R236.64], R152 ;  /* 0x00000098ec000986 */ /* 0x0007e2000c101d0e */
[C---:B-1----:R-:W-:Y:S01]  /*4770*/  IMAD.WIDE.U32 R178, R26.reuse, 0x10, R178 ;  /* 0x000000101ab27825 */ /* 0x042fe200078e00b2 */
[----:B------:R-:W-:-:S04]  /*4780*/  IADD3 R26, PT, PT, R26, 0x80, RZ ;  /* 0x000000801a1a7810 */ /* 0x000fc80007ffe0ff */
[----:B------:R3:W-:Y:S03]  /*4790*/  STG.E.128 desc[UR14][R178.64], R172 ;  /* 0x000000acb2007986 */ /* 0x0007e6000c101d0e */
.L_x_4494:
[----:B------:R-:W-:Y:S05]  /*47a0*/  BSYNC.RECONVERGENT B1 ;  /* 0x0000000000017941 */ /* 0x000fea0003800200 */
.L_x_4493:
[----:B------:R-:W-:Y:S04]  /*47b0*/  BSSY.RECONVERGENT B1, `(.L_x_4497) ;  /* 0x000008e000017945 */ /* 0x000fe80003800200 */
[----:B------:R-:W-:Y:S05]  /*47c0*/  @!P2 BRA `(.L_x_4498) ;  /* 0x000000080030a947 */ /* 0x000fea0003800000 */
[----:B------:R-:W-:-:S04]  /*47d0*/  ISETP.NE.U32.AND P0, PT, RZ, UR20, PT ;  /* 0x00000014ff007c0c */ /* 0x000fc8000bf05070 */
[----:B------:R-:W-:-:S13]  /*47e0*/  ISETP.NE.AND.EX P0, PT, RZ, UR21, PT, P0 ;  /* 0x00000015ff007c0c */ /* 0x000fda000bf05300 */
[----:B------:R-:W-:Y:S05]  /*47f0*/  @!P0 BRA `(.L_x_4499) ;  /* 0x0000000400148947 */ /* 0x000fea0003800000 */
[--C-:B0-23--:R-:W-:Y:S01]  /*4800*/  FFMA.FTZ R153, R9, UR4, R176.reuse ;  /* 0x0000000409997c23 */ /* 0x10dfe200080100b0 */
        /* <DEDUP_REMOVED lines=68> */
.L_x_4499:
        /* <DEDUP_REMOVED lines=61> */
.L_x_4500:
[----:B------:R-:W0:Y:S08]  /*5020*/  @P0 LDC.64 R236, c[0x0][0x478] ;  /* 0x00011e00ffec0b82 */ /* 0x000e300000000a00 */
[----:B------:R-:W1:Y:S01]  /*5030*/  LDC.64 R178, c[0x0][0x468] ;  /* 0x00011a00ffb27b82 */ /* 0x000e620000000a00 */
[----:B0-----:R-:W-:-:S05]  /*5040*/  @P0 IMAD.WIDE.U32 R236, R26, 0x10, R236 ;  /* 0x000000101aec0825 */ /* 0x001fca00078e00ec */
[----:B------:R4:W-:Y:S01]  /*5050*/  @P0 STG.E.128 desc[UR14][R236.64], R152 ;  /* 0x00000098ec000986 */ /* 0x0009e2000c101d0e */
[C---:B-1----:R-:W-:Y:S01]  /*5060*/  IMAD.WIDE.U32 R178, R26.reuse, 0x10, R178 ;  /* 0x000000101ab27825 */ /* 0x042fe200078e00b2 */
[----:B------:R-:W-:-:S04]  /*5070*/  IADD3 R26, PT, PT, R26, 0x80, RZ ;  /* 0x000000801a1a7810 */ /* 0x000fc80007ffe0ff */
[----:B------:R4:W-:Y:S03]  /*5080*/  STG.E.128 desc[UR14][R178.64], R172 ;  /* 0x000000acb2007986 */ /* 0x0009e6000c101d0e */
.L_x_4498:
[----:B------:R-:W-:Y:S05]  /*5090*/  BSYNC.RECONVERGENT B1 ;  /* 0x0000000000017941 */ /* 0x000fea0003800200 */
.L_x_4497:
[----:B------:R-:W-:Y:S05]  /*50a0*/  @!P1 BRA `(.L_x_4501) ;  /* 0x0000003c002c9947 */ /* 0x000fea0003800000 */
[----:B------:R-:W-:-:S04]  /*50b0*/  ISETP.NE.U32.AND P0, PT, RZ, UR20, PT ;  /* 0x00000014ff007c0c */ /* 0x000fc8000bf05070 */
[----:B------:R-:W-:-:S13]  /*50c0*/  ISETP.NE.AND.EX P0, PT, RZ, UR21, PT, P0 ;  /* 0x00000015ff007c0c */ /* 0x000fda000bf05300 */
[----:B------:R-:W-:Y:S05]  /*50d0*/  @!P0 BRA `(.L_x_4502) ;  /* 0x0000000400088947 */ /* 0x000fea0003800000 */
[--C-:B0-234-:R-:W-:Y:S01]  /*50e0*/  FFMA.FTZ R152, R24, UR4, R176.reuse ;  /* 0x0000000418987c23 */ /* 0x11dfe200080100b0 */
[----:B------:R-:W-:Y:S01]  /*50f0*/  FFMA.FTZ R153, R17, UR4, R176 ;  /* 0x0000000411997c23 */ /* 0x000fe200080100b0 */
[----:B------:R-:W-:Y:S02]  /*5100*/  ISETP.GE.U32.AND P6, PT, R244, RZ, PT ;  /* 0x000000fff400720c */ /* 0x000fe40003fc6070 */
[----:B------:R-:W-:Y:S01]  /*5110*/  FADD.FTZ R152, R25, -R152 ;  /* 0x8000009819987221 */ /* 0x000fe20000010000 */
[----:B------:R-:W-:Y:S01]  /*5120*/  FADD.FTZ R153, R16, -R153 ;  /* 0x8000009910997221 */ /* 0x000fe20000010000 */
[----:B------:R-:W-:Y:S02]  /*5130*/  ISETP.GE.U32.AND.EX P6, PT, R245, 0x1000000, PT, P6 ;  /* 0x01000000f500780c */ /* 0x000fe40003fc6160 */
[----:B------:R-:W-:Y:S01]  /*5140*/  FMUL.FTZ R154, R152, UR23 ;  /* 0x00000017989a7c20 */ /* 0x000fe20008410000 */
[----:B------:R-:W-:-:S03]  /*5150*/  FMUL.FTZ R153, R153, UR23 ;  /* 0x0000001799997c20 */ /* 0x000fc60008410000 */
[----:B------:R-:W-:-:S04]  /*5160*/  FMUL.FTZ R152, R154, UR12 ;  /* 0x0000000c9a987c20 */ /* 0x000fc80008410000 */
[----:B------:R-:W-:Y:S01]  /*5170*/  FMUL.FTZ R155, R152, UR22 ;  /* 0x00000016989b7c20 */ /* 0x000fe20008410000 */
[----:B------:R-:W-:-:S04]  /*5180*/  FMUL.FTZ R152, R153, UR12 ;  /* 0x0000000c99987c20 */ /* 0x000fc80008410000 */
[----:B------:R-:W-:Y:S01]  /*5190*/  FMUL.FTZ R152, R152, UR22 ;  /* 0x0000001698987c20 */ /* 0x000fe20008410000 */
[----:B------:R-:W-:Y:S02]  /*51a0*/  FSEL R175, R155, RZ, P6 ;  /* 0x000000ff9baf7208 */ /* 0x000fe40003000000 */
[----:B------:R-:W-:Y:S02]  /*51b0*/  LOP3.LUT P6, RZ, R245, 0xff0000, RZ, 0xc0, !PT ;  /* 0x00ff0000f5ff7812 */ /* 0x000fe400078cc0ff */
[----:B------:R-:W-:Y:S01]  /*51c0*/  F2FP.BF16.F32.PACK_AB R155, R154, R153 ;  /* 0x000000999a9b723e */ /* 0x000fe200000010ff */
[--C-:B------:R-:W-:Y:S01]  /*51d0*/  FFMA.FTZ R153, R15, UR4, R176.reuse ;  /* 0x000000040f997c23 */ /* 0x100fe200080100b0 */
[----:B------:R-:W-:Y:S02]  /*51e0*/  FSEL R152, R152, RZ, P6 ;  /* 0x000000ff98987208 */ /* 0x000fe40003000000 */
[----:B------:R-:W-:Y:S01]  /*51f0*/  LOP3.LUT P6, RZ, R245, 0xff, RZ, 0xc0, !PT ;  /* 0x000000fff5ff7812 */ /* 0x000fe200078cc0ff */
[----:B------:R-:W-:Y:S01]  /*5200*/  FADD.FTZ R153, R14, -R153 ;  /* 0x800000990e997221 */ /* 0x000fe20000010000 */
[----:B------:R-:W-:Y:S01]  /*5210*/  F2FP.BF16.F32.PACK_AB R175, R175, R152 ;  /* 0x00000098afaf723e */ /* 0x000fe200000010ff */
[----:B------:R-:W-:-:S02]  /*5220*/  FFMA.FTZ R152, R22, UR4, R176 ;  /* 0x0000000416987c23 */ /* 0x000fc400080100b0 */
[----:B------:R-:W-:Y:S02]  /*5230*/  FMUL.FTZ R153, R153, UR23 ;  /* 0x0000001799997c20 */ /* 0x000fe40008410000 */
[----:B------:R-:W-:Y:S02]  /*5240*/  FADD.FTZ R154, R23, -R152 ;  /* 0x80000098179a7221 */ /* 0x000fe40000010000 */
[----:B------:R-:W-:Y:S02]  /*5250*/  FMUL.FTZ R152, R153, UR12 ;  /* 0x0000000c99987c20 */ /* 0x000fe40008410000 */
[----:B------:R-:W-:Y:S02]  /*5260*/  FMUL.FTZ R172, R154, UR23 ;  /* 0x000000179aac7c20 */ /* 0x000fe40008410000 */
[----:B------:R-:W-:Y:S02]  /*5270*/  FMUL.FTZ R152, R152, UR22 ;  /* 0x0000001698987c20 */ /* 0x000fe40008410000 */
[C---:B------:R-:W-:Y:S01]  /*5280*/  FMUL.FTZ R177, R172.reuse, UR12 ;  /* 0x0000000cacb17c20 */ /* 0x040fe20008410000 */
[----:B------:R-:W-:Y:S01]  /*5290*/  F2FP.BF16.F32.PACK_AB R154, R172, R153 ;  /* 0x00000099ac9a723e */ /* 0x000fe200000010ff */
[--C-:B------:R-:W-:Y:S01]  /*52a0*/  FFMA.FTZ R153, R13, UR4, R176.reuse ;  /* 0x000000040d997c23 */ /* 0x100fe200080100b0 */
[----:B------:R-:W-:Y:S01]  /*52b0*/  FSEL R174, R152, RZ, P6 ;  /* 0x000000ff98ae7208 */ /* 0x000fe20003000000 */
[----:B------:R-:W-:Y:S01]  /*52c0*/  FFMA.FTZ R152, R20, UR4, R176 ;  /* 0x0000000414987c23 */ /* 0x000fe200080100b0 */
[----:B------:R-:W-:Y:S01]  /*52d0*/  FMUL.FTZ R177, R177, UR22 ;  /* 0x00000016b1b17c20 */ /* 0x000fe20008410000 */
[----:B------:R-:W-:Y:S01]  /*52e0*/  FADD.FTZ R172, R12, -R153 ;  /* 0x800000990cac7221 */ /* 0x000fe20000010000 */
[----:B------:R-:W-:Y:S01]  /*52f0*/  LOP3.LUT P6, RZ, R245, 0xff00, RZ, 0xc0, !PT ;  /* 0x0000ff00f5ff7812 */ /* 0x000fe200078cc0ff */
[----:B------:R-:W-:Y:S01]  /*5300*/  FADD.FTZ R173, R21, -R152 ;  /* 0x8000009815ad7221 */ /* 0x000fe20000010000 */
[--C-:B------:R-:W-:Y:S01]  /*5310*/  FFMA.FTZ R152, R18, UR4, R176.reuse ;  /* 0x0000000412987c23 */ /* 0x100fe200080100b0 */
[----:B------:R-:W-:Y:S01]  /*5320*/  FFMA.FTZ R153, R11, UR4, R176 ;  /* 0x000000040b997c23 */ /* 0x000fe200080100b0 */
[----:B------:R-:W-:Y:S01]  /*5330*/  FMUL.FTZ R176, R172, UR23 ;  /* 0x00000017acb07c20 */ /* 0x000fe20008410000 */
[----:B------:R-:W-:Y:S01]  /*5340*/  FMUL.FTZ R179, R173, UR23 ;  /* 0x00000017adb37c20 */ /* 0x000fe20008410000 */
[----:B------:R-:W-:Y:S01]  /*5350*/  FSEL R173, R177, RZ, P6 ;  /* 0x000000ffb1ad7208 */ /* 0x000fe20003000000 */
[----:B------:R-:W-:Y:S01]  /*5360*/  FADD.FTZ R172, R19, -R152 ;  /* 0x8000009813ac7221 */ /* 0x000fe20000010000 */
[----:B------:R-:W-:Y:S01]  /*5370*/  FMUL.FTZ R177, R176, UR12 ;  /* 0x0000000cb0b17c20 */ /* 0x000fe20008410000 */
[----:B------:R-:W-:Y:S01]  /*5380*/  FADD.FTZ R152, R10, -R153 ;  /* 0x800000990a987221 */ /* 0x000fe20000010000 */
[C---:B------:R-:W-:Y:S01]  /*5390*/  F2FP.BF16.F32.PACK_AB R153, R179.reuse, R176 ;  /* 0x000000b0b399723e */ /* 0x040fe200000010ff */
[----:B------:R-:W-:Y:S01]  /*53a0*/  FMUL.FTZ R179, R179, UR12 ;  /* 0x0000000cb3b37c20 */ /* 0x000fe20008410000 */
        /* <DEDUP_REMOVED lines=21> */
.L_x_4502:
[--C-:B0-234-:R-:W-:Y:S01]  /*5500*/  FFMA.FTZ R173, R17, UR4, R176.reuse ;  /* 0x0000000411ad7c23 */ /* 0x11dfe200080100b0 */
        /* <DEDUP_REMOVED lines=10> */
[----:B------:R-:W-:-:S02]  /*55b0*/  FMUL.FTZ R172, R172, UR12 ;  /* 0x0000000cacac7c20 */ /* 0x000fc40008410000 */
[----:B------:R-:W-:Y:S01]  /*55c0*/  FMUL.FTZ R178, R178, UR12 ;  /* 0x0000000cb2b27c20 */ /* 0x000fe20008410000 */
[----:B------:R-:W-:Y:S01]  /*55d0*/  FMUL.FTZ R173, R173, UR22 ;  /* 0x00000016adad7c20 */ /* 0x000fe20008410000 */
[----:B------:R-:W-:-:S04]  /*55e0*/  FMUL.FTZ R172, R172, UR22 ;  /* 0x00000016acac7c20 */ /* 0x000fc80008410000 */
[----:B------:R-:W-:Y:S01]  /*55f0*/  FSEL R175, R173, RZ, P6 ;  /* 0x000000ffadaf7208 */ /* 0x000fe20003000000 */
[----:B------:R-:W-:Y:S01]  /*5600*/  FFMA.FTZ R173, R15, UR4, R176 ;  /* 0x000000040fad7c23 */ /* 0x000fe200080100b0 */
[----:B------:R-:W-:-:S03]  /*5610*/  ISETP.GE.U32.AND P6, PT, R244, RZ, PT ;  /* 0x000000fff400720c */ /* 0x000fc60003fc6070 */
[----:B------:R-:W-:Y:S01]  /*5620*/  FADD.FTZ R173, R14, -R173 ;  /* 0x800000ad0ead7221 */ /* 0x000fe20000010000 */
[----:B------:R-:W-:-:S03]  /*5630*/  ISETP.GE.U32.AND.EX P6, PT, R245, 0x1000000, PT, P6 ;  /* 0x01000000f500780c */ /* 0x000fc60003fc6160 */
[----:B------:R-:W-:Y:S01]  /*5640*/  FMUL.FTZ R173, R173, UR23 ;  /* 0x00000017adad7c20 */ /* 0x000fe20008410000 */
[----:B------:R-:W-:Y:S02]  /*5650*/  FSEL R172, R172, RZ, P6 ;  /* 0x000000ffacac7208 */ /* 0x000fe40003000000 */
[----:B------:R-:W-:Y:S01]  /*5660*/  LOP3.LUT P6, RZ, R245, 0xff, RZ, 0xc0, !PT ;  /* 0x000000fff5ff7812 */ /* 0x000fe200078cc0ff */
[----:B------:R-:W-:Y:S01]  /*5670*/  FMUL.FTZ R173, R173, UR12 ;  /* 0x0000000cadad7c20 */ /* 0x000fe20008410000 */
[----:B------:R-:W-:Y:S01]  /*5680*/  F2FP.BF16.F32.PACK_AB R175, R172, R175 ;  /* 0x000000afacaf723e */ /* 0x000fe200000010ff */
[--C-:B------:R-:W-:Y:S02]  /*5690*/  FFMA.FTZ R172, R22, UR4, R176.reuse ;  /* 0x0000000416ac7c23 */ /* 0x100fe400080100b0 */
[----:B------:R-:W-:Y:S01]  /*56a0*/  FMUL.FTZ R174, R173, UR22 ;  /* 0x00000016adae7c20 */ /* 0x000fe20008410000 */
[----:B------:R-:W-:Y:S01]  /*56b0*/  FFMA.FTZ R173, R13, UR4, R176 ;  /* 0x000000040dad7c23 */ /* 0x000fe200080100b0 */
[----:B------:R-:W-:-:S03]  /*56c0*/  FADD.FTZ R172, R23, -R172 ;  /* 0x800000ac17ac7221 */ /* 0x000fc60000010000 */
[----:B------:R-:W-:Y:S01]  /*56d0*/  FADD.FTZ R177, R12, -R173 ;  /* 0x800000ad0cb17221 */ /* 0x000fe20000010000 */
[----:B------:R-:W-:Y:S01]  /*56e0*/  FMUL.FTZ R179, R172, UR23 ;  /* 0x00000017acb37c20 */ /* 0x000fe20008410000 */
[--C-:B------:R-:W-:Y:S01]  /*56f0*/  FFMA.FTZ R172, R18, UR4, R176.reuse ;  /* 0x0000000412ac7c23 */ /* 0x100fe200080100b0 */
[----:B------:R-:W-:Y:S01]  /*5700*/  FSEL R174, R174, RZ, P6 ;  /* 0x000000ffaeae7208 */ /* 0x000fe20003000000 */
[----:B------:R-:W-:Y:S01]  /*5710*/  FMUL.FTZ R177, R177, UR23 ;  /* 0x00000017b1b17c20 */ /* 0x000fe20008410000 */
[----:B------:R-:W-:Y:S01]  /*5720*/  FMUL.FTZ R179, R179, UR12 ;  /* 0x0000000cb3b37c20 */ /* 0x000fe20008410000 */
[----:B------:R-:W-:Y:S01]  /*5730*/  FFMA.FTZ R173, R11, UR4, R176 ;  /* 0x000000040bad7c23 */ /* 0x000fe200080100b0 */
[----:B------:R-:W-:Y:S01]  /*5740*/  LOP3.LUT P6, RZ, R245, 0xff00, RZ, 0xc0, !PT ;  /* 0x0000ff00f5ff7812 */ /* 0x000fe200078cc0ff */
[----:B------:R-:W-:Y:S01]  /*5750*/  FMUL.FTZ R177, R177, UR12 ;  /* 0x0000000cb1b17c20 */ /* 0x000fe20008410000 */
[----:B------:R-:W-:Y:S01]  /*5760*/  FMUL.FTZ R179, R179, UR22 ;  /* 0x00000016b3b37c20 */ /* 0x000fe20008410000 */
[----:B------:R-:W-:Y:S01]  /*5770*/  FADD.FTZ R176, R19, -R172 ;  /* 0x800000ac13b07221 */ /* 0x000fe20000010000 */
[----:B------:R-:W-:Y:S01]  /*5780*/  FADD.FTZ R172, R10, -R173 ;  /* 0x800000ad0aac7221 */ /* 0x000fe20000010000 */
[----:B------:R-:W-:-:S02]  /*5790*/  FMUL.FTZ R177, R177, UR22 ;  /* 0x00000016b1b17c20 */ /* 0x000fc40008410000 */
[----:B------:R-:W-:Y:S01]  /*57a0*/  FSEL R173, R179, RZ, P6 ;  /* 0x000000ffb3ad7208 */ /* 0x000fe20003000000 */
[----:B------:R-:W-:Y:S01]  /*57b0*/  FMUL.FTZ R176, R176, UR23 ;  /* 0x00000017b0b07c20 */ /* 0x000fe20008410000 */
[----:B------:R-:W-:Y:S01]  /*57c0*/  LOP3.LUT P6, RZ, R244, 0xff0000, RZ, 0xc0, !PT ;  /* 0x00ff0000f4ff7812 */ /* 0x000fe200078cc0ff */
[----:B------:R-:W-:Y:S01]  /*57d0*/  FMUL.FTZ R179, R178, UR22 ;  /* 0x00000016b2b37c20 */ /* 0x000fe20008410000 */
[----:B------:R-:W-:Y:S01]  /*57e0*/  FMUL.FTZ R172, R172, UR23 ;  /* 0x00000017acac7c20 */ /* 0x000fe20008410000 */
[----:B------:R-:W-:Y:S01]  /*57f0*/  FMUL.FTZ R176, R176, UR12 ;  /* 0x0000000cb0b07c20 */ /* 0x000fe20008410000 */
[----:B------:R-:W-:Y:S02]  /*5800*/  FSEL R178, R177, RZ, P6 ;  /* 0x000000ffb1b27208 */ /* 0x000fe40003000000 */
[----:B------:R-:W-:Y:S01]  /*5810*/  LOP3.LUT P6, RZ, R244, 0xff000000, RZ, 0xc0, !PT ;  /* 0xff000000f4ff7812 */ /* 0x000fe200078cc0ff */
[----:B------:R-:W-:Y:S01]  /*5820*/  FMUL.FTZ R176, R176, UR22 ;  /* 0x00000016b0b07c20 */ /* 0x000fe20008410000 */
[----:B------:R-:W-:Y:S01]  /*5830*/  FMUL.FTZ R172, R172, UR12 ;  /* 0x0000000cacac7c20 */ /* 0x000fe20008410000 */
[----:B------:R-:W-:-:S02]  /*5840*/  F2FP.BF16.F32.PACK_AB R174, R173, R174 ;  /* 0x000000aeadae723e */ /* 0x000fc400000010ff */
[----:B------:R-:W-:Y:S01]  /*5850*/  FSEL R179, R179, RZ, P6 ;  /* 0x000000ffb3b37208 */ /* 0x000fe20003000000 */
[----:B------:R-:W-:Y:S01]  /*5860*/  FMUL.FTZ R172, R172, UR22 ;  /* 0x00000016acac7c20 */ /* 0x000fe20008410000 */
[----:B------:R-:W-:Y:S02]  /*5870*/  LOP3.LUT P6, RZ, R244, 0xff00, RZ, 0xc0, !PT ;  /* 0x0000ff00f4ff7812 */ /* 0x000fe400078cc0ff */
[----:B------:R-:W-:Y:S02]  /*5880*/  F2FP.BF16.F32.PACK_AB R173, R179, R178 ;  /* 0x000000b2b3ad723e */ /* 0x000fe400000010ff */
[----:B------:R-:W-:Y:S02]  /*5890*/  FSEL R177, R176, RZ, P6 ;  /* 0x000000ffb0b17208 */ /* 0x000fe40003000000 */
[----:B------:R-:W-:-:S04]  /*58a0*/  LOP3.LUT P6, RZ, R244, 0xff, RZ, 0xc0, !PT ;  /* 0x000000fff4ff7812 */ /* 0x000fc800078cc0ff */
[----:B------:R-:W-:-:S04]  /*58b0*/  FSEL R172, R172, RZ, P6 ;  /* 0x000000ffacac7208 */ /* 0x000fc80003000000 */
[----:B------:R-:W-:-:S07]  /*58c0*/  F2FP.BF16.F32.PACK_AB R172, R177, R172 ;  /* 0x000000acb1ac723e */ /* 0x000fce00000010ff */
.L_x_4503:
[----:B------:R-:W0:Y:S08]  /*58d0*/  @P0 LDC.64 R178, c[0x0][0x478] ;  /* 0x00011e00ffb20b82 */ /* 0x000e300000000a00 */
[----:B------:R-:W1:Y:S01]  /*58e0*/  LDC.64 R176, c[0x0][0x468] ;  /* 0x00011a00ffb07b82 */ /* 0x000e620000000a00 */
[----:B0-----:R-:W-:-:S05]  /*58f0*/  @P0 IMAD.WIDE.U32 R178, R26, 0x10, R178 ;  /* 0x000000101ab20825 */ /* 0x001fca00078e00b2 */
[----:B------:R0:W-:Y:S01]  /*5900*/  @P0 STG.E.128 desc[UR14][R178.64], R152 ;  /* 0x00000098b2000986 */ /* 0x0001e2000c101d0e */
[----:B-1----:R-:W-:-:S05]  /*5910*/  IMAD.WIDE.U32 R176, R26, 0x10, R176 ;  /* 0x000000101ab07825 */ /* 0x002fca00078e00b0 */
[----:B------:R0:W-:Y:S01]  /*5920*/  STG.E.128 desc[UR14][R176.64], R172 ;  /* 0x000000acb0007986 */ /* 0x0001e2000c101d0e */
[----:B------:R-:W-:Y:S05]  /*5930*/  BRA `(.L_x_4501) ;  /* 0x0000003400087947 */ /* 0x000fea0003800000 */
.L_x_4484:
[----:B------:R-:W-:-:S04]  /*5940*/  UISETP.NE.U32.AND UP1, UPT, UR20, URZ, UPT ;  /* 0x000000ff1400728c */ /* 0x000fc8000bf25070 */
[----:B------:R-:W-:-:S09]  /*5950*/  UISETP.NE.AND.EX UP1, UPT, UR21, URZ, UPT, UP1 ;  /* 0x000000ff1500728c */ /* 0x000fd2000bf25310 */
[----:B------:R-:W-:Y:S05]  /*5960*/  BRA.U UP1, `(.L_x_4504) ;  /* 0x00000019013c7547 */ /* 0x000fea000b800000 */
[----:B------:R-:W-:Y:S01]  /*5970*/  ISETP.GT.U32.AND P0, PT, R27, 0x7f, PT ;  /* 0x0000007f1b00780c */ /* 0x000fe20003f04070 */
[----:B------:R-:W-:-:S12]  /*5980*/  BSSY.RECONVERGENT B1, `(.L_x_4505) ;  /* 0x000004f000017945 */ /* 0x000fd80003800200 */
[----:B------:R-:W-:Y:S05]  /*5990*/  @!P0 BRA `(.L_x_4506) ;  /* 0x0000000400348947 */ /* 0x000fea0003800000 */
[--C-:B------:R-:W-:Y:S01]  /*59a0*/  FFMA.FTZ R173, R222, UR4, R176.reuse ;  /* 0x00000004dead7c23 */ /* 0x100fe200080100b0 */
[----:B------:R-:W-:Y:S01]  /*59b0*/  FFMA.FTZ R175, R226, UR4, R176 ;  /* 0x00000004e2af7c23 */ /* 0x000fe200080100b0 */
[----:B------:R-:W-:Y:S01]  /*59c0*/  PRMT R172, R158, 0x7632, R172 ;  /* 0x000076329eac7816 */ /* 0x000fe200000000ac */
[----:B------:R-:W-:Y:S01]  /*59d0*/  FFMA.FTZ R236, R227, UR4, R176 ;  /* 0x00000004e3ec7c23 */ /* 0x000fe200080100b0 */
[--C-:B------:R-:W-:Y:S01]  /*59e0*/  FADD.FTZ R174, R220, -R173.reuse ;  /* 0x800000addcae7221 */ /* 0x100fe20000010000 */
[----:B------:R-:W-:Y:S01]  /*59f0*/  PRMT R173, R159, 0x7632, R173 ;  /* 0x000076329fad7816 */ /* 0x000fe200000000ad */
[----:B------:R-:W-:Y:S01]  /*5a00*/  FADD.FTZ R177, R224, -R175 ;  /* 0x800000afe0b17221 */ /* 0x000fe20000010000 */
[----:B------:R-:W-:Y:S01]  /*5a10*/  SHF.L.U32 R172, R172, 0x10, RZ ;  /* 0x00000010acac7819 */ /* 0x000fe200000006ff */
[----:B------:R-:W-:Y:S01]  /*5a20*/  FADD.FTZ R236, R225, -R236 ;  /* 0x800000ece1ec7221 */ /* 0x000fe20000010000 */
[----:B------:R-:W-:Y:S02]  /*5a30*/  SHF.L.U32 R173, R173, 0x10, RZ ;  /* 0x00000010adad7819 */ /* 0x000fe400000006ff */
[----:B------:R-:W-:-:S02]  /*5a40*/  ISETP.GE.U32.AND P0, PT, R248, RZ, PT ;  /* 0x000000fff800720c */ /* 0x000fc40003f06070 */
[----:B------:R-:W-:Y:S01]  /*5a50*/  LOP3.LUT P6, RZ, R249, 0xff0000, RZ, 0xc0, !PT ;  /* 0x00ff0000f9ff7812 */ /* 0x000fe200078cc0ff */
[----:B------:R-:W-:Y:S01]  /*5a60*/  FFMA.FTZ R175, R174, UR23, R173 ;  /* 0x00000017aeaf7c23 */ /* 0x000fe200080100ad */
[----:B------:R-:W-:Y:S01]  /*5a70*/  FFMA.FTZ R173, R230, UR4, R176 ;  /* 0x00000004e6ad7c23 */ /* 0x000fe200080100b0 */
[--C-:B------:R-:W-:Y:S01]  /*5a80*/  FFMA.FTZ R174, R177, UR23, R172.reuse ;  /* 0x00000017b1ae7c23 */ /* 0x100fe200080100ac */
[----:B------:R-:W-:Y:S01]  /*5a90*/  PRMT R172, R156, 0x7632, R172 ;  /* 0x000076329cac7816 */ /* 0x000fe200000000ac */
[----:B------:R-:W-:Y:S01]  /*5aa0*/  FFMA.FTZ R177, R234, UR4, R176 ;  /* 0x00000004eab17c23 */ /* 0x000fe200080100b0 */
[--C-:B------:R-:W-:Y:S01]  /*5ab0*/  FADD.FTZ R178, R228, -R173.reuse ;  /* 0x800000ade4b27221 */ /* 0x100fe20000010000 */
[----:B------:R-:W-:Y:S01]  /*5ac0*/  PRMT R173, R157, 0x7632, R173 ;  /* 0x000076329dad7816 */ /* 0x000fe200000000ad */
[----:B------:R-:W-:Y:S01]  /*5ad0*/  FMUL.FTZ R175, R175, UR12 ;  /* 0x0000000cafaf7c20 */ /* 0x000fe20008410000 */
[----:B------:R-:W-:Y:S01]  /*5ae0*/  SHF.L.U32 R172, R172, 0x10, RZ ;  /* 0x00000010acac7819 */ /* 0x000fe200000006ff */
[----:B------:R-:W-:Y:S01]  /*5af0*/  FADD.FTZ R177, R232, -R177 ;  /* 0x800000b1e8b17221 */ /* 0x000fe20000010000 */
[----:B------:R-:W-:Y:S01]  /*5b00*/  SHF.L.U32 R173, R173, 0x10, RZ ;  /* 0x00000010adad7819 */ /* 0x000fe200000006ff */
[----:B------:R-:W-:Y:S01]  /*5b10*/  FMUL.FTZ R179, R175, UR22 ;  /* 0x00000016afb37c20 */ /* 0x000fe20008410000 */
[----:B------:R-:W-:Y:S01]  /*5b20*/  ISETP.GE.U32.AND.EX P0, PT, R249, 0x1000000, PT, P0 ;  /* 0x01000000f900780c */ /* 0x000fe20003f06100 */
[----:B------:R-:W-:Y:S01]  /*5b30*/  FFMA.FTZ R172, R177, UR23, R172 ;  /* 0x00000017b1ac7c23 */ /* 0x000fe200080100ac */
[----:B------:R-:W-:Y:S01]  /*5b40*/  SHF.L.U32 R177, R159, 0x10, RZ ;  /* 0x000000109fb17819 */ /* 0x000fe200000006ff */
[----:B------:R-:W-:Y:S01]  /*5b50*/  FFMA.FTZ R173, R178, UR23, R173 ;  /* 0x00000017b2ad7c23 */ /* 0x000fe200080100ad */
[----:B------:R-:W-:Y:S01]  /*5b60*/  FFMA.FTZ R178, R223, UR4, R176 ;  /* 0x00000004dfb27c23 */ /* 0x000fe200080100b0 */
[----:B------:R-:W-:Y:S01]  /*5b70*/  FMUL.FTZ R174, R174, UR12 ;  /* 0x0000000caeae7c20 */ /* 0x000fe20008410000 */
[----:B------:R-:W-:Y:S01]  /*5b80*/  FSEL R179, R179, RZ, P0 ;  /* 0x000000ffb3b37208 */ /* 0x000fe20000000000 */
[----:B------:R-:W-:Y:S01]  /*5b90*/  FMUL.FTZ R173, R173, UR12 ;  /* 0x0000000cadad7c20 */ /* 0x000fe20008410000 */
[----:B------:R-:W-:Y:S01]  /*5ba0*/  FADD.FTZ R178, R221, -R178 ;  /* 0x800000b2ddb27221 */ /* 0x000fe20000010000 */
[----:B------:R-:W-:Y:S01]  /*5bb0*/  FMUL.FTZ R175, R174, UR22 ;  /* 0x00000016aeaf7c20 */ /* 0x000fe20008410000 */
[----:B------:R-:W-:Y:S01]  /*5bc0*/  LOP3.LUT P0, RZ, R249, 0xff00, RZ, 0xc0, !PT ;  /* 0x0000ff00f9ff7812 */ /* 0x000fe2000780c0ff */
[----:B------:R-:W-:Y:S01]  /*5bd0*/  FMUL.FTZ R172, R172, UR12 ;  /* 0x0000000cacac7c20 */ /* 0x000fe20008410000 */
[----:B------:R-:W-:Y:S01]  /*5be0*/  FFMA.FTZ R178, R178, UR23, R177 ;  /* 0x00000017b2b27c23 */ /* 0x000fe200080100b1 */
[----:B------:R-:W-:Y:S01]  /*5bf0*/  SHF.L.U32 R177, R158, 0x10, RZ ;  /* 0x000000109eb17819 */ /* 0x000fe200000006ff */
[----:B------:R-:W-:Y:S01]  /*5c00*/  FMUL.FTZ R237, R173, UR22 ;  /* 0x00000016aded7c20 */ /* 0x000fe20008410000 */
[----:B------:R-:W-:Y:S01]  /*5c10*/  FMUL.FTZ R172, R172, UR22 ;  /* 0x00000016acac7c20 */ /* 0x000fe20008410000 */
[----:B------:R-:W-:-:S02]  /*5c20*/  FMUL.FTZ R178, R178, UR12 ;  /* 0x0000000cb2b27c20 */ /* 0x000fc40008410000 */
[----:B------:R-:W-:Y:S01]  /*5c30*/  FFMA.FTZ R177, R236, UR23, R177 ;  /* 0x00000017ecb17c23 */ /* 0x000fe200080100b1 */
[----:B------:R-:W-:Y:S01]  /*5c40*/  FFMA.FTZ R236, R235, UR4, R176 ;  /* 0x00000004ebec7c23 */ /* 0x000fe200080100b0 */
[----:B------:R-:W-:Y:S02]  /*5c50*/  FMUL.FTZ R178, R178, UR22 ;  /* 0x00000016b2b27c20 */ /* 0x000fe40008410000 */
[----:B------:R-:W-:Y:S01]  /*5c60*/  FMUL.FTZ R177, R177, UR12 ;  /* 0x0000000cb1b17c20 */ /* 0x000fe20008410000 */
[----:B------:R-:W-:Y:S02]  /*5c70*/  FADD.FTZ R236, R233, -R236 ;  /* 0x800000ece9ec7221 */ /* 0x000fe40000010000 */
[----:B------:R-:W-:Y:S01]  /*5c80*/  FSEL R178, R178, RZ, P6 ;  /* 0x000000ffb2b27208 */ /* 0x000fe20003000000 */
[----:B------:R-:W-:Y:S01]  /*5c90*/  FMUL.FTZ R177, R177, UR22 ;  /* 0x00000016b1b17c20 */ /* 0x000fe20008410000 */
[----:B------:R-:W-:-:S04]  /*5ca0*/  LOP3.LUT P6, RZ, R249, 0xff, RZ, 0xc0, !PT ;  /* 0x000000fff9ff7812 */ /* 0x000fc800078cc0ff */
        /* <DEDUP_REMOVED lines=18> */
[C---:B------:R-:W-:Y:S02]  /*5dd0*/  LOP3.LUT P0, RZ, R248.reuse, 0xff00, RZ, 0xc0, !PT ;  /* 0x0000ff00f8ff7812 */ /* 0x040fe4000780c0ff */
[----:B------:R-:W-:Y:S02]  /*5de0*/  FSEL R236, R237, RZ, P6 ;  /* 0x000000ffedec7208 */ /* 0x000fe40003000000 */
[----:B------:R-:W-:Y:S02]  /*5df0*/  LOP3.LUT P6, RZ, R248, 0xff, RZ, 0xc0, !PT ;  /* 0x000000fff8ff7812 */ /* 0x000fe400078cc0ff */
[----:B------:R-:W-:-:S02]  /*5e00*/  FSEL R237, R172, RZ, P0 ;  /* 0x000000ffaced7208 */ /* 0x000fc40000000000 */
[----:B------:R-:W-:Y:S02]  /*5e10*/  FSEL R172, R177, RZ, P6 ;  /* 0x000000ffb1ac7208 */ /* 0x000fe40003000000 */
[----:B------:R-:W-:Y:S02]  /*5e20*/  F2FP.BF16.F32.PACK_AB R173, R236, R173 ;  /* 0x000000adecad723e */ /* 0x000fe400000010ff */
[----:B------:R-:W-:Y:S01]  /*5e30*/  F2FP.BF16.F32.PACK_AB R172, R237, R172 ;  /* 0x000000acedac723e */ /* 0x000fe200000010ff */
[C---:B0-----:R-:W-:Y:S01]  /*5e40*/  IMAD.WIDE.U32 R178, R26.reuse, 0x10, R178 ;  /* 0x000000101ab27825 */ /* 0x041fe200078e00b2 */
[----:B------:R-:W-:-:S04]  /*5e50*/  IADD3 R26, PT, PT, R26, 0x80, RZ ;  /* 0x000000801a1a7810 */ /* 0x000fc80007ffe0ff */
[----:B------:R0:W-:Y:S03]  /*5e60*/  STG.E.128 desc[UR14][R178.64], R172 ;  /* 0x000000acb2007986 */ /* 0x0001e6000c101d0e */
.L_x_4506:
[----:B------:R-:W-:Y:S05]  /*5e70*/  BSYNC.RECONVERGENT B1 ;  /* 0x0000000000017941 */ /* 0x000fea0003800200 */
.L_x_4505:
[----:B------:R-:W-:Y:S04]  /*5e80*/  BSSY.RECONVERGENT B1, `(.L_x_4507) ;  /* 0x000004f000017945 */ /* 0x000fe80003800200 */
[----:B------:R-:W-:Y:S05]  /*5e90*/  @!P4 BRA `(.L_x_4508) ;  /* 0x000000040034c947 */ /* 0x000fea0003800000 */
[--C-:B0-----:R-:W-:Y:S01]  /*5ea0*/  FFMA.FTZ R173, R206, UR4, R176.reuse ;  /* 0x00000004cead7c23 */ /* 0x101fe200080100b0 */
        /* <DEDUP_REMOVED lines=76> */
.L_x_4508:
[----:B------:R-:W-:Y:S05]  /*6370*/  BSYNC.RECONVERGENT B1 ;  /* 0x0000000000017941 */ /* 0x000fea0003800200 */
.L_x_4507:
[----:B------:R-:W-:Y:S04]  /*6380*/  BSSY.RECONVERGENT B1, `(.L_x_4509) ;  /* 0x000004f000017945 */ /* 0x000fe80003800200 */
[----:B------:R-:W-:Y:S05]  /*6390*/  @!P3 BRA `(.L_x_4510) ;  /* 0x000000040034b947 */ /* 0x000fea0003800000 */
[--C-:B01----:R-:W-:Y:S01]  /*63a0*/  FFMA.FTZ R172, R180, UR4, R176.reuse ;  /* 0x00000004b4ac7c23 */ /* 0x103fe200080100b0 */
[----:B------:R-:W-:Y:S01]  /*63b0*/  FFMA.FTZ R174, R182, UR4, R176 ;  /* 0x00000004b6ae7c23 */ /* 0x000fe200080100b0 */
[----:B------:R-:W-:Y:S02]  /*63c0*/  PRMT R173, R163, 0x7632, R173 ;  /* 0x00007632a3ad7816 */ /* 0x000fe400000000ad */
        /* <DEDUP_REMOVED lines=52> */
[----:B------:R-:W-:-:S05]  /*6710*/  SHF.L.U32 R177, R161, 0x10, RZ ;  /* 0x00000010a1b17819 */ /* 0x000fca00000006ff */
        /* <DEDUP_REMOVED lines=21> */
.L_x_4510:
[----:B------:R-:W-:Y:S05]  /*6870*/  BSYNC.RECONVERGENT B1 ;  /* 0x0000000000017941 */ /* 0x000fea0003800200 */
.L_x_4509:
[----:B------:R-:W-:Y:S04]  /*6880*/  BSSY.RECONVERGENT B1, `(.L_x_4511) ;  /* 0x000004f000017945 */ /* 0x000fe80003800200 */
[----:B------:R-:W-:Y:S05]  /*6890*/  @!P2 BRA `(.L_x_4512) ;  /* 0x000000040034a947 */ /* 0x000fea0003800000 */
[--C-:B012---:R-:W-:Y:S01]  /*68a0*/  FFMA.FTZ R172, R8, UR4, R176.reuse ;  /* 0x0000000408ac7c23 */ /* 0x107fe200080100b0 */
        /* <DEDUP_REMOVED lines=76> */
.L_x_4512:
[----:B------:R-:W-:Y:S05]  /*6d70*/  BSYNC.RECONVERGENT B1 ;  /* 0x0000000000017941 */ /* 0x000fea0003800200 */
.L_x_4511:
[----:B------:R-:W-:Y:S05]  /*6d80*/  @!P1 BRA `(.L_x_4501) ;  /* 0x0000001c00f49947 */ /* 0x000fea0003800000 */
[--C-:B0123--:R-:W-:Y:S01]  /*6d90*/  FFMA.FTZ R172, R24, UR4, R176.reuse ;  /* 0x0000000418ac7c23 */ /* 0x10ffe200080100b0 */
        /* <DEDUP_REMOVED lines=31> */
[----:B------:R-:W-:-:S02]  /*6f90*/  SHF.L.U32 R177, R171, 0x10, RZ ;  /* 0x00000010abb17819 */ /* 0x000fc400000006ff */
[----:B------:R-:W-:Y:S01]  /*6fa0*/  LOP3.LUT P0, RZ, R245, 0xff00, RZ, 0xc0, !PT ;  /* 0x0000ff00f5ff7812 */ /* 0x000fe2000780c0ff */
[----:B------:R-:W-:Y:S02]  /*6fb0*/  FMUL.FTZ R172, R172, UR22 ;  /* 0x00000016acac7c20 */ /* 0x000fe40008410000 */
[----:B------:R-:W-:Y:S01]  /*6fc0*/  FFMA.FTZ R178, R178, UR23, R177 ;  /* 0x00000017b2b27c23 */ /* 0x000fe200080100b1 */
[----:B------:R-:W-:-:S03]  /*6fd0*/  FFMA.FTZ R177, R15, UR4, R176 ;  /* 0x000000040fb17c23 */ /* 0x000fc600080100b0 */
[----:B------:R-:W-:Y:S01]  /*6fe0*/  FMUL.FTZ R178, R178, UR12 ;  /* 0x0000000cb2b27c20 */ /* 0x000fe20008410000 */
[----:B------:R-:W-:Y:S01]  /*6ff0*/  FADD.FTZ R236, R14, -R177 ;  /* 0x800000b10eec7221 */ /* 0x000fe20000010000 */
[----:B------:R-:W-:Y:S02]  /*7000*/  SHF.L.U32 R177, R170, 0x10, RZ ;  /* 0x00000010aab17819 */ /* 0x000fe400000006ff */
        /* <DEDUP_REMOVED lines=37> */
.L_x_4504:
[----:B------:R-:W-:Y:S04]  /*7260*/  BSSY.RECONVERGENT B1, `(.L_x_4513) ;  /* 0x0000056000017945 */ /* 0x000fe80003800200 */
[----:B------:R-:W-:Y:S05]  /*7270*/  @!P5 BRA `(.L_x_4514) ;  /* 0x000000040050d947 */ /* 0x000fea0003800000 */
[----:B------:R-:W-:Y:S01]  /*7280*/  FFMA.FTZ R153, R222, UR4, R176 ;  /* 0x00000004de997c23 */ /* 0x000fe200080100b0 */
[----:B------:R-:W-:Y:S01]  /*7290*/  PRMT R152, R158, 0x7632, R152 ;  /* 0x000076329e987816 */ /* 0x000fe20000000098 */
[----:B------:R-:W0:Y:S01]  /*72a0*/  LDC.64 R172, c[0x0][0x478] ;  /* 0x00011e00ffac7b82 */ /* 0x000e220000000a00 */
[----:B------:R-:W-:Y:S01]  /*72b0*/  PRMT R154, R159, 0x7632, R154 ;  /* 0x000076329f9a7816 */ /* 0x000fe2000000009a */
[----:B------:R-:W-:Y:S01]  /*72c0*/  FADD.FTZ R174, R220, -R153 ;  /* 0x80000099dcae7221 */ /* 0x000fe20000010000 */
[----:B------:R-:W-:Y:S01]  /*72d0*/  FFMA.FTZ R153, R226, UR4, R176 ;  /* 0x00000004e2997c23 */ /* 0x000fe200080100b0 */
[----:B------:R-:W-:Y:S02]  /*72e0*/  SHF.L.U32 R152, R152, 0x10, RZ ;  /* 0x0000001098987819 */ /* 0x000fe400000006ff */
[----:B------:R-:W-:Y:S01]  /*72f0*/  SHF.L.U32 R155, R154, 0x10, RZ ;  /* 0x000000109a9b7819 */ /* 0x000fe200000006ff */
[----:B------:R-:W-:Y:S01]  /*7300*/  FADD.FTZ R153, R224, -R153 ;  /* 0x80000099e0997221 */ /* 0x000fe20000010000 */
[----:B------:R-:W-:-:S02]  /*7310*/  PRMT R154, R157, 0x7632, R154 ;  /* 0x000076329d9a7816 */ /* 0x000fc4000000009a */
[----:B------:R-:W-:Y:S01]  /*7320*/  SHF.L.U32 R179, R159, 0x10, RZ ;  /* 0x000000109fb37819 */ /* 0x000fe200000006ff */
[----:B------:R-:W-:Y:S01]  /*7330*/  FFMA.FTZ R175, R153, UR23, R152 ;  /* 0x0000001799af7c23 */ /* 0x000fe20008010098 */
[----:B------:R-:W-:Y:S01]  /*7340*/  FFMA.FTZ R153, R230, UR4, R176 ;  /* 0x00000004e6997c23 */ /* 0x000fe200080100b0 */
[----:B------:R-:W-:Y:S01]  /*7350*/  PRMT R152, R156, 0x7632, R152 ;  /* 0x000076329c987816 */ /* 0x000fe20000000098 */
[----:B------:R-:W-:Y:S01]  /*7360*/  FFMA.FTZ R174, R174, UR23, R155 ;  /* 0x00000017aeae7c23 */ /* 0x000fe2000801009b */
[----:B------:R-:W-:Y:S01]  /*7370*/  SHF.L.U32 R154, R154, 0x10, RZ ;  /* 0x000000109a9a7819 */ /* 0x000fe200000006ff */
[----:B------:R-:W-:Y:S01]  /*7380*/  FADD.FTZ R177, R228, -R153 ;  /* 0x80000099e4b17221 */ /* 0x000fe20000010000 */
[----:B------:R-:W-:Y:S01]  /*7390*/  FFMA.FTZ R153, R234, UR4, R176 ;  /* 0x00000004ea997c23 */ /* 0x000fe200080100b0 */
[----:B------:R-:W-:Y:S02]  /*73a0*/  SHF.L.U32 R152, R152, 0x10, RZ ;  /* 0x0000001098987819 */ /* 0x000fe400000006ff */
[----:B------:R-:W-:Y:S01]  /*73b0*/  FFMA.FTZ R177, R177, UR23, R154 ;  /* 0x00000017b1b17c23 */ /* 0x000fe2000801009a */
[----:B------:R-:W-:Y:S01]  /*73c0*/  FADD.FTZ R153, R232, -R153 ;  /* 0x80000099e8997221 */ /* 0x000fe20000010000 */
[----:B------:R-:W-:Y:S01]  /*73d0*/  FFMA.FTZ R154, R223, UR4, R176 ;  /* 0x00000004df9a7c23 */ /* 0x000fe200080100b0 */
[----:B------:R-:W-:Y:S01]  /*73e0*/  SHF.L.U32 R237, R156, 0x10, RZ ;  /* 0x000000109ced7819 */ /* 0x000fe200000006ff */
[----:B0-----:R-:W-:-:S04]  /*73f0*/  IMAD.WIDE.U32 R172, R26, 0x10, R172 ;  /* 0x000000101aac7825 */ /* 0x001fc800078e00ac */
[----:B------:R-:W-:Y:S01]  /*7400*/  FFMA.FTZ R236, R153, UR23, R152 ;  /* 0x0000001799ec7c23 */ /* 0x000fe20008010098 */
[----:B------:R-:W-:Y:S01]  /*7410*/  FFMA.FTZ R152, R227, UR4, R176 ;  /* 0x00000004e3987c23 */ /* 0x000fe200080100b0 */
[----:B------:R-:W-:Y:S01]  /*7420*/  SHF.L.U32 R153, R158, 0x10, RZ ;  /* 0x000000109e997819 */ /* 0x000fe200000006ff */
[----:B------:R-:W-:Y:S01]  /*7430*/  FADD.FTZ R154, R221, -R154 ;  /* 0x8000009add9a7221 */ /* 0x000fe20000010000 */
[----:B------:R-:W-:Y:S01]  /*7440*/  ISETP.GE.U32.AND P0, PT, R248, RZ, PT ;  /* 0x000000fff800720c */ /* 0x000fe20003f06070 */
[----:B------:R-:W-:Y:S01]  /*7450*/  FADD.FTZ R152, R225, -R152 ;  /* 0x80000098e1987221 */ /* 0x000fe20000010000 */
[----:B------:R-:W-:Y:S01]  /*7460*/  LOP3.LUT P6, RZ, R249, 0xff0000, RZ, 0xc0, !PT ;  /* 0x00ff0000f9ff7812 */ /* 0x000fe200078cc0ff */
[----:B------:R-:W-:Y:S01]  /*7470*/  FFMA.FTZ R179, R154, UR23, R179 ;  /* 0x000000179ab37c23 */ /* 0x000fe200080100b3 */
[--C-:B------:R-:W-:Y:S01]  /*7480*/  FFMA.FTZ R154, R231, UR4, R176.reuse ;  /* 0x00000004e79a7c23 */ /* 0x100fe200080100b0 */
[----:B------:R-:W-:Y:S01]  /*7490*/  FFMA.FTZ R238, R152, UR23, R153 ;  /* 0x0000001798ee7c23 */ /* 0x000fe20008010099 */
[----:B------:R-:W-:Y:S01]  /*74a0*/  FFMA.FTZ R152, R235, UR4, R176 ;  /* 0x00000004eb987c23 */ /* 0x000fe200080100b0 */
[----:B------:R-:W-:Y:S01]  /*74b0*/  SHF.L.U32 R153, R157, 0x10, RZ ;  /* 0x000000109d997819 */ /* 0x000fe200000006ff */
[----:B------:R-:W-:Y:S01]  /*74c0*/  FADD.FTZ R154, R229, -R154 ;  /* 0x8000009ae59a7221 */ /* 0x000fe20000010000 */
[C---:B------:R-:W-:Y:S01]  /*74d0*/  F2FP.BF16.F32.PACK_AB R155, R174.reuse, R179 ;  /* 0x000000b3ae9b723e */ /* 0x040fe200000010ff */
[----:B------:R-:W-:Y:S01]  /*74e0*/  FADD.FTZ R152, R233, -R152 ;  /* 0x80000098e9987221 */ /* 0x000fe20000010000 */
[----:B------:R-:W-:Y:S01]  /*74f0*/  FMUL.FTZ R174, R174, UR12 ;  /* 0x0000000caeae7c20 */ /* 0x000fe20008410000 */
[----:B------:R-:W-:Y:S01]  /*7500*/  FFMA.FTZ R178, R154, UR23, R153 ;  /* 0x000000179ab27c23 */ /* 0x000fe20008010099 */
[----:B------:R-:W-:Y:S01]  /*7510*/  FMUL.FTZ R179, R179, UR12 ;  /* 0x0000000cb3b37c20 */ /* 0x000fe20008410000 */
[----:B------:R-:W-:Y:S01]  /*7520*/  FFMA.FTZ R237, R152, UR23, R237 ;  /* 0x0000001798ed7c23 */ /* 0x000fe200080100ed */
[----:B------:R-:W-:Y:S01]  /*7530*/  F2FP.BF16.F32.PACK_AB R154, R175, R238 ;  /* 0x000000eeaf9a723e */ /* 0x000fe200000010ff */
[----:B------:R-:W-:Y:S01]  /*7540*/  FMUL.FTZ R174, R174, UR22 ;  /* 0x00000016aeae7c20 */ /* 0x000fe20008410000 */
[----:B------:R-:W-:Y:S01]  /*7550*/  F2FP.BF16.F32.PACK_AB R153, R177, R178 ;  /* 0x000000b2b199723e */ /* 0x000fe200000010ff */
[----:B------:R-:W-:Y:S01]  /*7560*/  FMUL.FTZ R175, R175, UR12 ;  /* 0x0000000cafaf7c20 */ /* 0x000fe20008410000 */
[----:B------:R-:W-:Y:S01]  /*7570*/  F2FP.BF16.F32.PACK_AB R152, R236, R237 ;  /* 0x000000edec98723e */ /* 0x000fe200000010ff */
[----:B------:R-:W-:Y:S01]  /*7580*/  FMUL.FTZ R179, R179, UR22 ;  /* 0x00000016b3b37c20 */ /* 0x000fe20008410000 */
[----:B------:R-:W-:Y:S01]  /*7590*/  ISETP.GE.U32.AND.EX P0, PT, R249, 0x1000000, PT, P0 ;  /* 0x01000000f900780c */ /* 0x000fe20003f06100 */
[----:B------:R-:W-:Y:S01]  /*75a0*/  FMUL.FTZ R175, R175, UR22 ;  /* 0x00000016afaf7c20 */ /* 0x000fe20008410000 */
[----:B------:R-:W-:Y:S01]  /*75b0*/  FMUL.FTZ R238, R238, UR12 ;  /* 0x0000000ceeee7c20 */ /* 0x000fe20008410000 */
[----:B------:R0:W-:Y:S01]  /*75c0*/  STG.E.128 desc[UR14][R172.64], R152 ;  /* 0x00000098ac007986 */ /* 0x0001e2000c101d0e */
[----:B------:R-:W-:Y:S01]  /*75d0*/  FSEL R179, R179, RZ, P6 ;  /* 0x000000ffb3b37208 */ /* 0x000fe20003000000 */
[----:B------:R-:W-:Y:S01]  /*75e0*/  FMUL.FTZ R177, R177, UR12 ;  /* 0x0000000cb1b17c20 */ /* 0x000fe20008410000 */
[----:B------:R-:W-:Y:S01]  /*75f0*/  FMUL.FTZ R238, R238, UR22 ;  /* 0x00000016eeee7c20 */ /* 0x000fe20008410000 */
[----:B------:R-:W-:Y:S01]  /*7600*/  LOP3.LUT P6, RZ, R249, 0xff, RZ, 0xc0, !PT ;  /* 0x000000fff9ff7812 */ /* 0x000fe200078cc0ff */
        /* <DEDUP_REMOVED lines=27> */
.L_x_4514:
[----:B------:R-:W-:Y:S05]  /*77c0*/  BSYNC.RECONVERGENT B1 ;  /* 0x0000000000017941 */ /* 0x000fea0003800200 */
.L_x_4513:
[----:B------:R-:W-:Y:S04]  /*77d0*/  BSSY.RECONVERGENT B1, `(.L_x_4515) ;  /* 0x0000056000017945 */ /* 0x000fe80003800200 */
[----:B------:R-:W-:Y:S05]  /*77e0*/  @!P4 BRA `(.L_x_4516) ;  /* 0x000000040050c947 */ /* 0x000fea0003800000 */
[----:B------:R-:W-:Y:S01]  /*77f0*/  FFMA.FTZ R153, R206, UR4, R176 ;  /* 0x00000004ce997c23 */ /* 0x000fe200080100b0 */
[----:B------:R-:W-:Y:S01]  /*7800*/  PRMT R152, R30, 0x7632, R152 ;  /* 0x000076321e987816 */ /* 0x000fe20000000098 */
[----:B0-----:R-:W0:Y:S01]  /*7810*/  LDC.64 R172, c[0x0][0x478] ;  /* 0x00011e00ffac7b82 */ /* 0x001e220000000a00 */
        /* <DEDUP_REMOVED lines=81> */
.L_x_4516:
[----:B------:R-:W-:Y:S05]  /*7d30*/  BSYNC.RECONVERGENT B1 ;  /* 0x0000000000017941 */ /* 0x000fea0003800200 */
.L_x_4515:
[----:B------:R-:W-:Y:S04]  /*7d40*/  BSSY.RECONVERGENT B1, `(.L_x_4517) ;  /* 0x0000056000017945 */ /* 0x000fe80003800200 */
[----:B------:R-:W-:Y:S05]  /*7d50*/  @!P3 BRA `(.L_x_4518) ;  /* 0x000000040050b947 */ /* 0x000fea0003800000 */
[--C-:B------:R-:W-:Y:S01]  /*7d60*/  FFMA.FTZ R152, R180, UR4, R176.reuse ;  /* 0x00000004b4987c23 */ /* 0x100fe200080100b0 */
[----:B------:R-:W-:Y:S01]  /*7d70*/  PRMT R153, R163, 0x7632, R153 ;  /* 0x00007632a3997816 */ /* 0x000fe20000000099 */
[--C-:B------:R-:W-:Y:S01]  /*7d80*/  FFMA.FTZ R154, R182, UR4, R176.reuse ;  /* 0x00000004b69a7c23 */ /* 0x100fe200080100b0 */
[----:B------:R-:W-:Y:S01]  /*7d90*/  FFMA.FTZ R155, R181, UR4, R176 ;  /* 0x00000004b59b7c23 */ /* 0x000fe200080100b0 */
[--C-:B01----:R-:W-:Y:S01]  /*7da0*/  FADD.FTZ R174, R197, -R152.reuse ;  /* 0x80000098c5ae7221 */ /* 0x103fe20000010000 */
[----:B------:R-:W-:Y:S01]  /*7db0*/  PRMT R152, R162, 0x7632, R152 ;  /* 0x00007632a2987816 */ /* 0x000fe20000000098 */
[----:B------:R-:W-:Y:S01]  /*7dc0*/  FADD.FTZ R154, R199, -R154 ;  /* 0x8000009ac79a7221 */ /* 0x000fe20000010000 */
[----:B------:R-:W-:Y:S01]  /*7dd0*/  SHF.L.U32 R153, R153, 0x10, RZ ;  /* 0x0000001099997819 */ /* 0x000fe200000006ff */
[----:B------:R-:W-:Y:S01]  /*7de0*/  FADD.FTZ R155, R196, -R155 ;  /* 0x8000009bc49b7221 */ /* 0x000fe20000010000 */
[----:B------:R-:W-:Y:S01]  /*7df0*/  SHF.L.U32 R175, R152, 0x10, RZ ;  /* 0x0000001098af7819 */ /* 0x000fe200000006ff */
[----:B------:R-:W-:Y:S01]  /*7e00*/  FFMA.FTZ R152, R184, UR4, R176 ;  /* 0x00000004b8987c23 */ /* 0x000fe200080100b0 */
[----:B------:R-:W-:Y:S01]  /*7e10*/  SHF.L.U32 R238, R162, 0x10, RZ ;  /* 0x00000010a2ee7819 */ /* 0x000fe200000006ff */
[--C-:B------:R-:W-:Y:S01]  /*7e20*/  FFMA.FTZ R174, R174, UR23, R153.reuse ;  /* 0x00000017aeae7c23 */ /* 0x100fe20008010099 */
[----:B------:R-:W-:Y:S01]  /*7e30*/  PRMT R153, R161, 0x7632, R153 ;  /* 0x00007632a1997816 */ /* 0x000fe20000000099 */
[--C-:B------:R-:W-:Y:S01]  /*7e40*/  FADD.FTZ R177, R201, -R152.reuse ;  /* 0x80000098c9b17221 */ /* 0x100fe20000010000 */
[----:B------:R-:W-:Y:S01]  /*7e50*/  FFMA.FTZ R175, R154, UR23, R175 ;  /* 0x000000179aaf7c23 */ /* 0x000fe200080100af */
[----:B------:R-:W-:Y:S01]  /*7e60*/  PRMT R152, R160, 0x7632, R152 ;  /* 0x00007632a0987816 */ /* 0x000fe20000000098 */
[----:B------:R-:W-:Y:S01]  /*7e70*/  FFMA.FTZ R154, R186, UR4, R176 ;  /* 0x00000004ba9a7c23 */ /* 0x000fe200080100b0 */
[----:B------:R-:W-:-:S02]  /*7e80*/  SHF.L.U32 R172, R153, 0x10, RZ ;  /* 0x0000001099ac7819 */ /* 0x000fc400000006ff */
[----:B------:R-:W-:Y:S01]  /*7e90*/  SHF.L.U32 R153, R152, 0x10, RZ ;  /* 0x0000001098997819 */ /* 0x000fe200000006ff */
[----:B------:R-:W-:Y:S01]  /*7ea0*/  FADD.FTZ R154, R203, -R154 ;  /* 0x8000009acb9a7221 */ /* 0x000fe20000010000 */
[----:B------:R-:W-:Y:S01]  /*7eb0*/  SHF.L.U32 R152, R163, 0x10, RZ ;  /* 0x00000010a3987819 */ /* 0x000fe200000006ff */
[----:B------:R-:W-:Y:S01]  /*7ec0*/  FFMA.FTZ R177, R177, UR23, R172 ;  /* 0x00000017b1b17c23 */ /* 0x000fe200080100ac */
[----:B------:R-:W-:Y:S01]  /*7ed0*/  SHF.L.U32 R178, R161, 0x10, RZ ;  /* 0x00000010a1b27819 */ /* 0x000fe200000006ff */
[----:B------:R-:W0:Y:S01]  /*7ee0*/  LDC.64 R172, c[0x0][0x478] ;  /* 0x00011e00ffac7b82 */ /* 0x000e220000000a00 */
[----:B------:R-:W-:Y:S01]  /*7ef0*/  FFMA.FTZ R236, R154, UR23, R153 ;  /* 0x000000179aec7c23 */ /* 0x000fe20008010099 */
[----:B------:R-:W-:Y:S01]  /*7f00*/  FFMA.FTZ R153, R183, UR4, R176 ;  /* 0x00000004b7997c23 */ /* 0x000fe200080100b0 */
        /* <DEDUP_REMOVED lines=8> */
[----:B------:R-:W-:Y:S01]  /*7f90*/  FFMA.FTZ R153, R187, UR4, R176 ;  /* 0x00000004bb997c23 */ /* 0x000fe200080100b0 */
[----:B------:R-:W-:Y:S01]  /*7fa0*/  FFMA.FTZ R178, R155, UR23, R178 ;  /* 0x000000179bb27c23 */ /* 0x000fe200080100b2 */
[C---:B------:R-:W-:Y:S01]  /*7fb0*/  F2FP.BF16.F32.PACK_AB R155, R174.reuse, R179 ;  /* 0x000000b3ae9b723e */ /* 0x040fe200000010ff */
[----:B------:R-:W-:Y:S01]  /*7fc0*/  FMUL.FTZ R174, R174, UR12 ;  /* 0x0000000caeae7c20 */ /* 0x000fe20008410000 */
[----:B------:R-:W-:Y:S01]  /*7fd0*/  FADD.FTZ R153, R202, -R153 ;  /* 0x80000099ca997221 */ /* 0x000fe20000010000 */
[----:B------:R-:W-:Y:S01]  /*7fe0*/  FMUL.FTZ R179, R179, UR12 ;  /* 0x0000000cb3b37c20 */ /* 0x000fe20008410000 */
[----:B------:R-:W-:Y:S01]  /*7ff0*/  F2FP.BF16.F32.PACK_AB R154, R175, R238 ;  /* 0x000000eeaf9a723e */ /* 0x000fe200000010ff */
[----:B------:R-:W-:Y:S01]  /*8000*/  FMUL.FTZ R174, R174, UR22 ;  /* 0x00000016aeae7c20 */ /* 0x000fe20008410000 */
[----:B------:R-:W-:Y:S01]  /*8010*/  FFMA.FTZ R237, R153, UR23, R152 ;  /* 0x0000001799ed7c23 */ /* 0x000fe20008010098 */
[----:B------:R-:W-:Y:S01]  /*8020*/  F2FP.BF16.F32.PACK_AB R153, R177, R178 ;  /* 0x000000b2b199723e */ /* 0x000fe200000010ff */
[----:B------:R-:W-:Y:S01]  /*8030*/  FMUL.FTZ R175, R175, UR12 ;  /* 0x0000000cafaf7c20 */ /* 0x000fe20008410000 */
[----:B------:R-:W-:Y:S01]  /*8040*/  ISETP.GE.U32.AND.EX P0, PT, R243, 0x1000000, PT, P0 ;  /* 0x01000000f300780c */ /* 0x000fe20003f06100 */
[----:B------:R-:W-:Y:S01]  /*8050*/  FMUL.FTZ R179, R179, UR22 ;  /* 0x00000016b3b37c20 */ /* 0x000fe20008410000 */
[----:B0-----:R-:W-:Y:S01]  /*8060*/  IMAD.WIDE.U32 R172, R26, 0x10, R172 ;  /* 0x000000101aac7825 */ /* 0x001fe200078e00ac */
[----:B------:R-:W-:-:S03]  /*8070*/  F2FP.BF16.F32.PACK_AB R152, R236, R237 ;  /* 0x000000edec98723e */ /* 0x000fc600000010ff */
[----:B------:R-:W-:Y:S01]  /*8080*/  FMUL.FTZ R175, R175, UR22 ;  /* 0x00000016afaf7c20 */ /* 0x000fe20008410000 */
[----:B------:R-:W-:Y:S01]  /*8090*/  FMUL.FTZ R238, R238, UR12 ;  /* 0x0000000ceeee7c20 */ /* 0x000fe20008410000 */
[----:B------:R-:W-:Y:S01]  /*80a0*/  FSEL R179, R179, RZ, P6 ;  /* 0x000000ffb3b37208 */ /* 0x000fe20003000000 */
[----:B------:R-:W-:Y:S01]  /*80b0*/  FMUL.FTZ R177, R177, UR12 ;  /* 0x0000000cb1b17c20 */ /* 0x000fe20008410000 */
[----:B------:R0:W-:Y:S01]  /*80c0*/  STG.E.128 desc[UR14][R172.64], R152 ;  /* 0x00000098ac007986 */ /* 0x0001e2000c101d0e */
[----:B------:R-:W-:Y:S01]  /*80d0*/  FMUL.FTZ R238, R238, UR22 ;  /* 0x00000016eeee7c20 */ /* 0x000fe20008410000 */
[----:B------:R-:W-:Y:S01]  /*80e0*/  LOP3.LUT P6, RZ, R243, 0xff, RZ, 0xc0, !PT ;  /* 0x000000fff3ff7812 */ /* 0x000fe200078cc0ff */
[----:B------:R-:W-:Y:S01]  /*80f0*/  FMUL.FTZ R177, R177, UR22 ;  /* 0x00000016b1b17c20 */ /* 0x000fe20008410000 */
[----:B------:R-:W-:Y:S01]  /*8100*/  FMUL.FTZ R237, R237, UR12 ;  /* 0x0000000ceded7c20 */ /* 0x000fe20008410000 */
[----:B------:R-:W-:-:S03]  /*8110*/  FMUL.FTZ R236, R236, UR12 ;  /* 0x0000000cecec7c20 */ /* 0x000fc60008410000 */
[----:B------:R-:W-:Y:S01]  /*8120*/  FMUL.FTZ R237, R237, UR22 ;  /* 0x00000016eded7c20 */ /* 0x000fe20008410000 */
        /* <DEDUP_REMOVED lines=23> */
.L_x_4518:
[----:B------:R-:W-:Y:S05]  /*82a0*/  BSYNC.RECONVERGENT B1 ;  /* 0x0000000000017941 */ /* 0x000fea0003800200 */
.L_x_4517:
[----:B------:R-:W-:Y:S04]  /*82b0*/  BSSY.RECONVERGENT B1, `(.L_x_4519) ;  /* 0x0000056000017945 */ /* 0x000fe80003800200 */
[----:B------:R-:W-:Y:S05]  /*82c0*/  @!P2 BRA `(.L_x_4520) ;  /* 0x000000040050a947 */ /* 0x000fea0003800000 */
[--C-:B------:R-:W-:Y:S01]  /*82d0*/  FFMA.FTZ R152, R8, UR4, R176.reuse ;  /* 0x0000000408987c23 */ /* 0x100fe200080100b0 */
[----:B------:R-:W-:Y:S01]  /*82e0*/  PRMT R153, R167, 0x7632, R153 ;  /* 0x00007632a7997816 */ /* 0x000fe20000000099 */
[--C-:B------:R-:W-:Y:S01]  /*82f0*/  FFMA.FTZ R154, R6, UR4, R176.reuse ;  /* 0x00000004069a7c23 */ /* 0x100fe200080100b0 */
[----:B------:R-:W-:Y:S01]  /*8300*/  FFMA.FTZ R155, R9, UR4, R176 ;  /* 0x00000004099b7c23 */ /* 0x000fe200080100b0 */
[--C-:B012---:R-:W-:Y:S01]  /*8310*/  FADD.FTZ R174, R189, -R152.reuse ;  /* 0x80000098bdae7221 */ /* 0x107fe20000010000 */
        /* <DEDUP_REMOVED lines=79> */
.L_x_4520:
[----:B------:R-:W-:Y:S05]  /*8810*/  BSYNC.RECONVERGENT B1 ;  /* 0x0000000000017941 */ /* 0x000fea0003800200 */
.L_x_4519:
[----:B------:R-:W-:Y:S05]  /*8820*/  @!P1 BRA `(.L_x_4501) ;  /* 0x00000004004c9947 */ /* 0x000fea0003800000 */
[--C-:B------:R-:W-:Y:S01]  /*8830*/  FFMA.FTZ R152, R24, UR4, R176.reuse ;  /* 0x0000000418987c23 */ /* 0x100fe200080100b0 */
[----:B------:R-:W-:Y:S01]  /*8840*/  PRMT R153, R171, 0x7632, R153 ;  /* 0x00007632ab997816 */ /* 0x000fe20000000099 */
[----:B------:R-:W-:Y:S01]  /*8850*/  FFMA.FTZ R154, R22, UR4, R176 ;  /* 0x00000004169a7c23 */ /* 0x000fe200080100b0 */
[----:B------:R-:W-:Y:S01]  /*8860*/  ISETP.GE.U32.AND P0, PT, R244, RZ, PT ;  /* 0x000000fff400720c */ /* 0x000fe20003f06070 */
[--C-:B------:R-:W-:Y:S01]  /*8870*/  FADD.FTZ R155, R25, -R152.reuse ;  /* 0x80000098199b7221 */ /* 0x100fe20000010000 */
[----:B------:R-:W-:Y:S02]  /*8880*/  PRMT R152, R170, 0x7632, R152 ;  /* 0x00007632aa987816 */ /* 0x000fe40000000098 */
[----:B0123--:R-:W-:Y:S01]  /*8890*/  SHF.L.U32 R172, R153, 0x10, RZ ;  /* 0x0000001099ac7819 */ /* 0x00ffe200000006ff */
[----:B------:R-:W-:Y:S01]  /*88a0*/  FADD.FTZ R153, R23, -R154 ;  /* 0x8000009a17997221 */ /* 0x000fe20000010000 */
[----:B------:R-:W-:Y:S02]  /*88b0*/  SHF.L.U32 R152, R152, 0x10, RZ ;  /* 0x0000001098987819 */ /* 0x000fe400000006ff */
[----:B------:R-:W-:Y:S01]  /*88c0*/  LOP3.LUT P6, RZ, R245, 0xff0000, RZ, 0xc0, !PT ;  /* 0x00ff0000f5ff7812 */ /* 0x000fe200078cc0ff */
[----:B------:R-:W-:Y:S01]  /*88d0*/  FFMA.FTZ R154, R155, UR23, R172 ;  /* 0x000000179b9a7c23 */ /* 0x000fe200080100ac */
[----:B------:R-:W-:Y:S01]  /*88e0*/  PRMT R155, R169, 0x7632, R155 ;  /* 0x00007632a99b7816 */ /* 0x000fe2000000009b */
[----:B------:R-:W-:Y:S01]  /*88f0*/  FFMA.FTZ R153, R153, UR23, R152 ;  /* 0x0000001799997c23 */ /* 0x000fe20008010098 */
[--C-:B------:R-:W-:Y:S01]  /*8900*/  FFMA.FTZ R152, R20, UR4, R176.reuse ;  /* 0x0000000414987c23 */ /* 0x100fe200080100b0 */
[----:B------:R-:W-:Y:S01]  /*8910*/  FFMA.FTZ R172, R18, UR4, R176 ;  /* 0x0000000412ac7c23 */ /* 0x000fe200080100b0 */
[----:B------:R-:W-:Y:S01]  /*8920*/  SHF.L.U32 R174, R155, 0x10, RZ ;  /* 0x000000109bae7819 */ /* 0x000fe200000006ff */
[----:B------:R-:W-:Y:S01]  /*8930*/  FMUL.FTZ R177, R154, UR12 ;  /* 0x0000000c9ab17c20 */ /* 0x000fe20008410000 */
[--C-:B------:R-:W-:Y:S01]  /*8940*/  FADD.FTZ R173, R21, -R152.reuse ;  /* 0x8000009815ad7221 */ /* 0x100fe20000010000 */
[----:B------:R-:W-:Y:S01]  /*8950*/  PRMT R152, R168, 0x7632, R152 ;  /* 0x00007632a8987816 */ /* 0x000fe20000000098 */
[----:B------:R-:W-:Y:S01]  /*8960*/  FADD.FTZ R172, R19, -R172 ;  /* 0x800000ac13ac7221 */ /* 0x000fe20000010000 */
[----:B------:R-:W-:Y:S01]  /*8970*/  FMUL.FTZ R177, R177, UR22 ;  /* 0x00000016b1b17c20 */ /* 0x000fe20008410000 */
[----:B------:R-:W-:-:S02]  /*8980*/  ISETP.GE.U32.AND.EX P0, PT, R245, 0x1000000, PT, P0 ;  /* 0x01000000f500780c */ /* 0x000fc40003f06100 */
[----:B------:R-:W-:Y:S01]  /*8990*/  SHF.L.U32 R155, R152, 0x10, RZ ;  /* 0x00000010989b7819 */ /* 0x000fe200000006ff */
[----:B------:R-:W-:Y:S01]  /*89a0*/  FFMA.FTZ R152, R173, UR23, R174 ;  /* 0x00000017ad987c23 */ /* 0x000fe200080100ae */
[----:B------:R-:W-:Y:S02]  /*89b0*/  SHF.L.U32 R174, R171, 0x10, RZ ;  /* 0x00000010abae7819 */ /* 0x000fe400000006ff */
[----:B------:R-:W-:Y:S01]  /*89c0*/  FSEL R178, R177, RZ, P0 ;  /* 0x000000ffb1b27208 */ /* 0x000fe20000000000 */
[----:B------:R-:W-:Y:S01]  /*89d0*/  FFMA.FTZ R172, R172, UR23, R155 ;  /* 0x00000017acac7c23 */ /* 0x000fe2000801009b */
[----:B------:R-:W-:Y:S01]  /*89e0*/  FFMA.FTZ R155, R17, UR4, R176 ;  /* 0x00000004119b7c23 */ /* 0x000fe200080100b0 */
[----:B------:R-:W-:Y:S01]  /*89f0*/  LOP3.LUT P0, RZ, R245, 0xff00, RZ, 0xc0, !PT ;  /* 0x0000ff00f5ff7812 */ /* 0x000fe2000780c0ff */
[----:B------:R-:W-:Y:S02]  /*8a00*/  FMUL.FTZ R238, R152, UR12 ;  /* 0x0000000c98ee7c20 */ /* 0x000fe40008410000 */
[----:B------:R-:W-:-:S02]  /*8a10*/  FADD.FTZ R155, R16, -R155 ;  /* 0x8000009b109b7221 */ /* 0x000fc40000010000 */
[----:B------:R-:W-:Y:S02]  /*8a20*/  FMUL.FTZ R239, R238, UR22 ;  /* 0x00000016eeef7c20 */ /* 0x000fe40008410000 */
[----:B------:R-:W-:Y:S01]  /*8a30*/  FFMA.FTZ R173, R155, UR23, R174 ;  /* 0x000000179bad7c23 */ /* 0x000fe200080100ae */
[----:B------:R-:W-:Y:S01]  /*8a40*/  FFMA.FTZ R155, R15, UR4, R176 ;  /* 0x000000040f9b7c23 */ /* 0x000fe200080100b0 */
[----:B------:R-:W-:Y:S02]  /*8a50*/  SHF.L.U32 R174, R170, 0x10, RZ ;  /* 0x00000010aaae7819 */ /* 0x000fe400000006ff */
[----:B------:R-:W-:Y:S01]  /*8a60*/  FMUL.FTZ R175, R173, UR12 ;  /* 0x0000000cadaf7c20 */ /* 0x000fe20008410000 */
[----:B------:R-:W-:-:S03]  /*8a70*/  FADD.FTZ R155, R14, -R155 ;  /* 0x8000009b0e9b7221 */ /* 0x000fc60000010000 */
[----:B------:R-:W-:Y:S01]  /*8a80*/  FMUL.FTZ R175, R175, UR22 ;  /* 0x00000016afaf7c20 */ /* 0x000fe20008410000 */
[----:B------:R-:W-:Y:S01]  /*8a90*/  FFMA.FTZ R174, R155, UR23, R174 ;  /* 0x000000179bae7c23 */ /* 0x000fe200080100ae */
[----:B------:R-:W-:-:S03]  /*8aa0*/  F2FP.BF16.F32.PACK_AB R155, R154, R173 ;  /* 0x000000ad9a9b723e */ /* 0x000fc600000010ff */
[----:B------:R-:W-:Y:S01]  /*8ab0*/  FMUL.FTZ R173, R174, UR12 ;  /* 0x0000000caead7c20 */ /* 0x000fe20008410000 */
[C---:B------:R-:W-:Y:S01]  /*8ac0*/  F2FP.BF16.F32.PACK_AB R154, R153.reuse, R174 ;  /* 0x000000ae999a723e */ /* 0x040fe200000010ff */
[----:B------:R-:W-:Y:S01]  /*8ad0*/  FMUL.FTZ R153, R153, UR12 ;  /* 0x0000000c99997c20 */ /* 0x000fe20008410000 */
[----:B------:R-:W-:Y:S01]  /*8ae0*/  FSEL R175, R175, RZ, P6 ;  /* 0x000000ffafaf7208 */ /* 0x000fe20003000000 */
[----:B------:R-:W-:Y:S01]  /*8af0*/  FMUL.FTZ R173, R173, UR22 ;  /* 0x00000016adad7c20 */ /* 0x000fe20008410000 */
[----:B------:R-:W-:Y:S01]  /*8b00*/  LOP3.LUT P6, RZ, R245, 0xff, RZ, 0xc0, !PT ;  /* 0x000000fff5ff7812 */ /* 0x000fe200078cc0ff */
[----:B------:R-:W-:Y:S01]  /*8b10*/  FMUL.FTZ R153, R153, UR22 ;  /* 0x0000001699997c20 */ /* 0x000fe20008410000 */
[----:B------:R-:W-:Y:S02]  /*8b20*/  F2FP.BF16.F32.PACK_AB R175, R178, R175 ;  /* 0x000000afb2af723e */ /* 0x000fe400000010ff */
[----:B------:R-:W-:Y:S02]  /*8b30*/  FSEL R173, R173, RZ, P6 ;  /* 0x000000ffadad7208 */ /* 0x000fe40003000000 */
[----:B------:R-:W-:Y:S01]  /*8b40*/  FSEL R174, R153, RZ, P0 ;  /* 0x000000ff99ae7208 */ /* 0x000fe20000000000 */
[----:B------:R-:W-:Y:S01]  /*8b50*/  FFMA.FTZ R153, R11, UR4, R176 ;  /* 0x000000040b997c23 */ /* 0x000fe200080100b0 */
[----:B------:R-:W-:-:S02]  /*8b60*/  SHF.L.U32 R178, R169, 0x10, RZ ;  /* 0x00000010a9b27819 */ /* 0x000fc400000006ff */
[----:B------:R-:W-:Y:S01]  /*8b70*/  F2FP.BF16.F32.PACK_AB R174, R174, R173 ;  /* 0x000000adaeae723e */ /* 0x000fe200000010ff */
[----:B------:R-:W-:Y:S01]  /*8b80*/  FFMA.FTZ R173, R13, UR4, R176 ;  /* 0x000000040dad7c23 */ /* 0x000fe200080100b0 */
[----:B------:R-:W-:Y:S01]  /*8b90*/  SHF.L.U32 R176, R168, 0x10, RZ ;  /* 0x00000010a8b07819 */ /* 0x000fe200000006ff */
[----:B------:R-:W-:Y:S01]  /*8ba0*/  FADD.FTZ R153, R10, -R153 ;  /* 0x800000990a997221 */ /* 0x000fe20000010000 */
[----:B------:R-:W-:Y:S01]  /*8bb0*/  LOP3.LUT P0, RZ, R244, 0xff0000, RZ, 0xc0, !PT ;  /* 0x00ff0000f4ff7812 */ /* 0x000fe2000780c0ff */
[----:B------:R-:W-:Y:S01]  /*8bc0*/  FADD.FTZ R173, R12, -R173 ;  /* 0x800000ad0cad7221 */ /* 0x000fe20000010000 */
[----:B------:R-:W-:-:S03]  /*8bd0*/  LOP3.LUT P6, RZ, R244, 0xff000000, RZ, 0xc0, !PT ;  /* 0xff000000f4ff7812 */ /* 0x000fc600078cc0ff */
        /* <DEDUP_REMOVED lines=24> */
.L_x_4501:
[----:B------:R-:W-:Y:S05]  /*8d60*/  BSYNC.RECONVERGENT B0 ;  /* 0x0000000000007941 */ /* 0x000fea0003800200 */
.L_x_4483:
[----:B------:R-:W-:Y:S02]  /*8d70*/  UIADD3 UR7, UPT, UPT, UR7, UR24, URZ ;  /* 0x0000001807077290 */ /* 0x000fe4000fffe0ff */
[----:B------:R-:W-:Y:S02]  /*8d80*/  UPLOP3.LUT UP2, UPT, UPT, UPT, UP2, 0x40, 0x4 ;  /* 0x000000000004789c */ /* 0x000fe40003f4e820 */
[----:B------:R-:W-:-:S09]  /*8d90*/  UISETP.GE.AND UP1, UPT, UR7, UR25, UPT ;  /* 0x000000190700728c */ /* 0x000fd2000bf26270 */
[----:B------:R-:W-:Y:S05]  /*8da0*/  BRA.U !UP1, `(.L_x_4521) ;  /* 0xffffff7909b07547 */ /* 0x000fea000b83ffff */
.L_x_4470:
        /* <DEDUP_REMOVED lines=50> */
.L_x_4522:
        /* <DEDUP_REMOVED lines=11> */
.L_x_19322:


//--------------------- .text._ZN10layer_norm13ln_bwd_kernelINS_13Kernel_traitsIf13__nv_bfloat16S2_S2_fjLj5120ELj1ELj1ELj4ELj16ENS_18Kernel_traits_baseILj5120EfS2_S2_S2_fjLj128EEEEELb1ELb0ELb0ELb1EEEvNS_9BwdParamsE --------------------------
	.section	.text._ZN10layer_norm13ln_bwd_kernelINS_13Kernel_traitsIf13__nv_bfloat16S2_S2_fjLj5120ELj1ELj1ELj4ELj16ENS_18Kernel_traits_baseILj5120EfS2_S2_S2_fjLj128EEEEELb1ELb0ELb0ELb1EEEvNS_9BwdParamsE,"ax",@progbits
	.align	128
        .global         _ZN10layer_norm13ln_bwd_kernelINS_13Kernel_traitsIf13__nv_bfloat16S2_S2_fjLj5120ELj1ELj1ELj4ELj16ENS_18Kernel_traits_baseILj5120EfS2_S2_S2_fjLj128EEEEELb1ELb0ELb0ELb1EEEvNS_9BwdParamsE
        .type           _ZN10layer_norm13ln_bwd_kernelINS_13Kernel_traitsIf13__nv_bfloat16S2_S2_fjLj5120ELj1ELj1ELj4ELj16ENS_18Kernel_traits_baseILj5120EfS2_S2_S2_fjLj128EEEEELb1ELb0ELb0ELb1EEEvNS_9BwdParamsE,@function
        .size           _ZN10layer_norm13ln_bwd_kernelINS_13Kernel_traitsIf13__nv_bfloat16S2_S2_fjLj5120ELj1ELj1ELj4ELj16ENS_18Kernel_traits_baseILj5120EfS2_S2_S2_fjLj128EEEEELb1ELb0ELb0ELb1EEEvNS_9BwdParamsE,(.L_x_19323 - _ZN10layer_norm13ln_bwd_kernelINS_13Kernel_traitsIf13__nv_bfloat16S2_S2_fjLj5120ELj1ELj1ELj4ELj16ENS_18Kernel_traits_baseILj5120EfS2_S2_S2_fjLj128EEEEELb1ELb0ELb0ELb1EEEvNS_9BwdParamsE)
        .other          _ZN10layer_norm13ln_bwd_kernelINS_13Kernel_traitsIf13__nv_bfloat16S2_S2_fjLj5120ELj1ELj1ELj4ELj16ENS_18Kernel_traits_baseILj5120EfS2_S2_S2_fjLj128EEEEELb1ELb0ELb0ELb1EEEvNS_9BwdParamsE,@"STO_CUDA_ENTRY STV_DEFAULT"
_ZN10layer_norm13ln_bwd_kernelINS_13Kernel_traitsIf13__nv_bfloat16S2_S2_fjLj5120ELj1ELj1ELj4ELj16ENS_18Kernel_traits_baseILj5120EfS2_S2_S2_fjLj128EEEEELb1ELb0ELb0ELb1EEEvNS_9BwdParamsE:
.text._ZN10layer_norm13ln_bwd_kernelINS_13Kernel_traitsIf13__nv_bfloat16S2_S2_fjLj5120ELj1ELj1ELj4ELj16ENS_18Kernel_traits_baseILj5120EfS2_S2_S2_fjLj128EEEEELb1ELb0ELb0ELb1EEEvNS_9BwdParamsE:
        /* <DEDUP_REMOVED lines=46> */
[----:B------:R-:W0:Y:S01]  /*02e0*/  LDCU.64 UR14, c[0x0][0x358] ;  /* 0x00006b00ff0e77ac */ /* 0x000e220008000a00 */
[----:B--2---:R-:W-:Y:S05]  /*02f0*/  BRA.U UP0, `(.L_x_4523) ;  /* 0x0000008500507547 */ /* 0x004fea000b800000 */
[----:B------:R-:W1:Y:S01]  /*0300*/  LDC.64 R2, c[0x0][0x3d0] ;  /* 0x0000f400ff027b82 */ /* 0x000e620000000a00 */
[----:B------:R2:W-:Y:S01]  /*0310*/  STL [R1+0x8], RZ ;  /* 0x000008ff01007387 */ /* 0x0005e20000100800 */
[----:B------:R-:W3:Y:S03]  /*0320*/  LDCU.64 UR4, c[0x0][0x3e0] ;  /* 0x00007c00ff0477ac */ /* 0x000ee60008000a00 */
[----:B------:R2:W-:Y:S01]  /*0330*/  STL [R1+0x4], RZ ;  /* 0x000004ff01007387 */ /* 0x0005e20000100800 */
[----:B------:R-:W-:Y:S01]  /*0340*/  HFMA2 R252, -RZ, RZ, 0, 0 ;  /* 0x00000000fffc7431 */ /* 0x000fe200000001ff */
[----:B------:R-:W-:Y:S01]  /*0350*/  PLOP3.LUT P1, PT, PT, PT, PT, 0x8, 0x80 ;  /* 0x000000000080781c */ /* 0x000fe20003f2e170 */
[----:B------:R-:W-:Y:S01]  /*0360*/  HFMA2 R240, -RZ, RZ, 0, 0 ;  /* 0x00000000fff07431 */ /* 0x000fe200000001ff */
[----:B------:R2:W-:Y:S01]  /*0370*/  STL [R1], RZ ;  /* 0x000000ff01007387 */ /* 0x0005e20000100800 */
[----:B------:R-:W-:Y:S01]  /*0380*/  HFMA2 R223, -RZ, RZ, 0, 0 ;  /* 0x00000000ffdf7431 */ /* 0x000fe200000001ff */
[----:B------:R-:W4:Y:S01]  /*0390*/  LDCU UR7, c[0x0][0x408] ;  /* 0x00008100ff0777ac */ /* 0x000f220008000800 */
[----:B------:R-:W-:Y:S01]  /*03a0*/  HFMA2 R152, -RZ, RZ, 0, 0 ;  /* 0x00000000ff987431 */ /* 0x000fe200000001ff */
[----:B------:R-:W-:-:S02]  /*03b0*/  CS2R R250, SRZ ;  /* 0x0000000000fa7805 */ /* 0x000fc4000001ff00 */
[----:B------:R-:W-:Y:S02]  /*03c0*/  CS2R R248, SRZ ;  /* 0x0000000000f87805 */ /* 0x000fe4000001ff00 */
[----:B------:R-:W-:Y:S02]  /*03d0*/  CS2R R246, SRZ ;  /* 0x0000000000f67805 */ /* 0x000fe4000001ff00 */
[----:B------:R-:W-:Y:S02]  /*03e0*/  MOV R245, RZ ;  /* 0x000000ff00f57202 */ /* 0x000fe40000000f00 */
[----:B------:R-:W-:Y:S02]  /*03f0*/  CS2R R238, SRZ ;  /* 0x0000000000ee7805 */ /* 0x000fe4000001ff00 */
[----:B------:R-:W-:Y:S02]  /*0400*/  CS2R R236, SRZ ;  /* 0x0000000000ec7805 */ /* 0x000fe4000001ff00 */
[----:B------:R-:W-:-:S02]  /*0410*/  CS2R R234, SRZ ;  /* 0x0000000000ea7805 */ /* 0x000fc4000001ff00 */
[----:B------:R-:W-:Y:S02]  /*0420*/  MOV R232, RZ ;  /* 0x000000ff00e87202 */ /* 0x000fe40000000f00 */
[----:B------:R-:W-:Y:S02]  /*0430*/  CS2R R230, SRZ ;  /* 0x0000000000e67805 */ /* 0x000fe4000001ff00 */
[----:B------:R-:W-:Y:S02]  /*0440*/  CS2R R228, SRZ ;  /* 0x0000000000e47805 */ /* 0x000fe4000001ff00 */
[----:B------:R-:W-:Y:S01]  /*0450*/  CS2R R226, SRZ ;  /* 0x0000000000e27805 */ /* 0x000fe2000001ff00 */
[----:B-1----:R-:W-:Y:S01]  /*0460*/  IMAD.WIDE.U32 R2, R0, 0x20, R2 ;  /* 0x0000002000027825 */ /* 0x002fe200078e0002 */
[----:B---3--:R-:W-:Y:S01]  /*0470*/  UISETP.NE.U32.AND UP0, UPT, UR4, URZ, UPT ;  /* 0x000000ff0400728c */ /* 0x008fe2000bf05070 */
        /* <DEDUP_REMOVED lines=33> */
[----:B------:R-:W-:Y:S01]  /*0690*/  CS2R R4, SRZ ;  /* 0x0000000000047805 */ /* 0x000fe2000001ff00 */
[----:B------:R-:W0:Y:S01]  /*06a0*/  LDCU UR17, c[0x0][0x388] ;  /* 0x00007100ff1177ac */ /* 0x000e220008000800 */
[----:B------:R-:W5:Y:S01]  /*06b0*/  LDG.E.128 R72, desc[UR14][R2.64+0x4000] ;  /* 0x0040000e02487981 */ /* 0x000f62000c1e1d00 */
[----:B------:R-:W1:Y:S03]  /*06c0*/  LDCU.U8 UR16, c[0x0][0x410] ;  /* 0x00008200ff1077ac */ /* 0x000e660008000000 */
[----:B------:R3:W5:Y:S01]  /*06d0*/  LDG.E.128 R76, desc[UR14][R2.64+0x4010] ;  /* 0x0040100e024c7981 */ /* 0x000762000c1e1d00 */
[----:B------:R-:W-:Y:S01]  /*06e0*/  UISETP.NE.AND.EX UP0, UPT, UR5, URZ, UPT, UP0 ;  /* 0x000000ff0500728c */ /* 0x000fe2000bf05300 */
[----:B------:R-:W0:Y:S01]  /*06f0*/  LDCU UR20, c[0x0][0x400] ;  /* 0x00008000ff1477ac */ /* 0x000e220008000800 */
[----:B------:R-:W0:Y:S01]  /*0700*/  LDCU.64 UR22, c[0x0][0x478] ;  /* 0x00008f00ff1677ac */ /* 0x000e220008000a00 */
[----:B---3--:R-:W-:Y:S01]  /*0710*/  CS2R R2, SRZ ;  /* 0x0000000000027805 */ /* 0x008fe2000001ff00 */
[----:B------:R-:W3:Y:S01]  /*0720*/  LDCU.128 UR8, c[0x0][0x3c0] ;  /* 0x00007800ff0877ac */ /* 0x000ee20008000c00 */
[----:B------:R-:W0:Y:S01]  /*0730*/  LDCU.64 UR18, c[0x0][0x438] ;  /* 0x00008700ff1277ac */ /* 0x000e220008000a00 */
[----:B--2-4-:R-:W0:Y:S05]  /*0740*/  LDCU.64 UR24, c[0x0][0x380] ;  /* 0x00007000ff1877ac */ /* 0x014e2a0008000a00 */
.L_x_4537:
[----:B--2---:R-:W2:Y:S01]  /*0750*/  S2R R159, SR_TID.X ;  /* 0x00000000009f7919 */ /* 0x004ea20000002100 */
[----:B0-----:R-:W-:Y:S01]  /*0760*/  UIMAD UR4, UR6, UR17, URZ ;  /* 0x00000011060472a4 */ /* 0x001fe2000f8e02ff */
[----:B------:R-:W0:Y:S01]  /*0770*/  LDC.64 R136, c[0x0][0x3a8] ;  /* 0x0000ea00ff887b82 */ /* 0x000e220000000a00 */
[----:B---3--:R-:W-:Y:S02]  /*0780*/  UIMAD.WIDE UR12, UR6, 0x4, UR8 ;  /* 0x00000004060c78a5 */ /* 0x008fe4000f8e0208 */
[----:B------:R-:W-:-:S04]  /*0790*/  USHF.R.S32.HI UR5, URZ, 0x1f, UR4 ;  /* 0x0000001fff057899 */ /* 0x000fc80008011404 */
[----:B------:R-:W-:Y:S01]  /*07a0*/  ULEA.HI UR5, UR5, UR4, URZ, 0x3 ;  /* 0x0000000405057291 */ /* 0x000fe2000f8f18ff */
[----:B------:R-:W3:Y:S01]  /*07b0*/  LDC.64 R140, c[0x0][0x428] ;  /* 0x00010a00ff8c7b82 */ /* 0x000ee20000000a00 */
[----:B-1----:R-:W-:Y:S02]  /*07c0*/  MOV R118, UR12 ;  /* 0x0000000c00767c02 */ /* 0x002fe40008000f00 */
[----:B------:R-:W-:Y:S02]  /*07d0*/  MOV R119, UR13 ;  /* 0x0000000d00777c02 */ /* 0x000fe40008000f00 */
[----:B------:R-:W-:Y:S01]  /*07e0*/  MOV R157, UR5 ;  /* 0x00000005009d7c02 */ /* 0x000fe20008000f00 */
[----:B------:R-:W-:Y:S02]  /*07f0*/  UIMAD.WIDE UR4, UR6, 0x4, UR10 ;  /* 0x00000004060478a5 */ /* 0x000fe4000f8e020a */
[----:B------:R-:W4:Y:S04]  /*0800*/  LDG.E R160, desc[UR14][R118.64] ;  /* 0x0000000e76a07981 */ /* 0x000f28000c1e1900 */
[----:B------:R-:W-:-:S02]  /*0810*/  MOV R122, UR4 ;  /* 0x00000004007a7c02 */ /* 0x000fc40008000f00 */
[----:B------:R-:W-:-:S05]  /*0820*/  MOV R123, UR5 ;  /* 0x00000005007b7c02 */ /* 0x000fca0008000f00 */
[----:B------:R-:W4:Y:S01]  /*0830*/  LDG.E R161, desc[UR14][R122.64] ;  /* 0x0000000e7aa17981 */ /* 0x000f22000c1e1900 */
[----:B--2---:R-:W-:-:S04]  /*0840*/  LEA.HI.SX32 R157, R157, R159, 0x1d ;  /* 0x0000009f9d9d7211 */ /* 0x004fc800078feaff */
[C---:B------:R-:W-:Y:S02]  /*0850*/  IADD3 R155, PT, PT, R157.reuse, 0x100, RZ ;  /* 0x000001009d9b7810 */ /* 0x040fe40007ffe0ff */
[C---:B------:R-:W-:Y:S01]  /*0860*/  IADD3 R154, PT, PT, R157.reuse, 0x180, RZ ;  /* 0x000001809d9a7810 */ /* 0x040fe20007ffe0ff */
[----:B0-----:R-:W-:-:S04]  /*0870*/  IMAD.WIDE.U32 R104, R157, 0x10, R136 ;  /* 0x000000109d687825 */ /* 0x001fc800078e0088 */
[--C-:B---3--:R-:W-:Y:S02]  /*0880*/  IMAD.WIDE.U32 R124, R155, 0x10, R140.reuse ;  /* 0x000000109b7c7825 */ /* 0x108fe400078e008c */
[----:B------:R-:W2:Y:S02]  /*0890*/  LDG.E.128 R104, desc[UR14][R104.64] ;  /* 0x0000000e68687981 */ /* 0x000ea4000c1e1d00 */
[--C-:B------:R-:W-:Y:S01]  /*08a0*/  IMAD.WIDE.U32 R132, R154, 0x10, R140.reuse ;  /* 0x000000109a847825 */ /* 0x100fe200078e008c */
[C---:B------:R-:W-:Y:S01]  /*08b0*/  IADD3 R156, PT, PT, R157.reuse, 0x80, RZ ;  /* 0x000000809d9c7810 */ /* 0x040fe20007ffe0ff */
[----:B------:R-:W3:Y:S01]  /*08c0*/  LDG.E.128 R124, desc[UR14][R124.64] ;  /* 0x0000000e7c7c7981 */ /* 0x000ee2000c1e1d00 */
[C---:B------:R-:W-:Y:S01]  /*08d0*/  IADD3 R153, PT, PT, R157.reuse, 0x200, RZ ;  /* 0x000002009d997810 */ /* 0x040fe20007ffe0ff */
[----:B------:R-:W-:Y:S02]  /*08e0*/  IMAD.WIDE.U32 R108, R157, 0x10, R140 ;  /* 0x000000109d6c7825 */ /* 0x000fe400078e008c */
[----:B------:R-:W3:Y:S02]  /*08f0*/  LDG.E.128 R132, desc[UR14][R132.64] ;  /* 0x0000000e84847981 */ /* 0x000ee4000c1e1d00 */
[----:B------:R-:W-:-:S02]  /*0900*/  IMAD.WIDE.U32 R120, R155, 0x10, R136 ;  /* 0x000000109b787825 */ /* 0x000fc400078e0088 */
[----:B------:R-:W3:Y:S02]  /*0910*/  LDG.E.128 R108, desc[UR14][R108.64] ;  /* 0x0000000e6c6c7981 */ /* 0x000ee4000c1e1d00 */
[--C-:B------:R-:W-:Y:S02]  /*0920*/  IMAD.WIDE.U32 R128, R154, 0x10, R136.reuse ;  /* 0x000000109a807825 */ /* 0x100fe400078e0088 */
[----:B------:R-:W3:Y:S02]  /*0930*/  LDG.E.128 R120, desc[UR14][R120.64] ;  /* 0x0000000e78787981 */ /* 0x000ee4000c1e1d00 */
[--C-:B------:R-:W-:Y:S02]  /*0940*/  IMAD.WIDE.U32 R112, R156, 0x10, R136.reuse ;  /* 0x000000109c707825 */ /* 0x100fe400078e0088 */
[----:B------:R-:W3:Y:S02]  /*0950*/  LDG.E.128 R128, desc[UR14][R128.64] ;  /* 0x0000000e80807981 */ /* 0x000ee4000c1e1d00 */
[----:B------:R-:W-:-:S02]  /*0960*/  IMAD.WIDE.U32 R136, R153, 0x10, R136 ;  /* 0x0000001099887825 */ /* 0x000fc400078e0088 */
[----:B------:R-:W3:Y:S02]  /*0970*/  LDG.E.128 R112, desc[UR14][R112.64] ;  /* 0x0000000e70707981 */ /* 0x000ee4000c1e1d00 */
[--C-:B------:R-:W-:Y:S02]  /*0980*/  IMAD.WIDE.U32 R116, R156, 0x10, R140.reuse ;  /* 0x000000109c747825 */ /* 0x100fe400078e008c */
[----:B------:R-:W3:Y:S04]  /*0990*/  LDG.E.128 R136, desc[UR14][R136.64] ;  /* 0x0000000e88887981 */ /* 0x000ee8000c1e1d00 */
[----:B------:R-:W3:Y:S01]  /*09a0*/  LDG.E.128 R116, desc[UR14][R116.64] ;  /* 0x0000000e74747981 */ /* 0x000ee2000c1e1d00 */
[----:B------:R-:W-:-:S06]  /*09b0*/  IMAD.WIDE.U32 R140, R153, 0x10, R140 ;  /* 0x00000010998c7825 */ /* 0x000fcc00078e008c */
[----:B------:R-:W3:Y:S01]  /*09c0*/  LDG.E.128 R140, desc[UR14][R140.64] ;  /* 0x0000000e8c8c7981 */ /* 0x000ee2000c1e1d00 */
[----:B------:R-:W0:Y:S01]  /*09d0*/  S2R R0, SR_CgaCtaId ;  /* 0x0000000000007919 */ /* 0x000e220000008800 */
[----:B------:R-:W-:Y:S02]  /*09e0*/  LOP3.LUT P2, RZ, R159, 0x1f, RZ, 0xc0, !PT ;  /* 0x0000001f9fff7812 */ /* 0x000fe4000784c0ff */
[----:B------:R-:W-:Y:S02]  /*09f0*/  PLOP3.LUT P0, PT, PT, PT, PT, 0x80, 0x8 ;  /* 0x000000000008781c */ /* 0x000fe40003f0f070 */
[----:B------:R-:W-:Y:S02]  /*0a00*/  MOV R241, 0x400 ;  /* 0x0000040000f17802 */ /* 0x000fe40000000f00 */
[----:B-1----:R-:W-:-:S07]  /*0a10*/  ISETP.NE.AND P3, PT, RZ, UR16, PT ;  /* 0x00000010ff007c0c */ /* 0x002fce000bf65270 */
[----:B------:R-:W-:Y:S02]  /*0a20*/  @!P2 PLOP3.LUT P0, PT, P1, PT, PT, 0x80, 0x8 ;  /* 0x000000000008a81c */ /* 0x000fe40000f0f070 */
[----:B------:R-:W-:-:S04]  /*0a30*/  @!P2 SHF.R.U32.HI R159, RZ, 0x2, R159 ;  /* 0x00000002ff9fa819 */ /* 0x000fc8000001169f */
[----:B------:R-:W-:Y:S02]  /*0a40*/  @!P2 LOP3.LUT R159, R159, 0x18, RZ, 0xc0, !PT ;  /* 0x000000189f9fa812 */ /* 0x000fe400078ec0ff */
[----:B0-----:R-:W-:-:S04]  /*0a50*/  LEA R241, R0, R241, 0x18 ;  /* 0x000000f100f17211 */ /* 0x001fc800078ec0ff */
[----:B------:R-:W-:-:S04]  /*0a60*/  IADD3 R158, PT, PT, R241, 0x5020, RZ ;  /* 0x00005020f19e7810 */ /* 0x000fc80007ffe0ff */
[----:B------:R-:W-:Y:S02]  /*0a70*/  @!P2 MOV R0, R158 ;  /* 0x0000009e0000a202 */ /* 0x000fe40000000f00 */
[----:B------:R-:W-:Y:S02]  /*0a80*/  @!P0 IADD3 R0, PT, PT, R241, 0x5000, RZ ;  /* 0x00005000f1008810 */ /* 0x000fe40007ffe0ff */
[----:B----4-:R-:W-:-:S04]  /*0a90*/  FSEL R162, R160, RZ, !P3 ;  /* 0x000000ffa0a27208 */ /* 0x010fc80005800000 */
[----:B------:R-:W-:Y:S02]  /*0aa0*/  R2UR UR4, R162 ;  /* 0x00000000a20472ca */ /* 0x000fe400000e0000 */
[----:B------:R-:W-:Y:S02]  /*0ab0*/  @!P2 IADD3 R160, PT, PT, R159, R0, RZ ;  /* 0x000000009fa0a210 */ /* 0x000fe40007ffe0ff */
[----:B------:R-:W-:Y:S02]  /*0ac0*/  R2UR UR12, R161 ;  /* 0x00000000a10c72ca */ /* 0x000fe400000e0000 */
[----:B--2---:R-:W-:Y:S02]  /*0ad0*/  PRMT R0, R105, 0x7632, R0 ;  /* 0x0000763269007816 */ /* 0x004fe40000000000 */
[----:B------:R-:W-:Y:S02]  /*0ae0*/  SHF.L.U32 R189, R104, 0x10, RZ ;  /* 0x0000001068bd7819 */ /* 0x000fe400000006ff */
[----:B------:R-:W-:-:S02]  /*0af0*/  PRMT R168, R106, 0x7632, R168 ;  /* 0x000076326aa87816 */ /* 0x000fc400000000a8 */
[----:B------:R-:W-:Y:S02]  /*0b00*/  SHF.L.U32 R183, R106, 0x10, RZ ;  /* 0x000000106ab77819 */ /* 0x000fe400000006ff */
[C---:B---3--:R-:W-:Y:S02]  /*0b10*/  PRMT R173, R124.reuse, 0x7632, R173 ;  /* 0x000076327cad7816 */ /* 0x048fe400000000ad */
[----:B------:R-:W-:Y:S02]  /*0b20*/  SHF.L.U32 R175, R124, 0x10, RZ ;  /* 0x000000107caf7819 */ /* 0x000fe400000006ff */
[C---:B------:R-:W-:Y:S02]  /*0b30*/  PRMT R106, R134.reuse, 0x7632, R106 ;  /* 0x00007632866a7816 */ /* 0x040fe4000000006a */
[----:B------:R-:W-:Y:S02]  /*0b40*/  SHF.L.U32 R124, R134, 0x10, RZ ;  /* 0x00000010867c7819 */ /* 0x000fe400000006ff */
[----:B------:R-:W-:Y:S01]  /*0b50*/  SHF.L.U32 R134, R0, 0x10, RZ ;  /* 0x0000001000867819 */ /* 0x000fe200000006ff */
[----:B------:R-:W-:Y:S01]  /*0b60*/  FADD.FTZ R0, R189, -UR4 ;  /* 0x80000004bd007e21 */ /* 0x000fe20008010000 */
[----:B------:R-:W-:-:S02]  /*0b70*/  SHF.L.U32 R169, R105, 0x10, RZ ;  /* 0x0000001069a97819 */ /* 0x000fc400000006ff */
[----:B------:R-:W-:Y:S01]  /*0b80*/  SHF.L.U32 R203, R108, 0x10, RZ ;  /* 0x000000106ccb7819 */ /* 0x000fe200000006ff */
[----:B------:R-:W-:Y:S01]  /*0b90*/  FMUL.FTZ R0, R0, UR12 ;  /* 0x0000000c00007c20 */ /* 0x000fe20008410000 */
[----:B------:R-:W-:Y:S02]  /*0ba0*/  PRMT R179, R108, 0x7632, R179 ;  /* 0x000076326cb37816 */ /* 0x000fe400000000b3 */
[C---:B------:R-:W-:Y:S02]  /*0bb0*/  PRMT R172, R123.reuse, 0x7632, R172 ;  /* 0x000076327bac7816 */ /* 0x040fe400000000ac */
[----:B------:R-:W-:Y:S01]  /*0bc0*/  SHF.L.U32 R177, R123, 0x10, RZ ;  /* 0x000000107bb17819 */ /* 0x000fe200000006ff */
[----:B------:R-:W-:Y:S01]  /*0bd0*/  FADD.FTZ R204, R134, -UR4 ;  /* 0x8000000486cc7e21 */ /* 0x000fe20008010000 */
[C---:B------:R-:W-:Y:S01]  /*0be0*/  PRMT R123, R130.reuse, 0x7632, R123 ;  /* 0x00007632827b7816 */ /* 0x040fe2000000007b */
[----:B------:R-:W-:Y:S01]  /*0bf0*/  FADD.FTZ R169, R169, -UR4 ;  /* 0x80000004a9a97e21 */ /* 0x000fe20008010000 */
[----:B------:R-:W-:Y:S01]  /*0c00*/  SHF.L.U32 R130, R130, 0x10, RZ ;  /* 0x0000001082827819 */ /* 0x000fe200000006ff */
[----:B------:R-:W-:Y:S01]  /*0c10*/  FADD.FTZ R146, R203, R146 ;  /* 0x00000092cb927221 */ /* 0x000fe20000010000 */
[-C--:B------:R-:W-:Y:S01]  /*0c20*/  FFMA.FTZ R2, R0, R203.reuse, R2 ;  /* 0x000000cb00027223 */ /* 0x080fe20000010002 */
[----:B------:R-:W-:Y:S01]  /*0c30*/  SHF.L.U32 R134, R179, 0x10, RZ ;  /* 0x00000010b3867819 */ /* 0x000fe200000006ff */
[----:B-----5:R-:W-:Y:S01]  /*0c40*/  FMUL.FTZ R203, R40, R203 ;  /* 0x000000cb28cb7220 */ /* 0x020fe20000410000 */
[----:B------:R-:W-:-:S02]  /*0c50*/  PRMT R243, R138, 0x7632, R243 ;  /* 0x000076328af37816 */ /* 0x000fc400000000f3 */
[----:B------:R-:W-:Y:S02]  /*0c60*/  SHF.L.U32 R233, R138, 0x10, RZ ;  /* 0x000000108ae97819 */ /* 0x000fe400000006ff */
[----:B------:R-:W-:Y:S01]  /*0c70*/  SHF.L.U32 R138, R168, 0x10, RZ ;  /* 0x00000010a88a7819 */ /* 0x000fe200000006ff */
[----:B------:R-:W-:Y:S01]  /*0c80*/  FMUL.FTZ R168, R169, UR12 ;  /* 0x0000000ca9a87c20 */ /* 0x000fe20008410000 */
[----:B------:R-:W-:Y:S02]  /*0c90*/  SHF.L.U32 R199, R109, 0x10, RZ ;  /* 0x000000106dc77819 */ /* 0x000fe400000006ff */
[C---:B------:R-:W-:Y:S02]  /*0ca0*/  PRMT R244, R139.reuse, 0x7632, R244 ;  /* 0x000076328bf47816 */ /* 0x040fe400000000f4 */
[----:B------:R-:W-:Y:S01]  /*0cb0*/  SHF.L.U32 R242, R139, 0x10, RZ ;  /* 0x000000108bf27819 */ /* 0x000fe200000006ff */
[----:B------:R-:W-:Y:S01]  /*0cc0*/  FADD.FTZ R139, R130, -UR4 ;  /* 0x80000004828b7e21 */ /* 0x000fe20008010000 */
[----:B------:R-:W-:Y:S01]  /*0cd0*/  PRMT R188, R109, 0x7632, R188 ;  /* 0x000076326dbc7816 */ /* 0x000fe200000000bc */
[----:B------:R-:W-:Y:S01]  /*0ce0*/  FMUL.FTZ R211, R41, R134 ;  /* 0x0000008629d37220 */ /* 0x000fe20000410000 */
[----:B------:R-:W-:Y:S01]  /*0cf0*/  FADD.FTZ R130, RZ, R203 ;  /* 0x000000cbff827221 */ /* 0x000fe20000010000 */
[C---:B------:R-:W-:Y:S01]  /*0d00*/  PRMT R164, R117.reuse, 0x7632, R164 ;  /* 0x0000763275a47816 */ /* 0x040fe200000000a4 */
[----:B------:R-:W-:Y:S01]  /*0d10*/  FADD.FTZ R138, R138, -UR4 ;  /* 0x800000048a8a7e21 */ /* 0x000fe20008010000 */
[----:B------:R-:W-:Y:S01]  /*0d20*/  SHF.L.U32 R186, R117, 0x10, RZ ;  /* 0x0000001075ba7819 */ /* 0x000fe200000006ff */
[----:B------:R-:W-:Y:S01]  /*0d30*/  FADD.FTZ R183, R183, -UR4 ;  /* 0x80000004b7b77e21 */ /* 0x000fe20008010000 */
[----:B------:R-:W-:Y:S01]  /*0d40*/  PRMT R117, R133, 0x7632, R117 ;  /* 0x0000763285757816 */ /* 0x000fe20000000075 */
[----:B------:R-:W-:Y:S01]  /*0d50*/  FADD.FTZ R148, R199, R148 ;  /* 0x00000094c7947221 */ /* 0x000fe20000010000 */
[----:B------:R-:W-:Y:S01]  /*0d60*/  SHF.L.U32 R188, R188, 0x10, RZ ;  /* 0x00000010bcbc7819 */ /* 0x000fe200000006ff */
[-C--:B------:R-:W-:Y:S01]  /*0d70*/  FFMA.FTZ R4, R168, R199.reuse, R4 ;  /* 0x000000c7a8047223 */ /* 0x080fe20000010004 */
[----:B------:R-:W-:Y:S01]  /*0d80*/  FMUL.FTZ R199, R42, R199 ;  /* 0x000000c72ac77220 */ /* 0x000fe20000410000 */
[----:B------:R-:W-:Y:S01]  /*0d90*/  FADD.FTZ R130, R211, R130 ;  /* 0x00000082d3827221 */ /* 0x000fe20000010000 */
[----:B------:R-:W-:Y:S01]  /*0da0*/  SHF.L.U32 R187, R107, 0x10, RZ ;  /* 0x000000106bbb7819 */ /* 0x000fe200000006ff */
[----:B------:R-:W-:Y:S01]  /*0db0*/  FMUL.FTZ R205, R138, UR12 ;  /* 0x0000000c8acd7c20 */ /* 0x000fe20008410000 */
[C---:B------:R-:W-:Y:S01]  /*0dc0*/  PRMT R181, R110.reuse, 0x7632, R181 ;  /* 0x000076326eb57816 */ /* 0x040fe200000000b5 */
[----:B------:R-:W-:Y:S01]  /*0dd0*/  FMUL.FTZ R169, R183, UR12 ;  /* 0x0000000cb7a97c20 */ /* 0x000fe20008410000 */
[----:B------:R-:W-:Y:S01]  /*0de0*/  SHF.L.U32 R200, R110, 0x10, RZ ;  /* 0x000000106ec87819 */ /* 0x000fe200000006ff */
[----:B------:R-:W-:Y:S01]  /*0df0*/  FMUL.FTZ R206, R43, R188 ;  /* 0x000000bc2bce7220 */ /* 0x000fe20000410000 */
[----:B------:R-:W-:Y:S01]  /*0e00*/  SHF.L.U32 R138, R117, 0x10, RZ ;  /* 0x00000010758a7819 */ /* 0x000fe200000006ff */
[----:B------:R-:W-:Y:S01]  /*0e10*/  FADD.FTZ R117, R199, R130 ;  /* 0x00000082c7757221 */ /* 0x000fe20000010000 */
[----:B------:R-:W-:Y:S01]  /*0e20*/  PRMT R182, R107, 0x7632, R182 ;  /* 0x000076326bb67816 */ /* 0x000fe200000000b6 */
[----:B------:R-:W-:Y:S01]  /*0e30*/  FADD.FTZ R187, R187, -UR4 ;  /* 0x80000004bbbb7e21 */ /* 0x000fe20008010000 */
        /* <DEDUP_REMOVED lines=8> */
[----:B------:R-:W-:Y:S01]  /*0ec0*/  PRMT R167, R115, 0x7632, R167 ;  /* 0x0000763273a77816 */ /* 0x000fe200000000a7 */
[----:B------:R-:W-:Y:S01]  /*0ed0*/  FMUL.FTZ R201, R187, UR12 ;  /* 0x0000000cbbc97c20 */ /* 0x000fe20008410000 */
[----:B------:R-:W-:Y:S01]  /*0ee0*/  SHF.L.U32 R202, R111, 0x10, RZ ;  /* 0x000000106fca7819 */ /* 0x000fe200000006ff */
[----:B------:R-:W-:Y:S01]  /*0ef0*/  FADD.FTZ R151, R208, R151 ;  /* 0x00000097d0977221 */ /* 0x000fe20000010000 */
[----:B------:R-:W-:Y:S01]  /*0f00*/  SHF.L.U32 R184, R184, 0x10, RZ ;  /* 0x00000010b8b87819 */ /* 0x000fe200000006ff */
[-C--:B------:R-:W-:Y:S01]  /*0f10*/  FFMA.FTZ R7, R205, R208.reuse, R7 ;  /* 0x000000d0cd077223 */ /* 0x080fe20000010007 */
[----:B------:R-:W-:Y:S01]  /*0f20*/  PRMT R180, R111, 0x7632, R180 ;  /* 0x000076326fb47816 */ /* 0x000fe200000000b4 */
[----:B------:R-:W-:Y:S01]  /*0f30*/  FMUL.FTZ R208, R45, R208 ;  /* 0x000000d02dd07220 */ /* 0x000fe20000410000 */
[----:B------:R-:W-:Y:S01]  /*0f40*/  FADD.FTZ R183, R112, -UR4 ;  /* 0x8000000470b77e21 */ /* 0x000fe20008010000 */
[----:B------:R-:W-:Y:S01]  /*0f50*/  FADD.FTZ R117, R200, R117 ;  /* 0x00000075c8757221 */ /* 0x000fe20000010000 */
[----:B------:R-:W-:-:S02]  /*0f60*/  SHF.L.U32 R107, R107, 0x10, RZ ;  /* 0x000000106b6b7819 */ /* 0x000fc400000006ff */
[----:B------:R-:W-:Y:S01]  /*0f70*/  SHF.L.U32 R112, R167, 0x10, RZ ;  /* 0x00000010a7707819 */ /* 0x000fe200000006ff */
[----:B------:R-:W-:Y:S01]  /*0f80*/  FADD.FTZ R152, R202, R152 ;  /* 0x00000098ca987221 */ /* 0x000fe20000010000 */
[----:B------:R-:W-:Y:S01]  /*0f90*/  SHF.L.U32 R180, R180, 0x10, RZ ;  /* 0x00000010b4b47819 */ /* 0x000fe200000006ff */
[-C--:B------:R-:W-:Y:S01]  /*0fa0*/  FFMA.FTZ R8, R201, R202.reuse, R8 ;  /* 0x000000cac9087223 */ /* 0x080fe20000010008 */
[----:B------:R-:W-:Y:S01]  /*0fb0*/  FADD.FTZ R184, R184, -UR4 ;  /* 0x80000004b8b87e21 */ /* 0x000fe20008010000 */
[----:B------:R-:W-:Y:S01]  /*0fc0*/  FMUL.FTZ R202, R46, R202 ;  /* 0x000000ca2eca7220 */ /* 0x000fe20000410000 */
[----:B------:R-:W-:Y:S01]  /*0fd0*/  FADD.FTZ R117, R208, R117 ;  /* 0x00000075d0757221 */ /* 0x000fe20000010000 */
[----:B------:R-:W-:Y:S01]  /*0fe0*/  SHF.L.U32 R162, R113, 0x10, RZ ;  /* 0x0000001071a27819 */ /* 0x000fe200000006ff */
[----:B------:R-:W-:Y:S01]  /*0ff0*/  FADD.FTZ R107, R107, -UR4 ;  /* 0x800000046b6b7e21 */ /* 0x000fe20008010000 */
[----:B------:R-:W-:Y:S01]  /*1000*/  PRMT R170, R116, 0x7632, R170 ;  /* 0x0000763274aa7816 */ /* 0x000fe200000000aa */
[----:B------:R-:W-:Y:S01]  /*1010*/  FADD.FTZ R197, R112, -UR4 ;  /* 0x8000000470c57e21 */ /* 0x000fe20008010000 */
[----:B------:R-:W-:Y:S01]  /*1020*/  SHF.L.U32 R185, R116, 0x10, RZ ;  /* 0x0000001074b97819 */ /* 0x000fe200000006ff */
[----:B------:R-:W-:Y:S01]  /*1030*/  FMUL.FTZ R209, R184, UR12 ;  /* 0x0000000cb8d17c20 */ /* 0x000fe20008410000 */
[----:B------:R-:W-:Y:S01]  /*1040*/  FMUL.FTZ R183, R183, UR12 ;  /* 0x0000000cb7b77c20 */ /* 0x000fe20008410000 */
[----:B------:R-:W-:Y:S01]  /*1050*/  FFMA.FTZ R112, R0, R203, RZ ;  /* 0x000000cb00707223 */ /* 0x000fe200000100ff */
[----:B------:R-:W-:Y:S01]  /*1060*/  FMUL.FTZ R210, R47, R180 ;  /* 0x000000b42fd27220 */ /* 0x000fe20000410000 */
[----:B------:R-:W-:Y:S01]  /*1070*/  FADD.FTZ R117, R202, R117 ;  /* 0x00000075ca757221 */ /* 0x000fe20000010000 */
[----:B------:R-:W-:Y:S01]  /*1080*/  SHF.L.U32 R192, R170, 0x10, RZ ;  /* 0x00000010aac07819 */ /* 0x000fe200000006ff */
[----:B------:R-:W-:Y:S01]  /*1090*/  FMUL.FTZ R191, R107, UR12 ;  /* 0x0000000c6bbf7c20 */ /* 0x000fe20008410000 */
[----:B------:R-:W-:Y:S01]  /*10a0*/  FADD.FTZ R162, R162, -UR4 ;  /* 0x80000004a2a27e21 */ /* 0x000fe20008010000 */
[----:B------:R-:W-:Y:S01]  /*10b0*/  FADD.FTZ R216, R185, R216 ;  /* 0x000000d8b9d87221 */ /* 0x000fe20000010000 */
[----:B------:R-:W-:Y:S01]  /*10c0*/  FFMA.FTZ R10, R183, R185, R10 ;  /* 0x000000b9b70a7223 */ /* 0x000fe2000001000a */
[----:B------:R-:W-:Y:S01]  /*10d0*/  FFMA.FTZ R107, R209, R211, R112 ;  /* 0x000000d3d16b7223 */ /* 0x000fe20000010070 */
[----:B------:R-:W-:Y:S01]  /*10e0*/  FMUL.FTZ R185, R48, R185 ;  /* 0x000000b930b97220 */ /* 0x000fe20000410000 */
[----:B------:R-:W-:Y:S01]  /*10f0*/  FADD.FTZ R112, R210, R117 ;  /* 0x00000075d2707221 */ /* 0x000fe20000010000 */
[----:B------:R-:W-:Y:S01]  /*1100*/  FMUL.FTZ R204, R204, UR12 ;  /* 0x0000000ccccc7c20 */ /* 0x000fe20008410000 */
[----:B------:R-:W-:Y:S01]  /*1110*/  FMUL.FTZ R184, R162, UR12 ;  /* 0x0000000ca2b87c20 */ /* 0x000fe20008410000 */
[----:B------:R-:W-:Y:S01]  /*1120*/  FADD.FTZ R217, R192, R217 ;  /* 0x000000d9c0d97221 */ /* 0x000fe20000010000 */
[-C--:B------:R-:W-:Y:S01]  /*1130*/  FFMA.FTZ R11, R191, R192.reuse, R11 ;  /* 0x000000c0bf0b7223 */ /* 0x080fe2000001000b */
[----:B------:R-:W-:Y:S01]  /*1140*/  FFMA.FTZ R107, R168, R199, R107 ;  /* 0x000000c7a86b7223 */ /* 0x000fe2000001006b */
[----:B------:R-:W-:Y:S01]  /*1150*/  FMUL.FTZ R192, R49, R192 ;  /* 0x000000c031c07220 */ /* 0x000fe20000410000 */
        /* <DEDUP_REMOVED lines=8> */
[----:B------:R-:W-:Y:S01]  /*11e0*/  FFMA.FTZ R112, R169, R200, R112 ;  /* 0x000000c8a9707223 */ /* 0x000fe20000010070 */
[----:B------:R-:W-:-:S02]  /*11f0*/  PRMT R163, R114, 0x7632, R163 ;  /* 0x0000763272a37816 */ /* 0x000fc400000000a3 */
[----:B------:R-:W-:Y:S02]  /*1200*/  PRMT R113, R118, 0x7632, R113 ;  /* 0x0000763276717816 */ /* 0x000fe40000000071 */
[----:B------:R-:W-:Y:S01]  /*1210*/  SHF.L.U32 R182, R182, 0x10, RZ ;  /* 0x00000010b6b67819 */ /* 0x000fe200000006ff */
[----:B------:R-:W-:Y:S01]  /*1220*/  FMUL.FTZ R194, R51, R164 ;  /* 0x000000a433c27220 */ /* 0x000fe20000410000 */
[----:B------:R-:W-:Y:S01]  /*1230*/  SHF.L.U32 R118, R118, 0x10, RZ ;  /* 0x0000001076767819 */ /* 0x000fe200000006ff */
        /* <DEDUP_REMOVED lines=8> */
[----:B------:R-:W-:Y:S01]  /*12c0*/  SHF.L.U32 R174, R115, 0x10, RZ ;  /* 0x0000001073ae7819 */ /* 0x000fe200000006ff */
[----:B------:R-:W-:Y:S01]  /*12d0*/  FMUL.FTZ R197, R197, UR12 ;  /* 0x0000000cc5c57c20 */ /* 0x000fe20008410000 */
[----:B------:R-:W-:Y:S01]  /*12e0*/  SHF.L.U32 R108, R108, 0x10, RZ ;  /* 0x000000106c6c7819 */ /* 0x000fe200000006ff */
[----:B------:R-:W-:Y:S01]  /*12f0*/  FMUL.FTZ R207, R182, UR12 ;  /* 0x0000000cb6cf7c20 */ /* 0x000fe20008410000 */
[----:B------:R-:W-:Y:S01]  /*1300*/  SHF.L.U32 R119, R119, 0x10, RZ ;  /* 0x0000001077777819 */ /* 0x000fe200000006ff */
[----:B------:R-:W-:Y:S01]  /*1310*/  FADD.FTZ R163, R163, -UR4 ;  /* 0x80000004a3a37e21 */ /* 0x000fe20008010000 */
[----:B------:R-:W-:Y:S01]  /*1320*/  PRMT R109, R120, 0x7632, R109 ;  /* 0x00007632786d7816 */ /* 0x000fe2000000006d */
[----:B------:R-:W-:Y:S01]  /*1330*/  FFMA.FTZ R112, R201, R202, R112 ;  /* 0x000000cac9707223 */ /* 0x000fe20000010070 */
[----:B------:R-:W-:Y:S01]  /*1340*/  SHF.L.U32 R166, R114, 0x10, RZ ;  /* 0x0000001072a67819 */ /* 0x000fe200000006ff */
[----:B------:R-:W-:Y:S01]  /*1350*/  FMUL.FTZ R196, R53, R113 ;  /* 0x0000007135c47220 */ /* 0x000fe20000410000 */
[----:B------:R-:W-:Y:S01]  /*1360*/  SHF.L.U32 R120, R120, 0x10, RZ ;  /* 0x0000001078787819 */ /* 0x000fe200000006ff */
[----:B------:R-:W-:Y:S01]  /*1370*/  FADD.FTZ R107, R189, R130 ;  /* 0x00000082bd6b7221 */ /* 0x000fe20000010000 */
[C---:B------:R-:W-:Y:S01]  /*1380*/  PRMT R114, R121.reuse, 0x7632, R114 ;  /* 0x0000763279727816 */ /* 0x040fe20000000072 */
[----:B------:R-:W-:Y:S01]  /*1390*/  FADD.FTZ R174, R174, -UR4 ;  /* 0x80000004aeae7e21 */ /* 0x000fe20008010000 */
[----:B------:R-:W-:Y:S01]  /*13a0*/  SHF.L.U32 R121, R121, 0x10, RZ ;  /* 0x0000001079797819 */ /* 0x000fe200000006ff */
[----:B------:R-:W-:Y:S01]  /*13b0*/  FADD.FTZ R226, R108, R226 ;  /* 0x000000e26ce27221 */ /* 0x000fe20000010000 */
[-C--:B------:R-:W-:Y:S01]  /*13c0*/  FFMA.FTZ R17, R197, R108.reuse, R17 ;  /* 0x0000006cc5117223 */ /* 0x080fe20000010011 */
[----:B------:R-:W-:Y:S01]  /*13d0*/  FMUL.FTZ R198, R55, R108 ;  /* 0x0000006c37c67220 */ /* 0x000fe20000410000 */
[----:B------:R-:W-:Y:S01]  /*13e0*/  FMUL.FTZ R195, R163, UR12 ;  /* 0x0000000ca3c37c20 */ /* 0x000fe20008410000 */
[----:B------:R-:W-:Y:S01]  /*13f0*/  FFMA.FTZ R108, R207, R210, R112 ;  /* 0x000000d2cf6c7223 */ /* 0x000fe20000010070 */
[----:B------:R-:W-:Y:S01]  /*1400*/  FMUL.FTZ R190, R54, R119 ;  /* 0x0000007736be7220 */ /* 0x000fe20000410000 */
[----:B------:R-:W-:Y:S01]  /*1410*/  FADD.FTZ R107, R196, R107 ;  /* 0x0000006bc46b7221 */ /* 0x000fe20000010000 */
[----:B------:R-:W-:Y:S01]  /*1420*/  FADD.FTZ R149, R188, R149 ;  /* 0x00000095bc957221 */ /* 0x000fe20000010000 */
[----:B------:R-:W-:Y:S01]  /*1430*/  FFMA.FTZ R5, R204, R188, R5 ;  /* 0x000000bccc057223 */ /* 0x000fe20000010005 */
[----:B------:R-:W-:Y:S01]  /*1440*/  FADD.FTZ R120, R120, -UR4 ;  /* 0x8000000478787e21 */ /* 0x000fe20008010000 */
[----:B------:R-:W-:Y:S01]  /*1450*/  SHF.L.U32 R159, R159, 0x10, RZ ;  /* 0x000000109f9f7819 */ /* 0x000fe200000006ff */
[----:B------:R-:W-:Y:S01]  /*1460*/  FMUL.FTZ R188, R174, UR12 ;  /* 0x0000000caebc7c20 */ /* 0x000fe20008410000 */
[----:B------:R-:W-:Y:S01]  /*1470*/  FADD.FTZ R121, R121, -UR4 ;  /* 0x8000000479797e21 */ /* 0x000fe20008010000 */
[----:B------:R-:W-:Y:S01]  /*1480*/  FADD.FTZ R224, R113, R224 ;  /* 0x000000e071e07221 */ /* 0x000fe20000010000 */
[----:B------:R-:W-:Y:S01]  /*1490*/  FFMA.FTZ R15, R195, R113, R15 ;  /* 0x00000071c30f7223 */ /* 0x000fe2000001000f */
[----:B------:R-:W-:Y:S01]  /*14a0*/  FFMA.FTZ R108, R183, R185, R108 ;  /* 0x000000b9b76c7223 */ /* 0x000fe2000001006c */
        /* <DEDUP_REMOVED lines=8> */
[----:B------:R-:W-:Y:S01]  /*1530*/  SHF.L.U32 R119, R172, 0x10, RZ ;  /* 0x00000010ac777819 */ /* 0x000fe200000006ff */
[----:B------:R-:W-:Y:S01]  /*1540*/  FADD.FTZ R159, R159, -UR4 ;  /* 0x800000049f9f7e21 */ /* 0x000fe20008010000 */
[----:B------:R-:W-:Y:S01]  /*1550*/  FFMA.FTZ R107, R191, R192, R108 ;  /* 0x000000c0bf6b7223 */ /* 0x000fe2000001006c */
[-C--:B------:R-:W-:Y:S01]  /*1560*/  FMUL.FTZ R172, R56, R175.reuse ;  /* 0x000000af38ac7220 */ /* 0x080fe20000410000 */
[----:B------:R-:W-:Y:S01]  /*1570*/  FADD.FTZ R113, R198, R113 ;  /* 0x00000071c6717221 */ /* 0x000fe20000010000 */
[----:B------:R-:W-:Y:S01]  /*1580*/  PRMT R165, R122, 0x7632, R165 ;  /* 0x000076327aa57816 */ /* 0x000fe200000000a5 */
[----:B------:R-:W-:Y:S01]  /*1590*/  FADD.FTZ R170, R171, -UR4 ;  /* 0x80000004abaa7e21 */ /* 0x000fe20008010000 */
[----:B------:R-:W-:Y:S01]  /*15a0*/  SHF.L.U32 R109, R109, 0x10, RZ ;  /* 0x000000106d6d7819 */ /* 0x000fe200000006ff */
[----:B------:R-:W-:Y:S01]  /*15b0*/  FADD.FTZ R166, R166, -UR4 ;  /* 0x80000004a6a67e21 */ /* 0x000fe20008010000 */
[----:B------:R-:W-:Y:S01]  /*15c0*/  PRMT R122, R125, 0x7632, R122 ;  /* 0x000076327d7a7816 */ /* 0x000fe2000000007a */
[----:B------:R-:W-:Y:S01]  /*15d0*/  FADD.FTZ R229, R176, R229 ;  /* 0x000000e5b0e57221 */ /* 0x000fe20000010000 */
[-C--:B------:R-:W-:Y:S01]  /*15e0*/  FFMA.FTZ R20, R173, R176.reuse, R20 ;  /* 0x000000b0ad147223 */ /* 0x080fe20000010014 */
[----:B------:R-:W-:Y:S01]  /*15f0*/  FMUL.FTZ R171, R58, R176 ;  /* 0x000000b03aab7220 */ /* 0x000fe20000410000 */
[----:B------:R-:W-:Y:S01]  /*1600*/  FMUL.FTZ R193, R159, UR12 ;  /* 0x0000000c9fc17c20 */ /* 0x000fe20008410000 */
[----:B------:R-:W-:Y:S01]  /*1610*/  FFMA.FTZ R108, R184, R186, R107 ;  /* 0x000000bab86c7223 */ /* 0x000fe2000001006b */
[----:B------:R-:W-:Y:S01]  /*1620*/  FMUL.FTZ R176, R57, R120 ;  /* 0x0000007839b07220 */ /* 0x000fe20000410000 */
[----:B------:R-:W-:Y:S01]  /*1630*/  FADD.FTZ R113, R172, R113 ;  /* 0x00000071ac717221 */ /* 0x000fe20000010000 */
[----:B------:R-:W-:Y:S01]  /*1640*/  SHF.L.U32 R178, R131, 0x10, RZ ;  /* 0x0000001083b27819 */ /* 0x000fe200000006ff */
[----:B------:R-:W-:Y:S01]  /*1650*/  FMUL.FTZ R187, R166, UR12 ;  /* 0x0000000ca6bb7c20 */ /* 0x000fe20008410000 */
[----:B------:R-:W-:Y:S01]  /*1660*/  SHF.L.U32 R122, R122, 0x10, RZ ;  /* 0x000000107a7a7819 */ /* 0x000fe200000006ff */
[----:B------:R-:W-:Y:S01]  /*1670*/  FADD.FTZ R109, R109, -UR4 ;  /* 0x800000046d6d7e21 */ /* 0x000fe20008010000 */
[----:B------:R-:W-:Y:S01]  /*1680*/  FFMA.FTZ R108, R193, R194, R108 ;  /* 0x000000c2c16c7223 */ /* 0x000fe2000001006c */
[----:B------:R-:W-:Y:S01]  /*1690*/  FADD.FTZ R112, R176, R113 ;  /* 0x00000071b0707221 */ /* 0x000fe20000010000 */
[----:B------:R-:W-:Y:S01]  /*16a0*/  PRMT R115, R126, 0x7632, R115 ;  /* 0x000076327e737816 */ /* 0x000fe20000000073 */
[----:B------:R-:W-:Y:S01]  /*16b0*/  FADD.FTZ R227, R175, R227 ;  /* 0x000000e3afe37221 */ /* 0x000fe20000010000 */
[----:B------:R-:W-:Y:S01]  /*16c0*/  FFMA.FTZ R18, R174, R175, R18 ;  /* 0x000000afae127223 */ /* 0x000fe20000010012 */
[----:B------:R-:W-:Y:S01]  /*16d0*/  SHF.L.U32 R126, R126, 0x10, RZ ;  /* 0x000000107e7e7819 */ /* 0x000fe200000006ff */
[----:B------:R-:W-:Y:S01]  /*16e0*/  FADD.FTZ R121, R178, -UR4 ;  /* 0x80000004b2797e21 */ /* 0x000fe20008010000 */
[----:B------:R-:W-:Y:S01]  /*16f0*/  FMUL.FTZ R175, R109, UR12 ;  /* 0x0000000c6daf7c20 */ /* 0x000fe20008410000 */
[----:B------:R-:W-:Y:S01]  /*1700*/  FFMA.FTZ R108, R187, R189, R108 ;  /* 0x000000bdbb6c7223 */ /* 0x000fe2000001006c */
[----:B------:R-:W-:Y:S01]  /*1710*/  FMUL.FTZ R178, R59, R122 ;  /* 0x0000007a3bb27220 */ /* 0x000fe20000410000 */
[----:B------:R-:W-:Y:S01]  /*1720*/  FADD.FTZ R109, R171, R112 ;  /* 0x00000070ab6d7221 */ /* 0x000fe20000010000 */
[----:B------:R-:W-:Y:S01]  /*1730*/  SHF.L.U32 R115, R115, 0x10, RZ ;  /* 0x0000001073737819 */ /* 0x000fe200000006ff */
[----:B------:R-:W-:Y:S01]  /*1740*/  FFMA.FTZ R107, R195, R196, R108 ;  /* 0x000000c4c36b7223 */ /* 0x000fe2000001006c */
[----:B------:R-:W-:Y:S01]  /*1750*/  FMUL.FTZ R166, R60, R126 ;  /* 0x0000007e3ca67220 */ /* 0x000fe20000410000 */
[----:B------:R-:W-:Y:S01]  /*1760*/  FADD.FTZ R109, R178, R109 ;  /* 0x0000006db26d7221 */ /* 0x000fe20000010000 */
[C---:B------:R-:W-:Y:S01]  /*1770*/  PRMT R110, R127.reuse, 0x7632, R110 ;  /* 0x000076327f6e7816 */ /* 0x040fe2000000006e */
[----:B------:R-:W-:Y:S01]  /*1780*/  FADD.FTZ R215, R180, R215 ;  /* 0x000000d7b4d77221 */ /* 0x000fe20000010000 */
[----:B------:R-:W-:Y:S01]  /*1790*/  SHF.L.U32 R127, R127, 0x10, RZ ;  /* 0x000000107f7f7819 */ /* 0x000fe200000006ff */
[----:B------:R-:W-:Y:S01]  /*17a0*/  FFMA.FTZ R9, R207, R180, R9 ;  /* 0x000000b4cf097223 */ /* 0x000fe20000010009 */
[----:B------:R-:W-:Y:S01]  /*17b0*/  FADD.FTZ R119, R119, -UR4 ;  /* 0x8000000477777e21 */ /* 0x000fe20008010000 */
[----:B------:R-:W-:Y:S01]  /*17c0*/  FFMA.FTZ R108, R188, R190, R107 ;  /* 0x000000bebc6c7223 */ /* 0x000fe2000001006b */
[----:B------:R-:W-:Y:S01]  /*17d0*/  FMUL.FTZ R180, R61, R115 ;  /* 0x000000733db47220 */ /* 0x000fe20000410000 */
[----:B------:R-:W-:Y:S01]  /*17e0*/  FADD.FTZ R109, R166, R109 ;  /* 0x0000006da66d7221 */ /* 0x000fe20000010000 */
[C---:B------:R-:W-:Y:S01]  /*17f0*/  PRMT R111, R128.reuse, 0x7632, R111 ;  /* 0x00007632806f7816 */ /* 0x040fe2000000006f */
[----:B------:R-:W-:Y:S01]  /*1800*/  FADD.FTZ R167, R177, -UR4 ;  /* 0x80000004b1a77e21 */ /* 0x000fe20008010000 */
[----:B------:R-:W-:Y:S01]  /*1810*/  SHF.L.U32 R128, R128, 0x10, RZ ;  /* 0x0000001080807819 */ /* 0x000fe200000006ff */
[----:B------:R-:W-:Y:S01]  /*1820*/  FADD.FTZ R223, R118, R223 ;  /* 0x000000df76df7221 */ /* 0x000fe20000010000 */
[----:B------:R-:W-:Y:S01]  /*1830*/  FFMA.FTZ R14, R187, R118, R14 ;  /* 0x00000076bb0e7223 */ /* 0x000fe2000001000e */
[----:B------:R-:W-:Y:S01]  /*1840*/  SHF.L.U32 R182, R110, 0x10, RZ ;  /* 0x000000106eb67819 */ /* 0x000fe200000006ff */
[----:B------:R-:W-:Y:S01]  /*1850*/  FMUL.FTZ R181, R119, UR12 ;  /* 0x0000000c77b57c20 */ /* 0x000fe20008410000 */
[----:B------:R-:W-:Y:S01]  /*1860*/  SHF.L.U32 R118, R165, 0x10, RZ ;  /* 0x00000010a5767819 */ /* 0x000fe200000006ff */
[----:B------:R-:W-:Y:S01]  /*1870*/  FFMA.FTZ R107, R197, R198, R108 ;  /* 0x000000c6c56b7223 */ /* 0x000fe2000001006c */
[C---:B------:R-:W-:Y:S01]  /*1880*/  PRMT R116, R129.reuse, 0x7632, R116 ;  /* 0x0000763281747816 */ /* 0x040fe20000000074 */
[-C--:B------:R-:W-:Y:S01]  /*1890*/  FMUL.FTZ R165, R62, R127.reuse ;  /* 0x0000007f3ea57220 */ /* 0x080fe20000410000 */
[----:B------:R-:W-:Y:S01]  /*18a0*/  FADD.FTZ R112, R180, R109 ;  /* 0x0000006db4707221 */ /* 0x000fe20000010000 */
[----:B------:R-:W-:Y:S01]  /*18b0*/  SHF.L.U32 R129, R129, 0x10, RZ ;  /* 0x0000001081817819 */ /* 0x000fe200000006ff */
[----:B------:R-:W-:Y:S01]  /*18c0*/  FMUL.FTZ R167, R167, UR12 ;  /* 0x0000000ca7a77c20 */ /* 0x000fe20008410000 */
[----:B------:R-:W-:Y:S01]  /*18d0*/  PRMT R125, R131, 0x7632, R125 ;  /* 0x00007632837d7816 */ /* 0x000fe2000000007d */
[----:B------:R-:W-:Y:S01]  /*18e0*/  FADD.FTZ R128, R128, -UR4 ;  /* 0x8000000480807e21 */ /* 0x000fe20008010000 */
        /* <DEDUP_REMOVED lines=8> */
[----:B------:R-:W-:Y:S01]  /*1970*/  FADD.FTZ R234, R127, R234 ;  /* 0x000000ea7fea7221 */ /* 0x000fe20000010000 */
[----:B------:R-:W-:Y:S01]  /*1980*/  FFMA.FTZ R24, R167, R127, R24 ;  /* 0x0000007fa7187223 */ /* 0x000fe20000010018 */
[----:B------:R-:W-:Y:S01]  /*1990*/  FADD.FTZ R147, R134, R147 ;  /* 0x0000009386937221 */ /* 0x000fe20000010000 */
[----:B------:R-:W-:Y:S01]  /*19a0*/  FFMA.FTZ R3, R209, R134, R3 ;  /* 0x00000086d1037223 */ /* 0x000fe20000010003 */
[----:B------:R-:W-:Y:S01]  /*19b0*/  FADD.FTZ R127, R129, -UR4 ;  /* 0x80000004817f7e21 */ /* 0x000fe20008010000 */
[----:B------:R-:W-:Y:S01]  /*19c0*/  FMUL.FTZ R129, R128, UR12 ;  /* 0x0000000c80817c20 */ /* 0x000fe20008410000 */
[----:B------:R-:W-:Y:S01]  /*19d0*/  SHF.L.U32 R134, R131, 0x10, RZ ;  /* 0x0000001083867819 */ /* 0x000fe200000006ff */
[----:B------:R-:W-:Y:S01]  /*19e0*/  FADD.FTZ R114, R114, -UR4 ;  /* 0x8000000472727e21 */ /* 0x000fe20008010000 */
[----:B------:R-:W-:Y:S01]  /*19f0*/  FFMA.FTZ R108, R175, R176, R108 ;  /* 0x000000b0af6c7223 */ /* 0x000fe2000001006c */
[----:B------:R-:W-:Y:S01]  /*1a00*/  FMUL.FTZ R128, R64, R132 ;  /* 0x0000008440807220 */ /* 0x000fe20000410000 */
[----:B------:R-:W-:Y:S01]  /*1a10*/  FADD.FTZ R107, R182, R107 ;  /* 0x0000006bb66b7221 */ /* 0x000fe20000010000 */
[----:B------:R-:W-:Y:S01]  /*1a20*/  SHF.L.U32 R133, R133, 0x10, RZ ;  /* 0x0000001085857819 */ /* 0x000fe200000006ff */
[----:B------:R-:W-:Y:S01]  /*1a30*/  FMUL.FTZ R170, R170, UR12 ;  /* 0x0000000caaaa7c20 */ /* 0x000fe20008410000 */
[----:B------:R-:W-:Y:S01]  /*1a40*/  FMUL.FTZ R177, R114, UR12 ;  /* 0x0000000c72b17c20 */ /* 0x000fe20008410000 */
[----:B------:R-:W-:Y:S01]  /*1a50*/  FFMA.FTZ R108, R173, R171, R108 ;  /* 0x000000abad6c7223 */ /* 0x000fe2000001006c */
[----:B------:R-:W-:Y:S01]  /*1a60*/  FADD.FTZ R109, R128, R107 ;  /* 0x0000006b806d7221 */ /* 0x000fe20000010000 */
[----:B------:R-:W-:Y:S01]  /*1a70*/  FMUL.FTZ R130, R65, R134 ;  /* 0x0000008641827220 */ /* 0x000fe20000410000 */
[----:B------:R-:W-:Y:S01]  /*1a80*/  FADD.FTZ R231, R126, R231 ;  /* 0x000000e77ee77221 */ /* 0x000fe20000010000 */
[----:B------:R-:W-:Y:S01]  /*1a90*/  FFMA.FTZ R22, R170, R126, R22 ;  /* 0x0000007eaa167223 */ /* 0x000fe20000010016 */
        /* <DEDUP_REMOVED lines=10> */
[----:B------:R-:W-:Y:S01]  /*1b40*/  SHF.L.U32 R139, R106, 0x10, RZ ;  /* 0x000000106a8b7819 */ /* 0x000fe200000006ff */
[----:B------:R-:W-:Y:S01]  /*1b50*/  FADD.FTZ R240, R124, R240 ;  /* 0x000000f07cf07221 */ /* 0x000fe20000010000 */
[----:B------:R-:W-:Y:S01]  /*1b60*/  FFMA.FTZ R30, R125, R124, R30 ;  /* 0x0000007c7d1e7223 */ /* 0x000fe2000001001e */
[----:B------:R-:W-:Y:S01]  /*1b70*/  FFMA.FTZ R108, R179, R180, R108 ;  /* 0x000000b4b36c7223 */ /* 0x000fe2000001006c */
[----:B------:R-:W-:Y:S01]  /*1b80*/  FMUL.FTZ R124, R68, R124 ;  /* 0x0000007c447c7220 */ /* 0x000fe20000410000 */
[----:B------:R-:W-:Y:S01]  /*1b90*/  FADD.FTZ R107, R112, R131 ;  /* 0x00000083706b7221 */ /* 0x000fe20000010000 */
[----:B------:R-:W-:Y:S01]  /*1ba0*/  PRMT R104, R136, 0x7632, R104 ;  /* 0x0000763288687816 */ /* 0x000fe20000000068 */
[----:B------:R-:W-:Y:S01]  /*1bb0*/  FADD.FTZ R236, R132, R236 ;  /* 0x000000ec84ec7221 */ /* 0x000fe20000010000 */
[----:B------:R-:W-:Y:S01]  /*1bc0*/  PRMT R161, R135, 0x7632, R161 ;  /* 0x0000763287a17816 */ /* 0x000fe200000000a1 */
[----:B------:R-:W-:Y:S01]  /*1bd0*/  FFMA.FTZ R26, R129, R132, R26 ;  /* 0x00000084811a7223 */ /* 0x000fe2000001001a */
[----:B------:R-:W-:Y:S01]  /*1be0*/  SHF.L.U32 R136, R136, 0x10, RZ ;  /* 0x0000001088887819 */ /* 0x000fe200000006ff */
[----:B------:R-:W-:Y:S01]  /*1bf0*/  FFMA.FTZ R108, R167, R165, R108 ;  /* 0x000000a5a76c7223 */ /* 0x000fe2000001006c */
[----:B------:R-:W-:Y:S01]  /*1c00*/  SHF.L.U32 R111, R111, 0x10, RZ ;  /* 0x000000106f6f7819 */ /* 0x000fe200000006ff */
[----:B------:R-:W-:Y:S01]  /*1c10*/  FADD.FTZ R107, R107, R124 ;  /* 0x0000007c6b6b7221 */ /* 0x000fe20000010000 */
[----:B------:R-:W-:Y:S01]  /*1c20*/  SHF.L.U32 R135, R135, 0x10, RZ ;  /* 0x0000001087877819 */ /* 0x000fe200000006ff */
[----:B------:R-:W-:Y:S01]  /*1c30*/  FMUL.FTZ R132, R69, R139 ;  /* 0x0000008b45847220 */ /* 0x000fe20000410000 */
[----:B------:R-:W-:-:S02]  /*1c40*/  PRMT R105, R137, 0x7632, R105 ;  /* 0x0000763289697816 */ /* 0x000fc40000000069 */
[----:B------:R-:W-:Y:S01]  /*1c50*/  SHF.L.U32 R137, R137, 0x10, RZ ;  /* 0x0000001089897819 */ /* 0x000fe200000006ff */
[----:B------:R-:W-:Y:S01]  /*1c60*/  FADD.FTZ R106, R136, -UR4 ;  /* 0x80000004886a7e21 */ /* 0x000fe20008010000 */
[----:B------:R-:W-:Y:S01]  /*1c70*/  SHF.L.U32 R161, R161, 0x10, RZ ;  /* 0x00000010a1a17819 */ /* 0x000fe200000006ff */
[----:B------:R-:W-:Y:S01]  /*1c80*/  FADD.FTZ R111, R111, -UR4 ;  /* 0x800000046f6f7e21 */ /* 0x000fe20008010000 */
[----:B------:R-:W-:Y:S01]  /*1c90*/  FFMA.FTZ R108, R181, R182, R108 ;  /* 0x000000b6b56c7223 */ /* 0x000fe2000001006c */
[----:B------:R-:W-:Y:S01]  /*1ca0*/  FADD.FTZ R107, R107, R132 ;  /* 0x000000846b6b7221 */ /* 0x000fe20000010000 */
[----:B------:R-:W-:Y:S01]  /*1cb0*/  FMUL.FTZ R136, R70, R135 ;  /* 0x0000008746887220 */ /* 0x000fe20000410000 */
[----:B------:R-:W-:Y:S01]  /*1cc0*/  FADD.FTZ R232, R115, R232 ;  /* 0x000000e873e87221 */ /* 0x000fe20000010000 */
[----:B------:R-:W-:Y:S01]  /*1cd0*/  FFMA.FTZ R23, R179, R115, R23 ;  /* 0x00000073b3177223 */ /* 0x000fe20000010017 */
[----:B------:R-:W-:Y:S01]  /*1ce0*/  PRMT R222, R140, 0x7632, R222 ;  /* 0x000076328cde7816 */ /* 0x000fe200000000de */
[----:B------:R-:W-:Y:S01]  /*1cf0*/  FADD.FTZ R115, R137, -UR4 ;  /* 0x8000000489737e21 */ /* 0x000fe20008010000 */
[----:B------:R-:W-:Y:S01]  /*1d00*/  SHF.L.U32 R116, R116, 0x10, RZ ;  /* 0x0000001074747819 */ /* 0x000fe200000006ff */
[----:B------:R-:W-:Y:S01]  /*1d10*/  FMUL.FTZ R137, R111, UR12 ;  /* 0x0000000c6f897c20 */ /* 0x000fe20008410000 */
[----:B------:R-:W-:Y:S01]  /*1d20*/  SHF.L.U32 R140, R140, 0x10, RZ ;  /* 0x000000108c8c7819 */ /* 0x000fe200000006ff */
[----:B------:R-:W-:Y:S01]  /*1d30*/  FFMA.FTZ R108, R129, R128, R108 ;  /* 0x00000080816c7223 */ /* 0x000fe2000001006c */
[C---:B------:R-:W-:Y:S01]  /*1d40*/  PRMT R213, R142.reuse, 0x7632, R213 ;  /* 0x000076328ed57816 */ /* 0x040fe200000000d5 */
[----:B------:R-:W-:Y:S01]  /*1d50*/  FADD.FTZ R107, R107, R136 ;  /* 0x000000886b6b7221 */ /* 0x000fe20000010000 */
[----:B------:R-:W-:Y:S01]  /*1d60*/  SHF.L.U32 R220, R142, 0x10, RZ ;  /* 0x000000108edc7819 */ /* 0x000fe200000006ff */
[----:B------:R-:W-:Y:S01]  /*1d70*/  FMUL.FTZ R142, R71, R161 ;  /* 0x000000a1478e7220 */ /* 0x000fe20000410000 */
[----:B------:R-:W-:Y:S01]  /*1d80*/  FADD.FTZ R219, R164, R219 ;  /* 0x000000dba4db7221 */ /* 0x000fe20000010000 */
[----:B------:R-:W-:Y:S01]  /*1d90*/  FFMA.FTZ R13, R193, R164, R13 ;  /* 0x000000a4c10d7223 */ /* 0x000fe2000001000d */
[----:B------:R-:W-:Y:S01]  /*1da0*/  FADD.FTZ R164, R110, -UR4 ;  /* 0x800000046ea47e21 */ /* 0x000fe20008010000 */
[----:B------:R-:W-:Y:S01]  /*1db0*/  FMUL.FTZ R127, R127, UR12 ;  /* 0x0000000c7f7f7c20 */ /* 0x000fe20008410000 */
[----:B------:R-:W-:Y:S01]  /*1dc0*/  SHF.L.U32 R222, R222, 0x10, RZ ;  /* 0x00000010dede7819 */ /* 0x000fe200000006ff */
[----:B------:R-:W-:Y:S01]  /*1dd0*/  FADD.FTZ R116, R116, -UR4 ;  /* 0x8000000474747e21 */ /* 0x000fe20008010000 */
[----:B------:R-:W-:Y:S01]  /*1de0*/  FFMA.FTZ R110, R137, R130, R108 ;  /* 0x00000082896e7223 */ /* 0x000fe2000001006c */
[----:B------:R-:W-:Y:S01]  /*1df0*/  FADD.FTZ R107, R107, R142 ;  /* 0x0000008e6b6b7221 */ /* 0x000fe20000010000 */
[----:B------:R-:W-:Y:S01]  /*1e00*/  FMUL.FTZ R108, R72, R140 ;  /* 0x0000008c486c7220 */ /* 0x000fe20000410000 */
[----:B------:R-:W-:Y:S01]  /*1e10*/  PRMT R212, R141, 0x7632, R212 ;  /* 0x000076328dd47816 */ /* 0x000fe200000000d4 */
[----:B------:R-:W-:Y:S01]  /*1e20*/  FFMA.FTZ R112, R127, R126, R110 ;  /* 0x0000007e7f707223 */ /* 0x000fe2000001006e */
[----:B------:R-:W-:-:S02]  /*1e30*/  PRMT R214, R143, 0x7632, R214 ;  /* 0x000076328fd67816 */ /* 0x000fc400000000d6 */
[----:B------:R-:W-:Y:S01]  /*1e40*/  SHF.L.U32 R221, R143, 0x10, RZ ;  /* 0x000000108fdd7819 */ /* 0x000fe200000006ff */
[----:B------:R-:W-:Y:S01]  /*1e50*/  FMUL.FTZ R143, R116, UR12 ;  /* 0x0000000c748f7c20 */ /* 0x000fe20008410000 */
[----:B------:R-:W-:Y:S01]  /*1e60*/  SHF.L.U32 R141, R141, 0x10, RZ ;  /* 0x000000108d8d7819 */ /* 0x000fe200000006ff */
[----:B------:R-:W-:Y:S01]  /*1e70*/  FADD.FTZ R114, R107, R108 ;  /* 0x0000006c6b727221 */ /* 0x000fe20000010000 */
[----:B------:R-:W-:Y:S01]  /*1e80*/  SHF.L.U32 R123, R123, 0x10, RZ ;  /* 0x000000107b7b7819 */ /* 0x000fe200000006ff */
[----:B------:R-:W-:Y:S01]  /*1e90*/  FMUL.FTZ R109, R73, R222 ;  /* 0x000000de496d7220 */ /* 0x000fe20000410000 */
[----:B------:R-:W-:Y:S01]  /*1ea0*/  SHF.L.U32 R212, R212, 0x10, RZ ;  /* 0x00000010d4d47819 */ /* 0x000fe200000006ff */
[----:B------:R-:W-:Y:S01]  /*1eb0*/  FFMA.FTZ R112, R143, R131, R112 ;  /* 0x000000838f707223 */ /* 0x000fe20000010070 */
[----:B------:R-:W-:Y:S01]  /*1ec0*/  FMUL.FTZ R111, R74, R141 ;  /* 0x0000008d4a6f7220 */ /* 0x000fe20000410000 */
[----:B------:R-:W-:Y:S01]  /*1ed0*/  FADD.FTZ R123, R123, -UR4 ;  /* 0x800000047b7b7e21 */ /* 0x000fe20008010000 */
[----:B------:R-:W-:Y:S01]  /*1ee0*/  FADD.FTZ R114, R114, R109 ;  /* 0x0000006d72727221 */ /* 0x000fe20000010000 */
[----:B------:R-:W-:Y:S01]  /*1ef0*/  FMUL.FTZ R110, R106, UR12 ;  /* 0x0000000c6a6e7c20 */ /* 0x000fe20008410000 */
[----:B------:R-:W-:Y:S01]  /*1f00*/  FFMA.FTZ R106, R125, R124, R112 ;  /* 0x0000007c7d6a7223 */ /* 0x000fe20000010070 */
[----:B------:R-:W-:Y:S01]  /*1f10*/  FMUL.FTZ R159, R123, UR12 ;  /* 0x0000000c7b9f7c20 */ /* 0x000fe20008410000 */
[----:B------:R-:W-:Y:S01]  /*1f20*/  FADD.FTZ R107, R114, R111 ;  /* 0x0000006f726b7221 */ /* 0x000fe20000010000 */
[----:B------:R-:W-:Y:S01]  /*1f30*/  FMUL.FTZ R112, R75, R212 ;  /* 0x000000d44b707220 */ /* 0x000fe20000410000 */
[----:B------:R-:W-:Y:S01]  /*1f40*/  FADD.FTZ R238, R133, R238 ;  /* 0x000000ee85ee7221 */ /* 0x000fe20000010000 */
[----:B------:R-:W-:Y:S01]  /*1f50*/  FFMA.FTZ R28, R127, R133, R28 ;  /* 0x000000857f1c7223 */ /* 0x000fe2000001001c */
[----:B------:R-:W-:Y:S01]  /*1f60*/  SHF.L.U32 R213, R213, 0x10, RZ ;  /* 0x00000010d5d57819 */ /* 0x000fe200000006ff */
        /* <DEDUP_REMOVED lines=9> */
[----:B------:R-:W-:Y:S01]  /*2000*/  FADD.FTZ R104, R104, -UR4 ;  /* 0x8000000468687e21 */ /* 0x000fe20008010000 */
[----:B------:R-:W-:Y:S01]  /*2010*/  SHF.L.U32 R214, R214, 0x10, RZ ;  /* 0x00000010d6d67819 */ /* 0x000fe200000006ff */
        /* <DEDUP_REMOVED lines=9> */
[----:B------:R-:W-:Y:S01]  /*20b0*/  FFMA.FTZ R106, R117, R109, R104 ;  /* 0x0000006d756a7223 */ /* 0x000fe20000010068 */
[----:B------:R-:W-:Y:S01]  /*20c0*/  FMUL.FTZ R115, R115, UR12 ;  /* 0x0000000c73737c20 */ /* 0x000fe20008410000 */
[----:B------:R-:W-:Y:S01]  /*20d0*/  FADD.FTZ R104, R107, R118 ;  /* 0x000000766b687221 */ /* 0x000fe20000010000 */
[----:B------:R-:W-:Y:S01]  /*20e0*/  FADD.FTZ R228, R120, R228 ;  /* 0x000000e478e47221 */ /* 0x000fe20000010000 */
[----:B------:R-:W-:Y:S01]  /*20f0*/  FFMA.FTZ R19, R175, R120, R19 ;  /* 0x00000078af137223 */ /* 0x000fe20000010013 */
[----:B------:R-:W-:Y:S01]  /*2100*/  SHF.L.U32 R243, R243, 0x10, RZ ;  /* 0x00000010f3f37819 */ /* 0x000fe200000006ff */
[----:B------:R-:W-:Y:S01]  /*2110*/  FMUL.FTZ R119, R105, UR12 ;  /* 0x0000000c69777c20 */ /* 0x000fe20008410000 */
[----:B------:R-:W-:Y:S01]  /*2120*/  FADD.FTZ R120, R233, -UR4 ;  /* 0x80000004e9787e21 */ /* 0x000fe20008010000 */
[----:B------:R-:W-:Y:S01]  /*2130*/  FFMA.FTZ R106, R115, R111, R106 ;  /* 0x0000006f736a7223 */ /* 0x000fe2000001006a */
[----:B------:R-:W0:Y:S01]  /*2140*/  SHFL.DOWN PT, R105, R104, 0x10, 0x1f ;  /* 0x0a001f0068697f89 */ /* 0x000e2200000e0000 */
[----:B------:R-:W-:Y:S01]  /*2150*/  FADD.FTZ R121, R243, -UR4 ;  /* 0x80000004f3797e21 */ /* 0x000fe20008010000 */
[----:B------:R-:W-:Y:S01]  /*2160*/  FMUL.FTZ R120, R120, UR12 ;  /* 0x0000000c78787c20 */ /* 0x000fe20008410000 */
[----:B------:R-:W-:Y:S01]  /*2170*/  FFMA.FTZ R107, R119, R112, R106 ;  /* 0x00000070776b7223 */ /* 0x000fe2000001006a */
[----:B------:R-:W-:Y:S01]  /*2180*/  FADD.FTZ R230, R122, R230 ;  /* 0x000000e67ae67221 */ /* 0x000fe20000010000 */
        /* <DEDUP_REMOVED lines=8> */
[----:B------:R-:W-:Y:S01]  /*2210*/  ISETP.NE.U32.AND P0, PT, RZ, UR18, PT ;  /* 0x00000012ff007c0c */ /* 0x000fe2000bf05070 */
[----:B------:R-:W1:Y:S01]  /*2220*/  @UP0 LDCU.64 UR4, c[0x0][0x3e0] ;  /* 0x00007c00ff0407ac */ /* 0x000e620008000a00 */
[----:B------:R-:W-:Y:S01]  /*2230*/  FMUL.FTZ R123, R123, UR12 ;  /* 0x0000000c7b7b7c20 */ /* 0x000fe20008410000 */
[----:B------:R-:W-:-:S04]  /*2240*/  FFMA.FTZ R106, R122, R116, R107 ;  /* 0x000000747a6a7223 */ /* 0x000fc8000001006b */
[----:B------:R-:W-:Y:S01]  /*2250*/  FFMA.FTZ R106, R123, R118, R106 ;  /* 0x000000767b6a7223 */ /* 0x000fe2000001006a */
[----:B0-----:R-:W-:-:S04]  /*2260*/  FADD.FTZ R104, R104, R105 ;  /* 0x0000006968687221 */ /* 0x001fc80000010000 */
[----:B------:R-:W0:Y:S02]  /*2270*/  SHFL.DOWN PT, R105, R106, 0x10, 0x1f ;  /* 0x0a001f006a697f89 */ /* 0x000e2400000e0000 */
[----:B0-----:R-:W-:-:S05]  /*2280*/  FADD.FTZ R105, R106, R105 ;  /* 0x000000696a697221 */ /* 0x001fca0000010000 */
[----:B------:R-:W0:Y:S04]  /*2290*/  SHFL.DOWN PT, R162, R105, 0x8, 0x1f ;  /* 0x09001f0069a27f89 */ /* 0x000e2800000e0000 */
[----:B------:R-:W2:Y:S01]  /*22a0*/  SHFL.DOWN PT, R107, R104, 0x8, 0x1f ;  /* 0x09001f00686b7f89 */ /* 0x000ea200000e0000 */
[----:B0-----:R-:W-:-:S05]  /*22b0*/  FADD.FTZ R162, R105, R162 ;  /* 0x000000a269a27221 */ /* 0x001fca0000010000 */
[----:B------:R-:W0:Y:S01]  /*22c0*/  SHFL.DOWN PT, R163, R162, 0x4, 0x1f ;  /* 0x08801f00a2a37f89 */ /* 0x000e2200000e0000 */
[----:B--2---:R-:W-:-:S05]  /*22d0*/  FADD.FTZ R107, R104, R107 ;  /* 0x0000006b686b7221 */ /* 0x004fca0000010000 */
[----:B------:R-:W2:Y:S01]  /*22e0*/  SHFL.DOWN PT, R242, R107, 0x4, 0x1f ;  /* 0x08801f006bf27f89 */ /* 0x000ea200000e0000 */
[----:B0-----:R-:W-:-:S05]  /*22f0*/  FADD.FTZ R163, R162, R163 ;  /* 0x000000a3a2a37221 */ /* 0x001fca0000010000 */
[----:B------:R-:W0:Y:S01]  /*2300*/  SHFL.DOWN PT, R106, R163, 0x2, 0x1f ;  /* 0x08401f00a36a7f89 */ /* 0x000e2200000e0000 */
[----:B--2---:R-:W-:-:S05]  /*2310*/  FADD.FTZ R242, R107, R242 ;  /* 0x000000f26bf27221 */ /* 0x004fca0000010000 */
[----:B------:R-:W2:Y:S01]  /*2320*/  SHFL.DOWN PT, R233, R242, 0x2, 0x1f ;  /* 0x08401f00f2e97f89 */ /* 0x000ea200000e0000 */
[----:B------:R-:W-:Y:S01]  /*2330*/  ISETP.NE.AND.EX P0, PT, RZ, UR19, PT, P0 ;  /* 0x00000013ff007c0c */ /* 0x000fe2000bf05300 */
[----:B0-----:R-:W-:-:S05]  /*2340*/  FADD.FTZ R243, R163, R106 ;  /* 0x0000006aa3f37221 */ /* 0x001fca0000010000 */
[----:B------:R-:W0:Y:S01]  /*2350*/  SHFL.DOWN PT, R106, R243, 0x1, 0x1f ;  /* 0x08201f00f36a7f89 */ /* 0x000e2200000e0000 */
[----:B--2---:R-:W-:Y:S01]  /*2360*/  FADD.FTZ R233, R242, R233 ;  /* 0x000000e9f2e97221 */ /* 0x004fe20000010000 */
[----:B-1----:R-:W-:Y:S02]  /*2370*/  @UP0 UIMAD.WIDE UR4, UR6, 0x2, UR4 ;  /* 0x00000002060408a5 */ /* 0x002fe4000f8e0204 */
[----:B------:R-:W2:Y:S04]  /*2380*/  LDL.LU R242, [R1+0x8] ;  /* 0x0000080001f27983 */ /* 0x000ea80000300800 */
[----:B------:R-:W1:Y:S01]  /*2390*/  SHFL.DOWN PT, R104, R233, 0x1, 0x1f ;  /* 0x08201f00e9687f89 */ /* 0x000e6200000e0000 */
[----:B0-----:R-:W-:Y:S02]  /*23a0*/  FADD.FTZ R105, R243, R106 ;  /* 0x0000006af3697221 */ /* 0x001fe40000010000 */
[----:B------:R-:W0:Y:S01]  /*23b0*/  @P0 LDC.64 R106, c[0x0][0x438] ;  /* 0x00010e00ff6a0b82 */ /* 0x000e220000000a00 */
[----:B------:R-:W3:Y:S01]  /*23c0*/  LDL.LU R243, [R1+0x4] ;  /* 0x0000040001f37983 */ /* 0x000ee20000300800 */
[----:B-1----:R-:W-:-:S05]  /*23d0*/  FADD.FTZ R104, R233, R104 ;  /* 0x00000068e9687221 */ /* 0x002fca0000010000 */
[----:B------:R1:W-:Y:S01]  /*23e0*/  @!P2 STS.64 [R160], R104 ;  /* 0x00000068a000a388 */ /* 0x0003e20000000a00 */
[----:B------:R-:W-:Y:S01]  /*23f0*/  PLOP3.LUT P2, PT, PT, PT, UP0, 0x80, 0x8 ;  /* 0x000000000008781c */ /* 0x000fe20003f4f008 */
[----:B-1----:R-:W1:Y:S01]  /*2400*/  @P0 LDC.64 R104, c[0x0][0x438] ;  /* 0x00010e00ff680b82 */ /* 0x002e620000000a00 */
[----:B0-----:R-:W-:-:S05]  /*2410*/  @P0 IMAD.WIDE.U32 R106, R156, 0x10, R106 ;  /* 0x000000109c6a0825 */ /* 0x001fca00078e006a */
[----:B------:R0:W5:Y:S02]  /*2420*/  @P0 LDG.E.128 R96, desc[UR14][R106.64] ;  /* 0x0000000e6a600981 */ /* 0x000164000c1e1d00 */
[----:B0-----:R-:W-:Y:S02]  /*2430*/  MOV R106, UR4 ;  /* 0x00000004006a7c02 */ /* 0x001fe40008000f00 */
[----:B------:R-:W-:-:S05]  /*2440*/  MOV R107, UR5 ;  /* 0x00000005006b7c02 */ /* 0x000fca0008000f00 */
[----:B------:R-:W4:Y:S01]  /*2450*/  @P2 LDG.E.U16 R233, desc[UR14][R106.64] ;  /* 0x0000000e6ae92981 */ /* 0x000f22000c1e1500 */
        /* <DEDUP_REMOVED lines=9> */
[----:B---3--:R-:W-:-:S05]  /*24f0*/  FADD.FTZ R243, R221, R243 ;  /* 0x000000f3ddf37221 */ /* 0x008fca0000010000 */
[----:B------:R-:W-:Y:S01]  /*2500*/  STL [R1+0x4], R243 ;  /* 0x000004f301007387 */ /* 0x000fe20000100800 */
[----:B----4-:R-:W-:-:S03]  /*2510*/  @P2 R2UR UR5, R233 ;  /* 0x00000000e90522ca */ /* 0x010fc600000e0000 */
[----:B------:R-:W3:Y:S01]  /*2520*/  LDL.LU R233, [R1] ;  /* 0x0000000001e97983 */ /* 0x000ee20000300800 */
        /* <DEDUP_REMOVED lines=30> */
[----:B------:R-:W-:Y:S01]  /*2710*/  FFMA.FTZ R144, R122, R221, R144 ;  /* 0x000000dd7a907223 */ /* 0x000fe20000010090 */
        /* <DEDUP_REMOVED lines=11> */
[----:B--2---:R-:W-:Y:S01]  /*27d0*/  FADD.FTZ R242, R214, R242 ;  /* 0x000000f2d6f27221 */ /* 0x004fe20000010000 */
[----:B------:R-:W-:Y:S01]  /*27e0*/  UMOV UR4, 0x3f800000 ;  /* 0x3f80000000047882 */ /* 0x000fe20000000000 */
[----:B------:R-:W-:Y:S01]  /*27f0*/  @UP0 USHF.L.U32 UR4, UR5, 0x10, URZ ;  /* 0x0000001005040899 */ /* 0x000fe200080006ff */
[----:B------:R-:W-:Y:S01]  /*2800*/  FADD.FTZ R251, R212, R251 ;  /* 0x000000fbd4fb7221 */ /* 0x000fe20000010000 */
[----:B------:R-:W-:Y:S01]  /*2810*/  FFMA.FTZ R37, R119, R212, R37 ;  /* 0x000000d477257223 */ /* 0x000fe20000010025 */
[----:B------:R-:W-:Y:S01]  /*2820*/  FFMA.FTZ R39, R121, R213, R39 ;  /* 0x000000d579277223 */ /* 0x000fe20000010027 */
[----:B------:R-:W-:Y:S01]  /*2830*/  FFMA.FTZ R145, R123, R214, R145 ;  /* 0x000000d67b917223 */ /* 0x000fe20000010091 */
        /* <DEDUP_REMOVED lines=8> */
[----:B---3--:R-:W-:-:S05]  /*28c0*/  FADD.FTZ R233, R213, R233 ;  /* 0x000000e9d5e97221 */ /* 0x008fca0000010000 */
[----:B------:R0:W-:Y:S04]  /*28d0*/  STL [R1], R233 ;  /* 0x000000e901007387 */ /* 0x0001e80000100800 */
[----:B------:R0:W-:Y:S01]  /*28e0*/  STL [R1+0x8], R242 ;  /* 0x000008f201007387 */ /* 0x0001e20000100800 */
[----:B------:R-:W-:Y:S05]  /*28f0*/  @!P0 BRA `(.L_x_4524) ;  /* 0x0000003000508947 */ /* 0x000fea0003800000 */
[----:B------:R-:W-:-:S04]  /*2900*/  UISETP.NE.U32.AND UP1, UPT, UR22, URZ, UPT ;  /* 0x000000ff1600728c */ /* 0x000fc8000bf25070 */
[----:B------:R-:W-:-:S09]  /*2910*/  UISETP.NE.AND.EX UP1, UPT, UR23, URZ, UPT, UP1 ;  /* 0x000000ff1700728c */ /* 0x000fd2000bf25310 */
[----:B------:R-:W-:Y:S05]  /*2920*/  BRA.U UP1, `(.L_x_4525) ;  /* 0x0000001501e47547 */ /* 0x000fea000b800000 */
[--C-:B------:R-:W-:Y:S01]  /*2930*/  FFMA.FTZ R104, R209, UR13, R158.reuse ;  /* 0x0000000dd1687c23 */ /* 0x100fe2000801009e */
[--C-:B------:R-:W-:Y:S01]  /*2940*/  FFMA.FTZ R0, R0, UR13, R158.reuse ;  /* 0x0000000d00007c23 */ /* 0x100fe2000801009e */
[C---:B-----5:R-:W-:Y:S01]  /*2950*/  SHF.L.U32 R105, R88.reuse, 0x10, RZ ;  /* 0x0000001058697819 */ /* 0x060fe200000006ff */
[----:B------:R-:W-:Y:S01]  /*2960*/  FFMA.FTZ R106, R183, UR13, R158 ;  /* 0x0000000db76a7c23 */ /* 0x000fe2000801009e */
[--C-:B------:R-:W-:Y:S01]  /*2970*/  FADD.FTZ R211, R211, -R104.reuse ;  /* 0x80000068d3d37221 */ /* 0x100fe20000010000 */
[----:B------:R-:W-:Y:S01]  /*2980*/  PRMT R104, R88, 0x7632, R104 ;  /* 0x0000763258687816 */ /* 0x000fe20000000068 */
[----:B------:R-:W-:Y:S01]  /*2990*/  FADD.FTZ R0, R203, -R0 ;  /* 0x80000000cb007221 */ /* 0x000fe20000010000 */
[--C-:B------:R-:W-:Y:S01]  /*29a0*/  FFMA.FTZ R183, R174, UR13, R158.reuse ;  /* 0x0000000daeb77c23 */ /* 0x100fe2000801009e */
[--C-:B------:R-:W-:Y:S01]  /*29b0*/  FFMA.FTZ R174, R173, UR13, R158.reuse ;  /* 0x0000000dadae7c23 */ /* 0x100fe2000801009e */
[----:B------:R-:W-:Y:S01]  /*29c0*/  SHF.L.U32 R104, R104, 0x10, RZ ;  /* 0x0000001068687819 */ /* 0x000fe200000006ff */
[----:B------:R-:W-:Y:S01]  /*29d0*/  FFMA.FTZ R0, R0, UR12, R105 ;  /* 0x0000000c00007c23 */ /* 0x000fe20008010069 */
[----:B------:R-:W-:Y:S01]  /*29e0*/  LOP3.LUT P3, RZ, R162, 0xff, RZ, 0xc0, !PT ;  /* 0x000000ffa2ff7812 */ /* 0x000fe2000786c0ff */
[----:B------:R-:W-:Y:S01]  /*29f0*/  FFMA.FTZ R107, R184, UR13, R158 ;  /* 0x0000000db86b7c23 */ /* 0x000fe2000801009e */
[----:B------:R-:W-:Y:S01]  /*2a00*/  LOP3.LUT P6, RZ, R162, 0xff00, RZ, 0xc0, !PT ;  /* 0x0000ff00a2ff7812 */ /* 0x000fe200078cc0ff */
[----:B------:R-:W-:Y:S01]  /*2a10*/  FFMA.FTZ R104, R211, UR12, R104 ;  /* 0x0000000cd3687c23 */ /* 0x000fe20008010068 */
[----:B------:R-:W-:Y:S01]  /*2a20*/  FMUL.FTZ R0, R0, UR4 ;  /* 0x0000000400007c20 */ /* 0x000fe20008410000 */
[--C-:B------:R-:W-:Y:S01]  /*2a30*/  FFMA.FTZ R173, R170, UR13, R158.reuse ;  /* 0x0000000daaad7c23 */ /* 0x100fe2000801009e */
[----:B------:R-:W-:Y:S01]  /*2a40*/  ISETP.GE.U32.AND P0, PT, R162, RZ, PT ;  /* 0x000000ffa200720c */ /* 0x000fe20003f06070 */
[----:B------:R-:W-:Y:S01]  /*2a50*/  FMUL.FTZ R104, R104, UR4 ;  /* 0x0000000468687c20 */ /* 0x000fe20008410000 */
[----:B------:R-:W-:Y:S01]  /*2a60*/  FMUL.FTZ R0, R0, UR7 ;  /* 0x0000000700007c20 */ /* 0x000fe20008410000 */
[--C-:B------:R-:W-:Y:S01]  /*2a70*/  FFMA.FTZ R168, R168, UR13, R158.reuse ;  /* 0x0000000da8a87c23 */ /* 0x100fe2000801009e */
        /* <DEDUP_REMOVED lines=9> */
[----:B------:R-:W-:Y:S01]  /*2b10*/  FSEL R0, R0, RZ, P3 ;  /* 0x000000ff00007208 */ /* 0x000fe20001800000 */
[----:B------:R-:W-:Y:S01]  /*2b20*/  FFMA.FTZ R115, R122, UR13, R158 ;  /* 0x0000000d7a737c23 */ /* 0x000fe2000801009e */
[----:B------:R-:W-:Y:S01]  /*2b30*/  FSEL R104, R104, RZ, P6 ;  /* 0x000000ff68687208 */ /* 0x000fe20003000000 */
[----:B------:R-:W-:Y:S01]  /*2b40*/  FADD.FTZ R168, R199, -R168 ;  /* 0x800000a8c7a87221 */ /* 0x000fe20000010000 */
[----:B------:R-:W-:Y:S01]  /*2b50*/  SHF.L.U32 R117, R89, 0x10, RZ ;  /* 0x0000001059757819 */ /* 0x000fe200000006ff */
[----:B------:R-:W-:Y:S01]  /*2b60*/  FADD.FTZ R206, R206, -R105 ;  /* 0x80000069cece7221 */ /* 0x000fe20000010000 */
[C---:B------:R-:W-:Y:S01]  /*2b70*/  LOP3.LUT P2, RZ, R162.reuse, 0xff0000, RZ, 0xc0, !PT ;  /* 0x00ff0000a2ff7812 */ /* 0x040fe2000784c0ff */
[--C-:B------:R-:W-:Y:S01]  /*2b80*/  FFMA.FTZ R205, R205, UR13, R158.reuse ;  /* 0x0000000dcdcd7c23 */ /* 0x100fe2000801009e */
[----:B------:R-:W-:Y:S01]  /*2b90*/  LOP3.LUT P5, RZ, R162, 0xff000000, RZ, 0xc0, !PT ;  /* 0xff000000a2ff7812 */ /* 0x000fe200078ac0ff */
[--C-:B------:R-:W-:Y:S01]  /*2ba0*/  FFMA.FTZ R201, R201, UR13, R158.reuse ;  /* 0x0000000dc9c97c23 */ /* 0x100fe2000801009e */
[----:B------:R-:W-:Y:S01]  /*2bb0*/  LOP3.LUT P4, RZ, R163, 0xff, RZ, 0xc0, !PT ;  /* 0x000000ffa3ff7812 */ /* 0x000fe2000788c0ff */
[--C-:B------:R-:W-:Y:S01]  /*2bc0*/  FFMA.FTZ R207, R207, UR13, R158.reuse ;  /* 0x0000000dcfcf7c23 */ /* 0x100fe2000801009e */
[----:B------:R-:W-:Y:S01]  /*2bd0*/  LOP3.LUT P3, RZ, R163, 0xff00, RZ, 0xc0, !PT ;  /* 0x0000ff00a3ff7812 */ /* 0x000fe2000786c0ff */
[--C-:B------:R-:W-:Y:S01]  /*2be0*/  FFMA.FTZ R191, R191, UR13, R158.reuse ;  /* 0x0000000dbfbf7c23 */ /* 0x100fe2000801009e */
[----:B------:R-:W-:Y:S01]  /*2bf0*/  LOP3.LUT P6, RZ, R163, 0xff0000, RZ, 0xc0, !PT ;  /* 0x00ff0000a3ff7812 */ /* 0x000fe200078cc0ff */
[--C-:B------:R-:W-:Y:S01]  /*2c00*/  FFMA.FTZ R193, R193, UR13, R158.reuse ;  /* 0x0000000dc1c17c23 */ /* 0x100fe2000801009e */
[----:B------:R-:W-:Y:S01]  /*2c10*/  ISETP.GE.U32.AND.EX P0, PT, R163, 0x1000000, PT, P0 ;  /* 0x01000000a300780c */ /* 0x000fe20003f06100 */
        /* <DEDUP_REMOVED lines=43> */
[----:B------:R-:W-:Y:S01]  /*2ed0*/  FMUL.FTZ R105, R105, UR4 ;  /* 0x0000000469697c20 */ /* 0x000fe20008410000 */
[----:B------:R-:W-:Y:S01]  /*2ee0*/  FFMA.FTZ R185, R185, UR12, R188 ;  /* 0x0000000cb9b97c23 */ /* 0x000fe200080100bc */
        /* <DEDUP_REMOVED lines=24> */
[----:B------:R-:W-:Y:S01]  /*3070*/  FSEL R168, R207, RZ, P0 ;  /* 0x000000ffcfa87208 */ /* 0x000fe20000000000 */
[----:B------:R-:W-:Y:S01]  /*3080*/  FADD.FTZ R187, R176, -R175 ;  /* 0x800000afb0bb7221 */ /* 0x000fe20000010000 */
[----:B------:R-:W-:Y:S01]  /*3090*/  ISETP.GE.U32.AND P0, PT, R160, RZ, PT ;  /* 0x000000ffa000720c */ /* 0x000fe20003f06070 */
        /* <DEDUP_REMOVED lines=9> */
[----:B------:R-:W-:Y:S01]  /*3130*/  FSEL R117, R117, RZ, P5 ;  /* 0x000000ff75757208 */ /* 0x000fe20002800000 */
[----:B------:R-:W-:Y:S01]  /*3140*/  FADD.FTZ R174, R171, -R174 ;  /* 0x800000aeabae7221 */ /* 0x000fe20000010000 */
[C---:B------:R-:W-:Y:S01]  /*3150*/  PRMT R160, R97.reuse, 0x7632, R160 ;  /* 0x0000763261a07816 */ /* 0x040fe200000000a0 */
[----:B------:R-:W-:Y:S01]  /*3160*/  FADD.FTZ R171, R130, -R137 ;  /* 0x8000008982ab7221 */ /* 0x000fe20000010000 */
[----:B------:R-:W-:Y:S01]  /*3170*/  SHF.L.U32 R162, R97, 0x10, RZ ;  /* 0x0000001061a27819 */ /* 0x000fe200000006ff */
[----:B------:R-:W-:Y:S01]  /*3180*/  FADD.FTZ R173, R166, -R173 ;  /* 0x800000ada6ad7221 */ /* 0x000fe20000010000 */
[C---:B------:R-:W-:Y:S01]  /*3190*/  LOP3.LUT P6, RZ, R161.reuse, 0xff, RZ, 0xc0, !PT ;  /* 0x000000ffa1ff7812 */ /* 0x040fe200078cc0ff */
[----:B------:R-:W-:Y:S01]  /*31a0*/  FADD.FTZ R177, R178, -R177 ;  /* 0x800000b1b2b17221 */ /* 0x000fe20000010000 */
[----:B------:R-:W-:Y:S01]  /*31b0*/  LOP3.LUT P2, RZ, R161, 0xff00, RZ, 0xc0, !PT ;  /* 0x0000ff00a1ff7812 */ /* 0x000fe2000784c0ff */
[----:B------:R-:W-:Y:S01]  /*31c0*/  FFMA.FTZ R107, R107, UR12, R162 ;  /* 0x0000000c6b6b7c23 */ /* 0x000fe200080100a2 */
[C---:B------:R-:W-:Y:S01]  /*31d0*/  LOP3.LUT P5, RZ, R161.reuse, 0xff0000, RZ, 0xc0, !PT ;  /* 0x00ff0000a1ff7812 */ /* 0x040fe200078ac0ff */
[----:B------:R-:W-:Y:S01]  /*31e0*/  FADD.FTZ R179, R180, -R179 ;  /* 0x800000b3b4b37221 */ /* 0x000fe20000010000 */
[----:B------:R-:W-:Y:S01]  /*31f0*/  ISETP.GE.U32.AND.EX P0, PT, R161, 0x1000000, PT, P0 ;  /* 0x01000000a100780c */ /* 0x000fe20003f06100 */
[----:B------:R-:W-:Y:S01]  /*3200*/  FMUL.FTZ R107, R107, UR4 ;  /* 0x000000046b6b7c20 */ /* 0x000fe20008410000 */
[----:B------:R-:W-:Y:S01]  /*3210*/  PRMT R161, R98, 0x7632, R161 ;  /* 0x0000763262a17816 */ /* 0x000fe200000000a1 */
[----:B------:R-:W-:Y:S01]  /*3220*/  FADD.FTZ R181, R182, -R181 ;  /* 0x800000b5b6b57221 */ /* 0x000fe20000010000 */
[----:B------:R-:W-:Y:S01]  /*3230*/  SHF.L.U32 R160, R160, 0x10, RZ ;  /* 0x00000010a0a07819 */ /* 0x000fe200000006ff */
[----:B------:R-:W-:Y:S01]  /*3240*/  FMUL.FTZ R107, R107, UR7 ;  /* 0x000000076b6b7c20 */ /* 0x000fe20008410000 */
[----:B------:R-:W-:Y:S01]  /*3250*/  SHF.L.U32 R172, R161, 0x10, RZ ;  /* 0x00000010a1ac7819 */ /* 0x000fe200000006ff */
[----:B------:R-:W-:Y:S01]  /*3260*/  FADD.FTZ R184, R131, -R184 ;  /* 0x800000b883b87221 */ /* 0x000fe20000010000 */
[----:B------:R-:W-:Y:S01]  /*3270*/  PRMT R161, R99, 0x7632, R161 ;  /* 0x0000763263a17816 */ /* 0x000fe200000000a1 */
[----:B------:R-:W-:Y:S01]  /*3280*/  FFMA.FTZ R160, R193, UR12, R160 ;  /* 0x0000000cc1a07c23 */ /* 0x000fe200080100a0 */
[----:B------:R-:W-:Y:S01]  /*3290*/  SHF.L.U32 R188, R84, 0x10, RZ ;  /* 0x0000001054bc7819 */ /* 0x000fe200000006ff */
[----:B------:R-:W-:Y:S01]  /*32a0*/  FFMA.FTZ R172, R195, UR12, R172 ;  /* 0x0000000cc3ac7c23 */ /* 0x000fe200080100ac */
[----:B------:R-:W-:Y:S01]  /*32b0*/  SHF.L.U32 R176, R99, 0x10, RZ ;  /* 0x0000001063b07819 */ /* 0x000fe200000006ff */
[----:B------:R-:W-:Y:S01]  /*32c0*/  FMUL.FTZ R160, R160, UR4 ;  /* 0x00000004a0a07c20 */ /* 0x000fe20008410000 */
[----:B------:R-:W-:Y:S01]  /*32d0*/  PRMT R175, R84, 0x7632, R175 ;  /* 0x0000763254af7816 */ /* 0x000fe200000000af */
[----:B------:R-:W-:Y:S01]  /*32e0*/  FFMA.FTZ R183, R183, UR12, R188 ;  /* 0x0000000cb7b77c23 */ /* 0x000fe200080100bc */
[----:B------:R-:W-:Y:S01]  /*32f0*/  SHF.L.U32 R186, R161, 0x10, RZ ;  /* 0x00000010a1ba7819 */ /* 0x000fe200000006ff */
[----:B------:R-:W-:Y:S01]  /*3300*/  FFMA.FTZ R176, R163, UR12, R176 ;  /* 0x0000000ca3b07c23 */ /* 0x000fe200080100b0 */
[----:B------:R-:W-:Y:S01]  /*3310*/  SHF.L.U32 R162, R98, 0x10, RZ ;  /* 0x0000001062a27819 */ /* 0x000fe200000006ff */
[----:B------:R-:W-:Y:S01]  /*3320*/  FMUL.FTZ R163, R160, UR7 ;  /* 0x00000007a0a37c20 */ /* 0x000fe20008410000 */
[----:B------:R-:W-:Y:S01]  /*3330*/  SHF.L.U32 R190, R175, 0x10, RZ ;  /* 0x00000010afbe7819 */ /* 0x000fe200000006ff */
[----:B------:R-:W-:Y:S01]  /*3340*/  FFMA.FTZ R186, R197, UR12, R186 ;  /* 0x0000000cc5ba7c23 */ /* 0x000fe200080100ba */
[----:B------:R-:W-:Y:S01]  /*3350*/  FSEL R160, R107, RZ, P4 ;  /* 0x000000ff6ba07208 */ /* 0x000fe20002000000 */
[----:B------:R-:W-:Y:S01]  /*3360*/  FFMA.FTZ R162, R189, UR12, R162 ;  /* 0x0000000cbda27c23 */ /* 0x000fe200080100a2 */
[----:B------:R-:W-:Y:S01]  /*3370*/  FMUL.FTZ R107, R183, UR4 ;  /* 0x00000004b76b7c20 */ /* 0x000fe20008410000 */
[----:B------:R-:W-:Y:S01]  /*3380*/  FFMA.FTZ R187, R187, UR12, R190 ;  /* 0x0000000cbbbb7c23 */ /* 0x000fe200080100be */
[----:B------:R-:W-:Y:S01]  /*3390*/  FMUL.FTZ R186, R186, UR4 ;  /* 0x00000004baba7c20 */ /* 0x000fe20008410000 */
        /* <DEDUP_REMOVED lines=13> */
[----:B------:R-:W-:Y:S01]  /*3470*/  FADD.FTZ R167, R108, -R167 ;  /* 0x800000a76ca77221 */ /* 0x000fe20000010000 */
[----:B------:R-:W-:Y:S01]  /*3480*/  LOP3.LUT P3, RZ, R140, 0xff00, RZ, 0xc0, !PT ;  /* 0x0000ff008cff7812 */ /* 0x000fe2000786c0ff */
[----:B------:R-:W-:Y:S01]  /*3490*/  FADD.FTZ R125, R124, -R125 ;  /* 0x8000007d7c7d7221 */ /* 0x000fe20000010000 */
[----:B------:R-:W-:Y:S01]  /*34a0*/  FSEL R183, R183, RZ, P0 ;  /* 0x000000ffb7b77208 */ /* 0x000fe20000000000 */
[----:B------:R-:W-:Y:S01]  /*34b0*/  FADD.FTZ R133, R136, -R133 ;  /* 0x8000008588857221 */ /* 0x000fe20000010000 */
[----:B------:R-:W-:Y:S01]  /*34c0*/  PRMT R107, R85, 0x7632, R107 ;  /* 0x00007632556b7816 */ /* 0x000fe2000000006b */
[----:B------:R-:W-:Y:S01]  /*34d0*/  FADD.FTZ R127, R126, -R127 ;  /* 0x8000007f7e7f7221 */ /* 0x000fe20000010000 */
[----:B------:R-:W-:Y:S01]  /*34e0*/  PRMT R129, R86, 0x7632, R129 ;  /* 0x0000763256817816 */ /* 0x000fe20000000081 */
[----:B------:R-:W-:Y:S01]  /*34f0*/  FADD.FTZ R159, R132, -R159 ;  /* 0x8000009f849f7221 */ /* 0x000fe20000010000 */
[----:B------:R-:W-:Y:S01]  /*3500*/  ISETP.GE.U32.AND P0, PT, R140, RZ, PT ;  /* 0x000000ff8c00720c */ /* 0x000fe20003f06070 */
[----:B------:R-:W-:Y:S01]  /*3510*/  FADD.FTZ R164, R111, -R164 ;  /* 0x800000a46fa47221 */ /* 0x000fe20000010000 */
[----:B------:R-:W-:Y:S01]  /*3520*/  FSEL R162, R162, RZ, P6 ;  /* 0x000000ffa2a27208 */ /* 0x000fe20003000000 */
[----:B------:R-:W-:Y:S01]  /*3530*/  FADD.FTZ R143, R142, -R143 ;  /* 0x8000008f8e8f7221 */ /* 0x000fe20000010000 */
[----:B------:R-:W-:Y:S01]  /*3540*/  FSEL R175, R172, RZ, P2 ;  /* 0x000000ffacaf7208 */ /* 0x000fe20001000000 */
[----:B------:R-:W-:Y:S01]  /*3550*/  FADD.FTZ R110, R109, -R110 ;  /* 0x8000006e6d6e7221 */ /* 0x000fe20000010000 */
[C---:B------:R-:W-:Y:S01]  /*3560*/  LOP3.LUT P6, RZ, R140.reuse, 0xff0000, RZ, 0xc0, !PT ;  /* 0x00ff00008cff7812 */ /* 0x040fe200078cc0ff */
[----:B------:R-:W-:Y:S01]  /*3570*/  FADD.FTZ R113, R113, -R120 ;  /* 0x8000007871717221 */ /* 0x000fe20000010000 */
[----:B------:R-:W-:Y:S01]  /*3580*/  LOP3.LUT P2, RZ, R140, 0xff000000, RZ, 0xc0, !PT ;  /* 0xff0000008cff7812 */ /* 0x000fe2000784c0ff */
[----:B------:R-:W-:Y:S01]  /*3590*/  FADD.FTZ R119, R112, -R119 ;  /* 0x8000007770777221 */ /* 0x000fe20000010000 */
[----:B------:R-:W-:Y:S01]  /*35a0*/  SHF.L.U32 R130, R86, 0x10, RZ ;  /* 0x0000001056827819 */ /* 0x000fe200000006ff */
[----:B------:R-:W-:Y:S01]  /*35b0*/  FADD.FTZ R114, R114, -R121 ;  /* 0x8000007972727221 */ /* 0x000fe20000010000 */
[----:B------:R-:W-:Y:S01]  /*35c0*/  FSEL R172, R176, RZ, P5 ;  /* 0x000000ffb0ac7208 */ /* 0x000fe20002800000 */
[----:B------:R-:W-:Y:S01]  /*35d0*/  FADD.FTZ R115, R116, -R115 ;  /* 0x8000007374737221 */ /* 0x000fe20000010000 */
[----:B------:R-:W-:Y:S01]  /*35e0*/  FSEL R140, R187, RZ, P3 ;  /* 0x000000ffbb8c7208 */ /* 0x000fe20001800000 */
[----:B------:R-:W-:Y:S01]  /*35f0*/  FFMA.FTZ R173, R173, UR12, R130 ;  /* 0x0000000cadad7c23 */ /* 0x000fe20008010082 */
[----:B------:R-:W-:Y:S01]  /*3600*/  SHF.L.U32 R128, R107, 0x10, RZ ;  /* 0x000000106b807819 */ /* 0x000fe200000006ff */
[----:B------:R-:W-:Y:S01]  /*3610*/  FADD.FTZ R118, R118, -R123 ;  /* 0x8000007b76767221 */ /* 0x000fe20000010000 */
[----:B------:R-:W-:Y:S01]  /*3620*/  SHF.L.U32 R166, R129, 0x10, RZ ;  /* 0x0000001081a67819 */ /* 0x000fe200000006ff */
[----:B------:R-:W-:Y:S01]  /*3630*/  FMUL.FTZ R173, R173, UR4 ;  /* 0x00000004adad7c20 */ /* 0x000fe20008410000 */
[----:B------:R-:W-:Y:S01]  /*3640*/  LOP3.LUT P5, RZ, R141, 0xff, RZ, 0xc0, !PT ;  /* 0x000000ff8dff7812 */ /* 0x000fe200078ac0ff */
[----:B------:R-:W-:Y:S01]  /*3650*/  FFMA.FTZ R128, R177, UR12, R128 ;  /* 0x0000000cb1807c23 */ /* 0x000fe20008010080 */
[----:B------:R-:W-:Y:S01]  /*3660*/  LOP3.LUT P4, RZ, R141, 0xff00, RZ, 0xc0, !PT ;  /* 0x0000ff008dff7812 */ /* 0x000fe2000788c0ff */
[----:B------:R-:W-:Y:S01]  /*3670*/  FFMA.FTZ R166, R179, UR12, R166 ;  /* 0x0000000cb3a67c23 */ /* 0x000fe200080100a6 */
[C---:B------:R-:W-:Y:S01]  /*3680*/  LOP3.LUT P3, RZ, R141.reuse, 0xff0000, RZ, 0xc0, !PT ;  /* 0x00ff00008dff7812 */ /* 0x040fe2000786c0ff */
[----:B------:R-:W-:Y:S01]  /*3690*/  FMUL.FTZ R128, R128, UR4 ;  /* 0x0000000480807c20 */ /* 0x000fe20008410000 */
[----:B------:R-:W-:Y:S01]  /*36a0*/  ISETP.GE.U32.AND.EX P0, PT, R141, 0x1000000, PT, P0 ;  /* 0x010000008d00780c */ /* 0x000fe20003f06100 */
[----:B------:R-:W-:Y:S01]  /*36b0*/  FMUL.FTZ R166, R166, UR4 ;  /* 0x00000004a6a67c20 */ /* 0x000fe20008410000 */
[C---:B------:R-:W-:Y:S01]  /*36c0*/  SHF.L.U32 R129, R87.reuse, 0x10, RZ ;  /* 0x0000001057817819 */ /* 0x040fe200000006ff */
[----:B------:R-:W-:Y:S01]  /*36d0*/  FMUL.FTZ R128, R128, UR7 ;  /* 0x0000000780807c20 */ /* 0x000fe20008410000 */
[----:B------:R-:W-:Y:S01]  /*36e0*/  PRMT R107, R87, 0x7632, R107 ;  /* 0x00007632576b7816 */ /* 0x000fe2000000006b */
[----:B------:R-:W-:Y:S01]  /*36f0*/  FMUL.FTZ R166, R166, UR7 ;  /* 0x00000007a6a67c20 */ /* 0x000fe20008410000 */
[----:B------:R-:W-:Y:S01]  /*3700*/  SHF.L.U32 R141, R85, 0x10, RZ ;  /* 0x00000010558d7819 */ /* 0x000fe200000006ff */
[----:B------:R-:W-:Y:S01]  /*3710*/  FFMA.FTZ R129, R170, UR12, R129 ;  /* 0x0000000caa817c23 */ /* 0x000fe20008010081 */
[----:B------:R-:W-:-:S02]  /*3720*/  PRMT R137, R100, 0x7632, R137 ;  /* 0x0000763264897816 */ /* 0x000fc40000000089 */
[----:B------:R-:W-:Y:S01]  /*3730*/  SHF.L.U32 R130, R107, 0x10, RZ ;  /* 0x000000106b827819 */ /* 0x000fe200000006ff */
[----:B------:R-:W-:Y:S01]  /*3740*/  FFMA.FTZ R141, R174, UR12, R141 ;  /* 0x0000000cae8d7c23 */ /* 0x000fe2000801008d */
[----:B------:R-:W-:Y:S01]  /*3750*/  SHF.L.U32 R170, R100, 0x10, RZ ;  /* 0x0000001064aa7819 */ /* 0x000fe200000006ff */
[----:B------:R-:W-:Y:S01]  /*3760*/  FMUL.FTZ R129, R129, UR4 ;  /* 0x0000000481817c20 */ /* 0x000fe20008410000 */
[----:B------:R-:W-:Y:S01]  /*3770*/  SHF.L.U32 R174, R137, 0x10, RZ ;  /* 0x0000001089ae7819 */ /* 0x000fe200000006ff */
[----:B------:R-:W-:Y:S01]  /*3780*/  FFMA.FTZ R181, R181, UR12, R130 ;  /* 0x0000000cb5b57c23 */ /* 0x000fe20008010082 */
[----:B------:R-:W-:Y:S01]  /*3790*/  FMUL.FTZ R141, R141, UR4 ;  /* 0x000000048d8d7c20 */ /* 0x000fe20008410000 */
[----:B------:R-:W-:Y:S01]  /*37a0*/  FFMA.FTZ R165, R165, UR12, R170 ;  /* 0x0000000ca5a57c23 */ /* 0x000fe200080100aa */
[----:B------:R-:W-:Y:S01]  /*37b0*/  FSEL R137, R128, RZ, P2 ;  /* 0x000000ff80897208 */ /* 0x000fe20001000000 */
        /* <DEDUP_REMOVED lines=9> */
[C---:B------:R-:W-:Y:S01]  /*3850*/  LOP3.LUT P6, RZ, R138.reuse, 0xff, RZ, 0xc0, !PT ;  /* 0x000000ff8aff7812 */ /* 0x040fe200078cc0ff */
[----:B------:R-:W-:Y:S01]  /*3860*/  FMUL.FTZ R107, R107, UR7 ;  /* 0x000000076b6b7c20 */ /* 0x000fe20008410000 */
[----:B------:R-:W-:Y:S01]  /*3870*/  LOP3.LUT P2, RZ, R138, 0xff00, RZ, 0xc0, !PT ;  /* 0x0000ff008aff7812 */ /* 0x000fe2000784c0ff */
[----:B------:R-:W-:Y:S01]  /*3880*/  FMUL.FTZ R129, R129, UR7 ;  /* 0x0000000781817c20 */ /* 0x000fe20008410000 */
[----:B------:R-:W-:-:S02]  /*3890*/  FSEL R141, R141, RZ, P5 ;  /* 0x000000ff8d8d7208 */ /* 0x000fc40002800000 */
[----:B------:R-:W-:Y:S02]  /*38a0*/  FSEL R166, R166, RZ, P4 ;  /* 0x000000ffa6a67208 */ /* 0x000fe40002000000 */
[----:B------:R-:W-:Y:S02]  /*38b0*/  FSEL R171, R171, RZ, P0 ;  /* 0x000000ffabab7208 */ /* 0x000fe40000000000 */
[C---:B------:R-:W-:Y:S02]  /*38c0*/  LOP3.LUT P5, RZ, R138.reuse, 0xff0000, RZ, 0xc0, !PT ;  /* 0x00ff00008aff7812 */ /* 0x040fe400078ac0ff */
[C---:B------:R-:W-:Y:S02]  /*38d0*/  LOP3.LUT P4, RZ, R138.reuse, 0xff000000, RZ, 0xc0, !PT ;  /* 0xff0000008aff7812 */ /* 0x040fe4000788c0ff */
[----:B------:R-:W-:Y:S02]  /*38e0*/  ISETP.GE.U32.AND P0, PT, R138, RZ, PT ;  /* 0x000000ff8a00720c */ /* 0x000fe40003f06070 */
[----:B------:R-:W-:-:S02]  /*38f0*/  FSEL R138, R165, RZ, P6 ;  /* 0x000000ffa58a7208 */ /* 0x000fc40003000000 */
[----:B------:R-:W-:Y:S02]  /*3900*/  FSEL R165, R107, RZ, P2 ;  /* 0x000000ff6ba57208 */ /* 0x000fe40001000000 */
[----:B------:R-:W-:Y:S02]  /*3910*/  PRMT R107, R101, 0x7632, R107 ;  /* 0x00007632656b7816 */ /* 0x000fe4000000006b */
[----:B------:R-:W-:Y:S02]  /*3920*/  PRMT R108, R102, 0x7632, R108 ;  /* 0x00007632666c7816 */ /* 0x000fe4000000006c */
[----:B------:R-:W-:Y:S02]  /*3930*/  SHF.L.U32 R107, R107, 0x10, RZ ;  /* 0x000000106b6b7819 */ /* 0x000fe400000006ff */
[----:B------:R-:W-:Y:S02]  /*3940*/  SHF.L.U32 R128, R103, 0x10, RZ ;  /* 0x0000001067807819 */ /* 0x000fe400000006ff */
[----:B------:R-:W-:Y:S01]  /*3950*/  SHF.L.U32 R124, R101, 0x10, RZ ;  /* 0x00000010657c7819 */ /* 0x000fe200000006ff */
[----:B------:R-:W-:Y:S01]  /*3960*/  FFMA.FTZ R107, R184, UR12, R107 ;  /* 0x0000000cb86b7c23 */ /* 0x000fe2000801006b */
[----:B------:R-:W-:Y:S01]  /*3970*/  SHF.L.U32 R108, R108, 0x10, RZ ;  /* 0x000000106c6c7819 */ /* 0x000fe200000006ff */
[----:B------:R-:W-:Y:S01]  /*3980*/  FFMA.FTZ R128, R133, UR12, R128 ;  /* 0x0000000c85807c23 */ /* 0x000fe20008010080 */
[----:B------:R-:W-:Y:S01]  /*3990*/  SHF.L.U32 R126, R102, 0x10, RZ ;  /* 0x00000010667e7819 */ /* 0x000fe200000006ff */
[----:B------:R-:W-:Y:S01]  /*39a0*/  FMUL.FTZ R107, R107, UR4 ;  /* 0x000000046b6b7c20 */ /* 0x000fe20008410000 */
[----:B------:R-:W-:Y:S01]  /*39b0*/  SHF.L.U32 R132, R80, 0x10, RZ ;  /* 0x0000001050847819 */ /* 0x000fe200000006ff */
[----:B------:R-:W-:Y:S01]  /*39c0*/  FFMA.FTZ R124, R127, UR12, R124 ;  /* 0x0000000c7f7c7c23 */ /* 0x000fe2000801007c */
[----:B------:R-:W-:Y:S01]  /*39d0*/  PRMT R111, R103, 0x7632, R111 ;  /* 0x00007632676f7816 */ /* 0x000fe2000000006f */
[----:B------:R-:W-:Y:S01]  /*39e0*/  FMUL.FTZ R107, R107, UR7 ;  /* 0x000000076b6b7c20 */ /* 0x000fe20008410000 */
[----:B------:R-:W-:Y:S01]  /*39f0*/  FFMA.FTZ R108, R159, UR12, R108 ;  /* 0x0000000c9f6c7c23 */ /* 0x000fe2000801006c */
[----:B------:R-:W-:Y:S01]  /*3a00*/  FFMA.FTZ R125, R125, UR12, R126 ;  /* 0x0000000c7d7d7c23 */ /* 0x000fe2000801007e */
[----:B------:R-:W-:Y:S01]  /*3a10*/  SHF.L.U32 R126, R111, 0x10, RZ ;  /* 0x000000106f7e7819 */ /* 0x000fe200000006ff */
[----:B------:R-:W-:Y:S01]  /*3a20*/  FFMA.FTZ R167, R167, UR12, R132 ;  /* 0x0000000ca7a77c23 */ /* 0x000fe20008010084 */
[----:B------:R-:W-:Y:S01]  /*3a30*/  FMUL.FTZ R128, R128, UR4 ;  /* 0x0000000480807c20 */ /* 0x000fe20008410000 */
[----:B------:R-:W-:Y:S01]  /*3a40*/  FMUL.FTZ R124, R124, UR4 ;  /* 0x000000047c7c7c20 */ /* 0x000fe20008410000 */
[----:B------:R-:W-:Y:S01]  /*3a50*/  SHF.L.U32 R111, R81, 0x10, RZ ;  /* 0x00000010516f7819 */ /* 0x000fe200000006ff */
[----:B------:R-:W-:Y:S01]  /*3a60*/  FMUL.FTZ R108, R108, UR4 ;  /* 0x000000046c6c7c20 */ /* 0x000fe20008410000 */
[----:B------:R-:W-:Y:S01]  /*3a70*/  FSEL R132, R107, RZ, P4 ;  /* 0x000000ff6b847208 */ /* 0x000fe20002000000 */
[----:B------:R-:W-:Y:S01]  /*3a80*/  FMUL.FTZ R128, R128, UR7 ;  /* 0x0000000780807c20 */ /* 0x000fe20008410000 */
[----:B------:R-:W-:Y:S01]  /*3a90*/  PRMT R107, R80, 0x7632, R107 ;  /* 0x00007632506b7816 */ /* 0x000fe2000000006b */
[----:B------:R-:W-:Y:S01]  /*3aa0*/  FMUL.FTZ R124, R124, UR7 ;  /* 0x000000077c7c7c20 */ /* 0x000fe20008410000 */
[----:B------:R-:W-:Y:S01]  /*3ab0*/  LOP3.LUT P2, RZ, R139, 0xff0000, RZ, 0xc0, !PT ;  /* 0x00ff00008bff7812 */ /* 0x000fe2000784c0ff */
[----:B------:R-:W-:Y:S01]  /*3ac0*/  FMUL.FTZ R125, R125, UR4 ;  /* 0x000000047d7d7c20 */ /* 0x000fe20008410000 */
[----:B------:R-:W-:Y:S01]  /*3ad0*/  FFMA.FTZ R126, R143, UR12, R126 ;  /* 0x0000000c8f7e7c23 */ /* 0x000fe2000801007e */
[----:B------:R-:W-:Y:S01]  /*3ae0*/  FFMA.FTZ R111, R164, UR12, R111 ;  /* 0x0000000ca46f7c23 */ /* 0x000fe2000801006f */
[----:B------:R-:W-:Y:S01]  /*3af0*/  FMUL.FTZ R108, R108, UR7 ;  /* 0x000000076c6c7c20 */ /* 0x000fe20008410000 */
[----:B------:R-:W-:Y:S01]  /*3b00*/  FMUL.FTZ R167, R167, UR4 ;  /* 0x00000004a7a77c20 */ /* 0x000fe20008410000 */
[----:B------:R-:W-:Y:S01]  /*3b10*/  SHF.L.U32 R107, R107, 0x10, RZ ;  /* 0x000000106b6b7819 */ /* 0x000fe200000006ff */
[----:B------:R-:W-:Y:S01]  /*3b20*/  FMUL.FTZ R125, R125, UR7 ;  /* 0x000000077d7d7c20 */ /* 0x000fe20008410000 */
[----:B------:R-:W-:Y:S01]  /*3b30*/  LOP3.LUT P6, RZ, R139, 0xff00, RZ, 0xc0, !PT ;  /* 0x0000ff008bff7812 */ /* 0x000fe200078cc0ff */
[----:B------:R-:W-:Y:S01]  /*3b40*/  FMUL.FTZ R126, R126, UR4 ;  /* 0x000000047e7e7c20 */ /* 0x000fe20008410000 */
[----:B------:R-:W-:Y:S01]  /*3b50*/  FSEL R170, R129, RZ, P3 ;  /* 0x000000ff81aa7208 */ /* 0x000fe20001800000 */
[----:B------:R-:W-:Y:S01]  /*3b60*/  FMUL.FTZ R111, R111, UR4 ;  /* 0x000000046f6f7c20 */ /* 0x000fe20008410000 */
[----:B------:R-:W-:Y:S01]  /*3b70*/  FSEL R142, R128, RZ, P2 ;  /* 0x000000ff808e7208 */ /* 0x000fe20001000000 */
[----:B------:R-:W-:Y:S01]  /*3b80*/  FMUL.FTZ R133, R167, UR7 ;  /* 0x00000007a7857c20 */ /* 0x000fe20008410000 */
[C---:B------:R-:W-:Y:S01]  /*3b90*/  LOP3.LUT P3, RZ, R139.reuse, 0xff, RZ, 0xc0, !PT ;  /* 0x000000ff8bff7812 */ /* 0x040fe2000786c0ff */
[----:B------:R-:W1:Y:S01]  /*3ba0*/  LDC.64 R128, c[0x0][0x468] ;  /* 0x00011a00ff807b82 */ /* 0x000e620000000a00 */
[----:B------:R-:W-:Y:S01]  /*3bb0*/  ISETP.GE.U32.AND.EX P0, PT, R139, 0x1000000, PT, P0 ;  /* 0x010000008b00780c */ /* 0x000fe20003f06100 */
[----:B------:R-:W-:Y:S01]  /*3bc0*/  FFMA.FTZ R120, R110, UR12, R107 ;  /* 0x0000000c6e787c23 */ /* 0x000fe2000801006b */
[----:B------:R-:W-:Y:S01]  /*3bd0*/  FSEL R131, R124, RZ, P5 ;  /* 0x000000ff7c837208 */ /* 0x000fe20002800000 */
[----:B------:R-:W-:Y:S01]  /*3be0*/  FMUL.FTZ R126, R126, UR7 ;  /* 0x000000077e7e7c20 */ /* 0x000fe20008410000 */
[----:B------:R-:W-:Y:S01]  /*3bf0*/  LOP3.LUT P5, RZ, R134, 0xff, RZ, 0xc0, !PT ;  /* 0x000000ff86ff7812 */ /* 0x000fe200078ac0ff */
[----:B------:R-:W-:Y:S01]  /*3c00*/  FMUL.FTZ R111, R111, UR7 ;  /* 0x000000076f6f7c20 */ /* 0x000fe20008410000 */
[----:B------:R-:W-:Y:S01]  /*3c10*/  FSEL R139, R108, RZ, P6 ;  /* 0x000000ff6c8b7208 */ /* 0x000fe20003000000 */
[----:B------:R-:W-:Y:S01]  /*3c20*/  FMUL.FTZ R120, R120, UR4 ;  /* 0x0000000478787c20 */ /* 0x000fe20008410000 */
[----:B------:R-:W-:-:S02]  /*3c30*/  PRMT R108, R81, 0x7632, R108 ;  /* 0x00007632516c7816 */ /* 0x000fc4000000006c */
[----:B------:R-:W-:Y:S01]  /*3c40*/  PRMT R107, R82, 0x7632, R107 ;  /* 0x00007632526b7816 */ /* 0x000fe2000000006b */
[----:B------:R-:W-:Y:S01]  /*3c50*/  FMUL.FTZ R120, R120, UR7 ;  /* 0x0000000778787c20 */ /* 0x000fe20008410000 */
[----:B------:R-:W-:Y:S02]  /*3c60*/  PRMT R109, R83, 0x7632, R109 ;  /* 0x00007632536d7816 */ /* 0x000fe4000000006d */
[----:B------:R-:W-:Y:S02]  /*3c70*/  FSEL R136, R125, RZ, P3 ;  /* 0x000000ff7d887208 */ /* 0x000fe40001800000 */
[----:B------:R-:W-:Y:S02]  /*3c80*/  LOP3.LUT P3, RZ, R134, 0xff0000, RZ, 0xc0, !PT ;  /* 0x00ff000086ff7812 */ /* 0x000fe4000786c0ff */
[----:B------:R-:W-:Y:S02]  /*3c90*/  FSEL R133, R133, RZ, P5 ;  /* 0x000000ff85857208 */ /* 0x000fe40002800000 */
[----:B------:R-:W-:-:S02]  /*3ca0*/  SHF.L.U32 R110, R82, 0x10, RZ ;  /* 0x00000010526e7819 */ /* 0x000fc400000006ff */
[----:B------:R-:W-:Y:S01]  /*3cb0*/  ISETP.GE.U32.AND P5, PT, R134, RZ, PT ;  /* 0x000000ff8600720c */ /* 0x000fe20003fa6070 */
[----:B-1----:R-:W-:Y:S01]  /*3cc0*/  IMAD.WIDE.U32 R124, R157, 0x10, R128 ;  /* 0x000000109d7c7825 */ /* 0x002fe200078e0080 */
[----:B------:R-:W-:-:S03]  /*3cd0*/  SHF.L.U32 R108, R108, 0x10, RZ ;  /* 0x000000106c6c7819 */ /* 0x000fc600000006ff */
[----:B------:R-:W-:Y:S01]  /*3ce0*/  FFMA.FTZ R123, R113, UR12, R110 ;  /* 0x0000000c717b7c23 */ /* 0x000fe2000801006e */
[----:B------:R-:W-:Y:S01]  /*3cf0*/  SHF.L.U32 R107, R107, 0x10, RZ ;  /* 0x000000106b6b7819 */ /* 0x000fe200000006ff */
[----:B------:R-:W-:Y:S01]  /*3d00*/  IMAD.WIDE.U32 R156, R156, 0x10, R128 ;  /* 0x000000109c9c7825 */ /* 0x000fe200078e0080 */
[----:B------:R-:W-:-:S03]  /*3d10*/  SHF.L.U32 R112, R83, 0x10, RZ ;  /* 0x0000001053707819 */ /* 0x000fc600000006ff */
[----:B------:R-:W-:Y:S01]  /*3d20*/  FFMA.FTZ R121, R119, UR12, R108 ;  /* 0x0000000c77797c23 */ /* 0x000fe2000801006c */
[----:B------:R-:W-:Y:S01]  /*3d30*/  SHF.L.U32 R109, R109, 0x10, RZ ;  /* 0x000000106d6d7819 */ /* 0x000fe200000006ff */
[----:B------:R-:W-:Y:S01]  /*3d40*/  FMUL.FTZ R123, R123, UR4 ;  /* 0x000000047b7b7c20 */ /* 0x000fe20008410000 */
[C---:B------:R-:W-:Y:S01]  /*3d50*/  LOP3.LUT P4, RZ, R134.reuse, 0xff00, RZ, 0xc0, !PT ;  /* 0x0000ff0086ff7812 */ /* 0x040fe2000788c0ff */
[----:B------:R-:W-:Y:S01]  /*3d60*/  FFMA.FTZ R159, R115, UR12, R112 ;  /* 0x0000000c739f7c23 */ /* 0x000fe20008010070 */
[----:B------:R-:W-:Y:S01]  /*3d70*/  LOP3.LUT P6, RZ, R134, 0xff000000, RZ, 0xc0, !PT ;  /* 0xff00000086ff7812 */ /* 0x000fe200078cc0ff */
        /* <DEDUP_REMOVED lines=9> */
[----:B------:R-:W-:Y:S01]  /*3e10*/  LOP3.LUT P3, RZ, R135, 0xff0000, RZ, 0xc0, !PT ;  /* 0x00ff000087ff7812 */ /* 0x000fe2000786c0ff */
[----:B------:R-:W-:Y:S01]  /*3e20*/  FMUL.FTZ R159, R159, UR7 ;  /* 0x000000079f9f7c20 */ /* 0x000fe20008410000 */
[----:B------:R-:W-:Y:S01]  /*3e30*/  ISETP.GE.U32.AND.EX P5, PT, R135, 0x1000000, PT, P5 ;  /* 0x010000008700780c */ /* 0x000fe20003fa6150 */
[----:B------:R-:W-:Y:S01]  /*3e40*/  FFMA.FTZ R135, R114, UR12, R107 ;  /* 0x0000000c72877c23 */ /* 0x000fe2000801006b */
[----:B------:R-:W-:Y:S01]  /*3e50*/  FMUL.FTZ R164, R164, UR7 ;  /* 0x00000007a4a47c20 */ /* 0x000fe20008410000 */
[----:B------:R-:W-:Y:S01]  /*3e60*/  FMUL.FTZ R121, R121, UR7 ;  /* 0x0000000779797c20 */ /* 0x000fe20008410000 */
[----:B------:R-:W-:Y:S01]  /*3e70*/  F2FP.BF16.F32.PACK_AB R108, R117, R122 ;  /* 0x0000007a756c723e */ /* 0x000fe200000010ff */
[----:B------:R-:W-:Y:S01]  /*3e80*/  FMUL.FTZ R135, R135, UR4 ;  /* 0x0000000487877c20 */ /* 0x000fe20008410000 */
[----:B------:R-:W-:Y:S01]  /*3e90*/  FSEL R122, R123, RZ, P2 ;  /* 0x000000ff7b7a7208 */ /* 0x000fe20001000000 */
[----:B------:R-:W-:Y:S01]  /*3ea0*/  IMAD.WIDE.U32 R126, R155, 0x10, R128 ;  /* 0x000000109b7e7825 */ /* 0x000fe200078e0080 */
[----:B------:R-:W-:-:S03]  /*3eb0*/  F2FP.BF16.F32.PACK_AB R107, R168, R185 ;  /* 0x000000b9a86b723e */ /* 0x000fc600000010ff */
[----:B------:R-:W-:Y:S01]  /*3ec0*/  FMUL.FTZ R135, R135, UR7 ;  /* 0x0000000787877c20 */ /* 0x000fe20008410000 */
[----:B------:R-:W-:Y:S01]  /*3ed0*/  F2FP.BF16.F32.PACK_AB R106, R106, R169 ;  /* 0x000000a96a6a723e */ /* 0x000fe200000010ff */
[--C-:B------:R-:W-:Y:S01]  /*3ee0*/  IMAD.WIDE.U32 R154, R154, 0x10, R128.reuse ;  /* 0x000000109a9a7825 */ /* 0x100fe200078e0080 */
[----:B------:R-:W-:Y:S02]  /*3ef0*/  F2FP.BF16.F32.PACK_AB R105, R105, R158 ;  /* 0x0000009e6969723e */ /* 0x000fe400000010ff */
[----:B------:R-:W-:Y:S01]  /*3f00*/  F2FP.BF16.F32.PACK_AB R104, R104, R0 ;  /* 0x000000006868723e */ /* 0x000fe200000010ff */
[----:B------:R-:W-:Y:S01]  /*3f10*/  IMAD.WIDE.U32 R128, R153, 0x10, R128 ;  /* 0x0000001099807825 */ /* 0x000fe200078e0080 */
[----:B------:R-:W-:Y:S02]  /*3f20*/  FSEL R123, R159, RZ, P3 ;  /* 0x000000ff9f7b7208 */ /* 0x000fe40001800000 */
[----:B------:R-:W-:Y:S01]  /*3f30*/  FSEL R164, R164, RZ, P5 ;  /* 0x000000ffa4a47208 */ /* 0x000fe20002800000 */
[----:B------:R1:W-:Y:S01]  /*3f40*/  STG.E.128 desc[UR14][R124.64], R104 ;  /* 0x000000687c007986 */ /* 0x0003e2000c101d0e */
[----:B------:R-:W-:-:S02]  /*3f50*/  FSEL R135, R135, RZ, P0 ;  /* 0x000000ff87877208 */ /* 0x000fc40000000000 */
[----:B------:R-:W-:Y:S02]  /*3f60*/  FSEL R121, R121, RZ, P6 ;  /* 0x000000ff79797208 */ /* 0x000fe40003000000 */
        /* <DEDUP_REMOVED lines=9> */
[----:B------:R-:W-:Y:S02]  /*4000*/  F2FP.BF16.F32.PACK_AB R119, R143, R142 ;  /* 0x0000008e8f77723e */ /* 0x000fe400000010ff */
        /* <DEDUP_REMOVED lines=8> */
[----:B------:R-:W-:-:S05]  /*4090*/  F2FP.BF16.F32.PACK_AB R120, R120, R133 ;  /* 0x000000857878723e */ /* 0x000fca00000010ff */
[----:B------:R1:W-:Y:S01]  /*40a0*/  STG.E.128 desc[UR14][R128.64], R120 ;  /* 0x0000007880007986 */ /* 0x0003e2000c101d0e */
[----:B------:R-:W-:Y:S05]  /*40b0*/  BRA `(.L_x_4526) ;  /* 0x0000004000d07947 */ /* 0x000fea0003800000 */
.L_x_4525:
[----:B-----5:R-:W-:Y:S01]  /*40c0*/  PRMT R92, R91, 0x7632, R92 ;  /* 0x000076325b5c7816 */ /* 0x020fe2000000005c */
[--C-:B------:R-:W-:Y:S01]  /*40d0*/  FFMA.FTZ R201, R201, UR13, R158.reuse ;  /* 0x0000000dc9c97c23 */ /* 0x100fe2000801009e */
[----:B------:R-:W-:Y:S01]  /*40e0*/  SHF.L.U32 R93, R91, 0x10, RZ ;  /* 0x000000105b5d7819 */ /* 0x000fe200000006ff */
[----:B------:R-:W-:Y:S01]  /*40f0*/  FFMA.FTZ R207, R207, UR13, R158 ;  /* 0x0000000dcfcf7c23 */ /* 0x000fe2000801009e */
[----:B------:R-:W-:Y:S01]  /*4100*/  SHF.L.U32 R94, R92, 0x10, RZ ;  /* 0x000000105c5e7819 */ /* 0x000fe200000006ff */
[----:B------:R-:W-:Y:S01]  /*4110*/  FADD.FTZ R92, R202, -R201 ;  /* 0x800000c9ca5c7221 */ /* 0x000fe20000010000 */
[----:B------:R-:W-:Y:S01]  /*4120*/  ISETP.GE.U32.AND P2, PT, R162, RZ, PT ;  /* 0x000000ffa200720c */ /* 0x000fe20003f46070 */
[----:B------:R-:W-:Y:S01]  /*4130*/  FADD.FTZ R107, R210, -R207 ;  /* 0x800000cfd26b7221 */ /* 0x000fe20000010000 */
[C---:B------:R-:W-:Y:S01]  /*4140*/  LOP3.LUT P6, RZ, R163.reuse, 0xff0000, RZ, 0xc0, !PT ;  /* 0x00ff0000a3ff7812 */ /* 0x040fe200078cc0ff */
[----:B------:R-:W-:Y:S01]  /*4150*/  FFMA.FTZ R92, R92, UR12, R93 ;  /* 0x0000000c5c5c7c23 */ /* 0x000fe2000801005d */
[----:B------:R-:W-:Y:S01]  /*4160*/  ISETP.GE.U32.AND.EX P2, PT, R163, 0x1000000, PT, P2 ;  /* 0x01000000a300780c */ /* 0x000fe20003f46120 */
[----:B------:R-:W-:Y:S01]  /*4170*/  FFMA.FTZ R107, R107, UR12, R94 ;  /* 0x0000000c6b6b7c23 */ /* 0x000fe2000801005e */
[--C-:B------:R-:W-:Y:S01]  /*4180*/  FFMA.FTZ R168, R168, UR13, R158.reuse ;  /* 0x0000000da8a87c23 */ /* 0x100fe2000801009e */
        /* <DEDUP_REMOVED lines=8> */
[--C-:B------:R-:W-:Y:S01]  /*4210*/  FFMA.FTZ R169, R169, UR13, R158.reuse ;  /* 0x0000000da9a97c23 */ /* 0x100fe2000801009e */
[----:B------:R-:W-:Y:S01]  /*4220*/  FSEL R201, R93, RZ, P6 ;  /* 0x000000ff5dc97208 */ /* 0x000fe20003000000 */
[--C-:B------:R-:W-:Y:S01]  /*4230*/  FFMA.FTZ R93, R188, UR13, R158.reuse ;  /* 0x0000000dbc5d7c23 */ /* 0x100fe2000801009e */
[----:B------:R-:W-:Y:S01]  /*4240*/  FSEL R162, R94, RZ, P2 ;  /* 0x000000ff5ea27208 */ /* 0x000fe20001000000 */
[----:B------:R-:W-:Y:S01]  /*4250*/  FFMA.FTZ R197, R197, UR13, R158 ;  /* 0x0000000dc5c57c23 */ /* 0x000fe2000801009e */
[----:B------:R-:W-:Y:S01]  /*4260*/  PRMT R94, R90, 0x7632, R94 ;  /* 0x000076325a5e7816 */ /* 0x000fe2000000005e */
[--C-:B------:R-:W-:Y:S01]  /*4270*/  FADD.FTZ R190, R190, -R93.reuse ;  /* 0x8000005dbebe7221 */ /* 0x100fe20000010000 */
[----:B------:R-:W-:Y:S01]  /*4280*/  SHF.L.U32 R95, R89, 0x10, RZ ;  /* 0x00000010595f7819 */ /* 0x000fe200000006ff */
[----:B------:R-:W-:Y:S01]  /*4290*/  FADD.FTZ R168, R199, -R168 ;  /* 0x800000a8c7a87221 */ /* 0x000fe20000010000 */
[----:B------:R-:W-:Y:S01]  /*42a0*/  PRMT R93, R89, 0x7632, R93 ;  /* 0x00007632595d7816 */ /* 0x000fe2000000005d */
[--C-:B------:R-:W-:Y:S01]  /*42b0*/  FFMA.FTZ R105, R204, UR13, R158.reuse ;  /* 0x0000000dcc697c23 */ /* 0x100fe2000801009e */
[--C-:B------:R-:W-:Y:S01]  /*42c0*/  FFMA.FTZ R0, R0, UR13, R158.reuse ;  /* 0x0000000d00007c23 */ /* 0x100fe2000801009e */
[----:B------:R-:W-:Y:S01]  /*42d0*/  SHF.L.U32 R106, R90, 0x10, RZ ;  /* 0x000000105a6a7819 */ /* 0x000fe200000006ff */
[----:B------:R-:W-:Y:S01]  /*42e0*/  FADD.FTZ R169, R200, -R169 ;  /* 0x800000a9c8a97221 */ /* 0x000fe20000010000 */
[----:B------:R-:W-:Y:S01]  /*42f0*/  SHF.L.U32 R188, R94, 0x10, RZ ;  /* 0x000000105ebc7819 */ /* 0x000fe200000006ff */
[----:B------:R-:W-:Y:S01]  /*4300*/  FADD.FTZ R197, R198, -R197 ;  /* 0x800000c5c6c57221 */ /* 0x000fe20000010000 */
[----:B------:R-:W-:Y:S01]  /*4310*/  SHF.L.U32 R94, R93, 0x10, RZ ;  /* 0x000000105d5e7819 */ /* 0x000fe200000006ff */
[----:B------:R-:W-:Y:S01]  /*4320*/  FFMA.FTZ R198, R168, UR12, R95 ;  /* 0x0000000ca8c67c23 */ /* 0x000fe2000801005f */
[----:B------:R-:W-:Y:S01]  /*4330*/  FADD.FTZ R105, R206, -R105 ;  /* 0x80000069ce697221 */ /* 0x000fe20000010000 */
[C---:B------:R-:W-:Y:S01]  /*4340*/  PRMT R93, R88.reuse, 0x7632, R93 ;  /* 0x00007632585d7816 */ /* 0x040fe2000000005d */
[----:B------:R-:W-:Y:S01]  /*4350*/  FFMA.FTZ R205, R205, UR13, R158 ;  /* 0x0000000dcdcd7c23 */ /* 0x000fe2000801009e */
[----:B------:R-:W-:Y:S01]  /*4360*/  SHF.L.U32 R95, R88, 0x10, RZ ;  /* 0x00000010585f7819 */ /* 0x000fe200000006ff */
[----:B------:R-:W-:Y:S01]  /*4370*/  FADD.FTZ R0, R203, -R0 ;  /* 0x80000000cb007221 */ /* 0x000fe20000010000 */
[----:B------:R-:W-:Y:S01]  /*4380*/  FFMA.FTZ R199, R169, UR12, R106 ;  /* 0x0000000ca9c77c23 */ /* 0x000fe2000801006a */
[----:B------:R-:W-:Y:S01]  /*4390*/  LOP3.LUT P6, RZ, R163, 0xff, RZ, 0xc0, !PT ;  /* 0x000000ffa3ff7812 */ /* 0x000fe200078cc0ff */
[----:B------:R-:W-:Y:S01]  /*43a0*/  FFMA.FTZ R105, R105, UR12, R94 ;  /* 0x0000000c69697c23 */ /* 0x000fe2000801005e */
[----:B------:R-:W-:Y:S01]  /*43b0*/  LOP3.LUT P2, RZ, R163, 0xff00, RZ, 0xc0, !PT ;  /* 0x0000ff00a3ff7812 */ /* 0x000fe2000784c0ff */
[----:B------:R-:W-:Y:S01]  /*43c0*/  FFMA.FTZ R104, R209, UR13, R158 ;  /* 0x0000000dd1687c23 */ /* 0x000fe2000801009e */
[----:B------:R-:W-:Y:S01]  /*43d0*/  SHF.L.U32 R163, R93, 0x10, RZ ;  /* 0x000000105da37819 */ /* 0x000fe200000006ff */
[----:B------:R-:W-:Y:S01]  /*43e0*/  FADD.FTZ R205, R208, -R205 ;  /* 0x800000cdd0cd7221 */ /* 0x000fe20000010000 */
[----:B------:R-:W-:Y:S01]  /*43f0*/  PRMT R94, R99, 0x7632, R94 ;  /* 0x00007632635e7816 */ /* 0x000fe2000000005e */
[----:B------:R-:W-:Y:S01]  /*4400*/  FFMA.FTZ R93, R0, UR12, R95 ;  /* 0x0000000c005d7c23 */ /* 0x000fe2000801005f */
[----:B------:R-:W-:Y:S01]  /*4410*/  FMUL.FTZ R0, R199, UR4 ;  /* 0x00000004c7007c20 */ /* 0x000fe20008410000 */
[----:B------:R-:W-:Y:S01]  /*4420*/  SHF.L.U32 R169, R99, 0x10, RZ ;  /* 0x0000001063a97819 */ /* 0x000fe200000006ff */
[----:B------:R-:W-:Y:S01]  /*4430*/  FADD.FTZ R104, R211, -R104 ;  /* 0x80000068d3687221 */ /* 0x000fe20000010000 */
[----:B------:R-:W-:Y:S01]  /*4440*/  FFMA.FTZ R106, R205, UR12, R188 ;  /* 0x0000000ccd6a7c23 */ /* 0x000fe200080100bc */
[----:B------:R-:W-:Y:S01]  /*4450*/  SHF.L.U32 R94, R94, 0x10, RZ ;  /* 0x000000105e5e7819 */ /* 0x000fe200000006ff */
[----:B------:R-:W-:Y:S01]  /*4460*/  FMUL.FTZ R0, R0, UR7 ;  /* 0x0000000700007c20 */ /* 0x000fe20008410000 */
[----:B------:R-:W-:Y:S01]  /*4470*/  FFMA.FTZ R95, R190, UR12, R169 ;  /* 0x0000000cbe5f7c23 */ /* 0x000fe200080100a9 */
        /* <DEDUP_REMOVED lines=30> */
[C---:B------:R-:W-:Y:S01]  /*4660*/  LOP3.LUT P2, RZ, R160.reuse, 0xff00, RZ, 0xc0, !PT ;  /* 0x0000ff00a0ff7812 */ /* 0x040fe2000784c0ff */
[--C-:B------:R-:W-:Y:S01]  /*4670*/  FFMA.FTZ R177, R177, UR13, R158.reuse ;  /* 0x0000000db1b17c23 */ /* 0x100fe2000801009e */
[----:B------:R-:W-:Y:S01]  /*4680*/  LOP3.LUT P4, RZ, R160, 0xff0000, RZ, 0xc0, !PT ;  /* 0x00ff0000a0ff7812 */ /* 0x000fe2000788c0ff */
[----:B------:R-:W-:Y:S01]  /*4690*/  FADD.FTZ R179, R180, -R179 ;  /* 0x800000b3b4b37221 */ /* 0x000fe20000010000 */
[----:B------:R-:W-:Y:S01]  /*46a0*/  LOP3.LUT P0, RZ, R160, 0xff000000, RZ, 0xc0, !PT ;  /* 0xff000000a0ff7812 */ /* 0x000fe2000780c0ff */
[----:B------:R-:W-:Y:S01]  /*46b0*/  FADD.FTZ R177, R178, -R177 ;  /* 0x800000b1b2b17221 */ /* 0x000fe20000010000 */
[----:B------:R-:W-:Y:S01]  /*46c0*/  FSEL R160, R0, RZ, P3 ;  /* 0x000000ff00a07208 */ /* 0x000fe20001800000 */
[--C-:B------:R-:W-:Y:S01]  /*46d0*/  FFMA.FTZ R125, R125, UR13, R158.reuse ;  /* 0x0000000d7d7d7c23 */ /* 0x100fe2000801009e */
[----:B------:R-:W-:Y:S01]  /*46e0*/  FSEL R0, R200, RZ, P5 ;  /* 0x000000ffc8007208 */ /* 0x000fe20002800000 */
[--C-:B------:R-:W-:Y:S01]  /*46f0*/  FFMA.FTZ R200, R183, UR13, R158.reuse ;  /* 0x0000000db7c87c23 */ /* 0x100fe2000801009e */
[--C-:B------:R-:W-:Y:S01]  /*4700*/  FFMA.FTZ R183, R184, UR13, R158.reuse ;  /* 0x0000000db8b77c23 */ /* 0x100fe2000801009e */
[--C-:B------:R-:W-:Y:S01]  /*4710*/  FFMA.FTZ R184, R187, UR13, R158.reuse ;  /* 0x0000000dbbb87c23 */ /* 0x100fe2000801009e */
[--C-:B------:R-:W-:Y:S01]  /*4720*/  FFMA.FTZ R187, R181, UR13, R158.reuse ;  /* 0x0000000db5bb7c23 */ /* 0x100fe2000801009e */
[----:B------:R-:W-:Y:S01]  /*4730*/  LOP3.LUT P3, RZ, R161, 0xff, RZ, 0xc0, !PT ;  /* 0x000000ffa1ff7812 */ /* 0x000fe2000786c0ff */
[----:B------:R-:W-:Y:S01]  /*4740*/  FADD.FTZ R183, R186, -R183 ;  /* 0x800000b7bab77221 */ /* 0x000fe20000010000 */
[----:B------:R-:W-:Y:S01]  /*4750*/  FFMA.FTZ R186, R167, UR13, R158 ;  /* 0x0000000da7ba7c23 */ /* 0x000fe2000801009e */
[----:B------:R-:W-:Y:S01]  /*4760*/  FADD.FTZ R184, R189, -R184 ;  /* 0x800000b8bdb87221 */ /* 0x000fe20000010000 */
[----:B------:R-:W-:Y:S01]  /*4770*/  LOP3.LUT P5, RZ, R161, 0xff00, RZ, 0xc0, !PT ;  /* 0x0000ff00a1ff7812 */ /* 0x000fe200078ac0ff */
[----:B------:R-:W-:Y:S01]  /*4780*/  FFMA.FTZ R161, R191, UR13, R158 ;  /* 0x0000000dbfa17c23 */ /* 0x000fe2000801009e */
[----:B------:R-:W-:Y:S01]  /*4790*/  FADD.FTZ R181, R165, -R186 ;  /* 0x800000baa5b57221 */ /* 0x000fe20000010000 */
[----:B------:R-:W-:Y:S01]  /*47a0*/  SHF.L.U32 R165, R98, 0x10, RZ ;  /* 0x0000001062a57819 */ /* 0x000fe200000006ff */
[----:B------:R-:W-:Y:S01]  /*47b0*/  FADD.FTZ R191, R194, -R193 ;  /* 0x800000c1c2bf7221 */ /* 0x000fe20000010000 */
[----:B------:R-:W-:Y:S01]  /*47c0*/  PRMT R167, R98, 0x7632, R167 ;  /* 0x0000763262a77816 */ /* 0x000fe200000000a7 */
[----:B------:R-:W-:Y:S01]  /*47d0*/  FADD.FTZ R193, R196, -R195 ;  /* 0x800000c3c4c17221 */ /* 0x000fe20000010000 */
[----:B------:R-:W-:Y:S01]  /*47e0*/  FADD.FTZ R161, R192, -R161 ;  /* 0x800000a1c0a17221 */ /* 0x000fe20000010000 */
[--C-:B------:R-:W-:Y:S01]  /*47f0*/  FFMA.FTZ R194, R184, UR12, R165.reuse ;  /* 0x0000000cb8c27c23 */ /* 0x100fe200080100a5 */
[----:B------:R-:W-:Y:S01]  /*4800*/  PRMT R165, R96, 0x7632, R165 ;  /* 0x0000763260a57816 */ /* 0x000fe200000000a5 */
[----:B------:R-:W-:Y:S01]  /*4810*/  FADD.FTZ R195, R182, -R187 ;  /* 0x800000bbb6c37221 */ /* 0x000fe20000010000 */
        /* <DEDUP_REMOVED lines=12> */
[----:B------:R-:W-:Y:S01]  /*48e0*/  SHF.L.U32 R182, R96, 0x10, RZ ;  /* 0x0000001060b67819 */ /* 0x000fe200000006ff */
[----:B------:R-:W-:Y:S01]  /*48f0*/  FMUL.FTZ R165, R193, UR4 ;  /* 0x00000004c1a57c20 */ /* 0x000fe20008410000 */
[----:B------:R-:W-:Y:S01]  /*4900*/  PRMT R167, R87, 0x7632, R167 ;  /* 0x0000763257a77816 */ /* 0x000fe200000000a7 */
[----:B------:R-:W-:Y:S01]  /*4910*/  FFMA.FTZ R191, R191, UR12, R186 ;  /* 0x0000000cbfbf7c23 */ /* 0x000fe200080100ba */
[----:B------:R-:W-:Y:S01]  /*4920*/  FMUL.FTZ R183, R161, UR7 ;  /* 0x00000007a1b77c20 */ /* 0x000fe20008410000 */
[----:B------:R-:W-:Y:S01]  /*4930*/  SHF.L.U32 R186, R87, 0x10, RZ ;  /* 0x0000001057ba7819 */ /* 0x000fe200000006ff */
[----:B------:R-:W-:Y:S01]  /*4940*/  FMUL.FTZ R161, R192, UR4 ;  /* 0x00000004c0a17c20 */ /* 0x000fe20008410000 */
[----:B------:R-:W-:Y:S01]  /*4950*/  FFMA.FTZ R189, R185, UR12, R182 ;  /* 0x0000000cb9bd7c23 */ /* 0x000fe200080100b6 */
[----:B------:R-:W-:Y:S01]  /*4960*/  FMUL.FTZ R184, R165, UR7 ;  /* 0x00000007a5b87c20 */ /* 0x000fe20008410000 */
[----:B------:R-:W-:Y:S01]  /*4970*/  SHF.L.U32 R196, R167, 0x10, RZ ;  /* 0x00000010a7c47819 */ /* 0x000fe200000006ff */
[----:B------:R-:W-:Y:S01]  /*4980*/  FMUL.FTZ R165, R191, UR4 ;  /* 0x00000004bfa57c20 */ /* 0x000fe20008410000 */
[----:B------:R-:W-:Y:S01]  /*4990*/  FMUL.FTZ R182, R161, UR7 ;  /* 0x00000007a1b67c20 */ /* 0x000fe20008410000 */
[----:B------:R-:W-:Y:S01]  /*49a0*/  FFMA.FTZ R186, R181, UR12, R186 ;  /* 0x0000000cb5ba7c23 */ /* 0x000fe200080100ba */
[----:B------:R-:W-:Y:S01]  /*49b0*/  FMUL.FTZ R161, R189, UR4 ;  /* 0x00000004bda17c20 */ /* 0x000fe20008410000 */
[----:B------:R-:W-:Y:S01]  /*49c0*/  FMUL.FTZ R181, R165, UR7 ;  /* 0x00000007a5b57c20 */ /* 0x000fe20008410000 */
[----:B------:R-:W-:Y:S01]  /*49d0*/  FFMA.FTZ R185, R195, UR12, R196 ;  /* 0x0000000cc3b97c23 */ /* 0x000fe200080100c4 */
[----:B------:R-:W-:Y:S01]  /*49e0*/  FMUL.FTZ R165, R187, UR4 ;  /* 0x00000004bba57c20 */ /* 0x000fe20008410000 */
[----:B------:R-:W-:Y:S01]  /*49f0*/  FMUL.FTZ R161, R161, UR7 ;  /* 0x00000007a1a17c20 */ /* 0x000fe20008410000 */
[--C-:B------:R-:W-:Y:S01]  /*4a00*/  FFMA.FTZ R167, R174, UR13, R158.reuse ;  /* 0x0000000daea77c23 */ /* 0x100fe2000801009e */
[----:B------:R-:W-:Y:S01]  /*4a10*/  FSEL R181, R181, RZ, P0 ;  /* 0x000000ffb5b57208 */ /* 0x000fe20000000000 */
[----:B------:R-:W-:Y:S01]  /*4a20*/  FMUL.FTZ R174, R186, UR4 ;  /* 0x00000004baae7c20 */ /* 0x000fe20008410000 */
[----:B------:R-:W-:Y:S01]  /*4a30*/  FMUL.FTZ R196, R185, UR4 ;  /* 0x00000004b9c47c20 */ /* 0x000fe20008410000 */
[----:B------:R-:W-:Y:S01]  /*4a40*/  ISETP.GE.U32.AND P0, PT, R140, RZ, PT ;  /* 0x000000ff8c00720c */ /* 0x000fe20003f06070 */
[--C-:B------:R-:W-:Y:S01]  /*4a50*/  FFMA.FTZ R195, R175, UR13, R158.reuse ;  /* 0x0000000dafc37c23 */ /* 0x100fe2000801009e */
[----:B------:R-:W-:Y:S01]  /*4a60*/  FMUL.FTZ R165, R165, UR7 ;  /* 0x00000007a5a57c20 */ /* 0x000fe20008410000 */
[----:B------:R-:W-:Y:S01]  /*4a70*/  FSEL R175, R161, RZ, P6 ;  /* 0x000000ffa1af7208 */ /* 0x000fe20003000000 */
[----:B------:R-:W-:Y:S01]  /*4a80*/  FMUL.FTZ R161, R174, UR7 ;  /* 0x00000007aea17c20 */ /* 0x000fe20008410000 */
[----:B------:R-:W-:Y:S01]  /*4a90*/  FMUL.FTZ R196, R196, UR7 ;  /* 0x00000007c4c47c20 */ /* 0x000fe20008410000 */
[C---:B------:R-:W-:Y:S01]  /*4aa0*/  LOP3.LUT P6, RZ, R141.reuse, 0xff0000, RZ, 0xc0, !PT ;  /* 0x00ff00008dff7812 */ /* 0x040fe200078cc0ff */
[----:B------:R-:W-:Y:S01]  /*4ab0*/  FADD.FTZ R200, R172, -R167 ;  /* 0x800000a7acc87221 */ /* 0x000fe20000010000 */
[----:B------:R-:W-:Y:S01]  /*4ac0*/  ISETP.GE.U32.AND.EX P0, PT, R141, 0x1000000, PT, P0 ;  /* 0x010000008d00780c */ /* 0x000fe20003f06100 */
[----:B------:R-:W-:Y:S01]  /*4ad0*/  FFMA.FTZ R172, R173, UR13, R158 ;  /* 0x0000000dadac7c23 */ /* 0x000fe2000801009e */
[----:B------:R-:W-:Y:S01]  /*4ae0*/  FSEL R183, R183, RZ, P3 ;  /* 0x000000ffb7b77208 */ /* 0x000fe20001800000 */
[----:B------:R-:W-:Y:S01]  /*4af0*/  FADD.FTZ R202, R176, -R195 ;  /* 0x800000c3b0ca7221 */ /* 0x000fe20000010000 */
[----:B------:R-:W-:Y:S01]  /*4b00*/  FSEL R184, R184, RZ, P5 ;  /* 0x000000ffb8b87208 */ /* 0x000fe20002800000 */
[----:B------:R-:W-:Y:S01]  /*4b10*/  FADD.FTZ R172, R171, -R172 ;  /* 0x800000acabac7221 */ /* 0x000fe20000010000 */
[----:B------:R-:W-:Y:S01]  /*4b20*/  FSEL R182, R182, RZ, P4 ;  /* 0x000000ffb6b67208 */ /* 0x000fe20002000000 */
        /* <DEDUP_REMOVED lines=10> */
[----:B------:R-:W-:Y:S01]  /*4bd0*/  FADD.FTZ R127, R126, -R127 ;  /* 0x8000007f7e7f7221 */ /* 0x000fe20000010000 */
[----:B------:R-:W-:Y:S01]  /*4be0*/  FSEL R161, R161, RZ, P6 ;  /* 0x000000ffa1a17208 */ /* 0x000fe20003000000 */
[--C-:B------:R-:W-:Y:S01]  /*4bf0*/  FFMA.FTZ R176, R117, UR13, R158.reuse ;  /* 0x0000000d75b07c23 */ /* 0x100fe2000801009e */
[----:B------:R-:W-:Y:S01]  /*4c00*/  FSEL R140, R196, RZ, P0 ;  /* 0x000000ffc48c7208 */ /* 0x000fe20000000000 */
[----:B------:R-:W-:Y:S01]  /*4c10*/  FADD.FTZ R129, R128, -R129 ;  /* 0x8000008180817221 */ /* 0x000fe20000010000 */
[C---:B------:R-:W-:Y:S01]  /*4c20*/  LOP3.LUT P6, RZ, R141.reuse, 0xff, RZ, 0xc0, !PT ;  /* 0x000000ff8dff7812 */ /* 0x040fe200078cc0ff */
[----:B------:R-:W-:Y:S01]  /*4c30*/  FADD.FTZ R137, R130, -R137 ;  /* 0x8000008982897221 */ /* 0x000fe20000010000 */
[----:B------:R-:W-:Y:S01]  /*4c40*/  LOP3.LUT P0, RZ, R141, 0xff00, RZ, 0xc0, !PT ;  /* 0x0000ff008dff7812 */ /* 0x000fe2000780c0ff */
[--C-:B------:R-:W-:Y:S01]  /*4c50*/  FFMA.FTZ R141, R170, UR13, R158.reuse ;  /* 0x0000000daa8d7c23 */ /* 0x100fe2000801009e */
[--C-:B------:R-:W-:Y:S01]  /*4c60*/  FADD.FTZ R170, R136, -R133.reuse ;  /* 0x8000008588aa7221 */ /* 0x100fe20000010000 */
[----:B------:R-:W-:Y:S01]  /*4c70*/  PRMT R133, R85, 0x7632, R133 ;  /* 0x0000763255857816 */ /* 0x000fe20000000085 */
[----:B------:R-:W-:Y:S01]  /*4c80*/  FADD.FTZ R159, R132, -R159 ;  /* 0x8000009f849f7221 */ /* 0x000fe20000010000 */
[----:B------:R-:W-:Y:S01]  /*4c90*/  FADD.FTZ R141, R166, -R141 ;  /* 0x8000008da68d7221 */ /* 0x000fe20000010000 */
[C---:B------:R-:W-:Y:S01]  /*4ca0*/  SHF.L.U32 R166, R86.reuse, 0x10, RZ ;  /* 0x0000001056a67819 */ /* 0x040fe200000006ff */
[----:B------:R-:W-:Y:S01]  /*4cb0*/  FFMA.FTZ R119, R119, UR13, R158 ;  /* 0x0000000d77777c23 */ /* 0x000fe2000801009e */
[----:B------:R-:W-:Y:S01]  /*4cc0*/  PRMT R164, R86, 0x7632, R164 ;  /* 0x0000763256a47816 */ /* 0x000fe200000000a4 */
[----:B------:R-:W-:Y:S01]  /*4cd0*/  FFMA.FTZ R120, R120, UR13, R158 ;  /* 0x0000000d78787c23 */ /* 0x000fe2000801009e */
[----:B------:R-:W-:Y:S01]  /*4ce0*/  SHF.L.U32 R204, R133, 0x10, RZ ;  /* 0x0000001085cc7819 */ /* 0x000fe200000006ff */
[----:B------:R-:W-:Y:S01]  /*4cf0*/  FFMA.FTZ R205, R141, UR12, R166 ;  /* 0x0000000c8dcd7c23 */ /* 0x000fe200080100a6 */
[----:B------:R-:W-:Y:S01]  /*4d00*/  PRMT R133, R84, 0x7632, R133 ;  /* 0x0000763254857816 */ /* 0x000fe20000000085 */
[----:B------:R-:W-:Y:S01]  /*4d10*/  FFMA.FTZ R121, R121, UR13, R158 ;  /* 0x0000000d79797c23 */ /* 0x000fe2000801009e */
[----:B------:R-:W-:Y:S01]  /*4d20*/  SHF.L.U32 R203, R85, 0x10, RZ ;  /* 0x0000001055cb7819 */ /* 0x000fe200000006ff */
        /* <DEDUP_REMOVED lines=8> */
[C---:B------:R-:W-:Y:S01]  /*4db0*/  PRMT R142, R103.reuse, 0x7632, R142 ;  /* 0x00007632678e7816 */ /* 0x040fe2000000008e */
[----:B------:R-:W-:Y:S01]  /*4dc0*/  FFMA.FTZ R202, R202, UR12, R133 ;  /* 0x0000000ccaca7c23 */ /* 0x000fe20008010085 */
[----:B------:R-:W-:Y:S01]  /*4dd0*/  SHF.L.U32 R165, R103, 0x10, RZ ;  /* 0x0000001067a57819 */ /* 0x000fe200000006ff */
[----:B------:R-:W-:Y:S01]  /*4de0*/  FFMA.FTZ R200, R200, UR12, R141 ;  /* 0x0000000cc8c87c23 */ /* 0x000fe2000801008d */
[----:B------:R-:W-:Y:S01]  /*4df0*/  FMUL.FTZ R133, R203, UR4 ;  /* 0x00000004cb857c20 */ /* 0x000fe20008410000 */
[----:B------:R-:W-:Y:S01]  /*4e00*/  FMUL.FTZ R141, R206, UR4 ;  /* 0x00000004ce8d7c20 */ /* 0x000fe20008410000 */
[----:B------:R-:W-:Y:S01]  /*4e10*/  FSEL R167, R136, RZ, P6 ;  /* 0x000000ff88a77208 */ /* 0x000fe20003000000 */
[----:B------:R-:W-:Y:S01]  /*4e20*/  FMUL.FTZ R136, R204, UR4 ;  /* 0x00000004cc887c20 */ /* 0x000fe20008410000 */
        /* <DEDUP_REMOVED lines=11> */
[----:B------:R-:W-:Y:S01]  /*4ee0*/  FSEL R164, R164, RZ, P2 ;  /* 0x000000ffa4a47208 */ /* 0x000fe20001000000 */
[----:B------:R-:W-:Y:S01]  /*4ef0*/  FMUL.FTZ R172, R171, UR4 ;  /* 0x00000004abac7c20 */ /* 0x000fe20008410000 */
[----:B------:R-:W-:Y:S01]  /*4f00*/  ISETP.GE.U32.AND P2, PT, R138, RZ, PT ;  /* 0x000000ff8a00720c */ /* 0x000fe20003f46070 */
[----:B------:R-:W-:Y:S01]  /*4f10*/  FMUL.FTZ R136, R136, UR7 ;  /* 0x0000000788887c20 */ /* 0x000fe20008410000 */
[----:B------:R-:W-:Y:S01]  /*4f20*/  FSEL R142, R133, RZ, P3 ;  /* 0x000000ff858e7208 */ /* 0x000fe20001800000 */
[----:B------:R-:W-:Y:S01]  /*4f30*/  FMUL.FTZ R133, R141, UR7 ;  /* 0x000000078d857c20 */ /* 0x000fe20008410000 */
[----:B------:R-:W-:Y:S01]  /*4f40*/  FMUL.FTZ R172, R172, UR7 ;  /* 0x00000007acac7c20 */ /* 0x000fe20008410000 */
[----:B------:R-:W-:Y:S01]  /*4f50*/  LOP3.LUT P3, RZ, R139, 0xff0000, RZ, 0xc0, !PT ;  /* 0x00ff00008bff7812 */ /* 0x000fe2000786c0ff */
[----:B------:R-:W-:Y:S01]  /*4f60*/  FFMA.FTZ R123, R123, UR13, R158 ;  /* 0x0000000d7b7b7c23 */ /* 0x000fe2000801009e */
[----:B------:R-:W-:Y:S01]  /*4f70*/  ISETP.GE.U32.AND.EX P2, PT, R139, 0x1000000, PT, P2 ;  /* 0x010000008b00780c */ /* 0x000fe20003f46120 */
[----:B------:R-:W-:Y:S01]  /*4f80*/  FADD.FTZ R176, R109, -R176 ;  /* 0x800000b06db07221 */ /* 0x000fe20000010000 */
[----:B------:R-:W-:Y:S01]  /*4f90*/  FSEL R141, R136, RZ, P5 ;  /* 0x000000ff888d7208 */ /* 0x000fe20002800000 */
[----:B------:R-:W-:Y:S01]  /*4fa0*/  FADD.FTZ R119, R112, -R119 ;  /* 0x8000007770777221 */ /* 0x000fe20000010000 */
[----:B------:R-:W-:Y:S01]  /*4fb0*/  FSEL R133, R133, RZ, P3 ;  /* 0x000000ff85857208 */ /* 0x000fe20001800000 */
[----:B------:R-:W-:Y:S01]  /*4fc0*/  FADD.FTZ R120, R113, -R120 ;  /* 0x8000007871787221 */ /* 0x000fe20000010000 */
[----:B------:R-:W-:Y:S01]  /*4fd0*/  FSEL R136, R172, RZ, P2 ;  /* 0x000000ffac887208 */ /* 0x000fe20001000000 */
[--C-:B------:R-:W-:Y:S01]  /*4fe0*/  FFMA.FTZ R172, R115, UR13, R158.reuse ;  /* 0x0000000d73ac7c23 */ /* 0x100fe2000801009e */
[C---:B------:R-:W-:Y:S01]  /*4ff0*/  LOP3.LUT P3, RZ, R139.reuse, 0xff, RZ, 0xc0, !PT ;  /* 0x000000ff8bff7812 */ /* 0x040fe2000786c0ff */
[--C-:B------:R-:W-:Y:S01]  /*5000*/  FFMA.FTZ R115, R122, UR13, R158.reuse ;  /* 0x0000000d7a737c23 */ /* 0x100fe2000801009e */
[----:B------:R-:W-:Y:S01]  /*5010*/  LOP3.LUT P2, RZ, R139, 0xff00, RZ, 0xc0, !PT ;  /* 0x0000ff008bff7812 */ /* 0x000fe2000784c0ff */
[----:B------:R-:W-:Y:S01]  /*5020*/  FFMA.FTZ R139, R110, UR13, R158 ;  /* 0x0000000d6e8b7c23 */ /* 0x000fe2000801009e */
[C---:B------:R-:W-:Y:S01]  /*5030*/  SHF.L.U32 R180, R102.reuse, 0x10, RZ ;  /* 0x0000001066b47819 */ /* 0x040fe200000006ff */
[----:B------:R-:W-:Y:S01]  /*5040*/  FADD.FTZ R172, R111, -R172 ;  /* 0x800000ac6fac7221 */ /* 0x000fe20000010000 */
[----:B------:R-:W-:Y:S01]  /*5050*/  PRMT R110, R102, 0x7632, R110 ;  /* 0x00007632666e7816 */ /* 0x000fe2000000006e */
[----:B------:R-:W-:Y:S01]  /*5060*/  FADD.FTZ R139, R108, -R139 ;  /* 0x8000008b6c8b7221 */ /* 0x000fe20000010000 */
[----:B------:R-:W-:Y:S01]  /*5070*/  PRMT R108, R101, 0x7632, R108 ;  /* 0x00007632656c7816 */ /* 0x000fe2000000006c */
[----:B------:R-:W-:Y:S01]  /*5080*/  FFMA.FTZ R180, R125, UR12, R180 ;  /* 0x0000000c7db47c23 */ /* 0x000fe200080100b4 */
[----:B------:R-:W-:Y:S01]  /*5090*/  FSEL R165, R165, RZ, P4 ;  /* 0x000000ffa5a57208 */ /* 0x000fe20002000000 */
[----:B------:R-:W-:Y:S01]  /*50a0*/  FADD.FTZ R115, R116, -R115 ;  /* 0x8000007374737221 */ /* 0x000fe20000010000 */
[----:B------:R-:W-:Y:S01]  /*50b0*/  SHF.L.U32 R179, R108, 0x10, RZ ;  /* 0x000000106cb37819 */ /* 0x000fe200000006ff */
[----:B------:R-:W-:Y:S01]  /*50c0*/  FMUL.FTZ R117, R180, UR4 ;  /* 0x00000004b4757c20 */ /* 0x000fe20008410000 */
[----:B------:R-:W-:Y:S01]  /*50d0*/  PRMT R108, R100, 0x7632, R108 ;  /* 0x00007632646c7816 */ /* 0x000fe2000000006c */
[----:B------:R-:W-:Y:S01]  /*50e0*/  FADD.FTZ R123, R118, -R123 ;  /* 0x8000007b767b7221 */ /* 0x000fe20000010000 */
[----:B------:R-:W-:Y:S01]  /*50f0*/  SHF.L.U32 R178, R101, 0x10, RZ ;  /* 0x0000001065b27819 */ /* 0x000fe200000006ff */
[----:B------:R-:W-:Y:S01]  /*5100*/  FMUL.FTZ R117, R117, UR7 ;  /* 0x0000000775757c20 */ /* 0x000fe20008410000 */
[----:B------:R-:W-:Y:S01]  /*5110*/  LOP3.LUT P6, RZ, R138, 0xff, RZ, 0xc0, !PT ;  /* 0x000000ff8aff7812 */ /* 0x000fe200078cc0ff */
[----:B------:R-:W-:Y:S01]  /*5120*/  FADD.FTZ R121, R114, -R121 ;  /* 0x8000007972797221 */ /* 0x000fe20000010000 */
[C---:B------:R-:W-:Y:S01]  /*5130*/  LOP3.LUT P0, RZ, R138.reuse, 0xff00, RZ, 0xc0, !PT ;  /* 0x0000ff008aff7812 */ /* 0x040fe2000780c0ff */
[----:B------:R-:W-:Y:S01]  /*5140*/  FFMA.FTZ R178, R127, UR12, R178 ;  /* 0x0000000c7fb27c23 */ /* 0x000fe200080100b2 */
[C---:B------:R-:W-:Y:S01]  /*5150*/  LOP3.LUT P4, RZ, R138.reuse, 0xff0000, RZ, 0xc0, !PT ;  /* 0x00ff00008aff7812 */ /* 0x040fe2000788c0ff */
[----:B------:R-:W1:Y:S01]  /*5160*/  LDC.64 R126, c[0x0][0x478] ;  /* 0x00011e00ff7e7b82 */ /* 0x000e620000000a00 */
[----:B------:R-:W-:Y:S01]  /*5170*/  LOP3.LUT P5, RZ, R138, 0xff000000, RZ, 0xc0, !PT ;  /* 0xff0000008aff7812 */ /* 0x000fe200078ac0ff */
[----:B------:R-:W-:Y:S01]  /*5180*/  FFMA.FTZ R138, R143, UR13, R158 ;  /* 0x0000000d8f8a7c23 */ /* 0x000fe2000801009e */
[----:B------:R-:W-:-:S02]  /*5190*/  SHF.L.U32 R122, R110, 0x10, RZ ;  /* 0x000000106e7a7819 */ /* 0x000fc400000006ff */
[----:B------:R-:W-:Y:S01]  /*51a0*/  SHF.L.U32 R110, R100, 0x10, RZ ;  /* 0x00000010646e7819 */ /* 0x000fe200000006ff */
[----:B------:R-:W-:Y:S01]  /*51b0*/  FADD.FTZ R138, R131, -R138 ;  /* 0x8000008a838a7221 */ /* 0x000fe20000010000 */
[----:B------:R-:W-:Y:S01]  /*51c0*/  SHF.L.U32 R108, R108, 0x10, RZ ;  /* 0x000000106c6c7819 */ /* 0x000fe200000006ff */
[----:B------:R-:W-:Y:S01]  /*51d0*/  FFMA.FTZ R195, R159, UR12, R122 ;  /* 0x0000000c9fc37c23 */ /* 0x000fe2000801007a */
[----:B------:R-:W-:Y:S01]  /*51e0*/  SHF.L.U32 R125, R81, 0x10, RZ ;  /* 0x00000010517d7819 */ /* 0x000fe200000006ff */
        /* <DEDUP_REMOVED lines=8> */
[----:B------:R-:W-:Y:S01]  /*5270*/  SHF.L.U32 R138, R80, 0x10, RZ ;  /* 0x00000010508a7819 */ /* 0x000fe200000006ff */
[----:B------:R-:W-:Y:S01]  /*5280*/  FMUL.FTZ R117, R179, UR4 ;  /* 0x00000004b3757c20 */ /* 0x000fe20008410000 */
[----:B------:R-:W-:Y:S01]  /*5290*/  FMUL.FTZ R108, R111, UR4 ;  /* 0x000000046f6c7c20 */ /* 0x000fe20008410000 */
[----:B------:R-:W-:Y:S01]  /*52a0*/  FMUL.FTZ R122, R122, UR7 ;  /* 0x000000077a7a7c20 */ /* 0x000fe20008410000 */
[----:B------:R-:W2:Y:S01]  /*52b0*/  LDC.64 R130, c[0x0][0x468] ;  /* 0x00011a00ff827b82 */ /* 0x000ea20000000a00 */
[----:B------:R-:W-:Y:S01]  /*52c0*/  FMUL.FTZ R159, R117, UR7 ;  /* 0x00000007759f7c20 */ /* 0x000fe20008410000 */
[----:B------:R-:W-:Y:S01]  /*52d0*/  FMUL.FTZ R108, R108, UR7 ;  /* 0x000000076c6c7c20 */ /* 0x000fe20008410000 */
[----:B------:R-:W-:Y:S01]  /*52e0*/  FFMA.FTZ R138, R139, UR12, R138 ;  /* 0x0000000c8b8a7c23 */ /* 0x000fe2000801008a */
[----:B------:R-:W-:Y:S01]  /*52f0*/  FMUL.FTZ R117, R110, UR4 ;  /* 0x000000046e757c20 */ /* 0x000fe20008410000 */
[----:B------:R-:W-:Y:S01]  /*5300*/  FSEL R173, R122, RZ, P2 ;  /* 0x000000ff7aad7208 */ /* 0x000fe20001000000 */
[----:B------:R-:W-:Y:S01]  /*5310*/  FMUL.FTZ R124, R137, UR4 ;  /* 0x00000004897c7c20 */ /* 0x000fe20008410000 */
[----:B------:R-:W-:Y:S01]  /*5320*/  FMUL.FTZ R122, R138, UR4 ;  /* 0x000000048a7a7c20 */ /* 0x000fe20008410000 */
[----:B------:R-:W-:Y:S01]  /*5330*/  FMUL.FTZ R117, R117, UR7 ;  /* 0x0000000775757c20 */ /* 0x000fe20008410000 */
[----:B------:R-:W-:Y:S01]  /*5340*/  FSEL R139, R108, RZ, P6 ;  /* 0x000000ff6c8b7208 */ /* 0x000fe20003000000 */
[----:B------:R-:W-:Y:S01]  /*5350*/  FMUL.FTZ R124, R124, UR7 ;  /* 0x000000077c7c7c20 */ /* 0x000fe20008410000 */
[----:B------:R-:W-:Y:S01]  /*5360*/  PRMT R108, R80, 0x7632, R108 ;  /* 0x00007632506c7816 */ /* 0x000fe2000000006c */
[----:B------:R-:W-:Y:S01]  /*5370*/  FMUL.FTZ R122, R122, UR7 ;  /* 0x000000077a7a7c20 */ /* 0x000fe20008410000 */
[----:B------:R-:W-:-:S02]  /*5380*/  PRMT R109, R81, 0x7632, R109 ;  /* 0x00007632516d7816 */ /* 0x000fc4000000006d */
[----:B------:R-:W-:Y:S02]  /*5390*/  FSEL R158, R158, RZ, P4 ;  /* 0x000000ff9e9e7208 */ /* 0x000fe40002000000 */
[C---:B------:R-:W-:Y:S02]  /*53a0*/  LOP3.LUT P3, RZ, R134.reuse, 0xff, RZ, 0xc0, !PT ;  /* 0x000000ff86ff7812 */ /* 0x040fe4000786c0ff */
[----:B------:R-:W-:Y:S02]  /*53b0*/  LOP3.LUT P4, RZ, R134, 0xff0000, RZ, 0xc0, !PT ;  /* 0x00ff000086ff7812 */ /* 0x000fe4000788c0ff */
[----:B------:R-:W-:Y:S02]  /*53c0*/  FSEL R143, R117, RZ, P0 ;  /* 0x000000ff758f7208 */ /* 0x000fe40000000000 */
[----:B------:R-:W-:Y:S01]  /*53d0*/  SHF.L.U32 R177, R108, 0x10, RZ ;  /* 0x000000106cb17819 */ /* 0x000fe200000006ff */
[----:B--2---:R-:W-:Y:S01]  /*53e0*/  IMAD.WIDE.U32 R128, R155, 0x10, R130 ;  /* 0x000000109b807825 */ /* 0x004fe200078e0082 */
[----:B------:R-:W-:-:S02]  /*53f0*/  ISETP.GE.U32.AND P0, PT, R134, RZ, PT ;  /* 0x000000ff8600720c */ /* 0x000fc40003f06070 */
[----:B------:R-:W-:Y:S01]  /*5400*/  SHF.L.U32 R108, R109, 0x10, RZ ;  /* 0x000000106d6c7819 */ /* 0x000fe200000006ff */
[----:B------:R-:W-:Y:S01]  /*5410*/  FFMA.FTZ R177, R176, UR12, R177 ;  /* 0x0000000cb0b17c23 */ /* 0x000fe200080100b1 */
[----:B------:R-:W-:Y:S02]  /*5420*/  FSEL R159, R159, RZ, P5 ;  /* 0x000000ff9f9f7208 */ /* 0x000fe40002800000 */
[C---:B------:R-:W-:Y:S02]  /*5430*/  LOP3.LUT P2, RZ, R134.reuse, 0xff00, RZ, 0xc0, !PT ;  /* 0x0000ff0086ff7812 */ /* 0x040fe4000784c0ff */
[----:B------:R-:W-:Y:S02]  /*5440*/  LOP3.LUT P5, RZ, R134, 0xff000000, RZ, 0xc0, !PT ;  /* 0xff00000086ff7812 */ /* 0x000fe400078ac0ff */
[----:B------:R-:W-:Y:S02]  /*5450*/  FSEL R132, R122, RZ, P3 ;  /* 0x000000ff7a847208 */ /* 0x000fe40001800000 */
[----:B------:R-:W-:Y:S01]  /*5460*/  FSEL R134, R124, RZ, P4 ;  /* 0x000000ff7c867208 */ /* 0x000fe20002000000 */
[----:B-1----:R-:W-:Y:S01]  /*5470*/  IMAD.WIDE.U32 R124, R154, 0x10, R126 ;  /* 0x000000109a7c7825 */ /* 0x002fe200078e007e */
[----:B------:R-:W-:-:S02]  /*5480*/  LOP3.LUT P6, RZ, R135, 0xff, RZ, 0xc0, !PT ;  /* 0x000000ff87ff7812 */ /* 0x000fc400078cc0ff */
[C---:B------:R-:W-:Y:S02]  /*5490*/  LOP3.LUT P3, RZ, R135.reuse, 0xff00, RZ, 0xc0, !PT ;  /* 0x0000ff0087ff7812 */ /* 0x040fe4000786c0ff */
[C---:B------:R-:W-:Y:S02]  /*54a0*/  LOP3.LUT P4, RZ, R135.reuse, 0xff0000, RZ, 0xc0, !PT ;  /* 0x00ff000087ff7812 */ /* 0x040fe4000788c0ff */
[----:B------:R-:W-:Y:S01]  /*54b0*/  ISETP.GE.U32.AND.EX P0, PT, R135, 0x1000000, PT, P0 ;  /* 0x010000008700780c */ /* 0x000fe20003f06100 */
[----:B------:R-:W-:Y:S01]  /*54c0*/  FFMA.FTZ R135, R119, UR12, R108 ;  /* 0x0000000c77877c23 */ /* 0x000fe2000801006c */
[----:B------:R-:W-:Y:S02]  /*54d0*/  F2FP.BF16.F32.PACK_AB R107, R107, R92 ;  /* 0x0000005c6b6b723e */ /* 0x000fe400000010ff */
[----:B------:R-:W-:Y:S02]  /*54e0*/  PRMT R92, R82, 0x7632, R92 ;  /* 0x00007632525c7816 */ /* 0x000fe4000000005c */
[----:B------:R-:W-:-:S02]  /*54f0*/  PRMT R108, R83, 0x7632, R108 ;  /* 0x00007632536c7816 */ /* 0x000fc4000000006c */
[----:B------:R-:W-:Y:S02]  /*5500*/  F2FP.BF16.F32.PACK_AB R105, R105, R198 ;  /* 0x000000c66969723e */ /* 0x000fe400000010ff */
[----:B------:R-:W-:Y:S02]  /*5510*/  SHF.L.U32 R109, R82, 0x10, RZ ;  /* 0x00000010526d7819 */ /* 0x000fe400000006ff */
[----:B------:R-:W-:Y:S02]  /*5520*/  SHF.L.U32 R198, R92, 0x10, RZ ;  /* 0x000000105cc67819 */ /* 0x000fe400000006ff */
[----:B------:R-:W-:Y:S01]  /*5530*/  F2FP.BF16.F32.PACK_AB R104, R104, R93 ;  /* 0x0000005d6868723e */ /* 0x000fe200000010ff */
[----:B------:R-:W-:Y:S01]  /*5540*/  IMAD.WIDE.U32 R92, R157, 0x10, R126 ;  /* 0x000000109d5c7825 */ /* 0x000fe200078e007e */
[----:B------:R-:W-:-:S03]  /*5550*/  SHF.L.U32 R112, R83, 0x10, RZ ;  /* 0x0000001053707819 */ /* 0x000fc600000006ff */
[----:B------:R-:W-:Y:S01]  /*5560*/  FFMA.FTZ R176, R120, UR12, R109 ;  /* 0x0000000c78b07c23 */ /* 0x000fe2000801006d */
[----:B------:R-:W-:Y:S01]  /*5570*/  SHF.L.U32 R108, R108, 0x10, RZ ;  /* 0x000000106c6c7819 */ /* 0x000fe200000006ff */
[----:B------:R-:W-:Y:S01]  /*5580*/  FFMA.FTZ R198, R121, UR12, R198 ;  /* 0x0000000c79c67c23 */ /* 0x000fe200080100c6 */
[----:B------:R-:W-:Y:S01]  /*5590*/  F2FP.BF16.F32.PACK_AB R106, R106, R199 ;  /* 0x000000c76a6a723e */ /* 0x000fe200000010ff */
[----:B------:R-:W-:Y:S01]  /*55a0*/  FFMA.FTZ R199, R115, UR12, R112 ;  /* 0x0000000c73c77c23 */ /* 0x000fe20008010070 */
[----:B------:R-:W-:Y:S01]  /*55b0*/  F2FP.BF16.F32.PACK_AB R95, R94, R95 ;  /* 0x0000005f5e5f723e */ /* 0x000fe200000010ff */
[----:B------:R-:W-:Y:S01]  /*55c0*/  FFMA.FTZ R196, R123, UR12, R108 ;  /* 0x0000000c7bc47c23 */ /* 0x000fe2000801006c */
[----:B------:R-:W-:Y:S01]  /*55d0*/  F2FP.BF16.F32.PACK_AB R115, R162, R201 ;  /* 0x000000c9a273723e */ /* 0x000fe200000010ff */
[----:B------:R1:W-:Y:S01]  /*55e0*/  STG.E.128 desc[UR14][R92.64], R104 ;  /* 0x000000685c007986 */ /* 0x0003e2000c101d0e */
[----:B------:R-:W-:Y:S01]  /*55f0*/  F2FP.BF16.F32.PACK_AB R114, R190, R197 ;  /* 0x000000c5be72723e */ /* 0x000fe200000010ff */
[----:B------:R-:W-:Y:S01]  /*5600*/  IMAD.WIDE.U32 R108, R157, 0x10, R130 ;  /* 0x000000109d6c7825 */ /* 0x000fe200078e0082 */
[----:B------:R-:W-:-:S02]  /*5610*/  F2FP.BF16.F32.PACK_AB R113, R188, R169 ;  /* 0x000000a9bc71723e */ /* 0x000fc400000010ff */
[----:B------:R-:W-:Y:S02]  /*5620*/  F2FP.BF16.F32.PACK_AB R112, R163, R168 ;  /* 0x000000a8a370723e */ /* 0x000fe400000010ff */
[----:B------:R-:W-:Y:S02]  /*5630*/  F2FP.BF16.F32.PACK_AB R94, R193, R194 ;  /* 0x000000c2c15e723e */ /* 0x000fe400000010ff */
[----:B------:R-:W-:Y:S01]  /*5640*/  F2FP.BF16.F32.PACK_AB R123, R0, R160 ;  /* 0x000000a0007b723e */ /* 0x000fe200000010ff */
[----:B------:R2:W-:Y:S01]  /*5650*/  STG.E.128 desc[UR14][R108.64], R112 ;  /* 0x000000706c007986 */ /* 0x0005e2000c101d0e */
[----:B------:R-:W-:Y:S01]  /*5660*/  F2FP.BF16.F32.PACK_AB R122, R184, R183 ;  /* 0x000000b7b87a723e */ /* 0x000fe200000010ff */
[----:B------:R-:W-:Y:S01]  /*5670*/  FMUL.FTZ R0, R176, UR4 ;  /* 0x00000004b0007c20 */ /* 0x000fe20008410000 */
[----:B------:R-:W-:Y:S02]  /*5680*/  F2FP.BF16.F32.PACK_AB R121, R181, R182 ;  /* 0x000000b6b579723e */ /* 0x000fe400000010ff */
[----:B------:R-:W-:Y:S01]  /*5690*/  F2FP.BF16.F32.PACK_AB R120, R174, R175 ;  /* 0x000000afae78723e */ /* 0x000fe200000010ff */
[----:B------:R-:W-:Y:S01]  /*56a0*/  FMUL.FTZ R0, R0, UR7 ;  /* 0x0000000700007c20 */ /* 0x000fe20008410000 */
[----:B------:R-:W-:Y:S01]  /*56b0*/  F2FP.BF16.F32.PACK_AB R119, R185, R186 ;  /* 0x000000bab977723e */ /* 0x000fe200000010ff */
[----:B-1----:R-:W-:Y:S01]  /*56c0*/  IMAD.WIDE.U32 R106, R156, 0x10, R126 ;  /* 0x000000109c6a7825 */ /* 0x002fe200078e007e */
[----:B------:R-:W-:-:S02]  /*56d0*/  F2FP.BF16.F32.PACK_AB R93, R191, R192 ;  /* 0x000000c0bf5d723e */ /* 0x000fc400000010ff */
[----:B------:R-:W-:Y:S01]  /*56e0*/  F2FP.BF16.F32.PACK_AB R92, R187, R189 ;  /* 0x000000bdbb5c723e */ /* 0x000fe200000010ff */
[----:B------:R-:W-:Y:S01]  /*56f0*/  IMAD.WIDE.U32 R156, R156, 0x10, R130 ;  /* 0x000000109c9c7825 */ /* 0x000fe200078e0082 */
[----:B------:R-:W-:Y:S02]  /*5700*/  F2FP.BF16.F32.PACK_AB R118, R206, R205 ;  /* 0x000000cdce76723e */ /* 0x000fe400000010ff */
[----:B------:R-:W-:Y:S01]  /*5710*/  F2FP.BF16.F32.PACK_AB R117, R204, R203 ;  /* 0x000000cbcc75723e */ /* 0x000fe200000010ff */
[----:B------:R-:W-:Y:S01]  /*5720*/  IMAD.WIDE.U32 R104, R155, 0x10, R126 ;  /* 0x000000109b687825 */ /* 0x000fe200078e007e */
[----:B------:R-:W-:Y:S01]  /*5730*/  F2FP.BF16.F32.PACK_AB R116, R202, R200 ;  /* 0x000000c8ca74723e */ /* 0x000fe200000010ff */
[----:B------:R1:W-:Y:S01]  /*5740*/  STG.E.128 desc[UR14][R106.64], R92 ;  /* 0x0000005c6a007986 */ /* 0x0003e2000c101d0e */
[----:B--2---:R-:W-:Y:S01]  /*5750*/  F2FP.BF16.F32.PACK_AB R109, R164, R165 ;  /* 0x000000a5a46d723e */ /* 0x004fe200000010ff */
[----:B------:R-:W-:Y:S01]  /*5760*/  IMAD.WIDE.U32 R154, R154, 0x10, R130 ;  /* 0x000000109a9a7825 */ /* 0x000fe200078e0082 */
[----:B------:R-:W-:Y:S01]  /*5770*/  F2FP.BF16.F32.PACK_AB R108, R141, R142 ;  /* 0x0000008e8d6c723e */ /* 0x000fe200000010ff */
[----:B------:R-:W-:Y:S01]  /*5780*/  STG.E.128 desc[UR14][R156.64], R120 ;  /* 0x000000789c007986 */ /* 0x000fe2000c101d0e */
[----:B------:R-:W-:Y:S01]  /*5790*/  FSEL R0, R0, RZ, P6 ;  /* 0x000000ff00007208 */ /* 0x000fe20003000000 */
[----:B------:R-:W-:Y:S01]  /*57a0*/  IMAD.WIDE.U32 R126, R153, 0x10, R126 ;  /* 0x00000010997e7825 */ /* 0x000fe200078e007e */
[----:B------:R-:W-:Y:S01]  /*57b0*/  F2FP.BF16.F32.PACK_AB R115, R136, R133 ;  /* 0x000000858873723e */ /* 0x000fe200000010ff */
[----:B------:R2:W-:Y:S01]  /*57c0*/  STG.E.128 desc[UR14][R104.64], R116 ;  /* 0x0000007468007986 */ /* 0x0005e2000c101d0e */
[----:B------:R-:W-:Y:S01]  /*57d0*/  F2FP.BF16.F32.PACK_AB R114, R173, R172 ;  /* 0x000000acad72723e */ /* 0x000fe200000010ff */
[----:B------:R-:W-:Y:S01]  /*57e0*/  IMAD.WIDE.U32 R130, R153, 0x10, R130 ;  /* 0x0000001099827825 */ /* 0x000fe200078e0082 */
[----:B------:R-:W-:-:S02]  /*57f0*/  F2FP.BF16.F32.PACK_AB R113, R159, R158 ;  /* 0x0000009e9f71723e */ /* 0x000fc400000010ff */
        /* <DEDUP_REMOVED lines=9> */
[----:B--2---:R-:W-:Y:S01]  /*5890*/  FMUL.FTZ R116, R199, UR4 ;  /* 0x00000004c7747c20 */ /* 0x004fe20008410000 */
[----:B------:R-:W-:Y:S01]  /*58a0*/  FMUL.FTZ R196, R196, UR7 ;  /* 0x00000007c4c47c20 */ /* 0x000fe20008410000 */
[----:B------:R-:W-:Y:S01]  /*58b0*/  FMUL.FTZ R177, R177, UR7 ;  /* 0x00000007b1b17c20 */ /* 0x000fe20008410000 */
[----:B------:R-:W-:Y:S01]  /*58c0*/  FMUL.FTZ R198, R198, UR7 ;  /* 0x00000007c6c67c20 */ /* 0x000fe20008410000 */
[----:B------:R-:W-:Y:S01]  /*58d0*/  FMUL.FTZ R116, R116, UR7 ;  /* 0x0000000774747c20 */ /* 0x000fe20008410000 */
[----:B------:R-:W-:Y:S01]  /*58e0*/  FMUL.FTZ R135, R135, UR7 ;  /* 0x0000000787877c20 */ /* 0x000fe20008410000 */
[----:B------:R-:W-:-:S02]  /*58f0*/  F2FP.BF16.F32.PACK_AB R104, R110, R111 ;  /* 0x0000006f6e68723e */ /* 0x000fc400000010ff */
[----:B------:R-:W-:Y:S02]  /*5900*/  FSEL R119, R196, RZ, P0 ;  /* 0x000000ffc4777208 */ /* 0x000fe40000000000 */
[----:B------:R-:W-:Y:S02]  /*5910*/  FSEL R116, R116, RZ, P4 ;  /* 0x000000ff74747208 */ /* 0x000fe40002000000 */
[----:B------:R-:W-:Y:S02]  /*5920*/  F2FP.BF16.F32.PACK_AB R111, R140, R161 ;  /* 0x000000a18c6f723e */ /* 0x000fe400000010ff */
[----:B------:R-:W-:Y:S02]  /*5930*/  F2FP.BF16.F32.PACK_AB R110, R166, R167 ;  /* 0x000000a7a66e723e */ /* 0x000fe400000010ff */
[----:B------:R-:W-:Y:S02]  /*5940*/  FSEL R121, R198, RZ, P3 ;  /* 0x000000ffc6797208 */ /* 0x000fe40001800000 */
[----:B------:R-:W-:Y:S01]  /*5950*/  FSEL R117, R135, RZ, P5 ;  /* 0x000000ff87757208 */ /* 0x000fe20002800000 */
[----:B------:R2:W-:Y:S01]  /*5960*/  STG.E.128 desc[UR14][R128.64], R108 ;  /* 0x0000006c80007986 */ /* 0x0005e2000c101d0e */
[----:B------:R-:W-:-:S02]  /*5970*/  FSEL R177, R177, RZ, P2 ;  /* 0x000000ffb1b17208 */ /* 0x000fc40001000000 */
[----:B------:R-:W-:Y:S02]  /*5980*/  F2FP.BF16.F32.PACK_AB R107, R171, R170 ;  /* 0x000000aaab6b723e */ /* 0x000fe400000010ff */
[----:B------:R-:W-:Y:S02]  /*5990*/  F2FP.BF16.F32.PACK_AB R106, R195, R180 ;  /* 0x000000b4c36a723e */ /* 0x000fe400000010ff */
[----:B------:R-:W-:Y:S02]  /*59a0*/  F2FP.BF16.F32.PACK_AB R105, R179, R178 ;  /* 0x000000b2b369723e */ /* 0x000fe400000010ff */
[----:B------:R-:W-:Y:S02]  /*59b0*/  F2FP.BF16.F32.PACK_AB R119, R119, R116 ;  /* 0x000000747777723e */ /* 0x000fe400000010ff */
[----:B------:R-:W-:Y:S01]  /*59c0*/  F2FP.BF16.F32.PACK_AB R118, R121, R0 ;  /* 0x000000007976723e */ /* 0x000fe200000010ff */
[----:B------:R2:W-:Y:S01]  /*59d0*/  STG.E.128 desc[UR14][R124.64], R104 ;  /* 0x000000687c007986 */ /* 0x0005e2000c101d0e */
[----:B------:R-:W-:-:S02]  /*59e0*/  F2FP.BF16.F32.PACK_AB R117, R117, R134 ;  /* 0x000000867575723e */ /* 0x000fc400000010ff */
[----:B------:R-:W-:Y:S01]  /*59f0*/  F2FP.BF16.F32.PACK_AB R116, R177, R132 ;  /* 0x00000084b174723e */ /* 0x000fe200000010ff */
[----:B------:R2:W-:Y:S04]  /*5a00*/  STG.E.128 desc[UR14][R154.64], R112 ;  /* 0x000000709a007986 */ /* 0x0005e8000c101d0e */
[----:B------:R2:W-:Y:S04]  /*5a10*/  STG.E.128 desc[UR14][R126.64], R92 ;  /* 0x0000005c7e007986 */ /* 0x0005e8000c101d0e */
[----:B------:R2:W-:Y:S01]  /*5a20*/  STG.E.128 desc[UR14][R130.64], R116 ;  /* 0x0000007482007986 */ /* 0x0005e2000c101d0e */
[----:B------:R-:W-:Y:S05]  /*5a30*/  BRA `(.L_x_4526) ;  /* 0x0000002800707947 */ /* 0x000fea0003800000 */
.L_x_4524:
        /* <DEDUP_REMOVED lines=32> */
[----:B------:R-:W-:Y:S01]  /*5c40*/  LOP3.LUT P4, RZ, R162, 0xff000000, RZ, 0xc0, !PT ;  /* 0xff000000a2ff7812 */ /* 0x000fe2000788c0ff */
[----:B------:R-:W-:Y:S01]  /*5c50*/  FADD.FTZ R0, R203, -R0 ;  /* 0x80000000cb007221 */ /* 0x000fe20000010000 */
[C---:B------:R-:W-:Y:S01]  /*5c60*/  LOP3.LUT P5, RZ, R163.reuse, 0xff00, RZ, 0xc0, !PT ;  /* 0x0000ff00a3ff7812 */ /* 0x040fe200078ac0ff */
        /* <DEDUP_REMOVED lines=30> */
.L_x_4527:
        /* <DEDUP_REMOVED lines=14> */
[----:B------:R-:W-:Y:S01]  /*5f30*/  LOP3.LUT P5, RZ, R163, 0xff, RZ, 0xc0, !PT ;  /* 0x000000ffa3ff7812 */ /* 0x000fe200078ac0ff */
[--C-:B------:R-:W-:Y:S01]  /*5f40*/  FFMA.FTZ R168, R168, UR13, R158.reuse ;  /* 0x0000000da8a87c23 */ /* 0x100fe2000801009e */
[----:B------:R-:W-:Y:S01]  /*5f50*/  FMUL.FTZ R104, R93, UR7 ;  /* 0x000000075d687c20 */ /* 0x000fe20008410000 */
[----:B------:R-:W-:Y:S01]  /*5f60*/  FMUL.FTZ R93, R94, UR4 ;  /* 0x000000045e5d7c20 */ /* 0x000fe20008410000 */
[----:B------:R-:W-:Y:S01]  /*5f70*/  FMUL.FTZ R105, R105, UR7 ;  /* 0x0000000769697c20 */ /* 0x000fe20008410000 */
[----:B------:R-:W-:Y:S01]  /*5f80*/  LOP3.LUT P3, RZ, R162, 0xff, RZ, 0xc0, !PT ;  /* 0x000000ffa2ff7812 */ /* 0x000fe2000786c0ff */
[--C-:B------:R-:W-:Y:S01]  /*5f90*/  FFMA.FTZ R205, R205, UR13, R158.reuse ;  /* 0x0000000dcdcd7c23 */ /* 0x100fe2000801009e */
[----:B------:R-:W-:Y:S01]  /*5fa0*/  FMUL.FTZ R93, R93, UR7 ;  /* 0x000000075d5d7c20 */ /* 0x000fe20008410000 */
[----:B------:R-:W-:Y:S01]  /*5fb0*/  FSEL R104, R104, RZ, P6 ;  /* 0x000000ff68687208 */ /* 0x000fe20003000000 */
[----:B------:R-:W-:Y:S01]  /*5fc0*/  FFMA.FTZ R0, R0, UR13, R158 ;  /* 0x0000000d00007c23 */ /* 0x000fe2000801009e */
[----:B------:R-:W-:Y:S01]  /*5fd0*/  FSEL R107, R105, RZ, P2 ;  /* 0x000000ff696b7208 */ /* 0x000fe20001000000 */
[----:B------:R-:W-:Y:S01]  /*5fe0*/  FADD.FTZ R168, R199, -R168 ;  /* 0x800000a8c7a87221 */ /* 0x000fe20000010000 */
[----:B------:R-:W-:Y:S01]  /*5ff0*/  LOP3.LUT P4, RZ, R162, 0xff00, RZ, 0xc0, !PT ;  /* 0x0000ff00a2ff7812 */ /* 0x000fe2000788c0ff */
[----:B------:R-:W-:Y:S01]  /*6000*/  FADD.FTZ R205, R208, -R205 ;  /* 0x800000cdd0cd7221 */ /* 0x000fe20000010000 */
[C---:B------:R-:W-:Y:S01]  /*6010*/  LOP3.LUT P6, RZ, R162.reuse, 0xff0000, RZ, 0xc0, !PT ;  /* 0x00ff0000a2ff7812 */ /* 0x040fe200078cc0ff */
[----:B------:R-:W-:Y:S01]  /*6020*/  FADD.FTZ R0, R203, -R0 ;  /* 0x80000000cb007221 */ /* 0x000fe20000010000 */
[----:B------:R-:W-:Y:S01]  /*6030*/  LOP3.LUT P2, RZ, R162, 0xff000000, RZ, 0xc0, !PT ;  /* 0xff000000a2ff7812 */ /* 0x000fe2000784c0ff */
[--C-:B------:R-:W-:Y:S01]  /*6040*/  FFMA.FTZ R162, R209, UR13, R158.reuse ;  /* 0x0000000dd1a27c23 */ /* 0x100fe2000801009e */
[----:B------:R-:W-:Y:S01]  /*6050*/  FSEL R106, R93, RZ, P5 ;  /* 0x000000ff5d6a7208 */ /* 0x000fe20002800000 */
[----:B------:R-:W-:Y:S01]  /*6060*/  FFMA.FTZ R93, R204, UR13, R158 ;  /* 0x0000000dcc5d7c23 */ /* 0x000fe2000801009e */
[----:B------:R-:W-:Y:S01]  /*6070*/  FMUL.FTZ R205, R205, UR12 ;  /* 0x0000000ccdcd7c20 */ /* 0x000fe20008410000 */
[----:B------:R-:W-:Y:S01]  /*6080*/  FADD.FTZ R162, R211, -R162 ;  /* 0x800000a2d3a27221 */ /* 0x000fe20000010000 */
[----:B------:R-:W-:Y:S01]  /*6090*/  FMUL.FTZ R0, R0, UR12 ;  /* 0x0000000c00007c20 */ /* 0x000fe20008410000 */
[----:B------:R-:W-:Y:S01]  /*60a0*/  FADD.FTZ R206, R206, -R93 ;  /* 0x8000005dcece7221 */ /* 0x000fe20000010000 */
        /* <DEDUP_REMOVED lines=27> */
.L_x_4528:
[----:B------:R-:W1:Y:S08]  /*6260*/  @P0 LDC.64 R162, c[0x0][0x478] ;  /* 0x00011e00ffa20b82 */ /* 0x000e700000000a00 */
[----:B------:R-:W2:Y:S01]  /*6270*/  LDC.64 R200, c[0x0][0x468] ;  /* 0x00011a00ffc87b82 */ /* 0x000ea20000000a00 */
[----:B-1----:R-:W-:-:S05]  /*6280*/  @P0 IMAD.WIDE.U32 R162, R157, 0x10, R162 ;  /* 0x000000109da20825 */ /* 0x002fca00078e00a2 */
[----:B------:R1:W-:Y:S01]  /*6290*/  @P0 STG.E.128 desc[UR14][R162.64], R92 ;  /* 0x0000005ca2000986 */ /* 0x0003e2000c101d0e */
[----:B--2---:R-:W-:-:S05]  /*62a0*/  IMAD.WIDE.U32 R168, R157, 0x10, R200 ;  /* 0x000000109da87825 */ /* 0x004fca00078e00c8 */
[----:B------:R1:W-:Y:S01]  /*62b0*/  STG.E.128 desc[UR14][R168.64], R104 ;  /* 0x00000068a8007986 */ /* 0x0003e2000c101d0e */
[----:B------:R-:W-:Y:S05]  /*62c0*/  @!P0 BRA `(.L_x_4529) ;  /* 0x0000000400088947 */ /* 0x000fea0003800000 */
[--C-:B------:R-:W-:Y:S01]  /*62d0*/  FFMA.FTZ R197, R197, UR13, R158.reuse ;  /* 0x0000000dc5c57c23 */ /* 0x100fe2000801009e */
[--C-:B-1----:R-:W-:Y:S01]  /*62e0*/  FFMA.FTZ R93, R188, UR13, R158.reuse ;  /* 0x0000000dbc5d7c23 */ /* 0x102fe2000801009e */
[----:B------:R-:W-:Y:S01]  /*62f0*/  FFMA.FTZ R0, R187, UR13, R158 ;  /* 0x0000000dbb007c23 */ /* 0x000fe2000801009e */
        /* <DEDUP_REMOVED lines=27> */
[----:B------:R-:W-:Y:S01]  /*64b0*/  LOP3.LUT P5, RZ, R161, 0xff, RZ, 0xc0, !PT ;  /* 0x000000ffa1ff7812 */ /* 0x000fe200078ac0ff */
[----:B------:R-:W-:Y:S01]  /*64c0*/  FMUL.FTZ R93, R93, UR12 ;  /* 0x0000000c5d5d7c20 */ /* 0x000fe20008410000 */
[----:B------:R-:W-:Y:S01]  /*64d0*/  F2FP.BF16.F32.PACK_AB R95, R104, R95 ;  /* 0x0000005f685f723e */ /* 0x000fe200000010ff */
        /* <DEDUP_REMOVED lines=10> */
[----:B------:R-:W-:Y:S01]  /*6580*/  FMUL.FTZ R160, R93, UR4 ;  /* 0x000000045da07c20 */ /* 0x000fe20008410000 */
[----:B------:R-:W-:Y:S02]  /*6590*/  FSEL R106, R106, RZ, P5 ;  /* 0x000000ff6a6a7208 */ /* 0x000fe40002800000 */
[----:B------:R-:W-:Y:S01]  /*65a0*/  LOP3.LUT P5, RZ, R161, 0xff00, RZ, 0xc0, !PT ;  /* 0x0000ff00a1ff7812 */ /* 0x000fe200078ac0ff */
[C---:B------:R-:W-:Y:S01]  /*65b0*/  FMUL.FTZ R161, R92.reuse, UR4 ;  /* 0x000000045ca17c20 */ /* 0x040fe20008410000 */
[----:B------:R-:W-:Y:S01]  /*65c0*/  F2FP.BF16.F32.PACK_AB R93, R92, R93 ;  /* 0x0000005d5c5d723e */ /* 0x000fe200000010ff */
[----:B------:R-:W-:Y:S01]  /*65d0*/  FMUL.FTZ R160, R160, UR7 ;  /* 0x00000007a0a07c20 */ /* 0x000fe20008410000 */
[----:B------:R-:W-:Y:S01]  /*65e0*/  F2FP.BF16.F32.PACK_AB R94, R157, R94 ;  /* 0x0000005e9d5e723e */ /* 0x000fe200000010ff */
[C---:B------:R-:W-:Y:S01]  /*65f0*/  FMUL.FTZ R157, R105.reuse, UR4 ;  /* 0x00000004699d7c20 */ /* 0x040fe20008410000 */
[----:B------:R-:W-:Y:S01]  /*6600*/  F2FP.BF16.F32.PACK_AB R92, R105, R104 ;  /* 0x00000068695c723e */ /* 0x000fe200000010ff */
[----:B------:R-:W-:Y:S01]  /*6610*/  FMUL.FTZ R104, R104, UR4 ;  /* 0x0000000468687c20 */ /* 0x000fe20008410000 */
[----:B------:R-:W-:Y:S01]  /*6620*/  FMUL.FTZ R161, R161, UR7 ;  /* 0x00000007a1a17c20 */ /* 0x000fe20008410000 */
[----:B------:R-:W-:Y:S01]  /*6630*/  FMUL.FTZ R157, R157, UR7 ;  /* 0x000000079d9d7c20 */ /* 0x000fe20008410000 */
[----:B------:R-:W-:Y:S01]  /*6640*/  FSEL R105, R160, RZ, P6 ;  /* 0x000000ffa0697208 */ /* 0x000fe20003000000 */
[----:B------:R-:W-:Y:S01]  /*6650*/  FMUL.FTZ R104, R104, UR7 ;  /* 0x0000000768687c20 */ /* 0x000fe20008410000 */
[----:B------:R-:W-:-:S02]  /*6660*/  FSEL R163, R162, RZ, P5 ;  /* 0x000000ffa2a37208 */ /* 0x000fc40002800000 */
[----:B------:R-:W-:Y:S02]  /*6670*/  FSEL R160, R161, RZ, P2 ;  /* 0x000000ffa1a07208 */ /* 0x000fe40001000000 */
[----:B------:R-:W-:Y:S02]  /*6680*/  FSEL R157, R157, RZ, P4 ;  /* 0x000000ff9d9d7208 */ /* 0x000fe40002000000 */
[----:B------:R-:W-:Y:S02]  /*6690*/  FSEL R104, R104, RZ, P3 ;  /* 0x000000ff68687208 */ /* 0x000fe40001800000 */
[----:B------:R-:W-:Y:S02]  /*66a0*/  F2FP.BF16.F32.PACK_AB R107, R0, R107 ;  /* 0x0000006b006b723e */ /* 0x000fe400000010ff */
[----:B------:R-:W-:Y:S02]  /*66b0*/  F2FP.BF16.F32.PACK_AB R106, R163, R106 ;  /* 0x0000006aa36a723e */ /* 0x000fe400000010ff */
[----:B------:R-:W-:-:S02]  /*66c0*/  F2FP.BF16.F32.PACK_AB R105, R160, R105 ;  /* 0x00000069a069723e */ /* 0x000fc400000010ff */
[----:B------:R-:W-:Y:S01]  /*66d0*/  F2FP.BF16.F32.PACK_AB R104, R157, R104 ;  /* 0x000000689d68723e */ /* 0x000fe200000010ff */
[----:B------:R-:W-:Y:S06]  /*66e0*/  BRA `(.L_x_4530) ;  /* 0x0000000000f47947 */ /* 0x000fec0003800000 */
.L_x_4529:
[--C-:B------:R-:W-:Y:S01]  /*66f0*/  FFMA.FTZ R0, R187, UR13, R158.reuse ;  /* 0x0000000dbb007c23 */ /* 0x100fe2000801009e */
[--C-:B------:R-:W-:Y:S01]  /*6700*/  FFMA.FTZ R191, R191, UR13, R158.reuse ;  /* 0x0000000dbfbf7c23 */ /* 0x100fe2000801009e */
[----:B-1----:R-:W-:Y:S01]  /*6710*/  FFMA.FTZ R105, R184, UR13, R158 ;  /* 0x0000000db8697c23 */ /* 0x002fe2000801009e */
        /* <DEDUP_REMOVED lines=58> */
.L_x_4530:
[----:B------:R-:W1:Y:S02]  /*6ac0*/  @P0 LDC.64 R160, c[0x0][0x478] ;  /* 0x00011e00ffa00b82 */ /* 0x000e640000000a00 */
[----:B-1----:R-:W-:-:S04]  /*6ad0*/  @P0 IMAD.WIDE.U32 R160, R156, 0x10, R160 ;  /* 0x000000109ca00825 */ /* 0x002fc800078e00a0 */
[----:B------:R-:W-:Y:S01]  /*6ae0*/  IMAD.WIDE.U32 R156, R156, 0x10, R200 ;  /* 0x000000109c9c7825 */ /* 0x000fe200078e00c8 */
[----:B------:R1:W-:Y:S04]  /*6af0*/  @P0 STG.E.128 desc[UR14][R160.64], R92 ;  /* 0x0000005ca0000986 */ /* 0x0003e8000c101d0e */
[----:B------:R1:W-:Y:S01]  /*6b00*/  STG.E.128 desc[UR14][R156.64], R104 ;  /* 0x000000689c007986 */ /* 0x0003e2000c101d0e */
[----:B------:R-:W-:Y:S05]  /*6b10*/  @!P0 BRA `(.L_x_4531) ;  /* 0x0000000400088947 */ /* 0x000fea0003800000 */
[--C-:B-1----:R-:W-:Y:S01]  /*6b20*/  FFMA.FTZ R93, R170, UR13, R158.reuse ;  /* 0x0000000daa5d7c23 */ /* 0x102fe2000801009e */
        /* <DEDUP_REMOVED lines=65> */
.L_x_4531:
[--C-:B-1----:R-:W-:Y:S01]  /*6f40*/  FFMA.FTZ R105, R170, UR13, R158.reuse ;  /* 0x0000000daa697c23 */ /* 0x102fe2000801009e */
        /* <DEDUP_REMOVED lines=60> */
.L_x_4532:
[----:B------:R-:W1:Y:S01]  /*7310*/  @P0 LDC.64 R140, c[0x0][0x478] ;  /* 0x00011e00ff8c0b82 */ /* 0x000e620000000a00 */
[----:B------:R-:W-:-:S04]  /*7320*/  IMAD.WIDE.U32 R156, R155, 0x10, R200 ;  /* 0x000000109b9c7825 */ /* 0x000fc800078e00c8 */
[----:B-1----:R-:W-:-:S05]  /*7330*/  @P0 IMAD.WIDE.U32 R140, R155, 0x10, R140 ;  /* 0x000000109b8c0825 */ /* 0x002fca00078e008c */
[----:B------:R1:W-:Y:S04]  /*7340*/  @P0 STG.E.128 desc[UR14][R140.64], R92 ;  /* 0x0000005c8c000986 */ /* 0x0003e8000c101d0e */
[----:B------:R1:W-:Y:S01]  /*7350*/  STG.E.128 desc[UR14][R156.64], R104 ;  /* 0x000000689c007986 */ /* 0x0003e2000c101d0e */
[----:B------:R-:W-:Y:S05]  /*7360*/  @!P0 BRA `(.L_x_4533) ;  /* 0x0000000400088947 */ /* 0x000fea0003800000 */
[--C-:B------:R-:W-:Y:S01]  /*7370*/  FFMA.FTZ R125, R125, UR13, R158.reuse ;  /* 0x0000000d7d7d7c23 */ /* 0x100fe2000801009e */
[--C-:B------:R-:W-:Y:S01]  /*7380*/  FFMA.FTZ R133, R133, UR13, R158.reuse ;  /* 0x0000000d85857c23 */ /* 0x100fe2000801009e */
[--C-:B-1----:R-:W-:Y:S01]  /*7390*/  FFMA.FTZ R93, R164, UR13, R158.reuse ;  /* 0x0000000da45d7c23 */ /* 0x102fe2000801009e */
[----:B------:R-:W-:Y:S01]  /*73a0*/  LOP3.LUT P5, RZ, R139, 0xff, RZ, 0xc0, !PT ;  /* 0x000000ff8bff7812 */ /* 0x000fe200078ac0ff */
[----:B------:R-:W-:Y:S01]  /*73b0*/  FADD.FTZ R94, R124, -R125 ;  /* 0x8000007d7c5e7221 */ /* 0x000fe20000010000 */
[----:B------:R-:W-:Y:S01]  /*73c0*/  FADD.FTZ R95, R136, -R133 ;  /* 0x80000085885f7221 */ /* 0x000fe20000010000 */
[----:B------:R-:W-:Y:S01]  /*73d0*/  FADD.FTZ R93, R142, -R93 ;  /* 0x8000005d8e5d7221 */ /* 0x000fe20000010000 */
[----:B------:R-:W-:Y:S01]  /*73e0*/  ISETP.GE.U32.AND P2, PT, R138, RZ, PT ;  /* 0x000000ff8a00720c */ /* 0x000fe20003f46070 */
        /* <DEDUP_REMOVED lines=15> */
[--C-:B------:R-:W-:Y:S01]  /*74e0*/  FFMA.FTZ R105, R137, UR13, R158.reuse ;  /* 0x0000000d89697c23 */ /* 0x100fe2000801009e */
[----:B------:R-:W-:Y:S01]  /*74f0*/  FFMA.FTZ R129, R129, UR13, R158 ;  /* 0x0000000d81817c23 */ /* 0x000fe2000801009e */
[----:B------:R-:W-:Y:S01]  /*7500*/  FSEL R136, R92, RZ, P6 ;  /* 0x000000ff5c887208 */ /* 0x000fe20003000000 */
[----:B------:R-:W-:Y:S01]  /*7510*/  FADD.FTZ R107, R132, -R159 ;  /* 0x8000009f846b7221 */ /* 0x000fe20000010000 */
[----:B------:R-:W-:Y:S01]  /*7520*/  FSEL R137, R93, RZ, P2 ;  /* 0x000000ff5d897208 */ /* 0x000fe20001000000 */
        /* <DEDUP_REMOVED lines=38> */
.L_x_4533:
[--C-:B------:R-:W-:Y:S01]  /*7790*/  FFMA.FTZ R137, R137, UR13, R158.reuse ;  /* 0x0000000d89897c23 */ /* 0x100fe2000801009e */
[--C-:B------:R-:W-:Y:S01]  /*77a0*/  FFMA.FTZ R127, R127, UR13, R158.reuse ;  /* 0x0000000d7f7f7c23 */ /* 0x100fe2000801009e */
[--C-:B------:R-:W-:Y:S01]  /*77b0*/  FFMA.FTZ R125, R125, UR13, R158.reuse ;  /* 0x0000000d7d7d7c23 */ /* 0x100fe2000801009e */
[--C-:B-1----:R-:W-:Y:S01]  /*77c0*/  FFMA.FTZ R107, R164, UR13, R158.reuse ;  /* 0x0000000da46b7c23 */ /* 0x102fe2000801009e */
        /* <DEDUP_REMOVED lines=29> */
[----:B------:R-:W-:Y:S01]  /*79a0*/  LOP3.LUT P6, RZ, R138, 0xff0000, RZ, 0xc0, !PT ;  /* 0x00ff00008aff7812 */ /* 0x000fe200078cc0ff */
[----:B------:R-:W-:Y:S01]  /*79b0*/  FMUL.FTZ R0, R0, UR4 ;  /* 0x0000000400007c20 */ /* 0x000fe20008410000 */
[----:B------:R-:W-:Y:S01]  /*79c0*/  LOP3.LUT P3, RZ, R139, 0xff, RZ, 0xc0, !PT ;  /* 0x000000ff8bff7812 */ /* 0x000fe2000786c0ff */
[----:B------:R-:W-:Y:S01]  /*79d0*/  FMUL.FTZ R133, R133, UR4 ;  /* 0x0000000485857c20 */ /* 0x000fe20008410000 */
[----:B------:R-:W-:Y:S01]  /*79e0*/  ISETP.GE.U32.AND P2, PT, R138, RZ, PT ;  /* 0x000000ff8a00720c */ /* 0x000fe20003f46070 */
[----:B------:R-:W-:Y:S01]  /*79f0*/  FMUL.FTZ R159, R159, UR4 ;  /* 0x000000049f9f7c20 */ /* 0x000fe20008410000 */
[----:B------:R-:W-:Y:S01]  /*7a00*/  FMUL.FTZ R129, R129, UR4 ;  /* 0x0000000481817c20 */ /* 0x000fe20008410000 */
[----:B------:R-:W-:Y:S01]  /*7a10*/  FMUL.FTZ R104, R107, UR7 ;  /* 0x000000076b687c20 */ /* 0x000fe20008410000 */
[----:B------:R-:W-:Y:S01]  /*7a20*/  FSEL R105, R127, RZ, P6 ;  /* 0x000000ff7f697208 */ /* 0x000fe20003000000 */
[----:B------:R-:W-:Y:S01]  /*7a30*/  FMUL.FTZ R133, R133, UR7 ;  /* 0x0000000785857c20 */ /* 0x000fe20008410000 */
[----:B------:R-:W-:Y:S01]  /*7a40*/  FSEL R106, R125, RZ, P3 ;  /* 0x000000ff7d6a7208 */ /* 0x000fe20001800000 */
[----:B------:R-:W-:Y:S01]  /*7a50*/  FMUL.FTZ R159, R159, UR7 ;  /* 0x000000079f9f7c20 */ /* 0x000fe20008410000 */
[----:B------:R-:W-:Y:S01]  /*7a60*/  ISETP.GE.U32.AND.EX P2, PT, R139, 0x1000000, PT, P2 ;  /* 0x010000008b00780c */ /* 0x000fe20003f46120 */
[----:B------:R-:W-:Y:S01]  /*7a70*/  FMUL.FTZ R0, R0, UR7 ;  /* 0x0000000700007c20 */ /* 0x000fe20008410000 */
[----:B------:R-:W-:Y:S01]  /*7a80*/  FMUL.FTZ R129, R129, UR7 ;  /* 0x0000000781817c20 */ /* 0x000fe20008410000 */
[----:B------:R-:W-:-:S02]  /*7a90*/  LOP3.LUT P4, RZ, R138, 0xff000000, RZ, 0xc0, !PT ;  /* 0xff0000008aff7812 */ /* 0x000fc4000788c0ff */
[C---:B------:R-:W-:Y:S02]  /*7aa0*/  LOP3.LUT P5, RZ, R139.reuse, 0xff00, RZ, 0xc0, !PT ;  /* 0x0000ff008bff7812 */ /* 0x040fe400078ac0ff */
[----:B------:R-:W-:Y:S02]  /*7ab0*/  LOP3.LUT P6, RZ, R139, 0xff0000, RZ, 0xc0, !PT ;  /* 0x00ff00008bff7812 */ /* 0x000fe400078cc0ff */
        /* <DEDUP_REMOVED lines=10> */
.L_x_4534:
        /* <DEDUP_REMOVED lines=72> */
.L_x_4535:
[--C-:B------:R-:W-:Y:S01]  /*7fe0*/  FFMA.FTZ R0, R117, UR13, R158.reuse ;  /* 0x0000000d75007c23 */ /* 0x100fe2000801009e */
[--C-:B-1----:R-:W-:Y:S01]  /*7ff0*/  FFMA.FTZ R104, R115, UR13, R158.reuse ;  /* 0x0000000d73687c23 */ /* 0x102fe2000801009e */
        /* <DEDUP_REMOVED lines=59> */
.L_x_4536:
[----:B------:R-:W1:Y:S01]  /*83b0*/  @P0 LDC.64 R108, c[0x0][0x478] ;  /* 0x00011e00ff6c0b82 */ /* 0x000e620000000a00 */
[----:B------:R-:W-:-:S04]  /*83c0*/  IMAD.WIDE.U32 R200, R153, 0x10, R200 ;  /* 0x0000001099c87825 */ /* 0x000fc800078e00c8 */
[----:B-1----:R-:W-:-:S05]  /*83d0*/  @P0 IMAD.WIDE.U32 R108, R153, 0x10, R108 ;  /* 0x00000010996c0825 */ /* 0x002fca00078e006c */
[----:B------:R3:W-:Y:S04]  /*83e0*/  @P0 STG.E.128 desc[UR14][R108.64], R92 ;  /* 0x0000005c6c000986 */ /* 0x0007e8000c101d0e */
[----:B------:R3:W-:Y:S02]  /*83f0*/  STG.E.128 desc[UR14][R200.64], R104 ;  /* 0x00000068c8007986 */ /* 0x0007e4000c101d0e */
.L_x_4526:
[----:B------:R-:W-:Y:S01]  /*8400*/  UIADD3 UR6, UPT, UPT, UR6, UR24, URZ ;  /* 0x0000001806067290 */ /* 0x000fe2000fffe0ff */
[----:B------:R-:W-:-:S03]  /*8410*/  PLOP3.LUT P1, PT, P1, PT, PT, 0x8, 0x80 ;  /* 0x000000000080781c */ /* 0x000fc60000f2e170 */
        /* <DEDUP_REMOVED lines=65> */
[----:B------:R-:W-:-:S07]  /*8830*/  MOV R31, R242 ;  /* 0x000000f2001f7202 */ /* 0x000fce0000000f00 */
.L_x_4523:
[----:B------:R-:W4:Y:S01]  /*8840*/  S2R R26, SR_TID.X ;  /* 0x00000000001a7919 */ /* 0x000f220000002100 */
[----:B------:R-:W5:Y:S08]  /*8850*/  S2UR UR4, SR_CTAID.X ;  /* 0x00000000000479c3 */ /* 0x000f700000002500 */
[----:B------:R-:W5:Y:S08]  /*8860*/  LDC R0, c[0x0][0x388] ;  /* 0x0000e200ff007b82 */ /* 0x000f700000000800 */
[----:B------:R-:W1:Y:S08]  /*8870*/  LDC.64 R2, c[0x0][0x440] ;  /* 0x00011000ff027b82 */ /* 0x000e700000000a00 */
[----:B------:R-:W2:Y:S01]  /*8880*/  LDC.64 R24, c[0x0][0x448] ;  /* 0x00011200ff187b82 */ /* 0x000ea20000000a00 */
[----:B-----5:R-:W-:-:S05]  /*8890*/  IMAD R0, R0, UR4, RZ ;  /* 0x0000000400007c24 */ /* 0x020fca000f8e02ff */
[----:B----4-:R-:W-:-:S05]  /*88a0*/  LEA.HI R27, R0, R26, RZ, 0x1d ;  /* 0x0000001a001b7211 */ /* 0x010fca00078fe8ff */
[----:B-1----:R-:W-:-:S05]  /*88b0*/  IMAD.WIDE.U32 R2, R27, 0x20, R2 ;  /* 0x000000201b027825 */ /* 0x002fca00078e0002 */
[----:B0-----:R-:W-:Y:S01]  /*88c0*/  STG.E.128 desc[UR14][R2.64], R44 ;  /* 0x0000002c02007986 */ /* 0x001fe2000c101d0e */
[----:B--2---:R-:W-:-:S03]  /*88d0*/  IMAD.WIDE.U32 R24, R27, 0x20, R24 ;  /* 0x000000201b187825 */ /* 0x004fc600078e0018 */
        /* <DEDUP_REMOVED lines=20> */
.L_x_4538:
        /* <DEDUP_REMOVED lines=14> */
.L_x_19323:


//--------------------- .text._ZN10layer_norm22ln_bwd_finalize_kernelINS_22Kernel_traits_finalizeILj5120Ef13__nv_bfloat16S2_S2_fjLb0ELj1024ELj4ENS_18Kernel_traits_baseILj5120EfS2_S2_S2_fjLj1024EEEEELb0ELb0EEEvNS_9BwdParamsE --------------------------
	.section	.text._ZN10layer_norm22ln_bwd_finalize_kernelINS_22Kernel_traits_finalizeILj5120Ef13__nv_bfloat16S2_S2_fjLb0ELj1024ELj4ENS_18Kernel_traits_baseILj5120EfS2_S2_S2_fjLj1024EEEEELb0ELb0EEEvNS_9BwdParamsE,"ax",@progbits
	.align	128
        .global         _ZN10layer_norm22ln_bwd_finalize_kernelINS_22Kernel_traits_finalizeILj5120Ef13__nv_bfloat16S2_S2_fjLb0ELj1024ELj4ENS_18Kernel_traits_baseILj5120EfS2_S2_S2_fjLj1024EEEEELb0ELb0EEEvNS_9BwdParamsE
        .type           _ZN10layer_norm22ln_bwd_finalize_kernelINS_22Kernel_traits_finalizeILj5120Ef13__nv_bfloat16S2_S2_fjLb0ELj1024ELj4ENS_18Kernel_traits_baseILj5120EfS2_S2_S2_fjLj1024EEEEELb0ELb0EEEvNS_9BwdParamsE,@function
        .size           _ZN10layer_norm22ln_bwd_finalize_kernelINS_22Kernel_traits_finalizeILj5120Ef13__nv_bfloat16S2_S2_fjLb0ELj1024ELj4ENS_18Kernel_traits_baseILj5120EfS2_S2_S2_fjLj1024EEEEELb0ELb0EEEvNS_9BwdParamsE,(.L_x_19324 - _ZN10layer_norm22ln_bwd_finalize_kernelINS_22Kernel_traits_finalizeILj5120Ef13__nv_bfloat16S2_S2_fjLb0ELj1024ELj4ENS_18Kernel_traits_baseILj5120EfS2_S2_S2_fjLj1024EEEEELb0ELb0EEEvNS_9BwdParamsE)
        .other          _ZN10layer_norm22ln_bwd_finalize_kernelINS_22Kernel_traits_finalizeILj5120Ef13__nv_bfloat16S2_S2_fjLb0ELj1024ELj4ENS_18Kernel_traits_baseILj5120EfS2_S2_S2_fjLj1024EEEEELb0ELb0EEEvNS_9BwdParamsE,@"STO_CUDA_ENTRY STV_DEFAULT"
_ZN10layer_norm22ln_bwd_finalize_kernelINS_22Kernel_traits_finalizeILj5120Ef13__nv_bfloat16S2_S2_fjLb0ELj1024ELj4ENS_18Kernel_traits_baseILj5120EfS2_S2_S2_fjLj1024EEEEELb0ELb0EEEvNS_9BwdParamsE:
.text._ZN10layer_norm22ln_bwd_finalize_kernelINS_22Kernel_traits_finalizeILj5120Ef13__nv_bfloat16S2_S2_fjLb0ELj1024ELj4ENS_18Kernel_traits_baseILj5120EfS2_S2_S2_fjLj1024EEEEELb0ELb0EEEvNS_9BwdParamsE:
        /* <DEDUP_REMOVED lines=13> */
[----:B------:R-:W-:Y:S02]  /*00d0*/  LOP3.LUT R57, R0, 0x1f, RZ, 0xc0, !PT ;  /* 0x0000001f00397812 */ /* 0x000fe400078ec0ff */
[----:B------:R-:W-:Y:S02]  /*00e0*/  MOV R2, RZ ;  /* 0x000000ff00027202 */ /* 0x000fe40000000f00 */
[----:B-1----:R-:W-:-:S04]  /*00f0*/  ISETP.GE.U32.AND P0, PT, R3, UR8, PT ;  /* 0x0000000803007c0c */ /* 0x002fc8000bf06070 */
[----:B0-----:R-:W-:-:S13]  /*0100*/  ISETP.GE.U32.OR P0, PT, R7, R54, P0 ;  /* 0x000000360700720c */ /* 0x001fda0000706470 */
        /* <DEDUP_REMOVED lines=12> */
[C---:B------:R-:W-:Y:S01]  /*01d0*/  LOP3.LUT R7, R3.reuse, 0x140, RZ, 0xfc, !PT ;  /* 0x0000014003077812 */ /* 0x040fe200078efcff */
[-CC-:B------:R-:W-:Y:S01]  /*01e0*/  IMAD R32, R32, R54.reuse, R5.reuse ;  /* 0x0000003620207224 */ /* 0x180fe200078e0205 */
[C---:B------:R-:W-:Y:S02]  /*01f0*/  LOP3.LUT R9, R3.reuse, 0x160, RZ, 0xfc, !PT ;  /* 0x0000016003097812 */ /* 0x040fe400078efcff */
[----:B------:R-:W-:Y:S01]  /*0200*/  LOP3.LUT R11, R3, 0x180, RZ, 0xfc, !PT ;  /* 0x00000180030b7812 */ /* 0x000fe200078efcff */
[-CC-:B------:R-:W-:Y:S01]  /*0210*/  IMAD R8, R7, R54.reuse, R5.reuse ;  /* 0x0000003607087224 */ /* 0x180fe200078e0205 */
[----:B------:R-:W-:Y:S01]  /*0220*/  LOP3.LUT R0, R3, 0x100, RZ, 0xfc, !PT ;  /* 0x0000010003007812 */ /* 0x000fe200078efcff */
[-CC-:B------:R-:W-:Y:S01]  /*0230*/  IMAD R10, R9, R54.reuse, R5.reuse ;  /* 0x00000036090a7224 */ /* 0x180fe200078e0205 */
[----:B------:R-:W-:Y:S01]  /*0240*/  LOP3.LUT R13, R3, 0x1a0, RZ, 0xfc, !PT ;  /* 0x000001a0030d7812 */ /* 0x000fe200078efcff */
[-CC-:B------:R-:W-:Y:S01]  /*0250*/  IMAD R12, R11, R54.reuse, R5.reuse ;  /* 0x000000360b0c7224 */ /* 0x180fe200078e0205 */
[C---:B------:R-:W-:Y:S01]  /*0260*/  LOP3.LUT R15, R3.reuse, 0x1c0, RZ, 0xfc, !PT ;  /* 0x000001c0030f7812 */ /* 0x040fe200078efcff */
[-CC-:B------:R-:W-:Y:S01]  /*0270*/  IMAD R4, R0, R54.reuse, R5.reuse ;  /* 0x0000003600047224 */ /* 0x180fe200078e0205 */
        /* <DEDUP_REMOVED lines=17> */
[--C-:B------:R-:W-:Y:S01]  /*0390*/  IMAD R28, R27, R54, R5.reuse ;  /* 0x000000361b1c7224 */ /* 0x100fe200078e0205 */
[----:B------:R-:W-:Y:S01]  /*03a0*/  IADD3 R7, PT, PT, R57, R8, RZ ;  /* 0x0000000839077210 */ /* 0x000fe20007ffe0ff */
[----:B------:R-:W-:-:S02]  /*03b0*/  IMAD R30, R29, R54, R5 ;  /* 0x000000361d1e7224 */ /* 0x000fc400078e0205 */
[----:B------:R-:W-:Y:S02]  /*03c0*/  HFMA2 R2, -RZ, RZ, 0, 0 ;  /* 0x00000000ff027431 */ /* 0x000fe400000001ff */
[----:B------:R-:W-:Y:S01]  /*03d0*/  IMAD R0, R3, R54, R5 ;  /* 0x0000003603007224 */ /* 0x000fe200078e0205 */
[C---:B------:R-:W-:Y:S02]  /*03e0*/  IADD3 R8, PT, PT, R57.reuse, R10, RZ ;  /* 0x0000000a39087210 */ /* 0x040fe40007ffe0ff */
[C---:B------:R-:W-:Y:S02]  /*03f0*/  IADD3 R9, PT, PT, R57.reuse, R12, RZ ;  /* 0x0000000c39097210 */ /* 0x040fe40007ffe0ff */
[C---:B------:R-:W-:Y:S02]  /*0400*/  IADD3 R17, PT, PT, R57.reuse, R4, RZ ;  /* 0x0000000439117210 */ /* 0x040fe40007ffe0ff */
[C---:B------:R-:W-:Y:S02]  /*0410*/  IADD3 R10, PT, PT, R57.reuse, R14, RZ ;  /* 0x0000000e390a7210 */ /* 0x040fe40007ffe0ff */
[----:B------:R-:W-:-:S02]  /*0420*/  IADD3 R11, PT, PT, R57, R16, RZ ;  /* 0x00000010390b7210 */ /* 0x000fc40007ffe0ff */
[C---:B------:R-:W-:Y:S02]  /*0430*/  IADD3 R12, PT, PT, R57.reuse, R18, RZ ;  /* 0x00000012390c7210 */ /* 0x040fe40007ffe0ff */
[C---:B------:R-:W-:Y:S02]  /*0440*/  IADD3 R5, PT, PT, R57.reuse, R32, RZ ;  /* 0x0000002039057210 */ /* 0x040fe40007ffe0ff */
[----:B------:R-:W-:Y:S02]  /*0450*/  IADD3 R0, PT, PT, R57, R0, RZ ;  /* 0x0000000039007210 */ /* 0x000fe40007ffe0ff */
[----:B------:R-:W-:Y:S02]  /*0460*/  IADD3 R19, PT, PT, -R19, RZ, RZ ;  /* 0x000000ff13137210 */ /* 0x000fe40007ffe1ff */
[C---:B------:R-:W-:Y:S02]  /*0470*/  IADD3 R6, PT, PT, R57.reuse, R6, RZ ;  /* 0x0000000639067210 */ /* 0x040fe40007ffe0ff */
[----:B------:R-:W-:-:S02]  /*0480*/  IADD3 R13, PT, PT, R57, R20, RZ ;  /* 0x00000014390d7210 */ /* 0x000fc40007ffe0ff */
[C---:B------:R-:W-:Y:S02]  /*0490*/  IADD3 R14, PT, PT, R57.reuse, R22, RZ ;  /* 0x00000016390e7210 */ /* 0x040fe40007ffe0ff */
[C---:B------:R-:W-:Y:S02]  /*04a0*/  IADD3 R15, PT, PT, R57.reuse, R24, RZ ;  /* 0x00000018390f7210 */ /* 0x040fe40007ffe0ff */
[C---:B------:R-:W-:Y:S02]  /*04b0*/  IADD3 R16, PT, PT, R57.reuse, R26, RZ ;  /* 0x0000001a39107210 */ /* 0x040fe40007ffe0ff */
[C---:B------:R-:W-:Y:S02]  /*04c0*/  IADD3 R4, PT, PT, R57.reuse, R28, RZ ;  /* 0x0000001c39047210 */ /* 0x040fe40007ffe0ff */
[----:B------:R-:W-:-:S07]  /*04d0*/  IADD3 R18, PT, PT, R57, R30, RZ ;  /* 0x0000001e39127210 */ /* 0x000fce0007ffe0ff */
.L_x_4543:
        /* <DEDUP_REMOVED lines=118> */
.L_x_4542:
[----:B------:R-:W-:Y:S05]  /*0c40*/  BSYNC.RECONVERGENT B1 ;  /* 0x0000000000017941 */ /* 0x000fea0003800200 */
.L_x_4541:
        /* <DEDUP_REMOVED lines=16> */
[----:B0-----:R-:W-:-:S04]  /*0d50*/  IMAD.WIDE.U32 R14, R9, 0x4, R6 ;  /* 0x00000004090e7825 */ /* 0x001fc800078e0006 */
[----:B------:R-:W-:Y:S01]  /*0d60*/  IMAD.WIDE.U32 R18, R21, 0x4, R6 ;  /* 0x0000000415127825 */ /* 0x000fe200078e0006 */
[----:B------:R0:W2:Y:S03]  /*0d70*/  LDG.E R10, desc[UR6][R14.64] ;  /* 0x000000060e0a7981 */ /* 0x0000a6000c1e1900 */
[--C-:B-1----:R-:W-:Y:S02]  /*0d80*/  IMAD.WIDE.U32 R16, R9, 0x4, R4.reuse ;  /* 0x0000000409107825 */ /* 0x102fe400078e0004 */
[----:B------:R1:W3:Y:S02]  /*0d90*/  LDG.E R9, desc[UR6][R18.64] ;  /* 0x0000000612097981 */ /* 0x0002e4000c1e1900 */
[----:B------:R-:W-:Y:S02]  /*0da0*/  IMAD.WIDE.U32 R20, R21, 0x4, R4 ;  /* 0x0000000415147825 */ /* 0x000fe400078e0004 */
[----:B------:R4:W5:Y:S02]  /*0db0*/  LDG.E R13, desc[UR6][R16.64] ;  /* 0x00000006100d7981 */ /* 0x000964000c1e1900 */
[----:B------:R-:W-:-:S02]  /*0dc0*/  IMAD.WIDE.U32 R22, R25, 0x4, R6 ;  /* 0x0000000419167825 */ /* 0x000fc400078e0006 */
[----:B------:R-:W5:Y:S02]  /*0dd0*/  LDG.E R32, desc[UR6][R20.64] ;  /* 0x0000000614207981 */ /* 0x000f64000c1e1900 */
[----:B------:R-:W-:Y:S01]  /*0de0*/  IMAD.WIDE.U32 R24, R25, 0x4, R4 ;  /* 0x0000000419187825 */ /* 0x000fe200078e0004 */
[CC--:B0-----:R-:W-:Y:S01]  /*0df0*/  LEA R15, R54.reuse, R35.reuse, 0x5 ;  /* 0x00000023360f7211 */ /* 0x0c1fe200078e28ff */
[----:B------:R0:W5:Y:S02]  /*0e00*/  LDG.E R12, desc[UR6][R22.64] ;  /* 0x00000006160c7981 */ /* 0x000164000c1e1900 */
[C---:B------:R-:W-:Y:S02]  /*0e10*/  IMAD.WIDE.U32 R26, R31.reuse, 0x4, R6 ;  /* 0x000000041f1a7825 */ /* 0x040fe400078e0006 */
[----:B------:R-:W5:Y:S02]  /*0e20*/  LDG.E R24, desc[UR6][R24.64] ;  /* 0x0000000618187981 */ /* 0x000f64000c1e1900 */
[--C-:B-1----:R-:W-:Y:S01]  /*0e30*/  IMAD.WIDE.U32 R18, R31, 0x4, R4.reuse ;  /* 0x000000041f127825 */ /* 0x102fe200078e0004 */
[----:B----4-:R-:W-:Y:S01]  /*0e40*/  LEA R17, R54, R35, 0x6 ;  /* 0x0000002336117211 */ /* 0x010fe200078e30ff */
[----:B------:R-:W4:Y:S02]  /*0e50*/  LDG.E R26, desc[UR6][R26.64] ;  /* 0x000000061a1a7981 */ /* 0x000f24000c1e1900 */
[----:B------:R-:W-:-:S02]  /*0e60*/  IMAD.WIDE.U32 R30, R35, 0x4, R4 ;  /* 0x00000004231e7825 */ /* 0x000fc400078e0004 */
[----:B------:R-:W4:Y:S02]  /*0e70*/  LDG.E R18, desc[UR6][R18.64] ;  /* 0x0000000612127981 */ /* 0x000f24000c1e1900 */
[--C-:B------:R-:W-:Y:S02]  /*0e80*/  IMAD.WIDE.U32 R28, R35, 0x4, R6.reuse ;  /* 0x00000004231c7825 */ /* 0x100fe400078e0006 */
[----:B------:R-:W4:Y:S02]  /*0e90*/  LDG.E R30, desc[UR6][R30.64] ;  /* 0x000000061e1e7981 */ /* 0x000f24000c1e1900 */
[C---:B0-----:R-:W-:Y:S02]  /*0ea0*/  IMAD.WIDE.U32 R22, R15.reuse, 0x4, R6 ;  /* 0x000000040f167825 */ /* 0x041fe400078e0006 */
[----:B------:R0:W4:Y:S02]  /*0eb0*/  LDG.E R11, desc[UR6][R28.64] ;  /* 0x000000061c0b7981 */ /* 0x000124000c1e1900 */
[----:B------:R-:W-:-:S02]  /*0ec0*/  IMAD.WIDE.U32 R20, R15, 0x4, R4 ;  /* 0x000000040f147825 */ /* 0x000fc400078e0004 */
[----:B------:R-:W4:Y:S02]  /*0ed0*/  LDG.E R22, desc[UR6][R22.64] ;  /* 0x0000000616167981 */ /* 0x000f24000c1e1900 */
[C---:B------:R-:W-:Y:S02]  /*0ee0*/  IMAD.WIDE.U32 R14, R17.reuse, 0x4, R6 ;  /* 0x00000004110e7825 */ /* 0x040fe400078e0006 */
[----:B------:R-:W4:Y:S01]  /*0ef0*/  LDG.E R20, desc[UR6][R20.64] ;  /* 0x0000000614147981 */ /* 0x000f22000c1e1900 */
[----:B0-----:R-:W-:Y:S01]  /*0f00*/  LEA R29, R54, R17, 0x5 ;  /* 0x00000011361d7211 */ /* 0x001fe200078e28ff */
[----:B------:R-:W-:Y:S02]  /*0f10*/  IMAD.WIDE.U32 R16, R17, 0x4, R4 ;  /* 0x0000000411107825 */ /* 0x000fe400078e0004 */
[----:B------:R-:W4:Y:S02]  /*0f20*/  LDG.E R14, desc[UR6][R14.64] ;  /* 0x000000060e0e7981 */ /* 0x000f24000c1e1900 */
[----:B------:R-:W-:-:S02]  /*0f30*/  IMAD.WIDE.U32 R6, R29, 0x4, R6 ;  /* 0x000000041d067825 */ /* 0x000fc400078e0006 */
[----:B------:R-:W4:Y:S02]  /*0f40*/  LDG.E R16, desc[UR6][R16.64] ;  /* 0x0000000610107981 */ /* 0x000f24000c1e1900 */
[----:B------:R-:W-:Y:S02]  /*0f50*/  IMAD.WIDE.U32 R4, R29, 0x4, R4 ;  /* 0x000000041d047825 */ /* 0x000fe400078e0004 */
[----:B------:R-:W4:Y:S04]  /*0f60*/  LDG.E R6, desc[UR6][R6.64] ;  /* 0x0000000606067981 */ /* 0x000f28000c1e1900 */
[----:B------:R-:W4:Y:S01]  /*0f70*/  LDG.E R4, desc[UR6][R4.64] ;  /* 0x0000000604047981 */ /* 0x000f22000c1e1900 */
[----:B------:R-:W-:Y:S01]  /*0f80*/  IADD3 R3, PT, PT, R3, 0x100, RZ ;  /* 0x0000010003037810 */ /* 0x000fe20007ffe0ff */
[----:B--2---:R-:W-:-:S04]  /*0f90*/  FADD.FTZ R10, R43, R10 ;  /* 0x0000000a2b0a7221 */ /* 0x004fc80000010000 */
[----:B---3--:R-:W-:Y:S01]  /*0fa0*/  FADD.FTZ R9, R10, R9 ;  /* 0x000000090a097221 */ /* 0x008fe20000010000 */
[----:B-----5:R-:W-:-:S04]  /*0fb0*/  FADD.FTZ R13, R2, R13 ;  /* 0x0000000d020d7221 */ /* 0x020fc80000010000 */
[----:B------:R-:W-:Y:S01]  /*0fc0*/  FADD.FTZ R13, R13, R32 ;  /* 0x000000200d0d7221 */ /* 0x000fe20000010000 */
[----:B------:R-:W-:-:S03]  /*0fd0*/  FADD.FTZ R9, R9, R12 ;  /* 0x0000000c09097221 */ /* 0x000fc60000010000 */
[----:B------:R-:W-:Y:S01]  /*0fe0*/  FADD.FTZ R13, R13, R24 ;  /* 0x000000180d0d7221 */ /* 0x000fe20000010000 */
[----:B----4-:R-:W-:-:S03]  /*0ff0*/  FADD.FTZ R26, R9, R26 ;  /* 0x0000001a091a7221 */ /* 0x010fc60000010000 */
[----:B------:R-:W-:-:S04]  /*1000*/  FADD.FTZ R13, R13, R18 ;  /* 0x000000120d0d7221 */ /* 0x000fc80000010000 */
[----:B------:R-:W-:Y:S01]  /*1010*/  FADD.FTZ R13, R13, R30 ;  /* 0x0000001e0d0d7221 */ /* 0x000fe20000010000 */
[----:B------:R-:W-:-:S04]  /*1020*/  FADD.FTZ R11, R26, R11 ;  /* 0x0000000b1a0b7221 */ /* 0x000fc80000010000 */
[----:B------:R-:W-:Y:S01]  /*1030*/  FADD.FTZ R11, R11, R22 ;  /* 0x000000160b0b7221 */ /* 0x000fe20000010000 */
[----:B------:R-:W-:-:S03]  /*1040*/  FADD.FTZ R13, R13, R20 ;  /* 0x000000140d0d7221 */ /* 0x000fc60000010000 */
[----:B------:R-:W-:Y:S01]  /*1050*/  FADD.FTZ R11, R11, R14 ;  /* 0x0000000e0b0b7221 */ /* 0x000fe20000010000 */
[----:B------:R-:W-:-:S03]  /*1060*/  FADD.FTZ R13, R13, R16 ;  /* 0x000000100d0d7221 */ /* 0x000fc60000010000 */
[----:B------:R-:W-:Y:S01]  /*1070*/  FADD.FTZ R43, R11, R6 ;  /* 0x000000060b2b7221 */ /* 0x000fe20000010000 */
[----:B------:R-:W-:-:S07]  /*1080*/  FADD.FTZ R2, R13, R4 ;  /* 0x000000040d027221 */ /* 0x000fce0000010000 */
.L_x_4545:
[----:B------:R-:W-:Y:S05]  /*1090*/  BSYNC.RECONVERGENT B1 ;  /* 0x0000000000017941 */ /* 0x000fea0003800200 */
.L_x_4544:
        /* <DEDUP_REMOVED lines=37> */
.L_x_4547:
[----:B------:R-:W-:Y:S05]  /*12f0*/  BSYNC.RECONVERGENT B1 ;  /* 0x0000000000017941 */ /* 0x000fea0003800200 */
.L_x_4546:
[----:B------:R-:W-:Y:S05]  /*1300*/  @!P1 BRA `(.L_x_4540) ;  /* 0x00000000003c9947 */ /* 0x000fea0003800000 */
[----:B------:R-:W0:Y:S01]  /*1310*/  LDC.64 R8, c[0x0][0x440] ;  /* 0x00011000ff087b82 */ /* 0x000e220000000a00 */
[----:B------:R-:W-:Y:S01]  /*1320*/  IMAD R0, R3, R54, R0 ;  /* 0x0000003603007224 */ /* 0x000fe200078e0200 */
[----:B------:R-:W-:-:S04]  /*1330*/  IADD3 R12, PT, PT, -R55, RZ, RZ ;  /* 0x000000ff370c7210 */ /* 0x000fc80007ffe1ff */
[----:B------:R-:W-:Y:S02]  /*1340*/  IADD3 R3, PT, PT, R57, R0, RZ ;  /* 0x0000000039037210 */ /* 0x000fe40007ffe0ff */
[----:B------:R-:W1:Y:S05]  /*1350*/  LDC.64 R10, c[0x0][0x448] ;  /* 0x00011200ff0a7b82 */ /* 0x000e6a0000000a00 */
.L_x_4548:
        /* <DEDUP_REMOVED lines=10> */
.L_x_4540:
[----:B------:R-:W-:Y:S05]  /*1400*/  BSYNC.RECONVERGENT B0 ;  /* 0x0000000000007941 */ /* 0x000fea0003800200 */
.L_x_4539:
[----:B------:R-:W0:Y:S01]  /*1410*/  S2R R3, SR_TID.X ;  /* 0x0000000000037919 */ /* 0x000e220000002100 */
[----:B------:R-:W1:Y:S01]  /*1420*/  S2UR UR5, SR_CgaCtaId ;  /* 0x00000000000579c3 */ /* 0x000e620000008800 */
[----:B------:R-:W-:Y:S01]  /*1430*/  UMOV UR4, 0x400 ;  /* 0x0000040000047882 */ /* 0x000fe20000000000 */
[C---:B------:R-:W-:Y:S02]  /*1440*/  SHF.L.U32 R5, R57.reuse, 0x7, RZ ;  /* 0x0000000739057819 */ /* 0x040fe400000006ff */
[----:B------:R-:W-:Y:S02]  /*1450*/  SHF.L.U32 R58, R58, 0x4, RZ ;  /* 0x000000043a3a7819 */ /* 0x000fe400000006ff */
[----:B------:R-:W-:Y:S02]  /*1460*/  ISETP.NE.AND P0, PT, R57, RZ, PT ;  /* 0x000000ff3900720c */ /* 0x000fe40003f05270 */
[----:B------:R-:W-:-:S04]  /*1470*/  LOP3.LUT R58, R58, 0x7ffffff0, RZ, 0xc0, !PT ;  /* 0x7ffffff03a3a7812 */ /* 0x000fc800078ec0ff */
[----:B------:R-:W-:Y:S01]  /*1480*/  IADD3 R11, PT, PT, R57, R58, RZ ;  /* 0x0000003a390b7210 */ /* 0x000fe20007ffe0ff */
[----:B-1----:R-:W-:Y:S01]  /*1490*/  ULEA UR4, UR5, UR4, 0x18 ;  /* 0x0000000405047291 */ /* 0x002fe2000f8ec0ff */
[----:B0-----:R-:W-:-:S04]  /*14a0*/  SHF.R.U32.HI R12, RZ, 0x5, R3 ;  /* 0x00000005ff0c7819 */ /* 0x001fc80000011603 */
[----:B------:R-:W-:-:S04]  /*14b0*/  LOP3.LUT R0, R12, 0x1f, R3, 0x78, !PT ;  /* 0x0000001f0c007812 */ /* 0x000fc800078e7803 */
[C---:B------:R-:W-:Y:S02]  /*14c0*/  LOP3.LUT R3, R0.reuse, 0x3e0, R3, 0xf8, !PT ;  /* 0x000003e000037812 */ /* 0x040fe400078ef803 */
[----:B------:R-:W-:Y:S02]  /*14d0*/  SHF.L.U32 R0, R0, 0x2, RZ ;  /* 0x0000000200007819 */ /* 0x000fe400000006ff */
[----:B------:R-:W-:Y:S02]  /*14e0*/  LEA R3, R3, UR4, 0x2 ;  /* 0x0000000403037c11 */ /* 0x000fe4000f8e10ff */
[----:B------:R-:W-:-:S03]  /*14f0*/  LOP3.LUT R0, R5, R0, RZ, 0xfc, !PT ;  /* 0x0000000005007212 */ /* 0x000fc600078efcff */
[----:B------:R-:W-:Y:S04]  /*1500*/  STS [R3], R2 ;  /* 0x0000000203007388 */ /* 0x000fe80000000800 */
        /* <DEDUP_REMOVED lines=35> */
[----:B0-----:R-:W0:Y:S04]  /*1740*/  LDC.64 R6, c[0x0][0x488] ;  /* 0x00012200ff067b82 */ /* 0x001e280000000a00 */
[----:B------:R-:W1:Y:S04]  /*1750*/  LDS.64 R4, [R57+0x2000] ;  /* 0x0020000039047984 */ /* 0x000e680000000a00 */
[----:B------:R-:W2:Y:S01]  /*1760*/  LDS.64 R2, [R57+0x2080] ;  /* 0x0020800039027984 */ /* 0x000ea20000000a00 */
[----:B------:R-:W3:Y:S01]  /*1770*/  LDC.64 R8, c[0x0][0x480] ;  /* 0x00012000ff087b82 */ /* 0x000ee20000000a00 */
[----:B0-----:R-:W-:-:S04]  /*1780*/  IMAD.WIDE.U32 R6, R11, 0x8, R6 ;  /* 0x000000080b067825 */ /* 0x001fc800078e0006 */
[----:B---3--:R-:W-:Y:S01]  /*1790*/  IMAD.WIDE.U32 R8, R11, 0x8, R8 ;  /* 0x000000080b087825 */ /* 0x008fe200078e0008 */
[----:B-1----:R-:W-:Y:S04]  /*17a0*/  STG.E.64 desc[UR6][R6.64], R4 ;  /* 0x0000000406007986 */ /* 0x002fe8000c101b06 */
[----:B--2---:R-:W-:Y:S01]  /*17b0*/  STG.E.64 desc[UR6][R8.64], R2 ;  /* 0x0000000208007986 */ /* 0x004fe2000c101b06 */
[----:B------:R-:W-:Y:S05]  /*17c0*/  EXIT ;  /* 0x000000000000794d */ /* 0x000fea0003800000 */
.L_x_4549:
        /* <DEDUP_REMOVED lines=11> */
.L_x_19324:


//--------------------- .text._ZN10layer_norm13ln_bwd_kernelINS_13Kernel_traitsIf13__nv_bfloat16S2_S2_fjLj5120ELj1ELj1ELj4ELj16ENS_18Kernel_traits_baseILj5120EfS2_S2_S2_fjLj128EEEEELb1ELb0ELb1ELb0EEEvNS_9BwdParamsE --------------------------
	.section	.text._ZN10layer_norm13ln_bwd_kernelINS_13Kernel_traitsIf13__nv_bfloat16S2_S2_fjLj5120ELj1ELj1ELj4ELj16ENS_18Kernel_traits_baseILj5120EfS2_S2_S2_fjLj128EEEEELb1ELb0ELb1ELb0EEEvNS_9BwdParamsE,"ax",@progbits
	.align	128
        .global         _ZN10layer_norm13ln_bwd_kernelINS_13Kernel_traitsIf13__nv_bfloat16S2_S2_fjLj5120ELj1ELj1ELj4ELj16ENS_18Kernel_traits_baseILj5120EfS2_S2_S2_fjLj128EEEEELb1ELb0ELb1ELb0EEEvNS_9BwdParamsE
        .type           _ZN10layer_norm13ln_bwd_kernelINS_13Kernel_traitsIf13__nv_bfloat16S2_S2_fjLj5120ELj1ELj1ELj4ELj16ENS_18Kernel_traits_baseILj5120EfS2_S2_S2_fjLj128EEEEELb1ELb0ELb1ELb0EEEvNS_9BwdParamsE,@function
        .size           _ZN10layer_norm13ln_bwd_kernelINS_13Kernel_traitsIf13__nv_bfloat16S2_S2_fjLj5120ELj1ELj1ELj4ELj16ENS_18Kernel_traits_baseILj5120EfS2_S2_S2_fjLj128EEEEELb1ELb0ELb1ELb0EEEvNS_9BwdParamsE,(.L_x_19325 - _ZN10layer_norm13ln_bwd_kernelINS_13Kernel_traitsIf13__nv_bfloat16S2_S2_fjLj5120ELj1ELj1ELj4ELj16ENS_18Kernel_traits_baseILj5120EfS2_S2_S2_fjLj128EEEEELb1ELb0ELb1ELb0EEEvNS_9BwdParamsE)
        .other          _ZN10layer_norm13ln_bwd_kernelINS_13Kernel_traitsIf13__nv_bfloat16S2_S2_fjLj5120ELj1ELj1ELj4ELj16ENS_18Kernel_traits_baseILj5120EfS2_S2_S2_fjLj128EEEEELb1ELb0ELb1ELb0EEEvNS_9BwdParamsE,@"STO_CUDA_ENTRY STV_DEFAULT"
_ZN10layer_norm13ln_bwd_kernelINS_13Kernel_traitsIf13__nv_bfloat16S2_S2_fjLj5120ELj1ELj1ELj4ELj16ENS_18Kernel_traits_baseILj5120EfS2_S2_S2_fjLj128EEEEELb1ELb0ELb1ELb0EEEvNS_9BwdParamsE:
.text._ZN10layer_norm13ln_bwd_kernelINS_13Kernel_traitsIf13__nv_bfloat16S2_S2_fjLj5120ELj1ELj1ELj4ELj16ENS_18Kernel_traits_baseILj5120EfS2_S2_S2_fjLj128EEEEELb1ELb0ELb1ELb0EEEvNS_9BwdParamsE:
[----:B------:R-:W0:Y:S02]  /*0000*/  LDC R1, c[0x0][0x37c] ;  /* 0x0000df00ff017b82 */ /* 0x000e240000000800 */
[----:B0-----:R-:W-:Y:S01]  /*0010*/  IADD3 R1, PT, PT, R1, -0x10, RZ ;  /* 0xfffffff001017810 */ /* 0x001fe20007ffe0ff */
[----:B------:R-:W0:Y:S01]  /*0020*/  S2R R215, SR_TID.X ;  /* 0x0000000000d77919 */ /* 0x000e220000002100 */
[----:B------:R-:W1:Y:S03]  /*0030*/  LDCU UR6, c[0x0][0x388] ;  /* 0x00007100ff0677ac */ /* 0x000e660008000800 */
[----:B------:R2:W3:Y:S04]  /*0040*/  LDL.64 R16, [R1] ;  /* 0x0000000001107983 */ /* 0x0004e80000100a00 */
[----:B------:R2:W3:Y:S01]  /*0050*/  LDL.64 R18, [R1+0x8] ;  /* 0x0000080001127983 */ /* 0x0004e20000100a00 */
[----:B------:R-:W4:Y:S01]  /*0060*/  LDCU.64 UR20, c[0x0][0x358] ;  /* 0x00006b00ff1477ac */ /* 0x000f220008000a00 */
[----:B-1----:R-:W-:-:S04]  /*0070*/  USHF.R.S32.HI UR4, URZ, 0x1f, UR6 ;  /* 0x0000001fff047899 */ /* 0x002fc80008011406 */
[----:B------:R-:W-:-:S06]  /*0080*/  ULEA.HI UR4, UR4, UR6, URZ, 0x3 ;  /* 0x0000000604047291 */ /* 0x000fcc000f8f18ff */
[----:B------:R-:W-:Y:S01]  /*0090*/  IMAD.U32 R3, RZ, RZ, UR4 ;  /* 0x00000004ff037e24 */ /* 0x000fe2000f8e00ff */
[----:B0-----:R-:W-:Y:S01]  /*00a0*/  LOP3.LUT R2, R215, 0x7f, RZ, 0x3c, !PT ;  /* 0x0000007fd7027812 */ /* 0x001fe200078e3cff */
[----:B------:R-:W0:Y:S03]  /*00b0*/  S2UR UR28, SR_CTAID.X ;  /* 0x00000000001c79c3 */ /* 0x000e260000002500 */
[----:B------:R-:W0:Y:S01]  /*00c0*/  LDCU UR4, c[0x0][0x384] ;  /* 0x00007080ff0477ac */ /* 0x000e220008000800 */
[----:B------:R-:W-:Y:S02]  /*00d0*/  LEA.HI.SX32 R2, R3, R2, 0x1d ;  /* 0x0000000203027211 */ /* 0x000fe400078feaff */
[----:B------:R-:W-:Y:S02]  /*00e0*/  MOV R3, R215 ;  /* 0x000000d700037202 */ /* 0x000fe40000000f00 */
[----:B------:R-:W-:-:S02]  /*00f0*/  ISETP.GE.U32.AND P0, PT, R2, 0x80, PT ;  /* 0x000000800200780c */ /* 0x000fc40003f06070 */
[C---:B------:R-:W-:Y:S02]  /*0100*/  ISETP.GE.U32.AND P1, PT, R2.reuse, 0x100, PT ;  /* 0x000001000200780c */ /* 0x040fe40003f26070 */
[C---:B------:R-:W-:Y:S02]  /*0110*/  ISETP.GE.U32.AND P2, PT, R2.reuse, 0x180, PT ;  /* 0x000001800200780c */ /* 0x040fe40003f46070 */
[C---:B------:R-:W-:Y:S02]  /*0120*/  ISETP.GE.U32.AND P3, PT, R2.reuse, 0x200, PT ;  /* 0x000002000200780c */ /* 0x040fe40003f66070 */
[----:B------:R-:W-:Y:S02]  /*0130*/  ISETP.GE.U32.AND P4, PT, R2, 0x280, PT ;  /* 0x000002800200780c */ /* 0x000fe40003f86070 */
[----:B------:R-:W-:Y:S02]  /*0140*/  CS2R R40, SRZ ;  /* 0x0000000000287805 */ /* 0x000fe4000001ff00 */
[----:B------:R-:W-:-:S02]  /*0150*/  CS2R R42, SRZ ;  /* 0x00000000002a7805 */ /* 0x000fc4000001ff00 */
[----:B------:R-:W-:Y:S02]  /*0160*/  CS2R R44, SRZ ;  /* 0x00000000002c7805 */ /* 0x000fe4000001ff00 */
[----:B------:R-:W-:Y:S01]  /*0170*/  P2R R214, PR, RZ, 0x10 ;  /* 0x00000010ffd67803 */ /* 0x000fe20000000000 */
[----:B------:R-:W1:Y:S08]  /*0180*/  @P0 LDC.64 R4, c[0x0][0x3d0] ;  /* 0x0000f400ff040b82 */ /* 0x000e700000000a00 */
[----:B------:R-:W2:Y:S08]  /*0190*/  @P1 LDC.64 R6, c[0x0][0x3d0] ;  /* 0x0000f400ff061b82 */ /* 0x000eb00000000a00 */
[----:B------:R-:W0:Y:S08]  /*01a0*/  @P2 LDC.64 R10, c[0x0][0x3d0] ;  /* 0x0000f400ff0a2b82 */ /* 0x000e300000000a00 */
[----:B------:R-:W0:Y:S01]  /*01b0*/  @P3 LDC.64 R12, c[0x0][0x3d0] ;  /* 0x0000f400ff0c3b82 */ /* 0x000e220000000a00 */
[C---:B-1----:R-:W-:Y:S01]  /*01c0*/  @P0 IMAD.WIDE.U32 R4, R3.reuse, 0x20, R4 ;  /* 0x0000002003040825 */ /* 0x042fe200078e0004 */
[----:B------:R-:W-:-:S04]  /*01d0*/  @P0 LOP3.LUT R3, R3, 0x80, RZ, 0xfc, !PT ;  /* 0x0000008003030812 */ /* 0x000fc800078efcff */
[----:B----4-:R1:W5:Y:S02]  /*01e0*/  @P0 LDG.E.128 R248, desc[UR20][R4.64+0x10] ;  /* 0x0000101404f80981 */ /* 0x010364000c1e1d00 */
[----:B------:R-:W4:Y:S01]  /*01f0*/  @P4 LDC.64 R14, c[0x0][0x3d0] ;  /* 0x0000f400ff0e4b82 */ /* 0x000f220000000a00 */
[----:B--2---:R-:W-:-:S04]  /*0200*/  @P1 IMAD.WIDE.U32 R8, R3, 0x20, R6 ;  /* 0x0000002003081825 */ /* 0x004fc800078e0006 */
[----:B------:R-:W-:Y:S01]  /*0210*/  @P1 VIADD R3, R3, 0x80 ;  /* 0x0000008003031836 */ /* 0x000fe20000000000 */
[----:B------:R1:W5:Y:S03]  /*0220*/  @P1 LDG.E.128 R244, desc[UR20][R8.64] ;  /* 0x0000001408f41981 */ /* 0x000366000c1e1d00 */
[C---:B0-----:R-:W-:Y:S01]  /*0230*/  @P2 IMAD.WIDE.U32 R10, R3.reuse, 0x20, R10 ;  /* 0x00000020030a2825 */ /* 0x041fe200078e000a */
[----:B------:R-:W-:Y:S01]  /*0240*/  @P2 IADD3 R3, PT, PT, R3, 0x80, RZ ;  /* 0x0000008003032810 */ /* 0x000fe20007ffe0ff */
[----:B------:R1:W5:Y:S04]  /*0250*/  @P1 LDG.E.128 R240, desc[UR20][R8.64+0x10] ;  /* 0x0000101408f01981 */ /* 0x000368000c1e1d00 */
[----:B------:R1:W5:Y:S01]  /*0260*/  @P2 LDG.E.128 R236, desc[UR20][R10.64] ;  /* 0x000000140aec2981 */ /* 0x000362000c1e1d00 */
[----:B------:R-:W-:-:S03]  /*0270*/  @P3 IMAD.WIDE.U32 R12, R3, 0x20, R12 ;  /* 0x00000020030c3825 */ /* 0x000fc600078e000c */
[----:B------:R1:W5:Y:S01]  /*0280*/  @P2 LDG.E.128 R232, desc[UR20][R10.64+0x10] ;  /* 0x000010140ae82981 */ /* 0x000362000c1e1d00 */
[----:B------:R-:W-:-:S03]  /*0290*/  @P3 VIADD R3, R3, 0x80 ;  /* 0x0000008003033836 */ /* 0x000fc60000000000 */
[----:B------:R1:W5:Y:S01]  /*02a0*/  @P3 LDG.E.128 R228, desc[UR20][R12.64] ;  /* 0x000000140ce43981 */ /* 0x000362000c1e1d00 */
[----:B----4-:R-:W-:-:S03]  /*02b0*/  @P4 IMAD.WIDE.U32 R6, R3, 0x20, R14 ;  /* 0x0000002003064825 */ /* 0x010fc600078e000e */
[----:B------:R1:W5:Y:S04]  /*02c0*/  @P3 LDG.E.128 R224, desc[UR20][R12.64+0x10] ;  /* 0x000010140ce03981 */ /* 0x000368000c1e1d00 */
[----:B------:R1:W5:Y:S04]  /*02d0*/  @P4 LDG.E.128 R220, desc[UR20][R6.64] ;  /* 0x0000001406dc4981 */ /* 0x000368000c1e1d00 */
[----:B------:R1:W5:Y:S04]  /*02e0*/  @P4 LDG.E.128 R216, desc[UR20][R6.64+0x10] ;  /* 0x0000101406d84981 */ /* 0x000368000c1e1d00 */
[----:B---3--:R-:W2:Y:S01]  /*02f0*/  @P0 LDG.E.128 R16, desc[UR20][R4.64] ;  /* 0x0000001404100981 */ /* 0x008ea2000c1e1d00 */
        /* <DEDUP_REMOVED lines=38> */
[----:B--2---:R1:W-:Y:S04]  /*0560*/  @P0 STL.64 [R1], R16 ;  /* 0x0000001001000387 */ /* 0x0043e80000100a00 */
[----:B------:R1:W-:Y:S01]  /*0570*/  @P0 STL.64 [R1+0x8], R18 ;  /* 0x0000081201000387 */ /* 0x0003e20000100a00 */
[----:B------:R-:W-:Y:S05]  /*0580*/  BRA.U UP0, `(.L_x_4550) ;  /* 0x000000b100187547 */ /* 0x000fea000b800000 */
        /* <DEDUP_REMOVED lines=42> */
[----:B------:R-:W2:Y:S01]  /*0830*/  LDCU.U8 UR29, c[0x0][0x410] ;  /* 0x00008200ff1d77ac */ /* 0x000ea20008000000 */
[----:B------:R-:W3:Y:S01]  /*0840*/  LDCU UR30, c[0x0][0x400] ;  /* 0x00008000ff1e77ac */ /* 0x000ee20008000800 */
[----:B------:R-:W4:Y:S01]  /*0850*/  LDCU.64 UR22, c[0x0][0x408] ;  /* 0x00008100ff1677ac */ /* 0x000f220008000a00 */
[----:B------:R-:W0:Y:S01]  /*0860*/  LDCU.64 UR24, c[0x0][0x438] ;  /* 0x00008700ff1877ac */ /* 0x000e220008000a00 */
[----:B------:R-:W0:Y:S01]  /*0870*/  LDCU.64 UR4, c[0x0][0x478] ;  /* 0x00008f00ff0477ac */ /* 0x000e220008000a00 */
[----:B------:R-:W0:Y:S01]  /*0880*/  LDCU.128 UR12, c[0x0][0x3c0] ;  /* 0x00007800ff0c77ac */ /* 0x000e220008000c00 */
[----:B------:R-:W0:Y:S01]  /*0890*/  LDCU.128 UR16, c[0x0][0x3f0] ;  /* 0x00007e00ff1077ac */ /* 0x000e220008000c00 */
[----:B------:R-:W0:Y:S02]  /*08a0*/  LDCU.64 UR26, c[0x0][0x380] ;  /* 0x00007000ff1a77ac */ /* 0x000e240008000a00 */
.L_x_4735:
[----:B0-----:R-:W-:Y:S02]  /*08b0*/  UIMAD.WIDE UR10, UR28, 0x4, UR18 ;  /* 0x000000041c0a78a5 */ /* 0x001fe4000f8e0212 */
[----:B------:R-:W-:-:S04]  /*08c0*/  UIMAD.WIDE UR8, UR28, 0x4, UR14 ;  /* 0x000000041c0878a5 */ /* 0x000fc8000f8e020e */
[----:B--234-:R-:W-:Y:S02]  /*08d0*/  MOV R144, UR10 ;  /* 0x0000000a00907c02 */ /* 0x01cfe40008000f00 */
[----:B------:R-:W-:Y:S01]  /*08e0*/  MOV R145, UR11 ;  /* 0x0000000b00917c02 */ /* 0x000fe20008000f00 */
[----:B------:R-:W-:-:S04]  /*08f0*/  UIMAD.WIDE UR10, UR28, 0x4, UR16 ;  /* 0x000000041c0a78a5 */ /* 0x000fc8000f8e0210 */
[----:B------:R0:W2:Y:S02]  /*0900*/  LDG.E R146, desc[UR20][R144.64] ;  /* 0x0000001490927981 */ /* 0x0000a4000c1e1900 */
[----:B0-----:R-:W-:Y:S01]  /*0910*/  IMAD.U32 R144, RZ, RZ, UR8 ;  /* 0x00000008ff907e24 */ /* 0x001fe2000f8e00ff */
[----:B------:R-:W-:-:S05]  /*0920*/  MOV R145, UR9 ;  /* 0x0000000900917c02 */ /* 0x000fca0008000f00 */
[----:B------:R0:W3:Y:S02]  /*0930*/  LDG.E R3, desc[UR20][R144.64] ;  /* 0x0000001490037981 */ /* 0x0000e4000c1e1900 */
[----:B0-----:R-:W-:Y:S01]  /*0940*/  MOV R144, UR10 ;  /* 0x0000000a00907c02 */ /* 0x001fe20008000f00 */
[----:B------:R-:W-:-:S05]  /*0950*/  IMAD.U32 R145, RZ, RZ, UR11 ;  /* 0x0000000bff917e24 */ /* 0x000fca000f8e00ff */
[----:B------:R-:W4:Y:S01]  /*0960*/  LDG.E R147, desc[UR20][R144.64] ;  /* 0x0000001490937981 */ /* 0x000f22000c1e1900 */
[----:B------:R-:W-:Y:S01]  /*0970*/  BSSY.RECONVERGENT B0, `(.L_x_4551) ;  /* 0x000027a000007945 */ /* 0x000fe20003800200 */
[----:B--2---:R-:W-:-:S13]  /*0980*/  R2UR UR32, R146 ;  /* 0x00000000922072ca */ /* 0x004fda00000e0000 */
[----:B------:R-:W-:Y:S01]  /*0990*/  UISETP.GE.AND UP2, UPT, UR32, 0x1, UPT ;  /* 0x000000012000788c */ /* 0x000fe2000bf46270 */
[----:B---3--:R-:W-:Y:S02]  /*09a0*/  R2UR UR31, R3 ;  /* 0x00000000031f72ca */ /* 0x008fe400000e0000 */
[----:B----4-:R-:W-:-:S06]  /*09b0*/  R2UR UR11, R147 ;  /* 0x00000000930b72ca */ /* 0x010fcc00000e0000 */
[----:B-----5:R-:W-:Y:S09]  /*09c0*/  BRA.U !UP2, `(.L_x_4552) ;  /* 0x000000210a607547 */ /* 0x020ff2000b800000 */
[----:B------:R-:W-:-:S06]  /*09d0*/  UIMAD.WIDE UR8, UR28, 0x4, UR12 ;  /* 0x000000041c0878a5 */ /* 0x000fcc000f8e020c */
[----:B------:R-:W-:Y:S02]  /*09e0*/  MOV R144, UR8 ;  /* 0x0000000800907c02 */ /* 0x000fe40008000f00 */
[----:B------:R-:W-:-:S05]  /*09f0*/  MOV R145, UR9 ;  /* 0x0000000900917c02 */ /* 0x000fca0008000f00 */
[----:B------:R-:W2:Y:S01]  /*0a00*/  LDG.E R144, desc[UR20][R144.64] ;  /* 0x0000001490907981 */ /* 0x000ea2000c1e1900 */
[----:B------:R-:W-:Y:S01]  /*0a10*/  UISETP.GE.AND UP3, UPT, UR11, 0x1, UPT ;  /* 0x000000010b00788c */ /* 0x000fe2000bf66270 */
[----:B------:R-:W-:Y:S01]  /*0a20*/  ISETP.NE.AND P0, PT, RZ, UR29, PT ;  /* 0x0000001dff007c0c */ /* 0x000fe2000bf05270 */
[----:B------:R-:W-:Y:S01]  /*0a30*/  IMAD.MOV.U32 R210, RZ, RZ, RZ ;  /* 0x000000ffffd27224 */ /* 0x000fe200078e00ff */
[----:B------:R-:W0:Y:S01]  /*0a40*/  S2R R215, SR_TID.X ;  /* 0x0000000000d77919 */ /* 0x000e220000002100 */
[C---:B------:R-:W-:Y:S01]  /*0a50*/  ISETP.GE.U32.AND P5, PT, R2.reuse, 0x280, PT ;  /* 0x000002800200780c */ /* 0x040fe20003fa6070 */
[----:B------:R-:W-:Y:S01]  /*0a60*/  BSSY.RECONVERGENT B1, `(.L_x_4553) ;  /* 0x0000082000017945 */ /* 0x000fe20003800200 */
[----:B------:R-:W-:Y:S02]  /*0a70*/  PLOP3.LUT P1, PT, PT, PT, UP3, 0x80, 0x8 ;  /* 0x000000000008781c */ /* 0x000fe40003f2f038 */
[----:B------:R-:W-:Y:S02]  /*0a80*/  CS2R R212, SRZ ;  /* 0x0000000000d47805 */ /* 0x000fe4000001ff00 */
[----:B------:R-:W-:-:S02]  /*0a90*/  ISETP.GE.U32.AND P2, PT, R2, 0x180, PT ;  /* 0x000001800200780c */ /* 0x000fc40003f46070 */
[----:B------:R-:W-:Y:S01]  /*0aa0*/  ISETP.GE.U32.AND P3, PT, R2, 0x200, PT ;  /* 0x000002000200780c */ /* 0x000fe20003f66070 */
[----:B------:R-:W-:Y:S01]  /*0ab0*/  @UP3 UIADD3 UR7, UPT, UPT, UR11, -0x1, URZ ;  /* 0xffffffff0b073890 */ /* 0x000fe2000fffe0ff */
[----:B------:R-:W-:-:S03]  /*0ac0*/  P2R R214, PR, RZ, 0x20 ;  /* 0x00000020ffd67803 */ /* 0x000fc60000000000 */
[----:B------:R-:W-:-:S04]  /*0ad0*/  @UP3 UIMAD UR7, UR7, UR6, URZ ;  /* 0x00000006070732a4 */ /* 0x000fc8000f8e02ff */
[----:B------:R-:W-:-:S04]  /*0ae0*/  @UP3 USHF.R.S32.HI UR8, URZ, 0x1f, UR7 ;  /* 0x0000001fff083899 */ /* 0x000fc80008011407 */
[----:B------:R-:W-:Y:S02]  /*0af0*/  @UP3 ULEA.HI UR8, UR8, UR7, URZ, 0x3 ;  /* 0x0000000708083291 */ /* 0x000fe4000f8f18ff */
[----:B------:R-:W-:Y:S01]  /*0b00*/  UIMAD UR7, UR28, UR6, URZ ;  /* 0x000000061c0772a4 */ /* 0x000fe2000f8e02ff */
[----:B--2---:R-:W-:-:S03]  /*0b10*/  FSEL R3, R144, RZ, !P0 ;  /* 0x000000ff90037208 */ /* 0x004fc60004000000 */
[----:B------:R-:W-:Y:S01]  /*0b20*/  MOV R144, UR8 ;  /* 0x0000000800907c02 */ /* 0x000fe20008000f00 */
[----:B------:R-:W-:Y:S01]  /*0b30*/  UIADD3 UR8, UPT, UPT, UR32, -0x1, URZ ;  /* 0xffffffff20087890 */ /* 0x000fe2000fffe0ff */
[----:B------:R-:W-:Y:S02]  /*0b40*/  ISETP.GE.U32.AND P0, PT, R2, 0x80, PT ;  /* 0x000000800200780c */ /* 0x000fe40003f06070 */
[----:B0-----:R-:W-:Y:S01]  /*0b50*/  @P1 LEA.HI.SX32 R210, R144, R215, 0x1d ;  /* 0x000000d790d21211 */ /* 0x001fe200078feaff */
[----:B------:R-:W-:Y:S01]  /*0b60*/  UIMAD UR9, UR8, UR6, URZ ;  /* 0x00000006080972a4 */ /* 0x000fe2000f8e02ff */
[----:B------:R-:W-:Y:S01]  /*0b70*/  R2UR UR33, R3 ;  /* 0x00000000032172ca */ /* 0x000fe200000e0000 */
[----:B------:R-:W-:Y:S01]  /*0b80*/  USHF.R.S32.HI UR8, URZ, 0x1f, UR7 ;  /* 0x0000001fff087899 */ /* 0x000fe20008011407 */
[----:B------:R-:W-:Y:S01]  /*0b90*/  ISETP.GE.U32.AND P1, PT, R2, 0x100, PT ;  /* 0x000001000200780c */ /* 0x000fe20003f26070 */
[----:B------:R-:W-:Y:S02]  /*0ba0*/  USHF.R.S32.HI UR10, URZ, 0x1f, UR9 ;  /* 0x0000001fff0a7899 */ /* 0x000fe40008011409 */
[----:B------:R-:W-:-:S02]  /*0bb0*/  ULEA.HI UR8, UR8, UR7, URZ, 0x3 ;  /* 0x0000000708087291 */ /* 0x000fc4000f8f18ff */
[----:B------:R-:W-:-:S04]  /*0bc0*/  ULEA.HI UR10, UR10, UR9, URZ, 0x3 ;  /* 0x000000090a0a7291 */ /* 0x000fc8000f8f18ff */
[----:B------:R-:W-:Y:S02]  /*0bd0*/  MOV R144, UR8 ;  /* 0x0000000800907c02 */ /* 0x000fe40008000f00 */
[----:B------:R-:W-:Y:S02]  /*0be0*/  IMAD.U32 R146, RZ, RZ, UR10 ;  /* 0x0000000aff927e24 */ /* 0x000fe4000f8e00ff */
[----:B------:R-:W-:-:S03]  /*0bf0*/  LEA.HI.SX32 R3, R144, R215, 0x1d ;  /* 0x000000d790037211 */ /* 0x000fc600078feaff */
[----:B------:R-:W-:Y:S02]  /*0c00*/  LEA.HI.SX32 R211, R146, R215, 0x1d ;  /* 0x000000d792d37211 */ /* 0x000fe400078feaff */
[----:B------:R-:W-:Y:S01]  /*0c10*/  MOV R209, R3 ;  /* 0x0000000300d17202 */ /* 0x000fe20000000f00 */
[----:B------:R-:W-:Y:S06]  /*0c20*/  @!P0 BRA `(.L_x_4554) ;  /* 0x0000000400948947 */ /* 0x000fec0003800000 */
[----:B------:R-:W0:Y:S01]  /*0c30*/  LDC.64 R144, c[0x0][0x3a8] ;  /* 0x0000ea00ff907b82 */ /* 0x000e220000000a00 */
[----:B------:R-:W2:Y:S04]  /*0c40*/  LDL R187, [R1] ;  /* 0x0000000001bb7983 */ /* 0x000ea80000100800 */
[----:B------:R-:W3:Y:S03]  /*0c50*/  LDL R191, [R1+0x4] ;  /* 0x0000040001bf7983 */ /* 0x000ee60000100800 */
[----:B------:R-:W4:Y:S01]  /*0c60*/  LDC.64 R148, c[0x0][0x428] ;  /* 0x00010a00ff947b82 */ /* 0x000f220000000a00 */
[----:B------:R-:W-:Y:S01]  /*0c70*/  ISETP.NE.U32.AND P4, PT, RZ, UR24, PT ;  /* 0x00000018ff007c0c */ /* 0x000fe2000bf85070 */
[----:B------:R-:W3:Y:S03]  /*0c80*/  LDL R189, [R1+0x8] ;  /* 0x0000080001bd7983 */ /* 0x000ee60000100800 */
[----:B------:R-:W-:Y:S01]  /*0c90*/  ISETP.NE.AND.EX P4, PT, RZ, UR25, PT, P4 ;  /* 0x00000019ff007c0c */ /* 0x000fe2000bf85340 */
[----:B------:R-:W3:Y:S02]  /*0ca0*/  LDL R252, [R1+0xc] ;  /* 0x00000c0001fc7983 */ /* 0x000ee40000100800 */
[----:B------:R-:W1:Y:S01]  /*0cb0*/  LDC.64 R178, c[0x0][0x3b0] ;  /* 0x0000ec00ffb27b82 */ /* 0x000e620000000a00 */
[----:B0-----:R-:W-:-:S09]  /*0cc0*/  IMAD.WIDE.U32 R144, R209, 0x10, R144 ;  /* 0x00000010d1907825 */ /* 0x001fd200078e0090 */
[----:B------:R-:W0:Y:S01]  /*0cd0*/  @P4 LDC.64 R164, c[0x0][0x438] ;  /* 0x00010e00ffa44b82 */ /* 0x000e220000000a00 */
[----:B------:R-:W2:Y:S01]  /*0ce0*/  LDG.E.128 R144, desc[UR20][R144.64] ;  /* 0x0000001490907981 */ /* 0x000ea2000c1e1d00 */
[----:B----4-:R-:W-:-:S06]  /*0cf0*/  IMAD.WIDE.U32 R148, R211, 0x10, R148 ;  /* 0x00000010d3947825 */ /* 0x010fcc00078e0094 */
[----:B------:R-:W4:Y:S01]  /*0d00*/  LDG.E.128 R148, desc[UR20][R148.64] ;  /* 0x0000001494947981 */ /* 0x000f22000c1e1d00 */
[----:B0-----:R-:W-:-:S05]  /*0d10*/  @P4 IMAD.WIDE.U32 R164, R209, 0x10, R164 ;  /* 0x00000010d1a44825 */ /* 0x001fca00078e00a4 */
[----:B------:R1:W5:Y:S02]  /*0d20*/  @P4 LDG.E.128 R124, desc[UR20][R164.64] ;  /* 0x00000014a47c4981 */ /* 0x000364000c1e1d00 */
[----:B-1----:R-:W-:-:S06]  /*0d30*/  IMAD.WIDE.U32 R164, R210, 0x8, R178 ;  /* 0x00000008d2a47825 */ /* 0x002fcc00078e00b2 */
[----:B------:R-:W5:Y:S01]  /*0d40*/  LDG.E.64 R164, desc[UR20][R164.64] ;  /* 0x00000014a4a47981 */ /* 0x000f62000c1e1b00 */
[----:B------:R-:W-:Y:S02]  /*0d50*/  IADD3 R211, PT, PT, R211, 0x80, RZ ;  /* 0x00000080d3d37810 */ /* 0x000fe40007ffe0ff */
[----:B------:R-:W-:Y:S02]  /*0d60*/  IADD3 R210, PT, PT, R210, 0x80, RZ ;  /* 0x00000080d2d27810 */ /* 0x000fe40007ffe0ff */
[----:B------:R-:W-:Y:S02]  /*0d70*/  IADD3 R209, PT, PT, R209, 0x80, RZ ;  /* 0x00000080d1d17810 */ /* 0x000fe40007ffe0ff */
[C---:B--2---:R-:W-:Y:S02]  /*0d80*/  PRMT R178, R144.reuse, 0x7632, R178 ;  /* 0x0000763290b27816 */ /* 0x044fe400000000b2 */
[----:B------:R-:W-:Y:S02]  /*0d90*/  SHF.L.U32 R182, R144, 0x10, RZ ;  /* 0x0000001090b67819 */ /* 0x000fe400000006ff */
[----:B------:R-:W-:-:S02]  /*0da0*/  PRMT R144, R146, 0x7632, R144 ;  /* 0x0000763292907816 */ /* 0x000fc40000000090 */
[----:B------:R-:W-:Y:S02]  /*0db0*/  SHF.L.U32 R180, R146, 0x10, RZ ;  /* 0x0000001092b47819 */ /* 0x000fe400000006ff */
[C---:B------:R-:W-:Y:S01]  /*0dc0*/  PRMT R0, R145.reuse, 0x7632, R0 ;  /* 0x0000763291007816 */ /* 0x040fe20000000000 */
[----:B------:R-:W-:Y:S01]  /*0dd0*/  IMAD.U32 R145, R145, 0x10000, RZ ;  /* 0x0001000091917824 */ /* 0x000fe200078e00ff */
[C---:B------:R-:W-:Y:S02]  /*0de0*/  PRMT R146, R147.reuse, 0x7632, R146 ;  /* 0x0000763293927816 */ /* 0x040fe40000000092 */
[----:B------:R-:W-:Y:S02]  /*0df0*/  SHF.L.U32 R183, R147, 0x10, RZ ;  /* 0x0000001093b77819 */ /* 0x000fe400000006ff */
[----:B------:R-:W-:Y:S01]  /*0e00*/  SHF.L.U32 R147, R178, 0x10, RZ ;  /* 0x00000010b2937819 */ /* 0x000fe200000006ff */
[C---:B----4-:R-:W-:Y:S01]  /*0e10*/  IMAD.U32 R179, R148.reuse, 0x10000, RZ ;  /* 0x0001000094b37824 */ /* 0x050fe200078e00ff */
[----:B------:R-:W-:Y:S01]  /*0e20*/  PRMT R186, R148, 0x7632, R186 ;  /* 0x0000763294ba7816 */ /* 0x000fe200000000ba */
[----:B------:R-:W-:Y:S01]  /*0e30*/  FADD.FTZ R182, R182, -UR33 ;  /* 0x80000021b6b67e21 */ /* 0x000fe20008010000 */
[----:B------:R-:W-:Y:S01]  /*0e40*/  FADD.FTZ R148, R145, -UR33 ;  /* 0x8000002191947e21 */ /* 0x000fe20008010000 */
[----:B------:R-:W-:-:S02]  /*0e50*/  IMAD.U32 R145, R0, 0x10000, RZ ;  /* 0x0001000000917824 */ /* 0x000fc400078e00ff */
[----:B------:R-:W-:Y:S01]  /*0e60*/  FADD.FTZ R147, R147, -UR33 ;  /* 0x8000002193937e21 */ /* 0x000fe20008010000 */
[----:B------:R-:W-:Y:S01]  /*0e70*/  FMUL.FTZ R0, R182, UR31 ;  /* 0x0000001fb6007c20 */ /* 0x000fe20008410000 */
[----:B------:R-:W-:Y:S02]  /*0e80*/  IMAD.U32 R186, R186, 0x10000, RZ ;  /* 0x00010000baba7824 */ /* 0x000fe400078e00ff */
[----:B------:R-:W-:Y:S01]  /*0e90*/  FADD.FTZ R145, R145, -UR33 ;  /* 0x8000002191917e21 */ /* 0x000fe20008010000 */
[----:B------:R-:W-:Y:S01]  /*0ea0*/  FMUL.FTZ R185, R147, UR31 ;  /* 0x0000001f93b97c20 */ /* 0x000fe20008410000 */
[-C--:B------:R-:W-:Y:S01]  /*0eb0*/  FMUL.FTZ R178, R187, R179.reuse ;  /* 0x000000b3bbb27220 */ /* 0x080fe20000410000 */
[C---:B------:R-:W-:Y:S01]  /*0ec0*/  PRMT R188, R149.reuse, 0x7632, R188 ;  /* 0x0000763295bc7816 */ /* 0x040fe200000000bc */
[----:B------:R-:W-:Y:S01]  /*0ed0*/  FADD.FTZ R84, R84, R179 ;  /* 0x000000b354547221 */ /* 0x000fe20000010000 */
[----:B------:R-:W-:Y:S01]  /*0ee0*/  SHF.L.U32 R181, R149, 0x10, RZ ;  /* 0x0000001095b57819 */ /* 0x000fe200000006ff */
[----:B------:R-:W-:Y:S01]  /*0ef0*/  FFMA.FTZ R40, R0, R179, R40 ;  /* 0x000000b300287223 */ /* 0x000fe20000010028 */
[----:B------:R-:W-:Y:S01]  /*0f00*/  FMUL.FTZ R179, R148, UR31 ;  /* 0x0000001f94b37c20 */ /* 0x000fe20008410000 */
[----:B------:R-:W-:Y:S01]  /*0f10*/  FADD.FTZ R85, R85, R186 ;  /* 0x000000ba55557221 */ /* 0x000fe20000010000 */
[-C--:B------:R-:W-:Y:S01]  /*0f20*/  FFMA.FTZ R41, R185, R186.reuse, R41 ;  /* 0x000000bab9297223 */ /* 0x080fe20000010029 */
[----:B------:R-:W-:Y:S01]  /*0f30*/  FMUL.FTZ R187, R145, UR31 ;  /* 0x0000001f91bb7c20 */ /* 0x000fe20008410000 */
[----:B---3--:R-:W-:Y:S01]  /*0f40*/  FMUL.FTZ R186, R191, R186 ;  /* 0x000000babfba7220 */ /* 0x008fe20000410000 */
[----:B------:R-:W-:Y:S01]  /*0f50*/  FADD.FTZ R145, RZ, R178 ;  /* 0x000000b2ff917221 */ /* 0x000fe20000010000 */
[----:B------:R-:W-:Y:S01]  /*0f60*/  FFMA.FTZ R148, R0, R178, RZ ;  /* 0x000000b200947223 */ /* 0x000fe200000100ff */
[----:B------:R-:W-:Y:S01]  /*0f70*/  SHF.L.U32 R144, R144, 0x10, RZ ;  /* 0x0000001090907819 */ /* 0x000fe200000006ff */
[----:B------:R-:W-:Y:S01]  /*0f80*/  FADD.FTZ R86, R86, R181 ;  /* 0x000000b556567221 */ /* 0x000fe20000010000 */
[----:B------:R-:W-:Y:S01]  /*0f90*/  SHF.L.U32 R188, R188, 0x10, RZ ;  /* 0x00000010bcbc7819 */ /* 0x000fe200000006ff */
[-C--:B------:R-:W-:Y:S01]  /*0fa0*/  FFMA.FTZ R42, R179, R181.reuse, R42 ;  /* 0x000000b5b32a7223 */ /* 0x080fe2000001002a */
[C---:B------:R-:W-:Y:S01]  /*0fb0*/  PRMT R190, R150.reuse, 0x7632, R190 ;  /* 0x0000763296be7816 */ /* 0x040fe200000000be */
[----:B------:R-:W-:Y:S01]  /*0fc0*/  FMUL.FTZ R181, R189, R181 ;  /* 0x000000b5bdb57220 */ /* 0x000fe20000410000 */
[----:B------:R-:W-:Y:S01]  /*0fd0*/  SHF.L.U32 R149, R150, 0x10, RZ ;  /* 0x0000001096957819 */ /* 0x000fe200000006ff */
[----:B------:R-:W-:Y:S01]  /*0fe0*/  FADD.FTZ R150, R145, R186 ;  /* 0x000000ba91967221 */ /* 0x000fe20000010000 */
[----:B------:R-:W-:Y:S01]  /*0ff0*/  FFMA.FTZ R148, R185, R186, R148 ;  /* 0x000000bab9947223 */ /* 0x000fe20000010094 */
[----:B------:R-:W-:Y:S01]  /*1000*/  FADD.FTZ R144, R144, -UR33 ;  /* 0x8000002190907e21 */ /* 0x000fe20008010000 */
[----:B------:R-:W-:Y:S01]  /*1010*/  FADD.FTZ R87, R87, R188 ;  /* 0x000000bc57577221 */ /* 0x000fe20000010000 */
[-C--:B------:R-:W-:Y:S01]  /*1020*/  FFMA.FTZ R43, R187, R188.reuse, R43 ;  /* 0x000000bcbb2b7223 */ /* 0x080fe2000001002b */
[----:B------:R-:W-:Y:S01]  /*1030*/  FADD.FTZ R180, R180, -UR33 ;  /* 0x80000021b4b47e21 */ /* 0x000fe20008010000 */
[----:B------:R-:W-:Y:S01]  /*1040*/  FMUL.FTZ R188, R252, R188 ;  /* 0x000000bcfcbc7220 */ /* 0x000fe20000410000 */
[----:B------:R-:W-:Y:S01]  /*1050*/  FADD.FTZ R145, R150, R181 ;  /* 0x000000b596917221 */ /* 0x000fe20000010000 */
[----:B------:R-:W-:Y:S01]  /*1060*/  FFMA.FTZ R148, R179, R181, R148 ;  /* 0x000000b5b3947223 */ /* 0x000fe20000010094 */
[----:B------:R-:W-:Y:S01]  /*1070*/  SHF.L.U32 R146, R146, 0x10, RZ ;  /* 0x0000001092927819 */ /* 0x000fe200000006ff */
[----:B------:R-:W-:Y:S01]  /*1080*/  FMUL.FTZ R189, R144, UR31 ;  /* 0x0000001f90bd7c20 */ /* 0x000fe20008410000 */
[----:B------:R-:W-:Y:S01]  /*1090*/  SHF.L.U32 R190, R190, 0x10, RZ ;  /* 0x00000010bebe7819 */ /* 0x000fe200000006ff */
[----:B------:R-:W-:Y:S01]  /*10a0*/  FMUL.FTZ R180, R180, UR31 ;  /* 0x0000001fb4b47c20 */ /* 0x000fe20008410000 */
[----:B-----5:R-:W-:Y:S01]  /*10b0*/  FMUL.FTZ R182, R248, R149 ;  /* 0x00000095f8b67220 */ /* 0x020fe20000410000 */
[----:B------:R-:W-:Y:S01]  /*10c0*/  FADD.FTZ R145, R145, R188 ;  /* 0x000000bc91917221 */ /* 0x000fe20000010000 */
[----:B------:R-:W-:Y:S01]  /*10d0*/  FFMA.FTZ R147, R187, R188, R148 ;  /* 0x000000bcbb937223 */ /* 0x000fe20000010094 */
[----:B------:R-:W-:Y:S01]  /*10e0*/  PRMT R192, R151, 0x7632, R192 ;  /* 0x0000763297c07816 */ /* 0x000fe200000000c0 */
[----:B------:R-:W-:Y:S01]  /*10f0*/  FADD.FTZ R146, R146, -UR33 ;  /* 0x8000002192927e21 */ /* 0x000fe20008010000 */
[----:B------:R-:W-:Y:S01]  /*1100*/  FADD.FTZ R89, R89, R190 ;  /* 0x000000be59597221 */ /* 0x000fe20000010000 */
[----:B------:R-:W-:Y:S01]  /*1110*/  FFMA.FTZ R45, R189, R190, R45 ;  /* 0x000000bebd2d7223 */ /* 0x000fe2000001002d */
[----:B------:R-:W-:-:S02]  /*1120*/  IMAD.U32 R151, R151, 0x10000, RZ ;  /* 0x0001000097977824 */ /* 0x000fc400078e00ff */
[----:B------:R-:W-:Y:S01]  /*1130*/  FADD.FTZ R183, R183, -UR33 ;  /* 0x80000021b7b77e21 */ /* 0x000fe20008010000 */
[----:B------:R-:W-:Y:S01]  /*1140*/  FMUL.FTZ R190, R249, R190 ;  /* 0x000000bef9be7220 */ /* 0x000fe20000410000 */
[----:B------:R-:W-:Y:S01]  /*1150*/  FADD.FTZ R145, R145, R182 ;  /* 0x000000b691917221 */ /* 0x000fe20000010000 */
[----:B------:R-:W-:Y:S01]  /*1160*/  FFMA.FTZ R144, R180, R182, R147 ;  /* 0x000000b6b4907223 */ /* 0x000fe20000010093 */
[----:B------:R-:W-:Y:S02]  /*1170*/  IMAD.U32 R192, R192, 0x10000, RZ ;  /* 0x00010000c0c07824 */ /* 0x000fe400078e00ff */
        /* <DEDUP_REMOVED lines=16> */
.L_x_4554:
[----:B------:R-:W-:Y:S05]  /*1280*/  BSYNC.RECONVERGENT B1 ;  /* 0x0000000000017941 */ /* 0x000fea0003800200 */
.L_x_4553:
[----:B------:R-:W-:Y:S04]  /*1290*/  BSSY.RECONVERGENT B1, `(.L_x_4555) ;  /* 0x0000063000017945 */ /* 0x000fe80003800200 */
[----:B------:R-:W-:Y:S05]  /*12a0*/  @!P1 BRA `(.L_x_4556) ;  /* 0x0000000400849947 */ /* 0x000fea0003800000 */
[----:B------:R-:W0:Y:S08]  /*12b0*/  LDC.64 R144, c[0x0][0x3a8] ;  /* 0x0000ea00ff907b82 */ /* 0x000e300000000a00 */
[----:B------:R-:W2:Y:S01]  /*12c0*/  LDC.64 R148, c[0x0][0x428] ;  /* 0x00010a00ff947b82 */ /* 0x000ea20000000a00 */
[----:B------:R-:W-:-:S04]  /*12d0*/  ISETP.NE.U32.AND P4, PT, RZ, UR24, PT ;  /* 0x00000018ff007c0c */ /* 0x000fc8000bf85070 */
[----:B------:R-:W-:-:S03]  /*12e0*/  ISETP.NE.AND.EX P4, PT, RZ, UR25, PT, P4 ;  /* 0x00000019ff007c0c */ /* 0x000fc6000bf85340 */
[----:B------:R-:W3:Y:S01]  /*12f0*/  LDC.64 R194, c[0x0][0x3b0] ;  /* 0x0000ec00ffc27b82 */ /* 0x000ee20000000a00 */
[----:B0-----:R-:W-:-:S09]  /*1300*/  IMAD.WIDE.U32 R144, R209, 0x10, R144 ;  /* 0x00000010d1907825 */ /* 0x001fd200078e0090 */
[----:B------:R-:W0:Y:S01]  /*1310*/  @P4 LDC.64 R166, c[0x0][0x438] ;  /* 0x00010e00ffa64b82 */ /* 0x000e220000000a00 */
[----:B------:R-:W4:Y:S01]  /*1320*/  LDG.E.128 R144, desc[UR20][R144.64] ;  /* 0x0000001490907981 */ /* 0x000f22000c1e1d00 */
[----:B--2---:R-:W-:-:S06]  /*1330*/  IMAD.WIDE.U32 R148, R211, 0x10, R148 ;  /* 0x00000010d3947825 */ /* 0x004fcc00078e0094 */
[----:B------:R-:W2:Y:S01]  /*1340*/  LDG.E.128 R148, desc[UR20][R148.64] ;  /* 0x0000001494947981 */ /* 0x000ea2000c1e1d00 */
[----:B0-----:R-:W-:-:S05]  /*1350*/  @P4 IMAD.WIDE.U32 R166, R209, 0x10, R166 ;  /* 0x00000010d1a64825 */ /* 0x001fca00078e00a6 */
[----:B------:R3:W5:Y:S02]  /*1360*/  @P4 LDG.E.128 R128, desc[UR20][R166.64] ;  /* 0x00000014a6804981 */ /* 0x000764000c1e1d00 */
[----:B---3--:R-:W-:-:S06]  /*1370*/  IMAD.WIDE.U32 R166, R210, 0x8, R194 ;  /* 0x00000008d2a67825 */ /* 0x008fcc00078e00c2 */
[----:B------:R-:W5:Y:S01]  /*1380*/  LDG.E.64 R166, desc[UR20][R166.64] ;  /* 0x00000014a6a67981 */ /* 0x000f62000c1e1b00 */
[----:B------:R-:W-:Y:S01]  /*1390*/  IADD3 R211, PT, PT, R211, 0x80, RZ ;  /* 0x00000080d3d37810 */ /* 0x000fe20007ffe0ff */
[----:B------:R-:W-:Y:S01]  /*13a0*/  VIADD R209, R209, 0x80 ;  /* 0x00000080d1d17836 */ /* 0x000fe20000000000 */
[----:B------:R-:W-:Y:S02]  /*13b0*/  IADD3 R210, PT, PT, R210, 0x80, RZ ;  /* 0x00000080d2d27810 */ /* 0x000fe40007ffe0ff */
[C---:B----4-:R-:W-:Y:S01]  /*13c0*/  PRMT R193, R144.reuse, 0x7632, R193 ;  /* 0x0000763290c17816 */ /* 0x050fe200000000c1 */
[----:B------:R-:W-:Y:S01]  /*13d0*/  IMAD.U32 R195, R144, 0x10000, RZ ;  /* 0x0001000090c37824 */ /* 0x000fe200078e00ff */
[C---:B------:R-:W-:Y:S01]  /*13e0*/  PRMT R197, R147.reuse, 0x7632, R197 ;  /* 0x0000763293c57816 */ /* 0x040fe200000000c5 */
[----:B------:R-:W-:Y:S01]  /*13f0*/  IMAD.U32 R199, R147, 0x10000, RZ ;  /* 0x0001000093c77824 */ /* 0x000fe200078e00ff */
[----:B------:R-:W-:Y:S01]  /*1400*/  PRMT R144, R145, 0x7632, R144 ;  /* 0x0000763291907816 */ /* 0x000fe20000000090 */
[----:B------:R-:W-:Y:S01]  /*1410*/  IMAD.U32 R147, R193, 0x10000, RZ ;  /* 0x00010000c1937824 */ /* 0x000fe200078e00ff */
[----:B------:R-:W-:Y:S01]  /*1420*/  SHF.L.U32 R145, R145, 0x10, RZ ;  /* 0x0000001091917819 */ /* 0x000fe200000006ff */
[----:B------:R-:W-:Y:S01]  /*1430*/  FADD.FTZ R198, R195, -UR33 ;  /* 0x80000021c3c67e21 */ /* 0x000fe20008010000 */
[C---:B------:R-:W-:Y:S01]  /*1440*/  PRMT R194, R146.reuse, 0x7632, R194 ;  /* 0x0000763292c27816 */ /* 0x040fe200000000c2 */
[----:B------:R-:W-:Y:S01]  /*1450*/  FADD.FTZ R147, R147, -UR33 ;  /* 0x8000002193937e21 */ /* 0x000fe20008010000 */
[----:B------:R-:W-:Y:S01]  /*1460*/  SHF.L.U32 R146, R146, 0x10, RZ ;  /* 0x0000001092927819 */ /* 0x000fe200000006ff */
[----:B------:R-:W-:Y:S01]  /*1470*/  FADD.FTZ R195, R145, -UR33 ;  /* 0x8000002191c37e21 */ /* 0x000fe20008010000 */
[C---:B--2---:R-:W-:Y:S01]  /*1480*/  PRMT R202, R148.reuse, 0x7632, R202 ;  /* 0x0000763294ca7816 */ /* 0x044fe200000000ca */
[----:B------:R-:W-:Y:S01]  /*1490*/  FMUL.FTZ R201, R147, UR31 ;  /* 0x0000001f93c97c20 */ /* 0x000fe20008410000 */
[----:B------:R-:W-:Y:S01]  /*14a0*/  SHF.L.U32 R148, R148, 0x10, RZ ;  /* 0x0000001094947819 */ /* 0x000fe200000006ff */
[----:B------:R-:W-:Y:S01]  /*14b0*/  FADD.FTZ R196, R146, -UR33 ;  /* 0x8000002192c47e21 */ /* 0x000fe20008010000 */
[----:B------:R-:W-:Y:S01]  /*14c0*/  SHF.L.U32 R145, R144, 0x10, RZ ;  /* 0x0000001090917819 */ /* 0x000fe200000006ff */
[----:B------:R-:W-:Y:S01]  /*14d0*/  FMUL.FTZ R193, R198, UR31 ;  /* 0x0000001fc6c17c20 */ /* 0x000fe20008410000 */
[----:B------:R-:W-:Y:S01]  /*14e0*/  SHF.L.U32 R202, R202, 0x10, RZ ;  /* 0x00000010caca7819 */ /* 0x000fe200000006ff */
[----:B------:R-:W-:Y:S01]  /*14f0*/  IMAD.U32 R144, R197, 0x10000, RZ ;  /* 0x00010000c5907824 */ /* 0x000fe200078e00ff */
[----:B------:R-:W-:Y:S01]  /*1500*/  SHF.L.U32 R146, R194, 0x10, RZ ;  /* 0x00000010c2927819 */ /* 0x000fe200000006ff */
[----:B-----5:R-:W-:Y:S01]  /*1510*/  FMUL.FTZ R194, R244, R148 ;  /* 0x00000094f4c27220 */ /* 0x020fe20000410000 */
[----:B------:R-:W-:Y:S01]  /*1520*/  PRMT R204, R149, 0x7632, R204 ;  /* 0x0000763295cc7816 */ /* 0x000fe200000000cc */
[----:B------:R-:W-:Y:S01]  /*1530*/  FADD.FTZ R145, R145, -UR33 ;  /* 0x8000002191917e21 */ /* 0x000fe20008010000 */
[----:B------:R-:W-:Y:S01]  /*1540*/  SHF.L.U32 R149, R149, 0x10, RZ ;  /* 0x0000001095957819 */ /* 0x000fe200000006ff */
[----:B------:R-:W-:Y:S01]  /*1550*/  FADD.FTZ R93, R93, R202 ;  /* 0x000000ca5d5d7221 */ /* 0x000fe20000010000 */
[-C--:B------:R-:W-:Y:S01]  /*1560*/  FFMA.FTZ R49, R201, R202.reuse, R49 ;  /* 0x000000cac9317223 */ /* 0x080fe20000010031 */
[----:B------:R-:W-:Y:S01]  /*1570*/  FADD.FTZ R213, R213, R194 ;  /* 0x000000c2d5d57221 */ /* 0x000fe20000010000 */
[----:B------:R-:W-:Y:S01]  /*1580*/  FMUL.FTZ R202, R245, R202 ;  /* 0x000000caf5ca7220 */ /* 0x000fe20000410000 */
[C---:B------:R-:W-:Y:S01]  /*1590*/  FFMA.FTZ R212, R193.reuse, R194, R212 ;  /* 0x000000c2c1d47223 */ /* 0x040fe200000100d4 */
[----:B------:R-:W-:Y:S01]  /*15a0*/  SHF.L.U32 R204, R204, 0x10, RZ ;  /* 0x00000010cccc7819 */ /* 0x000fe200000006ff */
[----:B------:R-:W-:Y:S01]  /*15b0*/  FADD.FTZ R92, R92, R148 ;  /* 0x000000945c5c7221 */ /* 0x000fe20000010000 */
[----:B------:R-:W-:Y:S01]  /*15c0*/  FFMA.FTZ R48, R193, R148, R48 ;  /* 0x00000094c1307223 */ /* 0x000fe20000010030 */
[----:B------:R-:W-:Y:S01]  /*15d0*/  FMUL.FTZ R203, R145, UR31 ;  /* 0x0000001f91cb7c20 */ /* 0x000fe20008410000 */
[----:B------:R-:W-:Y:S01]  /*15e0*/  FMUL.FTZ R195, R195, UR31 ;  /* 0x0000001fc3c37c20 */ /* 0x000fe20008410000 */
[----:B------:R-:W-:Y:S01]  /*15f0*/  FMUL.FTZ R197, R246, R149 ;  /* 0x00000095f6c57220 */ /* 0x000fe20000410000 */
[----:B------:R-:W-:Y:S01]  /*1600*/  FADD.FTZ R148, R213, R202 ;  /* 0x000000cad5947221 */ /* 0x000fe20000010000 */
[----:B------:R-:W-:Y:S01]  /*1610*/  FFMA.FTZ R212, R201, R202, R212 ;  /* 0x000000cac9d47223 */ /* 0x000fe200000100d4 */
[----:B------:R-:W-:Y:S01]  /*1620*/  PRMT R206, R150, 0x7632, R206 ;  /* 0x0000763296ce7816 */ /* 0x000fe200000000ce */
[----:B------:R-:W-:Y:S01]  /*1630*/  FADD.FTZ R146, R146, -UR33 ;  /* 0x8000002192927e21 */ /* 0x000fe20008010000 */
[----:B------:R-:W-:Y:S01]  /*1640*/  FADD.FTZ R95, R95, R204 ;  /* 0x000000cc5f5f7221 */ /* 0x000fe20000010000 */
[----:B------:R-:W-:Y:S01]  /*1650*/  FFMA.FTZ R51, R203, R204, R51 ;  /* 0x000000cccb337223 */ /* 0x000fe20000010033 */
[----:B------:R-:W-:-:S02]  /*1660*/  IMAD.U32 R150, R150, 0x10000, RZ ;  /* 0x0001000096967824 */ /* 0x000fc400078e00ff */
        /* <DEDUP_REMOVED lines=9> */
[C---:B------:R-:W-:Y:S01]  /*1700*/  PRMT R208, R151.reuse, 0x7632, R208 ;  /* 0x0000763297d07816 */ /* 0x040fe200000000d0 */
[----:B------:R-:W-:Y:S01]  /*1710*/  FADD.FTZ R144, R144, -UR33 ;  /* 0x8000002190907e21 */ /* 0x000fe20008010000 */
[----:B------:R-:W-:Y:S01]  /*1720*/  SHF.L.U32 R151, R151, 0x10, RZ ;  /* 0x0000001097977819 */ /* 0x000fe200000006ff */
        /* <DEDUP_REMOVED lines=25> */
.L_x_4556:
[----:B------:R-:W-:Y:S05]  /*18c0*/  BSYNC.RECONVERGENT B1 ;  /* 0x0000000000017941 */ /* 0x000fea0003800200 */
.L_x_4555:
[----:B------:R-:W-:Y:S04]  /*18d0*/  BSSY.RECONVERGENT B1, `(.L_x_4557) ;  /* 0x0000063000017945 */ /* 0x000fe80003800200 */
[----:B------:R-:W-:Y:S05]  /*18e0*/  @!P2 BRA `(.L_x_4558) ;  /* 0x000000040084a947 */ /* 0x000fea0003800000 */
[----:B-1----:R-:W0:Y:S08]  /*18f0*/  LDC.64 R4, c[0x0][0x3a8] ;  /* 0x0000ea00ff047b82 */ /* 0x002e300000000a00 */
[----:B------:R-:W1:Y:S01]  /*1900*/  LDC.64 R8, c[0x0][0x428] ;  /* 0x00010a00ff087b82 */ /* 0x000e620000000a00 */
[----:B------:R-:W-:-:S07]  /*1910*/  ISETP.NE.U32.AND P4, PT, RZ, UR24, PT ;  /* 0x00000018ff007c0c */ /* 0x000fce000bf85070 */
[----:B------:R-:W2:Y:S01]  /*1920*/  LDC.64 R14, c[0x0][0x3b0] ;  /* 0x0000ec00ff0e7b82 */ /* 0x000ea20000000a00 */
[----:B0-----:R-:W-:-:S06]  /*1930*/  IMAD.WIDE.U32 R4, R209, 0x10, R4 ;  /* 0x00000010d1047825 */ /* 0x001fcc00078e0004 */
[----:B------:R-:W3:Y:S01]  /*1940*/  LDG.E.128 R4, desc[UR20][R4.64] ;  /* 0x0000001404047981 */ /* 0x000ee2000c1e1d00 */
[----:B-1----:R-:W-:-:S06]  /*1950*/  IMAD.WIDE.U32 R8, R211, 0x10, R8 ;  /* 0x00000010d3087825 */ /* 0x002fcc00078e0008 */
[----:B------:R-:W4:Y:S01]  /*1960*/  LDG.E.128 R8, desc[UR20][R8.64] ;  /* 0x0000001408087981 */ /* 0x000f22000c1e1d00 */
[----:B------:R-:W-:-:S13]  /*1970*/  ISETP.NE.AND.EX P4, PT, RZ, UR25, PT, P4 ;  /* 0x00000019ff007c0c */ /* 0x000fda000bf85340 */
[----:B------:R-:W0:Y:S02]  /*1980*/  @P4 LDC.64 R12, c[0x0][0x438] ;  /* 0x00010e00ff0c4b82 */ /* 0x000e240000000a00 */
[----:B0-----:R-:W-:-:S05]  /*1990*/  @P4 IMAD.WIDE.U32 R12, R209, 0x10, R12 ;  /* 0x00000010d10c4825 */ /* 0x001fca00078e000c */
[----:B------:R2:W5:Y:S02]  /*19a0*/  @P4 LDG.E.128 R132, desc[UR20][R12.64] ;  /* 0x000000140c844981 */ /* 0x000564000c1e1d00 */
[----:B--2---:R-:W-:-:S05]  /*19b0*/  IMAD.WIDE.U32 R12, R210, 0x8, R14 ;  /* 0x00000008d20c7825 */ /* 0x004fca00078e000e */
[----:B------:R3:W5:Y:S01]  /*19c0*/  LDG.E.64 R168, desc[UR20][R12.64] ;  /* 0x000000140ca87981 */ /* 0x000762000c1e1b00 */
[----:B------:R-:W-:Y:S01]  /*19d0*/  VIADD R211, R211, 0x80 ;  /* 0x00000080d3d37836 */ /* 0x000fe20000000000 */
[----:B------:R-:W-:Y:S01]  /*19e0*/  IADD3 R209, PT, PT, R209, 0x80, RZ ;  /* 0x00000080d1d17810 */ /* 0x000fe20007ffe0ff */
[----:B------:R-:W-:Y:S01]  /*19f0*/  VIADD R210, R210, 0x80 ;  /* 0x00000080d2d27836 */ /* 0x000fe20000000000 */
[C---:B---3--:R-:W-:Y:S02]  /*1a00*/  SHF.L.U32 R13, R4.reuse, 0x10, RZ ;  /* 0x00000010040d7819 */ /* 0x048fe400000006ff */
[----:B------:R-:W-:Y:S02]  /*1a10*/  PRMT R18, R4, 0x7632, R18 ;  /* 0x0000763204127816 */ /* 0x000fe40000000012 */
[----:B------:R-:W-:Y:S01]  /*1a20*/  SHF.L.U32 R4, R5, 0x10, RZ ;  /* 0x0000001005047819 */ /* 0x000fe200000006ff */
[----:B------:R-:W-:Y:S01]  /*1a30*/  FADD.FTZ R13, R13, -UR33 ;  /* 0x800000210d0d7e21 */ /* 0x000fe20008010000 */
[----:B------:R-:W-:-:S02]  /*1a40*/  PRMT R12, R5, 0x7632, R12 ;  /* 0x00007632050c7816 */ /* 0x000fc4000000000c */
[----:B------:R-:W-:Y:S01]  /*1a50*/  SHF.L.U32 R18, R18, 0x10, RZ ;  /* 0x0000001012127819 */ /* 0x000fe200000006ff */
[----:B------:R-:W-:Y:S01]  /*1a60*/  FADD.FTZ R144, R4, -UR33 ;  /* 0x8000002104907e21 */ /* 0x000fe20008010000 */
[C---:B------:R-:W-:Y:S01]  /*1a70*/  PRMT R16, R6.reuse, 0x7632, R16 ;  /* 0x0000763206107816 */ /* 0x040fe20000000010 */
[----:B------:R-:W-:Y:S01]  /*1a80*/  IMAD.U32 R6, R6, 0x10000, RZ ;  /* 0x0001000006067824 */ /* 0x000fe200078e00ff */
[----:B------:R-:W-:Y:S01]  /*1a90*/  PRMT R146, R7, 0x7632, R146 ;  /* 0x0000763207927816 */ /* 0x000fe20000000092 */
[----:B------:R-:W-:Y:S01]  /*1aa0*/  FMUL.FTZ R4, R13, UR31 ;  /* 0x0000001f0d047c20 */ /* 0x000fe20008410000 */
[----:B----4-:R-:W-:Y:S01]  /*1ab0*/  SHF.L.U32 R5, R8, 0x10, RZ ;  /* 0x0000001008057819 */ /* 0x010fe200000006ff */
[----:B------:R-:W-:Y:S01]  /*1ac0*/  FADD.FTZ R18, R18, -UR33 ;  /* 0x8000002112127e21 */ /* 0x000fe20008010000 */
[----:B------:R-:W-:Y:S01]  /*1ad0*/  PRMT R14, R8, 0x7632, R14 ;  /* 0x00007632080e7816 */ /* 0x000fe2000000000e */
[----:B------:R-:W-:Y:S01]  /*1ae0*/  FADD.FTZ R145, R6, -UR33 ;  /* 0x8000002106917e21 */ /* 0x000fe20008010000 */
[----:B------:R-:W-:Y:S01]  /*1af0*/  SHF.L.U32 R12, R12, 0x10, RZ ;  /* 0x000000100c0c7819 */ /* 0x000fe200000006ff */
[----:B------:R-:W-:Y:S01]  /*1b00*/  FADD.FTZ R100, R100, R5 ;  /* 0x0000000564647221 */ /* 0x000fe20000010000 */
[----:B------:R-:W-:Y:S01]  /*1b10*/  SHF.L.U32 R7, R7, 0x10, RZ ;  /* 0x0000001007077819 */ /* 0x000fe200000006ff */
[-C--:B------:R-:W-:Y:S01]  /*1b20*/  FFMA.FTZ R56, R4, R5.reuse, R56 ;  /* 0x0000000504387223 */ /* 0x080fe20000010038 */
[----:B------:R-:W-:Y:S01]  /*1b30*/  SHF.L.U32 R13, R146, 0x10, RZ ;  /* 0x00000010920d7819 */ /* 0x000fe200000006ff */
[C---:B------:R-:W-:Y:S01]  /*1b40*/  IMAD.U32 R8, R9.reuse, 0x10000, RZ ;  /* 0x0001000009087824 */ /* 0x040fe200078e00ff */
[----:B------:R-:W-:Y:S01]  /*1b50*/  SHF.L.U32 R14, R14, 0x10, RZ ;  /* 0x000000100e0e7819 */ /* 0x000fe200000006ff */
[----:B-----5:R-:W-:Y:S01]  /*1b60*/  FMUL.FTZ R5, R236, R5 ;  /* 0x00000005ec057220 */ /* 0x020fe20000410000 */
[----:B------:R-:W-:Y:S01]  /*1b70*/  PRMT R15, R9, 0x7632, R15 ;  /* 0x00007632090f7816 */ /* 0x000fe2000000000f */
[----:B------:R-:W-:Y:S01]  /*1b80*/  FMUL.FTZ R6, R144, UR31 ;  /* 0x0000001f90067c20 */ /* 0x000fe20008410000 */
[----:B------:R-:W-:Y:S01]  /*1b90*/  PRMT R17, R10, 0x7632, R17 ;  /* 0x000076320a117816 */ /* 0x000fe20000000011 */
[----:B------:R-:W-:Y:S01]  /*1ba0*/  FADD.FTZ R144, R12, -UR33 ;  /* 0x800000210c907e21 */ /* 0x000fe20008010000 */
[----:B------:R-:W-:Y:S01]  /*1bb0*/  SHF.L.U32 R9, R10, 0x10, RZ ;  /* 0x000000100a097819 */ /* 0x000fe200000006ff */
[----:B------:R-:W-:Y:S01]  /*1bc0*/  FADD.FTZ R10, R7, -UR33 ;  /* 0x80000021070a7e21 */ /* 0x000fe20008010000 */
[----:B------:R-:W-:Y:S01]  /*1bd0*/  FMUL.FTZ R12, R18, UR31 ;  /* 0x0000001f120c7c20 */ /* 0x000fe20008410000 */
[----:B------:R-:W-:Y:S01]  /*1be0*/  FMUL.FTZ R7, R145, UR31 ;  /* 0x0000001f91077c20 */ /* 0x000fe20008410000 */
[----:B------:R-:W-:Y:S01]  /*1bf0*/  FADD.FTZ R18, R13, -UR33 ;  /* 0x800000210d127e21 */ /* 0x000fe20008010000 */
[----:B------:R-:W-:Y:S01]  /*1c00*/  FADD.FTZ R146, R213, R5 ;  /* 0x00000005d5927221 */ /* 0x000fe20000010000 */
[-C--:B------:R-:W-:Y:S01]  /*1c10*/  FMUL.FTZ R13, R237, R14.reuse ;  /* 0x0000000eed0d7220 */ /* 0x080fe20000410000 */
[----:B------:R-:W-:Y:S01]  /*1c20*/  FFMA.FTZ R145, R4, R5, R212 ;  /* 0x0000000504917223 */ /* 0x000fe200000100d4 */
[----:B------:R-:W-:Y:S01]  /*1c30*/  FADD.FTZ R101, R101, R14 ;  /* 0x0000000e65657221 */ /* 0x000fe20000010000 */
[----:B------:R-:W-:Y:S01]  /*1c40*/  FFMA.FTZ R57, R12, R14, R57 ;  /* 0x0000000e0c397223 */ /* 0x000fe20000010039 */
[----:B------:R-:W-:-:S02]  /*1c50*/  IMAD.U32 R16, R16, 0x10000, RZ ;  /* 0x0001000010107824 */ /* 0x000fc400078e00ff */
[----:B------:R-:W-:Y:S01]  /*1c60*/  FADD.FTZ R102, R102, R8 ;  /* 0x0000000866667221 */ /* 0x000fe20000010000 */
[----:B------:R-:W-:Y:S02]  /*1c70*/  IMAD.U32 R15, R15, 0x10000, RZ ;  /* 0x000100000f0f7824 */ /* 0x000fe400078e00ff */
[-C--:B------:R-:W-:Y:S01]  /*1c80*/  FFMA.FTZ R58, R6, R8.reuse, R58 ;  /* 0x00000008063a7223 */ /* 0x080fe2000001003a */
[----:B------:R-:W-:Y:S01]  /*1c90*/  FMUL.FTZ R14, R144, UR31 ;  /* 0x0000001f900e7c20 */ /* 0x000fe20008410000 */
[----:B------:R-:W-:Y:S01]  /*1ca0*/  FMUL.FTZ R8, R238, R8 ;  /* 0x00000008ee087220 */ /* 0x000fe20000410000 */
[----:B------:R-:W-:Y:S01]  /*1cb0*/  FADD.FTZ R147, R146, R13 ;  /* 0x0000000d92937221 */ /* 0x000fe20000010000 */
[----:B------:R-:W-:Y:S01]  /*1cc0*/  FFMA.FTZ R145, R12, R13, R145 ;  /* 0x0000000d0c917223 */ /* 0x000fe20000010091 */
[----:B------:R-:W-:Y:S01]  /*1cd0*/  FADD.FTZ R16, R16, -UR33 ;  /* 0x8000002110107e21 */ /* 0x000fe20008010000 */
        /* <DEDUP_REMOVED lines=34> */
.L_x_4558:
[----:B------:R-:W-:Y:S05]  /*1f00*/  BSYNC.RECONVERGENT B1 ;  /* 0x0000000000017941 */ /* 0x000fea0003800200 */
.L_x_4557:
[----:B------:R-:W-:Y:S04]  /*1f10*/  BSSY.RECONVERGENT B1, `(.L_x_4559) ;  /* 0x0000063000017945 */ /* 0x000fe80003800200 */
[----:B------:R-:W-:Y:S05]  /*1f20*/  @!P3 BRA `(.L_x_4560) ;  /* 0x000000040084b947 */ /* 0x000fea0003800000 */
[----:B------:R-:W0:Y:S08]  /*1f30*/  LDC.64 R20, c[0x0][0x3a8] ;  /* 0x0000ea00ff147b82 */ /* 0x000e300000000a00 */
[----:B------:R-:W2:Y:S01]  /*1f40*/  LDC.64 R24, c[0x0][0x428] ;  /* 0x00010a00ff187b82 */ /* 0x000ea20000000a00 */
[----:B------:R-:W-:-:S07]  /*1f50*/  ISETP.NE.U32.AND P4, PT, RZ, UR24, PT ;  /* 0x00000018ff007c0c */ /* 0x000fce000bf85070 */
[----:B------:R-:W3:Y:S01]  /*1f60*/  LDC.64 R30, c[0x0][0x3b0] ;  /* 0x0000ec00ff1e7b82 */ /* 0x000ee20000000a00 */
[----:B0-----:R-:W-:-:S06]  /*1f70*/  IMAD.WIDE.U32 R20, R209, 0x10, R20 ;  /* 0x00000010d1147825 */ /* 0x001fcc00078e0014 */
[----:B------:R-:W4:Y:S01]  /*1f80*/  LDG.E.128 R20, desc[UR20][R20.64] ;  /* 0x0000001414147981 */ /* 0x000f22000c1e1d00 */
[----:B--2---:R-:W-:-:S06]  /*1f90*/  IMAD.WIDE.U32 R24, R211, 0x10, R24 ;  /* 0x00000010d3187825 */ /* 0x004fcc00078e0018 */
[----:B------:R-:W2:Y:S01]  /*1fa0*/  LDG.E.128 R24, desc[UR20][R24.64] ;  /* 0x0000001418187981 */ /* 0x000ea2000c1e1d00 */
[----:B------:R-:W-:-:S13]  /*1fb0*/  ISETP.NE.AND.EX P4, PT, RZ, UR25, PT, P4 ;  /* 0x00000019ff007c0c */ /* 0x000fda000bf85340 */
[----:B------:R-:W0:Y:S02]  /*1fc0*/  @P4 LDC.64 R28, c[0x0][0x438] ;  /* 0x00010e00ff1c4b82 */ /* 0x000e240000000a00 */
[----:B0-----:R-:W-:-:S05]  /*1fd0*/  @P4 IMAD.WIDE.U32 R28, R209, 0x10, R28 ;  /* 0x00000010d11c4825 */ /* 0x001fca00078e001c */
[----:B------:R3:W5:Y:S02]  /*1fe0*/  @P4 LDG.E.128 R136, desc[UR20][R28.64] ;  /* 0x000000141c884981 */ /* 0x000764000c1e1d00 */
[----:B---3--:R-:W-:-:S05]  /*1ff0*/  IMAD.WIDE.U32 R28, R210, 0x8, R30 ;  /* 0x00000008d21c7825 */ /* 0x008fca00078e001e */
[----:B------:R4:W5:Y:S01]  /*2000*/  LDG.E.64 R162, desc[UR20][R28.64] ;  /* 0x000000141ca27981 */ /* 0x000962000c1e1b00 */
[----:B------:R-:W-:Y:S02]  /*2010*/  IADD3 R211, PT, PT, R211, 0x80, RZ ;  /* 0x00000080d3d37810 */ /* 0x000fe40007ffe0ff */
[----:B------:R-:W-:Y:S02]  /*2020*/  IADD3 R210, PT, PT, R210, 0x80, RZ ;  /* 0x00000080d2d27810 */ /* 0x000fe40007ffe0ff */
[----:B------:R-:W-:Y:S02]  /*2030*/  IADD3 R209, PT, PT, R209, 0x80, RZ ;  /* 0x00000080d1d17810 */ /* 0x000fe40007ffe0ff */
[C---:B----4-:R-:W-:Y:S02]  /*2040*/  SHF.L.U32 R29, R20.reuse, 0x10, RZ ;  /* 0x00000010141d7819 */ /* 0x050fe400000006ff */
[----:B------:R-:W-:Y:S01]  /*2050*/  PRMT R34, R20, 0x7632, R34 ;  /* 0x0000763214227816 */ /* 0x000fe20000000022 */
[C---:B------:R-:W-:Y:S01]  /*2060*/  IMAD.U32 R20, R21.reuse, 0x10000, RZ ;  /* 0x0001000015147824 */ /* 0x040fe200078e00ff */
[----:B------:R-:W-:Y:S01]  /*2070*/  PRMT R28, R21, 0x7632, R28 ;  /* 0x00007632151c7816 */ /* 0x000fe2000000001c */
[----:B------:R-:W-:Y:S01]  /*2080*/  FADD.FTZ R29, R29, -UR33 ;  /* 0x800000211d1d7e21 */ /* 0x000fe20008010000 */
[----:B------:R-:W-:Y:S01]  /*2090*/  PRMT R32, R22, 0x7632, R32 ;  /* 0x0000763216207816 */ /* 0x000fe20000000020 */
[----:B------:R-:W-:Y:S01]  /*20a0*/  FADD.FTZ R144, R20, -UR33 ;  /* 0x8000002114907e21 */ /* 0x000fe20008010000 */
[----:B------:R-:W-:Y:S01]  /*20b0*/  SHF.L.U32 R34, R34, 0x10, RZ ;  /* 0x0000001022227819 */ /* 0x000fe200000006ff */
[----:B--2---:R-:W-:Y:S01]  /*20c0*/  IMAD.U32 R21, R24, 0x10000, RZ ;  /* 0x0001000018157824 */ /* 0x004fe200078e00ff */
[----:B------:R-:W-:Y:S01]  /*20d0*/  SHF.L.U32 R22, R22, 0x10, RZ ;  /* 0x0000001016167819 */ /* 0x000fe200000006ff */
[----:B------:R-:W-:Y:S01]  /*20e0*/  FMUL.FTZ R20, R29, UR31 ;  /* 0x0000001f1d147c20 */ /* 0x000fe20008410000 */
[C---:B------:R-:W-:Y:S01]  /*20f0*/  PRMT R146, R23.reuse, 0x7632, R146 ;  /* 0x0000763217927816 */ /* 0x040fe20000000092 */
[----:B------:R-:W-:Y:S01]  /*2100*/  IMAD.U32 R28, R28, 0x10000, RZ ;  /* 0x000100001c1c7824 */ /* 0x000fe200078e00ff */
[----:B------:R-:W-:Y:S01]  /*2110*/  PRMT R30, R24, 0x7632, R30 ;  /* 0x00007632181e7816 */ /* 0x000fe2000000001e */
[----:B------:R-:W-:Y:S01]  /*2120*/  FADD.FTZ R34, R34, -UR33 ;  /* 0x8000002122227e21 */ /* 0x000fe20008010000 */
[----:B------:R-:W-:Y:S01]  /*2130*/  SHF.L.U32 R23, R23, 0x10, RZ ;  /* 0x0000001017177819 */ /* 0x000fe200000006ff */
[----:B------:R-:W-:Y:S01]  /*2140*/  FADD.FTZ R145, R22, -UR33 ;  /* 0x8000002116917e21 */ /* 0x000fe20008010000 */
[----:B------:R-:W-:Y:S01]  /*2150*/  SHF.L.U32 R29, R146, 0x10, RZ ;  /* 0x00000010921d7819 */ /* 0x000fe200000006ff */
[----:B------:R-:W-:Y:S01]  /*2160*/  FADD.FTZ R108, R108, R21 ;  /* 0x000000156c6c7221 */ /* 0x000fe20000010000 */
[-C--:B------:R-:W-:Y:S01]  /*2170*/  FFMA.FTZ R64, R20, R21.reuse, R64 ;  /* 0x0000001514407223 */ /* 0x080fe20000010040 */
[C---:B------:R-:W-:Y:S01]  /*2180*/  PRMT R31, R25.reuse, 0x7632, R31 ;  /* 0x00007632191f7816 */ /* 0x040fe2000000001f */
[----:B------:R-:W-:Y:S01]  /*2190*/  IMAD.U32 R30, R30, 0x10000, RZ ;  /* 0x000100001e1e7824 */ /* 0x000fe200078e00ff */
[----:B------:R-:W-:Y:S01]  /*21a0*/  SHF.L.U32 R24, R25, 0x10, RZ ;  /* 0x0000001019187819 */ /* 0x000fe200000006ff */
[----:B-----5:R-:W-:Y:S01]  /*21b0*/  FMUL.FTZ R21, R228, R21 ;  /* 0x00000015e4157220 */ /* 0x020fe20000410000 */
        /* <DEDUP_REMOVED lines=11> */
[----:B------:R-:W-:Y:S01]  /*2270*/  SHF.L.U32 R32, R32, 0x10, RZ ;  /* 0x0000001020207819 */ /* 0x000fe200000006ff */
[----:B------:R-:W-:Y:S01]  /*2280*/  FADD.FTZ R109, R109, R30 ;  /* 0x0000001e6d6d7221 */ /* 0x000fe20000010000 */
[----:B------:R-:W-:Y:S01]  /*2290*/  SHF.L.U32 R31, R31, 0x10, RZ ;  /* 0x000000101f1f7819 */ /* 0x000fe200000006ff */
[----:B------:R-:W-:Y:S01]  /*22a0*/  FFMA.FTZ R65, R28, R30, R65 ;  /* 0x0000001e1c417223 */ /* 0x000fe20000010041 */
[----:B------:R-:W-:Y:S01]  /*22b0*/  FADD.FTZ R110, R110, R24 ;  /* 0x000000186e6e7221 */ /* 0x000fe20000010000 */
        /* <DEDUP_REMOVED lines=19> */
[----:B------:R-:W-:-:S02]  /*23f0*/  IMAD.U32 R27, R27, 0x10000, RZ ;  /* 0x000100001b1b7824 */ /* 0x000fc400078e00ff */
[----:B------:R-:W-:Y:S01]  /*2400*/  FMUL.FTZ R26, R26, UR31 ;  /* 0x0000001f1a1a7c20 */ /* 0x000fe20008410000 */
[----:B------:R-:W-:Y:S01]  /*2410*/  FADD.FTZ R113, R113, R33 ;  /* 0x0000002171717221 */ /* 0x000fe20000010000 */
[-C--:B------:R-:W-:Y:S01]  /*2420*/  FFMA.FTZ R69, R32, R33.reuse, R69 ;  /* 0x0000002120457223 */ /* 0x080fe20000010045 */
[----:B------:R-:W-:Y:S01]  /*2430*/  FMUL.FTZ R33, R225, R33 ;  /* 0x00000021e1217220 */ /* 0x000fe20000410000 */
[----:B------:R-:W-:Y:S01]  /*2440*/  FADD.FTZ R144, R144, R25 ;  /* 0x0000001990907221 */ /* 0x000fe20000010000 */
[----:B------:R-:W-:Y:S01]  /*2450*/  FFMA.FTZ R145, R23, R25, R146 ;  /* 0x0000001917917223 */ /* 0x000fe20000010092 */
[----:B------:R-:W-:Y:S02]  /*2460*/  IMAD.U32 R35, R35, 0x10000, RZ ;  /* 0x0001000023237824 */ /* 0x000fe400078e00ff */
        /* <DEDUP_REMOVED lines=13> */
.L_x_4560:
[----:B------:R-:W-:Y:S05]  /*2540*/  BSYNC.RECONVERGENT B1 ;  /* 0x0000000000017941 */ /* 0x000fea0003800200 */
.L_x_4559:
        /* <DEDUP_REMOVED lines=9> */
[----:B------:R-:W-:Y:S01]  /*25e0*/  ISETP.NE.AND.EX P4, PT, RZ, UR25, PT, P4 ;  /* 0x00000019ff007c0c */ /* 0x000fe2000bf85340 */
[----:B---3--:R-:W-:-:S05]  /*25f0*/  IMAD.WIDE.U32 R152, R210, 0x8, R152 ;  /* 0x00000008d2987825 */ /* 0x008fca00078e0098 */
[----:B------:R0:W5:Y:S07]  /*2600*/  LDG.E.64 R170, desc[UR20][R152.64] ;  /* 0x0000001498aa7981 */ /* 0x00016e000c1e1b00 */
[----:B------:R-:W3:Y:S02]  /*2610*/  @P4 LDC.64 R154, c[0x0][0x438] ;  /* 0x00010e00ff9a4b82 */ /* 0x000ee40000000a00 */
[----:B---3--:R-:W-:-:S05]  /*2620*/  @P4 IMAD.WIDE.U32 R154, R209, 0x10, R154 ;  /* 0x00000010d19a4825 */ /* 0x008fca00078e009a */
[----:B------:R3:W5:Y:S01]  /*2630*/  @P4 LDG.E.128 R36, desc[UR20][R154.64] ;  /* 0x000000149a244981 */ /* 0x000762000c1e1d00 */
[C---:B----4-:R-:W-:Y:S01]  /*2640*/  IMAD.U32 R160, R144.reuse, 0x10000, RZ ;  /* 0x0001000090a07824 */ /* 0x050fe200078e00ff */
[----:B------:R-:W-:-:S03]  /*2650*/  PRMT R157, R144, 0x7632, R157 ;  /* 0x00007632909d7816 */ /* 0x000fc6000000009d */
[----:B------:R-:W-:Y:S01]  /*2660*/  FADD.FTZ R160, R160, -UR33 ;  /* 0x80000021a0a07e21 */ /* 0x000fe20008010000 */
[C---:B------:R-:W-:Y:S02]  /*2670*/  PRMT R144, R145.reuse, 0x7632, R144 ;  /* 0x0000763291907816 */ /* 0x040fe40000000090 */
[----:B--2---:R-:W-:Y:S01]  /*2680*/  SHF.L.U32 R161, R148, 0x10, RZ ;  /* 0x0000001094a17819 */ /* 0x004fe200000006ff */
[----:B------:R-:W-:Y:S01]  /*2690*/  FMUL.FTZ R160, R160, UR31 ;  /* 0x0000001fa0a07c20 */ /* 0x000fe20008410000 */
[----:B------:R-:W-:Y:S02]  /*26a0*/  PRMT R156, R148, 0x7632, R156 ;  /* 0x00007632949c7816 */ /* 0x000fe4000000009c */
[----:B------:R-:W-:Y:S02]  /*26b0*/  SHF.L.U32 R172, R145, 0x10, RZ ;  /* 0x0000001091ac7819 */ /* 0x000fe400000006ff */
[----:B------:R-:W-:Y:S01]  /*26c0*/  SHF.L.U32 R148, R157, 0x10, RZ ;  /* 0x000000109d947819 */ /* 0x000fe200000006ff */
[----:B------:R-:W-:Y:S01]  /*26d0*/  IMAD.U32 R159, R147, 0x10000, RZ ;  /* 0x00010000939f7824 */ /* 0x000fe200078e00ff */
[----:B------:R-:W-:-:S02]  /*26e0*/  PRMT R145, R146, 0x7632, R145 ;  /* 0x0000763292917816 */ /* 0x000fc40000000091 */
[----:B------:R-:W-:Y:S01]  /*26f0*/  SHF.L.U32 R158, R146, 0x10, RZ ;  /* 0x00000010929e7819 */ /* 0x000fe200000006ff */
[----:B------:R-:W-:Y:S01]  /*2700*/  IMAD.U32 R175, R150, 0x10000, RZ ;  /* 0x0001000096af7824 */ /* 0x000fe200078e00ff */
[----:B------:R-:W-:Y:S01]  /*2710*/  PRMT R146, R147, 0x7632, R146 ;  /* 0x0000763293927816 */ /* 0x000fe20000000092 */
[----:B------:R-:W-:Y:S01]  /*2720*/  IMAD.U32 R144, R144, 0x10000, RZ ;  /* 0x0001000090907824 */ /* 0x000fe200078e00ff */
[C---:B0-----:R-:W-:Y:S01]  /*2730*/  PRMT R152, R149.reuse, 0x7632, R152 ;  /* 0x0000763295987816 */ /* 0x041fe20000000098 */
[----:B------:R-:W-:Y:S01]  /*2740*/  FADD.FTZ R72, R72, R161 ;  /* 0x000000a148487221 */ /* 0x000fe20000010000 */
[----:B------:R-:W-:Y:S01]  /*2750*/  SHF.L.U32 R153, R149, 0x10, RZ ;  /* 0x0000001095997819 */ /* 0x000fe200000006ff */
[-C--:B------:R-:W-:Y:S01]  /*2760*/  FFMA.FTZ R116, R160, R161.reuse, R116 ;  /* 0x000000a1a0747223 */ /* 0x080fe20000010074 */
[----:B------:R-:W-:Y:S01]  /*2770*/  PRMT R149, R150, 0x7632, R149 ;  /* 0x0000763296957816 */ /* 0x000fe20000000095 */
[----:B------:R-:W-:Y:S01]  /*2780*/  IMAD.U32 R150, R156, 0x10000, RZ ;  /* 0x000100009c967824 */ /* 0x000fe200078e00ff */
[----:B------:R-:W-:Y:S01]  /*2790*/  PRMT R147, R151, 0x7632, R147 ;  /* 0x0000763297937816 */ /* 0x000fe20000000093 */
[----:B-----5:R-:W-:Y:S01]  /*27a0*/  FMUL.FTZ R161, R220, R161 ;  /* 0x000000a1dca17220 */ /* 0x020fe20000410000 */
[----:B------:R-:W-:Y:S01]  /*27b0*/  FADD.FTZ R148, R148, -UR33 ;  /* 0x8000002194947e21 */ /* 0x000fe20008010000 */
[----:B------:R-:W-:Y:S01]  /*27c0*/  FADD.FTZ R173, R158, -UR33 ;  /* 0x800000219ead7e21 */ /* 0x000fe20008010000 */
[----:B------:R-:W-:Y:S01]  /*27d0*/  SHF.L.U32 R158, R152, 0x10, RZ ;  /* 0x00000010989e7819 */ /* 0x000fe200000006ff */
[----:B------:R-:W-:Y:S01]  /*27e0*/  FADD.FTZ R144, R144, -UR33 ;  /* 0x8000002190907e21 */ /* 0x000fe20008010000 */
[----:B------:R-:W-:-:S02]  /*27f0*/  IMAD.U32 R210, R147, 0x10000, RZ ;  /* 0x0001000093d27824 */ /* 0x000fc400078e00ff */
[----:B------:R-:W-:Y:S01]  /*2800*/  FADD.FTZ R213, R213, R161 ;  /* 0x000000a1d5d57221 */ /* 0x000fe20000010000 */
[----:B------:R-:W-:Y:S01]  /*2810*/  FMUL.FTZ R152, R221, R150 ;  /* 0x00000096dd987220 */ /* 0x000fe20000410000 */
[----:B------:R-:W-:Y:S01]  /*2820*/  FADD.FTZ R172, R172, -UR33 ;  /* 0x80000021acac7e21 */ /* 0x000fe20008010000 */
[----:B---3--:R-:W-:Y:S01]  /*2830*/  FMUL.FTZ R154, R148, UR31 ;  /* 0x0000001f949a7c20 */ /* 0x008fe20008410000 */
[----:B------:R-:W-:Y:S01]  /*2840*/  FFMA.FTZ R147, R160, R161, R212 ;  /* 0x000000a1a0937223 */ /* 0x000fe200000100d4 */
[----:B------:R-:W-:Y:S01]  /*2850*/  SHF.L.U32 R145, R145, 0x10, RZ ;  /* 0x0000001091917819 */ /* 0x000fe200000006ff */
[----:B------:R-:W-:Y:S01]  /*2860*/  FMUL.FTZ R155, R144, UR31 ;  /* 0x0000001f909b7c20 */ /* 0x000fe20008410000 */
[----:B------:R-:W-:Y:S01]  /*2870*/  FMUL.FTZ R174, R222, R153 ;  /* 0x00000099deae7220 */ /* 0x000fe20000410000 */
[----:B------:R-:W-:Y:S01]  /*2880*/  FADD.FTZ R213, R213, R152 ;  /* 0x00000098d5d57221 */ /* 0x000fe20000010000 */
[----:B------:R-:W-:Y:S01]  /*2890*/  FMUL.FTZ R172, R172, UR31 ;  /* 0x0000001facac7c20 */ /* 0x000fe20008410000 */
[----:B------:R-:W-:Y:S01]  /*28a0*/  FFMA.FTZ R147, R154, R152, R147 ;  /* 0x000000989a937223 */ /* 0x000fe20000010093 */
[----:B------:R-:W-:Y:S01]  /*28b0*/  FMUL.FTZ R173, R173, UR31 ;  /* 0x0000001fadad7c20 */ /* 0x000fe20008410000 */
        /* <DEDUP_REMOVED lines=8> */
[----:B------:R-:W-:Y:S01]  /*2940*/  SHF.L.U32 R156, R149, 0x10, RZ ;  /* 0x00000010959c7819 */ /* 0x000fe200000006ff */
[-C--:B------:R-:W-:Y:S01]  /*2950*/  FFMA.FTZ R120, R173, R175.reuse, R120 ;  /* 0x000000afad787223 */ /* 0x080fe20000010078 */
[----:B------:R-:W-:Y:S01]  /*2960*/  FMUL.FTZ R157, R145, UR31 ;  /* 0x0000001f919d7c20 */ /* 0x000fe20008410000 */
[----:B------:R-:W-:Y:S01]  /*2970*/  FMUL.FTZ R175, R216, R175 ;  /* 0x000000afd8af7220 */ /* 0x000fe20000410000 */
[----:B------:R-:W-:Y:S01]  /*2980*/  FADD.FTZ R148, R213, R158 ;  /* 0x0000009ed5947221 */ /* 0x000fe20000010000 */
[----:B------:R-:W-:Y:S01]  /*2990*/  FFMA.FTZ R144, R155, R158, R144 ;  /* 0x0000009e9b907223 */ /* 0x000fe20000010090 */
[----:B------:R-:W-:Y:S01]  /*29a0*/  FADD.FTZ R159, R159, -UR33 ;  /* 0x800000219f9f7e21 */ /* 0x000fe20008010000 */
[----:B------:R-:W-:Y:S01]  /*29b0*/  FADD.FTZ R146, R146, -UR33 ;  /* 0x8000002192927e21 */ /* 0x000fe20008010000 */
[----:B------:R-:W-:Y:S01]  /*29c0*/  FADD.FTZ R81, R81, R156 ;  /* 0x0000009c51517221 */ /* 0x000fe20000010000 */
[-C--:B------:R-:W-:Y:S01]  /*29d0*/  FFMA.FTZ R121, R157, R156.reuse, R121 ;  /* 0x0000009c9d797223 */ /* 0x080fe20000010079 */
[----:B------:R-:W-:Y:S01]  /*29e0*/  SHF.L.U32 R151, R151, 0x10, RZ ;  /* 0x0000001097977819 */ /* 0x000fe200000006ff */
[----:B------:R-:W-:Y:S01]  /*29f0*/  FMUL.FTZ R156, R217, R156 ;  /* 0x0000009cd99c7220 */ /* 0x000fe20000410000 */
[----:B------:R-:W-:Y:S01]  /*2a00*/  FADD.FTZ R145, R148, R175 ;  /* 0x000000af94917221 */ /* 0x000fe20000010000 */
        /* <DEDUP_REMOVED lines=20> */
.L_x_4552:
[----:B------:R-:W0:Y:S01]  /*2b50*/  S2R R215, SR_TID.X ;  /* 0x0000000000d77919 */ /* 0x000e220000002100 */
[----:B------:R-:W-:Y:S01]  /*2b60*/  UISETP.GE.AND UP3, UPT, UR11, 0x1, UPT ;  /* 0x000000010b00788c */ /* 0x000fe2000bf66270 */
[----:B------:R-:W-:Y:S01]  /*2b70*/  HFMA2 R150, -RZ, RZ, 0, 0 ;  /* 0x00000000ff967431 */ /* 0x000fe200000001ff */
[----:B------:R-:W-:Y:S02]  /*2b80*/  UIMAD UR7, UR28, UR6, URZ ;  /* 0x000000061c0772a4 */ /* 0x000fe4000f8e02ff */
[----:B------:R-:W-:Y:S02]  /*2b90*/  UISETP.NE.U32.AND UP0, UPT, UR24, URZ, UPT ;  /* 0x000000ff1800728c */ /* 0x000fe4000bf05070 */
[----:B------:R-:W-:Y:S01]  /*2ba0*/  USHF.R.S32.HI UR8, URZ, 0x1f, UR7 ;  /* 0x0000001fff087899 */ /* 0x000fe20008011407 */
[----:B------:R-:W-:Y:S01]  /*2bb0*/  PLOP3.LUT P0, PT, PT, PT, UP3, 0x80, 0x8 ;  /* 0x000000000008781c */ /* 0x000fe20003f0f038 */
[----:B------:R-:W-:Y:S02]  /*2bc0*/  UISETP.NE.AND.EX UP0, UPT, UR25, URZ, UPT, UP0 ;  /* 0x000000ff1900728c */ /* 0x000fe4000bf05300 */
[----:B------:R-:W-:-:S02]  /*2bd0*/  ULEA.HI UR8, UR8, UR7, URZ, 0x3 ;  /* 0x0000000708087291 */ /* 0x000fc4000f8f18ff */
[----:B------:R-:W-:-:S04]  /*2be0*/  @UP3 UIADD3 UR9, UPT, UPT, UR11, -0x1, URZ ;  /* 0xffffffff0b093890 */ /* 0x000fc8000fffe0ff */
[----:B------:R-:W-:Y:S01]  /*2bf0*/  @UP3 UIMAD UR9, UR9, UR6, URZ ;  /* 0x00000006090932a4 */ /* 0x000fe2000f8e02ff */
[----:B------:R-:W-:-:S03]  /*2c00*/  MOV R144, UR8 ;  /* 0x0000000800907c02 */ /* 0x000fc60008000f00 */
[----:B------:R-:W-:-:S04]  /*2c10*/  @UP3 USHF.R.S32.HI UR7, URZ, 0x1f, UR9 ;  /* 0x0000001fff073899 */ /* 0x000fc80008011409 */
[----:B------:R-:W-:Y:S01]  /*2c20*/  @UP3 ULEA.HI UR7, UR7, UR9, URZ, 0x3 ;  /* 0x0000000907073291 */ /* 0x000fe2000f8f18ff */
[----:B0-----:R-:W-:-:S05]  /*2c30*/  LEA.HI.SX32 R3, R144, R215, 0x1d ;  /* 0x000000d790037211 */ /* 0x001fca00078feaff */
[----:B------:R-:W-:Y:S01]  /*2c40*/  IMAD.U32 R144, RZ, RZ, UR7 ;  /* 0x00000007ff907e24 */ /* 0x000fe2000f8e00ff */
[----:B------:R-:W-:-:S04]  /*2c50*/  MOV R151, R3 ;  /* 0x0000000300977202 */ /* 0x000fc80000000f00 */
[----:B------:R-:W-:Y:S01]  /*2c60*/  @P0 LEA.HI.SX32 R150, R144, R215, 0x1d ;  /* 0x000000d790960211 */ /* 0x000fe200078feaff */
[----:B------:R-:W-:Y:S06]  /*2c70*/  BRA.U UP0, `(.L_x_4562) ;  /* 0x0000000100707547 */ /* 0x000fec000b800000 */
[C---:B------:R-:W-:Y:S02]  /*2c80*/  ISETP.GE.U32.AND P0, PT, R2.reuse, 0x80, PT ;  /* 0x000000800200780c */ /* 0x040fe40003f06070 */
[C---:B------:R-:W-:Y:S02]  /*2c90*/  ISETP.GE.U32.AND P1, PT, R2.reuse, 0x100, PT ;  /* 0x000001000200780c */ /* 0x040fe40003f26070 */
[----:B------:R-:W-:-:S09]  /*2ca0*/  ISETP.GE.U32.AND P2, PT, R2, 0x180, PT ;  /* 0x000001800200780c */ /* 0x000fd20003f46070 */
[----:B------:R-:W0:Y:S08]  /*2cb0*/  @P0 LDC.64 R144, c[0x0][0x3b0] ;  /* 0x0000ec00ff900b82 */ /* 0x000e300000000a00 */
[----:B------:R-:W2:Y:S01]  /*2cc0*/  @P1 LDC.64 R148, c[0x0][0x3b0] ;  /* 0x0000ec00ff941b82 */ /* 0x000ea20000000a00 */
[----:B------:R-:W-:-:S07]  /*2cd0*/  ISETP.GE.U32.AND P3, PT, R2, 0x200, PT ;  /* 0x000002000200780c */ /* 0x000fce0003f66070 */
[----:B------:R-:W3:Y:S01]  /*2ce0*/  @P2 LDC.64 R146, c[0x0][0x3b0] ;  /* 0x0000ec00ff922b82 */ /* 0x000ee20000000a00 */
[C---:B0-----:R-:W-:Y:S01]  /*2cf0*/  @P0 IMAD.WIDE.U32 R144, R150.reuse, 0x8, R144 ;  /* 0x0000000896900825 */ /* 0x041fe200078e0090 */
[----:B------:R-:W-:-:S04]  /*2d00*/  @P0 IADD3 R150, PT, PT, R150, 0x80, RZ ;  /* 0x0000008096960810 */ /* 0x000fc80007ffe0ff */
[----:B------:R2:W5:Y:S02]  /*2d10*/  @P0 LDG.E.64 R164, desc[UR20][R144.64] ;  /* 0x0000001490a40981 */ /* 0x000564000c1e1b00 */
[----:B--2---:R-:W-:-:S05]  /*2d20*/  @P1 IMAD.WIDE.U32 R144, R150, 0x8, R148 ;  /* 0x0000000896901825 */ /* 0x004fca00078e0094 */
[----:B------:R0:W5:Y:S01]  /*2d30*/  @P1 LDG.E.64 R166, desc[UR20][R144.64] ;  /* 0x0000001490a61981 */ /* 0x000162000c1e1b00 */
[----:B------:R-:W-:-:S04]  /*2d40*/  @P1 VIADD R150, R150, 0x80 ;  /* 0x0000008096961836 */ /* 0x000fc80000000000 */
[C---:B---3--:R-:W-:Y:S01]  /*2d50*/  @P2 IMAD.WIDE.U32 R146, R150.reuse, 0x8, R146 ;  /* 0x0000000896922825 */ /* 0x048fe200078e0092 */
[----:B0-----:R-:W0:Y:S01]  /*2d60*/  @P3 LDC.64 R144, c[0x0][0x3b0] ;  /* 0x0000ec00ff903b82 */ /* 0x001e220000000a00 */
[----:B------:R-:W-:-:S03]  /*2d70*/  @P2 IADD3 R150, PT, PT, R150, 0x80, RZ ;  /* 0x0000008096962810 */ /* 0x000fc60007ffe0ff */
[----:B------:R2:W5:Y:S02]  /*2d80*/  @P2 LDG.E.64 R168, desc[UR20][R146.64] ;  /* 0x0000001492a82981 */ /* 0x000564000c1e1b00 */
[----:B0-----:R-:W-:-:S05]  /*2d90*/  @P3 IMAD.WIDE.U32 R144, R150, 0x8, R144 ;  /* 0x0000000896903825 */ /* 0x001fca00078e0090 */
[----:B------:R2:W5:Y:S01]  /*2da0*/  @P3 LDG.E.64 R162, desc[UR20][R144.64] ;  /* 0x0000001490a23981 */ /* 0x000562000c1e1b00 */
[----:B------:R-:W-:Y:S02]  /*2db0*/  ISETP.GE.U32.AND P4, PT, R2, 0x280, PT ;  /* 0x000002800200780c */ /* 0x000fe40003f86070 */
[----:B------:R-:W-:Y:S02]  /*2dc0*/  CS2R R212, SRZ ;  /* 0x0000000000d47805 */ /* 0x000fe4000001ff00 */
[----:B------:R-:W-:Y:S02]  /*2dd0*/  @P3 IADD3 R150, PT, PT, R150, 0x80, RZ ;  /* 0x0000008096963810 */ /* 0x000fe40007ffe0ff */
[----:B------:R-:W-:-:S07]  /*2de0*/  P2R R214, PR, RZ, 0x10 ;  /* 0x00000010ffd67803 */ /* 0x000fce0000000000 */
[----:B--2---:R-:W-:Y:S05]  /*2df0*/  @!P4 BRA `(.L_x_4561) ;  /* 0x0000000000c4c947 */ /* 0x004fea0003800000 */
[----:B------:R-:W0:Y:S02]  /*2e00*/  LDC.64 R144, c[0x0][0x3b0] ;  /* 0x0000ec00ff907b82 */ /* 0x000e240000000a00 */
[----:B0-----:R-:W-:-:S05]  /*2e10*/  IMAD.WIDE.U32 R144, R150, 0x8, R144 ;  /* 0x0000000896907825 */ /* 0x001fca00078e0090 */
[----:B------:R0:W5:Y:S01]  /*2e20*/  LDG.E.64 R170, desc[UR20][R144.64] ;  /* 0x0000001490aa7981 */ /* 0x000162000c1e1b00 */
[----:B------:R-:W-:Y:S05]  /*2e30*/  BRA `(.L_x_4561) ;  /* 0x0000000000b47947 */ /* 0x000fea0003800000 */
.L_x_4562:
[C---:B------:R-:W-:Y:S02]  /*2e40*/  ISETP.GE.U32.AND P0, PT, R2.reuse, 0x80, PT ;  /* 0x000000800200780c */ /* 0x040fe40003f06070 */
[C---:B------:R-:W-:Y:S02]  /*2e50*/  ISETP.GE.U32.AND P1, PT, R2.reuse, 0x100, PT ;  /* 0x000001000200780c */ /* 0x040fe40003f26070 */
[----:B------:R-:W-:-:S09]  /*2e60*/  ISETP.GE.U32.AND P2, PT, R2, 0x180, PT ;  /* 0x000001800200780c */ /* 0x000fd20003f46070 */
[----:B------:R-:W0:Y:S08]  /*2e70*/  @P0 LDC.64 R144, c[0x0][0x3b0] ;  /* 0x0000ec00ff900b82 */ /* 0x000e300000000a00 */
[----:B------:R-:W2:Y:S01]  /*2e80*/  @P1 LDC.64 R148, c[0x0][0x3b0] ;  /* 0x0000ec00ff941b82 */ /* 0x000ea20000000a00 */
[----:B------:R-:W-:-:S07]  /*2e90*/  ISETP.GE.U32.AND P3, PT, R2, 0x200, PT ;  /* 0x000002000200780c */ /* 0x000fce0003f66070 */
[----:B------:R-:W3:Y:S01]  /*2ea0*/  @P2 LDC.64 R146, c[0x0][0x3b0] ;  /* 0x0000ec00ff922b82 */ /* 0x000ee20000000a00 */
[----:B0-----:R-:W-:-:S04]  /*2eb0*/  @P0 IMAD.WIDE.U32 R144, R150, 0x8, R144 ;  /* 0x0000000896900825 */ /* 0x001fc800078e0090 */
[----:B------:R-:W-:Y:S01]  /*2ec0*/  @P0 VIADD R150, R150, 0x80 ;  /* 0x0000008096960836 */ /* 0x000fe20000000000 */
[----:B------:R2:W5:Y:S03]  /*2ed0*/  @P0 LDG.E.64 R164, desc[UR20][R144.64] ;  /* 0x0000001490a40981 */ /* 0x000566000c1e1b00 */
[C---:B--2---:R-:W-:Y:S02]  /*2ee0*/  @P1 IMAD.WIDE.U32 R144, R150.reuse, 0x8, R148 ;  /* 0x0000000896901825 */ /* 0x044fe400078e0094 */
[----:B------:R-:W0:Y:S03]  /*2ef0*/  @P0 LDC.64 R148, c[0x0][0x438] ;  /* 0x00010e00ff940b82 */ /* 0x000e260000000a00 */
[----:B------:R2:W5:Y:S01]  /*2f00*/  @P1 LDG.E.64 R166, desc[UR20][R144.64] ;  /* 0x0000001490a61981 */ /* 0x000562000c1e1b00 */
[----:B------:R-:W-:-:S05]  /*2f10*/  @P1 IADD3 R150, PT, PT, R150, 0x80, RZ ;  /* 0x0000008096961810 */ /* 0x000fca0007ffe0ff */
[C---:B---3--:R-:W-:Y:S01]  /*2f20*/  @P2 IMAD.WIDE.U32 R146, R150.reuse, 0x8, R146 ;  /* 0x0000000896922825 */ /* 0x048fe200078e0092 */
[----:B--2---:R-:W2:Y:S01]  /*2f30*/  @P3 LDC.64 R144, c[0x0][0x3b0] ;  /* 0x0000ec00ff903b82 */ /* 0x004ea20000000a00 */
[----:B------:R-:W-:-:S03]  /*2f40*/  @P2 IADD3 R150, PT, PT, R150, 0x80, RZ ;  /* 0x0000008096962810 */ /* 0x000fc60007ffe0ff */
[----:B------:R3:W5:Y:S04]  /*2f50*/  @P2 LDG.E.64 R168, desc[UR20][R146.64] ;  /* 0x0000001492a82981 */ /* 0x000768000c1e1b00 */
[----:B---3--:R-:W3:Y:S01]  /*2f60*/  @P1 LDC.64 R146, c[0x0][0x438] ;  /* 0x00010e00ff921b82 */ /* 0x008ee20000000a00 */
[----:B--2---:R-:W-:-:S05]  /*2f70*/  @P3 IMAD.WIDE.U32 R144, R150, 0x8, R144 ;  /* 0x0000000896903825 */ /* 0x004fca00078e0090 */
[----:B------:R0:W5:Y:S02]  /*2f80*/  @P3 LDG.E.64 R162, desc[UR20][R144.64] ;  /* 0x0000001490a23981 */ /* 0x000164000c1e1b00 */
[----:B0-----:R-:W-:-:S05]  /*2f90*/  @P0 IMAD.WIDE.U32 R144, R151, 0x10, R148 ;  /* 0x0000001097900825 */ /* 0x001fca00078e0094 */
[----:B------:R0:W5:Y:S01]  /*2fa0*/  @P0 LDG.E.128 R124, desc[UR20][R144.64] ;  /* 0x00000014907c0981 */ /* 0x000162000c1e1d00 */
[----:B------:R-:W-:Y:S01]  /*2fb0*/  @P0 VIADD R151, R151, 0x80 ;  /* 0x0000008097970836 */ /* 0x000fe20000000000 */
[----:B------:R-:W-:-:S03]  /*2fc0*/  ISETP.GE.U32.AND P4, PT, R2, 0x280, PT ;  /* 0x000002800200780c */ /* 0x000fc60003f86070 */
[C---:B---3--:R-:W-:Y:S01]  /*2fd0*/  @P1 IMAD.WIDE.U32 R146, R151.reuse, 0x10, R146 ;  /* 0x0000001097921825 */ /* 0x048fe200078e0092 */
[----:B0-----:R-:W0:Y:S01]  /*2fe0*/  @P2 LDC.64 R144, c[0x0][0x438] ;  /* 0x00010e00ff902b82 */ /* 0x001e220000000a00 */
[----:B------:R-:W-:-:S03]  /*2ff0*/  @P1 IADD3 R151, PT, PT, R151, 0x80, RZ ;  /* 0x0000008097971810 */ /* 0x000fc60007ffe0ff */
[----:B------:R2:W5:Y:S05]  /*3000*/  @P1 LDG.E.128 R128, desc[UR20][R146.64] ;  /* 0x0000001492801981 */ /* 0x00056a000c1e1d00 */
[----:B------:R-:W3:Y:S08]  /*3010*/  @P4 LDC.64 R148, c[0x0][0x438] ;  /* 0x00010e00ff944b82 */ /* 0x000ef00000000a00 */
[----:B--2---:R-:W2:Y:S01]  /*3020*/  @P3 LDC.64 R146, c[0x0][0x438] ;  /* 0x00010e00ff923b82 */ /* 0x004ea20000000a00 */
[----:B0-----:R-:W-:-:S05]  /*3030*/  @P2 IMAD.WIDE.U32 R144, R151, 0x10, R144 ;  /* 0x0000001097902825 */ /* 0x001fca00078e0090 */
[----:B------:R0:W5:Y:S01]  /*3040*/  @P2 LDG.E.128 R132, desc[UR20][R144.64] ;  /* 0x0000001490842981 */ /* 0x000162000c1e1d00 */
[----:B------:R-:W-:Y:S01]  /*3050*/  @P2 IADD3 R151, PT, PT, R151, 0x80, RZ ;  /* 0x0000008097972810 */ /* 0x000fe20007ffe0ff */
[----:B------:R-:W-:Y:S01]  /*3060*/  @P3 VIADD R150, R150, 0x80 ;  /* 0x0000008096963836 */ /* 0x000fe20000000000 */
[----:B------:R-:W-:Y:S01]  /*3070*/  P2R R214, PR, RZ, 0x10 ;  /* 0x00000010ffd67803 */ /* 0x000fe20000000000 */
[----:B0-----:R-:W0:Y:S02]  /*3080*/  @P4 LDC.64 R144, c[0x0][0x3b0] ;  /* 0x0000ec00ff904b82 */ /* 0x001e240000000a00 */
[C---:B--2---:R-:W-:Y:S01]  /*3090*/  @P3 IMAD.WIDE.U32 R210, R151.reuse, 0x10, R146 ;  /* 0x0000001097d23825 */ /* 0x044fe200078e0092 */
[----:B------:R-:W-:-:S04]  /*30a0*/  @P3 IADD3 R151, PT, PT, R151, 0x80, RZ ;  /* 0x0000008097973810 */ /* 0x000fc80007ffe0ff */
[----:B------:R2:W5:Y:S01]  /*30b0*/  @P3 LDG.E.128 R136, desc[UR20][R210.64] ;  /* 0x00000014d2883981 */ /* 0x000562000c1e1d00 */
[----:B---3--:R-:W-:-:S05]  /*30c0*/  @P4 IMAD.WIDE.U32 R146, R151, 0x10, R148 ;  /* 0x0000001097924825 */ /* 0x008fca00078e0094 */
[----:B------:R2:W5:Y:S01]  /*30d0*/  @P4 LDG.E.128 R36, desc[UR20][R146.64] ;  /* 0x0000001492244981 */ /* 0x000562000c1e1d00 */
[----:B0-----:R-:W-:-:S05]  /*30e0*/  @P4 IMAD.WIDE.U32 R144, R150, 0x8, R144 ;  /* 0x0000000896904825 */ /* 0x001fca00078e0090 */
[----:B------:R2:W5:Y:S01]  /*30f0*/  @P4 LDG.E.64 R170, desc[UR20][R144.64] ;  /* 0x0000001490aa4981 */ /* 0x000562000c1e1b00 */
[----:B------:R-:W-:-:S07]  /*3100*/  CS2R R212, SRZ ;  /* 0x0000000000d47805 */ /* 0x000fce000001ff00 */
.L_x_4561:
[----:B------:R-:W-:Y:S05]  /*3110*/  BSYNC.RECONVERGENT B0 ;  /* 0x0000000000007941 */ /* 0x000fea0003800200 */
.L_x_4551:
[----:B0-2---:R-:W0:Y:S01]  /*3120*/  SHFL.DOWN PT, R144, R213, 0x10, 0x1f ;  /* 0x0a001f00d5907f89 */ /* 0x005e2200000e0000 */
[----:B------:R-:W-:Y:S01]  /*3130*/  LOP3.LUT P4, RZ, R215, 0x1f, RZ, 0xc0, !PT ;  /* 0x0000001fd7ff7812 */ /* 0x000fe2000788c0ff */
[----:B------:R-:W-:Y:S02]  /*3140*/  BSSY.RECONVERGENT B0, `(.L_x_4563) ;  /* 0x000001d000007945 */ /* 0x000fe40003800200 */
        /* <DEDUP_REMOVED lines=28> */
.L_x_4564:
[----:B------:R-:W-:Y:S05]  /*3310*/  BSYNC.RECONVERGENT B0 ;  /* 0x0000000000007941 */ /* 0x000fea0003800200 */
.L_x_4563:
[----:B------:R-:W2:Y:S08]  /*3320*/  S2UR UR8, SR_CgaCtaId ;  /* 0x00000000000879c3 */ /* 0x000eb00000008800 */
[----:B------:R-:W-:Y:S01]  /*3330*/  BAR.SYNC.DEFER_BLOCKING 0x0 ;  /* 0x0000000000007b1d */ /* 0x000fe20000010000 */
[----:B------:R-:W-:Y:S01]  /*3340*/  @UP3 UIADD3 UR11, UPT, UPT, UR11, -0x1, URZ ;  /* 0xffffffff0b0b3890 */ /* 0x000fe2000fffe0ff */
[----:B------:R-:W-:-:S02]  /*3350*/  PLOP3.LUT P5, PT, PT, PT, UP3, 0x80, 0x8 ;  /* 0x000000000008781c */ /* 0x000fc40003faf038 */
[----:B------:R-:W-:Y:S01]  /*3360*/  ISETP.NE.AND P4, PT, RZ, UR29, PT ;  /* 0x0000001dff007c0c */ /* 0x000fe2000bf85270 */
[----:B------:R-:W-:Y:S01]  /*3370*/  @UP3 UIMAD UR11, UR11, UR6, URZ ;  /* 0x000000060b0b32a4 */ /* 0x000fe2000f8e02ff */
[----:B------:R-:W-:Y:S01]  /*3380*/  BSSY.RECONVERGENT B0, `(.L_x_4565) ;  /* 0x00001b6000007945 */ /* 0x000fe20003800200 */
[----:B------:R-:W-:Y:S02]  /*3390*/  UMOV UR7, 0x400 ;  /* 0x0000040000077882 */ /* 0x000fe40000000000 */
[----:B--2---:R-:W-:-:S04]  /*33a0*/  ULEA UR7, UR8, UR7, 0x18 ;  /* 0x0000000708077291 */ /* 0x004fc8000f8ec0ff */
[----:B------:R-:W-:Y:S02]  /*33b0*/  UIADD3 UR8, UPT, UPT, UR7, 0x5020, URZ ;  /* 0x0000502007087890 */ /* 0x000fe4000fffe0ff */
[----:B------:R-:W-:Y:S02]  /*33c0*/  @!UP1 UIADD3 UR8, UPT, UPT, UR7, 0x5000, URZ ;  /* 0x0000500007089890 */ /* 0x000fe4000fffe0ff */
[----:B------:R-:W-:Y:S02]  /*33d0*/  UIADD3 UR9, UPT, UPT, UR7, 0x5030, URZ ;  /* 0x0000503007097890 */ /* 0x000fe4000fffe0ff */
[----:B------:R-:W-:Y:S02]  /*33e0*/  @!UP1 UIADD3 UR9, UPT, UPT, UR7, 0x5010, URZ ;  /* 0x0000501007099890 */ /* 0x000fe4000fffe0ff */
[----:B------:R-:W-:-:S03]  /*33f0*/  @UP3 USHF.R.S32.HI UR7, URZ, 0x1f, UR11 ;  /* 0x0000001fff073899 */ /* 0x000fc6000801140b */
[----:B0-----:R-:W0:Y:S01]  /*3400*/  LDS.128 R144, [UR8] ;  /* 0x00000008ff907984 */ /* 0x001e220008000c00 */
[----:B------:R-:W-:-:S03]  /*3410*/  @UP3 ULEA.HI UR7, UR7, UR11, URZ, 0x3 ;  /* 0x0000000b07073291 */ /* 0x000fc6000f8f18ff */
[----:B------:R-:W2:Y:S01]  /*3420*/  LDS.128 R148, [UR9] ;  /* 0x00000009ff947984 */ /* 0x000ea20008000c00 */
[----:B0-----:R-:W-:Y:S01]  /*3430*/  FADD.FTZ R210, RZ, R145 ;  /* 0x00000091ffd27221 */ /* 0x001fe20000010000 */
[----:B------:R-:W-:Y:S01]  /*3440*/  FADD.FTZ R145, RZ, R144 ;  /* 0x00000090ff917221 */ /* 0x000fe20000010000 */
[----:B------:R-:W-:Y:S02]  /*3450*/  IMAD.U32 R144, RZ, RZ, UR7 ;  /* 0x00000007ff907e24 */ /* 0x000fe4000f8e00ff */
[----:B------:R-:W-:Y:S01]  /*3460*/  FADD.FTZ R210, R147, R210 ;  /* 0x000000d293d27221 */ /* 0x000fe20000010000 */
[----:B------:R-:W-:Y:S01]  /*3470*/  FADD.FTZ R145, R146, R145 ;  /* 0x0000009192917221 */ /* 0x000fe20000010000 */
[----:B------:R-:W-:Y:S02]  /*3480*/  HFMA2 R146, -RZ, RZ, 0, 0 ;  /* 0x00000000ff927431 */ /* 0x000fe400000001ff */
[----:B--2---:R-:W-:Y:S01]  /*3490*/  FADD.FTZ R210, R210, R149 ;  /* 0x00000095d2d27221 */ /* 0x004fe20000010000 */
[----:B------:R-:W-:-:S03]  /*34a0*/  FADD.FTZ R145, R145, R148 ;  /* 0x0000009491917221 */ /* 0x000fc60000010000 */
[----:B------:R-:W-:Y:S01]  /*34b0*/  FADD.FTZ R151, R151, R210 ;  /* 0x000000d297977221 */ /* 0x000fe20000010000 */
[----:B------:R-:W-:Y:S01]  /*34c0*/  FADD.FTZ R145, R150, R145 ;  /* 0x0000009196917221 */ /* 0x000fe20000010000 */
[----:B------:R-:W-:Y:S02]  /*34d0*/  @P5 LEA.HI.SX32 R146, R144, R215, 0x1d ;  /* 0x000000d790925211 */ /* 0x000fe400078feaff */
        /* <DEDUP_REMOVED lines=23> */
.L_x_4569:
        /* <DEDUP_REMOVED lines=12> */
.L_x_4570:
        /* <DEDUP_REMOVED lines=12> */
.L_x_4571:
        /* <DEDUP_REMOVED lines=12> */
.L_x_4572:
        /* <DEDUP_REMOVED lines=12> */
.L_x_4573:
        /* <DEDUP_REMOVED lines=12> */
.L_x_4574:
        /* <DEDUP_REMOVED lines=12> */
.L_x_4575:
        /* <DEDUP_REMOVED lines=14> */
.L_x_4568:
        /* <DEDUP_REMOVED lines=13> */
[----:B------:R-:W-:Y:S01]  /*3c80*/  FMUL.FTZ R144, R144, UR31 ;  /* 0x0000001f90907c20 */ /* 0x000fe20008410000 */
[----:B------:R-:W-:Y:S01]  /*3c90*/  ISETP.LT.AND P4, PT, RZ, UR32, PT ;  /* 0x00000020ff007c0c */ /* 0x000fe2000bf81270 */
[----:B------:R-:W-:Y:S01]  /*3ca0*/  FADD.FTZ R149, R182, -R149 ;  /* 0x80000095b6957221 */ /* 0x000fe20000010000 */
[----:B------:R-:W-:-:S02]  /*3cb0*/  FADD.FTZ R151, R190, -R151 ;  /* 0x80000097be977221 */ /* 0x000fc40000010000 */
[----:B------:R-:W-:Y:S01]  /*3cc0*/  FSEL R76, R76, RZ, P4 ;  /* 0x000000ff4c4c7208 */ /* 0x000fe20002000000 */
[----:B------:R-:W-:Y:S01]  /*3cd0*/  FMUL.FTZ R78, R149, UR31 ;  /* 0x0000001f954e7c20 */ /* 0x000fe20008410000 */
[----:B------:R-:W-:Y:S01]  /*3ce0*/  FMUL.FTZ R79, R151, UR31 ;  /* 0x0000001f974f7c20 */ /* 0x000fe20008410000 */
        /* <DEDUP_REMOVED lines=10> */
.L_x_4577:
[----:B------:R-:W-:Y:S05]  /*3d90*/  BRA.U !UP3, `(.L_x_4578) ;  /* 0x000000010b187547 */ /* 0x000fea000b800000 */
[----:B------:R-:W-:Y:S01]  /*3da0*/  FMUL.FTZ R148, R76, UR23 ;  /* 0x000000174c947c20 */ /* 0x000fe20008410000 */
[----:B-----5:R-:W-:-:S03]  /*3db0*/  LOP3.LUT P5, RZ, R164, 0xff00, RZ, 0xc0, !PT ;  /* 0x0000ff00a4ff7812 */ /* 0x020fc600078ac0ff */
[----:B------:R-:W-:-:S05]  /*3dc0*/  FMUL.FTZ R148, R148, UR22 ;  /* 0x0000001694947c20 */ /* 0x000fca0008410000 */
[----:B------:R-:W-:-:S04]  /*3dd0*/  FSEL R148, R148, RZ, P5 ;  /* 0x000000ff94947208 */ /* 0x000fc80002800000 */
[----:B------:R-:W-:-:S04]  /*3de0*/  F2FP.BF16.F32.PACK_AB R148, RZ, R148 ;  /* 0x00000094ff94723e */ /* 0x000fc800000010ff */
[----:B------:R-:W-:-:S07]  /*3df0*/  PRMT R140, R140, 0x5410, R148 ;  /* 0x000054108c8c7816 */ /* 0x000fce0000000094 */
.L_x_4578:
[----:B------:R-:W-:Y:S05]  /*3e00*/  BRA.U !UP3, `(.L_x_4579) ;  /* 0x000000010b187547 */ /* 0x000fea000b800000 */
[----:B------:R-:W-:Y:S01]  /*3e10*/  FMUL.FTZ R148, R77, UR23 ;  /* 0x000000174d947c20 */ /* 0x000fe20008410000 */
[----:B-----5:R-:W-:-:S03]  /*3e20*/  LOP3.LUT P5, RZ, R164, 0xff0000, RZ, 0xc0, !PT ;  /* 0x00ff0000a4ff7812 */ /* 0x020fc600078ac0ff */
[----:B------:R-:W-:-:S05]  /*3e30*/  FMUL.FTZ R148, R148, UR22 ;  /* 0x0000001694947c20 */ /* 0x000fca0008410000 */
[----:B------:R-:W-:-:S04]  /*3e40*/  FSEL R148, R148, RZ, P5 ;  /* 0x000000ff94947208 */ /* 0x000fc80002800000 */
[----:B------:R-:W-:-:S04]  /*3e50*/  F2FP.BF16.F32.PACK_AB R148, RZ, R148 ;  /* 0x00000094ff94723e */ /* 0x000fc800000010ff */
[----:B------:R-:W-:-:S07]  /*3e60*/  PRMT R141, R148, 0x7610, R141 ;  /* 0x00007610948d7816 */ /* 0x000fce000000008d */
.L_x_4579:
[----:B------:R-:W-:Y:S05]  /*3e70*/  BRA.U !UP3, `(.L_x_4580) ;  /* 0x000000010b187547 */ /* 0x000fea000b800000 */
[----:B------:R-:W-:Y:S01]  /*3e80*/  FMUL.FTZ R148, R144, UR23 ;  /* 0x0000001790947c20 */ /* 0x000fe20008410000 */
[----:B-----5:R-:W-:-:S03]  /*3e90*/  LOP3.LUT P5, RZ, R164, 0xff000000, RZ, 0xc0, !PT ;  /* 0xff000000a4ff7812 */ /* 0x020fc600078ac0ff */
[----:B------:R-:W-:-:S05]  /*3ea0*/  FMUL.FTZ R148, R148, UR22 ;  /* 0x0000001694947c20 */ /* 0x000fca0008410000 */
[----:B------:R-:W-:-:S04]  /*3eb0*/  FSEL R148, R148, RZ, P5 ;  /* 0x000000ff94947208 */ /* 0x000fc80002800000 */
[----:B------:R-:W-:-:S04]  /*3ec0*/  F2FP.BF16.F32.PACK_AB R148, RZ, R148 ;  /* 0x00000094ff94723e */ /* 0x000fc800000010ff */
[----:B------:R-:W-:-:S07]  /*3ed0*/  PRMT R141, R141, 0x5410, R148 ;  /* 0x000054108d8d7816 */ /* 0x000fce0000000094 */
.L_x_4580:
        /* <DEDUP_REMOVED lines=10> */
.L_x_4581:
        /* <DEDUP_REMOVED lines=8> */
.L_x_4582:
[--C-:B------:R-:W-:Y:S01]  /*4000*/  FFMA.FTZ R149, R191, UR10, R147.reuse ;  /* 0x0000000abf957c23 */ /* 0x100fe20008010093 */
[----:B------:R-:W-:Y:S01]  /*4010*/  FFMA.FTZ R79, R183, UR10, R147 ;  /* 0x0000000ab74f7c23 */ /* 0x000fe20008010093 */
[----:B------:R-:W-:Y:S02]  /*4020*/  F2FP.BF16.F32.PACK_AB R76, R76, R145 ;  /* 0x000000914c4c723e */ /* 0x000fe400000010ff */
[----:B------:R-:W-:Y:S01]  /*4030*/  FADD.FTZ R149, R192, -R149 ;  /* 0x80000095c0957221 */ /* 0x000fe20000010000 */
[----:B------:R-:W-:-:S03]  /*4040*/  FADD.FTZ R79, R184, -R79 ;  /* 0x8000004fb84f7221 */ /* 0x000fc60000010000 */
[----:B------:R-:W-:Y:S01]  /*4050*/  FMUL.FTZ R144, R149, UR31 ;  /* 0x0000001f95907c20 */ /* 0x000fe20008410000 */
[----:B------:R-:W-:-:S04]  /*4060*/  FMUL.FTZ R79, R79, UR31 ;  /* 0x0000001f4f4f7c20 */ /* 0x000fc80008410000 */
        /* <DEDUP_REMOVED lines=9> */
.L_x_4583:
        /* <DEDUP_REMOVED lines=10> */
.L_x_4567:
        /* <DEDUP_REMOVED lines=15> */
.L_x_4585:
[----:B------:R-:W-:Y:S05]  /*4290*/  BRA.U !UP3, `(.L_x_4586) ;  /* 0x000000010b2c7547 */ /* 0x000fea000b800000 */
[----:B-----5:R-:W-:Y:S01]  /*42a0*/  PRMT R144, R124, 0x7632, R144 ;  /* 0x000076327c907816 */ /* 0x020fe20000000090 */
[----:B------:R-:W-:Y:S01]  /*42b0*/  @P4 FFMA.FTZ R145, R185, UR10, R147 ;  /* 0x0000000ab9914c23 */ /* 0x000fe20008010093 */
[----:B------:R-:W-:Y:S02]  /*42c0*/  LOP3.LUT P5, RZ, R164, 0xff00, RZ, 0xc0, !PT ;  /* 0x0000ff00a4ff7812 */ /* 0x000fe400078ac0ff */
[----:B------:R-:W-:Y:S01]  /*42d0*/  SHF.L.U32 R144, R144, 0x10, RZ ;  /* 0x0000001090907819 */ /* 0x000fe200000006ff */
[----:B------:R-:W-:-:S04]  /*42e0*/  @P4 FADD.FTZ R145, R186, -R145 ;  /* 0x80000091ba914221 */ /* 0x000fc80000010000 */
[----:B------:R-:W-:-:S04]  /*42f0*/  @P4 FFMA.FTZ R144, R145, UR31, R144 ;  /* 0x0000001f91904c23 */ /* 0x000fc80008010090 */
[----:B------:R-:W-:-:S04]  /*4300*/  FMUL.FTZ R144, R144, UR23 ;  /* 0x0000001790907c20 */ /* 0x000fc80008410000 */
[----:B------:R-:W-:-:S05]  /*4310*/  FMUL.FTZ R144, R144, UR22 ;  /* 0x0000001690907c20 */ /* 0x000fca0008410000 */
[----:B------:R-:W-:-:S04]  /*4320*/  FSEL R144, R144, RZ, P5 ;  /* 0x000000ff90907208 */ /* 0x000fc80002800000 */
[----:B------:R-:W-:-:S04]  /*4330*/  F2FP.BF16.F32.PACK_AB R144, RZ, R144 ;  /* 0x00000090ff90723e */ /* 0x000fc800000010ff */
[----:B------:R-:W-:-:S07]  /*4340*/  PRMT R140, R140, 0x5410, R144 ;  /* 0x000054108c8c7816 */ /* 0x000fce0000000090 */
.L_x_4586:
[----:B------:R-:W-:Y:S05]  /*4350*/  BRA.U !UP3, `(.L_x_4587) ;  /* 0x000000010b287547 */ /* 0x000fea000b800000 */
[----:B------:R-:W-:Y:S01]  /*4360*/  @P4 FFMA.FTZ R144, R179, UR10, R147 ;  /* 0x0000000ab3904c23 */ /* 0x000fe20008010093 */
[----:B-----5:R-:W-:-:S03]  /*4370*/  LOP3.LUT P5, RZ, R164, 0xff0000, RZ, 0xc0, !PT ;  /* 0x00ff0000a4ff7812 */ /* 0x020fc600078ac0ff */
[----:B------:R-:W-:Y:S01]  /*4380*/  @P4 FADD.FTZ R145, R181, -R144 ;  /* 0x80000090b5914221 */ /* 0x000fe20000010000 */
[----:B------:R-:W-:-:S04]  /*4390*/  IMAD.U32 R144, R125, 0x10000, RZ ;  /* 0x000100007d907824 */ /* 0x000fc800078e00ff */
[----:B------:R-:W-:-:S04]  /*43a0*/  @P4 FFMA.FTZ R144, R145, UR31, R144 ;  /* 0x0000001f91904c23 */ /* 0x000fc80008010090 */
[----:B------:R-:W-:-:S04]  /*43b0*/  FMUL.FTZ R144, R144, UR23 ;  /* 0x0000001790907c20 */ /* 0x000fc80008410000 */
[----:B------:R-:W-:-:S05]  /*43c0*/  FMUL.FTZ R144, R144, UR22 ;  /* 0x0000001690907c20 */ /* 0x000fca0008410000 */
[----:B------:R-:W-:-:S04]  /*43d0*/  FSEL R144, R144, RZ, P5 ;  /* 0x000000ff90907208 */ /* 0x000fc80002800000 */
[----:B------:R-:W-:-:S04]  /*43e0*/  F2FP.BF16.F32.PACK_AB R144, RZ, R144 ;  /* 0x00000090ff90723e */ /* 0x000fc800000010ff */
[----:B------:R-:W-:-:S07]  /*43f0*/  PRMT R141, R144, 0x7610, R141 ;  /* 0x00007610908d7816 */ /* 0x000fce000000008d */
.L_x_4587:
        /* <DEDUP_REMOVED lines=12> */
.L_x_4588:
        /* <DEDUP_REMOVED lines=11> */
.L_x_4589:
        /* <DEDUP_REMOVED lines=12> */
.L_x_4590:
        /* <DEDUP_REMOVED lines=11> */
.L_x_4591:
[----:B------:R-:W-:Y:S05]  /*46e0*/  BRA.U !UP3, `(.L_x_4576) ;  /* 0x000000050bc87547 */ /* 0x000fea000b800000 */
[----:B-----5:R-:W-:Y:S01]  /*46f0*/  PRMT R144, R127, 0x7632, R144 ;  /* 0x000076327f907816 */ /* 0x020fe20000000090 */
        /* <DEDUP_REMOVED lines=12> */
.L_x_4584:
[----:B------:R-:W-:Y:S02]  /*47c0*/  ISETP.LT.AND P4, PT, RZ, UR32, PT ;  /* 0x00000020ff007c0c */ /* 0x000fe4000bf81270 */
[----:B------:R-:W-:Y:S02]  /*47d0*/  PLOP3.LUT P5, PT, PT, PT, UP2, 0x80, 0x8 ;  /* 0x000000000008781c */ /* 0x000fe40003faf028 */
[----:B-----5:R-:W-:Y:S02]  /*47e0*/  PRMT R77, R124, 0x7632, R77 ;  /* 0x000076327c4d7816 */ /* 0x020fe4000000004d */
[C---:B------:R-:W-:Y:S02]  /*47f0*/  PRMT R78, R125.reuse, 0x7632, R78 ;  /* 0x000076327d4e7816 */ /* 0x040fe4000000004e */
[----:B------:R-:W-:Y:S01]  /*4800*/  SHF.L.U32 R149, R125, 0x10, RZ ;  /* 0x000000107d957819 */ /* 0x000fe200000006ff */
[----:B------:R-:W-:Y:S01]  /*4810*/  IMAD.U32 R77, R77, 0x10000, RZ ;  /* 0x000100004d4d7824 */ /* 0x000fe200078e00ff */
[----:B------:R-:W-:-:S02]  /*4820*/  SHF.L.U32 R78, R78, 0x10, RZ ;  /* 0x000000104e4e7819 */ /* 0x000fc400000006ff */
[----:B------:R-:W-:Y:S01]  /*4830*/  SHF.L.U32 R148, R126, 0x10, RZ ;  /* 0x000000107e947819 */ /* 0x000fe200000006ff */
[--C-:B------:R-:W-:Y:S01]  /*4840*/  @P4 FFMA.FTZ R79, R185, UR10, R147.reuse ;  /* 0x0000000ab94f4c23 */ /* 0x100fe20008010093 */
[--C-:B------:R-:W-:Y:S01]  /*4850*/  @P4 FFMA.FTZ R145, R180, UR10, R147.reuse ;  /* 0x0000000ab4914c23 */ /* 0x100fe20008010093 */
[----:B------:R-:W-:Y:S01]  /*4860*/  @P5 FFMA.FTZ R151, R0, UR10, R147 ;  /* 0x0000000a00975c23 */ /* 0x000fe20008010093 */
[----:B------:R-:W-:Y:S01]  /*4870*/  PLOP3.LUT P5, PT, PT, PT, UP2, 0x80, 0x8 ;  /* 0x000000000008781c */ /* 0x000fe20003faf028 */
[----:B------:R-:W-:Y:S01]  /*4880*/  @P4 FADD.FTZ R76, R186, -R79 ;  /* 0x8000004fba4c4221 */ /* 0x000fe20000010000 */
[----:B------:R-:W-:Y:S01]  /*4890*/  @P4 FFMA.FTZ R79, R187, UR10, R147 ;  /* 0x0000000abb4f4c23 */ /* 0x000fe20008010093 */
[----:B------:R-:W-:Y:S01]  /*48a0*/  @P4 FADD.FTZ R145, R182, -R145 ;  /* 0x80000091b6914221 */ /* 0x000fe20000010000 */
[----:B------:R-:W-:Y:S01]  /*48b0*/  @P4 FFMA.FTZ R209, R189, UR10, R147 ;  /* 0x0000000abdd14c23 */ /* 0x000fe20008010093 */
[----:B------:R-:W-:Y:S01]  /*48c0*/  @P4 FFMA.FTZ R77, R76, UR31, R77 ;  /* 0x0000001f4c4d4c23 */ /* 0x000fe2000801004d */
[----:B------:R-:W-:Y:S01]  /*48d0*/  @P4 FADD.FTZ R79, R188, -R79 ;  /* 0x8000004fbc4f4221 */ /* 0x000fe20000010000 */
[--C-:B------:R-:W-:Y:S01]  /*48e0*/  @P4 FFMA.FTZ R76, R179, UR10, R147.reuse ;  /* 0x0000000ab34c4c23 */ /* 0x100fe20008010093 */
[----:B------:R-:W-:Y:S01]  /*48f0*/  @P4 FFMA.FTZ R148, R145, UR31, R148 ;  /* 0x0000001f91944c23 */ /* 0x000fe20008010094 */
[----:B------:R-:W-:Y:S01]  /*4900*/  @P4 FFMA.FTZ R145, R183, UR10, R147 ;  /* 0x0000000ab7914c23 */ /* 0x000fe20008010093 */
[----:B------:R-:W-:Y:S01]  /*4910*/  @P4 FFMA.FTZ R78, R79, UR31, R78 ;  /* 0x0000001f4f4e4c23 */ /* 0x000fe2000801004e */
[----:B------:R-:W-:Y:S01]  /*4920*/  @P4 FADD.FTZ R76, R181, -R76 ;  /* 0x8000004cb54c4221 */ /* 0x000fe20000010000 */
[----:B------:R-:W-:Y:S01]  /*4930*/  PRMT R79, R126, 0x7632, R79 ;  /* 0x000076327e4f7816 */ /* 0x000fe2000000004f */
[----:B------:R-:W-:Y:S01]  /*4940*/  @P5 FADD.FTZ R151, R178, -R151 ;  /* 0x80000097b2975221 */ /* 0x000fe20000010000 */
[----:B------:R-:W-:Y:S01]  /*4950*/  PLOP3.LUT P5, PT, PT, PT, UP2, 0x80, 0x8 ;  /* 0x000000000008781c */ /* 0x000fe20003faf028 */
[----:B------:R-:W-:Y:S01]  /*4960*/  @P4 FFMA.FTZ R149, R76, UR31, R149 ;  /* 0x0000001f4c954c23 */ /* 0x000fe20008010095 */
[----:B------:R-:W-:Y:S01]  /*4970*/  @P4 FADD.FTZ R76, R190, -R209 ;  /* 0x800000d1be4c4221 */ /* 0x000fe20000010000 */
[----:B------:R-:W-:Y:S01]  /*4980*/  IMAD.U32 R79, R79, 0x10000, RZ ;  /* 0x000100004f4f7824 */ /* 0x000fe200078e00ff */
[----:B------:R-:W-:Y:S01]  /*4990*/  PRMT R144, R127, 0x7632, R144 ;  /* 0x000076327f907816 */ /* 0x000fe20000000090 */
[----:B------:R-:W-:-:S02]  /*49a0*/  @P4 FFMA.FTZ R209, R191, UR10, R147 ;  /* 0x0000000abfd14c23 */ /* 0x000fc40008010093 */
[----:B------:R-:W-:Y:S01]  /*49b0*/  @P4 FFMA.FTZ R79, R76, UR31, R79 ;  /* 0x0000001f4c4f4c23 */ /* 0x000fe2000801004f */
[----:B------:R-:W-:Y:S01]  /*49c0*/  @P4 FADD.FTZ R76, R184, -R145 ;  /* 0x80000091b84c4221 */ /* 0x000fe20000010000 */
[----:B------:R-:W-:Y:S01]  /*49d0*/  IMAD.U32 R145, R127, 0x10000, RZ ;  /* 0x000100007f917824 */ /* 0x000fe200078e00ff */
[----:B------:R-:W-:Y:S01]  /*49e0*/  SHF.L.U32 R144, R144, 0x10, RZ ;  /* 0x0000001090907819 */ /* 0x000fe200000006ff */
[----:B------:R-:W-:Y:S02]  /*49f0*/  @P4 FADD.FTZ R209, R192, -R209 ;  /* 0x800000d1c0d14221 */ /* 0x000fe40000010000 */
[----:B------:R-:W-:Y:S01]  /*4a00*/  @P4 FFMA.FTZ R145, R76, UR31, R145 ;  /* 0x0000001f4c914c23 */ /* 0x000fe20008010091 */
[----:B------:R-:W-:Y:S01]  /*4a10*/  SHF.L.U32 R76, R124, 0x10, RZ ;  /* 0x000000107c4c7819 */ /* 0x000fe200000006ff */
[----:B------:R-:W-:-:S04]  /*4a20*/  @P4 FFMA.FTZ R144, R209, UR31, R144 ;  /* 0x0000001fd1904c23 */ /* 0x000fc80008010090 */
        /* <DEDUP_REMOVED lines=8> */
.L_x_4592:
        /* <DEDUP_REMOVED lines=8> */
.L_x_4593:
[----:B------:R-:W-:Y:S05]  /*4b30*/  BRA.U !UP3, `(.L_x_4594) ;  /* 0x000000010b187547 */ /* 0x000fea000b800000 */
[----:B------:R-:W-:Y:S01]  /*4b40*/  FMUL.FTZ R77, R149, UR23 ;  /* 0x00000017954d7c20 */ /* 0x000fe20008410000 */
[----:B------:R-:W-:-:S03]  /*4b50*/  LOP3.LUT P4, RZ, R164, 0xff0000, RZ, 0xc0, !PT ;  /* 0x00ff0000a4ff7812 */ /* 0x000fc6000788c0ff */
[----:B------:R-:W-:-:S05]  /*4b60*/  FMUL.FTZ R77, R77, UR22 ;  /* 0x000000164d4d7c20 */ /* 0x000fca0008410000 */
[----:B------:R-:W-:-:S04]  /*4b70*/  FSEL R77, R77, RZ, P4 ;  /* 0x000000ff4d4d7208 */ /* 0x000fc80002000000 */
[----:B------:R-:W-:-:S04]  /*4b80*/  F2FP.BF16.F32.PACK_AB R77, RZ, R77 ;  /* 0x0000004dff4d723e */ /* 0x000fc800000010ff */
[----:B------:R-:W-:-:S07]  /*4b90*/  PRMT R141, R77, 0x7610, R141 ;  /* 0x000076104d8d7816 */ /* 0x000fce000000008d */
.L_x_4594:
        /* <DEDUP_REMOVED lines=8> */
.L_x_4595:
[----:B------:R-:W-:Y:S05]  /*4c20*/  BRA.U !UP3, `(.L_x_4596) ;  /* 0x000000010b187547 */ /* 0x000fea000b800000 */
[----:B------:R-:W-:Y:S01]  /*4c30*/  FMUL.FTZ R78, R148, UR23 ;  /* 0x00000017944e7c20 */ /* 0x000fe20008410000 */
[----:B------:R-:W-:-:S03]  /*4c40*/  LOP3.LUT P4, RZ, R165, 0xff, RZ, 0xc0, !PT ;  /* 0x000000ffa5ff7812 */ /* 0x000fc6000788c0ff */
[----:B------:R-:W-:-:S05]  /*4c50*/  FMUL.FTZ R78, R78, UR22 ;  /* 0x000000164e4e7c20 */ /* 0x000fca0008410000 */
[----:B------:R-:W-:-:S04]  /*4c60*/  FSEL R78, R78, RZ, P4 ;  /* 0x000000ff4e4e7208 */ /* 0x000fc80002000000 */
[----:B------:R-:W-:-:S04]  /*4c70*/  F2FP.BF16.F32.PACK_AB R78, RZ, R78 ;  /* 0x0000004eff4e723e */ /* 0x000fc800000010ff */
[----:B------:R-:W-:-:S07]  /*4c80*/  PRMT R142, R78, 0x7610, R142 ;  /* 0x000076104e8e7816 */ /* 0x000fce000000008e */
.L_x_4596:
        /* <DEDUP_REMOVED lines=8> */
.L_x_4597:
[----:B------:R-:W-:Y:S05]  /*4d10*/  BRA.U !UP3, `(.L_x_4598) ;  /* 0x000000010b187547 */ /* 0x000fea000b800000 */
[----:B------:R-:W-:Y:S01]  /*4d20*/  FMUL.FTZ R79, R145, UR23 ;  /* 0x00000017914f7c20 */ /* 0x000fe20008410000 */
[----:B------:R-:W-:-:S03]  /*4d30*/  LOP3.LUT P4, RZ, R165, 0xff0000, RZ, 0xc0, !PT ;  /* 0x00ff0000a5ff7812 */ /* 0x000fc6000788c0ff */
[----:B------:R-:W-:-:S05]  /*4d40*/  FMUL.FTZ R79, R79, UR22 ;  /* 0x000000164f4f7c20 */ /* 0x000fca0008410000 */
[----:B------:R-:W-:-:S04]  /*4d50*/  FSEL R79, R79, RZ, P4 ;  /* 0x000000ff4f4f7208 */ /* 0x000fc80002000000 */
[----:B------:R-:W-:-:S04]  /*4d60*/  F2FP.BF16.F32.PACK_AB R79, RZ, R79 ;  /* 0x0000004fff4f723e */ /* 0x000fc800000010ff */
[----:B------:R-:W-:-:S07]  /*4d70*/  PRMT R143, R79, 0x7610, R143 ;  /* 0x000076104f8f7816 */ /* 0x000fce000000008f */
.L_x_4598:
        /* <DEDUP_REMOVED lines=9> */
.L_x_4576:
[----:B------:R-:W-:Y:S01]  /*4e10*/  ISETP.NE.U32.AND P4, PT, RZ, UR4, PT ;  /* 0x00000004ff007c0c */ /* 0x000fe2000bf85070 */
[----:B------:R-:W0:Y:S01]  /*4e20*/  @UP3 LDCU.64 UR8, c[0x0][0x468] ;  /* 0x00008d00ff0837ac */ /* 0x000e220008000a00 */
[----:B------:R-:W-:Y:S02]  /*4e30*/  PLOP3.LUT P5, PT, PT, PT, UP3, 0x80, 0x8 ;  /* 0x000000000008781c */ /* 0x000fe40003faf038 */
[----:B------:R-:W-:Y:S02]  /*4e40*/  ISETP.NE.AND.EX P4, PT, RZ, UR5, PT, P4 ;  /* 0x00000005ff007c0c */ /* 0x000fe4000bf85340 */
[----:B------:R-:W-:-:S11]  /*4e50*/  MOV R149, 0x10 ;  /* 0x0000001000957802 */ /* 0x000fd60000000f00 */
[----:B------:R-:W2:Y:S02]  /*4e60*/  @P4 LDC.64 R144, c[0x0][0x478] ;  /* 0x00011e00ff904b82 */ /* 0x000ea40000000a00 */
[C---:B--2---:R-:W-:Y:S01]  /*4e70*/  @P4 IMAD.WIDE.U32 R144, R3.reuse, 0x10, R144 ;  /* 0x0000001003904825 */ /* 0x044fe200078e0090 */
[----:B------:R-:W-:-:S04]  /*4e80*/  IADD3 R3, PT, PT, R3, 0x80, RZ ;  /* 0x0000008003037810 */ /* 0x000fc80007ffe0ff */
[----:B------:R0:W-:Y:S01]  /*4e90*/  @P4 STG.E.128 desc[UR20][R144.64], R76 ;  /* 0x0000004c90004986 */ /* 0x0001e2000c101d14 */
[----:B------:R-:W-:-:S13]  /*4ea0*/  PLOP3.LUT P4, PT, PT, PT, UP3, 0x80, 0x8 ;  /* 0x000000000008781c */ /* 0x000fda0003f8f038 */
[----:B0-----:R-:W-:-:S04]  /*4eb0*/  @P4 IMAD.WIDE.U32 R144, R146, R149, UR8 ;  /* 0x0000000892904e25 */ /* 0x001fc8000f8e0095 */
[----:B------:R-:W-:Y:S01]  /*4ec0*/  VIADD R146, R146, 0x80 ;  /* 0x0000008092927836 */ /* 0x000fe20000000000 */
[----:B------:R0:W-:Y:S06]  /*4ed0*/  @P5 STG.E.128 desc[UR20][R144.64], R140 ;  /* 0x0000008c90005986 */ /* 0x0001ec000c101d14 */
.L_x_4566:
[----:B------:R-:W-:Y:S05]  /*4ee0*/  BSYNC.RECONVERGENT B0 ;  /* 0x0000000000007941 */ /* 0x000fea0003800200 */
.L_x_4565:
        /* <DEDUP_REMOVED lines=10> */
[C---:B-----5:R-:W-:Y:S01]  /*4f90*/  IMAD.U32 R76, R128.reuse, 0x10000, RZ ;  /* 0x00010000804c7824 */ /* 0x060fe200078e00ff */
[----:B------:R-:W-:Y:S02]  /*4fa0*/  PRMT R77, R128, 0x7632, R77 ;  /* 0x00007632804d7816 */ /* 0x000fe4000000004d */
[----:B------:R-:W-:Y:S02]  /*4fb0*/  SHF.L.U32 R149, R129, 0x10, RZ ;  /* 0x0000001081957819 */ /* 0x000fe400000006ff */
[----:B------:R-:W-:Y:S02]  /*4fc0*/  SHF.L.U32 R77, R77, 0x10, RZ ;  /* 0x000000104d4d7819 */ /* 0x000fe400000006ff */
[----:B------:R-:W-:-:S05]  /*4fd0*/  SHF.L.U32 R148, R130, 0x10, RZ ;  /* 0x0000001082947819 */ /* 0x000fca00000006ff */
[--C-:B0-----:R-:W-:Y:S01]  /*4fe0*/  @P5 FFMA.FTZ R145, R201, UR10, R147.reuse ;  /* 0x0000000ac9915c23 */ /* 0x101fe20008010093 */
        /* <DEDUP_REMOVED lines=8> */
[----:B------:R-:W-:Y:S01]  /*5070*/  @P5 FFMA.FTZ R76, R79, UR31, R76 ;  /* 0x0000001f4f4c5c23 */ /* 0x000fe2000801004c */
[----:B------:R-:W-:Y:S01]  /*5080*/  PRMT R78, R129, 0x7632, R78 ;  /* 0x00007632814e7816 */ /* 0x000fe2000000004e */
[----:B------:R-:W-:Y:S01]  /*5090*/  @P5 FFMA.FTZ R79, R203, UR10, R147 ;  /* 0x0000000acb4f5c23 */ /* 0x000fe20008010093 */
[----:B------:R-:W-:Y:S01]  /*50a0*/  @P5 FFMA.FTZ R149, R144, UR31, R149 ;  /* 0x0000001f90955c23 */ /* 0x000fe20008010095 */
[----:B------:R-:W-:Y:S01]  /*50b0*/  @P5 FADD.FTZ R145, R198, -R145 ;  /* 0x80000091c6915221 */ /* 0x000fe20000010000 */
[----:B------:R-:W-:Y:S01]  /*50c0*/  SHF.L.U32 R78, R78, 0x10, RZ ;  /* 0x000000104e4e7819 */ /* 0x000fe200000006ff */
[----:B------:R-:W-:Y:S01]  /*50d0*/  @P5 FADD.FTZ R79, R204, -R79 ;  /* 0x8000004fcc4f5221 */ /* 0x000fe20000010000 */
[----:B------:R-:W-:Y:S01]  /*50e0*/  @P5 FADD.FTZ R144, R206, -R151 ;  /* 0x80000097ce905221 */ /* 0x000fe20000010000 */
[----:B------:R-:W-:Y:S01]  /*50f0*/  @P5 FFMA.FTZ R148, R145, UR31, R148 ;  /* 0x0000001f91945c23 */ /* 0x000fe20008010094 */
[----:B------:R-:W-:Y:S01]  /*5100*/  @P5 FFMA.FTZ R145, R199, UR10, R147 ;  /* 0x0000000ac7915c23 */ /* 0x000fe20008010093 */
[----:B------:R-:W-:Y:S01]  /*5110*/  @P5 FFMA.FTZ R78, R79, UR31, R78 ;  /* 0x0000001f4f4e5c23 */ /* 0x000fe2000801004e */
[----:B------:R-:W-:Y:S01]  /*5120*/  PRMT R79, R130, 0x7632, R79 ;  /* 0x00007632824f7816 */ /* 0x000fe2000000004f */
[----:B------:R-:W-:Y:S01]  /*5130*/  @P5 FFMA.FTZ R151, R207, UR10, R147 ;  /* 0x0000000acf975c23 */ /* 0x000fe20008010093 */
[----:B------:R-:W-:Y:S01]  /*5140*/  @P5 FADD.FTZ R150, R200, -R145 ;  /* 0x80000091c8965221 */ /* 0x000fe20000010000 */
[----:B------:R-:W-:-:S02]  /*5150*/  IMAD.U32 R145, R131, 0x10000, RZ ;  /* 0x0001000083917824 */ /* 0x000fc400078e00ff */
[----:B------:R-:W-:Y:S02]  /*5160*/  IMAD.U32 R79, R79, 0x10000, RZ ;  /* 0x000100004f4f7824 */ /* 0x000fe400078e00ff */
[----:B------:R-:W-:Y:S01]  /*5170*/  @P5 FADD.FTZ R151, R208, -R151 ;  /* 0x80000097d0975221 */ /* 0x000fe20000010000 */
[----:B------:R-:W-:Y:S01]  /*5180*/  @P5 FFMA.FTZ R145, R150, UR31, R145 ;  /* 0x0000001f96915c23 */ /* 0x000fe20008010091 */
[----:B------:R-:W-:Y:S01]  /*5190*/  @P5 FFMA.FTZ R79, R144, UR31, R79 ;  /* 0x0000001f904f5c23 */ /* 0x000fe2000801004f */
[----:B------:R-:W-:-:S04]  /*51a0*/  PRMT R144, R131, 0x7632, R144 ;  /* 0x0000763283907816 */ /* 0x000fc80000000090 */
[----:B------:R-:W-:-:S05]  /*51b0*/  SHF.L.U32 R144, R144, 0x10, RZ ;  /* 0x0000001090907819 */ /* 0x000fca00000006ff */
        /* <DEDUP_REMOVED lines=8> */
.L_x_4603:
        /* <DEDUP_REMOVED lines=8> */
.L_x_4604:
[----:B------:R-:W-:Y:S05]  /*52c0*/  BRA.U !UP3, `(.L_x_4605) ;  /* 0x000000010b187547 */ /* 0x000fea000b800000 */
[----:B------:R-:W-:Y:S01]  /*52d0*/  FMUL.FTZ R77, R149, UR23 ;  /* 0x00000017954d7c20 */ /* 0x000fe20008410000 */
[----:B------:R-:W-:-:S03]  /*52e0*/  LOP3.LUT P5, RZ, R166, 0xff0000, RZ, 0xc0, !PT ;  /* 0x00ff0000a6ff7812 */ /* 0x000fc600078ac0ff */
[----:B------:R-:W-:-:S05]  /*52f0*/  FMUL.FTZ R77, R77, UR22 ;  /* 0x000000164d4d7c20 */ /* 0x000fca0008410000 */
[----:B------:R-:W-:-:S04]  /*5300*/  FSEL R77, R77, RZ, P5 ;  /* 0x000000ff4d4d7208 */ /* 0x000fc80002800000 */
[----:B------:R-:W-:-:S04]  /*5310*/  F2FP.BF16.F32.PACK_AB R77, RZ, R77 ;  /* 0x0000004dff4d723e */ /* 0x000fc800000010ff */
[----:B------:R-:W-:-:S07]  /*5320*/  PRMT R141, R77, 0x7610, R141 ;  /* 0x000076104d8d7816 */ /* 0x000fce000000008d */
.L_x_4605:
        /* <DEDUP_REMOVED lines=8> */
.L_x_4606:
[----:B------:R-:W-:Y:S05]  /*53b0*/  BRA.U !UP3, `(.L_x_4607) ;  /* 0x000000010b187547 */ /* 0x000fea000b800000 */
[----:B------:R-:W-:Y:S01]  /*53c0*/  FMUL.FTZ R78, R148, UR23 ;  /* 0x00000017944e7c20 */ /* 0x000fe20008410000 */
[----:B------:R-:W-:-:S03]  /*53d0*/  LOP3.LUT P5, RZ, R167, 0xff, RZ, 0xc0, !PT ;  /* 0x000000ffa7ff7812 */ /* 0x000fc600078ac0ff */
[----:B------:R-:W-:-:S05]  /*53e0*/  FMUL.FTZ R78, R78, UR22 ;  /* 0x000000164e4e7c20 */ /* 0x000fca0008410000 */
[----:B------:R-:W-:-:S04]  /*53f0*/  FSEL R78, R78, RZ, P5 ;  /* 0x000000ff4e4e7208 */ /* 0x000fc80002800000 */
[----:B------:R-:W-:-:S04]  /*5400*/  F2FP.BF16.F32.PACK_AB R78, RZ, R78 ;  /* 0x0000004eff4e723e */ /* 0x000fc800000010ff */
[----:B------:R-:W-:-:S07]  /*5410*/  PRMT R142, R78, 0x7610, R142 ;  /* 0x000076104e8e7816 */ /* 0x000fce000000008e */
.L_x_4607:
        /* <DEDUP_REMOVED lines=8> */
.L_x_4608:
[----:B------:R-:W-:Y:S05]  /*54a0*/  BRA.U !UP3, `(.L_x_4609) ;  /* 0x000000010b187547 */ /* 0x000fea000b800000 */
[----:B------:R-:W-:Y:S01]  /*54b0*/  FMUL.FTZ R79, R145, UR23 ;  /* 0x00000017914f7c20 */ /* 0x000fe20008410000 */
[----:B------:R-:W-:-:S03]  /*54c0*/  LOP3.LUT P5, RZ, R167, 0xff0000, RZ, 0xc0, !PT ;  /* 0x00ff0000a7ff7812 */ /* 0x000fc600078ac0ff */
[----:B------:R-:W-:-:S05]  /*54d0*/  FMUL.FTZ R79, R79, UR22 ;  /* 0x000000164f4f7c20 */ /* 0x000fca0008410000 */
[----:B------:R-:W-:-:S04]  /*54e0*/  FSEL R79, R79, RZ, P5 ;  /* 0x000000ff4f4f7208 */ /* 0x000fc80002800000 */
[----:B------:R-:W-:-:S04]  /*54f0*/  F2FP.BF16.F32.PACK_AB R79, RZ, R79 ;  /* 0x0000004fff4f723e */ /* 0x000fc800000010ff */
[----:B------:R-:W-:-:S07]  /*5500*/  PRMT R143, R79, 0x7610, R143 ;  /* 0x000076104f8f7816 */ /* 0x000fce000000008f */
.L_x_4609:
        /* <DEDUP_REMOVED lines=10> */
.L_x_4602:
[----:B------:R-:W-:Y:S01]  /*55b0*/  ISETP.LT.AND P5, PT, RZ, UR32, PT ;  /* 0x00000020ff007c0c */ /* 0x000fe2000bfa1270 */
[----:B------:R-:W-:-:S12]  /*55c0*/  BRA.U !UP3, `(.L_x_4611) ;  /* 0x000000010b287547 */ /* 0x000fd8000b800000 */
[----:B0-----:R-:W-:Y:S01]  /*55d0*/  @P5 FFMA.FTZ R145, R193, UR10, R147 ;  /* 0x0000000ac1915c23 */ /* 0x001fe20008010093 */
        /* <DEDUP_REMOVED lines=9> */
.L_x_4611:
[----:B------:R-:W-:Y:S05]  /*5670*/  BRA.U !UP3, `(.L_x_4612) ;  /* 0x000000010b2c7547 */ /* 0x000fea000b800000 */
[----:B0----5:R-:W-:Y:S01]  /*5680*/  PRMT R144, R128, 0x7632, R144 ;  /* 0x0000763280907816 */ /* 0x021fe20000000090 */
        /* <DEDUP_REMOVED lines=10> */
.L_x_4612:
[----:B------:R-:W-:Y:S05]  /*5730*/  BRA.U !UP3, `(.L_x_4613) ;  /* 0x000000010b287547 */ /* 0x000fea000b800000 */
[----:B0-----:R-:W-:Y:S01]  /*5740*/  @P5 FFMA.FTZ R144, R195, UR10, R147 ;  /* 0x0000000ac3905c23 */ /* 0x001fe20008010093 */
        /* <DEDUP_REMOVED lines=9> */
.L_x_4613:
        /* <DEDUP_REMOVED lines=12> */
.L_x_4614:
[----:B------:R-:W-:Y:S05]  /*58a0*/  BRA.U !UP3, `(.L_x_4615) ;  /* 0x000000010b287547 */ /* 0x000fea000b800000 */
        /* <DEDUP_REMOVED lines=10> */
.L_x_4615:
[----:B------:R-:W-:Y:S05]  /*5950*/  BRA.U !UP3, `(.L_x_4616) ;  /* 0x000000010b2c7547 */ /* 0x000fea000b800000 */
[----:B0----5:R-:W-:Y:S01]  /*5960*/  PRMT R144, R130, 0x7632, R144 ;  /* 0x0000763282907816 */ /* 0x021fe20000000090 */
        /* <DEDUP_REMOVED lines=10> */
.L_x_4616:
        /* <DEDUP_REMOVED lines=11> */
.L_x_4617:
[----:B------:R-:W-:Y:S05]  /*5ac0*/  BRA.U !UP3, `(.L_x_4610) ;  /* 0x0000000d0b447547 */ /* 0x000fea000b800000 */
[----:B0----5:R-:W-:Y:S01]  /*5ad0*/  PRMT R144, R131, 0x7632, R144 ;  /* 0x0000763283907816 */ /* 0x021fe20000000090 */
        /* <DEDUP_REMOVED lines=12> */
.L_x_4601:
[----:B0-----:R-:W0:Y:S02]  /*5ba0*/  LDC.64 R144, c[0x0][0x478] ;  /* 0x00011e00ff907b82 */ /* 0x001e240000000a00 */
[----:B0-----:R-:W-:-:S04]  /*5bb0*/  ISETP.NE.U32.AND P4, PT, R144, RZ, PT ;  /* 0x000000ff9000720c */ /* 0x001fc80003f85070 */
[----:B------:R-:W-:-:S13]  /*5bc0*/  ISETP.NE.AND.EX P4, PT, R145, RZ, PT, P4 ;  /* 0x000000ff9100720c */ /* 0x000fda0003f85340 */
        /* <DEDUP_REMOVED lines=15> */
[----:B------:R-:W-:Y:S01]  /*5cc0*/  FMUL.FTZ R144, R79, UR31 ;  /* 0x0000001f4f907c20 */ /* 0x000fe20008410000 */
[----:B------:R-:W-:Y:S01]  /*5cd0*/  ISETP.LT.AND P5, PT, RZ, UR32, PT ;  /* 0x00000020ff007c0c */ /* 0x000fe2000bfa1270 */
[----:B------:R-:W-:Y:S01]  /*5ce0*/  FADD.FTZ R149, R206, -R149 ;  /* 0x80000095ce957221 */ /* 0x000fe20000010000 */
[----:B------:R-:W-:-:S02]  /*5cf0*/  FMUL.FTZ R79, R148, UR31 ;  /* 0x0000001f944f7c20 */ /* 0x000fc40008410000 */
[----:B------:R-:W-:Y:S01]  /*5d00*/  FSEL R76, R76, RZ, P5 ;  /* 0x000000ff4c4c7208 */ /* 0x000fe20002800000 */
        /* <DEDUP_REMOVED lines=11> */
.L_x_4619:
[----:B------:R-:W-:Y:S05]  /*5dc0*/  BRA.U !UP3, `(.L_x_4620) ;  /* 0x000000010b187547 */ /* 0x000fea000b800000 */
[----:B------:R-:W-:Y:S01]  /*5dd0*/  FMUL.FTZ R148, R76, UR23 ;  /* 0x000000174c947c20 */ /* 0x000fe20008410000 */
[----:B-----5:R-:W-:-:S03]  /*5de0*/  LOP3.LUT P6, RZ, R166, 0xff00, RZ, 0xc0, !PT ;  /* 0x0000ff00a6ff7812 */ /* 0x020fc600078cc0ff */
[----:B------:R-:W-:-:S05]  /*5df0*/  FMUL.FTZ R148, R148, UR22 ;  /* 0x0000001694947c20 */ /* 0x000fca0008410000 */
[----:B------:R-:W-:-:S04]  /*5e00*/  FSEL R148, R148, RZ, P6 ;  /* 0x000000ff94947208 */ /* 0x000fc80003000000 */
[----:B------:R-:W-:-:S04]  /*5e10*/  F2FP.BF16.F32.PACK_AB R148, RZ, R148 ;  /* 0x00000094ff94723e */ /* 0x000fc800000010ff */
[----:B------:R-:W-:-:S07]  /*5e20*/  PRMT R140, R140, 0x5410, R148 ;  /* 0x000054108c8c7816 */ /* 0x000fce0000000094 */
.L_x_4620:
[----:B------:R-:W-:Y:S05]  /*5e30*/  BRA.U !UP3, `(.L_x_4621) ;  /* 0x000000010b187547 */ /* 0x000fea000b800000 */
[----:B------:R-:W-:Y:S01]  /*5e40*/  FMUL.FTZ R148, R77, UR23 ;  /* 0x000000174d947c20 */ /* 0x000fe20008410000 */
[----:B-----5:R-:W-:-:S03]  /*5e50*/  LOP3.LUT P6, RZ, R166, 0xff0000, RZ, 0xc0, !PT ;  /* 0x00ff0000a6ff7812 */ /* 0x020fc600078cc0ff */
[----:B------:R-:W-:-:S05]  /*5e60*/  FMUL.FTZ R148, R148, UR22 ;  /* 0x0000001694947c20 */ /* 0x000fca0008410000 */
[----:B------:R-:W-:-:S04]  /*5e70*/  FSEL R148, R148, RZ, P6 ;  /* 0x000000ff94947208 */ /* 0x000fc80003000000 */
[----:B------:R-:W-:-:S04]  /*5e80*/  F2FP.BF16.F32.PACK_AB R148, RZ, R148 ;  /* 0x00000094ff94723e */ /* 0x000fc800000010ff */
[----:B------:R-:W-:-:S07]  /*5e90*/  PRMT R141, R148, 0x7610, R141 ;  /* 0x00007610948d7816 */ /* 0x000fce000000008d */
.L_x_4621:
[----:B------:R-:W-:Y:S05]  /*5ea0*/  BRA.U !UP3, `(.L_x_4622) ;  /* 0x000000010b187547 */ /* 0x000fea000b800000 */
[----:B------:R-:W-:Y:S01]  /*5eb0*/  FMUL.FTZ R148, R144, UR23 ;  /* 0x0000001790947c20 */ /* 0x000fe20008410000 */
[----:B-----5:R-:W-:-:S03]  /*5ec0*/  LOP3.LUT P6, RZ, R166, 0xff000000, RZ, 0xc0, !PT ;  /* 0xff000000a6ff7812 */ /* 0x020fc600078cc0ff */
[----:B------:R-:W-:-:S05]  /*5ed0*/  FMUL.FTZ R148, R148, UR22 ;  /* 0x0000001694947c20 */ /* 0x000fca0008410000 */
[----:B------:R-:W-:-:S04]  /*5ee0*/  FSEL R148, R148, RZ, P6 ;  /* 0x000000ff94947208 */ /* 0x000fc80003000000 */
[----:B------:R-:W-:-:S04]  /*5ef0*/  F2FP.BF16.F32.PACK_AB R148, RZ, R148 ;  /* 0x00000094ff94723e */ /* 0x000fc800000010ff */
[----:B------:R-:W-:-:S07]  /*5f00*/  PRMT R141, R141, 0x5410, R148 ;  /* 0x000054108d8d7816 */ /* 0x000fce0000000094 */
.L_x_4622:
        /* <DEDUP_REMOVED lines=10> */
.L_x_4623:
        /* <DEDUP_REMOVED lines=8> */
.L_x_4624:
        /* <DEDUP_REMOVED lines=16> */
.L_x_4625:
        /* <DEDUP_REMOVED lines=10> */
.L_x_4618:
        /* <DEDUP_REMOVED lines=12> */
.L_x_4626:
        /* <DEDUP_REMOVED lines=12> */
.L_x_4627:
        /* <DEDUP_REMOVED lines=12> */
.L_x_4628:
        /* <DEDUP_REMOVED lines=12> */
.L_x_4629:
        /* <DEDUP_REMOVED lines=12> */
.L_x_4630:
        /* <DEDUP_REMOVED lines=12> */
.L_x_4631:
        /* <DEDUP_REMOVED lines=12> */
.L_x_4632:
        /* <DEDUP_REMOVED lines=13> */
.L_x_4610:
[----:B0-----:R-:W0:Y:S01]  /*67e0*/  @P4 LDC.64 R144, c[0x0][0x478] ;  /* 0x00011e00ff904b82 */ /* 0x001e220000000a00 */
[----:B------:R-:W2:Y:S01]  /*67f0*/  @UP3 LDCU.64 UR8, c[0x0][0x468] ;  /* 0x00008d00ff0837ac */ /* 0x000ea20008000a00 */
[----:B------:R-:W-:Y:S01]  /*6800*/  PLOP3.LUT P5, PT, PT, PT, UP3, 0x80, 0x8 ;  /* 0x000000000008781c */ /* 0x000fe20003faf038 */
[----:B------:R-:W-:Y:S02]  /*6810*/  IMAD.MOV.U32 R149, RZ, RZ, 0x10 ;  /* 0x00000010ff957424 */ /* 0x000fe400078e00ff */
[C---:B0-----:R-:W-:Y:S01]  /*6820*/  @P4 IMAD.WIDE.U32 R144, R3.reuse, 0x10, R144 ;  /* 0x0000001003904825 */ /* 0x041fe200078e0090 */
[----:B------:R-:W-:-:S04]  /*6830*/  IADD3 R3, PT, PT, R3, 0x80, RZ ;  /* 0x0000008003037810 */ /* 0x000fc80007ffe0ff */
[----:B------:R2:W-:Y:S01]  /*6840*/  @P4 STG.E.128 desc[UR20][R144.64], R76 ;  /* 0x0000004c90004986 */ /* 0x0005e2000c101d14 */
[----:B------:R-:W-:-:S13]  /*6850*/  PLOP3.LUT P4, PT, PT, PT, UP3, 0x80, 0x8 ;  /* 0x000000000008781c */ /* 0x000fda0003f8f038 */
[C---:B--2---:R-:W-:Y:S01]  /*6860*/  @P4 IMAD.WIDE.U32 R144, R146.reuse, R149, UR8 ;  /* 0x0000000892904e25 */ /* 0x044fe2000f8e0095 */
[----:B------:R-:W-:-:S04]  /*6870*/  IADD3 R146, PT, PT, R146, 0x80, RZ ;  /* 0x0000008092927810 */ /* 0x000fc80007ffe0ff */
[----:B------:R2:W-:Y:S03]  /*6880*/  @P5 STG.E.128 desc[UR20][R144.64], R140 ;  /* 0x0000008c90005986 */ /* 0x0005e6000c101d14 */
.L_x_4600:
[----:B------:R-:W-:Y:S05]  /*6890*/  BSYNC.RECONVERGENT B0 ;  /* 0x0000000000007941 */ /* 0x000fea0003800200 */
.L_x_4599:
        /* <DEDUP_REMOVED lines=11> */
[----:B------:R-:W-:-:S05]  /*6950*/  PRMT R77, R132, 0x7632, R77 ;  /* 0x00007632844d7816 */ /* 0x000fca000000004d */
[----:B------:R-:W-:-:S06]  /*6960*/  IMAD.U32 R77, R77, 0x10000, RZ ;  /* 0x000100004d4d7824 */ /* 0x000fcc00078e00ff */
[--C-:B------:R-:W-:Y:S01]  /*6970*/  @P5 FFMA.FTZ R76, R4, UR10, R147.reuse ;  /* 0x0000000a044c5c23 */ /* 0x100fe20008010093 */
[--C-:B------:R-:W-:Y:S01]  /*6980*/  @P5 FFMA.FTZ R78, R12, UR10, R147.reuse ;  /* 0x0000000a0c4e5c23 */ /* 0x100fe20008010093 */
[--C-:B------:R-:W-:Y:S01]  /*6990*/  @P5 FFMA.FTZ R148, R14, UR10, R147.reuse ;  /* 0x0000000a0e945c23 */ /* 0x100fe20008010093 */
[--C-:B------:R-:W-:Y:S01]  /*69a0*/  @P5 FFMA.FTZ R150, R10, UR10, R147.reuse ;  /* 0x0000000a0a965c23 */ /* 0x100fe20008010093 */
[----:B------:R-:W-:Y:S01]  /*69b0*/  @P5 FADD.FTZ R79, R5, -R76 ;  /* 0x8000004c054f5221 */ /* 0x000fe20000010000 */
[----:B------:R-:W-:Y:S01]  /*69c0*/  SHF.L.U32 R76, R132, 0x10, RZ ;  /* 0x00000010844c7819 */ /* 0x000fe200000006ff */
[----:B------:R-:W-:Y:S01]  /*69d0*/  @P5 FADD.FTZ R78, R13, -R78 ;  /* 0x8000004e0d4e5221 */ /* 0x000fe20000010000 */
[--C-:B------:R-:W-:Y:S01]  /*69e0*/  @P5 FFMA.FTZ R210, R18, UR10, R147.reuse ;  /* 0x0000000a12d25c23 */ /* 0x100fe20008010093 */
[----:B------:R-:W-:Y:S02]  /*69f0*/  @P5 FADD.FTZ R150, R11, -R150 ;  /* 0x800000960b965221 */ /* 0x000fe40000010000 */
[----:B------:R-:W-:Y:S01]  /*6a00*/  @P5 FFMA.FTZ R76, R79, UR31, R76 ;  /* 0x0000001f4f4c5c23 */ /* 0x000fe2000801004c */
[----:B------:R-:W-:Y:S01]  /*6a10*/  @P5 FFMA.FTZ R79, R6, UR10, R147 ;  /* 0x0000000a064f5c23 */ /* 0x000fe20008010093 */
[----:B------:R-:W-:Y:S01]  /*6a20*/  @P5 FFMA.FTZ R77, R78, UR31, R77 ;  /* 0x0000001f4e4d5c23 */ /* 0x000fe2000801004d */
[----:B------:R-:W-:Y:S01]  /*6a30*/  PRMT R78, R133, 0x7632, R78 ;  /* 0x00007632854e7816 */ /* 0x000fe2000000004e */
[----:B------:R-:W-:Y:S01]  /*6a40*/  @P5 FADD.FTZ R151, R19, -R210 ;  /* 0x800000d213975221 */ /* 0x000fe20000010000 */
[----:B0-2---:R-:W-:Y:S01]  /*6a50*/  @P5 FADD.FTZ R144, R8, -R79 ;  /* 0x8000004f08905221 */ /* 0x005fe20000010000 */
[----:B------:R-:W-:Y:S01]  /*6a60*/  @P5 FADD.FTZ R79, R15, -R148 ;  /* 0x800000940f4f5221 */ /* 0x000fe20000010000 */
[----:B------:R-:W-:-:S02]  /*6a70*/  SHF.L.U32 R78, R78, 0x10, RZ ;  /* 0x000000104e4e7819 */ /* 0x000fc400000006ff */
[----:B------:R-:W-:Y:S01]  /*6a80*/  @P5 FFMA.FTZ R149, R144, UR31, R149 ;  /* 0x0000001f90955c23 */ /* 0x000fe20008010095 */
[----:B------:R-:W-:Y:S01]  /*6a90*/  @P5 FFMA.FTZ R144, R7, UR10, R147 ;  /* 0x0000000a07905c23 */ /* 0x000fe20008010093 */
[C---:B------:R-:W-:Y:S01]  /*6aa0*/  SHF.L.U32 R148, R134.reuse, 0x10, RZ ;  /* 0x0000001086947819 */ /* 0x040fe200000006ff */
[----:B------:R-:W-:Y:S01]  /*6ab0*/  @P5 FFMA.FTZ R78, R79, UR31, R78 ;  /* 0x0000001f4f4e5c23 */ /* 0x000fe2000801004e */
[----:B------:R-:W-:Y:S01]  /*6ac0*/  PRMT R79, R134, 0x7632, R79 ;  /* 0x00007632864f7816 */ /* 0x000fe2000000004f */
[----:B------:R-:W-:Y:S01]  /*6ad0*/  @P5 FADD.FTZ R145, R9, -R144 ;  /* 0x8000009009915221 */ /* 0x000fe20000010000 */
[----:B------:R-:W-:Y:S02]  /*6ae0*/  @P5 FFMA.FTZ R144, R16, UR10, R147 ;  /* 0x0000000a10905c23 */ /* 0x000fe40008010093 */
[----:B------:R-:W-:Y:S01]  /*6af0*/  SHF.L.U32 R79, R79, 0x10, RZ ;  /* 0x000000104f4f7819 */ /* 0x000fe200000006ff */
[----:B------:R-:W-:Y:S01]  /*6b00*/  @P5 FFMA.FTZ R148, R145, UR31, R148 ;  /* 0x0000001f91945c23 */ /* 0x000fe20008010094 */
[----:B------:R-:W-:Y:S01]  /*6b10*/  @P5 FADD.FTZ R144, R17, -R144 ;  /* 0x8000009011905221 */ /* 0x000fe20000010000 */
[----:B------:R-:W-:-:S03]  /*6b20*/  SHF.L.U32 R145, R135, 0x10, RZ ;  /* 0x0000001087917819 */ /* 0x000fc600000006ff */
[----:B------:R-:W-:Y:S01]  /*6b30*/  @P5 FFMA.FTZ R79, R144, UR31, R79 ;  /* 0x0000001f904f5c23 */ /* 0x000fe2000801004f */
[----:B------:R-:W-:Y:S01]  /*6b40*/  PRMT R144, R135, 0x7632, R144 ;  /* 0x0000763287907816 */ /* 0x000fe20000000090 */
[----:B------:R-:W-:-:S04]  /*6b50*/  @P5 FFMA.FTZ R145, R150, UR31, R145 ;  /* 0x0000001f96915c23 */ /* 0x000fc80008010091 */
[----:B------:R-:W-:-:S04]  /*6b60*/  IMAD.U32 R144, R144, 0x10000, RZ ;  /* 0x0001000090907824 */ /* 0x000fc800078e00ff */
        /* <DEDUP_REMOVED lines=8> */
.L_x_4637:
        /* <DEDUP_REMOVED lines=8> */
.L_x_4638:
[----:B------:R-:W-:Y:S05]  /*6c70*/  BRA.U !UP3, `(.L_x_4639) ;  /* 0x000000010b187547 */ /* 0x000fea000b800000 */
[----:B------:R-:W-:Y:S01]  /*6c80*/  FMUL.FTZ R77, R149, UR23 ;  /* 0x00000017954d7c20 */ /* 0x000fe20008410000 */
[----:B------:R-:W-:-:S03]  /*6c90*/  LOP3.LUT P5, RZ, R168, 0xff0000, RZ, 0xc0, !PT ;  /* 0x00ff0000a8ff7812 */ /* 0x000fc600078ac0ff */
[----:B------:R-:W-:-:S05]  /*6ca0*/  FMUL.FTZ R77, R77, UR22 ;  /* 0x000000164d4d7c20 */ /* 0x000fca0008410000 */
[----:B------:R-:W-:-:S04]  /*6cb0*/  FSEL R77, R77, RZ, P5 ;  /* 0x000000ff4d4d7208 */ /* 0x000fc80002800000 */
[----:B------:R-:W-:-:S04]  /*6cc0*/  F2FP.BF16.F32.PACK_AB R77, RZ, R77 ;  /* 0x0000004dff4d723e */ /* 0x000fc800000010ff */
[----:B------:R-:W-:-:S07]  /*6cd0*/  PRMT R141, R77, 0x7610, R141 ;  /* 0x000076104d8d7816 */ /* 0x000fce000000008d */
.L_x_4639:
        /* <DEDUP_REMOVED lines=8> */
.L_x_4640:
[----:B------:R-:W-:Y:S05]  /*6d60*/  BRA.U !UP3, `(.L_x_4641) ;  /* 0x000000010b187547 */ /* 0x000fea000b800000 */
[----:B------:R-:W-:Y:S01]  /*6d70*/  FMUL.FTZ R78, R148, UR23 ;  /* 0x00000017944e7c20 */ /* 0x000fe20008410000 */
[----:B------:R-:W-:-:S03]  /*6d80*/  LOP3.LUT P5, RZ, R169, 0xff, RZ, 0xc0, !PT ;  /* 0x000000ffa9ff7812 */ /* 0x000fc600078ac0ff */
[----:B------:R-:W-:-:S05]  /*6d90*/  FMUL.FTZ R78, R78, UR22 ;  /* 0x000000164e4e7c20 */ /* 0x000fca0008410000 */
[----:B------:R-:W-:-:S04]  /*6da0*/  FSEL R78, R78, RZ, P5 ;  /* 0x000000ff4e4e7208 */ /* 0x000fc80002800000 */
[----:B------:R-:W-:-:S04]  /*6db0*/  F2FP.BF16.F32.PACK_AB R78, RZ, R78 ;  /* 0x0000004eff4e723e */ /* 0x000fc800000010ff */
[----:B------:R-:W-:-:S07]  /*6dc0*/  PRMT R142, R78, 0x7610, R142 ;  /* 0x000076104e8e7816 */ /* 0x000fce000000008e */
.L_x_4641:
        /* <DEDUP_REMOVED lines=8> */
.L_x_4642:
[----:B------:R-:W-:Y:S05]  /*6e50*/  BRA.U !UP3, `(.L_x_4643) ;  /* 0x000000010b187547 */ /* 0x000fea000b800000 */
[----:B------:R-:W-:Y:S01]  /*6e60*/  FMUL.FTZ R79, R145, UR23 ;  /* 0x00000017914f7c20 */ /* 0x000fe20008410000 */
[----:B------:R-:W-:-:S03]  /*6e70*/  LOP3.LUT P5, RZ, R169, 0xff0000, RZ, 0xc0, !PT ;  /* 0x00ff0000a9ff7812 */ /* 0x000fc600078ac0ff */
[----:B------:R-:W-:-:S05]  /*6e80*/  FMUL.FTZ R79, R79, UR22 ;  /* 0x000000164f4f7c20 */ /* 0x000fca0008410000 */
[----:B------:R-:W-:-:S04]  /*6e90*/  FSEL R79, R79, RZ, P5 ;  /* 0x000000ff4f4f7208 */ /* 0x000fc80002800000 */
[----:B------:R-:W-:-:S04]  /*6ea0*/  F2FP.BF16.F32.PACK_AB R79, RZ, R79 ;  /* 0x0000004fff4f723e */ /* 0x000fc800000010ff */
[----:B------:R-:W-:-:S07]  /*6eb0*/  PRMT R143, R79, 0x7610, R143 ;  /* 0x000076104f8f7816 */ /* 0x000fce000000008f */
.L_x_4643:
        /* <DEDUP_REMOVED lines=10> */
.L_x_4636:
[----:B------:R-:W-:Y:S01]  /*6f60*/  ISETP.LT.AND P5, PT, RZ, UR32, PT ;  /* 0x00000020ff007c0c */ /* 0x000fe2000bfa1270 */
[----:B------:R-:W-:-:S12]  /*6f70*/  BRA.U !UP3, `(.L_x_4645) ;  /* 0x000000010b287547 */ /* 0x000fd8000b800000 */
[----:B0-2---:R-:W-:Y:S01]  /*6f80*/  @P5 FFMA.FTZ R144, R4, UR10, R147 ;  /* 0x0000000a04905c23 */ /* 0x005fe20008010093 */
[----:B-----5:R-:W-:-:S03]  /*6f90*/  LOP3.LUT P6, RZ, R168, 0xff, RZ, 0xc0, !PT ;  /* 0x000000ffa8ff7812 */ /* 0x020fc600078cc0ff */
[----:B------:R-:W-:Y:S01]  /*6fa0*/  @P5 FADD.FTZ R145, R5, -R144 ;  /* 0x8000009005915221 */ /* 0x000fe20000010000 */
[----:B------:R-:W-:-:S05]  /*6fb0*/  SHF.L.U32 R144, R132, 0x10, RZ ;  /* 0x0000001084907819 */ /* 0x000fca00000006ff */
[----:B------:R-:W-:-:S04]  /*6fc0*/  @P5 FFMA.FTZ R144, R145, UR31, R144 ;  /* 0x0000001f91905c23 */ /* 0x000fc80008010090 */
[----:B------:R-:W-:-:S04]  /*6fd0*/  FMUL.FTZ R144, R144, UR23 ;  /* 0x0000001790907c20 */ /* 0x000fc80008410000 */
[----:B------:R-:W-:-:S05]  /*6fe0*/  FMUL.FTZ R144, R144, UR22 ;  /* 0x0000001690907c20 */ /* 0x000fca0008410000 */
[----:B------:R-:W-:-:S04]  /*6ff0*/  FSEL R144, R144, RZ, P6 ;  /* 0x000000ff90907208 */ /* 0x000fc80003000000 */
[----:B------:R-:W-:-:S04]  /*7000*/  F2FP.BF16.F32.PACK_AB R144, RZ, R144 ;  /* 0x00000090ff90723e */ /* 0x000fc800000010ff */
[----:B------:R-:W-:-:S07]  /*7010*/  PRMT R140, R144, 0x7610, R140 ;  /* 0x00007610908c7816 */ /* 0x000fce000000008c */
.L_x_4645:
[----:B------:R-:W-:Y:S05]  /*7020*/  BRA.U !UP3, `(.L_x_4646) ;  /* 0x000000010b2c7547 */ /* 0x000fea000b800000 */
[----:B0-2--5:R-:W-:Y:S01]  /*7030*/  PRMT R144, R132, 0x7632, R144 ;  /* 0x0000763284907816 */ /* 0x025fe20000000090 */
        /* <DEDUP_REMOVED lines=10> */
.L_x_4646:
[----:B------:R-:W-:Y:S05]  /*70e0*/  BRA.U !UP3, `(.L_x_4647) ;  /* 0x000000010b287547 */ /* 0x000fea000b800000 */
[----:B0-2---:R-:W-:Y:S01]  /*70f0*/  @P5 FFMA.FTZ R145, R6, UR10, R147 ;  /* 0x0000000a06915c23 */ /* 0x005fe20008010093 */
        /* <DEDUP_REMOVED lines=9> */
.L_x_4647:
[----:B------:R-:W-:Y:S05]  /*7190*/  BRA.U !UP3, `(.L_x_4648) ;  /* 0x000000010b2c7547 */ /* 0x000fea000b800000 */
[----:B0-2--5:R-:W-:Y:S01]  /*71a0*/  PRMT R144, R133, 0x7632, R144 ;  /* 0x0000763285907816 */ /* 0x025fe20000000090 */
        /* <DEDUP_REMOVED lines=10> */
.L_x_4648:
[----:B------:R-:W-:Y:S05]  /*7250*/  BRA.U !UP3, `(.L_x_4649) ;  /* 0x000000010b287547 */ /* 0x000fea000b800000 */
[----:B0-2---:R-:W-:Y:S01]  /*7260*/  @P5 FFMA.FTZ R144, R7, UR10, R147 ;  /* 0x0000000a07905c23 */ /* 0x005fe20008010093 */
        /* <DEDUP_REMOVED lines=9> */
.L_x_4649:
        /* <DEDUP_REMOVED lines=12> */
.L_x_4650:
[----:B------:R-:W-:Y:S05]  /*73c0*/  BRA.U !UP3, `(.L_x_4651) ;  /* 0x000000010b287547 */ /* 0x000fea000b800000 */
        /* <DEDUP_REMOVED lines=10> */
.L_x_4651:
[----:B------:R-:W-:Y:S05]  /*7470*/  BRA.U !UP3, `(.L_x_4644) ;  /* 0x0000000d0b447547 */ /* 0x000fea000b800000 */
[----:B0-2--5:R-:W-:Y:S01]  /*7480*/  PRMT R144, R135, 0x7632, R144 ;  /* 0x0000763287907816 */ /* 0x025fe20000000090 */
        /* <DEDUP_REMOVED lines=12> */
.L_x_4635:
[----:B0-2---:R-:W0:Y:S02]  /*7550*/  LDC.64 R144, c[0x0][0x478] ;  /* 0x00011e00ff907b82 */ /* 0x005e240000000a00 */
        /* <DEDUP_REMOVED lines=33> */
.L_x_4653:
[----:B------:R-:W-:Y:S05]  /*7770*/  BRA.U !UP3, `(.L_x_4654) ;  /* 0x000000010b187547 */ /* 0x000fea000b800000 */
[----:B------:R-:W-:Y:S01]  /*7780*/  FMUL.FTZ R148, R76, UR23 ;  /* 0x000000174c947c20 */ /* 0x000fe20008410000 */
[----:B-----5:R-:W-:-:S03]  /*7790*/  LOP3.LUT P6, RZ, R168, 0xff00, RZ, 0xc0, !PT ;  /* 0x0000ff00a8ff7812 */ /* 0x020fc600078cc0ff */
[----:B------:R-:W-:-:S05]  /*77a0*/  FMUL.FTZ R148, R148, UR22 ;  /* 0x0000001694947c20 */ /* 0x000fca0008410000 */
[----:B------:R-:W-:-:S04]  /*77b0*/  FSEL R148, R148, RZ, P6 ;  /* 0x000000ff94947208 */ /* 0x000fc80003000000 */
[----:B------:R-:W-:-:S04]  /*77c0*/  F2FP.BF16.F32.PACK_AB R148, RZ, R148 ;  /* 0x00000094ff94723e */ /* 0x000fc800000010ff */
[----:B------:R-:W-:-:S07]  /*77d0*/  PRMT R140, R140, 0x5410, R148 ;  /* 0x000054108c8c7816 */ /* 0x000fce0000000094 */
.L_x_4654:
[----:B------:R-:W-:Y:S05]  /*77e0*/  BRA.U !UP3, `(.L_x_4655) ;  /* 0x000000010b187547 */ /* 0x000fea000b800000 */
[----:B------:R-:W-:Y:S01]  /*77f0*/  FMUL.FTZ R148, R77, UR23 ;  /* 0x000000174d947c20 */ /* 0x000fe20008410000 */
[----:B-----5:R-:W-:-:S03]  /*7800*/  LOP3.LUT P6, RZ, R168, 0xff0000, RZ, 0xc0, !PT ;  /* 0x00ff0000a8ff7812 */ /* 0x020fc600078cc0ff */
[----:B------:R-:W-:-:S05]  /*7810*/  FMUL.FTZ R148, R148, UR22 ;  /* 0x0000001694947c20 */ /* 0x000fca0008410000 */
[----:B------:R-:W-:-:S04]  /*7820*/  FSEL R148, R148, RZ, P6 ;  /* 0x000000ff94947208 */ /* 0x000fc80003000000 */
[----:B------:R-:W-:-:S04]  /*7830*/  F2FP.BF16.F32.PACK_AB R148, RZ, R148 ;  /* 0x00000094ff94723e */ /* 0x000fc800000010ff */
[----:B------:R-:W-:-:S07]  /*7840*/  PRMT R141, R148, 0x7610, R141 ;  /* 0x00007610948d7816 */ /* 0x000fce000000008d */
.L_x_4655:
[----:B------:R-:W-:Y:S05]  /*7850*/  BRA.U !UP3, `(.L_x_4656) ;  /* 0x000000010b187547 */ /* 0x000fea000b800000 */
[----:B------:R-:W-:Y:S01]  /*7860*/  FMUL.FTZ R148, R144, UR23 ;  /* 0x0000001790947c20 */ /* 0x000fe20008410000 */
[----:B-----5:R-:W-:-:S03]  /*7870*/  LOP3.LUT P6, RZ, R168, 0xff000000, RZ, 0xc0, !PT ;  /* 0xff000000a8ff7812 */ /* 0x020fc600078cc0ff */
[----:B------:R-:W-:-:S05]  /*7880*/  FMUL.FTZ R148, R148, UR22 ;  /* 0x0000001694947c20 */ /* 0x000fca0008410000 */
[----:B------:R-:W-:-:S04]  /*7890*/  FSEL R148, R148, RZ, P6 ;  /* 0x000000ff94947208 */ /* 0x000fc80003000000 */
[----:B------:R-:W-:-:S04]  /*78a0*/  F2FP.BF16.F32.PACK_AB R148, RZ, R148 ;  /* 0x00000094ff94723e */ /* 0x000fc800000010ff */
[----:B------:R-:W-:-:S07]  /*78b0*/  PRMT R141, R141, 0x5410, R148 ;  /* 0x000054108d8d7816 */ /* 0x000fce0000000094 */
.L_x_4656:
        /* <DEDUP_REMOVED lines=10> */
.L_x_4657:
        /* <DEDUP_REMOVED lines=8> */
.L_x_4658:
        /* <DEDUP_REMOVED lines=16> */
.L_x_4659:
        /* <DEDUP_REMOVED lines=10> */
.L_x_4652:
        /* <DEDUP_REMOVED lines=12> */
.L_x_4660:
        /* <DEDUP_REMOVED lines=12> */
.L_x_4661:
        /* <DEDUP_REMOVED lines=12> */
.L_x_4662:
        /* <DEDUP_REMOVED lines=12> */
.L_x_4663:
        /* <DEDUP_REMOVED lines=12> */
.L_x_4664:
        /* <DEDUP_REMOVED lines=12> */
.L_x_4665:
        /* <DEDUP_REMOVED lines=12> */
.L_x_4666:
        /* <DEDUP_REMOVED lines=13> */
.L_x_4644:
[----:B0-2---:R-:W0:Y:S01]  /*8190*/  @P4 LDC.64 R144, c[0x0][0x478] ;  /* 0x00011e00ff904b82 */ /* 0x005e220000000a00 */
[----:B------:R-:W2:Y:S01]  /*81a0*/  @UP3 LDCU.64 UR8, c[0x0][0x468] ;  /* 0x00008d00ff0837ac */ /* 0x000ea20008000a00 */
[----:B------:R-:W-:Y:S01]  /*81b0*/  HFMA2 R149, -RZ, RZ, 0, 9.5367431640625e-07 ;  /* 0x00000010ff957431 */ /* 0x000fe200000001ff */
[----:B------:R-:W-:Y:S01]  /*81c0*/  PLOP3.LUT P5, PT, PT, PT, UP3, 0x80, 0x8 ;  /* 0x000000000008781c */ /* 0x000fe20003faf038 */
[----:B0-----:R-:W-:-:S04]  /*81d0*/  @P4 IMAD.WIDE.U32 R144, R3, 0x10, R144 ;  /* 0x0000001003904825 */ /* 0x001fc800078e0090 */
[----:B------:R-:W-:Y:S01]  /*81e0*/  VIADD R3, R3, 0x80 ;  /* 0x0000008003037836 */ /* 0x000fe20000000000 */
[----:B------:R2:W-:Y:S01]  /*81f0*/  @P4 STG.E.128 desc[UR20][R144.64], R76 ;  /* 0x0000004c90004986 */ /* 0x0005e2000c101d14 */
[----:B------:R-:W-:-:S13]  /*8200*/  PLOP3.LUT P4, PT, PT, PT, UP3, 0x80, 0x8 ;  /* 0x000000000008781c */ /* 0x000fda0003f8f038 */
[C---:B--2---:R-:W-:Y:S01]  /*8210*/  @P4 IMAD.WIDE.U32 R144, R146.reuse, R149, UR8 ;  /* 0x0000000892904e25 */ /* 0x044fe2000f8e0095 */
[----:B------:R-:W-:-:S04]  /*8220*/  IADD3 R146, PT, PT, R146, 0x80, RZ ;  /* 0x0000008092927810 */ /* 0x000fc80007ffe0ff */
[----:B------:R3:W-:Y:S03]  /*8230*/  @P5 STG.E.128 desc[UR20][R144.64], R140 ;  /* 0x0000008c90005986 */ /* 0x0007e6000c101d14 */
.L_x_4634:
[----:B------:R-:W-:Y:S05]  /*8240*/  BSYNC.RECONVERGENT B0 ;  /* 0x0000000000007941 */ /* 0x000fea0003800200 */
.L_x_4633:
        /* <DEDUP_REMOVED lines=9> */
[----:B------:R-:W-:Y:S02]  /*82e0*/  ISETP.LT.AND P5, PT, RZ, UR32, PT ;  /* 0x00000020ff007c0c */ /* 0x000fe4000bfa1270 */
[----:B-----5:R-:W-:Y:S02]  /*82f0*/  PRMT R77, R136, 0x7632, R77 ;  /* 0x00007632884d7816 */ /* 0x020fe4000000004d */
[----:B------:R-:W-:Y:S02]  /*8300*/  SHF.L.U32 R149, R137, 0x10, RZ ;  /* 0x0000001089957819 */ /* 0x000fe400000006ff */
[----:B------:R-:W-:-:S07]  /*8310*/  SHF.L.U32 R77, R77, 0x10, RZ ;  /* 0x000000104d4d7819 */ /* 0x000fce00000006ff */
        /* <DEDUP_REMOVED lines=14> */
[----:B0-23--:R-:W-:Y:S01]  /*8400*/  @P5 FADD.FTZ R144, R24, -R79 ;  /* 0x8000004f18905221 */ /* 0x00dfe20000010000 */
[----:B------:R-:W-:Y:S01]  /*8410*/  @P5 FADD.FTZ R79, R31, -R148 ;  /* 0x800000941f4f5221 */ /* 0x000fe20000010000 */
[----:B------:R-:W-:-:S02]  /*8420*/  IMAD.U32 R148, R138, 0x10000, RZ ;  /* 0x000100008a947824 */ /* 0x000fc400078e00ff */
[----:B------:R-:W-:Y:S02]  /*8430*/  IMAD.U32 R78, R78, 0x10000, RZ ;  /* 0x000100004e4e7824 */ /* 0x000fe400078e00ff */
[----:B------:R-:W-:Y:S01]  /*8440*/  @P5 FFMA.FTZ R149, R144, UR31, R149 ;  /* 0x0000001f90955c23 */ /* 0x000fe20008010095 */
[----:B------:R-:W-:Y:S01]  /*8450*/  @P5 FFMA.FTZ R144, R23, UR10, R147 ;  /* 0x0000000a17905c23 */ /* 0x000fe20008010093 */
[----:B------:R-:W-:Y:S01]  /*8460*/  @P5 FFMA.FTZ R78, R79, UR31, R78 ;  /* 0x0000001f4f4e5c23 */ /* 0x000fe2000801004e */
[----:B------:R-:W-:Y:S02]  /*8470*/  PRMT R79, R138, 0x7632, R79 ;  /* 0x000076328a4f7816 */ /* 0x000fe4000000004f */
[----:B------:R-:W-:Y:S01]  /*8480*/  @P5 FADD.FTZ R145, R25, -R144 ;  /* 0x8000009019915221 */ /* 0x000fe20000010000 */
[----:B------:R-:W-:Y:S01]  /*8490*/  @P5 FFMA.FTZ R144, R32, UR10, R147 ;  /* 0x0000000a20905c23 */ /* 0x000fe20008010093 */
[----:B------:R-:W-:Y:S02]  /*84a0*/  SHF.L.U32 R79, R79, 0x10, RZ ;  /* 0x000000104f4f7819 */ /* 0x000fe400000006ff */
[----:B------:R-:W-:Y:S01]  /*84b0*/  @P5 FFMA.FTZ R148, R145, UR31, R148 ;  /* 0x0000001f91945c23 */ /* 0x000fe20008010094 */
[----:B------:R-:W-:Y:S01]  /*84c0*/  @P5 FADD.FTZ R144, R33, -R144 ;  /* 0x8000009021905221 */ /* 0x000fe20000010000 */
[----:B------:R-:W-:-:S03]  /*84d0*/  SHF.L.U32 R145, R139, 0x10, RZ ;  /* 0x000000108b917819 */ /* 0x000fc600000006ff */
[----:B------:R-:W-:Y:S01]  /*84e0*/  @P5 FFMA.FTZ R79, R144, UR31, R79 ;  /* 0x0000001f904f5c23 */ /* 0x000fe2000801004f */
[----:B------:R-:W-:Y:S01]  /*84f0*/  PRMT R144, R139, 0x7632, R144 ;  /* 0x000076328b907816 */ /* 0x000fe20000000090 */
[----:B------:R-:W-:-:S03]  /*8500*/  @P5 FFMA.FTZ R145, R150, UR31, R145 ;  /* 0x0000001f96915c23 */ /* 0x000fc60008010091 */
        /* <DEDUP_REMOVED lines=9> */
.L_x_4671:
        /* <DEDUP_REMOVED lines=8> */
.L_x_4672:
[----:B------:R-:W-:Y:S05]  /*8620*/  BRA.U !UP3, `(.L_x_4673) ;  /* 0x000000010b187547 */ /* 0x000fea000b800000 */
[----:B------:R-:W-:Y:S01]  /*8630*/  FMUL.FTZ R77, R149, UR23 ;  /* 0x00000017954d7c20 */ /* 0x000fe20008410000 */
[----:B------:R-:W-:-:S03]  /*8640*/  LOP3.LUT P5, RZ, R162, 0xff0000, RZ, 0xc0, !PT ;  /* 0x00ff0000a2ff7812 */ /* 0x000fc600078ac0ff */
[----:B------:R-:W-:-:S05]  /*8650*/  FMUL.FTZ R77, R77, UR22 ;  /* 0x000000164d4d7c20 */ /* 0x000fca0008410000 */
[----:B------:R-:W-:-:S04]  /*8660*/  FSEL R77, R77, RZ, P5 ;  /* 0x000000ff4d4d7208 */ /* 0x000fc80002800000 */
[----:B------:R-:W-:-:S04]  /*8670*/  F2FP.BF16.F32.PACK_AB R77, RZ, R77 ;  /* 0x0000004dff4d723e */ /* 0x000fc800000010ff */
[----:B------:R-:W-:-:S07]  /*8680*/  PRMT R141, R77, 0x7610, R141 ;  /* 0x000076104d8d7816 */ /* 0x000fce000000008d */
.L_x_4673:
        /* <DEDUP_REMOVED lines=8> */
.L_x_4674:
[----:B------:R-:W-:Y:S05]  /*8710*/  BRA.U !UP3, `(.L_x_4675) ;  /* 0x000000010b187547 */ /* 0x000fea000b800000 */
[----:B------:R-:W-:Y:S01]  /*8720*/  FMUL.FTZ R78, R148, UR23 ;  /* 0x00000017944e7c20 */ /* 0x000fe20008410000 */
[----:B------:R-:W-:-:S03]  /*8730*/  LOP3.LUT P5, RZ, R163, 0xff, RZ, 0xc0, !PT ;  /* 0x000000ffa3ff7812 */ /* 0x000fc600078ac0ff */
[----:B------:R-:W-:-:S05]  /*8740*/  FMUL.FTZ R78, R78, UR22 ;  /* 0x000000164e4e7c20 */ /* 0x000fca0008410000 */
[----:B------:R-:W-:-:S04]  /*8750*/  FSEL R78, R78, RZ, P5 ;  /* 0x000000ff4e4e7208 */ /* 0x000fc80002800000 */
[----:B------:R-:W-:-:S04]  /*8760*/  F2FP.BF16.F32.PACK_AB R78, RZ, R78 ;  /* 0x0000004eff4e723e */ /* 0x000fc800000010ff */
[----:B------:R-:W-:-:S07]  /*8770*/  PRMT R142, R78, 0x7610, R142 ;  /* 0x000076104e8e7816 */ /* 0x000fce000000008e */
.L_x_4675:
        /* <DEDUP_REMOVED lines=8> */
.L_x_4676:
[----:B------:R-:W-:Y:S05]  /*8800*/  BRA.U !UP3, `(.L_x_4677) ;  /* 0x000000010b187547 */ /* 0x000fea000b800000 */
[----:B------:R-:W-:Y:S01]  /*8810*/  FMUL.FTZ R79, R145, UR23 ;  /* 0x00000017914f7c20 */ /* 0x000fe20008410000 */
[----:B------:R-:W-:-:S03]  /*8820*/  LOP3.LUT P5, RZ, R163, 0xff0000, RZ, 0xc0, !PT ;  /* 0x00ff0000a3ff7812 */ /* 0x000fc600078ac0ff */
[----:B------:R-:W-:-:S05]  /*8830*/  FMUL.FTZ R79, R79, UR22 ;  /* 0x000000164f4f7c20 */ /* 0x000fca0008410000 */
[----:B------:R-:W-:-:S04]  /*8840*/  FSEL R79, R79, RZ, P5 ;  /* 0x000000ff4f4f7208 */ /* 0x000fc80002800000 */
[----:B------:R-:W-:-:S04]  /*8850*/  F2FP.BF16.F32.PACK_AB R79, RZ, R79 ;  /* 0x0000004fff4f723e */ /* 0x000fc800000010ff */
[----:B------:R-:W-:-:S07]  /*8860*/  PRMT R143, R79, 0x7610, R143 ;  /* 0x000076104f8f7816 */ /* 0x000fce000000008f */
.L_x_4677:
        /* <DEDUP_REMOVED lines=10> */
.L_x_4670:
[----:B------:R-:W-:Y:S01]  /*8910*/  ISETP.LT.AND P5, PT, RZ, UR32, PT ;  /* 0x00000020ff007c0c */ /* 0x000fe2000bfa1270 */
[----:B------:R-:W-:-:S12]  /*8920*/  BRA.U !UP3, `(.L_x_4679) ;  /* 0x000000010b287547 */ /* 0x000fd8000b800000 */
[----:B0-23--:R-:W-:Y:S01]  /*8930*/  @P5 FFMA.FTZ R144, R20, UR10, R147 ;  /* 0x0000000a14905c23 */ /* 0x00dfe20008010093 */
        /* <DEDUP_REMOVED lines=9> */
.L_x_4679:
[----:B------:R-:W-:Y:S05]  /*89d0*/  BRA.U !UP3, `(.L_x_4680) ;  /* 0x000000010b2c7547 */ /* 0x000fea000b800000 */
[----:B0-23-5:R-:W-:Y:S01]  /*89e0*/  PRMT R144, R136, 0x7632, R144 ;  /* 0x0000763288907816 */ /* 0x02dfe20000000090 */
        /* <DEDUP_REMOVED lines=10> */
.L_x_4680:
[----:B------:R-:W-:Y:S05]  /*8a90*/  BRA.U !UP3, `(.L_x_4681) ;  /* 0x000000010b287547 */ /* 0x000fea000b800000 */
[----:B0-23--:R-:W-:Y:S01]  /*8aa0*/  @P5 FFMA.FTZ R145, R22, UR10, R147 ;  /* 0x0000000a16915c23 */ /* 0x00dfe20008010093 */
        /* <DEDUP_REMOVED lines=9> */
.L_x_4681:
[----:B------:R-:W-:Y:S05]  /*8b40*/  BRA.U !UP3, `(.L_x_4682) ;  /* 0x000000010b2c7547 */ /* 0x000fea000b800000 */
[----:B0-23-5:R-:W-:Y:S01]  /*8b50*/  PRMT R144, R137, 0x7632, R144 ;  /* 0x0000763289907816 */ /* 0x02dfe20000000090 */
        /* <DEDUP_REMOVED lines=10> */
.L_x_4682:
[----:B------:R-:W-:Y:S05]  /*8c00*/  BRA.U !UP3, `(.L_x_4683) ;  /* 0x000000010b287547 */ /* 0x000fea000b800000 */
[----:B0-23--:R-:W-:Y:S01]  /*8c10*/  @P5 FFMA.FTZ R144, R23, UR10, R147 ;  /* 0x0000000a17905c23 */ /* 0x00dfe20008010093 */
        /* <DEDUP_REMOVED lines=9> */
.L_x_4683:
        /* <DEDUP_REMOVED lines=12> */
.L_x_4684:
[----:B------:R-:W-:Y:S05]  /*8d70*/  BRA.U !UP3, `(.L_x_4685) ;  /* 0x000000010b287547 */ /* 0x000fea000b800000 */
        /* <DEDUP_REMOVED lines=10> */
.L_x_4685:
[----:B------:R-:W-:Y:S05]  /*8e20*/  BRA.U !UP3, `(.L_x_4678) ;  /* 0x0000000d0b447547 */ /* 0x000fea000b800000 */
[----:B0-23-5:R-:W-:Y:S01]  /*8e30*/  PRMT R144, R139, 0x7632, R144 ;  /* 0x000076328b907816 */ /* 0x02dfe20000000090 */
        /* <DEDUP_REMOVED lines=12> */
.L_x_4669:
[----:B0-23--:R-:W0:Y:S02]  /*8f00*/  LDC.64 R144, c[0x0][0x478] ;  /* 0x00011e00ff907b82 */ /* 0x00de240000000a00 */
        /* <DEDUP_REMOVED lines=33> */
.L_x_4687:
[----:B------:R-:W-:Y:S05]  /*9120*/  BRA.U !UP3, `(.L_x_4688) ;  /* 0x000000010b187547 */ /* 0x000fea000b800000 */
[----:B------:R-:W-:Y:S01]  /*9130*/  FMUL.FTZ R148, R76, UR23 ;  /* 0x000000174c947c20 */ /* 0x000fe20008410000 */
[----:B-----5:R-:W-:-:S03]  /*9140*/  LOP3.LUT P6, RZ, R162, 0xff00, RZ, 0xc0, !PT ;  /* 0x0000ff00a2ff7812 */ /* 0x020fc600078cc0ff */
[----:B------:R-:W-:-:S05]  /*9150*/  FMUL.FTZ R148, R148, UR22 ;  /* 0x0000001694947c20 */ /* 0x000fca0008410000 */
[----:B------:R-:W-:-:S04]  /*9160*/  FSEL R148, R148, RZ, P6 ;  /* 0x000000ff94947208 */ /* 0x000fc80003000000 */
[----:B------:R-:W-:-:S04]  /*9170*/  F2FP.BF16.F32.PACK_AB R148, RZ, R148 ;  /* 0x00000094ff94723e */ /* 0x000fc800000010ff */
[----:B------:R-:W-:-:S07]  /*9180*/  PRMT R140, R140, 0x5410, R148 ;  /* 0x000054108c8c7816 */ /* 0x000fce0000000094 */
.L_x_4688:
[----:B------:R-:W-:Y:S05]  /*9190*/  BRA.U !UP3, `(.L_x_4689) ;  /* 0x000000010b187547 */ /* 0x000fea000b800000 */
[----:B------:R-:W-:Y:S01]  /*91a0*/  FMUL.FTZ R148, R77, UR23 ;  /* 0x000000174d947c20 */ /* 0x000fe20008410000 */
[----:B-----5:R-:W-:-:S03]  /*91b0*/  LOP3.LUT P6, RZ, R162, 0xff0000, RZ, 0xc0, !PT ;  /* 0x00ff0000a2ff7812 */ /* 0x020fc600078cc0ff */
[----:B------:R-:W-:-:S05]  /*91c0*/  FMUL.FTZ R148, R148, UR22 ;  /* 0x0000001694947c20 */ /* 0x000fca0008410000 */
[----:B------:R-:W-:-:S04]  /*91d0*/  FSEL R148, R148, RZ, P6 ;  /* 0x000000ff94947208 */ /* 0x000fc80003000000 */
[----:B------:R-:W-:-:S04]  /*91e0*/  F2FP.BF16.F32.PACK_AB R148, RZ, R148 ;  /* 0x00000094ff94723e */ /* 0x000fc800000010ff */
[----:B------:R-:W-:-:S07]  /*91f0*/  PRMT R141, R148, 0x7610, R141 ;  /* 0x00007610948d7816 */ /* 0x000fce000000008d */
.L_x_4689:
[----:B------:R-:W-:Y:S05]  /*9200*/  BRA.U !UP3, `(.L_x_4690) ;  /* 0x000000010b187547 */ /* 0x000fea000b800000 */
[----:B------:R-:W-:Y:S01]  /*9210*/  FMUL.FTZ R148, R144, UR23 ;  /* 0x0000001790947c20 */ /* 0x000fe20008410000 */
[----:B-----5:R-:W-:-:S03]  /*9220*/  LOP3.LUT P6, RZ, R162, 0xff000000, RZ, 0xc0, !PT ;  /* 0xff000000a2ff7812 */ /* 0x020fc600078cc0ff */
[----:B------:R-:W-:-:S05]  /*9230*/  FMUL.FTZ R148, R148, UR22 ;  /* 0x0000001694947c20 */ /* 0x000fca0008410000 */
[----:B------:R-:W-:-:S04]  /*9240*/  FSEL R148, R148, RZ, P6 ;  /* 0x000000ff94947208 */ /* 0x000fc80003000000 */
[----:B------:R-:W-:-:S04]  /*9250*/  F2FP.BF16.F32.PACK_AB R148, RZ, R148 ;  /* 0x00000094ff94723e */ /* 0x000fc800000010ff */
[----:B------:R-:W-:-:S07]  /*9260*/  PRMT R141, R141, 0x5410, R148 ;  /* 0x000054108d8d7816 */ /* 0x000fce0000000094 */
.L_x_4690:
        /* <DEDUP_REMOVED lines=10> */
.L_x_4691:
        /* <DEDUP_REMOVED lines=8> */
.L_x_4692:
        /* <DEDUP_REMOVED lines=16> */
.L_x_4693:
        /* <DEDUP_REMOVED lines=10> */
.L_x_4686:
        /* <DEDUP_REMOVED lines=12> */
.L_x_4694:
        /* <DEDUP_REMOVED lines=12> */
.L_x_4695:
        /* <DEDUP_REMOVED lines=12> */
.L_x_4696:
        /* <DEDUP_REMOVED lines=12> */
.L_x_4697:
        /* <DEDUP_REMOVED lines=12> */
.L_x_4698:
        /* <DEDUP_REMOVED lines=12> */
.L_x_4699:
        /* <DEDUP_REMOVED lines=12> */
.L_x_4700:
        /* <DEDUP_REMOVED lines=13> */
.L_x_4678:
[----:B0-23--:R-:W0:Y:S01]  /*9b40*/  @P4 LDC.64 R144, c[0x0][0x478] ;  /* 0x00011e00ff904b82 */ /* 0x00de220000000a00 */
[----:B------:R-:W2:Y:S01]  /*9b50*/  @UP3 LDCU.64 UR8, c[0x0][0x468] ;  /* 0x00008d00ff0837ac */ /* 0x000ea20008000a00 */
[----:B------:R-:W-:Y:S02]  /*9b60*/  PLOP3.LUT P5, PT, PT, PT, UP3, 0x80, 0x8 ;  /* 0x000000000008781c */ /* 0x000fe40003faf038 */
[----:B------:R-:W-:Y:S01]  /*9b70*/  MOV R149, 0x10 ;  /* 0x0000001000957802 */ /* 0x000fe20000000f00 */
[C---:B0-----:R-:W-:Y:S01]  /*9b80*/  @P4 IMAD.WIDE.U32 R144, R3.reuse, 0x10, R144 ;  /* 0x0000001003904825 */ /* 0x041fe200078e0090 */
[----:B------:R-:W-:-:S04]  /*9b90*/  IADD3 R3, PT, PT, R3, 0x80, RZ ;  /* 0x0000008003037810 */ /* 0x000fc80007ffe0ff */
[----:B------:R2:W-:Y:S01]  /*9ba0*/  @P4 STG.E.128 desc[UR20][R144.64], R76 ;  /* 0x0000004c90004986 */ /* 0x0005e2000c101d14 */
[----:B------:R-:W-:-:S13]  /*9bb0*/  PLOP3.LUT P4, PT, PT, PT, UP3, 0x80, 0x8 ;  /* 0x000000000008781c */ /* 0x000fda0003f8f038 */
[----:B--2---:R-:W-:-:S04]  /*9bc0*/  @P4 IMAD.WIDE.U32 R144, R146, R149, UR8 ;  /* 0x0000000892904e25 */ /* 0x004fc8000f8e0095 */
[----:B------:R-:W-:Y:S01]  /*9bd0*/  VIADD R146, R146, 0x80 ;  /* 0x0000008092927836 */ /* 0x000fe20000000000 */
[----:B------:R4:W-:Y:S06]  /*9be0*/  @P5 STG.E.128 desc[UR20][R144.64], R140 ;  /* 0x0000008c90005986 */ /* 0x0009ec000c101d14 */
.L_x_4668:
[----:B------:R-:W-:Y:S05]  /*9bf0*/  BSYNC.RECONVERGENT B0 ;  /* 0x0000000000007941 */ /* 0x000fea0003800200 */
.L_x_4667:
[----:B------:R-:W-:Y:S01]  /*9c00*/  ISETP.NE.AND P4, PT, R214, RZ, PT ;  /* 0x000000ffd600720c */ /* 0x000fe20003f85270 */
        /* <DEDUP_REMOVED lines=12> */
[----:B------:R-:W-:Y:S02]  /*9cd0*/  SHF.L.U32 R77, R77, 0x10, RZ ;  /* 0x000000104d4d7819 */ /* 0x000fe400000006ff */
[----:B------:R-:W-:-:S05]  /*9ce0*/  SHF.L.U32 R148, R38, 0x10, RZ ;  /* 0x0000001026947819 */ /* 0x000fca00000006ff */
[--C-:B------:R-:W-:Y:S01]  /*9cf0*/  @P5 FFMA.FTZ R76, R160, UR10, R147.reuse ;  /* 0x0000000aa04c5c23 */ /* 0x100fe20008010093 */
[--C-:B0-234-:R-:W-:Y:S01]  /*9d00*/  @P5 FFMA.FTZ R145, R154, UR10, R147.reuse ;  /* 0x0000000a9a915c23 */ /* 0x11dfe20008010093 */
[--C-:B------:R-:W-:Y:S01]  /*9d10*/  @P5 FFMA.FTZ R151, R157, UR10, R147.reuse ;  /* 0x0000000a9d975c23 */ /* 0x100fe20008010093 */
[----:B------:R-:W-:Y:S01]  /*9d20*/  @P5 FFMA.FTZ R150, R176, UR10, R147 ;  /* 0x0000000ab0965c23 */ /* 0x000fe20008010093 */
[----:B------:R-:W-:Y:S01]  /*9d30*/  @P5 FADD.FTZ R79, R161, -R76 ;  /* 0x8000004ca14f5221 */ /* 0x000fe20000010000 */
[----:B------:R-:W-:Y:S02]  /*9d40*/  IMAD.U32 R76, R36, 0x10000, RZ ;  /* 0x00010000244c7824 */ /* 0x000fe400078e00ff */
[----:B------:R-:W-:Y:S01]  /*9d50*/  @P5 FADD.FTZ R78, R152, -R145 ;  /* 0x80000091984e5221 */ /* 0x000fe20000010000 */
[--C-:B------:R-:W-:Y:S01]  /*9d60*/  @P5 FFMA.FTZ R210, R159, UR10, R147.reuse ;  /* 0x0000000a9fd25c23 */ /* 0x100fe20008010093 */
[----:B------:R-:W-:Y:S01]  /*9d70*/  @P5 FADD.FTZ R150, R177, -R150 ;  /* 0x80000096b1965221 */ /* 0x000fe20000010000 */
[----:B------:R-:W-:Y:S01]  /*9d80*/  @P5 FFMA.FTZ R76, R79, UR31, R76 ;  /* 0x0000001f4f4c5c23 */ /* 0x000fe2000801004c */
[----:B------:R-:W-:Y:S01]  /*9d90*/  @P5 FFMA.FTZ R79, R172, UR10, R147 ;  /* 0x0000000aac4f5c23 */ /* 0x000fe20008010093 */
[----:B------:R-:W-:Y:S01]  /*9da0*/  @P5 FFMA.FTZ R77, R78, UR31, R77 ;  /* 0x0000001f4e4d5c23 */ /* 0x000fe2000801004d */
[----:B------:R-:W-:-:S02]  /*9db0*/  PRMT R78, R37, 0x7632, R78 ;  /* 0x00007632254e7816 */ /* 0x000fc4000000004e */
[----:B------:R-:W-:Y:S01]  /*9dc0*/  @P5 FADD.FTZ R144, R174, -R79 ;  /* 0x8000004fae905221 */ /* 0x000fe20000010000 */
[----:B------:R-:W-:Y:S01]  /*9dd0*/  @P5 FFMA.FTZ R79, R155, UR10, R147 ;  /* 0x0000000a9b4f5c23 */ /* 0x000fe20008010093 */
[----:B------:R-:W-:Y:S02]  /*9de0*/  SHF.L.U32 R78, R78, 0x10, RZ ;  /* 0x000000104e4e7819 */ /* 0x000fe400000006ff */
[----:B------:R-:W-:Y:S01]  /*9df0*/  @P5 FFMA.FTZ R149, R144, UR31, R149 ;  /* 0x0000001f90955c23 */ /* 0x000fe20008010095 */
[----:B------:R-:W-:Y:S01]  /*9e00*/  @P5 FADD.FTZ R79, R158, -R79 ;  /* 0x8000004f9e4f5221 */ /* 0x000fe20000010000 */
[----:B------:R-:W-:Y:S01]  /*9e10*/  @P5 FFMA.FTZ R144, R173, UR10, R147 ;  /* 0x0000000aad905c23 */ /* 0x000fe20008010093 */
[----:B------:R-:W-:Y:S02]  /*9e20*/  @P5 FADD.FTZ R147, R153, -R210 ;  /* 0x800000d299935221 */ /* 0x000fe40000010000 */
[----:B------:R-:W-:Y:S01]  /*9e30*/  @P5 FFMA.FTZ R78, R79, UR31, R78 ;  /* 0x0000001f4f4e5c23 */ /* 0x000fe2000801004e */
[----:B------:R-:W-:Y:S01]  /*9e40*/  PRMT R79, R38, 0x7632, R79 ;  /* 0x00007632264f7816 */ /* 0x000fe2000000004f */
[----:B------:R-:W-:Y:S01]  /*9e50*/  @P5 FADD.FTZ R145, R175, -R144 ;  /* 0x80000090af915221 */ /* 0x000fe20000010000 */
[----:B------:R-:W-:-:S03]  /*9e60*/  @P5 FADD.FTZ R144, R156, -R151 ;  /* 0x800000979c905221 */ /* 0x000fc60000010000 */
[----:B------:R-:W-:Y:S02]  /*9e70*/  IMAD.U32 R79, R79, 0x10000, RZ ;  /* 0x000100004f4f7824 */ /* 0x000fe400078e00ff */
[----:B------:R-:W-:Y:S01]  /*9e80*/  @P5 FFMA.FTZ R148, R145, UR31, R148 ;  /* 0x0000001f91945c23 */ /* 0x000fe20008010094 */
[C---:B------:R-:W-:Y:S02]  /*9e90*/  IMAD.U32 R145, R39.reuse, 0x10000, RZ ;  /* 0x0001000027917824 */ /* 0x040fe400078e00ff */
        /* <DEDUP_REMOVED lines=12> */
.L_x_4705:
        /* <DEDUP_REMOVED lines=8> */
.L_x_4706:
[----:B------:R-:W-:Y:S05]  /*9fe0*/  BRA.U !UP3, `(.L_x_4707) ;  /* 0x000000010b187547 */ /* 0x000fea000b800000 */
[----:B------:R-:W-:Y:S01]  /*9ff0*/  FMUL.FTZ R77, R149, UR23 ;  /* 0x00000017954d7c20 */ /* 0x000fe20008410000 */
[----:B------:R-:W-:-:S03]  /*a000*/  LOP3.LUT P5, RZ, R170, 0xff0000, RZ, 0xc0, !PT ;  /* 0x00ff0000aaff7812 */ /* 0x000fc600078ac0ff */
[----:B------:R-:W-:-:S05]  /*a010*/  FMUL.FTZ R77, R77, UR22 ;  /* 0x000000164d4d7c20 */ /* 0x000fca0008410000 */
[----:B------:R-:W-:-:S04]  /*a020*/  FSEL R77, R77, RZ, P5 ;  /* 0x000000ff4d4d7208 */ /* 0x000fc80002800000 */
[----:B------:R-:W-:-:S04]  /*a030*/  F2FP.BF16.F32.PACK_AB R77, RZ, R77 ;  /* 0x0000004dff4d723e */ /* 0x000fc800000010ff */
[----:B------:R-:W-:-:S07]  /*a040*/  PRMT R141, R77, 0x7610, R141 ;  /* 0x000076104d8d7816 */ /* 0x000fce000000008d */
.L_x_4707:
        /* <DEDUP_REMOVED lines=8> */
.L_x_4708:
[----:B------:R-:W-:Y:S05]  /*a0d0*/  BRA.U !UP3, `(.L_x_4709) ;  /* 0x000000010b187547 */ /* 0x000fea000b800000 */
[----:B------:R-:W-:Y:S01]  /*a0e0*/  FMUL.FTZ R78, R148, UR23 ;  /* 0x00000017944e7c20 */ /* 0x000fe20008410000 */
[----:B------:R-:W-:-:S03]  /*a0f0*/  LOP3.LUT P5, RZ, R171, 0xff, RZ, 0xc0, !PT ;  /* 0x000000ffabff7812 */ /* 0x000fc600078ac0ff */
[----:B------:R-:W-:-:S05]  /*a100*/  FMUL.FTZ R78, R78, UR22 ;  /* 0x000000164e4e7c20 */ /* 0x000fca0008410000 */
[----:B------:R-:W-:-:S04]  /*a110*/  FSEL R78, R78, RZ, P5 ;  /* 0x000000ff4e4e7208 */ /* 0x000fc80002800000 */
[----:B------:R-:W-:-:S04]  /*a120*/  F2FP.BF16.F32.PACK_AB R78, RZ, R78 ;  /* 0x0000004eff4e723e */ /* 0x000fc800000010ff */
[----:B------:R-:W-:-:S07]  /*a130*/  PRMT R142, R78, 0x7610, R142 ;  /* 0x000076104e8e7816 */ /* 0x000fce000000008e */
.L_x_4709:
        /* <DEDUP_REMOVED lines=8> */
.L_x_4710:
[----:B------:R-:W-:Y:S05]  /*a1c0*/  BRA.U !UP3, `(.L_x_4711) ;  /* 0x000000010b187547 */ /* 0x000fea000b800000 */
[----:B------:R-:W-:Y:S01]  /*a1d0*/  FMUL.FTZ R79, R145, UR23 ;  /* 0x00000017914f7c20 */ /* 0x000fe20008410000 */
[----:B------:R-:W-:-:S03]  /*a1e0*/  LOP3.LUT P5, RZ, R171, 0xff0000, RZ, 0xc0, !PT ;  /* 0x00ff0000abff7812 */ /* 0x000fc600078ac0ff */
[----:B------:R-:W-:-:S05]  /*a1f0*/  FMUL.FTZ R79, R79, UR22 ;  /* 0x000000164f4f7c20 */ /* 0x000fca0008410000 */
[----:B------:R-:W-:-:S04]  /*a200*/  FSEL R79, R79, RZ, P5 ;  /* 0x000000ff4f4f7208 */ /* 0x000fc80002800000 */
[----:B------:R-:W-:-:S04]  /*a210*/  F2FP.BF16.F32.PACK_AB R79, RZ, R79 ;  /* 0x0000004fff4f723e */ /* 0x000fc800000010ff */
[----:B------:R-:W-:-:S07]  /*a220*/  PRMT R143, R79, 0x7610, R143 ;  /* 0x000076104f8f7816 */ /* 0x000fce000000008f */
.L_x_4711:
        /* <DEDUP_REMOVED lines=10> */
.L_x_4704:
[----:B------:R-:W-:Y:S01]  /*a2d0*/  ISETP.LT.AND P5, PT, RZ, UR32, PT ;  /* 0x00000020ff007c0c */ /* 0x000fe2000bfa1270 */
[----:B------:R-:W-:-:S12]  /*a2e0*/  BRA.U !UP3, `(.L_x_4713) ;  /* 0x000000010b287547 */ /* 0x000fd8000b800000 */
[----:B0-234-:R-:W-:Y:S01]  /*a2f0*/  @P5 FFMA.FTZ R144, R160, UR10, R147 ;  /* 0x0000000aa0905c23 */ /* 0x01dfe20008010093 */
        /* <DEDUP_REMOVED lines=9> */
.L_x_4713:
[----:B------:R-:W-:Y:S05]  /*a390*/  BRA.U !UP3, `(.L_x_4714) ;  /* 0x000000010b2c7547 */ /* 0x000fea000b800000 */
[----:B0-2345:R-:W-:Y:S01]  /*a3a0*/  PRMT R144, R36, 0x7632, R144 ;  /* 0x0000763224907816 */ /* 0x03dfe20000000090 */
        /* <DEDUP_REMOVED lines=10> */
.L_x_4714:
[----:B------:R-:W-:Y:S05]  /*a450*/  BRA.U !UP3, `(.L_x_4715) ;  /* 0x000000010b287547 */ /* 0x000fea000b800000 */
[----:B0-234-:R-:W-:Y:S01]  /*a460*/  @P5 FFMA.FTZ R145, R172, UR10, R147 ;  /* 0x0000000aac915c23 */ /* 0x01dfe20008010093 */
[----:B-----5:R-:W-:Y:S01]  /*a470*/  IMAD.U32 R144, R37, 0x10000, RZ ;  /* 0x0001000025907824 */ /* 0x020fe200078e00ff */
[----:B------:R-:W-:Y:S02]  /*a480*/  LOP3.LUT P6, RZ, R170, 0xff0000, RZ, 0xc0, !PT ;  /* 0x00ff0000aaff7812 */ /* 0x000fe400078cc0ff */
[----:B------:R-:W-:-:S04]  /*a490*/  @P5 FADD.FTZ R145, R174, -R145 ;  /* 0x80000091ae915221 */ /* 0x000fc80000010000 */
[----:B------:R-:W-:-:S04]  /*a4a0*/  @P5 FFMA.FTZ R144, R145, UR31, R144 ;  /* 0x0000001f91905c23 */ /* 0x000fc80008010090 */
[----:B------:R-:W-:-:S04]  /*a4b0*/  FMUL.FTZ R144, R144, UR23 ;  /* 0x0000001790907c20 */ /* 0x000fc80008410000 */
[----:B------:R-:W-:-:S05]  /*a4c0*/  FMUL.FTZ R144, R144, UR22 ;  /* 0x0000001690907c20 */ /* 0x000fca0008410000 */
[----:B------:R-:W-:-:S04]  /*a4d0*/  FSEL R144, R144, RZ, P6 ;  /* 0x000000ff90907208 */ /* 0x000fc80003000000 */
[----:B------:R-:W-:-:S04]  /*a4e0*/  F2FP.BF16.F32.PACK_AB R144, RZ, R144 ;  /* 0x00000090ff90723e */ /* 0x000fc800000010ff */
[----:B------:R-:W-:-:S07]  /*a4f0*/  PRMT R141, R144, 0x7610, R141 ;  /* 0x00007610908d7816 */ /* 0x000fce000000008d */
.L_x_4715:
        /* <DEDUP_REMOVED lines=12> */
.L_x_4716:
[----:B------:R-:W-:Y:S05]  /*a5c0*/  BRA.U !UP3, `(.L_x_4717) ;  /* 0x000000010b287547 */ /* 0x000fea000b800000 */
        /* <DEDUP_REMOVED lines=10> */
.L_x_4717:
[----:B------:R-:W-:Y:S05]  /*a670*/  BRA.U !UP3, `(.L_x_4718) ;  /* 0x000000010b2c7547 */ /* 0x000fea000b800000 */
[----:B0-2345:R-:W-:Y:S01]  /*a680*/  PRMT R144, R38, 0x7632, R144 ;  /* 0x0000763226907816 */ /* 0x03dfe20000000090 */
        /* <DEDUP_REMOVED lines=10> */
.L_x_4718:
        /* <DEDUP_REMOVED lines=11> */
.L_x_4719:
        /* <DEDUP_REMOVED lines=14> */
.L_x_4703:
[----:B0-234-:R-:W0:Y:S02]  /*a8c0*/  LDC.64 R144, c[0x0][0x478] ;  /* 0x00011e00ff907b82 */ /* 0x01de240000000a00 */
        /* <DEDUP_REMOVED lines=11> */
[----:B------:R-:W-:Y:S01]  /*a980*/  FADD.FTZ R144, R158, -R145 ;  /* 0x800000919e907221 */ /* 0x000fe20000010000 */
[----:B------:R-:W-:Y:S01]  /*a990*/  FFMA.FTZ R149, R157, UR10, R147 ;  /* 0x0000000a9d957c23 */ /* 0x000fe20008010093 */
[----:B------:R-:W-:Y:S01]  /*a9a0*/  FMUL.FTZ R145, R76, UR31 ;  /* 0x0000001f4c917c20 */ /* 0x000fe20008410000 */
[----:B------:R-:W-:Y:S01]  /*a9b0*/  FMUL.FTZ R76, R77, UR31 ;  /* 0x0000001f4d4c7c20 */ /* 0x000fe20008410000 */
[----:B------:R-:W-:Y:S01]  /*a9c0*/  FADD.FTZ R78, R175, -R78 ;  /* 0x8000004eaf4e7221 */ /* 0x000fe20000010000 */
        /* <DEDUP_REMOVED lines=17> */
.L_x_4721:
[----:B------:R-:W-:Y:S05]  /*aae0*/  BRA.U !UP3, `(.L_x_4722) ;  /* 0x000000010b187547 */ /* 0x000fea000b800000 */
[----:B------:R-:W-:Y:S01]  /*aaf0*/  FMUL.FTZ R148, R76, UR23 ;  /* 0x000000174c947c20 */ /* 0x000fe20008410000 */
[----:B-----5:R-:W-:-:S03]  /*ab00*/  LOP3.LUT P6, RZ, R170, 0xff00, RZ, 0xc0, !PT ;  /* 0x0000ff00aaff7812 */ /* 0x020fc600078cc0ff */
[----:B------:R-:W-:-:S05]  /*ab10*/  FMUL.FTZ R148, R148, UR22 ;  /* 0x0000001694947c20 */ /* 0x000fca0008410000 */
[----:B------:R-:W-:-:S04]  /*ab20*/  FSEL R148, R148, RZ, P6 ;  /* 0x000000ff94947208 */ /* 0x000fc80003000000 */
[----:B------:R-:W-:-:S04]  /*ab30*/  F2FP.BF16.F32.PACK_AB R148, RZ, R148 ;  /* 0x00000094ff94723e */ /* 0x000fc800000010ff */
[----:B------:R-:W-:-:S07]  /*ab40*/  PRMT R140, R140, 0x5410, R148 ;  /* 0x000054108c8c7816 */ /* 0x000fce0000000094 */
.L_x_4722:
[----:B------:R-:W-:Y:S05]  /*ab50*/  BRA.U !UP3, `(.L_x_4723) ;  /* 0x000000010b187547 */ /* 0x000fea000b800000 */
[----:B------:R-:W-:Y:S01]  /*ab60*/  FMUL.FTZ R148, R77, UR23 ;  /* 0x000000174d947c20 */ /* 0x000fe20008410000 */
[----:B-----5:R-:W-:-:S03]  /*ab70*/  LOP3.LUT P6, RZ, R170, 0xff0000, RZ, 0xc0, !PT ;  /* 0x00ff0000aaff7812 */ /* 0x020fc600078cc0ff */
[----:B------:R-:W-:-:S05]  /*ab80*/  FMUL.FTZ R148, R148, UR22 ;  /* 0x0000001694947c20 */ /* 0x000fca0008410000 */
[----:B------:R-:W-:-:S04]  /*ab90*/  FSEL R148, R148, RZ, P6 ;  /* 0x000000ff94947208 */ /* 0x000fc80003000000 */
[----:B------:R-:W-:-:S04]  /*aba0*/  F2FP.BF16.F32.PACK_AB R148, RZ, R148 ;  /* 0x00000094ff94723e */ /* 0x000fc800000010ff */
[----:B------:R-:W-:-:S07]  /*abb0*/  PRMT R141, R148, 0x7610, R141 ;  /* 0x00007610948d7816 */ /* 0x000fce000000008d */
.L_x_4723:
[----:B------:R-:W-:Y:S05]  /*abc0*/  BRA.U !UP3, `(.L_x_4724) ;  /* 0x000000010b187547 */ /* 0x000fea000b800000 */
[----:B------:R-:W-:Y:S01]  /*abd0*/  FMUL.FTZ R148, R144, UR23 ;  /* 0x0000001790947c20 */ /* 0x000fe20008410000 */
[----:B-----5:R-:W-:-:S03]  /*abe0*/  LOP3.LUT P6, RZ, R170, 0xff000000, RZ, 0xc0, !PT ;  /* 0xff000000aaff7812 */ /* 0x020fc600078cc0ff */
[----:B------:R-:W-:-:S05]  /*abf0*/  FMUL.FTZ R148, R148, UR22 ;  /* 0x0000001694947c20 */ /* 0x000fca0008410000 */
[----:B------:R-:W-:-:S04]  /*ac00*/  FSEL R148, R148, RZ, P6 ;  /* 0x000000ff94947208 */ /* 0x000fc80003000000 */
[----:B------:R-:W-:-:S04]  /*ac10*/  F2FP.BF16.F32.PACK_AB R148, RZ, R148 ;  /* 0x00000094ff94723e */ /* 0x000fc800000010ff */
[----:B------:R-:W-:-:S07]  /*ac20*/  PRMT R141, R141, 0x5410, R148 ;  /* 0x000054108d8d7816 */ /* 0x000fce0000000094 */
.L_x_4724:
        /* <DEDUP_REMOVED lines=10> */
.L_x_4725:
        /* <DEDUP_REMOVED lines=8> */
.L_x_4726:
        /* <DEDUP_REMOVED lines=16> */
.L_x_4727:
        /* <DEDUP_REMOVED lines=10> */
.L_x_4720:
        /* <DEDUP_REMOVED lines=12> */
.L_x_4728:
        /* <DEDUP_REMOVED lines=12> */
.L_x_4729:
        /* <DEDUP_REMOVED lines=12> */
.L_x_4730:
        /* <DEDUP_REMOVED lines=12> */
.L_x_4731:
        /* <DEDUP_REMOVED lines=12> */
.L_x_4732:
        /* <DEDUP_REMOVED lines=12> */
.L_x_4733:
        /* <DEDUP_REMOVED lines=12> */
.L_x_4734:
        /* <DEDUP_REMOVED lines=14> */
.L_x_4712:
[----:B0-234-:R-:W0:Y:S01]  /*b510*/  @P4 LDC.64 R144, c[0x0][0x478] ;  /* 0x00011e00ff904b82 */ /* 0x01de220000000a00 */
[----:B------:R-:W2:Y:S01]  /*b520*/  @UP3 LDCU.64 UR8, c[0x0][0x468] ;  /* 0x00008d00ff0837ac */ /* 0x000ea20008000a00 */
[----:B------:R-:W-:Y:S01]  /*b530*/  PLOP3.LUT P5, PT, PT, PT, UP3, 0x80, 0x8 ;  /* 0x000000000008781c */ /* 0x000fe20003faf038 */
[----:B0-----:R-:W-:-:S04]  /*b540*/  @P4 IMAD.WIDE.U32 R144, R3, 0x10, R144 ;  /* 0x0000001003904825 */ /* 0x001fc800078e0090 */
[----:B------:R-:W-:Y:S01]  /*b550*/  IMAD.MOV.U32 R3, RZ, RZ, 0x10 ;  /* 0x00000010ff037424 */ /* 0x000fe200078e00ff */
[----:B------:R2:W-:Y:S01]  /*b560*/  @P4 STG.E.128 desc[UR20][R144.64], R76 ;  /* 0x0000004c90004986 */ /* 0x0005e2000c101d14 */
[----:B------:R-:W-:-:S13]  /*b570*/  PLOP3.LUT P4, PT, PT, PT, UP3, 0x80, 0x8 ;  /* 0x000000000008781c */ /* 0x000fda0003f8f038 */
[----:B--2---:R-:W-:-:S05]  /*b580*/  @P4 IMAD.WIDE.U32 R144, R146, R3, UR8 ;  /* 0x0000000892904e25 */ /* 0x004fca000f8e0003 */
[----:B------:R0:W-:Y:S02]  /*b590*/  @P5 STG.E.128 desc[UR20][R144.64], R140 ;  /* 0x0000008c90005986 */ /* 0x0001e4000c101d14 */
.L_x_4702:
[----:B------:R-:W-:Y:S05]  /*b5a0*/  BSYNC.RECONVERGENT B0 ;  /* 0x0000000000007941 */ /* 0x000fea0003800200 */
.L_x_4701:
[----:B------:R-:W-:Y:S02]  /*b5b0*/  UIADD3 UR28, UPT, UPT, UR28, UR26, URZ ;  /* 0x0000001a1c1c7290 */ /* 0x000fe4000fffe0ff */
[----:B------:R-:W-:Y:S02]  /*b5c0*/  UPLOP3.LUT UP1, UPT, UPT, UPT, UP1, 0x40, 0x4 ;  /* 0x000000000004789c */ /* 0x000fe40003f2e810 */
[----:B------:R-:W-:-:S09]  /*b5d0*/  UISETP.GE.AND UP0, UPT, UR28, UR27, UPT ;  /* 0x0000001b1c00728c */ /* 0x000fd2000bf06270 */
[----:B------:R-:W-:Y:S05]  /*b5e0*/  BRA.U !UP0, `(.L_x_4735) ;  /* 0xffffff5108b07547 */ /* 0x000fea000b83ffff */
.L_x_4550:
[----:B------:R-:W0:Y:S01]  /*b5f0*/  S2UR UR7, SR_CTAID.X ;  /* 0x00000000000779c3 */ /* 0x000e220000002500 */
[----:B------:R-:W-:-:S07]  /*b600*/  ISETP.NE.AND P4, PT, R214, RZ, PT ;  /* 0x000000ffd600720c */ /* 0x000fce0003f85270 */
[----:B------:R-:W2:Y:S08]  /*b610*/  LDC.64 R2, c[0x0][0x440] ;  /* 0x00011000ff027b82 */ /* 0x000eb00000000a00 */
[----:B-1----:R-:W1:Y:S08]  /*b620*/  LDC.64 R4, c[0x0][0x448] ;  /* 0x00011200ff047b82 */ /* 0x002e700000000a00 */
[----:B------:R-:W3:Y:S01]  /*b630*/  LDC.64 R6, c[0x0][0x440] ;  /* 0x00011000ff067b82 */ /* 0x000ee20000000a00 */
[----:B0-----:R-:W-:-:S06]  /*b640*/  UIMAD UR7, UR7, UR6, URZ ;  /* 0x00000006070772a4 */ /* 0x001fcc000f8e02ff */
[----:B------:R-:W-:Y:S01]  /*b650*/  MOV R0, UR7 ;  /* 0x0000000700007c02 */ /* 0x000fe20008000f00 */
[----:B------:R-:W0:Y:S03]  /*b660*/  LDC.64 R8, c[0x0][0x448] ;  /* 0x00011200ff087b82 */ /* 0x000e260000000a00 */
[----:B------:R-:W-:-:S05]  /*b670*/  LEA.HI R215, R0, R215, RZ, 0x1d ;  /* 0x000000d700d77211 */ /* 0x000fca00078fe8ff */
[----:B------:R-:W4:Y:S01]  /*b680*/  LDC.64 R10, c[0x0][0x440] ;  /* 0x00011000ff0a7b82 */ /* 0x000f220000000a00 */
[----:B--2---:R-:W-:-:S04]  /*b690*/  @P0 IMAD.WIDE.U32 R2, R215, 0x20, R2 ;  /* 0x00000020d7020825 */ /* 0x004fc800078e0002 */
[C---:B-1----:R-:W-:Y:S01]  /*b6a0*/  @P0 IMAD.WIDE.U32 R4, R215.reuse, 0x20, R4 ;  /* 0x00000020d7040825 */ /* 0x042fe200078e0004 */
        /* <DEDUP_REMOVED lines=39> */
.L_x_4736:
        /* <DEDUP_REMOVED lines=14> */
.L_x_19325:


//--------------------- .text._ZN10layer_norm22ln_bwd_finalize_kernelINS_22Kernel_traits_finalizeILj5120Ef13__nv_bfloat16S2_S2_fjLb0ELj1024ELj4ENS_18Kernel_traits_baseILj5120EfS2_S2_S2_fjLj1024EEEEELb0ELb1EEEvNS_9BwdParamsE --------------------------
	.section	.text._ZN10layer_norm22ln_bwd_finalize_kernelINS_22Kernel_traits_finalizeILj5120Ef13__nv_bfloat16S2_S2_fjLb0ELj1024ELj4ENS_18Kernel_traits_baseILj5120EfS2_S2_S2_fjLj1024EEEEELb0ELb1EEEvNS_9BwdParamsE,"ax",@progbits
	.align	128
        .global         _ZN10layer_norm22ln_bwd_finalize_kernelINS_22Kernel_traits_finalizeILj5120Ef13__nv_bfloat16S2_S2_fjLb0ELj1024ELj4ENS_18Kernel_traits_baseILj5120EfS2_S2_S2_fjLj1024EEEEELb0ELb1EEEvNS_9BwdParamsE
        .type           _ZN10layer_norm22ln_bwd_finalize_kernelINS_22Kernel_traits_finalizeILj5120Ef13__nv_bfloat16S2_S2_fjLb0ELj1024ELj4ENS_18Kernel_traits_baseILj5120EfS2_S2_S2_fjLj1024EEEEELb0ELb1EEEvNS_9BwdParamsE,@function
        .size           _ZN10layer_norm22ln_bwd_finalize_kernelINS_22Kernel_traits_finalizeILj5120Ef13__nv_bfloat16S2_S2_fjLb0ELj1024ELj4ENS_18Kernel_traits_baseILj5120EfS2_S2_S2_fjLj1024EEEEELb0ELb1EEEvNS_9BwdParamsE,(.L_x_19326 - _ZN10layer_norm22ln_bwd_finalize_kernelINS_22Kernel_traits_finalizeILj5120Ef13__nv_bfloat16S2_S2_fjLb0ELj1024ELj4ENS_18Kernel_traits_baseILj5120EfS2_S2_S2_fjLj1024EEEEELb0ELb1EEEvNS_9BwdParamsE)
        .other          _ZN10layer_norm22ln_bwd_finalize_kernelINS_22Kernel_traits_finalizeILj5120Ef13__nv_bfloat16S2_S2_fjLb0ELj1024ELj4ENS_18Kernel_traits_baseILj5120EfS2_S2_S2_fjLj1024EEEEELb0ELb1EEEvNS_9BwdParamsE,@"STO_CUDA_ENTRY STV_DEFAULT"
_ZN10layer_norm22ln_bwd_finalize_kernelINS_22Kernel_traits_finalizeILj5120Ef13__nv_bfloat16S2_S2_fjLb0ELj1024ELj4ENS_18Kernel_traits_baseILj5120EfS2_S2_S2_fjLj1024EEEEELb0ELb1EEEvNS_9BwdParamsE:
.text._ZN10layer_norm22ln_bwd_finalize_kernelINS_22Kernel_traits_finalizeILj5120Ef13__nv_bfloat16S2_S2_fjLb0ELj1024ELj4ENS_18Kernel_traits_baseILj5120EfS2_S2_S2_fjLj1024EEEEELb0ELb1EEEvNS_9BwdParamsE:
        /* <DEDUP_REMOVED lines=28> */
[C---:B------:R-:W-:Y:S02]  /*01c0*/  LOP3.LUT R7, R3.reuse, 0x160, RZ, 0xfc, !PT ;  /* 0x0000016003077812 */ /* 0x040fe400078efcff */
        /* <DEDUP_REMOVED lines=10> */
[----:B------:R-:W-:Y:S01]  /*0270*/  LOP3.LUT R21, R3, 0xe0, RZ, 0xfc, !PT ;  /* 0x000000e003157812 */ /* 0x000fe200078efcff */
[-CC-:B0-----:R-:W-:Y:S01]  /*0280*/  IMAD R8, R7, R55.reuse, R0.reuse ;  /* 0x0000003707087224 */ /* 0x181fe200078e0200 */
[----:B------:R-:W-:Y:S01]  /*0290*/  LOP3.LUT R23, R3, 0x40, RZ, 0xfc, !PT ;  /* 0x0000004003177812 */ /* 0x000fe200078efcff */
[-CC-:B------:R-:W-:Y:S01]  /*02a0*/  IMAD R10, R9, R55.reuse, R0.reuse ;  /* 0x00000037090a7224 */ /* 0x180fe200078e0200 */
[----:B------:R-:W-:Y:S01]  /*02b0*/  LOP3.LUT R25, R3, 0x60, RZ, 0xfc, !PT ;  /* 0x0000006003197812 */ /* 0x000fe200078efcff */
[-CC-:B------:R-:W-:Y:S01]  /*02c0*/  IMAD R34, R34, R55.reuse, R0.reuse ;  /* 0x0000003722227224 */ /* 0x180fe200078e0200 */
[----:B------:R-:W-:Y:S01]  /*02d0*/  LOP3.LUT R27, R54, 0xffffff0, RZ, 0xc0, !PT ;  /* 0x0ffffff0361b7812 */ /* 0x000fe200078ec0ff */
[-CC-:B------:R-:W-:Y:S01]  /*02e0*/  IMAD R16, R2, R55.reuse, R0.reuse ;  /* 0x0000003702107224 */ /* 0x180fe200078e0200 */
[----:B------:R-:W-:Y:S01]  /*02f0*/  IADD3 R7, PT, PT, R57, R8, RZ ;  /* 0x0000000839077210 */ /* 0x000fe20007ffe0ff */
[----:B------:R-:W-:-:S02]  /*0300*/  IMAD R4, R4, R55, R0 ;  /* 0x0000003704047224 */ /* 0x000fc400078e0200 */
[----:B------:R-:W-:Y:S02]  /*0310*/  HFMA2 R2, -RZ, RZ, 0, 0 ;  /* 0x00000000ff027431 */ /* 0x000fe400000001ff */
        /* <DEDUP_REMOVED lines=19> */
[----:B------:R-:W-:Y:S01]  /*0450*/  IADD3 R18, PT, PT, R57, R22, RZ ;  /* 0x0000001639127210 */ /* 0x000fe20007ffe0ff */
[----:B------:R-:W-:Y:S01]  /*0460*/  IMAD R0, R3, R55, R0 ;  /* 0x0000003703007224 */ /* 0x000fe200078e0200 */
[----:B------:R-:W-:-:S02]  /*0470*/  IADD3 R13, PT, PT, R57, R24, RZ ;  /* 0x00000018390d7210 */ /* 0x000fc40007ffe0ff */
[C---:B------:R-:W-:Y:S02]  /*0480*/  IADD3 R14, PT, PT, R57.reuse, R26, RZ ;  /* 0x0000001a390e7210 */ /* 0x040fe40007ffe0ff */
[C---:B------:R-:W-:Y:S02]  /*0490*/  IADD3 R15, PT, PT, R57.reuse, R28, RZ ;  /* 0x0000001c390f7210 */ /* 0x040fe40007ffe0ff */
[C---:B------:R-:W-:Y:S02]  /*04a0*/  IADD3 R4, PT, PT, R57.reuse, R30, RZ ;  /* 0x0000001e39047210 */ /* 0x040fe40007ffe0ff */
[C---:B------:R-:W-:Y:S02]  /*04b0*/  IADD3 R17, PT, PT, R57.reuse, R32, RZ ;  /* 0x0000002039117210 */ /* 0x040fe40007ffe0ff */
[----:B------:R-:W-:-:S07]  /*04c0*/  IADD3 R0, PT, PT, R57, R0, RZ ;  /* 0x0000000039007210 */ /* 0x000fce0007ffe0ff */
.L_x_4741:
        /* <DEDUP_REMOVED lines=118> */
.L_x_4740:
[----:B------:R-:W-:Y:S05]  /*0c30*/  BSYNC.RECONVERGENT B1 ;  /* 0x0000000000017941 */ /* 0x000fea0003800200 */
.L_x_4739:
        /* <DEDUP_REMOVED lines=17> */
[----:B------:R-:W-:Y:S01]  /*0d50*/  IMAD.WIDE.U32 R18, R21, 0x4, R6 ;  /* 0x0000000415127825 */ /* 0x000fe200078e0006 */
[----:B------:R0:W3:Y:S03]  /*0d60*/  LDG.E R10, desc[UR6][R14.64] ;  /* 0x000000060e0a7981 */ /* 0x0000e6000c1e1900 */
[--C-:B--2---:R-:W-:Y:S01]  /*0d70*/  IMAD.WIDE.U32 R16, R9, 0x4, R4.reuse ;  /* 0x0000000409107825 */ /* 0x104fe200078e0004 */
[----:B------:R-:W-:Y:S01]  /*0d80*/  LEA R31, R32, R25, 0x5 ;  /* 0x00000019201f7211 */ /* 0x000fe200078e28ff */
[----:B------:R1:W2:Y:S02]  /*0d90*/  LDG.E R9, desc[UR6][R18.64] ;  /* 0x0000000612097981 */ /* 0x0002a4000c1e1900 */
[----:B------:R-:W-:Y:S02]  /*0da0*/  IMAD.WIDE.U32 R20, R21, 0x4, R4 ;  /* 0x0000000415147825 */ /* 0x000fe400078e0004 */
[----:B------:R4:W5:Y:S02]  /*0db0*/  LDG.E R13, desc[UR6][R16.64] ;  /* 0x00000006100d7981 */ /* 0x000964000c1e1900 */
[----:B------:R-:W-:-:S02]  /*0dc0*/  IMAD.WIDE.U32 R22, R25, 0x4, R6 ;  /* 0x0000000419167825 */ /* 0x000fc400078e0006 */
[----:B------:R-:W5:Y:S02]  /*0dd0*/  LDG.E R28, desc[UR6][R20.64] ;  /* 0x00000006141c7981 */ /* 0x000f64000c1e1900 */
[----:B------:R-:W-:Y:S02]  /*0de0*/  IMAD.WIDE.U32 R24, R25, 0x4, R4 ;  /* 0x0000000419187825 */ /* 0x000fe400078e0004 */
[----:B------:R4:W5:Y:S02]  /*0df0*/  LDG.E R12, desc[UR6][R22.64] ;  /* 0x00000006160c7981 */ /* 0x000964000c1e1900 */
[C---:B0-----:R-:W-:Y:S02]  /*0e00*/  IMAD.WIDE.U32 R14, R31.reuse, 0x4, R6 ;  /* 0x000000041f0e7825 */ /* 0x041fe400078e0006 */
[----:B------:R0:W5:Y:S02]  /*0e10*/  LDG.E R30, desc[UR6][R24.64] ;  /* 0x00000006181e7981 */ /* 0x000164000c1e1900 */
[--C-:B-1----:R-:W-:Y:S01]  /*0e20*/  IMAD.WIDE.U32 R18, R31, 0x4, R4.reuse ;  /* 0x000000041f127825 */ /* 0x102fe200078e0004 */
[----:B------:R-:W-:Y:S01]  /*0e30*/  LEA R31, R32, R33, 0x5 ;  /* 0x00000021201f7211 */ /* 0x000fe200078e28ff */
[----:B------:R-:W5:Y:S02]  /*0e40*/  LDG.E R14, desc[UR6][R14.64] ;  /* 0x000000060e0e7981 */ /* 0x000f64000c1e1900 */
[----:B----4-:R-:W-:-:S02]  /*0e50*/  IMAD.WIDE.U32 R16, R33, 0x4, R4 ;  /* 0x0000000421107825 */ /* 0x010fc400078e0004 */
[----:B------:R-:W4:Y:S02]  /*0e60*/  LDG.E R18, desc[UR6][R18.64] ;  /* 0x0000000612127981 */ /* 0x000f24000c1e1900 */
[--C-:B------:R-:W-:Y:S01]  /*0e70*/  IMAD.WIDE.U32 R26, R33, 0x4, R6.reuse ;  /* 0x00000004211a7825 */ /* 0x100fe200078e0006 */
[C---:B------:R-:W-:Y:S01]  /*0e80*/  LEA R33, R32.reuse, R33, 0x6 ;  /* 0x0000002120217211 */ /* 0x040fe200078e30ff */
[----:B------:R-:W4:Y:S02]  /*0e90*/  LDG.E R16, desc[UR6][R16.64] ;  /* 0x0000000610107981 */ /* 0x000f24000c1e1900 */
[C---:B------:R-:W-:Y:S02]  /*0ea0*/  IMAD.WIDE.U32 R22, R31.reuse, 0x4, R6 ;  /* 0x000000041f167825 */ /* 0x040fe400078e0006 */
[----:B------:R1:W4:Y:S02]  /*0eb0*/  LDG.E R11, desc[UR6][R26.64] ;  /* 0x000000061a0b7981 */ /* 0x000324000c1e1900 */
[--C-:B------:R-:W-:Y:S01]  /*0ec0*/  IMAD.WIDE.U32 R20, R31, 0x4, R4.reuse ;  /* 0x000000041f147825 */ /* 0x100fe200078e0004 */
[----:B------:R-:W-:Y:S01]  /*0ed0*/  LEA R31, R32, R33, 0x5 ;  /* 0x00000021201f7211 */ /* 0x000fe200078e28ff */
[----:B------:R-:W4:Y:S02]  /*0ee0*/  LDG.E R22, desc[UR6][R22.64] ;  /* 0x0000000616167981 */ /* 0x000f24000c1e1900 */
[----:B0-----:R-:W-:-:S02]  /*0ef0*/  IMAD.WIDE.U32 R24, R33, 0x4, R4 ;  /* 0x0000000421187825 */ /* 0x001fc400078e0004 */
[----:B------:R-:W4:Y:S02]  /*0f00*/  LDG.E R20, desc[UR6][R20.64] ;  /* 0x0000000614147981 */ /* 0x000f24000c1e1900 */
[--C-:B-1----:R-:W-:Y:S02]  /*0f10*/  IMAD.WIDE.U32 R26, R33, 0x4, R6.reuse ;  /* 0x00000004211a7825 */ /* 0x102fe400078e0006 */
[----:B------:R-:W4:Y:S02]  /*0f20*/  LDG.E R24, desc[UR6][R24.64] ;  /* 0x0000000618187981 */ /* 0x000f24000c1e1900 */
[C---:B------:R-:W-:Y:S02]  /*0f30*/  IMAD.WIDE.U32 R6, R31.reuse, 0x4, R6 ;  /* 0x000000041f067825 */ /* 0x040fe400078e0006 */
[----:B------:R-:W4:Y:S02]  /*0f40*/  LDG.E R26, desc[UR6][R26.64] ;  /* 0x000000061a1a7981 */ /* 0x000f24000c1e1900 */
[----:B------:R-:W-:-:S02]  /*0f50*/  IMAD.WIDE.U32 R4, R31, 0x4, R4 ;  /* 0x000000041f047825 */ /* 0x000fc400078e0004 */
[----:B------:R-:W4:Y:S04]  /*0f60*/  LDG.E R6, desc[UR6][R6.64] ;  /* 0x0000000606067981 */ /* 0x000f28000c1e1900 */
[----:B------:R-:W4:Y:S01]  /*0f70*/  LDG.E R4, desc[UR6][R4.64] ;  /* 0x0000000604047981 */ /* 0x000f22000c1e1900 */
[----:B------:R-:W-:Y:S01]  /*0f80*/  IADD3 R3, PT, PT, R3, 0x100, RZ ;  /* 0x0000010003037810 */ /* 0x000fe20007ffe0ff */
[----:B---3--:R-:W-:-:S04]  /*0f90*/  FADD.FTZ R10, R43, R10 ;  /* 0x0000000a2b0a7221 */ /* 0x008fc80000010000 */
[----:B--2---:R-:W-:Y:S01]  /*0fa0*/  FADD.FTZ R9, R10, R9 ;  /* 0x000000090a097221 */ /* 0x004fe20000010000 */
[----:B-----5:R-:W-:-:S04]  /*0fb0*/  FADD.FTZ R13, R2, R13 ;  /* 0x0000000d020d7221 */ /* 0x020fc80000010000 */
[----:B------:R-:W-:Y:S01]  /*0fc0*/  FADD.FTZ R13, R13, R28 ;  /* 0x0000001c0d0d7221 */ /* 0x000fe20000010000 */
[----:B------:R-:W-:-:S03]  /*0fd0*/  FADD.FTZ R9, R9, R12 ;  /* 0x0000000c09097221 */ /* 0x000fc60000010000 */
[----:B------:R-:W-:Y:S01]  /*0fe0*/  FADD.FTZ R13, R13, R30 ;  /* 0x0000001e0d0d7221 */ /* 0x000fe20000010000 */
[----:B------:R-:W-:-:S03]  /*0ff0*/  FADD.FTZ R14, R9, R14 ;  /* 0x0000000e090e7221 */ /* 0x000fc60000010000 */
[----:B----4-:R-:W-:-:S04]  /*1000*/  FADD.FTZ R13, R13, R18 ;  /* 0x000000120d0d7221 */ /* 0x010fc80000010000 */
        /* <DEDUP_REMOVED lines=8> */
.L_x_4743:
[----:B------:R-:W-:Y:S05]  /*1090*/  BSYNC.RECONVERGENT B1 ;  /* 0x0000000000017941 */ /* 0x000fea0003800200 */
.L_x_4742:
        /* <DEDUP_REMOVED lines=38> */
.L_x_4745:
[----:B------:R-:W-:Y:S05]  /*1300*/  BSYNC.RECONVERGENT B1 ;  /* 0x0000000000017941 */ /* 0x000fea0003800200 */
.L_x_4744:
[----:B------:R-:W-:Y:S05]  /*1310*/  @!P1 BRA `(.L_x_4738) ;  /* 0x0000000000409947 */ /* 0x000fea0003800000 */
[----:B------:R-:W0:Y:S01]  /*1320*/  LDC R14, c[0x0][0x388] ;  /* 0x0000e200ff0e7b82 */ /* 0x000e220000000800 */
[----:B------:R-:W-:-:S07]  /*1330*/  IADD3 R12, PT, PT, -R54, RZ, RZ ;  /* 0x000000ff360c7210 */ /* 0x000fce0007ffe1ff */
[----:B------:R-:W1:Y:S08]  /*1340*/  LDC.64 R8, c[0x0][0x440] ;  /* 0x00011000ff087b82 */ /* 0x000e700000000a00 */
[----:B------:R-:W2:Y:S01]  /*1350*/  LDC.64 R10, c[0x0][0x448] ;  /* 0x00011200ff0a7b82 */ /* 0x000ea20000000a00 */
[----:B0-----:R-:W-:-:S05]  /*1360*/  IMAD R0, R3, R14, R0 ;  /* 0x0000000e03007224 */ /* 0x001fca00078e0200 */
[----:B------:R-:W-:-:S07]  /*1370*/  IADD3 R3, PT, PT, R57, R0, RZ ;  /* 0x0000000039037210 */ /* 0x000fce0007ffe0ff */
.L_x_4746:
        /* <DEDUP_REMOVED lines=10> */
.L_x_4738:
[----:B------:R-:W-:Y:S05]  /*1420*/  BSYNC.RECONVERGENT B0 ;  /* 0x0000000000007941 */ /* 0x000fea0003800200 */
.L_x_4737:
[----:B------:R-:W0:Y:S01]  /*1430*/  S2R R3, SR_TID.X ;  /* 0x0000000000037919 */ /* 0x000e220000002100 */
[----:B------:R-:W1:Y:S01]  /*1440*/  S2UR UR5, SR_CgaCtaId ;  /* 0x00000000000579c3 */ /* 0x000e620000008800 */
[----:B------:R-:W-:Y:S01]  /*1450*/  UMOV UR4, 0x400 ;  /* 0x0000040000047882 */ /* 0x000fe20000000000 */
[C---:B------:R-:W-:Y:S02]  /*1460*/  SHF.L.U32 R5, R57.reuse, 0x7, RZ ;  /* 0x0000000739057819 */ /* 0x040fe400000006ff */
[C---:B------:R-:W-:Y:S02]  /*1470*/  ISETP.NE.AND P1, PT, R57.reuse, RZ, PT ;  /* 0x000000ff3900720c */ /* 0x040fe40003f25270 */
[----:B------:R-:W-:Y:S01]  /*1480*/  ISETP.GT.U32.AND P0, PT, R57, 0xf, PT ;  /* 0x0000000f3900780c */ /* 0x000fe20003f04070 */
[----:B-1----:R-:W-:Y:S01]  /*1490*/  ULEA UR4, UR5, UR4, 0x18 ;  /* 0x0000000405047291 */ /* 0x002fe2000f8ec0ff */
[----:B0-----:R-:W-:-:S04]  /*14a0*/  SHF.R.U32.HI R12, RZ, 0x5, R3 ;  /* 0x00000005ff0c7819 */ /* 0x001fc80000011603 */
[C-C-:B------:R-:W-:Y:S02]  /*14b0*/  LOP3.LUT R0, R12.reuse, 0x1f, R3.reuse, 0x78, !PT ;  /* 0x0000001f0c007812 */ /* 0x140fe400078e7803 */
[----:B------:R-:W-:Y:S02]  /*14c0*/  ISETP.NE.OR P0, PT, R12, 0x1f, P0 ;  /* 0x0000001f0c00780c */ /* 0x000fe40000705670 */
        /* <DEDUP_REMOVED lines=44> */
[----:B-1----:R-:W-:Y:S04]  /*1790*/  STG.E.64 desc[UR6][R6.64], R4 ;  /* 0x0000000406007986 */ /* 0x002fe8000c101b06 */
[----:B--2---:R-:W-:Y:S01]  /*17a0*/  STG.E.64 desc[UR6][R8.64], R2 ;  /* 0x0000000208007986 */ /* 0x004fe2000c101b06 */
[----:B------:R-:W-:Y:S05]  /*17b0*/  EXIT ;  /* 0x000000000000794d */ /* 0x000fea0003800000 */
.L_x_4747:
        /* <DEDUP_REMOVED lines=12> */
.L_x_19326:


//--------------------- .text._ZN10layer_norm13ln_bwd_kernelINS_13Kernel_traitsIf13__nv_bfloat16S2_S2_fjLj5120ELj1ELj1ELj4ELj16ENS_18Kernel_traits_baseILj5120EfS2_S2_S2_fjLj128EEEEELb1ELb0ELb1ELb1EEEvNS_9BwdParamsE --------------------------
	.section	.text._ZN10layer_norm13ln_bwd_kernelINS_13Kernel_traitsIf13__nv_bfloat16S2_S2_fjLj5120ELj1ELj1ELj4ELj16ENS_18Kernel_traits_baseILj5120EfS2_S2_S2_fjLj128EEEEELb1ELb0ELb1ELb1EEEvNS_9BwdParamsE,"ax",@progbits
	.align	128
        .global         _ZN10layer_norm13ln_bwd_kernelINS_13Kernel_traitsIf13__nv_bfloat16S2_S2_fjLj5120ELj1ELj1ELj4ELj16ENS_18Kernel_traits_baseILj5120EfS2_S2_S2_fjLj128EEEEELb1ELb0ELb1ELb1EEEvNS_9BwdParamsE
        .type           _ZN10layer_norm13ln_bwd_kernelINS_13Kernel_traitsIf13__nv_bfloat16S2_S2_fjLj5120ELj1ELj1ELj4ELj16ENS_18Kernel_traits_baseILj5120EfS2_S2_S2_fjLj128EEEEELb1ELb0ELb1ELb1EEEvNS_9BwdParamsE,@function
        .size           _ZN10layer_norm13ln_bwd_kernelINS_13Kernel_traitsIf13__nv_bfloat16S2_S2_fjLj5120ELj1ELj1ELj4ELj16ENS_18Kernel_traits_baseILj5120EfS2_S2_S2_fjLj128EEEEELb1ELb0ELb1ELb1EEEvNS_9BwdParamsE,(.L_x_19327 - _ZN10layer_norm13ln_bwd_kernelINS_13Kernel_traitsIf13__nv_bfloat16S2_S2_fjLj5120ELj1ELj1ELj4ELj16ENS_18Kernel_traits_baseILj5120EfS2_S2_S2_fjLj128EEEEELb1ELb0ELb1ELb1EEEvNS_9BwdParamsE)
        .other          _ZN10layer_norm13ln_bwd_kernelINS_13Kernel_traitsIf13__nv_bfloat16S2_S2_fjLj5120ELj1ELj1ELj4ELj16ENS_18Kernel_traits_baseILj5120EfS2_S2_S2_fjLj128EEEEELb1ELb0ELb1ELb1EEEvNS_9BwdParamsE,@"STO_CUDA_ENTRY STV_DEFAULT"
_ZN10layer_norm13ln_bwd_kernelINS_13Kernel_traitsIf13__nv_bfloat16S2_S2_fjLj5120ELj1ELj1ELj4ELj16ENS_18Kernel_traits_baseILj5120EfS2_S2_S2_fjLj128EEEEELb1ELb0ELb1ELb1EEEvNS_9BwdParamsE:
.text._ZN10layer_norm13ln_bwd_kernelINS_13Kernel_traitsIf13__nv_bfloat16S2_S2_fjLj5120ELj1ELj1ELj4ELj16ENS_18Kernel_traits_baseILj5120EfS2_S2_S2_fjLj128EEEEELb1ELb0ELb1ELb1EEEvNS_9BwdParamsE:
        /* <DEDUP_REMOVED lines=54> */
[----:B-1----:R-:W-:Y:S01]  /*0360*/  IMAD.WIDE.U32 R2, R247, 0x20, R2 ;  /* 0x00000020f7027825 */ /* 0x002fe200078e0002 */
[----:B------:R-:W1:Y:S04]  /*0370*/  LDCU.128 UR12, c[0x0][0x3c0] ;  /* 0x00007800ff0c77ac */ /* 0x000e680008000c00 */
[----:B0-----:R0:W5:Y:S01]  /*0380*/  LDG.E.128 R76, desc[UR20][R2.64] ;  /* 0x00000014024c7981 */ /* 0x001162000c1e1d00 */
        /* <DEDUP_REMOVED lines=12> */
[----:B-1234-:R-:W-:-:S11]  /*0450*/  UPLOP3.LUT UP1, UPT, UPT, UPT, UPT, 0x40, 0x4 ;  /* 0x000000000004789c */ /* 0x01efd60003f2e870 */
.L_x_4915:
[----:B0-----:R-:W-:-:S06]  /*0460*/  UIMAD.WIDE UR10, UR8, 0x4, UR18 ;  /* 0x00000004080a78a5 */ /* 0x001fcc000f8e0212 */
[----:B--2---:R-:W-:Y:S02]  /*0470*/  MOV R170, UR10 ;  /* 0x0000000a00aa7c02 */ /* 0x004fe40008000f00 */
[----:B------:R-:W-:Y:S01]  /*0480*/  MOV R171, UR11 ;  /* 0x0000000b00ab7c02 */ /* 0x000fe20008000f00 */
[----:B------:R-:W-:-:S04]  /*0490*/  UIMAD.WIDE UR10, UR8, 0x4, UR14 ;  /* 0x00000004080a78a5 */ /* 0x000fc8000f8e020e */
[----:B------:R-:W2:Y:S02]  /*04a0*/  LDG.E R170, desc[UR20][R170.64] ;  /* 0x00000014aaaa7981 */ /* 0x000ea4000c1e1900 */
[----:B------:R-:W-:Y:S02]  /*04b0*/  MOV R172, UR10 ;  /* 0x0000000a00ac7c02 */ /* 0x000fe40008000f00 */
[----:B------:R-:W-:Y:S01]  /*04c0*/  MOV R173, UR11 ;  /* 0x0000000b00ad7c02 */ /* 0x000fe20008000f00 */
[----:B------:R-:W-:-:S04]  /*04d0*/  UIMAD.WIDE UR10, UR8, 0x4, UR16 ;  /* 0x00000004080a78a5 */ /* 0x000fc8000f8e0210 */
[----:B------:R-:W3:Y:S02]  /*04e0*/  LDG.E R172, desc[UR20][R172.64] ;  /* 0x00000014acac7981 */ /* 0x000ee4000c1e1900 */
[----:B------:R-:W-:Y:S02]  /*04f0*/  MOV R168, UR10 ;  /* 0x0000000a00a87c02 */ /* 0x000fe40008000f00 */
[----:B------:R-:W-:-:S05]  /*0500*/  MOV R169, UR11 ;  /* 0x0000000b00a97c02 */ /* 0x000fca0008000f00 */
[----:B-----5:R0:W5:Y:S01]  /*0510*/  LDG.E R2, desc[UR20][R168.64] ;  /* 0x00000014a8027981 */ /* 0x020162000c1e1900 */
[----:B--2---:R-:W-:Y:S02]  /*0520*/  R2UR UR29, R170 ;  /* 0x00000000aa1d72ca */ /* 0x004fe400000e0000 */
[----:B---3--:R-:W-:-:S11]  /*0530*/  R2UR UR28, R172 ;  /* 0x00000000ac1c72ca */ /* 0x008fd600000e0000 */
[----:B------:R-:W-:-:S09]  /*0540*/  UISETP.GE.AND UP2, UPT, UR29, 0x1, UPT ;  /* 0x000000011d00788c */ /* 0x000fd2000bf46270 */
[----:B0-----:R-:W-:Y:S05]  /*0550*/  BRA.U !UP2, `(.L_x_4749) ;  /* 0x0000001d0aa07547 */ /* 0x001fea000b800000 */
[----:B------:R-:W0:Y:S01]  /*0560*/  LDC R11, c[0x0][0x388] ;  /* 0x0000e200ff0b7b82 */ /* 0x000e220000000800 */
[----:B------:R-:W1:Y:S01]  /*0570*/  S2R R10, SR_TID.X ;  /* 0x00000000000a7919 */ /* 0x000e620000002100 */
[----:B------:R-:W-:Y:S02]  /*0580*/  UIMAD.WIDE UR10, UR8, 0x4, UR12 ;  /* 0x00000004080a78a5 */ /* 0x000fe4000f8e020c */
[----:B------:R-:W-:-:S04]  /*0590*/  UIADD3 UR9, UPT, UPT, UR29, -0x1, URZ ;  /* 0xffffffff1d097890 */ /* 0x000fc8000fffe0ff */
[----:B------:R-:W2:Y:S01]  /*05a0*/  LDC.64 R188, c[0x0][0x3a8] ;  /* 0x0000ea00ffbc7b82 */ /* 0x000ea20000000a00 */
[----:B------:R-:W-:Y:S01]  /*05b0*/  MOV R8, UR10 ;  /* 0x0000000a00087c02 */ /* 0x000fe20008000f00 */
[----:B------:R-:W-:-:S05]  /*05c0*/  IMAD.U32 R9, RZ, RZ, UR11 ;  /* 0x0000000bff097e24 */ /* 0x000fca000f8e00ff */
[----:B------:R3:W4:Y:S01]  /*05d0*/  LDG.E R8, desc[UR20][R8.64] ;  /* 0x0000001408087981 */ /* 0x000722000c1e1900 */
[----:B------:R-:W3:Y:S01]  /*05e0*/  LDC.64 R192, c[0x0][0x428] ;  /* 0x00010a00ffc07b82 */ /* 0x000ee20000000a00 */
[C---:B0-----:R-:W-:Y:S01]  /*05f0*/  IMAD R0, R11.reuse, UR8, RZ ;  /* 0x000000080b007c24 */ /* 0x041fe2000f8e02ff */
[----:B-----5:R-:W-:Y:S01]  /*0600*/  ISETP.GE.AND P1, PT, R2, 0x1, PT ;  /* 0x000000010200780c */ /* 0x020fe20003f26270 */
[----:B------:R-:W-:-:S05]  /*0610*/  IMAD R4, R11, UR9, RZ ;  /* 0x000000090b047c24 */ /* 0x000fca000f8e02ff */
[----:B------:R-:W0:Y:S01]  /*0620*/  LDC.64 R212, c[0x0][0x3b0] ;  /* 0x0000ec00ffd47b82 */ /* 0x000e220000000a00 */
[----:B------:R-:W-:-:S04]  /*0630*/  SHF.R.S32.HI R3, RZ, 0x1f, R0 ;  /* 0x0000001fff037819 */ /* 0x000fc80000011400 */
[----:B------:R-:W-:-:S04]  /*0640*/  LEA.HI R3, R3, R0, RZ, 0x3 ;  /* 0x0000000003037211 */ /* 0x000fc800078f18ff */
[----:B-1----:R-:W-:-:S04]  /*0650*/  LEA.HI.SX32 R13, R3, R10, 0x1d ;  /* 0x0000000a030d7211 */ /* 0x002fc800078feaff */
[----:B------:R-:W-:-:S05]  /*0660*/  IADD3 R17, PT, PT, R13, 0x100, RZ ;  /* 0x000001000d117810 */ /* 0x000fca0007ffe0ff */
[----:B--2---:R-:W-:-:S06]  /*0670*/  IMAD.WIDE.U32 R196, R17, 0x10, R188 ;  /* 0x0000001011c47825 */ /* 0x004fcc00078e00bc */
[----:B------:R-:W2:Y:S01]  /*0680*/  LDG.E.128 R196, desc[UR20][R196.64] ;  /* 0x00000014c4c47981 */ /* 0x000ea2000c1e1d00 */
[----:B------:R-:W-:-:S04]  /*0690*/  SHF.R.S32.HI R5, RZ, 0x1f, R4 ;  /* 0x0000001fff057819 */ /* 0x000fc80000011404 */
[----:B------:R-:W-:Y:S01]  /*06a0*/  LEA.HI R0, R5, R4, RZ, 0x3 ;  /* 0x0000000405007211 */ /* 0x000fe200078f18ff */
[----:B------:R-:W-:-:S03]  /*06b0*/  IMAD.WIDE.U32 R4, R13, 0x10, R188 ;  /* 0x000000100d047825 */ /* 0x000fc600078e00bc */
[----:B------:R-:W-:-:S03]  /*06c0*/  LEA.HI.SX32 R3, R0, R10, 0x1d ;  /* 0x0000000a00037211 */ /* 0x000fc600078feaff */
[----:B------:R-:W4:Y:S02]  /*06d0*/  LDG.E.128 R4, desc[UR20][R4.64] ;  /* 0x0000001404047981 */ /* 0x000f24000c1e1d00 */
[----:B---3--:R-:W-:Y:S01]  /*06e0*/  IMAD.WIDE.U32 R200, R3, 0x10, R192 ;  /* 0x0000001003c87825 */ /* 0x008fe200078e00c0 */
[----:B------:R-:W-:-:S05]  /*06f0*/  IADD3 R15, PT, PT, R13, 0x80, RZ ;  /* 0x000000800d0f7810 */ /* 0x000fca0007ffe0ff */
[----:B------:R-:W3:Y:S01]  /*0700*/  LDG.E.128 R200, desc[UR20][R200.64] ;  /* 0x00000014c8c87981 */ /* 0x000ee2000c1e1d00 */
[----:B------:R-:W-:Y:S01]  /*0710*/  IMAD.WIDE.U32 R168, R15, 0x10, R188 ;  /* 0x000000100fa87825 */ /* 0x000fe200078e00bc */
[----:B------:R-:W-:-:S05]  /*0720*/  IADD3 R173, PT, PT, R3, 0x80, RZ ;  /* 0x0000008003ad7810 */ /* 0x000fca0007ffe0ff */
[----:B------:R-:W3:Y:S01]  /*0730*/  LDG.E.128 R168, desc[UR20][R168.64] ;  /* 0x00000014a8a87981 */ /* 0x000ee2000c1e1d00 */
[----:B------:R-:W-:Y:S01]  /*0740*/  IMAD.WIDE.U32 R172, R173, 0x10, R192 ;  /* 0x00000010adac7825 */ /* 0x000fe200078e00c0 */
[----:B------:R-:W-:Y:S02]  /*0750*/  IADD3 R177, PT, PT, R3, 0x100, RZ ;  /* 0x0000010003b17810 */ /* 0x000fe40007ffe0ff */
[----:B------:R-:W-:-:S03]  /*0760*/  IADD3 R9, PT, PT, R13, 0x180, RZ ;  /* 0x000001800d097810 */ /* 0x000fc60007ffe0ff */
[----:B------:R-:W3:Y:S01]  /*0770*/  LDG.E.128 R172, desc[UR20][R172.64] ;  /* 0x00000014acac7981 */ /* 0x000ee2000c1e1d00 */
[----:B------:R-:W-:Y:S01]  /*0780*/  IMAD.WIDE.U32 R176, R177, 0x10, R192 ;  /* 0x00000010b1b07825 */ /* 0x000fe200078e00c0 */
[----:B------:R-:W-:-:S03]  /*0790*/  IADD3 R19, PT, PT, R13, 0x200, RZ ;  /* 0x000002000d137810 */ /* 0x000fc60007ffe0ff */
[--C-:B------:R-:W-:Y:S01]  /*07a0*/  IMAD.WIDE.U32 R180, R9, 0x10, R188.reuse ;  /* 0x0000001009b47825 */ /* 0x100fe200078e00bc */
[----:B------:R-:W-:Y:S01]  /*07b0*/  IADD3 R185, PT, PT, R3, 0x180, RZ ;  /* 0x0000018003b97810 */ /* 0x000fe20007ffe0ff */
[----:B------:R-:W3:Y:S02]  /*07c0*/  LDG.E.128 R176, desc[UR20][R176.64] ;  /* 0x00000014b0b07981 */ /* 0x000ee4000c1e1d00 */
[----:B------:R-:W-:Y:S02]  /*07d0*/  IMAD.WIDE.U32 R188, R19, 0x10, R188 ;  /* 0x0000001013bc7825 */ /* 0x000fe400078e00bc */
[----:B------:R-:W3:Y:S02]  /*07e0*/  LDG.E.128 R180, desc[UR20][R180.64] ;  /* 0x00000014b4b47981 */ /* 0x000ee4000c1e1d00 */
[----:B------:R-:W-:Y:S02]  /*07f0*/  VIADD R3, R3, 0x200 ;  /* 0x0000020003037836 */ /* 0x000fe40000000000 */
[--C-:B------:R-:W-:Y:S01]  /*0800*/  IMAD.WIDE.U32 R184, R185, 0x10, R192.reuse ;  /* 0x00000010b9b87825 */ /* 0x100fe200078e00c0 */
[----:B------:R-:W3:Y:S03]  /*0810*/  LDG.E.128 R188, desc[UR20][R188.64] ;  /* 0x00000014bcbc7981 */ /* 0x000ee6000c1e1d00 */
[----:B------:R-:W-:-:S02]  /*0820*/  IMAD.WIDE.U32 R192, R3, 0x10, R192 ;  /* 0x0000001003c07825 */ /* 0x000fc400078e00c0 */
[----:B------:R-:W3:Y:S04]  /*0830*/  LDG.E.128 R184, desc[UR20][R184.64] ;  /* 0x00000014b8b87981 */ /* 0x000ee8000c1e1d00 */
[----:B------:R-:W3:Y:S01]  /*0840*/  LDG.E.128 R192, desc[UR20][R192.64] ;  /* 0x00000014c0c07981 */ /* 0x000ee2000c1e1d00 */
[----:B------:R-:W-:-:S05]  /*0850*/  @P1 IADD3 R0, PT, PT, R2, -0x1, RZ ;  /* 0xffffffff02001810 */ /* 0x000fca0007ffe0ff */
[----:B------:R-:W-:-:S05]  /*0860*/  @P1 IMAD R0, R0, R11, RZ ;  /* 0x0000000b00001224 */ /* 0x000fca00078e02ff */
[----:B------:R-:W-:-:S04]  /*0870*/  @P1 SHF.R.S32.HI R3, RZ, 0x1f, R0 ;  /* 0x0000001fff031819 */ /* 0x000fc80000011400 */
[----:B------:R-:W-:Y:S02]  /*0880*/  @P1 LEA.HI R3, R3, R0, RZ, 0x3 ;  /* 0x0000000003031211 */ /* 0x000fe400078f18ff */
[----:B------:R-:W-:Y:S02]  /*0890*/  MOV R215, RZ ;  /* 0x000000ff00d77202 */ /* 0x000fe40000000f00 */
[----:B------:R-:W-:-:S04]  /*08a0*/  @P1 LEA.HI.SX32 R215, R3, R10, 0x1d ;  /* 0x0000000a03d71211 */ /* 0x000fc800078feaff */
[C---:B------:R-:W-:Y:S01]  /*08b0*/  IADD3 R211, PT, PT, R215.reuse, 0x180, RZ ;  /* 0x00000180d7d37810 */ /* 0x040fe20007ffe0ff */
[C---:B------:R-:W-:Y:S01]  /*08c0*/  VIADD R209, R215.reuse, 0x100 ;  /* 0x00000100d7d17836 */ /* 0x040fe20000000000 */
[----:B------:R-:W-:-:S03]  /*08d0*/  IADD3 R221, PT, PT, R215, 0x200, RZ ;  /* 0x00000200d7dd7810 */ /* 0x000fc60007ffe0ff */
[----:B0-----:R-:W-:-:S04]  /*08e0*/  IMAD.WIDE.U32 R208, R209, 0x8, R212 ;  /* 0x00000008d1d07825 */ /* 0x001fc800078e00d4 */
[----:B------:R-:W-:Y:S02]  /*08f0*/  IMAD.WIDE.U32 R210, R211, 0x8, R212 ;  /* 0x00000008d3d27825 */ /* 0x000fe400078e00d4 */
[----:B------:R-:W5:Y:S04]  /*0900*/  LDG.E.64 R208, desc[UR20][R208.64] ;  /* 0x00000014d0d07981 */ /* 0x000f68000c1e1b00 */
[----:B------:R-:W5:Y:S01]  /*0910*/  LDG.E.64 R210, desc[UR20][R210.64] ;  /* 0x00000014d2d27981 */ /* 0x000f62000c1e1b00 */
[----:B------:R-:W-:-:S04]  /*0920*/  ISETP.NE.U32.AND P0, PT, RZ, UR6, PT ;  /* 0x00000006ff007c0c */ /* 0x000fc8000bf05070 */
[----:B------:R-:W-:Y:S02]  /*0930*/  ISETP.NE.AND.EX P0, PT, RZ, UR7, PT, P0 ;  /* 0x00000007ff007c0c */ /* 0x000fe4000bf05300 */
[----:B------:R-:W-:-:S11]  /*0940*/  ISETP.NE.AND P2, PT, RZ, UR26, PT ;  /* 0x0000001aff007c0c */ /* 0x000fd6000bf45270 */
[----:B------:R-:W0:Y:S08]  /*0950*/  @P0 LDC.64 R232, c[0x0][0x438] ;  /* 0x00010e00ffe80b82 */ /* 0x000e300000000a00 */
[----:B------:R-:W1:Y:S08]  /*0960*/  @P0 LDC.64 R230, c[0x0][0x438] ;  /* 0x00010e00ffe60b82 */ /* 0x000e700000000a00 */
[----:B------:R-:W1:Y:S08]  /*0970*/  @P0 LDC.64 R228, c[0x0][0x438] ;  /* 0x00010e00ffe40b82 */ /* 0x000e700000000a00 */
[----:B------:R-:W1:Y:S08]  /*0980*/  @P0 LDC.64 R238, c[0x0][0x438] ;  /* 0x00010e00ffee0b82 */ /* 0x000e700000000a00 */
[----:B------:R-:W1:Y:S01]  /*0990*/  @P0 LDC.64 R234, c[0x0][0x438] ;  /* 0x00010e00ffea0b82 */ /* 0x000e620000000a00 */
[----:B0-----:R-:W-:-:S04]  /*09a0*/  @P0 IMAD.WIDE.U32 R232, R17, 0x10, R232 ;  /* 0x0000001011e80825 */ /* 0x001fc800078e00e8 */
[----:B-1----:R-:W-:Y:S01]  /*09b0*/  @P0 IMAD.WIDE.U32 R230, R13, 0x10, R230 ;  /* 0x000000100de60825 */ /* 0x002fe200078e00e6 */
[----:B------:R-:W5:Y:S03]  /*09c0*/  @P0 LDG.E.128 R124, desc[UR20][R232.64] ;  /* 0x00000014e87c0981 */ /* 0x000f66000c1e1d00 */
[----:B------:R-:W-:Y:S01]  /*09d0*/  @P0 IMAD.WIDE.U32 R228, R15, 0x10, R228 ;  /* 0x000000100fe40825 */ /* 0x000fe200078e00e4 */
[----:B------:R-:W5:Y:S04]  /*09e0*/  @P0 LDG.E.128 R116, desc[UR20][R230.64] ;  /* 0x00000014e6740981 */ /* 0x000f68000c1e1d00 */
[----:B------:R-:W5:Y:S01]  /*09f0*/  @P0 LDG.E.128 R120, desc[UR20][R228.64] ;  /* 0x00000014e4780981 */ /* 0x000f62000c1e1d00 */
[----:B------:R-:W-:-:S05]  /*0a00*/  @P0 IMAD.WIDE.U32 R238, R19, 0x10, R238 ;  /* 0x0000001013ee0825 */ /* 0x000fca00078e00ee */
[----:B------:R-:W5:Y:S01]  /*0a10*/  @P0 LDG.E.128 R132, desc[UR20][R238.64] ;  /* 0x00000014ee840981 */ /* 0x000f62000c1e1d00 */
[----:B------:R-:W-:-:S05]  /*0a20*/  @P0 IMAD.WIDE.U32 R234, R9, 0x10, R234 ;  /* 0x0000001009ea0825 */ /* 0x000fca00078e00ea */
[----:B------:R0:W5:Y:S01]  /*0a30*/  @P0 LDG.E.128 R128, desc[UR20][R234.64] ;  /* 0x00000014ea800981 */ /* 0x000162000c1e1d00 */
[C---:B--2---:R-:W-:Y:S02]  /*0a40*/  PRMT R217, R199.reuse, 0x7632, R217 ;  /* 0x00007632c7d97816 */ /* 0x044fe400000000d9 */
[----:B------:R-:W-:Y:S02]  /*0a50*/  SHF.L.U32 R219, R199, 0x10, RZ ;  /* 0x00000010c7db7819 */ /* 0x000fe400000006ff */
[----:B------:R-:W-:Y:S02]  /*0a60*/  IADD3 R199, PT, PT, R215, 0x80, RZ ;  /* 0x00000080d7c77810 */ /* 0x000fe40007ffe0ff */
[C---:B------:R-:W-:Y:S02]  /*0a70*/  PRMT R207, R197.reuse, 0x7632, R207 ;  /* 0x00007632c5cf7816 */ /* 0x040fe400000000cf */
[----:B------:R-:W-:Y:S01]  /*0a80*/  SHF.L.U32 R216, R197, 0x10, RZ ;  /* 0x00000010c5d87819 */ /* 0x000fe200000006ff */
[----:B------:R-:W-:Y:S01]  /*0a90*/  IMAD.WIDE.U32 R214, R215, 0x8, R212 ;  /* 0x00000008d7d67825 */ /* 0x000fe200078e00d4 */
[----:B------:R-:W-:-:S02]  /*0aa0*/  PRMT R197, R198, 0x7632, R197 ;  /* 0x00007632c6c57816 */ /* 0x000fc400000000c5 */
[----:B------:R-:W-:Y:S01]  /*0ab0*/  SHF.L.U32 R218, R198, 0x10, RZ ;  /* 0x00000010c6da7819 */ /* 0x000fe200000006ff */
[--C-:B------:R-:W-:Y:S02]  /*0ac0*/  IMAD.WIDE.U32 R198, R199, 0x8, R212.reuse ;  /* 0x00000008c7c67825 */ /* 0x100fe400078e00d4 */
[----:B------:R-:W5:Y:S02]  /*0ad0*/  LDG.E.64 R214, desc[UR20][R214.64] ;  /* 0x00000014d6d67981 */ /* 0x000f64000c1e1b00 */
[----:B------:R-:W-:Y:S02]  /*0ae0*/  IMAD.WIDE.U32 R212, R221, 0x8, R212 ;  /* 0x00000008ddd47825 */ /* 0x000fe400078e00d4 */
[----:B------:R-:W5:Y:S04]  /*0af0*/  LDG.E.64 R198, desc[UR20][R198.64] ;  /* 0x00000014c6c67981 */ /* 0x000f68000c1e1b00 */
[----:B------:R-:W5:Y:S01]  /*0b00*/  LDG.E.64 R212, desc[UR20][R212.64] ;  /* 0x00000014d4d47981 */ /* 0x000f62000c1e1b00 */
[----:B----4-:R-:W-:-:S04]  /*0b10*/  FSEL R8, R8, RZ, !P2 ;  /* 0x000000ff08087208 */ /* 0x010fc80005000000 */
[----:B------:R-:W-:Y:S02]  /*0b20*/  R2UR UR9, R8 ;  /* 0x00000000080972ca */ /* 0x000fe400000e0000 */
[----:B------:R-:W-:Y:S02]  /*0b30*/  SHF.L.U32 R17, R5, 0x10, RZ ;  /* 0x0000001005117819 */ /* 0x000fe400000006ff */
[----:B------:R-:W-:Y:S02]  /*0b40*/  SHF.L.U32 R15, R4, 0x10, RZ ;  /* 0x00000010040f7819 */ /* 0x000fe400000006ff */
[----:B------:R-:W-:Y:S02]  /*0b50*/  SHF.L.U32 R13, R7, 0x10, RZ ;  /* 0x00000010070d7819 */ /* 0x000fe400000006ff */
[----:B------:R-:W-:Y:S02]  /*0b60*/  SHF.L.U32 R18, R6, 0x10, RZ ;  /* 0x0000001006127819 */ /* 0x000fe400000006ff */
[----:B------:R-:W-:-:S03]  /*0b70*/  PRMT R3, R5, 0x7632, R3 ;  /* 0x0000763205037816 */ /* 0x000fc60000000003 */
[----:B------:R-:W-:Y:S01]  /*0b80*/  FADD.FTZ R17, R17, -UR9 ;  /* 0x8000000911117e21 */ /* 0x000fe20008010000 */
[----:B------:R-:W-:Y:S01]  /*0b90*/  PRMT R19, R4, 0x7632, R19 ;  /* 0x0000763204137816 */ /* 0x000fe20000000013 */
[----:B------:R-:W-:Y:S01]  /*0ba0*/  FADD.FTZ R240, R15, -UR9 ;  /* 0x800000090ff07e21 */ /* 0x000fe20008010000 */
[----:B------:R-:W-:Y:S01]  /*0bb0*/  FADD.FTZ R242, R13, -UR9 ;  /* 0x800000090df27e21 */ /* 0x000fe20008010000 */
[----:B---3--:R-:W-:Y:S02]  /*0bc0*/  IMAD.U32 R9, R201, 0x10000, RZ ;  /* 0x00010000c9097824 */ /* 0x008fe400078e00ff */
[----:B------:R-:W-:Y:S01]  /*0bd0*/  FMUL.FTZ R13, R17, UR28 ;  /* 0x0000001c110d7c20 */ /* 0x000fe20008410000 */
[----:B------:R-:W-:Y:S01]  /*0be0*/  PRMT R16, R6, 0x7632, R16 ;  /* 0x0000763206107816 */ /* 0x000fe20000000010 */
[----:B------:R-:W-:Y:S01]  /*0bf0*/  FADD.FTZ R241, R18, -UR9 ;  /* 0x8000000912f17e21 */ /* 0x000fe20008010000 */
[----:B------:R-:W-:Y:S01]  /*0c00*/  SHF.L.U32 R11, R200, 0x10, RZ ;  /* 0x00000010c80b7819 */ /* 0x000fe200000006ff */
[----:B------:R-:W-:Y:S01]  /*0c10*/  IMAD.U32 R15, R3, 0x10000, RZ ;  /* 0x00010000030f7824 */ /* 0x000fe200078e00ff */
[----:B------:R-:W-:Y:S01]  /*0c20*/  SHF.L.U32 R19, R19, 0x10, RZ ;  /* 0x0000001013137819 */ /* 0x000fe200000006ff */
[----:B------:R-:W-:Y:S01]  /*0c30*/  FMUL.FTZ R3, R240, UR28 ;  /* 0x0000001cf0037c20 */ /* 0x000fe20008410000 */
[----:B------:R-:W-:Y:S01]  /*0c40*/  PRMT R14, R7, 0x7632, R14 ;  /* 0x00007632070e7816 */ /* 0x000fe2000000000e */
[----:B------:R-:W-:Y:S01]  /*0c50*/  FADD.FTZ R74, R74, R9 ;  /* 0x000000094a4a7221 */ /* 0x000fe20000010000 */
[----:B------:R-:W-:Y:S01]  /*0c60*/  SHF.L.U32 R7, R202, 0x10, RZ ;  /* 0x00000010ca077819 */ /* 0x000fe200000006ff */
[-C--:B------:R-:W-:Y:S01]  /*0c70*/  FFMA.FTZ R138, R13, R9.reuse, R138 ;  /* 0x000000090d8a7223 */ /* 0x080fe2000001008a */
[----:B------:R-:W-:Y:S01]  /*0c80*/  FMUL.FTZ R240, R78, R9 ;  /* 0x000000094ef07220 */ /* 0x000fe20000410000 */
[----:B------:R-:W-:Y:S01]  /*0c90*/  SHF.L.U32 R16, R16, 0x10, RZ ;  /* 0x0000001010107819 */ /* 0x000fe200000006ff */
[----:B------:R-:W-:Y:S01]  /*0ca0*/  FMUL.FTZ R9, R241, UR28 ;  /* 0x0000001cf1097c20 */ /* 0x000fe20008410000 */
[----:B------:R-:W-:Y:S01]  /*0cb0*/  PRMT R4, R200, 0x7632, R4 ;  /* 0x00007632c8047816 */ /* 0x000fe20000000004 */
[----:B------:R-:W-:Y:S01]  /*0cc0*/  FADD.FTZ R72, R72, R11 ;  /* 0x0000000b48487221 */ /* 0x000fe20000010000 */
[-C--:B------:R-:W-:Y:S01]  /*0cd0*/  FFMA.FTZ R136, R3, R11.reuse, R136 ;  /* 0x0000000b03887223 */ /* 0x080fe20000010088 */
[----:B------:R-:W-:Y:S01]  /*0ce0*/  FMUL.FTZ R18, R76, R11 ;  /* 0x0000000b4c127220 */ /* 0x000fe20000410000 */
[----:B------:R-:W-:Y:S01]  /*0cf0*/  FADD.FTZ R19, R19, -UR9 ;  /* 0x8000000913137e21 */ /* 0x000fe20008010000 */
[----:B------:R-:W-:Y:S01]  /*0d00*/  FMUL.FTZ R11, R242, UR28 ;  /* 0x0000001cf20b7c20 */ /* 0x000fe20008410000 */
[----:B------:R-:W-:Y:S01]  /*0d10*/  SHF.L.U32 R5, R203, 0x10, RZ ;  /* 0x00000010cb057819 */ /* 0x000fe200000006ff */
[----:B------:R-:W-:Y:S01]  /*0d20*/  FADD.FTZ R68, R68, R7 ;  /* 0x0000000744447221 */ /* 0x000fe20000010000 */
[-C--:B------:R-:W-:Y:S01]  /*0d30*/  FFMA.FTZ R140, R9, R7.reuse, R140 ;  /* 0x00000007098c7223 */ /* 0x080fe2000001008c */
[----:B------:R-:W-:Y:S01]  /*0d40*/  FMUL.FTZ R242, R80, R7 ;  /* 0x0000000750f27220 */ /* 0x000fe20000410000 */
[----:B------:R-:W-:Y:S01]  /*0d50*/  SHF.L.U32 R4, R4, 0x10, RZ ;  /* 0x0000001004047819 */ /* 0x000fe200000006ff */
[----:B------:R-:W-:Y:S01]  /*0d60*/  FADD.FTZ R7, R16, -UR9 ;  /* 0x8000000910077e21 */ /* 0x000fe20008010000 */
[----:B------:R-:W-:Y:S01]  /*0d70*/  PRMT R8, R202, 0x7632, R8 ;  /* 0x00007632ca087816 */ /* 0x000fe20000000008 */
[----:B------:R-:W-:Y:S01]  /*0d80*/  FMUL.FTZ R16, R19, UR28 ;  /* 0x0000001c13107c20 */ /* 0x000fe20008410000 */
[----:B------:R-:W-:Y:S01]  /*0d90*/  PRMT R0, R168, 0x7632, R0 ;  /* 0x00007632a8007816 */ /* 0x000fe20000000000 */
[----:B------:R-:W-:Y:S01]  /*0da0*/  FADD.FTZ R70, R70, R5 ;  /* 0x0000000546467221 */ /* 0x000fe20000010000 */
[----:B------:R-:W-:Y:S01]  /*0db0*/  SHF.L.U32 R14, R14, 0x10, RZ ;  /* 0x000000100e0e7819 */ /* 0x000fe200000006ff */
[-C--:B------:R-:W-:Y:S01]  /*0dc0*/  FFMA.FTZ R142, R11, R5.reuse, R142 ;  /* 0x000000050b8e7223 */ /* 0x080fe2000001008e */
[----:B------:R-:W-:Y:S01]  /*0dd0*/  SHF.L.U32 R168, R168, 0x10, RZ ;  /* 0x00000010a8a87819 */ /* 0x000fe200000006ff */
[----:B------:R-:W-:Y:S01]  /*0de0*/  FMUL.FTZ R244, R82, R5 ;  /* 0x0000000552f47220 */ /* 0x000fe20000410000 */
[----:B------:R-:W-:Y:S01]  /*0df0*/  SHF.L.U32 R8, R8, 0x10, RZ ;  /* 0x0000001008087819 */ /* 0x000fe200000006ff */
[----:B------:R-:W-:Y:S01]  /*0e00*/  FADD.FTZ R15, R15, -UR9 ;  /* 0x800000090f0f7e21 */ /* 0x000fe20008010000 */
[----:B------:R-:W-:Y:S01]  /*0e10*/  FADD.FTZ R73, R73, R4 ;  /* 0x0000000449497221 */ /* 0x000fe20000010000 */
[-C--:B------:R-:W-:Y:S01]  /*0e20*/  FFMA.FTZ R137, R16, R4.reuse, R137 ;  /* 0x0000000410897223 */ /* 0x080fe20000010089 */
[----:B------:R-:W-:Y:S01]  /*0e30*/  FMUL.FTZ R5, R77, R4 ;  /* 0x000000044d057220 */ /* 0x000fe20000410000 */
[----:B------:R-:W-:Y:S01]  /*0e40*/  PRMT R6, R201, 0x7632, R6 ;  /* 0x00007632c9067816 */ /* 0x000fe20000000006 */
[----:B------:R-:W-:Y:S01]  /*0e50*/  FMUL.FTZ R4, R7, UR28 ;  /* 0x0000001c07047c20 */ /* 0x000fe20008410000 */
[C---:B------:R-:W-:Y:S01]  /*0e60*/  PRMT R12, R169.reuse, 0x7632, R12 ;  /* 0x00007632a90c7816 */ /* 0x040fe2000000000c */
[----:B------:R-:W-:Y:S01]  /*0e70*/  FADD.FTZ R17, R14, -UR9 ;  /* 0x800000090e117e21 */ /* 0x000fe20008010000 */
[----:B------:R-:W-:Y:S01]  /*0e80*/  SHF.L.U32 R169, R169, 0x10, RZ ;  /* 0x00000010a9a97819 */ /* 0x000fe200000006ff */
[----:B------:R-:W-:Y:S01]  /*0e90*/  FMUL.FTZ R14, R15, UR28 ;  /* 0x0000001c0f0e7c20 */ /* 0x000fe20008410000 */
[----:B------:R-:W-:Y:S01]  /*0ea0*/  PRMT R200, R170, 0x7632, R200 ;  /* 0x00007632aac87816 */ /* 0x000fe200000000c8 */
[----:B------:R-:W-:Y:S01]  /*0eb0*/  FADD.FTZ R19, R168, -UR9 ;  /* 0x80000009a8137e21 */ /* 0x000fe20008010000 */
[----:B------:R-:W-:Y:S01]  /*0ec0*/  SHF.L.U32 R170, R170, 0x10, RZ ;  /* 0x00000010aaaa7819 */ /* 0x000fe200000006ff */
[----:B------:R-:W-:Y:S01]  /*0ed0*/  FADD.FTZ R69, R69, R8 ;  /* 0x0000000845457221 */ /* 0x000fe20000010000 */
[----:B------:R-:W-:Y:S01]  /*0ee0*/  SHF.L.U32 R6, R6, 0x10, RZ ;  /* 0x0000001006067819 */ /* 0x000fe200000006ff */
[-C--:B------:R-:W-:Y:S01]  /*0ef0*/  FFMA.FTZ R141, R4, R8.reuse, R141 ;  /* 0x00000008048d7223 */ /* 0x080fe2000001008d */
[----:B------:R-:W-:Y:S01]  /*0f00*/  FMUL.FTZ R15, R81, R8 ;  /* 0x00000008510f7220 */ /* 0x000fe20000410000 */
[----:B------:R-:W-:-:S02]  /*0f10*/  PRMT R10, R203, 0x7632, R10 ;  /* 0x00007632cb0a7816 */ /* 0x000fc4000000000a */
[----:B------:R-:W-:Y:S02]  /*0f20*/  PRMT R201, R171, 0x7632, R201 ;  /* 0x00007632abc97816 */ /* 0x000fe400000000c9 */
        /* <DEDUP_REMOVED lines=10> */
[----:B------:R-:W-:Y:S01]  /*0fd0*/  FMUL.FTZ R7, R79, R6 ;  /* 0x000000064f077220 */ /* 0x000fe20000410000 */
[----:B------:R-:W-:Y:S01]  /*0fe0*/  SHF.L.U32 R169, R201, 0x10, RZ ;  /* 0x00000010c9a97819 */ /* 0x000fe200000006ff */
[----:B------:R-:W-:Y:S01]  /*0ff0*/  FMUL.FTZ R6, R17, UR28 ;  /* 0x0000001c11067c20 */ /* 0x000fe20008410000 */
[C---:B------:R-:W-:Y:S01]  /*1000*/  PRMT R172, R173.reuse, 0x7632, R172 ;  /* 0x00007632adac7816 */ /* 0x040fe200000000ac */
[----:B------:R-:W-:Y:S01]  /*1010*/  FMUL.FTZ R201, R0, UR28 ;  /* 0x0000001c00c97c20 */ /* 0x000fe20008410000 */
[----:B------:R-:W-:Y:S01]  /*1020*/  IMAD.U32 R173, R173, 0x10000, RZ ;  /* 0x00010000adad7824 */ /* 0x000fe200078e00ff */
[----:B------:R-:W-:Y:S01]  /*1030*/  SHF.L.U32 R205, R174, 0x10, RZ ;  /* 0x00000010aecd7819 */ /* 0x000fe200000006ff */
[----:B------:R-:W-:Y:S01]  /*1040*/  FADD.FTZ R64, R64, R203 ;  /* 0x000000cb40407221 */ /* 0x000fe20000010000 */
[-C--:B------:R-:W-:Y:S01]  /*1050*/  FFMA.FTZ R144, R19, R203.reuse, R144 ;  /* 0x000000cb13907223 */ /* 0x080fe20000010090 */
[----:B------:R-:W-:Y:S01]  /*1060*/  FMUL.FTZ R0, R84, R203 ;  /* 0x000000cb54007220 */ /* 0x000fe20000410000 */
[----:B------:R-:W-:Y:S01]  /*1070*/  FMUL.FTZ R203, R241, UR28 ;  /* 0x0000001cf1cb7c20 */ /* 0x000fe20008410000 */
[----:B------:R-:W-:Y:S01]  /*1080*/  FADD.FTZ R171, R171, -UR9 ;  /* 0x80000009abab7e21 */ /* 0x000fe20008010000 */
[----:B------:R-:W-:Y:S01]  /*1090*/  FADD.FTZ R219, R219, -UR9 ;  /* 0x80000009dbdb7e21 */ /* 0x000fe20008010000 */
[----:B------:R-:W-:Y:S01]  /*10a0*/  PRMT R204, R174, 0x7632, R204 ;  /* 0x00007632aecc7816 */ /* 0x000fe200000000cc */
[----:B------:R-:W-:Y:S01]  /*10b0*/  FADD.FTZ R71, R71, R10 ;  /* 0x0000000a47477221 */ /* 0x000fe20000010000 */
[----:B------:R-:W-:Y:S01]  /*10c0*/  PRMT R222, R178, 0x7632, R222 ;  /* 0x00007632b2de7816 */ /* 0x000fe200000000de */
[-C--:B------:R-:W-:Y:S01]  /*10d0*/  FFMA.FTZ R143, R6, R10.reuse, R143 ;  /* 0x0000000a068f7223 */ /* 0x080fe2000001008f */
[----:B------:R-:W-:Y:S01]  /*10e0*/  SHF.L.U32 R223, R178, 0x10, RZ ;  /* 0x00000010b2df7819 */ /* 0x000fe200000006ff */
[----:B------:R-:W-:Y:S01]  /*10f0*/  FMUL.FTZ R17, R83, R10 ;  /* 0x0000000a53117220 */ /* 0x000fe20000410000 */
[----:B------:R-:W-:Y:S01]  /*1100*/  PRMT R174, R175, 0x7632, R174 ;  /* 0x00007632afae7816 */ /* 0x000fe200000000ae */
[----:B------:R-:W-:Y:S01]  /*1110*/  IMAD.U32 R168, R200, 0x10000, RZ ;  /* 0x00010000c8a87824 */ /* 0x000fe200078e00ff */
[----:B------:R-:W-:Y:S01]  /*1120*/  PRMT R178, R179, 0x7632, R178 ;  /* 0x00007632b3b27816 */ /* 0x000fe200000000b2 */
        /* <DEDUP_REMOVED lines=8> */
[----:B------:R-:W-:Y:S01]  /*11b0*/  IMAD.U32 R173, R217, 0x10000, RZ ;  /* 0x00010000d9ad7824 */ /* 0x000fe200078e00ff */
[----:B------:R-:W-:Y:S01]  /*11c0*/  SHF.L.U32 R225, R180, 0x10, RZ ;  /* 0x00000010b4e17819 */ /* 0x000fe200000006ff */
[----:B------:R-:W-:Y:S01]  /*11d0*/  FMUL.FTZ R241, R171, UR28 ;  /* 0x0000001cabf17c20 */ /* 0x000fe20008410000 */
[----:B------:R-:W-:Y:S01]  /*11e0*/  FADD.FTZ R205, R216, -UR9 ;  /* 0x80000009d8cd7e21 */ /* 0x000fe20008010000 */
[----:B------:R-:W-:Y:S01]  /*11f0*/  FMUL.FTZ R217, R219, UR28 ;  /* 0x0000001cdbd97c20 */ /* 0x000fe20008410000 */
[----:B------:R-:W-:-:S02]  /*1200*/  PRMT R220, R176, 0x7632, R220 ;  /* 0x00007632b0dc7816 */ /* 0x000fc400000000dc */
[----:B------:R-:W-:Y:S02]  /*1210*/  SHF.L.U32 R221, R176, 0x10, RZ ;  /* 0x00000010b0dd7819 */ /* 0x000fe400000006ff */
[C---:B------:R-:W-:Y:S01]  /*1220*/  PRMT R176, R177.reuse, 0x7632, R176 ;  /* 0x00007632b1b07816 */ /* 0x040fe200000000b0 */
[----:B------:R-:W-:Y:S01]  /*1230*/  FADD.FTZ R62, R62, R175 ;  /* 0x000000af3e3e7221 */ /* 0x000fe20000010000 */
[----:B------:R-:W-:Y:S01]  /*1240*/  SHF.L.U32 R177, R177, 0x10, RZ ;  /* 0x00000010b1b17819 */ /* 0x000fe200000006ff */
[-C--:B------:R-:W-:Y:S01]  /*1250*/  FFMA.FTZ R150, R241, R175.reuse, R150 ;  /* 0x000000aff1967223 */ /* 0x080fe20000010096 */
[----:B------:R-:W-:Y:S01]  /*1260*/  SHF.L.U32 R170, R202, 0x10, RZ ;  /* 0x00000010caaa7819 */ /* 0x000fe200000006ff */
[----:B------:R-:W-:Y:S01]  /*1270*/  FMUL.FTZ R202, R90, R175 ;  /* 0x000000af5aca7220 */ /* 0x000fe20000410000 */
[----:B------:R-:W-:Y:S01]  /*1280*/  SHF.L.U32 R246, R178, 0x10, RZ ;  /* 0x00000010b2f67819 */ /* 0x000fe200000006ff */
[----:B------:R-:W-:Y:S01]  /*1290*/  FMUL.FTZ R205, R205, UR28 ;  /* 0x0000001ccdcd7c20 */ /* 0x000fe20008410000 */
[----:B------:R-:W-:Y:S01]  /*12a0*/  FADD.FTZ R50, R50, R179 ;  /* 0x000000b332327221 */ /* 0x000fe20000010000 */
[-C--:B------:R-:W-:Y:S01]  /*12b0*/  FFMA.FTZ R162, R217, R179.reuse, R162 ;  /* 0x000000b3d9a27223 */ /* 0x080fe200000100a2 */
[----:B------:R-:W-:Y:S01]  /*12c0*/  FMUL.FTZ R178, R98, R179 ;  /* 0x000000b362b27220 */ /* 0x000fe20000410000 */
[----:B------:R-:W-:Y:S01]  /*12d0*/  PRMT R224, R180, 0x7632, R224 ;  /* 0x00007632b4e07816 */ /* 0x000fe200000000e0 */
[----:B0-----:R-:W-:Y:S01]  /*12e0*/  IMAD.U32 R234, R189, 0x10000, RZ ;  /* 0x00010000bdea7824 */ /* 0x001fe200078e00ff */
[----:B------:R-:W-:Y:S01]  /*12f0*/  PRMT R232, R188, 0x7632, R232 ;  /* 0x00007632bce87816 */ /* 0x000fe200000000e8 */
[----:B------:R-:W-:Y:S01]  /*1300*/  FADD.FTZ R175, R218, -UR9 ;  /* 0x80000009daaf7e21 */ /* 0x000fe20008010000 */
[----:B------:R-:W-:Y:S01]  /*1310*/  SHF.L.U32 R233, R188, 0x10, RZ ;  /* 0x00000010bce97819 */ /* 0x000fe200000006ff */
[----:B------:R-:W-:Y:S01]  /*1320*/  FADD.FTZ R179, R225, -UR9 ;  /* 0x80000009e1b37e21 */ /* 0x000fe20008010000 */
[C---:B------:R-:W-:Y:S01]  /*1330*/  PRMT R180, R181.reuse, 0x7632, R180 ;  /* 0x00007632b5b47816 */ /* 0x040fe200000000b4 */
[----:B------:R-:W-:Y:S01]  /*1340*/  IMAD.U32 R226, R181, 0x10000, RZ ;  /* 0x00010000b5e27824 */ /* 0x000fe200078e00ff */
[----:B------:R-:W-:-:S02]  /*1350*/  SHF.L.U32 R227, R182, 0x10, RZ ;  /* 0x00000010b6e37819 */ /* 0x000fc400000006ff */
[----:B------:R-:W-:Y:S01]  /*1360*/  PRMT R188, R189, 0x7632, R188 ;  /* 0x00007632bdbc7816 */ /* 0x000fe200000000bc */
[----:B------:R-:W-:Y:S01]  /*1370*/  FADD.FTZ R54, R54, R177 ;  /* 0x000000b136367221 */ /* 0x000fe20000010000 */
[----:B------:R-:W-:Y:S01]  /*1380*/  PRMT R181, R182, 0x7632, R181 ;  /* 0x00007632b6b57816 */ /* 0x000fe200000000b5 */
[-C--:B------:R-:W-:Y:S01]  /*1390*/  FFMA.FTZ R154, R205, R177.reuse, R154 ;  /* 0x000000b1cd9a7223 */ /* 0x080fe2000001009a */
[C---:B------:R-:W-:Y:S02]  /*13a0*/  PRMT R189, R190.reuse, 0x7632, R189 ;  /* 0x00007632bebd7816 */ /* 0x040fe400000000bd */
[----:B------:R-:W-:Y:S02]  /*13b0*/  SHF.L.U32 R235, R190, 0x10, RZ ;  /* 0x00000010beeb7819 */ /* 0x000fe400000006ff */
[----:B------:R-:W-:Y:S01]  /*13c0*/  SHF.L.U32 R218, R176, 0x10, RZ ;  /* 0x00000010b0da7819 */ /* 0x000fe200000006ff */
[----:B------:R-:W-:Y:S01]  /*13d0*/  FMUL.FTZ R176, R94, R177 ;  /* 0x000000b15eb07220 */ /* 0x000fe20000410000 */
[----:B------:R-:W-:Y:S01]  /*13e0*/  PRMT R182, R183, 0x7632, R182 ;  /* 0x00007632b7b67816 */ /* 0x000fe200000000b6 */
[----:B------:R-:W-:Y:S01]  /*13f0*/  FMUL.FTZ R177, R175, UR28 ;  /* 0x0000001cafb17c20 */ /* 0x000fe20008410000 */
[----:B------:R-:W-:Y:S01]  /*1400*/  SHF.L.U32 R229, R184, 0x10, RZ ;  /* 0x00000010b8e57819 */ /* 0x000fe200000006ff */
[----:B------:R-:W-:Y:S01]  /*1410*/  FMUL.FTZ R179, R179, UR28 ;  /* 0x0000001cb3b37c20 */ /* 0x000fe20008410000 */
[----:B------:R-:W-:Y:S01]  /*1420*/  PRMT R190, R191, 0x7632, R190 ;  /* 0x00007632bfbe7816 */ /* 0x000fe200000000be */
[----:B------:R-:W-:Y:S01]  /*1430*/  FADD.FTZ R234, R234, -UR9 ;  /* 0x80000009eaea7e21 */ /* 0x000fe20008010000 */
[----:B------:R-:W-:-:S02]  /*1440*/  SHF.L.U32 R183, R183, 0x10, RZ ;  /* 0x00000010b7b77819 */ /* 0x000fc400000006ff */
[----:B------:R-:W-:Y:S01]  /*1450*/  SHF.L.U32 R191, R191, 0x10, RZ ;  /* 0x00000010bfbf7819 */ /* 0x000fe200000006ff */
[----:B------:R-:W-:Y:S01]  /*1460*/  FADD.FTZ R227, R227, -UR9 ;  /* 0x80000009e3e37e21 */ /* 0x000fe20008010000 */
[C---:B------:R-:W-:Y:S02]  /*1470*/  PRMT R236, R192.reuse, 0x7632, R236 ;  /* 0x00007632c0ec7816 */ /* 0x040fe400000000ec */
        /* <DEDUP_REMOVED lines=13> */
[----:B------:R-:W-:Y:S01]  /*1550*/  FADD.FTZ R229, R191, -UR9 ;  /* 0x80000009bfe57e21 */ /* 0x000fe20008010000 */
[C---:B------:R-:W-:Y:S01]  /*1560*/  PRMT R238, R194.reuse, 0x7632, R238 ;  /* 0x00007632c2ee7816 */ /* 0x040fe200000000ee */
[----:B------:R-:W-:Y:S01]  /*1570*/  FMUL.FTZ R183, R227, UR28 ;  /* 0x0000001ce3b77c20 */ /* 0x000fe20008410000 */
[----:B------:R-:W-:Y:S01]  /*1580*/  SHF.L.U32 R239, R194, 0x10, RZ ;  /* 0x00000010c2ef7819 */ /* 0x000fe200000006ff */
[----:B------:R-:W-:Y:S01]  /*1590*/  FADD.FTZ R34, R34, R193 ;  /* 0x000000c122227221 */ /* 0x000fe20000010000 */
[----:B------:R-:W-:Y:S01]  /*15a0*/  PRMT R194, R195, 0x7632, R194 ;  /* 0x00007632c3c27816 */ /* 0x000fe200000000c2 */
[-C--:B------:R-:W-:Y:S01]  /*15b0*/  FFMA.FTZ R158, R189, R193.reuse, R158 ;  /* 0x000000c1bd9e7223 */ /* 0x080fe2000001009e */
[----:B------:R-:W-:Y:S01]  /*15c0*/  SHF.L.U32 R227, R190, 0x10, RZ ;  /* 0x00000010bee37819 */ /* 0x000fe200000006ff */
[----:B------:R-:W-:Y:S01]  /*15d0*/  FMUL.FTZ R190, R110, R193 ;  /* 0x000000c16ebe7220 */ /* 0x000fe20000410000 */
[----:B------:R-:W-:Y:S01]  /*15e0*/  SHF.L.U32 R195, R195, 0x10, RZ ;  /* 0x00000010c3c37819 */ /* 0x000fe200000006ff */
[----:B------:R-:W-:Y:S01]  /*15f0*/  FMUL.FTZ R193, R229, UR28 ;  /* 0x0000001ce5c17c20 */ /* 0x000fe20008410000 */
[----:B------:R-:W-:Y:S01]  /*1600*/  PRMT R206, R196, 0x7632, R206 ;  /* 0x00007632c4ce7816 */ /* 0x000fe200000000ce */
[----:B------:R-:W-:Y:S01]  /*1610*/  FADD.FTZ R226, R226, -UR9 ;  /* 0x80000009e2e27e21 */ /* 0x000fe20008010000 */
[----:B------:R-:W-:Y:S01]  /*1620*/  PRMT R228, R184, 0x7632, R228 ;  /* 0x00007632b8e47816 */ /* 0x000fe200000000e4 */
[----:B------:R-:W-:Y:S01]  /*1630*/  FADD.FTZ R8, R8, -UR9 ;  /* 0x8000000908087e21 */ /* 0x000fe20008010000 */
[----:B------:R-:W-:-:S02]  /*1640*/  SHF.L.U32 R196, R196, 0x10, RZ ;  /* 0x00000010c4c47819 */ /* 0x000fc400000006ff */
[----:B------:R-:W-:Y:S02]  /*1650*/  PRMT R184, R185, 0x7632, R184 ;  /* 0x00007632b9b87816 */ /* 0x000fe400000000b8 */
[----:B------:R-:W-:Y:S01]  /*1660*/  SHF.L.U32 R231, R186, 0x10, RZ ;  /* 0x00000010bae77819 */ /* 0x000fe200000006ff */
[----:B------:R-:W-:Y:S01]  /*1670*/  FADD.FTZ R30, R30, R195 ;  /* 0x000000c31e1e7221 */ /* 0x000fe20000010000 */
[----:B------:R-:W-:Y:S01]  /*1680*/  SHF.L.U32 R12, R12, 0x10, RZ ;  /* 0x000000100c0c7819 */ /* 0x000fe200000006ff */
[-C--:B------:R-:W-:Y:S01]  /*1690*/  FFMA.FTZ R26, R193, R195.reuse, R26 ;  /* 0x000000c3c11a7223 */ /* 0x080fe2000001001a */
[----:B------:R-:W-:Y:S01]  /*16a0*/  SHF.L.U32 R252, R194, 0x10, RZ ;  /* 0x00000010c2fc7819 */ /* 0x000fe200000006ff */
[----:B------:R-:W-:Y:S01]  /*16b0*/  FADD.FTZ R234, RZ, R18 ;  /* 0x00000012ffea7221 */ /* 0x000fe20000010000 */
[----:B------:R-:W-:Y:S01]  /*16c0*/  SHF.L.U32 R219, R181, 0x10, RZ ;  /* 0x00000010b5db7819 */ /* 0x000fe200000006ff */
[----:B------:R-:W-:Y:S01]  /*16d0*/  FMUL.FTZ R194, R114, R195 ;  /* 0x000000c372c27220 */ /* 0x000fe20000410000 */
[----:B------:R-:W-:Y:S01]  /*16e0*/  FMUL.FTZ R181, R226, UR28 ;  /* 0x0000001ce2b57c20 */ /* 0x000fe20008410000 */
[----:B------:R-:W-:Y:S01]  /*16f0*/  FFMA.FTZ R195, R3, R18, RZ ;  /* 0x0000001203c37223 */ /* 0x000fe200000100ff */
[----:B------:R-:W-:Y:S01]  /*1700*/  SHF.L.U32 R226, R184, 0x10, RZ ;  /* 0x00000010b8e27819 */ /* 0x000fe200000006ff */
[----:B------:R-:W-:Y:S01]  /*1710*/  FADD.FTZ R196, R196, -UR9 ;  /* 0x80000009c4c47e21 */ /* 0x000fe20008010000 */
[----:B------:R-:W-:Y:S01]  /*1720*/  FADD.FTZ R40, R40, R231 ;  /* 0x000000e728287221 */ /* 0x000fe20000010000 */
[-C--:B------:R-:W-:Y:S01]  /*1730*/  FFMA.FTZ R20, R183, R231.reuse, R20 ;  /* 0x000000e7b7147223 */ /* 0x080fe20000010014 */
[----:B------:R-:W-:Y:S01]  /*1740*/  FMUL.FTZ R184, R104, R231 ;  /* 0x000000e768b87220 */ /* 0x000fe20000410000 */
[----:B------:R-:W-:Y:S01]  /*1750*/  FMUL.FTZ R8, R8, UR28 ;  /* 0x0000001c08087c20 */ /* 0x000fe20008410000 */
[----:B------:R-:W-:Y:S01]  /*1760*/  FADD.FTZ R229, R5, R234 ;  /* 0x000000ea05e57221 */ /* 0x000fe20000010000 */
[----:B------:R-:W-:Y:S01]  /*1770*/  FADD.FTZ R231, R12, -UR9 ;  /* 0x800000090ce77e21 */ /* 0x000fe20008010000 */
[----:B------:R-:W-:Y:S01]  /*1780*/  FFMA.FTZ R12, R16, R5, R195 ;  /* 0x00000005100c7223 */ /* 0x000fe200000100c3 */
[----:B------:R-:W-:Y:S01]  /*1790*/  SHF.L.U32 R171, R197, 0x10, RZ ;  /* 0x00000010c5ab7819 */ /* 0x000fe200000006ff */
[----:B------:R-:W-:Y:S01]  /*17a0*/  FMUL.FTZ R197, R196, UR28 ;  /* 0x0000001cc4c57c20 */ /* 0x000fe20008410000 */
[----:B------:R-:W-:Y:S01]  /*17b0*/  FADD.FTZ R65, R65, R170 ;  /* 0x000000aa41417221 */ /* 0x000fe20000010000 */
[-C--:B------:R-:W-:Y:S01]  /*17c0*/  FFMA.FTZ R145, R8, R170.reuse, R145 ;  /* 0x000000aa08917223 */ /* 0x080fe20000010091 */
[----:B------:R-:W-:Y:S01]  /*17d0*/  FMUL.FTZ R195, R85, R170 ;  /* 0x000000aa55c37220 */ /* 0x000fe20000410000 */
[----:B------:R-:W-:Y:S01]  /*17e0*/  SHF.L.U32 R185, R185, 0x10, RZ ;  /* 0x00000010b9b97819 */ /* 0x000fe200000006ff */
[----:B------:R-:W-:Y:S01]  /*17f0*/  FADD.FTZ R170, R240, R229 ;  /* 0x000000e5f0aa7221 */ /* 0x000fe20000010000 */
[----:B------:R-:W-:Y:S01]  /*1800*/  FFMA.FTZ R229, R13, R240, R12 ;  /* 0x000000f00de57223 */ /* 0x000fe2000001000c */
[----:B------:R-:W-:Y:S01]  /*1810*/  SHF.L.U32 R172, R172, 0x10, RZ ;  /* 0x00000010acac7819 */ /* 0x000fe200000006ff */
[----:B------:R-:W-:Y:S01]  /*1820*/  FADD.FTZ R52, R52, R221 ;  /* 0x000000dd34347221 */ /* 0x000fe20000010000 */
[----:B------:R-:W-:Y:S01]  /*1830*/  PRMT R230, R186, 0x7632, R230 ;  /* 0x00007632bae67816 */ /* 0x000fe200000000e6 */
[-C--:B------:R-:W-:Y:S01]  /*1840*/  FFMA.FTZ R152, R197, R221.reuse, R152 ;  /* 0x000000ddc5987223 */ /* 0x080fe20000010098 */
[----:B------:R-:W-:Y:S01]  /*1850*/  FMUL.FTZ R196, R92, R221 ;  /* 0x000000dd5cc47220 */ /* 0x000fe20000410000 */
[----:B------:R-:W-:Y:S01]  /*1860*/  FMUL.FTZ R12, R231, UR28 ;  /* 0x0000001ce70c7c20 */ /* 0x000fe20008410000 */
[----:B------:R-:W-:Y:S01]  /*1870*/  PRMT R186, R187, 0x7632, R186 ;  /* 0x00007632bbba7816 */ /* 0x000fe200000000ba */
[----:B------:R-:W-:Y:S01]  /*1880*/  FADD.FTZ R231, R7, R170 ;  /* 0x000000aa07e77221 */ /* 0x000fe20000010000 */
[----:B------:R-:W-:Y:S01]  /*1890*/  SHF.L.U32 R221, R182, 0x10, RZ ;  /* 0x00000010b6dd7819 */ /* 0x000fe200000006ff */
[----:B------:R-:W-:Y:S01]  /*18a0*/  FADD.FTZ R46, R46, R185 ;  /* 0x000000b92e2e7221 */ /* 0x000fe20000010000 */
[----:B------:R-:W-:Y:S01]  /*18b0*/  SHF.L.U32 R187, R187, 0x10, RZ ;  /* 0x00000010bbbb7819 */ /* 0x000fe200000006ff */
[-C--:B------:R-:W-:Y:S01]  /*18c0*/  FFMA.FTZ R166, R181, R185.reuse, R166 ;  /* 0x000000b9b5a67223 */ /* 0x080fe200000100a6 */
[----:B------:R-:W-:Y:S01]  /*18d0*/  FMUL.FTZ R182, R102, R185 ;  /* 0x000000b966b67220 */ /* 0x000fe20000410000 */
[----:B------:R-:W-:Y:S01]  /*18e0*/  FFMA.FTZ R170, R14, R7, R229 ;  /* 0x000000070eaa7223 */ /* 0x000fe200000100e5 */
[----:B------:R-:W-:Y:S01]  /*18f0*/  FMUL.FTZ R185, R223, UR28 ;  /* 0x0000001cdfb97c20 */ /* 0x000fe20008410000 */
[----:B------:R-:W-:Y:S01]  /*1900*/  FADD.FTZ R67, R67, R172 ;  /* 0x000000ac43437221 */ /* 0x000fe20000010000 */
[-C--:B------:R-:W-:Y:S01]  /*1910*/  FFMA.FTZ R147, R12, R172.reuse, R147 ;  /* 0x000000ac0c937223 */ /* 0x080fe20000010093 */
[----:B------:R-:W-:Y:S01]  /*1920*/  FMUL.FTZ R229, R87, R172 ;  /* 0x000000ac57e57220 */ /* 0x000fe20000410000 */
[----:B------:R-:W-:Y:S01]  /*1930*/  FADD.FTZ R168, R168, -UR9 ;  /* 0x80000009a8a87e21 */ /* 0x000fe20008010000 */
[----:B------:R-:W-:Y:S01]  /*1940*/  FADD.FTZ R172, R242, R231 ;  /* 0x000000e7f2ac7221 */ /* 0x000fe20000010000 */
[----:B------:R-:W-:Y:S01]  /*1950*/  SHF.L.U32 R248, R186, 0x10, RZ ;  /* 0x00000010baf87819 */ /* 0x000fe200000006ff */
[----:B------:R-:W-:Y:S01]  /*1960*/  FFMA.FTZ R231, R9, R242, R170 ;  /* 0x000000f209e77223 */ /* 0x000fe200000100aa */
[----:B------:R-:W-:Y:S01]  /*1970*/  FADD.FTZ R42, R42, R187 ;  /* 0x000000bb2a2a7221 */ /* 0x000fe20000010000 */
[-C--:B------:R-:W-:Y:S01]  /*1980*/  FFMA.FTZ R22, R185, R187.reuse, R22 ;  /* 0x000000bbb9167223 */ /* 0x080fe20000010016 */
[----:B------:R-:W-:Y:S01]  /*1990*/  FMUL.FTZ R186, R106, R187 ;  /* 0x000000bb6aba7220 */ /* 0x000fe20000410000 */
[----:B------:R-:W-:Y:S01]  /*19a0*/  FADD.FTZ R187, R233, -UR9 ;  /* 0x80000009e9bb7e21 */ /* 0x000fe20008010000 */
[----:B------:R-:W-:Y:S01]  /*19b0*/  FMUL.FTZ R234, R168, UR28 ;  /* 0x0000001ca8ea7c20 */ /* 0x000fe20008410000 */
[----:B------:R-:W-:Y:S01]  /*19c0*/  FADD.FTZ R233, R15, R172 ;  /* 0x000000ac0fe97221 */ /* 0x000fe20000010000 */
[----:B------:R-:W-:Y:S01]  /*19d0*/  SHF.L.U32 R204, R204, 0x10, RZ ;  /* 0x00000010cccc7819 */ /* 0x000fe200000006ff */
[----:B------:R-:W-:Y:S01]  /*19e0*/  FFMA.FTZ R168, R4, R15, R231 ;  /* 0x0000000f04a87223 */ /* 0x000fe200000100e7 */
[----:B------:R-:W-:Y:S01]  /*19f0*/  FADD.FTZ R169, R169, -UR9 ;  /* 0x80000009a9a97e21 */ /* 0x000fe20008010000 */
[----:B------:R-:W-:-:S02]  /*1a00*/  FADD.FTZ R170, R244, R233 ;  /* 0x000000e9f4aa7221 */ /* 0x000fc40000010000 */
[----:B------:R-:W-:Y:S01]  /*1a10*/  FFMA.FTZ R233, R11, R244, R168 ;  /* 0x000000f40be97223 */ /* 0x000fe200000100a8 */
[----:B------:R-:W-:Y:S01]  /*1a20*/  FADD.FTZ R61, R61, R204 ;  /* 0x000000cc3d3d7221 */ /* 0x000fe20000010000 */
[-C--:B------:R-:W-:Y:S01]  /*1a30*/  FFMA.FTZ R149, R234, R204.reuse, R149 ;  /* 0x000000ccea957223 */ /* 0x080fe20000010095 */
[----:B------:R-:W-:Y:S01]  /*1a40*/  FMUL.FTZ R231, R89, R204 ;  /* 0x000000cc59e77220 */ /* 0x000fe20000410000 */
[----:B------:R-:W-:Y:S01]  /*1a50*/  FMUL.FTZ R204, R169, UR28 ;  /* 0x0000001ca9cc7c20 */ /* 0x000fe20008410000 */
        /* <DEDUP_REMOVED lines=8> */
[----:B------:R-:W-:Y:S01]  /*1ae0*/  SHF.L.U32 R206, R206, 0x10, RZ ;  /* 0x00000010cece7819 */ /* 0x000fe200000006ff */
[----:B------:R-:W-:Y:S01]  /*1af0*/  FADD.FTZ R235, R235, -UR9 ;  /* 0x80000009ebeb7e21 */ /* 0x000fe20008010000 */
[----:B------:R-:W-:Y:S01]  /*1b00*/  FADD.FTZ R172, R10, R207 ;  /* 0x000000cf0aac7221 */ /* 0x000fe20000010000 */
[----:B------:R-:W-:Y:S02]  /*1b10*/  FFMA.FTZ R169, R201, R10, R170 ;  /* 0x0000000ac9a97223 */ /* 0x000fe400000100aa */
[----:B------:R-:W-:Y:S01]  /*1b20*/  FMUL.FTZ R191, R235, UR28 ;  /* 0x0000001cebbf7c20 */ /* 0x000fe20008410000 */
[----:B------:R-:W-:Y:S01]  /*1b30*/  FADD.FTZ R206, R206, -UR9 ;  /* 0x80000009cece7e21 */ /* 0x000fe20008010000 */
[----:B------:R-:W-:Y:S01]  /*1b40*/  FADD.FTZ R235, R229, R172 ;  /* 0x000000ace5eb7221 */ /* 0x000fe20000010000 */
[----:B------:R-:W-:Y:S01]  /*1b50*/  FFMA.FTZ R170, R12, R229, R169 ;  /* 0x000000e50caa7223 */ /* 0x000fe200000100a9 */
[----:B------:R-:W-:Y:S01]  /*1b60*/  SHF.L.U32 R220, R220, 0x10, RZ ;  /* 0x00000010dcdc7819 */ /* 0x000fe200000006ff */
[----:B------:R-:W-:Y:S01]  /*1b70*/  FMUL.FTZ R187, R187, UR28 ;  /* 0x0000001cbbbb7c20 */ /* 0x000fe20008410000 */
[----:B------:R-:W-:Y:S01]  /*1b80*/  FMUL.FTZ R206, R206, UR28 ;  /* 0x0000001ccece7c20 */ /* 0x000fe20008410000 */
[----:B------:R-:W-:Y:S01]  /*1b90*/  FADD.FTZ R172, R200, R235 ;  /* 0x000000ebc8ac7221 */ /* 0x000fe20000010000 */
[----:B------:R-:W-:Y:S01]  /*1ba0*/  FFMA.FTZ R169, R203, R200, R170 ;  /* 0x000000c8cba97223 */ /* 0x000fe200000100aa */
        /* <DEDUP_REMOVED lines=9> */
[----:B------:R-:W-:Y:S01]  /*1c40*/  FADD.FTZ R237, R231, R172 ;  /* 0x000000ace7ed7221 */ /* 0x000fe20000010000 */
[----:B------:R-:W-:Y:S01]  /*1c50*/  FFMA.FTZ R168, R234, R231, R169 ;  /* 0x000000e7eaa87223 */ /* 0x000fe200000100a9 */
[----:B------:R-:W-:Y:S01]  /*1c60*/  FADD.FTZ R171, R171, -UR9 ;  /* 0x80000009abab7e21 */ /* 0x000fe20008010000 */
[----:B------:R-:W-:Y:S01]  /*1c70*/  FMUL.FTZ R233, R91, R174 ;  /* 0x000000ae5be97220 */ /* 0x000fe20000410000 */
[----:B------:R-:W-:Y:S01]  /*1c80*/  FADD.FTZ R170, R202, R237 ;  /* 0x000000edcaaa7221 */ /* 0x000fe20000010000 */
[----:B------:R-:W-:Y:S01]  /*1c90*/  FFMA.FTZ R169, R241, R202, R168 ;  /* 0x000000caf1a97223 */ /* 0x000fe200000100a8 */
[----:B------:R-:W-:Y:S01]  /*1ca0*/  FADD.FTZ R55, R55, R218 ;  /* 0x000000da37377221 */ /* 0x000fe20000010000 */
[-C--:B------:R-:W-:Y:S01]  /*1cb0*/  FFMA.FTZ R155, R220, R218.reuse, R155 ;  /* 0x000000dadc9b7223 */ /* 0x080fe2000001009b */
[----:B------:R-:W-:Y:S01]  /*1cc0*/  FMUL.FTZ R235, R95, R218 ;  /* 0x000000da5feb7220 */ /* 0x000fe20000410000 */
[----:B------:R-:W-:Y:S01]  /*1cd0*/  FMUL.FTZ R218, R171, UR28 ;  /* 0x0000001cabda7c20 */ /* 0x000fe20008410000 */
        /* <DEDUP_REMOVED lines=11> */
[----:B------:R-:W-:Y:S01]  /*1d90*/  FADD.FTZ R173, R173, -UR9 ;  /* 0x80000009adad7e21 */ /* 0x000fe20008010000 */
[----:B------:R-:W-:Y:S01]  /*1da0*/  SHF.L.U32 R224, R224, 0x10, RZ ;  /* 0x00000010e0e07819 */ /* 0x000fe200000006ff */
[----:B------:R-:W-:Y:S01]  /*1db0*/  FMUL.FTZ R237, R97, R222 ;  /* 0x000000de61ed7220 */ /* 0x000fe20000410000 */
[----:B------:R-:W-:Y:S01]  /*1dc0*/  FADD.FTZ R172, R216, R171 ;  /* 0x000000abd8ac7221 */ /* 0x000fe20000010000 */
[----:B------:R-:W-:Y:S01]  /*1dd0*/  FFMA.FTZ R171, R177, R216, R170 ;  /* 0x000000d8b1ab7223 */ /* 0x000fe200000100aa */
[----:B------:R-:W-:Y:S01]  /*1de0*/  FADD.FTZ R49, R49, R222 ;  /* 0x000000de31317221 */ /* 0x000fe20000010000 */
[----:B------:R-:W-:Y:S01]  /*1df0*/  FFMA.FTZ R161, R218, R222, R161 ;  /* 0x000000dedaa17223 */ /* 0x000fe200000100a1 */
[----:B------:R-:W-:Y:S01]  /*1e00*/  FMUL.FTZ R222, R173, UR28 ;  /* 0x0000001cadde7c20 */ /* 0x000fe20008410000 */
[----:B------:R-:W-:Y:S01]  /*1e10*/  FADD.FTZ R173, R237, R172 ;  /* 0x000000acedad7221 */ /* 0x000fe20000010000 */
[----:B------:R-:W-:Y:S01]  /*1e20*/  FADD.FTZ R224, R224, -UR9 ;  /* 0x80000009e0e07e21 */ /* 0x000fe20008010000 */
[----:B------:R-:W-:Y:S01]  /*1e30*/  FFMA.FTZ R170, R218, R237, R171 ;  /* 0x000000eddaaa7223 */ /* 0x000fe200000100ab */
[----:B------:R-:W-:-:S02]  /*1e40*/  IMAD.U32 R250, R192, 0x10000, RZ ;  /* 0x00010000c0fa7824 */ /* 0x000fc400078e00ff */
[----:B------:R-:W-:Y:S01]  /*1e50*/  FADD.FTZ R28, R28, R239 ;  /* 0x000000ef1c1c7221 */ /* 0x000fe20000010000 */
[-C--:B------:R-:W-:Y:S01]  /*1e60*/  FFMA.FTZ R24, R191, R239.reuse, R24 ;  /* 0x000000efbf187223 */ /* 0x080fe20000010018 */
[----:B------:R-:W-:Y:S01]  /*1e70*/  FMUL.FTZ R192, R112, R239 ;  /* 0x000000ef70c07220 */ /* 0x000fe20000410000 */
[----:B------:R-:W-:Y:S01]  /*1e80*/  FMUL.FTZ R239, R99, R246 ;  /* 0x000000f663ef7220 */ /* 0x000fe20000410000 */
[----:B------:R-:W-:Y:S01]  /*1e90*/  FADD.FTZ R172, R178, R173 ;  /* 0x000000adb2ac7221 */ /* 0x000fe20000010000 */
[----:B------:R-:W-:Y:S02]  /*1ea0*/  IMAD.U32 R228, R228, 0x10000, RZ ;  /* 0x00010000e4e47824 */ /* 0x000fe400078e00ff */
[----:B------:R-:W-:Y:S01]  /*1eb0*/  FMUL.FTZ R224, R224, UR28 ;  /* 0x0000001ce0e07c20 */ /* 0x000fe20008410000 */
[----:B------:R-:W-:Y:S01]  /*1ec0*/  FFMA.FTZ R171, R217, R178, R170 ;  /* 0x000000b2d9ab7223 */ /* 0x000fe200000100aa */
[----:B------:R-:W-:Y:S01]  /*1ed0*/  FADD.FTZ R175, R175, -UR9 ;  /* 0x80000009afaf7e21 */ /* 0x000fe20008010000 */
[----:B------:R-:W-:Y:S01]  /*1ee0*/  FADD.FTZ R169, R219, -UR9 ;  /* 0x80000009dba97e21 */ /* 0x000fe20008010000 */
[----:B------:R-:W-:Y:S01]  /*1ef0*/  FADD.FTZ R173, R239, R172 ;  /* 0x000000acefad7221 */ /* 0x000fe20000010000 */
[----:B------:R-:W-:Y:S01]  /*1f00*/  FADD.FTZ R45, R45, R228 ;  /* 0x000000e42d2d7221 */ /* 0x000fe20000010000 */
[-C--:B------:R-:W-:Y:S01]  /*1f10*/  FFMA.FTZ R165, R224, R228.reuse, R165 ;  /* 0x000000e4e0a57223 */ /* 0x080fe200000100a5 */
[----:B------:R-:W-:Y:S01]  /*1f20*/  FMUL.FTZ R219, R101, R228 ;  /* 0x000000e465db7220 */ /* 0x000fe20000410000 */
[----:B------:R-:W-:Y:S01]  /*1f30*/  FFMA.FTZ R172, R222, R239, R171 ;  /* 0x000000efdeac7223 */ /* 0x000fe200000100ab */
[----:B------:R-:W-:Y:S01]  /*1f40*/  FMUL.FTZ R228, R175, UR28 ;  /* 0x0000001cafe47c20 */ /* 0x000fe20008410000 */
[----:B------:R-:W-:Y:S01]  /*1f50*/  FADD.FTZ R170, R180, R173 ;  /* 0x000000adb4aa7221 */ /* 0x000fe20000010000 */
[----:B------:R-:W-:Y:S01]  /*1f60*/  FADD.FTZ R168, R221, -UR9 ;  /* 0x80000009dda87e21 */ /* 0x000fe20008010000 */
[----:B------:R-:W-:Y:S01]  /*1f70*/  FFMA.FTZ R171, R179, R180, R172 ;  /* 0x000000b4b3ab7223 */ /* 0x000fe200000100ac */
[----:B------:R-:W-:Y:S01]  /*1f80*/  FADD.FTZ R47, R47, R226 ;  /* 0x000000e22f2f7221 */ /* 0x000fe20000010000 */
[-C--:B------:R-:W-:Y:S01]  /*1f90*/  FFMA.FTZ R167, R228, R226.reuse, R167 ;  /* 0x000000e2e4a77223 */ /* 0x080fe200000100a7 */
[----:B------:R-:W-:Y:S01]  /*1fa0*/  FMUL.FTZ R221, R103, R226 ;  /* 0x000000e267dd7220 */ /* 0x000fe20000410000 */
[----:B------:R-:W-:Y:S01]  /*1fb0*/  FMUL.FTZ R226, R169, UR28 ;  /* 0x0000001ca9e27c20 */ /* 0x000fe20008410000 */
[----:B------:R-:W-:Y:S01]  /*1fc0*/  FADD.FTZ R169, R170, R219 ;  /* 0x000000dbaaa97221 */ /* 0x000fe20000010000 */
[----:B------:R-:W-:Y:S01]  /*1fd0*/  FFMA.FTZ R170, R224, R219, R171 ;  /* 0x000000dbe0aa7223 */ /* 0x000fe200000100ab */
[----:B------:R-:W-:-:S02]  /*1fe0*/  SHF.L.U32 R230, R230, 0x10, RZ ;  /* 0x00000010e6e67819 */ /* 0x000fc400000006ff */
[----:B------:R-:W-:Y:S01]  /*1ff0*/  FADD.FTZ R172, R169, R182 ;  /* 0x000000b6a9ac7221 */ /* 0x000fe20000010000 */
[----:B------:R-:W-:Y:S02]  /*2000*/  FFMA.FTZ R169, R181, R182, R170 ;  /* 0x000000b6b5a97223 */ /* 0x000fe400000100aa */
[----:B------:R-:W-:Y:S01]  /*2010*/  FADD.FTZ R41, R41, R230 ;  /* 0x000000e629297221 */ /* 0x000fe20000010000 */
[-C--:B------:R-:W-:Y:S01]  /*2020*/  FFMA.FTZ R21, R226, R230.reuse, R21 ;  /* 0x000000e6e2157223 */ /* 0x080fe20000010015 */
[----:B------:R-:W-:Y:S01]  /*2030*/  FMUL.FTZ R243, R105, R230 ;  /* 0x000000e669f37220 */ /* 0x000fe20000410000 */
[----:B------:R-:W-:Y:S01]  /*2040*/  FMUL.FTZ R230, R168, UR28 ;  /* 0x0000001ca8e67c20 */ /* 0x000fe20008410000 */
[----:B------:R-:W-:Y:S01]  /*2050*/  FADD.FTZ R171, R172, R221 ;  /* 0x000000ddacab7221 */ /* 0x000fe20000010000 */
[----:B------:R-:W-:-:S03]  /*2060*/  FFMA.FTZ R168, R228, R221, R169 ;  /* 0x000000dde4a87223 */ /* 0x000fc600000100a9 */
[----:B------:R-:W-:Y:S01]  /*2070*/  FADD.FTZ R170, R171, R184 ;  /* 0x000000b8abaa7221 */ /* 0x000fe20000010000 */
[----:B------:R-:W-:Y:S01]  /*2080*/  FFMA.FTZ R171, R183, R184, R168 ;  /* 0x000000b8b7ab7223 */ /* 0x000fe200000100a8 */
[----:B------:R-:W-:Y:S02]  /*2090*/  SHF.L.U32 R232, R232, 0x10, RZ ;  /* 0x00000010e8e87819 */ /* 0x000fe400000006ff */
[----:B------:R-:W-:Y:S01]  /*20a0*/  FADD.FTZ R173, R170, R243 ;  /* 0x000000f3aaad7221 */ /* 0x000fe20000010000 */
[----:B------:R-:W-:Y:S01]  /*20b0*/  FFMA.FTZ R170, R226, R243, R171 ;  /* 0x000000f3e2aa7223 */ /* 0x000fe200000100ab */
[----:B------:R-:W-:Y:S02]  /*20c0*/  FMUL.FTZ R245, R107, R248 ;  /* 0x000000f86bf57220 */ /* 0x000fe40000410000 */
[----:B------:R-:W-:Y:S01]  /*20d0*/  FADD.FTZ R172, R173, R186 ;  /* 0x000000baadac7221 */ /* 0x000fe20000010000 */
[----:B------:R-:W-:Y:S01]  /*20e0*/  FFMA.FTZ R171, R185, R186, R170 ;  /* 0x000000bab9ab7223 */ /* 0x000fe200000100aa */
[----:B------:R-:W-:Y:S01]  /*20f0*/  FADD.FTZ R232, R232, -UR9 ;  /* 0x80000009e8e87e21 */ /* 0x000fe20008010000 */
[----:B------:R-:W-:Y:S01]  /*2100*/  SHF.L.U32 R236, R236, 0x10, RZ ;  /* 0x00000010ecec7819 */ /* 0x000fe200000006ff */
[----:B------:R-:W-:Y:S01]  /*2110*/  FADD.FTZ R173, R172, R245 ;  /* 0x000000f5acad7221 */ /* 0x000fe20000010000 */
[----:B------:R-:W-:Y:S01]  /*2120*/  FFMA.FTZ R172, R230, R245, R171 ;  /* 0x000000f5e6ac7223 */ /* 0x000fe200000100ab */
[----:B------:R-:W-:Y:S01]  /*2130*/  FMUL.FTZ R232, R232, UR28 ;  /* 0x0000001ce8e87c20 */ /* 0x000fe20008410000 */
[----:B------:R-:W-:Y:S01]  /*2140*/  FADD.FTZ R169, R223, -UR9 ;  /* 0x80000009dfa97e21 */ /* 0x000fe20008010000 */
[----:B------:R-:W-:Y:S01]  /*2150*/  FMUL.FTZ R223, R109, R236 ;  /* 0x000000ec6ddf7220 */ /* 0x000fe20000410000 */
[----:B------:R-:W-:Y:S01]  /*2160*/  FADD.FTZ R170, R173, R188 ;  /* 0x000000bcadaa7221 */ /* 0x000fe20000010000 */
[----:B------:R-:W-:Y:S01]  /*2170*/  FFMA.FTZ R171, R187, R188, R172 ;  /* 0x000000bcbbab7223 */ /* 0x000fe200000100ac */
[----:B------:R-:W-:Y:S01]  /*2180*/  FADD.FTZ R33, R33, R236 ;  /* 0x000000ec21217221 */ /* 0x000fe20000010000 */
[----:B------:R-:W-:Y:S01]  /*2190*/  FFMA.FTZ R157, R232, R236, R157 ;  /* 0x000000ece89d7223 */ /* 0x000fe2000001009d */
[----:B------:R-:W-:Y:S01]  /*21a0*/  FMUL.FTZ R236, R169, UR28 ;  /* 0x0000001ca9ec7c20 */ /* 0x000fe20008410000 */
[----:B------:R-:W-:Y:S01]  /*21b0*/  FADD.FTZ R169, R170, R223 ;  /* 0x000000dfaaa97221 */ /* 0x000fe20000010000 */
[----:B------:R-:W-:Y:S01]  /*21c0*/  FFMA.FTZ R170, R232, R223, R171 ;  /* 0x000000dfe8aa7223 */ /* 0x000fe200000100ab */
[----:B------:R-:W-:Y:S01]  /*21d0*/  FADD.FTZ R51, R51, R246 ;  /* 0x000000f633337221 */ /* 0x000fe20000010000 */
[----:B------:R-:W-:Y:S01]  /*21e0*/  FFMA.FTZ R163, R222, R246, R163 ;  /* 0x000000f6dea37223 */ /* 0x000fe200000100a3 */
[----:B------:R-:W-:Y:S01]  /*21f0*/  FADD.FTZ R246, R225, -UR9 ;  /* 0x80000009e1f67e21 */ /* 0x000fe20008010000 */
[----:B------:R-:W-:Y:S01]  /*2200*/  FADD.FTZ R172, R169, R190 ;  /* 0x000000bea9ac7221 */ /* 0x000fe20000010000 */
[----:B------:R-:W-:Y:S01]  /*2210*/  FMUL.FTZ R225, R111, R250 ;  /* 0x000000fa6fe17220 */ /* 0x000fe20000410000 */
[----:B------:R-:W-:Y:S01]  /*2220*/  FFMA.FTZ R169, R189, R190, R170 ;  /* 0x000000bebda97223 */ /* 0x000fe200000100aa */
[----:B------:R-:W-:-:S02]  /*2230*/  SHF.L.U32 R238, R238, 0x10, RZ ;  /* 0x00000010eeee7819 */ /* 0x000fc400000006ff */
        /* <DEDUP_REMOVED lines=12> */
[----:B------:R-:W-:-:S02]  /*2300*/  FMUL.FTZ R249, R115, R252 ;  /* 0x000000fc73f97220 */ /* 0x000fc40000410000 */
        /* <DEDUP_REMOVED lines=13> */
.L_x_4749:
[----:B-----5:R-:W-:Y:S01]  /*23e0*/  ISETP.GE.AND P1, PT, R2, 0x1, PT ;  /* 0x000000010200780c */ /* 0x020fe20003f26270 */
[----:B------:R-:W-:Y:S01]  /*23f0*/  UISETP.NE.U32.AND UP0, UPT, UR6, URZ, UPT ;  /* 0x000000ff0600728c */ /* 0x000fe2000bf05070 */
[----:B------:R-:W-:-:S03]  /*2400*/  HFMA2 R215, -RZ, RZ, 0, 0 ;  /* 0x00000000ffd77431 */ /* 0x000fc600000001ff */
[----:B------:R-:W-:-:S08]  /*2410*/  UISETP.NE.AND.EX UP0, UPT, UR7, URZ, UPT, UP0 ;  /* 0x000000ff0700728c */ /* 0x000fd0000bf05300 */
[----:B------:R-:W-:Y:S05]  /*2420*/  @!P1 BRA `(.L_x_4751) ;  /* 0x0000000000189947 */ /* 0x000fea0003800000 */
[----:B------:R-:W0:Y:S01]  /*2430*/  S2R R170, SR_TID.X ;  /* 0x0000000000aa7919 */ /* 0x000e220000002100 */
[----:B------:R-:W-:-:S05]  /*2440*/  IADD3 R168, PT, PT, R2, -0x1, RZ ;  /* 0xffffffff02a87810 */ /* 0x000fca0007ffe0ff */
[----:B------:R-:W-:-:S05]  /*2450*/  IMAD R168, R168, UR30, RZ ;  /* 0x0000001ea8a87c24 */ /* 0x000fca000f8e02ff */
[----:B------:R-:W-:-:S04]  /*2460*/  SHF.R.S32.HI R169, RZ, 0x1f, R168 ;  /* 0x0000001fffa97819 */ /* 0x000fc800000114a8 */
[----:B------:R-:W-:-:S04]  /*2470*/  LEA.HI R169, R169, R168, RZ, 0x3 ;  /* 0x000000a8a9a97211 */ /* 0x000fc800078f18ff */
[----:B0-----:R-:W-:-:S07]  /*2480*/  LEA.HI.SX32 R215, R169, R170, 0x1d ;  /* 0x000000aaa9d77211 */ /* 0x001fce00078feaff */
.L_x_4751:
        /* <DEDUP_REMOVED lines=18> */
.L_x_4752:
        /* <DEDUP_REMOVED lines=8> */
[----:B------:R-:W2:Y:S05]  /*2630*/  LDC.64 R212, c[0x0][0x3b0] ;  /* 0x0000ec00ffd47b82 */ /* 0x000eaa0000000a00 */
[----:B------:R-:W-:-:S05]  /*2640*/  IMAD.U32 R117, RZ, RZ, UR10 ;  /* 0x0000000aff757e24 */ /* 0x000fca000f8e00ff */
[----:B0-----:R-:W-:Y:S01]  /*2650*/  LEA.HI.SX32 R117, R117, R116, 0x1d ;  /* 0x0000007475757211 */ /* 0x001fe200078feaff */
[----:B--2---:R-:W-:-:S03]  /*2660*/  IMAD.WIDE.U32 R198, R199, 0x8, R212 ;  /* 0x00000008c7c67825 */ /* 0x004fc600078e00d4 */
        /* <DEDUP_REMOVED lines=9> */
[--C-:B------:R-:W-:Y:S02]  /*2700*/  IMAD.WIDE.U32 R124, R125, 0x10, R132.reuse ;  /* 0x000000107d7c7825 */ /* 0x100fe400078e0084 */
        /* <DEDUP_REMOVED lines=12> */
[----:B------:R-:W5:Y:S04]  /*27d0*/  LDG.E.64 R212, desc[UR20][R212.64] ;  /* 0x00000014d4d47981 */ /* 0x000f68000c1e1b00 */
[----:B------:R-:W5:Y:S02]  /*27e0*/  LDG.E.128 R116, desc[UR20][R116.64] ;  /* 0x0000001474747981 */ /* 0x000f64000c1e1d00 */
.L_x_4750:
        /* <DEDUP_REMOVED lines=32> */
.L_x_4754:
[----:B------:R-:W-:Y:S05]  /*29f0*/  BSYNC.RECONVERGENT B0 ;  /* 0x0000000000007941 */ /* 0x000fea0003800200 */
.L_x_4753:
[----:B------:R-:W1:Y:S08]  /*2a00*/  S2UR UR10, SR_CgaCtaId ;  /* 0x00000000000a79c3 */ /* 0x000e700000008800 */
[----:B------:R-:W-:Y:S01]  /*2a10*/  BAR.SYNC.DEFER_BLOCKING 0x0 ;  /* 0x0000000000007b1d */ /* 0x000fe20000010000 */
[----:B------:R-:W-:Y:S01]  /*2a20*/  UISETP.NE.U32.AND UP0, UPT, UR6, URZ, UPT ;  /* 0x000000ff0600728c */ /* 0x000fe2000bf05070 */
[----:B------:R-:W-:-:S03]  /*2a30*/  ISETP.NE.AND P0, PT, RZ, UR26, PT ;  /* 0x0000001aff007c0c */ /* 0x000fc6000bf05270 */
[----:B------:R-:W-:Y:S01]  /*2a40*/  UISETP.NE.AND.EX UP0, UPT, UR7, URZ, UPT, UP0 ;  /* 0x000000ff0700728c */ /* 0x000fe2000bf05300 */
        /* <DEDUP_REMOVED lines=12> */
[----:B------:R-:W-:Y:S02]  /*2b10*/  @P1 VIADD R171, R2, 0xffffffff ;  /* 0xffffffff02ab1836 */ /* 0x000fe40000000000 */
[----:B------:R-:W-:Y:S01]  /*2b20*/  FADD.FTZ R169, R170, R169 ;  /* 0x000000a9aaa97221 */ /* 0x000fe20000010000 */
[----:B-1----:R-:W-:Y:S01]  /*2b30*/  FADD.FTZ R250, R250, R173 ;  /* 0x000000adfafa7221 */ /* 0x002fe20000010000 */
[----:B--2---:R-:W-:Y:S02]  /*2b40*/  @P1 IMAD R171, R171, R248, RZ ;  /* 0x000000f8abab1224 */ /* 0x004fe400078e02ff */
[----:B------:R-:W-:Y:S01]  /*2b50*/  FADD.FTZ R169, R169, R172 ;  /* 0x000000aca9a97221 */ /* 0x000fe20000010000 */
[----:B------:R-:W-:Y:S02]  /*2b60*/  IMAD R248, R248, UR8, RZ ;  /* 0x00000008f8f87c24 */ /* 0x000fe4000f8e02ff */
[----:B------:R-:W-:Y:S01]  /*2b70*/  FADD.FTZ R175, R175, R250 ;  /* 0x000000faafaf7221 */ /* 0x000fe20000010000 */
[----:B------:R-:W-:Y:S01]  /*2b80*/  MOV R173, RZ ;  /* 0x000000ff00ad7202 */ /* 0x000fe20000000f00 */
[----:B------:R-:W-:Y:S01]  /*2b90*/  FADD.FTZ R2, R174, R169 ;  /* 0x000000a9ae027221 */ /* 0x000fe20000010000 */
[----:B------:R-:W-:Y:S01]  /*2ba0*/  @P1 SHF.R.S32.HI R168, RZ, 0x1f, R171 ;  /* 0x0000001fffa81819 */ /* 0x000fe200000114ab */
[----:B------:R-:W-:Y:S01]  /*2bb0*/  FMUL.FTZ R175, R175, UR27 ;  /* 0x0000001bafaf7c20 */ /* 0x000fe20008410000 */
[----:B------:R-:W-:Y:S01]  /*2bc0*/  SHF.R.S32.HI R169, RZ, 0x1f, R248 ;  /* 0x0000001fffa97819 */ /* 0x000fe200000114f8 */
[----:B------:R-:W-:Y:S01]  /*2bd0*/  FMUL.FTZ R2, R2, UR27 ;  /* 0x0000001b02027c20 */ /* 0x000fe20008410000 */
[----:B------:R-:W-:-:S02]  /*2be0*/  @P1 LEA.HI R168, R168, R171, RZ, 0x3 ;  /* 0x000000aba8a81211 */ /* 0x000fc400078f18ff */
[----:B------:R-:W-:Y:S02]  /*2bf0*/  LEA.HI R248, R169, R248, RZ, 0x3 ;  /* 0x000000f8a9f87211 */ /* 0x000fe400078f18ff */
[----:B------:R-:W-:Y:S02]  /*2c00*/  R2UR UR9, R175 ;  /* 0x00000000af0972ca */ /* 0x000fe400000e0000 */
[-C--:B------:R-:W-:Y:S02]  /*2c10*/  @P1 LEA.HI.SX32 R173, R168, R247.reuse, 0x1d ;  /* 0x000000f7a8ad1211 */ /* 0x080fe400078feaff */
[----:B------:R-:W-:Y:S02]  /*2c20*/  LEA.HI.SX32 R175, R248, R247, 0x1d ;  /* 0x000000f7f8af7211 */ /* 0x000fe400078feaff */
[----:B------:R-:W-:Y:S01]  /*2c30*/  FSEL R2, R2, RZ, !P0 ;  /* 0x000000ff02027208 */ /* 0x000fe20004000000 */
[----:B------:R-:W-:Y:S08]  /*2c40*/  BRA.U UP0, `(.L_x_4755) ;  /* 0x0000000d00107547 */ /* 0x000ff0000b800000 */
[----:B------:R-:W-:-:S04]  /*2c50*/  UISETP.NE.U32.AND UP0, UPT, UR4, URZ, UPT ;  /* 0x000000ff0400728c */ /* 0x000fc8000bf05070 */
[----:B------:R-:W-:-:S09]  /*2c60*/  UISETP.NE.AND.EX UP0, UPT, UR5, URZ, UPT, UP0 ;  /* 0x000000ff0500728c */ /* 0x000fd2000bf05300 */
[----:B------:R-:W-:Y:S05]  /*2c70*/  BRA.U UP0, `(.L_x_4756) ;  /* 0x0000000500887547 */ /* 0x000fea000b800000 */
[----:B------:R-:W-:Y:S05]  /*2c80*/  @!P1 BRA `(.L_x_4757) ;  /* 0x00000000002c9947 */ /* 0x000fea0003800000 */
        /* <DEDUP_REMOVED lines=11> */
.L_x_4757:
        /* <DEDUP_REMOVED lines=12> */
.L_x_4758:
        /* <DEDUP_REMOVED lines=12> */
.L_x_4759:
        /* <DEDUP_REMOVED lines=12> */
.L_x_4760:
        /* <DEDUP_REMOVED lines=12> */
.L_x_4761:
        /* <DEDUP_REMOVED lines=12> */
.L_x_4762:
        /* <DEDUP_REMOVED lines=12> */
.L_x_4763:
[----:B------:R-:W-:Y:S05]  /*31c0*/  @!P1 BRA `(.L_x_4764) ;  /* 0x0000001000c49947 */ /* 0x000fea0003800000 */
[----:B------:R-:W-:Y:S01]  /*31d0*/  FFMA.FTZ R168, R6, UR9, R2 ;  /* 0x0000000906a87c23 */ /* 0x000fe20008010002 */
[----:B------:R-:W-:Y:S02]  /*31e0*/  ISETP.LT.AND P2, PT, RZ, UR29, PT ;  /* 0x0000001dff007c0c */ /* 0x000fe4000bf41270 */
[----:B-----5:R-:W-:Y:S01]  /*31f0*/  ISETP.GE.U32.AND P0, PT, R214, RZ, PT ;  /* 0x000000ffd600720c */ /* 0x020fe20003f06070 */
[----:B------:R-:W-:-:S03]  /*3200*/  FADD.FTZ R168, R17, -R168 ;  /* 0x800000a811a87221 */ /* 0x000fc60000010000 */
[----:B------:R-:W-:Y:S01]  /*3210*/  ISETP.GE.U32.AND.EX P0, PT, R215, 0x1000000, PT, P0 ;  /* 0x01000000d700780c */ /* 0x000fe20003f06100 */
[----:B------:R-:W-:-:S05]  /*3220*/  FMUL.FTZ R168, R168, UR28 ;  /* 0x0000001ca8a87c20 */ /* 0x000fca0008410000 */
[----:B------:R-:W-:-:S05]  /*3230*/  FSEL R168, R168, RZ, P2 ;  /* 0x000000ffa8a87208 */ /* 0x000fca0001000000 */
[----:B------:R-:W-:-:S04]  /*3240*/  FMUL.FTZ R168, R168, UR25 ;  /* 0x00000019a8a87c20 */ /* 0x000fc80008410000 */
[----:B------:R-:W-:-:S05]  /*3250*/  FMUL.FTZ R168, R168, UR24 ;  /* 0x00000018a8a87c20 */ /* 0x000fca0008410000 */
[----:B------:R-:W-:-:S04]  /*3260*/  FSEL R168, R168, RZ, P0 ;  /* 0x000000ffa8a87208 */ /* 0x000fc80000000000 */
[----:B------:R-:W-:-:S04]  /*3270*/  F2FP.BF16.F32.PACK_AB R168, RZ, R168 ;  /* 0x000000a8ffa8723e */ /* 0x000fc800000010ff */
[----:B------:R-:W-:Y:S01]  /*3280*/  PRMT R59, R59, 0x5410, R168 ;  /* 0x000054103b3b7816 */ /* 0x000fe200000000a8 */
[----:B------:R-:W-:Y:S06]  /*3290*/  BRA `(.L_x_4764) ;  /* 0x0000001000907947 */ /* 0x000fec0003800000 */
.L_x_4756:
[--C-:B------:R-:W-:Y:S01]  /*32a0*/  FFMA.FTZ R36, R16, UR9, R2.reuse ;  /* 0x0000000910247c23 */ /* 0x100fe20008010002 */
[--C-:B------:R-:W-:Y:S01]  /*32b0*/  FFMA.FTZ R39, R13, UR9, R2.reuse ;  /* 0x000000090d277c23 */ /* 0x100fe20008010002 */
[--C-:B------:R-:W-:Y:S01]  /*32c0*/  FFMA.FTZ R37, R3, UR9, R2.reuse ;  /* 0x0000000903257c23 */ /* 0x100fe20008010002 */
[----:B------:R-:W-:Y:S01]  /*32d0*/  FFMA.FTZ R172, R4, UR9, R2 ;  /* 0x0000000904ac7c23 */ /* 0x000fe20008010002 */
[----:B------:R-:W-:Y:S01]  /*32e0*/  FADD.FTZ R38, R5, -R36 ;  /* 0x8000002405267221 */ /* 0x000fe20000010000 */
[--C-:B------:R-:W-:Y:S01]  /*32f0*/  FFMA.FTZ R36, R14, UR9, R2.reuse ;  /* 0x000000090e247c23 */ /* 0x100fe20008010002 */
[----:B------:R-:W-:Y:S01]  /*3300*/  FADD.FTZ R168, R240, -R39 ;  /* 0x80000027f0a87221 */ /* 0x000fe20000010000 */
[----:B------:R-:W-:Y:S01]  /*3310*/  FADD.FTZ R37, R18, -R37 ;  /* 0x8000002512257221 */ /* 0x000fe20000010000 */
[----:B------:R-:W-:Y:S01]  /*3320*/  FFMA.FTZ R39, R9, UR9, R2 ;  /* 0x0000000909277c23 */ /* 0x000fe20008010002 */
[----:B------:R-:W-:Y:S01]  /*3330*/  FADD.FTZ R169, R7, -R36 ;  /* 0x8000002407a97221 */ /* 0x000fe20000010000 */
[----:B------:R-:W-:Y:S01]  /*3340*/  ISETP.LT.AND P0, PT, RZ, UR29, PT ;  /* 0x0000001dff007c0c */ /* 0x000fe2000bf01270 */
[----:B------:R-:W-:Y:S01]  /*3350*/  FMUL.FTZ R36, R37, UR28 ;  /* 0x0000001c25247c20 */ /* 0x000fe20008410000 */
[----:B------:R-:W-:Y:S01]  /*3360*/  FADD.FTZ R170, R242, -R39 ;  /* 0x80000027f2aa7221 */ /* 0x000fe20000010000 */
[----:B------:R-:W-:Y:S01]  /*3370*/  FMUL.FTZ R39, R38, UR28 ;  /* 0x0000001c26277c20 */ /* 0x000fe20008410000 */
[----:B------:R-:W-:Y:S01]  /*3380*/  FMUL.FTZ R37, R168, UR28 ;  /* 0x0000001ca8257c20 */ /* 0x000fe20008410000 */
[----:B------:R-:W-:Y:S01]  /*3390*/  FMUL.FTZ R169, R169, UR28 ;  /* 0x0000001ca9a97c20 */ /* 0x000fe20008410000 */
[----:B------:R-:W-:Y:S01]  /*33a0*/  FADD.FTZ R172, R15, -R172 ;  /* 0x800000ac0fac7221 */ /* 0x000fe20000010000 */
[----:B------:R-:W-:Y:S01]  /*33b0*/  FMUL.FTZ R38, R170, UR28 ;  /* 0x0000001caa267c20 */ /* 0x000fe20008410000 */
[----:B------:R-:W-:-:S02]  /*33c0*/  FSEL R39, R39, RZ, P0 ;  /* 0x000000ff27277208 */ /* 0x000fc40000000000 */
[----:B------:R-:W-:Y:S01]  /*33d0*/  FMUL.FTZ R168, R172, UR28 ;  /* 0x0000001caca87c20 */ /* 0x000fe20008410000 */
        /* <DEDUP_REMOVED lines=10> */
.L_x_4765:
[----:B------:R-:W-:Y:S05]  /*3480*/  @!P1 BRA `(.L_x_4766) ;  /* 0x0000000000189947 */ /* 0x000fea0003800000 */
[----:B------:R-:W-:Y:S01]  /*3490*/  FMUL.FTZ R169, R39, UR25 ;  /* 0x0000001927a97c20 */ /* 0x000fe20008410000 */
[----:B-----5:R-:W-:-:S03]  /*34a0*/  LOP3.LUT P2, RZ, R214, 0xff00, RZ, 0xc0, !PT ;  /* 0x0000ff00d6ff7812 */ /* 0x020fc6000784c0ff */
[----:B------:R-:W-:-:S05]  /*34b0*/  FMUL.FTZ R169, R169, UR24 ;  /* 0x00000018a9a97c20 */ /* 0x000fca0008410000 */
[----:B------:R-:W-:-:S04]  /*34c0*/  FSEL R169, R169, RZ, P2 ;  /* 0x000000ffa9a97208 */ /* 0x000fc80001000000 */
[----:B------:R-:W-:-:S04]  /*34d0*/  F2FP.BF16.F32.PACK_AB R169, RZ, R169 ;  /* 0x000000a9ffa9723e */ /* 0x000fc800000010ff */
[----:B------:R-:W-:-:S07]  /*34e0*/  PRMT R56, R56, 0x5410, R169 ;  /* 0x0000541038387816 */ /* 0x000fce00000000a9 */
.L_x_4766:
[----:B------:R-:W-:Y:S05]  /*34f0*/  @!P1 BRA `(.L_x_4767) ;  /* 0x0000000000189947 */ /* 0x000fea0003800000 */
[----:B------:R-:W-:Y:S01]  /*3500*/  FMUL.FTZ R169, R37, UR25 ;  /* 0x0000001925a97c20 */ /* 0x000fe20008410000 */
[----:B-----5:R-:W-:-:S03]  /*3510*/  LOP3.LUT P2, RZ, R214, 0xff0000, RZ, 0xc0, !PT ;  /* 0x00ff0000d6ff7812 */ /* 0x020fc6000784c0ff */
[----:B------:R-:W-:-:S05]  /*3520*/  FMUL.FTZ R169, R169, UR24 ;  /* 0x00000018a9a97c20 */ /* 0x000fca0008410000 */
[----:B------:R-:W-:-:S04]  /*3530*/  FSEL R169, R169, RZ, P2 ;  /* 0x000000ffa9a97208 */ /* 0x000fc80001000000 */
[----:B------:R-:W-:-:S04]  /*3540*/  F2FP.BF16.F32.PACK_AB R169, RZ, R169 ;  /* 0x000000a9ffa9723e */ /* 0x000fc800000010ff */
[----:B------:R-:W-:-:S07]  /*3550*/  PRMT R57, R169, 0x7610, R57 ;  /* 0x00007610a9397816 */ /* 0x000fce0000000039 */
.L_x_4767:
[----:B------:R-:W-:Y:S05]  /*3560*/  @!P1 BRA `(.L_x_4768) ;  /* 0x0000000000189947 */ /* 0x000fea0003800000 */
[----:B------:R-:W-:Y:S01]  /*3570*/  FMUL.FTZ R169, R170, UR25 ;  /* 0x00000019aaa97c20 */ /* 0x000fe20008410000 */
[----:B-----5:R-:W-:-:S03]  /*3580*/  LOP3.LUT P2, RZ, R214, 0xff000000, RZ, 0xc0, !PT ;  /* 0xff000000d6ff7812 */ /* 0x020fc6000784c0ff */
[----:B------:R-:W-:-:S05]  /*3590*/  FMUL.FTZ R169, R169, UR24 ;  /* 0x00000018a9a97c20 */ /* 0x000fca0008410000 */
[----:B------:R-:W-:-:S04]  /*35a0*/  FSEL R169, R169, RZ, P2 ;  /* 0x000000ffa9a97208 */ /* 0x000fc80001000000 */
[----:B------:R-:W-:-:S04]  /*35b0*/  F2FP.BF16.F32.PACK_AB R169, RZ, R169 ;  /* 0x000000a9ffa9723e */ /* 0x000fc800000010ff */
[----:B------:R-:W-:-:S07]  /*35c0*/  PRMT R57, R57, 0x5410, R169 ;  /* 0x0000541039397816 */ /* 0x000fce00000000a9 */
.L_x_4768:
[----:B------:R-:W-:Y:S02]  /*35d0*/  FSEL R169, R168, RZ, P0 ;  /* 0x000000ffa8a97208 */ /* 0x000fe40000000000 */
[----:B------:R-:W-:Y:S02]  /*35e0*/  F2FP.BF16.F32.PACK_AB R37, R170, R37 ;  /* 0x00000025aa25723e */ /* 0x000fe400000010ff */
        /* <DEDUP_REMOVED lines=8> */
.L_x_4769:
[----:B------:R-:W-:Y:S01]  /*3670*/  F2FP.BF16.F32.PACK_AB R38, R169, R168 ;  /* 0x000000a8a926723e */ /* 0x000fe200000010ff */
[----:B------:R-:W-:Y:S06]  /*3680*/  @!P1 BRA `(.L_x_4770) ;  /* 0x0000000000189947 */ /* 0x000fec0003800000 */
[----:B------:R-:W-:Y:S01]  /*3690*/  FMUL.FTZ R168, R169, UR25 ;  /* 0x00000019a9a87c20 */ /* 0x000fe20008410000 */
[----:B-----5:R-:W-:-:S03]  /*36a0*/  LOP3.LUT P2, RZ, R215, 0xff00, RZ, 0xc0, !PT ;  /* 0x0000ff00d7ff7812 */ /* 0x020fc6000784c0ff */
[----:B------:R-:W-:-:S05]  /*36b0*/  FMUL.FTZ R168, R168, UR24 ;  /* 0x00000018a8a87c20 */ /* 0x000fca0008410000 */
[----:B------:R-:W-:-:S04]  /*36c0*/  FSEL R168, R168, RZ, P2 ;  /* 0x000000ffa8a87208 */ /* 0x000fc80001000000 */
[----:B------:R-:W-:-:S04]  /*36d0*/  F2FP.BF16.F32.PACK_AB R168, RZ, R168 ;  /* 0x000000a8ffa8723e */ /* 0x000fc800000010ff */
[----:B------:R-:W-:-:S07]  /*36e0*/  PRMT R58, R58, 0x5410, R168 ;  /* 0x000054103a3a7816 */ /* 0x000fce00000000a8 */
.L_x_4770:
        /* <DEDUP_REMOVED lines=16> */
.L_x_4771:
        /* <DEDUP_REMOVED lines=10> */
.L_x_4755:
[----:B------:R-:W-:-:S04]  /*3890*/  UISETP.NE.U32.AND UP0, UPT, UR4, URZ, UPT ;  /* 0x000000ff0400728c */ /* 0x000fc8000bf05070 */
[----:B------:R-:W-:-:S09]  /*38a0*/  UISETP.NE.AND.EX UP0, UPT, UR5, URZ, UPT, UP0 ;  /* 0x000000ff0500728c */ /* 0x000fd2000bf05300 */
[----:B------:R-:W-:Y:S05]  /*38b0*/  BRA.U UP0, `(.L_x_4772) ;  /* 0x00000005007c7547 */ /* 0x000fea000b800000 */
[----:B------:R-:W-:Y:S01]  /*38c0*/  ISETP.LT.AND P0, PT, RZ, UR29, PT ;  /* 0x0000001dff007c0c */ /* 0x000fe2000bf01270 */
[----:B------:R-:W-:-:S12]  /*38d0*/  @!P1 BRA `(.L_x_4773) ;  /* 0x0000000000289947 */ /* 0x000fd80003800000 */
        /* <DEDUP_REMOVED lines=10> */
.L_x_4773:
[----:B------:R-:W-:Y:S05]  /*3980*/  @!P1 BRA `(.L_x_4774) ;  /* 0x00000000002c9947 */ /* 0x000fea0003800000 */
        /* <DEDUP_REMOVED lines=11> */
.L_x_4774:
[----:B------:R-:W-:Y:S05]  /*3a40*/  @!P1 BRA `(.L_x_4775) ;  /* 0x0000000000289947 */ /* 0x000fea0003800000 */
        /* <DEDUP_REMOVED lines=10> */
.L_x_4775:
        /* <DEDUP_REMOVED lines=12> */
.L_x_4776:
        /* <DEDUP_REMOVED lines=11> */
.L_x_4777:
        /* <DEDUP_REMOVED lines=12> */
.L_x_4778:
        /* <DEDUP_REMOVED lines=11> */
.L_x_4779:
[----:B------:R-:W-:Y:S05]  /*3dd0*/  @!P1 BRA `(.L_x_4764) ;  /* 0x0000000400c09947 */ /* 0x000fea0003800000 */
        /* <DEDUP_REMOVED lines=13> */
.L_x_4772:
[----:B------:R-:W-:Y:S02]  /*3eb0*/  ISETP.LT.AND P0, PT, RZ, UR29, PT ;  /* 0x0000001dff007c0c */ /* 0x000fe4000bf01270 */
[----:B-----5:R-:W-:Y:S02]  /*3ec0*/  PRMT R171, R116, 0x7632, R171 ;  /* 0x0000763274ab7816 */ /* 0x020fe400000000ab */
[----:B------:R-:W-:Y:S02]  /*3ed0*/  PRMT R38, R117, 0x7632, R38 ;  /* 0x0000763275267816 */ /* 0x000fe40000000026 */
[----:B------:R-:W-:Y:S02]  /*3ee0*/  SHF.L.U32 R171, R171, 0x10, RZ ;  /* 0x00000010abab7819 */ /* 0x000fe400000006ff */
[----:B------:R-:W-:Y:S02]  /*3ef0*/  SHF.L.U32 R38, R38, 0x10, RZ ;  /* 0x0000001026267819 */ /* 0x000fe400000006ff */
[----:B------:R-:W-:-:S02]  /*3f00*/  SHF.L.U32 R170, R118, 0x10, RZ ;  /* 0x0000001076aa7819 */ /* 0x000fc400000006ff */
[----:B------:R-:W-:Y:S01]  /*3f10*/  PLOP3.LUT P2, PT, PT, PT, UP2, 0x80, 0x8 ;  /* 0x000000000008781c */ /* 0x000fe20003f4f028 */
        /* <DEDUP_REMOVED lines=8> */
[----:B------:R-:W-:Y:S01]  /*3fa0*/  @P0 FFMA.FTZ R171, R36, UR28, R171 ;  /* 0x0000001c24ab0c23 */ /* 0x000fe200080100ab */
[----:B------:R-:W-:Y:S01]  /*3fb0*/  @P0 FADD.FTZ R36, R240, -R37 ;  /* 0x80000025f0240221 */ /* 0x000fe20000010000 */
[----:B------:R-:W-:Y:S01]  /*3fc0*/  SHF.L.U32 R37, R117, 0x10, RZ ;  /* 0x0000001075257819 */ /* 0x000fe200000006ff */
[----:B------:R-:W-:Y:S01]  /*3fd0*/  @P0 FFMA.FTZ R38, R39, UR28, R38 ;  /* 0x0000001c27260c23 */ /* 0x000fe20008010026 */
[----:B------:R-:W-:Y:S01]  /*3fe0*/  PRMT R39, R118, 0x7632, R39 ;  /* 0x0000763276277816 */ /* 0x000fe20000000027 */
[----:B------:R-:W-:Y:S01]  /*3ff0*/  @P0 FFMA.FTZ R170, R169, UR28, R170 ;  /* 0x0000001ca9aa0c23 */ /* 0x000fe200080100aa */
[----:B------:R-:W-:Y:S01]  /*4000*/  PRMT R168, R119, 0x7632, R168 ;  /* 0x0000763277a87816 */ /* 0x000fe200000000a8 */
[----:B------:R-:W-:Y:S01]  /*4010*/  @P0 FFMA.FTZ R37, R36, UR28, R37 ;  /* 0x0000001c24250c23 */ /* 0x000fe20008010025 */
[--C-:B------:R-:W-:Y:S01]  /*4020*/  @P0 FFMA.FTZ R36, R4, UR9, R2.reuse ;  /* 0x0000000904240c23 */ /* 0x100fe20008010002 */
[----:B------:R-:W-:Y:S01]  /*4030*/  SHF.L.U32 R39, R39, 0x10, RZ ;  /* 0x0000001027277819 */ /* 0x000fe200000006ff */
[----:B------:R-:W-:Y:S01]  /*4040*/  @P0 FFMA.FTZ R169, R11, UR9, R2 ;  /* 0x000000090ba90c23 */ /* 0x000fe20008010002 */
[----:B------:R-:W-:Y:S01]  /*4050*/  SHF.L.U32 R168, R168, 0x10, RZ ;  /* 0x00000010a8a87819 */ /* 0x000fe200000006ff */
[----:B------:R-:W-:Y:S01]  /*4060*/  @P0 FADD.FTZ R36, R15, -R36 ;  /* 0x800000240f240221 */ /* 0x000fe20000010000 */
[----:B------:R-:W-:-:S03]  /*4070*/  @P0 FADD.FTZ R251, R17, -R172 ;  /* 0x800000ac11fb0221 */ /* 0x000fc60000010000 */
[----:B------:R-:W-:Y:S01]  /*4080*/  @P0 FFMA.FTZ R39, R36, UR28, R39 ;  /* 0x0000001c24270c23 */ /* 0x000fe20008010027 */
[----:B------:R-:W-:Y:S01]  /*4090*/  @P0 FADD.FTZ R36, R244, -R169 ;  /* 0x800000a9f4240221 */ /* 0x000fe20000010000 */
[----:B------:R-:W-:Y:S01]  /*40a0*/  SHF.L.U32 R169, R119, 0x10, RZ ;  /* 0x0000001077a97819 */ /* 0x000fe200000006ff */
[----:B------:R-:W-:Y:S01]  /*40b0*/  @P0 FFMA.FTZ R168, R251, UR28, R168 ;  /* 0x0000001cfba80c23 */ /* 0x000fe200080100a8 */
[----:B------:R-:W-:-:S03]  /*40c0*/  @P2 FFMA.FTZ R251, R3, UR9, R2 ;  /* 0x0000000903fb2c23 */ /* 0x000fc60008010002 */
[----:B------:R-:W-:Y:S01]  /*40d0*/  @P0 FFMA.FTZ R169, R36, UR28, R169 ;  /* 0x0000001c24a90c23 */ /* 0x000fe200080100a9 */
[----:B------:R-:W-:Y:S01]  /*40e0*/  SHF.L.U32 R36, R116, 0x10, RZ ;  /* 0x0000001074247819 */ /* 0x000fe200000006ff */
[----:B------:R-:W-:-:S04]  /*40f0*/  @P2 FADD.FTZ R251, R18, -R251 ;  /* 0x800000fb12fb2221 */ /* 0x000fc80000010000 */
[----:B------:R-:W-:Y:S01]  /*4100*/  @P2 FFMA.FTZ R36, R251, UR28, R36 ;  /* 0x0000001cfb242c23 */ /* 0x000fe20008010024 */
[----:B------:R-:W-:Y:S06]  /*4110*/  @!P1 BRA `(.L_x_4780) ;  /* 0x0000000000189947 */ /* 0x000fec0003800000 */
[----:B------:R-:W-:Y:S01]  /*4120*/  FMUL.FTZ R172, R36, UR25 ;  /* 0x0000001924ac7c20 */ /* 0x000fe20008410000 */
[----:B------:R-:W-:-:S03]  /*4130*/  LOP3.LUT P0, RZ, R214, 0xff, RZ, 0xc0, !PT ;  /* 0x000000ffd6ff7812 */ /* 0x000fc6000780c0ff */
[----:B------:R-:W-:-:S05]  /*4140*/  FMUL.FTZ R172, R172, UR24 ;  /* 0x00000018acac7c20 */ /* 0x000fca0008410000 */
[----:B------:R-:W-:-:S04]  /*4150*/  FSEL R172, R172, RZ, P0 ;  /* 0x000000ffacac7208 */ /* 0x000fc80000000000 */
[----:B------:R-:W-:-:S04]  /*4160*/  F2FP.BF16.F32.PACK_AB R172, RZ, R172 ;  /* 0x000000acffac723e */ /* 0x000fc800000010ff */
[----:B------:R-:W-:-:S07]  /*4170*/  PRMT R56, R172, 0x7610, R56 ;  /* 0x00007610ac387816 */ /* 0x000fce0000000038 */
.L_x_4780:
        /* <DEDUP_REMOVED lines=8> */
.L_x_4781:
[----:B------:R-:W-:Y:S05]  /*4200*/  @!P1 BRA `(.L_x_4782) ;  /* 0x0000000000189947 */ /* 0x000fea0003800000 */
[----:B------:R-:W-:Y:S01]  /*4210*/  FMUL.FTZ R171, R37, UR25 ;  /* 0x0000001925ab7c20 */ /* 0x000fe20008410000 */
[----:B------:R-:W-:-:S03]  /*4220*/  LOP3.LUT P0, RZ, R214, 0xff0000, RZ, 0xc0, !PT ;  /* 0x00ff0000d6ff7812 */ /* 0x000fc6000780c0ff */
[----:B------:R-:W-:-:S05]  /*4230*/  FMUL.FTZ R171, R171, UR24 ;  /* 0x00000018abab7c20 */ /* 0x000fca0008410000 */
[----:B------:R-:W-:-:S04]  /*4240*/  FSEL R171, R171, RZ, P0 ;  /* 0x000000ffabab7208 */ /* 0x000fc80000000000 */
[----:B------:R-:W-:-:S04]  /*4250*/  F2FP.BF16.F32.PACK_AB R171, RZ, R171 ;  /* 0x000000abffab723e */ /* 0x000fc800000010ff */
[----:B------:R-:W-:-:S07]  /*4260*/  PRMT R57, R171, 0x7610, R57 ;  /* 0x00007610ab397816 */ /* 0x000fce0000000039 */
.L_x_4782:
        /* <DEDUP_REMOVED lines=8> */
.L_x_4783:
[----:B------:R-:W-:Y:S05]  /*42f0*/  @!P1 BRA `(.L_x_4784) ;  /* 0x0000000000189947 */ /* 0x000fea0003800000 */
[----:B------:R-:W-:Y:S01]  /*4300*/  FMUL.FTZ R38, R170, UR25 ;  /* 0x00000019aa267c20 */ /* 0x000fe20008410000 */
[----:B------:R-:W-:-:S03]  /*4310*/  LOP3.LUT P0, RZ, R215, 0xff, RZ, 0xc0, !PT ;  /* 0x000000ffd7ff7812 */ /* 0x000fc6000780c0ff */
[----:B------:R-:W-:-:S05]  /*4320*/  FMUL.FTZ R38, R38, UR24 ;  /* 0x0000001826267c20 */ /* 0x000fca0008410000 */
[----:B------:R-:W-:-:S04]  /*4330*/  FSEL R38, R38, RZ, P0 ;  /* 0x000000ff26267208 */ /* 0x000fc80000000000 */
[----:B------:R-:W-:-:S04]  /*4340*/  F2FP.BF16.F32.PACK_AB R38, RZ, R38 ;  /* 0x00000026ff26723e */ /* 0x000fc800000010ff */
[----:B------:R-:W-:-:S07]  /*4350*/  PRMT R58, R38, 0x7610, R58 ;  /* 0x00007610263a7816 */ /* 0x000fce000000003a */
.L_x_4784:
        /* <DEDUP_REMOVED lines=8> */
.L_x_4785:
[----:B------:R-:W-:Y:S05]  /*43e0*/  @!P1 BRA `(.L_x_4786) ;  /* 0x0000000000189947 */ /* 0x000fea0003800000 */
[----:B------:R-:W-:Y:S01]  /*43f0*/  FMUL.FTZ R39, R169, UR25 ;  /* 0x00000019a9277c20 */ /* 0x000fe20008410000 */
[----:B------:R-:W-:-:S03]  /*4400*/  LOP3.LUT P0, RZ, R215, 0xff0000, RZ, 0xc0, !PT ;  /* 0x00ff0000d7ff7812 */ /* 0x000fc6000780c0ff */
[----:B------:R-:W-:-:S05]  /*4410*/  FMUL.FTZ R39, R39, UR24 ;  /* 0x0000001827277c20 */ /* 0x000fca0008410000 */
[----:B------:R-:W-:-:S04]  /*4420*/  FSEL R39, R39, RZ, P0 ;  /* 0x000000ff27277208 */ /* 0x000fc80000000000 */
[----:B------:R-:W-:-:S04]  /*4430*/  F2FP.BF16.F32.PACK_AB R39, RZ, R39 ;  /* 0x00000027ff27723e */ /* 0x000fc800000010ff */
[----:B------:R-:W-:-:S07]  /*4440*/  PRMT R59, R39, 0x7610, R59 ;  /* 0x00007610273b7816 */ /* 0x000fce000000003b */
.L_x_4786:
        /* <DEDUP_REMOVED lines=9> */
.L_x_4764:
[----:B------:R-:W-:Y:S01]  /*44e0*/  ISETP.NE.U32.AND P0, PT, RZ, UR4, PT ;  /* 0x00000004ff007c0c */ /* 0x000fe2000bf05070 */
[----:B------:R-:W0:Y:S01]  /*44f0*/  @P1 LDC.64 R168, c[0x0][0x468] ;  /* 0x00011a00ffa81b82 */ /* 0x000e220000000a00 */
[----:B------:R-:W-:Y:S02]  /*4500*/  UISETP.NE.U32.AND UP0, UPT, UR6, URZ, UPT ;  /* 0x000000ff0600728c */ /* 0x000fe4000bf05070 */
[----:B------:R-:W-:Y:S02]  /*4510*/  ISETP.NE.AND.EX P0, PT, RZ, UR5, PT, P0 ;  /* 0x00000005ff007c0c */ /* 0x000fe4000bf05300 */
[----:B------:R-:W-:-:S11]  /*4520*/  UISETP.NE.AND.EX UP0, UPT, UR7, URZ, UPT, UP0 ;  /* 0x000000ff0700728c */ /* 0x000fd6000bf05300 */
[----:B------:R-:W1:Y:S01]  /*4530*/  @P0 LDC.64 R170, c[0x0][0x478] ;  /* 0x00011e00ffaa0b82 */ /* 0x000e620000000a00 */
[----:B0-----:R-:W-:-:S04]  /*4540*/  @P1 IMAD.WIDE.U32 R168, R173, 0x10, R168 ;  /* 0x00000010ada81825 */ /* 0x001fc800078e00a8 */
[----:B-1----:R-:W-:-:S05]  /*4550*/  @P0 IMAD.WIDE.U32 R170, R175, 0x10, R170 ;  /* 0x00000010afaa0825 */ /* 0x002fca00078e00aa */
[----:B------:R0:W-:Y:S04]  /*4560*/  @P0 STG.E.128 desc[UR20][R170.64], R36 ;  /* 0x00000024aa000986 */ /* 0x0001e8000c101d14 */
[----:B------:R0:W-:Y:S01]  /*4570*/  @P1 STG.E.128 desc[UR20][R168.64], R56 ;  /* 0x00000038a8001986 */ /* 0x0001e2000c101d14 */
[----:B------:R-:W-:Y:S05]  /*4580*/  BRA.U !UP0, `(.L_x_4787) ;  /* 0x0000000d080c7547 */ /* 0x000fea000b800000 */
[----:B------:R-:W-:Y:S05]  /*4590*/  @!P0 BRA `(.L_x_4788) ;  /* 0x00000004008c8947 */ /* 0x000fea0003800000 */
[----:B------:R-:W-:Y:S02]  /*45a0*/  ISETP.LT.AND P2, PT, RZ, UR29, PT ;  /* 0x0000001dff007c0c */ /* 0x000fe4000bf41270 */
[----:B0----5:R-:W-:Y:S02]  /*45b0*/  PRMT R37, R120, 0x7632, R37 ;  /* 0x0000763278257816 */ /* 0x021fe40000000025 */
[C---:B------:R-:W-:Y:S02]  /*45c0*/  PRMT R38, R121.reuse, 0x7632, R38 ;  /* 0x0000763279267816 */ /* 0x040fe40000000026 */
[----:B------:R-:W-:Y:S01]  /*45d0*/  SHF.L.U32 R171, R121, 0x10, RZ ;  /* 0x0000001079ab7819 */ /* 0x000fe200000006ff */
[----:B------:R-:W-:Y:S01]  /*45e0*/  IMAD.U32 R37, R37, 0x10000, RZ ;  /* 0x0001000025257824 */ /* 0x000fe200078e00ff */
[----:B------:R-:W-:Y:S02]  /*45f0*/  SHF.L.U32 R38, R38, 0x10, RZ ;  /* 0x0000001026267819 */ /* 0x000fe400000006ff */
[----:B------:R-:W-:-:S03]  /*4600*/  SHF.L.U32 R170, R122, 0x10, RZ ;  /* 0x000000107aaa7819 */ /* 0x000fc600000006ff */
[--C-:B------:R-:W-:Y:S01]  /*4610*/  @P2 FFMA.FTZ R36, R8, UR9, R2.reuse ;  /* 0x0000000908242c23 */ /* 0x100fe20008010002 */
[--C-:B------:R-:W-:Y:S01]  /*4620*/  @P2 FFMA.FTZ R39, R201, UR9, R2.reuse ;  /* 0x00000009c9272c23 */ /* 0x100fe20008010002 */
[--C-:B------:R-:W-:Y:S01]  /*4630*/  @P2 FFMA.FTZ R168, R12, UR9, R2.reuse ;  /* 0x000000090ca82c23 */ /* 0x100fe20008010002 */
[----:B------:R-:W-:Y:S01]  /*4640*/  @P2 FFMA.FTZ R169, R203, UR9, R2 ;  /* 0x00000009cba92c23 */ /* 0x000fe20008010002 */
[----:B------:R-:W-:Y:S01]  /*4650*/  @P2 FADD.FTZ R36, R195, -R36 ;  /* 0x80000024c3242221 */ /* 0x000fe20000010000 */
[----:B------:R-:W-:Y:S02]  /*4660*/  @P2 FFMA.FTZ R172, R204, UR9, R2 ;  /* 0x00000009ccac2c23 */ /* 0x000fe40008010002 */
[----:B------:R-:W-:Y:S01]  /*4670*/  @P2 FADD.FTZ R169, R200, -R169 ;  /* 0x800000a9c8a92221 */ /* 0x000fe20000010000 */
[----:B------:R-:W-:Y:S01]  /*4680*/  @P2 FFMA.FTZ R37, R36, UR28, R37 ;  /* 0x0000001c24252c23 */ /* 0x000fe20008010025 */
[----:B------:R-:W-:Y:S01]  /*4690*/  @P2 FADD.FTZ R36, R10, -R39 ;  /* 0x800000270a242221 */ /* 0x000fe20000010000 */
[--C-:B------:R-:W-:Y:S01]  /*46a0*/  @P2 FADD.FTZ R39, R229, -R168.reuse ;  /* 0x800000a8e5272221 */ /* 0x100fe20000010000 */
[----:B------:R-:W-:Y:S01]  /*46b0*/  PRMT R168, R123, 0x7632, R168 ;  /* 0x000076327ba87816 */ /* 0x000fe200000000a8 */
[----:B------:R-:W-:Y:S01]  /*46c0*/  @P2 FFMA.FTZ R170, R169, UR28, R170 ;  /* 0x0000001ca9aa2c23 */ /* 0x000fe200080100aa */
[----:B------:R-:W-:Y:S01]  /*46d0*/  @P2 FFMA.FTZ R171, R36, UR28, R171 ;  /* 0x0000001c24ab2c23 */ /* 0x000fe200080100ab */
[----:B------:R-:W-:Y:S01]  /*46e0*/  @P2 FFMA.FTZ R38, R39, UR28, R38 ;  /* 0x0000001c27262c23 */ /* 0x000fe20008010026 */
[----:B------:R-:W-:Y:S01]  /*46f0*/  PRMT R39, R122, 0x7632, R39 ;  /* 0x000076327a277816 */ /* 0x000fe20000000027 */
[--C-:B------:R-:W-:Y:S01]  /*4700*/  @P2 FFMA.FTZ R36, R234, UR9, R2.reuse ;  /* 0x00000009ea242c23 */ /* 0x100fe20008010002 */
[----:B------:R-:W-:Y:S01]  /*4710*/  @P2 FFMA.FTZ R169, R241, UR9, R2 ;  /* 0x00000009f1a92c23 */ /* 0x000fe20008010002 */
[----:B------:R-:W-:Y:S01]  /*4720*/  SHF.L.U32 R168, R168, 0x10, RZ ;  /* 0x00000010a8a87819 */ /* 0x000fe200000006ff */
[----:B------:R-:W-:Y:S01]  /*4730*/  @P2 FADD.FTZ R215, R233, -R172 ;  /* 0x800000ace9d72221 */ /* 0x000fe20000010000 */
[----:B------:R-:W-:Y:S01]  /*4740*/  SHF.L.U32 R39, R39, 0x10, RZ ;  /* 0x0000001027277819 */ /* 0x000fe200000006ff */
[----:B------:R-:W-:-:S02]  /*4750*/  @P2 FADD.FTZ R36, R231, -R36 ;  /* 0x80000024e7242221 */ /* 0x000fc40000010000 */
[----:B------:R-:W-:Y:S01]  /*4760*/  @P2 FFMA.FTZ R168, R215, UR28, R168 ;  /* 0x0000001cd7a82c23 */ /* 0x000fe200080100a8 */
[----:B------:R-:W-:Y:S01]  /*4770*/  @P2 FFMA.FTZ R215, R19, UR9, R2 ;  /* 0x0000000913d72c23 */ /* 0x000fe20008010002 */
[----:B------:R-:W-:Y:S01]  /*4780*/  @P2 FFMA.FTZ R39, R36, UR28, R39 ;  /* 0x0000001c24272c23 */ /* 0x000fe20008010027 */
[----:B------:R-:W-:Y:S01]  /*4790*/  @P2 FADD.FTZ R36, R202, -R169 ;  /* 0x800000a9ca242221 */ /* 0x000fe20000010000 */
[----:B------:R-:W-:Y:S01]  /*47a0*/  SHF.L.U32 R169, R123, 0x10, RZ ;  /* 0x000000107ba97819 */ /* 0x000fe200000006ff */
[----:B------:R-:W-:-:S04]  /*47b0*/  @P2 FADD.FTZ R215, R0, -R215 ;  /* 0x800000d700d72221 */ /* 0x000fc80000010000 */
[----:B------:R-:W-:Y:S01]  /*47c0*/  @P2 FFMA.FTZ R169, R36, UR28, R169 ;  /* 0x0000001c24a92c23 */ /* 0x000fe200080100a9 */
[----:B------:R-:W-:-:S05]  /*47d0*/  SHF.L.U32 R36, R120, 0x10, RZ ;  /* 0x0000001078247819 */ /* 0x000fca00000006ff */
        /* <DEDUP_REMOVED lines=8> */
.L_x_4789:
        /* <DEDUP_REMOVED lines=8> */
.L_x_4790:
[----:B------:R-:W-:Y:S05]  /*48e0*/  @!P1 BRA `(.L_x_4791) ;  /* 0x0000000000189947 */ /* 0x000fea0003800000 */
[----:B------:R-:W-:Y:S01]  /*48f0*/  FMUL.FTZ R37, R171, UR25 ;  /* 0x00000019ab257c20 */ /* 0x000fe20008410000 */
[----:B------:R-:W-:-:S03]  /*4900*/  LOP3.LUT P2, RZ, R198, 0xff0000, RZ, 0xc0, !PT ;  /* 0x00ff0000c6ff7812 */ /* 0x000fc6000784c0ff */
[----:B------:R-:W-:-:S05]  /*4910*/  FMUL.FTZ R37, R37, UR24 ;  /* 0x0000001825257c20 */ /* 0x000fca0008410000 */
[----:B------:R-:W-:-:S04]  /*4920*/  FSEL R37, R37, RZ, P2 ;  /* 0x000000ff25257208 */ /* 0x000fc80001000000 */
[----:B------:R-:W-:-:S04]  /*4930*/  F2FP.BF16.F32.PACK_AB R37, RZ, R37 ;  /* 0x00000025ff25723e */ /* 0x000fc800000010ff */
[----:B------:R-:W-:-:S07]  /*4940*/  PRMT R57, R37, 0x7610, R57 ;  /* 0x0000761025397816 */ /* 0x000fce0000000039 */
.L_x_4791:
        /* <DEDUP_REMOVED lines=8> */
.L_x_4792:
[----:B------:R-:W-:Y:S05]  /*49d0*/  @!P1 BRA `(.L_x_4793) ;  /* 0x0000000000189947 */ /* 0x000fea0003800000 */
[----:B------:R-:W-:Y:S01]  /*49e0*/  FMUL.FTZ R38, R170, UR25 ;  /* 0x00000019aa267c20 */ /* 0x000fe20008410000 */
[----:B------:R-:W-:-:S03]  /*49f0*/  LOP3.LUT P2, RZ, R199, 0xff, RZ, 0xc0, !PT ;  /* 0x000000ffc7ff7812 */ /* 0x000fc6000784c0ff */
[----:B------:R-:W-:-:S05]  /*4a00*/  FMUL.FTZ R38, R38, UR24 ;  /* 0x0000001826267c20 */ /* 0x000fca0008410000 */
[----:B------:R-:W-:-:S04]  /*4a10*/  FSEL R38, R38, RZ, P2 ;  /* 0x000000ff26267208 */ /* 0x000fc80001000000 */
[----:B------:R-:W-:-:S04]  /*4a20*/  F2FP.BF16.F32.PACK_AB R38, RZ, R38 ;  /* 0x00000026ff26723e */ /* 0x000fc800000010ff */
[----:B------:R-:W-:-:S07]  /*4a30*/  PRMT R58, R38, 0x7610, R58 ;  /* 0x00007610263a7816 */ /* 0x000fce000000003a */
.L_x_4793:
        /* <DEDUP_REMOVED lines=8> */
.L_x_4794:
[----:B------:R-:W-:Y:S05]  /*4ac0*/  @!P1 BRA `(.L_x_4795) ;  /* 0x0000000000189947 */ /* 0x000fea0003800000 */
[----:B------:R-:W-:Y:S01]  /*4ad0*/  FMUL.FTZ R39, R169, UR25 ;  /* 0x00000019a9277c20 */ /* 0x000fe20008410000 */
[----:B------:R-:W-:-:S03]  /*4ae0*/  LOP3.LUT P2, RZ, R199, 0xff0000, RZ, 0xc0, !PT ;  /* 0x00ff0000c7ff7812 */ /* 0x000fc6000784c0ff */
[----:B------:R-:W-:-:S05]  /*4af0*/  FMUL.FTZ R39, R39, UR24 ;  /* 0x0000001827277c20 */ /* 0x000fca0008410000 */
[----:B------:R-:W-:-:S04]  /*4b00*/  FSEL R39, R39, RZ, P2 ;  /* 0x000000ff27277208 */ /* 0x000fc80001000000 */
[----:B------:R-:W-:-:S04]  /*4b10*/  F2FP.BF16.F32.PACK_AB R39, RZ, R39 ;  /* 0x00000027ff27723e */ /* 0x000fc800000010ff */
[----:B------:R-:W-:-:S07]  /*4b20*/  PRMT R59, R39, 0x7610, R59 ;  /* 0x00007610273b7816 */ /* 0x000fce000000003b */
.L_x_4795:
        /* <DEDUP_REMOVED lines=10> */
.L_x_4788:
[----:B------:R-:W-:Y:S01]  /*4bd0*/  ISETP.LT.AND P2, PT, RZ, UR29, PT ;  /* 0x0000001dff007c0c */ /* 0x000fe2000bf41270 */
[----:B------:R-:W-:-:S12]  /*4be0*/  @!P1 BRA `(.L_x_4797) ;  /* 0x0000000000289947 */ /* 0x000fd80003800000 */
        /* <DEDUP_REMOVED lines=10> */
.L_x_4797:
[----:B------:R-:W-:Y:S05]  /*4c90*/  @!P1 BRA `(.L_x_4798) ;  /* 0x00000000002c9947 */ /* 0x000fea0003800000 */
        /* <DEDUP_REMOVED lines=11> */
.L_x_4798:
[----:B------:R-:W-:Y:S05]  /*4d50*/  @!P1 BRA `(.L_x_4799) ;  /* 0x0000000000289947 */ /* 0x000fea0003800000 */
        /* <DEDUP_REMOVED lines=10> */
.L_x_4799:
[----:B------:R-:W-:Y:S05]  /*4e00*/  @!P1 BRA `(.L_x_4800) ;  /* 0x00000000002c9947 */ /* 0x000fea0003800000 */
        /* <DEDUP_REMOVED lines=11> */
.L_x_4800:
        /* <DEDUP_REMOVED lines=11> */
.L_x_4801:
        /* <DEDUP_REMOVED lines=12> */
.L_x_4802:
        /* <DEDUP_REMOVED lines=11> */
.L_x_4803:
[----:B------:R-:W-:Y:S05]  /*50e0*/  @!P1 BRA `(.L_x_4796) ;  /* 0x0000000c00389947 */ /* 0x000fea0003800000 */
        /* <DEDUP_REMOVED lines=13> */
.L_x_4787:
[----:B------:R-:W-:Y:S05]  /*51c0*/  @!P0 BRA `(.L_x_4804) ;  /* 0x00000004007c8947 */ /* 0x000fea0003800000 */
[--C-:B0-----:R-:W-:Y:S01]  /*51d0*/  FFMA.FTZ R39, R201, UR9, R2.reuse ;  /* 0x00000009c9277c23 */ /* 0x101fe20008010002 */
        /* <DEDUP_REMOVED lines=29> */
.L_x_4805:
[----:B------:R-:W-:Y:S05]  /*53b0*/  @!P1 BRA `(.L_x_4806) ;  /* 0x0000000000189947 */ /* 0x000fea0003800000 */
[----:B------:R-:W-:Y:S01]  /*53c0*/  FMUL.FTZ R169, R39, UR25 ;  /* 0x0000001927a97c20 */ /* 0x000fe20008410000 */
[----:B-----5:R-:W-:-:S03]  /*53d0*/  LOP3.LUT P3, RZ, R198, 0xff00, RZ, 0xc0, !PT ;  /* 0x0000ff00c6ff7812 */ /* 0x020fc6000786c0ff */
[----:B------:R-:W-:-:S05]  /*53e0*/  FMUL.FTZ R169, R169, UR24 ;  /* 0x00000018a9a97c20 */ /* 0x000fca0008410000 */
[----:B------:R-:W-:-:S04]  /*53f0*/  FSEL R169, R169, RZ, P3 ;  /* 0x000000ffa9a97208 */ /* 0x000fc80001800000 */
[----:B------:R-:W-:-:S04]  /*5400*/  F2FP.BF16.F32.PACK_AB R169, RZ, R169 ;  /* 0x000000a9ffa9723e */ /* 0x000fc800000010ff */
[----:B------:R-:W-:-:S07]  /*5410*/  PRMT R56, R56, 0x5410, R169 ;  /* 0x0000541038387816 */ /* 0x000fce00000000a9 */
.L_x_4806:
[----:B------:R-:W-:Y:S05]  /*5420*/  @!P1 BRA `(.L_x_4807) ;  /* 0x0000000000189947 */ /* 0x000fea0003800000 */
[----:B------:R-:W-:Y:S01]  /*5430*/  FMUL.FTZ R169, R37, UR25 ;  /* 0x0000001925a97c20 */ /* 0x000fe20008410000 */
[----:B-----5:R-:W-:-:S03]  /*5440*/  LOP3.LUT P3, RZ, R198, 0xff0000, RZ, 0xc0, !PT ;  /* 0x00ff0000c6ff7812 */ /* 0x020fc6000786c0ff */
[----:B------:R-:W-:-:S05]  /*5450*/  FMUL.FTZ R169, R169, UR24 ;  /* 0x00000018a9a97c20 */ /* 0x000fca0008410000 */
[----:B------:R-:W-:-:S04]  /*5460*/  FSEL R169, R169, RZ, P3 ;  /* 0x000000ffa9a97208 */ /* 0x000fc80001800000 */
[----:B------:R-:W-:-:S04]  /*5470*/  F2FP.BF16.F32.PACK_AB R169, RZ, R169 ;  /* 0x000000a9ffa9723e */ /* 0x000fc800000010ff */
[----:B------:R-:W-:-:S07]  /*5480*/  PRMT R57, R169, 0x7610, R57 ;  /* 0x00007610a9397816 */ /* 0x000fce0000000039 */
.L_x_4807:
[----:B------:R-:W-:Y:S05]  /*5490*/  @!P1 BRA `(.L_x_4808) ;  /* 0x0000000000189947 */ /* 0x000fea0003800000 */
[----:B------:R-:W-:Y:S01]  /*54a0*/  FMUL.FTZ R169, R170, UR25 ;  /* 0x00000019aaa97c20 */ /* 0x000fe20008410000 */
[----:B-----5:R-:W-:-:S03]  /*54b0*/  LOP3.LUT P3, RZ, R198, 0xff000000, RZ, 0xc0, !PT ;  /* 0xff000000c6ff7812 */ /* 0x020fc6000786c0ff */
[----:B------:R-:W-:-:S05]  /*54c0*/  FMUL.FTZ R169, R169, UR24 ;  /* 0x00000018a9a97c20 */ /* 0x000fca0008410000 */
[----:B------:R-:W-:-:S04]  /*54d0*/  FSEL R169, R169, RZ, P3 ;  /* 0x000000ffa9a97208 */ /* 0x000fc80001800000 */
[----:B------:R-:W-:-:S04]  /*54e0*/  F2FP.BF16.F32.PACK_AB R169, RZ, R169 ;  /* 0x000000a9ffa9723e */ /* 0x000fc800000010ff */
[----:B------:R-:W-:-:S07]  /*54f0*/  PRMT R57, R57, 0x5410, R169 ;  /* 0x0000541039397816 */ /* 0x000fce00000000a9 */
.L_x_4808:
        /* <DEDUP_REMOVED lines=10> */
.L_x_4809:
        /* <DEDUP_REMOVED lines=8> */
.L_x_4810:
[--C-:B------:R-:W-:Y:S01]  /*5620*/  FFMA.FTZ R36, R204, UR9, R2.reuse ;  /* 0x00000009cc247c23 */ /* 0x100fe20008010002 */
[----:B------:R-:W-:-:S03]  /*5630*/  FFMA.FTZ R169, R241, UR9, R2 ;  /* 0x00000009f1a97c23 */ /* 0x000fc60008010002 */
[----:B------:R-:W-:Y:S01]  /*5640*/  FADD.FTZ R36, R233, -R36 ;  /* 0x80000024e9247221 */ /* 0x000fe20000010000 */
[----:B------:R-:W-:-:S03]  /*5650*/  FADD.FTZ R169, R202, -R169 ;  /* 0x800000a9caa97221 */ /* 0x000fc60000010000 */
[----:B------:R-:W-:Y:S01]  /*5660*/  FMUL.FTZ R170, R36, UR28 ;  /* 0x0000001c24aa7c20 */ /* 0x000fe20008410000 */
[----:B------:R-:W-:Y:S01]  /*5670*/  FMUL.FTZ R169, R169, UR28 ;  /* 0x0000001ca9a97c20 */ /* 0x000fe20008410000 */
[----:B------:R-:W-:-:S03]  /*5680*/  F2FP.BF16.F32.PACK_AB R36, R39, R168 ;  /* 0x000000a82724723e */ /* 0x000fc600000010ff */
        /* <DEDUP_REMOVED lines=9> */
.L_x_4811:
        /* <DEDUP_REMOVED lines=10> */
.L_x_4804:
[----:B------:R-:W-:Y:S05]  /*57c0*/  @!P1 BRA `(.L_x_4812) ;  /* 0x00000000002c9947 */ /* 0x000fea0003800000 */
[----:B0-----:R-:W-:Y:S01]  /*57d0*/  FFMA.FTZ R169, R19, UR9, R2 ;  /* 0x0000000913a97c23 */ /* 0x001fe20008010002 */
        /* <DEDUP_REMOVED lines=10> */
.L_x_4812:
        /* <DEDUP_REMOVED lines=12> */
.L_x_4813:
        /* <DEDUP_REMOVED lines=12> */
.L_x_4814:
        /* <DEDUP_REMOVED lines=12> */
.L_x_4815:
        /* <DEDUP_REMOVED lines=12> */
.L_x_4816:
        /* <DEDUP_REMOVED lines=12> */
.L_x_4817:
        /* <DEDUP_REMOVED lines=12> */
.L_x_4818:
[----:B------:R-:W-:Y:S05]  /*5d00*/  @!P1 BRA `(.L_x_4796) ;  /* 0x0000000000309947 */ /* 0x000fea0003800000 */
[----:B0-----:R-:W-:Y:S01]  /*5d10*/  FFMA.FTZ R168, R204, UR9, R2 ;  /* 0x00000009cca87c23 */ /* 0x001fe20008010002 */
        /* <DEDUP_REMOVED lines=10> */
[----:B------:R-:W-:-:S07]  /*5dc0*/  PRMT R59, R59, 0x5410, R168 ;  /* 0x000054103b3b7816 */ /* 0x000fce00000000a8 */
.L_x_4796:
        /* <DEDUP_REMOVED lines=8> */
[----:B------:R-:W-:Y:S05]  /*5e50*/  BRA.U !UP0, `(.L_x_4819) ;  /* 0x0000000d080c7547 */ /* 0x000fea000b800000 */
[----:B------:R-:W-:Y:S05]  /*5e60*/  @!P0 BRA `(.L_x_4820) ;  /* 0x00000004008c8947 */ /* 0x000fea0003800000 */
[----:B------:R-:W-:Y:S02]  /*5e70*/  ISETP.LT.AND P2, PT, RZ, UR29, PT ;  /* 0x0000001dff007c0c */ /* 0x000fe4000bf41270 */
[----:B0-----:R-:W-:Y:S02]  /*5e80*/  PRMT R171, R124, 0x7632, R171 ;  /* 0x000076327cab7816 */ /* 0x001fe400000000ab */
[----:B------:R-:W-:Y:S02]  /*5e90*/  PRMT R38, R125, 0x7632, R38 ;  /* 0x000076327d267816 */ /* 0x000fe40000000026 */
[----:B------:R-:W-:Y:S01]  /*5ea0*/  PRMT R169, R126, 0x7632, R169 ;  /* 0x000076327ea97816 */ /* 0x000fe200000000a9 */
[----:B------:R-:W-:Y:S01]  /*5eb0*/  IMAD.U32 R171, R171, 0x10000, RZ ;  /* 0x00010000abab7824 */ /* 0x000fe200078e00ff */
[----:B------:R-:W-:Y:S02]  /*5ec0*/  SHF.L.U32 R38, R38, 0x10, RZ ;  /* 0x0000001026267819 */ /* 0x000fe400000006ff */
[----:B------:R-:W-:-:S02]  /*5ed0*/  SHF.L.U32 R170, R126, 0x10, RZ ;  /* 0x000000107eaa7819 */ /* 0x000fc400000006ff */
[----:B------:R-:W-:Y:S01]  /*5ee0*/  SHF.L.U32 R169, R169, 0x10, RZ ;  /* 0x00000010a9a97819 */ /* 0x000fe200000006ff */
[--C-:B------:R-:W-:Y:S01]  /*5ef0*/  @P2 FFMA.FTZ R36, R206, UR9, R2.reuse ;  /* 0x00000009ce242c23 */ /* 0x100fe20008010002 */
[--C-:B------:R-:W-:Y:S01]  /*5f00*/  @P2 FFMA.FTZ R168, R220, UR9, R2.reuse ;  /* 0x00000009dca82c23 */ /* 0x100fe20008010002 */
[--C-:B------:R-:W-:Y:S01]  /*5f10*/  @P2 FFMA.FTZ R37, R205, UR9, R2.reuse ;  /* 0x00000009cd252c23 */ /* 0x100fe20008010002 */
[----:B------:R-:W-:Y:S01]  /*5f20*/  @P2 FFMA.FTZ R172, R222, UR9, R2 ;  /* 0x00000009deac2c23 */ /* 0x000fe20008010002 */
[----:B------:R-:W-:Y:S01]  /*5f30*/  @P2 FADD.FTZ R36, R207, -R36 ;  /* 0x80000024cf242221 */ /* 0x000fe20000010000 */
[--C-:B------:R-:W-:Y:S01]  /*5f40*/  @P2 FADD.FTZ R39, R235, -R168.reuse ;  /* 0x800000a8eb272221 */ /* 0x100fe20000010000 */
[----:B------:R-:W-:Y:S01]  /*5f50*/  PRMT R168, R127, 0x7632, R168 ;  /* 0x000076327fa87816 */ /* 0x000fe200000000a8 */
[----:B------:R-:W-:Y:S01]  /*5f60*/  @P2 FADD.FTZ R199, R239, -R172 ;  /* 0x800000acefc72221 */ /* 0x000fe20000010000 */
[----:B------:R-:W-:Y:S01]  /*5f70*/  @P2 FFMA.FTZ R171, R36, UR28, R171 ;  /* 0x0000001c24ab2c23 */ /* 0x000fe200080100ab */
[----:B------:R-:W-:Y:S01]  /*5f80*/  @P2 FADD.FTZ R36, R176, -R37 ;  /* 0x80000025b0242221 */ /* 0x000fe20000010000 */
[----:B------:R-:W-:Y:S01]  /*5f90*/  SHF.L.U32 R37, R125, 0x10, RZ ;  /* 0x000000107d257819 */ /* 0x000fe200000006ff */
[----:B------:R-:W-:Y:S01]  /*5fa0*/  @P2 FFMA.FTZ R38, R39, UR28, R38 ;  /* 0x0000001c27262c23 */ /* 0x000fe20008010026 */
[----:B------:R-:W-:Y:S01]  /*5fb0*/  @P2 FFMA.FTZ R39, R177, UR9, R2 ;  /* 0x00000009b1272c23 */ /* 0x000fe20008010002 */
[----:B------:R-:W-:-:S02]  /*5fc0*/  SHF.L.U32 R168, R168, 0x10, RZ ;  /* 0x00000010a8a87819 */ /* 0x000fc400000006ff */
[----:B------:R-:W-:Y:S01]  /*5fd0*/  @P2 FFMA.FTZ R37, R36, UR28, R37 ;  /* 0x0000001c24252c23 */ /* 0x000fe20008010025 */
[----:B------:R-:W-:Y:S01]  /*5fe0*/  @P2 FADD.FTZ R39, R216, -R39 ;  /* 0x80000027d8272221 */ /* 0x000fe20000010000 */
[----:B------:R-:W-:Y:S01]  /*5ff0*/  @P2 FFMA.FTZ R36, R218, UR9, R2 ;  /* 0x00000009da242c23 */ /* 0x000fe20008010002 */
[----:B------:R-:W-:Y:S01]  /*6000*/  @P2 FFMA.FTZ R168, R199, UR28, R168 ;  /* 0x0000001cc7a82c23 */ /* 0x000fe200080100a8 */
[----:B------:R-:W-:Y:S01]  /*6010*/  @P2 FFMA.FTZ R199, R197, UR9, R2 ;  /* 0x00000009c5c72c23 */ /* 0x000fe20008010002 */
[----:B------:R-:W-:Y:S01]  /*6020*/  @P2 FFMA.FTZ R170, R39, UR28, R170 ;  /* 0x0000001c27aa2c23 */ /* 0x000fe200080100aa */
[----:B------:R-:W-:Y:S01]  /*6030*/  @P2 FADD.FTZ R36, R237, -R36 ;  /* 0x80000024ed242221 */ /* 0x000fe20000010000 */
[----:B------:R-:W-:Y:S01]  /*6040*/  @P2 FFMA.FTZ R39, R217, UR9, R2 ;  /* 0x00000009d9272c23 */ /* 0x000fe20008010002 */
[----:B------:R-:W-:Y:S02]  /*6050*/  @P2 FADD.FTZ R199, R196, -R199 ;  /* 0x800000c7c4c72221 */ /* 0x000fe40000010000 */
[----:B------:R-:W-:Y:S01]  /*6060*/  @P2 FFMA.FTZ R169, R36, UR28, R169 ;  /* 0x0000001c24a92c23 */ /* 0x000fe200080100a9 */
[----:B------:R-:W-:Y:S01]  /*6070*/  @P2 FADD.FTZ R36, R178, -R39 ;  /* 0x80000027b2242221 */ /* 0x000fe20000010000 */
[----:B------:R-:W-:-:S05]  /*6080*/  SHF.L.U32 R39, R127, 0x10, RZ ;  /* 0x000000107f277819 */ /* 0x000fca00000006ff */
        /* <DEDUP_REMOVED lines=10> */
.L_x_4821:
        /* <DEDUP_REMOVED lines=8> */
.L_x_4822:
[----:B------:R-:W-:Y:S05]  /*61b0*/  @!P1 BRA `(.L_x_4823) ;  /* 0x0000000000189947 */ /* 0x000fea0003800000 */
[----:B------:R-:W-:Y:S01]  /*61c0*/  FMUL.FTZ R171, R37, UR25 ;  /* 0x0000001925ab7c20 */ /* 0x000fe20008410000 */
[----:B------:R-:W-:-:S03]  /*61d0*/  LOP3.LUT P2, RZ, R208, 0xff0000, RZ, 0xc0, !PT ;  /* 0x00ff0000d0ff7812 */ /* 0x000fc6000784c0ff */
[----:B------:R-:W-:-:S05]  /*61e0*/  FMUL.FTZ R171, R171, UR24 ;  /* 0x00000018abab7c20 */ /* 0x000fca0008410000 */
[----:B------:R-:W-:-:S04]  /*61f0*/  FSEL R171, R171, RZ, P2 ;  /* 0x000000ffabab7208 */ /* 0x000fc80001000000 */
[----:B------:R-:W-:-:S04]  /*6200*/  F2FP.BF16.F32.PACK_AB R171, RZ, R171 ;  /* 0x000000abffab723e */ /* 0x000fc800000010ff */
[----:B------:R-:W-:-:S07]  /*6210*/  PRMT R57, R171, 0x7610, R57 ;  /* 0x00007610ab397816 */ /* 0x000fce0000000039 */
.L_x_4823:
        /* <DEDUP_REMOVED lines=8> */
.L_x_4824:
[----:B------:R-:W-:Y:S05]  /*62a0*/  @!P1 BRA `(.L_x_4825) ;  /* 0x0000000000189947 */ /* 0x000fea0003800000 */
[----:B------:R-:W-:Y:S01]  /*62b0*/  FMUL.FTZ R38, R170, UR25 ;  /* 0x00000019aa267c20 */ /* 0x000fe20008410000 */
[----:B------:R-:W-:-:S03]  /*62c0*/  LOP3.LUT P2, RZ, R209, 0xff, RZ, 0xc0, !PT ;  /* 0x000000ffd1ff7812 */ /* 0x000fc6000784c0ff */
[----:B------:R-:W-:-:S05]  /*62d0*/  FMUL.FTZ R38, R38, UR24 ;  /* 0x0000001826267c20 */ /* 0x000fca0008410000 */
[----:B------:R-:W-:-:S04]  /*62e0*/  FSEL R38, R38, RZ, P2 ;  /* 0x000000ff26267208 */ /* 0x000fc80001000000 */
[----:B------:R-:W-:-:S04]  /*62f0*/  F2FP.BF16.F32.PACK_AB R38, RZ, R38 ;  /* 0x00000026ff26723e */ /* 0x000fc800000010ff */
[----:B------:R-:W-:-:S07]  /*6300*/  PRMT R58, R38, 0x7610, R58 ;  /* 0x00007610263a7816 */ /* 0x000fce000000003a */
.L_x_4825:
        /* <DEDUP_REMOVED lines=8> */
.L_x_4826:
[----:B------:R-:W-:Y:S05]  /*6390*/  @!P1 BRA `(.L_x_4827) ;  /* 0x0000000000189947 */ /* 0x000fea0003800000 */
[----:B------:R-:W-:Y:S01]  /*63a0*/  FMUL.FTZ R169, R39, UR25 ;  /* 0x0000001927a97c20 */ /* 0x000fe20008410000 */
[----:B------:R-:W-:-:S03]  /*63b0*/  LOP3.LUT P2, RZ, R209, 0xff0000, RZ, 0xc0, !PT ;  /* 0x00ff0000d1ff7812 */ /* 0x000fc6000784c0ff */
[----:B------:R-:W-:-:S05]  /*63c0*/  FMUL.FTZ R169, R169, UR24 ;  /* 0x00000018a9a97c20 */ /* 0x000fca0008410000 */
[----:B------:R-:W-:-:S04]  /*63d0*/  FSEL R169, R169, RZ, P2 ;  /* 0x000000ffa9a97208 */ /* 0x000fc80001000000 */
[----:B------:R-:W-:-:S04]  /*63e0*/  F2FP.BF16.F32.PACK_AB R169, RZ, R169 ;  /* 0x000000a9ffa9723e */ /* 0x000fc800000010ff */
[----:B------:R-:W-:-:S07]  /*63f0*/  PRMT R59, R169, 0x7610, R59 ;  /* 0x00007610a93b7816 */ /* 0x000fce000000003b */
.L_x_4827:
        /* <DEDUP_REMOVED lines=10> */
.L_x_4820:
[----:B------:R-:W-:Y:S01]  /*64a0*/  ISETP.LT.AND P2, PT, RZ, UR29, PT ;  /* 0x0000001dff007c0c */ /* 0x000fe2000bf41270 */
[----:B------:R-:W-:-:S12]  /*64b0*/  @!P1 BRA `(.L_x_4829) ;  /* 0x0000000000289947 */ /* 0x000fd80003800000 */
[----:B0-----:R-:W-:Y:S01]  /*64c0*/  @P2 FFMA.FTZ R169, R197, UR9, R2 ;  /* 0x00000009c5a92c23 */ /* 0x001fe20008010002 */
[----:B------:R-:W-:Y:S02]  /*64d0*/  SHF.L.U32 R168, R124, 0x10, RZ ;  /* 0x000000107ca87819 */ /* 0x000fe400000006ff */
        /* <DEDUP_REMOVED lines=8> */
.L_x_4829:
[----:B------:R-:W-:Y:S05]  /*6560*/  @!P1 BRA `(.L_x_4830) ;  /* 0x00000000002c9947 */ /* 0x000fea0003800000 */
[----:B0-----:R-:W-:Y:S01]  /*6570*/  PRMT R168, R124, 0x7632, R168 ;  /* 0x000076327ca87816 */ /* 0x001fe200000000a8 */
        /* <DEDUP_REMOVED lines=10> */
.L_x_4830:
[----:B------:R-:W-:Y:S05]  /*6620*/  @!P1 BRA `(.L_x_4831) ;  /* 0x0000000000289947 */ /* 0x000fea0003800000 */
        /* <DEDUP_REMOVED lines=10> */
.L_x_4831:
[----:B------:R-:W-:Y:S05]  /*66d0*/  @!P1 BRA `(.L_x_4832) ;  /* 0x00000000002c9947 */ /* 0x000fea0003800000 */
[----:B0-----:R-:W-:Y:S01]  /*66e0*/  PRMT R168, R125, 0x7632, R168 ;  /* 0x000076327da87816 */ /* 0x001fe200000000a8 */
        /* <DEDUP_REMOVED lines=10> */
.L_x_4832:
        /* <DEDUP_REMOVED lines=11> */
.L_x_4833:
        /* <DEDUP_REMOVED lines=12> */
.L_x_4834:
        /* <DEDUP_REMOVED lines=11> */
.L_x_4835:
[----:B------:R-:W-:Y:S05]  /*69b0*/  @!P1 BRA `(.L_x_4828) ;  /* 0x0000000c00389947 */ /* 0x000fea0003800000 */
[----:B0-----:R-:W-:Y:S01]  /*69c0*/  PRMT R168, R127, 0x7632, R168 ;  /* 0x000076327fa87816 */ /* 0x001fe200000000a8 */
        /* <DEDUP_REMOVED lines=12> */
.L_x_4819:
        /* <DEDUP_REMOVED lines=31> */
.L_x_4837:
[----:B------:R-:W-:Y:S05]  /*6c80*/  @!P1 BRA `(.L_x_4838) ;  /* 0x0000000000189947 */ /* 0x000fea0003800000 */
[----:B------:R-:W-:Y:S01]  /*6c90*/  FMUL.FTZ R169, R39, UR25 ;  /* 0x0000001927a97c20 */ /* 0x000fe20008410000 */
[----:B------:R-:W-:-:S03]  /*6ca0*/  LOP3.LUT P3, RZ, R208, 0xff00, RZ, 0xc0, !PT ;  /* 0x0000ff00d0ff7812 */ /* 0x000fc6000786c0ff */
[----:B------:R-:W-:-:S05]  /*6cb0*/  FMUL.FTZ R169, R169, UR24 ;  /* 0x00000018a9a97c20 */ /* 0x000fca0008410000 */
[----:B------:R-:W-:-:S04]  /*6cc0*/  FSEL R169, R169, RZ, P3 ;  /* 0x000000ffa9a97208 */ /* 0x000fc80001800000 */
[----:B------:R-:W-:-:S04]  /*6cd0*/  F2FP.BF16.F32.PACK_AB R169, RZ, R169 ;  /* 0x000000a9ffa9723e */ /* 0x000fc800000010ff */
[----:B------:R-:W-:-:S07]  /*6ce0*/  PRMT R56, R56, 0x5410, R169 ;  /* 0x0000541038387816 */ /* 0x000fce00000000a9 */
.L_x_4838:
[----:B------:R-:W-:Y:S05]  /*6cf0*/  @!P1 BRA `(.L_x_4839) ;  /* 0x0000000000189947 */ /* 0x000fea0003800000 */
[----:B------:R-:W-:Y:S01]  /*6d00*/  FMUL.FTZ R169, R37, UR25 ;  /* 0x0000001925a97c20 */ /* 0x000fe20008410000 */
[----:B------:R-:W-:-:S03]  /*6d10*/  LOP3.LUT P3, RZ, R208, 0xff0000, RZ, 0xc0, !PT ;  /* 0x00ff0000d0ff7812 */ /* 0x000fc6000786c0ff */
[----:B------:R-:W-:-:S05]  /*6d20*/  FMUL.FTZ R169, R169, UR24 ;  /* 0x00000018a9a97c20 */ /* 0x000fca0008410000 */
[----:B------:R-:W-:-:S04]  /*6d30*/  FSEL R169, R169, RZ, P3 ;  /* 0x000000ffa9a97208 */ /* 0x000fc80001800000 */
[----:B------:R-:W-:-:S04]  /*6d40*/  F2FP.BF16.F32.PACK_AB R169, RZ, R169 ;  /* 0x000000a9ffa9723e */ /* 0x000fc800000010ff */
[----:B------:R-:W-:-:S07]  /*6d50*/  PRMT R57, R169, 0x7610, R57 ;  /* 0x00007610a9397816 */ /* 0x000fce0000000039 */
.L_x_4839:
[----:B------:R-:W-:Y:S05]  /*6d60*/  @!P1 BRA `(.L_x_4840) ;  /* 0x0000000000189947 */ /* 0x000fea0003800000 */
[----:B------:R-:W-:Y:S01]  /*6d70*/  FMUL.FTZ R169, R170, UR25 ;  /* 0x00000019aaa97c20 */ /* 0x000fe20008410000 */
[----:B------:R-:W-:-:S03]  /*6d80*/  LOP3.LUT P3, RZ, R208, 0xff000000, RZ, 0xc0, !PT ;  /* 0xff000000d0ff7812 */ /* 0x000fc6000786c0ff */
[----:B------:R-:W-:-:S05]  /*6d90*/  FMUL.FTZ R169, R169, UR24 ;  /* 0x00000018a9a97c20 */ /* 0x000fca0008410000 */
[----:B------:R-:W-:-:S04]  /*6da0*/  FSEL R169, R169, RZ, P3 ;  /* 0x000000ffa9a97208 */ /* 0x000fc80001800000 */
[----:B------:R-:W-:-:S04]  /*6db0*/  F2FP.BF16.F32.PACK_AB R169, RZ, R169 ;  /* 0x000000a9ffa9723e */ /* 0x000fc800000010ff */
[----:B------:R-:W-:-:S07]  /*6dc0*/  PRMT R57, R57, 0x5410, R169 ;  /* 0x0000541039397816 */ /* 0x000fce00000000a9 */
.L_x_4840:
[----:B------:R-:W-:Y:S02]  /*6dd0*/  FSEL R169, R38, RZ, P2 ;  /* 0x000000ff26a97208 */ /* 0x000fe40001000000 */
[----:B------:R-:W-:Y:S02]  /*6de0*/  F2FP.BF16.F32.PACK_AB R37, R170, R37 ;  /* 0x00000025aa25723e */ /* 0x000fe400000010ff */
        /* <DEDUP_REMOVED lines=8> */
.L_x_4841:
        /* <DEDUP_REMOVED lines=8> */
.L_x_4842:
        /* <DEDUP_REMOVED lines=16> */
.L_x_4843:
        /* <DEDUP_REMOVED lines=10> */
.L_x_4836:
[----:B------:R-:W-:Y:S05]  /*7090*/  @!P1 BRA `(.L_x_4844) ;  /* 0x00000000002c9947 */ /* 0x000fea0003800000 */
[----:B0-----:R-:W-:Y:S01]  /*70a0*/  FFMA.FTZ R169, R197, UR9, R2 ;  /* 0x00000009c5a97c23 */ /* 0x001fe20008010002 */
[----:B------:R-:W-:-:S03]  /*70b0*/  ISETP.LT.AND P2, PT, RZ, UR29, PT ;  /* 0x0000001dff007c0c */ /* 0x000fc6000bf41270 */
[----:B------:R-:W-:-:S04]  /*70c0*/  FADD.FTZ R169, R196, -R169 ;  /* 0x800000a9c4a97221 */ /* 0x000fc80000010000 */
[----:B------:R-:W-:-:S05]  /*70d0*/  FMUL.FTZ R168, R169, UR28 ;  /* 0x0000001ca9a87c20 */ /* 0x000fca0008410000 */
[----:B------:R-:W-:Y:S02]  /*70e0*/  FSEL R168, R168, RZ, P2 ;  /* 0x000000ffa8a87208 */ /* 0x000fe40001000000 */
[----:B------:R-:W-:-:S03]  /*70f0*/  LOP3.LUT P2, RZ, R208, 0xff, RZ, 0xc0, !PT ;  /* 0x000000ffd0ff7812 */ /* 0x000fc6000784c0ff */
[----:B------:R-:W-:-:S04]  /*7100*/  FMUL.FTZ R168, R168, UR25 ;  /* 0x00000019a8a87c20 */ /* 0x000fc80008410000 */
[----:B------:R-:W-:-:S05]  /*7110*/  FMUL.FTZ R168, R168, UR24 ;  /* 0x00000018a8a87c20 */ /* 0x000fca0008410000 */
[----:B------:R-:W-:-:S04]  /*7120*/  FSEL R168, R168, RZ, P2 ;  /* 0x000000ffa8a87208 */ /* 0x000fc80001000000 */
[----:B------:R-:W-:-:S04]  /*7130*/  F2FP.BF16.F32.PACK_AB R168, RZ, R168 ;  /* 0x000000a8ffa8723e */ /* 0x000fc800000010ff */
[----:B------:R-:W-:-:S07]  /*7140*/  PRMT R56, R168, 0x7610, R56 ;  /* 0x00007610a8387816 */ /* 0x000fce0000000038 */
.L_x_4844:
        /* <DEDUP_REMOVED lines=12> */
.L_x_4845:
        /* <DEDUP_REMOVED lines=12> */
.L_x_4846:
        /* <DEDUP_REMOVED lines=12> */
.L_x_4847:
        /* <DEDUP_REMOVED lines=12> */
.L_x_4848:
        /* <DEDUP_REMOVED lines=12> */
.L_x_4849:
        /* <DEDUP_REMOVED lines=12> */
.L_x_4850:
[----:B------:R-:W-:Y:S05]  /*75d0*/  @!P1 BRA `(.L_x_4828) ;  /* 0x0000000000309947 */ /* 0x000fea0003800000 */
[----:B0-----:R-:W-:Y:S01]  /*75e0*/  FFMA.FTZ R168, R222, UR9, R2 ;  /* 0x00000009dea87c23 */ /* 0x001fe20008010002 */
[----:B------:R-:W-:Y:S02]  /*75f0*/  ISETP.LT.AND P3, PT, RZ, UR29, PT ;  /* 0x0000001dff007c0c */ /* 0x000fe4000bf61270 */
[----:B------:R-:W-:Y:S01]  /*7600*/  ISETP.GE.U32.AND P2, PT, R208, RZ, PT ;  /* 0x000000ffd000720c */ /* 0x000fe20003f46070 */
        /* <DEDUP_REMOVED lines=9> */
.L_x_4828:
        /* <DEDUP_REMOVED lines=54> */
.L_x_4853:
        /* <DEDUP_REMOVED lines=8> */
.L_x_4854:
[----:B------:R-:W-:Y:S05]  /*7a80*/  @!P1 BRA `(.L_x_4855) ;  /* 0x0000000000189947 */ /* 0x000fea0003800000 */
[----:B------:R-:W-:Y:S01]  /*7a90*/  FMUL.FTZ R171, R37, UR25 ;  /* 0x0000001925ab7c20 */ /* 0x000fe20008410000 */
[----:B------:R-:W-:-:S03]  /*7aa0*/  LOP3.LUT P2, RZ, R210, 0xff0000, RZ, 0xc0, !PT ;  /* 0x00ff0000d2ff7812 */ /* 0x000fc6000784c0ff */
[----:B------:R-:W-:-:S05]  /*7ab0*/  FMUL.FTZ R171, R171, UR24 ;  /* 0x00000018abab7c20 */ /* 0x000fca0008410000 */
[----:B------:R-:W-:-:S04]  /*7ac0*/  FSEL R171, R171, RZ, P2 ;  /* 0x000000ffabab7208 */ /* 0x000fc80001000000 */
[----:B------:R-:W-:-:S04]  /*7ad0*/  F2FP.BF16.F32.PACK_AB R171, RZ, R171 ;  /* 0x000000abffab723e */ /* 0x000fc800000010ff */
[----:B------:R-:W-:-:S07]  /*7ae0*/  PRMT R57, R171, 0x7610, R57 ;  /* 0x00007610ab397816 */ /* 0x000fce0000000039 */
.L_x_4855:
        /* <DEDUP_REMOVED lines=8> */
.L_x_4856:
[----:B------:R-:W-:Y:S05]  /*7b70*/  @!P1 BRA `(.L_x_4857) ;  /* 0x0000000000189947 */ /* 0x000fea0003800000 */
[----:B------:R-:W-:Y:S01]  /*7b80*/  FMUL.FTZ R38, R170, UR25 ;  /* 0x00000019aa267c20 */ /* 0x000fe20008410000 */
[----:B------:R-:W-:-:S03]  /*7b90*/  LOP3.LUT P2, RZ, R211, 0xff, RZ, 0xc0, !PT ;  /* 0x000000ffd3ff7812 */ /* 0x000fc6000784c0ff */
[----:B------:R-:W-:-:S05]  /*7ba0*/  FMUL.FTZ R38, R38, UR24 ;  /* 0x0000001826267c20 */ /* 0x000fca0008410000 */
[----:B------:R-:W-:-:S04]  /*7bb0*/  FSEL R38, R38, RZ, P2 ;  /* 0x000000ff26267208 */ /* 0x000fc80001000000 */
[----:B------:R-:W-:-:S04]  /*7bc0*/  F2FP.BF16.F32.PACK_AB R38, RZ, R38 ;  /* 0x00000026ff26723e */ /* 0x000fc800000010ff */
[----:B------:R-:W-:-:S07]  /*7bd0*/  PRMT R58, R38, 0x7610, R58 ;  /* 0x00007610263a7816 */ /* 0x000fce000000003a */
.L_x_4857:
        /* <DEDUP_REMOVED lines=8> */
.L_x_4858:
[----:B------:R-:W-:Y:S05]  /*7c60*/  @!P1 BRA `(.L_x_4859) ;  /* 0x0000000000189947 */ /* 0x000fea0003800000 */
[----:B------:R-:W-:Y:S01]  /*7c70*/  FMUL.FTZ R169, R39, UR25 ;  /* 0x0000001927a97c20 */ /* 0x000fe20008410000 */
[----:B------:R-:W-:-:S03]  /*7c80*/  LOP3.LUT P2, RZ, R211, 0xff0000, RZ, 0xc0, !PT ;  /* 0x00ff0000d3ff7812 */ /* 0x000fc6000784c0ff */
[----:B------:R-:W-:-:S05]  /*7c90*/  FMUL.FTZ R169, R169, UR24 ;  /* 0x00000018a9a97c20 */ /* 0x000fca0008410000 */
[----:B------:R-:W-:-:S04]  /*7ca0*/  FSEL R169, R169, RZ, P2 ;  /* 0x000000ffa9a97208 */ /* 0x000fc80001000000 */
[----:B------:R-:W-:-:S04]  /*7cb0*/  F2FP.BF16.F32.PACK_AB R169, RZ, R169 ;  /* 0x000000a9ffa9723e */ /* 0x000fc800000010ff */
[----:B------:R-:W-:-:S07]  /*7cc0*/  PRMT R59, R169, 0x7610, R59 ;  /* 0x00007610a93b7816 */ /* 0x000fce000000003b */
.L_x_4859:
        /* <DEDUP_REMOVED lines=10> */
.L_x_4852:
        /* <DEDUP_REMOVED lines=12> */
.L_x_4861:
        /* <DEDUP_REMOVED lines=12> */
.L_x_4862:
        /* <DEDUP_REMOVED lines=11> */
.L_x_4863:
        /* <DEDUP_REMOVED lines=12> */
.L_x_4864:
        /* <DEDUP_REMOVED lines=11> */
.L_x_4865:
        /* <DEDUP_REMOVED lines=12> */
.L_x_4866:
        /* <DEDUP_REMOVED lines=11> */
.L_x_4867:
        /* <DEDUP_REMOVED lines=14> */
.L_x_4851:
        /* <DEDUP_REMOVED lines=31> */
.L_x_4869:
[----:B------:R-:W-:Y:S05]  /*8550*/  @!P1 BRA `(.L_x_4870) ;  /* 0x0000000000189947 */ /* 0x000fea0003800000 */
[----:B------:R-:W-:Y:S01]  /*8560*/  FMUL.FTZ R169, R39, UR25 ;  /* 0x0000001927a97c20 */ /* 0x000fe20008410000 */
[----:B------:R-:W-:-:S03]  /*8570*/  LOP3.LUT P3, RZ, R210, 0xff00, RZ, 0xc0, !PT ;  /* 0x0000ff00d2ff7812 */ /* 0x000fc6000786c0ff */
[----:B------:R-:W-:-:S05]  /*8580*/  FMUL.FTZ R169, R169, UR24 ;  /* 0x00000018a9a97c20 */ /* 0x000fca0008410000 */
[----:B------:R-:W-:-:S04]  /*8590*/  FSEL R169, R169, RZ, P3 ;  /* 0x000000ffa9a97208 */ /* 0x000fc80001800000 */
[----:B------:R-:W-:-:S04]  /*85a0*/  F2FP.BF16.F32.PACK_AB R169, RZ, R169 ;  /* 0x000000a9ffa9723e */ /* 0x000fc800000010ff */
[----:B------:R-:W-:-:S07]  /*85b0*/  PRMT R56, R56, 0x5410, R169 ;  /* 0x0000541038387816 */ /* 0x000fce00000000a9 */
.L_x_4870:
[----:B------:R-:W-:Y:S05]  /*85c0*/  @!P1 BRA `(.L_x_4871) ;  /* 0x0000000000189947 */ /* 0x000fea0003800000 */
[----:B------:R-:W-:Y:S01]  /*85d0*/  FMUL.FTZ R169, R37, UR25 ;  /* 0x0000001925a97c20 */ /* 0x000fe20008410000 */
[----:B------:R-:W-:-:S03]  /*85e0*/  LOP3.LUT P3, RZ, R210, 0xff0000, RZ, 0xc0, !PT ;  /* 0x00ff0000d2ff7812 */ /* 0x000fc6000786c0ff */
[----:B------:R-:W-:-:S05]  /*85f0*/  FMUL.FTZ R169, R169, UR24 ;  /* 0x00000018a9a97c20 */ /* 0x000fca0008410000 */
[----:B------:R-:W-:-:S04]  /*8600*/  FSEL R169, R169, RZ, P3 ;  /* 0x000000ffa9a97208 */ /* 0x000fc80001800000 */
[----:B------:R-:W-:-:S04]  /*8610*/  F2FP.BF16.F32.PACK_AB R169, RZ, R169 ;  /* 0x000000a9ffa9723e */ /* 0x000fc800000010ff */
[----:B------:R-:W-:-:S07]  /*8620*/  PRMT R57, R169, 0x7610, R57 ;  /* 0x00007610a9397816 */ /* 0x000fce0000000039 */
.L_x_4871:
[----:B------:R-:W-:Y:S05]  /*8630*/  @!P1 BRA `(.L_x_4872) ;  /* 0x0000000000189947 */ /* 0x000fea0003800000 */
[----:B------:R-:W-:Y:S01]  /*8640*/  FMUL.FTZ R169, R170, UR25 ;  /* 0x00000019aaa97c20 */ /* 0x000fe20008410000 */
[----:B------:R-:W-:-:S03]  /*8650*/  LOP3.LUT P3, RZ, R210, 0xff000000, RZ, 0xc0, !PT ;  /* 0xff000000d2ff7812 */ /* 0x000fc6000786c0ff */
[----:B------:R-:W-:-:S05]  /*8660*/  FMUL.FTZ R169, R169, UR24 ;  /* 0x00000018a9a97c20 */ /* 0x000fca0008410000 */
[----:B------:R-:W-:-:S04]  /*8670*/  FSEL R169, R169, RZ, P3 ;  /* 0x000000ffa9a97208 */ /* 0x000fc80001800000 */
[----:B------:R-:W-:-:S04]  /*8680*/  F2FP.BF16.F32.PACK_AB R169, RZ, R169 ;  /* 0x000000a9ffa9723e */ /* 0x000fc800000010ff */
[----:B------:R-:W-:-:S07]  /*8690*/  PRMT R57, R57, 0x5410, R169 ;  /* 0x0000541039397816 */ /* 0x000fce00000000a9 */
.L_x_4872:
        /* <DEDUP_REMOVED lines=10> */
.L_x_4873:
        /* <DEDUP_REMOVED lines=8> */
.L_x_4874:
        /* <DEDUP_REMOVED lines=16> */
.L_x_4875:
        /* <DEDUP_REMOVED lines=10> */
.L_x_4868:
        /* <DEDUP_REMOVED lines=12> */
.L_x_4876:
        /* <DEDUP_REMOVED lines=12> */
.L_x_4877:
        /* <DEDUP_REMOVED lines=12> */
.L_x_4878:
        /* <DEDUP_REMOVED lines=12> */
.L_x_4879:
        /* <DEDUP_REMOVED lines=12> */
.L_x_4880:
        /* <DEDUP_REMOVED lines=12> */
.L_x_4881:
        /* <DEDUP_REMOVED lines=12> */
.L_x_4882:
        /* <DEDUP_REMOVED lines=13> */
.L_x_4860:
        /* <DEDUP_REMOVED lines=13> */
[----:B------:R-:W-:Y:S01]  /*9040*/  SHF.L.U32 R170, R134, 0x10, RZ ;  /* 0x0000001086aa7819 */ /* 0x000fe200000006ff */
[----:B------:R-:W-:Y:S01]  /*9050*/  IMAD.U32 R171, R171, 0x10000, RZ ;  /* 0x00010000abab7824 */ /* 0x000fe200078e00ff */
[----:B------:R-:W-:-:S05]  /*9060*/  SHF.L.U32 R38, R38, 0x10, RZ ;  /* 0x0000001026267819 */ /* 0x000fca00000006ff */
        /* <DEDUP_REMOVED lines=14> */
[--C-:B------:R-:W-:Y:S01]  /*9150*/  @P2 FFMA.FTZ R169, R193, UR9, R2.reuse ;  /* 0x00000009c1a92c23 */ /* 0x100fe20008010002 */
[----:B------:R-:W-:Y:S01]  /*9160*/  @P2 FFMA.FTZ R37, R36, UR28, R37 ;  /* 0x0000001c24252c23 */ /* 0x000fe20008010025 */
[----:B------:R-:W-:Y:S01]  /*9170*/  @P2 FFMA.FTZ R36, R246, UR9, R2 ;  /* 0x00000009f6242c23 */ /* 0x000fe20008010002 */
[----:B------:R-:W-:Y:S01]  /*9180*/  SHF.L.U32 R39, R39, 0x10, RZ ;  /* 0x0000001027277819 */ /* 0x000fe200000006ff */
[----:B------:R-:W-:Y:S01]  /*9190*/  @P2 FADD.FTZ R199, R188, -R199 ;  /* 0x800000c7bcc72221 */ /* 0x000fe20000010000 */
[----:B------:R-:W-:Y:S01]  /*91a0*/  PRMT R168, R135, 0x7632, R168 ;  /* 0x0000763287a87816 */ /* 0x000fe200000000a8 */
[----:B------:R-:W-:-:S03]  /*91b0*/  @P2 FADD.FTZ R36, R227, -R36 ;  /* 0x80000024e3242221 */ /* 0x000fc60000010000 */
[----:B------:R-:W-:Y:S01]  /*91c0*/  SHF.L.U32 R168, R168, 0x10, RZ ;  /* 0x00000010a8a87819 */ /* 0x000fe200000006ff */
[----:B------:R-:W-:Y:S01]  /*91d0*/  @P2 FFMA.FTZ R39, R36, UR28, R39 ;  /* 0x0000001c24272c23 */ /* 0x000fe20008010027 */
[----:B------:R-:W-:Y:S01]  /*91e0*/  @P2 FADD.FTZ R36, R194, -R169 ;  /* 0x800000a9c2242221 */ /* 0x000fe20000010000 */
[----:B------:R-:W-:-:S05]  /*91f0*/  SHF.L.U32 R169, R135, 0x10, RZ ;  /* 0x0000001087a97819 */ /* 0x000fca00000006ff */
[----:B------:R-:W-:Y:S01]  /*9200*/  @P2 FFMA.FTZ R169, R36, UR28, R169 ;  /* 0x0000001c24a92c23 */ /* 0x000fe200080100a9 */
[----:B------:R-:W-:-:S04]  /*9210*/  @P2 FFMA.FTZ R36, R238, UR9, R2 ;  /* 0x00000009ee242c23 */ /* 0x000fc80008010002 */
[----:B------:R-:W-:Y:S01]  /*9220*/  @P2 FADD.FTZ R209, R249, -R36 ;  /* 0x80000024f9d12221 */ /* 0x000fe20000010000 */
[----:B------:R-:W-:-:S03]  /*9230*/  SHF.L.U32 R36, R132, 0x10, RZ ;  /* 0x0000001084247819 */ /* 0x000fc600000006ff */
[----:B------:R-:W-:Y:S02]  /*9240*/  @P2 FFMA.FTZ R168, R209, UR28, R168 ;  /* 0x0000001cd1a82c23 */ /* 0x000fe400080100a8 */
        /* <DEDUP_REMOVED lines=8> */
.L_x_4885:
        /* <DEDUP_REMOVED lines=8> */
.L_x_4886:
[----:B------:R-:W-:Y:S05]  /*9350*/  @!P1 BRA `(.L_x_4887) ;  /* 0x0000000000189947 */ /* 0x000fea0003800000 */
[----:B------:R-:W-:Y:S01]  /*9360*/  FMUL.FTZ R2, R37, UR25 ;  /* 0x0000001925027c20 */ /* 0x000fe20008410000 */
[----:B------:R-:W-:-:S03]  /*9370*/  LOP3.LUT P2, RZ, R212, 0xff0000, RZ, 0xc0, !PT ;  /* 0x00ff0000d4ff7812 */ /* 0x000fc6000784c0ff */
[----:B------:R-:W-:-:S05]  /*9380*/  FMUL.FTZ R2, R2, UR24 ;  /* 0x0000001802027c20 */ /* 0x000fca0008410000 */
[----:B------:R-:W-:-:S04]  /*9390*/  FSEL R2, R2, RZ, P2 ;  /* 0x000000ff02027208 */ /* 0x000fc80001000000 */
[----:B------:R-:W-:-:S04]  /*93a0*/  F2FP.BF16.F32.PACK_AB R2, RZ, R2 ;  /* 0x00000002ff02723e */ /* 0x000fc800000010ff */
[----:B------:R-:W-:-:S07]  /*93b0*/  PRMT R57, R2, 0x7610, R57 ;  /* 0x0000761002397816 */ /* 0x000fce0000000039 */
.L_x_4887:
        /* <DEDUP_REMOVED lines=8> */
.L_x_4888:
[----:B------:R-:W-:Y:S05]  /*9440*/  @!P1 BRA `(.L_x_4889) ;  /* 0x0000000000189947 */ /* 0x000fea0003800000 */
[----:B------:R-:W-:Y:S01]  /*9450*/  FMUL.FTZ R2, R170, UR25 ;  /* 0x00000019aa027c20 */ /* 0x000fe20008410000 */
[----:B------:R-:W-:-:S03]  /*9460*/  LOP3.LUT P2, RZ, R213, 0xff, RZ, 0xc0, !PT ;  /* 0x000000ffd5ff7812 */ /* 0x000fc6000784c0ff */
[----:B------:R-:W-:-:S05]  /*9470*/  FMUL.FTZ R2, R2, UR24 ;  /* 0x0000001802027c20 */ /* 0x000fca0008410000 */
[----:B------:R-:W-:-:S04]  /*9480*/  FSEL R2, R2, RZ, P2 ;  /* 0x000000ff02027208 */ /* 0x000fc80001000000 */
[----:B------:R-:W-:-:S04]  /*9490*/  F2FP.BF16.F32.PACK_AB R2, RZ, R2 ;  /* 0x00000002ff02723e */ /* 0x000fc800000010ff */
[----:B------:R-:W-:-:S07]  /*94a0*/  PRMT R58, R2, 0x7610, R58 ;  /* 0x00007610023a7816 */ /* 0x000fce000000003a */
.L_x_4889:
        /* <DEDUP_REMOVED lines=8> */
.L_x_4890:
[----:B------:R-:W-:Y:S05]  /*9530*/  @!P1 BRA `(.L_x_4891) ;  /* 0x0000000000189947 */ /* 0x000fea0003800000 */
[----:B------:R-:W-:Y:S01]  /*9540*/  FMUL.FTZ R2, R169, UR25 ;  /* 0x00000019a9027c20 */ /* 0x000fe20008410000 */
[----:B------:R-:W-:-:S03]  /*9550*/  LOP3.LUT P2, RZ, R213, 0xff0000, RZ, 0xc0, !PT ;  /* 0x00ff0000d5ff7812 */ /* 0x000fc6000784c0ff */
[----:B------:R-:W-:-:S05]  /*9560*/  FMUL.FTZ R2, R2, UR24 ;  /* 0x0000001802027c20 */ /* 0x000fca0008410000 */
[----:B------:R-:W-:-:S04]  /*9570*/  FSEL R2, R2, RZ, P2 ;  /* 0x000000ff02027208 */ /* 0x000fc80001000000 */
[----:B------:R-:W-:-:S04]  /*9580*/  F2FP.BF16.F32.PACK_AB R2, RZ, R2 ;  /* 0x00000002ff02723e */ /* 0x000fc800000010ff */
[----:B------:R-:W-:-:S07]  /*9590*/  PRMT R59, R2, 0x7610, R59 ;  /* 0x00007610023b7816 */ /* 0x000fce000000003b */
.L_x_4891:
        /* <DEDUP_REMOVED lines=10> */
.L_x_4884:
        /* <DEDUP_REMOVED lines=12> */
.L_x_4893:
        /* <DEDUP_REMOVED lines=12> */
.L_x_4894:
        /* <DEDUP_REMOVED lines=11> */
.L_x_4895:
        /* <DEDUP_REMOVED lines=12> */
.L_x_4896:
        /* <DEDUP_REMOVED lines=11> */
.L_x_4897:
        /* <DEDUP_REMOVED lines=12> */
.L_x_4898:
        /* <DEDUP_REMOVED lines=11> */
.L_x_4899:
[----:B------:R-:W-:Y:S05]  /*9b50*/  @!P1 BRA `(.L_x_4892) ;  /* 0x0000000c00389947 */ /* 0x000fea0003800000 */
[--C-:B0-----:R-:W-:Y:S01]  /*9b60*/  @P2 FFMA.FTZ R168, R238, UR9, R2.reuse ;  /* 0x00000009eea82c23 */ /* 0x101fe20008010002 */
[----:B------:R-:W-:-:S03]  /*9b70*/  PRMT R2, R135, 0x7632, R2 ;  /* 0x0000763287027816 */ /* 0x000fc60000000002 */
[----:B------:R-:W-:Y:S01]  /*9b80*/  @P2 FADD.FTZ R169, R249, -R168 ;  /* 0x800000a8f9a92221 */ /* 0x000fe20000010000 */
[----:B------:R-:W-:-:S05]  /*9b90*/  SHF.L.U32 R2, R2, 0x10, RZ ;  /* 0x0000001002027819 */ /* 0x000fca00000006ff */
        /* <DEDUP_REMOVED lines=9> */
.L_x_4883:
[----:B------:R-:W-:Y:S05]  /*9c30*/  @!P0 BRA `(.L_x_4900) ;  /* 0x00000004007c8947 */ /* 0x000fea0003800000 */
[--C-:B0-----:R-:W-:Y:S01]  /*9c40*/  FFMA.FTZ R37, R187, UR9, R2.reuse ;  /* 0x00000009bb257c23 */ /* 0x101fe20008010002 */
[--C-:B------:R-:W-:Y:S01]  /*9c50*/  FFMA.FTZ R36, R232, UR9, R2.reuse ;  /* 0x00000009e8247c23 */ /* 0x100fe20008010002 */
[--C-:B------:R-:W-:Y:S01]  /*9c60*/  FFMA.FTZ R39, R189, UR9, R2.reuse ;  /* 0x00000009bd277c23 */ /* 0x100fe20008010002 */
[--C-:B------:R-:W-:Y:S01]  /*9c70*/  FFMA.FTZ R38, R236, UR9, R2.reuse ;  /* 0x00000009ec267c23 */ /* 0x100fe20008010002 */
[--C-:B------:R-:W-:Y:S01]  /*9c80*/  FFMA.FTZ R169, R191, UR9, R2.reuse ;  /* 0x00000009bfa97c23 */ /* 0x100fe20008010002 */
[----:B------:R-:W-:Y:S01]  /*9c90*/  FADD.FTZ R37, R188, -R37 ;  /* 0x80000025bc257221 */ /* 0x000fe20000010000 */
        /* <DEDUP_REMOVED lines=10> */
[----:B------:R-:W-:Y:S01]  /*9d40*/  ISETP.LT.AND P2, PT, RZ, UR29, PT ;  /* 0x0000001dff007c0c */ /* 0x000fe2000bf41270 */
[----:B------:R-:W-:Y:S01]  /*9d50*/  FMUL.FTZ R39, R170, UR28 ;  /* 0x0000001caa277c20 */ /* 0x000fe20008410000 */
[----:B------:R-:W-:-:S02]  /*9d60*/  FMUL.FTZ R38, R171, UR28 ;  /* 0x0000001cab267c20 */ /* 0x000fc40008410000 */
        /* <DEDUP_REMOVED lines=11> */
.L_x_4901:
[----:B------:R-:W-:Y:S05]  /*9e20*/  @!P1 BRA `(.L_x_4902) ;  /* 0x0000000000189947 */ /* 0x000fea0003800000 */
[----:B------:R-:W-:Y:S01]  /*9e30*/  FMUL.FTZ R170, R36, UR25 ;  /* 0x0000001924aa7c20 */ /* 0x000fe20008410000 */
[----:B------:R-:W-:-:S03]  /*9e40*/  LOP3.LUT P3, RZ, R212, 0xff00, RZ, 0xc0, !PT ;  /* 0x0000ff00d4ff7812 */ /* 0x000fc6000786c0ff */
[----:B------:R-:W-:-:S05]  /*9e50*/  FMUL.FTZ R170, R170, UR24 ;  /* 0x00000018aaaa7c20 */ /* 0x000fca0008410000 */
[----:B------:R-:W-:-:S04]  /*9e60*/  FSEL R170, R170, RZ, P3 ;  /* 0x000000ffaaaa7208 */ /* 0x000fc80001800000 */
[----:B------:R-:W-:-:S04]  /*9e70*/  F2FP.BF16.F32.PACK_AB R170, RZ, R170 ;  /* 0x000000aaffaa723e */ /* 0x000fc800000010ff */
[----:B------:R-:W-:-:S07]  /*9e80*/  PRMT R56, R56, 0x5410, R170 ;  /* 0x0000541038387816 */ /* 0x000fce00000000aa */
.L_x_4902:
[----:B------:R-:W-:Y:S05]  /*9e90*/  @!P1 BRA `(.L_x_4903) ;  /* 0x0000000000189947 */ /* 0x000fea0003800000 */
[----:B------:R-:W-:Y:S01]  /*9ea0*/  FMUL.FTZ R170, R37, UR25 ;  /* 0x0000001925aa7c20 */ /* 0x000fe20008410000 */
[----:B------:R-:W-:-:S03]  /*9eb0*/  LOP3.LUT P3, RZ, R212, 0xff0000, RZ, 0xc0, !PT ;  /* 0x00ff0000d4ff7812 */ /* 0x000fc6000786c0ff */
[----:B------:R-:W-:-:S05]  /*9ec0*/  FMUL.FTZ R170, R170, UR24 ;  /* 0x00000018aaaa7c20 */ /* 0x000fca0008410000 */
[----:B------:R-:W-:-:S04]  /*9ed0*/  FSEL R170, R170, RZ, P3 ;  /* 0x000000ffaaaa7208 */ /* 0x000fc80001800000 */
[----:B------:R-:W-:-:S04]  /*9ee0*/  F2FP.BF16.F32.PACK_AB R170, RZ, R170 ;  /* 0x000000aaffaa723e */ /* 0x000fc800000010ff */
[----:B------:R-:W-:-:S07]  /*9ef0*/  PRMT R57, R170, 0x7610, R57 ;  /* 0x00007610aa397816 */ /* 0x000fce0000000039 */
.L_x_4903:
[----:B------:R-:W-:Y:S05]  /*9f00*/  @!P1 BRA `(.L_x_4904) ;  /* 0x0000000000189947 */ /* 0x000fea0003800000 */
[----:B------:R-:W-:Y:S01]  /*9f10*/  FMUL.FTZ R170, R168, UR25 ;  /* 0x00000019a8aa7c20 */ /* 0x000fe20008410000 */
[----:B------:R-:W-:-:S03]  /*9f20*/  LOP3.LUT P3, RZ, R212, 0xff000000, RZ, 0xc0, !PT ;  /* 0xff000000d4ff7812 */ /* 0x000fc6000786c0ff */
[----:B------:R-:W-:-:S05]  /*9f30*/  FMUL.FTZ R170, R170, UR24 ;  /* 0x00000018aaaa7c20 */ /* 0x000fca0008410000 */
[----:B------:R-:W-:-:S04]  /*9f40*/  FSEL R170, R170, RZ, P3 ;  /* 0x000000ffaaaa7208 */ /* 0x000fc80001800000 */
[----:B------:R-:W-:-:S04]  /*9f50*/  F2FP.BF16.F32.PACK_AB R170, RZ, R170 ;  /* 0x000000aaffaa723e */ /* 0x000fc800000010ff */
[----:B------:R-:W-:-:S07]  /*9f60*/  PRMT R57, R57, 0x5410, R170 ;  /* 0x0000541039397816 */ /* 0x000fce00000000aa */
.L_x_4904:
        /* <DEDUP_REMOVED lines=10> */
.L_x_4905:
        /* <DEDUP_REMOVED lines=8> */
.L_x_4906:
        /* <DEDUP_REMOVED lines=16> */
.L_x_4907:
        /* <DEDUP_REMOVED lines=10> */
.L_x_4900:
        /* <DEDUP_REMOVED lines=12> */
.L_x_4908:
        /* <DEDUP_REMOVED lines=12> */
.L_x_4909:
        /* <DEDUP_REMOVED lines=12> */
.L_x_4910:
        /* <DEDUP_REMOVED lines=12> */
.L_x_4911:
        /* <DEDUP_REMOVED lines=12> */
.L_x_4912:
        /* <DEDUP_REMOVED lines=12> */
.L_x_4913:
        /* <DEDUP_REMOVED lines=12> */
.L_x_4914:
[----:B------:R-:W-:Y:S05]  /*a770*/  @!P1 BRA `(.L_x_4892) ;  /* 0x0000000000309947 */ /* 0x000fea0003800000 */
[----:B------:R-:W-:Y:S01]  /*a780*/  FFMA.FTZ R2, R238, UR9, R2 ;  /* 0x00000009ee027c23 */ /* 0x000fe20008010002 */
[----:B------:R-:W-:-:S03]  /*a790*/  ISETP.LT.AND P2, PT, RZ, UR29, PT ;  /* 0x0000001dff007c0c */ /* 0x000fc6000bf41270 */
[----:B------:R-:W-:-:S04]  /*a7a0*/  FADD.FTZ R2, R249, -R2 ;  /* 0x80000002f9027221 */ /* 0x000fc80000010000 */
[----:B------:R-:W-:-:S05]  /*a7b0*/  FMUL.FTZ R2, R2, UR28 ;  /* 0x0000001c02027c20 */ /* 0x000fca0008410000 */
        /* <DEDUP_REMOVED lines=8> */
.L_x_4892:
[----:B0-----:R-:W0:Y:S01]  /*a840*/  @P0 LDC.64 R170, c[0x0][0x478] ;  /* 0x00011e00ffaa0b82 */ /* 0x001e220000000a00 */
[----:B------:R-:W-:Y:S01]  /*a850*/  @P0 IADD3 R175, PT, PT, R175, 0x200, RZ ;  /* 0x00000200afaf0810 */ /* 0x000fe20007ffe0ff */
[----:B------:R-:W-:Y:S01]  /*a860*/  UIADD3 UR8, UPT, UPT, UR8, UR22, URZ ;  /* 0x0000001608087290 */ /* 0x000fe2000fffe0ff */
[----:B------:R-:W-:Y:S01]  /*a870*/  @P1 IADD3 R173, PT, PT, R173, 0x200, RZ ;  /* 0x00000200adad1810 */ /* 0x000fe20007ffe0ff */
[----:B------:R-:W-:Y:S02]  /*a880*/  UPLOP3.LUT UP1, UPT, UPT, UPT, UP1, 0x40, 0x4 ;  /* 0x000000000004789c */ /* 0x000fe40003f2e810 */
[----:B------:R-:W-:Y:S02]  /*a890*/  UISETP.GE.AND UP0, UPT, UR8, UR23, UPT ;  /* 0x000000170800728c */ /* 0x000fe4000bf06270 */
[----:B------:R-:W1:Y:S01]  /*a8a0*/  @P1 LDC.64 R168, c[0x0][0x468] ;  /* 0x00011a00ffa81b82 */ /* 0x000e620000000a00 */
[----:B0-----:R-:W-:-:S05]  /*a8b0*/  @P0 IMAD.WIDE.U32 R170, R175, 0x10, R170 ;  /* 0x00000010afaa0825 */ /* 0x001fca00078e00aa */
[----:B------:R2:W-:Y:S01]  /*a8c0*/  @P0 STG.E.128 desc[UR20][R170.64], R36 ;  /* 0x00000024aa000986 */ /* 0x0005e2000c101d14 */
[----:B-1----:R-:W-:-:S05]  /*a8d0*/  @P1 IMAD.WIDE.U32 R168, R173, 0x10, R168 ;  /* 0x00000010ada81825 */ /* 0x002fca00078e00a8 */
[----:B------:R2:W-:Y:S01]  /*a8e0*/  @P1 STG.E.128 desc[UR20][R168.64], R56 ;  /* 0x00000038a8001986 */ /* 0x0005e2000c101d14 */
[----:B------:R-:W-:Y:S05]  /*a8f0*/  BRA.U !UP0, `(.L_x_4915) ;  /* 0xffffff5908d87547 */ /* 0x000fea000b83ffff */
.L_x_4748:
[----:B------:R-:W1:Y:S08]  /*a900*/  S2UR UR9, SR_CTAID.X ;  /* 0x00000000000979c3 */ /* 0x000e700000002500 */
[----:B------:R-:W1:Y:S08]  /*a910*/  LDC R0, c[0x0][0x388] ;  /* 0x0000e200ff007b82 */ /* 0x000e700000000800 */
[----:B------:R-:W3:Y:S08]  /*a920*/  LDC.64 R2, c[0x0][0x440] ;  /* 0x00011000ff027b82 */ /* 0x000ef00000000a00 */
[----:B------:R-:W4:Y:S01]  /*a930*/  LDC.64 R4, c[0x0][0x448] ;  /* 0x00011200ff047b82 */ /* 0x000f220000000a00 */
[----:B-1----:R-:W-:-:S05]  /*a940*/  IMAD R0, R0, UR9, RZ ;  /* 0x0000000900007c24 */ /* 0x002fca000f8e02ff */
[----:B------:R-:W-:-:S05]  /*a950*/  LEA.HI R247, R0, R247, RZ, 0x1d ;  /* 0x000000f700f77211 */ /* 0x000fca00078fe8ff */
        /* <DEDUP_REMOVED lines=23> */
.L_x_4916:
        /* <DEDUP_REMOVED lines=11> */
.L_x_19327:


//--------------------- .text._ZN10layer_norm13ln_bwd_kernelINS_13Kernel_traitsIf13__nv_bfloat16S2_S2_fjLj5120ELj1ELj1ELj4ELj16ENS_18Kernel_traits_baseILj5120EfS2_S2_S2_fjLj128EEEEELb1ELb1ELb0ELb0EEEvNS_9BwdParamsE --------------------------
	.section	.text._ZN10layer_norm13ln_bwd_kernelINS_13Kernel_traitsIf13__nv_bfloat16S2_S2_fjLj5120ELj1ELj1ELj4ELj16ENS_18Kernel_traits_baseILj5120EfS2_S2_S2_fjLj128EEEEELb1ELb1ELb0ELb0EEEvNS_9BwdParamsE,"ax",@progbits
	.align	128
        .global         _ZN10layer_norm13ln_bwd_kernelINS_13Kernel_traitsIf13__nv_bfloat16S2_S2_fjLj5120ELj1ELj1ELj4ELj16ENS_18Kernel_traits_baseILj5120EfS2_S2_S2_fjLj128EEEEELb1ELb1ELb0ELb0EEEvNS_9BwdParamsE
        .type           _ZN10layer_norm13ln_bwd_kernelINS_13Kernel_traitsIf13__nv_bfloat16S2_S2_fjLj5120ELj1ELj1ELj4ELj16ENS_18Kernel_traits_baseILj5120EfS2_S2_S2_fjLj128EEEEELb1ELb1ELb0ELb0EEEvNS_9BwdParamsE,@function
        .size           _ZN10layer_norm13ln_bwd_kernelINS_13Kernel_traitsIf13__nv_bfloat16S2_S2_fjLj5120ELj1ELj1ELj4ELj16ENS_18Kernel_traits_baseILj5120EfS2_S2_S2_fjLj128EEEEELb1ELb1ELb0ELb0EEEvNS_9BwdParamsE,(.L_x_19328 - _ZN10layer_norm13ln_bwd_kernelINS_13Kernel_traitsIf13__nv_bfloat16S2_S2_fjLj5120ELj1ELj1ELj4ELj16ENS_18Kernel_traits_baseILj5120EfS2_S2_S2_fjLj128EEEEELb1ELb1ELb0ELb0EEEvNS_9BwdParamsE)
        .other          _ZN10layer_norm13ln_bwd_kernelINS_13Kernel_traitsIf13__nv_bfloat16S2_S2_fjLj5120ELj1ELj1ELj4ELj16ENS_18Kernel_traits_baseILj5120EfS2_S2_S2_fjLj128EEEEELb1ELb1ELb0ELb0EEEvNS_9BwdParamsE,@"STO_CUDA_ENTRY STV_DEFAULT"
_ZN10layer_norm13ln_bwd_kernelINS_13Kernel_traitsIf13__nv_bfloat16S2_S2_fjLj5120ELj1ELj1ELj4ELj16ENS_18Kernel_traits_baseILj5120EfS2_S2_S2_fjLj128EEEEELb1ELb1ELb0ELb0EEEvNS_9BwdParamsE:
.text._ZN10layer_norm13ln_bwd_kernelINS_13Kernel_traitsIf13__nv_bfloat16S2_S2_fjLj5120ELj1ELj1ELj4ELj16ENS_18Kernel_traits_baseILj5120EfS2_S2_S2_fjLj128EEEEELb1ELb1ELb0ELb0EEEvNS_9BwdParamsE:
        /* <DEDUP_REMOVED lines=13> */
[----:B------:R-:W-:-:S02]  /*00d0*/  ISETP.GE.U32.AND P4, PT, R251, 0x80, PT ;  /* 0x00000080fb00780c */ /* 0x000fc40003f86070 */
[C---:B------:R-:W-:Y:S02]  /*00e0*/  ISETP.GE.U32.AND P3, PT, R251.reuse, 0x280, PT ;  /* 0x00000280fb00780c */ /* 0x040fe40003f66070 */
[----:B------:R-:W-:Y:S02]  /*00f0*/  P2R R0, PR, RZ, 0x10 ;  /* 0x00000010ff007803 */ /* 0x000fe40000000000 */
[C---:B------:R-:W-:Y:S02]  /*0100*/  ISETP.GE.U32.AND P0, PT, R251.reuse, 0x100, PT ;  /* 0x00000100fb00780c */ /* 0x040fe40003f06070 */
[C---:B------:R-:W-:Y:S01]  /*0110*/  ISETP.GE.U32.AND P1, PT, R251.reuse, 0x180, PT ;  /* 0x00000180fb00780c */ /* 0x040fe20003f26070 */
[----:B------:R2:W-:Y:S01]  /*0120*/  STL [R1+0x94], R0 ;  /* 0x0000940001007387 */ /* 0x0005e20000100800 */
[----:B------:R-:W-:-:S03]  /*0130*/  ISETP.GE.U32.AND P2, PT, R251, 0x200, PT ;  /* 0x00000200fb00780c */ /* 0x000fc60003f46070 */
[----:B------:R3:W4:Y:S01]  /*0140*/  LDL.64 R64, [R1+0x128] ;  /* 0x0001280001407983 */ /* 0x0007220000100a00 */
[----:B------:R-:W0:Y:S03]  /*0150*/  @P4 LDC.64 R2, c[0x0][0x3d0] ;  /* 0x0000f400ff024b82 */ /* 0x000e260000000a00 */
[----:B------:R3:W4:Y:S01]  /*0160*/  LDL.64 R66, [R1+0x130] ;  /* 0x0001300001427983 */ /* 0x0007220000100a00 */
[----:B--2---:R-:W-:-:S04]  /*0170*/  P2R R0, PR, RZ, 0x8 ;  /* 0x00000008ff007803 */ /* 0x004fc80000000000 */
[----:B------:R-:W2:Y:S01]  /*0180*/  @P4 LDC.64 R4, c[0x0][0x3e8] ;  /* 0x0000fa00ff044b82 */ /* 0x000ea20000000a00 */
[----:B------:R-:W-:Y:S04]  /*0190*/  STL [R1+0x90], R0 ;  /* 0x0000900001007387 */ /* 0x000fe80000100800 */
[----:B------:R3:W3:Y:S03]  /*01a0*/  LDL.64 R60, [R1+0x118] ;  /* 0x00011800013c7983 */ /* 0x0006e60000100a00 */
[----:B------:R-:W1:Y:S01]  /*01b0*/  @P0 LDC.64 R6, c[0x0][0x3d0] ;  /* 0x0000f400ff060b82 */ /* 0x000e620000000a00 */
[----:B------:R0:W3:Y:S04]  /*01c0*/  LDL.64 R62, [R1+0x120] ;  /* 0x00012000013e7983 */ /* 0x0000e80000100a00 */
        /* <DEDUP_REMOVED lines=21> */
[----:B------:R1:W3:Y:S04]  /*0320*/  LDL.64 R28, [R1+0x98] ;  /* 0x00009800011c7983 */ /* 0x0002e80000100a00 */
[----:B------:R1:W3:Y:S01]  /*0330*/  LDL.64 R30, [R1+0xa0] ;  /* 0x0000a000011e7983 */ /* 0x0002e20000100a00 */
[----:B0-----:R-:W-:-:S04]  /*0340*/  @P4 IMAD.WIDE.U32 R2, R27, 0x20, R2 ;  /* 0x000000201b024825 */ /* 0x001fc800078e0002 */
[C---:B--2---:R-:W-:Y:S01]  /*0350*/  @P4 IMAD.WIDE.U32 R4, R27.reuse, 0x20, R4 ;  /* 0x000000201b044825 */ /* 0x044fe200078e0004 */
[----:B------:R-:W-:-:S04]  /*0360*/  @P4 LOP3.LUT R27, R27, 0x80, RZ, 0xfc, !PT ;  /* 0x000000801b1b4812 */ /* 0x000fc800078efcff */
[----:B------:R0:W5:Y:S01]  /*0370*/  @P4 LDG.E.128 R168, desc[UR14][R4.64] ;  /* 0x0000000e04a84981 */ /* 0x000162000c1e1d00 */
[----:B-1----:R-:W-:-:S03]  /*0380*/  @P0 IMAD.WIDE.U32 R10, R27, 0x20, R6 ;  /* 0x000000201b0a0825 */ /* 0x002fc600078e0006 */
[----:B------:R0:W5:Y:S01]  /*0390*/  @P4 LDG.E.128 R164, desc[UR14][R4.64+0x10] ;  /* 0x0000100e04a44981 */ /* 0x000162000c1e1d00 */
[C---:B------:R-:W-:Y:S01]  /*03a0*/  @P0 IMAD.WIDE.U32 R12, R27.reuse, 0x20, R8 ;  /* 0x000000201b0c0825 */ /* 0x040fe200078e0008 */
[----:B------:R-:W-:-:S04]  /*03b0*/  @P0 IADD3 R27, PT, PT, R27, 0x80, RZ ;  /* 0x000000801b1b0810 */ /* 0x000fc80007ffe0ff */
[----:B------:R0:W5:Y:S01]  /*03c0*/  @P0 LDG.E.128 R160, desc[UR14][R12.64] ;  /* 0x0000000e0ca00981 */ /* 0x000162000c1e1d00 */
[----:B------:R-:W-:-:S03]  /*03d0*/  @P1 IMAD.WIDE.U32 R14, R27, 0x20, R14 ;  /* 0x000000201b0e1825 */ /* 0x000fc600078e000e */
        /* <DEDUP_REMOVED lines=11> */
[----:B------:R-:W-:-:S05]  /*0490*/  @P3 IMAD.WIDE.U32 R8, R27, 0x20, R24 ;  /* 0x000000201b083825 */ /* 0x000fca00078e0018 */
        /* <DEDUP_REMOVED lines=101> */
[----:B-1----:R-:W-:-:S02]  /*0af0*/  CS2R R64, SRZ ;  /* 0x0000000000407805 */ /* 0x002fc4000001ff00 */
[----:B--2---:R-:W-:Y:S02]  /*0b00*/  CS2R R66, SRZ ;  /* 0x0000000000427805 */ /* 0x004fe4000001ff00 */
[----:B---3--:R-:W-:Y:S02]  /*0b10*/  CS2R R60, SRZ ;  /* 0x00000000003c7805 */ /* 0x008fe4000001ff00 */
[----:B0-----:R-:W-:Y:S02]  /*0b20*/  CS2R R62, SRZ ;  /* 0x00000000003e7805 */ /* 0x001fe4000001ff00 */
        /* <DEDUP_REMOVED lines=71> */
[----:B------:R-:W2:Y:S02]  /*0fa0*/  LDCU UR6, c[0x0][0x388] ;  /* 0x00007100ff0677ac */ /* 0x000ea40008000800 */
        /* <DEDUP_REMOVED lines=25> */
.L_x_4969:
[----:B------:R-:W1:Y:S01]  /*1140*/  @UP0 LDCU.64 UR4, c[0x0][0x3e0] ;  /* 0x00007c00ff0407ac */ /* 0x000e620008000a00 */
[----:B------:R-:W-:Y:S01]  /*1150*/  PLOP3.LUT P0, PT, PT, PT, UP0, 0x80, 0x8 ;  /* 0x000000000008781c */ /* 0x000fe20003f0f008 */
[----:B0-----:R-:W-:-:S06]  /*1160*/  UIMAD.WIDE UR12, UR7, 0x4, UR8 ;  /* 0x00000004070c78a5 */ /* 0x001fcc000f8e0208 */
[----:B------:R-:W-:Y:S02]  /*1170*/  MOV R176, UR12 ;  /* 0x0000000c00b07c02 */ /* 0x000fe40008000f00 */
[----:B------:R-:W-:Y:S01]  /*1180*/  MOV R177, UR13 ;  /* 0x0000000d00b17c02 */ /* 0x000fe20008000f00 */
[----:B-1----:R-:W-:-:S04]  /*1190*/  @UP0 UIMAD.WIDE UR4, UR7, 0x2, UR4 ;  /* 0x00000002070408a5 */ /* 0x002fc8000f8e0204 */
[----:B------:R0:W2:Y:S01]  /*11a0*/  LDG.E R178, desc[UR14][R176.64] ;  /* 0x0000000eb0b27981 */ /* 0x0000a2000c1e1900 */
[----:B------:R-:W-:Y:S01]  /*11b0*/  UIMAD.WIDE UR12, UR7, 0x4, UR10 ;  /* 0x00000004070c78a5 */ /* 0x000fe2000f8e020a */
[----:B0-----:R-:W-:Y:S02]  /*11c0*/  MOV R176, UR4 ;  /* 0x0000000400b07c02 */ /* 0x001fe40008000f00 */
[----:B------:R-:W-:-:S05]  /*11d0*/  MOV R177, UR5 ;  /* 0x0000000500b17c02 */ /* 0x000fca0008000f00 */
[----:B------:R0:W3:Y:S02]  /*11e0*/  @P0 LDG.E.U16 R179, desc[UR14][R176.64] ;  /* 0x0000000eb0b30981 */ /* 0x0000e4000c1e1500 */
[----:B0-----:R-:W-:Y:S02]  /*11f0*/  MOV R176, UR12 ;  /* 0x0000000c00b07c02 */ /* 0x001fe40008000f00 */
[----:B------:R-:W-:-:S05]  /*1200*/  MOV R177, UR13 ;  /* 0x0000000d00b17c02 */ /* 0x000fca0008000f00 */
[----:B------:R0:W4:Y:S01]  /*1210*/  LDG.E R176, desc[UR14][R176.64] ;  /* 0x0000000eb0b07981 */ /* 0x000122000c1e1900 */
[----:B------:R-:W-:Y:S01]  /*1220*/  UIMAD UR4, UR7, UR6, URZ ;  /* 0x00000006070472a4 */ /* 0x000fe2000f8e02ff */
[C---:B------:R-:W-:Y:S01]  /*1230*/  ISETP.GE.U32.AND P5, PT, R251.reuse, 0x80, PT ;  /* 0x00000080fb00780c */ /* 0x040fe20003fa6070 */
[----:B------:R-:W-:Y:S01]  /*1240*/  UMOV UR12, 0x3f800000 ;  /* 0x3f800000000c7882 */ /* 0x000fe20000000000 */
[----:B------:R-:W1:Y:S01]  /*1250*/  S2R R252, SR_TID.X ;  /* 0x0000000000fc7919 */ /* 0x000e620000002100 */
[----:B------:R-:W-:Y:S01]  /*1260*/  USHF.R.S32.HI UR5, URZ, 0x1f, UR4 ;  /* 0x0000001fff057899 */ /* 0x000fe20008011404 */
[----:B------:R-:W-:Y:S01]  /*1270*/  PLOP3.LUT P0, PT, PT, PT, UP0, 0x80, 0x8 ;  /* 0x000000000008781c */ /* 0x000fe20003f0f008 */
[----:B------:R-:W-:Y:S01]  /*1280*/  BSSY.RECONVERGENT B0, `(.L_x_4918) ;  /* 0x000008d000007945 */ /* 0x000fe20003800200 */
[----:B------:R-:W-:Y:S01]  /*1290*/  ISETP.GE.U32.AND P6, PT, R251, 0x280, PT ;  /* 0x00000280fb00780c */ /* 0x000fe20003fc6070 */
[----:B------:R-:W-:Y:S01]  /*12a0*/  ULEA.HI UR5, UR5, UR4, URZ, 0x3 ;  /* 0x0000000405057291 */ /* 0x000fe2000f8f18ff */
[----:B0-----:R-:W-:Y:S01]  /*12b0*/  P2R R177, PR, RZ, 0x20 ;  /* 0x00000020ffb17803 */ /* 0x001fe20000000000 */
[----:B------:R-:W-:Y:S01]  /*12c0*/  HFMA2 R228, -RZ, RZ, 0, 0 ;  /* 0x00000000ffe47431 */ /* 0x000fe200000001ff */
[----:B------:R-:W-:-:S02]  /*12d0*/  ISETP.NE.AND P4, PT, RZ, UR16, PT ;  /* 0x00000010ff007c0c */ /* 0x000fc4000bf85270 */
[C---:B------:R-:W-:Y:S01]  /*12e0*/  ISETP.GE.U32.AND P1, PT, R251.reuse, 0x180, PT ;  /* 0x00000180fb00780c */ /* 0x040fe20003f26070 */
[----:B------:R0:W-:Y:S01]  /*12f0*/  STL [R1+0x94], R177 ;  /* 0x000094b101007387 */ /* 0x0001e20000100800 */
[----:B------:R-:W-:Y:S02]  /*1300*/  ISETP.GE.U32.AND P2, PT, R251, 0x200, PT ;  /* 0x00000200fb00780c */ /* 0x000fe40003f46070 */
[----:B------:R-:W-:Y:S02]  /*1310*/  MOV R227, RZ ;  /* 0x000000ff00e37202 */ /* 0x000fe40000000f00 */
[----:B--2---:R-:W-:-:S04]  /*1320*/  FSEL R178, R178, RZ, !P4 ;  /* 0x000000ffb2b27208 */ /* 0x004fc80006000000 */
[----:B------:R-:W-:Y:S02]  /*1330*/  R2UR UR26, R178 ;  /* 0x00000000b21a72ca */ /* 0x000fe400000e0000 */
[----:B---3--:R-:W-:Y:S02]  /*1340*/  @P0 R2UR UR13, R179 ;  /* 0x00000000b30d02ca */ /* 0x008fe400000e0000 */
[----:B------:R-:W-:-:S11]  /*1350*/  ISETP.GE.U32.AND P0, PT, R251, 0x100, PT ;  /* 0x00000100fb00780c */ /* 0x000fd60003f06070 */
[----:B------:R-:W-:Y:S01]  /*1360*/  @UP0 USHF.L.U32 UR12, UR13, 0x10, URZ ;  /* 0x000000100d0c0899 */ /* 0x000fe200080006ff */
[----:B----4-:R-:W-:Y:S02]  /*1370*/  R2UR UR23, R176 ;  /* 0x00000000b01772ca */ /* 0x010fe400000e0000 */
[----:B------:R-:W-:-:S04]  /*1380*/  MOV R176, UR5 ;  /* 0x0000000500b07c02 */ /* 0x000fc80008000f00 */
[----:B-1----:R-:W-:Y:S02]  /*1390*/  LEA.HI.SX32 R186, R176, R252, 0x1d ;  /* 0x000000fcb0ba7211 */ /* 0x002fe400078feaff */
[----:B------:R-:W-:Y:S02]  /*13a0*/  P2R R176, PR, RZ, 0x40 ;  /* 0x00000040ffb07803 */ /* 0x000fe40000000000 */
[----:B------:R-:W-:-:S03]  /*13b0*/  MOV R226, R186 ;  /* 0x000000ba00e27202 */ /* 0x000fc60000000f00 */
[----:B------:R0:W-:Y:S01]  /*13c0*/  STL [R1+0x90], R176 ;  /* 0x000090b001007387 */ /* 0x0001e20000100800 */
[----:B-----5:R-:W-:Y:S05]  /*13d0*/  @!P5 BRA `(.L_x_4919) ;  /* 0x0000000400dcd947 */ /* 0x020fea0003800000 */
[----:B------:R-:W1:Y:S01]  /*13e0*/  LDC.64 R20, c[0x0][0x3a8] ;  /* 0x0000ea00ff147b82 */ /* 0x000e620000000a00 */
[----:B------:R-:W2:Y:S07]  /*13f0*/  LDL R249, [R1+0x128] ;  /* 0x0001280001f97983 */ /* 0x000eae0000100800 */
[----:B------:R-:W3:Y:S01]  /*1400*/  LDC.64 R180, c[0x0][0x428] ;  /* 0x00010a00ffb47b82 */ /* 0x000ee20000000a00 */
[----:B------:R-:W-:Y:S01]  /*1410*/  ISETP.NE.U32.AND P3, PT, RZ, UR18, PT ;  /* 0x00000012ff007c0c */ /* 0x000fe2000bf65070 */
[----:B------:R-:W4:Y:S06]  /*1420*/  LDL.LU R250, [R1+0x88] ;  /* 0x0000880001fa7983 */ /* 0x000f2c0000300800 */
[----:B------:R-:W0:Y:S01]  /*1430*/  LDC.64 R200, c[0x0][0x3b0] ;  /* 0x0000ec00ffc87b82 */ /* 0x000e220000000a00 */
[----:B-1----:R-:W-:-:S04]  /*1440*/  IMAD.WIDE.U32 R20, R186, 0x10, R20 ;  /* 0x00000010ba147825 */ /* 0x002fc800078e0014 */
[----:B---3--:R-:W-:Y:S01]  /*1450*/  IMAD.WIDE.U32 R180, R186, 0x10, R180 ;  /* 0x00000010bab47825 */ /* 0x008fe200078e00b4 */
[----:B0-----:R0:W3:Y:S01]  /*1460*/  LDG.E.128 R176, desc[UR14][R20.64] ;  /* 0x0000000e14b07981 */ /* 0x0010e2000c1e1d00 */
[----:B------:R-:W-:-:S03]  /*1470*/  ISETP.NE.AND.EX P3, PT, RZ, UR19, PT, P3 ;  /* 0x00000013ff007c0c */ /* 0x000fc6000bf65330 */
[----:B------:R-:W2:Y:S04]  /*1480*/  LDL R248, [R1+0x130] ;  /* 0x0001300001f87983 */ /* 0x000ea80000100800 */
[----:B------:R-:W4:Y:S04]  /*1490*/  LDG.E.128 R180, desc[UR14][R180.64] ;  /* 0x0000000eb4b47981 */ /* 0x000f28000c1e1d00 */
[----:B------:R-:W2:Y:S02]  /*14a0*/  LDL R247, [R1+0x118] ;  /* 0x0001180001f77983 */ /* 0x000ea40000100800 */
[----:B0-----:R-:W0:Y:S02]  /*14b0*/  @P3 LDC.64 R20, c[0x0][0x438] ;  /* 0x00010e00ff143b82 */ /* 0x001e240000000a00 */
[----:B------:R-:W2:Y:S04]  /*14c0*/  LDL.LU R245, [R1+0x78] ;  /* 0x0000780001f57983 */ /* 0x000ea80000300800 */
[----:B------:R-:W2:Y:S04]  /*14d0*/  LDL R246, [R1+0x120] ;  /* 0x0001200001f67983 */ /* 0x000ea80000100800 */
[----:B------:R-:W2:Y:S01]  /*14e0*/  LDL R244, [R1+0x124] ;  /* 0x0001240001f47983 */ /* 0x000ea20000100800 */
[----:B0-----:R-:W-:-:S05]  /*14f0*/  @P3 IMAD.WIDE.U32 R20, R186, 0x10, R20 ;  /* 0x00000010ba143825 */ /* 0x001fca00078e0014 */
[----:B------:R0:W5:Y:S02]  /*1500*/  @P3 LDG.E.128 R44, desc[UR14][R20.64] ;  /* 0x0000000e142c3981 */ /* 0x000164000c1e1d00 */
[----:B0-----:R-:W-:-:S06]  /*1510*/  IMAD.WIDE.U32 R20, R186, 0x8, R200 ;  /* 0x00000008ba147825 */ /* 0x001fcc00078e00c8 */
[----:B------:R-:W5:Y:S01]  /*1520*/  LDG.E.64 R20, desc[UR14][R20.64] ;  /* 0x0000000e14147981 */ /* 0x000f62000c1e1b00 */
[----:B---3--:R-:W-:Y:S02]  /*1530*/  SHF.L.U32 R228, R176, 0x10, RZ ;  /* 0x00000010b0e47819 */ /* 0x008fe400000006ff */
[----:B------:R-:W-:Y:S02]  /*1540*/  PRMT R202, R177, 0x7632, R202 ;  /* 0x00007632b1ca7816 */ /* 0x000fe400000000ca */
[----:B------:R-:W-:Y:S02]  /*1550*/  PRMT R0, R178, 0x7632, R0 ;  /* 0x00007632b2007816 */ /* 0x000fe40000000000 */
[C---:B------:R-:W-:Y:S02]  /*1560*/  SHF.L.U32 R227, R179.reuse, 0x10, RZ ;  /* 0x00000010b3e37819 */ /* 0x040fe400000006ff */
[C---:B----4-:R-:W-:Y:S02]  /*1570*/  PRMT R205, R180.reuse, 0x7632, R205 ;  /* 0x00007632b4cd7816 */ /* 0x050fe400000000cd */
[----:B------:R-:W-:Y:S01]  /*1580*/  SHF.L.U32 R207, R180, 0x10, RZ ;  /* 0x00000010b4cf7819 */ /* 0x000fe200000006ff */
[----:B------:R-:W-:Y:S01]  /*1590*/  FADD.FTZ R180, R228, -UR26 ;  /* 0x8000001ae4b47e21 */ /* 0x000fe20008010000 */
[----:B------:R-:W-:Y:S01]  /*15a0*/  PRMT R203, R179, 0x7632, R203 ;  /* 0x00007632b3cb7816 */ /* 0x000fe200000000cb */
[----:B------:R-:W3:Y:S01]  /*15b0*/  LDL.LU R228, [R1+0x7c] ;  /* 0x00007c0001e47983 */ /* 0x000ee20000300800 */
[----:B------:R-:W-:-:S02]  /*15c0*/  SHF.L.U32 R226, R177, 0x10, RZ ;  /* 0x00000010b1e27819 */ /* 0x000fc400000006ff */
[C---:B------:R-:W-:Y:S02]  /*15d0*/  PRMT R177, R182.reuse, 0x7632, R177 ;  /* 0x00007632b6b17816 */ /* 0x040fe400000000b1 */
[----:B------:R-:W-:Y:S02]  /*15e0*/  SHF.L.U32 R201, R182, 0x10, RZ ;  /* 0x00000010b6c97819 */ /* 0x000fe400000006ff */
[----:B------:R-:W-:Y:S01]  /*15f0*/  SHF.L.U32 R182, R202, 0x10, RZ ;  /* 0x00000010cab67819 */ /* 0x000fe200000006ff */
[----:B------:R-:W-:Y:S01]  /*1600*/  FADD.FTZ R202, R227, -UR26 ;  /* 0x8000001ae3ca7e21 */ /* 0x000fe20008010000 */
[----:B------:R-:W-:Y:S01]  /*1610*/  SHF.L.U32 R179, R0, 0x10, RZ ;  /* 0x0000001000b37819 */ /* 0x000fe200000006ff */
[----:B------:R-:W-:Y:S01]  /*1620*/  FMUL.FTZ R0, R180, UR23 ;  /* 0x00000017b4007c20 */ /* 0x000fe20008410000 */
[----:B------:R-:W4:Y:S01]  /*1630*/  LDL.LU R227, [R1+0x70] ;  /* 0x0000700001e37983 */ /* 0x000f220000300800 */
[----:B------:R-:W-:-:S03]  /*1640*/  SHF.L.U32 R180, R203, 0x10, RZ ;  /* 0x00000010cbb47819 */ /* 0x000fc600000006ff */
[----:B------:R-:W3:Y:S01]  /*1650*/  LDL.LU R203, [R1+0x80] ;  /* 0x0000800001cb7983 */ /* 0x000ee20000300800 */
[----:B------:R-:W-:Y:S01]  /*1660*/  FADD.FTZ R226, R226, -UR26 ;  /* 0x8000001ae2e27e21 */ /* 0x000fe20008010000 */
[----:B------:R-:W-:Y:S02]  /*1670*/  SHF.L.U32 R206, R178, 0x10, RZ ;  /* 0x00000010b2ce7819 */ /* 0x000fe400000006ff */
[C---:B------:R-:W-:Y:S02]  /*1680*/  PRMT R178, R181.reuse, 0x7632, R178 ;  /* 0x00007632b5b27816 */ /* 0x040fe400000000b2 */
[----:B------:R-:W-:Y:S02]  /*1690*/  SHF.L.U32 R204, R181, 0x10, RZ ;  /* 0x00000010b5cc7819 */ /* 0x000fe400000006ff */
[----:B------:R-:W-:Y:S01]  /*16a0*/  SHF.L.U32 R181, R205, 0x10, RZ ;  /* 0x00000010cdb57819 */ /* 0x000fe200000006ff */
[----:B------:R-:W-:Y:S01]  /*16b0*/  FMUL.FTZ R205, R226, UR23 ;  /* 0x00000017e2cd7c20 */ /* 0x000fe20008410000 */
[----:B------:R-:W-:-:S03]  /*16c0*/  FADD.FTZ R206, R206, -UR26 ;  /* 0x8000001acece7e21 */ /* 0x000fc60008010000 */
[----:B------:R-:W-:Y:S01]  /*16d0*/  FFMA.FTZ R250, R205, R204, R250 ;  /* 0x000000cccdfa7223 */ /* 0x000fe200000100fa */
[----:B------:R-:W-:Y:S01]  /*16e0*/  PRMT R200, R176, 0x7632, R200 ;  /* 0x00007632b0c87816 */ /* 0x000fe200000000c8 */
[----:B------:R-:W-:Y:S01]  /*16f0*/  FADD.FTZ R120, R120, R201 ;  /* 0x000000c978787221 */ /* 0x000fe20000010000 */
[----:B------:R-:W-:Y:S01]  /*1700*/  PRMT R176, R183, 0x7632, R176 ;  /* 0x00007632b7b07816 */ /* 0x000fe200000000b0 */
[----:B--2---:R-:W-:Y:S01]  /*1710*/  FMUL.FTZ R247, R247, R201 ;  /* 0x000000c9f7f77220 */ /* 0x004fe20000410000 */
[----:B------:R-:W-:Y:S01]  /*1720*/  SHF.L.U32 R183, R183, 0x10, RZ ;  /* 0x00000010b7b77819 */ /* 0x000fe200000006ff */
[----:B------:R-:W-:Y:S01]  /*1730*/  FADD.FTZ R124, R124, R207 ;  /* 0x000000cf7c7c7221 */ /* 0x000fe20000010000 */
[----:B---3--:R-:W-:-:S05]  /*1740*/  FFMA.FTZ R203, R0, R207, R203 ;  /* 0x000000cf00cb7223 */ /* 0x008fca00000100cb */
[----:B------:R0:W-:Y:S04]  /*1750*/  STL [R1+0x80], R203 ;  /* 0x000080cb01007387 */ /* 0x0001e80000100800 */
[----:B------:R1:W-:Y:S01]  /*1760*/  STL [R1+0x88], R250 ;  /* 0x000088fa01007387 */ /* 0x0003e20000100800 */
[----:B0-----:R-:W-:-:S03]  /*1770*/  FMUL.FTZ R203, R206, UR23 ;  /* 0x00000017cecb7c20 */ /* 0x001fc60008410000 */
[----:B-1----:R-:W2:Y:S01]  /*1780*/  LDL.LU R250, [R1+0x84] ;  /* 0x0000840001fa7983 */ /* 0x002ea20000300800 */
[----:B----4-:R-:W-:Y:S01]  /*1790*/  FFMA.FTZ R227, R203, R201, R227 ;  /* 0x000000c9cbe37223 */ /* 0x010fe200000100e3 */
[----:B------:R-:W-:Y:S01]  /*17a0*/  FMUL.FTZ R201, R202, UR23 ;  /* 0x00000017cac97c20 */ /* 0x000fe20008410000 */
[----:B------:R-:W-:Y:S01]  /*17b0*/  FMUL.FTZ R207, R249, R207 ;  /* 0x000000cff9cf7220 */ /* 0x000fe20000410000 */
[----:B------:R-:W-:Y:S02]  /*17c0*/  FMUL.FTZ R249, R248, R204 ;  /* 0x000000ccf8f97220 */ /* 0x000fe40000410000 */
[----:B------:R-:W3:Y:S01]  /*17d0*/  LDL R248, [R1+0x12c] ;  /* 0x00012c0001f87983 */ /* 0x000ee20000100800 */
[----:B------:R-:W-:-:S03]  /*17e0*/  FFMA.FTZ R245, R201, R183, R245 ;  /* 0x000000b7c9f57223 */ /* 0x000fc600000100f5 */
[----:B------:R-:W-:Y:S04]  /*17f0*/  STL [R1+0x70], R227 ;  /* 0x000070e301007387 */ /* 0x000fe80000100800 */
[----:B------:R0:W-:Y:S02]  /*1800*/  STL [R1+0x78], R245 ;  /* 0x000078f501007387 */ /* 0x0001e40000100800 */
[----:B0-----:R-:W-:Y:S02]  /*1810*/  FMUL.FTZ R245, R246, R183 ;  /* 0x000000b7f6f57220 */ /* 0x001fe40000410000 */
[----:B------:R-:W4:Y:S04]  /*1820*/  LDL.LU R246, [R1+0x8c] ;  /* 0x00008c0001f67983 */ /* 0x000f280000300800 */
[----:B------:R-:W4:Y:S04]  /*1830*/  LDL R202, [R1+0x134] ;  /* 0x0001340001ca7983 */ /* 0x000f280000100800 */
[----:B------:R-:W4:Y:S04]  /*1840*/  LDL.LU R227, [R1+0x74] ;  /* 0x0000740001e37983 */ /* 0x000f280000300800 */
[----:B------:R-:W4:Y:S01]  /*1850*/  LDL R226, [R1+0x11c] ;  /* 0x00011c0001e27983 */ /* 0x000f220000100800 */
[----:B------:R-:W-:-:S05]  /*1860*/  SHF.L.U32 R200, R200, 0x10, RZ ;  /* 0x00000010c8c87819 */ /* 0x000fca00000006ff */
[----:B------:R-:W-:-:S04]  /*1870*/  FADD.FTZ R200, R200, -UR26 ;  /* 0x8000001ac8c87e21 */ /* 0x000fc80008010000 */
[----:B------:R-:W-:Y:S01]  /*1880*/  FMUL.FTZ R206, R200, UR23 ;  /* 0x00000017c8ce7c20 */ /* 0x000fe20008410000 */
[----:B------:R-:W-:Y:S01]  /*1890*/  FADD.FTZ R122, R122, R183 ;  /* 0x000000b77a7a7221 */ /* 0x000fe20000010000 */
[----:B------:R-:W-:Y:S01]  /*18a0*/  FADD.FTZ R183, R182, -UR26 ;  /* 0x8000001ab6b77e21 */ /* 0x000fe20008010000 */
[----:B------:R-:W-:Y:S01]  /*18b0*/  FADD.FTZ R182, R179, -UR26 ;  /* 0x8000001ab3b67e21 */ /* 0x000fe20008010000 */
[----:B------:R-:W-:Y:S01]  /*18c0*/  FADD.FTZ R179, R180, -UR26 ;  /* 0x8000001ab4b37e21 */ /* 0x000fe20008010000 */
[----:B------:R-:W-:Y:S01]  /*18d0*/  FADD.FTZ R125, R125, R181 ;  /* 0x000000b57d7d7221 */ /* 0x000fe20000010000 */
[----:B------:R-:W-:Y:S01]  /*18e0*/  FADD.FTZ R180, RZ, R207 ;  /* 0x000000cfffb47221 */ /* 0x000fe20000010000 */
[----:B------:R-:W-:Y:S01]  /*18f0*/  SHF.L.U32 R178, R178, 0x10, RZ ;  /* 0x00000010b2b27819 */ /* 0x000fe200000006ff */
[----:B------:R-:W-:Y:S01]  /*1900*/  FADD.FTZ R126, R126, R204 ;  /* 0x000000cc7e7e7221 */ /* 0x000fe20000010000 */
[----:B------:R-:W-:-:S03]  /*1910*/  FMUL.FTZ R204, R183, UR23 ;  /* 0x00000017b7cc7c20 */ /* 0x000fc60008410000 */
[----:B------:R-:W-:Y:S01]  /*1920*/  FADD.FTZ R127, R127, R178 ;  /* 0x000000b27f7f7221 */ /* 0x000fe20000010000 */
[----:B------:R-:W-:Y:S01]  /*1930*/  SHF.L.U32 R177, R177, 0x10, RZ ;  /* 0x00000010b1b17819 */ /* 0x000fe200000006ff */
[----:B------:R-:W-:Y:S01]  /*1940*/  FMUL.FTZ R200, R179, UR23 ;  /* 0x00000017b3c87c20 */ /* 0x000fe20008410000 */
[----:B------:R-:W-:-:S03]  /*1950*/  SHF.L.U32 R176, R176, 0x10, RZ ;  /* 0x00000010b0b07819 */ /* 0x000fc600000006ff */
[----:B------:R-:W-:Y:S02]  /*1960*/  FADD.FTZ R121, R121, R177 ;  /* 0x000000b179797221 */ /* 0x000fe40000010000 */
[-C--:B------:R-:W-:Y:S01]  /*1970*/  FFMA.FTZ R228, R200, R176.reuse, R228 ;  /* 0x000000b0c8e47223 */ /* 0x080fe200000100e4 */
[----:B------:R-:W-:Y:S01]  /*1980*/  FMUL.FTZ R244, R244, R176 ;  /* 0x000000b0f4f47220 */ /* 0x000fe20000410000 */
[----:B------:R-:W-:Y:S01]  /*1990*/  FADD.FTZ R123, R123, R176 ;  /* 0x000000b07b7b7221 */ /* 0x000fe20000010000 */
[----:B--2---:R-:W-:-:S05]  /*19a0*/  FFMA.FTZ R250, R206, R181, R250 ;  /* 0x000000b5cefa7223 */ /* 0x004fca00000100fa */
[----:B------:R3:W-:Y:S02]  /*19b0*/  STL [R1+0x84], R250 ;  /* 0x000084fa01007387 */ /* 0x0007e40000100800 */
[----:B---3--:R-:W-:Y:S01]  /*19c0*/  FMUL.FTZ R250, R248, R181 ;  /* 0x000000b5f8fa7220 */ /* 0x008fe20000410000 */
[----:B------:R-:W-:-:S03]  /*19d0*/  FFMA.FTZ R181, R0, R207, RZ ;  /* 0x000000cf00b57223 */ /* 0x000fc600000100ff */
[----:B------:R-:W-:Y:S01]  /*19e0*/  FADD.FTZ R180, R180, R250 ;  /* 0x000000fab4b47221 */ /* 0x000fe20000010000 */
[----:B------:R-:W-:-:S04]  /*19f0*/  FFMA.FTZ R181, R206, R250, R181 ;  /* 0x000000faceb57223 */ /* 0x000fc800000100b5 */
[----:B------:R-:W-:Y:S01]  /*1a00*/  FFMA.FTZ R181, R205, R249, R181 ;  /* 0x000000f9cdb57223 */ /* 0x000fe200000100b5 */
[-C--:B----4-:R-:W-:Y:S01]  /*1a10*/  FFMA.FTZ R246, R204, R178.reuse, R246 ;  /* 0x000000b2ccf67223 */ /* 0x090fe200000100f6 */
[----:B------:R-:W-:Y:S01]  /*1a20*/  FMUL.FTZ R248, R202, R178 ;  /* 0x000000b2caf87220 */ /* 0x000fe20000410000 */
[----:B------:R-:W-:Y:S01]  /*1a30*/  FADD.FTZ R178, R180, R249 ;  /* 0x000000f9b4b27221 */ /* 0x000fe20000010000 */
[----:B------:R-:W-:Y:S02]  /*1a40*/  FMUL.FTZ R202, R182, UR23 ;  /* 0x00000017b6ca7c20 */ /* 0x000fe40008410000 */
[----:B------:R-:W-:Y:S01]  /*1a50*/  FFMA.FTZ R181, R204, R248, R181 ;  /* 0x000000f8ccb57223 */ /* 0x000fe200000100b5 */
[----:B------:R-:W-:Y:S01]  /*1a60*/  FADD.FTZ R178, R178, R248 ;  /* 0x000000f8b2b27221 */ /* 0x000fe20000010000 */
[----:B------:R0:W-:Y:S01]  /*1a70*/  STL [R1+0x8c], R246 ;  /* 0x00008cf601007387 */ /* 0x0001e20000100800 */
[-C--:B------:R-:W-:Y:S02]  /*1a80*/  FFMA.FTZ R227, R202, R177.reuse, R227 ;  /* 0x000000b1cae37223 */ /* 0x080fe400000100e3 */
[----:B------:R-:W-:Y:S01]  /*1a90*/  FADD.FTZ R178, R178, R247 ;  /* 0x000000f7b2b27221 */ /* 0x000fe20000010000 */
[----:B0-----:R-:W-:Y:S01]  /*1aa0*/  FMUL.FTZ R246, R226, R177 ;  /* 0x000000b1e2f67220 */ /* 0x001fe20000410000 */
[----:B------:R-:W-:-:S03]  /*1ab0*/  FFMA.FTZ R177, R203, R247, R181 ;  /* 0x000000f7cbb17223 */ /* 0x000fc600000100b5 */
[----:B------:R-:W-:Y:S01]  /*1ac0*/  FADD.FTZ R178, R178, R246 ;  /* 0x000000f6b2b27221 */ /* 0x000fe20000010000 */
[----:B------:R-:W-:Y:S01]  /*1ad0*/  FFMA.FTZ R177, R202, R246, R177 ;  /* 0x000000f6cab17223 */ /* 0x000fe200000100b1 */
[----:B------:R0:W-:Y:S02]  /*1ae0*/  STL [R1+0x74], R227 ;  /* 0x000074e301007387 */ /* 0x0001e40000100800 */
[----:B------:R-:W-:Y:S01]  /*1af0*/  FADD.FTZ R178, R178, R245 ;  /* 0x000000f5b2b27221 */ /* 0x000fe20000010000 */
[----:B------:R-:W-:Y:S01]  /*1b00*/  FFMA.FTZ R177, R201, R245, R177 ;  /* 0x000000f5c9b17223 */ /* 0x000fe200000100b1 */
[----:B------:R1:W-:Y:S01]  /*1b10*/  STL [R1+0x7c], R228 ;  /* 0x00007ce401007387 */ /* 0x0003e20000100800 */
[----:B------:R-:W-:Y:S02]  /*1b20*/  IADD3 R226, PT, PT, R186, 0x80, RZ ;  /* 0x00000080bae27810 */ /* 0x000fe40007ffe0ff */
[----:B0-----:R-:W-:Y:S01]  /*1b30*/  FFMA.FTZ R227, R200, R244, R177 ;  /* 0x000000f4c8e37223 */ /* 0x001fe200000100b1 */
[----:B-1----:R-:W-:-:S07]  /*1b40*/  FADD.FTZ R228, R178, R244 ;  /* 0x000000f4b2e47221 */ /* 0x002fce0000010000 */
.L_x_4919:
[----:B------:R-:W-:Y:S05]  /*1b50*/  BSYNC.RECONVERGENT B0 ;  /* 0x0000000000007941 */ /* 0x000fea0003800200 */
.L_x_4918:
[----:B------:R-:W-:Y:S04]  /*1b60*/  BSSY.RECONVERGENT B0, `(.L_x_4920) ;  /* 0x0000079000007945 */ /* 0x000fe80003800200 */
[----:B------:R-:W-:Y:S05]  /*1b70*/  @!P0 BRA `(.L_x_4921) ;  /* 0x0000000400dc8947 */ /* 0x000fea0003800000 */
        /* <DEDUP_REMOVED lines=10> */
[----:B------:R-:W4:Y:S04]  /*1c20*/  LDL R242, [R1+0x110] ;  /* 0x0001100001f27983 */ /* 0x000f280000100800 */
[----:B------:R-:W2:Y:S04]  /*1c30*/  LDG.E.128 R180, desc[UR14][R180.64] ;  /* 0x0000000eb4b47981 */ /* 0x000ea8000c1e1d00 */
[----:B------:R-:W4:Y:S02]  /*1c40*/  LDL R239, [R1+0xf8] ;  /* 0x0000f80001ef7983 */ /* 0x000f240000100800 */
[----:B0-----:R-:W0:Y:S02]  /*1c50*/  @P3 LDC.64 R22, c[0x0][0x438] ;  /* 0x00010e00ff163b82 */ /* 0x001e240000000a00 */
[----:B------:R-:W4:Y:S01]  /*1c60*/  LDL R240, [R1+0x100] ;  /* 0x0001000001f07983 */ /* 0x000f220000100800 */
[----:B0-----:R-:W-:-:S05]  /*1c70*/  @P3 IMAD.WIDE.U32 R22, R226, 0x10, R22 ;  /* 0x00000010e2163825 */ /* 0x001fca00078e0016 */
[----:B------:R0:W5:Y:S02]  /*1c80*/  @P3 LDG.E.128 R40, desc[UR14][R22.64] ;  /* 0x0000000e16283981 */ /* 0x000164000c1e1d00 */
[----:B0-----:R-:W-:-:S06]  /*1c90*/  IMAD.WIDE.U32 R22, R226, 0x8, R194 ;  /* 0x00000008e2167825 */ /* 0x001fcc00078e00c2 */
[----:B------:R-:W5:Y:S01]  /*1ca0*/  LDG.E.64 R22, desc[UR14][R22.64] ;  /* 0x0000000e16167981 */ /* 0x000f62000c1e1b00 */
[C---:B---3--:R-:W-:Y:S02]  /*1cb0*/  PRMT R195, R179.reuse, 0x7632, R195 ;  /* 0x00007632b3c37816 */ /* 0x048fe400000000c3 */
[----:B------:R-:W-:Y:S02]  /*1cc0*/  SHF.L.U32 R238, R176, 0x10, RZ ;  /* 0x00000010b0ee7819 */ /* 0x000fe400000006ff */
[----:B------:R-:W-:Y:S02]  /*1cd0*/  PRMT R194, R178, 0x7632, R194 ;  /* 0x00007632b2c27816 */ /* 0x000fe400000000c2 */
[----:B------:R-:W-:Y:S02]  /*1ce0*/  SHF.L.U32 R179, R179, 0x10, RZ ;  /* 0x00000010b3b37819 */ /* 0x000fe400000006ff */
[C---:B------:R-:W-:Y:S02]  /*1cf0*/  PRMT R199, R177.reuse, 0x7632, R199 ;  /* 0x00007632b1c77816 */ /* 0x040fe400000000c7 */
[----:B------:R-:W-:-:S02]  /*1d00*/  SHF.L.U32 R237, R177, 0x10, RZ ;  /* 0x00000010b1ed7819 */ /* 0x000fc400000006ff */
[C---:B--2---:R-:W-:Y:S02]  /*1d10*/  PRMT R177, R182.reuse, 0x7632, R177 ;  /* 0x00007632b6b17816 */ /* 0x044fe400000000b1 */
[----:B------:R-:W-:Y:S02]  /*1d20*/  SHF.L.U32 R193, R182, 0x10, RZ ;  /* 0x00000010b6c17819 */ /* 0x000fe400000006ff */
[C---:B------:R-:W-:Y:S02]  /*1d30*/  PRMT R197, R180.reuse, 0x7632, R197 ;  /* 0x00007632b4c57816 */ /* 0x040fe400000000c5 */
[----:B------:R-:W-:Y:S01]  /*1d40*/  SHF.L.U32 R198, R180, 0x10, RZ ;  /* 0x00000010b4c67819 */ /* 0x000fe200000006ff */
[----:B------:R-:W-:Y:S01]  /*1d50*/  FADD.FTZ R180, R238, -UR26 ;  /* 0x8000001aeeb47e21 */ /* 0x000fe20008010000 */
[----:B------:R-:W-:Y:S01]  /*1d60*/  SHF.L.U32 R182, R194, 0x10, RZ ;  /* 0x00000010c2b67819 */ /* 0x000fe200000006ff */
[----:B------:R-:W-:Y:S01]  /*1d70*/  FADD.FTZ R194, R179, -UR26 ;  /* 0x8000001ab3c27e21 */ /* 0x000fe20008010000 */
[----:B------:R-:W2:Y:S01]  /*1d80*/  LDL.LU R238, [R1+0x58] ;  /* 0x0000580001ee7983 */ /* 0x000ea20000300800 */
[----:B------:R-:W-:-:S03]  /*1d90*/  SHF.L.U32 R179, R195, 0x10, RZ ;  /* 0x00000010c3b37819 */ /* 0x000fc600000006ff */
[----:B------:R-:W3:Y:S01]  /*1da0*/  LDL.LU R195, [R1+0x60] ;  /* 0x0000600001c37983 */ /* 0x000ee20000300800 */
[----:B------:R-:W-:Y:S02]  /*1db0*/  SHF.L.U32 R236, R178, 0x10, RZ ;  /* 0x00000010b2ec7819 */ /* 0x000fe400000006ff */
[C---:B------:R-:W-:Y:S02]  /*1dc0*/  PRMT R178, R181.reuse, 0x7632, R178 ;  /* 0x00007632b5b27816 */ /* 0x040fe400000000b2 */
[----:B------:R-:W-:Y:S02]  /*1dd0*/  SHF.L.U32 R196, R181, 0x10, RZ ;  /* 0x00000010b5c47819 */ /* 0x000fe400000006ff */
[----:B------:R-:W-:Y:S01]  /*1de0*/  SHF.L.U32 R181, R199, 0x10, RZ ;  /* 0x00000010c7b57819 */ /* 0x000fe200000006ff */
[----:B------:R-:W-:Y:S01]  /*1df0*/  FMUL.FTZ R199, R180, UR23 ;  /* 0x00000017b4c77c20 */ /* 0x000fe20008410000 */
[----:B------:R-:W-:Y:S01]  /*1e00*/  FADD.FTZ R116, R116, R198 ;  /* 0x000000c674747221 */ /* 0x000fe20000010000 */
[----:B------:R-:W-:Y:S01]  /*1e10*/  FMUL.FTZ R243, R243, R198 ;  /* 0x000000c6f3f37220 */ /* 0x000fe20000410000 */
[----:B------:R-:W-:Y:S01]  /*1e20*/  FADD.FTZ R237, R237, -UR26 ;  /* 0x8000001aeded7e21 */ /* 0x000fe20008010000 */
[----:B------:R-:W-:-:S03]  /*1e30*/  SHF.L.U32 R180, R197, 0x10, RZ ;  /* 0x00000010c5b47819 */ /* 0x000fc600000006ff */
[----:B------:R-:W-:-:S04]  /*1e40*/  FMUL.FTZ R197, R237, UR23 ;  /* 0x00000017edc57c20 */ /* 0x000fc80008410000 */
[----:B----4-:R-:W-:Y:S01]  /*1e50*/  FFMA.FTZ R241, R197, R196, R241 ;  /* 0x000000c4c5f17223 */ /* 0x010fe200000100f1 */
[----:B------:R-:W-:Y:S01]  /*1e60*/  FADD.FTZ R118, R118, R196 ;  /* 0x000000c476767221 */ /* 0x000fe20000010000 */
[----:B---3--:R-:W-:Y:S02]  /*1e70*/  FFMA.FTZ R195, R199, R198, R195 ;  /* 0x000000c6c7c37223 */ /* 0x008fe400000100c3 */
[----:B------:R-:W3:Y:S04]  /*1e80*/  LDL.LU R198, [R1+0x50] ;  /* 0x0000500001c67983 */ /* 0x000ee80000300800 */
[----:B------:R-:W-:Y:S04]  /*1e90*/  STL [R1+0x60], R195 ;  /* 0x000060c301007387 */ /* 0x000fe80000100800 */
[----:B------:R0:W-:Y:S02]  /*1ea0*/  STL [R1+0x68], R241 ;  /* 0x000068f101007387 */ /* 0x0001e40000100800 */
[----:B0-----:R-:W-:-:S02]  /*1eb0*/  FMUL.FTZ R241, R242, R196 ;  /* 0x000000c4f2f17220 */ /* 0x001fc40000410000 */
[----:B------:R-:W4:Y:S04]  /*1ec0*/  LDL.LU R196, [R1+0x64] ;  /* 0x0000640001c47983 */ /* 0x000f280000300800 */
[----:B------:R-:W4:Y:S01]  /*1ed0*/  LDL R242, [R1+0x10c] ;  /* 0x00010c0001f27983 */ /* 0x000f220000100800 */
[----:B------:R-:W-:Y:S01]  /*1ee0*/  FADD.FTZ R236, R236, -UR26 ;  /* 0x8000001aecec7e21 */ /* 0x000fe20008010000 */
[----:B------:R-:W-:-:S03]  /*1ef0*/  PRMT R187, R176, 0x7632, R187 ;  /* 0x00007632b0bb7816 */ /* 0x000fc600000000bb */
[----:B------:R-:W-:Y:S01]  /*1f00*/  FMUL.FTZ R195, R236, UR23 ;  /* 0x00000017ecc37c20 */ /* 0x000fe20008410000 */
[C---:B------:R-:W-:Y:S02]  /*1f10*/  PRMT R176, R183.reuse, 0x7632, R176 ;  /* 0x00007632b7b07816 */ /* 0x040fe400000000b0 */
[----:B------:R-:W-:Y:S01]  /*1f20*/  SHF.L.U32 R183, R183, 0x10, RZ ;  /* 0x00000010b7b77819 */ /* 0x000fe200000006ff */
[----:B------:R-:W-:Y:S01]  /*1f30*/  FADD.FTZ R112, R112, R193 ;  /* 0x000000c170707221 */ /* 0x000fe20000010000 */
[----:B------:R-:W-:-:S03]  /*1f40*/  FMUL.FTZ R239, R239, R193 ;  /* 0x000000c1efef7220 */ /* 0x000fc60000410000 */
[----:B------:R-:W-:Y:S01]  /*1f50*/  FMUL.FTZ R237, R240, R183 ;  /* 0x000000b7f0ed7220 */ /* 0x000fe20000410000 */
[----:B------:R-:W-:-:S05]  /*1f60*/  SHF.L.U32 R187, R187, 0x10, RZ ;  /* 0x00000010bbbb7819 */ /* 0x000fca00000006ff */
[----:B------:R-:W-:Y:S01]  /*1f70*/  FADD.FTZ R187, R187, -UR26 ;  /* 0x8000001abbbb7e21 */ /* 0x000fe20008010000 */
[----:B------:R-:W-:Y:S01]  /*1f80*/  FADD.FTZ R181, R181, -UR26 ;  /* 0x8000001ab5b57e21 */ /* 0x000fe20008010000 */
[----:B------:R-:W-:Y:S01]  /*1f90*/  FADD.FTZ R117, R117, R180 ;  /* 0x000000b475757221 */ /* 0x000fe20000010000 */
[----:B---3--:R-:W-:Y:S01]  /*1fa0*/  FFMA.FTZ R198, R195, R193, R198 ;  /* 0x000000c1c3c67223 */ /* 0x008fe200000100c6 */
[----:B------:R-:W-:-:S04]  /*1fb0*/  FMUL.FTZ R193, R194, UR23 ;  /* 0x00000017c2c17c20 */ /* 0x000fc80008410000 */
[----:B------:R0:W-:Y:S04]  /*1fc0*/  STL [R1+0x50], R198 ;  /* 0x000050c601007387 */ /* 0x0001e80000100800 */
[----:B------:R-:W3:Y:S01]  /*1fd0*/  LDL.LU R240, [R1+0x6c] ;  /* 0x00006c0001f07983 */ /* 0x000ee20000300800 */
[----:B--2---:R-:W-:-:S03]  /*1fe0*/  FFMA.FTZ R238, R193, R183, R238 ;  /* 0x000000b7c1ee7223 */ /* 0x004fc600000100ee */
[----:B------:R-:W2:Y:S04]  /*1ff0*/  LDL R194, [R1+0x114] ;  /* 0x0001140001c27983 */ /* 0x000ea80000100800 */
[----:B------:R1:W-:Y:S01]  /*2000*/  STL [R1+0x58], R238 ;  /* 0x000058ee01007387 */ /* 0x0003e20000100800 */
[----:B0-----:R-:W-:-:S03]  /*2010*/  FMUL.FTZ R198, R187, UR23 ;  /* 0x00000017bbc67c20 */ /* 0x001fc60008410000 */
[----:B-1----:R-:W2:Y:S01]  /*2020*/  LDL.LU R238, [R1+0x54] ;  /* 0x0000540001ee7983 */ /* 0x002ea20000300800 */
[----:B----4-:R-:W-:-:S03]  /*2030*/  FFMA.FTZ R196, R198, R180, R196 ;  /* 0x000000b4c6c47223 */ /* 0x010fc600000100c4 */
[----:B------:R-:W4:Y:S01]  /*2040*/  LDL R236, [R1+0xfc] ;  /* 0x0000fc0001ec7983 */ /* 0x000f220000100800 */
[----:B------:R-:W-:Y:S01]  /*2050*/  FMUL.FTZ R242, R242, R180 ;  /* 0x000000b4f2f27220 */ /* 0x000fe20000410000 */
[----:B------:R-:W-:Y:S02]  /*2060*/  FFMA.FTZ R180, R199, R243, R227 ;  /* 0x000000f3c7b47223 */ /* 0x000fe400000100e3 */
[----:B------:R0:W-:Y:S04]  /*2070*/  STL [R1+0x64], R196 ;  /* 0x000064c401007387 */ /* 0x0001e80000100800 */
[----:B------:R-:W4:Y:S01]  /*2080*/  LDL.LU R227, [R1+0x5c] ;  /* 0x00005c0001e37983 */ /* 0x000f220000300800 */
[----:B0-----:R-:W-:-:S03]  /*2090*/  FMUL.FTZ R196, R181, UR23 ;  /* 0x00000017b5c47c20 */ /* 0x001fc60008410000 */
[----:B------:R-:W4:Y:S01]  /*20a0*/  LDL R181, [R1+0x104] ;  /* 0x0001040001b57983 */ /* 0x000f220000100800 */
[----:B------:R-:W-:Y:S01]  /*20b0*/  SHF.L.U32 R178, R178, 0x10, RZ ;  /* 0x00000010b2b27819 */ /* 0x000fe200000006ff */
[----:B------:R-:W-:Y:S01]  /*20c0*/  FADD.FTZ R114, R114, R183 ;  /* 0x000000b772727221 */ /* 0x000fe20000010000 */
[----:B------:R-:W-:Y:S01]  /*20d0*/  FADD.FTZ R183, R228, R243 ;  /* 0x000000f3e4b77221 */ /* 0x000fe20000010000 */
[----:B------:R-:W-:Y:S01]  /*20e0*/  FADD.FTZ R182, R182, -UR26 ;  /* 0x8000001ab6b67e21 */ /* 0x000fe20008010000 */
[----:B------:R-:W-:Y:S01]  /*20f0*/  SHF.L.U32 R177, R177, 0x10, RZ ;  /* 0x00000010b1b17819 */ /* 0x000fe200000006ff */
[----:B------:R-:W-:Y:S01]  /*2100*/  FFMA.FTZ R180, R198, R242, R180 ;  /* 0x000000f2c6b47223 */ /* 0x000fe200000100b4 */
[----:B------:R-:W-:Y:S01]  /*2110*/  FADD.FTZ R183, R183, R242 ;  /* 0x000000f2b7b77221 */ /* 0x000fe20000010000 */
[----:B------:R-:W-:Y:S02]  /*2120*/  FADD.FTZ R119, R119, R178 ;  /* 0x000000b277777221 */ /* 0x000fe40000010000 */
[----:B------:R-:W-:Y:S01]  /*2130*/  FFMA.FTZ R180, R197, R241, R180 ;  /* 0x000000f1c5b47223 */ /* 0x000fe200000100b4 */
[----:B------:R-:W-:Y:S01]  /*2140*/  FADD.FTZ R179, R179, -UR26 ;  /* 0x8000001ab3b37e21 */ /* 0x000fe20008010000 */
[----:B------:R-:W-:Y:S01]  /*2150*/  FADD.FTZ R113, R113, R177 ;  /* 0x000000b171717221 */ /* 0x000fe20000010000 */
[----:B------:R-:W-:-:S02]  /*2160*/  SHF.L.U32 R176, R176, 0x10, RZ ;  /* 0x00000010b0b07819 */ /* 0x000fc400000006ff */
[----:B------:R-:W-:Y:S01]  /*2170*/  FMUL.FTZ R187, R179, UR23 ;  /* 0x00000017b3bb7c20 */ /* 0x000fe20008410000 */
[----:B------:R-:W-:Y:S02]  /*2180*/  IADD3 R226, PT, PT, R226, 0x80, RZ ;  /* 0x00000080e2e27810 */ /* 0x000fe40007ffe0ff */
[----:B------:R-:W-:Y:S01]  /*2190*/  FADD.FTZ R115, R115, R176 ;  /* 0x000000b073737221 */ /* 0x000fe20000010000 */
[----:B---3--:R-:W-:-:S05]  /*21a0*/  FFMA.FTZ R240, R196, R178, R240 ;  /* 0x000000b2c4f07223 */ /* 0x008fca00000100f0 */
[----:B------:R2:W-:Y:S02]  /*21b0*/  STL [R1+0x6c], R240 ;  /* 0x00006cf001007387 */ /* 0x0005e40000100800 */
[----:B--2---:R-:W-:Y:S01]  /*21c0*/  FMUL.FTZ R240, R194, R178 ;  /* 0x000000b2c2f07220 */ /* 0x004fe20000410000 */
[----:B------:R-:W-:Y:S01]  /*21d0*/  FMUL.FTZ R194, R182, UR23 ;  /* 0x00000017b6c27c20 */ /* 0x000fe20008410000 */
[----:B------:R-:W-:-:S03]  /*21e0*/  FADD.FTZ R178, R183, R241 ;  /* 0x000000f1b7b27221 */ /* 0x000fc60000010000 */
[----:B------:R-:W-:Y:S01]  /*21f0*/  FFMA.FTZ R238, R194, R177, R238 ;  /* 0x000000b1c2ee7223 */ /* 0x000fe200000100ee */
[----:B------:R-:W-:Y:S01]  /*2200*/  FADD.FTZ R178, R178, R240 ;  /* 0x000000f0b2b27221 */ /* 0x000fe20000010000 */
[----:B------:R-:W-:-:S03]  /*2210*/  FFMA.FTZ R180, R196, R240, R180 ;  /* 0x000000f0c4b47223 */ /* 0x000fc600000100b4 */
[----:B------:R4:W-:Y:S01]  /*2220*/  STL [R1+0x54], R238 ;  /* 0x000054ee01007387 */ /* 0x0009e20000100800 */
[----:B------:R-:W-:Y:S01]  /*2230*/  FADD.FTZ R178, R178, R239 ;  /* 0x000000efb2b27221 */ /* 0x000fe20000010000 */
[----:B----4-:R-:W-:Y:S01]  /*2240*/  FMUL.FTZ R238, R236, R177 ;  /* 0x000000b1ecee7220 */ /* 0x010fe20000410000 */
[----:B------:R-:W-:Y:S01]  /*2250*/  FFMA.FTZ R177, R195, R239, R180 ;  /* 0x000000efc3b17223 */ /* 0x000fe200000100b4 */
[----:B------:R-:W-:Y:S02]  /*2260*/  FFMA.FTZ R227, R187, R176, R227 ;  /* 0x000000b0bbe37223 */ /* 0x000fe400000100e3 */
[----:B------:R-:W-:Y:S01]  /*2270*/  FADD.FTZ R178, R178, R238 ;  /* 0x000000eeb2b27221 */ /* 0x000fe20000010000 */
[----:B------:R-:W-:Y:S01]  /*2280*/  FFMA.FTZ R177, R194, R238, R177 ;  /* 0x000000eec2b17223 */ /* 0x000fe200000100b1 */
[----:B------:R-:W-:Y:S02]  /*2290*/  FMUL.FTZ R236, R181, R176 ;  /* 0x000000b0b5ec7220 */ /* 0x000fe40000410000 */
[----:B------:R-:W-:Y:S01]  /*22a0*/  FADD.FTZ R178, R178, R237 ;  /* 0x000000edb2b27221 */ /* 0x000fe20000010000 */
[----:B------:R-:W-:Y:S01]  /*22b0*/  FFMA.FTZ R177, R193, R237, R177 ;  /* 0x000000edc1b17223 */ /* 0x000fe200000100b1 */
[----:B------:R0:W-:Y:S02]  /*22c0*/  STL [R1+0x5c], R227 ;  /* 0x00005ce301007387 */ /* 0x0001e40000100800 */
[----:B------:R-:W-:Y:S01]  /*22d0*/  FADD.FTZ R228, R178, R236 ;  /* 0x000000ecb2e47221 */ /* 0x000fe20000010000 */
[----:B0-----:R-:W-:-:S07]  /*22e0*/  FFMA.FTZ R227, R187, R236, R177 ;  /* 0x000000ecbbe37223 */ /* 0x001fce00000100b1 */
.L_x_4921:
[----:B------:R-:W-:Y:S05]  /*22f0*/  BSYNC.RECONVERGENT B0 ;  /* 0x0000000000007941 */ /* 0x000fea0003800200 */
.L_x_4920:
[----:B------:R-:W-:Y:S04]  /*2300*/  BSSY.RECONVERGENT B0, `(.L_x_4922) ;  /* 0x0000079000007945 */ /* 0x000fe80003800200 */
[----:B------:R-:W-:Y:S05]  /*2310*/  @!P1 BRA `(.L_x_4923) ;  /* 0x0000000400dc9947 */ /* 0x000fea0003800000 */
[----:B------:R-:W1:Y:S01]  /*2320*/  LDC.64 R14, c[0x0][0x3a8] ;  /* 0x0000ea00ff0e7b82 */ /* 0x000e620000000a00 */
[----:B------:R-:W2:Y:S07]  /*2330*/  LDL R235, [R1+0xe8] ;  /* 0x0000e80001eb7983 */ /* 0x000eae0000100800 */
[----:B------:R-:W3:Y:S01]  /*2340*/  LDC.64 R24, c[0x0][0x428] ;  /* 0x00010a00ff187b82 */ /* 0x000ee20000000a00 */
[----:B------:R-:W-:Y:S01]  /*2350*/  ISETP.NE.U32.AND P3, PT, RZ, UR18, PT ;  /* 0x00000012ff007c0c */ /* 0x000fe2000bf65070 */
[----:B------:R-:W4:Y:S01]  /*2360*/  LDL.LU R233, [R1+0x48] ;  /* 0x0000480001e97983 */ /* 0x000f220000300800 */
[----:B-1----:R-:W-:-:S04]  /*2370*/  IMAD.WIDE.U32 R14, R226, 0x10, R14 ;  /* 0x00000010e20e7825 */ /* 0x002fc800078e000e */
[----:B---3--:R-:W-:Y:S01]  /*2380*/  IMAD.WIDE.U32 R24, R226, 0x10, R24 ;  /* 0x00000010e2187825 */ /* 0x008fe200078e0018 */
[----:B------:R-:W3:Y:S04]  /*2390*/  LDG.E.128 R16, desc[UR14][R14.64] ;  /* 0x0000000e0e107981 */ /* 0x000ee8000c1e1d00 */
[----:B0-----:R0:W2:Y:S01]  /*23a0*/  LDG.E.128 R176, desc[UR14][R24.64] ;  /* 0x0000000e18b07981 */ /* 0x0010a2000c1e1d00 */
[----:B------:R-:W-:-:S03]  /*23b0*/  ISETP.NE.AND.EX P3, PT, RZ, UR19, PT, P3 ;  /* 0x00000013ff007c0c */ /* 0x000fc6000bf65330 */
[----:B------:R-:W4:Y:S04]  /*23c0*/  LDL R234, [R1+0xf0] ;  /* 0x0000f00001ea7983 */ /* 0x000f280000100800 */
[----:B------:R-:W4:Y:S01]  /*23d0*/  LDL R231, [R1+0xd8] ;  /* 0x0000d80001e77983 */ /* 0x000f220000100800 */
[----:B0-----:R-:W0:Y:S03]  /*23e0*/  LDC.64 R24, c[0x0][0x3b0] ;  /* 0x0000ec00ff187b82 */ /* 0x001e260000000a00 */
[----:B------:R-:W4:Y:S04]  /*23f0*/  LDL.LU R232, [R1+0x38] ;  /* 0x0000380001e87983 */ /* 0x000f280000300800 */
[----:B------:R-:W4:Y:S01]  /*2400*/  LDL R230, [R1+0xe0] ;  /* 0x0000e00001e67983 */ /* 0x000f220000100800 */
[----:B------:R-:W1:Y:S02]  /*2410*/  @P3 LDC.64 R14, c[0x0][0x438] ;  /* 0x00010e00ff0e3b82 */ /* 0x000e640000000a00 */
[----:B-1----:R-:W-:-:S05]  /*2420*/  @P3 IMAD.WIDE.U32 R14, R226, 0x10, R14 ;  /* 0x00000010e20e3825 */ /* 0x002fca00078e000e */
[----:B------:R0:W5:Y:S02]  /*2430*/  @P3 LDG.E.128 R36, desc[UR14][R14.64] ;  /* 0x0000000e0e243981 */ /* 0x000164000c1e1d00 */
[----:B0-----:R-:W-:-:S05]  /*2440*/  IMAD.WIDE.U32 R14, R226, 0x8, R24 ;  /* 0x00000008e20e7825 */ /* 0x001fca00078e0018 */
[----:B------:R2:W5:Y:S01]  /*2450*/  LDG.E.64 R24, desc[UR14][R14.64] ;  /* 0x0000000e0e187981 */ /* 0x000562000c1e1b00 */
[----:B---3--:R-:W-:Y:S02]  /*2460*/  SHF.L.U32 R229, R16, 0x10, RZ ;  /* 0x0000001010e57819 */ /* 0x008fe400000006ff */
[----:B------:R-:W-:Y:S02]  /*2470*/  PRMT R181, R18, 0x7632, R181 ;  /* 0x0000763212b57816 */ /* 0x000fe400000000b5 */
[----:B------:R-:W-:Y:S02]  /*2480*/  SHF.L.U32 R192, R19, 0x10, RZ ;  /* 0x0000001013c07819 */ /* 0x000fe400000006ff */
[----:B------:R-:W-:Y:S02]  /*2490*/  PRMT R180, R16, 0x7632, R180 ;  /* 0x0000763210b47816 */ /* 0x000fe400000000b4 */
[----:B------:R-:W-:Y:S02]  /*24a0*/  SHF.L.U32 R183, R18, 0x10, RZ ;  /* 0x0000001012b77819 */ /* 0x000fe400000006ff */
[----:B--2---:R-:W-:-:S02]  /*24b0*/  PRMT R14, R177, 0x7632, R14 ;  /* 0x00007632b10e7816 */ /* 0x004fc4000000000e */
[----:B------:R-:W-:Y:S01]  /*24c0*/  SHF.L.U32 R182, R177, 0x10, RZ ;  /* 0x00000010b1b67819 */ /* 0x000fe200000006ff */
[----:B------:R-:W-:Y:S01]  /*24d0*/  FADD.FTZ R177, R229, -UR26 ;  /* 0x8000001ae5b17e21 */ /* 0x000fe20008010000 */
[C---:B------:R-:W-:Y:S01]  /*24e0*/  PRMT R16, R17.reuse, 0x7632, R16 ;  /* 0x0000763211107816 */ /* 0x040fe20000000010 */
[----:B------:R-:W2:Y:S01]  /*24f0*/  LDL.LU R229, [R1+0x30] ;  /* 0x0000300001e57983 */ /* 0x000ea20000300800 */
[----:B------:R-:W-:Y:S02]  /*2500*/  SHF.L.U32 R225, R17, 0x10, RZ ;  /* 0x0000001011e17819 */ /* 0x000fe400000006ff */
[----:B------:R-:W-:Y:S02]  /*2510*/  PRMT R18, R176, 0x7632, R18 ;  /* 0x00007632b0127816 */ /* 0x000fe40000000012 */
[C---:B------:R-:W-:Y:S02]  /*2520*/  PRMT R13, R178.reuse, 0x7632, R13 ;  /* 0x00007632b20d7816 */ /* 0x040fe4000000000d */
[----:B------:R-:W-:-:S02]  /*2530*/  SHF.L.U32 R17, R178, 0x10, RZ ;  /* 0x00000010b2117819 */ /* 0x000fc400000006ff */
[----:B------:R-:W-:Y:S01]  /*2540*/  SHF.L.U32 R178, R181, 0x10, RZ ;  /* 0x00000010b5b27819 */ /* 0x000fe200000006ff */
[----:B------:R-:W-:Y:S01]  /*2550*/  FADD.FTZ R181, R192, -UR26 ;  /* 0x8000001ac0b57e21 */ /* 0x000fe20008010000 */
[----:B------:R-:W-:Y:S01]  /*2560*/  FMUL.FTZ R192, R177, UR23 ;  /* 0x00000017b1c07c20 */ /* 0x000fe20008410000 */
[----:B------:R-:W-:Y:S02]  /*2570*/  SHF.L.U32 R177, R18, 0x10, RZ ;  /* 0x0000001012b17819 */ /* 0x000fe400000006ff */
[----:B------:R-:W3:Y:S01]  /*2580*/  LDL.LU R18, [R1+0x40] ;  /* 0x0000400001127983 */ /* 0x000ee20000300800 */
[----:B------:R-:W-:Y:S02]  /*2590*/  PRMT R15, R19, 0x7632, R15 ;  /* 0x00007632130f7816 */ /* 0x000fe4000000000f */
[----:B------:R-:W-:Y:S01]  /*25a0*/  SHF.L.U32 R19, R176, 0x10, RZ ;  /* 0x00000010b0137819 */ /* 0x000fe200000006ff */
[----:B------:R-:W-:Y:S01]  /*25b0*/  FADD.FTZ R225, R225, -UR26 ;  /* 0x8000001ae1e17e21 */ /* 0x000fe20008010000 */
[----:B------:R-:W-:-:S03]  /*25c0*/  FADD.FTZ R183, R183, -UR26 ;  /* 0x8000001ab7b77e21 */ /* 0x000fc60008010000 */
[----:B------:R-:W-:Y:S01]  /*25d0*/  FADD.FTZ R108, R108, R19 ;  /* 0x000000136c6c7221 */ /* 0x000fe20000010000 */
[----:B------:R-:W-:Y:S01]  /*25e0*/  FMUL.FTZ R235, R235, R19 ;  /* 0x00000013ebeb7220 */ /* 0x000fe20000410000 */
[C---:B------:R-:W-:Y:S01]  /*25f0*/  PRMT R176, R179.reuse, 0x7632, R176 ;  /* 0x00007632b3b07816 */ /* 0x040fe200000000b0 */
[----:B------:R-:W-:Y:S01]  /*2600*/  FADD.FTZ R104, R104, R17 ;  /* 0x0000001168687221 */ /* 0x000fe20000010000 */
[----:B------:R-:W-:Y:S01]  /*2610*/  SHF.L.U32 R179, R179, 0x10, RZ ;  /* 0x00000010b3b37819 */ /* 0x000fe200000006ff */
[----:B----4-:R-:W-:Y:S01]  /*2620*/  FMUL.FTZ R231, R231, R17 ;  /* 0x00000011e7e77220 */ /* 0x010fe20000410000 */
[----:B------:R-:W-:Y:S01]  /*2630*/  SHF.L.U32 R15, R15, 0x10, RZ ;  /* 0x000000100f0f7819 */ /* 0x000fe200000006ff */
[----:B------:R-:W-:Y:S02]  /*2640*/  FADD.FTZ R110, R110, R182 ;  /* 0x000000b66e6e7221 */ /* 0x000fe40000010000 */
[----:B------:R-:W-:Y:S01]  /*2650*/  FADD.FTZ R106, R106, R179 ;  /* 0x000000b36a6a7221 */ /* 0x000fe20000010000 */
[----:B------:R-:W-:-:S02]  /*2660*/  SHF.L.U32 R180, R180, 0x10, RZ ;  /* 0x00000010b4b47819 */ /* 0x000fc400000006ff */
[----:B------:R-:W-:Y:S01]  /*2670*/  SHF.L.U32 R16, R16, 0x10, RZ ;  /* 0x0000001010107819 */ /* 0x000fe200000006ff */
[----:B---3--:R-:W-:Y:S01]  /*2680*/  FFMA.FTZ R18, R192, R19, R18 ;  /* 0x00000013c0127223 */ /* 0x008fe20000010012 */
[----:B------:R-:W-:Y:S02]  /*2690*/  FMUL.FTZ R19, R225, UR23 ;  /* 0x00000017e1137c20 */ /* 0x000fe40008410000 */
[----:B------:R-:W3:Y:S04]  /*26a0*/  LDL R225, [R1+0xe4] ;  /* 0x0000e40001e17983 */ /* 0x000ee80000100800 */
[----:B------:R0:W-:Y:S01]  /*26b0*/  STL [R1+0x40], R18 ;  /* 0x0000401201007387 */ /* 0x0001e20000100800 */
[----:B------:R-:W-:Y:S01]  /*26c0*/  FFMA.FTZ R233, R19, R182, R233 ;  /* 0x000000b613e97223 */ /* 0x000fe200000100e9 */
[----:B0-----:R-:W-:-:S02]  /*26d0*/  FMUL.FTZ R18, R183, UR23 ;  /* 0x00000017b7127c20 */ /* 0x001fc40008410000 */
[----:B------:R-:W4:Y:S02]  /*26e0*/  LDL.LU R183, [R1+0x3c] ;  /* 0x00003c0001b77983 */ /* 0x000f240000300800 */
[----:B--2---:R-:W-:Y:S01]  /*26f0*/  FFMA.FTZ R229, R18, R17, R229 ;  /* 0x0000001112e57223 */ /* 0x004fe200000100e5 */
[----:B------:R-:W-:Y:S01]  /*2700*/  FMUL.FTZ R17, R181, UR23 ;  /* 0x00000017b5117c20 */ /* 0x000fe20008410000 */
[----:B------:R0:W-:Y:S03]  /*2710*/  STL [R1+0x48], R233 ;  /* 0x000048e901007387 */ /* 0x0001e60000100800 */
[-C--:B------:R-:W-:Y:S01]  /*2720*/  FFMA.FTZ R232, R17, R179.reuse, R232 ;  /* 0x000000b311e87223 */ /* 0x080fe200000100e8 */
[----:B0-----:R-:W-:Y:S02]  /*2730*/  FMUL.FTZ R233, R234, R182 ;  /* 0x000000b6eae97220 */ /* 0x001fe40000410000 */
[----:B------:R-:W2:Y:S04]  /*2740*/  LDL R234, [R1+0xec] ;  /* 0x0000ec0001ea7983 */ /* 0x000ea80000100800 */
[----:B------:R0:W-:Y:S04]  /*2750*/  STL [R1+0x30], R229 ;  /* 0x000030e501007387 */ /* 0x0001e80000100800 */
[----:B------:R1:W-:Y:S01]  /*2760*/  STL [R1+0x38], R232 ;  /* 0x000038e801007387 */ /* 0x0003e20000100800 */
[----:B0-----:R-:W-:Y:S01]  /*2770*/  FMUL.FTZ R229, R230, R179 ;  /* 0x000000b3e6e57220 */ /* 0x001fe20000410000 */
[----:B------:R-:W-:Y:S01]  /*2780*/  FADD.FTZ R179, R178, -UR26 ;  /* 0x8000001ab2b37e21 */ /* 0x000fe20008010000 */
[----:B------:R-:W-:Y:S01]  /*2790*/  FADD.FTZ R178, R15, -UR26 ;  /* 0x8000001a0fb27e21 */ /* 0x000fe20008010000 */
[----:B-1----:R-:W4:Y:S04]  /*27a0*/  LDL R232, [R1+0xf4] ;  /* 0x0000f40001e87983 */ /* 0x002f280000100800 */
[----:B------:R-:W4:Y:S04]  /*27b0*/  LDL.LU R230, [R1+0x34] ;  /* 0x0000340001e67983 */ /* 0x000f280000300800 */
[----:B------:R-:W4:Y:S04]  /*27c0*/  LDL R182, [R1+0xdc] ;  /* 0x0000dc0001b67983 */ /* 0x000f280000100800 */
[----:B------:R-:W4:Y:S01]  /*27d0*/  LDL.LU R15, [R1+0x44] ;  /* 0x00004400010f7983 */ /* 0x000f220000300800 */
[----:B------:R-:W-:Y:S01]  /*27e0*/  FADD.FTZ R181, R180, -UR26 ;  /* 0x8000001ab4b57e21 */ /* 0x000fe20008010000 */
[----:B------:R-:W-:-:S03]  /*27f0*/  FADD.FTZ R180, R16, -UR26 ;  /* 0x8000001a10b47e21 */ /* 0x000fc60008010000 */
[----:B------:R-:W-:Y:S01]  /*2800*/  FMUL.FTZ R16, R181, UR23 ;  /* 0x00000017b5107c20 */ /* 0x000fe20008410000 */
[----:B------:R-:W-:Y:S02]  /*2810*/  FADD.FTZ R181, R228, R235 ;  /* 0x000000ebe4b57221 */ /* 0x000fe40000010000 */
[----:B------:R-:W4:Y:S01]  /*2820*/  LDL.LU R228, [R1+0x4c] ;  /* 0x00004c0001e47983 */ /* 0x000f220000300800 */
[----:B------:R-:W-:Y:S02]  /*2830*/  SHF.L.U32 R14, R14, 0x10, RZ ;  /* 0x000000100e0e7819 */ /* 0x000fe400000006ff */
[----:B------:R-:W-:-:S03]  /*2840*/  SHF.L.U32 R13, R13, 0x10, RZ ;  /* 0x000000100d0d7819 */ /* 0x000fc600000006ff */
[----:B------:R-:W-:Y:S01]  /*2850*/  FADD.FTZ R111, R111, R14 ;  /* 0x0000000e6f6f7221 */ /* 0x000fe20000010000 */
[----:B------:R-:W-:Y:S01]  /*2860*/  SHF.L.U32 R176, R176, 0x10, RZ ;  /* 0x00000010b0b07819 */ /* 0x000fe200000006ff */
[----:B------:R-:W-:Y:S01]  /*2870*/  FADD.FTZ R105, R105, R13 ;  /* 0x0000000d69697221 */ /* 0x000fe20000010000 */
[----:B------:R-:W-:Y:S01]  /*2880*/  FADD.FTZ R109, R109, R177 ;  /* 0x000000b16d6d7221 */ /* 0x000fe20000010000 */
[----:B------:R-:W-:Y:S02]  /*2890*/  IADD3 R226, PT, PT, R226, 0x80, RZ ;  /* 0x00000080e2e27810 */ /* 0x000fe40007ffe0ff */
[----:B------:R-:W-:Y:S01]  /*28a0*/  FADD.FTZ R107, R107, R176 ;  /* 0x000000b06b6b7221 */ /* 0x000fe20000010000 */
[----:B---3--:R-:W-:Y:S01]  /*28b0*/  FMUL.FTZ R225, R225, R176 ;  /* 0x000000b0e1e17220 */ /* 0x008fe20000410000 */
[-C--:B--2---:R-:W-:Y:S01]  /*28c0*/  FMUL.FTZ R234, R234, R177.reuse ;  /* 0x000000b1eaea7220 */ /* 0x084fe20000410000 */
[----:B----4-:R-:W-:Y:S01]  /*28d0*/  FMUL.FTZ R232, R232, R14 ;  /* 0x0000000ee8e87220 */ /* 0x010fe20000410000 */
[----:B------:R-:W-:-:S05]  /*28e0*/  FFMA.FTZ R15, R16, R177, R15 ;  /* 0x000000b1100f7223 */ /* 0x000fca000001000f */
[----:B------:R0:W-:Y:S02]  /*28f0*/  STL [R1+0x44], R15 ;  /* 0x0000440f01007387 */ /* 0x0001e40000100800 */
[----:B0-----:R-:W-:-:S04]  /*2900*/  FMUL.FTZ R15, R180, UR23 ;  /* 0x00000017b40f7c20 */ /* 0x001fc80008410000 */
[----:B------:R-:W-:Y:S01]  /*2910*/  FFMA.FTZ R228, R15, R14, R228 ;  /* 0x0000000e0fe47223 */ /* 0x000fe200000100e4 */
[----:B------:R-:W-:-:S04]  /*2920*/  FMUL.FTZ R14, R179, UR23 ;  /* 0x00000017b30e7c20 */ /* 0x000fc80008410000 */
[----:B------:R-:W-:Y:S01]  /*2930*/  FFMA.FTZ R230, R14, R13, R230 ;  /* 0x0000000d0ee67223 */ /* 0x000fe200000100e6 */
[----:B------:R-:W-:Y:S01]  /*2940*/  STL [R1+0x4c], R228 ;  /* 0x00004ce401007387 */ /* 0x000fe20000100800 */
[----:B------:R-:W-:-:S03]  /*2950*/  FFMA.FTZ R177, R192, R235, R227 ;  /* 0x000000ebc0b17223 */ /* 0x000fc600000100e3 */
        /* <DEDUP_REMOVED lines=18> */
[----:B-1----:R-:W-:-:S07]  /*2a80*/  FFMA.FTZ R227, R13, R225, R177 ;  /* 0x000000e10de37223 */ /* 0x002fce00000100b1 */
.L_x_4923:
[----:B------:R-:W-:Y:S05]  /*2a90*/  BSYNC.RECONVERGENT B0 ;  /* 0x0000000000007941 */ /* 0x000fea0003800200 */
.L_x_4922:
        /* <DEDUP_REMOVED lines=23> */
[C---:B------:R-:W-:Y:S02]  /*2c10*/  PRMT R12, R10.reuse, 0x7632, R12 ;  /* 0x000076320a0c7816 */ /* 0x040fe4000000000c */
[----:B------:R-:W-:Y:S02]  /*2c20*/  SHF.L.U32 R183, R10, 0x10, RZ ;  /* 0x000000100ab77819 */ /* 0x000fe400000006ff */
[C---:B--2---:R-:W-:Y:S02]  /*2c30*/  PRMT R6, R177.reuse, 0x7632, R6 ;  /* 0x00007632b1067816 */ /* 0x044fe40000000006 */
[----:B------:R-:W-:Y:S01]  /*2c40*/  SHF.L.U32 R182, R177, 0x10, RZ ;  /* 0x00000010b1b67819 */ /* 0x000fe200000006ff */
[----:B------:R-:W-:Y:S01]  /*2c50*/  FADD.FTZ R177, R218, -UR26 ;  /* 0x8000001adab17e21 */ /* 0x000fe20008010000 */
[----:B------:R-:W-:Y:S01]  /*2c60*/  PRMT R180, R8, 0x7632, R180 ;  /* 0x0000763208b47816 */ /* 0x000fe200000000b4 */
[----:B------:R-:W2:Y:S01]  /*2c70*/  LDL.LU R218, [R1+0x10] ;  /* 0x0000100001da7983 */ /* 0x000ea20000300800 */
[----:B------:R-:W-:-:S02]  /*2c80*/  PRMT R10, R176, 0x7632, R10 ;  /* 0x00007632b00a7816 */ /* 0x000fc4000000000a */
[C---:B------:R-:W-:Y:S02]  /*2c90*/  PRMT R8, R9.reuse, 0x7632, R8 ;  /* 0x0000763209087816 */ /* 0x040fe40000000008 */
[----:B------:R-:W-:Y:S02]  /*2ca0*/  SHF.L.U32 R217, R9, 0x10, RZ ;  /* 0x0000001009d97819 */ /* 0x000fe400000006ff */
[C---:B------:R-:W-:Y:S02]  /*2cb0*/  PRMT R5, R178.reuse, 0x7632, R5 ;  /* 0x00007632b2057816 */ /* 0x040fe40000000005 */
[----:B------:R-:W-:Y:S02]  /*2cc0*/  SHF.L.U32 R9, R178, 0x10, RZ ;  /* 0x00000010b2097819 */ /* 0x000fe400000006ff */
[----:B------:R-:W-:Y:S01]  /*2cd0*/  SHF.L.U32 R178, R12, 0x10, RZ ;  /* 0x000000100cb27819 */ /* 0x000fe200000006ff */
[----:B------:R-:W-:Y:S01]  /*2ce0*/  FMUL.FTZ R12, R177, UR23 ;  /* 0x00000017b10c7c20 */ /* 0x000fe20008410000 */
[----:B------:R-:W-:-:S02]  /*2cf0*/  SHF.L.U32 R177, R10, 0x10, RZ ;  /* 0x000000100ab17819 */ /* 0x000fc400000006ff */
[----:B------:R-:W3:Y:S01]  /*2d00*/  LDL.LU R10, [R1+0x20] ;  /* 0x00002000010a7983 */ /* 0x000ee20000300800 */
[C---:B------:R-:W-:Y:S02]  /*2d10*/  PRMT R7, R11.reuse, 0x7632, R7 ;  /* 0x000076320b077816 */ /* 0x040fe40000000007 */
[----:B------:R-:W-:Y:S02]  /*2d20*/  SHF.L.U32 R181, R11, 0x10, RZ ;  /* 0x000000100bb57819 */ /* 0x000fe400000006ff */
[----:B------:R-:W-:Y:S01]  /*2d30*/  SHF.L.U32 R11, R176, 0x10, RZ ;  /* 0x00000010b00b7819 */ /* 0x000fe200000006ff */
[----:B------:R-:W-:Y:S01]  /*2d40*/  FADD.FTZ R217, R217, -UR26 ;  /* 0x8000001ad9d97e21 */ /* 0x000fe20008010000 */
[----:B------:R-:W-:-:S03]  /*2d50*/  FADD.FTZ R183, R183, -UR26 ;  /* 0x8000001ab7b77e21 */ /* 0x000fc60008010000 */
[----:B------:R-:W-:Y:S01]  /*2d60*/  FADD.FTZ R100, R100, R11 ;  /* 0x0000000b64647221 */ /* 0x000fe20000010000 */
[----:B------:R-:W-:Y:S01]  /*2d70*/  FMUL.FTZ R224, R224, R11 ;  /* 0x0000000be0e07220 */ /* 0x000fe20000410000 */
[----:B------:R-:W-:Y:S01]  /*2d80*/  FADD.FTZ R181, R181, -UR26 ;  /* 0x8000001ab5b57e21 */ /* 0x000fe20008010000 */
        /* <DEDUP_REMOVED lines=74> */
.L_x_4925:
[----:B------:R-:W-:Y:S05]  /*3230*/  BSYNC.RECONVERGENT B0 ;  /* 0x0000000000007941 */ /* 0x000fea0003800200 */
.L_x_4924:
        /* <DEDUP_REMOVED lines=16> */
[----:B0-----:R-:W-:-:S04]  /*3340*/  @P3 IMAD.WIDE.U32 R184, R226, 0x10, R2 ;  /* 0x00000010e2b83825 */ /* 0x001fc800078e0002 */
[----:B------:R-:W-:Y:S01]  /*3350*/  IMAD.WIDE.U32 R2, R226, 0x8, R188 ;  /* 0x00000008e2027825 */ /* 0x000fe200078e00bc */
[----:B------:R-:W5:Y:S04]  /*3360*/  @P3 LDG.E.128 R28, desc[UR14][R184.64] ;  /* 0x0000000eb81c3981 */ /* 0x000f68000c1e1d00 */
[----:B------:R-:W4:Y:S04]  /*3370*/  LDL R226, [R1+0xa4] ;  /* 0x0000a40001e27983 */ /* 0x000f280000100800 */
[----:B------:R2:W5:Y:S01]  /*3380*/  LDG.E.64 R184, desc[UR14][R2.64] ;  /* 0x0000000e02b87981 */ /* 0x000562000c1e1b00 */
[----:B---3--:R-:W-:-:S02]  /*3390*/  PRMT R208, R176, 0x7632, R208 ;  /* 0x00007632b0d07816 */ /* 0x008fc400000000d0 */
[----:B------:R-:W-:Y:S02]  /*33a0*/  SHF.L.U32 R212, R177, 0x10, RZ ;  /* 0x00000010b1d47819 */ /* 0x000fe400000006ff */
[C---:B------:R-:W-:Y:S02]  /*33b0*/  PRMT R190, R178.reuse, 0x7632, R190 ;  /* 0x00007632b2be7816 */ /* 0x040fe400000000be */
[----:B------:R-:W-:Y:S02]  /*33c0*/  SHF.L.U32 R210, R178, 0x10, RZ ;  /* 0x00000010b2d27819 */ /* 0x000fe400000006ff */
[C---:B--2---:R-:W-:Y:S02]  /*33d0*/  PRMT R3, R181.reuse, 0x7632, R3 ;  /* 0x00007632b5037816 */ /* 0x044fe40000000003 */
[----:B------:R-:W-:Y:S02]  /*33e0*/  SHF.L.U32 R189, R181, 0x10, RZ ;  /* 0x00000010b5bd7819 */ /* 0x000fe400000006ff */
[----:B------:R-:W-:Y:S01]  /*33f0*/  SHF.L.U32 R181, R208, 0x10, RZ ;  /* 0x00000010d0b57819 */ /* 0x000fe200000006ff */
[----:B------:R-:W-:Y:S01]  /*3400*/  FADD.FTZ R208, R212, -UR26 ;  /* 0x8000001ad4d07e21 */ /* 0x000fe20008010000 */
[C---:B------:R-:W-:Y:S01]  /*3410*/  PRMT R178, R180.reuse, 0x7632, R178 ;  /* 0x00007632b4b27816 */ /* 0x040fe200000000b2 */
[----:B------:R-:W2:Y:S01]  /*3420*/  LDL R212, [R1+0xb4] ;  /* 0x0000b40001d47983 */ /* 0x000ea20000100800 */
[----:B------:R-:W-:-:S02]  /*3430*/  SHF.L.U32 R188, R180, 0x10, RZ ;  /* 0x00000010b4bc7819 */ /* 0x000fc400000006ff */
[----:B------:R-:W-:Y:S02]  /*3440*/  SHF.L.U32 R180, R190, 0x10, RZ ;  /* 0x00000010beb47819 */ /* 0x000fe400000006ff */
[----:B------:R-:W3:Y:S01]  /*3450*/  LDL.LU R190, [R1] ;  /* 0x0000000001be7983 */ /* 0x000ee20000300800 */
[----:B------:R-:W-:Y:S02]  /*3460*/  SHF.L.U32 R211, R176, 0x10, RZ ;  /* 0x00000010b0d37819 */ /* 0x000fe400000006ff */
[----:B------:R-:W-:-:S03]  /*3470*/  PRMT R191, R177, 0x7632, R191 ;  /* 0x00007632b1bf7816 */ /* 0x000fc600000000bf */
[----:B------:R-:W-:Y:S01]  /*3480*/  FADD.FTZ R211, R211, -UR26 ;  /* 0x8000001ad3d37e21 */ /* 0x000fe20008010000 */
[C---:B------:R-:W-:Y:S02]  /*3490*/  PRMT R177, R179.reuse, 0x7632, R177 ;  /* 0x00007632b3b17816 */ /* 0x040fe400000000b1 */
[----:B------:R-:W-:Y:S02]  /*34a0*/  SHF.L.U32 R209, R179, 0x10, RZ ;  /* 0x00000010b3d17819 */ /* 0x000fe400000006ff */
[----:B------:R-:W-:Y:S01]  /*34b0*/  SHF.L.U32 R179, R191, 0x10, RZ ;  /* 0x00000010bfb37819 */ /* 0x000fe200000006ff */
[----:B------:R-:W-:Y:S01]  /*34c0*/  FMUL.FTZ R191, R211, UR23 ;  /* 0x00000017d3bf7c20 */ /* 0x000fe20008410000 */
[C---:B------:R-:W-:Y:S02]  /*34d0*/  PRMT R2, R182.reuse, 0x7632, R2 ;  /* 0x00007632b6027816 */ /* 0x040fe40000000002 */
[----:B------:R-:W-:Y:S01]  /*34e0*/  SHF.L.U32 R4, R182, 0x10, RZ ;  /* 0x00000010b6047819 */ /* 0x000fe200000006ff */
[----:B------:R-:W-:-:S02]  /*34f0*/  FADD.FTZ R182, R209, -UR26 ;  /* 0x8000001ad1b67e21 */ /* 0x000fc40008010000 */
[----:B------:R-:W2:Y:S01]  /*3500*/  LDL R209, [R1+0x98] ;  /* 0x0000980001d17983 */ /* 0x000ea20000100800 */
[----:B------:R-:W-:Y:S01]  /*3510*/  FADD.FTZ R210, R210, -UR26 ;  /* 0x8000001ad2d27e21 */ /* 0x000fe20008010000 */
[----:B------:R-:W-:Y:S01]  /*3520*/  FADD.FTZ R92, R92, R188 ;  /* 0x000000bc5c5c7221 */ /* 0x000fe20000010000 */
[-C--:B------:R-:W-:Y:S01]  /*3530*/  FMUL.FTZ R216, R216, R188.reuse ;  /* 0x000000bcd8d87220 */ /* 0x080fe20000410000 */
[----:B------:R-:W-:Y:S01]  /*3540*/  FADD.FTZ R94, R94, R189 ;  /* 0x000000bd5e5e7221 */ /* 0x000fe20000010000 */
[----:B---3--:R-:W-:-:S05]  /*3550*/  FFMA.FTZ R190, R191, R188, R190 ;  /* 0x000000bcbfbe7223 */ /* 0x008fca00000100be */
[----:B------:R0:W-:Y:S01]  /*3560*/  STL [R1], R190 ;  /* 0x000000be01007387 */ /* 0x0001e20000100800 */
[----:B------:R-:W-:-:S03]  /*3570*/  FMUL.FTZ R188, R210, UR23 ;  /* 0x00000017d2bc7c20 */ /* 0x000fc60008410000 */
[----:B------:R-:W3:Y:S01]  /*3580*/  LDL.LU R210, [R1+0xc] ;  /* 0x00000c0001d27983 */ /* 0x000ee20000300800 */
[----:B0-----:R-:W-:-:S04]  /*3590*/  FMUL.FTZ R190, R208, UR23 ;  /* 0x00000017d0be7c20 */ /* 0x001fc80008410000 */
[----:B----4-:R-:W-:-:S05]  /*35a0*/  FFMA.FTZ R213, R190, R189, R213 ;  /* 0x000000bdbed57223 */ /* 0x010fca00000100d5 */
[----:B------:R0:W-:Y:S02]  /*35b0*/  STL [R1+0x8], R213 ;  /* 0x000008d501007387 */ /* 0x0001e40000100800 */
[----:B0-----:R-:W-:Y:S02]  /*35c0*/  FMUL.FTZ R213, R214, R189 ;  /* 0x000000bdd6d57220 */ /* 0x001fe40000410000 */
[----:B------:R-:W4:Y:S04]  /*35d0*/  LDL.LU R189, [R1+0x4] ;  /* 0x0000040001bd7983 */ /* 0x000f280000300800 */
[----:B------:R-:W3:Y:S04]  /*35e0*/  LDL R214, [R1+0xac] ;  /* 0x0000ac0001d67983 */ /* 0x000ee80000100800 */
[----:B------:R-:W3:Y:S01]  /*35f0*/  LDL R208, [R1+0x9c] ;  /* 0x00009c0001d07983 */ /* 0x000ee20000100800 */
[C---:B------:R-:W-:Y:S01]  /*3600*/  PRMT R176, R183.reuse, 0x7632, R176 ;  /* 0x00007632b7b07816 */ /* 0x040fe200000000b0 */
[----:B------:R-:W-:Y:S01]  /*3610*/  FADD.FTZ R88, R88, R4 ;  /* 0x0000000458587221 */ /* 0x000fe20000010000 */
[----:B------:R-:W-:Y:S01]  /*3620*/  SHF.L.U32 R183, R183, 0x10, RZ ;  /* 0x00000010b7b77819 */ /* 0x000fe200000006ff */
[-C--:B------:R-:W-:Y:S01]  /*3630*/  FFMA.FTZ R128, R188, R4.reuse, R128 ;  /* 0x00000004bc807223 */ /* 0x080fe20000010080 */
[----:B--2---:R-:W-:Y:S01]  /*3640*/  FMUL.FTZ R211, R209, R4 ;  /* 0x00000004d1d37220 */ /* 0x004fe20000410000 */
[----:B------:R-:W-:Y:S01]  /*3650*/  FMUL.FTZ R4, R182, UR23 ;  /* 0x00000017b6047c20 */ /* 0x000fe20008410000 */
[----:B------:R-:W-:Y:S01]  /*3660*/  FADD.FTZ R182, R181, -UR26 ;  /* 0x8000001ab5b67e21 */ /* 0x000fe20008010000 */
[----:B------:R-:W-:Y:S01]  /*3670*/  SHF.L.U32 R178, R178, 0x10, RZ ;  /* 0x00000010b2b27819 */ /* 0x000fe200000006ff */
[----:B------:R-:W-:-:S02]  /*3680*/  FMUL.FTZ R209, R215, R183 ;  /* 0x000000b7d7d17220 */ /* 0x000fc40000410000 */
[----:B------:R-:W-:Y:S01]  /*3690*/  FMUL.FTZ R215, R182, UR23 ;  /* 0x00000017b6d77c20 */ /* 0x000fe20008410000 */
[----:B------:R-:W-:Y:S01]  /*36a0*/  FADD.FTZ R181, R179, -UR26 ;  /* 0x8000001ab3b57e21 */ /* 0x000fe20008010000 */
[----:B------:R-:W-:Y:S01]  /*36b0*/  FADD.FTZ R179, R180, -UR26 ;  /* 0x8000001ab4b37e21 */ /* 0x000fe20008010000 */
[----:B------:R-:W-:Y:S01]  /*36c0*/  FADD.FTZ R93, R93, R178 ;  /* 0x000000b25d5d7221 */ /* 0x000fe20000010000 */
[----:B------:R-:W-:Y:S01]  /*36d0*/  FADD.FTZ R180, R228, R216 ;  /* 0x000000d8e4b47221 */ /* 0x000fe20000010000 */
[----:B------:R-:W-:Y:S02]  /*36e0*/  SHF.L.U32 R3, R3, 0x10, RZ ;  /* 0x0000001003037819 */ /* 0x000fe400000006ff */
[----:B------:R-:W-:-:S03]  /*36f0*/  SHF.L.U32 R2, R2, 0x10, RZ ;  /* 0x0000001002027819 */ /* 0x000fc600000006ff */
[----:B------:R-:W-:Y:S01]  /*3700*/  FMUL.FTZ R212, R212, R3 ;  /* 0x00000003d4d47220 */ /* 0x000fe20000410000 */
[----:B------:R-:W-:Y:S01]  /*3710*/  FADD.FTZ R95, R95, R3 ;  /* 0x000000035f5f7221 */ /* 0x000fe20000010000 */
[----:B------:R-:W-:Y:S02]  /*3720*/  SHF.L.U32 R177, R177, 0x10, RZ ;  /* 0x00000010b1b17819 */ /* 0x000fe400000006ff */
[----:B------:R-:W-:-:S03]  /*3730*/  SHF.L.U32 R176, R176, 0x10, RZ ;  /* 0x00000010b0b07819 */ /* 0x000fc600000006ff */
[----:B------:R-:W-:Y:S01]  /*3740*/  FADD.FTZ R177, R177, -UR26 ;  /* 0x8000001ab1b17e21 */ /* 0x000fe20008010000 */
[----:B------:R-:W-:Y:S01]  /*3750*/  FADD.FTZ R89, R89, R2 ;  /* 0x0000000259597221 */ /* 0x000fe20000010000 */
[----:B------:R-:W-:Y:S01]  /*3760*/  FADD.FTZ R90, R90, R183 ;  /* 0x000000b75a5a7221 */ /* 0x000fe20000010000 */
[----:B------:R-:W-:Y:S01]  /*3770*/  FFMA.FTZ R130, R4, R183, R130 ;  /* 0x000000b704827223 */ /* 0x000fe20000010082 */
[----:B------:R-:W-:Y:S01]  /*3780*/  FADD.FTZ R91, R91, R176 ;  /* 0x000000b05b5b7221 */ /* 0x000fe20000010000 */
[-C--:B----4-:R-:W-:Y:S01]  /*3790*/  FFMA.FTZ R189, R215, R178.reuse, R189 ;  /* 0x000000b2d7bd7223 */ /* 0x090fe200000100bd */
[----:B---3--:R-:W-:Y:S01]  /*37a0*/  FMUL.FTZ R214, R214, R178 ;  /* 0x000000b2d6d67220 */ /* 0x008fe20000410000 */
[----:B------:R-:W-:-:S03]  /*37b0*/  FFMA.FTZ R178, R191, R216, R227 ;  /* 0x000000d8bfb27223 */ /* 0x000fc600000100e3 */
[----:B------:R0:W-:Y:S01]  /*37c0*/  STL [R1+0x4], R189 ;  /* 0x000004bd01007387 */ /* 0x0001e20000100800 */
[----:B------:R-:W-:Y:S01]  /*37d0*/  FADD.FTZ R180, R180, R214 ;  /* 0x000000d6b4b47221 */ /* 0x000fe20000010000 */
[----:B------:R-:W-:-:S03]  /*37e0*/  FFMA.FTZ R178, R215, R214, R178 ;  /* 0x000000d6d7b27223 */ /* 0x000fc600000100b2 */
[----:B------:R-:W-:Y:S01]  /*37f0*/  FADD.FTZ R180, R180, R213 ;  /* 0x000000d5b4b47221 */ /* 0x000fe20000010000 */
[----:B------:R-:W-:Y:S01]  /*3800*/  FFMA.FTZ R178, R190, R213, R178 ;  /* 0x000000d5beb27223 */ /* 0x000fe200000100b2 */
[----:B0-----:R-:W-:-:S04]  /*3810*/  FMUL.FTZ R189, R181, UR23 ;  /* 0x00000017b5bd7c20 */ /* 0x001fc80008410000 */
[----:B------:R-:W-:Y:S01]  /*3820*/  FFMA.FTZ R210, R189, R3, R210 ;  /* 0x00000003bdd27223 */ /* 0x000fe200000100d2 */
[----:B------:R-:W-:Y:S01]  /*3830*/  FMUL.FTZ R3, R179, UR23 ;  /* 0x00000017b3037c20 */ /* 0x000fe20008410000 */
[----:B------:R-:W-:Y:S01]  /*3840*/  FADD.FTZ R179, R180, R212 ;  /* 0x000000d4b4b37221 */ /* 0x000fe20000010000 */
[----:B------:R-:W-:Y:S02]  /*3850*/  FFMA.FTZ R178, R189, R212, R178 ;  /* 0x000000d4bdb27223 */ /* 0x000fe400000100b2 */
[----:B------:R0:W-:Y:S01]  /*3860*/  STL [R1+0xc], R210 ;  /* 0x00000cd201007387 */ /* 0x0001e20000100800 */
[----:B------:R-:W-:Y:S01]  /*3870*/  FADD.FTZ R179, R179, R211 ;  /* 0x000000d3b3b37221 */ /* 0x000fe20000010000 */
[----:B------:R-:W-:Y:S01]  /*3880*/  FFMA.FTZ R178, R188, R211, R178 ;  /* 0x000000d3bcb27223 */ /* 0x000fe200000100b2 */
[-C--:B------:R-:W-:Y:S01]  /*3890*/  FFMA.FTZ R129, R3, R2.reuse, R129 ;  /* 0x0000000203817223 */ /* 0x080fe20000010081 */
[----:B0-----:R-:W-:-:S04]  /*38a0*/  FMUL.FTZ R210, R208, R2 ;  /* 0x00000002d0d27220 */ /* 0x001fc80000410000 */
[----:B------:R-:W-:Y:S01]  /*38b0*/  FADD.FTZ R179, R179, R210 ;  /* 0x000000d2b3b37221 */ /* 0x000fe20000010000 */
        /* <DEDUP_REMOVED lines=8> */
.L_x_4927:
[----:B------:R-:W-:Y:S05]  /*3940*/  BSYNC.RECONVERGENT B0 ;  /* 0x0000000000007941 */ /* 0x000fea0003800200 */
.L_x_4926:
        /* <DEDUP_REMOVED lines=31> */
.L_x_4929:
[----:B------:R-:W-:Y:S05]  /*3b40*/  BSYNC.RECONVERGENT B0 ;  /* 0x0000000000007941 */ /* 0x000fea0003800200 */
.L_x_4928:
        /* <DEDUP_REMOVED lines=35> */
[----:B-----5:R-:W-:Y:S01]  /*3d80*/  LOP3.LUT P4, RZ, R20, 0xff0000, RZ, 0xc0, !PT ;  /* 0x00ff000014ff7812 */ /* 0x020fe2000788c0ff */
[----:B------:R-:W-:Y:S01]  /*3d90*/  HFMA2 R182, -RZ, RZ, 0, 0 ;  /* 0x00000000ffb67431 */ /* 0x000fe200000001ff */
[----:B------:R-:W-:Y:S01]  /*3da0*/  LOP3.LUT P5, RZ, R21, 0xff, RZ, 0xc0, !PT ;  /* 0x000000ff15ff7812 */ /* 0x000fe200078ac0ff */
[----:B------:R-:W-:Y:S01]  /*3db0*/  FADD.FTZ R181, R249, -R181 ;  /* 0x800000b5f9b57221 */ /* 0x000fe20000010000 */
[----:B------:R-:W-:-:S03]  /*3dc0*/  LOP3.LUT P6, RZ, R21, 0xff0000, RZ, 0xc0, !PT ;  /* 0x00ff000015ff7812 */ /* 0x000fc600078cc0ff */
[----:B------:R-:W-:-:S04]  /*3dd0*/  FMUL.FTZ R181, R181, UR23 ;  /* 0x00000017b5b57c20 */ /* 0x000fc80008410000 */
[----:B------:R-:W-:Y:S02]  /*3de0*/  FMUL.FTZ R181, R181, UR12 ;  /* 0x0000000cb5b57c20 */ /* 0x000fe40008410000 */
[----:B------:R-:W-:Y:S02]  /*3df0*/  @P4 SHF.L.U32 R183, R177, 0x10, RZ ;  /* 0x00000010b1b74819 */ /* 0x000fe400000006ff */
[----:B------:R-:W-:Y:S02]  /*3e00*/  FMUL.FTZ R181, R181, UR22 ;  /* 0x00000016b5b57c20 */ /* 0x000fe40008410000 */
[----:B------:R-:W-:Y:S02]  /*3e10*/  @P6 SHF.L.U32 R227, R179, 0x10, RZ ;  /* 0x00000010b3e36819 */ /* 0x000fe400000006ff */
[-C--:B------:R-:W-:Y:S01]  /*3e20*/  @P4 FMUL.FTZ R182, R183, R181.reuse ;  /* 0x000000b5b7b64220 */ /* 0x080fe20000410000 */
[----:B------:R-:W-:Y:S01]  /*3e30*/  FMUL.FTZ R183, R170, R181 ;  /* 0x000000b5aab77220 */ /* 0x000fe20000410000 */
[----:B------:R-:W-:-:S02]  /*3e40*/  FFMA.FTZ R181, R204, UR4, R180 ;  /* 0x00000004ccb57c23 */ /* 0x000fc400080100b4 */
[----:B------:R-:W-:Y:S02]  /*3e50*/  FADD.FTZ R86, R86, R182 ;  /* 0x000000b656567221 */ /* 0x000fe40000010000 */
[----:B------:R-:W-:Y:S01]  /*3e60*/  FSEL R183, R183, RZ, P4 ;  /* 0x000000ffb7b77208 */ /* 0x000fe20002000000 */
[----:B------:R-:W-:Y:S01]  /*3e70*/  FADD.FTZ R181, R248, -R181 ;  /* 0x800000b5f8b57221 */ /* 0x000fe20000010000 */
[----:B------:R-:W-:-:S03]  /*3e80*/  LOP3.LUT P4, RZ, R20, 0xff000000, RZ, 0xc0, !PT ;  /* 0xff00000014ff7812 */ /* 0x000fc6000788c0ff */
[----:B------:R-:W-:-:S04]  /*3e90*/  FMUL.FTZ R181, R181, UR23 ;  /* 0x00000017b5b57c20 */ /* 0x000fc80008410000 */
[----:B------:R-:W-:-:S04]  /*3ea0*/  FMUL.FTZ R181, R181, UR12 ;  /* 0x0000000cb5b57c20 */ /* 0x000fc80008410000 */
[----:B------:R-:W-:Y:S01]  /*3eb0*/  FMUL.FTZ R182, R181, UR22 ;  /* 0x00000016b5b67c20 */ /* 0x000fe20008410000 */
[----:B------:R-:W-:Y:S02]  /*3ec0*/  MOV R181, RZ ;  /* 0x000000ff00b57202 */ /* 0x000fe40000000f00 */
[----:B------:R-:W-:-:S04]  /*3ed0*/  @P4 PRMT R177, R177, 0x7632, R177 ;  /* 0x00007632b1b14816 */ /* 0x000fc800000000b1 */
[----:B------:R-:W-:-:S05]  /*3ee0*/  @P4 SHF.L.U32 R177, R177, 0x10, RZ ;  /* 0x00000010b1b14819 */ /* 0x000fca00000006ff */
[-C--:B------:R-:W-:Y:S01]  /*3ef0*/  @P4 FMUL.FTZ R181, R177, R182.reuse ;  /* 0x000000b6b1b54220 */ /* 0x080fe20000410000 */
[----:B------:R-:W-:Y:S01]  /*3f00*/  FFMA.FTZ R177, R203, UR4, R180 ;  /* 0x00000004cbb17c23 */ /* 0x000fe200080100b4 */
[----:B------:R-:W-:Y:S02]  /*3f10*/  FMUL.FTZ R182, R171, R182 ;  /* 0x000000b6abb67220 */ /* 0x000fe40000410000 */
[----:B------:R-:W-:Y:S01]  /*3f20*/  FADD.FTZ R87, R87, R181 ;  /* 0x000000b557577221 */ /* 0x000fe20000010000 */
[----:B------:R-:W-:Y:S01]  /*3f30*/  FADD.FTZ R177, R247, -R177 ;  /* 0x800000b1f7b17221 */ /* 0x000fe20000010000 */
[----:B------:R-:W-:Y:S02]  /*3f40*/  @P5 SHF.L.U32 R181, R178, 0x10, RZ ;  /* 0x00000010b2b55819 */ /* 0x000fe400000006ff */
[----:B------:R-:W-:Y:S01]  /*3f50*/  FSEL R226, R182, RZ, P4 ;  /* 0x000000ffb6e27208 */ /* 0x000fe20002000000 */
[----:B------:R-:W-:Y:S01]  /*3f60*/  FMUL.FTZ R177, R177, UR23 ;  /* 0x00000017b1b17c20 */ /* 0x000fe20008410000 */
[----:B------:R-:W-:-:S03]  /*3f70*/  LOP3.LUT P4, RZ, R21, 0xff00, RZ, 0xc0, !PT ;  /* 0x0000ff0015ff7812 */ /* 0x000fc6000788c0ff */
[----:B------:R-:W-:-:S04]  /*3f80*/  FMUL.FTZ R177, R177, UR12 ;  /* 0x0000000cb1b17c20 */ /* 0x000fc80008410000 */
[----:B------:R-:W-:Y:S01]  /*3f90*/  FMUL.FTZ R182, R177, UR22 ;  /* 0x00000016b1b67c20 */ /* 0x000fe20008410000 */
[----:B------:R-:W-:-:S05]  /*3fa0*/  HFMA2 R177, -RZ, RZ, 0, 0 ;  /* 0x00000000ffb17431 */ /* 0x000fca00000001ff */
[----:B------:R-:W-:Y:S01]  /*3fb0*/  @P4 PRMT R178, R178, 0x7632, R178 ;  /* 0x00007632b2b24816 */ /* 0x000fe200000000b2 */
[----:B------:R-:W-:Y:S01]  /*3fc0*/  @P5 FMUL.FTZ R177, R181, R182 ;  /* 0x000000b6b5b15220 */ /* 0x000fe20000410000 */
[----:B------:R-:W-:Y:S02]  /*3fd0*/  MOV R181, RZ ;  /* 0x000000ff00b57202 */ /* 0x000fe40000000f00 */
[----:B------:R-:W-:Y:S01]  /*3fe0*/  @P4 SHF.L.U32 R178, R178, 0x10, RZ ;  /* 0x00000010b2b24819 */ /* 0x000fe200000006ff */
[----:B------:R-:W-:Y:S01]  /*3ff0*/  FADD.FTZ R177, R80, R177 ;  /* 0x000000b150b17221 */ /* 0x000fe20000010000 */
[----:B------:R-:W-:-:S04]  /*4000*/  FFMA.FTZ R80, R202, UR4, R180 ;  /* 0x00000004ca507c23 */ /* 0x000fc800080100b4 */
[----:B------:R-:W-:-:S04]  /*4010*/  FADD.FTZ R80, R246, -R80 ;  /* 0x80000050f6507221 */ /* 0x000fc80000010000 */
[----:B------:R-:W-:-:S04]  /*4020*/  FMUL.FTZ R80, R80, UR23 ;  /* 0x0000001750507c20 */ /* 0x000fc80008410000 */
[----:B------:R-:W-:-:S04]  /*4030*/  FMUL.FTZ R80, R80, UR12 ;  /* 0x0000000c50507c20 */ /* 0x000fc80008410000 */
[----:B------:R-:W-:-:S04]  /*4040*/  FMUL.FTZ R80, R80, UR22 ;  /* 0x0000001650507c20 */ /* 0x000fc80008410000 */
[----:B------:R-:W-:Y:S01]  /*4050*/  @P4 FMUL.FTZ R181, R178, R80 ;  /* 0x00000050b2b54220 */ /* 0x000fe20000410000 */
[----:B------:R-:W-:-:S03]  /*4060*/  HFMA2 R178, -RZ, RZ, 0, 0 ;  /* 0x00000000ffb27431 */ /* 0x000fc600000001ff */
[----:B------:R-:W-:Y:S01]  /*4070*/  FADD.FTZ R181, R81, R181 ;  /* 0x000000b551b57221 */ /* 0x000fe20000010000 */
[----:B------:R-:W-:-:S04]  /*4080*/  FFMA.FTZ R81, R201, UR4, R180 ;  /* 0x00000004c9517c23 */ /* 0x000fc800080100b4 */
[----:B------:R-:W-:-:S04]  /*4090*/  FADD.FTZ R81, R245, -R81 ;  /* 0x80000051f5517221 */ /* 0x000fc80000010000 */
[----:B------:R-:W-:-:S04]  /*40a0*/  FMUL.FTZ R81, R81, UR23 ;  /* 0x0000001751517c20 */ /* 0x000fc80008410000 */
[----:B------:R-:W-:-:S04]  /*40b0*/  FMUL.FTZ R81, R81, UR12 ;  /* 0x0000000c51517c20 */ /* 0x000fc80008410000 */
[----:B------:R-:W-:-:S04]  /*40c0*/  FMUL.FTZ R81, R81, UR22 ;  /* 0x0000001651517c20 */ /* 0x000fc80008410000 */
[-C--:B------:R-:W-:Y:S01]  /*40d0*/  @P6 FMUL.FTZ R178, R227, R81.reuse ;  /* 0x00000051e3b26220 */ /* 0x080fe20000410000 */
[----:B------:R-:W-:Y:S01]  /*40e0*/  FMUL.FTZ R81, R166, R81 ;  /* 0x00000051a6517220 */ /* 0x000fe20000410000 */
[----:B------:R-:W-:Y:S02]  /*40f0*/  MOV R227, RZ ;  /* 0x000000ff00e37202 */ /* 0x000fe40000000f00 */
[----:B------:R-:W-:Y:S01]  /*4100*/  FADD.FTZ R178, R82, R178 ;  /* 0x000000b252b27221 */ /* 0x000fe20000010000 */
[----:B------:R-:W-:Y:S01]  /*4110*/  FFMA.FTZ R82, R200, UR4, R180 ;  /* 0x00000004c8527c23 */ /* 0x000fe200080100b4 */
[----:B------:R-:W-:Y:S02]  /*4120*/  FSEL R81, R81, RZ, P6 ;  /* 0x000000ff51517208 */ /* 0x000fe40003000000 */
[----:B------:R-:W-:Y:S01]  /*4130*/  ISETP.GE.U32.AND P6, PT, R20, RZ, PT ;  /* 0x000000ff1400720c */ /* 0x000fe20003fc6070 */
[----:B------:R-:W-:-:S03]  /*4140*/  FADD.FTZ R82, R244, -R82 ;  /* 0x80000052f4527221 */ /* 0x000fc60000010000 */
[----:B------:R-:W-:Y:S01]  /*4150*/  ISETP.GE.U32.AND.EX P6, PT, R21, 0x1000000, PT, P6 ;  /* 0x010000001500780c */ /* 0x000fe20003fc6160 */
[----:B------:R-:W-:-:S04]  /*4160*/  FMUL.FTZ R82, R82, UR23 ;  /* 0x0000001752527c20 */ /* 0x000fc80008410000 */
[----:B------:R-:W-:-:S04]  /*4170*/  FMUL.FTZ R82, R82, UR12 ;  /* 0x0000000c52527c20 */ /* 0x000fc80008410000 */
[----:B------:R-:W-:-:S04]  /*4180*/  FMUL.FTZ R82, R82, UR22 ;  /* 0x0000001652527c20 */ /* 0x000fc80008410000 */
[----:B------:R-:W-:-:S04]  /*4190*/  @P6 PRMT R179, R179, 0x7632, R179 ;  /* 0x00007632b3b36816 */ /* 0x000fc800000000b3 */
[----:B------:R-:W-:-:S05]  /*41a0*/  @P6 SHF.L.U32 R179, R179, 0x10, RZ ;  /* 0x00000010b3b36819 */ /* 0x000fca00000006ff */
[----:B------:R-:W-:-:S04]  /*41b0*/  @P6 FMUL.FTZ R227, R179, R82 ;  /* 0x00000052b3e36220 */ /* 0x000fc80000410000 */
[----:B------:R-:W-:Y:S01]  /*41c0*/  FADD.FTZ R179, R83, R227 ;  /* 0x000000e353b37221 */ /* 0x000fe20000010000 */
[----:B------:R-:W-:Y:S01]  /*41d0*/  FMUL.FTZ R83, R167, R82 ;  /* 0x00000052a7537220 */ /* 0x000fe20000410000 */
[----:B------:R-:W-:Y:S01]  /*41e0*/  FMUL.FTZ R82, R164, R182 ;  /* 0x000000b6a4527220 */ /* 0x000fe20000410000 */
[----:B------:R-:W-:-:S03]  /*41f0*/  HFMA2 R182, -RZ, RZ, 0, 0 ;  /* 0x00000000ffb67431 */ /* 0x000fc600000001ff */
[----:B------:R-:W-:Y:S02]  /*4200*/  FSEL R83, R83, RZ, P6 ;  /* 0x000000ff53537208 */ /* 0x000fe40003000000 */
[----:B------:R-:W-:Y:S02]  /*4210*/  FSEL R82, R82, RZ, P5 ;  /* 0x000000ff52527208 */ /* 0x000fe40002800000 */
[----:B------:R-:W-:Y:S01]  /*4220*/  F2FP.BF16.F32.PACK_AB R83, R83, R81 ;  /* 0x000000515353723e */ /* 0x000fe200000010ff */
[----:B------:R-:W-:Y:S01]  /*4230*/  FMUL.FTZ R81, R165, R80 ;  /* 0x00000050a5517220 */ /* 0x000fe20000410000 */
[----:B------:R-:W-:-:S04]  /*4240*/  FFMA.FTZ R80, R0, UR4, R180 ;  /* 0x0000000400507c23 */ /* 0x000fc800080100b4 */
[----:B------:R-:W-:Y:S01]  /*4250*/  FSEL R81, R81, RZ, P4 ;  /* 0x000000ff51517208 */ /* 0x000fe20002000000 */
[----:B------:R-:W-:Y:S01]  /*4260*/  FADD.FTZ R80, R207, -R80 ;  /* 0x80000050cf507221 */ /* 0x000fe20000010000 */
[----:B------:R-:W-:Y:S02]  /*4270*/  LOP3.LUT P4, RZ, R20, 0xff, RZ, 0xc0, !PT ;  /* 0x000000ff14ff7812 */ /* 0x000fe4000788c0ff */
[----:B------:R-:W-:Y:S01]  /*4280*/  F2FP.BF16.F32.PACK_AB R82, R81, R82 ;  /* 0x000000525152723e */ /* 0x000fe200000010ff */
[----:B------:R-:W-:Y:S01]  /*4290*/  FMUL.FTZ R80, R80, UR23 ;  /* 0x0000001750507c20 */ /* 0x000fe20008410000 */
[----:B------:R-:W-:-:S03]  /*42a0*/  F2FP.BF16.F32.PACK_AB R81, R226, R183 ;  /* 0x000000b7e251723e */ /* 0x000fc600000010ff */
[----:B------:R-:W-:-:S04]  /*42b0*/  FMUL.FTZ R80, R80, UR12 ;  /* 0x0000000c50507c20 */ /* 0x000fc80008410000 */
[----:B------:R-:W-:Y:S02]  /*42c0*/  FMUL.FTZ R80, R80, UR22 ;  /* 0x0000001650507c20 */ /* 0x000fe40008410000 */
[----:B------:R-:W-:-:S05]  /*42d0*/  @P4 SHF.L.U32 R227, R176, 0x10, RZ ;  /* 0x00000010b0e34819 */ /* 0x000fca00000006ff */
[-C--:B------:R-:W-:Y:S01]  /*42e0*/  @P4 FMUL.FTZ R182, R227, R80.reuse ;  /* 0x00000050e3b64220 */ /* 0x080fe20000410000 */
[----:B------:R-:W-:Y:S01]  /*42f0*/  FMUL.FTZ R80, R168, R80 ;  /* 0x00000050a8507220 */ /* 0x000fe20000410000 */
[----:B------:R-:W-:Y:S02]  /*4300*/  MOV R227, RZ ;  /* 0x000000ff00e37202 */ /* 0x000fe40000000f00 */
[----:B------:R-:W-:Y:S01]  /*4310*/  FADD.FTZ R182, R84, R182 ;  /* 0x000000b654b67221 */ /* 0x000fe20000010000 */
[----:B------:R-:W-:Y:S01]  /*4320*/  FFMA.FTZ R84, R206, UR4, R180 ;  /* 0x00000004ce547c23 */ /* 0x000fe200080100b4 */
[----:B------:R-:W-:Y:S02]  /*4330*/  FSEL R80, R80, RZ, P4 ;  /* 0x000000ff50507208 */ /* 0x000fe40002000000 */
[----:B------:R-:W-:Y:S01]  /*4340*/  LOP3.LUT P4, RZ, R20, 0xff00, RZ, 0xc0, !PT ;  /* 0x0000ff0014ff7812 */ /* 0x000fe2000788c0ff */
[----:B------:R-:W-:-:S04]  /*4350*/  FADD.FTZ R84, R250, -R84 ;  /* 0x80000054fa547221 */ /* 0x000fc80000010000 */
[----:B------:R-:W-:-:S04]  /*4360*/  FMUL.FTZ R84, R84, UR23 ;  /* 0x0000001754547c20 */ /* 0x000fc80008410000 */
[----:B------:R-:W-:-:S04]  /*4370*/  FMUL.FTZ R84, R84, UR12 ;  /* 0x0000000c54547c20 */ /* 0x000fc80008410000 */
[----:B------:R-:W-:Y:S01]  /*4380*/  @P4 PRMT R176, R176, 0x7632, R176 ;  /* 0x00007632b0b04816 */ /* 0x000fe200000000b0 */
[----:B------:R-:W-:-:S03]  /*4390*/  FMUL.FTZ R84, R84, UR22 ;  /* 0x0000001654547c20 */ /* 0x000fc60008410000 */
[----:B------:R-:W-:-:S05]  /*43a0*/  @P4 SHF.L.U32 R176, R176, 0x10, RZ ;  /* 0x00000010b0b04819 */ /* 0x000fca00000006ff */
[-C--:B------:R-:W-:Y:S01]  /*43b0*/  @P4 FMUL.FTZ R227, R176, R84.reuse ;  /* 0x00000054b0e34220 */ /* 0x080fe20000410000 */
[----:B------:R-:W-:-:S03]  /*43c0*/  FMUL.FTZ R84, R169, R84 ;  /* 0x00000054a9547220 */ /* 0x000fc60000410000 */
[----:B------:R-:W-:Y:S02]  /*43d0*/  FADD.FTZ R176, R85, R227 ;  /* 0x000000e355b07221 */ /* 0x000fe40000010000 */
[----:B------:R-:W-:-:S04]  /*43e0*/  FSEL R84, R84, RZ, P4 ;  /* 0x000000ff54547208 */ /* 0x000fc80002000000 */
[----:B------:R-:W-:Y:S01]  /*43f0*/  F2FP.BF16.F32.PACK_AB R80, R84, R80 ;  /* 0x000000505450723e */ /* 0x000fe200000010ff */
[----:B------:R-:W-:Y:S06]  /*4400*/  BRA `(.L_x_4935) ;  /* 0x0000000400b47947 */ /* 0x000fec0003800000 */
.L_x_4934:
[----:B------:R-:W-:Y:S01]  /*4410*/  FFMA.FTZ R172, R205, UR4, R180 ;  /* 0x00000004cdac7c23 */ /* 0x000fe200080100b4 */
[----:B-----5:R-:W-:Y:S01]  /*4420*/  LOP3.LUT P4, RZ, R20, 0xff0000, RZ, 0xc0, !PT ;  /* 0x00ff000014ff7812 */ /* 0x020fe2000788c0ff */
[----:B------:R-:W-:Y:S01]  /*4430*/  HFMA2 R181, -RZ, RZ, 0, 0 ;  /* 0x00000000ffb57431 */ /* 0x000fe200000001ff */
[----:B------:R-:W-:Y:S01]  /*4440*/  MOV R252, RZ ;  /* 0x000000ff00fc7202 */ /* 0x000fe20000000f00 */
[----:B------:R-:W-:-:S04]  /*4450*/  FADD.FTZ R172, R249, -R172 ;  /* 0x800000acf9ac7221 */ /* 0x000fc80000010000 */
[----:B------:R-:W-:-:S04]  /*4460*/  FMUL.FTZ R173, R172, UR23 ;  /* 0x00000017acad7c20 */ /* 0x000fc80008410000 */
[----:B------:R-:W-:Y:S02]  /*4470*/  FMUL.FTZ R172, R173, UR12 ;  /* 0x0000000cadac7c20 */ /* 0x000fe40008410000 */
[----:B------:R-:W-:Y:S02]  /*4480*/  @P4 SHF.L.U32 R174, R177, 0x10, RZ ;  /* 0x00000010b1ae4819 */ /* 0x000fe400000006ff */
[----:B------:R-:W-:-:S04]  /*4490*/  FMUL.FTZ R172, R172, UR22 ;  /* 0x00000016acac7c20 */ /* 0x000fc80008410000 */
[-C--:B------:R-:W-:Y:S01]  /*44a0*/  @P4 FMUL.FTZ R181, R174, R172.reuse ;  /* 0x000000acaeb54220 */ /* 0x080fe20000410000 */
[----:B------:R-:W-:-:S03]  /*44b0*/  FMUL.FTZ R172, R170, R172 ;  /* 0x000000acaaac7220 */ /* 0x000fc60000410000 */
[----:B------:R-:W-:Y:S02]  /*44c0*/  FADD.FTZ R86, R86, R181 ;  /* 0x000000b556567221 */ /* 0x000fe40000010000 */
[----:B------:R-:W-:Y:S01]  /*44d0*/  FSEL R226, R172, RZ, P4 ;  /* 0x000000fface27208 */ /* 0x000fe20002000000 */
[----:B------:R-:W-:Y:S01]  /*44e0*/  FFMA.FTZ R172, R204, UR4, R180 ;  /* 0x00000004ccac7c23 */ /* 0x000fe200080100b4 */
[----:B------:R-:W-:-:S03]  /*44f0*/  LOP3.LUT P4, RZ, R20, 0xff000000, RZ, 0xc0, !PT ;  /* 0xff00000014ff7812 */ /* 0x000fc6000788c0ff */
[----:B------:R-:W-:-:S04]  /*4500*/  FADD.FTZ R172, R248, -R172 ;  /* 0x800000acf8ac7221 */ /* 0x000fc80000010000 */
[----:B------:R-:W-:-:S04]  /*4510*/  FMUL.FTZ R172, R172, UR23 ;  /* 0x00000017acac7c20 */ /* 0x000fc80008410000 */
[C---:B------:R-:W-:Y:S01]  /*4520*/  FMUL.FTZ R175, R172.reuse, UR12 ;  /* 0x0000000cacaf7c20 */ /* 0x040fe20008410000 */
[----:B------:R-:W-:Y:S02]  /*4530*/  F2FP.BF16.F32.PACK_AB R173, R172, R173 ;  /* 0x000000adacad723e */ /* 0x000fe400000010ff */
[----:B------:R-:W-:Y:S01]  /*4540*/  @P4 PRMT R174, R177, 0x7632, R174 ;  /* 0x00007632b1ae4816 */ /* 0x000fe200000000ae */
[----:B------:R-:W-:Y:S01]  /*4550*/  FMUL.FTZ R175, R175, UR22 ;  /* 0x00000016afaf7c20 */ /* 0x000fe20008410000 */
[----:B------:R-:W-:Y:S02]  /*4560*/  MOV R177, RZ ;  /* 0x000000ff00b17202 */ /* 0x000fe40000000f00 */
[----:B------:R-:W-:-:S05]  /*4570*/  @P4 SHF.L.U32 R174, R174, 0x10, RZ ;  /* 0x00000010aeae4819 */ /* 0x000fca00000006ff */
[-C--:B------:R-:W-:Y:S01]  /*4580*/  @P4 FMUL.FTZ R177, R174, R175.reuse ;  /* 0x000000afaeb14220 */ /* 0x080fe20000410000 */
[----:B------:R-:W-:Y:S01]  /*4590*/  FMUL.FTZ R175, R171, R175 ;  /* 0x000000afabaf7220 */ /* 0x000fe20000410000 */
[----:B------:R-:W-:Y:S02]  /*45a0*/  FFMA.FTZ R174, R203, UR4, R180 ;  /* 0x00000004cbae7c23 */ /* 0x000fe400080100b4 */
[----:B------:R-:W-:Y:S02]  /*45b0*/  FADD.FTZ R87, R87, R177 ;  /* 0x000000b157577221 */ /* 0x000fe40000010000 */
[----:B------:R-:W-:Y:S01]  /*45c0*/  FADD.FTZ R174, R247, -R174 ;  /* 0x800000aef7ae7221 */ /* 0x000fe20000010000 */
[----:B------:R-:W-:Y:S02]  /*45d0*/  FSEL R228, R175, RZ, P4 ;  /* 0x000000ffafe47208 */ /* 0x000fe40002000000 */
[----:B------:R-:W-:Y:S01]  /*45e0*/  LOP3.LUT P4, RZ, R21, 0xff, RZ, 0xc0, !PT ;  /* 0x000000ff15ff7812 */ /* 0x000fe2000788c0ff */
[----:B------:R-:W-:-:S04]  /*45f0*/  FMUL.FTZ R174, R174, UR23 ;  /* 0x00000017aeae7c20 */ /* 0x000fc80008410000 */
[----:B------:R-:W-:-:S04]  /*4600*/  FMUL.FTZ R175, R174, UR12 ;  /* 0x0000000caeaf7c20 */ /* 0x000fc80008410000 */
[----:B------:R-:W-:Y:S01]  /*4610*/  FMUL.FTZ R182, R175, UR22 ;  /* 0x00000016afb67c20 */ /* 0x000fe20008410000 */
[----:B------:R-:W-:-:S03]  /*4620*/  HFMA2 R175, -RZ, RZ, 0, 0 ;  /* 0x00000000ffaf7431 */ /* 0x000fc600000001ff */
[----:B------:R-:W-:-:S05]  /*4630*/  @P4 SHF.L.U32 R183, R178, 0x10, RZ ;  /* 0x00000010b2b74819 */ /* 0x000fca00000006ff */
[-C--:B------:R-:W-:Y:S01]  /*4640*/  @P4 FMUL.FTZ R175, R183, R182.reuse ;  /* 0x000000b6b7af4220 */ /* 0x080fe20000410000 */
[----:B------:R-:W-:Y:S01]  /*4650*/  FMUL.FTZ R183, R164, R182 ;  /* 0x000000b6a4b77220 */ /* 0x000fe20000410000 */
[----:B------:R-:W-:-:S04]  /*4660*/  FFMA.FTZ R182, R202, UR4, R180 ;  /* 0x00000004cab67c23 */ /* 0x000fc800080100b4 */
[----:B------:R-:W-:Y:S01]  /*4670*/  FSEL R183, R183, RZ, P4 ;  /* 0x000000ffb7b77208 */ /* 0x000fe20002000000 */
[----:B------:R-:W-:Y:S01]  /*4680*/  FADD.FTZ R182, R246, -R182 ;  /* 0x800000b6f6b67221 */ /* 0x000fe20000010000 */
[----:B------:R-:W-:-:S03]  /*4690*/  LOP3.LUT P4, RZ, R21, 0xff00, RZ, 0xc0, !PT ;  /* 0x0000ff0015ff7812 */ /* 0x000fc6000788c0ff */
[----:B------:R-:W-:-:S05]  /*46a0*/  FMUL.FTZ R182, R182, UR23 ;  /* 0x00000017b6b67c20 */ /* 0x000fca0008410000 */
[----:B------:R-:W-:-:S05]  /*46b0*/  F2FP.BF16.F32.PACK_AB R174, R182, R174 ;  /* 0x000000aeb6ae723e */ /* 0x000fca00000010ff */
[----:B------:R-:W-:Y:S01]  /*46c0*/  @P4 PRMT R177, R178, 0x7632, R177 ;  /* 0x00007632b2b14816 */ /* 0x000fe200000000b1 */
[----:B------:R-:W-:Y:S01]  /*46d0*/  FMUL.FTZ R178, R182, UR12 ;  /* 0x0000000cb6b27c20 */ /* 0x000fe20008410000 */
[----:B------:R-:W-:Y:S02]  /*46e0*/  HFMA2 R182, -RZ, RZ, 0, 0 ;  /* 0x00000000ffb67431 */ /* 0x000fe400000001ff */
[----:B------:R-:W-:Y:S01]  /*46f0*/  @P4 SHF.L.U32 R177, R177, 0x10, RZ ;  /* 0x00000010b1b14819 */ /* 0x000fe200000006ff */
[----:B------:R-:W-:Y:S01]  /*4700*/  FMUL.FTZ R181, R178, UR22 ;  /* 0x00000016b2b57c20 */ /* 0x000fe20008410000 */
[----:B------:R-:W-:-:S03]  /*4710*/  MOV R178, RZ ;  /* 0x000000ff00b27202 */ /* 0x000fc60000000f00 */
[-C--:B------:R-:W-:Y:S01]  /*4720*/  @P4 FMUL.FTZ R178, R177, R181.reuse ;  /* 0x000000b5b1b24220 */ /* 0x080fe20000410000 */
[----:B------:R-:W-:Y:S01]  /*4730*/  FADD.FTZ R177, R80, R175 ;  /* 0x000000af50b17221 */ /* 0x000fe20000010000 */
[----:B------:R-:W-:Y:S01]  /*4740*/  FMUL.FTZ R175, R165, R181 ;  /* 0x000000b5a5af7220 */ /* 0x000fe20000410000 */
[----:B------:R-:W-:Y:S01]  /*4750*/  FFMA.FTZ R80, R201, UR4, R180 ;  /* 0x00000004c9507c23 */ /* 0x000fe200080100b4 */
[----:B------:R-:W-:Y:S01]  /*4760*/  FADD.FTZ R181, R81, R178 ;  /* 0x000000b251b57221 */ /* 0x000fe20000010000 */
[----:B------:R-:W-:Y:S02]  /*4770*/  HFMA2 R81, -RZ, RZ, 0, 0 ;  /* 0x00000000ff517431 */ /* 0x000fe400000001ff */
[----:B------:R-:W-:Y:S01]  /*4780*/  FSEL R227, R175, RZ, P4 ;  /* 0x000000ffafe37208 */ /* 0x000fe20002000000 */
[----:B------:R-:W-:Y:S01]  /*4790*/  FADD.FTZ R80, R245, -R80 ;  /* 0x80000050f5507221 */ /* 0x000fe20000010000 */
[----:B------:R-:W-:-:S03]  /*47a0*/  LOP3.LUT P4, RZ, R21, 0xff0000, RZ, 0xc0, !PT ;  /* 0x00ff000015ff7812 */ /* 0x000fc6000788c0ff */
[----:B------:R-:W-:-:S04]  /*47b0*/  FMUL.FTZ R175, R80, UR23 ;  /* 0x0000001750af7c20 */ /* 0x000fc80008410000 */
[----:B------:R-:W-:-:S04]  /*47c0*/  FMUL.FTZ R80, R175, UR12 ;  /* 0x0000000caf507c20 */ /* 0x000fc80008410000 */
[----:B------:R-:W-:Y:S02]  /*47d0*/  FMUL.FTZ R80, R80, UR22 ;  /* 0x0000001650507c20 */ /* 0x000fe40008410000 */
[----:B------:R-:W-:-:S05]  /*47e0*/  @P4 SHF.L.U32 R178, R179, 0x10, RZ ;  /* 0x00000010b3b24819 */ /* 0x000fca00000006ff */
[-C--:B------:R-:W-:Y:S01]  /*47f0*/  @P4 FMUL.FTZ R81, R178, R80.reuse ;  /* 0x00000050b2514220 */ /* 0x080fe20000410000 */
[----:B------:R-:W-:-:S03]  /*4800*/  FMUL.FTZ R80, R166, R80 ;  /* 0x00000050a6507220 */ /* 0x000fc60000410000 */
[----:B------:R-:W-:Y:S01]  /*4810*/  FADD.FTZ R178, R82, R81 ;  /* 0x0000005152b27221 */ /* 0x000fe20000010000 */
[----:B------:R-:W-:Y:S01]  /*4820*/  FFMA.FTZ R81, R200, UR4, R180 ;  /* 0x00000004c8517c23 */ /* 0x000fe200080100b4 */
[----:B------:R-:W-:Y:S02]  /*4830*/  FSEL R80, R80, RZ, P4 ;  /* 0x000000ff50507208 */ /* 0x000fe40002000000 */
[----:B------:R-:W-:Y:S01]  /*4840*/  ISETP.GE.U32.AND P4, PT, R20, RZ, PT ;  /* 0x000000ff1400720c */ /* 0x000fe20003f86070 */
[----:B------:R-:W-:-:S03]  /*4850*/  FADD.FTZ R81, R244, -R81 ;  /* 0x80000051f4517221 */ /* 0x000fc60000010000 */
[----:B------:R-:W-:Y:S01]  /*4860*/  ISETP.GE.U32.AND.EX P4, PT, R21, 0x1000000, PT, P4 ;  /* 0x010000001500780c */ /* 0x000fe20003f86140 */
[----:B------:R-:W-:-:S04]  /*4870*/  FMUL.FTZ R81, R81, UR23 ;  /* 0x0000001751517c20 */ /* 0x000fc80008410000 */
[C---:B------:R-:W-:Y:S01]  /*4880*/  FMUL.FTZ R82, R81.reuse, UR12 ;  /* 0x0000000c51527c20 */ /* 0x040fe20008410000 */
[----:B------:R-:W-:Y:S01]  /*4890*/  F2FP.BF16.F32.PACK_AB R175, R81, R175 ;  /* 0x000000af51af723e */ /* 0x000fe200000010ff */
[----:B------:R-:W-:Y:S02]  /*48a0*/  FFMA.FTZ R81, R0, UR4, R180 ;  /* 0x0000000400517c23 */ /* 0x000fe400080100b4 */
[----:B------:R-:W-:Y:S02]  /*48b0*/  FMUL.FTZ R82, R82, UR22 ;  /* 0x0000001652527c20 */ /* 0x000fe40008410000 */
[----:B------:R-:W-:Y:S02]  /*48c0*/  FADD.FTZ R81, R207, -R81 ;  /* 0x80000051cf517221 */ /* 0x000fe40000010000 */
[----:B------:R-:W-:Y:S02]  /*48d0*/  @P4 PRMT R179, R179, 0x7632, R179 ;  /* 0x00007632b3b34816 */ /* 0x000fe400000000b3 */
[----:B------:R-:W-:-:S02]  /*48e0*/  FMUL.FTZ R81, R81, UR23 ;  /* 0x0000001751517c20 */ /* 0x000fc40008410000 */
[----:B------:R-:W-:-:S05]  /*48f0*/  @P4 SHF.L.U32 R179, R179, 0x10, RZ ;  /* 0x00000010b3b34819 */ /* 0x000fca00000006ff */
[----:B------:R-:W-:-:S04]  /*4900*/  @P4 FMUL.FTZ R252, R179, R82 ;  /* 0x00000052b3fc4220 */ /* 0x000fc80000410000 */
[----:B------:R-:W-:Y:S01]  /*4910*/  FADD.FTZ R179, R83, R252 ;  /* 0x000000fc53b37221 */ /* 0x000fe20000010000 */
[----:B------:R-:W-:Y:S01]  /*4920*/  FMUL.FTZ R83, R167, R82 ;  /* 0x00000052a7537220 */ /* 0x000fe20000410000 */
[----:B------:R-:W-:-:S04]  /*4930*/  FMUL.FTZ R82, R81, UR12 ;  /* 0x0000000c51527c20 */ /* 0x000fc80008410000 */
[----:B------:R-:W-:Y:S01]  /*4940*/  FSEL R83, R83, RZ, P4 ;  /* 0x000000ff53537208 */ /* 0x000fe20002000000 */
[----:B------:R-:W-:Y:S01]  /*4950*/  FMUL.FTZ R82, R82, UR22 ;  /* 0x0000001652527c20 */ /* 0x000fe20008410000 */
[----:B------:R-:W-:Y:S02]  /*4960*/  LOP3.LUT P4, RZ, R20, 0xff, RZ, 0xc0, !PT ;  /* 0x000000ff14ff7812 */ /* 0x000fe4000788c0ff */
[----:B------:R-:W-:-:S11]  /*4970*/  F2FP.BF16.F32.PACK_AB R83, R83, R80 ;  /* 0x000000505353723e */ /* 0x000fd600000010ff */
[----:B------:R-:W-:-:S05]  /*4980*/  @P4 SHF.L.U32 R252, R176, 0x10, RZ ;  /* 0x00000010b0fc4819 */ /* 0x000fca00000006ff */
[-C--:B------:R-:W-:Y:S01]  /*4990*/  @P4 FMUL.FTZ R182, R252, R82.reuse ;  /* 0x00000052fcb64220 */ /* 0x080fe20000410000 */
[----:B------:R-:W-:-:S03]  /*49a0*/  FMUL.FTZ R82, R168, R82 ;  /* 0x00000052a8527220 */ /* 0x000fc60000410000 */
[----:B------:R-:W-:Y:S02]  /*49b0*/  FADD.FTZ R182, R84, R182 ;  /* 0x000000b654b67221 */ /* 0x000fe40000010000 */
[----:B------:R-:W-:Y:S01]  /*49c0*/  FSEL R84, R82, RZ, P4 ;  /* 0x000000ff52547208 */ /* 0x000fe20002000000 */
[----:B------:R-:W-:Y:S01]  /*49d0*/  FFMA.FTZ R82, R206, UR4, R180 ;  /* 0x00000004ce527c23 */ /* 0x000fe200080100b4 */
[----:B------:R-:W-:-:S03]  /*49e0*/  LOP3.LUT P4, RZ, R20, 0xff00, RZ, 0xc0, !PT ;  /* 0x0000ff0014ff7812 */ /* 0x000fc6000788c0ff */
[----:B------:R-:W-:-:S04]  /*49f0*/  FADD.FTZ R82, R250, -R82 ;  /* 0x80000052fa527221 */ /* 0x000fc80000010000 */
[----:B------:R-:W-:-:S06]  /*4a00*/  FMUL.FTZ R82, R82, UR23 ;  /* 0x0000001752527c20 */ /* 0x000fcc0008410000 */
[----:B------:R-:W-:Y:S01]  /*4a10*/  @P4 PRMT R172, R176, 0x7632, R172 ;  /* 0x00007632b0ac4816 */ /* 0x000fe200000000ac */
[----:B------:R-:W-:-:S03]  /*4a20*/  FMUL.FTZ R176, R82, UR12 ;  /* 0x0000000c52b07c20 */ /* 0x000fc60008410000 */
[----:B------:R-:W-:Y:S01]  /*4a30*/  @P4 SHF.L.U32 R172, R172, 0x10, RZ ;  /* 0x00000010acac4819 */ /* 0x000fe200000006ff */
[----:B------:R-:W-:Y:S01]  /*4a40*/  FMUL.FTZ R252, R176, UR22 ;  /* 0x00000016b0fc7c20 */ /* 0x000fe20008410000 */
[----:B------:R-:W-:-:S03]  /*4a50*/  MOV R176, RZ ;  /* 0x000000ff00b07202 */ /* 0x000fc60000000f00 */
[-C--:B------:R-:W-:Y:S01]  /*4a60*/  @P4 FMUL.FTZ R176, R172, R252.reuse ;  /* 0x000000fcacb04220 */ /* 0x080fe20000410000 */
[----:B------:R-:W-:Y:S01]  /*4a70*/  F2FP.BF16.F32.PACK_AB R172, R82, R81 ;  /* 0x0000005152ac723e */ /* 0x000fe200000010ff */
[----:B------:R-:W-:Y:S01]  /*4a80*/  FMUL.FTZ R81, R169, R252 ;  /* 0x000000fca9517220 */ /* 0x000fe20000410000 */
[----:B------:R-:W-:Y:S01]  /*4a90*/  F2FP.BF16.F32.PACK_AB R82, R227, R183 ;  /* 0x000000b7e352723e */ /* 0x000fe200000010ff */
[----:B------:R-:W-:-:S03]  /*4aa0*/  FADD.FTZ R176, R85, R176 ;  /* 0x000000b055b07221 */ /* 0x000fc60000010000 */
[----:B------:R-:W-:Y:S02]  /*4ab0*/  FSEL R80, R81, RZ, P4 ;  /* 0x000000ff51507208 */ /* 0x000fe40002000000 */
[----:B------:R-:W-:Y:S02]  /*4ac0*/  F2FP.BF16.F32.PACK_AB R81, R228, R226 ;  /* 0x000000e2e451723e */ /* 0x000fe400000010ff */
[----:B------:R-:W-:-:S07]  /*4ad0*/  F2FP.BF16.F32.PACK_AB R80, R80, R84 ;  /* 0x000000545050723e */ /* 0x000fce00000010ff */
.L_x_4935:
        /* <DEDUP_REMOVED lines=13> */
.L_x_4933:
[----:B------:R-:W-:Y:S05]  /*4bb0*/  BSYNC.RECONVERGENT B1 ;  /* 0x0000000000017941 */ /* 0x000fea0003800200 */
.L_x_4932:
        /* <DEDUP_REMOVED lines=116> */
[----:B------:R-:W-:Y:S01]  /*5300*/  F2FP.BF16.F32.PACK_AB R72, R72, R76 ;  /* 0x0000004c4848723e */ /* 0x000fe200000010ff */
[----:B------:R-:W-:Y:S06]  /*5310*/  BRA `(.L_x_4939) ;  /* 0x0000000400a47947 */ /* 0x000fec0003800000 */
.L_x_4938:
        /* <DEDUP_REMOVED lines=104> */
[----:B------:R-:W-:-:S07]  /*59a0*/  F2FP.BF16.F32.PACK_AB R72, R76, R72 ;  /* 0x000000484c48723e */ /* 0x000fce00000010ff */
.L_x_4939:
        /* <DEDUP_REMOVED lines=13> */
.L_x_4937:
[----:B------:R-:W-:Y:S05]  /*5a80*/  BSYNC.RECONVERGENT B1 ;  /* 0x0000000000017941 */ /* 0x000fea0003800200 */
.L_x_4936:
        /* <DEDUP_REMOVED lines=118> */
.L_x_4942:
        /* <DEDUP_REMOVED lines=105> */
.L_x_4943:
        /* <DEDUP_REMOVED lines=13> */
.L_x_4941:
[----:B------:R-:W-:Y:S05]  /*6950*/  BSYNC.RECONVERGENT B1 ;  /* 0x0000000000017941 */ /* 0x000fea0003800200 */
.L_x_4940:
        /* <DEDUP_REMOVED lines=118> */
.L_x_4946:
[----:B------:R-:W-:Y:S01]  /*70c0*/  FFMA.FTZ R181, R11, UR4, R180 ;  /* 0x000000040bb57c23 */ /* 0x000fe200080100b4 */
[----:B-----5:R-:W-:Y:S01]  /*70d0*/  LOP3.LUT P4, RZ, R26, 0xff0000, RZ, 0xc0, !PT ;  /* 0x00ff00001aff7812 */ /* 0x020fe2000788c0ff */
[----:B------:R-:W-:Y:S01]  /*70e0*/  HFMA2 R182, -RZ, RZ, 0, 0 ;  /* 0x00000000ffb67431 */ /* 0x000fe200000001ff */
[C---:B------:R-:W-:Y:S01]  /*70f0*/  LOP3.LUT P5, RZ, R27.reuse, 0xff, RZ, 0xc0, !PT ;  /* 0x000000ff1bff7812 */ /* 0x040fe200078ac0ff */
        /* <DEDUP_REMOVED lines=101> */
.L_x_4947:
        /* <DEDUP_REMOVED lines=13> */
.L_x_4945:
[----:B------:R-:W-:Y:S05]  /*7820*/  BSYNC.RECONVERGENT B1 ;  /* 0x0000000000017941 */ /* 0x000fea0003800200 */
.L_x_4944:
[----:B------:R-:W2:Y:S02]  /*7830*/  LDL R176, [R1+0x90] ;  /* 0x0000900001b07983 */ /* 0x000ea40000100800 */
[----:B--2---:R-:W-:-:S13]  /*7840*/  ISETP.NE.AND P3, PT, R176, RZ, PT ;  /* 0x000000ffb000720c */ /* 0x004fda0003f65270 */
        /* <DEDUP_REMOVED lines=96> */
[----:B------:R-:W-:Y:S01]  /*7e50*/  FMUL.FTZ R50, R136, R50 ;  /* 0x0000003288327220 */ /* 0x000fe20000410000 */
[----:B------:R-:W-:Y:S02]  /*7e60*/  MOV R252, RZ ;  /* 0x000000ff00fc7202 */ /* 0x000fe40000000f00 */
        /* <DEDUP_REMOVED lines=10> */
[----:B------:R-:W-:Y:S02]  /*7f10*/  F2FP.BF16.F32.PACK_AB R50, R227, R183 ;  /* 0x000000b7e332723e */ /* 0x000fe400000010ff */
[----:B------:R-:W-:Y:S01]  /*7f20*/  @P4 SHF.L.U32 R176, R176, 0x10, RZ ;  /* 0x00000010b0b04819 */ /* 0x000fe200000006ff */
[----:B------:R-:W-:-:S04]  /*7f30*/  FMUL.FTZ R49, R137, R180 ;  /* 0x000000b489317220 */ /* 0x000fc80000410000 */
[----:B------:R-:W-:Y:S01]  /*7f40*/  @P4 FMUL.FTZ R252, R176, R180 ;  /* 0x000000b4b0fc4220 */ /* 0x000fe20000410000 */
[----:B------:R-:W-:Y:S02]  /*7f50*/  FSEL R48, R49, RZ, P4 ;  /* 0x000000ff31307208 */ /* 0x000fe40002000000 */
[----:B------:R-:W-:Y:S01]  /*7f60*/  F2FP.BF16.F32.PACK_AB R49, R228, R226 ;  /* 0x000000e2e431723e */ /* 0x000fe200000010ff */
[----:B------:R-:W-:Y:S01]  /*7f70*/  FADD.FTZ R176, R53, R252 ;  /* 0x000000fc35b07221 */ /* 0x000fe20000010000 */
[----:B------:R-:W-:Y:S01]  /*7f80*/  F2FP.BF16.F32.PACK_AB R48, R48, R52 ;  /* 0x000000343030723e */ /* 0x000fe200000010ff */
[----:B------:R-:W-:Y:S06]  /*7f90*/  BRA `(.L_x_4950) ;  /* 0x0000000400a47947 */ /* 0x000fec0003800000 */
.L_x_4949:
[----:B------:R-:W-:Y:S01]  /*7fa0*/  FFMA.FTZ R181, R190, UR4, R180 ;  /* 0x00000004beb57c23 */ /* 0x000fe200080100b4 */
[----:B-----5:R-:W-:Y:S01]  /*7fb0*/  LOP3.LUT P4, RZ, R184, 0xff0000, RZ, 0xc0, !PT ;  /* 0x00ff0000b8ff7812 */ /* 0x020fe2000788c0ff */
[----:B------:R-:W-:Y:S02]  /*7fc0*/  HFMA2 R182, -RZ, RZ, 0, 0 ;  /* 0x00000000ffb67431 */ /* 0x000fe400000001ff */
[----:B------:R-:W-:-:S04]  /*7fd0*/  FADD.FTZ R181, R213, -R181 ;  /* 0x800000b5d5b57221 */ /* 0x000fc80000010000 */
[----:B------:R-:W-:-:S04]  /*7fe0*/  FMUL.FTZ R181, R181, UR23 ;  /* 0x00000017b5b57c20 */ /* 0x000fc80008410000 */
[----:B------:R-:W-:Y:S02]  /*7ff0*/  FMUL.FTZ R181, R181, UR12 ;  /* 0x0000000cb5b57c20 */ /* 0x000fe40008410000 */
[----:B------:R-:W-:Y:S02]  /*8000*/  @P4 SHF.L.U32 R183, R177, 0x10, RZ ;  /* 0x00000010b1b74819 */ /* 0x000fe400000006ff */
[----:B------:R-:W-:-:S04]  /*8010*/  FMUL.FTZ R181, R181, UR22 ;  /* 0x00000016b5b57c20 */ /* 0x000fc80008410000 */
[-C--:B------:R-:W-:Y:S01]  /*8020*/  @P4 FMUL.FTZ R182, R183, R181.reuse ;  /* 0x000000b5b7b64220 */ /* 0x080fe20000410000 */
[----:B------:R-:W-:Y:S01]  /*8030*/  FMUL.FTZ R183, R138, R181 ;  /* 0x000000b58ab77220 */ /* 0x000fe20000410000 */
[----:B------:R-:W-:Y:S02]  /*8040*/  FFMA.FTZ R181, R189, UR4, R180 ;  /* 0x00000004bdb57c23 */ /* 0x000fe400080100b4 */
        /* <DEDUP_REMOVED lines=30> */
[----:B------:R-:W-:Y:S02]  /*8230*/  FMUL.FTZ R182, R181, UR12 ;  /* 0x0000000cb5b67c20 */ /* 0x000fe40008410000 */
[----:B------:R-:W-:-:S04]  /*8240*/  @P4 PRMT R178, R178, 0x7632, R178 ;  /* 0x00007632b2b24816 */ /* 0x000fc800000000b2 */
[----:B------:R-:W-:Y:S01]  /*8250*/  @P4 SHF.L.U32 R181, R178, 0x10, RZ ;  /* 0x00000010b2b54819 */ /* 0x000fe200000006ff */
[----:B------:R-:W-:Y:S01]  /*8260*/  FMUL.FTZ R178, R182, UR22 ;  /* 0x00000016b6b27c20 */ /* 0x000fe20008410000 */
[----:B------:R-:W-:-:S03]  /*8270*/  MOV R182, RZ ;  /* 0x000000ff00b67202 */ /* 0x000fc60000000f00 */
[----:B------:R-:W-:-:S04]  /*8280*/  @P4 FMUL.FTZ R182, R181, R178 ;  /* 0x000000b2b5b64220 */ /* 0x000fc80000410000 */
[----:B------:R-:W-:Y:S01]  /*8290*/  FADD.FTZ R181, R49, R182 ;  /* 0x000000b631b57221 */ /* 0x000fe20000010000 */
[----:B------:R-:W-:Y:S01]  /*82a0*/  FMUL.FTZ R49, R133, R178 ;  /* 0x000000b285317220 */ /* 0x000fe20000410000 */
[----:B------:R-:W-:-:S04]  /*82b0*/  FFMA.FTZ R178, R4, UR4, R180 ;  /* 0x0000000404b27c23 */ /* 0x000fc800080100b4 */
        /* <DEDUP_REMOVED lines=8> */
[----:B------:R-:W-:Y:S01]  /*8340*/  @P4 FMUL.FTZ R178, R227, R182 ;  /* 0x000000b6e3b24220 */ /* 0x000fe20000410000 */
[----:B------:R-:W-:-:S03]  /*8350*/  MOV R227, RZ ;  /* 0x000000ff00e37202 */ /* 0x000fc60000000f00 */
[----:B------:R-:W-:Y:S01]  /*8360*/  FADD.FTZ R178, R50, R178 ;  /* 0x000000b232b27221 */ /* 0x000fe20000010000 */
[----:B------:R-:W-:Y:S01]  /*8370*/  FMUL.FTZ R50, R134, R182 ;  /* 0x000000b686327220 */ /* 0x000fe20000410000 */
[----:B------:R-:W-:-:S04]  /*8380*/  FFMA.FTZ R182, R2, UR4, R180 ;  /* 0x0000000402b67c23 */ /* 0x000fc800080100b4 */
[----:B------:R-:W-:Y:S01]  /*8390*/  FSEL R50, R50, RZ, P4 ;  /* 0x000000ff32327208 */ /* 0x000fe20002000000 */
[----:B------:R-:W-:Y:S01]  /*83a0*/  FADD.FTZ R182, R208, -R182 ;  /* 0x800000b6d0b67221 */ /* 0x000fe20000010000 */
[----:B------:R-:W-:-:S03]  /*83b0*/  ISETP.GE.U32.AND P4, PT, R184, RZ, PT ;  /* 0x000000ffb800720c */ /* 0x000fc60003f86070 */
[----:B------:R-:W-:Y:S01]  /*83c0*/  FMUL.FTZ R182, R182, UR23 ;  /* 0x00000017b6b67c20 */ /* 0x000fe20008410000 */
[----:B------:R-:W-:-:S03]  /*83d0*/  ISETP.GE.U32.AND.EX P4, PT, R185, 0x1000000, PT, P4 ;  /* 0x01000000b900780c */ /* 0x000fc60003f86140 */
[----:B------:R-:W-:-:S04]  /*83e0*/  FMUL.FTZ R182, R182, UR12 ;  /* 0x0000000cb6b67c20 */ /* 0x000fc80008410000 */
[----:B------:R-:W-:-:S06]  /*83f0*/  FMUL.FTZ R182, R182, UR22 ;  /* 0x00000016b6b67c20 */ /* 0x000fcc0008410000 */
[----:B------:R-:W-:-:S04]  /*8400*/  @P4 PRMT R179, R179, 0x7632, R179 ;  /* 0x00007632b3b34816 */ /* 0x000fc800000000b3 */
[----:B------:R-:W-:-:S05]  /*8410*/  @P4 SHF.L.U32 R179, R179, 0x10, RZ ;  /* 0x00000010b3b34819 */ /* 0x000fca00000006ff */
[----:B------:R-:W-:-:S04]  /*8420*/  @P4 FMUL.FTZ R227, R179, R182 ;  /* 0x000000b6b3e34220 */ /* 0x000fc80000410000 */
[----:B------:R-:W-:Y:S01]  /*8430*/  FADD.FTZ R179, R51, R227 ;  /* 0x000000e333b37221 */ /* 0x000fe20000010000 */
[----:B------:R-:W-:Y:S01]  /*8440*/  FMUL.FTZ R51, R135, R182 ;  /* 0x000000b687337220 */ /* 0x000fe20000410000 */
[--C-:B------:R-:W-:Y:S01]  /*8450*/  FFMA.FTZ R182, R191, UR4, R180.reuse ;  /* 0x00000004bfb67c23 */ /* 0x100fe200080100b4 */
[----:B------:R-:W-:-:S03]  /*8460*/  FFMA.FTZ R180, R215, UR4, R180 ;  /* 0x00000004d7b47c23 */ /* 0x000fc600080100b4 */
[----:B------:R-:W-:Y:S01]  /*8470*/  FADD.FTZ R182, R216, -R182 ;  /* 0x800000b6d8b67221 */ /* 0x000fe20000010000 */
[----:B------:R-:W-:Y:S01]  /*8480*/  FSEL R51, R51, RZ, P4 ;  /* 0x000000ff33337208 */ /* 0x000fe20002000000 */
[----:B------:R-:W-:Y:S01]  /*8490*/  FADD.FTZ R180, R214, -R180 ;  /* 0x800000b4d6b47221 */ /* 0x000fe20000010000 */
[----:B------:R-:W-:Y:S01]  /*84a0*/  LOP3.LUT P4, RZ, R184, 0xff, RZ, 0xc0, !PT ;  /* 0x000000ffb8ff7812 */ /* 0x000fe2000788c0ff */
[----:B------:R-:W-:Y:S01]  /*84b0*/  FMUL.FTZ R182, R182, UR23 ;  /* 0x00000017b6b67c20 */ /* 0x000fe20008410000 */
[----:B------:R-:W-:Y:S01]  /*84c0*/  F2FP.BF16.F32.PACK_AB R51, R51, R50 ;  /* 0x000000323333723e */ /* 0x000fe200000010ff */
[----:B------:R-:W-:Y:S01]  /*84d0*/  FMUL.FTZ R180, R180, UR23 ;  /* 0x00000017b4b47c20 */ /* 0x000fe20008410000 */
[----:B------:R-:W-:Y:S01]  /*84e0*/  F2FP.BF16.F32.PACK_AB R50, R49, R48 ;  /* 0x000000303132723e */ /* 0x000fe200000010ff */
[----:B------:R-:W-:Y:S01]  /*84f0*/  FMUL.FTZ R182, R182, UR12 ;  /* 0x0000000cb6b67c20 */ /* 0x000fe20008410000 */
[----:B------:R-:W-:Y:S01]  /*8500*/  F2FP.BF16.F32.PACK_AB R49, R226, R183 ;  /* 0x000000b7e231723e */ /* 0x000fe200000010ff */
[----:B------:R-:W-:-:S02]  /*8510*/  FMUL.FTZ R180, R180, UR12 ;  /* 0x0000000cb4b47c20 */ /* 0x000fc40008410000 */
[----:B------:R-:W-:Y:S01]  /*8520*/  FMUL.FTZ R227, R182, UR22 ;  /* 0x00000016b6e37c20 */ /* 0x000fe20008410000 */
[----:B------:R-:W-:Y:S02]  /*8530*/  HFMA2 R182, -RZ, RZ, 0, 0 ;  /* 0x00000000ffb67431 */ /* 0x000fe400000001ff */
[----:B------:R-:W-:Y:S01]  /*8540*/  FMUL.FTZ R180, R180, UR22 ;  /* 0x00000016b4b47c20 */ /* 0x000fe20008410000 */
[----:B------:R-:W-:-:S05]  /*8550*/  @P4 SHF.L.U32 R228, R176, 0x10, RZ ;  /* 0x00000010b0e44819 */ /* 0x000fca00000006ff */
[----:B------:R-:W-:-:S04]  /*8560*/  @P4 FMUL.FTZ R182, R228, R227 ;  /* 0x000000e3e4b64220 */ /* 0x000fc80000410000 */
[----:B------:R-:W-:Y:S01]  /*8570*/  FADD.FTZ R182, R52, R182 ;  /* 0x000000b634b67221 */ /* 0x000fe20000010000 */
[----:B------:R-:W-:Y:S01]  /*8580*/  FMUL.FTZ R52, R136, R227 ;  /* 0x000000e388347220 */ /* 0x000fe20000410000 */
[----:B------:R-:W-:-:S04]  /*8590*/  MOV R227, RZ ;  /* 0x000000ff00e37202 */ /* 0x000fc80000000f00 */
[----:B------:R-:W-:Y:S02]  /*85a0*/  FSEL R52, R52, RZ, P4 ;  /* 0x000000ff34347208 */ /* 0x000fe40002000000 */
[----:B------:R-:W-:-:S13]  /*85b0*/  LOP3.LUT P4, RZ, R184, 0xff00, RZ, 0xc0, !PT ;  /* 0x0000ff00b8ff7812 */ /* 0x000fda000788c0ff */
[----:B------:R-:W-:-:S04]  /*85c0*/  @P4 PRMT R176, R176, 0x7632, R176 ;  /* 0x00007632b0b04816 */ /* 0x000fc800000000b0 */
[----:B------:R-:W-:-:S05]  /*85d0*/  @P4 SHF.L.U32 R176, R176, 0x10, RZ ;  /* 0x00000010b0b04819 */ /* 0x000fca00000006ff */
[----:B------:R-:W-:-:S04]  /*85e0*/  @P4 FMUL.FTZ R227, R176, R180 ;  /* 0x000000b4b0e34220 */ /* 0x000fc80000410000 */
[----:B------:R-:W-:Y:S01]  /*85f0*/  FADD.FTZ R176, R53, R227 ;  /* 0x000000e335b07221 */ /* 0x000fe20000010000 */
[----:B------:R-:W-:-:S05]  /*8600*/  FMUL.FTZ R53, R137, R180 ;  /* 0x000000b489357220 */ /* 0x000fca0000410000 */
[----:B------:R-:W-:-:S04]  /*8610*/  FSEL R48, R53, RZ, P4 ;  /* 0x000000ff35307208 */ /* 0x000fc80002000000 */
[----:B------:R-:W-:-:S07]  /*8620*/  F2FP.BF16.F32.PACK_AB R48, R48, R52 ;  /* 0x000000343030723e */ /* 0x000fce00000010ff */
.L_x_4950:
        /* <DEDUP_REMOVED lines=13> */
.L_x_4931:
[----:B------:R-:W2:Y:S01]  /*8700*/  LDL R176, [R1+0x94] ;  /* 0x0000940001b07983 */ /* 0x000ea20000100800 */
[----:B------:R-:W-:Y:S01]  /*8710*/  BSSY.RECONVERGENT B1, `(.L_x_4951) ;  /* 0x0000107000017945 */ /* 0x000fe20003800200 */
[----:B--2---:R-:W-:-:S13]  /*8720*/  ISETP.NE.AND P3, PT, R176, RZ, PT ;  /* 0x000000ffb000720c */ /* 0x004fda0003f65270 */
        /* <DEDUP_REMOVED lines=8> */
[C---:B-----5:R-:W-:Y:S02]  /*87b0*/  LOP3.LUT P3, RZ, R20.reuse, 0xff0000, RZ, 0xc0, !PT ;  /* 0x00ff000014ff7812 */ /* 0x060fe4000786c0ff */
[----:B------:R-:W-:Y:S01]  /*87c0*/  SHF.L.U32 R182, R45, 0x10, RZ ;  /* 0x000000102db67819 */ /* 0x000fe200000006ff */
[----:B------:R-:W-:Y:S01]  /*87d0*/  FADD.FTZ R181, R249, -R181 ;  /* 0x800000b5f9b57221 */ /* 0x000fe20000010000 */
[----:B------:R-:W-:Y:S02]  /*87e0*/  LOP3.LUT P5, RZ, R20, 0xff000000, RZ, 0xc0, !PT ;  /* 0xff00000014ff7812 */ /* 0x000fe400078ac0ff */
[----:B------:R-:W-:Y:S01]  /*87f0*/  LOP3.LUT P4, RZ, R21, 0xff, RZ, 0xc0, !PT ;  /* 0x000000ff15ff7812 */ /* 0x000fe2000788c0ff */
[----:B------:R-:W-:Y:S01]  /*8800*/  FFMA.FTZ R181, R181, UR23, R182 ;  /* 0x00000017b5b57c23 */ /* 0x000fe200080100b6 */
[----:B------:R-:W-:Y:S01]  /*8810*/  HFMA2 R182, -RZ, RZ, 0, 0 ;  /* 0x00000000ffb67431 */ /* 0x000fe200000001ff */
[----:B------:R-:W-:-:S02]  /*8820*/  LOP3.LUT P6, RZ, R21, 0xff0000, RZ, 0xc0, !PT ;  /* 0x00ff000015ff7812 */ /* 0x000fc400078cc0ff */
[----:B------:R-:W-:Y:S02]  /*8830*/  FMUL.FTZ R181, R181, UR12 ;  /* 0x0000000cb5b57c20 */ /* 0x000fe40008410000 */
[----:B------:R-:W-:Y:S02]  /*8840*/  @P3 SHF.L.U32 R183, R177, 0x10, RZ ;  /* 0x00000010b1b73819 */ /* 0x000fe400000006ff */
[----:B------:R-:W-:Y:S01]  /*8850*/  FMUL.FTZ R181, R181, UR22 ;  /* 0x00000016b5b57c20 */ /* 0x000fe20008410000 */
[----:B------:R-:W-:-:S03]  /*8860*/  PRMT R177, R45, 0x7632, R177 ;  /* 0x000076322db17816 */ /* 0x000fc600000000b1 */
[----:B------:R-:W-:Y:S01]  /*8870*/  @P3 FMUL.FTZ R182, R181, R183 ;  /* 0x000000b7b5b63220 */ /* 0x000fe20000410000 */
[----:B------:R-:W-:Y:S02]  /*8880*/  FFMA.FTZ R183, R204, UR4, R180 ;  /* 0x00000004ccb77c23 */ /* 0x000fe400080100b4 */
[----:B------:R-:W-:Y:S01]  /*8890*/  @P6 SHF.L.U32 R227, R179, 0x10, RZ ;  /* 0x00000010b3e36819 */ /* 0x000fe200000006ff */
[----:B------:R-:W-:Y:S01]  /*88a0*/  FADD.FTZ R86, R86, R182 ;  /* 0x000000b656567221 */ /* 0x000fe20000010000 */
[C---:B------:R-:W-:Y:S01]  /*88b0*/  SHF.L.U32 R182, R177.reuse, 0x10, RZ ;  /* 0x00000010b1b67819 */ /* 0x040fe200000006ff */
[----:B------:R-:W-:Y:S01]  /*88c0*/  FADD.FTZ R183, R248, -R183 ;  /* 0x800000b7f8b77221 */ /* 0x000fe20000010000 */
[----:B------:R-:W-:Y:S02]  /*88d0*/  @P5 PRMT R177, R177, 0x7632, R177 ;  /* 0x00007632b1b15816 */ /* 0x000fe400000000b1 */
[----:B------:R-:W-:Y:S01]  /*88e0*/  PRMT R179, R47, 0x7632, R179 ;  /* 0x000076322fb37816 */ /* 0x000fe200000000b3 */
[----:B------:R-:W-:Y:S01]  /*88f0*/  FFMA.FTZ R182, R183, UR23, R182 ;  /* 0x00000017b7b67c23 */ /* 0x000fe200080100b6 */
[----:B------:R-:W-:Y:S01]  /*8900*/  @P5 SHF.L.U32 R177, R177, 0x10, RZ ;  /* 0x00000010b1b15819 */ /* 0x000fe200000006ff */
[----:B------:R-:W-:Y:S01]  /*8910*/  FMUL.FTZ R183, R170, R181 ;  /* 0x000000b5aab77220 */ /* 0x000fe20000410000 */
[----:B------:R-:W-:Y:S01]  /*8920*/  SHF.L.U32 R181, R46, 0x10, RZ ;  /* 0x000000102eb57819 */ /* 0x000fe200000006ff */
[----:B------:R-:W-:-:S03]  /*8930*/  FMUL.FTZ R182, R182, UR12 ;  /* 0x0000000cb6b67c20 */ /* 0x000fc60008410000 */
[----:B------:R-:W-:Y:S01]  /*8940*/  FSEL R183, R183, RZ, P3 ;  /* 0x000000ffb7b77208 */ /* 0x000fe20001800000 */
[----:B------:R-:W-:Y:S01]  /*8950*/  FMUL.FTZ R226, R182, UR22 ;  /* 0x00000016b6e27c20 */ /* 0x000fe20008410000 */
[----:B------:R-:W-:Y:S02]  /*8960*/  MOV R182, RZ ;  /* 0x000000ff00b67202 */ /* 0x000fe40000000f00 */
[----:B------:R-:W-:Y:S01]  /*8970*/  LOP3.LUT P3, RZ, R21, 0xff00, RZ, 0xc0, !PT ;  /* 0x0000ff0015ff7812 */ /* 0x000fe2000786c0ff */
[----:B------:R-:W-:Y:S01]  /*8980*/  @P5 FMUL.FTZ R182, R226, R177 ;  /* 0x000000b1e2b65220 */ /* 0x000fe20000410000 */
[----:B------:R-:W-:-:S03]  /*8990*/  FFMA.FTZ R177, R203, UR4, R180 ;  /* 0x00000004cbb17c23 */ /* 0x000fc600080100b4 */
[----:B------:R-:W-:Y:S01]  /*89a0*/  FADD.FTZ R87, R87, R182 ;  /* 0x000000b657577221 */ /* 0x000fe20000010000 */
[----:B------:R-:W-:-:S04]  /*89b0*/  FADD.FTZ R177, R247, -R177 ;  /* 0x800000b1f7b17221 */ /* 0x000fc80000010000 */
[----:B------:R-:W-:Y:S01]  /*89c0*/  FFMA.FTZ R177, R177, UR23, R181 ;  /* 0x00000017b1b17c23 */ /* 0x000fe200080100b5 */
[C---:B------:R-:W-:Y:S02]  /*89d0*/  @P4 SHF.L.U32 R181, R178.reuse, 0x10, RZ ;  /* 0x00000010b2b54819 */ /* 0x040fe400000006ff */
[----:B------:R-:W-:Y:S01]  /*89e0*/  @P3 PRMT R178, R178, 0x7632, R178 ;  /* 0x00007632b2b23816 */ /* 0x000fe200000000b2 */
[----:B------:R-:W-:-:S03]  /*89f0*/  FMUL.FTZ R177, R177, UR12 ;  /* 0x0000000cb1b17c20 */ /* 0x000fc60008410000 */
[----:B------:R-:W-:Y:S01]  /*8a00*/  @P3 SHF.L.U32 R178, R178, 0x10, RZ ;  /* 0x00000010b2b23819 */ /* 0x000fe200000006ff */
[----:B------:R-:W-:Y:S01]  /*8a10*/  FMUL.FTZ R182, R177, UR22 ;  /* 0x00000016b1b67c20 */ /* 0x000fe20008410000 */
[----:B------:R-:W-:-:S03]  /*8a20*/  HFMA2 R177, -RZ, RZ, 0, 0 ;  /* 0x00000000ffb17431 */ /* 0x000fc600000001ff */
[----:B------:R-:W-:Y:S01]  /*8a30*/  @P4 FMUL.FTZ R177, R182, R181 ;  /* 0x000000b5b6b14220 */ /* 0x000fe20000410000 */
[----:B------:R-:W-:Y:S01]  /*8a40*/  FFMA.FTZ R181, R202, UR4, R180 ;  /* 0x00000004cab57c23 */ /* 0x000fe200080100b4 */
[----:B------:R-:W-:Y:S02]  /*8a50*/  FMUL.FTZ R182, R164, R182 ;  /* 0x000000b6a4b67220 */ /* 0x000fe40000410000 */
[----:B------:R-:W-:Y:S01]  /*8a60*/  FADD.FTZ R177, R80, R177 ;  /* 0x000000b150b17221 */ /* 0x000fe20000010000 */
[----:B------:R-:W-:Y:S01]  /*8a70*/  PRMT R80, R46, 0x7632, R80 ;  /* 0x000076322e507816 */ /* 0x000fe20000000050 */
[----:B------:R-:W-:-:S03]  /*8a80*/  FADD.FTZ R181, R246, -R181 ;  /* 0x800000b5f6b57221 */ /* 0x000fc60000010000 */
[----:B------:R-:W-:-:S05]  /*8a90*/  SHF.L.U32 R80, R80, 0x10, RZ ;  /* 0x0000001050507819 */ /* 0x000fca00000006ff */
[----:B------:R-:W-:Y:S01]  /*8aa0*/  FFMA.FTZ R80, R181, UR23, R80 ;  /* 0x00000017b5507c23 */ /* 0x000fe20008010050 */
[----:B------:R-:W-:-:S03]  /*8ab0*/  MOV R181, RZ ;  /* 0x000000ff00b57202 */ /* 0x000fc60000000f00 */
[----:B------:R-:W-:-:S04]  /*8ac0*/  FMUL.FTZ R80, R80, UR12 ;  /* 0x0000000c50507c20 */ /* 0x000fc80008410000 */
[----:B------:R-:W-:-:S04]  /*8ad0*/  FMUL.FTZ R80, R80, UR22 ;  /* 0x0000001650507c20 */ /* 0x000fc80008410000 */
[----:B------:R-:W-:Y:S01]  /*8ae0*/  @P3 FMUL.FTZ R181, R80, R178 ;  /* 0x000000b250b53220 */ /* 0x000fe20000410000 */
[----:B------:R-:W-:Y:S01]  /*8af0*/  SHF.L.U32 R178, R47, 0x10, RZ ;  /* 0x000000102fb27819 */ /* 0x000fe200000006ff */
[----:B------:R-:W-:Y:S02]  /*8b00*/  FMUL.FTZ R80, R165, R80 ;  /* 0x00000050a5507220 */ /* 0x000fe40000410000 */
[----:B------:R-:W-:Y:S01]  /*8b10*/  FADD.FTZ R181, R81, R181 ;  /* 0x000000b551b57221 */ /* 0x000fe20000010000 */
[----:B------:R-:W-:Y:S02]  /*8b20*/  FFMA.FTZ R81, R201, UR4, R180 ;  /* 0x00000004c9517c23 */ /* 0x000fe400080100b4 */
[----:B------:R-:W-:Y:S02]  /*8b30*/  FSEL R80, R80, RZ, P3 ;  /* 0x000000ff50507208 */ /* 0x000fe40001800000 */
[----:B------:R-:W-:Y:S01]  /*8b40*/  FADD.FTZ R81, R245, -R81 ;  /* 0x80000051f5517221 */ /* 0x000fe20000010000 */
[----:B------:R-:W-:-:S03]  /*8b50*/  LOP3.LUT P3, RZ, R20, 0xff00, RZ, 0xc0, !PT ;  /* 0x0000ff0014ff7812 */ /* 0x000fc6000786c0ff */
[----:B------:R-:W-:Y:S01]  /*8b60*/  FFMA.FTZ R81, R81, UR23, R178 ;  /* 0x0000001751517c23 */ /* 0x000fe200080100b2 */
[----:B------:R-:W-:-:S03]  /*8b70*/  HFMA2 R178, -RZ, RZ, 0, 0 ;  /* 0x00000000ffb27431 */ /* 0x000fc600000001ff */
[----:B------:R-:W-:-:S04]  /*8b80*/  FMUL.FTZ R81, R81, UR12 ;  /* 0x0000000c51517c20 */ /* 0x000fc80008410000 */
[----:B------:R-:W-:-:S04]  /*8b90*/  FMUL.FTZ R81, R81, UR22 ;  /* 0x0000001651517c20 */ /* 0x000fc80008410000 */
[----:B------:R-:W-:Y:S01]  /*8ba0*/  @P6 FMUL.FTZ R178, R81, R227 ;  /* 0x000000e351b26220 */ /* 0x000fe20000410000 */
[----:B------:R-:W-:-:S03]  /*8bb0*/  SHF.L.U32 R227, R179, 0x10, RZ ;  /* 0x00000010b3e37819 */ /* 0x000fc600000006ff */
[----:B------:R-:W-:Y:S01]  /*8bc0*/  FADD.FTZ R178, R82, R178 ;  /* 0x000000b252b27221 */ /* 0x000fe20000010000 */
[----:B------:R-:W-:Y:S01]  /*8bd0*/  FMUL.FTZ R82, R166, R81 ;  /* 0x00000051a6527220 */ /* 0x000fe20000410000 */
[----:B------:R-:W-:-:S04]  /*8be0*/  FFMA.FTZ R81, R200, UR4, R180 ;  /* 0x00000004c8517c23 */ /* 0x000fc800080100b4 */
[----:B------:R-:W-:Y:S01]  /*8bf0*/  FSEL R82, R82, RZ, P6 ;  /* 0x000000ff52527208 */ /* 0x000fe20003000000 */
[----:B------:R-:W-:Y:S01]  /*8c00*/  FADD.FTZ R81, R244, -R81 ;  /* 0x80000051f4517221 */ /* 0x000fe20000010000 */
[----:B------:R-:W-:-:S03]  /*8c10*/  ISETP.GE.U32.AND P6, PT, R20, RZ, PT ;  /* 0x000000ff1400720c */ /* 0x000fc60003fc6070 */
[----:B------:R-:W-:Y:S01]  /*8c20*/  FFMA.FTZ R81, R81, UR23, R227 ;  /* 0x0000001751517c23 */ /* 0x000fe200080100e3 */
[----:B------:R-:W-:Y:S02]  /*8c30*/  ISETP.GE.U32.AND.EX P6, PT, R21, 0x1000000, PT, P6 ;  /* 0x010000001500780c */ /* 0x000fe40003fc6160 */
[----:B------:R-:W-:Y:S01]  /*8c40*/  MOV R227, RZ ;  /* 0x000000ff00e37202 */ /* 0x000fe20000000f00 */
[----:B------:R-:W-:-:S04]  /*8c50*/  FMUL.FTZ R81, R81, UR12 ;  /* 0x0000000c51517c20 */ /* 0x000fc80008410000 */
[----:B------:R-:W-:-:S06]  /*8c60*/  FMUL.FTZ R81, R81, UR22 ;  /* 0x0000001651517c20 */ /* 0x000fcc0008410000 */
[----:B------:R-:W-:-:S04]  /*8c70*/  @P6 PRMT R179, R179, 0x7632, R179 ;  /* 0x00007632b3b36816 */ /* 0x000fc800000000b3 */
[----:B------:R-:W-:-:S05]  /*8c80*/  @P6 SHF.L.U32 R179, R179, 0x10, RZ ;  /* 0x00000010b3b36819 */ /* 0x000fca00000006ff */
[----:B------:R-:W-:-:S04]  /*8c90*/  @P6 FMUL.FTZ R227, R81, R179 ;  /* 0x000000b351e36220 */ /* 0x000fc80000410000 */
[----:B------:R-:W-:Y:S01]  /*8ca0*/  FADD.FTZ R179, R83, R227 ;  /* 0x000000e353b37221 */ /* 0x000fe20000010000 */
[----:B------:R-:W-:Y:S01]  /*8cb0*/  FMUL.FTZ R83, R167, R81 ;  /* 0x00000051a7537220 */ /* 0x000fe20000410000 */
[----:B------:R-:W-:Y:S01]  /*8cc0*/  FMUL.FTZ R81, R171, R226 ;  /* 0x000000e2ab517220 */ /* 0x000fe20000410000 */
[----:B------:R-:W-:-:S03]  /*8cd0*/  SHF.L.U32 R226, R44, 0x10, RZ ;  /* 0x000000102ce27819 */ /* 0x000fc600000006ff */
[----:B------:R-:W-:Y:S02]  /*8ce0*/  FSEL R83, R83, RZ, P6 ;  /* 0x000000ff53537208 */ /* 0x000fe40003000000 */
[----:B------:R-:W-:Y:S02]  /*8cf0*/  FSEL R81, R81, RZ, P5 ;  /* 0x000000ff51517208 */ /* 0x000fe40002800000 */
[----:B------:R-:W-:Y:S01]  /*8d00*/  F2FP.BF16.F32.PACK_AB R83, R83, R82 ;  /* 0x000000525353723e */ /* 0x000fe200000010ff */
[----:B------:R-:W-:Y:S01]  /*8d10*/  FFMA.FTZ R82, R0, UR4, R180 ;  /* 0x0000000400527c23 */ /* 0x000fe200080100b4 */
[----:B------:R-:W-:-:S03]  /*8d20*/  F2FP.BF16.F32.PACK_AB R81, R81, R183 ;  /* 0x000000b75151723e */ /* 0x000fc600000010ff */
[----:B------:R-:W-:-:S04]  /*8d30*/  FADD.FTZ R82, R207, -R82 ;  /* 0x80000052cf527221 */ /* 0x000fc80000010000 */
[----:B------:R-:W-:Y:S01]  /*8d40*/  FFMA.FTZ R82, R82, UR23, R226 ;  /* 0x0000001752527c23 */ /* 0x000fe200080100e2 */
[----:B------:R-:W-:Y:S01]  /*8d50*/  FSEL R226, R182, RZ, P4 ;  /* 0x000000ffb6e27208 */ /* 0x000fe20002000000 */
[----:B------:R-:W-:Y:S01]  /*8d60*/  HFMA2 R182, -RZ, RZ, 0, 0 ;  /* 0x00000000ffb67431 */ /* 0x000fe200000001ff */
[----:B------:R-:W-:Y:S01]  /*8d70*/  LOP3.LUT P4, RZ, R20, 0xff, RZ, 0xc0, !PT ;  /* 0x000000ff14ff7812 */ /* 0x000fe2000788c0ff */
[----:B------:R-:W-:-:S04]  /*8d80*/  FMUL.FTZ R82, R82, UR12 ;  /* 0x0000000c52527c20 */ /* 0x000fc80008410000 */
[----:B------:R-:W-:-:S08]  /*8d90*/  FMUL.FTZ R82, R82, UR22 ;  /* 0x0000001652527c20 */ /* 0x000fd00008410000 */
[----:B------:R-:W-:Y:S02]  /*8da0*/  @P4 SHF.L.U32 R227, R176, 0x10, RZ ;  /* 0x00000010b0e34819 */ /* 0x000fe400000006ff */
[----:B------:R-:W-:-:S03]  /*8db0*/  PRMT R176, R44, 0x7632, R176 ;  /* 0x000076322cb07816 */ /* 0x000fc600000000b0 */
[----:B------:R-:W-:Y:S01]  /*8dc0*/  @P4 FMUL.FTZ R182, R82, R227 ;  /* 0x000000e352b64220 */ /* 0x000fe20000410000 */
[C---:B------:R-:W-:Y:S02]  /*8dd0*/  SHF.L.U32 R227, R176.reuse, 0x10, RZ ;  /* 0x00000010b0e37819 */ /* 0x040fe400000006ff */
[----:B------:R-:W-:Y:S01]  /*8de0*/  @P3 PRMT R176, R176, 0x7632, R176 ;  /* 0x00007632b0b03816 */ /* 0x000fe200000000b0 */
[----:B------:R-:W-:Y:S01]  /*8df0*/  FADD.FTZ R182, R84, R182 ;  /* 0x000000b654b67221 */ /* 0x000fe20000010000 */
[----:B------:R-:W-:Y:S02]  /*8e00*/  FFMA.FTZ R84, R206, UR4, R180 ;  /* 0x00000004ce547c23 */ /* 0x000fe400080100b4 */
[----:B------:R-:W-:Y:S02]  /*8e10*/  @P3 SHF.L.U32 R176, R176, 0x10, RZ ;  /* 0x00000010b0b03819 */ /* 0x000fe400000006ff */
[----:B------:R-:W-:-:S04]  /*8e20*/  FADD.FTZ R84, R250, -R84 ;  /* 0x80000054fa547221 */ /* 0x000fc80000010000 */
[----:B------:R-:W-:Y:S01]  /*8e30*/  FFMA.FTZ R84, R84, UR23, R227 ;  /* 0x0000001754547c23 */ /* 0x000fe200080100e3 */
[----:B------:R-:W-:-:S03]  /*8e40*/  MOV R227, RZ ;  /* 0x000000ff00e37202 */ /* 0x000fc60000000f00 */
[----:B------:R-:W-:-:S04]  /*8e50*/  FMUL.FTZ R84, R84, UR12 ;  /* 0x0000000c54547c20 */ /* 0x000fc80008410000 */
[----:B------:R-:W-:-:S04]  /*8e60*/  FMUL.FTZ R84, R84, UR22 ;  /* 0x0000001654547c20 */ /* 0x000fc80008410000 */
[----:B------:R-:W-:Y:S01]  /*8e70*/  @P3 FMUL.FTZ R227, R84, R176 ;  /* 0x000000b054e33220 */ /* 0x000fe20000410000 */
[----:B------:R-:W-:-:S03]  /*8e80*/  FMUL.FTZ R84, R169, R84 ;  /* 0x00000054a9547220 */ /* 0x000fc60000410000 */
[----:B------:R-:W-:Y:S01]  /*8e90*/  FADD.FTZ R176, R85, R227 ;  /* 0x000000e355b07221 */ /* 0x000fe20000010000 */
[----:B------:R-:W-:Y:S01]  /*8ea0*/  FMUL.FTZ R85, R168, R82 ;  /* 0x00000052a8557220 */ /* 0x000fe20000410000 */
[----:B------:R-:W-:Y:S02]  /*8eb0*/  F2FP.BF16.F32.PACK_AB R82, R80, R226 ;  /* 0x000000e25052723e */ /* 0x000fe400000010ff */
[----:B------:R-:W-:Y:S02]  /*8ec0*/  FSEL R84, R84, RZ, P3 ;  /* 0x000000ff54547208 */ /* 0x000fe40001800000 */
[----:B------:R-:W-:-:S04]  /*8ed0*/  FSEL R80, R85, RZ, P4 ;  /* 0x000000ff55507208 */ /* 0x000fc80002000000 */
[----:B------:R-:W-:Y:S01]  /*8ee0*/  F2FP.BF16.F32.PACK_AB R80, R84, R80 ;  /* 0x000000505450723e */ /* 0x000fe200000010ff */
[----:B------:R-:W-:Y:S06]  /*8ef0*/  BRA `(.L_x_4954) ;  /* 0x0000000400e47947 */ /* 0x000fec0003800000 */
.L_x_4953:
[--C-:B------:R-:W-:Y:S01]  /*8f00*/  FFMA.FTZ R174, R204, UR4, R180.reuse ;  /* 0x00000004ccae7c23 */ /* 0x100fe200080100b4 */
[--C-:B------:R-:W-:Y:S01]  /*8f10*/  FFMA.FTZ R173, R205, UR4, R180.reuse ;  /* 0x00000004cdad7c23 */ /* 0x100fe200080100b4 */
[----:B------:R-:W-:Y:S01]  /*8f20*/  FFMA.FTZ R175, R202, UR4, R180 ;  /* 0x00000004caaf7c23 */ /* 0x000fe200080100b4 */
[----:B-----5:R-:W-:Y:S01]  /*8f30*/  SHF.L.U32 R182, R45, 0x10, RZ ;  /* 0x000000102db67819 */ /* 0x020fe200000006ff */
[--C-:B------:R-:W-:Y:S01]  /*8f40*/  FADD.FTZ R181, R248, -R174.reuse ;  /* 0x800000aef8b57221 */ /* 0x100fe20000010000 */
[----:B------:R-:W-:Y:S01]  /*8f50*/  PRMT R174, R46, 0x7632, R174 ;  /* 0x000076322eae7816 */ /* 0x000fe200000000ae */
[----:B------:R-:W-:Y:S01]  /*8f60*/  FADD.FTZ R173, R249, -R173 ;  /* 0x800000adf9ad7221 */ /* 0x000fe20000010000 */
[----:B------:R-:W-:Y:S01]  /*8f70*/  LOP3.LUT P4, RZ, R20, 0xff0000, RZ, 0xc0, !PT ;  /* 0x00ff000014ff7812 */ /* 0x000fe2000788c0ff */
[----:B------:R-:W-:Y:S01]  /*8f80*/  FADD.FTZ R175, R246, -R175 ;  /* 0x800000aff6af7221 */ /* 0x000fe20000010000 */
[----:B------:R-:W-:Y:S01]  /*8f90*/  PRMT R172, R45, 0x7632, R172 ;  /* 0x000076322dac7816 */ /* 0x000fe200000000ac */
[----:B------:R-:W-:Y:S01]  /*8fa0*/  FFMA.FTZ R173, R173, UR23, R182 ;  /* 0x00000017adad7c23 */ /* 0x000fe200080100b6 */
[----:B------:R-:W-:Y:S01]  /*8fb0*/  SHF.L.U32 R174, R174, 0x10, RZ ;  /* 0x00000010aeae7819 */ /* 0x000fe200000006ff */
[----:B------:R-:W-:Y:S01]  /*8fc0*/  HFMA2 R182, -RZ, RZ, 0, 0 ;  /* 0x00000000ffb67431 */ /* 0x000fe200000001ff */
[----:B------:R-:W-:-:S02]  /*8fd0*/  LOP3.LUT P3, RZ, R20, 0xff000000, RZ, 0xc0, !PT ;  /* 0xff00000014ff7812 */ /* 0x000fc4000786c0ff */
[----:B------:R-:W-:Y:S01]  /*8fe0*/  SHF.L.U32 R172, R172, 0x10, RZ ;  /* 0x00000010acac7819 */ /* 0x000fe200000006ff */
[----:B------:R-:W-:Y:S01]  /*8ff0*/  FFMA.FTZ R174, R175, UR23, R174 ;  /* 0x00000017afae7c23 */ /* 0x000fe200080100ae */
[----:B------:R-:W-:Y:S01]  /*9000*/  FMUL.FTZ R175, R173, UR12 ;  /* 0x0000000cadaf7c20 */ /* 0x000fe20008410000 */
[----:B------:R-:W-:Y:S02]  /*9010*/  MOV R252, RZ ;  /* 0x000000ff00fc7202 */ /* 0x000fe40000000f00 */
[----:B------:R-:W-:Y:S01]  /*9020*/  FFMA.FTZ R172, R181, UR23, R172 ;  /* 0x00000017b5ac7c23 */ /* 0x000fe200080100ac */
[----:B------:R-:W-:Y:S01]  /*9030*/  FMUL.FTZ R181, R175, UR22 ;  /* 0x00000016afb57c20 */ /* 0x000fe20008410000 */
[----:B------:R-:W-:-:S03]  /*9040*/  @P4 SHF.L.U32 R175, R177, 0x10, RZ ;  /* 0x00000010b1af4819 */ /* 0x000fc600000006ff */
[C---:B------:R-:W-:Y:S02]  /*9050*/  F2FP.BF16.F32.PACK_AB R173, R172.reuse, R173 ;  /* 0x000000adacad723e */ /* 0x040fe400000010ff */
[-C--:B------:R-:W-:Y:S01]  /*9060*/  @P4 FMUL.FTZ R182, R175, R181.reuse ;  /* 0x000000b5afb64220 */ /* 0x080fe20000410000 */
[----:B------:R-:W-:Y:S01]  /*9070*/  @P3 PRMT R177, R177, 0x7632, R177 ;  /* 0x00007632b1b13816 */ /* 0x000fe200000000b1 */
[----:B------:R-:W-:Y:S01]  /*9080*/  FMUL.FTZ R175, R172, UR12 ;  /* 0x0000000cacaf7c20 */ /* 0x000fe20008410000 */
[----:B------:R-:W-:Y:S01]  /*9090*/  FMUL.FTZ R181, R170, R181 ;  /* 0x000000b5aab57220 */ /* 0x000fe20000410000 */
[----:B------:R-:W-:Y:S01]  /*90a0*/  FADD.FTZ R86, R86, R182 ;  /* 0x000000b656567221 */ /* 0x000fe20000010000 */
[----:B------:R-:W-:Y:S01]  /*90b0*/  @P3 SHF.L.U32 R183, R177, 0x10, RZ ;  /* 0x00000010b1b73819 */ /* 0x000fe200000006ff */
[----:B------:R-:W-:Y:S01]  /*90c0*/  FMUL.FTZ R177, R175, UR22 ;  /* 0x00000016afb17c20 */ /* 0x000fe20008410000 */
[----:B------:R-:W-:Y:S01]  /*90d0*/  MOV R175, RZ ;  /* 0x000000ff00af7202 */ /* 0x000fe20000000f00 */
[----:B------:R-:W-:Y:S01]  /*90e0*/  FFMA.FTZ R182, R203, UR4, R180 ;  /* 0x00000004cbb67c23 */ /* 0x000fe200080100b4 */
[----:B------:R-:W-:Y:S01]  /*90f0*/  FSEL R226, R181, RZ, P4 ;  /* 0x000000ffb5e27208 */ /* 0x000fe20002000000 */
[-C--:B------:R-:W-:Y:S01]  /*9100*/  @P3 FMUL.FTZ R175, R183, R177.reuse ;  /* 0x000000b1b7af3220 */ /* 0x080fe20000410000 */
[----:B------:R-:W-:Y:S01]  /*9110*/  LOP3.LUT P4, RZ, R21, 0xff, RZ, 0xc0, !PT ;  /* 0x000000ff15ff7812 */ /* 0x000fe2000788c0ff */
[----:B------:R-:W-:Y:S01]  /*9120*/  FMUL.FTZ R177, R171, R177 ;  /* 0x000000b1abb17220 */ /* 0x000fe20000410000 */
[----:B------:R-:W-:Y:S01]  /*9130*/  SHF.L.U32 R181, R46, 0x10, RZ ;  /* 0x000000102eb57819 */ /* 0x000fe200000006ff */
[----:B------:R-:W-:Y:S01]  /*9140*/  FADD.FTZ R182, R247, -R182 ;  /* 0x800000b6f7b67221 */ /* 0x000fe20000010000 */
[----:B------:R-:W-:Y:S01]  /*9150*/  FADD.FTZ R87, R87, R175 ;  /* 0x000000af57577221 */ /* 0x000fe20000010000 */
[----:B------:R-:W-:-:S02]  /*9160*/  PRMT R172, R44, 0x7632, R172 ;  /* 0x000076322cac7816 */ /* 0x000fc400000000ac */
[----:B------:R-:W-:Y:S01]  /*9170*/  FSEL R228, R177, RZ, P3 ;  /* 0x000000ffb1e47208 */ /* 0x000fe20001800000 */
[----:B------:R-:W-:Y:S01]  /*9180*/  FFMA.FTZ R182, R182, UR23, R181 ;  /* 0x00000017b6b67c23 */ /* 0x000fe200080100b5 */
[----:B------:R-:W-:Y:S01]  /*9190*/  LOP3.LUT P3, RZ, R21, 0xff00, RZ, 0xc0, !PT ;  /* 0x0000ff0015ff7812 */ /* 0x000fe2000786c0ff */
[----:B------:R-:W-:Y:S01]  /*91a0*/  HFMA2 R177, -RZ, RZ, 0, 0 ;  /* 0x00000000ffb17431 */ /* 0x000fe200000001ff */
[----:B------:R-:W-:Y:S01]  /*91b0*/  SHF.L.U32 R172, R172, 0x10, RZ ;  /* 0x00000010acac7819 */ /* 0x000fe200000006ff */
[----:B------:R-:W-:Y:S01]  /*91c0*/  FMUL.FTZ R175, R182, UR12 ;  /* 0x0000000cb6af7c20 */ /* 0x000fe20008410000 */
[----:B------:R-:W-:-:S03]  /*91d0*/  @P4 SHF.L.U32 R181, R178, 0x10, RZ ;  /* 0x00000010b2b54819 */ /* 0x000fc600000006ff */
[----:B------:R-:W-:-:S04]  /*91e0*/  FMUL.FTZ R175, R175, UR22 ;  /* 0x00000016afaf7c20 */ /* 0x000fc80008410000 */
[-C--:B------:R-:W-:Y:S02]  /*91f0*/  @P4 FMUL.FTZ R177, R181, R175.reuse ;  /* 0x000000afb5b14220 */ /* 0x080fe40000410000 */
[----:B------:R-:W-:Y:S01]  /*9200*/  @P3 PRMT R181, R178, 0x7632, R181 ;  /* 0x00007632b2b53816 */ /* 0x000fe200000000b5 */
[----:B------:R-:W-:Y:S01]  /*9210*/  FMUL.FTZ R178, R174, UR12 ;  /* 0x0000000caeb27c20 */ /* 0x000fe20008410000 */
[----:B------:R-:W-:Y:S01]  /*9220*/  FADD.FTZ R177, R80, R177 ;  /* 0x000000b150b17221 */ /* 0x000fe20000010000 */
[----:B------:R-:W-:Y:S01]  /*9230*/  FMUL.FTZ R80, R164, R175 ;  /* 0x000000afa4507220 */ /* 0x000fe20000410000 */
[----:B------:R-:W-:Y:S01]  /*9240*/  @P3 SHF.L.U32 R181, R181, 0x10, RZ ;  /* 0x00000010b5b53819 */ /* 0x000fe200000006ff */
[----:B------:R-:W-:Y:S01]  /*9250*/  FMUL.FTZ R227, R178, UR22 ;  /* 0x00000016b2e37c20 */ /* 0x000fe20008410000 */
[----:B------:R-:W-:Y:S01]  /*9260*/  FFMA.FTZ R175, R201, UR4, R180 ;  /* 0x00000004c9af7c23 */ /* 0x000fe200080100b4 */
[----:B------:R-:W-:Y:S02]  /*9270*/  MOV R178, RZ ;  /* 0x000000ff00b27202 */ /* 0x000fe40000000f00 */
[-C--:B------:R-:W-:Y:S01]  /*9280*/  @P3 FMUL.FTZ R178, R181, R227.reuse ;  /* 0x000000e3b5b23220 */ /* 0x080fe20000410000 */
[----:B------:R-:W-:Y:S01]  /*9290*/  SHF.L.U32 R181, R47, 0x10, RZ ;  /* 0x000000102fb57819 */ /* 0x000fe200000006ff */
[----:B------:R-:W-:Y:S01]  /*92a0*/  FADD.FTZ R175, R245, -R175 ;  /* 0x800000aff5af7221 */ /* 0x000fe20000010000 */
[----:B------:R-:W-:Y:S01]  /*92b0*/  FSEL R80, R80, RZ, P4 ;  /* 0x000000ff50507208 */ /* 0x000fe20002000000 */
[----:B------:R-:W-:Y:S01]  /*92c0*/  FMUL.FTZ R227, R165, R227 ;  /* 0x000000e3a5e37220 */ /* 0x000fe20000410000 */
[----:B------:R-:W-:Y:S01]  /*92d0*/  LOP3.LUT P4, RZ, R21, 0xff0000, RZ, 0xc0, !PT ;  /* 0x00ff000015ff7812 */ /* 0x000fe2000788c0ff */
[----:B------:R-:W-:Y:S01]  /*92e0*/  FFMA.FTZ R175, R175, UR23, R181 ;  /* 0x00000017afaf7c23 */ /* 0x000fe200080100b5 */
[----:B------:R-:W-:Y:S01]  /*92f0*/  FADD.FTZ R181, R81, R178 ;  /* 0x000000b251b57221 */ /* 0x000fe20000010000 */
[----:B------:R-:W-:Y:S01]  /*9300*/  F2FP.BF16.F32.PACK_AB R174, R174, R182 ;  /* 0x000000b6aeae723e */ /* 0x000fe200000010ff */
[----:B------:R-:W-:-:S02]  /*9310*/  HFMA2 R182, -RZ, RZ, 0, 0 ;  /* 0x00000000ffb67431 */ /* 0x000fc400000001ff */
[----:B------:R-:W-:Y:S01]  /*9320*/  FMUL.FTZ R81, R175, UR12 ;  /* 0x0000000caf517c20 */ /* 0x000fe20008410000 */
[----:B------:R-:W-:Y:S02]  /*9330*/  FSEL R227, R227, RZ, P3 ;  /* 0x000000ffe3e37208 */ /* 0x000fe40001800000 */
[----:B------:R-:W-:Y:S01]  /*9340*/  ISETP.GE.U32.AND P3, PT, R20, RZ, PT ;  /* 0x000000ff1400720c */ /* 0x000fe20003f66070 */
[----:B------:R-:W-:Y:S01]  /*9350*/  FMUL.FTZ R183, R81, UR22 ;  /* 0x0000001651b77c20 */ /* 0x000fe20008410000 */
[----:B------:R-:W-:Y:S02]  /*9360*/  HFMA2 R81, -RZ, RZ, 0, 0 ;  /* 0x00000000ff517431 */ /* 0x000fe400000001ff */
[----:B------:R-:W-:Y:S02]  /*9370*/  ISETP.GE.U32.AND.EX P3, PT, R21, 0x1000000, PT, P3 ;  /* 0x010000001500780c */ /* 0x000fe40003f66130 */
[----:B------:R-:W-:-:S05]  /*9380*/  @P4 SHF.L.U32 R178, R179, 0x10, RZ ;  /* 0x00000010b3b24819 */ /* 0x000fca00000006ff */
[----:B------:R-:W-:-:S04]  /*9390*/  @P4 FMUL.FTZ R81, R178, R183 ;  /* 0x000000b7b2514220 */ /* 0x000fc80000410000 */
[--C-:B------:R-:W-:Y:S01]  /*93a0*/  FADD.FTZ R178, R82, R81.reuse ;  /* 0x0000005152b27221 */ /* 0x100fe20000010000 */
[----:B------:R-:W-:Y:S01]  /*93b0*/  PRMT R81, R47, 0x7632, R81 ;  /* 0x000076322f517816 */ /* 0x000fe20000000051 */
[----:B------:R-:W-:Y:S01]  /*93c0*/  FFMA.FTZ R82, R200, UR4, R180 ;  /* 0x00000004c8527c23 */ /* 0x000fe200080100b4 */
[----:B------:R-:W-:Y:S02]  /*93d0*/  @P3 PRMT R179, R179, 0x7632, R179 ;  /* 0x00007632b3b33816 */ /* 0x000fe400000000b3 */
[----:B------:R-:W-:Y:S01]  /*93e0*/  SHF.L.U32 R81, R81, 0x10, RZ ;  /* 0x0000001051517819 */ /* 0x000fe200000006ff */
[----:B------:R-:W-:Y:S01]  /*93f0*/  FADD.FTZ R82, R244, -R82 ;  /* 0x80000052f4527221 */ /* 0x000fe20000010000 */
[----:B------:R-:W-:-:S03]  /*9400*/  @P3 SHF.L.U32 R179, R179, 0x10, RZ ;  /* 0x00000010b3b33819 */ /* 0x000fc600000006ff */
[----:B------:R-:W-:-:S04]  /*9410*/  FFMA.FTZ R82, R82, UR23, R81 ;  /* 0x0000001752527c23 */ /* 0x000fc80008010051 */
[C---:B------:R-:W-:Y:S01]  /*9420*/  FMUL.FTZ R81, R82.reuse, UR12 ;  /* 0x0000000c52517c20 */ /* 0x040fe20008410000 */
[----:B------:R-:W-:Y:S01]  /*9430*/  F2FP.BF16.F32.PACK_AB R175, R82, R175 ;  /* 0x000000af52af723e */ /* 0x000fe200000010ff */
[----:B------:R-:W-:Y:S02]  /*9440*/  FFMA.FTZ R82, R0, UR4, R180 ;  /* 0x0000000400527c23 */ /* 0x000fe400080100b4 */
[----:B------:R-:W-:Y:S02]  /*9450*/  FMUL.FTZ R81, R81, UR22 ;  /* 0x0000001651517c20 */ /* 0x000fe40008410000 */
[----:B------:R-:W-:Y:S02]  /*9460*/  FADD.FTZ R82, R207, -R82 ;  /* 0x80000052cf527221 */ /* 0x000fe40000010000 */
[-C--:B------:R-:W-:Y:S01]  /*9470*/  @P3 FMUL.FTZ R252, R179, R81.reuse ;  /* 0x00000051b3fc3220 */ /* 0x080fe20000410000 */
[----:B------:R-:W-:-:S03]  /*9480*/  FMUL.FTZ R81, R167, R81 ;  /* 0x00000051a7517220 */ /* 0x000fc60000410000 */
[----:B------:R-:W-:Y:S01]  /*9490*/  FADD.FTZ R179, R83, R252 ;  /* 0x000000fc53b37221 */ /* 0x000fe20000010000 */
[----:B------:R-:W-:Y:S01]  /*94a0*/  FMUL.FTZ R83, R166, R183 ;  /* 0x000000b7a6537220 */ /* 0x000fe20000410000 */
[----:B------:R-:W-:Y:S02]  /*94b0*/  SHF.L.U32 R183, R44, 0x10, RZ ;  /* 0x000000102cb77819 */ /* 0x000fe400000006ff */
[----:B------:R-:W-:Y:S02]  /*94c0*/  FSEL R81, R81, RZ, P3 ;  /* 0x000000ff51517208 */ /* 0x000fe40001800000 */
[----:B------:R-:W-:Y:S01]  /*94d0*/  FSEL R83, R83, RZ, P4 ;  /* 0x000000ff53537208 */ /* 0x000fe20002000000 */
[----:B------:R-:W-:Y:S01]  /*94e0*/  FFMA.FTZ R82, R82, UR23, R183 ;  /* 0x0000001752527c23 */ /* 0x000fe200080100b7 */
[C---:B------:R-:W-:Y:S02]  /*94f0*/  LOP3.LUT P4, RZ, R20.reuse, 0xff, RZ, 0xc0, !PT ;  /* 0x000000ff14ff7812 */ /* 0x040fe4000788c0ff */
[----:B------:R-:W-:Y:S01]  /*9500*/  LOP3.LUT P3, RZ, R20, 0xff00, RZ, 0xc0, !PT ;  /* 0x0000ff0014ff7812 */ /* 0x000fe2000786c0ff */
[----:B------:R-:W-:Y:S01]  /*9510*/  FMUL.FTZ R183, R82, UR12 ;  /* 0x0000000c52b77c20 */ /* 0x000fe20008410000 */
[----:B------:R-:W-:-:S03]  /*9520*/  F2FP.BF16.F32.PACK_AB R83, R81, R83 ;  /* 0x000000535153723e */ /* 0x000fc600000010ff */
[----:B------:R-:W-:-:S04]  /*9530*/  FMUL.FTZ R183, R183, UR22 ;  /* 0x00000016b7b77c20 */ /* 0x000fc80008410000 */
[----:B------:R-:W-:Y:S02]  /*9540*/  FMUL.FTZ R81, R168, R183 ;  /* 0x000000b7a8517220 */ /* 0x000fe40000410000 */
[C---:B------:R-:W-:Y:S02]  /*9550*/  @P4 SHF.L.U32 R252, R176.reuse, 0x10, RZ ;  /* 0x00000010b0fc4819 */ /* 0x040fe400000006ff */
[----:B------:R-:W-:-:S03]  /*9560*/  @P3 PRMT R176, R176, 0x7632, R176 ;  /* 0x00007632b0b03816 */ /* 0x000fc600000000b0 */
[----:B------:R-:W-:Y:S01]  /*9570*/  @P4 FMUL.FTZ R182, R252, R183 ;  /* 0x000000b7fcb64220 */ /* 0x000fe20000410000 */
[----:B------:R-:W-:Y:S02]  /*9580*/  @P3 SHF.L.U32 R176, R176, 0x10, RZ ;  /* 0x00000010b0b03819 */ /* 0x000fe400000006ff */
[----:B------:R-:W-:Y:S01]  /*9590*/  MOV R252, RZ ;  /* 0x000000ff00fc7202 */ /* 0x000fe20000000f00 */
[----:B------:R-:W-:Y:S01]  /*95a0*/  FADD.FTZ R182, R84, R182 ;  /* 0x000000b654b67221 */ /* 0x000fe20000010000 */
[----:B------:R-:W-:-:S04]  /*95b0*/  FFMA.FTZ R84, R206, UR4, R180 ;  /* 0x00000004ce547c23 */ /* 0x000fc800080100b4 */
[----:B------:R-:W-:-:S04]  /*95c0*/  FADD.FTZ R84, R250, -R84 ;  /* 0x80000054fa547221 */ /* 0x000fc80000010000 */
[----:B------:R-:W-:-:S04]  /*95d0*/  FFMA.FTZ R172, R84, UR23, R172 ;  /* 0x0000001754ac7c23 */ /* 0x000fc800080100ac */
[C---:B------:R-:W-:Y:S01]  /*95e0*/  FMUL.FTZ R84, R172.reuse, UR12 ;  /* 0x0000000cac547c20 */ /* 0x040fe20008410000 */
[----:B------:R-:W-:Y:S02]  /*95f0*/  F2FP.BF16.F32.PACK_AB R172, R172, R82 ;  /* 0x00000052acac723e */ /* 0x000fe400000010ff */
[----:B------:R-:W-:Y:S01]  /*9600*/  F2FP.BF16.F32.PACK_AB R82, R227, R80 ;  /* 0x00000050e352723e */ /* 0x000fe200000010ff */
[----:B------:R-:W-:Y:S01]  /*9610*/  FMUL.FTZ R84, R84, UR22 ;  /* 0x0000001654547c20 */ /* 0x000fe20008410000 */
[----:B------:R-:W-:Y:S02]  /*9620*/  FSEL R80, R81, RZ, P4 ;  /* 0x000000ff51507208 */ /* 0x000fe40002000000 */
[----:B------:R-:W-:Y:S01]  /*9630*/  F2FP.BF16.F32.PACK_AB R81, R228, R226 ;  /* 0x000000e2e451723e */ /* 0x000fe200000010ff */
[-C--:B------:R-:W-:Y:S01]  /*9640*/  @P3 FMUL.FTZ R252, R176, R84.reuse ;  /* 0x00000054b0fc3220 */ /* 0x080fe20000410000 */
[----:B------:R-:W-:-:S03]  /*9650*/  FMUL.FTZ R84, R169, R84 ;  /* 0x00000054a9547220 */ /* 0x000fc60000410000 */
[----:B------:R-:W-:Y:S02]  /*9660*/  FADD.FTZ R176, R85, R252 ;  /* 0x000000fc55b07221 */ /* 0x000fe40000010000 */
[----:B------:R-:W-:-:S04]  /*9670*/  FSEL R84, R84, RZ, P3 ;  /* 0x000000ff54547208 */ /* 0x000fc80001800000 */
[----:B------:R-:W-:-:S07]  /*9680*/  F2FP.BF16.F32.PACK_AB R80, R84, R80 ;  /* 0x000000505450723e */ /* 0x000fce00000010ff */
.L_x_4954:
        /* <DEDUP_REMOVED lines=15> */
.L_x_4952:
[----:B------:R-:W-:Y:S05]  /*9780*/  BSYNC.RECONVERGENT B1 ;  /* 0x0000000000017941 */ /* 0x000fea0003800200 */
.L_x_4951:
        /* <DEDUP_REMOVED lines=11> */
[----:B------:R-:W-:Y:S01]  /*9840*/  SHF.L.U32 R172, R41, 0x10, RZ ;  /* 0x0000001029ac7819 */ /* 0x000fe200000006ff */
[----:B------:R-:W-:Y:S01]  /*9850*/  FADD.FTZ R173, R241, -R173 ;  /* 0x800000adf1ad7221 */ /* 0x000fe20000010000 */
[----:B------:R-:W-:-:S03]  /*9860*/  MOV R252, RZ ;  /* 0x000000ff00fc7202 */ /* 0x000fc60000000f00 */
[----:B------:R-:W-:-:S04]  /*9870*/  FFMA.FTZ R173, R173, UR23, R172 ;  /* 0x00000017adad7c23 */ /* 0x000fc800080100ac */
[----:B------:R-:W-:Y:S02]  /*9880*/  FMUL.FTZ R172, R173, UR12 ;  /* 0x0000000cadac7c20 */ /* 0x000fe40008410000 */
[----:B------:R-:W-:Y:S02]  /*9890*/  @P4 SHF.L.U32 R174, R177, 0x10, RZ ;  /* 0x00000010b1ae4819 */ /* 0x000fe400000006ff */
[----:B------:R-:W-:-:S04]  /*98a0*/  FMUL.FTZ R172, R172, UR22 ;  /* 0x00000016acac7c20 */ /* 0x000fc80008410000 */
[----:B------:R-:W-:Y:S01]  /*98b0*/  @P4 FMUL.FTZ R181, R172, R174 ;  /* 0x000000aeacb54220 */ /* 0x000fe20000410000 */
[----:B------:R-:W-:Y:S01]  /*98c0*/  FMUL.FTZ R172, R162, R172 ;  /* 0x000000aca2ac7220 */ /* 0x000fe20000410000 */
[----:B------:R-:W-:Y:S02]  /*98d0*/  PRMT R174, R41, 0x7632, R174 ;  /* 0x0000763229ae7816 */ /* 0x000fe400000000ae */
[----:B------:R-:W-:Y:S01]  /*98e0*/  FADD.FTZ R78, R78, R181 ;  /* 0x000000b54e4e7221 */ /* 0x000fe20000010000 */
[--C-:B------:R-:W-:Y:S01]  /*98f0*/  FFMA.FTZ R181, R194, UR4, R180.reuse ;  /* 0x00000004c2b57c23 */ /* 0x100fe200080100b4 */
[----:B------:R-:W-:Y:S01]  /*9900*/  FSEL R226, R172, RZ, P4 ;  /* 0x000000fface27208 */ /* 0x000fe20002000000 */
[----:B------:R-:W-:Y:S01]  /*9910*/  FFMA.FTZ R172, R196, UR4, R180 ;  /* 0x00000004c4ac7c23 */ /* 0x000fe200080100b4 */
[----:B------:R-:W-:Y:S01]  /*9920*/  LOP3.LUT P4, RZ, R22, 0xff000000, RZ, 0xc0, !PT ;  /* 0xff00000016ff7812 */ /* 0x000fe2000788c0ff */
[----:B------:R-:W-:Y:S01]  /*9930*/  FADD.FTZ R181, R238, -R181 ;  /* 0x800000b5eeb57221 */ /* 0x000fe20000010000 */
[----:B------:R-:W-:Y:S01]  /*9940*/  SHF.L.U32 R174, R174, 0x10, RZ ;  /* 0x00000010aeae7819 */ /* 0x000fe200000006ff */
[----:B------:R-:W-:-:S04]  /*9950*/  FADD.FTZ R172, R240, -R172 ;  /* 0x800000acf0ac7221 */ /* 0x000fc80000010000 */
[----:B------:R-:W-:-:S04]  /*9960*/  FFMA.FTZ R172, R172, UR23, R174 ;  /* 0x00000017acac7c23 */ /* 0x000fc800080100ae */
[C---:B------:R-:W-:Y:S01]  /*9970*/  FMUL.FTZ R175, R172.reuse, UR12 ;  /* 0x0000000cacaf7c20 */ /* 0x040fe20008410000 */
[----:B------:R-:W-:Y:S02]  /*9980*/  F2FP.BF16.F32.PACK_AB R173, R172, R173 ;  /* 0x000000adacad723e */ /* 0x000fe400000010ff */
[----:B------:R-:W-:Y:S01]  /*9990*/  @P4 PRMT R174, R177, 0x7632, R174 ;  /* 0x00007632b1ae4816 */ /* 0x000fe200000000ae */
[----:B------:R-:W-:Y:S01]  /*99a0*/  FMUL.FTZ R175, R175, UR22 ;  /* 0x00000016afaf7c20 */ /* 0x000fe20008410000 */
[----:B------:R-:W-:Y:S02]  /*99b0*/  MOV R177, RZ ;  /* 0x000000ff00b17202 */ /* 0x000fe40000000f00 */
[----:B------:R-:W-:Y:S02]  /*99c0*/  @P4 SHF.L.U32 R174, R174, 0x10, RZ ;  /* 0x00000010aeae4819 */ /* 0x000fe400000006ff */
[----:B------:R-:W-:-:S03]  /*99d0*/  PRMT R172, R40, 0x7632, R172 ;  /* 0x0000763228ac7816 */ /* 0x000fc600000000ac */
[----:B------:R-:W-:Y:S01]  /*99e0*/  @P4 FMUL.FTZ R177, R175, R174 ;  /* 0x000000aeafb14220 */ /* 0x000fe20000410000 */
[----:B------:R-:W-:Y:S01]  /*99f0*/  FMUL.FTZ R175, R163, R175 ;  /* 0x000000afa3af7220 */ /* 0x000fe20000410000 */
[----:B------:R-:W-:Y:S01]  /*9a00*/  FFMA.FTZ R174, R195, UR4, R180 ;  /* 0x00000004c3ae7c23 */ /* 0x000fe200080100b4 */
[----:B------:R-:W-:Y:S01]  /*9a10*/  SHF.L.U32 R172, R172, 0x10, RZ ;  /* 0x00000010acac7819 */ /* 0x000fe200000006ff */
[----:B------:R-:W-:Y:S02]  /*9a20*/  FADD.FTZ R79, R79, R177 ;  /* 0x000000b14f4f7221 */ /* 0x000fe40000010000 */
[----:B------:R-:W-:Y:S01]  /*9a30*/  FSEL R228, R175, RZ, P4 ;  /* 0x000000ffafe47208 */ /* 0x000fe20002000000 */
[----:B------:R-:W-:Y:S01]  /*9a40*/  FADD.FTZ R174, R239, -R174 ;  /* 0x800000aeefae7221 */ /* 0x000fe20000010000 */
[----:B------:R-:W-:Y:S02]  /*9a50*/  SHF.L.U32 R175, R42, 0x10, RZ ;  /* 0x000000102aaf7819 */ /* 0x000fe400000006ff */
[----:B------:R-:W-:-:S03]  /*9a60*/  LOP3.LUT P4, RZ, R23, 0xff, RZ, 0xc0, !PT ;  /* 0x000000ff17ff7812 */ /* 0x000fc6000788c0ff */
[----:B------:R-:W-:-:S04]  /*9a70*/  FFMA.FTZ R174, R174, UR23, R175 ;  /* 0x00000017aeae7c23 */ /* 0x000fc800080100af */
[----:B------:R-:W-:-:S04]  /*9a80*/  FMUL.FTZ R175, R174, UR12 ;  /* 0x0000000caeaf7c20 */ /* 0x000fc80008410000 */
[----:B------:R-:W-:Y:S01]  /*9a90*/  FMUL.FTZ R182, R175, UR22 ;  /* 0x00000016afb67c20 */ /* 0x000fe20008410000 */
[----:B------:R-:W-:Y:S01]  /*9aa0*/  HFMA2 R175, -RZ, RZ, 0, 0 ;  /* 0x00000000ffaf7431 */ /* 0x000fe200000001ff */
[----:B------:R-:W-:Y:S02]  /*9ab0*/  @P4 SHF.L.U32 R183, R178, 0x10, RZ ;  /* 0x00000010b2b74819 */ /* 0x000fe400000006ff */
[----:B------:R-:W-:-:S03]  /*9ac0*/  PRMT R178, R42, 0x7632, R178 ;  /* 0x000076322ab27816 */ /* 0x000fc600000000b2 */
[----:B------:R-:W-:Y:S01]  /*9ad0*/  @P4 FMUL.FTZ R175, R182, R183 ;  /* 0x000000b7b6af4220 */ /* 0x000fe20000410000 */
[----:B------:R-:W-:Y:S01]  /*9ae0*/  FMUL.FTZ R182, R156, R182 ;  /* 0x000000b69cb67220 */ /* 0x000fe20000410000 */
[----:B------:R-:W-:-:S04]  /*9af0*/  SHF.L.U32 R183, R178, 0x10, RZ ;  /* 0x00000010b2b77819 */ /* 0x000fc800000006ff */
[----:B------:R-:W-:Y:S01]  /*9b00*/  FSEL R182, R182, RZ, P4 ;  /* 0x000000ffb6b67208 */ /* 0x000fe20002000000 */
[----:B------:R-:W-:Y:S01]  /*9b10*/  FFMA.FTZ R183, R181, UR23, R183 ;  /* 0x00000017b5b77c23 */ /* 0x000fe200080100b7 */
[----:B------:R-:W-:-:S04]  /*9b20*/  LOP3.LUT P4, RZ, R23, 0xff00, RZ, 0xc0, !PT ;  /* 0x0000ff0017ff7812 */ /* 0x000fc8000788c0ff */
[----:B------:R-:W-:-:S09]  /*9b30*/  F2FP.BF16.F32.PACK_AB R174, R183, R174 ;  /* 0x000000aeb7ae723e */ /* 0x000fd200000010ff */
[----:B------:R-:W-:Y:S01]  /*9b40*/  @P4 PRMT R177, R178, 0x7632, R177 ;  /* 0x00007632b2b14816 */ /* 0x000fe200000000b1 */
[----:B------:R-:W-:Y:S01]  /*9b50*/  FMUL.FTZ R178, R183, UR12 ;  /* 0x0000000cb7b27c20 */ /* 0x000fe20008410000 */
[----:B------:R-:W-:Y:S02]  /*9b60*/  HFMA2 R183, -RZ, RZ, 0, 0 ;  /* 0x00000000ffb77431 */ /* 0x000fe400000001ff */
[----:B------:R-:W-:Y:S01]  /*9b70*/  @P4 SHF.L.U32 R177, R177, 0x10, RZ ;  /* 0x00000010b1b14819 */ /* 0x000fe200000006ff */
[----:B------:R-:W-:Y:S01]  /*9b80*/  FMUL.FTZ R181, R178, UR22 ;  /* 0x00000016b2b57c20 */ /* 0x000fe20008410000 */
[----:B------:R-:W-:-:S03]  /*9b90*/  MOV R178, RZ ;  /* 0x000000ff00b27202 */ /* 0x000fc60000000f00 */
[----:B------:R-:W-:Y:S01]  /*9ba0*/  @P4 FMUL.FTZ R178, R181, R177 ;  /* 0x000000b1b5b24220 */ /* 0x000fe20000410000 */
[----:B------:R-:W-:Y:S01]  /*9bb0*/  FADD.FTZ R177, R72, R175 ;  /* 0x000000af48b17221 */ /* 0x000fe20000010000 */
[----:B------:R-:W-:Y:S01]  /*9bc0*/  FMUL.FTZ R175, R157, R181 ;  /* 0x000000b59daf7220 */ /* 0x000fe20000410000 */
[----:B------:R-:W-:Y:S01]  /*9bd0*/  FFMA.FTZ R72, R193, UR4, R180 ;  /* 0x00000004c1487c23 */ /* 0x000fe200080100b4 */
[----:B------:R-:W-:Y:S01]  /*9be0*/  FADD.FTZ R181, R73, R178 ;  /* 0x000000b249b57221 */ /* 0x000fe20000010000 */
[----:B------:R-:W-:Y:S02]  /*9bf0*/  HFMA2 R73, -RZ, RZ, 0, 0 ;  /* 0x00000000ff497431 */ /* 0x000fe400000001ff */
[----:B------:R-:W-:Y:S01]  /*9c00*/  FSEL R227, R175, RZ, P4 ;  /* 0x000000ffafe37208 */ /* 0x000fe20002000000 */
[----:B------:R-:W-:Y:S01]  /*9c10*/  FADD.FTZ R72, R237, -R72 ;  /* 0x80000048ed487221 */ /* 0x000fe20000010000 */
[----:B------:R-:W-:Y:S02]  /*9c20*/  LOP3.LUT P4, RZ, R23, 0xff0000, RZ, 0xc0, !PT ;  /* 0x00ff000017ff7812 */ /* 0x000fe4000788c0ff */
[----:B------:R-:W-:-:S05]  /*9c30*/  SHF.L.U32 R175, R43, 0x10, RZ ;  /* 0x000000102baf7819 */ /* 0x000fca00000006ff */
[----:B------:R-:W-:-:S04]  /*9c40*/  FFMA.FTZ R175, R72, UR23, R175 ;  /* 0x0000001748af7c23 */ /* 0x000fc800080100af */
[----:B------:R-:W-:Y:S02]  /*9c50*/  FMUL.FTZ R72, R175, UR12 ;  /* 0x0000000caf487c20 */ /* 0x000fe40008410000 */
[----:B------:R-:W-:Y:S02]  /*9c60*/  @P4 SHF.L.U32 R178, R179, 0x10, RZ ;  /* 0x00000010b3b24819 */ /* 0x000fe400000006ff */
[----:B------:R-:W-:-:S04]  /*9c70*/  FMUL.FTZ R72, R72, UR22 ;  /* 0x0000001648487c20 */ /* 0x000fc80008410000 */
[----:B------:R-:W-:Y:S01]  /*9c80*/  @P4 FMUL.FTZ R73, R72, R178 ;  /* 0x000000b248494220 */ /* 0x000fe20000410000 */
[----:B------:R-:W-:-:S03]  /*9c90*/  FMUL.FTZ R72, R158, R72 ;  /* 0x000000489e487220 */ /* 0x000fc60000410000 */
[----:B------:R-:W-:Y:S01]  /*9ca0*/  FADD.FTZ R178, R74, R73 ;  /* 0x000000494ab27221 */ /* 0x000fe20000010000 */
[----:B------:R-:W-:Y:S01]  /*9cb0*/  PRMT R74, R43, 0x7632, R74 ;  /* 0x000076322b4a7816 */ /* 0x000fe2000000004a */
[----:B------:R-:W-:Y:S01]  /*9cc0*/  FFMA.FTZ R73, R187, UR4, R180 ;  /* 0x00000004bb497c23 */ /* 0x000fe200080100b4 */
[----:B------:R-:W-:Y:S02]  /*9cd0*/  FSEL R72, R72, RZ, P4 ;  /* 0x000000ff48487208 */ /* 0x000fe40002000000 */
[----:B------:R-:W-:Y:S01]  /*9ce0*/  ISETP.GE.U32.AND P4, PT, R22, RZ, PT ;  /* 0x000000ff1600720c */ /* 0x000fe20003f86070 */
[----:B------:R-:W-:Y:S01]  /*9cf0*/  FADD.FTZ R73, R236, -R73 ;  /* 0x80000049ec497221 */ /* 0x000fe20000010000 */
[----:B------:R-:W-:Y:S02]  /*9d00*/  SHF.L.U32 R74, R74, 0x10, RZ ;  /* 0x000000104a4a7819 */ /* 0x000fe400000006ff */
[----:B------:R-:W-:-:S03]  /*9d10*/  ISETP.GE.U32.AND.EX P4, PT, R23, 0x1000000, PT, P4 ;  /* 0x010000001700780c */ /* 0x000fc60003f86140 */
[----:B------:R-:W-:-:S04]  /*9d20*/  FFMA.FTZ R73, R73, UR23, R74 ;  /* 0x0000001749497c23 */ /* 0x000fc8000801004a */
[C---:B------:R-:W-:Y:S01]  /*9d30*/  FMUL.FTZ R74, R73.reuse, UR12 ;  /* 0x0000000c494a7c20 */ /* 0x040fe20008410000 */
[----:B------:R-:W-:Y:S01]  /*9d40*/  F2FP.BF16.F32.PACK_AB R175, R73, R175 ;  /* 0x000000af49af723e */ /* 0x000fe200000010ff */
[----:B------:R-:W-:Y:S02]  /*9d50*/  FFMA.FTZ R73, R199, UR4, R180 ;  /* 0x00000004c7497c23 */ /* 0x000fe400080100b4 */
[----:B------:R-:W-:Y:S02]  /*9d60*/  FMUL.FTZ R74, R74, UR22 ;  /* 0x000000164a4a7c20 */ /* 0x000fe40008410000 */
[----:B------:R-:W-:Y:S01]  /*9d70*/  @P4 PRMT R179, R179, 0x7632, R179 ;  /* 0x00007632b3b34816 */ /* 0x000fe200000000b3 */
[----:B------:R-:W-:-:S03]  /*9d80*/  FADD.FTZ R73, R243, -R73 ;  /* 0x80000049f3497221 */ /* 0x000fc60000010000 */
[----:B------:R-:W-:-:S05]  /*9d90*/  @P4 SHF.L.U32 R179, R179, 0x10, RZ ;  /* 0x00000010b3b34819 */ /* 0x000fca00000006ff */
[----:B------:R-:W-:-:S04]  /*9da0*/  @P4 FMUL.FTZ R252, R74, R179 ;  /* 0x000000b34afc4220 */ /* 0x000fc80000410000 */
[----:B------:R-:W-:Y:S01]  /*9db0*/  FADD.FTZ R179, R75, R252 ;  /* 0x000000fc4bb37221 */ /* 0x000fe20000010000 */
[----:B------:R-:W-:Y:S01]  /*9dc0*/  FMUL.FTZ R75, R159, R74 ;  /* 0x0000004a9f4b7220 */ /* 0x000fe20000410000 */
[----:B------:R-:W-:-:S04]  /*9dd0*/  SHF.L.U32 R74, R40, 0x10, RZ ;  /* 0x00000010284a7819 */ /* 0x000fc800000006ff */
[----:B------:R-:W-:Y:S01]  /*9de0*/  FSEL R75, R75, RZ, P4 ;  /* 0x000000ff4b4b7208 */ /* 0x000fe20002000000 */
[----:B------:R-:W-:Y:S01]  /*9df0*/  FFMA.FTZ R73, R73, UR23, R74 ;  /* 0x0000001749497c23 */ /* 0x000fe2000801004a */
[----:B------:R-:W-:Y:S02]  /*9e00*/  LOP3.LUT P4, RZ, R22, 0xff, RZ, 0xc0, !PT ;  /* 0x000000ff16ff7812 */ /* 0x000fe4000788c0ff */
[----:B------:R-:W-:Y:S01]  /*9e10*/  F2FP.BF16.F32.PACK_AB R75, R75, R72 ;  /* 0x000000484b4b723e */ /* 0x000fe200000010ff */
[----:B------:R-:W-:-:S04]  /*9e20*/  FMUL.FTZ R74, R73, UR12 ;  /* 0x0000000c494a7c20 */ /* 0x000fc80008410000 */
[----:B------:R-:W-:-:S06]  /*9e30*/  FMUL.FTZ R74, R74, UR22 ;  /* 0x000000164a4a7c20 */ /* 0x000fcc0008410000 */
[----:B------:R-:W-:-:S05]  /*9e40*/  @P4 SHF.L.U32 R252, R176, 0x10, RZ ;  /* 0x00000010b0fc4819 */ /* 0x000fca00000006ff */
[----:B------:R-:W-:Y:S01]  /*9e50*/  @P4 FMUL.FTZ R183, R74, R252 ;  /* 0x000000fc4ab74220 */ /* 0x000fe20000410000 */
[----:B------:R-:W-:-:S03]  /*9e60*/  FMUL.FTZ R252, R160, R74 ;  /* 0x0000004aa0fc7220 */ /* 0x000fc60000410000 */
[----:B------:R-:W-:Y:S01]  /*9e70*/  FADD.FTZ R183, R76, R183 ;  /* 0x000000b74cb77221 */ /* 0x000fe20000010000 */
[----:B------:R-:W-:-:S04]  /*9e80*/  FFMA.FTZ R76, R198, UR4, R180 ;  /* 0x00000004c64c7c23 */ /* 0x000fc800080100b4 */
[----:B------:R-:W-:-:S04]  /*9e90*/  FADD.FTZ R76, R242, -R76 ;  /* 0x8000004cf24c7221 */ /* 0x000fc80000010000 */
[----:B------:R-:W-:Y:S01]  /*9ea0*/  FFMA.FTZ R74, R76, UR23, R172 ;  /* 0x000000174c4a7c23 */ /* 0x000fe200080100ac */
[----:B------:R-:W-:Y:S02]  /*9eb0*/  FSEL R76, R252, RZ, P4 ;  /* 0x000000fffc4c7208 */ /* 0x000fe40002000000 */
[----:B------:R-:W-:-:S13]  /*9ec0*/  LOP3.LUT P4, RZ, R22, 0xff00, RZ, 0xc0, !PT ;  /* 0x0000ff0016ff7812 */ /* 0x000fda000788c0ff */
[----:B------:R-:W-:Y:S01]  /*9ed0*/  @P4 PRMT R172, R176, 0x7632, R172 ;  /* 0x00007632b0ac4816 */ /* 0x000fe200000000ac */
[----:B------:R-:W-:-:S03]  /*9ee0*/  FMUL.FTZ R176, R74, UR12 ;  /* 0x0000000c4ab07c20 */ /* 0x000fc60008410000 */
[----:B------:R-:W-:Y:S01]  /*9ef0*/  @P4 SHF.L.U32 R172, R172, 0x10, RZ ;  /* 0x00000010acac4819 */ /* 0x000fe200000006ff */
[----:B------:R-:W-:Y:S01]  /*9f00*/  FMUL.FTZ R252, R176, UR22 ;  /* 0x00000016b0fc7c20 */ /* 0x000fe20008410000 */
[----:B------:R-:W-:-:S03]  /*9f10*/  MOV R176, RZ ;  /* 0x000000ff00b07202 */ /* 0x000fc60000000f00 */
[----:B------:R-:W-:Y:S01]  /*9f20*/  @P4 FMUL.FTZ R176, R252, R172 ;  /* 0x000000acfcb04220 */ /* 0x000fe20000410000 */
        /* <DEDUP_REMOVED lines=8> */
.L_x_4957:
[----:B------:R-:W-:Y:S01]  /*9fb0*/  FFMA.FTZ R181, R197, UR4, R180 ;  /* 0x00000004c5b57c23 */ /* 0x000fe200080100b4 */
[----:B-----5:R-:W-:Y:S02]  /*9fc0*/  SHF.L.U32 R182, R41, 0x10, RZ ;  /* 0x0000001029b67819 */ /* 0x020fe400000006ff */
[----:B------:R-:W-:Y:S01]  /*9fd0*/  LOP3.LUT P4, RZ, R22, 0xff0000, RZ, 0xc0, !PT ;  /* 0x00ff000016ff7812 */ /* 0x000fe2000788c0ff */
[----:B------:R-:W-:Y:S01]  /*9fe0*/  FADD.FTZ R181, R241, -R181 ;  /* 0x800000b5f1b57221 */ /* 0x000fe20000010000 */
[C---:B------:R-:W-:Y:S02]  /*9ff0*/  LOP3.LUT P5, RZ, R23.reuse, 0xff, RZ, 0xc0, !PT ;  /* 0x000000ff17ff7812 */ /* 0x040fe400078ac0ff */
[----:B------:R-:W-:Y:S01]  /*a000*/  LOP3.LUT P6, RZ, R23, 0xff0000, RZ, 0xc0, !PT ;  /* 0x00ff000017ff7812 */ /* 0x000fe200078cc0ff */
[----:B------:R-:W-:-:S04]  /*a010*/  FFMA.FTZ R181, R181, UR23, R182 ;  /* 0x00000017b5b57c23 */ /* 0x000fc800080100b6 */
[----:B------:R-:W-:-:S04]  /*a020*/  FMUL.FTZ R181, R181, UR12 ;  /* 0x0000000cb5b57c20 */ /* 0x000fc80008410000 */
[----:B------:R-:W-:Y:S01]  /*a030*/  FMUL.FTZ R182, R181, UR22 ;  /* 0x00000016b5b67c20 */ /* 0x000fe20008410000 */
[----:B------:R-:W-:Y:S01]  /*a040*/  HFMA2 R181, -RZ, RZ, 0, 0 ;  /* 0x00000000ffb57431 */ /* 0x000fe200000001ff */
[----:B------:R-:W-:Y:S02]  /*a050*/  @P4 SHF.L.U32 R183, R177, 0x10, RZ ;  /* 0x00000010b1b74819 */ /* 0x000fe400000006ff */
[----:B------:R-:W-:Y:S02]  /*a060*/  PRMT R177, R41, 0x7632, R177 ;  /* 0x0000763229b17816 */ /* 0x000fe400000000b1 */
[----:B------:R-:W-:Y:S01]  /*a070*/  @P6 SHF.L.U32 R227, R179, 0x10, RZ ;  /* 0x00000010b3e36819 */ /* 0x000fe200000006ff */
[-C--:B------:R-:W-:Y:S01]  /*a080*/  @P4 FMUL.FTZ R181, R183, R182.reuse ;  /* 0x000000b6b7b54220 */ /* 0x080fe20000410000 */
[----:B------:R-:W-:Y:S01]  /*a090*/  FMUL.FTZ R182, R162, R182 ;  /* 0x000000b6a2b67220 */ /* 0x000fe20000410000 */
[----:B------:R-:W-:Y:S01]  /*a0a0*/  FFMA.FTZ R183, R196, UR4, R180 ;  /* 0x00000004c4b77c23 */ /* 0x000fe200080100b4 */
[----:B------:R-:W-:Y:S01]  /*a0b0*/  PRMT R179, R43, 0x7632, R179 ;  /* 0x000076322bb37816 */ /* 0x000fe200000000b3 */
[----:B------:R-:W-:Y:S01]  /*a0c0*/  FADD.FTZ R78, R78, R181 ;  /* 0x000000b54e4e7221 */ /* 0x000fe20000010000 */
[----:B------:R-:W-:Y:S01]  /*a0d0*/  SHF.L.U32 R181, R177, 0x10, RZ ;  /* 0x00000010b1b57819 */ /* 0x000fe200000006ff */
[----:B------:R-:W-:Y:S01]  /*a0e0*/  FADD.FTZ R183, R240, -R183 ;  /* 0x800000b7f0b77221 */ /* 0x000fe20000010000 */
[----:B------:R-:W-:-:S02]  /*a0f0*/  FSEL R182, R182, RZ, P4 ;  /* 0x000000ffb6b67208 */ /* 0x000fc40002000000 */
[----:B------:R-:W-:Y:S01]  /*a100*/  LOP3.LUT P4, RZ, R22, 0xff000000, RZ, 0xc0, !PT ;  /* 0xff00000016ff7812 */ /* 0x000fe2000788c0ff */
[----:B------:R-:W-:-:S04]  /*a110*/  FFMA.FTZ R181, R183, UR23, R181 ;  /* 0x00000017b7b57c23 */ /* 0x000fc800080100b5 */
[----:B------:R-:W-:-:S08]  /*a120*/  FMUL.FTZ R183, R181, UR12 ;  /* 0x0000000cb5b77c20 */ /* 0x000fd00008410000 */
[----:B------:R-:W-:-:S04]  /*a130*/  @P4 PRMT R177, R177, 0x7632, R177 ;  /* 0x00007632b1b14816 */ /* 0x000fc800000000b1 */
[----:B------:R-:W-:Y:S01]  /*a140*/  @P4 SHF.L.U32 R181, R177, 0x10, RZ ;  /* 0x00000010b1b54819 */ /* 0x000fe200000006ff */
[----:B------:R-:W-:Y:S01]  /*a150*/  FMUL.FTZ R177, R183, UR22 ;  /* 0x00000016b7b17c20 */ /* 0x000fe20008410000 */
[----:B------:R-:W-:-:S03]  /*a160*/  MOV R183, RZ ;  /* 0x000000ff00b77202 */ /* 0x000fc60000000f00 */
[-C--:B------:R-:W-:Y:S01]  /*a170*/  @P4 FMUL.FTZ R183, R181, R177.reuse ;  /* 0x000000b1b5b74220 */ /* 0x080fe20000410000 */
[----:B------:R-:W-:Y:S01]  /*a180*/  FMUL.FTZ R181, R163, R177 ;  /* 0x000000b1a3b57220 */ /* 0x000fe20000410000 */
[----:B------:R-:W-:Y:S02]  /*a190*/  FFMA.FTZ R177, R195, UR4, R180 ;  /* 0x00000004c3b17c23 */ /* 0x000fe400080100b4 */
[----:B------:R-:W-:Y:S02]  /*a1a0*/  FADD.FTZ R79, R79, R183 ;  /* 0x000000b74f4f7221 */ /* 0x000fe40000010000 */
[----:B------:R-:W-:Y:S01]  /*a1b0*/  FSEL R226, R181, RZ, P4 ;  /* 0x000000ffb5e27208 */ /* 0x000fe20002000000 */
[----:B------:R-:W-:Y:S01]  /*a1c0*/  FADD.FTZ R177, R239, -R177 ;  /* 0x800000b1efb17221 */ /* 0x000fe20000010000 */
[----:B------:R-:W-:Y:S02]  /*a1d0*/  SHF.L.U32 R181, R42, 0x10, RZ ;  /* 0x000000102ab57819 */ /* 0x000fe400000006ff */
[----:B------:R-:W-:-:S03]  /*a1e0*/  LOP3.LUT P4, RZ, R23, 0xff00, RZ, 0xc0, !PT ;  /* 0x0000ff0017ff7812 */ /* 0x000fc6000788c0ff */
[----:B------:R-:W-:Y:S01]  /*a1f0*/  FFMA.FTZ R177, R177, UR23, R181 ;  /* 0x00000017b1b17c23 */ /* 0x000fe200080100b5 */
[----:B------:R-:W-:-:S03]  /*a200*/  @P5 SHF.L.U32 R181, R178, 0x10, RZ ;  /* 0x00000010b2b55819 */ /* 0x000fc600000006ff */
[----:B------:R-:W-:-:S04]  /*a210*/  FMUL.FTZ R177, R177, UR12 ;  /* 0x0000000cb1b17c20 */ /* 0x000fc80008410000 */
[----:B------:R-:W-:Y:S01]  /*a220*/  FMUL.FTZ R183, R177, UR22 ;  /* 0x00000016b1b77c20 */ /* 0x000fe20008410000 */
[----:B------:R-:W-:Y:S01]  /*a230*/  HFMA2 R177, -RZ, RZ, 0, 0 ;  /* 0x00000000ffb17431 */ /* 0x000fe200000001ff */
[----:B------:R-:W-:-:S04]  /*a240*/  @P4 PRMT R178, R178, 0x7632, R178 ;  /* 0x00007632b2b24816 */ /* 0x000fc800000000b2 */
[----:B------:R-:W-:Y:S01]  /*a250*/  @P4 SHF.L.U32 R178, R178, 0x10, RZ ;  /* 0x00000010b2b24819 */ /* 0x000fe200000006ff */
[----:B------:R-:W-:Y:S01]  /*a260*/  @P5 FMUL.FTZ R177, R181, R183 ;  /* 0x000000b7b5b15220 */ /* 0x000fe20000410000 */
[----:B------:R-:W-:-:S03]  /*a270*/  FFMA.FTZ R181, R194, UR4, R180 ;  /* 0x00000004c2b57c23 */ /* 0x000fc600080100b4 */
        /* <DEDUP_REMOVED lines=8> */
[-C--:B------:R-:W-:Y:S01]  /*a300*/  @P4 FMUL.FTZ R181, R178, R72.reuse ;  /* 0x00000048b2b54220 */ /* 0x080fe20000410000 */
[----:B------:R-:W-:Y:S01]  /*a310*/  SHF.L.U32 R178, R43, 0x10, RZ ;  /* 0x000000102bb27819 */ /* 0x000fe200000006ff */
[----:B------:R-:W-:Y:S02]  /*a320*/  FMUL.FTZ R72, R157, R72 ;  /* 0x000000489d487220 */ /* 0x000fe40000410000 */
[----:B------:R-:W-:Y:S01]  /*a330*/  FADD.FTZ R181, R73, R181 ;  /* 0x000000b549b57221 */ /* 0x000fe20000010000 */
[----:B------:R-:W-:-:S04]  /*a340*/  FFMA.FTZ R73, R193, UR4, R180 ;  /* 0x00000004c1497c23 */ /* 0x000fc800080100b4 */
[----:B------:R-:W-:-:S04]  /*a350*/  FADD.FTZ R73, R237, -R73 ;  /* 0x80000049ed497221 */ /* 0x000fc80000010000 */
[----:B------:R-:W-:Y:S01]  /*a360*/  FFMA.FTZ R73, R73, UR23, R178 ;  /* 0x0000001749497c23 */ /* 0x000fe200080100b2 */
[----:B------:R-:W-:-:S03]  /*a370*/  HFMA2 R178, -RZ, RZ, 0, 0 ;  /* 0x00000000ffb27431 */ /* 0x000fc600000001ff */
[----:B------:R-:W-:-:S04]  /*a380*/  FMUL.FTZ R73, R73, UR12 ;  /* 0x0000000c49497c20 */ /* 0x000fc80008410000 */
[----:B------:R-:W-:-:S04]  /*a390*/  FMUL.FTZ R73, R73, UR22 ;  /* 0x0000001649497c20 */ /* 0x000fc80008410000 */
[-C--:B------:R-:W-:Y:S01]  /*a3a0*/  @P6 FMUL.FTZ R178, R227, R73.reuse ;  /* 0x00000049e3b26220 */ /* 0x080fe20000410000 */
[----:B------:R-:W-:Y:S01]  /*a3b0*/  FMUL.FTZ R73, R158, R73 ;  /* 0x000000499e497220 */ /* 0x000fe20000410000 */
[----:B------:R-:W-:Y:S02]  /*a3c0*/  SHF.L.U32 R227, R179, 0x10, RZ ;  /* 0x00000010b3e37819 */ /* 0x000fe400000006ff */
[----:B------:R-:W-:Y:S01]  /*a3d0*/  FADD.FTZ R178, R74, R178 ;  /* 0x000000b24ab27221 */ /* 0x000fe20000010000 */
[----:B------:R-:W-:Y:S01]  /*a3e0*/  FFMA.FTZ R74, R187, UR4, R180 ;  /* 0x00000004bb4a7c23 */ /* 0x000fe200080100b4 */
[----:B------:R-:W-:Y:S02]  /*a3f0*/  FSEL R73, R73, RZ, P6 ;  /* 0x000000ff49497208 */ /* 0x000fe40003000000 */
[----:B------:R-:W-:Y:S01]  /*a400*/  ISETP.GE.U32.AND P6, PT, R22, RZ, PT ;  /* 0x000000ff1600720c */ /* 0x000fe20003fc6070 */
[----:B------:R-:W-:-:S03]  /*a410*/  FADD.FTZ R74, R236, -R74 ;  /* 0x8000004aec4a7221 */ /* 0x000fc60000010000 */
[----:B------:R-:W-:Y:S01]  /*a420*/  ISETP.GE.U32.AND.EX P6, PT, R23, 0x1000000, PT, P6 ;  /* 0x010000001700780c */ /* 0x000fe20003fc6160 */
[----:B------:R-:W-:Y:S01]  /*a430*/  FFMA.FTZ R74, R74, UR23, R227 ;  /* 0x000000174a4a7c23 */ /* 0x000fe200080100e3 */
[----:B------:R-:W-:-:S03]  /*a440*/  MOV R227, RZ ;  /* 0x000000ff00e37202 */ /* 0x000fc60000000f00 */
        /* <DEDUP_REMOVED lines=12> */
[----:B------:R-:W-:-:S04]  /*a510*/  FFMA.FTZ R73, R199, UR4, R180 ;  /* 0x00000004c7497c23 */ /* 0x000fc800080100b4 */
[----:B------:R-:W-:-:S04]  /*a520*/  FADD.FTZ R73, R243, -R73 ;  /* 0x80000049f3497221 */ /* 0x000fc80000010000 */
[----:B------:R-:W-:Y:S01]  /*a530*/  FFMA.FTZ R183, R73, UR23, R183 ;  /* 0x0000001749b77c23 */ /* 0x000fe200080100b7 */
[----:B------:R-:W-:Y:S02]  /*a540*/  FSEL R73, R72, RZ, P4 ;  /* 0x000000ff48497208 */ /* 0x000fe40002000000 */
[----:B------:R-:W-:Y:S01]  /*a550*/  LOP3.LUT P4, RZ, R22, 0xff, RZ, 0xc0, !PT ;  /* 0x000000ff16ff7812 */ /* 0x000fe2000788c0ff */
[----:B------:R-:W-:Y:S01]  /*a560*/  FMUL.FTZ R72, R183, UR12 ;  /* 0x0000000cb7487c20 */ /* 0x000fe20008410000 */
[----:B------:R-:W-:Y:S01]  /*a570*/  HFMA2 R183, -RZ, RZ, 0, 0 ;  /* 0x00000000ffb77431 */ /* 0x000fe200000001ff */
[----:B------:R-:W-:Y:S02]  /*a580*/  F2FP.BF16.F32.PACK_AB R74, R73, R74 ;  /* 0x0000004a494a723e */ /* 0x000fe400000010ff */
[----:B------:R-:W-:Y:S01]  /*a590*/  FMUL.FTZ R72, R72, UR22 ;  /* 0x0000001648487c20 */ /* 0x000fe20008410000 */
[----:B------:R-:W-:-:S07]  /*a5a0*/  F2FP.BF16.F32.PACK_AB R73, R226, R182 ;  /* 0x000000b6e249723e */ /* 0x000fce00000010ff */
[----:B------:R-:W-:Y:S02]  /*a5b0*/  @P4 SHF.L.U32 R227, R176, 0x10, RZ ;  /* 0x00000010b0e34819 */ /* 0x000fe400000006ff */
[----:B------:R-:W-:-:S03]  /*a5c0*/  PRMT R176, R40, 0x7632, R176 ;  /* 0x0000763228b07816 */ /* 0x000fc600000000b0 */
[-C--:B------:R-:W-:Y:S01]  /*a5d0*/  @P4 FMUL.FTZ R183, R227, R72.reuse ;  /* 0x00000048e3b74220 */ /* 0x080fe20000410000 */
[----:B------:R-:W-:Y:S01]  /*a5e0*/  FMUL.FTZ R72, R160, R72 ;  /* 0x00000048a0487220 */ /* 0x000fe20000410000 */
[----:B------:R-:W-:Y:S02]  /*a5f0*/  SHF.L.U32 R227, R176, 0x10, RZ ;  /* 0x00000010b0e37819 */ /* 0x000fe400000006ff */
[----:B------:R-:W-:Y:S01]  /*a600*/  FADD.FTZ R183, R76, R183 ;  /* 0x000000b74cb77221 */ /* 0x000fe20000010000 */
[----:B------:R-:W-:Y:S01]  /*a610*/  FFMA.FTZ R76, R198, UR4, R180 ;  /* 0x00000004c64c7c23 */ /* 0x000fe200080100b4 */
[----:B------:R-:W-:Y:S02]  /*a620*/  FSEL R72, R72, RZ, P4 ;  /* 0x000000ff48487208 */ /* 0x000fe40002000000 */
[----:B------:R-:W-:Y:S01]  /*a630*/  LOP3.LUT P4, RZ, R22, 0xff00, RZ, 0xc0, !PT ;  /* 0x0000ff0016ff7812 */ /* 0x000fe2000788c0ff */
[----:B------:R-:W-:-:S04]  /*a640*/  FADD.FTZ R76, R242, -R76 ;  /* 0x8000004cf24c7221 */ /* 0x000fc80000010000 */
[----:B------:R-:W-:Y:S01]  /*a650*/  FFMA.FTZ R76, R76, UR23, R227 ;  /* 0x000000174c4c7c23 */ /* 0x000fe200080100e3 */
[----:B------:R-:W-:-:S03]  /*a660*/  MOV R227, RZ ;  /* 0x000000ff00e37202 */ /* 0x000fc60000000f00 */
        /* <DEDUP_REMOVED lines=9> */
.L_x_4958:
        /* <DEDUP_REMOVED lines=13> */
.L_x_4956:
[----:B------:R-:W-:Y:S05]  /*a7d0*/  BSYNC.RECONVERGENT B1 ;  /* 0x0000000000017941 */ /* 0x000fea0003800200 */
.L_x_4955:
        /* <DEDUP_REMOVED lines=130> */
.L_x_4961:
        /* <DEDUP_REMOVED lines=117> */
.L_x_4962:
        /* <DEDUP_REMOVED lines=13> */
.L_x_4960:
[----:B------:R-:W-:Y:S05]  /*b820*/  BSYNC.RECONVERGENT B1 ;  /* 0x0000000000017941 */ /* 0x000fea0003800200 */
.L_x_4959:
        /* <DEDUP_REMOVED lines=130> */
.L_x_4965:
        /* <DEDUP_REMOVED lines=117> */
.L_x_4966:
        /* <DEDUP_REMOVED lines=13> */
.L_x_4964:
[----:B------:R-:W-:Y:S05]  /*c870*/  BSYNC.RECONVERGENT B1 ;  /* 0x0000000000017941 */ /* 0x000fea0003800200 */
.L_x_4963:
        /* <DEDUP_REMOVED lines=36> */
[----:B------:R-:W-:-:S05]  /*cac0*/  @P4 SHF.L.U32 R174, R174, 0x10, RZ ;  /* 0x00000010aeae4819 */ /* 0x000fca00000006ff */
[----:B------:R-:W-:Y:S01]  /*cad0*/  @P4 FMUL.FTZ R177, R175, R174 ;  /* 0x000000aeafb14220 */ /* 0x000fe20000410000 */
[----:B------:R-:W-:Y:S01]  /*cae0*/  FMUL.FTZ R175, R139, R175 ;  /* 0x000000af8baf7220 */ /* 0x000fe20000410000 */
[----:B------:R-:W-:Y:S02]  /*caf0*/  FFMA.FTZ R174, R188, UR4, R180 ;  /* 0x00000004bcae7c23 */ /* 0x000fe400080100b4 */
        /* <DEDUP_REMOVED lines=66> */
[----:B------:R-:W-:Y:S02]  /*cf20*/  @P4 SHF.L.U32 R252, R176, 0x10, RZ ;  /* 0x00000010b0fc4819 */ /* 0x000fe400000006ff */
[----:B------:R-:W-:-:S03]  /*cf30*/  PRMT R176, R28, 0x7632, R176 ;  /* 0x000076321cb07816 */ /* 0x000fc600000000b0 */
[----:B------:R-:W-:Y:S01]  /*cf40*/  @P4 FMUL.FTZ R183, R50, R252 ;  /* 0x000000fc32b74220 */ /* 0x000fe20000410000 */
[----:B------:R-:W-:-:S03]  /*cf50*/  FMUL.FTZ R252, R136, R50 ;  /* 0x0000003288fc7220 */ /* 0x000fc60000410000 */
[----:B------:R-:W-:Y:S01]  /*cf60*/  FADD.FTZ R183, R52, R183 ;  /* 0x000000b734b77221 */ /* 0x000fe20000010000 */
[----:B------:R-:W-:Y:S01]  /*cf70*/  FFMA.FTZ R52, R215, UR4, R180 ;  /* 0x00000004d7347c23 */ /* 0x000fe200080100b4 */
[----:B------:R-:W-:-:S03]  /*cf80*/  SHF.L.U32 R180, R176, 0x10, RZ ;  /* 0x00000010b0b47819 */ /* 0x000fc600000006ff */
[----:B------:R-:W-:-:S04]  /*cf90*/  FADD.FTZ R52, R214, -R52 ;  /* 0x80000034d6347221 */ /* 0x000fc80000010000 */
[----:B------:R-:W-:Y:S01]  /*cfa0*/  FFMA.FTZ R50, R52, UR23, R180 ;  /* 0x0000001734327c23 */ /* 0x000fe200080100b4 */
[----:B------:R-:W-:Y:S02]  /*cfb0*/  FSEL R52, R252, RZ, P4 ;  /* 0x000000fffc347208 */ /* 0x000fe40002000000 */
[----:B------:R-:W-:Y:S01]  /*cfc0*/  LOP3.LUT P4, RZ, R184, 0xff00, RZ, 0xc0, !PT ;  /* 0x0000ff00b8ff7812 */ /* 0x000fe2000788c0ff */
[C---:B------:R-:W-:Y:S01]  /*cfd0*/  FMUL.FTZ R180, R50.reuse, UR12 ;  /* 0x0000000c32b47c20 */ /* 0x040fe20008410000 */
[----:B------:R-:W-:Y:S02]  /*cfe0*/  F2FP.BF16.F32.PACK_AB R172, R50, R49 ;  /* 0x0000003132ac723e */ /* 0x000fe400000010ff */
[----:B------:R-:W-:Y:S01]  /*cff0*/  MOV R252, RZ ;  /* 0x000000ff00fc7202 */ /* 0x000fe20000000f00 */
[----:B------:R-:W-:Y:S01]  /*d000*/  FMUL.FTZ R180, R180, UR22 ;  /* 0x00000016b4b47c20 */ /* 0x000fe20008410000 */
[----:B------:R-:W-:-:S03]  /*d010*/  F2FP.BF16.F32.PACK_AB R50, R227, R182 ;  /* 0x000000b6e332723e */ /* 0x000fc600000010ff */
[----:B------:R-:W-:-:S04]  /*d020*/  FMUL.FTZ R49, R137, R180 ;  /* 0x000000b489317220 */ /* 0x000fc80000410000 */
[----:B------:R-:W-:Y:S02]  /*d030*/  @P4 PRMT R176, R176, 0x7632, R176 ;  /* 0x00007632b0b04816 */ /* 0x000fe400000000b0 */
[----:B------:R-:W-:Y:S02]  /*d040*/  FSEL R48, R49, RZ, P4 ;  /* 0x000000ff31307208 */ /* 0x000fe40002000000 */
[----:B------:R-:W-:Y:S02]  /*d050*/  @P4 SHF.L.U32 R176, R176, 0x10, RZ ;  /* 0x00000010b0b04819 */ /* 0x000fe400000006ff */
[----:B------:R-:W-:Y:S02]  /*d060*/  F2FP.BF16.F32.PACK_AB R49, R228, R226 ;  /* 0x000000e2e431723e */ /* 0x000fe400000010ff */
[----:B------:R-:W-:Y:S01]  /*d070*/  F2FP.BF16.F32.PACK_AB R48, R48, R52 ;  /* 0x000000343030723e */ /* 0x000fe200000010ff */
[----:B------:R-:W-:-:S04]  /*d080*/  @P4 FMUL.FTZ R252, R180, R176 ;  /* 0x000000b0b4fc4220 */ /* 0x000fc80000410000 */
[----:B------:R-:W-:Y:S01]  /*d090*/  FADD.FTZ R176, R53, R252 ;  /* 0x000000fc35b07221 */ /* 0x000fe20000010000 */
[----:B------:R-:W-:Y:S06]  /*d0a0*/  BRA `(.L_x_4968) ;  /* 0x0000000400d47947 */ /* 0x000fec0003800000 */
.L_x_4967:
[----:B------:R-:W-:Y:S01]  /*d0b0*/  FFMA.FTZ R181, R190, UR4, R180 ;  /* 0x00000004beb57c23 */ /* 0x000fe200080100b4 */
[----:B-----5:R-:W-:Y:S02]  /*d0c0*/  SHF.L.U32 R182, R29, 0x10, RZ ;  /* 0x000000101db67819 */ /* 0x020fe400000006ff */
        /* <DEDUP_REMOVED lines=8> */
[-C--:B------:R-:W-:Y:S01]  /*d150*/  @P4 FMUL.FTZ R181, R183, R182.reuse ;  /* 0x000000b6b7b54220 */ /* 0x080fe20000410000 */
[----:B------:R-:W-:Y:S01]  /*d160*/  FMUL.FTZ R182, R138, R182 ;  /* 0x000000b68ab67220 */ /* 0x000fe20000410000 */
[----:B------:R-:W-:Y:S02]  /*d170*/  FFMA.FTZ R183, R189, UR4, R180 ;  /* 0x00000004bdb77c23 */ /* 0x000fe400080100b4 */
[----:B------:R-:W-:Y:S01]  /*d180*/  FADD.FTZ R54, R54, R181 ;  /* 0x000000b536367221 */ /* 0x000fe20000010000 */
[----:B------:R-:W-:Y:S01]  /*d190*/  SHF.L.U32 R181, R177, 0x10, RZ ;  /* 0x00000010b1b57819 */ /* 0x000fe200000006ff */
[----:B------:R-:W-:Y:S01]  /*d1a0*/  FADD.FTZ R183, R212, -R183 ;  /* 0x800000b7d4b77221 */ /* 0x000fe20000010000 */
[----:B------:R-:W-:Y:S02]  /*d1b0*/  FSEL R182, R182, RZ, P4 ;  /* 0x000000ffb6b67208 */ /* 0x000fe40002000000 */
        /* <DEDUP_REMOVED lines=21> */
[-C--:B------:R-:W-:Y:S01]  /*d310*/  @P4 FMUL.FTZ R177, R183, R181.reuse ;  /* 0x000000b5b7b14220 */ /* 0x080fe20000410000 */
[----:B------:R-:W-:Y:S01]  /*d320*/  SHF.L.U32 R183, R178, 0x10, RZ ;  /* 0x00000010b2b77819 */ /* 0x000fe200000006ff */
[----:B------:R-:W-:Y:S02]  /*d330*/  FMUL.FTZ R181, R132, R181 ;  /* 0x000000b584b57220 */ /* 0x000fe40000410000 */
[----:B------:R-:W-:Y:S01]  /*d340*/  FADD.FTZ R177, R48, R177 ;  /* 0x000000b130b17221 */ /* 0x000fe20000010000 */
[----:B------:R-:W-:-:S04]  /*d350*/  FFMA.FTZ R48, R3, UR4, R180 ;  /* 0x0000000403307c23 */ /* 0x000fc800080100b4 */
[----:B------:R-:W-:-:S04]  /*d360*/  FADD.FTZ R48, R210, -R48 ;  /* 0x80000030d2307221 */ /* 0x000fc80000010000 */
[----:B------:R-:W-:Y:S01]  /*d370*/  FFMA.FTZ R183, R48, UR23, R183 ;  /* 0x0000001730b77c23 */ /* 0x000fe200080100b7 */
[----:B------:R-:W-:Y:S02]  /*d380*/  FSEL R48, R181, RZ, P4 ;  /* 0x000000ffb5307208 */ /* 0x000fe40002000000 */
[----:B------:R-:W-:Y:S01]  /*d390*/  LOP3.LUT P4, RZ, R185, 0xff00, RZ, 0xc0, !PT ;  /* 0x0000ff00b9ff7812 */ /* 0x000fe2000788c0ff */
[----:B------:R-:W-:-:S12]  /*d3a0*/  FMUL.FTZ R183, R183, UR12 ;  /* 0x0000000cb7b77c20 */ /* 0x000fd80008410000 */
[----:B------:R-:W-:-:S04]  /*d3b0*/  @P4 PRMT R178, R178, 0x7632, R178 ;  /* 0x00007632b2b24816 */ /* 0x000fc800000000b2 */
[----:B------:R-:W-:Y:S01]  /*d3c0*/  @P4 SHF.L.U32 R181, R178, 0x10, RZ ;  /* 0x00000010b2b54819 */ /* 0x000fe200000006ff */
[----:B------:R-:W-:Y:S01]  /*d3d0*/  FMUL.FTZ R178, R183, UR22 ;  /* 0x00000016b7b27c20 */ /* 0x000fe20008410000 */
[----:B------:R-:W-:-:S03]  /*d3e0*/  MOV R183, RZ ;  /* 0x000000ff00b77202 */ /* 0x000fc60000000f00 */
[-C--:B------:R-:W-:Y:S01]  /*d3f0*/  @P4 FMUL.FTZ R183, R181, R178.reuse ;  /* 0x000000b2b5b74220 */ /* 0x080fe20000410000 */
        /* <DEDUP_REMOVED lines=8> */
[----:B------:R-:W-:-:S04]  /*d480*/  FMUL.FTZ R178, R183, UR12 ;  /* 0x0000000cb7b27c20 */ /* 0x000fc80008410000 */
[----:B------:R-:W-:Y:S01]  /*d490*/  FMUL.FTZ R183, R178, UR22 ;  /* 0x00000016b2b77c20 */ /* 0x000fe20008410000 */
[----:B------:R-:W-:-:S07]  /*d4a0*/  HFMA2 R178, -RZ, RZ, 0, 0 ;  /* 0x00000000ffb27431 */ /* 0x000fce00000001ff */
        /* <DEDUP_REMOVED lines=10> */
[----:B------:R-:W-:Y:S01]  /*d550*/  ISETP.GE.U32.AND P4, PT, R184, RZ, PT ;  /* 0x000000ffb800720c */ /* 0x000fe20003f86070 */
[----:B------:R-:W-:Y:S01]  /*d560*/  FMUL.FTZ R183, R227, UR12 ;  /* 0x0000000ce3b77c20 */ /* 0x000fe20008410000 */
[----:B------:R-:W-:Y:S02]  /*d570*/  MOV R227, RZ ;  /* 0x000000ff00e37202 */ /* 0x000fe40000000f00 */
[----:B------:R-:W-:Y:S01]  /*d580*/  ISETP.GE.U32.AND.EX P4, PT, R185, 0x1000000, PT, P4 ;  /* 0x01000000b900780c */ /* 0x000fe20003f86140 */
[----:B------:R-:W-:-:S12]  /*d590*/  FMUL.FTZ R183, R183, UR22 ;  /* 0x00000016b7b77c20 */ /* 0x000fd80008410000 */
[----:B------:R-:W-:-:S04]  /*d5a0*/  @P4 PRMT R179, R179, 0x7632, R179 ;  /* 0x00007632b3b34816 */ /* 0x000fc800000000b3 */
[----:B------:R-:W-:-:S05]  /*d5b0*/  @P4 SHF.L.U32 R179, R179, 0x10, RZ ;  /* 0x00000010b3b34819 */ /* 0x000fca00000006ff */
        /* <DEDUP_REMOVED lines=9> */
[----:B------:R-:W-:Y:S01]  /*d650*/  FMUL.FTZ R183, R227, UR12 ;  /* 0x0000000ce3b77c20 */ /* 0x000fe20008410000 */
[----:B------:R-:W-:Y:S02]  /*d660*/  F2FP.BF16.F32.PACK_AB R51, R51, R50 ;  /* 0x000000323333723e */ /* 0x000fe400000010ff */
[----:B------:R-:W-:Y:S01]  /*d670*/  F2FP.BF16.F32.PACK_AB R50, R49, R48 ;  /* 0x000000303132723e */ /* 0x000fe200000010ff */
[----:B------:R-:W-:Y:S01]  /*d680*/  FMUL.FTZ R227, R183, UR22 ;  /* 0x00000016b7e37c20 */ /* 0x000fe20008410000 */
[----:B------:R-:W-:Y:S01]  /*d690*/  HFMA2 R183, -RZ, RZ, 0, 0 ;  /* 0x00000000ffb77431 */ /* 0x000fe200000001ff */
[----:B------:R-:W-:-:S06]  /*d6a0*/  F2FP.BF16.F32.PACK_AB R49, R226, R182 ;  /* 0x000000b6e231723e */ /* 0x000fcc00000010ff */
[----:B------:R-:W-:Y:S02]  /*d6b0*/  @P4 SHF.L.U32 R228, R176, 0x10, RZ ;  /* 0x00000010b0e44819 */ /* 0x000fe400000006ff */
[----:B------:R-:W-:-:S03]  /*d6c0*/  PRMT R176, R28, 0x7632, R176 ;  /* 0x000076321cb07816 */ /* 0x000fc600000000b0 */
        /* <DEDUP_REMOVED lines=10> */
[----:B------:R-:W-:-:S03]  /*d770*/  MOV R227, RZ ;  /* 0x000000ff00e37202 */ /* 0x000fc60000000f00 */
[----:B------:R-:W-:-:S08]  /*d780*/  FMUL.FTZ R180, R180, UR22 ;  /* 0x00000016b4b47c20 */ /* 0x000fd00008410000 */
[----:B------:R-:W-:-:S04]  /*d790*/  @P4 PRMT R176, R176, 0x7632, R176 ;  /* 0x00007632b0b04816 */ /* 0x000fc800000000b0 */
[----:B------:R-:W-:-:S05]  /*d7a0*/  @P4 SHF.L.U32 R176, R176, 0x10, RZ ;  /* 0x00000010b0b04819 */ /* 0x000fca00000006ff */
[----:B------:R-:W-:-:S04]  /*d7b0*/  @P4 FMUL.FTZ R227, R176, R180 ;  /* 0x000000b4b0e34220 */ /* 0x000fc80000410000 */
[----:B------:R-:W-:Y:S01]  /*d7c0*/  FADD.FTZ R176, R53, R227 ;  /* 0x000000e335b07221 */ /* 0x000fe20000010000 */
[----:B------:R-:W-:-:S05]  /*d7d0*/  FMUL.FTZ R53, R137, R180 ;  /* 0x000000b489357220 */ /* 0x000fca0000410000 */
[----:B------:R-:W-:-:S04]  /*d7e0*/  FSEL R48, R53, RZ, P4 ;  /* 0x000000ff35307208 */ /* 0x000fc80002000000 */
[----:B------:R-:W-:-:S07]  /*d7f0*/  F2FP.BF16.F32.PACK_AB R48, R48, R52 ;  /* 0x000000343030723e */ /* 0x000fce00000010ff */
.L_x_4968:
        /* <DEDUP_REMOVED lines=12> */
.L_x_4948:
[----:B------:R-:W-:Y:S05]  /*d8c0*/  BSYNC.RECONVERGENT B0 ;  /* 0x0000000000007941 */ /* 0x000fea0003800200 */
.L_x_4930:
[----:B------:R-:W-:Y:S02]  /*d8d0*/  UIADD3 UR7, UPT, UPT, UR7, UR24, URZ ;  /* 0x0000001807077290 */ /* 0x000fe4000fffe0ff */
[----:B------:R-:W-:Y:S02]  /*d8e0*/  UPLOP3.LUT UP2, UPT, UPT, UPT, UP2, 0x40, 0x4 ;  /* 0x000000000004789c */ /* 0x000fe40003f4e820 */
[----:B------:R-:W-:-:S09]  /*d8f0*/  UISETP.GE.AND UP1, UPT, UR7, UR25, UPT ;  /* 0x000000190700728c */ /* 0x000fd2000bf26270 */
[----:B------:R-:W-:Y:S05]  /*d900*/  BRA.U !UP1, `(.L_x_4969) ;  /* 0xffffff39090c7547 */ /* 0x000fea000b83ffff */
.L_x_4917:
[----:B------:R-:W2:Y:S01]  /*d910*/  LDL.LU R176, [R1+0x94] ;  /* 0x0000940001b07983 */ /* 0x000ea20000300800 */
[----:B------:R-:W0:Y:S01]  /*d920*/  S2UR UR4, SR_CTAID.X ;  /* 0x00000000000479c3 */ /* 0x000e220000002500 */
[----:B------:R-:W-:Y:S01]  /*d930*/  BSSY.RECONVERGENT B0, `(.L_x_4970) ;  /* 0x000001c000007945 */ /* 0x000fe20003800200 */
[----:B0-----:R-:W-:-:S06]  /*d940*/  UIMAD UR4, UR4, UR6, URZ ;  /* 0x00000006040472a4 */ /* 0x001fcc000f8e02ff */
[----:B------:R-:W-:Y:S02]  /*d950*/  MOV R9, UR4 ;  /* 0x0000000400097c02 */ /* 0x000fe40008000f00 */
[----:B--2---:R-:W-:Y:S02]  /*d960*/  ISETP.NE.AND P3, PT, R176, RZ, PT ;  /* 0x000000ffb000720c */ /* 0x004fe40003f65270 */
[----:B------:R-:W0:Y:S02]  /*d970*/  S2R R176, SR_TID.X ;  /* 0x0000000000b07919 */ /* 0x000e240000002100 */
[----:B0-----:R-:W-:-:S09]  /*d980*/  LEA.HI R9, R9, R176, RZ, 0x1d ;  /* 0x000000b009097211 */ /* 0x001fd200078fe8ff */
[----:B------:R-:W-:Y:S05]  /*d990*/  @!P3 BRA `(.L_x_4971) ;  /* 0x000000000054b947 */ /* 0x000fea0003800000 */
        /* <DEDUP_REMOVED lines=21> */
.L_x_4971:
[----:B------:R-:W-:Y:S05]  /*daf0*/  BSYNC.RECONVERGENT B0 ;  /* 0x0000000000007941 */ /* 0x000fea0003800200 */
.L_x_4970:
        /* <DEDUP_REMOVED lines=23> */
.L_x_4973:
[----:B------:R-:W-:Y:S05]  /*dc70*/  BSYNC.RECONVERGENT B0 ;  /* 0x0000000000007941 */ /* 0x000fea0003800200 */
.L_x_4972:
        /* <DEDUP_REMOVED lines=23> */
.L_x_4975:
[----:B------:R-:W-:Y:S05]  /*ddf0*/  BSYNC.RECONVERGENT B0 ;  /* 0x0000000000007941 */ /* 0x000fea0003800200 */
.L_x_4974:
        /* <DEDUP_REMOVED lines=23> */
.L_x_4977:
[----:B------:R-:W-:Y:S05]  /*df70*/  BSYNC.RECONVERGENT B0 ;  /* 0x0000000000007941 */ /* 0x000fea0003800200 */
.L_x_4976:
[----:B------:R-:W2:Y:S02]  /*df80*/  LDL.LU R0, [R1+0x90] ;  /* 0x0000900001007983 */ /* 0x000ea40000300800 */
[----:B--2---:R-:W-:-:S13]  /*df90*/  ISETP.NE.AND P0, PT, R0, RZ, PT ;  /* 0x000000ff0000720c */ /* 0x004fda0003f05270 */
[----:B------:R-:W-:Y:S05]  /*dfa0*/  @!P0 EXIT ;  /* 0x000000000000894d */ /* 0x000fea0003800000 */
[----:B01----:R-:W2:Y:S01]  /*dfb0*/  LDL.LU R12, [R1] ;  /* 0x00000000010c7983 */ /* 0x003ea20000300800 */
[----:B------:R-:W0:Y:S03]  /*dfc0*/  LDC.64 R2, c[0x0][0x440] ;  /* 0x00011000ff027b82 */ /* 0x000e260000000a00 */
[----:B------:R-:W2:Y:S04]  /*dfd0*/  LDL.LU R13, [R1+0x4] ;  /* 0x00000400010d7983 */ /* 0x000ea80000300800 */
[----:B------:R-:W2:Y:S01]  /*dfe0*/  LDL.LU R14, [R1+0x8] ;  /* 0x00000800010e7983 */ /* 0x000ea20000300800 */
[----:B------:R-:W1:Y:S03]  /*dff0*/  LDC.64 R4, c[0x0][0x448] ;  /* 0x00011200ff047b82 */ /* 0x000e660000000a00 */
[----:B------:R-:W2:Y:S05]  /*e000*/  LDL.LU R15, [R1+0xc] ;  /* 0x00000c00010f7983 */ /* 0x000eaa0000300800 */
[----:B------:R-:W3:Y:S01]  /*e010*/  LDC.64 R6, c[0x0][0x460] ;  /* 0x00011800ff067b82 */ /* 0x000ee20000000a00 */
[----:B0-----:R-:W-:-:S05]  /*e020*/  IMAD.WIDE.U32 R2, R9, 0x20, R2 ;  /* 0x0000002009027825 */ /* 0x001fca00078e0002 */
[----:B------:R-:W-:Y:S01]  /*e030*/  STG.E.128 desc[UR14][R2.64], R92 ;  /* 0x0000005c02007986 */ /* 0x000fe2000c101d0e */
[----:B-1----:R-:W-:-:S03]  /*e040*/  IMAD.WIDE.U32 R4, R9, 0x20, R4 ;  /* 0x0000002009047825 */ /* 0x002fc600078e0004 */
[----:B------:R-:W-:Y:S04]  /*e050*/  STG.E.128 desc[UR14][R2.64+0x10], R88 ;  /* 0x0000105802007986 */ /* 0x000fe8000c101d0e */
[----:B------:R-:W-:Y:S01]  /*e060*/  STG.E.128 desc[UR14][R4.64+0x10], R128 ;  /* 0x0000108004007986 */ /* 0x000fe2000c101d0e */
[----:B---3--:R-:W-:-:S03]  /*e070*/  IMAD.WIDE.U32 R6, R9, 0x20, R6 ;  /* 0x0000002009067825 */ /* 0x008fc600078e0006 */
[----:B--2---:R-:W-:Y:S04]  /*e080*/  STG.E.128 desc[UR14][R4.64], R12 ;  /* 0x0000000c04007986 */ /* 0x004fe8000c101d0e */
[----:B------:R-:W-:Y:S04]  /*e090*/  STG.E.128 desc[UR14][R6.64], R52 ;  /* 0x0000003406007986 */ /* 0x000fe8000c101d0e */
[----:B------:R-:W-:Y:S01]  /*e0a0*/  STG.E.128 desc[UR14][R6.64+0x10], R48 ;  /* 0x0000103006007986 */ /* 0x000fe2000c101d0e */
[----:B------:R-:W-:Y:S05]  /*e0b0*/  EXIT ;  /* 0x000000000000794d */ /* 0x000fea0003800000 */
.L_x_4978:
        /* <DEDUP_REMOVED lines=12> */
.L_x_19328:


//--------------------- .text._ZN10layer_norm13ln_bwd_kernelINS_13Kernel_traitsIf13__nv_bfloat16S2_S2_fjLj5120ELj1ELj1ELj4ELj16ENS_18Kernel_traits_baseILj5120EfS2_S2_S2_fjLj128EEEEELb1ELb1ELb0ELb1EEEvNS_9BwdParamsE --------------------------
	.section	.text._ZN10layer_norm13ln_bwd_kernelINS_13Kernel_traitsIf13__nv_bfloat16S2_S2_fjLj5120ELj1ELj1ELj4ELj16ENS_18Kernel_traits_baseILj5120EfS2_S2_S2_fjLj128EEEEELb1ELb1ELb0ELb1EEEvNS_9BwdParamsE,"ax",@progbits
	.align	128
        .global         _ZN10layer_norm13ln_bwd_kernelINS_13Kernel_traitsIf13__nv_bfloat16S2_S2_fjLj5120ELj1ELj1ELj4ELj16ENS_18Kernel_traits_baseILj5120EfS2_S2_S2_fjLj128EEEEELb1ELb1ELb0ELb1EEEvNS_9BwdParamsE
        .type           _ZN10layer_norm13ln_bwd_kernelINS_13Kernel_traitsIf13__nv_bfloat16S2_S2_fjLj5120ELj1ELj1ELj4ELj16ENS_18Kernel_traits_baseILj5120EfS2_S2_S2_fjLj128EEEEELb1ELb1ELb0ELb1EEEvNS_9BwdParamsE,@function
        .size           _ZN10layer_norm13ln_bwd_kernelINS_13Kernel_traitsIf13__nv_bfloat16S2_S2_fjLj5120ELj1ELj1ELj4ELj16ENS_18Kernel_traits_baseILj5120EfS2_S2_S2_fjLj128EEEEELb1ELb1ELb0ELb1EEEvNS_9BwdParamsE,(.L_x_19329 - _ZN10layer_norm13ln_bwd_kernelINS_13Kernel_traitsIf13__nv_bfloat16S2_S2_fjLj5120ELj1ELj1ELj4ELj16ENS_18Kernel_traits_baseILj5120EfS2_S2_S2_fjLj128EEEEELb1ELb1ELb0ELb1EEEvNS_9BwdParamsE)
        .other          _ZN10layer_norm13ln_bwd_kernelINS_13Kernel_traitsIf13__nv_bfloat16S2_S2_fjLj5120ELj1ELj1ELj4ELj16ENS_18Kernel_traits_baseILj5120EfS2_S2_S2_fjLj128EEEEELb1ELb1ELb0ELb1EEEvNS_9BwdParamsE,@"STO_CUDA_ENTRY STV_DEFAULT"
_ZN10layer_norm13ln_bwd_kernelINS_13Kernel_traitsIf13__nv_bfloat16S2_S2_fjLj5120ELj1ELj1ELj4ELj16ENS_18Kernel_traits_baseILj5120EfS2_S2_S2_fjLj128EEEEELb1ELb1ELb0ELb1EEEvNS_9BwdParamsE:
.text._ZN10layer_norm13ln_bwd_kernelINS_13Kernel_traitsIf13__nv_bfloat16S2_S2_fjLj5120ELj1ELj1ELj4ELj16ENS_18Kernel_traits_baseILj5120EfS2_S2_S2_fjLj128EEEEELb1ELb1ELb0ELb1EEEvNS_9BwdParamsE:
        /* <DEDUP_REMOVED lines=68> */
[----:B------:R-:W1:Y:S08]  /*0440*/  LDC.64 R2, c[0x0][0x3d0] ;  /* 0x0000f400ff027b82 */ /* 0x000e700000000a00 */
[----:B------:R-:W2:Y:S01]  /*0450*/  LDC.64 R4, c[0x0][0x3e8] ;  /* 0x0000fa00ff047b82 */ /* 0x000ea20000000a00 */
[----:B------:R3:W-:Y:S01]  /*0460*/  STL [R1+0x58], RZ ;  /* 0x000058ff01007387 */ /* 0x0007e20000100800 */
[----:B------:R-:W4:Y:S01]  /*0470*/  LDCU.64 UR4, c[0x0][0x3e0] ;  /* 0x00007c00ff0477ac */ /* 0x000f220008000a00 */
[----:B------:R-:W-:Y:S01]  /*0480*/  PLOP3.LUT P0, PT, PT, PT, PT, 0x8, 0x80 ;  /* 0x000000000080781c */ /* 0x000fe20003f0e170 */
        /* <DEDUP_REMOVED lines=15> */
[----:B------:R-:W-:Y:S01]  /*0580*/  MOV R223, RZ ;  /* 0x000000ff00df7202 */ /* 0x000fe20000000f00 */
[----:B------:R-:W1:Y:S01]  /*0590*/  LDCU UR7, c[0x0][0x408] ;  /* 0x00008100ff0777ac */ /* 0x000e620008000800 */
[----:B0-----:R3:W5:Y:S01]  /*05a0*/  LDG.E.128 R132, desc[UR14][R2.64] ;  /* 0x0000000e02847981 */ /* 0x001762000c1e1d00 */
[----:B--2---:R-:W-:-:S03]  /*05b0*/  IMAD.WIDE.U32 R4, R0, 0x20, R4 ;  /* 0x0000002000047825 */ /* 0x004fc600078e0004 */
[----:B------:R3:W5:Y:S01]  /*05c0*/  LDG.E.128 R128, desc[UR14][R2.64+0x10] ;  /* 0x0000100e02807981 */ /* 0x000762000c1e1d00 */
[----:B------:R-:W0:Y:S03]  /*05d0*/  LDCU UR17, c[0x0][0x388] ;  /* 0x00007100ff1177ac */ /* 0x000e260008000800 */
[----:B------:R3:W5:Y:S01]  /*05e0*/  LDG.E.128 R124, desc[UR14][R2.64+0x1000] ;  /* 0x0010000e027c7981 */ /* 0x000762000c1e1d00 */
[----:B------:R-:W2:Y:S03]  /*05f0*/  LDCU.64 UR24, c[0x0][0x390] ;  /* 0x00007200ff1877ac */ /* 0x000ea60008000a00 */
[----:B------:R3:W5:Y:S01]  /*0600*/  LDG.E.128 R120, desc[UR14][R2.64+0x1010] ;  /* 0x0010100e02787981 */ /* 0x000762000c1e1d00 */
[----:B------:R-:W0:Y:S03]  /*0610*/  LDCU.64 UR26, c[0x0][0x468] ;  /* 0x00008d00ff1a77ac */ /* 0x000e260008000a00 */
[----:B------:R3:W5:Y:S01]  /*0620*/  LDG.E.128 R116, desc[UR14][R2.64+0x2000] ;  /* 0x0020000e02747981 */ /* 0x000762000c1e1d00 */
[----:B------:R-:W0:Y:S03]  /*0630*/  LDCU.U8 UR16, c[0x0][0x410] ;  /* 0x00008200ff1077ac */ /* 0x000e260008000000 */
[----:B------:R3:W5:Y:S01]  /*0640*/  LDG.E.128 R112, desc[UR14][R2.64+0x2010] ;  /* 0x0020100e02707981 */ /* 0x000762000c1e1d00 */
[----:B------:R-:W0:Y:S03]  /*0650*/  LDCU UR20, c[0x0][0x400] ;  /* 0x00008000ff1477ac */ /* 0x000e260008000800 */
[----:B------:R3:W5:Y:S01]  /*0660*/  LDG.E.128 R108, desc[UR14][R2.64+0x3000] ;  /* 0x0030000e026c7981 */ /* 0x000762000c1e1d00 */
[----:B------:R-:W0:Y:S03]  /*0670*/  LDCU.64 UR22, c[0x0][0x478] ;  /* 0x00008f00ff1677ac */ /* 0x000e260008000a00 */
[----:B------:R3:W5:Y:S01]  /*0680*/  LDG.E.128 R104, desc[UR14][R2.64+0x3010] ;  /* 0x0030100e02687981 */ /* 0x000762000c1e1d00 */
[----:B------:R-:W0:Y:S03]  /*0690*/  LDCU.128 UR8, c[0x0][0x3c0] ;  /* 0x00007800ff0877ac */ /* 0x000e260008000c00 */
[----:B------:R3:W5:Y:S01]  /*06a0*/  LDG.E.128 R100, desc[UR14][R2.64+0x4000] ;  /* 0x0040000e02647981 */ /* 0x000762000c1e1d00 */
[----:B------:R-:W0:Y:S03]  /*06b0*/  LDCU.64 UR18, c[0x0][0x438] ;  /* 0x00008700ff1277ac */ /* 0x000e260008000a00 */
        /* <DEDUP_REMOVED lines=91> */
[----:B------:R3:W-:Y:S01]  /*0c70*/  STL [R1], RZ ;  /* 0x000000ff01007387 */ /* 0x0007e20000100800 */
[----:B------:R-:W-:Y:S01]  /*0c80*/  HFMA2 R218, -RZ, RZ, 0, 0 ;  /* 0x00000000ffda7431 */ /* 0x000fe200000001ff */
[----:B----4-:R-:W-:Y:S01]  /*0c90*/  UISETP.NE.U32.AND UP0, UPT, UR4, URZ, UPT ;  /* 0x000000ff0400728c */ /* 0x010fe2000bf05070 */
[----:B------:R-:W-:Y:S01]  /*0ca0*/  HFMA2 R212, -RZ, RZ, 0, 0 ;  /* 0x00000000ffd47431 */ /* 0x000fe200000001ff */
[----:B------:R-:W-:-:S02]  /*0cb0*/  P2R R0, PR, RZ, 0x1 ;  /* 0x00000001ff007803 */ /* 0x000fc40000000000 */
[----:B------:R-:W-:Y:S02]  /*0cc0*/  CS2R R216, SRZ ;  /* 0x0000000000d87805 */ /* 0x000fe4000001ff00 */
[----:B------:R-:W-:Y:S02]  /*0cd0*/  MOV R215, RZ ;  /* 0x000000ff00d77202 */ /* 0x000fe40000000f00 */
[----:B------:R-:W-:Y:S02]  /*0ce0*/  CS2R R210, SRZ ;  /* 0x0000000000d27805 */ /* 0x000fe4000001ff00 */
[----:B------:R-:W-:Y:S02]  /*0cf0*/  CS2R R208, SRZ ;  /* 0x0000000000d07805 */ /* 0x000fe4000001ff00 */
[----:B------:R-:W-:Y:S01]  /*0d00*/  CS2R R206, SRZ ;  /* 0x0000000000ce7805 */ /* 0x000fe2000001ff00 */
[----:B0123--:R-:W-:-:S11]  /*0d10*/  UISETP.NE.AND.EX UP0, UPT, UR5, URZ, UPT, UP0 ;  /* 0x000000ff0500728c */ /* 0x00ffd6000bf05300 */
.L_x_5002:
[----:B0-----:R-:W0:Y:S01]  /*0d20*/  S2R R157, SR_TID.X ;  /* 0x00000000009d7919 */ /* 0x001e220000002100 */
[----:B------:R-:W-:Y:S01]  /*0d30*/  UIMAD UR4, UR6, UR17, URZ ;  /* 0x00000011060472a4 */ /* 0x000fe2000f8e02ff */
[----:B-1----:R-:W1:Y:S01]  /*0d40*/  LDC.64 R4, c[0x0][0x428] ;  /* 0x00010a00ff047b82 */ /* 0x002e620000000a00 */
[----:B------:R-:W-:Y:S01]  /*0d50*/  UIMAD.WIDE UR12, UR6, 0x4, UR8 ;  /* 0x00000004060c78a5 */ /* 0x000fe2000f8e0208 */
[----:B-----5:R-:W-:Y:S01]  /*0d60*/  STL [R1+0x144], R56 ;  /* 0x0001443801007387 */ /* 0x020fe20000100800 */
[----:B------:R-:W-:Y:S01]  /*0d70*/  USHF.R.S32.HI UR5, URZ, 0x1f, UR4 ;  /* 0x0000001fff057899 */ /* 0x000fe20008011404 */
[----:B------:R-:W-:Y:S02]  /*0d80*/  ISETP.NE.AND P3, PT, R0, RZ, PT ;  /* 0x000000ff0000720c */ /* 0x000fe40003f65270 */
[----:B------:R-:W2:Y:S01]  /*0d90*/  LDL.LU R195, [R1+0xc] ;  /* 0x00000c0001c37983 */ /* 0x000ea20000300800 */
[----:B------:R-:W-:Y:S01]  /*0da0*/  ULEA.HI UR5, UR5, UR4, URZ, 0x3 ;  /* 0x0000000405057291 */ /* 0x000fe2000f8f18ff */
[----:B------:R-:W3:Y:S01]  /*0db0*/  LDC.64 R152, c[0x0][0x3a8] ;  /* 0x0000ea00ff987b82 */ /* 0x000ee20000000a00 */
[----:B------:R-:W-:Y:S01]  /*0dc0*/  MOV R2, UR12 ;  /* 0x0000000c00027c02 */ /* 0x000fe20008000f00 */
[----:B------:R-:W4:Y:S01]  /*0dd0*/  LDL.LU R194, [R1+0x14] ;  /* 0x0000140001c27983 */ /* 0x000f220000300800 */
[----:B------:R-:W-:-:S02]  /*0de0*/  MOV R3, UR13 ;  /* 0x0000000d00037c02 */ /* 0x000fc40008000f00 */
[----:B------:R-:W-:Y:S01]  /*0df0*/  MOV R197, UR5 ;  /* 0x0000000500c57c02 */ /* 0x000fe20008000f00 */
[----:B------:R-:W-:Y:S01]  /*0e00*/  UIMAD.WIDE UR4, UR6, 0x4, UR10 ;  /* 0x00000004060478a5 */ /* 0x000fe2000f8e020a */
[----:B------:R-:W4:Y:S04]  /*0e10*/  LDL.LU R193, [R1+0x1c] ;  /* 0x00001c0001c17983 */ /* 0x000f280000300800 */
[----:B------:R0:W2:Y:S04]  /*0e20*/  LDG.E R140, desc[UR14][R2.64] ;  /* 0x0000000e028c7981 */ /* 0x0000a8000c1e1900 */
[----:B------:R-:W4:Y:S01]  /*0e30*/  LDL.LU R192, [R1+0x4] ;  /* 0x0000040001c07983 */ /* 0x000f220000300800 */
[----:B------:R-:W3:Y:S01]  /*0e40*/  S2R R252, SR_CgaCtaId ;  /* 0x0000000000fc7919 */ /* 0x000ee20000008800 */
[----:B0-----:R-:W-:-:S02]  /*0e50*/  MOV R2, UR4 ;  /* 0x0000000400027c02 */ /* 0x001fc40008000f00 */
[----:B------:R-:W-:Y:S01]  /*0e60*/  LEA.HI.SX32 R197, R197, R157, 0x1d ;  /* 0x0000009dc5c57211 */ /* 0x000fe200078feaff */
[----:B------:R-:W4:Y:S01]  /*0e70*/  LDL.LU R190, [R1+0x10] ;  /* 0x0000100001be7983 */ /* 0x000f220000300800 */
[----:B------:R-:W-:Y:S02]  /*0e80*/  MOV R3, UR5 ;  /* 0x0000000500037c02 */ /* 0x000fe40008000f00 */
[C---:B------:R-:W-:Y:S01]  /*0e90*/  IADD3 R180, PT, PT, R197.reuse, 0x80, RZ ;  /* 0x00000080c5b47810 */ /* 0x040fe20007ffe0ff */
[C---:B-1----:R-:W-:Y:S01]  /*0ea0*/  IMAD.WIDE.U32 R12, R197.reuse, 0x10, R4 ;  /* 0x00000010c50c7825 */ /* 0x042fe200078e0004 */
[C---:B------:R-:W-:Y:S01]  /*0eb0*/  IADD3 R144, PT, PT, R197.reuse, 0x100, RZ ;  /* 0x00000100c5907810 */ /* 0x040fe20007ffe0ff */
[----:B------:R0:W4:Y:S02]  /*0ec0*/  LDG.E R141, desc[UR14][R2.64] ;  /* 0x0000000e028d7981 */ /* 0x000124000c1e1900 */
[--C-:B---3--:R-:W-:Y:S02]  /*0ed0*/  IMAD.WIDE.U32 R8, R197, 0x10, R152.reuse ;  /* 0x00000010c5087825 */ /* 0x108fe400078e0098 */
[----:B------:R-:W3:Y:S02]  /*0ee0*/  LDG.E.128 R12, desc[UR14][R12.64] ;  /* 0x0000000e0c0c7981 */ /* 0x000ee4000c1e1d00 */
[----:B------:R-:W-:-:S02]  /*0ef0*/  IMAD.WIDE.U32 R16, R180, 0x10, R152 ;  /* 0x00000010b4107825 */ /* 0x000fc400078e0098 */
[----:B------:R-:W4:Y:S01]  /*0f00*/  LDG.E.128 R8, desc[UR14][R8.64] ;  /* 0x0000000e08087981 */ /* 0x000f22000c1e1d00 */
[C---:B0-----:R-:W-:Y:S02]  /*0f10*/  IADD3 R2, PT, PT, R197.reuse, 0x180, RZ ;  /* 0x00000180c5027810 */ /* 0x041fe40007ffe0ff */
[----:B------:R-:W-:Y:S01]  /*0f20*/  IADD3 R3, PT, PT, R197, 0x200, RZ ;  /* 0x00000200c5037810 */ /* 0x000fe20007ffe0ff */
[----:B------:R-:W-:Y:S01]  /*0f30*/  IMAD.WIDE.U32 R20, R180, 0x10, R4 ;  /* 0x00000010b4147825 */ /* 0x000fe200078e0004 */
[----:B------:R-:W4:Y:S03]  /*0f40*/  LDG.E.128 R16, desc[UR14][R16.64] ;  /* 0x0000000e10107981 */ /* 0x000f26000c1e1d00 */
[C---:B------:R-:W-:Y:S01]  /*0f50*/  IMAD.WIDE.U32 R24, R144.reuse, 0x10, R152 ;  /* 0x0000001090187825 */ /* 0x040fe200078e0098 */
[----:B------:R-:W-:Y:S01]  /*0f60*/  ISETP.NE.AND P2, PT, RZ, UR16, PT ;  /* 0x00000010ff007c0c */ /* 0x000fe2000bf45270 */
[----:B------:R-:W4:Y:S02]  /*0f70*/  LDG.E.128 R20, desc[UR14][R20.64] ;  /* 0x0000000e14147981 */ /* 0x000f24000c1e1d00 */
[----:B------:R-:W-:-:S02]  /*0f80*/  IMAD.WIDE.U32 R28, R144, 0x10, R4 ;  /* 0x00000010901c7825 */ /* 0x000fc400078e0004 */
[----:B------:R-:W4:Y:S02]  /*0f90*/  LDG.E.128 R24, desc[UR14][R24.64] ;  /* 0x0000000e18187981 */ /* 0x000f24000c1e1d00 */
[C---:B------:R-:W-:Y:S02]  /*0fa0*/  IMAD.WIDE.U32 R32, R2.reuse, 0x10, R152 ;  /* 0x0000001002207825 */ /* 0x040fe400078e0098 */
[----:B------:R-:W4:Y:S02]  /*0fb0*/  LDG.E.128 R28, desc[UR14][R28.64] ;  /* 0x0000000e1c1c7981 */ /* 0x000f24000c1e1d00 */
[----:B------:R-:W-:Y:S01]  /*0fc0*/  IMAD.WIDE.U32 R148, R2, 0x10, R4 ;  /* 0x0000001002947825 */ /* 0x000fe200078e0004 */
[----:B------:R-:W-:Y:S01]  /*0fd0*/  LOP3.LUT P1, RZ, R157, 0x1f, RZ, 0xc0, !PT ;  /* 0x0000001f9dff7812 */ /* 0x000fe2000782c0ff */
[----:B------:R-:W4:Y:S02]  /*0fe0*/  LDG.E.128 R32, desc[UR14][R32.64] ;  /* 0x0000000e20207981 */ /* 0x000f24000c1e1d00 */
[----:B------:R-:W-:-:S02]  /*0ff0*/  IMAD.WIDE.U32 R152, R3, 0x10, R152 ;  /* 0x0000001003987825 */ /* 0x000fc400078e0098 */
[----:B------:R-:W4:Y:S02]  /*1000*/  LDG.E.128 R148, desc[UR14][R148.64] ;  /* 0x0000000e94947981 */ /* 0x000f24000c1e1d00 */
[----:B------:R-:W-:Y:S02]  /*1010*/  IMAD.WIDE.U32 R4, R3, 0x10, R4 ;  /* 0x0000001003047825 */ /* 0x000fe400078e0004 */
[----:B------:R-:W4:Y:S04]  /*1020*/  LDG.E.128 R152, desc[UR14][R152.64] ;  /* 0x0000000e98987981 */ /* 0x000f28000c1e1d00 */
[----:B------:R-:W4:Y:S01]  /*1030*/  LDG.E.128 R4, desc[UR14][R4.64] ;  /* 0x0000000e04047981 */ /* 0x000f22000c1e1d00 */
[----:B------:R-:W-:-:S04]  /*1040*/  MOV R142, 0x400 ;  /* 0x00000400008e7802 */ /* 0x000fc80000000f00 */
[----:B------:R-:W-:Y:S02]  /*1050*/  LEA R252, R252, R142, 0x18 ;  /* 0x0000008efcfc7211 */ /* 0x000fe400078ec0ff */
[----:B------:R-:W-:Y:S02]  /*1060*/  @!P1 SHF.R.U32.HI R142, RZ, 0x2, R157 ;  /* 0x00000002ff8e9819 */ /* 0x000fe4000001169d */
[----:B--2---:R-:W-:-:S04]  /*1070*/  FSEL R140, R140, RZ, !P2 ;  /* 0x000000ff8c8c7208 */ /* 0x004fc80005000000 */
[----:B------:R-:W-:Y:S02]  /*1080*/  R2UR UR4, R140 ;  /* 0x000000008c0472ca */ /* 0x000fe400000e0000 */
[----:B---3--:R-:W-:Y:S02]  /*1090*/  SHF.L.U32 R202, R13, 0x10, RZ ;  /* 0x000000100dca7819 */ /* 0x008fe400000006ff */
[----:B------:R-:W-:Y:S02]  /*10a0*/  SHF.L.U32 R188, R14, 0x10, RZ ;  /* 0x000000100ebc7819 */ /* 0x000fe400000006ff */
[----:B----4-:R-:W-:Y:S02]  /*10b0*/  SHF.L.U32 R182, R10, 0x10, RZ ;  /* 0x000000100ab67819 */ /* 0x010fe400000006ff */
[----:B------:R-:W-:Y:S01]  /*10c0*/  SHF.L.U32 R177, R15, 0x10, RZ ;  /* 0x000000100fb17819 */ /* 0x000fe200000006ff */
[----:B------:R-:W-:Y:S01]  /*10d0*/  FADD.FTZ R195, R202, R195 ;  /* 0x000000c3cac37221 */ /* 0x000fe20000010000 */
[----:B------:R-:W-:Y:S01]  /*10e0*/  SHF.L.U32 R178, R12, 0x10, RZ ;  /* 0x000000100cb27819 */ /* 0x000fe200000006ff */
[----:B------:R-:W-:Y:S01]  /*10f0*/  FADD.FTZ R194, R188, R194 ;  /* 0x000000c2bcc27221 */ /* 0x000fe20000010000 */
[----:B------:R-:W-:-:S02]  /*1100*/  PRMT R156, R10, 0x7632, R156 ;  /* 0x000076320a9c7816 */ /* 0x000fc4000000009c */
[----:B------:R-:W-:Y:S01]  /*1110*/  PRMT R187, R13, 0x7632, R187 ;  /* 0x000076320dbb7816 */ /* 0x000fe200000000bb */
[----:B------:R-:W-:Y:S01]  /*1120*/  FADD.FTZ R193, R177, R193 ;  /* 0x000000c1b1c17221 */ /* 0x000fe20000010000 */
[C---:B------:R-:W-:Y:S01]  /*1130*/  PRMT R147, R9.reuse, 0x7632, R147 ;  /* 0x0000763209937816 */ /* 0x040fe20000000093 */
[----:B------:R-:W-:Y:S01]  /*1140*/  FADD.FTZ R192, R178, R192 ;  /* 0x000000c0b2c07221 */ /* 0x000fe20000010000 */
[----:B------:R-:W-:Y:S02]  /*1150*/  SHF.L.U32 R157, R9, 0x10, RZ ;  /* 0x00000010099d7819 */ /* 0x000fe400000006ff */
[C---:B------:R-:W-:Y:S02]  /*1160*/  PRMT R164, R19.reuse, 0x7632, R164 ;  /* 0x0000763213a47816 */ /* 0x040fe400000000a4 */
[----:B------:R-:W-:Y:S02]  /*1170*/  SHF.L.U32 R173, R19, 0x10, RZ ;  /* 0x0000001013ad7819 */ /* 0x000fe400000006ff */
[----:B------:R-:W-:-:S02]  /*1180*/  PRMT R162, R26, 0x7632, R162 ;  /* 0x000076321aa27816 */ /* 0x000fc400000000a2 */
[----:B------:R-:W-:Y:S02]  /*1190*/  SHF.L.U32 R166, R26, 0x10, RZ ;  /* 0x000000101aa67819 */ /* 0x000fe400000006ff */
[C---:B------:R-:W-:Y:S02]  /*11a0*/  PRMT R19, R25.reuse, 0x7632, R19 ;  /* 0x0000763219137816 */ /* 0x040fe40000000013 */
[----:B------:R-:W-:Y:S02]  /*11b0*/  SHF.L.U32 R160, R25, 0x10, RZ ;  /* 0x0000001019a07819 */ /* 0x000fe400000006ff */
[----:B------:R-:W-:Y:S02]  /*11c0*/  PRMT R26, R29, 0x7632, R26 ;  /* 0x000076321d1a7816 */ /* 0x000fe4000000001a */
[----:B------:R-:W-:Y:S02]  /*11d0*/  PRMT R161, R150, 0x7632, R161 ;  /* 0x0000763296a17816 */ /* 0x000fe400000000a1 */
[----:B------:R-:W-:-:S02]  /*11e0*/  PRMT R10, R152, 0x7632, R10 ;  /* 0x00007632980a7816 */ /* 0x000fc4000000000a */
[----:B------:R-:W-:Y:S01]  /*11f0*/  SHF.L.U32 R13, R152, 0x10, RZ ;  /* 0x00000010980d7819 */ /* 0x000fe200000006ff */
[----:B------:R-:W-:Y:S01]  /*1200*/  FADD.FTZ R152, R182, -UR4 ;  /* 0x80000004b6987e21 */ /* 0x000fe20008010000 */
[C---:B------:R-:W-:Y:S02]  /*1210*/  PRMT R213, R6.reuse, 0x7632, R213 ;  /* 0x0000763206d57816 */ /* 0x040fe400000000d5 */
[----:B------:R-:W-:Y:S02]  /*1220*/  SHF.L.U32 R220, R6, 0x10, RZ ;  /* 0x0000001006dc7819 */ /* 0x000fe400000006ff */
[----:B------:R-:W2:Y:S01]  /*1230*/  LDL.LU R6, [R1+0x18] ;  /* 0x0000180001067983 */ /* 0x000ea20000300800 */
[----:B------:R-:W-:-:S03]  /*1240*/  SHF.L.U32 R9, R150, 0x10, RZ ;  /* 0x0000001096097819 */ /* 0x000fc600000006ff */
[----:B------:R-:W3:Y:S01]  /*1250*/  LDL.LU R182, [R1+0x20] ;  /* 0x0000200001b67983 */ /* 0x000ee20000300800 */
[----:B------:R-:W-:-:S03]  /*1260*/  SHF.L.U32 R171, R29, 0x10, RZ ;  /* 0x000000101dab7819 */ /* 0x000fc600000006ff */
[----:B------:R-:W-:Y:S01]  /*1270*/  STL [R1+0xc], R195 ;  /* 0x00000cc301007387 */ /* 0x000fe20000100800 */
[C---:B------:R-:W-:Y:S02]  /*1280*/  PRMT R29, R149.reuse, 0x7632, R29 ;  /* 0x00007632951d7816 */ /* 0x040fe4000000001d */
[----:B------:R-:W-:Y:S01]  /*1290*/  SHF.L.U32 R25, R149, 0x10, RZ ;  /* 0x0000001095197819 */ /* 0x000fe200000006ff */
[----:B------:R-:W4:Y:S01]  /*12a0*/  LDL.LU R150, [R1+0x8] ;  /* 0x0000080001967983 */ /* 0x000f220000300800 */
[C---:B------:R-:W-:Y:S02]  /*12b0*/  PRMT R145, R5.reuse, 0x7632, R145 ;  /* 0x0000763205917816 */ /* 0x040fe40000000091 */
[----:B------:R-:W-:Y:S01]  /*12c0*/  SHF.L.U32 R149, R5, 0x10, RZ ;  /* 0x0000001005957819 */ /* 0x000fe200000006ff */
[----:B------:R-:W-:Y:S01]  /*12d0*/  STL [R1+0x14], R194 ;  /* 0x000014c201007387 */ /* 0x000fe20000100800 */
[----:B------:R-:W-:-:S03]  /*12e0*/  PRMT R214, R7, 0x7632, R214 ;  /* 0x0000763207d67816 */ /* 0x000fc600000000d6 */
[----:B------:R-:W-:Y:S01]  /*12f0*/  STL [R1+0x1c], R193 ;  /* 0x00001cc101007387 */ /* 0x000fe20000100800 */
[----:B------:R-:W-:-:S03]  /*1300*/  SHF.L.U32 R221, R7, 0x10, RZ ;  /* 0x0000001007dd7819 */ /* 0x000fc600000006ff */
[----:B------:R-:W4:Y:S04]  /*1310*/  LDL.LU R5, [R1+0x24] ;  /* 0x0000240001057983 */ /* 0x000f280000300800 */
[----:B------:R-:W-:Y:S04]  /*1320*/  STL [R1+0x4], R192 ;  /* 0x000004c001007387 */ /* 0x000fe80000100800 */
[----:B------:R-:W4:Y:S01]  /*1330*/  LDL.LU R7, [R1+0xcc] ;  /* 0x0000cc0001077983 */ /* 0x000f220000300800 */
[----:B------:R-:W-:Y:S02]  /*1340*/  PRMT R179, R14, 0x7632, R179 ;  /* 0x000076320eb37816 */ /* 0x000fe400000000b3 */
[----:B------:R-:W-:-:S02]  /*1350*/  PRMT R176, R15, 0x7632, R176 ;  /* 0x000076320fb07816 */ /* 0x000fc400000000b0 */
[C---:B------:R-:W-:Y:S02]  /*1360*/  PRMT R169, R28.reuse, 0x7632, R169 ;  /* 0x000076321ca97816 */ /* 0x040fe400000000a9 */
[----:B------:R-:W-:Y:S02]  /*1370*/  SHF.L.U32 R170, R28, 0x10, RZ ;  /* 0x000000101caa7819 */ /* 0x000fe400000006ff */
[----:B------:R-:W-:Y:S02]  /*1380*/  R2UR UR12, R141 ;  /* 0x000000008d0c72ca */ /* 0x000fe400000e0000 */
[C---:B------:R-:W-:Y:S02]  /*1390*/  PRMT R28, R35.reuse, 0x7632, R28 ;  /* 0x00007632231c7816 */ /* 0x040fe4000000001c */
[----:B------:R-:W-:Y:S02]  /*13a0*/  SHF.L.U32 R175, R35, 0x10, RZ ;  /* 0x0000001023af7819 */ /* 0x000fe400000006ff */
[----:B------:R-:W-:-:S02]  /*13b0*/  SHF.L.U32 R187, R187, 0x10, RZ ;  /* 0x00000010bbbb7819 */ /* 0x000fc400000006ff */
[----:B------:R-:W-:Y:S02]  /*13c0*/  PRMT R146, R12, 0x7632, R146 ;  /* 0x000076320c927816 */ /* 0x000fe40000000092 */
[C---:B------:R-:W-:Y:S02]  /*13d0*/  PRMT R35, R148.reuse, 0x7632, R35 ;  /* 0x0000763294237816 */ /* 0x040fe40000000023 */
[----:B------:R-:W-:Y:S02]  /*13e0*/  SHF.L.U32 R172, R148, 0x10, RZ ;  /* 0x0000001094ac7819 */ /* 0x000fe400000006ff */
[----:B------:R-:W-:Y:S02]  /*13f0*/  SHF.L.U32 R179, R179, 0x10, RZ ;  /* 0x00000010b3b37819 */ /* 0x000fe400000006ff */
[C---:B------:R-:W-:Y:S02]  /*1400*/  PRMT R222, R4.reuse, 0x7632, R222 ;  /* 0x0000763204de7816 */ /* 0x040fe400000000de */
[----:B------:R-:W-:-:S02]  /*1410*/  SHF.L.U32 R148, R4, 0x10, RZ ;  /* 0x0000001004947819 */ /* 0x000fc400000006ff */
[----:B------:R-:W-:Y:S02]  /*1420*/  SHF.L.U32 R4, R156, 0x10, RZ ;  /* 0x000000109c047819 */ /* 0x000fe400000006ff */
[----:B------:R-:W-:Y:S01]  /*1430*/  SHF.L.U32 R176, R176, 0x10, RZ ;  /* 0x00000010b0b07819 */ /* 0x000fe200000006ff */
[----:B------:R-:W-:Y:S01]  /*1440*/  FADD.FTZ R190, R187, R190 ;  /* 0x000000bebbbe7221 */ /* 0x000fe20000010000 */
[----:B------:R-:W-:Y:S02]  /*1450*/  SHF.L.U32 R205, R146, 0x10, RZ ;  /* 0x0000001092cd7819 */ /* 0x000fe400000006ff */
[----:B------:R-:W-:Y:S01]  /*1460*/  SHF.L.U32 R183, R20, 0x10, RZ ;  /* 0x0000001014b77819 */ /* 0x000fe200000006ff */
[----:B------:R-:W-:Y:S01]  /*1470*/  FADD.FTZ R4, R4, -UR4 ;  /* 0x8000000404047e21 */ /* 0x000fe20008010000 */
[----:B------:R-:W-:Y:S01]  /*1480*/  SHF.L.U32 R184, R21, 0x10, RZ ;  /* 0x0000001015b87819 */ /* 0x000fe200000006ff */
[----:B------:R-:W-:Y:S02]  /*1490*/  STL [R1+0x10], R190 ;  /* 0x000010be01007387 */ /* 0x000fe40000100800 */
[----:B------:R-:W-:Y:S01]  /*14a0*/  FMUL.FTZ R200, R4, UR12 ;  /* 0x0000000c04c87c20 */ /* 0x000fe20008410000 */
[----:B--2---:R-:W-:Y:S01]  /*14b0*/  FADD.FTZ R6, R179, R6 ;  /* 0x00000006b3067221 */ /* 0x004fe20000010000 */
[----:B---3--:R-:W-:-:S04]  /*14c0*/  FADD.FTZ R182, R176, R182 ;  /* 0x000000b6b0b67221 */ /* 0x008fc80000010000 */
[----:B------:R0:W-:Y:S01]  /*14d0*/  STL [R1+0x18], R6 ;  /* 0x0000180601007387 */ /* 0x0001e20000100800 */
[----:B----4-:R-:W-:-:S03]  /*14e0*/  FADD.FTZ R150, R205, R150 ;  /* 0x00000096cd967221 */ /* 0x010fc60000010000 */
[----:B0-----:R-:W2:Y:S04]  /*14f0*/  LDL.LU R6, [R1+0xd4] ;  /* 0x0000d40001067983 */ /* 0x001ea80000300800 */
[----:B------:R-:W-:Y:S04]  /*1500*/  STL [R1+0x20], R182 ;  /* 0x000020b601007387 */ /* 0x000fe80000100800 */
[----:B------:R-:W3:Y:S01]  /*1510*/  LDL.LU R4, [R1+0xdc] ;  /* 0x0000dc0001047983 */ /* 0x000ee20000300800 */
[----:B------:R-:W-:-:S03]  /*1520*/  FADD.FTZ R5, R183, R5 ;  /* 0x00000005b7057221 */ /* 0x000fc60000010000 */
[----:B------:R-:W-:Y:S01]  /*1530*/  STL [R1+0x8], R150 ;  /* 0x0000089601007387 */ /* 0x000fe20000100800 */
[----:B------:R-:W-:-:S03]  /*1540*/  FADD.FTZ R7, R184, R7 ;  /* 0x00000007b8077221 */ /* 0x000fc60000010000 */
[----:B------:R0:W-:Y:S04]  /*1550*/  STL [R1+0x24], R5 ;  /* 0x0000240501007387 */ /* 0x0001e80000100800 */
[----:B0-----:R-:W4:Y:S04]  /*1560*/  LDL.LU R5, [R1+0xe4] ;  /* 0x0000e40001057983 */ /* 0x001f280000300800 */
[----:B------:R0:W-:Y:S04]  /*1570*/  STL [R1+0xcc], R7 ;  /* 0x0000cc0701007387 */ /* 0x0001e80000100800 */
[----:B0-----:R-:W4:Y:S01]  /*1580*/  LDL.LU R7, [R1+0xec] ;  /* 0x0000ec0001077983 */ /* 0x001f220000300800 */
[----:B------:R-:W-:-:S02]  /*1590*/  PRMT R158, R18, 0x7632, R158 ;  /* 0x00007632129e7816 */ /* 0x000fc4000000009e */
[----:B------:R-:W-:Y:S02]  /*15a0*/  SHF.L.U32 R163, R18, 0x10, RZ ;  /* 0x0000001012a37819 */ /* 0x000fe400000006ff */
[C---:B------:R-:W-:Y:S02]  /*15b0*/  PRMT R18, R22.reuse, 0x7632, R18 ;  /* 0x0000763216127816 */ /* 0x040fe40000000012 */
[----:B------:R-:W-:Y:S02]  /*15c0*/  SHF.L.U32 R22, R22, 0x10, RZ ;  /* 0x0000001016167819 */ /* 0x000fe400000006ff */
[C---:B------:R-:W-:Y:S02]  /*15d0*/  PRMT R14, R23.reuse, 0x7632, R14 ;  /* 0x00007632170e7816 */ /* 0x040fe4000000000e */
[----:B------:R-:W-:Y:S01]  /*15e0*/  SHF.L.U32 R23, R23, 0x10, RZ ;  /* 0x0000001017177819 */ /* 0x000fe200000006ff */
[----:B--2---:R-:W-:-:S05]  /*15f0*/  FADD.FTZ R6, R22, R6 ;  /* 0x0000000616067221 */ /* 0x004fca0000010000 */
[----:B------:R0:W-:Y:S01]  /*1600*/  STL [R1+0xd4], R6 ;  /* 0x0000d40601007387 */ /* 0x0001e20000100800 */
[----:B---3--:R-:W-:-:S03]  /*1610*/  FADD.FTZ R4, R23, R4 ;  /* 0x0000000417047221 */ /* 0x008fc60000010000 */
[----:B0-----:R-:W2:Y:S04]  /*1620*/  LDL.LU R6, [R1+0xf4] ;  /* 0x0000f40001067983 */ /* 0x001ea80000300800 */
[----:B------:R0:W-:Y:S01]  /*1630*/  STL [R1+0xdc], R4 ;  /* 0x0000dc0401007387 */ /* 0x0001e20000100800 */
[----:B----4-:R-:W-:-:S03]  /*1640*/  FADD.FTZ R5, R170, R5 ;  /* 0x00000005aa057221 */ /* 0x010fc60000010000 */
[----:B0-----:R-:W3:Y:S04]  /*1650*/  LDL.LU R4, [R1+0xfc] ;  /* 0x0000fc0001047983 */ /* 0x001ee80000300800 */
[----:B------:R0:W-:Y:S01]  /*1660*/  STL [R1+0xe4], R5 ;  /* 0x0000e40501007387 */ /* 0x0001e20000100800 */
[----:B------:R-:W-:-:S03]  /*1670*/  FADD.FTZ R7, R171, R7 ;  /* 0x00000007ab077221 */ /* 0x000fc60000010000 */
[----:B0-----:R-:W4:Y:S04]  /*1680*/  LDL.LU R5, [R1+0x104] ;  /* 0x0001040001057983 */ /* 0x001f280000300800 */
[----:B------:R0:W-:Y:S04]  /*1690*/  STL [R1+0xec], R7 ;  /* 0x0000ec0701007387 */ /* 0x0001e80000100800 */
[----:B0-----:R-:W4:Y:S01]  /*16a0*/  LDL.LU R7, [R1+0x10c] ;  /* 0x00010c0001077983 */ /* 0x001f220000300800 */
[----:B------:R-:W-:Y:S02]  /*16b0*/  PLOP3.LUT P0, PT, PT, PT, PT, 0x80, 0x8 ;  /* 0x000000000008781c */ /* 0x000fe40003f0f070 */
[----:B------:R-:W-:-:S02]  /*16c0*/  @!P1 PLOP3.LUT P0, PT, P3, PT, PT, 0x80, 0x8 ;  /* 0x000000000008981c */ /* 0x000fc40001f0f070 */
[----:B------:R-:W-:Y:S02]  /*16d0*/  IADD3 R219, PT, PT, R252, 0x5020, RZ ;  /* 0x00005020fcdb7810 */ /* 0x000fe40007ffe0ff */
[----:B------:R-:W-:Y:S02]  /*16e0*/  PRMT R185, R8, 0x7632, R185 ;  /* 0x0000763208b97816 */ /* 0x000fe400000000b9 */
[----:B------:R-:W-:Y:S02]  /*16f0*/  @!P1 MOV R143, R219 ;  /* 0x000000db008f9202 */ /* 0x000fe40000000f00 */
[----:B------:R-:W-:Y:S02]  /*1700*/  @!P1 LOP3.LUT R142, R142, 0x18, RZ, 0xc0, !PT ;  /* 0x000000188e8e9812 */ /* 0x000fe400078ec0ff */
[----:B------:R-:W-:Y:S02]  /*1710*/  SHF.L.U32 R147, R147, 0x10, RZ ;  /* 0x0000001093937819 */ /* 0x000fe400000006ff */
[----:B------:R-:W-:-:S02]  /*1720*/  SHF.L.U32 R185, R185, 0x10, RZ ;  /* 0x00000010b9b97819 */ /* 0x000fc400000006ff */
[----:B------:R-:W-:Y:S02]  /*1730*/  @!P0 IADD3 R143, PT, PT, R252, 0x5000, RZ ;  /* 0x00005000fc8f8810 */ /* 0x000fe40007ffe0ff */
[----:B------:R-:W-:Y:S02]  /*1740*/  PRMT R159, R21, 0x7632, R159 ;  /* 0x00007632159f7816 */ /* 0x000fe4000000009f */
[----:B------:R-:W-:Y:S02]  /*1750*/  SHF.L.U32 R186, R11, 0x10, RZ ;  /* 0x000000100bba7819 */ /* 0x000fe400000006ff */
[C---:B------:R-:W-:Y:S02]  /*1760*/  PRMT R15, R24.reuse, 0x7632, R15 ;  /* 0x00007632180f7816 */ /* 0x040fe4000000000f */
[----:B------:R-:W-:Y:S01]  /*1770*/  SHF.L.U32 R24, R24, 0x10, RZ ;  /* 0x0000001018187819 */ /* 0x000fe200000006ff */
[----:B------:R-:W-:Y:S01]  /*1780*/  FADD.FTZ R147, R147, -UR4 ;  /* 0x8000000493937e21 */ /* 0x000fe20008010000 */
[----:B------:R-:W-:Y:S01]  /*1790*/  @!P1 IADD3 R142, PT, PT, R142, R143, RZ ;  /* 0x0000008f8e8e9210 */ /* 0x000fe20007ffe0ff */
[----:B------:R-:W-:Y:S01]  /*17a0*/  FADD.FTZ R185, R185, -UR4 ;  /* 0x80000004b9b97e21 */ /* 0x000fe20008010000 */
[----:B------:R-:W-:Y:S01]  /*17b0*/  PRMT R165, R20, 0x7632, R165 ;  /* 0x0000763214a57816 */ /* 0x000fe200000000a5 */
[----:B------:R-:W-:Y:S01]  /*17c0*/  FADD.FTZ R163, R163, -UR4 ;  /* 0x80000004a3a37e21 */ /* 0x000fe20008010000 */
[----:B------:R-:W-:-:S02]  /*17d0*/  SHF.L.U32 R189, R8, 0x10, RZ ;  /* 0x0000001008bd7819 */ /* 0x000fc400000006ff */
[----:B------:R-:W-:Y:S02]  /*17e0*/  SHF.L.U32 R143, R17, 0x10, RZ ;  /* 0x00000010118f7819 */ /* 0x000fe400000006ff */
[----:B------:R-:W-:Y:S02]  /*17f0*/  PRMT R20, R30, 0x7632, R20 ;  /* 0x000076321e147816 */ /* 0x000fe40000000014 */
[----:B------:R-:W-:Y:S01]  /*1800*/  SHF.L.U32 R192, R159, 0x10, RZ ;  /* 0x000000109fc07819 */ /* 0x000fe200000006ff */
[----:B------:R-:W-:Y:S01]  /*1810*/  FADD.FTZ R159, R160, -UR4 ;  /* 0x80000004a09f7e21 */ /* 0x000fe20008010000 */
[----:B------:R-:W-:Y:S01]  /*1820*/  PRMT R8, R16, 0x7632, R8 ;  /* 0x0000763210087816 */ /* 0x000fe20000000008 */
[----:B------:R-:W-:Y:S01]  /*1830*/  FADD.FTZ R186, R186, -UR4 ;  /* 0x80000004baba7e21 */ /* 0x000fe20008010000 */
[----:B------:R-:W-:Y:S02]  /*1840*/  SHF.L.U32 R140, R16, 0x10, RZ ;  /* 0x00000010108c7819 */ /* 0x000fe400000006ff */
[----:B------:R-:W-:Y:S01]  /*1850*/  SHF.L.U32 R30, R30, 0x10, RZ ;  /* 0x000000101e1e7819 */ /* 0x000fe200000006ff */
[----:B------:R-:W-:Y:S01]  /*1860*/  FADD.FTZ R24, R24, -UR4 ;  /* 0x8000000418187e21 */ /* 0x000fe20008010000 */
[----:B------:R-:W-:Y:S01]  /*1870*/  PRMT R16, R31, 0x7632, R16 ;  /* 0x000076321f107816 */ /* 0x000fe20000000010 */
[----:B------:R-:W-:Y:S01]  /*1880*/  FMUL.FTZ R147, R147, UR12 ;  /* 0x0000000c93937c20 */ /* 0x000fe20008410000 */
[----:B------:R-:W-:Y:S01]  /*1890*/  SHF.L.U32 R31, R31, 0x10, RZ ;  /* 0x000000101f1f7819 */ /* 0x000fe200000006ff */
[----:B------:R-:W-:Y:S01]  /*18a0*/  FMUL.FTZ R204, R185, UR12 ;  /* 0x0000000cb9cc7c20 */ /* 0x000fe20008410000 */
[----:B------:R-:W-:Y:S01]  /*18b0*/  SHF.L.U32 R174, R27, 0x10, RZ ;  /* 0x000000101bae7819 */ /* 0x000fe200000006ff */
[----:B------:R-:W-:Y:S01]  /*18c0*/  FADD.FTZ R182, R143, -UR4 ;  /* 0x800000048fb67e21 */ /* 0x000fe20008010000 */
[----:B------:R-:W-:Y:S01]  /*18d0*/  FMUL.FTZ R185, R163, UR12 ;  /* 0x0000000ca3b97c20 */ /* 0x000fe20008410000 */
[----:B------:R-:W-:Y:S01]  /*18e0*/  FMUL.FTZ R159, R159, UR12 ;  /* 0x0000000c9f9f7c20 */ /* 0x000fe20008410000 */
[----:B------:R-:W-:Y:S01]  /*18f0*/  FMUL.FTZ R199, R186, UR12 ;  /* 0x0000000cbac77c20 */ /* 0x000fe20008410000 */
[----:B------:R-:W-:Y:S01]  /*1900*/  SHF.L.U32 R143, R158, 0x10, RZ ;  /* 0x000000109e8f7819 */ /* 0x000fe200000006ff */
[----:B------:R-:W-:Y:S01]  /*1910*/  FADD.FTZ R186, R173, -UR4 ;  /* 0x80000004adba7e21 */ /* 0x000fe20008010000 */
[----:B------:R-:W-:Y:S01]  /*1920*/  PRMT R141, R17, 0x7632, R141 ;  /* 0x00007632118d7816 */ /* 0x000fe2000000008d */
[----:B------:R-:W-:Y:S01]  /*1930*/  FMUL.FTZ R158, R24, UR12 ;  /* 0x0000000c189e7c20 */ /* 0x000fe20008410000 */
[C---:B------:R-:W-:Y:S01]  /*1940*/  PRMT R17, R32.reuse, 0x7632, R17 ;  /* 0x0000763220117816 */ /* 0x040fe20000000011 */
[-C--:B------:R-:W-:Y:S01]  /*1950*/  FFMA.FTZ R209, R147, R187.reuse, R209 ;  /* 0x000000bb93d17223 */ /* 0x080fe200000100d1 */
[----:B------:R-:W-:Y:S01]  /*1960*/  FMUL.FTZ R146, R135, R187 ;  /* 0x000000bb87927220 */ /* 0x000fe20000410000 */
[----:B------:R-:W-:Y:S01]  /*1970*/  SHF.L.U32 R190, R165, 0x10, RZ ;  /* 0x00000010a5be7819 */ /* 0x000fe200000006ff */
[-C--:B------:R-:W-:Y:S01]  /*1980*/  FFMA.FTZ R224, R185, R22.reuse, R224 ;  /* 0x00000016b9e07223 */ /* 0x080fe200000100e0 */
[----:B------:R-:W-:Y:S01]  /*1990*/  SHF.L.U32 R32, R32, 0x10, RZ ;  /* 0x0000001020207819 */ /* 0x000fe200000006ff */
[----:B------:R-:W-:Y:S01]  /*19a0*/  FMUL.FTZ R187, R120, R22 ;  /* 0x0000001678bb7220 */ /* 0x000fe20000410000 */
[----:B------:R-:W-:Y:S01]  /*19b0*/  FADD.FTZ R165, R174, -UR4 ;  /* 0x80000004aea57e21 */ /* 0x000fe20008010000 */
[-C--:B------:R-:W-:Y:S01]  /*19c0*/  FFMA.FTZ R230, R159, R171.reuse, R230 ;  /* 0x000000ab9fe67223 */ /* 0x080fe200000100e6 */
[----:B------:R-:W-:Y:S01]  /*19d0*/  FMUL.FTZ R163, R118, R171 ;  /* 0x000000ab76a37220 */ /* 0x000fe20000410000 */
[----:B------:R-:W-:Y:S01]  /*19e0*/  FMUL.FTZ R152, R152, UR12 ;  /* 0x0000000c98987c20 */ /* 0x000fe20008410000 */
[----:B------:R-:W-:Y:S01]  /*19f0*/  SHF.L.U32 R22, R162, 0x10, RZ ;  /* 0x00000010a2167819 */ /* 0x000fe200000006ff */
[----:B------:R-:W4:Y:S01]  /*1a00*/  LDL.LU R171, [R1+0x114] ;  /* 0x0001140001ab7983 */ /* 0x000f220000300800 */
[----:B------:R-:W-:Y:S01]  /*1a10*/  FMUL.FTZ R186, R186, UR12 ;  /* 0x0000000cbaba7c20 */ /* 0x000fe20008410000 */
[-C--:B------:R-:W-:Y:S01]  /*1a20*/  FFMA.FTZ R228, R158, R170.reuse, R228 ;  /* 0x000000aa9ee47223 */ /* 0x080fe200000100e4 */
[----:B------:R-:W-:Y:S01]  /*1a30*/  FMUL.FTZ R162, R116, R170 ;  /* 0x000000aa74a27220 */ /* 0x000fe20000410000 */
[----:B------:R-:W-:Y:S01]  /*1a40*/  PRMT R167, R27, 0x7632, R167 ;  /* 0x000076321ba77816 */ /* 0x000fe200000000a7 */
[----:B------:R-:W-:Y:S01]  /*1a50*/  FMUL.FTZ R165, R165, UR12 ;  /* 0x0000000ca5a57c20 */ /* 0x000fe20008410000 */
[C---:B------:R-:W-:Y:S01]  /*1a60*/  PRMT R56, R155.reuse, 0x7632, R56 ;  /* 0x000076329b387816 */ /* 0x040fe20000000038 */
[-C--:B------:R-:W-:Y:S01]  /*1a70*/  FFMA.FTZ R210, R152, R188.reuse, R210 ;  /* 0x000000bc98d27223 */ /* 0x080fe200000100d2 */
[----:B------:R-:W-:Y:S01]  /*1a80*/  SHF.L.U32 R196, R155, 0x10, RZ ;  /* 0x000000109bc47819 */ /* 0x000fe200000006ff */
[----:B------:R-:W-:Y:S01]  /*1a90*/  FMUL.FTZ R155, R128, R188 ;  /* 0x000000bc809b7220 */ /* 0x000fe20000410000 */
[-C--:B------:R-:W-:Y:S01]  /*1aa0*/  FFMA.FTZ R226, R186, R23.reuse, R226 ;  /* 0x00000017bae27223 */ /* 0x080fe200000100e2 */
[----:B------:R-:W-:Y:S01]  /*1ab0*/  FMUL.FTZ R188, R122, R23 ;  /* 0x000000177abc7220 */ /* 0x000fe20000410000 */
[----:B------:R-:W-:Y:S01]  /*1ac0*/  SHF.L.U32 R23, R167, 0x10, RZ ;  /* 0x00000010a7177819 */ /* 0x000fe200000006ff */
[-C--:B------:R-:W-:Y:S01]  /*1ad0*/  FFMA.FTZ R235, R165, R31.reuse, R235 ;  /* 0x0000001fa5eb7223 */ /* 0x080fe200000100eb */
[----:B------:R-:W-:Y:S01]  /*1ae0*/  FMUL.FTZ R167, R114, R31 ;  /* 0x0000001f72a77220 */ /* 0x000fe20000410000 */
[----:B------:R-:W-:Y:S01]  /*1af0*/  SHF.L.U32 R173, R164, 0x10, RZ ;  /* 0x00000010a4ad7819 */ /* 0x000fe200000006ff */
[----:B------:R-:W-:-:S04]  /*1b00*/  FADD.FTZ R164, R166, -UR4 ;  /* 0x80000004a6a47e21 */ /* 0x000fc80008010000 */
[----:B------:R-:W-:Y:S01]  /*1b10*/  FMUL.FTZ R164, R164, UR12 ;  /* 0x0000000ca4a47c20 */ /* 0x000fe20008410000 */
[----:B------:R-:W-:-:S03]  /*1b20*/  FMUL.FTZ R166, R112, R30 ;  /* 0x0000001e70a67220 */ /* 0x000fc60000410000 */
[----:B------:R-:W-:Y:S01]  /*1b30*/  FFMA.FTZ R232, R164, R30, R232 ;  /* 0x0000001ea4e87223 */ /* 0x000fe200000100e8 */
[----:B--2---:R-:W-:-:S05]  /*1b40*/  FADD.FTZ R6, R30, R6 ;  /* 0x000000061e067221 */ /* 0x004fca0000010000 */
[----:B------:R-:W-:Y:S04]  /*1b50*/  STL [R1+0xf4], R6 ;  /* 0x0000f40601007387 */ /* 0x000fe80000100800 */
[----:B------:R-:W2:Y:S01]  /*1b60*/  LDL.LU R170, [R1+0xc8] ;  /* 0x0000c80001aa7983 */ /* 0x000ea20000300800 */
[----:B---3--:R-:W-:-:S05]  /*1b70*/  FADD.FTZ R4, R31, R4 ;  /* 0x000000041f047221 */ /* 0x008fca0000010000 */
[----:B------:R0:W-:Y:S01]  /*1b80*/  STL [R1+0xfc], R4 ;  /* 0x0000fc0401007387 */ /* 0x0001e20000100800 */
[----:B----4-:R-:W-:Y:S01]  /*1b90*/  FADD.FTZ R5, R172, R5 ;  /* 0x00000005ac057221 */ /* 0x010fe20000010000 */
[----:B0-----:R-:W-:Y:S02]  /*1ba0*/  FADD.FTZ R4, R32, -UR4 ;  /* 0x8000000420047e21 */ /* 0x001fe40008010000 */
[----:B------:R-:W3:Y:S04]  /*1bb0*/  LDL.LU R32, [R1+0xd0] ;  /* 0x0000d00001207983 */ /* 0x000ee80000300800 */
[----:B------:R-:W-:Y:S01]  /*1bc0*/  STL [R1+0x104], R5 ;  /* 0x0001040501007387 */ /* 0x000fe20000100800 */
[----:B------:R-:W-:-:S05]  /*1bd0*/  FADD.FTZ R7, R25, R7 ;  /* 0x0000000719077221 */ /* 0x000fca0000010000 */
[----:B------:R0:W-:Y:S04]  /*1be0*/  STL [R1+0x10c], R7 ;  /* 0x00010c0701007387 */ /* 0x0001e80000100800 */
[----:B------:R-:W4:Y:S04]  /*1bf0*/  LDL.LU R31, [R1+0xd8] ;  /* 0x0000d800011f7983 */ /* 0x000f280000300800 */
[----:B------:R-:W4:Y:S01]  /*1c00*/  LDL.LU R30, [R1+0xe0] ;  /* 0x0000e000011e7983 */ /* 0x000f220000300800 */
[C---:B------:R-:W-:Y:S02]  /*1c10*/  PRMT R21, R33.reuse, 0x7632, R21 ;  /* 0x0000763221157816 */ /* 0x040fe40000000015 */
[----:B------:R-:W-:Y:S01]  /*1c20*/  SHF.L.U32 R33, R33, 0x10, RZ ;  /* 0x0000001021217819 */ /* 0x000fe200000006ff */
[----:B------:R-:W-:Y:S01]  /*1c30*/  FADD.FTZ R157, R157, -UR4 ;  /* 0x800000049d9d7e21 */ /* 0x000fe20008010000 */
[----:B------:R-:W-:-:S03]  /*1c40*/  FMUL.FTZ R156, R132, R178 ;  /* 0x000000b2849c7220 */ /* 0x000fc60000410000 */
[----:B------:R-:W-:Y:S01]  /*1c50*/  FADD.FTZ R6, R33, -UR4 ;  /* 0x8000000421067e21 */ /* 0x000fe20008010000 */
[----:B------:R-:W-:Y:S01]  /*1c60*/  FMUL.FTZ R203, R157, UR12 ;  /* 0x0000000c9dcb7c20 */ /* 0x000fe20008410000 */
[-C--:B------:R-:W-:Y:S01]  /*1c70*/  FFMA.FTZ R207, R204, R205.reuse, R207 ;  /* 0x000000cdcccf7223 */ /* 0x080fe200000100cf */
[----:B------:R-:W-:Y:S01]  /*1c80*/  SHF.L.U32 R160, R29, 0x10, RZ ;  /* 0x000000101da07819 */ /* 0x000fe200000006ff */
[----:B------:R-:W-:Y:S01]  /*1c90*/  FMUL.FTZ R6, R6, UR12 ;  /* 0x0000000c06067c20 */ /* 0x000fe20008410000 */
[----:B------:R-:W-:Y:S01]  /*1ca0*/  FMUL.FTZ R205, R133, R205 ;  /* 0x000000cd85cd7220 */ /* 0x000fe20000410000 */
[----:B------:R-:W-:Y:S01]  /*1cb0*/  FADD.FTZ R29, RZ, R156 ;  /* 0x0000009cff1d7221 */ /* 0x000fe20000010000 */
[-C--:B------:R-:W-:Y:S01]  /*1cc0*/  FFMA.FTZ R208, R203, R202.reuse, R208 ;  /* 0x000000cacbd07223 */ /* 0x080fe200000100d0 */
[-C--:B------:R-:W-:Y:S01]  /*1cd0*/  FFMA.FTZ R239, R6, R25.reuse, R239 ;  /* 0x0000001906ef7223 */ /* 0x080fe200000100ef */
[----:B0-----:R-:W-:Y:S01]  /*1ce0*/  FMUL.FTZ R7, R110, R25 ;  /* 0x000000196e077220 */ /* 0x001fe20000410000 */
[----:B------:R-:W-:Y:S01]  /*1cf0*/  FMUL.FTZ R202, R134, R202 ;  /* 0x000000ca86ca7220 */ /* 0x000fe20000410000 */
[----:B------:R-:W-:Y:S01]  /*1d00*/  FADD.FTZ R25, R205, R29 ;  /* 0x0000001dcd197221 */ /* 0x000fe20000010000 */
[----:B------:R-:W-:-:S03]  /*1d10*/  PRMT R181, R11, 0x7632, R181 ;  /* 0x000076320bb57816 */ /* 0x000fc600000000b5 */
[----:B------:R-:W-:Y:S01]  /*1d20*/  FADD.FTZ R25, R202, R25 ;  /* 0x00000019ca197221 */ /* 0x000fe20000010000 */
[----:B------:R-:W-:-:S03]  /*1d30*/  SHF.L.U32 R181, R181, 0x10, RZ ;  /* 0x00000010b5b57819 */ /* 0x000fc600000006ff */
[----:B------:R-:W-:Y:S01]  /*1d40*/  FADD.FTZ R29, R146, R25 ;  /* 0x00000019921d7221 */ /* 0x000fe20000010000 */
[----:B------:R-:W-:Y:S01]  /*1d50*/  FMUL.FTZ R201, R129, R179 ;  /* 0x000000b381c97220 */ /* 0x000fe20000410000 */
[----:B------:R-:W-:Y:S01]  /*1d60*/  FADD.FTZ R157, R181, -UR4 ;  /* 0x80000004b59d7e21 */ /* 0x000fe20008010000 */
[----:B------:R-:W-:Y:S01]  /*1d70*/  FADD.FTZ R181, R140, -UR4 ;  /* 0x800000048cb57e21 */ /* 0x000fe20008010000 */
[----:B------:R-:W-:Y:S01]  /*1d80*/  FADD.FTZ R29, R155, R29 ;  /* 0x0000001d9b1d7221 */ /* 0x000fe20000010000 */
[----:B------:R-:W-:Y:S02]  /*1d90*/  SHF.L.U32 R140, R8, 0x10, RZ ;  /* 0x00000010088c7819 */ /* 0x000fe400000006ff */
[----:B------:R-:W-:Y:S01]  /*1da0*/  PRMT R11, R153, 0x7632, R11 ;  /* 0x00007632990b7816 */ /* 0x000fe2000000000b */
[----:B------:R-:W-:Y:S01]  /*1db0*/  FADD.FTZ R29, R201, R29 ;  /* 0x0000001dc91d7221 */ /* 0x000fe20000010000 */
[----:B------:R-:W-:Y:S01]  /*1dc0*/  SHF.L.U32 R12, R153, 0x10, RZ ;  /* 0x00000010990c7819 */ /* 0x000fe200000006ff */
[----:B------:R-:W-:Y:S01]  /*1dd0*/  FMUL.FTZ R153, R130, R177 ;  /* 0x000000b182997220 */ /* 0x000fe20000410000 */
[----:B------:R-:W-:Y:S01]  /*1de0*/  SHF.L.U32 R18, R18, 0x10, RZ ;  /* 0x0000001012127819 */ /* 0x000fe200000006ff */
[----:B------:R-:W-:Y:S01]  /*1df0*/  FMUL.FTZ R181, R181, UR12 ;  /* 0x0000000cb5b57c20 */ /* 0x000fe20008410000 */
[----:B------:R-:W-:Y:S01]  /*1e00*/  FADD.FTZ R140, R140, -UR4 ;  /* 0x800000048c8c7e21 */ /* 0x000fe20008010000 */
[----:B------:R-:W-:Y:S01]  /*1e10*/  FMUL.FTZ R198, R131, R176 ;  /* 0x000000b083c67220 */ /* 0x000fe20000410000 */
[----:B------:R-:W-:Y:S01]  /*1e20*/  FADD.FTZ R29, R153, R29 ;  /* 0x0000001d991d7221 */ /* 0x000fe20000010000 */
[----:B------:R-:W-:-:S02]  /*1e30*/  PRMT R191, R154, 0x7632, R191 ;  /* 0x000076329abf7816 */ /* 0x000fc400000000bf */
[----:B------:R-:W-:Y:S01]  /*1e40*/  SHF.L.U32 R233, R154, 0x10, RZ ;  /* 0x000000109ae97819 */ /* 0x000fe200000006ff */
[----:B------:R-:W-:Y:S01]  /*1e50*/  FADD.FTZ R154, R189, -UR4 ;  /* 0x80000004bd9a7e21 */ /* 0x000fe20008010000 */
[-C--:B------:R-:W-:Y:S01]  /*1e60*/  FFMA.FTZ R216, R181, R183.reuse, R216 ;  /* 0x000000b7b5d87223 */ /* 0x080fe200000100d8 */
[----:B------:R-:W-:Y:S01]  /*1e70*/  FMUL.FTZ R189, R140, UR12 ;  /* 0x0000000c8cbd7c20 */ /* 0x000fe20008410000 */
[----:B------:R-:W-:Y:S01]  /*1e80*/  FMUL.FTZ R183, R124, R183 ;  /* 0x000000b77cb77220 */ /* 0x000fe20000410000 */
[----:B------:R-:W-:Y:S01]  /*1e90*/  FADD.FTZ R29, R198, R29 ;  /* 0x0000001dc61d7221 */ /* 0x000fe20000010000 */
[----:B------:R-:W-:Y:S01]  /*1ea0*/  FADD.FTZ R171, R9, R171 ;  /* 0x000000ab09ab7221 */ /* 0x000fe20000010000 */
[----:B------:R-:W-:-:S04]  /*1eb0*/  SHF.L.U32 R14, R14, 0x10, RZ ;  /* 0x000000100e0e7819 */ /* 0x000fc800000006ff */
[----:B------:R-:W-:Y:S01]  /*1ec0*/  STL [R1+0x114], R171 ;  /* 0x000114ab01007387 */ /* 0x000fe20000100800 */
[----:B------:R-:W-:Y:S01]  /*1ed0*/  FFMA.FTZ R217, R189, R190, R217 ;  /* 0x000000bebdd97223 */ /* 0x000fe200000100d9 */
[----:B------:R-:W-:Y:S01]  /*1ee0*/  FMUL.FTZ R182, R182, UR12 ;  /* 0x0000000cb6b67c20 */ /* 0x000fe20008410000 */
[----:B------:R-:W-:Y:S01]  /*1ef0*/  FADD.FTZ R143, R143, -UR4 ;  /* 0x800000048f8f7e21 */ /* 0x000fe20008010000 */
[----:B------:R-:W-:Y:S02]  /*1f00*/  FADD.FTZ R29, R183, R29 ;  /* 0x0000001db71d7221 */ /* 0x000fe40000010000 */
[-C--:B------:R-:W-:Y:S01]  /*1f10*/  FFMA.FTZ R218, R182, R184.reuse, R218 ;  /* 0x000000b8b6da7223 */ /* 0x080fe200000100da */
[----:B------:R-:W-:Y:S01]  /*1f20*/  FMUL.FTZ R193, R143, UR12 ;  /* 0x0000000c8fc17c20 */ /* 0x000fe20008410000 */
[----:B------:R-:W-:Y:S01]  /*1f30*/  FMUL.FTZ R184, R126, R184 ;  /* 0x000000b87eb87220 */ /* 0x000fe20000410000 */
[-C--:B------:R-:W-:Y:S02]  /*1f40*/  FMUL.FTZ R194, R121, R18.reuse ;  /* 0x0000001279c27220 */ /* 0x080fe40000410000 */
[----:B------:R-:W-:Y:S01]  /*1f50*/  FFMA.FTZ R225, R193, R18, R225 ;  /* 0x00000012c1e17223 */ /* 0x000fe200000100e1 */
[----:B--2---:R-:W-:-:S05]  /*1f60*/  FADD.FTZ R170, R190, R170 ;  /* 0x000000aabeaa7221 */ /* 0x004fca0000010000 */
[----:B------:R-:W-:Y:S01]  /*1f70*/  STL [R1+0xc8], R170 ;  /* 0x0000c8aa01007387 */ /* 0x000fe20000100800 */
[----:B------:R-:W-:Y:S01]  /*1f80*/  FMUL.FTZ R190, R125, R190 ;  /* 0x000000be7dbe7220 */ /* 0x000fe20000410000 */
[----:B---3--:R-:W-:-:S05]  /*1f90*/  FADD.FTZ R32, R192, R32 ;  /* 0x00000020c0207221 */ /* 0x008fca0000010000 */
[----:B------:R0:W-:Y:S01]  /*1fa0*/  STL [R1+0xd0], R32 ;  /* 0x0000d02001007387 */ /* 0x0001e20000100800 */
[----:B------:R-:W-:-:S03]  /*1fb0*/  FADD.FTZ R29, R190, R29 ;  /* 0x0000001dbe1d7221 */ /* 0x000fc60000010000 */
[----:B0-----:R-:W2:Y:S01]  /*1fc0*/  LDL.LU R32, [R1+0xe8] ;  /* 0x0000e80001207983 */ /* 0x001ea20000300800 */
[----:B----4-:R-:W-:-:S05]  /*1fd0*/  FADD.FTZ R31, R18, R31 ;  /* 0x0000001f121f7221 */ /* 0x010fca0000010000 */
[----:B------:R0:W-:Y:S01]  /*1fe0*/  STL [R1+0xd8], R31 ;  /* 0x0000d81f01007387 */ /* 0x0001e20000100800 */
[----:B------:R-:W-:-:S03]  /*1ff0*/  FADD.FTZ R30, R14, R30 ;  /* 0x0000001e0e1e7221 */ /* 0x000fc60000010000 */
[----:B0-----:R-:W3:Y:S01]  /*2000*/  LDL.LU R31, [R1+0xf0] ;  /* 0x0000f000011f7983 */ /* 0x001ee20000300800 */
[----:B------:R-:W-:-:S03]  /*2010*/  FADD.FTZ R18, R184, R29 ;  /* 0x0000001db8127221 */ /* 0x000fc60000010000 */
[----:B------:R0:W-:Y:S04]  /*2020*/  STL [R1+0xe0], R30 ;  /* 0x0000e01e01007387 */ /* 0x0001e80000100800 */
[----:B0-----:R-:W4:Y:S04]  /*2030*/  LDL.LU R30, [R1+0xf8] ;  /* 0x0000f800011e7983 */ /* 0x001f280000300800 */
[----:B------:R-:W4:Y:S01]  /*2040*/  LDL.LU R29, [R1+0x100] ;  /* 0x00010000011d7983 */ /* 0x000f220000300800 */
[----:B------:R-:W-:Y:S01]  /*2050*/  FMUL.FTZ R154, R154, UR12 ;  /* 0x0000000c9a9a7c20 */ /* 0x000fe20008410000 */
[----:B------:R-:W-:Y:S01]  /*2060*/  FADD.FTZ R25, R13, -UR4 ;  /* 0x800000040d197e21 */ /* 0x000fe20008010000 */
[----:B------:R-:W-:-:S02]  /*2070*/  SHF.L.U32 R141, R141, 0x10, RZ ;  /* 0x000000108d8d7819 */ /* 0x000fc400000006ff */
[----:B------:R-:W-:-:S04]  /*2080*/  FFMA.FTZ R13, R154, R156, RZ ;  /* 0x0000009c9a0d7223 */ /* 0x000fc800000100ff */
[----:B------:R-:W-:Y:S01]  /*2090*/  FFMA.FTZ R13, R204, R205, R13 ;  /* 0x000000cdcc0d7223 */ /* 0x000fe2000001000d */
[----:B------:R-:W-:Y:S01]  /*20a0*/  FADD.FTZ R141, R141, -UR4 ;  /* 0x800000048d8d7e21 */ /* 0x000fe20008010000 */
[----:B------:R-:W-:Y:S01]  /*20b0*/  FFMA.FTZ R212, R199, R177, R212 ;  /* 0x000000b1c7d47223 */ /* 0x000fe200000100d4 */
[----:B------:R-:W-:Y:S01]  /*20c0*/  MOV R177, R191 ;  /* 0x000000bf00b17202 */ /* 0x000fe20000000f00 */
[----:B------:R-:W-:Y:S01]  /*20d0*/  FFMA.FTZ R13, R203, R202, R13 ;  /* 0x000000cacb0d7223 */ /* 0x000fe2000001000d */
[----:B------:R-:W-:Y:S01]  /*20e0*/  FMUL.FTZ R191, R141, UR12 ;  /* 0x0000000c8dbf7c20 */ /* 0x000fe20008410000 */
[----:B------:R-:W-:Y:S02]  /*20f0*/  FADD.FTZ R173, R173, -UR4 ;  /* 0x80000004adad7e21 */ /* 0x000fe40008010000 */
[----:B------:R-:W-:Y:S01]  /*2100*/  FFMA.FTZ R13, R147, R146, R13 ;  /* 0x00000092930d7223 */ /* 0x000fe2000001000d */
[-C--:B------:R-:W-:Y:S01]  /*2110*/  FFMA.FTZ R223, R191, R192.reuse, R223 ;  /* 0x000000c0bfdf7223 */ /* 0x080fe200000100df */
[----:B------:R-:W-:-:S02]  /*2120*/  FMUL.FTZ R192, R127, R192 ;  /* 0x000000c07fc07220 */ /* 0x000fc40000410000 */
[----:B------:R-:W-:Y:S01]  /*2130*/  FFMA.FTZ R13, R152, R155, R13 ;  /* 0x0000009b980d7223 */ /* 0x000fe2000001000d */
[----:B------:R-:W-:Y:S01]  /*2140*/  FMUL.FTZ R195, R173, UR12 ;  /* 0x0000000cadc37c20 */ /* 0x000fe20008410000 */
[----:B------:R-:W-:Y:S01]  /*2150*/  FADD.FTZ R18, R192, R18 ;  /* 0x00000012c0127221 */ /* 0x000fe20000010000 */
[----:B------:R-:W-:Y:S01]  /*2160*/  FFMA.FTZ R206, R154, R178, R206 ;  /* 0x000000b29ace7223 */ /* 0x000fe200000100ce */
[----:B------:R-:W-:Y:S01]  /*2170*/  FFMA.FTZ R13, R200, R201, R13 ;  /* 0x000000c9c80d7223 */ /* 0x000fe2000001000d */
[----:B------:R-:W-:Y:S01]  /*2180*/  MOV R178, R196 ;  /* 0x000000c400b27202 */ /* 0x000fe20000000f00 */
[-C--:B------:R-:W-:Y:S01]  /*2190*/  FFMA.FTZ R227, R195, R14.reuse, R227 ;  /* 0x0000000ec3e37223 */ /* 0x080fe200000100e3 */
[----:B------:R-:W-:Y:S01]  /*21a0*/  FMUL.FTZ R196, R123, R14 ;  /* 0x0000000e7bc47220 */ /* 0x000fe20000410000 */
[----:B------:R-:W-:Y:S01]  /*21b0*/  FADD.FTZ R14, R187, R18 ;  /* 0x00000012bb0e7221 */ /* 0x000fe20000010000 */
[----:B------:R-:W-:Y:S01]  /*21c0*/  FMUL.FTZ R157, R157, UR12 ;  /* 0x0000000c9d9d7c20 */ /* 0x000fe20008410000 */
[----:B------:R-:W-:-:S02]  /*21d0*/  FFMA.FTZ R13, R199, R153, R13 ;  /* 0x00000099c70d7223 */ /* 0x000fc4000001000d */
[----:B------:R-:W-:Y:S02]  /*21e0*/  FADD.FTZ R14, R194, R14 ;  /* 0x0000000ec20e7221 */ /* 0x000fe40000010000 */
[----:B------:R-:W-:Y:S02]  /*21f0*/  FFMA.FTZ R13, R157, R198, R13 ;  /* 0x000000c69d0d7223 */ /* 0x000fe4000001000d */
[----:B------:R-:W-:Y:S02]  /*2200*/  FADD.FTZ R14, R188, R14 ;  /* 0x0000000ebc0e7221 */ /* 0x000fe40000010000 */
[----:B------:R-:W-:Y:S01]  /*2210*/  FFMA.FTZ R13, R181, R183, R13 ;  /* 0x000000b7b50d7223 */ /* 0x000fe2000001000d */
[----:B------:R-:W-:Y:S01]  /*2220*/  SHF.L.U32 R169, R169, 0x10, RZ ;  /* 0x00000010a9a97819 */ /* 0x000fe200000006ff */
[----:B------:R-:W-:Y:S02]  /*2230*/  FADD.FTZ R14, R196, R14 ;  /* 0x0000000ec40e7221 */ /* 0x000fe40000010000 */
[----:B------:R-:W-:-:S02]  /*2240*/  FFMA.FTZ R13, R189, R190, R13 ;  /* 0x000000bebd0d7223 */ /* 0x000fc4000001000d */
[----:B------:R-:W-:Y:S01]  /*2250*/  FMUL.FTZ R171, R117, R169 ;  /* 0x000000a975ab7220 */ /* 0x000fe20000410000 */
        /* <DEDUP_REMOVED lines=8> */
[----:B------:R-:W-:-:S02]  /*22e0*/  SHF.L.U32 R20, R20, 0x10, RZ ;  /* 0x0000001014147819 */ /* 0x000fc400000006ff */
[----:B------:R-:W-:Y:S01]  /*22f0*/  FADD.FTZ R14, R173, R14 ;  /* 0x0000000ead0e7221 */ /* 0x000fe20000010000 */
[----:B------:R-:W-:Y:S01]  /*2300*/  FFMA.FTZ R13, R193, R194, R13 ;  /* 0x000000c2c10d7223 */ /* 0x000fe2000001000d */
[----:B------:R-:W-:Y:S01]  /*2310*/  FADD.FTZ R24, R175, -UR4 ;  /* 0x80000004af187e21 */ /* 0x000fe20008010000 */
[----:B------:R-:W-:Y:S01]  /*2320*/  SHF.L.U32 R15, R15, 0x10, RZ ;  /* 0x000000100f0f7819 */ /* 0x000fe200000006ff */
[----:B------:R-:W-:Y:S01]  /*2330*/  FMUL.FTZ R175, R113, R20 ;  /* 0x0000001471af7220 */ /* 0x000fe20000410000 */
[----:B------:R-:W-:Y:S01]  /*2340*/  FADD.FTZ R14, R166, R14 ;  /* 0x0000000ea60e7221 */ /* 0x000fe20000010000 */
[----:B------:R-:W-:Y:S01]  /*2350*/  SHF.L.U32 R19, R19, 0x10, RZ ;  /* 0x0000001013137819 */ /* 0x000fe200000006ff */
[----:B------:R-:W-:Y:S01]  /*2360*/  FFMA.FTZ R13, R186, R188, R13 ;  /* 0x000000bcba0d7223 */ /* 0x000fe2000001000d */
[----:B------:R-:W-:Y:S01]  /*2370*/  SHF.L.U32 R16, R16, 0x10, RZ ;  /* 0x0000001010107819 */ /* 0x000fe200000006ff */
[----:B------:R-:W-:Y:S01]  /*2380*/  FADD.FTZ R14, R175, R14 ;  /* 0x0000000eaf0e7221 */ /* 0x000fe20000010000 */
[----:B------:R-:W-:Y:S01]  /*2390*/  FMUL.FTZ R4, R4, UR12 ;  /* 0x0000000c04047c20 */ /* 0x000fe20008410000 */
[----:B------:R-:W-:Y:S01]  /*23a0*/  FADD.FTZ R15, R15, -UR4 ;  /* 0x800000040f0f7e21 */ /* 0x000fe20008010000 */
[----:B------:R-:W-:Y:S01]  /*23b0*/  FFMA.FTZ R13, R195, R196, R13 ;  /* 0x000000c4c30d7223 */ /* 0x000fe2000001000d */
[----:B------:R-:W-:Y:S01]  /*23c0*/  FFMA.FTZ R211, R200, R179, R211 ;  /* 0x000000b3c8d37223 */ /* 0x000fe200000100d3 */
[----:B------:R-:W-:Y:S01]  /*23d0*/  FADD.FTZ R19, R19, -UR4 ;  /* 0x8000000413137e21 */ /* 0x000fe20008010000 */
[----:B------:R-:W-:Y:S01]  /*23e0*/  MOV R179, R177 ;  /* 0x000000b100b37202 */ /* 0x000fe20000000f00 */
[----:B------:R-:W-:Y:S01]  /*23f0*/  FMUL.FTZ R177, R115, R16 ;  /* 0x0000001073b17220 */ /* 0x000fe20000410000 */
[----:B------:R-:W-:Y:S01]  /*2400*/  FADD.FTZ R140, R167, R14 ;  /* 0x0000000ea78c7221 */ /* 0x000fe20000010000 */
[-C--:B------:R-:W-:Y:S01]  /*2410*/  FFMA.FTZ R237, R4, R172.reuse, R237 ;  /* 0x000000ac04ed7223 */ /* 0x080fe200000100ed */
[----:B------:R-:W-:Y:S01]  /*2420*/  FMUL.FTZ R5, R108, R172 ;  /* 0x000000ac6c057220 */ /* 0x000fe20000410000 */
[----:B------:R-:W-:Y:S01]  /*2430*/  FMUL.FTZ R170, R15, UR12 ;  /* 0x0000000c0faa7c20 */ /* 0x000fe20008410000 */
[----:B------:R-:W-:Y:S01]  /*2440*/  FFMA.FTZ R143, R158, R162, R13 ;  /* 0x000000a29e8f7223 */ /* 0x000fe2000001000d */
[----:B------:R-:W-:Y:S01]  /*2450*/  FMUL.FTZ R172, R19, UR12 ;  /* 0x0000000c13ac7c20 */ /* 0x000fe20008410000 */
[----:B------:R-:W-:Y:S01]  /*2460*/  SHF.L.U32 R150, R35, 0x10, RZ ;  /* 0x0000001023967819 */ /* 0x000fe200000006ff */
[----:B------:R-:W-:Y:S01]  /*2470*/  FADD.FTZ R140, R177, R140 ;  /* 0x0000008cb18c7221 */ /* 0x000fe20000010000 */
[----:B------:R-:W-:Y:S01]  /*2480*/  PRMT R27, R34, 0x7632, R27 ;  /* 0x00007632221b7816 */ /* 0x000fe2000000001b */
[----:B------:R-:W-:Y:S01]  /*2490*/  FFMA.FTZ R143, R170, R171, R143 ;  /* 0x000000abaa8f7223 */ /* 0x000fe2000001008f */
[----:B------:R-:W-:Y:S01]  /*24a0*/  SHF.L.U32 R34, R34, 0x10, RZ ;  /* 0x0000001022227819 */ /* 0x000fe200000006ff */
[----:B------:R-:W-:Y:S01]  /*24b0*/  FFMA.FTZ R231, R172, R26, R231 ;  /* 0x0000001aace77223 */ /* 0x000fe200000100e7 */
[----:B------:R-:W-:Y:S01]  /*24c0*/  FADD.FTZ R140, R5, R140 ;  /* 0x0000008c058c7221 */ /* 0x000fe20000010000 */
[----:B------:R-:W-:-:S02]  /*24d0*/  FFMA.FTZ R143, R159, R163, R143 ;  /* 0x000000a39f8f7223 */ /* 0x000fc4000001008f */
[----:B------:R-:W-:Y:S01]  /*24e0*/  FADD.FTZ R8, R34, -UR4 ;  /* 0x8000000422087e21 */ /* 0x000fe20008010000 */
[----:B------:R-:W-:Y:S01]  /*24f0*/  FADD.FTZ R22, R22, -UR4 ;  /* 0x8000000416167e21 */ /* 0x000fe20008010000 */
[----:B------:R-:W-:Y:S02]  /*2500*/  FFMA.FTZ R143, R172, R173, R143 ;  /* 0x000000adac8f7223 */ /* 0x000fe4000001008f */
[----:B------:R-:W-:Y:S01]  /*2510*/  FMUL.FTZ R8, R8, UR12 ;  /* 0x0000000c08087c20 */ /* 0x000fe20008410000 */
[----:B------:R-:W-:Y:S01]  /*2520*/  FMUL.FTZ R174, R22, UR12 ;  /* 0x0000000c16ae7c20 */ /* 0x000fe20008410000 */
[----:B------:R-:W-:Y:S01]  /*2530*/  FFMA.FTZ R143, R164, R166, R143 ;  /* 0x000000a6a48f7223 */ /* 0x000fe2000001008f */
[----:B------:R-:W-:Y:S01]  /*2540*/  SHF.L.U32 R161, R161, 0x10, RZ ;  /* 0x00000010a1a17819 */ /* 0x000fe200000006ff */
[-C--:B------:R-:W-:Y:S01]  /*2550*/  FFMA.FTZ R241, R8, R9.reuse, R241 ;  /* 0x0000000908f17223 */ /* 0x080fe200000100f1 */
[----:B------:R-:W-:Y:S01]  /*2560*/  FMUL.FTZ R9, R104, R9 ;  /* 0x0000000968097220 */ /* 0x000fe20000410000 */
[----:B------:R-:W-:Y:S01]  /*2570*/  FADD.FTZ R23, R23, -UR4 ;  /* 0x8000000417177e21 */ /* 0x000fe20008010000 */
[----:B------:R-:W-:Y:S01]  /*2580*/  FFMA.FTZ R143, R174, R175, R143 ;  /* 0x000000afae8f7223 */ /* 0x000fe2000001008f */
[----:B------:R-:W-:Y:S01]  /*2590*/  PRMT R168, R151, 0x7632, R168 ;  /* 0x0000763297a87816 */ /* 0x000fe200000000a8 */
[----:B------:R-:W-:Y:S01]  /*25a0*/  FFMA.FTZ R215, R157, R176, R215 ;  /* 0x000000b09dd77223 */ /* 0x000fe200000100d7 */
[----:B------:R-:W-:Y:S01]  /*25b0*/  SHF.L.U32 R151, R151, 0x10, RZ ;  /* 0x0000001097977819 */ /* 0x000fe200000006ff */
[----:B------:R-:W-:Y:S01]  /*25c0*/  FMUL.FTZ R176, R23, UR12 ;  /* 0x0000000c17b07c20 */ /* 0x000fe20008410000 */
[----:B------:R-:W-:Y:S01]  /*25d0*/  SHF.L.U32 R17, R17, 0x10, RZ ;  /* 0x0000001011117819 */ /* 0x000fe200000006ff */
[----:B------:R-:W-:Y:S01]  /*25e0*/  FFMA.FTZ R143, R165, R167, R143 ;  /* 0x000000a7a58f7223 */ /* 0x000fe2000001008f */
[----:B------:R-:W-:Y:S01]  /*25f0*/  SHF.L.U32 R168, R168, 0x10, RZ ;  /* 0x00000010a8a87819 */ /* 0x000fe200000006ff */
[----:B------:R-:W-:-:S02]  /*2600*/  FMUL.FTZ R14, R106, R151 ;  /* 0x000000976a0e7220 */ /* 0x000fc40000410000 */
[----:B------:R-:W-:Y:S01]  /*2610*/  FADD.FTZ R15, R17, -UR4 ;  /* 0x80000004110f7e21 */ /* 0x000fe20008010000 */
[C---:B------:R-:W-:Y:S01]  /*2620*/  FFMA.FTZ R143, R176.reuse, R177, R143 ;  /* 0x000000b1b08f7223 */ /* 0x040fe2000001008f */
[----:B------:R-:W-:Y:S01]  /*2630*/  FFMA.FTZ R236, R176, R16, R236 ;  /* 0x00000010b0ec7223 */ /* 0x000fe200000100ec */
[----:B------:R-:W-:Y:S01]  /*2640*/  SHF.L.U32 R21, R21, 0x10, RZ ;  /* 0x0000001015157819 */ /* 0x000fe200000006ff */
[----:B------:R-:W-:Y:S01]  /*2650*/  FMUL.FTZ R15, R15, UR12 ;  /* 0x0000000c0f0f7c20 */ /* 0x000fe20008410000 */
[----:B------:R-:W-:Y:S01]  /*2660*/  FFMA.FTZ R143, R4, R5, R143 ;  /* 0x00000005048f7223 */ /* 0x000fe2000001008f */
[----:B------:R-:W-:Y:S01]  /*2670*/  SHF.L.U32 R222, R222, 0x10, RZ ;  /* 0x00000010dede7819 */ /* 0x000fe200000006ff */
[----:B------:R-:W-:Y:S01]  /*2680*/  FMUL.FTZ R17, R100, R148 ;  /* 0x0000009464117220 */ /* 0x000fe20000410000 */
[----:B------:R-:W-:Y:S01]  /*2690*/  FADD.FTZ R18, R21, -UR4 ;  /* 0x8000000415127e21 */ /* 0x000fe20008010000 */
[----:B------:R-:W-:Y:S02]  /*26a0*/  SHF.L.U32 R27, R27, 0x10, RZ ;  /* 0x000000101b1b7819 */ /* 0x000fe400000006ff */
[----:B------:R-:W-:Y:S01]  /*26b0*/  FMUL.FTZ R19, R101, R222 ;  /* 0x000000de65137220 */ /* 0x000fe20000410000 */
[----:B------:R-:W-:Y:S01]  /*26c0*/  FMUL.FTZ R18, R18, UR12 ;  /* 0x0000000c12127c20 */ /* 0x000fe20008410000 */
[----:B------:R-:W-:Y:S01]  /*26d0*/  SHF.L.U32 R145, R145, 0x10, RZ ;  /* 0x0000001091917819 */ /* 0x000fe200000006ff */
[----:B------:R-:W-:Y:S01]  /*26e0*/  FMUL.FTZ R21, R102, R149 ;  /* 0x0000009566157220 */ /* 0x000fe20000410000 */
[----:B------:R-:W-:Y:S01]  /*26f0*/  FADD.FTZ R22, R27, -UR4 ;  /* 0x800000041b167e21 */ /* 0x000fe20008010000 */
[----:B------:R-:W-:-:S02]  /*2700*/  SHF.L.U32 R28, R28, 0x10, RZ ;  /* 0x000000101c1c7819 */ /* 0x000fc400000006ff */
[----:B------:R-:W-:Y:S01]  /*2710*/  FMUL.FTZ R23, R103, R145 ;  /* 0x0000009167177220 */ /* 0x000fe20000410000 */
[----:B------:R-:W-:Y:S01]  /*2720*/  FMUL.FTZ R22, R22, UR12 ;  /* 0x0000000c16167c20 */ /* 0x000fe20008410000 */
[----:B------:R-:W-:Y:S01]  /*2730*/  SHF.L.U32 R213, R213, 0x10, RZ ;  /* 0x00000010d5d57819 */ /* 0x000fe200000006ff */
[----:B------:R-:W-:Y:S01]  /*2740*/  FMUL.FTZ R13, R24, UR12 ;  /* 0x0000000c180d7c20 */ /* 0x000fe20008410000 */
[----:B------:R-:W-:Y:S01]  /*2750*/  FMUL.FTZ R24, R96, R220 ;  /* 0x000000dc60187220 */ /* 0x000fe20000410000 */
[----:B------:R-:W-:Y:S01]  /*2760*/  FADD.FTZ R28, R28, -UR4 ;  /* 0x800000041c1c7e21 */ /* 0x000fe20008010000 */
[----:B------:R-:W-:Y:S01]  /*2770*/  FFMA.FTZ R234, R174, R20, R234 ;  /* 0x00000014aeea7223 */ /* 0x000fe200000100ea */
[----:B------:R-:W-:Y:S02]  /*2780*/  SHF.L.U32 R214, R214, 0x10, RZ ;  /* 0x00000010d6d67819 */ /* 0x000fe400000006ff */
[----:B------:R-:W-:Y:S01]  /*2790*/  SHF.L.U32 R33, R179, 0x10, RZ ;  /* 0x00000010b3217819 */ /* 0x000fe200000006ff */
[----:B------:R-:W-:Y:S01]  /*27a0*/  FADD.FTZ R34, R178, -UR4 ;  /* 0x80000004b2227e21 */ /* 0x000fe20008010000 */
[----:B------:R-:W-:-:S03]  /*27b0*/  SHF.L.U32 R35, R56, 0x10, RZ ;  /* 0x0000001038237819 */ /* 0x000fc600000006ff */
[----:B------:R-:W-:-:S04]  /*27c0*/  FADD.FTZ R33, R33, -UR4 ;  /* 0x8000000421217e21 */ /* 0x000fc80008010000 */
[----:B------:R-:W-:Y:S01]  /*27d0*/  FMUL.FTZ R33, R33, UR12 ;  /* 0x0000000c21217c20 */ /* 0x000fe20008410000 */
[----:B------:R-:W-:Y:S01]  /*27e0*/  FMUL.FTZ R34, R34, UR12 ;  /* 0x0000000c22227c20 */ /* 0x000fe20008410000 */
[----:B------:R-:W-:-:S04]  /*27f0*/  FADD.FTZ R35, R35, -UR4 ;  /* 0x8000000423237e21 */ /* 0x000fc80008010000 */
[----:B------:R-:W-:Y:S01]  /*2800*/  FMUL.FTZ R35, R35, UR12 ;  /* 0x0000000c23237c20 */ /* 0x000fe20008410000 */
[----:B--2---:R-:W-:-:S05]  /*2810*/  FADD.FTZ R32, R169, R32 ;  /* 0x00000020a9207221 */ /* 0x004fca0000010000 */
[----:B------:R-:W-:Y:S01]  /*2820*/  STL [R1+0xe8], R32 ;  /* 0x0000e82001007387 */ /* 0x000fe20000100800 */
[----:B---3--:R-:W-:Y:S01]  /*2830*/  FADD.FTZ R31, R26, R31 ;  /* 0x0000001f1a1f7221 */ /* 0x008fe20000010000 */
[----:B------:R-:W-:Y:S01]  /*2840*/  SHF.L.U32 R26, R10, 0x10, RZ ;  /* 0x000000100a1a7819 */ /* 0x000fe200000006ff */
[----:B------:R-:W-:-:S04]  /*2850*/  FMUL.FTZ R10, R109, R150 ;  /* 0x000000966d0a7220 */ /* 0x000fc80000410000 */
[----:B------:R-:W-:Y:S01]  /*2860*/  FADD.FTZ R140, R140, R10 ;  /* 0x0000000a8c8c7221 */ /* 0x000fe20000010000 */
[----:B------:R0:W-:Y:S03]  /*2870*/  STL [R1+0xf0], R31 ;  /* 0x0000f01f01007387 */ /* 0x0001e60000100800 */
[----:B------:R-:W-:Y:S01]  /*2880*/  FADD.FTZ R140, R140, R7 ;  /* 0x000000078c8c7221 */ /* 0x000fe20000010000 */
[----:B----4-:R-:W-:Y:S01]  /*2890*/  FADD.FTZ R30, R20, R30 ;  /* 0x0000001e141e7221 */ /* 0x010fe20000010000 */
[----:B0-----:R-:W-:Y:S01]  /*28a0*/  SHF.L.U32 R31, R11, 0x10, RZ ;  /* 0x000000100b1f7819 */ /* 0x001fe200000006ff */
[----:B------:R-:W-:Y:S01]  /*28b0*/  FMUL.FTZ R11, R111, R160 ;  /* 0x000000a06f0b7220 */ /* 0x000fe20000410000 */
[----:B------:R-:W-:Y:S02]  /*28c0*/  FADD.FTZ R29, R16, R29 ;  /* 0x0000001d101d7221 */ /* 0x000fe40000010000 */
[----:B------:R0:W-:Y:S01]  /*28d0*/  STL [R1+0xf8], R30 ;  /* 0x0000f81e01007387 */ /* 0x0001e20000100800 */
[----:B------:R-:W-:-:S03]  /*28e0*/  FADD.FTZ R140, R140, R11 ;  /* 0x0000000b8c8c7221 */ /* 0x000fc60000010000 */
[----:B------:R1:W-:Y:S01]  /*28f0*/  STL [R1+0x100], R29 ;  /* 0x0001001d01007387 */ /* 0x0003e20000100800 */
[----:B------:R-:W-:Y:S01]  /*2900*/  FADD.FTZ R140, R140, R9 ;  /* 0x000000098c8c7221 */ /* 0x000fe20000010000 */
[----:B------:R-:W-:Y:S01]  /*2910*/  FMUL.FTZ R16, R107, R168 ;  /* 0x000000a86b107220 */ /* 0x000fe20000410000 */
[----:B------:R-:W-:Y:S01]  /*2920*/  FFMA.FTZ R143, R15, R10, R143 ;  /* 0x0000000a0f8f7223 */ /* 0x000fe2000001008f */
[----:B------:R-:W-:Y:S01]  /*2930*/  FMUL.FTZ R20, R25, UR12 ;  /* 0x0000000c19147c20 */ /* 0x000fe20008410000 */
[----:B0-----:R-:W-:Y:S01]  /*2940*/  FADD.FTZ R30, R26, -UR4 ;  /* 0x800000041a1e7e21 */ /* 0x001fe20008010000 */
[----:B------:R-:W-:Y:S01]  /*2950*/  FADD.FTZ R31, R31, -UR4 ;  /* 0x800000041f1f7e21 */ /* 0x000fe20008010000 */
[----:B-1----:R-:W-:Y:S01]  /*2960*/  FADD.FTZ R29, R12, -UR4 ;  /* 0x800000040c1d7e21 */ /* 0x002fe20008010000 */
[----:B------:R-:W-:Y:S01]  /*2970*/  FMUL.FTZ R12, R105, R161 ;  /* 0x000000a1690c7220 */ /* 0x000fe20000410000 */
[----:B------:R-:W-:Y:S01]  /*2980*/  FADD.FTZ R32, R233, -UR4 ;  /* 0x80000004e9207e21 */ /* 0x000fe20008010000 */
[----:B------:R-:W-:Y:S01]  /*2990*/  FFMA.FTZ R143, R6, R7, R143 ;  /* 0x00000007068f7223 */ /* 0x000fe2000001008f */
[----:B------:R-:W-:Y:S01]  /*29a0*/  FMUL.FTZ R26, R97, R213 ;  /* 0x000000d5611a7220 */ /* 0x000fe20000410000 */
[----:B------:R-:W-:Y:S01]  /*29b0*/  FADD.FTZ R140, R140, R12 ;  /* 0x0000000c8c8c7221 */ /* 0x000fe20000010000 */
[----:B------:R-:W-:Y:S01]  /*29c0*/  FMUL.FTZ R25, R28, UR12 ;  /* 0x0000000c1c197c20 */ /* 0x000fe20008410000 */
[----:B------:R-:W-:Y:S01]  /*29d0*/  FMUL.FTZ R27, R29, UR12 ;  /* 0x0000000c1d1b7c20 */ /* 0x000fe20008410000 */
[----:B------:R-:W-:Y:S01]  /*29e0*/  FMUL.FTZ R31, R31, UR12 ;  /* 0x0000000c1f1f7c20 */ /* 0x000fe20008410000 */
[----:B------:R-:W-:Y:S01]  /*29f0*/  FADD.FTZ R140, R140, R14 ;  /* 0x0000000e8c8c7221 */ /* 0x000fe20000010000 */
[----:B------:R-:W2:Y:S01]  /*2a00*/  LDL.LU R56, [R1+0x11c] ;  /* 0x00011c0001387983 */ /* 0x000ea20000300800 */
[----:B------:R-:W-:Y:S01]  /*2a10*/  ISETP.NE.U32.AND P0, PT, RZ, UR18, PT ;  /* 0x00000012ff007c0c */ /* 0x000fe2000bf05070 */
[----:B------:R-:W0:Y:S01]  /*2a20*/  @UP0 LDCU.64 UR4, c[0x0][0x3e0] ;  /* 0x00007c00ff0407ac */ /* 0x000e220008000a00 */
[----:B------:R-:W-:Y:S01]  /*2a30*/  FADD.FTZ R140, R140, R16 ;  /* 0x000000108c8c7221 */ /* 0x000fe20000010000 */
[----:B------:R-:W-:Y:S01]  /*2a40*/  FFMA.FTZ R143, R18, R11, R143 ;  /* 0x0000000b128f7223 */ /* 0x000fe2000001008f */
[----:B------:R-:W-:Y:S01]  /*2a50*/  FMUL.FTZ R28, R98, R221 ;  /* 0x000000dd621c7220 */ /* 0x000fe20000410000 */
[----:B------:R-:W-:Y:S01]  /*2a60*/  FMUL.FTZ R29, R30, UR12 ;  /* 0x0000000c1e1d7c20 */ /* 0x000fe20008410000 */
[----:B------:R-:W-:Y:S01]  /*2a70*/  FADD.FTZ R140, R140, R17 ;  /* 0x000000118c8c7221 */ /* 0x000fe20000010000 */
[----:B------:R-:W-:Y:S01]  /*2a80*/  FMUL.FTZ R32, R32, UR12 ;  /* 0x0000000c20207c20 */ /* 0x000fe20008410000 */
[----:B------:R-:W3:Y:S02]  /*2a90*/  LDL.LU R179, [R1+0x120] ;  /* 0x0001200001b37983 */ /* 0x000ee40000300800 */
[----:B------:R-:W-:Y:S01]  /*2aa0*/  FADD.FTZ R140, R140, R19 ;  /* 0x000000138c8c7221 */ /* 0x000fe20000010000 */
[----:B------:R-:W-:Y:S01]  /*2ab0*/  FFMA.FTZ R143, R8, R9, R143 ;  /* 0x00000009088f7223 */ /* 0x000fe2000001008f */
[----:B------:R-:W-:Y:S01]  /*2ac0*/  FMUL.FTZ R30, R99, R214 ;  /* 0x000000d6631e7220 */ /* 0x000fe20000410000 */
[----:B------:R-:W-:Y:S01]  /*2ad0*/  ISETP.NE.AND.EX P0, PT, RZ, UR19, PT, P0 ;  /* 0x00000013ff007c0c */ /* 0x000fe2000bf05300 */
[----:B------:R-:W-:Y:S01]  /*2ae0*/  FADD.FTZ R140, R140, R21 ;  /* 0x000000158c8c7221 */ /* 0x000fe20000010000 */
[----:B------:R-:W-:Y:S01]  /*2af0*/  FFMA.FTZ R143, R22, R12, R143 ;  /* 0x0000000c168f7223 */ /* 0x000fe2000001008f */
[----:B------:R-:W-:Y:S01]  /*2b00*/  FFMA.FTZ R229, R170, R169, R229 ;  /* 0x000000a9aae57223 */ /* 0x000fe200000100e5 */
[----:B------:R-:W4:Y:S01]  /*2b10*/  LDL.LU R178, [R1+0x124] ;  /* 0x0001240001b27983 */ /* 0x000f220000300800 */
[----:B------:R-:W-:Y:S01]  /*2b20*/  FADD.FTZ R140, R140, R23 ;  /* 0x000000178c8c7221 */ /* 0x000fe20000010000 */
[----:B------:R-:W-:Y:S01]  /*2b30*/  FFMA.FTZ R143, R13, R14, R143 ;  /* 0x0000000e0d8f7223 */ /* 0x000fe2000001008f */
[----:B0-----:R-:W-:Y:S01]  /*2b40*/  @UP0 UIMAD.WIDE UR4, UR6, 0x2, UR4 ;  /* 0x00000002060408a5 */ /* 0x001fe2000f8e0204 */
[----:B------:R-:W4:Y:S01]  /*2b50*/  LDL.LU R169, [R1+0x12c] ;  /* 0x00012c0001a97983 */ /* 0x000f220000300800 */
[----:B------:R-:W-:Y:S01]  /*2b60*/  FADD.FTZ R140, R140, R24 ;  /* 0x000000188c8c7221 */ /* 0x000fe20000010000 */
[----:B------:R-:W-:-:S03]  /*2b70*/  FFMA.FTZ R143, R25, R16, R143 ;  /* 0x00000010198f7223 */ /* 0x000fc6000001008f */
[----:B------:R-:W-:Y:S01]  /*2b80*/  FADD.FTZ R140, R140, R26 ;  /* 0x0000001a8c8c7221 */ /* 0x000fe20000010000 */
[----:B------:R-:W-:-:S03]  /*2b90*/  FFMA.FTZ R143, R20, R17, R143 ;  /* 0x00000011148f7223 */ /* 0x000fc6000001008f */
[----:B------:R-:W-:Y:S01]  /*2ba0*/  FADD.FTZ R140, R140, R28 ;  /* 0x0000001c8c8c7221 */ /* 0x000fe20000010000 */
[----:B------:R-:W-:-:S03]  /*2bb0*/  FFMA.FTZ R143, R29, R19, R143 ;  /* 0x000000131d8f7223 */ /* 0x000fc6000001008f */
[----:B------:R-:W-:Y:S01]  /*2bc0*/  FADD.FTZ R140, R140, R30 ;  /* 0x0000001e8c8c7221 */ /* 0x000fe20000010000 */
[----:B------:R-:W-:-:S04]  /*2bd0*/  FFMA.FTZ R143, R27, R21, R143 ;  /* 0x000000151b8f7223 */ /* 0x000fc8000001008f */
[----:B------:R-:W0:Y:S01]  /*2be0*/  SHFL.DOWN PT, R141, R140, 0x10, 0x1f ;  /* 0x0a001f008c8d7f89 */ /* 0x000e2200000e0000 */
        /* <DEDUP_REMOVED lines=23> */
[----:B0-----:R-:W-:-:S05]  /*2d60*/  FADD.FTZ R141, R141, R143 ;  /* 0x0000008f8d8d7221 */ /* 0x001fca0000010000 */
[----:B------:R0:W-:Y:S02]  /*2d70*/  @!P1 STS.64 [R142], R140 ;  /* 0x0000008c8e009388 */ /* 0x0001e40000000a00 */
[----:B0-----:R-:W0:Y:S08]  /*2d80*/  @P0 LDC.64 R140, c[0x0][0x438] ;  /* 0x00010e00ff8c0b82 */ /* 0x001e300000000a00 */
[----:B------:R-:W1:Y:S01]  /*2d90*/  @P0 LDC.64 R142, c[0x0][0x438] ;  /* 0x00010e00ff8e0b82 */ /* 0x000e620000000a00 */
[----:B0-----:R-:W-:-:S05]  /*2da0*/  @P0 IMAD.WIDE.U32 R140, R197, 0x10, R140 ;  /* 0x00000010c58c0825 */ /* 0x001fca00078e008c */
[----:B------:R0:W5:Y:S02]  /*2db0*/  @P0 LDG.E.128 R52, desc[UR14][R140.64] ;  /* 0x0000000e8c340981 */ /* 0x000164000c1e1d00 */
[----:B0-----:R-:W0:Y:S01]  /*2dc0*/  @P0 LDC.64 R140, c[0x0][0x438] ;  /* 0x00010e00ff8c0b82 */ /* 0x001e220000000a00 */
[----:B------:R-:W-:Y:S01]  /*2dd0*/  PLOP3.LUT P1, PT, PT, PT, UP0, 0x80, 0x8 ;  /* 0x000000000008781c */ /* 0x000fe20003f2f008 */
[----:B0-----:R-:W-:-:S05]  /*2de0*/  @P0 IMAD.WIDE.U32 R140, R180, 0x10, R140 ;  /* 0x00000010b48c0825 */ /* 0x001fca00078e008c */
[----:B------:R1:W5:Y:S02]  /*2df0*/  @P0 LDG.E.128 R48, desc[UR14][R140.64] ;  /* 0x0000000e8c300981 */ /* 0x000364000c1e1d00 */
[----:B-1----:R-:W-:Y:S02]  /*2e00*/  @P0 IMAD.WIDE.U32 R140, R144, 0x10, R142 ;  /* 0x00000010908c0825 */ /* 0x002fe400078e008e */
[----:B------:R-:W0:Y:S03]  /*2e10*/  @P0 LDC.64 R142, c[0x0][0x438] ;  /* 0x00010e00ff8e0b82 */ /* 0x000e260000000a00 */
[----:B------:R1:W5:Y:S01]  /*2e20*/  @P0 LDG.E.128 R44, desc[UR14][R140.64] ;  /* 0x0000000e8c2c0981 */ /* 0x000362000c1e1d00 */
[----:B--2---:R-:W-:Y:S01]  /*2e30*/  FADD.FTZ R56, R151, R56 ;  /* 0x0000003897387221 */ /* 0x004fe20000010000 */
[----:B-1----:R-:W-:Y:S02]  /*2e40*/  MOV R140, UR4 ;  /* 0x00000004008c7c02 */ /* 0x002fe40008000f00 */
[----:B------:R-:W-:-:S05]  /*2e50*/  MOV R141, UR5 ;  /* 0x00000005008d7c02 */ /* 0x000fca0008000f00 */
[----:B------:R0:W2:Y:S01]  /*2e60*/  @P1 LDG.E.U16 R233, desc[UR14][R140.64] ;  /* 0x0000000e8ce91981 */ /* 0x0000a2000c1e1500 */
[----:B------:R-:W-:Y:S01]  /*2e70*/  FFMA.FTZ R243, R13, R151, R243 ;  /* 0x000000970df37223 */ /* 0x000fe200000100f3 */
[----:B0-----:R-:W-:Y:S02]  /*2e80*/  @P0 IMAD.WIDE.U32 R140, R2, 0x10, R142 ;  /* 0x00000010028c0825 */ /* 0x001fe400078e008e */
[----:B------:R-:W2:Y:S04]  /*2e90*/  LDL.LU R142, [R1+0x110] ;  /* 0x00011000018e7983 */ /* 0x000ea80000300800 */
[----:B------:R-:W2:Y:S04]  /*2ea0*/  LDL.LU R143, [R1+0x118] ;  /* 0x00011800018f7983 */ /* 0x000ea80000300800 */
[----:B------:R0:W-:Y:S04]  /*2eb0*/  STL [R1+0x11c], R56 ;  /* 0x00011c3801007387 */ /* 0x0001e80000100800 */
[----:B------:R1:W5:Y:S04]  /*2ec0*/  @P0 LDG.E.128 R40, desc[UR14][R140.64] ;  /* 0x0000000e8c280981 */ /* 0x000368000c1e1d00 */
[----:B0-----:R-:W5:Y:S04]  /*2ed0*/  LDL.LU R56, [R1+0x144] ;  /* 0x0001440001387983 */ /* 0x001f680000300800 */
[----:B------:R-:W2:Y:S01]  /*2ee0*/  LDL.LU R151, [R1+0x108] ;  /* 0x0001080001977983 */ /* 0x000ea20000300800 */
[----:B-1----:R-:W0:Y:S01]  /*2ef0*/  @P0 LDC.64 R140, c[0x0][0x438] ;  /* 0x00010e00ff8c0b82 */ /* 0x002e220000000a00 */
[----:B---3--:R-:W-:Y:S01]  /*2f00*/  FADD.FTZ R179, R168, R179 ;  /* 0x000000b3a8b37221 */ /* 0x008fe20000010000 */
[----:B----4-:R-:W-:Y:S01]  /*2f10*/  FADD.FTZ R178, R148, R178 ;  /* 0x000000b294b27221 */ /* 0x010fe20000010000 */
[----:B0-----:R-:W-:-:S05]  /*2f20*/  @P0 IMAD.WIDE.U32 R140, R3, 0x10, R140 ;  /* 0x00000010038c0825 */ /* 0x001fca00078e008c */
[----:B------:R0:W5:Y:S02]  /*2f30*/  @P0 LDG.E.128 R36, desc[UR14][R140.64] ;  /* 0x0000000e8c240981 */ /* 0x000164000c1e1d00 */
[----:B0-----:R-:W0:Y:S01]  /*2f40*/  LDC.64 R140, c[0x0][0x3b0] ;  /* 0x0000ec00ff8c7b82 */ /* 0x001e220000000a00 */
[----:B------:R-:W-:Y:S01]  /*2f50*/  FADD.FTZ R169, R149, R169 ;  /* 0x000000a995a97221 */ /* 0x000fe20000010000 */
[----:B------:R-:W-:Y:S01]  /*2f60*/  FFMA.FTZ R238, R15, R150, R238 ;  /* 0x000000960fee7223 */ /* 0x000fe200000100ee */
[----:B------:R-:W-:Y:S01]  /*2f70*/  FFMA.FTZ R240, R18, R160, R240 ;  /* 0x000000a012f07223 */ /* 0x000fe200000100f0 */
[----:B------:R-:W-:Y:S01]  /*2f80*/  FFMA.FTZ R242, R22, R161, R242 ;  /* 0x000000a116f27223 */ /* 0x000fe200000100f2 */
[----:B------:R-:W-:Y:S01]  /*2f90*/  FFMA.FTZ R244, R25, R168, R244 ;  /* 0x000000a819f47223 */ /* 0x000fe200000100f4 */
[----:B------:R-:W-:Y:S01]  /*2fa0*/  FFMA.FTZ R245, R20, R148, R245 ;  /* 0x0000009414f57223 */ /* 0x000fe200000100f5 */
[----:B------:R-:W-:Y:S01]  /*2fb0*/  FFMA.FTZ R247, R27, R149, R247 ;  /* 0x000000951bf77223 */ /* 0x000fe200000100f7 */
[----:B0-----:R-:W-:-:S06]  /*2fc0*/  IMAD.WIDE.U32 R148, R3, 0x8, R140 ;  /* 0x0000000803947825 */ /* 0x001fcc00078e008c */
[----:B------:R-:W5:Y:S01]  /*2fd0*/  LDG.E.64 R148, desc[UR14][R148.64] ;  /* 0x0000000e94947981 */ /* 0x000f62000c1e1b00 */
[----:B--2---:R-:W-:Y:S01]  /*2fe0*/  FADD.FTZ R142, R160, R142 ;  /* 0x0000008ea08e7221 */ /* 0x004fe20000010000 */
[----:B------:R-:W-:Y:S01]  /*2ff0*/  FADD.FTZ R143, R161, R143 ;  /* 0x0000008fa18f7221 */ /* 0x000fe20000010000 */
[----:B------:R-:W-:-:S06]  /*3000*/  IMAD.WIDE.U32 R160, R144, 0x8, R140 ;  /* 0x0000000890a07825 */ /* 0x000fcc00078e008c */
[----:B------:R-:W5:Y:S01]  /*3010*/  LDG.E.64 R160, desc[UR14][R160.64] ;  /* 0x0000000ea0a07981 */ /* 0x000f62000c1e1b00 */
[----:B------:R-:W-:-:S05]  /*3020*/  FADD.FTZ R151, R150, R151 ;  /* 0x0000009796977221 */ /* 0x000fca0000010000 */
[----:B------:R0:W-:Y:S04]  /*3030*/  STL [R1+0x108], R151 ;  /* 0x0001089701007387 */ /* 0x0001e80000100800 */
[----:B------:R-:W-:Y:S04]  /*3040*/  STL [R1+0x110], R142 ;  /* 0x0001108e01007387 */ /* 0x000fe80000100800 */
[----:B------:R1:W-:Y:S01]  /*3050*/  STL [R1+0x118], R143 ;  /* 0x0001188f01007387 */ /* 0x0003e20000100800 */
[----:B0-----:R-:W-:-:S06]  /*3060*/  IMAD.WIDE.U32 R150, R2, 0x8, R140 ;  /* 0x0000000802967825 */ /* 0x001fcc00078e008c */
[----:B------:R-:W5:Y:S04]  /*3070*/  LDG.E.64 R150, desc[UR14][R150.64] ;  /* 0x0000000e96967981 */ /* 0x000f68000c1e1b00 */
[----:B-1----:R-:W2:Y:S04]  /*3080*/  LDL.LU R143, [R1+0x13c] ;  /* 0x00013c00018f7983 */ /* 0x002ea80000300800 */
[----:B------:R-:W-:Y:S04]  /*3090*/  STL [R1+0x120], R179 ;  /* 0x000120b301007387 */ /* 0x000fe80000100800 */
[----:B------:R0:W-:Y:S04]  /*30a0*/  STL [R1+0x124], R178 ;  /* 0x000124b201007387 */ /* 0x0001e80000100800 */
[----:B------:R-:W3:Y:S04]  /*30b0*/  LDL.LU R142, [R1+0x128] ;  /* 0x00012800018e7983 */ /* 0x000ee80000300800 */
[----:B------:R1:W-:Y:S01]  /*30c0*/  STL [R1+0x12c], R169 ;  /* 0x00012ca901007387 */ /* 0x0003e20000100800 */
[----:B0-----:R-:W-:-:S06]  /*30d0*/  IMAD.WIDE.U32 R178, R197, 0x8, R140 ;  /* 0x00000008c5b27825 */ /* 0x001fcc00078e008c */
[----:B------:R-:W5:Y:S01]  /*30e0*/  LDG.E.64 R178, desc[UR14][R178.64] ;  /* 0x0000000eb2b27981 */ /* 0x000f62000c1e1b00 */
[----:B-1----:R-:W-:-:S03]  /*30f0*/  IMAD.WIDE.U32 R168, R180, 0x8, R140 ;  /* 0x00000008b4a87825 */ /* 0x002fc600078e008c */
[----:B------:R-:W4:Y:S04]  /*3100*/  LDL.LU R141, [R1+0x134] ;  /* 0x00013400018d7983 */ /* 0x000f280000300800 */
[----:B------:R-:W5:Y:S01]  /*3110*/  LDG.E.64 R168, desc[UR14][R168.64] ;  /* 0x0000000ea8a87981 */ /* 0x000f62000c1e1b00 */
[----:B------:R-:W-:Y:S01]  /*3120*/  @!P3 IADD3 R219, PT, PT, R252, 0x5000, RZ ;  /* 0x00005000fcdbb810 */ /* 0x000fe20007ffe0ff */
[----:B------:R-:W-:Y:S01]  /*3130*/  FFMA.FTZ R246, R29, R222, R246 ;  /* 0x000000de1df67223 */ /* 0x000fe200000100f6 */
[----:B------:R-:W-:Y:S01]  /*3140*/  FFMA.FTZ R249, R32, R220, R249 ;  /* 0x000000dc20f97223 */ /* 0x000fe200000100f9 */
[----:B------:R-:W-:Y:S01]  /*3150*/  FFMA.FTZ R251, R34, R221, R251 ;  /* 0x000000dd22fb7223 */ /* 0x000fe200000100fb */
[----:B------:R-:W-:Y:S01]  /*3160*/  BAR.SYNC.DEFER_BLOCKING 0x0 ;  /* 0x0000000000007b1d */ /* 0x000fe20000010000 */
[----:B--2---:R-:W-:Y:S01]  /*3170*/  FADD.FTZ R143, R221, R143 ;  /* 0x0000008fdd8f7221 */ /* 0x004fe20000010000 */
[----:B---3--:R-:W-:Y:S01]  /*3180*/  FADD.FTZ R142, R222, R142 ;  /* 0x0000008ede8e7221 */ /* 0x008fe20000010000 */
[----:B----4-:R-:W-:-:S05]  /*3190*/  FADD.FTZ R141, R220, R141 ;  /* 0x0000008ddc8d7221 */ /* 0x010fca0000010000 */
[----:B------:R-:W-:Y:S04]  /*31a0*/  STL [R1+0x134], R141 ;  /* 0x0001348d01007387 */ /* 0x000fe80000100800 */
[----:B------:R-:W-:Y:S04]  /*31b0*/  STL [R1+0x13c], R143 ;  /* 0x00013c8f01007387 */ /* 0x000fe80000100800 */
[----:B------:R-:W2:Y:S04]  /*31c0*/  LDL.LU R222, [R1+0x140] ;  /* 0x0001400001de7983 */ /* 0x000ea80000300800 */
[----:B------:R-:W-:Y:S04]  /*31d0*/  STL [R1+0x128], R142 ;  /* 0x0001288e01007387 */ /* 0x000fe80000100800 */
[----:B------:R-:W0:Y:S01]  /*31e0*/  LDS.128 R140, [R219] ;  /* 0x00000000db8c7984 */ /* 0x000e220000000c00 */
[----:B------:R-:W-:-:S02]  /*31f0*/  IADD3 R220, PT, PT, R252, 0x5030, RZ ;  /* 0x00005030fcdc7810 */ /* 0x000fc40007ffe0ff */
[----:B------:R-:W-:Y:S02]  /*3200*/  @!P3 IADD3 R220, PT, PT, R252, 0x5010, RZ ;  /* 0x00005010fcdcb810 */ /* 0x000fe40007ffe0ff */
[----:B------:R-:W3:Y:S01]  /*3210*/  LDL.LU R252, [R1] ;  /* 0x0000000001fc7983 */ /* 0x000ee20000300800 */
[----:B0-----:R-:W-:Y:S01]  /*3220*/  FADD.FTZ R140, RZ, R140 ;  /* 0x0000008cff8c7221 */ /* 0x001fe20000010000 */
[----:B------:R-:W-:-:S03]  /*3230*/  FADD.FTZ R141, RZ, R141 ;  /* 0x0000008dff8d7221 */ /* 0x000fc60000010000 */
[----:B------:R-:W-:Y:S01]  /*3240*/  FADD.FTZ R219, R142, R140 ;  /* 0x0000008c8edb7221 */ /* 0x000fe20000010000 */
[----:B------:R-:W-:Y:S02]  /*3250*/  FADD.FTZ R221, R143, R141 ;  /* 0x0000008d8fdd7221 */ /* 0x000fe40000010000 */
[----:B------:R0:W1:Y:S04]  /*3260*/  LDS.128 R140, [R220] ;  /* 0x00000000dc8c7984 */ /* 0x0000680000000c00 */
[----:B0-----:R-:W4:Y:S01]  /*3270*/  LDL.LU R220, [R1+0x138] ;  /* 0x0001380001dc7983 */ /* 0x001f220000300800 */
[----:B-1----:R-:W-:-:S03]  /*3280*/  FADD.FTZ R141, R221, R141 ;  /* 0x0000008ddd8d7221 */ /* 0x002fc60000010000 */
[----:B------:R-:W4:Y:S01]  /*3290*/  LDL.LU R221, [R1+0x130] ;  /* 0x0001300001dd7983 */ /* 0x000f220000300800 */
[----:B------:R-:W-:Y:S01]  /*32a0*/  FADD.FTZ R141, R143, R141 ;  /* 0x0000008d8f8d7221 */ /* 0x000fe20000010000 */
[----:B------:R-:W-:Y:S01]  /*32b0*/  UISETP.NE.U32.AND UP1, UPT, UR18, URZ, UPT ;  /* 0x000000ff1200728c */ /* 0x000fe2000bf25070 */
[----:B------:R-:W-:Y:S02]  /*32c0*/  FADD.FTZ R140, R219, R140 ;  /* 0x0000008cdb8c7221 */ /* 0x000fe40000010000 */
[----:B------:R-:W-:Y:S01]  /*32d0*/  FMUL.FTZ R141, R141, UR20 ;  /* 0x000000148d8d7c20 */ /* 0x000fe20008410000 */
[----:B------:R-:W-:Y:S01]  /*32e0*/  UISETP.NE.AND.EX UP1, UPT, UR19, URZ, UPT, UP1 ;  /* 0x000000ff1300728c */ /* 0x000fe2000bf25310 */
[----:B------:R-:W-:Y:S01]  /*32f0*/  @P1 R2UR UR4, R233 ;  /* 0x00000000e90412ca */ /* 0x000fe200000e0000 */
[----:B------:R-:W-:Y:S02]  /*3300*/  FADD.FTZ R140, R142, R140 ;  /* 0x0000008c8e8c7221 */ /* 0x000fe40000010000 */
[----:B------:R-:W-:-:S02]  /*3310*/  R2UR UR13, R141 ;  /* 0x000000008d0d72ca */ /* 0x000fc400000e0000 */
[----:B------:R-:W-:Y:S01]  /*3320*/  FMUL.FTZ R140, R140, UR20 ;  /* 0x000000148c8c7c20 */ /* 0x000fe20008410000 */
[----:B------:R-:W-:Y:S01]  /*3330*/  FFMA.FTZ R248, R31, R145, R248 ;  /* 0x000000911ff87223 */ /* 0x000fe200000100f8 */
[----:B------:R-:W-:Y:S01]  /*3340*/  FFMA.FTZ R250, R33, R213, R250 ;  /* 0x000000d521fa7223 */ /* 0x000fe200000100fa */
[----:B------:R-:W-:-:S05]  /*3350*/  UMOV UR5, 0x3f800000 ;  /* 0x3f80000000057882 */ /* 0x000fca0000000000 */
[----:B------:R-:W-:Y:S01]  /*3360*/  @UP0 USHF.L.U32 UR5, UR4, 0x10, URZ ;  /* 0x0000001004050899 */ /* 0x000fe200080006ff */
[----:B--2---:R-:W-:Y:S01]  /*3370*/  FADD.FTZ R222, R214, R222 ;  /* 0x000000ded6de7221 */ /* 0x004fe20000010000 */
[----:B---3--:R-:W-:Y:S01]  /*3380*/  FFMA.FTZ R252, R35, R214, R252 ;  /* 0x000000d623fc7223 */ /* 0x008fe200000100fc */
[----:B----4-:R-:W-:Y:S01]  /*3390*/  FADD.FTZ R220, R213, R220 ;  /* 0x000000dcd5dc7221 */ /* 0x010fe20000010000 */
[----:B------:R-:W-:-:S05]  /*33a0*/  FADD.FTZ R221, R145, R221 ;  /* 0x000000dd91dd7221 */ /* 0x000fca0000010000 */
[----:B------:R0:W-:Y:S04]  /*33b0*/  STL [R1+0x130], R221 ;  /* 0x000130dd01007387 */ /* 0x0001e80000100800 */
[----:B------:R0:W-:Y:S04]  /*33c0*/  STL [R1+0x138], R220 ;  /* 0x000138dc01007387 */ /* 0x0001e80000100800 */
[----:B------:R0:W-:Y:S04]  /*33d0*/  STL [R1+0x140], R222 ;  /* 0x000140de01007387 */ /* 0x0001e80000100800 */
[----:B------:R0:W-:Y:S01]  /*33e0*/  STL [R1], R252 ;  /* 0x000000fc01007387 */ /* 0x0001e20000100800 */
[----:B------:R-:W-:Y:S01]  /*33f0*/  FSEL R145, R140, RZ, !P2 ;  /* 0x000000ff8c917208 */ /* 0x000fe20005000000 */
[----:B------:R-:W-:Y:S06]  /*3400*/  BRA.U UP1, `(.L_x_4980) ;  /* 0x0000004101587547 */ /* 0x000fec000b800000 */
[----:B------:R-:W-:Y:S02]  /*3410*/  ISETP.NE.U32.AND P1, PT, RZ, UR22, PT ;  /* 0x00000016ff007c0c */ /* 0x000fe4000bf25070 */
[----:B------:R-:W-:Y:S02]  /*3420*/  MOV R140, 0x10 ;  /* 0x00000010008c7802 */ /* 0x000fe40000000f00 */
[----:B------:R-:W-:-:S03]  /*3430*/  ISETP.NE.AND.EX P1, PT, RZ, UR23, PT, P1 ;  /* 0x00000017ff007c0c */ /* 0x000fc6000bf25310 */
[----:B------:R-:W-:-:S06]  /*3440*/  IMAD.WIDE.U32 R140, R197, R140, UR24 ;  /* 0x00000018c58c7e25 */ /* 0x000fcc000f8e008c */
[----:B------:R-:W5:Y:S04]  /*3450*/  LDG.E.128 R140, desc[UR14][R140.64] ;  /* 0x0000000e8c8c7981 */ /* 0x000f68000c1e1d00 */
[----:B------:R-:W-:Y:S05]  /*3460*/  @P1 BRA `(.L_x_4981) ;  /* 0x00000004008c1947 */ /* 0x000fea0003800000 */
[--C-:B------:R-:W-:Y:S01]  /*3470*/  FFMA.FTZ R152, R152, UR13, R145.reuse ;  /* 0x0000000d98987c23 */ /* 0x100fe20008010091 */
[C---:B-----5:R-:W-:Y:S01]  /*3480*/  LOP3.LUT P0, RZ, R179.reuse, 0xff, RZ, 0xc0, !PT ;  /* 0x000000ffb3ff7812 */ /* 0x060fe2000780c0ff */
[--C-:B------:R-:W-:Y:S01]  /*3490*/  FFMA.FTZ R200, R200, UR13, R145.reuse ;  /* 0x0000000dc8c87c23 */ /* 0x100fe20008010091 */
[----:B------:R-:W-:Y:S01]  /*34a0*/  LOP3.LUT P3, RZ, R179, 0xff00, RZ, 0xc0, !PT ;  /* 0x0000ff00b3ff7812 */ /* 0x000fe2000786c0ff */
[----:B------:R-:W-:Y:S01]  /*34b0*/  FADD.FTZ R152, R155, -R152 ;  /* 0x800000989b987221 */ /* 0x000fe20000010000 */
[----:B------:R-:W-:Y:S01]  /*34c0*/  FFMA.FTZ R155, R199, UR13, R145 ;  /* 0x0000000dc79b7c23 */ /* 0x000fe20008010091 */
[----:B------:R-:W-:Y:S01]  /*34d0*/  UMOV UR4, UR7 ;  /* 0x0000000700047c82 */ /* 0x000fe20008000000 */
[----:B------:R-:W-:Y:S01]  /*34e0*/  FADD.FTZ R200, R201, -R200 ;  /* 0x800000c8c9c87221 */ /* 0x000fe20000010000 */
[----:B------:R-:W-:Y:S01]  /*34f0*/  FMUL.FTZ R152, R152, UR12 ;  /* 0x0000000c98987c20 */ /* 0x000fe20008410000 */
[----:B------:R-:W-:Y:S01]  /*3500*/  FADD.FTZ R155, R153, -R155 ;  /* 0x8000009b999b7221 */ /* 0x000fe20000010000 */
[----:B------:R-:W-:Y:S01]  /*3510*/  LOP3.LUT P2, RZ, R179, 0xff0000, RZ, 0xc0, !PT ;  /* 0x00ff0000b3ff7812 */ /* 0x000fe2000784c0ff */
[----:B------:R-:W-:Y:S01]  /*3520*/  FMUL.FTZ R200, R200, UR12 ;  /* 0x0000000cc8c87c20 */ /* 0x000fe20008410000 */
[----:B------:R-:W-:Y:S01]  /*3530*/  FMUL.FTZ R152, R152, UR5 ;  /* 0x0000000598987c20 */ /* 0x000fe20008410000 */
[--C-:B------:R-:W-:Y:S01]  /*3540*/  FFMA.FTZ R157, R157, UR13, R145.reuse ;  /* 0x0000000d9d9d7c23 */ /* 0x100fe20008010091 */
[----:B------:R-:W-:Y:S01]  /*3550*/  @P0 SHF.L.U32 R153, R142, 0x10, RZ ;  /* 0x000000108e990819 */ /* 0x000fe200000006ff */
[----:B------:R-:W-:Y:S01]  /*3560*/  FFMA.FTZ R203, R203, UR13, R145 ;  /* 0x0000000dcbcb7c23 */ /* 0x000fe20008010091 */
[----:B------:R-:W-:Y:S01]  /*3570*/  FMUL.FTZ R199, R152, UR4 ;  /* 0x0000000498c77c20 */ /* 0x000fe20008410000 */
[----:B------:R-:W-:Y:S01]  /*3580*/  HFMA2 R152, -RZ, RZ, 0, 0 ;  /* 0x00000000ff987431 */ /* 0x000fe200000001ff */
[----:B------:R-:W-:Y:S01]  /*3590*/  LOP3.LUT P5, RZ, R178, 0xff0000, RZ, 0xc0, !PT ;  /* 0x00ff0000b2ff7812 */ /* 0x000fe200078ac0ff */
[----:B------:R-:W-:Y:S01]  /*35a0*/  FADD.FTZ R157, R198, -R157 ;  /* 0x8000009dc69d7221 */ /* 0x000fe20000010000 */
[----:B------:R-:W-:Y:S01]  /*35b0*/  FADD.FTZ R203, R202, -R203 ;  /* 0x800000cbcacb7221 */ /* 0x000fe20000010000 */
[----:B------:R-:W-:Y:S01]  /*35c0*/  FFMA.FTZ R154, R154, UR13, R145 ;  /* 0x0000000d9a9a7c23 */ /* 0x000fe20008010091 */
[----:B------:R-:W-:Y:S01]  /*35d0*/  LOP3.LUT P4, RZ, R178, 0xff000000, RZ, 0xc0, !PT ;  /* 0xff000000b2ff7812 */ /* 0x000fe2000788c0ff */
[----:B------:R-:W-:Y:S01]  /*35e0*/  @P0 FMUL.FTZ R152, R199, R153 ;  /* 0x00000099c7980220 */ /* 0x000fe20000410000 */
[----:B------:R-:W-:Y:S01]  /*35f0*/  @P3 PRMT R153, R142, 0x7632, R153 ;  /* 0x000076328e993816 */ /* 0x000fe20000000099 */
[----:B------:R-:W-:Y:S01]  /*3600*/  FMUL.FTZ R142, R200, UR5 ;  /* 0x00000005c88e7c20 */ /* 0x000fe20008410000 */
[----:B------:R-:W-:Y:S01]  /*3610*/  FMUL.FTZ R199, R60, R199 ;  /* 0x000000c73cc77220 */ /* 0x000fe20000410000 */
[----:B------:R-:W-:Y:S01]  /*3620*/  FMUL.FTZ R200, R155, UR12 ;  /* 0x0000000c9bc87c20 */ /* 0x000fe20008410000 */
[----:B------:R-:W-:Y:S01]  /*3630*/  @P3 SHF.L.U32 R153, R153, 0x10, RZ ;  /* 0x0000001099993819 */ /* 0x000fe200000006ff */
[----:B------:R-:W-:Y:S01]  /*3640*/  FMUL.FTZ R142, R142, UR4 ;  /* 0x000000048e8e7c20 */ /* 0x000fe20008410000 */
[----:B------:R-:W-:Y:S01]  /*3650*/  MOV R155, RZ ;  /* 0x000000ff009b7202 */ /* 0x000fe20000000f00 */
[----:B------:R-:W-:Y:S01]  /*3660*/  FMUL.FTZ R200, R200, UR5 ;  /* 0x00000005c8c87c20 */ /* 0x000fe20008410000 */
[----:B------:R-:W-:Y:S01]  /*3670*/  FSEL R199, R199, RZ, P0 ;  /* 0x000000ffc7c77208 */ /* 0x000fe20000000000 */
[----:B------:R-:W-:Y:S01]  /*3680*/  @P3 FMUL.FTZ R155, R142, R153 ;  /* 0x000000998e9b3220 */ /* 0x000fe20000410000 */
[----:B------:R-:W-:Y:S01]  /*3690*/  ISETP.GE.U32.AND P0, PT, R178, RZ, PT ;  /* 0x000000ffb200720c */ /* 0x000fe20003f06070 */
[----:B------:R-:W-:Y:S01]  /*36a0*/  HFMA2 R153, -RZ, RZ, 0, 0 ;  /* 0x00000000ff997431 */ /* 0x000fe200000001ff */
[----:B------:R-:W-:Y:S01]  /*36b0*/  @P2 SHF.L.U32 R201, R143, 0x10, RZ ;  /* 0x000000108fc92819 */ /* 0x000fe200000006ff */
[----:B------:R-:W-:Y:S01]  /*36c0*/  FMUL.FTZ R200, R200, UR4 ;  /* 0x00000004c8c87c20 */ /* 0x000fe20008410000 */
[----:B------:R-:W-:Y:S01]  /*36d0*/  ISETP.GE.U32.AND.EX P0, PT, R179, 0x1000000, PT, P0 ;  /* 0x01000000b300780c */ /* 0x000fe20003f06100 */
[----:B------:R-:W-:Y:S01]  /*36e0*/  FMUL.FTZ R142, R61, R142 ;  /* 0x0000008e3d8e7220 */ /* 0x000fe20000410000 */
[----:B------:R-:W-:Y:S01]  /*36f0*/  FMUL.FTZ R157, R157, UR12 ;  /* 0x0000000c9d9d7c20 */ /* 0x000fe20008410000 */
[----:B------:R-:W-:Y:S01]  /*3700*/  @P2 FMUL.FTZ R153, R200, R201 ;  /* 0x000000c9c8992220 */ /* 0x000fe20000410000 */
[----:B------:R-:W-:Y:S01]  /*3710*/  FMUL.FTZ R200, R62, R200 ;  /* 0x000000c83ec87220 */ /* 0x000fe20000410000 */
[----:B------:R-:W-:Y:S01]  /*3720*/  FMUL.FTZ R203, R203, UR12 ;  /* 0x0000000ccbcb7c20 */ /* 0x000fe20008410000 */
[----:B------:R-:W-:Y:S01]  /*3730*/  FSEL R142, R142, RZ, P3 ;  /* 0x000000ff8e8e7208 */ /* 0x000fe20001800000 */
[--C-:B------:R-:W-:Y:S01]  /*3740*/  FFMA.FTZ R147, R147, UR13, R145.reuse ;  /* 0x0000000d93937c23 */ /* 0x100fe20008010091 */
[----:B------:R-:W-:Y:S01]  /*3750*/  LOP3.LUT P3, RZ, R178, 0xff, RZ, 0xc0, !PT ;  /* 0x000000ffb2ff7812 */ /* 0x000fe2000786c0ff */
[----:B------:R-:W-:Y:S01]  /*3760*/  FADD.FTZ R154, R156, -R154 ;  /* 0x8000009a9c9a7221 */ /* 0x000fe20000010000 */
[----:B------:R-:W-:Y:S01]  /*3770*/  FSEL R200, R200, RZ, P2 ;  /* 0x000000ffc8c87208 */ /* 0x000fe20001000000 */
[----:B------:R-:W-:Y:S01]  /*3780*/  FFMA.FTZ R204, R204, UR13, R145 ;  /* 0x0000000dcccc7c23 */ /* 0x000fe20008010091 */
[----:B------:R-:W-:Y:S01]  /*3790*/  LOP3.LUT P2, RZ, R178, 0xff00, RZ, 0xc0, !PT ;  /* 0x0000ff00b2ff7812 */ /* 0x000fe2000784c0ff */
[----:B------:R-:W-:Y:S01]  /*37a0*/  FMUL.FTZ R202, R203, UR5 ;  /* 0x00000005cbca7c20 */ /* 0x000fe20008410000 */
[----:B------:R-:W-:Y:S01]  /*37b0*/  @P0 PRMT R156, R143, 0x7632, R156 ;  /* 0x000076328f9c0816 */ /* 0x000fe2000000009c */
[----:B------:R-:W-:Y:S01]  /*37c0*/  FMUL.FTZ R143, R157, UR5 ;  /* 0x000000059d8f7c20 */ /* 0x000fe20008410000 */
[----:B------:R-:W-:Y:S01]  /*37d0*/  FADD.FTZ R147, R146, -R147 ;  /* 0x8000009392937221 */ /* 0x000fe20000010000 */
[----:B------:R-:W-:Y:S01]  /*37e0*/  FMUL.FTZ R154, R154, UR12 ;  /* 0x0000000c9a9a7c20 */ /* 0x000fe20008410000 */
[----:B------:R-:W-:Y:S01]  /*37f0*/  FADD.FTZ R205, R205, -R204 ;  /* 0x800000cccdcd7221 */ /* 0x000fe20000010000 */
[----:B------:R-:W-:Y:S01]  /*3800*/  HFMA2 R146, -RZ, RZ, 0, 0 ;  /* 0x00000000ff927431 */ /* 0x000fe200000001ff */
[----:B------:R-:W-:Y:S01]  /*3810*/  @P0 SHF.L.U32 R156, R156, 0x10, RZ ;  /* 0x000000109c9c0819 */ /* 0x000fe200000006ff */
[----:B------:R-:W-:Y:S01]  /*3820*/  FMUL.FTZ R143, R143, UR4 ;  /* 0x000000048f8f7c20 */ /* 0x000fe20008410000 */
[----:B------:R-:W-:Y:S01]  /*3830*/  @P5 SHF.L.U32 R203, R141, 0x10, RZ ;  /* 0x000000108dcb5819 */ /* 0x000fe200000006ff */
[----:B------:R-:W-:Y:S01]  /*3840*/  FMUL.FTZ R202, R202, UR4 ;  /* 0x00000004caca7c20 */ /* 0x000fe20008410000 */
[----:B------:R-:W-:Y:S01]  /*3850*/  FMUL.FTZ R154, R154, UR5 ;  /* 0x000000059a9a7c20 */ /* 0x000fe20008410000 */
[----:B------:R-:W-:Y:S01]  /*3860*/  FMUL.FTZ R147, R147, UR12 ;  /* 0x0000000c93937c20 */ /* 0x000fe20008410000 */
[----:B------:R-:W-:Y:S01]  /*3870*/  MOV R157, RZ ;  /* 0x000000ff009d7202 */ /* 0x000fe20000000f00 */
[----:B------:R-:W-:Y:S01]  /*3880*/  FMUL.FTZ R205, R205, UR12 ;  /* 0x0000000ccdcd7c20 */ /* 0x000fe20008410000 */
[----:B------:R-:W-:Y:S01]  /*3890*/  @P0 FMUL.FTZ R157, R143, R156 ;  /* 0x0000009c8f9d0220 */ /* 0x000fe20000410000 */
[----:B------:R-:W-:Y:S01]  /*38a0*/  @P5 FMUL.FTZ R146, R202, R203 ;  /* 0x000000cbca925220 */ /* 0x000fe20000410000 */
[----:B------:R-:W-:Y:S01]  /*38b0*/  @P3 SHF.L.U32 R156, R140, 0x10, RZ ;  /* 0x000000108c9c3819 */ /* 0x000fe200000006ff */
[----:B------:R-:W-:Y:S01]  /*38c0*/  FMUL.FTZ R178, R154, UR4 ;  /* 0x000000049ab27c20 */ /* 0x000fe20008410000 */
[----:B------:R-:W-:Y:S01]  /*38d0*/  @P4 PRMT R203, R141, 0x7632, R203 ;  /* 0x000076328dcb4816 */ /* 0x000fe200000000cb */
[----:B------:R-:W-:Y:S01]  /*38e0*/  FMUL.FTZ R141, R147, UR5 ;  /* 0x00000005938d7c20 */ /* 0x000fe20008410000 */
[----:B------:R-:W-:Y:S01]  /*38f0*/  @P2 PRMT R140, R140, 0x7632, R140 ;  /* 0x000076328c8c2816 */ /* 0x000fe2000000008c */
[----:B------:R-:W-:-:S02]  /*3900*/  HFMA2 R154, -RZ, RZ, 0, 0 ;  /* 0x00000000ff9a7431 */ /* 0x000fc400000001ff */
[----:B------:R-:W-:Y:S01]  /*3910*/  FMUL.FTZ R205, R205, UR5 ;  /* 0x00000005cdcd7c20 */ /* 0x000fe20008410000 */
[----:B------:R-:W-:Y:S01]  /*3920*/  @P4 SHF.L.U32 R203, R203, 0x10, RZ ;  /* 0x00000010cbcb4819 */ /* 0x000fe200000006ff */
[----:B------:R-:W-:Y:S01]  /*3930*/  FMUL.FTZ R141, R141, UR4 ;  /* 0x000000048d8d7c20 */ /* 0x000fe20008410000 */
[----:B------:R-:W-:Y:S01]  /*3940*/  @P2 SHF.L.U32 R179, R140, 0x10, RZ ;  /* 0x000000108cb32819 */ /* 0x000fe200000006ff */
[----:B------:R-:W-:Y:S01]  /*3950*/  FMUL.FTZ R140, R205, UR4 ;  /* 0x00000004cd8c7c20 */ /* 0x000fe20008410000 */
[----:B------:R-:W-:Y:S01]  /*3960*/  @P3 FMUL.FTZ R154, R178, R156 ;  /* 0x0000009cb29a3220 */ /* 0x000fe20000410000 */
[----:B------:R-:W-:Y:S01]  /*3970*/  MOV R147, RZ ;  /* 0x000000ff00937202 */ /* 0x000fe20000000f00 */
[----:B------:R-:W-:Y:S01]  /*3980*/  @P4 FMUL.FTZ R147, R141, R203 ;  /* 0x000000cb8d934220 */ /* 0x000fe20000410000 */
[----:B------:R-:W-:Y:S01]  /*3990*/  MOV R156, RZ ;  /* 0x000000ff009c7202 */ /* 0x000fe20000000f00 */
[----:B------:R-:W-:Y:S01]  /*39a0*/  @P2 FMUL.FTZ R156, R140, R179 ;  /* 0x000000b38c9c2220 */ /* 0x000fe20000410000 */
[----:B------:R-:W-:Y:S01]  /*39b0*/  FMUL.FTZ R143, R63, R143 ;  /* 0x0000008f3f8f7220 */ /* 0x000fe20000410000 */
[----:B------:R-:W-:Y:S01]  /*39c0*/  FMUL.FTZ R202, R58, R202 ;  /* 0x000000ca3aca7220 */ /* 0x000fe20000410000 */
[----:B------:R-:W-:Y:S01]  /*39d0*/  FMUL.FTZ R141, R59, R141 ;  /* 0x0000008d3b8d7220 */ /* 0x000fe20000410000 */
[----:B------:R-:W-:Y:S01]  /*39e0*/  FMUL.FTZ R178, R56, R178 ;  /* 0x000000b238b27220 */ /* 0x000fe20000410000 */
[----:B------:R-:W-:Y:S01]  /*39f0*/  FMUL.FTZ R140, R57, R140 ;  /* 0x0000008c398c7220 */ /* 0x000fe20000410000 */
        /* <DEDUP_REMOVED lines=10> */
.L_x_4981:
[--C-:B------:R-:W-:Y:S01]  /*3aa0*/  FFMA.FTZ R203, R203, UR13, R145.reuse ;  /* 0x0000000dcbcb7c23 */ /* 0x100fe20008010091 */
[C---:B-----5:R-:W-:Y:S01]  /*3ab0*/  LOP3.LUT P2, RZ, R178.reuse, 0xff0000, RZ, 0xc0, !PT ;  /* 0x00ff0000b2ff7812 */ /* 0x060fe2000784c0ff */
[----:B------:R-:W-:Y:S01]  /*3ac0*/  FFMA.FTZ R136, R147, UR13, R145 ;  /* 0x0000000d93887c23 */ /* 0x000fe20008010091 */
[----:B------:R-:W-:Y:S01]  /*3ad0*/  LOP3.LUT P3, RZ, R178, 0xff000000, RZ, 0xc0, !PT ;  /* 0xff000000b2ff7812 */ /* 0x000fe2000786c0ff */
[----:B------:R-:W-:Y:S01]  /*3ae0*/  FADD.FTZ R137, R202, -R203 ;  /* 0x800000cbca897221 */ /* 0x000fe20000010000 */
[----:B------:R-:W-:Y:S01]  /*3af0*/  UMOV UR4, UR7 ;  /* 0x0000000700047c82 */ /* 0x000fe20008000000 */
[----:B------:R-:W-:Y:S01]  /*3b00*/  FADD.FTZ R136, R146, -R136 ;  /* 0x8000008892887221 */ /* 0x000fe20000010000 */
[----:B------:R-:W-:Y:S01]  /*3b10*/  CS2R R146, SRZ ;  /* 0x0000000000927805 */ /* 0x000fe2000001ff00 */
[----:B------:R-:W-:Y:S01]  /*3b20*/  FMUL.FTZ R137, R137, UR12 ;  /* 0x0000000c89897c20 */ /* 0x000fe20008410000 */
[--C-:B------:R-:W-:Y:S01]  /*3b30*/  FFMA.FTZ R152, R152, UR13, R145.reuse ;  /* 0x0000000d98987c23 */ /* 0x100fe20008010091 */
[----:B------:R-:W-:Y:S01]  /*3b40*/  FMUL.FTZ R136, R136, UR12 ;  /* 0x0000000c88887c20 */ /* 0x000fe20008410000 */
[----:B------:R-:W-:Y:S01]  /*3b50*/  LOP3.LUT P4, RZ, R179, 0xff, RZ, 0xc0, !PT ;  /* 0x000000ffb3ff7812 */ /* 0x000fe2000788c0ff */
[----:B------:R-:W-:Y:S01]  /*3b60*/  FMUL.FTZ R202, R137, UR5 ;  /* 0x0000000589ca7c20 */ /* 0x000fe20008410000 */
[----:B------:R-:W-:Y:S01]  /*3b70*/  LOP3.LUT P5, RZ, R179, 0xff00, RZ, 0xc0, !PT ;  /* 0x0000ff00b3ff7812 */ /* 0x000fe200078ac0ff */
[--C-:B------:R-:W-:Y:S01]  /*3b80*/  FFMA.FTZ R200, R200, UR13, R145.reuse ;  /* 0x0000000dc8c87c23 */ /* 0x100fe20008010091 */
[----:B------:R-:W-:Y:S01]  /*3b90*/  @P2 SHF.L.U32 R138, R141, 0x10, RZ ;  /* 0x000000108d8a2819 */ /* 0x000fe200000006ff */
[----:B------:R-:W-:Y:S01]  /*3ba0*/  FMUL.FTZ R202, R202, UR4 ;  /* 0x00000004caca7c20 */ /* 0x000fe20008410000 */
[----:B------:R-:W-:Y:S01]  /*3bb0*/  ISETP.GE.U32.AND P0, PT, R178, RZ, PT ;  /* 0x000000ffb200720c */ /* 0x000fe20003f06070 */
[----:B------:R-:W-:Y:S01]  /*3bc0*/  FADD.FTZ R200, R201, -R200 ;  /* 0x800000c8c9c87221 */ /* 0x000fe20000010000 */
[--C-:B------:R-:W-:Y:S01]  /*3bd0*/  FFMA.FTZ R199, R199, UR13, R145.reuse ;  /* 0x0000000dc7c77c23 */ /* 0x100fe20008010091 */
[----:B------:R-:W-:Y:S01]  /*3be0*/  @P2 FMUL.FTZ R146, R202, R138 ;  /* 0x0000008aca922220 */ /* 0x000fe20000410000 */
[----:B------:R-:W-:Y:S01]  /*3bf0*/  @P3 PRMT R138, R141, 0x7632, R138 ;  /* 0x000076328d8a3816 */ /* 0x000fe2000000008a */
[----:B------:R-:W-:Y:S01]  /*3c00*/  FMUL.FTZ R141, R136, UR5 ;  /* 0x00000005888d7c20 */ /* 0x000fe20008410000 */
[----:B------:R-:W-:Y:S01]  /*3c10*/  FMUL.FTZ R200, R200, UR12 ;  /* 0x0000000cc8c87c20 */ /* 0x000fe20008410000 */
[----:B------:R-:W-:Y:S01]  /*3c20*/  ISETP.GE.U32.AND.EX P0, PT, R179, 0x1000000, PT, P0 ;  /* 0x01000000b300780c */ /* 0x000fe20003f06100 */
[----:B------:R-:W-:Y:S01]  /*3c30*/  FFMA.FTZ R157, R157, UR13, R145 ;  /* 0x0000000d9d9d7c23 */ /* 0x000fe20008010091 */
[----:B------:R-:W-:Y:S01]  /*3c40*/  @P3 SHF.L.U32 R138, R138, 0x10, RZ ;  /* 0x000000108a8a3819 */ /* 0x000fe200000006ff */
[----:B------:R-:W-:Y:S01]  /*3c50*/  FMUL.FTZ R141, R141, UR4 ;  /* 0x000000048d8d7c20 */ /* 0x000fe20008410000 */
[C---:B------:R-:W-:Y:S01]  /*3c60*/  @P5 PRMT R201, R142.reuse, 0x7632, R201 ;  /* 0x000076328ec95816 */ /* 0x040fe200000000c9 */
[----:B------:R-:W-:Y:S01]  /*3c70*/  FADD.FTZ R153, R153, -R199 ;  /* 0x800000c799997221 */ /* 0x000fe20000010000 */
[----:B------:R-:W-:Y:S01]  /*3c80*/  LOP3.LUT P6, RZ, R179, 0xff0000, RZ, 0xc0, !PT ;  /* 0x00ff0000b3ff7812 */ /* 0x000fe200078cc0ff */
[----:B------:R-:W-:Y:S01]  /*3c90*/  @P3 FMUL.FTZ R147, R141, R138 ;  /* 0x0000008a8d933220 */ /* 0x000fe20000410000 */
[----:B------:R-:W-:Y:S01]  /*3ca0*/  FADD.FTZ R138, R155, -R152 ;  /* 0x800000989b8a7221 */ /* 0x000fe20000010000 */
[----:B------:R-:W-:Y:S01]  /*3cb0*/  @P4 SHF.L.U32 R155, R142, 0x10, RZ ;  /* 0x000000108e9b4819 */ /* 0x000fe200000006ff */
[----:B------:R-:W-:-:S02]  /*3cc0*/  HFMA2 R152, -RZ, RZ, 0, 0 ;  /* 0x00000000ff987431 */ /* 0x000fc400000001ff */
[----:B------:R-:W-:Y:S01]  /*3cd0*/  FMUL.FTZ R142, R200, UR5 ;  /* 0x00000005c88e7c20 */ /* 0x000fe20008410000 */
[----:B------:R-:W-:Y:S01]  /*3ce0*/  FMUL.FTZ R138, R138, UR12 ;  /* 0x0000000c8a8a7c20 */ /* 0x000fe20008410000 */
[----:B------:R-:W-:Y:S01]  /*3cf0*/  @P5 SHF.L.U32 R201, R201, 0x10, RZ ;  /* 0x00000010c9c95819 */ /* 0x000fe200000006ff */
[----:B------:R-:W-:Y:S01]  /*3d00*/  FADD.FTZ R157, R198, -R157 ;  /* 0x8000009dc69d7221 */ /* 0x000fe20000010000 */
[----:B------:R-:W-:Y:S01]  /*3d10*/  FMUL.FTZ R142, R142, UR4 ;  /* 0x000000048e8e7c20 */ /* 0x000fe20008410000 */
[----:B------:R-:W-:Y:S01]  /*3d20*/  FMUL.FTZ R139, R138, UR5 ;  /* 0x000000058a8b7c20 */ /* 0x000fe20008410000 */
[--C-:B------:R-:W-:Y:S01]  /*3d30*/  FFMA.FTZ R198, R154, UR13, R145.reuse ;  /* 0x0000000d9ac67c23 */ /* 0x100fe20008010091 */
[----:B------:R-:W-:Y:S01]  /*3d40*/  FMUL.FTZ R154, R157, UR12 ;  /* 0x0000000c9d9a7c20 */ /* 0x000fe20008410000 */
[----:B------:R-:W-:Y:S01]  /*3d50*/  FMUL.FTZ R199, R61, R142 ;  /* 0x0000008e3dc77220 */ /* 0x000fe20000410000 */
[----:B------:R-:W-:Y:S01]  /*3d60*/  FMUL.FTZ R139, R139, UR4 ;  /* 0x000000048b8b7c20 */ /* 0x000fe20008410000 */
[----:B------:R-:W-:Y:S01]  /*3d70*/  FFMA.FTZ R204, R204, UR13, R145 ;  /* 0x0000000dcccc7c23 */ /* 0x000fe20008010091 */
[----:B------:R-:W-:Y:S01]  /*3d80*/  FADD.FTZ R198, R156, -R198 ;  /* 0x800000c69cc67221 */ /* 0x000fe20000010000 */
[----:B------:R-:W-:Y:S01]  /*3d90*/  @P6 SHF.L.U32 R179, R143, 0x10, RZ ;  /* 0x000000108fb36819 */ /* 0x000fe200000006ff */
[----:B------:R-:W-:Y:S01]  /*3da0*/  @P4 FMUL.FTZ R152, R139, R155 ;  /* 0x0000009b8b984220 */ /* 0x000fe20000410000 */
[----:B------:R-:W-:Y:S01]  /*3db0*/  FMUL.FTZ R139, R60, R139 ;  /* 0x0000008b3c8b7220 */ /* 0x000fe20000410000 */
[----:B------:R-:W-:Y:S01]  /*3dc0*/  MOV R155, RZ ;  /* 0x000000ff009b7202 */ /* 0x000fe20000000f00 */
[----:B------:R-:W-:Y:S01]  /*3dd0*/  @P5 FMUL.FTZ R155, R142, R201 ;  /* 0x000000c98e9b5220 */ /* 0x000fe20000410000 */
[----:B------:R-:W-:Y:S01]  /*3de0*/  FSEL R199, R199, RZ, P5 ;  /* 0x000000ffc7c77208 */ /* 0x000fe20002800000 */
[----:B------:R-:W-:Y:S01]  /*3df0*/  FADD.FTZ R205, R205, -R204 ;  /* 0x800000cccdcd7221 */ /* 0x000fe20000010000 */
[----:B------:R-:W-:Y:S01]  /*3e00*/  FSEL R142, R139, RZ, P4 ;  /* 0x000000ff8b8e7208 */ /* 0x000fe20002000000 */
[----:B------:R-:W-:Y:S01]  /*3e10*/  FMUL.FTZ R139, R153, UR12 ;  /* 0x0000000c998b7c20 */ /* 0x000fe20008410000 */
[C---:B------:R-:W-:Y:S01]  /*3e20*/  LOP3.LUT P4, RZ, R178.reuse, 0xff, RZ, 0xc0, !PT ;  /* 0x000000ffb2ff7812 */ /* 0x040fe2000788c0ff */
[----:B------:R-:W-:Y:S01]  /*3e30*/  HFMA2 R153, -RZ, RZ, 0, 0 ;  /* 0x00000000ff997431 */ /* 0x000fe200000001ff */
[----:B------:R-:W-:Y:S01]  /*3e40*/  LOP3.LUT P5, RZ, R178, 0xff00, RZ, 0xc0, !PT ;  /* 0x0000ff00b2ff7812 */ /* 0x000fe200078ac0ff */
[----:B------:R-:W-:Y:S01]  /*3e50*/  FMUL.FTZ R178, R139, UR5 ;  /* 0x000000058bb27c20 */ /* 0x000fe20008410000 */
[----:B------:R-:W-:Y:S01]  /*3e60*/  @P0 PRMT R156, R143, 0x7632, R156 ;  /* 0x000076328f9c0816 */ /* 0x000fe2000000009c */
[----:B------:R-:W-:Y:S01]  /*3e70*/  FMUL.FTZ R143, R154, UR5 ;  /* 0x000000059a8f7c20 */ /* 0x000fe20008410000 */
[----:B------:R-:W-:Y:S01]  /*3e80*/  FMUL.FTZ R198, R198, UR12 ;  /* 0x0000000cc6c67c20 */ /* 0x000fe20008410000 */
[----:B------:R-:W-:Y:S01]  /*3e90*/  FMUL.FTZ R178, R178, UR4 ;  /* 0x00000004b2b27c20 */ /* 0x000fe20008410000 */
[----:B------:R-:W-:Y:S01]  /*3ea0*/  @P0 SHF.L.U32 R156, R156, 0x10, RZ ;  /* 0x000000109c9c0819 */ /* 0x000fe200000006ff */
[----:B------:R-:W-:Y:S01]  /*3eb0*/  FMUL.FTZ R143, R143, UR4 ;  /* 0x000000048f8f7c20 */ /* 0x000fe20008410000 */
[----:B------:R-:W-:Y:S01]  /*3ec0*/  FMUL.FTZ R205, R205, UR12 ;  /* 0x0000000ccdcd7c20 */ /* 0x000fe20008410000 */
[----:B------:R-:W-:Y:S01]  /*3ed0*/  @P6 FMUL.FTZ R153, R178, R179 ;  /* 0x000000b3b2996220 */ /* 0x000fe20000410000 */
[----:B------:R-:W-:Y:S01]  /*3ee0*/  MOV R157, RZ ;  /* 0x000000ff009d7202 */ /* 0x000fe20000000f00 */
[----:B------:R-:W-:Y:S01]  /*3ef0*/  @P0 FMUL.FTZ R157, R143, R156 ;  /* 0x0000009c8f9d0220 */ /* 0x000fe20000410000 */
[----:B------:R-:W-:Y:S01]  /*3f00*/  F2FP.BF16.F32.PACK_AB R138, R200, R138 ;  /* 0x0000008ac88a723e */ /* 0x000fe200000010ff */
[----:B------:R-:W-:Y:S01]  /*3f10*/  FMUL.FTZ R179, R198, UR5 ;  /* 0x00000005c6b37c20 */ /* 0x000fe20008410000 */
[----:B------:R-:W-:Y:S01]  /*3f20*/  F2FP.BF16.F32.PACK_AB R139, R154, R139 ;  /* 0x0000008b9a8b723e */ /* 0x000fe200000010ff */
[----:B------:R-:W-:Y:S01]  /*3f30*/  HFMA2 R154, -RZ, RZ, 0, 0 ;  /* 0x00000000ff9a7431 */ /* 0x000fe200000001ff */
[C---:B------:R-:W-:Y:S01]  /*3f40*/  @P4 SHF.L.U32 R156, R140.reuse, 0x10, RZ ;  /* 0x000000108c9c4819 */ /* 0x040fe200000006ff */
[----:B------:R-:W-:Y:S01]  /*3f50*/  FMUL.FTZ R179, R179, UR4 ;  /* 0x00000004b3b37c20 */ /* 0x000fe20008410000 */
[----:B------:R-:W-:Y:S01]  /*3f60*/  @P5 PRMT R200, R140, 0x7632, R200 ;  /* 0x000076328cc85816 */ /* 0x000fe200000000c8 */
[----:B------:R-:W-:Y:S01]  /*3f70*/  FMUL.FTZ R140, R205, UR5 ;  /* 0x00000005cd8c7c20 */ /* 0x000fe20008410000 */
[----:B------:R-:W-:Y:S01]  /*3f80*/  FMUL.FTZ R178, R62, R178 ;  /* 0x000000b23eb27220 */ /* 0x000fe20000410000 */
[----:B------:R-:W-:Y:S01]  /*3f90*/  @P4 FMUL.FTZ R154, R179, R156 ;  /* 0x0000009cb39a4220 */ /* 0x000fe20000410000 */
[----:B------:R-:W-:Y:S01]  /*3fa0*/  @P5 SHF.L.U32 R200, R200, 0x10, RZ ;  /* 0x00000010c8c85819 */ /* 0x000fe200000006ff */
[----:B------:R-:W-:Y:S01]  /*3fb0*/  FMUL.FTZ R140, R140, UR4 ;  /* 0x000000048c8c7c20 */ /* 0x000fe20008410000 */
[----:B------:R-:W-:Y:S01]  /*3fc0*/  MOV R156, RZ ;  /* 0x000000ff009c7202 */ /* 0x000fe20000000f00 */
[----:B------:R-:W-:Y:S01]  /*3fd0*/  FMUL.FTZ R143, R63, R143 ;  /* 0x0000008f3f8f7220 */ /* 0x000fe20000410000 */
[----:B------:R-:W-:Y:S01]  /*3fe0*/  FMUL.FTZ R202, R58, R202 ;  /* 0x000000ca3aca7220 */ /* 0x000fe20000410000 */
[----:B------:R-:W-:Y:S01]  /*3ff0*/  @P5 FMUL.FTZ R156, R140, R200 ;  /* 0x000000c88c9c5220 */ /* 0x000fe20000410000 */
        /* <DEDUP_REMOVED lines=8> */
[----:B------:R-:W-:Y:S02]  /*4080*/  FSEL R140, R140, RZ, P5 ;  /* 0x000000ff8c8c7208 */ /* 0x000fe40002800000 */
[----:B------:R-:W-:-:S02]  /*4090*/  F2FP.BF16.F32.PACK_AB R137, R136, R137 ;  /* 0x000000898889723e */ /* 0x000fc400000010ff */
[----:B------:R-:W-:Y:S02]  /*40a0*/  F2FP.BF16.F32.PACK_AB R136, R205, R198 ;  /* 0x000000c6cd88723e */ /* 0x000fe400000010ff */
[----:B------:R-:W-:Y:S02]  /*40b0*/  F2FP.BF16.F32.PACK_AB R143, R143, R178 ;  /* 0x000000b28f8f723e */ /* 0x000fe400000010ff */
[----:B------:R-:W-:Y:S02]  /*40c0*/  F2FP.BF16.F32.PACK_AB R142, R199, R142 ;  /* 0x0000008ec78e723e */ /* 0x000fe400000010ff */
[----:B------:R-:W-:Y:S02]  /*40d0*/  F2FP.BF16.F32.PACK_AB R141, R141, R202 ;  /* 0x000000ca8d8d723e */ /* 0x000fe400000010ff */
[----:B------:R-:W-:-:S07]  /*40e0*/  F2FP.BF16.F32.PACK_AB R140, R140, R179 ;  /* 0x000000b38c8c723e */ /* 0x000fce00000010ff */
.L_x_4982:
[----:B------:R-:W1:Y:S02]  /*40f0*/  @P1 LDC.64 R178, c[0x0][0x478] ;  /* 0x00011e00ffb21b82 */ /* 0x000e640000000a00 */
        /* <DEDUP_REMOVED lines=11> */
[--C-:B------:R-:W-:Y:S01]  /*41b0*/  FFMA.FTZ R189, R189, UR13, R145.reuse ;  /* 0x0000000dbdbd7c23 */ /* 0x100fe20008010091 */
[----:B------:R-:W-:Y:S01]  /*41c0*/  LOP3.LUT P3, RZ, R168, 0xff000000, RZ, 0xc0, !PT ;  /* 0xff000000a8ff7812 */ /* 0x000fe2000786c0ff */
[----:B------:R-:W-:Y:S01]  /*41d0*/  FADD.FTZ R137, R184, -R182 ;  /* 0x800000b6b8897221 */ /* 0x000fe20000010000 */
[----:B------:R-:W-:Y:S01]  /*41e0*/  FFMA.FTZ R136, R191, UR13, R145 ;  /* 0x0000000dbf887c23 */ /* 0x000fe20008010091 */
[----:B------:R-:W-:Y:S01]  /*41f0*/  FADD.FTZ R190, R190, -R189 ;  /* 0x800000bdbebe7221 */ /* 0x000fe20000010000 */
[----:B------:R-:W-:Y:S01]  /*4200*/  CS2R R178, SRZ ;  /* 0x0000000000b27805 */ /* 0x000fe2000001ff00 */
[----:B------:R-:W-:Y:S01]  /*4210*/  FMUL.FTZ R137, R137, UR12 ;  /* 0x0000000c89897c20 */ /* 0x000fe20008410000 */
[----:B------:R-:W-:Y:S01]  /*4220*/  FADD.FTZ R136, R192, -R136 ;  /* 0x80000088c0887221 */ /* 0x000fe20000010000 */
[----:B------:R-:W-:Y:S01]  /*4230*/  FFMA.FTZ R185, R185, UR13, R145 ;  /* 0x0000000db9b97c23 */ /* 0x000fe20008010091 */
[----:B------:R-:W-:Y:S01]  /*4240*/  LOP3.LUT P4, RZ, R169, 0xff, RZ, 0xc0, !PT ;  /* 0x000000ffa9ff7812 */ /* 0x000fe2000788c0ff */
[----:B------:R-:W-:Y:S01]  /*4250*/  FMUL.FTZ R189, R137, UR5 ;  /* 0x0000000589bd7c20 */ /* 0x000fe20008410000 */
[----:B------:R-:W-:Y:S01]  /*4260*/  FMUL.FTZ R136, R136, UR12 ;  /* 0x0000000c88887c20 */ /* 0x000fe20008410000 */
[----:B-----5:R-:W-:Y:S01]  /*4270*/  @P2 SHF.L.U32 R138, R141, 0x10, RZ ;  /* 0x000000108d8a2819 */ /* 0x020fe200000006ff */
[----:B------:R-:W-:-:S02]  /*4280*/  HFMA2 R182, -RZ, RZ, 0, 0 ;  /* 0x00000000ffb67431 */ /* 0x000fc400000001ff */
[----:B------:R-:W-:Y:S01]  /*4290*/  FMUL.FTZ R189, R189, UR4 ;  /* 0x00000004bdbd7c20 */ /* 0x000fe20008410000 */
[----:B------:R-:W-:Y:S01]  /*42a0*/  LOP3.LUT P5, RZ, R169, 0xff00, RZ, 0xc0, !PT ;  /* 0x0000ff00a9ff7812 */ /* 0x000fe200078ac0ff */
[----:B------:R-:W-:Y:S01]  /*42b0*/  FFMA.FTZ R195, R195, UR13, R145 ;  /* 0x0000000dc3c37c23 */ /* 0x000fe20008010091 */
[----:B------:R-:W-:Y:S01]  /*42c0*/  LOP3.LUT P6, RZ, R169, 0xff0000, RZ, 0xc0, !PT ;  /* 0x00ff0000a9ff7812 */ /* 0x000fe200078cc0ff */
[----:B------:R-:W-:Y:S01]  /*42d0*/  @P2 FMUL.FTZ R178, R189, R138 ;  /* 0x0000008abdb22220 */ /* 0x000fe20000410000 */
[----:B------:R-:W-:Y:S01]  /*42e0*/  @P3 PRMT R138, R141, 0x7632, R138 ;  /* 0x000076328d8a3816 */ /* 0x000fe2000000008a */
[----:B------:R-:W-:Y:S01]  /*42f0*/  FMUL.FTZ R141, R136, UR5 ;  /* 0x00000005888d7c20 */ /* 0x000fe20008410000 */
[----:B------:R-:W-:Y:S01]  /*4300*/  ISETP.GE.U32.AND P0, PT, R168, RZ, PT ;  /* 0x000000ffa800720c */ /* 0x000fe20003f06070 */
[----:B------:R-:W-:Y:S01]  /*4310*/  FADD.FTZ R196, R196, -R195 ;  /* 0x800000c3c4c47221 */ /* 0x000fe20000010000 */
[----:B------:R-:W-:Y:S01]  /*4320*/  @P3 SHF.L.U32 R138, R138, 0x10, RZ ;  /* 0x000000108a8a3819 */ /* 0x000fe200000006ff */
[----:B------:R-:W-:Y:S01]  /*4330*/  FMUL.FTZ R141, R141, UR4 ;  /* 0x000000048d8d7c20 */ /* 0x000fe20008410000 */
[----:B------:R-:W-:Y:S01]  /*4340*/  @P4 SHF.L.U32 R184, R142, 0x10, RZ ;  /* 0x000000108eb84819 */ /* 0x000fe200000006ff */
[----:B------:R-:W-:Y:S01]  /*4350*/  FMUL.FTZ R196, R196, UR12 ;  /* 0x0000000cc4c47c20 */ /* 0x000fe20008410000 */
[----:B------:R-:W-:Y:S01]  /*4360*/  ISETP.GE.U32.AND.EX P0, PT, R169, 0x1000000, PT, P0 ;  /* 0x01000000a900780c */ /* 0x000fe20003f06100 */
[----:B------:R-:W-:Y:S01]  /*4370*/  @P3 FMUL.FTZ R179, R141, R138 ;  /* 0x0000008a8db33220 */ /* 0x000fe20000410000 */
[----:B------:R-:W-:Y:S01]  /*4380*/  FADD.FTZ R138, R187, -R185 ;  /* 0x800000b9bb8a7221 */ /* 0x000fe20000010000 */
[----:B------:R-:W-:Y:S01]  /*4390*/  FFMA.FTZ R187, R193, UR13, R145 ;  /* 0x0000000dc1bb7c23 */ /* 0x000fe20008010091 */
[----:B------:R-:W-:Y:S01]  /*43a0*/  @P5 PRMT R185, R142, 0x7632, R185 ;  /* 0x000076328eb95816 */ /* 0x000fe200000000b9 */
[----:B------:R-:W-:Y:S01]  /*43b0*/  FFMA.FTZ R181, R181, UR13, R145 ;  /* 0x0000000db5b57c23 */ /* 0x000fe20008010091 */
[----:B------:R-:W-:Y:S01]  /*43c0*/  FMUL.FTZ R138, R138, UR12 ;  /* 0x0000000c8a8a7c20 */ /* 0x000fe20008410000 */
[----:B------:R-:W-:Y:S01]  /*43d0*/  FADD.FTZ R187, R194, -R187 ;  /* 0x800000bbc2bb7221 */ /* 0x000fe20000010000 */
[----:B------:R-:W-:Y:S01]  /*43e0*/  @P5 SHF.L.U32 R185, R185, 0x10, RZ ;  /* 0x00000010b9b95819 */ /* 0x000fe200000006ff */
[----:B------:R-:W-:Y:S01]  /*43f0*/  FADD.FTZ R181, R183, -R181 ;  /* 0x800000b5b7b57221 */ /* 0x000fe20000010000 */
[----:B------:R-:W-:Y:S01]  /*4400*/  FMUL.FTZ R139, R138, UR5 ;  /* 0x000000058a8b7c20 */ /* 0x000fe20008410000 */
[----:B------:R-:W-:Y:S01]  /*4410*/  FMUL.FTZ R187, R187, UR12 ;  /* 0x0000000cbbbb7c20 */ /* 0x000fe20008410000 */
[----:B------:R-:W-:Y:S01]  /*4420*/  @P6 SHF.L.U32 R169, R143, 0x10, RZ ;  /* 0x000000108fa96819 */ /* 0x000fe200000006ff */
[----:B------:R-:W-:Y:S01]  /*4430*/  FMUL.FTZ R181, R181, UR12 ;  /* 0x0000000cb5b57c20 */ /* 0x000fe20008410000 */
[----:B------:R-:W-:Y:S01]  /*4440*/  FMUL.FTZ R139, R139, UR4 ;  /* 0x000000048b8b7c20 */ /* 0x000fe20008410000 */
[----:B------:R-:W-:Y:S01]  /*4450*/  FMUL.FTZ R142, R187, UR5 ;  /* 0x00000005bb8e7c20 */ /* 0x000fe20008410000 */
[----:B------:R-:W-:Y:S01]  /*4460*/  F2FP.BF16.F32.PACK_AB R137, R136, R137 ;  /* 0x000000898889723e */ /* 0x000fe200000010ff */
[----:B------:R-:W-:Y:S01]  /*4470*/  FMUL.FTZ R136, R190, UR12 ;  /* 0x0000000cbe887c20 */ /* 0x000fe20008410000 */
[----:B------:R-:W-:Y:S01]  /*4480*/  @P4 FMUL.FTZ R182, R139, R184 ;  /* 0x000000b88bb64220 */ /* 0x000fe20000410000 */
[----:B------:R-:W-:Y:S01]  /*4490*/  FMUL.FTZ R142, R142, UR4 ;  /* 0x000000048e8e7c20 */ /* 0x000fe20008410000 */
[----:B------:R-:W-:Y:S01]  /*44a0*/  MOV R184, RZ ;  /* 0x000000ff00b87202 */ /* 0x000fe20000000f00 */
[----:B------:R-:W-:Y:S01]  /*44b0*/  FMUL.FTZ R139, R68, R139 ;  /* 0x0000008b448b7220 */ /* 0x000fe20000410000 */
[----:B------:R-:W-:Y:S01]  /*44c0*/  F2FP.BF16.F32.PACK_AB R138, R187, R138 ;  /* 0x0000008abb8a723e */ /* 0x000fe200000010ff */
[----:B------:R-:W-:Y:S01]  /*44d0*/  @P5 FMUL.FTZ R184, R142, R185 ;  /* 0x000000b98eb85220 */ /* 0x000fe20000410000 */
[----:B------:R-:W-:Y:S01]  /*44e0*/  FFMA.FTZ R185, R186, UR13, R145 ;  /* 0x0000000dbab97c23 */ /* 0x000fe20008010091 */
[----:B------:R-:W-:Y:S01]  /*44f0*/  MOV R186, RZ ;  /* 0x000000ff00ba7202 */ /* 0x000fe20000000f00 */
[----:B------:R-:W-:-:S02]  /*4500*/  HFMA2 R183, -RZ, RZ, 0, 0 ;  /* 0x00000000ffb77431 */ /* 0x000fc400000001ff */
[----:B------:R-:W-:Y:S01]  /*4510*/  FMUL.FTZ R189, R66, R189 ;  /* 0x000000bd42bd7220 */ /* 0x000fe20000410000 */
[----:B------:R-:W-:Y:S01]  /*4520*/  FADD.FTZ R185, R188, -R185 ;  /* 0x800000b9bcb97221 */ /* 0x000fe20000010000 */
[----:B------:R-:W-:Y:S01]  /*4530*/  FMUL.FTZ R188, R69, R142 ;  /* 0x0000008e45bc7220 */ /* 0x000fe20000410000 */
[----:B------:R-:W-:Y:S01]  /*4540*/  FSEL R142, R139, RZ, P4 ;  /* 0x000000ff8b8e7208 */ /* 0x000fe20002000000 */
[----:B------:R-:W-:Y:S01]  /*4550*/  FMUL.FTZ R141, R67, R141 ;  /* 0x0000008d438d7220 */ /* 0x000fe20000410000 */
[----:B------:R-:W-:Y:S01]  /*4560*/  FMUL.FTZ R139, R185, UR12 ;  /* 0x0000000cb98b7c20 */ /* 0x000fe20008410000 */
[----:B------:R-:W-:Y:S01]  /*4570*/  LOP3.LUT P4, RZ, R168, 0xff, RZ, 0xc0, !PT ;  /* 0x000000ffa8ff7812 */ /* 0x000fe2000788c0ff */
[----:B------:R-:W-:Y:S01]  /*4580*/  HFMA2 R185, -RZ, RZ, 0, 0 ;  /* 0x00000000ffb97431 */ /* 0x000fe200000001ff */
[----:B------:R-:W-:Y:S02]  /*4590*/  FSEL R188, R188, RZ, P5 ;  /* 0x000000ffbcbc7208 */ /* 0x000fe40002800000 */
[----:B------:R-:W-:Y:S01]  /*45a0*/  LOP3.LUT P5, RZ, R168, 0xff00, RZ, 0xc0, !PT ;  /* 0x0000ff00a8ff7812 */ /* 0x000fe200078ac0ff */
[----:B------:R-:W-:Y:S01]  /*45b0*/  FMUL.FTZ R168, R139, UR5 ;  /* 0x000000058ba87c20 */ /* 0x000fe20008410000 */
[----:B------:R-:W-:-:S02]  /*45c0*/  FSEL R189, R189, RZ, P2 ;  /* 0x000000ffbdbd7208 */ /* 0x000fc40001000000 */
[----:B------:R-:W-:Y:S01]  /*45d0*/  FSEL R141, R141, RZ, P3 ;  /* 0x000000ff8d8d7208 */ /* 0x000fe20001800000 */
[----:B------:R-:W-:Y:S01]  /*45e0*/  FMUL.FTZ R168, R168, UR4 ;  /* 0x00000004a8a87c20 */ /* 0x000fe20008410000 */
[----:B------:R-:W-:Y:S02]  /*45f0*/  F2FP.BF16.F32.PACK_AB R139, R196, R139 ;  /* 0x0000008bc48b723e */ /* 0x000fe400000010ff */
[----:B------:R-:W-:Y:S01]  /*4600*/  F2FP.BF16.F32.PACK_AB R142, R188, R142 ;  /* 0x0000008ebc8e723e */ /* 0x000fe200000010ff */
[----:B------:R-:W-:Y:S01]  /*4610*/  @P6 FMUL.FTZ R185, R168, R169 ;  /* 0x000000a9a8b96220 */ /* 0x000fe20000410000 */
[----:B------:R-:W-:Y:S01]  /*4620*/  @P0 PRMT R169, R143, 0x7632, R169 ;  /* 0x000076328fa90816 */ /* 0x000fe200000000a9 */
[----:B------:R-:W-:Y:S01]  /*4630*/  FMUL.FTZ R143, R196, UR5 ;  /* 0x00000005c48f7c20 */ /* 0x000fe20008410000 */
[----:B------:R-:W-:Y:S01]  /*4640*/  @P4 SHF.L.U32 R187, R140, 0x10, RZ ;  /* 0x000000108cbb4819 */ /* 0x000fe200000006ff */
[----:B------:R-:W-:Y:S01]  /*4650*/  FMUL.FTZ R168, R70, R168 ;  /* 0x000000a846a87220 */ /* 0x000fe20000410000 */
[----:B------:R-:W-:Y:S01]  /*4660*/  @P0 SHF.L.U32 R169, R169, 0x10, RZ ;  /* 0x00000010a9a90819 */ /* 0x000fe200000006ff */
[----:B------:R-:W-:Y:S01]  /*4670*/  FMUL.FTZ R143, R143, UR4 ;  /* 0x000000048f8f7c20 */ /* 0x000fe20008410000 */
[----:B------:R-:W-:Y:S01]  /*4680*/  @P5 PRMT R190, R140, 0x7632, R190 ;  /* 0x000076328cbe5816 */ /* 0x000fe200000000be */
[----:B------:R-:W-:Y:S01]  /*4690*/  FMUL.FTZ R140, R136, UR5 ;  /* 0x00000005888c7c20 */ /* 0x000fe20008410000 */
[----:B------:R-:W-:Y:S01]  /*46a0*/  FSEL R168, R168, RZ, P6 ;  /* 0x000000ffa8a87208 */ /* 0x000fe20003000000 */
[----:B------:R-:W-:Y:S01]  /*46b0*/  @P0 FMUL.FTZ R186, R143, R169 ;  /* 0x000000a98fba0220 */ /* 0x000fe20000410000 */
[----:B------:R-:W-:Y:S01]  /*46c0*/  FMUL.FTZ R169, R181, UR5 ;  /* 0x00000005b5a97c20 */ /* 0x000fe20008410000 */
[----:B------:R-:W-:Y:S01]  /*46d0*/  @P5 SHF.L.U32 R190, R190, 0x10, RZ ;  /* 0x00000010bebe5819 */ /* 0x000fe200000006ff */
[----:B------:R-:W-:Y:S01]  /*46e0*/  FMUL.FTZ R140, R140, UR4 ;  /* 0x000000048c8c7c20 */ /* 0x000fe20008410000 */
[----:B------:R-:W-:Y:S01]  /*46f0*/  FMUL.FTZ R143, R71, R143 ;  /* 0x0000008f478f7220 */ /* 0x000fe20000410000 */
[----:B------:R-:W-:Y:S01]  /*4700*/  FMUL.FTZ R169, R169, UR4 ;  /* 0x00000004a9a97c20 */ /* 0x000fe20008410000 */
[----:B------:R-:W-:-:S02]  /*4710*/  F2FP.BF16.F32.PACK_AB R136, R136, R181 ;  /* 0x000000b58888723e */ /* 0x000fc400000010ff */
[----:B------:R-:W-:Y:S01]  /*4720*/  F2FP.BF16.F32.PACK_AB R141, R141, R189 ;  /* 0x000000bd8d8d723e */ /* 0x000fe200000010ff */
[----:B------:R-:W-:Y:S01]  /*4730*/  @P4 FMUL.FTZ R183, R169, R187 ;  /* 0x000000bba9b74220 */ /* 0x000fe20000410000 */
[----:B------:R-:W-:Y:S01]  /*4740*/  MOV R187, RZ ;  /* 0x000000ff00bb7202 */ /* 0x000fe20000000f00 */
[----:B------:R-:W-:Y:S01]  /*4750*/  @P5 FMUL.FTZ R187, R140, R190 ;  /* 0x000000be8cbb5220 */ /* 0x000fe20000410000 */
[----:B------:R-:W-:Y:S01]  /*4760*/  FMUL.FTZ R169, R64, R169 ;  /* 0x000000a940a97220 */ /* 0x000fe20000410000 */
[----:B------:R-:W-:Y:S01]  /*4770*/  FMUL.FTZ R140, R65, R140 ;  /* 0x0000008c418c7220 */ /* 0x000fe20000410000 */
[----:B------:R-:W-:-:S03]  /*4780*/  FSEL R143, R143, RZ, P0 ;  /* 0x000000ff8f8f7208 */ /* 0x000fc60000000000 */
[----:B------:R-:W-:Y:S02]  /*4790*/  FSEL R169, R169, RZ, P4 ;  /* 0x000000ffa9a97208 */ /* 0x000fe40002000000 */
[----:B------:R-:W-:Y:S02]  /*47a0*/  FSEL R140, R140, RZ, P5 ;  /* 0x000000ff8c8c7208 */ /* 0x000fe40002800000 */
[----:B------:R-:W-:Y:S02]  /*47b0*/  F2FP.BF16.F32.PACK_AB R143, R143, R168 ;  /* 0x000000a88f8f723e */ /* 0x000fe400000010ff */
[----:B------:R-:W-:Y:S01]  /*47c0*/  F2FP.BF16.F32.PACK_AB R140, R140, R169 ;  /* 0x000000a98c8c723e */ /* 0x000fe200000010ff */
[----:B------:R-:W-:Y:S06]  /*47d0*/  BRA `(.L_x_4984) ;  /* 0x0000000400807947 */ /* 0x000fec0003800000 */
.L_x_4983:
[--C-:B------:R-:W-:Y:S01]  /*47e0*/  FFMA.FTZ R182, R182, UR13, R145.reuse ;  /* 0x0000000db6b67c23 */ /* 0x100fe20008010091 */
[C---:B------:R-:W-:Y:S01]  /*47f0*/  LOP3.LUT P5, RZ, R168.reuse, 0xff0000, RZ, 0xc0, !PT ;  /* 0x00ff0000a8ff7812 */ /* 0x040fe200078ac0ff */
[--C-:B------:R-:W-:Y:S01]  /*4800*/  FFMA.FTZ R191, R191, UR13, R145.reuse ;  /* 0x0000000dbfbf7c23 */ /* 0x100fe20008010091 */
[----:B------:R-:W-:Y:S01]  /*4810*/  LOP3.LUT P4, RZ, R168, 0xff000000, RZ, 0xc0, !PT ;  /* 0xff000000a8ff7812 */ /* 0x000fe2000788c0ff */
[----:B------:R-:W-:Y:S01]  /*4820*/  FADD.FTZ R182, R184, -R182 ;  /* 0x800000b6b8b67221 */ /* 0x000fe20000010000 */
[----:B------:R-:W-:Y:S01]  /*4830*/  FFMA.FTZ R189, R189, UR13, R145 ;  /* 0x0000000dbdbd7c23 */ /* 0x000fe20008010091 */
[----:B------:R-:W-:Y:S01]  /*4840*/  FADD.FTZ R192, R192, -R191 ;  /* 0x800000bfc0c07221 */ /* 0x000fe20000010000 */
[----:B------:R-:W-:Y:S02]  /*4850*/  HFMA2 R178, -RZ, RZ, 0, 0 ;  /* 0x00000000ffb27431 */ /* 0x000fe400000001ff */
[----:B------:R-:W-:Y:S01]  /*4860*/  FMUL.FTZ R182, R182, UR12 ;  /* 0x0000000cb6b67c20 */ /* 0x000fe20008410000 */
[----:B------:R-:W-:Y:S01]  /*4870*/  FADD.FTZ R190, R190, -R189 ;  /* 0x800000bdbebe7221 */ /* 0x000fe20000010000 */
[----:B------:R-:W-:Y:S01]  /*4880*/  FMUL.FTZ R192, R192, UR12 ;  /* 0x0000000cc0c07c20 */ /* 0x000fe20008410000 */
[--C-:B------:R-:W-:Y:S01]  /*4890*/  FFMA.FTZ R185, R185, UR13, R145.reuse ;  /* 0x0000000db9b97c23 */ /* 0x100fe20008010091 */
[----:B------:R-:W-:Y:S01]  /*48a0*/  FMUL.FTZ R182, R182, UR5 ;  /* 0x00000005b6b67c20 */ /* 0x000fe20008410000 */
[----:B------:R-:W-:Y:S01]  /*48b0*/  LOP3.LUT P0, RZ, R169, 0xff, RZ, 0xc0, !PT ;  /* 0x000000ffa9ff7812 */ /* 0x000fe2000780c0ff */
[----:B------:R-:W-:Y:S01]  /*48c0*/  FFMA.FTZ R193, R193, UR13, R145 ;  /* 0x0000000dc1c17c23 */ /* 0x000fe20008010091 */
[C---:B-----5:R-:W-:Y:S01]  /*48d0*/  @P5 SHF.L.U32 R179, R141.reuse, 0x10, RZ ;  /* 0x000000108db35819 */ /* 0x060fe200000006ff */
[----:B------:R-:W-:Y:S01]  /*48e0*/  FMUL.FTZ R189, R182, UR4 ;  /* 0x00000004b6bd7c20 */ /* 0x000fe20008410000 */
[----:B------:R-:W-:Y:S01]  /*48f0*/  @P4 PRMT R182, R141, 0x7632, R182 ;  /* 0x000076328db64816 */ /* 0x000fe200000000b6 */
[----:B------:R-:W-:Y:S01]  /*4900*/  FMUL.FTZ R141, R192, UR5 ;  /* 0x00000005c08d7c20 */ /* 0x000fe20008410000 */
[----:B------:R-:W-:Y:S01]  /*4910*/  LOP3.LUT P3, RZ, R169, 0xff00, RZ, 0xc0, !PT ;  /* 0x0000ff00a9ff7812 */ /* 0x000fe2000786c0ff */
[----:B------:R-:W-:Y:S01]  /*4920*/  @P5 FMUL.FTZ R178, R179, R189 ;  /* 0x000000bdb3b25220 */ /* 0x000fe20000410000 */
[----:B------:R-:W-:Y:S01]  /*4930*/  @P4 SHF.L.U32 R182, R182, 0x10, RZ ;  /* 0x00000010b6b64819 */ /* 0x000fe200000006ff */
[----:B------:R-:W-:Y:S01]  /*4940*/  FMUL.FTZ R141, R141, UR4 ;  /* 0x000000048d8d7c20 */ /* 0x000fe20008410000 */
[----:B------:R-:W-:Y:S01]  /*4950*/  MOV R179, RZ ;  /* 0x000000ff00b37202 */ /* 0x000fe20000000f00 */
[----:B------:R-:W-:Y:S01]  /*4960*/  FADD.FTZ R194, R194, -R193 ;  /* 0x800000c1c2c27221 */ /* 0x000fe20000010000 */
[----:B------:R-:W-:Y:S01]  /*4970*/  FFMA.FTZ R186, R186, UR13, R145 ;  /* 0x0000000dbaba7c23 */ /* 0x000fe20008010091 */
[----:B------:R-:W-:Y:S01]  /*4980*/  @P4 FMUL.FTZ R179, R182, R141 ;  /* 0x0000008db6b34220 */ /* 0x000fe20000410000 */
[----:B------:R-:W-:Y:S01]  /*4990*/  FADD.FTZ R182, R187, -R185 ;  /* 0x800000b9bbb67221 */ /* 0x000fe20000010000 */
[----:B------:R-:W-:Y:S01]  /*49a0*/  FMUL.FTZ R194, R194, UR12 ;  /* 0x0000000cc2c27c20 */ /* 0x000fe20008410000 */
[----:B------:R-:W-:Y:S01]  /*49b0*/  LOP3.LUT P2, RZ, R169, 0xff0000, RZ, 0xc0, !PT ;  /* 0x00ff0000a9ff7812 */ /* 0x000fe2000784c0ff */
[----:B------:R-:W-:Y:S01]  /*49c0*/  FADD.FTZ R186, R188, -R186 ;  /* 0x800000babcba7221 */ /* 0x000fe20000010000 */
[----:B------:R-:W-:Y:S01]  /*49d0*/  FMUL.FTZ R182, R182, UR12 ;  /* 0x0000000cb6b67c20 */ /* 0x000fe20008410000 */
[C---:B------:R-:W-:Y:S01]  /*49e0*/  @P0 SHF.L.U32 R184, R142.reuse, 0x10, RZ ;  /* 0x000000108eb80819 */ /* 0x040fe200000006ff */
[----:B------:R-:W-:Y:S01]  /*49f0*/  FFMA.FTZ R195, R195, UR13, R145 ;  /* 0x0000000dc3c37c23 */ /* 0x000fe20008010091 */
[----:B------:R-:W-:Y:S01]  /*4a00*/  @P3 PRMT R185, R142, 0x7632, R185 ;  /* 0x000076328eb93816 */ /* 0x000fe200000000b9 */
[----:B------:R-:W-:Y:S01]  /*4a10*/  FMUL.FTZ R182, R182, UR5 ;  /* 0x00000005b6b67c20 */ /* 0x000fe20008410000 */
[----:B------:R-:W-:Y:S01]  /*4a20*/  FMUL.FTZ R142, R194, UR5 ;  /* 0x00000005c28e7c20 */ /* 0x000fe20008410000 */
[----:B------:R-:W-:Y:S01]  /*4a30*/  FMUL.FTZ R186, R186, UR12 ;  /* 0x0000000cbaba7c20 */ /* 0x000fe20008410000 */
[----:B------:R-:W-:Y:S01]  /*4a40*/  @P3 SHF.L.U32 R185, R185, 0x10, RZ ;  /* 0x00000010b9b93819 */ /* 0x000fe200000006ff */
[----:B------:R-:W-:Y:S01]  /*4a50*/  FMUL.FTZ R187, R182, UR4 ;  /* 0x00000004b6bb7c20 */ /* 0x000fe20008410000 */
[----:B------:R-:W-:-:S02]  /*4a60*/  HFMA2 R182, -RZ, RZ, 0, 0 ;  /* 0x00000000ffb67431 */ /* 0x000fc400000001ff */
[----:B------:R-:W-:Y:S01]  /*4a70*/  FMUL.FTZ R142, R142, UR4 ;  /* 0x000000048e8e7c20 */ /* 0x000fe20008410000 */
[----:B------:R-:W-:Y:S01]  /*4a80*/  FMUL.FTZ R186, R186, UR5 ;  /* 0x00000005baba7c20 */ /* 0x000fe20008410000 */
[----:B------:R-:W-:Y:S01]  /*4a90*/  @P2 SHF.L.U32 R188, R143, 0x10, RZ ;  /* 0x000000108fbc2819 */ /* 0x000fe200000006ff */
[----:B------:R-:W-:Y:S01]  /*4aa0*/  FADD.FTZ R195, R196, -R195 ;  /* 0x800000c3c4c37221 */ /* 0x000fe20000010000 */
[----:B------:R-:W-:Y:S01]  /*4ab0*/  FMUL.FTZ R190, R190, UR12 ;  /* 0x0000000cbebe7c20 */ /* 0x000fe20008410000 */
[-C--:B------:R-:W-:Y:S01]  /*4ac0*/  @P0 FMUL.FTZ R182, R184, R187.reuse ;  /* 0x000000bbb8b60220 */ /* 0x080fe20000410000 */
[----:B------:R-:W-:Y:S01]  /*4ad0*/  MOV R184, RZ ;  /* 0x000000ff00b87202 */ /* 0x000fe20000000f00 */
[-C--:B------:R-:W-:Y:S01]  /*4ae0*/  @P3 FMUL.FTZ R184, R185, R142.reuse ;  /* 0x0000008eb9b83220 */ /* 0x080fe20000410000 */
[----:B------:R-:W-:Y:S02]  /*4af0*/  HFMA2 R185, -RZ, RZ, 0, 0 ;  /* 0x00000000ffb97431 */ /* 0x000fe400000001ff */
[----:B------:R-:W-:Y:S01]  /*4b00*/  FMUL.FTZ R186, R186, UR4 ;  /* 0x00000004baba7c20 */ /* 0x000fe20008410000 */
[----:B------:R-:W-:Y:S01]  /*4b10*/  FMUL.FTZ R142, R69, R142 ;  /* 0x0000008e458e7220 */ /* 0x000fe20000410000 */
[----:B------:R-:W-:Y:S01]  /*4b20*/  FMUL.FTZ R195, R195, UR12 ;  /* 0x0000000cc3c37c20 */ /* 0x000fe20008410000 */
[----:B------:R-:W-:Y:S01]  /*4b30*/  FMUL.FTZ R190, R190, UR5 ;  /* 0x00000005bebe7c20 */ /* 0x000fe20008410000 */
[-C--:B------:R-:W-:Y:S01]  /*4b40*/  FMUL.FTZ R191, R70, R186.reuse ;  /* 0x000000ba46bf7220 */ /* 0x080fe20000410000 */
[----:B------:R-:W-:Y:S01]  /*4b50*/  @P2 FMUL.FTZ R185, R188, R186 ;  /* 0x000000babcb92220 */ /* 0x000fe20000410000 */
[----:B------:R-:W-:Y:S01]  /*4b60*/  FMUL.FTZ R188, R68, R187 ;  /* 0x000000bb44bc7220 */ /* 0x000fe20000410000 */
[----:B------:R-:W-:-:S02]  /*4b70*/  FSEL R142, R142, RZ, P3 ;  /* 0x000000ff8e8e7208 */ /* 0x000fc40001800000 */
[----:B------:R-:W-:Y:S02]  /*4b80*/  CS2R R186, SRZ ;  /* 0x0000000000ba7805 */ /* 0x000fe4000001ff00 */
[----:B------:R-:W-:Y:S01]  /*4b90*/  FSEL R191, R191, RZ, P2 ;  /* 0x000000ffbfbf7208 */ /* 0x000fe20001000000 */
[----:B------:R-:W-:Y:S01]  /*4ba0*/  FMUL.FTZ R189, R66, R189 ;  /* 0x000000bd42bd7220 */ /* 0x000fe20000410000 */
[----:B------:R-:W-:Y:S01]  /*4bb0*/  FSEL R188, R188, RZ, P0 ;  /* 0x000000ffbcbc7208 */ /* 0x000fe20000000000 */
[----:B------:R-:W-:Y:S01]  /*4bc0*/  FMUL.FTZ R141, R67, R141 ;  /* 0x0000008d438d7220 */ /* 0x000fe20000410000 */
[C---:B------:R-:W-:Y:S02]  /*4bd0*/  ISETP.GE.U32.AND P0, PT, R168.reuse, RZ, PT ;  /* 0x000000ffa800720c */ /* 0x040fe40003f06070 */
[----:B------:R-:W-:Y:S02]  /*4be0*/  LOP3.LUT P3, RZ, R168, 0xff, RZ, 0xc0, !PT ;  /* 0x000000ffa8ff7812 */ /* 0x000fe4000786c0ff */
[----:B------:R-:W-:-:S02]  /*4bf0*/  ISETP.GE.U32.AND.EX P0, PT, R169, 0x1000000, PT, P0 ;  /* 0x01000000a900780c */ /* 0x000fc40003f06100 */
[----:B------:R-:W-:Y:S01]  /*4c00*/  LOP3.LUT P2, RZ, R168, 0xff00, RZ, 0xc0, !PT ;  /* 0x0000ff00a8ff7812 */ /* 0x000fe2000784c0ff */
[----:B------:R-:W-:Y:S01]  /*4c10*/  FFMA.FTZ R168, R181, UR13, R145 ;  /* 0x0000000db5a87c23 */ /* 0x000fe20008010091 */
[----:B------:R-:W-:Y:S02]  /*4c20*/  FSEL R189, R189, RZ, P5 ;  /* 0x000000ffbdbd7208 */ /* 0x000fe40002800000 */
[----:B------:R-:W-:Y:S01]  /*4c30*/  FSEL R141, R141, RZ, P4 ;  /* 0x000000ff8d8d7208 */ /* 0x000fe20002000000 */
[----:B------:R-:W-:Y:S01]  /*4c40*/  FADD.FTZ R168, R183, -R168 ;  /* 0x800000a8b7a87221 */ /* 0x000fe20000010000 */
[----:B------:R-:W-:Y:S02]  /*4c50*/  MOV R183, RZ ;  /* 0x000000ff00b77202 */ /* 0x000fe40000000f00 */
[----:B------:R-:W-:Y:S01]  /*4c60*/  F2FP.BF16.F32.PACK_AB R142, R142, R188 ;  /* 0x000000bc8e8e723e */ /* 0x000fe200000010ff */
[----:B------:R-:W-:Y:S01]  /*4c70*/  FMUL.FTZ R168, R168, UR12 ;  /* 0x0000000ca8a87c20 */ /* 0x000fe20008410000 */
[----:B------:R-:W-:-:S02]  /*4c80*/  F2FP.BF16.F32.PACK_AB R141, R141, R189 ;  /* 0x000000bd8d8d723e */ /* 0x000fc400000010ff */
[----:B------:R-:W-:Y:S01]  /*4c90*/  @P0 PRMT R169, R143, 0x7632, R169 ;  /* 0x000076328fa90816 */ /* 0x000fe200000000a9 */
[----:B------:R-:W-:Y:S01]  /*4ca0*/  FMUL.FTZ R143, R195, UR5 ;  /* 0x00000005c38f7c20 */ /* 0x000fe20008410000 */
[----:B------:R-:W-:Y:S02]  /*4cb0*/  FMUL.FTZ R168, R168, UR5 ;  /* 0x00000005a8a87c20 */ /* 0x000fe40008410000 */
[----:B------:R-:W-:Y:S01]  /*4cc0*/  @P0 SHF.L.U32 R169, R169, 0x10, RZ ;  /* 0x00000010a9a90819 */ /* 0x000fe200000006ff */
[----:B------:R-:W-:Y:S01]  /*4cd0*/  FMUL.FTZ R143, R143, UR4 ;  /* 0x000000048f8f7c20 */ /* 0x000fe20008410000 */
[----:B------:R-:W-:-:S03]  /*4ce0*/  FMUL.FTZ R168, R168, UR4 ;  /* 0x00000004a8a87c20 */ /* 0x000fc60008410000 */
[-C--:B------:R-:W-:Y:S01]  /*4cf0*/  @P0 FMUL.FTZ R186, R169, R143.reuse ;  /* 0x0000008fa9ba0220 */ /* 0x080fe20000410000 */
[C---:B------:R-:W-:Y:S01]  /*4d00*/  @P3 SHF.L.U32 R169, R140.reuse, 0x10, RZ ;  /* 0x000000108ca93819 */ /* 0x040fe200000006ff */
[----:B------:R-:W-:Y:S01]  /*4d10*/  FMUL.FTZ R143, R71, R143 ;  /* 0x0000008f478f7220 */ /* 0x000fe20000410000 */
[----:B------:R-:W-:-:S03]  /*4d20*/  @P2 PRMT R140, R140, 0x7632, R140 ;  /* 0x000076328c8c2816 */ /* 0x000fc6000000008c */
[-C--:B------:R-:W-:Y:S01]  /*4d30*/  @P3 FMUL.FTZ R183, R169, R168.reuse ;  /* 0x000000a8a9b73220 */ /* 0x080fe20000410000 */
[----:B------:R-:W-:Y:S01]  /*4d40*/  @P2 SHF.L.U32 R169, R140, 0x10, RZ ;  /* 0x000000108ca92819 */ /* 0x000fe200000006ff */
[----:B------:R-:W-:Y:S01]  /*4d50*/  FMUL.FTZ R140, R190, UR4 ;  /* 0x00000004be8c7c20 */ /* 0x000fe20008410000 */
[----:B------:R-:W-:Y:S01]  /*4d60*/  FMUL.FTZ R168, R64, R168 ;  /* 0x000000a840a87220 */ /* 0x000fe20000410000 */
[----:B------:R-:W-:Y:S02]  /*4d70*/  FSEL R143, R143, RZ, P0 ;  /* 0x000000ff8f8f7208 */ /* 0x000fe40000000000 */
[-C--:B------:R-:W-:Y:S01]  /*4d80*/  @P2 FMUL.FTZ R187, R169, R140.reuse ;  /* 0x0000008ca9bb2220 */ /* 0x080fe20000410000 */
[----:B------:R-:W-:Y:S01]  /*4d90*/  FMUL.FTZ R140, R65, R140 ;  /* 0x0000008c418c7220 */ /* 0x000fe20000410000 */
[----:B------:R-:W-:Y:S02]  /*4da0*/  FSEL R168, R168, RZ, P3 ;  /* 0x000000ffa8a87208 */ /* 0x000fe40001800000 */
[----:B------:R-:W-:-:S02]  /*4db0*/  F2FP.BF16.F32.PACK_AB R143, R143, R191 ;  /* 0x000000bf8f8f723e */ /* 0x000fc400000010ff */
[----:B------:R-:W-:-:S04]  /*4dc0*/  FSEL R140, R140, RZ, P2 ;  /* 0x000000ff8c8c7208 */ /* 0x000fc80001000000 */
[----:B------:R-:W-:-:S07]  /*4dd0*/  F2FP.BF16.F32.PACK_AB R140, R140, R168 ;  /* 0x000000a88c8c723e */ /* 0x000fce00000010ff */
.L_x_4984:
[----:B------:R-:W1:Y:S01]  /*4de0*/  @P1 LDC.64 R168, c[0x0][0x478] ;  /* 0x00011e00ffa81b82 */ /* 0x000e620000000a00 */
[----:B------:R-:W-:Y:S01]  /*4df0*/  MOV R181, 0x10 ;  /* 0x0000001000b57802 */ /* 0x000fe20000000f00 */
[----:B-1----:R-:W-:-:S04]  /*4e00*/  @P1 IMAD.WIDE.U32 R168, R180, 0x10, R168 ;  /* 0x00000010b4a81825 */ /* 0x002fc800078e00a8 */
[----:B------:R-:W-:Y:S01]  /*4e10*/  IMAD.WIDE.U32 R180, R180, R181, UR26 ;  /* 0x0000001ab4b47e25 */ /* 0x000fe2000f8e00b5 */
[----:B------:R-:W-:Y:S04]  /*4e20*/  @P1 STG.E.128 desc[UR14][R168.64], R136 ;  /* 0x00000088a8001986 */ /* 0x000fe8000c101d0e */
        /* <DEDUP_REMOVED lines=12> */
[--C-:B------:R-:W-:Y:S01]  /*4ef0*/  FFMA.FTZ R164, R164, UR13, R145.reuse ;  /* 0x0000000da4a47c23 */ /* 0x100fe20008010091 */
[----:B------:R-:W-:Y:S01]  /*4f00*/  FMUL.FTZ R137, R137, UR12 ;  /* 0x0000000c89897c20 */ /* 0x000fe20008410000 */
[----:B------:R-:W-:Y:S01]  /*4f10*/  MOV R168, RZ ;  /* 0x000000ff00a87202 */ /* 0x000fe20000000f00 */
[----:B------:R-:W-:Y:S01]  /*4f20*/  FMUL.FTZ R136, R136, UR12 ;  /* 0x0000000c88887c20 */ /* 0x000fe20008410000 */
[----:B------:R-:W-:Y:S01]  /*4f30*/  LOP3.LUT P4, RZ, R161, 0xff, RZ, 0xc0, !PT ;  /* 0x000000ffa1ff7812 */ /* 0x000fe2000788c0ff */
[----:B------:R-:W-:Y:S01]  /*4f40*/  FMUL.FTZ R159, R137, UR5 ;  /* 0x00000005899f7c20 */ /* 0x000fe20008410000 */
[----:B------:R-:W-:Y:S01]  /*4f50*/  LOP3.LUT P5, RZ, R161, 0xff00, RZ, 0xc0, !PT ;  /* 0x0000ff00a1ff7812 */ /* 0x000fe200078ac0ff */
[--C-:B------:R-:W-:Y:S01]  /*4f60*/  FFMA.FTZ R169, R174, UR13, R145.reuse ;  /* 0x0000000daea97c23 */ /* 0x100fe20008010091 */
[----:B-----5:R-:W-:Y:S01]  /*4f70*/  @P2 SHF.L.U32 R138, R141, 0x10, RZ ;  /* 0x000000108d8a2819 */ /* 0x020fe200000006ff */
[----:B------:R-:W-:Y:S01]  /*4f80*/  FMUL.FTZ R159, R159, UR4 ;  /* 0x000000049f9f7c20 */ /* 0x000fe20008410000 */
[----:B------:R-:W-:Y:S01]  /*4f90*/  FFMA.FTZ R170, R170, UR13, R145 ;  /* 0x0000000daaaa7c23 */ /* 0x000fe20008010091 */
[----:B------:R-:W-:Y:S01]  /*4fa0*/  FADD.FTZ R169, R175, -R169 ;  /* 0x800000a9afa97221 */ /* 0x000fe20000010000 */
[----:B------:R-:W-:Y:S01]  /*4fb0*/  FFMA.FTZ R165, R165, UR13, R145 ;  /* 0x0000000da5a57c23 */ /* 0x000fe20008010091 */
[----:B------:R-:W-:Y:S01]  /*4fc0*/  @P2 FMUL.FTZ R163, R159, R138 ;  /* 0x0000008a9fa32220 */ /* 0x000fe20000410000 */
[----:B------:R-:W-:Y:S01]  /*4fd0*/  @P3 PRMT R138, R141, 0x7632, R138 ;  /* 0x000076328d8a3816 */ /* 0x000fe2000000008a */
[----:B------:R-:W-:Y:S01]  /*4fe0*/  FMUL.FTZ R141, R136, UR5 ;  /* 0x00000005888d7c20 */ /* 0x000fe20008410000 */
[----:B------:R-:W-:Y:S01]  /*4ff0*/  FMUL.FTZ R169, R169, UR12 ;  /* 0x0000000ca9a97c20 */ /* 0x000fe20008410000 */
[--C-:B------:R-:W-:Y:S01]  /*5000*/  FADD.FTZ R171, R171, -R170.reuse ;  /* 0x800000aaabab7221 */ /* 0x100fe20000010000 */
[----:B------:R-:W-:Y:S01]  /*5010*/  @P3 SHF.L.U32 R138, R138, 0x10, RZ ;  /* 0x000000108a8a3819 */ /* 0x000fe200000006ff */
[----:B------:R-:W-:Y:S01]  /*5020*/  FMUL.FTZ R141, R141, UR4 ;  /* 0x000000048d8d7c20 */ /* 0x000fe20008410000 */
[----:B------:R-:W-:Y:S01]  /*5030*/  @P5 PRMT R170, R142, 0x7632, R170 ;  /* 0x000076328eaa5816 */ /* 0x000fe200000000aa */
[----:B------:R-:W-:Y:S01]  /*5040*/  FADD.FTZ R165, R167, -R165 ;  /* 0x800000a5a7a57221 */ /* 0x000fe20000010000 */
[----:B------:R-:W-:Y:S01]  /*5050*/  LOP3.LUT P6, RZ, R161, 0xff0000, RZ, 0xc0, !PT ;  /* 0x00ff0000a1ff7812 */ /* 0x000fe200078cc0ff */
[----:B------:R-:W-:Y:S01]  /*5060*/  @P3 FMUL.FTZ R168, R141, R138 ;  /* 0x0000008a8da83220 */ /* 0x000fe20000410000 */
[----:B------:R-:W-:Y:S01]  /*5070*/  FADD.FTZ R138, R166, -R164 ;  /* 0x800000a4a68a7221 */ /* 0x000fe20000010000 */
[----:B------:R-:W-:Y:S01]  /*5080*/  HFMA2 R164, -RZ, RZ, 0, 0 ;  /* 0x00000000ffa47431 */ /* 0x000fe200000001ff */
[----:B------:R-:W-:Y:S01]  /*5090*/  @P4 SHF.L.U32 R166, R142, 0x10, RZ ;  /* 0x000000108ea64819 */ /* 0x000fe200000006ff */
[----:B------:R-:W-:Y:S01]  /*50a0*/  FMUL.FTZ R142, R169, UR5 ;  /* 0x00000005a98e7c20 */ /* 0x000fe20008410000 */
[----:B------:R-:W-:Y:S01]  /*50b0*/  FMUL.FTZ R138, R138, UR12 ;  /* 0x0000000c8a8a7c20 */ /* 0x000fe20008410000 */
[----:B------:R-:W-:Y:S01]  /*50c0*/  @P5 SHF.L.U32 R170, R170, 0x10, RZ ;  /* 0x00000010aaaa5819 */ /* 0x000fe200000006ff */
[--C-:B------:R-:W-:Y:S01]  /*50d0*/  FFMA.FTZ R176, R176, UR13, R145.reuse ;  /* 0x0000000db0b07c23 */ /* 0x100fe20008010091 */
[----:B------:R-:W-:Y:S01]  /*50e0*/  FMUL.FTZ R142, R142, UR4 ;  /* 0x000000048e8e7c20 */ /* 0x000fe20008410000 */
[----:B------:R-:W-:Y:S01]  /*50f0*/  FMUL.FTZ R139, R138, UR5 ;  /* 0x000000058a8b7c20 */ /* 0x000fe20008410000 */
[----:B------:R-:W-:Y:S01]  /*5100*/  ISETP.GE.U32.AND P0, PT, R160, RZ, PT ;  /* 0x000000ffa000720c */ /* 0x000fe20003f06070 */
[----:B------:R-:W-:Y:S01]  /*5110*/  FADD.FTZ R177, R177, -R176 ;  /* 0x800000b0b1b17221 */ /* 0x000fe20000010000 */
[----:B------:R-:W-:Y:S01]  /*5120*/  FMUL.FTZ R167, R77, R142 ;  /* 0x0000008e4da77220 */ /* 0x000fe20000410000 */
[----:B------:R-:W-:Y:S01]  /*5130*/  FMUL.FTZ R139, R139, UR4 ;  /* 0x000000048b8b7c20 */ /* 0x000fe20008410000 */
[----:B------:R-:W-:Y:S01]  /*5140*/  ISETP.GE.U32.AND.EX P0, PT, R161, 0x1000000, PT, P0 ;  /* 0x01000000a100780c */ /* 0x000fe20003f06100 */
[----:B------:R-:W-:Y:S01]  /*5150*/  FFMA.FTZ R158, R158, UR13, R145 ;  /* 0x0000000d9e9e7c23 */ /* 0x000fe20008010091 */
[----:B------:R-:W-:Y:S01]  /*5160*/  @P6 SHF.L.U32 R161, R143, 0x10, RZ ;  /* 0x000000108fa16819 */ /* 0x000fe200000006ff */
[----:B------:R-:W-:Y:S01]  /*5170*/  @P4 FMUL.FTZ R164, R139, R166 ;  /* 0x000000a68ba44220 */ /* 0x000fe20000410000 */
[----:B------:R-:W-:Y:S01]  /*5180*/  FMUL.FTZ R139, R76, R139 ;  /* 0x0000008b4c8b7220 */ /* 0x000fe20000410000 */
[----:B------:R-:W-:Y:S01]  /*5190*/  MOV R166, RZ ;  /* 0x000000ff00a67202 */ /* 0x000fe20000000f00 */
[----:B------:R-:W-:Y:S01]  /*51a0*/  @P5 FMUL.FTZ R166, R142, R170 ;  /* 0x000000aa8ea65220 */ /* 0x000fe20000410000 */
[----:B------:R-:W-:Y:S01]  /*51b0*/  FSEL R167, R167, RZ, P5 ;  /* 0x000000ffa7a77208 */ /* 0x000fe20002800000 */
[----:B------:R-:W-:Y:S01]  /*51c0*/  FMUL.FTZ R177, R177, UR12 ;  /* 0x0000000cb1b17c20 */ /* 0x000fe20008410000 */
[----:B------:R-:W-:Y:S01]  /*51d0*/  FSEL R142, R139, RZ, P4 ;  /* 0x000000ff8b8e7208 */ /* 0x000fe20002000000 */
[----:B------:R-:W-:Y:S01]  /*51e0*/  FMUL.FTZ R139, R165, UR12 ;  /* 0x0000000ca58b7c20 */ /* 0x000fe20008410000 */
[C---:B------:R-:W-:Y:S01]  /*51f0*/  LOP3.LUT P4, RZ, R160.reuse, 0xff, RZ, 0xc0, !PT ;  /* 0x000000ffa0ff7812 */ /* 0x040fe2000788c0ff */
[----:B------:R-:W-:Y:S01]  /*5200*/  HFMA2 R165, -RZ, RZ, 0, 0 ;  /* 0x00000000ffa57431 */ /* 0x000fe200000001ff */
[----:B------:R-:W-:Y:S01]  /*5210*/  LOP3.LUT P5, RZ, R160, 0xff00, RZ, 0xc0, !PT ;  /* 0x0000ff00a0ff7812 */ /* 0x000fe200078ac0ff */
[----:B------:R-:W-:Y:S01]  /*5220*/  FMUL.FTZ R160, R139, UR5 ;  /* 0x000000058ba07c20 */ /* 0x000fe20008410000 */
[----:B------:R-:W-:Y:S01]  /*5230*/  FADD.FTZ R162, R162, -R158 ;  /* 0x8000009ea2a27221 */ /* 0x000fe20000010000 */
[----:B------:R-:W-:Y:S01]  /*5240*/  F2FP.BF16.F32.PACK_AB R138, R169, R138 ;  /* 0x0000008aa98a723e */ /* 0x000fe200000010ff */
[----:B------:R-:W-:Y:S01]  /*5250*/  FMUL.FTZ R159, R74, R159 ;  /* 0x0000009f4a9f7220 */ /* 0x000fe20000410000 */
[----:B------:R-:W-:Y:S01]  /*5260*/  FMUL.FTZ R160, R160, UR4 ;  /* 0x00000004a0a07c20 */ /* 0x000fe20008410000 */
[----:B------:R-:W-:Y:S01]  /*5270*/  FMUL.FTZ R169, R162, UR12 ;  /* 0x0000000ca2a97c20 */ /* 0x000fe20008410000 */
[----:B------:R-:W-:Y:S01]  /*5280*/  F2FP.BF16.F32.PACK_AB R137, R136, R137 ;  /* 0x000000898889723e */ /* 0x000fe200000010ff */
[----:B------:R-:W-:Y:S01]  /*5290*/  FMUL.FTZ R136, R171, UR12 ;  /* 0x0000000cab887c20 */ /* 0x000fe20008410000 */
[----:B------:R-:W-:Y:S01]  /*52a0*/  @P6 FMUL.FTZ R165, R160, R161 ;  /* 0x000000a1a0a56220 */ /* 0x000fe20000410000 */
[----:B------:R-:W-:Y:S01]  /*52b0*/  @P0 PRMT R161, R143, 0x7632, R161 ;  /* 0x000076328fa10816 */ /* 0x000fe200000000a1 */
[----:B------:R-:W-:Y:S01]  /*52c0*/  FMUL.FTZ R143, R177, UR5 ;  /* 0x00000005b18f7c20 */ /* 0x000fe20008410000 */
[----:B------:R-:W-:Y:S01]  /*52d0*/  FMUL.FTZ R170, R78, R160 ;  /* 0x000000a04eaa7220 */ /* 0x000fe20000410000 */
[----:B------:R-:W-:Y:S01]  /*52e0*/  MOV R160, RZ ;  /* 0x000000ff00a07202 */ /* 0x000fe20000000f00 */
[----:B------:R-:W-:Y:S01]  /*52f0*/  FMUL.FTZ R158, R169, UR5 ;  /* 0x00000005a99e7c20 */ /* 0x000fe20008410000 */
[----:B------:R-:W-:Y:S01]  /*5300*/  @P0 SHF.L.U32 R161, R161, 0x10, RZ ;  /* 0x00000010a1a10819 */ /* 0x000fe200000006ff */
[----:B------:R-:W-:Y:S01]  /*5310*/  FMUL.FTZ R143, R143, UR4 ;  /* 0x000000048f8f7c20 */ /* 0x000fe20008410000 */
[----:B------:R-:W-:Y:S01]  /*5320*/  @P4 SHF.L.U32 R162, R140, 0x10, RZ ;  /* 0x000000108ca24819 */ /* 0x000fe200000006ff */
[----:B------:R-:W-:Y:S01]  /*5330*/  FMUL.FTZ R158, R158, UR4 ;  /* 0x000000049e9e7c20 */ /* 0x000fe20008410000 */
[----:B------:R-:W-:Y:S01]  /*5340*/  @P5 PRMT R171, R140, 0x7632, R171 ;  /* 0x000076328cab5816 */ /* 0x000fe200000000ab */
[----:B------:R-:W-:Y:S01]  /*5350*/  @P0 FMUL.FTZ R160, R143, R161 ;  /* 0x000000a18fa00220 */ /* 0x000fe20000410000 */
[----:B------:R-:W-:-:S02]  /*5360*/  HFMA2 R161, -RZ, RZ, 0, 0 ;  /* 0x00000000ffa17431 */ /* 0x000fc400000001ff */
[----:B------:R-:W-:Y:S01]  /*5370*/  FMUL.FTZ R140, R136, UR5 ;  /* 0x00000005888c7c20 */ /* 0x000fe20008410000 */
[----:B------:R-:W-:Y:S01]  /*5380*/  @P5 SHF.L.U32 R171, R171, 0x10, RZ ;  /* 0x00000010abab5819 */ /* 0x000fe200000006ff */
[----:B------:R-:W-:Y:S01]  /*5390*/  FMUL.FTZ R143, R79, R143 ;  /* 0x0000008f4f8f7220 */ /* 0x000fe20000410000 */
[----:B------:R-:W-:Y:S01]  /*53a0*/  FMUL.FTZ R141, R75, R141 ;  /* 0x0000008d4b8d7220 */ /* 0x000fe20000410000 */
[----:B------:R-:W-:Y:S01]  /*53b0*/  FMUL.FTZ R140, R140, UR4 ;  /* 0x000000048c8c7c20 */ /* 0x000fe20008410000 */
[----:B------:R-:W-:Y:S01]  /*53c0*/  @P4 FMUL.FTZ R161, R158, R162 ;  /* 0x000000a29ea14220 */ /* 0x000fe20000410000 */
[----:B------:R-:W-:Y:S01]  /*53d0*/  MOV R162, RZ ;  /* 0x000000ff00a27202 */ /* 0x000fe20000000f00 */
[----:B------:R-:W-:Y:S01]  /*53e0*/  FMUL.FTZ R158, R72, R158 ;  /* 0x0000009e489e7220 */ /* 0x000fe20000410000 */
[----:B------:R-:W-:Y:S01]  /*53f0*/  @P5 FMUL.FTZ R162, R140, R171 ;  /* 0x000000ab8ca25220 */ /* 0x000fe20000410000 */
        /* <DEDUP_REMOVED lines=12> */
[----:B------:R-:W-:Y:S01]  /*54c0*/  F2FP.BF16.F32.PACK_AB R140, R140, R158 ;  /* 0x0000009e8c8c723e */ /* 0x000fe200000010ff */
[----:B------:R-:W-:Y:S06]  /*54d0*/  BRA `(.L_x_4986) ;  /* 0x0000000400847947 */ /* 0x000fec0003800000 */
.L_x_4985:
[--C-:B------:R-:W-:Y:S01]  /*54e0*/  FFMA.FTZ R159, R159, UR13, R145.reuse ;  /* 0x0000000d9f9f7c23 */ /* 0x100fe20008010091 */
[----:B------:R-:W-:Y:S01]  /*54f0*/  LOP3.LUT P5, RZ, R160, 0xff0000, RZ, 0xc0, !PT ;  /* 0x00ff0000a0ff7812 */ /* 0x000fe200078ac0ff */
[----:B------:R-:W-:Y:S01]  /*5500*/  FFMA.FTZ R172, R172, UR13, R145 ;  /* 0x0000000dacac7c23 */ /* 0x000fe20008010091 */
[----:B------:R-:W-:Y:S01]  /*5510*/  LOP3.LUT P4, RZ, R160, 0xff000000, RZ, 0xc0, !PT ;  /* 0xff000000a0ff7812 */ /* 0x000fe2000788c0ff */
[----:B------:R-:W-:Y:S01]  /*5520*/  FADD.FTZ R159, R163, -R159 ;  /* 0x8000009fa39f7221 */ /* 0x000fe20000010000 */
[--C-:B------:R-:W-:Y:S01]  /*5530*/  FFMA.FTZ R164, R164, UR13, R145.reuse ;  /* 0x0000000da4a47c23 */ /* 0x100fe20008010091 */
[----:B------:R-:W-:Y:S01]  /*5540*/  FADD.FTZ R173, R173, -R172 ;  /* 0x800000acadad7221 */ /* 0x000fe20000010000 */
[----:B------:R-:W-:Y:S01]  /*5550*/  LOP3.LUT P0, RZ, R161, 0xff, RZ, 0xc0, !PT ;  /* 0x000000ffa1ff7812 */ /* 0x000fe2000780c0ff */
[----:B------:R-:W-:Y:S01]  /*5560*/  FMUL.FTZ R159, R159, UR12 ;  /* 0x0000000c9f9f7c20 */ /* 0x000fe20008410000 */
[----:B------:R-:W-:Y:S01]  /*5570*/  LOP3.LUT P3, RZ, R161, 0xff00, RZ, 0xc0, !PT ;  /* 0x0000ff00a1ff7812 */ /* 0x000fe2000786c0ff */
[----:B------:R-:W-:Y:S01]  /*5580*/  FMUL.FTZ R173, R173, UR12 ;  /* 0x0000000cadad7c20 */ /* 0x000fe20008410000 */
[----:B------:R-:W-:Y:S01]  /*5590*/  FADD.FTZ R164, R166, -R164 ;  /* 0x800000a4a6a47221 */ /* 0x000fe20000010000 */
[----:B------:R-:W-:Y:S01]  /*55a0*/  FMUL.FTZ R159, R159, UR5 ;  /* 0x000000059f9f7c20 */ /* 0x000fe20008410000 */
[----:B------:R-:W-:Y:S01]  /*55b0*/  FFMA.FTZ R174, R174, UR13, R145 ;  /* 0x0000000daeae7c23 */ /* 0x000fe20008010091 */
[C---:B-----5:R-:W-:Y:S01]  /*55c0*/  @P5 SHF.L.U32 R168, R141.reuse, 0x10, RZ ;  /* 0x000000108da85819 */ /* 0x060fe200000006ff */
[----:B------:R-:W-:Y:S01]  /*55d0*/  HFMA2 R163, -RZ, RZ, 0, 0 ;  /* 0x00000000ffa37431 */ /* 0x000fe200000001ff */
[----:B------:R-:W-:Y:S01]  /*55e0*/  @P4 PRMT R169, R141, 0x7632, R169 ;  /* 0x000076328da94816 */ /* 0x000fe200000000a9 */
[----:B------:R-:W-:Y:S01]  /*55f0*/  FMUL.FTZ R141, R173, UR5 ;  /* 0x00000005ad8d7c20 */ /* 0x000fe20008410000 */
[----:B------:R-:W-:Y:S01]  /*5600*/  FMUL.FTZ R164, R164, UR12 ;  /* 0x0000000ca4a47c20 */ /* 0x000fe20008410000 */
[--C-:B------:R-:W-:Y:S01]  /*5610*/  FFMA.FTZ R165, R165, UR13, R145.reuse ;  /* 0x0000000da5a57c23 */ /* 0x100fe20008010091 */
[----:B------:R-:W-:Y:S01]  /*5620*/  FMUL.FTZ R159, R159, UR4 ;  /* 0x000000049f9f7c20 */ /* 0x000fe20008410000 */
[----:B------:R-:W-:Y:S01]  /*5630*/  FADD.FTZ R175, R175, -R174 ;  /* 0x800000aeafaf7221 */ /* 0x000fe20000010000 */
[----:B------:R-:W-:Y:S01]  /*5640*/  @P4 SHF.L.U32 R169, R169, 0x10, RZ ;  /* 0x00000010a9a94819 */ /* 0x000fe200000006ff */
[----:B------:R-:W-:Y:S01]  /*5650*/  FFMA.FTZ R170, R170, UR13, R145 ;  /* 0x0000000daaaa7c23 */ /* 0x000fe20008010091 */
[----:B------:R-:W-:Y:S01]  /*5660*/  FMUL.FTZ R141, R141, UR4 ;  /* 0x000000048d8d7c20 */ /* 0x000fe20008410000 */
[----:B------:R-:W-:Y:S01]  /*5670*/  FMUL.FTZ R164, R164, UR5 ;  /* 0x00000005a4a47c20 */ /* 0x000fe20008410000 */
[----:B------:R-:W-:Y:S01]  /*5680*/  FADD.FTZ R165, R167, -R165 ;  /* 0x800000a5a7a57221 */ /* 0x000fe20000010000 */
[----:B------:R-:W-:Y:S01]  /*5690*/  @P5 FMUL.FTZ R163, R168, R159 ;  /* 0x0000009fa8a35220 */ /* 0x000fe20000410000 */
[----:B------:R-:W-:Y:S01]  /*56a0*/  FMUL.FTZ R175, R175, UR12 ;  /* 0x0000000cafaf7c20 */ /* 0x000fe20008410000 */
[----:B------:R-:W-:Y:S01]  /*56b0*/  LOP3.LUT P2, RZ, R161, 0xff0000, RZ, 0xc0, !PT ;  /* 0x00ff0000a1ff7812 */ /* 0x000fe2000784c0ff */
[--C-:B------:R-:W-:Y:S01]  /*56c0*/  FADD.FTZ R171, R171, -R170.reuse ;  /* 0x800000aaabab7221 */ /* 0x100fe20000010000 */
[----:B------:R-:W-:Y:S01]  /*56d0*/  MOV R168, RZ ;  /* 0x000000ff00a87202 */ /* 0x000fe20000000f00 */
[----:B------:R-:W-:Y:S01]  /*56e0*/  @P4 FMUL.FTZ R168, R169, R141 ;  /* 0x0000008da9a84220 */ /* 0x000fe20000410000 */
[----:B------:R-:W-:Y:S01]  /*56f0*/  FMUL.FTZ R169, R164, UR4 ;  /* 0x00000004a4a97c20 */ /* 0x000fe20008410000 */
[C---:B------:R-:W-:Y:S01]  /*5700*/  @P0 SHF.L.U32 R166, R142.reuse, 0x10, RZ ;  /* 0x000000108ea60819 */ /* 0x040fe200000006ff */
[----:B------:R-:W-:Y:S01]  /*5710*/  FMUL.FTZ R165, R165, UR12 ;  /* 0x0000000ca5a57c20 */ /* 0x000fe20008410000 */
[----:B------:R-:W-:Y:S01]  /*5720*/  @P3 PRMT R170, R142, 0x7632, R170 ;  /* 0x000076328eaa3816 */ /* 0x000fe200000000aa */
[----:B------:R-:W-:-:S02]  /*5730*/  HFMA2 R164, -RZ, RZ, 0, 0 ;  /* 0x00000000ffa47431 */ /* 0x000fc400000001ff */
[----:B------:R-:W-:Y:S01]  /*5740*/  FMUL.FTZ R142, R175, UR5 ;  /* 0x00000005af8e7c20 */ /* 0x000fe20008410000 */
[----:B------:R-:W-:Y:S01]  /*5750*/  FMUL.FTZ R165, R165, UR5 ;  /* 0x00000005a5a57c20 */ /* 0x000fe20008410000 */
[----:B------:R-:W-:Y:S01]  /*5760*/  @P3 SHF.L.U32 R170, R170, 0x10, RZ ;  /* 0x00000010aaaa3819 */ /* 0x000fe200000006ff */
[--C-:B------:R-:W-:Y:S01]  /*5770*/  FFMA.FTZ R176, R176, UR13, R145.reuse ;  /* 0x0000000db0b07c23 */ /* 0x100fe20008010091 */
[----:B------:R-:W-:Y:S01]  /*5780*/  FMUL.FTZ R142, R142, UR4 ;  /* 0x000000048e8e7c20 */ /* 0x000fe20008410000 */
[-C--:B------:R-:W-:Y:S01]  /*5790*/  @P0 FMUL.FTZ R164, R166, R169.reuse ;  /* 0x000000a9a6a40220 */ /* 0x080fe20000410000 */
[----:B------:R-:W-:Y:S01]  /*57a0*/  MOV R166, RZ ;  /* 0x000000ff00a67202 */ /* 0x000fe20000000f00 */
[----:B------:R-:W-:Y:S01]  /*57b0*/  FMUL.FTZ R167, R165, UR4 ;  /* 0x00000004a5a77c20 */ /* 0x000fe20008410000 */
[-C--:B------:R-:W-:Y:S01]  /*57c0*/  @P3 FMUL.FTZ R166, R170, R142.reuse ;  /* 0x0000008eaaa63220 */ /* 0x080fe20000410000 */
[----:B------:R-:W-:Y:S01]  /*57d0*/  HFMA2 R165, -RZ, RZ, 0, 0 ;  /* 0x00000000ffa57431 */ /* 0x000fe200000001ff */
[----:B------:R-:W-:Y:S01]  /*57e0*/  @P2 SHF.L.U32 R170, R143, 0x10, RZ ;  /* 0x000000108faa2819 */ /* 0x000fe200000006ff */
[----:B------:R-:W-:Y:S01]  /*57f0*/  FMUL.FTZ R169, R76, R169 ;  /* 0x000000a94ca97220 */ /* 0x000fe20000410000 */
[----:B------:R-:W-:Y:S01]  /*5800*/  FMUL.FTZ R142, R77, R142 ;  /* 0x0000008e4d8e7220 */ /* 0x000fe20000410000 */
[----:B------:R-:W-:Y:S01]  /*5810*/  FADD.FTZ R176, R177, -R176 ;  /* 0x800000b0b1b07221 */ /* 0x000fe20000010000 */
[----:B------:R-:W-:Y:S01]  /*5820*/  FFMA.FTZ R158, R158, UR13, R145 ;  /* 0x0000000d9e9e7c23 */ /* 0x000fe20008010091 */
[-C--:B------:R-:W-:Y:S01]  /*5830*/  @P2 FMUL.FTZ R165, R170, R167.reuse ;  /* 0x000000a7aaa52220 */ /* 0x080fe20000410000 */
[----:B------:R-:W-:Y:S01]  /*5840*/  FMUL.FTZ R170, R78, R167 ;  /* 0x000000a74eaa7220 */ /* 0x000fe20000410000 */
[----:B------:R-:W-:Y:S01]  /*5850*/  FSEL R167, R169, RZ, P0 ;  /* 0x000000ffa9a77208 */ /* 0x000fe20000000000 */
[----:B------:R-:W-:Y:S01]  /*5860*/  FMUL.FTZ R176, R176, UR12 ;  /* 0x0000000cb0b07c20 */ /* 0x000fe20008410000 */
[----:B------:R-:W-:Y:S01]  /*5870*/  ISETP.GE.U32.AND P0, PT, R160, RZ, PT ;  /* 0x000000ffa000720c */ /* 0x000fe20003f06070 */
[----:B------:R-:W-:Y:S01]  /*5880*/  FADD.FTZ R158, R162, -R158 ;  /* 0x8000009ea29e7221 */ /* 0x000fe20000010000 */
[----:B------:R-:W-:Y:S01]  /*5890*/  FSEL R142, R142, RZ, P3 ;  /* 0x000000ff8e8e7208 */ /* 0x000fe20001800000 */
[----:B------:R-:W-:Y:S01]  /*58a0*/  FMUL.FTZ R171, R171, UR12 ;  /* 0x0000000cabab7c20 */ /* 0x000fe20008410000 */
[----:B------:R-:W-:Y:S01]  /*58b0*/  ISETP.GE.U32.AND.EX P0, PT, R161, 0x1000000, PT, P0 ;  /* 0x01000000a100780c */ /* 0x000fe20003f06100 */
[----:B------:R-:W-:Y:S01]  /*58c0*/  FMUL.FTZ R158, R158, UR12 ;  /* 0x0000000c9e9e7c20 */ /* 0x000fe20008410000 */
[----:B------:R-:W-:Y:S01]  /*58d0*/  LOP3.LUT P3, RZ, R160, 0xff, RZ, 0xc0, !PT ;  /* 0x000000ffa0ff7812 */ /* 0x000fe2000786c0ff */
[----:B------:R-:W-:Y:S01]  /*58e0*/  FMUL.FTZ R171, R171, UR5 ;  /* 0x00000005abab7c20 */ /* 0x000fe20008410000 */
[----:B------:R-:W-:Y:S01]  /*58f0*/  FSEL R169, R170, RZ, P2 ;  /* 0x000000ffaaa97208 */ /* 0x000fe20001000000 */
[----:B------:R-:W-:Y:S01]  /*5900*/  FMUL.FTZ R158, R158, UR5 ;  /* 0x000000059e9e7c20 */ /* 0x000fe20008410000 */
[----:B------:R-:W-:Y:S01]  /*5910*/  LOP3.LUT P2, RZ, R160, 0xff00, RZ, 0xc0, !PT ;  /* 0x0000ff00a0ff7812 */ /* 0x000fe2000784c0ff */
[----:B------:R-:W-:Y:S01]  /*5920*/  FMUL.FTZ R159, R74, R159 ;  /* 0x0000009f4a9f7220 */ /* 0x000fe20000410000 */
[----:B------:R-:W-:Y:S01]  /*5930*/  MOV R160, RZ ;  /* 0x000000ff00a07202 */ /* 0x000fe20000000f00 */
[----:B------:R-:W-:Y:S01]  /*5940*/  FMUL.FTZ R158, R158, UR4 ;  /* 0x000000049e9e7c20 */ /* 0x000fe20008410000 */
[----:B------:R-:W-:Y:S01]  /*5950*/  FMUL.FTZ R141, R75, R141 ;  /* 0x0000008d4b8d7220 */ /* 0x000fe20000410000 */
[----:B------:R-:W-:-:S02]  /*5960*/  F2FP.BF16.F32.PACK_AB R142, R142, R167 ;  /* 0x000000a78e8e723e */ /* 0x000fc400000010ff */
[----:B------:R-:W-:Y:S01]  /*5970*/  @P0 PRMT R161, R143, 0x7632, R161 ;  /* 0x000076328fa10816 */ /* 0x000fe200000000a1 */
[----:B------:R-:W-:Y:S01]  /*5980*/  FMUL.FTZ R143, R176, UR5 ;  /* 0x00000005b08f7c20 */ /* 0x000fe20008410000 */
[C---:B------:R-:W-:Y:S02]  /*5990*/  @P3 SHF.L.U32 R162, R140.reuse, 0x10, RZ ;  /* 0x000000108ca23819 */ /* 0x040fe400000006ff */
[----:B------:R-:W-:Y:S01]  /*59a0*/  @P0 SHF.L.U32 R161, R161, 0x10, RZ ;  /* 0x00000010a1a10819 */ /* 0x000fe200000006ff */
[----:B------:R-:W-:Y:S01]  /*59b0*/  FMUL.FTZ R143, R143, UR4 ;  /* 0x000000048f8f7c20 */ /* 0x000fe20008410000 */
[----:B------:R-:W-:Y:S02]  /*59c0*/  @P2 PRMT R140, R140, 0x7632, R140 ;  /* 0x000076328c8c2816 */ /* 0x000fe4000000008c */
[----:B------:R-:W-:Y:S01]  /*59d0*/  FSEL R159, R159, RZ, P5 ;  /* 0x000000ff9f9f7208 */ /* 0x000fe20002800000 */
[-C--:B------:R-:W-:Y:S01]  /*59e0*/  @P0 FMUL.FTZ R160, R161, R143.reuse ;  /* 0x0000008fa1a00220 */ /* 0x080fe20000410000 */
[----:B------:R-:W-:Y:S01]  /*59f0*/  HFMA2 R161, -RZ, RZ, 0, 0 ;  /* 0x00000000ffa17431 */ /* 0x000fe200000001ff */
[----:B------:R-:W-:Y:S01]  /*5a00*/  @P2 SHF.L.U32 R170, R140, 0x10, RZ ;  /* 0x000000108caa2819 */ /* 0x000fe200000006ff */
[----:B------:R-:W-:Y:S01]  /*5a10*/  FMUL.FTZ R140, R171, UR4 ;  /* 0x00000004ab8c7c20 */ /* 0x000fe20008410000 */
[----:B------:R-:W-:Y:S01]  /*5a20*/  FMUL.FTZ R143, R79, R143 ;  /* 0x0000008f4f8f7220 */ /* 0x000fe20000410000 */
[----:B------:R-:W-:Y:S01]  /*5a30*/  FSEL R141, R141, RZ, P4 ;  /* 0x000000ff8d8d7208 */ /* 0x000fe20002000000 */
[----:B------:R-:W-:Y:S01]  /*5a40*/  @P3 FMUL.FTZ R161, R162, R158 ;  /* 0x0000009ea2a13220 */ /* 0x000fe20000410000 */
[----:B------:R-:W-:Y:S01]  /*5a50*/  MOV R162, RZ ;  /* 0x000000ff00a27202 */ /* 0x000fe20000000f00 */
[----:B------:R-:W-:Y:S01]  /*5a60*/  @P2 FMUL.FTZ R162, R170, R140 ;  /* 0x0000008caaa22220 */ /* 0x000fe20000410000 */
[----:B------:R-:W-:Y:S01]  /*5a70*/  FMUL.FTZ R158, R72, R158 ;  /* 0x0000009e489e7220 */ /* 0x000fe20000410000 */
[----:B------:R-:W-:Y:S01]  /*5a80*/  FMUL.FTZ R140, R73, R140 ;  /* 0x0000008c498c7220 */ /* 0x000fe20000410000 */
[----:B------:R-:W-:-:S02]  /*5a90*/  FSEL R143, R143, RZ, P0 ;  /* 0x000000ff8f8f7208 */ /* 0x000fc40000000000 */
[----:B------:R-:W-:Y:S02]  /*5aa0*/  F2FP.BF16.F32.PACK_AB R141, R141, R159 ;  /* 0x0000009f8d8d723e */ /* 0x000fe400000010ff */
[----:B------:R-:W-:Y:S02]  /*5ab0*/  FSEL R158, R158, RZ, P3 ;  /* 0x000000ff9e9e7208 */ /* 0x000fe40001800000 */
[----:B------:R-:W-:Y:S02]  /*5ac0*/  FSEL R140, R140, RZ, P2 ;  /* 0x000000ff8c8c7208 */ /* 0x000fe40001000000 */
[----:B------:R-:W-:Y:S02]  /*5ad0*/  F2FP.BF16.F32.PACK_AB R143, R143, R169 ;  /* 0x000000a98f8f723e */ /* 0x000fe400000010ff */
[----:B------:R-:W-:-:S07]  /*5ae0*/  F2FP.BF16.F32.PACK_AB R140, R140, R158 ;  /* 0x0000009e8c8c723e */ /* 0x000fce00000010ff */
.L_x_4986:
        /* <DEDUP_REMOVED lines=15> */
[--C-:B------:R-:W-:Y:S01]  /*5be0*/  FFMA.FTZ R136, R15, UR13, R145.reuse ;  /* 0x0000000d0f887c23 */ /* 0x100fe20008010091 */
[--C-:B------:R-:W-:Y:S01]  /*5bf0*/  FFMA.FTZ R8, R8, UR13, R145.reuse ;  /* 0x0000000d08087c23 */ /* 0x100fe20008010091 */
[----:B------:R-:W-:Y:S01]  /*5c00*/  LOP3.LUT P4, RZ, R151, 0xff, RZ, 0xc0, !PT ;  /* 0x000000ff97ff7812 */ /* 0x000fe2000788c0ff */
[----:B------:R-:W-:Y:S01]  /*5c10*/  FMUL.FTZ R137, R6, UR12 ;  /* 0x0000000c06897c20 */ /* 0x000fe20008410000 */
[----:B------:R-:W-:Y:S01]  /*5c20*/  FADD.FTZ R6, R11, -R18 ;  /* 0x800000120b067221 */ /* 0x000fe20000010000 */
[----:B------:R-:W-:Y:S01]  /*5c30*/  FADD.FTZ R136, R10, -R136 ;  /* 0x800000880a887221 */ /* 0x000fe20000010000 */
[----:B------:R-:W-:Y:S01]  /*5c40*/  CS2R R10, SRZ ;  /* 0x00000000000a7805 */ /* 0x000fe2000001ff00 */
[----:B------:R-:W-:Y:S01]  /*5c50*/  FMUL.FTZ R144, R137, UR5 ;  /* 0x0000000589907c20 */ /* 0x000fe20008410000 */
[----:B------:R-:W-:Y:S01]  /*5c60*/  FMUL.FTZ R6, R6, UR12 ;  /* 0x0000000c06067c20 */ /* 0x000fe20008410000 */
[----:B-----5:R-:W-:Y:S01]  /*5c70*/  @P2 SHF.L.U32 R7, R141, 0x10, RZ ;  /* 0x000000108d072819 */ /* 0x020fe200000006ff */
[----:B------:R-:W-:Y:S01]  /*5c80*/  FADD.FTZ R8, R9, -R8 ;  /* 0x8000000809087221 */ /* 0x000fe20000010000 */
[----:B------:R-:W-:Y:S01]  /*5c90*/  FMUL.FTZ R144, R144, UR4 ;  /* 0x0000000490907c20 */ /* 0x000fe20008410000 */
[----:B------:R-:W-:Y:S01]  /*5ca0*/  LOP3.LUT P5, RZ, R151, 0xff00, RZ, 0xc0, !PT ;  /* 0x0000ff0097ff7812 */ /* 0x000fe200078ac0ff */
[----:B------:R-:W-:Y:S01]  /*5cb0*/  FFMA.FTZ R13, R13, UR13, R145 ;  /* 0x0000000d0d0d7c23 */ /* 0x000fe20008010091 */
[----:B------:R-:W-:Y:S01]  /*5cc0*/  FMUL.FTZ R138, R8, UR12 ;  /* 0x0000000c088a7c20 */ /* 0x000fe20008410000 */
[----:B------:R-:W-:Y:S01]  /*5cd0*/  @P2 FMUL.FTZ R10, R144, R7 ;  /* 0x00000007900a2220 */ /* 0x000fe20000410000 */
[----:B------:R-:W-:Y:S01]  /*5ce0*/  @P3 PRMT R7, R141, 0x7632, R7 ;  /* 0x000076328d073816 */ /* 0x000fe20000000007 */
[----:B------:R-:W-:Y:S01]  /*5cf0*/  FMUL.FTZ R141, R6, UR5 ;  /* 0x00000005068d7c20 */ /* 0x000fe20008410000 */
[----:B------:R-:W-:Y:S01]  /*5d00*/  FMUL.FTZ R8, R138, UR5 ;  /* 0x000000058a087c20 */ /* 0x000fe20008410000 */
[----:B------:R-:W-:Y:S01]  /*5d10*/  @P4 SHF.L.U32 R9, R142, 0x10, RZ ;  /* 0x000000108e094819 */ /* 0x000fe200000006ff */
[----:B------:R-:W-:Y:S01]  /*5d20*/  FADD.FTZ R14, R14, -R13 ;  /* 0x8000000d0e0e7221 */ /* 0x000fe20000010000 */
[----:B------:R-:W-:Y:S01]  /*5d30*/  @P3 SHF.L.U32 R7, R7, 0x10, RZ ;  /* 0x0000001007073819 */ /* 0x000fe200000006ff */
[----:B------:R-:W-:Y:S01]  /*5d40*/  FMUL.FTZ R141, R141, UR4 ;  /* 0x000000048d8d7c20 */ /* 0x000fe20008410000 */
[----:B------:R-:W-:Y:S01]  /*5d50*/  FMUL.FTZ R8, R8, UR4 ;  /* 0x0000000408087c20 */ /* 0x000fe20008410000 */
[----:B------:R-:W-:Y:S01]  /*5d60*/  LOP3.LUT P6, RZ, R151, 0xff0000, RZ, 0xc0, !PT ;  /* 0x00ff000097ff7812 */ /* 0x000fe200078cc0ff */
[--C-:B------:R-:W-:Y:S01]  /*5d70*/  FFMA.FTZ R25, R25, UR13, R145.reuse ;  /* 0x0000000d19197c23 */ /* 0x100fe20008010091 */
[----:B------:R-:W-:Y:S01]  /*5d80*/  @P3 FMUL.FTZ R11, R141, R7 ;  /* 0x000000078d0b3220 */ /* 0x000fe20000410000 */
[----:B------:R-:W-:Y:S01]  /*5d90*/  FFMA.FTZ R7, R22, UR13, R145 ;  /* 0x0000000d16077c23 */ /* 0x000fe20008010091 */
[----:B------:R-:W-:Y:S01]  /*5da0*/  @P5 PRMT R18, R142, 0x7632, R18 ;  /* 0x000076328e125816 */ /* 0x000fe20000000012 */
[----:B------:R-:W-:Y:S01]  /*5db0*/  FMUL.FTZ R139, R14, UR12 ;  /* 0x0000000c0e8b7c20 */ /* 0x000fe20008410000 */
[----:B------:R-:W-:Y:S01]  /*5dc0*/  ISETP.GE.U32.AND P0, PT, R150, RZ, PT ;  /* 0x000000ff9600720c */ /* 0x000fe20003f06070 */
[----:B------:R-:W-:Y:S01]  /*5dd0*/  FADD.FTZ R7, R12, -R7 ;  /* 0x800000070c077221 */ /* 0x000fe20000010000 */
[----:B------:R-:W-:Y:S01]  /*5de0*/  HFMA2 R12, -RZ, RZ, 0, 0 ;  /* 0x00000000ff0c7431 */ /* 0x000fe200000001ff */
[----:B------:R-:W-:Y:S01]  /*5df0*/  @P5 SHF.L.U32 R18, R18, 0x10, RZ ;  /* 0x0000001012125819 */ /* 0x000fe200000006ff */
[----:B------:R-:W-:Y:S01]  /*5e00*/  FFMA.FTZ R4, R4, UR13, R145 ;  /* 0x0000000d04047c23 */ /* 0x000fe20008010091 */
[----:B------:R-:W-:Y:S01]  /*5e10*/  FMUL.FTZ R7, R7, UR12 ;  /* 0x0000000c07077c20 */ /* 0x000fe20008410000 */
[----:B------:R-:W-:Y:S01]  /*5e20*/  ISETP.GE.U32.AND.EX P0, PT, R151, 0x1000000, PT, P0 ;  /* 0x010000009700780c */ /* 0x000fe20003f06100 */
[----:B------:R-:W-:Y:S01]  /*5e30*/  FADD.FTZ R16, R16, -R25 ;  /* 0x8000001910107221 */ /* 0x000fe20000010000 */
[----:B------:R-:W-:Y:S01]  /*5e40*/  @P4 FMUL.FTZ R12, R8, R9 ;  /* 0x00000009080c4220 */ /* 0x000fe20000410000 */
[----:B------:R-:W-:Y:S01]  /*5e50*/  FMUL.FTZ R9, R7, UR5 ;  /* 0x0000000507097c20 */ /* 0x000fe20008410000 */
[----:B------:R-:W-:Y:S01]  /*5e60*/  FMUL.FTZ R8, R84, R8 ;  /* 0x0000000854087220 */ /* 0x000fe20000410000 */
[----:B------:R-:W-:Y:S01]  /*5e70*/  MOV R15, RZ ;  /* 0x000000ff000f7202 */ /* 0x000fe20000000f00 */
[----:B------:R-:W-:Y:S01]  /*5e80*/  FMUL.FTZ R14, R139, UR5 ;  /* 0x000000058b0e7c20 */ /* 0x000fe20008410000 */
[----:B------:R-:W-:Y:S01]  /*5e90*/  FMUL.FTZ R9, R9, UR4 ;  /* 0x0000000409097c20 */ /* 0x000fe20008410000 */
[----:B------:R-:W-:Y:S01]  /*5ea0*/  FADD.FTZ R5, R5, -R4 ;  /* 0x8000000405057221 */ /* 0x000fe20000010000 */
[----:B------:R-:W-:Y:S01]  /*5eb0*/  FSEL R8, R8, RZ, P4 ;  /* 0x000000ff08087208 */ /* 0x000fe20002000000 */
[----:B------:R-:W-:-:S02]  /*5ec0*/  HFMA2 R13, -RZ, RZ, 0, 0 ;  /* 0x00000000ff0d7431 */ /* 0x000fc400000001ff */
[----:B------:R-:W-:Y:S01]  /*5ed0*/  @P5 FMUL.FTZ R15, R9, R18 ;  /* 0x00000012090f5220 */ /* 0x000fe20000410000 */
[----:B------:R-:W-:Y:S01]  /*5ee0*/  FMUL.FTZ R9, R85, R9 ;  /* 0x0000000955097220 */ /* 0x000fe20000410000 */
[----:B------:R-:W-:Y:S01]  /*5ef0*/  LOP3.LUT P4, RZ, R150, 0xff, RZ, 0xc0, !PT ;  /* 0x000000ff96ff7812 */ /* 0x000fe2000788c0ff */
[----:B------:R-:W-:Y:S01]  /*5f00*/  FMUL.FTZ R14, R14, UR4 ;  /* 0x000000040e0e7c20 */ /* 0x000fe20008410000 */
[----:B------:R-:W-:Y:S01]  /*5f10*/  @P6 SHF.L.U32 R18, R143, 0x10, RZ ;  /* 0x000000108f126819 */ /* 0x000fe200000006ff */
[----:B------:R-:W-:Y:S01]  /*5f20*/  FMUL.FTZ R16, R16, UR12 ;  /* 0x0000000c10107c20 */ /* 0x000fe20008410000 */
[----:B------:R-:W-:Y:S01]  /*5f30*/  FSEL R9, R9, RZ, P5 ;  /* 0x000000ff09097208 */ /* 0x000fe20002800000 */
[----:B------:R-:W-:Y:S01]  /*5f40*/  FMUL.FTZ R5, R5, UR12 ;  /* 0x0000000c05057c20 */ /* 0x000fe20008410000 */
[----:B------:R-:W-:Y:S01]  /*5f50*/  LOP3.LUT P5, RZ, R150, 0xff00, RZ, 0xc0, !PT ;  /* 0x0000ff0096ff7812 */ /* 0x000fe200078ac0ff */
[----:B------:R-:W-:Y:S01]  /*5f60*/  @P6 FMUL.FTZ R13, R14, R18 ;  /* 0x000000120e0d6220 */ /* 0x000fe20000410000 */
[----:B------:R-:W-:Y:S01]  /*5f70*/  @P0 PRMT R25, R143, 0x7632, R25 ;  /* 0x000076328f190816 */ /* 0x000fe20000000019 */
[----:B------:R-:W-:Y:S01]  /*5f80*/  FMUL.FTZ R4, R5, UR5 ;  /* 0x0000000505047c20 */ /* 0x000fe20008410000 */
[C---:B------:R-:W-:Y:S01]  /*5f90*/  FMUL.FTZ R18, R16.reuse, UR5 ;  /* 0x0000000510127c20 */ /* 0x040fe20008410000 */
[----:B------:R-:W-:Y:S01]  /*5fa0*/  F2FP.BF16.F32.PACK_AB R139, R16, R139 ;  /* 0x0000008b108b723e */ /* 0x000fe200000010ff */
[----:B------:R-:W-:Y:S01]  /*5fb0*/  HFMA2 R16, -RZ, RZ, 0, 0 ;  /* 0x00000000ff107431 */ /* 0x000fe200000001ff */
[----:B------:R-:W-:Y:S01]  /*5fc0*/  F2FP.BF16.F32.PACK_AB R137, R6, R137 ;  /* 0x000000890689723e */ /* 0x000fe200000010ff */
[----:B------:R-:W-:Y:S01]  /*5fd0*/  FMUL.FTZ R4, R4, UR4 ;  /* 0x0000000404047c20 */ /* 0x000fe20008410000 */
[----:B------:R-:W-:Y:S01]  /*5fe0*/  @P4 SHF.L.U32 R6, R140, 0x10, RZ ;  /* 0x000000108c064819 */ /* 0x000fe200000006ff */
[----:B------:R-:W-:Y:S01]  /*5ff0*/  FMUL.FTZ R18, R18, UR4 ;  /* 0x0000000412127c20 */ /* 0x000fe20008410000 */
[----:B------:R-:W-:Y:S01]  /*6000*/  @P0 SHF.L.U32 R25, R25, 0x10, RZ ;  /* 0x0000001019190819 */ /* 0x000fe200000006ff */
[----:B------:R-:W-:Y:S01]  /*6010*/  FMUL.FTZ R136, R136, UR12 ;  /* 0x0000000c88887c20 */ /* 0x000fe20008410000 */
[----:B------:R-:W-:Y:S01]  /*6020*/  FMUL.FTZ R22, R86, R14 ;  /* 0x0000000e56167220 */ /* 0x000fe20000410000 */
[----:B------:R-:W-:Y:S01]  /*6030*/  MOV R14, RZ ;  /* 0x000000ff000e7202 */ /* 0x000fe20000000f00 */
[----:B------:R-:W-:Y:S01]  /*6040*/  @P4 FMUL.FTZ R16, R4, R6 ;  /* 0x0000000604104220 */ /* 0x000fe20000410000 */
[----:B------:R-:W-:Y:S01]  /*6050*/  @P0 FMUL.FTZ R14, R18, R25 ;  /* 0x00000019120e0220 */ /* 0x000fe20000410000 */
[----:B------:R-:W-:Y:S01]  /*6060*/  @P5 PRMT R6, R140, 0x7632, R6 ;  /* 0x000076328c065816 */ /* 0x000fe20000000006 */
[----:B------:R-:W-:Y:S01]  /*6070*/  FMUL.FTZ R25, R136, UR5 ;  /* 0x0000000588197c20 */ /* 0x000fe20008410000 */
[----:B------:R-:W-:Y:S01]  /*6080*/  F2FP.BF16.F32.PACK_AB R138, R7, R138 ;  /* 0x0000008a078a723e */ /* 0x000fe200000010ff */
[----:B------:R-:W-:Y:S01]  /*6090*/  FMUL.FTZ R7, R87, R18 ;  /* 0x0000001257077220 */ /* 0x000fe20000410000 */
        /* <DEDUP_REMOVED lines=8> */
[----:B------:R-:W-:-:S02]  /*6120*/  F2FP.BF16.F32.PACK_AB R136, R136, R5 ;  /* 0x000000058888723e */ /* 0x000fc400000010ff */
[----:B------:R-:W-:Y:S02]  /*6130*/  FSEL R22, R22, RZ, P6 ;  /* 0x000000ff16167208 */ /* 0x000fe40003000000 */
[----:B------:R-:W-:Y:S02]  /*6140*/  FSEL R7, R7, RZ, P0 ;  /* 0x000000ff07077208 */ /* 0x000fe40000000000 */
[----:B------:R-:W-:Y:S02]  /*6150*/  FSEL R5, R144, RZ, P2 ;  /* 0x000000ff90057208 */ /* 0x000fe40001000000 */
[----:B------:R-:W-:Y:S02]  /*6160*/  FSEL R141, R141, RZ, P3 ;  /* 0x000000ff8d8d7208 */ /* 0x000fe40001800000 */
[----:B------:R-:W-:Y:S02]  /*6170*/  FSEL R4, R4, RZ, P4 ;  /* 0x000000ff04047208 */ /* 0x000fe40002000000 */
[----:B------:R-:W-:-:S02]  /*6180*/  FSEL R25, R25, RZ, P5 ;  /* 0x000000ff19197208 */ /* 0x000fc40002800000 */
[----:B------:R-:W-:Y:S02]  /*6190*/  F2FP.BF16.F32.PACK_AB R7, R7, R22 ;  /* 0x000000160707723e */ /* 0x000fe400000010ff */
[----:B------:R-:W-:Y:S02]  /*61a0*/  F2FP.BF16.F32.PACK_AB R6, R9, R8 ;  /* 0x000000080906723e */ /* 0x000fe400000010ff */
[----:B------:R-:W-:Y:S02]  /*61b0*/  F2FP.BF16.F32.PACK_AB R5, R141, R5 ;  /* 0x000000058d05723e */ /* 0x000fe400000010ff */
[----:B------:R-:W-:Y:S01]  /*61c0*/  F2FP.BF16.F32.PACK_AB R4, R25, R4 ;  /* 0x000000041904723e */ /* 0x000fe200000010ff */
[----:B------:R-:W-:Y:S06]  /*61d0*/  BRA `(.L_x_4988) ;  /* 0x0000000400847947 */ /* 0x000fec0003800000 */
.L_x_4987:
[--C-:B------:R-:W-:Y:S01]  /*61e0*/  FFMA.FTZ R6, R6, UR13, R145.reuse ;  /* 0x0000000d06067c23 */ /* 0x100fe20008010091 */
[C---:B------:R-:W-:Y:S01]  /*61f0*/  LOP3.LUT P5, RZ, R150.reuse, 0xff0000, RZ, 0xc0, !PT ;  /* 0x00ff000096ff7812 */ /* 0x040fe200078ac0ff */
[--C-:B------:R-:W-:Y:S01]  /*6200*/  FFMA.FTZ R144, R15, UR13, R145.reuse ;  /* 0x0000000d0f907c23 */ /* 0x100fe20008010091 */
[----:B------:R-:W-:Y:S01]  /*6210*/  LOP3.LUT P4, RZ, R150, 0xff000000, RZ, 0xc0, !PT ;  /* 0xff00000096ff7812 */ /* 0x000fe2000788c0ff */
[----:B------:R-:W-:Y:S01]  /*6220*/  FADD.FTZ R6, R7, -R6 ;  /* 0x8000000607067221 */ /* 0x000fe20000010000 */
[--C-:B------:R-:W-:Y:S01]  /*6230*/  FFMA.FTZ R18, R18, UR13, R145.reuse ;  /* 0x0000000d12127c23 */ /* 0x100fe20008010091 */
[----:B------:R-:W-:Y:S01]  /*6240*/  FADD.FTZ R144, R10, -R144 ;  /* 0x800000900a907221 */ /* 0x000fe20000010000 */
[----:B------:R-:W-:Y:S02]  /*6250*/  HFMA2 R10, -RZ, RZ, 0, 0 ;  /* 0x00000000ff0a7431 */ /* 0x000fe400000001ff */
[----:B------:R-:W-:Y:S01]  /*6260*/  FMUL.FTZ R6, R6, UR12 ;  /* 0x0000000c06067c20 */ /* 0x000fe20008410000 */
[----:B------:R-:W-:Y:S01]  /*6270*/  FADD.FTZ R11, R11, -R18 ;  /* 0x800000120b0b7221 */ /* 0x000fe20000010000 */
[--C-:B------:R-:W-:Y:S01]  /*6280*/  FFMA.FTZ R8, R8, UR13, R145.reuse ;  /* 0x0000000d08087c23 */ /* 0x100fe20008010091 */
[----:B------:R-:W-:Y:S01]  /*6290*/  LOP3.LUT P0, RZ, R151, 0xff, RZ, 0xc0, !PT ;  /* 0x000000ff97ff7812 */ /* 0x000fe2000780c0ff */
[----:B------:R-:W-:Y:S01]  /*62a0*/  FMUL.FTZ R6, R6, UR5 ;  /* 0x0000000506067c20 */ /* 0x000fe20008410000 */
[----:B------:R-:W-:Y:S01]  /*62b0*/  FMUL.FTZ R11, R11, UR12 ;  /* 0x0000000c0b0b7c20 */ /* 0x000fe20008410000 */
[----:B------:R-:W-:Y:S01]  /*62c0*/  LOP3.LUT P3, RZ, R151, 0xff00, RZ, 0xc0, !PT ;  /* 0x0000ff0097ff7812 */ /* 0x000fe2000786c0ff */
[----:B------:R-:W-:Y:S01]  /*62d0*/  FFMA.FTZ R7, R22, UR13, R145 ;  /* 0x0000000d16077c23 */ /* 0x000fe20008010091 */
[----:B------:R-:W-:Y:S01]  /*62e0*/  FMUL.FTZ R158, R6, UR4 ;  /* 0x00000004069e7c20 */ /* 0x000fe20008410000 */
[----:B-----5:R-:W-:Y:S01]  /*62f0*/  @P5 SHF.L.U32 R6, R141, 0x10, RZ ;  /* 0x000000108d065819 */ /* 0x020fe200000006ff */
[----:B------:R-:W-:Y:S01]  /*6300*/  FMUL.FTZ R11, R11, UR5 ;  /* 0x000000050b0b7c20 */ /* 0x000fe20008410000 */
[----:B------:R-:W-:Y:S01]  /*6310*/  FADD.FTZ R7, R12, -R7 ;  /* 0x800000070c077221 */ /* 0x000fe20000010000 */
[----:B------:R-:W-:-:S02]  /*6320*/  HFMA2 R12, -RZ, RZ, 0, 0 ;  /* 0x00000000ff0c7431 */ /* 0x000fc400000001ff */
[----:B------:R-:W-:Y:S01]  /*6330*/  FFMA.FTZ R13, R13, UR13, R145 ;  /* 0x0000000d0d0d7c23 */ /* 0x000fe20008010091 */
[----:B------:R-:W-:Y:S01]  /*6340*/  @P5 FMUL.FTZ R10, R6, R158 ;  /* 0x0000009e060a5220 */ /* 0x000fe20000410000 */
[----:B------:R-:W-:Y:S01]  /*6350*/  @P4 PRMT R6, R141, 0x7632, R6 ;  /* 0x000076328d064816 */ /* 0x000fe20000000006 */
[----:B------:R-:W-:Y:S01]  /*6360*/  FMUL.FTZ R141, R11, UR4 ;  /* 0x000000040b8d7c20 */ /* 0x000fe20008410000 */
[----:B------:R-:W-:Y:S01]  /*6370*/  MOV R11, RZ ;  /* 0x000000ff000b7202 */ /* 0x000fe20000000f00 */
[----:B------:R-:W-:Y:S01]  /*6380*/  FMUL.FTZ R7, R7, UR12 ;  /* 0x0000000c07077c20 */ /* 0x000fe20008410000 */
[----:B------:R-:W-:Y:S01]  /*6390*/  @P4 SHF.L.U32 R6, R6, 0x10, RZ ;  /* 0x0000001006064819 */ /* 0x000fe200000006ff */
[----:B------:R-:W-:Y:S01]  /*63a0*/  FADD.FTZ R13, R14, -R13 ;  /* 0x8000000d0e0d7221 */ /* 0x000fe20000010000 */
[----:B------:R-:W-:Y:S01]  /*63b0*/  LOP3.LUT P2, RZ, R151, 0xff0000, RZ, 0xc0, !PT ;  /* 0x00ff000097ff7812 */ /* 0x000fe2000784c0ff */
[----:B------:R-:W-:Y:S01]  /*63c0*/  FMUL.FTZ R7, R7, UR5 ;  /* 0x0000000507077c20 */ /* 0x000fe20008410000 */
[----:B------:R-:W-:Y:S01]  /*63d0*/  MOV R15, RZ ;  /* 0x000000ff000f7202 */ /* 0x000fe20000000f00 */
[----:B------:R-:W-:Y:S01]  /*63e0*/  @P4 FMUL.FTZ R11, R6, R141 ;  /* 0x0000008d060b4220 */ /* 0x000fe20000410000 */
[----:B------:R-:W-:Y:S01]  /*63f0*/  FADD.FTZ R6, R9, -R8 ;  /* 0x8000000809067221 */ /* 0x000fe20000010000 */
[----:B------:R-:W-:Y:S01]  /*6400*/  @P0 SHF.L.U32 R8, R142, 0x10, RZ ;  /* 0x000000108e080819 */ /* 0x000fe200000006ff */
[----:B------:R-:W-:Y:S01]  /*6410*/  FMUL.FTZ R7, R7, UR4 ;  /* 0x0000000407077c20 */ /* 0x000fe20008410000 */
[----:B------:R-:W-:Y:S01]  /*6420*/  FMUL.FTZ R13, R13, UR12 ;  /* 0x0000000c0d0d7c20 */ /* 0x000fe20008410000 */
[----:B------:R-:W-:Y:S01]  /*6430*/  FMUL.FTZ R6, R6, UR12 ;  /* 0x0000000c06067c20 */ /* 0x000fe20008410000 */
[--C-:B------:R-:W-:Y:S01]  /*6440*/  FFMA.FTZ R25, R25, UR13, R145.reuse ;  /* 0x0000000d19197c23 */ /* 0x100fe20008010091 */
[----:B------:R-:W-:Y:S01]  /*6450*/  FFMA.FTZ R4, R4, UR13, R145 ;  /* 0x0000000d04047c23 */ /* 0x000fe20008010091 */
[----:B------:R-:W-:Y:S01]  /*6460*/  MOV R14, RZ ;  /* 0x000000ff000e7202 */ /* 0x000fe20000000f00 */
[----:B------:R-:W-:Y:S01]  /*6470*/  FMUL.FTZ R6, R6, UR5 ;  /* 0x0000000506067c20 */ /* 0x000fe20008410000 */
[----:B------:R-:W-:Y:S01]  /*6480*/  @P2 SHF.L.U32 R9, R143, 0x10, RZ ;  /* 0x000000108f092819 */ /* 0x000fe200000006ff */
[----:B------:R-:W-:Y:S01]  /*6490*/  FADD.FTZ R25, R16, -R25 ;  /* 0x8000001910197221 */ /* 0x000fe20000010000 */
[----:B------:R-:W-:Y:S01]  /*64a0*/  FADD.FTZ R4, R5, -R4 ;  /* 0x8000000405047221 */ /* 0x000fe20000010000 */
[----:B------:R-:W-:Y:S01]  /*64b0*/  FMUL.FTZ R6, R6, UR4 ;  /* 0x0000000406067c20 */ /* 0x000fe20008410000 */
[----:B------:R-:W-:-:S02]  /*64c0*/  HFMA2 R16, -RZ, RZ, 0, 0 ;  /* 0x00000000ff107431 */ /* 0x000fc400000001ff */
[----:B------:R-:W-:Y:S01]  /*64d0*/  FMUL.FTZ R5, R25, UR12 ;  /* 0x0000000c19057c20 */ /* 0x000fe20008410000 */
[----:B------:R-:W-:Y:S01]  /*64e0*/  FMUL.FTZ R4, R4, UR12 ;  /* 0x0000000c04047c20 */ /* 0x000fe20008410000 */
[-C--:B------:R-:W-:Y:S01]  /*64f0*/  @P0 FMUL.FTZ R12, R8, R6.reuse ;  /* 0x00000006080c0220 */ /* 0x080fe20000410000 */
[----:B------:R-:W-:Y:S01]  /*6500*/  @P3 PRMT R8, R142, 0x7632, R8 ;  /* 0x000076328e083816 */ /* 0x000fe20000000008 */
[----:B------:R-:W-:Y:S01]  /*6510*/  FMUL.FTZ R6, R84, R6 ;  /* 0x0000000654067220 */ /* 0x000fe20000410000 */
[----:B------:R-:W-:Y:S01]  /*6520*/  FMUL.FTZ R5, R5, UR5 ;  /* 0x0000000505057c20 */ /* 0x000fe20008410000 */
[----:B------:R-:W-:Y:S01]  /*6530*/  FMUL.FTZ R4, R4, UR5 ;  /* 0x0000000504047c20 */ /* 0x000fe20008410000 */
[----:B------:R-:W-:Y:S01]  /*6540*/  @P3 SHF.L.U32 R8, R8, 0x10, RZ ;  /* 0x0000001008083819 */ /* 0x000fe200000006ff */
[----:B------:R-:W-:Y:S01]  /*6550*/  FMUL.FTZ R144, R144, UR12 ;  /* 0x0000000c90907c20 */ /* 0x000fe20008410000 */
[----:B------:R-:W-:Y:S01]  /*6560*/  FMUL.FTZ R5, R5, UR4 ;  /* 0x0000000405057c20 */ /* 0x000fe20008410000 */
[----:B------:R-:W-:Y:S01]  /*6570*/  FMUL.FTZ R4, R4, UR4 ;  /* 0x0000000404047c20 */ /* 0x000fe20008410000 */
[----:B------:R-:W-:Y:S01]  /*6580*/  MOV R18, RZ ;  /* 0x000000ff00127202 */ /* 0x000fe20000000f00 */
[----:B------:R-:W-:Y:S01]  /*6590*/  @P3 FMUL.FTZ R15, R8, R7 ;  /* 0x00000007080f3220 */ /* 0x000fe20000410000 */
[----:B------:R-:W-:Y:S01]  /*65a0*/  FMUL.FTZ R8, R13, UR5 ;  /* 0x000000050d087c20 */ /* 0x000fe20008410000 */
[----:B------:R-:W-:-:S02]  /*65b0*/  HFMA2 R13, -RZ, RZ, 0, 0 ;  /* 0x00000000ff0d7431 */ /* 0x000fc400000001ff */
[----:B------:R-:W-:Y:S01]  /*65c0*/  FMUL.FTZ R7, R85, R7 ;  /* 0x0000000755077220 */ /* 0x000fe20000410000 */
[----:B------:R-:W-:Y:S01]  /*65d0*/  FMUL.FTZ R144, R144, UR5 ;  /* 0x0000000590907c20 */ /* 0x000fe20008410000 */
[----:B------:R-:W-:Y:S01]  /*65e0*/  FMUL.FTZ R8, R8, UR4 ;  /* 0x0000000408087c20 */ /* 0x000fe20008410000 */
[----:B------:R-:W-:Y:S01]  /*65f0*/  FMUL.FTZ R158, R82, R158 ;  /* 0x0000009e529e7220 */ /* 0x000fe20000410000 */
[----:B------:R-:W-:Y:S02]  /*6600*/  FMUL.FTZ R141, R83, R141 ;  /* 0x0000008d538d7220 */ /* 0x000fe40000410000 */
[-C--:B------:R-:W-:Y:S01]  /*6610*/  @P2 FMUL.FTZ R13, R9, R8.reuse ;  /* 0x00000008090d2220 */ /* 0x080fe20000410000 */
[----:B------:R-:W-:Y:S01]  /*6620*/  FMUL.FTZ R9, R86, R8 ;  /* 0x0000000856097220 */ /* 0x000fe20000410000 */
[----:B------:R-:W-:Y:S02]  /*6630*/  FSEL R8, R6, RZ, P0 ;  /* 0x000000ff06087208 */ /* 0x000fe40000000000 */
[----:B------:R-:W-:-:S02]  /*6640*/  ISETP.GE.U32.AND P0, PT, R150, RZ, PT ;  /* 0x000000ff9600720c */ /* 0x000fc40003f06070 */
[----:B------:R-:W-:Y:S02]  /*6650*/  FSEL R6, R7, RZ, P3 ;  /* 0x000000ff07067208 */ /* 0x000fe40001800000 */
[----:B------:R-:W-:Y:S02]  /*6660*/  ISETP.GE.U32.AND.EX P0, PT, R151, 0x1000000, PT, P0 ;  /* 0x010000009700780c */ /* 0x000fe40003f06100 */
[C---:B------:R-:W-:Y:S02]  /*6670*/  LOP3.LUT P3, RZ, R150.reuse, 0xff, RZ, 0xc0, !PT ;  /* 0x000000ff96ff7812 */ /* 0x040fe4000786c0ff */
[----:B------:R-:W-:Y:S02]  /*6680*/  FSEL R7, R9, RZ, P2 ;  /* 0x000000ff09077208 */ /* 0x000fe40001000000 */
[----:B------:R-:W-:Y:S02]  /*6690*/  LOP3.LUT P2, RZ, R150, 0xff00, RZ, 0xc0, !PT ;  /* 0x0000ff0096ff7812 */ /* 0x000fe4000784c0ff */
[----:B------:R-:W-:-:S02]  /*66a0*/  F2FP.BF16.F32.PACK_AB R6, R6, R8 ;  /* 0x000000080606723e */ /* 0x000fc400000010ff */
[----:B------:R-:W-:Y:S02]  /*66b0*/  FSEL R158, R158, RZ, P5 ;  /* 0x000000ff9e9e7208 */ /* 0x000fe40002800000 */
[----:B------:R-:W-:Y:S02]  /*66c0*/  FSEL R141, R141, RZ, P4 ;  /* 0x000000ff8d8d7208 */ /* 0x000fe40002000000 */
[----:B------:R-:W-:-:S04]  /*66d0*/  @P0 PRMT R9, R143, 0x7632, R9 ;  /* 0x000076328f090816 */ /* 0x000fc80000000009 */
[----:B------:R-:W-:-:S05]  /*66e0*/  @P0 SHF.L.U32 R9, R9, 0x10, RZ ;  /* 0x0000001009090819 */ /* 0x000fca00000006ff */
[----:B------:R-:W-:Y:S01]  /*66f0*/  @P0 FMUL.FTZ R14, R9, R5 ;  /* 0x00000005090e0220 */ /* 0x000fe20000410000 */
[C---:B------:R-:W-:Y:S02]  /*6700*/  @P3 SHF.L.U32 R9, R140.reuse, 0x10, RZ ;  /* 0x000000108c093819 */ /* 0x040fe400000006ff */
[----:B------:R-:W-:-:S03]  /*6710*/  @P2 PRMT R140, R140, 0x7632, R140 ;  /* 0x000076328c8c2816 */ /* 0x000fc6000000008c */
[-C--:B------:R-:W-:Y:S01]  /*6720*/  @P3 FMUL.FTZ R16, R9, R4.reuse ;  /* 0x0000000409103220 */ /* 0x080fe20000410000 */
[----:B------:R-:W-:Y:S01]  /*6730*/  FMUL.FTZ R9, R87, R5 ;  /* 0x0000000557097220 */ /* 0x000fe20000410000 */
[----:B------:R-:W-:Y:S01]  /*6740*/  @P2 SHF.L.U32 R140, R140, 0x10, RZ ;  /* 0x000000108c8c2819 */ /* 0x000fe200000006ff */
[----:B------:R-:W-:Y:S01]  /*6750*/  FMUL.FTZ R5, R144, UR4 ;  /* 0x0000000490057c20 */ /* 0x000fe20008410000 */
[----:B------:R-:W-:Y:S02]  /*6760*/  FMUL.FTZ R4, R80, R4 ;  /* 0x0000000450047220 */ /* 0x000fe40000410000 */
[----:B------:R-:W-:Y:S01]  /*6770*/  FSEL R9, R9, RZ, P0 ;  /* 0x000000ff09097208 */ /* 0x000fe20000000000 */
[-C--:B------:R-:W-:Y:S01]  /*6780*/  @P2 FMUL.FTZ R18, R140, R5.reuse ;  /* 0x000000058c122220 */ /* 0x080fe20000410000 */
[----:B------:R-:W-:Y:S01]  /*6790*/  FMUL.FTZ R5, R81, R5 ;  /* 0x0000000551057220 */ /* 0x000fe20000410000 */
[----:B------:R-:W-:Y:S02]  /*67a0*/  FSEL R4, R4, RZ, P3 ;  /* 0x000000ff04047208 */ /* 0x000fe40001800000 */
[----:B------:R-:W-:-:S02]  /*67b0*/  F2FP.BF16.F32.PACK_AB R7, R9, R7 ;  /* 0x000000070907723e */ /* 0x000fc400000010ff */
[----:B------:R-:W-:Y:S02]  /*67c0*/  FSEL R8, R5, RZ, P2 ;  /* 0x000000ff05087208 */ /* 0x000fe40001000000 */
[----:B------:R-:W-:Y:S02]  /*67d0*/  F2FP.BF16.F32.PACK_AB R5, R141, R158 ;  /* 0x0000009e8d05723e */ /* 0x000fe400000010ff */
[----:B------:R-:W-:-:S07]  /*67e0*/  F2FP.BF16.F32.PACK_AB R4, R8, R4 ;  /* 0x000000040804723e */ /* 0x000fce00000010ff */
.L_x_4988:
        /* <DEDUP_REMOVED lines=15> */
[----:B------:R-:W-:Y:S01]  /*68e0*/  FFMA.FTZ R8, R29, UR13, R145 ;  /* 0x0000000d1d087c23 */ /* 0x000fe20008010091 */
[----:B------:R-:W-:Y:S01]  /*68f0*/  FADD.FTZ R9, R23, -R9 ;  /* 0x8000000917097221 */ /* 0x000fe20000010000 */
[--C-:B------:R-:W-:Y:S01]  /*6900*/  FFMA.FTZ R32, R32, UR13, R145.reuse ;  /* 0x0000000d20207c23 */ /* 0x100fe20008010091 */
[----:B------:R-:W-:Y:S01]  /*6910*/  FMUL.FTZ R137, R27, UR12 ;  /* 0x0000000c1b897c20 */ /* 0x000fe20008410000 */
[----:B------:R-:W-:Y:S01]  /*6920*/  LOP3.LUT P4, RZ, R149, 0xff, RZ, 0xc0, !PT ;  /* 0x000000ff95ff7812 */ /* 0x000fe2000788c0ff */
[----:B------:R-:W-:Y:S01]  /*6930*/  FMUL.FTZ R9, R9, UR12 ;  /* 0x0000000c09097c20 */ /* 0x000fe20008410000 */
[----:B------:R-:W-:Y:S01]  /*6940*/  LOP3.LUT P5, RZ, R149, 0xff00, RZ, 0xc0, !PT ;  /* 0x0000ff0095ff7812 */ /* 0x000fe200078ac0ff */
[----:B------:R-:W-:Y:S01]  /*6950*/  FFMA.FTZ R25, R33, UR13, R145 ;  /* 0x0000000d21197c23 */ /* 0x000fe20008010091 */
[----:B------:R-:W-:Y:S01]  /*6960*/  FMUL.FTZ R2, R137, UR5 ;  /* 0x0000000589027c20 */ /* 0x000fe20008410000 */
[----:B------:R-:W-:Y:S01]  /*6970*/  FADD.FTZ R8, R19, -R8 ;  /* 0x8000000813087221 */ /* 0x000fe20000010000 */
[C---:B-----5:R-:W-:Y:S01]  /*6980*/  @P2 SHF.L.U32 R21, R5.reuse, 0x10, RZ ;  /* 0x0000001005152819 */ /* 0x060fe200000006ff */
[----:B------:R-:W-:Y:S01]  /*6990*/  FADD.FTZ R32, R24, -R32 ;  /* 0x8000002018207221 */ /* 0x000fe20000010000 */
[----:B------:R-:W-:Y:S01]  /*69a0*/  @P3 PRMT R22, R5, 0x7632, R22 ;  /* 0x0000763205163816 */ /* 0x000fe20000000016 */
[----:B------:R-:W-:-:S02]  /*69b0*/  HFMA2 R19, -RZ, RZ, 0, 0 ;  /* 0x00000000ff137431 */ /* 0x000fc400000001ff */
[----:B------:R-:W-:Y:S01]  /*69c0*/  FMUL.FTZ R5, R9, UR5 ;  /* 0x0000000509057c20 */ /* 0x000fe20008410000 */
[----:B------:R-:W-:Y:S01]  /*69d0*/  FADD.FTZ R25, R26, -R25 ;  /* 0x800000191a197221 */ /* 0x000fe20000010000 */
[----:B------:R-:W-:Y:S01]  /*69e0*/  FMUL.FTZ R2, R2, UR4 ;  /* 0x0000000402027c20 */ /* 0x000fe20008410000 */
[----:B------:R-:W-:Y:S01]  /*69f0*/  @P3 SHF.L.U32 R22, R22, 0x10, RZ ;  /* 0x0000001016163819 */ /* 0x000fe200000006ff */
[----:B------:R-:W-:Y:S01]  /*6a00*/  FMUL.FTZ R138, R32, UR12 ;  /* 0x0000000c208a7c20 */ /* 0x000fe20008410000 */
[----:B------:R-:W-:Y:S01]  /*6a10*/  FMUL.FTZ R5, R5, UR4 ;  /* 0x0000000405057c20 */ /* 0x000fe20008410000 */
[----:B------:R-:W-:Y:S01]  /*6a20*/  FMUL.FTZ R25, R25, UR12 ;  /* 0x0000000c19197c20 */ /* 0x000fe20008410000 */
[----:B------:R-:W-:Y:S01]  /*6a30*/  @P2 FMUL.FTZ R19, R2, R21 ;  /* 0x0000001502132220 */ /* 0x000fe20000410000 */
[----:B------:R-:W-:Y:S01]  /*6a40*/  MOV R21, RZ ;  /* 0x000000ff00157202 */ /* 0x000fe20000000f00 */
[----:B------:R-:W-:Y:S01]  /*6a50*/  FMUL.FTZ R24, R138, UR5 ;  /* 0x000000058a187c20 */ /* 0x000fe20008410000 */
[----:B------:R-:W-:Y:S01]  /*6a60*/  @P3 FMUL.FTZ R21, R5, R22 ;  /* 0x0000001605153220 */ /* 0x000fe20000410000 */
[C---:B------:R-:W-:Y:S01]  /*6a70*/  @P4 SHF.L.U32 R23, R6.reuse, 0x10, RZ ;  /* 0x0000001006174819 */ /* 0x040fe200000006ff */
[----:B------:R-:W-:Y:S01]  /*6a80*/  HFMA2 R22, -RZ, RZ, 0, 0 ;  /* 0x00000000ff167431 */ /* 0x000fe200000001ff */
[----:B------:R-:W-:Y:S01]  /*6a90*/  @P5 PRMT R26, R6, 0x7632, R26 ;  /* 0x00007632061a5816 */ /* 0x000fe2000000001a */
[----:B------:R-:W-:Y:S01]  /*6aa0*/  FMUL.FTZ R6, R25, UR5 ;  /* 0x0000000519067c20 */ /* 0x000fe20008410000 */
[----:B------:R-:W-:Y:S01]  /*6ab0*/  FMUL.FTZ R24, R24, UR4 ;  /* 0x0000000418187c20 */ /* 0x000fe20008410000 */
[----:B------:R-:W-:Y:S01]  /*6ac0*/  ISETP.GE.U32.AND P0, PT, R148, RZ, PT ;  /* 0x000000ff9400720c */ /* 0x000fe20003f06070 */
[--C-:B------:R-:W-:Y:S01]  /*6ad0*/  FFMA.FTZ R34, R34, UR13, R145.reuse ;  /* 0x0000000d22227c23 */ /* 0x100fe20008010091 */
[----:B------:R-:W-:Y:S01]  /*6ae0*/  @P5 SHF.L.U32 R26, R26, 0x10, RZ ;  /* 0x000000101a1a5819 */ /* 0x000fe200000006ff */
[----:B------:R-:W-:Y:S01]  /*6af0*/  FMUL.FTZ R6, R6, UR4 ;  /* 0x0000000406067c20 */ /* 0x000fe20008410000 */
[----:B------:R-:W-:Y:S01]  /*6b00*/  @P4 FMUL.FTZ R22, R24, R23 ;  /* 0x0000001718164220 */ /* 0x000fe20000410000 */
[----:B------:R-:W-:Y:S01]  /*6b10*/  ISETP.GE.U32.AND.EX P0, PT, R149, 0x1000000, PT, P0 ;  /* 0x010000009500780c */ /* 0x000fe20003f06100 */
[----:B------:R-:W-:Y:S01]  /*6b20*/  FFMA.FTZ R35, R35, UR13, R145 ;  /* 0x0000000d23237c23 */ /* 0x000fe20008010091 */
[----:B------:R-:W-:Y:S01]  /*6b30*/  LOP3.LUT P6, RZ, R149, 0xff0000, RZ, 0xc0, !PT ;  /* 0x00ff000095ff7812 */ /* 0x000fe200078cc0ff */
[----:B------:R-:W-:Y:S01]  /*6b40*/  FMUL.FTZ R24, R92, R24 ;  /* 0x000000185c187220 */ /* 0x000fe20000410000 */
[----:B------:R-:W-:Y:S01]  /*6b50*/  MOV R23, RZ ;  /* 0x000000ff00177202 */ /* 0x000fe20000000f00 */
[----:B------:R-:W-:Y:S01]  /*6b60*/  @P5 FMUL.FTZ R23, R6, R26 ;  /* 0x0000001a06175220 */ /* 0x000fe20000410000 */
[----:B------:R-:W-:Y:S01]  /*6b70*/  FMUL.FTZ R26, R93, R6 ;  /* 0x000000065d1a7220 */ /* 0x000fe20000410000 */
[----:B------:R-:W-:Y:S01]  /*6b80*/  FADD.FTZ R28, R28, -R34 ;  /* 0x800000221c1c7221 */ /* 0x000fe20000010000 */
[----:B------:R-:W-:Y:S01]  /*6b90*/  FADD.FTZ R30, R30, -R35 ;  /* 0x800000231e1e7221 */ /* 0x000fe20000010000 */
[----:B------:R-:W-:Y:S01]  /*6ba0*/  FSEL R6, R24, RZ, P4 ;  /* 0x000000ff18067208 */ /* 0x000fe20002000000 */
[----:B------:R-:W-:Y:S01]  /*6bb0*/  FFMA.FTZ R136, R20, UR13, R145 ;  /* 0x0000000d14887c23 */ /* 0x000fe20008010091 */
[----:B------:R-:W-:Y:S01]  /*6bc0*/  FSEL R26, R26, RZ, P5 ;  /* 0x000000ff1a1a7208 */ /* 0x000fe20002800000 */
[----:B------:R-:W-:Y:S01]  /*6bd0*/  FMUL.FTZ R28, R28, UR12 ;  /* 0x0000000c1c1c7c20 */ /* 0x000fe20008410000 */
[----:B------:R-:W-:Y:S01]  /*6be0*/  LOP3.LUT P4, RZ, R148, 0xff, RZ, 0xc0, !PT ;  /* 0x000000ff94ff7812 */ /* 0x000fe2000788c0ff */
[----:B------:R-:W-:Y:S01]  /*6bf0*/  FMUL.FTZ R30, R30, UR12 ;  /* 0x0000000c1e1e7c20 */ /* 0x000fe20008410000 */
[----:B------:R-:W-:Y:S01]  /*6c00*/  LOP3.LUT P5, RZ, R148, 0xff00, RZ, 0xc0, !PT ;  /* 0x0000ff0094ff7812 */ /* 0x000fe200078ac0ff */
[----:B------:R-:W-:Y:S01]  /*6c10*/  FADD.FTZ R136, R17, -R136 ;  /* 0x8000008811887221 */ /* 0x000fe20000010000 */
[----:B------:R-:W-:Y:S01]  /*6c20*/  FMUL.FTZ R27, R28, UR5 ;  /* 0x000000051c1b7c20 */ /* 0x000fe20008410000 */
[C---:B------:R-:W-:Y:S01]  /*6c30*/  @P6 SHF.L.U32 R29, R7.reuse, 0x10, RZ ;  /* 0x00000010071d6819 */ /* 0x040fe200000006ff */
[----:B------:R-:W-:Y:S01]  /*6c40*/  HFMA2 R24, -RZ, RZ, 0, 0 ;  /* 0x00000000ff187431 */ /* 0x000fe200000001ff */
[----:B------:R-:W-:Y:S01]  /*6c50*/  @P0 PRMT R17, R7, 0x7632, R17 ;  /* 0x0000763207110816 */ /* 0x000fe20000000011 */
[----:B------:R-:W-:Y:S01]  /*6c60*/  FMUL.FTZ R7, R30, UR5 ;  /* 0x000000051e077c20 */ /* 0x000fe20008410000 */
[----:B------:R-:W-:Y:S01]  /*6c70*/  FMUL.FTZ R27, R27, UR4 ;  /* 0x000000041b1b7c20 */ /* 0x000fe20008410000 */
[----:B------:R-:W-:Y:S01]  /*6c80*/  FMUL.FTZ R136, R136, UR12 ;  /* 0x0000000c88887c20 */ /* 0x000fe20008410000 */
[----:B------:R-:W-:Y:S01]  /*6c90*/  @P0 SHF.L.U32 R17, R17, 0x10, RZ ;  /* 0x0000001011110819 */ /* 0x000fe200000006ff */
[----:B------:R-:W-:Y:S01]  /*6ca0*/  FMUL.FTZ R7, R7, UR4 ;  /* 0x0000000407077c20 */ /* 0x000fe20008410000 */
[----:B------:R-:W-:Y:S01]  /*6cb0*/  FMUL.FTZ R8, R8, UR12 ;  /* 0x0000000c08087c20 */ /* 0x000fe20008410000 */
[----:B------:R-:W-:Y:S01]  /*6cc0*/  F2FP.BF16.F32.PACK_AB R139, R30, R28 ;  /* 0x0000001c1e8b723e */ /* 0x000fe200000010ff */
[----:B------:R-:W-:Y:S01]  /*6cd0*/  @P6 FMUL.FTZ R24, R27, R29 ;  /* 0x0000001d1b186220 */ /* 0x000fe20000410000 */
[----:B------:R-:W-:Y:S01]  /*6ce0*/  MOV R20, RZ ;  /* 0x000000ff00147202 */ /* 0x000fe20000000f00 */
[----:B------:R-:W-:Y:S01]  /*6cf0*/  FMUL.FTZ R28, R136, UR5 ;  /* 0x00000005881c7c20 */ /* 0x000fe20008410000 */
[----:B------:R-:W-:Y:S01]  /*6d00*/  F2FP.BF16.F32.PACK_AB R138, R25, R138 ;  /* 0x0000008a198a723e */ /* 0x000fe200000010ff */
[----:B------:R-:W-:Y:S01]  /*6d10*/  @P0 FMUL.FTZ R20, R7, R17 ;  /* 0x0000001107140220 */ /* 0x000fe20000410000 */
[C---:B------:R-:W-:Y:S01]  /*6d20*/  @P4 SHF.L.U32 R25, R4.reuse, 0x10, RZ ;  /* 0x0000001004194819 */ /* 0x040fe200000006ff */
[----:B------:R-:W-:Y:S01]  /*6d30*/  HFMA2 R17, -RZ, RZ, 0, 0 ;  /* 0x00000000ff117431 */ /* 0x000fe200000001ff */
[----:B------:R-:W-:Y:S01]  /*6d40*/  @P5 PRMT R29, R4, 0x7632, R29 ;  /* 0x00007632041d5816 */ /* 0x000fe2000000001d */
[----:B------:R-:W-:Y:S01]  /*6d50*/  FMUL.FTZ R4, R8, UR5 ;  /* 0x0000000508047c20 */ /* 0x000fe20008410000 */
[----:B------:R-:W-:Y:S01]  /*6d60*/  FMUL.FTZ R28, R28, UR4 ;  /* 0x000000041c1c7c20 */ /* 0x000fe20008410000 */
[----:B------:R-:W-:Y:S01]  /*6d70*/  FMUL.FTZ R27, R94, R27 ;  /* 0x0000001b5e1b7220 */ /* 0x000fe20000410000 */
[----:B------:R-:W-:Y:S01]  /*6d80*/  @P5 SHF.L.U32 R29, R29, 0x10, RZ ;  /* 0x000000101d1d5819 */ /* 0x000fe200000006ff */
[----:B------:R-:W-:Y:S01]  /*6d90*/  FMUL.FTZ R4, R4, UR4 ;  /* 0x0000000404047c20 */ /* 0x000fe20008410000 */
[----:B------:R-:W-:Y:S01]  /*6da0*/  @P4 FMUL.FTZ R17, R28, R25 ;  /* 0x000000191c114220 */ /* 0x000fe20000410000 */
[----:B------:R-:W-:Y:S01]  /*6db0*/  MOV R25, RZ ;  /* 0x000000ff00197202 */ /* 0x000fe20000000f00 */
[----:B------:R-:W-:Y:S01]  /*6dc0*/  FMUL.FTZ R7, R95, R7 ;  /* 0x000000075f077220 */ /* 0x000fe20000410000 */
[----:B------:R-:W-:Y:S01]  /*6dd0*/  @P5 FMUL.FTZ R25, R4, R29 ;  /* 0x0000001d04195220 */ /* 0x000fe20000410000 */
        /* <DEDUP_REMOVED lines=17> */
.L_x_4989:
[--C-:B------:R-:W-:Y:S01]  /*6ef0*/  FFMA.FTZ R27, R27, UR13, R145.reuse ;  /* 0x0000000d1b1b7c23 */ /* 0x100fe20008010091 */
[C---:B------:R-:W-:Y:S01]  /*6f00*/  LOP3.LUT P5, RZ, R148.reuse, 0xff0000, RZ, 0xc0, !PT ;  /* 0x00ff000094ff7812 */ /* 0x040fe200078ac0ff */
[----:B------:R-:W-:Y:S01]  /*6f10*/  FFMA.FTZ R2, R29, UR13, R145 ;  /* 0x0000000d1d027c23 */ /* 0x000fe20008010091 */
[----:B------:R-:W-:Y:S01]  /*6f20*/  LOP3.LUT P4, RZ, R148, 0xff000000, RZ, 0xc0, !PT ;  /* 0xff00000094ff7812 */ /* 0x000fe2000788c0ff */
[----:B------:R-:W-:Y:S01]  /*6f30*/  FADD.FTZ R27, R21, -R27 ;  /* 0x8000001b151b7221 */ /* 0x000fe20000010000 */
[----:B------:R-:W-:Y:S01]  /*6f40*/  FFMA.FTZ R31, R31, UR13, R145 ;  /* 0x0000000d1f1f7c23 */ /* 0x000fe20008010091 */
        /* <DEDUP_REMOVED lines=8> */
[----:B-----5:R-:W-:Y:S01]  /*6fd0*/  @P5 SHF.L.U32 R9, R5, 0x10, RZ ;  /* 0x0000001005095819 */ /* 0x020fe200000006ff */
[----:B------:R-:W-:Y:S01]  /*6fe0*/  FFMA.FTZ R33, R33, UR13, R145 ;  /* 0x0000000d21217c23 */ /* 0x000fe20008010091 */
[----:B------:R-:W-:Y:S01]  /*6ff0*/  FMUL.FTZ R8, R8, UR4 ;  /* 0x0000000408087c20 */ /* 0x000fe20008410000 */
[----:B------:R-:W-:Y:S01]  /*7000*/  LOP3.LUT P2, RZ, R149, 0xff00, RZ, 0xc0, !PT ;  /* 0x0000ff0095ff7812 */ /* 0x000fe2000784c0ff */
[----:B------:R-:W-:Y:S01]  /*7010*/  HFMA2 R22, -RZ, RZ, 0, 0 ;  /* 0x00000000ff167431 */ /* 0x000fe200000001ff */
[----:B------:R-:W-:Y:S01]  /*7020*/  MOV R21, RZ ;  /* 0x000000ff00157202 */ /* 0x000fe20000000f00 */
[----:B------:R-:W-:Y:S01]  /*7030*/  @P5 FMUL.FTZ R19, R9, R8 ;  /* 0x0000000809135220 */ /* 0x000fe20000410000 */
[----:B------:R-:W-:Y:S01]  /*7040*/  @P4 PRMT R9, R5, 0x7632, R9 ;  /* 0x0000763205094816 */ /* 0x000fe20000000009 */
[----:B------:R-:W-:Y:S01]  /*7050*/  FMUL.FTZ R5, R23, UR5 ;  /* 0x0000000517057c20 */ /* 0x000fe20008410000 */
[----:B------:R-:W-:Y:S01]  /*7060*/  FADD.FTZ R26, R26, -R33 ;  /* 0x800000211a1a7221 */ /* 0x000fe20000010000 */
[----:B------:R-:W-:Y:S01]  /*7070*/  @P0 SHF.L.U32 R23, R6, 0x10, RZ ;  /* 0x0000001006170819 */ /* 0x000fe200000006ff */
[--C-:B------:R-:W-:Y:S01]  /*7080*/  FFMA.FTZ R34, R34, UR13, R145.reuse ;  /* 0x0000000d22227c23 */ /* 0x100fe20008010091 */
[----:B------:R-:W-:Y:S01]  /*7090*/  @P4 SHF.L.U32 R9, R9, 0x10, RZ ;  /* 0x0000001009094819 */ /* 0x000fe200000006ff */
[----:B------:R-:W-:Y:S01]  /*70a0*/  FMUL.FTZ R5, R5, UR4 ;  /* 0x0000000405057c20 */ /* 0x000fe20008410000 */
[----:B------:R-:W-:Y:S01]  /*70b0*/  FMUL.FTZ R26, R26, UR12 ;  /* 0x0000000c1a1a7c20 */ /* 0x000fe20008410000 */
[----:B------:R-:W-:Y:S01]  /*70c0*/  LOP3.LUT P3, RZ, R149, 0xff0000, RZ, 0xc0, !PT ;  /* 0x00ff000095ff7812 */ /* 0x000fe2000786c0ff */
[----:B------:R-:W-:Y:S01]  /*70d0*/  FFMA.FTZ R35, R35, UR13, R145 ;  /* 0x0000000d23237c23 */ /* 0x000fe20008010091 */
[----:B------:R-:W-:Y:S01]  /*70e0*/  @P4 FMUL.FTZ R21, R9, R5 ;  /* 0x0000000509154220 */ /* 0x000fe20000410000 */
[----:B------:R-:W-:Y:S01]  /*70f0*/  FADD.FTZ R9, R24, -R32 ;  /* 0x8000002018097221 */ /* 0x000fe20000010000 */
[----:B------:R-:W-:Y:S01]  /*7100*/  @P2 PRMT R24, R6, 0x7632, R24 ;  /* 0x0000763206182816 */ /* 0x000fe20000000018 */
[----:B------:R-:W-:Y:S01]  /*7110*/  FMUL.FTZ R6, R26, UR5 ;  /* 0x000000051a067c20 */ /* 0x000fe20008410000 */
[----:B------:R-:W-:Y:S01]  /*7120*/  FADD.FTZ R35, R30, -R35 ;  /* 0x800000231e237221 */ /* 0x000fe20000010000 */
[----:B------:R-:W-:Y:S01]  /*7130*/  FMUL.FTZ R9, R9, UR12 ;  /* 0x0000000c09097c20 */ /* 0x000fe20008410000 */
[----:B------:R-:W-:Y:S01]  /*7140*/  @P2 SHF.L.U32 R24, R24, 0x10, RZ ;  /* 0x0000001018182819 */ /* 0x000fe200000006ff */
[----:B------:R-:W-:Y:S01]  /*7150*/  FMUL.FTZ R6, R6, UR4 ;  /* 0x0000000406067c20 */ /* 0x000fe20008410000 */
[----:B------:R-:W-:Y:S01]  /*7160*/  FFMA.FTZ R20, R20, UR13, R145 ;  /* 0x0000000d14147c23 */ /* 0x000fe20008010091 */
[----:B------:R-:W-:Y:S01]  /*7170*/  FMUL.FTZ R9, R9, UR5 ;  /* 0x0000000509097c20 */ /* 0x000fe20008410000 */
[----:B------:R-:W-:Y:S01]  /*7180*/  FMUL.FTZ R35, R35, UR12 ;  /* 0x0000000c23237c20 */ /* 0x000fe20008410000 */
[----:B------:R-:W-:Y:S01]  /*7190*/  @P3 SHF.L.U32 R26, R7, 0x10, RZ ;  /* 0x00000010071a3819 */ /* 0x000fe200000006ff */
[----:B------:R-:W-:Y:S01]  /*71a0*/  FADD.FTZ R17, R17, -R20 ;  /* 0x8000001411117221 */ /* 0x000fe20000010000 */
[----:B------:R-:W-:Y:S01]  /*71b0*/  FMUL.FTZ R9, R9, UR4 ;  /* 0x0000000409097c20 */ /* 0x000fe20008410000 */
[----:B------:R-:W-:Y:S01]  /*71c0*/  MOV R20, RZ ;  /* 0x000000ff00147202 */ /* 0x000fe20000000f00 */
[----:B------:R-:W-:Y:S01]  /*71d0*/  FMUL.FTZ R2, R2, UR12 ;  /* 0x0000000c02027c20 */ /* 0x000fe20008410000 */
[----:B------:R-:W-:Y:S01]  /*71e0*/  FMUL.FTZ R17, R17, UR12 ;  /* 0x0000000c11117c20 */ /* 0x000fe20008410000 */
[-C--:B------:R-:W-:Y:S01]  /*71f0*/  @P0 FMUL.FTZ R22, R23, R9.reuse ;  /* 0x0000000917160220 */ /* 0x080fe20000410000 */
[----:B------:R-:W-:Y:S01]  /*7200*/  MOV R23, RZ ;  /* 0x000000ff00177202 */ /* 0x000fe20000000f00 */
[-C--:B------:R-:W-:Y:S01]  /*7210*/  @P2 FMUL.FTZ R23, R24, R6.reuse ;  /* 0x0000000618172220 */ /* 0x080fe20000410000 */
[----:B------:R-:W-:Y:S01]  /*7220*/  FADD.FTZ R24, R28, -R34 ;  /* 0x800000221c187221 */ /* 0x000fe20000010000 */
[----:B------:R-:W-:Y:S01]  /*7230*/  FMUL.FTZ R9, R92, R9 ;  /* 0x000000095c097220 */ /* 0x000fe20000410000 */
[----:B------:R-:W-:Y:S01]  /*7240*/  FMUL.FTZ R6, R93, R6 ;  /* 0x000000065d067220 */ /* 0x000fe20000410000 */
[----:B------:R-:W-:Y:S01]  /*7250*/  FMUL.FTZ R17, R17, UR5 ;  /* 0x0000000511117c20 */ /* 0x000fe20008410000 */
[----:B------:R-:W-:Y:S01]  /*7260*/  FMUL.FTZ R24, R24, UR12 ;  /* 0x0000000c18187c20 */ /* 0x000fe20008410000 */
[----:B------:R-:W-:Y:S01]  /*7270*/  FMUL.FTZ R2, R2, UR5 ;  /* 0x0000000502027c20 */ /* 0x000fe20008410000 */
[----:B------:R-:W-:Y:S01]  /*7280*/  FSEL R9, R9, RZ, P0 ;  /* 0x000000ff09097208 */ /* 0x000fe20000000000 */
[----:B------:R-:W-:Y:S01]  /*7290*/  FMUL.FTZ R27, R17, UR4 ;  /* 0x00000004111b7c20 */ /* 0x000fe20008410000 */
[----:B------:R-:W-:Y:S01]  /*72a0*/  FMUL.FTZ R24, R24, UR5 ;  /* 0x0000000518187c20 */ /* 0x000fe20008410000 */
[----:B------:R-:W-:Y:S01]  /*72b0*/  ISETP.GE.U32.AND P0, PT, R148, RZ, PT ;  /* 0x000000ff9400720c */ /* 0x000fe20003f06070 */
[----:B------:R-:W-:Y:S01]  /*72c0*/  HFMA2 R17, -RZ, RZ, 0, 0 ;  /* 0x00000000ff117431 */ /* 0x000fe200000001ff */
[----:B------:R-:W-:Y:S01]  /*72d0*/  FSEL R6, R6, RZ, P2 ;  /* 0x000000ff06067208 */ /* 0x000fe20001000000 */
[----:B------:R-:W-:Y:S01]  /*72e0*/  FMUL.FTZ R25, R24, UR4 ;  /* 0x0000000418197c20 */ /* 0x000fe20008410000 */
[----:B------:R-:W-:Y:S01]  /*72f0*/  HFMA2 R24, -RZ, RZ, 0, 0 ;  /* 0x00000000ff187431 */ /* 0x000fe200000001ff */
[----:B------:R-:W-:Y:S01]  /*7300*/  ISETP.GE.U32.AND.EX P0, PT, R149, 0x1000000, PT, P0 ;  /* 0x010000009500780c */ /* 0x000fe20003f06100 */
[----:B------:R-:W-:Y:S01]  /*7310*/  FMUL.FTZ R2, R2, UR4 ;  /* 0x0000000402027c20 */ /* 0x000fe20008410000 */
[----:B------:R-:W-:Y:S01]  /*7320*/  LOP3.LUT P2, RZ, R148, 0xff, RZ, 0xc0, !PT ;  /* 0x000000ff94ff7812 */ /* 0x000fe2000784c0ff */
[----:B------:R-:W-:Y:S01]  /*7330*/  FMUL.FTZ R8, R90, R8 ;  /* 0x000000085a087220 */ /* 0x000fe20000410000 */
[----:B------:R-:W-:Y:S01]  /*7340*/  FMUL.FTZ R5, R91, R5 ;  /* 0x000000055b057220 */ /* 0x000fe20000410000 */
[-C--:B------:R-:W-:Y:S01]  /*7350*/  @P3 FMUL.FTZ R24, R26, R25.reuse ;  /* 0x000000191a183220 */ /* 0x080fe20000410000 */
[----:B------:R-:W-:Y:S01]  /*7360*/  FMUL.FTZ R26, R94, R25 ;  /* 0x000000195e1a7220 */ /* 0x000fe20000410000 */
[----:B------:R-:W-:-:S02]  /*7370*/  F2FP.BF16.F32.PACK_AB R6, R6, R9 ;  /* 0x000000090606723e */ /* 0x000fc400000010ff */
[----:B------:R-:W-:Y:S02]  /*7380*/  FSEL R8, R8, RZ, P5 ;  /* 0x000000ff08087208 */ /* 0x000fe40002800000 */
[----:B------:R-:W-:Y:S02]  /*7390*/  FSEL R26, R26, RZ, P3 ;  /* 0x000000ff1a1a7208 */ /* 0x000fe40001800000 */
[----:B------:R-:W-:Y:S02]  /*73a0*/  LOP3.LUT P3, RZ, R148, 0xff00, RZ, 0xc0, !PT ;  /* 0x0000ff0094ff7812 */ /* 0x000fe4000786c0ff */
[----:B------:R-:W-:Y:S01]  /*73b0*/  @P0 PRMT R25, R7, 0x7632, R25 ;  /* 0x0000763207190816 */ /* 0x000fe20000000019 */
[----:B------:R-:W-:Y:S01]  /*73c0*/  FMUL.FTZ R7, R35, UR5 ;  /* 0x0000000523077c20 */ /* 0x000fe20008410000 */
[----:B------:R-:W-:Y:S02]  /*73d0*/  FSEL R5, R5, RZ, P4 ;  /* 0x000000ff05057208 */ /* 0x000fe40002000000 */
[----:B------:R-:W-:Y:S01]  /*73e0*/  @P0 SHF.L.U32 R25, R25, 0x10, RZ ;  /* 0x0000001019190819 */ /* 0x000fe200000006ff */
[----:B------:R-:W-:Y:S01]  /*73f0*/  FMUL.FTZ R7, R7, UR4 ;  /* 0x0000000407077c20 */ /* 0x000fe20008410000 */
[----:B------:R-:W-:-:S03]  /*7400*/  F2FP.BF16.F32.PACK_AB R5, R5, R8 ;  /* 0x000000080505723e */ /* 0x000fc600000010ff */
[-C--:B------:R-:W-:Y:S01]  /*7410*/  @P0 FMUL.FTZ R20, R25, R7.reuse ;  /* 0x0000000719140220 */ /* 0x080fe20000410000 */
[C---:B------:R-:W-:Y:S01]  /*7420*/  @P2 SHF.L.U32 R25, R4.reuse, 0x10, RZ ;  /* 0x0000001004192819 */ /* 0x040fe200000006ff */
[----:B------:R-:W-:Y:S01]  /*7430*/  FMUL.FTZ R7, R95, R7 ;  /* 0x000000075f077220 */ /* 0x000fe20000410000 */
[----:B------:R-:W-:-:S03]  /*7440*/  @P3 PRMT R4, R4, 0x7632, R4 ;  /* 0x0000763204043816 */ /* 0x000fc60000000004 */
[-C--:B------:R-:W-:Y:S01]  /*7450*/  @P2 FMUL.FTZ R17, R25, R27.reuse ;  /* 0x0000001b19112220 */ /* 0x080fe20000410000 */
[----:B------:R-:W-:Y:S01]  /*7460*/  @P3 SHF.L.U32 R4, R4, 0x10, RZ ;  /* 0x0000001004043819 */ /* 0x000fe200000006ff */
[----:B------:R-:W-:Y:S01]  /*7470*/  FMUL.FTZ R27, R88, R27 ;  /* 0x0000001b581b7220 */ /* 0x000fe20000410000 */
[----:B------:R-:W-:Y:S02]  /*7480*/  MOV R25, RZ ;  /* 0x000000ff00197202 */ /* 0x000fe40000000f00 */
[----:B------:R-:W-:Y:S01]  /*7490*/  FSEL R7, R7, RZ, P0 ;  /* 0x000000ff07077208 */ /* 0x000fe20000000000 */
[-C--:B------:R-:W-:Y:S01]  /*74a0*/  @P3 FMUL.FTZ R25, R4, R2.reuse ;  /* 0x0000000204193220 */ /* 0x080fe20000410000 */
[----:B------:R-:W-:Y:S01]  /*74b0*/  FMUL.FTZ R2, R89, R2 ;  /* 0x0000000259027220 */ /* 0x000fe20000410000 */
[----:B------:R-:W-:Y:S02]  /*74c0*/  FSEL R4, R27, RZ, P2 ;  /* 0x000000ff1b047208 */ /* 0x000fe40001000000 */
[----:B------:R-:W-:-:S02]  /*74d0*/  F2FP.BF16.F32.PACK_AB R7, R7, R26 ;  /* 0x0000001a0707723e */ /* 0x000fc400000010ff */
[----:B------:R-:W-:-:S04]  /*74e0*/  FSEL R2, R2, RZ, P3 ;  /* 0x000000ff02027208 */ /* 0x000fc80001800000 */
[----:B------:R-:W-:-:S07]  /*74f0*/  F2FP.BF16.F32.PACK_AB R4, R2, R4 ;  /* 0x000000040204723e */ /* 0x000fce00000010ff */
.L_x_4990:
[----:B------:R-:W1:Y:S01]  /*7500*/  @P1 LDC.64 R8, c[0x0][0x478] ;  /* 0x00011e00ff081b82 */ /* 0x000e620000000a00 */
[----:B------:R-:W-:Y:S01]  /*7510*/  MOV R2, 0x10 ;  /* 0x0000001000027802 */ /* 0x000fe20000000f00 */
[----:B-1----:R-:W-:-:S04]  /*7520*/  @P1 IMAD.WIDE.U32 R8, R3, 0x10, R8 ;  /* 0x0000001003081825 */ /* 0x002fc800078e0008 */
[----:B------:R-:W-:Y:S01]  /*7530*/  IMAD.WIDE.U32 R2, R3, R2, UR26 ;  /* 0x0000001a03027e25 */ /* 0x000fe2000f8e0002 */
[----:B------:R2:W-:Y:S04]  /*7540*/  @P1 STG.E.128 desc[UR14][R8.64], R136 ;  /* 0x0000008808001986 */ /* 0x0005e8000c101d0e */
[----:B------:R2:W-:Y:S01]  /*7550*/  STG.E.128 desc[UR14][R2.64], R4 ;  /* 0x0000000402007986 */ /* 0x0005e2000c101d0e */
[----:B------:R-:W-:Y:S05]  /*7560*/  BRA `(.L_x_4991) ;  /* 0x00000048003c7947 */ /* 0x000fea0003800000 */
.L_x_4980:
[----:B------:R-:W-:-:S05]  /*7570*/  HFMA2 R140, -RZ, RZ, 0, 9.5367431640625e-07 ;  /* 0x00000010ff8c7431 */ /* 0x000fca00000001ff */
[----:B------:R-:W-:-:S06]  /*7580*/  IMAD.WIDE.U32 R140, R197, R140, UR24 ;  /* 0x00000018c58c7e25 */ /* 0x000fcc000f8e008c */
[----:B------:R-:W5:Y:S01]  /*7590*/  LDG.E.128 R140, desc[UR14][R140.64] ;  /* 0x0000000e8c8c7981 */ /* 0x000f62000c1e1d00 */
[----:B------:R-:W-:-:S04]  /*75a0*/  UISETP.NE.U32.AND UP1, UPT, UR22, URZ, UPT ;  /* 0x000000ff1600728c */ /* 0x000fc8000bf25070 */
[----:B------:R-:W-:-:S09]  /*75b0*/  UISETP.NE.AND.EX UP1, UPT, UR23, URZ, UPT, UP1 ;  /* 0x000000ff1700728c */ /* 0x000fd2000bf25310 */
[----:B------:R-:W-:Y:S05]  /*75c0*/  BRA.U UP1, `(.L_x_4992) ;  /* 0x0000000501bc7547 */ /* 0x000fea000b800000 */
[--C-:B------:R-:W-:Y:S01]  /*75d0*/  FFMA.FTZ R152, R152, UR13, R145.reuse ;  /* 0x0000000d98987c23 */ /* 0x100fe20008010091 */
[----:B-----5:R-:W-:Y:S01]  /*75e0*/  LOP3.LUT P0, RZ, R179, 0xff, RZ, 0xc0, !PT ;  /* 0x000000ffb3ff7812 */ /* 0x020fe2000780c0ff */
[----:B------:R-:W-:Y:S01]  /*75f0*/  FFMA.FTZ R199, R199, UR13, R145 ;  /* 0x0000000dc7c77c23 */ /* 0x000fe20008010091 */
[----:B------:R-:W-:Y:S01]  /*7600*/  LOP3.LUT P5, RZ, R179, 0xff0000, RZ, 0xc0, !PT ;  /* 0x00ff0000b3ff7812 */ /* 0x000fe200078ac0ff */
[----:B------:R-:W-:Y:S01]  /*7610*/  FADD.FTZ R152, R155, -R152 ;  /* 0x800000989b987221 */ /* 0x000fe20000010000 */
[----:B------:R-:W-:Y:S01]  /*7620*/  SHF.L.U32 R155, R54, 0x10, RZ ;  /* 0x00000010369b7819 */ /* 0x000fe200000006ff */
[----:B------:R-:W-:Y:S01]  /*7630*/  FADD.FTZ R153, R153, -R199 ;  /* 0x800000c799997221 */ /* 0x000fe20000010000 */
[--C-:B------:R-:W-:Y:S01]  /*7640*/  FFMA.FTZ R200, R200, UR13, R145.reuse ;  /* 0x0000000dc8c87c23 */ /* 0x100fe20008010091 */
[----:B------:R-:W-:Y:S01]  /*7650*/  UMOV UR4, UR7 ;  /* 0x0000000700047c82 */ /* 0x000fe20008000000 */
[----:B------:R-:W-:Y:S01]  /*7660*/  FFMA.FTZ R154, R154, UR13, R145 ;  /* 0x0000000d9a9a7c23 */ /* 0x000fe20008010091 */
[----:B------:R-:W-:Y:S01]  /*7670*/  FFMA.FTZ R152, R152, UR12, R155 ;  /* 0x0000000c98987c23 */ /* 0x000fe2000801009b */
[----:B------:R-:W-:Y:S01]  /*7680*/  SHF.L.U32 R155, R55, 0x10, RZ ;  /* 0x00000010379b7819 */ /* 0x000fe200000006ff */
[--C-:B------:R-:W-:Y:S01]  /*7690*/  FFMA.FTZ R147, R147, UR13, R145.reuse ;  /* 0x0000000d93937c23 */ /* 0x100fe20008010091 */
[----:B------:R-:W-:Y:S01]  /*76a0*/  FADD.FTZ R201, R201, -R200 ;  /* 0x800000c8c9c97221 */ /* 0x000fe20000010000 */
[----:B------:R-:W-:Y:S01]  /*76b0*/  FMUL.FTZ R152, R152, UR5 ;  /* 0x0000000598987c20 */ /* 0x000fe20008410000 */
[----:B------:R-:W-:Y:S01]  /*76c0*/  FFMA.FTZ R203, R203, UR13, R145 ;  /* 0x0000000dcbcb7c23 */ /* 0x000fe20008010091 */
[----:B------:R-:W-:Y:S01]  /*76d0*/  FFMA.FTZ R153, R153, UR12, R155 ;  /* 0x0000000c99997c23 */ /* 0x000fe2000801009b */
[----:B------:R-:W-:Y:S01]  /*76e0*/  @P0 SHF.L.U32 R155, R142, 0x10, RZ ;  /* 0x000000108e9b0819 */ /* 0x000fe200000006ff */
[----:B------:R-:W-:Y:S01]  /*76f0*/  FMUL.FTZ R200, R152, UR4 ;  /* 0x0000000498c87c20 */ /* 0x000fe20008410000 */
[----:B------:R-:W-:Y:S01]  /*7700*/  FADD.FTZ R154, R156, -R154 ;  /* 0x8000009a9c9a7221 */ /* 0x000fe20000010000 */
[----:B------:R-:W-:Y:S01]  /*7710*/  FMUL.FTZ R153, R153, UR5 ;  /* 0x0000000599997c20 */ /* 0x000fe20008410000 */
[----:B------:R-:W-:Y:S01]  /*7720*/  LOP3.LUT P4, RZ, R178, 0xff, RZ, 0xc0, !PT ;  /* 0x000000ffb2ff7812 */ /* 0x000fe2000788c0ff */
[----:B------:R-:W-:Y:S01]  /*7730*/  FADD.FTZ R147, R146, -R147 ;  /* 0x8000009392937221 */ /* 0x000fe20000010000 */
[----:B------:R-:W-:Y:S01]  /*7740*/  LOP3.LUT P3, RZ, R178, 0xff0000, RZ, 0xc0, !PT ;  /* 0x00ff0000b2ff7812 */ /* 0x000fe2000786c0ff */
[----:B------:R-:W-:Y:S01]  /*7750*/  FADD.FTZ R203, R202, -R203 ;  /* 0x800000cbcacb7221 */ /* 0x000fe20000010000 */
[----:B------:R-:W-:Y:S01]  /*7760*/  MOV R152, RZ ;  /* 0x000000ff00987202 */ /* 0x000fe20000000f00 */
[----:B------:R-:W-:Y:S01]  /*7770*/  @P0 FMUL.FTZ R152, R200, R155 ;  /* 0x0000009bc8980220 */ /* 0x000fe20000410000 */
[----:B------:R-:W-:Y:S01]  /*7780*/  SHF.L.U32 R156, R52, 0x10, RZ ;  /* 0x00000010349c7819 */ /* 0x000fe200000006ff */
[----:B------:R-:W-:Y:S01]  /*7790*/  FMUL.FTZ R155, R153, UR4 ;  /* 0x00000004999b7c20 */ /* 0x000fe20008410000 */
[----:B------:R-:W-:Y:S01]  /*77a0*/  SHF.L.U32 R146, R53, 0x10, RZ ;  /* 0x0000001035927819 */ /* 0x000fe200000006ff */
[----:B------:R-:W-:Y:S01]  /*77b0*/  FMUL.FTZ R200, R60, R200 ;  /* 0x000000c83cc87220 */ /* 0x000fe20000410000 */
[----:B------:R-:W-:Y:S01]  /*77c0*/  @P5 SHF.L.U32 R199, R143, 0x10, RZ ;  /* 0x000000108fc75819 */ /* 0x000fe200000006ff */
[----:B------:R-:W-:Y:S01]  /*77d0*/  FFMA.FTZ R154, R154, UR12, R156 ;  /* 0x0000000c9a9a7c23 */ /* 0x000fe2000801009c */
[----:B------:R-:W-:Y:S01]  /*77e0*/  MOV R153, RZ ;  /* 0x000000ff00997202 */ /* 0x000fe20000000f00 */
[----:B------:R-:W-:Y:S01]  /*77f0*/  FFMA.FTZ R146, R203, UR12, R146 ;  /* 0x0000000ccb927c23 */ /* 0x000fe20008010092 */
[--C-:B------:R-:W-:Y:S01]  /*7800*/  FFMA.FTZ R204, R204, UR13, R145.reuse ;  /* 0x0000000dcccc7c23 */ /* 0x100fe20008010091 */
[----:B------:R-:W-:Y:S01]  /*7810*/  @P5 FMUL.FTZ R153, R155, R199 ;  /* 0x000000c79b995220 */ /* 0x000fe20000410000 */
[----:B------:R-:W-:Y:S01]  /*7820*/  FMUL.FTZ R155, R62, R155 ;  /* 0x0000009b3e9b7220 */ /* 0x000fe20000410000 */
[----:B------:R-:W-:Y:S01]  /*7830*/  FMUL.FTZ R154, R154, UR5 ;  /* 0x000000059a9a7c20 */ /* 0x000fe20008410000 */
[----:B------:R-:W-:Y:S01]  /*7840*/  FMUL.FTZ R146, R146, UR5 ;  /* 0x0000000592927c20 */ /* 0x000fe20008410000 */
[----:B------:R-:W-:Y:S01]  /*7850*/  FSEL R199, R200, RZ, P0 ;  /* 0x000000ffc8c77208 */ /* 0x000fe20000000000 */
[----:B------:R-:W-:Y:S01]  /*7860*/  FADD.FTZ R205, R205, -R204 ;  /* 0x800000cccdcd7221 */ /* 0x000fe20000010000 */
[----:B------:R-:W-:Y:S01]  /*7870*/  LOP3.LUT P1, RZ, R178, 0xff00, RZ, 0xc0, !PT ;  /* 0x0000ff00b2ff7812 */ /* 0x000fe2000782c0ff */
[----:B------:R-:W-:Y:S01]  /*7880*/  FMUL.FTZ R204, R154, UR4 ;  /* 0x000000049acc7c20 */ /* 0x000fe20008410000 */
[----:B------:R-:W-:Y:S01]  /*7890*/  LOP3.LUT P2, RZ, R178, 0xff000000, RZ, 0xc0, !PT ;  /* 0xff000000b2ff7812 */ /* 0x000fe2000784c0ff */
[----:B------:R-:W-:Y:S01]  /*78a0*/  FMUL.FTZ R202, R146, UR4 ;  /* 0x0000000492ca7c20 */ /* 0x000fe20008410000 */
[----:B------:R-:W-:Y:S01]  /*78b0*/  ISETP.GE.U32.AND P0, PT, R178, RZ, PT ;  /* 0x000000ffb200720c */ /* 0x000fe20003f06070 */
[----:B------:R-:W-:Y:S01]  /*78c0*/  FFMA.FTZ R157, R157, UR13, R145 ;  /* 0x0000000d9d9d7c23 */ /* 0x000fe20008010091 */
[----:B------:R-:W-:-:S02]  /*78d0*/  FSEL R178, R155, RZ, P5 ;  /* 0x000000ff9bb27208 */ /* 0x000fc40002800000 */
[----:B------:R-:W-:Y:S01]  /*78e0*/  @P4 SHF.L.U32 R156, R140, 0x10, RZ ;  /* 0x000000108c9c4819 */ /* 0x000fe200000006ff */
[----:B------:R-:W-:Y:S01]  /*78f0*/  FADD.FTZ R198, R198, -R157 ;  /* 0x8000009dc6c67221 */ /* 0x000fe20000010000 */
[----:B------:R-:W-:Y:S02]  /*7900*/  @P3 SHF.L.U32 R203, R141, 0x10, RZ ;  /* 0x000000108dcb3819 */ /* 0x000fe400000006ff */
[C---:B------:R-:W-:Y:S02]  /*7910*/  LOP3.LUT P5, RZ, R179.reuse, 0xff00, RZ, 0xc0, !PT ;  /* 0x0000ff00b3ff7812 */ /* 0x040fe400078ac0ff */
[----:B------:R-:W-:Y:S02]  /*7920*/  PRMT R155, R54, 0x7632, R155 ;  /* 0x00007632369b7816 */ /* 0x000fe4000000009b */
[----:B------:R-:W-:Y:S01]  /*7930*/  MOV R154, RZ ;  /* 0x000000ff009a7202 */ /* 0x000fe20000000f00 */
[----:B------:R-:W-:Y:S01]  /*7940*/  @P4 FMUL.FTZ R154, R204, R156 ;  /* 0x0000009ccc9a4220 */ /* 0x000fe20000410000 */
[----:B------:R-:W-:Y:S01]  /*7950*/  MOV R146, RZ ;  /* 0x000000ff00927202 */ /* 0x000fe20000000f00 */
[----:B------:R-:W-:Y:S01]  /*7960*/  @P3 FMUL.FTZ R146, R202, R203 ;  /* 0x000000cbca923220 */ /* 0x000fe20000410000 */
[----:B------:R-:W-:Y:S01]  /*7970*/  ISETP.GE.U32.AND.EX P0, PT, R179, 0x1000000, PT, P0 ;  /* 0x01000000b300780c */ /* 0x000fe20003f06100 */
[----:B------:R-:W-:Y:S01]  /*7980*/  FMUL.FTZ R204, R56, R204 ;  /* 0x000000cc38cc7220 */ /* 0x000fe20000410000 */
[----:B------:R-:W-:Y:S01]  /*7990*/  SHF.L.U32 R155, R155, 0x10, RZ ;  /* 0x000000109b9b7819 */ /* 0x000fe200000006ff */
[----:B------:R-:W-:Y:S01]  /*79a0*/  FMUL.FTZ R202, R58, R202 ;  /* 0x000000ca3aca7220 */ /* 0x000fe20000410000 */
[----:B------:R-:W-:-:S02]  /*79b0*/  PRMT R156, R52, 0x7632, R156 ;  /* 0x00007632349c7816 */ /* 0x000fc4000000009c */
[----:B------:R-:W-:Y:S01]  /*79c0*/  PRMT R203, R53, 0x7632, R203 ;  /* 0x0000763235cb7816 */ /* 0x000fe200000000cb */
[----:B------:R-:W-:Y:S01]  /*79d0*/  FFMA.FTZ R155, R201, UR12, R155 ;  /* 0x0000000cc99b7c23 */ /* 0x000fe2000801009b */
[----:B------:R-:W-:Y:S02]  /*79e0*/  PRMT R157, R55, 0x7632, R157 ;  /* 0x00007632379d7816 */ /* 0x000fe4000000009d */
[----:B------:R-:W-:Y:S02]  /*79f0*/  SHF.L.U32 R156, R156, 0x10, RZ ;  /* 0x000000109c9c7819 */ /* 0x000fe400000006ff */
[----:B------:R-:W-:Y:S02]  /*7a00*/  SHF.L.U32 R203, R203, 0x10, RZ ;  /* 0x00000010cbcb7819 */ /* 0x000fe400000006ff */
[----:B------:R-:W-:Y:S01]  /*7a10*/  SHF.L.U32 R157, R157, 0x10, RZ ;  /* 0x000000109d9d7819 */ /* 0x000fe200000006ff */
[----:B------:R-:W-:Y:S01]  /*7a20*/  FFMA.FTZ R156, R205, UR12, R156 ;  /* 0x0000000ccd9c7c23 */ /* 0x000fe2000801009c */
[----:B------:R-:W-:Y:S01]  /*7a30*/  @P5 PRMT R179, R142, 0x7632, R179 ;  /* 0x000076328eb35816 */ /* 0x000fe200000000b3 */
[----:B------:R-:W-:Y:S01]  /*7a40*/  FMUL.FTZ R142, R155, UR5 ;  /* 0x000000059b8e7c20 */ /* 0x000fe20008410000 */
[----:B------:R-:W-:Y:S01]  /*7a50*/  FFMA.FTZ R147, R147, UR12, R203 ;  /* 0x0000000c93937c23 */ /* 0x000fe200080100cb */
[----:B------:R-:W-:Y:S01]  /*7a60*/  FFMA.FTZ R157, R198, UR12, R157 ;  /* 0x0000000cc69d7c23 */ /* 0x000fe2000801009d */
[----:B------:R-:W-:Y:S01]  /*7a70*/  @P5 SHF.L.U32 R179, R179, 0x10, RZ ;  /* 0x00000010b3b35819 */ /* 0x000fe200000006ff */
[----:B------:R-:W-:Y:S01]  /*7a80*/  FMUL.FTZ R142, R142, UR4 ;  /* 0x000000048e8e7c20 */ /* 0x000fe20008410000 */
[----:B------:R-:W-:Y:S01]  /*7a90*/  @P1 PRMT R205, R140, 0x7632, R205 ;  /* 0x000076328ccd1816 */ /* 0x000fe200000000cd */
[----:B------:R-:W-:Y:S01]  /*7aa0*/  FMUL.FTZ R140, R156, UR5 ;  /* 0x000000059c8c7c20 */ /* 0x000fe20008410000 */
[----:B------:R-:W-:Y:S01]  /*7ab0*/  @P2 PRMT R203, R141, 0x7632, R203 ;  /* 0x000076328dcb2816 */ /* 0x000fe200000000cb */
[----:B------:R-:W-:Y:S01]  /*7ac0*/  FMUL.FTZ R141, R147, UR5 ;  /* 0x00000005938d7c20 */ /* 0x000fe20008410000 */
[----:B------:R-:W-:Y:S01]  /*7ad0*/  @P0 PRMT R143, R143, 0x7632, R143 ;  /* 0x000076328f8f0816 */ /* 0x000fe2000000008f */
[----:B------:R-:W-:Y:S01]  /*7ae0*/  FMUL.FTZ R157, R157, UR5 ;  /* 0x000000059d9d7c20 */ /* 0x000fe20008410000 */
[----:B------:R-:W-:Y:S01]  /*7af0*/  MOV R155, RZ ;  /* 0x000000ff009b7202 */ /* 0x000fe20000000f00 */
[----:B------:R-:W-:Y:S01]  /*7b00*/  @P5 FMUL.FTZ R155, R142, R179 ;  /* 0x000000b38e9b5220 */ /* 0x000fe20000410000 */
[----:B------:R-:W-:Y:S01]  /*7b10*/  @P1 SHF.L.U32 R205, R205, 0x10, RZ ;  /* 0x00000010cdcd1819 */ /* 0x000fe200000006ff */
[----:B------:R-:W-:Y:S01]  /*7b20*/  FMUL.FTZ R140, R140, UR4 ;  /* 0x000000048c8c7c20 */ /* 0x000fe20008410000 */
[----:B------:R-:W-:Y:S01]  /*7b30*/  @P2 SHF.L.U32 R203, R203, 0x10, RZ ;  /* 0x00000010cbcb2819 */ /* 0x000fe200000006ff */
[----:B------:R-:W-:Y:S01]  /*7b40*/  FMUL.FTZ R141, R141, UR4 ;  /* 0x000000048d8d7c20 */ /* 0x000fe20008410000 */
[----:B------:R-:W-:Y:S01]  /*7b50*/  @P0 SHF.L.U32 R143, R143, 0x10, RZ ;  /* 0x000000108f8f0819 */ /* 0x000fe200000006ff */
[----:B------:R-:W-:Y:S01]  /*7b60*/  FMUL.FTZ R179, R157, UR4 ;  /* 0x000000049db37c20 */ /* 0x000fe20008410000 */
[----:B------:R-:W-:Y:S01]  /*7b70*/  MOV R156, RZ ;  /* 0x000000ff009c7202 */ /* 0x000fe20000000f00 */
        /* <DEDUP_REMOVED lines=18> */
[----:B------:R-:W-:Y:S01]  /*7ca0*/  F2FP.BF16.F32.PACK_AB R140, R140, R204 ;  /* 0x000000cc8c8c723e */ /* 0x000fe200000010ff */
[----:B------:R-:W-:Y:S06]  /*7cb0*/  BRA `(.L_x_4993) ;  /* 0x0000000400c47947 */ /* 0x000fec0003800000 */
.L_x_4992:
[--C-:B------:R-:W-:Y:S01]  /*7cc0*/  FFMA.FTZ R203, R203, UR13, R145.reuse ;  /* 0x0000000dcbcb7c23 */ /* 0x100fe20008010091 */
[----:B-----5:R-:W-:Y:S01]  /*7cd0*/  LOP3.LUT P1, RZ, R178, 0xff0000, RZ, 0xc0, !PT ;  /* 0x00ff0000b2ff7812 */ /* 0x020fe2000782c0ff */
[----:B------:R-:W-:Y:S01]  /*7ce0*/  FFMA.FTZ R147, R147, UR13, R145 ;  /* 0x0000000d93937c23 */ /* 0x000fe20008010091 */
[----:B------:R-:W-:Y:S01]  /*7cf0*/  SHF.L.U32 R136, R53, 0x10, RZ ;  /* 0x0000001035887819 */ /* 0x000fe200000006ff */
[----:B------:R-:W-:Y:S01]  /*7d00*/  FADD.FTZ R137, R202, -R203 ;  /* 0x800000cbca897221 */ /* 0x000fe20000010000 */
[----:B------:R-:W-:Y:S01]  /*7d10*/  UMOV UR4, UR7 ;  /* 0x0000000700047c82 */ /* 0x000fe20008000000 */
[----:B------:R-:W-:Y:S01]  /*7d20*/  LOP3.LUT P2, RZ, R178, 0xff000000, RZ, 0xc0, !PT ;  /* 0xff000000b2ff7812 */ /* 0x000fe2000784c0ff */
[----:B------:R-:W-:Y:S01]  /*7d30*/  FFMA.FTZ R152, R152, UR13, R145 ;  /* 0x0000000d98987c23 */ /* 0x000fe20008010091 */
[----:B------:R-:W-:Y:S01]  /*7d40*/  FFMA.FTZ R137, R137, UR12, R136 ;  /* 0x0000000c89897c23 */ /* 0x000fe20008010088 */
[----:B------:R-:W-:Y:S01]  /*7d50*/  FADD.FTZ R136, R146, -R147 ;  /* 0x8000009392887221 */ /* 0x000fe20000010000 */
[----:B------:R-:W-:-:S02]  /*7d60*/  CS2R R146, SRZ ;  /* 0x0000000000927805 */ /* 0x000fc4000001ff00 */
[----:B------:R-:W-:Y:S01]  /*7d70*/  LOP3.LUT P5, RZ, R179, 0xff, RZ, 0xc0, !PT ;  /* 0x000000ffb3ff7812 */ /* 0x000fe200078ac0ff */
[----:B------:R-:W-:Y:S01]  /*7d80*/  FMUL.FTZ R202, R137, UR5 ;  /* 0x0000000589ca7c20 */ /* 0x000fe20008410000 */
[----:B------:R-:W-:Y:S01]  /*7d90*/  SHF.L.U32 R139, R54, 0x10, RZ ;  /* 0x00000010368b7819 */ /* 0x000fe200000006ff */
[--C-:B------:R-:W-:Y:S01]  /*7da0*/  FFMA.FTZ R200, R200, UR13, R145.reuse ;  /* 0x0000000dc8c87c23 */ /* 0x100fe20008010091 */
[----:B------:R-:W-:Y:S01]  /*7db0*/  @P1 SHF.L.U32 R138, R141, 0x10, RZ ;  /* 0x000000108d8a1819 */ /* 0x000fe200000006ff */
[----:B------:R-:W-:Y:S01]  /*7dc0*/  FMUL.FTZ R202, R202, UR4 ;  /* 0x00000004caca7c20 */ /* 0x000fe20008410000 */
[----:B------:R-:W-:Y:S01]  /*7dd0*/  LOP3.LUT P3, RZ, R179, 0xff00, RZ, 0xc0, !PT ;  /* 0x0000ff00b3ff7812 */ /* 0x000fe2000786c0ff */
[----:B------:R-:W-:Y:S01]  /*7de0*/  FADD.FTZ R200, R201, -R200 ;  /* 0x800000c8c9c87221 */ /* 0x000fe20000010000 */
[--C-:B------:R-:W-:Y:S01]  /*7df0*/  FFMA.FTZ R199, R199, UR13, R145.reuse ;  /* 0x0000000dc7c77c23 */ /* 0x100fe20008010091 */
[-C--:B------:R-:W-:Y:S01]  /*7e00*/  @P1 FMUL.FTZ R146, R138, R202.reuse ;  /* 0x000000ca8a921220 */ /* 0x080fe20000410000 */
[----:B------:R-:W-:Y:S01]  /*7e10*/  PRMT R138, R53, 0x7632, R138 ;  /* 0x00007632358a7816 */ /* 0x000fe2000000008a */
[----:B------:R-:W-:Y:S01]  /*7e20*/  FFMA.FTZ R204, R204, UR13, R145 ;  /* 0x0000000dcccc7c23 */ /* 0x000fe20008010091 */
[----:B------:R-:W-:Y:S01]  /*7e30*/  FADD.FTZ R153, R153, -R199 ;  /* 0x800000c799997221 */ /* 0x000fe20000010000 */
[----:B------:R-:W-:Y:S01]  /*7e40*/  LOP3.LUT P6, RZ, R179, 0xff0000, RZ, 0xc0, !PT ;  /* 0x00ff0000b3ff7812 */ /* 0x000fe200078cc0ff */
[----:B------:R-:W-:Y:S01]  /*7e50*/  FFMA.FTZ R157, R157, UR13, R145 ;  /* 0x0000000d9d9d7c23 */ /* 0x000fe20008010091 */
[----:B------:R-:W-:Y:S01]  /*7e60*/  SHF.L.U32 R138, R138, 0x10, RZ ;  /* 0x000000108a8a7819 */ /* 0x000fe200000006ff */
[----:B------:R-:W-:Y:S01]  /*7e70*/  FADD.FTZ R205, R205, -R204 ;  /* 0x800000cccdcd7221 */ /* 0x000fe20000010000 */
[----:B------:R-:W-:Y:S01]  /*7e80*/  SHF.L.U32 R199, R55, 0x10, RZ ;  /* 0x0000001037c77819 */ /* 0x000fe200000006ff */
[----:B------:R-:W-:Y:S01]  /*7e90*/  FADD.FTZ R198, R198, -R157 ;  /* 0x8000009dc6c67221 */ /* 0x000fe20000010000 */
[----:B------:R-:W-:Y:S01]  /*7ea0*/  @P3 PRMT R201, R142, 0x7632, R201 ;  /* 0x000076328ec93816 */ /* 0x000fe200000000c9 */
[--C-:B------:R-:W-:Y:S01]  /*7eb0*/  FFMA.FTZ R136, R136, UR12, R138.reuse ;  /* 0x0000000c88887c23 */ /* 0x100fe2000801008a */
[----:B------:R-:W-:Y:S01]  /*7ec0*/  @P2 PRMT R138, R141, 0x7632, R138 ;  /* 0x000076328d8a2816 */ /* 0x000fe2000000008a */
[----:B------:R-:W-:Y:S01]  /*7ed0*/  FMUL.FTZ R202, R58, R202 ;  /* 0x000000ca3aca7220 */ /* 0x000fe20000410000 */
[----:B------:R-:W-:Y:S01]  /*7ee0*/  @P3 SHF.L.U32 R201, R201, 0x10, RZ ;  /* 0x00000010c9c93819 */ /* 0x000fe200000006ff */
[----:B------:R-:W-:Y:S01]  /*7ef0*/  FMUL.FTZ R141, R136, UR5 ;  /* 0x00000005888d7c20 */ /* 0x000fe20008410000 */
[----:B------:R-:W-:-:S02]  /*7f00*/  @P2 SHF.L.U32 R138, R138, 0x10, RZ ;  /* 0x000000108a8a2819 */ /* 0x000fc400000006ff */
[C---:B------:R-:W-:Y:S01]  /*7f10*/  ISETP.GE.U32.AND P0, PT, R178.reuse, RZ, PT ;  /* 0x000000ffb200720c */ /* 0x040fe20003f06070 */
[----:B------:R-:W-:Y:S01]  /*7f20*/  FMUL.FTZ R141, R141, UR4 ;  /* 0x000000048d8d7c20 */ /* 0x000fe20008410000 */
[----:B------:R-:W-:Y:S02]  /*7f30*/  LOP3.LUT P4, RZ, R178, 0xff, RZ, 0xc0, !PT ;  /* 0x000000ffb2ff7812 */ /* 0x000fe4000788c0ff */
[----:B------:R-:W-:Y:S01]  /*7f40*/  ISETP.GE.U32.AND.EX P0, PT, R179, 0x1000000, PT, P0 ;  /* 0x01000000b300780c */ /* 0x000fe20003f06100 */
[-C--:B------:R-:W-:Y:S01]  /*7f50*/  @P2 FMUL.FTZ R147, R138, R141.reuse ;  /* 0x0000008d8a932220 */ /* 0x080fe20000410000 */
[----:B------:R-:W-:Y:S01]  /*7f60*/  FADD.FTZ R138, R155, -R152 ;  /* 0x800000989b8a7221 */ /* 0x000fe20000010000 */
[----:B------:R-:W-:Y:S01]  /*7f70*/  @P5 SHF.L.U32 R155, R142, 0x10, RZ ;  /* 0x000000108e9b5819 */ /* 0x000fe200000006ff */
[----:B------:R-:W-:Y:S01]  /*7f80*/  FMUL.FTZ R141, R59, R141 ;  /* 0x0000008d3b8d7220 */ /* 0x000fe20000410000 */
[----:B------:R-:W-:Y:S01]  /*7f90*/  MOV R152, RZ ;  /* 0x000000ff00987202 */ /* 0x000fe20000000f00 */
[----:B------:R-:W-:Y:S01]  /*7fa0*/  FFMA.FTZ R138, R138, UR12, R139 ;  /* 0x0000000c8a8a7c23 */ /* 0x000fe2000801008b */
[----:B------:R-:W-:-:S02]  /*7fb0*/  @P6 SHF.L.U32 R179, R143, 0x10, RZ ;  /* 0x000000108fb36819 */ /* 0x000fc400000006ff */
[----:B------:R-:W-:Y:S01]  /*7fc0*/  MOV R157, RZ ;  /* 0x000000ff009d7202 */ /* 0x000fe20000000f00 */
[----:B------:R-:W-:Y:S01]  /*7fd0*/  FMUL.FTZ R139, R138, UR5 ;  /* 0x000000058a8b7c20 */ /* 0x000fe20008410000 */
[----:B------:R-:W-:Y:S02]  /*7fe0*/  FSEL R202, R202, RZ, P1 ;  /* 0x000000ffcaca7208 */ /* 0x000fe40000800000 */
[----:B------:R-:W-:Y:S01]  /*7ff0*/  FSEL R141, R141, RZ, P2 ;  /* 0x000000ff8d8d7208 */ /* 0x000fe20001000000 */
[----:B------:R-:W-:Y:S01]  /*8000*/  FMUL.FTZ R139, R139, UR4 ;  /* 0x000000048b8b7c20 */ /* 0x000fe20008410000 */
[----:B------:R-:W-:Y:S02]  /*8010*/  F2FP.BF16.F32.PACK_AB R137, R136, R137 ;  /* 0x000000898889723e */ /* 0x000fe400000010ff */
[----:B------:R-:W-:Y:S01]  /*8020*/  F2FP.BF16.F32.PACK_AB R141, R141, R202 ;  /* 0x000000ca8d8d723e */ /* 0x000fe200000010ff */
[----:B------:R-:W-:Y:S01]  /*8030*/  @P5 FMUL.FTZ R152, R155, R139 ;  /* 0x0000008b9b985220 */ /* 0x000fe20000410000 */
[----:B------:R-:W-:-:S04]  /*8040*/  PRMT R155, R54, 0x7632, R155 ;  /* 0x00007632369b7816 */ /* 0x000fc8000000009b */
[----:B------:R-:W-:-:S05]  /*8050*/  SHF.L.U32 R155, R155, 0x10, RZ ;  /* 0x000000109b9b7819 */ /* 0x000fca00000006ff */
[----:B------:R-:W-:Y:S01]  /*8060*/  FFMA.FTZ R200, R200, UR12, R155 ;  /* 0x0000000cc8c87c23 */ /* 0x000fe2000801009b */
[----:B------:R-:W-:-:S03]  /*8070*/  MOV R155, RZ ;  /* 0x000000ff009b7202 */ /* 0x000fc60000000f00 */
[C---:B------:R-:W-:Y:S01]  /*8080*/  FMUL.FTZ R142, R200.reuse, UR5 ;  /* 0x00000005c88e7c20 */ /* 0x040fe20008410000 */
[----:B------:R-:W-:-:S03]  /*8090*/  F2FP.BF16.F32.PACK_AB R138, R200, R138 ;  /* 0x0000008ac88a723e */ /* 0x000fc600000010ff */
[----:B------:R-:W-:-:S04]  /*80a0*/  FMUL.FTZ R142, R142, UR4 ;  /* 0x000000048e8e7c20 */ /* 0x000fc80008410000 */
[-C--:B------:R-:W-:Y:S01]  /*80b0*/  @P3 FMUL.FTZ R155, R201, R142.reuse ;  /* 0x0000008ec99b3220 */ /* 0x080fe20000410000 */
[----:B------:R-:W-:Y:S01]  /*80c0*/  FMUL.FTZ R201, R60, R139 ;  /* 0x0000008b3cc97220 */ /* 0x000fe20000410000 */
[----:B------:R-:W-:Y:S01]  /*80d0*/  FFMA.FTZ R139, R153, UR12, R199 ;  /* 0x0000000c998b7c23 */ /* 0x000fe200080100c7 */
[----:B------:R-:W-:Y:S01]  /*80e0*/  MOV R153, RZ ;  /* 0x000000ff00997202 */ /* 0x000fe20000000f00 */
[----:B------:R-:W-:Y:S02]  /*80f0*/  FMUL.FTZ R142, R61, R142 ;  /* 0x0000008e3d8e7220 */ /* 0x000fe40000410000 */
[----:B------:R-:W-:Y:S02]  /*8100*/  FSEL R199, R201, RZ, P5 ;  /* 0x000000ffc9c77208 */ /* 0x000fe40002800000 */
[----:B------:R-:W-:Y:S01]  /*8110*/  LOP3.LUT P5, RZ, R178, 0xff00, RZ, 0xc0, !PT ;  /* 0x0000ff00b2ff7812 */ /* 0x000fe200078ac0ff */
[----:B------:R-:W-:Y:S01]  /*8120*/  FMUL.FTZ R178, R139, UR5 ;  /* 0x000000058bb27c20 */ /* 0x000fe20008410000 */
[----:B------:R-:W-:-:S03]  /*8130*/  FSEL R142, R142, RZ, P3 ;  /* 0x000000ff8e8e7208 */ /* 0x000fc60001800000 */
[----:B------:R-:W-:Y:S01]  /*8140*/  FMUL.FTZ R178, R178, UR4 ;  /* 0x00000004b2b27c20 */ /* 0x000fe20008410000 */
[----:B------:R-:W-:-:S03]  /*8150*/  F2FP.BF16.F32.PACK_AB R142, R142, R199 ;  /* 0x000000c78e8e723e */ /* 0x000fc600000010ff */
[-C--:B------:R-:W-:Y:S01]  /*8160*/  @P6 FMUL.FTZ R153, R179, R178.reuse ;  /* 0x000000b2b3996220 */ /* 0x080fe20000410000 */
[----:B------:R-:W-:Y:S01]  /*8170*/  FFMA.FTZ R179, R154, UR13, R145 ;  /* 0x0000000d9ab37c23 */ /* 0x000fe20008010091 */
[----:B------:R-:W-:Y:S01]  /*8180*/  PRMT R154, R55, 0x7632, R154 ;  /* 0x00007632379a7816 */ /* 0x000fe2000000009a */
[----:B------:R-:W-:Y:S01]  /*8190*/  FMUL.FTZ R178, R62, R178 ;  /* 0x000000b23eb27220 */ /* 0x000fe20000410000 */
[----:B------:R-:W-:Y:S01]  /*81a0*/  @P5 PRMT R200, R140, 0x7632, R200 ;  /* 0x000076328cc85816 */ /* 0x000fe200000000c8 */
[----:B------:R-:W-:Y:S01]  /*81b0*/  FADD.FTZ R179, R156, -R179 ;  /* 0x800000b39cb37221 */ /* 0x000fe20000010000 */
[----:B------:R-:W-:Y:S02]  /*81c0*/  PRMT R156, R52, 0x7632, R156 ;  /* 0x00007632349c7816 */ /* 0x000fe4000000009c */
[----:B------:R-:W-:Y:S02]  /*81d0*/  SHF.L.U32 R154, R154, 0x10, RZ ;  /* 0x000000109a9a7819 */ /* 0x000fe400000006ff */
[----:B------:R-:W-:-:S02]  /*81e0*/  SHF.L.U32 R156, R156, 0x10, RZ ;  /* 0x000000109c9c7819 */ /* 0x000fc400000006ff */
[----:B------:R-:W-:Y:S01]  /*81f0*/  @P5 SHF.L.U32 R200, R200, 0x10, RZ ;  /* 0x00000010c8c85819 */ /* 0x000fe200000006ff */
[----:B------:R-:W-:Y:S01]  /*8200*/  FFMA.FTZ R154, R198, UR12, R154 ;  /* 0x0000000cc69a7c23 */ /* 0x000fe2000801009a */
[----:B------:R-:W-:Y:S01]  /*8210*/  FSEL R178, R178, RZ, P6 ;  /* 0x000000ffb2b27208 */ /* 0x000fe20003000000 */
[----:B------:R-:W-:Y:S01]  /*8220*/  FFMA.FTZ R205, R205, UR12, R156 ;  /* 0x0000000ccdcd7c23 */ /* 0x000fe2000801009c */
[----:B------:R-:W-:Y:S02]  /*8230*/  SHF.L.U32 R156, R52, 0x10, RZ ;  /* 0x00000010349c7819 */ /* 0x000fe400000006ff */
[----:B------:R-:W-:-:S03]  /*8240*/  F2FP.BF16.F32.PACK_AB R139, R154, R139 ;  /* 0x0000008b9a8b723e */ /* 0x000fc600000010ff */
[--C-:B------:R-:W-:Y:S01]  /*8250*/  FFMA.FTZ R179, R179, UR12, R156.reuse ;  /* 0x0000000cb3b37c23 */ /* 0x100fe2000801009c */
[----:B------:R-:W-:Y:S01]  /*8260*/  @P0 PRMT R156, R143, 0x7632, R156 ;  /* 0x000076328f9c0816 */ /* 0x000fe2000000009c */
[----:B------:R-:W-:Y:S01]  /*8270*/  FMUL.FTZ R143, R154, UR5 ;  /* 0x000000059a8f7c20 */ /* 0x000fe20008410000 */
[----:B------:R-:W-:Y:S01]  /*8280*/  MOV R154, RZ ;  /* 0x000000ff009a7202 */ /* 0x000fe20000000f00 */
[----:B------:R-:W-:Y:S01]  /*8290*/  FMUL.FTZ R198, R179, UR5 ;  /* 0x00000005b3c67c20 */ /* 0x000fe20008410000 */
[----:B------:R-:W-:Y:S01]  /*82a0*/  @P0 SHF.L.U32 R156, R156, 0x10, RZ ;  /* 0x000000109c9c0819 */ /* 0x000fe200000006ff */
[----:B------:R-:W-:Y:S01]  /*82b0*/  FMUL.FTZ R143, R143, UR4 ;  /* 0x000000048f8f7c20 */ /* 0x000fe20008410000 */
[C---:B------:R-:W-:Y:S01]  /*82c0*/  F2FP.BF16.F32.PACK_AB R136, R205.reuse, R179 ;  /* 0x000000b3cd88723e */ /* 0x040fe200000010ff */
[----:B------:R-:W-:Y:S02]  /*82d0*/  FMUL.FTZ R198, R198, UR4 ;  /* 0x00000004c6c67c20 */ /* 0x000fe40008410000 */
[-C--:B------:R-:W-:Y:S01]  /*82e0*/  @P0 FMUL.FTZ R157, R156, R143.reuse ;  /* 0x0000008f9c9d0220 */ /* 0x080fe20000410000 */
[----:B------:R-:W-:Y:S01]  /*82f0*/  @P4 SHF.L.U32 R156, R140, 0x10, RZ ;  /* 0x000000108c9c4819 */ /* 0x000fe200000006ff */
[----:B------:R-:W-:Y:S01]  /*8300*/  FMUL.FTZ R140, R205, UR5 ;  /* 0x00000005cd8c7c20 */ /* 0x000fe20008410000 */
[----:B------:R-:W-:-:S03]  /*8310*/  FMUL.FTZ R143, R63, R143 ;  /* 0x0000008f3f8f7220 */ /* 0x000fc60000410000 */
[----:B------:R-:W-:Y:S01]  /*8320*/  FMUL.FTZ R140, R140, UR4 ;  /* 0x000000048c8c7c20 */ /* 0x000fe20008410000 */
[-C--:B------:R-:W-:Y:S01]  /*8330*/  @P4 FMUL.FTZ R154, R156, R198.reuse ;  /* 0x000000c69c9a4220 */ /* 0x080fe20000410000 */
[----:B------:R-:W-:Y:S01]  /*8340*/  MOV R156, RZ ;  /* 0x000000ff009c7202 */ /* 0x000fe20000000f00 */
[----:B------:R-:W-:Y:S01]  /*8350*/  FMUL.FTZ R198, R56, R198 ;  /* 0x000000c638c67220 */ /* 0x000fe20000410000 */
[-C--:B------:R-:W-:Y:S01]  /*8360*/  @P5 FMUL.FTZ R156, R200, R140.reuse ;  /* 0x0000008cc89c5220 */ /* 0x080fe20000410000 */
[----:B------:R-:W-:Y:S01]  /*8370*/  FMUL.FTZ R140, R57, R140 ;  /* 0x0000008c398c7220 */ /* 0x000fe20000410000 */
[----:B------:R-:W-:Y:S02]  /*8380*/  FSEL R143, R143, RZ, P0 ;  /* 0x000000ff8f8f7208 */ /* 0x000fe40000000000 */
[----:B------:R-:W-:Y:S02]  /*8390*/  FSEL R198, R198, RZ, P4 ;  /* 0x000000ffc6c67208 */ /* 0x000fe40002000000 */
[----:B------:R-:W-:-:S02]  /*83a0*/  FSEL R140, R140, RZ, P5 ;  /* 0x000000ff8c8c7208 */ /* 0x000fc40002800000 */
[----:B------:R-:W-:Y:S02]  /*83b0*/  F2FP.BF16.F32.PACK_AB R143, R143, R178 ;  /* 0x000000b28f8f723e */ /* 0x000fe400000010ff */
[----:B------:R-:W-:-:S07]  /*83c0*/  F2FP.BF16.F32.PACK_AB R140, R140, R198 ;  /* 0x000000c68c8c723e */ /* 0x000fce00000010ff */
.L_x_4993:
        /* <DEDUP_REMOVED lines=17> */
[----:B------:R-:W-:Y:S01]  /*84e0*/  CS2R R178, SRZ ;  /* 0x0000000000b27805 */ /* 0x000fe2000001ff00 */
[----:B------:R-:W-:Y:S01]  /*84f0*/  FADD.FTZ R190, R190, -R189 ;  /* 0x800000bdbebe7221 */ /* 0x000fe20000010000 */
[----:B------:R-:W-:Y:S01]  /*8500*/  LOP3.LUT P3, RZ, R168, 0xff000000, RZ, 0xc0, !PT ;  /* 0xff000000a8ff7812 */ /* 0x000fe2000786c0ff */
[----:B------:R-:W-:Y:S01]  /*8510*/  FFMA.FTZ R137, R137, UR12, R136 ;  /* 0x0000000c89897c23 */ /* 0x000fe20008010088 */
[--C-:B------:R-:W-:Y:S01]  /*8520*/  FFMA.FTZ R136, R191, UR13, R145.reuse ;  /* 0x0000000dbf887c23 */ /* 0x100fe20008010091 */
[--C-:B------:R-:W-:Y:S01]  /*8530*/  FFMA.FTZ R185, R185, UR13, R145.reuse ;  /* 0x0000000db9b97c23 */ /* 0x100fe20008010091 */
[----:B------:R-:W-:Y:S01]  /*8540*/  LOP3.LUT P4, RZ, R169, 0xff, RZ, 0xc0, !PT ;  /* 0x000000ffa9ff7812 */ /* 0x000fe2000788c0ff */
[----:B------:R-:W-:Y:S01]  /*8550*/  FMUL.FTZ R189, R137, UR5 ;  /* 0x0000000589bd7c20 */ /* 0x000fe20008410000 */
[----:B------:R-:W-:Y:S01]  /*8560*/  FADD.FTZ R136, R192, -R136 ;  /* 0x80000088c0887221 */ /* 0x000fe20000010000 */
[----:B-----5:R-:W-:Y:S01]  /*8570*/  @P2 SHF.L.U32 R138, R141, 0x10, RZ ;  /* 0x000000108d8a2819 */ /* 0x020fe200000006ff */
[--C-:B------:R-:W-:Y:S01]  /*8580*/  FFMA.FTZ R186, R186, UR13, R145.reuse ;  /* 0x0000000dbaba7c23 */ /* 0x100fe20008010091 */
[----:B------:R-:W-:Y:S01]  /*8590*/  FMUL.FTZ R189, R189, UR4 ;  /* 0x00000004bdbd7c20 */ /* 0x000fe20008410000 */
[----:B------:R-:W-:Y:S01]  /*85a0*/  SHF.L.U32 R139, R50, 0x10, RZ ;  /* 0x00000010328b7819 */ /* 0x000fe200000006ff */
[----:B------:R-:W-:Y:S01]  /*85b0*/  FFMA.FTZ R195, R195, UR13, R145 ;  /* 0x0000000dc3c37c23 */ /* 0x000fe20008010091 */
[----:B------:R-:W-:Y:S01]  /*85c0*/  MOV R182, RZ ;  /* 0x000000ff00b67202 */ /* 0x000fe20000000f00 */
[----:B------:R-:W-:Y:S01]  /*85d0*/  @P2 FMUL.FTZ R178, R189, R138 ;  /* 0x0000008abdb22220 */ /* 0x000fe20000410000 */
[----:B------:R-:W-:Y:S01]  /*85e0*/  PRMT R138, R49, 0x7632, R138 ;  /* 0x00007632318a7816 */ /* 0x000fe2000000008a */
[----:B------:R-:W-:Y:S01]  /*85f0*/  FADD.FTZ R196, R196, -R195 ;  /* 0x800000c3c4c47221 */ /* 0x000fe20000010000 */
[----:B------:R-:W-:Y:S01]  /*8600*/  LOP3.LUT P5, RZ, R169, 0xff00, RZ, 0xc0, !PT ;  /* 0x0000ff00a9ff7812 */ /* 0x000fe200078ac0ff */
[----:B------:R-:W-:Y:S01]  /*8610*/  FFMA.FTZ R181, R181, UR13, R145 ;  /* 0x0000000db5b57c23 */ /* 0x000fe20008010091 */
[----:B------:R-:W-:Y:S01]  /*8620*/  SHF.L.U32 R138, R138, 0x10, RZ ;  /* 0x000000108a8a7819 */ /* 0x000fe200000006ff */
[----:B------:R-:W-:Y:S01]  /*8630*/  FMUL.FTZ R189, R66, R189 ;  /* 0x000000bd42bd7220 */ /* 0x000fe20000410000 */
[----:B------:R-:W-:-:S02]  /*8640*/  MOV R184, RZ ;  /* 0x000000ff00b87202 */ /* 0x000fc40000000f00 */
[----:B------:R-:W-:Y:S01]  /*8650*/  LOP3.LUT P6, RZ, R169, 0xff0000, RZ, 0xc0, !PT ;  /* 0x00ff0000a9ff7812 */ /* 0x000fe200078cc0ff */
[--C-:B------:R-:W-:Y:S01]  /*8660*/  FFMA.FTZ R136, R136, UR12, R138.reuse ;  /* 0x0000000c88887c23 */ /* 0x100fe2000801008a */
[----:B------:R-:W-:Y:S02]  /*8670*/  @P3 PRMT R138, R141, 0x7632, R138 ;  /* 0x000076328d8a3816 */ /* 0x000fe4000000008a */
[----:B------:R-:W-:Y:S01]  /*8680*/  ISETP.GE.U32.AND P0, PT, R168, RZ, PT ;  /* 0x000000ffa800720c */ /* 0x000fe20003f06070 */
[----:B------:R-:W-:Y:S01]  /*8690*/  FMUL.FTZ R141, R136, UR5 ;  /* 0x00000005888d7c20 */ /* 0x000fe20008410000 */
[----:B------:R-:W-:Y:S02]  /*86a0*/  @P3 SHF.L.U32 R138, R138, 0x10, RZ ;  /* 0x000000108a8a3819 */ /* 0x000fe400000006ff */
[----:B------:R-:W-:Y:S01]  /*86b0*/  ISETP.GE.U32.AND.EX P0, PT, R169, 0x1000000, PT, P0 ;  /* 0x01000000a900780c */ /* 0x000fe20003f06100 */
[----:B------:R-:W-:Y:S01]  /*86c0*/  FMUL.FTZ R141, R141, UR4 ;  /* 0x000000048d8d7c20 */ /* 0x000fe20008410000 */
[----:B------:R-:W-:-:S02]  /*86d0*/  F2FP.BF16.F32.PACK_AB R137, R136, R137 ;  /* 0x000000898889723e */ /* 0x000fc400000010ff */
[----:B------:R-:W-:Y:S01]  /*86e0*/  FSEL R189, R189, RZ, P2 ;  /* 0x000000ffbdbd7208 */ /* 0x000fe20001000000 */
[----:B------:R-:W-:Y:S01]  /*86f0*/  @P3 FMUL.FTZ R179, R141, R138 ;  /* 0x0000008a8db33220 */ /* 0x000fe20000410000 */
[----:B------:R-:W-:Y:S01]  /*8700*/  FADD.FTZ R138, R187, -R185 ;  /* 0x800000b9bb8a7221 */ /* 0x000fe20000010000 */
[----:B------:R-:W-:Y:S01]  /*8710*/  FFMA.FTZ R187, R193, UR13, R145 ;  /* 0x0000000dc1bb7c23 */ /* 0x000fe20008010091 */
[----:B------:R-:W-:Y:S01]  /*8720*/  @P6 SHF.L.U32 R169, R143, 0x10, RZ ;  /* 0x000000108fa96819 */ /* 0x000fe200000006ff */
[----:B------:R-:W-:Y:S01]  /*8730*/  FMUL.FTZ R141, R67, R141 ;  /* 0x0000008d438d7220 */ /* 0x000fe20000410000 */
[----:B------:R-:W-:Y:S01]  /*8740*/  FFMA.FTZ R138, R138, UR12, R139 ;  /* 0x0000000c8a8a7c23 */ /* 0x000fe2000801008b */
[----:B------:R-:W-:Y:S01]  /*8750*/  @P4 SHF.L.U32 R139, R142, 0x10, RZ ;  /* 0x000000108e8b4819 */ /* 0x000fe200000006ff */
[----:B------:R-:W-:Y:S02]  /*8760*/  FADD.FTZ R187, R194, -R187 ;  /* 0x800000bbc2bb7221 */ /* 0x000fe40000010000 */
[----:B------:R-:W-:Y:S01]  /*8770*/  FMUL.FTZ R185, R138, UR5 ;  /* 0x000000058ab97c20 */ /* 0x000fe20008410000 */
[----:B------:R-:W-:-:S03]  /*8780*/  FSEL R141, R141, RZ, P3 ;  /* 0x000000ff8d8d7208 */ /* 0x000fc60001800000 */
[----:B------:R-:W-:Y:S01]  /*8790*/  FMUL.FTZ R185, R185, UR4 ;  /* 0x00000004b9b97c20 */ /* 0x000fe20008410000 */
[----:B------:R-:W-:-:S03]  /*87a0*/  F2FP.BF16.F32.PACK_AB R141, R141, R189 ;  /* 0x000000bd8d8d723e */ /* 0x000fc600000010ff */
[----:B------:R-:W-:Y:S01]  /*87b0*/  @P4 FMUL.FTZ R182, R185, R139 ;  /* 0x0000008bb9b64220 */ /* 0x000fe20000410000 */
[----:B------:R-:W-:Y:S01]  /*87c0*/  PRMT R139, R50, 0x7632, R139 ;  /* 0x00007632328b7816 */ /* 0x000fe2000000008b */
[----:B------:R-:W-:-:S03]  /*87d0*/  FMUL.FTZ R185, R68, R185 ;  /* 0x000000b944b97220 */ /* 0x000fc60000410000 */
[----:B------:R-:W-:-:S05]  /*87e0*/  SHF.L.U32 R139, R139, 0x10, RZ ;  /* 0x000000108b8b7819 */ /* 0x000fca00000006ff */
[--C-:B------:R-:W-:Y:S01]  /*87f0*/  FFMA.FTZ R187, R187, UR12, R139.reuse ;  /* 0x0000000cbbbb7c23 */ /* 0x100fe2000801008b */
[----:B------:R-:W-:-:S03]  /*8800*/  @P5 PRMT R139, R142, 0x7632, R139 ;  /* 0x000076328e8b5816 */ /* 0x000fc6000000008b */
[----:B------:R-:W-:Y:S01]  /*8810*/  FMUL.FTZ R142, R187, UR5 ;  /* 0x00000005bb8e7c20 */ /* 0x000fe20008410000 */
[----:B------:R-:W-:Y:S02]  /*8820*/  @P5 SHF.L.U32 R139, R139, 0x10, RZ ;  /* 0x000000108b8b5819 */ /* 0x000fe400000006ff */
[----:B------:R-:W-:Y:S01]  /*8830*/  F2FP.BF16.F32.PACK_AB R138, R187, R138 ;  /* 0x0000008abb8a723e */ /* 0x000fe200000010ff */
[----:B------:R-:W-:Y:S01]  /*8840*/  FMUL.FTZ R142, R142, UR4 ;  /* 0x000000048e8e7c20 */ /* 0x000fe20008410000 */
[----:B------:R-:W-:-:S03]  /*8850*/  MOV R187, RZ ;  /* 0x000000ff00bb7202 */ /* 0x000fc60000000f00 */
[----:B------:R-:W-:Y:S01]  /*8860*/  @P5 FMUL.FTZ R184, R142, R139 ;  /* 0x0000008b8eb85220 */ /* 0x000fe20000410000 */
[----:B------:R-:W-:Y:S01]  /*8870*/  FADD.FTZ R139, R188, -R186 ;  /* 0x800000babc8b7221 */ /* 0x000fe20000010000 */
[----:B------:R-:W-:Y:S01]  /*8880*/  SHF.L.U32 R186, R51, 0x10, RZ ;  /* 0x0000001033ba7819 */ /* 0x000fe200000006ff */
[----:B------:R-:W-:Y:S01]  /*8890*/  FMUL.FTZ R188, R69, R142 ;  /* 0x0000008e45bc7220 */ /* 0x000fe20000410000 */
[----:B------:R-:W-:Y:S02]  /*88a0*/  FSEL R142, R185, RZ, P4 ;  /* 0x000000ffb98e7208 */ /* 0x000fe40002000000 */
[----:B------:R-:W-:Y:S01]  /*88b0*/  LOP3.LUT P4, RZ, R168, 0xff, RZ, 0xc0, !PT ;  /* 0x000000ffa8ff7812 */ /* 0x000fe2000788c0ff */
[----:B------:R-:W-:Y:S01]  /*88c0*/  FFMA.FTZ R139, R139, UR12, R186 ;  /* 0x0000000c8b8b7c23 */ /* 0x000fe200080100ba */
[----:B------:R-:W-:Y:S02]  /*88d0*/  FSEL R188, R188, RZ, P5 ;  /* 0x000000ffbcbc7208 */ /* 0x000fe40002800000 */
[----:B------:R-:W-:Y:S01]  /*88e0*/  LOP3.LUT P5, RZ, R168, 0xff00, RZ, 0xc0, !PT ;  /* 0x0000ff00a8ff7812 */ /* 0x000fe200078ac0ff */
[----:B------:R-:W-:Y:S01]  /*88f0*/  FMUL.FTZ R168, R139, UR5 ;  /* 0x000000058ba87c20 */ /* 0x000fe20008410000 */
[----:B------:R-:W-:-:S02]  /*8900*/  MOV R185, RZ ;  /* 0x000000ff00b97202 */ /* 0x000fc40000000f00 */
[----:B------:R-:W-:Y:S01]  /*8910*/  MOV R186, RZ ;  /* 0x000000ff00ba7202 */ /* 0x000fe20000000f00 */
[----:B------:R-:W-:Y:S01]  /*8920*/  FMUL.FTZ R168, R168, UR4 ;  /* 0x00000004a8a87c20 */ /* 0x000fe20008410000 */
[----:B------:R-:W-:-:S03]  /*8930*/  F2FP.BF16.F32.PACK_AB R142, R188, R142 ;  /* 0x0000008ebc8e723e */ /* 0x000fc600000010ff */
[----:B------:R-:W-:Y:S01]  /*8940*/  @P6 FMUL.FTZ R185, R168, R169 ;  /* 0x000000a9a8b96220 */ /* 0x000fe20000410000 */
[----:B------:R-:W-:Y:S01]  /*8950*/  PRMT R169, R51, 0x7632, R169 ;  /* 0x0000763233a97816 */ /* 0x000fe200000000a9 */
[----:B------:R-:W-:Y:S01]  /*8960*/  FMUL.FTZ R168, R70, R168 ;  /* 0x000000a846a87220 */ /* 0x000fe20000410000 */
[----:B------:R-:W-:Y:S02]  /*8970*/  @P4 SHF.L.U32 R136, R140, 0x10, RZ ;  /* 0x000000108c884819 */ /* 0x000fe400000006ff */
[----:B------:R-:W-:Y:S02]  /*8980*/  SHF.L.U32 R169, R169, 0x10, RZ ;  /* 0x00000010a9a97819 */ /* 0x000fe400000006ff */
[----:B------:R-:W-:-:S03]  /*8990*/  FSEL R168, R168, RZ, P6 ;  /* 0x000000ffa8a87208 */ /* 0x000fc60003000000 */
[--C-:B------:R-:W-:Y:S01]  /*89a0*/  FFMA.FTZ R196, R196, UR12, R169.reuse ;  /* 0x0000000cc4c47c23 */ /* 0x100fe200080100a9 */
[----:B------:R-:W-:-:S03]  /*89b0*/  @P0 PRMT R169, R143, 0x7632, R169 ;  /* 0x000076328fa90816 */ /* 0x000fc600000000a9 */
[C---:B------:R-:W-:Y:S01]  /*89c0*/  FMUL.FTZ R143, R196.reuse, UR5 ;  /* 0x00000005c48f7c20 */ /* 0x040fe20008410000 */
[----:B------:R-:W-:Y:S02]  /*89d0*/  @P0 SHF.L.U32 R169, R169, 0x10, RZ ;  /* 0x00000010a9a90819 */ /* 0x000fe400000006ff */
[----:B------:R-:W-:Y:S01]  /*89e0*/  F2FP.BF16.F32.PACK_AB R139, R196, R139 ;  /* 0x0000008bc48b723e */ /* 0x000fe200000010ff */
[----:B------:R-:W-:-:S04]  /*89f0*/  FMUL.FTZ R143, R143, UR4 ;  /* 0x000000048f8f7c20 */ /* 0x000fc80008410000 */
[----:B------:R-:W-:Y:S01]  /*8a00*/  @P0 FMUL.FTZ R186, R143, R169 ;  /* 0x000000a98fba0220 */ /* 0x000fe20000410000 */
[----:B------:R-:W-:Y:S01]  /*8a10*/  FADD.FTZ R169, R183, -R181 ;  /* 0x800000b5b7a97221 */ /* 0x000fe20000010000 */
[----:B------:R-:W-:Y:S01]  /*8a20*/  SHF.L.U32 R181, R48, 0x10, RZ ;  /* 0x0000001030b57819 */ /* 0x000fe200000006ff */
[----:B------:R-:W-:Y:S01]  /*8a30*/  FMUL.FTZ R143, R71, R143 ;  /* 0x0000008f478f7220 */ /* 0x000fe20000410000 */
[----:B------:R-:W-:-:S03]  /*8a40*/  MOV R183, RZ ;  /* 0x000000ff00b77202 */ /* 0x000fc60000000f00 */
[--C-:B------:R-:W-:Y:S01]  /*8a50*/  FFMA.FTZ R169, R169, UR12, R181.reuse ;  /* 0x0000000ca9a97c23 */ /* 0x100fe200080100b5 */
[----:B------:R-:W-:Y:S02]  /*8a60*/  PRMT R181, R48, 0x7632, R181 ;  /* 0x0000763230b57816 */ /* 0x000fe400000000b5 */
[----:B------:R-:W-:Y:S02]  /*8a70*/  FSEL R143, R143, RZ, P0 ;  /* 0x000000ff8f8f7208 */ /* 0x000fe40000000000 */
[----:B------:R-:W-:Y:S02]  /*8a80*/  SHF.L.U32 R181, R181, 0x10, RZ ;  /* 0x00000010b5b57819 */ /* 0x000fe400000006ff */
[----:B------:R-:W-:-:S03]  /*8a90*/  F2FP.BF16.F32.PACK_AB R143, R143, R168 ;  /* 0x000000a88f8f723e */ /* 0x000fc600000010ff */
[----:B------:R-:W-:Y:S01]  /*8aa0*/  FFMA.FTZ R190, R190, UR12, R181 ;  /* 0x0000000cbebe7c23 */ /* 0x000fe200080100b5 */
[----:B------:R-:W-:-:S04]  /*8ab0*/  FMUL.FTZ R181, R169, UR5 ;  /* 0x00000005a9b57c20 */ /* 0x000fc80008410000 */
[----:B------:R-:W-:-:S04]  /*8ac0*/  FMUL.FTZ R181, R181, UR4 ;  /* 0x00000004b5b57c20 */ /* 0x000fc80008410000 */
[----:B------:R-:W-:Y:S01]  /*8ad0*/  @P4 FMUL.FTZ R183, R181, R136 ;  /* 0x00000088b5b74220 */ /* 0x000fe20000410000 */
[----:B------:R-:W-:Y:S01]  /*8ae0*/  @P5 PRMT R136, R140, 0x7632, R136 ;  /* 0x000076328c885816 */ /* 0x000fe20000000088 */
[----:B------:R-:W-:Y:S01]  /*8af0*/  FMUL.FTZ R140, R190, UR5 ;  /* 0x00000005be8c7c20 */ /* 0x000fe20008410000 */
[----:B------:R-:W-:Y:S02]  /*8b00*/  FMUL.FTZ R181, R64, R181 ;  /* 0x000000b540b57220 */ /* 0x000fe40000410000 */
[----:B------:R-:W-:Y:S01]  /*8b10*/  @P5 SHF.L.U32 R136, R136, 0x10, RZ ;  /* 0x0000001088885819 */ /* 0x000fe200000006ff */
[----:B------:R-:W-:Y:S02]  /*8b20*/  FMUL.FTZ R140, R140, UR4 ;  /* 0x000000048c8c7c20 */ /* 0x000fe40008410000 */
[----:B------:R-:W-:Y:S02]  /*8b30*/  FSEL R181, R181, RZ, P4 ;  /* 0x000000ffb5b57208 */ /* 0x000fe40002000000 */
[----:B------:R-:W-:Y:S01]  /*8b40*/  @P5 FMUL.FTZ R187, R140, R136 ;  /* 0x000000888cbb5220 */ /* 0x000fe20000410000 */
[----:B------:R-:W-:Y:S01]  /*8b50*/  FMUL.FTZ R140, R65, R140 ;  /* 0x0000008c418c7220 */ /* 0x000fe20000410000 */
[----:B------:R-:W-:-:S04]  /*8b60*/  F2FP.BF16.F32.PACK_AB R136, R190, R169 ;  /* 0x000000a9be88723e */ /* 0x000fc800000010ff */
[----:B------:R-:W-:-:S04]  /*8b70*/  FSEL R140, R140, RZ, P5 ;  /* 0x000000ff8c8c7208 */ /* 0x000fc80002800000 */
[----:B------:R-:W-:Y:S01]  /*8b80*/  F2FP.BF16.F32.PACK_AB R140, R140, R181 ;  /* 0x000000b58c8c723e */ /* 0x000fe200000010ff */
[----:B------:R-:W-:Y:S06]  /*8b90*/  BRA `(.L_x_4995) ;  /* 0x0000000400b07947 */ /* 0x000fec0003800000 */
.L_x_4994:
[--C-:B------:R-:W-:Y:S01]  /*8ba0*/  FFMA.FTZ R182, R182, UR13, R145.reuse ;  /* 0x0000000db6b67c23 */ /* 0x100fe20008010091 */
[----:B------:R-:W-:Y:S01]  /*8bb0*/  LOP3.LUT P5, RZ, R168, 0xff0000, RZ, 0xc0, !PT ;  /* 0x00ff0000a8ff7812 */ /* 0x000fe200078ac0ff */
[----:B------:R-:W-:Y:S01]  /*8bc0*/  FFMA.FTZ R189, R189, UR13, R145 ;  /* 0x0000000dbdbd7c23 */ /* 0x000fe20008010091 */
[----:B------:R-:W-:Y:S01]  /*8bd0*/  SHF.L.U32 R178, R49, 0x10, RZ ;  /* 0x0000001031b27819 */ /* 0x000fe200000006ff */
[----:B------:R-:W-:Y:S01]  /*8be0*/  FADD.FTZ R182, R184, -R182 ;  /* 0x800000b6b8b67221 */ /* 0x000fe20000010000 */
[----:B------:R-:W-:Y:S01]  /*8bf0*/  LOP3.LUT P4, RZ, R168, 0xff000000, RZ, 0xc0, !PT ;  /* 0xff000000a8ff7812 */ /* 0x000fe2000788c0ff */
[----:B------:R-:W-:Y:S01]  /*8c00*/  FADD.FTZ R190, R190, -R189 ;  /* 0x800000bdbebe7221 */ /* 0x000fe20000010000 */
[--C-:B------:R-:W-:Y:S01]  /*8c10*/  FFMA.FTZ R191, R191, UR13, R145.reuse ;  /* 0x0000000dbfbf7c23 */ /* 0x100fe20008010091 */
[----:B------:R-:W-:Y:S01]  /*8c20*/  FFMA.FTZ R178, R182, UR12, R178 ;  /* 0x0000000cb6b27c23 */ /* 0x000fe200080100b2 */
[----:B------:R-:W-:Y:S01]  /*8c30*/  FFMA.FTZ R185, R185, UR13, R145 ;  /* 0x0000000db9b97c23 */ /* 0x000fe20008010091 */
[----:B------:R-:W-:Y:S01]  /*8c40*/  LOP3.LUT P0, RZ, R169, 0xff, RZ, 0xc0, !PT ;  /* 0x000000ffa9ff7812 */ /* 0x000fe2000780c0ff */
[----:B------:R-:W-:Y:S01]  /*8c50*/  FADD.FTZ R192, R192, -R191 ;  /* 0x800000bfc0c07221 */ /* 0x000fe20000010000 */
[----:B------:R-:W-:Y:S01]  /*8c60*/  FMUL.FTZ R178, R178, UR5 ;  /* 0x00000005b2b27c20 */ /* 0x000fe20008410000 */
[----:B------:R-:W-:Y:S01]  /*8c70*/  FADD.FTZ R185, R187, -R185 ;  /* 0x800000b9bbb97221 */ /* 0x000fe20000010000 */
[----:B-----5:R-:W-:Y:S01]  /*8c80*/  @P5 SHF.L.U32 R179, R141, 0x10, RZ ;  /* 0x000000108db35819 */ /* 0x020fe200000006ff */
[--C-:B------:R-:W-:Y:S01]  /*8c90*/  FFMA.FTZ R193, R193, UR13, R145.reuse ;  /* 0x0000000dc1c17c23 */ /* 0x100fe20008010091 */
[----:B------:R-:W-:Y:S01]  /*8ca0*/  FMUL.FTZ R189, R178, UR4 ;  /* 0x00000004b2bd7c20 */ /* 0x000fe20008410000 */
[----:B------:R-:W-:Y:S01]  /*8cb0*/  MOV R178, RZ ;  /* 0x000000ff00b27202 */ /* 0x000fe20000000f00 */
[----:B------:R-:W-:Y:S01]  /*8cc0*/  FFMA.FTZ R186, R186, UR13, R145 ;  /* 0x0000000dbaba7c23 */ /* 0x000fe20008010091 */
[----:B------:R-:W-:Y:S01]  /*8cd0*/  @P4 PRMT R182, R141, 0x7632, R182 ;  /* 0x000076328db64816 */ /* 0x000fe200000000b6 */
[-C--:B------:R-:W-:Y:S01]  /*8ce0*/  @P5 FMUL.FTZ R178, R179, R189.reuse ;  /* 0x000000bdb3b25220 */ /* 0x080fe20000410000 */
[----:B------:R-:W-:Y:S01]  /*8cf0*/  PRMT R179, R49, 0x7632, R179 ;  /* 0x0000763231b37816 */ /* 0x000fe200000000b3 */
[----:B------:R-:W-:Y:S01]  /*8d00*/  FADD.FTZ R194, R194, -R193 ;  /* 0x800000c1c2c27221 */ /* 0x000fe20000010000 */
[----:B------:R-:W-:Y:S01]  /*8d10*/  @P4 SHF.L.U32 R182, R182, 0x10, RZ ;  /* 0x00000010b6b64819 */ /* 0x000fe200000006ff */
[----:B------:R-:W-:Y:S01]  /*8d20*/  FADD.FTZ R186, R188, -R186 ;  /* 0x800000babcba7221 */ /* 0x000fe20000010000 */
[----:B------:R-:W-:Y:S01]  /*8d30*/  SHF.L.U32 R179, R179, 0x10, RZ ;  /* 0x00000010b3b37819 */ /* 0x000fe200000006ff */
[--C-:B------:R-:W-:Y:S01]  /*8d40*/  FFMA.FTZ R195, R195, UR13, R145.reuse ;  /* 0x0000000dc3c37c23 */ /* 0x100fe20008010091 */
[----:B------:R-:W-:Y:S01]  /*8d50*/  @P0 SHF.L.U32 R184, R142, 0x10, RZ ;  /* 0x000000108eb80819 */ /* 0x000fe200000006ff */
[----:B------:R-:W-:Y:S01]  /*8d60*/  FFMA.FTZ R181, R181, UR13, R145 ;  /* 0x0000000db5b57c23 */ /* 0x000fe20008010091 */
[C---:B------:R-:W-:Y:S01]  /*8d70*/  LOP3.LUT P3, RZ, R169.reuse, 0xff00, RZ, 0xc0, !PT ;  /* 0x0000ff00a9ff7812 */ /* 0x040fe2000786c0ff */
[----:B------:R-:W-:Y:S01]  /*8d80*/  FFMA.FTZ R179, R192, UR12, R179 ;  /* 0x0000000cc0b37c23 */ /* 0x000fe200080100b3 */
[----:B------:R-:W-:Y:S01]  /*8d90*/  LOP3.LUT P2, RZ, R169, 0xff0000, RZ, 0xc0, !PT ;  /* 0x00ff0000a9ff7812 */ /* 0x000fe2000784c0ff */
[----:B------:R-:W-:Y:S01]  /*8da0*/  FADD.FTZ R196, R196, -R195 ;  /* 0x800000c3c4c47221 */ /* 0x000fe20000010000 */
[----:B------:R-:W-:Y:S01]  /*8db0*/  FADD.FTZ R181, R183, -R181 ;  /* 0x800000b5b7b57221 */ /* 0x000fe20000010000 */
[----:B------:R-:W-:Y:S01]  /*8dc0*/  FMUL.FTZ R141, R179, UR5 ;  /* 0x00000005b38d7c20 */ /* 0x000fe20008410000 */
[----:B------:R-:W-:Y:S01]  /*8dd0*/  MOV R179, RZ ;  /* 0x000000ff00b37202 */ /* 0x000fe20000000f00 */
[----:B------:R-:W-:Y:S01]  /*8de0*/  FMUL.FTZ R189, R66, R189 ;  /* 0x000000bd42bd7220 */ /* 0x000fe20000410000 */
[----:B------:R-:W-:Y:S01]  /*8df0*/  SHF.L.U32 R183, R48, 0x10, RZ ;  /* 0x0000001030b77819 */ /* 0x000fe200000006ff */
[----:B------:R-:W-:-:S03]  /*8e00*/  FMUL.FTZ R141, R141, UR4 ;  /* 0x000000048d8d7c20 */ /* 0x000fc60008410000 */
[----:B------:R-:W-:Y:S01]  /*8e10*/  FSEL R189, R189, RZ, P5 ;  /* 0x000000ffbdbd7208 */ /* 0x000fe20002800000 */
[-C--:B------:R-:W-:Y:S01]  /*8e20*/  @P4 FMUL.FTZ R179, R182, R141.reuse ;  /* 0x0000008db6b34220 */ /* 0x080fe20000410000 */
[----:B------:R-:W-:Y:S01]  /*8e30*/  SHF.L.U32 R182, R50, 0x10, RZ ;  /* 0x0000001032b67819 */ /* 0x000fe200000006ff */
[----:B------:R-:W-:Y:S01]  /*8e40*/  FFMA.FTZ R181, R181, UR12, R183 ;  /* 0x0000000cb5b57c23 */ /* 0x000fe200080100b7 */
[----:B------:R-:W-:Y:S01]  /*8e50*/  @P2 SHF.L.U32 R188, R143, 0x10, RZ ;  /* 0x000000108fbc2819 */ /* 0x000fe200000006ff */
[----:B------:R-:W-:Y:S01]  /*8e60*/  FMUL.FTZ R141, R67, R141 ;  /* 0x0000008d438d7220 */ /* 0x000fe20000410000 */
[----:B------:R-:W-:Y:S01]  /*8e70*/  PRMT R143, R48, 0x7632, R143 ;  /* 0x00007632308f7816 */ /* 0x000fe2000000008f */
[----:B------:R-:W-:Y:S01]  /*8e80*/  FFMA.FTZ R182, R185, UR12, R182 ;  /* 0x0000000cb9b67c23 */ /* 0x000fe200080100b6 */
[----:B------:R-:W-:Y:S02]  /*8e90*/  @P3 PRMT R185, R142, 0x7632, R185 ;  /* 0x000076328eb93816 */ /* 0x000fe400000000b9 */
[----:B------:R-:W-:Y:S01]  /*8ea0*/  FSEL R141, R141, RZ, P4 ;  /* 0x000000ff8d8d7208 */ /* 0x000fe20002000000 */
[----:B------:R-:W-:Y:S01]  /*8eb0*/  FMUL.FTZ R182, R182, UR5 ;  /* 0x00000005b6b67c20 */ /* 0x000fe20008410000 */
[----:B------:R-:W-:-:S02]  /*8ec0*/  @P3 SHF.L.U32 R185, R185, 0x10, RZ ;  /* 0x00000010b9b93819 */ /* 0x000fc400000006ff */
[----:B------:R-:W-:Y:S01]  /*8ed0*/  F2FP.BF16.F32.PACK_AB R141, R141, R189 ;  /* 0x000000bd8d8d723e */ /* 0x000fe200000010ff */
[----:B------:R-:W-:Y:S01]  /*8ee0*/  FMUL.FTZ R187, R182, UR4 ;  /* 0x00000004b6bb7c20 */ /* 0x000fe20008410000 */
[----:B------:R-:W-:-:S03]  /*8ef0*/  MOV R182, RZ ;  /* 0x000000ff00b67202 */ /* 0x000fc60000000f00 */
[----:B------:R-:W-:Y:S01]  /*8f00*/  @P0 FMUL.FTZ R182, R184, R187 ;  /* 0x000000bbb8b60220 */ /* 0x000fe20000410000 */
[----:B------:R-:W-:-:S04]  /*8f10*/  PRMT R184, R50, 0x7632, R184 ;  /* 0x0000763232b87816 */ /* 0x000fc800000000b8 */
[----:B------:R-:W-:-:S05]  /*8f20*/  SHF.L.U32 R184, R184, 0x10, RZ ;  /* 0x00000010b8b87819 */ /* 0x000fca00000006ff */
[----:B------:R-:W-:-:S04]  /*8f30*/  FFMA.FTZ R184, R194, UR12, R184 ;  /* 0x0000000cc2b87c23 */ /* 0x000fc800080100b8 */
[----:B------:R-:W-:Y:S01]  /*8f40*/  FMUL.FTZ R142, R184, UR5 ;  /* 0x00000005b88e7c20 */ /* 0x000fe20008410000 */
[----:B------:R-:W-:-:S03]  /*8f50*/  MOV R184, RZ ;  /* 0x000000ff00b87202 */ /* 0x000fc60000000f00 */
[----:B------:R-:W-:-:S04]  /*8f60*/  FMUL.FTZ R142, R142, UR4 ;  /* 0x000000048e8e7c20 */ /* 0x000fc80008410000 */
[-C--:B------:R-:W-:Y:S01]  /*8f70*/  @P3 FMUL.FTZ R184, R185, R142.reuse ;  /* 0x0000008eb9b83220 */ /* 0x080fe20000410000 */
[----:B------:R-:W-:Y:S01]  /*8f80*/  SHF.L.U32 R185, R51, 0x10, RZ ;  /* 0x0000001033b97819 */ /* 0x000fe200000006ff */
[----:B------:R-:W-:-:S04]  /*8f90*/  FMUL.FTZ R142, R69, R142 ;  /* 0x0000008e458e7220 */ /* 0x000fc80000410000 */
[----:B------:R-:W-:Y:S01]  /*8fa0*/  FFMA.FTZ R185, R186, UR12, R185 ;  /* 0x0000000cbab97c23 */ /* 0x000fe200080100b9 */
[----:B------:R-:W-:Y:S02]  /*8fb0*/  FSEL R142, R142, RZ, P3 ;  /* 0x000000ff8e8e7208 */ /* 0x000fe40001800000 */
[----:B------:R-:W-:Y:S01]  /*8fc0*/  LOP3.LUT P3, RZ, R168, 0xff, RZ, 0xc0, !PT ;  /* 0x000000ffa8ff7812 */ /* 0x000fe2000786c0ff */
[----:B------:R-:W-:-:S04]  /*8fd0*/  FMUL.FTZ R185, R185, UR5 ;  /* 0x00000005b9b97c20 */ /* 0x000fc80008410000 */
[----:B------:R-:W-:Y:S01]  /*8fe0*/  FMUL.FTZ R186, R185, UR4 ;  /* 0x00000004b9ba7c20 */ /* 0x000fe20008410000 */
[----:B------:R-:W-:-:S03]  /*8ff0*/  MOV R185, RZ ;  /* 0x000000ff00b97202 */ /* 0x000fc60000000f00 */
[-C--:B------:R-:W-:Y:S01]  /*9000*/  @P2 FMUL.FTZ R185, R188, R186.reuse ;  /* 0x000000babcb92220 */ /* 0x080fe20000410000 */
[----:B------:R-:W-:Y:S01]  /*9010*/  FMUL.FTZ R188, R68, R187 ;  /* 0x000000bb44bc7220 */ /* 0x000fe20000410000 */
[----:B------:R-:W-:Y:S01]  /*9020*/  FMUL.FTZ R191, R70, R186 ;  /* 0x000000ba46bf7220 */ /* 0x000fe20000410000 */
[----:B------:R-:W-:-:S03]  /*9030*/  CS2R R186, SRZ ;  /* 0x0000000000ba7805 */ /* 0x000fc6000001ff00 */
[----:B------:R-:W-:Y:S02]  /*9040*/  FSEL R188, R188, RZ, P0 ;  /* 0x000000ffbcbc7208 */ /* 0x000fe40000000000 */
[C---:B------:R-:W-:Y:S02]  /*9050*/  ISETP.GE.U32.AND P0, PT, R168.reuse, RZ, PT ;  /* 0x000000ffa800720c */ /* 0x040fe40003f06070 */
[----:B------:R-:W-:Y:S02]  /*9060*/  FSEL R191, R191, RZ, P2 ;  /* 0x000000ffbfbf7208 */ /* 0x000fe40001000000 */
[----:B------:R-:W-:Y:S02]  /*9070*/  LOP3.LUT P2, RZ, R168, 0xff00, RZ, 0xc0, !PT ;  /* 0x0000ff00a8ff7812 */ /* 0x000fe4000784c0ff */
[----:B------:R-:W-:Y:S02]  /*9080*/  ISETP.GE.U32.AND.EX P0, PT, R169, 0x1000000, PT, P0 ;  /* 0x01000000a900780c */ /* 0x000fe40003f06100 */
[----:B------:R-:W-:-:S02]  /*9090*/  PRMT R168, R51, 0x7632, R168 ;  /* 0x0000763233a87816 */ /* 0x000fc400000000a8 */
[C---:B------:R-:W-:Y:S02]  /*90a0*/  SHF.L.U32 R169, R143.reuse, 0x10, RZ ;  /* 0x000000108fa97819 */ /* 0x040fe400000006ff */
[----:B------:R-:W-:Y:S02]  /*90b0*/  SHF.L.U32 R168, R168, 0x10, RZ ;  /* 0x00000010a8a87819 */ /* 0x000fe400000006ff */
[----:B------:R-:W-:Y:S01]  /*90c0*/  F2FP.BF16.F32.PACK_AB R142, R142, R188 ;  /* 0x000000bc8e8e723e */ /* 0x000fe200000010ff */
[----:B------:R-:W-:Y:S02]  /*90d0*/  FFMA.FTZ R169, R190, UR12, R169 ;  /* 0x0000000cbea97c23 */ /* 0x000fe400080100a9 */
[----:B------:R-:W-:Y:S02]  /*90e0*/  FFMA.FTZ R168, R196, UR12, R168 ;  /* 0x0000000cc4a87c23 */ /* 0x000fe400080100a8 */
[----:B------:R-:W-:Y:S01]  /*90f0*/  @P0 PRMT R143, R143, 0x7632, R143 ;  /* 0x000076328f8f0816 */ /* 0x000fe2000000008f */
[----:B------:R-:W-:Y:S01]  /*9100*/  FMUL.FTZ R169, R169, UR5 ;  /* 0x00000005a9a97c20 */ /* 0x000fe20008410000 */
[----:B------:R-:W-:-:S02]  /*9110*/  FMUL.FTZ R168, R168, UR5 ;  /* 0x00000005a8a87c20 */ /* 0x000fc40008410000 */
[----:B------:R-:W-:Y:S02]  /*9120*/  @P0 SHF.L.U32 R183, R143, 0x10, RZ ;  /* 0x000000108fb70819 */ /* 0x000fe400000006ff */
[----:B------:R-:W-:Y:S01]  /*9130*/  FMUL.FTZ R143, R168, UR4 ;  /* 0x00000004a88f7c20 */ /* 0x000fe20008410000 */
[----:B------:R-:W-:Y:S01]  /*9140*/  FMUL.FTZ R168, R181, UR5 ;  /* 0x00000005b5a87c20 */ /* 0x000fe20008410000 */
[C---:B------:R-:W-:Y:S02]  /*9150*/  @P3 SHF.L.U32 R181, R140.reuse, 0x10, RZ ;  /* 0x000000108cb53819 */ /* 0x040fe400000006ff */
[----:B------:R-:W-:Y:S01]  /*9160*/  @P2 PRMT R140, R140, 0x7632, R140 ;  /* 0x000076328c8c2816 */ /* 0x000fe2000000008c */
[----:B------:R-:W-:Y:S01]  /*9170*/  FMUL.FTZ R168, R168, UR4 ;  /* 0x00000004a8a87c20 */ /* 0x000fe20008410000 */
[-C--:B------:R-:W-:Y:S01]  /*9180*/  @P0 FMUL.FTZ R186, R183, R143.reuse ;  /* 0x0000008fb7ba0220 */ /* 0x080fe20000410000 */
[----:B------:R-:W-:Y:S01]  /*9190*/  MOV R183, RZ ;  /* 0x000000ff00b77202 */ /* 0x000fe20000000f00 */
[----:B------:R-:W-:Y:S01]  /*91a0*/  FMUL.FTZ R143, R71, R143 ;  /* 0x0000008f478f7220 */ /* 0x000fe20000410000 */
[-C--:B------:R-:W-:Y:S01]  /*91b0*/  @P3 FMUL.FTZ R183, R181, R168.reuse ;  /* 0x000000a8b5b73220 */ /* 0x080fe20000410000 */
[----:B------:R-:W-:Y:S01]  /*91c0*/  @P2 SHF.L.U32 R181, R140, 0x10, RZ ;  /* 0x000000108cb52819 */ /* 0x000fe200000006ff */
[----:B------:R-:W-:Y:S01]  /*91d0*/  FMUL.FTZ R140, R169, UR4 ;  /* 0x00000004a98c7c20 */ /* 0x000fe20008410000 */
[----:B------:R-:W-:Y:S01]  /*91e0*/  FMUL.FTZ R168, R64, R168 ;  /* 0x000000a840a87220 */ /* 0x000fe20000410000 */
[----:B------:R-:W-:-:S02]  /*91f0*/  FSEL R143, R143, RZ, P0 ;  /* 0x000000ff8f8f7208 */ /* 0x000fc40000000000 */
[-C--:B------:R-:W-:Y:S01]  /*9200*/  @P2 FMUL.FTZ R187, R181, R140.reuse ;  /* 0x0000008cb5bb2220 */ /* 0x080fe20000410000 */
[----:B------:R-:W-:Y:S01]  /*9210*/  FMUL.FTZ R140, R65, R140 ;  /* 0x0000008c418c7220 */ /* 0x000fe20000410000 */
[----:B------:R-:W-:Y:S02]  /*9220*/  FSEL R168, R168, RZ, P3 ;  /* 0x000000ffa8a87208 */ /* 0x000fe40001800000 */
[----:B------:R-:W-:Y:S02]  /*9230*/  F2FP.BF16.F32.PACK_AB R143, R143, R191 ;  /* 0x000000bf8f8f723e */ /* 0x000fe400000010ff */
[----:B------:R-:W-:-:S04]  /*9240*/  FSEL R140, R140, RZ, P2 ;  /* 0x000000ff8c8c7208 */ /* 0x000fc80001000000 */
[----:B------:R-:W-:-:S07]  /*9250*/  F2FP.BF16.F32.PACK_AB R140, R140, R168 ;  /* 0x000000a88c8c723e */ /* 0x000fce00000010ff */
.L_x_4995:
        /* <DEDUP_REMOVED lines=16> */
[--C-:B------:R-:W-:Y:S01]  /*9360*/  FFMA.FTZ R170, R170, UR13, R145.reuse ;  /* 0x0000000daaaa7c23 */ /* 0x100fe20008010091 */
[----:B------:R-:W-:Y:S01]  /*9370*/  LOP3.LUT P3, RZ, R160, 0xff000000, RZ, 0xc0, !PT ;  /* 0xff000000a0ff7812 */ /* 0x000fe2000786c0ff */
[----:B------:R-:W-:Y:S01]  /*9380*/  FFMA.FTZ R137, R137, UR12, R136 ;  /* 0x0000000c89897c23 */ /* 0x000fe20008010088 */
[--C-:B------:R-:W-:Y:S01]  /*9390*/  FFMA.FTZ R136, R172, UR13, R145.reuse ;  /* 0x0000000dac887c23 */ /* 0x100fe20008010091 */
[----:B------:R-:W-:Y:S01]  /*93a0*/  MOV R168, RZ ;  /* 0x000000ff00a87202 */ /* 0x000fe20000000f00 */
[----:B------:R-:W-:Y:S01]  /*93b0*/  FADD.FTZ R171, R171, -R170 ;  /* 0x800000aaabab7221 */ /* 0x000fe20000010000 */
[----:B------:R-:W-:Y:S01]  /*93c0*/  FMUL.FTZ R159, R137, UR5 ;  /* 0x00000005899f7c20 */ /* 0x000fe20008410000 */
[----:B------:R-:W-:Y:S01]  /*93d0*/  FADD.FTZ R136, R173, -R136 ;  /* 0x80000088ad887221 */ /* 0x000fe20000010000 */
[----:B-----5:R-:W-:Y:S01]  /*93e0*/  @P2 SHF.L.U32 R138, R141, 0x10, RZ ;  /* 0x000000108d8a2819 */ /* 0x020fe200000006ff */
[--C-:B------:R-:W-:Y:S01]  /*93f0*/  FFMA.FTZ R169, R174, UR13, R145.reuse ;  /* 0x0000000daea97c23 */ /* 0x100fe20008010091 */
[----:B------:R-:W-:Y:S01]  /*9400*/  FMUL.FTZ R159, R159, UR4 ;  /* 0x000000049f9f7c20 */ /* 0x000fe20008410000 */
[----:B------:R-:W-:Y:S01]  /*9410*/  LOP3.LUT P4, RZ, R161, 0xff, RZ, 0xc0, !PT ;  /* 0x000000ffa1ff7812 */ /* 0x000fe2000788c0ff */
[----:B------:R-:W-:Y:S01]  /*9420*/  FFMA.FTZ R165, R165, UR13, R145 ;  /* 0x0000000da5a57c23 */ /* 0x000fe20008010091 */
[----:B------:R-:W-:Y:S01]  /*9430*/  SHF.L.U32 R139, R46, 0x10, RZ ;  /* 0x000000102e8b7819 */ /* 0x000fe200000006ff */
[----:B------:R-:W-:Y:S01]  /*9440*/  @P2 FMUL.FTZ R163, R159, R138 ;  /* 0x0000008a9fa32220 */ /* 0x000fe20000410000 */
[----:B------:R-:W-:Y:S01]  /*9450*/  PRMT R138, R45, 0x7632, R138 ;  /* 0x000076322d8a7816 */ /* 0x000fe2000000008a */
[----:B------:R-:W-:Y:S01]  /*9460*/  FADD.FTZ R169, R175, -R169 ;  /* 0x800000a9afa97221 */ /* 0x000fe20000010000 */
[C---:B------:R-:W-:Y:S01]  /*9470*/  LOP3.LUT P5, RZ, R161.reuse, 0xff00, RZ, 0xc0, !PT ;  /* 0x0000ff00a1ff7812 */ /* 0x040fe200078ac0ff */
[--C-:B------:R-:W-:Y:S01]  /*9480*/  FFMA.FTZ R176, R176, UR13, R145.reuse ;  /* 0x0000000db0b07c23 */ /* 0x100fe20008010091 */
[----:B------:R-:W-:Y:S01]  /*9490*/  SHF.L.U32 R138, R138, 0x10, RZ ;  /* 0x000000108a8a7819 */ /* 0x000fe200000006ff */
[----:B------:R-:W-:Y:S01]  /*94a0*/  FFMA.FTZ R158, R158, UR13, R145 ;  /* 0x0000000d9e9e7c23 */ /* 0x000fe20008010091 */
[----:B------:R-:W-:Y:S01]  /*94b0*/  LOP3.LUT P6, RZ, R161, 0xff0000, RZ, 0xc0, !PT ;  /* 0x00ff0000a1ff7812 */ /* 0x000fe200078cc0ff */
[----:B------:R-:W-:Y:S01]  /*94c0*/  FADD.FTZ R177, R177, -R176 ;  /* 0x800000b0b1b17221 */ /* 0x000fe20000010000 */
[----:B------:R-:W-:Y:S01]  /*94d0*/  ISETP.GE.U32.AND P0, PT, R160, RZ, PT ;  /* 0x000000ffa000720c */ /* 0x000fe20003f06070 */
[--C-:B------:R-:W-:Y:S01]  /*94e0*/  FFMA.FTZ R136, R136, UR12, R138.reuse ;  /* 0x0000000c88887c23 */ /* 0x100fe2000801008a */
[----:B------:R-:W-:Y:S01]  /*94f0*/  @P3 PRMT R138, R141, 0x7632, R138 ;  /* 0x000076328d8a3816 */ /* 0x000fe2000000008a */
[----:B------:R-:W-:Y:S01]  /*9500*/  FADD.FTZ R158, R162, -R158 ;  /* 0x8000009ea29e7221 */ /* 0x000fe20000010000 */
[----:B------:R-:W-:Y:S01]  /*9510*/  ISETP.GE.U32.AND.EX P0, PT, R161, 0x1000000, PT, P0 ;  /* 0x01000000a100780c */ /* 0x000fe20003f06100 */
[----:B------:R-:W-:Y:S01]  /*9520*/  FMUL.FTZ R141, R136, UR5 ;  /* 0x00000005888d7c20 */ /* 0x000fe20008410000 */
[----:B------:R-:W-:Y:S01]  /*9530*/  @P3 SHF.L.U32 R138, R138, 0x10, RZ ;  /* 0x000000108a8a3819 */ /* 0x000fe200000006ff */
[----:B------:R-:W-:Y:S01]  /*9540*/  FMUL.FTZ R159, R74, R159 ;  /* 0x0000009f4a9f7220 */ /* 0x000fe20000410000 */
[----:B------:R-:W-:Y:S01]  /*9550*/  F2FP.BF16.F32.PACK_AB R137, R136, R137 ;  /* 0x000000898889723e */ /* 0x000fe200000010ff */
[----:B------:R-:W-:Y:S01]  /*9560*/  FMUL.FTZ R141, R141, UR4 ;  /* 0x000000048d8d7c20 */ /* 0x000fe20008410000 */
[----:B------:R-:W-:-:S02]  /*9570*/  MOV R162, RZ ;  /* 0x000000ff00a27202 */ /* 0x000fc40000000f00 */
[----:B------:R-:W-:Y:S01]  /*9580*/  @P6 SHF.L.U32 R161, R143, 0x10, RZ ;  /* 0x000000108fa16819 */ /* 0x000fe200000006ff */
[----:B------:R-:W-:Y:S01]  /*9590*/  @P3 FMUL.FTZ R168, R141, R138 ;  /* 0x0000008a8da83220 */ /* 0x000fe20000410000 */
[----:B------:R-:W-:Y:S01]  /*95a0*/  FADD.FTZ R138, R166, -R164 ;  /* 0x800000a4a68a7221 */ /* 0x000fe20000010000 */
[----:B------:R-:W-:Y:S01]  /*95b0*/  MOV R164, RZ ;  /* 0x000000ff00a47202 */ /* 0x000fe20000000f00 */
[----:B------:R-:W-:Y:S01]  /*95c0*/  FMUL.FTZ R141, R75, R141 ;  /* 0x0000008d4b8d7220 */ /* 0x000fe20000410000 */
[----:B------:R-:W-:Y:S01]  /*95d0*/  MOV R166, RZ ;  /* 0x000000ff00a67202 */ /* 0x000fe20000000f00 */
[----:B------:R-:W-:Y:S01]  /*95e0*/  FFMA.FTZ R138, R138, UR12, R139 ;  /* 0x0000000c8a8a7c23 */ /* 0x000fe2000801008b */
[----:B------:R-:W-:Y:S02]  /*95f0*/  @P4 SHF.L.U32 R139, R142, 0x10, RZ ;  /* 0x000000108e8b4819 */ /* 0x000fe400000006ff */
[----:B------:R-:W-:Y:S01]  /*9600*/  FSEL R159, R159, RZ, P2 ;  /* 0x000000ff9f9f7208 */ /* 0x000fe20001000000 */
        /* <DEDUP_REMOVED lines=13> */
[----:B------:R-:W-:-:S04]  /*96e0*/  FMUL.FTZ R142, R142, UR4 ;  /* 0x000000048e8e7c20 */ /* 0x000fc80008410000 */
[----:B------:R-:W-:Y:S01]  /*96f0*/  @P5 FMUL.FTZ R166, R142, R139 ;  /* 0x0000008b8ea65220 */ /* 0x000fe20000410000 */
[----:B------:R-:W-:Y:S01]  /*9700*/  FADD.FTZ R139, R167, -R165 ;  /* 0x800000a5a78b7221 */ /* 0x000fe20000010000 */
[----:B------:R-:W-:Y:S01]  /*9710*/  SHF.L.U32 R165, R47, 0x10, RZ ;  /* 0x000000102fa57819 */ /* 0x000fe200000006ff */
[----:B------:R-:W-:Y:S01]  /*9720*/  FMUL.FTZ R167, R77, R142 ;  /* 0x0000008e4da77220 */ /* 0x000fe20000410000 */
[----:B------:R-:W-:Y:S02]  /*9730*/  FSEL R142, R170, RZ, P4 ;  /* 0x000000ffaa8e7208 */ /* 0x000fe40002000000 */
[C---:B------:R-:W-:Y:S01]  /*9740*/  LOP3.LUT P4, RZ, R160.reuse, 0xff, RZ, 0xc0, !PT ;  /* 0x000000ffa0ff7812 */ /* 0x040fe2000788c0ff */
[----:B------:R-:W-:Y:S01]  /*9750*/  FFMA.FTZ R139, R139, UR12, R165 ;  /* 0x0000000c8b8b7c23 */ /* 0x000fe200080100a5 */
[----:B------:R-:W-:Y:S02]  /*9760*/  FSEL R167, R167, RZ, P5 ;  /* 0x000000ffa7a77208 */ /* 0x000fe40002800000 */
[----:B------:R-:W-:Y:S01]  /*9770*/  LOP3.LUT P5, RZ, R160, 0xff00, RZ, 0xc0, !PT ;  /* 0x0000ff00a0ff7812 */ /* 0x000fe200078ac0ff */
[----:B------:R-:W-:Y:S01]  /*9780*/  FMUL.FTZ R160, R139, UR5 ;  /* 0x000000058ba07c20 */ /* 0x000fe20008410000 */
[----:B------:R-:W-:-:S02]  /*9790*/  MOV R165, RZ ;  /* 0x000000ff00a57202 */ /* 0x000fc40000000f00 */
[----:B------:R-:W-:Y:S01]  /*97a0*/  F2FP.BF16.F32.PACK_AB R142, R167, R142 ;  /* 0x0000008ea78e723e */ /* 0x000fe200000010ff */
[----:B------:R-:W-:-:S04]  /*97b0*/  FMUL.FTZ R160, R160, UR4 ;  /* 0x00000004a0a07c20 */ /* 0x000fc80008410000 */
[----:B------:R-:W-:Y:S01]  /*97c0*/  @P6 FMUL.FTZ R165, R160, R161 ;  /* 0x000000a1a0a56220 */ /* 0x000fe20000410000 */
[----:B------:R-:W-:Y:S01]  /*97d0*/  FMUL.FTZ R170, R78, R160 ;  /* 0x000000a04eaa7220 */ /* 0x000fe20000410000 */
[----:B------:R-:W-:Y:S02]  /*97e0*/  PRMT R160, R47, 0x7632, R160 ;  /* 0x000076322fa07816 */ /* 0x000fe400000000a0 */
[----:B------:R-:W-:Y:S02]  /*97f0*/  @P0 PRMT R161, R143, 0x7632, R161 ;  /* 0x000076328fa10816 */ /* 0x000fe400000000a1 */
[----:B------:R-:W-:Y:S02]  /*9800*/  SHF.L.U32 R160, R160, 0x10, RZ ;  /* 0x00000010a0a07819 */ /* 0x000fe400000006ff */
[----:B------:R-:W-:Y:S02]  /*9810*/  @P0 SHF.L.U32 R161, R161, 0x10, RZ ;  /* 0x00000010a1a10819 */ /* 0x000fe400000006ff */
[----:B------:R-:W-:Y:S01]  /*9820*/  @P4 SHF.L.U32 R136, R140, 0x10, RZ ;  /* 0x000000108c884819 */ /* 0x000fe200000006ff */
[----:B------:R-:W-:Y:S01]  /*9830*/  FFMA.FTZ R177, R177, UR12, R160 ;  /* 0x0000000cb1b17c23 */ /* 0x000fe200080100a0 */
[----:B------:R-:W-:-:S02]  /*9840*/  MOV R160, RZ ;  /* 0x000000ff00a07202 */ /* 0x000fc40000000f00 */
[----:B------:R-:W-:Y:S01]  /*9850*/  FSEL R170, R170, RZ, P6 ;  /* 0x000000ffaaaa7208 */ /* 0x000fe20003000000 */
[C---:B------:R-:W-:Y:S01]  /*9860*/  FMUL.FTZ R143, R177.reuse, UR5 ;  /* 0x00000005b18f7c20 */ /* 0x040fe20008410000 */
[----:B------:R-:W-:-:S03]  /*9870*/  F2FP.BF16.F32.PACK_AB R139, R177, R139 ;  /* 0x0000008bb18b723e */ /* 0x000fc600000010ff */
[----:B------:R-:W-:-:S04]  /*9880*/  FMUL.FTZ R143, R143, UR4 ;  /* 0x000000048f8f7c20 */ /* 0x000fc80008410000 */
[----:B------:R-:W-:Y:S01]  /*9890*/  @P0 FMUL.FTZ R160, R143, R161 ;  /* 0x000000a18fa00220 */ /* 0x000fe20000410000 */
[----:B------:R-:W-:Y:S01]  /*98a0*/  SHF.L.U32 R161, R44, 0x10, RZ ;  /* 0x000000102ca17819 */ /* 0x000fe200000006ff */
[----:B------:R-:W-:-:S04]  /*98b0*/  FMUL.FTZ R143, R79, R143 ;  /* 0x0000008f4f8f7220 */ /* 0x000fc80000410000 */
[--C-:B------:R-:W-:Y:S01]  /*98c0*/  FFMA.FTZ R158, R158, UR12, R161.reuse ;  /* 0x0000000c9e9e7c23 */ /* 0x100fe200080100a1 */
[----:B------:R-:W-:Y:S02]  /*98d0*/  PRMT R161, R44, 0x7632, R161 ;  /* 0x000076322ca17816 */ /* 0x000fe400000000a1 */
[----:B------:R-:W-:Y:S01]  /*98e0*/  FSEL R143, R143, RZ, P0 ;  /* 0x000000ff8f8f7208 */ /* 0x000fe20000000000 */
[----:B------:R-:W-:Y:S01]  /*98f0*/  FMUL.FTZ R169, R158, UR5 ;  /* 0x000000059ea97c20 */ /* 0x000fe20008410000 */
[----:B------:R-:W-:Y:S02]  /*9900*/  SHF.L.U32 R161, R161, 0x10, RZ ;  /* 0x00000010a1a17819 */ /* 0x000fe400000006ff */
[----:B------:R-:W-:Y:S01]  /*9910*/  F2FP.BF16.F32.PACK_AB R143, R143, R170 ;  /* 0x000000aa8f8f723e */ /* 0x000fe200000010ff */
[----:B------:R-:W-:Y:S02]  /*9920*/  FMUL.FTZ R169, R169, UR4 ;  /* 0x00000004a9a97c20 */ /* 0x000fe40008410000 */
[----:B------:R-:W-:Y:S01]  /*9930*/  FFMA.FTZ R171, R171, UR12, R161 ;  /* 0x0000000cabab7c23 */ /* 0x000fe200080100a1 */
[----:B------:R-:W-:Y:S01]  /*9940*/  MOV R161, RZ ;  /* 0x000000ff00a17202 */ /* 0x000fe20000000f00 */
[----:B------:R-:W-:Y:S01]  /*9950*/  @P4 FMUL.FTZ R161, R169, R136 ;  /* 0x00000088a9a14220 */ /* 0x000fe20000410000 */
[----:B------:R-:W-:Y:S01]  /*9960*/  @P5 PRMT R136, R140, 0x7632, R136 ;  /* 0x000076328c885816 */ /* 0x000fe20000000088 */
[----:B------:R-:W-:Y:S01]  /*9970*/  FMUL.FTZ R140, R171, UR5 ;  /* 0x00000005ab8c7c20 */ /* 0x000fe20008410000 */
[----:B------:R-:W-:-:S02]  /*9980*/  FMUL.FTZ R169, R72, R169 ;  /* 0x000000a948a97220 */ /* 0x000fc40000410000 */
        /* <DEDUP_REMOVED lines=9> */
.L_x_4996:
[--C-:B------:R-:W-:Y:S01]  /*9a20*/  FFMA.FTZ R159, R159, UR13, R145.reuse ;  /* 0x0000000d9f9f7c23 */ /* 0x100fe20008010091 */
[----:B------:R-:W-:Y:S01]  /*9a30*/  LOP3.LUT P5, RZ, R160, 0xff0000, RZ, 0xc0, !PT ;  /* 0x00ff0000a0ff7812 */ /* 0x000fe200078ac0ff */
[----:B------:R-:W-:Y:S01]  /*9a40*/  FFMA.FTZ R172, R172, UR13, R145 ;  /* 0x0000000dacac7c23 */ /* 0x000fe20008010091 */
[----:B------:R-:W-:Y:S01]  /*9a50*/  LOP3.LUT P4, RZ, R160, 0xff000000, RZ, 0xc0, !PT ;  /* 0xff000000a0ff7812 */ /* 0x000fe2000788c0ff */
[----:B------:R-:W-:Y:S01]  /*9a60*/  FADD.FTZ R159, R163, -R159 ;  /* 0x8000009fa39f7221 */ /* 0x000fe20000010000 */
[----:B------:R-:W-:Y:S01]  /*9a70*/  SHF.L.U32 R163, R45, 0x10, RZ ;  /* 0x000000102da37819 */ /* 0x000fe200000006ff */
[--C-:B------:R-:W-:Y:S01]  /*9a80*/  FFMA.FTZ R164, R164, UR13, R145.reuse ;  /* 0x0000000da4a47c23 */ /* 0x100fe20008010091 */
[----:B------:R-:W-:Y:S01]  /*9a90*/  FADD.FTZ R173, R173, -R172 ;  /* 0x800000acadad7221 */ /* 0x000fe20000010000 */
[----:B------:R-:W-:Y:S01]  /*9aa0*/  LOP3.LUT P0, RZ, R161, 0xff, RZ, 0xc0, !PT ;  /* 0x000000ffa1ff7812 */ /* 0x000fe2000780c0ff */
[----:B------:R-:W-:Y:S01]  /*9ab0*/  FFMA.FTZ R174, R174, UR13, R145 ;  /* 0x0000000daeae7c23 */ /* 0x000fe20008010091 */
[----:B------:R-:W-:Y:S01]  /*9ac0*/  FFMA.FTZ R159, R159, UR12, R163 ;  /* 0x0000000c9f9f7c23 */ /* 0x000fe200080100a3 */
[----:B------:R-:W-:Y:S01]  /*9ad0*/  MOV R163, RZ ;  /* 0x000000ff00a37202 */ /* 0x000fe20000000f00 */
[----:B------:R-:W-:Y:S01]  /*9ae0*/  FADD.FTZ R164, R166, -R164 ;  /* 0x800000a4a6a47221 */ /* 0x000fe20000010000 */
[----:B------:R-:W-:Y:S01]  /*9af0*/  SHF.L.U32 R166, R46, 0x10, RZ ;  /* 0x000000102ea67819 */ /* 0x000fe200000006ff */
[----:B------:R-:W-:Y:S01]  /*9b00*/  FMUL.FTZ R159, R159, UR5 ;  /* 0x000000059f9f7c20 */ /* 0x000fe20008410000 */
[----:B-----5:R-:W-:Y:S01]  /*9b10*/  @P5 SHF.L.U32 R168, R141, 0x10, RZ ;  /* 0x000000108da85819 */ /* 0x020fe200000006ff */
[----:B------:R-:W-:Y:S01]  /*9b20*/  FADD.FTZ R175, R175, -R174 ;  /* 0x800000aeafaf7221 */ /* 0x000fe20000010000 */
[----:B------:R-:W-:Y:S01]  /*9b30*/  @P4 PRMT R169, R141, 0x7632, R169 ;  /* 0x000076328da94816 */ /* 0x000fe200000000a9 */
[----:B------:R-:W-:Y:S01]  /*9b40*/  FMUL.FTZ R159, R159, UR4 ;  /* 0x000000049f9f7c20 */ /* 0x000fe20008410000 */
[----:B------:R-:W-:Y:S01]  /*9b50*/  FFMA.FTZ R164, R164, UR12, R166 ;  /* 0x0000000ca4a47c23 */ /* 0x000fe200080100a6 */
[----:B------:R-:W-:Y:S01]  /*9b60*/  LOP3.LUT P3, RZ, R161, 0xff00, RZ, 0xc0, !PT ;  /* 0x0000ff00a1ff7812 */ /* 0x000fe2000786c0ff */
[--C-:B------:R-:W-:Y:S01]  /*9b70*/  FFMA.FTZ R165, R165, UR13, R145.reuse ;  /* 0x0000000da5a57c23 */ /* 0x100fe20008010091 */
[-C--:B------:R-:W-:Y:S01]  /*9b80*/  @P5 FMUL.FTZ R163, R168, R159.reuse ;  /* 0x0000009fa8a35220 */ /* 0x080fe20000410000 */
[----:B------:R-:W-:Y:S01]  /*9b90*/  PRMT R168, R45, 0x7632, R168 ;  /* 0x000076322da87816 */ /* 0x000fe200000000a8 */
[----:B------:R-:W-:Y:S01]  /*9ba0*/  FMUL.FTZ R164, R164, UR5 ;  /* 0x00000005a4a47c20 */ /* 0x000fe20008410000 */
[----:B------:R-:W-:Y:S01]  /*9bb0*/  @P4 SHF.L.U32 R169, R169, 0x10, RZ ;  /* 0x00000010a9a94819 */ /* 0x000fe200000006ff */
[----:B------:R-:W-:Y:S01]  /*9bc0*/  FFMA.FTZ R170, R170, UR13, R145 ;  /* 0x0000000daaaa7c23 */ /* 0x000fe20008010091 */
[----:B------:R-:W-:Y:S01]  /*9bd0*/  SHF.L.U32 R168, R168, 0x10, RZ ;  /* 0x00000010a8a87819 */ /* 0x000fe200000006ff */
[----:B------:R-:W-:Y:S01]  /*9be0*/  FADD.FTZ R165, R167, -R165 ;  /* 0x800000a5a7a57221 */ /* 0x000fe20000010000 */
[----:B------:R-:W-:Y:S01]  /*9bf0*/  @P0 SHF.L.U32 R166, R142, 0x10, RZ ;  /* 0x000000108ea60819 */ /* 0x000fe200000006ff */
[----:B------:R-:W-:Y:S01]  /*9c00*/  FADD.FTZ R171, R171, -R170 ;  /* 0x800000aaabab7221 */ /* 0x000fe20000010000 */
[----:B------:R-:W-:Y:S01]  /*9c10*/  LOP3.LUT P2, RZ, R161, 0xff0000, RZ, 0xc0, !PT ;  /* 0x00ff0000a1ff7812 */ /* 0x000fe2000784c0ff */
[----:B------:R-:W-:Y:S01]  /*9c20*/  FFMA.FTZ R168, R173, UR12, R168 ;  /* 0x0000000cada87c23 */ /* 0x000fe200080100a8 */
[----:B------:R-:W-:Y:S01]  /*9c30*/  SHF.L.U32 R167, R47, 0x10, RZ ;  /* 0x000000102fa77819 */ /* 0x000fe200000006ff */
[----:B------:R-:W-:Y:S01]  /*9c40*/  FFMA.FTZ R176, R176, UR13, R145 ;  /* 0x0000000db0b07c23 */ /* 0x000fe20008010091 */
[----:B------:R-:W-:Y:S01]  /*9c50*/  @P3 PRMT R170, R142, 0x7632, R170 ;  /* 0x000076328eaa3816 */ /* 0x000fe200000000aa */
[----:B------:R-:W-:Y:S01]  /*9c60*/  FMUL.FTZ R141, R168, UR5 ;  /* 0x00000005a88d7c20 */ /* 0x000fe20008410000 */
[----:B------:R-:W-:Y:S01]  /*9c70*/  MOV R168, RZ ;  /* 0x000000ff00a87202 */ /* 0x000fe20000000f00 */
[----:B------:R-:W-:Y:S01]  /*9c80*/  FFMA.FTZ R165, R165, UR12, R167 ;  /* 0x0000000ca5a57c23 */ /* 0x000fe200080100a7 */
[----:B------:R-:W-:Y:S01]  /*9c90*/  @P3 SHF.L.U32 R170, R170, 0x10, RZ ;  /* 0x00000010aaaa3819 */ /* 0x000fe200000006ff */
[----:B------:R-:W-:Y:S01]  /*9ca0*/  FMUL.FTZ R141, R141, UR4 ;  /* 0x000000048d8d7c20 */ /* 0x000fe20008410000 */
[----:B------:R-:W-:Y:S01]  /*9cb0*/  FADD.FTZ R177, R177, -R176 ;  /* 0x800000b0b1b17221 */ /* 0x000fe20000010000 */
[----:B------:R-:W-:Y:S01]  /*9cc0*/  FMUL.FTZ R165, R165, UR5 ;  /* 0x00000005a5a57c20 */ /* 0x000fe20008410000 */
[----:B------:R-:W-:Y:S01]  /*9cd0*/  FMUL.FTZ R159, R74, R159 ;  /* 0x0000009f4a9f7220 */ /* 0x000fe20000410000 */
[----:B------:R-:W-:Y:S01]  /*9ce0*/  @P4 FMUL.FTZ R168, R169, R141 ;  /* 0x0000008da9a84220 */ /* 0x000fe20000410000 */
[----:B------:R-:W-:Y:S01]  /*9cf0*/  FMUL.FTZ R169, R164, UR4 ;  /* 0x00000004a4a97c20 */ /* 0x000fe20008410000 */
[----:B------:R-:W-:Y:S01]  /*9d00*/  MOV R164, RZ ;  /* 0x000000ff00a47202 */ /* 0x000fe20000000f00 */
[----:B------:R-:W-:Y:S01]  /*9d10*/  FMUL.FTZ R167, R165, UR4 ;  /* 0x00000004a5a77c20 */ /* 0x000fe20008410000 */
[----:B------:R-:W-:Y:S01]  /*9d20*/  MOV R165, RZ ;  /* 0x000000ff00a57202 */ /* 0x000fe20000000f00 */
[-C--:B------:R-:W-:Y:S01]  /*9d30*/  @P0 FMUL.FTZ R164, R166, R169.reuse ;  /* 0x000000a9a6a40220 */ /* 0x080fe20000410000 */
[----:B------:R-:W-:Y:S01]  /*9d40*/  PRMT R166, R46, 0x7632, R166 ;  /* 0x000076322ea67816 */ /* 0x000fe200000000a6 */
[----:B------:R-:W-:Y:S01]  /*9d50*/  FMUL.FTZ R169, R76, R169 ;  /* 0x000000a94ca97220 */ /* 0x000fe20000410000 */
[----:B------:R-:W-:Y:S01]  /*9d60*/  FMUL.FTZ R141, R75, R141 ;  /* 0x0000008d4b8d7220 */ /* 0x000fe20000410000 */
[----:B------:R-:W-:-:S02]  /*9d70*/  FSEL R159, R159, RZ, P5 ;  /* 0x000000ff9f9f7208 */ /* 0x000fc40002800000 */
[----:B------:R-:W-:Y:S02]  /*9d80*/  SHF.L.U32 R166, R166, 0x10, RZ ;  /* 0x00000010a6a67819 */ /* 0x000fe400000006ff */
[----:B------:R-:W-:-:S03]  /*9d90*/  FSEL R141, R141, RZ, P4 ;  /* 0x000000ff8d8d7208 */ /* 0x000fc60002000000 */
[----:B------:R-:W-:Y:S01]  /*9da0*/  FFMA.FTZ R166, R175, UR12, R166 ;  /* 0x0000000cafa67c23 */ /* 0x000fe200080100a6 */
[----:B------:R-:W-:-:S03]  /*9db0*/  F2FP.BF16.F32.PACK_AB R141, R141, R159 ;  /* 0x0000009f8d8d723e */ /* 0x000fc600000010ff */
[----:B------:R-:W-:Y:S01]  /*9dc0*/  FMUL.FTZ R142, R166, UR5 ;  /* 0x00000005a68e7c20 */ /* 0x000fe20008410000 */
[----:B------:R-:W-:-:S03]  /*9dd0*/  MOV R166, RZ ;  /* 0x000000ff00a67202 */ /* 0x000fc60000000f00 */
[----:B------:R-:W-:-:S04]  /*9de0*/  FMUL.FTZ R142, R142, UR4 ;  /* 0x000000048e8e7c20 */ /* 0x000fc80008410000 */
[-C--:B------:R-:W-:Y:S01]  /*9df0*/  @P3 FMUL.FTZ R166, R170, R142.reuse ;  /* 0x0000008eaaa63220 */ /* 0x080fe20000410000 */
[----:B------:R-:W-:Y:S01]  /*9e00*/  @P2 SHF.L.U32 R170, R143, 0x10, RZ ;  /* 0x000000108faa2819 */ /* 0x000fe200000006ff */
[----:B------:R-:W-:Y:S01]  /*9e10*/  FMUL.FTZ R142, R77, R142 ;  /* 0x0000008e4d8e7220 */ /* 0x000fe20000410000 */
[----:B------:R-:W-:-:S03]  /*9e20*/  PRMT R143, R44, 0x7632, R143 ;  /* 0x000076322c8f7816 */ /* 0x000fc6000000008f */
[-C--:B------:R-:W-:Y:S01]  /*9e30*/  @P2 FMUL.FTZ R165, R170, R167.reuse ;  /* 0x000000a7aaa52220 */ /* 0x080fe20000410000 */
[----:B------:R-:W-:Y:S01]  /*9e40*/  FMUL.FTZ R170, R78, R167 ;  /* 0x000000a74eaa7220 */ /* 0x000fe20000410000 */
[----:B------:R-:W-:Y:S02]  /*9e50*/  FSEL R167, R169, RZ, P0 ;  /* 0x000000ffa9a77208 */ /* 0x000fe40000000000 */
[----:B------:R-:W-:Y:S02]  /*9e60*/  ISETP.GE.U32.AND P0, PT, R160, RZ, PT ;  /* 0x000000ffa000720c */ /* 0x000fe40003f06070 */
[----:B------:R-:W-:Y:S02]  /*9e70*/  FSEL R142, R142, RZ, P3 ;  /* 0x000000ff8e8e7208 */ /* 0x000fe40001800000 */
[----:B------:R-:W-:Y:S02]  /*9e80*/  ISETP.GE.U32.AND.EX P0, PT, R161, 0x1000000, PT, P0 ;  /* 0x01000000a100780c */ /* 0x000fe40003f06100 */
[----:B------:R-:W-:-:S02]  /*9e90*/  PRMT R161, R47, 0x7632, R161 ;  /* 0x000076322fa17816 */ /* 0x000fc400000000a1 */
[----:B------:R-:W-:Y:S02]  /*9ea0*/  FSEL R169, R170, RZ, P2 ;  /* 0x000000ffaaa97208 */ /* 0x000fe40001000000 */
[C---:B------:R-:W-:Y:S02]  /*9eb0*/  LOP3.LUT P3, RZ, R160.reuse, 0xff, RZ, 0xc0, !PT ;  /* 0x000000ffa0ff7812 */ /* 0x040fe4000786c0ff */
[----:B------:R-:W-:Y:S01]  /*9ec0*/  LOP3.LUT P2, RZ, R160, 0xff00, RZ, 0xc0, !PT ;  /* 0x0000ff00a0ff7812 */ /* 0x000fe2000784c0ff */
[----:B------:R-:W-:Y:S01]  /*9ed0*/  FFMA.FTZ R160, R158, UR13, R145 ;  /* 0x0000000d9ea07c23 */ /* 0x000fe20008010091 */
[----:B------:R-:W-:Y:S02]  /*9ee0*/  SHF.L.U32 R158, R161, 0x10, RZ ;  /* 0x00000010a19e7819 */ /* 0x000fe400000006ff */
[C---:B------:R-:W-:Y:S01]  /*9ef0*/  SHF.L.U32 R161, R143.reuse, 0x10, RZ ;  /* 0x000000108fa17819 */ /* 0x040fe200000006ff */
[----:B------:R-:W-:Y:S01]  /*9f00*/  FADD.FTZ R160, R162, -R160 ;  /* 0x800000a0a2a07221 */ /* 0x000fe20000010000 */
[----:B------:R-:W-:Y:S01]  /*9f10*/  @P0 PRMT R143, R143, 0x7632, R143 ;  /* 0x000076328f8f0816 */ /* 0x000fe2000000008f */
[----:B------:R-:W-:Y:S01]  /*9f20*/  FFMA.FTZ R158, R177, UR12, R158 ;  /* 0x0000000cb19e7c23 */ /* 0x000fe2000801009e */
[----:B------:R-:W-:Y:S01]  /*9f30*/  F2FP.BF16.F32.PACK_AB R142, R142, R167 ;  /* 0x000000a78e8e723e */ /* 0x000fe200000010ff */
[----:B------:R-:W-:Y:S01]  /*9f40*/  FFMA.FTZ R171, R171, UR12, R161 ;  /* 0x0000000cabab7c23 */ /* 0x000fe200080100a1 */
[----:B------:R-:W-:Y:S01]  /*9f50*/  SHF.L.U32 R161, R44, 0x10, RZ ;  /* 0x000000102ca17819 */ /* 0x000fe200000006ff */
[----:B------:R-:W-:Y:S01]  /*9f60*/  FMUL.FTZ R158, R158, UR5 ;  /* 0x000000059e9e7c20 */ /* 0x000fe20008410000 */
[----:B------:R-:W-:Y:S01]  /*9f70*/  @P0 SHF.L.U32 R162, R143, 0x10, RZ ;  /* 0x000000108fa20819 */ /* 0x000fe200000006ff */
[----:B------:R-:W-:-:S02]  /*9f80*/  FMUL.FTZ R171, R171, UR5 ;  /* 0x00000005abab7c20 */ /* 0x000fc40008410000 */
[----:B------:R-:W-:Y:S01]  /*9f90*/  FMUL.FTZ R143, R158, UR4 ;  /* 0x000000049e8f7c20 */ /* 0x000fe20008410000 */
[----:B------:R-:W-:Y:S01]  /*9fa0*/  FFMA.FTZ R161, R160, UR12, R161 ;  /* 0x0000000ca0a17c23 */ /* 0x000fe200080100a1 */
[----:B------:R-:W-:Y:S02]  /*9fb0*/  MOV R160, RZ ;  /* 0x000000ff00a07202 */ /* 0x000fe40000000f00 */
[-C--:B------:R-:W-:Y:S01]  /*9fc0*/  @P0 FMUL.FTZ R160, R162, R143.reuse ;  /* 0x0000008fa2a00220 */ /* 0x080fe20000410000 */
[----:B------:R-:W-:Y:S01]  /*9fd0*/  FMUL.FTZ R158, R161, UR5 ;  /* 0x00000005a19e7c20 */ /* 0x000fe20008410000 */
[C---:B------:R-:W-:Y:S01]  /*9fe0*/  @P3 SHF.L.U32 R162, R140.reuse, 0x10, RZ ;  /* 0x000000108ca23819 */ /* 0x040fe200000006ff */
[----:B------:R-:W-:Y:S01]  /*9ff0*/  FMUL.FTZ R143, R79, R143 ;  /* 0x0000008f4f8f7220 */ /* 0x000fe20000410000 */
[----:B------:R-:W-:Y:S01]  /*a000*/  @P2 PRMT R140, R140, 0x7632, R140 ;  /* 0x000076328c8c2816 */ /* 0x000fe2000000008c */
[----:B------:R-:W-:Y:S01]  /*a010*/  FMUL.FTZ R158, R158, UR4 ;  /* 0x000000049e9e7c20 */ /* 0x000fe20008410000 */
[----:B------:R-:W-:-:S02]  /*a020*/  MOV R161, RZ ;  /* 0x000000ff00a17202 */ /* 0x000fc40000000f00 */
[----:B------:R-:W-:Y:S01]  /*a030*/  @P2 SHF.L.U32 R170, R140, 0x10, RZ ;  /* 0x000000108caa2819 */ /* 0x000fe200000006ff */
        /* <DEDUP_REMOVED lines=11> */
.L_x_4997:
        /* <DEDUP_REMOVED lines=11> */
[C---:B------:R-:W-:Y:S01]  /*a1a0*/  LOP3.LUT P2, RZ, R150.reuse, 0xff0000, RZ, 0xc0, !PT ;  /* 0x00ff000096ff7812 */ /* 0x040fe2000784c0ff */
[--C-:B------:R-:W-:Y:S01]  /*a1b0*/  FFMA.FTZ R136, R15, UR13, R145.reuse ;  /* 0x0000000d0f887c23 */ /* 0x100fe20008010091 */
[----:B------:R-:W-:Y:S01]  /*a1c0*/  SHF.L.U32 R137, R41, 0x10, RZ ;  /* 0x0000001029897819 */ /* 0x000fe200000006ff */
[----:B------:R-:W-:Y:S01]  /*a1d0*/  FADD.FTZ R6, R7, -R6 ;  /* 0x8000000607067221 */ /* 0x000fe20000010000 */
[----:B------:R-:W-:Y:S01]  /*a1e0*/  LOP3.LUT P3, RZ, R150, 0xff000000, RZ, 0xc0, !PT ;  /* 0xff00000096ff7812 */ /* 0x000fe2000786c0ff */
[----:B------:R-:W-:Y:S01]  /*a1f0*/  FADD.FTZ R136, R10, -R136 ;  /* 0x800000880a887221 */ /* 0x000fe20000010000 */
[----:B------:R-:W-:Y:S01]  /*a200*/  FFMA.FTZ R8, R8, UR13, R145 ;  /* 0x0000000d08087c23 */ /* 0x000fe20008010091 */
[----:B------:R-:W-:Y:S01]  /*a210*/  FFMA.FTZ R137, R6, UR12, R137 ;  /* 0x0000000c06897c23 */ /* 0x000fe20008010089 */
[----:B------:R-:W-:Y:S01]  /*a220*/  FFMA.FTZ R6, R18, UR13, R145 ;  /* 0x0000000d12067c23 */ /* 0x000fe20008010091 */
[----:B------:R-:W-:Y:S01]  /*a230*/  LOP3.LUT P4, RZ, R151, 0xff, RZ, 0xc0, !PT ;  /* 0x000000ff97ff7812 */ /* 0x000fe2000788c0ff */
[----:B------:R-:W-:Y:S01]  /*a240*/  FADD.FTZ R8, R9, -R8 ;  /* 0x8000000809087221 */ /* 0x000fe20000010000 */
[----:B------:R-:W-:Y:S01]  /*a250*/  FMUL.FTZ R144, R137, UR5 ;  /* 0x0000000589907c20 */ /* 0x000fe20008410000 */
[----:B------:R-:W-:Y:S01]  /*a260*/  FADD.FTZ R6, R11, -R6 ;  /* 0x800000060b067221 */ /* 0x000fe20000010000 */
[----:B-----5:R-:W-:-:S02]  /*a270*/  @P2 SHF.L.U32 R7, R141, 0x10, RZ ;  /* 0x000000108d072819 */ /* 0x020fc400000006ff */
[----:B------:R-:W-:Y:S01]  /*a280*/  CS2R R10, SRZ ;  /* 0x00000000000a7805 */ /* 0x000fe2000001ff00 */
[----:B------:R-:W-:Y:S01]  /*a290*/  FMUL.FTZ R144, R144, UR4 ;  /* 0x0000000490907c20 */ /* 0x000fe20008410000 */
[----:B------:R-:W-:Y:S01]  /*a2a0*/  SHF.L.U32 R138, R42, 0x10, RZ ;  /* 0x000000102a8a7819 */ /* 0x000fe200000006ff */
[----:B------:R-:W-:Y:S01]  /*a2b0*/  FFMA.FTZ R13, R13, UR13, R145 ;  /* 0x0000000d0d0d7c23 */ /* 0x000fe20008010091 */
[----:B------:R-:W-:Y:S01]  /*a2c0*/  LOP3.LUT P5, RZ, R151, 0xff00, RZ, 0xc0, !PT ;  /* 0x0000ff0097ff7812 */ /* 0x000fe200078ac0ff */
[----:B------:R-:W-:Y:S01]  /*a2d0*/  @P2 FMUL.FTZ R10, R144, R7 ;  /* 0x00000007900a2220 */ /* 0x000fe20000410000 */
[----:B------:R-:W-:Y:S01]  /*a2e0*/  PRMT R7, R41, 0x7632, R7 ;  /* 0x0000763229077816 */ /* 0x000fe20000000007 */
[----:B------:R-:W-:Y:S01]  /*a2f0*/  FFMA.FTZ R138, R8, UR12, R138 ;  /* 0x0000000c088a7c23 */ /* 0x000fe2000801008a */
[----:B------:R-:W-:Y:S01]  /*a300*/  @P4 SHF.L.U32 R9, R142, 0x10, RZ ;  /* 0x000000108e094819 */ /* 0x000fe200000006ff */
[----:B------:R-:W-:Y:S01]  /*a310*/  FADD.FTZ R13, R14, -R13 ;  /* 0x8000000d0e0d7221 */ /* 0x000fe20000010000 */
[----:B------:R-:W-:Y:S01]  /*a320*/  SHF.L.U32 R7, R7, 0x10, RZ ;  /* 0x0000001007077819 */ /* 0x000fe200000006ff */
[----:B------:R-:W-:Y:S01]  /*a330*/  FMUL.FTZ R8, R138, UR5 ;  /* 0x000000058a087c20 */ /* 0x000fe20008410000 */
[----:B------:R-:W-:Y:S01]  /*a340*/  LOP3.LUT P6, RZ, R151, 0xff0000, RZ, 0xc0, !PT ;  /* 0x00ff000097ff7812 */ /* 0x000fe200078cc0ff */
[----:B------:R-:W-:Y:S01]  /*a350*/  FFMA.FTZ R4, R4, UR13, R145 ;  /* 0x0000000d04047c23 */ /* 0x000fe20008010091 */
[----:B------:R-:W-:Y:S01]  /*a360*/  SHF.L.U32 R139, R43, 0x10, RZ ;  /* 0x000000102b8b7819 */ /* 0x000fe200000006ff */
[--C-:B------:R-:W-:Y:S01]  /*a370*/  FFMA.FTZ R6, R6, UR12, R7.reuse ;  /* 0x0000000c06067c23 */ /* 0x100fe20008010007 */
[----:B------:R-:W-:Y:S01]  /*a380*/  @P3 PRMT R7, R141, 0x7632, R7 ;  /* 0x000076328d073816 */ /* 0x000fe20000000007 */
[----:B------:R-:W-:Y:S01]  /*a390*/  FMUL.FTZ R8, R8, UR4 ;  /* 0x0000000408087c20 */ /* 0x000fe20008410000 */
[----:B------:R-:W-:Y:S01]  /*a3a0*/  @P5 PRMT R18, R142, 0x7632, R18 ;  /* 0x000076328e125816 */ /* 0x000fe20000000012 */
[----:B------:R-:W-:Y:S01]  /*a3b0*/  FMUL.FTZ R141, R6, UR5 ;  /* 0x00000005068d7c20 */ /* 0x000fe20008410000 */
[----:B------:R-:W-:Y:S01]  /*a3c0*/  @P3 SHF.L.U32 R7, R7, 0x10, RZ ;  /* 0x0000001007073819 */ /* 0x000fe200000006ff */
[----:B------:R-:W-:Y:S01]  /*a3d0*/  FFMA.FTZ R139, R13, UR12, R139 ;  /* 0x0000000c0d8b7c23 */ /* 0x000fe2000801008b */
[----:B------:R-:W-:Y:S01]  /*a3e0*/  @P5 SHF.L.U32 R18, R18, 0x10, RZ ;  /* 0x0000001012125819 */ /* 0x000fe200000006ff */
[----:B------:R-:W-:Y:S01]  /*a3f0*/  FMUL.FTZ R141, R141, UR4 ;  /* 0x000000048d8d7c20 */ /* 0x000fe20008410000 */
[----:B------:R-:W-:Y:S01]  /*a400*/  MOV R15, RZ ;  /* 0x000000ff000f7202 */ /* 0x000fe20000000f00 */
[----:B------:R-:W-:Y:S01]  /*a410*/  FMUL.FTZ R14, R139, UR5 ;  /* 0x000000058b0e7c20 */ /* 0x000fe20008410000 */
[----:B------:R-:W-:Y:S01]  /*a420*/  ISETP.GE.U32.AND P0, PT, R150, RZ, PT ;  /* 0x000000ff9600720c */ /* 0x000fe20003f06070 */
[----:B------:R-:W-:Y:S01]  /*a430*/  @P3 FMUL.FTZ R11, R141, R7 ;  /* 0x000000078d0b3220 */ /* 0x000fe20000410000 */
[----:B------:R-:W-:Y:S01]  /*a440*/  FFMA.FTZ R7, R22, UR13, R145 ;  /* 0x0000000d16077c23 */ /* 0x000fe20008010091 */
[----:B------:R-:W-:Y:S01]  /*a450*/  FMUL.FTZ R14, R14, UR4 ;  /* 0x000000040e0e7c20 */ /* 0x000fe20008410000 */
[----:B------:R-:W-:Y:S01]  /*a460*/  FADD.FTZ R4, R5, -R4 ;  /* 0x8000000405047221 */ /* 0x000fe20000010000 */
[----:B------:R-:W-:Y:S01]  /*a470*/  SHF.L.U32 R5, R40, 0x10, RZ ;  /* 0x0000001028057819 */ /* 0x000fe200000006ff */
[----:B------:R-:W-:Y:S01]  /*a480*/  FADD.FTZ R7, R12, -R7 ;  /* 0x800000070c077221 */ /* 0x000fe20000010000 */
[----:B------:R-:W-:Y:S01]  /*a490*/  MOV R12, RZ ;  /* 0x000000ff000c7202 */ /* 0x000fe20000000f00 */
[----:B------:R-:W-:Y:S01]  /*a4a0*/  @P4 FMUL.FTZ R12, R8, R9 ;  /* 0x00000009080c4220 */ /* 0x000fe20000410000 */
[----:B------:R-:W-:Y:S01]  /*a4b0*/  PRMT R9, R42, 0x7632, R9 ;  /* 0x000076322a097816 */ /* 0x000fe20000000009 */
[----:B------:R-:W-:Y:S01]  /*a4c0*/  FMUL.FTZ R8, R84, R8 ;  /* 0x0000000854087220 */ /* 0x000fe20000410000 */
[----:B------:R-:W-:Y:S01]  /*a4d0*/  MOV R13, RZ ;  /* 0x000000ff000d7202 */ /* 0x000fe20000000f00 */
[----:B------:R-:W-:Y:S01]  /*a4e0*/  FMUL.FTZ R22, R86, R14 ;  /* 0x0000000e56167220 */ /* 0x000fe20000410000 */
[----:B------:R-:W-:Y:S01]  /*a4f0*/  SHF.L.U32 R9, R9, 0x10, RZ ;  /* 0x0000001009097819 */ /* 0x000fe200000006ff */
[----:B------:R-:W-:Y:S01]  /*a500*/  FFMA.FTZ R25, R25, UR13, R145 ;  /* 0x0000000d19197c23 */ /* 0x000fe20008010091 */
[----:B------:R-:W-:Y:S01]  /*a510*/  ISETP.GE.U32.AND.EX P0, PT, R151, 0x1000000, PT, P0 ;  /* 0x010000009700780c */ /* 0x000fe20003f06100 */
[----:B------:R-:W-:Y:S01]  /*a520*/  FFMA.FTZ R4, R4, UR12, R5 ;  /* 0x0000000c04047c23 */ /* 0x000fe20008010005 */
[----:B------:R-:W-:Y:S01]  /*a530*/  FSEL R8, R8, RZ, P4 ;  /* 0x000000ff08087208 */ /* 0x000fe20002000000 */
[----:B------:R-:W-:Y:S01]  /*a540*/  FFMA.FTZ R7, R7, UR12, R9 ;  /* 0x0000000c07077c23 */ /* 0x000fe20008010009 */
[----:B------:R-:W-:Y:S01]  /*a550*/  LOP3.LUT P4, RZ, R150, 0xff, RZ, 0xc0, !PT ;  /* 0x000000ff96ff7812 */ /* 0x000fe2000788c0ff */
[----:B------:R-:W-:Y:S01]  /*a560*/  FADD.FTZ R16, R16, -R25 ;  /* 0x8000001910107221 */ /* 0x000fe20000010000 */
[----:B------:R-:W-:Y:S01]  /*a570*/  PRMT R5, R40, 0x7632, R5 ;  /* 0x0000763228057816 */ /* 0x000fe20000000005 */
[----:B------:R-:W-:Y:S01]  /*a580*/  FMUL.FTZ R9, R7, UR5 ;  /* 0x0000000507097c20 */ /* 0x000fe20008410000 */
[----:B------:R-:W-:Y:S01]  /*a590*/  F2FP.BF16.F32.PACK_AB R137, R6, R137 ;  /* 0x000000890689723e */ /* 0x000fe200000010ff */
[----:B------:R-:W-:Y:S01]  /*a5a0*/  FMUL.FTZ R144, R82, R144 ;  /* 0x0000009052907220 */ /* 0x000fe20000410000 */
[----:B------:R-:W-:Y:S01]  /*a5b0*/  SHF.L.U32 R5, R5, 0x10, RZ ;  /* 0x0000001005057819 */ /* 0x000fe200000006ff */
[----:B------:R-:W-:Y:S01]  /*a5c0*/  FMUL.FTZ R9, R9, UR4 ;  /* 0x0000000409097c20 */ /* 0x000fe20008410000 */
[----:B------:R-:W-:Y:S01]  /*a5d0*/  F2FP.BF16.F32.PACK_AB R138, R7, R138 ;  /* 0x0000008a078a723e */ /* 0x000fe200000010ff */
[----:B------:R-:W-:Y:S01]  /*a5e0*/  FMUL.FTZ R141, R83, R141 ;  /* 0x0000008d538d7220 */ /* 0x000fe20000410000 */
[----:B------:R-:W-:Y:S01]  /*a5f0*/  @P0 PRMT R25, R143, 0x7632, R25 ;  /* 0x000076328f190816 */ /* 0x000fe20000000019 */
[----:B------:R-:W-:Y:S01]  /*a600*/  @P5 FMUL.FTZ R15, R9, R18 ;  /* 0x00000012090f5220 */ /* 0x000fe20000410000 */
[----:B------:R-:W-:Y:S01]  /*a610*/  @P6 SHF.L.U32 R18, R143, 0x10, RZ ;  /* 0x000000108f126819 */ /* 0x000fe200000006ff */
[----:B------:R-:W-:Y:S01]  /*a620*/  FMUL.FTZ R9, R85, R9 ;  /* 0x0000000955097220 */ /* 0x000fe20000410000 */
[----:B------:R-:W-:Y:S01]  /*a630*/  FFMA.FTZ R136, R136, UR12, R5 ;  /* 0x0000000c88887c23 */ /* 0x000fe20008010005 */
[----:B------:R-:W-:Y:S01]  /*a640*/  FMUL.FTZ R5, R4, UR5 ;  /* 0x0000000504057c20 */ /* 0x000fe20008410000 */
[----:B------:R-:W-:Y:S01]  /*a650*/  @P4 SHF.L.U32 R6, R140, 0x10, RZ ;  /* 0x000000108c064819 */ /* 0x000fe200000006ff */
[----:B------:R-:W-:Y:S01]  /*a660*/  @P6 FMUL.FTZ R13, R14, R18 ;  /* 0x000000120e0d6220 */ /* 0x000fe20000410000 */
[----:B------:R-:W-:Y:S01]  /*a670*/  PRMT R14, R43, 0x7632, R14 ;  /* 0x000076322b0e7816 */ /* 0x000fe2000000000e */
[----:B------:R-:W-:Y:S01]  /*a680*/  FMUL.FTZ R5, R5, UR4 ;  /* 0x0000000405057c20 */ /* 0x000fe20008410000 */
[----:B------:R-:W-:-:S02]  /*a690*/  FSEL R9, R9, RZ, P5 ;  /* 0x000000ff09097208 */ /* 0x000fc40002800000 */
[----:B------:R-:W-:Y:S02]  /*a6a0*/  SHF.L.U32 R14, R14, 0x10, RZ ;  /* 0x000000100e0e7819 */ /* 0x000fe400000006ff */
[----:B------:R-:W-:Y:S02]  /*a6b0*/  LOP3.LUT P5, RZ, R150, 0xff00, RZ, 0xc0, !PT ;  /* 0x0000ff0096ff7812 */ /* 0x000fe400078ac0ff */
[----:B------:R-:W-:Y:S01]  /*a6c0*/  @P0 SHF.L.U32 R25, R25, 0x10, RZ ;  /* 0x0000001019190819 */ /* 0x000fe200000006ff */
[----:B------:R-:W-:Y:S01]  /*a6d0*/  FFMA.FTZ R16, R16, UR12, R14 ;  /* 0x0000000c10107c23 */ /* 0x000fe2000801000e */
[----:B------:R-:W-:Y:S02]  /*a6e0*/  MOV R14, RZ ;  /* 0x000000ff000e7202 */ /* 0x000fe40000000f00 */
[----:B------:R-:W-:Y:S01]  /*a6f0*/  FSEL R22, R22, RZ, P6 ;  /* 0x000000ff16167208 */ /* 0x000fe20003000000 */
[C---:B------:R-:W-:Y:S01]  /*a700*/  FMUL.FTZ R18, R16.reuse, UR5 ;  /* 0x0000000510127c20 */ /* 0x040fe20008410000 */
[----:B------:R-:W-:-:S02]  /*a710*/  F2FP.BF16.F32.PACK_AB R139, R16, R139 ;  /* 0x0000008b108b723e */ /* 0x000fc400000010ff */
[----:B------:R-:W-:Y:S01]  /*a720*/  MOV R16, RZ ;  /* 0x000000ff00107202 */ /* 0x000fe20000000f00 */
[----:B------:R-:W-:Y:S01]  /*a730*/  FMUL.FTZ R18, R18, UR4 ;  /* 0x0000000412127c20 */ /* 0x000fe20008410000 */
[----:B------:R-:W-:Y:S01]  /*a740*/  @P4 FMUL.FTZ R16, R5, R6 ;  /* 0x0000000605104220 */ /* 0x000fe20000410000 */
[----:B------:R-:W-:Y:S01]  /*a750*/  @P5 PRMT R6, R140, 0x7632, R6 ;  /* 0x000076328c065816 */ /* 0x000fe20000000006 */
[----:B------:R-:W-:Y:S01]  /*a760*/  FMUL.FTZ R5, R80, R5 ;  /* 0x0000000550057220 */ /* 0x000fe20000410000 */
[----:B------:R-:W-:Y:S01]  /*a770*/  @P0 FMUL.FTZ R14, R18, R25 ;  /* 0x00000019120e0220 */ /* 0x000fe20000410000 */
[----:B------:R-:W-:Y:S01]  /*a780*/  FMUL.FTZ R25, R136, UR5 ;  /* 0x0000000588197c20 */ /* 0x000fe20008410000 */
[----:B------:R-:W-:Y:S01]  /*a790*/  @P5 SHF.L.U32 R6, R6, 0x10, RZ ;  /* 0x0000001006065819 */ /* 0x000fe200000006ff */
[----:B------:R-:W-:Y:S01]  /*a7a0*/  FMUL.FTZ R7, R87, R18 ;  /* 0x0000001257077220 */ /* 0x000fe20000410000 */
[----:B------:R-:W-:Y:S01]  /*a7b0*/  MOV R18, RZ ;  /* 0x000000ff00127202 */ /* 0x000fe20000000f00 */
[----:B------:R-:W-:Y:S01]  /*a7c0*/  FMUL.FTZ R25, R25, UR4 ;  /* 0x0000000419197c20 */ /* 0x000fe20008410000 */
[----:B------:R-:W-:-:S02]  /*a7d0*/  F2FP.BF16.F32.PACK_AB R136, R136, R4 ;  /* 0x000000048888723e */ /* 0x000fc400000010ff */
[----:B------:R-:W-:Y:S01]  /*a7e0*/  FSEL R7, R7, RZ, P0 ;  /* 0x000000ff07077208 */ /* 0x000fe20000000000 */
[----:B------:R-:W-:Y:S01]  /*a7f0*/  @P5 FMUL.FTZ R18, R25, R6 ;  /* 0x0000000619125220 */ /* 0x000fe20000410000 */
[----:B------:R-:W-:Y:S01]  /*a800*/  FMUL.FTZ R25, R81, R25 ;  /* 0x0000001951197220 */ /* 0x000fe20000410000 */
        /* <DEDUP_REMOVED lines=9> */
.L_x_4998:
[--C-:B------:R-:W-:Y:S01]  /*a8a0*/  FFMA.FTZ R6, R6, UR13, R145.reuse ;  /* 0x0000000d06067c23 */ /* 0x100fe20008010091 */
[C---:B------:R-:W-:Y:S01]  /*a8b0*/  LOP3.LUT P5, RZ, R150.reuse, 0xff0000, RZ, 0xc0, !PT ;  /* 0x00ff000096ff7812 */ /* 0x040fe200078ac0ff */
[--C-:B------:R-:W-:Y:S01]  /*a8c0*/  FFMA.FTZ R158, R15, UR13, R145.reuse ;  /* 0x0000000d0f9e7c23 */ /* 0x100fe20008010091 */
[----:B------:R-:W-:Y:S01]  /*a8d0*/  LOP3.LUT P4, RZ, R150, 0xff000000, RZ, 0xc0, !PT ;  /* 0xff00000096ff7812 */ /* 0x000fe2000788c0ff */
[----:B------:R-:W-:Y:S01]  /*a8e0*/  FADD.FTZ R6, R7, -R6 ;  /* 0x8000000607067221 */ /* 0x000fe20000010000 */
        /* <DEDUP_REMOVED lines=10> */
[----:B------:R-:W-:Y:S01]  /*a990*/  LOP3.LUT P3, RZ, R151, 0xff00, RZ, 0xc0, !PT ;  /* 0x0000ff0097ff7812 */ /* 0x000fe2000786c0ff */
[----:B------:R-:W-:Y:S01]  /*a9a0*/  FFMA.FTZ R13, R13, UR13, R145 ;  /* 0x0000000d0d0d7c23 */ /* 0x000fe20008010091 */
[----:B------:R-:W-:Y:S01]  /*a9b0*/  MOV R15, RZ ;  /* 0x000000ff000f7202 */ /* 0x000fe20000000f00 */
[----:B------:R-:W-:Y:S01]  /*a9c0*/  FMUL.FTZ R144, R6, UR4 ;  /* 0x0000000406907c20 */ /* 0x000fe20008410000 */
[C---:B-----5:R-:W-:Y:S01]  /*a9d0*/  @P5 SHF.L.U32 R6, R141.reuse, 0x10, RZ ;  /* 0x000000108d065819 */ /* 0x060fe200000006ff */
[----:B------:R-:W-:Y:S01]  /*a9e0*/  FADD.FTZ R13, R14, -R13 ;  /* 0x8000000d0e0d7221 */ /* 0x000fe20000010000 */
[----:B------:R-:W-:Y:S01]  /*a9f0*/  @P4 PRMT R141, R141, 0x7632, R141 ;  /* 0x000076328d8d4816 */ /* 0x000fe2000000008d */
[----:B------:R-:W-:Y:S01]  /*aa00*/  FFMA.FTZ R25, R25, UR13, R145 ;  /* 0x0000000d19197c23 */ /* 0x000fe20008010091 */
[----:B------:R-:W-:Y:S01]  /*aa10*/  LOP3.LUT P2, RZ, R151, 0xff0000, RZ, 0xc0, !PT ;  /* 0x00ff000097ff7812 */ /* 0x000fe2000784c0ff */
[-C--:B------:R-:W-:Y:S01]  /*aa20*/  @P5 FMUL.FTZ R10, R6, R144.reuse ;  /* 0x00000090060a5220 */ /* 0x080fe20000410000 */
[----:B------:R-:W-:Y:S01]  /*aa30*/  PRMT R6, R41, 0x7632, R6 ;  /* 0x0000763229067816 */ /* 0x000fe20000000006 */
[----:B------:R-:W-:Y:S01]  /*aa40*/  FADD.FTZ R16, R16, -R25 ;  /* 0x8000001910107221 */ /* 0x000fe20000010000 */
[----:B------:R-:W-:Y:S01]  /*aa50*/  PRMT R18, R43, 0x7632, R18 ;  /* 0x000076322b127816 */ /* 0x000fe20000000012 */
[----:B------:R-:W-:Y:S01]  /*aa60*/  FMUL.FTZ R144, R82, R144 ;  /* 0x0000009052907220 */ /* 0x000fe20000410000 */
[----:B------:R-:W-:-:S02]  /*aa70*/  SHF.L.U32 R6, R6, 0x10, RZ ;  /* 0x0000001006067819 */ /* 0x000fc400000006ff */
[----:B------:R-:W-:Y:S02]  /*aa80*/  PRMT R14, R40, 0x7632, R14 ;  /* 0x00007632280e7816 */ /* 0x000fe4000000000e */
[----:B------:R-:W-:Y:S01]  /*aa90*/  FSEL R144, R144, RZ, P5 ;  /* 0x000000ff90907208 */ /* 0x000fe20002800000 */
[----:B------:R-:W-:Y:S01]  /*aaa0*/  FFMA.FTZ R6, R11, UR12, R6 ;  /* 0x0000000c0b067c23 */ /* 0x000fe20008010006 */
[----:B------:R-:W-:Y:S02]  /*aab0*/  MOV R11, RZ ;  /* 0x000000ff000b7202 */ /* 0x000fe40000000f00 */
[----:B------:R-:W-:Y:S01]  /*aac0*/  @P2 SHF.L.U32 R9, R143, 0x10, RZ ;  /* 0x000000108f092819 */ /* 0x000fe200000006ff */
[----:B------:R-:W-:Y:S01]  /*aad0*/  FMUL.FTZ R7, R6, UR5 ;  /* 0x0000000506077c20 */ /* 0x000fe20008410000 */
[----:B------:R-:W-:Y:S02]  /*aae0*/  @P4 SHF.L.U32 R6, R141, 0x10, RZ ;  /* 0x000000108d064819 */ /* 0x000fe400000006ff */
[----:B------:R-:W-:Y:S01]  /*aaf0*/  SHF.L.U32 R14, R14, 0x10, RZ ;  /* 0x000000100e0e7819 */ /* 0x000fe200000006ff */
[----:B------:R-:W-:Y:S01]  /*ab00*/  FMUL.FTZ R141, R7, UR4 ;  /* 0x00000004078d7c20 */ /* 0x000fe20008410000 */
[----:B------:R-:W-:-:S03]  /*ab10*/  FFMA.FTZ R7, R22, UR13, R145 ;  /* 0x0000000d16077c23 */ /* 0x000fc60008010091 */
[-C--:B------:R-:W-:Y:S01]  /*ab20*/  @P4 FMUL.FTZ R11, R6, R141.reuse ;  /* 0x0000008d060b4220 */ /* 0x080fe20000410000 */
[----:B------:R-:W-:Y:S01]  /*ab30*/  SHF.L.U32 R6, R42, 0x10, RZ ;  /* 0x000000102a067819 */ /* 0x000fe200000006ff */
[----:B------:R-:W-:Y:S01]  /*ab40*/  FADD.FTZ R7, R12, -R7 ;  /* 0x800000070c077221 */ /* 0x000fe20000010000 */
[----:B------:R-:W-:Y:S01]  /*ab50*/  MOV R12, RZ ;  /* 0x000000ff000c7202 */ /* 0x000fe20000000f00 */
[----:B------:R-:W-:Y:S01]  /*ab60*/  FFMA.FTZ R158, R158, UR12, R14 ;  /* 0x0000000c9e9e7c23 */ /* 0x000fe2000801000e */
[----:B------:R-:W-:Y:S01]  /*ab70*/  MOV R14, RZ ;  /* 0x000000ff000e7202 */ /* 0x000fe20000000f00 */
[----:B------:R-:W-:Y:S01]  /*ab80*/  FFMA.FTZ R6, R8, UR12, R6 ;  /* 0x0000000c08067c23 */ /* 0x000fe20008010006 */
[----:B------:R-:W-:Y:S01]  /*ab90*/  @P0 SHF.L.U32 R8, R142, 0x10, RZ ;  /* 0x000000108e080819 */ /* 0x000fe200000006ff */
[----:B------:R-:W-:Y:S02]  /*aba0*/  FMUL.FTZ R141, R83, R141 ;  /* 0x0000008d538d7220 */ /* 0x000fe40000410000 */
[----:B------:R-:W-:-:S03]  /*abb0*/  FMUL.FTZ R6, R6, UR5 ;  /* 0x0000000506067c20 */ /* 0x000fc60008410000 */
[----:B------:R-:W-:Y:S01]  /*abc0*/  FSEL R141, R141, RZ, P4 ;  /* 0x000000ff8d8d7208 */ /* 0x000fe20002000000 */
[----:B------:R-:W-:-:S04]  /*abd0*/  FMUL.FTZ R6, R6, UR4 ;  /* 0x0000000406067c20 */ /* 0x000fc80008410000 */
[-C--:B------:R-:W-:Y:S01]  /*abe0*/  @P0 FMUL.FTZ R12, R8, R6.reuse ;  /* 0x00000006080c0220 */ /* 0x080fe20000410000 */
[----:B------:R-:W-:Y:S01]  /*abf0*/  PRMT R8, R42, 0x7632, R8 ;  /* 0x000076322a087816 */ /* 0x000fe20000000008 */
[----:B------:R-:W-:-:S03]  /*ac00*/  FMUL.FTZ R6, R84, R6 ;  /* 0x0000000654067220 */ /* 0x000fc60000410000 */
[----:B------:R-:W-:-:S05]  /*ac10*/  SHF.L.U32 R8, R8, 0x10, RZ ;  /* 0x0000001008087819 */ /* 0x000fca00000006ff */
[--C-:B------:R-:W-:Y:S01]  /*ac20*/  FFMA.FTZ R7, R7, UR12, R8.reuse ;  /* 0x0000000c07077c23 */ /* 0x100fe20008010008 */
[----:B------:R-:W-:-:S03]  /*ac30*/  @P3 PRMT R8, R142, 0x7632, R8 ;  /* 0x000076328e083816 */ /* 0x000fc60000000008 */
[----:B------:R-:W-:Y:S01]  /*ac40*/  FMUL.FTZ R7, R7, UR5 ;  /* 0x0000000507077c20 */ /* 0x000fe20008410000 */
[----:B------:R-:W-:-:S03]  /*ac50*/  @P3 SHF.L.U32 R8, R8, 0x10, RZ ;  /* 0x0000001008083819 */ /* 0x000fc600000006ff */
[----:B------:R-:W-:-:S04]  /*ac60*/  FMUL.FTZ R7, R7, UR4 ;  /* 0x0000000407077c20 */ /* 0x000fc80008410000 */
[-C--:B------:R-:W-:Y:S01]  /*ac70*/  @P3 FMUL.FTZ R15, R8, R7.reuse ;  /* 0x00000007080f3220 */ /* 0x080fe20000410000 */
[----:B------:R-:W-:Y:S01]  /*ac80*/  SHF.L.U32 R8, R43, 0x10, RZ ;  /* 0x000000102b087819 */ /* 0x000fe200000006ff */
[----:B------:R-:W-:-:S04]  /*ac90*/  FMUL.FTZ R7, R85, R7 ;  /* 0x0000000755077220 */ /* 0x000fc80000410000 */
[----:B------:R-:W-:Y:S01]  /*aca0*/  FFMA.FTZ R8, R13, UR12, R8 ;  /* 0x0000000c0d087c23 */ /* 0x000fe20008010008 */
[----:B------:R-:W-:-:S03]  /*acb0*/  MOV R13, RZ ;  /* 0x000000ff000d7202 */ /* 0x000fc60000000f00 */
[----:B------:R-:W-:-:S04]  /*acc0*/  FMUL.FTZ R8, R8, UR5 ;  /* 0x0000000508087c20 */ /* 0x000fc80008410000 */
[----:B------:R-:W-:-:S04]  /*acd0*/  FMUL.FTZ R8, R8, UR4 ;  /* 0x0000000408087c20 */ /* 0x000fc80008410000 */
[-C--:B------:R-:W-:Y:S01]  /*ace0*/  @P2 FMUL.FTZ R13, R9, R8.reuse ;  /* 0x00000008090d2220 */ /* 0x080fe20000410000 */
[----:B------:R-:W-:Y:S01]  /*acf0*/  FMUL.FTZ R9, R86, R8 ;  /* 0x0000000856097220 */ /* 0x000fe20000410000 */
[----:B------:R-:W-:Y:S02]  /*ad00*/  FSEL R8, R6, RZ, P0 ;  /* 0x000000ff06087208 */ /* 0x000fe40000000000 */
[----:B------:R-:W-:Y:S02]  /*ad10*/  FSEL R6, R7, RZ, P3 ;  /* 0x000000ff07067208 */ /* 0x000fe40001800000 */
[----:B------:R-:W-:Y:S01]  /*ad20*/  FSEL R7, R9, RZ, P2 ;  /* 0x000000ff09077208 */ /* 0x000fe20001000000 */
[----:B------:R-:W-:Y:S01]  /*ad30*/  FFMA.FTZ R9, R4, UR13, R145 ;  /* 0x0000000d04097c23 */ /* 0x000fe20008010091 */
[----:B------:R-:W-:Y:S02]  /*ad40*/  SHF.L.U32 R4, R18, 0x10, RZ ;  /* 0x0000001012047819 */ /* 0x000fe400000006ff */
[C---:B------:R-:W-:Y:S01]  /*ad50*/  LOP3.LUT P3, RZ, R150.reuse, 0xff, RZ, 0xc0, !PT ;  /* 0x000000ff96ff7812 */ /* 0x040fe2000786c0ff */
[----:B------:R-:W-:Y:S01]  /*ad60*/  FADD.FTZ R9, R5, -R9 ;  /* 0x8000000905097221 */ /* 0x000fe20000010000 */
[----:B------:R-:W-:Y:S01]  /*ad70*/  ISETP.GE.U32.AND P0, PT, R150, RZ, PT ;  /* 0x000000ff9600720c */ /* 0x000fe20003f06070 */
[----:B------:R-:W-:Y:S01]  /*ad80*/  FFMA.FTZ R4, R16, UR12, R4 ;  /* 0x0000000c10047c23 */ /* 0x000fe20008010004 */
[----:B------:R-:W-:-:S02]  /*ad90*/  SHF.L.U32 R5, R40, 0x10, RZ ;  /* 0x0000001028057819 */ /* 0x000fc400000006ff */
[----:B------:R-:W-:Y:S01]  /*ada0*/  LOP3.LUT P2, RZ, R150, 0xff00, RZ, 0xc0, !PT ;  /* 0x0000ff0096ff7812 */ /* 0x000fe2000784c0ff */
[----:B------:R-:W-:Y:S01]  /*adb0*/  FMUL.FTZ R4, R4, UR5 ;  /* 0x0000000504047c20 */ /* 0x000fe20008410000 */
[----:B------:R-:W-:Y:S01]  /*adc0*/  ISETP.GE.U32.AND.EX P0, PT, R151, 0x1000000, PT, P0 ;  /* 0x010000009700780c */ /* 0x000fe20003f06100 */
[----:B------:R-:W-:Y:S01]  /*add0*/  FFMA.FTZ R5, R9, UR12, R5 ;  /* 0x0000000c09057c23 */ /* 0x000fe20008010005 */
[----:B------:R-:W-:Y:S01]  /*ade0*/  MOV R16, RZ ;  /* 0x000000ff00107202 */ /* 0x000fe20000000f00 */
[----:B------:R-:W-:Y:S01]  /*adf0*/  FMUL.FTZ R9, R4, UR4 ;  /* 0x0000000404097c20 */ /* 0x000fe20008410000 */
[----:B------:R-:W-:Y:S01]  /*ae00*/  MOV R18, RZ ;  /* 0x000000ff00127202 */ /* 0x000fe20000000f00 */
[----:B------:R-:W-:Y:S01]  /*ae10*/  FMUL.FTZ R4, R5, UR5 ;  /* 0x0000000505047c20 */ /* 0x000fe20008410000 */
[----:B------:R-:W-:Y:S02]  /*ae20*/  @P3 SHF.L.U32 R5, R140, 0x10, RZ ;  /* 0x000000108c053819 */ /* 0x000fe400000006ff */
[----:B------:R-:W-:Y:S01]  /*ae30*/  F2FP.BF16.F32.PACK_AB R6, R6, R8 ;  /* 0x000000080606723e */ /* 0x000fe200000010ff */
[----:B------:R-:W-:-:S02]  /*ae40*/  FMUL.FTZ R4, R4, UR4 ;  /* 0x0000000404047c20 */ /* 0x000fc40008410000 */
[----:B------:R-:W-:Y:S02]  /*ae50*/  @P2 PRMT R140, R140, 0x7632, R140 ;  /* 0x000076328c8c2816 */ /* 0x000fe4000000008c */
[----:B------:R-:W-:Y:S01]  /*ae60*/  @P0 PRMT R143, R143, 0x7632, R143 ;  /* 0x000076328f8f0816 */ /* 0x000fe2000000008f */
[-C--:B------:R-:W-:Y:S01]  /*ae70*/  @P3 FMUL.FTZ R16, R5, R4.reuse ;  /* 0x0000000405103220 */ /* 0x080fe20000410000 */
[----:B------:R-:W-:Y:S01]  /*ae80*/  FMUL.FTZ R5, R158, UR5 ;  /* 0x000000059e057c20 */ /* 0x000fe20008410000 */
[----:B------:R-:W-:Y:S01]  /*ae90*/  @P2 SHF.L.U32 R140, R140, 0x10, RZ ;  /* 0x000000108c8c2819 */ /* 0x000fe200000006ff */
[----:B------:R-:W-:Y:S01]  /*aea0*/  FMUL.FTZ R4, R80, R4 ;  /* 0x0000000450047220 */ /* 0x000fe20000410000 */
[----:B------:R-:W-:Y:S01]  /*aeb0*/  @P0 SHF.L.U32 R143, R143, 0x10, RZ ;  /* 0x000000108f8f0819 */ /* 0x000fe200000006ff */
[----:B------:R-:W-:-:S03]  /*aec0*/  FMUL.FTZ R5, R5, UR4 ;  /* 0x0000000405057c20 */ /* 0x000fc60008410000 */
[----:B------:R-:W-:Y:S01]  /*aed0*/  FSEL R4, R4, RZ, P3 ;  /* 0x000000ff04047208 */ /* 0x000fe20001800000 */
[----:B------:R-:W-:Y:S01]  /*aee0*/  @P0 FMUL.FTZ R14, R143, R9 ;  /* 0x000000098f0e0220 */ /* 0x000fe20000410000 */
[----:B------:R-:W-:Y:S01]  /*aef0*/  @P2 FMUL.FTZ R18, R140, R5 ;  /* 0x000000058c122220 */ /* 0x000fe20000410000 */
[----:B------:R-:W-:Y:S01]  /*af00*/  FMUL.FTZ R9, R87, R9 ;  /* 0x0000000957097220 */ /* 0x000fe20000410000 */
[----:B------:R-:W-:-:S04]  /*af10*/  FMUL.FTZ R5, R81, R5 ;  /* 0x0000000551057220 */ /* 0x000fc80000410000 */
[----:B------:R-:W-:Y:S02]  /*af20*/  FSEL R9, R9, RZ, P0 ;  /* 0x000000ff09097208 */ /* 0x000fe40000000000 */
[----:B------:R-:W-:Y:S02]  /*af30*/  FSEL R8, R5, RZ, P2 ;  /* 0x000000ff05087208 */ /* 0x000fe40001000000 */
[----:B------:R-:W-:Y:S02]  /*af40*/  F2FP.BF16.F32.PACK_AB R7, R9, R7 ;  /* 0x000000070907723e */ /* 0x000fe400000010ff */
[----:B------:R-:W-:Y:S02]  /*af50*/  F2FP.BF16.F32.PACK_AB R5, R141, R144 ;  /* 0x000000908d05723e */ /* 0x000fe400000010ff */
[----:B------:R-:W-:-:S07]  /*af60*/  F2FP.BF16.F32.PACK_AB R4, R8, R4 ;  /* 0x000000040804723e */ /* 0x000fce00000010ff */
.L_x_4999:
        /* <DEDUP_REMOVED lines=12> */
[----:B------:R-:W-:Y:S01]  /*b030*/  FFMA.FTZ R9, R29, UR13, R145 ;  /* 0x0000000d1d097c23 */ /* 0x000fe20008010091 */
[----:B------:R-:W-:Y:S01]  /*b040*/  SHF.L.U32 R137, R37, 0x10, RZ ;  /* 0x0000001025897819 */ /* 0x000fe200000006ff */
[----:B------:R-:W-:Y:S01]  /*b050*/  FADD.FTZ R27, R21, -R27 ;  /* 0x8000001b151b7221 */ /* 0x000fe20000010000 */
[----:B------:R-:W-:Y:S01]  /*b060*/  LOP3.LUT P3, RZ, R148, 0xff000000, RZ, 0xc0, !PT ;  /* 0xff00000094ff7812 */ /* 0x000fe2000786c0ff */
[----:B------:R-:W-:Y:S01]  /*b070*/  FADD.FTZ R9, R19, -R9 ;  /* 0x8000000913097221 */ /* 0x000fe20000010000 */
[----:B------:R-:W-:Y:S01]  /*b080*/  MOV R19, RZ ;  /* 0x000000ff00137202 */ /* 0x000fe20000000f00 */
[----:B------:R-:W-:Y:S01]  /*b090*/  FFMA.FTZ R137, R27, UR12, R137 ;  /* 0x0000000c1b897c23 */ /* 0x000fe20008010089 */
[--C-:B------:R-:W-:Y:S01]  /*b0a0*/  FFMA.FTZ R8, R31, UR13, R145.reuse ;  /* 0x0000000d1f087c23 */ /* 0x100fe20008010091 */
[--C-:B------:R-:W-:Y:S01]  /*b0b0*/  FFMA.FTZ R32, R32, UR13, R145.reuse ;  /* 0x0000000d20207c23 */ /* 0x100fe20008010091 */
[----:B------:R-:W-:Y:S01]  /*b0c0*/  LOP3.LUT P4, RZ, R149, 0xff, RZ, 0xc0, !PT ;  /* 0x000000ff95ff7812 */ /* 0x000fe2000788c0ff */
[----:B------:R-:W-:Y:S01]  /*b0d0*/  FMUL.FTZ R2, R137, UR5 ;  /* 0x0000000589027c20 */ /* 0x000fe20008410000 */
[----:B------:R-:W-:Y:S01]  /*b0e0*/  FADD.FTZ R8, R23, -R8 ;  /* 0x8000000817087221 */ /* 0x000fe20000010000 */
[----:B-----5:R-:W-:Y:S01]  /*b0f0*/  @P2 SHF.L.U32 R21, R5, 0x10, RZ ;  /* 0x0000001005152819 */ /* 0x020fe200000006ff */
[----:B------:R-:W-:Y:S01]  /*b100*/  FADD.FTZ R32, R24, -R32 ;  /* 0x8000002018207221 */ /* 0x000fe20000010000 */
[----:B------:R-:W-:Y:S01]  /*b110*/  FMUL.FTZ R2, R2, UR4 ;  /* 0x0000000402027c20 */ /* 0x000fe20008410000 */
[----:B------:R-:W-:Y:S01]  /*b120*/  SHF.L.U32 R138, R38, 0x10, RZ ;  /* 0x00000010268a7819 */ /* 0x000fe200000006ff */
[----:B------:R-:W-:Y:S01]  /*b130*/  FFMA.FTZ R25, R33, UR13, R145 ;  /* 0x0000000d21197c23 */ /* 0x000fe20008010091 */
[----:B------:R-:W-:Y:S01]  /*b140*/  @P3 PRMT R22, R5, 0x7632, R22 ;  /* 0x0000763205163816 */ /* 0x000fe20000000016 */
[----:B------:R-:W-:Y:S01]  /*b150*/  @P2 FMUL.FTZ R19, R2, R21 ;  /* 0x0000001502132220 */ /* 0x000fe20000410000 */
[----:B------:R-:W-:Y:S01]  /*b160*/  PRMT R21, R37, 0x7632, R21 ;  /* 0x0000763225157816 */ /* 0x000fe20000000015 */
[----:B------:R-:W-:Y:S01]  /*b170*/  FFMA.FTZ R138, R32, UR12, R138 ;  /* 0x0000000c208a7c23 */ /* 0x000fe2000801008a */
[----:B------:R-:W-:Y:S01]  /*b180*/  @P3 SHF.L.U32 R22, R22, 0x10, RZ ;  /* 0x0000001016163819 */ /* 0x000fe200000006ff */
[----:B------:R-:W-:Y:S01]  /*b190*/  FADD.FTZ R25, R26, -R25 ;  /* 0x800000191a197221 */ /* 0x000fe20000010000 */
[----:B------:R-:W-:Y:S01]  /*b1a0*/  SHF.L.U32 R21, R21, 0x10, RZ ;  /* 0x0000001015157819 */ /* 0x000fe200000006ff */
[----:B------:R-:W-:Y:S01]  /*b1b0*/  FMUL.FTZ R24, R138, UR5 ;  /* 0x000000058a187c20 */ /* 0x000fe20008410000 */
[----:B------:R-:W-:Y:S01]  /*b1c0*/  @P4 SHF.L.U32 R23, R6, 0x10, RZ ;  /* 0x0000001006174819 */ /* 0x000fe200000006ff */
[----:B------:R-:W-:Y:S01]  /*b1d0*/  FFMA.FTZ R136, R20, UR13, R145 ;  /* 0x0000000d14887c23 */ /* 0x000fe20008010091 */
[----:B------:R-:W-:Y:S01]  /*b1e0*/  LOP3.LUT P5, RZ, R149, 0xff00, RZ, 0xc0, !PT ;  /* 0x0000ff0095ff7812 */ /* 0x000fe200078ac0ff */
[----:B------:R-:W-:Y:S01]  /*b1f0*/  FFMA.FTZ R8, R8, UR12, R21 ;  /* 0x0000000c08087c23 */ /* 0x000fe20008010015 */
[----:B------:R-:W-:Y:S01]  /*b200*/  FMUL.FTZ R24, R24, UR4 ;  /* 0x0000000418187c20 */ /* 0x000fe20008410000 */
[----:B------:R-:W-:Y:S01]  /*b210*/  MOV R21, RZ ;  /* 0x000000ff00157202 */ /* 0x000fe20000000f00 */
[----:B------:R-:W-:Y:S01]  /*b220*/  FFMA.FTZ R34, R34, UR13, R145 ;  /* 0x0000000d22227c23 */ /* 0x000fe20008010091 */
[----:B------:R-:W-:Y:S01]  /*b230*/  FMUL.FTZ R5, R8, UR5 ;  /* 0x0000000508057c20 */ /* 0x000fe20008410000 */
[----:B------:R-:W-:Y:S01]  /*b240*/  ISETP.GE.U32.AND P0, PT, R148, RZ, PT ;  /* 0x000000ff9400720c */ /* 0x000fe20003f06070 */
[----:B------:R-:W-:Y:S01]  /*b250*/  FADD.FTZ R136, R17, -R136 ;  /* 0x8000008811887221 */ /* 0x000fe20000010000 */
[----:B------:R-:W-:Y:S01]  /*b260*/  LOP3.LUT P6, RZ, R149, 0xff0000, RZ, 0xc0, !PT ;  /* 0x00ff000095ff7812 */ /* 0x000fe200078cc0ff */
[----:B------:R-:W-:Y:S01]  /*b270*/  FMUL.FTZ R5, R5, UR4 ;  /* 0x0000000405057c20 */ /* 0x000fe20008410000 */
[----:B------:R-:W-:Y:S01]  /*b280*/  PRMT R17, R36, 0x7632, R17 ;  /* 0x0000763224117816 */ /* 0x000fe20000000011 */
[----:B------:R-:W-:Y:S01]  /*b290*/  FADD.FTZ R34, R28, -R34 ;  /* 0x800000221c227221 */ /* 0x000fe20000010000 */
[----:B------:R-:W-:Y:S01]  /*b2a0*/  SHF.L.U32 R139, R39, 0x10, RZ ;  /* 0x00000010278b7819 */ /* 0x000fe200000006ff */
[----:B------:R-:W-:Y:S01]  /*b2b0*/  @P3 FMUL.FTZ R21, R5, R22 ;  /* 0x0000001605153220 */ /* 0x000fe20000410000 */
[----:B------:R-:W-:Y:S01]  /*b2c0*/  MOV R22, RZ ;  /* 0x000000ff00167202 */ /* 0x000fe20000000f00 */
[----:B------:R-:W-:Y:S01]  /*b2d0*/  @P4 FMUL.FTZ R22, R24, R23 ;  /* 0x0000001718164220 */ /* 0x000fe20000410000 */
[----:B------:R-:W-:Y:S01]  /*b2e0*/  PRMT R23, R38, 0x7632, R23 ;  /* 0x0000763226177816 */ /* 0x000fe20000000017 */
[----:B------:R-:W-:Y:S01]  /*b2f0*/  FMUL.FTZ R24, R92, R24 ;  /* 0x000000185c187220 */ /* 0x000fe20000410000 */
[----:B------:R-:W-:Y:S01]  /*b300*/  @P5 PRMT R26, R6, 0x7632, R26 ;  /* 0x00007632061a5816 */ /* 0x000fe2000000001a */
[----:B------:R-:W-:Y:S01]  /*b310*/  FFMA.FTZ R35, R35, UR13, R145 ;  /* 0x0000000d23237c23 */ /* 0x000fe20008010091 */
[----:B------:R-:W-:Y:S01]  /*b320*/  SHF.L.U32 R23, R23, 0x10, RZ ;  /* 0x0000001017177819 */ /* 0x000fe200000006ff */
[----:B------:R-:W-:Y:S01]  /*b330*/  FFMA.FTZ R139, R34, UR12, R139 ;  /* 0x0000000c228b7c23 */ /* 0x000fe2000801008b */
[----:B------:R-:W-:Y:S01]  /*b340*/  @P5 SHF.L.U32 R26, R26, 0x10, RZ ;  /* 0x000000101a1a5819 */ /* 0x000fe200000006ff */
[----:B------:R-:W-:Y:S01]  /*b350*/  FADD.FTZ R30, R30, -R35 ;  /* 0x800000231e1e7221 */ /* 0x000fe20000010000 */
[----:B------:R-:W-:Y:S01]  /*b360*/  ISETP.GE.U32.AND.EX P0, PT, R149, 0x1000000, PT, P0 ;  /* 0x010000009500780c */ /* 0x000fe20003f06100 */
[----:B------:R-:W-:Y:S01]  /*b370*/  FFMA.FTZ R25, R25, UR12, R23 ;  /* 0x0000000c19197c23 */ /* 0x000fe20008010017 */
[----:B------:R-:W-:Y:S01]  /*b380*/  MOV R23, RZ ;  /* 0x000000ff00177202 */ /* 0x000fe20000000f00 */
[----:B------:R-:W-:Y:S01]  /*b390*/  FMUL.FTZ R27, R139, UR5 ;  /* 0x000000058b1b7c20 */ /* 0x000fe20008410000 */
[----:B------:R-:W-:Y:S01]  /*b3a0*/  PRMT R20, R39, 0x7632, R20 ;  /* 0x0000763227147816 */ /* 0x000fe20000000014 */
[----:B------:R-:W-:Y:S01]  /*b3b0*/  FMUL.FTZ R6, R25, UR5 ;  /* 0x0000000519067c20 */ /* 0x000fe20008410000 */
[----:B------:R-:W-:Y:S01]  /*b3c0*/  SHF.L.U32 R17, R17, 0x10, RZ ;  /* 0x0000001011117819 */ /* 0x000fe200000006ff */
[----:B------:R-:W-:Y:S01]  /*b3d0*/  FMUL.FTZ R27, R27, UR4 ;  /* 0x000000041b1b7c20 */ /* 0x000fe20008410000 */
[----:B------:R-:W-:Y:S01]  /*b3e0*/  SHF.L.U32 R20, R20, 0x10, RZ ;  /* 0x0000001014147819 */ /* 0x000fe200000006ff */
[----:B------:R-:W-:Y:S01]  /*b3f0*/  FMUL.FTZ R6, R6, UR4 ;  /* 0x0000000406067c20 */ /* 0x000fe20008410000 */
[----:B------:R-:W-:Y:S01]  /*b400*/  @P6 SHF.L.U32 R28, R7, 0x10, RZ ;  /* 0x00000010071c6819 */ /* 0x000fe200000006ff */
[----:B------:R-:W-:Y:S01]  /*b410*/  FFMA.FTZ R9, R9, UR12, R17 ;  /* 0x0000000c09097c23 */ /* 0x000fe20008010011 */
[----:B------:R-:W-:Y:S01]  /*b420*/  SHF.L.U32 R17, R36, 0x10, RZ ;  /* 0x0000001024117819 */ /* 0x000fe200000006ff */
[----:B------:R-:W-:Y:S01]  /*b430*/  @P5 FMUL.FTZ R23, R6, R26 ;  /* 0x0000001a06175220 */ /* 0x000fe20000410000 */
[----:B------:R-:W-:Y:S01]  /*b440*/  FMUL.FTZ R26, R93, R6 ;  /* 0x000000065d1a7220 */ /* 0x000fe20000410000 */
[----:B------:R-:W-:Y:S01]  /*b450*/  FSEL R6, R24, RZ, P4 ;  /* 0x000000ff18067208 */ /* 0x000fe20002000000 */
[----:B------:R-:W-:Y:S01]  /*b460*/  FFMA.FTZ R30, R30, UR12, R20 ;  /* 0x0000000c1e1e7c23 */ /* 0x000fe20008010014 */
[----:B------:R-:W-:Y:S01]  /*b470*/  LOP3.LUT P4, RZ, R148, 0xff, RZ, 0xc0, !PT ;  /* 0x000000ff94ff7812 */ /* 0x000fe2000788c0ff */
[--C-:B------:R-:W-:Y:S01]  /*b480*/  FFMA.FTZ R136, R136, UR12, R17.reuse ;  /* 0x0000000c88887c23 */ /* 0x100fe20008010011 */
[----:B------:R-:W-:Y:S01]  /*b490*/  FSEL R26, R26, RZ, P5 ;  /* 0x000000ff1a1a7208 */ /* 0x000fe20002800000 */
[----:B------:R-:W-:Y:S01]  /*b4a0*/  FMUL.FTZ R2, R90, R2 ;  /* 0x000000025a027220 */ /* 0x000fe20000410000 */
[----:B------:R-:W-:Y:S01]  /*b4b0*/  LOP3.LUT P5, RZ, R148, 0xff00, RZ, 0xc0, !PT ;  /* 0x0000ff0094ff7812 */ /* 0x000fe200078ac0ff */
[----:B------:R-:W-:Y:S01]  /*b4c0*/  FMUL.FTZ R5, R91, R5 ;  /* 0x000000055b057220 */ /* 0x000fe20000410000 */
[----:B------:R-:W-:Y:S01]  /*b4d0*/  @P0 PRMT R17, R7, 0x7632, R17 ;  /* 0x0000763207110816 */ /* 0x000fe20000000011 */
[----:B------:R-:W-:Y:S01]  /*b4e0*/  FMUL.FTZ R7, R30, UR5 ;  /* 0x000000051e077c20 */ /* 0x000fe20008410000 */
[----:B------:R-:W-:Y:S01]  /*b4f0*/  MOV R24, RZ ;  /* 0x000000ff00187202 */ /* 0x000fe20000000f00 */
[----:B------:R-:W-:Y:S01]  /*b500*/  @P6 FMUL.FTZ R24, R27, R28 ;  /* 0x0000001c1b186220 */ /* 0x000fe20000410000 */
[----:B------:R-:W-:Y:S01]  /*b510*/  F2FP.BF16.F32.PACK_AB R138, R25, R138 ;  /* 0x0000008a198a723e */ /* 0x000fe200000010ff */
[----:B------:R-:W-:Y:S01]  /*b520*/  FMUL.FTZ R28, R136, UR5 ;  /* 0x00000005881c7c20 */ /* 0x000fe20008410000 */
[----:B------:R-:W-:Y:S01]  /*b530*/  @P0 SHF.L.U32 R17, R17, 0x10, RZ ;  /* 0x0000001011110819 */ /* 0x000fe200000006ff */
[----:B------:R-:W-:Y:S01]  /*b540*/  FMUL.FTZ R7, R7, UR4 ;  /* 0x0000000407077c20 */ /* 0x000fe20008410000 */
[----:B------:R-:W-:Y:S01]  /*b550*/  @P4 SHF.L.U32 R25, R4, 0x10, RZ ;  /* 0x0000001004194819 */ /* 0x000fe200000006ff */
[----:B------:R-:W-:Y:S01]  /*b560*/  FMUL.FTZ R28, R28, UR4 ;  /* 0x000000041c1c7c20 */ /* 0x000fe20008410000 */
[----:B------:R-:W-:Y:S01]  /*b570*/  MOV R20, RZ ;  /* 0x000000ff00147202 */ /* 0x000fe20000000f00 */
[----:B------:R-:W-:Y:S01]  /*b580*/  @P0 FMUL.FTZ R20, R7, R17 ;  /* 0x0000001107140220 */ /* 0x000fe20000410000 */
[----:B------:R-:W-:Y:S01]  /*b590*/  @P5 PRMT R29, R4, 0x7632, R29 ;  /* 0x00007632041d5816 */ /* 0x000fe2000000001d */
[----:B------:R-:W-:Y:S01]  /*b5a0*/  FMUL.FTZ R4, R9, UR5 ;  /* 0x0000000509047c20 */ /* 0x000fe20008410000 */
[----:B------:R-:W-:Y:S01]  /*b5b0*/  MOV R17, RZ ;  /* 0x000000ff00117202 */ /* 0x000fe20000000f00 */
        /* <DEDUP_REMOVED lines=20> */
[----:B------:R-:W-:Y:S02]  /*b700*/  F2FP.BF16.F32.PACK_AB R5, R5, R2 ;  /* 0x000000020505723e */ /* 0x000fe400000010ff */
[----:B------:R-:W-:Y:S01]  /*b710*/  F2FP.BF16.F32.PACK_AB R4, R4, R28 ;  /* 0x0000001c0404723e */ /* 0x000fe200000010ff */
[----:B------:R-:W-:Y:S06]  /*b720*/  BRA `(.L_x_5001) ;  /* 0x0000000400b47947 */ /* 0x000fec0003800000 */
.L_x_5000:
        /* <DEDUP_REMOVED lines=10> */
[----:B------:R-:W-:Y:S01]  /*b7d0*/  FFMA.FTZ R32, R32, UR13, R145 ;  /* 0x0000000d20207c23 */ /* 0x000fe20008010091 */
[----:B------:R-:W-:Y:S01]  /*b7e0*/  LOP3.LUT P0, RZ, R149, 0xff, RZ, 0xc0, !PT ;  /* 0x000000ff95ff7812 */ /* 0x000fe2000780c0ff */
[----:B------:R-:W-:Y:S01]  /*b7f0*/  FMUL.FTZ R2, R2, UR5 ;  /* 0x0000000502027c20 */ /* 0x000fe20008410000 */
[----:B------:R-:W-:Y:S01]  /*b800*/  FADD.FTZ R23, R23, -R31 ;  /* 0x8000001f17177221 */ /* 0x000fe20000010000 */
[----:B-----5:R-:W-:Y:S01]  /*b810*/  @P5 SHF.L.U32 R9, R5, 0x10, RZ ;  /* 0x0000001005095819 */ /* 0x020fe200000006ff */
[----:B------:R-:W-:Y:S01]  /*b820*/  FADD.FTZ R32, R24, -R32 ;  /* 0x8000002018207221 */ /* 0x000fe20000010000 */
[----:B------:R-:W-:Y:S01]  /*b830*/  FMUL.FTZ R2, R2, UR4 ;  /* 0x0000000402027c20 */ /* 0x000fe20008410000 */
[----:B------:R-:W-:Y:S01]  /*b840*/  MOV R22, RZ ;  /* 0x000000ff00167202 */ /* 0x000fe20000000f00 */
[----:B------:R-:W-:Y:S01]  /*b850*/  FFMA.FTZ R33, R33, UR13, R145 ;  /* 0x0000000d21217c23 */ /* 0x000fe20008010091 */
[----:B------:R-:W-:Y:S01]  /*b860*/  @P4 PRMT R5, R5, 0x7632, R5 ;  /* 0x0000763205054816 */ /* 0x000fe20000000005 */
[-C--:B------:R-:W-:Y:S01]  /*b870*/  @P5 FMUL.FTZ R19, R9, R2.reuse ;  /* 0x0000000209135220 */ /* 0x080fe20000410000 */
[----:B------:R-:W-:Y:S01]  /*b880*/  PRMT R9, R37, 0x7632, R9 ;  /* 0x0000763225097816 */ /* 0x000fe20000000009 */
[----:B------:R-:W-:Y:S01]  /*b890*/  FADD.FTZ R26, R26, -R33 ;  /* 0x800000211a1a7221 */ /* 0x000fe20000010000 */
[----:B------:R-:W-:Y:S01]  /*b8a0*/  LOP3.LUT P3, RZ, R149, 0xff00, RZ, 0xc0, !PT ;  /* 0x0000ff0095ff7812 */ /* 0x000fe2000786c0ff */
[--C-:B------:R-:W-:Y:S01]  /*b8b0*/  FFMA.FTZ R34, R34, UR13, R145.reuse ;  /* 0x0000000d22227c23 */ /* 0x100fe20008010091 */
[----:B------:R-:W-:Y:S01]  /*b8c0*/  SHF.L.U32 R9, R9, 0x10, RZ ;  /* 0x0000001009097819 */ /* 0x000fe200000006ff */
[----:B------:R-:W-:Y:S01]  /*b8d0*/  FFMA.FTZ R35, R35, UR13, R145 ;  /* 0x0000000d23237c23 */ /* 0x000fe20008010091 */
[----:B------:R-:W-:Y:S01]  /*b8e0*/  LOP3.LUT P2, RZ, R149, 0xff0000, RZ, 0xc0, !PT ;  /* 0x00ff000095ff7812 */ /* 0x000fe2000784c0ff */
[----:B------:R-:W-:Y:S01]  /*b8f0*/  FADD.FTZ R34, R28, -R34 ;  /* 0x800000221c227221 */ /* 0x000fe20000010000 */
[----:B------:R-:W-:Y:S01]  /*b900*/  PRMT R27, R39, 0x7632, R27 ;  /* 0x00007632271b7816 */ /* 0x000fe2000000001b */
[----:B------:R-:W-:Y:S01]  /*b910*/  FFMA.FTZ R9, R23, UR12, R9 ;  /* 0x0000000c17097c23 */ /* 0x000fe20008010009 */
[----:B------:R-:W-:Y:S01]  /*b920*/  @P0 SHF.L.U32 R23, R6, 0x10, RZ ;  /* 0x0000001006170819 */ /* 0x000fe200000006ff */
[----:B------:R-:W-:Y:S01]  /*b930*/  FFMA.FTZ R20, R20, UR13, R145 ;  /* 0x0000000d14147c23 */ /* 0x000fe20008010091 */
[----:B------:R-:W-:Y:S01]  /*b940*/  SHF.L.U32 R27, R27, 0x10, RZ ;  /* 0x000000101b1b7819 */ /* 0x000fe200000006ff */
[----:B------:R-:W-:Y:S01]  /*b950*/  FMUL.FTZ R21, R9, UR5 ;  /* 0x0000000509157c20 */ /* 0x000fe20008410000 */
[----:B------:R-:W-:Y:S01]  /*b960*/  @P4 SHF.L.U32 R9, R5, 0x10, RZ ;  /* 0x0000001005094819 */ /* 0x000fe200000006ff */
[----:B------:R-:W-:Y:S01]  /*b970*/  FADD.FTZ R35, R30, -R35 ;  /* 0x800000231e237221 */ /* 0x000fe20000010000 */
[----:B------:R-:W-:Y:S01]  /*b980*/  @P3 PRMT R24, R6, 0x7632, R24 ;  /* 0x0000763206183816 */ /* 0x000fe20000000018 */
[----:B------:R-:W-:Y:S01]  /*b990*/  FMUL.FTZ R5, R21, UR4 ;  /* 0x0000000415057c20 */ /* 0x000fe20008410000 */
[----:B------:R-:W-:Y:S01]  /*b9a0*/  MOV R21, RZ ;  /* 0x000000ff00157202 */ /* 0x000fe20000000f00 */
[----:B------:R-:W-:Y:S01]  /*b9b0*/  FADD.FTZ R20, R17, -R20 ;  /* 0x8000001411147221 */ /* 0x000fe20000010000 */
[----:B------:R-:W-:Y:S01]  /*b9c0*/  @P3 SHF.L.U32 R24, R24, 0x10, RZ ;  /* 0x0000001018183819 */ /* 0x000fe200000006ff */
[-C--:B------:R-:W-:Y:S01]  /*b9d0*/  @P4 FMUL.FTZ R21, R9, R5.reuse ;  /* 0x0000000509154220 */ /* 0x080fe20000410000 */
[----:B------:R-:W-:Y:S01]  /*b9e0*/  SHF.L.U32 R9, R38, 0x10, RZ ;  /* 0x0000001026097819 */ /* 0x000fe200000006ff */
[----:B------:R-:W-:Y:S01]  /*b9f0*/  FFMA.FTZ R27, R35, UR12, R27 ;  /* 0x0000000c231b7c23 */ /* 0x000fe2000801001b */
[----:B------:R-:W-:Y:S01]  /*ba00*/  FMUL.FTZ R2, R90, R2 ;  /* 0x000000025a027220 */ /* 0x000fe20000410000 */
[----:B------:R-:W-:-:S02]  /*ba10*/  FMUL.FTZ R5, R91, R5 ;  /* 0x000000055b057220 */ /* 0x000fc40000410000 */
[----:B------:R-:W-:Y:S01]  /*ba20*/  FFMA.FTZ R9, R32, UR12, R9 ;  /* 0x0000000c20097c23 */ /* 0x000fe20008010009 */
[----:B------:R-:W-:Y:S01]  /*ba30*/  FMUL.FTZ R27, R27, UR5 ;  /* 0x000000051b1b7c20 */ /* 0x000fe20008410000 */
[----:B------:R-:W-:Y:S02]  /*ba40*/  FSEL R2, R2, RZ, P5 ;  /* 0x000000ff02027208 */ /* 0x000fe40002800000 */
[----:B------:R-:W-:Y:S01]  /*ba50*/  FMUL.FTZ R9, R9, UR5 ;  /* 0x0000000509097c20 */ /* 0x000fe20008410000 */
[----:B------:R-:W-:-:S03]  /*ba60*/  FSEL R5, R5, RZ, P4 ;  /* 0x000000ff05057208 */ /* 0x000fc60002000000 */
[----:B------:R-:W-:Y:S01]  /*ba70*/  FMUL.FTZ R9, R9, UR4 ;  /* 0x0000000409097c20 */ /* 0x000fe20008410000 */
[----:B------:R-:W-:-:S03]  /*ba80*/  F2FP.BF16.F32.PACK_AB R5, R5, R2 ;  /* 0x000000020505723e */ /* 0x000fc600000010ff */
[-C--:B------:R-:W-:Y:S01]  /*ba90*/  @P0 FMUL.FTZ R22, R23, R9.reuse ;  /* 0x0000000917160220 */ /* 0x080fe20000410000 */
[----:B------:R-:W-:Y:S01]  /*baa0*/  PRMT R23, R38, 0x7632, R23 ;  /* 0x0000763226177816 */ /* 0x000fe20000000017 */
[----:B------:R-:W-:-:S03]  /*bab0*/  FMUL.FTZ R9, R92, R9 ;  /* 0x000000095c097220 */ /* 0x000fc60000410000 */
[----:B------:R-:W-:Y:S02]  /*bac0*/  SHF.L.U32 R23, R23, 0x10, RZ ;  /* 0x0000001017177819 */ /* 0x000fe400000006ff */
[----:B------:R-:W-:Y:S02]  /*bad0*/  FSEL R9, R9, RZ, P0 ;  /* 0x000000ff09097208 */ /* 0x000fe40000000000 */
[----:B------:R-:W-:Y:S01]  /*bae0*/  ISETP.GE.U32.AND P0, PT, R148, RZ, PT ;  /* 0x000000ff9400720c */ /* 0x000fe20003f06070 */
[----:B------:R-:W-:Y:S01]  /*baf0*/  FFMA.FTZ R23, R26, UR12, R23 ;  /* 0x0000000c1a177c23 */ /* 0x000fe20008010017 */
[----:B------:R-:W-:Y:S02]  /*bb00*/  @P2 SHF.L.U32 R26, R7, 0x10, RZ ;  /* 0x00000010071a2819 */ /* 0x000fe400000006ff */
[----:B------:R-:W-:Y:S01]  /*bb10*/  ISETP.GE.U32.AND.EX P0, PT, R149, 0x1000000, PT, P0 ;  /* 0x010000009500780c */ /* 0x000fe20003f06100 */
[----:B------:R-:W-:Y:S01]  /*bb20*/  FMUL.FTZ R6, R23, UR5 ;  /* 0x0000000517067c20 */ /* 0x000fe20008410000 */
[----:B------:R-:W-:-:S03]  /*bb30*/  MOV R23, RZ ;  /* 0x000000ff00177202 */ /* 0x000fc60000000f00 */
[----:B------:R-:W-:-:S04]  /*bb40*/  FMUL.FTZ R6, R6, UR4 ;  /* 0x0000000406067c20 */ /* 0x000fc80008410000 */
[-C--:B------:R-:W-:Y:S01]  /*bb50*/  @P3 FMUL.FTZ R23, R24, R6.reuse ;  /* 0x0000000618173220 */ /* 0x080fe20000410000 */
[----:B------:R-:W-:Y:S01]  /*bb60*/  SHF.L.U32 R24, R39, 0x10, RZ ;  /* 0x0000001027187819 */ /* 0x000fe200000006ff */
[----:B------:R-:W-:Y:S02]  /*bb70*/  FMUL.FTZ R6, R93, R6 ;  /* 0x000000065d067220 */ /* 0x000fe40000410000 */
[----:B------:R-:W-:Y:S02]  /*bb80*/  @P0 PRMT R7, R7, 0x7632, R7 ;  /* 0x0000763207070816 */ /* 0x000fe40000000007 */
[----:B------:R-:W-:Y:S01]  /*bb90*/  FFMA.FTZ R24, R34, UR12, R24 ;  /* 0x0000000c22187c23 */ /* 0x000fe20008010018 */
[----:B------:R-:W-:Y:S02]  /*bba0*/  FSEL R6, R6, RZ, P3 ;  /* 0x000000ff06067208 */ /* 0x000fe40001800000 */
[----:B------:R-:W-:Y:S01]  /*bbb0*/  LOP3.LUT P3, RZ, R148, 0xff, RZ, 0xc0, !PT ;  /* 0x000000ff94ff7812 */ /* 0x000fe2000786c0ff */
[----:B------:R-:W-:Y:S01]  /*bbc0*/  FMUL.FTZ R24, R24, UR5 ;  /* 0x0000000518187c20 */ /* 0x000fe20008410000 */
[----:B------:R-:W-:Y:S01]  /*bbd0*/  @P0 SHF.L.U32 R17, R7, 0x10, RZ ;  /* 0x0000001007110819 */ /* 0x000fe200000006ff */
[----:B------:R-:W-:Y:S01]  /*bbe0*/  FMUL.FTZ R7, R27, UR4 ;  /* 0x000000041b077c20 */ /* 0x000fe20008410000 */
[----:B------:R-:W-:Y:S01]  /*bbf0*/  F2FP.BF16.F32.PACK_AB R6, R6, R9 ;  /* 0x000000090606723e */ /* 0x000fe200000010ff */
[----:B------:R-:W-:Y:S01]  /*bc00*/  FMUL.FTZ R25, R24, UR4 ;  /* 0x0000000418197c20 */ /* 0x000fe20008410000 */
[----:B------:R-:W-:-:S03]  /*bc10*/  MOV R24, RZ ;  /* 0x000000ff00187202 */ /* 0x000fc60000000f00 */
[-C--:B------:R-:W-:Y:S01]  /*bc20*/  @P2 FMUL.FTZ R24, R26, R25.reuse ;  /* 0x000000191a182220 */ /* 0x080fe20000410000 */
[----:B------:R-:W-:Y:S01]  /*bc30*/  FMUL.FTZ R26, R94, R25 ;  /* 0x000000195e1a7220 */ /* 0x000fe20000410000 */
[----:B------:R-:W-:Y:S02]  /*bc40*/  PRMT R25, R36, 0x7632, R25 ;  /* 0x0000763224197816 */ /* 0x000fe40000000019 */
[----:B------:R-:W-:Y:S02]  /*bc50*/  @P3 SHF.L.U32 R27, R4, 0x10, RZ ;  /* 0x00000010041b3819 */ /* 0x000fe400000006ff */
[----:B------:R-:W-:Y:S02]  /*bc60*/  SHF.L.U32 R25, R25, 0x10, RZ ;  /* 0x0000001019197819 */ /* 0x000fe400000006ff */
[----:B------:R-:W-:Y:S02]  /*bc70*/  FSEL R26, R26, RZ, P2 ;  /* 0x000000ff1a1a7208 */ /* 0x000fe40001000000 */
[----:B------:R-:W-:Y:S01]  /*bc80*/  LOP3.LUT P2, RZ, R148, 0xff00, RZ, 0xc0, !PT ;  /* 0x0000ff0094ff7812 */ /* 0x000fe2000784c0ff */
[----:B------:R-:W-:Y:S01]  /*bc90*/  FFMA.FTZ R25, R8, UR12, R25 ;  /* 0x0000000c08197c23 */ /* 0x000fe20008010019 */
[----:B------:R-:W-:-:S03]  /*bca0*/  SHF.L.U32 R8, R36, 0x10, RZ ;  /* 0x0000001024087819 */ /* 0x000fc600000006ff */
[----:B------:R-:W-:Y:S02]  /*bcb0*/  FMUL.FTZ R25, R25, UR5 ;  /* 0x0000000519197c20 */ /* 0x000fe40008410000 */
[----:B------:R-:W-:Y:S01]  /*bcc0*/  FFMA.FTZ R8, R20, UR12, R8 ;  /* 0x0000000c14087c23 */ /* 0x000fe20008010008 */
[----:B------:R-:W-:Y:S01]  /*bcd0*/  MOV R20, RZ ;  /* 0x000000ff00147202 */ /* 0x000fe20000000f00 */
[-C--:B------:R-:W-:Y:S01]  /*bce0*/  @P0 FMUL.FTZ R20, R17, R7.reuse ;  /* 0x0000000711140220 */ /* 0x080fe20000410000 */
[----:B------:R-:W-:Y:S01]  /*bcf0*/  MOV R17, RZ ;  /* 0x000000ff00117202 */ /* 0x000fe20000000f00 */
[----:B------:R-:W-:Y:S01]  /*bd00*/  FMUL.FTZ R8, R8, UR5 ;  /* 0x0000000508087c20 */ /* 0x000fe20008410000 */
[----:B------:R-:W-:Y:S01]  /*bd10*/  FMUL.FTZ R7, R95, R7 ;  /* 0x000000075f077220 */ /* 0x000fe20000410000 */
[----:B------:R-:W-:Y:S02]  /*bd20*/  @P2 PRMT R4, R4, 0x7632, R4 ;  /* 0x0000763204042816 */ /* 0x000fe40000000004 */
[----:B------:R-:W-:-:S02]  /*bd30*/  FMUL.FTZ R8, R8, UR4 ;  /* 0x0000000408087c20 */ /* 0x000fc40008410000 */
[----:B------:R-:W-:Y:S02]  /*bd40*/  FSEL R7, R7, RZ, P0 ;  /* 0x000000ff07077208 */ /* 0x000fe40000000000 */
[-C--:B------:R-:W-:Y:S01]  /*bd50*/  @P3 FMUL.FTZ R17, R27, R8.reuse ;  /* 0x000000081b113220 */ /* 0x080fe20000410000 */
[----:B------:R-:W-:Y:S01]  /*bd60*/  @P2 SHF.L.U32 R27, R4, 0x10, RZ ;  /* 0x00000010041b2819 */ /* 0x000fe200000006ff */
[----:B------:R-:W-:Y:S01]  /*bd70*/  FMUL.FTZ R4, R25, UR4 ;  /* 0x0000000419047c20 */ /* 0x000fe20008410000 */
[----:B------:R-:W-:Y:S01]  /*bd80*/  MOV R25, RZ ;  /* 0x000000ff00197202 */ /* 0x000fe20000000f00 */
[----:B------:R-:W-:Y:S01]  /*bd90*/  FMUL.FTZ R8, R88, R8 ;  /* 0x0000000858087220 */ /* 0x000fe20000410000 */
[----:B------:R-:W-:Y:S01]  /*bda0*/  F2FP.BF16.F32.PACK_AB R7, R7, R26 ;  /* 0x0000001a0707723e */ /* 0x000fe200000010ff */
[-C--:B------:R-:W-:Y:S01]  /*bdb0*/  @P2 FMUL.FTZ R25, R27, R4.reuse ;  /* 0x000000041b192220 */ /* 0x080fe20000410000 */
[----:B------:R-:W-:Y:S02]  /*bdc0*/  FMUL.FTZ R4, R89, R4 ;  /* 0x0000000459047220 */ /* 0x000fe40000410000 */
[----:B------:R-:W-:-:S03]  /*bdd0*/  FSEL R8, R8, RZ, P3 ;  /* 0x000000ff08087208 */ /* 0x000fc60001800000 */
[----:B------:R-:W-:-:S04]  /*bde0*/  FSEL R4, R4, RZ, P2 ;  /* 0x000000ff04047208 */ /* 0x000fc80001000000 */
[----:B------:R-:W-:-:S07]  /*bdf0*/  F2FP.BF16.F32.PACK_AB R4, R4, R8 ;  /* 0x000000080404723e */ /* 0x000fce00000010ff */
.L_x_5001:
[----:B------:R-:W1:Y:S01]  /*be00*/  @P1 LDC.64 R8, c[0x0][0x478] ;  /* 0x00011e00ff081b82 */ /* 0x000e620000000a00 */
[----:B------:R-:W-:Y:S01]  /*be10*/  MOV R2, 0x10 ;  /* 0x0000001000027802 */ /* 0x000fe20000000f00 */
[----:B-1----:R-:W-:-:S04]  /*be20*/  @P1 IMAD.WIDE.U32 R8, R3, 0x10, R8 ;  /* 0x0000001003081825 */ /* 0x002fc800078e0008 */
[----:B------:R-:W-:Y:S01]  /*be30*/  IMAD.WIDE.U32 R2, R3, R2, UR26 ;  /* 0x0000001a03027e25 */ /* 0x000fe2000f8e0002 */
[----:B------:R1:W-:Y:S04]  /*be40*/  @P1 STG.E.128 desc[UR14][R8.64], R136 ;  /* 0x0000008808001986 */ /* 0x0003e8000c101d0e */
[----:B------:R1:W-:Y:S02]  /*be50*/  STG.E.128 desc[UR14][R2.64], R4 ;  /* 0x0000000402007986 */ /* 0x0003e4000c101d0e */
.L_x_4991:
        /* <DEDUP_REMOVED lines=39> */
[----:B------:R-:W5:Y:S01]  /*c0d0*/  LDL.LU R2, [R1+0x28] ;  /* 0x0000280001027983 */ /* 0x000f620000300800 */
[----:B------:R-:W-:Y:S01]  /*c0e0*/  UIADD3 UR6, UPT, UPT, UR6, UR28, URZ ;  /* 0x0000001c06067290 */ /* 0x000fe2000fffe0ff */
[----:B------:R-:W-:-:S03]  /*c0f0*/  ISETP.NE.AND P0, PT, R0, RZ, PT ;  /* 0x000000ff0000720c */ /* 0x000fc60003f05270 */
[----:B------:R-:W-:Y:S01]  /*c100*/  UISETP.GE.AND UP1, UPT, UR6, UR29, UPT ;  /* 0x0000001d0600728c */ /* 0x000fe2000bf26270 */
[----:B------:R-:W-:-:S04]  /*c110*/  PLOP3.LUT P0, PT, P0, PT, PT, 0x8, 0x80 ;  /* 0x000000000080781c */ /* 0x000fc8000070e170 */
[----:B------:R-:W-:Y:S01]  /*c120*/  P2R R0, PR, RZ, 0x1 ;  /* 0x00000001ff007803 */ /* 0x000fe20000000000 */
        /* <DEDUP_REMOVED lines=81> */
[----:B------:R2:W5:Y:S01]  /*c640*/  LDL.LU R48, [R1+0x4] ;  /* 0x0000040001307983 */ /* 0x0005620000300800 */
        /* <DEDUP_REMOVED lines=36> */
[----:B------:R-:W-:-:S03]  /*c890*/  MOV R44, R206 ;  /* 0x000000ce002c7202 */ /* 0x000fc60000000f00 */
[----:B------:R2:W5:Y:S04]  /*c8a0*/  LDL.LU R65, [R1+0xd8] ;  /* 0x0000d80001417983 */ /* 0x0005680000300800 */
        /* <DEDUP_REMOVED lines=53> */
.L_x_4979:
[----:B------:R-:W2:Y:S01]  /*cc00*/  S2R R112, SR_TID.X ;  /* 0x0000000000707919 */ /* 0x000ea20000002100 */
[----:B------:R-:W3:Y:S08]  /*cc10*/  S2UR UR4, SR_CTAID.X ;  /* 0x00000000000479c3 */ /* 0x000ef00000002500 */
[----:B------:R-:W3:Y:S08]  /*cc20*/  LDC R0, c[0x0][0x388] ;  /* 0x0000e200ff007b82 */ /* 0x000ef00000000800 */
[----:B-1----:R-:W1:Y:S08]  /*cc30*/  LDC.64 R2, c[0x0][0x440] ;  /* 0x00011000ff027b82 */ /* 0x002e700000000a00 */
[----:B------:R-:W4:Y:S08]  /*cc40*/  LDC.64 R88, c[0x0][0x448] ;  /* 0x00011200ff587b82 */ /* 0x000f300000000a00 */
[----:B------:R-:W0:Y:S01]  /*cc50*/  LDC.64 R90, c[0x0][0x460] ;  /* 0x00011800ff5a7b82 */ /* 0x000e220000000a00 */
[----:B---3--:R-:W-:-:S05]  /*cc60*/  IMAD R0, R0, UR4, RZ ;  /* 0x0000000400007c24 */ /* 0x008fca000f8e02ff */
[----:B--2---:R-:W-:-:S05]  /*cc70*/  LEA.HI R113, R0, R112, RZ, 0x1d ;  /* 0x0000007000717211 */ /* 0x004fca00078fe8ff */
[----:B-1----:R-:W-:-:S04]  /*cc80*/  IMAD.WIDE.U32 R2, R113, 0x20, R2 ;  /* 0x0000002071027825 */ /* 0x002fc800078e0002 */
[C---:B----4-:R-:W-:Y:S01]  /*cc90*/  IMAD.WIDE.U32 R88, R113.reuse, 0x20, R88 ;  /* 0x0000002071587825 */ /* 0x050fe200078e0058 */
[----:B0----5:R-:W-:Y:S04]  /*cca0*/  STG.E.128 desc[UR14][R2.64], R48 ;  /* 0x0000003002007986 */ /* 0x021fe8000c101d0e */
        /* <DEDUP_REMOVED lines=31> */
.L_x_5003:
        /* <DEDUP_REMOVED lines=14> */
.L_x_19329:


//--------------------- .text._ZN10layer_norm22ln_bwd_finalize_kernelINS_22Kernel_traits_finalizeILj5120Ef13__nv_bfloat16S2_S2_fjLb1ELj1024ELj4ENS_18Kernel_traits_baseILj5120EfS2_S2_S2_fjLj1024EEEEELb1ELb0EEEvNS_9BwdParamsE --------------------------
	.section	.text._ZN10layer_norm22ln_bwd_finalize_kernelINS_22Kernel_traits_finalizeILj5120Ef13__nv_bfloat16S2_S2_fjLb1ELj1024ELj4ENS_18Kernel_traits_baseILj5120EfS2_S2_S2_fjLj1024EEEEELb1ELb0EEEvNS_9BwdParamsE,"ax",@progbits
	.align	128
        .global         _ZN10layer_norm22ln_bwd_finalize_kernelINS_22Kernel_traits_finalizeILj5120Ef13__nv_bfloat16S2_S2_fjLb1ELj1024ELj4ENS_18Kernel_traits_baseILj5120EfS2_S2_S2_fjLj1024EEEEELb1ELb0EEEvNS_9BwdParamsE
        .type           _ZN10layer_norm22ln_bwd_finalize_kernelINS_22Kernel_traits_finalizeILj5120Ef13__nv_bfloat16S2_S2_fjLb1ELj1024ELj4ENS_18Kernel_traits_baseILj5120EfS2_S2_S2_fjLj1024EEEEELb1ELb0EEEvNS_9BwdParamsE,@function
        .size           _ZN10layer_norm22ln_bwd_finalize_kernelINS_22Kernel_traits_finalizeILj5120Ef13__nv_bfloat16S2_S2_fjLb1ELj1024ELj4ENS_18Kernel_traits_baseILj5120EfS2_S2_S2_fjLj1024EEEEELb1ELb0EEEvNS_9BwdParamsE,(.L_x_19330 - _ZN10layer_norm22ln_bwd_finalize_kernelINS_22Kernel_traits_finalizeILj5120Ef13__nv_bfloat16S2_S2_fjLb1ELj1024ELj4ENS_18Kernel_traits_baseILj5120EfS2_S2_S2_fjLj1024EEEEELb1ELb0EEEvNS_9BwdParamsE)
        .other          _ZN10layer_norm22ln_bwd_finalize_kernelINS_22Kernel_traits_finalizeILj5120Ef13__nv_bfloat16S2_S2_fjLb1ELj1024ELj4ENS_18Kernel_traits_baseILj5120EfS2_S2_S2_fjLj1024EEEEELb1ELb0EEEvNS_9BwdParamsE,@"STO_CUDA_ENTRY STV_DEFAULT"
_ZN10layer_norm22ln_bwd_finalize_kernelINS_22Kernel_traits_finalizeILj5120Ef13__nv_bfloat16S2_S2_fjLb1ELj1024ELj4ENS_18Kernel_traits_baseILj5120EfS2_S2_S2_fjLj1024EEEEELb1ELb0EEEvNS_9BwdParamsE:
.text._ZN10layer_norm22ln_bwd_finalize_kernelINS_22Kernel_traits_finalizeILj5120Ef13__nv_bfloat16S2_S2_fjLb1ELj1024ELj4ENS_18Kernel_traits_baseILj5120EfS2_S2_S2_fjLj1024EEEEELb1ELb0EEEvNS_9BwdParamsE:
        /* <DEDUP_REMOVED lines=23> */
[----:B------:R-:W-:Y:S02]  /*0170*/  MOV R18, RZ ;  /* 0x000000ff00127202 */ /* 0x000fe40000000f00 */
[----:B------:R-:W-:Y:S02]  /*0180*/  IADD3 R9, PT, PT, R9, R8, RZ ;  /* 0x0000000809097210 */ /* 0x000fe40007ffe0ff */
[----:B------:R-:W-:-:S02]  /*0190*/  MOV R8, R5 ;  /* 0x0000000500087202 */ /* 0x000fc40000000f00 */
[C---:B------:R-:W-:Y:S02]  /*01a0*/  ISETP.GE.U32.AND P0, PT, R9.reuse, 0xe0, PT ;  /* 0x000000e00900780c */ /* 0x040fe40003f06070 */
[----:B------:R-:W-:Y:S02]  /*01b0*/  MOV R28, RZ ;  /* 0x000000ff001c7202 */ /* 0x000fe40000000f00 */
[----:B------:R-:W-:Y:S02]  /*01c0*/  MOV R7, RZ ;  /* 0x000000ff00077202 */ /* 0x000fe40000000f00 */
[----:B------:R-:W-:-:S07]  /*01d0*/  LEA.HI R10, R9, 0x1, RZ, 0x1b ;  /* 0x00000001090a7811 */ /* 0x000fce00078fd8ff */
[----:B------:R-:W-:Y:S05]  /*01e0*/  @!P0 BRA `(.L_x_5007) ;  /* 0x0000000400c48947 */ /* 0x000fea0003800000 */
        /* <DEDUP_REMOVED lines=13> */
[----:B------:R-:W-:Y:S01]  /*02c0*/  IADD3 R22, PT, PT, R6, R13, RZ ;  /* 0x0000000d06167210 */ /* 0x000fe20007ffe0ff */
        /* <DEDUP_REMOVED lines=11> */
[----:B------:R-:W-:-:S07]  /*0380*/  IADD3 R24, PT, PT, R6, R15, RZ ;  /* 0x0000000f06187210 */ /* 0x000fce0007ffe0ff */
.L_x_5008:
[----:B------:R-:W0:Y:S02]  /*0390*/  LDC.64 R14, c[0x0][0x440] ;  /* 0x00011000ff0e7b82 */ /* 0x000e240000000a00 */
[----:B0-----:R-:W-:-:S04]  /*03a0*/  IMAD.WIDE.U32 R20, R11, 0x4, R14 ;  /* 0x000000040b147825 */ /* 0x001fc800078e000e */
[--C-:B------:R-:W-:Y:S02]  /*03b0*/  IMAD.WIDE.U32 R16, R23, 0x4, R14.reuse ;  /* 0x0000000417107825 */ /* 0x100fe400078e000e */
[----:B------:R-:W2:Y:S04]  /*03c0*/  LDG.E R20, desc[UR6][R20.64] ;  /* 0x0000000614147981 */ /* 0x000ea8000c1e1900 */
[----:B------:R0:W3:Y:S02]  /*03d0*/  LDG.E R12, desc[UR6][R16.64] ;  /* 0x00000006100c7981 */ /* 0x0000e4000c1e1900 */
[----:B0-----:R-:W-:-:S05]  /*03e0*/  IMAD.WIDE.U32 R16, R13, 0x4, R14 ;  /* 0x000000040d107825 */ /* 0x001fca00078e000e */
[----:B------:R0:W4:Y:S02]  /*03f0*/  LDG.E R19, desc[UR6][R16.64] ;  /* 0x0000000610137981 */ /* 0x000124000c1e1900 */
[----:B0-----:R-:W-:-:S04]  /*0400*/  IMAD.WIDE.U32 R16, R22, 0x4, R14 ;  /* 0x0000000416107825 */ /* 0x001fc800078e000e */
[----:B--2---:R-:W-:Y:S01]  /*0410*/  FADD.FTZ R7, R20, R7 ;  /* 0x0000000714077221 */ /* 0x004fe20000010000 */
[----:B------:R-:W-:-:S04]  /*0420*/  IMAD.WIDE.U32 R20, R24, 0x4, R14 ;  /* 0x0000000418147825 */ /* 0x000fc800078e000e */
[----:B---3--:R-:W-:Y:S02]  /*0430*/  FADD.FTZ R7, R7, R12 ;  /* 0x0000000c07077221 */ /* 0x008fe40000010000 */
[----:B------:R0:W2:Y:S02]  /*0440*/  LDG.E R12, desc[UR6][R20.64] ;  /* 0x00000006140c7981 */ /* 0x0000a4000c1e1900 */
[----:B----4-:R-:W-:Y:S02]  /*0450*/  FADD.FTZ R7, R7, R19 ;  /* 0x0000001307077221 */ /* 0x010fe40000010000 */
[----:B------:R1:W3:Y:S01]  /*0460*/  LDG.E R19, desc[UR6][R16.64] ;  /* 0x0000000610137981 */ /* 0x0002e2000c1e1900 */
[----:B0-----:R-:W-:-:S04]  /*0470*/  IMAD.WIDE.U32 R20, R25, 0x4, R14 ;  /* 0x0000000419147825 */ /* 0x001fc800078e000e */
[----:B-1----:R-:W-:-:S04]  /*0480*/  IMAD.WIDE.U32 R16, R27, 0x4, R14 ;  /* 0x000000041b107825 */ /* 0x002fc800078e000e */
[----:B--2---:R-:W-:Y:S02]  /*0490*/  FADD.FTZ R7, R7, R12 ;  /* 0x0000000c07077221 */ /* 0x004fe40000010000 */
[----:B------:R-:W2:Y:S02]  /*04a0*/  LDG.E R12, desc[UR6][R20.64] ;  /* 0x00000006140c7981 */ /* 0x000ea4000c1e1900 */
[----:B---3--:R-:W-:Y:S02]  /*04b0*/  FADD.FTZ R19, R7, R19 ;  /* 0x0000001307137221 */ /* 0x008fe40000010000 */
[----:B------:R0:W3:Y:S02]  /*04c0*/  LDG.E R7, desc[UR6][R16.64] ;  /* 0x0000000610077981 */ /* 0x0000e4000c1e1900 */
[----:B0-----:R-:W0:Y:S01]  /*04d0*/  LDC.64 R16, c[0x0][0x448] ;  /* 0x00011200ff107b82 */ /* 0x001e220000000a00 */
[----:B------:R-:W-:-:S04]  /*04e0*/  IMAD.WIDE.U32 R20, R29, 0x4, R14 ;  /* 0x000000041d147825 */ /* 0x000fc800078e000e */
[----:B0-----:R-:W-:-:S06]  /*04f0*/  IMAD.WIDE.U32 R14, R11, 0x4, R16 ;  /* 0x000000040b0e7825 */ /* 0x001fcc00078e0010 */
[----:B------:R-:W4:Y:S01]  /*0500*/  LDG.E R15, desc[UR6][R14.64] ;  /* 0x000000060e0f7981 */ /* 0x000f22000c1e1900 */
[----:B--2---:R-:W-:-:S03]  /*0510*/  FADD.FTZ R19, R19, R12 ;  /* 0x0000000c13137221 */ /* 0x004fc60000010000 */
[----:B------:R0:W2:Y:S02]  /*0520*/  LDG.E R12, desc[UR6][R20.64] ;  /* 0x00000006140c7981 */ /* 0x0000a4000c1e1900 */
[----:B0-----:R-:W-:-:S04]  /*0530*/  IMAD.WIDE.U32 R20, R23, 0x4, R16 ;  /* 0x0000000417147825 */ /* 0x001fc800078e0010 */
[----:B---3--:R-:W-:Y:S02]  /*0540*/  FADD.FTZ R7, R19, R7 ;  /* 0x0000000713077221 */ /* 0x008fe40000010000 */
[----:B------:R-:W3:Y:S01]  /*0550*/  LDG.E R19, desc[UR6][R20.64] ;  /* 0x0000000614137981 */ /* 0x000ee2000c1e1900 */
[----:B----4-:R-:W-:Y:S01]  /*0560*/  FADD.FTZ R28, R15, R28 ;  /* 0x0000001c0f1c7221 */ /* 0x010fe20000010000 */
[----:B------:R-:W-:-:S04]  /*0570*/  IMAD.WIDE.U32 R14, R13, 0x4, R16 ;  /* 0x000000040d0e7825 */ /* 0x000fc800078e0010 */
[----:B---3--:R-:W-:Y:S02]  /*0580*/  FADD.FTZ R19, R28, R19 ;  /* 0x000000131c137221 */ /* 0x008fe40000010000 */
[----:B------:R-:W3:Y:S01]  /*0590*/  LDG.E R28, desc[UR6][R14.64] ;  /* 0x000000060e1c7981 */ /* 0x000ee2000c1e1900 */
        /* <DEDUP_REMOVED lines=8> */
[----:B------:R0:W3:Y:S01]  /*0620*/  LDG.E R19, desc[UR6][R20.64] ;  /* 0x0000000614137981 */ /* 0x0000e2000c1e1900 */
[----:B------:R-:W-:-:S04]  /*0630*/  IMAD.WIDE.U32 R14, R27, 0x4, R16 ;  /* 0x000000041b0e7825 */ /* 0x000fc800078e0010 */
[----:B0-----:R-:W-:-:S04]  /*0640*/  IMAD.WIDE.U32 R20, R29, 0x4, R16 ;  /* 0x000000041d147825 */ /* 0x001fc800078e0010 */
[----:B---3--:R-:W-:Y:S02]  /*0650*/  FADD.FTZ R28, R28, R19 ;  /* 0x000000131c1c7221 */ /* 0x008fe40000010000 */
[----:B------:R0:W3:Y:S02]  /*0660*/  LDG.E R19, desc[UR6][R14.64] ;  /* 0x000000060e137981 */ /* 0x0000e4000c1e1900 */
[----:B0-----:R-:W0:Y:S02]  /*0670*/  LDC.64 R14, c[0x0][0x460] ;  /* 0x00011800ff0e7b82 */ /* 0x001e240000000a00 */
[----:B0-----:R-:W-:-:S06]  /*0680*/  IMAD.WIDE.U32 R16, R11, 0x4, R14 ;  /* 0x000000040b107825 */ /* 0x001fcc00078e000e */
[----:B------:R-:W4:Y:S01]  /*0690*/  LDG.E R17, desc[UR6][R16.64] ;  /* 0x0000000610117981 */ /* 0x000f22000c1e1900 */
[----:B---3--:R-:W-:Y:S01]  /*06a0*/  FADD.FTZ R28, R28, R19 ;  /* 0x000000131c1c7221 */ /* 0x008fe20000010000 */
[----:B----4-:R-:W-:Y:S01]  /*06b0*/  FADD.FTZ R17, R17, R18 ;  /* 0x0000001211117221 */ /* 0x010fe20000010000 */
[----:B------:R-:W-:-:S06]  /*06c0*/  IMAD.WIDE.U32 R18, R23, 0x4, R14 ;  /* 0x0000000417127825 */ /* 0x000fcc00078e000e */
[----:B------:R-:W3:Y:S01]  /*06d0*/  LDG.E R18, desc[UR6][R18.64] ;  /* 0x0000000612127981 */ /* 0x000ee2000c1e1900 */
[----:B--2---:R-:W-:-:S03]  /*06e0*/  FADD.FTZ R7, R7, R12 ;  /* 0x0000000c07077221 */ /* 0x004fc60000010000 */
[----:B------:R0:W2:Y:S02]  /*06f0*/  LDG.E R12, desc[UR6][R20.64] ;  /* 0x00000006140c7981 */ /* 0x0000a4000c1e1900 */
[----:B0-----:R-:W-:-:S06]  /*0700*/  IMAD.WIDE.U32 R20, R13, 0x4, R14 ;  /* 0x000000040d147825 */ /* 0x001fcc00078e000e */
[----:B------:R-:W4:Y:S01]  /*0710*/  LDG.E R20, desc[UR6][R20.64] ;  /* 0x0000000614147981 */ /* 0x000f22000c1e1900 */
[----:B---3--:R-:W-:Y:S01]  /*0720*/  FADD.FTZ R17, R17, R18 ;  /* 0x0000001211117221 */ /* 0x008fe20000010000 */
[----:B------:R-:W-:-:S06]  /*0730*/  IMAD.WIDE.U32 R18, R24, 0x4, R14 ;  /* 0x0000000418127825 */ /* 0x000fcc00078e000e */
[----:B------:R-:W3:Y:S01]  /*0740*/  LDG.E R18, desc[UR6][R18.64] ;  /* 0x0000000612127981 */ /* 0x000ee2000c1e1900 */
[----:B----4-:R-:W-:-:S04]  /*0750*/  FADD.FTZ R17, R17, R20 ;  /* 0x0000001411117221 */ /* 0x010fc80000010000 */
[----:B---3--:R-:W-:Y:S01]  /*0760*/  FADD.FTZ R20, R17, R18 ;  /* 0x0000001211147221 */ /* 0x008fe20000010000 */
[----:B------:R-:W-:-:S06]  /*0770*/  IMAD.WIDE.U32 R16, R22, 0x4, R14 ;  /* 0x0000000416107825 */ /* 0x000fcc00078e000e */
[----:B------:R-:W3:Y:S01]  /*0780*/  LDG.E R17, desc[UR6][R16.64] ;  /* 0x0000000610117981 */ /* 0x000ee2000c1e1900 */
[----:B------:R-:W-:-:S06]  /*0790*/  IMAD.WIDE.U32 R18, R25, 0x4, R14 ;  /* 0x0000000419127825 */ /* 0x000fcc00078e000e */
[----:B------:R-:W4:Y:S01]  /*07a0*/  LDG.E R19, desc[UR6][R18.64] ;  /* 0x0000000612137981 */ /* 0x000f22000c1e1900 */
[----:B------:R-:W-:Y:S01]  /*07b0*/  IADD3 R26, PT, PT, R26, 0x8, RZ ;  /* 0x000000081a1a7810 */ /* 0x000fe20007ffe0ff */
[----:B---3--:R-:W-:Y:S01]  /*07c0*/  FADD.FTZ R16, R20, R17 ;  /* 0x0000001114107221 */ /* 0x008fe20000010000 */
[----:B------:R-:W-:-:S04]  /*07d0*/  IMAD.WIDE.U32 R20, R27, 0x4, R14 ;  /* 0x000000041b147825 */ /* 0x000fc800078e000e */
[----:B------:R-:W-:Y:S02]  /*07e0*/  IMAD.WIDE.U32 R14, R29, 0x4, R14 ;  /* 0x000000041d0e7825 */ /* 0x000fe400078e000e */
[----:B------:R-:W3:Y:S04]  /*07f0*/  LDG.E R21, desc[UR6][R20.64] ;  /* 0x0000000614157981 */ /* 0x000ee8000c1e1900 */
[----:B------:R-:W5:Y:S01]  /*0800*/  LDG.E R15, desc[UR6][R14.64] ;  /* 0x000000060e0f7981 */ /* 0x000f62000c1e1900 */
[----:B------:R-:W-:Y:S01]  /*0810*/  ISETP.NE.AND P0, PT, R26, RZ, PT ;  /* 0x000000ff1a00720c */ /* 0x000fe20003f05270 */
[----:B----4-:R-:W-:Y:S01]  /*0820*/  FADD.FTZ R16, R16, R19 ;  /* 0x0000001310107221 */ /* 0x010fe20000010000 */
[----:B--2---:R-:W-:Y:S01]  /*0830*/  FADD.FTZ R28, R28, R12 ;  /* 0x0000000c1c1c7221 */ /* 0x004fe20000010000 */
[----:B------:R-:W-:-:S02]  /*0840*/  IADD3 R8, PT, PT, R8, 0x100, RZ ;  /* 0x0000010008087810 */ /* 0x000fc40007ffe0ff */
[C---:B------:R-:W-:Y:S02]  /*0850*/  LEA R11, R4.reuse, R11, 0x8 ;  /* 0x0000000b040b7211 */ /* 0x040fe400078e40ff */
[C---:B------:R-:W-:Y:S02]  /*0860*/  LEA R23, R4.reuse, R23, 0x8 ;  /* 0x0000001704177211 */ /* 0x040fe400078e40ff */
[C---:B------:R-:W-:Y:S02]  /*0870*/  LEA R13, R4.reuse, R13, 0x8 ;  /* 0x0000000d040d7211 */ /* 0x040fe400078e40ff */
[C---:B------:R-:W-:Y:S02]  /*0880*/  LEA R24, R4.reuse, R24, 0x8 ;  /* 0x0000001804187211 */ /* 0x040fe400078e40ff */
[C---:B------:R-:W-:Y:S02]  /*0890*/  LEA R22, R4.reuse, R22, 0x8 ;  /* 0x0000001604167211 */ /* 0x040fe400078e40ff */
[----:B------:R-:W-:-:S02]  /*08a0*/  LEA R25, R4, R25, 0x8 ;  /* 0x0000001904197211 */ /* 0x000fc400078e40ff */
[C---:B------:R-:W-:Y:S02]  /*08b0*/  LEA R27, R4.reuse, R27, 0x8 ;  /* 0x0000001b041b7211 */ /* 0x040fe400078e40ff */
[----:B------:R-:W-:Y:S01]  /*08c0*/  LEA R29, R4, R29, 0x8 ;  /* 0x0000001d041d7211 */ /* 0x000fe200078e40ff */
[----:B---3--:R-:W-:-:S04]  /*08d0*/  FADD.FTZ R16, R16, R21 ;  /* 0x0000001510107221 */ /* 0x008fc80000010000 */
[----:B-----5:R-:W-:Y:S01]  /*08e0*/  FADD.FTZ R18, R16, R15 ;  /* 0x0000000f10127221 */ /* 0x020fe20000010000 */
[----:B------:R-:W-:Y:S06]  /*08f0*/  @P0 BRA `(.L_x_5008) ;  /* 0xfffffff800a40947 */ /* 0x000fec000383ffff */
.L_x_5007:
[----:B------:R-:W-:Y:S05]  /*0900*/  BSYNC.RECONVERGENT B1 ;  /* 0x0000000000017941 */ /* 0x000fea0003800200 */
.L_x_5006:
        /* <DEDUP_REMOVED lines=15> */
[----:B------:R0:W2:Y:S02]  /*0a00*/  LDG.E R26, desc[UR6][R26.64] ;  /* 0x000000061a1a7981 */ /* 0x0000a4000c1e1900 */
[CC--:B0-----:R-:W-:Y:S02]  /*0a10*/  LEA R27, R4.reuse, R19.reuse, 0x5 ;  /* 0x00000013041b7211 */ /* 0x0c1fe400078e28ff */
[----:B------:R-:W-:-:S03]  /*0a20*/  LEA R19, R4, R19, 0x6 ;  /* 0x0000001304137211 */ /* 0x000fc600078e30ff */
[----:B------:R-:W-:-:S05]  /*0a30*/  IMAD.WIDE.U32 R24, R27, 0x4, R10 ;  /* 0x000000041b187825 */ /* 0x000fca00078e000a */
[----:B------:R0:W5:Y:S02]  /*0a40*/  LDG.E R16, desc[UR6][R24.64] ;  /* 0x0000000618107981 */ /* 0x000164000c1e1900 */
[----:B0-----:R-:W-:-:S04]  /*0a50*/  IMAD.WIDE.U32 R24, R27, 0x4, R14 ;  /* 0x000000041b187825 */ /* 0x001fc800078e000e */
[----:B---3--:R-:W-:Y:S01]  /*0a60*/  FADD.FTZ R28, R28, R21 ;  /* 0x000000151c1c7221 */ /* 0x008fe20000010000 */
[----:B------:R-:W-:-:S06]  /*0a70*/  IMAD.WIDE.U32 R20, R19, 0x4, R10 ;  /* 0x0000000413147825 */ /* 0x000fcc00078e000a */
[----:B------:R-:W3:Y:S04]  /*0a80*/  LDG.E R20, desc[UR6][R20.64] ;  /* 0x0000000614147981 */ /* 0x000ee8000c1e1900 */
[----:B------:R4:W3:Y:S01]  /*0a90*/  LDG.E R21, desc[UR6][R24.64] ;  /* 0x0000000618157981 */ /* 0x0008e2000c1e1900 */
[----:B--2---:R-:W-:Y:S01]  /*0aa0*/  FADD.FTZ R7, R7, R26 ;  /* 0x0000001a07077221 */ /* 0x004fe20000010000 */
[----:B------:R-:W-:-:S04]  /*0ab0*/  IMAD.WIDE.U32 R26, R27, 0x4, R12 ;  /* 0x000000041b1a7825 */ /* 0x000fc800078e000c */
[----:B----4-:R-:W-:Y:S01]  /*0ac0*/  FADD.FTZ R24, R18, R23 ;  /* 0x0000001712187221 */ /* 0x010fe20000010000 */
[----:B------:R-:W-:Y:S01]  /*0ad0*/  IMAD.WIDE.U32 R22, R19, 0x4, R14 ;  /* 0x0000000413167825 */ /* 0x000fe200078e000e */
[----:B------:R-:W-:-:S03]  /*0ae0*/  LEA R25, R4, R19, 0x5 ;  /* 0x0000001304197211 */ /* 0x000fc600078e28ff */
[----:B------:R-:W-:Y:S02]  /*0af0*/  IMAD.WIDE.U32 R18, R19, 0x4, R12 ;  /* 0x0000000413127825 */ /* 0x000fe400078e000c */
[----:B------:R-:W2:Y:S02]  /*0b00*/  LDG.E R22, desc[UR6][R22.64] ;  /* 0x0000000616167981 */ /* 0x000ea4000c1e1900 */
[C---:B------:R-:W-:Y:S02]  /*0b10*/  IMAD.WIDE.U32 R10, R25.reuse, 0x4, R10 ;  /* 0x00000004190a7825 */ /* 0x040fe400078e000a */
[----:B------:R-:W4:Y:S02]  /*0b20*/  LDG.E R18, desc[UR6][R18.64] ;  /* 0x0000000612127981 */ /* 0x000f24000c1e1900 */
[C---:B------:R-:W-:Y:S02]  /*0b30*/  IMAD.WIDE.U32 R14, R25.reuse, 0x4, R14 ;  /* 0x00000004190e7825 */ /* 0x040fe400078e000e */
[----:B------:R-:W4:Y:S02]  /*0b40*/  LDG.E R10, desc[UR6][R10.64] ;  /* 0x000000060a0a7981 */ /* 0x000f24000c1e1900 */
[----:B------:R-:W-:-:S02]  /*0b50*/  IMAD.WIDE.U32 R12, R25, 0x4, R12 ;  /* 0x00000004190c7825 */ /* 0x000fc400078e000c */
[----:B------:R-:W4:Y:S04]  /*0b60*/  LDG.E R23, desc[UR6][R26.64] ;  /* 0x000000061a177981 */ /* 0x000f28000c1e1900 */
[----:B------:R-:W4:Y:S04]  /*0b70*/  LDG.E R14, desc[UR6][R14.64] ;  /* 0x000000060e0e7981 */ /* 0x000f28000c1e1900 */
[----:B------:R-:W4:Y:S01]  /*0b80*/  LDG.E R12, desc[UR6][R12.64] ;  /* 0x000000060c0c7981 */ /* 0x000f22000c1e1900 */
[----:B-----5:R-:W-:Y:S01]  /*0b90*/  FADD.FTZ R7, R7, R16 ;  /* 0x0000001007077221 */ /* 0x020fe20000010000 */
[----:B------:R-:W-:-:S03]  /*0ba0*/  IADD3 R8, PT, PT, R8, 0x80, RZ ;  /* 0x0000008008087810 */ /* 0x000fc60007ffe0ff */
[----:B---3--:R-:W-:Y:S01]  /*0bb0*/  FADD.FTZ R7, R7, R20 ;  /* 0x0000001407077221 */ /* 0x008fe20000010000 */
[----:B------:R-:W-:-:S04]  /*0bc0*/  FADD.FTZ R21, R28, R21 ;  /* 0x000000151c157221 */ /* 0x000fc80000010000 */
[----:B--2---:R-:W-:Y:S01]  /*0bd0*/  FADD.FTZ R21, R21, R22 ;  /* 0x0000001615157221 */ /* 0x004fe20000010000 */
[----:B----4-:R-:W-:-:S04]  /*0be0*/  FADD.FTZ R23, R24, R23 ;  /* 0x0000001718177221 */ /* 0x010fc80000010000 */
[----:B------:R-:W-:Y:S01]  /*0bf0*/  FADD.FTZ R23, R23, R18 ;  /* 0x0000001217177221 */ /* 0x000fe20000010000 */
[----:B------:R-:W-:Y:S01]  /*0c00*/  FADD.FTZ R7, R7, R10 ;  /* 0x0000000a07077221 */ /* 0x000fe20000010000 */
[----:B------:R-:W-:Y:S02]  /*0c10*/  FADD.FTZ R28, R21, R14 ;  /* 0x0000000e151c7221 */ /* 0x000fe40000010000 */
[----:B------:R-:W-:-:S07]  /*0c20*/  FADD.FTZ R18, R23, R12 ;  /* 0x0000000c17127221 */ /* 0x000fce0000010000 */
.L_x_5010:
[----:B------:R-:W-:Y:S05]  /*0c30*/  BSYNC.RECONVERGENT B1 ;  /* 0x0000000000017941 */ /* 0x000fea0003800200 */
.L_x_5009:
        /* <DEDUP_REMOVED lines=29> */
.L_x_5012:
[----:B------:R-:W-:Y:S05]  /*0e10*/  BSYNC.RECONVERGENT B1 ;  /* 0x0000000000017941 */ /* 0x000fea0003800200 */
.L_x_5011:
        /* <DEDUP_REMOVED lines=14> */
.L_x_5005:
[----:B------:R-:W-:Y:S05]  /*0f00*/  BSYNC.RECONVERGENT B0 ;  /* 0x0000000000007941 */ /* 0x000fea0003800200 */
.L_x_5004:
        /* <DEDUP_REMOVED lines=30> */
[----:B--2---:R-:W-:-:S03]  /*10f0*/  FADD.FTZ R16, R15, R16 ;  /* 0x000000100f107221 */ /* 0x004fc60000010000 */
[----:B------:R-:W1:Y:S01]  /*1100*/  SHFL.BFLY PT, R3, R12, 0x4, 0x1f ;  /* 0x0c801f000c037f89 */ /* 0x000e6200000e0000 */
[----:B------:R-:W-:-:S03]  /*1110*/  LOP3.LUT R15, R0, 0x7ffffff0, RZ, 0xc0, !PT ;  /* 0x7ffffff0000f7812 */ /* 0x000fc600078ec0ff */
[----:B------:R-:W2:Y:S01]  /*1120*/  SHFL.BFLY PT, R9, R16, 0x4, 0x1f ;  /* 0x0c801f0010097f89 */ /* 0x000ea200000e0000 */
[----:B------:R-:W-:Y:S01]  /*1130*/  IADD3 R0, PT, PT, R6, R15, RZ ;  /* 0x0000000f06007210 */ /* 0x000fe20007ffe0ff */
        /* <DEDUP_REMOVED lines=8> */
[----:B------:R-:W-:Y:S01]  /*11c0*/  SHF.L.U32 R3, R0, 0x1, RZ ;  /* 0x0000000100037819 */ /* 0x000fe200000006ff */
[----:B--2---:R-:W-:-:S03]  /*11d0*/  FADD.FTZ R12, R11, R10 ;  /* 0x0000000a0b0c7221 */ /* 0x004fc60000010000 */
[----:B------:R-:W0:Y:S01]  /*11e0*/  SHFL.BFLY PT, R7, R2, 0x10, 0x1f ;  /* 0x0e001f0002077f89 */ /* 0x000e2200000e0000 */
[----:B------:R-:W-:Y:S02]  /*11f0*/  ISETP.GE.U32.AND P1, PT, R3, R4, PT ;  /* 0x000000040300720c */ /* 0x000fe40003f26070 */
[----:B------:R-:W-:Y:S01]  /*1200*/  @!P0 LEA R4, R5, UR4, 0x2 ;  /* 0x0000000405048c11 */ /* 0x000fe2000f8e10ff */
        /* <DEDUP_REMOVED lines=23> */
[----:B0-----:R-:W-:Y:S04]  /*1380*/  STG.E.64 desc[UR6][R8.64], R6 ;  /* 0x0000000608007986 */ /* 0x001fe8000c101b06 */
[----:B--2---:R-:W-:Y:S04]  /*1390*/  STG.E.64 desc[UR6][R10.64], R4 ;  /* 0x000000040a007986 */ /* 0x004fe8000c101b06 */
[----:B----4-:R-:W-:Y:S01]  /*13a0*/  STG.E.64 desc[UR6][R12.64], R2 ;  /* 0x000000020c007986 */ /* 0x010fe2000c101b06 */
[----:B------:R-:W-:Y:S05]  /*13b0*/  EXIT ;  /* 0x000000000000794d */ /* 0x000fea0003800000 */
.L_x_5013:
        /* <DEDUP_REMOVED lines=12> */
.L_x_19330:


//--------------------- .text._ZN10layer_norm13ln_bwd_kernelINS_13Kernel_traitsIf13__nv_bfloat16S2_S2_fjLj5120ELj1ELj1ELj4ELj16ENS_18Kernel_traits_baseILj5120EfS2_S2_S2_fjLj128EEEEELb1ELb1ELb1ELb0EEEvNS_9BwdParamsE --------------------------
	.section	.text._ZN10layer_norm13ln_bwd_kernelINS_13Kernel_traitsIf13__nv_bfloat16S2_S2_fjLj5120ELj1ELj1ELj4ELj16ENS_18Kernel_traits_baseILj5120EfS2_S2_S2_fjLj128EEEEELb1ELb1ELb1ELb0EEEvNS_9BwdParamsE,"ax",@progbits
	.align	128
        .global         _ZN10layer_norm13ln_bwd_kernelINS_13Kernel_traitsIf13__nv_bfloat16S2_S2_fjLj5120ELj1ELj1ELj4ELj16ENS_18Kernel_traits_baseILj5120EfS2_S2_S2_fjLj128EEEEELb1ELb1ELb1ELb0EEEvNS_9BwdParamsE
        .type           _ZN10layer_norm13ln_bwd_kernelINS_13Kernel_traitsIf13__nv_bfloat16S2_S2_fjLj5120ELj1ELj1ELj4ELj16ENS_18Kernel_traits_baseILj5120EfS2_S2_S2_fjLj128EEEEELb1ELb1ELb1ELb0EEEvNS_9BwdParamsE,@function
        .size           _ZN10layer_norm13ln_bwd_kernelINS_13Kernel_traitsIf13__nv_bfloat16S2_S2_fjLj5120ELj1ELj1ELj4ELj16ENS_18Kernel_traits_baseILj5120EfS2_S2_S2_fjLj128EEEEELb1ELb1ELb1ELb0EEEvNS_9BwdParamsE,(.L_x_19331 - _ZN10layer_norm13ln_bwd_kernelINS_13Kernel_traitsIf13__nv_bfloat16S2_S2_fjLj5120ELj1ELj1ELj4ELj16ENS_18Kernel_traits_baseILj5120EfS2_S2_S2_fjLj128EEEEELb1ELb1ELb1ELb0EEEvNS_9BwdParamsE)
        .other          _ZN10layer_norm13ln_bwd_kernelINS_13Kernel_traitsIf13__nv_bfloat16S2_S2_fjLj5120ELj1ELj1ELj4ELj16ENS_18Kernel_traits_baseILj5120EfS2_S2_S2_fjLj128EEEEELb1ELb1ELb1ELb0EEEvNS_9BwdParamsE,@"STO_CUDA_ENTRY STV_DEFAULT"
_ZN10layer_norm13ln_bwd_kernelINS_13Kernel_traitsIf13__nv_bfloat16S2_S2_fjLj5120ELj1ELj1ELj4ELj16ENS_18Kernel_traits_baseILj5120EfS2_S2_S2_fjLj128EEEEELb1ELb1ELb1ELb0EEEvNS_9BwdParamsE:
.text._ZN10layer_norm13ln_bwd_kernelINS_13Kernel_traitsIf13__nv_bfloat16S2_S2_fjLj5120ELj1ELj1ELj4ELj16ENS_18Kernel_traits_baseILj5120EfS2_S2_S2_fjLj128EEEEELb1ELb1ELb1ELb0EEEvNS_9BwdParamsE:
[----:B------:R-:W0:Y:S01]  /*0000*/  LDC R1, c[0x0][0x37c] ;  /* 0x0000df00ff017b82 */ /* 0x000e220000000800 */
[----:B------:R-:W1:Y:S01]  /*0010*/  S2R R0, SR_TID.X ;  /* 0x0000000000007919 */ /* 0x000e620000002100 */
[----:B------:R-:W2:Y:S01]  /*0020*/  LDCU UR9, c[0x0][0x388] ;  /* 0x00007100ff0977ac */ /* 0x000ea20008000800 */
[----:B0-----:R-:W-:-:S05]  /*0030*/  IADD3 R1, PT, PT, R1, -0x158, RZ ;  /* 0xfffffea801017810 */ /* 0x001fca0007ffe0ff */
[----:B------:R0:W3:Y:S04]  /*0040*/  LDL.64 R64, [R1+0x148] ;  /* 0x0001480001407983 */ /* 0x0000e80000100a00 */
[----:B------:R0:W3:Y:S01]  /*0050*/  LDL.64 R66, [R1+0x150] ;  /* 0x0001500001427983 */ /* 0x0000e20000100a00 */
[----:B--2---:R-:W-:-:S04]  /*0060*/  USHF.R.S32.HI UR4, URZ, 0x1f, UR9 ;  /* 0x0000001fff047899 */ /* 0x004fc80008011409 */
[----:B------:R-:W-:-:S06]  /*0070*/  ULEA.HI UR4, UR4, UR9, URZ, 0x3 ;  /* 0x0000000904047291 */ /* 0x000fcc000f8f18ff */
[----:B------:R-:W-:Y:S02]  /*0080*/  MOV R3, UR4 ;  /* 0x0000000400037c02 */ /* 0x000fe40008000f00 */
[----:B-1----:R-:W-:Y:S01]  /*0090*/  LOP3.LUT R2, R0, 0x7f, RZ, 0x3c, !PT ;  /* 0x0000007f00027812 */ /* 0x002fe200078e3cff */
[----:B------:R-:W1:Y:S03]  /*00a0*/  LDCU.64 UR20, c[0x0][0x358] ;  /* 0x00006b00ff1477ac */ /* 0x000e660008000a00 */
[----:B------:R-:W-:Y:S01]  /*00b0*/  LEA.HI.SX32 R2, R3, R2, 0x1d ;  /* 0x0000000203027211 */ /* 0x000fe200078feaff */
[----:B------:R-:W2:Y:S01]  /*00c0*/  S2UR UR11, SR_CTAID.X ;  /* 0x00000000000b79c3 */ /* 0x000ea20000002500 */
[----:B------:R-:W-:Y:S01]  /*00d0*/  MOV R3, R0 ;  /* 0x0000000000037202 */ /* 0x000fe20000000f00 */
[----:B------:R-:W2:Y:S01]  /*00e0*/  LDCU UR4, c[0x0][0x384] ;  /* 0x00007080ff0477ac */ /* 0x000ea20008000800 */
[----:B------:R-:W-:-:S02]  /*00f0*/  ISETP.GE.U32.AND P4, PT, R2, 0x280, PT ;  /* 0x000002800200780c */ /* 0x000fc40003f86070 */
[C---:B------:R-:W-:Y:S02]  /*0100*/  ISETP.GE.U32.AND P0, PT, R2.reuse, 0x80, PT ;  /* 0x000000800200780c */ /* 0x040fe40003f06070 */
[----:B------:R-:W-:Y:S02]  /*0110*/  P2R R0, PR, RZ, 0x10 ;  /* 0x00000010ff007803 */ /* 0x000fe40000000000 */
[C---:B------:R-:W-:Y:S02]  /*0120*/  ISETP.GE.U32.AND P1, PT, R2.reuse, 0x100, PT ;  /* 0x000001000200780c */ /* 0x040fe40003f26070 */
[C---:B------:R-:W-:Y:S01]  /*0130*/  ISETP.GE.U32.AND P2, PT, R2.reuse, 0x180, PT ;  /* 0x000001800200780c */ /* 0x040fe20003f46070 */
[----:B------:R-:W-:Y:S01]  /*0140*/  STL [R1+0x14], R0 ;  /* 0x0000140001007387 */ /* 0x000fe20000100800 */
[----:B------:R-:W-:-:S03]  /*0150*/  ISETP.GE.U32.AND P3, PT, R2, 0x200, PT ;  /* 0x000002000200780c */ /* 0x000fc60003f66070 */
[----:B------:R0:W4:Y:S01]  /*0160*/  LDL.64 R60, [R1+0x138] ;  /* 0x00013800013c7983 */ /* 0x0001220000100a00 */
[----:B------:R-:W0:Y:S03]  /*0170*/  @P4 LDC.64 R24, c[0x0][0x3d0] ;  /* 0x0000f400ff184b82 */ /* 0x000e260000000a00 */
[----:B------:R0:W4:Y:S04]  /*0180*/  LDL.64 R62, [R1+0x140] ;  /* 0x00014000013e7983 */ /* 0x0001280000100a00 */
[----:B------:R0:W2:Y:S01]  /*0190*/  LDL.64 R56, [R1+0x128] ;  /* 0x0001280001387983 */ /* 0x0000a20000100a00 */
[----:B------:R-:W1:Y:S03]  /*01a0*/  @P0 LDC.64 R4, c[0x0][0x3d0] ;  /* 0x0000f400ff040b82 */ /* 0x000e660000000a00 */
[----:B------:R0:W2:Y:S04]  /*01b0*/  LDL.64 R58, [R1+0x130] ;  /* 0x00013000013a7983 */ /* 0x0000a80000100a00 */
[----:B------:R0:W2:Y:S01]  /*01c0*/  LDL.64 R52, [R1+0x118] ;  /* 0x0001180001347983 */ /* 0x0000a20000100a00 */
[----:B------:R-:W0:Y:S03]  /*01d0*/  @P0 LDC.64 R6, c[0x0][0x3e8] ;  /* 0x0000fa00ff060b82 */ /* 0x000e260000000a00 */
        /* <DEDUP_REMOVED lines=18> */
[----:B------:R2:W2:Y:S01]  /*0300*/  LDL.64 R30, [R1+0xc0] ;  /* 0x0000c000011e7983 */ /* 0x0004a20000100a00 */
[----:B-1----:R-:W-:-:S04]  /*0310*/  @P0 IMAD.WIDE.U32 R4, R3, 0x20, R4 ;  /* 0x0000002003040825 */ /* 0x002fc800078e0004 */
[C---:B0-----:R-:W-:Y:S01]  /*0320*/  @P0 IMAD.WIDE.U32 R6, R3.reuse, 0x20, R6 ;  /* 0x0000002003060825 */ /* 0x041fe200078e0006 */
[----:B------:R-:W-:Y:S01]  /*0330*/  @P0 LOP3.LUT R3, R3, 0x80, RZ, 0xfc, !PT ;  /* 0x0000008003030812 */ /* 0x000fe200078efcff */
[----:B------:R-:W0:Y:S03]  /*0340*/  @P4 LDC.64 R26, c[0x0][0x3e8] ;  /* 0x0000fa00ff1a4b82 */ /* 0x000e260000000a00 */
        /* <DEDUP_REMOVED lines=18> */
[----:B0-----:R-:W-:-:S05]  /*0470*/  @P4 IMAD.WIDE.U32 R10, R3, 0x20, R26 ;  /* 0x00000020030a4825 */ /* 0x001fca00078e001a */
        /* <DEDUP_REMOVED lines=99> */
[----:B0-----:R-:W-:-:S02]  /*0ab0*/  CS2R R64, SRZ ;  /* 0x0000000000407805 */ /* 0x001fc4000001ff00 */
[----:B---3--:R-:W-:Y:S02]  /*0ac0*/  CS2R R66, SRZ ;  /* 0x0000000000427805 */ /* 0x008fe4000001ff00 */
[----:B----4-:R-:W-:Y:S02]  /*0ad0*/  CS2R R60, SRZ ;  /* 0x00000000003c7805 */ /* 0x010fe4000001ff00 */
[----:B-1----:R-:W-:Y:S02]  /*0ae0*/  CS2R R62, SRZ ;  /* 0x00000000003e7805 */ /* 0x002fe4000001ff00 */
        /* <DEDUP_REMOVED lines=101> */
.L_x_5282:
[----:B0-----:R-:W-:-:S06]  /*1140*/  UIMAD.WIDE UR6, UR11, 0x4, UR18 ;  /* 0x000000040b0678a5 */ /* 0x001fcc000f8e0212 */
[----:B------:R-:W-:Y:S02]  /*1150*/  MOV R20, UR6 ;  /* 0x0000000600147c02 */ /* 0x000fe40008000f00 */
[----:B------:R-:W-:-:S05]  /*1160*/  MOV R21, UR7 ;  /* 0x0000000700157c02 */ /* 0x000fca0008000f00 */
[----:B------:R0:W2:Y:S01]  /*1170*/  LDG.E R20, desc[UR20][R20.64] ;  /* 0x0000001414147981 */ /* 0x0000a2000c1e1900 */
[----:B------:R-:W-:-:S06]  /*1180*/  UIMAD.WIDE UR6, UR11, 0x4, UR14 ;  /* 0x000000040b0678a5 */ /* 0x000fcc000f8e020e */
[----:B0-----:R-:W-:Y:S01]  /*1190*/  IMAD.U32 R21, RZ, RZ, UR7 ;  /* 0x00000007ff157e24 */ /* 0x001fe2000f8e00ff */
        /* <DEDUP_REMOVED lines=15> */
[----:B------:R0:W2:Y:S01]  /*1290*/  LDG.E R20, desc[UR20][R20.64] ;  /* 0x0000001414147981 */ /* 0x0000a2000c1e1900 */
[----:B------:R-:W-:Y:S01]  /*12a0*/  UISETP.GE.AND UP3, UPT, UR10, 0x1, UPT ;  /* 0x000000010a00788c */ /* 0x000fe2000bf66270 */
[----:B------:R-:W-:Y:S01]  /*12b0*/  ISETP.NE.AND P0, PT, RZ, UR30, PT ;  /* 0x0000001eff007c0c */ /* 0x000fe2000bf05270 */
[----:B------:R-:W-:Y:S01]  /*12c0*/  UMOV UR9, UR4 ;  /* 0x0000000400097c82 */ /* 0x000fe20008000000 */
[----:B------:R-:W1:Y:S01]  /*12d0*/  S2R R178, SR_TID.X ;  /* 0x0000000000b27919 */ /* 0x000e620000002100 */
[C---:B------:R-:W-:Y:S01]  /*12e0*/  ISETP.GE.U32.AND P5, PT, R2.reuse, 0x280, PT ;  /* 0x000002800200780c */ /* 0x040fe20003fa6070 */
[----:B------:R-:W-:Y:S01]  /*12f0*/  BSSY.RECONVERGENT B1, `(.L_x_5017) ;  /* 0x000009b000017945 */ /* 0x000fe20003800200 */
[----:B------:R-:W-:Y:S02]  /*1300*/  PLOP3.LUT P1, PT, PT, PT, UP3, 0x80, 0x8 ;  /* 0x000000000008781c */ /* 0x000fe40003f2f038 */
[----:B------:R-:W-:Y:S02]  /*1310*/  CS2R R226, SRZ ;  /* 0x0000000000e27805 */ /* 0x000fe4000001ff00 */
[C---:B------:R-:W-:Y:S01]  /*1320*/  ISETP.GE.U32.AND P2, PT, R2.reuse, 0x180, PT ;  /* 0x000001800200780c */ /* 0x040fe20003f46070 */
[----:B0-----:R-:W-:Y:S01]  /*1330*/  HFMA2 R21, -RZ, RZ, 0, 0 ;  /* 0x00000000ff157431 */ /* 0x001fe200000001ff */
[----:B------:R-:W-:Y:S01]  /*1340*/  ISETP.GE.U32.AND P3, PT, R2, 0x200, PT ;  /* 0x000002000200780c */ /* 0x000fe20003f66070 */
[----:B------:R-:W-:-:S04]  /*1350*/  @UP3 UIADD3 UR5, UPT, UPT, UR10, -0x1, URZ ;  /* 0xffffffff0a053890 */ /* 0x000fc8000fffe0ff */
[----:B------:R-:W-:-:S04]  /*1360*/  @UP3 UIMAD UR5, UR5, UR9, URZ ;  /* 0x00000009050532a4 */ /* 0x000fc8000f8e02ff */
[----:B------:R-:W-:-:S04]  /*1370*/  @UP3 USHF.R.S32.HI UR6, URZ, 0x1f, UR5 ;  /* 0x0000001fff063899 */ /* 0x000fc80008011405 */
[----:B------:R-:W-:Y:S02]  /*1380*/  @UP3 ULEA.HI UR6, UR6, UR5, URZ, 0x3 ;  /* 0x0000000506063291 */ /* 0x000fe4000f8f18ff */
[----:B------:R-:W-:Y:S01]  /*1390*/  UIMAD UR5, UR11, UR9, URZ ;  /* 0x000000090b0572a4 */ /* 0x000fe2000f8e02ff */
[----:B--2---:R-:W-:Y:S02]  /*13a0*/  FSEL R20, R20, RZ, !P0 ;  /* 0x000000ff14147208 */ /* 0x004fe40004000000 */
[----:B------:R-:W-:Y:S02]  /*13b0*/  ISETP.GE.U32.AND P0, PT, R2, 0x80, PT ;  /* 0x000000800200780c */ /* 0x000fe40003f06070 */
[----:B------:R-:W-:Y:S02]  /*13c0*/  R2UR UR34, R20 ;  /* 0x00000000142272ca */ /* 0x000fe400000e0000 */
[----:B------:R-:W-:Y:S01]  /*13d0*/  MOV R20, UR6 ;  /* 0x0000000600147c02 */ /* 0x000fe20008000f00 */
[----:B------:R-:W-:-:S03]  /*13e0*/  UIADD3 UR6, UPT, UPT, UR33, -0x1, URZ ;  /* 0xffffffff21067890 */ /* 0x000fc6000fffe0ff */
[----:B-1----:R-:W-:Y:S01]  /*13f0*/  @P1 LEA.HI.SX32 R21, R20, R178, 0x1d ;  /* 0x000000b214151211 */ /* 0x002fe200078feaff */
        /* <DEDUP_REMOVED lines=15> */
[----:B0-----:R-:W0:Y:S01]  /*14f0*/  LDC.64 R176, c[0x0][0x3a8] ;  /* 0x0000ea00ffb07b82 */ /* 0x001e220000000a00 */
[----:B------:R-:W2:Y:S07]  /*1500*/  LDL R252, [R1+0x148] ;  /* 0x0001480001fc7983 */ /* 0x000eae0000100800 */
[----:B------:R-:W1:Y:S01]  /*1510*/  LDC.64 R180, c[0x0][0x428] ;  /* 0x00010a00ffb47b82 */ /* 0x000e620000000a00 */
[----:B------:R-:W-:Y:S01]  /*1520*/  ISETP.NE.U32.AND P4, PT, RZ, UR24, PT ;  /* 0x00000018ff007c0c */ /* 0x000fe2000bf85070 */
[----:B------:R-:W3:Y:S06]  /*1530*/  LDL.LU R251, [R1+0xb0] ;  /* 0x0000b00001fb7983 */ /* 0x000eec0000300800 */
[----:B------:R-:W4:Y:S01]  /*1540*/  LDC.64 R226, c[0x0][0x3b0] ;  /* 0x0000ec00ffe27b82 */ /* 0x000f220000000a00 */
[----:B0-----:R-:W-:-:S04]  /*1550*/  IMAD.WIDE.U32 R176, R20, 0x10, R176 ;  /* 0x0000001014b07825 */ /* 0x001fc800078e00b0 */
[----:B-1----:R-:W-:Y:S02]  /*1560*/  IMAD.WIDE.U32 R180, R228, 0x10, R180 ;  /* 0x00000010e4b47825 */ /* 0x002fe400078e00b4 */
[----:B------:R-:W2:Y:S01]  /*1570*/  LDG.E.128 R176, desc[UR20][R176.64] ;  /* 0x00000014b0b07981 */ /* 0x000ea2000c1e1d00 */
[----:B------:R-:W-:-:S03]  /*1580*/  ISETP.NE.AND.EX P4, PT, RZ, UR25, PT, P4 ;  /* 0x00000019ff007c0c */ /* 0x000fc6000bf85340 */
[----:B------:R-:W3:Y:S04]  /*1590*/  LDL R250, [R1+0x150] ;  /* 0x0001500001fa7983 */ /* 0x000ee80000100800 */
[----:B------:R-:W3:Y:S06]  /*15a0*/  LDG.E.128 R180, desc[UR20][R180.64] ;  /* 0x00000014b4b47981 */ /* 0x000eec000c1e1d00 */
[----:B------:R-:W0:Y:S02]  /*15b0*/  @P4 LDC.64 R188, c[0x0][0x438] ;  /* 0x00010e00ffbc4b82 */ /* 0x000e240000000a00 */
[----:B0-----:R-:W-:-:S05]  /*15c0*/  @P4 IMAD.WIDE.U32 R188, R20, 0x10, R188 ;  /* 0x0000001014bc4825 */ /* 0x001fca00078e00bc */
[----:B------:R4:W5:Y:S02]  /*15d0*/  @P4 LDG.E.128 R36, desc[UR20][R188.64] ;  /* 0x00000014bc244981 */ /* 0x000964000c1e1d00 */
[----:B----4-:R-:W-:-:S06]  /*15e0*/  IMAD.WIDE.U32 R188, R21, 0x8, R226 ;  /* 0x0000000815bc7825 */ /* 0x010fcc00078e00e2 */
[----:B------:R-:W5:Y:S01]  /*15f0*/  LDG.E.64 R188, desc[UR20][R188.64] ;  /* 0x00000014bcbc7981 */ /* 0x000f62000c1e1b00 */
[----:B--2---:R-:W-:Y:S01]  /*1600*/  IMAD.U32 R242, R176, 0x10000, RZ ;  /* 0x00010000b0f27824 */ /* 0x004fe200078e00ff */
[C---:B------:R-:W-:Y:S02]  /*1610*/  PRMT R247, R177.reuse, 0x7632, R247 ;  /* 0x00007632b1f77816 */ /* 0x040fe400000000f7 */
[----:B------:R-:W-:Y:S02]  /*1620*/  SHF.L.U32 R243, R178, 0x10, RZ ;  /* 0x00000010b2f37819 */ /* 0x000fe400000006ff */
[----:B------:R-:W-:Y:S02]  /*1630*/  PRMT R245, R176, 0x7632, R245 ;  /* 0x00007632b0f57816 */ /* 0x000fe400000000f5 */
[----:B------:R-:W-:Y:S01]  /*1640*/  PRMT R248, R178, 0x7632, R248 ;  /* 0x00007632b2f87816 */ /* 0x000fe200000000f8 */
[----:B------:R-:W-:Y:S01]  /*1650*/  FADD.FTZ R244, R242, -UR34 ;  /* 0x80000022f2f47e21 */ /* 0x000fe20008010000 */
[----:B------:R-:W-:Y:S01]  /*1660*/  SHF.L.U32 R0, R177, 0x10, RZ ;  /* 0x00000010b1007819 */ /* 0x000fe200000006ff */
[----:B------:R-:W-:Y:S01]  /*1670*/  IMAD.U32 R177, R247, 0x10000, RZ ;  /* 0x00010000f7b17824 */ /* 0x000fe200078e00ff */
[----:B---3--:R-:W-:Y:S01]  /*1680*/  PRMT R241, R181, 0x7632, R241 ;  /* 0x00007632b5f17816 */ /* 0x008fe200000000f1 */
[----:B------:R-:W-:Y:S01]  /*1690*/  FADD.FTZ R242, R243, -UR34 ;  /* 0x80000022f3f27e21 */ /* 0x000fe20008010000 */
[----:B------:R-:W-:Y:S01]  /*16a0*/  SHF.L.U32 R227, R181, 0x10, RZ ;  /* 0x00000010b5e37819 */ /* 0x000fe200000006ff */
[----:B------:R-:W2:Y:S01]  /*16b0*/  LDL R247, [R1+0x138] ;  /* 0x0001380001f77983 */ /* 0x000ea20000100800 */
[----:B------:R-:W-:-:S02]  /*16c0*/  SHF.L.U32 R181, R245, 0x10, RZ ;  /* 0x00000010f5b57819 */ /* 0x000fc400000006ff */
[----:B------:R-:W-:Y:S01]  /*16d0*/  SHF.L.U32 R245, R248, 0x10, RZ ;  /* 0x00000010f8f57819 */ /* 0x000fe200000006ff */
[----:B------:R-:W3:Y:S04]  /*16e0*/  LDL R243, [R1+0x140] ;  /* 0x0001400001f37983 */ /* 0x000ee80000100800 */
[----:B------:R-:W4:Y:S01]  /*16f0*/  LDL.LU R248, [R1+0xa8] ;  /* 0x0000a80001f87983 */ /* 0x000f220000300800 */
[C---:B------:R-:W-:Y:S02]  /*1700*/  PRMT R176, R180.reuse, 0x7632, R176 ;  /* 0x00007632b4b07816 */ /* 0x040fe400000000b0 */
[----:B------:R-:W-:Y:S02]  /*1710*/  SHF.L.U32 R185, R180, 0x10, RZ ;  /* 0x00000010b4b97819 */ /* 0x000fe400000006ff */
[----:B------:R-:W-:-:S02]  /*1720*/  PRMT R180, R182, 0x7632, R180 ;  /* 0x00007632b6b47816 */ /* 0x000fc400000000b4 */
[----:B------:R-:W-:Y:S01]  /*1730*/  SHF.L.U32 R226, R182, 0x10, RZ ;  /* 0x00000010b6e27819 */ /* 0x000fe200000006ff */
[----:B------:R-:W-:Y:S01]  /*1740*/  FADD.FTZ R182, R0, -UR34 ;  /* 0x8000002200b67e21 */ /* 0x000fe20008010000 */
[----:B------:R-:W-:Y:S02]  /*1750*/  FMUL.FTZ R0, R244, UR32 ;  /* 0x00000020f4007c20 */ /* 0x000fe40008410000 */
[----:B------:R-:W2:Y:S01]  /*1760*/  LDL.LU R244, [R1+0x98] ;  /* 0x0000980001f47983 */ /* 0x000ea20000300800 */
[----:B------:R-:W-:Y:S01]  /*1770*/  FADD.FTZ R116, R116, R185 ;  /* 0x000000b974747221 */ /* 0x000fe20000010000 */
[C---:B------:R-:W-:Y:S02]  /*1780*/  SHF.L.U32 R246, R179.reuse, 0x10, RZ ;  /* 0x00000010b3f67819 */ /* 0x040fe400000006ff */
[----:B------:R-:W-:Y:S02]  /*1790*/  PRMT R249, R179, 0x7632, R249 ;  /* 0x00007632b3f97816 */ /* 0x000fe400000000f9 */
[----:B------:R-:W-:-:S02]  /*17a0*/  PRMT R178, R183, 0x7632, R178 ;  /* 0x00007632b7b27816 */ /* 0x000fc400000000b2 */
[----:B------:R-:W-:Y:S01]  /*17b0*/  SHF.L.U32 R179, R183, 0x10, RZ ;  /* 0x00000010b7b37819 */ /* 0x000fe200000006ff */
[----:B------:R-:W-:Y:S01]  /*17c0*/  FADD.FTZ R183, R246, -UR34 ;  /* 0x80000022f6b77e21 */ /* 0x000fe20008010000 */
[----:B------:R-:W-:Y:S01]  /*17d0*/  SHF.L.U32 R246, R249, 0x10, RZ ;  /* 0x00000010f9f67819 */ /* 0x000fe200000006ff */
[-C--:B----4-:R-:W-:Y:S01]  /*17e0*/  FFMA.FTZ R248, R0, R185.reuse, R248 ;  /* 0x000000b900f87223 */ /* 0x090fe200000100f8 */
[----:B------:R-:W-:Y:S01]  /*17f0*/  FMUL.FTZ R185, R252, R185 ;  /* 0x000000b9fcb97220 */ /* 0x000fe20000410000 */
[----:B------:R-:W-:Y:S01]  /*1800*/  FMUL.FTZ R252, R182, UR32 ;  /* 0x00000020b6fc7c20 */ /* 0x000fe20008410000 */
[----:B------:R-:W-:-:S03]  /*1810*/  SHF.L.U32 R182, R241, 0x10, RZ ;  /* 0x00000010f1b67819 */ /* 0x000fc600000006ff */
[----:B------:R-:W-:Y:S01]  /*1820*/  FFMA.FTZ R251, R252, R227, R251 ;  /* 0x000000e3fcfb7223 */ /* 0x000fe200000100fb */
[----:B------:R0:W-:Y:S04]  /*1830*/  STL [R1+0xa8], R248 ;  /* 0x0000a8f801007387 */ /* 0x0001e80000100800 */
[----:B------:R-:W4:Y:S04]  /*1840*/  LDL.LU R241, [R1+0xa0] ;  /* 0x0000a00001f17983 */ /* 0x000f280000300800 */
[----:B------:R1:W-:Y:S01]  /*1850*/  STL [R1+0xb0], R251 ;  /* 0x0000b0fb01007387 */ /* 0x0003e20000100800 */
[----:B0-----:R-:W-:-:S04]  /*1860*/  FMUL.FTZ R248, R242, UR32 ;  /* 0x00000020f2f87c20 */ /* 0x001fc80008410000 */
[----:B--2---:R-:W-:Y:S01]  /*1870*/  FFMA.FTZ R244, R248, R226, R244 ;  /* 0x000000e2f8f47223 */ /* 0x004fe200000100f4 */
[----:B-1----:R-:W-:Y:S02]  /*1880*/  FMUL.FTZ R251, R250, R227 ;  /* 0x000000e3fafb7220 */ /* 0x002fe40000410000 */
[----:B------:R-:W2:Y:S04]  /*1890*/  LDL.LU R250, [R1+0xac] ;  /* 0x0000ac0001fa7983 */ /* 0x000ea80000300800 */
[----:B------:R-:W3:Y:S04]  /*18a0*/  LDL R249, [R1+0x14c] ;  /* 0x00014c0001f97983 */ /* 0x000ee80000100800 */
[----:B------:R0:W-:Y:S02]  /*18b0*/  STL [R1+0x98], R244 ;  /* 0x000098f401007387 */ /* 0x0001e40000100800 */
[----:B0-----:R-:W-:-:S02]  /*18c0*/  FMUL.FTZ R244, R183, UR32 ;  /* 0x00000020b7f47c20 */ /* 0x001fc40008410000 */
[----:B------:R-:W3:Y:S01]  /*18d0*/  LDL.LU R183, [R1+0xb4] ;  /* 0x0000b40001b77983 */ /* 0x000ee20000300800 */
[----:B------:R-:W-:Y:S01]  /*18e0*/  FADD.FTZ R181, R181, -UR34 ;  /* 0x80000022b5b57e21 */ /* 0x000fe20008010000 */
[----:B------:R-:W-:Y:S01]  /*18f0*/  SHF.L.U32 R176, R176, 0x10, RZ ;  /* 0x00000010b0b07819 */ /* 0x000fe200000006ff */
[----:B------:R-:W-:Y:S01]  /*1900*/  FADD.FTZ R112, R112, R226 ;  /* 0x000000e270707221 */ /* 0x000fe20000010000 */
[----:B------:R-:W-:Y:S01]  /*1910*/  FMUL.FTZ R247, R247, R226 ;  /* 0x000000e2f7f77220 */ /* 0x000fe20000410000 */
[----:B------:R-:W-:Y:S01]  /*1920*/  FMUL.FTZ R226, R181, UR32 ;  /* 0x00000020b5e27c20 */ /* 0x000fe20008410000 */
[----:B------:R-:W3:Y:S01]  /*1930*/  LDL R242, [R1+0x154] ;  /* 0x0001540001f27983 */ /* 0x000ee20000100800 */
[----:B------:R-:W-:Y:S01]  /*1940*/  FADD.FTZ R118, R118, R227 ;  /* 0x000000e376767221 */ /* 0x000fe20000010000 */
[----:B------:R-:W-:Y:S01]  /*1950*/  FADD.FTZ R177, R177, -UR34 ;  /* 0x80000022b1b17e21 */ /* 0x000fe20008010000 */
[----:B------:R-:W-:Y:S01]  /*1960*/  FADD.FTZ R181, R245, -UR34 ;  /* 0x80000022f5b57e21 */ /* 0x000fe20008010000 */
[----:B------:R-:W-:Y:S01]  /*1970*/  FADD.FTZ R117, R117, R176 ;  /* 0x000000b075757221 */ /* 0x000fe20000010000 */
[----:B----4-:R-:W-:-:S05]  /*1980*/  FFMA.FTZ R241, R244, R179, R241 ;  /* 0x000000b3f4f17223 */ /* 0x010fca00000100f1 */
[----:B------:R0:W-:Y:S04]  /*1990*/  STL [R1+0xa0], R241 ;  /* 0x0000a0f101007387 */ /* 0x0001e80000100800 */
[----:B0-----:R-:W4:Y:S01]  /*19a0*/  LDL.LU R241, [R1+0x9c] ;  /* 0x00009c0001f17983 */ /* 0x001f220000300800 */
[----:B--2---:R-:W-:-:S03]  /*19b0*/  FFMA.FTZ R250, R226, R176, R250 ;  /* 0x000000b0e2fa7223 */ /* 0x004fc600000100fa */
[----:B------:R-:W2:Y:S04]  /*19c0*/  LDL R227, [R1+0x13c] ;  /* 0x00013c0001e37983 */ /* 0x000ea80000100800 */
[----:B------:R-:W-:Y:S01]  /*19d0*/  STL [R1+0x4], R226 ;  /* 0x000004e201007387 */ /* 0x000fe20000100800 */
[----:B---3--:R-:W-:-:S03]  /*19e0*/  FMUL.FTZ R245, R249, R176 ;  /* 0x000000b0f9f57220 */ /* 0x008fc60000410000 */
[----:B------:R0:W-:Y:S01]  /*19f0*/  STL [R1+0xac], R250 ;  /* 0x0000acfa01007387 */ /* 0x0001e20000100800 */
[----:B------:R-:W-:Y:S01]  /*1a00*/  FFMA.FTZ R176, R0, R185, RZ ;  /* 0x000000b900b07223 */ /* 0x000fe200000100ff */
[----:B0-----:R-:W-:Y:S02]  /*1a10*/  FMUL.FTZ R250, R177, UR32 ;  /* 0x00000020b1fa7c20 */ /* 0x001fe40008410000 */
[----:B------:R-:W-:Y:S02]  /*1a20*/  STL [R1], R245 ;  /* 0x000000f501007387 */ /* 0x000fe40000100800 */
[----:B------:R-:W-:Y:S01]  /*1a30*/  FFMA.FTZ R183, R250, R182, R183 ;  /* 0x000000b6fab77223 */ /* 0x000fe200000100b7 */
[----:B------:R-:W-:Y:S02]  /*1a40*/  FFMA.FTZ R176, R226, R245, R176 ;  /* 0x000000f5e2b07223 */ /* 0x000fe400000100b0 */
[----:B------:R-:W3:Y:S04]  /*1a50*/  LDL.LU R226, [R1+0xa4] ;  /* 0x0000a40001e27983 */ /* 0x000ee80000300800 */
[----:B------:R0:W-:Y:S04]  /*1a60*/  STL [R1+0xb4], R183 ;  /* 0x0000b4b701007387 */ /* 0x0001e80000100800 */
[----:B0-----:R-:W3:Y:S01]  /*1a70*/  LDL R183, [R1+0x144] ;  /* 0x0001440001b77983 */ /* 0x001ee20000100800 */
[----:B------:R-:W-:-:S04]  /*1a80*/  FADD.FTZ R177, RZ, R185 ;  /* 0x000000b9ffb17221 */ /* 0x000fc80000010000 */
[----:B------:R-:W-:Y:S01]  /*1a90*/  FADD.FTZ R177, R177, R245 ;  /* 0x000000f5b1b17221 */ /* 0x000fe20000010000 */
[----:B------:R-:W-:Y:S01]  /*1aa0*/  FMUL.FTZ R249, R242, R182 ;  /* 0x000000b6f2f97220 */ /* 0x000fe20000410000 */
[----:B------:R-:W-:Y:S02]  /*1ab0*/  FFMA.FTZ R176, R252, R251, R176 ;  /* 0x000000fbfcb07223 */ /* 0x000fe400000100b0 */
[----:B------:R-:W-:Y:S01]  /*1ac0*/  FADD.FTZ R177, R177, R251 ;  /* 0x000000fbb1b17221 */ /* 0x000fe20000010000 */
[----:B------:R-:W-:Y:S01]  /*1ad0*/  SHF.L.U32 R180, R180, 0x10, RZ ;  /* 0x00000010b4b47819 */ /* 0x000fe200000006ff */
[----:B------:R-:W-:Y:S01]  /*1ae0*/  FADD.FTZ R114, R114, R179 ;  /* 0x000000b372727221 */ /* 0x000fe20000010000 */
[----:B------:R-:W-:Y:S01]  /*1af0*/  FMUL.FTZ R243, R243, R179 ;  /* 0x000000b3f3f37220 */ /* 0x000fe20000410000 */
[----:B------:R-:W-:Y:S01]  /*1b00*/  FADD.FTZ R177, R177, R249 ;  /* 0x000000f9b1b17221 */ /* 0x000fe20000010000 */
[----:B------:R-:W-:Y:S01]  /*1b10*/  FFMA.FTZ R176, R250, R249, R176 ;  /* 0x000000f9fab07223 */ /* 0x000fe200000100b0 */
[----:B------:R-:W-:Y:S01]  /*1b20*/  FADD.FTZ R179, R246, -UR34 ;  /* 0x80000022f6b37e21 */ /* 0x000fe20008010000 */
[----:B------:R-:W-:Y:S01]  /*1b30*/  FMUL.FTZ R246, R181, UR32 ;  /* 0x00000020b5f67c20 */ /* 0x000fe20008410000 */
[----:B------:R-:W-:Y:S01]  /*1b40*/  FADD.FTZ R177, R177, R247 ;  /* 0x000000f7b1b17221 */ /* 0x000fe20000010000 */
[----:B------:R-:W-:Y:S01]  /*1b50*/  FFMA.FTZ R176, R248, R247, R176 ;  /* 0x000000f7f8b07223 */ /* 0x000fe200000100b0 */
[----:B------:R-:W-:Y:S01]  /*1b60*/  SHF.L.U32 R178, R178, 0x10, RZ ;  /* 0x00000010b2b27819 */ /* 0x000fe200000006ff */
[----:B------:R-:W-:Y:S01]  /*1b70*/  FMUL.FTZ R242, R179, UR32 ;  /* 0x00000020b3f27c20 */ /* 0x000fe20008410000 */
[----:B------:R-:W-:Y:S01]  /*1b80*/  IADD3 R228, PT, PT, R228, 0x80, RZ ;  /* 0x00000080e4e47810 */ /* 0x000fe20007ffe0ff */
[----:B------:R-:W-:Y:S01]  /*1b90*/  FADD.FTZ R119, R119, R182 ;  /* 0x000000b677777221 */ /* 0x000fe20000010000 */
[----:B------:R-:W-:Y:S01]  /*1ba0*/  FADD.FTZ R113, R113, R180 ;  /* 0x000000b471717221 */ /* 0x000fe20000010000 */
[----:B------:R-:W-:Y:S01]  /*1bb0*/  FADD.FTZ R115, R115, R178 ;  /* 0x000000b273737221 */ /* 0x000fe20000010000 */
[----:B------:R-:W-:-:S02]  /*1bc0*/  IADD3 R21, PT, PT, R21, 0x80, RZ ;  /* 0x0000008015157810 */ /* 0x000fc40007ffe0ff */
[----:B------:R-:W-:Y:S01]  /*1bd0*/  IADD3 R20, PT, PT, R20, 0x80, RZ ;  /* 0x0000008014147810 */ /* 0x000fe20007ffe0ff */
[-C--:B----4-:R-:W-:Y:S01]  /*1be0*/  FFMA.FTZ R241, R246, R180.reuse, R241 ;  /* 0x000000b4f6f17223 */ /* 0x090fe200000100f1 */
[----:B--2---:R-:W-:-:S04]  /*1bf0*/  FMUL.FTZ R245, R227, R180 ;  /* 0x000000b4e3f57220 */ /* 0x004fc80000410000 */
[----:B------:R0:W-:Y:S01]  /*1c00*/  STL [R1+0x9c], R241 ;  /* 0x00009cf101007387 */ /* 0x0001e20000100800 */
[----:B------:R-:W-:Y:S01]  /*1c10*/  FADD.FTZ R177, R177, R245 ;  /* 0x000000f5b1b17221 */ /* 0x000fe20000010000 */
[----:B------:R-:W-:-:S03]  /*1c20*/  FFMA.FTZ R176, R246, R245, R176 ;  /* 0x000000f5f6b07223 */ /* 0x000fc600000100b0 */
[----:B------:R-:W-:Y:S01]  /*1c30*/  FADD.FTZ R177, R177, R243 ;  /* 0x000000f3b1b17221 */ /* 0x000fe20000010000 */
[----:B------:R-:W-:Y:S01]  /*1c40*/  FFMA.FTZ R176, R244, R243, R176 ;  /* 0x000000f3f4b07223 */ /* 0x000fe200000100b0 */
[----:B---3--:R-:W-:-:S05]  /*1c50*/  FFMA.FTZ R226, R242, R178, R226 ;  /* 0x000000b2f2e27223 */ /* 0x008fca00000100e2 */
[----:B------:R1:W-:Y:S01]  /*1c60*/  STL [R1+0xa4], R226 ;  /* 0x0000a4e201007387 */ /* 0x0003e20000100800 */
[----:B0-----:R-:W-:-:S04]  /*1c70*/  FMUL.FTZ R241, R183, R178 ;  /* 0x000000b2b7f17220 */ /* 0x001fc80000410000 */
[----:B------:R-:W-:Y:S01]  /*1c80*/  FADD.FTZ R227, R177, R241 ;  /* 0x000000f1b1e37221 */ /* 0x000fe20000010000 */
[----:B-1----:R-:W-:-:S07]  /*1c90*/  FFMA.FTZ R226, R242, R241, R176 ;  /* 0x000000f1f2e27223 */ /* 0x002fce00000100b0 */
.L_x_5018:
[----:B------:R-:W-:Y:S05]  /*1ca0*/  BSYNC.RECONVERGENT B1 ;  /* 0x0000000000017941 */ /* 0x000fea0003800200 */
.L_x_5017:
        /* <DEDUP_REMOVED lines=9> */
[----:B---3--:R-:W-:Y:S02]  /*1d40*/  IMAD.WIDE.U32 R16, R228, 0x10, R16 ;  /* 0x00000010e4107825 */ /* 0x008fe400078e0010 */
[----:B------:R-:W3:Y:S01]  /*1d50*/  LDG.E.128 R12, desc[UR20][R12.64] ;  /* 0x000000140c0c7981 */ /* 0x000ee2000c1e1d00 */
[----:B------:R-:W-:-:S03]  /*1d60*/  ISETP.NE.AND.EX P4, PT, RZ, UR25, PT, P4 ;  /* 0x00000019ff007c0c */ /* 0x000fc6000bf85340 */
[----:B------:R-:W2:Y:S04]  /*1d70*/  LDL R239, [R1+0x130] ;  /* 0x0001300001ef7983 */ /* 0x000ea80000100800 */
[----:B------:R-:W4:Y:S04]  /*1d80*/  LDG.E.128 R16, desc[UR20][R16.64] ;  /* 0x0000001410107981 */ /* 0x000f28000c1e1d00 */
[----:B------:R-:W2:Y:S02]  /*1d90*/  LDL R237, [R1+0x120] ;  /* 0x0001200001ed7983 */ /* 0x000ea40000100800 */
[----:B0-----:R-:W0:Y:S02]  /*1da0*/  @P4 LDC.64 R176, c[0x0][0x438] ;  /* 0x00010e00ffb04b82 */ /* 0x001e240000000a00 */
[----:B0-----:R-:W-:-:S05]  /*1db0*/  @P4 IMAD.WIDE.U32 R176, R20, 0x10, R176 ;  /* 0x0000001014b04825 */ /* 0x001fca00078e00b0 */
[----:B------:R0:W5:Y:S02]  /*1dc0*/  @P4 LDG.E.128 R32, desc[UR20][R176.64] ;  /* 0x00000014b0204981 */ /* 0x000164000c1e1d00 */
[----:B0-----:R-:W-:-:S05]  /*1dd0*/  IMAD.WIDE.U32 R176, R21, 0x8, R178 ;  /* 0x0000000815b07825 */ /* 0x001fca00078e00b2 */
[----:B------:R0:W5:Y:S01]  /*1de0*/  LDG.E.64 R186, desc[UR20][R176.64] ;  /* 0x00000014b0ba7981 */ /* 0x000162000c1e1b00 */
[C---:B---3--:R-:W-:Y:S01]  /*1df0*/  PRMT R234, R13.reuse, 0x7632, R234 ;  /* 0x000076320dea7816 */ /* 0x048fe200000000ea */
[----:B------:R-:W-:Y:S01]  /*1e00*/  IMAD.U32 R182, R13, 0x10000, RZ ;  /* 0x000100000db67824 */ /* 0x000fe200078e00ff */
[C---:B------:R-:W-:Y:S02]  /*1e10*/  SHF.L.U32 R183, R14.reuse, 0x10, RZ ;  /* 0x000000100eb77819 */ /* 0x040fe400000006ff */
[----:B------:R-:W-:Y:S02]  /*1e20*/  PRMT R235, R14, 0x7632, R235 ;  /* 0x000076320eeb7816 */ /* 0x000fe400000000eb */
[C---:B------:R-:W-:Y:S02]  /*1e30*/  SHF.L.U32 R233, R15.reuse, 0x10, RZ ;  /* 0x000000100fe97819 */ /* 0x040fe400000006ff */
[----:B------:R-:W-:Y:S02]  /*1e40*/  SHF.L.U32 R180, R12, 0x10, RZ ;  /* 0x000000100cb47819 */ /* 0x000fe400000006ff */
[----:B------:R-:W-:-:S02]  /*1e50*/  PRMT R236, R15, 0x7632, R236 ;  /* 0x000076320fec7816 */ /* 0x000fc400000000ec */
[----:B----4-:R-:W-:Y:S02]  /*1e60*/  PRMT R179, R16, 0x7632, R179 ;  /* 0x0000763210b37816 */ /* 0x010fe400000000b3 */
[C---:B------:R-:W-:Y:S02]  /*1e70*/  PRMT R14, R18.reuse, 0x7632, R14 ;  /* 0x00007632120e7816 */ /* 0x040fe4000000000e */
[----:B------:R-:W-:Y:S01]  /*1e80*/  SHF.L.U32 R15, R18, 0x10, RZ ;  /* 0x00000010120f7819 */ /* 0x000fe200000006ff */
[----:B------:R-:W-:Y:S01]  /*1e90*/  FADD.FTZ R18, R182, -UR34 ;  /* 0x80000022b6127e21 */ /* 0x000fe20008010000 */
[C---:B------:R-:W-:Y:S02]  /*1ea0*/  PRMT R178, R17.reuse, 0x7632, R178 ;  /* 0x0000763211b27816 */ /* 0x040fe400000000b2 */
[----:B0-----:R-:W-:Y:S01]  /*1eb0*/  SHF.L.U32 R176, R17, 0x10, RZ ;  /* 0x0000001011b07819 */ /* 0x001fe200000006ff */
[----:B------:R-:W-:Y:S01]  /*1ec0*/  FADD.FTZ R17, R183, -UR34 ;  /* 0x80000022b7117e21 */ /* 0x000fe20008010000 */
[----:B------:R-:W-:Y:S01]  /*1ed0*/  PRMT R181, R12, 0x7632, R181 ;  /* 0x000076320cb57816 */ /* 0x000fe200000000b5 */
[----:B------:R-:W-:Y:S01]  /*1ee0*/  IMAD.U32 R183, R235, 0x10000, RZ ;  /* 0x00010000ebb77824 */ /* 0x000fe200078e00ff */
[----:B------:R-:W-:Y:S01]  /*1ef0*/  SHF.L.U32 R177, R16, 0x10, RZ ;  /* 0x0000001010b17819 */ /* 0x000fe200000006ff */
[----:B------:R-:W-:Y:S01]  /*1f00*/  FADD.FTZ R16, R233, -UR34 ;  /* 0x80000022e9107e21 */ /* 0x000fe20008010000 */
[----:B------:R-:W-:-:S02]  /*1f10*/  SHF.L.U32 R182, R234, 0x10, RZ ;  /* 0x00000010eab67819 */ /* 0x000fc400000006ff */
[C---:B------:R-:W-:Y:S01]  /*1f20*/  PRMT R13, R19.reuse, 0x7632, R13 ;  /* 0x00007632130d7816 */ /* 0x040fe2000000000d */
[----:B------:R-:W3:Y:S01]  /*1f30*/  LDL.LU R234, [R1+0x80] ;  /* 0x0000800001ea7983 */ /* 0x000ee20000300800 */
[----:B------:R-:W-:Y:S01]  /*1f40*/  SHF.L.U32 R12, R19, 0x10, RZ ;  /* 0x00000010130c7819 */ /* 0x000fe200000006ff */
[----:B------:R-:W-:Y:S01]  /*1f50*/  FADD.FTZ R19, R180, -UR34 ;  /* 0x80000022b4137e21 */ /* 0x000fe20008010000 */
[----:B------:R-:W-:Y:S01]  /*1f60*/  SHF.L.U32 R233, R236, 0x10, RZ ;  /* 0x00000010ece97819 */ /* 0x000fe200000006ff */
[----:B------:R-:W4:Y:S01]  /*1f70*/  LDL R235, [R1+0x118] ;  /* 0x0001180001eb7983 */ /* 0x000f220000100800 */
[----:B------:R-:W-:-:S03]  /*1f80*/  SHF.L.U32 R180, R179, 0x10, RZ ;  /* 0x00000010b3b47819 */ /* 0x000fc600000006ff */
[----:B------:R-:W4:Y:S04]  /*1f90*/  LDL.LU R236, [R1+0x78] ;  /* 0x0000780001ec7983 */ /* 0x000f280000300800 */
[----:B------:R-:W4:Y:S01]  /*1fa0*/  LDL.LU R179, [R1+0x88] ;  /* 0x0000880001b37983 */ /* 0x000f220000300800 */
[----:B------:R-:W-:Y:S01]  /*1fb0*/  FMUL.FTZ R19, R19, UR32 ;  /* 0x0000002013137c20 */ /* 0x000fe20008410000 */
[----:B------:R-:W-:Y:S01]  /*1fc0*/  FMUL.FTZ R18, R18, UR32 ;  /* 0x0000002012127c20 */ /* 0x000fe20008410000 */
[----:B------:R-:W-:-:S03]  /*1fd0*/  FMUL.FTZ R17, R17, UR32 ;  /* 0x0000002011117c20 */ /* 0x000fc60008410000 */
[----:B------:R-:W-:Y:S01]  /*1fe0*/  FFMA.FTZ R238, R18, R176, R238 ;  /* 0x000000b012ee7223 */ /* 0x000fe200000100ee */
[----:B------:R-:W-:Y:S01]  /*1ff0*/  FMUL.FTZ R16, R16, UR32 ;  /* 0x0000002010107c20 */ /* 0x000fe20008410000 */
[----:B------:R-:W-:Y:S01]  /*2000*/  SHF.L.U32 R181, R181, 0x10, RZ ;  /* 0x00000010b5b57819 */ /* 0x000fe200000006ff */
[----:B------:R-:W-:Y:S01]  /*2010*/  FADD.FTZ R104, R104, R15 ;  /* 0x0000000f68687221 */ /* 0x000fe20000010000 */
[----:B------:R-:W-:Y:S01]  /*2020*/  FADD.FTZ R108, R108, R177 ;  /* 0x000000b16c6c7221 */ /* 0x000fe20000010000 */
[----:B--2---:R-:W-:Y:S01]  /*2030*/  FMUL.FTZ R240, R240, R177 ;  /* 0x000000b1f0f07220 */ /* 0x004fe20000410000 */
[----:B------:R-:W-:Y:S01]  /*2040*/  FADD.FTZ R110, R110, R176 ;  /* 0x000000b06e6e7221 */ /* 0x000fe20000010000 */
[----:B------:R-:W-:Y:S01]  /*2050*/  FADD.FTZ R106, R106, R12 ;  /* 0x0000000c6a6a7221 */ /* 0x000fe20000010000 */
[----:B---3--:R-:W-:Y:S01]  /*2060*/  FFMA.FTZ R234, R16, R12, R234 ;  /* 0x0000000c10ea7223 */ /* 0x008fe200000100ea */
[----:B----4-:R-:W-:Y:S01]  /*2070*/  FFMA.FTZ R236, R17, R15, R236 ;  /* 0x0000000f11ec7223 */ /* 0x010fe200000100ec */
[----:B------:R-:W-:-:S05]  /*2080*/  FFMA.FTZ R179, R19, R177, R179 ;  /* 0x000000b113b37223 */ /* 0x000fca00000100b3 */
[----:B------:R-:W-:Y:S04]  /*2090*/  STL [R1+0x88], R179 ;  /* 0x000088b301007387 */ /* 0x000fe80000100800 */
[----:B------:R0:W-:Y:S01]  /*20a0*/  STL [R1+0x90], R238 ;  /* 0x000090ee01007387 */ /* 0x0001e20000100800 */
[----:B------:R-:W-:Y:S01]  /*20b0*/  SHF.L.U32 R177, R14, 0x10, RZ ;  /* 0x000000100eb17819 */ /* 0x000fe200000006ff */
[----:B------:R-:W-:Y:S01]  /*20c0*/  FADD.FTZ R14, R182, -UR34 ;  /* 0x80000022b60e7e21 */ /* 0x000fe20008010000 */
[----:B0-----:R-:W-:Y:S02]  /*20d0*/  FMUL.FTZ R238, R239, R176 ;  /* 0x000000b0efee7220 */ /* 0x001fe40000410000 */
[----:B------:R-:W2:Y:S04]  /*20e0*/  LDL R239, [R1+0x12c] ;  /* 0x00012c0001ef7983 */ /* 0x000ea80000100800 */
[----:B------:R0:W-:Y:S01]  /*20f0*/  STL [R1+0x78], R236 ;  /* 0x000078ec01007387 */ /* 0x0001e20000100800 */
[----:B------:R-:W-:Y:S01]  /*2100*/  SHF.L.U32 R176, R13, 0x10, RZ ;  /* 0x000000100db07819 */ /* 0x000fe200000006ff */
[----:B------:R-:W-:Y:S01]  /*2110*/  FADD.FTZ R13, R183, -UR34 ;  /* 0x80000022b70d7e21 */ /* 0x000fe20008010000 */
[----:B0-----:R-:W-:Y:S01]  /*2120*/  FMUL.FTZ R236, R235, R15 ;  /* 0x0000000febec7220 */ /* 0x001fe20000410000 */
[----:B------:R-:W-:-:S02]  /*2130*/  FADD.FTZ R15, R181, -UR34 ;  /* 0x80000022b50f7e21 */ /* 0x000fc40008010000 */
[----:B------:R-:W3:Y:S04]  /*2140*/  LDL R181, [R1+0x124] ;  /* 0x0001240001b57983 */ /* 0x000ee80000100800 */
[----:B------:R0:W-:Y:S01]  /*2150*/  STL [R1+0x80], R234 ;  /* 0x000080ea01007387 */ /* 0x0001e20000100800 */
[----:B------:R-:W-:-:S03]  /*2160*/  FADD.FTZ R179, R227, R240 ;  /* 0x000000f0e3b37221 */ /* 0x000fc60000010000 */
[----:B------:R-:W4:Y:S01]  /*2170*/  LDL R235, [R1+0x11c] ;  /* 0x00011c0001eb7983 */ /* 0x000f220000100800 */
[----:B0-----:R-:W-:-:S03]  /*2180*/  FMUL.FTZ R234, R237, R12 ;  /* 0x0000000cedea7220 */ /* 0x001fc60000410000 */
[----:B------:R-:W3:Y:S01]  /*2190*/  LDL R237, [R1+0x134] ;  /* 0x0001340001ed7983 */ /* 0x000ee20000100800 */
[----:B------:R-:W-:-:S03]  /*21a0*/  FADD.FTZ R12, R233, -UR34 ;  /* 0x80000022e90c7e21 */ /* 0x000fc60008010000 */
[----:B------:R-:W4:Y:S04]  /*21b0*/  LDL.LU R182, [R1+0x84] ;  /* 0x0000840001b67983 */ /* 0x000f280000300800 */
[----:B------:R-:W4:Y:S04]  /*21c0*/  LDL.LU R183, [R1+0x7c] ;  /* 0x00007c0001b77983 */ /* 0x000f280000300800 */
[----:B------:R-:W4:Y:S04]  /*21d0*/  LDL.LU R233, [R1+0x94] ;  /* 0x0000940001e97983 */ /* 0x000f280000300800 */
[----:B------:R-:W4:Y:S01]  /*21e0*/  LDL.LU R227, [R1+0x8c] ;  /* 0x00008c0001e37983 */ /* 0x000f220000300800 */
[----:B------:R-:W-:Y:S01]  /*21f0*/  FMUL.FTZ R15, R15, UR32 ;  /* 0x000000200f0f7c20 */ /* 0x000fe20008410000 */
[----:B------:R-:W-:Y:S01]  /*2200*/  SHF.L.U32 R178, R178, 0x10, RZ ;  /* 0x00000010b2b27819 */ /* 0x000fe200000006ff */
[----:B------:R-:W-:Y:S01]  /*2210*/  FMUL.FTZ R14, R14, UR32 ;  /* 0x000000200e0e7c20 */ /* 0x000fe20008410000 */
[----:B------:R-:W-:Y:S01]  /*2220*/  FMUL.FTZ R13, R13, UR32 ;  /* 0x000000200d0d7c20 */ /* 0x000fe20008410000 */
[----:B------:R-:W-:Y:S01]  /*2230*/  FADD.FTZ R109, R109, R180 ;  /* 0x000000b46d6d7221 */ /* 0x000fe20000010000 */
[----:B------:R-:W-:Y:S01]  /*2240*/  FMUL.FTZ R12, R12, UR32 ;  /* 0x000000200c0c7c20 */ /* 0x000fe20008410000 */
[----:B------:R-:W-:Y:S01]  /*2250*/  FADD.FTZ R111, R111, R178 ;  /* 0x000000b26f6f7221 */ /* 0x000fe20000010000 */
[----:B------:R-:W-:Y:S01]  /*2260*/  IADD3 R228, PT, PT, R228, 0x80, RZ ;  /* 0x00000080e4e47810 */ /* 0x000fe20007ffe0ff */
[----:B------:R-:W-:Y:S01]  /*2270*/  FADD.FTZ R105, R105, R177 ;  /* 0x000000b169697221 */ /* 0x000fe20000010000 */
[----:B------:R-:W-:Y:S01]  /*2280*/  FADD.FTZ R107, R107, R176 ;  /* 0x000000b06b6b7221 */ /* 0x000fe20000010000 */
[----:B------:R-:W-:-:S02]  /*2290*/  IADD3 R21, PT, PT, R21, 0x80, RZ ;  /* 0x0000008015157810 */ /* 0x000fc40007ffe0ff */
[----:B------:R-:W-:Y:S01]  /*22a0*/  IADD3 R20, PT, PT, R20, 0x80, RZ ;  /* 0x0000008014147810 */ /* 0x000fe20007ffe0ff */
[----:B--2---:R-:W-:-:S04]  /*22b0*/  FMUL.FTZ R239, R239, R180 ;  /* 0x000000b4efef7220 */ /* 0x004fc80000410000 */
[----:B------:R-:W-:-:S04]  /*22c0*/  FADD.FTZ R179, R179, R239 ;  /* 0x000000efb3b37221 */ /* 0x000fc80000010000 */
[----:B------:R-:W-:Y:S01]  /*22d0*/  FADD.FTZ R179, R179, R238 ;  /* 0x000000eeb3b37221 */ /* 0x000fe20000010000 */
[----:B---3--:R-:W-:Y:S01]  /*22e0*/  FMUL.FTZ R237, R237, R178 ;  /* 0x000000b2eded7220 */ /* 0x008fe20000410000 */
[----:B----4-:R-:W-:Y:S01]  /*22f0*/  FFMA.FTZ R182, R12, R176, R182 ;  /* 0x000000b00cb67223 */ /* 0x010fe200000100b6 */
[----:B------:R-:W-:Y:S01]  /*2300*/  FFMA.FTZ R183, R13, R177, R183 ;  /* 0x000000b10db77223 */ /* 0x000fe200000100b7 */
[----:B------:R-:W-:Y:S01]  /*2310*/  FFMA.FTZ R233, R14, R178, R233 ;  /* 0x000000b20ee97223 */ /* 0x000fe200000100e9 */
        /* <DEDUP_REMOVED lines=14> */
[----:B------:R-:W-:Y:S01]  /*2400*/  FFMA.FTZ R178, R13, R235, R178 ;  /* 0x000000eb0db27223 */ /* 0x000fe200000100b2 */
[----:B0-----:R-:W-:Y:S02]  /*2410*/  FMUL.FTZ R233, R181, R176 ;  /* 0x000000b0b5e97220 */ /* 0x001fe40000410000 */
[----:B------:R-:W-:Y:S01]  /*2420*/  FADD.FTZ R179, R179, R234 ;  /* 0x000000eab3b37221 */ /* 0x000fe20000010000 */
[----:B------:R-:W-:-:S03]  /*2430*/  FFMA.FTZ R178, R16, R234, R178 ;  /* 0x000000ea10b27223 */ /* 0x000fc600000100b2 */
[----:B------:R-:W-:Y:S01]  /*2440*/  FADD.FTZ R227, R179, R233 ;  /* 0x000000e9b3e37221 */ /* 0x000fe20000010000 */
[----:B-1----:R-:W-:-:S07]  /*2450*/  FFMA.FTZ R226, R12, R233, R178 ;  /* 0x000000e90ce27223 */ /* 0x002fce00000100b2 */
.L_x_5020:
[----:B------:R-:W-:Y:S05]  /*2460*/  BSYNC.RECONVERGENT B1 ;  /* 0x0000000000017941 */ /* 0x000fea0003800200 */
.L_x_5019:
        /* <DEDUP_REMOVED lines=20> */
[C---:B---3--:R-:W-:Y:S01]  /*25b0*/  SHF.L.U32 R182, R5.reuse, 0x10, RZ ;  /* 0x0000001005b67819 */ /* 0x048fe200000006ff */
[C---:B------:R-:W-:Y:S01]  /*25c0*/  IMAD.U32 R183, R6.reuse, 0x10000, RZ ;  /* 0x0001000006b77824 */ /* 0x040fe200078e00ff */
[----:B------:R-:W-:Y:S02]  /*25d0*/  PRMT R223, R5, 0x7632, R223 ;  /* 0x0000763205df7816 */ /* 0x000fe400000000df */
        /* <DEDUP_REMOVED lines=11> */
[----:B------:R-:W-:-:S02]  /*2690*/  PRMT R181, R4, 0x7632, R181 ;  /* 0x0000763204b57816 */ /* 0x000fc400000000b5 */
[----:B------:R-:W-:Y:S01]  /*26a0*/  SHF.L.U32 R177, R8, 0x10, RZ ;  /* 0x0000001008b17819 */ /* 0x000fe200000006ff */
[----:B------:R-:W-:Y:S01]  /*26b0*/  FADD.FTZ R8, R222, -UR34 ;  /* 0x80000022de087e21 */ /* 0x000fe20008010000 */
[----:B------:R-:W-:Y:S01]  /*26c0*/  SHF.L.U32 R182, R223, 0x10, RZ ;  /* 0x00000010dfb67819 */ /* 0x000fe200000006ff */
[----:B------:R-:W-:Y:S01]  /*26d0*/  IMAD.U32 R222, R225, 0x10000, RZ ;  /* 0x00010000e1de7824 */ /* 0x000fe200078e00ff */
[C---:B------:R-:W-:Y:S01]  /*26e0*/  PRMT R5, R11.reuse, 0x7632, R5 ;  /* 0x000076320b057816 */ /* 0x040fe20000000005 */
[----:B------:R-:W3:Y:S01]  /*26f0*/  LDL.LU R223, [R1+0x60] ;  /* 0x0000600001df7983 */ /* 0x000ee20000300800 */
[----:B------:R-:W-:Y:S01]  /*2700*/  SHF.L.U32 R4, R11, 0x10, RZ ;  /* 0x000000100b047819 */ /* 0x000fe200000006ff */
[----:B------:R-:W-:Y:S01]  /*2710*/  FADD.FTZ R11, R180, -UR34 ;  /* 0x80000022b40b7e21 */ /* 0x000fe20008010000 */
[----:B------:R-:W-:Y:S02]  /*2720*/  SHF.L.U32 R183, R224, 0x10, RZ ;  /* 0x00000010e0b77819 */ /* 0x000fe400000006ff */
        /* <DEDUP_REMOVED lines=79> */
.L_x_5022:
[----:B------:R-:W-:Y:S05]  /*2c20*/  BSYNC.RECONVERGENT B1 ;  /* 0x0000000000017941 */ /* 0x000fea0003800200 */
.L_x_5021:
[----:B------:R-:W-:Y:S04]  /*2c30*/  BSSY.RECONVERGENT B1, `(.L_x_5023) ;  /* 0x000007b000017945 */ /* 0x000fe80003800200 */
[----:B------:R-:W-:Y:S05]  /*2c40*/  @!P3 BRA `(.L_x_5024) ;  /* 0x0000000400e4b947 */ /* 0x000fea0003800000 */
[----:B------:R-:W1:Y:S01]  /*2c50*/  LDC.64 R22, c[0x0][0x3a8] ;  /* 0x0000ea00ff167b82 */ /* 0x000e620000000a00 */
[----:B------:R-:W2:Y:S04]  /*2c60*/  LDL R221, [R1+0xe8] ;  /* 0x0000e80001dd7983 */ /* 0x000ea80000100800 */
[----:B------:R-:W3:Y:S03]  /*2c70*/  LDL R206, [R1+0xf0] ;  /* 0x0000f00001ce7983 */ /* 0x000ee60000100800 */
        /* <DEDUP_REMOVED lines=8> */
[----:B------:R-:W3:Y:S04]  /*2d00*/  LDL R205, [R1+0xe0] ;  /* 0x0000e00001cd7983 */ /* 0x000ee80000100800 */
[----:B------:R-:W2:Y:S06]  /*2d10*/  LDG.E.128 R180, desc[UR20][R180.64] ;  /* 0x00000014b4b47981 */ /* 0x000eac000c1e1d00 */
[----:B0-----:R-:W0:Y:S02]  /*2d20*/  @P4 LDC.64 R22, c[0x0][0x438] ;  /* 0x00010e00ff164b82 */ /* 0x001e240000000a00 */
[----:B0-----:R-:W-:-:S05]  /*2d30*/  @P4 IMAD.WIDE.U32 R22, R20, 0x10, R22 ;  /* 0x0000001014164825 */ /* 0x001fca00078e0016 */
[----:B------:R0:W5:Y:S02]  /*2d40*/  @P4 LDG.E.128 R24, desc[UR20][R22.64] ;  /* 0x0000001416184981 */ /* 0x000164000c1e1d00 */
[----:B0-----:R-:W-:-:S05]  /*2d50*/  IMAD.WIDE.U32 R22, R21, 0x8, R192 ;  /* 0x0000000815167825 */ /* 0x001fca00078e00c0 */
[----:B------:R0:W5:Y:S01]  /*2d60*/  LDG.E.64 R192, desc[UR20][R22.64] ;  /* 0x0000001416c07981 */ /* 0x000162000c1e1b00 */
[----:B----4-:R-:W-:Y:S02]  /*2d70*/  SHF.L.U32 R197, R177, 0x10, RZ ;  /* 0x00000010b1c57819 */ /* 0x010fe400000006ff */
[C---:B------:R-:W-:Y:S01]  /*2d80*/  SHF.L.U32 R200, R178.reuse, 0x10, RZ ;  /* 0x00000010b2c87819 */ /* 0x040fe200000006ff */
[C---:B------:R-:W-:Y:S01]  /*2d90*/  IMAD.U32 R201, R179.reuse, 0x10000, RZ ;  /* 0x00010000b3c97824 */ /* 0x040fe200078e00ff */
[----:B------:R-:W-:Y:S02]  /*2da0*/  PRMT R202, R178, 0x7632, R202 ;  /* 0x00007632b2ca7816 */ /* 0x000fe400000000ca */
[----:B------:R-:W-:Y:S02]  /*2db0*/  PRMT R203, R179, 0x7632, R203 ;  /* 0x00007632b3cb7816 */ /* 0x000fe400000000cb */
[----:B------:R-:W-:Y:S02]  /*2dc0*/  PRMT R199, R177, 0x7632, R199 ;  /* 0x00007632b1c77816 */ /* 0x000fe400000000c7 */
[----:B--2---:R-:W-:-:S02]  /*2dd0*/  PRMT R196, R180, 0x7632, R196 ;  /* 0x00007632b4c47816 */ /* 0x004fc400000000c4 */
[----:B0-----:R-:W-:Y:S01]  /*2de0*/  SHF.L.U32 R22, R180, 0x10, RZ ;  /* 0x00000010b4167819 */ /* 0x001fe200000006ff */
[----:B------:R-:W-:Y:S01]  /*2df0*/  FADD.FTZ R180, R197, -UR34 ;  /* 0x80000022c5b47e21 */ /* 0x000fe20008010000 */
[C---:B------:R-:W-:Y:S01]  /*2e00*/  PRMT R178, R182.reuse, 0x7632, R178 ;  /* 0x00007632b6b27816 */ /* 0x040fe200000000b2 */
[----:B------:R-:W2:Y:S01]  /*2e10*/  LDL R197, [R1+0xd8] ;  /* 0x0000d80001c57983 */ /* 0x000ea20000100800 */
[----:B------:R-:W-:Y:S01]  /*2e20*/  SHF.L.U32 R177, R182, 0x10, RZ ;  /* 0x00000010b6b17819 */ /* 0x000fe200000006ff */
[----:B------:R-:W-:Y:S01]  /*2e30*/  FADD.FTZ R182, R200, -UR34 ;  /* 0x80000022c8b67e21 */ /* 0x000fe20008010000 */
[C---:B------:R-:W-:Y:S02]  /*2e40*/  PRMT R23, R181.reuse, 0x7632, R23 ;  /* 0x00007632b5177816 */ /* 0x040fe40000000017 */
[----:B------:R-:W-:Y:S01]  /*2e50*/  SHF.L.U32 R184, R181, 0x10, RZ ;  /* 0x00000010b5b87819 */ /* 0x000fe200000006ff */
[----:B------:R-:W-:Y:S01]  /*2e60*/  FADD.FTZ R181, R201, -UR34 ;  /* 0x80000022c9b57e21 */ /* 0x000fe20008010000 */
[----:B------:R-:W-:-:S02]  /*2e70*/  PRMT R198, R176, 0x7632, R198 ;  /* 0x00007632b0c67816 */ /* 0x000fc400000000c6 */
[----:B------:R-:W-:Y:S02]  /*2e80*/  SHF.L.U32 R3, R176, 0x10, RZ ;  /* 0x00000010b0037819 */ /* 0x000fe400000006ff */
[----:B------:R-:W-:Y:S02]  /*2e90*/  SHF.L.U32 R200, R202, 0x10, RZ ;  /* 0x00000010cac87819 */ /* 0x000fe400000006ff */
[C---:B------:R-:W-:Y:S01]  /*2ea0*/  PRMT R176, R183.reuse, 0x7632, R176 ;  /* 0x00007632b7b07816 */ /* 0x040fe200000000b0 */
[----:B------:R-:W4:Y:S01]  /*2eb0*/  LDL.LU R202, [R1+0x38] ;  /* 0x0000380001ca7983 */ /* 0x000f220000300800 */
[----:B------:R-:W-:Y:S01]  /*2ec0*/  SHF.L.U32 R179, R183, 0x10, RZ ;  /* 0x00000010b7b37819 */ /* 0x000fe200000006ff */
[----:B------:R-:W-:Y:S01]  /*2ed0*/  IMAD.U32 R183, R196, 0x10000, RZ ;  /* 0x00010000c4b77824 */ /* 0x000fe200078e00ff */
[----:B------:R-:W-:Y:S02]  /*2ee0*/  SHF.L.U32 R201, R203, 0x10, RZ ;  /* 0x00000010cbc97819 */ /* 0x000fe400000006ff */
[----:B------:R-:W3:Y:S04]  /*2ef0*/  LDL.LU R203, [R1+0x50] ;  /* 0x0000500001cb7983 */ /* 0x000ee80000300800 */
[----:B------:R-:W2:Y:S01]  /*2f00*/  LDL.LU R196, [R1+0x48] ;  /* 0x0000480001c47983 */ /* 0x000ea20000300800 */
[----:B------:R-:W-:-:S04]  /*2f10*/  FADD.FTZ R3, R3, -UR34 ;  /* 0x8000002203037e21 */ /* 0x000fc80008010000 */
[----:B------:R-:W-:Y:S01]  /*2f20*/  FMUL.FTZ R3, R3, UR32 ;  /* 0x0000002003037c20 */ /* 0x000fe20008410000 */
[----:B------:R-:W-:Y:S01]  /*2f30*/  FADD.FTZ R92, R92, R22 ;  /* 0x000000165c5c7221 */ /* 0x000fe20000010000 */
[-C--:B------:R-:W-:Y:S01]  /*2f40*/  FMUL.FTZ R221, R221, R22.reuse ;  /* 0x00000016dddd7220 */ /* 0x080fe20000410000 */
[----:B------:R-:W-:Y:S01]  /*2f50*/  FADD.FTZ R94, R94, R184 ;  /* 0x000000b85e5e7221 */ /* 0x000fe20000010000 */
[----:B------:R-:W-:Y:S01]  /*2f60*/  SHF.L.U32 R198, R198, 0x10, RZ ;  /* 0x00000010c6c67819 */ /* 0x000fe200000006ff */
[----:B------:R-:W-:Y:S01]  /*2f70*/  FADD.FTZ R88, R88, R177 ;  /* 0x000000b158587221 */ /* 0x000fe20000010000 */
[----:B------:R-:W-:Y:S01]  /*2f80*/  FADD.FTZ R90, R90, R179 ;  /* 0x000000b35a5a7221 */ /* 0x000fe20000010000 */
[----:B--2---:R-:W-:Y:S01]  /*2f90*/  FFMA.FTZ R196, R3, R22, R196 ;  /* 0x0000001603c47223 */ /* 0x004fe200000100c4 */
[----:B------:R-:W-:Y:S01]  /*2fa0*/  FMUL.FTZ R22, R180, UR32 ;  /* 0x00000020b4167c20 */ /* 0x000fe20008410000 */
[----:B------:R-:W-:Y:S01]  /*2fb0*/  SHF.L.U32 R180, R23, 0x10, RZ ;  /* 0x0000001017b47819 */ /* 0x000fe200000006ff */
[----:B------:R-:W-:-:S02]  /*2fc0*/  FMUL.FTZ R23, R182, UR32 ;  /* 0x00000020b6177c20 */ /* 0x000fc40008410000 */
[----:B------:R0:W-:Y:S01]  /*2fd0*/  STL [R1+0x48], R196 ;  /* 0x000048c401007387 */ /* 0x0001e20000100800 */
[-C--:B---3--:R-:W-:Y:S01]  /*2fe0*/  FFMA.FTZ R203, R22, R184.reuse, R203 ;  /* 0x000000b816cb7223 */ /* 0x088fe200000100cb */
[-C--:B----4-:R-:W-:Y:S01]  /*2ff0*/  FFMA.FTZ R202, R23, R177.reuse, R202 ;  /* 0x000000b117ca7223 */ /* 0x090fe200000100ca */
[----:B------:R-:W-:Y:S02]  /*3000*/  FMUL.FTZ R184, R206, R184 ;  /* 0x000000b8ceb87220 */ /* 0x000fe40000410000 */
[----:B------:R-:W2:Y:S01]  /*3010*/  LDL R206, [R1+0xec] ;  /* 0x0000ec0001ce7983 */ /* 0x000ea20000100800 */
[----:B0-----:R-:W-:Y:S01]  /*3020*/  FMUL.FTZ R196, R197, R177 ;  /* 0x000000b1c5c47220 */ /* 0x001fe20000410000 */
[----:B------:R-:W-:Y:S02]  /*3030*/  FMUL.FTZ R197, R181, UR32 ;  /* 0x00000020b5c57c20 */ /* 0x000fe40008410000 */
[----:B------:R0:W-:Y:S02]  /*3040*/  STL [R1+0x50], R203 ;  /* 0x000050cb01007387 */ /* 0x0001e40000100800 */
[----:B------:R-:W-:-:S02]  /*3050*/  FFMA.FTZ R204, R197, R179, R204 ;  /* 0x000000b3c5cc7223 */ /* 0x000fc400000100cc */
[----:B------:R1:W-:Y:S01]  /*3060*/  STL [R1+0x38], R202 ;  /* 0x000038ca01007387 */ /* 0x0003e20000100800 */
[----:B------:R-:W-:Y:S01]  /*3070*/  FADD.FTZ R177, R198, -UR34 ;  /* 0x80000022c6b17e21 */ /* 0x000fe20008010000 */
[----:B------:R-:W-:Y:S02]  /*3080*/  FMUL.FTZ R198, R205, R179 ;  /* 0x000000b3cdc67220 */ /* 0x000fe40000410000 */
[----:B0-----:R-:W3:Y:S01]  /*3090*/  LDL.LU R203, [R1+0x54] ;  /* 0x0000540001cb7983 */ /* 0x001ee20000300800 */
[----:B------:R-:W-:-:S03]  /*30a0*/  FADD.FTZ R179, R200, -UR34 ;  /* 0x80000022c8b37e21 */ /* 0x000fc60008010000 */
[----:B-1----:R-:W4:Y:S04]  /*30b0*/  LDL R202, [R1+0xf4] ;  /* 0x0000f40001ca7983 */ /* 0x002f280000100800 */
[----:B------:R0:W-:Y:S04]  /*30c0*/  STL [R1+0x40], R204 ;  /* 0x000040cc01007387 */ /* 0x0001e80000100800 */
[----:B------:R-:W4:Y:S04]  /*30d0*/  LDL.LU R205, [R1+0x3c] ;  /* 0x00003c0001cd7983 */ /* 0x000f280000300800 */
[----:B0-----:R-:W4:Y:S04]  /*30e0*/  LDL R204, [R1+0xdc] ;  /* 0x0000dc0001cc7983 */ /* 0x001f280000100800 */
[----:B------:R-:W2:Y:S01]  /*30f0*/  LDL.LU R200, [R1+0x4c] ;  /* 0x00004c0001c87983 */ /* 0x000ea20000300800 */
[----:B------:R-:W-:-:S05]  /*3100*/  SHF.L.U32 R199, R199, 0x10, RZ ;  /* 0x00000010c7c77819 */ /* 0x000fca00000006ff */
[----:B------:R-:W-:Y:S01]  /*3110*/  FADD.FTZ R181, R199, -UR34 ;  /* 0x80000022c7b57e21 */ /* 0x000fe20008010000 */
[----:B------:R-:W-:Y:S01]  /*3120*/  FMUL.FTZ R199, R177, UR32 ;  /* 0x00000020b1c77c20 */ /* 0x000fe20008410000 */
[----:B------:R-:W-:Y:S02]  /*3130*/  FADD.FTZ R177, R201, -UR34 ;  /* 0x80000022c9b17e21 */ /* 0x000fe40008010000 */
[----:B------:R-:W-:Y:S01]  /*3140*/  FMUL.FTZ R201, R181, UR32 ;  /* 0x00000020b5c97c20 */ /* 0x000fe20008410000 */
[----:B------:R-:W-:Y:S01]  /*3150*/  FADD.FTZ R93, R93, R183 ;  /* 0x000000b75d5d7221 */ /* 0x000fe20000010000 */
[----:B--2---:R-:W-:-:S05]  /*3160*/  FFMA.FTZ R200, R199, R183, R200 ;  /* 0x000000b7c7c87223 */ /* 0x004fca00000100c8 */
[----:B------:R0:W-:Y:S02]  /*3170*/  STL [R1+0x4c], R200 ;  /* 0x00004cc801007387 */ /* 0x0001e40000100800 */
[----:B0-----:R-:W-:Y:S02]  /*3180*/  FMUL.FTZ R200, R206, R183 ;  /* 0x000000b7cec87220 */ /* 0x001fe40000410000 */
[----:B------:R-:W2:Y:S04]  /*3190*/  LDL.LU R206, [R1+0x44] ;  /* 0x0000440001ce7983 */ /* 0x000ea80000300800 */
[----:B------:R-:W2:Y:S01]  /*31a0*/  LDL R181, [R1+0xe4] ;  /* 0x0000e40001b57983 */ /* 0x000ea20000100800 */
[----:B---3--:R-:W-:Y:S01]  /*31b0*/  FFMA.FTZ R203, R201, R180, R203 ;  /* 0x000000b4c9cb7223 */ /* 0x008fe200000100cb */
[----:B------:R-:W-:Y:S01]  /*31c0*/  FADD.FTZ R182, R227, R221 ;  /* 0x000000dde3b67221 */ /* 0x000fe20000010000 */
[----:B------:R-:W-:Y:S01]  /*31d0*/  FFMA.FTZ R183, R3, R221, R226 ;  /* 0x000000dd03b77223 */ /* 0x000fe200000100e2 */
[----:B------:R-:W-:-:S02]  /*31e0*/  SHF.L.U32 R178, R178, 0x10, RZ ;  /* 0x00000010b2b27819 */ /* 0x000fc400000006ff */
[----:B------:R0:W-:Y:S01]  /*31f0*/  STL [R1+0x54], R203 ;  /* 0x000054cb01007387 */ /* 0x0001e20000100800 */
[----:B------:R-:W-:Y:S01]  /*3200*/  FADD.FTZ R182, R182, R200 ;  /* 0x000000c8b6b67221 */ /* 0x000fe20000010000 */
[----:B------:R-:W-:Y:S01]  /*3210*/  FFMA.FTZ R183, R199, R200, R183 ;  /* 0x000000c8c7b77223 */ /* 0x000fe200000100b7 */
[----:B----4-:R-:W-:Y:S02]  /*3220*/  FMUL.FTZ R202, R202, R180 ;  /* 0x000000b4caca7220 */ /* 0x010fe40000410000 */
[----:B------:R-:W-:Y:S01]  /*3230*/  FADD.FTZ R182, R182, R184 ;  /* 0x000000b8b6b67221 */ /* 0x000fe20000010000 */
[----:B------:R-:W-:Y:S01]  /*3240*/  FFMA.FTZ R183, R22, R184, R183 ;  /* 0x000000b816b77223 */ /* 0x000fe200000100b7 */
[----:B0-----:R-:W-:-:S04]  /*3250*/  FMUL.FTZ R203, R179, UR32 ;  /* 0x00000020b3cb7c20 */ /* 0x001fc80008410000 */
[----:B------:R-:W-:Y:S01]  /*3260*/  FFMA.FTZ R205, R203, R178, R205 ;  /* 0x000000b2cbcd7223 */ /* 0x000fe200000100cd */
[----:B------:R-:W-:Y:S01]  /*3270*/  FADD.FTZ R179, R182, R202 ;  /* 0x000000cab6b37221 */ /* 0x000fe20000010000 */
[----:B------:R-:W-:Y:S01]  /*3280*/  FFMA.FTZ R183, R201, R202, R183 ;  /* 0x000000cac9b77223 */ /* 0x000fe200000100b7 */
[----:B------:R-:W-:Y:S02]  /*3290*/  SHF.L.U32 R176, R176, 0x10, RZ ;  /* 0x00000010b0b07819 */ /* 0x000fe400000006ff */
[----:B------:R0:W-:Y:S01]  /*32a0*/  STL [R1+0x3c], R205 ;  /* 0x00003ccd01007387 */ /* 0x0001e20000100800 */
[----:B------:R-:W-:Y:S01]  /*32b0*/  FADD.FTZ R89, R89, R178 ;  /* 0x000000b259597221 */ /* 0x000fe20000010000 */
[----:B------:R-:W-:Y:S01]  /*32c0*/  FMUL.FTZ R204, R204, R178 ;  /* 0x000000b2cccc7220 */ /* 0x000fe20000410000 */
[----:B------:R-:W-:Y:S01]  /*32d0*/  FADD.FTZ R179, R179, R196 ;  /* 0x000000c4b3b37221 */ /* 0x000fe20000010000 */
[----:B------:R-:W-:Y:S01]  /*32e0*/  FFMA.FTZ R178, R23, R196, R183 ;  /* 0x000000c417b27223 */ /* 0x000fe200000100b7 */
[----:B0-----:R-:W-:-:S02]  /*32f0*/  FMUL.FTZ R205, R177, UR32 ;  /* 0x00000020b1cd7c20 */ /* 0x001fc40008410000 */
[----:B------:R-:W-:Y:S01]  /*3300*/  FADD.FTZ R179, R179, R204 ;  /* 0x000000ccb3b37221 */ /* 0x000fe20000010000 */
[----:B------:R-:W-:-:S03]  /*3310*/  FFMA.FTZ R178, R203, R204, R178 ;  /* 0x000000cccbb27223 */ /* 0x000fc600000100b2 */
[----:B------:R-:W-:Y:S01]  /*3320*/  FADD.FTZ R179, R179, R198 ;  /* 0x000000c6b3b37221 */ /* 0x000fe20000010000 */
[----:B------:R-:W-:Y:S01]  /*3330*/  FFMA.FTZ R178, R197, R198, R178 ;  /* 0x000000c6c5b27223 */ /* 0x000fe200000100b2 */
[----:B------:R-:W-:Y:S01]  /*3340*/  IADD3 R228, PT, PT, R228, 0x80, RZ ;  /* 0x00000080e4e47810 */ /* 0x000fe20007ffe0ff */
[----:B------:R-:W-:Y:S01]  /*3350*/  FADD.FTZ R95, R95, R180 ;  /* 0x000000b45f5f7221 */ /* 0x000fe20000010000 */
[----:B------:R-:W-:Y:S01]  /*3360*/  FADD.FTZ R91, R91, R176 ;  /* 0x000000b05b5b7221 */ /* 0x000fe20000010000 */
[----:B------:R-:W-:Y:S02]  /*3370*/  IADD3 R21, PT, PT, R21, 0x80, RZ ;  /* 0x0000008015157810 */ /* 0x000fe40007ffe0ff */
[----:B------:R-:W-:Y:S01]  /*3380*/  IADD3 R20, PT, PT, R20, 0x80, RZ ;  /* 0x0000008014147810 */ /* 0x000fe20007ffe0ff */
[----:B--2---:R-:W-:-:S05]  /*3390*/  FFMA.FTZ R206, R205, R176, R206 ;  /* 0x000000b0cdce7223 */ /* 0x004fca00000100ce */
[----:B------:R0:W-:Y:S02]  /*33a0*/  STL [R1+0x44], R206 ;  /* 0x000044ce01007387 */ /* 0x0001e40000100800 */
[----:B0-----:R-:W-:-:S04]  /*33b0*/  FMUL.FTZ R206, R181, R176 ;  /* 0x000000b0b5ce7220 */ /* 0x001fc80000410000 */
[----:B------:R-:W-:Y:S01]  /*33c0*/  FADD.FTZ R227, R179, R206 ;  /* 0x000000ceb3e37221 */ /* 0x000fe20000010000 */
[----:B------:R-:W-:-:S07]  /*33d0*/  FFMA.FTZ R226, R205, R206, R178 ;  /* 0x000000cecde27223 */ /* 0x000fce00000100b2 */
.L_x_5024:
[----:B------:R-:W-:Y:S05]  /*33e0*/  BSYNC.RECONVERGENT B1 ;  /* 0x0000000000017941 */ /* 0x000fea0003800200 */
.L_x_5023:
[----:B------:R-:W-:Y:S05]  /*33f0*/  @!P5 BRA `(.L_x_5025) ;  /* 0x0000000c0064d947 */ /* 0x000fea0003800000 */
[----:B0-----:R-:W0:Y:S01]  /*3400*/  LDC.64 R176, c[0x0][0x3a8] ;  /* 0x0000ea00ffb07b82 */ /* 0x001e220000000a00 */
[----:B------:R-:W2:Y:S07]  /*3410*/  LDL.LU R217, [R1+0x30] ;  /* 0x0000300001d97983 */ /* 0x000eae0000300800 */
[----:B------:R-:W1:Y:S01]  /*3420*/  LDC.64 R180, c[0x0][0x428] ;  /* 0x00010a00ffb47b82 */ /* 0x000e620000000a00 */
[----:B------:R-:W-:Y:S01]  /*3430*/  ISETP.NE.U32.AND P4, PT, RZ, UR24, PT ;  /* 0x00000018ff007c0c */ /* 0x000fe2000bf85070 */
[----:B------:R-:W3:Y:S06]  /*3440*/  LDL R219, [R1+0xd0] ;  /* 0x0000d00001db7983 */ /* 0x000eec0000100800 */
[----:B------:R-:W4:Y:S01]  /*3450*/  LDC.64 R208, c[0x0][0x3b0] ;  /* 0x0000ec00ffd07b82 */ /* 0x000f220000000a00 */
[----:B0-----:R-:W-:-:S04]  /*3460*/  IMAD.WIDE.U32 R176, R20, 0x10, R176 ;  /* 0x0000001014b07825 */ /* 0x001fc800078e00b0 */
[----:B-1----:R-:W-:Y:S02]  /*3470*/  IMAD.WIDE.U32 R180, R228, 0x10, R180 ;  /* 0x00000010e4b47825 */ /* 0x002fe400078e00b4 */
[----:B------:R-:W2:Y:S01]  /*3480*/  LDG.E.128 R176, desc[UR20][R176.64] ;  /* 0x00000014b0b07981 */ /* 0x000ea2000c1e1d00 */
[----:B------:R-:W-:-:S03]  /*3490*/  ISETP.NE.AND.EX P4, PT, RZ, UR25, PT, P4 ;  /* 0x00000019ff007c0c */ /* 0x000fc6000bf85340 */
[----:B------:R-:W3:Y:S04]  /*34a0*/  LDL.LU R218, [R1+0x20] ;  /* 0x0000200001da7983 */ /* 0x000ee80000300800 */
[----:B------:R-:W3:Y:S04]  /*34b0*/  LDG.E.128 R180, desc[UR20][R180.64] ;  /* 0x00000014b4b47981 */ /* 0x000ee8000c1e1d00 */
[----:B------:R-:W3:Y:S02]  /*34c0*/  LDL R220, [R1+0xc0] ;  /* 0x0000c00001dc7983 */ /* 0x000ee40000100800 */
[----:B------:R-:W0:Y:S02]  /*34d0*/  @P4 LDC.64 R194, c[0x0][0x438] ;  /* 0x00010e00ffc24b82 */ /* 0x000e240000000a00 */
[----:B------:R-:W3:Y:S01]  /*34e0*/  LDL R228, [R1+0xc4] ;  /* 0x0000c40001e47983 */ /* 0x000ee20000100800 */
[----:B0-----:R-:W-:-:S04]  /*34f0*/  @P4 IMAD.WIDE.U32 R194, R20, 0x10, R194 ;  /* 0x0000001014c24825 */ /* 0x001fc800078e00c2 */
[----:B----4-:R-:W-:Y:S01]  /*3500*/  IMAD.WIDE.U32 R20, R21, 0x8, R208 ;  /* 0x0000000815147825 */ /* 0x010fe200078e00d0 */
[----:B------:R-:W5:Y:S04]  /*3510*/  @P4 LDG.E.128 R160, desc[UR20][R194.64] ;  /* 0x00000014c2a04981 */ /* 0x000f68000c1e1d00 */
[----:B------:R0:W5:Y:S01]  /*3520*/  LDG.E.64 R194, desc[UR20][R20.64] ;  /* 0x0000001414c27981 */ /* 0x000162000c1e1b00 */
[----:B--2---:R-:W-:Y:S02]  /*3530*/  SHF.L.U32 R210, R176, 0x10, RZ ;  /* 0x00000010b0d27819 */ /* 0x004fe400000006ff */
[----:B------:R-:W-:Y:S02]  /*3540*/  SHF.L.U32 R208, R178, 0x10, RZ ;  /* 0x00000010b2d07819 */ /* 0x000fe400000006ff */
[----:B0-----:R-:W-:-:S02]  /*3550*/  PRMT R21, R177, 0x7632, R21 ;  /* 0x00007632b1157816 */ /* 0x001fc40000000015 */
[----:B------:R-:W-:Y:S02]  /*3560*/  SHF.L.U32 R211, R177, 0x10, RZ ;  /* 0x00000010b1d37819 */ /* 0x000fe400000006ff */
[----:B------:R-:W-:Y:S02]  /*3570*/  SHF.L.U32 R209, R179, 0x10, RZ ;  /* 0x00000010b3d17819 */ /* 0x000fe400000006ff */
[----:B------:R-:W-:Y:S01]  /*3580*/  PRMT R177, R178, 0x7632, R177 ;  /* 0x00007632b2b17816 */ /* 0x000fe200000000b1 */
[C---:B---3--:R-:W-:Y:S01]  /*3590*/  IMAD.U32 R178, R180.reuse, 0x10000, RZ ;  /* 0x00010000b4b27824 */ /* 0x048fe200078e00ff */
[----:B------:R-:W-:Y:S01]  /*35a0*/  PRMT R213, R180, 0x7632, R213 ;  /* 0x00007632b4d57816 */ /* 0x000fe200000000d5 */
[----:B------:R-:W-:Y:S01]  /*35b0*/  FADD.FTZ R180, R210, -UR34 ;  /* 0x80000022d2b47e21 */ /* 0x000fe20008010000 */
[----:B------:R-:W-:Y:S01]  /*35c0*/  PRMT R215, R182, 0x7632, R215 ;  /* 0x00007632b6d77816 */ /* 0x000fe200000000d7 */
[----:B------:R-:W-:Y:S01]  /*35d0*/  FADD.FTZ R210, R208, -UR34 ;  /* 0x80000022d0d27e21 */ /* 0x000fe20008010000 */
[----:B------:R-:W-:Y:S01]  /*35e0*/  SHF.L.U32 R20, R182, 0x10, RZ ;  /* 0x00000010b6147819 */ /* 0x000fe200000006ff */
[----:B------:R-:W2:Y:S01]  /*35f0*/  LDL R208, [R1+0xc8] ;  /* 0x0000c80001d07983 */ /* 0x000ea20000100800 */
[----:B------:R-:W-:-:S03]  /*3600*/  FADD.FTZ R182, R209, -UR34 ;  /* 0x80000022d1b67e21 */ /* 0x000fc60008010000 */
[----:B------:R-:W3:Y:S01]  /*3610*/  LDL.LU R209, [R1+0x28] ;  /* 0x0000280001d17983 */ /* 0x000ee20000300800 */
[----:B------:R-:W-:Y:S02]  /*3620*/  PRMT R207, R176, 0x7632, R207 ;  /* 0x00007632b0cf7816 */ /* 0x000fe400000000cf */
[----:B------:R-:W-:Y:S02]  /*3630*/  PRMT R212, R179, 0x7632, R212 ;  /* 0x00007632b3d47816 */ /* 0x000fe400000000d4 */
[C---:B------:R-:W-:Y:S02]  /*3640*/  PRMT R214, R181.reuse, 0x7632, R214 ;  /* 0x00007632b5d67816 */ /* 0x040fe400000000d6 */
[----:B------:R-:W-:Y:S02]  /*3650*/  SHF.L.U32 R176, R181, 0x10, RZ ;  /* 0x00000010b5b07819 */ /* 0x000fe400000006ff */
[----:B------:R-:W-:Y:S01]  /*3660*/  SHF.L.U32 R181, R207, 0x10, RZ ;  /* 0x00000010cfb57819 */ /* 0x000fe200000006ff */
[----:B------:R-:W-:Y:S01]  /*3670*/  FMUL.FTZ R207, R180, UR32 ;  /* 0x00000020b4cf7c20 */ /* 0x000fe20008410000 */
[----:B------:R-:W-:-:S02]  /*3680*/  SHF.L.U32 R179, R21, 0x10, RZ ;  /* 0x0000001015b37819 */ /* 0x000fc400000006ff */
[----:B------:R-:W-:Y:S02]  /*3690*/  SHF.L.U32 R21, R212, 0x10, RZ ;  /* 0x00000010d4157819 */ /* 0x000fe400000006ff */
[----:B------:R-:W4:Y:S01]  /*36a0*/  LDL R212, [R1+0xb8] ;  /* 0x0000b80001d47983 */ /* 0x000f220000100800 */
[----:B------:R-:W-:-:S03]  /*36b0*/  SHF.L.U32 R180, R213, 0x10, RZ ;  /* 0x00000010d5b47819 */ /* 0x000fc600000006ff */
[----:B------:R-:W2:Y:S01]  /*36c0*/  LDL.LU R213, [R1+0x18] ;  /* 0x0000180001d57983 */ /* 0x000ea20000300800 */
[----:B------:R-:W-:Y:S01]  /*36d0*/  FADD.FTZ R211, R211, -UR34 ;  /* 0x80000022d3d37e21 */ /* 0x000fe20008010000 */
[----:B------:R-:W-:Y:S01]  /*36e0*/  FMUL.FTZ R210, R210, UR32 ;  /* 0x00000020d2d27c20 */ /* 0x000fe20008410000 */
[----:B---3--:R-:W-:-:S05]  /*36f0*/  FFMA.FTZ R209, R207, R178, R209 ;  /* 0x000000b2cfd17223 */ /* 0x008fca00000100d1 */
[----:B------:R0:W-:Y:S02]  /*3700*/  STL [R1+0x28], R209 ;  /* 0x000028d101007387 */ /* 0x0001e40000100800 */
[----:B0-----:R-:W-:Y:S01]  /*3710*/  FMUL.FTZ R209, R211, UR32 ;  /* 0x00000020d3d17c20 */ /* 0x001fe20008410000 */
[-C--:B------:R-:W-:Y:S02]  /*3720*/  FMUL.FTZ R211, R219, R176.reuse ;  /* 0x000000b0dbd37220 */ /* 0x080fe40000410000 */
[----:B------:R-:W3:Y:S01]  /*3730*/  LDL.LU R219, [R1+0x2c] ;  /* 0x00002c0001db7983 */ /* 0x000ee20000300800 */
[----:B------:R-:W-:Y:S01]  /*3740*/  FFMA.FTZ R217, R209, R176, R217 ;  /* 0x000000b0d1d97223 */ /* 0x000fe200000100d9 */
[----:B--2---:R-:W-:-:S04]  /*3750*/  FFMA.FTZ R213, R210, R20, R213 ;  /* 0x00000014d2d57223 */ /* 0x004fc800000100d5 */
[----:B------:R0:W-:Y:S04]  /*3760*/  STL [R1+0x30], R217 ;  /* 0x000030d901007387 */ /* 0x0001e80000100800 */
[----:B0-----:R-:W2:Y:S04]  /*3770*/  LDL R217, [R1+0xcc] ;  /* 0x0000cc0001d97983 */ /* 0x001ea80000100800 */
[----:B------:R0:W-:Y:S02]  /*3780*/  STL [R1+0x18], R213 ;  /* 0x000018d501007387 */ /* 0x0001e40000100800 */
[----:B0-----:R-:W-:-:S02]  /*3790*/  FMUL.FTZ R213, R182, UR32 ;  /* 0x00000020b6d57c20 */ /* 0x001fc40008410000 */
[----:B------:R-:W2:Y:S01]  /*37a0*/  LDL.LU R182, [R1+0x34] ;  /* 0x0000340001b67983 */ /* 0x000ea20000300800 */
[----:B------:R-:W-:Y:S01]  /*37b0*/  PRMT R216, R183, 0x7632, R216 ;  /* 0x00007632b7d87816 */ /* 0x000fe200000000d8 */
[----:B------:R-:W-:Y:S01]  /*37c0*/  FADD.FTZ R181, R181, -UR34 ;  /* 0x80000022b5b57e21 */ /* 0x000fe20008010000 */
[----:B------:R-:W-:Y:S01]  /*37d0*/  SHF.L.U32 R183, R183, 0x10, RZ ;  /* 0x00000010b7b77819 */ /* 0x000fe200000006ff */
[----:B------:R-:W-:Y:S01]  /*37e0*/  FADD.FTZ R179, R179, -UR34 ;  /* 0x80000022b3b37e21 */ /* 0x000fe20008010000 */
[----:B------:R-:W-:Y:S01]  /*37f0*/  FADD.FTZ R86, R86, R176 ;  /* 0x000000b056567221 */ /* 0x000fe20000010000 */
[----:B------:R-:W-:Y:S01]  /*3800*/  FADD.FTZ R80, R80, R20 ;  /* 0x0000001450507221 */ /* 0x000fe20000010000 */
[----:B----4-:R-:W-:Y:S01]  /*3810*/  FMUL.FTZ R212, R212, R20 ;  /* 0x00000014d4d47220 */ /* 0x010fe20000410000 */
[----:B------:R-:W-:Y:S01]  /*3820*/  FADD.FTZ R84, R84, R178 ;  /* 0x000000b254547221 */ /* 0x000fe20000010000 */
[----:B------:R-:W-:Y:S01]  /*3830*/  FMUL.FTZ R208, R208, R178 ;  /* 0x000000b2d0d07220 */ /* 0x000fe20000410000 */
[----:B------:R-:W-:Y:S01]  /*3840*/  IMAD.U32 R176, R215, 0x10000, RZ ;  /* 0x00010000d7b07824 */ /* 0x000fe200078e00ff */
[----:B------:R-:W-:Y:S01]  /*3850*/  SHF.L.U32 R20, R216, 0x10, RZ ;  /* 0x00000010d8147819 */ /* 0x000fe200000006ff */
[-C--:B------:R-:W-:Y:S01]  /*3860*/  FFMA.FTZ R218, R213, R183.reuse, R218 ;  /* 0x000000b7d5da7223 */ /* 0x080fe200000100da */
[----:B------:R-:W-:Y:S01]  /*3870*/  SHF.L.U32 R178, R214, 0x10, RZ ;  /* 0x00000010d6b27819 */ /* 0x000fe200000006ff */
[----:B------:R-:W-:Y:S01]  /*3880*/  FMUL.FTZ R215, R181, UR32 ;  /* 0x00000020b5d77c20 */ /* 0x000fe20008410000 */
[----:B------:R-:W-:Y:S01]  /*3890*/  FADD.FTZ R82, R82, R183 ;  /* 0x000000b752527221 */ /* 0x000fe20000010000 */
[----:B------:R-:W-:Y:S01]  /*38a0*/  FMUL.FTZ R214, R220, R183 ;  /* 0x000000b7dcd67220 */ /* 0x000fe20000410000 */
[----:B------:R0:W-:Y:S04]  /*38b0*/  STL [R1+0x20], R218 ;  /* 0x000020da01007387 */ /* 0x0001e80000100800 */
[----:B0-----:R-:W4:Y:S04]  /*38c0*/  LDL R218, [R1+0xd4] ;  /* 0x0000d40001da7983 */ /* 0x001f280000100800 */
[----:B------:R-:W4:Y:S04]  /*38d0*/  LDL.LU R183, [R1+0x1c] ;  /* 0x00001c0001b77983 */ /* 0x000f280000300800 */
[----:B------:R-:W4:Y:S01]  /*38e0*/  LDL R220, [R1+0xbc] ;  /* 0x0000bc0001dc7983 */ /* 0x000f220000100800 */
[----:B---3--:R-:W-:-:S05]  /*38f0*/  FFMA.FTZ R219, R215, R180, R219 ;  /* 0x000000b4d7db7223 */ /* 0x008fca00000100db */
[----:B------:R-:W-:Y:S01]  /*3900*/  STL [R1+0x2c], R219 ;  /* 0x00002cdb01007387 */ /* 0x000fe20000100800 */
[----:B--2---:R-:W-:Y:S01]  /*3910*/  FMUL.FTZ R216, R217, R180 ;  /* 0x000000b4d9d87220 */ /* 0x004fe20000410000 */
[----:B------:R-:W-:-:S04]  /*3920*/  FMUL.FTZ R217, R179, UR32 ;  /* 0x00000020b3d97c20 */ /* 0x000fc80008410000 */
[----:B------:R-:W-:-:S05]  /*3930*/  FFMA.FTZ R182, R217, R178, R182 ;  /* 0x000000b2d9b67223 */ /* 0x000fca00000100b6 */
[----:B------:R0:W-:Y:S04]  /*3940*/  STL [R1+0x34], R182 ;  /* 0x000034b601007387 */ /* 0x0001e80000100800 */
[----:B0-----:R-:W2:Y:S01]  /*3950*/  LDL.LU R182, [R1+0x24] ;  /* 0x0000240001b67983 */ /* 0x001ea20000300800 */
[----:B------:R-:W-:Y:S01]  /*3960*/  SHF.L.U32 R177, R177, 0x10, RZ ;  /* 0x00000010b1b17819 */ /* 0x000fe200000006ff */
[----:B------:R-:W-:Y:S01]  /*3970*/  FADD.FTZ R181, R227, R208 ;  /* 0x000000d0e3b57221 */ /* 0x000fe20000010000 */
[----:B------:R-:W-:-:S03]  /*3980*/  FADD.FTZ R21, R21, -UR34 ;  /* 0x8000002215157e21 */ /* 0x000fc60008010000 */
[----:B------:R-:W-:Y:S01]  /*3990*/  FADD.FTZ R177, R177, -UR34 ;  /* 0x80000022b1b17e21 */ /* 0x000fe20008010000 */
[----:B------:R-:W-:Y:S01]  /*39a0*/  FADD.FTZ R179, R181, R216 ;  /* 0x000000d8b5b37221 */ /* 0x000fe20000010000 */
[----:B------:R-:W-:Y:S02]  /*39b0*/  FMUL.FTZ R181, R21, UR32 ;  /* 0x0000002015b57c20 */ /* 0x000fe40008410000 */
[----:B------:R-:W-:Y:S01]  /*39c0*/  FMUL.FTZ R219, R177, UR32 ;  /* 0x00000020b1db7c20 */ /* 0x000fe20008410000 */
[----:B------:R-:W-:Y:S01]  /*39d0*/  FADD.FTZ R85, R85, R180 ;  /* 0x000000b455557221 */ /* 0x000fe20000010000 */
[----:B------:R-:W-:Y:S01]  /*39e0*/  FFMA.FTZ R180, R207, R208, R226 ;  /* 0x000000d0cfb47223 */ /* 0x000fe200000100e2 */
[----:B------:R-:W-:Y:S01]  /*39f0*/  FADD.FTZ R81, R81, R176 ;  /* 0x000000b051517221 */ /* 0x000fe20000010000 */
[----:B----4-:R-:W-:Y:S02]  /*3a00*/  FFMA.FTZ R183, R219, R176, R183 ;  /* 0x000000b0dbb77223 */ /* 0x010fe400000100b7 */
[----:B------:R-:W-:Y:S01]  /*3a10*/  FFMA.FTZ R180, R215, R216, R180 ;  /* 0x000000d8d7b47223 */ /* 0x000fe200000100b4 */
[----:B------:R-:W-:Y:S01]  /*3a20*/  FMUL.FTZ R220, R220, R176 ;  /* 0x000000b0dcdc7220 */ /* 0x000fe20000410000 */
[----:B------:R-:W-:Y:S01]  /*3a30*/  FMUL.FTZ R176, R228, R20 ;  /* 0x00000014e4b07220 */ /* 0x000fe20000410000 */
[----:B------:R1:W-:Y:S01]  /*3a40*/  STL [R1+0x1c], R183 ;  /* 0x00001cb701007387 */ /* 0x0003e20000100800 */
[----:B------:R-:W-:Y:S01]  /*3a50*/  FADD.FTZ R87, R87, R178 ;  /* 0x000000b257577221 */ /* 0x000fe20000010000 */
[----:B------:R-:W-:-:S02]  /*3a60*/  FMUL.FTZ R218, R218, R178 ;  /* 0x000000b2dada7220 */ /* 0x000fc40000410000 */
        /* <DEDUP_REMOVED lines=9> */
[----:B------:R-:W-:Y:S02]  /*3b00*/  FADD.FTZ R83, R83, R20 ;  /* 0x0000001453537221 */ /* 0x000fe40000010000 */
[----:B------:R-:W-:-:S04]  /*3b10*/  FADD.FTZ R21, R21, R214 ;  /* 0x000000d615157221 */ /* 0x000fc80000010000 */
[----:B------:R-:W-:Y:S01]  /*3b20*/  FADD.FTZ R227, R21, R176 ;  /* 0x000000b015e37221 */ /* 0x000fe20000010000 */
[----:B--2---:R-:W-:-:S05]  /*3b30*/  FFMA.FTZ R182, R181, R20, R182 ;  /* 0x00000014b5b67223 */ /* 0x004fca00000100b6 */
[----:B------:R1:W-:Y:S04]  /*3b40*/  STL [R1+0x24], R182 ;  /* 0x000024b601007387 */ /* 0x0003e80000100800 */
[----:B------:R1:W-:Y:S01]  /*3b50*/  STL [R1+0x8], R176 ;  /* 0x000008b001007387 */ /* 0x0003e20000100800 */
[----:B------:R-:W-:-:S04]  /*3b60*/  FFMA.FTZ R20, R213, R214, R178 ;  /* 0x000000d6d5147223 */ /* 0x000fc800000100b2 */
[----:B------:R-:W-:Y:S01]  /*3b70*/  FFMA.FTZ R226, R181, R176, R20 ;  /* 0x000000b0b5e27223 */ /* 0x000fe20000010014 */
[----:B------:R-:W-:Y:S06]  /*3b80*/  BRA `(.L_x_5025) ;  /* 0x0000000400807947 */ /* 0x000fec0003800000 */
.L_x_5016:
        /* <DEDUP_REMOVED lines=46> */
[----:B--2---:R-:W0:Y:S02]  /*3e70*/  LDC.64 R20, c[0x0][0x3b0] ;  /* 0x0000ec00ff147b82 */ /* 0x004e240000000a00 */
[----:B0-----:R-:W-:-:S05]  /*3e80*/  IMAD.WIDE.U32 R20, R176, 0x8, R20 ;  /* 0x00000008b0147825 */ /* 0x001fca00078e0014 */
[----:B------:R3:W5:Y:S01]  /*3e90*/  LDG.E.64 R194, desc[UR20][R20.64] ;  /* 0x0000001414c27981 */ /* 0x000762000c1e1b00 */
[----:B------:R-:W-:Y:S05]  /*3ea0*/  BRA `(.L_x_5025) ;  /* 0x0000000000b87947 */ /* 0x000fea0003800000 */
.L_x_5026:
        /* <DEDUP_REMOVED lines=10> */
[----:B------:R-:W-:-:S04]  /*3f50*/  @P0 VIADD R176, R176, 0x80 ;  /* 0x00000080b0b00836 */ /* 0x000fc80000000000 */
        /* <DEDUP_REMOVED lines=34> */
[----:B------:R-:W-:-:S07]  /*4180*/  CS2R R226, SRZ ;  /* 0x0000000000e27805 */ /* 0x000fce000001ff00 */
.L_x_5025:
[----:B------:R-:W-:Y:S05]  /*4190*/  BSYNC.RECONVERGENT B0 ;  /* 0x0000000000007941 */ /* 0x000fea0003800200 */
.L_x_5015:
[----:B---34-:R-:W3:Y:S01]  /*41a0*/  SHFL.DOWN PT, R21, R227, 0x10, 0x1f ;  /* 0x0a001f00e3157f89 */ /* 0x018ee200000e0000 */
[----:B------:R-:W-:Y:S03]  /*41b0*/  BSSY.RECONVERGENT B0, `(.L_x_5027) ;  /* 0x000001f000007945 */ /* 0x000fe60003800200 */
[----:B--2---:R-:W2:Y:S01]  /*41c0*/  SHFL.DOWN PT, R20, R226, 0x10, 0x1f ;  /* 0x0a001f00e2147f89 */ /* 0x004ea200000e0000 */
[----:B-1----:R-:W1:Y:S01]  /*41d0*/  S2R R181, SR_TID.X ;  /* 0x0000000000b57919 */ /* 0x002e620000002100 */
[----:B---3--:R-:W-:Y:S01]  /*41e0*/  FADD.FTZ R21, R21, R227 ;  /* 0x000000e315157221 */ /* 0x008fe20000010000 */
[----:B--2---:R-:W-:-:S04]  /*41f0*/  FADD.FTZ R20, R20, R226 ;  /* 0x000000e214147221 */ /* 0x004fc80000010000 */
[----:B0-----:R-:W0:Y:S04]  /*4200*/  SHFL.DOWN PT, R177, R21, 0x8, 0x1f ;  /* 0x09001f0015b17f89 */ /* 0x001e2800000e0000 */
[----:B------:R-:W2:Y:S01]  /*4210*/  SHFL.DOWN PT, R176, R20, 0x8, 0x1f ;  /* 0x09001f0014b07f89 */ /* 0x000ea200000e0000 */
[----:B-1----:R-:W-:Y:S01]  /*4220*/  LOP3.LUT P4, RZ, R181, 0x1f, RZ, 0xc0, !PT ;  /* 0x0000001fb5ff7812 */ /* 0x002fe2000788c0ff */
[----:B0-----:R-:W-:Y:S01]  /*4230*/  FADD.FTZ R21, R21, R177 ;  /* 0x000000b115157221 */ /* 0x001fe20000010000 */
        /* <DEDUP_REMOVED lines=22> */
.L_x_5028:
[----:B------:R-:W-:Y:S05]  /*43a0*/  BSYNC.RECONVERGENT B0 ;  /* 0x0000000000007941 */ /* 0x000fea0003800200 */
.L_x_5027:
        /* <DEDUP_REMOVED lines=24> */
[----:B------:R-:W-:Y:S02]  /*4530*/  HFMA2 R176, -RZ, RZ, 0, 0 ;  /* 0x00000000ffb07431 */ /* 0x000fe400000001ff */
[----:B------:R-:W-:Y:S01]  /*4540*/  FADD.FTZ R20, R178, R20 ;  /* 0x00000014b2147221 */ /* 0x000fe20000010000 */
[----:B------:R-:W-:-:S03]  /*4550*/  FADD.FTZ R21, R179, R21 ;  /* 0x00000015b3157221 */ /* 0x000fc60000010000 */
[----:B------:R-:W-:Y:S01]  /*4560*/  FMUL.FTZ R20, R20, UR31 ;  /* 0x0000001f14147c20 */ /* 0x000fe20008410000 */
[----:B------:R-:W-:-:S04]  /*4570*/  FMUL.FTZ R21, R21, UR31 ;  /* 0x0000001f15157c20 */ /* 0x000fc80008410000 */
[----:B------:R-:W-:Y:S02]  /*4580*/  FSEL R20, R20, RZ, !P4 ;  /* 0x000000ff14147208 */ /* 0x000fe40006000000 */
[----:B------:R-:W-:Y:S02]  /*4590*/  R2UR UR8, R21 ;  /* 0x00000000150872ca */ /* 0x000fe400000e0000 */
[----:B------:R-:W-:Y:S02]  /*45a0*/  R2UR UR10, R20 ;  /* 0x00000000140a72ca */ /* 0x000fe400000e0000 */
[----:B------:R-:W-:-:S04]  /*45b0*/  MOV R20, UR5 ;  /* 0x0000000500147c02 */ /* 0x000fc80008000f00 */
[----:B------:R-:W-:Y:S01]  /*45c0*/  @P5 LEA.HI.SX32 R176, R20, R181, 0x1d ;  /* 0x000000b514b05211 */ /* 0x000fe200078feaff */
[----:B--2---:R-:W-:Y:S01]  /*45d0*/  IMAD.MOV.U32 R177, RZ, RZ, R180 ;  /* 0x000000ffffb17224 */ /* 0x004fe200078e00b4 */
[----:B------:R-:W-:Y:S07]  /*45e0*/  @!P0 BRA `(.L_x_5030) ;  /* 0x0000002c00508947 */ /* 0x000fee0003800000 */
[----:B------:R-:W-:-:S04]  /*45f0*/  UISETP.NE.U32.AND UP0, UPT, UR24, URZ, UPT ;  /* 0x000000ff1800728c */ /* 0x000fc8000bf05070 */
[----:B------:R-:W-:Y:S01]  /*4600*/  UISETP.NE.AND.EX UP0, UPT, UR25, URZ, UPT, UP0 ;  /* 0x000000ff1900728c */ /* 0x000fe2000bf05300 */
[----:B------:R-:W-:Y:S10]  /*4610*/  BRA.U !UP3, `(.L_x_5031) ;  /* 0x000000010b0c7547 */ /* 0x000ff4000b800000 */
[----:B------:R-:W0:Y:S02]  /*4620*/  LDC.64 R20, c[0x0][0x390] ;  /* 0x0000e400ff147b82 */ /* 0x000e240000000a00 */
[----:B0-----:R-:W-:-:S05]  /*4630*/  IMAD.WIDE.U32 R20, R176, 0x10, R20 ;  /* 0x00000010b0147825 */ /* 0x001fca00078e0014 */
[----:B------:R0:W5:Y:S02]  /*4640*/  LDG.E.128 R164, desc[UR20][R20.64] ;  /* 0x0000001414a47981 */ /* 0x000164000c1e1d00 */
.L_x_5031:
[----:B------:R-:W-:Y:S05]  /*4650*/  BRA.U UP0, `(.L_x_5032) ;  /* 0x00000019002c7547 */ /* 0x000fea000b800000 */
[----:B0-----:R-:W-:Y:S02]  /*4660*/  MOV R21, UR26 ;  /* 0x0000001a00157c02 */ /* 0x001fe40008000f00 */
[----:B------:R-:W-:Y:S02]  /*4670*/  MOV R20, UR27 ;  /* 0x0000001b00147c02 */ /* 0x000fe40008000f00 */
[----:B------:R-:W-:-:S04]  /*4680*/  ISETP.NE.U32.AND P4, PT, R21, RZ, PT ;  /* 0x000000ff1500720c */ /* 0x000fc80003f85070 */
[----:B------:R-:W-:-:S13]  /*4690*/  ISETP.NE.AND.EX P4, PT, R20, RZ, PT, P4 ;  /* 0x000000ff1400720c */ /* 0x000fda0003f85340 */
[----:B------:R-:W-:Y:S05]  /*46a0*/  @P4 BRA `(.L_x_5033) ;  /* 0x0000000c00c44947 */ /* 0x000fea0003800000 */
        /* <DEDUP_REMOVED lines=15> */
.L_x_5036:
[----:B------:R-:W-:Y:S05]  /*47a0*/  BSYNC.RECONVERGENT B1 ;  /* 0x0000000000017941 */ /* 0x000fea0003800200 */
.L_x_5035:
[----:B------:R-:W-:Y:S01]  /*47b0*/  FADD.FTZ R76, R76, R178 ;  /* 0x000000b24c4c7221 */ /* 0x000fe20000010000 */
[----:B------:R-:W-:Y:S02]  /*47c0*/  MOV R178, UR8 ;  /* 0x0000000800b27c02 */ /* 0x000fe40008000f00 */
[----:B------:R-:W-:-:S03]  /*47d0*/  ISETP.LT.AND P5, PT, RZ, UR33, PT ;  /* 0x00000021ff007c0c */ /* 0x000fc6000bfa1270 */
[----:B------:R-:W-:-:S04]  /*47e0*/  FFMA.FTZ R178, R0, R178, UR10 ;  /* 0x0000000a00b27e23 */ /* 0x000fc800080100b2 */
[----:B------:R-:W-:-:S04]  /*47f0*/  FADD.FTZ R178, R185, -R178 ;  /* 0x800000b2b9b27221 */ /* 0x000fc80000010000 */
[----:B------:R-:W-:-:S05]  /*4800*/  FMUL.FTZ R178, R178, UR32 ;  /* 0x00000020b2b27c20 */ /* 0x000fca0008410000 */
[----:B------:R-:W-:-:S05]  /*4810*/  FSEL R178, R178, RZ, P5 ;  /* 0x000000ffb2b27208 */ /* 0x000fca0002800000 */
[----:B------:R-:W-:-:S04]  /*4820*/  FMUL.FTZ R178, R178, UR23 ;  /* 0x00000017b2b27c20 */ /* 0x000fc80008410000 */
[----:B------:R-:W-:-:S04]  /*4830*/  FMUL.FTZ R178, R178, UR22 ;  /* 0x00000016b2b27c20 */ /* 0x000fc80008410000 */
[----:B------:R-:W-:-:S05]  /*4840*/  FMUL.FTZ R178, R156, R178 ;  /* 0x000000b29cb27220 */ /* 0x000fca0000410000 */
[----:B------:R-:W-:-:S04]  /*4850*/  FSEL R178, R178, RZ, P4 ;  /* 0x000000ffb2b27208 */ /* 0x000fc80002000000 */
[----:B------:R-:W-:-:S04]  /*4860*/  F2FP.BF16.F32.PACK_AB R178, RZ, R178 ;  /* 0x000000b2ffb2723e */ /* 0x000fc800000010ff */
[----:B------:R-:W-:-:S07]  /*4870*/  PRMT R168, R178, 0x7610, R168 ;  /* 0x00007610b2a87816 */ /* 0x000fce00000000a8 */
.L_x_5034:
        /* <DEDUP_REMOVED lines=19> */
.L_x_5039:
[----:B------:R-:W-:Y:S05]  /*49b0*/  BSYNC.RECONVERGENT B1 ;  /* 0x0000000000017941 */ /* 0x000fea0003800200 */
.L_x_5038:
        /* <DEDUP_REMOVED lines=13> */
.L_x_5037:
        /* <DEDUP_REMOVED lines=15> */
.L_x_5042:
[----:B------:R-:W-:Y:S05]  /*4b80*/  BSYNC.RECONVERGENT B1 ;  /* 0x0000000000017941 */ /* 0x000fea0003800200 */
.L_x_5041:
        /* <DEDUP_REMOVED lines=13> */
.L_x_5040:
        /* <DEDUP_REMOVED lines=16> */
.L_x_5045:
[----:B------:R-:W-:Y:S05]  /*4d60*/  BSYNC.RECONVERGENT B1 ;  /* 0x0000000000017941 */ /* 0x000fea0003800200 */
.L_x_5044:
        /* <DEDUP_REMOVED lines=13> */
.L_x_5043:
        /* <DEDUP_REMOVED lines=15> */
.L_x_5048:
[----:B------:R-:W-:Y:S05]  /*4f30*/  BSYNC.RECONVERGENT B1 ;  /* 0x0000000000017941 */ /* 0x000fea0003800200 */
.L_x_5047:
        /* <DEDUP_REMOVED lines=13> */
.L_x_5046:
        /* <DEDUP_REMOVED lines=16> */
.L_x_5051:
[----:B------:R-:W-:Y:S05]  /*5110*/  BSYNC.RECONVERGENT B1 ;  /* 0x0000000000017941 */ /* 0x000fea0003800200 */
.L_x_5050:
        /* <DEDUP_REMOVED lines=13> */
.L_x_5049:
        /* <DEDUP_REMOVED lines=15> */
.L_x_5054:
[----:B------:R-:W-:Y:S05]  /*52e0*/  BSYNC.RECONVERGENT B1 ;  /* 0x0000000000017941 */ /* 0x000fea0003800200 */
.L_x_5053:
        /* <DEDUP_REMOVED lines=13> */
.L_x_5052:
        /* <DEDUP_REMOVED lines=17> */
.L_x_5057:
[----:B------:R-:W-:Y:S05]  /*54d0*/  BSYNC.RECONVERGENT B1 ;  /* 0x0000000000017941 */ /* 0x000fea0003800200 */
.L_x_5056:
        /* <DEDUP_REMOVED lines=12> */
[----:B------:R-:W-:Y:S01]  /*55a0*/  PRMT R171, R171, 0x5410, R178 ;  /* 0x00005410abab7816 */ /* 0x000fe200000000b2 */
[----:B------:R-:W-:Y:S06]  /*55b0*/  BRA `(.L_x_5055) ;  /* 0x0000001c00287947 */ /* 0x000fec0003800000 */
.L_x_5033:
[----:B------:R-:W2:Y:S04]  /*55c0*/  LDL R179, [R1+0x4] ;  /* 0x0000040001b37983 */ /* 0x000ea80000100800 */
[----:B------:R-:W3:Y:S01]  /*55d0*/  LDL R178, [R1] ;  /* 0x0000000001b27983 */ /* 0x000ee20000100800 */
[----:B------:R-:W-:Y:S02]  /*55e0*/  MOV R172, UR8 ;  /* 0x0000000800ac7c02 */ /* 0x000fe40008000f00 */
[----:B------:R-:W-:Y:S02]  /*55f0*/  MOV R175, UR8 ;  /* 0x0000000800af7c02 */ /* 0x000fe40008000f00 */
[----:B------:R-:W-:-:S03]  /*5600*/  ISETP.LT.AND P4, PT, RZ, UR33, PT ;  /* 0x00000021ff007c0c */ /* 0x000fc6000bf81270 */
        /* <DEDUP_REMOVED lines=9> */
[----:B-----5:R-:W-:Y:S01]  /*56a0*/  LOP3.LUT P5, RZ, R188, 0xff, RZ, 0xc0, !PT ;  /* 0x000000ffbcff7812 */ /* 0x020fe200078ac0ff */
[----:B------:R-:W-:Y:S01]  /*56b0*/  FMUL.FTZ R173, R175, UR23 ;  /* 0x00000017afad7c20 */ /* 0x000fe20008410000 */
[----:B------:R-:W-:-:S03]  /*56c0*/  HFMA2 R174, -RZ, RZ, 0, 0 ;  /* 0x00000000ffae7431 */ /* 0x000fc600000001ff */
[----:B------:R-:W-:-:S08]  /*56d0*/  FMUL.FTZ R173, R173, UR22 ;  /* 0x00000016adad7c20 */ /* 0x000fd00008410000 */
[----:B------:R-:W-:-:S05]  /*56e0*/  @P5 SHF.L.U32 R178, R164, 0x10, RZ ;  /* 0x00000010a4b25819 */ /* 0x000fca00000006ff */
[-C--:B------:R-:W-:Y:S01]  /*56f0*/  @P5 FMUL.FTZ R174, R178, R173.reuse ;  /* 0x000000adb2ae5220 */ /* 0x080fe20000410000 */
[----:B------:R-:W-:-:S03]  /*5700*/  FMUL.FTZ R173, R156, R173 ;  /* 0x000000ad9cad7220 */ /* 0x000fc60000410000 */
[----:B------:R-:W-:Y:S02]  /*5710*/  FADD.FTZ R76, R76, R174 ;  /* 0x000000ae4c4c7221 */ /* 0x000fe40000010000 */
[----:B------:R-:W-:-:S04]  /*5720*/  FSEL R173, R173, RZ, P5 ;  /* 0x000000ffadad7208 */ /* 0x000fc80002800000 */
[----:B------:R-:W-:-:S04]  /*5730*/  F2FP.BF16.F32.PACK_AB R173, RZ, R173 ;  /* 0x000000adffad723e */ /* 0x000fc800000010ff */
[----:B------:R-:W-:-:S07]  /*5740*/  PRMT R168, R173, 0x7610, R168 ;  /* 0x00007610ada87816 */ /* 0x000fce00000000a8 */
.L_x_5058:
[----:B------:R-:W-:Y:S05]  /*5750*/  BRA.U !UP3, `(.L_x_5059) ;  /* 0x000000010b307547 */ /* 0x000fea000b800000 */
[----:B-----5:R-:W-:Y:S01]  /*5760*/  LOP3.LUT P5, RZ, R188, 0xff00, RZ, 0xc0, !PT ;  /* 0x0000ff00bcff7812 */ /* 0x020fe200078ac0ff */
[----:B------:R-:W-:Y:S01]  /*5770*/  FMUL.FTZ R173, R172, UR23 ;  /* 0x00000017acad7c20 */ /* 0x000fe20008410000 */
[----:B------:R-:W-:-:S03]  /*5780*/  MOV R178, RZ ;  /* 0x000000ff00b27202 */ /* 0x000fc60000000f00 */
[----:B------:R-:W-:-:S08]  /*5790*/  FMUL.FTZ R173, R173, UR22 ;  /* 0x00000016adad7c20 */ /* 0x000fd00008410000 */
[----:B------:R-:W-:-:S05]  /*57a0*/  @P5 PRMT R174, R164, 0x7632, R174 ;  /* 0x00007632a4ae5816 */ /* 0x000fca00000000ae */
[----:B------:R-:W-:-:S04]  /*57b0*/  @P5 IMAD.U32 R174, R174, 0x10000, RZ ;  /* 0x00010000aeae5824 */ /* 0x000fc800078e00ff */
[-C--:B------:R-:W-:Y:S01]  /*57c0*/  @P5 FMUL.FTZ R178, R174, R173.reuse ;  /* 0x000000adaeb25220 */ /* 0x080fe20000410000 */
[----:B------:R-:W-:-:S03]  /*57d0*/  FMUL.FTZ R173, R157, R173 ;  /* 0x000000ad9dad7220 */ /* 0x000fc60000410000 */
[----:B------:R-:W-:Y:S02]  /*57e0*/  FADD.FTZ R77, R77, R178 ;  /* 0x000000b24d4d7221 */ /* 0x000fe40000010000 */
[----:B------:R-:W-:-:S04]  /*57f0*/  FSEL R173, R173, RZ, P5 ;  /* 0x000000ffadad7208 */ /* 0x000fc80002800000 */
[----:B------:R-:W-:-:S04]  /*5800*/  F2FP.BF16.F32.PACK_AB R173, RZ, R173 ;  /* 0x000000adffad723e */ /* 0x000fc800000010ff */
[----:B------:R-:W-:-:S07]  /*5810*/  PRMT R168, R168, 0x5410, R173 ;  /* 0x00005410a8a87816 */ /* 0x000fce00000000ad */
.L_x_5059:
[----:B------:R-:W-:-:S05]  /*5820*/  MOV R173, UR8 ;  /* 0x0000000800ad7c02 */ /* 0x000fca0008000f00 */
[----:B------:R-:W-:-:S04]  /*5830*/  FFMA.FTZ R173, R252, R173, UR10 ;  /* 0x0000000afcad7e23 */ /* 0x000fc800080100ad */
[----:B------:R-:W-:-:S04]  /*5840*/  FADD.FTZ R173, R251, -R173 ;  /* 0x800000adfbad7221 */ /* 0x000fc80000010000 */
        /* <DEDUP_REMOVED lines=14> */
.L_x_5060:
        /* <DEDUP_REMOVED lines=8> */
[----:B------:R-:W-:-:S03]  /*59b0*/  MOV R180, RZ ;  /* 0x000000ff00b47202 */ /* 0x000fc60000000f00 */
[----:B------:R-:W-:-:S08]  /*59c0*/  FMUL.FTZ R174, R174, UR22 ;  /* 0x00000016aeae7c20 */ /* 0x000fd00008410000 */
[----:B------:R-:W-:-:S04]  /*59d0*/  @P5 PRMT R179, R165, 0x7632, R179 ;  /* 0x00007632a5b35816 */ /* 0x000fc800000000b3 */
[----:B------:R-:W-:-:S05]  /*59e0*/  @P5 SHF.L.U32 R179, R179, 0x10, RZ ;  /* 0x00000010b3b35819 */ /* 0x000fca00000006ff */
[-C--:B------:R-:W-:Y:S01]  /*59f0*/  @P5 FMUL.FTZ R180, R179, R174.reuse ;  /* 0x000000aeb3b45220 */ /* 0x080fe20000410000 */
[----:B------:R-:W-:-:S03]  /*5a00*/  FMUL.FTZ R174, R159, R174 ;  /* 0x000000ae9fae7220 */ /* 0x000fc60000410000 */
[----:B------:R-:W-:Y:S02]  /*5a10*/  FADD.FTZ R79, R79, R180 ;  /* 0x000000b44f4f7221 */ /* 0x000fe40000010000 */
[----:B------:R-:W-:-:S04]  /*5a20*/  FSEL R174, R174, RZ, P5 ;  /* 0x000000ffaeae7208 */ /* 0x000fc80002800000 */
[----:B------:R-:W-:-:S04]  /*5a30*/  F2FP.BF16.F32.PACK_AB R174, RZ, R174 ;  /* 0x000000aeffae723e */ /* 0x000fc800000010ff */
[----:B------:R-:W-:-:S07]  /*5a40*/  PRMT R169, R169, 0x5410, R174 ;  /* 0x00005410a9a97816 */ /* 0x000fce00000000ae */
.L_x_5061:
        /* <DEDUP_REMOVED lines=10> */
[----:B------:R-:W-:-:S04]  /*5af0*/  @P5 IMAD.U32 R181, R166, 0x10000, RZ ;  /* 0x00010000a6b55824 */ /* 0x000fc800078e00ff */
[-C--:B------:R-:W-:Y:S01]  /*5b00*/  @P5 FMUL.FTZ R180, R181, R179.reuse ;  /* 0x000000b3b5b45220 */ /* 0x080fe20000410000 */
[----:B------:R-:W-:-:S03]  /*5b10*/  FMUL.FTZ R179, R152, R179 ;  /* 0x000000b398b37220 */ /* 0x000fc60000410000 */
[----:B------:R-:W-:Y:S02]  /*5b20*/  FADD.FTZ R72, R72, R180 ;  /* 0x000000b448487221 */ /* 0x000fe40000010000 */
[----:B------:R-:W-:-:S04]  /*5b30*/  FSEL R179, R179, RZ, P5 ;  /* 0x000000ffb3b37208 */ /* 0x000fc80002800000 */
[----:B------:R-:W-:-:S04]  /*5b40*/  F2FP.BF16.F32.PACK_AB R179, RZ, R179 ;  /* 0x000000b3ffb3723e */ /* 0x000fc800000010ff */
[----:B------:R-:W-:-:S07]  /*5b50*/  PRMT R170, R179, 0x7610, R170 ;  /* 0x00007610b3aa7816 */ /* 0x000fce00000000aa */
.L_x_5062:
        /* <DEDUP_REMOVED lines=18> */
.L_x_5063:
        /* <DEDUP_REMOVED lines=25> */
.L_x_5064:
[----:B------:R-:W-:Y:S01]  /*5e10*/  F2FP.BF16.F32.PACK_AB R175, R178, R175 ;  /* 0x000000afb2af723e */ /* 0x000fe200000010ff */
[----:B------:R-:W-:Y:S06]  /*5e20*/  BRA.U !UP3, `(.L_x_5055) ;  /* 0x000000150b0c7547 */ /* 0x000fec000b800000 */
[----:B-----5:R-:W-:Y:S01]  /*5e30*/  ISETP.GE.U32.AND P4, PT, R188, RZ, PT ;  /* 0x000000ffbc00720c */ /* 0x020fe20003f86070 */
[----:B------:R-:W-:-:S03]  /*5e40*/  FMUL.FTZ R178, R178, UR23 ;  /* 0x00000017b2b27c20 */ /* 0x000fc60008410000 */
[----:B------:R-:W-:Y:S01]  /*5e50*/  ISETP.GE.U32.AND.EX P4, PT, R189, 0x1000000, PT, P4 ;  /* 0x01000000bd00780c */ /* 0x000fe20003f86140 */
[----:B------:R-:W-:Y:S01]  /*5e60*/  FMUL.FTZ R180, R178, UR22 ;  /* 0x00000016b2b47c20 */ /* 0x000fe20008410000 */
[----:B------:R-:W-:-:S11]  /*5e70*/  MOV R178, RZ ;  /* 0x000000ff00b27202 */ /* 0x000fd60000000f00 */
[----:B------:R-:W-:-:S04]  /*5e80*/  @P4 PRMT R179, R167, 0x7632, R179 ;  /* 0x00007632a7b34816 */ /* 0x000fc800000000b3 */
[----:B------:R-:W-:-:S05]  /*5e90*/  @P4 SHF.L.U32 R179, R179, 0x10, RZ ;  /* 0x00000010b3b34819 */ /* 0x000fca00000006ff */
[----:B------:R-:W-:-:S04]  /*5ea0*/  @P4 FMUL.FTZ R178, R179, R180 ;  /* 0x000000b4b3b24220 */ /* 0x000fc80000410000 */
[----:B------:R-:W-:Y:S01]  /*5eb0*/  FADD.FTZ R75, R75, R178 ;  /* 0x000000b24b4b7221 */ /* 0x000fe20000010000 */
[----:B------:R-:W-:-:S05]  /*5ec0*/  FMUL.FTZ R178, R155, R180 ;  /* 0x000000b49bb27220 */ /* 0x000fca0000410000 */
[----:B------:R-:W-:-:S04]  /*5ed0*/  FSEL R178, R178, RZ, P4 ;  /* 0x000000ffb2b27208 */ /* 0x000fc80002000000 */
[----:B------:R-:W-:-:S04]  /*5ee0*/  F2FP.BF16.F32.PACK_AB R178, RZ, R178 ;  /* 0x000000b2ffb2723e */ /* 0x000fc800000010ff */
[----:B------:R-:W-:Y:S01]  /*5ef0*/  PRMT R171, R171, 0x5410, R178 ;  /* 0x00005410abab7816 */ /* 0x000fe200000000b2 */
[----:B------:R-:W-:Y:S06]  /*5f00*/  BRA `(.L_x_5055) ;  /* 0x0000001000d47947 */ /* 0x000fec0003800000 */
.L_x_5032:
[----:B0-----:R-:W-:Y:S01]  /*5f10*/  IMAD.U32 R21, RZ, RZ, UR26 ;  /* 0x0000001aff157e24 */ /* 0x001fe2000f8e00ff */
[----:B------:R-:W-:-:S04]  /*5f20*/  MOV R20, UR27 ;  /* 0x0000001b00147c02 */ /* 0x000fc80008000f00 */
[----:B------:R-:W-:-:S04]  /*5f30*/  ISETP.NE.U32.AND P4, PT, R21, RZ, PT ;  /* 0x000000ff1500720c */ /* 0x000fc80003f85070 */
[----:B------:R-:W-:-:S13]  /*5f40*/  ISETP.NE.AND.EX P4, PT, R20, RZ, PT, P4 ;  /* 0x000000ff1400720c */ /* 0x000fda0003f85340 */
[----:B------:R-:W-:Y:S05]  /*5f50*/  @P4 BRA `(.L_x_5065) ;  /* 0x0000000800544947 */ /* 0x000fea0003800000 */
        /* <DEDUP_REMOVED lines=12> */
[----:B------:R-:W-:-:S04]  /*6020*/  @P4 FMUL.FTZ R178, R179, R180 ;  /* 0x000000b4b3b24220 */ /* 0x000fc80000410000 */
[----:B------:R-:W-:Y:S01]  /*6030*/  FADD.FTZ R76, R76, R178 ;  /* 0x000000b24c4c7221 */ /* 0x000fe20000010000 */
[----:B------:R-:W-:-:S05]  /*6040*/  FMUL.FTZ R178, R156, R180 ;  /* 0x000000b49cb27220 */ /* 0x000fca0000410000 */
[----:B------:R-:W-:-:S04]  /*6050*/  FSEL R178, R178, RZ, P4 ;  /* 0x000000ffb2b27208 */ /* 0x000fc80002000000 */
[----:B------:R-:W-:-:S04]  /*6060*/  F2FP.BF16.F32.PACK_AB R178, RZ, R178 ;  /* 0x000000b2ffb2723e */ /* 0x000fc800000010ff */
[----:B------:R-:W-:-:S07]  /*6070*/  PRMT R168, R178, 0x7610, R168 ;  /* 0x00007610b2a87816 */ /* 0x000fce00000000a8 */
.L_x_5066:
[----:B------:R-:W-:Y:S05]  /*6080*/  BRA.U !UP3, `(.L_x_5067) ;  /* 0x000000010b507547 */ /* 0x000fea000b800000 */
[----:B------:R-:W2:Y:S04]  /*6090*/  LDL R181, [R1+0x4] ;  /* 0x0000040001b57983 */ /* 0x000ea80000100800 */
[----:B------:R-:W3:Y:S01]  /*60a0*/  LDL R180, [R1] ;  /* 0x0000000001b47983 */ /* 0x000ee20000100800 */
[----:B------:R-:W-:Y:S02]  /*60b0*/  MOV R178, UR8 ;  /* 0x0000000800b27c02 */ /* 0x000fe40008000f00 */
[----:B-----5:R-:W-:Y:S02]  /*60c0*/  LOP3.LUT P4, RZ, R188, 0xff00, RZ, 0xc0, !PT ;  /* 0x0000ff00bcff7812 */ /* 0x020fe4000788c0ff */
[----:B------:R-:W-:-:S04]  /*60d0*/  PRMT R179, R36, 0x7632, R179 ;  /* 0x0000763224b37816 */ /* 0x000fc800000000b3 */
[----:B------:R-:W-:Y:S01]  /*60e0*/  SHF.L.U32 R179, R179, 0x10, RZ ;  /* 0x00000010b3b37819 */ /* 0x000fe200000006ff */
[----:B--2---:R-:W-:-:S04]  /*60f0*/  @P5 FFMA.FTZ R178, R181, R178, UR10 ;  /* 0x0000000ab5b25e23 */ /* 0x004fc800080100b2 */
[----:B---3--:R-:W-:-:S04]  /*6100*/  @P5 FADD.FTZ R178, R180, -R178 ;  /* 0x800000b2b4b25221 */ /* 0x008fc80000010000 */
[----:B------:R-:W-:Y:S01]  /*6110*/  @P5 FFMA.FTZ R179, R178, UR32, R179 ;  /* 0x00000020b2b35c23 */ /* 0x000fe200080100b3 */
[----:B------:R-:W-:-:S03]  /*6120*/  @P4 PRMT R178, R164, 0x7632, R178 ;  /* 0x00007632a4b24816 */ /* 0x000fc600000000b2 */
[----:B------:R-:W-:Y:S01]  /*6130*/  FMUL.FTZ R179, R179, UR23 ;  /* 0x00000017b3b37c20 */ /* 0x000fe20008410000 */
[----:B------:R-:W-:-:S03]  /*6140*/  @P4 SHF.L.U32 R178, R178, 0x10, RZ ;  /* 0x00000010b2b24819 */ /* 0x000fc600000006ff */
[----:B------:R-:W-:Y:S01]  /*6150*/  FMUL.FTZ R180, R179, UR22 ;  /* 0x00000016b3b47c20 */ /* 0x000fe20008410000 */
[----:B------:R-:W-:-:S03]  /*6160*/  MOV R179, RZ ;  /* 0x000000ff00b37202 */ /* 0x000fc60000000f00 */
[----:B------:R-:W-:Y:S01]  /*6170*/  @P4 FMUL.FTZ R179, R180, R178 ;  /* 0x000000b2b4b34220 */ /* 0x000fe20000410000 */
[----:B------:R-:W-:-:S03]  /*6180*/  FMUL.FTZ R178, R157, R180 ;  /* 0x000000b49db27220 */ /* 0x000fc60000410000 */
[----:B------:R-:W-:Y:S02]  /*6190*/  FADD.FTZ R77, R77, R179 ;  /* 0x000000b34d4d7221 */ /* 0x000fe40000010000 */
[----:B------:R-:W-:-:S04]  /*61a0*/  FSEL R178, R178, RZ, P4 ;  /* 0x000000ffb2b27208 */ /* 0x000fc80002000000 */
[----:B------:R-:W-:-:S04]  /*61b0*/  F2FP.BF16.F32.PACK_AB R178, RZ, R178 ;  /* 0x000000b2ffb2723e */ /* 0x000fc800000010ff */
[----:B------:R-:W-:-:S07]  /*61c0*/  PRMT R168, R168, 0x5410, R178 ;  /* 0x00005410a8a87816 */ /* 0x000fce00000000b2 */
.L_x_5067:
        /* <DEDUP_REMOVED lines=17> */
.L_x_5068:
[----:B------:R-:W-:Y:S05]  /*62e0*/  BRA.U !UP3, `(.L_x_5069) ;  /* 0x000000010b487547 */ /* 0x000fea000b800000 */
[----:B------:R-:W-:Y:S02]  /*62f0*/  MOV R178, UR8 ;  /* 0x0000000800b27c02 */ /* 0x000fe40008000f00 */
[----:B-----5:R-:W-:Y:S02]  /*6300*/  LOP3.LUT P4, RZ, R188, 0xff000000, RZ, 0xc0, !PT ;  /* 0xff000000bcff7812 */ /* 0x020fe4000788c0ff */
[----:B------:R-:W-:Y:S01]  /*6310*/  PRMT R179, R37, 0x7632, R179 ;  /* 0x0000763225b37816 */ /* 0x000fe200000000b3 */
[----:B------:R-:W-:-:S03]  /*6320*/  @P5 FFMA.FTZ R178, R250, R178, UR10 ;  /* 0x0000000afab25e23 */ /* 0x000fc600080100b2 */
        /* <DEDUP_REMOVED lines=14> */
.L_x_5069:
        /* <DEDUP_REMOVED lines=17> */
.L_x_5070:
[----:B------:R-:W-:Y:S05]  /*6520*/  BRA.U !UP3, `(.L_x_5071) ;  /* 0x000000010b487547 */ /* 0x000fea000b800000 */
[----:B------:R-:W-:Y:S02]  /*6530*/  MOV R178, UR8 ;  /* 0x0000000800b27c02 */ /* 0x000fe40008000f00 */
        /* <DEDUP_REMOVED lines=12> */
[----:B------:R-:W-:-:S03]  /*6600*/  FMUL.FTZ R178, R153, R180 ;  /* 0x000000b499b27220 */ /* 0x000fc60000410000 */
[----:B------:R-:W-:Y:S02]  /*6610*/  FADD.FTZ R73, R73, R179 ;  /* 0x000000b349497221 */ /* 0x000fe40000010000 */
[----:B------:R-:W-:-:S04]  /*6620*/  FSEL R178, R178, RZ, P4 ;  /* 0x000000ffb2b27208 */ /* 0x000fc80002000000 */
[----:B------:R-:W-:-:S04]  /*6630*/  F2FP.BF16.F32.PACK_AB R178, RZ, R178 ;  /* 0x000000b2ffb2723e */ /* 0x000fc800000010ff */
[----:B------:R-:W-:-:S07]  /*6640*/  PRMT R170, R170, 0x5410, R178 ;  /* 0x00005410aaaa7816 */ /* 0x000fce00000000b2 */
.L_x_5071:
[----:B------:R-:W-:Y:S05]  /*6650*/  BRA.U !UP3, `(.L_x_5072) ;  /* 0x000000010b407547 */ /* 0x000fea000b800000 */
        /* <DEDUP_REMOVED lines=16> */
.L_x_5072:
[----:B------:R-:W-:Y:S05]  /*6760*/  BRA.U !UP3, `(.L_x_5055) ;  /* 0x000000090bbc7547 */ /* 0x000fea000b800000 */
[----:B------:R-:W-:Y:S01]  /*6770*/  IMAD.U32 R178, RZ, RZ, UR8 ;  /* 0x00000008ffb27e24 */ /* 0x000fe2000f8e00ff */
[----:B-----5:R-:W-:Y:S02]  /*6780*/  ISETP.GE.U32.AND P4, PT, R188, RZ, PT ;  /* 0x000000ffbc00720c */ /* 0x020fe40003f86070 */
        /* <DEDUP_REMOVED lines=16> */
[----:B------:R-:W-:Y:S01]  /*6890*/  PRMT R171, R171, 0x5410, R178 ;  /* 0x00005410abab7816 */ /* 0x000fe200000000b2 */
[----:B------:R-:W-:Y:S06]  /*68a0*/  BRA `(.L_x_5055) ;  /* 0x00000008006c7947 */ /* 0x000fec0003800000 */
.L_x_5065:
[----:B------:R-:W2:Y:S04]  /*68b0*/  LDL R179, [R1+0x4] ;  /* 0x0000040001b37983 */ /* 0x000ea80000100800 */
[----:B------:R-:W3:Y:S01]  /*68c0*/  LDL R178, [R1] ;  /* 0x0000000001b27983 */ /* 0x000ee20000100800 */
[----:B------:R-:W-:Y:S02]  /*68d0*/  PLOP3.LUT P5, PT, PT, PT, UP2, 0x80, 0x8 ;  /* 0x000000000008781c */ /* 0x000fe40003faf028 */
[----:B------:R-:W-:Y:S02]  /*68e0*/  MOV R174, UR8 ;  /* 0x0000000800ae7c02 */ /* 0x000fe40008000f00 */
[----:B------:R-:W-:Y:S02]  /*68f0*/  ISETP.LT.AND P4, PT, RZ, UR33, PT ;  /* 0x00000021ff007c0c */ /* 0x000fe4000bf81270 */
[----:B------:R-:W-:-:S02]  /*6900*/  MOV R173, UR8 ;  /* 0x0000000800ad7c02 */ /* 0x000fc40008000f00 */
[----:B-----5:R-:W-:Y:S02]  /*6910*/  PRMT R172, R36, 0x7632, R172 ;  /* 0x0000763224ac7816 */ /* 0x020fe400000000ac */
[----:B------:R-:W-:Y:S02]  /*6920*/  MOV R175, UR8 ;  /* 0x0000000800af7c02 */ /* 0x000fe40008000f00 */
[----:B------:R-:W-:Y:S01]  /*6930*/  SHF.L.U32 R172, R172, 0x10, RZ ;  /* 0x00000010acac7819 */ /* 0x000fe200000006ff */
[----:B------:R-:W-:Y:S01]  /*6940*/  @P5 FFMA.FTZ R174, R0, R174, UR10 ;  /* 0x0000000a00ae5e23 */ /* 0x000fe200080100ae */
[----:B------:R-:W-:-:S03]  /*6950*/  PLOP3.LUT P5, PT, PT, PT, UP2, 0x80, 0x8 ;  /* 0x000000000008781c */ /* 0x000fc60003faf028 */
[----:B------:R-:W-:-:S04]  /*6960*/  @P4 FFMA.FTZ R175, R252, R175, UR10 ;  /* 0x0000000afcaf4e23 */ /* 0x000fc800080100af */
[----:B------:R-:W-:-:S06]  /*6970*/  @P4 FADD.FTZ R175, R251, -R175 ;  /* 0x800000affbaf4221 */ /* 0x000fcc0000010000 */
[----:B------:R-:W-:Y:S01]  /*6980*/  @P5 FADD.FTZ R174, R185, -R174 ;  /* 0x800000aeb9ae5221 */ /* 0x000fe20000010000 */
[----:B------:R-:W-:Y:S01]  /*6990*/  PLOP3.LUT P5, PT, PT, PT, UP2, 0x80, 0x8 ;  /* 0x000000000008781c */ /* 0x000fe20003faf028 */
[----:B--2---:R-:W-:-:S04]  /*69a0*/  @P4 FFMA.FTZ R173, R179, R173, UR10 ;  /* 0x0000000ab3ad4e23 */ /* 0x004fc800080100ad */
[----:B---3--:R-:W-:Y:S01]  /*69b0*/  @P4 FADD.FTZ R173, R178, -R173 ;  /* 0x800000adb2ad4221 */ /* 0x008fe20000010000 */
[----:B------:R-:W-:-:S03]  /*69c0*/  SHF.L.U32 R178, R36, 0x10, RZ ;  /* 0x0000001024b27819 */ /* 0x000fc600000006ff */
[----:B------:R-:W-:Y:S01]  /*69d0*/  @P4 FFMA.FTZ R172, R173, UR32, R172 ;  /* 0x00000020adac4c23 */ /* 0x000fe200080100ac */
[----:B------:R-:W-:-:S03]  /*69e0*/  SHF.L.U32 R173, R37, 0x10, RZ ;  /* 0x0000001025ad7819 */ /* 0x000fc600000006ff */
[----:B------:R-:W-:Y:S02]  /*69f0*/  @P5 FFMA.FTZ R178, R174, UR32, R178 ;  /* 0x00000020aeb25c23 */ /* 0x000fe400080100b2 */
[----:B------:R-:W-:Y:S01]  /*6a00*/  @P4 FFMA.FTZ R173, R175, UR32, R173 ;  /* 0x00000020afad4c23 */ /* 0x000fe200080100ad */
[----:B------:R-:W-:Y:S06]  /*6a10*/  BRA.U !UP3, `(.L_x_5073) ;  /* 0x000000010b2c7547 */ /* 0x000fec000b800000 */
[----:B------:R-:W-:Y:S01]  /*6a20*/  LOP3.LUT P5, RZ, R188, 0xff, RZ, 0xc0, !PT ;  /* 0x000000ffbcff7812 */ /* 0x000fe200078ac0ff */
[----:B------:R-:W-:Y:S01]  /*6a30*/  FMUL.FTZ R174, R178, UR23 ;  /* 0x00000017b2ae7c20 */ /* 0x000fe20008410000 */
[----:B------:R-:W-:-:S03]  /*6a40*/  IMAD.MOV.U32 R175, RZ, RZ, RZ ;  /* 0x000000ffffaf7224 */ /* 0x000fc600078e00ff */
        /* <DEDUP_REMOVED lines=8> */
.L_x_5073:
[----:B------:R-:W-:Y:S05]  /*6ad0*/  BRA.U !UP3, `(.L_x_5074) ;  /* 0x000000010b307547 */ /* 0x000fea000b800000 */
[----:B------:R-:W-:Y:S01]  /*6ae0*/  LOP3.LUT P5, RZ, R188, 0xff00, RZ, 0xc0, !PT ;  /* 0x0000ff00bcff7812 */ /* 0x000fe200078ac0ff */
[----:B------:R-:W-:Y:S01]  /*6af0*/  FMUL.FTZ R174, R172, UR23 ;  /* 0x00000017acae7c20 */ /* 0x000fe20008410000 */
[----:B------:R-:W-:-:S03]  /*6b00*/  MOV R179, RZ ;  /* 0x000000ff00b37202 */ /* 0x000fc60000000f00 */
[----:B------:R-:W-:-:S08]  /*6b10*/  FMUL.FTZ R174, R174, UR22 ;  /* 0x00000016aeae7c20 */ /* 0x000fd00008410000 */
[----:B------:R-:W-:-:S04]  /*6b20*/  @P5 PRMT R175, R164, 0x7632, R175 ;  /* 0x00007632a4af5816 */ /* 0x000fc800000000af */
[----:B------:R-:W-:-:S05]  /*6b30*/  @P5 SHF.L.U32 R175, R175, 0x10, RZ ;  /* 0x00000010afaf5819 */ /* 0x000fca00000006ff */
[----:B------:R-:W-:Y:S01]  /*6b40*/  @P5 FMUL.FTZ R179, R174, R175 ;  /* 0x000000afaeb35220 */ /* 0x000fe20000410000 */
[----:B------:R-:W-:-:S03]  /*6b50*/  FMUL.FTZ R174, R157, R174 ;  /* 0x000000ae9dae7220 */ /* 0x000fc60000410000 */
[----:B------:R-:W-:Y:S02]  /*6b60*/  FADD.FTZ R77, R77, R179 ;  /* 0x000000b34d4d7221 */ /* 0x000fe40000010000 */
[----:B------:R-:W-:-:S04]  /*6b70*/  FSEL R174, R174, RZ, P5 ;  /* 0x000000ffaeae7208 */ /* 0x000fc80002800000 */
[----:B------:R-:W-:-:S04]  /*6b80*/  F2FP.BF16.F32.PACK_AB R174, RZ, R174 ;  /* 0x000000aeffae723e */ /* 0x000fc800000010ff */
[----:B------:R-:W-:-:S07]  /*6b90*/  PRMT R168, R168, 0x5410, R174 ;  /* 0x00005410a8a87816 */ /* 0x000fce00000000ae */
.L_x_5074:
[----:B------:R-:W-:Y:S05]  /*6ba0*/  BRA.U !UP3, `(.L_x_5075) ;  /* 0x000000010b2c7547 */ /* 0x000fea000b800000 */
[----:B------:R-:W-:Y:S01]  /*6bb0*/  LOP3.LUT P5, RZ, R188, 0xff0000, RZ, 0xc0, !PT ;  /* 0x00ff0000bcff7812 */ /* 0x000fe200078ac0ff */
        /* <DEDUP_REMOVED lines=10> */
.L_x_5075:
        /* <DEDUP_REMOVED lines=19> */
.L_x_5076:
[----:B------:R-:W-:-:S04]  /*6d90*/  IMAD.U32 R174, RZ, RZ, UR8 ;  /* 0x00000008ffae7e24 */ /* 0x000fc8000f8e00ff */
        /* <DEDUP_REMOVED lines=16> */
.L_x_5077:
        /* <DEDUP_REMOVED lines=19> */
.L_x_5078:
[----:B------:R-:W-:Y:S02]  /*6fd0*/  MOV R175, UR8 ;  /* 0x0000000800af7c02 */ /* 0x000fe40008000f00 */
[----:B------:R-:W-:Y:S01]  /*6fe0*/  F2FP.BF16.F32.PACK_AB R173, R179, R173 ;  /* 0x000000adb3ad723e */ /* 0x000fe200000010ff */
[----:B------:R-:W-:Y:S01]  /*6ff0*/  IMAD.U32 R179, RZ, RZ, UR8 ;  /* 0x00000008ffb37e24 */ /* 0x000fe2000f8e00ff */
        /* <DEDUP_REMOVED lines=23> */
.L_x_5079:
[----:B------:R-:W-:Y:S01]  /*7170*/  F2FP.BF16.F32.PACK_AB R175, R179, R175 ;  /* 0x000000afb3af723e */ /* 0x000fe200000010ff */
[----:B------:R-:W-:Y:S06]  /*7180*/  BRA.U !UP3, `(.L_x_5055) ;  /* 0x000000010b347547 */ /* 0x000fec000b800000 */
[----:B------:R-:W-:Y:S01]  /*7190*/  ISETP.GE.U32.AND P4, PT, R188, RZ, PT ;  /* 0x000000ffbc00720c */ /* 0x000fe20003f86070 */
[----:B------:R-:W-:-:S03]  /*71a0*/  FMUL.FTZ R179, R179, UR23 ;  /* 0x00000017b3b37c20 */ /* 0x000fc60008410000 */
[----:B------:R-:W-:Y:S01]  /*71b0*/  ISETP.GE.U32.AND.EX P4, PT, R189, 0x1000000, PT, P4 ;  /* 0x01000000bd00780c */ /* 0x000fe20003f86140 */
[----:B------:R-:W-:Y:S01]  /*71c0*/  FMUL.FTZ R180, R179, UR22 ;  /* 0x00000016b3b47c20 */ /* 0x000fe20008410000 */
[----:B------:R-:W-:-:S11]  /*71d0*/  MOV R179, RZ ;  /* 0x000000ff00b37202 */ /* 0x000fd60000000f00 */
        /* <DEDUP_REMOVED lines=8> */
.L_x_5055:
        /* <DEDUP_REMOVED lines=13> */
.L_x_5030:
[----:B------:R-:W-:Y:S05]  /*7330*/  BSYNC.RECONVERGENT B0 ;  /* 0x0000000000007941 */ /* 0x000fea0003800200 */
.L_x_5029:
[----:B------:R-:W-:Y:S04]  /*7340*/  BSSY.RECONVERGENT B0, `(.L_x_5080) ;  /* 0x00002c6000007945 */ /* 0x000fe80003800200 */
[----:B------:R-:W-:Y:S05]  /*7350*/  @!P1 BRA `(.L_x_5081) ;  /* 0x0000002c00109947 */ /* 0x000fea0003800000 */
[----:B------:R-:W-:-:S04]  /*7360*/  UISETP.NE.U32.AND UP0, UPT, UR24, URZ, UPT ;  /* 0x000000ff1800728c */ /* 0x000fc8000bf05070 */
[----:B------:R-:W-:Y:S01]  /*7370*/  UISETP.NE.AND.EX UP0, UPT, UR25, URZ, UPT, UP0 ;  /* 0x000000ff1900728c */ /* 0x000fe2000bf05300 */
[----:B------:R-:W-:Y:S10]  /*7380*/  BRA.U !UP3, `(.L_x_5082) ;  /* 0x000000010b0c7547 */ /* 0x000ff4000b800000 */
[----:B0-----:R-:W0:Y:S02]  /*7390*/  LDC.64 R20, c[0x0][0x390] ;  /* 0x0000e400ff147b82 */ /* 0x001e240000000a00 */
[----:B0-----:R-:W-:-:S05]  /*73a0*/  IMAD.WIDE.U32 R20, R176, 0x10, R20 ;  /* 0x00000010b0147825 */ /* 0x001fca00078e0014 */
[----:B-----5:R1:W5:Y:S02]  /*73b0*/  LDG.E.128 R164, desc[UR20][R20.64] ;  /* 0x0000001414a47981 */ /* 0x020364000c1e1d00 */
.L_x_5082:
[----:B------:R-:W-:Y:S05]  /*73c0*/  BRA.U !UP0, `(.L_x_5083) ;  /* 0x0000001108b87547 */ /* 0x000fea000b800000 */
[----:B------:R-:W-:-:S04]  /*73d0*/  UISETP.NE.U32.AND UP0, UPT, UR26, URZ, UPT ;  /* 0x000000ff1a00728c */ /* 0x000fc8000bf05070 */
[----:B------:R-:W-:-:S06]  /*73e0*/  UISETP.NE.AND.EX UP0, UPT, UR27, URZ, UPT, UP0 ;  /* 0x000000ff1b00728c */ /* 0x000fcc000bf05300 */
[----:B------:R-:W-:-:S13]  /*73f0*/  PLOP3.LUT P4, PT, PT, PT, UP0, 0x80, 0x8 ;  /* 0x000000000008781c */ /* 0x000fda0003f8f008 */
[----:B------:R-:W-:Y:S05]  /*7400*/  @!P4 BRA `(.L_x_5084) ;  /* 0x00000008005cc947 */ /* 0x000fea0003800000 */
[----:B------:R-:W-:Y:S02]  /*7410*/  ISETP.LT.AND P5, PT, RZ, UR33, PT ;  /* 0x00000021ff007c0c */ /* 0x000fe4000bfa1270 */
[----:B01----:R-:W-:Y:S02]  /*7420*/  MOV R20, UR8 ;  /* 0x0000000800147c02 */ /* 0x003fe40008000f00 */
[----:B-----5:R-:W-:Y:S02]  /*7430*/  PRMT R21, R32, 0x7632, R21 ;  /* 0x0000763220157816 */ /* 0x020fe40000000015 */
[----:B------:R-:W-:Y:S02]  /*7440*/  MOV R172, UR8 ;  /* 0x0000000800ac7c02 */ /* 0x000fe40008000f00 */
[----:B------:R-:W-:Y:S01]  /*7450*/  SHF.L.U32 R173, R33, 0x10, RZ ;  /* 0x0000001021ad7819 */ /* 0x000fe200000006ff */
[----:B------:R-:W-:-:S04]  /*7460*/  IMAD.U32 R21, R21, 0x10000, RZ ;  /* 0x0001000015157824 */ /* 0x000fc800078e00ff */
[----:B------:R-:W-:Y:S01]  /*7470*/  @P5 FFMA.FTZ R20, R15, R20, UR10 ;  /* 0x0000000a0f145e23 */ /* 0x000fe20008010014 */
[----:B------:R-:W-:-:S03]  /*7480*/  @P5 FFMA.FTZ R172, R19, R172, UR10 ;  /* 0x0000000a13ac5e23 */ /* 0x000fc600080100ac */
[----:B------:R-:W-:-:S04]  /*7490*/  @P5 FADD.FTZ R20, R239, -R20 ;  /* 0x80000014ef145221 */ /* 0x000fc80000010000 */
[----:B------:R-:W-:Y:S01]  /*74a0*/  @P5 FFMA.FTZ R21, R20, UR32, R21 ;  /* 0x0000002014155c23 */ /* 0x000fe20008010015 */
[----:B------:R-:W-:-:S05]  /*74b0*/  MOV R20, UR8 ;  /* 0x0000000800147c02 */ /* 0x000fca0008000f00 */
[----:B------:R-:W-:-:S04]  /*74c0*/  @P5 FFMA.FTZ R20, R18, R20, UR10 ;  /* 0x0000000a12145e23 */ /* 0x000fc80008010014 */
        /* <DEDUP_REMOVED lines=17> */
.L_x_5085:
        /* <DEDUP_REMOVED lines=13> */
.L_x_5086:
[----:B------:R-:W-:Y:S05]  /*76b0*/  BRA.U !UP3, `(.L_x_5087) ;  /* 0x000000010b2c7547 */ /* 0x000fea000b800000 */
[----:B------:R-:W-:Y:S01]  /*76c0*/  LOP3.LUT P6, RZ, R186, 0xff0000, RZ, 0xc0, !PT ;  /* 0x00ff0000baff7812 */ /* 0x000fe200078cc0ff */
        /* <DEDUP_REMOVED lines=10> */
.L_x_5087:
        /* <DEDUP_REMOVED lines=19> */
.L_x_5088:
        /* <DEDUP_REMOVED lines=17> */
.L_x_5089:
        /* <DEDUP_REMOVED lines=19> */
.L_x_5090:
        /* <DEDUP_REMOVED lines=26> */
.L_x_5091:
[----:B------:R-:W-:Y:S01]  /*7c80*/  F2FP.BF16.F32.PACK_AB R175, R178, R20 ;  /* 0x00000014b2af723e */ /* 0x000fe200000010ff */
[----:B------:R-:W-:Y:S06]  /*7c90*/  BRA.U !UP3, `(.L_x_5092) ;  /* 0x000000210b947547 */ /* 0x000fec000b800000 */
[----:B------:R-:W-:Y:S01]  /*7ca0*/  ISETP.GE.U32.AND P5, PT, R186, RZ, PT ;  /* 0x000000ffba00720c */ /* 0x000fe20003fa6070 */
[----:B------:R-:W-:Y:S01]  /*7cb0*/  FMUL.FTZ R20, R178, UR23 ;  /* 0x00000017b2147c20 */ /* 0x000fe20008410000 */
[----:B------:R-:W-:Y:S02]  /*7cc0*/  IMAD.MOV.U32 R178, RZ, RZ, RZ ;  /* 0x000000ffffb27224 */ /* 0x000fe400078e00ff */
[----:B------:R-:W-:Y:S01]  /*7cd0*/  ISETP.GE.U32.AND.EX P5, PT, R187, 0x1000000, PT, P5 ;  /* 0x01000000bb00780c */ /* 0x000fe20003fa6150 */
[----:B------:R-:W-:-:S12]  /*7ce0*/  FMUL.FTZ R20, R20, UR22 ;  /* 0x0000001614147c20 */ /* 0x000fd80008410000 */
[----:B------:R-:W-:-:S04]  /*7cf0*/  @P5 PRMT R21, R167, 0x7632, R21 ;  /* 0x00007632a7155816 */ /* 0x000fc80000000015 */
        /* <DEDUP_REMOVED lines=8> */
.L_x_5084:
[----:B------:R-:W-:Y:S01]  /*7d80*/  ISETP.LT.AND P5, PT, RZ, UR33, PT ;  /* 0x00000021ff007c0c */ /* 0x000fe2000bfa1270 */
[----:B------:R-:W-:-:S12]  /*7d90*/  BRA.U !UP3, `(.L_x_5093) ;  /* 0x000000010b407547 */ /* 0x000fd8000b800000 */
        /* <DEDUP_REMOVED lines=10> */
[-C--:B------:R-:W-:Y:S01]  /*7e40*/  @P6 FMUL.FTZ R21, R178, R20.reuse ;  /* 0x00000014b2156220 */ /* 0x080fe20000410000 */
[----:B------:R-:W-:-:S03]  /*7e50*/  FMUL.FTZ R20, R148, R20 ;  /* 0x0000001494147220 */ /* 0x000fc60000410000 */
[----:B------:R-:W-:Y:S02]  /*7e60*/  FADD.FTZ R68, R68, R21 ;  /* 0x0000001544447221 */ /* 0x000fe40000010000 */
[----:B------:R-:W-:-:S04]  /*7e70*/  FSEL R20, R20, RZ, P6 ;  /* 0x000000ff14147208 */ /* 0x000fc80003000000 */
[----:B------:R-:W-:-:S04]  /*7e80*/  F2FP.BF16.F32.PACK_AB R20, RZ, R20 ;  /* 0x00000014ff14723e */ /* 0x000fc800000010ff */
[----:B------:R-:W-:-:S07]  /*7e90*/  PRMT R168, R20, 0x7610, R168 ;  /* 0x0000761014a87816 */ /* 0x000fce00000000a8 */
.L_x_5093:
[----:B------:R-:W-:Y:S05]  /*7ea0*/  BRA.U !UP3, `(.L_x_5094) ;  /* 0x000000010b487547 */ /* 0x000fea000b800000 */
[----:B01----:R-:W-:Y:S01]  /*7eb0*/  MOV R20, UR8 ;  /* 0x0000000800147c02 */ /* 0x003fe20008000f00 */
[----:B------:R-:W-:Y:S01]  /*7ec0*/  HFMA2 R178, -RZ, RZ, 0, 0 ;  /* 0x00000000ffb27431 */ /* 0x000fe200000001ff */
        /* <DEDUP_REMOVED lines=9> */
[----:B------:R-:W-:-:S04]  /*7f60*/  FMUL.FTZ R21, R21, UR22 ;  /* 0x0000001615157c20 */ /* 0x000fc80008410000 */
[----:B------:R-:W-:Y:S01]  /*7f70*/  @P6 FMUL.FTZ R178, R21, R20 ;  /* 0x0000001415b26220 */ /* 0x000fe20000410000 */
[----:B------:R-:W-:-:S03]  /*7f80*/  FMUL.FTZ R21, R149, R21 ;  /* 0x0000001595157220 */ /* 0x000fc60000410000 */
[----:B------:R-:W-:Y:S02]  /*7f90*/  FADD.FTZ R69, R69, R178 ;  /* 0x000000b245457221 */ /* 0x000fe40000010000 */
[----:B------:R-:W-:-:S04]  /*7fa0*/  FSEL R20, R21, RZ, P6 ;  /* 0x000000ff15147208 */ /* 0x000fc80003000000 */
[----:B------:R-:W-:-:S04]  /*7fb0*/  F2FP.BF16.F32.PACK_AB R20, RZ, R20 ;  /* 0x00000014ff14723e */ /* 0x000fc800000010ff */
[----:B------:R-:W-:-:S07]  /*7fc0*/  PRMT R168, R168, 0x5410, R20 ;  /* 0x00005410a8a87816 */ /* 0x000fce0000000014 */
.L_x_5094:
[----:B------:R-:W-:Y:S05]  /*7fd0*/  BRA.U !UP3, `(.L_x_5095) ;  /* 0x000000010b407547 */ /* 0x000fea000b800000 */
[----:B01----:R-:W-:Y:S01]  /*7fe0*/  MOV R20, UR8 ;  /* 0x0000000800147c02 */ /* 0x003fe20008000f00 */
        /* <DEDUP_REMOVED lines=15> */
.L_x_5095:
        /* <DEDUP_REMOVED lines=19> */
.L_x_5096:
[----:B------:R-:W-:Y:S05]  /*8210*/  BRA.U !UP3, `(.L_x_5097) ;  /* 0x000000010b407547 */ /* 0x000fea000b800000 */
[----:B01----:R-:W-:Y:S02]  /*8220*/  MOV R20, UR8 ;  /* 0x0000000800147c02 */ /* 0x003fe40008000f00 */
        /* <DEDUP_REMOVED lines=9> */
[-C--:B------:R-:W-:Y:S01]  /*82c0*/  @P6 FMUL.FTZ R21, R178, R20.reuse ;  /* 0x00000014b2156220 */ /* 0x080fe20000410000 */
[----:B------:R-:W-:-:S03]  /*82d0*/  FMUL.FTZ R20, R144, R20 ;  /* 0x0000001490147220 */ /* 0x000fc60000410000 */
[----:B------:R-:W-:Y:S02]  /*82e0*/  FADD.FTZ R64, R64, R21 ;  /* 0x0000001540407221 */ /* 0x000fe40000010000 */
[----:B------:R-:W-:-:S04]  /*82f0*/  FSEL R20, R20, RZ, P6 ;  /* 0x000000ff14147208 */ /* 0x000fc80003000000 */
[----:B------:R-:W-:-:S04]  /*8300*/  F2FP.BF16.F32.PACK_AB R20, RZ, R20 ;  /* 0x00000014ff14723e */ /* 0x000fc800000010ff */
[----:B------:R-:W-:-:S07]  /*8310*/  PRMT R170, R20, 0x7610, R170 ;  /* 0x0000761014aa7816 */ /* 0x000fce00000000aa */
.L_x_5097:
        /* <DEDUP_REMOVED lines=19> */
.L_x_5098:
        /* <DEDUP_REMOVED lines=17> */
.L_x_5099:
[----:B------:R-:W-:Y:S05]  /*8560*/  BRA.U !UP3, `(.L_x_5092) ;  /* 0x000000190b607547 */ /* 0x000fea000b800000 */
[----:B01----:R-:W-:Y:S01]  /*8570*/  MOV R20, UR8 ;  /* 0x0000000800147c02 */ /* 0x003fe20008000f00 */
        /* <DEDUP_REMOVED lines=19> */
.L_x_5083:
[----:B------:R-:W-:-:S04]  /*86b0*/  UISETP.NE.U32.AND UP0, UPT, UR26, URZ, UPT ;  /* 0x000000ff1a00728c */ /* 0x000fc8000bf05070 */
[----:B------:R-:W-:-:S06]  /*86c0*/  UISETP.NE.AND.EX UP0, UPT, UR27, URZ, UPT, UP0 ;  /* 0x000000ff1b00728c */ /* 0x000fcc000bf05300 */
[----:B------:R-:W-:-:S13]  /*86d0*/  PLOP3.LUT P4, PT, PT, PT, UP0, 0x80, 0x8 ;  /* 0x000000000008781c */ /* 0x000fda0003f8f008 */
[----:B------:R-:W-:Y:S05]  /*86e0*/  @!P4 BRA `(.L_x_5100) ;  /* 0x00000008004cc947 */ /* 0x000fea0003800000 */
[----:B01----:R-:W-:Y:S02]  /*86f0*/  MOV R20, UR8 ;  /* 0x0000000800147c02 */ /* 0x003fe40008000f00 */
        /* <DEDUP_REMOVED lines=11> */
[----:B-----5:R-:W-:Y:S01]  /*87b0*/  LOP3.LUT P6, RZ, R186, 0xff, RZ, 0xc0, !PT ;  /* 0x000000ffbaff7812 */ /* 0x020fe200078cc0ff */
[----:B------:R-:W-:Y:S01]  /*87c0*/  FMUL.FTZ R172, R21, UR23 ;  /* 0x0000001715ac7c20 */ /* 0x000fe20008410000 */
[----:B------:R-:W-:-:S03]  /*87d0*/  MOV R173, RZ ;  /* 0x000000ff00ad7202 */ /* 0x000fc60000000f00 */
        /* <DEDUP_REMOVED lines=8> */
.L_x_5101:
[----:B------:R-:W-:Y:S05]  /*8860*/  BRA.U !UP3, `(.L_x_5102) ;  /* 0x000000010b307547 */ /* 0x000fea000b800000 */
[----:B-----5:R-:W-:Y:S01]  /*8870*/  LOP3.LUT P6, RZ, R186, 0xff00, RZ, 0xc0, !PT ;  /* 0x0000ff00baff7812 */ /* 0x020fe200078cc0ff */
[----:B------:R-:W-:Y:S01]  /*8880*/  FMUL.FTZ R172, R20, UR23 ;  /* 0x0000001714ac7c20 */ /* 0x000fe20008410000 */
[----:B------:R-:W-:-:S03]  /*8890*/  HFMA2 R174, -RZ, RZ, 0, 0 ;  /* 0x00000000ffae7431 */ /* 0x000fc600000001ff */
        /* <DEDUP_REMOVED lines=9> */
.L_x_5102:
        /* <DEDUP_REMOVED lines=17> */
.L_x_5103:
        /* <DEDUP_REMOVED lines=18> */
.L_x_5104:
        /* <DEDUP_REMOVED lines=17> */
.L_x_5105:
        /* <DEDUP_REMOVED lines=18> */
.L_x_5106:
        /* <DEDUP_REMOVED lines=25> */
.L_x_5107:
[----:B------:R-:W-:Y:S01]  /*8f20*/  F2FP.BF16.F32.PACK_AB R175, R20, R21 ;  /* 0x0000001514af723e */ /* 0x000fe200000010ff */
[----:B------:R-:W-:Y:S06]  /*8f30*/  BRA.U !UP3, `(.L_x_5092) ;  /* 0x0000000d0bec7547 */ /* 0x000fec000b800000 */
[----:B-----5:R-:W-:Y:S01]  /*8f40*/  ISETP.GE.U32.AND P5, PT, R186, RZ, PT ;  /* 0x000000ffba00720c */ /* 0x020fe20003fa6070 */
[----:B------:R-:W-:Y:S01]  /*8f50*/  FMUL.FTZ R20, R20, UR23 ;  /* 0x0000001714147c20 */ /* 0x000fe20008410000 */
[----:B------:R-:W-:Y:S02]  /*8f60*/  HFMA2 R178, -RZ, RZ, 0, 0 ;  /* 0x00000000ffb27431 */ /* 0x000fe400000001ff */
[----:B------:R-:W-:Y:S01]  /*8f70*/  ISETP.GE.U32.AND.EX P5, PT, R187, 0x1000000, PT, P5 ;  /* 0x01000000bb00780c */ /* 0x000fe20003fa6150 */
[----:B------:R-:W-:-:S12]  /*8f80*/  FMUL.FTZ R20, R20, UR22 ;  /* 0x0000001614147c20 */ /* 0x000fd80008410000 */
[----:B------:R-:W-:-:S04]  /*8f90*/  @P5 PRMT R21, R167, 0x7632, R21 ;  /* 0x00007632a7155816 */ /* 0x000fc80000000015 */
[----:B------:R-:W-:-:S05]  /*8fa0*/  @P5 SHF.L.U32 R21, R21, 0x10, RZ ;  /* 0x0000001015155819 */ /* 0x000fca00000006ff */
[-C--:B------:R-:W-:Y:S01]  /*8fb0*/  @P5 FMUL.FTZ R178, R21, R20.reuse ;  /* 0x0000001415b25220 */ /* 0x080fe20000410000 */
[----:B------:R-:W-:-:S03]  /*8fc0*/  FMUL.FTZ R20, R147, R20 ;  /* 0x0000001493147220 */ /* 0x000fc60000410000 */
[----:B------:R-:W-:Y:S02]  /*8fd0*/  FADD.FTZ R67, R67, R178 ;  /* 0x000000b243437221 */ /* 0x000fe40000010000 */
[----:B------:R-:W-:-:S04]  /*8fe0*/  FSEL R20, R20, RZ, P5 ;  /* 0x000000ff14147208 */ /* 0x000fc80002800000 */
[----:B------:R-:W-:-:S04]  /*8ff0*/  F2FP.BF16.F32.PACK_AB R20, RZ, R20 ;  /* 0x00000014ff14723e */ /* 0x000fc800000010ff */
[----:B------:R-:W-:Y:S01]  /*9000*/  PRMT R171, R171, 0x5410, R20 ;  /* 0x00005410abab7816 */ /* 0x000fe20000000014 */
[----:B------:R-:W-:Y:S06]  /*9010*/  BRA `(.L_x_5092) ;  /* 0x0000000c00b47947 */ /* 0x000fec0003800000 */
.L_x_5100:
        /* <DEDUP_REMOVED lines=15> */
.L_x_5110:
[----:B------:R-:W-:Y:S05]  /*9110*/  BSYNC.RECONVERGENT B1 ;  /* 0x0000000000017941 */ /* 0x000fea0003800200 */
.L_x_5109:
[----:B------:R-:W-:Y:S01]  /*9120*/  FADD.FTZ R68, R68, R20 ;  /* 0x0000001444447221 */ /* 0x000fe20000010000 */
[----:B------:R-:W-:Y:S01]  /*9130*/  IMAD.U32 R20, RZ, RZ, UR8 ;  /* 0x00000008ff147e24 */ /* 0x000fe2000f8e00ff */
        /* <DEDUP_REMOVED lines=11> */
.L_x_5108:
        /* <DEDUP_REMOVED lines=16> */
.L_x_5113:
[----:B------:R-:W-:Y:S05]  /*92f0*/  BSYNC.RECONVERGENT B1 ;  /* 0x0000000000017941 */ /* 0x000fea0003800200 */
.L_x_5112:
        /* <DEDUP_REMOVED lines=13> */
.L_x_5111:
        /* <DEDUP_REMOVED lines=15> */
.L_x_5116:
[----:B------:R-:W-:Y:S05]  /*94c0*/  BSYNC.RECONVERGENT B1 ;  /* 0x0000000000017941 */ /* 0x000fea0003800200 */
.L_x_5115:
        /* <DEDUP_REMOVED lines=13> */
.L_x_5114:
[----:B------:R-:W-:Y:S05]  /*95a0*/  BRA.U !UP3, `(.L_x_5117) ;  /* 0x000000010b747547 */ /* 0x000fea000b800000 */
[----:B-----5:R-:W-:Y:S01]  /*95b0*/  LOP3.LUT P5, RZ, R186, 0xff000000, RZ, 0xc0, !PT ;  /* 0xff000000baff7812 */ /* 0x020fe200078ac0ff */
[----:B------:R-:W-:Y:S01]  /*95c0*/  BSSY.RECONVERGENT B1, `(.L_x_5118) ;  /* 0x000000e000017945 */ /* 0x000fe20003800200 */
[----:B01----:R-:W-:-:S11]  /*95d0*/  HFMA2 R20, -RZ, RZ, 0, 0 ;  /* 0x00000000ff147431 */ /* 0x003fd600000001ff */
        /* <DEDUP_REMOVED lines=12> */
.L_x_5119:
[----:B------:R-:W-:Y:S05]  /*96a0*/  BSYNC.RECONVERGENT B1 ;  /* 0x0000000000017941 */ /* 0x000fea0003800200 */
.L_x_5118:
        /* <DEDUP_REMOVED lines=13> */
.L_x_5117:
        /* <DEDUP_REMOVED lines=15> */
.L_x_5122:
[----:B------:R-:W-:Y:S05]  /*9870*/  BSYNC.RECONVERGENT B1 ;  /* 0x0000000000017941 */ /* 0x000fea0003800200 */
.L_x_5121:
        /* <DEDUP_REMOVED lines=13> */
.L_x_5120:
        /* <DEDUP_REMOVED lines=16> */
.L_x_5125:
[----:B------:R-:W-:Y:S05]  /*9a50*/  BSYNC.RECONVERGENT B1 ;  /* 0x0000000000017941 */ /* 0x000fea0003800200 */
.L_x_5124:
        /* <DEDUP_REMOVED lines=13> */
.L_x_5123:
        /* <DEDUP_REMOVED lines=15> */
.L_x_5128:
[----:B------:R-:W-:Y:S05]  /*9c20*/  BSYNC.RECONVERGENT B1 ;  /* 0x0000000000017941 */ /* 0x000fea0003800200 */
.L_x_5127:
        /* <DEDUP_REMOVED lines=13> */
.L_x_5126:
        /* <DEDUP_REMOVED lines=17> */
.L_x_5130:
[----:B------:R-:W-:Y:S05]  /*9e10*/  BSYNC.RECONVERGENT B1 ;  /* 0x0000000000017941 */ /* 0x000fea0003800200 */
.L_x_5129:
        /* <DEDUP_REMOVED lines=13> */
.L_x_5092:
[----:B01----:R-:W0:Y:S01]  /*9ef0*/  @P4 LDC.64 R20, c[0x0][0x478] ;  /* 0x00011e00ff144b82 */ /* 0x003e220000000a00 */
[----:B------:R-:W1:Y:S01]  /*9f00*/  @UP3 LDCU.64 UR6, c[0x0][0x468] ;  /* 0x00008d00ff0637ac */ /* 0x000e620008000a00 */
[----:B------:R-:W-:Y:S01]  /*9f10*/  PLOP3.LUT P5, PT, PT, PT, UP3, 0x80, 0x8 ;  /* 0x000000000008781c */ /* 0x000fe20003faf038 */
[C---:B0-----:R-:W-:Y:S01]  /*9f20*/  @P4 IMAD.WIDE.U32 R20, R177.reuse, 0x10, R20 ;  /* 0x00000010b1144825 */ /* 0x041fe200078e0014 */
[----:B------:R-:W-:-:S04]  /*9f30*/  IADD3 R177, PT, PT, R177, 0x80, RZ ;  /* 0x00000080b1b17810 */ /* 0x000fc80007ffe0ff */
[----:B------:R0:W-:Y:S01]  /*9f40*/  @P4 STG.E.128 desc[UR20][R20.64], R172 ;  /* 0x000000ac14004986 */ /* 0x0001e2000c101d14 */
[----:B------:R-:W-:Y:S02]  /*9f50*/  PLOP3.LUT P4, PT, PT, PT, UP3, 0x80, 0x8 ;  /* 0x000000000008781c */ /* 0x000fe40003f8f038 */
[----:B0-----:R-:W-:-:S11]  /*9f60*/  MOV R20, 0x10 ;  /* 0x0000001000147802 */ /* 0x001fd60000000f00 */
[----:B-1----:R-:W-:-:S04]  /*9f70*/  @P4 IMAD.WIDE.U32 R20, R176, R20, UR6 ;  /* 0x00000006b0144e25 */ /* 0x002fc8000f8e0014 */
[----:B------:R-:W-:Y:S01]  /*9f80*/  VIADD R176, R176, 0x80 ;  /* 0x00000080b0b07836 */ /* 0x000fe20000000000 */
[----:B------:R1:W-:Y:S06]  /*9f90*/  @P5 STG.E.128 desc[UR20][R20.64], R168 ;  /* 0x000000a814005986 */ /* 0x0003ec000c101d14 */
.L_x_5081:
[----:B------:R-:W-:Y:S05]  /*9fa0*/  BSYNC.RECONVERGENT B0 ;  /* 0x0000000000007941 */ /* 0x000fea0003800200 */
.L_x_5080:
[----:B------:R-:W-:Y:S04]  /*9fb0*/  BSSY.RECONVERGENT B0, `(.L_x_5131) ;  /* 0x00002c6000007945 */ /* 0x000fe80003800200 */
[----:B------:R-:W-:Y:S05]  /*9fc0*/  @!P2 BRA `(.L_x_5132) ;  /* 0x0000002c0010a947 */ /* 0x000fea0003800000 */
[----:B------:R-:W-:-:S04]  /*9fd0*/  UISETP.NE.U32.AND UP0, UPT, UR24, URZ, UPT ;  /* 0x000000ff1800728c */ /* 0x000fc8000bf05070 */
[----:B------:R-:W-:Y:S01]  /*9fe0*/  UISETP.NE.AND.EX UP0, UPT, UR25, URZ, UPT, UP0 ;  /* 0x000000ff1900728c */ /* 0x000fe2000bf05300 */
[----:B------:R-:W-:Y:S10]  /*9ff0*/  BRA.U !UP3, `(.L_x_5133) ;  /* 0x000000010b0c7547 */ /* 0x000ff4000b800000 */
[----:B01----:R-:W0:Y:S02]  /*a000*/  LDC.64 R20, c[0x0][0x390] ;  /* 0x0000e400ff147b82 */ /* 0x003e240000000a00 */
[----:B0-----:R-:W-:-:S05]  /*a010*/  IMAD.WIDE.U32 R20, R176, 0x10, R20 ;  /* 0x00000010b0147825 */ /* 0x001fca00078e0014 */
[----:B-----5:R2:W5:Y:S02]  /*a020*/  LDG.E.128 R164, desc[UR20][R20.64] ;  /* 0x0000001414a47981 */ /* 0x020564000c1e1d00 */
.L_x_5133:
[----:B------:R-:W-:Y:S05]  /*a030*/  BRA.U !UP0, `(.L_x_5134) ;  /* 0x0000001108b87547 */ /* 0x000fea000b800000 */
[----:B------:R-:W-:-:S04]  /*a040*/  UISETP.NE.U32.AND UP0, UPT, UR26, URZ, UPT ;  /* 0x000000ff1a00728c */ /* 0x000fc8000bf05070 */
[----:B------:R-:W-:-:S06]  /*a050*/  UISETP.NE.AND.EX UP0, UPT, UR27, URZ, UPT, UP0 ;  /* 0x000000ff1b00728c */ /* 0x000fcc000bf05300 */
[----:B------:R-:W-:-:S13]  /*a060*/  PLOP3.LUT P4, PT, PT, PT, UP0, 0x80, 0x8 ;  /* 0x000000000008781c */ /* 0x000fda0003f8f008 */
[----:B------:R-:W-:Y:S05]  /*a070*/  @!P4 BRA `(.L_x_5135) ;  /* 0x00000008005cc947 */ /* 0x000fea0003800000 */
[----:B------:R-:W-:Y:S02]  /*a080*/  ISETP.LT.AND P5, PT, RZ, UR33, PT ;  /* 0x00000021ff007c0c */ /* 0x000fe4000bfa1270 */
[----:B012---:R-:W-:Y:S02]  /*a090*/  MOV R20, UR8 ;  /* 0x0000000800147c02 */ /* 0x007fe40008000f00 */
[----:B-----5:R-:W-:Y:S02]  /*a0a0*/  PRMT R21, R28, 0x7632, R21 ;  /* 0x000076321c157816 */ /* 0x020fe40000000015 */
[----:B------:R-:W-:Y:S02]  /*a0b0*/  MOV R172, UR8 ;  /* 0x0000000800ac7c02 */ /* 0x000fe40008000f00 */
[----:B------:R-:W-:Y:S02]  /*a0c0*/  SHF.L.U32 R21, R21, 0x10, RZ ;  /* 0x0000001015157819 */ /* 0x000fe400000006ff */
[----:B------:R-:W-:-:S03]  /*a0d0*/  SHF.L.U32 R173, R29, 0x10, RZ ;  /* 0x000000101dad7819 */ /* 0x000fc600000006ff */
        /* <DEDUP_REMOVED lines=23> */
.L_x_5136:
[----:B------:R-:W-:Y:S05]  /*a250*/  BRA.U !UP3, `(.L_x_5137) ;  /* 0x000000010b307547 */ /* 0x000fea000b800000 */
[----:B------:R-:W-:Y:S01]  /*a260*/  LOP3.LUT P6, RZ, R190, 0xff00, RZ, 0xc0, !PT ;  /* 0x0000ff00beff7812 */ /* 0x000fe200078cc0ff */
[----:B------:R-:W-:Y:S01]  /*a270*/  FMUL.FTZ R20, R21, UR23 ;  /* 0x0000001715147c20 */ /* 0x000fe20008410000 */
[----:B------:R-:W-:-:S03]  /*a280*/  HFMA2 R175, -RZ, RZ, 0, 0 ;  /* 0x00000000ffaf7431 */ /* 0x000fc600000001ff */
[----:B------:R-:W-:-:S08]  /*a290*/  FMUL.FTZ R20, R20, UR22 ;  /* 0x0000001614147c20 */ /* 0x000fd00008410000 */
[----:B------:R-:W-:-:S05]  /*a2a0*/  @P6 PRMT R174, R164, 0x7632, R174 ;  /* 0x00007632a4ae6816 */ /* 0x000fca00000000ae */
[----:B------:R-:W-:-:S04]  /*a2b0*/  @P6 IMAD.U32 R174, R174, 0x10000, RZ ;  /* 0x00010000aeae6824 */ /* 0x000fc800078e00ff */
[----:B------:R-:W-:Y:S01]  /*a2c0*/  @P6 FMUL.FTZ R175, R20, R174 ;  /* 0x000000ae14af6220 */ /* 0x000fe20000410000 */
[----:B------:R-:W-:-:S03]  /*a2d0*/  FMUL.FTZ R20, R141, R20 ;  /* 0x000000148d147220 */ /* 0x000fc60000410000 */
[----:B------:R-:W-:Y:S02]  /*a2e0*/  FADD.FTZ R61, R61, R175 ;  /* 0x000000af3d3d7221 */ /* 0x000fe40000010000 */
[----:B------:R-:W-:-:S04]  /*a2f0*/  FSEL R20, R20, RZ, P6 ;  /* 0x000000ff14147208 */ /* 0x000fc80003000000 */
[----:B------:R-:W-:-:S04]  /*a300*/  F2FP.BF16.F32.PACK_AB R20, RZ, R20 ;  /* 0x00000014ff14723e */ /* 0x000fc800000010ff */
[----:B------:R-:W-:-:S07]  /*a310*/  PRMT R168, R168, 0x5410, R20 ;  /* 0x00005410a8a87816 */ /* 0x000fce0000000014 */
.L_x_5137:
[----:B------:R-:W-:Y:S05]  /*a320*/  BRA.U !UP3, `(.L_x_5138) ;  /* 0x000000010b2c7547 */ /* 0x000fea000b800000 */
        /* <DEDUP_REMOVED lines=11> */
.L_x_5138:
        /* <DEDUP_REMOVED lines=19> */
.L_x_5139:
        /* <DEDUP_REMOVED lines=17> */
.L_x_5140:
        /* <DEDUP_REMOVED lines=19> */
.L_x_5141:
        /* <DEDUP_REMOVED lines=26> */
.L_x_5142:
[----:B------:R-:W-:Y:S01]  /*a8f0*/  F2FP.BF16.F32.PACK_AB R175, R178, R20 ;  /* 0x00000014b2af723e */ /* 0x000fe200000010ff */
[----:B------:R-:W-:Y:S06]  /*a900*/  BRA.U !UP3, `(.L_x_5143) ;  /* 0x000000210b947547 */ /* 0x000fec000b800000 */
[----:B------:R-:W-:Y:S01]  /*a910*/  ISETP.GE.U32.AND P5, PT, R190, RZ, PT ;  /* 0x000000ffbe00720c */ /* 0x000fe20003fa6070 */
[----:B------:R-:W-:Y:S01]  /*a920*/  FMUL.FTZ R20, R178, UR23 ;  /* 0x00000017b2147c20 */ /* 0x000fe20008410000 */
[----:B------:R-:W-:Y:S02]  /*a930*/  HFMA2 R178, -RZ, RZ, 0, 0 ;  /* 0x00000000ffb27431 */ /* 0x000fe400000001ff */
        /* <DEDUP_REMOVED lines=11> */
.L_x_5135:
        /* <DEDUP_REMOVED lines=18> */
.L_x_5144:
[----:B------:R-:W-:Y:S05]  /*ab10*/  BRA.U !UP3, `(.L_x_5145) ;  /* 0x000000010b487547 */ /* 0x000fea000b800000 */
[----:B012---:R-:W-:Y:S01]  /*ab20*/  MOV R20, UR8 ;  /* 0x0000000800147c02 */ /* 0x007fe20008000f00 */
        /* <DEDUP_REMOVED lines=8> */
[----:B------:R-:W-:-:S03]  /*abb0*/  FMUL.FTZ R21, R21, UR23 ;  /* 0x0000001715157c20 */ /* 0x000fc60008410000 */
[----:B------:R-:W-:Y:S02]  /*abc0*/  @P6 IMAD.U32 R20, R20, 0x10000, RZ ;  /* 0x0001000014146824 */ /* 0x000fe400078e00ff */
[----:B------:R-:W-:-:S04]  /*abd0*/  FMUL.FTZ R21, R21, UR22 ;  /* 0x0000001615157c20 */ /* 0x000fc80008410000 */
[----:B------:R-:W-:Y:S01]  /*abe0*/  @P6 FMUL.FTZ R178, R21, R20 ;  /* 0x0000001415b26220 */ /* 0x000fe20000410000 */
[----:B------:R-:W-:-:S03]  /*abf0*/  FMUL.FTZ R21, R141, R21 ;  /* 0x000000158d157220 */ /* 0x000fc60000410000 */
[----:B------:R-:W-:Y:S02]  /*ac00*/  FADD.FTZ R61, R61, R178 ;  /* 0x000000b23d3d7221 */ /* 0x000fe40000010000 */
[----:B------:R-:W-:-:S04]  /*ac10*/  FSEL R20, R21, RZ, P6 ;  /* 0x000000ff15147208 */ /* 0x000fc80003000000 */
[----:B------:R-:W-:-:S04]  /*ac20*/  F2FP.BF16.F32.PACK_AB R20, RZ, R20 ;  /* 0x00000014ff14723e */ /* 0x000fc800000010ff */
[----:B------:R-:W-:-:S07]  /*ac30*/  PRMT R168, R168, 0x5410, R20 ;  /* 0x00005410a8a87816 */ /* 0x000fce0000000014 */
.L_x_5145:
        /* <DEDUP_REMOVED lines=17> */
.L_x_5146:
        /* <DEDUP_REMOVED lines=19> */
.L_x_5147:
        /* <DEDUP_REMOVED lines=17> */
.L_x_5148:
        /* <DEDUP_REMOVED lines=19> */
.L_x_5149:
        /* <DEDUP_REMOVED lines=11> */
[-C--:B------:R-:W-:Y:S01]  /*b170*/  @P6 FMUL.FTZ R21, R178, R20.reuse ;  /* 0x00000014b2156220 */ /* 0x080fe20000410000 */
[----:B------:R-:W-:-:S03]  /*b180*/  FMUL.FTZ R20, R138, R20 ;  /* 0x000000148a147220 */ /* 0x000fc60000410000 */
[----:B------:R-:W-:Y:S02]  /*b190*/  FADD.FTZ R58, R58, R21 ;  /* 0x000000153a3a7221 */ /* 0x000fe40000010000 */
[----:B------:R-:W-:-:S04]  /*b1a0*/  FSEL R20, R20, RZ, P6 ;  /* 0x000000ff14147208 */ /* 0x000fc80003000000 */
[----:B------:R-:W-:-:S04]  /*b1b0*/  F2FP.BF16.F32.PACK_AB R20, RZ, R20 ;  /* 0x00000014ff14723e */ /* 0x000fc800000010ff */
[----:B------:R-:W-:-:S07]  /*b1c0*/  PRMT R171, R20, 0x7610, R171 ;  /* 0x0000761014ab7816 */ /* 0x000fce00000000ab */
.L_x_5150:
[----:B------:R-:W-:Y:S05]  /*b1d0*/  BRA.U !UP3, `(.L_x_5143) ;  /* 0x000000190b607547 */ /* 0x000fea000b800000 */
        /* <DEDUP_REMOVED lines=20> */
.L_x_5134:
[----:B------:R-:W-:-:S04]  /*b320*/  UISETP.NE.U32.AND UP0, UPT, UR26, URZ, UPT ;  /* 0x000000ff1a00728c */ /* 0x000fc8000bf05070 */
[----:B------:R-:W-:-:S06]  /*b330*/  UISETP.NE.AND.EX UP0, UPT, UR27, URZ, UPT, UP0 ;  /* 0x000000ff1b00728c */ /* 0x000fcc000bf05300 */
[----:B------:R-:W-:-:S13]  /*b340*/  PLOP3.LUT P4, PT, PT, PT, UP0, 0x80, 0x8 ;  /* 0x000000000008781c */ /* 0x000fda0003f8f008 */
[----:B------:R-:W-:Y:S05]  /*b350*/  @!P4 BRA `(.L_x_5151) ;  /* 0x00000008004cc947 */ /* 0x000fea0003800000 */
[----:B012---:R-:W-:Y:S02]  /*b360*/  MOV R20, UR8 ;  /* 0x0000000800147c02 */ /* 0x007fe40008000f00 */
        /* <DEDUP_REMOVED lines=22> */
.L_x_5152:
        /* <DEDUP_REMOVED lines=13> */
.L_x_5153:
        /* <DEDUP_REMOVED lines=17> */
.L_x_5154:
        /* <DEDUP_REMOVED lines=18> */
.L_x_5155:
        /* <DEDUP_REMOVED lines=17> */
.L_x_5156:
        /* <DEDUP_REMOVED lines=18> */
.L_x_5157:
        /* <DEDUP_REMOVED lines=25> */
.L_x_5158:
[----:B------:R-:W-:Y:S01]  /*bb90*/  F2FP.BF16.F32.PACK_AB R175, R20, R21 ;  /* 0x0000001514af723e */ /* 0x000fe200000010ff */
[----:B------:R-:W-:Y:S06]  /*bba0*/  BRA.U !UP3, `(.L_x_5143) ;  /* 0x0000000d0bec7547 */ /* 0x000fec000b800000 */
[----:B-----5:R-:W-:Y:S01]  /*bbb0*/  ISETP.GE.U32.AND P5, PT, R190, RZ, PT ;  /* 0x000000ffbe00720c */ /* 0x020fe20003fa6070 */
        /* <DEDUP_REMOVED lines=13> */
.L_x_5151:
        /* <DEDUP_REMOVED lines=15> */
.L_x_5161:
[----:B------:R-:W-:Y:S05]  /*bd80*/  BSYNC.RECONVERGENT B1 ;  /* 0x0000000000017941 */ /* 0x000fea0003800200 */
.L_x_5160:
        /* <DEDUP_REMOVED lines=13> */
.L_x_5159:
        /* <DEDUP_REMOVED lines=16> */
.L_x_5164:
[----:B------:R-:W-:Y:S05]  /*bf60*/  BSYNC.RECONVERGENT B1 ;  /* 0x0000000000017941 */ /* 0x000fea0003800200 */
.L_x_5163:
        /* <DEDUP_REMOVED lines=13> */
.L_x_5162:
[----:B------:R-:W-:Y:S05]  /*c040*/  BRA.U !UP3, `(.L_x_5165) ;  /* 0x000000010b707547 */ /* 0x000fea000b800000 */
[----:B-----5:R-:W-:Y:S01]  /*c050*/  LOP3.LUT P5, RZ, R190, 0xff0000, RZ, 0xc0, !PT ;  /* 0x00ff0000beff7812 */ /* 0x020fe200078ac0ff */
[----:B------:R-:W-:Y:S01]  /*c060*/  BSSY.RECONVERGENT B1, `(.L_x_5166) ;  /* 0x000000d000017945 */ /* 0x000fe20003800200 */
[----:B012---:R-:W-:-:S11]  /*c070*/  MOV R20, RZ ;  /* 0x000000ff00147202 */ /* 0x007fd60000000f00 */
        /* <DEDUP_REMOVED lines=11> */
.L_x_5167:
[----:B------:R-:W-:Y:S05]  /*c130*/  BSYNC.RECONVERGENT B1 ;  /* 0x0000000000017941 */ /* 0x000fea0003800200 */
.L_x_5166:
        /* <DEDUP_REMOVED lines=13> */
.L_x_5165:
        /* <DEDUP_REMOVED lines=16> */
.L_x_5170:
[----:B------:R-:W-:Y:S05]  /*c310*/  BSYNC.RECONVERGENT B1 ;  /* 0x0000000000017941 */ /* 0x000fea0003800200 */
.L_x_5169:
        /* <DEDUP_REMOVED lines=13> */
.L_x_5168:
        /* <DEDUP_REMOVED lines=15> */
.L_x_5173:
[----:B------:R-:W-:Y:S05]  /*c4e0*/  BSYNC.RECONVERGENT B1 ;  /* 0x0000000000017941 */ /* 0x000fea0003800200 */
.L_x_5172:
        /* <DEDUP_REMOVED lines=13> */
.L_x_5171:
[----:B------:R-:W-:Y:S05]  /*c5c0*/  BRA.U !UP3, `(.L_x_5174) ;  /* 0x000000010b747547 */ /* 0x000fea000b800000 */
[----:B-----5:R-:W-:Y:S01]  /*c5d0*/  LOP3.LUT P5, RZ, R191, 0xff00, RZ, 0xc0, !PT ;  /* 0x0000ff00bfff7812 */ /* 0x020fe200078ac0ff */
[----:B------:R-:W-:Y:S01]  /*c5e0*/  BSSY.RECONVERGENT B1, `(.L_x_5175) ;  /* 0x000000e000017945 */ /* 0x000fe20003800200 */
[----:B012---:R-:W-:-:S11]  /*c5f0*/  IMAD.MOV.U32 R20, RZ, RZ, RZ ;  /* 0x000000ffff147224 */ /* 0x007fd600078e00ff */
        /* <DEDUP_REMOVED lines=12> */
.L_x_5176:
[----:B------:R-:W-:Y:S05]  /*c6c0*/  BSYNC.RECONVERGENT B1 ;  /* 0x0000000000017941 */ /* 0x000fea0003800200 */
.L_x_5175:
        /* <DEDUP_REMOVED lines=13> */
.L_x_5174:
        /* <DEDUP_REMOVED lines=15> */
.L_x_5179:
[----:B------:R-:W-:Y:S05]  /*c890*/  BSYNC.RECONVERGENT B1 ;  /* 0x0000000000017941 */ /* 0x000fea0003800200 */
.L_x_5178:
        /* <DEDUP_REMOVED lines=13> */
.L_x_5177:
[----:B------:R-:W-:Y:S05]  /*c970*/  BRA.U !UP3, `(.L_x_5143) ;  /* 0x000000010b787547 */ /* 0x000fea000b800000 */
[----:B-----5:R-:W-:Y:S01]  /*c980*/  ISETP.GE.U32.AND P5, PT, R190, RZ, PT ;  /* 0x000000ffbe00720c */ /* 0x020fe20003fa6070 */
[----:B------:R-:W-:Y:S01]  /*c990*/  BSSY.RECONVERGENT B1, `(.L_x_5180) ;  /* 0x000000f000017945 */ /* 0x000fe20003800200 */
[----:B012---:R-:W-:Y:S02]  /*c9a0*/  MOV R20, RZ ;  /* 0x000000ff00147202 */ /* 0x007fe40000000f00 */
[----:B------:R-:W-:-:S13]  /*c9b0*/  ISETP.GE.U32.AND.EX P5, PT, R191, 0x1000000, PT, P5 ;  /* 0x01000000bf00780c */ /* 0x000fda0003fa6150 */
        /* <DEDUP_REMOVED lines=12> */
.L_x_5181:
[----:B------:R-:W-:Y:S05]  /*ca80*/  BSYNC.RECONVERGENT B1 ;  /* 0x0000000000017941 */ /* 0x000fea0003800200 */
.L_x_5180:
        /* <DEDUP_REMOVED lines=13> */
.L_x_5143:
        /* <DEDUP_REMOVED lines=11> */
.L_x_5132:
[----:B------:R-:W-:Y:S05]  /*cc10*/  BSYNC.RECONVERGENT B0 ;  /* 0x0000000000007941 */ /* 0x000fea0003800200 */
.L_x_5131:
[----:B------:R-:W-:Y:S04]  /*cc20*/  BSSY.RECONVERGENT B0, `(.L_x_5182) ;  /* 0x00002c6000007945 */ /* 0x000fe80003800200 */
[----:B------:R-:W-:Y:S05]  /*cc30*/  @!P3 BRA `(.L_x_5183) ;  /* 0x0000002c0010b947 */ /* 0x000fea0003800000 */
[----:B------:R-:W-:-:S04]  /*cc40*/  UISETP.NE.U32.AND UP0, UPT, UR24, URZ, UPT ;  /* 0x000000ff1800728c */ /* 0x000fc8000bf05070 */
[----:B------:R-:W-:Y:S01]  /*cc50*/  UISETP.NE.AND.EX UP0, UPT, UR25, URZ, UPT, UP0 ;  /* 0x000000ff1900728c */ /* 0x000fe2000bf05300 */
[----:B------:R-:W-:Y:S10]  /*cc60*/  BRA.U !UP3, `(.L_x_5184) ;  /* 0x000000010b0c7547 */ /* 0x000ff4000b800000 */
[----:B012---:R-:W0:Y:S02]  /*cc70*/  LDC.64 R20, c[0x0][0x390] ;  /* 0x0000e400ff147b82 */ /* 0x007e240000000a00 */
[----:B0-----:R-:W-:-:S05]  /*cc80*/  IMAD.WIDE.U32 R20, R176, 0x10, R20 ;  /* 0x00000010b0147825 */ /* 0x001fca00078e0014 */
[----:B-----5:R3:W5:Y:S02]  /*cc90*/  LDG.E.128 R164, desc[UR20][R20.64] ;  /* 0x0000001414a47981 */ /* 0x020764000c1e1d00 */
.L_x_5184:
[----:B------:R-:W-:Y:S05]  /*cca0*/  BRA.U !UP0, `(.L_x_5185) ;  /* 0x0000001108b87547 */ /* 0x000fea000b800000 */
[----:B------:R-:W-:-:S04]  /*ccb0*/  UISETP.NE.U32.AND UP0, UPT, UR26, URZ, UPT ;  /* 0x000000ff1a00728c */ /* 0x000fc8000bf05070 */
[----:B------:R-:W-:-:S06]  /*ccc0*/  UISETP.NE.AND.EX UP0, UPT, UR27, URZ, UPT, UP0 ;  /* 0x000000ff1b00728c */ /* 0x000fcc000bf05300 */
[----:B------:R-:W-:-:S13]  /*ccd0*/  PLOP3.LUT P4, PT, PT, PT, UP0, 0x80, 0x8 ;  /* 0x000000000008781c */ /* 0x000fda0003f8f008 */
[----:B------:R-:W-:Y:S05]  /*cce0*/  @!P4 BRA `(.L_x_5186) ;  /* 0x00000008005cc947 */ /* 0x000fea0003800000 */
[----:B------:R-:W-:Y:S02]  /*ccf0*/  ISETP.LT.AND P5, PT, RZ, UR33, PT ;  /* 0x00000021ff007c0c */ /* 0x000fe4000bfa1270 */
[----:B0123--:R-:W-:Y:S02]  /*cd00*/  MOV R20, UR8 ;  /* 0x0000000800147c02 */ /* 0x00ffe40008000f00 */
        /* <DEDUP_REMOVED lines=27> */
.L_x_5187:
        /* <DEDUP_REMOVED lines=13> */
.L_x_5188:
        /* <DEDUP_REMOVED lines=12> */
.L_x_5189:
        /* <DEDUP_REMOVED lines=19> */
.L_x_5190:
        /* <DEDUP_REMOVED lines=17> */
.L_x_5191:
        /* <DEDUP_REMOVED lines=19> */
.L_x_5192:
        /* <DEDUP_REMOVED lines=26> */
.L_x_5193:
        /* <DEDUP_REMOVED lines=16> */
.L_x_5186:
[----:B------:R-:W-:Y:S01]  /*d660*/  ISETP.LT.AND P5, PT, RZ, UR33, PT ;  /* 0x00000021ff007c0c */ /* 0x000fe2000bfa1270 */
[----:B------:R-:W-:-:S12]  /*d670*/  BRA.U !UP3, `(.L_x_5195) ;  /* 0x000000010b407547 */ /* 0x000fd8000b800000 */
[----:B0123--:R-:W-:Y:S02]  /*d680*/  MOV R20, UR8 ;  /* 0x0000000800147c02 */ /* 0x00ffe40008000f00 */
        /* <DEDUP_REMOVED lines=15> */
.L_x_5195:
[----:B------:R-:W-:Y:S05]  /*d780*/  BRA.U !UP3, `(.L_x_5196) ;  /* 0x000000010b487547 */ /* 0x000fea000b800000 */
[----:B0123--:R-:W-:Y:S01]  /*d790*/  MOV R20, UR8 ;  /* 0x0000000800147c02 */ /* 0x00ffe20008000f00 */
        /* <DEDUP_REMOVED lines=17> */
.L_x_5196:
[----:B------:R-:W-:Y:S05]  /*d8b0*/  BRA.U !UP3, `(.L_x_5197) ;  /* 0x000000010b407547 */ /* 0x000fea000b800000 */
[----:B0123--:R-:W-:Y:S02]  /*d8c0*/  MOV R20, UR8 ;  /* 0x0000000800147c02 */ /* 0x00ffe40008000f00 */
        /* <DEDUP_REMOVED lines=15> */
.L_x_5197:
[----:B------:R-:W-:Y:S05]  /*d9c0*/  BRA.U !UP3, `(.L_x_5198) ;  /* 0x000000010b487547 */ /* 0x000fea000b800000 */
[----:B0123--:R-:W-:Y:S01]  /*d9d0*/  MOV R20, UR8 ;  /* 0x0000000800147c02 */ /* 0x00ffe20008000f00 */
[----:B------:R-:W-:Y:S01]  /*d9e0*/  HFMA2 R178, -RZ, RZ, 0, 0 ;  /* 0x00000000ffb27431 */ /* 0x000fe200000001ff */
[----:B-----5:R-:W-:Y:S02]  /*d9f0*/  LOP3.LUT P6, RZ, R192, 0xff000000, RZ, 0xc0, !PT ;  /* 0xff000000c0ff7812 */ /* 0x020fe400078cc0ff */
[----:B------:R-:W-:Y:S01]  /*da00*/  PRMT R21, R25, 0x7632, R21 ;  /* 0x0000763219157816 */ /* 0x000fe20000000015 */
[----:B------:R-:W-:-:S04]  /*da10*/  @P5 FFMA.FTZ R20, R201, R20, UR10 ;  /* 0x0000000ac9145e23 */ /* 0x000fc80008010014 */
[----:B------:R-:W-:Y:S02]  /*da20*/  IMAD.U32 R21, R21, 0x10000, RZ ;  /* 0x0001000015157824 */ /* 0x000fe400078e00ff */
[----:B------:R-:W-:-:S04]  /*da30*/  @P5 FADD.FTZ R20, R202, -R20 ;  /* 0x80000014ca145221 */ /* 0x000fc80000010000 */
[----:B------:R-:W-:Y:S01]  /*da40*/  @P5 FFMA.FTZ R21, R20, UR32, R21 ;  /* 0x0000002014155c23 */ /* 0x000fe20008010015 */
[----:B------:R-:W-:-:S03]  /*da50*/  @P6 PRMT R20, R165, 0x7632, R20 ;  /* 0x00007632a5146816 */ /* 0x000fc60000000014 */
[----:B------:R-:W-:Y:S01]  /*da60*/  FMUL.FTZ R21, R21, UR23 ;  /* 0x0000001715157c20 */ /* 0x000fe20008410000 */
[----:B------:R-:W-:-:S03]  /*da70*/  @P6 SHF.L.U32 R20, R20, 0x10, RZ ;  /* 0x0000001014146819 */ /* 0x000fc600000006ff */
[----:B------:R-:W-:-:S04]  /*da80*/  FMUL.FTZ R21, R21, UR22 ;  /* 0x0000001615157c20 */ /* 0x000fc80008410000 */
[----:B------:R-:W-:Y:S01]  /*da90*/  @P6 FMUL.FTZ R178, R21, R20 ;  /* 0x0000001415b26220 */ /* 0x000fe20000410000 */
[----:B------:R-:W-:-:S03]  /*daa0*/  FMUL.FTZ R21, R135, R21 ;  /* 0x0000001587157220 */ /* 0x000fc60000410000 */
[----:B------:R-:W-:Y:S02]  /*dab0*/  FADD.FTZ R55, R55, R178 ;  /* 0x000000b237377221 */ /* 0x000fe40000010000 */
[----:B------:R-:W-:-:S04]  /*dac0*/  FSEL R20, R21, RZ, P6 ;  /* 0x000000ff15147208 */ /* 0x000fc80003000000 */
[----:B------:R-:W-:-:S04]  /*dad0*/  F2FP.BF16.F32.PACK_AB R20, RZ, R20 ;  /* 0x00000014ff14723e */ /* 0x000fc800000010ff */
[----:B------:R-:W-:-:S07]  /*dae0*/  PRMT R169, R169, 0x5410, R20 ;  /* 0x00005410a9a97816 */ /* 0x000fce0000000014 */
.L_x_5198:
        /* <DEDUP_REMOVED lines=17> */
.L_x_5199:
[----:B------:R-:W-:Y:S05]  /*dc00*/  BRA.U !UP3, `(.L_x_5200) ;  /* 0x000000010b487547 */ /* 0x000fea000b800000 */
[----:B0123--:R-:W-:Y:S01]  /*dc10*/  MOV R20, UR8 ;  /* 0x0000000800147c02 */ /* 0x00ffe20008000f00 */
[----:B------:R-:W-:Y:S01]  /*dc20*/  IMAD.MOV.U32 R178, RZ, RZ, RZ ;  /* 0x000000ffffb27224 */ /* 0x000fe200078e00ff */
        /* <DEDUP_REMOVED lines=16> */
.L_x_5200:
        /* <DEDUP_REMOVED lines=11> */
[-C--:B------:R-:W-:Y:S01]  /*dde0*/  @P6 FMUL.FTZ R21, R178, R20.reuse ;  /* 0x00000014b2156220 */ /* 0x080fe20000410000 */
[----:B------:R-:W-:-:S03]  /*ddf0*/  FMUL.FTZ R20, R130, R20 ;  /* 0x0000001482147220 */ /* 0x000fc60000410000 */
[----:B------:R-:W-:Y:S02]  /*de00*/  FADD.FTZ R50, R50, R21 ;  /* 0x0000001532327221 */ /* 0x000fe40000010000 */
[----:B------:R-:W-:-:S04]  /*de10*/  FSEL R20, R20, RZ, P6 ;  /* 0x000000ff14147208 */ /* 0x000fc80003000000 */
[----:B------:R-:W-:-:S04]  /*de20*/  F2FP.BF16.F32.PACK_AB R20, RZ, R20 ;  /* 0x00000014ff14723e */ /* 0x000fc800000010ff */
[----:B------:R-:W-:-:S07]  /*de30*/  PRMT R171, R20, 0x7610, R171 ;  /* 0x0000761014ab7816 */ /* 0x000fce00000000ab */
.L_x_5201:
[----:B------:R-:W-:Y:S05]  /*de40*/  BRA.U !UP3, `(.L_x_5194) ;  /* 0x000000190b607547 */ /* 0x000fea000b800000 */
[----:B0123--:R-:W-:Y:S02]  /*de50*/  MOV R20, UR8 ;  /* 0x0000000800147c02 */ /* 0x00ffe40008000f00 */
        /* <DEDUP_REMOVED lines=19> */
.L_x_5185:
[----:B------:R-:W-:-:S04]  /*df90*/  UISETP.NE.U32.AND UP0, UPT, UR26, URZ, UPT ;  /* 0x000000ff1a00728c */ /* 0x000fc8000bf05070 */
[----:B------:R-:W-:-:S06]  /*dfa0*/  UISETP.NE.AND.EX UP0, UPT, UR27, URZ, UPT, UP0 ;  /* 0x000000ff1b00728c */ /* 0x000fcc000bf05300 */
[----:B------:R-:W-:-:S13]  /*dfb0*/  PLOP3.LUT P4, PT, PT, PT, UP0, 0x80, 0x8 ;  /* 0x000000000008781c */ /* 0x000fda0003f8f008 */
[----:B------:R-:W-:Y:S05]  /*dfc0*/  @!P4 BRA `(.L_x_5202) ;  /* 0x00000008004cc947 */ /* 0x000fea0003800000 */
[----:B0123--:R-:W-:Y:S01]  /*dfd0*/  MOV R20, UR8 ;  /* 0x0000000800147c02 */ /* 0x00ffe20008000f00 */
        /* <DEDUP_REMOVED lines=22> */
.L_x_5203:
[----:B------:R-:W-:Y:S05]  /*e140*/  BRA.U !UP3, `(.L_x_5204) ;  /* 0x000000010b307547 */ /* 0x000fea000b800000 */
        /* <DEDUP_REMOVED lines=12> */
.L_x_5204:
        /* <DEDUP_REMOVED lines=17> */
.L_x_5205:
        /* <DEDUP_REMOVED lines=18> */
.L_x_5206:
        /* <DEDUP_REMOVED lines=17> */
.L_x_5207:
        /* <DEDUP_REMOVED lines=18> */
.L_x_5208:
        /* <DEDUP_REMOVED lines=25> */
.L_x_5209:
        /* <DEDUP_REMOVED lines=16> */
.L_x_5202:
[----:B------:R-:W-:Y:S05]  /*e900*/  BRA.U !UP3, `(.L_x_5210) ;  /* 0x000000010b707547 */ /* 0x000fea000b800000 */
[----:B-----5:R-:W-:Y:S01]  /*e910*/  LOP3.LUT P5, RZ, R192, 0xff, RZ, 0xc0, !PT ;  /* 0x000000ffc0ff7812 */ /* 0x020fe200078ac0ff */
[----:B------:R-:W-:Y:S01]  /*e920*/  BSSY.RECONVERGENT B1, `(.L_x_5211) ;  /* 0x000000d000017945 */ /* 0x000fe20003800200 */
[----:B0123--:R-:W-:-:S11]  /*e930*/  MOV R20, RZ ;  /* 0x000000ff00147202 */ /* 0x00ffd60000000f00 */
        /* <DEDUP_REMOVED lines=11> */
.L_x_5212:
[----:B------:R-:W-:Y:S05]  /*e9f0*/  BSYNC.RECONVERGENT B1 ;  /* 0x0000000000017941 */ /* 0x000fea0003800200 */
.L_x_5211:
        /* <DEDUP_REMOVED lines=13> */
.L_x_5210:
[----:B------:R-:W-:Y:S05]  /*ead0*/  BRA.U !UP3, `(.L_x_5213) ;  /* 0x000000010b747547 */ /* 0x000fea000b800000 */
[----:B-----5:R-:W-:Y:S01]  /*eae0*/  LOP3.LUT P5, RZ, R192, 0xff00, RZ, 0xc0, !PT ;  /* 0x0000ff00c0ff7812 */ /* 0x020fe200078ac0ff */
[----:B------:R-:W-:Y:S01]  /*eaf0*/  BSSY.RECONVERGENT B1, `(.L_x_5214) ;  /* 0x000000e000017945 */ /* 0x000fe20003800200 */
[----:B0123--:R-:W-:-:S11]  /*eb00*/  HFMA2 R20, -RZ, RZ, 0, 0 ;  /* 0x00000000ff147431 */ /* 0x00ffd600000001ff */
        /* <DEDUP_REMOVED lines=12> */
.L_x_5215:
[----:B------:R-:W-:Y:S05]  /*ebd0*/  BSYNC.RECONVERGENT B1 ;  /* 0x0000000000017941 */ /* 0x000fea0003800200 */
.L_x_5214:
        /* <DEDUP_REMOVED lines=13> */
.L_x_5213:
        /* <DEDUP_REMOVED lines=15> */
.L_x_5218:
[----:B------:R-:W-:Y:S05]  /*eda0*/  BSYNC.RECONVERGENT B1 ;  /* 0x0000000000017941 */ /* 0x000fea0003800200 */
.L_x_5217:
        /* <DEDUP_REMOVED lines=13> */
.L_x_5216:
        /* <DEDUP_REMOVED lines=16> */
.L_x_5221:
[----:B------:R-:W-:Y:S05]  /*ef80*/  BSYNC.RECONVERGENT B1 ;  /* 0x0000000000017941 */ /* 0x000fea0003800200 */
.L_x_5220:
        /* <DEDUP_REMOVED lines=13> */
.L_x_5219:
[----:B------:R-:W-:Y:S05]  /*f060*/  BRA.U !UP3, `(.L_x_5222) ;  /* 0x000000010b707547 */ /* 0x000fea000b800000 */
[----:B-----5:R-:W-:Y:S01]  /*f070*/  LOP3.LUT P5, RZ, R193, 0xff, RZ, 0xc0, !PT ;  /* 0x000000ffc1ff7812 */ /* 0x020fe200078ac0ff */
[----:B------:R-:W-:Y:S01]  /*f080*/  BSSY.RECONVERGENT B1, `(.L_x_5223) ;  /* 0x000000d000017945 */ /* 0x000fe20003800200 */
[----:B0123--:R-:W-:-:S11]  /*f090*/  MOV R20, RZ ;  /* 0x000000ff00147202 */ /* 0x00ffd60000000f00 */
        /* <DEDUP_REMOVED lines=11> */
.L_x_5224:
[----:B------:R-:W-:Y:S05]  /*f150*/  BSYNC.RECONVERGENT B1 ;  /* 0x0000000000017941 */ /* 0x000fea0003800200 */
.L_x_5223:
        /* <DEDUP_REMOVED lines=13> */
.L_x_5222:
        /* <DEDUP_REMOVED lines=16> */
.L_x_5227:
[----:B------:R-:W-:Y:S05]  /*f330*/  BSYNC.RECONVERGENT B1 ;  /* 0x0000000000017941 */ /* 0x000fea0003800200 */
.L_x_5226:
        /* <DEDUP_REMOVED lines=13> */
.L_x_5225:
        /* <DEDUP_REMOVED lines=15> */
.L_x_5230:
[----:B------:R-:W-:Y:S05]  /*f500*/  BSYNC.RECONVERGENT B1 ;  /* 0x0000000000017941 */ /* 0x000fea0003800200 */
.L_x_5229:
        /* <DEDUP_REMOVED lines=13> */
.L_x_5228:
[----:B------:R-:W-:Y:S05]  /*f5e0*/  BRA.U !UP3, `(.L_x_5194) ;  /* 0x000000010b787547 */ /* 0x000fea000b800000 */
[----:B-----5:R-:W-:Y:S01]  /*f5f0*/  ISETP.GE.U32.AND P5, PT, R192, RZ, PT ;  /* 0x000000ffc000720c */ /* 0x020fe20003fa6070 */
[----:B------:R-:W-:Y:S01]  /*f600*/  BSSY.RECONVERGENT B1, `(.L_x_5231) ;  /* 0x000000f000017945 */ /* 0x000fe20003800200 */
[----:B0123--:R-:W-:Y:S02]  /*f610*/  IMAD.MOV.U32 R20, RZ, RZ, RZ ;  /* 0x000000ffff147224 */ /* 0x00ffe400078e00ff */
        /* <DEDUP_REMOVED lines=13> */
.L_x_5232:
[----:B------:R-:W-:Y:S05]  /*f6f0*/  BSYNC.RECONVERGENT B1 ;  /* 0x0000000000017941 */ /* 0x000fea0003800200 */
.L_x_5231:
        /* <DEDUP_REMOVED lines=13> */
.L_x_5194:
[----:B0123--:R-:W0:Y:S01]  /*f7d0*/  @P4 LDC.64 R20, c[0x0][0x478] ;  /* 0x00011e00ff144b82 */ /* 0x00fe220000000a00 */
        /* <DEDUP_REMOVED lines=10> */
.L_x_5183:
[----:B------:R-:W-:Y:S05]  /*f880*/  BSYNC.RECONVERGENT B0 ;  /* 0x0000000000007941 */ /* 0x000fea0003800200 */
.L_x_5182:
[----:B0123--:R-:W2:Y:S01]  /*f890*/  LDL R20, [R1+0x14] ;  /* 0x0000140001147983 */ /* 0x00fea20000100800 */
[----:B------:R-:W-:Y:S01]  /*f8a0*/  BSSY.RECONVERGENT B0, `(.L_x_5233) ;  /* 0x00002c3000007945 */ /* 0x000fe20003800200 */
[----:B--2---:R-:W-:-:S13]  /*f8b0*/  ISETP.NE.AND P4, PT, R20, RZ, PT ;  /* 0x000000ff1400720c */ /* 0x004fda0003f85270 */
[----:B------:R-:W-:Y:S05]  /*f8c0*/  @!P4 BRA `(.L_x_5234) ;  /* 0x0000002c0000c947 */ /* 0x000fea0003800000 */
[----:B------:R-:W-:-:S04]  /*f8d0*/  UISETP.NE.U32.AND UP0, UPT, UR24, URZ, UPT ;  /* 0x000000ff1800728c */ /* 0x000fc8000bf05070 */
[----:B------:R-:W-:Y:S01]  /*f8e0*/  UISETP.NE.AND.EX UP0, UPT, UR25, URZ, UPT, UP0 ;  /* 0x000000ff1900728c */ /* 0x000fe2000bf05300 */
[----:B------:R-:W-:Y:S10]  /*f8f0*/  BRA.U !UP3, `(.L_x_5235) ;  /* 0x000000010b0c7547 */ /* 0x000ff4000b800000 */
[----:B------:R-:W0:Y:S02]  /*f900*/  LDC.64 R20, c[0x0][0x390] ;  /* 0x0000e400ff147b82 */ /* 0x000e240000000a00 */
[----:B0-----:R-:W-:-:S05]  /*f910*/  IMAD.WIDE.U32 R20, R176, 0x10, R20 ;  /* 0x00000010b0147825 */ /* 0x001fca00078e0014 */
[----:B-----5:R0:W5:Y:S02]  /*f920*/  LDG.E.128 R164, desc[UR20][R20.64] ;  /* 0x0000001414a47981 */ /* 0x020164000c1e1d00 */
.L_x_5235:
[----:B------:R-:W-:Y:S05]  /*f930*/  BRA.U !UP0, `(.L_x_5236) ;  /* 0x0000001108c87547 */ /* 0x000fea000b800000 */
[----:B------:R-:W-:-:S04]  /*f940*/  UISETP.NE.U32.AND UP0, UPT, UR26, URZ, UPT ;  /* 0x000000ff1a00728c */ /* 0x000fc8000bf05070 */
[----:B------:R-:W-:-:S06]  /*f950*/  UISETP.NE.AND.EX UP0, UPT, UR27, URZ, UPT, UP0 ;  /* 0x000000ff1b00728c */ /* 0x000fcc000bf05300 */
[----:B------:R-:W-:-:S13]  /*f960*/  PLOP3.LUT P4, PT, PT, PT, UP0, 0x80, 0x8 ;  /* 0x000000000008781c */ /* 0x000fda0003f8f008 */
[----:B------:R-:W-:Y:S05]  /*f970*/  @!P4 BRA `(.L_x_5237) ;  /* 0x000000080064c947 */ /* 0x000fea0003800000 */
[----:B------:R-:W-:Y:S01]  /*f980*/  ISETP.LT.AND P5, PT, RZ, UR33, PT ;  /* 0x00000021ff007c0c */ /* 0x000fe2000bfa1270 */
[----:B-----5:R-:W-:Y:S01]  /*f990*/  IMAD.U32 R173, R161, 0x10000, RZ ;  /* 0x00010000a1ad7824 */ /* 0x020fe200078e00ff */
[----:B0-----:R-:W-:Y:S02]  /*f9a0*/  MOV R20, UR8 ;  /* 0x0000000800147c02 */ /* 0x001fe40008000f00 */
[----:B------:R-:W-:Y:S02]  /*f9b0*/  PRMT R21, R160, 0x7632, R21 ;  /* 0x00007632a0157816 */ /* 0x000fe40000000015 */
[----:B------:R-:W-:Y:S02]  /*f9c0*/  MOV R172, UR8 ;  /* 0x0000000800ac7c02 */ /* 0x000fe40008000f00 */
[----:B------:R-:W-:-:S05]  /*f9d0*/  SHF.L.U32 R21, R21, 0x10, RZ ;  /* 0x0000001015157819 */ /* 0x000fca00000006ff */
        /* <DEDUP_REMOVED lines=23> */
.L_x_5238:
        /* <DEDUP_REMOVED lines=13> */
.L_x_5239:
        /* <DEDUP_REMOVED lines=12> */
.L_x_5240:
        /* <DEDUP_REMOVED lines=19> */
.L_x_5241:
        /* <DEDUP_REMOVED lines=17> */
.L_x_5242:
        /* <DEDUP_REMOVED lines=19> */
.L_x_5243:
[----:B------:R-:W2:Y:S04]  /*10050*/  LDL R181, [R1+0xc] ;  /* 0x00000c0001b57983 */ /* 0x000ea80000100800 */
[----:B------:R-:W3:Y:S01]  /*10060*/  LDL R180, [R1+0x8] ;  /* 0x0000080001b47983 */ /* 0x000ee20000100800 */
[----:B------:R-:W-:Y:S02]  /*10070*/  MOV R20, UR8 ;  /* 0x0000000800147c02 */ /* 0x000fe40008000f00 */
[----:B------:R-:W-:Y:S01]  /*10080*/  F2FP.BF16.F32.PACK_AB R173, R175, R173 ;  /* 0x000000adafad723e */ /* 0x000fe200000010ff */
[----:B------:R-:W-:Y:S01]  /*10090*/  IMAD.U32 R175, RZ, RZ, UR8 ;  /* 0x00000008ffaf7e24 */ /* 0x000fe2000f8e00ff */
[----:B------:R-:W-:Y:S01]  /*100a0*/  F2FP.BF16.F32.PACK_AB R174, R178, R174 ;  /* 0x000000aeb2ae723e */ /* 0x000fe200000010ff */
[----:B------:R-:W-:Y:S01]  /*100b0*/  @P5 FFMA.FTZ R20, R213, R20, UR10 ;  /* 0x0000000ad5145e23 */ /* 0x000fe20008010014 */
[----:B------:R-:W-:-:S02]  /*100c0*/  PRMT R178, R163, 0x7632, R178 ;  /* 0x00007632a3b27816 */ /* 0x000fc400000000b2 */
[----:B------:R-:W-:Y:S01]  /*100d0*/  F2FP.BF16.F32.PACK_AB R172, R21, R172 ;  /* 0x000000ac15ac723e */ /* 0x000fe200000010ff */
[----:B------:R-:W-:Y:S01]  /*100e0*/  @P5 FADD.FTZ R179, R214, -R20 ;  /* 0x80000014d6b35221 */ /* 0x000fe20000010000 */
[----:B------:R-:W-:Y:S02]  /*100f0*/  SHF.L.U32 R20, R163, 0x10, RZ ;  /* 0x00000010a3147819 */ /* 0x000fe400000006ff */
[----:B------:R-:W-:-:S03]  /*10100*/  SHF.L.U32 R178, R178, 0x10, RZ ;  /* 0x00000010b2b27819 */ /* 0x000fc600000006ff */
[----:B------:R-:W-:Y:S01]  /*10110*/  @P5 FFMA.FTZ R20, R179, UR32, R20 ;  /* 0x00000020b3145c23 */ /* 0x000fe20008010014 */
[----:B--2---:R-:W-:-:S04]  /*10120*/  @P5 FFMA.FTZ R175, R181, R175, UR10 ;  /* 0x0000000ab5af5e23 */ /* 0x004fc800080100af */
[----:B---3--:R-:W-:-:S04]  /*10130*/  @P5 FADD.FTZ R175, R180, -R175 ;  /* 0x800000afb4af5221 */ /* 0x008fc80000010000 */
        /* <DEDUP_REMOVED lines=13> */
.L_x_5244:
        /* <DEDUP_REMOVED lines=16> */
.L_x_5237:
[----:B------:R-:W-:Y:S01]  /*10310*/  ISETP.LT.AND P5, PT, RZ, UR33, PT ;  /* 0x00000021ff007c0c */ /* 0x000fe2000bfa1270 */
[----:B------:R-:W-:-:S12]  /*10320*/  BRA.U !UP3, `(.L_x_5246) ;  /* 0x000000010b407547 */ /* 0x000fd8000b800000 */
        /* <DEDUP_REMOVED lines=16> */
.L_x_5246:
[----:B------:R-:W-:Y:S05]  /*10430*/  BRA.U !UP3, `(.L_x_5247) ;  /* 0x000000010b487547 */ /* 0x000fea000b800000 */
[----:B0-----:R-:W-:Y:S01]  /*10440*/  MOV R20, UR8 ;  /* 0x0000000800147c02 */ /* 0x001fe20008000f00 */
        /* <DEDUP_REMOVED lines=17> */
.L_x_5247:
        /* <DEDUP_REMOVED lines=17> */
.L_x_5248:
[----:B------:R-:W-:Y:S05]  /*10670*/  BRA.U !UP3, `(.L_x_5249) ;  /* 0x000000010b487547 */ /* 0x000fea000b800000 */
[----:B0-----:R-:W-:Y:S01]  /*10680*/  MOV R20, UR8 ;  /* 0x0000000800147c02 */ /* 0x001fe20008000f00 */
        /* <DEDUP_REMOVED lines=17> */
.L_x_5249:
        /* <DEDUP_REMOVED lines=17> */
.L_x_5250:
        /* <DEDUP_REMOVED lines=19> */
.L_x_5251:
        /* <DEDUP_REMOVED lines=17> */
.L_x_5252:
[----:B------:R-:W-:Y:S05]  /*10af0*/  BRA.U !UP3, `(.L_x_5245) ;  /* 0x000000190b507547 */ /* 0x000fea000b800000 */
[----:B------:R-:W2:Y:S04]  /*10b00*/  LDL R179, [R1+0xc] ;  /* 0x00000c0001b37983 */ /* 0x000ea80000100800 */
[----:B------:R-:W3:Y:S01]  /*10b10*/  LDL R178, [R1+0x8] ;  /* 0x0000080001b27983 */ /* 0x000ee20000100800 */
[----:B0-----:R-:W-:Y:S02]  /*10b20*/  MOV R20, UR8 ;  /* 0x0000000800147c02 */ /* 0x001fe40008000f00 */
        /* <DEDUP_REMOVED lines=19> */
.L_x_5236:
[----:B------:R-:W-:-:S04]  /*10c60*/  UISETP.NE.U32.AND UP0, UPT, UR26, URZ, UPT ;  /* 0x000000ff1a00728c */ /* 0x000fc8000bf05070 */
[----:B------:R-:W-:-:S06]  /*10c70*/  UISETP.NE.AND.EX UP0, UPT, UR27, URZ, UPT, UP0 ;  /* 0x000000ff1b00728c */ /* 0x000fcc000bf05300 */
[----:B------:R-:W-:-:S13]  /*10c80*/  PLOP3.LUT P4, PT, PT, PT, UP0, 0x80, 0x8 ;  /* 0x000000000008781c */ /* 0x000fda0003f8f008 */
[----:B------:R-:W-:Y:S05]  /*10c90*/  @!P4 BRA `(.L_x_5253) ;  /* 0x000000080054c947 */ /* 0x000fea0003800000 */
[----:B0-----:R-:W-:Y:S02]  /*10ca0*/  MOV R20, UR8 ;  /* 0x0000000800147c02 */ /* 0x001fe40008000f00 */
        /* <DEDUP_REMOVED lines=22> */
.L_x_5254:
        /* <DEDUP_REMOVED lines=13> */
.L_x_5255:
[----:B------:R-:W-:-:S04]  /*10ee0*/  IMAD.U32 R172, RZ, RZ, UR8 ;  /* 0x00000008ffac7e24 */ /* 0x000fc8000f8e00ff */
        /* <DEDUP_REMOVED lines=16> */
.L_x_5256:
        /* <DEDUP_REMOVED lines=18> */
.L_x_5257:
        /* <DEDUP_REMOVED lines=17> */
.L_x_5258:
        /* <DEDUP_REMOVED lines=18> */
.L_x_5259:
[----:B------:R-:W2:Y:S04]  /*11340*/  LDL R179, [R1+0xc] ;  /* 0x00000c0001b37983 */ /* 0x000ea80000100800 */
[----:B------:R-:W3:Y:S01]  /*11350*/  LDL R178, [R1+0x8] ;  /* 0x0000080001b27983 */ /* 0x000ee20000100800 */
[----:B------:R-:W-:Y:S02]  /*11360*/  F2FP.BF16.F32.PACK_AB R173, R172, R173 ;  /* 0x000000adacad723e */ /* 0x000fe400000010ff */
[----:B------:R-:W-:Y:S02]  /*11370*/  F2FP.BF16.F32.PACK_AB R172, R20, R21 ;  /* 0x0000001514ac723e */ /* 0x000fe400000010ff */
[----:B------:R-:W-:Y:S02]  /*11380*/  MOV R21, UR8 ;  /* 0x0000000800157c02 */ /* 0x000fe40008000f00 */
[----:B------:R-:W-:-:S02]  /*11390*/  MOV R20, UR8 ;  /* 0x0000000800147c02 */ /* 0x000fc40008000f00 */
[----:B------:R-:W-:Y:S01]  /*113a0*/  F2FP.BF16.F32.PACK_AB R174, R175, R174 ;  /* 0x000000aeafae723e */ /* 0x000fe200000010ff */
        /* <DEDUP_REMOVED lines=20> */
.L_x_5260:
        /* <DEDUP_REMOVED lines=16> */
.L_x_5253:
        /* <DEDUP_REMOVED lines=15> */
.L_x_5263:
[----:B------:R-:W-:Y:S05]  /*116e0*/  BSYNC.RECONVERGENT B1 ;  /* 0x0000000000017941 */ /* 0x000fea0003800200 */
.L_x_5262:
        /* <DEDUP_REMOVED lines=13> */
.L_x_5261:
        /* <DEDUP_REMOVED lines=16> */
.L_x_5266:
[----:B------:R-:W-:Y:S05]  /*118c0*/  BSYNC.RECONVERGENT B1 ;  /* 0x0000000000017941 */ /* 0x000fea0003800200 */
.L_x_5265:
        /* <DEDUP_REMOVED lines=13> */
.L_x_5264:
        /* <DEDUP_REMOVED lines=15> */
.L_x_5269:
[----:B------:R-:W-:Y:S05]  /*11a90*/  BSYNC.RECONVERGENT B1 ;  /* 0x0000000000017941 */ /* 0x000fea0003800200 */
.L_x_5268:
        /* <DEDUP_REMOVED lines=13> */
.L_x_5267:
        /* <DEDUP_REMOVED lines=16> */
.L_x_5272:
[----:B------:R-:W-:Y:S05]  /*11c70*/  BSYNC.RECONVERGENT B1 ;  /* 0x0000000000017941 */ /* 0x000fea0003800200 */
.L_x_5271:
        /* <DEDUP_REMOVED lines=13> */
.L_x_5270:
        /* <DEDUP_REMOVED lines=15> */
.L_x_5275:
[----:B------:R-:W-:Y:S05]  /*11e40*/  BSYNC.RECONVERGENT B1 ;  /* 0x0000000000017941 */ /* 0x000fea0003800200 */
.L_x_5274:
        /* <DEDUP_REMOVED lines=13> */
.L_x_5273:
        /* <DEDUP_REMOVED lines=16> */
.L_x_5278:
[----:B------:R-:W-:Y:S05]  /*12020*/  BSYNC.RECONVERGENT B1 ;  /* 0x0000000000017941 */ /* 0x000fea0003800200 */
.L_x_5277:
        /* <DEDUP_REMOVED lines=13> */
.L_x_5276:
[----:B------:R-:W-:Y:S05]  /*12100*/  BRA.U !UP3, `(.L_x_5279) ;  /* 0x000000010b707547 */ /* 0x000fea000b800000 */
[----:B-----5:R-:W-:Y:S01]  /*12110*/  LOP3.LUT P5, RZ, R195, 0xff0000, RZ, 0xc0, !PT ;  /* 0x00ff0000c3ff7812 */ /* 0x020fe200078ac0ff */
[----:B------:R-:W-:Y:S01]  /*12120*/  BSSY.RECONVERGENT B1, `(.L_x_5280) ;  /* 0x000000d000017945 */ /* 0x000fe20003800200 */
[----:B0-----:R-:W-:-:S11]  /*12130*/  MOV R20, RZ ;  /* 0x000000ff00147202 */ /* 0x001fd60000000f00 */
        /* <DEDUP_REMOVED lines=11> */
.L_x_5281:
[----:B------:R-:W-:Y:S05]  /*121f0*/  BSYNC.RECONVERGENT B1 ;  /* 0x0000000000017941 */ /* 0x000fea0003800200 */
.L_x_5280:
        /* <DEDUP_REMOVED lines=13> */
.L_x_5279:
[----:B------:R-:W-:Y:S05]  /*122d0*/  BRA.U !UP3, `(.L_x_5245) ;  /* 0x000000010b587547 */ /* 0x000fea000b800000 */
[----:B------:R-:W2:Y:S04]  /*122e0*/  LDL R178, [R1+0xc] ;  /* 0x00000c0001b27983 */ /* 0x000ea80000100800 */
[----:B0-----:R-:W3:Y:S01]  /*122f0*/  LDL R21, [R1+0x8] ;  /* 0x0000080001157983 */ /* 0x001ee20000100800 */
        /* <DEDUP_REMOVED lines=20> */
.L_x_5245:
[----:B0-----:R-:W0:Y:S01]  /*12440*/  @P4 LDC.64 R20, c[0x0][0x478] ;  /* 0x00011e00ff144b82 */ /* 0x001e220000000a00 */
[----:B------:R-:W1:Y:S01]  /*12450*/  @UP3 LDCU.64 UR6, c[0x0][0x468] ;  /* 0x00008d00ff0637ac */ /* 0x000e620008000a00 */
[----:B------:R-:W-:Y:S01]  /*12460*/  PLOP3.LUT P5, PT, PT, PT, UP3, 0x80, 0x8 ;  /* 0x000000000008781c */ /* 0x000fe20003faf038 */
[----:B0-----:R-:W-:-:S05]  /*12470*/  @P4 IMAD.WIDE.U32 R20, R177, 0x10, R20 ;  /* 0x00000010b1144825 */ /* 0x001fca00078e0014 */
[----:B------:R0:W-:Y:S01]  /*12480*/  @P4 STG.E.128 desc[UR20][R20.64], R172 ;  /* 0x000000ac14004986 */ /* 0x0001e2000c101d14 */
[----:B------:R-:W-:Y:S02]  /*12490*/  PLOP3.LUT P4, PT, PT, PT, UP3, 0x80, 0x8 ;  /* 0x000000000008781c */ /* 0x000fe40003f8f038 */
[----:B0-----:R-:W-:-:S11]  /*124a0*/  MOV R20, 0x10 ;  /* 0x0000001000147802 */ /* 0x001fd60000000f00 */
[----:B-1----:R-:W-:-:S05]  /*124b0*/  @P4 IMAD.WIDE.U32 R20, R176, R20, UR6 ;  /* 0x00000006b0144e25 */ /* 0x002fca000f8e0014 */
[----:B------:R0:W-:Y:S02]  /*124c0*/  @P5 STG.E.128 desc[UR20][R20.64], R168 ;  /* 0x000000a814005986 */ /* 0x0001e4000c101d14 */
.L_x_5234:
[----:B------:R-:W-:Y:S05]  /*124d0*/  BSYNC.RECONVERGENT B0 ;  /* 0x0000000000007941 */ /* 0x000fea0003800200 */
.L_x_5233:
[----:B------:R-:W-:Y:S02]  /*124e0*/  UIADD3 UR11, UPT, UPT, UR11, UR28, URZ ;  /* 0x0000001c0b0b7290 */ /* 0x000fe4000fffe0ff */
[----:B------:R-:W-:Y:S02]  /*124f0*/  UPLOP3.LUT UP1, UPT, UPT, UPT, UP1, 0x40, 0x4 ;  /* 0x000000000004789c */ /* 0x000fe40003f2e810 */
[----:B------:R-:W-:-:S09]  /*12500*/  UISETP.GE.AND UP0, UPT, UR11, UR29, UPT ;  /* 0x0000001d0b00728c */ /* 0x000fd2000bf06270 */
[----:B------:R-:W-:Y:S05]  /*12510*/  BRA.U !UP0, `(.L_x_5282) ;  /* 0xfffffeed08087547 */ /* 0x000fea000b83ffff */
.L_x_5014:
        /* <DEDUP_REMOVED lines=28> */
.L_x_5284:
[----:B------:R-:W-:Y:S05]  /*126e0*/  BSYNC.RECONVERGENT B0 ;  /* 0x0000000000007941 */ /* 0x000fea0003800200 */
.L_x_5283:
        /* <DEDUP_REMOVED lines=23> */
.L_x_5286:
[----:B------:R-:W-:Y:S05]  /*12860*/  BSYNC.RECONVERGENT B0 ;  /* 0x0000000000007941 */ /* 0x000fea0003800200 */
.L_x_5285:
        /* <DEDUP_REMOVED lines=23> */
.L_x_5288:
[----:B------:R-:W-:Y:S05]  /*129e0*/  BSYNC.RECONVERGENT B0 ;  /* 0x0000000000007941 */ /* 0x000fea0003800200 */
.L_x_5287:
        /* <DEDUP_REMOVED lines=23> */
.L_x_5290:
[----:B------:R-:W-:Y:S05]  /*12b60*/  BSYNC.RECONVERGENT B0 ;  /* 0x0000000000007941 */ /* 0x000fea0003800200 */
.L_x_5289:
        /* <DEDUP_REMOVED lines=24> */
.L_x_5291:
        /* <DEDUP_REMOVED lines=9> */
.L_x_19331:


//--------------------- .text._ZN10layer_norm22ln_bwd_finalize_kernelINS_22Kernel_traits_finalizeILj5120Ef13__nv_bfloat16S2_S2_fjLb1ELj1024ELj4ENS_18Kernel_traits_baseILj5120EfS2_S2_S2_fjLj1024EEEEELb1ELb1EEEvNS_9BwdParamsE --------------------------
	.section	.text._ZN10layer_norm22ln_bwd_finalize_kernelINS_22Kernel_traits_finalizeILj5120Ef13__nv_bfloat16S2_S2_fjLb1ELj1024ELj4ENS_18Kernel_traits_baseILj5120EfS2_S2_S2_fjLj1024EEEEELb1ELb1EEEvNS_9BwdParamsE,"ax",@progbits
	.align	128
        .global         _ZN10layer_norm22ln_bwd_finalize_kernelINS_22Kernel_traits_finalizeILj5120Ef13__nv_bfloat16S2_S2_fjLb1ELj1024ELj4ENS_18Kernel_traits_baseILj5120EfS2_S2_S2_fjLj1024EEEEELb1ELb1EEEvNS_9BwdParamsE
        .type           _ZN10layer_norm22ln_bwd_finalize_kernelINS_22Kernel_traits_finalizeILj5120Ef13__nv_bfloat16S2_S2_fjLb1ELj1024ELj4ENS_18Kernel_traits_baseILj5120EfS2_S2_S2_fjLj1024EEEEELb1ELb1EEEvNS_9BwdParamsE,@function
        .size           _ZN10layer_norm22ln_bwd_finalize_kernelINS_22Kernel_traits_finalizeILj5120Ef13__nv_bfloat16S2_S2_fjLb1ELj1024ELj4ENS_18Kernel_traits_baseILj5120EfS2_S2_S2_fjLj1024EEEEELb1ELb1EEEvNS_9BwdParamsE,(.L_x_19332 - _ZN10layer_norm22ln_bwd_finalize_kernelINS_22Kernel_traits_finalizeILj5120Ef13__nv_bfloat16S2_S2_fjLb1ELj1024ELj4ENS_18Kernel_traits_baseILj5120EfS2_S2_S2_fjLj1024EEEEELb1ELb1EEEvNS_9BwdParamsE)
        .other          _ZN10layer_norm22ln_bwd_finalize_kernelINS_22Kernel_traits_finalizeILj5120Ef13__nv_bfloat16S2_S2_fjLb1ELj1024ELj4ENS_18Kernel_traits_baseILj5120EfS2_S2_S2_fjLj1024EEEEELb1ELb1EEEvNS_9BwdParamsE,@"STO_CUDA_ENTRY STV_DEFAULT"
_ZN10layer_norm22ln_bwd_finalize_kernelINS_22Kernel_traits_finalizeILj5120Ef13__nv_bfloat16S2_S2_fjLb1ELj1024ELj4ENS_18Kernel_traits_baseILj5120EfS2_S2_S2_fjLj1024EEEEELb1ELb1EEEvNS_9BwdParamsE:
.text._ZN10layer_norm22ln_bwd_finalize_kernelINS_22Kernel_traits_finalizeILj5120Ef13__nv_bfloat16S2_S2_fjLb1ELj1024ELj4ENS_18Kernel_traits_baseILj5120EfS2_S2_S2_fjLj1024EEEEELb1ELb1EEEvNS_9BwdParamsE:
        /* <DEDUP_REMOVED lines=42> */
[-CC-:B------:R-:W-:Y:S01]  /*02a0*/  IMAD R23, R14, R12.reuse, R9.reuse ;  /* 0x0000000c0e177224 */ /* 0x180fe200078e0209 */
[C---:B------:R-:W-:Y:S01]  /*02b0*/  IADD3 R29, PT, PT, R4.reuse, R11, RZ ;  /* 0x0000000b041d7210 */ /* 0x040fe20007ffe0ff */
[-CC-:B------:R-:W-:Y:S01]  /*02c0*/  IMAD R15, R15, R12.reuse, R9.reuse ;  /* 0x0000000c0f0f7224 */ /* 0x180fe200078e0209 */
[----:B------:R-:W-:Y:S01]  /*02d0*/  IADD3 R24, PT, PT, R4, R13, RZ ;  /* 0x0000000d04187210 */ /* 0x000fe20007ffe0ff */
[-CC-:B------:R-:W-:Y:S01]  /*02e0*/  IMAD R27, R16, R12.reuse, R9.reuse ;  /* 0x0000000c101b7224 */ /* 0x180fe200078e0209 */
[C---:B------:R-:W-:Y:S01]  /*02f0*/  IADD3 R23, PT, PT, R4.reuse, R23, RZ ;  /* 0x0000001704177210 */ /* 0x040fe20007ffe0ff */
[-CC-:B------:R-:W-:Y:S01]  /*0300*/  IMAD R17, R17, R12.reuse, R9.reuse ;  /* 0x0000000c11117224 */ /* 0x180fe200078e0209 */
[C---:B------:R-:W-:Y:S01]  /*0310*/  IADD3 R25, PT, PT, R4.reuse, R15, RZ ;  /* 0x0000000f04197210 */ /* 0x040fe20007ffe0ff */
[-CC-:B------:R-:W-:Y:S01]  /*0320*/  IMAD R19, R19, R12.reuse, R9.reuse ;  /* 0x0000000c13137224 */ /* 0x180fe200078e0209 */
[C---:B------:R-:W-:Y:S01]  /*0330*/  IADD3 R27, PT, PT, R4.reuse, R27, RZ ;  /* 0x0000001b041b7210 */ /* 0x040fe20007ffe0ff */
[----:B------:R-:W-:Y:S01]  /*0340*/  IMAD R9, R5, R12, R9 ;  /* 0x0000000c05097224 */ /* 0x000fe200078e0209 */
[----:B------:R-:W-:-:S02]  /*0350*/  IADD3 R13, PT, PT, R4, R17, RZ ;  /* 0x00000011040d7210 */ /* 0x000fc40007ffe0ff */
[C---:B------:R-:W-:Y:S02]  /*0360*/  IADD3 R22, PT, PT, R4.reuse, R19, RZ ;  /* 0x0000001304167210 */ /* 0x040fe40007ffe0ff */
[----:B------:R-:W-:-:S07]  /*0370*/  IADD3 R9, PT, PT, R4, R9, RZ ;  /* 0x0000000904097210 */ /* 0x000fce0007ffe0ff */
.L_x_5296:
        /* <DEDUP_REMOVED lines=87> */
.L_x_5295:
[----:B------:R-:W-:Y:S05]  /*08f0*/  BSYNC.RECONVERGENT B1 ;  /* 0x0000000000017941 */ /* 0x000fea0003800200 */
.L_x_5294:
        /* <DEDUP_REMOVED lines=11> */
[----:B-1----:R-:W-:-:S05]  /*09b0*/  IMAD.WIDE.U32 R22, R19, 0x4, R12 ;  /* 0x0000000413167825 */ /* 0x002fca00078e000c */
[----:B------:R1:W3:Y:S01]  /*09c0*/  LDG.E R11, desc[UR6][R22.64] ;  /* 0x00000006160b7981 */ /* 0x0002e2000c1e1900 */
[----:B--2---:R-:W-:-:S05]  /*09d0*/  IMAD.WIDE.U32 R24, R19, 0x4, R14 ;  /* 0x0000000413187825 */ /* 0x004fca00078e000e */
[----:B------:R2:W4:Y:S01]  /*09e0*/  LDG.E R27, desc[UR6][R24.64] ;  /* 0x00000006181b7981 */ /* 0x000522000c1e1900 */
[CC--:B-1----:R-:W-:Y:S01]  /*09f0*/  LEA R23, R26.reuse, R19.reuse, 0x5 ;  /* 0x000000131a177211 */ /* 0x0c2fe200078e28ff */
[----:B0-----:R-:W-:Y:S01]  /*0a00*/  IMAD.WIDE.U32 R20, R19, 0x4, R16 ;  /* 0x0000000413147825 */ /* 0x001fe200078e0010 */
[----:B------:R-:W-:-:S04]  /*0a10*/  LEA R19, R26, R19, 0x6 ;  /* 0x000000131a137211 */ /* 0x000fc800078e30ff */
[----:B------:R0:W5:Y:S01]  /*0a20*/  LDG.E R29, desc[UR6][R20.64] ;  /* 0x00000006141d7981 */ /* 0x000162000c1e1900 */
[----:B--2---:R-:W-:-:S04]  /*0a30*/  IMAD.WIDE.U32 R24, R23, 0x4, R12 ;  /* 0x0000000417187825 */ /* 0x004fc800078e000c */
[----:B0-----:R-:W-:-:S05]  /*0a40*/  IMAD.WIDE.U32 R20, R19, 0x4, R12 ;  /* 0x0000000413147825 */ /* 0x001fca00078e000c */
[----:B------:R0:W2:Y:S02]  /*0a50*/  LDG.E R9, desc[UR6][R20.64] ;  /* 0x0000000614097981 */ /* 0x0000a4000c1e1900 */
[----:B0-----:R-:W-:-:S06]  /*0a60*/  IMAD.WIDE.U32 R20, R23, 0x4, R16 ;  /* 0x0000000417147825 */ /* 0x001fcc00078e0010 */
[----:B------:R-:W2:Y:S01]  /*0a70*/  LDG.E R21, desc[UR6][R20.64] ;  /* 0x0000000614157981 */ /* 0x000ea2000c1e1900 */
[----:B---3--:R-:W-:-:S03]  /*0a80*/  FADD.FTZ R11, R6, R11 ;  /* 0x0000000b060b7221 */ /* 0x008fc60000010000 */
[----:B------:R0:W3:Y:S02]  /*0a90*/  LDG.E R6, desc[UR6][R24.64] ;  /* 0x0000000618067981 */ /* 0x0000e4000c1e1900 */
[----:B0-----:R-:W-:-:S04]  /*0aa0*/  IMAD.WIDE.U32 R24, R19, 0x4, R16 ;  /* 0x0000000413187825 */ /* 0x001fc800078e0010 */
[----:B----4-:R-:W-:Y:S01]  /*0ab0*/  FADD.FTZ R22, R18, R27 ;  /* 0x0000001b12167221 */ /* 0x010fe20000010000 */
[----:B------:R0:W4:Y:S02]  /*0ac0*/  LDG.E R20, desc[UR6][R24.64] ;  /* 0x0000000618147981 */ /* 0x000124000c1e1900 */
[----:B0-----:R-:W-:Y:S01]  /*0ad0*/  IMAD.WIDE.U32 R24, R23, 0x4, R14 ;  /* 0x0000000417187825 */ /* 0x001fe200078e000e */
[----:B------:R-:W-:-:S03]  /*0ae0*/  LEA R23, R26, R19, 0x5 ;  /* 0x000000131a177211 */ /* 0x000fc600078e28ff */
[----:B------:R-:W-:Y:S02]  /*0af0*/  IMAD.WIDE.U32 R18, R19, 0x4, R14 ;  /* 0x0000000413127825 */ /* 0x000fe400078e000e */
[----:B------:R-:W4:Y:S02]  /*0b00*/  LDG.E R25, desc[UR6][R24.64] ;  /* 0x0000000618197981 */ /* 0x000f24000c1e1900 */
[C---:B------:R-:W-:Y:S02]  /*0b10*/  IMAD.WIDE.U32 R12, R23.reuse, 0x4, R12 ;  /* 0x00000004170c7825 */ /* 0x040fe400078e000c */
[----:B------:R-:W4:Y:S02]  /*0b20*/  LDG.E R18, desc[UR6][R18.64] ;  /* 0x0000000612127981 */ /* 0x000f24000c1e1900 */
[C---:B------:R-:W-:Y:S02]  /*0b30*/  IMAD.WIDE.U32 R16, R23.reuse, 0x4, R16 ;  /* 0x0000000417107825 */ /* 0x040fe400078e0010 */
[----:B------:R-:W4:Y:S02]  /*0b40*/  LDG.E R12, desc[UR6][R12.64] ;  /* 0x000000060c0c7981 */ /* 0x000f24000c1e1900 */
[----:B------:R-:W-:-:S02]  /*0b50*/  IMAD.WIDE.U32 R14, R23, 0x4, R14 ;  /* 0x00000004170e7825 */ /* 0x000fc400078e000e */
[----:B------:R-:W4:Y:S04]  /*0b60*/  LDG.E R17, desc[UR6][R16.64] ;  /* 0x0000000610117981 */ /* 0x000f28000c1e1900 */
[----:B------:R-:W4:Y:S01]  /*0b70*/  LDG.E R14, desc[UR6][R14.64] ;  /* 0x000000060e0e7981 */ /* 0x000f22000c1e1900 */
[----:B-----5:R-:W-:-:S04]  /*0b80*/  FADD.FTZ R28, R28, R29 ;  /* 0x0000001d1c1c7221 */ /* 0x020fc80000010000 */
[----:B--2---:R-:W-:Y:S01]  /*0b90*/  FADD.FTZ R21, R28, R21 ;  /* 0x000000151c157221 */ /* 0x004fe20000010000 */
[----:B------:R-:W-:Y:S01]  /*0ba0*/  IADD3 R8, PT, PT, R8, 0x80, RZ ;  /* 0x0000008008087810 */ /* 0x000fe20007ffe0ff */
[----:B---3--:R-:W-:-:S04]  /*0bb0*/  FADD.FTZ R6, R11, R6 ;  /* 0x000000060b067221 */ /* 0x008fc80000010000 */
[----:B------:R-:W-:Y:S01]  /*0bc0*/  FADD.FTZ R9, R6, R9 ;  /* 0x0000000906097221 */ /* 0x000fe20000010000 */
[----:B----4-:R-:W-:Y:S01]  /*0bd0*/  FADD.FTZ R20, R21, R20 ;  /* 0x0000001415147221 */ /* 0x010fe20000010000 */
[----:B------:R-:W-:-:S04]  /*0be0*/  FADD.FTZ R25, R22, R25 ;  /* 0x0000001916197221 */ /* 0x000fc80000010000 */
[----:B------:R-:W-:Y:S01]  /*0bf0*/  FADD.FTZ R25, R25, R18 ;  /* 0x0000001219197221 */ /* 0x000fe20000010000 */
[----:B------:R-:W-:Y:S01]  /*0c00*/  FADD.FTZ R6, R9, R12 ;  /* 0x0000000c09067221 */ /* 0x000fe20000010000 */
[----:B------:R-:W-:Y:S02]  /*0c10*/  FADD.FTZ R28, R20, R17 ;  /* 0x00000011141c7221 */ /* 0x000fe40000010000 */
[----:B------:R-:W-:-:S07]  /*0c20*/  FADD.FTZ R18, R25, R14 ;  /* 0x0000000e19127221 */ /* 0x000fce0000010000 */
.L_x_5298:
[----:B------:R-:W-:Y:S05]  /*0c30*/  BSYNC.RECONVERGENT B1 ;  /* 0x0000000000017941 */ /* 0x000fea0003800200 */
.L_x_5297:
        /* <DEDUP_REMOVED lines=30> */
.L_x_5300:
[----:B------:R-:W-:Y:S05]  /*0e20*/  BSYNC.RECONVERGENT B1 ;  /* 0x0000000000017941 */ /* 0x000fea0003800200 */
.L_x_5299:
        /* <DEDUP_REMOVED lines=15> */
.L_x_5293:
[----:B------:R-:W-:Y:S05]  /*0f20*/  BSYNC.RECONVERGENT B0 ;  /* 0x0000000000007941 */ /* 0x000fea0003800200 */
.L_x_5292:
[----:B------:R-:W0:Y:S01]  /*0f30*/  S2UR UR5, SR_CgaCtaId ;  /* 0x00000000000579c3 */ /* 0x000e220000008800 */
[----:B------:R-:W-:Y:S01]  /*0f40*/  UMOV UR4, 0x400 ;  /* 0x0000040000047882 */ /* 0x000fe20000000000 */
[--C-:B------:R-:W-:Y:S02]  /*0f50*/  LOP3.LUT R3, R5, 0x1f, R2.reuse, 0x78, !PT ;  /* 0x0000001f05037812 */ /* 0x100fe400078e7802 */
[C---:B------:R-:W-:Y:S02]  /*0f60*/  SHF.L.U32 R8, R4.reuse, 0x7, RZ ;  /* 0x0000000704087819 */ /* 0x040fe400000006ff */
[C---:B------:R-:W-:Y:S02]  /*0f70*/  LOP3.LUT R2, R3.reuse, 0x3e0, R2, 0xf8, !PT ;  /* 0x000003e003027812 */ /* 0x040fe400078ef802 */
[----:B------:R-:W-:Y:S02]  /*0f80*/  SHF.L.U32 R7, R3, 0x2, RZ ;  /* 0x0000000203077819 */ /* 0x000fe400000006ff */
[----:B------:R-:W-:-:S02]  /*0f90*/  ISETP.NE.AND P1, PT, R4, RZ, PT ;  /* 0x000000ff0400720c */ /* 0x000fc40003f25270 */
[----:B------:R-:W-:Y:S02]  /*0fa0*/  LOP3.LUT R7, R8, R7, RZ, 0xfc, !PT ;  /* 0x0000000708077212 */ /* 0x000fe400078efcff */
[----:B------:R-:W-:-:S04]  /*0fb0*/  ISETP.GT.U32.AND P0, PT, R4, 0xf, PT ;  /* 0x0000000f0400780c */ /* 0x000fc80003f04070 */
[----:B------:R-:W-:Y:S01]  /*0fc0*/  ISETP.NE.OR P0, PT, R5, 0x1f, P0 ;  /* 0x0000001f0500780c */ /* 0x000fe20000705670 */
[----:B0-----:R-:W-:-:S06]  /*0fd0*/  ULEA UR4, UR5, UR4, 0x18 ;  /* 0x0000000405047291 */ /* 0x001fcc000f8ec0ff */
[----:B------:R-:W-:Y:S02]  /*0fe0*/  LEA R3, R2, UR4, 0x2 ;  /* 0x0000000402037c11 */ /* 0x000fe4000f8e10ff */
[----:B------:R-:W-:-:S03]  /*0ff0*/  @!P1 LEA R5, R5, UR4, 0x2 ;  /* 0x0000000405059c11 */ /* 0x000fc6000f8e10ff */
        /* <DEDUP_REMOVED lines=42> */
[----:B------:R-:W-:Y:S01]  /*12a0*/  LEA R16, R4, UR4, 0x3 ;  /* 0x0000000404107c11 */ /* 0x000fe2000f8e18ff */
[----:B0-----:R-:W0:Y:S01]  /*12b0*/  LDC.64 R10, c[0x0][0x488] ;  /* 0x00012200ff0a7b82 */ /* 0x001e220000000a00 */
        /* <DEDUP_REMOVED lines=11> */
[----:B-1----:R-:W-:Y:S04]  /*1370*/  STG.E.64 desc[UR6][R4.64], R2 ;  /* 0x0000000204007986 */ /* 0x002fe8000c101b06 */
[----:B--2---:R-:W-:Y:S04]  /*1380*/  STG.E.64 desc[UR6][R10.64], R6 ;  /* 0x000000060a007986 */ /* 0x004fe8000c101b06 */
[----:B----4-:R-:W-:Y:S01]  /*1390*/  STG.E.64 desc[UR6][R12.64], R8 ;  /* 0x000000080c007986 */ /* 0x010fe2000c101b06 */
[----:B------:R-:W-:Y:S05]  /*13a0*/  EXIT ;  /* 0x000000000000794d */ /* 0x000fea0003800000 */
.L_x_5301:
        /* <DEDUP_REMOVED lines=13> */
.L_x_19332:


//--------------------- .text._ZN10layer_norm13ln_bwd_kernelINS_13Kernel_traitsIf13__nv_bfloat16S2_S2_fjLj5120ELj1ELj1ELj4ELj16ENS_18Kernel_traits_baseILj5120EfS2_S2_S2_fjLj128EEEEELb1ELb1ELb1ELb1EEEvNS_9BwdParamsE --------------------------
	.section	.text._ZN10layer_norm13ln_bwd_kernelINS_13Kernel_traitsIf13__nv_bfloat16S2_S2_fjLj5120ELj1ELj1ELj4ELj16ENS_18Kernel_traits_baseILj5120EfS2_S2_S2_fjLj128EEEEELb1ELb1ELb1ELb1EEEvNS_9BwdParamsE,"ax",@progbits
	.align	128
        .global         _ZN10layer_norm13ln_bwd_kernelINS_13Kernel_traitsIf13__nv_bfloat16S2_S2_fjLj5120ELj1ELj1ELj4ELj16ENS_18Kernel_traits_baseILj5120EfS2_S2_S2_fjLj128EEEEELb1ELb1ELb1ELb1EEEvNS_9BwdParamsE
        .type           _ZN10layer_norm13ln_bwd_kernelINS_13Kernel_traitsIf13__nv_bfloat16S2_S2_fjLj5120ELj1ELj1ELj4ELj16ENS_18Kernel_traits_baseILj5120EfS2_S2_S2_fjLj128EEEEELb1ELb1ELb1ELb1EEEvNS_9BwdParamsE,@function
        .size           _ZN10layer_norm13ln_bwd_kernelINS_13Kernel_traitsIf13__nv_bfloat16S2_S2_fjLj5120ELj1ELj1ELj4ELj16ENS_18Kernel_traits_baseILj5120EfS2_S2_S2_fjLj128EEEEELb1ELb1ELb1ELb1EEEvNS_9BwdParamsE,(.L_x_19333 - _ZN10layer_norm13ln_bwd_kernelINS_13Kernel_traitsIf13__nv_bfloat16S2_S2_fjLj5120ELj1ELj1ELj4ELj16ENS_18Kernel_traits_baseILj5120EfS2_S2_S2_fjLj128EEEEELb1ELb1ELb1ELb1EEEvNS_9BwdParamsE)
        .other          _ZN10layer_norm13ln_bwd_kernelINS_13Kernel_traitsIf13__nv_bfloat16S2_S2_fjLj5120ELj1ELj1ELj4ELj16ENS_18Kernel_traits_baseILj5120EfS2_S2_S2_fjLj128EEEEELb1ELb1ELb1ELb1EEEvNS_9BwdParamsE,@"STO_CUDA_ENTRY STV_DEFAULT"
_ZN10layer_norm13ln_bwd_kernelINS_13Kernel_traitsIf13__nv_bfloat16S2_S2_fjLj5120ELj1ELj1ELj4ELj16ENS_18Kernel_traits_baseILj5120EfS2_S2_S2_fjLj128EEEEELb1ELb1ELb1ELb1EEEvNS_9BwdParamsE:
.text._ZN10layer_norm13ln_bwd_kernelINS_13Kernel_traitsIf13__nv_bfloat16S2_S2_fjLj5120ELj1ELj1ELj4ELj16ENS_18Kernel_traits_baseILj5120EfS2_S2_S2_fjLj128EEEEELb1ELb1ELb1ELb1EEEvNS_9BwdParamsE:
        /* <DEDUP_REMOVED lines=96> */
[----:B------:R-:W2:Y:S01]  /*0600*/  LDG.E.128 R168, desc[UR20][R2.64] ;  /* 0x0000001402a87981 */ /* 0x000ea2000c1e1d00 */
[----:B------:R-:W0:Y:S01]  /*0610*/  LDCU.128 UR16, c[0x0][0x3f0] ;  /* 0x00007e00ff1077ac */ /* 0x000e220008000c00 */
[----:B----4-:R-:W-:-:S02]  /*0620*/  IMAD.WIDE.U32 R4, R0, 0x20, R4 ;  /* 0x0000002000047825 */ /* 0x010fc400078e0004 */
[----:B------:R-:W4:Y:S01]  /*0630*/  LDG.E.128 R164, desc[UR20][R2.64+0x10] ;  /* 0x0000101402a47981 */ /* 0x000f22000c1e1d00 */
        /* <DEDUP_REMOVED lines=41> */
.L_x_5551:
[----:B------:R-:W-:-:S06]  /*08d0*/  UIMAD.WIDE UR10, UR8, 0x4, UR14 ;  /* 0x00000004080a78a5 */ /* 0x000fcc000f8e020e */
[----:B0-----:R-:W-:Y:S02]  /*08e0*/  MOV R180, UR10 ;  /* 0x0000000a00b47c02 */ /* 0x001fe40008000f00 */
[----:B------:R-:W-:-:S05]  /*08f0*/  MOV R181, UR11 ;  /* 0x0000000b00b57c02 */ /* 0x000fca0008000f00 */
[----:B------:R0:W3:Y:S01]  /*0900*/  LDG.E R180, desc[UR20][R180.64] ;  /* 0x00000014b4b47981 */ /* 0x0000e2000c1e1900 */
        /* <DEDUP_REMOVED lines=13> */
[----:B--2---:R-:W0:Y:S01]  /*09e0*/  S2R R15, SR_TID.X ;  /* 0x00000000000f7919 */ /* 0x004e220000002100 */
[----:B------:R-:W-:Y:S01]  /*09f0*/  UIMAD UR9, UR8, UR26, URZ ;  /* 0x0000001a080972a4 */ /* 0x000fe2000f8e02ff */
[----:B------:R-:W1:Y:S01]  /*0a00*/  LDC.64 R4, c[0x0][0x3a8] ;  /* 0x0000ea00ff047b82 */ /* 0x000e620000000a00 */
[----:B------:R2:W-:Y:S02]  /*0a10*/  STL [R1+0x168], R36 ;  /* 0x0001682401007387 */ /* 0x0005e40000100800 */
[----:B------:R-:W-:Y:S02]  /*0a20*/  USHF.R.S32.HI UR10, URZ, 0x1f, UR9 ;  /* 0x0000001fff0a7899 */ /* 0x000fe40008011409 */
[----:B------:R-:W-:Y:S01]  /*0a30*/  UIMAD.WIDE UR32, UR8, 0x4, UR12 ;  /* 0x00000004082078a5 */ /* 0x000fe2000f8e020c */
[----:B------:R-:W-:Y:S01]  /*0a40*/  STL [R1+0x164], R35 ;  /* 0x0001642301007387 */ /* 0x000fe20000100800 */
[----:B------:R-:W-:Y:S01]  /*0a50*/  ULEA.HI UR10, UR10, UR9, URZ, 0x3 ;  /* 0x000000090a0a7291 */ /* 0x000fe2000f8f18ff */
[----:B------:R-:W3:Y:S02]  /*0a60*/  LDC.64 R10, c[0x0][0x428] ;  /* 0x00010a00ff0a7b82 */ /* 0x000ee40000000a00 */
[----:B------:R-:W-:Y:S03]  /*0a70*/  STL [R1+0x160], R34 ;  /* 0x0001602201007387 */ /* 0x000fe60000100800 */
[----:B------:R-:W-:Y:S01]  /*0a80*/  MOV R8, UR10 ;  /* 0x0000000a00087c02 */ /* 0x000fe20008000f00 */
[----:B------:R-:W-:Y:S01]  /*0a90*/  UIADD3 UR9, UPT, UPT, UR30, -0x1, URZ ;  /* 0xffffffff1e097890 */ /* 0x000fe2000fffe0ff */
[----:B------:R-:W-:Y:S01]  /*0aa0*/  STL [R1+0x15c], R33 ;  /* 0x00015c2101007387 */ /* 0x000fe20000100800 */
[----:B------:R-:W-:Y:S01]  /*0ab0*/  ISETP.NE.U32.AND P0, PT, RZ, UR4, PT ;  /* 0x00000004ff007c0c */ /* 0x000fe2000bf05070 */
[----:B------:R-:W-:Y:S01]  /*0ac0*/  UISETP.GE.AND UP2, UPT, UR11, 0x1, UPT ;  /* 0x000000010b00788c */ /* 0x000fe2000bf46270 */
[----:B------:R-:W4:Y:S01]  /*0ad0*/  LDC.64 R234, c[0x0][0x3b0] ;  /* 0x0000ec00ffea7b82 */ /* 0x000f220000000a00 */
[----:B0-----:R-:W-:Y:S01]  /*0ae0*/  LEA.HI.SX32 R8, R8, R15, 0x1d ;  /* 0x0000000f08087211 */ /* 0x001fe200078feaff */
[----:B------:R-:W-:Y:S01]  /*0af0*/  UIMAD UR9, UR9, UR26, URZ ;  /* 0x0000001a090972a4 */ /* 0x000fe2000f8e02ff */
[----:B------:R-:W-:Y:S02]  /*0b00*/  STL [R1+0x158], R32 ;  /* 0x0001582001007387 */ /* 0x000fe40000100800 */
[C---:B------:R-:W-:Y:S01]  /*0b10*/  IADD3 R14, PT, PT, R8.reuse, 0x180, RZ ;  /* 0x00000180080e7810 */ /* 0x040fe20007ffe0ff */
[C---:B-1----:R-:W-:Y:S01]  /*0b20*/  IMAD.WIDE.U32 R192, R8.reuse, 0x10, R4 ;  /* 0x0000001008c07825 */ /* 0x042fe200078e0004 */
[----:B------:R-:W-:-:S02]  /*0b30*/  IADD3 R3, PT, PT, R8, 0x80, RZ ;  /* 0x0000008008037810 */ /* 0x000fc40007ffe0ff */
[----:B------:R-:W-:Y:S01]  /*0b40*/  IADD3 R0, PT, PT, R8, 0x100, RZ ;  /* 0x0000010008007810 */ /* 0x000fe20007ffe0ff */
[--C-:B------:R-:W-:Y:S01]  /*0b50*/  IMAD.WIDE.U32 R6, R14, 0x10, R4.reuse ;  /* 0x000000100e067825 */ /* 0x100fe200078e0004 */
[----:B------:R-:W-:Y:S01]  /*0b60*/  IADD3 R9, PT, PT, R8, 0x200, RZ ;  /* 0x0000020008097810 */ /* 0x000fe20007ffe0ff */
[----:B------:R-:W2:Y:S02]  /*0b70*/  LDG.E.128 R192, desc[UR20][R192.64] ;  /* 0x00000014c0c07981 */ /* 0x000ea4000c1e1d00 */
[--C-:B------:R-:W-:Y:S02]  /*0b80*/  IMAD.WIDE.U32 R20, R3, 0x10, R4.reuse ;  /* 0x0000001003147825 */ /* 0x100fe400078e0004 */
[----:B------:R0:W4:Y:S02]  /*0b90*/  LDG.E.128 R16, desc[UR20][R6.64] ;  /* 0x0000001406107981 */ /* 0x000124000c1e1d00 */
[--C-:B------:R-:W-:Y:S01]  /*0ba0*/  IMAD.WIDE.U32 R204, R0, 0x10, R4.reuse ;  /* 0x0000001000cc7825 */ /* 0x100fe200078e0004 */
[----:B------:R-:W-:Y:S01]  /*0bb0*/  USHF.R.S32.HI UR10, URZ, 0x1f, UR9 ;  /* 0x0000001fff0a7899 */ /* 0x000fe20008011409 */
[----:B------:R-:W4:Y:S02]  /*0bc0*/  LDG.E.128 R20, desc[UR20][R20.64] ;  /* 0x0000001414147981 */ /* 0x000f24000c1e1d00 */
[----:B------:R-:W-:-:S02]  /*0bd0*/  IMAD.WIDE.U32 R4, R9, 0x10, R4 ;  /* 0x0000001009047825 */ /* 0x000fc400078e0004 */
[----:B------:R-:W4:Y:S01]  /*0be0*/  LDG.E.128 R204, desc[UR20][R204.64] ;  /* 0x00000014cccc7981 */ /* 0x000f22000c1e1d00 */
[----:B0-----:R-:W-:Y:S02]  /*0bf0*/  MOV R6, UR32 ;  /* 0x0000002000067c02 */ /* 0x001fe40008000f00 */
[----:B------:R-:W-:Y:S01]  /*0c00*/  MOV R7, UR33 ;  /* 0x0000002100077c02 */ /* 0x000fe20008000f00 */
[----:B------:R3:W4:Y:S01]  /*0c10*/  LDG.E.128 R180, desc[UR20][R4.64] ;  /* 0x0000001404b47981 */ /* 0x000722000c1e1d00 */
[----:B------:R-:W-:-:S03]  /*0c20*/  ULEA.HI UR10, UR10, UR9, URZ, 0x3 ;  /* 0x000000090a0a7291 */ /* 0x000fc6000f8f18ff */
[----:B------:R-:W4:Y:S03]  /*0c30*/  LDG.E R13, desc[UR20][R6.64] ;  /* 0x00000014060d7981 */ /* 0x000f26000c1e1900 */
[----:B------:R-:W-:Y:S01]  /*0c40*/  MOV R2, UR10 ;  /* 0x0000000a00027c02 */ /* 0x000fe20008000f00 */
[----:B------:R-:W-:Y:S03]  /*0c50*/  STL [R1+0x154], R31 ;  /* 0x0001541f01007387 */ /* 0x000fe60000100800 */
[----:B------:R-:W-:Y:S01]  /*0c60*/  LEA.HI.SX32 R2, R2, R15, 0x1d ;  /* 0x0000000f02027211 */ /* 0x000fe200078feaff */
[----:B------:R-:W-:Y:S04]  /*0c70*/  STL [R1+0x150], R30 ;  /* 0x0001501e01007387 */ /* 0x000fe80000100800 */
[C-C-:B---3--:R-:W-:Y:S01]  /*0c80*/  IMAD.WIDE.U32 R4, R2.reuse, 0x10, R10.reuse ;  /* 0x0000001002047825 */ /* 0x148fe200078e000a */
[----:B------:R-:W-:Y:S01]  /*0c90*/  IADD3 R12, PT, PT, R2, 0x180, RZ ;  /* 0x00000180020c7810 */ /* 0x000fe20007ffe0ff */
[----:B------:R-:W-:Y:S04]  /*0ca0*/  STL [R1+0x14c], R29 ;  /* 0x00014c1d01007387 */ /* 0x000fe80000100800 */
[----:B------:R0:W3:Y:S01]  /*0cb0*/  LDG.E.128 R200, desc[UR20][R4.64] ;  /* 0x0000001404c87981 */ /* 0x0000e2000c1e1d00 */
[----:B------:R-:W-:-:S03]  /*0cc0*/  IMAD.WIDE.U32 R184, R12, 0x10, R10 ;  /* 0x000000100cb87825 */ /* 0x000fc600078e000a */
[----:B------:R-:W-:Y:S04]  /*0cd0*/  STL [R1+0x148], R28 ;  /* 0x0001481c01007387 */ /* 0x000fe80000100800 */
[----:B------:R-:W3:Y:S01]  /*0ce0*/  LDG.E.128 R188, desc[UR20][R184.64] ;  /* 0x00000014b8bc7981 */ /* 0x000ee2000c1e1d00 */
[----:B0-----:R-:W-:-:S03]  /*0cf0*/  IADD3 R4, PT, PT, R2, 0x80, RZ ;  /* 0x0000008002047810 */ /* 0x001fc60007ffe0ff */
[----:B------:R-:W-:Y:S02]  /*0d00*/  STL [R1+0x144], R27 ;  /* 0x0001441b01007387 */ /* 0x000fe40000100800 */
[----:B------:R-:W-:Y:S02]  /*0d10*/  IMAD.WIDE.U32 R4, R4, 0x10, R10 ;  /* 0x0000001004047825 */ /* 0x000fe400078e000a */
[----:B------:R-:W-:Y:S04]  /*0d20*/  STL [R1+0x140], R26 ;  /* 0x0001401a01007387 */ /* 0x000fe80000100800 */
[----:B------:R0:W3:Y:S04]  /*0d30*/  LDG.E.128 R196, desc[UR20][R4.64] ;  /* 0x0000001404c47981 */ /* 0x0000e8000c1e1d00 */
[----:B------:R-:W-:Y:S04]  /*0d40*/  STL [R1+0x13c], R25 ;  /* 0x00013c1901007387 */ /* 0x000fe80000100800 */
[----:B------:R1:W-:Y:S01]  /*0d50*/  STL [R1+0x138], R24 ;  /* 0x0001381801007387 */ /* 0x0003e20000100800 */
[----:B0-----:R-:W-:-:S02]  /*0d60*/  IADD3 R4, PT, PT, R2, 0x100, RZ ;  /* 0x0000010002047810 */ /* 0x001fc40007ffe0ff */
[----:B------:R-:W-:Y:S01]  /*0d70*/  IADD3 R2, PT, PT, R2, 0x200, RZ ;  /* 0x0000020002027810 */ /* 0x000fe20007ffe0ff */
[----:B------:R-:W3:Y:S02]  /*0d80*/  LDL R245, [R1+0x128] ;  /* 0x0001280001f57983 */ /* 0x000ee40000100800 */
[--C-:B------:R-:W-:Y:S01]  /*0d90*/  IMAD.WIDE.U32 R4, R4, 0x10, R10.reuse ;  /* 0x0000001004047825 */ /* 0x100fe200078e000a */
[----:B------:R-:W-:Y:S01]  /*0da0*/  ISETP.NE.AND.EX P0, PT, RZ, UR5, PT, P0 ;  /* 0x00000005ff007c0c */ /* 0x000fe2000bf05300 */
[----:B------:R-:W-:Y:S01]  /*0db0*/  @UP2 UIADD3 UR9, UPT, UPT, UR11, -0x1, URZ ;  /* 0xffffffff0b092890 */ /* 0x000fe2000fffe0ff */
[----:B------:R-:W-:Y:S01]  /*0dc0*/  PLOP3.LUT P1, PT, PT, PT, UP2, 0x80, 0x8 ;  /* 0x000000000008781c */ /* 0x000fe20003f2f028 */
[----:B------:R-:W-:Y:S01]  /*0dd0*/  IMAD.WIDE.U32 R10, R2, 0x10, R10 ;  /* 0x00000010020a7825 */ /* 0x000fe200078e000a */
[----:B------:R-:W3:Y:S04]  /*0de0*/  LDL R244, [R1+0x130] ;  /* 0x0001300001f47983 */ /* 0x000ee80000100800 */
[----:B------:R-:W3:Y:S04]  /*0df0*/  LDG.E.128 R4, desc[UR20][R4.64] ;  /* 0x0000001404047981 */ /* 0x000ee8000c1e1d00 */
[----:B------:R0:W3:Y:S01]  /*0e00*/  LDG.E.128 R184, desc[UR20][R10.64] ;  /* 0x000000140ab87981 */ /* 0x0000e2000c1e1d00 */
[----:B------:R-:W1:Y:S01]  /*0e10*/  @P0 LDC.64 R210, c[0x0][0x438] ;  /* 0x00010e00ffd20b82 */ /* 0x000e620000000a00 */
[----:B------:R-:W-:-:S07]  /*0e20*/  @UP2 UIMAD UR9, UR9, UR26, URZ ;  /* 0x0000001a090922a4 */ /* 0x000fce000f8e02ff */
[----:B------:R-:W1:Y:S01]  /*0e30*/  @P0 LDC.64 R208, c[0x0][0x438] ;  /* 0x00010e00ffd00b82 */ /* 0x000e620000000a00 */
[----:B------:R-:W-:-:S07]  /*0e40*/  @UP2 USHF.R.S32.HI UR10, URZ, 0x1f, UR9 ;  /* 0x0000001fff0a2899 */ /* 0x000fce0008011409 */
[----:B0-----:R-:W0:Y:S01]  /*0e50*/  @P0 LDC.64 R10, c[0x0][0x438] ;  /* 0x00010e00ff0a0b82 */ /* 0x001e220000000a00 */
[----:B------:R-:W-:Y:S01]  /*0e60*/  @UP2 ULEA.HI UR10, UR10, UR9, URZ, 0x3 ;  /* 0x000000090a0a2291 */ /* 0x000fe2000f8f18ff */
[----:B------:R-:W-:-:S05]  /*0e70*/  MOV R2, RZ ;  /* 0x000000ff00027202 */ /* 0x000fca0000000f00 */
[----:B------:R-:W-:-:S05]  /*0e80*/  IMAD.U32 R12, RZ, RZ, UR10 ;  /* 0x0000000aff0c7e24 */ /* 0x000fca000f8e00ff */
[----:B------:R-:W-:Y:S01]  /*0e90*/  @P1 LEA.HI.SX32 R2, R12, R15, 0x1d ;  /* 0x0000000f0c021211 */ /* 0x000fe200078feaff */
[----:B-1----:R-:W-:Y:S01]  /*0ea0*/  @P0 IMAD.WIDE.U32 R212, R8, 0x10, R210 ;  /* 0x0000001008d40825 */ /* 0x002fe200078e00d2 */
[----:B------:R-:W-:Y:S02]  /*0eb0*/  ISETP.NE.AND P1, PT, RZ, UR27, PT ;  /* 0x0000001bff007c0c */ /* 0x000fe4000bf25270 */
[C---:B------:R-:W-:Y:S01]  /*0ec0*/  IADD3 R8, PT, PT, R2.reuse, 0x100, RZ ;  /* 0x0000010002087810 */ /* 0x040fe20007ffe0ff */
[----:B------:R-:W-:Y:S01]  /*0ed0*/  @P0 IMAD.WIDE.U32 R220, R3, 0x10, R208 ;  /* 0x0000001003dc0825 */ /* 0x000fe200078e00d0 */
[----:B------:R-:W-:Y:S01]  /*0ee0*/  IADD3 R3, PT, PT, R2, 0x200, RZ ;  /* 0x0000020002037810 */ /* 0x000fe20007ffe0ff */
[----:B------:R1:W5:Y:S04]  /*0ef0*/  @P0 LDG.E.128 R148, desc[UR20][R212.64] ;  /* 0x00000014d4940981 */ /* 0x000368000c1e1d00 */
[----:B------:R3:W5:Y:S01]  /*0f00*/  @P0 LDG.E.128 R152, desc[UR20][R220.64] ;  /* 0x00000014dc980981 */ /* 0x000762000c1e1d00 */
[----:B0-----:R-:W-:Y:S01]  /*0f10*/  @P0 IMAD.WIDE.U32 R228, R0, 0x10, R10 ;  /* 0x0000001000e40825 */ /* 0x001fe200078e000a */
[----:B------:R-:W-:-:S02]  /*0f20*/  IADD3 R11, PT, PT, R2, 0x80, RZ ;  /* 0x00000080020b7810 */ /* 0x000fc40007ffe0ff */
[----:B------:R-:W-:Y:S02]  /*0f30*/  IADD3 R10, PT, PT, R2, 0x180, RZ ;  /* 0x00000180020a7810 */ /* 0x000fe40007ffe0ff */
[----:B------:R0:W5:Y:S01]  /*0f40*/  @P0 LDG.E.128 R156, desc[UR20][R228.64] ;  /* 0x00000014e49c0981 */ /* 0x000162000c1e1d00 */
[C---:B--2---:R-:W-:Y:S02]  /*0f50*/  PRMT R226, R192.reuse, 0x7632, R226 ;  /* 0x00007632c0e27816 */ /* 0x044fe400000000e2 */
[----:B------:R-:W-:Y:S02]  /*0f60*/  SHF.L.U32 R0, R192, 0x10, RZ ;  /* 0x00000010c0007819 */ /* 0x000fe400000006ff */
[C---:B------:R-:W-:Y:S02]  /*0f70*/  PRMT R216, R193.reuse, 0x7632, R216 ;  /* 0x00007632c1d87816 */ /* 0x040fe400000000d8 */
[----:B------:R-:W-:Y:S02]  /*0f80*/  SHF.L.U32 R236, R193, 0x10, RZ ;  /* 0x00000010c1ec7819 */ /* 0x000fe400000006ff */
[----:B------:R-:W-:-:S02]  /*0f90*/  PRMT R214, R194, 0x7632, R214 ;  /* 0x00007632c2d67816 */ /* 0x000fc400000000d6 */
[----:B------:R-:W-:Y:S02]  /*0fa0*/  SHF.L.U32 R223, R194, 0x10, RZ ;  /* 0x00000010c2df7819 */ /* 0x000fe400000006ff */
[C---:B------:R-:W-:Y:S02]  /*0fb0*/  PRMT R215, R195.reuse, 0x7632, R215 ;  /* 0x00007632c3d77816 */ /* 0x040fe400000000d7 */
[----:B------:R-:W-:Y:S02]  /*0fc0*/  SHF.L.U32 R218, R195, 0x10, RZ ;  /* 0x00000010c3da7819 */ /* 0x000fe400000006ff */
[C---:B----4-:R-:W-:Y:S02]  /*0fd0*/  PRMT R239, R20.reuse, 0x7632, R239 ;  /* 0x0000763214ef7816 */ /* 0x050fe400000000ef */
[----:B------:R-:W-:Y:S02]  /*0fe0*/  SHF.L.U32 R233, R20, 0x10, RZ ;  /* 0x0000001014e97819 */ /* 0x000fe400000006ff */
[----:B------:R-:W-:-:S02]  /*0ff0*/  PRMT R193, R204, 0x7632, R193 ;  /* 0x00007632ccc17816 */ /* 0x000fc400000000c1 */
[----:B------:R-:W-:Y:S02]  /*1000*/  SHF.L.U32 R230, R204, 0x10, RZ ;  /* 0x00000010cce67819 */ /* 0x000fe400000006ff */
[C---:B------:R-:W-:Y:S02]  /*1010*/  PRMT R192, R205.reuse, 0x7632, R192 ;  /* 0x00007632cdc07816 */ /* 0x040fe400000000c0 */
[----:B------:R-:W-:Y:S01]  /*1020*/  SHF.L.U32 R227, R205, 0x10, RZ ;  /* 0x00000010cde37819 */ /* 0x000fe200000006ff */
[----:B------:R-:W-:Y:S01]  /*1030*/  IMAD.WIDE.U32 R204, R2, 0x8, R234 ;  /* 0x0000000802cc7825 */ /* 0x000fe200078e00ea */
[C---:B------:R-:W-:Y:S02]  /*1040*/  PRMT R12, R206.reuse, 0x7632, R12 ;  /* 0x00007632ce0c7816 */ /* 0x040fe4000000000c */
[----:B------:R-:W-:Y:S02]  /*1050*/  SHF.L.U32 R225, R206, 0x10, RZ ;  /* 0x00000010cee17819 */ /* 0x000fe400000006ff */
[----:B------:R-:W-:-:S02]  /*1060*/  PRMT R208, R207, 0x7632, R208 ;  /* 0x00007632cfd07816 */ /* 0x000fc400000000d0 */
[----:B------:R-:W-:Y:S01]  /*1070*/  SHF.L.U32 R209, R207, 0x10, RZ ;  /* 0x00000010cfd17819 */ /* 0x000fe200000006ff */
[----:B------:R-:W-:Y:S01]  /*1080*/  IMAD.WIDE.U32 R206, R11, 0x8, R234 ;  /* 0x000000080bce7825 */ /* 0x000fe200078e00ea */
[C---:B------:R-:W-:Y:S02]  /*1090*/  PRMT R237, R22.reuse, 0x7632, R237 ;  /* 0x0000763216ed7816 */ /* 0x040fe400000000ed */
[----:B------:R-:W-:Y:S01]  /*10a0*/  SHF.L.U32 R210, R22, 0x10, RZ ;  /* 0x0000001016d27819 */ /* 0x000fe200000006ff */
[----:B------:R-:W-:Y:S01]  /*10b0*/  IMAD.WIDE.U32 R10, R10, 0x8, R234 ;  /* 0x000000080a0a7825 */ /* 0x000fe200078e00ea */
[C---:B------:R-:W-:Y:S01]  /*10c0*/  PRMT R194, R23.reuse, 0x7632, R194 ;  /* 0x0000763217c27816 */ /* 0x040fe200000000c2 */
[----:B------:R-:W5:Y:S01]  /*10d0*/  LDG.E.64 R206, desc[UR20][R206.64] ;  /* 0x00000014cece7981 */ /* 0x000f62000c1e1b00 */
[----:B------:R-:W-:Y:S01]  /*10e0*/  SHF.L.U32 R20, R23, 0x10, RZ ;  /* 0x0000001017147819 */ /* 0x000fe200000006ff */
[----:B------:R-:W-:Y:S01]  /*10f0*/  IMAD.WIDE.U32 R22, R8, 0x8, R234 ;  /* 0x0000000808167825 */ /* 0x000fe200078e00ea */
[----:B------:R-:W-:-:S02]  /*1100*/  PRMT R195, R16, 0x7632, R195 ;  /* 0x0000763210c37816 */ /* 0x000fc400000000c3 */
[----:B------:R-:W-:Y:S01]  /*1110*/  SHF.L.U32 R217, R16, 0x10, RZ ;  /* 0x0000001010d97819 */ /* 0x000fe200000006ff */
[----:B------:R-:W-:Y:S01]  /*1120*/  IMAD.WIDE.U32 R2, R3, 0x8, R234 ;  /* 0x0000000803027825 */ /* 0x000fe200078e00ea */
[----:B------:R-:W-:Y:S02]  /*1130*/  FSEL R16, R13, RZ, !P1 ;  /* 0x000000ff0d107208 */ /* 0x000fe40004800000 */
[C---:B------:R-:W-:Y:S02]  /*1140*/  PRMT R13, R182.reuse, 0x7632, R13 ;  /* 0x00007632b60d7816 */ /* 0x040fe4000000000d */
[----:B------:R-:W-:Y:S02]  /*1150*/  SHF.L.U32 R235, R182, 0x10, RZ ;  /* 0x00000010b6eb7819 */ /* 0x000fe400000006ff */
[----:B------:R-:W-:Y:S02]  /*1160*/  SHF.L.U32 R182, R214, 0x10, RZ ;  /* 0x00000010d6b67819 */ /* 0x000fe400000006ff */
[----:B------:R-:W-:-:S02]  /*1170*/  PRMT R238, R21, 0x7632, R238 ;  /* 0x0000763215ee7816 */ /* 0x000fc400000000ee */
[----:B------:R-:W-:Y:S01]  /*1180*/  SHF.L.U32 R211, R21, 0x10, RZ ;  /* 0x0000001015d37819 */ /* 0x000fe200000006ff */
[----:B------:R-:W-:Y:S01]  /*1190*/  IMAD.U32 R231, R180, 0x10000, RZ ;  /* 0x00010000b4e77824 */ /* 0x000fe200078e00ff */
[----:B------:R-:W-:Y:S02]  /*11a0*/  PRMT R21, R17, 0x7632, R21 ;  /* 0x0000763211157816 */ /* 0x000fe40000000015 */
[C---:B------:R-:W-:Y:S02]  /*11b0*/  PRMT R8, R18.reuse, 0x7632, R8 ;  /* 0x0000763212087816 */ /* 0x040fe40000000008 */
[----:B------:R-:W-:Y:S01]  /*11c0*/  SHF.L.U32 R222, R18, 0x10, RZ ;  /* 0x0000001012de7819 */ /* 0x000fe200000006ff */
[----:B------:R-:W-:Y:S01]  /*11d0*/  FADD.FTZ R214, -R16, R182 ;  /* 0x000000b610d67221 */ /* 0x000fe20000010100 */
[C---:B------:R-:W-:Y:S02]  /*11e0*/  PRMT R18, R19.reuse, 0x7632, R18 ;  /* 0x0000763213127816 */ /* 0x040fe40000000012 */
[----:B------:R-:W-:-:S02]  /*11f0*/  SHF.L.U32 R224, R19, 0x10, RZ ;  /* 0x0000001013e07819 */ /* 0x000fc400000006ff */
[C---:B------:R-:W-:Y:S02]  /*1200*/  PRMT R232, R181.reuse, 0x7632, R232 ;  /* 0x00007632b5e87816 */ /* 0x040fe400000000e8 */
[----:B------:R-:W-:Y:S01]  /*1210*/  SHF.L.U32 R234, R181, 0x10, RZ ;  /* 0x00000010b5ea7819 */ /* 0x000fe200000006ff */
[----:B------:R-:W-:Y:S01]  /*1220*/  FADD.FTZ R182, -R16, R217 ;  /* 0x000000d910b67221 */ /* 0x000fe20000010100 */
[----:B------:R-:W-:Y:S02]  /*1230*/  PRMT R19, R180, 0x7632, R19 ;  /* 0x00007632b4137816 */ /* 0x000fe40000000013 */
[----:B------:R-:W-:Y:S02]  /*1240*/  SHF.L.U32 R181, R216, 0x10, RZ ;  /* 0x00000010d8b57819 */ /* 0x000fe400000006ff */
[----:B------:R-:W-:Y:S02]  /*1250*/  SHF.L.U32 R219, R17, 0x10, RZ ;  /* 0x0000001011db7819 */ /* 0x000fe400000006ff */
[----:B------:R-:W-:Y:S01]  /*1260*/  SHF.L.U32 R180, R226, 0x10, RZ ;  /* 0x00000010e2b47819 */ /* 0x000fe200000006ff */
[C---:B------:R-:W-:Y:S01]  /*1270*/  FADD.FTZ R226, -R16.reuse, R236 ;  /* 0x000000ec10e27221 */ /* 0x040fe20000010100 */
[----:B------:R-:W-:Y:S01]  /*1280*/  SHF.L.U32 R217, R21, 0x10, RZ ;  /* 0x0000001015d97819 */ /* 0x000fe200000006ff */
[----:B------:R-:W-:Y:S01]  /*1290*/  FADD.FTZ R21, -R16, R231 ;  /* 0x000000e710157221 */ /* 0x000fe20000010100 */
[----:B------:R-:W-:-:S02]  /*12a0*/  PRMT R15, R183, 0x7632, R15 ;  /* 0x00007632b70f7816 */ /* 0x000fc4000000000f */
[----:B------:R-:W-:Y:S02]  /*12b0*/  SHF.L.U32 R17, R183, 0x10, RZ ;  /* 0x00000010b7117819 */ /* 0x000fe400000006ff */
[----:B------:R-:W-:Y:S01]  /*12c0*/  SHF.L.U32 R236, R194, 0x10, RZ ;  /* 0x00000010c2ec7819 */ /* 0x000fe200000006ff */
[C---:B------:R-:W-:Y:S01]  /*12d0*/  FADD.FTZ R194, -R16.reuse, R230 ;  /* 0x000000e610c27221 */ /* 0x040fe20000010100 */
[----:B------:R-:W-:Y:S01]  /*12e0*/  SHF.L.U32 R183, R215, 0x10, RZ ;  /* 0x00000010d7b77819 */ /* 0x000fe200000006ff */
[C---:B------:R-:W-:Y:S01]  /*12f0*/  FADD.FTZ R215, -R16.reuse, R181 ;  /* 0x000000b510d77221 */ /* 0x040fe20000010100 */
[----:B------:R-:W-:Y:S01]  /*1300*/  SHF.L.U32 R230, R193, 0x10, RZ ;  /* 0x00000010c1e67819 */ /* 0x000fe200000006ff */
[C---:B------:R-:W-:Y:S01]  /*1310*/  FADD.FTZ R193, -R16.reuse, R227 ;  /* 0x000000e310c17221 */ /* 0x040fe20000010100 */
[----:B------:R-:W-:Y:S01]  /*1320*/  FADD.FTZ R181, -R16, R219 ;  /* 0x000000db10b57221 */ /* 0x000fe20000010100 */
[----:B------:R-:W-:Y:S01]  /*1330*/  SHF.L.U32 R227, R192, 0x10, RZ ;  /* 0x00000010c0e37819 */ /* 0x000fe200000006ff */
[----:B------:R-:W-:Y:S01]  /*1340*/  FADD.FTZ R192, -R16, R225 ;  /* 0x000000e110c07221 */ /* 0x000fe20000010100 */
[----:B------:R-:W-:Y:S01]  /*1350*/  SHF.L.U32 R219, R8, 0x10, RZ ;  /* 0x0000001008db7819 */ /* 0x000fe200000006ff */
[C---:B------:R-:W-:Y:S01]  /*1360*/  FADD.FTZ R8, -R16.reuse, R224 ;  /* 0x000000e010087221 */ /* 0x040fe20000010100 */
[----:B------:R2:W-:Y:S01]  /*1370*/  STL [R1+0x10], R21 ;  /* 0x0000101501007387 */ /* 0x0005e20000100800 */
[----:B------:R-:W4:Y:S03]  /*1380*/  @P0 LDC.64 R224, c[0x0][0x438] ;  /* 0x00010e00ffe00b82 */ /* 0x000f260000000a00 */
[----:B------:R-:W3:Y:S04]  /*1390*/  LDL.LU R243, [R1] ;  /* 0x0000000001f37983 */ /* 0x000ee80000300800 */
[----:B------:R-:W3:Y:S01]  /*13a0*/  LDL R242, [R1+0x118] ;  /* 0x0001180001f27983 */ /* 0x000ee20000100800 */
[----:B------:R-:W-:-:S03]  /*13b0*/  FADD.FTZ R36, -R16, R234 ;  /* 0x000000ea10247221 */ /* 0x000fc60000010100 */
[----:B------:R-:W3:Y:S01]  /*13c0*/  LDL.LU R241, [R1+0x8] ;  /* 0x0000080001f17983 */ /* 0x000ee20000300800 */
[----:B------:R-:W-:Y:S01]  /*13d0*/  SHF.L.U32 R234, R15, 0x10, RZ ;  /* 0x000000100fea7819 */ /* 0x000fe200000006ff */
[----:B------:R-:W-:Y:S01]  /*13e0*/  IMAD.U32 R231, R232, 0x10000, RZ ;  /* 0x00010000e8e77824 */ /* 0x000fe200078e00ff */
[----:B------:R-:W-:Y:S01]  /*13f0*/  SHF.L.U32 R232, R13, 0x10, RZ ;  /* 0x000000100de87819 */ /* 0x000fe200000006ff */
[----:B------:R-:W-:Y:S01]  /*1400*/  FADD.FTZ R15, -R16, R236 ;  /* 0x000000ec100f7221 */ /* 0x000fe20000010100 */
[----:B------:R-:W-:Y:S01]  /*1410*/  FMUL.FTZ R248, R226, UR29 ;  /* 0x0000001de2f87c20 */ /* 0x000fe20008410000 */
[----:B------:R-:W3:Y:S01]  /*1420*/  LDL R240, [R1+0x120] ;  /* 0x0001200001f07983 */ /* 0x000ee20000100800 */
[C---:B------:R-:W-:Y:S01]  /*1430*/  FADD.FTZ R24, -R16.reuse, R234 ;  /* 0x000000ea10187221 */ /* 0x040fe20000010100 */
[C---:B------:R-:W-:Y:S02]  /*1440*/  FADD.FTZ R25, -R16.reuse, R232 ;  /* 0x000000e810197221 */ /* 0x040fe40000010100 */
[----:B------:R-:W3:Y:S01]  /*1450*/  LDL R236, [R1+0x12c] ;  /* 0x00012c0001ec7983 */ /* 0x000ee20000100800 */
[----:B------:R-:W-:-:S03]  /*1460*/  FADD.FTZ R26, -R16, R231 ;  /* 0x000000e7101a7221 */ /* 0x000fc60000010100 */
[----:B------:R-:W3:Y:S04]  /*1470*/  LDL R226, [R1+0x134] ;  /* 0x0001340001e27983 */ /* 0x000ee80000100800 */
[----:B------:R-:W3:Y:S04]  /*1480*/  LDL.LU R234, [R1+0x4] ;  /* 0x0000040001ea7983 */ /* 0x000ee80000300800 */
[----:B------:R-:W3:Y:S04]  /*1490*/  LDL R232, [R1+0x11c] ;  /* 0x00011c0001e87983 */ /* 0x000ee80000100800 */
[----:B------:R-:W3:Y:S01]  /*14a0*/  LDL.LU R231, [R1+0xc] ;  /* 0x00000c0001e77983 */ /* 0x000ee20000300800 */
[C---:B------:R-:W-:Y:S01]  /*14b0*/  FADD.FTZ R13, -R16.reuse, R230 ;  /* 0x000000e6100d7221 */ /* 0x040fe20000010100 */
[C---:B------:R-:W-:Y:S01]  /*14c0*/  FADD.FTZ R216, -R16.reuse, R180 ;  /* 0x000000b410d87221 */ /* 0x040fe20000010100 */
[C---:B-1----:R-:W-:Y:S01]  /*14d0*/  FADD.FTZ R213, -R16.reuse, R183 ;  /* 0x000000b710d57221 */ /* 0x042fe20000010100 */
[----:B------:R-:W3:Y:S01]  /*14e0*/  LDL R230, [R1+0x124] ;  /* 0x0001240001e67983 */ /* 0x000ee20000100800 */
[C---:B------:R-:W-:Y:S01]  /*14f0*/  FADD.FTZ R212, -R16.reuse, R233 ;  /* 0x000000e910d47221 */ /* 0x040fe20000010100 */
[----:B------:R-:W-:Y:S01]  /*1500*/  FADD.FTZ R180, -R16, R222 ;  /* 0x000000de10b47221 */ /* 0x000fe20000010100 */
[----:B------:R-:W-:-:S02]  /*1510*/  SHF.L.U32 R183, R239, 0x10, RZ ;  /* 0x00000010efb77819 */ /* 0x000fc400000006ff */
[----:B------:R-:W-:Y:S02]  /*1520*/  SHF.L.U32 R233, R238, 0x10, RZ ;  /* 0x00000010eee97819 */ /* 0x000fe400000006ff */
[----:B------:R-:W-:Y:S01]  /*1530*/  SHF.L.U32 R222, R19, 0x10, RZ ;  /* 0x0000001013de7819 */ /* 0x000fe200000006ff */
[----:B----4-:R-:W-:Y:S01]  /*1540*/  @P0 IMAD.WIDE.U32 R224, R9, 0x10, R224 ;  /* 0x0000001009e00825 */ /* 0x010fe200078e00e0 */
[----:B------:R-:W-:Y:S02]  /*1550*/  SHF.L.U32 R237, R237, 0x10, RZ ;  /* 0x00000010eded7819 */ /* 0x000fe400000006ff */
[----:B------:R-:W-:Y:S02]  /*1560*/  SHF.L.U32 R238, R12, 0x10, RZ ;  /* 0x000000100cee7819 */ /* 0x000fe400000006ff */
[----:B------:R-:W-:Y:S02]  /*1570*/  SHF.L.U32 R239, R208, 0x10, RZ ;  /* 0x00000010d0ef7819 */ /* 0x000fe400000006ff */
[----:B------:R-:W-:-:S02]  /*1580*/  SHF.L.U32 R195, R195, 0x10, RZ ;  /* 0x00000010c3c37819 */ /* 0x000fc400000006ff */
[----:B------:R-:W-:Y:S01]  /*1590*/  SHF.L.U32 R18, R18, 0x10, RZ ;  /* 0x0000001012127819 */ /* 0x000fe200000006ff */
        /* <DEDUP_REMOVED lines=12> */
[C---:B--2---:R-:W-:Y:S01]  /*1660*/  FADD.FTZ R21, -R16.reuse, R183 ;  /* 0x000000b710157221 */ /* 0x044fe20000010100 */
[C---:B------:R-:W-:Y:S01]  /*1670*/  FADD.FTZ R19, -R16.reuse, R233 ;  /* 0x000000e910137221 */ /* 0x040fe20000010100 */
[C---:B------:R-:W-:Y:S01]  /*1680*/  FADD.FTZ R17, -R16.reuse, R237 ;  /* 0x000000ed10117221 */ /* 0x040fe20000010100 */
[C---:B------:R-:W-:Y:S01]  /*1690*/  FADD.FTZ R250, -R16.reuse, R238 ;  /* 0x000000ee10fa7221 */ /* 0x040fe20000010100 */
[C---:B------:R-:W-:Y:S01]  /*16a0*/  FADD.FTZ R251, -R16.reuse, R239 ;  /* 0x000000ef10fb7221 */ /* 0x040fe20000010100 */
[C---:B------:R-:W-:Y:S01]  /*16b0*/  FADD.FTZ R252, -R16.reuse, R195 ;  /* 0x000000c310fc7221 */ /* 0x040fe20000010100 */
[C---:B------:R-:W-:Y:S01]  /*16c0*/  FADD.FTZ R29, -R16.reuse, R219 ;  /* 0x000000db101d7221 */ /* 0x040fe20000010100 */
[----:B------:R-:W-:Y:S01]  /*16d0*/  FADD.FTZ R28, -R16, R18 ;  /* 0x00000012101c7221 */ /* 0x000fe20000010100 */
[C---:B---3--:R-:W-:Y:S01]  /*16e0*/  PRMT R227, R202.reuse, 0x7632, R227 ;  /* 0x00007632cae37816 */ /* 0x048fe200000000e3 */
[----:B------:R-:W5:Y:S01]  /*16f0*/  @P0 LDG.E.128 R164, desc[UR20][R224.64] ;  /* 0x00000014e0a40981 */ /* 0x000f62000c1e1d00 */
[----:B------:R-:W-:-:S02]  /*1700*/  SHF.L.U32 R221, R202, 0x10, RZ ;  /* 0x00000010cadd7819 */ /* 0x000fc400000006ff */
[C---:B------:R-:W-:Y:S02]  /*1710*/  PRMT R217, R203.reuse, 0x7632, R217 ;  /* 0x00007632cbd97816 */ /* 0x040fe400000000d9 */
[----:B------:R-:W-:Y:S02]  /*1720*/  SHF.L.U32 R222, R203, 0x10, RZ ;  /* 0x00000010cbde7819 */ /* 0x000fe400000006ff */
[----:B0-----:R-:W-:Y:S01]  /*1730*/  PRMT R229, R200, 0x7632, R229 ;  /* 0x00007632c8e57816 */ /* 0x001fe200000000e5 */
[----:B------:R0:W5:Y:S01]  /*1740*/  LDG.E.64 R202, desc[UR20][R10.64] ;  /* 0x000000140aca7981 */ /* 0x000162000c1e1b00 */
[C---:B------:R-:W-:Y:S02]  /*1750*/  PRMT R18, R197.reuse, 0x7632, R18 ;  /* 0x00007632c5127816 */ /* 0x040fe40000000012 */
[----:B------:R-:W-:Y:S01]  /*1760*/  PRMT R246, R6, 0x7632, R246 ;  /* 0x0000763206f67816 */ /* 0x000fe200000000f6 */
[----:B------:R-:W-:Y:S01]  /*1770*/  FMUL.FTZ R0, R0, UR29 ;  /* 0x0000001d00007c20 */ /* 0x000fe20008410000 */
[----:B------:R-:W-:Y:S01]  /*1780*/  SHF.L.U32 R16, R197, 0x10, RZ ;  /* 0x00000010c5107819 */ /* 0x000fe200000006ff */
[----:B------:R-:W-:Y:S01]  /*1790*/  FMUL.FTZ R247, R223, UR29 ;  /* 0x0000001ddff77c20 */ /* 0x000fe20008410000 */
[C---:B------:R-:W-:Y:S01]  /*17a0*/  PRMT R235, R7.reuse, 0x7632, R235 ;  /* 0x0000763207eb7816 */ /* 0x040fe200000000eb */
[----:B------:R-:W1:Y:S01]  /*17b0*/  @P0 LDC.64 R208, c[0x0][0x438] ;  /* 0x00010e00ffd00b82 */ /* 0x000e620000000a00 */
[----:B------:R-:W-:-:S02]  /*17c0*/  SHF.L.U32 R183, R7, 0x10, RZ ;  /* 0x0000001007b77819 */ /* 0x000fc400000006ff */
[C---:B------:R-:W-:Y:S02]  /*17d0*/  PRMT R197, R199.reuse, 0x7632, R197 ;  /* 0x00007632c7c57816 */ /* 0x040fe400000000c5 */
[----:B------:R-:W-:Y:S02]  /*17e0*/  SHF.L.U32 R195, R199, 0x10, RZ ;  /* 0x00000010c7c37819 */ /* 0x000fe400000006ff */
[C---:B------:R-:W-:Y:S02]  /*17f0*/  PRMT R233, R5.reuse, 0x7632, R233 ;  /* 0x0000763205e97816 */ /* 0x040fe400000000e9 */
[----:B0-----:R-:W-:Y:S02]  /*1800*/  SHF.L.U32 R10, R5, 0x10, RZ ;  /* 0x00000010050a7819 */ /* 0x001fe400000006ff */
        /* <DEDUP_REMOVED lines=9> */
[----:B------:R-:W-:Y:S01]  /*18a0*/  SHF.L.U32 R9, R6, 0x10, RZ ;  /* 0x0000001006097819 */ /* 0x000fe200000006ff */
[----:B------:R0:W5:Y:S01]  /*18b0*/  LDG.E.64 R200, desc[UR20][R2.64] ;  /* 0x0000001402c87981 */ /* 0x000162000c1e1b00 */
[C---:B------:R-:W-:Y:S02]  /*18c0*/  PRMT R189, R190.reuse, 0x7632, R189 ;  /* 0x00007632bebd7816 */ /* 0x040fe400000000bd */
[----:B------:R-:W-:Y:S02]  /*18d0*/  SHF.L.U32 R4, R190, 0x10, RZ ;  /* 0x00000010be047819 */ /* 0x000fe400000006ff */
[C---:B------:R-:W-:Y:S02]  /*18e0*/  PRMT R190, R191.reuse, 0x7632, R190 ;  /* 0x00007632bfbe7816 */ /* 0x040fe400000000be */
[----:B------:R-:W-:-:S02]  /*18f0*/  SHF.L.U32 R6, R191, 0x10, RZ ;  /* 0x00000010bf067819 */ /* 0x000fc400000006ff */
[C---:B------:R-:W-:Y:S02]  /*1900*/  PRMT R191, R184.reuse, 0x7632, R191 ;  /* 0x00007632b8bf7816 */ /* 0x040fe400000000bf */
[----:B0-----:R-:W-:Y:S02]  /*1910*/  SHF.L.U32 R3, R184, 0x10, RZ ;  /* 0x00000010b8037819 */ /* 0x001fe400000006ff */
[----:B------:R-:W-:Y:S01]  /*1920*/  MOV R223, R246 ;  /* 0x000000f600df7202 */ /* 0x000fe20000000f00 */
[----:B------:R-:W-:Y:S01]  /*1930*/  FMUL.FTZ R246, R218, UR29 ;  /* 0x0000001ddaf67c20 */ /* 0x000fe20008410000 */
[----:B------:R-:W-:Y:S01]  /*1940*/  SHF.L.U32 R184, R229, 0x10, RZ ;  /* 0x00000010e5b87819 */ /* 0x000fe200000006ff */
[----:B------:R-:W2:Y:S01]  /*1950*/  LDL R218, [R1+0x110] ;  /* 0x0001100001da7983 */ /* 0x000ea20000100800 */
[----:B------:R-:W-:Y:S01]  /*1960*/  FADD.FTZ R64, R64, R219 ;  /* 0x000000db40407221 */ /* 0x000fe20000010000 */
[-C--:B------:R-:W-:Y:S01]  /*1970*/  FFMA.FTZ R104, R0, R219.reuse, R104 ;  /* 0x000000db00687223 */ /* 0x080fe20000010068 */
[----:B------:R-:W-:Y:S01]  /*1980*/  FMUL.FTZ R245, R245, R219 ;  /* 0x000000dbf5f57220 */ /* 0x000fe20000410000 */
[----:B------:R-:W3:Y:S04]  /*1990*/  LDL R229, [R1+0x108] ;  /* 0x0001080001e57983 */ /* 0x000ee80000100800 */
[----:B------:R-:W4:Y:S01]  /*19a0*/  LDL.LU R219, [R1+0x14] ;  /* 0x0000140001db7983 */ /* 0x000f220000300800 */
[----:B-1----:R-:W-:Y:S01]  /*19b0*/  @P0 IMAD.WIDE.U32 R208, R14, 0x10, R208 ;  /* 0x000000100ed00825 */ /* 0x002fe200078e00d0 */
[----:B------:R-:W-:-:S04]  /*19c0*/  PRMT R32, R186, 0x7632, R32 ;  /* 0x00007632ba207816 */ /* 0x000fc80000000020 */
[----:B------:R-:W5:Y:S01]  /*19d0*/  @P0 LDG.E.128 R160, desc[UR20][R208.64] ;  /* 0x00000014d0a00981 */ /* 0x000f62000c1e1d00 */
[----:B------:R-:W-:Y:S01]  /*19e0*/  PRMT R31, R187, 0x7632, R31 ;  /* 0x00007632bb1f7816 */ /* 0x000fe2000000001f */
[----:B------:R-:W-:Y:S02]  /*19f0*/  FADD.FTZ R65, R65, R184 ;  /* 0x000000b841417221 */ /* 0x000fe40000010000 */
[----:B------:R-:W5:Y:S04]  /*1a00*/  LDG.E.64 R208, desc[UR20][R204.64] ;  /* 0x00000014ccd07981 */ /* 0x000f68000c1e1b00 */
[----:B------:R0:W5:Y:S02]  /*1a10*/  LDG.E.64 R204, desc[UR20][R22.64] ;  /* 0x0000001416cc7981 */ /* 0x000164000c1e1b00 */
[----:B0-----:R-:W-:Y:S01]  /*1a20*/  IMAD.U32 R23, R186, 0x10000, RZ ;  /* 0x00010000ba177824 */ /* 0x001fe200078e00ff */
[----:B------:R-:W-:-:S02]  /*1a30*/  SHF.L.U32 R186, R227, 0x10, RZ ;  /* 0x00000010e3ba7819 */ /* 0x000fc400000006ff */
[----:B------:R-:W-:Y:S02]  /*1a40*/  SHF.L.U32 R22, R187, 0x10, RZ ;  /* 0x00000010bb167819 */ /* 0x000fe400000006ff */
[----:B------:R-:W-:Y:S01]  /*1a50*/  SHF.L.U32 R187, R217, 0x10, RZ ;  /* 0x00000010d9bb7819 */ /* 0x000fe200000006ff */
[----:B------:R-:W-:Y:S01]  /*1a60*/  FMUL.FTZ R238, R213, UR29 ;  /* 0x0000001dd5ee7c20 */ /* 0x000fe20008410000 */
[----:B------:R-:W-:-:S03]  /*1a70*/  FMUL.FTZ R239, R214, UR29 ;  /* 0x0000001dd6ef7c20 */ /* 0x000fc60008410000 */
[----:B------:R-:W-:Y:S01]  /*1a80*/  FFMA.FTZ R103, R238, R187, R103 ;  /* 0x000000bbee677223 */ /* 0x000fe20000010067 */
[C---:B------:R-:W-:Y:S02]  /*1a90*/  PRMT R224, R196.reuse, 0x7632, R224 ;  /* 0x00007632c4e07816 */ /* 0x040fe400000000e0 */
[C---:B------:R-:W-:Y:S02]  /*1aa0*/  PRMT R33, R185.reuse, 0x7632, R33 ;  /* 0x00007632b9217816 */ /* 0x040fe40000000021 */
[----:B------:R-:W-:Y:S02]  /*1ab0*/  SHF.L.U32 R2, R185, 0x10, RZ ;  /* 0x00000010b9027819 */ /* 0x000fe400000006ff */
[----:B------:R-:W-:Y:S02]  /*1ac0*/  SHF.L.U32 R196, R196, 0x10, RZ ;  /* 0x00000010c4c47819 */ /* 0x000fe400000006ff */
[----:B------:R-:W-:Y:S01]  /*1ad0*/  SHF.L.U32 R185, R228, 0x10, RZ ;  /* 0x00000010e4b97819 */ /* 0x000fe200000006ff */
[----:B------:R-:W-:-:S04]  /*1ae0*/  FFMA.FTZ R101, R239, R186, R101 ;  /* 0x000000baef657223 */ /* 0x000fc80000010065 */
[----:B------:R-:W-:Y:S01]  /*1af0*/  FADD.FTZ R67, R67, R185 ;  /* 0x000000b943437221 */ /* 0x000fe20000010000 */
[----:B------:R-:W-:Y:S01]  /*1b00*/  FADD.FTZ R243, R243, R221 ;  /* 0x000000ddf3f37221 */ /* 0x000fe20000010000 */
[----:B------:R-:W-:-:S04]  /*1b10*/  FADD.FTZ R241, R241, R222 ;  /* 0x000000def1f17221 */ /* 0x000fc80000010000 */
[----:B------:R-:W-:Y:S04]  /*1b20*/  STL [R1], R243 ;  /* 0x000000f301007387 */ /* 0x000fe80000100800 */
[----:B------:R0:W-:Y:S01]  /*1b30*/  STL [R1+0x8], R241 ;  /* 0x000008f101007387 */ /* 0x0001e20000100800 */
[-C--:B------:R-:W-:Y:S01]  /*1b40*/  FMUL.FTZ R237, R236, R184.reuse ;  /* 0x000000b8eced7220 */ /* 0x080fe20000410000 */
[----:B0-----:R-:W-:Y:S01]  /*1b50*/  FMUL.FTZ R241, R216, UR29 ;  /* 0x0000001dd8f17c20 */ /* 0x001fe20008410000 */
[----:B------:R-:W-:Y:S01]  /*1b60*/  FMUL.FTZ R243, R242, R221 ;  /* 0x000000ddf2f37220 */ /* 0x000fe20000410000 */
[----:B------:R-:W-:Y:S02]  /*1b70*/  FADD.FTZ R234, R234, R186 ;  /* 0x000000baeaea7221 */ /* 0x000fe40000010000 */
[----:B------:R-:W-:Y:S01]  /*1b80*/  FFMA.FTZ R105, R241, R184, R105 ;  /* 0x000000b8f1697223 */ /* 0x000fe20000010069 */
[----:B------:R-:W-:Y:S01]  /*1b90*/  FMUL.FTZ R242, R240, R222 ;  /* 0x000000def0f27220 */ /* 0x000fe20000410000 */
[----:B------:R-:W3:Y:S01]  /*1ba0*/  LDL.LU R184, [R1+0x1c] ;  /* 0x00001c0001b87983 */ /* 0x000ee20000300800 */
[----:B------:R-:W-:-:S03]  /*1bb0*/  FMUL.FTZ R240, R215, UR29 ;  /* 0x0000001dd7f07c20 */ /* 0x000fc60008410000 */
[----:B------:R-:W3:Y:S01]  /*1bc0*/  LDL.LU R216, [R1+0x24] ;  /* 0x0000240001d87983 */ /* 0x000ee20000300800 */
[----:B------:R-:W-:-:S03]  /*1bd0*/  FADD.FTZ R231, R231, R187 ;  /* 0x000000bbe7e77221 */ /* 0x000fc60000010000 */
[----:B------:R-:W3:Y:S04]  /*1be0*/  LDL R215, [R1+0xf8] ;  /* 0x0000f80001d77983 */ /* 0x000ee80000100800 */
[----:B------:R0:W-:Y:S04]  /*1bf0*/  STL [R1+0x4], R234 ;  /* 0x000004ea01007387 */ /* 0x0001e80000100800 */
[----:B------:R-:W3:Y:S04]  /*1c00*/  LDL.LU R214, [R1+0x2c] ;  /* 0x00002c0001d67983 */ /* 0x000ee80000300800 */
[----:B------:R-:W3:Y:S01]  /*1c10*/  LDL R213, [R1+0x100] ;  /* 0x0001000001d57983 */ /* 0x000ee20000100800 */
[----:B0-----:R-:W-:-:S03]  /*1c20*/  FMUL.FTZ R234, R230, R187 ;  /* 0x000000bbe6ea7220 */ /* 0x001fc60000410000 */
[----:B------:R0:W-:Y:S04]  /*1c30*/  STL [R1+0xc], R231 ;  /* 0x00000ce701007387 */ /* 0x0001e80000100800 */
[----:B------:R-:W3:Y:S01]  /*1c40*/  LDL.LU R187, [R1+0x34] ;  /* 0x0000340001bb7983 */ /* 0x000ee20000300800 */
[----:B------:R-:W-:Y:S01]  /*1c50*/  FMUL.FTZ R236, R226, R185 ;  /* 0x000000b9e2ec7220 */ /* 0x000fe20000410000 */
[----:B------:R-:W-:Y:S01]  /*1c60*/  MOV R226, R235 ;  /* 0x000000eb00e27202 */ /* 0x000fe20000000f00 */
[----:B------:R-:W-:Y:S02]  /*1c70*/  FMUL.FTZ R235, R232, R186 ;  /* 0x000000bae8eb7220 */ /* 0x000fe40000410000 */
[----:B------:R-:W3:Y:S01]  /*1c80*/  LDL R186, [R1+0xe8] ;  /* 0x0000e80001ba7983 */ /* 0x000ee20000100800 */
[----:B------:R-:W-:Y:S01]  /*1c90*/  FFMA.FTZ R107, R240, R185, R107 ;  /* 0x000000b9f06b7223 */ /* 0x000fe2000001006b */
[----:B----4-:R-:W-:-:S05]  /*1ca0*/  FADD.FTZ R219, R219, R196 ;  /* 0x000000c4dbdb7221 */ /* 0x010fca0000010000 */
[----:B------:R1:W-:Y:S04]  /*1cb0*/  STL [R1+0x14], R219 ;  /* 0x000014db01007387 */ /* 0x0003e80000100800 */
[----:B------:R-:W4:Y:S01]  /*1cc0*/  LDL.LU R185, [R1+0x3c] ;  /* 0x00003c0001b97983 */ /* 0x000f220000300800 */
[C---:B------:R-:W-:Y:S02]  /*1cd0*/  PRMT R14, R198.reuse, 0x7632, R14 ;  /* 0x00007632c60e7816 */ /* 0x040fe4000000000e */
[----:B------:R-:W-:Y:S01]  /*1ce0*/  SHF.L.U32 R198, R198, 0x10, RZ ;  /* 0x00000010c6c67819 */ /* 0x000fe200000006ff */
[----:B------:R-:W-:Y:S01]  /*1cf0*/  FMUL.FTZ R232, R211, UR29 ;  /* 0x0000001dd3e87c20 */ /* 0x000fe20008410000 */
[----:B------:R-:W-:Y:S01]  /*1d00*/  FADD.FTZ R66, R66, R220 ;  /* 0x000000dc42427221 */ /* 0x000fe20000010000 */
[-C--:B------:R-:W-:Y:S01]  /*1d10*/  FFMA.FTZ R106, R248, R220.reuse, R106 ;  /* 0x000000dcf86a7223 */ /* 0x080fe2000001006a */
[----:B------:R-:W-:Y:S01]  /*1d20*/  FMUL.FTZ R244, R244, R220 ;  /* 0x000000dcf4f47220 */ /* 0x000fe20000410000 */
[----:B0-----:R-:W-:Y:S01]  /*1d30*/  FMUL.FTZ R231, R210, UR29 ;  /* 0x0000001dd2e77c20 */ /* 0x001fe20008410000 */
[----:B------:R-:W-:Y:S01]  /*1d40*/  MOV R220, R233 ;  /* 0x000000e900dc7202 */ /* 0x000fe20000000f00 */
[-C--:B------:R-:W-:Y:S01]  /*1d50*/  FFMA.FTZ R98, R232, R16.reuse, R98 ;  /* 0x00000010e8627223 */ /* 0x080fe20000010062 */
[----:B--2---:R-:W-:Y:S01]  /*1d60*/  FMUL.FTZ R228, R218, R16 ;  /* 0x00000010dae47220 */ /* 0x004fe20000410000 */
[----:B------:R-:W-:Y:S01]  /*1d70*/  FMUL.FTZ R233, R212, UR29 ;  /* 0x0000001dd4e97c20 */ /* 0x000fe20008410000 */
[----:B------:R-:W-:Y:S01]  /*1d80*/  FFMA.FTZ R92, R231, R198, R92 ;  /* 0x000000c6e75c7223 */ /* 0x000fe2000001005c */
[----:B---3--:R-:W-:-:S02]  /*1d90*/  FMUL.FTZ R229, R229, R196 ;  /* 0x000000c4e5e57220 */ /* 0x008fc40000410000 */
[----:B------:R-:W-:Y:S01]  /*1da0*/  FFMA.FTZ R96, R233, R196, R96 ;  /* 0x000000c4e9607223 */ /* 0x000fe20000010060 */
[----:B------:R-:W-:Y:S01]  /*1db0*/  FMUL.FTZ R230, R20, UR29 ;  /* 0x0000001d14e67c20 */ /* 0x000fe20008410000 */
[----:B------:R-:W-:Y:S01]  /*1dc0*/  SHF.L.U32 R20, R224, 0x10, RZ ;  /* 0x00000010e0147819 */ /* 0x000fe200000006ff */
[----:B------:R-:W-:Y:S01]  /*1dd0*/  FMUL.FTZ R224, R193, UR29 ;  /* 0x0000001dc1e07c20 */ /* 0x000fe20008410000 */
[----:B------:R-:W-:Y:S01]  /*1de0*/  MOV R218, R226 ;  /* 0x000000e200da7202 */ /* 0x000fe20000000f00 */
[----:B------:R-:W-:Y:S01]  /*1df0*/  FFMA.FTZ R94, R230, R195, R94 ;  /* 0x000000c3e65e7223 */ /* 0x000fe2000001005e */
[----:B-1----:R-:W-:Y:S01]  /*1e00*/  MOV R219, R223 ;  /* 0x000000df00db7202 */ /* 0x002fe20000000f00 */
[----:B------:R-:W-:Y:S01]  /*1e10*/  FMUL.FTZ R223, R192, UR29 ;  /* 0x0000001dc0df7c20 */ /* 0x000fe20008410000 */
[----:B------:R-:W-:Y:S01]  /*1e20*/  FFMA.FTZ R100, R247, R221, R100 ;  /* 0x000000ddf7647223 */ /* 0x000fe20000010064 */
[----:B------:R-:W-:Y:S01]  /*1e30*/  FADD.FTZ R184, R184, R16 ;  /* 0x00000010b8b87221 */ /* 0x000fe20000010000 */
[----:B------:R-:W-:-:S04]  /*1e40*/  FADD.FTZ R216, R216, R198 ;  /* 0x000000c6d8d87221 */ /* 0x000fc80000010000 */
[----:B------:R0:W-:Y:S01]  /*1e50*/  STL [R1+0x1c], R184 ;  /* 0x00001cb801007387 */ /* 0x0001e20000100800 */
[----:B------:R-:W-:Y:S02]  /*1e60*/  SHF.L.U32 R16, R14, 0x10, RZ ;  /* 0x000000100e107819 */ /* 0x000fe400000006ff */
[----:B------:R-:W-:Y:S01]  /*1e70*/  SHF.L.U32 R14, R197, 0x10, RZ ;  /* 0x00000010c50e7819 */ /* 0x000fe200000006ff */
[----:B------:R-:W-:Y:S01]  /*1e80*/  FMUL.FTZ R227, R215, R198 ;  /* 0x000000c6d7e37220 */ /* 0x000fe20000410000 */
[----:B0-----:R-:W2:Y:S01]  /*1e90*/  LDL R184, [R1+0xf0] ;  /* 0x0000f00001b87983 */ /* 0x001ea20000100800 */
[----:B------:R-:W-:-:S03]  /*1ea0*/  FADD.FTZ R214, R214, R195 ;  /* 0x000000c3d6d67221 */ /* 0x000fc60000010000 */
[----:B------:R-:W-:Y:S04]  /*1eb0*/  STL [R1+0x24], R216 ;  /* 0x000024d801007387 */ /* 0x000fe80000100800 */
[----:B------:R-:W3:Y:S04]  /*1ec0*/  LDL.LU R211, [R1+0x44] ;  /* 0x0000440001d37983 */ /* 0x000ee80000300800 */
[----:B------:R-:W3:Y:S01]  /*1ed0*/  LDL R210, [R1+0xd8] ;  /* 0x0000d80001d27983 */ /* 0x000ee20000100800 */
[----:B------:R-:W-:-:S03]  /*1ee0*/  FADD.FTZ R187, R187, R11 ;  /* 0x0000000bbbbb7221 */ /* 0x000fc60000010000 */
[----:B------:R-:W-:Y:S04]  /*1ef0*/  STL [R1+0x2c], R214 ;  /* 0x00002cd601007387 */ /* 0x000fe80000100800 */
[----:B------:R-:W3:Y:S04]  /*1f00*/  LDL R197, [R1+0xe0] ;  /* 0x0000e00001c57983 */ /* 0x000ee80000100800 */
[----:B------:R-:W3:Y:S04]  /*1f10*/  LDL.LU R198, [R1+0x4c] ;  /* 0x00004c0001c67983 */ /* 0x000ee80000300800 */
[----:B------:R0:W-:Y:S04]  /*1f20*/  STL [R1+0x34], R187 ;  /* 0x000034bb01007387 */ /* 0x0001e80000100800 */
[----:B------:R-:W3:Y:S01]  /*1f30*/  LDL.LU R196, [R1+0x54] ;  /* 0x0000540001c47983 */ /* 0x000ee20000300800 */
[----:B------:R-:W-:Y:S01]  /*1f40*/  FMUL.FTZ R226, R213, R195 ;  /* 0x000000c3d5e27220 */ /* 0x000fe20000410000 */
[----:B------:R-:W-:Y:S01]  /*1f50*/  MOV R213, R225 ;  /* 0x000000e100d57202 */ /* 0x000fe20000000f00 */
[----:B------:R-:W-:Y:S01]  /*1f60*/  FMUL.FTZ R225, R194, UR29 ;  /* 0x0000001dc2e17c20 */ /* 0x000fe20008410000 */
[----:B------:R-:W3:Y:S04]  /*1f70*/  LDL R195, [R1+0xc8] ;  /* 0x0000c80001c37983 */ /* 0x000ee80000100800 */
[----:B------:R-:W3:Y:S01]  /*1f80*/  LDL R193, [R1+0xd0] ;  /* 0x0000d00001c17983 */ /* 0x000ee20000100800 */
[----:B------:R-:W-:-:S03]  /*1f90*/  FMUL.FTZ R221, R186, R11 ;  /* 0x0000000bbadd7220 */ /* 0x000fc60000410000 */
[----:B------:R-:W3:Y:S04]  /*1fa0*/  LDL.LU R192, [R1+0x64] ;  /* 0x0000640001c07983 */ /* 0x000ee80000300800 */
[----:B------:R-:W3:Y:S04]  /*1fb0*/  LDL.LU R194, [R1+0x5c] ;  /* 0x00005c0001c27983 */ /* 0x000ee80000300800 */
[----:B0-----:R-:W3:Y:S04]  /*1fc0*/  LDL R187, [R1+0xb8] ;  /* 0x0000b80001bb7983 */ /* 0x001ee80000100800 */
[----:B------:R-:W3:Y:S01]  /*1fd0*/  LDL.LU R186, [R1+0x6c] ;  /* 0x00006c0001ba7983 */ /* 0x000ee20000300800 */
[----:B----4-:R-:W-:-:S05]  /*1fe0*/  FADD.FTZ R185, R185, R10 ;  /* 0x0000000ab9b97221 */ /* 0x010fca0000010000 */
[----:B------:R0:W-:Y:S04]  /*1ff0*/  STL [R1+0x3c], R185 ;  /* 0x00003cb901007387 */ /* 0x0001e80000100800 */
[----:B0-----:R-:W4:Y:S01]  /*2000*/  LDL R185, [R1+0xc0] ;  /* 0x0000c00001b97983 */ /* 0x001f220000100800 */
[----:B------:R-:W-:Y:S01]  /*2010*/  FFMA.FTZ R88, R225, R11, R88 ;  /* 0x0000000be1587223 */ /* 0x000fe20000010058 */
[----:B------:R-:W-:Y:S01]  /*2020*/  SHF.L.U32 R11, R220, 0x10, RZ ;  /* 0x00000010dc0b7819 */ /* 0x000fe200000006ff */
[----:B------:R-:W-:Y:S01]  /*2030*/  FMUL.FTZ R216, R181, UR29 ;  /* 0x0000001db5d87c20 */ /* 0x000fe20008410000 */
[----:B------:R-:W-:Y:S01]  /*2040*/  FMUL.FTZ R215, R180, UR29 ;  /* 0x0000001db4d77c20 */ /* 0x000fe20008410000 */
[-C--:B------:R-:W-:Y:S01]  /*2050*/  FFMA.FTZ R90, R224, R10.reuse, R90 ;  /* 0x0000000ae05a7223 */ /* 0x080fe2000001005a */
[----:B------:R-:W-:Y:S01]  /*2060*/  FFMA.FTZ R84, R223, R9, R84 ;  /* 0x00000009df547223 */ /* 0x000fe20000010054 */
[----:B------:R-:W-:Y:S01]  /*2070*/  FMUL.FTZ R217, R182, UR29 ;  /* 0x0000001db6d97c20 */ /* 0x000fe20008410000 */
[----:B--2---:R-:W-:-:S02]  /*2080*/  FMUL.FTZ R220, R184, R10 ;  /* 0x0000000ab8dc7220 */ /* 0x004fc40000410000 */
[----:B------:R-:W2:Y:S01]  /*2090*/  LDL.LU R184, [R1+0x10] ;  /* 0x0000100001b87983 */ /* 0x000ea20000300800 */
[----:B---3--:R-:W-:-:S05]  /*20a0*/  FADD.FTZ R211, R211, R9 ;  /* 0x00000009d3d37221 */ /* 0x008fca0000010000 */
[----:B------:R0:W-:Y:S01]  /*20b0*/  STL [R1+0x44], R211 ;  /* 0x000044d301007387 */ /* 0x0001e20000100800 */
[----:B------:R-:W-:Y:S01]  /*20c0*/  FADD.FTZ R198, R198, R183 ;  /* 0x000000b7c6c67221 */ /* 0x000fe20000010000 */
[----:B------:R-:W-:-:S04]  /*20d0*/  FADD.FTZ R196, R196, R7 ;  /* 0x00000007c4c47221 */ /* 0x000fc80000010000 */
[----:B------:R1:W-:Y:S04]  /*20e0*/  STL [R1+0x4c], R198 ;  /* 0x00004cc601007387 */ /* 0x0003e80000100800 */
[----:B------:R-:W-:Y:S04]  /*20f0*/  STL [R1+0x54], R196 ;  /* 0x000054c401007387 */ /* 0x000fe80000100800 */
[----:B------:R-:W3:Y:S01]  /*2100*/  LDL.LU R181, [R1+0x74] ;  /* 0x0000740001b57983 */ /* 0x000ee20000300800 */
[----:B------:R-:W-:-:S03]  /*2110*/  FADD.FTZ R192, R192, R4 ;  /* 0x00000004c0c07221 */ /* 0x000fc60000010000 */
[----:B------:R-:W3:Y:S01]  /*2120*/  LDL R180, [R1+0xa8] ;  /* 0x0000a80001b47983 */ /* 0x000ee20000100800 */
[----:B------:R-:W-:Y:S01]  /*2130*/  FADD.FTZ R194, R194, R5 ;  /* 0x00000005c2c27221 */ /* 0x000fe20000010000 */
[----:B------:R-:W-:Y:S01]  /*2140*/  SHF.L.U32 R10, R219, 0x10, RZ ;  /* 0x00000010db0a7819 */ /* 0x000fe200000006ff */
[----:B------:R-:W-:Y:S01]  /*2150*/  FMUL.FTZ R219, R210, R9 ;  /* 0x00000009d2db7220 */ /* 0x000fe20000410000 */
[----:B0-----:R-:W-:Y:S02]  /*2160*/  FMUL.FTZ R211, R187, R4 ;  /* 0x00000004bbd37220 */ /* 0x001fe40000410000 */
[----:B------:R-:W-:Y:S01]  /*2170*/  STL [R1+0x5c], R194 ;  /* 0x00005cc201007387 */ /* 0x000fe20000100800 */
[----:B------:R-:W-:-:S03]  /*2180*/  FADD.FTZ R186, R186, R6 ;  /* 0x00000006baba7221 */ /* 0x000fc60000010000 */
[----:B------:R-:W-:Y:S01]  /*2190*/  STL [R1+0x64], R192 ;  /* 0x000064c001007387 */ /* 0x000fe20000100800 */
[----:B------:R-:W-:Y:S01]  /*21a0*/  SHF.L.U32 R9, R218, 0x10, RZ ;  /* 0x00000010da097819 */ /* 0x000fe200000006ff */
[----:B------:R-:W-:Y:S02]  /*21b0*/  FMUL.FTZ R218, R197, R183 ;  /* 0x000000b7c5da7220 */ /* 0x000fe40000410000 */
[----:B------:R-:W3:Y:S01]  /*21c0*/  LDL.LU R187, [R1+0x7c] ;  /* 0x00007c0001bb7983 */ /* 0x000ee20000300800 */
[----:B-1----:R-:W-:Y:S01]  /*21d0*/  FMUL.FTZ R198, R36, UR29 ;  /* 0x0000001d24c67c20 */ /* 0x002fe20008410000 */
[----:B------:R-:W-:Y:S02]  /*21e0*/  FMUL.FTZ R197, R35, UR29 ;  /* 0x0000001d23c57c20 */ /* 0x000fe40008410000 */
[----:B------:R0:W-:Y:S04]  /*21f0*/  STL [R1+0x6c], R186 ;  /* 0x00006cba01007387 */ /* 0x0001e80000100800 */
[----:B0-----:R-:W3:Y:S04]  /*2200*/  LDL R186, [R1+0xb0] ;  /* 0x0000b00001ba7983 */ /* 0x001ee80000100800 */
[----:B------:R0:W5:Y:S04]  /*2210*/  LDL.LU R36, [R1+0x168] ;  /* 0x0001680001247983 */ /* 0x0001680000300800 */
[----:B------:R0:W5:Y:S01]  /*2220*/  LDL.LU R35, [R1+0x164] ;  /* 0x0001640001237983 */ /* 0x0001620000300800 */
[----:B----4-:R-:W-:-:S03]  /*2230*/  FMUL.FTZ R210, R185, R6 ;  /* 0x00000006b9d27220 */ /* 0x010fc60000410000 */
[----:B------:R-:W4:Y:S04]  /*2240*/  LDL.LU R185, [R1+0x84] ;  /* 0x0000840001b97983 */ /* 0x000f280000300800 */
[----:B------:R-:W4:Y:S01]  /*2250*/  LDL R182, [R1+0x98] ;  /* 0x0000980001b67983 */ /* 0x000f220000100800 */
[----:B------:R-:W-:Y:S01]  /*2260*/  FMUL.FTZ R196, R34, UR29 ;  /* 0x0000001d22c47c20 */ /* 0x000fe20008410000 */
[----:B------:R-:W-:Y:S02]  /*2270*/  FFMA.FTZ R102, R246, R222, R102 ;  /* 0x000000def6667223 */ /* 0x000fe40000010066 */
[----:B------:R0:W5:Y:S01]  /*2280*/  LDL.LU R34, [R1+0x160] ;  /* 0x0001600001227983 */ /* 0x0001620000300800 */
[----:B------:R-:W-:Y:S01]  /*2290*/  FMUL.FTZ R222, R12, UR29 ;  /* 0x0000001d0cde7c20 */ /* 0x000fe20008410000 */
[----:B------:R-:W-:Y:S01]  /*22a0*/  SHF.L.U32 R12, R199, 0x10, RZ ;  /* 0x00000010c70c7819 */ /* 0x000fe200000006ff */
[----:B------:R-:W-:Y:S01]  /*22b0*/  FMUL.FTZ R214, R8, UR29 ;  /* 0x0000001d08d67c20 */ /* 0x000fe20008410000 */
[----:B------:R-:W-:Y:S01]  /*22c0*/  SHF.L.U32 R8, R213, 0x10, RZ ;  /* 0x00000010d5087819 */ /* 0x000fe200000006ff */
[----:B------:R-:W-:Y:S01]  /*22d0*/  FMUL.FTZ R213, R195, R7 ;  /* 0x00000007c3d57220 */ /* 0x000fe20000410000 */
[----:B------:R-:W-:Y:S01]  /*22e0*/  FFMA.FTZ R86, R222, R183, R86 ;  /* 0x000000b7de567223 */ /* 0x000fe20000010056 */
[----:B------:R-:W-:Y:S01]  /*22f0*/  FFMA.FTZ R74, R198, R2, R74 ;  /* 0x00000002c64a7223 */ /* 0x000fe2000001004a */
[----:B------:R-:W-:Y:S01]  /*2300*/  FMUL.FTZ R212, R193, R5 ;  /* 0x00000005c1d47220 */ /* 0x000fe20000410000 */
[----:B------:R-:W-:Y:S01]  /*2310*/  FFMA.FTZ R68, R197, R23, R68 ;  /* 0x00000017c5447223 */ /* 0x000fe20000010044 */
[----:B--2---:R-:W-:-:S04]  /*2320*/  FMUL.FTZ R199, R184, UR29 ;  /* 0x0000001db8c77c20 */ /* 0x004fc80008410000 */
[----:B------:R-:W-:Y:S01]  /*2330*/  FFMA.FTZ R72, R199, R3, R72 ;  /* 0x00000003c7487223 */ /* 0x000fe20000010048 */
[----:B---3--:R-:W-:-:S05]  /*2340*/  FADD.FTZ R181, R181, R3 ;  /* 0x00000003b5b57221 */ /* 0x008fca0000010000 */
[----:B------:R1:W-:Y:S01]  /*2350*/  STL [R1+0x74], R181 ;  /* 0x000074b501007387 */ /* 0x0003e20000100800 */
[----:B------:R-:W-:Y:S01]  /*2360*/  FMUL.FTZ R195, R180, R3 ;  /* 0x00000003b4c37220 */ /* 0x000fe20000410000 */
[----:B------:R-:W-:Y:S02]  /*2370*/  SHF.L.U32 R3, R33, 0x10, RZ ;  /* 0x0000001021037819 */ /* 0x000fe400000006ff */
[----:B------:R0:W5:Y:S04]  /*2380*/  LDL.LU R33, [R1+0x15c] ;  /* 0x00015c0001217983 */ /* 0x0001680000300800 */
[----:B------:R-:W2:Y:S01]  /*2390*/  LDL.LU R184, [R1+0x8c] ;  /* 0x00008c0001b87983 */ /* 0x000ea20000300800 */
[----:B-1----:R-:W-:-:S03]  /*23a0*/  FADD.FTZ R181, RZ, R245 ;  /* 0x000000f5ffb57221 */ /* 0x002fc60000010000 */
[----:B------:R-:W3:Y:S01]  /*23b0*/  LDL R183, [R1+0xa0] ;  /* 0x0000a00001b77983 */ /* 0x000ee20000100800 */
[----:B------:R-:W-:Y:S01]  /*23c0*/  FADD.FTZ R181, R237, R181 ;  /* 0x000000b5edb57221 */ /* 0x000fe20000010000 */
[----:B------:R-:W-:-:S03]  /*23d0*/  FADD.FTZ R187, R187, R2 ;  /* 0x00000002bbbb7221 */ /* 0x000fc60000010000 */
[----:B------:R-:W-:Y:S02]  /*23e0*/  FADD.FTZ R181, R244, R181 ;  /* 0x000000b5f4b57221 */ /* 0x000fe40000010000 */
[----:B------:R1:W-:Y:S02]  /*23f0*/  STL [R1+0x7c], R187 ;  /* 0x00007cbb01007387 */ /* 0x0003e40000100800 */
[----:B------:R-:W-:Y:S01]  /*2400*/  FADD.FTZ R181, R236, R181 ;  /* 0x000000b5ecb57221 */ /* 0x000fe20000010000 */
[----:B------:R-:W-:Y:S01]  /*2410*/  FMUL.FTZ R194, R186, R2 ;  /* 0x00000002bac27220 */ /* 0x000fe20000410000 */
[----:B------:R-:W-:Y:S02]  /*2420*/  SHF.L.U32 R2, R32, 0x10, RZ ;  /* 0x0000001020027819 */ /* 0x000fe400000006ff */
[----:B------:R0:W5:Y:S04]  /*2430*/  LDL.LU R32, [R1+0x158] ;  /* 0x0001580001207983 */ /* 0x0001680000300800 */
[----:B-1----:R-:W3:Y:S04]  /*2440*/  LDL.LU R187, [R1+0x18] ;  /* 0x0000180001bb7983 */ /* 0x002ee80000300800 */
[----:B------:R-:W3:Y:S01]  /*2450*/  LDL R186, [R1+0x10c] ;  /* 0x00010c0001ba7983 */ /* 0x000ee20000100800 */
[----:B----4-:R-:W-:Y:S01]  /*2460*/  FADD.FTZ R185, R185, R23 ;  /* 0x00000017b9b97221 */ /* 0x010fe20000010000 */
[----:B------:R-:W-:-:S04]  /*2470*/  FMUL.FTZ R193, R182, R23 ;  /* 0x00000017b6c17220 */ /* 0x000fc80000410000 */
[----:B------:R1:W-:Y:S01]  /*2480*/  STL [R1+0x84], R185 ;  /* 0x000084b901007387 */ /* 0x0003e20000100800 */
[----:B------:R-:W-:Y:S01]  /*2490*/  SHF.L.U32 R182, R31, 0x10, RZ ;  /* 0x000000101fb67819 */ /* 0x000fe200000006ff */
[----:B------:R-:W-:Y:S02]  /*24a0*/  FADD.FTZ R23, R243, R181 ;  /* 0x000000b5f3177221 */ /* 0x000fe40000010000 */
[----:B------:R0:W5:Y:S04]  /*24b0*/  LDL.LU R31, [R1+0x154] ;  /* 0x00015400011f7983 */ /* 0x0001680000300800 */
[----:B------:R-:W4:Y:S01]  /*24c0*/  LDL.LU R181, [R1+0x20] ;  /* 0x0000200001b57983 */ /* 0x000f220000300800 */
[----:B------:R-:W-:Y:S01]  /*24d0*/  FFMA.FTZ R180, R0, R245, RZ ;  /* 0x000000f500b47223 */ /* 0x000fe200000100ff */
[----:B------:R-:W-:-:S02]  /*24e0*/  SHF.L.U32 R18, R18, 0x10, RZ ;  /* 0x0000001012127819 */ /* 0x000fc400000006ff */
[----:B-1----:R-:W4:Y:S01]  /*24f0*/  LDL R185, [R1+0x114] ;  /* 0x0001140001b97983 */ /* 0x002f220000100800 */
[----:B------:R-:W-:-:S04]  /*2500*/  FFMA.FTZ R180, R241, R237, R180 ;  /* 0x000000edf1b47223 */ /* 0x000fc800000100b4 */
[----:B------:R-:W-:-:S04]  /*2510*/  FFMA.FTZ R180, R248, R244, R180 ;  /* 0x000000f4f8b47223 */ /* 0x000fc800000100b4 */
[----:B------:R-:W-:-:S04]  /*2520*/  FFMA.FTZ R180, R240, R236, R180 ;  /* 0x000000ecf0b47223 */ /* 0x000fc800000100b4 */
[----:B------:R-:W-:Y:S01]  /*2530*/  FFMA.FTZ R180, R247, R243, R180 ;  /* 0x000000f3f7b47223 */ /* 0x000fe200000100b4 */
[----:B------:R-:W-:-:S03]  /*2540*/  FADD.FTZ R23, R235, R23 ;  /* 0x00000017eb177221 */ /* 0x000fc60000010000 */
[----:B------:R-:W-:Y:S01]  /*2550*/  FFMA.FTZ R180, R239, R235, R180 ;  /* 0x000000ebefb47223 */ /* 0x000fe200000100b4 */
[----:B------:R-:W-:Y:S01]  /*2560*/  FFMA.FTZ R70, R196, R22, R70 ;  /* 0x00000016c4467223 */ /* 0x000fe20000010046 */
[----:B------:R-:W-:Y:S01]  /*2570*/  FFMA.FTZ R78, R214, R6, R78 ;  /* 0x00000006d64e7223 */ /* 0x000fe2000001004e */
[----:B------:R-:W-:Y:S01]  /*2580*/  SHF.L.U32 R6, R191, 0x10, RZ ;  /* 0x00000010bf067819 */ /* 0x000fe200000006ff */
[----:B------:R-:W-:Y:S01]  /*2590*/  FADD.FTZ R23, R242, R23 ;  /* 0x00000017f2177221 */ /* 0x000fe20000010000 */
[----:B------:R-:W-:Y:S01]  /*25a0*/  FMUL.FTZ R191, R21, UR29 ;  /* 0x0000001d15bf7c20 */ /* 0x000fe20008410000 */
[----:B------:R-:W-:Y:S01]  /*25b0*/  FFMA.FTZ R76, R215, R4, R76 ;  /* 0x00000004d74c7223 */ /* 0x000fe2000001004c */
[----:B------:R-:W-:Y:S01]  /*25c0*/  SHF.L.U32 R4, R190, 0x10, RZ ;  /* 0x00000010be047819 */ /* 0x000fe200000006ff */
[----:B------:R-:W-:Y:S01]  /*25d0*/  FADD.FTZ R21, R234, R23 ;  /* 0x00000017ea157221 */ /* 0x000fe20000010000 */
[----:B------:R-:W-:Y:S01]  /*25e0*/  FFMA.FTZ R97, R191, R20, R97 ;  /* 0x00000014bf617223 */ /* 0x000fe20000010061 */
[----:B--2---:R-:W-:Y:S01]  /*25f0*/  FADD.FTZ R184, R184, R22 ;  /* 0x00000016b8b87221 */ /* 0x004fe20000010000 */
[----:B---3--:R-:W-:-:S04]  /*2600*/  FMUL.FTZ R192, R183, R22 ;  /* 0x00000016b7c07220 */ /* 0x008fc80000410000 */
[----:B------:R1:W-:Y:S04]  /*2610*/  STL [R1+0x8c], R184 ;  /* 0x00008cb801007387 */ /* 0x0003e80000100800 */
[----:B-1----:R-:W2:Y:S04]  /*2620*/  LDL.LU R184, [R1+0x28] ;  /* 0x0000280001b87983 */ /* 0x002ea80000300800 */
[----:B------:R-:W3:Y:S01]  /*2630*/  LDL R183, [R1+0xfc] ;  /* 0x0000fc0001b77983 */ /* 0x000ee20000100800 */
[----:B------:R-:W-:-:S05]  /*2640*/  FADD.FTZ R187, R187, R20 ;  /* 0x00000014bbbb7221 */ /* 0x000fca0000010000 */
[----:B------:R-:W-:Y:S01]  /*2650*/  STL [R1+0x18], R187 ;  /* 0x000018bb01007387 */ /* 0x000fe20000100800 */
[----:B------:R-:W-:-:S04]  /*2660*/  FFMA.FTZ R22, R246, R242, R180 ;  /* 0x000000f2f6167223 */ /* 0x000fc800000100b4 */
[----:B------:R-:W-:Y:S01]  /*2670*/  FFMA.FTZ R22, R238, R234, R22 ;  /* 0x000000eaee167223 */ /* 0x000fe20000010016 */
[----:B------:R-:W-:-:S03]  /*2680*/  FMUL.FTZ R190, R186, R20 ;  /* 0x00000014babe7220 */ /* 0x000fc60000410000 */
[----:B------:R-:W-:Y:S01]  /*2690*/  FFMA.FTZ R20, R233, R229, R22 ;  /* 0x000000e5e9147223 */ /* 0x000fe20000010016 */
[----:B----4-:R-:W-:-:S05]  /*26a0*/  FADD.FTZ R181, R181, R18 ;  /* 0x00000012b5b57221 */ /* 0x010fca0000010000 */
[----:B------:R1:W-:Y:S04]  /*26b0*/  STL [R1+0x20], R181 ;  /* 0x000020b501007387 */ /* 0x0003e80000100800 */
[----:B-1----:R-:W4:Y:S04]  /*26c0*/  LDL.LU R181, [R1+0x30] ;  /* 0x0000300001b57983 */ /* 0x002f280000300800 */
[----:B------:R-:W4:Y:S04]  /*26d0*/  LDL R23, [R1+0x104] ;  /* 0x0001040001177983 */ /* 0x000f280000100800 */
[----:B------:R-:W4:Y:S01]  /*26e0*/  LDL.LU R22, [R1+0x38] ;  /* 0x0000380001167983 */ /* 0x000f220000300800 */
[----:B------:R-:W-:Y:S01]  /*26f0*/  FFMA.FTZ R82, R216, R5, R82 ;  /* 0x00000005d8527223 */ /* 0x000fe20000010052 */
[----:B------:R-:W-:Y:S01]  /*2700*/  FADD.FTZ R21, R229, R21 ;  /* 0x00000015e5157221 */ /* 0x000fe20000010000 */
[----:B------:R-:W-:Y:S01]  /*2710*/  SHF.L.U32 R5, R189, 0x10, RZ ;  /* 0x00000010bd057819 */ /* 0x000fe200000006ff */
[----:B------:R-:W-:Y:S01]  /*2720*/  FMUL.FTZ R189, R19, UR29 ;  /* 0x0000001d13bd7c20 */ /* 0x000fe20008410000 */
[----:B------:R-:W-:Y:S01]  /*2730*/  FFMA.FTZ R20, R191, R190, R20 ;  /* 0x000000bebf147223 */ /* 0x000fe20000010014 */
[----:B------:R-:W-:Y:S01]  /*2740*/  FFMA.FTZ R80, R217, R7, R80 ;  /* 0x00000007d9507223 */ /* 0x000fe20000010050 */
[----:B------:R-:W-:Y:S01]  /*2750*/  FADD.FTZ R19, R190, R21 ;  /* 0x00000015be137221 */ /* 0x000fe20000010000 */
[----:B------:R-:W-:-:S02]  /*2760*/  IMAD.U32 R7, R188, 0x10000, RZ ;  /* 0x00010000bc077824 */ /* 0x000fc400078e00ff */
[-C--:B------:R-:W-:Y:S01]  /*2770*/  FFMA.FTZ R99, R189, R18.reuse, R99 ;  /* 0x00000012bd637223 */ /* 0x080fe20000010063 */
[----:B------:R-:W-:Y:S01]  /*2780*/  FMUL.FTZ R188, R185, R18 ;  /* 0x00000012b9bc7220 */ /* 0x000fe20000410000 */
[----:B------:R-:W-:Y:S01]  /*2790*/  FFMA.FTZ R18, R232, R228, R20 ;  /* 0x000000e4e8127223 */ /* 0x000fe20000010014 */
[----:B------:R-:W-:Y:S01]  /*27a0*/  FADD.FTZ R19, R228, R19 ;  /* 0x00000013e4137221 */ /* 0x000fe20000010000 */
[----:B------:R-:W-:Y:S01]  /*27b0*/  FMUL.FTZ R187, R17, UR29 ;  /* 0x0000001d11bb7c20 */ /* 0x000fe20008410000 */
[----:B------:R-:W4:Y:S01]  /*27c0*/  LDL R21, [R1+0xec] ;  /* 0x0000ec0001157983 */ /* 0x000f220000100800 */
[----:B------:R-:W-:Y:S01]  /*27d0*/  FFMA.FTZ R18, R189, R188, R18 ;  /* 0x000000bcbd127223 */ /* 0x000fe20000010012 */
[----:B------:R-:W-:Y:S02]  /*27e0*/  FADD.FTZ R17, R188, R19 ;  /* 0x00000013bc117221 */ /* 0x000fe40000010000 */
[----:B------:R-:W4:Y:S01]  /*27f0*/  LDL R180, [R1+0xf4] ;  /* 0x0000f40001b47983 */ /* 0x000f220000100800 */
[----:B------:R-:W-:Y:S01]  /*2800*/  FFMA.FTZ R93, R187, R16, R93 ;  /* 0x00000010bb5d7223 */ /* 0x000fe2000001005d */
[----:B------:R-:W-:Y:S01]  /*2810*/  FADD.FTZ R17, R227, R17 ;  /* 0x00000011e3117221 */ /* 0x000fe20000010000 */
[----:B------:R-:W-:-:S04]  /*2820*/  FMUL.FTZ R185, R15, UR29 ;  /* 0x0000001d0fb97c20 */ /* 0x000fc80008410000 */
[----:B------:R-:W-:Y:S01]  /*2830*/  FFMA.FTZ R95, R185, R14, R95 ;  /* 0x0000000eb95f7223 */ /* 0x000fe2000001005f */
[----:B--2---:R-:W-:-:S05]  /*2840*/  FADD.FTZ R184, R184, R16 ;  /* 0x00000010b8b87221 */ /* 0x004fca0000010000 */
[----:B------:R1:W-:Y:S01]  /*2850*/  STL [R1+0x28], R184 ;  /* 0x000028b801007387 */ /* 0x0003e20000100800 */
[----:B---3--:R-:W-:Y:S01]  /*2860*/  FMUL.FTZ R186, R183, R16 ;  /* 0x00000010b7ba7220 */ /* 0x008fe20000410000 */
[----:B------:R-:W-:Y:S02]  /*2870*/  FFMA.FTZ R16, R231, R227, R18 ;  /* 0x000000e3e7107223 */ /* 0x000fe40000010012 */
[----:B------:R-:W2:Y:S02]  /*2880*/  LDL.LU R19, [R1+0x40] ;  /* 0x0000400001137983 */ /* 0x000ea40000300800 */
[----:B------:R-:W-:Y:S01]  /*2890*/  FFMA.FTZ R16, R187, R186, R16 ;  /* 0x000000babb107223 */ /* 0x000fe20000010010 */
[----:B------:R-:W-:Y:S01]  /*28a0*/  FADD.FTZ R15, R186, R17 ;  /* 0x00000011ba0f7221 */ /* 0x000fe20000010000 */
[----:B----4-:R-:W-:-:S05]  /*28b0*/  FADD.FTZ R181, R181, R14 ;  /* 0x0000000eb5b57221 */ /* 0x010fca0000010000 */
[----:B------:R-:W-:Y:S04]  /*28c0*/  STL [R1+0x30], R181 ;  /* 0x000030b501007387 */ /* 0x000fe80000100800 */
[----:B------:R-:W3:Y:S01]  /*28d0*/  LDL.LU R18, [R1+0x48] ;  /* 0x0000480001127983 */ /* 0x000ee20000300800 */
[----:B------:R-:W-:Y:S01]  /*28e0*/  FADD.FTZ R22, R22, R12 ;  /* 0x0000000c16167221 */ /* 0x000fe20000010000 */
[----:B-1----:R-:W-:Y:S01]  /*28f0*/  FMUL.FTZ R184, R23, R14 ;  /* 0x0000000e17b87220 */ /* 0x002fe20000410000 */
[----:B------:R-:W-:Y:S01]  /*2900*/  FFMA.FTZ R14, R230, R226, R16 ;  /* 0x000000e2e60e7223 */ /* 0x000fe20000010010 */
[----:B------:R-:W4:Y:S04]  /*2910*/  LDL R17, [R1+0xdc] ;  /* 0x0000dc0001117983 */ /* 0x000f280000100800 */
[----:B------:R1:W-:Y:S04]  /*2920*/  STL [R1+0x38], R22 ;  /* 0x0000381601007387 */ /* 0x0003e80000100800 */
[----:B------:R-:W4:Y:S01]  /*2930*/  LDL.LU R16, [R1+0x50] ;  /* 0x0000500001107983 */ /* 0x000f220000300800 */
[----:B------:R-:W-:Y:S01]  /*2940*/  FADD.FTZ R15, R226, R15 ;  /* 0x0000000fe20f7221 */ /* 0x000fe20000010000 */
[----:B------:R-:W-:Y:S01]  /*2950*/  FMUL.FTZ R23, R13, UR29 ;  /* 0x0000001d0d177c20 */ /* 0x000fe20008410000 */
[----:B------:R-:W-:-:S02]  /*2960*/  FFMA.FTZ R14, R185, R184, R14 ;  /* 0x000000b8b90e7223 */ /* 0x000fc4000001000e */
[----:B------:R-:W-:Y:S01]  /*2970*/  FADD.FTZ R13, R184, R15 ;  /* 0x0000000fb80d7221 */ /* 0x000fe20000010000 */
[-C--:B------:R-:W-:Y:S01]  /*2980*/  FFMA.FTZ R89, R23, R12.reuse, R89 ;  /* 0x0000000c17597223 */ /* 0x080fe20000010059 */
[----:B------:R-:W4:Y:S01]  /*2990*/  LDL R15, [R1+0xe4] ;  /* 0x0000e400010f7983 */ /* 0x000f220000100800 */
[----:B-1----:R-:W-:Y:S01]  /*29a0*/  FMUL.FTZ R22, R21, R12 ;  /* 0x0000000c15167220 */ /* 0x002fe20000410000 */
[----:B------:R-:W-:-:S04]  /*29b0*/  FFMA.FTZ R12, R225, R221, R14 ;  /* 0x000000dde10c7223 */ /* 0x000fc8000001000e */
[----:B------:R-:W-:Y:S01]  /*29c0*/  FFMA.FTZ R12, R23, R22, R12 ;  /* 0x00000016170c7223 */ /* 0x000fe2000001000c */
[----:B------:R-:W-:Y:S01]  /*29d0*/  FMUL.FTZ R21, R249, UR29 ;  /* 0x0000001df9157c20 */ /* 0x000fe20008410000 */
[----:B------:R-:W-:Y:S02]  /*29e0*/  FMUL.FTZ R20, R180, R11 ;  /* 0x0000000bb4147220 */ /* 0x000fe40000410000 */
[----:B------:R-:W-:-:S04]  /*29f0*/  FFMA.FTZ R12, R224, R220, R12 ;  /* 0x000000dce00c7223 */ /* 0x000fc8000001000c */
[----:B------:R-:W-:Y:S01]  /*2a00*/  FFMA.FTZ R12, R21, R20, R12 ;  /* 0x00000014150c7223 */ /* 0x000fe2000001000c */
[----:B--2---:R-:W-:-:S05]  /*2a10*/  FADD.FTZ R19, R19, R11 ;  /* 0x0000000b13137221 */ /* 0x004fca0000010000 */
[----:B------:R1:W-:Y:S04]  /*2a20*/  STL [R1+0x40], R19 ;  /* 0x0000401301007387 */ /* 0x0003e80000100800 */
[----:B------:R-:W2:Y:S04]  /*2a30*/  LDL.LU R183, [R1+0x58] ;  /* 0x0000580001b77983 */ /* 0x000ea80000300800 */
[----:B------:R-:W2:Y:S01]  /*2a40*/  LDL R14, [R1+0xcc] ;  /* 0x0000cc00010e7983 */ /* 0x000ea20000100800 */
[----:B-1----:R-:W-:-:S04]  /*2a50*/  FMUL.FTZ R19, R250, UR29 ;  /* 0x0000001dfa137c20 */ /* 0x002fc80008410000 */
[----:B------:R-:W-:Y:S01]  /*2a60*/  FFMA.FTZ R85, R19, R10, R85 ;  /* 0x0000000a13557223 */ /* 0x000fe20000010055 */
[----:B---3--:R-:W-:-:S05]  /*2a70*/  FADD.FTZ R18, R18, R10 ;  /* 0x0000000a12127221 */ /* 0x008fca0000010000 */
[----:B------:R1:W-:Y:S04]  /*2a80*/  STL [R1+0x48], R18 ;  /* 0x0000481201007387 */ /* 0x0003e80000100800 */
[----:B------:R-:W3:Y:S01]  /*2a90*/  LDL.LU R181, [R1+0x60] ;  /* 0x0000600001b57983 */ /* 0x000ee20000300800 */
[----:B----4-:R-:W-:Y:S01]  /*2aa0*/  FADD.FTZ R16, R16, R9 ;  /* 0x0000000910107221 */ /* 0x010fe20000010000 */
[----:B-1----:R-:W-:Y:S01]  /*2ab0*/  FMUL.FTZ R18, R17, R10 ;  /* 0x0000000a11127220 */ /* 0x002fe20000410000 */
[----:B------:R-:W-:-:S03]  /*2ac0*/  FFMA.FTZ R10, R223, R219, R12 ;  /* 0x000000dbdf0a7223 */ /* 0x000fc6000001000c */
[----:B------:R1:W-:Y:S04]  /*2ad0*/  STL [R1+0x50], R16 ;  /* 0x0000501001007387 */ /* 0x0003e80000100800 */
[----:B------:R-:W4:Y:S04]  /*2ae0*/  LDL R12, [R1+0xd4] ;  /* 0x0000d400010c7983 */ /* 0x000f280000100800 */
[----:B------:R-:W4:Y:S04]  /*2af0*/  LDL.LU R250, [R1+0x68] ;  /* 0x0000680001fa7983 */ /* 0x000f280000300800 */
[----:B------:R-:W4:Y:S01]  /*2b00*/  LDL R180, [R1+0xbc] ;  /* 0x0000bc0001b47983 */ /* 0x000f220000100800 */
[----:B------:R-:W-:Y:S01]  /*2b10*/  FADD.FTZ R13, R221, R13 ;  /* 0x0000000ddd0d7221 */ /* 0x000fe20000010000 */
[----:B------:R-:W-:-:S03]  /*2b20*/  FFMA.FTZ R91, R21, R11, R91 ;  /* 0x0000000b155b7223 */ /* 0x000fc6000001005b */
[----:B------:R-:W-:-:S04]  /*2b30*/  FADD.FTZ R13, R22, R13 ;  /* 0x0000000d160d7221 */ /* 0x000fc80000010000 */
[----:B------:R-:W-:-:S04]  /*2b40*/  FADD.FTZ R11, R220, R13 ;  /* 0x0000000ddc0b7221 */ /* 0x000fc80000010000 */
[----:B------:R-:W-:Y:S01]  /*2b50*/  FADD.FTZ R11, R20, R11 ;  /* 0x0000000b140b7221 */ /* 0x000fe20000010000 */
[----:B------:R-:W-:-:S03]  /*2b60*/  FMUL.FTZ R13, R30, UR29 ;  /* 0x0000001d1e0d7c20 */ /* 0x000fc60008410000 */
[----:B------:R-:W-:Y:S01]  /*2b70*/  FADD.FTZ R11, R219, R11 ;  /* 0x0000000bdb0b7221 */ /* 0x000fe20000010000 */
[----:B------:R-:W-:-:S03]  /*2b80*/  FMUL.FTZ R17, R251, UR29 ;  /* 0x0000001dfb117c20 */ /* 0x000fc60008410000 */
[----:B------:R-:W-:Y:S01]  /*2b90*/  FADD.FTZ R11, R18, R11 ;  /* 0x0000000b120b7221 */ /* 0x000fe20000010000 */
[-C--:B------:R-:W-:Y:S01]  /*2ba0*/  FFMA.FTZ R87, R17, R9.reuse, R87 ;  /* 0x0000000911577223 */ /* 0x080fe20000010057 */
[----:B-1----:R-:W-:Y:S02]  /*2bb0*/  FMUL.FTZ R16, R15, R9 ;  /* 0x000000090f107220 */ /* 0x002fe40000410000 */
[----:B------:R-:W-:Y:S01]  /*2bc0*/  FADD.FTZ R9, R218, R11 ;  /* 0x0000000bda097221 */ /* 0x000fe20000010000 */
[----:B------:R-:W-:-:S03]  /*2bd0*/  FFMA.FTZ R10, R19, R18, R10 ;  /* 0x00000012130a7223 */ /* 0x000fc6000001000a */
[----:B------:R-:W-:Y:S01]  /*2be0*/  FADD.FTZ R9, R16, R9 ;  /* 0x0000000910097221 */ /* 0x000fe20000010000 */
[----:B------:R-:W-:-:S03]  /*2bf0*/  FFMA.FTZ R10, R222, R218, R10 ;  /* 0x000000dade0a7223 */ /* 0x000fc6000001000a */
[----:B------:R-:W-:Y:S01]  /*2c00*/  FADD.FTZ R9, R213, R9 ;  /* 0x00000009d5097221 */ /* 0x000fe20000010000 */
[----:B------:R-:W-:Y:S01]  /*2c10*/  FMUL.FTZ R15, R252, UR29 ;  /* 0x0000001dfc0f7c20 */ /* 0x000fe20008410000 */
[----:B------:R-:W-:Y:S01]  /*2c20*/  FFMA.FTZ R10, R17, R16, R10 ;  /* 0x00000010110a7223 */ /* 0x000fe2000001000a */
[----:B------:R-:W-:Y:S01]  /*2c30*/  FMUL.FTZ R11, R29, UR29 ;  /* 0x0000001d1d0b7c20 */ /* 0x000fe20008410000 */
[----:B------:R-:W-:Y:S01]  /*2c40*/  FFMA.FTZ R83, R13, R7, R83 ;  /* 0x000000070d537223 */ /* 0x000fe20000010053 */
[----:B------:R-:W-:Y:S01]  /*2c50*/  FFMA.FTZ R81, R15, R8, R81 ;  /* 0x000000080f517223 */ /* 0x000fe20000010051 */
[----:B--2---:R-:W-:-:S05]  /*2c60*/  FADD.FTZ R183, R183, R8 ;  /* 0x00000008b7b77221 */ /* 0x004fca0000010000 */
[----:B------:R-:W-:Y:S04]  /*2c70*/  STL [R1+0x58], R183 ;  /* 0x000058b701007387 */ /* 0x000fe80000100800 */
[----:B------:R0:W5:Y:S01]  /*2c80*/  LDL.LU R30, [R1+0x150] ;  /* 0x00015000011e7983 */ /* 0x0001620000300800 */
[----:B------:R-:W-:-:S04]  /*2c90*/  FMUL.FTZ R14, R14, R8 ;  /* 0x000000080e0e7220 */ /* 0x000fc80000410000 */
[----:B------:R-:W-:Y:S01]  /*2ca0*/  FADD.FTZ R9, R9, R14 ;  /* 0x0000000e09097221 */ /* 0x000fe20000010000 */
[----:B------:R-:W-:Y:S01]  /*2cb0*/  FFMA.FTZ R8, R217, R213, R10 ;  /* 0x000000d5d9087223 */ /* 0x000fe2000001000a */
[----:B---3--:R-:W-:-:S05]  /*2cc0*/  FADD.FTZ R181, R181, R7 ;  /* 0x00000007b5b57221 */ /* 0x008fca0000010000 */
[----:B------:R1:W-:Y:S04]  /*2cd0*/  STL [R1+0x60], R181 ;  /* 0x000060b501007387 */ /* 0x0003e80000100800 */
[----:B-1----:R-:W2:Y:S01]  /*2ce0*/  LDL.LU R181, [R1+0x70] ;  /* 0x0000700001b57983 */ /* 0x002ea20000300800 */
[----:B----4-:R-:W-:-:S03]  /*2cf0*/  FADD.FTZ R250, R250, R5 ;  /* 0x00000005fafa7221 */ /* 0x010fc60000010000 */
[----:B------:R-:W3:Y:S01]  /*2d00*/  LDL R249, [R1+0xc4] ;  /* 0x0000c40001f97983 */ /* 0x000ee20000100800 */
[----:B------:R-:W-:Y:S01]  /*2d10*/  FMUL.FTZ R12, R12, R7 ;  /* 0x000000070c0c7220 */ /* 0x000fe20000410000 */
[----:B------:R-:W-:Y:S02]  /*2d20*/  FADD.FTZ R7, R9, R212 ;  /* 0x000000d409077221 */ /* 0x000fe40000010000 */
[----:B------:R0:W5:Y:S01]  /*2d30*/  LDL.LU R29, [R1+0x14c] ;  /* 0x00014c00011d7983 */ /* 0x0001620000300800 */
[----:B------:R-:W-:Y:S01]  /*2d40*/  FMUL.FTZ R9, R28, UR29 ;  /* 0x0000001d1c097c20 */ /* 0x000fe20008410000 */
[----:B------:R-:W-:Y:S02]  /*2d50*/  FMUL.FTZ R10, R180, R5 ;  /* 0x00000005b40a7220 */ /* 0x000fe40000410000 */
[----:B------:R-:W4:Y:S04]  /*2d60*/  LDL.LU R183, [R1+0x78] ;  /* 0x0000780001b77983 */ /* 0x000f280000300800 */
[----:B------:R-:W-:Y:S04]  /*2d70*/  STL [R1+0x68], R250 ;  /* 0x000068fa01007387 */ /* 0x000fe80000100800 */
[----:B------:R0:W5:Y:S04]  /*2d80*/  LDL.LU R28, [R1+0x148] ;  /* 0x00014800011c7983 */ /* 0x0001680000300800 */
[----:B------:R-:W4:Y:S01]  /*2d90*/  LDL R180, [R1+0xac] ;  /* 0x0000ac0001b47983 */ /* 0x000f220000100800 */
[----:B------:R-:W-:Y:S01]  /*2da0*/  FFMA.FTZ R8, R15, R14, R8 ;  /* 0x0000000e0f087223 */ /* 0x000fe20000010008 */
[----:B------:R-:W-:-:S03]  /*2db0*/  FADD.FTZ R7, R7, R12 ;  /* 0x0000000c07077221 */ /* 0x000fc60000010000 */
[----:B------:R-:W-:Y:S01]  /*2dc0*/  FFMA.FTZ R8, R216, R212, R8 ;  /* 0x000000d4d8087223 */ /* 0x000fe20000010008 */
[----:B------:R-:W-:-:S03]  /*2dd0*/  FADD.FTZ R7, R7, R211 ;  /* 0x000000d307077221 */ /* 0x000fc60000010000 */
[----:B------:R-:W-:Y:S01]  /*2de0*/  FFMA.FTZ R8, R13, R12, R8 ;  /* 0x0000000c0d087223 */ /* 0x000fe20000010008 */
[----:B------:R-:W-:Y:S01]  /*2df0*/  FFMA.FTZ R77, R11, R5, R77 ;  /* 0x000000050b4d7223 */ /* 0x000fe2000001004d */
[----:B------:R-:W-:Y:S02]  /*2e00*/  FADD.FTZ R7, R7, R10 ;  /* 0x0000000a07077221 */ /* 0x000fe40000010000 */
[----:B------:R-:W-:Y:S01]  /*2e10*/  FFMA.FTZ R5, R215, R211, R8 ;  /* 0x000000d3d7057223 */ /* 0x000fe20000010008 */
[----:B------:R-:W-:-:S03]  /*2e20*/  FFMA.FTZ R79, R9, R4, R79 ;  /* 0x00000004094f7223 */ /* 0x000fc6000001004f */
[----:B------:R-:W-:-:S04]  /*2e30*/  FFMA.FTZ R5, R11, R10, R5 ;  /* 0x0000000a0b057223 */ /* 0x000fc80000010005 */
[----:B------:R-:W-:Y:S01]  /*2e40*/  FFMA.FTZ R5, R214, R210, R5 ;  /* 0x000000d2d6057223 */ /* 0x000fe20000010005 */
[----:B--2---:R-:W-:-:S05]  /*2e50*/  FADD.FTZ R181, R181, R4 ;  /* 0x00000004b5b57221 */ /* 0x004fca0000010000 */
[----:B------:R1:W-:Y:S01]  /*2e60*/  STL [R1+0x70], R181 ;  /* 0x000070b501007387 */ /* 0x0003e20000100800 */
[----:B---3--:R-:W-:Y:S01]  /*2e70*/  FMUL.FTZ R8, R249, R4 ;  /* 0x00000004f9087220 */ /* 0x008fe20000410000 */
[----:B------:R-:W-:Y:S02]  /*2e80*/  FADD.FTZ R4, R7, R210 ;  /* 0x000000d207047221 */ /* 0x000fe40000010000 */
[----:B-1----:R-:W2:Y:S01]  /*2e90*/  LDL.LU R181, [R1+0x80] ;  /* 0x0000800001b57983 */ /* 0x002ea20000300800 */
[----:B------:R-:W-:-:S03]  /*2ea0*/  FMUL.FTZ R7, R27, UR29 ;  /* 0x0000001d1b077c20 */ /* 0x000fc60008410000 */
[----:B------:R0:W5:Y:S01]  /*2eb0*/  LDL.LU R27, [R1+0x144] ;  /* 0x00014400011b7983 */ /* 0x0001620000300800 */
[----:B----4-:R-:W-:-:S03]  /*2ec0*/  FADD.FTZ R183, R183, R6 ;  /* 0x00000006b7b77221 */ /* 0x010fc60000010000 */
[----:B------:R-:W3:Y:S01]  /*2ed0*/  LDL R252, [R1+0xb4] ;  /* 0x0000b40001fc7983 */ /* 0x000ee20000100800 */
[----:B------:R-:W-:Y:S01]  /*2ee0*/  FFMA.FTZ R5, R9, R8, R5 ;  /* 0x0000000809057223 */ /* 0x000fe20000010005 */
[-C--:B------:R-:W-:Y:S01]  /*2ef0*/  FFMA.FTZ R73, R7, R6.reuse, R73 ;  /* 0x0000000607497223 */ /* 0x080fe20000010049 */
[----:B------:R-:W-:Y:S01]  /*2f00*/  FMUL.FTZ R6, R180, R6 ;  /* 0x00000006b4067220 */ /* 0x000fe20000410000 */
[----:B------:R-:W4:Y:S01]  /*2f10*/  LDL.LU R251, [R1+0x88] ;  /* 0x0000880001fb7983 */ /* 0x000f220000300800 */
[----:B------:R-:W-:Y:S01]  /*2f20*/  FFMA.FTZ R180, R199, R195, R5 ;  /* 0x000000c3c7b47223 */ /* 0x000fe20000010005 */
[----:B------:R-:W-:Y:S02]  /*2f30*/  FMUL.FTZ R5, R26, UR29 ;  /* 0x0000001d1a057c20 */ /* 0x000fe40008410000 */
[----:B------:R-:W4:Y:S04]  /*2f40*/  LDL R250, [R1+0x9c] ;  /* 0x00009c0001fa7983 */ /* 0x000f280000100800 */
[----:B------:R1:W-:Y:S04]  /*2f50*/  STL [R1+0x78], R183 ;  /* 0x000078b701007387 */ /* 0x0003e80000100800 */
[----:B------:R0:W5:Y:S04]  /*2f60*/  LDL.LU R26, [R1+0x140] ;  /* 0x00014000011a7983 */ /* 0x0001680000300800 */
[----:B------:R-:W4:Y:S04]  /*2f70*/  LDL.LU R249, [R1+0x90] ;  /* 0x0000900001f97983 */ /* 0x000f280000300800 */
[----:B-1----:R-:W4:Y:S01]  /*2f80*/  LDL R183, [R1+0xa4] ;  /* 0x0000a40001b77983 */ /* 0x002f220000100800 */
[----:B------:R-:W-:-:S04]  /*2f90*/  FADD.FTZ R4, R4, R8 ;  /* 0x0000000804047221 */ /* 0x000fc80000010000 */
[----:B------:R-:W-:Y:S01]  /*2fa0*/  FADD.FTZ R4, R4, R195 ;  /* 0x000000c304047221 */ /* 0x000fe20000010000 */
[----:B------:R-:W-:Y:S01]  /*2fb0*/  FFMA.FTZ R180, R7, R6, R180 ;  /* 0x0000000607b47223 */ /* 0x000fe200000100b4 */
[----:B------:R-:W-:-:S03]  /*2fc0*/  FFMA.FTZ R75, R5, R3, R75 ;  /* 0x00000003054b7223 */ /* 0x000fc6000001004b */
[----:B------:R-:W-:Y:S01]  /*2fd0*/  FFMA.FTZ R180, R198, R194, R180 ;  /* 0x000000c2c6b47223 */ /* 0x000fe200000100b4 */
[----:B--2---:R-:W-:-:S05]  /*2fe0*/  FADD.FTZ R181, R181, R3 ;  /* 0x00000003b5b57221 */ /* 0x004fca0000010000 */
[----:B------:R1:W-:Y:S02]  /*2ff0*/  STL [R1+0x80], R181 ;  /* 0x000080b501007387 */ /* 0x0003e40000100800 */
[----:B-1----:R-:W-:Y:S01]  /*3000*/  FADD.FTZ R181, R4, R6 ;  /* 0x0000000604b57221 */ /* 0x002fe20000010000 */
[----:B---3--:R-:W-:-:S03]  /*3010*/  FMUL.FTZ R4, R252, R3 ;  /* 0x00000003fc047220 */ /* 0x008fc60000410000 */
[----:B------:R-:W-:Y:S01]  /*3020*/  FADD.FTZ R181, R181, R194 ;  /* 0x000000c2b5b57221 */ /* 0x000fe20000010000 */
[----:B------:R-:W-:Y:S01]  /*3030*/  FMUL.FTZ R3, R25, UR29 ;  /* 0x0000001d19037c20 */ /* 0x000fe20008410000 */
[----:B------:R-:W-:Y:S01]  /*3040*/  FFMA.FTZ R180, R5, R4, R180 ;  /* 0x0000000405b47223 */ /* 0x000fe200000100b4 */
[----:B----4-:R-:W-:Y:S01]  /*3050*/  FADD.FTZ R251, R251, R2 ;  /* 0x00000002fbfb7221 */ /* 0x010fe20000010000 */
[----:B------:R-:W-:Y:S01]  /*3060*/  FADD.FTZ R181, R181, R4 ;  /* 0x00000004b5b57221 */ /* 0x000fe20000010000 */
[-C--:B------:R-:W-:Y:S01]  /*3070*/  FFMA.FTZ R69, R3, R2.reuse, R69 ;  /* 0x0000000203457223 */ /* 0x080fe20000010045 */
[----:B------:R-:W-:Y:S01]  /*3080*/  FMUL.FTZ R2, R250, R2 ;  /* 0x00000002fa027220 */ /* 0x000fe20000410000 */
[----:B------:R-:W-:Y:S01]  /*3090*/  FFMA.FTZ R180, R197, R193, R180 ;  /* 0x000000c1c5b47223 */ /* 0x000fe200000100b4 */
[----:B------:R-:W-:Y:S01]  /*30a0*/  FADD.FTZ R181, R181, R193 ;  /* 0x000000c1b5b57221 */ /* 0x000fe20000010000 */
[----:B------:R-:W-:Y:S01]  /*30b0*/  FADD.FTZ R249, R249, R182 ;  /* 0x000000b6f9f97221 */ /* 0x000fe20000010000 */
[----:B------:R0:W5:Y:S01]  /*30c0*/  LDL.LU R25, [R1+0x13c] ;  /* 0x00013c0001197983 */ /* 0x0001620000300800 */
[----:B------:R-:W-:Y:S01]  /*30d0*/  FFMA.FTZ R180, R3, R2, R180 ;  /* 0x0000000203b47223 */ /* 0x000fe200000100b4 */
[----:B------:R-:W-:Y:S01]  /*30e0*/  FADD.FTZ R181, R181, R2 ;  /* 0x00000002b5b57221 */ /* 0x000fe20000010000 */
[----:B------:R-:W-:Y:S01]  /*30f0*/  FMUL.FTZ R250, R24, UR29 ;  /* 0x0000001d18fa7c20 */ /* 0x000fe20008410000 */
[----:B------:R-:W-:Y:S01]  /*3100*/  STL [R1+0x88], R251 ;  /* 0x000088fb01007387 */ /* 0x000fe20000100800 */
[----:B------:R-:W-:Y:S01]  /*3110*/  FFMA.FTZ R180, R196, R192, R180 ;  /* 0x000000c0c4b47223 */ /* 0x000fe200000100b4 */
[----:B------:R-:W-:-:S02]  /*3120*/  FADD.FTZ R181, R181, R192 ;  /* 0x000000c0b5b57221 */ /* 0x000fc40000010000 */
[----:B------:R0:W5:Y:S04]  /*3130*/  LDL.LU R24, [R1+0x138] ;  /* 0x0001380001187983 */ /* 0x0001680000300800 */
[----:B------:R1:W-:Y:S01]  /*3140*/  STL [R1+0x90], R249 ;  /* 0x000090f901007387 */ /* 0x0003e20000100800 */
[-C--:B------:R-:W-:Y:S01]  /*3150*/  FFMA.FTZ R71, R250, R182.reuse, R71 ;  /* 0x000000b6fa477223 */ /* 0x080fe20000010047 */
[----:B-1----:R-:W-:-:S04]  /*3160*/  FMUL.FTZ R249, R183, R182 ;  /* 0x000000b6b7f97220 */ /* 0x002fc80000410000 */
[----:B------:R-:W-:Y:S01]  /*3170*/  FFMA.FTZ R180, R250, R249, R180 ;  /* 0x000000f9fab47223 */ /* 0x000fe200000100b4 */
[----:B------:R-:W-:Y:S01]  /*3180*/  FADD.FTZ R181, R181, R249 ;  /* 0x000000f9b5b57221 */ /* 0x000fe20000010000 */
[----:B0-----:R-:W-:Y:S06]  /*3190*/  BRA `(.L_x_5304) ;  /* 0x0000000400207947 */ /* 0x001fec0003800000 */
.L_x_5303:
        /* <DEDUP_REMOVED lines=12> */
.L_x_5305:
[----:B------:R-:W-:Y:S01]  /*3260*/  CS2R R180, SRZ ;  /* 0x0000000000b47805 */ /* 0x000fe2000001ff00 */
[----:B------:R-:W-:Y:S06]  /*3270*/  BRA.U UP0, `(.L_x_5306) ;  /* 0x0000000100587547 */ /* 0x000fec000b800000 */
[----:B------:R-:W0:Y:S01]  /*3280*/  LDC.64 R206, c[0x0][0x3b0] ;  /* 0x0000ec00ffce7b82 */ /* 0x000e220000000a00 */
[C---:B------:R-:W-:Y:S02]  /*3290*/  IADD3 R205, PT, PT, R182.reuse, 0x180, RZ ;  /* 0x00000180b6cd7810 */ /* 0x040fe40007ffe0ff */
[C---:B------:R-:W-:Y:S02]  /*32a0*/  IADD3 R200, PT, PT, R182.reuse, 0x80, RZ ;  /* 0x00000080b6c87810 */ /* 0x040fe40007ffe0ff */
[C---:B------:R-:W-:Y:S02]  /*32b0*/  IADD3 R202, PT, PT, R182.reuse, 0x100, RZ ;  /* 0x00000100b6ca7810 */ /* 0x040fe40007ffe0ff */
[----:B------:R-:W-:Y:S01]  /*32c0*/  IADD3 R204, PT, PT, R182, 0x200, RZ ;  /* 0x00000200b6cc7810 */ /* 0x000fe20007ffe0ff */
[----:B0-----:R-:W-:-:S04]  /*32d0*/  IMAD.WIDE.U32 R208, R205, 0x8, R206 ;  /* 0x00000008cdd07825 */ /* 0x001fc800078e00ce */
[----:B------:R-:W-:Y:S01]  /*32e0*/  IMAD.WIDE.U32 R182, R182, 0x8, R206 ;  /* 0x00000008b6b67825 */ /* 0x000fe200078e00ce */
[----:B------:R-:W-:-:S03]  /*32f0*/  MOV R205, R209 ;  /* 0x000000d100cd7202 */ /* 0x000fc60000000f00 */
[----:B------:R-:W-:-:S04]  /*3300*/  IMAD.WIDE.U32 R200, R200, 0x8, R206 ;  /* 0x00000008c8c87825 */ /* 0x000fc800078e00ce */
[----:B------:R-:W-:-:S04]  /*3310*/  IMAD.WIDE.U32 R202, R202, 0x8, R206 ;  /* 0x00000008caca7825 */ /* 0x000fc800078e00ce */
[----:B------:R-:W-:Y:S01]  /*3320*/  IMAD.WIDE.U32 R206, R204, 0x8, R206 ;  /* 0x00000008ccce7825 */ /* 0x000fe200078e00ce */
[----:B------:R-:W-:Y:S02]  /*3330*/  MOV R204, R208 ;  /* 0x000000d000cc7202 */ /* 0x000fe40000000f00 */
[----:B------:R0:W5:Y:S02]  /*3340*/  LDG.E.64 R208, desc[UR20][R182.64] ;  /* 0x00000014b6d07981 */ /* 0x000164000c1e1b00 */
[----:B0-----:R-:W-:Y:S02]  /*3350*/  MOV R182, R206 ;  /* 0x000000ce00b67202 */ /* 0x001fe40000000f00 */
[----:B------:R-:W-:Y:S02]  /*3360*/  MOV R183, R207 ;  /* 0x000000cf00b77202 */ /* 0x000fe40000000f00 */
[----:B------:R0:W5:Y:S02]  /*3370*/  LDG.E.64 R206, desc[UR20][R200.64] ;  /* 0x00000014c8ce7981 */ /* 0x000164000c1e1b00 */
[----:B0-----:R-:W-:-:S02]  /*3380*/  MOV R200, R204 ;  /* 0x000000cc00c87202 */ /* 0x001fc40000000f00 */
[----:B------:R-:W-:Y:S02]  /*3390*/  MOV R201, R205 ;  /* 0x000000cd00c97202 */ /* 0x000fe40000000f00 */
[----:B------:R0:W5:Y:S04]  /*33a0*/  LDG.E.64 R204, desc[UR20][R202.64] ;  /* 0x00000014cacc7981 */ /* 0x000168000c1e1b00 */
[----:B------:R0:W5:Y:S04]  /*33b0*/  LDG.E.64 R202, desc[UR20][R200.64] ;  /* 0x00000014c8ca7981 */ /* 0x000168000c1e1b00 */
[----:B------:R0:W5:Y:S01]  /*33c0*/  LDG.E.64 R200, desc[UR20][R182.64] ;  /* 0x00000014b6c87981 */ /* 0x000162000c1e1b00 */
[----:B------:R-:W-:Y:S05]  /*33d0*/  BRA `(.L_x_5304) ;  /* 0x0000000000907947 */ /* 0x000fea0003800000 */
.L_x_5306:
[----:B--2---:R-:W0:Y:S01]  /*33e0*/  S2R R148, SR_TID.X ;  /* 0x0000000000947919 */ /* 0x004e220000002100 */
[----:B------:R-:W-:Y:S01]  /*33f0*/  UIMAD UR9, UR8, UR26, URZ ;  /* 0x0000001a080972a4 */ /* 0x000fe2000f8e02ff */
[----:B------:R-:W1:Y:S01]  /*3400*/  LDC.64 R158, c[0x0][0x438] ;  /* 0x00010e00ff9e7b82 */ /* 0x000e620000000a00 */
[C---:B------:R-:W-:Y:S02]  /*3410*/  IADD3 R162, PT, PT, R182.reuse, 0x180, RZ ;  /* 0x00000180b6a27810 */ /* 0x040fe40007ffe0ff */
        /* <DEDUP_REMOVED lines=12> */
[----:B------:R0:W5:Y:S03]  /*34e0*/  LDG.E.64 R202, desc[UR20][R162.64] ;  /* 0x00000014a2ca7981 */ /* 0x000166000c1e1b00 */
[----:B------:R-:W-:-:S04]  /*34f0*/  IMAD.WIDE.U32 R152, R152, 0x10, R158 ;  /* 0x0000001098987825 */ /* 0x000fc800078e009e */
[----:B------:R-:W-:Y:S01]  /*3500*/  IMAD.WIDE.U32 R156, R154, 0x10, R158 ;  /* 0x000000109a9c7825 */ /* 0x000fe200078e009e */
[----:B------:R-:W-:-:S03]  /*3510*/  IADD3 R154, PT, PT, R182, 0x80, RZ ;  /* 0x00000080b69a7810 */ /* 0x000fc60007ffe0ff */
[----:B------:R-:W-:-:S04]  /*3520*/  IMAD.WIDE.U32 R160, R149, 0x10, R158 ;  /* 0x0000001095a07825 */ /* 0x000fc800078e009e */
[----:B------:R-:W-:Y:S01]  /*3530*/  IMAD.WIDE.U32 R164, R148, 0x10, R158 ;  /* 0x0000001094a47825 */ /* 0x000fe200078e009e */
[C---:B------:R-:W-:Y:S01]  /*3540*/  IADD3 R158, PT, PT, R182.reuse, 0x100, RZ ;  /* 0x00000100b69e7810 */ /* 0x040fe20007ffe0ff */
[----:B------:R-:W5:Y:S02]  /*3550*/  LDG.E.128 R160, desc[UR20][R160.64] ;  /* 0x00000014a0a07981 */ /* 0x000f64000c1e1d00 */
[----:B------:R-:W-:-:S04]  /*3560*/  IMAD.WIDE.U32 R148, R182, 0x8, R200 ;  /* 0x00000008b6947825 */ /* 0x000fc800078e00c8 */
[--C-:B------:R-:W-:Y:S01]  /*3570*/  IMAD.WIDE.U32 R154, R154, 0x8, R200.reuse ;  /* 0x000000089a9a7825 */ /* 0x100fe200078e00c8 */
[----:B------:R0:W5:Y:S03]  /*3580*/  LDG.E.64 R208, desc[UR20][R148.64] ;  /* 0x0000001494d07981 */ /* 0x000166000c1e1b00 */
[--C-:B------:R-:W-:Y:S01]  /*3590*/  IMAD.WIDE.U32 R158, R158, 0x8, R200.reuse ;  /* 0x000000089e9e7825 */ /* 0x100fe200078e00c8 */
[----:B------:R0:W5:Y:S03]  /*35a0*/  LDG.E.64 R206, desc[UR20][R154.64] ;  /* 0x000000149ace7981 */ /* 0x000166000c1e1b00 */
[----:B------:R-:W-:Y:S01]  /*35b0*/  IMAD.WIDE.U32 R166, R166, 0x8, R200 ;  /* 0x00000008a6a67825 */ /* 0x000fe200078e00c8 */
[----:B------:R0:W5:Y:S04]  /*35c0*/  LDG.E.64 R204, desc[UR20][R158.64] ;  /* 0x000000149ecc7981 */ /* 0x000168000c1e1b00 */
[----:B------:R0:W5:Y:S04]  /*35d0*/  LDG.E.64 R200, desc[UR20][R166.64] ;  /* 0x00000014a6c87981 */ /* 0x000168000c1e1b00 */
[----:B------:R-:W5:Y:S04]  /*35e0*/  LDG.E.128 R148, desc[UR20][R150.64] ;  /* 0x0000001496947981 */ /* 0x000f68000c1e1d00 */
[----:B------:R-:W5:Y:S04]  /*35f0*/  LDG.E.128 R152, desc[UR20][R152.64] ;  /* 0x0000001498987981 */ /* 0x000f68000c1e1d00 */
[----:B------:R-:W5:Y:S04]  /*3600*/  LDG.E.128 R156, desc[UR20][R156.64] ;  /* 0x000000149c9c7981 */ /* 0x000f68000c1e1d00 */
[----:B0-----:R-:W5:Y:S02]  /*3610*/  LDG.E.128 R164, desc[UR20][R164.64] ;  /* 0x00000014a4a47981 */ /* 0x001f64000c1e1d00 */
.L_x_5304:
[----:B0-----:R-:W0:Y:S01]  /*3620*/  SHFL.DOWN PT, R183, R181, 0x10, 0x1f ;  /* 0x0a001f00b5b77f89 */ /* 0x001e2200000e0000 */
        /* <DEDUP_REMOVED lines=31> */
.L_x_5308:
[----:B------:R-:W-:Y:S05]  /*3820*/  BSYNC.RECONVERGENT B0 ;  /* 0x0000000000007941 */ /* 0x000fea0003800200 */
.L_x_5307:
[----:B------:R-:W1:Y:S08]  /*3830*/  S2UR UR10, SR_CgaCtaId ;  /* 0x00000000000a79c3 */ /* 0x000e700000008800 */
[----:B------:R-:W-:Y:S01]  /*3840*/  BAR.SYNC.DEFER_BLOCKING 0x0 ;  /* 0x0000000000007b1d */ /* 0x000fe20000010000 */
[----:B------:R-:W-:Y:S01]  /*3850*/  @UP2 UIADD3 UR11, UPT, UPT, UR11, -0x1, URZ ;  /* 0xffffffff0b0b2890 */ /* 0x000fe2000fffe0ff */
[----:B------:R-:W-:-:S03]  /*3860*/  PLOP3.LUT P0, PT, PT, PT, UP2, 0x80, 0x8 ;  /* 0x000000000008781c */ /* 0x000fc60003f0f028 */
[----:B------:R-:W-:Y:S01]  /*3870*/  @UP2 UIMAD UR11, UR11, UR26, URZ ;  /* 0x0000001a0b0b22a4 */ /* 0x000fe2000f8e02ff */
[----:B------:R-:W-:Y:S01]  /*3880*/  UMOV UR9, 0x400 ;  /* 0x0000040000097882 */ /* 0x000fe20000000000 */
[----:B------:R-:W3:Y:S01]  /*3890*/  @UP2 LDCU.64 UR32, c[0x0][0x390] ;  /* 0x00007200ff2027ac */ /* 0x000ee20008000a00 */
        /* <DEDUP_REMOVED lines=15> */
[----:B------:R-:W0:Y:S02]  /*3990*/  S2R R251, SR_TID.X ;  /* 0x0000000000fb7919 */ /* 0x000e240000002100 */
[----:B------:R-:W-:Y:S01]  /*39a0*/  FADD.FTZ R182, R182, R180 ;  /* 0x000000b4b6b67221 */ /* 0x000fe20000010000 */
[----:B------:R-:W-:Y:S01]  /*39b0*/  FADD.FTZ R181, R183, R181 ;  /* 0x000000b5b7b57221 */ /* 0x000fe20000010000 */
[----:B------:R-:W-:Y:S01]  /*39c0*/  HFMA2 R183, -RZ, RZ, 0, 0 ;  /* 0x00000000ffb77431 */ /* 0x000fe200000001ff */
[----:B------:R-:W-:-:S02]  /*39d0*/  MOV R180, UR9 ;  /* 0x0000000900b47c02 */ /* 0x000fc40008000f00 */
[----:B------:R-:W-:Y:S01]  /*39e0*/  FMUL.FTZ R181, R181, UR28 ;  /* 0x0000001cb5b57c20 */ /* 0x000fe20008410000 */
[----:B------:R-:W-:-:S04]  /*39f0*/  UIMAD UR9, UR8, UR26, URZ ;  /* 0x0000001a080972a4 */ /* 0x000fc8000f8e02ff */
[----:B------:R-:W-:Y:S01]  /*3a00*/  R2UR UR31, R181 ;  /* 0x00000000b51f72ca */ /* 0x000fe200000e0000 */
[----:B------:R-:W-:Y:S01]  /*3a10*/  UISETP.NE.U32.AND UP0, UPT, UR4, URZ, UPT ;  /* 0x000000ff0400728c */ /* 0x000fe2000bf05070 */
[----:B------:R-:W-:Y:S01]  /*3a20*/  FMUL.FTZ R182, R182, UR28 ;  /* 0x0000001cb6b67c20 */ /* 0x000fe20008410000 */
[----:B------:R-:W-:Y:S02]  /*3a30*/  USHF.R.S32.HI UR10, URZ, 0x1f, UR9 ;  /* 0x0000001fff0a7899 */ /* 0x000fe40008011409 */
[----:B------:R-:W-:Y:S01]  /*3a40*/  UISETP.NE.AND.EX UP0, UPT, UR5, URZ, UPT, UP0 ;  /* 0x000000ff0500728c */ /* 0x000fe2000bf05300 */
[----:B0-----:R-:W-:Y:S02]  /*3a50*/  @P0 LEA.HI.SX32 R183, R180, R251, 0x1d ;  /* 0x000000fbb4b70211 */ /* 0x001fe400078feaff */
[----:B------:R-:W-:-:S05]  /*3a60*/  MOV R180, 0x10 ;  /* 0x0000001000b47802 */ /* 0x000fca0000000f00 */
[----:B---3--:R-:W-:Y:S01]  /*3a70*/  @P0 IMAD.WIDE.U32 R180, R183, R180, UR32 ;  /* 0x00000020b7b40e25 */ /* 0x008fe2000f8e00b4 */
[----:B------:R-:W-:-:S04]  /*3a80*/  ULEA.HI UR10, UR10, UR9, URZ, 0x3 ;  /* 0x000000090a0a7291 */ /* 0x000fc8000f8f18ff */
[----:B--2---:R0:W5:Y:S01]  /*3a90*/  @P0 LDG.E.128 R168, desc[UR20][R180.64] ;  /* 0x00000014b4a80981 */ /* 0x004162000c1e1d00 */
[----:B------:R-:W-:-:S04]  /*3aa0*/  ISETP.NE.AND P0, PT, RZ, UR27, PT ;  /* 0x0000001bff007c0c */ /* 0x000fc8000bf05270 */
        /* <DEDUP_REMOVED lines=23> */
.L_x_5313:
[----:B------:R-:W-:Y:S05]  /*3c20*/  BSYNC.RECONVERGENT B0 ;  /* 0x0000000000007941 */ /* 0x000fea0003800200 */
.L_x_5312:
        /* <DEDUP_REMOVED lines=13> */
.L_x_5311:
        /* <DEDUP_REMOVED lines=16> */
.L_x_5316:
[----:B------:R-:W-:Y:S05]  /*3e00*/  BSYNC.RECONVERGENT B0 ;  /* 0x0000000000007941 */ /* 0x000fea0003800200 */
.L_x_5315:
        /* <DEDUP_REMOVED lines=13> */
.L_x_5314:
        /* <DEDUP_REMOVED lines=15> */
.L_x_5319:
[----:B------:R-:W-:Y:S05]  /*3fd0*/  BSYNC.RECONVERGENT B0 ;  /* 0x0000000000007941 */ /* 0x000fea0003800200 */
.L_x_5318:
        /* <DEDUP_REMOVED lines=13> */
.L_x_5317:
        /* <DEDUP_REMOVED lines=16> */
.L_x_5322:
[----:B------:R-:W-:Y:S05]  /*41b0*/  BSYNC.RECONVERGENT B0 ;  /* 0x0000000000007941 */ /* 0x000fea0003800200 */
.L_x_5321:
        /* <DEDUP_REMOVED lines=13> */
.L_x_5320:
        /* <DEDUP_REMOVED lines=15> */
.L_x_5325:
[----:B------:R-:W-:Y:S05]  /*4380*/  BSYNC.RECONVERGENT B0 ;  /* 0x0000000000007941 */ /* 0x000fea0003800200 */
.L_x_5324:
        /* <DEDUP_REMOVED lines=13> */
.L_x_5323:
        /* <DEDUP_REMOVED lines=16> */
.L_x_5328:
[----:B------:R-:W-:Y:S05]  /*4560*/  BSYNC.RECONVERGENT B0 ;  /* 0x0000000000007941 */ /* 0x000fea0003800200 */
.L_x_5327:
        /* <DEDUP_REMOVED lines=13> */
.L_x_5326:
        /* <DEDUP_REMOVED lines=15> */
.L_x_5331:
[----:B------:R-:W-:Y:S05]  /*4730*/  BSYNC.RECONVERGENT B0 ;  /* 0x0000000000007941 */ /* 0x000fea0003800200 */
.L_x_5330:
        /* <DEDUP_REMOVED lines=13> */
.L_x_5329:
        /* <DEDUP_REMOVED lines=17> */
.L_x_5334:
[----:B------:R-:W-:Y:S05]  /*4920*/  BSYNC.RECONVERGENT B0 ;  /* 0x0000000000007941 */ /* 0x000fea0003800200 */
.L_x_5333:
        /* <DEDUP_REMOVED lines=14> */
.L_x_5310:
        /* <DEDUP_REMOVED lines=23> */
.L_x_5335:
        /* <DEDUP_REMOVED lines=13> */
.L_x_5336:
        /* <DEDUP_REMOVED lines=17> */
.L_x_5337:
        /* <DEDUP_REMOVED lines=18> */
.L_x_5338:
        /* <DEDUP_REMOVED lines=17> */
.L_x_5339:
        /* <DEDUP_REMOVED lines=8> */
[----:B------:R0:W-:Y:S03]  /*5010*/  STL [R1+0x138], R0 ;  /* 0x0001380001007387 */ /* 0x0001e60000100800 */
[----:B------:R-:W-:-:S08]  /*5020*/  FMUL.FTZ R178, R178, UR22 ;  /* 0x00000016b2b27c20 */ /* 0x000fd00008410000 */
[----:B------:R-:W-:-:S04]  /*5030*/  @P1 PRMT R252, R170, 0x7632, R252 ;  /* 0x00007632aafc1816 */ /* 0x000fc800000000fc */
[----:B0-----:R-:W-:Y:S02]  /*5040*/  @P1 SHF.L.U32 R0, R252, 0x10, RZ ;  /* 0x00000010fc001819 */ /* 0x001fe400000006ff */
[----:B------:R-:W-:-:S03]  /*5050*/  MOV R252, RZ ;  /* 0x000000ff00fc7202 */ /* 0x000fc60000000f00 */
[-C--:B------:R-:W-:Y:S02]  /*5060*/  @P1 FMUL.FTZ R252, R0, R178.reuse ;  /* 0x000000b200fc1220 */ /* 0x080fe40000410000 */
[----:B------:R0:W5:Y:S01]  /*5070*/  LDL.LU R0, [R1+0x138] ;  /* 0x0001380001007983 */ /* 0x0001620000300800 */
[----:B------:R-:W-:Y:S01]  /*5080*/  FMUL.FTZ R178, R141, R178 ;  /* 0x000000b28db27220 */ /* 0x000fe20000410000 */
[----:B------:R-:W-:-:S04]  /*5090*/  FADD.FTZ R29, R29, R252 ;  /* 0x000000fc1d1d7221 */ /* 0x000fc80000010000 */
[----:B------:R-:W-:-:S04]  /*50a0*/  FSEL R178, R178, RZ, P1 ;  /* 0x000000ffb2b27208 */ /* 0x000fc80000800000 */
[----:B------:R-:W-:-:S04]  /*50b0*/  F2FP.BF16.F32.PACK_AB R178, RZ, R178 ;  /* 0x000000b2ffb2723e */ /* 0x000fc800000010ff */
[----:B0-----:R-:W-:-:S07]  /*50c0*/  PRMT R174, R174, 0x5410, R178 ;  /* 0x00005410aeae7816 */ /* 0x001fce00000000b2 */
.L_x_5340:
        /* <DEDUP_REMOVED lines=25> */
.L_x_5341:
[----:B------:R-:W-:Y:S01]  /*5260*/  F2FP.BF16.F32.PACK_AB R179, R180, R179 ;  /* 0x000000b3b4b3723e */ /* 0x000fe200000010ff */
[----:B------:R-:W-:Y:S06]  /*5270*/  BRA.U !UP2, `(.L_x_5332) ;  /* 0x000000110af47547 */ /* 0x000fec000b800000 */
[----:B-----5:R-:W-:Y:S01]  /*5280*/  ISETP.GE.U32.AND P0, PT, R208, RZ, PT ;  /* 0x000000ffd000720c */ /* 0x020fe20003f06070 */
[----:B------:R-:W-:-:S03]  /*5290*/  FMUL.FTZ R181, R180, UR23 ;  /* 0x00000017b4b57c20 */ /* 0x000fc60008410000 */
[----:B------:R-:W-:Y:S01]  /*52a0*/  ISETP.GE.U32.AND.EX P0, PT, R209, 0x1000000, PT, P0 ;  /* 0x01000000d100780c */ /* 0x000fe20003f06100 */
[----:B------:R-:W-:Y:S01]  /*52b0*/  FMUL.FTZ R208, R181, UR22 ;  /* 0x00000016b5d07c20 */ /* 0x000fe20008410000 */
[----:B------:R-:W-:-:S11]  /*52c0*/  HFMA2 R181, -RZ, RZ, 0, 0 ;  /* 0x00000000ffb57431 */ /* 0x000fd600000001ff */
        /* <DEDUP_REMOVED lines=9> */
.L_x_5309:
        /* <DEDUP_REMOVED lines=21> */
.L_x_5343:
        /* <DEDUP_REMOVED lines=19> */
.L_x_5344:
        /* <DEDUP_REMOVED lines=17> */
.L_x_5345:
        /* <DEDUP_REMOVED lines=19> */
.L_x_5346:
[----:B------:R-:W-:Y:S05]  /*5820*/  BRA.U !UP2, `(.L_x_5347) ;  /* 0x000000010a407547 */ /* 0x000fea000b800000 */
[----:B------:R-:W-:Y:S01]  /*5830*/  MOV R180, UR31 ;  /* 0x0000001f00b47c02 */ /* 0x000fe20008000f00 */
[----:B-----5:R-:W-:Y:S01]  /*5840*/  IMAD.U32 R181, R150, 0x10000, RZ ;  /* 0x0001000096b57824 */ /* 0x020fe200078e00ff */
[----:B------:R-:W-:-:S03]  /*5850*/  LOP3.LUT P0, RZ, R209, 0xff, RZ, 0xc0, !PT ;  /* 0x000000ffd1ff7812 */ /* 0x000fc6000780c0ff */
        /* <DEDUP_REMOVED lines=13> */
.L_x_5347:
        /* <DEDUP_REMOVED lines=19> */
.L_x_5348:
        /* <DEDUP_REMOVED lines=17> */
.L_x_5349:
[----:B------:R-:W-:Y:S05]  /*5b70*/  BRA.U !UP2, `(.L_x_5332) ;  /* 0x000000090ab47547 */ /* 0x000fea000b800000 */
[----:B------:R-:W-:Y:S02]  /*5b80*/  MOV R180, UR31 ;  /* 0x0000001f00b47c02 */ /* 0x000fe40008000f00 */
        /* <DEDUP_REMOVED lines=19> */
.L_x_5342:
[----:B------:R-:W-:Y:S02]  /*5cc0*/  ISETP.LT.AND P0, PT, RZ, UR30, PT ;  /* 0x0000001eff007c0c */ /* 0x000fe4000bf01270 */
[----:B------:R-:W-:Y:S02]  /*5cd0*/  MOV R176, UR31 ;  /* 0x0000001f00b07c02 */ /* 0x000fe40008000f00 */
[----:B-----5:R-:W-:Y:S02]  /*5ce0*/  PRMT R177, R148, 0x7632, R177 ;  /* 0x0000763294b17816 */ /* 0x020fe400000000b1 */
[----:B------:R-:W-:Y:S02]  /*5cf0*/  PLOP3.LUT P1, PT, PT, PT, UP3, 0x80, 0x8 ;  /* 0x000000000008781c */ /* 0x000fe40003f2f038 */
[----:B------:R-:W-:Y:S02]  /*5d00*/  SHF.L.U32 R180, R177, 0x10, RZ ;  /* 0x00000010b1b47819 */ /* 0x000fe400000006ff */
[----:B------:R-:W-:-:S02]  /*5d10*/  MOV R178, UR31 ;  /* 0x0000001f00b27c02 */ /* 0x000fc40008000f00 */
[----:B------:R-:W-:Y:S01]  /*5d20*/  SHF.L.U32 R177, R149, 0x10, RZ ;  /* 0x0000001095b17819 */ /* 0x000fe200000006ff */
[----:B------:R-:W-:-:S04]  /*5d30*/  @P0 FFMA.FTZ R176, R241, R176, UR32 ;  /* 0x00000020f1b00e23 */ /* 0x000fc800080100b0 */
[----:B------:R-:W-:Y:S02]  /*5d40*/  @P0 FADD.FTZ R176, R237, -R176 ;  /* 0x800000b0edb00221 */ /* 0x000fe40000010000 */
[----:B------:R-:W-:Y:S02]  /*5d50*/  @P1 FFMA.FTZ R178, R0, R178, UR32 ;  /* 0x0000002000b21e23 */ /* 0x000fe400080100b2 */
[----:B------:R-:W-:Y:S01]  /*5d60*/  @P0 FFMA.FTZ R180, R176, UR29, R180 ;  /* 0x0000001db0b40c23 */ /* 0x000fe200080100b4 */
[----:B------:R-:W-:Y:S01]  /*5d70*/  MOV R176, UR31 ;  /* 0x0000001f00b07c02 */ /* 0x000fe20008000f00 */
[----:B------:R-:W-:-:S04]  /*5d80*/  @P1 FADD.FTZ R178, R245, -R178 ;  /* 0x800000b2f5b21221 */ /* 0x000fc80000010000 */
[----:B------:R-:W-:-:S04]  /*5d90*/  @P0 FFMA.FTZ R176, R248, R176, UR32 ;  /* 0x00000020f8b00e23 */ /* 0x000fc800080100b0 */
[----:B------:R-:W-:-:S04]  /*5da0*/  @P0 FADD.FTZ R176, R244, -R176 ;  /* 0x800000b0f4b00221 */ /* 0x000fc80000010000 */
[----:B------:R-:W-:Y:S01]  /*5db0*/  @P0 FFMA.FTZ R177, R176, UR29, R177 ;  /* 0x0000001db0b10c23 */ /* 0x000fe200080100b1 */
        /* <DEDUP_REMOVED lines=14> */
.L_x_5350:
        /* <DEDUP_REMOVED lines=13> */
.L_x_5351:
        /* <DEDUP_REMOVED lines=12> */
.L_x_5352:
        /* <DEDUP_REMOVED lines=19> */
.L_x_5353:
        /* <DEDUP_REMOVED lines=17> */
.L_x_5354:
        /* <DEDUP_REMOVED lines=9> */
[----:B------:R0:W-:Y:S03]  /*6300*/  STL [R1+0x138], R0 ;  /* 0x0001380001007387 */ /* 0x0001e60000100800 */
[----:B------:R-:W-:-:S08]  /*6310*/  FMUL.FTZ R179, R179, UR22 ;  /* 0x00000016b3b37c20 */ /* 0x000fd00008410000 */
[----:B------:R-:W-:-:S04]  /*6320*/  @P1 PRMT R252, R170, 0x7632, R252 ;  /* 0x00007632aafc1816 */ /* 0x000fc800000000fc */
[----:B0-----:R-:W-:Y:S02]  /*6330*/  @P1 SHF.L.U32 R0, R252, 0x10, RZ ;  /* 0x00000010fc001819 */ /* 0x001fe400000006ff */
[----:B------:R-:W-:-:S03]  /*6340*/  MOV R252, RZ ;  /* 0x000000ff00fc7202 */ /* 0x000fc60000000f00 */
[----:B------:R-:W-:Y:S02]  /*6350*/  @P1 FMUL.FTZ R252, R179, R0 ;  /* 0x00000000b3fc1220 */ /* 0x000fe40000410000 */
[----:B------:R0:W5:Y:S01]  /*6360*/  LDL.LU R0, [R1+0x138] ;  /* 0x0001380001007983 */ /* 0x0001620000300800 */
[----:B------:R-:W-:Y:S01]  /*6370*/  FMUL.FTZ R179, R141, R179 ;  /* 0x000000b38db37220 */ /* 0x000fe20000410000 */
[----:B------:R-:W-:-:S04]  /*6380*/  FADD.FTZ R29, R29, R252 ;  /* 0x000000fc1d1d7221 */ /* 0x000fc80000010000 */
[----:B------:R-:W-:-:S04]  /*6390*/  FSEL R179, R179, RZ, P1 ;  /* 0x000000ffb3b37208 */ /* 0x000fc80000800000 */
[----:B------:R-:W-:-:S04]  /*63a0*/  F2FP.BF16.F32.PACK_AB R179, RZ, R179 ;  /* 0x000000b3ffb3723e */ /* 0x000fc800000010ff */
[----:B0-----:R-:W-:-:S07]  /*63b0*/  PRMT R174, R174, 0x5410, R179 ;  /* 0x00005410aeae7816 */ /* 0x001fce00000000b3 */
.L_x_5355:
        /* <DEDUP_REMOVED lines=10> */
[----:B------:R-:W-:-:S02]  /*6460*/  @P0 FADD.FTZ R251, R234, -R251 ;  /* 0x800000fbeafb0221 */ /* 0x000fc40000010000 */
[----:B------:R-:W-:Y:S02]  /*6470*/  IMAD.U32 R181, R181, 0x10000, RZ ;  /* 0x00010000b5b57824 */ /* 0x000fe400078e00ff */
        /* <DEDUP_REMOVED lines=14> */
.L_x_5356:
        /* <DEDUP_REMOVED lines=15> */
.L_x_5332:
[----:B------:R-:W-:Y:S01]  /*6650*/  ISETP.NE.U32.AND P0, PT, RZ, UR6, PT ;  /* 0x00000006ff007c0c */ /* 0x000fe2000bf05070 */
[----:B------:R-:W0:Y:S01]  /*6660*/  @UP2 LDCU.64 UR10, c[0x0][0x468] ;  /* 0x00008d00ff0a27ac */ /* 0x000e220008000a00 */
[----:B------:R-:W-:Y:S02]  /*6670*/  PLOP3.LUT P1, PT, PT, PT, UP2, 0x80, 0x8 ;  /* 0x000000000008781c */ /* 0x000fe40003f2f028 */
[----:B------:R-:W-:Y:S01]  /*6680*/  ISETP.NE.AND.EX P0, PT, RZ, UR7, PT, P0 ;  /* 0x00000007ff007c0c */ /* 0x000fe2000bf05300 */
[----:B------:R-:W-:-:S04]  /*6690*/  UISETP.NE.U32.AND UP0, UPT, UR4, URZ, UPT ;  /* 0x000000ff0400728c */ /* 0x000fc8000bf05070 */
[----:B------:R-:W-:-:S08]  /*66a0*/  UISETP.NE.AND.EX UP0, UPT, UR5, URZ, UPT, UP0 ;  /* 0x000000ff0500728c */ /* 0x000fd0000bf05300 */
        /* <DEDUP_REMOVED lines=11> */
.L_x_5357:
[----:B------:R-:W-:Y:S05]  /*6760*/  BRA.U !UP0, `(.L_x_5358) ;  /* 0x0000001108ac7547 */ /* 0x000fea000b800000 */
[----:B------:R-:W-:Y:S05]  /*6770*/  @!P0 BRA `(.L_x_5359) ;  /* 0x00000008005c8947 */ /* 0x000fea0003800000 */
[----:B------:R-:W-:Y:S02]  /*6780*/  ISETP.LT.AND P1, PT, RZ, UR30, PT ;  /* 0x0000001eff007c0c */ /* 0x000fe4000bf21270 */
[----:B------:R-:W-:Y:S02]  /*6790*/  MOV R177, UR31 ;  /* 0x0000001f00b17c02 */ /* 0x000fe40008000f00 */
[----:B-----5:R-:W-:Y:S02]  /*67a0*/  PRMT R176, R152, 0x7632, R176 ;  /* 0x0000763298b07816 */ /* 0x020fe400000000b0 */
[----:B------:R-:W-:Y:S02]  /*67b0*/  MOV R179, UR31 ;  /* 0x0000001f00b37c02 */ /* 0x000fe40008000f00 */
[----:B------:R-:W-:Y:S02]  /*67c0*/  MOV R178, UR31 ;  /* 0x0000001f00b27c02 */ /* 0x000fe40008000f00 */
[----:B------:R-:W-:-:S02]  /*67d0*/  SHF.L.U32 R176, R176, 0x10, RZ ;  /* 0x00000010b0b07819 */ /* 0x000fc400000006ff */
[----:B0-----:R-:W-:Y:S01]  /*67e0*/  SHF.L.U32 R180, R152, 0x10, RZ ;  /* 0x0000001098b47819 */ /* 0x001fe200000006ff */
[----:B------:R-:W-:Y:S01]  /*67f0*/  @P1 FFMA.FTZ R177, R191, R177, UR32 ;  /* 0x00000020bfb11e23 */ /* 0x000fe200080100b1 */
[----:B------:R-:W-:Y:S01]  /*6800*/  @P1 FFMA.FTZ R179, R232, R179, UR32 ;  /* 0x00000020e8b31e23 */ /* 0x000fe200080100b3 */
[----:B------:R-:W-:Y:S02]  /*6810*/  @P1 FFMA.FTZ R178, R233, R178, UR32 ;  /* 0x00000020e9b21e23 */ /* 0x000fe400080100b2 */
[----:B------:R-:W-:Y:S01]  /*6820*/  @P1 FADD.FTZ R177, R190, -R177 ;  /* 0x800000b1beb11221 */ /* 0x000fe20000010000 */
[----:B------:R-:W-:Y:S01]  /*6830*/  @P1 FADD.FTZ R179, R228, -R179 ;  /* 0x800000b3e4b31221 */ /* 0x000fe20000010000 */
[----:B------:R-:W-:Y:S02]  /*6840*/  @P1 FADD.FTZ R178, R229, -R178 ;  /* 0x800000b2e5b21221 */ /* 0x000fe40000010000 */
[----:B------:R-:W-:Y:S01]  /*6850*/  @P1 FFMA.FTZ R176, R177, UR29, R176 ;  /* 0x0000001db1b01c23 */ /* 0x000fe200080100b0 */
[----:B------:R-:W-:Y:S01]  /*6860*/  SHF.L.U32 R177, R153, 0x10, RZ ;  /* 0x0000001099b17819 */ /* 0x000fe200000006ff */
[----:B------:R-:W-:-:S04]  /*6870*/  @P1 FFMA.FTZ R180, R178, UR29, R180 ;  /* 0x0000001db2b41c23 */ /* 0x000fc800080100b4 */
        /* <DEDUP_REMOVED lines=13> */
.L_x_5360:
        /* <DEDUP_REMOVED lines=13> */
.L_x_5361:
        /* <DEDUP_REMOVED lines=12> */
.L_x_5362:
        /* <DEDUP_REMOVED lines=19> */
.L_x_5363:
        /* <DEDUP_REMOVED lines=17> */
.L_x_5364:
        /* <DEDUP_REMOVED lines=19> */
.L_x_5365:
        /* <DEDUP_REMOVED lines=26> */
.L_x_5366:
        /* <DEDUP_REMOVED lines=16> */
.L_x_5359:
[----:B------:R-:W-:Y:S01]  /*70f0*/  ISETP.LT.AND P2, PT, RZ, UR30, PT ;  /* 0x0000001eff007c0c */ /* 0x000fe2000bf41270 */
[----:B------:R-:W-:-:S12]  /*7100*/  BRA.U !UP2, `(.L_x_5368) ;  /* 0x000000010a407547 */ /* 0x000fd8000b800000 */
[----:B0-----:R-:W-:Y:S02]  /*7110*/  MOV R180, UR31 ;  /* 0x0000001f00b47c02 */ /* 0x001fe40008000f00 */
        /* <DEDUP_REMOVED lines=8> */
[----:B------:R-:W-:-:S04]  /*71a0*/  @P1 IMAD.U32 R181, R168, 0x10000, RZ ;  /* 0x00010000a8b51824 */ /* 0x000fc800078e00ff */
[----:B------:R-:W-:-:S04]  /*71b0*/  @P1 FMUL.FTZ R180, R181, R208 ;  /* 0x000000d0b5b41220 */ /* 0x000fc80000410000 */
[----:B------:R-:W-:Y:S01]  /*71c0*/  FADD.FTZ R32, R32, R180 ;  /* 0x000000b420207221 */ /* 0x000fe20000010000 */
[----:B------:R-:W-:-:S05]  /*71d0*/  FMUL.FTZ R180, R136, R208 ;  /* 0x000000d088b47220 */ /* 0x000fca0000410000 */
[----:B------:R-:W-:-:S04]  /*71e0*/  FSEL R180, R180, RZ, P1 ;  /* 0x000000ffb4b47208 */ /* 0x000fc80000800000 */
[----:B------:R-:W-:-:S04]  /*71f0*/  F2FP.BF16.F32.PACK_AB R180, RZ, R180 ;  /* 0x000000b4ffb4723e */ /* 0x000fc800000010ff */
[----:B------:R-:W-:-:S07]  /*7200*/  PRMT R172, R180, 0x7610, R172 ;  /* 0x00007610b4ac7816 */ /* 0x000fce00000000ac */
.L_x_5368:
[----:B------:R-:W-:Y:S05]  /*7210*/  BRA.U !UP2, `(.L_x_5369) ;  /* 0x000000010a487547 */ /* 0x000fea000b800000 */
[----:B0-----:R-:W-:Y:S02]  /*7220*/  MOV R180, UR31 ;  /* 0x0000001f00b47c02 */ /* 0x001fe40008000f00 */
        /* <DEDUP_REMOVED lines=17> */
.L_x_5369:
[----:B------:R-:W-:Y:S05]  /*7340*/  BRA.U !UP2, `(.L_x_5370) ;  /* 0x000000010a407547 */ /* 0x000fea000b800000 */
        /* <DEDUP_REMOVED lines=16> */
.L_x_5370:
        /* <DEDUP_REMOVED lines=19> */
.L_x_5371:
        /* <DEDUP_REMOVED lines=17> */
.L_x_5372:
        /* <DEDUP_REMOVED lines=19> */
.L_x_5373:
[----:B------:R-:W-:Y:S05]  /*77c0*/  BRA.U !UP2, `(.L_x_5374) ;  /* 0x000000010a407547 */ /* 0x000fea000b800000 */
[----:B0-----:R-:W-:Y:S01]  /*77d0*/  IMAD.U32 R180, RZ, RZ, UR31 ;  /* 0x0000001fffb47e24 */ /* 0x001fe2000f8e00ff */
        /* <DEDUP_REMOVED lines=15> */
.L_x_5374:
[----:B------:R-:W-:Y:S05]  /*78d0*/  BRA.U !UP2, `(.L_x_5367) ;  /* 0x000000190a547547 */ /* 0x000fea000b800000 */
[----:B-----5:R-:W-:Y:S02]  /*78e0*/  ISETP.GE.U32.AND P1, PT, R206, RZ, PT ;  /* 0x000000ffce00720c */ /* 0x020fe40003f26070 */
[----:B0-----:R-:W-:Y:S02]  /*78f0*/  MOV R180, UR31 ;  /* 0x0000001f00b47c02 */ /* 0x001fe40008000f00 */
[----:B------:R-:W-:Y:S02]  /*7900*/  ISETP.GE.U32.AND.EX P1, PT, R207, 0x1000000, PT, P1 ;  /* 0x01000000cf00780c */ /* 0x000fe40003f26110 */
[----:B------:R-:W-:Y:S01]  /*7910*/  PRMT R181, R155, 0x7632, R181 ;  /* 0x000076329bb57816 */ /* 0x000fe200000000b5 */
[----:B------:R-:W-:Y:S01]  /*7920*/  @P2 FFMA.FTZ R180, R185, R180, UR32 ;  /* 0x00000020b9b42e23 */ /* 0x000fe200080100b4 */
[----:B------:R-:W-:Y:S02]  /*7930*/  MOV R206, RZ ;  /* 0x000000ff00ce7202 */ /* 0x000fe40000000f00 */
        /* <DEDUP_REMOVED lines=12> */
[----:B------:R-:W-:Y:S01]  /*7a00*/  PRMT R175, R175, 0x5410, R180 ;  /* 0x00005410afaf7816 */ /* 0x000fe200000000b4 */
[----:B------:R-:W-:Y:S06]  /*7a10*/  BRA `(.L_x_5367) ;  /* 0x0000001800047947 */ /* 0x000fec0003800000 */
.L_x_5358:
        /* <DEDUP_REMOVED lines=17> */
[----:B0-----:R-:W-:-:S05]  /*7b30*/  @P2 SHF.L.U32 R180, R168, 0x10, RZ ;  /* 0x00000010a8b42819 */ /* 0x001fca00000006ff */
[-C--:B------:R-:W-:Y:S01]  /*7b40*/  @P2 FMUL.FTZ R178, R180, R177.reuse ;  /* 0x000000b1b4b22220 */ /* 0x080fe20000410000 */
[----:B------:R-:W-:-:S03]  /*7b50*/  FMUL.FTZ R177, R136, R177 ;  /* 0x000000b188b17220 */ /* 0x000fc60000410000 */
[----:B------:R-:W-:Y:S02]  /*7b60*/  FADD.FTZ R32, R32, R178 ;  /* 0x000000b220207221 */ /* 0x000fe40000010000 */
[----:B------:R-:W-:-:S04]  /*7b70*/  FSEL R177, R177, RZ, P2 ;  /* 0x000000ffb1b17208 */ /* 0x000fc80001000000 */
[----:B------:R-:W-:-:S04]  /*7b80*/  F2FP.BF16.F32.PACK_AB R177, RZ, R177 ;  /* 0x000000b1ffb1723e */ /* 0x000fc800000010ff */
[----:B------:R-:W-:-:S07]  /*7b90*/  PRMT R172, R177, 0x7610, R172 ;  /* 0x00007610b1ac7816 */ /* 0x000fce00000000ac */
.L_x_5376:
[----:B------:R-:W-:Y:S05]  /*7ba0*/  BRA.U !UP2, `(.L_x_5377) ;  /* 0x000000010a307547 */ /* 0x000fea000b800000 */
[----:B-----5:R-:W-:Y:S01]  /*7bb0*/  LOP3.LUT P2, RZ, R206, 0xff00, RZ, 0xc0, !PT ;  /* 0x0000ff00ceff7812 */ /* 0x020fe2000784c0ff */
[----:B------:R-:W-:Y:S01]  /*7bc0*/  FMUL.FTZ R177, R176, UR23 ;  /* 0x00000017b0b17c20 */ /* 0x000fe20008410000 */
[----:B0-----:R-:W-:-:S03]  /*7bd0*/  MOV R180, RZ ;  /* 0x000000ff00b47202 */ /* 0x001fc60000000f00 */
        /* <DEDUP_REMOVED lines=9> */
.L_x_5377:
        /* <DEDUP_REMOVED lines=8> */
[----:B0-----:R-:W-:-:S03]  /*7cf0*/  HFMA2 R180, -RZ, RZ, 0, 0 ;  /* 0x00000000ffb47431 */ /* 0x001fc600000001ff */
        /* <DEDUP_REMOVED lines=8> */
.L_x_5378:
[----:B------:R-:W-:-:S05]  /*7d80*/  MOV R178, UR31 ;  /* 0x0000001f00b27c02 */ /* 0x000fca0008000f00 */
[----:B------:R-:W-:-:S04]  /*7d90*/  FFMA.FTZ R178, R189, R178, UR32 ;  /* 0x00000020bdb27e23 */ /* 0x000fc800080100b2 */
[----:B------:R-:W-:-:S04]  /*7da0*/  FADD.FTZ R178, R188, -R178 ;  /* 0x800000b2bcb27221 */ /* 0x000fc80000010000 */
[----:B------:R-:W-:-:S05]  /*7db0*/  FMUL.FTZ R178, R178, UR29 ;  /* 0x0000001db2b27c20 */ /* 0x000fca0008410000 */
[----:B0-----:R-:W-:Y:S01]  /*7dc0*/  FSEL R180, R178, RZ, P1 ;  /* 0x000000ffb2b47208 */ /* 0x001fe20000800000 */
        /* <DEDUP_REMOVED lines=13> */
.L_x_5379:
        /* <DEDUP_REMOVED lines=17> */
.L_x_5380:
        /* <DEDUP_REMOVED lines=18> */
.L_x_5381:
        /* <DEDUP_REMOVED lines=25> */
.L_x_5382:
        /* <DEDUP_REMOVED lines=16> */
.L_x_5375:
        /* <DEDUP_REMOVED lines=15> */
.L_x_5385:
[----:B------:R-:W-:Y:S05]  /*8450*/  BSYNC.RECONVERGENT B0 ;  /* 0x0000000000007941 */ /* 0x000fea0003800200 */
.L_x_5384:
        /* <DEDUP_REMOVED lines=13> */
.L_x_5383:
        /* <DEDUP_REMOVED lines=16> */
.L_x_5388:
[----:B------:R-:W-:Y:S05]  /*8630*/  BSYNC.RECONVERGENT B0 ;  /* 0x0000000000007941 */ /* 0x000fea0003800200 */
.L_x_5387:
        /* <DEDUP_REMOVED lines=13> */
.L_x_5386:
        /* <DEDUP_REMOVED lines=15> */
.L_x_5391:
[----:B------:R-:W-:Y:S05]  /*8800*/  BSYNC.RECONVERGENT B0 ;  /* 0x0000000000007941 */ /* 0x000fea0003800200 */
.L_x_5390:
        /* <DEDUP_REMOVED lines=13> */
.L_x_5389:
        /* <DEDUP_REMOVED lines=16> */
.L_x_5394:
[----:B------:R-:W-:Y:S05]  /*89e0*/  BSYNC.RECONVERGENT B0 ;  /* 0x0000000000007941 */ /* 0x000fea0003800200 */
.L_x_5393:
        /* <DEDUP_REMOVED lines=13> */
.L_x_5392:
        /* <DEDUP_REMOVED lines=15> */
.L_x_5397:
[----:B------:R-:W-:Y:S05]  /*8bb0*/  BSYNC.RECONVERGENT B0 ;  /* 0x0000000000007941 */ /* 0x000fea0003800200 */
.L_x_5396:
        /* <DEDUP_REMOVED lines=13> */
.L_x_5395:
        /* <DEDUP_REMOVED lines=16> */
.L_x_5400:
[----:B------:R-:W-:Y:S05]  /*8d90*/  BSYNC.RECONVERGENT B0 ;  /* 0x0000000000007941 */ /* 0x000fea0003800200 */
.L_x_5399:
        /* <DEDUP_REMOVED lines=13> */
.L_x_5398:
        /* <DEDUP_REMOVED lines=15> */
.L_x_5403:
[----:B------:R-:W-:Y:S05]  /*8f60*/  BSYNC.RECONVERGENT B0 ;  /* 0x0000000000007941 */ /* 0x000fea0003800200 */
.L_x_5402:
        /* <DEDUP_REMOVED lines=13> */
.L_x_5401:
        /* <DEDUP_REMOVED lines=17> */
.L_x_5405:
[----:B------:R-:W-:Y:S05]  /*9150*/  BSYNC.RECONVERGENT B0 ;  /* 0x0000000000007941 */ /* 0x000fea0003800200 */
.L_x_5404:
        /* <DEDUP_REMOVED lines=13> */
.L_x_5367:
[----:B0-----:R-:W0:Y:S01]  /*9230*/  @P0 LDC.64 R180, c[0x0][0x478] ;  /* 0x00011e00ffb40b82 */ /* 0x001e220000000a00 */
[----:B------:R-:W-:Y:S01]  /*9240*/  PLOP3.LUT P1, PT, PT, PT, UP2, 0x80, 0x8 ;  /* 0x000000000008781c */ /* 0x000fe20003f2f028 */
[----:B------:R-:W1:Y:S01]  /*9250*/  @UP2 LDCU.64 UR10, c[0x0][0x468] ;  /* 0x00008d00ff0a27ac */ /* 0x000e620008000a00 */
[----:B-----5:R-:W-:-:S05]  /*9260*/  @P0 IADD3 R206, PT, PT, R182, 0x80, RZ ;  /* 0x00000080b6ce0810 */ /* 0x020fca0007ffe0ff */
[----:B0-----:R-:W-:-:S05]  /*9270*/  @P0 IMAD.WIDE.U32 R180, R206, 0x10, R180 ;  /* 0x00000010ceb40825 */ /* 0x001fca00078e00b4 */
[----:B------:R0:W-:Y:S02]  /*9280*/  @P0 STG.E.128 desc[UR20][R180.64], R176 ;  /* 0x000000b0b4000986 */ /* 0x0001e4000c101d14 */
[----:B0-----:R-:W-:Y:S02]  /*9290*/  MOV R181, 0x10 ;  /* 0x0000001000b57802 */ /* 0x001fe40000000f00 */
[----:B------:R-:W-:-:S05]  /*92a0*/  @P1 IADD3 R180, PT, PT, R183, 0x80, RZ ;  /* 0x00000080b7b41810 */ /* 0x000fca0007ffe0ff */
[----:B-1----:R-:W-:-:S05]  /*92b0*/  @P1 IMAD.WIDE.U32 R180, R180, R181, UR10 ;  /* 0x0000000ab4b41e25 */ /* 0x002fca000f8e00b5 */
[----:B------:R0:W-:Y:S01]  /*92c0*/  @P1 STG.E.128 desc[UR20][R180.64], R172 ;  /* 0x000000acb4001986 */ /* 0x0001e2000c101d14 */
[----:B------:R-:W-:Y:S05]  /*92d0*/  BRA.U !UP2, `(.L_x_5406) ;  /* 0x000000010a107547 */ /* 0x000fea000b800000 */
[----:B------:R-:W1:Y:S01]  /*92e0*/  LDC.64 R170, c[0x0][0x390] ;  /* 0x0000e400ffaa7b82 */ /* 0x000e620000000a00 */
[----:B------:R-:W-:-:S05]  /*92f0*/  IADD3 R168, PT, PT, R183, 0x100, RZ ;  /* 0x00000100b7a87810 */ /* 0x000fca0007ffe0ff */
[----:B-1----:R-:W-:-:S06]  /*9300*/  IMAD.WIDE.U32 R168, R168, 0x10, R170 ;  /* 0x00000010a8a87825 */ /* 0x002fcc00078e00aa */
[----:B------:R-:W5:Y:S02]  /*9310*/  LDG.E.128 R168, desc[UR20][R168.64] ;  /* 0x00000014a8a87981 */ /* 0x000f64000c1e1d00 */
.L_x_5406:
[----:B------:R-:W-:Y:S05]  /*9320*/  BRA.U !UP0, `(.L_x_5407) ;  /* 0x0000001108ac7547 */ /* 0x000fea000b800000 */
[----:B------:R-:W-:Y:S05]  /*9330*/  @!P0 BRA `(.L_x_5408) ;  /* 0x00000008005c8947 */ /* 0x000fea0003800000 */
[----:B------:R-:W-:Y:S02]  /*9340*/  ISETP.LT.AND P1, PT, RZ, UR30, PT ;  /* 0x0000001eff007c0c */ /* 0x000fe4000bf21270 */
[----:B------:R-:W-:Y:S02]  /*9350*/  MOV R177, UR31 ;  /* 0x0000001f00b17c02 */ /* 0x000fe40008000f00 */
[----:B------:R-:W-:Y:S02]  /*9360*/  PRMT R176, R156, 0x7632, R176 ;  /* 0x000076329cb07816 */ /* 0x000fe400000000b0 */
        /* <DEDUP_REMOVED lines=17> */
[----:B------:R-:W-:-:S03]  /*9480*/  MOV R179, RZ ;  /* 0x000000ff00b37202 */ /* 0x000fc60000000f00 */
[----:B------:R-:W-:-:S08]  /*9490*/  FMUL.FTZ R178, R178, UR22 ;  /* 0x00000016b2b27c20 */ /* 0x000fd00008410000 */
[----:B-----5:R-:W-:-:S05]  /*94a0*/  @P2 SHF.L.U32 R181, R168, 0x10, RZ ;  /* 0x00000010a8b52819 */ /* 0x020fca00000006ff */
[-C--:B------:R-:W-:Y:S01]  /*94b0*/  @P2 FMUL.FTZ R179, R181, R178.reuse ;  /* 0x000000b2b5b32220 */ /* 0x080fe20000410000 */
[----:B------:R-:W-:-:S03]  /*94c0*/  FMUL.FTZ R178, R128, R178 ;  /* 0x000000b280b27220 */ /* 0x000fc60000410000 */
[----:B------:R-:W-:Y:S02]  /*94d0*/  FADD.FTZ R40, R40, R179 ;  /* 0x000000b328287221 */ /* 0x000fe40000010000 */
[----:B------:R-:W-:-:S04]  /*94e0*/  FSEL R178, R178, RZ, P2 ;  /* 0x000000ffb2b27208 */ /* 0x000fc80001000000 */
[----:B------:R-:W-:-:S04]  /*94f0*/  F2FP.BF16.F32.PACK_AB R178, RZ, R178 ;  /* 0x000000b2ffb2723e */ /* 0x000fc800000010ff */
[----:B------:R-:W-:-:S07]  /*9500*/  PRMT R172, R178, 0x7610, R172 ;  /* 0x00007610b2ac7816 */ /* 0x000fce00000000ac */
.L_x_5409:
[----:B------:R-:W-:Y:S05]  /*9510*/  BRA.U !UP2, `(.L_x_5410) ;  /* 0x000000010a307547 */ /* 0x000fea000b800000 */
[----:B------:R-:W-:Y:S01]  /*9520*/  LOP3.LUT P2, RZ, R204, 0xff00, RZ, 0xc0, !PT ;  /* 0x0000ff00ccff7812 */ /* 0x000fe2000784c0ff */
[----:B------:R-:W-:Y:S01]  /*9530*/  FMUL.FTZ R178, R176, UR23 ;  /* 0x00000017b0b27c20 */ /* 0x000fe20008410000 */
[----:B------:R-:W-:-:S03]  /*9540*/  HFMA2 R181, -RZ, RZ, 0, 0 ;  /* 0x00000000ffb57431 */ /* 0x000fc600000001ff */
[----:B------:R-:W-:-:S08]  /*9550*/  FMUL.FTZ R178, R178, UR22 ;  /* 0x00000016b2b27c20 */ /* 0x000fd00008410000 */
[----:B-----5:R-:W-:-:S04]  /*9560*/  @P2 PRMT R179, R168, 0x7632, R179 ;  /* 0x00007632a8b32816 */ /* 0x020fc800000000b3 */
[----:B------:R-:W-:-:S05]  /*9570*/  @P2 SHF.L.U32 R179, R179, 0x10, RZ ;  /* 0x00000010b3b32819 */ /* 0x000fca00000006ff */
[----:B------:R-:W-:Y:S01]  /*9580*/  @P2 FMUL.FTZ R181, R178, R179 ;  /* 0x000000b3b2b52220 */ /* 0x000fe20000410000 */
[----:B------:R-:W-:-:S03]  /*9590*/  FMUL.FTZ R178, R129, R178 ;  /* 0x000000b281b27220 */ /* 0x000fc60000410000 */
[----:B------:R-:W-:Y:S02]  /*95a0*/  FADD.FTZ R41, R41, R181 ;  /* 0x000000b529297221 */ /* 0x000fe40000010000 */
[----:B------:R-:W-:-:S04]  /*95b0*/  FSEL R178, R178, RZ, P2 ;  /* 0x000000ffb2b27208 */ /* 0x000fc80001000000 */
[----:B------:R-:W-:-:S04]  /*95c0*/  F2FP.BF16.F32.PACK_AB R178, RZ, R178 ;  /* 0x000000b2ffb2723e */ /* 0x000fc800000010ff */
[----:B------:R-:W-:-:S07]  /*95d0*/  PRMT R172, R172, 0x5410, R178 ;  /* 0x00005410acac7816 */ /* 0x000fce00000000b2 */
.L_x_5410:
[----:B------:R-:W-:Y:S05]  /*95e0*/  BRA.U !UP2, `(.L_x_5411) ;  /* 0x000000010a2c7547 */ /* 0x000fea000b800000 */
        /* <DEDUP_REMOVED lines=11> */
.L_x_5411:
        /* <DEDUP_REMOVED lines=19> */
.L_x_5412:
        /* <DEDUP_REMOVED lines=17> */
.L_x_5413:
        /* <DEDUP_REMOVED lines=19> */
.L_x_5414:
        /* <DEDUP_REMOVED lines=26> */
.L_x_5415:
[----:B------:R-:W-:Y:S01]  /*9bb0*/  F2FP.BF16.F32.PACK_AB R179, R181, R179 ;  /* 0x000000b3b5b3723e */ /* 0x000fe200000010ff */
[----:B------:R-:W-:Y:S06]  /*9bc0*/  BRA.U !UP2, `(.L_x_5416) ;  /* 0x000000210a887547 */ /* 0x000fec000b800000 */
[----:B------:R-:W-:Y:S01]  /*9bd0*/  ISETP.GE.U32.AND P1, PT, R204, RZ, PT ;  /* 0x000000ffcc00720c */ /* 0x000fe20003f26070 */
[----:B------:R-:W-:Y:S01]  /*9be0*/  FMUL.FTZ R180, R181, UR23 ;  /* 0x00000017b5b47c20 */ /* 0x000fe20008410000 */
[----:B------:R-:W-:Y:S02]  /*9bf0*/  HFMA2 R204, -RZ, RZ, 0, 0 ;  /* 0x00000000ffcc7431 */ /* 0x000fe400000001ff */
[----:B------:R-:W-:Y:S01]  /*9c00*/  ISETP.GE.U32.AND.EX P1, PT, R205, 0x1000000, PT, P1 ;  /* 0x01000000cd00780c */ /* 0x000fe20003f26110 */
[----:B------:R-:W-:-:S12]  /*9c10*/  FMUL.FTZ R180, R180, UR22 ;  /* 0x00000016b4b47c20 */ /* 0x000fd80008410000 */
[----:B-----5:R-:W-:-:S04]  /*9c20*/  @P1 PRMT R181, R171, 0x7632, R181 ;  /* 0x00007632abb51816 */ /* 0x020fc800000000b5 */
        /* <DEDUP_REMOVED lines=8> */
.L_x_5408:
[----:B------:R-:W-:Y:S01]  /*9cb0*/  ISETP.LT.AND P2, PT, RZ, UR30, PT ;  /* 0x0000001eff007c0c */ /* 0x000fe2000bf41270 */
[----:B------:R-:W-:-:S12]  /*9cc0*/  BRA.U !UP2, `(.L_x_5417) ;  /* 0x000000010a407547 */ /* 0x000fd8000b800000 */
[----:B0-----:R-:W-:Y:S02]  /*9cd0*/  MOV R180, UR31 ;  /* 0x0000001f00b47c02 */ /* 0x001fe40008000f00 */
[----:B------:R-:W-:Y:S02]  /*9ce0*/  LOP3.LUT P1, RZ, R204, 0xff, RZ, 0xc0, !PT ;  /* 0x000000ffccff7812 */ /* 0x000fe4000782c0ff */
[----:B------:R-:W-:Y:S01]  /*9cf0*/  SHF.L.U32 R181, R156, 0x10, RZ ;  /* 0x000000109cb57819 */ /* 0x000fe200000006ff */
[----:B------:R-:W-:-:S04]  /*9d00*/  @P2 FFMA.FTZ R180, R225, R180, UR32 ;  /* 0x00000020e1b42e23 */ /* 0x000fc800080100b4 */
[----:B------:R-:W-:-:S04]  /*9d10*/  @P2 FADD.FTZ R180, R221, -R180 ;  /* 0x800000b4ddb42221 */ /* 0x000fc80000010000 */
[----:B------:R-:W-:Y:S02]  /*9d20*/  @P2 FFMA.FTZ R181, R180, UR29, R181 ;  /* 0x0000001db4b52c23 */ /* 0x000fe400080100b5 */
[----:B-----5:R-:W-:Y:S02]  /*9d30*/  @P1 SHF.L.U32 R206, R168, 0x10, RZ ;  /* 0x00000010a8ce1819 */ /* 0x020fe400000006ff */
        /* <DEDUP_REMOVED lines=9> */
.L_x_5417:
[----:B------:R-:W-:Y:S05]  /*9dd0*/  BRA.U !UP2, `(.L_x_5418) ;  /* 0x000000010a487547 */ /* 0x000fea000b800000 */
[----:B0-----:R-:W-:Y:S01]  /*9de0*/  MOV R180, UR31 ;  /* 0x0000001f00b47c02 */ /* 0x001fe20008000f00 */
[----:B------:R-:W-:Y:S01]  /*9df0*/  IMAD.MOV.U32 R206, RZ, RZ, RZ ;  /* 0x000000ffffce7224 */ /* 0x000fe200078e00ff */
[----:B------:R-:W-:Y:S02]  /*9e00*/  LOP3.LUT P1, RZ, R204, 0xff00, RZ, 0xc0, !PT ;  /* 0x0000ff00ccff7812 */ /* 0x000fe4000782c0ff */
[----:B------:R-:W-:Y:S01]  /*9e10*/  PRMT R181, R156, 0x7632, R181 ;  /* 0x000076329cb57816 */ /* 0x000fe200000000b5 */
[----:B------:R-:W-:-:S03]  /*9e20*/  @P2 FFMA.FTZ R180, R23, R180, UR32 ;  /* 0x0000002017b42e23 */ /* 0x000fc600080100b4 */
[----:B------:R-:W-:Y:S01]  /*9e30*/  SHF.L.U32 R181, R181, 0x10, RZ ;  /* 0x00000010b5b57819 */ /* 0x000fe200000006ff */
[----:B------:R-:W-:-:S04]  /*9e40*/  @P2 FADD.FTZ R180, R22, -R180 ;  /* 0x800000b416b42221 */ /* 0x000fc80000010000 */
[----:B------:R-:W-:Y:S02]  /*9e50*/  @P2 FFMA.FTZ R181, R180, UR29, R181 ;  /* 0x0000001db4b52c23 */ /* 0x000fe400080100b5 */
[----:B-----5:R-:W-:Y:S02]  /*9e60*/  @P1 PRMT R180, R168, 0x7632, R180 ;  /* 0x00007632a8b41816 */ /* 0x020fe400000000b4 */
        /* <DEDUP_REMOVED lines=9> */
.L_x_5418:
[----:B------:R-:W-:Y:S05]  /*9f00*/  BRA.U !UP2, `(.L_x_5419) ;  /* 0x000000010a407547 */ /* 0x000fea000b800000 */
        /* <DEDUP_REMOVED lines=16> */
.L_x_5419:
[----:B------:R-:W-:Y:S05]  /*a010*/  BRA.U !UP2, `(.L_x_5420) ;  /* 0x000000010a487547 */ /* 0x000fea000b800000 */
[----:B0-----:R-:W-:Y:S02]  /*a020*/  MOV R180, UR31 ;  /* 0x0000001f00b47c02 */ /* 0x001fe40008000f00 */
[----:B------:R-:W-:Y:S02]  /*a030*/  LOP3.LUT P1, RZ, R204, 0xff000000, RZ, 0xc0, !PT ;  /* 0xff000000ccff7812 */ /* 0x000fe4000782c0ff */
[----:B------:R-:W-:Y:S01]  /*a040*/  PRMT R181, R157, 0x7632, R181 ;  /* 0x000076329db57816 */ /* 0x000fe200000000b5 */
[----:B------:R-:W-:Y:S01]  /*a050*/  @P2 FFMA.FTZ R180, R21, R180, UR32 ;  /* 0x0000002015b42e23 */ /* 0x000fe200080100b4 */
[----:B------:R-:W-:Y:S02]  /*a060*/  MOV R206, RZ ;  /* 0x000000ff00ce7202 */ /* 0x000fe40000000f00 */
        /* <DEDUP_REMOVED lines=13> */
.L_x_5420:
        /* <DEDUP_REMOVED lines=17> */
.L_x_5421:
        /* <DEDUP_REMOVED lines=19> */
.L_x_5422:
        /* <DEDUP_REMOVED lines=17> */
.L_x_5423:
[----:B------:R-:W-:Y:S05]  /*a490*/  BRA.U !UP2, `(.L_x_5416) ;  /* 0x000000190a547547 */ /* 0x000fea000b800000 */
[----:B------:R-:W-:Y:S02]  /*a4a0*/  ISETP.GE.U32.AND P1, PT, R204, RZ, PT ;  /* 0x000000ffcc00720c */ /* 0x000fe40003f26070 */
[----:B0-----:R-:W-:Y:S02]  /*a4b0*/  MOV R180, UR31 ;  /* 0x0000001f00b47c02 */ /* 0x001fe40008000f00 */
[----:B------:R-:W-:Y:S02]  /*a4c0*/  ISETP.GE.U32.AND.EX P1, PT, R205, 0x1000000, PT, P1 ;  /* 0x01000000cd00780c */ /* 0x000fe40003f26110 */
[----:B------:R-:W-:Y:S01]  /*a4d0*/  PRMT R181, R159, 0x7632, R181 ;  /* 0x000076329fb57816 */ /* 0x000fe200000000b5 */
[----:B------:R-:W-:Y:S01]  /*a4e0*/  @P2 FFMA.FTZ R180, R17, R180, UR32 ;  /* 0x0000002011b42e23 */ /* 0x000fe200080100b4 */
[----:B------:R-:W-:-:S03]  /*a4f0*/  MOV R204, RZ ;  /* 0x000000ff00cc7202 */ /* 0x000fc60000000f00 */
[----:B------:R-:W-:Y:S02]  /*a500*/  IMAD.U32 R181, R181, 0x10000, RZ ;  /* 0x00010000b5b57824 */ /* 0x000fe400078e00ff */
[----:B------:R-:W-:-:S04]  /*a510*/  @P2 FADD.FTZ R180, R16, -R180 ;  /* 0x800000b410b42221 */ /* 0x000fc80000010000 */
[----:B------:R-:W-:Y:S01]  /*a520*/  @P2 FFMA.FTZ R181, R180, UR29, R181 ;  /* 0x0000001db4b52c23 */ /* 0x000fe200080100b5 */
[----:B-----5:R-:W-:-:S03]  /*a530*/  @P1 PRMT R180, R171, 0x7632, R180 ;  /* 0x00007632abb41816 */ /* 0x020fc600000000b4 */
        /* <DEDUP_REMOVED lines=10> */
.L_x_5407:
        /* <DEDUP_REMOVED lines=13> */
[----:B------:R-:W-:Y:S01]  /*a6b0*/  LOP3.LUT P2, RZ, R204, 0xff, RZ, 0xc0, !PT ;  /* 0x000000ffccff7812 */ /* 0x000fe2000784c0ff */
[----:B------:R-:W-:Y:S01]  /*a6c0*/  FMUL.FTZ R177, R179, UR23 ;  /* 0x00000017b3b17c20 */ /* 0x000fe20008410000 */
[----:B------:R-:W-:-:S03]  /*a6d0*/  HFMA2 R178, -RZ, RZ, 0, 0 ;  /* 0x00000000ffb27431 */ /* 0x000fc600000001ff */
[----:B------:R-:W-:-:S08]  /*a6e0*/  FMUL.FTZ R177, R177, UR22 ;  /* 0x00000016b1b17c20 */ /* 0x000fd00008410000 */
[----:B0----5:R-:W-:-:S05]  /*a6f0*/  @P2 SHF.L.U32 R180, R168, 0x10, RZ ;  /* 0x00000010a8b42819 */ /* 0x021fca00000006ff */
[-C--:B------:R-:W-:Y:S01]  /*a700*/  @P2 FMUL.FTZ R178, R180, R177.reuse ;  /* 0x000000b1b4b22220 */ /* 0x080fe20000410000 */
[----:B------:R-:W-:-:S03]  /*a710*/  FMUL.FTZ R177, R128, R177 ;  /* 0x000000b180b17220 */ /* 0x000fc60000410000 */
[----:B------:R-:W-:Y:S02]  /*a720*/  FADD.FTZ R40, R40, R178 ;  /* 0x000000b228287221 */ /* 0x000fe40000010000 */
[----:B------:R-:W-:-:S04]  /*a730*/  FSEL R177, R177, RZ, P2 ;  /* 0x000000ffb1b17208 */ /* 0x000fc80001000000 */
[----:B------:R-:W-:-:S04]  /*a740*/  F2FP.BF16.F32.PACK_AB R177, RZ, R177 ;  /* 0x000000b1ffb1723e */ /* 0x000fc800000010ff */
[----:B------:R-:W-:-:S07]  /*a750*/  PRMT R172, R177, 0x7610, R172 ;  /* 0x00007610b1ac7816 */ /* 0x000fce00000000ac */
.L_x_5425:
[----:B------:R-:W-:Y:S05]  /*a760*/  BRA.U !UP2, `(.L_x_5426) ;  /* 0x000000010a307547 */ /* 0x000fea000b800000 */
[----:B------:R-:W-:Y:S01]  /*a770*/  LOP3.LUT P2, RZ, R204, 0xff00, RZ, 0xc0, !PT ;  /* 0x0000ff00ccff7812 */ /* 0x000fe2000784c0ff */
[----:B------:R-:W-:Y:S01]  /*a780*/  FMUL.FTZ R177, R176, UR23 ;  /* 0x00000017b0b17c20 */ /* 0x000fe20008410000 */
[----:B0-----:R-:W-:-:S03]  /*a790*/  MOV R180, RZ ;  /* 0x000000ff00b47202 */ /* 0x001fc60000000f00 */
[----:B------:R-:W-:-:S08]  /*a7a0*/  FMUL.FTZ R177, R177, UR22 ;  /* 0x00000016b1b17c20 */ /* 0x000fd00008410000 */
[----:B-----5:R-:W-:-:S04]  /*a7b0*/  @P2 PRMT R178, R168, 0x7632, R178 ;  /* 0x00007632a8b22816 */ /* 0x020fc800000000b2 */
[----:B------:R-:W-:-:S05]  /*a7c0*/  @P2 SHF.L.U32 R178, R178, 0x10, RZ ;  /* 0x00000010b2b22819 */ /* 0x000fca00000006ff */
[-C--:B------:R-:W-:Y:S01]  /*a7d0*/  @P2 FMUL.FTZ R180, R178, R177.reuse ;  /* 0x000000b1b2b42220 */ /* 0x080fe20000410000 */
[----:B------:R-:W-:-:S03]  /*a7e0*/  FMUL.FTZ R177, R129, R177 ;  /* 0x000000b181b17220 */ /* 0x000fc60000410000 */
[----:B------:R-:W-:Y:S02]  /*a7f0*/  FADD.FTZ R41, R41, R180 ;  /* 0x000000b429297221 */ /* 0x000fe40000010000 */
[----:B------:R-:W-:-:S04]  /*a800*/  FSEL R177, R177, RZ, P2 ;  /* 0x000000ffb1b17208 */ /* 0x000fc80001000000 */
[----:B------:R-:W-:-:S04]  /*a810*/  F2FP.BF16.F32.PACK_AB R177, RZ, R177 ;  /* 0x000000b1ffb1723e */ /* 0x000fc800000010ff */
[----:B------:R-:W-:-:S07]  /*a820*/  PRMT R172, R172, 0x5410, R177 ;  /* 0x00005410acac7816 */ /* 0x000fce00000000b1 */
.L_x_5426:
[----:B------:R-:W-:-:S05]  /*a830*/  MOV R177, UR31 ;  /* 0x0000001f00b17c02 */ /* 0x000fca0008000f00 */
[----:B------:R-:W-:-:S04]  /*a840*/  FFMA.FTZ R177, R224, R177, UR32 ;  /* 0x00000020e0b17e23 */ /* 0x000fc800080100b1 */
[----:B------:R-:W-:-:S04]  /*a850*/  FADD.FTZ R177, R220, -R177 ;  /* 0x800000b1dcb17221 */ /* 0x000fc80000010000 */
[----:B------:R-:W-:-:S05]  /*a860*/  FMUL.FTZ R177, R177, UR29 ;  /* 0x0000001db1b17c20 */ /* 0x000fca0008410000 */
[----:B------:R-:W-:Y:S01]  /*a870*/  FSEL R177, R177, RZ, P1 ;  /* 0x000000ffb1b17208 */ /* 0x000fe20000800000 */
[----:B------:R-:W-:Y:S06]  /*a880*/  BRA.U !UP2, `(.L_x_5427) ;  /* 0x000000010a2c7547 */ /* 0x000fec000b800000 */
[----:B------:R-:W-:Y:S01]  /*a890*/  LOP3.LUT P2, RZ, R204, 0xff0000, RZ, 0xc0, !PT ;  /* 0x00ff0000ccff7812 */ /* 0x000fe2000784c0ff */
[----:B------:R-:W-:Y:S01]  /*a8a0*/  FMUL.FTZ R178, R177, UR23 ;  /* 0x00000017b1b27c20 */ /* 0x000fe20008410000 */
[----:B0-----:R-:W-:-:S03]  /*a8b0*/  HFMA2 R180, -RZ, RZ, 0, 0 ;  /* 0x00000000ffb47431 */ /* 0x001fc600000001ff */
        /* <DEDUP_REMOVED lines=8> */
.L_x_5427:
[----:B------:R-:W-:-:S05]  /*a940*/  MOV R178, UR31 ;  /* 0x0000001f00b27c02 */ /* 0x000fca0008000f00 */
[----:B------:R-:W-:-:S04]  /*a950*/  FFMA.FTZ R178, R21, R178, UR32 ;  /* 0x0000002015b27e23 */ /* 0x000fc800080100b2 */
[----:B------:R-:W-:-:S04]  /*a960*/  FADD.FTZ R178, R20, -R178 ;  /* 0x800000b214b27221 */ /* 0x000fc80000010000 */
[----:B------:R-:W-:-:S05]  /*a970*/  FMUL.FTZ R178, R178, UR29 ;  /* 0x0000001db2b27c20 */ /* 0x000fca0008410000 */
[----:B0-----:R-:W-:Y:S01]  /*a980*/  FSEL R180, R178, RZ, P1 ;  /* 0x000000ffb2b47208 */ /* 0x001fe20000800000 */
[----:B------:R-:W-:Y:S06]  /*a990*/  BRA.U !UP2, `(.L_x_5428) ;  /* 0x000000010a307547 */ /* 0x000fec000b800000 */
[----:B------:R-:W-:Y:S01]  /*a9a0*/  LOP3.LUT P2, RZ, R204, 0xff000000, RZ, 0xc0, !PT ;  /* 0xff000000ccff7812 */ /* 0x000fe2000784c0ff */
[----:B------:R-:W-:Y:S01]  /*a9b0*/  FMUL.FTZ R178, R180, UR23 ;  /* 0x00000017b4b27c20 */ /* 0x000fe20008410000 */
[----:B------:R-:W-:-:S03]  /*a9c0*/  MOV R206, RZ ;  /* 0x000000ff00ce7202 */ /* 0x000fc60000000f00 */
        /* <DEDUP_REMOVED lines=9> */
.L_x_5428:
        /* <DEDUP_REMOVED lines=8> */
[----:B------:R-:W-:-:S03]  /*aae0*/  HFMA2 R206, -RZ, RZ, 0, 0 ;  /* 0x00000000ffce7431 */ /* 0x000fc600000001ff */
        /* <DEDUP_REMOVED lines=8> */
.L_x_5429:
        /* <DEDUP_REMOVED lines=18> */
.L_x_5430:
        /* <DEDUP_REMOVED lines=25> */
.L_x_5431:
[----:B------:R-:W-:Y:S01]  /*ae20*/  F2FP.BF16.F32.PACK_AB R179, R180, R179 ;  /* 0x000000b3b4b3723e */ /* 0x000fe200000010ff */
[----:B------:R-:W-:Y:S06]  /*ae30*/  BRA.U !UP2, `(.L_x_5416) ;  /* 0x0000000d0aec7547 */ /* 0x000fec000b800000 */
[----:B------:R-:W-:Y:S01]  /*ae40*/  ISETP.GE.U32.AND P1, PT, R204, RZ, PT ;  /* 0x000000ffcc00720c */ /* 0x000fe20003f26070 */
[----:B------:R-:W-:Y:S01]  /*ae50*/  FMUL.FTZ R180, R180, UR23 ;  /* 0x00000017b4b47c20 */ /* 0x000fe20008410000 */
[----:B------:R-:W-:Y:S02]  /*ae60*/  MOV R204, RZ ;  /* 0x000000ff00cc7202 */ /* 0x000fe40000000f00 */
[----:B------:R-:W-:Y:S01]  /*ae70*/  ISETP.GE.U32.AND.EX P1, PT, R205, 0x1000000, PT, P1 ;  /* 0x01000000cd00780c */ /* 0x000fe20003f26110 */
[----:B------:R-:W-:-:S12]  /*ae80*/  FMUL.FTZ R180, R180, UR22 ;  /* 0x00000016b4b47c20 */ /* 0x000fd80008410000 */
[----:B-----5:R-:W-:-:S04]  /*ae90*/  @P1 PRMT R181, R171, 0x7632, R181 ;  /* 0x00007632abb51816 */ /* 0x020fc800000000b5 */
        /* <DEDUP_REMOVED lines=8> */
.L_x_5424:
[----:B------:R-:W-:Y:S05]  /*af20*/  BRA.U !UP2, `(.L_x_5432) ;  /* 0x000000010a707547 */ /* 0x000fea000b800000 */
[----:B------:R-:W-:Y:S01]  /*af30*/  LOP3.LUT P1, RZ, R204, 0xff, RZ, 0xc0, !PT ;  /* 0x000000ffccff7812 */ /* 0x000fe2000782c0ff */
[----:B------:R-:W-:Y:S01]  /*af40*/  BSSY.RECONVERGENT B0, `(.L_x_5433) ;  /* 0x000000d000007945 */ /* 0x000fe20003800200 */
[----:B0-----:R-:W-:-:S11]  /*af50*/  HFMA2 R180, -RZ, RZ, 0, 0 ;  /* 0x00000000ffb47431 */ /* 0x001fd600000001ff */
[----:B------:R-:W-:Y:S05]  /*af60*/  @!P1 BRA `(.L_x_5434) ;  /* 0x0000000000289947 */ /* 0x000fea0003800000 */
        /* <DEDUP_REMOVED lines=8> */
[----:B------:R-:W-:-:S04]  /*aff0*/  FMUL.FTZ R180, R180, UR22 ;  /* 0x00000016b4b47c20 */ /* 0x000fc80008410000 */
[----:B------:R-:W-:-:S07]  /*b000*/  FMUL.FTZ R180, R181, R180 ;  /* 0x000000b4b5b47220 */ /* 0x000fce0000410000 */
.L_x_5434:
[----:B------:R-:W-:Y:S05]  /*b010*/  BSYNC.RECONVERGENT B0 ;  /* 0x0000000000007941 */ /* 0x000fea0003800200 */
.L_x_5433:
        /* <DEDUP_REMOVED lines=13> */
.L_x_5432:
[----:B------:R-:W-:Y:S05]  /*b0f0*/  BRA.U !UP2, `(.L_x_5435) ;  /* 0x000000010a747547 */ /* 0x000fea000b800000 */
[----:B------:R-:W-:Y:S01]  /*b100*/  LOP3.LUT P1, RZ, R204, 0xff00, RZ, 0xc0, !PT ;  /* 0x0000ff00ccff7812 */ /* 0x000fe2000782c0ff */
[----:B------:R-:W-:Y:S01]  /*b110*/  BSSY.RECONVERGENT B0, `(.L_x_5436) ;  /* 0x000000e000007945 */ /* 0x000fe20003800200 */
[----:B0-----:R-:W-:-:S11]  /*b120*/  MOV R180, RZ ;  /* 0x000000ff00b47202 */ /* 0x001fd60000000f00 */
[----:B------:R-:W-:Y:S05]  /*b130*/  @!P1 BRA `(.L_x_5437) ;  /* 0x00000000002c9947 */ /* 0x000fea0003800000 */
        /* <DEDUP_REMOVED lines=11> */
.L_x_5437:
[----:B------:R-:W-:Y:S05]  /*b1f0*/  BSYNC.RECONVERGENT B0 ;  /* 0x0000000000007941 */ /* 0x000fea0003800200 */
.L_x_5436:
        /* <DEDUP_REMOVED lines=13> */
.L_x_5435:
        /* <DEDUP_REMOVED lines=15> */
.L_x_5440:
[----:B------:R-:W-:Y:S05]  /*b3c0*/  BSYNC.RECONVERGENT B0 ;  /* 0x0000000000007941 */ /* 0x000fea0003800200 */
.L_x_5439:
        /* <DEDUP_REMOVED lines=13> */
.L_x_5438:
        /* <DEDUP_REMOVED lines=16> */
.L_x_5443:
[----:B------:R-:W-:Y:S05]  /*b5a0*/  BSYNC.RECONVERGENT B0 ;  /* 0x0000000000007941 */ /* 0x000fea0003800200 */
.L_x_5442:
        /* <DEDUP_REMOVED lines=13> */
.L_x_5441:
[----:B------:R-:W-:Y:S05]  /*b680*/  BRA.U !UP2, `(.L_x_5444) ;  /* 0x000000010a707547 */ /* 0x000fea000b800000 */
[----:B------:R-:W-:Y:S01]  /*b690*/  LOP3.LUT P1, RZ, R205, 0xff, RZ, 0xc0, !PT ;  /* 0x000000ffcdff7812 */ /* 0x000fe2000782c0ff */
[----:B------:R-:W-:Y:S01]  /*b6a0*/  BSSY.RECONVERGENT B0, `(.L_x_5445) ;  /* 0x000000d000007945 */ /* 0x000fe20003800200 */
[----:B0-----:R-:W-:-:S11]  /*b6b0*/  HFMA2 R180, -RZ, RZ, 0, 0 ;  /* 0x00000000ffb47431 */ /* 0x001fd600000001ff */
[----:B------:R-:W-:Y:S05]  /*b6c0*/  @!P1 BRA `(.L_x_5446) ;  /* 0x0000000000289947 */ /* 0x000fea0003800000 */
        /* <DEDUP_REMOVED lines=10> */
.L_x_5446:
[----:B------:R-:W-:Y:S05]  /*b770*/  BSYNC.RECONVERGENT B0 ;  /* 0x0000000000007941 */ /* 0x000fea0003800200 */
.L_x_5445:
        /* <DEDUP_REMOVED lines=13> */
.L_x_5444:
        /* <DEDUP_REMOVED lines=16> */
.L_x_5449:
[----:B------:R-:W-:Y:S05]  /*b950*/  BSYNC.RECONVERGENT B0 ;  /* 0x0000000000007941 */ /* 0x000fea0003800200 */
.L_x_5448:
        /* <DEDUP_REMOVED lines=13> */
.L_x_5447:
        /* <DEDUP_REMOVED lines=15> */
.L_x_5452:
[----:B------:R-:W-:Y:S05]  /*bb20*/  BSYNC.RECONVERGENT B0 ;  /* 0x0000000000007941 */ /* 0x000fea0003800200 */
.L_x_5451:
        /* <DEDUP_REMOVED lines=13> */
.L_x_5450:
[----:B------:R-:W-:Y:S05]  /*bc00*/  BRA.U !UP2, `(.L_x_5416) ;  /* 0x000000010a787547 */ /* 0x000fea000b800000 */
[----:B------:R-:W-:Y:S01]  /*bc10*/  ISETP.GE.U32.AND P1, PT, R204, RZ, PT ;  /* 0x000000ffcc00720c */ /* 0x000fe20003f26070 */
[----:B------:R-:W-:Y:S01]  /*bc20*/  BSSY.RECONVERGENT B0, `(.L_x_5453) ;  /* 0x000000f000007945 */ /* 0x000fe20003800200 */
[----:B0-----:R-:W-:Y:S02]  /*bc30*/  MOV R180, RZ ;  /* 0x000000ff00b47202 */ /* 0x001fe40000000f00 */
[----:B------:R-:W-:-:S13]  /*bc40*/  ISETP.GE.U32.AND.EX P1, PT, R205, 0x1000000, PT, P1 ;  /* 0x01000000cd00780c */ /* 0x000fda0003f26110 */
        /* <DEDUP_REMOVED lines=12> */
.L_x_5454:
[----:B------:R-:W-:Y:S05]  /*bd10*/  BSYNC.RECONVERGENT B0 ;  /* 0x0000000000007941 */ /* 0x000fea0003800200 */
.L_x_5453:
        /* <DEDUP_REMOVED lines=13> */
.L_x_5416:
[----:B0-----:R-:W0:Y:S01]  /*bdf0*/  @P0 LDC.64 R180, c[0x0][0x478] ;  /* 0x00011e00ffb40b82 */ /* 0x001e220000000a00 */
[----:B------:R-:W-:Y:S01]  /*be00*/  PLOP3.LUT P1, PT, PT, PT, UP2, 0x80, 0x8 ;  /* 0x000000000008781c */ /* 0x000fe20003f2f028 */
[----:B------:R-:W1:Y:S01]  /*be10*/  @UP2 LDCU.64 UR10, c[0x0][0x468] ;  /* 0x00008d00ff0a27ac */ /* 0x000e620008000a00 */
[----:B------:R-:W-:-:S05]  /*be20*/  @P0 IADD3 R204, PT, PT, R182, 0x100, RZ ;  /* 0x00000100b6cc0810 */ /* 0x000fca0007ffe0ff */
[----:B0-----:R-:W-:-:S05]  /*be30*/  @P0 IMAD.WIDE.U32 R180, R204, 0x10, R180 ;  /* 0x00000010ccb40825 */ /* 0x001fca00078e00b4 */
[----:B------:R0:W-:Y:S02]  /*be40*/  @P0 STG.E.128 desc[UR20][R180.64], R176 ;  /* 0x000000b0b4000986 */ /* 0x0001e4000c101d14 */
[----:B0-----:R-:W-:Y:S02]  /*be50*/  MOV R181, 0x10 ;  /* 0x0000001000b57802 */ /* 0x001fe40000000f00 */
[----:B------:R-:W-:-:S05]  /*be60*/  @P1 IADD3 R180, PT, PT, R183, 0x100, RZ ;  /* 0x00000100b7b41810 */ /* 0x000fca0007ffe0ff */
[----:B-1----:R-:W-:-:S05]  /*be70*/  @P1 IMAD.WIDE.U32 R180, R180, R181, UR10 ;  /* 0x0000000ab4b41e25 */ /* 0x002fca000f8e00b5 */
[----:B------:R0:W-:Y:S01]  /*be80*/  @P1 STG.E.128 desc[UR20][R180.64], R172 ;  /* 0x000000acb4001986 */ /* 0x0001e2000c101d14 */
[----:B------:R-:W-:Y:S05]  /*be90*/  BRA.U !UP2, `(.L_x_5455) ;  /* 0x000000010a107547 */ /* 0x000fea000b800000 */
[----:B-----5:R-:W1:Y:S01]  /*bea0*/  LDC.64 R170, c[0x0][0x390] ;  /* 0x0000e400ffaa7b82 */ /* 0x020e620000000a00 */
[----:B------:R-:W-:-:S05]  /*beb0*/  IADD3 R168, PT, PT, R183, 0x180, RZ ;  /* 0x00000180b7a87810 */ /* 0x000fca0007ffe0ff */
[----:B-1----:R-:W-:-:S06]  /*bec0*/  IMAD.WIDE.U32 R168, R168, 0x10, R170 ;  /* 0x00000010a8a87825 */ /* 0x002fcc00078e00aa */
[----:B------:R-:W5:Y:S02]  /*bed0*/  LDG.E.128 R168, desc[UR20][R168.64] ;  /* 0x00000014a8a87981 */ /* 0x000f64000c1e1d00 */
.L_x_5455:
[----:B------:R-:W-:Y:S05]  /*bee0*/  BRA.U !UP0, `(.L_x_5456) ;  /* 0x0000001108ac7547 */ /* 0x000fea000b800000 */
[----:B------:R-:W-:Y:S05]  /*bef0*/  @!P0 BRA `(.L_x_5457) ;  /* 0x00000008005c8947 */ /* 0x000fea0003800000 */
[----:B------:R-:W-:Y:S01]  /*bf00*/  ISETP.LT.AND P1, PT, RZ, UR30, PT ;  /* 0x0000001eff007c0c */ /* 0x000fe2000bf21270 */
[----:B------:R-:W-:Y:S01]  /*bf10*/  IMAD.U32 R178, RZ, RZ, UR31 ;  /* 0x0000001fffb27e24 */ /* 0x000fe2000f8e00ff */
[----:B------:R-:W-:Y:S02]  /*bf20*/  MOV R177, UR31 ;  /* 0x0000001f00b17c02 */ /* 0x000fe40008000f00 */
[----:B------:R-:W-:Y:S02]  /*bf30*/  PRMT R176, R160, 0x7632, R176 ;  /* 0x00007632a0b07816 */ /* 0x000fe400000000b0 */
[----:B------:R-:W-:Y:S02]  /*bf40*/  MOV R179, UR31 ;  /* 0x0000001f00b37c02 */ /* 0x000fe40008000f00 */
[----:B------:R-:W-:Y:S02]  /*bf50*/  SHF.L.U32 R176, R176, 0x10, RZ ;  /* 0x00000010b0b07819 */ /* 0x000fe400000006ff */
[----:B0-----:R-:W-:-:S03]  /*bf60*/  SHF.L.U32 R180, R160, 0x10, RZ ;  /* 0x00000010a0b47819 */ /* 0x001fc600000006ff */
        /* <DEDUP_REMOVED lines=22> */
.L_x_5458:
[----:B------:R-:W-:Y:S05]  /*c0d0*/  BRA.U !UP2, `(.L_x_5459) ;  /* 0x000000010a307547 */ /* 0x000fea000b800000 */
[----:B------:R-:W-:Y:S01]  /*c0e0*/  LOP3.LUT P2, RZ, R202, 0xff00, RZ, 0xc0, !PT ;  /* 0x0000ff00caff7812 */ /* 0x000fe2000784c0ff */
[----:B------:R-:W-:Y:S01]  /*c0f0*/  FMUL.FTZ R178, R176, UR23 ;  /* 0x00000017b0b27c20 */ /* 0x000fe20008410000 */
[----:B------:R-:W-:-:S03]  /*c100*/  MOV R181, RZ ;  /* 0x000000ff00b57202 */ /* 0x000fc60000000f00 */
        /* <DEDUP_REMOVED lines=9> */
.L_x_5459:
[----:B------:R-:W-:Y:S05]  /*c1a0*/  BRA.U !UP2, `(.L_x_5460) ;  /* 0x000000010a2c7547 */ /* 0x000fea000b800000 */
        /* <DEDUP_REMOVED lines=11> */
.L_x_5460:
        /* <DEDUP_REMOVED lines=19> */
.L_x_5461:
        /* <DEDUP_REMOVED lines=17> */
.L_x_5462:
        /* <DEDUP_REMOVED lines=19> */
.L_x_5463:
[----:B------:R-:W-:Y:S02]  /*c5d0*/  F2FP.BF16.F32.PACK_AB R177, R181, R177 ;  /* 0x000000b1b5b1723e */ /* 0x000fe400000010ff */
[----:B------:R-:W-:Y:S02]  /*c5e0*/  MOV R181, UR31 ;  /* 0x0000001f00b57c02 */ /* 0x000fe40008000f00 */
[----:B------:R-:W-:Y:S02]  /*c5f0*/  MOV R179, UR31 ;  /* 0x0000001f00b37c02 */ /* 0x000fe40008000f00 */
        /* <DEDUP_REMOVED lines=8> */
[----:B------:R-:W-:-:S03]  /*c680*/  IMAD.U32 R179, R163, 0x10000, RZ ;  /* 0x00010000a3b37824 */ /* 0x000fc600078e00ff */
[----:B------:R-:W-:Y:S01]  /*c690*/  @P1 FFMA.FTZ R181, R204, UR29, R181 ;  /* 0x0000001dccb51c23 */ /* 0x000fe200080100b5 */
        /* <DEDUP_REMOVED lines=13> */
.L_x_5464:
        /* <DEDUP_REMOVED lines=16> */
.L_x_5457:
        /* <DEDUP_REMOVED lines=18> */
.L_x_5466:
        /* <DEDUP_REMOVED lines=19> */
.L_x_5467:
        /* <DEDUP_REMOVED lines=17> */
.L_x_5468:
        /* <DEDUP_REMOVED lines=19> */
.L_x_5469:
        /* <DEDUP_REMOVED lines=17> */
.L_x_5470:
[----:B------:R-:W-:Y:S05]  /*ce10*/  BRA.U !UP2, `(.L_x_5471) ;  /* 0x000000010a487547 */ /* 0x000fea000b800000 */
[----:B0-----:R-:W-:Y:S01]  /*ce20*/  MOV R180, UR31 ;  /* 0x0000001f00b47c02 */ /* 0x001fe20008000f00 */
[----:B------:R-:W-:Y:S01]  /*ce30*/  HFMA2 R204, -RZ, RZ, 0, 0 ;  /* 0x00000000ffcc7431 */ /* 0x000fe200000001ff */
        /* <DEDUP_REMOVED lines=16> */
.L_x_5471:
        /* <DEDUP_REMOVED lines=17> */
.L_x_5472:
[----:B------:R-:W-:Y:S05]  /*d050*/  BRA.U !UP2, `(.L_x_5465) ;  /* 0x000000190a547547 */ /* 0x000fea000b800000 */
[----:B------:R-:W-:Y:S01]  /*d060*/  ISETP.GE.U32.AND P1, PT, R202, RZ, PT ;  /* 0x000000ffca00720c */ /* 0x000fe20003f26070 */
[----:B------:R-:W-:Y:S01]  /*d070*/  HFMA2 R202, -RZ, RZ, 0, 0 ;  /* 0x00000000ffca7431 */ /* 0x000fe200000001ff */
[----:B0-----:R-:W-:Y:S02]  /*d080*/  MOV R180, UR31 ;  /* 0x0000001f00b47c02 */ /* 0x001fe40008000f00 */
[----:B------:R-:W-:Y:S02]  /*d090*/  ISETP.GE.U32.AND.EX P1, PT, R203, 0x1000000, PT, P1 ;  /* 0x01000000cb00780c */ /* 0x000fe40003f26110 */
        /* <DEDUP_REMOVED lines=16> */
.L_x_5456:
        /* <DEDUP_REMOVED lines=15> */
[----:B------:R-:W-:-:S03]  /*d290*/  MOV R178, RZ ;  /* 0x000000ff00b27202 */ /* 0x000fc60000000f00 */
        /* <DEDUP_REMOVED lines=8> */
.L_x_5474:
[----:B------:R-:W-:Y:S05]  /*d320*/  BRA.U !UP2, `(.L_x_5475) ;  /* 0x000000010a307547 */ /* 0x000fea000b800000 */
[----:B------:R-:W-:Y:S01]  /*d330*/  LOP3.LUT P2, RZ, R202, 0xff00, RZ, 0xc0, !PT ;  /* 0x0000ff00caff7812 */ /* 0x000fe2000784c0ff */
[----:B------:R-:W-:Y:S01]  /*d340*/  FMUL.FTZ R177, R176, UR23 ;  /* 0x00000017b0b17c20 */ /* 0x000fe20008410000 */
[----:B0-----:R-:W-:-:S03]  /*d350*/  IMAD.MOV.U32 R180, RZ, RZ, RZ ;  /* 0x000000ffffb47224 */ /* 0x001fc600078e00ff */
        /* <DEDUP_REMOVED lines=9> */
.L_x_5475:
        /* <DEDUP_REMOVED lines=17> */
.L_x_5476:
        /* <DEDUP_REMOVED lines=18> */
.L_x_5477:
        /* <DEDUP_REMOVED lines=17> */
.L_x_5478:
        /* <DEDUP_REMOVED lines=18> */
.L_x_5479:
        /* <DEDUP_REMOVED lines=25> */
.L_x_5480:
        /* <DEDUP_REMOVED lines=16> */
.L_x_5473:
        /* <DEDUP_REMOVED lines=15> */
.L_x_5483:
[----:B------:R-:W-:Y:S05]  /*dbd0*/  BSYNC.RECONVERGENT B0 ;  /* 0x0000000000007941 */ /* 0x000fea0003800200 */
.L_x_5482:
        /* <DEDUP_REMOVED lines=13> */
.L_x_5481:
        /* <DEDUP_REMOVED lines=16> */
.L_x_5486:
[----:B------:R-:W-:Y:S05]  /*ddb0*/  BSYNC.RECONVERGENT B0 ;  /* 0x0000000000007941 */ /* 0x000fea0003800200 */
.L_x_5485:
        /* <DEDUP_REMOVED lines=13> */
.L_x_5484:
        /* <DEDUP_REMOVED lines=15> */
.L_x_5489:
[----:B------:R-:W-:Y:S05]  /*df80*/  BSYNC.RECONVERGENT B0 ;  /* 0x0000000000007941 */ /* 0x000fea0003800200 */
.L_x_5488:
        /* <DEDUP_REMOVED lines=13> */
.L_x_5487:
        /* <DEDUP_REMOVED lines=16> */
.L_x_5492:
[----:B------:R-:W-:Y:S05]  /*e160*/  BSYNC.RECONVERGENT B0 ;  /* 0x0000000000007941 */ /* 0x000fea0003800200 */
.L_x_5491:
        /* <DEDUP_REMOVED lines=13> */
.L_x_5490:
        /* <DEDUP_REMOVED lines=15> */
.L_x_5495:
[----:B------:R-:W-:Y:S05]  /*e330*/  BSYNC.RECONVERGENT B0 ;  /* 0x0000000000007941 */ /* 0x000fea0003800200 */
.L_x_5494:
        /* <DEDUP_REMOVED lines=13> */
.L_x_5493:
        /* <DEDUP_REMOVED lines=16> */
.L_x_5498:
[----:B------:R-:W-:Y:S05]  /*e510*/  BSYNC.RECONVERGENT B0 ;  /* 0x0000000000007941 */ /* 0x000fea0003800200 */
.L_x_5497:
        /* <DEDUP_REMOVED lines=13> */
.L_x_5496:
        /* <DEDUP_REMOVED lines=15> */
.L_x_5501:
[----:B------:R-:W-:Y:S05]  /*e6e0*/  BSYNC.RECONVERGENT B0 ;  /* 0x0000000000007941 */ /* 0x000fea0003800200 */
.L_x_5500:
        /* <DEDUP_REMOVED lines=13> */
.L_x_5499:
        /* <DEDUP_REMOVED lines=17> */
.L_x_5503:
[----:B------:R-:W-:Y:S05]  /*e8d0*/  BSYNC.RECONVERGENT B0 ;  /* 0x0000000000007941 */ /* 0x000fea0003800200 */
.L_x_5502:
        /* <DEDUP_REMOVED lines=13> */
.L_x_5465:
[----:B0-----:R-:W0:Y:S01]  /*e9b0*/  @P0 LDC.64 R180, c[0x0][0x478] ;  /* 0x00011e00ffb40b82 */ /* 0x001e220000000a00 */
[----:B------:R-:W-:Y:S01]  /*e9c0*/  PLOP3.LUT P1, PT, PT, PT, UP2, 0x80, 0x8 ;  /* 0x000000000008781c */ /* 0x000fe20003f2f028 */
[----:B------:R-:W1:Y:S01]  /*e9d0*/  @UP2 LDCU.64 UR10, c[0x0][0x468] ;  /* 0x00008d00ff0a27ac */ /* 0x000e620008000a00 */
[----:B------:R-:W-:-:S05]  /*e9e0*/  @P0 IADD3 R202, PT, PT, R182, 0x180, RZ ;  /* 0x00000180b6ca0810 */ /* 0x000fca0007ffe0ff */
[----:B0-----:R-:W-:-:S05]  /*e9f0*/  @P0 IMAD.WIDE.U32 R180, R202, 0x10, R180 ;  /* 0x00000010cab40825 */ /* 0x001fca00078e00b4 */
[----:B------:R0:W-:Y:S02]  /*ea00*/  @P0 STG.E.128 desc[UR20][R180.64], R176 ;  /* 0x000000b0b4000986 */ /* 0x0001e4000c101d14 */
[----:B0-----:R-:W-:Y:S02]  /*ea10*/  MOV R181, 0x10 ;  /* 0x0000001000b57802 */ /* 0x001fe40000000f00 */
[C---:B------:R-:W-:Y:S02]  /*ea20*/  @P1 IADD3 R180, PT, PT, R183.reuse, 0x180, RZ ;  /* 0x00000180b7b41810 */ /* 0x040fe40007ffe0ff */
[----:B------:R-:W-:-:S03]  /*ea30*/  IADD3 R183, PT, PT, R183, 0x200, RZ ;  /* 0x00000200b7b77810 */ /* 0x000fc60007ffe0ff */
[----:B-1----:R-:W-:-:S05]  /*ea40*/  @P1 IMAD.WIDE.U32 R180, R180, R181, UR10 ;  /* 0x0000000ab4b41e25 */ /* 0x002fca000f8e00b5 */
[----:B------:R0:W-:Y:S01]  /*ea50*/  @P1 STG.E.128 desc[UR20][R180.64], R172 ;  /* 0x000000acb4001986 */ /* 0x0001e2000c101d14 */
[----:B------:R-:W-:Y:S05]  /*ea60*/  BRA.U !UP2, `(.L_x_5504) ;  /* 0x000000010a0c7547 */ /* 0x000fea000b800000 */
[----:B-----5:R-:W1:Y:S02]  /*ea70*/  LDC.64 R168, c[0x0][0x390] ;  /* 0x0000e400ffa87b82 */ /* 0x020e640000000a00 */
[----:B-1----:R-:W-:-:S06]  /*ea80*/  IMAD.WIDE.U32 R168, R183, 0x10, R168 ;  /* 0x00000010b7a87825 */ /* 0x002fcc00078e00a8 */
[----:B------:R-:W5:Y:S02]  /*ea90*/  LDG.E.128 R168, desc[UR20][R168.64] ;  /* 0x00000014a8a87981 */ /* 0x000f64000c1e1d00 */
.L_x_5504:
        /* <DEDUP_REMOVED lines=31> */
.L_x_5507:
        /* <DEDUP_REMOVED lines=13> */
.L_x_5508:
[----:B------:R-:W-:Y:S05]  /*ed60*/  BRA.U !UP2, `(.L_x_5509) ;  /* 0x000000010a2c7547 */ /* 0x000fea000b800000 */
[----:B------:R-:W-:Y:S01]  /*ed70*/  LOP3.LUT P2, RZ, R200, 0xff0000, RZ, 0xc0, !PT ;  /* 0x00ff0000c8ff7812 */ /* 0x000fe2000784c0ff */
[----:B------:R-:W-:Y:S01]  /*ed80*/  FMUL.FTZ R178, R177, UR23 ;  /* 0x00000017b1b27c20 */ /* 0x000fe20008410000 */
[----:B------:R-:W-:-:S03]  /*ed90*/  HFMA2 R179, -RZ, RZ, 0, 0 ;  /* 0x00000000ffb37431 */ /* 0x000fc600000001ff */
[----:B------:R-:W-:-:S08]  /*eda0*/  FMUL.FTZ R178, R178, UR22 ;  /* 0x00000016b2b27c20 */ /* 0x000fd00008410000 */
[----:B-----5:R-:W-:-:S04]  /*edb0*/  @P2 IMAD.U32 R181, R169, 0x10000, RZ ;  /* 0x00010000a9b52824 */ /* 0x020fc800078e00ff */
[-C--:B------:R-:W-:Y:S01]  /*edc0*/  @P2 FMUL.FTZ R179, R181, R178.reuse ;  /* 0x000000b2b5b32220 */ /* 0x080fe20000410000 */
[----:B------:R-:W-:-:S03]  /*edd0*/  FMUL.FTZ R178, R114, R178 ;  /* 0x000000b272b27220 */ /* 0x000fc60000410000 */
[----:B------:R-:W-:Y:S02]  /*ede0*/  FADD.FTZ R58, R58, R179 ;  /* 0x000000b33a3a7221 */ /* 0x000fe40000010000 */
[----:B------:R-:W-:-:S04]  /*edf0*/  FSEL R178, R178, RZ, P2 ;  /* 0x000000ffb2b27208 */ /* 0x000fc80001000000 */
[----:B------:R-:W-:-:S04]  /*ee00*/  F2FP.BF16.F32.PACK_AB R178, RZ, R178 ;  /* 0x000000b2ffb2723e */ /* 0x000fc800000010ff */
[----:B------:R-:W-:-:S07]  /*ee10*/  PRMT R173, R178, 0x7610, R173 ;  /* 0x00007610b2ad7816 */ /* 0x000fce00000000ad */
.L_x_5509:
        /* <DEDUP_REMOVED lines=19> */
.L_x_5510:
        /* <DEDUP_REMOVED lines=17> */
.L_x_5511:
        /* <DEDUP_REMOVED lines=19> */
.L_x_5512:
        /* <DEDUP_REMOVED lines=26> */
.L_x_5513:
        /* <DEDUP_REMOVED lines=16> */
.L_x_5506:
[----:B------:R-:W-:Y:S01]  /*f430*/  ISETP.LT.AND P2, PT, RZ, UR30, PT ;  /* 0x0000001eff007c0c */ /* 0x000fe2000bf41270 */
[----:B------:R-:W-:-:S12]  /*f440*/  BRA.U !UP2, `(.L_x_5515) ;  /* 0x000000010a407547 */ /* 0x000fd8000b800000 */
[----:B0-----:R-:W-:Y:S01]  /*f450*/  MOV R180, UR31 ;  /* 0x0000001f00b47c02 */ /* 0x001fe20008000f00 */
[----:B------:R-:W-:Y:S01]  /*f460*/  IMAD.U32 R181, R164, 0x10000, RZ ;  /* 0x00010000a4b57824 */ /* 0x000fe200078e00ff */
[----:B------:R-:W-:-:S03]  /*f470*/  LOP3.LUT P1, RZ, R200, 0xff, RZ, 0xc0, !PT ;  /* 0x000000ffc8ff7812 */ /* 0x000fc6000782c0ff */
        /* <DEDUP_REMOVED lines=13> */
.L_x_5515:
        /* <DEDUP_REMOVED lines=19> */
.L_x_5516:
        /* <DEDUP_REMOVED lines=17> */
.L_x_5517:
        /* <DEDUP_REMOVED lines=19> */
.L_x_5518:
        /* <DEDUP_REMOVED lines=17> */
.L_x_5519:
        /* <DEDUP_REMOVED lines=19> */
.L_x_5520:
        /* <DEDUP_REMOVED lines=17> */
.L_x_5521:
        /* <DEDUP_REMOVED lines=21> */
.L_x_5505:
        /* <DEDUP_REMOVED lines=24> */
.L_x_5523:
[----:B------:R-:W-:Y:S05]  /*fee0*/  BRA.U !UP2, `(.L_x_5524) ;  /* 0x000000010a307547 */ /* 0x000fea000b800000 */
[----:B------:R-:W-:Y:S01]  /*fef0*/  LOP3.LUT P2, RZ, R200, 0xff00, RZ, 0xc0, !PT ;  /* 0x0000ff00c8ff7812 */ /* 0x000fe2000784c0ff */
[----:B------:R-:W-:Y:S01]  /*ff00*/  FMUL.FTZ R177, R176, UR23 ;  /* 0x00000017b0b17c20 */ /* 0x000fe20008410000 */
[----:B0-----:R-:W-:-:S03]  /*ff10*/  HFMA2 R180, -RZ, RZ, 0, 0 ;  /* 0x00000000ffb47431 */ /* 0x001fc600000001ff */
        /* <DEDUP_REMOVED lines=9> */
.L_x_5524:
        /* <DEDUP_REMOVED lines=8> */
[----:B0-----:R-:W-:-:S03]  /*10030*/  MOV R180, RZ ;  /* 0x000000ff00b47202 */ /* 0x001fc60000000f00 */
        /* <DEDUP_REMOVED lines=8> */
.L_x_5525:
        /* <DEDUP_REMOVED lines=8> */
[----:B------:R-:W-:-:S03]  /*10140*/  HFMA2 R202, -RZ, RZ, 0, 0 ;  /* 0x00000000ffca7431 */ /* 0x000fc600000001ff */
        /* <DEDUP_REMOVED lines=9> */
.L_x_5526:
        /* <DEDUP_REMOVED lines=8> */
[----:B------:R-:W-:-:S03]  /*10260*/  IMAD.MOV.U32 R202, RZ, RZ, RZ ;  /* 0x000000ffffca7224 */ /* 0x000fc600078e00ff */
        /* <DEDUP_REMOVED lines=8> */
.L_x_5527:
        /* <DEDUP_REMOVED lines=18> */
.L_x_5528:
        /* <DEDUP_REMOVED lines=25> */
.L_x_5529:
        /* <DEDUP_REMOVED lines=16> */
.L_x_5522:
        /* <DEDUP_REMOVED lines=15> */
.L_x_5532:
[----:B------:R-:W-:Y:S05]  /*10790*/  BSYNC.RECONVERGENT B0 ;  /* 0x0000000000007941 */ /* 0x000fea0003800200 */
.L_x_5531:
        /* <DEDUP_REMOVED lines=13> */
.L_x_5530:
        /* <DEDUP_REMOVED lines=16> */
.L_x_5535:
[----:B------:R-:W-:Y:S05]  /*10970*/  BSYNC.RECONVERGENT B0 ;  /* 0x0000000000007941 */ /* 0x000fea0003800200 */
.L_x_5534:
        /* <DEDUP_REMOVED lines=13> */
.L_x_5533:
        /* <DEDUP_REMOVED lines=15> */
.L_x_5538:
[----:B------:R-:W-:Y:S05]  /*10b40*/  BSYNC.RECONVERGENT B0 ;  /* 0x0000000000007941 */ /* 0x000fea0003800200 */
.L_x_5537:
        /* <DEDUP_REMOVED lines=13> */
.L_x_5536:
        /* <DEDUP_REMOVED lines=16> */
.L_x_5541:
[----:B------:R-:W-:Y:S05]  /*10d20*/  BSYNC.RECONVERGENT B0 ;  /* 0x0000000000007941 */ /* 0x000fea0003800200 */
.L_x_5540:
        /* <DEDUP_REMOVED lines=13> */
.L_x_5539:
        /* <DEDUP_REMOVED lines=15> */
.L_x_5544:
[----:B------:R-:W-:Y:S05]  /*10ef0*/  BSYNC.RECONVERGENT B0 ;  /* 0x0000000000007941 */ /* 0x000fea0003800200 */
.L_x_5543:
        /* <DEDUP_REMOVED lines=13> */
.L_x_5542:
        /* <DEDUP_REMOVED lines=16> */
.L_x_5547:
[----:B------:R-:W-:Y:S05]  /*110d0*/  BSYNC.RECONVERGENT B0 ;  /* 0x0000000000007941 */ /* 0x000fea0003800200 */
.L_x_5546:
        /* <DEDUP_REMOVED lines=13> */
.L_x_5545:
        /* <DEDUP_REMOVED lines=15> */
.L_x_5550:
[----:B------:R-:W-:Y:S05]  /*112a0*/  BSYNC.RECONVERGENT B0 ;  /* 0x0000000000007941 */ /* 0x000fea0003800200 */
.L_x_5549:
        /* <DEDUP_REMOVED lines=13> */
.L_x_5548:
[----:B------:R-:W-:Y:S05]  /*11380*/  BRA.U !UP2, `(.L_x_5514) ;  /* 0x000000010a4c7547 */ /* 0x000fea000b800000 */
[----:B0-----:R-:W-:Y:S02]  /*11390*/  MOV R180, UR31 ;  /* 0x0000001f00b47c02 */ /* 0x001fe40008000f00 */
[----:B------:R-:W-:Y:S02]  /*113a0*/  ISETP.GE.U32.AND P1, PT, R200, RZ, PT ;  /* 0x000000ffc800720c */ /* 0x000fe40003f26070 */
[----:B------:R-:W-:Y:S01]  /*113b0*/  ISETP.LT.AND P2, PT, RZ, UR30, PT ;  /* 0x0000001eff007c0c */ /* 0x000fe2000bf41270 */
[----:B------:R-:W-:Y:S01]  /*113c0*/  FFMA.FTZ R180, R250, R180, UR32 ;  /* 0x00000020fab47e23 */ /* 0x000fe200080100b4 */
[----:B------:R-:W-:Y:S02]  /*113d0*/  ISETP.GE.U32.AND.EX P1, PT, R201, 0x1000000, PT, P1 ;  /* 0x01000000c900780c */ /* 0x000fe40003f26110 */
[----:B------:R-:W-:Y:S01]  /*113e0*/  MOV R200, RZ ;  /* 0x000000ff00c87202 */ /* 0x000fe20000000f00 */
[----:B------:R-:W-:-:S04]  /*113f0*/  FADD.FTZ R180, R249, -R180 ;  /* 0x800000b4f9b47221 */ /* 0x000fc80000010000 */
[----:B------:R-:W-:-:S05]  /*11400*/  FMUL.FTZ R180, R180, UR29 ;  /* 0x0000001db4b47c20 */ /* 0x000fca0008410000 */
[----:B------:R-:W-:-:S05]  /*11410*/  FSEL R180, R180, RZ, P2 ;  /* 0x000000ffb4b47208 */ /* 0x000fca0001000000 */
[----:B------:R-:W-:Y:S01]  /*11420*/  FMUL.FTZ R181, R180, UR23 ;  /* 0x00000017b4b57c20 */ /* 0x000fe20008410000 */
[----:B-----5:R-:W-:-:S03]  /*11430*/  @P1 PRMT R180, R171, 0x7632, R180 ;  /* 0x00007632abb41816 */ /* 0x020fc600000000b4 */
[----:B------:R-:W-:Y:S01]  /*11440*/  FMUL.FTZ R181, R181, UR22 ;  /* 0x00000016b5b57c20 */ /* 0x000fe20008410000 */
[----:B------:R-:W-:-:S05]  /*11450*/  @P1 SHF.L.U32 R180, R180, 0x10, RZ ;  /* 0x00000010b4b41819 */ /* 0x000fca00000006ff */
[----:B------:R-:W-:Y:S01]  /*11460*/  @P1 FMUL.FTZ R200, R181, R180 ;  /* 0x000000b4b5c81220 */ /* 0x000fe20000410000 */
[----:B------:R-:W-:-:S03]  /*11470*/  FMUL.FTZ R181, R111, R181 ;  /* 0x000000b56fb57220 */ /* 0x000fc60000410000 */
[----:B------:R-:W-:Y:S02]  /*11480*/  FADD.FTZ R63, R63, R200 ;  /* 0x000000c83f3f7221 */ /* 0x000fe40000010000 */
[----:B------:R-:W-:-:S04]  /*11490*/  FSEL R180, R181, RZ, P1 ;  /* 0x000000ffb5b47208 */ /* 0x000fc80000800000 */
[----:B------:R-:W-:-:S04]  /*114a0*/  F2FP.BF16.F32.PACK_AB R180, RZ, R180 ;  /* 0x000000b4ffb4723e */ /* 0x000fc800000010ff */
[----:B------:R-:W-:-:S07]  /*114b0*/  PRMT R175, R175, 0x5410, R180 ;  /* 0x00005410afaf7816 */ /* 0x000fce00000000b4 */
.L_x_5514:
[----:B0-----:R-:W0:Y:S01]  /*114c0*/  @P0 LDC.64 R180, c[0x0][0x478] ;  /* 0x00011e00ffb40b82 */ /* 0x001e220000000a00 */
[----:B------:R-:W-:Y:S01]  /*114d0*/  @P0 IADD3 R182, PT, PT, R182, 0x200, RZ ;  /* 0x00000200b6b60810 */ /* 0x000fe20007ffe0ff */
[----:B------:R-:W1:Y:S01]  /*114e0*/  @UP2 LDCU.64 UR10, c[0x0][0x468] ;  /* 0x00008d00ff0a27ac */ /* 0x000e620008000a00 */
[----:B------:R-:W-:Y:S02]  /*114f0*/  UIADD3 UR8, UPT, UPT, UR8, UR24, URZ ;  /* 0x0000001808087290 */ /* 0x000fe4000fffe0ff */
[----:B------:R-:W-:Y:S02]  /*11500*/  UPLOP3.LUT UP1, UPT, UPT, UPT, UP1, 0x40, 0x4 ;  /* 0x000000000004789c */ /* 0x000fe40003f2e810 */
[----:B------:R-:W-:Y:S01]  /*11510*/  UISETP.GE.AND UP0, UPT, UR8, UR25, UPT ;  /* 0x000000190800728c */ /* 0x000fe2000bf06270 */
[----:B0-----:R-:W-:-:S05]  /*11520*/  @P0 IMAD.WIDE.U32 R180, R182, 0x10, R180 ;  /* 0x00000010b6b40825 */ /* 0x001fca00078e00b4 */
[----:B------:R0:W-:Y:S01]  /*11530*/  @P0 STG.E.128 desc[UR20][R180.64], R176 ;  /* 0x000000b0b4000986 */ /* 0x0001e2000c101d14 */
[----:B------:R-:W-:Y:S02]  /*11540*/  PLOP3.LUT P0, PT, PT, PT, UP2, 0x80, 0x8 ;  /* 0x000000000008781c */ /* 0x000fe40003f0f028 */
[----:B0-----:R-:W-:-:S11]  /*11550*/  MOV R180, 0x10 ;  /* 0x0000001000b47802 */ /* 0x001fd60000000f00 */
[----:B-1----:R-:W-:-:S05]  /*11560*/  @P0 IMAD.WIDE.U32 R180, R183, R180, UR10 ;  /* 0x0000000ab7b40e25 */ /* 0x002fca000f8e00b4 */
[----:B------:R0:W-:Y:S01]  /*11570*/  @P0 STG.E.128 desc[UR20][R180.64], R172 ;  /* 0x000000acb4000986 */ /* 0x0001e2000c101d14 */
[----:B------:R-:W-:Y:S05]  /*11580*/  BRA.U !UP0, `(.L_x_5551) ;  /* 0xfffffef108d07547 */ /* 0x000fea000b83ffff */
.L_x_5302:
[----:B0-----:R-:W3:Y:S01]  /*11590*/  LDL.LU R180, [R1+0x84] ;  /* 0x0000840001b47983 */ /* 0x001ee20000300800 */
[----:B------:R-:W0:Y:S03]  /*115a0*/  S2UR UR9, SR_CTAID.X ;  /* 0x00000000000979c3 */ /* 0x000e260000002500 */
[----:B------:R-:W3:Y:S04]  /*115b0*/  LDL.LU R181, [R1+0x88] ;  /* 0x0000880001b57983 */ /* 0x000ee80000300800 */
[----:B------:R-:W3:Y:S01]  /*115c0*/  LDL.LU R182, [R1+0x8c] ;  /* 0x00008c0001b67983 */ /* 0x000ee20000300800 */
[----:B------:R-:W0:Y:S03]  /*115d0*/  LDC R0, c[0x0][0x388] ;  /* 0x0000e200ff007b82 */ /* 0x000e260000000800 */
[----:B------:R-:W3:Y:S04]  /*115e0*/  LDL.LU R183, [R1+0x90] ;  /* 0x0000900001b77983 */ /* 0x000ee80000300800 */
[----:B------:R-:W4:Y:S01]  /*115f0*/  LDL.LU R204, [R1+0x64] ;  /* 0x0000640001cc7983 */ /* 0x000f220000300800 */
[----:B------:R-:W1:Y:S03]  /*11600*/  LDC.64 R2, c[0x0][0x440] ;  /* 0x00011000ff027b82 */ /* 0x000e660000000a00 */
[----:B------:R-:W4:Y:S04]  /*11610*/  LDL.LU R205, [R1+0x68] ;  /* 0x0000680001cd7983 */ /* 0x000f280000300800 */
[----:B------:R-:W4:Y:S01]  /*11620*/  LDL.LU R206, [R1+0x6c] ;  /* 0x00006c0001ce7983 */ /* 0x000f220000300800 */
[----:B------:R-:W2:Y:S03]  /*11630*/  LDC.64 R4, c[0x0][0x448] ;  /* 0x00011200ff047b82 */ /* 0x000ea60000000a00 */
[----:B------:R-:W4:Y:S04]  /*11640*/  LDL.LU R207, [R1+0x70] ;  /* 0x0000700001cf7983 */ /* 0x000f280000300800 */
[----:B------:R-:W3:Y:S01]  /*11650*/  LDL.LU R12, [R1+0x24] ;  /* 0x00002400010c7983 */ /* 0x000ee20000300800 */
[----:B------:R-:W2:Y:S03]  /*11660*/  LDC.64 R6, c[0x0][0x460] ;  /* 0x00011800ff067b82 */ /* 0x000ea60000000a00 */
[----:B------:R-:W3:Y:S04]  /*11670*/  LDL.LU R13, [R1+0x28] ;  /* 0x00002800010d7983 */ /* 0x000ee80000300800 */
[----:B------:R-:W3:Y:S04]  /*11680*/  LDL.LU R14, [R1+0x2c] ;  /* 0x00002c00010e7983 */ /* 0x000ee80000300800 */
[----:B------:R-:W3:Y:S04]  /*11690*/  LDL.LU R15, [R1+0x30] ;  /* 0x00003000010f7983 */ /* 0x000ee80000300800 */
[----:B------:R-:W4:Y:S04]  /*116a0*/  LDL.LU R20, [R1] ;  /* 0x0000000001147983 */ /* 0x000f280000300800 */
[----:B------:R-:W4:Y:S04]  /*116b0*/  LDL.LU R21, [R1+0x4] ;  /* 0x0000040001157983 */ /* 0x000f280000300800 */
[----:B------:R-:W4:Y:S04]  /*116c0*/  LDL.LU R22, [R1+0x8] ;  /* 0x0000080001167983 */ /* 0x000f280000300800 */
[----:B------:R-:W4:Y:S04]  /*116d0*/  LDL.LU R23, [R1+0xc] ;  /* 0x00000c0001177983 */ /* 0x000f280000300800 */
        /* <DEDUP_REMOVED lines=8> */
[----:B-----5:R-:W3:Y:S04]  /*11760*/  LDL.LU R168, [R1+0x34] ;  /* 0x0000340001a87983 */ /* 0x020ee80000300800 */
        /* <DEDUP_REMOVED lines=15> */
[C---:B--2---:R-:W-:Y:S01]  /*11860*/  IMAD.WIDE.U32 R4, R9.reuse, 0x20, R4 ;  /* 0x0000002009047825 */ /* 0x044fe200078e0004 */
[----:B------:R-:W-:Y:S03]  /*11870*/  STG.E.128 desc[UR20][R2.64], R64 ;  /* 0x0000004002007986 */ /* 0x000fe6000c101d14 */
[----:B------:R-:W-:Y:S01]  /*11880*/  IMAD.WIDE.U32 R6, R9, 0x20, R6 ;  /* 0x0000002009067825 */ /* 0x000fe200078e0006 */
[----:B----4-:R-:W-:Y:S04]  /*11890*/  STG.E.128 desc[UR20][R2.64+0x10], R20 ;  /* 0x0000101402007986 */ /* 0x010fe8000c101d14 */
        /* <DEDUP_REMOVED lines=29> */
.L_x_5552:
        /* <DEDUP_REMOVED lines=9> */
.L_x_19333:


//--------------------- .text._ZN10layer_norm13ln_bwd_kernelINS_13Kernel_traitsI13__nv_bfloat16S2_fS2_fjLj5120ELj1ELj1ELj4ELj16ENS_18Kernel_traits_baseILj5120ES2_S2_fS2_fjLj128EEEEELb0ELb0ELb0ELb0EEEvNS_9BwdParamsE --------------------------
	.section	.text._ZN10layer_norm13ln_bwd_kernelINS_13Kernel_traitsI13__nv_bfloat16S2_fS2_fjLj5120ELj1ELj1ELj4ELj16ENS_18Kernel_traits_baseILj5120ES2_S2_fS2_fjLj128EEEEELb0ELb0ELb0ELb0EEEvNS_9BwdParamsE,"ax",@progbits
	.align	128
        .global         _ZN10layer_norm13ln_bwd_kernelINS_13Kernel_traitsI13__nv_bfloat16S2_fS2_fjLj5120ELj1ELj1ELj4ELj16ENS_18Kernel_traits_baseILj5120ES2_S2_fS2_fjLj128EEEEELb0ELb0ELb0ELb0EEEvNS_9BwdParamsE
        .type           _ZN10layer_norm13ln_bwd_kernelINS_13Kernel_traitsI13__nv_bfloat16S2_fS2_fjLj5120ELj1ELj1ELj4ELj16ENS_18Kernel_traits_baseILj5120ES2_S2_fS2_fjLj128EEEEELb0ELb0ELb0ELb0EEEvNS_9BwdParamsE,@function
        .size           _ZN10layer_norm13ln_bwd_kernelINS_13Kernel_traitsI13__nv_bfloat16S2_fS2_fjLj5120ELj1ELj1ELj4ELj16ENS_18Kernel_traits_baseILj5120ES2_S2_fS2_fjLj128EEEEELb0ELb0ELb0ELb0EEEvNS_9BwdParamsE,(.L_x_19334 - _ZN10layer_norm13ln_bwd_kernelINS_13Kernel_traitsI13__nv_bfloat16S2_fS2_fjLj5120ELj1ELj1ELj4ELj16ENS_18Kernel_traits_baseILj5120ES2_S2_fS2_fjLj128EEEEELb0ELb0ELb0ELb0EEEvNS_9BwdParamsE)
        .other          _ZN10layer_norm13ln_bwd_kernelINS_13Kernel_traitsI13__nv_bfloat16S2_fS2_fjLj5120ELj1ELj1ELj4ELj16ENS_18Kernel_traits_baseILj5120ES2_S2_fS2_fjLj128EEEEELb0ELb0ELb0ELb0EEEvNS_9BwdParamsE,@"STO_CUDA_ENTRY STV_DEFAULT"
_ZN10layer_norm13ln_bwd_kernelINS_13Kernel_traitsI13__nv_bfloat16S2_fS2_fjLj5120ELj1ELj1ELj4ELj16ENS_18Kernel_traits_baseILj5120ES2_S2_fS2_fjLj128EEEEELb0ELb0ELb0ELb0EEEvNS_9BwdParamsE:
.text._ZN10layer_norm13ln_bwd_kernelINS_13Kernel_traitsI13__nv_bfloat16S2_fS2_fjLj5120ELj1ELj1ELj4ELj16ENS_18Kernel_traits_baseILj5120ES2_S2_fS2_fjLj128EEEEELb0ELb0ELb0ELb0EEEvNS_9BwdParamsE:
        /* <DEDUP_REMOVED lines=133> */
.L_x_5605:
[----:B-----5:R-:W5:Y:S01]  /*0850*/  @UP0 LDCU.64 UR4, c[0x0][0x3e0] ;  /* 0x00007c00ff0407ac */ /* 0x020f620008000a00 */
[----:B------:R-:W-:Y:S01]  /*0860*/  PLOP3.LUT P0, PT, PT, PT, UP0, 0x80, 0x8 ;  /* 0x000000000008781c */ /* 0x000fe20003f0f008 */
[----:B0-----:R-:W-:-:S06]  /*0870*/  UIMAD.WIDE UR12, UR7, 0x4, UR8 ;  /* 0x00000004070c78a5 */ /* 0x001fcc000f8e0208 */
[----:B------:R-:W-:Y:S02]  /*0880*/  MOV R176, UR12 ;  /* 0x0000000c00b07c02 */ /* 0x000fe40008000f00 */
[----:B------:R-:W-:Y:S01]  /*0890*/  MOV R177, UR13 ;  /* 0x0000000d00b17c02 */ /* 0x000fe20008000f00 */
[----:B-----5:R-:W-:-:S04]  /*08a0*/  @UP0 UIMAD.WIDE UR4, UR7, 0x2, UR4 ;  /* 0x00000002070408a5 */ /* 0x020fc8000f8e0204 */
[----:B------:R-:W5:Y:S01]  /*08b0*/  LDG.E R176, desc[UR14][R176.64] ;  /* 0x0000000eb0b07981 */ /* 0x000f62000c1e1900 */
[----:B------:R-:W-:Y:S01]  /*08c0*/  UIMAD.WIDE UR12, UR7, 0x4, UR10 ;  /* 0x00000004070c78a5 */ /* 0x000fe2000f8e020a */
[----:B--234-:R-:W-:Y:S02]  /*08d0*/  MOV R172, UR4 ;  /* 0x0000000400ac7c02 */ /* 0x01cfe40008000f00 */
[----:B------:R-:W-:-:S05]  /*08e0*/  MOV R173, UR5 ;  /* 0x0000000500ad7c02 */ /* 0x000fca0008000f00 */
[----:B------:R-:W2:Y:S01]  /*08f0*/  @P0 LDG.E.U16 R172, desc[UR14][R172.64] ;  /* 0x0000000eacac0981 */ /* 0x000ea2000c1e1500 */
[----:B------:R-:W-:Y:S02]  /*0900*/  MOV R174, UR12 ;  /* 0x0000000c00ae7c02 */ /* 0x000fe40008000f00 */
[----:B------:R-:W-:-:S05]  /*0910*/  MOV R175, UR13 ;  /* 0x0000000d00af7c02 */ /* 0x000fca0008000f00 */
[----:B------:R-:W3:Y:S01]  /*0920*/  LDG.E R174, desc[UR14][R174.64] ;  /* 0x0000000eaeae7981 */ /* 0x000ee2000c1e1900 */
[----:B------:R-:W-:Y:S01]  /*0930*/  PLOP3.LUT P0, PT, PT, PT, UP0, 0x80, 0x8 ;  /* 0x000000000008781c */ /* 0x000fe20003f0f008 */
[----:B------:R-:W-:Y:S01]  /*0940*/  UIMAD UR4, UR7, UR6, URZ ;  /* 0x00000006070472a4 */ /* 0x000fe2000f8e02ff */
[----:B-1----:R-:W-:Y:S01]  /*0950*/  ISETP.NE.AND P6, PT, RZ, UR16, PT ;  /* 0x00000010ff007c0c */ /* 0x002fe2000bfc5270 */
[----:B------:R-:W0:Y:S01]  /*0960*/  S2R R7, SR_TID.X ;  /* 0x0000000000077919 */ /* 0x000e220000002100 */
[C---:B------:R-:W-:Y:S01]  /*0970*/  ISETP.GE.U32.AND P5, PT, R6.reuse, 0x80, PT ;  /* 0x000000800600780c */ /* 0x040fe20003fa6070 */
        /* <DEDUP_REMOVED lines=8> */
[----:B------:R-:W-:Y:S02]  /*0a00*/  ISETP.GE.U32.AND P1, PT, R6, 0x280, PT ;  /* 0x000002800600780c */ /* 0x000fe40003f26070 */
[----:B------:R-:W-:Y:S02]  /*0a10*/  MOV R250, RZ ;  /* 0x000000ff00fa7202 */ /* 0x000fe40000000f00 */
[----:B-----5:R-:W-:-:S04]  /*0a20*/  FSEL R0, R176, RZ, !P6 ;  /* 0x000000ffb0007208 */ /* 0x020fc80007000000 */
[----:B------:R-:W-:Y:S02]  /*0a30*/  R2UR UR25, R0 ;  /* 0x00000000001972ca */ /* 0x000fe400000e0000 */
[----:B------:R-:W-:-:S04]  /*0a40*/  MOV R0, UR5 ;  /* 0x0000000500007c02 */ /* 0x000fc80008000f00 */
[----:B0-----:R-:W-:Y:S02]  /*0a50*/  LEA.HI.SX32 R0, R0, R7, 0x1d ;  /* 0x0000000700007211 */ /* 0x001fe400078feaff */
[----:B--2---:R-:W-:Y:S02]  /*0a60*/  @P0 R2UR UR13, R172 ;  /* 0x00000000ac0d02ca */ /* 0x004fe400000e0000 */
[----:B------:R-:W-:Y:S02]  /*0a70*/  MOV R248, R0 ;  /* 0x0000000000f87202 */ /* 0x000fe40000000f00 */
[----:B---3--:R-:W-:-:S09]  /*0a80*/  R2UR UR24, R174 ;  /* 0x00000000ae1872ca */ /* 0x008fd200000e0000 */
[----:B------:R-:W-:Y:S01]  /*0a90*/  @UP0 USHF.L.U32 UR12, UR13, 0x10, URZ ;  /* 0x000000100d0c0899 */ /* 0x000fe200080006ff */
[----:B------:R-:W-:Y:S11]  /*0aa0*/  @!P5 BRA `(.L_x_5555) ;  /* 0x000000040078d947 */ /* 0x000ff60003800000 */
[----:B------:R-:W0:Y:S08]  /*0ab0*/  LDC.64 R172, c[0x0][0x428] ;  /* 0x00010a00ffac7b82 */ /* 0x000e300000000a00 */
[----:B------:R-:W1:Y:S01]  /*0ac0*/  LDC.64 R246, c[0x0][0x3a8] ;  /* 0x0000ea00fff67b82 */ /* 0x000e620000000a00 */
[----:B0-----:R-:W-:-:S06]  /*0ad0*/  IMAD.WIDE.U32 R172, R0, 0x10, R172 ;  /* 0x0000001000ac7825 */ /* 0x001fcc00078e00ac */
[----:B------:R-:W2:Y:S01]  /*0ae0*/  LDG.E.128 R172, desc[UR14][R172.64] ;  /* 0x0000000eacac7981 */ /* 0x000ea2000c1e1d00 */
[----:B-1----:R-:W-:-:S05]  /*0af0*/  IMAD.WIDE.U32 R246, R0, 0x20, R246 ;  /* 0x0000002000f67825 */ /* 0x002fca00078e00f6 */
[----:B------:R-:W3:Y:S04]  /*0b00*/  LDG.E.128 R176, desc[UR14][R246.64] ;  /* 0x0000000ef6b07981 */ /* 0x000ee8000c1e1d00 */
[----:B------:R-:W3:Y:S01]  /*0b10*/  LDG.E.128 R180, desc[UR14][R246.64+0x10] ;  /* 0x0000100ef6b47981 */ /* 0x000ee2000c1e1d00 */
[----:B----4-:R-:W-:-:S04]  /*0b20*/  ISETP.NE.U32.AND P0, PT, RZ, UR18, PT ;  /* 0x00000012ff007c0c */ /* 0x010fc8000bf05070 */
[----:B------:R-:W-:Y:S02]  /*0b30*/  ISETP.NE.AND.EX P0, PT, RZ, UR19, PT, P0 ;  /* 0x00000013ff007c0c */ /* 0x000fe4000bf05300 */
[----:B------:R-:W-:-:S11]  /*0b40*/  PRMT R185, R32, 0x7632, R185 ;  /* 0x0000763220b97816 */ /* 0x000fd600000000b9 */
[----:B------:R-:W0:Y:S01]  /*0b50*/  @P0 LDC.64 R236, c[0x0][0x438] ;  /* 0x00010e00ffec0b82 */ /* 0x000e220000000a00 */
[----:B------:R-:W-:Y:S02]  /*0b60*/  PRMT R195, R34, 0x7632, R195 ;  /* 0x0000763222c37816 */ /* 0x000fe400000000c3 */
[----:B------:R-:W-:Y:S02]  /*0b70*/  PRMT R203, R35, 0x7632, R203 ;  /* 0x0000763223cb7816 */ /* 0x000fe400000000cb */
[----:B------:R-:W-:Y:S02]  /*0b80*/  SHF.L.U32 R195, R195, 0x10, RZ ;  /* 0x00000010c3c37819 */ /* 0x000fe400000006ff */
[----:B------:R-:W-:Y:S02]  /*0b90*/  SHF.L.U32 R203, R203, 0x10, RZ ;  /* 0x00000010cbcb7819 */ /* 0x000fe400000006ff */
[----:B------:R-:W-:Y:S01]  /*0ba0*/  SHF.L.U32 R228, R33, 0x10, RZ ;  /* 0x0000001021e47819 */ /* 0x000fe200000006ff */
[----:B0-----:R-:W-:-:S05]  /*0bb0*/  @P0 IMAD.WIDE.U32 R236, R0, 0x20, R236 ;  /* 0x0000002000ec0825 */ /* 0x001fca00078e00ec */
[----:B------:R-:W5:Y:S04]  /*0bc0*/  @P0 LDG.E.128 R132, desc[UR14][R236.64] ;  /* 0x0000000eec840981 */ /* 0x000f68000c1e1d00 */
[----:B------:R0:W5:Y:S02]  /*0bd0*/  @P0 LDG.E.128 R136, desc[UR14][R236.64+0x10] ;  /* 0x0000100eec880981 */ /* 0x000164000c1e1d00 */
[----:B0-----:R-:W-:Y:S02]  /*0be0*/  SHF.L.U32 R236, R34, 0x10, RZ ;  /* 0x0000001022ec7819 */ /* 0x001fe400000006ff */
[----:B------:R-:W-:Y:S02]  /*0bf0*/  SHF.L.U32 R246, R35, 0x10, RZ ;  /* 0x0000001023f67819 */ /* 0x000fe400000006ff */
[----:B------:R-:W-:-:S02]  /*0c00*/  IADD3 R248, PT, PT, R0, 0x80, RZ ;  /* 0x0000008000f87810 */ /* 0x000fc40007ffe0ff */
[----:B--2---:R-:W-:-:S04]  /*0c10*/  PRMT R15, R172, 0x7632, R15 ;  /* 0x00007632ac0f7816 */ /* 0x004fc8000000000f */
[----:B------:R-:W-:Y:S01]  /*0c20*/  SHF.L.U32 R186, R15, 0x10, RZ ;  /* 0x000000100fba7819 */ /* 0x000fe200000006ff */
[----:B---3--:R-:W-:Y:S01]  /*0c30*/  FADD.FTZ R16, R177, -UR25 ;  /* 0x80000019b1107e21 */ /* 0x008fe20008010000 */
[----:B------:R-:W-:Y:S01]  /*0c40*/  SHF.L.U32 R177, R185, 0x10, RZ ;  /* 0x00000010b9b17819 */ /* 0x000fe200000006ff */
[----:B------:R-:W-:Y:S01]  /*0c50*/  FADD.FTZ R179, R179, -UR25 ;  /* 0x80000019b3b37e21 */ /* 0x000fe20008010000 */
[----:B------:R-:W-:Y:S01]  /*0c60*/  PRMT R185, R33, 0x7632, R185 ;  /* 0x0000763221b97816 */ /* 0x000fe200000000b9 */
[----:B------:R-:W-:Y:S02]  /*0c70*/  FMUL.FTZ R16, R16, UR24 ;  /* 0x0000001810107c20 */ /* 0x000fe40008410000 */
[-C--:B------:R-:W-:Y:S01]  /*0c80*/  FMUL.FTZ R15, R177, R186.reuse ;  /* 0x000000bab10f7220 */ /* 0x080fe20000410000 */
[----:B------:R-:W-:Y:S01]  /*0c90*/  PRMT R177, R173, 0x7632, R177 ;  /* 0x00007632adb17816 */ /* 0x000fe200000000b1 */
[----:B------:R-:W-:Y:S01]  /*0ca0*/  FFMA.FTZ R53, R16, R186, R53 ;  /* 0x000000ba10357223 */ /* 0x000fe20000010035 */
[----:B------:R-:W-:Y:S01]  /*0cb0*/  FADD.FTZ R93, R93, R186 ;  /* 0x000000ba5d5d7221 */ /* 0x000fe20000010000 */
[----:B------:R-:W-:Y:S01]  /*0cc0*/  SHF.L.U32 R185, R185, 0x10, RZ ;  /* 0x00000010b9b97819 */ /* 0x000fe200000006ff */
[----:B------:R-:W-:Y:S01]  /*0cd0*/  FMUL.FTZ R186, R179, UR24 ;  /* 0x00000018b3ba7c20 */ /* 0x000fe20008410000 */
[----:B------:R-:W-:Y:S01]  /*0ce0*/  SHF.L.U32 R196, R177, 0x10, RZ ;  /* 0x00000010b1c47819 */ /* 0x000fe200000006ff */
[----:B------:R-:W-:Y:S01]  /*0cf0*/  FADD.FTZ R181, R181, -UR25 ;  /* 0x80000019b5b57e21 */ /* 0x000fe20008010000 */
[----:B------:R-:W-:Y:S01]  /*0d00*/  PRMT R177, R174, 0x7632, R177 ;  /* 0x00007632aeb17816 */ /* 0x000fe200000000b1 */
[----:B------:R-:W-:-:S02]  /*0d10*/  FADD.FTZ R183, R183, -UR25 ;  /* 0x80000019b7b77e21 */ /* 0x000fc40008010000 */
[-C--:B------:R-:W-:Y:S01]  /*0d20*/  FMUL.FTZ R185, R185, R196.reuse ;  /* 0x000000c4b9b97220 */ /* 0x080fe20000410000 */
[----:B------:R-:W-:Y:S01]  /*0d30*/  FFMA.FTZ R55, R186, R196, R55 ;  /* 0x000000c4ba377223 */ /* 0x000fe20000010037 */
[----:B------:R-:W-:Y:S01]  /*0d40*/  FADD.FTZ R95, R95, R196 ;  /* 0x000000c45f5f7221 */ /* 0x000fe20000010000 */
[----:B------:R-:W-:Y:S01]  /*0d50*/  SHF.L.U32 R206, R177, 0x10, RZ ;  /* 0x00000010b1ce7819 */ /* 0x000fe200000006ff */
[----:B------:R-:W-:Y:S01]  /*0d60*/  FMUL.FTZ R196, R181, UR24 ;  /* 0x00000018b5c47c20 */ /* 0x000fe20008410000 */
[----:B------:R-:W-:Y:S01]  /*0d70*/  PRMT R177, R175, 0x7632, R177 ;  /* 0x00007632afb17816 */ /* 0x000fe200000000b1 */
[----:B------:R-:W-:Y:S02]  /*0d80*/  FADD.FTZ R178, R178, -UR25 ;  /* 0x80000019b2b27e21 */ /* 0x000fe40008010000 */
[-C--:B------:R-:W-:Y:S01]  /*0d90*/  FMUL.FTZ R195, R195, R206.reuse ;  /* 0x000000cec3c37220 */ /* 0x080fe20000410000 */
[----:B------:R-:W-:Y:S01]  /*0da0*/  FADD.FTZ R97, R97, R206 ;  /* 0x000000ce61617221 */ /* 0x000fe20000010000 */
[----:B------:R-:W-:Y:S01]  /*0db0*/  FFMA.FTZ R57, R196, R206, R57 ;  /* 0x000000cec4397223 */ /* 0x000fe20000010039 */
[----:B------:R-:W-:Y:S01]  /*0dc0*/  SHF.L.U32 R218, R177, 0x10, RZ ;  /* 0x00000010b1da7819 */ /* 0x000fe200000006ff */
[----:B------:R-:W-:Y:S01]  /*0dd0*/  FMUL.FTZ R206, R183, UR24 ;  /* 0x00000018b7ce7c20 */ /* 0x000fe20008410000 */
[----:B------:R-:W-:Y:S01]  /*0de0*/  SHF.L.U32 R173, R173, 0x10, RZ ;  /* 0x00000010adad7819 */ /* 0x000fe200000006ff */
[----:B------:R-:W-:Y:S01]  /*0df0*/  FMUL.FTZ R223, R178, UR24 ;  /* 0x00000018b2df7c20 */ /* 0x000fe20008410000 */
[----:B------:R-:W-:Y:S01]  /*0e00*/  SHF.L.U32 R177, R172, 0x10, RZ ;  /* 0x00000010acb17819 */ /* 0x000fe200000006ff */
[-C--:B------:R-:W-:Y:S01]  /*0e10*/  FMUL.FTZ R203, R203, R218.reuse ;  /* 0x000000dacbcb7220 */ /* 0x080fe20000410000 */
[----:B------:R-:W-:Y:S01]  /*0e20*/  FADD.FTZ R99, R99, R218 ;  /* 0x000000da63637221 */ /* 0x000fe20000010000 */
[----:B------:R-:W-:Y:S01]  /*0e30*/  FFMA.FTZ R59, R206, R218, R59 ;  /* 0x000000dace3b7223 */ /* 0x000fe2000001003b */
[----:B------:R-:W-:Y:S01]  /*0e40*/  SHF.L.U32 R218, R32, 0x10, RZ ;  /* 0x0000001020da7819 */ /* 0x000fe200000006ff */
[----:B------:R-:W-:Y:S01]  /*0e50*/  FADD.FTZ R180, R180, -UR25 ;  /* 0x80000019b4b47e21 */ /* 0x000fe20008010000 */
[----:B------:R-:W-:Y:S01]  /*0e60*/  FADD.FTZ R176, R176, -UR25 ;  /* 0x80000019b0b07e21 */ /* 0x000fe20008010000 */
[----:B------:R-:W-:Y:S01]  /*0e70*/  FADD.FTZ R94, R94, R173 ;  /* 0x000000ad5e5e7221 */ /* 0x000fe20000010000 */
[-C--:B------:R-:W-:Y:S01]  /*0e80*/  FFMA.FTZ R54, R223, R173.reuse, R54 ;  /* 0x000000addf367223 */ /* 0x080fe20000010036 */
[----:B------:R-:W-:Y:S01]  /*0e90*/  FMUL.FTZ R228, R228, R173 ;  /* 0x000000ade4e47220 */ /* 0x000fe20000410000 */
[----:B------:R-:W-:Y:S01]  /*0ea0*/  SHF.L.U32 R173, R174, 0x10, RZ ;  /* 0x00000010aead7819 */ /* 0x000fe200000006ff */
[----:B------:R-:W-:Y:S01]  /*0eb0*/  FMUL.FTZ R218, R218, R177 ;  /* 0x000000b1dada7220 */ /* 0x000fe20000410000 */
[----:B------:R-:W-:Y:S01]  /*0ec0*/  FMUL.FTZ R237, R180, UR24 ;  /* 0x00000018b4ed7c20 */ /* 0x000fe20008410000 */
[----:B------:R-:W-:-:S02]  /*0ed0*/  FMUL.FTZ R215, R176, UR24 ;  /* 0x00000018b0d77c20 */ /* 0x000fc40008410000 */
[----:B------:R-:W-:Y:S01]  /*0ee0*/  FADD.FTZ R96, R96, R173 ;  /* 0x000000ad60607221 */ /* 0x000fe20000010000 */
[-C--:B------:R-:W-:Y:S01]  /*0ef0*/  FFMA.FTZ R56, R237, R173.reuse, R56 ;  /* 0x000000aded387223 */ /* 0x080fe20000010038 */
[----:B------:R-:W-:Y:S01]  /*0f00*/  FMUL.FTZ R236, R236, R173 ;  /* 0x000000adecec7220 */ /* 0x000fe20000410000 */
[----:B------:R-:W-:Y:S01]  /*0f10*/  FADD.FTZ R172, RZ, R218 ;  /* 0x000000daffac7221 */ /* 0x000fe20000010000 */
[C---:B------:R-:W-:Y:S01]  /*0f20*/  FFMA.FTZ R173, R215.reuse, R218, RZ ;  /* 0x000000dad7ad7223 */ /* 0x040fe200000100ff */
[----:B------:R-:W-:Y:S01]  /*0f30*/  FADD.FTZ R92, R92, R177 ;  /* 0x000000b15c5c7221 */ /* 0x000fe20000010000 */
[----:B------:R-:W-:Y:S01]  /*0f40*/  FFMA.FTZ R52, R215, R177, R52 ;  /* 0x000000b1d7347223 */ /* 0x000fe20000010034 */
[----:B------:R-:W-:Y:S01]  /*0f50*/  SHF.L.U32 R177, R175, 0x10, RZ ;  /* 0x00000010afb17819 */ /* 0x000fe200000006ff */
[----:B------:R-:W-:Y:S01]  /*0f60*/  FADD.FTZ R175, R172, R15 ;  /* 0x0000000facaf7221 */ /* 0x000fe20000010000 */
[----:B------:R-:W-:-:S03]  /*0f70*/  FFMA.FTZ R172, R16, R15, R173 ;  /* 0x0000000f10ac7223 */ /* 0x000fc600000100ad */
[----:B------:R-:W-:Y:S01]  /*0f80*/  FADD.FTZ R174, R175, R228 ;  /* 0x000000e4afae7221 */ /* 0x000fe20000010000 */
[----:B------:R-:W-:-:S03]  /*0f90*/  FFMA.FTZ R173, R223, R228, R172 ;  /* 0x000000e4dfad7223 */ /* 0x000fc600000100ac */
[----:B------:R-:W-:Y:S01]  /*0fa0*/  FADD.FTZ R175, R174, R185 ;  /* 0x000000b9aeaf7221 */ /* 0x000fe20000010000 */
[----:B------:R-:W-:Y:S01]  /*0fb0*/  FFMA.FTZ R172, R186, R185, R173 ;  /* 0x000000b9baac7223 */ /* 0x000fe200000100ad */
[----:B------:R-:W-:Y:S02]  /*0fc0*/  FADD.FTZ R182, R182, -UR25 ;  /* 0x80000019b6b67e21 */ /* 0x000fe40008010000 */
[----:B------:R-:W-:Y:S01]  /*0fd0*/  FADD.FTZ R174, R175, R236 ;  /* 0x000000ecafae7221 */ /* 0x000fe20000010000 */
[----:B------:R-:W-:Y:S01]  /*0fe0*/  FFMA.FTZ R173, R237, R236, R172 ;  /* 0x000000ecedad7223 */ /* 0x000fe200000100ac */
[----:B------:R-:W-:Y:S01]  /*0ff0*/  FMUL.FTZ R247, R182, UR24 ;  /* 0x00000018b6f77c20 */ /* 0x000fe20008410000 */
[----:B------:R-:W-:Y:S01]  /*1000*/  FMUL.FTZ R246, R246, R177 ;  /* 0x000000b1f6f67220 */ /* 0x000fe20000410000 */
[----:B------:R-:W-:Y:S01]  /*1010*/  FADD.FTZ R175, R174, R195 ;  /* 0x000000c3aeaf7221 */ /* 0x000fe20000010000 */
[----:B------:R-:W-:-:S03]  /*1020*/  FFMA.FTZ R172, R196, R195, R173 ;  /* 0x000000c3c4ac7223 */ /* 0x000fc600000100ad */
[----:B------:R-:W-:Y:S01]  /*1030*/  FADD.FTZ R174, R175, R246 ;  /* 0x000000f6afae7221 */ /* 0x000fe20000010000 */
[C---:B------:R-:W-:Y:S01]  /*1040*/  FFMA.FTZ R173, R247.reuse, R246, R172 ;  /* 0x000000f6f7ad7223 */ /* 0x040fe200000100ac */
[----:B------:R-:W-:Y:S01]  /*1050*/  FADD.FTZ R98, R98, R177 ;  /* 0x000000b162627221 */ /* 0x000fe20000010000 */
[----:B------:R-:W-:Y:S01]  /*1060*/  FFMA.FTZ R58, R247, R177, R58 ;  /* 0x000000b1f73a7223 */ /* 0x000fe2000001003a */
[----:B------:R-:W-:Y:S01]  /*1070*/  FADD.FTZ R249, R174, R203 ;  /* 0x000000cbaef97221 */ /* 0x000fe20000010000 */
[----:B------:R-:W-:-:S07]  /*1080*/  FFMA.FTZ R250, R206, R203, R173 ;  /* 0x000000cbcefa7223 */ /* 0x000fce00000100ad */
.L_x_5555:
[----:B----4-:R-:W-:Y:S05]  /*1090*/  BSYNC.RECONVERGENT B0 ;  /* 0x0000000000007941 */ /* 0x010fea0003800200 */
.L_x_5554:
[----:B------:R-:W-:Y:S04]  /*10a0*/  BSSY.RECONVERGENT B0, `(.L_x_5556) ;  /* 0x0000060000007945 */ /* 0x000fe80003800200 */
[----:B------:R-:W-:Y:S05]  /*10b0*/  @!P4 BRA `(.L_x_5557) ;  /* 0x000000040078c947 */ /* 0x000fea0003800000 */
[----:B------:R-:W0:Y:S08]  /*10c0*/  LDC.64 R172, c[0x0][0x428] ;  /* 0x00010a00ffac7b82 */ /* 0x000e300000000a00 */
[----:B------:R-:W1:Y:S01]  /*10d0*/  LDC.64 R244, c[0x0][0x3a8] ;  /* 0x0000ea00fff47b82 */ /* 0x000e620000000a00 */
[----:B0-----:R-:W-:-:S06]  /*10e0*/  IMAD.WIDE.U32 R172, R248, 0x10, R172 ;  /* 0x00000010f8ac7825 */ /* 0x001fcc00078e00ac */
[----:B------:R-:W2:Y:S01]  /*10f0*/  LDG.E.128 R172, desc[UR14][R172.64] ;  /* 0x0000000eacac7981 */ /* 0x000ea2000c1e1d00 */
[----:B-1----:R-:W-:-:S05]  /*1100*/  IMAD.WIDE.U32 R244, R248, 0x20, R244 ;  /* 0x00000020f8f47825 */ /* 0x002fca00078e00f4 */
[----:B------:R-:W3:Y:S04]  /*1110*/  LDG.E.128 R176, desc[UR14][R244.64] ;  /* 0x0000000ef4b07981 */ /* 0x000ee8000c1e1d00 */
[----:B------:R-:W4:Y:S01]  /*1120*/  LDG.E.128 R180, desc[UR14][R244.64+0x10] ;  /* 0x0000100ef4b47981 */ /* 0x000f22000c1e1d00 */
[----:B------:R-:W-:-:S04]  /*1130*/  ISETP.NE.U32.AND P0, PT, RZ, UR18, PT ;  /* 0x00000012ff007c0c */ /* 0x000fc8000bf05070 */
[----:B------:R-:W-:Y:S02]  /*1140*/  ISETP.NE.AND.EX P0, PT, RZ, UR19, PT, P0 ;  /* 0x00000013ff007c0c */ /* 0x000fe4000bf05300 */
[----:B------:R-:W-:-:S04]  /*1150*/  PRMT R23, R36, 0x7632, R23 ;  /* 0x0000763224177816 */ /* 0x000fc80000000017 */
[----:B------:R-:W-:-:S07]  /*1160*/  SHF.L.U32 R23, R23, 0x10, RZ ;  /* 0x0000001017177819 */ /* 0x000fce00000006ff */
        /* <DEDUP_REMOVED lines=15> */
[----:B------:R-:W-:-:S03]  /*1260*/  PRMT R177, R37, 0x7632, R177 ;  /* 0x0000763225b17816 */ /* 0x000fc600000000b1 */
[-C--:B------:R-:W-:Y:S01]  /*1270*/  FMUL.FTZ R13, R23, R184.reuse ;  /* 0x000000b8170d7220 */ /* 0x080fe20000410000 */
[----:B------:R-:W-:Y:S01]  /*1280*/  PRMT R23, R173, 0x7632, R23 ;  /* 0x00007632ad177816 */ /* 0x000fe20000000017 */
[----:B------:R-:W-:Y:S01]  /*1290*/  FMUL.FTZ R14, R14, UR24 ;  /* 0x000000180e0e7c20 */ /* 0x000fe20008410000 */
[----:B------:R-:W-:Y:S02]  /*12a0*/  SHF.L.U32 R177, R177, 0x10, RZ ;  /* 0x00000010b1b17819 */ /* 0x000fe400000006ff */
[----:B------:R-:W-:Y:S01]  /*12b0*/  SHF.L.U32 R194, R23, 0x10, RZ ;  /* 0x0000001017c27819 */ /* 0x000fe200000006ff */
[----:B------:R-:W-:Y:S01]  /*12c0*/  FADD.FTZ R179, R179, -UR25 ;  /* 0x80000019b3b37e21 */ /* 0x000fe20008010000 */
[----:B------:R-:W-:Y:S01]  /*12d0*/  FFMA.FTZ R101, R14, R184, R101 ;  /* 0x000000b80e657223 */ /* 0x000fe20000010065 */
[----:B------:R-:W-:Y:S02]  /*12e0*/  FADD.FTZ R61, R61, R184 ;  /* 0x000000b83d3d7221 */ /* 0x000fe40000010000 */
[-C--:B------:R-:W-:Y:S01]  /*12f0*/  FMUL.FTZ R23, R177, R194.reuse ;  /* 0x000000c2b1177220 */ /* 0x080fe20000410000 */
[----:B------:R-:W-:Y:S01]  /*1300*/  FMUL.FTZ R184, R179, UR24 ;  /* 0x00000018b3b87c20 */ /* 0x000fe20008410000 */
[----:B------:R-:W-:Y:S01]  /*1310*/  PRMT R177, R174, 0x7632, R177 ;  /* 0x00007632aeb17816 */ /* 0x000fe200000000b1 */
[----:B----4-:R-:W-:Y:S01]  /*1320*/  FADD.FTZ R181, R181, -UR25 ;  /* 0x80000019b5b57e21 */ /* 0x010fe20008010000 */
[----:B------:R-:W-:Y:S01]  /*1330*/  FADD.FTZ R63, R63, R194 ;  /* 0x000000c23f3f7221 */ /* 0x000fe20000010000 */
[----:B------:R-:W-:Y:S01]  /*1340*/  FFMA.FTZ R103, R184, R194, R103 ;  /* 0x000000c2b8677223 */ /* 0x000fe20000010067 */
[----:B------:R-:W-:Y:S01]  /*1350*/  SHF.L.U32 R204, R177, 0x10, RZ ;  /* 0x00000010b1cc7819 */ /* 0x000fe200000006ff */
[----:B------:R-:W-:Y:S01]  /*1360*/  FMUL.FTZ R194, R181, UR24 ;  /* 0x00000018b5c27c20 */ /* 0x000fe20008410000 */
        /* <DEDUP_REMOVED lines=27> */
[----:B------:R-:W-:Y:S01]  /*1520*/  FADD.FTZ R172, R249, R216 ;  /* 0x000000d8f9ac7221 */ /* 0x000fe20000010000 */
[C---:B------:R-:W-:Y:S01]  /*1530*/  FFMA.FTZ R173, R213.reuse, R216, R250 ;  /* 0x000000d8d5ad7223 */ /* 0x040fe200000100fa */
        /* <DEDUP_REMOVED lines=22> */
.L_x_5557:
[----:B------:R-:W-:Y:S05]  /*16a0*/  BSYNC.RECONVERGENT B0 ;  /* 0x0000000000007941 */ /* 0x000fea0003800200 */
.L_x_5556:
[----:B------:R-:W-:Y:S04]  /*16b0*/  BSSY.RECONVERGENT B0, `(.L_x_5558) ;  /* 0x000005c000007945 */ /* 0x000fe80003800200 */
[----:B------:R-:W-:Y:S05]  /*16c0*/  @!P3 BRA `(.L_x_5559) ;  /* 0x000000040068b947 */ /* 0x000fea0003800000 */
[----:B------:R-:W0:Y:S08]  /*16d0*/  LDC.64 R230, c[0x0][0x3a8] ;  /* 0x0000ea00ffe67b82 */ /* 0x000e300000000a00 */
[----:B------:R-:W1:Y:S01]  /*16e0*/  LDC.64 R176, c[0x0][0x428] ;  /* 0x00010a00ffb07b82 */ /* 0x000e620000000a00 */
[----:B0-----:R-:W-:-:S05]  /*16f0*/  IMAD.WIDE.U32 R230, R248, 0x20, R230 ;  /* 0x00000020f8e67825 */ /* 0x001fca00078e00e6 */
[----:B------:R-:W2:Y:S01]  /*1700*/  LDG.E.128 R172, desc[UR14][R230.64] ;  /* 0x0000000ee6ac7981 */ /* 0x000ea2000c1e1d00 */
[----:B-1----:R-:W-:-:S03]  /*1710*/  IMAD.WIDE.U32 R176, R248, 0x10, R176 ;  /* 0x00000010f8b07825 */ /* 0x002fc600078e00b0 */
[----:B------:R-:W3:Y:S04]  /*1720*/  LDG.E.128 R180, desc[UR14][R230.64+0x10] ;  /* 0x0000100ee6b47981 */ /* 0x000ee8000c1e1d00 */
[----:B------:R-:W4:Y:S01]  /*1730*/  LDG.E.128 R176, desc[UR14][R176.64] ;  /* 0x0000000eb0b07981 */ /* 0x000f22000c1e1d00 */
[----:B------:R-:W-:-:S04]  /*1740*/  ISETP.NE.U32.AND P0, PT, RZ, UR18, PT ;  /* 0x00000012ff007c0c */ /* 0x000fc8000bf05070 */
[----:B------:R-:W-:-:S13]  /*1750*/  ISETP.NE.AND.EX P0, PT, RZ, UR19, PT, P0 ;  /* 0x00000013ff007c0c */ /* 0x000fda000bf05300 */
[----:B------:R-:W0:Y:S01]  /*1760*/  @P0 LDC.64 R210, c[0x0][0x438] ;  /* 0x00010e00ffd20b82 */ /* 0x000e220000000a00 */
[----:B------:R-:W-:Y:S02]  /*1770*/  SHF.L.U32 R22, R40, 0x10, RZ ;  /* 0x0000001028167819 */ /* 0x000fe400000006ff */
        /* <DEDUP_REMOVED lines=8> */
[----:B------:R-:W-:-:S02]  /*1800*/  SHF.L.U32 R231, R4, 0x10, RZ ;  /* 0x0000001004e77819 */ /* 0x000fc400000006ff */
[----:B------:R-:W-:Y:S02]  /*1810*/  SHF.L.U32 R243, R5, 0x10, RZ ;  /* 0x0000001005f37819 */ /* 0x000fe400000006ff */
[----:B------:R-:W-:Y:S01]  /*1820*/  IADD3 R248, PT, PT, R248, 0x80, RZ ;  /* 0x00000080f8f87810 */ /* 0x000fe20007ffe0ff */
[----:B--2---:R-:W-:Y:S01]  /*1830*/  FADD.FTZ R11, R172, -UR25 ;  /* 0x80000019ac0b7e21 */ /* 0x004fe20008010000 */
[----:B------:R-:W-:-:S03]  /*1840*/  FADD.FTZ R174, R174, -UR25 ;  /* 0x80000019aeae7e21 */ /* 0x000fc60008010000 */
[----:B------:R-:W-:Y:S01]  /*1850*/  FMUL.FTZ R11, R11, UR24 ;  /* 0x000000180b0b7c20 */ /* 0x000fe20008410000 */
[----:B----4-:R-:W-:Y:S02]  /*1860*/  SHF.L.U32 R21, R176, 0x10, RZ ;  /* 0x00000010b0157819 */ /* 0x010fe400000006ff */
[----:B------:R-:W-:Y:S01]  /*1870*/  SHF.L.U32 R187, R177, 0x10, RZ ;  /* 0x00000010b1bb7819 */ /* 0x000fe200000006ff */
[----:B---3--:R-:W-:Y:S02]  /*1880*/  FADD.FTZ R180, R180, -UR25 ;  /* 0x80000019b4b47e21 */ /* 0x008fe40008010000 */
[----:B------:R-:W-:Y:S01]  /*1890*/  FADD.FTZ R108, R108, R21 ;  /* 0x000000156c6c7221 */ /* 0x000fe20000010000 */
[-C--:B------:R-:W-:Y:S01]  /*18a0*/  FFMA.FTZ R68, R11, R21.reuse, R68 ;  /* 0x000000150b447223 */ /* 0x080fe20000010044 */
[----:B------:R-:W-:Y:S01]  /*18b0*/  FMUL.FTZ R22, R22, R21 ;  /* 0x0000001516167220 */ /* 0x000fe20000410000 */
[----:B------:R-:W-:Y:S01]  /*18c0*/  FMUL.FTZ R21, R174, UR24 ;  /* 0x00000018ae157c20 */ /* 0x000fe20008410000 */
[----:B------:R-:W-:Y:S01]  /*18d0*/  FADD.FTZ R110, R110, R187 ;  /* 0x000000bb6e6e7221 */ /* 0x000fe20000010000 */
[-C--:B------:R-:W-:Y:S01]  /*18e0*/  FMUL.FTZ R192, R192, R187.reuse ;  /* 0x000000bbc0c07220 */ /* 0x080fe20000410000 */
[----:B------:R-:W-:Y:S01]  /*18f0*/  SHF.L.U32 R205, R178, 0x10, RZ ;  /* 0x00000010b2cd7819 */ /* 0x000fe200000006ff */
[----:B------:R-:W-:Y:S01]  /*1900*/  FFMA.FTZ R70, R21, R187, R70 ;  /* 0x000000bb15467223 */ /* 0x000fe20000010046 */
[----:B------:R-:W-:Y:S01]  /*1910*/  PRMT R177, R177, 0x7632, R177 ;  /* 0x00007632b1b17816 */ /* 0x000fe200000000b1 */
[----:B------:R-:W-:Y:S01]  /*1920*/  FMUL.FTZ R187, R180, UR24 ;  /* 0x00000018b4bb7c20 */ /* 0x000fe20008410000 */
[----:B------:R-:W-:Y:S01]  /*1930*/  PRMT R176, R176, 0x7632, R176 ;  /* 0x00007632b0b07816 */ /* 0x000fe200000000b0 */
[----:B------:R-:W-:Y:S01]  /*1940*/  FADD.FTZ R175, R175, -UR25 ;  /* 0x80000019afaf7e21 */ /* 0x000fe20008010000 */
[----:B------:R-:W-:Y:S01]  /*1950*/  FADD.FTZ R182, R182, -UR25 ;  /* 0x80000019b6b67e21 */ /* 0x000fe20008010000 */
[----:B------:R-:W-:Y:S01]  /*1960*/  FADD.FTZ R208, R173, -UR25 ;  /* 0x80000019add07e21 */ /* 0x000fe20008010000 */
[----:B------:R-:W-:Y:S01]  /*1970*/  SHF.L.U32 R172, R177, 0x10, RZ ;  /* 0x00000010b1ac7819 */ /* 0x000fe200000006ff */
[----:B------:R-:W-:Y:S01]  /*1980*/  FADD.FTZ R112, R112, R205 ;  /* 0x000000cd70707221 */ /* 0x000fe20000010000 */
[-C--:B------:R-:W-:Y:S01]  /*1990*/  FFMA.FTZ R72, R187, R205.reuse, R72 ;  /* 0x000000cdbb487223 */ /* 0x080fe20000010048 */
[----:B------:R-:W-:Y:S01]  /*19a0*/  FMUL.FTZ R202, R202, R205 ;  /* 0x000000cdcaca7220 */ /* 0x000fe20000410000 */
[----:B------:R-:W-:Y:S01]  /*19b0*/  SHF.L.U32 R173, R179, 0x10, RZ ;  /* 0x00000010b3ad7819 */ /* 0x000fe200000006ff */
[----:B------:R-:W-:Y:S01]  /*19c0*/  FMUL.FTZ R220, R175, UR24 ;  /* 0x00000018afdc7c20 */ /* 0x000fe20008410000 */
[----:B------:R-:W-:Y:S01]  /*19d0*/  SHF.L.U32 R176, R176, 0x10, RZ ;  /* 0x00000010b0b07819 */ /* 0x000fe200000006ff */
[----:B------:R-:W-:Y:S01]  /*19e0*/  FMUL.FTZ R205, R182, UR24 ;  /* 0x00000018b6cd7c20 */ /* 0x000fe20008410000 */
[----:B------:R-:W-:Y:S01]  /*19f0*/  FADD.FTZ R111, R111, R172 ;  /* 0x000000ac6f6f7221 */ /* 0x000fe20000010000 */
[-C--:B------:R-:W-:Y:S01]  /*1a00*/  FFMA.FTZ R71, R220, R172.reuse, R71 ;  /* 0x000000acdc477223 */ /* 0x080fe20000010047 */
[----:B------:R-:W-:Y:S01]  /*1a10*/  FMUL.FTZ R233, R233, R172 ;  /* 0x000000ace9e97220 */ /* 0x000fe20000410000 */
[----:B------:R-:W-:Y:S01]  /*1a20*/  FADD.FTZ R114, R114, R173 ;  /* 0x000000ad72727221 */ /* 0x000fe20000010000 */
[-C--:B------:R-:W-:Y:S01]  /*1a30*/  FFMA.FTZ R74, R205, R173.reuse, R74 ;  /* 0x000000adcd4a7223 */ /* 0x080fe2000001004a */
[----:B------:R-:W-:Y:S01]  /*1a40*/  FMUL.FTZ R210, R210, R173 ;  /* 0x000000add2d27220 */ /* 0x000fe20000410000 */
[----:B------:R-:W-:Y:S01]  /*1a50*/  FMUL.FTZ R211, R211, R176 ;  /* 0x000000b0d3d37220 */ /* 0x000fe20000410000 */
[----:B------:R-:W-:Y:S01]  /*1a60*/  FADD.FTZ R172, R249, R22 ;  /* 0x00000016f9ac7221 */ /* 0x000fe20000010000 */
[----:B------:R-:W-:Y:S01]  /*1a70*/  FMUL.FTZ R208, R208, UR24 ;  /* 0x00000018d0d07c20 */ /* 0x000fe20008410000 */
[----:B------:R-:W-:-:S02]  /*1a80*/  FFMA.FTZ R173, R11, R22, R250 ;  /* 0x000000160bad7223 */ /* 0x000fc400000100fa */
[----:B------:R-:W-:Y:S02]  /*1a90*/  FADD.FTZ R175, R172, R211 ;  /* 0x000000d3acaf7221 */ /* 0x000fe40000010000 */
[----:B------:R-:W-:Y:S01]  /*1aa0*/  FFMA.FTZ R172, R208, R211, R173 ;  /* 0x000000d3d0ac7223 */ /* 0x000fe200000100ad */
[----:B------:R-:W-:Y:S01]  /*1ab0*/  PRMT R178, R178, 0x7632, R178 ;  /* 0x00007632b2b27816 */ /* 0x000fe200000000b2 */
[----:B------:R-:W-:Y:S02]  /*1ac0*/  FADD.FTZ R174, R175, R192 ;  /* 0x000000c0afae7221 */ /* 0x000fe40000010000 */
[----:B------:R-:W-:Y:S01]  /*1ad0*/  FFMA.FTZ R173, R21, R192, R172 ;  /* 0x000000c015ad7223 */ /* 0x000fe200000100ac */
[----:B------:R-:W-:Y:S01]  /*1ae0*/  SHF.L.U32 R178, R178, 0x10, RZ ;  /* 0x00000010b2b27819 */ /* 0x000fe200000006ff */
[----:B------:R-:W-:Y:S01]  /*1af0*/  FADD.FTZ R181, R181, -UR25 ;  /* 0x80000019b5b57e21 */ /* 0x000fe20008010000 */
[----:B------:R-:W-:Y:S01]  /*1b00*/  FADD.FTZ R175, R174, R233 ;  /* 0x000000e9aeaf7221 */ /* 0x000fe20000010000 */
[----:B------:R-:W-:Y:S01]  /*1b10*/  FFMA.FTZ R172, R220, R233, R173 ;  /* 0x000000e9dcac7223 */ /* 0x000fe200000100ad */
[----:B------:R-:W-:Y:S01]  /*1b20*/  PRMT R179, R179, 0x7632, R179 ;  /* 0x00007632b3b37816 */ /* 0x000fe200000000b3 */
[----:B------:R-:W-:Y:S01]  /*1b30*/  FMUL.FTZ R230, R181, UR24 ;  /* 0x00000018b5e67c20 */ /* 0x000fe20008410000 */
[----:B------:R-:W-:Y:S01]  /*1b40*/  FMUL.FTZ R231, R231, R178 ;  /* 0x000000b2e7e77220 */ /* 0x000fe20000410000 */
[----:B------:R-:W-:Y:S01]  /*1b50*/  FADD.FTZ R174, R175, R202 ;  /* 0x000000caafae7221 */ /* 0x000fe20000010000 */
[----:B------:R-:W-:Y:S01]  /*1b60*/  FFMA.FTZ R173, R187, R202, R172 ;  /* 0x000000cabbad7223 */ /* 0x000fe200000100ac */
[----:B------:R-:W-:Y:S01]  /*1b70*/  FFMA.FTZ R69, R208, R176, R69 ;  /* 0x000000b0d0457223 */ /* 0x000fe20000010045 */
[----:B------:R-:W-:Y:S01]  /*1b80*/  FADD.FTZ R109, R109, R176 ;  /* 0x000000b06d6d7221 */ /* 0x000fe20000010000 */
[----:B------:R-:W-:Y:S01]  /*1b90*/  SHF.L.U32 R176, R179, 0x10, RZ ;  /* 0x00000010b3b07819 */ /* 0x000fe200000006ff */
[----:B------:R-:W-:Y:S01]  /*1ba0*/  FADD.FTZ R183, R183, -UR25 ;  /* 0x80000019b7b77e21 */ /* 0x000fe20008010000 */
[----:B------:R-:W-:Y:S01]  /*1bb0*/  FADD.FTZ R175, R174, R231 ;  /* 0x000000e7aeaf7221 */ /* 0x000fe20000010000 */
[----:B------:R-:W-:-:S02]  /*1bc0*/  FFMA.FTZ R172, R230, R231, R173 ;  /* 0x000000e7e6ac7223 */ /* 0x000fc400000100ad */
[----:B------:R-:W-:Y:S01]  /*1bd0*/  FMUL.FTZ R238, R183, UR24 ;  /* 0x00000018b7ee7c20 */ /* 0x000fe20008410000 */
        /* <DEDUP_REMOVED lines=9> */
.L_x_5559:
[----:B------:R-:W-:Y:S05]  /*1c70*/  BSYNC.RECONVERGENT B0 ;  /* 0x0000000000007941 */ /* 0x000fea0003800200 */
.L_x_5558:
        /* <DEDUP_REMOVED lines=8> */
[----:B------:R0:W4:Y:S01]  /*1d00*/  LDG.E.128 R180, desc[UR14][R224.64+0x10] ;  /* 0x0000100ee0b47981 */ /* 0x000122000c1e1d00 */
[----:B------:R-:W-:-:S04]  /*1d10*/  ISETP.NE.U32.AND P0, PT, RZ, UR18, PT ;  /* 0x00000012ff007c0c */ /* 0x000fc8000bf05070 */
[----:B------:R-:W-:Y:S02]  /*1d20*/  ISETP.NE.AND.EX P0, PT, RZ, UR19, PT, P0 ;  /* 0x00000013ff007c0c */ /* 0x000fe4000bf05300 */
[----:B------:R-:W-:-:S11]  /*1d30*/  PRMT R19, R44, 0x7632, R19 ;  /* 0x000076322c137816 */ /* 0x000fd60000000013 */
[----:B------:R-:W1:Y:S01]  /*1d40*/  @P0 LDC.64 R198, c[0x0][0x438] ;  /* 0x00010e00ffc60b82 */ /* 0x000e620000000a00 */
[----:B------:R-:W-:Y:S02]  /*1d50*/  SHF.L.U32 R19, R19, 0x10, RZ ;  /* 0x0000001013137819 */ /* 0x000fe400000006ff */
[----:B------:R-:W-:-:S04]  /*1d60*/  PRMT R191, R46, 0x7632, R191 ;  /* 0x000076322ebf7816 */ /* 0x000fc800000000bf */
[----:B------:R-:W-:Y:S02]  /*1d70*/  SHF.L.U32 R191, R191, 0x10, RZ ;  /* 0x00000010bfbf7819 */ /* 0x000fe400000006ff */
[----:B0-----:R-:W-:Y:S01]  /*1d80*/  SHF.L.U32 R224, R45, 0x10, RZ ;  /* 0x000000102de07819 */ /* 0x001fe200000006ff */
[----:B-1----:R-:W-:-:S05]  /*1d90*/  @P0 IMAD.WIDE.U32 R198, R248, 0x20, R198 ;  /* 0x00000020f8c60825 */ /* 0x002fca00078e00c6 */
[----:B------:R-:W5:Y:S04]  /*1da0*/  @P0 LDG.E.128 R156, desc[UR14][R198.64] ;  /* 0x0000000ec69c0981 */ /* 0x000f68000c1e1d00 */
[----:B------:R0:W5:Y:S02]  /*1db0*/  @P0 LDG.E.128 R160, desc[UR14][R198.64+0x10] ;  /* 0x0000100ec6a00981 */ /* 0x000164000c1e1d00 */
[----:B0-----:R-:W-:-:S04]  /*1dc0*/  PRMT R199, R47, 0x7632, R199 ;  /* 0x000076322fc77816 */ /* 0x001fc800000000c7 */
[----:B------:R-:W-:Y:S02]  /*1dd0*/  SHF.L.U32 R199, R199, 0x10, RZ ;  /* 0x00000010c7c77819 */ /* 0x000fe400000006ff */
[----:B------:R-:W-:Y:S02]  /*1de0*/  SHF.L.U32 R232, R46, 0x10, RZ ;  /* 0x000000102ee87819 */ /* 0x000fe400000006ff */
[----:B------:R-:W-:Y:S02]  /*1df0*/  SHF.L.U32 R242, R47, 0x10, RZ ;  /* 0x000000102ff27819 */ /* 0x000fe400000006ff */
[----:B------:R-:W-:Y:S02]  /*1e00*/  IADD3 R248, PT, PT, R248, 0x80, RZ ;  /* 0x00000080f8f87810 */ /* 0x000fe40007ffe0ff */
[----:B--2---:R-:W-:-:S04]  /*1e10*/  PRMT R9, R172, 0x7632, R9 ;  /* 0x00007632ac097816 */ /* 0x004fc80000000009 */
[----:B------:R-:W-:Y:S01]  /*1e20*/  SHF.L.U32 R20, R9, 0x10, RZ ;  /* 0x0000001009147819 */ /* 0x000fe200000006ff */
[----:B---3--:R-:W-:Y:S01]  /*1e30*/  FADD.FTZ R12, R177, -UR25 ;  /* 0x80000019b10c7e21 */ /* 0x008fe20008010000 */
[----:B------:R-:W-:-:S03]  /*1e40*/  PRMT R177, R45, 0x7632, R177 ;  /* 0x000076322db17816 */ /* 0x000fc600000000b1 */
[-C--:B------:R-:W-:Y:S01]  /*1e50*/  FMUL.FTZ R9, R19, R20.reuse ;  /* 0x0000001413097220 */ /* 0x080fe20000410000 */
[----:B------:R-:W-:Y:S01]  /*1e60*/  PRMT R19, R173, 0x7632, R19 ;  /* 0x00007632ad137816 */ /* 0x000fe20000000013 */
[----:B------:R-:W-:Y:S01]  /*1e70*/  FMUL.FTZ R12, R12, UR24 ;  /* 0x000000180c0c7c20 */ /* 0x000fe20008410000 */
[----:B------:R-:W-:Y:S01]  /*1e80*/  SHF.L.U32 R177, R177, 0x10, RZ ;  /* 0x00000010b1b17819 */ /* 0x000fe200000006ff */
[----:B------:R-:W-:Y:S01]  /*1e90*/  FADD.FTZ R117, R117, R20 ;  /* 0x0000001475757221 */ /* 0x000fe20000010000 */
[----:B------:R-:W-:Y:S01]  /*1ea0*/  SHF.L.U32 R188, R19, 0x10, RZ ;  /* 0x0000001013bc7819 */ /* 0x000fe200000006ff */
[----:B------:R-:W-:Y:S01]  /*1eb0*/  FFMA.FTZ R77, R12, R20, R77 ;  /* 0x000000140c4d7223 */ /* 0x000fe2000001004d */
[----:B------:R-:W-:Y:S01]  /*1ec0*/  FADD.FTZ R20, R179, -UR25 ;  /* 0x80000019b3147e21 */ /* 0x000fe20008010000 */
[----:B----4-:R-:W-:Y:S02]  /*1ed0*/  FADD.FTZ R181, R181, -UR25 ;  /* 0x80000019b5b57e21 */ /* 0x010fe40008010000 */
[----:B------:R-:W-:Y:S01]  /*1ee0*/  FMUL.FTZ R19, R177, R188 ;  /* 0x000000bcb1137220 */ /* 0x000fe20000410000 */
[----:B------:R-:W-:Y:S01]  /*1ef0*/  FMUL.FTZ R20, R20, UR24 ;  /* 0x0000001814147c20 */ /* 0x000fe20008410000 */
[----:B------:R-:W-:Y:S01]  /*1f00*/  PRMT R177, R174, 0x7632, R177 ;  /* 0x00007632aeb17816 */ /* 0x000fe200000000b1 */
[----:B------:R-:W-:-:S02]  /*1f10*/  FADD.FTZ R119, R119, R188 ;  /* 0x000000bc77777221 */ /* 0x000fc40000010000 */
        /* <DEDUP_REMOVED lines=54> */
.L_x_5561:
[----:B------:R-:W-:Y:S05]  /*2280*/  BSYNC.RECONVERGENT B0 ;  /* 0x0000000000007941 */ /* 0x000fea0003800200 */
.L_x_5560:
        /* <DEDUP_REMOVED lines=9> */
[----:B------:R-:W-:-:S04]  /*2320*/  PRMT R17, R48, 0x7632, R17 ;  /* 0x0000763230117816 */ /* 0x000fc80000000011 */
[----:B------:R-:W-:Y:S02]  /*2330*/  SHF.L.U32 R17, R17, 0x10, RZ ;  /* 0x0000001011117819 */ /* 0x000fe400000006ff */
[----:B------:R-:W-:-:S04]  /*2340*/  ISETP.NE.U32.AND P0, PT, RZ, UR18, PT ;  /* 0x00000012ff007c0c */ /* 0x000fc8000bf05070 */
[----:B------:R-:W-:Y:S02]  /*2350*/  ISETP.NE.AND.EX P0, PT, RZ, UR19, PT, P0 ;  /* 0x00000013ff007c0c */ /* 0x000fe4000bf05300 */
[----:B------:R-:W-:Y:S02]  /*2360*/  PRMT R189, R50, 0x7632, R189 ;  /* 0x0000763232bd7816 */ /* 0x000fe400000000bd */
[----:B------:R-:W-:Y:S02]  /*2370*/  PRMT R197, R51, 0x7632, R197 ;  /* 0x0000763233c57816 */ /* 0x000fe400000000c5 */
[----:B------:R-:W-:Y:S02]  /*2380*/  SHF.L.U32 R189, R189, 0x10, RZ ;  /* 0x00000010bdbd7819 */ /* 0x000fe400000006ff */
[----:B------:R-:W-:-:S05]  /*2390*/  SHF.L.U32 R197, R197, 0x10, RZ ;  /* 0x00000010c5c57819 */ /* 0x000fca00000006ff */
[----:B------:R-:W0:Y:S01]  /*23a0*/  @P0 LDC.64 R240, c[0x0][0x438] ;  /* 0x00010e00fff00b82 */ /* 0x000e220000000a00 */
[----:B------:R-:W-:Y:S02]  /*23b0*/  SHF.L.U32 R222, R49, 0x10, RZ ;  /* 0x0000001031de7819 */ /* 0x000fe400000006ff */
[----:B------:R-:W-:Y:S01]  /*23c0*/  SHF.L.U32 R227, R50, 0x10, RZ ;  /* 0x0000001032e37819 */ /* 0x000fe200000006ff */
[----:B0-----:R-:W-:-:S05]  /*23d0*/  @P0 IMAD.WIDE.U32 R240, R248, 0x20, R240 ;  /* 0x00000020f8f00825 */ /* 0x001fca00078e00f0 */
[----:B------:R-:W5:Y:S04]  /*23e0*/  @P0 LDG.E.128 R164, desc[UR14][R240.64] ;  /* 0x0000000ef0a40981 */ /* 0x000f68000c1e1d00 */
[----:B------:R0:W5:Y:S02]  /*23f0*/  @P0 LDG.E.128 R168, desc[UR14][R240.64+0x10] ;  /* 0x0000100ef0a80981 */ /* 0x000164000c1e1d00 */
[----:B0-----:R-:W-:Y:S02]  /*2400*/  SHF.L.U32 R240, R51, 0x10, RZ ;  /* 0x0000001033f07819 */ /* 0x001fe400000006ff */
        /* <DEDUP_REMOVED lines=28> */
[----:B------:R-:W-:-:S02]  /*25d0*/  FADD.FTZ R178, R178, -UR25 ;  /* 0x80000019b2b27e21 */ /* 0x000fc40008010000 */
[-C--:B------:R-:W-:Y:S01]  /*25e0*/  FMUL.FTZ R197, R197, R212.reuse ;  /* 0x000000d4c5c57220 */ /* 0x080fe20000410000 */
[----:B------:R-:W-:Y:S01]  /*25f0*/  FADD.FTZ R131, R131, R212 ;  /* 0x000000d483837221 */ /* 0x000fe20000010000 */
[----:B------:R-:W-:Y:S01]  /*2600*/  FFMA.FTZ R91, R200, R212, R91 ;  /* 0x000000d4c85b7223 */ /* 0x000fe2000001005b */
[----:B------:R-:W-:Y:S01]  /*2610*/  SHF.L.U32 R212, R48, 0x10, RZ ;  /* 0x0000001030d47819 */ /* 0x000fe200000006ff */
[----:B------:R-:W-:Y:S01]  /*2620*/  FADD.FTZ R176, R176, -UR25 ;  /* 0x80000019b0b07e21 */ /* 0x000fe20008010000 */
[----:B------:R-:W-:Y:S01]  /*2630*/  SHF.L.U32 R173, R173, 0x10, RZ ;  /* 0x00000010adad7819 */ /* 0x000fe200000006ff */
[----:B------:R-:W-:Y:S02]  /*2640*/  FMUL.FTZ R219, R178, UR24 ;  /* 0x00000018b2db7c20 */ /* 0x000fe40008410000 */
[----:B------:R-:W-:Y:S01]  /*2650*/  FMUL.FTZ R209, R176, UR24 ;  /* 0x00000018b0d17c20 */ /* 0x000fe20008410000 */
[----:B------:R-:W-:Y:S01]  /*2660*/  FMUL.FTZ R212, R212, R177 ;  /* 0x000000b1d4d47220 */ /* 0x000fe20000410000 */
[----:B------:R-:W-:Y:S01]  /*2670*/  FADD.FTZ R180, R180, -UR25 ;  /* 0x80000019b4b47e21 */ /* 0x000fe20008010000 */
        /* <DEDUP_REMOVED lines=14> */
[----:B------:R-:W-:Y:S02]  /*2760*/  FADD.FTZ R182, R182, -UR25 ;  /* 0x80000019b6b67e21 */ /* 0x000fe40008010000 */
        /* <DEDUP_REMOVED lines=16> */
[----:B------:R-:W-:-:S07]  /*2870*/  FFMA.FTZ R250, R200, R197, R173 ;  /* 0x000000c5c8fa7223 */ /* 0x000fce00000100ad */
.L_x_5563:
[----:B------:R-:W-:Y:S05]  /*2880*/  BSYNC.RECONVERGENT B0 ;  /* 0x0000000000007941 */ /* 0x000fea0003800200 */
.L_x_5562:
        /* <DEDUP_REMOVED lines=31> */
.L_x_5565:
[----:B------:R-:W-:Y:S05]  /*2a80*/  BSYNC.RECONVERGENT B0 ;  /* 0x0000000000007941 */ /* 0x000fea0003800200 */
.L_x_5564:
        /* <DEDUP_REMOVED lines=63> */
[----:B------:R-:W-:-:S04]  /*2e80*/  FMUL.FTZ R180, R180, UR12 ;  /* 0x0000000cb4b47c20 */ /* 0x000fc80008410000 */
[----:B------:R-:W-:Y:S02]  /*2e90*/  F2FP.BF16.F32.PACK_AB R173, R174, R173 ;  /* 0x000000adaead723e */ /* 0x000fe400000010ff */
[----:B------:R-:W-:Y:S02]  /*2ea0*/  F2FP.BF16.F32.PACK_AB R174, R178, R175 ;  /* 0x000000afb2ae723e */ /* 0x000fe400000010ff */
[----:B------:R-:W-:Y:S01]  /*2eb0*/  F2FP.BF16.F32.PACK_AB R175, R180, R177 ;  /* 0x000000b1b4af723e */ /* 0x000fe200000010ff */
[----:B------:R-:W-:Y:S06]  /*2ec0*/  BRA `(.L_x_5571) ;  /* 0x0000000000907947 */ /* 0x000fec0003800000 */
.L_x_5570:
        /* <DEDUP_REMOVED lines=16> */
[----:B------:R-:W-:-:S02]  /*2fd0*/  FFMA.FTZ R172, R186, UR4, R176 ;  /* 0x00000004baac7c23 */ /* 0x000fc400080100b0 */
[----:B------:R-:W-:Y:S01]  /*2fe0*/  F2FP.BF16.F32.PACK_AB R174, R65, R174 ;  /* 0x000000ae41ae723e */ /* 0x000fe200000010ff */
[--C-:B------:R-:W-:Y:S01]  /*2ff0*/  FFMA.FTZ R65, R223, UR4, R176.reuse ;  /* 0x00000004df417c23 */ /* 0x100fe200080100b0 */
[----:B------:R-:W-:Y:S01]  /*3000*/  F2FP.BF16.F32.PACK_AB R175, R64, R175 ;  /* 0x000000af40af723e */ /* 0x000fe200000010ff */
[----:B------:R-:W-:Y:S01]  /*3010*/  FFMA.FTZ R64, R16, UR4, R176 ;  /* 0x0000000410407c23 */ /* 0x000fe200080100b0 */
[----:B------:R-:W-:Y:S01]  /*3020*/  FADD.FTZ R67, R185, -R172 ;  /* 0x800000acb9437221 */ /* 0x000fe20000010000 */
[----:B------:R-:W-:Y:S01]  /*3030*/  FADD.FTZ R66, R228, -R65 ;  /* 0x80000041e4427221 */ /* 0x000fe20000010000 */
[----:B------:R-:W-:Y:S01]  /*3040*/  FFMA.FTZ R65, R215, UR4, R176 ;  /* 0x00000004d7417c23 */ /* 0x000fe200080100b0 */
[----:B------:R-:W-:Y:S01]  /*3050*/  FADD.FTZ R172, R15, -R64 ;  /* 0x800000400fac7221 */ /* 0x000fe20000010000 */
[----:B------:R-:W-:Y:S01]  /*3060*/  FMUL.FTZ R67, R67, UR24 ;  /* 0x0000001843437c20 */ /* 0x000fe20008410000 */
[----:B------:R-:W-:Y:S01]  /*3070*/  FMUL.FTZ R66, R66, UR24 ;  /* 0x0000001842427c20 */ /* 0x000fe20008410000 */
[----:B------:R-:W-:-:S02]  /*3080*/  FADD.FTZ R65, R218, -R65 ;  /* 0x80000041da417221 */ /* 0x000fc40000010000 */
[----:B------:R-:W-:Y:S01]  /*3090*/  FMUL.FTZ R178, R67, UR12 ;  /* 0x0000000c43b27c20 */ /* 0x000fe20008410000 */
[----:B------:R-:W-:Y:S01]  /*30a0*/  FMUL.FTZ R173, R66, UR12 ;  /* 0x0000000c42ad7c20 */ /* 0x000fe20008410000 */
[----:B------:R-:W-:Y:S01]  /*30b0*/  FMUL.FTZ R64, R65, UR24 ;  /* 0x0000001841407c20 */ /* 0x000fe20008410000 */
[----:B------:R-:W-:-:S03]  /*30c0*/  FMUL.FTZ R65, R172, UR24 ;  /* 0x00000018ac417c20 */ /* 0x000fc60008410000 */
[----:B------:R-:W-:Y:S01]  /*30d0*/  FMUL.FTZ R172, R64, UR12 ;  /* 0x0000000c40ac7c20 */ /* 0x000fe20008410000 */
[----:B------:R-:W-:Y:S01]  /*30e0*/  FMUL.FTZ R177, R65, UR12 ;  /* 0x0000000c41b17c20 */ /* 0x000fe20008410000 */
[----:B------:R-:W-:-:S04]  /*30f0*/  F2FP.BF16.F32.PACK_AB R173, R178, R173 ;  /* 0x000000adb2ad723e */ /* 0x000fc800000010ff */
[----:B------:R-:W-:-:S07]  /*3100*/  F2FP.BF16.F32.PACK_AB R172, R177, R172 ;  /* 0x000000acb1ac723e */ /* 0x000fce00000010ff */
.L_x_5571:
[----:B------:R-:W0:Y:S08]  /*3110*/  @P0 LDC.64 R180, c[0x0][0x478] ;  /* 0x00011e00ffb40b82 */ /* 0x000e300000000a00 */
[----:B------:R-:W1:Y:S01]  /*3120*/  LDC.64 R178, c[0x0][0x468] ;  /* 0x00011a00ffb27b82 */ /* 0x000e620000000a00 */
[----:B0-----:R-:W-:-:S05]  /*3130*/  @P0 IMAD.WIDE.U32 R180, R0, 0x20, R180 ;  /* 0x0000002000b40825 */ /* 0x001fca00078e00b4 */
[----:B------:R0:W-:Y:S01]  /*3140*/  @P0 STG.E.128 desc[UR14][R180.64], R64 ;  /* 0x00000040b4000986 */ /* 0x0001e2000c101d0e */
[----:B-1----:R-:W-:-:S03]  /*3150*/  IMAD.WIDE.U32 R178, R0, 0x10, R178 ;  /* 0x0000001000b27825 */ /* 0x002fc600078e00b2 */
[----:B------:R0:W-:Y:S01]  /*3160*/  @P0 STG.E.128 desc[UR14][R180.64+0x10], R140 ;  /* 0x0000108cb4000986 */ /* 0x0001e2000c101d0e */
[----:B------:R-:W-:-:S03]  /*3170*/  IADD3 R0, PT, PT, R0, 0x80, RZ ;  /* 0x0000008000007810 */ /* 0x000fc60007ffe0ff */
[----:B------:R0:W-:Y:S04]  /*3180*/  STG.E.128 desc[UR14][R178.64], R172 ;  /* 0x000000acb2007986 */ /* 0x0001e8000c101d0e */
.L_x_5569:
[----:B------:R-:W-:Y:S05]  /*3190*/  BSYNC.RECONVERGENT B1 ;  /* 0x0000000000017941 */ /* 0x000fea0003800200 */
.L_x_5568:
        /* <DEDUP_REMOVED lines=40> */
[----:B------:R-:W-:Y:S01]  /*3420*/  F2FP.BF16.F32.PACK_AB R172, R177, R172 ;  /* 0x000000acb1ac723e */ /* 0x000fe200000010ff */
[----:B------:R-:W-:Y:S06]  /*3430*/  BRA `(.L_x_5575) ;  /* 0x0000000000907947 */ /* 0x000fec0003800000 */
.L_x_5574:
[--C-:B0-----:R-:W-:Y:S01]  /*3440*/  FFMA.FTZ R173, R213, UR4, R176.reuse ;  /* 0x00000004d5ad7c23 */ /* 0x101fe200080100b0 */
        /* <DEDUP_REMOVED lines=34> */
[----:B------:R-:W-:-:S07]  /*3670*/  F2FP.BF16.F32.PACK_AB R175, R180, R177 ;  /* 0x000000b1b4af723e */ /* 0x000fce00000010ff */
.L_x_5575:
        /* <DEDUP_REMOVED lines=8> */
.L_x_5573:
[----:B------:R-:W-:Y:S05]  /*3700*/  BSYNC.RECONVERGENT B1 ;  /* 0x0000000000017941 */ /* 0x000fea0003800200 */
.L_x_5572:
        /* <DEDUP_REMOVED lines=42> */
.L_x_5578:
        /* <DEDUP_REMOVED lines=36> */
.L_x_5579:
        /* <DEDUP_REMOVED lines=8> */
.L_x_5577:
[----:B------:R-:W-:Y:S05]  /*3c70*/  BSYNC.RECONVERGENT B1 ;  /* 0x0000000000017941 */ /* 0x000fea0003800200 */
.L_x_5576:
        /* <DEDUP_REMOVED lines=42> */
.L_x_5582:
        /* <DEDUP_REMOVED lines=36> */
.L_x_5583:
        /* <DEDUP_REMOVED lines=8> */
.L_x_5581:
[----:B------:R-:W-:Y:S05]  /*41e0*/  BSYNC.RECONVERGENT B1 ;  /* 0x0000000000017941 */ /* 0x000fea0003800200 */
.L_x_5580:
        /* <DEDUP_REMOVED lines=21> */
[--C-:B------:R-:W-:Y:S01]  /*4340*/  FFMA.FTZ R67, R10, UR4, R176.reuse ;  /* 0x000000040a437c23 */ /* 0x100fe200080100b0 */
[----:B------:R-:W-:Y:S01]  /*4350*/  F2FP.BF16.F32.PACK_AB R175, R64, R175 ;  /* 0x000000af40af723e */ /* 0x000fe200000010ff */
[--C-:B------:R-:W-:Y:S01]  /*4360*/  FFMA.FTZ R64, R18, UR4, R176.reuse ;  /* 0x0000000412407c23 */ /* 0x100fe200080100b0 */
[----:B------:R-:W-:Y:S01]  /*4370*/  F2FP.BF16.F32.PACK_AB R174, R65, R174 ;  /* 0x000000ae41ae723e */ /* 0x000fe200000010ff */
[----:B------:R-:W-:Y:S01]  /*4380*/  FFMA.FTZ R65, R209, UR4, R176 ;  /* 0x00000004d1417c23 */ /* 0x000fe200080100b0 */
[----:B------:R-:W-:Y:S01]  /*4390*/  FADD.FTZ R173, R222, -R173 ;  /* 0x800000addead7221 */ /* 0x000fe20000010000 */
[----:B------:R-:W-:Y:S01]  /*43a0*/  FADD.FTZ R64, R17, -R64 ;  /* 0x8000004011407221 */ /* 0x000fe20000010000 */
[----:B------:R-:W-:Y:S01]  /*43b0*/  FADD.FTZ R172, R8, -R67 ;  /* 0x8000004308ac7221 */ /* 0x000fe20000010000 */
        /* <DEDUP_REMOVED lines=8> */
[----:B------:R-:W-:-:S03]  /*4440*/  FMUL.FTZ R177, R65, UR12 ;  /* 0x0000000c41b17c20 */ /* 0x000fc60008410000 */
[----:B------:R-:W-:Y:S02]  /*4450*/  F2FP.BF16.F32.PACK_AB R173, R176, R173 ;  /* 0x000000adb0ad723e */ /* 0x000fe400000010ff */
[----:B------:R-:W-:Y:S01]  /*4460*/  F2FP.BF16.F32.PACK_AB R172, R177, R172 ;  /* 0x000000acb1ac723e */ /* 0x000fe200000010ff */
[----:B------:R-:W-:Y:S06]  /*4470*/  BRA `(.L_x_5586) ;  /* 0x0000000000907947 */ /* 0x000fec0003800000 */
.L_x_5585:
[--C-:B0-234-:R-:W-:Y:S01]  /*4480*/  FFMA.FTZ R173, R209, UR4, R176.reuse ;  /* 0x00000004d1ad7c23 */ /* 0x11dfe200080100b0 */
[--C-:B------:R-:W-:Y:S01]  /*4490*/  FFMA.FTZ R175, R10, UR4, R176.reuse ;  /* 0x000000040aaf7c23 */ /* 0x100fe200080100b0 */
[--C-:B------:R-:W-:Y:S01]  /*44a0*/  FFMA.FTZ R174, R18, UR4, R176.reuse ;  /* 0x0000000412ae7c23 */ /* 0x100fe200080100b0 */
[--C-:B------:R-:W-:Y:S01]  /*44b0*/  FFMA.FTZ R178, R229, UR4, R176.reuse ;  /* 0x00000004e5b27c23 */ /* 0x100fe200080100b0 */
        /* <DEDUP_REMOVED lines=31> */
[----:B------:R-:W-:-:S07]  /*46b0*/  F2FP.BF16.F32.PACK_AB R175, R177, R176 ;  /* 0x000000b0b1af723e */ /* 0x000fce00000010ff */
.L_x_5586:
[----:B------:R-:W0:Y:S08]  /*46c0*/  @P0 LDC.64 R178, c[0x0][0x478] ;  /* 0x00011e00ffb20b82 */ /* 0x000e300000000a00 */
[----:B------:R-:W1:Y:S01]  /*46d0*/  LDC.64 R176, c[0x0][0x468] ;  /* 0x00011a00ffb07b82 */ /* 0x000e620000000a00 */
[----:B0-----:R-:W-:-:S05]  /*46e0*/  @P0 IMAD.WIDE.U32 R178, R0, 0x20, R178 ;  /* 0x0000002000b20825 */ /* 0x001fca00078e00b2 */
[----:B------:R0:W-:Y:S01]  /*46f0*/  @P0 STG.E.128 desc[UR14][R178.64], R64 ;  /* 0x00000040b2000986 */ /* 0x0001e2000c101d0e */
[----:B-1----:R-:W-:-:S03]  /*4700*/  IMAD.WIDE.U32 R176, R0, 0x10, R176 ;  /* 0x0000001000b07825 */ /* 0x002fc600078e00b0 */
[----:B------:R0:W-:Y:S04]  /*4710*/  @P0 STG.E.128 desc[UR14][R178.64+0x10], R140 ;  /* 0x0000108cb2000986 */ /* 0x0001e8000c101d0e */
[----:B------:R0:W-:Y:S01]  /*4720*/  STG.E.128 desc[UR14][R176.64], R172 ;  /* 0x000000acb0007986 */ /* 0x0001e2000c101d0e */
[----:B------:R-:W-:Y:S05]  /*4730*/  BRA `(.L_x_5584) ;  /* 0x0000001800c87947 */ /* 0x000fea0003800000 */
.L_x_5567:
[----:B------:R-:W-:Y:S04]  /*4740*/  BSSY.RECONVERGENT B1, `(.L_x_5587) ;  /* 0x0000058000017945 */ /* 0x000fe80003800200 */
[----:B------:R-:W-:Y:S05]  /*4750*/  @!P5 BRA `(.L_x_5588) ;  /* 0x000000040058d947 */ /* 0x000fea0003800000 */
        /* <DEDUP_REMOVED lines=11> */
[----:B-----5:R-:W-:Y:S01]  /*4810*/  FFMA.FTZ R172, R173, UR24, R132 ;  /* 0x00000018adac7c23 */ /* 0x020fe20008010084 */
[----:B------:R-:W-:Y:S01]  /*4820*/  FFMA.FTZ R173, R174, UR24, R133 ;  /* 0x00000018aead7c23 */ /* 0x000fe20008010085 */
        /* <DEDUP_REMOVED lines=10> */
[----:B------:R-:W-:Y:S01]  /*48d0*/  FFMA.FTZ R174, R174, UR24, R135 ;  /* 0x00000018aeae7c23 */ /* 0x000fe20008010087 */
[----:B------:R-:W-:Y:S01]  /*48e0*/  FFMA.FTZ R175, R175, UR24, R136 ;  /* 0x00000018afaf7c23 */ /* 0x000fe20008010088 */
[----:B------:R-:W-:Y:S01]  /*48f0*/  FFMA.FTZ R177, R178, UR24, R137 ;  /* 0x00000018b2b17c23 */ /* 0x000fe20008010089 */
[----:B------:R-:W-:Y:S01]  /*4900*/  FADD.FTZ R173, R228, -R173 ;  /* 0x800000ade4ad7221 */ /* 0x000fe20000010000 */
[----:B------:R-:W-:Y:S01]  /*4910*/  FFMA.FTZ R179, R179, UR24, R138 ;  /* 0x00000018b3b37c23 */ /* 0x000fe2000801008a */
[----:B------:R-:W-:Y:S01]  /*4920*/  FFMA.FTZ R180, R180, UR24, R139 ;  /* 0x00000018b4b47c23 */ /* 0x000fe2000801008b */
[----:B------:R-:W-:Y:S01]  /*4930*/  FMUL.FTZ R174, R174, UR12 ;  /* 0x0000000caeae7c20 */ /* 0x000fe20008410000 */
[----:B------:R-:W-:Y:S01]  /*4940*/  FFMA.FTZ R173, R173, UR24, R134 ;  /* 0x00000018adad7c23 */ /* 0x000fe20008010086 */
        /* <DEDUP_REMOVED lines=9> */
.L_x_5589:
        /* <DEDUP_REMOVED lines=8> */
[----:B-----5:R-:W-:Y:S01]  /*4a60*/  FFMA.FTZ R140, R65, UR24, R136 ;  /* 0x00000018418c7c23 */ /* 0x020fe20008010088 */
[----:B------:R-:W-:Y:S01]  /*4a70*/  FFMA.FTZ R141, R64, UR24, R137 ;  /* 0x00000018408d7c23 */ /* 0x000fe20008010089 */
[----:B------:R-:W-:Y:S01]  /*4a80*/  FFMA.FTZ R142, R67, UR24, R138 ;  /* 0x00000018438e7c23 */ /* 0x000fe2000801008a */
[----:B------:R-:W-:Y:S01]  /*4a90*/  FFMA.FTZ R143, R66, UR24, R139 ;  /* 0x00000018428f7c23 */ /* 0x000fe2000801008b */
        /* <DEDUP_REMOVED lines=12> */
[----:B------:R-:W-:Y:S02]  /*4b60*/  FADD.FTZ R172, R15, -R64 ;  /* 0x800000400fac7221 */ /* 0x000fe40000010000 */
[----:B------:R-:W-:Y:S01]  /*4b70*/  FFMA.FTZ R66, R67, UR24, R134 ;  /* 0x0000001843427c23 */ /* 0x000fe20008010086 */
[----:B------:R-:W-:Y:S01]  /*4b80*/  FADD.FTZ R65, R218, -R65 ;  /* 0x80000041da417221 */ /* 0x000fe20000010000 */
[----:B------:R-:W-:-:S02]  /*4b90*/  FFMA.FTZ R67, R178, UR24, R135 ;  /* 0x00000018b2437c23 */ /* 0x000fc40008010087 */
[----:B------:R-:W-:Y:S01]  /*4ba0*/  FMUL.FTZ R173, R66, UR12 ;  /* 0x0000000c42ad7c20 */ /* 0x000fe20008410000 */
[----:B------:R-:W-:Y:S01]  /*4bb0*/  FFMA.FTZ R64, R65, UR24, R132 ;  /* 0x0000001841407c23 */ /* 0x000fe20008010084 */
[----:B------:R-:W-:Y:S01]  /*4bc0*/  FFMA.FTZ R65, R172, UR24, R133 ;  /* 0x00000018ac417c23 */ /* 0x000fe20008010085 */
[----:B------:R-:W-:Y:S02]  /*4bd0*/  FMUL.FTZ R178, R67, UR12 ;  /* 0x0000000c43b27c20 */ /* 0x000fe40008410000 */
[----:B------:R-:W-:Y:S01]  /*4be0*/  FMUL.FTZ R172, R64, UR12 ;  /* 0x0000000c40ac7c20 */ /* 0x000fe20008410000 */
[----:B------:R-:W-:Y:S02]  /*4bf0*/  FMUL.FTZ R177, R65, UR12 ;  /* 0x0000000c41b17c20 */ /* 0x000fe40008410000 */
[----:B------:R-:W-:-:S03]  /*4c00*/  F2FP.BF16.F32.PACK_AB R173, R178, R173 ;  /* 0x000000adb2ad723e */ /* 0x000fc600000010ff */
[----:B------:R-:W-:-:S07]  /*4c10*/  F2FP.BF16.F32.PACK_AB R172, R177, R172 ;  /* 0x000000acb1ac723e */ /* 0x000fce00000010ff */
.L_x_5590:
[----:B------:R-:W-:Y:S01]  /*4c20*/  ISETP.NE.U32.AND P0, PT, RZ, UR20, PT ;  /* 0x00000014ff007c0c */ /* 0x000fe2000bf05070 */
[----:B------:R-:W0:Y:S03]  /*4c30*/  LDC.64 R178, c[0x0][0x468] ;  /* 0x00011a00ffb27b82 */ /* 0x000e260000000a00 */
[----:B------:R-:W-:-:S13]  /*4c40*/  ISETP.NE.AND.EX P0, PT, RZ, UR21, PT, P0 ;  /* 0x00000015ff007c0c */ /* 0x000fda000bf05300 */
[----:B------:R-:W1:Y:S01]  /*4c50*/  @P0 LDC.64 R180, c[0x0][0x478] ;  /* 0x00011e00ffb40b82 */ /* 0x000e620000000a00 */
[----:B0-----:R-:W-:-:S04]  /*4c60*/  IMAD.WIDE.U32 R178, R0, 0x10, R178 ;  /* 0x0000001000b27825 */ /* 0x001fc800078e00b2 */
[C---:B-1----:R-:W-:Y:S01]  /*4c70*/  @P0 IMAD.WIDE.U32 R180, R0.reuse, 0x20, R180 ;  /* 0x0000002000b40825 */ /* 0x042fe200078e00b4 */
[----:B------:R-:W-:-:S04]  /*4c80*/  IADD3 R0, PT, PT, R0, 0x80, RZ ;  /* 0x0000008000007810 */ /* 0x000fc80007ffe0ff */
[----:B------:R0:W-:Y:S04]  /*4c90*/  @P0 STG.E.128 desc[UR14][R180.64], R64 ;  /* 0x00000040b4000986 */ /* 0x0001e8000c101d0e */
[----:B------:R0:W-:Y:S04]  /*4ca0*/  @P0 STG.E.128 desc[UR14][R180.64+0x10], R140 ;  /* 0x0000108cb4000986 */ /* 0x0001e8000c101d0e */
[----:B------:R0:W-:Y:S02]  /*4cb0*/  STG.E.128 desc[UR14][R178.64], R172 ;  /* 0x000000acb2007986 */ /* 0x0001e4000c101d0e */
.L_x_5588:
[----:B------:R-:W-:Y:S05]  /*4cc0*/  BSYNC.RECONVERGENT B1 ;  /* 0x0000000000017941 */ /* 0x000fea0003800200 */
.L_x_5587:
        /* <DEDUP_REMOVED lines=40> */
[----:B------:R-:W-:Y:S01]  /*4f50*/  F2FP.BF16.F32.PACK_AB R172, R177, R172 ;  /* 0x000000acb1ac723e */ /* 0x000fe200000010ff */
[----:B------:R-:W-:Y:S06]  /*4f60*/  BRA `(.L_x_5594) ;  /* 0x0000000000907947 */ /* 0x000fec0003800000 */
.L_x_5593:
        /* <DEDUP_REMOVED lines=10> */
[----:B------:R-:W-:Y:S01]  /*5010*/  FADD.FTZ R175, R234, -R175 ;  /* 0x800000afeaaf7221 */ /* 0x000fe20000010000 */
[----:B------:R-:W-:Y:S01]  /*5020*/  FADD.FTZ R178, R193, -R178 ;  /* 0x800000b2c1b27221 */ /* 0x000fe20000010000 */
[----:B------:R-:W-:Y:S01]  /*5030*/  FMUL.FTZ R172, R173, UR12 ;  /* 0x0000000cadac7c20 */ /* 0x000fe20008410000 */
[----:B------:R-:W-:Y:S01]  /*5040*/  FMUL.FTZ R173, R174, UR12 ;  /* 0x0000000caead7c20 */ /* 0x000fe20008410000 */
[----:B------:R-:W-:Y:S01]  /*5050*/  FFMA.FTZ R174, R184, UR4, R176 ;  /* 0x00000004b8ae7c23 */ /* 0x000fe200080100b0 */
[----:B------:R-:W-:Y:S01]  /*5060*/  FADD.FTZ R177, R244, -R177 ;  /* 0x800000b1f4b17221 */ /* 0x000fe20000010000 */
[----:B------:R-:W-:Y:S01]  /*5070*/  FADD.FTZ R180, R201, -R180 ;  /* 0x800000b4c9b47221 */ /* 0x000fe20000010000 */
[----:B------:R-:W-:Y:S01]  /*5080*/  FFMA.FTZ R175, R175, UR24, R24 ;  /* 0x00000018afaf7c23 */ /* 0x000fe20008010018 */
[----:B------:R-:W-:Y:S01]  /*5090*/  F2FP.BF16.F32.PACK_AB R172, R173, R172 ;  /* 0x000000acadac723e */ /* 0x000fe200000010ff */
[----:B------:R-:W-:Y:S01]  /*50a0*/  FFMA.FTZ R173, R221, UR4, R176 ;  /* 0x00000004ddad7c23 */ /* 0x000fe200080100b0 */
[----:B------:R-:W-:Y:S01]  /*50b0*/  FADD.FTZ R174, R23, -R174 ;  /* 0x800000ae17ae7221 */ /* 0x000fe20000010000 */
        /* <DEDUP_REMOVED lines=15> */
.L_x_5594:
        /* <DEDUP_REMOVED lines=8> */
.L_x_5592:
[----:B------:R-:W-:Y:S05]  /*5230*/  BSYNC.RECONVERGENT B1 ;  /* 0x0000000000017941 */ /* 0x000fea0003800200 */
.L_x_5591:
        /* <DEDUP_REMOVED lines=42> */
.L_x_5597:
        /* <DEDUP_REMOVED lines=36> */
.L_x_5598:
        /* <DEDUP_REMOVED lines=8> */
.L_x_5596:
[----:B------:R-:W-:Y:S05]  /*57a0*/  BSYNC.RECONVERGENT B1 ;  /* 0x0000000000017941 */ /* 0x000fea0003800200 */
.L_x_5595:
        /* <DEDUP_REMOVED lines=42> */
.L_x_5601:
        /* <DEDUP_REMOVED lines=36> */
.L_x_5602:
        /* <DEDUP_REMOVED lines=8> */
.L_x_5600:
[----:B------:R-:W-:Y:S05]  /*5d10*/  BSYNC.RECONVERGENT B1 ;  /* 0x0000000000017941 */ /* 0x000fea0003800200 */
.L_x_5599:
        /* <DEDUP_REMOVED lines=30> */
[----:B------:R-:W-:Y:S01]  /*5f00*/  FFMA.FTZ R66, R173, UR24, R166 ;  /* 0x00000018ad427c23 */ /* 0x000fe200080100a6 */
[----:B------:R-:W-:-:S02]  /*5f10*/  FFMA.FTZ R67, R64, UR24, R167 ;  /* 0x0000001840437c23 */ /* 0x000fc400080100a7 */
[----:B------:R-:W-:Y:S01]  /*5f20*/  FFMA.FTZ R64, R65, UR24, R164 ;  /* 0x0000001841407c23 */ /* 0x000fe200080100a4 */
[----:B------:R-:W-:Y:S01]  /*5f30*/  FFMA.FTZ R65, R172, UR24, R165 ;  /* 0x00000018ac417c23 */ /* 0x000fe200080100a5 */
[----:B------:R-:W-:Y:S01]  /*5f40*/  FMUL.FTZ R173, R66, UR12 ;  /* 0x0000000c42ad7c20 */ /* 0x000fe20008410000 */
[----:B------:R-:W-:Y:S01]  /*5f50*/  FMUL.FTZ R176, R67, UR12 ;  /* 0x0000000c43b07c20 */ /* 0x000fe20008410000 */
[----:B------:R-:W-:Y:S01]  /*5f60*/  FMUL.FTZ R172, R64, UR12 ;  /* 0x0000000c40ac7c20 */ /* 0x000fe20008410000 */
[----:B------:R-:W-:-:S03]  /*5f70*/  FMUL.FTZ R177, R65, UR12 ;  /* 0x0000000c41b17c20 */ /* 0x000fc60008410000 */
[----:B------:R-:W-:Y:S02]  /*5f80*/  F2FP.BF16.F32.PACK_AB R173, R176, R173 ;  /* 0x000000adb0ad723e */ /* 0x000fe400000010ff */
[----:B------:R-:W-:Y:S01]  /*5f90*/  F2FP.BF16.F32.PACK_AB R172, R177, R172 ;  /* 0x000000acb1ac723e */ /* 0x000fe200000010ff */
[----:B------:R-:W-:Y:S06]  /*5fa0*/  BRA `(.L_x_5604) ;  /* 0x0000000000907947 */ /* 0x000fec0003800000 */
.L_x_5603:
        /* <DEDUP_REMOVED lines=36> */
.L_x_5604:
[----:B------:R-:W0:Y:S08]  /*61f0*/  @P0 LDC.64 R178, c[0x0][0x478] ;  /* 0x00011e00ffb20b82 */ /* 0x000e300000000a00 */
[----:B------:R-:W1:Y:S01]  /*6200*/  LDC.64 R176, c[0x0][0x468] ;  /* 0x00011a00ffb07b82 */ /* 0x000e620000000a00 */
[----:B0-----:R-:W-:-:S05]  /*6210*/  @P0 IMAD.WIDE.U32 R178, R0, 0x20, R178 ;  /* 0x0000002000b20825 */ /* 0x001fca00078e00b2 */
[----:B------:R0:W-:Y:S01]  /*6220*/  @P0 STG.E.128 desc[UR14][R178.64], R64 ;  /* 0x00000040b2000986 */ /* 0x0001e2000c101d0e */
[----:B-1----:R-:W-:-:S03]  /*6230*/  IMAD.WIDE.U32 R176, R0, 0x10, R176 ;  /* 0x0000001000b07825 */ /* 0x002fc600078e00b0 */
[----:B------:R0:W-:Y:S04]  /*6240*/  @P0 STG.E.128 desc[UR14][R178.64+0x10], R140 ;  /* 0x0000108cb2000986 */ /* 0x0001e8000c101d0e */
[----:B------:R0:W-:Y:S02]  /*6250*/  STG.E.128 desc[UR14][R176.64], R172 ;  /* 0x000000acb0007986 */ /* 0x0001e4000c101d0e */
.L_x_5584:
[----:B------:R-:W-:Y:S05]  /*6260*/  BSYNC.RECONVERGENT B0 ;  /* 0x0000000000007941 */ /* 0x000fea0003800200 */
.L_x_5566:
[----:B------:R-:W-:Y:S02]  /*6270*/  UIADD3 UR7, UPT, UPT, UR7, UR22, URZ ;  /* 0x0000001607077290 */ /* 0x000fe4000fffe0ff */
[----:B------:R-:W-:Y:S02]  /*6280*/  UPLOP3.LUT UP2, UPT, UPT, UPT, UP2, 0x40, 0x4 ;  /* 0x000000000004789c */ /* 0x000fe40003f4e820 */
[----:B------:R-:W-:-:S09]  /*6290*/  UISETP.GE.AND UP1, UPT, UR7, UR23, UPT ;  /* 0x000000170700728c */ /* 0x000fd2000bf26270 */
[----:B------:R-:W-:Y:S05]  /*62a0*/  BRA.U !UP1, `(.L_x_5605) ;  /* 0xffffffa509687547 */ /* 0x000fea000b83ffff */
.L_x_5553:
[----:B------:R-:W1:Y:S08]  /*62b0*/  S2UR UR4, SR_CTAID.X ;  /* 0x00000000000479c3 */ /* 0x000e700000002500 */
[----:B------:R-:W0:Y:S08]  /*62c0*/  LDC.64 R2, c[0x0][0x440] ;  /* 0x00011000ff027b82 */ /* 0x000e300000000a00 */
[----:B------:R-:W2:Y:S08]  /*62d0*/  LDC.64 R4, c[0x0][0x448] ;  /* 0x00011200ff047b82 */ /* 0x000eb00000000a00 */
[----:B------:R-:W3:Y:S01]  /*62e0*/  LDC.64 R8, c[0x0][0x440] ;  /* 0x00011000ff087b82 */ /* 0x000ee20000000a00 */
[----:B-1----:R-:W-:-:S06]  /*62f0*/  UIMAD UR4, UR4, UR6, URZ ;  /* 0x00000006040472a4 */ /* 0x002fcc000f8e02ff */
[----:B------:R-:W-:Y:S01]  /*6300*/  MOV R0, UR4 ;  /* 0x0000000400007c02 */ /* 0x000fe20008000f00 */
[----:B------:R-:W1:Y:S03]  /*6310*/  LDC.64 R10, c[0x0][0x448] ;  /* 0x00011200ff0a7b82 */ /* 0x000e660000000a00 */
[----:B------:R-:W-:-:S05]  /*6320*/  LEA.HI R19, R0, R7, RZ, 0x1d ;  /* 0x0000000700137211 */ /* 0x000fca00078fe8ff */
[----:B------:R-:W4:Y:S01]  /*6330*/  LDC.64 R12, c[0x0][0x440] ;  /* 0x00011000ff0c7b82 */ /* 0x000f220000000a00 */
[----:B0-----:R-:W-:-:S04]  /*6340*/  @P5 IMAD.WIDE.U32 R2, R19, 0x20, R2 ;  /* 0x0000002013025825 */ /* 0x001fc800078e0002 */
[C---:B--2---:R-:W-:Y:S01]  /*6350*/  @P5 IMAD.WIDE.U32 R4, R19.reuse, 0x20, R4 ;  /* 0x0000002013045825 */ /* 0x044fe200078e0004 */
[----:B------:R-:W-:Y:S01]  /*6360*/  @P5 IADD3 R19, PT, PT, R19, 0x80, RZ ;  /* 0x0000008013135810 */ /* 0x000fe20007ffe0ff */
[----:B------:R0:W-:Y:S01]  /*6370*/  @P5 STG.E.128 desc[UR14][R2.64], R92 ;  /* 0x0000005c02005986 */ /* 0x0001e2000c101d0e */
[----:B------:R-:W2:Y:S03]  /*6380*/  LDC.64 R14, c[0x0][0x448] ;  /* 0x00011200ff0e7b82 */ /* 0x000ea60000000a00 */
[C---:B---3--:R-:W-:Y:S01]  /*6390*/  @P4 IMAD.WIDE.U32 R8, R19.reuse, 0x20, R8 ;  /* 0x0000002013084825 */ /* 0x048fe200078e0008 */
[----:B------:R0:W-:Y:S04]  /*63a0*/  @P5 STG.E.128 desc[UR14][R2.64+0x10], R96 ;  /* 0x0000106002005986 */ /* 0x0001e8000c101d0e */
[----:B------:R-:W3:Y:S01]  /*63b0*/  LDC.64 R6, c[0x0][0x440] ;  /* 0x00011000ff067b82 */ /* 0x000ee20000000a00 */
[C---:B-1----:R-:W-:Y:S01]  /*63c0*/  @P4 IMAD.WIDE.U32 R10, R19.reuse, 0x20, R10 ;  /* 0x00000020130a4825 */ /* 0x042fe200078e000a */
[----:B------:R-:W-:Y:S01]  /*63d0*/  @P4 IADD3 R19, PT, PT, R19, 0x80, RZ ;  /* 0x0000008013134810 */ /* 0x000fe20007ffe0ff */
[----:B------:R0:W-:Y:S04]  /*63e0*/  @P5 STG.E.128 desc[UR14][R4.64], R52 ;  /* 0x0000003404005986 */ /* 0x0001e8000c101d0e */
[----:B------:R0:W-:Y:S01]  /*63f0*/  @P5 STG.E.128 desc[UR14][R4.64+0x10], R56 ;  /* 0x0000103804005986 */ /* 0x0001e2000c101d0e */
[----:B------:R-:W1:Y:S01]  /*6400*/  LDC.64 R16, c[0x0][0x448] ;  /* 0x00011200ff107b82 */ /* 0x000e620000000a00 */
        /* <DEDUP_REMOVED lines=10> */
[----:B-1----:R-:W-:-:S03]  /*64b0*/  @P2 IMAD.WIDE.U32 R16, R19, 0x20, R16 ;  /* 0x0000002013102825 */ /* 0x002fc600078e0010 */
[----:B------:R0:W-:Y:S04]  /*64c0*/  @P3 STG.E.128 desc[UR14][R14.64], R68 ;  /* 0x000000440e003986 */ /* 0x0001e8000c101d0e */
[----:B------:R0:W-:Y:S04]  /*64d0*/  @P3 STG.E.128 desc[UR14][R14.64+0x10], R72 ;  /* 0x000010480e003986 */ /* 0x0001e8000c101d0e */
[----:B------:R0:W-:Y:S04]  /*64e0*/  @P2 STG.E.128 desc[UR14][R6.64], R116 ;  /* 0x0000007406002986 */ /* 0x0001e8000c101d0e */
[----:B------:R0:W-:Y:S04]  /*64f0*/  @P2 STG.E.128 desc[UR14][R6.64+0x10], R120 ;  /* 0x0000107806002986 */ /* 0x0001e8000c101d0e */
[----:B------:R0:W-:Y:S04]  /*6500*/  @P2 STG.E.128 desc[UR14][R16.64], R76 ;  /* 0x0000004c10002986 */ /* 0x0001e8000c101d0e */
[----:B------:R0:W-:Y:S01]  /*6510*/  @P2 STG.E.128 desc[UR14][R16.64+0x10], R80 ;  /* 0x0000105010002986 */ /* 0x0001e2000c101d0e */
[----:B------:R-:W-:Y:S05]  /*6520*/  @!P1 EXIT ;  /* 0x000000000000994d */ /* 0x000fea0003800000 */
[----:B0-----:R-:W0:Y:S01]  /*6530*/  LDC.64 R2, c[0x0][0x440] ;  /* 0x00011000ff027b82 */ /* 0x001e220000000a00 */
        /* <DEDUP_REMOVED lines=9> */
.L_x_5606:
        /* <DEDUP_REMOVED lines=11> */
.L_x_19334:


//--------------------- .text._ZN10layer_norm13ln_bwd_kernelINS_13Kernel_traitsI13__nv_bfloat16S2_fS2_fjLj5120ELj1ELj1ELj4ELj16ENS_18Kernel_traits_baseILj5120ES2_S2_fS2_fjLj128EEEEELb0ELb0ELb0ELb1EEEvNS_9BwdParamsE --------------------------
	.section	.text._ZN10layer_norm13ln_bwd_kernelINS_13Kernel_traitsI13__nv_bfloat16S2_fS2_fjLj5120ELj1ELj1ELj4ELj16ENS_18Kernel_traits_baseILj5120ES2_S2_fS2_fjLj128EEEEELb0ELb0ELb0ELb1EEEvNS_9BwdParamsE,"ax",@progbits
	.align	128
        .global         _ZN10layer_norm13ln_bwd_kernelINS_13Kernel_traitsI13__nv_bfloat16S2_fS2_fjLj5120ELj1ELj1ELj4ELj16ENS_18Kernel_traits_baseILj5120ES2_S2_fS2_fjLj128EEEEELb0ELb0ELb0ELb1EEEvNS_9BwdParamsE
        .type           _ZN10layer_norm13ln_bwd_kernelINS_13Kernel_traitsI13__nv_bfloat16S2_fS2_fjLj5120ELj1ELj1ELj4ELj16ENS_18Kernel_traits_baseILj5120ES2_S2_fS2_fjLj128EEEEELb0ELb0ELb0ELb1EEEvNS_9BwdParamsE,@function
        .size           _ZN10layer_norm13ln_bwd_kernelINS_13Kernel_traitsI13__nv_bfloat16S2_fS2_fjLj5120ELj1ELj1ELj4ELj16ENS_18Kernel_traits_baseILj5120ES2_S2_fS2_fjLj128EEEEELb0ELb0ELb0ELb1EEEvNS_9BwdParamsE,(.L_x_19335 - _ZN10layer_norm13ln_bwd_kernelINS_13Kernel_traitsI13__nv_bfloat16S2_fS2_fjLj5120ELj1ELj1ELj4ELj16ENS_18Kernel_traits_baseILj5120ES2_S2_fS2_fjLj128EEEEELb0ELb0ELb0ELb1EEEvNS_9BwdParamsE)
        .other          _ZN10layer_norm13ln_bwd_kernelINS_13Kernel_traitsI13__nv_bfloat16S2_fS2_fjLj5120ELj1ELj1ELj4ELj16ENS_18Kernel_traits_baseILj5120ES2_S2_fS2_fjLj128EEEEELb0ELb0ELb0ELb1EEEvNS_9BwdParamsE,@"STO_CUDA_ENTRY STV_DEFAULT"
_ZN10layer_norm13ln_bwd_kernelINS_13Kernel_traitsI13__nv_bfloat16S2_fS2_fjLj5120ELj1ELj1ELj4ELj16ENS_18Kernel_traits_baseILj5120ES2_S2_fS2_fjLj128EEEEELb0ELb0ELb0ELb1EEEvNS_9BwdParamsE:
.text._ZN10layer_norm13ln_bwd_kernelINS_13Kernel_traitsI13__nv_bfloat16S2_fS2_fjLj5120ELj1ELj1ELj4ELj16ENS_18Kernel_traits_baseILj5120ES2_S2_fS2_fjLj128EEEEELb0ELb0ELb0ELb1EEEvNS_9BwdParamsE:
        /* <DEDUP_REMOVED lines=86> */
[----:B------:R3:W5:Y:S01]  /*0560*/  LDG.E.128 R240, desc[UR6][R2.64+0x2000] ;  /* 0x0020000602f07981 */ /* 0x000762000c1e1d00 */
[----:B--2---:R-:W-:-:S02]  /*0570*/  ISETP.NE.U32.AND P0, PT, R16, RZ, PT ;  /* 0x000000ff1000720c */ /* 0x004fc40003f05070 */
[----:B------:R-:W-:Y:S02]  /*0580*/  CS2R R192, SRZ ;  /* 0x0000000000c07805 */ /* 0x000fe4000001ff00 */
[----:B------:R-:W-:Y:S01]  /*0590*/  CS2R R194, SRZ ;  /* 0x0000000000c27805 */ /* 0x000fe2000001ff00 */
[----:B------:R-:W-:Y:S01]  /*05a0*/  UPLOP3.LUT UP1, UPT, UPT, UPT, UPT, 0x40, 0x4 ;  /* 0x000000000004789c */ /* 0x000fe20003f2e870 */
[----:B------:R-:W-:Y:S02]  /*05b0*/  ISETP.NE.AND.EX P0, PT, R17, RZ, PT, P0 ;  /* 0x000000ff1100720c */ /* 0x000fe40003f05300 */
[----:B------:R-:W-:Y:S01]  /*05c0*/  CS2R R16, SRZ ;  /* 0x0000000000107805 */ /* 0x000fe2000001ff00 */
[----:B------:R-:W0:Y:S01]  /*05d0*/  LDCU UR9, c[0x0][0x388] ;  /* 0x00007100ff0977ac */ /* 0x000e220008000800 */
[----:B------:R-:W1:Y:S01]  /*05e0*/  LDCU.U8 UR8, c[0x0][0x410] ;  /* 0x00008200ff0877ac */ /* 0x000e620008000000 */
[----:B------:R-:W2:Y:S01]  /*05f0*/  LDCU UR12, c[0x0][0x400] ;  /* 0x00008000ff0c77ac */ /* 0x000ea20008000800 */
[----:B------:R-:W0:Y:S01]  /*0600*/  LDCU.64 UR14, c[0x0][0x478] ;  /* 0x00008f00ff0e77ac */ /* 0x000e220008000a00 */
[----:B------:R-:W0:Y:S01]  /*0610*/  LDCU.64 UR10, c[0x0][0x438] ;  /* 0x00008700ff0a77ac */ /* 0x000e220008000a00 */
[----:B---3--:R-:W-:-:S02]  /*0620*/  SHF.L.U32 R2, R12, 0x10, RZ ;  /* 0x000000100c027819 */ /* 0x008fc400000006ff */
[C---:B------:R-:W-:Y:S02]  /*0630*/  SHF.L.U32 R0, R13.reuse, 0x10, RZ ;  /* 0x000000100d007819 */ /* 0x040fe400000006ff */
[----:B------:R-:W-:Y:S01]  /*0640*/  PRMT R36, R12, 0x7632, R36 ;  /* 0x000076320c247816 */ /* 0x000fe20000000024 */
[----:B------:R3:W-:Y:S01]  /*0650*/  STL [R1+0x64], R2 ;  /* 0x0000640201007387 */ /* 0x0007e20000100800 */
[----:B------:R-:W-:Y:S02]  /*0660*/  PRMT R37, R13, 0x7632, R37 ;  /* 0x000076320d257816 */ /* 0x000fe40000000025 */
[----:B------:R-:W-:Y:S02]  /*0670*/  CS2R R12, SRZ ;  /* 0x00000000000c7805 */ /* 0x000fe4000001ff00 */
[----:B------:R-:W-:Y:S01]  /*0680*/  SHF.L.U32 R36, R36, 0x10, RZ ;  /* 0x0000001024247819 */ /* 0x000fe200000006ff */
[----:B------:R1:W-:Y:S01]  /*0690*/  STL [R1+0x5c], R0 ;  /* 0x00005c0001007387 */ /* 0x0003e20000100800 */
[----:B------:R-:W-:-:S02]  /*06a0*/  PRMT R38, R14, 0x7632, R38 ;  /* 0x000076320e267816 */ /* 0x000fc40000000026 */
[----:B------:R-:W-:Y:S02]  /*06b0*/  PRMT R39, R15, 0x7632, R39 ;  /* 0x000076320f277816 */ /* 0x000fe40000000027 */
[----:B------:R-:W-:Y:S02]  /*06c0*/  SHF.L.U32 R51, R37, 0x10, RZ ;  /* 0x0000001025337819 */ /* 0x000fe400000006ff */
[----:B---3--:R-:W-:Y:S02]  /*06d0*/  SHF.L.U32 R2, R14, 0x10, RZ ;  /* 0x000000100e027819 */ /* 0x008fe400000006ff */
[----:B------:R-:W-:Y:S02]  /*06e0*/  SHF.L.U32 R37, R38, 0x10, RZ ;  /* 0x0000001026257819 */ /* 0x000fe400000006ff */
[----:B-1----:R-:W-:Y:S01]  /*06f0*/  SHF.L.U32 R0, R15, 0x10, RZ ;  /* 0x000000100f007819 */ /* 0x002fe200000006ff */
[----:B------:R1:W-:Y:S01]  /*0700*/  STL [R1+0x54], R2 ;  /* 0x0000540201007387 */ /* 0x0003e20000100800 */
[----:B----4-:R-:W-:-:S02]  /*0710*/  PRMT R40, R8, 0x7632, R40 ;  /* 0x0000763208287816 */ /* 0x010fc40000000028 */
[----:B------:R-:W-:Y:S02]  /*0720*/  CS2R R14, SRZ ;  /* 0x00000000000e7805 */ /* 0x000fe4000001ff00 */
[----:B------:R-:W-:Y:S01]  /*0730*/  PRMT R41, R9, 0x7632, R41 ;  /* 0x0000763209297816 */ /* 0x000fe20000000029 */
[----:B------:R3:W-:Y:S01]  /*0740*/  STL [R1+0x4c], R0 ;  /* 0x00004c0001007387 */ /* 0x0007e20000100800 */
[----:B------:R-:W-:Y:S02]  /*0750*/  PRMT R42, R10, 0x7632, R42 ;  /* 0x000076320a2a7816 */ /* 0x000fe4000000002a */
[----:B------:R-:W-:Y:S02]  /*0760*/  SHF.L.U32 R38, R40, 0x10, RZ ;  /* 0x0000001028267819 */ /* 0x000fe400000006ff */
[----:B------:R-:W-:Y:S02]  /*0770*/  PRMT R43, R11, 0x7632, R43 ;  /* 0x000076320b2b7816 */ /* 0x000fe4000000002b */
[----:B-1----:R-:W-:-:S02]  /*0780*/  SHF.L.U32 R2, R8, 0x10, RZ ;  /* 0x0000001008027819 */ /* 0x002fc400000006ff */
[----:B-----5:R-:W-:Y:S02]  /*0790*/  PRMT R44, R4, 0x7632, R44 ;  /* 0x00007632042c7816 */ /* 0x020fe4000000002c */
[----:B---3--:R-:W-:Y:S01]  /*07a0*/  SHF.L.U32 R0, R9, 0x10, RZ ;  /* 0x0000001009007819 */ /* 0x008fe200000006ff */
[----:B------:R1:W-:Y:S01]  /*07b0*/  STL [R1+0x44], R2 ;  /* 0x0000440201007387 */ /* 0x0003e20000100800 */
[----:B------:R-:W-:Y:S02]  /*07c0*/  PRMT R45, R5, 0x7632, R45 ;  /* 0x00007632052d7816 */ /* 0x000fe4000000002d */
[----:B------:R-:W-:Y:S02]  /*07d0*/  CS2R R8, SRZ ;  /* 0x0000000000087805 */ /* 0x000fe4000001ff00 */
[----:B------:R-:W-:Y:S01]  /*07e0*/  PRMT R46, R6, 0x7632, R46 ;  /* 0x00007632062e7816 */ /* 0x000fe2000000002e */
[----:B------:R3:W-:Y:S01]  /*07f0*/  STL [R1+0x3c], R0 ;  /* 0x00003c0001007387 */ /* 0x0007e20000100800 */
[----:B------:R-:W-:-:S02]  /*0800*/  PRMT R47, R7, 0x7632, R47 ;  /* 0x00007632072f7816 */ /* 0x000fc4000000002f */
[----:B------:R-:W-:Y:S02]  /*0810*/  PRMT R48, R248, 0x7632, R48 ;  /* 0x00007632f8307816 */ /* 0x000fe40000000030 */
[C---:B------:R-:W-:Y:S02]  /*0820*/  PRMT R49, R249.reuse, 0x7632, R49 ;  /* 0x00007632f9317816 */ /* 0x040fe40000000031 */
[----:B-1----:R-:W-:Y:S02]  /*0830*/  SHF.L.U32 R2, R10, 0x10, RZ ;  /* 0x000000100a027819 */ /* 0x002fe400000006ff */
[----:B------:R-:W-:Y:S02]  /*0840*/  SHF.L.U32 R252, R249, 0x10, RZ ;  /* 0x00000010f9fc7819 */ /* 0x000fe400000006ff */
[----:B---3--:R-:W-:Y:S01]  /*0850*/  SHF.L.U32 R0, R11, 0x10, RZ ;  /* 0x000000100b007819 */ /* 0x008fe200000006ff */
[----:B------:R1:W-:Y:S01]  /*0860*/  STL [R1+0x34], R2 ;  /* 0x0000340201007387 */ /* 0x0003e20000100800 */
[----:B------:R-:W-:-:S02]  /*0870*/  PRMT R50, R241, 0x7632, R50 ;  /* 0x00007632f1327816 */ /* 0x000fc40000000032 */
[----:B------:R-:W-:Y:S02]  /*0880*/  CS2R R10, SRZ ;  /* 0x00000000000a7805 */ /* 0x000fe4000001ff00 */
[----:B------:R-:W-:Y:S01]  /*0890*/  SHF.L.U32 R244, R241, 0x10, RZ ;  /* 0x00000010f1f47819 */ /* 0x000fe200000006ff */
[----:B------:R3:W-:Y:S01]  /*08a0*/  STL [R1+0x2c], R0 ;  /* 0x00002c0001007387 */ /* 0x0007e20000100800 */
[----:B------:R-:W-:Y:S02]  /*08b0*/  PRMT R249, R250, 0x7632, R249 ;  /* 0x00007632faf97816 */ /* 0x000fe400000000f9 */
[----:B------:R-:W-:Y:S02]  /*08c0*/  PRMT R247, R251, 0x7632, R247 ;  /* 0x00007632fbf77816 */ /* 0x000fe400000000f7 */
[----:B------:R-:W-:Y:S02]  /*08d0*/  PRMT R245, R240, 0x7632, R245 ;  /* 0x00007632f0f57816 */ /* 0x000fe400000000f5 */
[----:B-1----:R-:W-:-:S02]  /*08e0*/  SHF.L.U32 R2, R4, 0x10, RZ ;  /* 0x0000001004027819 */ /* 0x002fc400000006ff */
[----:B------:R-:W-:Y:S02]  /*08f0*/  PRMT R241, R242, 0x7632, R241 ;  /* 0x00007632f2f17816 */ /* 0x000fe400000000f1 */
[----:B---3--:R-:W-:Y:S01]  /*0900*/  SHF.L.U32 R0, R5, 0x10, RZ ;  /* 0x0000001005007819 */ /* 0x008fe200000006ff */
[----:B------:R1:W-:Y:S01]  /*0910*/  STL [R1+0x24], R2 ;  /* 0x0000240201007387 */ /* 0x0003e20000100800 */
[C---:B------:R-:W-:Y:S02]  /*0920*/  PRMT R239, R243.reuse, 0x7632, R239 ;  /* 0x00007632f3ef7816 */ /* 0x040fe400000000ef */
[----:B------:R-:W-:Y:S02]  /*0930*/  CS2R R4, SRZ ;  /* 0x0000000000047805 */ /* 0x000fe4000001ff00 */
[----:B------:R-:W-:Y:S01]  /*0940*/  SHF.L.U32 R246, R240, 0x10, RZ ;  /* 0x00000010f0f67819 */ /* 0x000fe200000006ff */
[----:B------:R3:W-:Y:S01]  /*0950*/  STL [R1+0x1c], R0 ;  /* 0x00001c0001007387 */ /* 0x0007e20000100800 */
[----:B------:R-:W-:-:S02]  /*0960*/  SHF.L.U32 R240, R243, 0x10, RZ ;  /* 0x00000010f3f07819 */ /* 0x000fc400000006ff */
[----:B------:R-:W-:Y:S02]  /*0970*/  SHF.L.U32 R250, R250, 0x10, RZ ;  /* 0x00000010fafa7819 */ /* 0x000fe400000006ff */
[----:B------:R-:W-:Y:S02]  /*0980*/  SHF.L.U32 R242, R242, 0x10, RZ ;  /* 0x00000010f2f27819 */ /* 0x000fe400000006ff */
[----:B-1----:R-:W-:Y:S02]  /*0990*/  SHF.L.U32 R2, R6, 0x10, RZ ;  /* 0x0000001006027819 */ /* 0x002fe400000006ff */
[----:B------:R-:W-:Y:S02]  /*09a0*/  SHF.L.U32 R249, R249, 0x10, RZ ;  /* 0x00000010f9f97819 */ /* 0x000fe400000006ff */
[----:B---3--:R-:W-:Y:S01]  /*09b0*/  SHF.L.U32 R0, R7, 0x10, RZ ;  /* 0x0000001007007819 */ /* 0x008fe200000006ff */
[----:B------:R1:W-:Y:S01]  /*09c0*/  STL [R1+0x14], R2 ;  /* 0x0000140201007387 */ /* 0x0003e20000100800 */
[----:B------:R-:W-:-:S02]  /*09d0*/  CS2R R6, SRZ ;  /* 0x0000000000067805 */ /* 0x000fc4000001ff00 */
[----:B------:R-:W-:Y:S01]  /*09e0*/  SHF.L.U32 R247, R247, 0x10, RZ ;  /* 0x00000010f7f77819 */ /* 0x000fe200000006ff */
[----:B------:R3:W-:Y:S01]  /*09f0*/  STL [R1+0xc], R0 ;  /* 0x00000c0001007387 */ /* 0x0007e20000100800 */
[----:B------:R-:W-:Y:S02]  /*0a00*/  SHF.L.U32 R245, R245, 0x10, RZ ;  /* 0x00000010f5f57819 */ /* 0x000fe400000006ff */
[----:B------:R-:W-:Y:S02]  /*0a10*/  SHF.L.U32 R243, R50, 0x10, RZ ;  /* 0x0000001032f37819 */ /* 0x000fe400000006ff */
[----:B------:R-:W-:Y:S02]  /*0a20*/  SHF.L.U32 R241, R241, 0x10, RZ ;  /* 0x00000010f1f17819 */ /* 0x000fe400000006ff */
[----:B-1----:R-:W-:Y:S02]  /*0a30*/  CS2R R2, SRZ ;  /* 0x0000000000027805 */ /* 0x002fe4000001ff00 */
[----:B------:R-:W-:-:S02]  /*0a40*/  SHF.L.U32 R239, R239, 0x10, RZ ;  /* 0x00000010efef7819 */ /* 0x000fc400000006ff */
[----:B---3--:R-:W-:Y:S02]  /*0a50*/  SHF.L.U32 R0, R248, 0x10, RZ ;  /* 0x00000010f8007819 */ /* 0x008fe400000006ff */
[----:B------:R-:W-:Y:S02]  /*0a60*/  SHF.L.U32 R248, R251, 0x10, RZ ;  /* 0x00000010fbf87819 */ /* 0x000fe400000006ff */
[----:B------:R-:W-:Y:S01]  /*0a70*/  SHF.L.U32 R251, R49, 0x10, RZ ;  /* 0x0000001031fb7819 */ /* 0x000fe200000006ff */
[----:B------:R1:W-:Y:S04]  /*0a80*/  STL [R1+0x4], R0 ;  /* 0x0000040001007387 */ /* 0x0003e80000100800 */
[----:B------:R3:W-:Y:S04]  /*0a90*/  STL [R1+0x60], R36 ;  /* 0x0000602401007387 */ /* 0x0007e80000100800 */
[----:B------:R-:W-:Y:S01]  /*0aa0*/  STL [R1+0x58], R51 ;  /* 0x0000583301007387 */ /* 0x000fe20000100800 */
[----:B-1----:R-:W-:-:S03]  /*0ab0*/  MOV R0, UR4 ;  /* 0x0000000400007c02 */ /* 0x002fc60008000f00 */
[----:B------:R1:W-:Y:S01]  /*0ac0*/  STL [R1+0x50], R37 ;  /* 0x0000502501007387 */ /* 0x0003e20000100800 */
[----:B---3--:R-:W-:-:S05]  /*0ad0*/  SHF.L.U32 R36, R39, 0x10, RZ ;  /* 0x0000001027247819 */ /* 0x008fca00000006ff */
[----:B------:R3:W-:Y:S01]  /*0ae0*/  STL [R1+0x48], R36 ;  /* 0x0000482401007387 */ /* 0x0007e20000100800 */
[----:B-1----:R-:W-:-:S03]  /*0af0*/  SHF.L.U32 R37, R41, 0x10, RZ ;  /* 0x0000001029257819 */ /* 0x002fc600000006ff */
[----:B------:R1:W-:Y:S04]  /*0b00*/  STL [R1+0x40], R38 ;  /* 0x0000402601007387 */ /* 0x0003e80000100800 */
[----:B------:R4:W-:Y:S01]  /*0b10*/  STL [R1+0x38], R37 ;  /* 0x0000382501007387 */ /* 0x0009e20000100800 */
[----:B---3--:R-:W-:Y:S02]  /*0b20*/  SHF.L.U32 R36, R42, 0x10, RZ ;  /* 0x000000102a247819 */ /* 0x008fe400000006ff */
[----:B-1----:R-:W-:-:S03]  /*0b30*/  SHF.L.U32 R38, R43, 0x10, RZ ;  /* 0x000000102b267819 */ /* 0x002fc600000006ff */
[----:B------:R1:W-:Y:S01]  /*0b40*/  STL [R1+0x30], R36 ;  /* 0x0000302401007387 */ /* 0x0003e20000100800 */
[----:B----4-:R-:W-:-:S03]  /*0b50*/  SHF.L.U32 R37, R44, 0x10, RZ ;  /* 0x000000102c257819 */ /* 0x010fc600000006ff */
[----:B------:R3:W-:Y:S04]  /*0b60*/  STL [R1+0x28], R38 ;  /* 0x0000282601007387 */ /* 0x0007e80000100800 */
[----:B------:R4:W-:Y:S01]  /*0b70*/  STL [R1+0x20], R37 ;  /* 0x0000202501007387 */ /* 0x0009e20000100800 */
[----:B-1----:R-:W-:Y:S02]  /*0b80*/  SHF.L.U32 R36, R45, 0x10, RZ ;  /* 0x000000102d247819 */ /* 0x002fe400000006ff */
[----:B---3--:R-:W-:-:S03]  /*0b90*/  SHF.L.U32 R38, R46, 0x10, RZ ;  /* 0x000000102e267819 */ /* 0x008fc600000006ff */
[----:B------:R1:W-:Y:S01]  /*0ba0*/  STL [R1+0x18], R36 ;  /* 0x0000182401007387 */ /* 0x0003e20000100800 */
[----:B----4-:R-:W-:-:S03]  /*0bb0*/  SHF.L.U32 R37, R47, 0x10, RZ ;  /* 0x000000102f257819 */ /* 0x010fc600000006ff */
[----:B------:R3:W-:Y:S04]  /*0bc0*/  STL [R1+0x10], R38 ;  /* 0x0000102601007387 */ /* 0x0007e80000100800 */
[----:B------:R3:W-:Y:S01]  /*0bd0*/  STL [R1+0x8], R37 ;  /* 0x0000082501007387 */ /* 0x0007e20000100800 */
[----:B-1----:R-:W-:-:S05]  /*0be0*/  SHF.L.U32 R36, R48, 0x10, RZ ;  /* 0x0000001030247819 */ /* 0x002fca00000006ff */
[----:B0-2---:R3:W-:Y:S02]  /*0bf0*/  STL [R1], R36 ;  /* 0x0000002401007387 */ /* 0x0057e40000100800 */
.L_x_5632:
[----:B------:R-:W0:Y:S01]  /*0c00*/  S2R R90, SR_TID.X ;  /* 0x00000000005a7919 */ /* 0x000e220000002100 */
[----:B------:R-:W1:Y:S01]  /*0c10*/  LDC.64 R86, c[0x0][0x3c0] ;  /* 0x0000f000ff567b82 */ /* 0x000e620000000a00 */
[C---:B------:R-:W-:Y:S01]  /*0c20*/  IMAD R88, R0.reuse, UR9, RZ ;  /* 0x0000000900587c24 */ /* 0x040fe2000f8e02ff */
[----:B------:R-:W2:Y:S04]  /*0c30*/  LDL R218, [R1+0x4c] ;  /* 0x00004c0001da7983 */ /* 0x000ea80000100800 */
[----:B------:R-:W-:Y:S01]  /*0c40*/  SHF.R.S32.HI R89, RZ, 0x1f, R88 ;  /* 0x0000001fff597819 */ /* 0x000fe20000011458 */
[----:B------:R-:W4:Y:S01]  /*0c50*/  LDL R217, [R1+0x54] ;  /* 0x0000540001d97983 */ /* 0x000f220000100800 */
[----:B------:R-:W3:Y:S02]  /*0c60*/  @P0 LDC.64 R84, c[0x0][0x3e0] ;  /* 0x0000f800ff540b82 */ /* 0x000ee40000000a00 */
[----:B------:R-:W-:Y:S01]  /*0c70*/  LEA.HI R89, R89, R88, RZ, 0x3 ;  /* 0x0000005859597211 */ /* 0x000fe200078f18ff */
[----:B------:R-:W4:Y:S04]  /*0c80*/  LDL R222, [R1+0x5c] ;  /* 0x00005c0001de7983 */ /* 0x000f280000100800 */
[----:B------:R-:W4:Y:S01]  /*0c90*/  LDL R220, [R1+0x58] ;  /* 0x0000580001dc7983 */ /* 0x000f220000100800 */
[----:B------:R-:W3:Y:S03]  /*0ca0*/  LDC.64 R132, c[0x0][0x3a8] ;  /* 0x0000ea00ff847b82 */ /* 0x000ee60000000a00 */
[----:B------:R-:W4:Y:S04]  /*0cb0*/  LDL R223, [R1+0x64] ;  /* 0x0000640001df7983 */ /* 0x000f280000100800 */
[----:B------:R-:W4:Y:S01]  /*0cc0*/  LDL R221, [R1+0x60] ;  /* 0x0000600001dd7983 */ /* 0x000f220000100800 */
[----:B------:R-:W3:Y:S01]  /*0cd0*/  LDC.64 R176, c[0x0][0x3c8] ;  /* 0x0000f200ffb07b82 */ /* 0x000ee20000000a00 */
[----:B-1----:R-:W-:-:S02]  /*0ce0*/  IMAD.WIDE R86, R0, 0x4, R86 ;  /* 0x0000000400567825 */ /* 0x002fc400078e0256 */
[----:B------:R-:W4:Y:S01]  /*0cf0*/  LDL R209, [R1+0x50] ;  /* 0x0000500001d17983 */ /* 0x000f220000100800 */
[----:B0-----:R-:W-:Y:S01]  /*0d00*/  LEA.HI.SX32 R196, R89, R90, 0x1d ;  /* 0x0000005a59c47211 */ /* 0x001fe200078feaff */
[----:B---3--:R-:W-:Y:S02]  /*0d10*/  @P0 IMAD.WIDE R84, R0, 0x2, R84 ;  /* 0x0000000200540825 */ /* 0x008fe400078e0254 */
[----:B------:R-:W3:Y:S01]  /*0d20*/  LDG.E R202, desc[UR6][R86.64] ;  /* 0x0000000656ca7981 */ /* 0x000ee2000c1e1900 */
[----:B------:R-:W0:Y:S03]  /*0d30*/  LDC.64 R140, c[0x0][0x428] ;  /* 0x00010a00ff8c7b82 */ /* 0x000e260000000a00 */
[----:B------:R1:W4:Y:S01]  /*0d40*/  @P0 LDG.E.U16 R203, desc[UR6][R84.64] ;  /* 0x0000000654cb0981 */ /* 0x000322000c1e1500 */
[----:B------:R-:W-:-:S05]  /*0d50*/  IMAD.WIDE.U32 R92, R196, 0x20, R132 ;  /* 0x00000020c45c7825 */ /* 0x000fca00078e0084 */
[----:B------:R-:W2:Y:S01]  /*0d60*/  LDG.E.128 R84, desc[UR6][R92.64] ;  /* 0x000000065c547981 */ /* 0x000ea2000c1e1d00 */
[----:B------:R-:W-:-:S05]  /*0d70*/  IMAD.WIDE R176, R0, 0x4, R176 ;  /* 0x0000000400b07825 */ /* 0x000fca00078e02b0 */
[----:B------:R-:W4:Y:S04]  /*0d80*/  LDG.E R201, desc[UR6][R176.64] ;  /* 0x00000006b0c97981 */ /* 0x000f28000c1e1900 */
[----:B------:R-:W4:Y:S01]  /*0d90*/  LDG.E.128 R92, desc[UR6][R92.64+0x10] ;  /* 0x000010065c5c7981 */ /* 0x000f22000c1e1d00 */
[----:B0-----:R-:W-:-:S06]  /*0da0*/  IMAD.WIDE.U32 R88, R196, 0x10, R140 ;  /* 0x00000010c4587825 */ /* 0x001fcc00078e008c */
[----:B------:R-:W4:Y:S01]  /*0db0*/  LDG.E.128 R88, desc[UR6][R88.64] ;  /* 0x0000000658587981 */ /* 0x000f22000c1e1d00 */
[----:B------:R-:W-:Y:S02]  /*0dc0*/  IADD3 R200, PT, PT, R196, 0x80, RZ ;  /* 0x00000080c4c87810 */ /* 0x000fe40007ffe0ff */
[----:B------:R-:W-:-:S03]  /*0dd0*/  ISETP.NE.AND P3, PT, RZ, UR8, PT ;  /* 0x00000008ff007c0c */ /* 0x000fc6000bf65270 */
[----:B------:R-:W-:-:S06]  /*0de0*/  IMAD.WIDE.U32 R100, R200, 0x10, R140 ;  /* 0x00000010c8647825 */ /* 0x000fcc00078e008c */
[----:B------:R-:W4:Y:S01]  /*0df0*/  LDG.E.128 R100, desc[UR6][R100.64] ;  /* 0x0000000664647981 */ /* 0x000f22000c1e1d00 */
[----:B---3--:R-:W-:-:S05]  /*0e00*/  FSEL R202, R202, RZ, !P3 ;  /* 0x000000ffcaca7208 */ /* 0x008fca0005800000 */
[----:B--2---:R-:W-:-:S04]  /*0e10*/  FADD.FTZ R87, -R202, R87 ;  /* 0x00000057ca577221 */ /* 0x004fc80000010100 */
[----:B----4-:R-:W-:Y:S02]  /*0e20*/  FMUL.FTZ R212, R201, R87 ;  /* 0x00000057c9d47220 */ /* 0x010fe40000410000 */
[----:B------:R-:W2:Y:S01]  /*0e30*/  LDL R87, [R1+0x44] ;  /* 0x0000440001577983 */ /* 0x000ea20000100800 */
[----:B------:R-:W-:-:S04]  /*0e40*/  ISETP.NE.U32.AND P1, PT, RZ, UR10, PT ;  /* 0x0000000aff007c0c */ /* 0x000fc8000bf25070 */
[----:B------:R-:W-:Y:S02]  /*0e50*/  ISETP.NE.AND.EX P1, PT, RZ, UR11, PT, P1 ;  /* 0x0000000bff007c0c */ /* 0x000fe4000bf25310 */
[C---:B------:R-:W-:Y:S02]  /*0e60*/  IADD3 R204, PT, PT, R196.reuse, 0x100, RZ ;  /* 0x00000100c4cc7810 */ /* 0x040fe40007ffe0ff */
[C---:B------:R-:W-:Y:S02]  /*0e70*/  IADD3 R205, PT, PT, R196.reuse, 0x180, RZ ;  /* 0x00000180c4cd7810 */ /* 0x040fe40007ffe0ff */
[----:B------:R-:W-:Y:S01]  /*0e80*/  IADD3 R206, PT, PT, R196, 0x200, RZ ;  /* 0x00000200c4ce7810 */ /* 0x000fe20007ffe0ff */
[----:B------:R-:W-:-:S04]  /*0e90*/  IMAD.WIDE.U32 R112, R204, 0x10, R140 ;  /* 0x00000010cc707825 */ /* 0x000fc800078e008c */
[----:B------:R-:W-:Y:S02]  /*0ea0*/  FADD.FTZ R214, -R202, R94 ;  /* 0x0000005ecad67221 */ /* 0x000fe40000010100 */
[----:B------:R-:W0:Y:S01]  /*0eb0*/  @P1 LDC.64 R184, c[0x0][0x438] ;  /* 0x00010e00ffb81b82 */ /* 0x000e220000000a00 */
[----:B------:R-:W-:Y:S01]  /*0ec0*/  IMAD.WIDE.U32 R104, R200, 0x20, R132 ;  /* 0x00000020c8687825 */ /* 0x000fe200078e0084 */
[C---:B------:R-:W-:Y:S01]  /*0ed0*/  PRMT R208, R91.reuse, 0x7632, R208 ;  /* 0x000076325bd07816 */ /* 0x040fe200000000d0 */
[----:B------:R-:W3:Y:S05]  /*0ee0*/  LDG.E.128 R112, desc[UR6][R112.64] ;  /* 0x0000000670707981 */ /* 0x000eea000c1e1d00 */
[----:B------:R-:W4:Y:S01]  /*0ef0*/  @P1 LDC.64 R180, c[0x0][0x438] ;  /* 0x00010e00ffb41b82 */ /* 0x000f220000000a00 */
[----:B------:R-:W-:Y:S01]  /*0f00*/  IMAD.WIDE.U32 R116, R204, 0x20, R132 ;  /* 0x00000020cc747825 */ /* 0x000fe200078e0084 */
[----:B------:R-:W-:-:S03]  /*0f10*/  SHF.L.U32 R91, R91, 0x10, RZ ;  /* 0x000000105b5b7819 */ /* 0x000fc600000006ff */
[----:B------:R-:W-:Y:S01]  /*0f20*/  FMUL.FTZ R214, R201, R214 ;  /* 0x000000d6c9d67220 */ /* 0x000fe20000410000 */
[----:B------:R-:W3:Y:S01]  /*0f30*/  LDG.E.128 R96, desc[UR6][R104.64] ;  /* 0x0000000668607981 */ /* 0x000ee2000c1e1d00 */
[----:B------:R-:W-:-:S04]  /*0f40*/  IMAD.WIDE.U32 R124, R205, 0x20, R132 ;  /* 0x00000020cd7c7825 */ /* 0x000fc800078e0084 */
[C---:B-1----:R-:W-:Y:S01]  /*0f50*/  FADD.FTZ R85, -R202.reuse, R85 ;  /* 0x00000055ca557221 */ /* 0x042fe20000010100 */
[----:B------:R-:W-:Y:S01]  /*0f60*/  FADD.FTZ R215, -R202, R92 ;  /* 0x0000005ccad77221 */ /* 0x000fe20000010100 */
[----:B------:R-:W-:Y:S01]  /*0f70*/  PRMT R207, R90, 0x7632, R207 ;  /* 0x000076325acf7816 */ /* 0x000fe200000000cf */
[----:B------:R-:W-:-:S04]  /*0f80*/  IMAD.WIDE.U32 R132, R206, 0x20, R132 ;  /* 0x00000020ce847825 */ /* 0x000fc800078e0084 */
[----:B------:R-:W-:Y:S01]  /*0f90*/  FADD.FTZ R31, R91, R31 ;  /* 0x0000001f5b1f7221 */ /* 0x000fe20000010000 */
[-C--:B------:R-:W-:Y:S01]  /*0fa0*/  FFMA.FTZ R189, R214, R91.reuse, R189 ;  /* 0x0000005bd6bd7223 */ /* 0x080fe200000100bd */
[----:B------:R-:W-:Y:S01]  /*0fb0*/  FMUL.FTZ R218, R218, R91 ;  /* 0x0000005bdada7220 */ /* 0x000fe20000410000 */
[----:B------:R-:W3:Y:S01]  /*0fc0*/  LDG.E.128 R108, desc[UR6][R116.64] ;  /* 0x00000006746c7981 */ /* 0x000ee2000c1e1d00 */
[----:B------:R-:W-:Y:S01]  /*0fd0*/  FADD.FTZ R86, -R202, R86 ;  /* 0x00000056ca567221 */ /* 0x000fe20000010100 */
[----:B------:R-:W-:Y:S01]  /*0fe0*/  SHF.L.U32 R216, R89, 0x10, RZ ;  /* 0x0000001059d87819 */ /* 0x000fe200000006ff */
[----:B------:R-:W1:Y:S01]  /*0ff0*/  @P1 LDC.64 R182, c[0x0][0x438] ;  /* 0x00010e00ffb61b82 */ /* 0x000e620000000a00 */
[----:B------:R-:W3:Y:S01]  /*1000*/  LDG.E.128 R104, desc[UR6][R104.64+0x10] ;  /* 0x0000100668687981 */ /* 0x000ee2000c1e1d00 */
[----:B------:R-:W-:-:S03]  /*1010*/  SHF.L.U32 R90, R90, 0x10, RZ ;  /* 0x000000105a5a7819 */ /* 0x000fc600000006ff */
[----:B------:R-:W3:Y:S01]  /*1020*/  LDG.E.128 R128, desc[UR6][R132.64] ;  /* 0x0000000684807981 */ /* 0x000ee2000c1e1d00 */
[C---:B------:R-:W-:Y:S02]  /*1030*/  FMUL.FTZ R215, R201.reuse, R215 ;  /* 0x000000d7c9d77220 */ /* 0x040fe40000410000 */
[----:B------:R-:W1:Y:S01]  /*1040*/  @P1 LDC.64 R176, c[0x0][0x438] ;  /* 0x00010e00ffb01b82 */ /* 0x000e620000000a00 */
[----:B------:R-:W3:Y:S01]  /*1050*/  LDL R91, [R1+0x24] ;  /* 0x00002400015b7983 */ /* 0x000ee20000100800 */
[----:B------:R-:W-:Y:S01]  /*1060*/  FMUL.FTZ R210, R201, R85 ;  /* 0x00000055c9d27220 */ /* 0x000fe20000410000 */
[----:B------:R-:W-:Y:S02]  /*1070*/  FADD.FTZ R33, R90, R33 ;  /* 0x000000215a217221 */ /* 0x000fe40000010000 */
[----:B------:R-:W3:Y:S01]  /*1080*/  LDL R85, [R1+0x3c] ;  /* 0x00003c0001557983 */ /* 0x000ee20000100800 */
[-C--:B------:R-:W-:Y:S01]  /*1090*/  FFMA.FTZ R191, R215, R90.reuse, R191 ;  /* 0x0000005ad7bf7223 */ /* 0x080fe200000100bf */
[----:B------:R-:W-:Y:S01]  /*10a0*/  FMUL.FTZ R217, R217, R90 ;  /* 0x0000005ad9d97220 */ /* 0x000fe20000410000 */
[----:B------:R-:W1:Y:S01]  /*10b0*/  @P1 LDC.64 R178, c[0x0][0x438] ;  /* 0x00010e00ffb21b82 */ /* 0x000e620000000a00 */
[----:B------:R-:W3:Y:S01]  /*10c0*/  LDG.E.128 R132, desc[UR6][R132.64+0x10] ;  /* 0x0000100684847981 */ /* 0x000ee2000c1e1d00 */
[----:B0-----:R-:W-:-:S03]  /*10d0*/  @P1 IMAD.WIDE.U32 R184, R196, 0x20, R184 ;  /* 0x00000020c4b81825 */ /* 0x001fc600078e00b8 */
[----:B------:R-:W3:Y:S01]  /*10e0*/  LDL R90, [R1+0x1c] ;  /* 0x00001c00015a7983 */ /* 0x000ee20000100800 */
[----:B------:R-:W-:-:S03]  /*10f0*/  IMAD.WIDE.U32 R136, R205, 0x10, R140 ;  /* 0x00000010cd887825 */ /* 0x000fc600078e008c */
[----:B------:R-:W3:Y:S01]  /*1100*/  LDG.E.128 R116, desc[UR6][R116.64+0x10] ;  /* 0x0000100674747981 */ /* 0x000ee2000c1e1d00 */
[----:B----4-:R-:W-:-:S03]  /*1110*/  @P1 IMAD.WIDE.U32 R180, R205, 0x20, R180 ;  /* 0x00000020cdb41825 */ /* 0x010fc600078e00b4 */
[----:B------:R-:W4:Y:S01]  /*1120*/  LDG.E.128 R120, desc[UR6][R124.64] ;  /* 0x000000067c787981 */ /* 0x000f22000c1e1d00 */
[----:B------:R-:W-:Y:S01]  /*1130*/  PRMT R205, R89, 0x7632, R205 ;  /* 0x0000763259cd7816 */ /* 0x000fe200000000cd */
[----:B------:R-:W-:Y:S02]  /*1140*/  FMUL.FTZ R211, R201, R86 ;  /* 0x00000056c9d37220 */ /* 0x000fe40000410000 */
[----:B-----5:R-:W5:Y:S04]  /*1150*/  @P1 LDG.E.128 R36, desc[UR6][R184.64] ;  /* 0x00000006b8241981 */ /* 0x020f68000c1e1d00 */
[----:B------:R0:W5:Y:S04]  /*1160*/  @P1 LDG.E.128 R40, desc[UR6][R184.64+0x10] ;  /* 0x00001006b8281981 */ /* 0x000168000c1e1d00 */
[----:B------:R-:W4:Y:S01]  /*1170*/  LDG.E.128 R124, desc[UR6][R124.64+0x10] ;  /* 0x000010067c7c7981 */ /* 0x000f22000c1e1d00 */
[----:B------:R-:W-:-:S03]  /*1180*/  SHF.L.U32 R205, R205, 0x10, RZ ;  /* 0x00000010cdcd7819 */ /* 0x000fc600000006ff */
[----:B------:R-:W4:Y:S01]  /*1190*/  LDL R86, [R1+0x2c] ;  /* 0x00002c0001567983 */ /* 0x000f220000100800 */
[C---:B0-----:R-:W-:Y:S02]  /*11a0*/  PRMT R185, R100.reuse, 0x7632, R185 ;  /* 0x0000763264b97816 */ /* 0x041fe400000000b9 */
[----:B------:R-:W-:Y:S01]  /*11b0*/  SHF.L.U32 R100, R100, 0x10, RZ ;  /* 0x0000001064647819 */ /* 0x000fe200000006ff */
[----:B------:R-:W-:Y:S01]  /*11c0*/  FADD.FTZ R35, R216, R35 ;  /* 0x00000023d8237221 */ /* 0x000fe20000010000 */
[-C--:B------:R-:W-:Y:S01]  /*11d0*/  FFMA.FTZ R193, R211, R216.reuse, R193 ;  /* 0x000000d8d3c17223 */ /* 0x080fe200000100c1 */
[----:B------:R-:W-:Y:S01]  /*11e0*/  FMUL.FTZ R216, R222, R216 ;  /* 0x000000d8ded87220 */ /* 0x000fe20000410000 */
[-C--:B------:R-:W-:Y:S01]  /*11f0*/  FFMA.FTZ R192, R212, R205.reuse, R192 ;  /* 0x000000cdd4c07223 */ /* 0x080fe200000100c0 */
[----:B------:R-:W-:Y:S01]  /*1200*/  FADD.FTZ R34, R205, R34 ;  /* 0x00000022cd227221 */ /* 0x000fe20000010000 */
[----:B------:R-:W-:Y:S01]  /*1210*/  FMUL.FTZ R222, R220, R205 ;  /* 0x000000cddcde7220 */ /* 0x000fe20000410000 */
[----:B------:R-:W-:-:S04]  /*1220*/  IMAD.WIDE.U32 R140, R206, 0x10, R140 ;  /* 0x00000010ce8c7825 */ /* 0x000fc800078e008c */
[----:B------:R-:W-:Y:S01]  /*1230*/  FADD.FTZ R84, -R202, R84 ;  /* 0x00000054ca547221 */ /* 0x000fe20000010100 */
[----:B------:R-:W-:Y:S01]  /*1240*/  SHF.L.U32 R213, R88, 0x10, RZ ;  /* 0x0000001058d57819 */ /* 0x000fe200000006ff */
[----:B------:R-:W-:Y:S01]  /*1250*/  FADD.FTZ R219, -R202, R93 ;  /* 0x0000005dcadb7221 */ /* 0x000fe20000010100 */
[----:B-1----:R-:W-:Y:S01]  /*1260*/  @P1 IMAD.WIDE.U32 R182, R206, 0x20, R182 ;  /* 0x00000020ceb61825 */ /* 0x002fe200078e00b6 */
[----:B------:R-:W5:Y:S01]  /*1270*/  @P1 LDG.E.128 R60, desc[UR6][R180.64] ;  /* 0x00000006b43c1981 */ /* 0x000f62000c1e1d00 */
[----:B------:R-:W-:Y:S02]  /*1280*/  SHF.L.U32 R207, R207, 0x10, RZ ;  /* 0x00000010cfcf7819 */ /* 0x000fe400000006ff */
[----:B------:R-:W-:Y:S01]  /*1290*/  @P1 IMAD.WIDE.U32 R176, R200, 0x20, R176 ;  /* 0x00000020c8b01825 */ /* 0x000fe200078e00b0 */
[----:B------:R3:W5:Y:S03]  /*12a0*/  @P1 LDG.E.128 R64, desc[UR6][R180.64+0x10] ;  /* 0x00001006b4401981 */ /* 0x000766000c1e1d00 */
[----:B------:R-:W-:Y:S01]  /*12b0*/  @P1 IMAD.WIDE.U32 R178, R204, 0x20, R178 ;  /* 0x00000020ccb21825 */ /* 0x000fe200078e00b2 */
[----:B------:R-:W4:Y:S03]  /*12c0*/  LDG.E.128 R136, desc[UR6][R136.64] ;  /* 0x0000000688887981 */ /* 0x000f26000c1e1d00 */
[----:B--2---:R-:W-:Y:S01]  /*12d0*/  FMUL.FTZ R205, R87, R100 ;  /* 0x0000006457cd7220 */ /* 0x004fe20000410000 */
[----:B------:R-:W-:Y:S01]  /*12e0*/  PRMT R206, R88, 0x7632, R206 ;  /* 0x0000763258ce7816 */ /* 0x000fe200000000ce */
[----:B------:R-:W2:Y:S01]  /*12f0*/  LDL R87, [R1+0x14] ;  /* 0x0000140001577983 */ /* 0x000ea20000100800 */
[----:B------:R-:W-:-:S02]  /*1300*/  FMUL.FTZ R92, R201, R84 ;  /* 0x00000054c95c7220 */ /* 0x000fc40000410000 */
[----:B------:R-:W-:Y:S01]  /*1310*/  SHF.L.U32 R206, R206, 0x10, RZ ;  /* 0x00000010cece7819 */ /* 0x000fe200000006ff */
[----:B------:R-:W2:Y:S01]  /*1320*/  LDL R84, [R1+0x48] ;  /* 0x0000480001547983 */ /* 0x000ea20000100800 */
[----:B------:R-:W-:Y:S01]  /*1330*/  FMUL.FTZ R219, R201, R219 ;  /* 0x000000dbc9db7220 */ /* 0x000fe20000410000 */
[----:B------:R-:W-:Y:S01]  /*1340*/  MOV R200, 0x3f800000 ;  /* 0x3f80000000c87802 */ /* 0x000fe20000000f00 */
[----:B------:R-:W-:Y:S01]  /*1350*/  FADD.FTZ R145, R213, R145 ;  /* 0x00000091d5917221 */ /* 0x000fe20000010000 */
[-C--:B------:R-:W-:Y:S01]  /*1360*/  FFMA.FTZ R195, R92, R213.reuse, R195 ;  /* 0x000000d55cc37223 */ /* 0x080fe200000100c3 */
[----:B------:R-:W-:Y:S01]  /*1370*/  @P0 SHF.L.U32 R200, R203, 0x10, RZ ;  /* 0x00000010cbc80819 */ /* 0x000fe200000006ff */
[----:B------:R-:W-:Y:S01]  /*1380*/  FMUL.FTZ R213, R223, R213 ;  /* 0x000000d5dfd57220 */ /* 0x000fe20000410000 */
[----:B------:R-:W-:Y:S01]  /*1390*/  FMUL.FTZ R223, R221, R206 ;  /* 0x000000cedddf7220 */ /* 0x000fe20000410000 */
[----:B------:R-:W-:Y:S01]  /*13a0*/  SHF.L.U32 R204, R101, 0x10, RZ ;  /* 0x0000001065cc7819 */ /* 0x000fe200000006ff */
[----:B------:R-:W-:Y:S01]  /*13b0*/  FADD.FTZ R32, R207, R32 ;  /* 0x00000020cf207221 */ /* 0x000fe20000010000 */
[-C--:B------:R-:W-:Y:S01]  /*13c0*/  FFMA.FTZ R190, R219, R207.reuse, R190 ;  /* 0x000000cfdbbe7223 */ /* 0x080fe200000100be */
[----:B------:R-:W-:Y:S01]  /*13d0*/  FMUL.FTZ R221, R209, R207 ;  /* 0x000000cfd1dd7220 */ /* 0x000fe20000410000 */
[----:B------:R-:W2:Y:S01]  /*13e0*/  LDG.E.128 R140, desc[UR6][R140.64] ;  /* 0x000000068c8c7981 */ /* 0x000ea2000c1e1d00 */
[----:B---3--:R-:W-:Y:S01]  /*13f0*/  SHF.L.U32 R181, R112, 0x10, RZ ;  /* 0x0000001070b57819 */ /* 0x008fe200000006ff */
[----:B------:R-:W-:Y:S01]  /*1400*/  FADD.FTZ R27, R204, R27 ;  /* 0x0000001bcc1b7221 */ /* 0x000fe20000010000 */
[----:B------:R-:W-:Y:S01]  /*1410*/  SHF.L.U32 R226, R113, 0x10, RZ ;  /* 0x0000001071e27819 */ /* 0x000fe200000006ff */
[----:B------:R-:W5:Y:S01]  /*1420*/  @P1 LDG.E.128 R52, desc[UR6][R178.64] ;  /* 0x00000006b2341981 */ /* 0x000f62000c1e1d00 */
[----:B------:R-:W-:-:S03]  /*1430*/  FADD.FTZ R98, -R202, R98 ;  /* 0x00000062ca627221 */ /* 0x000fc60000010100 */
[----:B------:R0:W5:Y:S01]  /*1440*/  @P1 LDG.E.128 R56, desc[UR6][R178.64+0x10] ;  /* 0x00001006b2381981 */ /* 0x000162000c1e1d00 */
[----:B------:R-:W-:-:S03]  /*1450*/  FMUL.FTZ R207, R201, R98 ;  /* 0x00000062c9cf7220 */ /* 0x000fc60000410000 */
[----:B------:R-:W5:Y:S01]  /*1460*/  @P1 LDG.E.128 R44, desc[UR6][R176.64] ;  /* 0x00000006b02c1981 */ /* 0x000f62000c1e1d00 */
[C---:B------:R-:W-:Y:S01]  /*1470*/  PRMT R238, R103.reuse, 0x7632, R238 ;  /* 0x0000763267ee7816 */ /* 0x040fe200000000ee */
[C---:B------:R-:W-:Y:S01]  /*1480*/  FADD.FTZ R95, -R202.reuse, R95 ;  /* 0x0000005fca5f7221 */ /* 0x040fe20000010100 */
[----:B------:R-:W-:Y:S01]  /*1490*/  SHF.L.U32 R184, R103, 0x10, RZ ;  /* 0x0000001067b87819 */ /* 0x000fe200000006ff */
[----:B------:R1:W5:Y:S01]  /*14a0*/  @P1 LDG.E.128 R48, desc[UR6][R176.64+0x10] ;  /* 0x00001006b0301981 */ /* 0x000362000c1e1d00 */
        /* <DEDUP_REMOVED lines=8> */
[----:B------:R-:W-:Y:S01]  /*1530*/  FMUL.FTZ R131, R91, R181 ;  /* 0x000000b55b837220 */ /* 0x000fe20000410000 */
[----:B------:R-:W-:Y:S01]  /*1540*/  FADD.FTZ R110, -R202, R110 ;  /* 0x0000006eca6e7221 */ /* 0x000fe20000010100 */
[----:B------:R-:W3:Y:S01]  /*1550*/  LDL R91, [R1+0x40] ;  /* 0x00004000015b7983 */ /* 0x000ee20000100800 */
[-C--:B------:R-:W-:Y:S01]  /*1560*/  FFMA.FTZ R175, R207, R204.reuse, R175 ;  /* 0x000000cccfaf7223 */ /* 0x080fe200000100af */
[----:B------:R-:W-:-:S02]  /*1570*/  FMUL.FTZ R204, R85, R204 ;  /* 0x000000cc55cc7220 */ /* 0x000fc40000410000 */
[----:B------:R-:W3:Y:S01]  /*1580*/  LDL R85, [R1+0xc] ;  /* 0x00000c0001557983 */ /* 0x000ee20000100800 */
[C---:B0-----:R-:W-:Y:S01]  /*1590*/  FADD.FTZ R178, -R202.reuse, R106 ;  /* 0x0000006acab27221 */ /* 0x041fe20000010100 */
[C---:B------:R-:W-:Y:S01]  /*15a0*/  FADD.FTZ R105, -R202.reuse, R132 ;  /* 0x00000084ca697221 */ /* 0x040fe20000010100 */
[----:B------:R-:W-:Y:S01]  /*15b0*/  PRMT R88, R101, 0x7632, R88 ;  /* 0x0000763265587816 */ /* 0x000fe20000000058 */
[C---:B-1----:R-:W-:Y:S01]  /*15c0*/  FADD.FTZ R176, -R202.reuse, R108 ;  /* 0x0000006ccab07221 */ /* 0x042fe20000010100 */
[----:B------:R-:W-:Y:S01]  /*15d0*/  FADD.FTZ R93, -R202, R128 ;  /* 0x00000080ca5d7221 */ /* 0x000fe20000010100 */
[----:B------:R-:W-:Y:S01]  /*15e0*/  FMUL.FTZ R132, R90, R226 ;  /* 0x000000e25a847220 */ /* 0x000fe20000410000 */
[C---:B------:R-:W-:Y:S01]  /*15f0*/  FADD.FTZ R177, -R202.reuse, R111 ;  /* 0x0000006fcab17221 */ /* 0x040fe20000010100 */
[----:B------:R-:W3:Y:S01]  /*1600*/  LDL R90, [R1+0x38] ;  /* 0x00003800015a7983 */ /* 0x000ee20000100800 */
[C---:B------:R-:W-:Y:S01]  /*1610*/  FADD.FTZ R228, -R202.reuse, R116 ;  /* 0x00000074cae47221 */ /* 0x040fe20000010100 */
[C---:B------:R-:W-:Y:S01]  /*1620*/  FADD.FTZ R229, -R202.reuse, R118 ;  /* 0x00000076cae57221 */ /* 0x040fe20000010100 */
[C---:B------:R-:W-:Y:S01]  /*1630*/  FADD.FTZ R117, -R202.reuse, R117 ;  /* 0x00000075ca757221 */ /* 0x040fe20000010100 */
[C---:B------:R-:W-:Y:S01]  /*1640*/  FADD.FTZ R119, -R202.reuse, R119 ;  /* 0x00000077ca777221 */ /* 0x040fe20000010100 */
[C---:B----4-:R-:W-:Y:S01]  /*1650*/  FADD.FTZ R118, -R202.reuse, R121 ;  /* 0x00000079ca767221 */ /* 0x050fe20000010100 */
        /* <DEDUP_REMOVED lines=8> */
[----:B------:R-:W5:Y:S01]  /*16e0*/  @P1 LDG.E.128 R68, desc[UR6][R182.64] ;  /* 0x00000006b6441981 */ /* 0x000f62000c1e1d00 */
[C---:B------:R-:W-:Y:S01]  /*16f0*/  FADD.FTZ R124, -R202.reuse, R124 ;  /* 0x0000007cca7c7221 */ /* 0x040fe20000010100 */
[C---:B------:R-:W-:Y:S01]  /*1700*/  FADD.FTZ R121, -R202.reuse, R125 ;  /* 0x0000007dca797221 */ /* 0x040fe20000010100 */
[C---:B------:R-:W-:Y:S01]  /*1710*/  FADD.FTZ R111, -R202.reuse, R126 ;  /* 0x0000007eca6f7221 */ /* 0x040fe20000010100 */
[----:B------:R-:W-:Y:S01]  /*1720*/  FADD.FTZ R122, -R202, R127 ;  /* 0x0000007fca7a7221 */ /* 0x000fe20000010100 */
[----:B------:R-:W-:Y:S01]  /*1730*/  FMUL.FTZ R202, R201, R178 ;  /* 0x000000b2c9ca7220 */ /* 0x000fe20000410000 */
[----:B------:R0:W5:Y:S01]  /*1740*/  @P1 LDG.E.128 R72, desc[UR6][R182.64+0x10] ;  /* 0x00001006b6481981 */ /* 0x000162000c1e1d00 */
[----:B------:R-:W-:Y:S01]  /*1750*/  FADD.FTZ R23, R184, R23 ;  /* 0x00000017b8177221 */ /* 0x000fe20000010000 */
[----:B------:R-:W-:Y:S01]  /*1760*/  PRMT R180, R113, 0x7632, R180 ;  /* 0x0000763271b47816 */ /* 0x000fe200000000b4 */
[-C--:B------:R-:W-:Y:S01]  /*1770*/  FFMA.FTZ R171, R202, R184.reuse, R171 ;  /* 0x000000b8caab7223 */ /* 0x080fe200000100ab */
[----:B------:R-:W-:Y:S01]  /*1780*/  FMUL.FTZ R184, R86, R184 ;  /* 0x000000b856b87220 */ /* 0x000fe20000410000 */
[C---:B------:R-:W-:Y:S01]  /*1790*/  PRMT R113, R114.reuse, 0x7632, R113 ;  /* 0x0000763272717816 */ /* 0x040fe20000000071 */
[----:B------:R-:W4:Y:S01]  /*17a0*/  LDL R86, [R1+0x4] ;  /* 0x0000040001567983 */ /* 0x000f220000100800 */
[----:B------:R-:W-:Y:S01]  /*17b0*/  SHF.L.U32 R114, R114, 0x10, RZ ;  /* 0x0000001072727819 */ /* 0x000fe200000006ff */
[----:B0-----:R-:W-:-:S02]  /*17c0*/  FMUL.FTZ R183, R201, R89 ;  /* 0x00000059c9b77220 */ /* 0x001fc40000410000 */
[----:B------:R-:W4:Y:S02]  /*17d0*/  LDL R89, [R1+0x30] ;  /* 0x0000300001597983 */ /* 0x000f240000100800 */
[----:B--2---:R-:W-:Y:S02]  /*17e0*/  FMUL.FTZ R135, R87, R114 ;  /* 0x0000007257877220 */ /* 0x004fe40000410000 */
[----:B------:R-:W2:Y:S01]  /*17f0*/  LDL R87, [R1+0x28] ;  /* 0x0000280001577983 */ /* 0x000ea20000100800 */
[----:B------:R-:W-:-:S03]  /*1800*/  FMUL.FTZ R224, R201, R95 ;  /* 0x0000005fc9e07220 */ /* 0x000fc60000410000 */
[----:B------:R-:W2:Y:S01]  /*1810*/  LDL R95, [R1+0x34] ;  /* 0x00003400015f7983 */ /* 0x000ea20000100800 */
[----:B------:R-:W-:Y:S01]  /*1820*/  SHF.L.U32 R208, R208, 0x10, RZ ;  /* 0x00000010d0d07819 */ /* 0x000fe200000006ff */
[----:B------:R-:W-:-:S04]  /*1830*/  FMUL.FTZ R127, R201, R176 ;  /* 0x000000b0c97f7220 */ /* 0x000fc80000410000 */
[----:B------:R-:W-:Y:S01]  /*1840*/  FMUL.FTZ R220, R84, R208 ;  /* 0x000000d054dc7220 */ /* 0x000fe20000410000 */
[----:B------:R-:W-:Y:S01]  /*1850*/  SHF.L.U32 R84, R185, 0x10, RZ ;  /* 0x00000010b9547819 */ /* 0x000fe200000006ff */
[----:B------:R-:W-:Y:S01]  /*1860*/  FADD.FTZ R21, R181, R21 ;  /* 0x00000015b5157221 */ /* 0x000fe20000010000 */
[----:B------:R-:W-:Y:S01]  /*1870*/  PRMT R179, R112, 0x7632, R179 ;  /* 0x0000763270b37816 */ /* 0x000fe200000000b3 */
[----:B------:R-:W-:Y:S01]  /*1880*/  FFMA.FTZ R169, R127, R181, R169 ;  /* 0x000000b57fa97223 */ /* 0x000fe200000100a9 */
[C---:B------:R-:W-:Y:S02]  /*1890*/  PRMT R112, R115.reuse, 0x7632, R112 ;  /* 0x0000763273707816 */ /* 0x040fe40000000070 */
[----:B------:R-:W-:Y:S02]  /*18a0*/  SHF.L.U32 R115, R115, 0x10, RZ ;  /* 0x0000001073737819 */ /* 0x000fe400000006ff */
[----:B------:R-:W-:Y:S02]  /*18b0*/  SHF.L.U32 R88, R88, 0x10, RZ ;  /* 0x0000001058587819 */ /* 0x000fe400000006ff */
[----:B------:R-:W-:-:S02]  /*18c0*/  PRMT R233, R136, 0x7632, R233 ;  /* 0x0000763288e97816 */ /* 0x000fc400000000e9 */
[----:B------:R-:W-:Y:S02]  /*18d0*/  SHF.L.U32 R235, R136, 0x10, RZ ;  /* 0x0000001088eb7819 */ /* 0x000fe400000006ff */
[C---:B------:R-:W-:Y:S02]  /*18e0*/  PRMT R125, R140.reuse, 0x7632, R125 ;  /* 0x000076328c7d7816 */ /* 0x040fe4000000007d */
[----:B------:R-:W-:Y:S02]  /*18f0*/  SHF.L.U32 R225, R140, 0x10, RZ ;  /* 0x000000108ce17819 */ /* 0x000fe400000006ff */
[----:B------:R-:W-:Y:S02]  /*1900*/  PRMT R237, R102, 0x7632, R237 ;  /* 0x0000763266ed7816 */ /* 0x000fe400000000ed */
[----:B------:R-:W-:Y:S01]  /*1910*/  SHF.L.U32 R140, R180, 0x10, RZ ;  /* 0x00000010b48c7819 */ /* 0x000fe200000006ff */
[----:B------:R-:W-:Y:S01]  /*1920*/  FMUL.FTZ R134, R201, R229 ;  /* 0x000000e5c9867220 */ /* 0x000fe20000410000 */
[----:B------:R-:W-:-:S02]  /*1930*/  SHF.L.U32 R237, R237, 0x10, RZ ;  /* 0x00000010eded7819 */ /* 0x000fc400000006ff */
[----:B------:R-:W-:Y:S01]  /*1940*/  PRMT R230, R139, 0x7632, R230 ;  /* 0x000076328be67816 */ /* 0x000fe200000000e6 */
[----:B---3--:R-:W-:Y:S02]  /*1950*/  FMUL.FTZ R181, R91, R84 ;  /* 0x000000545bb57220 */ /* 0x008fe40000410000 */
[----:B------:R-:W3:Y:S01]  /*1960*/  LDL R91, [R1+0x20] ;  /* 0x00002000015b7983 */ /* 0x000ee20000100800 */
[----:B------:R-:W-:Y:S01]  /*1970*/  FMUL.FTZ R136, R85, R115 ;  /* 0x0000007355887220 */ /* 0x000fe20000410000 */
[----:B------:R-:W-:-:S04]  /*1980*/  FADD.FTZ R85, RZ, R213 ;  /* 0x000000d5ff557221 */ /* 0x000fc80000010000 */
[----:B------:R-:W-:Y:S01]  /*1990*/  FADD.FTZ R85, R223, R85 ;  /* 0x00000055df557221 */ /* 0x000fe20000010000 */
[----:B------:R-:W-:Y:S02]  /*19a0*/  FMUL.FTZ R180, R90, R88 ;  /* 0x000000585ab47220 */ /* 0x000fe40000410000 */
[----:B------:R-:W3:Y:S01]  /*19b0*/  LDL R90, [R1+0x18] ;  /* 0x00001800015a7983 */ /* 0x000ee20000100800 */
[----:B------:R-:W-:Y:S01]  /*19c0*/  SHF.L.U32 R126, R139, 0x10, RZ ;  /* 0x000000108b7e7819 */ /* 0x000fe200000006ff */
[----:B------:R-:W-:Y:S01]  /*19d0*/  FADD.FTZ R85, R216, R85 ;  /* 0x00000055d8557221 */ /* 0x000fe20000010000 */
[----:B------:R-:W-:Y:S01]  /*19e0*/  SHF.L.U32 R139, R179, 0x10, RZ ;  /* 0x00000010b38b7819 */ /* 0x000fe200000006ff */
[----:B------:R-:W-:Y:S01]  /*19f0*/  FADD.FTZ R15, R115, R15 ;  /* 0x0000000f730f7221 */ /* 0x000fe20000010000 */
[----:B------:R-:W-:Y:S01]  /*1a00*/  FFMA.FTZ R163, R134, R115, R163 ;  /* 0x0000007386a37223 */ /* 0x000fe200000100a3 */
[----:B------:R-:W-:Y:S01]  /*1a10*/  SHF.L.U32 R238, R238, 0x10, RZ ;  /* 0x00000010eeee7819 */ /* 0x000fe200000006ff */
[----:B------:R-:W-:Y:S01]  /*1a20*/  FADD.FTZ R30, R208, R30 ;  /* 0x0000001ed01e7221 */ /* 0x000fe20000010000 */
[----:B------:R-:W-:Y:S01]  /*1a30*/  FFMA.FTZ R188, R224, R208, R188 ;  /* 0x000000d0e0bc7223 */ /* 0x000fe200000100bc */
[----:B------:R-:W-:Y:S01]  /*1a40*/  FMUL.FTZ R208, R201, R97 ;  /* 0x00000061c9d07220 */ /* 0x000fe20000410000 */
[----:B------:R-:W-:-:S03]  /*1a50*/  FADD.FTZ R28, R84, R28 ;  /* 0x0000001c541c7221 */ /* 0x000fc60000010000 */
[----:B------:R-:W-:Y:S01]  /*1a60*/  FFMA.FTZ R186, R208, R84, R186 ;  /* 0x00000054d0ba7223 */ /* 0x000fe200000100ba */
[----:B----4-:R-:W-:Y:S01]  /*1a70*/  FMUL.FTZ R115, R86, R235 ;  /* 0x000000eb56737220 */ /* 0x010fe20000410000 */
[----:B------:R-:W-:Y:S01]  /*1a80*/  FADD.FTZ R86, R222, R85 ;  /* 0x00000055de567221 */ /* 0x000fe20000010000 */
[----:B------:R-:W-:Y:S02]  /*1a90*/  FMUL.FTZ R179, R89, R237 ;  /* 0x000000ed59b37220 */ /* 0x000fe40000410000 */
[----:B------:R-:W4:Y:S01]  /*1aa0*/  LDL R89, [R1+0x10] ;  /* 0x0000100001597983 */ /* 0x000f220000100800 */
[----:B------:R-:W-:Y:S01]  /*1ab0*/  FADD.FTZ R85, R217, R86 ;  /* 0x00000056d9557221 */ /* 0x000fe20000010000 */
[----:B------:R-:W-:-:S04]  /*1ac0*/  FFMA.FTZ R86, R92, R213, RZ ;  /* 0x000000d55c567223 */ /* 0x000fc800000100ff */
[----:B------:R-:W-:-:S04]  /*1ad0*/  FFMA.FTZ R86, R210, R223, R86 ;  /* 0x000000dfd2567223 */ /* 0x000fc80000010056 */
[----:B------:R-:W-:Y:S02]  /*1ae0*/  FFMA.FTZ R84, R211, R216, R86 ;  /* 0x000000d8d3547223 */ /* 0x000fe40000010056 */
[----:B------:R-:W4:Y:S01]  /*1af0*/  LDL R86, [R1] ;  /* 0x0000000001567983 */ /* 0x000f220000100800 */
[----:B--2---:R-:W-:-:S03]  /*1b00*/  FMUL.FTZ R178, R87, R238 ;  /* 0x000000ee57b27220 */ /* 0x004fc60000410000 */
[----:B------:R-:W2:Y:S01]  /*1b10*/  LDL R87, [R1+0x8] ;  /* 0x0000080001577983 */ /* 0x000ea20000100800 */
[----:B------:R-:W-:-:S04]  /*1b20*/  FADD.FTZ R85, R221, R85 ;  /* 0x00000055dd557221 */ /* 0x000fc80000010000 */
[----:B------:R-:W-:-:S04]  /*1b30*/  FADD.FTZ R85, R218, R85 ;  /* 0x00000055da557221 */ /* 0x000fc80000010000 */
[----:B------:R-:W-:Y:S01]  /*1b40*/  FADD.FTZ R85, R220, R85 ;  /* 0x00000055dc557221 */ /* 0x000fe20000010000 */
[----:B------:R-:W-:-:S03]  /*1b50*/  FFMA.FTZ R84, R212, R222, R84 ;  /* 0x000000ded4547223 */ /* 0x000fc60000010054 */
[----:B------:R-:W-:Y:S01]  /*1b60*/  FADD.FTZ R85, R205, R85 ;  /* 0x00000055cd557221 */ /* 0x000fe20000010000 */
[----:B------:R-:W-:-:S03]  /*1b70*/  SHF.L.U32 R102, R102, 0x10, RZ ;  /* 0x0000001066667819 */ /* 0x000fc600000006ff */
[----:B------:R-:W-:Y:S01]  /*1b80*/  FADD.FTZ R85, R181, R85 ;  /* 0x00000055b5557221 */ /* 0x000fe20000010000 */
[----:B------:R-:W-:-:S03]  /*1b90*/  FFMA.FTZ R84, R215, R217, R84 ;  /* 0x000000d9d7547223 */ /* 0x000fc60000010054 */
[----:B------:R-:W-:Y:S01]  /*1ba0*/  FADD.FTZ R85, R204, R85 ;  /* 0x00000055cc557221 */ /* 0x000fe20000010000 */
[----:B------:R-:W-:Y:S01]  /*1bb0*/  FFMA.FTZ R84, R219, R221, R84 ;  /* 0x000000dddb547223 */ /* 0x000fe20000010054 */
[----:B------:R-:W-:Y:S02]  /*1bc0*/  FMUL.FTZ R185, R95, R102 ;  /* 0x000000665fb97220 */ /* 0x000fe40000410000 */
[----:B------:R-:W-:Y:S01]  /*1bd0*/  FADD.FTZ R85, R180, R85 ;  /* 0x00000055b4557221 */ /* 0x000fe20000010000 */
[----:B------:R-:W-:-:S03]  /*1be0*/  FFMA.FTZ R84, R214, R218, R84 ;  /* 0x000000dad6547223 */ /* 0x000fc60000010054 */
[----:B------:R-:W-:Y:S01]  /*1bf0*/  FADD.FTZ R85, R185, R85 ;  /* 0x00000055b9557221 */ /* 0x000fe20000010000 */
[----:B------:R-:W-:Y:S01]  /*1c00*/  FMUL.FTZ R209, R201, R96 ;  /* 0x00000060c9d17220 */ /* 0x000fe20000410000 */
[----:B------:R-:W-:Y:S02]  /*1c10*/  FFMA.FTZ R84, R224, R220, R84 ;  /* 0x000000dce0547223 */ /* 0x000fe40000010054 */
[----:B------:R-:W-:Y:S02]  /*1c20*/  FADD.FTZ R85, R179, R85 ;  /* 0x00000055b3557221 */ /* 0x000fe40000010000 */
[----:B------:R-:W-:Y:S02]  /*1c30*/  FFMA.FTZ R84, R209, R205, R84 ;  /* 0x000000cdd1547223 */ /* 0x000fe40000010054 */
[----:B------:R-:W-:Y:S01]  /*1c40*/  FADD.FTZ R85, R184, R85 ;  /* 0x00000055b8557221 */ /* 0x000fe20000010000 */
[----:B------:R-:W-:Y:S01]  /*1c50*/  FMUL.FTZ R128, R201, R109 ;  /* 0x0000006dc9807220 */ /* 0x000fe20000410000 */
[----:B------:R-:W-:-:S02]  /*1c60*/  FFMA.FTZ R84, R208, R181, R84 ;  /* 0x000000b5d0547223 */ /* 0x000fc40000010054 */
[----:B------:R-:W-:Y:S01]  /*1c70*/  FADD.FTZ R85, R178, R85 ;  /* 0x00000055b2557221 */ /* 0x000fe20000010000 */
[----:B------:R-:W-:Y:S01]  /*1c80*/  FFMA.FTZ R194, R210, R206, R194 ;  /* 0x000000ced2c27223 */ /* 0x000fe200000100c2 */
[----:B------:R-:W-:Y:S01]  /*1c90*/  FADD.FTZ R144, R206, R144 ;  /* 0x00000090ce907221 */ /* 0x000fe20000010000 */
[----:B------:R-:W-:Y:S01]  /*1ca0*/  FMUL.FTZ R206, R201, R99 ;  /* 0x00000063c9ce7220 */ /* 0x000fe20000410000 */
[-C--:B------:R-:W-:Y:S01]  /*1cb0*/  FFMA.FTZ R168, R128, R139.reuse, R168 ;  /* 0x0000008b80a87223 */ /* 0x080fe200000100a8 */
[----:B------:R-:W-:Y:S01]  /*1cc0*/  FADD.FTZ R20, R139, R20 ;  /* 0x000000148b147221 */ /* 0x000fe20000010000 */
[----:B------:R-:W-:Y:S01]  /*1cd0*/  FFMA.FTZ R84, R207, R204, R84 ;  /* 0x000000cccf547223 */ /* 0x000fe20000010054 */
[----:B------:R-:W-:Y:S01]  /*1ce0*/  FADD.FTZ R85, R131, R85 ;  /* 0x0000005583557221 */ /* 0x000fe20000010000 */
[----:B---3--:R-:W-:Y:S01]  /*1cf0*/  FMUL.FTZ R139, R91, R139 ;  /* 0x0000008b5b8b7220 */ /* 0x008fe20000410000 */
[C---:B------:R-:W-:Y:S01]  /*1d00*/  FMUL.FTZ R203, R201.reuse, R203 ;  /* 0x000000cbc9cb7220 */ /* 0x040fe20000410000 */
[----:B------:R-:W-:Y:S01]  /*1d10*/  FMUL.FTZ R130, R201, R177 ;  /* 0x000000b1c9827220 */ /* 0x000fe20000410000 */
[----:B------:R-:W-:Y:S01]  /*1d20*/  FFMA.FTZ R84, R206, R180, R84 ;  /* 0x000000b4ce547223 */ /* 0x000fe20000010054 */
[----:B------:R-:W-:Y:S01]  /*1d30*/  FADD.FTZ R85, R139, R85 ;  /* 0x000000558b557221 */ /* 0x000fe20000010000 */
[----:B------:R-:W-:Y:S01]  /*1d40*/  FADD.FTZ R18, R140, R18 ;  /* 0x000000128c127221 */ /* 0x000fe20000010000 */
[-C--:B------:R-:W-:Y:S01]  /*1d50*/  FFMA.FTZ R166, R130, R140.reuse, R166 ;  /* 0x0000008c82a67223 */ /* 0x080fe200000100a6 */
[----:B------:R-:W-:Y:S01]  /*1d60*/  FFMA.FTZ R84, R203, R185, R84 ;  /* 0x000000b9cb547223 */ /* 0x000fe20000010054 */
[----:B------:R-:W-:Y:S01]  /*1d70*/  FADD.FTZ R85, R132, R85 ;  /* 0x0000005584557221 */ /* 0x000fe20000010000 */
[C---:B------:R-:W-:Y:S01]  /*1d80*/  PRMT R232, R137.reuse, 0x7632, R232 ;  /* 0x0000763289e87816 */ /* 0x040fe200000000e8 */
[----:B------:R-:W-:Y:S01]  /*1d90*/  FMUL.FTZ R140, R90, R140 ;  /* 0x0000008c5a8c7220 */ /* 0x000fe20000410000 */
[----:B------:R-:W-:Y:S01]  /*1da0*/  SHF.L.U32 R236, R137, 0x10, RZ ;  /* 0x0000001089ec7819 */ /* 0x000fe200000006ff */
[----:B------:R-:W-:Y:S01]  /*1db0*/  FMUL.FTZ R137, R201, R117 ;  /* 0x00000075c9897220 */ /* 0x000fe20000410000 */
[----:B------:R-:W-:Y:S01]  /*1dc0*/  SHF.L.U32 R176, R113, 0x10, RZ ;  /* 0x0000001071b07819 */ /* 0x000fe200000006ff */
[----:B------:R-:W-:Y:S01]  /*1dd0*/  FFMA.FTZ R84, R183, R179, R84 ;  /* 0x000000b3b7547223 */ /* 0x000fe20000010054 */
[----:B------:R-:W-:Y:S01]  /*1de0*/  FADD.FTZ R85, R140, R85 ;  /* 0x000000558c557221 */ /* 0x000fe20000010000 */
[----:B------:R-:W-:-:S02]  /*1df0*/  FMUL.FTZ R182, R201, R94 ;  /* 0x0000005ec9b67220 */ /* 0x000fc40000410000 */
[----:B------:R-:W-:Y:S01]  /*1e00*/  FADD.FTZ R16, R176, R16 ;  /* 0x00000010b0107221 */ /* 0x000fe20000010000 */
[----:B------:R-:W-:Y:S01]  /*1e10*/  FFMA.FTZ R164, R137, R176, R164 ;  /* 0x000000b089a47223 */ /* 0x000fe200000100a4 */
[----:B------:R-:W-:Y:S01]  /*1e20*/  FFMA.FTZ R84, R202, R184, R84 ;  /* 0x000000b8ca547223 */ /* 0x000fe20000010054 */
[----:B------:R-:W-:Y:S01]  /*1e30*/  FADD.FTZ R85, R135, R85 ;  /* 0x0000005587557221 */ /* 0x000fe20000010000 */
[C---:B------:R-:W-:Y:S02]  /*1e40*/  PRMT R234, R138.reuse, 0x7632, R234 ;  /* 0x000076328aea7816 */ /* 0x040fe400000000ea */
[----:B------:R-:W-:Y:S01]  /*1e50*/  SHF.L.U32 R231, R138, 0x10, RZ ;  /* 0x000000108ae77819 */ /* 0x000fe200000006ff */
[----:B------:R-:W-:Y:S01]  /*1e60*/  FMUL.FTZ R138, R201, R119 ;  /* 0x00000077c98a7220 */ /* 0x000fe20000410000 */
[----:B------:R-:W-:Y:S01]  /*1e70*/  SHF.L.U32 R177, R112, 0x10, RZ ;  /* 0x0000001070b17819 */ /* 0x000fe200000006ff */
[----:B------:R-:W-:-:S04]  /*1e80*/  FFMA.FTZ R84, R182, R178, R84 ;  /* 0x000000b2b6547223 */ /* 0x000fc80000010054 */
[----:B------:R-:W-:Y:S01]  /*1e90*/  FADD.FTZ R14, R177, R14 ;  /* 0x0000000eb10e7221 */ /* 0x000fe20000010000 */
[----:B------:R-:W-:Y:S01]  /*1ea0*/  FFMA.FTZ R162, R138, R177, R162 ;  /* 0x000000b18aa27223 */ /* 0x000fe200000100a2 */
[----:B------:R-:W-:Y:S01]  /*1eb0*/  FFMA.FTZ R84, R127, R131, R84 ;  /* 0x000000837f547223 */ /* 0x000fe20000010054 */
[----:B------:R-:W-:Y:S01]  /*1ec0*/  FMUL.FTZ R129, R201, R110 ;  /* 0x0000006ec9817220 */ /* 0x000fe20000410000 */
[----:B----4-:R-:W-:-:S04]  /*1ed0*/  FMUL.FTZ R176, R89, R176 ;  /* 0x000000b059b07220 */ /* 0x010fc80000410000 */
[----:B------:R-:W-:Y:S01]  /*1ee0*/  FADD.FTZ R85, R176, R85 ;  /* 0x00000055b0557221 */ /* 0x000fe20000010000 */
[----:B------:R-:W-:-:S03]  /*1ef0*/  SHF.L.U32 R233, R233, 0x10, RZ ;  /* 0x00000010e9e97819 */ /* 0x000fc600000006ff */
[----:B------:R-:W-:Y:S01]  /*1f00*/  FADD.FTZ R85, R136, R85 ;  /* 0x0000005588557221 */ /* 0x000fe20000010000 */
[----:B------:R-:W-:Y:S01]  /*1f10*/  FFMA.FTZ R84, R128, R139, R84 ;  /* 0x0000008b80547223 */ /* 0x000fe20000010054 */
[C---:B------:R-:W-:Y:S01]  /*1f20*/  FMUL.FTZ R117, R201.reuse, R116 ;  /* 0x00000074c9757220 */ /* 0x040fe20000410000 */
[C---:B------:R-:W-:Y:S01]  /*1f30*/  FMUL.FTZ R133, R201.reuse, R228 ;  /* 0x000000e4c9857220 */ /* 0x040fe20000410000 */
[----:B------:R-:W-:Y:S01]  /*1f40*/  FMUL.FTZ R116, R201, R123 ;  /* 0x0000007bc9747220 */ /* 0x000fe20000410000 */
[----:B------:R-:W-:Y:S01]  /*1f50*/  FFMA.FTZ R84, R129, R132, R84 ;  /* 0x0000008481547223 */ /* 0x000fe20000010054 */
[----:B------:R-:W-:Y:S01]  /*1f60*/  FMUL.FTZ R123, R86, R233 ;  /* 0x000000e9567b7220 */ /* 0x000fe20000410000 */
[----:B------:R-:W-:Y:S01]  /*1f70*/  FADD.FTZ R17, R114, R17 ;  /* 0x0000001172117221 */ /* 0x000fe20000010000 */
[----:B------:R-:W-:Y:S01]  /*1f80*/  FFMA.FTZ R165, R133, R114, R165 ;  /* 0x0000007285a57223 */ /* 0x000fe200000100a5 */
[----:B------:R-:W-:Y:S01]  /*1f90*/  SHF.L.U32 R232, R232, 0x10, RZ ;  /* 0x00000010e8e87819 */ /* 0x000fe200000006ff */
[----:B------:R-:W-:Y:S01]  /*1fa0*/  FFMA.FTZ R84, R130, R140, R84 ;  /* 0x0000008c82547223 */ /* 0x000fe20000010054 */
[----:B------:R-:W-:Y:S01]  /*1fb0*/  FMUL.FTZ R114, R252, R236 ;  /* 0x000000ecfc727220 */ /* 0x000fe20000410000 */
[----:B------:R-:W-:-:S02]  /*1fc0*/  FMUL.FTZ R113, R201, R124 ;  /* 0x0000007cc9717220 */ /* 0x000fc40000410000 */
[----:B------:R-:W-:Y:S01]  /*1fd0*/  FFMA.FTZ R84, R133, R135, R84 ;  /* 0x0000008785547223 */ /* 0x000fe20000010054 */
[----:B------:R-:W-:Y:S01]  /*1fe0*/  FMUL.FTZ R124, R251, R232 ;  /* 0x000000e8fb7c7220 */ /* 0x000fe20000410000 */
[----:B------:R-:W-:Y:S01]  /*1ff0*/  SHF.L.U32 R234, R234, 0x10, RZ ;  /* 0x00000010eaea7819 */ /* 0x000fe200000006ff */
[----:B------:R-:W-:Y:S01]  /*2000*/  FMUL.FTZ R112, R250, R231 ;  /* 0x000000e7fa707220 */ /* 0x000fe20000410000 */
[----:B------:R-:W-:Y:S01]  /*2010*/  FFMA.FTZ R84, R137, R176, R84 ;  /* 0x000000b089547223 */ /* 0x000fe20000010054 */
[----:B------:R-:W-:Y:S02]  /*2020*/  SHF.L.U32 R86, R125, 0x10, RZ ;  /* 0x000000107d567819 */ /* 0x000fe400000006ff */
[----:B------:R-:W-:Y:S01]  /*2030*/  FMUL.FTZ R125, R249, R234 ;  /* 0x000000eaf97d7220 */ /* 0x000fe20000410000 */
[----:B------:R-:W-:Y:S01]  /*2040*/  FFMA.FTZ R84, R134, R136, R84 ;  /* 0x0000008886547223 */ /* 0x000fe20000010054 */
[C---:B------:R-:W-:Y:S01]  /*2050*/  FMUL.FTZ R119, R201.reuse, R120 ;  /* 0x00000078c9777220 */ /* 0x040fe20000410000 */
[----:B------:R-:W-:Y:S01]  /*2060*/  SHF.L.U32 R230, R230, 0x10, RZ ;  /* 0x00000010e6e67819 */ /* 0x000fe200000006ff */
[----:B------:R-:W-:Y:S01]  /*2070*/  FMUL.FTZ R111, R201, R111 ;  /* 0x0000006fc96f7220 */ /* 0x000fe20000410000 */
[----:B------:R-:W-:Y:S01]  /*2080*/  FMUL.FTZ R120, R248, R126 ;  /* 0x0000007ef8787220 */ /* 0x000fe20000410000 */
[----:B------:R-:W-:-:S02]  /*2090*/  FADD.FTZ R7, R126, R7 ;  /* 0x000000077e077221 */ /* 0x000fc40000010000 */
[----:B------:R-:W-:Y:S01]  /*20a0*/  FFMA.FTZ R155, R111, R126, R155 ;  /* 0x0000007e6f9b7223 */ /* 0x000fe2000001009b */
[----:B------:R-:W-:Y:S01]  /*20b0*/  FMUL.FTZ R126, R247, R230 ;  /* 0x000000e6f77e7220 */ /* 0x000fe20000410000 */
[----:B------:R-:W-:Y:S01]  /*20c0*/  FMUL.FTZ R118, R201, R118 ;  /* 0x00000076c9767220 */ /* 0x000fe20000410000 */
[----:B------:R-:W-:Y:S01]  /*20d0*/  FMUL.FTZ R94, R246, R225 ;  /* 0x000000e1f65e7220 */ /* 0x000fe20000410000 */
[----:B------:R-:W-:Y:S01]  /*20e0*/  FFMA.FTZ R174, R206, R88, R174 ;  /* 0x00000058ceae7223 */ /* 0x000fe200000100ae */
[----:B------:R-:W-:Y:S01]  /*20f0*/  FADD.FTZ R26, R88, R26 ;  /* 0x0000001a581a7221 */ /* 0x000fe20000010000 */
[----:B------:R-:W-:Y:S01]  /*2100*/  PRMT R88, R141, 0x7632, R88 ;  /* 0x000076328d587816 */ /* 0x000fe20000000058 */
[----:B------:R-:W-:Y:S01]  /*2110*/  FMUL.FTZ R95, R245, R86 ;  /* 0x00000056f55f7220 */ /* 0x000fe20000410000 */
[----:B------:R-:W-:Y:S02]  /*2120*/  SHF.L.U32 R141, R141, 0x10, RZ ;  /* 0x000000108d8d7819 */ /* 0x000fe400000006ff */
[----:B------:R-:W-:-:S03]  /*2130*/  SHF.L.U32 R88, R88, 0x10, RZ ;  /* 0x0000001058587819 */ /* 0x000fc600000006ff */
[----:B------:R-:W-:Y:S01]  /*2140*/  FMUL.FTZ R96, R244, R141 ;  /* 0x0000008df4607220 */ /* 0x000fe20000410000 */
[C---:B------:R-:W-:Y:S01]  /*2150*/  PRMT R109, R142.reuse, 0x7632, R109 ;  /* 0x000076328e6d7816 */ /* 0x040fe2000000006d */
[----:B------:R-:W-:Y:S01]  /*2160*/  FMUL.FTZ R97, R243, R88 ;  /* 0x00000058f3617220 */ /* 0x000fe20000410000 */
[----:B------:R-:W-:Y:S01]  /*2170*/  SHF.L.U32 R142, R142, 0x10, RZ ;  /* 0x000000108e8e7819 */ /* 0x000fe200000006ff */
[----:B------:R-:W-:Y:S01]  /*2180*/  FMUL.FTZ R121, R201, R121 ;  /* 0x00000079c9797220 */ /* 0x000fe20000410000 */
[----:B------:R-:W-:-:S03]  /*2190*/  SHF.L.U32 R109, R109, 0x10, RZ ;  /* 0x000000106d6d7819 */ /* 0x000fc600000006ff */
[----:B------:R-:W-:Y:S01]  /*21a0*/  FMUL.FTZ R98, R242, R142 ;  /* 0x0000008ef2627220 */ /* 0x000fe20000410000 */
[----:B------:R-:W-:Y:S01]  /*21b0*/  PRMT R110, R143, 0x7632, R110 ;  /* 0x000076328f6e7816 */ /* 0x000fe2000000006e */
[----:B------:R-:W-:Y:S01]  /*21c0*/  FMUL.FTZ R99, R241, R109 ;  /* 0x0000006df1637220 */ /* 0x000fe20000410000 */
[----:B------:R-:W-:Y:S01]  /*21d0*/  SHF.L.U32 R143, R143, 0x10, RZ ;  /* 0x000000108f8f7819 */ /* 0x000fe200000006ff */
[----:B------:R-:W-:Y:S01]  /*21e0*/  FMUL.FTZ R122, R201, R122 ;  /* 0x0000007ac97a7220 */ /* 0x000fe20000410000 */
[----:B------:R-:W-:Y:S01]  /*21f0*/  FADD.FTZ R29, R100, R29 ;  /* 0x0000001d641d7221 */ /* 0x000fe20000010000 */
[----:B------:R-:W-:Y:S01]  /*2200*/  FFMA.FTZ R187, R209, R100, R187 ;  /* 0x00000064d1bb7223 */ /* 0x000fe200000100bb */
[----:B------:R-:W-:Y:S01]  /*2210*/  SHF.L.U32 R110, R110, 0x10, RZ ;  /* 0x000000106e6e7819 */ /* 0x000fe200000006ff */
[----:B------:R-:W-:Y:S01]  /*2220*/  FMUL.FTZ R100, R240, R143 ;  /* 0x0000008ff0647220 */ /* 0x000fe20000410000 */
[----:B------:R-:W-:Y:S01]  /*2230*/  FMUL.FTZ R93, R201, R93 ;  /* 0x0000005dc95d7220 */ /* 0x000fe20000410000 */
[----:B------:R-:W-:Y:S01]  /*2240*/  FADD.FTZ R25, R102, R25 ;  /* 0x0000001966197221 */ /* 0x000fe20000010000 */
[----:B------:R-:W-:Y:S01]  /*2250*/  FFMA.FTZ R173, R203, R102, R173 ;  /* 0x00000066cbad7223 */ /* 0x000fe200000100ad */
[----:B------:R-:W-:Y:S01]  /*2260*/  FMUL.FTZ R102, R239, R110 ;  /* 0x0000006eef667220 */ /* 0x000fe20000410000 */
[C---:B------:R-:W-:Y:S01]  /*2270*/  FMUL.FTZ R101, R201.reuse, R101 ;  /* 0x00000065c9657220 */ /* 0x040fe20000410000 */
[C---:B------:R-:W-:Y:S01]  /*2280*/  FMUL.FTZ R103, R201.reuse, R103 ;  /* 0x00000067c9677220 */ /* 0x040fe20000410000 */
[C---:B------:R-:W-:Y:S01]  /*2290*/  FMUL.FTZ R104, R201.reuse, R104 ;  /* 0x00000068c9687220 */ /* 0x040fe20000410000 */
[C---:B------:R-:W-:Y:S01]  /*22a0*/  FMUL.FTZ R105, R201.reuse, R105 ;  /* 0x00000069c9697220 */ /* 0x040fe20000410000 */
[C---:B------:R-:W-:Y:S01]  /*22b0*/  FMUL.FTZ R106, R201.reuse, R106 ;  /* 0x0000006ac96a7220 */ /* 0x040fe20000410000 */
[C---:B------:R-:W-:Y:S01]  /*22c0*/  FMUL.FTZ R107, R201.reuse, R107 ;  /* 0x0000006bc96b7220 */ /* 0x040fe20000410000 */
[----:B------:R-:W-:Y:S01]  /*22d0*/  FMUL.FTZ R108, R201, R108 ;  /* 0x0000006cc96c7220 */ /* 0x000fe20000410000 */
[----:B--2---:R-:W-:-:S04]  /*22e0*/  FMUL.FTZ R177, R87, R177 ;  /* 0x000000b157b17220 */ /* 0x004fc80000410000 */
[----:B------:R-:W-:-:S04]  /*22f0*/  FADD.FTZ R85, R177, R85 ;  /* 0x00000055b1557221 */ /* 0x000fc80000010000 */
[----:B------:R-:W-:-:S04]  /*2300*/  FADD.FTZ R85, R115, R85 ;  /* 0x0000005573557221 */ /* 0x000fc80000010000 */
[----:B------:R-:W-:-:S04]  /*2310*/  FADD.FTZ R85, R85, R123 ;  /* 0x0000007b55557221 */ /* 0x000fc80000010000 */
[----:B------:R-:W-:-:S04]  /*2320*/  FADD.FTZ R85, R85, R114 ;  /* 0x0000007255557221 */ /* 0x000fc80000010000 */
[----:B------:R-:W-:Y:S01]  /*2330*/  FADD.FTZ R85, R85, R124 ;  /* 0x0000007c55557221 */ /* 0x000fe20000010000 */
[----:B------:R-:W-:-:S03]  /*2340*/  FFMA.FTZ R87, R138, R177, R84 ;  /* 0x000000b18a577223 */ /* 0x000fc60000010054 */
[----:B------:R-:W-:-:S04]  /*2350*/  FADD.FTZ R85, R85, R112 ;  /* 0x0000007055557221 */ /* 0x000fc80000010000 */
        /* <DEDUP_REMOVED lines=48> */
[----:B------:R-:W-:Y:S01]  /*2660*/  BSSY.RECONVERGENT B0, `(.L_x_5608) ;  /* 0x0000021000007945 */ /* 0x000fe20003800200 */
        /* <DEDUP_REMOVED lines=12> */
[----:B------:R-:W-:Y:S01]  /*2730*/  FFMA.FTZ R160, R118, R233, R160 ;  /* 0x000000e976a07223 */ /* 0x000fe200000100a0 */
[----:B------:R-:W-:Y:S01]  /*2740*/  FADD.FTZ R12, R233, R12 ;  /* 0x0000000ce90c7221 */ /* 0x000fe20000010000 */
[----:B------:R-:W-:Y:S01]  /*2750*/  FFMA.FTZ R158, R116, R232, R158 ;  /* 0x000000e8749e7223 */ /* 0x000fe2000001009e */
[----:B------:R-:W-:Y:S01]  /*2760*/  FADD.FTZ R10, R232, R10 ;  /* 0x0000000ae80a7221 */ /* 0x000fe20000010000 */
[----:B------:R-:W-:Y:S01]  /*2770*/  FADD.FTZ R8, R234, R8 ;  /* 0x00000008ea087221 */ /* 0x000fe20000010000 */
[----:B------:R-:W-:Y:S01]  /*2780*/  FFMA.FTZ R156, R121, R234, R156 ;  /* 0x000000ea799c7223 */ /* 0x000fe2000001009c */
[----:B------:R-:W-:Y:S01]  /*2790*/  FADD.FTZ R5, R225, R5 ;  /* 0x00000005e1057221 */ /* 0x000fe20000010000 */
[----:B------:R-:W-:Y:S01]  /*27a0*/  FADD.FTZ R6, R230, R6 ;  /* 0x00000006e6067221 */ /* 0x000fe20000010000 */
[----:B------:R-:W-:Y:S01]  /*27b0*/  FFMA.FTZ R154, R122, R230, R154 ;  /* 0x000000e67a9a7223 */ /* 0x000fe2000001009a */
[----:B------:R-:W-:Y:S01]  /*27c0*/  FFMA.FTZ R153, R93, R225, R153 ;  /* 0x000000e15d997223 */ /* 0x000fe20000010099 */
        /* <DEDUP_REMOVED lines=10> */
.L_x_5609:
[----:B------:R-:W-:Y:S05]  /*2870*/  BSYNC.RECONVERGENT B0 ;  /* 0x0000000000007941 */ /* 0x000fea0003800200 */
.L_x_5608:
[----:B------:R-:W1:Y:S08]  /*2880*/  S2UR UR5, SR_CgaCtaId ;  /* 0x00000000000579c3 */ /* 0x000e700000008800 */
[----:B------:R-:W-:Y:S01]  /*2890*/  BAR.SYNC.DEFER_BLOCKING 0x0 ;  /* 0x0000000000007b1d */ /* 0x000fe20000010000 */
[----:B------:R-:W-:Y:S01]  /*28a0*/  FFMA.FTZ R152, R101, R86, R152 ;  /* 0x0000005665987223 */ /* 0x000fe20000010098 */
[----:B------:R-:W-:Y:S01]  /*28b0*/  FADD.FTZ R4, R86, R4 ;  /* 0x0000000456047221 */ /* 0x000fe20000010000 */
[----:B------:R-:W-:Y:S01]  /*28c0*/  FFMA.FTZ R150, R104, R88, R150 ;  /* 0x0000005868967223 */ /* 0x000fe20000010096 */
[----:B------:R-:W-:Y:S01]  /*28d0*/  FADD.FTZ R2, R88, R2 ;  /* 0x0000000258027221 */ /* 0x000fe20000010000 */
[----:B------:R-:W-:Y:S01]  /*28e0*/  FFMA.FTZ R148, R106, R109, R148 ;  /* 0x0000006d6a947223 */ /* 0x000fe20000010094 */
[----:B------:R-:W-:Y:S01]  /*28f0*/  UMOV UR4, 0x400 ;  /* 0x0000040000047882 */ /* 0x000fe20000000000 */
[----:B------:R-:W-:Y:S01]  /*2900*/  FADD.FTZ R198, R109, R198 ;  /* 0x000000c66dc67221 */ /* 0x000fe20000010000 */
[----:B------:R-:W-:Y:S01]  /*2910*/  FFMA.FTZ R146, R108, R110, R146 ;  /* 0x0000006e6c927223 */ /* 0x000fe20000010092 */
[----:B------:R-:W-:Y:S01]  /*2920*/  FADD.FTZ R227, R110, R227 ;  /* 0x000000e36ee37221 */ /* 0x000fe20000010000 */
[----:B------:R-:W-:Y:S01]  /*2930*/  FADD.FTZ R3, R141, R3 ;  /* 0x000000038d037221 */ /* 0x000fe20000010000 */
[----:B------:R-:W-:Y:S01]  /*2940*/  FFMA.FTZ R151, R103, R141, R151 ;  /* 0x0000008d67977223 */ /* 0x000fe20000010097 */
[----:B------:R-:W-:Y:S01]  /*2950*/  FADD.FTZ R197, R142, R197 ;  /* 0x000000c58ec57221 */ /* 0x000fe20000010000 */
[----:B------:R-:W-:Y:S01]  /*2960*/  FFMA.FTZ R149, R105, R142, R149 ;  /* 0x0000008e69957223 */ /* 0x000fe20000010095 */
[----:B------:R-:W-:Y:S01]  /*2970*/  FADD.FTZ R199, R143, R199 ;  /* 0x000000c78fc77221 */ /* 0x000fe20000010000 */
[----:B------:R-:W-:Y:S01]  /*2980*/  FFMA.FTZ R147, R107, R143, R147 ;  /* 0x0000008f6b937223 */ /* 0x000fe20000010093 */
[----:B-1----:R-:W-:-:S04]  /*2990*/  ULEA UR4, UR5, UR4, 0x18 ;  /* 0x0000000405047291 */ /* 0x002fc8000f8ec0ff */
[----:B------:R-:W-:Y:S02]  /*29a0*/  UIADD3 UR5, UPT, UPT, UR4, 0x5020, URZ ;  /* 0x0000502004057890 */ /* 0x000fe4000fffe0ff */
[----:B------:R-:W-:-:S09]  /*29b0*/  @!UP1 UIADD3 UR5, UPT, UPT, UR4, 0x5000, URZ ;  /* 0x0000500004059890 */ /* 0x000fd2000fffe0ff */
[----:B0-----:R-:W0:Y:S01]  /*29c0*/  LDS.128 R84, [UR5] ;  /* 0x00000005ff547984 */ /* 0x001e220008000c00 */
[----:B------:R-:W-:Y:S02]  /*29d0*/  UIADD3 UR5, UPT, UPT, UR4, 0x5030, URZ ;  /* 0x0000503004057890 */ /* 0x000fe4000fffe0ff */
[----:B------:R-:W-:-:S09]  /*29e0*/  @!UP1 UIADD3 UR5, UPT, UPT, UR4, 0x5010, URZ ;  /* 0x0000501004059890 */ /* 0x000fd2000fffe0ff */
        /* <DEDUP_REMOVED lines=11> */
[----:B------:R-:W-:Y:S01]  /*2aa0*/  FSEL R110, R86, RZ, !P3 ;  /* 0x000000ff566e7208 */ /* 0x000fe20005800000 */
        /* <DEDUP_REMOVED lines=8> */
[----:B------:R-:W-:Y:S01]  /*2b30*/  FADD.FTZ R220, R220, -R87 ;  /* 0x80000057dcdc7221 */ /* 0x000fe20000010000 */
[-CC-:B------:R-:W-:Y:S01]  /*2b40*/  FFMA.FTZ R87, R212, R109.reuse, R110.reuse ;  /* 0x0000006dd4577223 */ /* 0x180fe2000001006e */
[----:B------:R-:W-:Y:S01]  /*2b50*/  FADD.FTZ R85, R218, -R85 ;  /* 0x80000055da557221 */ /* 0x000fe20000010000 */
[-CC-:B------:R-:W-:Y:S01]  /*2b60*/  FFMA.FTZ R210, R210, R109.reuse, R110.reuse ;  /* 0x0000006dd2d27223 */ /* 0x180fe2000001006e */
[----:B------:R-:W-:Y:S01]  /*2b70*/  FFMA.FTZ R211, R211, R109, R110 ;  /* 0x0000006dd3d37223 */ /* 0x000fe2000001006e */
[----:B------:R-:W-:Y:S01]  /*2b80*/  FADD.FTZ R222, R222, -R87 ;  /* 0x80000057dede7221 */ /* 0x000fe20000010000 */
[C---:B-----5:R-:W-:Y:S01]  /*2b90*/  FFMA.FTZ R85, R201.reuse, R85, R42 ;  /* 0x00000055c9557223 */ /* 0x060fe2000001002a */
[----:B------:R-:W-:Y:S01]  /*2ba0*/  FFMA.FTZ R87, R201, R220, R43 ;  /* 0x000000dcc9577223 */ /* 0x000fe2000001002b */
[----:B------:R-:W-:Y:S01]  /*2bb0*/  FFMA.FTZ R86, R219, R109, R110 ;  /* 0x0000006ddb567223 */ /* 0x000fe2000001006e */
[----:B------:R-:W-:Y:S01]  /*2bc0*/  FADD.FTZ R92, R213, -R92 ;  /* 0x8000005cd55c7221 */ /* 0x000fe20000010000 */
[-C--:B------:R-:W-:Y:S01]  /*2bd0*/  FMUL.FTZ R85, R85, R200.reuse ;  /* 0x000000c855557220 */ /* 0x080fe20000410000 */
[----:B------:R-:W-:Y:S01]  /*2be0*/  FMUL.FTZ R88, R87, R200 ;  /* 0x000000c857587220 */ /* 0x000fe20000410000 */
[----:B------:R-:W-:Y:S01]  /*2bf0*/  FADD.FTZ R217, R217, -R84 ;  /* 0x80000054d9d97221 */ /* 0x000fe20000010000 */
[----:B------:R-:W-:Y:S01]  /*2c00*/  FADD.FTZ R210, R223, -R210 ;  /* 0x800000d2dfd27221 */ /* 0x000fe20000010000 */
[----:B------:R-:W-:Y:S01]  /*2c10*/  FADD.FTZ R211, R216, -R211 ;  /* 0x800000d3d8d37221 */ /* 0x000fe20000010000 */
[----:B------:R-:W-:Y:S01]  /*2c20*/  FADD.FTZ R84, R221, -R86 ;  /* 0x80000056dd547221 */ /* 0x000fe20000010000 */
[----:B------:R-:W-:Y:S01]  /*2c30*/  F2FP.BF16.F32.PACK_AB R87, R88, R85 ;  /* 0x000000555857723e */ /* 0x000fe200000010ff */
[C---:B------:R-:W-:Y:S01]  /*2c40*/  FFMA.FTZ R89, R201.reuse, R92, R36 ;  /* 0x0000005cc9597223 */ /* 0x040fe20000010024 */
[C---:B------:R-:W-:Y:S01]  /*2c50*/  FFMA.FTZ R85, R201.reuse, R210, R37 ;  /* 0x000000d2c9557223 */ /* 0x040fe20000010025 */
        /* <DEDUP_REMOVED lines=9> */
[----:B------:R-:W-:-:S03]  /*2cf0*/  FMUL.FTZ R89, R85, R200 ;  /* 0x000000c855597220 */ /* 0x000fc60000410000 */
[----:B------:R-:W-:Y:S02]  /*2d00*/  F2FP.BF16.F32.PACK_AB R86, R141, R86 ;  /* 0x000000568d56723e */ /* 0x000fe400000010ff */
[----:B------:R-:W-:Y:S02]  /*2d10*/  F2FP.BF16.F32.PACK_AB R85, R88, R211 ;  /* 0x000000d35855723e */ /* 0x000fe400000010ff */
[----:B------:R-:W-:Y:S01]  /*2d20*/  F2FP.BF16.F32.PACK_AB R84, R89, R84 ;  /* 0x000000545954723e */ /* 0x000fe200000010ff */
[----:B------:R-:W-:Y:S06]  /*2d30*/  BRA `(.L_x_5612) ;  /* 0x0000000000907947 */ /* 0x000fec0003800000 */
.L_x_5611:
[-CC-:B------:R-:W-:Y:S01]  /*2d40*/  FFMA.FTZ R77, R212, R109.reuse, R110.reuse ;  /* 0x0000006dd44d7223 */ /* 0x180fe2000001006e */
[-CC-:B------:R-:W-:Y:S01]  /*2d50*/  FFMA.FTZ R76, R215, R109.reuse, R110.reuse ;  /* 0x0000006dd74c7223 */ /* 0x180fe2000001006e */
[-CC-:B------:R-:W-:Y:S01]  /*2d60*/  FFMA.FTZ R78, R219, R109.reuse, R110.reuse ;  /* 0x0000006ddb4e7223 */ /* 0x180fe2000001006e */
[-CC-:B------:R-:W-:Y:S01]  /*2d70*/  FFMA.FTZ R79, R224, R109.reuse, R110.reuse ;  /* 0x0000006de04f7223 */ /* 0x180fe2000001006e */
[----:B------:R-:W-:Y:S01]  /*2d80*/  FADD.FTZ R222, R222, -R77 ;  /* 0x8000004ddede7221 */ /* 0x000fe20000010000 */
[----:B------:R-:W-:Y:S01]  /*2d90*/  FFMA.FTZ R77, R214, R109, R110 ;  /* 0x0000006dd64d7223 */ /* 0x000fe2000001006e */
[----:B------:R-:W-:Y:S01]  /*2da0*/  FADD.FTZ R217, R217, -R76 ;  /* 0x8000004cd9d97221 */ /* 0x000fe20000010000 */
[----:B------:R-:W-:Y:S01]  /*2db0*/  FADD.FTZ R84, R221, -R78 ;  /* 0x8000004edd547221 */ /* 0x000fe20000010000 */
[----:B------:R-:W-:Y:S01]  /*2dc0*/  FADD.FTZ R220, R220, -R79 ;  /* 0x8000004fdcdc7221 */ /* 0x000fe20000010000 */
[----:B------:R-:W-:Y:S01]  /*2dd0*/  FADD.FTZ R77, R218, -R77 ;  /* 0x8000004dda4d7221 */ /* 0x000fe20000010000 */
[C---:B-----5:R-:W-:Y:S01]  /*2de0*/  FFMA.FTZ R76, R201.reuse, R217, R40 ;  /* 0x000000d9c94c7223 */ /* 0x060fe20000010028 */
[-CC-:B------:R-:W-:Y:S01]  /*2df0*/  FFMA.FTZ R80, R92, R109.reuse, R110.reuse ;  /* 0x0000006d5c507223 */ /* 0x180fe2000001006e */
[----:B------:R-:W-:Y:S01]  /*2e00*/  FFMA.FTZ R210, R210, R109, R110 ;  /* 0x0000006dd2d27223 */ /* 0x000fe2000001006e */
[C---:B------:R-:W-:Y:S01]  /*2e10*/  FFMA.FTZ R78, R201.reuse, R77, R42 ;  /* 0x0000004dc94e7223 */ /* 0x040fe2000001002a */
[----:B------:R-:W-:Y:S01]  /*2e20*/  FFMA.FTZ R77, R201, R84, R41 ;  /* 0x00000054c94d7223 */ /* 0x000fe20000010029 */
[----:B------:R-:W-:Y:S01]  /*2e30*/  FFMA.FTZ R211, R211, R109, R110 ;  /* 0x0000006dd3d37223 */ /* 0x000fe2000001006e */
[----:B------:R-:W-:Y:S01]  /*2e40*/  FFMA.FTZ R79, R201, R220, R43 ;  /* 0x000000dcc94f7223 */ /* 0x000fe2000001002b */
[-C--:B------:R-:W-:Y:S01]  /*2e50*/  FMUL.FTZ R86, R76, R200.reuse ;  /* 0x000000c84c567220 */ /* 0x080fe20000410000 */
[-C--:B------:R-:W-:Y:S01]  /*2e60*/  FMUL.FTZ R83, R77, R200.reuse ;  /* 0x000000c84d537220 */ /* 0x080fe20000410000 */
[----:B------:R-:W-:Y:S01]  /*2e70*/  FADD.FTZ R80, R213, -R80 ;  /* 0x80000050d5507221 */ /* 0x000fe20000010000 */
[----:B------:R-:W-:Y:S01]  /*2e80*/  FADD.FTZ R81, R223, -R210 ;  /* 0x800000d2df517221 */ /* 0x000fe20000010000 */
[----:B------:R-:W-:Y:S01]  /*2e90*/  FADD.FTZ R82, R216, -R211 ;  /* 0x800000d3d8527221 */ /* 0x000fe20000010000 */
[-C--:B------:R-:W-:Y:S01]  /*2ea0*/  FMUL.FTZ R87, R78, R200.reuse ;  /* 0x000000c84e577220 */ /* 0x080fe20000410000 */
[----:B------:R-:W-:Y:S01]  /*2eb0*/  FMUL.FTZ R84, R79, R200 ;  /* 0x000000c84f547220 */ /* 0x000fe20000410000 */
[----:B------:R-:W-:Y:S01]  /*2ec0*/  F2FP.BF16.F32.PACK_AB R86, R83, R86 ;  /* 0x000000565356723e */ /* 0x000fe200000010ff */
[C---:B------:R-:W-:Y:S01]  /*2ed0*/  FFMA.FTZ R82, R201.reuse, R82, R38 ;  /* 0x00000052c9527223 */ /* 0x040fe20000010026 */
[C---:B------:R-:W-:Y:S01]  /*2ee0*/  FFMA.FTZ R83, R201.reuse, R222, R39 ;  /* 0x000000dec9537223 */ /* 0x040fe20000010027 */
[C---:B------:R-:W-:Y:S01]  /*2ef0*/  FFMA.FTZ R80, R201.reuse, R80, R36 ;  /* 0x00000050c9507223 */ /* 0x040fe20000010024 */
[----:B------:R-:W-:Y:S01]  /*2f00*/  FFMA.FTZ R81, R201, R81, R37 ;  /* 0x00000051c9517223 */ /* 0x000fe20000010025 */
[----:B------:R-:W-:Y:S01]  /*2f10*/  F2FP.BF16.F32.PACK_AB R87, R84, R87 ;  /* 0x000000575457723e */ /* 0x000fe200000010ff */
[-C--:B------:R-:W-:Y:S01]  /*2f20*/  FMUL.FTZ R85, R82, R200.reuse ;  /* 0x000000c852557220 */ /* 0x080fe20000410000 */
[-C--:B------:R-:W-:Y:S01]  /*2f30*/  FMUL.FTZ R88, R83, R200.reuse ;  /* 0x000000c853587220 */ /* 0x080fe20000410000 */
[-C--:B------:R-:W-:Y:S01]  /*2f40*/  FMUL.FTZ R84, R80, R200.reuse ;  /* 0x000000c850547220 */ /* 0x080fe20000410000 */
[----:B------:R-:W-:-:S03]  /*2f50*/  FMUL.FTZ R89, R81, R200 ;  /* 0x000000c851597220 */ /* 0x000fc60000410000 */
[----:B------:R-:W-:Y:S02]  /*2f60*/  F2FP.BF16.F32.PACK_AB R85, R88, R85 ;  /* 0x000000555855723e */ /* 0x000fe400000010ff */
[----:B------:R-:W-:-:S07]  /*2f70*/  F2FP.BF16.F32.PACK_AB R84, R89, R84 ;  /* 0x000000545954723e */ /* 0x000fce00000010ff */
.L_x_5612:
[----:B------:R-:W-:Y:S01]  /*2f80*/  ISETP.NE.U32.AND P1, PT, RZ, UR14, PT ;  /* 0x0000000eff007c0c */ /* 0x000fe2000bf25070 */
[----:B------:R-:W0:Y:S03]  /*2f90*/  LDC.64 R142, c[0x0][0x468] ;  /* 0x00011a00ff8e7b82 */ /* 0x000e260000000a00 */
[----:B------:R-:W-:-:S13]  /*2fa0*/  ISETP.NE.AND.EX P1, PT, RZ, UR15, PT, P1 ;  /* 0x0000000fff007c0c */ /* 0x000fda000bf25310 */
[----:B------:R-:W1:Y:S02]  /*2fb0*/  @P1 LDC.64 R88, c[0x0][0x478] ;  /* 0x00011e00ff581b82 */ /* 0x000e640000000a00 */
[----:B-1----:R-:W-:-:S05]  /*2fc0*/  @P1 IMAD.WIDE.U32 R88, R196, 0x20, R88 ;  /* 0x00000020c4581825 */ /* 0x002fca00078e0058 */
[----:B------:R-:W-:Y:S04]  /*2fd0*/  @P1 STG.E.128 desc[UR6][R88.64], R80 ;  /* 0x0000005058001986 */ /* 0x000fe8000c101d06 */
[----:B------:R0:W-:Y:S02]  /*2fe0*/  @P1 STG.E.128 desc[UR6][R88.64+0x10], R76 ;  /* 0x0000104c58001986 */ /* 0x0001e4000c101d06 */
[----:B0-----:R-:W-:-:S05]  /*2ff0*/  IMAD.WIDE.U32 R88, R196, 0x10, R142 ;  /* 0x00000010c4587825 */ /* 0x001fca00078e008e */
[----:B------:R0:W-:Y:S01]  /*3000*/  STG.E.128 desc[UR6][R88.64], R84 ;  /* 0x0000005458007986 */ /* 0x0001e2000c101d06 */
[----:B------:R-:W-:Y:S05]  /*3010*/  @!P1 BRA `(.L_x_5613) ;  /* 0x0000000000949947 */ /* 0x000fea0003800000 */
[-CC-:B------:R-:W-:Y:S01]  /*3020*/  FFMA.FTZ R77, R206, R109.reuse, R110.reuse ;  /* 0x0000006dce4d7223 */ /* 0x180fe2000001006e */
[-CC-:B------:R-:W-:Y:S01]  /*3030*/  FFMA.FTZ R76, R209, R109.reuse, R110.reuse ;  /* 0x0000006dd14c7223 */ /* 0x180fe2000001006e */
[-CC-:B------:R-:W-:Y:S01]  /*3040*/  FFMA.FTZ R208, R208, R109.reuse, R110.reuse ;  /* 0x0000006dd0d07223 */ /* 0x180fe2000001006e */
[-CC-:B------:R-:W-:Y:S01]  /*3050*/  FFMA.FTZ R207, R207, R109.reuse, R110.reuse ;  /* 0x0000006dcfcf7223 */ /* 0x180fe2000001006e */
[----:B------:R-:W-:Y:S01]  /*3060*/  FADD.FTZ R180, R180, -R77 ;  /* 0x8000004db4b47221 */ /* 0x000fe20000010000 */
        /* <DEDUP_REMOVED lines=9> */
[----:B0-----:R-:W-:Y:S01]  /*3100*/  FADD.FTZ R84, R179, -R80 ;  /* 0x80000050b3547221 */ /* 0x001fe20000010000 */
[----:B------:R-:W-:Y:S01]  /*3110*/  FADD.FTZ R178, R178, -R79 ;  /* 0x8000004fb2b27221 */ /* 0x000fe20000010000 */
[C---:B------:R-:W-:Y:S01]  /*3120*/  FFMA.FTZ R80, R201.reuse, R76, R44 ;  /* 0x0000004cc9507223 */ /* 0x040fe2000001002c */
[C---:B------:R-:W-:Y:S01]  /*3130*/  FFMA.FTZ R78, R201.reuse, R77, R50 ;  /* 0x0000004dc94e7223 */ /* 0x040fe20000010032 */
        /* <DEDUP_REMOVED lines=14> */
[----:B------:R-:W-:-:S02]  /*3220*/  F2FP.BF16.F32.PACK_AB R87, R90, R87 ;  /* 0x000000575a57723e */ /* 0x000fc400000010ff */
[----:B------:R-:W-:Y:S02]  /*3230*/  F2FP.BF16.F32.PACK_AB R86, R91, R86 ;  /* 0x000000565b56723e */ /* 0x000fe400000010ff */
[----:B------:R-:W-:Y:S02]  /*3240*/  F2FP.BF16.F32.PACK_AB R85, R88, R85 ;  /* 0x000000555855723e */ /* 0x000fe400000010ff */
[----:B------:R-:W-:Y:S01]  /*3250*/  F2FP.BF16.F32.PACK_AB R84, R89, R84 ;  /* 0x000000545954723e */ /* 0x000fe200000010ff */
[----:B------:R-:W-:Y:S06]  /*3260*/  BRA `(.L_x_5614) ;  /* 0x0000000000907947 */ /* 0x000fec0003800000 */
.L_x_5613:
[-CC-:B0-----:R-:W-:Y:S01]  /*3270*/  FFMA.FTZ R85, R206, R109.reuse, R110.reuse ;  /* 0x0000006dce557223 */ /* 0x181fe2000001006e */
[-CC-:B------:R-:W-:Y:S01]  /*3280*/  FFMA.FTZ R84, R209, R109.reuse, R110.reuse ;  /* 0x0000006dd1547223 */ /* 0x180fe2000001006e */
[-CC-:B------:R-:W-:Y:S01]  /*3290*/  FFMA.FTZ R86, R183, R109.reuse, R110.reuse ;  /* 0x0000006db7567223 */ /* 0x180fe2000001006e */
[-CC-:B------:R-:W-:Y:S01]  /*32a0*/  FFMA.FTZ R208, R208, R109.reuse, R110.reuse ;  /* 0x0000006dd0d07223 */ /* 0x180fe2000001006e */
[----:B------:R-:W-:Y:S01]  /*32b0*/  FADD.FTZ R180, R180, -R85 ;  /* 0x80000055b4b47221 */ /* 0x000fe20000010000 */
        /* <DEDUP_REMOVED lines=26> */
[----:B------:R-:W-:-:S02]  /*3460*/  FMUL.FTZ R89, R85, R200 ;  /* 0x000000c855597220 */ /* 0x000fc40000410000 */
[----:B------:R-:W-:Y:S02]  /*3470*/  F2FP.BF16.F32.PACK_AB R86, R91, R86 ;  /* 0x000000565b56723e */ /* 0x000fe400000010ff */
[----:B------:R-:W-:Y:S02]  /*3480*/  F2FP.BF16.F32.PACK_AB R87, R141, R90 ;  /* 0x0000005a8d57723e */ /* 0x000fe400000010ff */
[----:B------:R-:W-:Y:S02]  /*3490*/  F2FP.BF16.F32.PACK_AB R85, R88, R207 ;  /* 0x000000cf5855723e */ /* 0x000fe400000010ff */
[----:B------:R-:W-:-:S07]  /*34a0*/  F2FP.BF16.F32.PACK_AB R84, R89, R84 ;  /* 0x000000545954723e */ /* 0x000fce00000010ff */
.L_x_5614:
[----:B------:R-:W0:Y:S01]  /*34b0*/  @P1 LDC.64 R88, c[0x0][0x478] ;  /* 0x00011e00ff581b82 */ /* 0x000e220000000a00 */
[----:B------:R-:W-:-:S05]  /*34c0*/  IADD3 R91, PT, PT, R196, 0x80, RZ ;  /* 0x00000080c45b7810 */ /* 0x000fca0007ffe0ff */
[----:B0-----:R-:W-:-:S04]  /*34d0*/  @P1 IMAD.WIDE.U32 R88, R91, 0x20, R88 ;  /* 0x000000205b581825 */ /* 0x001fc800078e0058 */
[----:B------:R-:W-:Y:S01]  /*34e0*/  IMAD.WIDE.U32 R90, R91, 0x10, R142 ;  /* 0x000000105b5a7825 */ /* 0x000fe200078e008e */
[----:B------:R0:W-:Y:S04]  /*34f0*/  @P1 STG.E.128 desc[UR6][R88.64], R80 ;  /* 0x0000005058001986 */ /* 0x0001e8000c101d06 */
[----:B------:R0:W-:Y:S04]  /*3500*/  @P1 STG.E.128 desc[UR6][R88.64+0x10], R76 ;  /* 0x0000104c58001986 */ /* 0x0001e8000c101d06 */
[----:B------:R0:W-:Y:S01]  /*3510*/  STG.E.128 desc[UR6][R90.64], R84 ;  /* 0x000000545a007986 */ /* 0x0001e2000c101d06 */
[----:B------:R-:W-:Y:S05]  /*3520*/  @!P1 BRA `(.L_x_5615) ;  /* 0x0000000000949947 */ /* 0x000fea0003800000 */
[-CC-:B0-----:R-:W-:Y:S01]  /*3530*/  FFMA.FTZ R77, R130, R109.reuse, R110.reuse ;  /* 0x0000006d824d7223 */ /* 0x181fe2000001006e */
        /* <DEDUP_REMOVED lines=36> */
.L_x_5615:
        /* <DEDUP_REMOVED lines=35> */
[----:B------:R-:W-:-:S07]  /*39b0*/  F2FP.BF16.F32.PACK_AB R84, R89, R84 ;  /* 0x000000545954723e */ /* 0x000fce00000010ff */
.L_x_5616:
        /* <DEDUP_REMOVED lines=45> */
.L_x_5617:
        /* <DEDUP_REMOVED lines=36> */
.L_x_5618:
        /* <DEDUP_REMOVED lines=8> */
[-CC-:B------:R-:W-:Y:S01]  /*3f50*/  FFMA.FTZ R93, R93, R109.reuse, R110.reuse ;  /* 0x0000006d5d5d7223 */ /* 0x180fe2000001006e */
[-CC-:B0-----:R-:W-:Y:S01]  /*3f60*/  FFMA.FTZ R76, R101, R109.reuse, R110.reuse ;  /* 0x0000006d654c7223 */ /* 0x181fe2000001006e */
        /* <DEDUP_REMOVED lines=35> */
.L_x_5619:
        /* <DEDUP_REMOVED lines=36> */
.L_x_5620:
[----:B------:R-:W0:Y:S01]  /*43e0*/  @P1 LDC.64 R88, c[0x0][0x478] ;  /* 0x00011e00ff581b82 */ /* 0x000e220000000a00 */
[----:B------:R-:W-:-:S05]  /*43f0*/  IADD3 R91, PT, PT, R196, 0x200, RZ ;  /* 0x00000200c45b7810 */ /* 0x000fca0007ffe0ff */
[----:B0-----:R-:W-:-:S04]  /*4400*/  @P1 IMAD.WIDE.U32 R88, R91, 0x20, R88 ;  /* 0x000000205b581825 */ /* 0x001fc800078e0058 */
[----:B------:R-:W-:Y:S01]  /*4410*/  IMAD.WIDE.U32 R90, R91, 0x10, R142 ;  /* 0x000000105b5a7825 */ /* 0x000fe200078e008e */
[----:B------:R1:W-:Y:S04]  /*4420*/  @P1 STG.E.128 desc[UR6][R88.64], R80 ;  /* 0x0000005058001986 */ /* 0x0003e8000c101d06 */
[----:B------:R1:W-:Y:S04]  /*4430*/  @P1 STG.E.128 desc[UR6][R88.64+0x10], R76 ;  /* 0x0000104c58001986 */ /* 0x0003e8000c101d06 */
[----:B------:R1:W-:Y:S01]  /*4440*/  STG.E.128 desc[UR6][R90.64], R84 ;  /* 0x000000545a007986 */ /* 0x0003e2000c101d06 */
[----:B------:R-:W-:Y:S05]  /*4450*/  BRA `(.L_x_5621) ;  /* 0x00000018005c7947 */ /* 0x000fea0003800000 */
.L_x_5610:
[----:B------:R-:W-:-:S04]  /*4460*/  ISETP.NE.U32.AND P1, PT, RZ, UR14, PT ;  /* 0x0000000eff007c0c */ /* 0x000fc8000bf25070 */
[----:B------:R-:W-:-:S13]  /*4470*/  ISETP.NE.AND.EX P1, PT, RZ, UR15, PT, P1 ;  /* 0x0000000fff007c0c */ /* 0x000fda000bf25310 */
[----:B------:R-:W-:Y:S05]  /*4480*/  @P1 BRA `(.L_x_5622) ;  /* 0x0000000000941947 */ /* 0x000fea0003800000 */
        /* <DEDUP_REMOVED lines=8> */
[-CC-:B------:R-:W-:Y:S01]  /*4510*/  FFMA.FTZ R84, R215, R109.reuse, R110.reuse ;  /* 0x0000006dd7547223 */ /* 0x180fe2000001006e */
[----:B------:R-:W-:Y:S01]  /*4520*/  FADD.FTZ R222, R222, -R85 ;  /* 0x80000055dede7221 */ /* 0x000fe20000010000 */
[C---:B------:R-:W-:Y:S01]  /*4530*/  FMUL.FTZ R85, R201.reuse, R218 ;  /* 0x000000dac9557220 */ /* 0x040fe20000410000 */
[----:B------:R-:W-:Y:S01]  /*4540*/  FMUL.FTZ R87, R201, R220 ;  /* 0x000000dcc9577220 */ /* 0x000fe20000410000 */
        /* <DEDUP_REMOVED lines=25> */
.L_x_5622:
        /* <DEDUP_REMOVED lines=14> */
[----:B------:R-:W-:Y:S01]  /*47c0*/  FFMA.FTZ R211, R211, R109, R110 ;  /* 0x0000006dd3d37223 */ /* 0x000fe2000001006e */
[C---:B------:R-:W-:Y:S01]  /*47d0*/  FMUL.FTZ R78, R201.reuse, R218 ;  /* 0x000000dac94e7220 */ /* 0x040fe20000410000 */
[----:B------:R-:W-:Y:S01]  /*47e0*/  FMUL.FTZ R79, R201, R220 ;  /* 0x000000dcc94f7220 */ /* 0x000fe20000410000 */
        /* <DEDUP_REMOVED lines=8> */
[C---:B------:R-:W-:Y:S01]  /*4870*/  FMUL.FTZ R82, R201.reuse, R82 ;  /* 0x00000052c9527220 */ /* 0x040fe20000410000 */
[C---:B------:R-:W-:Y:S01]  /*4880*/  FMUL.FTZ R83, R201.reuse, R222 ;  /* 0x000000dec9537220 */ /* 0x040fe20000410000 */
[C---:B------:R-:W-:Y:S01]  /*4890*/  FMUL.FTZ R80, R201.reuse, R80 ;  /* 0x00000050c9507220 */ /* 0x040fe20000410000 */
[----:B------:R-:W-:Y:S01]  /*48a0*/  FMUL.FTZ R81, R201, R81 ;  /* 0x00000051c9517220 */ /* 0x000fe20000410000 */
[----:B------:R-:W-:Y:S01]  /*48b0*/  F2FP.BF16.F32.PACK_AB R87, R84, R87 ;  /* 0x000000575457723e */ /* 0x000fe200000010ff */
[-C--:B------:R-:W-:Y:S01]  /*48c0*/  FMUL.FTZ R85, R82, R200.reuse ;  /* 0x000000c852557220 */ /* 0x080fe20000410000 */
[-C--:B------:R-:W-:Y:S01]  /*48d0*/  FMUL.FTZ R88, R83, R200.reuse ;  /* 0x000000c853587220 */ /* 0x080fe20000410000 */
[-C--:B------:R-:W-:Y:S01]  /*48e0*/  FMUL.FTZ R84, R80, R200.reuse ;  /* 0x000000c850547220 */ /* 0x080fe20000410000 */
[----:B------:R-:W-:-:S03]  /*48f0*/  FMUL.FTZ R89, R81, R200 ;  /* 0x000000c851597220 */ /* 0x000fc60000410000 */
[----:B------:R-:W-:Y:S02]  /*4900*/  F2FP.BF16.F32.PACK_AB R85, R88, R85 ;  /* 0x000000555855723e */ /* 0x000fe400000010ff */
[----:B------:R-:W-:-:S07]  /*4910*/  F2FP.BF16.F32.PACK_AB R84, R89, R84 ;  /* 0x000000545954723e */ /* 0x000fce00000010ff */
.L_x_5623:
[----:B------:R-:W0:Y:S08]  /*4920*/  @P1 LDC.64 R88, c[0x0][0x478] ;  /* 0x00011e00ff581b82 */ /* 0x000e300000000a00 */
[----:B------:R-:W1:Y:S01]  /*4930*/  LDC.64 R142, c[0x0][0x468] ;  /* 0x00011a00ff8e7b82 */ /* 0x000e620000000a00 */
[----:B0-----:R-:W-:-:S05]  /*4940*/  @P1 IMAD.WIDE.U32 R88, R196, 0x20, R88 ;  /* 0x00000020c4581825 */ /* 0x001fca00078e0058 */
[----:B------:R-:W-:Y:S04]  /*4950*/  @P1 STG.E.128 desc[UR6][R88.64], R80 ;  /* 0x0000005058001986 */ /* 0x000fe8000c101d06 */
[----:B------:R1:W-:Y:S02]  /*4960*/  @P1 STG.E.128 desc[UR6][R88.64+0x10], R76 ;  /* 0x0000104c58001986 */ /* 0x0003e4000c101d06 */
[----:B-1----:R-:W-:-:S05]  /*4970*/  IMAD.WIDE.U32 R88, R196, 0x10, R142 ;  /* 0x00000010c4587825 */ /* 0x002fca00078e008e */
        /* <DEDUP_REMOVED lines=39> */
.L_x_5624:
        /* <DEDUP_REMOVED lines=36> */
.L_x_5625:
        /* <DEDUP_REMOVED lines=45> */
.L_x_5626:
        /* <DEDUP_REMOVED lines=36> */
.L_x_5627:
        /* <DEDUP_REMOVED lines=45> */
.L_x_5628:
        /* <DEDUP_REMOVED lines=36> */
.L_x_5629:
        /* <DEDUP_REMOVED lines=45> */
.L_x_5630:
        /* <DEDUP_REMOVED lines=36> */
.L_x_5631:
[----:B------:R-:W0:Y:S01]  /*5d60*/  @P1 LDC.64 R88, c[0x0][0x478] ;  /* 0x00011e00ff581b82 */ /* 0x000e220000000a00 */
[----:B------:R-:W-:-:S05]  /*5d70*/  IADD3 R91, PT, PT, R196, 0x200, RZ ;  /* 0x00000200c45b7810 */ /* 0x000fca0007ffe0ff */
[----:B0-----:R-:W-:-:S04]  /*5d80*/  @P1 IMAD.WIDE.U32 R88, R91, 0x20, R88 ;  /* 0x000000205b581825 */ /* 0x001fc800078e0058 */
[----:B------:R-:W-:Y:S01]  /*5d90*/  IMAD.WIDE.U32 R90, R91, 0x10, R142 ;  /* 0x000000105b5a7825 */ /* 0x000fe200078e008e */
[----:B------:R0:W-:Y:S04]  /*5da0*/  @P1 STG.E.128 desc[UR6][R88.64], R80 ;  /* 0x0000005058001986 */ /* 0x0001e8000c101d06 */
[----:B------:R0:W-:Y:S04]  /*5db0*/  @P1 STG.E.128 desc[UR6][R88.64+0x10], R76 ;  /* 0x0000104c58001986 */ /* 0x0001e8000c101d06 */
[----:B------:R0:W-:Y:S02]  /*5dc0*/  STG.E.128 desc[UR6][R90.64], R84 ;  /* 0x000000545a007986 */ /* 0x0001e4000c101d06 */
.L_x_5621:
[----:B01----:R-:W0:Y:S01]  /*5dd0*/  LDC.64 R84, c[0x0][0x380] ;  /* 0x0000e000ff547b82 */ /* 0x003e220000000a00 */
[----:B------:R-:W-:Y:S01]  /*5de0*/  UPLOP3.LUT UP1, UPT, UPT, UPT, UP1, 0x40, 0x4 ;  /* 0x000000000004789c */ /* 0x000fe20003f2e810 */
[----:B0-----:R-:W-:-:S04]  /*5df0*/  IADD3 R0, PT, PT, R0, R84, RZ ;  /* 0x0000005400007210 */ /* 0x001fc80007ffe0ff */
[----:B------:R-:W-:-:S13]  /*5e00*/  ISETP.GE.AND P1, PT, R0, R85, PT ;  /* 0x000000550000720c */ /* 0x000fda0003f26270 */
[----:B------:R-:W-:Y:S05]  /*5e10*/  @!P1 BRA `(.L_x_5632) ;  /* 0xffffffac00789947 */ /* 0x000fea000383ffff */
        /* <DEDUP_REMOVED lines=78> */
[----:B------:R-:W-:-:S07]  /*6300*/  MOV R71, R146 ;  /* 0x0000009200477202 */ /* 0x000fce0000000f00 */
.L_x_5607:
        /* <DEDUP_REMOVED lines=30> */
.L_x_5633:
        /* <DEDUP_REMOVED lines=9> */
.L_x_19335:


//--------------------- .text._ZN10layer_norm13ln_bwd_kernelINS_13Kernel_traitsI13__nv_bfloat16S2_fS2_fjLj5120ELj1ELj1ELj4ELj16ENS_18Kernel_traits_baseILj5120ES2_S2_fS2_fjLj128EEEEELb0ELb0ELb1ELb0EEEvNS_9BwdParamsE --------------------------
	.section	.text._ZN10layer_norm13ln_bwd_kernelINS_13Kernel_traitsI13__nv_bfloat16S2_fS2_fjLj5120ELj1ELj1ELj4ELj16ENS_18Kernel_traits_baseILj5120ES2_S2_fS2_fjLj128EEEEELb0ELb0ELb1ELb0EEEvNS_9BwdParamsE,"ax",@progbits
	.align	128
        .global         _ZN10layer_norm13ln_bwd_kernelINS_13Kernel_traitsI13__nv_bfloat16S2_fS2_fjLj5120ELj1ELj1ELj4ELj16ENS_18Kernel_traits_baseILj5120ES2_S2_fS2_fjLj128EEEEELb0ELb0ELb1ELb0EEEvNS_9BwdParamsE
        .type           _ZN10layer_norm13ln_bwd_kernelINS_13Kernel_traitsI13__nv_bfloat16S2_fS2_fjLj5120ELj1ELj1ELj4ELj16ENS_18Kernel_traits_baseILj5120ES2_S2_fS2_fjLj128EEEEELb0ELb0ELb1ELb0EEEvNS_9BwdParamsE,@function
        .size           _ZN10layer_norm13ln_bwd_kernelINS_13Kernel_traitsI13__nv_bfloat16S2_fS2_fjLj5120ELj1ELj1ELj4ELj16ENS_18Kernel_traits_baseILj5120ES2_S2_fS2_fjLj128EEEEELb0ELb0ELb1ELb0EEEvNS_9BwdParamsE,(.L_x_19336 - _ZN10layer_norm13ln_bwd_kernelINS_13Kernel_traitsI13__nv_bfloat16S2_fS2_fjLj5120ELj1ELj1ELj4ELj16ENS_18Kernel_traits_baseILj5120ES2_S2_fS2_fjLj128EEEEELb0ELb0ELb1ELb0EEEvNS_9BwdParamsE)
        .other          _ZN10layer_norm13ln_bwd_kernelINS_13Kernel_traitsI13__nv_bfloat16S2_fS2_fjLj5120ELj1ELj1ELj4ELj16ENS_18Kernel_traits_baseILj5120ES2_S2_fS2_fjLj128EEEEELb0ELb0ELb1ELb0EEEvNS_9BwdParamsE,@"STO_CUDA_ENTRY STV_DEFAULT"
_ZN10layer_norm13ln_bwd_kernelINS_13Kernel_traitsI13__nv_bfloat16S2_fS2_fjLj5120ELj1ELj1ELj4ELj16ENS_18Kernel_traits_baseILj5120ES2_S2_fS2_fjLj128EEEEELb0ELb0ELb1ELb0EEEvNS_9BwdParamsE:
.text._ZN10layer_norm13ln_bwd_kernelINS_13Kernel_traitsI13__nv_bfloat16S2_fS2_fjLj5120ELj1ELj1ELj4ELj16ENS_18Kernel_traits_baseILj5120ES2_S2_fS2_fjLj128EEEEELb0ELb0ELb1ELb0EEEvNS_9BwdParamsE:
[----:B------:R-:W0:Y:S01]  /*0000*/  LDC R1, c[0x0][0x37c] ;  /* 0x0000df00ff017b82 */ /* 0x000e220000000800 */
[----:B------:R-:W1:Y:S01]  /*0010*/  S2R R4, SR_TID.X ;  /* 0x0000000000047919 */ /* 0x000e620000002100 */
[----:B------:R-:W2:Y:S01]  /*0020*/  LDCU UR4, c[0x0][0x388] ;  /* 0x00007100ff0477ac */ /* 0x000ea20008000800 */
[----:B0-----:R-:W-:Y:S01]  /*0030*/  IADD3 R1, PT, PT, R1, -0x18, RZ ;  /* 0xffffffe801017810 */ /* 0x001fe20007ffe0ff */
[----:B------:R-:W0:Y:S01]  /*0040*/  LDCU.64 UR10, c[0x0][0x358] ;  /* 0x00006b00ff0a77ac */ /* 0x000e220008000a00 */
[----:B------:R-:W3:Y:S01]  /*0050*/  LDCU UR5, c[0x0][0x384] ;  /* 0x00007080ff0577ac */ /* 0x000ee20008000800 */
[----:B--2---:R-:W-:-:S04]  /*0060*/  MOV R2, UR4 ;  /* 0x0000000400027c02 */ /* 0x004fc80008000f00 */
[----:B------:R-:W-:Y:S01]  /*0070*/  SHF.R.S32.HI R0, RZ, 0x1f, R2 ;  /* 0x0000001fff007819 */ /* 0x000fe20000011402 */
[----:B------:R2:W-:Y:S03]  /*0080*/  STL [R1+0x4], R2 ;  /* 0x0000040201007387 */ /* 0x0005e60000100800 */
[----:B------:R-:W-:Y:S02]  /*0090*/  LEA.HI R0, R0, R2, RZ, 0x3 ;  /* 0x0000000200007211 */ /* 0x000fe400078f18ff */
[----:B-1----:R-:W-:Y:S02]  /*00a0*/  LOP3.LUT R5, R4, 0x7f, RZ, 0x3c, !PT ;  /* 0x0000007f04057812 */ /* 0x002fe400078e3cff */
[----:B------:R-:W-:Y:S02]  /*00b0*/  MOV R17, R4 ;  /* 0x0000000400117202 */ /* 0x000fe40000000f00 */
[----:B------:R-:W-:-:S04]  /*00c0*/  LEA.HI.SX32 R5, R0, R5, 0x1d ;  /* 0x0000000500057211 */ /* 0x000fc800078feaff */
[C---:B------:R-:W-:Y:S02]  /*00d0*/  ISETP.GE.U32.AND P4, PT, R5.reuse, 0x80, PT ;  /* 0x000000800500780c */ /* 0x040fe40003f86070 */
[C---:B------:R-:W-:Y:S02]  /*00e0*/  ISETP.GE.U32.AND P0, PT, R5.reuse, 0x100, PT ;  /* 0x000001000500780c */ /* 0x040fe40003f06070 */
[C---:B------:R-:W-:Y:S02]  /*00f0*/  ISETP.GE.U32.AND P1, PT, R5.reuse, 0x180, PT ;  /* 0x000001800500780c */ /* 0x040fe40003f26070 */
[C---:B------:R-:W-:Y:S02]  /*0100*/  ISETP.GE.U32.AND P2, PT, R5.reuse, 0x200, PT ;  /* 0x000002000500780c */ /* 0x040fe40003f46070 */
[----:B------:R-:W-:Y:S01]  /*0110*/  ISETP.GE.U32.AND P3, PT, R5, 0x280, PT ;  /* 0x000002800500780c */ /* 0x000fe20003f66070 */
[----:B------:R-:W1:Y:S01]  /*0120*/  S2UR UR4, SR_CTAID.X ;  /* 0x00000000000479c3 */ /* 0x000e620000002500 */
[----:B------:R-:W-:-:S02]  /*0130*/  P2R R182, PR, RZ, 0x10 ;  /* 0x00000010ffb67803 */ /* 0x000fc40000000000 */
[----:B------:R-:W-:-:S05]  /*0140*/  P2R R180, PR, RZ, 0x8 ;  /* 0x00000008ffb47803 */ /* 0x000fca0000000000 */
[----:B--2---:R-:W2:Y:S08]  /*0150*/  @P4 LDC.64 R2, c[0x0][0x3d0] ;  /* 0x0000f400ff024b82 */ /* 0x004eb00000000a00 */
[----:B------:R-:W4:Y:S08]  /*0160*/  @P0 LDC.64 R6, c[0x0][0x3d0] ;  /* 0x0000f400ff060b82 */ /* 0x000f300000000a00 */
[----:B------:R-:W3:Y:S08]  /*0170*/  @P1 LDC.64 R10, c[0x0][0x3d0] ;  /* 0x0000f400ff0a1b82 */ /* 0x000ef00000000a00 */
[----:B------:R-:W1:Y:S01]  /*0180*/  @P2 LDC.64 R12, c[0x0][0x3d0] ;  /* 0x0000f400ff0c2b82 */ /* 0x000e620000000a00 */
[C---:B--2---:R-:W-:Y:S01]  /*0190*/  @P4 IMAD.WIDE.U32 R2, R17.reuse, 0x10, R2 ;  /* 0x0000001011024825 */ /* 0x044fe200078e0002 */
[----:B------:R-:W-:-:S04]  /*01a0*/  @P4 LOP3.LUT R17, R17, 0x80, RZ, 0xfc, !PT ;  /* 0x0000008011114812 */ /* 0x000fc800078efcff */
[----:B0-----:R0:W5:Y:S01]  /*01b0*/  @P4 LDG.E.128 R32, desc[UR10][R2.64] ;  /* 0x0000000a02204981 */ /* 0x001162000c1e1d00 */
[C---:B----4-:R-:W-:Y:S01]  /*01c0*/  @P0 IMAD.WIDE.U32 R8, R17.reuse, 0x10, R6 ;  /* 0x0000001011080825 */ /* 0x050fe200078e0006 */
[----:B------:R-:W-:Y:S01]  /*01d0*/  @P0 IADD3 R17, PT, PT, R17, 0x80, RZ ;  /* 0x0000008011110810 */ /* 0x000fe20007ffe0ff */
[----:B------:R-:W2:Y:S03]  /*01e0*/  @P3 LDC.64 R14, c[0x0][0x3d0] ;  /* 0x0000f400ff0e3b82 */ /* 0x000ea60000000a00 */
[----:B------:R0:W5:Y:S01]  /*01f0*/  @P0 LDG.E.128 R36, desc[UR10][R8.64] ;  /* 0x0000000a08240981 */ /* 0x000162000c1e1d00 */
[C---:B---3--:R-:W-:Y:S01]  /*0200*/  @P1 IMAD.WIDE.U32 R10, R17.reuse, 0x10, R10 ;  /* 0x00000010110a1825 */ /* 0x048fe200078e000a */
[----:B------:R-:W-:-:S04]  /*0210*/  @P1 IADD3 R17, PT, PT, R17, 0x80, RZ ;  /* 0x0000008011111810 */ /* 0x000fc80007ffe0ff */
[----:B------:R0:W5:Y:S01]  /*0220*/  @P1 LDG.E.128 R40, desc[UR10][R10.64] ;  /* 0x0000000a0a281981 */ /* 0x000162000c1e1d00 */
[C---:B-1----:R-:W-:Y:S01]  /*0230*/  @P2 IMAD.WIDE.U32 R12, R17.reuse, 0x10, R12 ;  /* 0x00000010110c2825 */ /* 0x042fe200078e000c */
        /* <DEDUP_REMOVED lines=46> */
[----:B0-----:R-:W-:Y:S06]  /*0520*/  @P3 BRA `(.L_x_5634) ;  /* 0x0000009000743947 */ /* 0x001fec0003800000 */
        /* <DEDUP_REMOVED lines=46> */
.L_x_5748:
[----:B0-----:R-:W0:Y:S08]  /*0810*/  LDC.64 R2, c[0x0][0x3f8] ;  /* 0x0000fe00ff027b82 */ /* 0x001e300000000a00 */
[----:B-123--:R-:W1:Y:S08]  /*0820*/  LDC.64 R20, c[0x0][0x3c8] ;  /* 0x0000f200ff147b82 */ /* 0x00ee700000000a00 */
[----:B------:R-:W2:Y:S01]  /*0830*/  LDC.64 R176, c[0x0][0x3f0] ;  /* 0x0000fc00ffb07b82 */ /* 0x000ea20000000a00 */
[----:B0-----:R-:W-:-:S06]  /*0840*/  IMAD.WIDE R2, R4, 0x4, R2 ;  /* 0x0000000404027825 */ /* 0x001fcc00078e0202 */
[----:B------:R-:W3:Y:S01]  /*0850*/  LDG.E R3, desc[UR10][R2.64] ;  /* 0x0000000a02037981 */ /* 0x000ee2000c1e1900 */
[----:B-1----:R-:W-:-:S04]  /*0860*/  IMAD.WIDE R20, R4, 0x4, R20 ;  /* 0x0000000404147825 */ /* 0x002fc800078e0214 */
[----:B--2---:R-:W-:Y:S01]  /*0870*/  IMAD.WIDE R176, R4, 0x4, R176 ;  /* 0x0000000404b07825 */ /* 0x004fe200078e02b0 */
[----:B-----5:R0:W5:Y:S04]  /*0880*/  LDG.E R2, desc[UR10][R20.64] ;  /* 0x0000000a14027981 */ /* 0x020168000c1e1900 */
[----:B------:R-:W2:Y:S01]  /*0890*/  LDG.E R20, desc[UR10][R176.64] ;  /* 0x0000000ab0147981 */ /* 0x000ea2000c1e1900 */
[----:B------:R-:W-:Y:S01]  /*08a0*/  BSSY.RECONVERGENT B0, `(.L_x_5635) ;  /* 0x0000233000007945 */ /* 0x000fe20003800200 */
[----:B------:R-:W-:Y:S01]  /*08b0*/  HFMA2 R216, -RZ, RZ, 0, 0 ;  /* 0x00000000ffd87431 */ /* 0x000fe200000001ff */
[----:B------:R-:W-:Y:S02]  /*08c0*/  MOV R215, RZ ;  /* 0x000000ff00d77202 */ /* 0x000fe40000000f00 */
[----:B---3--:R-:W-:Y:S01]  /*08d0*/  ISETP.GE.AND P3, PT, R3, 0x1, PT ;  /* 0x000000010300780c */ /* 0x008fe20003f66270 */
[----:B--2---:R0:W-:-:S12]  /*08e0*/  STL [R1+0xc], R20 ;  /* 0x00000c1401007387 */ /* 0x0041d80000100800 */
[----:B------:R-:W-:Y:S05]  /*08f0*/  @!P3 BRA `(.L_x_5636) ;  /* 0x000000200014b947 */ /* 0x000fea0003800000 */
[----:B0-----:R-:W0:Y:S08]  /*0900*/  LDC.64 R20, c[0x0][0x3c0] ;  /* 0x0000f000ff147b82 */ /* 0x001e300000000a00 */
[----:B------:R-:W1:Y:S01]  /*0910*/  LDC R178, c[0x0][0x388] ;  /* 0x0000e200ffb27b82 */ /* 0x000e620000000800 */
[----:B0-----:R-:W-:-:S06]  /*0920*/  IMAD.WIDE R20, R4, 0x4, R20 ;  /* 0x0000000404147825 */ /* 0x001fcc00078e0214 */
[----:B------:R0:W2:Y:S01]  /*0930*/  LDG.E R21, desc[UR10][R20.64] ;  /* 0x0000000a14157981 */ /* 0x0000a2000c1e1900 */
[----:B------:R-:W-:Y:S01]  /*0940*/  IADD3 R177, PT, PT, R3, -0x1, RZ ;  /* 0xffffffff03b17810 */ /* 0x000fe20007ffe0ff */
[----:B-1----:R-:W-:Y:S01]  /*0950*/  IMAD R176, R4, R178, RZ ;  /* 0x000000b204b07224 */ /* 0x002fe200078e02ff */
[C---:B------:R-:W-:Y:S01]  /*0960*/  ISETP.GE.U32.AND P6, PT, R5.reuse, 0x80, PT ;  /* 0x000000800500780c */ /* 0x040fe20003fc6070 */
[----:B------:R-:W0:Y:S01]  /*0970*/  S2R R180, SR_TID.X ;  /* 0x0000000000b47919 */ /* 0x000e220000002100 */
[----:B------:R-:W-:Y:S01]  /*0980*/  ISETP.NE.AND P0, PT, RZ, UR9, PT ;  /* 0x00000009ff007c0c */ /* 0x000fe2000bf05270 */
[----:B------:R-:W-:Y:S01]  /*0990*/  BSSY.RECONVERGENT B1, `(.L_x_5637) ;  /* 0x0000072000017945 */ /* 0x000fe20003800200 */
[C---:B------:R-:W-:Y:S01]  /*09a0*/  ISETP.GE.U32.AND P5, PT, R5.reuse, 0x100, PT ;  /* 0x000001000500780c */ /* 0x040fe20003fa6070 */
[----:B------:R1:W-:Y:S01]  /*09b0*/  STL [R1+0x4], R178 ;  /* 0x000004b201007387 */ /* 0x0003e20000100800 */
[C---:B------:R-:W-:Y:S02]  /*09c0*/  ISETP.GE.U32.AND P1, PT, R5.reuse, 0x180, PT ;  /* 0x000001800500780c */ /* 0x040fe40003f26070 */
[----:B------:R-:W-:-:S02]  /*09d0*/  ISETP.GE.U32.AND P2, PT, R5, 0x200, PT ;  /* 0x000002000500780c */ /* 0x000fc40003f46070 */
[----:B------:R-:W-:Y:S02]  /*09e0*/  ISETP.GE.U32.AND P4, PT, R5, 0x280, PT ;  /* 0x000002800500780c */ /* 0x000fe40003f86070 */
[----:B------:R-:W-:Y:S02]  /*09f0*/  MOV R216, RZ ;  /* 0x000000ff00d87202 */ /* 0x000fe40000000f00 */
[----:B------:R-:W-:Y:S01]  /*0a00*/  MOV R215, RZ ;  /* 0x000000ff00d77202 */ /* 0x000fe20000000f00 */
[----:B-1----:R-:W-:Y:S01]  /*0a10*/  IMAD R178, R177, R178, RZ ;  /* 0x000000b2b1b27224 */ /* 0x002fe200078e02ff */
[----:B------:R-:W-:-:S04]  /*0a20*/  SHF.R.S32.HI R177, RZ, 0x1f, R176 ;  /* 0x0000001fffb17819 */ /* 0x000fc800000114b0 */
[----:B------:R-:W-:Y:S02]  /*0a30*/  LEA.HI R177, R177, R176, RZ, 0x3 ;  /* 0x000000b0b1b17211 */ /* 0x000fe400078f18ff */
[----:B------:R-:W-:-:S04]  /*0a40*/  SHF.R.S32.HI R179, RZ, 0x1f, R178 ;  /* 0x0000001fffb37819 */ /* 0x000fc800000114b2 */
[----:B------:R-:W-:Y:S02]  /*0a50*/  LEA.HI R179, R179, R178, RZ, 0x3 ;  /* 0x000000b2b3b37211 */ /* 0x000fe400078f18ff */
[-C--:B0-----:R-:W-:Y:S02]  /*0a60*/  LEA.HI.SX32 R20, R177, R180.reuse, 0x1d ;  /* 0x000000b4b1147211 */ /* 0x081fe400078feaff */
[----:B------:R-:W-:-:S03]  /*0a70*/  LEA.HI.SX32 R214, R179, R180, 0x1d ;  /* 0x000000b4b3d67211 */ /* 0x000fc600078feaff */
[----:B------:R0:W-:Y:S01]  /*0a80*/  STL [R1+0x8], R20 ;  /* 0x0000081401007387 */ /* 0x0001e20000100800 */
[----:B--2---:R-:W-:Y:S01]  /*0a90*/  FSEL R21, R21, RZ, !P0 ;  /* 0x000000ff15157208 */ /* 0x004fe20004000000 */
[----:B0-----:R-:W-:Y:S06]  /*0aa0*/  @!P6 BRA `(.L_x_5638) ;  /* 0x000000040080e947 */ /* 0x001fec0003800000 */
        /* <DEDUP_REMOVED lines=8> */
[----:B------:R-:W-:-:S13]  /*0b30*/  ISETP.NE.AND.EX P0, PT, RZ, UR13, PT, P0 ;  /* 0x0000000dff007c0c */ /* 0x000fda000bf05300 */
[----:B------:R-:W0:Y:S01]  /*0b40*/  @P0 LDC.64 R210, c[0x0][0x438] ;  /* 0x00010e00ffd20b82 */ /* 0x000e220000000a00 */
[----:B------:R-:W-:-:S04]  /*0b50*/  PRMT R243, R32, 0x7632, R243 ;  /* 0x0000763220f37816 */ /* 0x000fc800000000f3 */
[----:B------:R-:W-:Y:S02]  /*0b60*/  SHF.L.U32 R243, R243, 0x10, RZ ;  /* 0x00000010f3f37819 */ /* 0x000fe400000006ff */
[----:B------:R-:W-:Y:S01]  /*0b70*/  PRMT R239, R33, 0x7632, R239 ;  /* 0x0000763221ef7816 */ /* 0x000fe200000000ef */
[----:B0-----:R-:W-:-:S05]  /*0b80*/  @P0 IMAD.WIDE.U32 R210, R20, 0x20, R210 ;  /* 0x0000002014d20825 */ /* 0x001fca00078e00d2 */
[----:B------:R-:W5:Y:S04]  /*0b90*/  @P0 LDG.E.128 R132, desc[UR10][R210.64] ;  /* 0x0000000ad2840981 */ /* 0x000f68000c1e1d00 */
[----:B------:R0:W5:Y:S01]  /*0ba0*/  @P0 LDG.E.128 R136, desc[UR10][R210.64+0x10] ;  /* 0x0000100ad2880981 */ /* 0x000162000c1e1d00 */
[----:B------:R-:W-:Y:S02]  /*0bb0*/  SHF.L.U32 R239, R239, 0x10, RZ ;  /* 0x00000010efef7819 */ /* 0x000fe400000006ff */
[----:B------:R-:W-:-:S04]  /*0bc0*/  PRMT R235, R34, 0x7632, R235 ;  /* 0x0000763222eb7816 */ /* 0x000fc800000000eb */
[----:B------:R-:W-:Y:S02]  /*0bd0*/  SHF.L.U32 R235, R235, 0x10, RZ ;  /* 0x00000010ebeb7819 */ /* 0x000fe400000006ff */
[----:B------:R-:W-:Y:S02]  /*0be0*/  SHF.L.U32 R225, R33, 0x10, RZ ;  /* 0x0000001021e17819 */ /* 0x000fe400000006ff */
[----:B0-----:R-:W-:Y:S02]  /*0bf0*/  SHF.L.U32 R211, R32, 0x10, RZ ;  /* 0x0000001020d37819 */ /* 0x001fe400000006ff */
[----:B------:R-:W-:Y:S02]  /*0c00*/  SHF.L.U32 R220, R34, 0x10, RZ ;  /* 0x0000001022dc7819 */ /* 0x000fe400000006ff */
[----:B------:R-:W-:Y:S02]  /*0c10*/  IADD3 R214, PT, PT, R214, 0x80, RZ ;  /* 0x00000080d6d67810 */ /* 0x000fe40007ffe0ff */
[----:B------:R-:W-:-:S02]  /*0c20*/  IADD3 R20, PT, PT, R20, 0x80, RZ ;  /* 0x0000008014147810 */ /* 0x000fc40007ffe0ff */
[----:B--2---:R-:W-:-:S04]  /*0c30*/  PRMT R0, R176, 0x7632, R0 ;  /* 0x00007632b0007816 */ /* 0x004fc80000000000 */
[----:B------:R-:W-:Y:S01]  /*0c40*/  SHF.L.U32 R0, R0, 0x10, RZ ;  /* 0x0000001000007819 */ /* 0x000fe200000006ff */
[----:B---3--:R-:W-:-:S04]  /*0c50*/  FADD.FTZ R181, -R21, R181 ;  /* 0x000000b515b57221 */ /* 0x008fc80000010100 */
[----:B-----5:R-:W-:Y:S01]  /*0c60*/  FMUL.FTZ R210, R2, R181 ;  /* 0x000000b502d27220 */ /* 0x020fe20000410000 */
[-C--:B------:R-:W-:Y:S01]  /*0c70*/  FMUL.FTZ R243, R243, R0.reuse ;  /* 0x00000000f3f37220 */ /* 0x080fe20000410000 */
[--C-:B------:R-:W-:Y:S02]  /*0c80*/  FADD.FTZ R93, R93, R0.reuse ;  /* 0x000000005d5d7221 */ /* 0x100fe40000010000 */
[----:B------:R-:W-:Y:S01]  /*0c90*/  FFMA.FTZ R53, R210, R0, R53 ;  /* 0x00000000d2357223 */ /* 0x000fe20000010035 */
[----:B------:R-:W-:Y:S01]  /*0ca0*/  PRMT R0, R177, 0x7632, R0 ;  /* 0x00007632b1007816 */ /* 0x000fe20000000000 */
[----:B------:R-:W-:-:S03]  /*0cb0*/  FADD.FTZ R183, -R21, R183 ;  /* 0x000000b715b77221 */ /* 0x000fc60000010100 */
[----:B------:R-:W-:Y:S01]  /*0cc0*/  SHF.L.U32 R0, R0, 0x10, RZ ;  /* 0x0000001000007819 */ /* 0x000fe200000006ff */
[----:B------:R-:W-:Y:S01]  /*0cd0*/  FMUL.FTZ R8, R2, R183 ;  /* 0x000000b702087220 */ /* 0x000fe20000410000 */
[----:B----4-:R-:W-:-:S03]  /*0ce0*/  FADD.FTZ R185, -R21, R185 ;  /* 0x000000b915b97221 */ /* 0x010fc60000010100 */
[-C--:B------:R-:W-:Y:S01]  /*0cf0*/  FMUL.FTZ R239, R239, R0.reuse ;  /* 0x00000000efef7220 */ /* 0x080fe20000410000 */
[----:B------:R-:W-:Y:S01]  /*0d00*/  FFMA.FTZ R55, R8, R0, R55 ;  /* 0x0000000008377223 */ /* 0x000fe20000010037 */
[--C-:B------:R-:W-:Y:S01]  /*0d10*/  FADD.FTZ R95, R95, R0.reuse ;  /* 0x000000005f5f7221 */ /* 0x100fe20000010000 */
[----:B------:R-:W-:Y:S01]  /*0d20*/  PRMT R0, R178, 0x7632, R0 ;  /* 0x00007632b2007816 */ /* 0x000fe20000000000 */
[----:B------:R-:W-:-:S03]  /*0d30*/  FMUL.FTZ R12, R2, R185 ;  /* 0x000000b9020c7220 */ /* 0x000fc60000410000 */
[----:B------:R-:W-:Y:S02]  /*0d40*/  SHF.L.U32 R0, R0, 0x10, RZ ;  /* 0x0000001000007819 */ /* 0x000fe400000006ff */
[----:B------:R-:W-:-:S03]  /*0d50*/  PRMT R181, R35, 0x7632, R181 ;  /* 0x0000763223b57816 */ /* 0x000fc600000000b5 */
[-C--:B------:R-:W-:Y:S01]  /*0d60*/  FMUL.FTZ R235, R235, R0.reuse ;  /* 0x00000000ebeb7220 */ /* 0x080fe20000410000 */
[--C-:B------:R-:W-:Y:S01]  /*0d70*/  FADD.FTZ R97, R97, R0.reuse ;  /* 0x0000000061617221 */ /* 0x100fe20000010000 */
[----:B------:R-:W-:Y:S01]  /*0d80*/  FFMA.FTZ R57, R12, R0, R57 ;  /* 0x000000000c397223 */ /* 0x000fe20000010039 */
[----:B------:R-:W-:Y:S01]  /*0d90*/  PRMT R0, R179, 0x7632, R0 ;  /* 0x00007632b3007816 */ /* 0x000fe20000000000 */
[----:B------:R-:W-:Y:S01]  /*0da0*/  FADD.FTZ R187, -R21, R187 ;  /* 0x000000bb15bb7221 */ /* 0x000fe20000010100 */
[----:B------:R-:W-:Y:S02]  /*0db0*/  SHF.L.U32 R181, R181, 0x10, RZ ;  /* 0x00000010b5b57819 */ /* 0x000fe400000006ff */
[----:B------:R-:W-:Y:S01]  /*0dc0*/  SHF.L.U32 R0, R0, 0x10, RZ ;  /* 0x0000001000007819 */ /* 0x000fe200000006ff */
[----:B------:R-:W-:-:S04]  /*0dd0*/  FMUL.FTZ R247, R2, R187 ;  /* 0x000000bb02f77220 */ /* 0x000fc80000410000 */
[-C--:B------:R-:W-:Y:S01]  /*0de0*/  FMUL.FTZ R215, R181, R0.reuse ;  /* 0x00000000b5d77220 */ /* 0x080fe20000410000 */
[----:B------:R-:W-:Y:S01]  /*0df0*/  FADD.FTZ R181, -R21, R180 ;  /* 0x000000b415b57221 */ /* 0x000fe20000010100 */
[----:B------:R-:W-:Y:S01]  /*0e00*/  FADD.FTZ R99, R99, R0 ;  /* 0x0000000063637221 */ /* 0x000fe20000010000 */
[----:B------:R-:W-:Y:S02]  /*0e10*/  FFMA.FTZ R59, R247, R0, R59 ;  /* 0x00000000f73b7223 */ /* 0x000fe4000001003b */
[----:B------:R-:W-:Y:S01]  /*0e20*/  FMUL.FTZ R0, R2, R181 ;  /* 0x000000b502007220 */ /* 0x000fe20000410000 */
[----:B------:R-:W-:Y:S01]  /*0e30*/  FADD.FTZ R181, -R21, R182 ;  /* 0x000000b615b57221 */ /* 0x000fe20000010100 */
[----:B------:R-:W-:Y:S01]  /*0e40*/  SHF.L.U32 R177, R177, 0x10, RZ ;  /* 0x00000010b1b17819 */ /* 0x000fe200000006ff */
[----:B------:R-:W-:Y:S01]  /*0e50*/  FADD.FTZ R197, -R21, R184 ;  /* 0x000000b815c57221 */ /* 0x000fe20000010100 */
[----:B------:R-:W-:Y:S01]  /*0e60*/  SHF.L.U32 R183, R176, 0x10, RZ ;  /* 0x00000010b0b77819 */ /* 0x000fe200000006ff */
[----:B------:R-:W-:-:S02]  /*0e70*/  FMUL.FTZ R188, R2, R181 ;  /* 0x000000b502bc7220 */ /* 0x000fc40000410000 */
[----:B------:R-:W-:Y:S01]  /*0e80*/  FADD.FTZ R94, R94, R177 ;  /* 0x000000b15e5e7221 */ /* 0x000fe20000010000 */
[-C--:B------:R-:W-:Y:S01]  /*0e90*/  FMUL.FTZ R225, R225, R177.reuse ;  /* 0x000000b1e1e17220 */ /* 0x080fe20000410000 */
[----:B------:R-:W-:Y:S01]  /*0ea0*/  FFMA.FTZ R54, R188, R177, R54 ;  /* 0x000000b1bc367223 */ /* 0x000fe20000010036 */
[----:B------:R-:W-:Y:S01]  /*0eb0*/  SHF.L.U32 R177, R178, 0x10, RZ ;  /* 0x00000010b2b17819 */ /* 0x000fe200000006ff */
[----:B------:R-:W-:Y:S01]  /*0ec0*/  FMUL.FTZ R211, R211, R183 ;  /* 0x000000b7d3d37220 */ /* 0x000fe20000410000 */
[----:B------:R-:W-:-:S03]  /*0ed0*/  FMUL.FTZ R197, R2, R197 ;  /* 0x000000c502c57220 */ /* 0x000fc60000410000 */
[----:B------:R-:W-:Y:S01]  /*0ee0*/  FADD.FTZ R96, R96, R177 ;  /* 0x000000b160607221 */ /* 0x000fe20000010000 */
[-C--:B------:R-:W-:Y:S01]  /*0ef0*/  FFMA.FTZ R56, R197, R177.reuse, R56 ;  /* 0x000000b1c5387223 */ /* 0x080fe20000010038 */
[----:B------:R-:W-:Y:S01]  /*0f00*/  FMUL.FTZ R220, R220, R177 ;  /* 0x000000b1dcdc7220 */ /* 0x000fe20000410000 */
[----:B------:R-:W-:Y:S01]  /*0f10*/  FADD.FTZ R176, RZ, R211 ;  /* 0x000000d3ffb07221 */ /* 0x000fe20000010000 */
[----:B------:R-:W-:-:S03]  /*0f20*/  FFMA.FTZ R177, R0, R211, RZ ;  /* 0x000000d300b17223 */ /* 0x000fc600000100ff */
[----:B------:R-:W-:Y:S01]  /*0f30*/  FADD.FTZ R176, R176, R243 ;  /* 0x000000f3b0b07221 */ /* 0x000fe20000010000 */
[----:B------:R-:W-:Y:S01]  /*0f40*/  FFMA.FTZ R177, R210, R243, R177 ;  /* 0x000000f3d2b17223 */ /* 0x000fe200000100b1 */
[----:B------:R-:W-:Y:S02]  /*0f50*/  FADD.FTZ R181, -R21, R186 ;  /* 0x000000ba15b57221 */ /* 0x000fe40000010100 */
[----:B------:R-:W-:Y:S01]  /*0f60*/  FADD.FTZ R176, R176, R225 ;  /* 0x000000e1b0b07221 */ /* 0x000fe20000010000 */
[----:B------:R-:W-:Y:S01]  /*0f70*/  FFMA.FTZ R177, R188, R225, R177 ;  /* 0x000000e1bcb17223 */ /* 0x000fe200000100b1 */
[----:B------:R-:W-:Y:S02]  /*0f80*/  FMUL.FTZ R200, R2, R181 ;  /* 0x000000b502c87220 */ /* 0x000fe40000410000 */
[----:B------:R-:W-:Y:S01]  /*0f90*/  FADD.FTZ R181, R176, R239 ;  /* 0x000000efb0b57221 */ /* 0x000fe20000010000 */
        /* <DEDUP_REMOVED lines=9> */
[----:B------:R-:W-:Y:S01]  /*1030*/  FFMA.FTZ R176, R200, R199, R177 ;  /* 0x000000c7c8b07223 */ /* 0x000fe200000100b1 */
[----:B------:R0:W-:Y:S01]  /*1040*/  STL [R1], R215 ;  /* 0x000000d701007387 */ /* 0x0001e20000100800 */
[----:B------:R-:W-:Y:S01]  /*1050*/  FADD.FTZ R92, R92, R183 ;  /* 0x000000b75c5c7221 */ /* 0x000fe20000010000 */
[----:B------:R-:W-:Y:S01]  /*1060*/  FADD.FTZ R216, R178, R215 ;  /* 0x000000d7b2d87221 */ /* 0x000fe20000010000 */
[----:B------:R-:W-:Y:S01]  /*1070*/  FFMA.FTZ R52, R0, R183, R52 ;  /* 0x000000b700347223 */ /* 0x000fe20000010034 */
[----:B------:R-:W-:Y:S01]  /*1080*/  FADD.FTZ R98, R98, R179 ;  /* 0x000000b362627221 */ /* 0x000fe20000010000 */
[----:B------:R-:W-:Y:S01]  /*1090*/  FFMA.FTZ R58, R200, R179, R58 ;  /* 0x000000b3c83a7223 */ /* 0x000fe2000001003a */
[----:B0-----:R-:W-:-:S07]  /*10a0*/  FFMA.FTZ R215, R247, R215, R176 ;  /* 0x000000d7f7d77223 */ /* 0x001fce00000100b0 */
.L_x_5638:
[----:B----4-:R-:W-:Y:S05]  /*10b0*/  BSYNC.RECONVERGENT B1 ;  /* 0x0000000000017941 */ /* 0x010fea0003800200 */
.L_x_5637:
        /* <DEDUP_REMOVED lines=12> */
[----:B------:R-:W-:Y:S02]  /*1180*/  PRMT R238, R37, 0x7632, R238 ;  /* 0x0000763225ee7816 */ /* 0x000fe400000000ee */
[----:B------:R-:W-:Y:S02]  /*1190*/  PRMT R234, R38, 0x7632, R234 ;  /* 0x0000763226ea7816 */ /* 0x000fe400000000ea */
[----:B------:R-:W-:Y:S02]  /*11a0*/  SHF.L.U32 R238, R238, 0x10, RZ ;  /* 0x00000010eeee7819 */ /* 0x000fe400000006ff */
[----:B------:R-:W-:Y:S01]  /*11b0*/  SHF.L.U32 R234, R234, 0x10, RZ ;  /* 0x00000010eaea7819 */ /* 0x000fe200000006ff */
[----:B0-----:R-:W-:-:S05]  /*11c0*/  @P0 IMAD.WIDE.U32 R22, R20, 0x20, R22 ;  /* 0x0000002014160825 */ /* 0x001fca00078e0016 */
[----:B------:R-:W5:Y:S04]  /*11d0*/  @P0 LDG.E.128 R28, desc[UR10][R22.64] ;  /* 0x0000000a161c0981 */ /* 0x000f68000c1e1d00 */
[----:B------:R0:W5:Y:S01]  /*11e0*/  @P0 LDG.E.128 R24, desc[UR10][R22.64+0x10] ;  /* 0x0000100a16180981 */ /* 0x000162000c1e1d00 */
[----:B------:R-:W-:-:S04]  /*11f0*/  PRMT R252, R39, 0x7632, R252 ;  /* 0x0000763227fc7816 */ /* 0x000fc800000000fc */
[----:B------:R-:W-:Y:S02]  /*1200*/  SHF.L.U32 R252, R252, 0x10, RZ ;  /* 0x00000010fcfc7819 */ /* 0x000fe400000006ff */
[C---:B------:R-:W-:Y:S02]  /*1210*/  SHF.L.U32 R231, R36.reuse, 0x10, RZ ;  /* 0x0000001024e77819 */ /* 0x040fe400000006ff */
[----:B------:R-:W-:Y:S02]  /*1220*/  PRMT R242, R36, 0x7632, R242 ;  /* 0x0000763224f27816 */ /* 0x000fe400000000f2 */
[----:B------:R-:W-:Y:S02]  /*1230*/  SHF.L.U32 R224, R37, 0x10, RZ ;  /* 0x0000001025e07819 */ /* 0x000fe400000006ff */
[----:B------:R-:W-:Y:S02]  /*1240*/  SHF.L.U32 R242, R242, 0x10, RZ ;  /* 0x00000010f2f27819 */ /* 0x000fe400000006ff */
[----:B------:R-:W-:-:S02]  /*1250*/  SHF.L.U32 R219, R38, 0x10, RZ ;  /* 0x0000001026db7819 */ /* 0x000fc400000006ff */
[----:B------:R-:W-:Y:S02]  /*1260*/  SHF.L.U32 R202, R39, 0x10, RZ ;  /* 0x0000001027ca7819 */ /* 0x000fe400000006ff */
[----:B------:R-:W-:Y:S02]  /*1270*/  IADD3 R214, PT, PT, R214, 0x80, RZ ;  /* 0x00000080d6d67810 */ /* 0x000fe40007ffe0ff */
[----:B------:R-:W-:Y:S02]  /*1280*/  IADD3 R20, PT, PT, R20, 0x80, RZ ;  /* 0x0000008014147810 */ /* 0x000fe40007ffe0ff */
[----:B--2---:R-:W-:-:S04]  /*1290*/  PRMT R9, R176, 0x7632, R9 ;  /* 0x00007632b0097816 */ /* 0x004fc80000000009 */
[----:B------:R-:W-:Y:S02]  /*12a0*/  SHF.L.U32 R196, R9, 0x10, RZ ;  /* 0x0000001009c47819 */ /* 0x000fe400000006ff */
[----:B------:R-:W-:Y:S01]  /*12b0*/  PRMT R9, R177, 0x7632, R9 ;  /* 0x00007632b1097816 */ /* 0x000fe20000000009 */
[----:B---3--:R-:W-:Y:S01]  /*12c0*/  FADD.FTZ R183, -R21, R183 ;  /* 0x000000b715b77221 */ /* 0x008fe20000010100 */
[----:B------:R-:W-:Y:S02]  /*12d0*/  PRMT R13, R178, 0x7632, R13 ;  /* 0x00007632b20d7816 */ /* 0x000fe4000000000d */
[----:B0-----:R-:W-:Y:S01]  /*12e0*/  SHF.L.U32 R22, R9, 0x10, RZ ;  /* 0x0000001009167819 */ /* 0x001fe200000006ff */
[----:B-----5:R-:W-:-:S04]  /*12f0*/  FMUL.FTZ R9, R2, R183 ;  /* 0x000000b702097220 */ /* 0x020fc80000410000 */
[-C--:B------:R-:W-:Y:S01]  /*1300*/  FMUL.FTZ R238, R238, R22.reuse ;  /* 0x00000016eeee7220 */ /* 0x080fe20000410000 */
[----:B----4-:R-:W-:Y:S01]  /*1310*/  FADD.FTZ R185, -R21, R185 ;  /* 0x000000b915b97221 */ /* 0x010fe20000010100 */
[----:B------:R-:W-:Y:S01]  /*1320*/  FFMA.FTZ R103, R9, R22, R103 ;  /* 0x0000001609677223 */ /* 0x000fe20000010067 */
[----:B------:R-:W-:Y:S01]  /*1330*/  FADD.FTZ R63, R63, R22 ;  /* 0x000000163f3f7221 */ /* 0x000fe20000010000 */
[----:B------:R-:W-:Y:S01]  /*1340*/  SHF.L.U32 R22, R13, 0x10, RZ ;  /* 0x000000100d167819 */ /* 0x000fe200000006ff */
[----:B------:R-:W-:Y:S01]  /*1350*/  FMUL.FTZ R13, R2, R185 ;  /* 0x000000b9020d7220 */ /* 0x000fe20000410000 */
[C---:B------:R-:W-:Y:S01]  /*1360*/  FADD.FTZ R181, -R21.reuse, R181 ;  /* 0x000000b515b57221 */ /* 0x040fe20000010100 */
[----:B------:R-:W-:Y:S02]  /*1370*/  FADD.FTZ R187, -R21, R187 ;  /* 0x000000bb15bb7221 */ /* 0x000fe40000010100 */
[-C--:B------:R-:W-:Y:S01]  /*1380*/  FMUL.FTZ R234, R234, R22.reuse ;  /* 0x00000016eaea7220 */ /* 0x080fe20000410000 */
[--C-:B------:R-:W-:Y:S01]  /*1390*/  FADD.FTZ R145, R145, R22.reuse ;  /* 0x0000001691917221 */ /* 0x100fe20000010000 */
[----:B------:R-:W-:Y:S01]  /*13a0*/  FFMA.FTZ R105, R13, R22, R105 ;  /* 0x000000160d697223 */ /* 0x000fe20000010069 */
[----:B------:R-:W-:Y:S01]  /*13b0*/  PRMT R22, R179, 0x7632, R22 ;  /* 0x00007632b3167816 */ /* 0x000fe20000000016 */
[C---:B------:R-:W-:Y:S01]  /*13c0*/  FMUL.FTZ R209, R2.reuse, R181 ;  /* 0x000000b502d17220 */ /* 0x040fe20000410000 */
[----:B------:R-:W-:-:S02]  /*13d0*/  FMUL.FTZ R246, R2, R187 ;  /* 0x000000bb02f67220 */ /* 0x000fc40000410000 */
[----:B------:R-:W-:Y:S01]  /*13e0*/  SHF.L.U32 R22, R22, 0x10, RZ ;  /* 0x0000001016167819 */ /* 0x000fe200000006ff */
[----:B------:R-:W-:Y:S01]  /*13f0*/  FADD.FTZ R181, -R21, R180 ;  /* 0x000000b415b57221 */ /* 0x000fe20000010100 */
[----:B------:R-:W-:-:S03]  /*1400*/  SHF.L.U32 R23, R176, 0x10, RZ ;  /* 0x00000010b0177819 */ /* 0x000fc600000006ff */
[-C--:B------:R-:W-:Y:S01]  /*1410*/  FMUL.FTZ R252, R252, R22.reuse ;  /* 0x00000016fcfc7220 */ /* 0x080fe20000410000 */
[----:B------:R-:W-:Y:S01]  /*1420*/  FADD.FTZ R147, R147, R22 ;  /* 0x0000001693937221 */ /* 0x000fe20000010000 */
[----:B------:R-:W-:Y:S01]  /*1430*/  FFMA.FTZ R107, R246, R22, R107 ;  /* 0x00000016f66b7223 */ /* 0x000fe2000001006b */
[----:B------:R-:W-:Y:S01]  /*1440*/  FMUL.FTZ R22, R2, R181 ;  /* 0x000000b502167220 */ /* 0x000fe20000410000 */
[----:B------:R-:W-:Y:S01]  /*1450*/  FADD.FTZ R181, -R21, R182 ;  /* 0x000000b615b57221 */ /* 0x000fe20000010100 */
[----:B------:R-:W-:Y:S01]  /*1460*/  FADD.FTZ R60, R60, R23 ;  /* 0x000000173c3c7221 */ /* 0x000fe20000010000 */
[-C--:B------:R-:W-:Y:S01]  /*1470*/  FMUL.FTZ R231, R231, R23.reuse ;  /* 0x00000017e7e77220 */ /* 0x080fe20000410000 */
[----:B------:R-:W-:Y:S01]  /*1480*/  FFMA.FTZ R100, R22, R23, R100 ;  /* 0x0000001716647223 */ /* 0x000fe20000010064 */
[----:B------:R-:W-:Y:S01]  /*1490*/  SHF.L.U32 R177, R177, 0x10, RZ ;  /* 0x00000010b1b17819 */ /* 0x000fe200000006ff */
[----:B------:R-:W-:Y:S01]  /*14a0*/  FMUL.FTZ R23, R2, R181 ;  /* 0x000000b502177220 */ /* 0x000fe20000410000 */
[----:B------:R-:W-:Y:S01]  /*14b0*/  FADD.FTZ R181, -R21, R184 ;  /* 0x000000b815b57221 */ /* 0x000fe20000010100 */
[-C--:B------:R-:W-:Y:S01]  /*14c0*/  FMUL.FTZ R242, R242, R196.reuse ;  /* 0x000000c4f2f27220 */ /* 0x080fe20000410000 */
[----:B------:R-:W-:Y:S01]  /*14d0*/  FFMA.FTZ R101, R209, R196, R101 ;  /* 0x000000c4d1657223 */ /* 0x000fe20000010065 */
[----:B------:R-:W-:Y:S01]  /*14e0*/  FADD.FTZ R62, R62, R177 ;  /* 0x000000b13e3e7221 */ /* 0x000fe20000010000 */
[-C--:B------:R-:W-:Y:S01]  /*14f0*/  FFMA.FTZ R102, R23, R177.reuse, R102 ;  /* 0x000000b117667223 */ /* 0x080fe20000010066 */
[----:B------:R-:W-:Y:S01]  /*1500*/  FMUL.FTZ R224, R224, R177 ;  /* 0x000000b1e0e07220 */ /* 0x000fe20000410000 */
[----:B------:R-:W-:Y:S01]  /*1510*/  FADD.FTZ R61, R61, R196 ;  /* 0x000000c43d3d7221 */ /* 0x000fe20000010000 */
[----:B------:R-:W-:Y:S01]  /*1520*/  SHF.L.U32 R177, R178, 0x10, RZ ;  /* 0x00000010b2b17819 */ /* 0x000fe200000006ff */
[----:B------:R-:W-:Y:S01]  /*1530*/  FMUL.FTZ R196, R2, R181 ;  /* 0x000000b502c47220 */ /* 0x000fe20000410000 */
[----:B------:R-:W-:-:S03]  /*1540*/  FFMA.FTZ R176, R22, R231, R215 ;  /* 0x000000e716b07223 */ /* 0x000fc600000100d7 */
[----:B------:R-:W-:Y:S01]  /*1550*/  FADD.FTZ R144, R144, R177 ;  /* 0x000000b190907221 */ /* 0x000fe20000010000 */
[-C--:B------:R-:W-:Y:S01]  /*1560*/  FFMA.FTZ R104, R196, R177.reuse, R104 ;  /* 0x000000b1c4687223 */ /* 0x080fe20000010068 */
[----:B------:R-:W-:Y:S01]  /*1570*/  FMUL.FTZ R219, R219, R177 ;  /* 0x000000b1dbdb7220 */ /* 0x000fe20000410000 */
[----:B------:R-:W-:Y:S01]  /*1580*/  FADD.FTZ R177, R216, R231 ;  /* 0x000000e7d8b17221 */ /* 0x000fe20000010000 */
[----:B------:R-:W-:-:S03]  /*1590*/  FFMA.FTZ R176, R209, R242, R176 ;  /* 0x000000f2d1b07223 */ /* 0x000fc600000100b0 */
[----:B------:R-:W-:Y:S01]  /*15a0*/  FADD.FTZ R177, R177, R242 ;  /* 0x000000f2b1b17221 */ /* 0x000fe20000010000 */
[----:B------:R-:W-:-:S03]  /*15b0*/  FFMA.FTZ R176, R23, R224, R176 ;  /* 0x000000e017b07223 */ /* 0x000fc600000100b0 */
[----:B------:R-:W-:-:S04]  /*15c0*/  FADD.FTZ R177, R177, R224 ;  /* 0x000000e0b1b17221 */ /* 0x000fc80000010000 */
[----:B------:R-:W-:Y:S01]  /*15d0*/  FADD.FTZ R178, R177, R238 ;  /* 0x000000eeb1b27221 */ /* 0x000fe20000010000 */
[----:B------:R-:W-:Y:S01]  /*15e0*/  FFMA.FTZ R177, R9, R238, R176 ;  /* 0x000000ee09b17223 */ /* 0x000fe200000100b0 */
[----:B------:R-:W-:Y:S01]  /*15f0*/  SHF.L.U32 R179, R179, 0x10, RZ ;  /* 0x00000010b3b37819 */ /* 0x000fe200000006ff */
[----:B------:R-:W-:Y:S01]  /*1600*/  FADD.FTZ R201, -R21, R186 ;  /* 0x000000ba15c97221 */ /* 0x000fe20000010100 */
[----:B------:R-:W-:Y:S01]  /*1610*/  FADD.FTZ R181, R178, R219 ;  /* 0x000000dbb2b57221 */ /* 0x000fe20000010000 */
[----:B------:R-:W-:Y:S02]  /*1620*/  FFMA.FTZ R176, R196, R219, R177 ;  /* 0x000000dbc4b07223 */ /* 0x000fe400000100b1 */
[----:B------:R-:W-:Y:S01]  /*1630*/  FMUL.FTZ R201, R2, R201 ;  /* 0x000000c902c97220 */ /* 0x000fe20000410000 */
        /* <DEDUP_REMOVED lines=9> */
.L_x_5640:
[----:B------:R-:W-:Y:S05]  /*16d0*/  BSYNC.RECONVERGENT B1 ;  /* 0x0000000000017941 */ /* 0x000fea0003800200 */
.L_x_5639:
[----:B------:R-:W-:Y:S04]  /*16e0*/  BSSY.RECONVERGENT B1, `(.L_x_5641) ;  /* 0x0000063000017945 */ /* 0x000fe80003800200 */
[----:B------:R-:W-:Y:S05]  /*16f0*/  @!P1 BRA `(.L_x_5642) ;  /* 0x0000000400849947 */ /* 0x000fea0003800000 */
[----:B------:R-:W0:Y:S01]  /*1700*/  LDC.64 R176, c[0x0][0x428] ;  /* 0x00010a00ffb07b82 */ /* 0x000e220000000a00 */
[----:B------:R1:W-:Y:S07]  /*1710*/  STL.64 [R1+0x10], R4 ;  /* 0x0000100401007387 */ /* 0x0003ee0000100a00 */
[----:B------:R-:W2:Y:S01]  /*1720*/  LDC.64 R180, c[0x0][0x3a8] ;  /* 0x0000ea00ffb47b82 */ /* 0x000ea20000000a00 */
[----:B0-----:R-:W-:-:S06]  /*1730*/  IMAD.WIDE.U32 R176, R214, 0x10, R176 ;  /* 0x00000010d6b07825 */ /* 0x001fcc00078e00b0 */
[----:B------:R-:W3:Y:S01]  /*1740*/  LDG.E.128 R176, desc[UR10][R176.64] ;  /* 0x0000000ab0b07981 */ /* 0x000ee2000c1e1d00 */
[----:B--2---:R-:W-:-:S05]  /*1750*/  IMAD.WIDE.U32 R180, R20, 0x20, R180 ;  /* 0x0000002014b47825 */ /* 0x004fca00078e00b4 */
[----:B------:R-:W2:Y:S04]  /*1760*/  LDG.E.128 R184, desc[UR10][R180.64] ;  /* 0x0000000ab4b87981 */ /* 0x000ea8000c1e1d00 */
[----:B------:R-:W4:Y:S01]  /*1770*/  LDG.E.128 R180, desc[UR10][R180.64+0x10] ;  /* 0x0000100ab4b47981 */ /* 0x000f22000c1e1d00 */
[----:B------:R-:W-:-:S04]  /*1780*/  ISETP.NE.U32.AND P0, PT, RZ, UR12, PT ;  /* 0x0000000cff007c0c */ /* 0x000fc8000bf05070 */
[----:B------:R-:W-:-:S13]  /*1790*/  ISETP.NE.AND.EX P0, PT, RZ, UR13, PT, P0 ;  /* 0x0000000dff007c0c */ /* 0x000fda000bf05300 */
[----:B-1----:R-:W0:Y:S02]  /*17a0*/  @P0 LDC.64 R4, c[0x0][0x438] ;  /* 0x00010e00ff040b82 */ /* 0x002e240000000a00 */
[----:B0-----:R-:W-:-:S05]  /*17b0*/  @P0 IMAD.WIDE.U32 R4, R20, 0x20, R4 ;  /* 0x0000002014040825 */ /* 0x001fca00078e0004 */
[----:B------:R0:W5:Y:S04]  /*17c0*/  @P0 LDG.E.128 R148, desc[UR10][R4.64] ;  /* 0x0000000a04940981 */ /* 0x000168000c1e1d00 */
[----:B------:R0:W5:Y:S04]  /*17d0*/  @P0 LDG.E.128 R152, desc[UR10][R4.64+0x10] ;  /* 0x0000100a04980981 */ /* 0x000168000c1e1d00 */
[----:B------:R0:W5:Y:S01]  /*17e0*/  LDL.LU.64 R4, [R1+0x10] ;  /* 0x0000100001047983 */ /* 0x0001620000300a00 */
[----:B------:R-:W-:-:S04]  /*17f0*/  PRMT R241, R40, 0x7632, R241 ;  /* 0x0000763228f17816 */ /* 0x000fc800000000f1 */
[----:B------:R-:W-:Y:S02]  /*1800*/  SHF.L.U32 R241, R241, 0x10, RZ ;  /* 0x00000010f1f17819 */ /* 0x000fe400000006ff */
[----:B------:R-:W-:-:S04]  /*1810*/  PRMT R237, R41, 0x7632, R237 ;  /* 0x0000763229ed7816 */ /* 0x000fc800000000ed */
[----:B------:R-:W-:Y:S02]  /*1820*/  SHF.L.U32 R237, R237, 0x10, RZ ;  /* 0x00000010eded7819 */ /* 0x000fe400000006ff */
[----:B------:R-:W-:-:S04]  /*1830*/  PRMT R233, R42, 0x7632, R233 ;  /* 0x000076322ae97816 */ /* 0x000fc800000000e9 */
[----:B------:R-:W-:Y:S02]  /*1840*/  SHF.L.U32 R233, R233, 0x10, RZ ;  /* 0x00000010e9e97819 */ /* 0x000fe400000006ff */
[----:B------:R-:W-:-:S04]  /*1850*/  PRMT R251, R43, 0x7632, R251 ;  /* 0x000076322bfb7816 */ /* 0x000fc800000000fb */
[----:B------:R-:W-:Y:S02]  /*1860*/  SHF.L.U32 R251, R251, 0x10, RZ ;  /* 0x00000010fbfb7819 */ /* 0x000fe400000006ff */
[----:B------:R-:W-:Y:S02]  /*1870*/  SHF.L.U32 R230, R40, 0x10, RZ ;  /* 0x0000001028e67819 */ /* 0x000fe400000006ff */
[----:B------:R-:W-:Y:S02]  /*1880*/  SHF.L.U32 R223, R41, 0x10, RZ ;  /* 0x0000001029df7819 */ /* 0x000fe400000006ff */
[----:B------:R-:W-:Y:S02]  /*1890*/  SHF.L.U32 R218, R42, 0x10, RZ ;  /* 0x000000102ada7819 */ /* 0x000fe400000006ff */
[----:B------:R-:W-:Y:S02]  /*18a0*/  SHF.L.U32 R204, R43, 0x10, RZ ;  /* 0x000000102bcc7819 */ /* 0x000fe400000006ff */
[----:B------:R-:W-:-:S02]  /*18b0*/  IADD3 R214, PT, PT, R214, 0x80, RZ ;  /* 0x00000080d6d67810 */ /* 0x000fc40007ffe0ff */
[----:B------:R-:W-:Y:S02]  /*18c0*/  IADD3 R20, PT, PT, R20, 0x80, RZ ;  /* 0x0000008014147810 */ /* 0x000fe40007ffe0ff */
[----:B---3--:R-:W-:-:S04]  /*18d0*/  PRMT R7, R176, 0x7632, R7 ;  /* 0x00007632b0077816 */ /* 0x008fc80000000007 */
[----:B------:R-:W-:Y:S01]  /*18e0*/  SHF.L.U32 R10, R7, 0x10, RZ ;  /* 0x00000010070a7819 */ /* 0x000fe200000006ff */
[----:B--2---:R-:W-:-:S04]  /*18f0*/  FADD.FTZ R185, -R21, R185 ;  /* 0x000000b915b97221 */ /* 0x004fc80000010100 */
        /* <DEDUP_REMOVED lines=12> */
[----:B------:R-:W-:-:S04]  /*19c0*/  PRMT R14, R178, 0x7632, R14 ;  /* 0x00007632b20e7816 */ /* 0x000fc8000000000e */
[----:B------:R-:W-:Y:S01]  /*19d0*/  SHF.L.U32 R16, R14, 0x10, RZ ;  /* 0x000000100e107819 */ /* 0x000fe200000006ff */
[----:B------:R-:W-:Y:S01]  /*19e0*/  FMUL.FTZ R14, R2, R181 ;  /* 0x000000b5020e7220 */ /* 0x000fe20000410000 */
[----:B------:R-:W-:-:S03]  /*19f0*/  FADD.FTZ R183, -R21, R183 ;  /* 0x000000b715b77221 */ /* 0x000fc60000010100 */
[-C--:B------:R-:W-:Y:S01]  /*1a00*/  FMUL.FTZ R233, R233, R16.reuse ;  /* 0x00000010e9e97220 */ /* 0x080fe20000410000 */
[--C-:B------:R-:W-:Y:S01]  /*1a10*/  FADD.FTZ R113, R113, R16.reuse ;  /* 0x0000001071717221 */ /* 0x100fe20000010000 */
[----:B------:R-:W-:Y:S01]  /*1a20*/  FFMA.FTZ R73, R14, R16, R73 ;  /* 0x000000100e497223 */ /* 0x000fe20000010049 */
[----:B------:R-:W-:Y:S01]  /*1a30*/  PRMT R16, R179, 0x7632, R16 ;  /* 0x00007632b3107816 */ /* 0x000fe20000000010 */
[----:B------:R-:W-:Y:S01]  /*1a40*/  FMUL.FTZ R245, R2, R183 ;  /* 0x000000b702f57220 */ /* 0x000fe20000410000 */
[----:B------:R-:W-:Y:S02]  /*1a50*/  FADD.FTZ R181, -R21, R184 ;  /* 0x000000b815b57221 */ /* 0x000fe40000010100 */
[----:B------:R-:W-:Y:S02]  /*1a60*/  SHF.L.U32 R16, R16, 0x10, RZ ;  /* 0x0000001010107819 */ /* 0x000fe400000006ff */
        /* <DEDUP_REMOVED lines=12> */
[----:B------:R-:W-:Y:S01]  /*1b30*/  FADD.FTZ R216, R216, R230 ;  /* 0x000000e6d8d87221 */ /* 0x000fe20000010000 */
[----:B------:R-:W-:Y:S01]  /*1b40*/  FFMA.FTZ R176, R16, R230, R215 ;  /* 0x000000e610b07223 */ /* 0x000fe200000100d7 */
[----:B------:R-:W-:Y:S01]  /*1b50*/  FADD.FTZ R110, R110, R177 ;  /* 0x000000b16e6e7221 */ /* 0x000fe20000010000 */
[-C--:B------:R-:W-:Y:S01]  /*1b60*/  FFMA.FTZ R70, R19, R177.reuse, R70 ;  /* 0x000000b113467223 */ /* 0x080fe20000010046 */
[----:B------:R-:W-:Y:S01]  /*1b70*/  FMUL.FTZ R223, R223, R177 ;  /* 0x000000b1dfdf7220 */ /* 0x000fe20000410000 */
        /* <DEDUP_REMOVED lines=8> */
[----:B------:R-:W-:Y:S01]  /*1c00*/  FFMA.FTZ R177, R19, R223, R176 ;  /* 0x000000df13b17223 */ /* 0x000fe200000100b0 */
[----:B------:R-:W-:Y:S02]  /*1c10*/  FADD.FTZ R203, -R21, R182 ;  /* 0x000000b615cb7221 */ /* 0x000fe40000010100 */
        /* <DEDUP_REMOVED lines=14> */
[----:B0-----:R-:W-:-:S07]  /*1d00*/  FFMA.FTZ R215, R245, R251, R176 ;  /* 0x000000fbf5d77223 */ /* 0x001fce00000100b0 */
.L_x_5642:
[----:B------:R-:W-:Y:S05]  /*1d10*/  BSYNC.RECONVERGENT B1 ;  /* 0x0000000000017941 */ /* 0x000fea0003800200 */
.L_x_5641:
        /* <DEDUP_REMOVED lines=8> */
[----:B------:R-:W2:Y:S01]  /*1da0*/  LDG.E.128 R184, desc[UR10][R180.64] ;  /* 0x0000000ab4b87981 */ /* 0x000ea2000c1e1d00 */
[----:B------:R-:W-:-:S03]  /*1db0*/  ISETP.NE.U32.AND P0, PT, RZ, UR12, PT ;  /* 0x0000000cff007c0c */ /* 0x000fc6000bf05070 */
[----:B------:R-:W4:Y:S01]  /*1dc0*/  LDG.E.128 R180, desc[UR10][R180.64+0x10] ;  /* 0x0000100ab4b47981 */ /* 0x000f22000c1e1d00 */
        /* <DEDUP_REMOVED lines=8> */
[----:B------:R-:W-:Y:S02]  /*1e50*/  PRMT R236, R45, 0x7632, R236 ;  /* 0x000076322dec7816 */ /* 0x000fe400000000ec */
[----:B------:R-:W-:Y:S02]  /*1e60*/  PRMT R232, R46, 0x7632, R232 ;  /* 0x000076322ee87816 */ /* 0x000fe400000000e8 */
[----:B------:R-:W-:Y:S02]  /*1e70*/  SHF.L.U32 R236, R236, 0x10, RZ ;  /* 0x00000010ecec7819 */ /* 0x000fe400000006ff */
[----:B------:R-:W-:Y:S02]  /*1e80*/  SHF.L.U32 R232, R232, 0x10, RZ ;  /* 0x00000010e8e87819 */ /* 0x000fe400000006ff */
[----:B------:R-:W-:-:S02]  /*1e90*/  PRMT R250, R47, 0x7632, R250 ;  /* 0x000076322ffa7816 */ /* 0x000fc400000000fa */
        /* <DEDUP_REMOVED lines=12> */
[----:B------:R-:W-:Y:S02]  /*1f60*/  FADD.FTZ R117, R117, R11 ;  /* 0x0000000b75757221 */ /* 0x000fe40000010000 */
[----:B------:R-:W-:Y:S01]  /*1f70*/  FFMA.FTZ R77, R6, R11, R77 ;  /* 0x0000000b064d7223 */ /* 0x000fe2000001004d */
[----:B------:R-:W-:Y:S01]  /*1f80*/  PRMT R11, R177, 0x7632, R11 ;  /* 0x00007632b10b7816 */ /* 0x000fe2000000000b */
[----:B------:R-:W-:Y:S01]  /*1f90*/  FADD.FTZ R187, -R21, R187 ;  /* 0x000000bb15bb7221 */ /* 0x000fe20000010100 */
[----:B------:R-:W-:Y:S02]  /*1fa0*/  PRMT R15, R178, 0x7632, R15 ;  /* 0x00007632b20f7816 */ /* 0x000fe4000000000f */
[----:B------:R-:W-:Y:S01]  /*1fb0*/  SHF.L.U32 R18, R11, 0x10, RZ ;  /* 0x000000100b127819 */ /* 0x000fe200000006ff */
[----:B------:R-:W-:Y:S01]  /*1fc0*/  FMUL.FTZ R11, R2, R187 ;  /* 0x000000bb020b7220 */ /* 0x000fe20000410000 */
[----:B----4-:R-:W-:Y:S01]  /*1fd0*/  FADD.FTZ R181, -R21, R181 ;  /* 0x000000b515b57221 */ /* 0x010fe20000010100 */
[----:B------:R-:W-:-:S02]  /*1fe0*/  PRMT R17, R179, 0x7632, R17 ;  /* 0x00007632b3117816 */ /* 0x000fc40000000011 */
[-C--:B------:R-:W-:Y:S01]  /*1ff0*/  FMUL.FTZ R236, R236, R18.reuse ;  /* 0x00000012ecec7220 */ /* 0x080fe20000410000 */
[----:B------:R-:W-:Y:S01]  /*2000*/  FFMA.FTZ R79, R11, R18, R79 ;  /* 0x000000120b4f7223 */ /* 0x000fe2000001004f */
[----:B------:R-:W-:Y:S01]  /*2010*/  FADD.FTZ R119, R119, R18 ;  /* 0x0000001277777221 */ /* 0x000fe20000010000 */
[----:B------:R-:W-:Y:S01]  /*2020*/  SHF.L.U32 R18, R15, 0x10, RZ ;  /* 0x000000100f127819 */ /* 0x000fe200000006ff */
[----:B------:R-:W-:Y:S01]  /*2030*/  FMUL.FTZ R15, R2, R181 ;  /* 0x000000b5020f7220 */ /* 0x000fe20000410000 */
[C---:B------:R-:W-:Y:S01]  /*2040*/  FADD.FTZ R183, -R21.reuse, R183 ;  /* 0x000000b715b77221 */ /* 0x040fe20000010100 */
[----:B------:R-:W-:Y:S01]  /*2050*/  FADD.FTZ R181, -R21, R186 ;  /* 0x000000ba15b57221 */ /* 0x000fe20000010100 */
[----:B------:R-:W-:Y:S01]  /*2060*/  SHF.L.U32 R17, R17, 0x10, RZ ;  /* 0x0000001011117819 */ /* 0x000fe200000006ff */
[-C--:B------:R-:W-:Y:S01]  /*2070*/  FMUL.FTZ R232, R232, R18.reuse ;  /* 0x00000012e8e87220 */ /* 0x080fe20000410000 */
[----:B------:R-:W-:Y:S01]  /*2080*/  FADD.FTZ R121, R121, R18 ;  /* 0x0000001279797221 */ /* 0x000fe20000010000 */
[----:B------:R-:W-:Y:S01]  /*2090*/  FFMA.FTZ R81, R15, R18, R81 ;  /* 0x000000120f517223 */ /* 0x000fe20000010051 */
[C---:B------:R-:W-:Y:S01]  /*20a0*/  FMUL.FTZ R244, R2.reuse, R183 ;  /* 0x000000b702f47220 */ /* 0x040fe20000410000 */
[----:B------:R-:W-:Y:S01]  /*20b0*/  SHF.L.U32 R177, R177, 0x10, RZ ;  /* 0x00000010b1b17819 */ /* 0x000fe200000006ff */
[----:B------:R-:W-:Y:S01]  /*20c0*/  FMUL.FTZ R18, R2, R181 ;  /* 0x000000b502127220 */ /* 0x000fe20000410000 */
[----:B------:R-:W-:Y:S01]  /*20d0*/  SHF.L.U32 R176, R176, 0x10, RZ ;  /* 0x00000010b0b07819 */ /* 0x000fe200000006ff */
[----:B------:R-:W-:Y:S01]  /*20e0*/  FADD.FTZ R181, -R21, R180 ;  /* 0x000000b415b57221 */ /* 0x000fe20000010100 */
[-C--:B------:R-:W-:Y:S01]  /*20f0*/  FMUL.FTZ R250, R250, R17.reuse ;  /* 0x00000011fafa7220 */ /* 0x080fe20000410000 */
[----:B------:R-:W-:Y:S01]  /*2100*/  FADD.FTZ R123, R123, R17 ;  /* 0x000000117b7b7221 */ /* 0x000fe20000010000 */
[----:B------:R-:W-:Y:S01]  /*2110*/  FFMA.FTZ R83, R244, R17, R83 ;  /* 0x00000011f4537223 */ /* 0x000fe20000010053 */
[----:B------:R-:W-:Y:S01]  /*2120*/  FADD.FTZ R17, -R21, R184 ;  /* 0x000000b815117221 */ /* 0x000fe20000010100 */
[----:B------:R-:W-:Y:S01]  /*2130*/  FADD.FTZ R118, R118, R177 ;  /* 0x000000b176767221 */ /* 0x000fe20000010000 */
[-C--:B------:R-:W-:Y:S01]  /*2140*/  FFMA.FTZ R78, R18, R177.reuse, R78 ;  /* 0x000000b1124e7223 */ /* 0x080fe2000001004e */
[----:B------:R-:W-:Y:S01]  /*2150*/  FMUL.FTZ R222, R222, R177 ;  /* 0x000000b1dede7220 */ /* 0x000fe20000410000 */
[----:B------:R-:W-:Y:S01]  /*2160*/  SHF.L.U32 R177, R178, 0x10, RZ ;  /* 0x00000010b2b17819 */ /* 0x000fe200000006ff */
[C---:B------:R-:W-:Y:S01]  /*2170*/  FMUL.FTZ R194, R2.reuse, R181 ;  /* 0x000000b502c27220 */ /* 0x040fe20000410000 */
[----:B------:R-:W-:Y:S01]  /*2180*/  FMUL.FTZ R229, R229, R176 ;  /* 0x000000b0e5e57220 */ /* 0x000fe20000410000 */
[----:B------:R-:W-:-:S02]  /*2190*/  FMUL.FTZ R17, R2, R17 ;  /* 0x0000001102117220 */ /* 0x000fc40000410000 */
        /* <DEDUP_REMOVED lines=26> */
[----:B0-----:R-:W-:-:S07]  /*2340*/  FFMA.FTZ R215, R244, R250, R215 ;  /* 0x000000faf4d77223 */ /* 0x001fce00000100d7 */
.L_x_5644:
[----:B------:R-:W-:Y:S05]  /*2350*/  BSYNC.RECONVERGENT B1 ;  /* 0x0000000000017941 */ /* 0x000fea0003800200 */
.L_x_5643:
        /* <DEDUP_REMOVED lines=14> */
[----:B0-----:R-:W-:-:S03]  /*2440*/  @P0 IMAD.WIDE.U32 R190, R20, 0x20, R190 ;  /* 0x0000002014be0825 */ /* 0x001fc600078e00be */
[----:B------:R-:W-:Y:S02]  /*2450*/  SHF.L.U32 R227, R227, 0x10, RZ ;  /* 0x00000010e3e37819 */ /* 0x000fe400000006ff */
[----:B------:R-:W5:Y:S04]  /*2460*/  @P0 LDG.E.128 R164, desc[UR10][R190.64] ;  /* 0x0000000abea40981 */ /* 0x000f68000c1e1d00 */
[----:B------:R0:W5:Y:S01]  /*2470*/  @P0 LDG.E.128 R168, desc[UR10][R190.64+0x10] ;  /* 0x0000100abea80981 */ /* 0x000162000c1e1d00 */
[----:B------:R-:W-:-:S04]  /*2480*/  PRMT R226, R50, 0x7632, R226 ;  /* 0x0000763232e27816 */ /* 0x000fc800000000e2 */
[----:B------:R-:W-:Y:S02]  /*2490*/  SHF.L.U32 R226, R226, 0x10, RZ ;  /* 0x00000010e2e27819 */ /* 0x000fe400000006ff */
[----:B------:R-:W-:Y:S02]  /*24a0*/  PRMT R249, R51, 0x7632, R249 ;  /* 0x0000763233f97816 */ /* 0x000fe400000000f9 */
[----:B------:R-:W-:Y:S02]  /*24b0*/  SHF.L.U32 R221, R48, 0x10, RZ ;  /* 0x0000001030dd7819 */ /* 0x000fe400000006ff */
[----:B------:R-:W-:Y:S02]  /*24c0*/  SHF.L.U32 R249, R249, 0x10, RZ ;  /* 0x00000010f9f97819 */ /* 0x000fe400000006ff */
[----:B------:R-:W-:Y:S02]  /*24d0*/  SHF.L.U32 R212, R50, 0x10, RZ ;  /* 0x0000001032d47819 */ /* 0x000fe400000006ff */
[----:B------:R-:W-:-:S02]  /*24e0*/  SHF.L.U32 R208, R51, 0x10, RZ ;  /* 0x0000001033d07819 */ /* 0x000fc400000006ff */
        /* <DEDUP_REMOVED lines=10> */
[----:B0-----:R-:W-:Y:S01]  /*2590*/  FMUL.FTZ R190, R2, R213 ;  /* 0x000000d502be7220 */ /* 0x001fe20000410000 */
[----:B----4-:R-:W-:-:S03]  /*25a0*/  FADD.FTZ R181, -R21, R181 ;  /* 0x000000b515b57221 */ /* 0x010fc60000010100 */
[-C--:B------:R-:W-:Y:S01]  /*25b0*/  FMUL.FTZ R227, R227, R20.reuse ;  /* 0x00000014e3e37220 */ /* 0x080fe20000410000 */
[----:B------:R-:W-:Y:S01]  /*25c0*/  FFMA.FTZ R87, R190, R20, R87 ;  /* 0x00000014be577223 */ /* 0x000fe20000010057 */
[--C-:B------:R-:W-:Y:S01]  /*25d0*/  FADD.FTZ R127, R127, R20.reuse ;  /* 0x000000147f7f7221 */ /* 0x100fe20000010000 */
[----:B------:R-:W-:Y:S01]  /*25e0*/  PRMT R20, R186, 0x7632, R20 ;  /* 0x00007632ba147816 */ /* 0x000fe20000000014 */
[----:B------:R-:W-:-:S03]  /*25f0*/  FMUL.FTZ R191, R2, R181 ;  /* 0x000000b502bf7220 */ /* 0x000fc60000410000 */
[----:B------:R-:W-:Y:S01]  /*2600*/  SHF.L.U32 R20, R20, 0x10, RZ ;  /* 0x0000001014147819 */ /* 0x000fe200000006ff */
[C---:B------:R-:W-:Y:S01]  /*2610*/  FADD.FTZ R193, -R21.reuse, R176 ;  /* 0x000000b015c17221 */ /* 0x040fe20000010100 */
[C---:B------:R-:W-:Y:S01]  /*2620*/  FADD.FTZ R177, -R21.reuse, R178 ;  /* 0x000000b215b17221 */ /* 0x040fe20000010100 */
[C---:B------:R-:W-:Y:S01]  /*2630*/  FADD.FTZ R179, -R21.reuse, R180 ;  /* 0x000000b415b37221 */ /* 0x040fe20000010100 */
[----:B------:R-:W-:Y:S01]  /*2640*/  FADD.FTZ R207, -R21, R182 ;  /* 0x000000b615cf7221 */ /* 0x000fe20000010100 */
[-C--:B------:R-:W-:Y:S01]  /*2650*/  FMUL.FTZ R226, R226, R20.reuse ;  /* 0x00000014e2e27220 */ /* 0x080fe20000410000 */
[----:B------:R-:W-:Y:S01]  /*2660*/  FFMA.FTZ R89, R191, R20, R89 ;  /* 0x00000014bf597223 */ /* 0x000fe20000010059 */
[--C-:B------:R-:W-:Y:S01]  /*2670*/  FADD.FTZ R129, R129, R20.reuse ;  /* 0x0000001481817221 */ /* 0x100fe20000010000 */
[----:B------:R-:W-:Y:S01]  /*2680*/  FADD.FTZ R183, -R21, R183 ;  /* 0x000000b715b77221 */ /* 0x000fe20000010100 */
[----:B------:R-:W-:Y:S02]  /*2690*/  PRMT R20, R187, 0x7632, R20 ;  /* 0x00007632bb147816 */ /* 0x000fe40000000014 */
[----:B------:R-:W-:Y:S01]  /*26a0*/  SHF.L.U32 R21, R184, 0x10, RZ ;  /* 0x00000010b8157819 */ /* 0x000fe200000006ff */
[----:B------:R-:W-:Y:S01]  /*26b0*/  FMUL.FTZ R248, R2, R183 ;  /* 0x000000b702f87220 */ /* 0x000fe20000410000 */
[----:B------:R-:W-:Y:S01]  /*26c0*/  SHF.L.U32 R20, R20, 0x10, RZ ;  /* 0x0000001014147819 */ /* 0x000fe200000006ff */
[----:B------:R-:W-:-:S02]  /*26d0*/  FMUL.FTZ R192, R2, R193 ;  /* 0x000000c102c07220 */ /* 0x000fc40000410000 */
[-C--:B------:R-:W-:Y:S01]  /*26e0*/  FMUL.FTZ R221, R221, R21.reuse ;  /* 0x00000015dddd7220 */ /* 0x080fe20000410000 */
[----:B------:R-:W-:Y:S01]  /*26f0*/  FADD.FTZ R124, R124, R21 ;  /* 0x000000157c7c7221 */ /* 0x000fe20000010000 */
[-C--:B------:R-:W-:Y:S01]  /*2700*/  FMUL.FTZ R249, R249, R20.reuse ;  /* 0x00000014f9f97220 */ /* 0x080fe20000410000 */
        /* <DEDUP_REMOVED lines=8> */
[----:B------:R-:W-:-:S02]  /*2790*/  FADD.FTZ R176, R21, R228 ;  /* 0x000000e415b07221 */ /* 0x000fc40000010000 */
[----:B------:R-:W-:Y:S01]  /*27a0*/  FMUL.FTZ R213, R213, R185 ;  /* 0x000000b9d5d57220 */ /* 0x000fe20000410000 */
[----:B------:R-:W-:Y:S01]  /*27b0*/  FFMA.FTZ R20, R189, R228, R20 ;  /* 0x000000e4bd147223 */ /* 0x000fe20000010014 */
[----:B------:R-:W-:Y:S01]  /*27c0*/  SHF.L.U32 R177, R186, 0x10, RZ ;  /* 0x00000010bab17819 */ /* 0x000fe200000006ff */
[----:B------:R-:W-:Y:S01]  /*27d0*/  FMUL.FTZ R198, R2, R179 ;  /* 0x000000b302c67220 */ /* 0x000fe20000410000 */
[----:B------:R-:W-:Y:S01]  /*27e0*/  FADD.FTZ R176, R176, R213 ;  /* 0x000000d5b0b07221 */ /* 0x000fe20000010000 */
[----:B------:R-:W-:Y:S02]  /*27f0*/  FFMA.FTZ R21, R193, R213, R20 ;  /* 0x000000d5c1157223 */ /* 0x000fe40000010014 */
[----:B------:R-:W-:Y:S01]  /*2800*/  FADD.FTZ R128, R128, R177 ;  /* 0x000000b180807221 */ /* 0x000fe20000010000 */
[-C--:B------:R-:W-:Y:S01]  /*2810*/  FFMA.FTZ R88, R198, R177.reuse, R88 ;  /* 0x000000b1c6587223 */ /* 0x080fe20000010058 */
[----:B------:R-:W-:Y:S01]  /*2820*/  FMUL.FTZ R212, R212, R177 ;  /* 0x000000b1d4d47220 */ /* 0x000fe20000410000 */
[----:B------:R-:W-:Y:S01]  /*2830*/  FADD.FTZ R177, R176, R227 ;  /* 0x000000e3b0b17221 */ /* 0x000fe20000010000 */
[----:B------:R-:W-:Y:S01]  /*2840*/  FFMA.FTZ R21, R190, R227, R21 ;  /* 0x000000e3be157223 */ /* 0x000fe20000010015 */
[----:B------:R-:W-:-:S02]  /*2850*/  SHF.L.U32 R187, R187, 0x10, RZ ;  /* 0x00000010bbbb7819 */ /* 0x000fc400000006ff */
        /* <DEDUP_REMOVED lines=15> */
.L_x_5636:
[----:B0-----:R-:W0:Y:S01]  /*2950*/  LDC R20, c[0x0][0x388] ;  /* 0x0000e200ff147b82 */ /* 0x001e220000000800 */
[----:B------:R-:W1:Y:S01]  /*2960*/  S2R R176, SR_TID.X ;  /* 0x0000000000b07919 */ /* 0x000e620000002100 */
[----:B------:R-:W-:-:S04]  /*2970*/  UISETP.NE.U32.AND UP0, UPT, UR12, URZ, UPT ;  /* 0x000000ff0c00728c */ /* 0x000fc8000bf05070 */
[----:B------:R-:W-:Y:S01]  /*2980*/  UISETP.NE.AND.EX UP0, UPT, UR13, URZ, UPT, UP0 ;  /* 0x000000ff0d00728c */ /* 0x000fe2000bf05300 */
[----:B0-----:R0:W-:Y:S02]  /*2990*/  STL [R1+0x4], R20 ;  /* 0x0000041401007387 */ /* 0x0011e40000100800 */
[----:B0-----:R-:W-:-:S05]  /*29a0*/  IMAD R20, R4, R20, RZ ;  /* 0x0000001404147224 */ /* 0x001fca00078e02ff */
[----:B------:R-:W-:-:S04]  /*29b0*/  SHF.R.S32.HI R21, RZ, 0x1f, R20 ;  /* 0x0000001fff157819 */ /* 0x000fc80000011414 */
[----:B------:R-:W-:-:S04]  /*29c0*/  LEA.HI R21, R21, R20, RZ, 0x3 ;  /* 0x0000001415157211 */ /* 0x000fc800078f18ff */
[----:B-1----:R-:W-:-:S05]  /*29d0*/  LEA.HI.SX32 R178, R21, R176, 0x1d ;  /* 0x000000b015b27211 */ /* 0x002fca00078feaff */
[----:B------:R0:W-:Y:S01]  /*29e0*/  STL [R1+0x8], R178 ;  /* 0x000008b201007387 */ /* 0x0001e20000100800 */
[----:B------:R-:W-:Y:S05]  /*29f0*/  BRA.U !UP0, `(.L_x_5645) ;  /* 0x0000000108747547 */ /* 0x000fea000b800000 */
[C---:B------:R-:W-:Y:S02]  /*2a00*/  ISETP.GE.U32.AND P0, PT, R5.reuse, 0x80, PT ;  /* 0x000000800500780c */ /* 0x040fe40003f06070 */
[C---:B------:R-:W-:Y:S02]  /*2a10*/  ISETP.GE.U32.AND P1, PT, R5.reuse, 0x100, PT ;  /* 0x000001000500780c */ /* 0x040fe40003f26070 */
[----:B------:R-:W-:-:S09]  /*2a20*/  ISETP.GE.U32.AND P2, PT, R5, 0x180, PT ;  /* 0x000001800500780c */ /* 0x000fd20003f46070 */
[----:B------:R-:W1:Y:S01]  /*2a30*/  @P0 LDC.64 R20, c[0x0][0x438] ;  /* 0x00010e00ff140b82 */ /* 0x000e620000000a00 */
[----:B------:R-:W-:-:S07]  /*2a40*/  ISETP.GE.U32.AND P4, PT, R5, 0x200, PT ;  /* 0x000002000500780c */ /* 0x000fce0003f86070 */
[----:B------:R-:W2:Y:S08]  /*2a50*/  @P1 LDC.64 R176, c[0x0][0x438] ;  /* 0x00010e00ffb01b82 */ /* 0x000eb00000000a00 */
[----:B------:R-:W3:Y:S01]  /*2a60*/  @P2 LDC.64 R182, c[0x0][0x438] ;  /* 0x00010e00ffb62b82 */ /* 0x000ee20000000a00 */
[C---:B-1----:R-:W-:Y:S01]  /*2a70*/  @P0 IMAD.WIDE.U32 R20, R178.reuse, 0x20, R20 ;  /* 0x00000020b2140825 */ /* 0x042fe200078e0014 */
[----:B0-----:R-:W-:-:S06]  /*2a80*/  @P0 IADD3 R178, PT, PT, R178, 0x80, RZ ;  /* 0x00000080b2b20810 */ /* 0x001fcc0007ffe0ff */
[----:B------:R-:W0:Y:S01]  /*2a90*/  @P4 LDC.64 R180, c[0x0][0x438] ;  /* 0x00010e00ffb44b82 */ /* 0x000e220000000a00 */
[----:B------:R-:W5:Y:S04]  /*2aa0*/  @P0 LDG.E.128 R132, desc[UR10][R20.64] ;  /* 0x0000000a14840981 */ /* 0x000f68000c1e1d00 */
[----:B------:R2:W5:Y:S01]  /*2ab0*/  @P0 LDG.E.128 R136, desc[UR10][R20.64+0x10] ;  /* 0x0000100a14880981 */ /* 0x000562000c1e1d00 */
[----:B------:R-:W-:Y:S01]  /*2ac0*/  ISETP.GE.U32.AND P0, PT, R5, 0x280, PT ;  /* 0x000002800500780c */ /* 0x000fe20003f06070 */
[----:B--2---:R-:W-:-:S12]  /*2ad0*/  @P1 IMAD.WIDE.U32 R20, R178, 0x20, R176 ;  /* 0x00000020b2141825 */ /* 0x004fd800078e00b0 */
[----:B------:R-:W1:Y:S01]  /*2ae0*/  @P0 LDC.64 R176, c[0x0][0x438] ;  /* 0x00010e00ffb00b82 */ /* 0x000e620000000a00 */
[----:B------:R-:W-:Y:S01]  /*2af0*/  @P1 IADD3 R178, PT, PT, R178, 0x80, RZ ;  /* 0x00000080b2b21810 */ /* 0x000fe20007ffe0ff */
[----:B------:R-:W5:Y:S04]  /*2b00*/  @P1 LDG.E.128 R28, desc[UR10][R20.64] ;  /* 0x0000000a141c1981 */ /* 0x000f68000c1e1d00 */
[----:B------:R3:W5:Y:S02]  /*2b10*/  @P1 LDG.E.128 R24, desc[UR10][R20.64+0x10] ;  /* 0x0000100a14181981 */ /* 0x000764000c1e1d00 */
[C---:B---3--:R-:W-:Y:S01]  /*2b20*/  @P2 IMAD.WIDE.U32 R20, R178.reuse, 0x20, R182 ;  /* 0x00000020b2142825 */ /* 0x048fe200078e00b6 */
[----:B------:R-:W-:-:S04]  /*2b30*/  @P2 IADD3 R178, PT, PT, R178, 0x80, RZ ;  /* 0x00000080b2b22810 */ /* 0x000fc80007ffe0ff */
[----:B------:R-:W5:Y:S04]  /*2b40*/  @P2 LDG.E.128 R148, desc[UR10][R20.64] ;  /* 0x0000000a14942981 */ /* 0x000f68000c1e1d00 */
[----:B------:R0:W5:Y:S02]  /*2b50*/  @P2 LDG.E.128 R152, desc[UR10][R20.64+0x10] ;  /* 0x0000100a14982981 */ /* 0x000164000c1e1d00 */
[C---:B0-----:R-:W-:Y:S01]  /*2b60*/  @P4 IMAD.WIDE.U32 R20, R178.reuse, 0x20, R180 ;  /* 0x00000020b2144825 */ /* 0x041fe200078e00b4 */
[----:B------:R-:W-:-:S04]  /*2b70*/  @P4 IADD3 R178, PT, PT, R178, 0x80, RZ ;  /* 0x00000080b2b24810 */ /* 0x000fc80007ffe0ff */
[----:B------:R2:W5:Y:S01]  /*2b80*/  @P4 LDG.E.128 R156, desc[UR10][R20.64] ;  /* 0x0000000a149c4981 */ /* 0x000562000c1e1d00 */
[----:B-1----:R-:W-:-:S03]  /*2b90*/  @P0 IMAD.WIDE.U32 R176, R178, 0x20, R176 ;  /* 0x00000020b2b00825 */ /* 0x002fc600078e00b0 */
[----:B------:R2:W5:Y:S04]  /*2ba0*/  @P4 LDG.E.128 R160, desc[UR10][R20.64+0x10] ;  /* 0x0000100a14a04981 */ /* 0x000568000c1e1d00 */
[----:B------:R2:W5:Y:S04]  /*2bb0*/  @P0 LDG.E.128 R164, desc[UR10][R176.64] ;  /* 0x0000000ab0a40981 */ /* 0x000568000c1e1d00 */
[----:B------:R2:W5:Y:S02]  /*2bc0*/  @P0 LDG.E.128 R168, desc[UR10][R176.64+0x10] ;  /* 0x0000100ab0a80981 */ /* 0x000564000c1e1d00 */
.L_x_5645:
[----:B----4-:R-:W-:Y:S05]  /*2bd0*/  BSYNC.RECONVERGENT B0 ;  /* 0x0000000000007941 */ /* 0x010fea0003800200 */
.L_x_5635:
[----:B--2---:R-:W1:Y:S01]  /*2be0*/  SHFL.DOWN PT, R21, R216, 0x10, 0x1f ;  /* 0x0a001f00d8157f89 */ /* 0x004e6200000e0000 */
[----:B------:R-:W-:Y:S03]  /*2bf0*/  BSSY.RECONVERGENT B0, `(.L_x_5646) ;  /* 0x000001f000007945 */ /* 0x000fe60003800200 */
[----:B------:R-:W2:Y:S01]  /*2c00*/  SHFL.DOWN PT, R20, R215, 0x10, 0x1f ;  /* 0x0a001f00d7147f89 */ /* 0x000ea200000e0000 */
[----:B------:R-:W3:Y:S01]  /*2c10*/  S2R R186, SR_TID.X ;  /* 0x0000000000ba7919 */ /* 0x000ee20000002100 */
[----:B-1----:R-:W-:Y:S01]  /*2c20*/  FADD.FTZ R21, R21, R216 ;  /* 0x000000d815157221 */ /* 0x002fe20000010000 */
[----:B--2---:R-:W-:-:S04]  /*2c30*/  FADD.FTZ R20, R20, R215 ;  /* 0x000000d714147221 */ /* 0x004fc80000010000 */
[----:B------:R-:W1:Y:S04]  /*2c40*/  SHFL.DOWN PT, R176, R21, 0x8, 0x1f ;  /* 0x09001f0015b07f89 */ /* 0x000e6800000e0000 */
[----:B------:R-:W2:Y:S01]  /*2c50*/  SHFL.DOWN PT, R177, R20, 0x8, 0x1f ;  /* 0x09001f0014b17f89 */ /* 0x000ea200000e0000 */
[----:B---3--:R-:W-:Y:S01]  /*2c60*/  LOP3.LUT P0, RZ, R186, 0x1f, RZ, 0xc0, !PT ;  /* 0x0000001fbaff7812 */ /* 0x008fe2000780c0ff */
[----:B-1----:R-:W-:Y:S01]  /*2c70*/  FADD.FTZ R176, R21, R176 ;  /* 0x000000b015b07221 */ /* 0x002fe20000010000 */
[----:B--2---:R-:W-:-:S04]  /*2c80*/  FADD.FTZ R177, R20, R177 ;  /* 0x000000b114b17221 */ /* 0x004fc80000010000 */
[----:B------:R-:W1:Y:S04]  /*2c90*/  SHFL.DOWN PT, R179, R176, 0x4, 0x1f ;  /* 0x08801f00b0b37f89 */ /* 0x000e6800000e0000 */
[----:B0-----:R-:W0:Y:S01]  /*2ca0*/  SHFL.DOWN PT, R178, R177, 0x4, 0x1f ;  /* 0x08801f00b1b27f89 */ /* 0x001e2200000e0000 */
        /* <DEDUP_REMOVED lines=19> */
.L_x_5647:
[----:B------:R-:W-:Y:S05]  /*2de0*/  BSYNC.RECONVERGENT B0 ;  /* 0x0000000000007941 */ /* 0x000fea0003800200 */
.L_x_5646:
[----:B0-----:R-:W2:Y:S04]  /*2df0*/  LDL.LU R20, [R1+0xc] ;  /* 0x00000c0001147983 */ /* 0x001ea80000300800 */
[----:B------:R-:W3:Y:S04]  /*2e00*/  LDL R187, [R1+0x4] ;  /* 0x0000040001bb7983 */ /* 0x000ee80000100800 */
[----:B------:R-:W4:Y:S01]  /*2e10*/  LDL.LU R185, [R1+0x8] ;  /* 0x0000080001b97983 */ /* 0x000f220000300800 */
[----:B------:R-:W0:Y:S01]  /*2e20*/  S2UR UR5, SR_CgaCtaId ;  /* 0x00000000000579c3 */ /* 0x000e220000008800 */
[----:B------:R-:W-:-:S07]  /*2e30*/  UMOV UR4, 0x400 ;  /* 0x0000040000047882 */ /* 0x000fce0000000000 */
[----:B------:R-:W-:Y:S01]  /*2e40*/  BAR.SYNC.DEFER_BLOCKING 0x0 ;  /* 0x0000000000007b1d */ /* 0x000fe20000010000 */
[----:B------:R-:W-:Y:S02]  /*2e50*/  ISETP.GE.U32.AND P1, PT, R5, 0x80, PT ;  /* 0x000000800500780c */ /* 0x000fe40003f26070 */
[----:B------:R-:W-:-:S03]  /*2e60*/  ISETP.NE.AND P0, PT, RZ, UR9, PT ;  /* 0x00000009ff007c0c */ /* 0x000fc6000bf05270 */
[----:B------:R-:W-:Y:S01]  /*2e70*/  BSSY.RECONVERGENT B0, `(.L_x_5648) ;  /* 0x0000168000007945 */ /* 0x000fe20003800200 */
[----:B0-----:R-:W-:-:S04]  /*2e80*/  ULEA UR4, UR5, UR4, 0x18 ;  /* 0x0000000405047291 */ /* 0x001fc8000f8ec0ff */
[----:B------:R-:W-:Y:S02]  /*2e90*/  UIADD3 UR5, UPT, UPT, UR4, 0x5020, URZ ;  /* 0x0000502004057890 */ /* 0x000fe4000fffe0ff */
[----:B------:R-:W-:Y:S02]  /*2ea0*/  @!UP1 UIADD3 UR5, UPT, UPT, UR4, 0x5000, URZ ;  /* 0x0000500004059890 */ /* 0x000fe4000fffe0ff */
[----:B------:R-:W-:Y:S02]  /*2eb0*/  UIADD3 UR8, UPT, UPT, UR4, 0x5030, URZ ;  /* 0x0000503004087890 */ /* 0x000fe4000fffe0ff */
[----:B------:R-:W-:-:S05]  /*2ec0*/  @!UP1 UIADD3 UR8, UPT, UPT, UR4, 0x5010, URZ ;  /* 0x0000501004089890 */ /* 0x000fca000fffe0ff */
[----:B------:R-:W0:Y:S04]  /*2ed0*/  LDS.128 R176, [UR5] ;  /* 0x00000005ffb07984 */ /* 0x000e280008000c00 */
[----:B------:R-:W1:Y:S01]  /*2ee0*/  LDS.128 R180, [UR8] ;  /* 0x00000008ffb47984 */ /* 0x000e620008000c00 */
[----:B0-----:R-:W-:Y:S01]  /*2ef0*/  FADD.FTZ R21, RZ, R176 ;  /* 0x000000b0ff157221 */ /* 0x001fe20000010000 */
[----:B------:R-:W-:-:S03]  /*2f00*/  HFMA2 R176, -RZ, RZ, 0, 0 ;  /* 0x00000000ffb07431 */ /* 0x000fc600000001ff */
[----:B------:R-:W-:-:S04]  /*2f10*/  FADD.FTZ R21, R178, R21 ;  /* 0x00000015b2157221 */ /* 0x000fc80000010000 */
[----:B-1----:R-:W-:-:S04]  /*2f20*/  FADD.FTZ R21, R21, R180 ;  /* 0x000000b415157221 */ /* 0x002fc80000010000 */
[----:B------:R-:W-:Y:S01]  /*2f30*/  FADD.FTZ R21, R182, R21 ;  /* 0x00000015b6157221 */ /* 0x000fe20000010000 */
[----:B------:R-:W-:Y:S02]  /*2f40*/  P2R R182, PR, RZ, 0x2 ;  /* 0x00000002ffb67803 */ /* 0x000fe40000000000 */
[----:B--2---:R-:W-:-:S13]  /*2f50*/  ISETP.GE.AND P4, PT, R20, 0x1, PT ;  /* 0x000000011400780c */ /* 0x004fda0003f86270 */
[----:B------:R-:W-:Y:S01]  /*2f60*/  @P4 IADD3 R184, PT, PT, R20, -0x1, RZ ;  /* 0xffffffff14b84810 */ /* 0x000fe20007ffe0ff */
[----:B------:R-:W-:-:S04]  /*2f70*/  FADD.FTZ R20, RZ, R177 ;  /* 0x000000b1ff147221 */ /* 0x000fc80000010000 */
[----:B---3--:R-:W-:Y:S02]  /*2f80*/  @P4 IMAD R184, R184, R187, RZ ;  /* 0x000000bbb8b84224 */ /* 0x008fe400078e02ff */
[----:B------:R-:W-:Y:S01]  /*2f90*/  FADD.FTZ R20, R179, R20 ;  /* 0x00000014b3147221 */ /* 0x000fe20000010000 */
[----:B----4-:R-:W-:Y:S02]  /*2fa0*/  MOV R179, R185 ;  /* 0x000000b900b37202 */ /* 0x010fe40000000f00 */
[----:B------:R-:W-:Y:S01]  /*2fb0*/  @P4 SHF.R.S32.HI R177, RZ, 0x1f, R184 ;  /* 0x0000001fffb14819 */ /* 0x000fe200000114b8 */
[----:B------:R-:W-:-:S03]  /*2fc0*/  FADD.FTZ R20, R20, R181 ;  /* 0x000000b514147221 */ /* 0x000fc60000010000 */
[----:B------:R-:W-:Y:S01]  /*2fd0*/  @P4 LEA.HI R177, R177, R184, RZ, 0x3 ;  /* 0x000000b8b1b14211 */ /* 0x000fe200078f18ff */
[----:B------:R-:W-:-:S03]  /*2fe0*/  FADD.FTZ R20, R183, R20 ;  /* 0x00000014b7147221 */ /* 0x000fc60000010000 */
[----:B------:R-:W-:Y:S01]  /*2ff0*/  @P4 LEA.HI.SX32 R176, R177, R186, 0x1d ;  /* 0x000000bab1b04211 */ /* 0x000fe200078feaff */
[----:B------:R-:W-:Y:S01]  /*3000*/  FMUL.FTZ R177, R21, UR14 ;  /* 0x0000000e15b17c20 */ /* 0x000fe20008410000 */
[----:B------:R-:W-:-:S04]  /*3010*/  FMUL.FTZ R178, R20, UR14 ;  /* 0x0000000e14b27c20 */ /* 0x000fc80008410000 */
        /* <DEDUP_REMOVED lines=14> */
[----:B-----5:R-:W-:-:S05]  /*3100*/  FMUL.FTZ R21, R2, R21 ;  /* 0x0000001502157220 */ /* 0x020fca0000410000 */
[----:B------:R-:W-:-:S05]  /*3110*/  FSEL R21, R21, RZ, P0 ;  /* 0x000000ff15157208 */ /* 0x000fca0000000000 */
[----:B------:R-:W-:-:S05]  /*3120*/  FMUL.FTZ R21, R21, UR15 ;  /* 0x0000000f15157c20 */ /* 0x000fca0008410000 */
[----:B------:R-:W-:-:S04]  /*3130*/  F2FP.BF16.F32.PACK_AB R21, RZ, R21 ;  /* 0x00000015ff15723e */ /* 0x000fc800000010ff */
[----:B------:R-:W-:-:S07]  /*3140*/  PRMT R172, R21, 0x7610, R172 ;  /* 0x0000761015ac7816 */ /* 0x000fce00000000ac */
.L_x_5652:
        /* <DEDUP_REMOVED lines=9> */
.L_x_5653:
        /* <DEDUP_REMOVED lines=9> */
.L_x_5654:
        /* <DEDUP_REMOVED lines=9> */
.L_x_5655:
        /* <DEDUP_REMOVED lines=9> */
.L_x_5656:
        /* <DEDUP_REMOVED lines=9> */
.L_x_5657:
        /* <DEDUP_REMOVED lines=9> */
.L_x_5658:
[----:B------:R-:W-:Y:S05]  /*34b0*/  @!P4 BRA `(.L_x_5659) ;  /* 0x0000000c00e0c947 */ /* 0x000fea0003800000 */
[----:B------:R-:W2:Y:S01]  /*34c0*/  LDL R21, [R1] ;  /* 0x0000000001157983 */ /* 0x000ea20000100800 */
[----:B------:R-:W-:Y:S01]  /*34d0*/  FFMA.FTZ R20, R247, R178, R177 ;  /* 0x000000b2f7147223 */ /* 0x000fe200000100b1 */
[----:B------:R-:W-:-:S03]  /*34e0*/  ISETP.GT.AND P0, PT, R3, RZ, PT ;  /* 0x000000ff0300720c */ /* 0x000fc60003f04270 */
[----:B--2---:R-:W-:-:S04]  /*34f0*/  FADD.FTZ R21, R21, -R20 ;  /* 0x8000001415157221 */ /* 0x004fc80000010000 */
[----:B-----5:R-:W-:-:S05]  /*3500*/  FMUL.FTZ R21, R2, R21 ;  /* 0x0000001502157220 */ /* 0x020fca0000410000 */
[----:B------:R-:W-:-:S05]  /*3510*/  FSEL R21, R21, RZ, P0 ;  /* 0x000000ff15157208 */ /* 0x000fca0000000000 */
[----:B------:R-:W-:-:S05]  /*3520*/  FMUL.FTZ R21, R21, UR15 ;  /* 0x0000000f15157c20 */ /* 0x000fca0008410000 */
[----:B------:R-:W-:-:S04]  /*3530*/  F2FP.BF16.F32.PACK_AB R21, RZ, R21 ;  /* 0x00000015ff15723e */ /* 0x000fc800000010ff */
[----:B------:R-:W-:Y:S01]  /*3540*/  PRMT R175, R175, 0x5410, R21 ;  /* 0x00005410afaf7816 */ /* 0x000fe20000000015 */
[----:B------:R-:W-:Y:S06]  /*3550*/  BRA `(.L_x_5659) ;  /* 0x0000000c00b87947 */ /* 0x000fec0003800000 */
.L_x_5651:
[----:B------:R-:W2:Y:S01]  /*3560*/  LDL R180, [R1] ;  /* 0x0000000001b47983 */ /* 0x000ea20000100800 */
[-CC-:B------:R-:W-:Y:S01]  /*3570*/  FFMA.FTZ R20, R200, R178.reuse, R177.reuse ;  /* 0x000000b2c8147223 */ /* 0x180fe200000100b1 */
[-CC-:B------:R-:W-:Y:S01]  /*3580*/  FFMA.FTZ R64, R12, R178.reuse, R177.reuse ;  /* 0x000000b20c407223 */ /* 0x180fe200000100b1 */
[-CC-:B------:R-:W-:Y:S01]  /*3590*/  FFMA.FTZ R67, R197, R178.reuse, R177.reuse ;  /* 0x000000b2c5437223 */ /* 0x180fe200000100b1 */
[-CC-:B------:R-:W-:Y:S01]  /*35a0*/  FFMA.FTZ R66, R247, R178.reuse, R177.reuse ;  /* 0x000000b2f7427223 */ /* 0x180fe200000100b1 */
[----:B------:R-:W-:Y:S01]  /*35b0*/  FADD.FTZ R21, R199, -R20 ;  /* 0x80000014c7157221 */ /* 0x000fe20000010000 */
[----:B------:R-:W-:Y:S01]  /*35c0*/  FADD.FTZ R65, R235, -R64 ;  /* 0x80000040eb417221 */ /* 0x000fe20000010000 */
[-CC-:B------:R-:W-:Y:S01]  /*35d0*/  FFMA.FTZ R20, R8, R178.reuse, R177.reuse ;  /* 0x000000b208147223 */ /* 0x180fe200000100b1 */
[-C--:B------:R-:W-:Y:S01]  /*35e0*/  FFMA.FTZ R64, R188, R178.reuse, R177 ;  /* 0x000000b2bc407223 */ /* 0x080fe200000100b1 */
[----:B------:R-:W-:Y:S01]  /*35f0*/  FADD.FTZ R67, R220, -R67 ;  /* 0x80000043dc437221 */ /* 0x000fe20000010000 */
[----:B-----5:R-:W-:Y:S01]  /*3600*/  FMUL.FTZ R65, R2, R65 ;  /* 0x0000004102417220 */ /* 0x020fe20000410000 */
[----:B------:R-:W-:Y:S01]  /*3610*/  FADD.FTZ R141, R239, -R20 ;  /* 0x80000014ef8d7221 */ /* 0x000fe20000010000 */
[----:B------:R-:W-:Y:S01]  /*3620*/  FADD.FTZ R143, R225, -R64 ;  /* 0x80000040e18f7221 */ /* 0x000fe20000010000 */
[-CC-:B------:R-:W-:Y:S01]  /*3630*/  FFMA.FTZ R20, R210, R178.reuse, R177.reuse ;  /* 0x000000b2d2147223 */ /* 0x180fe200000100b1 */
[----:B------:R-:W-:Y:S01]  /*3640*/  FFMA.FTZ R64, R0, R178, R177 ;  /* 0x000000b200407223 */ /* 0x000fe200000100b1 */
[C---:B------:R-:W-:Y:S01]  /*3650*/  FMUL.FTZ R67, R2.reuse, R67 ;  /* 0x0000004302437220 */ /* 0x040fe20000410000 */
[----:B------:R-:W-:Y:S01]  /*3660*/  ISETP.GT.AND P0, PT, R3, RZ, PT ;  /* 0x000000ff0300720c */ /* 0x000fe20003f04270 */
[----:B------:R-:W-:Y:S01]  /*3670*/  FADD.FTZ R181, R243, -R20 ;  /* 0x80000014f3b57221 */ /* 0x000fe20000010000 */
[----:B------:R-:W-:Y:S01]  /*3680*/  FADD.FTZ R183, R211, -R64 ;  /* 0x80000040d3b77221 */ /* 0x000fe20000010000 */
[C---:B------:R-:W-:Y:S01]  /*3690*/  FMUL.FTZ R21, R2.reuse, R21 ;  /* 0x0000001502157220 */ /* 0x040fe20000410000 */
[C---:B------:R-:W-:Y:S01]  /*36a0*/  FMUL.FTZ R20, R2.reuse, R141 ;  /* 0x0000008d02147220 */ /* 0x040fe20000410000 */
[C---:B------:R-:W-:Y:S01]  /*36b0*/  FMUL.FTZ R181, R2.reuse, R181 ;  /* 0x000000b502b57220 */ /* 0x040fe20000410000 */
[----:B------:R-:W-:Y:S01]  /*36c0*/  FMUL.FTZ R64, R2, R183 ;  /* 0x000000b702407220 */ /* 0x000fe20000410000 */
[----:B------:R-:W-:-:S02]  /*36d0*/  FSEL R141, R65, RZ, P0 ;  /* 0x000000ff418d7208 */ /* 0x000fc40000000000 */
[----:B------:R-:W-:Y:S02]  /*36e0*/  FSEL R140, R67, RZ, P0 ;  /* 0x000000ff438c7208 */ /* 0x000fe40000000000 */
[----:B------:R-:W-:Y:S02]  /*36f0*/  FSEL R142, R21, RZ, P0 ;  /* 0x000000ff158e7208 */ /* 0x000fe40000000000 */
[----:B------:R-:W-:Y:S02]  /*3700*/  FSEL R67, R20, RZ, P0 ;  /* 0x000000ff14437208 */ /* 0x000fe40000000000 */
[----:B------:R-:W-:Y:S02]  /*3710*/  FSEL R65, R181, RZ, P0 ;  /* 0x000000ffb5417208 */ /* 0x000fe40000000000 */
[----:B------:R-:W-:Y:S01]  /*3720*/  FSEL R64, R64, RZ, P0 ;  /* 0x000000ff40407208 */ /* 0x000fe20000000000 */
[----:B--2---:R-:W-:Y:S01]  /*3730*/  FADD.FTZ R185, R180, -R66 ;  /* 0x80000042b4b97221 */ /* 0x004fe20000010000 */
[----:B------:R-:W-:-:S03]  /*3740*/  FMUL.FTZ R66, R2, R143 ;  /* 0x0000008f02427220 */ /* 0x000fc60000410000 */
[----:B------:R-:W-:Y:S02]  /*3750*/  FMUL.FTZ R143, R2, R185 ;  /* 0x000000b9028f7220 */ /* 0x000fe40000410000 */
[----:B------:R-:W-:-:S03]  /*3760*/  FSEL R66, R66, RZ, P0 ;  /* 0x000000ff42427208 */ /* 0x000fc60000000000 */
        /* <DEDUP_REMOVED lines=10> */
.L_x_5660:
        /* <DEDUP_REMOVED lines=9> */
.L_x_5661:
        /* <DEDUP_REMOVED lines=9> */
.L_x_5662:
        /* <DEDUP_REMOVED lines=9> */
.L_x_5663:
        /* <DEDUP_REMOVED lines=9> */
.L_x_5664:
        /* <DEDUP_REMOVED lines=9> */
.L_x_5665:
        /* <DEDUP_REMOVED lines=9> */
.L_x_5666:
[----:B------:R-:W-:Y:S05]  /*3b70*/  @!P4 BRA `(.L_x_5659) ;  /* 0x000000080030c947 */ /* 0x000fea0003800000 */
[----:B------:R-:W-:-:S05]  /*3b80*/  FMUL.FTZ R20, R143, UR15 ;  /* 0x0000000f8f147c20 */ /* 0x000fca0008410000 */
[----:B------:R-:W-:-:S04]  /*3b90*/  F2FP.BF16.F32.PACK_AB R20, RZ, R20 ;  /* 0x00000014ff14723e */ /* 0x000fc800000010ff */
[----:B------:R-:W-:Y:S01]  /*3ba0*/  PRMT R175, R175, 0x5410, R20 ;  /* 0x00005410afaf7816 */ /* 0x000fe20000000014 */
[----:B------:R-:W-:Y:S06]  /*3bb0*/  BRA `(.L_x_5659) ;  /* 0x0000000800207947 */ /* 0x000fec0003800000 */
.L_x_5650:
[----:B------:R-:W-:Y:S01]  /*3bc0*/  UMOV UR4, UR6 ;  /* 0x0000000600047c82 */ /* 0x000fe20008000000 */
[----:B------:R-:W-:Y:S01]  /*3bd0*/  UMOV UR5, UR7 ;  /* 0x0000000700057c82 */ /* 0x000fe20008000000 */
[----:B------:R-:W-:-:S04]  /*3be0*/  UISETP.NE.U32.AND UP0, UPT, UR4, URZ, UPT ;  /* 0x000000ff0400728c */ /* 0x000fc8000bf05070 */
[----:B------:R-:W-:-:S09]  /*3bf0*/  UISETP.NE.AND.EX UP0, UPT, UR5, URZ, UPT, UP0 ;  /* 0x000000ff0500728c */ /* 0x000fd2000bf05300 */
[----:B------:R-:W-:Y:S05]  /*3c00*/  BRA.U UP0, `(.L_x_5667) ;  /* 0x0000000500087547 */ /* 0x000fea000b800000 */
[-CC-:B------:R-:W-:Y:S01]  /*3c10*/  @P3 FFMA.FTZ R184, R210, R178.reuse, R177.reuse ;  /* 0x000000b2d2b83223 */ /* 0x180fe200000100b1 */
[----:B------:R-:W0:Y:S01]  /*3c20*/  @P4 LDC R180, c[0x0][0x40c] ;  /* 0x00010300ffb44b82 */ /* 0x000e220000000800 */
[--C-:B------:R-:W-:Y:S01]  /*3c30*/  @P3 FFMA.FTZ R20, R0, R178, R177.reuse ;  /* 0x000000b200143223 */ /* 0x100fe200000100b1 */
[----:B-----5:R-:W-:Y:S01]  /*3c40*/  MOV R185, R133 ;  /* 0x0000008500b97202 */ /* 0x020fe20000000f00 */
[----:B------:R-:W-:Y:S01]  /*3c50*/  @P3 FADD.FTZ R184, R243, -R184 ;  /* 0x800000b8f3b83221 */ /* 0x000fe20000010000 */
[----:B------:R-:W-:Y:S01]  /*3c60*/  MOV R21, R132 ;  /* 0x0000008400157202 */ /* 0x000fe20000000f00 */
[----:B------:R-:W-:Y:S01]  /*3c70*/  @P3 FADD.FTZ R181, R211, -R20 ;  /* 0x80000014d3b53221 */ /* 0x000fe20000010000 */
[----:B------:R-:W-:Y:S01]  /*3c80*/  @P3 FFMA.FTZ R186, R200, R178, R177 ;  /* 0x000000b2c8ba3223 */ /* 0x000fe200000100b1 */
[----:B------:R-:W-:Y:S01]  /*3c90*/  @P3 FFMA.FTZ R185, R2, R184, R133 ;  /* 0x000000b802b93223 */ /* 0x000fe20000010085 */
[--C-:B------:R-:W-:Y:S01]  /*3ca0*/  @P3 FFMA.FTZ R184, R188, R178, R177.reuse ;  /* 0x000000b2bcb83223 */ /* 0x100fe200000100b1 */
[----:B------:R-:W1:Y:S01]  /*3cb0*/  @P4 LDC R20, c[0x0][0x40c] ;  /* 0x00010300ff144b82 */ /* 0x000e620000000800 */
[----:B------:R-:W-:Y:S01]  /*3cc0*/  @P3 FFMA.FTZ R21, R2, R181, R132 ;  /* 0x000000b502153223 */ /* 0x000fe20000010084 */
[----:B------:R-:W-:Y:S01]  /*3cd0*/  MOV R181, R134 ;  /* 0x0000008600b57202 */ /* 0x000fe20000000f00 */
[----:B------:R-:W-:Y:S01]  /*3ce0*/  @P3 FADD.FTZ R183, R225, -R184 ;  /* 0x800000b8e1b73221 */ /* 0x000fe20000010000 */
[----:B------:R-:W-:-:S03]  /*3cf0*/  @P3 FFMA.FTZ R187, R197, R178, R177 ;  /* 0x000000b2c5bb3223 */ /* 0x000fc600000100b1 */
[----:B------:R-:W-:Y:S01]  /*3d00*/  @P3 FFMA.FTZ R181, R2, R183, R134 ;  /* 0x000000b702b53223 */ /* 0x000fe20000010086 */
[----:B------:R-:W2:Y:S01]  /*3d10*/  @P4 LDC R184, c[0x0][0x40c] ;  /* 0x00010300ffb84b82 */ /* 0x000ea20000000800 */
[----:B------:R-:W-:Y:S01]  /*3d20*/  @P3 FADD.FTZ R187, R220, -R187 ;  /* 0x800000bbdcbb3221 */ /* 0x000fe20000010000 */
[----:B0-----:R-:W-:Y:S01]  /*3d30*/  @P4 FMUL.FTZ R183, R21, R180 ;  /* 0x000000b415b74220 */ /* 0x001fe20000410000 */
[----:B------:R-:W-:-:S05]  /*3d40*/  MOV R21, R135 ;  /* 0x0000008700157202 */ /* 0x000fca0000000f00 */
[----:B------:R-:W0:Y:S01]  /*3d50*/  @P4 LDC R180, c[0x0][0x40c] ;  /* 0x00010300ffb44b82 */ /* 0x000e220000000800 */
[----:B------:R-:W-:Y:S01]  /*3d60*/  @P4 F2FP.BF16.F32.PACK_AB R183, RZ, R183 ;  /* 0x000000b7ffb7423e */ /* 0x000fe200000010ff */
[----:B-1----:R-:W-:-:S03]  /*3d70*/  @P4 FMUL.FTZ R185, R185, R20 ;  /* 0x00000014b9b94220 */ /* 0x002fc60000410000 */
[----:B------:R-:W-:Y:S01]  /*3d80*/  @P4 PRMT R172, R183, 0x7610, R172 ;  /* 0x00007610b7ac4816 */ /* 0x000fe200000000ac */
[--C-:B------:R-:W-:Y:S02]  /*3d90*/  @P3 FFMA.FTZ R20, R8, R178, R177.reuse ;  /* 0x000000b208143223 */ /* 0x100fe400000100b1 */
[----:B------:R-:W1:Y:S01]  /*3da0*/  @P4 LDC R183, c[0x0][0x40c] ;  /* 0x00010300ffb74b82 */ /* 0x000e620000000800 */
[----:B------:R-:W-:Y:S01]  /*3db0*/  @P4 F2FP.BF16.F32.PACK_AB R185, RZ, R185 ;  /* 0x000000b9ffb9423e */ /* 0x000fe200000010ff */
[----:B------:R-:W-:Y:S01]  /*3dc0*/  @P3 FADD.FTZ R20, R239, -R20 ;  /* 0x80000014ef143221 */ /* 0x000fe20000010000 */
[----:B--2---:R-:W-:Y:S01]  /*3dd0*/  @P4 FMUL.FTZ R181, R181, R184 ;  /* 0x000000b8b5b54220 */ /* 0x004fe20000410000 */
[----:B------:R-:W-:Y:S01]  /*3de0*/  @P3 FFMA.FTZ R184, R12, R178, R177 ;  /* 0x000000b20cb83223 */ /* 0x000fe200000100b1 */
[----:B------:R-:W-:Y:S01]  /*3df0*/  @P4 PRMT R172, R172, 0x5410, R185 ;  /* 0x00005410acac4816 */ /* 0x000fe200000000b9 */
[C---:B------:R-:W-:Y:S01]  /*3e00*/  @P3 FFMA.FTZ R21, R2.reuse, R20, R135 ;  /* 0x0000001402153223 */ /* 0x040fe20000010087 */
[----:B------:R-:W-:Y:S01]  /*3e10*/  MOV R20, R136 ;  /* 0x0000008800147202 */ /* 0x000fe20000000f00 */
[----:B------:R-:W-:Y:S01]  /*3e20*/  @P3 FADD.FTZ R185, R235, -R184 ;  /* 0x800000b8ebb93221 */ /* 0x000fe20000010000 */
[----:B------:R-:W-:Y:S01]  /*3e30*/  MOV R184, R137 ;  /* 0x0000008900b87202 */ /* 0x000fe20000000f00 */
[C---:B------:R-:W-:Y:S01]  /*3e40*/  @P3 FFMA.FTZ R20, R2.reuse, R187, R136 ;  /* 0x000000bb02143223 */ /* 0x040fe20000010088 */
[----:B------:R-:W-:Y:S01]  /*3e50*/  @P4 F2FP.BF16.F32.PACK_AB R181, RZ, R181 ;  /* 0x000000b5ffb5423e */ /* 0x000fe200000010ff */
[C---:B------:R-:W-:Y:S01]  /*3e60*/  @P3 FFMA.FTZ R184, R2.reuse, R185, R137 ;  /* 0x000000b902b83223 */ /* 0x040fe20000010089 */
[----:B------:R-:W-:Y:S01]  /*3e70*/  @P3 FADD.FTZ R185, R199, -R186 ;  /* 0x800000bac7b93221 */ /* 0x000fe20000010000 */
[----:B0-----:R-:W-:Y:S01]  /*3e80*/  @P4 FMUL.FTZ R180, R21, R180 ;  /* 0x000000b415b44220 */ /* 0x001fe20000410000 */
[----:B------:R-:W-:Y:S01]  /*3e90*/  MOV R21, R138 ;  /* 0x0000008a00157202 */ /* 0x000fe20000000f00 */
[----:B------:R-:W0:Y:S01]  /*3ea0*/  @P4 LDC R186, c[0x0][0x40c] ;  /* 0x00010300ffba4b82 */ /* 0x000e220000000800 */
[----:B------:R-:W-:Y:S01]  /*3eb0*/  @P3 FFMA.FTZ R21, R2, R185, R138 ;  /* 0x000000b902153223 */ /* 0x000fe2000001008a */
[----:B------:R-:W-:-:S02]  /*3ec0*/  @P4 PRMT R173, R181, 0x7610, R173 ;  /* 0x00007610b5ad4816 */ /* 0x000fc400000000ad */
[----:B------:R-:W-:Y:S01]  /*3ed0*/  @P4 F2FP.BF16.F32.PACK_AB R180, RZ, R180 ;  /* 0x000000b4ffb4423e */ /* 0x000fe200000010ff */
[----:B-1----:R-:W-:-:S03]  /*3ee0*/  @P4 FMUL.FTZ R183, R20, R183 ;  /* 0x000000b714b74220 */ /* 0x002fc60000410000 */
[----:B------:R-:W1:Y:S01]  /*3ef0*/  @P4 LDC R185, c[0x0][0x40c] ;  /* 0x00010300ffb94b82 */ /* 0x000e620000000800 */
[----:B------:R-:W-:Y:S02]  /*3f00*/  @P4 PRMT R173, R173, 0x5410, R180 ;  /* 0x00005410adad4816 */ /* 0x000fe400000000b4 */
[----:B------:R-:W-:-:S04]  /*3f10*/  @P4 F2FP.BF16.F32.PACK_AB R183, RZ, R183 ;  /* 0x000000b7ffb7423e */ /* 0x000fc800000010ff */
        /* <DEDUP_REMOVED lines=8> */
[----:B------:R-:W2:Y:S01]  /*3fa0*/  LDL R214, [R1] ;  /* 0x0000000001d67983 */ /* 0x000ea20000100800 */
[----:B------:R-:W-:-:S04]  /*3fb0*/  @P3 FFMA.FTZ R20, R247, R178, R177 ;  /* 0x000000b2f7143223 */ /* 0x000fc800000100b1 */
[----:B--2---:R-:W-:Y:S01]  /*3fc0*/  @P3 FADD.FTZ R21, R214, -R20 ;  /* 0x80000014d6153221 */ /* 0x004fe20000010000 */
[----:B------:R-:W-:-:S03]  /*3fd0*/  MOV R20, R139 ;  /* 0x0000008b00147202 */ /* 0x000fc60000000f00 */
[----:B------:R-:W-:-:S04]  /*3fe0*/  @P3 FFMA.FTZ R20, R2, R21, R139 ;  /* 0x0000001502143223 */ /* 0x000fc8000001008b */
[----:B------:R-:W-:-:S05]  /*3ff0*/  FMUL.FTZ R20, R20, UR15 ;  /* 0x0000000f14147c20 */ /* 0x000fca0008410000 */
[----:B------:R-:W-:-:S04]  /*4000*/  F2FP.BF16.F32.PACK_AB R20, RZ, R20 ;  /* 0x00000014ff14723e */ /* 0x000fc800000010ff */
[----:B------:R-:W-:Y:S01]  /*4010*/  PRMT R175, R175, 0x5410, R20 ;  /* 0x00005410afaf7816 */ /* 0x000fe20000000014 */
[----:B------:R-:W-:Y:S06]  /*4020*/  BRA `(.L_x_5659) ;  /* 0x0000000400047947 */ /* 0x000fec0003800000 */
.L_x_5667:
[----:B------:R-:W2:Y:S01]  /*4030*/  LDL R21, [R1] ;  /* 0x0000000001157983 */ /* 0x000ea20000100800 */
[--C-:B------:R-:W-:Y:S01]  /*4040*/  @P3 FFMA.FTZ R20, R247, R178, R177.reuse ;  /* 0x000000b2f7143223 */ /* 0x100fe200000100b1 */
[----:B-----5:R-:W-:Y:S01]  /*4050*/  MOV R143, R139 ;  /* 0x0000008b008f7202 */ /* 0x020fe20000000f00 */
[----:B------:R-:W0:Y:S01]  /*4060*/  @P4 LDC R67, c[0x0][0x40c] ;  /* 0x00010300ff434b82 */ /* 0x000e220000000800 */
[----:B------:R-:W-:Y:S01]  /*4070*/  MOV R64, R132 ;  /* 0x0000008400407202 */ /* 0x000fe20000000f00 */
[----:B------:R-:W-:Y:S01]  /*4080*/  @P3 FFMA.FTZ R141, R197, R178, R177 ;  /* 0x000000b2c58d3223 */ /* 0x000fe200000100b1 */
[----:B------:R-:W-:Y:S02]  /*4090*/  MOV R142, R138 ;  /* 0x0000008a008e7202 */ /* 0x000fe40000000f00 */
[----:B------:R-:W-:Y:S01]  /*40a0*/  MOV R66, R134 ;  /* 0x0000008600427202 */ /* 0x000fe20000000f00 */
[----:B------:R-:W-:Y:S01]  /*40b0*/  @P3 FADD.FTZ R141, R220, -R141 ;  /* 0x8000008ddc8d3221 */ /* 0x000fe20000010000 */
[----:B------:R-:W-:Y:S01]  /*40c0*/  MOV R140, R136 ;  /* 0x00000088008c7202 */ /* 0x000fe20000000f00 */
[----:B------:R-:W1:Y:S02]  /*40d0*/  @P4 LDC R180, c[0x0][0x40c] ;  /* 0x00010300ffb44b82 */ /* 0x000e640000000800 */
[----:B------:R-:W-:Y:S01]  /*40e0*/  @P3 FFMA.FTZ R140, R2, R141, R136 ;  /* 0x0000008d028c3223 */ /* 0x000fe20000010088 */
[----:B------:R-:W-:-:S05]  /*40f0*/  MOV R141, R137 ;  /* 0x00000089008d7202 */ /* 0x000fca0000000f00 */
[----:B------:R-:W3:Y:S08]  /*4100*/  @P4 LDC R183, c[0x0][0x40c] ;  /* 0x00010300ffb74b82 */ /* 0x000ef00000000800 */
[----:B------:R-:W4:Y:S08]  /*4110*/  @P4 LDC R185, c[0x0][0x40c] ;  /* 0x00010300ffb94b82 */ /* 0x000f300000000800 */
[----:B------:R-:W3:Y:S08]  /*4120*/  @P4 LDC R184, c[0x0][0x40c] ;  /* 0x00010300ffb84b82 */ /* 0x000ef00000000800 */
[----:B------:R-:W3:Y:S01]  /*4130*/  @P4 LDC R186, c[0x0][0x40c] ;  /* 0x00010300ffba4b82 */ /* 0x000ee20000000800 */
[----:B--2---:R-:W-:-:S04]  /*4140*/  @P3 FADD.FTZ R20, R21, -R20 ;  /* 0x8000001415143221 */ /* 0x004fc80000010000 */
[----:B------:R-:W-:Y:S01]  /*4150*/  @P3 FFMA.FTZ R143, R2, R20, R139 ;  /* 0x00000014028f3223 */ /* 0x000fe2000001008b */
[----:B------:R-:W-:-:S03]  /*4160*/  @P3 FFMA.FTZ R20, R200, R178, R177 ;  /* 0x000000b2c8143223 */ /* 0x000fc600000100b1 */
[----:B-1----:R-:W-:Y:S01]  /*4170*/  @P4 FMUL.FTZ R180, R143, R180 ;  /* 0x000000b48fb44220 */ /* 0x002fe20000410000 */
[----:B------:R-:W-:Y:S01]  /*4180*/  @P3 FADD.FTZ R21, R199, -R20 ;  /* 0x80000014c7153221 */ /* 0x000fe20000010000 */
[----:B------:R-:W-:-:S03]  /*4190*/  @P3 FFMA.FTZ R20, R0, R178, R177 ;  /* 0x000000b200143223 */ /* 0x000fc600000100b1 */
[----:B------:R-:W-:Y:S01]  /*41a0*/  @P3 FFMA.FTZ R142, R2, R21, R138 ;  /* 0x00000015028e3223 */ /* 0x000fe2000001008a */
[----:B------:R-:W-:Y:S01]  /*41b0*/  @P3 FADD.FTZ R65, R211, -R20 ;  /* 0x80000014d3413221 */ /* 0x000fe20000010000 */
[----:B------:R-:W-:Y:S01]  /*41c0*/  @P3 FFMA.FTZ R20, R210, R178, R177 ;  /* 0x000000b2d2143223 */ /* 0x000fe200000100b1 */
[----:B------:R-:W-:Y:S01]  /*41d0*/  @P4 F2FP.BF16.F32.PACK_AB R180, RZ, R180 ;  /* 0x000000b4ffb4423e */ /* 0x000fe200000010ff */
[----:B0-----:R-:W-:Y:S01]  /*41e0*/  @P4 FMUL.FTZ R21, R142, R67 ;  /* 0x000000438e154220 */ /* 0x001fe20000410000 */
[C---:B------:R-:W-:Y:S01]  /*41f0*/  @P3 FFMA.FTZ R64, R2.reuse, R65, R132 ;  /* 0x0000004102403223 */ /* 0x040fe20000010084 */
[----:B------:R-:W-:Y:S01]  /*4200*/  @P3 FADD.FTZ R20, R243, -R20 ;  /* 0x80000014f3143221 */ /* 0x000fe20000010000 */
[----:B------:R-:W-:Y:S02]  /*4210*/  MOV R65, R133 ;  /* 0x0000008500417202 */ /* 0x000fe40000000f00 */
[----:B------:R-:W-:Y:S01]  /*4220*/  @P4 F2FP.BF16.F32.PACK_AB R21, RZ, R21 ;  /* 0x00000015ff15423e */ /* 0x000fe200000010ff */
[----:B------:R-:W-:Y:S01]  /*4230*/  @P3 FFMA.FTZ R65, R2, R20, R133 ;  /* 0x0000001402413223 */ /* 0x000fe20000010085 */
[----:B------:R-:W-:Y:S01]  /*4240*/  @P3 FFMA.FTZ R20, R188, R178, R177 ;  /* 0x000000b2bc143223 */ /* 0x000fe200000100b1 */
[----:B----4-:R-:W-:Y:S01]  /*4250*/  @P4 FMUL.FTZ R185, R64, R185 ;  /* 0x000000b940b94220 */ /* 0x010fe20000410000 */
[----:B------:R-:W-:-:S02]  /*4260*/  @P4 PRMT R175, R21, 0x7610, R175 ;  /* 0x0000761015af4816 */ /* 0x000fc400000000af */
[----:B------:R-:W-:Y:S01]  /*4270*/  @P3 FADD.FTZ R67, R225, -R20 ;  /* 0x80000014e1433221 */ /* 0x000fe20000010000 */
[----:B------:R-:W-:Y:S01]  /*4280*/  @P3 FFMA.FTZ R20, R8, R178, R177 ;  /* 0x000000b208143223 */ /* 0x000fe200000100b1 */
[----:B------:R-:W-:Y:S02]  /*4290*/  @P4 PRMT R175, R175, 0x5410, R180 ;  /* 0x00005410afaf4816 */ /* 0x000fe400000000b4 */
[----:B------:R-:W-:Y:S01]  /*42a0*/  @P3 FFMA.FTZ R66, R2, R67, R134 ;  /* 0x0000004302423223 */ /* 0x000fe20000010086 */
[----:B------:R-:W-:Y:S01]  /*42b0*/  @P3 FADD.FTZ R20, R239, -R20 ;  /* 0x80000014ef143221 */ /* 0x000fe20000010000 */
[----:B------:R-:W-:Y:S02]  /*42c0*/  MOV R67, R135 ;  /* 0x0000008700437202 */ /* 0x000fe40000000f00 */
[----:B---3--:R-:W-:Y:S01]  /*42d0*/  @P4 FMUL.FTZ R180, R66, R183 ;  /* 0x000000b742b44220 */ /* 0x008fe20000410000 */
[----:B------:R-:W-:Y:S01]  /*42e0*/  @P3 FFMA.FTZ R67, R2, R20, R135 ;  /* 0x0000001402433223 */ /* 0x000fe20000010087 */
[----:B------:R-:W-:-:S03]  /*42f0*/  @P3 FFMA.FTZ R20, R12, R178, R177 ;  /* 0x000000b20c143223 */ /* 0x000fc600000100b1 */
[----:B------:R-:W-:Y:S01]  /*4300*/  @P4 FMUL.FTZ R184, R67, R184 ;  /* 0x000000b843b84220 */ /* 0x000fe20000410000 */
[----:B------:R-:W-:Y:S01]  /*4310*/  @P3 FADD.FTZ R181, R235, -R20 ;  /* 0x80000014ebb53221 */ /* 0x000fe20000010000 */
[----:B------:R-:W-:Y:S01]  /*4320*/  @P4 F2FP.BF16.F32.PACK_AB R180, RZ, R180 ;  /* 0x000000b4ffb4423e */ /* 0x000fe200000010ff */
[----:B------:R-:W0:Y:S02]  /*4330*/  @P4 LDC R20, c[0x0][0x40c] ;  /* 0x00010300ff144b82 */ /* 0x000e240000000800 */
[----:B------:R-:W-:Y:S01]  /*4340*/  @P3 FFMA.FTZ R141, R2, R181, R137 ;  /* 0x000000b5028d3223 */ /* 0x000fe20000010089 */
[----:B------:R-:W-:-:S03]  /*4350*/  @P4 PRMT R173, R180, 0x7610, R173 ;  /* 0x00007610b4ad4816 */ /* 0x000fc600000000ad */
[----:B------:R-:W-:Y:S02]  /*4360*/  @P4 FMUL.FTZ R186, R141, R186 ;  /* 0x000000ba8dba4220 */ /* 0x000fe40000410000 */
[----:B------:R-:W1:Y:S03]  /*4370*/  @P4 LDC R181, c[0x0][0x40c] ;  /* 0x00010300ffb54b82 */ /* 0x000e660000000800 */
[----:B------:R-:W-:Y:S01]  /*4380*/  @P4 F2FP.BF16.F32.PACK_AB R186, RZ, R186 ;  /* 0x000000baffba423e */ /* 0x000fe200000010ff */
[----:B0-----:R-:W-:Y:S01]  /*4390*/  @P4 FMUL.FTZ R187, R65, R20 ;  /* 0x0000001441bb4220 */ /* 0x001fe20000410000 */
[----:B------:R-:W-:-:S04]  /*43a0*/  @P4 F2FP.BF16.F32.PACK_AB R20, RZ, R185 ;  /* 0x000000b9ff14423e */ /* 0x000fc800000010ff */
[----:B------:R-:W-:Y:S02]  /*43b0*/  @P4 F2FP.BF16.F32.PACK_AB R21, RZ, R187 ;  /* 0x000000bbff15423e */ /* 0x000fe400000010ff */
[----:B------:R-:W-:Y:S01]  /*43c0*/  @P4 PRMT R172, R20, 0x7610, R172 ;  /* 0x0000761014ac4816 */ /* 0x000fe200000000ac */
[----:B-1----:R-:W-:Y:S01]  /*43d0*/  @P4 FMUL.FTZ R183, R140, R181 ;  /* 0x000000b58cb74220 */ /* 0x002fe20000410000 */
[----:B------:R-:W-:Y:S02]  /*43e0*/  @P4 F2FP.BF16.F32.PACK_AB R181, RZ, R184 ;  /* 0x000000b8ffb5423e */ /* 0x000fe400000010ff */
[----:B------:R-:W-:Y:S02]  /*43f0*/  @P4 PRMT R172, R172, 0x5410, R21 ;  /* 0x00005410acac4816 */ /* 0x000fe40000000015 */
[----:B------:R-:W-:Y:S02]  /*4400*/  @P4 F2FP.BF16.F32.PACK_AB R183, RZ, R183 ;  /* 0x000000b7ffb7423e */ /* 0x000fe400000010ff */
[----:B------:R-:W-:-:S02]  /*4410*/  @P4 PRMT R173, R173, 0x5410, R181 ;  /* 0x00005410adad4816 */ /* 0x000fc400000000b5 */
[----:B------:R-:W-:-:S04]  /*4420*/  @P4 PRMT R174, R183, 0x7610, R174 ;  /* 0x00007610b7ae4816 */ /* 0x000fc800000000ae */
[----:B------:R-:W-:-:S07]  /*4430*/  @P4 PRMT R174, R174, 0x5410, R186 ;  /* 0x00005410aeae4816 */ /* 0x000fce00000000ba */
.L_x_5659:
[----:B------:R-:W-:Y:S01]  /*4440*/  ISETP.NE.U32.AND P0, PT, RZ, UR4, PT ;  /* 0x00000004ff007c0c */ /* 0x000fe2000bf05070 */
[----:B------:R-:W0:Y:S03]  /*4450*/  @P4 LDC.64 R180, c[0x0][0x468] ;  /* 0x00011a00ffb44b82 */ /* 0x000e260000000a00 */
[----:B------:R-:W-:-:S13]  /*4460*/  ISETP.NE.AND.EX P0, PT, RZ, UR5, PT, P0 ;  /* 0x00000005ff007c0c */ /* 0x000fda000bf05300 */
[----:B------:R-:W1:Y:S02]  /*4470*/  @P0 LDC.64 R20, c[0x0][0x478] ;  /* 0x00011e00ff140b82 */ /* 0x000e640000000a00 */
[C---:B-1----:R-:W-:Y:S01]  /*4480*/  @P0 IMAD.WIDE.U32 R20, R179.reuse, 0x20, R20 ;  /* 0x00000020b3140825 */ /* 0x042fe200078e0014 */
[----:B------:R-:W-:-:S04]  /*4490*/  IADD3 R179, PT, PT, R179, 0x80, RZ ;  /* 0x00000080b3b37810 */ /* 0x000fc80007ffe0ff */
[----:B------:R-:W-:Y:S04]  /*44a0*/  @P0 STG.E.128 desc[UR10][R20.64], R64 ;  /* 0x0000004014000986 */ /* 0x000fe8000c101d0a */
[----:B------:R0:W-:Y:S02]  /*44b0*/  @P0 STG.E.128 desc[UR10][R20.64+0x10], R140 ;  /* 0x0000108c14000986 */ /* 0x0001e4000c101d0a */
[C---:B0-----:R-:W-:Y:S01]  /*44c0*/  @P4 IMAD.WIDE.U32 R20, R176.reuse, 0x10, R180 ;  /* 0x00000010b0144825 */ /* 0x041fe200078e00b4 */
[----:B------:R-:W-:-:S04]  /*44d0*/  IADD3 R176, PT, PT, R176, 0x80, RZ ;  /* 0x00000080b0b07810 */ /* 0x000fc80007ffe0ff */
[----:B------:R0:W-:Y:S03]  /*44e0*/  @P4 STG.E.128 desc[UR10][R20.64], R172 ;  /* 0x000000ac14004986 */ /* 0x0001e6000c101d0a */
.L_x_5649:
[----:B------:R-:W-:Y:S05]  /*44f0*/  BSYNC.RECONVERGENT B0 ;  /* 0x0000000000007941 */ /* 0x000fea0003800200 */
.L_x_5648:
        /* <DEDUP_REMOVED lines=10> */
[--C-:B0-----:R-:W-:Y:S01]  /*45a0*/  @P3 FFMA.FTZ R20, R22, R178, R177.reuse ;  /* 0x000000b216143223 */ /* 0x101fe200000100b1 */
[----:B-----5:R-:W-:Y:S01]  /*45b0*/  MOV R64, R28 ;  /* 0x0000001c00407202 */ /* 0x020fe20000000f00 */
[----:B------:R-:W0:Y:S01]  /*45c0*/  @P4 LDC R140, c[0x0][0x40c] ;  /* 0x00010300ff8c4b82 */ /* 0x000e220000000800 */
[----:B------:R-:W-:Y:S01]  /*45d0*/  MOV R65, R29 ;  /* 0x0000001d00417202 */ /* 0x000fe20000000f00 */
[----:B------:R-:W-:Y:S01]  /*45e0*/  @P3 FADD.FTZ R21, R231, -R20 ;  /* 0x80000014e7153221 */ /* 0x000fe20000010000 */
[----:B------:R-:W-:Y:S01]  /*45f0*/  MOV R66, R30 ;  /* 0x0000001e00427202 */ /* 0x000fe20000000f00 */
[-CC-:B------:R-:W-:Y:S01]  /*4600*/  @P3 FFMA.FTZ R143, R246, R178.reuse, R177.reuse ;  /* 0x000000b2f68f3223 */ /* 0x180fe200000100b1 */
[----:B------:R-:W-:Y:S01]  /*4610*/  MOV R141, R25 ;  /* 0x00000019008d7202 */ /* 0x000fe20000000f00 */
[----:B------:R-:W-:Y:S01]  /*4620*/  @P3 FFMA.FTZ R64, R2, R21, R28 ;  /* 0x0000001502403223 */ /* 0x000fe2000001001c */
[----:B------:R-:W-:Y:S01]  /*4630*/  @P3 FFMA.FTZ R21, R209, R178, R177 ;  /* 0x000000b2d1153223 */ /* 0x000fe200000100b1 */
[----:B------:R-:W1:Y:S01]  /*4640*/  @P4 LDC R67, c[0x0][0x40c] ;  /* 0x00010300ff434b82 */ /* 0x000e620000000800 */
[----:B------:R-:W-:Y:S01]  /*4650*/  MOV R142, R26 ;  /* 0x0000001a008e7202 */ /* 0x000fe20000000f00 */
[----:B------:R-:W-:Y:S01]  /*4660*/  @P3 FADD.FTZ R186, R252, -R143 ;  /* 0x8000008ffcba3221 */ /* 0x000fe20000010000 */
[----:B------:R-:W-:Y:S01]  /*4670*/  @P3 FADD.FTZ R21, R242, -R21 ;  /* 0x80000015f2153221 */ /* 0x000fe20000010000 */
[----:B------:R-:W-:-:S02]  /*4680*/  MOV R143, R27 ;  /* 0x0000001b008f7202 */ /* 0x000fc40000000f00 */
[C---:B------:R-:W-:Y:S01]  /*4690*/  @P3 FFMA.FTZ R143, R2.reuse, R186, R27 ;  /* 0x000000ba028f3223 */ /* 0x040fe2000001001b */
[----:B------:R-:W-:Y:S01]  /*46a0*/  @P3 FFMA.FTZ R65, R2, R21, R29 ;  /* 0x0000001502413223 */ /* 0x000fe2000001001d */
[----:B------:R-:W-:Y:S01]  /*46b0*/  @P3 FFMA.FTZ R21, R23, R178, R177 ;  /* 0x000000b217153223 */ /* 0x000fe200000100b1 */
[----:B------:R-:W2:Y:S03]  /*46c0*/  @P4 LDC R185, c[0x0][0x40c] ;  /* 0x00010300ffb94b82 */ /* 0x000ea60000000800 */
[----:B------:R-:W-:-:S04]  /*46d0*/  @P3 FADD.FTZ R21, R224, -R21 ;  /* 0x80000015e0153221 */ /* 0x000fc80000010000 */
[----:B------:R-:W-:Y:S01]  /*46e0*/  @P3 FFMA.FTZ R66, R2, R21, R30 ;  /* 0x0000001502423223 */ /* 0x000fe2000001001e */
[--C-:B------:R-:W-:Y:S01]  /*46f0*/  @P3 FFMA.FTZ R21, R9, R178, R177.reuse ;  /* 0x000000b209153223 */ /* 0x100fe200000100b1 */
[----:B0-----:R-:W-:Y:S01]  /*4700*/  @P4 FMUL.FTZ R183, R65, R140 ;  /* 0x0000008c41b74220 */ /* 0x001fe20000410000 */
[----:B------:R-:W-:Y:S01]  /*4710*/  @P3 FFMA.FTZ R140, R196, R178, R177 ;  /* 0x000000b2c48c3223 */ /* 0x000fe200000100b1 */
[----:B------:R-:W0:Y:S01]  /*4720*/  @P4 LDC R181, c[0x0][0x40c] ;  /* 0x00010300ffb54b82 */ /* 0x000e220000000800 */
[----:B------:R-:W-:Y:S02]  /*4730*/  @P3 FADD.FTZ R21, R238, -R21 ;  /* 0x80000015ee153221 */ /* 0x000fe40000010000 */
[----:B------:R-:W-:Y:S01]  /*4740*/  @P4 F2FP.BF16.F32.PACK_AB R183, RZ, R183 ;  /* 0x000000b7ffb7423e */ /* 0x000fe200000010ff */
[----:B-1----:R-:W-:Y:S01]  /*4750*/  @P4 FMUL.FTZ R20, R64, R67 ;  /* 0x0000004340144220 */ /* 0x002fe20000410000 */
[----:B------:R-:W-:Y:S01]  /*4760*/  MOV R67, R31 ;  /* 0x0000001f00437202 */ /* 0x000fe20000000f00 */
[C---:B------:R-:W-:Y:S01]  /*4770*/  @P3 FFMA.FTZ R67, R2.reuse, R21, R31 ;  /* 0x0000001502433223 */ /* 0x040fe2000001001f */
[----:B------:R-:W-:Y:S01]  /*4780*/  @P3 FADD.FTZ R21, R219, -R140 ;  /* 0x8000008cdb153221 */ /* 0x000fe20000010000 */
[----:B------:R-:W-:Y:S01]  /*4790*/  MOV R140, R24 ;  /* 0x00000018008c7202 */ /* 0x000fe20000000f00 */
[----:B------:R-:W1:Y:S01]  /*47a0*/  @P4 LDC R184, c[0x0][0x40c] ;  /* 0x00010300ffb84b82 */ /* 0x000e620000000800 */
[----:B------:R-:W-:Y:S01]  /*47b0*/  @P4 F2FP.BF16.F32.PACK_AB R20, RZ, R20 ;  /* 0x00000014ff14423e */ /* 0x000fe200000010ff */
[----:B------:R-:W-:Y:S01]  /*47c0*/  @P3 FFMA.FTZ R140, R2, R21, R24 ;  /* 0x00000015028c3223 */ /* 0x000fe20000010018 */
[----:B------:R-:W-:Y:S01]  /*47d0*/  @P3 FFMA.FTZ R21, R13, R178, R177 ;  /* 0x000000b20d153223 */ /* 0x000fe200000100b1 */
[----:B--2---:R-:W-:Y:S01]  /*47e0*/  @P4 FMUL.FTZ R185, R66, R185 ;  /* 0x000000b942b94220 */ /* 0x004fe20000410000 */
[----:B------:R-:W-:-:S02]  /*47f0*/  @P4 PRMT R172, R20, 0x7610, R172 ;  /* 0x0000761014ac4816 */ /* 0x000fc400000000ac */
[----:B------:R-:W-:Y:S01]  /*4800*/  @P3 FADD.FTZ R21, R234, -R21 ;  /* 0x80000015ea153221 */ /* 0x000fe20000010000 */
[----:B------:R-:W2:Y:S01]  /*4810*/  @P4 LDC R180, c[0x0][0x40c] ;  /* 0x00010300ffb44b82 */ /* 0x000ea20000000800 */
[----:B------:R-:W-:Y:S02]  /*4820*/  @P4 F2FP.BF16.F32.PACK_AB R20, RZ, R185 ;  /* 0x000000b9ff14423e */ /* 0x000fe400000010ff */
[----:B------:R-:W-:Y:S01]  /*4830*/  @P3 FFMA.FTZ R141, R2, R21, R25 ;  /* 0x00000015028d3223 */ /* 0x000fe20000010019 */
[----:B------:R-:W-:Y:S01]  /*4840*/  @P3 FFMA.FTZ R21, R201, R178, R177 ;  /* 0x000000b2c9153223 */ /* 0x000fe200000100b1 */
[----:B------:R-:W-:Y:S01]  /*4850*/  @P4 PRMT R172, R172, 0x5410, R183 ;  /* 0x00005410acac4816 */ /* 0x000fe200000000b7 */
[----:B0-----:R-:W-:Y:S02]  /*4860*/  @P4 FMUL.FTZ R181, R140, R181 ;  /* 0x000000b58cb54220 */ /* 0x001fe40000410000 */
[----:B------:R-:W-:Y:S01]  /*4870*/  @P3 FADD.FTZ R21, R202, -R21 ;  /* 0x80000015ca153221 */ /* 0x000fe20000010000 */
[----:B------:R-:W-:-:S03]  /*4880*/  @P4 PRMT R173, R20, 0x7610, R173 ;  /* 0x0000761014ad4816 */ /* 0x000fc600000000ad */
[----:B------:R-:W-:Y:S01]  /*4890*/  @P3 FFMA.FTZ R142, R2, R21, R26 ;  /* 0x00000015028e3223 */ /* 0x000fe2000001001a */
[----:B------:R-:W-:Y:S01]  /*48a0*/  @P4 F2FP.BF16.F32.PACK_AB R181, RZ, R181 ;  /* 0x000000b5ffb5423e */ /* 0x000fe200000010ff */
[----:B------:R-:W0:Y:S01]  /*48b0*/  @P4 LDC R21, c[0x0][0x40c] ;  /* 0x00010300ff154b82 */ /* 0x000e220000000800 */
[----:B-1----:R-:W-:Y:S02]  /*48c0*/  @P4 FMUL.FTZ R184, R67, R184 ;  /* 0x000000b843b84220 */ /* 0x002fe40000410000 */
[----:B------:R-:W-:-:S03]  /*48d0*/  @P4 PRMT R174, R181, 0x7610, R174 ;  /* 0x00007610b5ae4816 */ /* 0x000fc600000000ae */
[----:B------:R-:W-:Y:S01]  /*48e0*/  @P4 F2FP.BF16.F32.PACK_AB R183, RZ, R184 ;  /* 0x000000b8ffb7423e */ /* 0x000fe200000010ff */
[----:B--2---:R-:W-:-:S03]  /*48f0*/  @P4 FMUL.FTZ R180, R141, R180 ;  /* 0x000000b48db44220 */ /* 0x004fc60000410000 */
[----:B------:R-:W-:Y:S02]  /*4900*/  @P4 PRMT R173, R173, 0x5410, R183 ;  /* 0x00005410adad4816 */ /* 0x000fe400000000b7 */
[----:B------:R-:W-:-:S04]  /*4910*/  @P4 F2FP.BF16.F32.PACK_AB R180, RZ, R180 ;  /* 0x000000b4ffb4423e */ /* 0x000fc800000010ff */
[----:B------:R-:W-:Y:S01]  /*4920*/  @P4 PRMT R174, R174, 0x5410, R180 ;  /* 0x00005410aeae4816 */ /* 0x000fe200000000b4 */
        /* <DEDUP_REMOVED lines=8> */
.L_x_5671:
[----:B0-----:R-:W-:Y:S01]  /*49b0*/  @P3 FFMA.FTZ R20, R22, R178, R177 ;  /* 0x000000b216143223 */ /* 0x001fe200000100b1 */
[----:B------:R-:W0:Y:S01]  /*49c0*/  @P4 LDC R180, c[0x0][0x40c] ;  /* 0x00010300ffb44b82 */ /* 0x000e220000000800 */
[----:B-----5:R-:W-:Y:S02]  /*49d0*/  MOV R21, R28 ;  /* 0x0000001c00157202 */ /* 0x020fe40000000f00 */
[----:B------:R-:W-:Y:S01]  /*49e0*/  @P3 FADD.FTZ R181, R231, -R20 ;  /* 0x80000014e7b53221 */ /* 0x000fe20000010000 */
[----:B------:R-:W-:-:S03]  /*49f0*/  MOV R185, R29 ;  /* 0x0000001d00b97202 */ /* 0x000fc60000000f00 */
[----:B------:R-:W-:Y:S01]  /*4a00*/  @P3 FFMA.FTZ R21, R2, R181, R28 ;  /* 0x000000b502153223 */ /* 0x000fe2000001001c */
[----:B------:R-:W-:Y:S01]  /*4a10*/  @P3 FFMA.FTZ R181, R209, R178, R177 ;  /* 0x000000b2d1b53223 */ /* 0x000fe200000100b1 */
[----:B------:R-:W1:Y:S03]  /*4a20*/  @P4 LDC R20, c[0x0][0x40c] ;  /* 0x00010300ff144b82 */ /* 0x000e660000000800 */
[----:B------:R-:W-:-:S04]  /*4a30*/  @P3 FADD.FTZ R181, R242, -R181 ;  /* 0x800000b5f2b53221 */ /* 0x000fc80000010000 */
[----:B------:R-:W-:Y:S01]  /*4a40*/  @P3 FFMA.FTZ R185, R2, R181, R29 ;  /* 0x000000b502b93223 */ /* 0x000fe2000001001d */
[----:B------:R-:W-:Y:S01]  /*4a50*/  @P3 FFMA.FTZ R181, R23, R178, R177 ;  /* 0x000000b217b53223 */ /* 0x000fe200000100b1 */
[----:B------:R-:W2:Y:S03]  /*4a60*/  @P4 LDC R184, c[0x0][0x40c] ;  /* 0x00010300ffb84b82 */ /* 0x000ea60000000800 */
[----:B------:R-:W-:Y:S01]  /*4a70*/  @P3 FADD.FTZ R183, R224, -R181 ;  /* 0x800000b5e0b73221 */ /* 0x000fe20000010000 */
[----:B------:R-:W-:-:S03]  /*4a80*/  MOV R181, R30 ;  /* 0x0000001e00b57202 */ /* 0x000fc60000000f00 */
[----:B------:R-:W-:Y:S01]  /*4a90*/  @P3 FFMA.FTZ R181, R2, R183, R30 ;  /* 0x000000b702b53223 */ /* 0x000fe2000001001e */
[----:B0-----:R-:W-:Y:S01]  /*4aa0*/  @P4 FMUL.FTZ R183, R21, R180 ;  /* 0x000000b415b74220 */ /* 0x001fe20000410000 */
[----:B------:R-:W-:Y:S01]  /*4ab0*/  @P3 FFMA.FTZ R21, R9, R178, R177 ;  /* 0x000000b209153223 */ /* 0x000fe200000100b1 */
[----:B------:R-:W0:Y:S03]  /*4ac0*/  @P4 LDC R180, c[0x0][0x40c] ;  /* 0x00010300ffb44b82 */ /* 0x000e260000000800 */
[----:B------:R-:W-:Y:S01]  /*4ad0*/  @P4 F2FP.BF16.F32.PACK_AB R183, RZ, R183 ;  /* 0x000000b7ffb7423e */ /* 0x000fe200000010ff */
[----:B-1----:R-:W-:Y:S01]  /*4ae0*/  @P4 FMUL.FTZ R185, R185, R20 ;  /* 0x00000014b9b94220 */ /* 0x002fe20000410000 */
[----:B------:R-:W-:Y:S02]  /*4af0*/  @P3 FADD.FTZ R20, R238, -R21 ;  /* 0x80000015ee143221 */ /* 0x000fe40000010000 */
[----:B------:R-:W-:Y:S01]  /*4b00*/  @P4 PRMT R172, R183, 0x7610, R172 ;  /* 0x00007610b7ac4816 */ /* 0x000fe200000000ac */
[----:B------:R-:W1:Y:S01]  /*4b10*/  @P4 LDC R186, c[0x0][0x40c] ;  /* 0x00010300ffba4b82 */ /* 0x000e620000000800 */
[----:B------:R-:W-:Y:S01]  /*4b20*/  MOV R21, R31 ;  /* 0x0000001f00157202 */ /* 0x000fe20000000f00 */
[----:B------:R-:W-:Y:S01]  /*4b30*/  @P3 FFMA.FTZ R21, R2, R20, R31 ;  /* 0x0000001402153223 */ /* 0x000fe2000001001f */
[----:B------:R-:W-:Y:S01]  /*4b40*/  @P4 F2FP.BF16.F32.PACK_AB R185, RZ, R185 ;  /* 0x000000b9ffb9423e */ /* 0x000fe200000010ff */
[----:B------:R-:W-:Y:S01]  /*4b50*/  @P3 FFMA.FTZ R20, R196, R178, R177 ;  /* 0x000000b2c4143223 */ /* 0x000fe200000100b1 */
[----:B--2---:R-:W-:-:S02]  /*4b60*/  @P4 FMUL.FTZ R181, R181, R184 ;  /* 0x000000b8b5b54220 */ /* 0x004fc40000410000 */
[----:B------:R-:W-:Y:S01]  /*4b70*/  @P4 PRMT R172, R172, 0x5410, R185 ;  /* 0x00005410acac4816 */ /* 0x000fe200000000b9 */
[----:B------:R-:W-:Y:S01]  /*4b80*/  @P3 FFMA.FTZ R185, R13, R178, R177 ;  /* 0x000000b20db93223 */ /* 0x000fe200000100b1 */
[----:B------:R-:W-:Y:S01]  /*4b90*/  MOV R184, R25 ;  /* 0x0000001900b87202 */ /* 0x000fe20000000f00 */
[----:B------:R-:W2:Y:S01]  /*4ba0*/  @P4 LDC R183, c[0x0][0x40c] ;  /* 0x00010300ffb74b82 */ /* 0x000ea20000000800 */
[----:B------:R-:W-:Y:S01]  /*4bb0*/  @P3 FADD.FTZ R187, R219, -R20 ;  /* 0x80000014dbbb3221 */ /* 0x000fe20000010000 */
[----:B------:R-:W-:Y:S01]  /*4bc0*/  @P3 FADD.FTZ R185, R234, -R185 ;  /* 0x800000b9eab93221 */ /* 0x000fe20000010000 */
[----:B------:R-:W-:Y:S02]  /*4bd0*/  MOV R20, R24 ;  /* 0x0000001800147202 */ /* 0x000fe40000000f00 */
[C---:B------:R-:W-:Y:S01]  /*4be0*/  @P3 FFMA.FTZ R20, R2.reuse, R187, R24 ;  /* 0x000000bb02143223 */ /* 0x040fe20000010018 */
[----:B0-----:R-:W-:Y:S01]  /*4bf0*/  @P4 FMUL.FTZ R180, R21, R180 ;  /* 0x000000b415b44220 */ /* 0x001fe20000410000 */
[----:B------:R-:W-:Y:S01]  /*4c00*/  @P3 FFMA.FTZ R21, R201, R178, R177 ;  /* 0x000000b2c9153223 */ /* 0x000fe200000100b1 */
[----:B------:R-:W-:Y:S01]  /*4c10*/  @P3 FFMA.FTZ R184, R2, R185, R25 ;  /* 0x000000b902b83223 */ /* 0x000fe20000010019 */
[----:B------:R-:W-:-:S02]  /*4c20*/  @P4 F2FP.BF16.F32.PACK_AB R181, RZ, R181 ;  /* 0x000000b5ffb5423e */ /* 0x000fc400000010ff */
[----:B------:R-:W-:Y:S01]  /*4c30*/  @P3 FADD.FTZ R185, R202, -R21 ;  /* 0x80000015cab93221 */ /* 0x000fe20000010000 */
[----:B------:R-:W-:Y:S02]  /*4c40*/  MOV R21, R26 ;  /* 0x0000001a00157202 */ /* 0x000fe40000000f00 */
[----:B------:R-:W-:Y:S01]  /*4c50*/  @P4 F2FP.BF16.F32.PACK_AB R180, RZ, R180 ;  /* 0x000000b4ffb4423e */ /* 0x000fe200000010ff */
[----:B------:R-:W-:Y:S01]  /*4c60*/  @P3 FFMA.FTZ R21, R2, R185, R26 ;  /* 0x000000b902153223 */ /* 0x000fe2000001001a */
[----:B------:R-:W-:Y:S01]  /*4c70*/  @P4 PRMT R173, R181, 0x7610, R173 ;  /* 0x00007610b5ad4816 */ /* 0x000fe200000000ad */
[----:B------:R-:W0:Y:S02]  /*4c80*/  @P4 LDC R185, c[0x0][0x40c] ;  /* 0x00010300ffb94b82 */ /* 0x000e240000000800 */
[----:B-1----:R-:W-:Y:S01]  /*4c90*/  @P4 FMUL.FTZ R21, R21, R186 ;  /* 0x000000ba15154220 */ /* 0x002fe20000410000 */
[----:B------:R-:W-:Y:S01]  /*4ca0*/  @P4 PRMT R173, R173, 0x5410, R180 ;  /* 0x00005410adad4816 */ /* 0x000fe200000000b4 */
[----:B--2---:R-:W-:-:S03]  /*4cb0*/  @P4 FMUL.FTZ R183, R20, R183 ;  /* 0x000000b714b74220 */ /* 0x004fc60000410000 */
[----:B------:R-:W-:Y:S02]  /*4cc0*/  @P4 F2FP.BF16.F32.PACK_AB R21, RZ, R21 ;  /* 0x00000015ff15423e */ /* 0x000fe400000010ff */
[----:B------:R-:W-:Y:S02]  /*4cd0*/  @P4 F2FP.BF16.F32.PACK_AB R183, RZ, R183 ;  /* 0x000000b7ffb7423e */ /* 0x000fe400000010ff */
[----:B------:R-:W-:Y:S02]  /*4ce0*/  @P4 PRMT R175, R21, 0x7610, R175 ;  /* 0x0000761015af4816 */ /* 0x000fe400000000af */
[----:B------:R-:W-:Y:S01]  /*4cf0*/  @P4 PRMT R174, R183, 0x7610, R174 ;  /* 0x00007610b7ae4816 */ /* 0x000fe200000000ae */
[----:B0-----:R-:W-:-:S05]  /*4d00*/  @P4 FMUL.FTZ R20, R184, R185 ;  /* 0x000000b9b8144220 */ /* 0x001fca0000410000 */
[----:B------:R-:W-:-:S04]  /*4d10*/  @P4 F2FP.BF16.F32.PACK_AB R20, RZ, R20 ;  /* 0x00000014ff14423e */ /* 0x000fc800000010ff */
[----:B------:R-:W-:Y:S01]  /*4d20*/  @P4 PRMT R174, R174, 0x5410, R20 ;  /* 0x00005410aeae4816 */ /* 0x000fe20000000014 */
[----:B------:R-:W-:Y:S06]  /*4d30*/  @!P4 BRA `(.L_x_5672) ;  /* 0x0000000800e4c947 */ /* 0x000fec0003800000 */
[----:B------:R-:W-:Y:S01]  /*4d40*/  @P3 FFMA.FTZ R21, R246, R178, R177 ;  /* 0x000000b2f6153223 */ /* 0x000fe200000100b1 */
[----:B------:R-:W-:-:S03]  /*4d50*/  MOV R20, R27 ;  /* 0x0000001b00147202 */ /* 0x000fc60000000f00 */
[----:B------:R-:W-:-:S04]  /*4d60*/  @P3 FADD.FTZ R21, R252, -R21 ;  /* 0x80000015fc153221 */ /* 0x000fc80000010000 */
[----:B------:R-:W-:-:S04]  /*4d70*/  @P3 FFMA.FTZ R20, R2, R21, R27 ;  /* 0x0000001502143223 */ /* 0x000fc8000001001b */
[----:B------:R-:W-:-:S05]  /*4d80*/  FMUL.FTZ R20, R20, UR15 ;  /* 0x0000000f14147c20 */ /* 0x000fca0008410000 */
[----:B------:R-:W-:-:S04]  /*4d90*/  F2FP.BF16.F32.PACK_AB R20, RZ, R20 ;  /* 0x00000014ff14723e */ /* 0x000fc800000010ff */
[----:B------:R-:W-:Y:S01]  /*4da0*/  PRMT R175, R175, 0x5410, R20 ;  /* 0x00005410afaf7816 */ /* 0x000fe20000000014 */
[----:B------:R-:W-:Y:S06]  /*4db0*/  BRA `(.L_x_5672) ;  /* 0x0000000800c47947 */ /* 0x000fec0003800000 */
.L_x_5670:
[----:B0-----:R-:W0:Y:S02]  /*4dc0*/  LDC.64 R20, c[0x0][0x478] ;  /* 0x00011e00ff147b82 */ /* 0x001e240000000a00 */
        /* <DEDUP_REMOVED lines=19> */
[C---:B-----5:R-:W-:Y:S01]  /*4f00*/  FMUL.FTZ R65, R2.reuse, R65 ;  /* 0x0000004102417220 */ /* 0x060fe20000410000 */
[C---:B------:R-:W-:Y:S01]  /*4f10*/  FMUL.FTZ R67, R2.reuse, R67 ;  /* 0x0000004302437220 */ /* 0x040fe20000410000 */
[C---:B------:R-:W-:Y:S01]  /*4f20*/  FMUL.FTZ R66, R2.reuse, R143 ;  /* 0x0000008f02427220 */ /* 0x040fe20000410000 */
[----:B------:R-:W-:Y:S01]  /*4f30*/  ISETP.GT.AND P2, PT, R3, RZ, PT ;  /* 0x000000ff0300720c */ /* 0x000fe20003f44270 */
[C---:B------:R-:W-:Y:S01]  /*4f40*/  FMUL.FTZ R21, R2.reuse, R21 ;  /* 0x0000001502157220 */ /* 0x040fe20000410000 */
        /* <DEDUP_REMOVED lines=9> */
[----:B------:R-:W-:Y:S02]  /*4fe0*/  FSEL R65, R181, RZ, P2 ;  /* 0x000000ffb5417208 */ /* 0x000fe40001000000 */
[----:B------:R-:W-:-:S02]  /*4ff0*/  FSEL R64, R64, RZ, P2 ;  /* 0x000000ff40407208 */ /* 0x000fc40001000000 */
        /* <DEDUP_REMOVED lines=10> */
.L_x_5674:
        /* <DEDUP_REMOVED lines=9> */
.L_x_5675:
        /* <DEDUP_REMOVED lines=9> */
.L_x_5676:
        /* <DEDUP_REMOVED lines=9> */
.L_x_5677:
        /* <DEDUP_REMOVED lines=9> */
.L_x_5678:
        /* <DEDUP_REMOVED lines=9> */
.L_x_5679:
        /* <DEDUP_REMOVED lines=9> */
.L_x_5680:
[----:B------:R-:W-:Y:S05]  /*5400*/  @!P4 BRA `(.L_x_5672) ;  /* 0x000000040030c947 */ /* 0x000fea0003800000 */
[----:B------:R-:W-:-:S05]  /*5410*/  FMUL.FTZ R20, R143, UR15 ;  /* 0x0000000f8f147c20 */ /* 0x000fca0008410000 */
[----:B------:R-:W-:-:S04]  /*5420*/  F2FP.BF16.F32.PACK_AB R20, RZ, R20 ;  /* 0x00000014ff14723e */ /* 0x000fc800000010ff */
[----:B------:R-:W-:Y:S01]  /*5430*/  PRMT R175, R175, 0x5410, R20 ;  /* 0x00005410afaf7816 */ /* 0x000fe20000000014 */
[----:B------:R-:W-:Y:S06]  /*5440*/  BRA `(.L_x_5672) ;  /* 0x0000000400207947 */ /* 0x000fec0003800000 */
.L_x_5673:
        /* <DEDUP_REMOVED lines=9> */
.L_x_5681:
        /* <DEDUP_REMOVED lines=9> */
.L_x_5682:
        /* <DEDUP_REMOVED lines=9> */
.L_x_5683:
        /* <DEDUP_REMOVED lines=9> */
.L_x_5684:
        /* <DEDUP_REMOVED lines=9> */
.L_x_5685:
        /* <DEDUP_REMOVED lines=9> */
.L_x_5686:
        /* <DEDUP_REMOVED lines=9> */
.L_x_5687:
        /* <DEDUP_REMOVED lines=9> */
.L_x_5672:
[----:B------:R-:W0:Y:S08]  /*58d0*/  @P1 LDC.64 R20, c[0x0][0x478] ;  /* 0x00011e00ff141b82 */ /* 0x000e300000000a00 */
[----:B------:R-:W1:Y:S01]  /*58e0*/  @P4 LDC.64 R180, c[0x0][0x468] ;  /* 0x00011a00ffb44b82 */ /* 0x000e620000000a00 */
[C---:B0-----:R-:W-:Y:S01]  /*58f0*/  @P1 IMAD.WIDE.U32 R20, R179.reuse, 0x20, R20 ;  /* 0x00000020b3141825 */ /* 0x041fe200078e0014 */
[----:B------:R-:W-:-:S04]  /*5900*/  IADD3 R179, PT, PT, R179, 0x80, RZ ;  /* 0x00000080b3b37810 */ /* 0x000fc80007ffe0ff */
[----:B------:R-:W-:Y:S04]  /*5910*/  @P1 STG.E.128 desc[UR10][R20.64], R64 ;  /* 0x0000004014001986 */ /* 0x000fe8000c101d0a */
[----:B------:R1:W-:Y:S02]  /*5920*/  @P1 STG.E.128 desc[UR10][R20.64+0x10], R140 ;  /* 0x0000108c14001986 */ /* 0x0003e4000c101d0a */
[C---:B-1----:R-:W-:Y:S01]  /*5930*/  @P4 IMAD.WIDE.U32 R20, R176.reuse, 0x10, R180 ;  /* 0x00000010b0144825 */ /* 0x042fe200078e00b4 */
[----:B------:R-:W-:-:S04]  /*5940*/  IADD3 R176, PT, PT, R176, 0x80, RZ ;  /* 0x00000080b0b07810 */ /* 0x000fc80007ffe0ff */
[----:B------:R1:W-:Y:S03]  /*5950*/  @P4 STG.E.128 desc[UR10][R20.64], R172 ;  /* 0x000000ac14004986 */ /* 0x0003e6000c101d0a */
.L_x_5669:
[----:B------:R-:W-:Y:S05]  /*5960*/  BSYNC.RECONVERGENT B0 ;  /* 0x0000000000007941 */ /* 0x000fea0003800200 */
.L_x_5668:
        /* <DEDUP_REMOVED lines=10> */
[----:B------:R-:W2:Y:S01]  /*5a10*/  @P4 LDC R140, c[0x0][0x40c] ;  /* 0x00010300ff8c4b82 */ /* 0x000ea20000000800 */
[-CC-:B01----:R-:W-:Y:S01]  /*5a20*/  @P3 FFMA.FTZ R20, R7, R178.reuse, R177.reuse ;  /* 0x000000b207143223 */ /* 0x183fe200000100b1 */
[-CC-:B------:R-:W-:Y:S01]  /*5a30*/  @P3 FFMA.FTZ R21, R16, R178.reuse, R177.reuse ;  /* 0x000000b210153223 */ /* 0x180fe200000100b1 */
[----:B-----5:R-:W-:Y:S01]  /*5a40*/  MOV R65, R149 ;  /* 0x0000009500417202 */ /* 0x020fe20000000f00 */
[----:B------:R-:W-:Y:S01]  /*5a50*/  @P3 FFMA.FTZ R142, R14, R178, R177 ;  /* 0x000000b20e8e3223 */ /* 0x000fe200000100b1 */
[----:B------:R-:W-:Y:S01]  /*5a60*/  @P3 FADD.FTZ R20, R241, -R20 ;  /* 0x80000014f1143221 */ /* 0x000fe20000010000 */
[----:B------:R-:W-:Y:S01]  /*5a70*/  @P3 FADD.FTZ R21, R230, -R21 ;  /* 0x80000015e6153221 */ /* 0x000fe20000010000 */
[----:B------:R-:W-:Y:S01]  /*5a80*/  MOV R64, R148 ;  /* 0x0000009400407202 */ /* 0x000fe20000000f00 */
[----:B------:R-:W0:Y:S01]  /*5a90*/  @P4 LDC R67, c[0x0][0x40c] ;  /* 0x00010300ff434b82 */ /* 0x000e220000000800 */
[C---:B------:R-:W-:Y:S01]  /*5aa0*/  @P3 FFMA.FTZ R65, R2.reuse, R20, R149 ;  /* 0x0000001402413223 */ /* 0x040fe20000010095 */
[----:B------:R-:W-:Y:S01]  /*5ab0*/  @P3 FFMA.FTZ R20, R19, R178, R177 ;  /* 0x000000b213143223 */ /* 0x000fe200000100b1 */
[C---:B------:R-:W-:Y:S01]  /*5ac0*/  @P3 FFMA.FTZ R64, R2.reuse, R21, R148 ;  /* 0x0000001502403223 */ /* 0x040fe20000010094 */
[----:B------:R-:W-:Y:S01]  /*5ad0*/  MOV R66, R150 ;  /* 0x0000009600427202 */ /* 0x000fe20000000f00 */
[----:B------:R-:W-:Y:S01]  /*5ae0*/  @P3 FADD.FTZ R142, R233, -R142 ;  /* 0x8000008ee98e3221 */ /* 0x000fe20000010000 */
[----:B------:R-:W-:Y:S01]  /*5af0*/  @P3 FADD.FTZ R21, R223, -R20 ;  /* 0x80000014df153221 */ /* 0x000fe20000010000 */
[----:B------:R-:W-:Y:S01]  /*5b00*/  MOV R141, R153 ;  /* 0x00000099008d7202 */ /* 0x000fe20000000f00 */
[----:B------:R-:W1:Y:S01]  /*5b10*/  @P4 LDC R185, c[0x0][0x40c] ;  /* 0x00010300ffb94b82 */ /* 0x000e620000000800 */
[C---:B------:R-:W-:Y:S01]  /*5b20*/  @P3 FFMA.FTZ R141, R2.reuse, R142, R153 ;  /* 0x0000008e028d3223 */ /* 0x040fe20000010099 */
[----:B------:R-:W-:Y:S01]  /*5b30*/  @P3 FFMA.FTZ R66, R2, R21, R150 ;  /* 0x0000001502423223 */ /* 0x000fe20000010096 */
[--C-:B------:R-:W-:Y:S01]  /*5b40*/  @P3 FFMA.FTZ R21, R195, R178, R177.reuse ;  /* 0x000000b2c3153223 */ /* 0x100fe200000100b1 */
[----:B------:R-:W-:Y:S01]  /*5b50*/  MOV R142, R154 ;  /* 0x0000009a008e7202 */ /* 0x000fe20000000f00 */
[----:B------:R-:W-:Y:S01]  /*5b60*/  @P3 FFMA.FTZ R186, R245, R178, R177 ;  /* 0x000000b2f5ba3223 */ /* 0x000fe200000100b1 */
[----:B------:R-:W-:Y:S01]  /*5b70*/  MOV R143, R155 ;  /* 0x0000009b008f7202 */ /* 0x000fe20000000f00 */
[----:B------:R-:W-:Y:S01]  /*5b80*/  @P3 FADD.FTZ R21, R218, -R21 ;  /* 0x80000015da153221 */ /* 0x000fe20000010000 */
[----:B--2---:R-:W-:Y:S01]  /*5b90*/  @P4 FMUL.FTZ R183, R65, R140 ;  /* 0x0000008c41b74220 */ /* 0x004fe20000410000 */
[----:B------:R-:W-:Y:S01]  /*5ba0*/  @P3 FFMA.FTZ R140, R10, R178, R177 ;  /* 0x000000b20a8c3223 */ /* 0x000fe200000100b1 */
[----:B------:R-:W2:Y:S01]  /*5bb0*/  @P4 LDC R181, c[0x0][0x40c] ;  /* 0x00010300ffb54b82 */ /* 0x000ea20000000800 */
[----:B------:R-:W-:-:S02]  /*5bc0*/  @P3 FADD.FTZ R186, R251, -R186 ;  /* 0x800000bafbba3221 */ /* 0x000fc40000010000 */
[----:B------:R-:W-:Y:S01]  /*5bd0*/  @P3 FADD.FTZ R140, R237, -R140 ;  /* 0x8000008ced8c3221 */ /* 0x000fe20000010000 */
[----:B------:R-:W-:Y:S01]  /*5be0*/  @P4 F2FP.BF16.F32.PACK_AB R183, RZ, R183 ;  /* 0x000000b7ffb7423e */ /* 0x000fe200000010ff */
[----:B------:R-:W-:Y:S01]  /*5bf0*/  @P3 FFMA.FTZ R143, R2, R186, R155 ;  /* 0x000000ba028f3223 */ /* 0x000fe2000001009b */
[----:B0-----:R-:W-:Y:S01]  /*5c00*/  @P4 FMUL.FTZ R20, R64, R67 ;  /* 0x0000004340144220 */ /* 0x001fe20000410000 */
[----:B------:R-:W-:Y:S01]  /*5c10*/  MOV R67, R151 ;  /* 0x0000009700437202 */ /* 0x000fe20000000f00 */
[C---:B------:R-:W-:Y:S01]  /*5c20*/  @P3 FFMA.FTZ R67, R2.reuse, R140, R151 ;  /* 0x0000008c02433223 */ /* 0x040fe20000010097 */
[----:B------:R-:W-:Y:S01]  /*5c30*/  MOV R140, R152 ;  /* 0x00000098008c7202 */ /* 0x000fe20000000f00 */
[----:B------:R-:W-:Y:S01]  /*5c40*/  @P3 FFMA.FTZ R140, R2, R21, R152 ;  /* 0x00000015028c3223 */ /* 0x000fe20000010098 */
[----:B------:R-:W-:Y:S01]  /*5c50*/  @P3 FFMA.FTZ R21, R203, R178, R177 ;  /* 0x000000b2cb153223 */ /* 0x000fe200000100b1 */
[----:B------:R-:W0:Y:S01]  /*5c60*/  @P4 LDC R184, c[0x0][0x40c] ;  /* 0x00010300ffb84b82 */ /* 0x000e220000000800 */
[----:B------:R-:W-:Y:S01]  /*5c70*/  @P4 F2FP.BF16.F32.PACK_AB R20, RZ, R20 ;  /* 0x00000014ff14423e */ /* 0x000fe200000010ff */
[----:B-1----:R-:W-:Y:S01]  /*5c80*/  @P4 FMUL.FTZ R185, R66, R185 ;  /* 0x000000b942b94220 */ /* 0x002fe20000410000 */
[----:B------:R-:W-:-:S02]  /*5c90*/  @P3 FADD.FTZ R21, R204, -R21 ;  /* 0x80000015cc153221 */ /* 0x000fc40000010000 */
[----:B------:R-:W-:Y:S02]  /*5ca0*/  @P4 PRMT R172, R20, 0x7610, R172 ;  /* 0x0000761014ac4816 */ /* 0x000fe400000000ac */
[----:B------:R-:W-:Y:S01]  /*5cb0*/  @P3 FFMA.FTZ R142, R2, R21, R154 ;  /* 0x00000015028e3223 */ /* 0x000fe2000001009a */
[----:B------:R-:W1:Y:S01]  /*5cc0*/  @P4 LDC R180, c[0x0][0x40c] ;  /* 0x00010300ffb44b82 */ /* 0x000e620000000800 */
[----:B------:R-:W-:Y:S02]  /*5cd0*/  @P4 F2FP.BF16.F32.PACK_AB R20, RZ, R185 ;  /* 0x000000b9ff14423e */ /* 0x000fe400000010ff */
[----:B------:R-:W-:Y:S01]  /*5ce0*/  @P4 PRMT R172, R172, 0x5410, R183 ;  /* 0x00005410acac4816 */ /* 0x000fe200000000b7 */
[----:B--2---:R-:W-:Y:S01]  /*5cf0*/  @P4 FMUL.FTZ R181, R140, R181 ;  /* 0x000000b58cb54220 */ /* 0x004fe20000410000 */
[----:B------:R-:W-:-:S03]  /*5d00*/  @P4 PRMT R173, R20, 0x7610, R173 ;  /* 0x0000761014ad4816 */ /* 0x000fc600000000ad */
[----:B------:R-:W2:Y:S01]  /*5d10*/  @P4 LDC R21, c[0x0][0x40c] ;  /* 0x00010300ff154b82 */ /* 0x000ea20000000800 */
[----:B------:R-:W-:-:S04]  /*5d20*/  @P4 F2FP.BF16.F32.PACK_AB R181, RZ, R181 ;  /* 0x000000b5ffb5423e */ /* 0x000fc800000010ff */
[----:B------:R-:W-:Y:S01]  /*5d30*/  @P4 PRMT R174, R181, 0x7610, R174 ;  /* 0x00007610b5ae4816 */ /* 0x000fe200000000ae */
[----:B0-----:R-:W-:-:S05]  /*5d40*/  @P4 FMUL.FTZ R184, R67, R184 ;  /* 0x000000b843b84220 */ /* 0x001fca0000410000 */
        /* <DEDUP_REMOVED lines=13> */
.L_x_5691:
[----:B------:R-:W2:Y:S01]  /*5e20*/  @P4 LDC R180, c[0x0][0x40c] ;  /* 0x00010300ffb44b82 */ /* 0x000ea20000000800 */
[-CC-:B------:R-:W-:Y:S01]  /*5e30*/  @P3 FFMA.FTZ R184, R7, R178.reuse, R177.reuse ;  /* 0x000000b207b83223 */ /* 0x180fe200000100b1 */
[-CC-:B01----:R-:W-:Y:S01]  /*5e40*/  @P3 FFMA.FTZ R21, R16, R178.reuse, R177.reuse ;  /* 0x000000b210153223 */ /* 0x183fe200000100b1 */
        /* <DEDUP_REMOVED lines=8> */
[----:B------:R-:W-:Y:S01]  /*5ed0*/  @P3 FFMA.FTZ R21, R2, R181, R148 ;  /* 0x000000b502153223 */ /* 0x000fe20000010094 */
[----:B------:R-:W-:Y:S01]  /*5ee0*/  MOV R181, R150 ;  /* 0x0000009600b57202 */ /* 0x000fe20000000f00 */
[----:B------:R-:W-:Y:S01]  /*5ef0*/  @P3 FADD.FTZ R187, R218, -R187 ;  /* 0x800000bbdabb3221 */ /* 0x000fe20000010000 */
[----:B------:R-:W-:-:S02]  /*5f00*/  @P3 FADD.FTZ R183, R223, -R184 ;  /* 0x800000b8dfb73221 */ /* 0x000fc40000010000 */
[----:B------:R-:W1:Y:S02]  /*5f10*/  @P4 LDC R184, c[0x0][0x40c] ;  /* 0x00010300ffb84b82 */ /* 0x000e640000000800 */
[----:B------:R-:W-:Y:S01]  /*5f20*/  @P3 FFMA.FTZ R181, R2, R183, R150 ;  /* 0x000000b702b53223 */ /* 0x000fe20000010096 */
[----:B--2---:R-:W-:Y:S01]  /*5f30*/  @P4 FMUL.FTZ R183, R21, R180 ;  /* 0x000000b415b74220 */ /* 0x004fe20000410000 */
[----:B------:R-:W-:-:S04]  /*5f40*/  MOV R21, R151 ;  /* 0x0000009700157202 */ /* 0x000fc80000000f00 */
[----:B------:R-:W2:Y:S01]  /*5f50*/  @P4 LDC R180, c[0x0][0x40c] ;  /* 0x00010300ffb44b82 */ /* 0x000ea20000000800 */
[----:B------:R-:W-:Y:S01]  /*5f60*/  @P4 F2FP.BF16.F32.PACK_AB R183, RZ, R183 ;  /* 0x000000b7ffb7423e */ /* 0x000fe200000010ff */
[----:B0-----:R-:W-:Y:S01]  /*5f70*/  @P4 FMUL.FTZ R185, R185, R20 ;  /* 0x00000014b9b94220 */ /* 0x001fe20000410000 */
[----:B------:R-:W-:Y:S02]  /*5f80*/  @P3 FFMA.FTZ R20, R10, R178, R177 ;  /* 0x000000b20a143223 */ /* 0x000fe400000100b1 */
[----:B------:R-:W-:-:S03]  /*5f90*/  @P4 PRMT R172, R183, 0x7610, R172 ;  /* 0x00007610b7ac4816 */ /* 0x000fc600000000ac */
[----:B------:R-:W0:Y:S01]  /*5fa0*/  @P4 LDC R186, c[0x0][0x40c] ;  /* 0x00010300ffba4b82 */ /* 0x000e220000000800 */
[----:B------:R-:W-:Y:S01]  /*5fb0*/  @P3 FADD.FTZ R20, R237, -R20 ;  /* 0x80000014ed143221 */ /* 0x000fe20000010000 */
[----:B------:R-:W-:Y:S01]  /*5fc0*/  @P4 F2FP.BF16.F32.PACK_AB R185, RZ, R185 ;  /* 0x000000b9ffb9423e */ /* 0x000fe200000010ff */
[----:B-1----:R-:W-:Y:S02]  /*5fd0*/  @P4 FMUL.FTZ R181, R181, R184 ;  /* 0x000000b8b5b54220 */ /* 0x002fe40000410000 */
[----:B------:R-:W-:Y:S01]  /*5fe0*/  @P3 FFMA.FTZ R21, R2, R20, R151 ;  /* 0x0000001402153223 */ /* 0x000fe20000010097 */
[----:B------:R-:W-:Y:S01]  /*5ff0*/  @P3 FFMA.FTZ R184, R14, R178, R177 ;  /* 0x000000b20eb83223 */ /* 0x000fe200000100b1 */
[----:B------:R-:W-:Y:S01]  /*6000*/  @P4 PRMT R172, R172, 0x5410, R185 ;  /* 0x00005410acac4816 */ /* 0x000fe200000000b9 */
[----:B------:R-:W1:Y:S01]  /*6010*/  @P4 LDC R183, c[0x0][0x40c] ;  /* 0x00010300ffb74b82 */ /* 0x000e620000000800 */
[----:B------:R-:W-:Y:S01]  /*6020*/  MOV R20, R152 ;  /* 0x0000009800147202 */ /* 0x000fe20000000f00 */
[----:B------:R-:W-:Y:S01]  /*6030*/  @P3 FADD.FTZ R185, R233, -R184 ;  /* 0x800000b8e9b93221 */ /* 0x000fe20000010000 */
[----:B------:R-:W-:Y:S01]  /*6040*/  MOV R184, R153 ;  /* 0x0000009900b87202 */ /* 0x000fe20000000f00 */
[C---:B------:R-:W-:Y:S01]  /*6050*/  @P3 FFMA.FTZ R20, R2.reuse, R187, R152 ;  /* 0x000000bb02143223 */ /* 0x040fe20000010098 */
[----:B------:R-:W-:Y:S01]  /*6060*/  @P4 F2FP.BF16.F32.PACK_AB R181, RZ, R181 ;  /* 0x000000b5ffb5423e */ /* 0x000fe200000010ff */
[----:B--2---:R-:W-:Y:S01]  /*6070*/  @P4 FMUL.FTZ R180, R21, R180 ;  /* 0x000000b415b44220 */ /* 0x004fe20000410000 */
[----:B------:R-:W-:Y:S01]  /*6080*/  @P3 FFMA.FTZ R21, R203, R178, R177 ;  /* 0x000000b2cb153223 */ /* 0x000fe200000100b1 */
[----:B------:R-:W-:Y:S01]  /*6090*/  @P3 FFMA.FTZ R184, R2, R185, R153 ;  /* 0x000000b902b83223 */ /* 0x000fe20000010099 */
[----:B------:R-:W-:-:S02]  /*60a0*/  @P4 PRMT R173, R181, 0x7610, R173 ;  /* 0x00007610b5ad4816 */ /* 0x000fc400000000ad */
[----:B------:R-:W-:Y:S01]  /*60b0*/  @P3 FADD.FTZ R185, R204, -R21 ;  /* 0x80000015ccb93221 */ /* 0x000fe20000010000 */
[----:B------:R-:W-:Y:S02]  /*60c0*/  MOV R21, R154 ;  /* 0x0000009a00157202 */ /* 0x000fe40000000f00 */
[----:B------:R-:W-:Y:S01]  /*60d0*/  @P4 F2FP.BF16.F32.PACK_AB R180, RZ, R180 ;  /* 0x000000b4ffb4423e */ /* 0x000fe200000010ff */
[----:B------:R-:W-:Y:S02]  /*60e0*/  @P3 FFMA.FTZ R21, R2, R185, R154 ;  /* 0x000000b902153223 */ /* 0x000fe4000001009a */
[----:B------:R-:W2:Y:S01]  /*60f0*/  @P4 LDC R185, c[0x0][0x40c] ;  /* 0x00010300ffb94b82 */ /* 0x000ea20000000800 */
[----:B------:R-:W-:Y:S01]  /*6100*/  @P4 PRMT R173, R173, 0x5410, R180 ;  /* 0x00005410adad4816 */ /* 0x000fe200000000b4 */
[----:B0-----:R-:W-:Y:S01]  /*6110*/  @P4 FMUL.FTZ R21, R21, R186 ;  /* 0x000000ba15154220 */ /* 0x001fe20000410000 */
[----:B-1----:R-:W-:-:S04]  /*6120*/  @P4 FMUL.FTZ R183, R20, R183 ;  /* 0x000000b714b74220 */ /* 0x002fc80000410000 */
[----:B------:R-:W-:Y:S02]  /*6130*/  @P4 F2FP.BF16.F32.PACK_AB R21, RZ, R21 ;  /* 0x00000015ff15423e */ /* 0x000fe400000010ff */
[----:B------:R-:W-:Y:S02]  /*6140*/  @P4 F2FP.BF16.F32.PACK_AB R183, RZ, R183 ;  /* 0x000000b7ffb7423e */ /* 0x000fe400000010ff */
[----:B------:R-:W-:Y:S02]  /*6150*/  @P4 PRMT R175, R21, 0x7610, R175 ;  /* 0x0000761015af4816 */ /* 0x000fe400000000af */
[----:B------:R-:W-:Y:S01]  /*6160*/  @P4 PRMT R174, R183, 0x7610, R174 ;  /* 0x00007610b7ae4816 */ /* 0x000fe200000000ae */
[----:B--2---:R-:W-:-:S05]  /*6170*/  @P4 FMUL.FTZ R20, R184, R185 ;  /* 0x000000b9b8144220 */ /* 0x004fca0000410000 */
[----:B------:R-:W-:-:S04]  /*6180*/  @P4 F2FP.BF16.F32.PACK_AB R20, RZ, R20 ;  /* 0x00000014ff14423e */ /* 0x000fc800000010ff */
[----:B------:R-:W-:Y:S01]  /*6190*/  @P4 PRMT R174, R174, 0x5410, R20 ;  /* 0x00005410aeae4816 */ /* 0x000fe20000000014 */
[----:B------:R-:W-:Y:S06]  /*61a0*/  @!P4 BRA `(.L_x_5692) ;  /* 0x0000000800e4c947 */ /* 0x000fec0003800000 */
[----:B------:R-:W-:-:S04]  /*61b0*/  @P3 FFMA.FTZ R20, R245, R178, R177 ;  /* 0x000000b2f5143223 */ /* 0x000fc800000100b1 */
[----:B------:R-:W-:Y:S01]  /*61c0*/  @P3 FADD.FTZ R21, R251, -R20 ;  /* 0x80000014fb153221 */ /* 0x000fe20000010000 */
[----:B------:R-:W-:-:S03]  /*61d0*/  MOV R20, R155 ;  /* 0x0000009b00147202 */ /* 0x000fc60000000f00 */
[----:B------:R-:W-:-:S04]  /*61e0*/  @P3 FFMA.FTZ R20, R2, R21, R155 ;  /* 0x0000001502143223 */ /* 0x000fc8000001009b */
[----:B------:R-:W-:-:S05]  /*61f0*/  FMUL.FTZ R20, R20, UR15 ;  /* 0x0000000f14147c20 */ /* 0x000fca0008410000 */
[----:B------:R-:W-:-:S04]  /*6200*/  F2FP.BF16.F32.PACK_AB R20, RZ, R20 ;  /* 0x00000014ff14723e */ /* 0x000fc800000010ff */
[----:B------:R-:W-:Y:S01]  /*6210*/  PRMT R175, R175, 0x5410, R20 ;  /* 0x00005410afaf7816 */ /* 0x000fe20000000014 */
[----:B------:R-:W-:Y:S06]  /*6220*/  BRA `(.L_x_5692) ;  /* 0x0000000800c47947 */ /* 0x000fec0003800000 */
.L_x_5690:
[----:B01----:R-:W0:Y:S02]  /*6230*/  LDC.64 R20, c[0x0][0x478] ;  /* 0x00011e00ff147b82 */ /* 0x003e240000000a00 */
        /* <DEDUP_REMOVED lines=45> */
.L_x_5694:
        /* <DEDUP_REMOVED lines=9> */
.L_x_5695:
        /* <DEDUP_REMOVED lines=9> */
.L_x_5696:
        /* <DEDUP_REMOVED lines=9> */
.L_x_5697:
        /* <DEDUP_REMOVED lines=9> */
.L_x_5698:
        /* <DEDUP_REMOVED lines=9> */
.L_x_5699:
        /* <DEDUP_REMOVED lines=9> */
.L_x_5700:
[----:B------:R-:W-:Y:S05]  /*6870*/  @!P4 BRA `(.L_x_5692) ;  /* 0x000000040030c947 */ /* 0x000fea0003800000 */
[----:B------:R-:W-:-:S05]  /*6880*/  FMUL.FTZ R20, R143, UR15 ;  /* 0x0000000f8f147c20 */ /* 0x000fca0008410000 */
[----:B------:R-:W-:-:S04]  /*6890*/  F2FP.BF16.F32.PACK_AB R20, RZ, R20 ;  /* 0x00000014ff14723e */ /* 0x000fc800000010ff */
[----:B------:R-:W-:Y:S01]  /*68a0*/  PRMT R175, R175, 0x5410, R20 ;  /* 0x00005410afaf7816 */ /* 0x000fe20000000014 */
[----:B------:R-:W-:Y:S06]  /*68b0*/  BRA `(.L_x_5692) ;  /* 0x0000000400207947 */ /* 0x000fec0003800000 */
.L_x_5693:
        /* <DEDUP_REMOVED lines=9> */
.L_x_5701:
        /* <DEDUP_REMOVED lines=9> */
.L_x_5702:
        /* <DEDUP_REMOVED lines=9> */
.L_x_5703:
        /* <DEDUP_REMOVED lines=9> */
.L_x_5704:
        /* <DEDUP_REMOVED lines=9> */
.L_x_5705:
        /* <DEDUP_REMOVED lines=9> */
.L_x_5706:
        /* <DEDUP_REMOVED lines=9> */
.L_x_5707:
        /* <DEDUP_REMOVED lines=9> */
.L_x_5692:
        /* <DEDUP_REMOVED lines=9> */
.L_x_5689:
[----:B------:R-:W-:Y:S05]  /*6dd0*/  BSYNC.RECONVERGENT B0 ;  /* 0x0000000000007941 */ /* 0x000fea0003800200 */
.L_x_5688:
        /* <DEDUP_REMOVED lines=10> */
[--C-:B012---:R-:W-:Y:S01]  /*6e80*/  @P3 FFMA.FTZ R20, R17, R178, R177.reuse ;  /* 0x000000b211143223 */ /* 0x107fe200000100b1 */
        /* <DEDUP_REMOVED lines=64> */
.L_x_5711:
[----:B012---:R-:W-:Y:S01]  /*7290*/  @P3 FFMA.FTZ R20, R17, R178, R177 ;  /* 0x000000b211143223 */ /* 0x007fe200000100b1 */
        /* <DEDUP_REMOVED lines=64> */
.L_x_5710:
[----:B012---:R-:W0:Y:S02]  /*76a0*/  LDC.64 R20, c[0x0][0x478] ;  /* 0x00011e00ff147b82 */ /* 0x007e240000000a00 */
        /* <DEDUP_REMOVED lines=22> */
[C---:B------:R-:W-:Y:S01]  /*7810*/  FMUL.FTZ R21, R2.reuse, R21 ;  /* 0x0000001502157220 */ /* 0x040fe20000410000 */
[C---:B------:R-:W-:Y:S01]  /*7820*/  FMUL.FTZ R20, R2.reuse, R141 ;  /* 0x0000008d02147220 */ /* 0x040fe20000410000 */
[C---:B------:R-:W-:Y:S01]  /*7830*/  FMUL.FTZ R181, R2.reuse, R181 ;  /* 0x000000b502b57220 */ /* 0x040fe20000410000 */
[C---:B------:R-:W-:Y:S01]  /*7840*/  FMUL.FTZ R64, R2.reuse, R183 ;  /* 0x000000b702407220 */ /* 0x040fe20000410000 */
[----:B------:R-:W-:Y:S01]  /*7850*/  FMUL.FTZ R143, R2, R185 ;  /* 0x000000b9028f7220 */ /* 0x000fe20000410000 */
[----:B------:R-:W-:-:S04]  /*7860*/  ISETP.GT.AND P6, PT, R3, RZ, PT ;  /* 0x000000ff0300720c */ /* 0x000fc80003fc4270 */
[----:B------:R-:W-:Y:S02]  /*7870*/  FSEL R141, R65, RZ, P6 ;  /* 0x000000ff418d7208 */ /* 0x000fe40003000000 */
[----:B------:R-:W-:Y:S02]  /*7880*/  FSEL R140, R67, RZ, P6 ;  /* 0x000000ff438c7208 */ /* 0x000fe40003000000 */
[----:B------:R-:W-:Y:S02]  /*7890*/  FSEL R142, R21, RZ, P6 ;  /* 0x000000ff158e7208 */ /* 0x000fe40003000000 */
[----:B------:R-:W-:Y:S02]  /*78a0*/  FSEL R67, R20, RZ, P6 ;  /* 0x000000ff14437208 */ /* 0x000fe40003000000 */
[----:B------:R-:W-:Y:S02]  /*78b0*/  FSEL R66, R66, RZ, P6 ;  /* 0x000000ff42427208 */ /* 0x000fe40003000000 */
[----:B------:R-:W-:-:S02]  /*78c0*/  FSEL R65, R181, RZ, P6 ;  /* 0x000000ffb5417208 */ /* 0x000fc40003000000 */
[----:B------:R-:W-:Y:S02]  /*78d0*/  FSEL R64, R64, RZ, P6 ;  /* 0x000000ff40407208 */ /* 0x000fe40003000000 */
        /* <DEDUP_REMOVED lines=10> */
.L_x_5714:
        /* <DEDUP_REMOVED lines=9> */
.L_x_5715:
        /* <DEDUP_REMOVED lines=9> */
.L_x_5716:
        /* <DEDUP_REMOVED lines=9> */
.L_x_5717:
        /* <DEDUP_REMOVED lines=9> */
.L_x_5718:
        /* <DEDUP_REMOVED lines=9> */
.L_x_5719:
        /* <DEDUP_REMOVED lines=9> */
.L_x_5720:
[----:B------:R-:W-:Y:S05]  /*7ce0*/  @!P4 BRA `(.L_x_5712) ;  /* 0x000000040030c947 */ /* 0x000fea0003800000 */
[----:B------:R-:W-:-:S05]  /*7cf0*/  FMUL.FTZ R20, R143, UR15 ;  /* 0x0000000f8f147c20 */ /* 0x000fca0008410000 */
[----:B------:R-:W-:-:S04]  /*7d00*/  F2FP.BF16.F32.PACK_AB R20, RZ, R20 ;  /* 0x00000014ff14723e */ /* 0x000fc800000010ff */
[----:B------:R-:W-:Y:S01]  /*7d10*/  PRMT R175, R175, 0x5410, R20 ;  /* 0x00005410afaf7816 */ /* 0x000fe20000000014 */
[----:B------:R-:W-:Y:S06]  /*7d20*/  BRA `(.L_x_5712) ;  /* 0x0000000400207947 */ /* 0x000fec0003800000 */
.L_x_5713:
        /* <DEDUP_REMOVED lines=9> */
.L_x_5721:
        /* <DEDUP_REMOVED lines=9> */
.L_x_5722:
        /* <DEDUP_REMOVED lines=9> */
.L_x_5723:
        /* <DEDUP_REMOVED lines=9> */
.L_x_5724:
        /* <DEDUP_REMOVED lines=9> */
.L_x_5725:
        /* <DEDUP_REMOVED lines=9> */
.L_x_5726:
        /* <DEDUP_REMOVED lines=9> */
.L_x_5727:
        /* <DEDUP_REMOVED lines=9> */
.L_x_5712:
        /* <DEDUP_REMOVED lines=9> */
.L_x_5709:
[----:B------:R-:W-:Y:S05]  /*8240*/  BSYNC.RECONVERGENT B0 ;  /* 0x0000000000007941 */ /* 0x000fea0003800200 */
.L_x_5708:
        /* <DEDUP_REMOVED lines=11> */
[-CC-:B------:R-:W-:Y:S01]  /*8300*/  @P3 FFMA.FTZ R64, R248, R178.reuse, R177.reuse ;  /* 0x000000b2f8403223 */ /* 0x180fe200000100b1 */
[-CC-:B0123--:R-:W-:Y:S01]  /*8310*/  @P3 FFMA.FTZ R20, R192, R178.reuse, R177.reuse ;  /* 0x000000b2c0143223 */ /* 0x18ffe200000100b1 */
[-CC-:B------:R-:W-:Y:S01]  /*8320*/  @P3 FFMA.FTZ R67, R189, R178.reuse, R177.reuse ;  /* 0x000000b2bd433223 */ /* 0x180fe200000100b1 */
[-CC-:B------:R-:W-:Y:S01]  /*8330*/  @P3 FFMA.FTZ R66, R193, R178.reuse, R177.reuse ;  /* 0x000000b2c1423223 */ /* 0x180fe200000100b1 */
        /* <DEDUP_REMOVED lines=8> */
[----:B------:R-:W-:Y:S01]  /*83c0*/  @P3 FADD.FTZ R67, R213, -R66 ;  /* 0x80000042d5433221 */ /* 0x000fe20000010000 */
[----:B-----5:R-:W-:Y:S01]  /*83d0*/  MOV R143, R171 ;  /* 0x000000ab008f7202 */ /* 0x020fe20000000f00 */
[----:B------:R-:W-:Y:S01]  /*83e0*/  @P3 FFMA.FTZ R143, R2, R64, R171 ;  /* 0x00000040028f3223 */ /* 0x000fe200000100ab */
[----:B------:R-:W-:Y:S01]  /*83f0*/  @P3 FADD.FTZ R140, R227, -R140 ;  /* 0x8000008ce38c3221 */ /* 0x000fe20000010000 */
[----:B------:R-:W-:Y:S01]  /*8400*/  MOV R142, R170 ;  /* 0x000000aa008e7202 */ /* 0x000fe20000000f00 */
[----:B------:R-:W-:Y:S01]  /*8410*/  @P3 FADD.FTZ R21, R212, -R21 ;  /* 0x80000015d4153221 */ /* 0x000fe20000010000 */
[----:B------:R-:W-:Y:S01]  /*8420*/  MOV R64, R164 ;  /* 0x000000a400407202 */ /* 0x000fe20000000f00 */
[C---:B------:R-:W-:Y:S01]  /*8430*/  @P3 FFMA.FTZ R142, R2.reuse, R177, R170 ;  /* 0x000000b1028e3223 */ /* 0x040fe200000100aa */
[----:B------:R-:W-:Y:S01]  /*8440*/  MOV R66, R166 ;  /* 0x000000a600427202 */ /* 0x000fe20000000f00 */
[C---:B------:R-:W-:Y:S01]  /*8450*/  @P3 FFMA.FTZ R64, R2.reuse, R65, R164 ;  /* 0x0000004102403223 */ /* 0x040fe200000100a4 */
[C---:B------:R-:W-:Y:S01]  /*8460*/  @P3 FFMA.FTZ R66, R2.reuse, R67, R166 ;  /* 0x0000004302423223 */ /* 0x040fe200000100a6 */
[----:B------:R-:W0:Y:S01]  /*8470*/  @P4 LDC R177, c[0x0][0x40c] ;  /* 0x00010300ffb14b82 */ /* 0x000e220000000800 */
[----:B------:R-:W-:Y:S01]  /*8480*/  MOV R65, R165 ;  /* 0x000000a500417202 */ /* 0x000fe20000000f00 */
[C---:B------:R-:W-:Y:S01]  /*8490*/  @P3 FFMA.FTZ R65, R2.reuse, R20, R165 ;  /* 0x0000001402413223 */ /* 0x040fe200000100a5 */
[----:B------:R-:W-:Y:S01]  /*84a0*/  MOV R67, R167 ;  /* 0x000000a700437202 */ /* 0x000fe20000000f00 */
[----:B------:R-:W-:Y:S01]  /*84b0*/  @P3 FFMA.FTZ R67, R2, R140, R167 ;  /* 0x0000008c02433223 */ /* 0x000fe200000100a7 */
[----:B------:R-:W-:Y:S01]  /*84c0*/  MOV R140, R168 ;  /* 0x000000a8008c7202 */ /* 0x000fe20000000f00 */
[----:B------:R-:W-:Y:S01]  /*84d0*/  @P3 FADD.FTZ R20, R226, -R3 ;  /* 0x80000003e2143221 */ /* 0x000fe20000010000 */
[C---:B------:R-:W-:Y:S01]  /*84e0*/  @P3 FFMA.FTZ R140, R2.reuse, R21, R168 ;  /* 0x00000015028c3223 */ /* 0x040fe200000100a8 */
[----:B------:R-:W1:Y:S01]  /*84f0*/  @P4 LDC R178, c[0x0][0x40c] ;  /* 0x00010300ffb24b82 */ /* 0x000e620000000800 */
[----:B------:R-:W-:Y:S01]  /*8500*/  MOV R141, R169 ;  /* 0x000000a9008d7202 */ /* 0x000fe20000000f00 */
[----:B------:R-:W-:-:S06]  /*8510*/  @P3 FFMA.FTZ R141, R2, R20, R169 ;  /* 0x00000014028d3223 */ /* 0x000fcc00000100a9 */
[----:B------:R-:W2:Y:S08]  /*8520*/  @P4 LDC R181, c[0x0][0x40c] ;  /* 0x00010300ffb54b82 */ /* 0x000eb00000000800 */
[----:B------:R-:W3:Y:S01]  /*8530*/  @P4 LDC R21, c[0x0][0x40c] ;  /* 0x00010300ff154b82 */ /* 0x000ee20000000800 */
[----:B0-----:R-:W-:-:S05]  /*8540*/  @P4 FMUL.FTZ R2, R64, R177 ;  /* 0x000000b140024220 */ /* 0x001fca0000410000 */
[----:B------:R-:W-:Y:S02]  /*8550*/  @P4 F2FP.BF16.F32.PACK_AB R2, RZ, R2 ;  /* 0x00000002ff02423e */ /* 0x000fe400000010ff */
[----:B------:R-:W0:Y:S01]  /*8560*/  @P4 LDC R184, c[0x0][0x40c] ;  /* 0x00010300ffb84b82 */ /* 0x000e220000000800 */
[----:B-1----:R-:W-:Y:S01]  /*8570*/  @P4 FMUL.FTZ R177, R65, R178 ;  /* 0x000000b241b14220 */ /* 0x002fe20000410000 */
[----:B------:R-:W-:-:S04]  /*8580*/  @P4 PRMT R172, R2, 0x7610, R172 ;  /* 0x0000761002ac4816 */ /* 0x000fc800000000ac */
[----:B------:R-:W-:Y:S02]  /*8590*/  @P4 F2FP.BF16.F32.PACK_AB R177, RZ, R177 ;  /* 0x000000b1ffb1423e */ /* 0x000fe400000010ff */
[----:B------:R-:W1:Y:S01]  /*85a0*/  @P4 LDC R20, c[0x0][0x40c] ;  /* 0x00010300ff144b82 */ /* 0x000e620000000800 */
[----:B--2---:R-:W-:Y:S01]  /*85b0*/  @P4 FMUL.FTZ R178, R66, R181 ;  /* 0x000000b542b24220 */ /* 0x004fe20000410000 */
[----:B------:R-:W-:-:S04]  /*85c0*/  @P4 PRMT R172, R172, 0x5410, R177 ;  /* 0x00005410acac4816 */ /* 0x000fc800000000b1 */
[----:B------:R-:W-:Y:S02]  /*85d0*/  @P4 F2FP.BF16.F32.PACK_AB R2, RZ, R178 ;  /* 0x000000b2ff02423e */ /* 0x000fe400000010ff */
[----:B------:R-:W2:Y:S01]  /*85e0*/  @P4 LDC R3, c[0x0][0x40c] ;  /* 0x00010300ff034b82 */ /* 0x000ea20000000800 */
[----:B---3--:R-:W-:Y:S01]  /*85f0*/  @P4 FMUL.FTZ R21, R140, R21 ;  /* 0x000000158c154220 */ /* 0x008fe20000410000 */
[----:B------:R-:W-:-:S04]  /*8600*/  @P4 PRMT R173, R2, 0x7610, R173 ;  /* 0x0000761002ad4816 */ /* 0x000fc800000000ad */
[----:B------:R-:W-:Y:S01]  /*8610*/  @P4 F2FP.BF16.F32.PACK_AB R21, RZ, R21 ;  /* 0x00000015ff15423e */ /* 0x000fe200000010ff */
[----:B0-----:R-:W-:-:S03]  /*8620*/  @P4 FMUL.FTZ R181, R67, R184 ;  /* 0x000000b843b54220 */ /* 0x001fc60000410000 */
        /* <DEDUP_REMOVED lines=14> */
.L_x_5731:
[--C-:B0123--:R-:W-:Y:S01]  /*8710*/  @P3 FFMA.FTZ R20, R192, R178, R177.reuse ;  /* 0x000000b2c0143223 */ /* 0x10ffe200000100b1 */
[----:B-----5:R-:W-:Y:S01]  /*8720*/  MOV R3, R164 ;  /* 0x000000a400037202 */ /* 0x020fe20000000f00 */
[----:B------:R-:W0:Y:S01]  /*8730*/  @P4 LDC R184, c[0x0][0x40c] ;  /* 0x00010300ffb84b82 */ /* 0x000e220000000800 */
[--C-:B------:R-:W-:Y:S01]  /*8740*/  @P3 FFMA.FTZ R186, R193, R178, R177.reuse ;  /* 0x000000b2c1ba3223 */ /* 0x100fe200000100b1 */
[----:B------:R-:W-:Y:S01]  /*8750*/  @P3 FADD.FTZ R21, R221, -R20 ;  /* 0x80000014dd153221 */ /* 0x000fe20000010000 */
[----:B------:R-:W-:Y:S02]  /*8760*/  MOV R20, R165 ;  /* 0x000000a500147202 */ /* 0x000fe40000000f00 */
[----:B------:R-:W-:Y:S01]  /*8770*/  MOV R181, R166 ;  /* 0x000000a600b57202 */ /* 0x000fe20000000f00 */
[----:B------:R-:W-:Y:S01]  /*8780*/  @P3 FFMA.FTZ R3, R2, R21, R164 ;  /* 0x0000001502033223 */ /* 0x000fe200000100a4 */
[----:B------:R-:W-:Y:S01]  /*8790*/  @P3 FFMA.FTZ R21, R189, R178, R177 ;  /* 0x000000b2bd153223 */ /* 0x000fe200000100b1 */
[----:B------:R-:W1:Y:S03]  /*87a0*/  @P4 LDC R183, c[0x0][0x40c] ;  /* 0x00010300ffb74b82 */ /* 0x000e660000000800 */
[----:B------:R-:W-:-:S04]  /*87b0*/  @P3 FADD.FTZ R21, R228, -R21 ;  /* 0x80000015e4153221 */ /* 0x000fc80000010000 */
[----:B------:R-:W-:Y:S01]  /*87c0*/  @P3 FFMA.FTZ R20, R2, R21, R165 ;  /* 0x0000001502143223 */ /* 0x000fe200000100a5 */
[----:B------:R-:W-:Y:S01]  /*87d0*/  @P3 FADD.FTZ R21, R213, -R186 ;  /* 0x800000bad5153221 */ /* 0x000fe20000010000 */
[----:B------:R-:W-:Y:S01]  /*87e0*/  @P3 FFMA.FTZ R186, R190, R178, R177 ;  /* 0x000000b2beba3223 */ /* 0x000fe200000100b1 */
[----:B------:R-:W2:Y:S02]  /*87f0*/  @P4 LDC R214, c[0x0][0x40c] ;  /* 0x00010300ffd64b82 */ /* 0x000ea40000000800 */
[C---:B------:R-:W-:Y:S01]  /*8800*/  @P3 FFMA.FTZ R181, R2.reuse, R21, R166 ;  /* 0x0000001502b53223 */ /* 0x040fe200000100a6 */
[----:B------:R-:W-:Y:S01]  /*8810*/  @P3 FADD.FTZ R186, R227, -R186 ;  /* 0x800000bae3ba3221 */ /* 0x000fe20000010000 */
[----:B------:R-:W-:Y:S01]  /*8820*/  MOV R21, R167 ;  /* 0x000000a700157202 */ /* 0x000fe20000000f00 */
[----:B0-----:R-:W-:Y:S02]  /*8830*/  @P4 FMUL.FTZ R3, R3, R184 ;  /* 0x000000b803034220 */ /* 0x001fe40000410000 */
[----:B------:R-:W-:Y:S01]  /*8840*/  @P3 FFMA.FTZ R21, R2, R186, R167 ;  /* 0x000000ba02153223 */ /* 0x000fe200000100a7 */
[----:B------:R-:W0:Y:S02]  /*8850*/  @P4 LDC R184, c[0x0][0x40c] ;  /* 0x00010300ffb84b82 */ /* 0x000e240000000800 */
[----:B------:R-:W-:Y:S01]  /*8860*/  @P4 F2FP.BF16.F32.PACK_AB R3, RZ, R3 ;  /* 0x00000003ff03423e */ /* 0x000fe200000010ff */
[----:B-1----:R-:W-:-:S03]  /*8870*/  @P4 FMUL.FTZ R185, R20, R183 ;  /* 0x000000b714b94220 */ /* 0x002fc60000410000 */
[----:B------:R-:W-:Y:S02]  /*8880*/  @P4 PRMT R172, R3, 0x7610, R172 ;  /* 0x0000761003ac4816 */ /* 0x000fe400000000ac */
[----:B------:R-:W1:Y:S01]  /*8890*/  @P4 LDC R186, c[0x0][0x40c] ;  /* 0x00010300ffba4b82 */ /* 0x000e620000000800 */
[-CC-:B------:R-:W-:Y:S01]  /*88a0*/  @P3 FFMA.FTZ R3, R207, R178.reuse, R177.reuse ;  /* 0x000000b2cf033223 */ /* 0x180fe200000100b1 */
[----:B------:R-:W-:Y:S01]  /*88b0*/  @P3 FFMA.FTZ R183, R198, R178, R177 ;  /* 0x000000b2c6b73223 */ /* 0x000fe200000100b1 */
[----:B------:R-:W-:Y:S02]  /*88c0*/  @P4 F2FP.BF16.F32.PACK_AB R185, RZ, R185 ;  /* 0x000000b9ffb9423e */ /* 0x000fe400000010ff */
[----:B------:R-:W-:Y:S01]  /*88d0*/  MOV R20, R169 ;  /* 0x000000a900147202 */ /* 0x000fe20000000f00 */
[----:B------:R-:W-:Y:S01]  /*88e0*/  @P3 FADD.FTZ R187, R212, -R183 ;  /* 0x800000b7d4bb3221 */ /* 0x000fe20000010000 */
[----:B------:R-:W-:Y:S01]  /*88f0*/  @P4 PRMT R172, R172, 0x5410, R185 ;  /* 0x00005410acac4816 */ /* 0x000fe200000000b9 */
[----:B------:R-:W-:Y:S01]  /*8900*/  @P3 FADD.FTZ R185, R208, -R3 ;  /* 0x80000003d0b93221 */ /* 0x000fe20000010000 */
[----:B------:R-:W-:-:S02]  /*8910*/  MOV R3, R170 ;  /* 0x000000aa00037202 */ /* 0x000fc40000000f00 */
[----:B------:R-:W-:Y:S01]  /*8920*/  MOV R183, R168 ;  /* 0x000000a800b77202 */ /* 0x000fe20000000f00 */
[C---:B------:R-:W-:Y:S01]  /*8930*/  @P3 FFMA.FTZ R3, R2.reuse, R185, R170 ;  /* 0x000000b902033223 */ /* 0x040fe200000100aa */
[----:B------:R-:W-:Y:S01]  /*8940*/  @P3 FFMA.FTZ R183, R2, R187, R168 ;  /* 0x000000bb02b73223 */ /* 0x000fe200000100a8 */
[----:B------:R-:W3:Y:S01]  /*8950*/  @P4 LDC R185, c[0x0][0x40c] ;  /* 0x00010300ffb94b82 */ /* 0x000ee20000000800 */
[----:B------:R-:W-:Y:S01]  /*8960*/  @P3 FFMA.FTZ R187, R191, R178, R177 ;  /* 0x000000b2bfbb3223 */ /* 0x000fe200000100b1 */
[----:B0-----:R-:W-:Y:S01]  /*8970*/  @P4 FMUL.FTZ R184, R21, R184 ;  /* 0x000000b815b84220 */ /* 0x001fe20000410000 */
[----:B--2---:R-:W-:Y:S02]  /*8980*/  @P4 FMUL.FTZ R21, R183, R214 ;  /* 0x000000d6b7154220 */ /* 0x004fe40000410000 */
[----:B------:R-:W-:Y:S02]  /*8990*/  @P3 FADD.FTZ R187, R226, -R187 ;  /* 0x800000bbe2bb3221 */ /* 0x000fe40000010000 */
[----:B------:R-:W-:-:S02]  /*89a0*/  @P4 F2FP.BF16.F32.PACK_AB R184, RZ, R184 ;  /* 0x000000b8ffb8423e */ /* 0x000fc400000010ff */
[----:B------:R-:W-:Y:S01]  /*89b0*/  @P3 FFMA.FTZ R20, R2, R187, R169 ;  /* 0x000000bb02143223 */ /* 0x000fe200000100a9 */
[----:B-1----:R-:W-:Y:S01]  /*89c0*/  @P4 FMUL.FTZ R181, R181, R186 ;  /* 0x000000bab5b54220 */ /* 0x002fe20000410000 */
[----:B------:R-:W-:Y:S01]  /*89d0*/  @P4 F2FP.BF16.F32.PACK_AB R21, RZ, R21 ;  /* 0x00000015ff15423e */ /* 0x000fe200000010ff */
[----:B------:R-:W0:Y:S03]  /*89e0*/  @P4 LDC R186, c[0x0][0x40c] ;  /* 0x00010300ffba4b82 */ /* 0x000e260000000800 */
[----:B------:R-:W-:Y:S02]  /*89f0*/  @P4 F2FP.BF16.F32.PACK_AB R181, RZ, R181 ;  /* 0x000000b5ffb5423e */ /* 0x000fe400000010ff */
[----:B------:R-:W-:Y:S02]  /*8a00*/  @P4 PRMT R174, R21, 0x7610, R174 ;  /* 0x0000761015ae4816 */ /* 0x000fe400000000ae */
[----:B------:R-:W-:-:S04]  /*8a10*/  @P4 PRMT R173, R181, 0x7610, R173 ;  /* 0x00007610b5ad4816 */ /* 0x000fc800000000ad */
[----:B------:R-:W-:Y:S01]  /*8a20*/  @P4 PRMT R173, R173, 0x5410, R184 ;  /* 0x00005410adad4816 */ /* 0x000fe200000000b8 */
[----:B---3--:R-:W-:-:S05]  /*8a30*/  @P4 FMUL.FTZ R20, R20, R185 ;  /* 0x000000b914144220 */ /* 0x008fca0000410000 */
[----:B------:R-:W-:-:S04]  /*8a40*/  @P4 F2FP.BF16.F32.PACK_AB R20, RZ, R20 ;  /* 0x00000014ff14423e */ /* 0x000fc800000010ff */
        /* <DEDUP_REMOVED lines=13> */
.L_x_5730:
[----:B0123--:R-:W0:Y:S02]  /*8b20*/  LDC.64 R20, c[0x0][0x478] ;  /* 0x00011e00ff147b82 */ /* 0x00fe240000000a00 */
        /* <DEDUP_REMOVED lines=10> */
[-C--:B------:R-:W-:Y:S01]  /*8bd0*/  FFMA.FTZ R64, R192, R178.reuse, R177 ;  /* 0x000000b2c0407223 */ /* 0x080fe200000100b1 */
[----:B------:R-:W-:Y:S01]  /*8be0*/  FADD.FTZ R65, R226, -R65 ;  /* 0x80000041e2417221 */ /* 0x000fe20000010000 */
        /* <DEDUP_REMOVED lines=33> */
.L_x_5734:
        /* <DEDUP_REMOVED lines=9> */
.L_x_5735:
        /* <DEDUP_REMOVED lines=9> */
.L_x_5736:
        /* <DEDUP_REMOVED lines=9> */
.L_x_5737:
        /* <DEDUP_REMOVED lines=9> */
.L_x_5738:
        /* <DEDUP_REMOVED lines=9> */
.L_x_5739:
        /* <DEDUP_REMOVED lines=9> */
.L_x_5740:
[----:B------:R-:W-:Y:S05]  /*9160*/  @!P4 BRA `(.L_x_5732) ;  /* 0x000000040030c947 */ /* 0x000fea0003800000 */
[----:B------:R-:W-:-:S05]  /*9170*/  FMUL.FTZ R2, R143, UR15 ;  /* 0x0000000f8f027c20 */ /* 0x000fca0008410000 */
[----:B------:R-:W-:-:S04]  /*9180*/  F2FP.BF16.F32.PACK_AB R2, RZ, R2 ;  /* 0x00000002ff02723e */ /* 0x000fc800000010ff */
[----:B------:R-:W-:Y:S01]  /*9190*/  PRMT R175, R175, 0x5410, R2 ;  /* 0x00005410afaf7816 */ /* 0x000fe20000000002 */
[----:B------:R-:W-:Y:S06]  /*91a0*/  BRA `(.L_x_5732) ;  /* 0x0000000400207947 */ /* 0x000fec0003800000 */
.L_x_5733:
[----:B------:R-:W-:Y:S01]  /*91b0*/  FFMA.FTZ R20, R248, R178, R177 ;  /* 0x000000b2f8147223 */ /* 0x000fe200000100b1 */
[----:B------:R-:W-:-:S03]  /*91c0*/  ISETP.GT.AND P3, PT, R3, RZ, PT ;  /* 0x000000ff0300720c */ /* 0x000fc60003f64270 */
[----:B------:R-:W-:-:S04]  /*91d0*/  FADD.FTZ R21, R249, -R20 ;  /* 0x80000014f9157221 */ /* 0x000fc80000010000 */
[----:B-----5:R-:W-:Y:S02]  /*91e0*/  FMUL.FTZ R20, R2, R21 ;  /* 0x0000001502147220 */ /* 0x020fe40000410000 */
        /* <DEDUP_REMOVED lines=11> */
.L_x_5741:
        /* <DEDUP_REMOVED lines=9> */
.L_x_5742:
        /* <DEDUP_REMOVED lines=9> */
.L_x_5743:
        /* <DEDUP_REMOVED lines=9> */
.L_x_5744:
        /* <DEDUP_REMOVED lines=9> */
.L_x_5745:
        /* <DEDUP_REMOVED lines=9> */
.L_x_5746:
        /* <DEDUP_REMOVED lines=9> */
.L_x_5747:
[----:B0-----:R-:W-:-:S05]  /*9600*/  @P4 FMUL.FTZ R20, R20, R21 ;  /* 0x0000001514144220 */ /* 0x001fca0000410000 */
[----:B------:R-:W-:-:S04]  /*9610*/  @P4 F2FP.BF16.F32.PACK_AB R20, RZ, R20 ;  /* 0x00000014ff14423e */ /* 0x000fc800000010ff */
[----:B------:R-:W-:-:S07]  /*9620*/  @P4 PRMT R175, R175, 0x5410, R20 ;  /* 0x00005410afaf4816 */ /* 0x000fce0000000014 */
.L_x_5732:
[----:B------:R-:W0:Y:S08]  /*9630*/  @P5 LDC.64 R2, c[0x0][0x478] ;  /* 0x00011e00ff025b82 */ /* 0x000e300000000a00 */
[----:B------:R-:W1:Y:S01]  /*9640*/  @P4 LDC.64 R20, c[0x0][0x468] ;  /* 0x00011a00ff144b82 */ /* 0x000e620000000a00 */
[----:B0-----:R-:W-:-:S05]  /*9650*/  @P5 IMAD.WIDE.U32 R2, R179, 0x20, R2 ;  /* 0x00000020b3025825 */ /* 0x001fca00078e0002 */
[----:B------:R4:W-:Y:S01]  /*9660*/  @P5 STG.E.128 desc[UR10][R2.64], R64 ;  /* 0x0000004002005986 */ /* 0x0009e2000c101d0a */
[----:B-1----:R-:W-:-:S03]  /*9670*/  @P4 IMAD.WIDE.U32 R176, R176, 0x10, R20 ;  /* 0x00000010b0b04825 */ /* 0x002fc600078e0014 */
[----:B------:R4:W-:Y:S04]  /*9680*/  @P5 STG.E.128 desc[UR10][R2.64+0x10], R140 ;  /* 0x0000108c02005986 */ /* 0x0009e8000c101d0a */
[----:B------:R4:W-:Y:S02]  /*9690*/  @P4 STG.E.128 desc[UR10][R176.64], R172 ;  /* 0x000000acb0004986 */ /* 0x0009e4000c101d0a */
.L_x_5729:
[----:B------:R-:W-:Y:S05]  /*96a0*/  BSYNC.RECONVERGENT B0 ;  /* 0x0000000000007941 */ /* 0x000fea0003800200 */
.L_x_5728:
[----:B----45:R-:W4:Y:S01]  /*96b0*/  LDC.64 R2, c[0x0][0x380] ;  /* 0x0000e000ff027b82 */ /* 0x030f220000000a00 */
[----:B------:R-:W-:Y:S01]  /*96c0*/  UPLOP3.LUT UP1, UPT, UPT, UPT, UP1, 0x40, 0x4 ;  /* 0x000000000004789c */ /* 0x000fe20003f2e810 */
[----:B----4-:R-:W-:-:S04]  /*96d0*/  IADD3 R4, PT, PT, R4, R2, RZ ;  /* 0x0000000204047210 */ /* 0x010fc80007ffe0ff */
[----:B------:R-:W-:-:S13]  /*96e0*/  ISETP.GE.AND P3, PT, R4, R3, PT ;  /* 0x000000030400720c */ /* 0x000fda0003f66270 */
[----:B------:R-:W-:Y:S05]  /*96f0*/  @!P3 BRA `(.L_x_5748) ;  /* 0xffffff700044b947 */ /* 0x000fea000383ffff */
.L_x_5634:
[----:B0123--:R-:W2:Y:S01]  /*9700*/  LDL.LU R21, [R1+0x4] ;  /* 0x0000040001157983 */ /* 0x00fea20000300800 */
[----:B------:R-:W2:Y:S01]  /*9710*/  S2UR UR4, SR_CTAID.X ;  /* 0x00000000000479c3 */ /* 0x000ea20000002500 */
[----:B------:R-:W-:Y:S01]  /*9720*/  ISETP.NE.AND P4, PT, R182, RZ, PT ;  /* 0x000000ffb600720c */ /* 0x000fe20003f85270 */
[----:B------:R-:W0:Y:S01]  /*9730*/  S2R R20, SR_TID.X ;  /* 0x0000000000147919 */ /* 0x000e220000002100 */
[----:B------:R-:W-:-:S05]  /*9740*/  ISETP.NE.AND P3, PT, R180, RZ, PT ;  /* 0x000000ffb400720c */ /* 0x000fca0003f65270 */
[----:B------:R-:W1:Y:S08]  /*9750*/  LDC.64 R2, c[0x0][0x440] ;  /* 0x00011000ff027b82 */ /* 0x000e700000000a00 */
[----:B------:R-:W3:Y:S08]  /*9760*/  LDC.64 R4, c[0x0][0x448] ;  /* 0x00011200ff047b82 */ /* 0x000ef00000000a00 */
[----:B------:R-:W4:Y:S08]  /*9770*/  LDC.64 R6, c[0x0][0x440] ;  /* 0x00011000ff067b82 */ /* 0x000f300000000a00 */
[----:B------:R-:W4:Y:S08]  /*9780*/  LDC.64 R8, c[0x0][0x448] ;  /* 0x00011200ff087b82 */ /* 0x000f300000000a00 */
[----:B------:R-:W4:Y:S08]  /*9790*/  LDC.64 R10, c[0x0][0x440] ;  /* 0x00011000ff0a7b82 */ /* 0x000f300000000a00 */
[----:B------:R-:W4:Y:S08]  /*97a0*/  LDC.64 R12, c[0x0][0x448] ;  /* 0x00011200ff0c7b82 */ /* 0x000f300000000a00 */
[----:B------:R-:W4:Y:S08]  /*97b0*/  LDC.64 R14, c[0x0][0x440] ;  /* 0x00011000ff0e7b82 */ /* 0x000f300000000a00 */
[----:B------:R-:W4:Y:S01]  /*97c0*/  LDC.64 R16, c[0x0][0x448] ;  /* 0x00011200ff107b82 */ /* 0x000f220000000a00 */
[----:B--2---:R-:W-:-:S05]  /*97d0*/  IMAD R0, R21, UR4, RZ ;  /* 0x0000000415007c24 */ /* 0x004fca000f8e02ff */
[----:B0-----:R-:W-:-:S05]  /*97e0*/  LEA.HI R19, R0, R20, RZ, 0x1d ;  /* 0x0000001400137211 */ /* 0x001fca00078fe8ff */
[----:B-1----:R-:W-:-:S04]  /*97f0*/  @P4 IMAD.WIDE.U32 R2, R19, 0x20, R2 ;  /* 0x0000002013024825 */ /* 0x002fc800078e0002 */
[C---:B---3--:R-:W-:Y:S01]  /*9800*/  @P4 IMAD.WIDE.U32 R4, R19.reuse, 0x20, R4 ;  /* 0x0000002013044825 */ /* 0x048fe200078e0004 */
[----:B------:R-:W-:Y:S01]  /*9810*/  @P4 IADD3 R19, PT, PT, R19, 0x80, RZ ;  /* 0x0000008013134810 */ /* 0x000fe20007ffe0ff */
[----:B------:R0:W-:Y:S04]  /*9820*/  @P4 STG.E.128 desc[UR10][R2.64], R92 ;  /* 0x0000005c02004986 */ /* 0x0001e8000c101d0a */
[C---:B----4-:R-:W-:Y:S01]  /*9830*/  @P0 IMAD.WIDE.U32 R6, R19.reuse, 0x20, R6 ;  /* 0x0000002013060825 */ /* 0x050fe200078e0006 */
[----:B------:R0:W-:Y:S03]  /*9840*/  @P4 STG.E.128 desc[UR10][R2.64+0x10], R96 ;  /* 0x0000106002004986 */ /* 0x0001e6000c101d0a */
[C---:B------:R-:W-:Y:S01]  /*9850*/  @P0 IMAD.WIDE.U32 R8, R19.reuse, 0x20, R8 ;  /* 0x0000002013080825 */ /* 0x040fe200078e0008 */
[----:B------:R-:W-:Y:S01]  /*9860*/  @P0 IADD3 R19, PT, PT, R19, 0x80, RZ ;  /* 0x0000008013130810 */ /* 0x000fe20007ffe0ff */
[----:B------:R0:W-:Y:S04]  /*9870*/  @P4 STG.E.128 desc[UR10][R4.64], R52 ;  /* 0x0000003404004986 */ /* 0x0001e8000c101d0a */
[C---:B------:R-:W-:Y:S01]  /*9880*/  @P1 IMAD.WIDE.U32 R10, R19.reuse, 0x20, R10 ;  /* 0x00000020130a1825 */ /* 0x040fe200078e000a */
[----:B------:R0:W-:Y:S03]  /*9890*/  @P4 STG.E.128 desc[UR10][R4.64+0x10], R56 ;  /* 0x0000103804004986 */ /* 0x0001e6000c101d0a */
[C---:B------:R-:W-:Y:S01]  /*98a0*/  @P1 IMAD.WIDE.U32 R12, R19.reuse, 0x20, R12 ;  /* 0x00000020130c1825 */ /* 0x040fe200078e000c */
[----:B------:R-:W-:Y:S01]  /*98b0*/  @P1 IADD3 R19, PT, PT, R19, 0x80, RZ ;  /* 0x0000008013131810 */ /* 0x000fe20007ffe0ff */
[----:B------:R0:W-:Y:S04]  /*98c0*/  @P0 STG.E.128 desc[UR10][R6.64], R60 ;  /* 0x0000003c06000986 */ /* 0x0001e8000c101d0a */
[C---:B------:R-:W-:Y:S01]  /*98d0*/  @P2 IMAD.WIDE.U32 R14, R19.reuse, 0x20, R14 ;  /* 0x00000020130e2825 */ /* 0x040fe200078e000e */
[----:B------:R0:W-:Y:S03]  /*98e0*/  @P0 STG.E.128 desc[UR10][R6.64+0x10], R144 ;  /* 0x0000109006000986 */ /* 0x0001e6000c101d0a */
[----:B------:R-:W-:Y:S01]  /*98f0*/  @P2 IMAD.WIDE.U32 R16, R19, 0x20, R16 ;  /* 0x0000002013102825 */ /* 0x000fe200078e0010 */
[----:B------:R0:W-:Y:S04]  /*9900*/  @P0 STG.E.128 desc[UR10][R8.64], R100 ;  /* 0x0000006408000986 */ /* 0x0001e8000c101d0a */
        /* <DEDUP_REMOVED lines=20> */
.L_x_5749:
        /* <DEDUP_REMOVED lines=11> */
.L_x_19336:


//--------------------- .text._ZN10layer_norm13ln_bwd_kernelINS_13Kernel_traitsI13__nv_bfloat16S2_fS2_fjLj5120ELj1ELj1ELj4ELj16ENS_18Kernel_traits_baseILj5120ES2_S2_fS2_fjLj128EEEEELb0ELb0ELb1ELb1EEEvNS_9BwdParamsE --------------------------
	.section	.text._ZN10layer_norm13ln_bwd_kernelINS_13Kernel_traitsI13__nv_bfloat16S2_fS2_fjLj5120ELj1ELj1ELj4ELj16ENS_18Kernel_traits_baseILj5120ES2_S2_fS2_fjLj128EEEEELb0ELb0ELb1ELb1EEEvNS_9BwdParamsE,"ax",@progbits
	.align	128
        .global         _ZN10layer_norm13ln_bwd_kernelINS_13Kernel_traitsI13__nv_bfloat16S2_fS2_fjLj5120ELj1ELj1ELj4ELj16ENS_18Kernel_traits_baseILj5120ES2_S2_fS2_fjLj128EEEEELb0ELb0ELb1ELb1EEEvNS_9BwdParamsE
        .type           _ZN10layer_norm13ln_bwd_kernelINS_13Kernel_traitsI13__nv_bfloat16S2_fS2_fjLj5120ELj1ELj1ELj4ELj16ENS_18Kernel_traits_baseILj5120ES2_S2_fS2_fjLj128EEEEELb0ELb0ELb1ELb1EEEvNS_9BwdParamsE,@function
        .size           _ZN10layer_norm13ln_bwd_kernelINS_13Kernel_traitsI13__nv_bfloat16S2_fS2_fjLj5120ELj1ELj1ELj4ELj16ENS_18Kernel_traits_baseILj5120ES2_S2_fS2_fjLj128EEEEELb0ELb0ELb1ELb1EEEvNS_9BwdParamsE,(.L_x_19337 - _ZN10layer_norm13ln_bwd_kernelINS_13Kernel_traitsI13__nv_bfloat16S2_fS2_fjLj5120ELj1ELj1ELj4ELj16ENS_18Kernel_traits_baseILj5120ES2_S2_fS2_fjLj128EEEEELb0ELb0ELb1ELb1EEEvNS_9BwdParamsE)
        .other          _ZN10layer_norm13ln_bwd_kernelINS_13Kernel_traitsI13__nv_bfloat16S2_fS2_fjLj5120ELj1ELj1ELj4ELj16ENS_18Kernel_traits_baseILj5120ES2_S2_fS2_fjLj128EEEEELb0ELb0ELb1ELb1EEEvNS_9BwdParamsE,@"STO_CUDA_ENTRY STV_DEFAULT"
_ZN10layer_norm13ln_bwd_kernelINS_13Kernel_traitsI13__nv_bfloat16S2_fS2_fjLj5120ELj1ELj1ELj4ELj16ENS_18Kernel_traits_baseILj5120ES2_S2_fS2_fjLj128EEEEELb0ELb0ELb1ELb1EEEvNS_9BwdParamsE:
.text._ZN10layer_norm13ln_bwd_kernelINS_13Kernel_traitsI13__nv_bfloat16S2_fS2_fjLj5120ELj1ELj1ELj4ELj16ENS_18Kernel_traits_baseILj5120ES2_S2_fS2_fjLj128EEEEELb0ELb0ELb1ELb1EEEvNS_9BwdParamsE:
        /* <DEDUP_REMOVED lines=51> */
[----:B------:R-:W0:Y:S01]  /*0330*/  LDCU.64 UR18, c[0x0][0x3c8] ;  /* 0x00007900ff1277ac */ /* 0x000e220008000a00 */
[----:B------:R-:W0:Y:S01]  /*0340*/  LDCU UR27, c[0x0][0x400] ;  /* 0x00008000ff1b77ac */ /* 0x000e220008000800 */
[----:B------:R-:W0:Y:S01]  /*0350*/  LDCU.64 UR4, c[0x0][0x438] ;  /* 0x00008700ff0477ac */ /* 0x000e220008000a00 */
[----:B-1----:R-:W-:Y:S01]  /*0360*/  IMAD.WIDE.U32 R212, R212, 0x10, R2 ;  /* 0x00000010d4d47825 */ /* 0x002fe200078e0002 */
[----:B------:R-:W1:Y:S04]  /*0370*/  LDCU.64 UR6, c[0x0][0x478] ;  /* 0x00008f00ff0677ac */ /* 0x000e680008000a00 */
[----:B0-----:R0:W5:Y:S01]  /*0380*/  LDG.E.128 R68, desc[UR16][R212.64+0x2000] ;  /* 0x00200010d4447981 */ /* 0x001162000c1e1d00 */
[----:B------:R-:W0:Y:S03]  /*0390*/  LDCU.128 UR12, c[0x0][0x3f0] ;  /* 0x00007e00ff0c77ac */ /* 0x000e260008000c00 */
[----:B------:R0:W5:Y:S01]  /*03a0*/  LDG.E.128 R64, desc[UR16][R212.64+0x1800] ;  /* 0x00180010d4407981 */ /* 0x000162000c1e1d00 */
[----:B------:R-:W0:Y:S03]  /*03b0*/  LDCU.64 UR20, c[0x0][0x3c0] ;  /* 0x00007800ff1477ac */ /* 0x000e260008000a00 */
[----:B------:R0:W5:Y:S01]  /*03c0*/  LDG.E.128 R60, desc[UR16][R212.64+0x1000] ;  /* 0x00100010d43c7981 */ /* 0x000162000c1e1d00 */
[----:B------:R-:W0:Y:S03]  /*03d0*/  LDCU.64 UR22, c[0x0][0x380] ;  /* 0x00007000ff1677ac */ /* 0x000e260008000a00 */
[----:B------:R0:W5:Y:S04]  /*03e0*/  LDG.E.128 R56, desc[UR16][R212.64+0x800] ;  /* 0x00080010d4387981 */ /* 0x000168000c1e1d00 */
[----:B------:R0:W5:Y:S01]  /*03f0*/  LDG.E.128 R52, desc[UR16][R212.64] ;  /* 0x00000010d4347981 */ /* 0x000162000c1e1d00 */
[----:B------:R-:W-:Y:S01]  /*0400*/  HFMA2 R148, -RZ, RZ, 0, 0 ;  /* 0x00000000ff947431 */ /* 0x000fe200000001ff */
[----:B-1234-:R-:W-:-:S11]  /*0410*/  UPLOP3.LUT UP1, UPT, UPT, UPT, UPT, 0x40, 0x4 ;  /* 0x000000000004789c */ /* 0x01efd60003f2e870 */
.L_x_5845:
        /* <DEDUP_REMOVED lines=12> */
[----:B------:R-:W-:Y:S02]  /*04e0*/  MOV R212, RZ ;  /* 0x000000ff00d47202 */ /* 0x000fe40000000f00 */
[----:B------:R-:W-:Y:S02]  /*04f0*/  MOV R216, RZ ;  /* 0x000000ff00d87202 */ /* 0x000fe40000000f00 */
[----:B--2---:R-:W-:Y:S02]  /*0500*/  R2UR UR30, R166 ;  /* 0x00000000a61e72ca */ /* 0x004fe400000e0000 */
[----:B---3--:R-:W-:-:S11]  /*0510*/  R2UR UR29, R176 ;  /* 0x00000000b01d72ca */ /* 0x008fd600000e0000 */
[----:B------:R-:W-:-:S09]  /*0520*/  UISETP.GE.AND UP2, UPT, UR30, 0x1, UPT ;  /* 0x000000011e00788c */ /* 0x000fd2000bf46270 */
[----:B0-----:R-:W-:Y:S05]  /*0530*/  BRA.U !UP2, `(.L_x_5751) ;  /* 0x0000001d0a807547 */ /* 0x001fea000b800000 */
[----:B------:R-:W0:Y:S01]  /*0540*/  S2R R11, SR_TID.X ;  /* 0x00000000000b7919 */ /* 0x000e220000002100 */
[----:B------:R-:W-:Y:S01]  /*0550*/  USHF.R.S32.HI UR10, URZ, 0x1f, UR8 ;  /* 0x0000001fff0a7899 */ /* 0x000fe20008011408 */
[----:B------:R-:W1:Y:S01]  /*0560*/  LDC.64 R6, c[0x0][0x428] ;  /* 0x00010a00ff067b82 */ /* 0x000e620000000a00 */
[----:B------:R-:W-:Y:S01]  /*0570*/  ULEA UR24, UP0, UR8, UR20, 0x2 ;  /* 0x0000001408187291 */ /* 0x000fe2000f8010ff */
[----:B------:R-:W-:Y:S01]  /*0580*/  MOV R3, UR26 ;  /* 0x0000001a00037c02 */ /* 0x000fe20008000f00 */
[----:B------:R-:W-:Y:S02]  /*0590*/  UIADD3 UR11, UPT, UPT, UR30, -0x1, URZ ;  /* 0xffffffff1e0b7890 */ /* 0x000fe4000fffe0ff */
[----:B------:R-:W-:Y:S02]  /*05a0*/  ULEA.HI.X UR10, UR8, UR21, UR10, 0x2, UP0 ;  /* 0x00000015080a7291 */ /* 0x000fe400080f140a */
[----:B------:R-:W-:Y:S01]  /*05b0*/  UIMAD UR9, UR8, UR26, URZ ;  /* 0x0000001a080972a4 */ /* 0x000fe2000f8e02ff */
[----:B------:R-:W2:Y:S01]  /*05c0*/  LDC.64 R8, c[0x0][0x3a8] ;  /* 0x0000ea00ff087b82 */ /* 0x000ea20000000a00 */
[----:B------:R-:W-:Y:S01]  /*05d0*/  IMAD R3, R3, UR11, RZ ;  /* 0x0000000b03037c24 */ /* 0x000fe2000f8e02ff */
[----:B------:R-:W-:-:S02]  /*05e0*/  MOV R4, UR24 ;  /* 0x0000001800047c02 */ /* 0x000fc40008000f00 */
[----:B------:R-:W-:Y:S01]  /*05f0*/  MOV R5, UR10 ;  /* 0x0000000a00057c02 */ /* 0x000fe20008000f00 */
[----:B------:R-:W-:Y:S01]  /*0600*/  USHF.R.S32.HI UR10, URZ, 0x1f, UR9 ;  /* 0x0000001fff0a7899 */ /* 0x000fe20008011409 */
[----:B------:R-:W-:-:S03]  /*0610*/  SHF.R.S32.HI R10, RZ, 0x1f, R3 ;  /* 0x0000001fff0a7819 */ /* 0x000fc60000011403 */
[----:B------:R-:W-:Y:S01]  /*0620*/  ULEA.HI UR10, UR10, UR9, URZ, 0x3 ;  /* 0x000000090a0a7291 */ /* 0x000fe2000f8f18ff */
[----:B------:R-:W-:Y:S01]  /*0630*/  LEA.HI R10, R10, R3, RZ, 0x3 ;  /* 0x000000030a0a7211 */ /* 0x000fe200078f18ff */
[----:B------:R3:W4:Y:S04]  /*0640*/  LDG.E R2, desc[UR16][R4.64] ;  /* 0x0000001004027981 */ /* 0x000728000c1e1900 */
[----:B------:R-:W-:Y:S02]  /*0650*/  MOV R164, UR10 ;  /* 0x0000000a00a47c02 */ /* 0x000fe40008000f00 */
[-C--:B0-----:R-:W-:Y:S02]  /*0660*/  LEA.HI.SX32 R217, R10, R11.reuse, 0x1d ;  /* 0x0000000b0ad97211 */ /* 0x081fe400078feaff */
[----:B------:R-:W-:-:S03]  /*0670*/  LEA.HI.SX32 R3, R164, R11, 0x1d ;  /* 0x0000000ba4037211 */ /* 0x000fc600078feaff */
[----:B-1----:R-:W-:-:S04]  /*0680*/  IMAD.WIDE.U32 R164, R217, 0x10, R6 ;  /* 0x00000010d9a47825 */ /* 0x002fc800078e0006 */
[----:B--2---:R-:W-:Y:S02]  /*0690*/  IMAD.WIDE.U32 R10, R3, 0x20, R8 ;  /* 0x00000020030a7825 */ /* 0x004fe400078e0008 */
[----:B------:R-:W2:Y:S01]  /*06a0*/  LDG.E.128 R164, desc[UR16][R164.64] ;  /* 0x00000010a4a47981 */ /* 0x000ea2000c1e1d00 */
[----:B------:R-:W-:-:S03]  /*06b0*/  IADD3 R177, PT, PT, R217, 0x80, RZ ;  /* 0x00000080d9b17810 */ /* 0x000fc60007ffe0ff */
[----:B------:R-:W2:Y:S01]  /*06c0*/  LDG.E.128 R168, desc[UR16][R10.64] ;  /* 0x000000100aa87981 */ /* 0x000ea2000c1e1d00 */
[----:B---3--:R-:W-:Y:S01]  /*06d0*/  IADD3 R4, PT, PT, R3, 0x80, RZ ;  /* 0x0000008003047810 */ /* 0x008fe20007ffe0ff */
[----:B------:R-:W-:Y:S02]  /*06e0*/  IMAD.WIDE.U32 R176, R177, 0x10, R6 ;  /* 0x00000010b1b07825 */ /* 0x000fe400078e0006 */
[----:B------:R0:W3:Y:S02]  /*06f0*/  LDG.E.128 R172, desc[UR16][R10.64+0x10] ;  /* 0x000010100aac7981 */ /* 0x0000e4000c1e1d00 */
[----:B------:R-:W-:Y:S02]  /*0700*/  IMAD.WIDE.U32 R200, R4, 0x20, R8 ;  /* 0x0000002004c87825 */ /* 0x000fe400078e0008 */
[----:B------:R-:W3:Y:S04]  /*0710*/  LDG.E.128 R176, desc[UR16][R176.64] ;  /* 0x00000010b0b07981 */ /* 0x000ee8000c1e1d00 */
[----:B------:R-:W3:Y:S01]  /*0720*/  LDG.E.128 R180, desc[UR16][R200.64] ;  /* 0x00000010c8b47981 */ /* 0x000ee2000c1e1d00 */
[----:B------:R-:W-:-:S02]  /*0730*/  IADD3 R193, PT, PT, R217, 0x100, RZ ;  /* 0x00000100d9c17810 */ /* 0x000fc40007ffe0ff */
[----:B------:R-:W-:Y:S01]  /*0740*/  IADD3 R5, PT, PT, R3, 0x100, RZ ;  /* 0x0000010003057810 */ /* 0x000fe20007ffe0ff */
[----:B------:R-:W3:Y:S02]  /*0750*/  LDG.E.128 R184, desc[UR16][R200.64+0x10] ;  /* 0x00001010c8b87981 */ /* 0x000ee4000c1e1d00 */
[----:B------:R-:W-:-:S04]  /*0760*/  IMAD.WIDE.U32 R192, R193, 0x10, R6 ;  /* 0x00000010c1c07825 */ /* 0x000fc800078e0006 */
[----:B------:R-:W-:Y:S02]  /*0770*/  IMAD.WIDE.U32 R212, R5, 0x20, R8 ;  /* 0x0000002005d47825 */ /* 0x000fe400078e0008 */
[----:B------:R-:W3:Y:S04]  /*0780*/  LDG.E.128 R192, desc[UR16][R192.64] ;  /* 0x00000010c0c07981 */ /* 0x000ee8000c1e1d00 */
[----:B------:R-:W3:Y:S01]  /*0790*/  LDG.E.128 R188, desc[UR16][R212.64] ;  /* 0x00000010d4bc7981 */ /* 0x000ee2000c1e1d00 */
[----:B------:R-:W-:Y:S02]  /*07a0*/  IADD3 R205, PT, PT, R217, 0x180, RZ ;  /* 0x00000180d9cd7810 */ /* 0x000fe40007ffe0ff */
[----:B------:R-:W-:Y:S01]  /*07b0*/  IADD3 R231, PT, PT, R3, 0x180, RZ ;  /* 0x0000018003e77810 */ /* 0x000fe20007ffe0ff */
[----:B------:R-:W3:Y:S02]  /*07c0*/  LDG.E.128 R196, desc[UR16][R212.64+0x10] ;  /* 0x00001010d4c47981 */ /* 0x000ee4000c1e1d00 */
[----:B------:R-:W-:-:S04]  /*07d0*/  IMAD.WIDE.U32 R204, R205, 0x10, R6 ;  /* 0x00000010cdcc7825 */ /* 0x000fc800078e0006 */
[----:B0-----:R-:W-:Y:S02]  /*07e0*/  IMAD.WIDE.U32 R10, R231, 0x20, R8 ;  /* 0x00000020e70a7825 */ /* 0x001fe400078e0008 */
[----:B------:R-:W3:Y:S04]  /*07f0*/  LDG.E.128 R204, desc[UR16][R204.64] ;  /* 0x00000010cccc7981 */ /* 0x000ee8000c1e1d00 */
[----:B------:R-:W3:Y:S01]  /*0800*/  LDG.E.128 R200, desc[UR16][R10.64] ;  /* 0x000000100ac87981 */ /* 0x000ee2000c1e1d00 */
[----:B------:R-:W-:Y:S02]  /*0810*/  IADD3 R217, PT, PT, R217, 0x200, RZ ;  /* 0x00000200d9d97810 */ /* 0x000fe40007ffe0ff */
[----:B------:R-:W-:Y:S01]  /*0820*/  IADD3 R233, PT, PT, R3, 0x200, RZ ;  /* 0x0000020003e97810 */ /* 0x000fe20007ffe0ff */
[----:B------:R0:W3:Y:S02]  /*0830*/  LDG.E.128 R208, desc[UR16][R10.64+0x10] ;  /* 0x000010100ad07981 */ /* 0x0000e4000c1e1d00 */
[----:B------:R-:W-:-:S04]  /*0840*/  IMAD.WIDE.U32 R216, R217, 0x10, R6 ;  /* 0x00000010d9d87825 */ /* 0x000fc800078e0006 */
[----:B------:R-:W-:Y:S02]  /*0850*/  IMAD.WIDE.U32 R8, R233, 0x20, R8 ;  /* 0x00000020e9087825 */ /* 0x000fe400078e0008 */
[----:B------:R-:W3:Y:S04]  /*0860*/  LDG.E.128 R216, desc[UR16][R216.64] ;  /* 0x00000010d8d87981 */ /* 0x000ee8000c1e1d00 */
[----:B------:R-:W3:Y:S04]  /*0870*/  LDG.E.128 R212, desc[UR16][R8.64] ;  /* 0x0000001008d47981 */ /* 0x000ee8000c1e1d00 */
[----:B------:R1:W3:Y:S01]  /*0880*/  LDG.E.128 R220, desc[UR16][R8.64+0x10] ;  /* 0x0000101008dc7981 */ /* 0x0002e2000c1e1d00 */
[----:B------:R-:W-:-:S04]  /*0890*/  UISETP.NE.U32.AND UP0, UPT, UR4, URZ, UPT ;  /* 0x000000ff0400728c */ /* 0x000fc8000bf05070 */
[----:B------:R-:W-:-:S06]  /*08a0*/  UISETP.NE.AND.EX UP0, UPT, UR5, URZ, UPT, UP0 ;  /* 0x000000ff0500728c */ /* 0x000fcc000bf05300 */
[----:B------:R-:W-:-:S13]  /*08b0*/  PLOP3.LUT P0, PT, PT, PT, UP0, 0x80, 0x8 ;  /* 0x000000000008781c */ /* 0x000fda0003f0f008 */
[----:B------:R-:W4:Y:S08]  /*08c0*/  @P0 LDC.64 R6, c[0x0][0x438] ;  /* 0x00010e00ff060b82 */ /* 0x000f300000000a00 */
[----:B0-----:R-:W0:Y:S08]  /*08d0*/  @P0 LDC.64 R10, c[0x0][0x438] ;  /* 0x00010e00ff0a0b82 */ /* 0x001e300000000a00 */
[----:B------:R-:W1:Y:S08]  /*08e0*/  @P0 LDC.64 R224, c[0x0][0x438] ;  /* 0x00010e00ffe00b82 */ /* 0x000e700000000a00 */
[----:B------:R-:W0:Y:S01]  /*08f0*/  @P0 LDC.64 R226, c[0x0][0x438] ;  /* 0x00010e00ffe20b82 */ /* 0x000e220000000a00 */
[----:B------:R-:W-:-:S07]  /*0900*/  ISETP.NE.AND P1, PT, RZ, UR25, PT ;  /* 0x00000019ff007c0c */ /* 0x000fce000bf25270 */
[----:B------:R-:W0:Y:S01]  /*0910*/  @P0 LDC.64 R228, c[0x0][0x438] ;  /* 0x00010e00ffe40b82 */ /* 0x000e220000000a00 */
[----:B-1----:R-:W-:Y:S01]  /*0920*/  @P0 IMAD.WIDE.U32 R8, R5, 0x20, R224 ;  /* 0x0000002005080825 */ /* 0x002fe200078e00e0 */
[----:B------:R-:W-:-:S04]  /*0930*/  PRMT R5, R52, 0x7632, R5 ;  /* 0x0000763234057816 */ /* 0x000fc80000000005 */
[----:B------:R-:W-:Y:S01]  /*0940*/  SHF.L.U32 R5, R5, 0x10, RZ ;  /* 0x0000001005057819 */ /* 0x000fe200000006ff */
[----:B------:R-:W5:Y:S04]  /*0950*/  @P0 LDG.E.128 R32, desc[UR16][R8.64] ;  /* 0x0000001008200981 */ /* 0x000f68000c1e1d00 */
[----:B------:R1:W5:Y:S02]  /*0960*/  @P0 LDG.E.128 R28, desc[UR16][R8.64+0x10] ;  /* 0x00001010081c0981 */ /* 0x000364000c1e1d00 */
[----:B-1----:R-:W-:Y:S01]  /*0970*/  PRMT R9, R54, 0x7632, R9 ;  /* 0x0000763236097816 */ /* 0x002fe20000000009 */
[----:B0-----:R-:W-:-:S05]  /*0980*/  @P0 IMAD.WIDE.U32 R224, R233, 0x20, R228 ;  /* 0x00000020e9e00825 */ /* 0x001fca00078e00e4 */
[----:B------:R-:W5:Y:S04]  /*0990*/  @P0 LDG.E.128 R16, desc[UR16][R224.64] ;  /* 0x00000010e0100981 */ /* 0x000f68000c1e1d00 */
[----:B------:R-:W5:Y:S01]  /*09a0*/  @P0 LDG.E.128 R12, desc[UR16][R224.64+0x10] ;  /* 0x00001010e00c0981 */ /* 0x000f62000c1e1d00 */
[----:B----4-:R-:W-:-:S04]  /*09b0*/  FSEL R2, R2, RZ, !P1 ;  /* 0x000000ff02027208 */ /* 0x010fc80004800000 */
[----:B------:R-:W-:Y:S01]  /*09c0*/  R2UR UR9, R2 ;  /* 0x00000000020972ca */ /* 0x000fe200000e0000 */
[----:B------:R-:W-:-:S04]  /*09d0*/  @P0 IMAD.WIDE.U32 R2, R3, 0x20, R6 ;  /* 0x0000002003020825 */ /* 0x000fc800078e0006 */
[----:B------:R-:W-:Y:S01]  /*09e0*/  @P0 IMAD.WIDE.U32 R6, R4, 0x20, R10 ;  /* 0x0000002004060825 */ /* 0x000fe200078e000a */
[----:B------:R-:W5:Y:S03]  /*09f0*/  @P0 LDG.E.128 R48, desc[UR16][R2.64] ;  /* 0x0000001002300981 */ /* 0x000f66000c1e1d00 */
[----:B------:R-:W-:Y:S01]  /*0a00*/  @P0 IMAD.WIDE.U32 R10, R231, 0x20, R226 ;  /* 0x00000020e70a0825 */ /* 0x000fe200078e00e2 */
[----:B------:R0:W5:Y:S04]  /*0a10*/  @P0 LDG.E.128 R44, desc[UR16][R2.64+0x10] ;  /* 0x00001010022c0981 */ /* 0x000168000c1e1d00 */
[----:B------:R-:W5:Y:S01]  /*0a20*/  @P0 LDG.E.128 R40, desc[UR16][R6.64] ;  /* 0x0000001006280981 */ /* 0x000f62000c1e1d00 */
[----:B--2---:R-:W-:-:S03]  /*0a30*/  PRMT R4, R164, 0x7632, R4 ;  /* 0x00007632a4047816 */ /* 0x004fc60000000004 */
[----:B------:R1:W5:Y:S01]  /*0a40*/  @P0 LDG.E.128 R36, desc[UR16][R6.64+0x10] ;  /* 0x0000101006240981 */ /* 0x000362000c1e1d00 */
[----:B------:R-:W-:-:S03]  /*0a50*/  SHF.L.U32 R226, R4, 0x10, RZ ;  /* 0x0000001004e27819 */ /* 0x000fc600000006ff */
[----:B------:R-:W5:Y:S01]  /*0a60*/  @P0 LDG.E.128 R24, desc[UR16][R10.64] ;  /* 0x000000100a180981 */ /* 0x000f62000c1e1d00 */
[----:B0-----:R-:W-:Y:S01]  /*0a70*/  PRMT R3, R165, 0x7632, R3 ;  /* 0x00007632a5037816 */ /* 0x001fe20000000003 */
[----:B------:R-:W-:Y:S01]  /*0a80*/  FMUL.FTZ R2, R5, R226 ;  /* 0x000000e205027220 */ /* 0x000fe20000410000 */
[----:B------:R-:W-:Y:S01]  /*0a90*/  PRMT R5, R166, 0x7632, R5 ;  /* 0x00007632a6057816 */ /* 0x000fe20000000005 */
[----:B-1----:R-:W-:Y:S01]  /*0aa0*/  FADD.FTZ R6, R171, -UR9 ;  /* 0x80000009ab067e21 */ /* 0x002fe20008010000 */
[----:B------:R-:W-:Y:S01]  /*0ab0*/  PRMT R7, R53, 0x7632, R7 ;  /* 0x0000763235077816 */ /* 0x000fe20000000007 */
[----:B------:R0:W5:Y:S01]  /*0ac0*/  @P0 LDG.E.128 R20, desc[UR16][R10.64+0x10] ;  /* 0x000010100a140981 */ /* 0x000162000c1e1d00 */
[----:B------:R-:W-:Y:S01]  /*0ad0*/  SHF.L.U32 R8, R3, 0x10, RZ ;  /* 0x0000001003087819 */ /* 0x000fe200000006ff */
[----:B------:R-:W-:Y:S01]  /*0ae0*/  FADD.FTZ R169, R169, -UR9 ;  /* 0x80000009a9a97e21 */ /* 0x000fe20008010000 */
[----:B------:R-:W-:Y:S01]  /*0af0*/  SHF.L.U32 R3, R9, 0x10, RZ ;  /* 0x0000001009037819 */ /* 0x000fe200000006ff */
[----:B------:R-:W-:Y:S01]  /*0b00*/  FMUL.FTZ R6, R6, UR29 ;  /* 0x0000001d06067c20 */ /* 0x000fe20008410000 */
[----:B------:R-:W-:Y:S01]  /*0b10*/  SHF.L.U32 R7, R7, 0x10, RZ ;  /* 0x0000001007077819 */ /* 0x000fe200000006ff */
[----:B---3--:R-:W-:Y:S01]  /*0b20*/  FADD.FTZ R173, R173, -UR9 ;  /* 0x80000009adad7e21 */ /* 0x008fe20008010000 */
[----:B0-----:R-:W-:Y:S01]  /*0b30*/  SHF.L.U32 R10, R5, 0x10, RZ ;  /* 0x00000010050a7819 */ /* 0x001fe200000006ff */
[----:B------:R-:W-:-:S02]  /*0b40*/  FMUL.FTZ R4, R169, UR29 ;  /* 0x0000001da9047c20 */ /* 0x000fc40008410000 */
[-C--:B------:R-:W-:Y:S01]  /*0b50*/  FMUL.FTZ R7, R7, R8.reuse ;  /* 0x0000000807077220 */ /* 0x080fe20000410000 */
[----:B------:R-:W-:Y:S01]  /*0b60*/  FFMA.FTZ R75, R6, R8, R75 ;  /* 0x00000008064b7223 */ /* 0x000fe2000001004b */
[----:B------:R-:W-:Y:S01]  /*0b70*/  FADD.FTZ R131, R131, R8 ;  /* 0x0000000883837221 */ /* 0x000fe20000010000 */
[----:B------:R-:W-:Y:S01]  /*0b80*/  FMUL.FTZ R5, R3, R10 ;  /* 0x0000000a03057220 */ /* 0x000fe20000410000 */
[----:B------:R-:W-:Y:S01]  /*0b90*/  PRMT R3, R167, 0x7632, R3 ;  /* 0x00007632a7037816 */ /* 0x000fe20000000003 */
[----:B------:R-:W-:Y:S01]  /*0ba0*/  FMUL.FTZ R8, R173, UR29 ;  /* 0x0000001dad087c20 */ /* 0x000fe20008410000 */
[----:B------:R-:W-:Y:S01]  /*0bb0*/  FFMA.FTZ R73, R4, R226, R73 ;  /* 0x000000e204497223 */ /* 0x000fe20000010049 */
[----:B------:R-:W-:Y:S01]  /*0bc0*/  FADD.FTZ R129, R129, R226 ;  /* 0x000000e281817221 */ /* 0x000fe20000010000 */
[----:B------:R-:W-:Y:S01]  /*0bd0*/  SHF.L.U32 R226, R3, 0x10, RZ ;  /* 0x0000001003e27819 */ /* 0x000fe200000006ff */
[----:B------:R-:W-:Y:S01]  /*0be0*/  FADD.FTZ R125, R125, R10 ;  /* 0x0000000a7d7d7221 */ /* 0x000fe20000010000 */
[----:B------:R-:W-:Y:S01]  /*0bf0*/  FFMA.FTZ R77, R8, R10, R77 ;  /* 0x0000000a084d7223 */ /* 0x000fe2000001004d */
[----:B------:R-:W-:Y:S01]  /*0c00*/  PRMT R9, R56, 0x7632, R9 ;  /* 0x0000763238097816 */ /* 0x000fe20000000009 */
[----:B------:R-:W-:Y:S01]  /*0c10*/  FADD.FTZ R10, R181, -UR9 ;  /* 0x80000009b50a7e21 */ /* 0x000fe20008010000 */
[----:B------:R-:W-:-:S02]  /*0c20*/  PRMT R3, R176, 0x7632, R3 ;  /* 0x00007632b0037816 */ /* 0x000fc40000000003 */
[----:B------:R-:W-:Y:S01]  /*0c30*/  SHF.L.U32 R9, R9, 0x10, RZ ;  /* 0x0000001009097819 */ /* 0x000fe200000006ff */
[----:B------:R-:W-:Y:S01]  /*0c40*/  FMUL.FTZ R10, R10, UR29 ;  /* 0x0000001d0a0a7c20 */ /* 0x000fe20008410000 */
[----:B------:R-:W-:Y:S02]  /*0c50*/  SHF.L.U32 R228, R3, 0x10, RZ ;  /* 0x0000001003e47819 */ /* 0x000fe400000006ff */
[----:B------:R-:W-:Y:S01]  /*0c60*/  PRMT R3, R177, 0x7632, R3 ;  /* 0x00007632b1037816 */ /* 0x000fe20000000003 */
[----:B------:R-:W-:Y:S01]  /*0c70*/  FADD.FTZ R175, R175, -UR9 ;  /* 0x80000009afaf7e21 */ /* 0x000fe20008010000 */
[----:B------:R-:W-:Y:S02]  /*0c80*/  PRMT R11, R55, 0x7632, R11 ;  /* 0x00007632370b7816 */ /* 0x000fe4000000000b */
[----:B------:R-:W-:Y:S02]  /*0c90*/  PRMT R173, R58, 0x7632, R173 ;  /* 0x000076323aad7816 */ /* 0x000fe400000000ad */
[----:B------:R-:W-:Y:S01]  /*0ca0*/  PRMT R169, R178, 0x7632, R169 ;  /* 0x00007632b2a97816 */ /* 0x000fe200000000a9 */
[-C--:B------:R-:W-:Y:S01]  /*0cb0*/  FMUL.FTZ R9, R9, R228.reuse ;  /* 0x000000e409097220 */ /* 0x080fe20000410000 */
[----:B------:R-:W-:Y:S01]  /*0cc0*/  FFMA.FTZ R81, R10, R228, R81 ;  /* 0x000000e40a517223 */ /* 0x000fe20000010051 */
[----:B------:R-:W-:Y:S01]  /*0cd0*/  FADD.FTZ R121, R121, R228 ;  /* 0x000000e479797221 */ /* 0x000fe20000010000 */
[----:B------:R-:W-:Y:S01]  /*0ce0*/  SHF.L.U32 R228, R3, 0x10, RZ ;  /* 0x0000001003e47819 */ /* 0x000fe200000006ff */
[----:B------:R-:W-:Y:S01]  /*0cf0*/  FMUL.FTZ R224, R175, UR29 ;  /* 0x0000001dafe07c20 */ /* 0x000fe20008410000 */
[----:B------:R-:W-:-:S02]  /*0d00*/  SHF.L.U32 R11, R11, 0x10, RZ ;  /* 0x000000100b0b7819 */ /* 0x000fc400000006ff */
[----:B------:R-:W-:Y:S02]  /*0d10*/  SHF.L.U32 R3, R173, 0x10, RZ ;  /* 0x00000010ad037819 */ /* 0x000fe400000006ff */
[----:B------:R-:W-:Y:S01]  /*0d20*/  SHF.L.U32 R230, R169, 0x10, RZ ;  /* 0x00000010a9e67819 */ /* 0x000fe200000006ff */
[----:B------:R-:W-:Y:S01]  /*0d30*/  FADD.FTZ R183, R183, -UR9 ;  /* 0x80000009b7b77e21 */ /* 0x000fe20008010000 */
[----:B------:R-:W-:Y:S01]  /*0d40*/  PRMT R171, R57, 0x7632, R171 ;  /* 0x0000763239ab7816 */ /* 0x000fe200000000ab */
[-C--:B------:R-:W-:Y:S01]  /*0d50*/  FMUL.FTZ R11, R11, R226.reuse ;  /* 0x000000e20b0b7220 */ /* 0x080fe20000410000 */
[----:B------:R-:W-:Y:S01]  /*0d60*/  FADD.FTZ R127, R127, R226 ;  /* 0x000000e27f7f7221 */ /* 0x000fe20000010000 */
[----:B------:R-:W-:Y:S01]  /*0d70*/  FFMA.FTZ R79, R224, R226, R79 ;  /* 0x000000e2e04f7223 */ /* 0x000fe2000001004f */
[----:B------:R-:W-:Y:S01]  /*0d80*/  SHF.L.U32 R171, R171, 0x10, RZ ;  /* 0x00000010abab7819 */ /* 0x000fe200000006ff */
[----:B------:R-:W-:Y:S01]  /*0d90*/  FMUL.FTZ R169, R3, R230 ;  /* 0x000000e603a97220 */ /* 0x000fe20000410000 */
[----:B------:R-:W-:Y:S01]  /*0da0*/  FMUL.FTZ R226, R183, UR29 ;  /* 0x0000001db7e27c20 */ /* 0x000fe20008410000 */
[----:B------:R-:W-:Y:S01]  /*0db0*/  PRMT R3, R179, 0x7632, R3 ;  /* 0x00007632b3037816 */ /* 0x000fe20000000003 */
[----:B------:R-:W-:Y:S01]  /*0dc0*/  FADD.FTZ R185, R185, -UR9 ;  /* 0x80000009b9b97e21 */ /* 0x000fe20008010000 */
[----:B------:R-:W-:-:S02]  /*0dd0*/  PRMT R181, R60, 0x7632, R181 ;  /* 0x000076323cb57816 */ /* 0x000fc400000000b5 */
[----:B------:R-:W-:Y:S01]  /*0de0*/  PRMT R173, R192, 0x7632, R173 ;  /* 0x00007632c0ad7816 */ /* 0x000fe200000000ad */
[-C--:B------:R-:W-:Y:S01]  /*0df0*/  FMUL.FTZ R171, R171, R228.reuse ;  /* 0x000000e4abab7220 */ /* 0x080fe20000410000 */
[----:B------:R-:W-:Y:S01]  /*0e00*/  FFMA.FTZ R83, R226, R228, R83 ;  /* 0x000000e4e2537223 */ /* 0x000fe20000010053 */
[----:B------:R-:W-:Y:S01]  /*0e10*/  FADD.FTZ R123, R123, R228 ;  /* 0x000000e47b7b7221 */ /* 0x000fe20000010000 */
[----:B------:R-:W-:Y:S01]  /*0e20*/  SHF.L.U32 R234, R3, 0x10, RZ ;  /* 0x0000001003ea7819 */ /* 0x000fe200000006ff */
[----:B------:R-:W-:Y:S01]  /*0e30*/  FMUL.FTZ R228, R185, UR29 ;  /* 0x0000001db9e47c20 */ /* 0x000fe20008410000 */
[----:B------:R-:W-:Y:S01]  /*0e40*/  SHF.L.U32 R3, R181, 0x10, RZ ;  /* 0x00000010b5037819 */ /* 0x000fe200000006ff */
[----:B------:R-:W-:Y:S01]  /*0e50*/  FADD.FTZ R189, R189, -UR9 ;  /* 0x80000009bdbd7e21 */ /* 0x000fe20008010000 */
[----:B------:R-:W-:Y:S01]  /*0e60*/  SHF.L.U32 R236, R173, 0x10, RZ ;  /* 0x00000010adec7819 */ /* 0x000fe200000006ff */
[----:B------:R-:W-:Y:S01]  /*0e70*/  FADD.FTZ R117, R117, R230 ;  /* 0x000000e675757221 */ /* 0x000fe20000010000 */
[----:B------:R-:W-:Y:S01]  /*0e80*/  FFMA.FTZ R85, R228, R230, R85 ;  /* 0x000000e6e4557223 */ /* 0x000fe20000010055 */
[----:B------:R-:W-:-:S02]  /*0e90*/  FMUL.FTZ R230, R189, UR29 ;  /* 0x0000001dbde67c20 */ /* 0x000fc40008410000 */
[-C--:B------:R-:W-:Y:S01]  /*0ea0*/  FMUL.FTZ R173, R3, R236.reuse ;  /* 0x000000ec03ad7220 */ /* 0x080fe20000410000 */
[----:B------:R-:W-:Y:S01]  /*0eb0*/  PRMT R3, R193, 0x7632, R3 ;  /* 0x00007632c1037816 */ /* 0x000fe20000000003 */
[----:B------:R-:W-:Y:S01]  /*0ec0*/  FADD.FTZ R187, R187, -UR9 ;  /* 0x80000009bbbb7e21 */ /* 0x000fe20008010000 */
[----:B------:R-:W-:Y:S02]  /*0ed0*/  PRMT R175, R59, 0x7632, R175 ;  /* 0x000076323baf7816 */ /* 0x000fe400000000af */
[----:B------:R-:W-:Y:S02]  /*0ee0*/  PRMT R185, R62, 0x7632, R185 ;  /* 0x000076323eb97816 */ /* 0x000fe400000000b9 */
[----:B------:R-:W-:Y:S01]  /*0ef0*/  PRMT R181, R194, 0x7632, R181 ;  /* 0x00007632c2b57816 */ /* 0x000fe200000000b5 */
        /* <DEDUP_REMOVED lines=63> */
[----:B------:R-:W-:Y:S01]  /*12f0*/  FADD.FTZ R211, R211, -UR9 ;  /* 0x80000009d3d37e21 */ /* 0x000fe20008010000 */
[----:B------:R-:W-:Y:S01]  /*1300*/  PRMT R199, R67, 0x7632, R199 ;  /* 0x0000763243c77816 */ /* 0x000fe200000000c7 */
[----:B------:R-:W-:Y:S01]  /*1310*/  FADD.FTZ R101, R101, R246 ;  /* 0x000000f665657221 */ /* 0x000fe20000010000 */
[----:B------:R-:W-:Y:S01]  /*1320*/  FFMA.FTZ R141, R244, R246, R141 ;  /* 0x000000f6f48d7223 */ /* 0x000fe2000001008d */
[----:B------:R-:W-:Y:S01]  /*1330*/  FMUL.FTZ R246, R213, UR29 ;  /* 0x0000001dd5f67c20 */ /* 0x000fe20008410000 */
[----:B------:R-:W-:Y:S01]  /*1340*/  SHF.L.U32 R199, R199, 0x10, RZ ;  /* 0x00000010c7c77819 */ /* 0x000fe200000006ff */
[-C--:B------:R-:W-:Y:S01]  /*1350*/  FMUL.FTZ R197, R3, R252.reuse ;  /* 0x000000fc03c57220 */ /* 0x080fe20000410000 */
[----:B------:R-:W-:Y:S01]  /*1360*/  FMUL.FTZ R248, R211, UR29 ;  /* 0x0000001dd3f87c20 */ /* 0x000fe20008410000 */
[----:B------:R-:W-:Y:S01]  /*1370*/  PRMT R201, R69, 0x7632, R201 ;  /* 0x0000763245c97816 */ /* 0x000fe200000000c9 */
[----:B------:R-:W-:Y:S01]  /*1380*/  FADD.FTZ R215, R215, -UR9 ;  /* 0x80000009d7d77e21 */ /* 0x000fe20008010000 */
[----:B------:R-:W-:Y:S01]  /*1390*/  PRMT R3, R217, 0x7632, R3 ;  /* 0x00007632d9037816 */ /* 0x000fe20000000003 */
[----:B------:R-:W-:Y:S01]  /*13a0*/  FFMA.FTZ R137, R246, R252, R137 ;  /* 0x000000fcf6897223 */ /* 0x000fe20000010089 */
[----:B------:R-:W-:Y:S01]  /*13b0*/  FADD.FTZ R97, R97, R252 ;  /* 0x000000fc61617221 */ /* 0x000fe20000010000 */
[-C--:B------:R-:W-:Y:S01]  /*13c0*/  FMUL.FTZ R199, R199, R250.reuse ;  /* 0x000000fac7c77220 */ /* 0x080fe20000410000 */
[----:B------:R-:W-:Y:S01]  /*13d0*/  FADD.FTZ R103, R103, R250 ;  /* 0x000000fa67677221 */ /* 0x000fe20000010000 */
[----:B------:R-:W-:Y:S01]  /*13e0*/  FFMA.FTZ R143, R248, R250, R143 ;  /* 0x000000faf88f7223 */ /* 0x000fe2000001008f */
[----:B------:R-:W-:Y:S01]  /*13f0*/  SHF.L.U32 R201, R201, 0x10, RZ ;  /* 0x00000010c9c97819 */ /* 0x000fe200000006ff */
[----:B------:R-:W-:Y:S01]  /*1400*/  FMUL.FTZ R250, R215, UR29 ;  /* 0x0000001dd7fa7c20 */ /* 0x000fe20008410000 */
[----:B------:R-:W-:Y:S01]  /*1410*/  SHF.L.U32 R252, R3, 0x10, RZ ;  /* 0x0000001003fc7819 */ /* 0x000fe200000006ff */
[----:B------:R-:W-:Y:S01]  /*1420*/  FADD.FTZ R221, R221, -UR9 ;  /* 0x80000009dddd7e21 */ /* 0x000fe20008010000 */
[----:B------:R-:W-:-:S02]  /*1430*/  PRMT R203, R70, 0x7632, R203 ;  /* 0x0000763246cb7816 */ /* 0x000fc400000000cb */
[----:B------:R-:W-:Y:S01]  /*1440*/  PRMT R3, R218, 0x7632, R3 ;  /* 0x00007632da037816 */ /* 0x000fe20000000003 */
[-C--:B------:R-:W-:Y:S01]  /*1450*/  FMUL.FTZ R201, R201, R252.reuse ;  /* 0x000000fcc9c97220 */ /* 0x080fe20000410000 */
[----:B------:R-:W-:Y:S01]  /*1460*/  SHF.L.U32 R203, R203, 0x10, RZ ;  /* 0x00000010cbcb7819 */ /* 0x000fe200000006ff */
[----:B------:R-:W-:Y:S01]  /*1470*/  FFMA.FTZ R139, R250, R252, R139 ;  /* 0x000000fcfa8b7223 */ /* 0x000fe2000001008b */
[----:B------:R-:W-:Y:S01]  /*1480*/  SHF.L.U32 R3, R3, 0x10, RZ ;  /* 0x0000001003037819 */ /* 0x000fe200000006ff */
[----:B------:R-:W-:Y:S01]  /*1490*/  FADD.FTZ R99, R99, R252 ;  /* 0x000000fc63637221 */ /* 0x000fe20000010000 */
[----:B------:R-:W-:Y:S01]  /*14a0*/  FMUL.FTZ R252, R221, UR29 ;  /* 0x0000001dddfc7c20 */ /* 0x000fe20008410000 */
[----:B------:R-:W-:Y:S02]  /*14b0*/  PRMT R211, R71, 0x7632, R211 ;  /* 0x0000763247d37816 */ /* 0x000fe400000000d3 */
[-C--:B------:R-:W-:Y:S01]  /*14c0*/  FMUL.FTZ R203, R203, R3.reuse ;  /* 0x00000003cbcb7220 */ /* 0x080fe20000410000 */
[----:B------:R-:W-:Y:S01]  /*14d0*/  FADD.FTZ R93, R93, R3 ;  /* 0x000000035d5d7221 */ /* 0x000fe20000010000 */
[----:B------:R-:W-:Y:S01]  /*14e0*/  FFMA.FTZ R133, R252, R3, R133 ;  /* 0x00000003fc857223 */ /* 0x000fe20000010085 */
[----:B------:R-:W-:Y:S01]  /*14f0*/  PRMT R3, R219, 0x7632, R3 ;  /* 0x00007632db037816 */ /* 0x000fe20000000003 */
[----:B------:R-:W-:Y:S01]  /*1500*/  FADD.FTZ R209, R223, -UR9 ;  /* 0x80000009dfd17e21 */ /* 0x000fe20008010000 */
[----:B------:R-:W-:-:S02]  /*1510*/  SHF.L.U32 R211, R211, 0x10, RZ ;  /* 0x00000010d3d37819 */ /* 0x000fc400000006ff */
[----:B------:R-:W-:Y:S01]  /*1520*/  SHF.L.U32 R213, R3, 0x10, RZ ;  /* 0x0000001003d57819 */ /* 0x000fe200000006ff */
[----:B------:R-:W-:Y:S01]  /*1530*/  FADD.FTZ R3, R168, -UR9 ;  /* 0x80000009a8037e21 */ /* 0x000fe20008010000 */
[----:B------:R-:W-:-:S03]  /*1540*/  FMUL.FTZ R209, R209, UR29 ;  /* 0x0000001dd1d17c20 */ /* 0x000fc60008410000 */
[-C--:B------:R-:W-:Y:S01]  /*1550*/  FMUL.FTZ R168, R211, R213.reuse ;  /* 0x000000d5d3a87220 */ /* 0x080fe20000410000 */
[----:B------:R-:W-:Y:S02]  /*1560*/  SHF.L.U32 R211, R164, 0x10, RZ ;  /* 0x00000010a4d37819 */ /* 0x000fe400000006ff */
        /* <DEDUP_REMOVED lines=8> */
[----:B------:R-:W-:Y:S01]  /*15f0*/  SHF.L.U32 R165, R165, 0x10, RZ ;  /* 0x00000010a5a57819 */ /* 0x000fe200000006ff */
[----:B------:R-:W-:Y:S01]  /*1600*/  FMUL.FTZ R211, R213, UR29 ;  /* 0x0000001dd5d37c20 */ /* 0x000fe20008410000 */
[----:B------:R-:W-:Y:S01]  /*1610*/  SHF.L.U32 R164, R53, 0x10, RZ ;  /* 0x0000001035a47819 */ /* 0x000fe200000006ff */
[----:B------:R-:W-:-:S02]  /*1620*/  FADD.FTZ R213, R172, -UR9 ;  /* 0x80000009acd57e21 */ /* 0x000fc40008010000 */
[----:B------:R-:W-:Y:S01]  /*1630*/  FADD.FTZ R130, R130, R165 ;  /* 0x000000a582827221 */ /* 0x000fe20000010000 */
[-C--:B------:R-:W-:Y:S01]  /*1640*/  FFMA.FTZ R74, R211, R165.reuse, R74 ;  /* 0x000000a5d34a7223 */ /* 0x080fe2000001004a */
[----:B------:R-:W-:Y:S01]  /*1650*/  FMUL.FTZ R172, R164, R165 ;  /* 0x000000a5a4ac7220 */ /* 0x000fe20000410000 */
[----:B------:R-:W-:Y:S02]  /*1660*/  SHF.L.U32 R165, R166, 0x10, RZ ;  /* 0x00000010a6a57819 */ /* 0x000fe400000006ff */
[----:B------:R-:W-:Y:S01]  /*1670*/  SHF.L.U32 R164, R54, 0x10, RZ ;  /* 0x0000001036a47819 */ /* 0x000fe200000006ff */
[----:B------:R-:W-:Y:S01]  /*1680*/  FADD.FTZ R215, R174, -UR9 ;  /* 0x80000009aed77e21 */ /* 0x000fe20008010000 */
[----:B------:R-:W-:Y:S01]  /*1690*/  SHF.L.U32 R167, R167, 0x10, RZ ;  /* 0x00000010a7a77819 */ /* 0x000fe200000006ff */
[----:B------:R-:W-:Y:S02]  /*16a0*/  FMUL.FTZ R213, R213, UR29 ;  /* 0x0000001dd5d57c20 */ /* 0x000fe40008410000 */
[-C--:B------:R-:W-:Y:S01]  /*16b0*/  FMUL.FTZ R174, R164, R165.reuse ;  /* 0x000000a5a4ae7220 */ /* 0x080fe20000410000 */
[----:B------:R-:W-:Y:S01]  /*16c0*/  SHF.L.U32 R164, R55, 0x10, RZ ;  /* 0x0000001037a47819 */ /* 0x000fe200000006ff */
[----:B------:R-:W-:Y:S01]  /*16d0*/  FADD.FTZ R221, R180, -UR9 ;  /* 0x80000009b4dd7e21 */ /* 0x000fe20008010000 */
[----:B------:R-:W-:Y:S01]  /*16e0*/  FADD.FTZ R124, R124, R165 ;  /* 0x000000a57c7c7221 */ /* 0x000fe20000010000 */
[----:B------:R-:W-:Y:S01]  /*16f0*/  FFMA.FTZ R76, R213, R165, R76 ;  /* 0x000000a5d54c7223 */ /* 0x000fe2000001004c */
[----:B------:R-:W-:Y:S01]  /*1700*/  SHF.L.U32 R165, R176, 0x10, RZ ;  /* 0x00000010b0a57819 */ /* 0x000fe200000006ff */
[----:B------:R-:W-:Y:S01]  /*1710*/  FMUL.FTZ R180, R164, R167 ;  /* 0x000000a7a4b47220 */ /* 0x000fe20000410000 */
[----:B------:R-:W-:Y:S01]  /*1720*/  SHF.L.U32 R164, R56, 0x10, RZ ;  /* 0x0000001038a47819 */ /* 0x000fe200000006ff */
[----:B------:R-:W-:Y:S01]  /*1730*/  FADD.FTZ R223, R182, -UR9 ;  /* 0x80000009b6df7e21 */ /* 0x000fe20008010000 */
[----:B------:R-:W-:Y:S01]  /*1740*/  SHF.L.U32 R177, R177, 0x10, RZ ;  /* 0x00000010b1b17819 */ /* 0x000fe200000006ff */
[----:B------:R-:W-:-:S02]  /*1750*/  FMUL.FTZ R221, R221, UR29 ;  /* 0x0000001ddddd7c20 */ /* 0x000fc40008410000 */
        /* <DEDUP_REMOVED lines=19> */
[----:B------:R-:W-:Y:S01]  /*1890*/  FMUL.FTZ R229, R229, UR29 ;  /* 0x0000001de5e57c20 */ /* 0x000fe20008410000 */
[----:B------:R-:W-:Y:S01]  /*18a0*/  FADD.FTZ R166, R190, -UR9 ;  /* 0x80000009bea67e21 */ /* 0x000fe20008010000 */
[----:B------:R-:W-:Y:S01]  /*18b0*/  FADD.FTZ R112, R112, R165 ;  /* 0x000000a570707221 */ /* 0x000fe20000010000 */
[----:B------:R-:W-:Y:S01]  /*18c0*/  SHF.L.U32 R192, R61, 0x10, RZ ;  /* 0x000000103dc07819 */ /* 0x000fe200000006ff */
[-C--:B------:R-:W-:Y:S01]  /*18d0*/  FFMA.FTZ R88, R229, R165.reuse, R88 ;  /* 0x000000a5e5587223 */ /* 0x080fe20000010058 */
[----:B------:R-:W-:Y:S01]  /*18e0*/  FMUL.FTZ R190, R164, R165 ;  /* 0x000000a5a4be7220 */ /* 0x000fe20000410000 */
[----:B------:R-:W-:Y:S01]  /*18f0*/  SHF.L.U32 R165, R193, 0x10, RZ ;  /* 0x00000010c1a57819 */ /* 0x000fe200000006ff */
[----:B------:R-:W-:Y:S01]  /*1900*/  FMUL.FTZ R193, R166, UR29 ;  /* 0x0000001da6c17c20 */ /* 0x000fe20008410000 */
[----:B------:R-:W-:-:S03]  /*1910*/  FADD.FTZ R196, R196, -UR9 ;  /* 0x80000009c4c47e21 */ /* 0x000fc60008010000 */
[----:B------:R-:W-:Y:S01]  /*1920*/  FADD.FTZ R114, R114, R165 ;  /* 0x000000a572727221 */ /* 0x000fe20000010000 */
[-C--:B------:R-:W-:Y:S01]  /*1930*/  FFMA.FTZ R90, R193, R165.reuse, R90 ;  /* 0x000000a5c15a7223 */ /* 0x080fe2000001005a */
[----:B------:R-:W-:Y:S01]  /*1940*/  FMUL.FTZ R192, R192, R165 ;  /* 0x000000a5c0c07220 */ /* 0x000fe20000410000 */
[----:B------:R-:W-:Y:S01]  /*1950*/  SHF.L.U32 R165, R194, 0x10, RZ ;  /* 0x00000010c2a57819 */ /* 0x000fe200000006ff */
[----:B------:R-:W-:Y:S01]  /*1960*/  FMUL.FTZ R231, R196, UR29 ;  /* 0x0000001dc4e77c20 */ /* 0x000fe20008410000 */
[----:B------:R-:W-:Y:S01]  /*1970*/  SHF.L.U32 R194, R62, 0x10, RZ ;  /* 0x000000103ec27819 */ /* 0x000fe200000006ff */
[----:B------:R-:W-:Y:S02]  /*1980*/  FADD.FTZ R198, R198, -UR9 ;  /* 0x80000009c6c67e21 */ /* 0x000fe40008010000 */
[----:B------:R-:W-:Y:S01]  /*1990*/  FADD.FTZ R108, R108, R165 ;  /* 0x000000a56c6c7221 */ /* 0x000fe20000010000 */
[-C--:B------:R-:W-:Y:S01]  /*19a0*/  FFMA.FTZ R148, R231, R165.reuse, R148 ;  /* 0x000000a5e7947223 */ /* 0x080fe20000010094 */
[----:B------:R-:W-:Y:S01]  /*19b0*/  FMUL.FTZ R194, R194, R165 ;  /* 0x000000a5c2c27220 */ /* 0x000fe20000410000 */
[----:B------:R-:W-:Y:S01]  /*19c0*/  SHF.L.U32 R165, R195, 0x10, RZ ;  /* 0x00000010c3a57819 */ /* 0x000fe200000006ff */
[----:B------:R-:W-:Y:S01]  /*19d0*/  FMUL.FTZ R195, R198, UR29 ;  /* 0x0000001dc6c37c20 */ /* 0x000fe20008410000 */
[----:B------:R-:W-:Y:S01]  /*19e0*/  FMUL.FTZ R223, R223, UR29 ;  /* 0x0000001ddfdf7c20 */ /* 0x000fe20008410000 */
[----:B------:R-:W-:Y:S01]  /*19f0*/  SHF.L.U32 R198, R63, 0x10, RZ ;  /* 0x000000103fc67819 */ /* 0x000fe200000006ff */
[----:B------:R-:W-:Y:S01]  /*1a00*/  FADD.FTZ R122, R122, R177 ;  /* 0x000000b17a7a7221 */ /* 0x000fe20000010000 */
[----:B------:R-:W-:Y:S01]  /*1a10*/  FADD.FTZ R110, R110, R165 ;  /* 0x000000a56e6e7221 */ /* 0x000fe20000010000 */
[----:B------:R-:W-:Y:S01]  /*1a20*/  FFMA.FTZ R82, R223, R177, R82 ;  /* 0x000000b1df527223 */ /* 0x000fe20000010052 */
[-C--:B------:R-:W-:Y:S01]  /*1a30*/  FFMA.FTZ R150, R195, R165.reuse, R150 ;  /* 0x000000a5c3967223 */ /* 0x080fe20000010096 */
[----:B------:R-:W-:Y:S01]  /*1a40*/  FMUL.FTZ R198, R198, R165 ;  /* 0x000000a5c6c67220 */ /* 0x000fe20000410000 */
[----:B------:R-:W-:Y:S01]  /*1a50*/  FADD.FTZ R177, RZ, R170 ;  /* 0x000000aaffb17221 */ /* 0x000fe20000010000 */
[----:B------:R-:W-:Y:S01]  /*1a60*/  FMUL.FTZ R215, R215, UR29 ;  /* 0x0000001dd7d77c20 */ /* 0x000fe20008410000 */
[----:B------:R-:W-:Y:S01]  /*1a70*/  FFMA.FTZ R165, R3, R170, RZ ;  /* 0x000000aa03a57223 */ /* 0x000fe200000100ff */
[----:B------:R-:W-:Y:S01]  /*1a80*/  FADD.FTZ R200, R200, -UR9 ;  /* 0x80000009c8c87e21 */ /* 0x000fe20008010000 */
[----:B------:R-:W-:Y:S01]  /*1a90*/  FADD.FTZ R177, R2, R177 ;  /* 0x000000b102b17221 */ /* 0x000fe20000010000 */
[----:B------:R-:W-:Y:S01]  /*1aa0*/  FADD.FTZ R126, R126, R167 ;  /* 0x000000a77e7e7221 */ /* 0x000fe20000010000 */
[----:B------:R-:W-:Y:S01]  /*1ab0*/  FFMA.FTZ R78, R215, R167, R78 ;  /* 0x000000a7d74e7223 */ /* 0x000fe2000001004e */
[----:B------:R-:W-:Y:S01]  /*1ac0*/  FFMA.FTZ R164, R4, R2, R165 ;  /* 0x0000000204a47223 */ /* 0x000fe200000100a5 */
[----:B------:R-:W-:Y:S01]  /*1ad0*/  SHF.L.U32 R167, R204, 0x10, RZ ;  /* 0x00000010cca77819 */ /* 0x000fe200000006ff */
[----:B------:R-:W-:Y:S01]  /*1ae0*/  FMUL.FTZ R233, R200, UR29 ;  /* 0x0000001dc8e97c20 */ /* 0x000fe20008410000 */
[----:B------:R-:W-:Y:S01]  /*1af0*/  SHF.L.U32 R196, R64, 0x10, RZ ;  /* 0x0000001040c47819 */ /* 0x000fe200000006ff */
        /* <DEDUP_REMOVED lines=49> */
[----:B------:R-:W-:Y:S02]  /*1e10*/  SHF.L.U32 R177, R205, 0x10, RZ ;  /* 0x00000010cdb17819 */ /* 0x000fe400000006ff */
        /* <DEDUP_REMOVED lines=19> */
[----:B------:R-:W-:Y:S01]  /*1f50*/  SHF.L.U32 R177, R207, 0x10, RZ ;  /* 0x00000010cfb17819 */ /* 0x000fe200000006ff */
        /* <DEDUP_REMOVED lines=11> */
[----:B------:R-:W-:Y:S01]  /*2010*/  FADD.FTZ R212, R212, -UR9 ;  /* 0x80000009d4d47e21 */ /* 0x000fe20008010000 */
[----:B------:R-:W-:Y:S01]  /*2020*/  SHF.L.U32 R177, R216, 0x10, RZ ;  /* 0x00000010d8b17819 */ /* 0x000fe200000006ff */
[----:B------:R-:W-:Y:S01]  /*2030*/  FADD.FTZ R166, R167, R204 ;  /* 0x000000cca7a67221 */ /* 0x000fe20000010000 */
[----:B------:R-:W-:Y:S01]  /*2040*/  SHF.L.U32 R206, R68, 0x10, RZ ;  /* 0x0000001044ce7819 */ /* 0x000fe200000006ff */
[----:B------:R-:W-:Y:S01]  /*2050*/  FFMA.FTZ R165, R207, R204, R164 ;  /* 0x000000cccfa57223 */ /* 0x000fe200000100a4 */
[----:B------:R-:W-:Y:S01]  /*2060*/  FMUL.FTZ R237, R212, UR29 ;  /* 0x0000001dd4ed7c20 */ /* 0x000fe20008410000 */
[----:B------:R-:W-:-:S02]  /*2070*/  FADD.FTZ R167, R166, R199 ;  /* 0x000000c7a6a77221 */ /* 0x000fc40000010000 */
[----:B------:R-:W-:Y:S01]  /*2080*/  FMUL.FTZ R206, R206, R177 ;  /* 0x000000b1cece7220 */ /* 0x000fe20000410000 */
        /* <DEDUP_REMOVED lines=25> */
[----:B------:R-:W-:Y:S01]  /*2220*/  SHF.L.U32 R177, R219, 0x10, RZ ;  /* 0x00000010dbb17819 */ /* 0x000fe200000006ff */
[----:B------:R-:W-:Y:S01]  /*2230*/  FADD.FTZ R219, R222, -UR9 ;  /* 0x80000009dedb7e21 */ /* 0x000fe20008010000 */
[----:B------:R-:W-:Y:S01]  /*2240*/  SHF.L.U32 R214, R71, 0x10, RZ ;  /* 0x0000001047d67819 */ /* 0x000fe200000006ff */
[----:B------:R-:W-:Y:S01]  /*2250*/  FADD.FTZ R166, R167, R210 ;  /* 0x000000d2a7a67221 */ /* 0x000fe20000010000 */
[----:B------:R-:W-:Y:S01]  /*2260*/  FFMA.FTZ R165, R239, R210, R164 ;  /* 0x000000d2efa57223 */ /* 0x000fe200000100a4 */
[----:B------:R-:W-:Y:S02]  /*2270*/  FMUL.FTZ R219, R219, UR29 ;  /* 0x0000001ddbdb7c20 */ /* 0x000fe40008410000 */
        /* <DEDUP_REMOVED lines=12> */
.L_x_5751:
        /* <DEDUP_REMOVED lines=19> */
[--C-:B------:R-:W-:Y:S01]  /*2470*/  IMAD.WIDE.U32 R166, R167, 0x20, R164.reuse ;  /* 0x00000020a7a67825 */ /* 0x100fe200078e00a4 */
[----:B------:R0:W5:Y:S03]  /*2480*/  LDG.E.128 R36, desc[UR16][R178.64+0x10] ;  /* 0x00001010b2247981 */ /* 0x000166000c1e1d00 */
[----:B------:R-:W-:Y:S01]  /*2490*/  IMAD.WIDE.U32 R164, R13, 0x20, R164 ;  /* 0x000000200da47825 */ /* 0x000fe200078e00a4 */
[----:B------:R0:W5:Y:S04]  /*24a0*/  LDG.E.128 R32, desc[UR16][R176.64] ;  /* 0x00000010b0207981 */ /* 0x000168000c1e1d00 */
[----:B------:R-:W5:Y:S04]  /*24b0*/  LDG.E.128 R44, desc[UR16][R44.64+0x10] ;  /* 0x000010102c2c7981 */ /* 0x000f68000c1e1d00 */
[----:B------:R0:W5:Y:S04]  /*24c0*/  LDG.E.128 R28, desc[UR16][R176.64+0x10] ;  /* 0x00001010b01c7981 */ /* 0x000168000c1e1d00 */
[----:B------:R0:W5:Y:S04]  /*24d0*/  LDG.E.128 R24, desc[UR16][R166.64] ;  /* 0x00000010a6187981 */ /* 0x000168000c1e1d00 */
[----:B------:R0:W5:Y:S04]  /*24e0*/  LDG.E.128 R20, desc[UR16][R166.64+0x10] ;  /* 0x00001010a6147981 */ /* 0x000168000c1e1d00 */
[----:B------:R0:W5:Y:S04]  /*24f0*/  LDG.E.128 R16, desc[UR16][R164.64] ;  /* 0x00000010a4107981 */ /* 0x000168000c1e1d00 */
[----:B------:R0:W5:Y:S02]  /*2500*/  LDG.E.128 R12, desc[UR16][R164.64+0x10] ;  /* 0x00001010a40c7981 */ /* 0x000164000c1e1d00 */
.L_x_5752:
[----:B0-----:R-:W0:Y:S01]  /*2510*/  SHFL.DOWN PT, R165, R212, 0x10, 0x1f ;  /* 0x0a001f00d4a57f89 */ /* 0x001e2200000e0000 */
        /* <DEDUP_REMOVED lines=31> */
.L_x_5754:
[----:B------:R-:W-:Y:S05]  /*2710*/  BSYNC.RECONVERGENT B0 ;  /* 0x0000000000007941 */ /* 0x000fea0003800200 */
.L_x_5753:
[----:B------:R-:W1:Y:S08]  /*2720*/  S2UR UR10, SR_CgaCtaId ;  /* 0x00000000000a79c3 */ /* 0x000e700000008800 */
[----:B------:R-:W-:Y:S01]  /*2730*/  BAR.SYNC.DEFER_BLOCKING 0x0 ;  /* 0x0000000000007b1d */ /* 0x000fe20000010000 */
[----:B-----5:R-:W-:Y:S01]  /*2740*/  ISETP.GE.AND P2, PT, R0, 0x1, PT ;  /* 0x000000010000780c */ /* 0x020fe20003f46270 */
[----:B------:R-:W-:Y:S01]  /*2750*/  UISETP.NE.U32.AND UP0, UPT, UR4, URZ, UPT ;  /* 0x000000ff0400728c */ /* 0x000fe2000bf05070 */
[----:B------:R-:W-:-:S03]  /*2760*/  ISETP.NE.AND P1, PT, RZ, UR25, PT ;  /* 0x00000019ff007c0c */ /* 0x000fc6000bf25270 */
[----:B------:R-:W-:Y:S01]  /*2770*/  UMOV UR9, 0x400 ;  /* 0x0000040000097882 */ /* 0x000fe20000000000 */
[----:B------:R-:W-:-:S07]  /*2780*/  UISETP.NE.AND.EX UP0, UPT, UR5, URZ, UPT, UP0 ;  /* 0x000000ff0500728c */ /* 0x000fce000bf05300 */
[----:B------:R-:W-:Y:S01]  /*2790*/  @P2 IADD3 R0, PT, PT, R0, -0x1, RZ ;  /* 0xffffffff00002810 */ /* 0x000fe20007ffe0ff */
[----:B-1----:R-:W-:-:S04]  /*27a0*/  ULEA UR9, UR10, UR9, 0x18 ;  /* 0x000000090a097291 */ /* 0x002fc8000f8ec0ff */
[----:B------:R-:W-:Y:S02]  /*27b0*/  UIADD3 UR10, UPT, UPT, UR9, 0x5020, URZ ;  /* 0x00005020090a7890 */ /* 0x000fe4000fffe0ff */
[----:B------:R-:W-:Y:S02]  /*27c0*/  @!UP1 UIADD3 UR10, UPT, UPT, UR9, 0x5000, URZ ;  /* 0x00005000090a9890 */ /* 0x000fe4000fffe0ff */
[----:B------:R-:W-:Y:S02]  /*27d0*/  UIADD3 UR11, UPT, UPT, UR9, 0x5030, URZ ;  /* 0x00005030090b7890 */ /* 0x000fe4000fffe0ff */
[----:B------:R-:W-:-:S05]  /*27e0*/  @!UP1 UIADD3 UR11, UPT, UPT, UR9, 0x5010, URZ ;  /* 0x00005010090b9890 */ /* 0x000fca000fffe0ff */
[----:B0-----:R-:W0:Y:S04]  /*27f0*/  LDS.128 R164, [UR10] ;  /* 0x0000000affa47984 */ /* 0x001e280008000c00 */
[----:B------:R-:W1:Y:S01]  /*2800*/  LDS.128 R176, [UR11] ;  /* 0x0000000bffb07984 */ /* 0x000e620008000c00 */
[----:B0-----:R-:W-:Y:S02]  /*2810*/  FADD.FTZ R216, RZ, R165 ;  /* 0x000000a5ffd87221 */ /* 0x001fe40000010000 */
[----:B------:R-:W0:Y:S02]  /*2820*/  LDC R165, c[0x0][0x388] ;  /* 0x0000e200ffa57b82 */ /* 0x000e240000000800 */
[----:B------:R-:W-:Y:S01]  /*2830*/  FADD.FTZ R216, R167, R216 ;  /* 0x000000d8a7d87221 */ /* 0x000fe20000010000 */
[----:B------:R-:W-:-:S03]  /*2840*/  FADD.FTZ R167, RZ, R164 ;  /* 0x000000a4ffa77221 */ /* 0x000fc60000010000 */
[----:B-1----:R-:W-:Y:S01]  /*2850*/  FADD.FTZ R216, R216, R177 ;  /* 0x000000b1d8d87221 */ /* 0x002fe20000010000 */
[----:B------:R-:W-:Y:S01]  /*2860*/  FADD.FTZ R167, R166, R167 ;  /* 0x000000a7a6a77221 */ /* 0x000fe20000010000 */
[----:B------:R-:W-:Y:S02]  /*2870*/  MOV R177, RZ ;  /* 0x000000ff00b17202 */ /* 0x000fe40000000f00 */
[----:B------:R-:W-:Y:S01]  /*2880*/  FADD.FTZ R179, R179, R216 ;  /* 0x000000d8b3b37221 */ /* 0x000fe20000010000 */
[----:B------:R-:W-:-:S03]  /*2890*/  FADD.FTZ R167, R167, R176 ;  /* 0x000000b0a7a77221 */ /* 0x000fc60000010000 */
[----:B------:R-:W-:Y:S01]  /*28a0*/  FMUL.FTZ R179, R179, UR27 ;  /* 0x0000001bb3b37c20 */ /* 0x000fe20008410000 */
[----:B------:R-:W-:-:S04]  /*28b0*/  FADD.FTZ R178, R178, R167 ;  /* 0x000000a7b2b27221 */ /* 0x000fc80000010000 */
[----:B------:R-:W-:Y:S01]  /*28c0*/  R2UR UR9, R179 ;  /* 0x00000000b30972ca */ /* 0x000fe200000e0000 */
[----:B0-----:R-:W-:Y:S02]  /*28d0*/  @P2 IMAD R0, R0, R165, RZ ;  /* 0x000000a500002224 */ /* 0x001fe400078e02ff */
[----:B------:R-:W-:-:S03]  /*28e0*/  IMAD R165, R165, UR8, RZ ;  /* 0x00000008a5a57c24 */ /* 0x000fc6000f8e02ff */
[----:B------:R-:W-:-:S04]  /*28f0*/  @P2 SHF.R.S32.HI R167, RZ, 0x1f, R0 ;  /* 0x0000001fffa72819 */ /* 0x000fc80000011400 */
[----:B------:R-:W-:Y:S02]  /*2900*/  @P2 LEA.HI R167, R167, R0, RZ, 0x3 ;  /* 0x00000000a7a72211 */ /* 0x000fe400078f18ff */
[----:B------:R-:W-:Y:S02]  /*2910*/  SHF.R.S32.HI R0, RZ, 0x1f, R165 ;  /* 0x0000001fff007819 */ /* 0x000fe400000114a5 */
[----:B------:R-:W-:Y:S02]  /*2920*/  @P2 LEA.HI.SX32 R177, R167, R212, 0x1d ;  /* 0x000000d4a7b12211 */ /* 0x000fe400078feaff */
[----:B------:R-:W-:Y:S01]  /*2930*/  LEA.HI R179, R0, R165, RZ, 0x3 ;  /* 0x000000a500b37211 */ /* 0x000fe200078f18ff */
[----:B------:R-:W-:-:S03]  /*2940*/  FMUL.FTZ R0, R178, UR27 ;  /* 0x0000001bb2007c20 */ /* 0x000fc60008410000 */
[----:B------:R-:W-:Y:S02]  /*2950*/  LEA.HI.SX32 R179, R179, R212, 0x1d ;  /* 0x000000d4b3b37211 */ /* 0x000fe400078feaff */
[----:B------:R-:W-:Y:S01]  /*2960*/  FSEL R0, R0, RZ, !P1 ;  /* 0x000000ff00007208 */ /* 0x000fe20004800000 */
[----:B------:R-:W-:Y:S06]  /*2970*/  BRA.U UP0, `(.L_x_5755) ;  /* 0x0000000900c47547 */ /* 0x000fec000b800000 */
        /* <DEDUP_REMOVED lines=8> */
[----:B------:R-:W-:-:S05]  /*2a00*/  FSEL R165, R165, RZ, P1 ;  /* 0x000000ffa5a57208 */ /* 0x000fca0000800000 */
[----:B------:R-:W-:-:S05]  /*2a10*/  FMUL.FTZ R165, R165, UR28 ;  /* 0x0000001ca5a57c20 */ /* 0x000fca0008410000 */
[----:B------:R-:W-:-:S04]  /*2a20*/  F2FP.BF16.F32.PACK_AB R165, RZ, R165 ;  /* 0x000000a5ffa5723e */ /* 0x000fc800000010ff */
[----:B------:R-:W-:-:S07]  /*2a30*/  PRMT R152, R165, 0x7610, R152 ;  /* 0x00007610a5987816 */ /* 0x000fce0000000098 */
.L_x_5757:
        /* <DEDUP_REMOVED lines=9> */
.L_x_5758:
        /* <DEDUP_REMOVED lines=9> */
.L_x_5759:
        /* <DEDUP_REMOVED lines=9> */
.L_x_5760:
        /* <DEDUP_REMOVED lines=9> */
.L_x_5761:
        /* <DEDUP_REMOVED lines=9> */
.L_x_5762:
        /* <DEDUP_REMOVED lines=9> */
.L_x_5763:
        /* <DEDUP_REMOVED lines=8> */
[----:B------:R-:W-:Y:S01]  /*2e20*/  PRMT R155, R155, 0x5410, R164 ;  /* 0x000054109b9b7816 */ /* 0x000fe200000000a4 */
[----:B------:R-:W-:Y:S06]  /*2e30*/  BRA `(.L_x_5764) ;  /* 0x0000000c00ac7947 */ /* 0x000fec0003800000 */
.L_x_5756:
        /* <DEDUP_REMOVED lines=17> */
[----:B------:R-:W-:Y:S01]  /*2f50*/  ISETP.LT.AND P1, PT, RZ, UR30, PT ;  /* 0x0000001eff007c0c */ /* 0x000fe2000bf21270 */
        /* <DEDUP_REMOVED lines=24> */
.L_x_5765:
        /* <DEDUP_REMOVED lines=9> */
.L_x_5766:
        /* <DEDUP_REMOVED lines=9> */
.L_x_5767:
        /* <DEDUP_REMOVED lines=9> */
.L_x_5768:
        /* <DEDUP_REMOVED lines=9> */
.L_x_5769:
        /* <DEDUP_REMOVED lines=9> */
.L_x_5770:
        /* <DEDUP_REMOVED lines=9> */
.L_x_5771:
[----:B------:R-:W-:Y:S05]  /*3440*/  @!P2 BRA `(.L_x_5764) ;  /* 0x000000080028a947 */ /* 0x000fea0003800000 */
[----:B------:R-:W-:-:S05]  /*3450*/  FMUL.FTZ R164, R163, UR28 ;  /* 0x0000001ca3a47c20 */ /* 0x000fca0008410000 */
[----:B------:R-:W-:-:S04]  /*3460*/  F2FP.BF16.F32.PACK_AB R164, RZ, R164 ;  /* 0x000000a4ffa4723e */ /* 0x000fc800000010ff */
[----:B------:R-:W-:Y:S01]  /*3470*/  PRMT R155, R155, 0x5410, R164 ;  /* 0x000054109b9b7816 */ /* 0x000fe200000000a4 */
[----:B------:R-:W-:Y:S06]  /*3480*/  BRA `(.L_x_5764) ;  /* 0x0000000800187947 */ /* 0x000fec0003800000 */
.L_x_5755:
[----:B------:R-:W-:-:S04]  /*3490*/  UISETP.NE.U32.AND UP0, UPT, UR6, URZ, UPT ;  /* 0x000000ff0600728c */ /* 0x000fc8000bf05070 */
[----:B------:R-:W-:-:S09]  /*34a0*/  UISETP.NE.AND.EX UP0, UPT, UR7, URZ, UPT, UP0 ;  /* 0x000000ff0700728c */ /* 0x000fd2000bf05300 */
[----:B------:R-:W-:Y:S05]  /*34b0*/  BRA.U UP0, `(.L_x_5772) ;  /* 0x0000000500087547 */ /* 0x000fea000b800000 */
[----:B------:R-:W-:Y:S01]  /*34c0*/  PLOP3.LUT P1, PT, PT, PT, UP2, 0x80, 0x8 ;  /* 0x000000000008781c */ /* 0x000fe20003f2f028 */
[----:B------:R-:W0:Y:S01]  /*34d0*/  @P2 LDC R243, c[0x0][0x40c] ;  /* 0x00010300fff32b82 */ /* 0x000e220000000800 */
[----:B------:R-:W-:Y:S02]  /*34e0*/  MOV R166, R48 ;  /* 0x0000003000a67202 */ /* 0x000fe40000000f00 */
[----:B------:R-:W-:Y:S02]  /*34f0*/  MOV R178, R49 ;  /* 0x0000003100b27202 */ /* 0x000fe40000000f00 */
[----:B------:R-:W-:Y:S02]  /*3500*/  MOV R176, R50 ;  /* 0x0000003200b07202 */ /* 0x000fe40000000f00 */
[----:B------:R-:W-:Y:S01]  /*3510*/  MOV R167, R51 ;  /* 0x0000003300a77202 */ /* 0x000fe20000000f00 */
[----:B------:R-:W1:Y:S04]  /*3520*/  @P2 LDC R241, c[0x0][0x40c] ;  /* 0x00010300fff12b82 */ /* 0x000e680000000800 */
[----:B------:R-:W-:-:S04]  /*3530*/  @P1 FFMA.FTZ R165, R3, UR9, R0 ;  /* 0x0000000903a51c23 */ /* 0x000fc80008010000 */
[----:B------:R-:W-:-:S04]  /*3540*/  @P1 FADD.FTZ R165, R170, -R165 ;  /* 0x800000a5aaa51221 */ /* 0x000fc80000010000 */
[----:B------:R-:W-:Y:S01]  /*3550*/  @P1 FFMA.FTZ R166, R165, UR29, R48 ;  /* 0x0000001da5a61c23 */ /* 0x000fe20008010030 */
[----:B------:R-:W-:-:S04]  /*3560*/  @P1 FFMA.FTZ R165, R4, UR9, R0 ;  /* 0x0000000904a51c23 */ /* 0x000fc80008010000 */
[----:B------:R-:W-:Y:S01]  /*3570*/  @P1 FADD.FTZ R164, R2, -R165 ;  /* 0x800000a502a41221 */ /* 0x000fe20000010000 */
[----:B------:R-:W-:-:S03]  /*3580*/  @P1 FFMA.FTZ R165, R211, UR9, R0 ;  /* 0x00000009d3a51c23 */ /* 0x000fc60008010000 */
[----:B------:R-:W-:Y:S01]  /*3590*/  @P1 FFMA.FTZ R178, R164, UR29, R49 ;  /* 0x0000001da4b21c23 */ /* 0x000fe20008010031 */
[----:B------:R-:W-:Y:S01]  /*35a0*/  @P1 FADD.FTZ R165, R172, -R165 ;  /* 0x800000a5aca51221 */ /* 0x000fe20000010000 */
[----:B------:R-:W-:Y:S01]  /*35b0*/  @P1 FFMA.FTZ R164, R6, UR9, R0 ;  /* 0x0000000906a41c23 */ /* 0x000fe20008010000 */
[----:B-1----:R-:W-:Y:S01]  /*35c0*/  @P2 FMUL.FTZ R218, R166, R241 ;  /* 0x000000f1a6da2220 */ /* 0x002fe20000410000 */
[----:B0-----:R-:W-:Y:S01]  /*35d0*/  @P2 FMUL.FTZ R220, R178, R243 ;  /* 0x000000f3b2dc2220 */ /* 0x001fe20000410000 */
[----:B------:R-:W-:Y:S01]  /*35e0*/  @P1 FFMA.FTZ R176, R165, UR29, R50 ;  /* 0x0000001da5b01c23 */ /* 0x000fe20008010032 */
[----:B------:R-:W-:Y:S01]  /*35f0*/  @P1 FADD.FTZ R164, R7, -R164 ;  /* 0x800000a407a41221 */ /* 0x000fe20000010000 */
[--C-:B------:R-:W-:Y:S01]  /*3600*/  @P1 FFMA.FTZ R165, R213, UR9, R0.reuse ;  /* 0x00000009d5a51c23 */ /* 0x100fe20008010000 */
[----:B------:R-:W0:Y:S01]  /*3610*/  @P2 LDC R178, c[0x0][0x40c] ;  /* 0x00010300ffb22b82 */ /* 0x000e220000000800 */
[--C-:B------:R-:W-:Y:S01]  /*3620*/  @P1 FFMA.FTZ R243, R215, UR9, R0.reuse ;  /* 0x00000009d7f31c23 */ /* 0x100fe20008010000 */
[----:B------:R-:W-:Y:S01]  /*3630*/  @P1 FFMA.FTZ R167, R164, UR29, R51 ;  /* 0x0000001da4a71c23 */ /* 0x000fe20008010033 */
[----:B------:R-:W-:Y:S01]  /*3640*/  @P1 FADD.FTZ R245, R174, -R165 ;  /* 0x800000a5aef51221 */ /* 0x000fe20000010000 */
[----:B------:R-:W-:Y:S01]  /*3650*/  @P1 FFMA.FTZ R164, R8, UR9, R0 ;  /* 0x0000000908a41c23 */ /* 0x000fe20008010000 */
[----:B------:R-:W-:Y:S01]  /*3660*/  MOV R165, R44 ;  /* 0x0000002c00a57202 */ /* 0x000fe20000000f00 */
[----:B------:R-:W-:Y:S01]  /*3670*/  @P1 FADD.FTZ R247, R180, -R243 ;  /* 0x800000f3b4f71221 */ /* 0x000fe20000010000 */
[----:B------:R-:W-:Y:S01]  /*3680*/  @P1 FFMA.FTZ R165, R245, UR29, R44 ;  /* 0x0000001df5a51c23 */ /* 0x000fe2000801002c */
[----:B------:R-:W-:Y:S01]  /*3690*/  @P1 FADD.FTZ R216, R5, -R164 ;  /* 0x800000a405d81221 */ /* 0x000fe20000010000 */
[----:B------:R-:W1:Y:S01]  /*36a0*/  @P2 LDC R245, c[0x0][0x40c] ;  /* 0x00010300fff52b82 */ /* 0x000e620000000800 */
[----:B------:R-:W-:-:S02]  /*36b0*/  MOV R164, R45 ;  /* 0x0000002d00a47202 */ /* 0x000fc40000000f00 */
[----:B------:R-:W-:Y:S01]  /*36c0*/  @P1 FFMA.FTZ R164, R216, UR29, R45 ;  /* 0x0000001dd8a41c23 */ /* 0x000fe2000801002d */
[----:B------:R-:W-:Y:S01]  /*36d0*/  MOV R243, R46 ;  /* 0x0000002e00f37202 */ /* 0x000fe20000000f00 */
[----:B------:R-:W-:Y:S01]  /*36e0*/  @P1 FFMA.FTZ R243, R247, UR29, R46 ;  /* 0x0000001df7f31c23 */ /* 0x000fe2000801002e */
[----:B------:R-:W-:Y:S02]  /*36f0*/  @P2 F2FP.BF16.F32.PACK_AB R218, RZ, R218 ;  /* 0x000000daffda223e */ /* 0x000fe400000010ff */
[----:B------:R-:W2:Y:S01]  /*3700*/  @P2 LDC R216, c[0x0][0x40c] ;  /* 0x00010300ffd82b82 */ /* 0x000ea20000000800 */
[----:B------:R-:W-:Y:S02]  /*3710*/  @P2 F2FP.BF16.F32.PACK_AB R220, RZ, R220 ;  /* 0x000000dcffdc223e */ /* 0x000fe400000010ff */
[----:B------:R-:W-:Y:S01]  /*3720*/  @P2 PRMT R152, R218, 0x7610, R152 ;  /* 0x00007610da982816 */ /* 0x000fe20000000098 */
[----:B0-----:R-:W-:-:S04]  /*3730*/  @P2 FMUL.FTZ R178, R165, R178 ;  /* 0x000000b2a5b22220 */ /* 0x001fc80000410000 */
[----:B------:R-:W0:Y:S01]  /*3740*/  @P2 LDC R241, c[0x0][0x40c] ;  /* 0x00010300fff12b82 */ /* 0x000e220000000800 */
[----:B------:R-:W-:Y:S02]  /*3750*/  @P2 PRMT R152, R152, 0x5410, R220 ;  /* 0x0000541098982816 */ /* 0x000fe400000000dc */
[----:B------:R-:W-:-:S05]  /*3760*/  @P2 F2FP.BF16.F32.PACK_AB R178, RZ, R178 ;  /* 0x000000b2ffb2223e */ /* 0x000fca00000010ff */
[----:B------:R-:W3:Y:S01]  /*3770*/  @P2 LDC R166, c[0x0][0x40c] ;  /* 0x00010300ffa62b82 */ /* 0x000ee20000000800 */
[----:B-1----:R-:W-:Y:S01]  /*3780*/  @P2 FMUL.FTZ R176, R176, R245 ;  /* 0x000000f5b0b02220 */ /* 0x002fe20000410000 */
[----:B------:R-:W-:-:S04]  /*3790*/  @P2 PRMT R154, R178, 0x7610, R154 ;  /* 0x00007610b29a2816 */ /* 0x000fc8000000009a */
[----:B------:R-:W-:Y:S01]  /*37a0*/  @P2 F2FP.BF16.F32.PACK_AB R176, RZ, R176 ;  /* 0x000000b0ffb0223e */ /* 0x000fe200000010ff */
[----:B--2---:R-:W-:-:S03]  /*37b0*/  @P2 FMUL.FTZ R216, R167, R216 ;  /* 0x000000d8a7d82220 */ /* 0x004fc60000410000 */
[----:B------:R-:W-:Y:S02]  /*37c0*/  @P2 PRMT R153, R176, 0x7610, R153 ;  /* 0x00007610b0992816 */ /* 0x000fe40000000099 */
[----:B------:R-:W-:Y:S01]  /*37d0*/  @P2 F2FP.BF16.F32.PACK_AB R216, RZ, R216 ;  /* 0x000000d8ffd8223e */ /* 0x000fe200000010ff */
[----:B0-----:R-:W-:-:S03]  /*37e0*/  @P2 FMUL.FTZ R241, R164, R241 ;  /* 0x000000f1a4f12220 */ /* 0x001fc60000410000 */
[----:B------:R-:W-:Y:S02]  /*37f0*/  @P2 PRMT R153, R153, 0x5410, R216 ;  /* 0x0000541099992816 */ /* 0x000fe400000000d8 */
[----:B------:R-:W-:Y:S01]  /*3800*/  @P2 F2FP.BF16.F32.PACK_AB R241, RZ, R241 ;  /* 0x000000f1fff1223e */ /* 0x000fe200000010ff */
[----:B---3--:R-:W-:-:S03]  /*3810*/  @P2 FMUL.FTZ R166, R243, R166 ;  /* 0x000000a6f3a62220 */ /* 0x008fc60000410000 */
[----:B------:R-:W-:Y:S02]  /*3820*/  @P2 PRMT R154, R154, 0x5410, R241 ;  /* 0x000054109a9a2816 */ /* 0x000fe400000000f1 */
[----:B------:R-:W-:-:S04]  /*3830*/  @P2 F2FP.BF16.F32.PACK_AB R166, RZ, R166 ;  /* 0x000000a6ffa6223e */ /* 0x000fc800000010ff */
[----:B------:R-:W-:Y:S01]  /*3840*/  @P2 PRMT R155, R166, 0x7610, R155 ;  /* 0x00007610a69b2816 */ /* 0x000fe2000000009b */
[----:B------:R-:W-:Y:S06]  /*3850*/  @!P2 BRA `(.L_x_5764) ;  /* 0x000000040024a947 */ /* 0x000fec0003800000 */
[----:B------:R-:W-:-:S04]  /*3860*/  @P1 FFMA.FTZ R164, R224, UR9, R0 ;  /* 0x00000009e0a41c23 */ /* 0x000fc80008010000 */
[----:B------:R-:W-:Y:S01]  /*3870*/  @P1 FADD.FTZ R166, R11, -R164 ;  /* 0x800000a40ba61221 */ /* 0x000fe20000010000 */
[----:B------:R-:W-:-:S03]  /*3880*/  MOV R164, R47 ;  /* 0x0000002f00a47202 */ /* 0x000fc60000000f00 */
[----:B------:R-:W-:-:S04]  /*3890*/  @P1 FFMA.FTZ R164, R166, UR29, R47 ;  /* 0x0000001da6a41c23 */ /* 0x000fc8000801002f */
[----:B------:R-:W-:-:S05]  /*38a0*/  FMUL.FTZ R164, R164, UR28 ;  /* 0x0000001ca4a47c20 */ /* 0x000fca0008410000 */
[----:B------:R-:W-:-:S04]  /*38b0*/  F2FP.BF16.F32.PACK_AB R164, RZ, R164 ;  /* 0x000000a4ffa4723e */ /* 0x000fc800000010ff */
[----:B------:R-:W-:Y:S01]  /*38c0*/  PRMT R155, R155, 0x5410, R164 ;  /* 0x000054109b9b7816 */ /* 0x000fe200000000a4 */
[----:B------:R-:W-:Y:S06]  /*38d0*/  BRA `(.L_x_5764) ;  /* 0x0000000400047947 */ /* 0x000fec0003800000 */
.L_x_5772:
[----:B------:R-:W-:Y:S01]  /*38e0*/  PLOP3.LUT P1, PT, PT, PT, UP2, 0x80, 0x8 ;  /* 0x000000000008781c */ /* 0x000fe20003f2f028 */
[----:B------:R-:W0:Y:S01]  /*38f0*/  @P2 LDC R159, c[0x0][0x40c] ;  /* 0x00010300ff9f2b82 */ /* 0x000e220000000800 */
[----:B------:R-:W-:Y:S02]  /*3900*/  MOV R156, R48 ;  /* 0x00000030009c7202 */ /* 0x000fe40000000f00 */
[----:B------:R-:W-:Y:S02]  /*3910*/  MOV R162, R46 ;  /* 0x0000002e00a27202 */ /* 0x000fe40000000f00 */
[----:B------:R-:W-:-:S03]  /*3920*/  MOV R163, R47 ;  /* 0x0000002f00a37202 */ /* 0x000fc60000000f00 */
[----:B------:R-:W1:Y:S04]  /*3930*/  @P2 LDC R164, c[0x0][0x40c] ;  /* 0x00010300ffa42b82 */ /* 0x000e680000000800 */
[--C-:B------:R-:W-:Y:S01]  /*3940*/  @P1 FFMA.FTZ R157, R3, UR9, R0.reuse ;  /* 0x00000009039d1c23 */ /* 0x100fe20008010000 */
[----:B------:R-:W-:-:S03]  /*3950*/  @P1 FFMA.FTZ R158, R224, UR9, R0 ;  /* 0x00000009e09e1c23 */ /* 0x000fc60008010000 */
[----:B------:R-:W-:Y:S01]  /*3960*/  @P1 FADD.FTZ R157, R170, -R157 ;  /* 0x8000009daa9d1221 */ /* 0x000fe20000010000 */
[----:B------:R-:W2:Y:S01]  /*3970*/  @P2 LDC R161, c[0x0][0x40c] ;  /* 0x00010300ffa12b82 */ /* 0x000ea20000000800 */
[----:B------:R-:W-:Y:S02]  /*3980*/  @P1 FADD.FTZ R158, R11, -R158 ;  /* 0x8000009e0b9e1221 */ /* 0x000fe40000010000 */
[----:B------:R-:W-:Y:S01]  /*3990*/  @P1 FFMA.FTZ R156, R157, UR29, R48 ;  /* 0x0000001d9d9c1c23 */ /* 0x000fe20008010030 */
[----:B------:R-:W-:Y:S01]  /*39a0*/  @P1 FFMA.FTZ R157, R215, UR9, R0 ;  /* 0x00000009d79d1c23 */ /* 0x000fe20008010000 */
[----:B------:R-:W-:-:S03]  /*39b0*/  @P1 FFMA.FTZ R163, R158, UR29, R47 ;  /* 0x0000001d9ea31c23 */ /* 0x000fc6000801002f */
[----:B------:R-:W-:Y:S01]  /*39c0*/  @P1 FADD.FTZ R157, R180, -R157 ;  /* 0x8000009db49d1221 */ /* 0x000fe20000010000 */
[----:B------:R-:W3:Y:S03]  /*39d0*/  @P2 LDC R166, c[0x0][0x40c] ;  /* 0x00010300ffa62b82 */ /* 0x000ee60000000800 */
[----:B------:R-:W-:Y:S01]  /*39e0*/  @P1 FFMA.FTZ R162, R157, UR29, R46 ;  /* 0x0000001d9da21c23 */ /* 0x000fe2000801002e */
[----:B------:R-:W-:-:S03]  /*39f0*/  @P1 FFMA.FTZ R157, R4, UR9, R0 ;  /* 0x00000009049d1c23 */ /* 0x000fc60008010000 */
[----:B0-----:R-:W-:Y:S01]  /*3a00*/  @P2 FMUL.FTZ R158, R162, R159 ;  /* 0x0000009fa29e2220 */ /* 0x001fe20000410000 */
[----:B-1----:R-:W-:Y:S01]  /*3a10*/  @P2 FMUL.FTZ R159, R163, R164 ;  /* 0x000000a4a39f2220 */ /* 0x002fe20000410000 */
[----:B------:R-:W0:Y:S01]  /*3a20*/  @P2 LDC R167, c[0x0][0x40c] ;  /* 0x00010300ffa72b82 */ /* 0x000e220000000800 */
[----:B------:R-:W-:Y:S01]  /*3a30*/  @P1 FADD.FTZ R160, R2, -R157 ;  /* 0x8000009d02a01221 */ /* 0x000fe20000010000 */
[----:B------:R-:W-:Y:S02]  /*3a40*/  MOV R157, R49 ;  /* 0x00000031009d7202 */ /* 0x000fe40000000f00 */
[----:B------:R-:W-:Y:S01]  /*3a50*/  @P2 F2FP.BF16.F32.PACK_AB R158, RZ, R158 ;  /* 0x0000009eff9e223e */ /* 0x000fe200000010ff */
[----:B------:R-:W-:Y:S01]  /*3a60*/  @P1 FFMA.FTZ R157, R160, UR29, R49 ;  /* 0x0000001da09d1c23 */ /* 0x000fe20008010031 */
[----:B------:R-:W-:Y:S01]  /*3a70*/  @P2 F2FP.BF16.F32.PACK_AB R159, RZ, R159 ;  /* 0x0000009fff9f223e */ /* 0x000fe200000010ff */
[--C-:B------:R-:W-:Y:S01]  /*3a80*/  @P1 FFMA.FTZ R160, R6, UR9, R0.reuse ;  /* 0x0000000906a01c23 */ /* 0x100fe20008010000 */
[----:B------:R-:W1:Y:S01]  /*3a90*/  @P2 LDC R176, c[0x0][0x40c] ;  /* 0x00010300ffb02b82 */ /* 0x000e620000000800 */
[----:B------:R-:W-:Y:S01]  /*3aa0*/  @P2 PRMT R155, R158, 0x7610, R155 ;  /* 0x000076109e9b2816 */ /* 0x000fe2000000009b */
[----:B--2---:R-:W-:Y:S01]  /*3ab0*/  @P2 FMUL.FTZ R164, R156, R161 ;  /* 0x000000a19ca42220 */ /* 0x004fe20000410000 */
[----:B------:R-:W-:Y:S01]  /*3ac0*/  @P1 FFMA.FTZ R161, R213, UR9, R0 ;  /* 0x00000009d5a11c23 */ /* 0x000fe20008010000 */
[----:B------:R-:W-:Y:S01]  /*3ad0*/  @P1 FADD.FTZ R160, R7, -R160 ;  /* 0x800000a007a01221 */ /* 0x000fe20000010000 */
[----:B------:R-:W-:Y:S01]  /*3ae0*/  @P2 PRMT R155, R155, 0x5410, R159 ;  /* 0x000054109b9b2816 */ /* 0x000fe2000000009f */
[--C-:B------:R-:W-:Y:S01]  /*3af0*/  @P1 FFMA.FTZ R159, R211, UR9, R0.reuse ;  /* 0x00000009d39f1c23 */ /* 0x100fe20008010000 */
[----:B---3--:R-:W-:Y:S01]  /*3b00*/  @P2 FMUL.FTZ R165, R157, R166 ;  /* 0x000000a69da52220 */ /* 0x008fe20000410000 */
[----:B------:R-:W2:Y:S01]  /*3b10*/  @P2 LDC R241, c[0x0][0x40c] ;  /* 0x00010300fff12b82 */ /* 0x000ea20000000800 */
[----:B------:R-:W-:Y:S01]  /*3b20*/  @P1 FFMA.FTZ R166, R8, UR9, R0 ;  /* 0x0000000908a61c23 */ /* 0x000fe20008010000 */
[----:B------:R-:W-:Y:S01]  /*3b30*/  @P1 FADD.FTZ R159, R172, -R159 ;  /* 0x8000009fac9f1221 */ /* 0x000fe20000010000 */
[----:B------:R-:W-:Y:S01]  /*3b40*/  MOV R158, R50 ;  /* 0x00000032009e7202 */ /* 0x000fe20000000f00 */
[----:B------:R-:W-:Y:S01]  /*3b50*/  @P1 FADD.FTZ R161, R174, -R161 ;  /* 0x800000a1aea11221 */ /* 0x000fe20000010000 */
[----:B------:R-:W-:Y:S01]  /*3b60*/  @P1 FADD.FTZ R166, R5, -R166 ;  /* 0x800000a605a61221 */ /* 0x000fe20000010000 */
[----:B------:R-:W-:Y:S01]  /*3b70*/  @P1 FFMA.FTZ R158, R159, UR29, R50 ;  /* 0x0000001d9f9e1c23 */ /* 0x000fe20008010032 */
[----:B------:R-:W-:Y:S01]  /*3b80*/  MOV R159, R51 ;  /* 0x00000033009f7202 */ /* 0x000fe20000000f00 */
[----:B------:R-:W3:Y:S01]  /*3b90*/  @P2 LDC R178, c[0x0][0x40c] ;  /* 0x00010300ffb22b82 */ /* 0x000ee20000000800 */
[----:B------:R-:W-:Y:S01]  /*3ba0*/  @P1 FFMA.FTZ R159, R160, UR29, R51 ;  /* 0x0000001da09f1c23 */ /* 0x000fe20008010033 */
[----:B------:R-:W-:Y:S01]  /*3bb0*/  MOV R160, R44 ;  /* 0x0000002c00a07202 */ /* 0x000fe20000000f00 */
[----:B------:R-:W-:Y:S01]  /*3bc0*/  @P1 FFMA.FTZ R160, R161, UR29, R44 ;  /* 0x0000001da1a01c23 */ /* 0x000fe2000801002c */
[----:B------:R-:W-:Y:S01]  /*3bd0*/  MOV R161, R45 ;  /* 0x0000002d00a17202 */ /* 0x000fe20000000f00 */
[----:B------:R-:W-:Y:S01]  /*3be0*/  @P1 FFMA.FTZ R161, R166, UR29, R45 ;  /* 0x0000001da6a11c23 */ /* 0x000fe2000801002d */
[----:B0-----:R-:W-:Y:S01]  /*3bf0*/  @P2 FMUL.FTZ R166, R158, R167 ;  /* 0x000000a79ea62220 */ /* 0x001fe20000410000 */
[----:B------:R-:W-:Y:S01]  /*3c00*/  @P2 F2FP.BF16.F32.PACK_AB R164, RZ, R164 ;  /* 0x000000a4ffa4223e */ /* 0x000fe200000010ff */
[----:B-1----:R-:W-:Y:S01]  /*3c10*/  @P2 FMUL.FTZ R167, R159, R176 ;  /* 0x000000b09fa72220 */ /* 0x002fe20000410000 */
[----:B------:R-:W-:-:S02]  /*3c20*/  @P2 F2FP.BF16.F32.PACK_AB R165, RZ, R165 ;  /* 0x000000a5ffa5223e */ /* 0x000fc400000010ff */
[----:B------:R-:W-:Y:S02]  /*3c30*/  @P2 F2FP.BF16.F32.PACK_AB R166, RZ, R166 ;  /* 0x000000a6ffa6223e */ /* 0x000fe400000010ff */
[----:B------:R-:W-:Y:S02]  /*3c40*/  @P2 F2FP.BF16.F32.PACK_AB R167, RZ, R167 ;  /* 0x000000a7ffa7223e */ /* 0x000fe400000010ff */
[----:B------:R-:W-:Y:S01]  /*3c50*/  @P2 PRMT R152, R164, 0x7610, R152 ;  /* 0x00007610a4982816 */ /* 0x000fe20000000098 */
[----:B--2---:R-:W-:Y:S01]  /*3c60*/  @P2 FMUL.FTZ R176, R160, R241 ;  /* 0x000000f1a0b02220 */ /* 0x004fe20000410000 */
[----:B------:R-:W-:Y:S02]  /*3c70*/  @P2 PRMT R153, R166, 0x7610, R153 ;  /* 0x00007610a6992816 */ /* 0x000fe40000000099 */
[----:B------:R-:W-:Y:S02]  /*3c80*/  @P2 PRMT R152, R152, 0x5410, R165 ;  /* 0x0000541098982816 */ /* 0x000fe400000000a5 */
[----:B------:R-:W-:-:S02]  /*3c90*/  @P2 F2FP.BF16.F32.PACK_AB R176, RZ, R176 ;  /* 0x000000b0ffb0223e */ /* 0x000fc400000010ff */
[----:B------:R-:W-:Y:S01]  /*3ca0*/  @P2 PRMT R153, R153, 0x5410, R167 ;  /* 0x0000541099992816 */ /* 0x000fe200000000a7 */
[----:B---3--:R-:W-:Y:S01]  /*3cb0*/  @P2 FMUL.FTZ R178, R161, R178 ;  /* 0x000000b2a1b22220 */ /* 0x008fe20000410000 */
[----:B------:R-:W-:-:S04]  /*3cc0*/  @P2 PRMT R154, R176, 0x7610, R154 ;  /* 0x00007610b09a2816 */ /* 0x000fc8000000009a */
[----:B------:R-:W-:-:S04]  /*3cd0*/  @P2 F2FP.BF16.F32.PACK_AB R178, RZ, R178 ;  /* 0x000000b2ffb2223e */ /* 0x000fc800000010ff */
[----:B------:R-:W-:-:S07]  /*3ce0*/  @P2 PRMT R154, R154, 0x5410, R178 ;  /* 0x000054109a9a2816 */ /* 0x000fce00000000b2 */
.L_x_5764:
[----:B------:R-:W-:Y:S01]  /*3cf0*/  ISETP.NE.U32.AND P1, PT, RZ, UR6, PT ;  /* 0x00000006ff007c0c */ /* 0x000fe2000bf25070 */
[----:B------:R-:W0:Y:S03]  /*3d00*/  @P2 LDC.64 R164, c[0x0][0x468] ;  /* 0x00011a00ffa42b82 */ /* 0x000e260000000a00 */
[----:B------:R-:W-:-:S13]  /*3d10*/  ISETP.NE.AND.EX P1, PT, RZ, UR7, PT, P1 ;  /* 0x00000007ff007c0c */ /* 0x000fda000bf25310 */
[----:B------:R-:W1:Y:S01]  /*3d20*/  @P1 LDC.64 R166, c[0x0][0x478] ;  /* 0x00011e00ffa61b82 */ /* 0x000e620000000a00 */
[----:B0-----:R-:W-:-:S04]  /*3d30*/  @P2 IMAD.WIDE.U32 R164, R177, 0x10, R164 ;  /* 0x00000010b1a42825 */ /* 0x001fc800078e00a4 */
[----:B-1----:R-:W-:-:S05]  /*3d40*/  @P1 IMAD.WIDE.U32 R166, R179, 0x20, R166 ;  /* 0x00000020b3a61825 */ /* 0x002fca00078e00a6 */
[----:B------:R0:W-:Y:S04]  /*3d50*/  @P1 STG.E.128 desc[UR16][R166.64], R156 ;  /* 0x0000009ca6001986 */ /* 0x0001e8000c101d10 */
[----:B------:R0:W-:Y:S04]  /*3d60*/  @P1 STG.E.128 desc[UR16][R166.64+0x10], R160 ;  /* 0x000010a0a6001986 */ /* 0x0001e8000c101d10 */
[----:B------:R0:W-:Y:S01]  /*3d70*/  @P2 STG.E.128 desc[UR16][R164.64], R152 ;  /* 0x00000098a4002986 */ /* 0x0001e2000c101d10 */
[----:B------:R-:W-:Y:S05]  /*3d80*/  @!P0 BRA `(.L_x_5773) ;  /* 0x0000000800148947 */ /* 0x000fea0003800000 */
[----:B------:R-:W-:Y:S05]  /*3d90*/  @!P1 BRA `(.L_x_5774) ;  /* 0x0000000400089947 */ /* 0x000fea0003800000 */
[----:B------:R-:W-:Y:S01]  /*3da0*/  PLOP3.LUT P3, PT, PT, PT, UP2, 0x80, 0x8 ;  /* 0x000000000008781c */ /* 0x000fe20003f6f028 */
[----:B0-----:R-:W0:Y:S01]  /*3db0*/  @P2 LDC R160, c[0x0][0x40c] ;  /* 0x00010300ffa02b82 */ /* 0x001e220000000800 */
[----:B------:R-:W-:-:S07]  /*3dc0*/  MOV R163, R39 ;  /* 0x0000002700a37202 */ /* 0x000fce0000000f00 */
[----:B------:R-:W1:Y:S04]  /*3dd0*/  @P2 LDC R161, c[0x0][0x40c] ;  /* 0x00010300ffa12b82 */ /* 0x000e680000000800 */
[--C-:B------:R-:W-:Y:S01]  /*3de0*/  @P3 FFMA.FTZ R156, R232, UR9, R0.reuse ;  /* 0x00000009e89c3c23 */ /* 0x100fe20008010000 */
[--C-:B------:R-:W-:Y:S01]  /*3df0*/  @P3 FFMA.FTZ R157, R221, UR9, R0.reuse ;  /* 0x00000009dd9d3c23 */ /* 0x100fe20008010000 */
[--C-:B------:R-:W-:Y:S01]  /*3e00*/  @P3 FFMA.FTZ R162, R228, UR9, R0.reuse ;  /* 0x00000009e4a23c23 */ /* 0x100fe20008010000 */
[----:B------:R-:W-:Y:S01]  /*3e10*/  @P3 FFMA.FTZ R167, R227, UR9, R0 ;  /* 0x00000009e3a73c23 */ /* 0x000fe20008010000 */
[----:B------:R-:W-:Y:S01]  /*3e20*/  @P3 FADD.FTZ R158, R175, -R156 ;  /* 0x8000009caf9e3221 */ /* 0x000fe20000010000 */
[----:B------:R-:W-:Y:S01]  /*3e30*/  @P3 FFMA.FTZ R156, R10, UR9, R0 ;  /* 0x000000090a9c3c23 */ /* 0x000fe20008010000 */
[----:B------:R-:W2:Y:S01]  /*3e40*/  @P2 LDC R241, c[0x0][0x40c] ;  /* 0x00010300fff12b82 */ /* 0x000ea20000000800 */
[----:B------:R-:W-:Y:S01]  /*3e50*/  @P3 FADD.FTZ R159, R182, -R157 ;  /* 0x8000009db69f3221 */ /* 0x000fe20000010000 */
[----:B------:R-:W-:Y:S01]  /*3e60*/  @P3 FFMA.FTZ R163, R158, UR29, R39 ;  /* 0x0000001d9ea33c23 */ /* 0x000fe20008010027 */
[----:B------:R-:W-:Y:S01]  /*3e70*/  @P3 FADD.FTZ R158, R9, -R156 ;  /* 0x8000009c099e3221 */ /* 0x000fe20000010000 */
[----:B------:R-:W-:Y:S01]  /*3e80*/  MOV R157, R41 ;  /* 0x00000029009d7202 */ /* 0x000fe20000000f00 */
[----:B------:R-:W-:Y:S01]  /*3e90*/  @P3 FADD.FTZ R162, R169, -R162 ;  /* 0x800000a2a9a23221 */ /* 0x000fe20000010000 */
[----:B------:R-:W-:Y:S01]  /*3ea0*/  MOV R156, R40 ;  /* 0x00000028009c7202 */ /* 0x000fe20000000f00 */
[----:B------:R-:W-:Y:S01]  /*3eb0*/  @P3 FFMA.FTZ R157, R158, UR29, R41 ;  /* 0x0000001d9e9d3c23 */ /* 0x000fe20008010029 */
[----:B------:R-:W3:Y:S01]  /*3ec0*/  @P2 LDC R243, c[0x0][0x40c] ;  /* 0x00010300fff32b82 */ /* 0x000ee20000000800 */
[----:B------:R-:W-:Y:S01]  /*3ed0*/  @P3 FFMA.FTZ R156, R159, UR29, R40 ;  /* 0x0000001d9f9c3c23 */ /* 0x000fe20008010028 */
[--C-:B------:R-:W-:Y:S01]  /*3ee0*/  @P3 FFMA.FTZ R159, R223, UR9, R0.reuse ;  /* 0x00000009df9f3c23 */ /* 0x100fe20008010000 */
[----:B0-----:R-:W-:Y:S01]  /*3ef0*/  @P2 FMUL.FTZ R165, R157, R160 ;  /* 0x000000a09da52220 */ /* 0x001fe20000410000 */
[--C-:B------:R-:W-:Y:S01]  /*3f00*/  @P3 FFMA.FTZ R160, R226, UR9, R0.reuse ;  /* 0x00000009e2a03c23 */ /* 0x100fe20008010000 */
[----:B------:R-:W-:Y:S01]  /*3f10*/  MOV R158, R42 ;  /* 0x0000002a009e7202 */ /* 0x000fe20000000f00 */
[----:B-1----:R-:W-:Y:S01]  /*3f20*/  @P2 FMUL.FTZ R164, R156, R161 ;  /* 0x000000a19ca42220 */ /* 0x002fe20000410000 */
[----:B------:R-:W-:Y:S01]  /*3f30*/  @P3 FADD.FTZ R159, R184, -R159 ;  /* 0x8000009fb89f3221 */ /* 0x000fe20000010000 */
[----:B------:R-:W0:Y:S01]  /*3f40*/  @P2 LDC R176, c[0x0][0x40c] ;  /* 0x00010300ffb02b82 */ /* 0x000e220000000800 */
[----:B------:R-:W-:Y:S01]  /*3f50*/  @P3 FFMA.FTZ R161, R225, UR9, R0 ;  /* 0x00000009e1a13c23 */ /* 0x000fe20008010000 */
[----:B------:R-:W-:Y:S01]  /*3f60*/  @P3 FADD.FTZ R160, R171, -R160 ;  /* 0x800000a0aba03221 */ /* 0x000fe20000010000 */
[----:B------:R-:W-:Y:S01]  /*3f70*/  @P3 FFMA.FTZ R158, R159, UR29, R42 ;  /* 0x0000001d9f9e3c23 */ /* 0x000fe2000801002a */
[----:B------:R-:W-:Y:S01]  /*3f80*/  MOV R159, R43 ;  /* 0x0000002b009f7202 */ /* 0x000fe20000000f00 */
[----:B------:R-:W-:Y:S01]  /*3f90*/  @P3 FADD.FTZ R161, R186, -R161 ;  /* 0x800000a1baa13221 */ /* 0x000fe20000010000 */
[----:B------:R-:W-:Y:S01]  /*3fa0*/  @P3 FFMA.FTZ R159, R160, UR29, R43 ;  /* 0x0000001da09f3c23 */ /* 0x000fe2000801002b */
[----:B------:R-:W-:Y:S01]  /*3fb0*/  @P2 F2FP.BF16.F32.PACK_AB R164, RZ, R164 ;  /* 0x000000a4ffa4223e */ /* 0x000fe200000010ff */
[----:B------:R-:W1:Y:S01]  /*3fc0*/  @P2 LDC R178, c[0x0][0x40c] ;  /* 0x00010300ffb22b82 */ /* 0x000e620000000800 */
[----:B------:R-:W-:Y:S01]  /*3fd0*/  MOV R160, R36 ;  /* 0x0000002400a07202 */ /* 0x000fe20000000f00 */
[----:B------:R-:W-:Y:S01]  /*3fe0*/  @P3 FFMA.FTZ R160, R161, UR29, R36 ;  /* 0x0000001da1a03c23 */ /* 0x000fe20008010024 */
[----:B------:R-:W-:Y:S01]  /*3ff0*/  @P3 FADD.FTZ R167, R188, -R167 ;  /* 0x800000a7bca73221 */ /* 0x000fe20000010000 */
[----:B------:R-:W-:Y:S01]  /*4000*/  MOV R161, R37 ;  /* 0x0000002500a17202 */ /* 0x000fe20000000f00 */
[----:B------:R-:W-:Y:S01]  /*4010*/  @P3 FFMA.FTZ R161, R162, UR29, R37 ;  /* 0x0000001da2a13c23 */ /* 0x000fe20008010025 */
[----:B------:R-:W-:Y:S01]  /*4020*/  @P2 F2FP.BF16.F32.PACK_AB R165, RZ, R165 ;  /* 0x000000a5ffa5223e */ /* 0x000fe200000010ff */
[----:B--2---:R-:W-:Y:S01]  /*4030*/  @P2 FMUL.FTZ R166, R158, R241 ;  /* 0x000000f19ea62220 */ /* 0x004fe20000410000 */
[----:B------:R-:W2:Y:S01]  /*4040*/  @P2 LDC R245, c[0x0][0x40c] ;  /* 0x00010300fff52b82 */ /* 0x000ea20000000800 */
[----:B------:R-:W-:Y:S01]  /*4050*/  MOV R162, R38 ;  /* 0x0000002600a27202 */ /* 0x000fe20000000f00 */
[----:B------:R-:W-:Y:S01]  /*4060*/  @P3 FFMA.FTZ R162, R167, UR29, R38 ;  /* 0x0000001da7a23c23 */ /* 0x000fe20008010026 */
[----:B------:R-:W-:Y:S01]  /*4070*/  @P2 PRMT R152, R164, 0x7610, R152 ;  /* 0x00007610a4982816 */ /* 0x000fe20000000098 */
[----:B---3--:R-:W-:Y:S01]  /*4080*/  @P2 FMUL.FTZ R164, R160, R243 ;  /* 0x000000f3a0a42220 */ /* 0x008fe20000410000 */
[----:B------:R-:W-:-:S02]  /*4090*/  @P2 F2FP.BF16.F32.PACK_AB R166, RZ, R166 ;  /* 0x000000a6ffa6223e */ /* 0x000fc400000010ff */
[----:B------:R-:W-:Y:S01]  /*40a0*/  @P2 PRMT R152, R152, 0x5410, R165 ;  /* 0x0000541098982816 */ /* 0x000fe200000000a5 */
[----:B0-----:R-:W-:Y:S01]  /*40b0*/  @P2 FMUL.FTZ R167, R159, R176 ;  /* 0x000000b09fa72220 */ /* 0x001fe20000410000 */
[----:B------:R-:W-:Y:S02]  /*40c0*/  @P2 F2FP.BF16.F32.PACK_AB R164, RZ, R164 ;  /* 0x000000a4ffa4223e */ /* 0x000fe400000010ff */
[----:B------:R-:W-:Y:S02]  /*40d0*/  @P2 PRMT R153, R166, 0x7610, R153 ;  /* 0x00007610a6992816 */ /* 0x000fe40000000099 */
[----:B------:R-:W-:Y:S02]  /*40e0*/  @P2 F2FP.BF16.F32.PACK_AB R167, RZ, R167 ;  /* 0x000000a7ffa7223e */ /* 0x000fe400000010ff */
[----:B------:R-:W-:Y:S01]  /*40f0*/  @P2 PRMT R154, R164, 0x7610, R154 ;  /* 0x00007610a49a2816 */ /* 0x000fe2000000009a */
        /* <DEDUP_REMOVED lines=12> */
.L_x_5774:
[----:B------:R-:W-:Y:S01]  /*41c0*/  PLOP3.LUT P3, PT, PT, PT, UP2, 0x80, 0x8 ;  /* 0x000000000008781c */ /* 0x000fe20003f6f028 */
[----:B------:R-:W1:Y:S01]  /*41d0*/  @P2 LDC R243, c[0x0][0x40c] ;  /* 0x00010300fff32b82 */ /* 0x000e620000000800 */
[----:B0-----:R-:W-:Y:S02]  /*41e0*/  MOV R166, R40 ;  /* 0x0000002800a67202 */ /* 0x001fe40000000f00 */
[----:B------:R-:W-:Y:S02]  /*41f0*/  MOV R178, R41 ;  /* 0x0000002900b27202 */ /* 0x000fe40000000f00 */
[----:B------:R-:W-:Y:S02]  /*4200*/  MOV R176, R42 ;  /* 0x0000002a00b07202 */ /* 0x000fe40000000f00 */
[----:B------:R-:W-:Y:S01]  /*4210*/  MOV R167, R43 ;  /* 0x0000002b00a77202 */ /* 0x000fe20000000f00 */
[----:B------:R-:W0:Y:S04]  /*4220*/  @P2 LDC R241, c[0x0][0x40c] ;  /* 0x00010300fff12b82 */ /* 0x000e280000000800 */
[--C-:B------:R-:W-:Y:S01]  /*4230*/  @P3 FFMA.FTZ R165, R221, UR9, R0.reuse ;  /* 0x00000009dda53c23 */ /* 0x100fe20008010000 */
[----:B------:R-:W-:-:S03]  /*4240*/  @P3 FFMA.FTZ R164, R10, UR9, R0 ;  /* 0x000000090aa43c23 */ /* 0x000fc60008010000 */
[----:B------:R-:W-:Y:S01]  /*4250*/  @P3 FADD.FTZ R165, R182, -R165 ;  /* 0x800000a5b6a53221 */ /* 0x000fe20000010000 */
[----:B------:R-:W-:-:S03]  /*4260*/  @P3 FADD.FTZ R164, R9, -R164 ;  /* 0x800000a409a43221 */ /* 0x000fc60000010000 */
[----:B------:R-:W-:Y:S01]  /*4270*/  @P3 FFMA.FTZ R166, R165, UR29, R40 ;  /* 0x0000001da5a63c23 */ /* 0x000fe20008010028 */
[--C-:B------:R-:W-:Y:S01]  /*4280*/  @P3 FFMA.FTZ R165, R223, UR9, R0.reuse ;  /* 0x00000009dfa53c23 */ /* 0x100fe20008010000 */
[----:B------:R-:W-:Y:S01]  /*4290*/  @P3 FFMA.FTZ R178, R164, UR29, R41 ;  /* 0x0000001da4b23c23 */ /* 0x000fe20008010029 */
[----:B------:R-:W-:Y:S02]  /*42a0*/  @P3 FFMA.FTZ R164, R226, UR9, R0 ;  /* 0x00000009e2a43c23 */ /* 0x000fe40008010000 */
[----:B------:R-:W-:Y:S01]  /*42b0*/  @P3 FADD.FTZ R165, R184, -R165 ;  /* 0x800000a5b8a53221 */ /* 0x000fe20000010000 */
[----:B-1----:R-:W-:Y:S01]  /*42c0*/  @P2 FMUL.FTZ R220, R178, R243 ;  /* 0x000000f3b2dc2220 */ /* 0x002fe20000410000 */
[----:B------:R-:W-:Y:S01]  /*42d0*/  @P3 FADD.FTZ R164, R171, -R164 ;  /* 0x800000a4aba43221 */ /* 0x000fe20000010000 */
[----:B------:R-:W1:Y:S01]  /*42e0*/  @P2 LDC R178, c[0x0][0x40c] ;  /* 0x00010300ffb22b82 */ /* 0x000e620000000800 */
[----:B------:R-:W-:Y:S01]  /*42f0*/  @P3 FFMA.FTZ R176, R165, UR29, R42 ;  /* 0x0000001da5b03c23 */ /* 0x000fe2000801002a */
[--C-:B------:R-:W-:Y:S01]  /*4300*/  @P3 FFMA.FTZ R165, R225, UR9, R0.reuse ;  /* 0x00000009e1a53c23 */ /* 0x100fe20008010000 */
[----:B------:R-:W-:Y:S01]  /*4310*/  @P3 FFMA.FTZ R167, R164, UR29, R43 ;  /* 0x0000001da4a73c23 */ /* 0x000fe2000801002b */
[----:B------:R-:W-:Y:S01]  /*4320*/  @P3 FFMA.FTZ R164, R228, UR9, R0 ;  /* 0x00000009e4a43c23 */ /* 0x000fe20008010000 */
[----:B0-----:R-:W-:Y:S01]  /*4330*/  @P2 FMUL.FTZ R218, R166, R241 ;  /* 0x000000f1a6da2220 */ /* 0x001fe20000410000 */
[----:B------:R-:W-:Y:S01]  /*4340*/  @P3 FADD.FTZ R245, R186, -R165 ;  /* 0x800000a5baf53221 */ /* 0x000fe20000010000 */
[----:B------:R-:W-:Y:S01]  /*4350*/  MOV R165, R36 ;  /* 0x0000002400a57202 */ /* 0x000fe20000000f00 */
[----:B------:R-:W-:Y:S01]  /*4360*/  @P3 FADD.FTZ R216, R169, -R164 ;  /* 0x800000a4a9d83221 */ /* 0x000fe20000010000 */
[----:B------:R-:W-:Y:S01]  /*4370*/  MOV R164, R37 ;  /* 0x0000002500a47202 */ /* 0x000fe20000000f00 */
[----:B------:R-:W-:Y:S01]  /*4380*/  @P3 FFMA.FTZ R165, R245, UR29, R36 ;  /* 0x0000001df5a53c23 */ /* 0x000fe20008010024 */
[----:B------:R-:W0:Y:S01]  /*4390*/  @P2 LDC R241, c[0x0][0x40c] ;  /* 0x00010300fff12b82 */ /* 0x000e220000000800 */
[----:B------:R-:W-:Y:S01]  /*43a0*/  @P3 FFMA.FTZ R164, R216, UR29, R37 ;  /* 0x0000001dd8a43c23 */ /* 0x000fe20008010025 */
[----:B------:R-:W-:Y:S01]  /*43b0*/  @P3 FFMA.FTZ R243, R227, UR9, R0 ;  /* 0x00000009e3f33c23 */ /* 0x000fe20008010000 */
[----:B------:R-:W-:-:S02]  /*43c0*/  @P2 F2FP.BF16.F32.PACK_AB R218, RZ, R218 ;  /* 0x000000daffda223e */ /* 0x000fc400000010ff */
[----:B------:R-:W-:Y:S01]  /*43d0*/  @P2 F2FP.BF16.F32.PACK_AB R220, RZ, R220 ;  /* 0x000000dcffdc223e */ /* 0x000fe200000010ff */
[----:B------:R-:W-:Y:S01]  /*43e0*/  @P3 FADD.FTZ R247, R188, -R243 ;  /* 0x800000f3bcf73221 */ /* 0x000fe20000010000 */
[----:B------:R-:W-:Y:S01]  /*43f0*/  MOV R243, R38 ;  /* 0x0000002600f37202 */ /* 0x000fe20000000f00 */
[----:B------:R-:W2:Y:S01]  /*4400*/  @P2 LDC R245, c[0x0][0x40c] ;  /* 0x00010300fff52b82 */ /* 0x000ea20000000800 */
[----:B------:R-:W-:Y:S01]  /*4410*/  @P2 PRMT R152, R218, 0x7610, R152 ;  /* 0x00007610da982816 */ /* 0x000fe20000000098 */
[----:B------:R-:W-:Y:S01]  /*4420*/  @P3 FFMA.FTZ R243, R247, UR29, R38 ;  /* 0x0000001df7f33c23 */ /* 0x000fe20008010026 */
[----:B-1----:R-:W-:Y:S02]  /*4430*/  @P2 FMUL.FTZ R178, R165, R178 ;  /* 0x000000b2a5b22220 */ /* 0x002fe40000410000 */
[----:B------:R-:W-:-:S03]  /*4440*/  @P2 PRMT R152, R152, 0x5410, R220 ;  /* 0x0000541098982816 */ /* 0x000fc600000000dc */
[----:B------:R-:W1:Y:S01]  /*4450*/  @P2 LDC R216, c[0x0][0x40c] ;  /* 0x00010300ffd82b82 */ /* 0x000e620000000800 */
[----:B------:R-:W-:-:S04]  /*4460*/  @P2 F2FP.BF16.F32.PACK_AB R178, RZ, R178 ;  /* 0x000000b2ffb2223e */ /* 0x000fc800000010ff */
[----:B------:R-:W-:-:S03]  /*4470*/  @P2 PRMT R154, R178, 0x7610, R154 ;  /* 0x00007610b29a2816 */ /* 0x000fc6000000009a */
[----:B------:R-:W3:Y:S01]  /*4480*/  @P2 LDC R166, c[0x0][0x40c] ;  /* 0x00010300ffa62b82 */ /* 0x000ee20000000800 */
[----:B0-----:R-:W-:-:S05]  /*4490*/  @P2 FMUL.FTZ R241, R164, R241 ;  /* 0x000000f1a4f12220 */ /* 0x001fca0000410000 */
[----:B------:R-:W-:Y:S01]  /*44a0*/  @P2 F2FP.BF16.F32.PACK_AB R241, RZ, R241 ;  /* 0x000000f1fff1223e */ /* 0x000fe200000010ff */
[----:B--2---:R-:W-:-:S03]  /*44b0*/  @P2 FMUL.FTZ R176, R176, R245 ;  /* 0x000000f5b0b02220 */ /* 0x004fc60000410000 */
[----:B------:R-:W-:Y:S02]  /*44c0*/  @P2 PRMT R154, R154, 0x5410, R241 ;  /* 0x000054109a9a2816 */ /* 0x000fe400000000f1 */
[----:B------:R-:W-:Y:S01]  /*44d0*/  @P2 F2FP.BF16.F32.PACK_AB R176, RZ, R176 ;  /* 0x000000b0ffb0223e */ /* 0x000fe200000010ff */
[----:B-1----:R-:W-:-:S03]  /*44e0*/  @P2 FMUL.FTZ R216, R167, R216 ;  /* 0x000000d8a7d82220 */ /* 0x002fc60000410000 */
        /* <DEDUP_REMOVED lines=15> */
.L_x_5773:
[----:B------:R-:W-:Y:S05]  /*45e0*/  @!P1 BRA `(.L_x_5776) ;  /* 0x0000000400949947 */ /* 0x000fea0003800000 */
[--C-:B0-----:R-:W-:Y:S01]  /*45f0*/  FFMA.FTZ R159, R225, UR9, R0.reuse ;  /* 0x00000009e19f7c23 */ /* 0x101fe20008010000 */
        /* <DEDUP_REMOVED lines=41> */
.L_x_5777:
        /* <DEDUP_REMOVED lines=9> */
.L_x_5778:
        /* <DEDUP_REMOVED lines=9> */
.L_x_5779:
        /* <DEDUP_REMOVED lines=9> */
.L_x_5780:
        /* <DEDUP_REMOVED lines=9> */
.L_x_5781:
        /* <DEDUP_REMOVED lines=9> */
.L_x_5782:
        /* <DEDUP_REMOVED lines=9> */
.L_x_5783:
[----:B------:R-:W-:Y:S05]  /*4bf0*/  @!P2 BRA `(.L_x_5775) ;  /* 0x000000040030a947 */ /* 0x000fea0003800000 */
[----:B------:R-:W-:-:S05]  /*4c00*/  FMUL.FTZ R164, R163, UR28 ;  /* 0x0000001ca3a47c20 */ /* 0x000fca0008410000 */
[----:B------:R-:W-:-:S04]  /*4c10*/  F2FP.BF16.F32.PACK_AB R164, RZ, R164 ;  /* 0x000000a4ffa4723e */ /* 0x000fc800000010ff */
[----:B------:R-:W-:Y:S01]  /*4c20*/  PRMT R155, R155, 0x5410, R164 ;  /* 0x000054109b9b7816 */ /* 0x000fe200000000a4 */
[----:B------:R-:W-:Y:S06]  /*4c30*/  BRA `(.L_x_5775) ;  /* 0x0000000400207947 */ /* 0x000fec0003800000 */
.L_x_5776:
[----:B------:R-:W-:Y:S05]  /*4c40*/  @!P2 BRA `(.L_x_5784) ;  /* 0x000000000020a947 */ /* 0x000fea0003800000 */
[----:B0-----:R-:W-:Y:S01]  /*4c50*/  FFMA.FTZ R165, R221, UR9, R0 ;  /* 0x00000009dda57c23 */ /* 0x001fe20008010000 */
[----:B------:R-:W-:-:S03]  /*4c60*/  ISETP.LT.AND P3, PT, RZ, UR30, PT ;  /* 0x0000001eff007c0c */ /* 0x000fc6000bf61270 */
[----:B------:R-:W-:-:S04]  /*4c70*/  FADD.FTZ R165, R182, -R165 ;  /* 0x800000a5b6a57221 */ /* 0x000fc80000010000 */
[----:B------:R-:W-:-:S05]  /*4c80*/  FMUL.FTZ R165, R165, UR29 ;  /* 0x0000001da5a57c20 */ /* 0x000fca0008410000 */
[----:B------:R-:W-:-:S05]  /*4c90*/  FSEL R165, R165, RZ, P3 ;  /* 0x000000ffa5a57208 */ /* 0x000fca0001800000 */
[----:B------:R-:W-:-:S05]  /*4ca0*/  FMUL.FTZ R165, R165, UR28 ;  /* 0x0000001ca5a57c20 */ /* 0x000fca0008410000 */
[----:B------:R-:W-:-:S04]  /*4cb0*/  F2FP.BF16.F32.PACK_AB R165, RZ, R165 ;  /* 0x000000a5ffa5723e */ /* 0x000fc800000010ff */
[----:B------:R-:W-:-:S07]  /*4cc0*/  PRMT R152, R165, 0x7610, R152 ;  /* 0x00007610a5987816 */ /* 0x000fce0000000098 */
.L_x_5784:
        /* <DEDUP_REMOVED lines=9> */
.L_x_5785:
        /* <DEDUP_REMOVED lines=9> */
.L_x_5786:
        /* <DEDUP_REMOVED lines=9> */
.L_x_5787:
        /* <DEDUP_REMOVED lines=9> */
.L_x_5788:
        /* <DEDUP_REMOVED lines=9> */
.L_x_5789:
        /* <DEDUP_REMOVED lines=9> */
.L_x_5790:
        /* <DEDUP_REMOVED lines=9> */
.L_x_5775:
[----:B0-----:R-:W0:Y:S01]  /*50c0*/  @P1 LDC.64 R166, c[0x0][0x478] ;  /* 0x00011e00ffa61b82 */ /* 0x001e220000000a00 */
[----:B------:R-:W-:-:S07]  /*50d0*/  @P1 IADD3 R241, PT, PT, R179, 0x80, RZ ;  /* 0x00000080b3f11810 */ /* 0x000fce0007ffe0ff */
[----:B------:R-:W1:Y:S01]  /*50e0*/  @P2 LDC.64 R164, c[0x0][0x468] ;  /* 0x00011a00ffa42b82 */ /* 0x000e620000000a00 */
[----:B0-----:R-:W-:Y:S01]  /*50f0*/  @P1 IMAD.WIDE.U32 R166, R241, 0x20, R166 ;  /* 0x00000020f1a61825 */ /* 0x001fe200078e00a6 */
[----:B------:R-:W-:-:S04]  /*5100*/  @P2 IADD3 R241, PT, PT, R177, 0x80, RZ ;  /* 0x00000080b1f12810 */ /* 0x000fc80007ffe0ff */
[----:B------:R0:W-:Y:S01]  /*5110*/  @P1 STG.E.128 desc[UR16][R166.64], R156 ;  /* 0x0000009ca6001986 */ /* 0x0001e2000c101d10 */
[----:B-1----:R-:W-:-:S03]  /*5120*/  @P2 IMAD.WIDE.U32 R164, R241, 0x10, R164 ;  /* 0x00000010f1a42825 */ /* 0x002fc600078e00a4 */
        /* <DEDUP_REMOVED lines=70> */
.L_x_5792:
        /* <DEDUP_REMOVED lines=66> */
.L_x_5791:
        /* <DEDUP_REMOVED lines=43> */
.L_x_5795:
        /* <DEDUP_REMOVED lines=9> */
.L_x_5796:
        /* <DEDUP_REMOVED lines=9> */
.L_x_5797:
        /* <DEDUP_REMOVED lines=9> */
.L_x_5798:
        /* <DEDUP_REMOVED lines=9> */
.L_x_5799:
        /* <DEDUP_REMOVED lines=9> */
.L_x_5800:
        /* <DEDUP_REMOVED lines=9> */
.L_x_5801:
[----:B------:R-:W-:Y:S05]  /*5fc0*/  @!P2 BRA `(.L_x_5793) ;  /* 0x000000040030a947 */ /* 0x000fea0003800000 */
[----:B------:R-:W-:-:S05]  /*5fd0*/  FMUL.FTZ R164, R163, UR28 ;  /* 0x0000001ca3a47c20 */ /* 0x000fca0008410000 */
[----:B------:R-:W-:-:S04]  /*5fe0*/  F2FP.BF16.F32.PACK_AB R164, RZ, R164 ;  /* 0x000000a4ffa4723e */ /* 0x000fc800000010ff */
[----:B------:R-:W-:Y:S01]  /*5ff0*/  PRMT R155, R155, 0x5410, R164 ;  /* 0x000054109b9b7816 */ /* 0x000fe200000000a4 */
[----:B------:R-:W-:Y:S06]  /*6000*/  BRA `(.L_x_5793) ;  /* 0x0000000400207947 */ /* 0x000fec0003800000 */
.L_x_5794:
        /* <DEDUP_REMOVED lines=9> */
.L_x_5802:
        /* <DEDUP_REMOVED lines=9> */
.L_x_5803:
        /* <DEDUP_REMOVED lines=9> */
.L_x_5804:
        /* <DEDUP_REMOVED lines=9> */
.L_x_5805:
        /* <DEDUP_REMOVED lines=9> */
.L_x_5806:
        /* <DEDUP_REMOVED lines=9> */
.L_x_5807:
        /* <DEDUP_REMOVED lines=9> */
.L_x_5808:
        /* <DEDUP_REMOVED lines=9> */
.L_x_5793:
        /* <DEDUP_REMOVED lines=77> */
.L_x_5810:
        /* <DEDUP_REMOVED lines=66> */
.L_x_5809:
        /* <DEDUP_REMOVED lines=43> */
.L_x_5813:
        /* <DEDUP_REMOVED lines=9> */
.L_x_5814:
        /* <DEDUP_REMOVED lines=9> */
.L_x_5815:
        /* <DEDUP_REMOVED lines=9> */
.L_x_5816:
        /* <DEDUP_REMOVED lines=9> */
.L_x_5817:
        /* <DEDUP_REMOVED lines=9> */
.L_x_5818:
        /* <DEDUP_REMOVED lines=9> */
.L_x_5819:
[----:B------:R-:W-:Y:S05]  /*7390*/  @!P2 BRA `(.L_x_5811) ;  /* 0x000000040030a947 */ /* 0x000fea0003800000 */
[----:B------:R-:W-:-:S05]  /*73a0*/  FMUL.FTZ R164, R163, UR28 ;  /* 0x0000001ca3a47c20 */ /* 0x000fca0008410000 */
[----:B------:R-:W-:-:S04]  /*73b0*/  F2FP.BF16.F32.PACK_AB R164, RZ, R164 ;  /* 0x000000a4ffa4723e */ /* 0x000fc800000010ff */
[----:B------:R-:W-:Y:S01]  /*73c0*/  PRMT R155, R155, 0x5410, R164 ;  /* 0x000054109b9b7816 */ /* 0x000fe200000000a4 */
[----:B------:R-:W-:Y:S06]  /*73d0*/  BRA `(.L_x_5811) ;  /* 0x0000000400207947 */ /* 0x000fec0003800000 */
.L_x_5812:
        /* <DEDUP_REMOVED lines=9> */
.L_x_5820:
        /* <DEDUP_REMOVED lines=9> */
.L_x_5821:
        /* <DEDUP_REMOVED lines=9> */
.L_x_5822:
        /* <DEDUP_REMOVED lines=9> */
.L_x_5823:
        /* <DEDUP_REMOVED lines=9> */
.L_x_5824:
        /* <DEDUP_REMOVED lines=9> */
.L_x_5825:
        /* <DEDUP_REMOVED lines=9> */
.L_x_5826:
        /* <DEDUP_REMOVED lines=9> */
.L_x_5811:
        /* <DEDUP_REMOVED lines=18> */
[--C-:B------:R-:W-:Y:S01]  /*7980*/  @P0 FFMA.FTZ R167, R219, UR9, R0.reuse ;  /* 0x00000009dba70c23 */ /* 0x100fe20008010000 */
[----:B------:R-:W-:Y:S01]  /*7990*/  @P0 FADD.FTZ R158, R168, -R157 ;  /* 0x8000009da89e0221 */ /* 0x000fe20000010000 */
[----:B------:R-:W-:Y:S01]  /*79a0*/  @P0 FFMA.FTZ R157, R237, UR9, R0 ;  /* 0x00000009ed9d0c23 */ /* 0x000fe20008010000 */
[----:B------:R-:W2:Y:S01]  /*79b0*/  @P2 LDC R241, c[0x0][0x40c] ;  /* 0x00010300fff12b82 */ /* 0x000ea20000000800 */
[----:B------:R-:W-:Y:S01]  /*79c0*/  @P0 FADD.FTZ R162, R203, -R162 ;  /* 0x800000a2cba20221 */ /* 0x000fe20000010000 */
[----:B------:R-:W-:Y:S01]  /*79d0*/  @P0 FFMA.FTZ R163, R158, UR29, R15 ;  /* 0x0000001d9ea30c23 */ /* 0x000fe2000801000f */
[----:B------:R-:W-:Y:S01]  /*79e0*/  @P0 FADD.FTZ R158, R197, -R156 ;  /* 0x8000009cc59e0221 */ /* 0x000fe20000010000 */
[----:B------:R-:W-:Y:S01]  /*79f0*/  @P0 FADD.FTZ R159, R206, -R157 ;  /* 0x8000009dce9f0221 */ /* 0x000fe20000010000 */
[----:B------:R-:W-:Y:S01]  /*7a00*/  MOV R157, R17 ;  /* 0x00000011009d7202 */ /* 0x000fe20000000f00 */
[----:B------:R-:W-:Y:S01]  /*7a10*/  @P0 FADD.FTZ R167, R214, -R167 ;  /* 0x800000a7d6a70221 */ /* 0x000fe20000010000 */
[----:B------:R-:W-:Y:S01]  /*7a20*/  @P0 FFMA.FTZ R157, R158, UR29, R17 ;  /* 0x0000001d9e9d0c23 */ /* 0x000fe20008010011 */
[----:B------:R-:W3:Y:S01]  /*7a30*/  @P2 LDC R243, c[0x0][0x40c] ;  /* 0x00010300fff32b82 */ /* 0x000ee20000000800 */
[----:B------:R-:W-:Y:S01]  /*7a40*/  MOV R156, R16 ;  /* 0x00000010009c7202 */ /* 0x000fe20000000f00 */
[----:B------:R-:W-:Y:S01]  /*7a50*/  @P0 FFMA.FTZ R156, R159, UR29, R16 ;  /* 0x0000001d9f9c0c23 */ /* 0x000fe20008010010 */
[--C-:B------:R-:W-:Y:S01]  /*7a60*/  @P0 FFMA.FTZ R159, R217, UR9, R0.reuse ;  /* 0x00000009d99f0c23 */ /* 0x100fe20008010000 */
[----:B0-----:R-:W-:Y:S01]  /*7a70*/  @P2 FMUL.FTZ R165, R157, R160 ;  /* 0x000000a09da52220 */ /* 0x001fe20000410000 */
[--C-:B------:R-:W-:Y:S01]  /*7a80*/  @P0 FFMA.FTZ R160, R250, UR9, R0.reuse ;  /* 0x00000009faa00c23 */ /* 0x100fe20008010000 */
[----:B-1----:R-:W-:Y:S01]  /*7a90*/  @P2 FMUL.FTZ R164, R156, R161 ;  /* 0x000000a19ca42220 */ /* 0x002fe20000410000 */
[----:B------:R-:W-:Y:S01]  /*7aa0*/  @P0 FADD.FTZ R159, R208, -R159 ;  /* 0x8000009fd09f0221 */ /* 0x000fe20000010000 */
[----:B------:R-:W0:Y:S01]  /*7ab0*/  @P2 LDC R166, c[0x0][0x40c] ;  /* 0x00010300ffa62b82 */ /* 0x000e220000000800 */
[----:B------:R-:W-:Y:S01]  /*7ac0*/  @P0 FFMA.FTZ R161, R239, UR9, R0 ;  /* 0x00000009efa10c23 */ /* 0x000fe20008010000 */
[----:B------:R-:W-:Y:S01]  /*7ad0*/  @P0 FADD.FTZ R160, R201, -R160 ;  /* 0x800000a0c9a00221 */ /* 0x000fe20000010000 */
[----:B------:R-:W-:Y:S01]  /*7ae0*/  MOV R158, R18 ;  /* 0x00000012009e7202 */ /* 0x000fe20000000f00 */
[----:B------:R-:W-:Y:S01]  /*7af0*/  @P0 FFMA.FTZ R158, R159, UR29, R18 ;  /* 0x0000001d9f9e0c23 */ /* 0x000fe20008010012 */
[----:B------:R-:W-:Y:S01]  /*7b00*/  @P0 FADD.FTZ R161, R210, -R161 ;  /* 0x800000a1d2a10221 */ /* 0x000fe20000010000 */
[----:B------:R-:W-:Y:S01]  /*7b10*/  MOV R159, R19 ;  /* 0x00000013009f7202 */ /* 0x000fe20000000f00 */
[----:B------:R-:W-:Y:S01]  /*7b20*/  @P0 FFMA.FTZ R159, R160, UR29, R19 ;  /* 0x0000001da09f0c23 */ /* 0x000fe20008010013 */
[----:B------:R-:W1:Y:S01]  /*7b30*/  @P2 LDC R176, c[0x0][0x40c] ;  /* 0x00010300ffb02b82 */ /* 0x000e620000000800 */
[----:B------:R-:W-:Y:S01]  /*7b40*/  @P2 F2FP.BF16.F32.PACK_AB R164, RZ, R164 ;  /* 0x000000a4ffa4223e */ /* 0x000fe200000010ff */
[----:B--2---:R-:W-:Y:S01]  /*7b50*/  @P2 FMUL.FTZ R0, R158, R241 ;  /* 0x000000f19e002220 */ /* 0x004fe20000410000 */
[----:B------:R-:W-:Y:S01]  /*7b60*/  MOV R160, R12 ;  /* 0x0000000c00a07202 */ /* 0x000fe20000000f00 */
[----:B------:R-:W-:Y:S01]  /*7b70*/  @P0 FFMA.FTZ R160, R161, UR29, R12 ;  /* 0x0000001da1a00c23 */ /* 0x000fe2000801000c */
[----:B------:R-:W-:Y:S01]  /*7b80*/  MOV R161, R13 ;  /* 0x0000000d00a17202 */ /* 0x000fe20000000f00 */
[----:B------:R-:W-:Y:S01]  /*7b90*/  @P0 FFMA.FTZ R161, R162, UR29, R13 ;  /* 0x0000001da2a10c23 */ /* 0x000fe2000801000d */
[----:B------:R-:W-:Y:S01]  /*7ba0*/  @P2 F2FP.BF16.F32.PACK_AB R165, RZ, R165 ;  /* 0x000000a5ffa5223e */ /* 0x000fe200000010ff */
        /* <DEDUP_REMOVED lines=24> */
.L_x_5828:
        /* <DEDUP_REMOVED lines=58> */
[----:B------:R-:W-:Y:S01]  /*80d0*/  @P0 FFMA.FTZ R165, R209, UR9, R0 ;  /* 0x00000009d1a50c23 */ /* 0x000fe20008010000 */
[----:B------:R-:W-:-:S03]  /*80e0*/  MOV R0, R15 ;  /* 0x0000000f00007202 */ /* 0x000fc60000000f00 */
[----:B------:R-:W-:-:S04]  /*80f0*/  @P0 FADD.FTZ R164, R168, -R165 ;  /* 0x800000a5a8a40221 */ /* 0x000fc80000010000 */
[----:B------:R-:W-:-:S04]  /*8100*/  @P0 FFMA.FTZ R0, R164, UR29, R15 ;  /* 0x0000001da4000c23 */ /* 0x000fc8000801000f */
[----:B------:R-:W-:-:S05]  /*8110*/  FMUL.FTZ R0, R0, UR28 ;  /* 0x0000001c00007c20 */ /* 0x000fca0008410000 */
[----:B------:R-:W-:-:S04]  /*8120*/  F2FP.BF16.F32.PACK_AB R0, RZ, R0 ;  /* 0x00000000ff00723e */ /* 0x000fc800000010ff */
[----:B------:R-:W-:Y:S01]  /*8130*/  PRMT R155, R155, 0x5410, R0 ;  /* 0x000054109b9b7816 */ /* 0x000fe20000000000 */
[----:B------:R-:W-:Y:S06]  /*8140*/  BRA `(.L_x_5829) ;  /* 0x0000000800b87947 */ /* 0x000fec0003800000 */
.L_x_5827:
[----:B------:R-:W-:Y:S05]  /*8150*/  @!P1 BRA `(.L_x_5830) ;  /* 0x0000000400949947 */ /* 0x000fea0003800000 */
[--C-:B0-----:R-:W-:Y:S01]  /*8160*/  FFMA.FTZ R157, R209, UR9, R0.reuse ;  /* 0x00000009d19d7c23 */ /* 0x101fe20008010000 */
[--C-:B------:R-:W-:Y:S01]  /*8170*/  FFMA.FTZ R159, R219, UR9, R0.reuse ;  /* 0x00000009db9f7c23 */ /* 0x100fe20008010000 */
[--C-:B------:R-:W-:Y:S01]  /*8180*/  FFMA.FTZ R158, R252, UR9, R0.reuse ;  /* 0x00000009fc9e7c23 */ /* 0x100fe20008010000 */
[--C-:B------:R-:W-:Y:S01]  /*8190*/  FFMA.FTZ R161, R239, UR9, R0.reuse ;  /* 0x00000009efa17c23 */ /* 0x100fe20008010000 */
[----:B------:R-:W-:Y:S01]  /*81a0*/  FFMA.FTZ R156, R250, UR9, R0 ;  /* 0x00000009fa9c7c23 */ /* 0x000fe20008010000 */
[----:B------:R-:W-:Y:S01]  /*81b0*/  ISETP.LT.AND P0, PT, RZ, UR30, PT ;  /* 0x0000001eff007c0c */ /* 0x000fe2000bf01270 */
[----:B------:R-:W-:-:S12]  /*81c0*/  @!P2 BRA `(.L_x_5831) ;  /* 0x000000000020a947 */ /* 0x000fd80003800000 */
        /* <DEDUP_REMOVED lines=8> */
.L_x_5831:
        /* <DEDUP_REMOVED lines=9> */
.L_x_5832:
        /* <DEDUP_REMOVED lines=9> */
.L_x_5833:
        /* <DEDUP_REMOVED lines=9> */
.L_x_5834:
        /* <DEDUP_REMOVED lines=9> */
.L_x_5835:
        /* <DEDUP_REMOVED lines=9> */
.L_x_5836:
        /* <DEDUP_REMOVED lines=9> */
.L_x_5837:
        /* <DEDUP_REMOVED lines=28> */
[----:B------:R-:W-:-:S05]  /*8770*/  FMUL.FTZ R0, R163, UR28 ;  /* 0x0000001ca3007c20 */ /* 0x000fca0008410000 */
[----:B------:R-:W-:-:S04]  /*8780*/  F2FP.BF16.F32.PACK_AB R0, RZ, R0 ;  /* 0x00000000ff00723e */ /* 0x000fc800000010ff */
[----:B------:R-:W-:Y:S01]  /*8790*/  PRMT R155, R155, 0x5410, R0 ;  /* 0x000054109b9b7816 */ /* 0x000fe20000000000 */
[----:B------:R-:W-:Y:S06]  /*87a0*/  BRA `(.L_x_5829) ;  /* 0x0000000400207947 */ /* 0x000fec0003800000 */
.L_x_5830:
[----:B0-----:R-:W0:Y:S01]  /*87b0*/  @P2 LDC R167, c[0x0][0x40c] ;  /* 0x00010300ffa72b82 */ /* 0x001e220000000800 */
[----:B------:R-:W-:Y:S01]  /*87c0*/  FFMA.FTZ R165, R209, UR9, R0 ;  /* 0x00000009d1a57c23 */ /* 0x000fe20008010000 */
[----:B------:R-:W-:-:S03]  /*87d0*/  ISETP.LT.AND P0, PT, RZ, UR30, PT ;  /* 0x0000001eff007c0c */ /* 0x000fc6000bf01270 */
[----:B------:R-:W-:-:S04]  /*87e0*/  FADD.FTZ R165, R168, -R165 ;  /* 0x800000a5a8a57221 */ /* 0x000fc80000010000 */
[----:B------:R-:W-:-:S05]  /*87f0*/  FMUL.FTZ R165, R165, UR29 ;  /* 0x0000001da5a57c20 */ /* 0x000fca0008410000 */
[----:B------:R-:W-:-:S05]  /*8800*/  FSEL R164, R165, RZ, P0 ;  /* 0x000000ffa5a47208 */ /* 0x000fca0000000000 */
[----:B0-----:R-:W-:Y:S01]  /*8810*/  @P2 FMUL.FTZ R164, R164, R167 ;  /* 0x000000a7a4a42220 */ /* 0x001fe20000410000 */
        /* <DEDUP_REMOVED lines=9> */
.L_x_5838:
        /* <DEDUP_REMOVED lines=9> */
.L_x_5839:
        /* <DEDUP_REMOVED lines=9> */
.L_x_5840:
        /* <DEDUP_REMOVED lines=9> */
.L_x_5841:
        /* <DEDUP_REMOVED lines=9> */
.L_x_5842:
        /* <DEDUP_REMOVED lines=9> */
.L_x_5843:
        /* <DEDUP_REMOVED lines=9> */
.L_x_5844:
[----:B------:R-:W-:-:S04]  /*8c10*/  @P2 F2FP.BF16.F32.PACK_AB R164, RZ, R164 ;  /* 0x000000a4ffa4223e */ /* 0x000fc800000010ff */
[----:B------:R-:W-:-:S07]  /*8c20*/  @P2 PRMT R155, R155, 0x5410, R164 ;  /* 0x000054109b9b2816 */ /* 0x000fce00000000a4 */
.L_x_5829:
[----:B------:R-:W0:Y:S01]  /*8c30*/  @P1 LDC.64 R166, c[0x0][0x478] ;  /* 0x00011e00ffa61b82 */ /* 0x000e220000000a00 */
        /* <DEDUP_REMOVED lines=8> */
[----:B-1----:R-:W-:-:S03]  /*8cc0*/  @P2 IMAD.WIDE.U32 R164, R177, 0x10, R164 ;  /* 0x00000010b1a42825 */ /* 0x002fc600078e00a4 */
[----:B------:R2:W-:Y:S04]  /*8cd0*/  @P1 STG.E.128 desc[UR16][R166.64+0x10], R160 ;  /* 0x000010a0a6001986 */ /* 0x0005e8000c101d10 */
[----:B------:R2:W-:Y:S01]  /*8ce0*/  @P2 STG.E.128 desc[UR16][R164.64], R152 ;  /* 0x00000098a4002986 */ /* 0x0005e2000c101d10 */
[----:B------:R-:W-:Y:S05]  /*8cf0*/  BRA.U !UP0, `(.L_x_5845) ;  /* 0xffffff7508c87547 */ /* 0x000fea000b83ffff */
.L_x_5750:
        /* <DEDUP_REMOVED lines=29> */
.L_x_5846:
        /* <DEDUP_REMOVED lines=11> */
.L_x_19337:


//--------------------- .text._ZN10layer_norm13ln_bwd_kernelINS_13Kernel_traitsI13__nv_bfloat16S2_fS2_fjLj5120ELj1ELj1ELj4ELj16ENS_18Kernel_traits_baseILj5120ES2_S2_fS2_fjLj128EEEEELb0ELb1ELb0ELb0EEEvNS_9BwdParamsE --------------------------
	.section	.text._ZN10layer_norm13ln_bwd_kernelINS_13Kernel_traitsI13__nv_bfloat16S2_fS2_fjLj5120ELj1ELj1ELj4ELj16ENS_18Kernel_traits_baseILj5120ES2_S2_fS2_fjLj128EEEEELb0ELb1ELb0ELb0EEEvNS_9BwdParamsE,"ax",@progbits
	.align	128
        .global         _ZN10layer_norm13ln_bwd_kernelINS_13Kernel_traitsI13__nv_bfloat16S2_fS2_fjLj5120ELj1ELj1ELj4ELj16ENS_18Kernel_traits_baseILj5120ES2_S2_fS2_fjLj128EEEEELb0ELb1ELb0ELb0EEEvNS_9BwdParamsE
        .type           _ZN10layer_norm13ln_bwd_kernelINS_13Kernel_traitsI13__nv_bfloat16S2_fS2_fjLj5120ELj1ELj1ELj4ELj16ENS_18Kernel_traits_baseILj5120ES2_S2_fS2_fjLj128EEEEELb0ELb1ELb0ELb0EEEvNS_9BwdParamsE,@function
        .size           _ZN10layer_norm13ln_bwd_kernelINS_13Kernel_traitsI13__nv_bfloat16S2_fS2_fjLj5120ELj1ELj1ELj4ELj16ENS_18Kernel_traits_baseILj5120ES2_S2_fS2_fjLj128EEEEELb0ELb1ELb0ELb0EEEvNS_9BwdParamsE,(.L_x_19338 - _ZN10layer_norm13ln_bwd_kernelINS_13Kernel_traitsI13__nv_bfloat16S2_fS2_fjLj5120ELj1ELj1ELj4ELj16ENS_18Kernel_traits_baseILj5120ES2_S2_fS2_fjLj128EEEEELb0ELb1ELb0ELb0EEEvNS_9BwdParamsE)
        .other          _ZN10layer_norm13ln_bwd_kernelINS_13Kernel_traitsI13__nv_bfloat16S2_fS2_fjLj5120ELj1ELj1ELj4ELj16ENS_18Kernel_traits_baseILj5120ES2_S2_fS2_fjLj128EEEEELb0ELb1ELb0ELb0EEEvNS_9BwdParamsE,@"STO_CUDA_ENTRY STV_DEFAULT"
_ZN10layer_norm13ln_bwd_kernelINS_13Kernel_traitsI13__nv_bfloat16S2_fS2_fjLj5120ELj1ELj1ELj4ELj16ENS_18Kernel_traits_baseILj5120ES2_S2_fS2_fjLj128EEEEELb0ELb1ELb0ELb0EEEvNS_9BwdParamsE:
.text._ZN10layer_norm13ln_bwd_kernelINS_13Kernel_traitsI13__nv_bfloat16S2_fS2_fjLj5120ELj1ELj1ELj4ELj16ENS_18Kernel_traits_baseILj5120ES2_S2_fS2_fjLj128EEEEELb0ELb1ELb0ELb0EEEvNS_9BwdParamsE:
        /* <DEDUP_REMOVED lines=247> */
[----:B------:R-:W-:Y:S01]  /*0f70*/  CS2R R86, SRZ ;  /* 0x0000000000567805 */ /* 0x000fe2000001ff00 */
[----:B------:R-:W-:Y:S01]  /*0f80*/  STL.S16 [R1+0xac], R30 ;  /* 0x0000ac1e01007387 */ /* 0x000fe20000100600 */
[----:B------:R-:W-:-:S02]  /*0f90*/  CS2R R80, SRZ ;  /* 0x0000000000507805 */ /* 0x000fc4000001ff00 */
[----:B------:R-:W-:Y:S02]  /*0fa0*/  CS2R R82, SRZ ;  /* 0x0000000000527805 */ /* 0x000fe4000001ff00 */
[----:B------:R-:W-:Y:S01]  /*0fb0*/  CS2R R76, SRZ ;  /* 0x00000000004c7805 */ /* 0x000fe2000001ff00 */
[----:B------:R-:W-:Y:S01]  /*0fc0*/  STL.S16 [R1+0x158], R29 ;  /* 0x0001581d01007387 */ /* 0x000fe20000100600 */
        /* <DEDUP_REMOVED lines=17> */
[----:B-1----:R-:W-:Y:S02]  /*10e0*/  CS2R R48, SRZ ;  /* 0x0000000000307805 */ /* 0x002fe4000001ff00 */
[----:B------:R-:W-:Y:S01]  /*10f0*/  CS2R R50, SRZ ;  /* 0x0000000000327805 */ /* 0x000fe2000001ff00 */
[----:B------:R1:W-:Y:S01]  /*1100*/  STL.S16 [R1+0xa4], R23 ;  /* 0x0000a41701007387 */ /* 0x0003e20000100600 */
[----:B0-----:R-:W-:-:S02]  /*1110*/  CS2R R44, SRZ ;  /* 0x00000000002c7805 */ /* 0x001fc4000001ff00 */
[----:B------:R-:W-:Y:S02]  /*1120*/  CS2R R46, SRZ ;  /* 0x00000000002e7805 */ /* 0x000fe4000001ff00 */
[----:B--2---:R-:W-:Y:S01]  /*1130*/  CS2R R40, SRZ ;  /* 0x0000000000287805 */ /* 0x004fe2000001ff00 */
[----:B------:R1:W-:Y:S01]  /*1140*/  STL.S16 [R1+0xa0], R21 ;  /* 0x0000a01501007387 */ /* 0x0003e20000100600 */
[----:B------:R-:W-:Y:S02]  /*1150*/  CS2R R42, SRZ ;  /* 0x00000000002a7805 */ /* 0x000fe4000001ff00 */
[----:B---3--:R-:W-:Y:S02]  /*1160*/  CS2R R36, SRZ ;  /* 0x0000000000247805 */ /* 0x008fe4000001ff00 */
[----:B------:R-:W-:Y:S01]  /*1170*/  CS2R R38, SRZ ;  /* 0x0000000000267805 */ /* 0x000fe2000001ff00 */
[----:B------:R1:W-:Y:S01]  /*1180*/  STL.S16 [R1+0x9c], R20 ;  /* 0x00009c1401007387 */ /* 0x0003e20000100600 */
[----:B----4-:R-:W-:-:S02]  /*1190*/  CS2R R32, SRZ ;  /* 0x0000000000207805 */ /* 0x010fc4000001ff00 */
[----:B------:R-:W-:Y:S02]  /*11a0*/  CS2R R34, SRZ ;  /* 0x0000000000227805 */ /* 0x000fe4000001ff00 */
[----:B------:R-:W-:Y:S01]  /*11b0*/  CS2R R28, SRZ ;  /* 0x00000000001c7805 */ /* 0x000fe2000001ff00 */
[----:B------:R1:W-:Y:S01]  /*11c0*/  STL.S16 [R1+0x148], R19 ;  /* 0x0001481301007387 */ /* 0x0003e20000100600 */
[----:B------:R-:W-:Y:S01]  /*11d0*/  CS2R R30, SRZ ;  /* 0x00000000001e7805 */ /* 0x000fe2000001ff00 */
[----:B------:R-:W-:Y:S02]  /*11e0*/  UPLOP3.LUT UP2, UPT, UPT, UPT, UPT, 0x40, 0x4 ;  /* 0x000000000004789c */ /* 0x000fe40003f4e870 */
[----:B------:R1:W-:Y:S01]  /*11f0*/  STL.S16 [R1+0x144], R17 ;  /* 0x0001441101007387 */ /* 0x0003e20000100600 */
[----:B------:R-:W0:Y:S03]  /*1200*/  LDCU UR6, c[0x0][0x388] ;  /* 0x00007100ff0677ac */ /* 0x000e260008000800 */
[----:B------:R1:W-:Y:S01]  /*1210*/  STL.S16 [R1+0x140], R15 ;  /* 0x0001400f01007387 */ /* 0x0003e20000100600 */
[----:B------:R-:W-:Y:S01]  /*1220*/  UISETP.NE.AND.EX UP0, UPT, UR5, URZ, UPT, UP0 ;  /* 0x000000ff0500728c */ /* 0x000fe2000bf05300 */
[----:B------:R-:W2:Y:S02]  /*1230*/  LDCU.U8 UR18, c[0x0][0x410] ;  /* 0x00008200ff1277ac */ /* 0x000ea40008000000 */
[----:B------:R1:W-:Y:S01]  /*1240*/  STL.S16 [R1+0x13c], R13 ;  /* 0x00013c0d01007387 */ /* 0x0003e20000100600 */
[----:B------:R-:W3:Y:S03]  /*1250*/  LDCU UR19, c[0x0][0x400] ;  /* 0x00008000ff1377ac */ /* 0x000ee60008000800 */
        /* <DEDUP_REMOVED lines=9> */
[----:B------:R1:W-:Y:S04]  /*12f0*/  STL.S16 [R1+0x134], R5 ;  /* 0x0001340501007387 */ /* 0x0003e80000100600 */
[----:B------:R1:W-:Y:S04]  /*1300*/  STL.S16 [R1+0x130], R3 ;  /* 0x0001300301007387 */ /* 0x0003e80000100600 */
        /* <DEDUP_REMOVED lines=25> */
.L_x_5890:
[----:B------:R-:W0:Y:S01]  /*14a0*/  @UP0 LDCU.64 UR4, c[0x0][0x3e0] ;  /* 0x00007c00ff0407ac */ /* 0x000e220008000a00 */
[----:B------:R-:W2:Y:S01]  /*14b0*/  LDL R190, [R1+0x28] ;  /* 0x0000280001be7983 */ /* 0x000ea20000100800 */
[----:B------:R-:W-:Y:S01]  /*14c0*/  PLOP3.LUT P0, PT, PT, PT, UP0, 0x80, 0x8 ;  /* 0x000000000008781c */ /* 0x000fe20003f0f008 */
[----:B------:R-:W-:-:S06]  /*14d0*/  UIMAD.WIDE UR16, UR7, 0x4, UR12 ;  /* 0x00000004071078a5 */ /* 0x000fcc000f8e020c */
[----:B------:R-:W-:Y:S02]  /*14e0*/  MOV R186, UR16 ;  /* 0x0000001000ba7c02 */ /* 0x000fe40008000f00 */
[----:B------:R-:W-:-:S05]  /*14f0*/  MOV R187, UR17 ;  /* 0x0000001100bb7c02 */ /* 0x000fca0008000f00 */
[----:B-1----:R1:W3:Y:S01]  /*1500*/  LDG.E R0, desc[UR10][R186.64] ;  /* 0x0000000aba007981 */ /* 0x0022e2000c1e1900 */
[----:B0-----:R-:W-:Y:S02]  /*1510*/  @UP0 UIMAD.WIDE UR4, UR7, 0x2, UR4 ;  /* 0x00000002070408a5 */ /* 0x001fe4000f8e0204 */
[----:B------:R-:W-:-:S04]  /*1520*/  UIMAD.WIDE UR16, UR7, 0x4, UR14 ;  /* 0x00000004071078a5 */ /* 0x000fc8000f8e020e */
[----:B-1----:R-:W-:Y:S02]  /*1530*/  MOV R186, UR4 ;  /* 0x0000000400ba7c02 */ /* 0x002fe40008000f00 */
[----:B------:R-:W-:-:S05]  /*1540*/  MOV R187, UR5 ;  /* 0x0000000500bb7c02 */ /* 0x000fca0008000f00 */
[----:B------:R0:W4:Y:S02]  /*1550*/  @P0 LDG.E.U16 R188, desc[UR10][R186.64] ;  /* 0x0000000ababc0981 */ /* 0x000124000c1e1500 */
[----:B0-----:R-:W-:Y:S02]  /*1560*/  MOV R186, UR16 ;  /* 0x0000001000ba7c02 */ /* 0x001fe40008000f00 */
[----:B------:R-:W-:-:S05]  /*1570*/  MOV R187, UR17 ;  /* 0x0000001100bb7c02 */ /* 0x000fca0008000f00 */
[----:B-----5:R0:W5:Y:S01]  /*1580*/  LDG.E R186, desc[UR10][R186.64] ;  /* 0x0000000ababa7981 */ /* 0x020162000c1e1900 */
[----:B------:R-:W1:Y:S01]  /*1590*/  S2R R189, SR_TID.X ;  /* 0x0000000000bd7919 */ /* 0x000e620000002100 */
        /* <DEDUP_REMOVED lines=8> */
[----:B0-----:R-:W-:Y:S02]  /*1620*/  MOV R187, RZ ;  /* 0x000000ff00bb7202 */ /* 0x001fe40000000f00 */
[C---:B--2---:R-:W-:Y:S02]  /*1630*/  ISETP.GE.U32.AND P5, PT, R190.reuse, 0x80, PT ;  /* 0x00000080be00780c */ /* 0x044fe40003fa6070 */
[----:B------:R-:W-:Y:S02]  /*1640*/  ISETP.GE.U32.AND P4, PT, R190, 0x100, PT ;  /* 0x00000100be00780c */ /* 0x000fe40003f86070 */
[----:B---3--:R-:W-:-:S04]  /*1650*/  FSEL R0, R0, RZ, !P6 ;  /* 0x000000ff00007208 */ /* 0x008fc80007000000 */
[----:B------:R-:W-:Y:S02]  /*1660*/  R2UR UR25, R0 ;  /* 0x00000000001972ca */ /* 0x000fe400000e0000 */
[----:B------:R-:W-:Y:S02]  /*1670*/  MOV R0, UR5 ;  /* 0x0000000500007c02 */ /* 0x000fe40008000f00 */
[----:B----4-:R-:W-:Y:S02]  /*1680*/  @P0 R2UR UR17, R188 ;  /* 0x00000000bc1102ca */ /* 0x010fe400000e0000 */
[----:B-1----:R-:W-:Y:S02]  /*1690*/  LEA.HI.SX32 R0, R0, R189, 0x1d ;  /* 0x000000bd00007211 */ /* 0x002fe400078feaff */
[C---:B------:R-:W-:Y:S02]  /*16a0*/  ISETP.GE.U32.AND P3, PT, R190.reuse, 0x180, PT ;  /* 0x00000180be00780c */ /* 0x040fe40003f66070 */
[----:B------:R-:W-:-:S02]  /*16b0*/  ISETP.GE.U32.AND P2, PT, R190, 0x200, PT ;  /* 0x00000200be00780c */ /* 0x000fc40003f46070 */
[----:B------:R-:W-:-:S05]  /*16c0*/  ISETP.GE.U32.AND P1, PT, R190, 0x280, PT ;  /* 0x00000280be00780c */ /* 0x000fca0003f26070 */
[----:B------:R-:W-:Y:S01]  /*16d0*/  @UP0 USHF.L.U32 UR16, UR17, 0x10, URZ ;  /* 0x0000001011100899 */ /* 0x000fe200080006ff */
[----:B-----5:R-:W-:Y:S02]  /*16e0*/  R2UR UR24, R186 ;  /* 0x00000000ba1872ca */ /* 0x020fe400000e0000 */
[----:B------:R-:W-:Y:S01]  /*16f0*/  MOV R186, R0 ;  /* 0x0000000000ba7202 */ /* 0x000fe20000000f00 */
[----:B------:R-:W-:-:S12]  /*1700*/  @!P5 BRA `(.L_x_5849) ;  /* 0x0000000400d0d947 */ /* 0x000fd80003800000 */
[----:B------:R-:W0:Y:S01]  /*1710*/  LDC.64 R188, c[0x0][0x3a8] ;  /* 0x0000ea00ffbc7b82 */ /* 0x000e220000000a00 */
[----:B------:R-:W2:Y:S04]  /*1720*/  LDL R11, [R1+0x120] ;  /* 0x00012000010b7983 */ /* 0x000ea80000100800 */
[----:B------:R-:W3:Y:S03]  /*1730*/  LDL.LU R214, [R1+0x80] ;  /* 0x0000800001d67983 */ /* 0x000ee60000300800 */
[----:B------:R-:W1:Y:S01]  /*1740*/  LDC.64 R184, c[0x0][0x428] ;  /* 0x00010a00ffb87b82 */ /* 0x000e620000000a00 */
[----:B------:R-:W4:Y:S04]  /*1750*/  LDL R209, [R1+0x124] ;  /* 0x0001240001d17983 */ /* 0x000f280000100800 */
[----:B------:R-:W4:Y:S04]  /*1760*/  LDL.LU R199, [R1+0x88] ;  /* 0x0000880001c77983 */ /* 0x000f280000300800 */
[----:B------:R-:W4:Y:S04]  /*1770*/  LDL R203, [R1+0x128] ;  /* 0x0001280001cb7983 */ /* 0x000f280000100800 */
[----:B------:R-:W4:Y:S01]  /*1780*/  LDL.LU R198, [R1+0x70] ;  /* 0x0000700001c67983 */ /* 0x000f220000300800 */
[----:B0-----:R-:W-:-:S03]  /*1790*/  IMAD.WIDE.U32 R188, R0, 0x20, R188 ;  /* 0x0000002000bc7825 */ /* 0x001fc600078e00bc */
[----:B------:R-:W4:Y:S04]  /*17a0*/  LDL R216, [R1+0x12c] ;  /* 0x00012c0001d87983 */ /* 0x000f280000100800 */
[----:B------:R-:W3:Y:S01]  /*17b0*/  LDG.E.128 R192, desc[UR10][R188.64] ;  /* 0x0000000abcc07981 */ /* 0x000ee2000c1e1d00 */
[----:B-1----:R-:W-:-:S03]  /*17c0*/  IMAD.WIDE.U32 R184, R0, 0x10, R184 ;  /* 0x0000001000b87825 */ /* 0x002fc600078e00b8 */
[----:B------:R-:W4:Y:S04]  /*17d0*/  LDL.LU R247, [R1+0x78] ;  /* 0x0000780001f77983 */ /* 0x000f280000300800 */
[----:B------:R-:W4:Y:S04]  /*17e0*/  LDL R248, [R1+0x16c] ;  /* 0x00016c0001f87983 */ /* 0x000f280000100800 */
[----:B------:R-:W4:Y:S04]  /*17f0*/  LDG.E.128 R184, desc[UR10][R184.64] ;  /* 0x0000000ab8b87981 */ /* 0x000f28000c1e1d00 */
[----:B------:R-:W4:Y:S04]  /*1800*/  LDG.E.128 R188, desc[UR10][R188.64+0x10] ;  /* 0x0000100abcbc7981 */ /* 0x000f28000c1e1d00 */
[----:B------:R-:W4:Y:S04]  /*1810*/  LDL.LU R236, [R1+0x84] ;  /* 0x0000840001ec7983 */ /* 0x000f280000300800 */
[----:B------:R-:W4:Y:S04]  /*1820*/  LDL R235, [R1+0x170] ;  /* 0x0001700001eb7983 */ /* 0x000f280000100800 */
[----:B------:R-:W4:Y:S04]  /*1830*/  LDL.LU R228, [R1+0x8c] ;  /* 0x00008c0001e47983 */ /* 0x000f280000300800 */
[----:B------:R-:W4:Y:S04]  /*1840*/  LDL R223, [R1+0x174] ;  /* 0x0001740001df7983 */ /* 0x000f280000100800 */
[----:B------:R-:W4:Y:S01]  /*1850*/  LDL.LU R222, [R1+0x74] ;  /* 0x0000740001de7983 */ /* 0x000f220000300800 */
[----:B------:R-:W-:-:S04]  /*1860*/  ISETP.NE.U32.AND P0, PT, RZ, UR20, PT ;  /* 0x00000014ff007c0c */ /* 0x000fc8000bf05070 */
[----:B------:R-:W-:-:S13]  /*1870*/  ISETP.NE.AND.EX P0, PT, RZ, UR21, PT, P0 ;  /* 0x00000015ff007c0c */ /* 0x000fda000bf05300 */
[----:B------:R-:W0:Y:S02]  /*1880*/  @P0 LDC.64 R196, c[0x0][0x438] ;  /* 0x00010e00ffc40b82 */ /* 0x000e240000000a00 */
[----:B0-----:R-:W-:-:S05]  /*1890*/  @P0 IMAD.WIDE.U32 R196, R0, 0x20, R196 ;  /* 0x0000002000c40825 */ /* 0x001fca00078e00c4 */
[----:B------:R0:W5:Y:S04]  /*18a0*/  @P0 LDG.E.128 R24, desc[UR10][R196.64] ;  /* 0x0000000ac4180981 */ /* 0x000168000c1e1d00 */
[----:B------:R0:W5:Y:S01]  /*18b0*/  @P0 LDG.E.128 R20, desc[UR10][R196.64+0x10] ;  /* 0x0000100ac4140981 */ /* 0x000162000c1e1d00 */
[----:B--2---:R-:W-:Y:S01]  /*18c0*/  SHF.L.U32 R11, R11, 0x10, RZ ;  /* 0x000000100b0b7819 */ /* 0x004fe200000006ff */
[----:B---3--:R-:W-:-:S04]  /*18d0*/  FADD.FTZ R6, R192, -UR25 ;  /* 0x80000019c0067e21 */ /* 0x008fc80008010000 */
[----:B------:R-:W-:Y:S01]  /*18e0*/  FMUL.FTZ R204, R6, UR24 ;  /* 0x0000001806cc7c20 */ /* 0x000fe20008410000 */
[----:B------:R-:W-:Y:S01]  /*18f0*/  FADD.FTZ R194, R194, -UR25 ;  /* 0x80000019c2c27e21 */ /* 0x000fe20008010000 */
[----:B----4-:R-:W-:-:S05]  /*1900*/  SHF.L.U32 R6, R184, 0x10, RZ ;  /* 0x00000010b8067819 */ /* 0x010fca00000006ff */
[-C--:B------:R-:W-:Y:S01]  /*1910*/  FFMA.FTZ R214, R204, R6.reuse, R214 ;  /* 0x00000006ccd67223 */ /* 0x080fe200000100d6 */
[----:B------:R-:W-:Y:S01]  /*1920*/  FADD.FTZ R104, R104, R6 ;  /* 0x0000000668687221 */ /* 0x000fe20000010000 */
[----:B------:R-:W-:Y:S01]  /*1930*/  FMUL.FTZ R237, R11, R6 ;  /* 0x000000060bed7220 */ /* 0x000fe20000410000 */
[----:B------:R-:W-:Y:S02]  /*1940*/  SHF.L.U32 R6, R185, 0x10, RZ ;  /* 0x00000010b9067819 */ /* 0x000fe400000006ff */
[----:B------:R1:W-:Y:S01]  /*1950*/  STL [R1+0x80], R214 ;  /* 0x000080d601007387 */ /* 0x0003e20000100800 */
[----:B------:R-:W-:Y:S01]  /*1960*/  SHF.L.U32 R11, R209, 0x10, RZ ;  /* 0x00000010d10b7819 */ /* 0x000fe200000006ff */
[----:B------:R-:W-:Y:S01]  /*1970*/  FADD.FTZ R188, R188, -UR25 ;  /* 0x80000019bcbc7e21 */ /* 0x000fe20008010000 */
[----:B-1----:R-:W-:-:S04]  /*1980*/  FMUL.FTZ R214, R194, UR24 ;  /* 0x00000018c2d67c20 */ /* 0x002fc80008410000 */
[----:B------:R-:W-:Y:S01]  /*1990*/  FFMA.FTZ R199, R214, R6, R199 ;  /* 0x00000006d6c77223 */ /* 0x000fe200000100c7 */
[----:B------:R-:W-:Y:S01]  /*19a0*/  FADD.FTZ R106, R106, R6 ;  /* 0x000000066a6a7221 */ /* 0x000fe20000010000 */
[----:B------:R-:W-:-:S03]  /*19b0*/  FMUL.FTZ R209, R188, UR24 ;  /* 0x00000018bcd17c20 */ /* 0x000fc60008410000 */
[----:B------:R1:W-:Y:S01]  /*19c0*/  STL [R1+0x88], R199 ;  /* 0x000088c701007387 */ /* 0x0003e20000100800 */
[----:B------:R-:W-:Y:S01]  /*19d0*/  SHF.L.U32 R188, R203, 0x10, RZ ;  /* 0x00000010cbbc7819 */ /* 0x000fe200000006ff */
[----:B-1----:R-:W-:Y:S01]  /*19e0*/  FMUL.FTZ R199, R11, R6 ;  /* 0x000000060bc77220 */ /* 0x002fe20000410000 */
[----:B------:R-:W-:Y:S01]  /*19f0*/  SHF.L.U32 R6, R186, 0x10, RZ ;  /* 0x00000010ba067819 */ /* 0x000fe200000006ff */
[----:B------:R-:W-:-:S04]  /*1a00*/  FADD.FTZ R11, R190, -UR25 ;  /* 0x80000019be0b7e21 */ /* 0x000fc80008010000 */
[-C--:B------:R-:W-:Y:S01]  /*1a10*/  FFMA.FTZ R198, R209, R6.reuse, R198 ;  /* 0x00000006d1c67223 */ /* 0x080fe200000100c6 */
[----:B------:R-:W-:Y:S01]  /*1a20*/  FMUL.FTZ R203, R11, UR24 ;  /* 0x000000180bcb7c20 */ /* 0x000fe20008410000 */
[----:B------:R-:W-:Y:S01]  /*1a30*/  SHF.L.U32 R11, R187, 0x10, RZ ;  /* 0x00000010bb0b7819 */ /* 0x000fe200000006ff */
[----:B------:R-:W-:Y:S04]  /*1a40*/  STL [R1+0x14], R199 ;  /* 0x000014c701007387 */ /* 0x000fe80000100800 */
[----:B------:R1:W-:Y:S01]  /*1a50*/  STL [R1+0x70], R198 ;  /* 0x000070c601007387 */ /* 0x0003e20000100800 */
[----:B------:R-:W-:Y:S01]  /*1a60*/  FFMA.FTZ R247, R203, R11, R247 ;  /* 0x0000000bcbf77223 */ /* 0x000fe200000100f7 */
[----:B-1----:R-:W-:-:S05]  /*1a70*/  FMUL.FTZ R198, R188, R6 ;  /* 0x00000006bcc67220 */ /* 0x002fca0000410000 */
[----:B------:R-:W-:Y:S04]  /*1a80*/  STL [R1], R198 ;  /* 0x000000c601007387 */ /* 0x000fe80000100800 */
[----:B------:R1:W-:Y:S04]  /*1a90*/  STL [R1+0x78], R247 ;  /* 0x000078f701007387 */ /* 0x0003e80000100800 */
[----:B------:R-:W2:Y:S04]  /*1aa0*/  LDL R192, [R1+0x178] ;  /* 0x0001780001c07983 */ /* 0x000ea80000100800 */
[----:B------:R-:W3:Y:S01]  /*1ab0*/  LDL.LU R190, [R1+0x7c] ;  /* 0x00007c0001be7983 */ /* 0x000ee20000300800 */
[----:B------:R-:W-:-:S02]  /*1ac0*/  SHF.L.U32 R188, R216, 0x10, RZ ;  /* 0x00000010d8bc7819 */ /* 0x000fc400000006ff */
[----:B------:R-:W-:Y:S01]  /*1ad0*/  PRMT R184, R184, 0x7632, R184 ;  /* 0x00007632b8b87816 */ /* 0x000fe200000000b8 */
[----:B------:R-:W-:Y:S01]  /*1ae0*/  FADD.FTZ R100, R100, R6 ;  /* 0x0000000664647221 */ /* 0x000fe20000010000 */
[----:B------:R-:W-:Y:S01]  /*1af0*/  FADD.FTZ R6, R193, -UR25 ;  /* 0x80000019c1067e21 */ /* 0x000fe20008010000 */
[----:B------:R-:W-:Y:S01]  /*1b00*/  FADD.FTZ R102, R102, R11 ;  /* 0x0000000b66667221 */ /* 0x000fe20000010000 */
[----:B-1----:R-:W-:Y:S01]  /*1b10*/  FMUL.FTZ R247, R188, R11 ;  /* 0x0000000bbcf77220 */ /* 0x002fe20000410000 */
[----:B------:R-:W-:Y:S02]  /*1b20*/  SHF.L.U32 R11, R184, 0x10, RZ ;  /* 0x00000010b80b7819 */ /* 0x000fe400000006ff */
[----:B------:R-:W-:Y:S01]  /*1b30*/  SHF.L.U32 R184, R248, 0x10, RZ ;  /* 0x00000010f8b87819 */ /* 0x000fe200000006ff */
[----:B------:R-:W-:Y:S02]  /*1b40*/  FMUL.FTZ R6, R6, UR24 ;  /* 0x0000001806067c20 */ /* 0x000fe40008410000 */
[----:B------:R-:W-:-:S02]  /*1b50*/  FADD.FTZ R105, R105, R11 ;  /* 0x0000000b69697221 */ /* 0x000fc40000010000 */
[-C--:B------:R-:W-:Y:S01]  /*1b60*/  FMUL.FTZ R248, R184, R11.reuse ;  /* 0x0000000bb8f87220 */ /* 0x080fe20000410000 */
[----:B------:R-:W-:Y:S01]  /*1b70*/  FFMA.FTZ R236, R6, R11, R236 ;  /* 0x0000000b06ec7223 */ /* 0x000fe200000100ec */
[----:B------:R-:W-:Y:S01]  /*1b80*/  PRMT R184, R185, 0x7632, R184 ;  /* 0x00007632b9b87816 */ /* 0x000fe200000000b8 */
[----:B------:R-:W-:Y:S01]  /*1b90*/  FADD.FTZ R11, R195, -UR25 ;  /* 0x80000019c30b7e21 */ /* 0x000fe20008010000 */
[----:B------:R-:W-:Y:S02]  /*1ba0*/  SHF.L.U32 R188, R235, 0x10, RZ ;  /* 0x00000010ebbc7819 */ /* 0x000fe400000006ff */
[----:B------:R-:W-:Y:S01]  /*1bb0*/  SHF.L.U32 R184, R184, 0x10, RZ ;  /* 0x00000010b8b87819 */ /* 0x000fe200000006ff */
[----:B------:R-:W-:Y:S01]  /*1bc0*/  FMUL.FTZ R11, R11, UR24 ;  /* 0x000000180b0b7c20 */ /* 0x000fe20008410000 */
[----:B------:R-:W-:Y:S01]  /*1bd0*/  FADD.FTZ R185, R189, -UR25 ;  /* 0x80000019bdb97e21 */ /* 0x000fe20008010000 */
[----:B------:R-:W-:Y:S01]  /*1be0*/  PRMT R186, R186, 0x7632, R186 ;  /* 0x00007632baba7816 */ /* 0x000fe200000000ba */
[----:B------:R1:W-:Y:S01]  /*1bf0*/  STL [R1+0x84], R236 ;  /* 0x000084ec01007387 */ /* 0x0003e20000100800 */
[-C--:B------:R-:W-:Y:S01]  /*1c00*/  FFMA.FTZ R228, R11, R184.reuse, R228 ;  /* 0x000000b80be47223 */ /* 0x080fe200000100e4 */
[----:B------:R-:W-:Y:S01]  /*1c10*/  FADD.FTZ R107, R107, R184 ;  /* 0x000000b86b6b7221 */ /* 0x000fe20000010000 */
[----:B------:R-:W-:Y:S01]  /*1c20*/  SHF.L.U32 R186, R186, 0x10, RZ ;  /* 0x00000010baba7819 */ /* 0x000fe200000006ff */
[----:B-1----:R-:W-:Y:S01]  /*1c30*/  FMUL.FTZ R236, R188, R184 ;  /* 0x000000b8bcec7220 */ /* 0x002fe20000410000 */
[----:B------:R-:W-:Y:S01]  /*1c40*/  FMUL.FTZ R184, R185, UR24 ;  /* 0x00000018b9b87c20 */ /* 0x000fe20008410000 */
[----:B------:R-:W-:-:S05]  /*1c50*/  SHF.L.U32 R185, R223, 0x10, RZ ;  /* 0x00000010dfb97819 */ /* 0x000fca00000006ff */
[----:B------:R-:W-:Y:S01]  /*1c60*/  FMUL.FTZ R235, R185, R186 ;  /* 0x000000bab9eb7220 */ /* 0x000fe20000410000 */
[----:B------:R-:W-:-:S04]  /*1c70*/  FFMA.FTZ R185, R204, R237, RZ ;  /* 0x000000edccb97223 */ /* 0x000fc800000100ff */
[----:B------:R-:W-:Y:S01]  /*1c80*/  FFMA.FTZ R185, R6, R248, R185 ;  /* 0x000000f806b97223 */ /* 0x000fe200000100b9 */
[----:B------:R-:W-:Y:S01]  /*1c90*/  PRMT R187, R187, 0x7632, R187 ;  /* 0x00007632bbbb7816 */ /* 0x000fe200000000bb */
[----:B------:R-:W-:Y:S02]  /*1ca0*/  FADD.FTZ R191, R191, -UR25 ;  /* 0x80000019bfbf7e21 */ /* 0x000fe40008010000 */
[----:B------:R-:W-:Y:S01]  /*1cb0*/  FFMA.FTZ R185, R214, R199, R185 ;  /* 0x000000c7d6b97223 */ /* 0x000fe200000100b9 */
[----:B------:R-:W-:Y:S01]  /*1cc0*/  FADD.FTZ R101, R101, R186 ;  /* 0x000000ba65657221 */ /* 0x000fe20000010000 */
[----:B------:R-:W-:Y:S01]  /*1cd0*/  FFMA.FTZ R222, R184, R186, R222 ;  /* 0x000000bab8de7223 */ /* 0x000fe200000100de */
[----:B------:R-:W-:Y:S01]  /*1ce0*/  SHF.L.U32 R187, R187, 0x10, RZ ;  /* 0x00000010bbbb7819 */ /* 0x000fe200000006ff */
[----:B------:R-:W-:Y:S01]  /*1cf0*/  FFMA.FTZ R188, R11, R236, R185 ;  /* 0x000000ec0bbc7223 */ /* 0x000fe200000100b9 */
[----:B------:R-:W-:Y:S01]  /*1d00*/  FADD.FTZ R186, RZ, R237 ;  /* 0x000000edffba7221 */ /* 0x000fe20000010000 */
[----:B------:R-:W-:-:S03]  /*1d10*/  FMUL.FTZ R185, R191, UR24 ;  /* 0x00000018bfb97c20 */ /* 0x000fc60008410000 */
[----:B------:R-:W-:Y:S01]  /*1d20*/  FADD.FTZ R186, R186, R248 ;  /* 0x000000f8baba7221 */ /* 0x000fe20000010000 */
[----:B------:R1:W-:Y:S03]  /*1d30*/  STL [R1+0x8c], R228 ;  /* 0x00008ce401007387 */ /* 0x0003e60000100800 */
[----:B------:R-:W-:Y:S01]  /*1d40*/  FADD.FTZ R186, R186, R199 ;  /* 0x000000c7baba7221 */ /* 0x000fe20000010000 */
[----:B------:R0:W-:Y:S03]  /*1d50*/  STL [R1+0x74], R222 ;  /* 0x000074de01007387 */ /* 0x0001e60000100800 */
[----:B------:R-:W-:Y:S01]  /*1d60*/  FADD.FTZ R186, R186, R236 ;  /* 0x000000ecbaba7221 */ /* 0x000fe20000010000 */
[----:B------:R-:W-:-:S03]  /*1d70*/  FFMA.FTZ R188, R209, R198, R188 ;  /* 0x000000c6d1bc7223 */ /* 0x000fc600000100bc */
[----:B------:R-:W-:Y:S01]  /*1d80*/  FADD.FTZ R186, R186, R198 ;  /* 0x000000c6baba7221 */ /* 0x000fe20000010000 */
[----:B------:R-:W-:-:S03]  /*1d90*/  FFMA.FTZ R188, R184, R235, R188 ;  /* 0x000000ebb8bc7223 */ /* 0x000fc600000100bc */
[----:B------:R-:W-:Y:S01]  /*1da0*/  FADD.FTZ R186, R186, R235 ;  /* 0x000000ebbaba7221 */ /* 0x000fe20000010000 */
[----:B------:R-:W-:-:S03]  /*1db0*/  FADD.FTZ R103, R103, R187 ;  /* 0x000000bb67677221 */ /* 0x000fc60000010000 */
[----:B------:R-:W-:Y:S01]  /*1dc0*/  FADD.FTZ R186, R186, R247 ;  /* 0x000000f7baba7221 */ /* 0x000fe20000010000 */
[----:B---3--:R-:W-:-:S05]  /*1dd0*/  FFMA.FTZ R190, R185, R187, R190 ;  /* 0x000000bbb9be7223 */ /* 0x008fca00000100be */
[----:B------:R0:W-:Y:S01]  /*1de0*/  STL [R1+0x7c], R190 ;  /* 0x00007cbe01007387 */ /* 0x0001e20000100800 */
[----:B--2---:R-:W-:-:S05]  /*1df0*/  SHF.L.U32 R189, R192, 0x10, RZ ;  /* 0x00000010c0bd7819 */ /* 0x004fca00000006ff */
[----:B-1----:R-:W-:Y:S01]  /*1e00*/  FMUL.FTZ R228, R189, R187 ;  /* 0x000000bbbde47220 */ /* 0x002fe20000410000 */
[----:B------:R-:W-:-:S03]  /*1e10*/  FFMA.FTZ R187, R203, R247, R188 ;  /* 0x000000f7cbbb7223 */ /* 0x000fc600000100bc */
[----:B------:R-:W-:Y:S01]  /*1e20*/  FADD.FTZ R216, R186, R228 ;  /* 0x000000e4bad87221 */ /* 0x000fe20000010000 */
[----:B------:R-:W-:Y:S01]  /*1e30*/  FFMA.FTZ R187, R185, R228, R187 ;  /* 0x000000e4b9bb7223 */ /* 0x000fe200000100bb */
[----:B0-----:R-:W-:-:S07]  /*1e40*/  IADD3 R186, PT, PT, R0, 0x80, RZ ;  /* 0x0000008000ba7810 */ /* 0x001fce0007ffe0ff */
.L_x_5849:
[----:B------:R-:W-:Y:S05]  /*1e50*/  BSYNC.RECONVERGENT B0 ;  /* 0x0000000000007941 */ /* 0x000fea0003800200 */
.L_x_5848:
[----:B------:R-:W-:Y:S04]  /*1e60*/  BSSY.RECONVERGENT B0, `(.L_x_5850) ;  /* 0x0000076000007945 */ /* 0x000fe80003800200 */
[----:B------:R-:W-:Y:S05]  /*1e70*/  @!P4 BRA `(.L_x_5851) ;  /* 0x0000000400d0c947 */ /* 0x000fea0003800000 */
        /* <DEDUP_REMOVED lines=13> */
[----:B------:R-:W4:Y:S04]  /*1f50*/  LDG.E.128 R188, desc[UR10][R188.64] ;  /* 0x0000000abcbc7981 */ /* 0x000f28000c1e1d00 */
[----:B------:R-:W4:Y:S01]  /*1f60*/  LDG.E.128 R192, desc[UR10][R192.64+0x10] ;  /* 0x0000100ac0c07981 */ /* 0x000f22000c1e1d00 */
[----:B------:R-:W-:-:S04]  /*1f70*/  ISETP.NE.U32.AND P0, PT, RZ, UR20, PT ;  /* 0x00000014ff007c0c */ /* 0x000fc8000bf05070 */
[----:B------:R-:W-:-:S13]  /*1f80*/  ISETP.NE.AND.EX P0, PT, RZ, UR21, PT, P0 ;  /* 0x00000015ff007c0c */ /* 0x000fda000bf05300 */
[----:B------:R-:W0:Y:S01]  /*1f90*/  @P0 LDC.64 R222, c[0x0][0x438] ;  /* 0x00010e00ffde0b82 */ /* 0x000e220000000a00 */
[----:B--2---:R-:W-:Y:S01]  /*1fa0*/  SHF.L.U32 R10, R15, 0x10, RZ ;  /* 0x000000100f0a7819 */ /* 0x004fe200000006ff */
[----:B---3--:R-:W-:-:S04]  /*1fb0*/  FADD.FTZ R5, R196, -UR25 ;  /* 0x80000019c4057e21 */ /* 0x008fc80008010000 */
[----:B------:R-:W-:Y:S01]  /*1fc0*/  FMUL.FTZ R219, R5, UR24 ;  /* 0x0000001805db7c20 */ /* 0x000fe20008410000 */
[----:B----4-:R-:W-:-:S05]  /*1fd0*/  SHF.L.U32 R5, R188, 0x10, RZ ;  /* 0x00000010bc057819 */ /* 0x010fca00000006ff */
[----:B------:R-:W-:Y:S01]  /*1fe0*/  FFMA.FTZ R233, R219, R5, R233 ;  /* 0x00000005dbe97223 */ /* 0x000fe200000100e9 */
[----:B------:R-:W-:-:S04]  /*1ff0*/  FADD.FTZ R15, R198, -UR25 ;  /* 0x80000019c60f7e21 */ /* 0x000fc80008010000 */
[----:B------:R1:W-:Y:S01]  /*2000*/  STL [R1+0x60], R233 ;  /* 0x000060e901007387 */ /* 0x0003e20000100800 */
[----:B------:R-:W-:Y:S01]  /*2010*/  FMUL.FTZ R213, R15, UR24 ;  /* 0x000000180fd57c20 */ /* 0x000fe20008410000 */
[----:B------:R-:W-:Y:S01]  /*2020*/  FADD.FTZ R15, R192, -UR25 ;  /* 0x80000019c00f7e21 */ /* 0x000fe20008010000 */
[----:B-1----:R-:W-:-:S05]  /*2030*/  FMUL.FTZ R233, R10, R5 ;  /* 0x000000050ae97220 */ /* 0x002fca0000410000 */
[----:B------:R-:W-:Y:S04]  /*2040*/  STL [R1+0x24], R233 ;  /* 0x000024e901007387 */ /* 0x000fe80000100800 */
[----:B------:R-:W2:Y:S01]  /*2050*/  LDL R192, [R1+0x15c] ;  /* 0x00015c0001c07983 */ /* 0x000ea20000100800 */
[----:B------:R-:W-:Y:S01]  /*2060*/  FADD.FTZ R96, R96, R5 ;  /* 0x0000000560607221 */ /* 0x000fe20000010000 */
[----:B------:R-:W-:Y:S01]  /*2070*/  SHF.L.U32 R5, R189, 0x10, RZ ;  /* 0x00000010bd057819 */ /* 0x000fe200000006ff */
[----:B0-----:R-:W-:Y:S01]  /*2080*/  @P0 IMAD.WIDE.U32 R222, R186, 0x20, R222 ;  /* 0x00000020bade0825 */ /* 0x001fe200078e00de */
[----:B------:R-:W-:-:S03]  /*2090*/  SHF.L.U32 R10, R252, 0x10, RZ ;  /* 0x00000010fc0a7819 */ /* 0x000fc600000006ff */
[----:B------:R-:W-:Y:S01]  /*20a0*/  FFMA.FTZ R225, R213, R5, R225 ;  /* 0x00000005d5e17223 */ /* 0x000fe200000100e1 */
[----:B------:R-:W5:Y:S01]  /*20b0*/  @P0 LDG.E.128 R144, desc[UR10][R222.64] ;  /* 0x0000000ade900981 */ /* 0x000f62000c1e1d00 */
[----:B------:R-:W-:-:S03]  /*20c0*/  FADD.FTZ R98, R98, R5 ;  /* 0x0000000562627221 */ /* 0x000fc60000010000 */
[----:B------:R0:W5:Y:S01]  /*20d0*/  @P0 LDG.E.128 R148, desc[UR10][R222.64+0x10] ;  /* 0x0000100ade940981 */ /* 0x000162000c1e1d00 */
[----:B------:R-:W-:-:S03]  /*20e0*/  FMUL.FTZ R208, R15, UR24 ;  /* 0x000000180fd07c20 */ /* 0x000fc60008410000 */
[----:B------:R-:W0:Y:S04]  /*20f0*/  LDL.LU R223, [R1+0x64] ;  /* 0x0000640001df7983 */ /* 0x000e280000300800 */
[----:B------:R1:W-:Y:S02]  /*2100*/  STL [R1+0x68], R225 ;  /* 0x000068e101007387 */ /* 0x0003e40000100800 */
[----:B-1----:R-:W-:Y:S01]  /*2110*/  FMUL.FTZ R225, R10, R5 ;  /* 0x000000050ae17220 */ /* 0x002fe20000410000 */
[----:B------:R-:W-:-:S05]  /*2120*/  SHF.L.U32 R5, R190, 0x10, RZ ;  /* 0x00000010be057819 */ /* 0x000fca00000006ff */
[----:B------:R-:W-:Y:S01]  /*2130*/  FFMA.FTZ R245, R208, R5, R245 ;  /* 0x00000005d0f57223 */ /* 0x000fe200000100f5 */
[----:B------:R-:W-:Y:S01]  /*2140*/  STL [R1+0x10], R225 ;  /* 0x000010e101007387 */ /* 0x000fe20000100800 */
[----:B------:R-:W-:-:S03]  /*2150*/  SHF.L.U32 R15, R202, 0x10, RZ ;  /* 0x00000010ca0f7819 */ /* 0x000fc600000006ff */
[----:B------:R1:W-:Y:S04]  /*2160*/  STL [R1+0x50], R245 ;  /* 0x000050f501007387 */ /* 0x0003e80000100800 */
[----:B------:R-:W3:Y:S01]  /*2170*/  LDL R222, [R1+0x160] ;  /* 0x0001600001de7983 */ /* 0x000ee20000100800 */
[----:B------:R-:W-:Y:S01]  /*2180*/  FADD.FTZ R92, R92, R5 ;  /* 0x000000055c5c7221 */ /* 0x000fe20000010000 */
[----:B------:R-:W-:Y:S01]  /*2190*/  FMUL.FTZ R252, R15, R5 ;  /* 0x000000050ffc7220 */ /* 0x000fe20000410000 */
[----:B------:R-:W-:Y:S01]  /*21a0*/  FADD.FTZ R5, R197, -UR25 ;  /* 0x80000019c5057e21 */ /* 0x000fe20008010000 */
[----:B------:R-:W4:Y:S01]  /*21b0*/  LDL.LU R198, [R1+0x6c] ;  /* 0x00006c0001c67983 */ /* 0x000f220000300800 */
[----:B------:R-:W-:-:S03]  /*21c0*/  FADD.FTZ R10, R194, -UR25 ;  /* 0x80000019c20a7e21 */ /* 0x000fc60008010000 */
[----:B------:R-:W4:Y:S01]  /*21d0*/  LDL R197, [R1+0x164] ;  /* 0x0001640001c57983 */ /* 0x000f220000100800 */
[----:B------:R-:W-:Y:S01]  /*21e0*/  FMUL.FTZ R202, R10, UR24 ;  /* 0x000000180aca7c20 */ /* 0x000fe20008410000 */
[----:B------:R-:W-:Y:S02]  /*21f0*/  SHF.L.U32 R10, R191, 0x10, RZ ;  /* 0x00000010bf0a7819 */ /* 0x000fe400000006ff */
[----:B------:R-:W4:Y:S01]  /*2200*/  LDL.LU R196, [R1+0x54] ;  /* 0x0000540001c47983 */ /* 0x000f220000300800 */
[----:B------:R-:W-:Y:S02]  /*2210*/  SHF.L.U32 R15, R246, 0x10, RZ ;  /* 0x00000010f60f7819 */ /* 0x000fe400000006ff */
[----:B------:R-:W-:-:S03]  /*2220*/  FFMA.FTZ R234, R202, R10, R234 ;  /* 0x0000000acaea7223 */ /* 0x000fc600000100ea */
[----:B-1----:R-:W-:Y:S02]  /*2230*/  FMUL.FTZ R245, R15, R10 ;  /* 0x0000000a0ff57220 */ /* 0x002fe40000410000 */
[----:B------:R1:W-:Y:S04]  /*2240*/  STL [R1+0x58], R234 ;  /* 0x000058ea01007387 */ /* 0x0003e80000100800 */
[----:B------:R-:W4:Y:S01]  /*2250*/  LDL R194, [R1+0x168] ;  /* 0x0001680001c27983 */ /* 0x000f220000100800 */
[----:B--2---:R-:W-:-:S03]  /*2260*/  SHF.L.U32 R15, R192, 0x10, RZ ;  /* 0x00000010c00f7819 */ /* 0x004fc600000006ff */
[----:B------:R-:W2:Y:S01]  /*2270*/  LDL.LU R192, [R1+0x5c] ;  /* 0x00005c0001c07983 */ /* 0x000ea20000300800 */
[----:B------:R-:W-:Y:S01]  /*2280*/  PRMT R19, R188, 0x7632, R19 ;  /* 0x00007632bc137816 */ /* 0x000fe20000000013 */
[----:B------:R-:W-:Y:S01]  /*2290*/  FADD.FTZ R94, R94, R10 ;  /* 0x0000000a5e5e7221 */ /* 0x000fe20000010000 */
[----:B------:R-:W-:Y:S02]  /*22a0*/  FMUL.FTZ R5, R5, UR24 ;  /* 0x0000001805057c20 */ /* 0x000fe40008410000 */
[----:B------:R-:W-:Y:S02]  /*22b0*/  SHF.L.U32 R10, R19, 0x10, RZ ;  /* 0x00000010130a7819 */ /* 0x000fe400000006ff */
[----:B------:R-:W-:-:S03]  /*22c0*/  PRMT R19, R189, 0x7632, R19 ;  /* 0x00007632bd137816 */ /* 0x000fc60000000013 */
[----:B------:R-:W-:Y:S01]  /*22d0*/  FADD.FTZ R97, R97, R10 ;  /* 0x0000000a61617221 */ /* 0x000fe20000010000 */
[-C--:B------:R-:W-:Y:S01]  /*22e0*/  FMUL.FTZ R246, R15, R10.reuse ;  /* 0x0000000a0ff67220 */ /* 0x080fe20000410000 */
[----:B------:R-:W-:Y:S01]  /*22f0*/  SHF.L.U32 R19, R19, 0x10, RZ ;  /* 0x0000001013137819 */ /* 0x000fe200000006ff */
[----:B------:R-:W-:Y:S01]  /*2300*/  FADD.FTZ R188, R193, -UR25 ;  /* 0x80000019c1bc7e21 */ /* 0x000fe20008010000 */
[----:B------:R-:W-:Y:S01]  /*2310*/  PRMT R15, R190, 0x7632, R15 ;  /* 0x00007632be0f7816 */ /* 0x000fe2000000000f */
[----:B0-----:R-:W-:Y:S01]  /*2320*/  FFMA.FTZ R223, R5, R10, R223 ;  /* 0x0000000a05df7223 */ /* 0x001fe200000100df */
[----:B------:R-:W-:-:S04]  /*2330*/  FADD.FTZ R10, R199, -UR25 ;  /* 0x80000019c70a7e21 */ /* 0x000fc80008010000 */
[----:B------:R-:W-:Y:S01]  /*2340*/  FMUL.FTZ R10, R10, UR24 ;  /* 0x000000180a0a7c20 */ /* 0x000fe20008410000 */
[----:B------:R-:W-:Y:S01]  /*2350*/  FADD.FTZ R99, R99, R19 ;  /* 0x0000001363637221 */ /* 0x000fe20000010000 */
[----:B------:R-:W-:Y:S01]  /*2360*/  FFMA.FTZ R187, R219, R233, R187 ;  /* 0x000000e9dbbb7223 */ /* 0x000fe200000100bb */
[----:B------:R-:W-:-:S03]  /*2370*/  PRMT R191, R191, 0x7632, R191 ;  /* 0x00007632bfbf7816 */ /* 0x000fc600000000bf */
[----:B------:R-:W-:Y:S01]  /*2380*/  FFMA.FTZ R187, R5, R246, R187 ;  /* 0x000000f605bb7223 */ /* 0x000fe200000100bb */
[----:B---3--:R-:W-:Y:S01]  /*2390*/  SHF.L.U32 R189, R222, 0x10, RZ ;  /* 0x00000010debd7819 */ /* 0x008fe200000006ff */
[----:B----4-:R-:W-:-:S04]  /*23a0*/  FFMA.FTZ R198, R10, R19, R198 ;  /* 0x000000130ac67223 */ /* 0x010fc800000100c6 */
[----:B-1----:R-:W-:Y:S01]  /*23b0*/  FMUL.FTZ R234, R189, R19 ;  /* 0x00000013bdea7220 */ /* 0x002fe20000410000 */
[----:B------:R-:W-:Y:S01]  /*23c0*/  SHF.L.U32 R19, R15, 0x10, RZ ;  /* 0x000000100f137819 */ /* 0x000fe200000006ff */
[----:B------:R-:W-:Y:S01]  /*23d0*/  FMUL.FTZ R15, R188, UR24 ;  /* 0x00000018bc0f7c20 */ /* 0x000fe20008410000 */
[----:B------:R-:W-:Y:S01]  /*23e0*/  SHF.L.U32 R189, R197, 0x10, RZ ;  /* 0x00000010c5bd7819 */ /* 0x000fe200000006ff */
[----:B------:R-:W-:Y:S02]  /*23f0*/  FADD.FTZ R188, R216, R233 ;  /* 0x000000e9d8bc7221 */ /* 0x000fe40000010000 */
[----:B------:R-:W-:Y:S01]  /*2400*/  FADD.FTZ R93, R93, R19 ;  /* 0x000000135d5d7221 */ /* 0x000fe20000010000 */
[-C--:B------:R-:W-:Y:S01]  /*2410*/  FFMA.FTZ R196, R15, R19.reuse, R196 ;  /* 0x000000130fc47223 */ /* 0x080fe200000100c4 */
[----:B------:R-:W-:Y:S01]  /*2420*/  FMUL.FTZ R233, R189, R19 ;  /* 0x00000013bde97220 */ /* 0x000fe20000410000 */
[----:B------:R-:W-:Y:S01]  /*2430*/  FADD.FTZ R19, R188, R246 ;  /* 0x000000f6bc137221 */ /* 0x000fe20000010000 */
[----:B------:R-:W-:-:S03]  /*2440*/  FADD.FTZ R188, R195, -UR25 ;  /* 0x80000019c3bc7e21 */ /* 0x000fc60008010000 */
[----:B------:R-:W-:Y:S01]  /*2450*/  FADD.FTZ R19, R19, R225 ;  /* 0x000000e113137221 */ /* 0x000fe20000010000 */
[----:B------:R-:W-:Y:S01]  /*2460*/  FFMA.FTZ R189, R213, R225, R187 ;  /* 0x000000e1d5bd7223 */ /* 0x000fe200000100bb */
[----:B------:R-:W-:Y:S02]  /*2470*/  SHF.L.U32 R187, R191, 0x10, RZ ;  /* 0x00000010bfbb7819 */ /* 0x000fe400000006ff */
[----:B------:R-:W-:Y:S01]  /*2480*/  FADD.FTZ R190, R19, R234 ;  /* 0x000000ea13be7221 */ /* 0x000fe20000010000 */
[----:B------:R-:W-:Y:S01]  /*2490*/  FMUL.FTZ R19, R188, UR24 ;  /* 0x00000018bc137c20 */ /* 0x000fe20008410000 */
[----:B------:R0:W-:Y:S04]  /*24a0*/  STL [R1+0x64], R223 ;  /* 0x000064df01007387 */ /* 0x0001e80000100800 */
[----:B------:R0:W-:Y:S04]  /*24b0*/  STL [R1+0x6c], R198 ;  /* 0x00006cc601007387 */ /* 0x0001e80000100800 */
[----:B------:R0:W-:Y:S01]  /*24c0*/  STL [R1+0x54], R196 ;  /* 0x000054c401007387 */ /* 0x0001e20000100800 */
[----:B------:R-:W-:Y:S01]  /*24d0*/  FFMA.FTZ R189, R10, R234, R189 ;  /* 0x000000ea0abd7223 */ /* 0x000fe200000100bd */
[----:B------:R-:W-:Y:S01]  /*24e0*/  FADD.FTZ R188, R190, R252 ;  /* 0x000000fcbebc7221 */ /* 0x000fe20000010000 */
[----:B------:R-:W-:-:S02]  /*24f0*/  SHF.L.U32 R190, R194, 0x10, RZ ;  /* 0x00000010c2be7819 */ /* 0x000fc400000006ff */
[----:B------:R-:W-:Y:S01]  /*2500*/  FFMA.FTZ R189, R208, R252, R189 ;  /* 0x000000fcd0bd7223 */ /* 0x000fe200000100bd */
[----:B------:R-:W-:Y:S01]  /*2510*/  FADD.FTZ R188, R188, R233 ;  /* 0x000000e9bcbc7221 */ /* 0x000fe20000010000 */
[----:B------:R-:W-:Y:S02]  /*2520*/  FADD.FTZ R95, R95, R187 ;  /* 0x000000bb5f5f7221 */ /* 0x000fe40000010000 */
[----:B------:R-:W-:Y:S01]  /*2530*/  FFMA.FTZ R189, R15, R233, R189 ;  /* 0x000000e90fbd7223 */ /* 0x000fe200000100bd */
[----:B------:R-:W-:-:S03]  /*2540*/  FMUL.FTZ R225, R190, R187 ;  /* 0x000000bbbee17220 */ /* 0x000fc60000410000 */
[----:B------:R-:W-:Y:S01]  /*2550*/  FFMA.FTZ R189, R202, R245, R189 ;  /* 0x000000f5cabd7223 */ /* 0x000fe200000100bd */
[----:B------:R-:W-:Y:S01]  /*2560*/  IADD3 R186, PT, PT, R186, 0x80, RZ ;  /* 0x00000080baba7810 */ /* 0x000fe20007ffe0ff */
[----:B--2---:R-:W-:-:S05]  /*2570*/  FFMA.FTZ R192, R19, R187, R192 ;  /* 0x000000bb13c07223 */ /* 0x004fca00000100c0 */
[----:B------:R0:W-:Y:S01]  /*2580*/  STL [R1+0x5c], R192 ;  /* 0x00005cc001007387 */ /* 0x0001e20000100800 */
[----:B------:R-:W-:-:S04]  /*2590*/  FADD.FTZ R187, R188, R245 ;  /* 0x000000f5bcbb7221 */ /* 0x000fc80000010000 */
[----:B------:R-:W-:Y:S01]  /*25a0*/  FADD.FTZ R216, R187, R225 ;  /* 0x000000e1bbd87221 */ /* 0x000fe20000010000 */
[----:B------:R-:W-:-:S07]  /*25b0*/  FFMA.FTZ R187, R19, R225, R189 ;  /* 0x000000e113bb7223 */ /* 0x000fce00000100bd */
.L_x_5851:
[----:B------:R-:W-:Y:S05]  /*25c0*/  BSYNC.RECONVERGENT B0 ;  /* 0x0000000000007941 */ /* 0x000fea0003800200 */
.L_x_5850:
[----:B------:R-:W-:Y:S04]  /*25d0*/  BSSY.RECONVERGENT B0, `(.L_x_5852) ;  /* 0x0000076000007945 */ /* 0x000fe80003800200 */
[----:B------:R-:W-:Y:S05]  /*25e0*/  @!P3 BRA `(.L_x_5853) ;  /* 0x0000000400d0b947 */ /* 0x000fea0003800000 */
[----:B0-----:R-:W0:Y:S01]  /*25f0*/  LDC.64 R192, c[0x0][0x3a8] ;  /* 0x0000ea00ffc07b82 */ /* 0x001e220000000a00 */
        /* <DEDUP_REMOVED lines=115> */
.L_x_5853:
[----:B------:R-:W-:Y:S05]  /*2d30*/  BSYNC.RECONVERGENT B0 ;  /* 0x0000000000007941 */ /* 0x000fea0003800200 */
.L_x_5852:
[----:B------:R-:W-:Y:S04]  /*2d40*/  BSSY.RECONVERGENT B0, `(.L_x_5854) ;  /* 0x0000066000007945 */ /* 0x000fe80003800200 */
[----:B------:R-:W-:Y:S05]  /*2d50*/  @!P2 BRA `(.L_x_5855) ;  /* 0x000000040090a947 */ /* 0x000fea0003800000 */
[----:B------:R-:W2:Y:S01]  /*2d60*/  LDC.64 R2, c[0x0][0x3a8] ;  /* 0x0000ea00ff027b82 */ /* 0x000ea20000000a00 */
[----:B------:R-:W3:Y:S04]  /*2d70*/  LDL R222, [R1+0xf0] ;  /* 0x0000f00001de7983 */ /* 0x000ee80000100800 */
[----:B------:R-:W4:Y:S03]  /*2d80*/  LDL R221, [R1+0xf4] ;  /* 0x0000f40001dd7983 */ /* 0x000f260000100800 */
[----:B------:R-:W0:Y:S01]  /*2d90*/  LDC.64 R188, c[0x0][0x428] ;  /* 0x00010a00ffbc7b82 */ /* 0x000e220000000a00 */
[----:B------:R-:W4:Y:S04]  /*2da0*/  LDL R242, [R1+0xf8] ;  /* 0x0000f80001f27983 */ /* 0x000f280000100800 */
[----:B------:R-:W4:Y:S04]  /*2db0*/  LDL R13, [R1+0xfc] ;  /* 0x0000fc00010d7983 */ /* 0x000f280000100800 */
[----:B------:R-:W4:Y:S04]  /*2dc0*/  LDL R230, [R1+0x13c] ;  /* 0x00013c0001e67983 */ /* 0x000f280000100800 */
[----:B------:R-:W4:Y:S01]  /*2dd0*/  LDL R229, [R1+0x140] ;  /* 0x0001400001e57983 */ /* 0x000f220000100800 */
[----:B--2---:R-:W-:-:S03]  /*2de0*/  IMAD.WIDE.U32 R2, R186, 0x20, R2 ;  /* 0x00000020ba027825 */ /* 0x004fc600078e0002 */
[----:B01----:R-:W2:Y:S04]  /*2df0*/  LDL R223, [R1+0x144] ;  /* 0x0001440001df7983 */ /* 0x003ea80000100800 */
[----:B------:R-:W4:Y:S01]  /*2e00*/  LDG.E.128 R196, desc[UR10][R2.64] ;  /* 0x0000000a02c47981 */ /* 0x000f22000c1e1d00 */
[----:B------:R-:W-:-:S03]  /*2e10*/  IMAD.WIDE.U32 R188, R186, 0x10, R188 ;  /* 0x00000010babc7825 */ /* 0x000fc600078e00bc */
[----:B------:R0:W2:Y:S04]  /*2e20*/  LDG.E.128 R192, desc[UR10][R2.64+0x10] ;  /* 0x0000100a02c07981 */ /* 0x0000a8000c1e1d00 */
[----:B------:R-:W2:Y:S01]  /*2e30*/  LDG.E.128 R188, desc[UR10][R188.64] ;  /* 0x0000000abcbc7981 */ /* 0x000ea2000c1e1d00 */
[----:B------:R-:W-:-:S04]  /*2e40*/  ISETP.NE.U32.AND P0, PT, RZ, UR20, PT ;  /* 0x00000014ff007c0c */ /* 0x000fc8000bf05070 */
[----:B------:R-:W-:-:S13]  /*2e50*/  ISETP.NE.AND.EX P0, PT, RZ, UR21, PT, P0 ;  /* 0x00000015ff007c0c */ /* 0x000fda000bf05300 */
[----:B0-----:R-:W0:Y:S02]  /*2e60*/  @P0 LDC.64 R2, c[0x0][0x438] ;  /* 0x00010e00ff020b82 */ /* 0x001e240000000a00 */
[----:B0-----:R-:W-:-:S05]  /*2e70*/  @P0 IMAD.WIDE.U32 R2, R186, 0x20, R2 ;  /* 0x00000020ba020825 */ /* 0x001fca00078e0002 */
[----:B------:R-:W5:Y:S04]  /*2e80*/  @P0 LDG.E.128 R160, desc[UR10][R2.64] ;  /* 0x0000000a02a00981 */ /* 0x000f68000c1e1d00 */
[----:B------:R3:W5:Y:S02]  /*2e90*/  @P0 LDG.E.128 R164, desc[UR10][R2.64+0x10] ;  /* 0x0000100a02a40981 */ /* 0x000764000c1e1d00 */
[----:B---3--:R-:W-:Y:S01]  /*2ea0*/  SHF.L.U32 R3, R222, 0x10, RZ ;  /* 0x00000010de037819 */ /* 0x008fe200000006ff */
[----:B----4-:R-:W-:-:S04]  /*2eb0*/  FADD.FTZ R2, R196, -UR25 ;  /* 0x80000019c4027e21 */ /* 0x010fc80008010000 */
[----:B------:R-:W-:Y:S01]  /*2ec0*/  FMUL.FTZ R215, R2, UR24 ;  /* 0x0000001802d77c20 */ /* 0x000fe20008410000 */
[----:B--2---:R-:W-:-:S05]  /*2ed0*/  SHF.L.U32 R2, R188, 0x10, RZ ;  /* 0x00000010bc027819 */ /* 0x004fca00000006ff */
[----:B------:R-:W-:Y:S01]  /*2ee0*/  FADD.FTZ R80, R80, R2 ;  /* 0x0000000250507221 */ /* 0x000fe20000010000 */
[-C--:B------:R-:W-:Y:S01]  /*2ef0*/  FFMA.FTZ R120, R215, R2.reuse, R120 ;  /* 0x00000002d7787223 */ /* 0x080fe20000010078 */
[----:B------:R-:W-:Y:S01]  /*2f00*/  FMUL.FTZ R222, R3, R2 ;  /* 0x0000000203de7220 */ /* 0x000fe20000410000 */
[----:B------:R-:W-:Y:S02]  /*2f10*/  SHF.L.U32 R2, R189, 0x10, RZ ;  /* 0x00000010bd027819 */ /* 0x000fe400000006ff */
[----:B------:R-:W-:Y:S01]  /*2f20*/  SHF.L.U32 R3, R221, 0x10, RZ ;  /* 0x00000010dd037819 */ /* 0x000fe200000006ff */
[----:B------:R-:W-:-:S04]  /*2f30*/  FADD.FTZ R8, R198, -UR25 ;  /* 0x80000019c6087e21 */ /* 0x000fc80008010000 */
[----:B------:R-:W-:Y:S01]  /*2f40*/  FMUL.FTZ R221, R3, R2 ;  /* 0x0000000203dd7220 */ /* 0x000fe20000410000 */
[----:B------:R-:W-:Y:S01]  /*2f50*/  FMUL.FTZ R210, R8, UR24 ;  /* 0x0000001808d27c20 */ /* 0x000fe20008410000 */
[----:B------:R-:W-:Y:S01]  /*2f60*/  STL [R1+0x1c], R222 ;  /* 0x00001cde01007387 */ /* 0x000fe20000100800 */
[----:B------:R-:W-:-:S03]  /*2f70*/  FADD.FTZ R8, R192, -UR25 ;  /* 0x80000019c0087e21 */ /* 0x000fc60008010000 */
[----:B------:R0:W-:Y:S04]  /*2f80*/  STL [R1+0x8], R221 ;  /* 0x000008dd01007387 */ /* 0x0001e80000100800 */
[----:B------:R-:W2:Y:S01]  /*2f90*/  LDL R192, [R1+0x148] ;  /* 0x0001480001c07983 */ /* 0x000ea20000100800 */
[----:B------:R-:W-:Y:S01]  /*2fa0*/  FMUL.FTZ R205, R8, UR24 ;  /* 0x0000001808cd7c20 */ /* 0x000fe20008410000 */
[----:B------:R-:W-:Y:S02]  /*2fb0*/  SHF.L.U32 R3, R190, 0x10, RZ ;  /* 0x00000010be037819 */ /* 0x000fe400000006ff */
[----:B------:R-:W-:Y:S01]  /*2fc0*/  SHF.L.U32 R8, R242, 0x10, RZ ;  /* 0x00000010f2087819 */ /* 0x000fe200000006ff */
[----:B------:R-:W-:Y:S01]  /*2fd0*/  FADD.FTZ R82, R82, R2 ;  /* 0x0000000252527221 */ /* 0x000fe20000010000 */
[----:B------:R-:W-:Y:S01]  /*2fe0*/  FFMA.FTZ R122, R210, R2, R122 ;  /* 0x00000002d27a7223 */ /* 0x000fe2000001007a */
[----:B------:R-:W-:Y:S01]  /*2ff0*/  FADD.FTZ R2, R194, -UR25 ;  /* 0x80000019c2027e21 */ /* 0x000fe20008010000 */
[----:B------:R-:W-:Y:S01]  /*3000*/  SHF.L.U32 R13, R13, 0x10, RZ ;  /* 0x000000100d0d7819 */ /* 0x000fe200000006ff */
[-C--:B------:R-:W-:Y:S01]  /*3010*/  FMUL.FTZ R250, R8, R3.reuse ;  /* 0x0000000308fa7220 */ /* 0x080fe20000410000 */
[----:B------:R-:W-:Y:S01]  /*3020*/  SHF.L.U32 R8, R191, 0x10, RZ ;  /* 0x00000010bf087819 */ /* 0x000fe200000006ff */
[----:B------:R-:W-:Y:S01]  /*3030*/  FMUL.FTZ R2, R2, UR24 ;  /* 0x0000001802027c20 */ /* 0x000fe20008410000 */
[----:B------:R-:W-:Y:S01]  /*3040*/  FADD.FTZ R76, R76, R3 ;  /* 0x000000034c4c7221 */ /* 0x000fe20000010000 */
[----:B------:R-:W-:Y:S01]  /*3050*/  FFMA.FTZ R116, R205, R3, R116 ;  /* 0x00000003cd747223 */ /* 0x000fe20000010074 */
[----:B------:R-:W-:Y:S01]  /*3060*/  PRMT R17, R188, 0x7632, R17 ;  /* 0x00007632bc117816 */ /* 0x000fe20000000011 */
[----:B------:R-:W-:Y:S01]  /*3070*/  FADD.FTZ R3, R197, -UR25 ;  /* 0x80000019c5037e21 */ /* 0x000fe20008010000 */
[----:B------:R-:W-:Y:S01]  /*3080*/  FADD.FTZ R78, R78, R8 ;  /* 0x000000084e4e7221 */ /* 0x000fe20000010000 */
[-C--:B------:R-:W-:Y:S01]  /*3090*/  FFMA.FTZ R118, R2, R8.reuse, R118 ;  /* 0x0000000802767223 */ /* 0x080fe20000010076 */
[----:B------:R-:W-:Y:S01]  /*30a0*/  FMUL.FTZ R241, R13, R8 ;  /* 0x000000080df17220 */ /* 0x000fe20000410000 */
[----:B------:R-:W-:Y:S01]  /*30b0*/  SHF.L.U32 R8, R17, 0x10, RZ ;  /* 0x0000001011087819 */ /* 0x000fe200000006ff */
[----:B------:R-:W-:Y:S01]  /*30c0*/  FMUL.FTZ R3, R3, UR24 ;  /* 0x0000001803037c20 */ /* 0x000fe20008410000 */
[----:B------:R-:W-:-:S02]  /*30d0*/  SHF.L.U32 R13, R230, 0x10, RZ ;  /* 0x00000010e60d7819 */ /* 0x000fc400000006ff */
[----:B------:R-:W-:Y:S01]  /*30e0*/  PRMT R17, R189, 0x7632, R17 ;  /* 0x00007632bd117816 */ /* 0x000fe20000000011 */
[-C--:B------:R-:W-:Y:S01]  /*30f0*/  FFMA.FTZ R121, R3, R8.reuse, R121 ;  /* 0x0000000803797223 */ /* 0x080fe20000010079 */
[----:B------:R-:W-:Y:S01]  /*3100*/  FADD.FTZ R81, R81, R8 ;  /* 0x0000000851517221 */ /* 0x000fe20000010000 */
[----:B------:R-:W-:Y:S01]  /*3110*/  FMUL.FTZ R242, R13, R8 ;  /* 0x000000080df27220 */ /* 0x000fe20000410000 */
[----:B------:R-:W-:Y:S01]  /*3120*/  FADD.FTZ R8, R199, -UR25 ;  /* 0x80000019c7087e21 */ /* 0x000fe20008010000 */
[----:B------:R-:W-:Y:S02]  /*3130*/  SHF.L.U32 R17, R17, 0x10, RZ ;  /* 0x0000001011117819 */ /* 0x000fe400000006ff */
[----:B------:R-:W-:Y:S01]  /*3140*/  SHF.L.U32 R189, R229, 0x10, RZ ;  /* 0x00000010e5bd7819 */ /* 0x000fe200000006ff */
[----:B------:R-:W-:Y:S01]  /*3150*/  FMUL.FTZ R8, R8, UR24 ;  /* 0x0000001808087c20 */ /* 0x000fe20008410000 */
[----:B------:R-:W-:Y:S01]  /*3160*/  PRMT R13, R190, 0x7632, R13 ;  /* 0x00007632be0d7816 */ /* 0x000fe2000000000d */
[----:B------:R-:W-:Y:S01]  /*3170*/  FADD.FTZ R188, R193, -UR25 ;  /* 0x80000019c1bc7e21 */ /* 0x000fe20008010000 */
[----:B------:R-:W-:Y:S01]  /*3180*/  FADD.FTZ R83, R83, R17 ;  /* 0x0000001153537221 */ /* 0x000fe20000010000 */
[-C--:B------:R-:W-:Y:S01]  /*3190*/  FFMA.FTZ R123, R8, R17.reuse, R123 ;  /* 0x00000011087b7223 */ /* 0x080fe2000001007b */
[----:B------:R-:W-:Y:S01]  /*31a0*/  FMUL.FTZ R230, R189, R17 ;  /* 0x00000011bde67220 */ /* 0x000fe20000410000 */
        /* <DEDUP_REMOVED lines=12> */
[----:B------:R-:W-:Y:S02]  /*3270*/  FADD.FTZ R188, R195, -UR25 ;  /* 0x80000019c3bc7e21 */ /* 0x000fe40008010000 */
        /* <DEDUP_REMOVED lines=8> */
[----:B------:R-:W-:Y:S02]  /*3300*/  FFMA.FTZ R189, R13, R229, R189 ;  /* 0x000000e50dbd7223 */ /* 0x000fe400000100bd */
[----:B------:R-:W-:Y:S01]  /*3310*/  FADD.FTZ R79, R79, R187 ;  /* 0x000000bb4f4f7221 */ /* 0x000fe20000010000 */
[----:B------:R-:W-:Y:S01]  /*3320*/  FFMA.FTZ R119, R17, R187, R119 ;  /* 0x000000bb11777223 */ /* 0x000fe20000010077 */
[----:B------:R-:W-:Y:S01]  /*3330*/  FFMA.FTZ R189, R2, R241, R189 ;  /* 0x000000f102bd7223 */ /* 0x000fe200000100bd */
[----:B------:R-:W-:Y:S02]  /*3340*/  IADD3 R186, PT, PT, R186, 0x80, RZ ;  /* 0x00000080baba7810 */ /* 0x000fe40007ffe0ff */
[----:B--2---:R-:W-:-:S05]  /*3350*/  SHF.L.U32 R190, R192, 0x10, RZ ;  /* 0x00000010c0be7819 */ /* 0x004fca00000006ff */
[----:B0-----:R-:W-:Y:S01]  /*3360*/  FMUL.FTZ R221, R190, R187 ;  /* 0x000000bbbedd7220 */ /* 0x001fe20000410000 */
[----:B------:R-:W-:-:S04]  /*3370*/  FADD.FTZ R187, R188, R241 ;  /* 0x000000f1bcbb7221 */ /* 0x000fc80000010000 */
[----:B------:R-:W-:Y:S01]  /*3380*/  FADD.FTZ R216, R187, R221 ;  /* 0x000000ddbbd87221 */ /* 0x000fe20000010000 */
[----:B------:R-:W-:-:S07]  /*3390*/  FFMA.FTZ R187, R17, R221, R189 ;  /* 0x000000dd11bb7223 */ /* 0x000fce00000100bd */
.L_x_5855:
[----:B------:R-:W-:Y:S05]  /*33a0*/  BSYNC.RECONVERGENT B0 ;  /* 0x0000000000007941 */ /* 0x000fea0003800200 */
.L_x_5854:
[----:B------:R-:W-:Y:S04]  /*33b0*/  BSSY.RECONVERGENT B0, `(.L_x_5856) ;  /* 0x0000065000007945 */ /* 0x000fe80003800200 */
[----:B------:R-:W-:Y:S05]  /*33c0*/  @!P1 BRA `(.L_x_5857) ;  /* 0x00000004008c9947 */ /* 0x000fea0003800000 */
[----:B01----:R-:W0:Y:S01]  /*33d0*/  LDC.64 R192, c[0x0][0x3a8] ;  /* 0x0000ea00ffc07b82 */ /* 0x003e220000000a00 */
[----:B------:R-:W2:Y:S04]  /*33e0*/  LDL R16, [R1+0xe0] ;  /* 0x0000e00001107983 */ /* 0x000ea80000100800 */
[----:B------:R-:W3:Y:S03]  /*33f0*/  LDL R220, [R1+0xe4] ;  /* 0x0000e40001dc7983 */ /* 0x000ee60000100800 */
[----:B------:R-:W1:Y:S01]  /*3400*/  LDC.64 R188, c[0x0][0x428] ;  /* 0x00010a00ffbc7b82 */ /* 0x000e620000000a00 */
[----:B------:R-:W4:Y:S04]  /*3410*/  LDL R238, [R1+0xe8] ;  /* 0x0000e80001ee7983 */ /* 0x000f280000100800 */
[----:B------:R-:W4:Y:S04]  /*3420*/  LDL R240, [R1+0xec] ;  /* 0x0000ec0001f07983 */ /* 0x000f280000100800 */
[----:B------:R-:W4:Y:S04]  /*3430*/  LDL R239, [R1+0xdc] ;  /* 0x0000dc0001ef7983 */ /* 0x000f280000100800 */
[----:B------:R-:W4:Y:S01]  /*3440*/  LDL R227, [R1+0x130] ;  /* 0x0001300001e37983 */ /* 0x000f220000100800 */
[----:B0-----:R-:W-:-:S05]  /*3450*/  IMAD.WIDE.U32 R192, R186, 0x20, R192 ;  /* 0x00000020bac07825 */ /* 0x001fca00078e00c0 */
[----:B------:R-:W3:Y:S01]  /*3460*/  LDG.E.128 R196, desc[UR10][R192.64] ;  /* 0x0000000ac0c47981 */ /* 0x000ee2000c1e1d00 */
[----:B-1----:R-:W-:-:S06]  /*3470*/  IMAD.WIDE.U32 R188, R186, 0x10, R188 ;  /* 0x00000010babc7825 */ /* 0x002fcc00078e00bc */
[----:B------:R-:W4:Y:S04]  /*3480*/  LDG.E.128 R188, desc[UR10][R188.64] ;  /* 0x0000000abcbc7981 */ /* 0x000f28000c1e1d00 */
[----:B------:R-:W4:Y:S01]  /*3490*/  LDG.E.128 R192, desc[UR10][R192.64+0x10] ;  /* 0x0000100ac0c07981 */ /* 0x000f22000c1e1d00 */
[----:B------:R-:W-:-:S04]  /*34a0*/  ISETP.NE.U32.AND P0, PT, RZ, UR20, PT ;  /* 0x00000014ff007c0c */ /* 0x000fc8000bf05070 */
[----:B------:R-:W-:-:S13]  /*34b0*/  ISETP.NE.AND.EX P0, PT, RZ, UR21, PT, P0 ;  /* 0x00000015ff007c0c */ /* 0x000fda000bf05300 */
[----:B------:R-:W0:Y:S02]  /*34c0*/  @P0 LDC.64 R222, c[0x0][0x438] ;  /* 0x00010e00ffde0b82 */ /* 0x000e240000000a00 */
[----:B0-----:R-:W-:-:S05]  /*34d0*/  @P0 IMAD.WIDE.U32 R222, R186, 0x20, R222 ;  /* 0x00000020bade0825 */ /* 0x001fca00078e00de */
[----:B------:R0:W5:Y:S04]  /*34e0*/  @P0 LDG.E.128 R168, desc[UR10][R222.64] ;  /* 0x0000000adea80981 */ /* 0x000168000c1e1d00 */
[----:B------:R0:W5:Y:S04]  /*34f0*/  @P0 LDG.E.128 R172, desc[UR10][R222.64+0x10] ;  /* 0x0000100adeac0981 */ /* 0x000168000c1e1d00 */
[----:B------:R-:W4:Y:S01]  /*3500*/  LDL R223, [R1+0x134] ;  /* 0x0001340001df7983 */ /* 0x000f220000100800 */
[----:B--2---:R-:W-:Y:S01]  /*3510*/  SHF.L.U32 R12, R16, 0x10, RZ ;  /* 0x00000010100c7819 */ /* 0x004fe200000006ff */
[----:B---3--:R-:W-:-:S04]  /*3520*/  FADD.FTZ R7, R196, -UR25 ;  /* 0x80000019c4077e21 */ /* 0x008fc80008010000 */
[----:B------:R-:W-:Y:S01]  /*3530*/  FMUL.FTZ R218, R7, UR24 ;  /* 0x0000001807da7c20 */ /* 0x000fe20008410000 */
[----:B----4-:R-:W-:-:S05]  /*3540*/  SHF.L.U32 R7, R188, 0x10, RZ ;  /* 0x00000010bc077819 */ /* 0x010fca00000006ff */
        /* <DEDUP_REMOVED lines=8> */
[----:B------:R1:W-:Y:S01]  /*35d0*/  STL [R1+0x18], R226 ;  /* 0x000018e201007387 */ /* 0x0003e20000100800 */
[----:B------:R-:W-:-:S03]  /*35e0*/  FADD.FTZ R16, R192, -UR25 ;  /* 0x80000019c0107e21 */ /* 0x000fc60008010000 */
[----:B------:R2:W-:Y:S04]  /*35f0*/  STL [R1+0x4], R220 ;  /* 0x000004dc01007387 */ /* 0x0005e80000100800 */
[----:B------:R-:W3:Y:S01]  /*3600*/  LDL R192, [R1+0x138] ;  /* 0x0001380001c07983 */ /* 0x000ee20000100800 */
[----:B------:R-:W-:Y:S01]  /*3610*/  FADD.FTZ R74, R74, R7 ;  /* 0x000000074a4a7221 */ /* 0x000fe20000010000 */
[----:B------:R-:W-:Y:S01]  /*3620*/  FFMA.FTZ R114, R212, R7, R114 ;  /* 0x00000007d4727223 */ /* 0x000fe20000010072 */
[----:B------:R-:W-:Y:S01]  /*3630*/  FMUL.FTZ R207, R16, UR24 ;  /* 0x0000001810cf7c20 */ /* 0x000fe20008410000 */
[----:B------:R-:W-:Y:S01]  /*3640*/  SHF.L.U32 R7, R190, 0x10, RZ ;  /* 0x00000010be077819 */ /* 0x000fe200000006ff */
[----:B------:R-:W-:Y:S01]  /*3650*/  FADD.FTZ R12, R194, -UR25 ;  /* 0x80000019c20c7e21 */ /* 0x000fe20008010000 */
[----:B------:R-:W-:-:S03]  /*3660*/  SHF.L.U32 R16, R238, 0x10, RZ ;  /* 0x00000010ee107819 */ /* 0x000fc600000006ff */
[----:B------:R-:W-:Y:S01]  /*3670*/  FMUL.FTZ R201, R12, UR24 ;  /* 0x000000180cc97c20 */ /* 0x000fe20008410000 */
[----:B------:R-:W-:Y:S01]  /*3680*/  FADD.FTZ R68, R68, R7 ;  /* 0x0000000744447221 */ /* 0x000fe20000010000 */
[-C--:B------:R-:W-:Y:S01]  /*3690*/  FMUL.FTZ R249, R16, R7.reuse ;  /* 0x0000000710f97220 */ /* 0x080fe20000410000 */
[----:B------:R-:W-:Y:S01]  /*36a0*/  FFMA.FTZ R108, R207, R7, R108 ;  /* 0x00000007cf6c7223 */ /* 0x000fe2000001006c */
[----:B------:R-:W-:Y:S01]  /*36b0*/  SHF.L.U32 R12, R191, 0x10, RZ ;  /* 0x00000010bf0c7819 */ /* 0x000fe200000006ff */
[----:B------:R-:W-:Y:S01]  /*36c0*/  FADD.FTZ R7, R197, -UR25 ;  /* 0x80000019c5077e21 */ /* 0x000fe20008010000 */
[----:B------:R-:W-:Y:S02]  /*36d0*/  SHF.L.U32 R16, R240, 0x10, RZ ;  /* 0x00000010f0107819 */ /* 0x000fe400000006ff */
[----:B------:R-:W-:Y:S01]  /*36e0*/  PRMT R186, R188, 0x7632, R186 ;  /* 0x00007632bcba7816 */ /* 0x000fe200000000ba */
[----:B------:R-:W-:Y:S01]  /*36f0*/  FADD.FTZ R70, R70, R12 ;  /* 0x0000000c46467221 */ /* 0x000fe20000010000 */
[-C--:B------:R-:W-:Y:S01]  /*3700*/  FFMA.FTZ R110, R201, R12.reuse, R110 ;  /* 0x0000000cc96e7223 */ /* 0x080fe2000001006e */
[----:B------:R-:W-:Y:S01]  /*3710*/  FMUL.FTZ R238, R16, R12 ;  /* 0x0000000c10ee7220 */ /* 0x000fe20000410000 */
[----:B------:R-:W-:Y:S01]  /*3720*/  FMUL.FTZ R240, R7, UR24 ;  /* 0x0000001807f07c20 */ /* 0x000fe20008410000 */
[----:B------:R-:W-:-:S02]  /*3730*/  SHF.L.U32 R12, R186, 0x10, RZ ;  /* 0x00000010ba0c7819 */ /* 0x000fc400000006ff */
[----:B------:R-:W-:Y:S02]  /*3740*/  SHF.L.U32 R7, R239, 0x10, RZ ;  /* 0x00000010ef077819 */ /* 0x000fe400000006ff */
[----:B------:R-:W-:-:S03]  /*3750*/  PRMT R16, R189, 0x7632, R16 ;  /* 0x00007632bd107816 */ /* 0x000fc60000000010 */
[-C--:B------:R-:W-:Y:S01]  /*3760*/  FMUL.FTZ R239, R7, R12.reuse ;  /* 0x0000000c07ef7220 */ /* 0x080fe20000410000 */
[----:B------:R-:W-:Y:S01]  /*3770*/  FADD.FTZ R7, R199, -UR25 ;  /* 0x80000019c7077e21 */ /* 0x000fe20008010000 */
[----:B------:R-:W-:Y:S01]  /*3780*/  SHF.L.U32 R16, R16, 0x10, RZ ;  /* 0x0000001010107819 */ /* 0x000fe200000006ff */
[----:B------:R-:W-:Y:S01]  /*3790*/  FFMA.FTZ R113, R240, R12, R113 ;  /* 0x0000000cf0717223 */ /* 0x000fe20000010071 */
[----:B------:R-:W-:Y:S01]  /*37a0*/  SHF.L.U32 R188, R227, 0x10, RZ ;  /* 0x00000010e3bc7819 */ /* 0x000fe200000006ff */
[--C-:B------:R-:W-:Y:S01]  /*37b0*/  FADD.FTZ R73, R73, R12.reuse ;  /* 0x0000000c49497221 */ /* 0x100fe20000010000 */
        /* <DEDUP_REMOVED lines=13> */
[----:B-1----:R-:W-:Y:S01]  /*3890*/  FMUL.FTZ R226, R188, R16 ;  /* 0x00000010bce27220 */ /* 0x002fe20000410000 */
        /* <DEDUP_REMOVED lines=16> */
[----:B------:R-:W-:Y:S01]  /*39a0*/  FADD.FTZ R187, R187, R238 ;  /* 0x000000eebbbb7221 */ /* 0x000fe20000010000 */
[----:B---3--:R-:W-:-:S05]  /*39b0*/  SHF.L.U32 R189, R192, 0x10, RZ ;  /* 0x00000010c0bd7819 */ /* 0x008fca00000006ff */
[----:B--2---:R-:W-:Y:S01]  /*39c0*/  FMUL.FTZ R220, R189, R186 ;  /* 0x000000babddc7220 */ /* 0x004fe20000410000 */
[----:B------:R-:W-:-:S03]  /*39d0*/  FFMA.FTZ R186, R201, R238, R188 ;  /* 0x000000eec9ba7223 */ /* 0x000fc600000100bc */
[----:B------:R-:W-:Y:S01]  /*39e0*/  FADD.FTZ R216, R187, R220 ;  /* 0x000000dcbbd87221 */ /* 0x000fe20000010000 */
[----:B0-----:R-:W-:-:S07]  /*39f0*/  FFMA.FTZ R187, R16, R220, R186 ;  /* 0x000000dc10bb7223 */ /* 0x001fce00000100ba */
.L_x_5857:
[----:B------:R-:W-:Y:S05]  /*3a00*/  BSYNC.RECONVERGENT B0 ;  /* 0x0000000000007941 */ /* 0x000fea0003800200 */
.L_x_5856:
[----:B------:R-:W2:Y:S01]  /*3a10*/  SHFL.DOWN PT, R188, R216, 0x10, 0x1f ;  /* 0x0a001f00d8bc7f89 */ /* 0x000ea200000e0000 */
[----:B------:R-:W-:Y:S03]  /*3a20*/  BSSY.RECONVERGENT B0, `(.L_x_5858) ;  /* 0x000001f000007945 */ /* 0x000fe60003800200 */
[----:B------:R-:W3:Y:S01]  /*3a30*/  SHFL.DOWN PT, R186, R187, 0x10, 0x1f ;  /* 0x0a001f00bbba7f89 */ /* 0x000ee200000e0000 */
[----:B------:R-:W4:Y:S01]  /*3a40*/  S2R R190, SR_TID.X ;  /* 0x0000000000be7919 */ /* 0x000f220000002100 */
[----:B--2---:R-:W-:Y:S01]  /*3a50*/  FADD.FTZ R188, R188, R216 ;  /* 0x000000d8bcbc7221 */ /* 0x004fe20000010000 */
[----:B---3--:R-:W-:-:S04]  /*3a60*/  FADD.FTZ R186, R186, R187 ;  /* 0x000000bbbaba7221 */ /* 0x008fc80000010000 */
[----:B------:R-:W2:Y:S04]  /*3a70*/  SHFL.DOWN PT, R189, R188, 0x8, 0x1f ;  /* 0x09001f00bcbd7f89 */ /* 0x000ea800000e0000 */
[----:B------:R-:W3:Y:S01]  /*3a80*/  SHFL.DOWN PT, R187, R186, 0x8, 0x1f ;  /* 0x09001f00babb7f89 */ /* 0x000ee200000e0000 */
[----:B----4-:R-:W-:Y:S01]  /*3a90*/  LOP3.LUT P0, RZ, R190, 0x1f, RZ, 0xc0, !PT ;  /* 0x0000001fbeff7812 */ /* 0x010fe2000780c0ff */
[----:B--2---:R-:W-:Y:S01]  /*3aa0*/  FADD.FTZ R188, R188, R189 ;  /* 0x000000bdbcbc7221 */ /* 0x004fe20000010000 */
[----:B---3--:R-:W-:-:S04]  /*3ab0*/  FADD.FTZ R187, R186, R187 ;  /* 0x000000bbbabb7221 */ /* 0x008fc80000010000 */
[----:B------:R-:W2:Y:S04]  /*3ac0*/  SHFL.DOWN PT, R189, R188, 0x4, 0x1f ;  /* 0x08801f00bcbd7f89 */ /* 0x000ea800000e0000 */
[----:B------:R-:W3:Y:S01]  /*3ad0*/  SHFL.DOWN PT, R186, R187, 0x4, 0x1f ;  /* 0x08801f00bbba7f89 */ /* 0x000ee200000e0000 */
        /* <DEDUP_REMOVED lines=9> */
[----:B---3--:R-:W-:Y:S01]  /*3b70*/  FADD.FTZ R187, R187, R189 ;  /* 0x000000bdbbbb7221 */ /* 0x008fe20000010000 */
[----:B------:R-:W-:Y:S06]  /*3b80*/  @P0 BRA `(.L_x_5859) ;  /* 0x0000000000200947 */ /* 0x000fec0003800000 */
[----:B------:R-:W2:Y:S01]  /*3b90*/  S2UR UR5, SR_CgaCtaId ;  /* 0x00000000000579c3 */ /* 0x000ea20000008800 */
[----:B------:R-:W-:Y:S01]  /*3ba0*/  UMOV UR4, 0x400 ;  /* 0x0000040000047882 */ /* 0x000fe20000000000 */
[----:B------:R-:W-:-:S04]  /*3bb0*/  SHF.R.U32.HI R188, RZ, 0x2, R190 ;  /* 0x00000002ffbc7819 */ /* 0x000fc800000116be */
[----:B------:R-:W-:Y:S01]  /*3bc0*/  LOP3.LUT R188, R188, 0x18, RZ, 0xc0, !PT ;  /* 0x00000018bcbc7812 */ /* 0x000fe200078ec0ff */
[----:B--2---:R-:W-:-:S04]  /*3bd0*/  ULEA UR4, UR5, UR4, 0x18 ;  /* 0x0000000405047291 */ /* 0x004fc8000f8ec0ff */
[----:B------:R-:W-:Y:S02]  /*3be0*/  UIADD3 UR5, UPT, UPT, UR4, 0x5020, URZ ;  /* 0x0000502004057890 */ /* 0x000fe4000fffe0ff */
[----:B------:R-:W-:-:S09]  /*3bf0*/  @!UP2 UIADD3 UR5, UPT, UPT, UR4, 0x5000, URZ ;  /* 0x000050000405a890 */ /* 0x000fd2000fffe0ff */
[----:B------:R2:W-:Y:S03]  /*3c00*/  STS.64 [R188+UR5], R186 ;  /* 0x000000babc007988 */ /* 0x0005e60008000a05 */
.L_x_5859:
[----:B------:R-:W-:Y:S05]  /*3c10*/  BSYNC.RECONVERGENT B0 ;  /* 0x0000000000007941 */ /* 0x000fea0003800200 */
.L_x_5858:
[----:B------:R-:W3:Y:S08]  /*3c20*/  S2UR UR5, SR_CgaCtaId ;  /* 0x00000000000579c3 */ /* 0x000ef00000008800 */
[----:B------:R-:W-:Y:S06]  /*3c30*/  BAR.SYNC.DEFER_BLOCKING 0x0 ;  /* 0x0000000000007b1d */ /* 0x000fec0000010000 */
[----:B------:R-:W-:Y:S01]  /*3c40*/  UMOV UR4, 0x400 ;  /* 0x0000040000047882 */ /* 0x000fe20000000000 */
[----:B------:R-:W-:Y:S01]  /*3c50*/  BSSY.RECONVERGENT B0, `(.L_x_5860) ;  /* 0x0000166000007945 */ /* 0x000fe20003800200 */
[----:B---3--:R-:W-:-:S04]  /*3c60*/  ULEA UR4, UR5, UR4, 0x18 ;  /* 0x0000000405047291 */ /* 0x008fc8000f8ec0ff */
[----:B------:R-:W-:Y:S02]  /*3c70*/  UIADD3 UR5, UPT, UPT, UR4, 0x5020, URZ ;  /* 0x0000502004057890 */ /* 0x000fe4000fffe0ff */
[----:B------:R-:W-:-:S09]  /*3c80*/  @!UP2 UIADD3 UR5, UPT, UPT, UR4, 0x5000, URZ ;  /* 0x000050000405a890 */ /* 0x000fd2000fffe0ff */
[----:B--2---:R-:W2:Y:S01]  /*3c90*/  LDS.128 R188, [UR5] ;  /* 0x00000005ffbc7984 */ /* 0x004ea20008000c00 */
[----:B------:R-:W-:Y:S02]  /*3ca0*/  UIADD3 UR5, UPT, UPT, UR4, 0x5030, URZ ;  /* 0x0000503004057890 */ /* 0x000fe4000fffe0ff */
[----:B------:R-:W-:Y:S01]  /*3cb0*/  @!UP2 UIADD3 UR5, UPT, UPT, UR4, 0x5010, URZ ;  /* 0x000050100405a890 */ /* 0x000fe2000fffe0ff */
[----:B--2---:R-:W-:Y:S01]  /*3cc0*/  FADD.FTZ R186, RZ, R188 ;  /* 0x000000bcffba7221 */ /* 0x004fe20000010000 */
[----:B------:R-:W-:-:S03]  /*3cd0*/  FADD.FTZ R187, RZ, R189 ;  /* 0x000000bdffbb7221 */ /* 0x000fc60000010000 */
[----:B------:R-:W-:Y:S01]  /*3ce0*/  FADD.FTZ R186, R190, R186 ;  /* 0x000000babeba7221 */ /* 0x000fe20000010000 */
[----:B------:R-:W-:-:S03]  /*3cf0*/  FADD.FTZ R187, R191, R187 ;  /* 0x000000bbbfbb7221 */ /* 0x000fc60000010000 */
[----:B------:R-:W2:Y:S02]  /*3d00*/  LDS.128 R188, [UR5] ;  /* 0x00000005ffbc7984 */ /* 0x000ea40008000c00 */
[----:B--2---:R-:W-:Y:S01]  /*3d10*/  FADD.FTZ R187, R187, R189 ;  /* 0x000000bdbbbb7221 */ /* 0x004fe20000010000 */
[----:B------:R-:W-:-:S03]  /*3d20*/  FADD.FTZ R186, R186, R188 ;  /* 0x000000bcbaba7221 */ /* 0x000fc60000010000 */
[----:B------:R-:W-:Y:S01]  /*3d30*/  FADD.FTZ R187, R191, R187 ;  /* 0x000000bbbfbb7221 */ /* 0x000fe20000010000 */
[----:B------:R-:W-:-:S03]  /*3d40*/  FADD.FTZ R186, R190, R186 ;  /* 0x000000babeba7221 */ /* 0x000fc60000010000 */
[----:B------:R-:W-:Y:S01]  /*3d50*/  FMUL.FTZ R187, R187, UR19 ;  /* 0x00000013bbbb7c20 */ /* 0x000fe20008410000 */
[----:B------:R-:W-:-:S04]  /*3d60*/  FMUL.FTZ R186, R186, UR19 ;  /* 0x00000013baba7c20 */ /* 0x000fc80008410000 */
[----:B------:R-:W-:Y:S02]  /*3d70*/  R2UR UR17, R187 ;  /* 0x00000000bb1172ca */ /* 0x000fe400000e0000 */
[----:B01----:R-:W-:Y:S01]  /*3d80*/  FSEL R192, R186, RZ, !P6 ;  /* 0x000000ffbac07208 */ /* 0x003fe20007000000 */
[----:B------:R-:W-:-:S12]  /*3d90*/  @!P5 BRA `(.L_x_5861) ;  /* 0x000000140044d947 */ /* 0x000fd80003800000 */
[----:B------:R-:W0:Y:S02]  /*3da0*/  LDC.64 R186, c[0x0][0x390] ;  /* 0x0000e400ffba7b82 */ /* 0x000e240000000a00 */
[----:B0-----:R-:W-:-:S05]  /*3db0*/  IMAD.WIDE.U32 R186, R0, 0x10, R186 ;  /* 0x0000001000ba7825 */ /* 0x001fca00078e00ba */
[----:B------:R0:W5:Y:S01]  /*3dc0*/  LDG.E.128 R188, desc[UR10][R186.64] ;  /* 0x0000000ababc7981 */ /* 0x000162000c1e1d00 */
[----:B------:R-:W-:-:S04]  /*3dd0*/  UISETP.NE.U32.AND UP1, UPT, UR20, URZ, UPT ;  /* 0x000000ff1400728c */ /* 0x000fc8000bf25070 */
[----:B------:R-:W-:-:S09]  /*3de0*/  UISETP.NE.AND.EX UP1, UPT, UR21, URZ, UPT, UP1 ;  /* 0x000000ff1500728c */ /* 0x000fd2000bf25310 */
[----:B0-----:R-:W-:Y:S05]  /*3df0*/  BRA.U UP1, `(.L_x_5862) ;  /* 0x00000009017c7547 */ /* 0x001fea000b800000 */
[----:B------:R-:W2:Y:S04]  /*3e00*/  LDL R194, [R1] ;  /* 0x0000000001c27983 */ /* 0x000ea80000100800 */
[----:B------:R-:W3:Y:S04]  /*3e10*/  LDL R193, [R1+0x14] ;  /* 0x0000140001c17983 */ /* 0x000ee80000100800 */
[----:B------:R0:W5:Y:S04]  /*3e20*/  LDL R199, [R1+0xd8] ;  /* 0x0000d80001c77983 */ /* 0x0001680000100800 */
[----:B------:R0:W5:Y:S04]  /*3e30*/  LDL R197, [R1+0xd4] ;  /* 0x0000d40001c57983 */ /* 0x0001680000100800 */
[----:B------:R0:W5:Y:S01]  /*3e40*/  LDL R195, [R1+0xd0] ;  /* 0x0000d00001c37983 */ /* 0x0001620000100800 */
[----:B------:R-:W-:Y:S01]  /*3e50*/  UMOV UR4, UR8 ;  /* 0x0000000800047c82 */ /* 0x000fe20008000000 */
[----:B--2---:R-:W-:-:S02]  /*3e60*/  MOV R198, R194 ;  /* 0x000000c200c67202 */ /* 0x004fc40000000f00 */
[----:B------:R0:W5:Y:S01]  /*3e70*/  LDL R194, [R1+0xcc] ;  /* 0x0000cc0001c27983 */ /* 0x0001620000100800 */
[----:B------:R-:W-:Y:S01]  /*3e80*/  UISETP.NE.U32.AND UP1, UPT, UR4, URZ, UPT ;  /* 0x000000ff0400728c */ /* 0x000fe2000bf25070 */
[----:B---3--:R-:W-:Y:S01]  /*3e90*/  MOV R196, R193 ;  /* 0x000000c100c47202 */ /* 0x008fe20000000f00 */
[----:B------:R-:W-:Y:S02]  /*3ea0*/  UMOV UR5, UR9 ;  /* 0x0000000900057c82 */ /* 0x000fe40008000000 */
[----:B------:R-:W-:-:S09]  /*3eb0*/  UISETP.NE.AND.EX UP1, UPT, UR5, URZ, UPT, UP1 ;  /* 0x000000ff0500728c */ /* 0x000fd2000bf25310 */
[----:B0-----:R-:W-:Y:S05]  /*3ec0*/  BRA.U UP1, `(.L_x_5863) ;  /* 0x0000000501247547 */ /* 0x001fea000b800000 */
[----:B------:R-:W-:-:S04]  /*3ed0*/  FFMA.FTZ R186, R203, UR17, R192 ;  /* 0x00000011cbba7c23 */ /* 0x000fc800080100c0 */
[----:B------:R-:W-:-:S04]  /*3ee0*/  FADD.FTZ R186, R247, -R186 ;  /* 0x800000baf7ba7221 */ /* 0x000fc80000010000 */
[----:B------:R-:W-:-:S04]  /*3ef0*/  FMUL.FTZ R186, R186, UR24 ;  /* 0x00000018baba7c20 */ /* 0x000fc80008410000 */
[----:B------:R-:W-:Y:S01]  /*3f00*/  FMUL.FTZ R187, R186, UR16 ;  /* 0x00000010babb7c20 */ /* 0x000fe20008410000 */
[C---:B-----5:R-:W-:Y:S02]  /*3f10*/  SHF.L.U32 R186, R191.reuse, 0x10, RZ ;  /* 0x00000010bfba7819 */ /* 0x060fe400000006ff */
        /* <DEDUP_REMOVED lines=68> */
.L_x_5863:
[----:B------:R-:W-:Y:S01]  /*4360*/  FFMA.FTZ R176, R203, UR17, R192 ;  /* 0x00000011cbb07c23 */ /* 0x000fe200080100c0 */
[----:B-----5:R-:W-:Y:S02]  /*4370*/  SHF.L.U32 R179, R191, 0x10, RZ ;  /* 0x00000010bfb37819 */ /* 0x020fe400000006ff */
[----:B------:R-:W-:Y:S01]  /*4380*/  PRMT R181, R190, 0x7632, R181 ;  /* 0x00007632beb57816 */ /* 0x000fe200000000b5 */
[----:B------:R-:W-:-:S03]  /*4390*/  FADD.FTZ R176, R247, -R176 ;  /* 0x800000b0f7b07221 */ /* 0x000fc60000010000 */
[----:B------:R-:W-:Y:S01]  /*43a0*/  SHF.L.U32 R181, R181, 0x10, RZ ;  /* 0x00000010b5b57819 */ /* 0x000fe200000006ff */
[----:B------:R-:W-:Y:S01]  /*43b0*/  FMUL.FTZ R178, R176, UR24 ;  /* 0x00000018b0b27c20 */ /* 0x000fe20008410000 */
[----:B------:R-:W-:-:S03]  /*43c0*/  SHF.L.U32 R176, R143, 0x10, RZ ;  /* 0x000000108fb07819 */ /* 0x000fc600000006ff */
[----:B------:R-:W-:-:S04]  /*43d0*/  FMUL.FTZ R177, R178, UR16 ;  /* 0x00000010b2b17c20 */ /* 0x000fc80008410000 */
[----:B------:R-:W-:Y:S01]  /*43e0*/  FFMA.FTZ R186, R177, R179, R62 ;  /* 0x000000b3b1ba7223 */ /* 0x000fe2000001003e */
[----:B------:R-:W-:Y:S01]  /*43f0*/  FFMA.FTZ R179, R185, UR17, R192 ;  /* 0x00000011b9b37c23 */ /* 0x000fe200080100c0 */
[----:B------:R-:W-:Y:S01]  /*4400*/  FMUL.FTZ R62, R177, R176 ;  /* 0x000000b0b13e7220 */ /* 0x000fe20000410000 */
[----:B------:R-:W-:Y:S02]  /*4410*/  PRMT R176, R191, 0x7632, R176 ;  /* 0x00007632bfb07816 */ /* 0x000fe400000000b0 */
[----:B------:R-:W-:Y:S02]  /*4420*/  FADD.FTZ R179, R228, -R179 ;  /* 0x800000b3e4b37221 */ /* 0x000fe40000010000 */
[----:B------:R-:W-:Y:S02]  /*4430*/  SHF.L.U32 R180, R176, 0x10, RZ ;  /* 0x00000010b0b47819 */ /* 0x000fe400000006ff */
[----:B------:R-:W-:Y:S01]  /*4440*/  FMUL.FTZ R179, R179, UR24 ;  /* 0x00000018b3b37c20 */ /* 0x000fe20008410000 */
[----:B------:R-:W-:-:S03]  /*4450*/  SHF.L.U32 R176, R199, 0x10, RZ ;  /* 0x00000010c7b07819 */ /* 0x000fc600000006ff */
[----:B------:R-:W-:-:S04]  /*4460*/  FMUL.FTZ R177, R179, UR16 ;  /* 0x00000010b3b17c20 */ /* 0x000fc80008410000 */
[C---:B------:R-:W-:Y:S01]  /*4470*/  FFMA.FTZ R187, R177.reuse, R180, R63 ;  /* 0x000000b4b1bb7223 */ /* 0x040fe2000001003f */
        /* <DEDUP_REMOVED lines=8> */
[C---:B------:R-:W-:Y:S01]  /*4500*/  FFMA.FTZ R191, R177.reuse, R180, R60 ;  /* 0x000000b4b1bf7223 */ /* 0x040fe2000001003c */
[----:B------:R-:W-:Y:S01]  /*4510*/  FFMA.FTZ R60, R184, UR17, R192 ;  /* 0x00000011b83c7c23 */ /* 0x000fe200080100c0 */
[----:B------:R-:W-:-:S03]  /*4520*/  FMUL.FTZ R62, R177, R62 ;  /* 0x0000003eb13e7220 */ /* 0x000fc60000410000 */
[----:B------:R-:W-:-:S04]  /*4530*/  FADD.FTZ R60, R235, -R60 ;  /* 0x8000003ceb3c7221 */ /* 0x000fc80000010000 */
[----:B------:R-:W-:Y:S01]  /*4540*/  FMUL.FTZ R177, R60, UR24 ;  /* 0x000000183cb17c20 */ /* 0x000fe20008410000 */
[----:B------:R-:W-:-:S03]  /*4550*/  SHF.L.U32 R60, R197, 0x10, RZ ;  /* 0x00000010c53c7819 */ /* 0x000fc600000006ff */
[----:B------:R-:W-:-:S04]  /*4560*/  FMUL.FTZ R180, R177, UR16 ;  /* 0x00000010b1b47c20 */ /* 0x000fc80008410000 */
[C---:B------:R-:W-:Y:S01]  /*4570*/  FFMA.FTZ R190, R180.reuse, R181, R61 ;  /* 0x000000b5b4be7223 */ /* 0x040fe2000001003d */
[----:B------:R-:W-:Y:S01]  /*4580*/  FMUL.FTZ R61, R180, R60 ;  /* 0x0000003cb43d7220 */ /* 0x000fe20000410000 */
[----:B------:R-:W-:Y:S01]  /*4590*/  FFMA.FTZ R60, R214, UR17, R192 ;  /* 0x00000011d63c7c23 */ /* 0x000fe200080100c0 */
[----:B------:R-:W-:Y:S02]  /*45a0*/  PRMT R180, R189, 0x7632, R180 ;  /* 0x00007632bdb47816 */ /* 0x000fe400000000b4 */
[----:B------:R-:W-:Y:S01]  /*45b0*/  SHF.L.U32 R181, R188, 0x10, RZ ;  /* 0x00000010bcb57819 */ /* 0x000fe200000006ff */
[----:B------:R-:W-:Y:S01]  /*45c0*/  FADD.FTZ R60, R196, -R60 ;  /* 0x8000003cc43c7221 */ /* 0x000fe20000010000 */
[----:B------:R-:W-:Y:S02]  /*45d0*/  F2FP.BF16.F32.PACK_AB R62, R61, R62 ;  /* 0x0000003e3d3e723e */ /* 0x000fe400000010ff */
[----:B------:R-:W-:Y:S01]  /*45e0*/  SHF.L.U32 R61, R189, 0x10, RZ ;  /* 0x00000010bd3d7819 */ /* 0x000fe200000006ff */
[----:B------:R-:W-:Y:S01]  /*45f0*/  FMUL.FTZ R182, R60, UR24 ;  /* 0x000000183cb67c20 */ /* 0x000fe20008410000 */
[----:B------:R-:W-:-:S02]  /*4600*/  SHF.L.U32 R180, R180, 0x10, RZ ;  /* 0x00000010b4b47819 */ /* 0x000fc400000006ff */
[----:B------:R-:W-:Y:S01]  /*4610*/  PRMT R188, R188, 0x7632, R188 ;  /* 0x00007632bcbc7816 */ /* 0x000fe200000000bc */
[----:B------:R-:W-:-:S03]  /*4620*/  FMUL.FTZ R60, R182, UR16 ;  /* 0x00000010b63c7c20 */ /* 0x000fc60008410000 */
[----:B------:R-:W-:Y:S01]  /*4630*/  SHF.L.U32 R188, R188, 0x10, RZ ;  /* 0x00000010bcbc7819 */ /* 0x000fe200000006ff */
[----:B------:R-:W-:Y:S01]  /*4640*/  FFMA.FTZ R66, R60, R61, R66 ;  /* 0x0000003d3c427223 */ /* 0x000fe20000010042 */
[----:B------:R-:W-:-:S04]  /*4650*/  FFMA.FTZ R61, R11, UR17, R192 ;  /* 0x000000110b3d7c23 */ /* 0x000fc800080100c0 */
[----:B------:R-:W-:Y:S01]  /*4660*/  FADD.FTZ R183, R236, -R61 ;  /* 0x8000003decb77221 */ /* 0x000fe20000010000 */
[----:B------:R-:W-:-:S03]  /*4670*/  SHF.L.U32 R61, R141, 0x10, RZ ;  /* 0x000000108d3d7819 */ /* 0x000fc600000006ff */
[----:B------:R-:W-:Y:S02]  /*4680*/  FMUL.FTZ R183, R183, UR24 ;  /* 0x00000018b7b77c20 */ /* 0x000fe40008410000 */
[----:B------:R-:W-:Y:S02]  /*4690*/  FMUL.FTZ R61, R60, R61 ;  /* 0x0000003d3c3d7220 */ /* 0x000fe40000410000 */
        /* <DEDUP_REMOVED lines=21> */
.L_x_5862:
[----:B------:R0:W5:Y:S04]  /*47f0*/  LDL R199, [R1+0xd8] ;  /* 0x0000d80001c77983 */ /* 0x0001680000100800 */
[----:B------:R0:W5:Y:S04]  /*4800*/  LDL R198, [R1] ;  /* 0x0000000001c67983 */ /* 0x0001680000100800 */
[----:B------:R0:W5:Y:S04]  /*4810*/  LDL R194, [R1+0xcc] ;  /* 0x0000cc0001c27983 */ /* 0x0001680000100800 */
[----:B------:R0:W5:Y:S04]  /*4820*/  LDL R195, [R1+0xd0] ;  /* 0x0000d00001c37983 */ /* 0x0001680000100800 */
[----:B------:R0:W5:Y:S04]  /*4830*/  LDL R196, [R1+0x14] ;  /* 0x0000140001c47983 */ /* 0x0001680000100800 */
[----:B------:R0:W5:Y:S01]  /*4840*/  LDL R197, [R1+0xd4] ;  /* 0x0000d40001c57983 */ /* 0x0001620000100800 */
[----:B------:R-:W-:Y:S01]  /*4850*/  UMOV UR4, UR8 ;  /* 0x0000000800047c82 */ /* 0x000fe20008000000 */
[----:B------:R-:W-:Y:S01]  /*4860*/  UMOV UR5, UR9 ;  /* 0x0000000900057c82 */ /* 0x000fe20008000000 */
[----:B------:R-:W-:-:S04]  /*4870*/  UISETP.NE.U32.AND UP1, UPT, UR4, URZ, UPT ;  /* 0x000000ff0400728c */ /* 0x000fc8000bf25070 */
[----:B------:R-:W-:-:S09]  /*4880*/  UISETP.NE.AND.EX UP1, UPT, UR5, URZ, UPT, UP1 ;  /* 0x000000ff0500728c */ /* 0x000fd2000bf25310 */
[----:B0-----:R-:W-:Y:S05]  /*4890*/  BRA.U UP1, `(.L_x_5865) ;  /* 0x0000000501247547 */ /* 0x001fea000b800000 */
[----:B------:R-:W-:-:S04]  /*48a0*/  FFMA.FTZ R186, R203, UR17, R192 ;  /* 0x00000011cbba7c23 */ /* 0x000fc800080100c0 */
[----:B------:R-:W-:-:S04]  /*48b0*/  FADD.FTZ R186, R247, -R186 ;  /* 0x800000baf7ba7221 */ /* 0x000fc80000010000 */
[----:B-----5:R-:W-:-:S04]  /*48c0*/  FFMA.FTZ R186, R186, UR24, R22 ;  /* 0x00000018baba7c23 */ /* 0x020fc80008010016 */
        /* <DEDUP_REMOVED lines=9> */
[----:B------:R-:W-:-:S04]  /*4960*/  FFMA.FTZ R187, R187, UR24, R23 ;  /* 0x00000018bbbb7c23 */ /* 0x000fc80008010017 */
        /* <DEDUP_REMOVED lines=13> */
[----:B------:R-:W-:-:S05]  /*4a40*/  SHF.L.U32 R60, R142, 0x10, RZ ;  /* 0x000000108e3c7819 */ /* 0x000fca00000006ff */
        /* <DEDUP_REMOVED lines=8> */
[----:B------:R-:W-:-:S04]  /*4ad0*/  FFMA.FTZ R60, R214, UR17, R192 ;  /* 0x00000011d63c7c23 */ /* 0x000fc800080100c0 */
[----:B------:R-:W-:Y:S01]  /*4ae0*/  FADD.FTZ R60, R196, -R60 ;  /* 0x8000003cc43c7221 */ /* 0x000fe20000010000 */
[----:B------:R-:W-:-:S03]  /*4af0*/  F2FP.BF16.F32.PACK_AB R62, R61, R62 ;  /* 0x0000003e3d3e723e */ /* 0x000fc600000010ff */
[----:B------:R-:W-:-:S04]  /*4b00*/  FFMA.FTZ R60, R60, UR24, R26 ;  /* 0x000000183c3c7c23 */ /* 0x000fc8000801001a */
        /* <DEDUP_REMOVED lines=31> */
[----:B------:R-:W-:-:S05]  /*4d00*/  FMUL.FTZ R65, R65, R64 ;  /* 0x0000004041417220 */ /* 0x000fca0000410000 */
[----:B------:R-:W-:Y:S01]  /*4d10*/  F2FP.BF16.F32.PACK_AB R60, R65, R60 ;  /* 0x0000003c413c723e */ /* 0x000fe200000010ff */
[----:B------:R-:W-:Y:S06]  /*4d20*/  BRA `(.L_x_5864) ;  /* 0x0000000400207947 */ /* 0x000fec0003800000 */
.L_x_5865:
[----:B------:R-:W-:Y:S01]  /*4d30*/  FFMA.FTZ R176, R203, UR17, R192 ;  /* 0x00000011cbb07c23 */ /* 0x000fe200080100c0 */
[----:B-----5:R-:W-:Y:S02]  /*4d40*/  SHF.L.U32 R179, R191, 0x10, RZ ;  /* 0x00000010bfb37819 */ /* 0x020fe400000006ff */
[----:B------:R-:W-:Y:S01]  /*4d50*/  PRMT R181, R190, 0x7632, R181 ;  /* 0x00007632beb57816 */ /* 0x000fe200000000b5 */
[----:B------:R-:W-:-:S03]  /*4d60*/  FADD.FTZ R176, R247, -R176 ;  /* 0x800000b0f7b07221 */ /* 0x000fc60000010000 */
[----:B------:R-:W-:Y:S01]  /*4d70*/  SHF.L.U32 R181, R181, 0x10, RZ ;  /* 0x00000010b5b57819 */ /* 0x000fe200000006ff */
[----:B------:R-:W-:Y:S01]  /*4d80*/  FFMA.FTZ R178, R176, UR24, R22 ;  /* 0x00000018b0b27c23 */ /* 0x000fe20008010016 */
[----:B------:R-:W-:-:S03]  /*4d90*/  SHF.L.U32 R176, R143, 0x10, RZ ;  /* 0x000000108fb07819 */ /* 0x000fc600000006ff */
[----:B------:R-:W-:-:S04]  /*4da0*/  FMUL.FTZ R177, R178, UR16 ;  /* 0x00000010b2b17c20 */ /* 0x000fc80008410000 */
[-C--:B------:R-:W-:Y:S01]  /*4db0*/  FFMA.FTZ R186, R179, R177.reuse, R62 ;  /* 0x000000b1b3ba7223 */ /* 0x080fe2000001003e */
[----:B------:R-:W-:Y:S01]  /*4dc0*/  FFMA.FTZ R179, R185, UR17, R192 ;  /* 0x00000011b9b37c23 */ /* 0x000fe200080100c0 */
[----:B------:R-:W-:Y:S01]  /*4dd0*/  FMUL.FTZ R62, R176, R177 ;  /* 0x000000b1b03e7220 */ /* 0x000fe20000410000 */
[----:B------:R-:W-:Y:S02]  /*4de0*/  PRMT R176, R191, 0x7632, R176 ;  /* 0x00007632bfb07816 */ /* 0x000fe400000000b0 */
[----:B------:R-:W-:Y:S02]  /*4df0*/  FADD.FTZ R179, R228, -R179 ;  /* 0x800000b3e4b37221 */ /* 0x000fe40000010000 */
[----:B------:R-:W-:Y:S02]  /*4e00*/  SHF.L.U32 R180, R176, 0x10, RZ ;  /* 0x00000010b0b47819 */ /* 0x000fe400000006ff */
[----:B------:R-:W-:Y:S01]  /*4e10*/  FFMA.FTZ R179, R179, UR24, R23 ;  /* 0x00000018b3b37c23 */ /* 0x000fe20008010017 */
[----:B------:R-:W-:-:S03]  /*4e20*/  SHF.L.U32 R176, R199, 0x10, RZ ;  /* 0x00000010c7b07819 */ /* 0x000fc600000006ff */
[----:B------:R-:W-:-:S04]  /*4e30*/  FMUL.FTZ R177, R179, UR16 ;  /* 0x00000010b3b17c20 */ /* 0x000fc80008410000 */
[-C--:B------:R-:W-:Y:S01]  /*4e40*/  FFMA.FTZ R187, R180, R177.reuse, R63 ;  /* 0x000000b1b4bb7223 */ /* 0x080fe2000001003f */
[----:B------:R-:W-:Y:S01]  /*4e50*/  FMUL.FTZ R63, R176, R177 ;  /* 0x000000b1b03f7220 */ /* 0x000fe20000410000 */
[----:B------:R-:W-:Y:S01]  /*4e60*/  FFMA.FTZ R176, R209, UR17, R192 ;  /* 0x00000011d1b07c23 */ /* 0x000fe200080100c0 */
[----:B------:R-:W-:-:S03]  /*4e70*/  SHF.L.U32 R180, R190, 0x10, RZ ;  /* 0x00000010beb47819 */ /* 0x000fc600000006ff */
[----:B------:R-:W-:Y:S01]  /*4e80*/  FADD.FTZ R176, R198, -R176 ;  /* 0x800000b0c6b07221 */ /* 0x000fe20000010000 */
[----:B------:R-:W-:Y:S02]  /*4e90*/  F2FP.BF16.F32.PACK_AB R63, R63, R62 ;  /* 0x0000003e3f3f723e */ /* 0x000fe400000010ff */
[----:B------:R-:W-:Y:S01]  /*4ea0*/  SHF.L.U32 R62, R142, 0x10, RZ ;  /* 0x000000108e3e7819 */ /* 0x000fe200000006ff */
[----:B------:R-:W-:-:S04]  /*4eb0*/  FFMA.FTZ R176, R176, UR24, R20 ;  /* 0x00000018b0b07c23 */ /* 0x000fc80008010014 */
[----:B------:R-:W-:-:S04]  /*4ec0*/  FMUL.FTZ R177, R176, UR16 ;  /* 0x00000010b0b17c20 */ /* 0x000fc80008410000 */
[-C--:B------:R-:W-:Y:S01]  /*4ed0*/  FFMA.FTZ R191, R180, R177.reuse, R60 ;  /* 0x000000b1b4bf7223 */ /* 0x080fe2000001003c */
[----:B------:R-:W-:Y:S01]  /*4ee0*/  FFMA.FTZ R60, R184, UR17, R192 ;  /* 0x00000011b83c7c23 */ /* 0x000fe200080100c0 */
[----:B------:R-:W-:-:S03]  /*4ef0*/  FMUL.FTZ R62, R62, R177 ;  /* 0x000000b13e3e7220 */ /* 0x000fc60000410000 */
[----:B------:R-:W-:-:S04]  /*4f00*/  FADD.FTZ R60, R235, -R60 ;  /* 0x8000003ceb3c7221 */ /* 0x000fc80000010000 */
[----:B------:R-:W-:Y:S01]  /*4f10*/  FFMA.FTZ R177, R60, UR24, R21 ;  /* 0x000000183cb17c23 */ /* 0x000fe20008010015 */
[----:B------:R-:W-:-:S03]  /*4f20*/  SHF.L.U32 R60, R197, 0x10, RZ ;  /* 0x00000010c53c7819 */ /* 0x000fc600000006ff */
[----:B------:R-:W-:-:S04]  /*4f30*/  FMUL.FTZ R180, R177, UR16 ;  /* 0x00000010b1b47c20 */ /* 0x000fc80008410000 */
[-C--:B------:R-:W-:Y:S01]  /*4f40*/  FFMA.FTZ R190, R181, R180.reuse, R61 ;  /* 0x000000b4b5be7223 */ /* 0x080fe2000001003d */
[----:B------:R-:W-:Y:S01]  /*4f50*/  FMUL.FTZ R61, R60, R180 ;  /* 0x000000b43c3d7220 */ /* 0x000fe20000410000 */
[----:B------:R-:W-:Y:S01]  /*4f60*/  FFMA.FTZ R60, R214, UR17, R192 ;  /* 0x00000011d63c7c23 */ /* 0x000fe200080100c0 */
[----:B------:R-:W-:Y:S02]  /*4f70*/  PRMT R180, R189, 0x7632, R180 ;  /* 0x00007632bdb47816 */ /* 0x000fe400000000b4 */
[----:B------:R-:W-:Y:S01]  /*4f80*/  SHF.L.U32 R181, R188, 0x10, RZ ;  /* 0x00000010bcb57819 */ /* 0x000fe200000006ff */
[----:B------:R-:W-:Y:S01]  /*4f90*/  FADD.FTZ R60, R196, -R60 ;  /* 0x8000003cc43c7221 */ /* 0x000fe20000010000 */
[----:B------:R-:W-:Y:S02]  /*4fa0*/  F2FP.BF16.F32.PACK_AB R62, R61, R62 ;  /* 0x0000003e3d3e723e */ /* 0x000fe400000010ff */
[----:B------:R-:W-:Y:S01]  /*4fb0*/  SHF.L.U32 R61, R189, 0x10, RZ ;  /* 0x00000010bd3d7819 */ /* 0x000fe200000006ff */
[----:B------:R-:W-:Y:S01]  /*4fc0*/  FFMA.FTZ R182, R60, UR24, R26 ;  /* 0x000000183cb67c23 */ /* 0x000fe2000801001a */
        /* <DEDUP_REMOVED lines=8> */
[----:B------:R-:W-:Y:S02]  /*5050*/  FFMA.FTZ R183, R183, UR24, R27 ;  /* 0x00000018b7b77c23 */ /* 0x000fe4000801001b */
        /* <DEDUP_REMOVED lines=20> */
[----:B------:R-:W-:-:S07]  /*51a0*/  F2FP.BF16.F32.PACK_AB R60, R65, R60 ;  /* 0x0000003c413c723e */ /* 0x000fce00000010ff */
.L_x_5864:
[----:B------:R-:W-:-:S04]  /*51b0*/  ISETP.NE.U32.AND P0, PT, RZ, UR4, PT ;  /* 0x00000004ff007c0c */ /* 0x000fc8000bf05070 */
[----:B------:R-:W-:-:S13]  /*51c0*/  ISETP.NE.AND.EX P0, PT, RZ, UR5, PT, P0 ;  /* 0x00000005ff007c0c */ /* 0x000fda000bf05300 */
[----:B------:R-:W0:Y:S02]  /*51d0*/  @P0 LDC.64 R64, c[0x0][0x478] ;  /* 0x00011e00ff400b82 */ /* 0x000e240000000a00 */
[----:B0-----:R-:W-:-:S05]  /*51e0*/  @P0 IMAD.WIDE.U32 R64, R0, 0x20, R64 ;  /* 0x0000002000400825 */ /* 0x001fca00078e0040 */
[----:B------:R-:W-:Y:S04]  /*51f0*/  @P0 STG.E.128 desc[UR10][R64.64], R180 ;  /* 0x000000b440000986 */ /* 0x000fe8000c101d0a */
        /* <DEDUP_REMOVED lines=11> */
.L_x_5861:
[----:B------:R-:W-:Y:S05]  /*52b0*/  BSYNC.RECONVERGENT B0 ;  /* 0x0000000000007941 */ /* 0x000fea0003800200 */
.L_x_5860:
[----:B------:R-:W-:Y:S04]  /*52c0*/  BSSY.RECONVERGENT B0, `(.L_x_5866) ;  /* 0x000014d000007945 */ /* 0x000fe80003800200 */
[----:B------:R-:W-:Y:S05]  /*52d0*/  @!P4 BRA `(.L_x_5867) ;  /* 0x00000014002cc947 */ /* 0x000fea0003800000 */
[----:B------:R-:W0:Y:S02]  /*52e0*/  LDC.64 R186, c[0x0][0x390] ;  /* 0x0000e400ffba7b82 */ /* 0x000e240000000a00 */
[----:B0-----:R-:W-:-:S05]  /*52f0*/  IMAD.WIDE.U32 R186, R0, 0x10, R186 ;  /* 0x0000001000ba7825 */ /* 0x001fca00078e00ba */
[----:B------:R0:W5:Y:S01]  /*5300*/  LDG.E.128 R188, desc[UR10][R186.64] ;  /* 0x0000000ababc7981 */ /* 0x000162000c1e1d00 */
[----:B------:R-:W-:-:S04]  /*5310*/  UISETP.NE.U32.AND UP1, UPT, UR20, URZ, UPT ;  /* 0x000000ff1400728c */ /* 0x000fc8000bf25070 */
[----:B------:R-:W-:-:S09]  /*5320*/  UISETP.NE.AND.EX UP1, UPT, UR21, URZ, UPT, UP1 ;  /* 0x000000ff1500728c */ /* 0x000fd2000bf25310 */
[----:B0-----:R-:W-:Y:S05]  /*5330*/  BRA.U !UP1, `(.L_x_5868) ;  /* 0x0000000909707547 */ /* 0x001fea000b800000 */
[----:B------:R0:W5:Y:S04]  /*5340*/  LDL R199, [R1+0xc8] ;  /* 0x0000c80001c77983 */ /* 0x0001680000100800 */
[----:B------:R0:W5:Y:S04]  /*5350*/  LDL R198, [R1+0xc4] ;  /* 0x0000c40001c67983 */ /* 0x0001680000100800 */
[----:B------:R0:W5:Y:S04]  /*5360*/  LDL R197, [R1+0x10] ;  /* 0x0000100001c57983 */ /* 0x0001680000100800 */
[----:B------:R0:W5:Y:S04]  /*5370*/  LDL R196, [R1+0xc0] ;  /* 0x0000c00001c47983 */ /* 0x0001680000100800 */
[----:B------:R0:W5:Y:S04]  /*5380*/  LDL R195, [R1+0x24] ;  /* 0x0000240001c37983 */ /* 0x0001680000100800 */
[----:B------:R0:W5:Y:S01]  /*5390*/  LDL R194, [R1+0xbc] ;  /* 0x0000bc0001c27983 */ /* 0x0001620000100800 */
[----:B------:R-:W-:-:S04]  /*53a0*/  UISETP.NE.U32.AND UP1, UPT, UR8, URZ, UPT ;  /* 0x000000ff0800728c */ /* 0x000fc8000bf25070 */
[----:B------:R-:W-:-:S06]  /*53b0*/  UISETP.NE.AND.EX UP1, UPT, UR9, URZ, UPT, UP1 ;  /* 0x000000ff0900728c */ /* 0x000fcc000bf25310 */
[----:B------:R-:W-:-:S13]  /*53c0*/  PLOP3.LUT P0, PT, PT, PT, UP1, 0x80, 0x8 ;  /* 0x000000000008781c */ /* 0x000fda0003f0f018 */
[----:B0-----:R-:W-:Y:S05]  /*53d0*/  @!P0 BRA `(.L_x_5869) ;  /* 0x0000000400248947 */ /* 0x001fea0003800000 */
        /* <DEDUP_REMOVED lines=26> */
[----:B------:R-:W-:Y:S01]  /*5580*/  FFMA.FTZ R191, R177, R180, R52 ;  /* 0x000000b4b1bf7223 */ /* 0x000fe20000010034 */
[----:B------:R-:W-:Y:S01]  /*5590*/  FFMA.FTZ R52, R15, UR17, R192 ;  /* 0x000000110f347c23 */ /* 0x000fe200080100c0 */
[----:B------:R-:W-:-:S03]  /*55a0*/  FMUL.FTZ R54, R177, R54 ;  /* 0x00000036b1367220 */ /* 0x000fc60000410000 */
[----:B------:R-:W-:-:S04]  /*55b0*/  FADD.FTZ R52, R233, -R52 ;  /* 0x80000034e9347221 */ /* 0x000fc80000010000 */
[----:B------:R-:W-:Y:S01]  /*55c0*/  FFMA.FTZ R177, R52, UR24, R149 ;  /* 0x0000001834b17c23 */ /* 0x000fe20008010095 */
        /* <DEDUP_REMOVED lines=42> */
.L_x_5869:
        /* <DEDUP_REMOVED lines=73> */
.L_x_5868:
[----:B------:R0:W5:Y:S01]  /*5d00*/  LDL R199, [R1+0xc8] ;  /* 0x0000c80001c77983 */ /* 0x0001620000100800 */
[----:B------:R-:W1:Y:S03]  /*5d10*/  LDC.64 R186, c[0x0][0x478] ;  /* 0x00011e00ffba7b82 */ /* 0x000e660000000a00 */
[----:B------:R0:W5:Y:S04]  /*5d20*/  LDL R194, [R1+0xbc] ;  /* 0x0000bc0001c27983 */ /* 0x0001680000100800 */
[----:B------:R0:W5:Y:S04]  /*5d30*/  LDL R195, [R1+0x24] ;  /* 0x0000240001c37983 */ /* 0x0001680000100800 */
[----:B------:R0:W5:Y:S04]  /*5d40*/  LDL R196, [R1+0xc0] ;  /* 0x0000c00001c47983 */ /* 0x0001680000100800 */
[----:B------:R0:W5:Y:S04]  /*5d50*/  LDL R197, [R1+0x10] ;  /* 0x0000100001c57983 */ /* 0x0001680000100800 */
[----:B------:R0:W5:Y:S01]  /*5d60*/  LDL R198, [R1+0xc4] ;  /* 0x0000c40001c67983 */ /* 0x0001620000100800 */
[----:B-1----:R-:W-:-:S04]  /*5d70*/  ISETP.NE.U32.AND P0, PT, R186, RZ, PT ;  /* 0x000000ffba00720c */ /* 0x002fc80003f05070 */
[----:B------:R-:W-:-:S13]  /*5d80*/  ISETP.NE.AND.EX P0, PT, R187, RZ, PT, P0 ;  /* 0x000000ffbb00720c */ /* 0x000fda0003f05300 */
[----:B0-----:R-:W-:Y:S05]  /*5d90*/  @!P0 BRA `(.L_x_5871) ;  /* 0x0000000400248947 */ /* 0x001fea0003800000 */
        /* <DEDUP_REMOVED lines=26> */
[-C--:B------:R-:W-:Y:S01]  /*5f40*/  FFMA.FTZ R191, R180, R177.reuse, R52 ;  /* 0x000000b1b4bf7223 */ /* 0x080fe20000010034 */
[----:B------:R-:W-:Y:S01]  /*5f50*/  FFMA.FTZ R52, R15, UR17, R192 ;  /* 0x000000110f347c23 */ /* 0x000fe200080100c0 */
[----:B------:R-:W-:-:S03]  /*5f60*/  FMUL.FTZ R54, R54, R177 ;  /* 0x000000b136367220 */ /* 0x000fc60000410000 */
[----:B------:R-:W-:-:S04]  /*5f70*/  FADD.FTZ R52, R233, -R52 ;  /* 0x80000034e9347221 */ /* 0x000fc80000010000 */
[----:B------:R-:W-:Y:S01]  /*5f80*/  FMUL.FTZ R177, R52, UR24 ;  /* 0x0000001834b17c20 */ /* 0x000fe20008410000 */
        /* <DEDUP_REMOVED lines=42> */
.L_x_5871:
        /* <DEDUP_REMOVED lines=72> */
.L_x_5870:
        /* <DEDUP_REMOVED lines=14> */
.L_x_5867:
[----:B------:R-:W-:Y:S05]  /*6790*/  BSYNC.RECONVERGENT B0 ;  /* 0x0000000000007941 */ /* 0x000fea0003800200 */
.L_x_5866:
        /* <DEDUP_REMOVED lines=26> */
[C---:B------:R-:W-:Y:S01]  /*6940*/  FFMA.FTZ R186, R177.reuse, R179, R46 ;  /* 0x000000b3b1ba7223 */ /* 0x040fe2000001002e */
        /* <DEDUP_REMOVED lines=17> */
[C---:B------:R-:W-:Y:S01]  /*6a60*/  FFMA.FTZ R191, R177.reuse, R180, R44 ;  /* 0x000000b4b1bf7223 */ /* 0x040fe2000001002c */
        /* <DEDUP_REMOVED lines=46> */
.L_x_5875:
        /* <DEDUP_REMOVED lines=73> */
.L_x_5874:
        /* <DEDUP_REMOVED lines=83> */
.L_x_5877:
        /* <DEDUP_REMOVED lines=72> */
.L_x_5876:
        /* <DEDUP_REMOVED lines=14> */
.L_x_5873:
[----:B------:R-:W-:Y:S05]  /*7c70*/  BSYNC.RECONVERGENT B0 ;  /* 0x0000000000007941 */ /* 0x000fea0003800200 */
.L_x_5872:
        /* <DEDUP_REMOVED lines=91> */
.L_x_5881:
        /* <DEDUP_REMOVED lines=73> */
.L_x_5880:
        /* <DEDUP_REMOVED lines=83> */
.L_x_5883:
        /* <DEDUP_REMOVED lines=72> */
.L_x_5882:
        /* <DEDUP_REMOVED lines=14> */
.L_x_5879:
[----:B------:R-:W-:Y:S05]  /*9150*/  BSYNC.RECONVERGENT B0 ;  /* 0x0000000000007941 */ /* 0x000fea0003800200 */
.L_x_5878:
        /* <DEDUP_REMOVED lines=91> */
.L_x_5887:
[----:B------:R-:W-:Y:S01]  /*9710*/  FFMA.FTZ R186, R16, UR17, R192 ;  /* 0x0000001110ba7c23 */ /* 0x000fe200080100c0 */
[----:B-----5:R-:W-:-:S03]  /*9720*/  PRMT R187, R191, 0x7632, R187 ;  /* 0x00007632bfbb7816 */ /* 0x020fc600000000bb */
[----:B------:R-:W-:Y:S01]  /*9730*/  FADD.FTZ R186, R220, -R186 ;  /* 0x800000badcba7221 */ /* 0x000fe20000010000 */
[----:B------:R-:W-:-:S03]  /*9740*/  SHF.L.U32 R187, R187, 0x10, RZ ;  /* 0x00000010bbbb7819 */ /* 0x000fc600000006ff */
[----:B------:R-:W-:-:S04]  /*9750*/  FFMA.FTZ R186, R186, UR24, R175 ;  /* 0x00000018baba7c23 */ /* 0x000fc800080100af */
[----:B------:R-:W-:Y:S01]  /*9760*/  FMUL.FTZ R193, R186, UR16 ;  /* 0x00000010bac17c20 */ /* 0x000fe20008410000 */
[----:B------:R-:W-:Y:S02]  /*9770*/  SHF.L.U32 R186, R191, 0x10, RZ ;  /* 0x00000010bfba7819 */ /* 0x000fe400000006ff */
[C---:B------:R-:W-:Y:S01]  /*9780*/  SHF.L.U32 R191, R190.reuse, 0x10, RZ ;  /* 0x00000010bebf7819 */ /* 0x040fe200000006ff */
[----:B------:R-:W-:Y:S01]  /*9790*/  FFMA.FTZ R187, R193, R187, R31 ;  /* 0x000000bbc1bb7223 */ /* 0x000fe2000001001f */
[----:B------:R-:W-:Y:S01]  /*97a0*/  FFMA.FTZ R31, R201, UR17, R192 ;  /* 0x00000011c91f7c23 */ /* 0x000fe200080100c0 */
[----:B------:R-:W-:-:S03]  /*97b0*/  PRMT R190, R190, 0x7632, R190 ;  /* 0x00007632bebe7816 */ /* 0x000fc600000000be */
[----:B------:R-:W-:Y:S01]  /*97c0*/  FADD.FTZ R31, R238, -R31 ;  /* 0x8000001fee1f7221 */ /* 0x000fe20000010000 */
[----:B------:R-:W-:-:S03]  /*97d0*/  SHF.L.U32 R190, R190, 0x10, RZ ;  /* 0x00000010bebe7819 */ /* 0x000fc600000006ff */
[----:B------:R-:W-:-:S04]  /*97e0*/  FFMA.FTZ R31, R31, UR24, R174 ;  /* 0x000000181f1f7c23 */ /* 0x000fc800080100ae */
[----:B------:R-:W-:-:S04]  /*97f0*/  FMUL.FTZ R31, R31, UR16 ;  /* 0x000000101f1f7c20 */ /* 0x000fc80008410000 */
[----:B------:R-:W-:Y:S01]  /*9800*/  FFMA.FTZ R186, R31, R186, R30 ;  /* 0x000000ba1fba7223 */ /* 0x000fe2000001001e */
[----:B------:R-:W-:-:S05]  /*9810*/  SHF.L.U32 R30, R127, 0x10, RZ ;  /* 0x000000107f1e7819 */ /* 0x000fca00000006ff */
[----:B------:R-:W-:Y:S01]  /*9820*/  FMUL.FTZ R31, R31, R30 ;  /* 0x0000001e1f1f7220 */ /* 0x000fe20000410000 */
        /* <DEDUP_REMOVED lines=55> */
.L_x_5886:
        /* <DEDUP_REMOVED lines=83> */
.L_x_5889:
[----:B------:R-:W-:Y:S01]  /*a0d0*/  FFMA.FTZ R186, R16, UR17, R192 ;  /* 0x0000001110ba7c23 */ /* 0x000fe200080100c0 */
[----:B-----5:R-:W-:-:S03]  /*a0e0*/  PRMT R187, R191, 0x7632, R187 ;  /* 0x00007632bfbb7816 */ /* 0x020fc600000000bb */
[----:B------:R-:W-:Y:S01]  /*a0f0*/  FADD.FTZ R186, R220, -R186 ;  /* 0x800000badcba7221 */ /* 0x000fe20000010000 */
[----:B------:R-:W-:-:S03]  /*a100*/  SHF.L.U32 R187, R187, 0x10, RZ ;  /* 0x00000010bbbb7819 */ /* 0x000fc600000006ff */
[----:B------:R-:W-:-:S04]  /*a110*/  FMUL.FTZ R186, R186, UR24 ;  /* 0x00000018baba7c20 */ /* 0x000fc80008410000 */
        /* <DEDUP_REMOVED lines=8> */
[----:B------:R-:W-:-:S04]  /*a1a0*/  FMUL.FTZ R31, R31, UR24 ;  /* 0x000000181f1f7c20 */ /* 0x000fc80008410000 */
        /* <DEDUP_REMOVED lines=58> */
.L_x_5888:
[----:B------:R-:W0:Y:S02]  /*a550*/  @P0 LDC.64 R32, c[0x0][0x478] ;  /* 0x00011e00ff200b82 */ /* 0x000e240000000a00 */
[----:B0-----:R-:W-:-:S05]  /*a560*/  @P0 IMAD.WIDE.U32 R32, R0, 0x20, R32 ;  /* 0x0000002000200825 */ /* 0x001fca00078e0020 */
[----:B------:R-:W-:Y:S04]  /*a570*/  @P0 STG.E.128 desc[UR10][R32.64], R180 ;  /* 0x000000b420000986 */ /* 0x000fe8000c101d0a */
        /* <DEDUP_REMOVED lines=10> */
.L_x_5885:
[----:B------:R-:W-:Y:S05]  /*a620*/  BSYNC.RECONVERGENT B0 ;  /* 0x0000000000007941 */ /* 0x000fea0003800200 */
.L_x_5884:
[----:B------:R-:W-:Y:S02]  /*a630*/  UIADD3 UR7, UPT, UPT, UR7, UR22, URZ ;  /* 0x0000001607077290 */ /* 0x000fe4000fffe0ff */
[----:B------:R-:W-:Y:S02]  /*a640*/  UPLOP3.LUT UP2, UPT, UPT, UPT, UP2, 0x40, 0x4 ;  /* 0x000000000004789c */ /* 0x000fe40003f4e820 */
[----:B------:R-:W-:-:S09]  /*a650*/  UISETP.GE.AND UP1, UPT, UR7, UR23, UPT ;  /* 0x000000170700728c */ /* 0x000fd2000bf26270 */
[----:B------:R-:W-:Y:S05]  /*a660*/  BRA.U !UP1, `(.L_x_5890) ;  /* 0xffffff6d098c7547 */ /* 0x000fea000b83ffff */
.L_x_5847:
        /* <DEDUP_REMOVED lines=28> */
.L_x_5892:
[----:B------:R-:W-:Y:S05]  /*a830*/  BSYNC.RECONVERGENT B0 ;  /* 0x0000000000007941 */ /* 0x000fea0003800200 */
.L_x_5891:
        /* <DEDUP_REMOVED lines=23> */
.L_x_5894:
[----:B------:R-:W-:Y:S05]  /*a9b0*/  BSYNC.RECONVERGENT B0 ;  /* 0x0000000000007941 */ /* 0x000fea0003800200 */
.L_x_5893:
        /* <DEDUP_REMOVED lines=23> */
.L_x_5896:
[----:B------:R-:W-:Y:S05]  /*ab30*/  BSYNC.RECONVERGENT B0 ;  /* 0x0000000000007941 */ /* 0x000fea0003800200 */
.L_x_5895:
        /* <DEDUP_REMOVED lines=15> */
.L_x_5898:
[----:B------:R-:W-:Y:S05]  /*ac30*/  BSYNC.RECONVERGENT B0 ;  /* 0x0000000000007941 */ /* 0x000fea0003800200 */
.L_x_5897:
        /* <DEDUP_REMOVED lines=14> */
.L_x_5899:
        /* <DEDUP_REMOVED lines=14> */
.L_x_19338:


//--------------------- .text._ZN10layer_norm13ln_bwd_kernelINS_13Kernel_traitsI13__nv_bfloat16S2_fS2_fjLj5120ELj1ELj1ELj4ELj16ENS_18Kernel_traits_baseILj5120ES2_S2_fS2_fjLj128EEEEELb0ELb1ELb0ELb1EEEvNS_9BwdParamsE --------------------------
	.section	.text._ZN10layer_norm13ln_bwd_kernelINS_13Kernel_traitsI13__nv_bfloat16S2_fS2_fjLj5120ELj1ELj1ELj4ELj16ENS_18Kernel_traits_baseILj5120ES2_S2_fS2_fjLj128EEEEELb0ELb1ELb0ELb1EEEvNS_9BwdParamsE,"ax",@progbits
	.align	128
        .global         _ZN10layer_norm13ln_bwd_kernelINS_13Kernel_traitsI13__nv_bfloat16S2_fS2_fjLj5120ELj1ELj1ELj4ELj16ENS_18Kernel_traits_baseILj5120ES2_S2_fS2_fjLj128EEEEELb0ELb1ELb0ELb1EEEvNS_9BwdParamsE
        .type           _ZN10layer_norm13ln_bwd_kernelINS_13Kernel_traitsI13__nv_bfloat16S2_fS2_fjLj5120ELj1ELj1ELj4ELj16ENS_18Kernel_traits_baseILj5120ES2_S2_fS2_fjLj128EEEEELb0ELb1ELb0ELb1EEEvNS_9BwdParamsE,@function
        .size           _ZN10layer_norm13ln_bwd_kernelINS_13Kernel_traitsI13__nv_bfloat16S2_fS2_fjLj5120ELj1ELj1ELj4ELj16ENS_18Kernel_traits_baseILj5120ES2_S2_fS2_fjLj128EEEEELb0ELb1ELb0ELb1EEEvNS_9BwdParamsE,(.L_x_19339 - _ZN10layer_norm13ln_bwd_kernelINS_13Kernel_traitsI13__nv_bfloat16S2_fS2_fjLj5120ELj1ELj1ELj4ELj16ENS_18Kernel_traits_baseILj5120ES2_S2_fS2_fjLj128EEEEELb0ELb1ELb0ELb1EEEvNS_9BwdParamsE)
        .other          _ZN10layer_norm13ln_bwd_kernelINS_13Kernel_traitsI13__nv_bfloat16S2_fS2_fjLj5120ELj1ELj1ELj4ELj16ENS_18Kernel_traits_baseILj5120ES2_S2_fS2_fjLj128EEEEELb0ELb1ELb0ELb1EEEvNS_9BwdParamsE,@"STO_CUDA_ENTRY STV_DEFAULT"
_ZN10layer_norm13ln_bwd_kernelINS_13Kernel_traitsI13__nv_bfloat16S2_fS2_fjLj5120ELj1ELj1ELj4ELj16ENS_18Kernel_traits_baseILj5120ES2_S2_fS2_fjLj128EEEEELb0ELb1ELb0ELb1EEEvNS_9BwdParamsE:
.text._ZN10layer_norm13ln_bwd_kernelINS_13Kernel_traitsI13__nv_bfloat16S2_fS2_fjLj5120ELj1ELj1ELj4ELj16ENS_18Kernel_traits_baseILj5120ES2_S2_fS2_fjLj128EEEEELb0ELb1ELb0ELb1EEEvNS_9BwdParamsE:
        /* <DEDUP_REMOVED lines=108> */
[----:B---3--:R-:W-:Y:S01]  /*06c0*/  IMAD.WIDE.U32 R4, R104, 0x10, R4 ;  /* 0x0000001068047825 */ /* 0x008fe200078e0004 */
[----:B------:R-:W-:Y:S01]  /*06d0*/  CS2R R6, SRZ ;  /* 0x0000000000067805 */ /* 0x000fe2000001ff00 */
[----:B------:R-:W0:Y:S03]  /*06e0*/  LDCU.64 UR24, c[0x0][0x390] ;  /* 0x00007200ff1877ac */ /* 0x000e260008000a00 */
[----:B------:R-:W3:Y:S01]  /*06f0*/  LDG.E.128 R32, desc[UR16][R4.64] ;  /* 0x0000001004207981 */ /* 0x000ee2000c1e1d00 */
[----:B------:R-:W1:Y:S03]  /*0700*/  LDCU.64 UR26, c[0x0][0x468] ;  /* 0x00008d00ff1a77ac */ /* 0x000e660008000a00 */
[----:B------:R-:W3:Y:S01]  /*0710*/  LDG.E.128 R48, desc[UR16][R4.64+0x2000] ;  /* 0x0020001004307981 */ /* 0x000ee2000c1e1d00 */
[----:B------:R-:W0:Y:S03]  /*0720*/  LDCU.U8 UR9, c[0x0][0x410] ;  /* 0x00008200ff0977ac */ /* 0x000e260008000000 */
[----:B------:R-:W3:Y:S01]  /*0730*/  LDG.E.128 R44, desc[UR16][R4.64+0x1800] ;  /* 0x00180010042c7981 */ /* 0x000ee2000c1e1d00 */
[----:B------:R-:W0:Y:S03]  /*0740*/  LDCU UR21, c[0x0][0x400] ;  /* 0x00008000ff1577ac */ /* 0x000e260008000800 */
[----:B------:R-:W3:Y:S01]  /*0750*/  LDG.E.128 R40, desc[UR16][R4.64+0x1000] ;  /* 0x0010001004287981 */ /* 0x000ee2000c1e1d00 */
[----:B------:R-:W0:Y:S03]  /*0760*/  LDCU.64 UR22, c[0x0][0x478] ;  /* 0x00008f00ff1677ac */ /* 0x000e260008000a00 */
[----:B------:R1:W3:Y:S01]  /*0770*/  LDG.E.128 R36, desc[UR16][R4.64+0x800] ;  /* 0x0008001004247981 */ /* 0x0002e2000c1e1d00 */
[----:B--2---:R-:W-:Y:S01]  /*0780*/  UISETP.NE.U32.AND UP0, UPT, UR4, URZ, UPT ;  /* 0x000000ff0400728c */ /* 0x004fe2000bf05070 */
[----:B------:R-:W2:Y:S03]  /*0790*/  LDCU.128 UR12, c[0x0][0x3c0] ;  /* 0x00007800ff0c77ac */ /* 0x000ea60008000c00 */
[----:B------:R-:W-:Y:S01]  /*07a0*/  UISETP.NE.AND.EX UP0, UPT, UR5, URZ, UPT, UP0 ;  /* 0x000000ff0500728c */ /* 0x000fe2000bf05300 */
[----:B------:R-:W0:Y:S01]  /*07b0*/  LDCU.64 UR18, c[0x0][0x438] ;  /* 0x00008700ff1277ac */ /* 0x000e220008000a00 */
[----:B-1----:R-:W-:Y:S01]  /*07c0*/  CS2R R4, SRZ ;  /* 0x0000000000047805 */ /* 0x002fe2000001ff00 */
[----:B------:R-:W1:Y:S01]  /*07d0*/  LDCU.64 UR28, c[0x0][0x380] ;  /* 0x00007000ff1c77ac */ /* 0x000e620008000a00 */
        /* <DEDUP_REMOVED lines=40> */
[----:B------:R-:W-:Y:S04]  /*0a60*/  STL [R1], RZ ;  /* 0x000000ff01007387 */ /* 0x000fe80000100800 */
[----:B------:R-:W-:Y:S04]  /*0a70*/  STL [R1+0xc], RZ ;  /* 0x00000cff01007387 */ /* 0x000fe80000100800 */
        /* <DEDUP_REMOVED lines=49> */
[----:B------:R-:W-:Y:S01]  /*0d90*/  STL [R1+0x28], RZ ;  /* 0x000028ff01007387 */ /* 0x000fe20000100800 */
        /* <DEDUP_REMOVED lines=80> */
.L_x_5925:
[----:B0-----:R-:W0:Y:S01]  /*12a0*/  S2R R0, SR_TID.X ;  /* 0x0000000000007919 */ /* 0x001e220000002100 */
[----:B------:R-:W-:Y:S01]  /*12b0*/  UIMAD UR7, UR6, UR20, URZ ;  /* 0x00000014060772a4 */ /* 0x000fe2000f8e02ff */
[----:B------:R-:W1:Y:S01]  /*12c0*/  LDC.64 R170, c[0x0][0x3a8] ;  /* 0x0000ea00ffaa7b82 */ /* 0x000e620000000a00 */
[----:B------:R-:W2:Y:S01]  /*12d0*/  @UP0 LDCU.64 UR4, c[0x0][0x3e0] ;  /* 0x00007c00ff0407ac */ /* 0x000ea20008000a00 */
[----:B------:R-:W-:Y:S01]  /*12e0*/  PLOP3.LUT P1, PT, PT, PT, UP0, 0x80, 0x8 ;  /* 0x000000000008781c */ /* 0x000fe20003f2f008 */
[----:B------:R-:W3:Y:S01]  /*12f0*/  LDL R211, [R1+0x140] ;  /* 0x0001400001d37983 */ /* 0x000ee20000100800 */
[----:B------:R-:W-:Y:S02]  /*1300*/  UIMAD.WIDE UR10, UR6, 0x4, UR12 ;  /* 0x00000004060a78a5 */ /* 0x000fe4000f8e020c */
[----:B------:R-:W-:Y:S02]  /*1310*/  USHF.R.S32.HI UR8, URZ, 0x1f, UR7 ;  /* 0x0000001fff087899 */ /* 0x000fe40008011407 */
[----:B------:R-:W4:Y:S01]  /*1320*/  LDC.64 R152, c[0x0][0x428] ;  /* 0x00010a00ff987b82 */ /* 0x000f220000000a00 */
[----:B------:R-:W3:Y:S01]  /*1330*/  LDL R208, [R1+0x138] ;  /* 0x0001380001d07983 */ /* 0x000ee20000100800 */
[----:B------:R-:W-:Y:S01]  /*1340*/  ULEA.HI UR8, UR8, UR7, URZ, 0x3 ;  /* 0x0000000708087291 */ /* 0x000fe2000f8f18ff */
[----:B------:R-:W-:-:S02]  /*1350*/  MOV R100, UR10 ;  /* 0x0000000a00647c02 */ /* 0x000fc40008000f00 */
[----:B------:R-:W3:Y:S01]  /*1360*/  LDL R206, [R1+0x130] ;  /* 0x0001300001ce7983 */ /* 0x000ee20000100800 */
[----:B------:R-:W-:Y:S01]  /*1370*/  MOV R101, UR11 ;  /* 0x0000000b00657c02 */ /* 0x000fe20008000f00 */
[----:B------:R-:W-:Y:S01]  /*1380*/  UIMAD.WIDE UR10, UR6, 0x4, UR14 ;  /* 0x00000004060a78a5 */ /* 0x000fe2000f8e020e */
[----:B------:R-:W-:Y:S01]  /*1390*/  MOV R164, UR8 ;  /* 0x0000000800a47c02 */ /* 0x000fe20008000f00 */
[----:B------:R-:W3:Y:S04]  /*13a0*/  LDL R207, [R1+0x128] ;  /* 0x0001280001cf7983 */ /* 0x000ee80000100800 */
[----:B------:R0:W3:Y:S01]  /*13b0*/  LDG.E R165, desc[UR16][R100.64] ;  /* 0x0000001064a57981 */ /* 0x0000e2000c1e1900 */
[----:B--2---:R-:W-:-:S03]  /*13c0*/  @UP0 UIMAD.WIDE UR4, UR6, 0x2, UR4 ;  /* 0x00000002060408a5 */ /* 0x004fc6000f8e0204 */
[----:B------:R-:W2:Y:S03]  /*13d0*/  LDL R210, [R1+0x13c] ;  /* 0x00013c0001d27983 */ /* 0x000ea60000100800 */
[----:B------:R-:W-:Y:S01]  /*13e0*/  MOV R102, UR4 ;  /* 0x0000000400667c02 */ /* 0x000fe20008000f00 */
[----:B------:R-:W2:Y:S01]  /*13f0*/  LDL R209, [R1+0x134] ;  /* 0x0001340001d17983 */ /* 0x000ea20000100800 */
[----:B0-----:R-:W-:Y:S02]  /*1400*/  LEA.HI.SX32 R164, R164, R0, 0x1d ;  /* 0x00000000a4a47211 */ /* 0x001fe400078feaff */
[----:B------:R-:W-:Y:S02]  /*1410*/  MOV R100, UR10 ;  /* 0x0000000a00647c02 */ /* 0x000fe40008000f00 */
[C---:B------:R-:W-:Y:S02]  /*1420*/  IADD3 R163, PT, PT, R164.reuse, 0x80, RZ ;  /* 0x00000080a4a37810 */ /* 0x040fe40007ffe0ff */
[----:B------:R-:W-:-:S02]  /*1430*/  IADD3 R162, PT, PT, R164, 0x100, RZ ;  /* 0x00000100a4a27810 */ /* 0x000fc40007ffe0ff */
[C---:B------:R-:W-:Y:S02]  /*1440*/  IADD3 R161, PT, PT, R164.reuse, 0x180, RZ ;  /* 0x00000180a4a17810 */ /* 0x040fe40007ffe0ff */
[C---:B------:R-:W-:Y:S01]  /*1450*/  IADD3 R0, PT, PT, R164.reuse, 0x200, RZ ;  /* 0x00000200a4007810 */ /* 0x040fe20007ffe0ff */
[----:B-1----:R-:W-:Y:S01]  /*1460*/  IMAD.WIDE.U32 R108, R164, 0x20, R170 ;  /* 0x00000020a46c7825 */ /* 0x002fe200078e00aa */
[----:B------:R-:W-:Y:S02]  /*1470*/  MOV R101, UR11 ;  /* 0x0000000b00657c02 */ /* 0x000fe40008000f00 */
[----:B------:R-:W-:Y:S01]  /*1480*/  MOV R103, UR5 ;  /* 0x0000000500677c02 */ /* 0x000fe20008000f00 */
[C---:B----4-:R-:W-:Y:S02]  /*1490*/  IMAD.WIDE.U32 R116, R163.reuse, 0x10, R152 ;  /* 0x00000010a3747825 */ /* 0x050fe400078e0098 */
[----:B------:R-:W4:Y:S02]  /*14a0*/  LDG.E R166, desc[UR16][R100.64] ;  /* 0x0000001064a67981 */ /* 0x000f24000c1e1900 */
[----:B------:R-:W-:-:S02]  /*14b0*/  IMAD.WIDE.U32 R120, R163, 0x20, R170 ;  /* 0x00000020a3787825 */ /* 0x000fc400078e00aa */
[----:B------:R-:W2:Y:S02]  /*14c0*/  @P1 LDG.E.U16 R167, desc[UR16][R102.64] ;  /* 0x0000001066a71981 */ /* 0x000ea4000c1e1500 */
[--C-:B------:R-:W-:Y:S02]  /*14d0*/  IMAD.WIDE.U32 R132, R162, 0x20, R170.reuse ;  /* 0x00000020a2847825 */ /* 0x100fe400078e00aa */
[----:B------:R-:W2:Y:S02]  /*14e0*/  LDG.E.128 R116, desc[UR16][R116.64] ;  /* 0x0000001074747981 */ /* 0x000ea4000c1e1d00 */
[--C-:B------:R-:W-:Y:S02]  /*14f0*/  IMAD.WIDE.U32 R144, R161, 0x20, R170.reuse ;  /* 0x00000020a1907825 */ /* 0x100fe400078e00aa */
[----:B------:R-:W2:Y:S02]  /*1500*/  LDG.E.128 R124, desc[UR16][R132.64] ;  /* 0x00000010847c7981 */ /* 0x000ea4000c1e1d00 */
[----:B------:R-:W-:-:S02]  /*1510*/  IMAD.WIDE.U32 R170, R0, 0x20, R170 ;  /* 0x0000002000aa7825 */ /* 0x000fc400078e00aa */
[----:B------:R-:W2:Y:S04]  /*1520*/  LDG.E.128 R100, desc[UR16][R108.64] ;  /* 0x000000106c647981 */ /* 0x000ea8000c1e1d00 */
[----:B------:R-:W2:Y:S04]  /*1530*/  LDG.E.128 R136, desc[UR16][R144.64] ;  /* 0x0000001090887981 */ /* 0x000ea8000c1e1d00 */
[----:B------:R-:W2:Y:S04]  /*1540*/  LDG.E.128 R132, desc[UR16][R132.64+0x10] ;  /* 0x0000101084847981 */ /* 0x000ea8000c1e1d00 */
[----:B------:R-:W2:Y:S04]  /*1550*/  LDG.E.128 R108, desc[UR16][R108.64+0x10] ;  /* 0x000010106c6c7981 */ /* 0x000ea8000c1e1d00 */
[----:B------:R-:W2:Y:S04]  /*1560*/  LDG.E.128 R148, desc[UR16][R170.64] ;  /* 0x00000010aa947981 */ /* 0x000ea8000c1e1d00 */
[----:B------:R-:W2:Y:S01]  /*1570*/  LDG.E.128 R144, desc[UR16][R144.64+0x10] ;  /* 0x0000101090907981 */ /* 0x000ea2000c1e1d00 */
[----:B------:R-:W-:-:S02]  /*1580*/  ISETP.NE.U32.AND P0, PT, RZ, UR18, PT ;  /* 0x00000012ff007c0c */ /* 0x000fc4000bf05070 */
[----:B------:R-:W-:Y:S01]  /*1590*/  ISETP.NE.AND P2, PT, RZ, UR9, PT ;  /* 0x00000009ff007c0c */ /* 0x000fe2000bf45270 */
[--C-:B------:R-:W-:Y:S01]  /*15a0*/  IMAD.WIDE.U32 R104, R164, 0x10, R152.reuse ;  /* 0x00000010a4687825 */ /* 0x100fe200078e0098 */
[----:B------:R-:W-:Y:S01]  /*15b0*/  ISETP.NE.AND.EX P0, PT, RZ, UR19, PT, P0 ;  /* 0x00000013ff007c0c */ /* 0x000fe2000bf05300 */
[----:B------:R-:W2:Y:S02]  /*15c0*/  LDG.E.128 R112, desc[UR16][R120.64] ;  /* 0x0000001078707981 */ /* 0x000ea4000c1e1d00 */
[--C-:B------:R-:W-:Y:S02]  /*15d0*/  IMAD.WIDE.U32 R128, R162, 0x10, R152.reuse ;  /* 0x00000010a2807825 */ /* 0x100fe400078e0098 */
[----:B------:R-:W2:Y:S02]  /*15e0*/  LDG.E.128 R104, desc[UR16][R104.64] ;  /* 0x0000001068687981 */ /* 0x000ea4000c1e1d00 */
[--C-:B------:R-:W-:Y:S02]  /*15f0*/  IMAD.WIDE.U32 R140, R161, 0x10, R152.reuse ;  /* 0x00000010a18c7825 */ /* 0x100fe400078e0098 */
[----:B------:R-:W2:Y:S04]  /*1600*/  LDG.E.128 R128, desc[UR16][R128.64] ;  /* 0x0000001080807981 */ /* 0x000ea8000c1e1d00 */
[----:B------:R-:W0:Y:S08]  /*1610*/  @P0 LDC.64 R190, c[0x0][0x438] ;  /* 0x00010e00ffbe0b82 */ /* 0x000e300000000a00 */
[----:B------:R-:W1:Y:S01]  /*1620*/  @P0 LDC.64 R168, c[0x0][0x438] ;  /* 0x00010e00ffa80b82 */ /* 0x000e620000000a00 */
[----:B------:R-:W-:Y:S01]  /*1630*/  IMAD.WIDE.U32 R152, R0, 0x10, R152 ;  /* 0x0000001000987825 */ /* 0x000fe200078e0098 */
[----:B------:R-:W2:Y:S04]  /*1640*/  LDG.E.128 R120, desc[UR16][R120.64+0x10] ;  /* 0x0000101078787981 */ /* 0x000ea8000c1e1d00 */
[----:B------:R-:W2:Y:S02]  /*1650*/  LDG.E.128 R140, desc[UR16][R140.64] ;  /* 0x000000108c8c7981 */ /* 0x000ea4000c1e1d00 */
[----:B------:R-:W2:Y:S02]  /*1660*/  @P0 LDC.64 R178, c[0x0][0x438] ;  /* 0x00010e00ffb20b82 */ /* 0x000ea40000000a00 */
[----:B------:R-:W2:Y:S01]  /*1670*/  LDG.E.128 R152, desc[UR16][R152.64] ;  /* 0x0000001098987981 */ /* 0x000ea2000c1e1d00 */
[----:B0-----:R-:W-:-:S05]  /*1680*/  @P0 IMAD.WIDE.U32 R190, R164, 0x20, R190 ;  /* 0x00000020a4be0825 */ /* 0x001fca00078e00be */
[----:B------:R-:W0:Y:S01]  /*1690*/  @P0 LDC.64 R172, c[0x0][0x438] ;  /* 0x00010e00ffac0b82 */ /* 0x000e220000000a00 */
[----:B------:R-:W5:Y:S01]  /*16a0*/  @P0 LDG.E.128 R52, desc[UR16][R190.64] ;  /* 0x00000010be340981 */ /* 0x000f62000c1e1d00 */
[----:B-1----:R-:W-:-:S03]  /*16b0*/  @P0 IMAD.WIDE.U32 R168, R161, 0x20, R168 ;  /* 0x00000020a1a80825 */ /* 0x002fc600078e00a8 */
[----:B------:R1:W5:Y:S03]  /*16c0*/  @P0 LDG.E.128 R56, desc[UR16][R190.64+0x10] ;  /* 0x00001010be380981 */ /* 0x000366000c1e1d00 */
[----:B------:R-:W0:Y:S01]  /*16d0*/  @P0 LDC.64 R176, c[0x0][0x438] ;  /* 0x00010e00ffb00b82 */ /* 0x000e220000000a00 */
[----:B------:R-:W5:Y:S04]  /*16e0*/  @P0 LDG.E.128 R76, desc[UR16][R168.64] ;  /* 0x00000010a84c0981 */ /* 0x000f68000c1e1d00 */
[----:B------:R1:W5:Y:S01]  /*16f0*/  @P0 LDG.E.128 R80, desc[UR16][R168.64+0x10] ;  /* 0x00001010a8500981 */ /* 0x000362000c1e1d00 */
[----:B---3--:R-:W-:-:S04]  /*1700*/  FSEL R165, R165, RZ, !P2 ;  /* 0x000000ffa5a57208 */ /* 0x008fc80005000000 */
[----:B------:R-:W-:Y:S02]  /*1710*/  R2UR UR5, R165 ;  /* 0x00000000a50572ca */ /* 0x000fe400000e0000 */
[----:B----4-:R-:W-:Y:S02]  /*1720*/  R2UR UR8, R166 ;  /* 0x00000000a60872ca */ /* 0x010fe400000e0000 */
[----:B--2---:R-:W-:Y:S02]  /*1730*/  @P1 R2UR UR4, R167 ;  /* 0x00000000a70412ca */ /* 0x004fe400000e0000 */
[----:B-1----:R-:W-:Y:S02]  /*1740*/  SHF.L.U32 R191, R116, 0x10, RZ ;  /* 0x0000001074bf7819 */ /* 0x002fe400000006ff */
[C---:B------:R-:W-:Y:S02]  /*1750*/  PRMT R169, R118.reuse, 0x7632, R169 ;  /* 0x0000763276a97816 */ /* 0x040fe400000000a9 */
[----:B------:R-:W-:-:S03]  /*1760*/  SHF.L.U32 R192, R118, 0x10, RZ ;  /* 0x0000001076c07819 */ /* 0x000fc600000006ff */
[----:B------:R-:W-:Y:S01]  /*1770*/  FADD.FTZ R165, R100, -UR5 ;  /* 0x8000000564a57e21 */ /* 0x000fe20008010000 */
[----:B------:R-:W-:Y:S01]  /*1780*/  FADD.FTZ R166, R101, -UR5 ;  /* 0x8000000565a67e21 */ /* 0x000fe20008010000 */
[----:B------:R-:W-:Y:S01]  /*1790*/  FADD.FTZ R167, R102, -UR5 ;  /* 0x8000000566a77e21 */ /* 0x000fe20008010000 */
[----:B------:R-:W-:Y:S02]  /*17a0*/  FADD.FTZ R175, R103, -UR5 ;  /* 0x8000000567af7e21 */ /* 0x000fe40008010000 */
[----:B------:R1:W2:Y:S01]  /*17b0*/  LDG.E.128 R100, desc[UR16][R170.64+0x10] ;  /* 0x00001010aa647981 */ /* 0x0002a2000c1e1d00 */
[----:B------:R-:W-:Y:S01]  /*17c0*/  FADD.FTZ R214, R135, -UR5 ;  /* 0x8000000587d67e21 */ /* 0x000fe20008010000 */
[----:B------:R-:W-:Y:S01]  /*17d0*/  FADD.FTZ R204, R108, -UR5 ;  /* 0x800000056ccc7e21 */ /* 0x000fe20008010000 */
[----:B-1----:R-:W-:Y:S01]  /*17e0*/  PRMT R170, R116, 0x7632, R170 ;  /* 0x0000763274aa7816 */ /* 0x002fe200000000aa */
[----:B------:R-:W-:Y:S01]  /*17f0*/  FADD.FTZ R108, R148, -UR5 ;  /* 0x80000005946c7e21 */ /* 0x000fe20008010000 */
[----:B------:R-:W-:Y:S01]  /*1800*/  FADD.FTZ R116, R149, -UR5 ;  /* 0x8000000595747e21 */ /* 0x000fe20008010000 */
[----:B------:R-:W-:Y:S01]  /*1810*/  FADD.FTZ R118, R150, -UR5 ;  /* 0x8000000596767e21 */ /* 0x000fe20008010000 */
[----:B------:R-:W3:Y:S01]  /*1820*/  LDL R149, [R1+0x124] ;  /* 0x0001240001957983 */ /* 0x000ee20000100800 */
[----:B------:R-:W-:-:S03]  /*1830*/  FADD.FTZ R135, R147, -UR5 ;  /* 0x8000000593877e21 */ /* 0x000fc60008010000 */
[----:B------:R-:W4:Y:S04]  /*1840*/  LDL R150, [R1+0x12c] ;  /* 0x00012c0001967983 */ /* 0x000f280000100800 */
[----:B------:R-:W2:Y:S04]  /*1850*/  LDL R148, [R1+0x120] ;  /* 0x0001200001947983 */ /* 0x000ea80000100800 */
[----:B------:R-:W4:Y:S01]  /*1860*/  LDL.LU R147, [R1+0x2c] ;  /* 0x00002c0001937983 */ /* 0x000f220000300800 */
[----:B------:R-:W-:Y:S01]  /*1870*/  @P0 IMAD.WIDE.U32 R178, R163, 0x20, R178 ;  /* 0x00000020a3b20825 */ /* 0x000fe200078e00b2 */
[----:B------:R-:W-:-:S03]  /*1880*/  SHF.L.U32 R190, R104, 0x10, RZ ;  /* 0x0000001068be7819 */ /* 0x000fc600000006ff */
[----:B0-----:R-:W-:Y:S01]  /*1890*/  @P0 IMAD.WIDE.U32 R172, R162, 0x20, R172 ;  /* 0x00000020a2ac0825 */ /* 0x001fe200078e00ac */
[----:B------:R-:W5:Y:S01]  /*18a0*/  @P0 LDG.E.128 R60, desc[UR16][R178.64] ;  /* 0x00000010b23c0981 */ /* 0x000f62000c1e1d00 */
[----:B------:R-:W-:-:S03]  /*18b0*/  SHF.L.U32 R189, R105, 0x10, RZ ;  /* 0x0000001069bd7819 */ /* 0x000fc600000006ff */
[----:B------:R0:W5:Y:S01]  /*18c0*/  @P0 LDG.E.128 R64, desc[UR16][R178.64+0x10] ;  /* 0x00001010b2400981 */ /* 0x000162000c1e1d00 */
[----:B------:R-:W-:Y:S01]  /*18d0*/  FADD.FTZ R111, R111, -UR5 ;  /* 0x800000056f6f7e21 */ /* 0x000fe20008010000 */
[----:B------:R-:W-:Y:S01]  /*18e0*/  FADD.FTZ R109, R109, -UR5 ;  /* 0x800000056d6d7e21 */ /* 0x000fe20008010000 */
[----:B------:R-:W-:Y:S01]  /*18f0*/  FADD.FTZ R205, R110, -UR5 ;  /* 0x800000056ecd7e21 */ /* 0x000fe20008010000 */
[----:B------:R-:W5:Y:S01]  /*1900*/  @P0 LDG.E.128 R68, desc[UR16][R172.64] ;  /* 0x00000010ac440981 */ /* 0x000f62000c1e1d00 */
[----:B------:R-:W-:-:S03]  /*1910*/  FADD.FTZ R219, R132, -UR5 ;  /* 0x8000000584db7e21 */ /* 0x000fc60008010000 */
[----:B------:R1:W5:Y:S01]  /*1920*/  @P0 LDG.E.128 R72, desc[UR16][R172.64+0x10] ;  /* 0x00001010ac480981 */ /* 0x000362000c1e1d00 */
[----:B0-----:R-:W-:Y:S02]  /*1930*/  PRMT R178, R104, 0x7632, R178 ;  /* 0x0000763268b27816 */ /* 0x001fe400000000b2 */
[----:B------:R-:W-:Y:S02]  /*1940*/  PRMT R179, R105, 0x7632, R179 ;  /* 0x0000763269b37816 */ /* 0x000fe400000000b3 */
[----:B------:R-:W-:Y:S02]  /*1950*/  PRMT R104, R107, 0x7632, R104 ;  /* 0x000076326b687816 */ /* 0x000fe40000000068 */
[----:B------:R-:W-:Y:S02]  /*1960*/  PRMT R105, R106, 0x7632, R105 ;  /* 0x000076326a697816 */ /* 0x000fe40000000069 */
[----:B-1----:R-:W-:Y:S01]  /*1970*/  SHF.L.U32 R173, R117, 0x10, RZ ;  /* 0x0000001075ad7819 */ /* 0x002fe200000006ff */
[----:B------:R-:W-:Y:S01]  /*1980*/  FADD.FTZ R222, R134, -UR5 ;  /* 0x8000000586de7e21 */ /* 0x000fe20008010000 */
[----:B------:R-:W-:Y:S01]  /*1990*/  SHF.L.U32 R106, R106, 0x10, RZ ;  /* 0x000000106a6a7819 */ /* 0x000fe200000006ff */
[----:B------:R-:W-:Y:S01]  /*19a0*/  FADD.FTZ R132, R146, -UR5 ;  /* 0x8000000592847e21 */ /* 0x000fe20008010000 */
[----:B------:R-:W-:Y:S01]  /*19b0*/  SHF.L.U32 R179, R179, 0x10, RZ ;  /* 0x00000010b3b37819 */ /* 0x000fe200000006ff */
[----:B------:R-:W-:Y:S01]  /*19c0*/  FMUL.FTZ R204, R204, UR8 ;  /* 0x00000008cccc7c20 */ /* 0x000fe20008410000 */
[----:B------:R-:W-:Y:S01]  /*19d0*/  PRMT R171, R117, 0x7632, R171 ;  /* 0x0000763275ab7816 */ /* 0x000fe200000000ab */
[----:B------:R-:W-:Y:S01]  /*19e0*/  FADD.FTZ R134, R145, -UR5 ;  /* 0x8000000591867e21 */ /* 0x000fe20008010000 */
[----:B------:R-:W-:Y:S01]  /*19f0*/  SHF.L.U32 R104, R104, 0x10, RZ ;  /* 0x0000001068687819 */ /* 0x000fe200000006ff */
[----:B------:R-:W2:Y:S01]  /*1a00*/  LDL R146, [R1+0x118] ;  /* 0x0001180001927983 */ /* 0x000ea20000100800 */
[----:B------:R-:W-:Y:S01]  /*1a10*/  SHF.L.U32 R107, R107, 0x10, RZ ;  /* 0x000000106b6b7819 */ /* 0x000fe200000006ff */
[----:B------:R-:W-:Y:S01]  /*1a20*/  @P0 IMAD.WIDE.U32 R176, R0, 0x20, R176 ;  /* 0x0000002000b00825 */ /* 0x000fe200078e00b0 */
[----:B------:R-:W-:-:S03]  /*1a30*/  PRMT R117, R152, 0x7632, R117 ;  /* 0x0000763298757816 */ /* 0x000fc60000000075 */
[----:B------:R-:W-:Y:S01]  /*1a40*/  FADD.FTZ R220, R144, -UR5 ;  /* 0x8000000590dc7e21 */ /* 0x000fe20008010000 */
[----:B------:R-:W-:Y:S01]  /*1a50*/  SHF.L.U32 R110, R152, 0x10, RZ ;  /* 0x00000010986e7819 */ /* 0x000fe200000006ff */
[----:B------:R-:W-:Y:S01]  /*1a60*/  FMUL.FTZ R152, R208, R189 ;  /* 0x000000bdd0987220 */ /* 0x000fe20000410000 */
[----:B------:R-:W-:Y:S01]  /*1a70*/  FMUL.FTZ R205, R205, UR8 ;  /* 0x00000008cdcd7c20 */ /* 0x000fe20008410000 */
[----:B------:R-:W-:Y:S01]  /*1a80*/  FMUL.FTZ R213, R111, UR8 ;  /* 0x000000086fd57c20 */ /* 0x000fe20008410000 */
[----:B------:R-:W2:Y:S01]  /*1a90*/  LDL.LU R145, [R1+0x34] ;  /* 0x0000340001917983 */ /* 0x000ea20000300800 */
[----:B------:R-:W-:Y:S01]  /*1aa0*/  FADD.FTZ R114, R114, -UR5 ;  /* 0x8000000572727e21 */ /* 0x000fe20008010000 */
[----:B------:R-:W-:Y:S01]  /*1ab0*/  FMUL.FTZ R144, R211, R190 ;  /* 0x000000bed3907220 */ /* 0x000fe20000410000 */
[----:B------:R-:W-:Y:S01]  /*1ac0*/  FMUL.FTZ R208, R109, UR8 ;  /* 0x000000086dd07c20 */ /* 0x000fe20008410000 */
[----:B------:R-:W2:Y:S01]  /*1ad0*/  LDL R111, [R1+0x110] ;  /* 0x00011000016f7983 */ /* 0x000ea20000100800 */
[----:B------:R-:W-:Y:S01]  /*1ae0*/  FADD.FTZ R188, R106, R188 ;  /* 0x000000bc6abc7221 */ /* 0x000fe20000010000 */
[-C--:B------:R-:W-:Y:S01]  /*1af0*/  FFMA.FTZ R6, R204, R106.reuse, R6 ;  /* 0x0000006acc067223 */ /* 0x080fe20000010006 */
[----:B------:R-:W-:Y:S01]  /*1b00*/  FMUL.FTZ R206, R206, R106 ;  /* 0x0000006acece7220 */ /* 0x000fe20000410000 */
[----:B------:R-:W-:Y:S01]  /*1b10*/  FMUL.FTZ R211, R209, R179 ;  /* 0x000000b3d1d37220 */ /* 0x000fe20000410000 */
[----:B------:R-:W2:Y:S01]  /*1b20*/  LDL.LU R109, [R1+0x3c] ;  /* 0x00003c00016d7983 */ /* 0x000ea20000300800 */
[----:B------:R-:W-:Y:S01]  /*1b30*/  FADD.FTZ R201, R107, R201 ;  /* 0x000000c96bc97221 */ /* 0x000fe20000010000 */
[-C--:B------:R-:W-:Y:S01]  /*1b40*/  FFMA.FTZ R8, R205, R107.reuse, R8 ;  /* 0x0000006bcd087223 */ /* 0x080fe20000010008 */
[----:B------:R-:W-:Y:S01]  /*1b50*/  FMUL.FTZ R207, R207, R107 ;  /* 0x0000006bcfcf7220 */ /* 0x000fe20000410000 */
[----:B------:R-:W2:Y:S04]  /*1b60*/  LDL R106, [R1+0x108] ;  /* 0x00010800016a7983 */ /* 0x000ea80000100800 */
[----:B------:R-:W5:Y:S04]  /*1b70*/  @P0 LDG.E.128 R84, desc[UR16][R176.64] ;  /* 0x00000010b0540981 */ /* 0x000f68000c1e1d00 */
[----:B------:R0:W5:Y:S02]  /*1b80*/  @P0 LDG.E.128 R88, desc[UR16][R176.64+0x10] ;  /* 0x00001010b0580981 */ /* 0x000164000c1e1d00 */
[----:B0-----:R-:W-:Y:S01]  /*1b90*/  FMUL.FTZ R177, R114, UR8 ;  /* 0x0000000872b17c20 */ /* 0x001fe20008410000 */
[----:B---3--:R-:W-:-:S02]  /*1ba0*/  FMUL.FTZ R209, R149, R104 ;  /* 0x0000006895d17220 */ /* 0x008fc40000410000 */
[----:B------:R-:W3:Y:S04]  /*1bb0*/  LDL.LU R149, [R1+0x44] ;  /* 0x0000440001957983 */ /* 0x000ee80000300800 */
[----:B------:R-:W3:Y:S01]  /*1bc0*/  LDL R107, [R1+0x100] ;  /* 0x00010000016b7983 */ /* 0x000ee20000100800 */
[----:B----4-:R-:W-:-:S05]  /*1bd0*/  FADD.FTZ R147, R173, R147 ;  /* 0x00000093ad937221 */ /* 0x010fca0000010000 */
[----:B------:R-:W-:Y:S04]  /*1be0*/  STL [R1+0x2c], R147 ;  /* 0x00002c9301007387 */ /* 0x000fe80000100800 */
[----:B------:R-:W4:Y:S01]  /*1bf0*/  LDL.LU R114, [R1+0x4c] ;  /* 0x00004c0001727983 */ /* 0x000f220000300800 */
[----:B------:R-:W-:Y:S01]  /*1c00*/  FADD.FTZ R112, R112, -UR5 ;  /* 0x8000000570707e21 */ /* 0x000fe20008010000 */
[----:B------:R-:W-:Y:S01]  /*1c10*/  FADD.FTZ R196, R124, -UR5 ;  /* 0x800000057cc47e21 */ /* 0x000fe20008010000 */
[----:B------:R-:W-:Y:S01]  /*1c20*/  FADD.FTZ R197, R125, -UR5 ;  /* 0x800000057dc57e21 */ /* 0x000fe20008010000 */
[----:B------:R-:W-:Y:S01]  /*1c30*/  FADD.FTZ R198, R126, -UR5 ;  /* 0x800000057ec67e21 */ /* 0x000fe20008010000 */
[----:B------:R-:W-:Y:S01]  /*1c40*/  FADD.FTZ R199, R127, -UR5 ;  /* 0x800000057fc77e21 */ /* 0x000fe20008010000 */
[----:B------:R-:W-:Y:S01]  /*1c50*/  FADD.FTZ R218, R120, -UR5 ;  /* 0x8000000578da7e21 */ /* 0x000fe20008010000 */
[C---:B------:R-:W-:Y:S01]  /*1c60*/  PRMT R124, R128.reuse, 0x7632, R124 ;  /* 0x00007632807c7816 */ /* 0x040fe2000000007c */
[----:B------:R-:W-:Y:S01]  /*1c70*/  FADD.FTZ R126, R133, -UR5 ;  /* 0x80000005857e7e21 */ /* 0x000fe20008010000 */
[----:B------:R-:W-:Y:S01]  /*1c80*/  SHF.L.U32 R172, R128, 0x10, RZ ;  /* 0x0000001080ac7819 */ /* 0x000fe200000006ff */
[----:B------:R-:W-:Y:S01]  /*1c90*/  FADD.FTZ R215, R137, -UR5 ;  /* 0x8000000589d77e21 */ /* 0x000fe20008010000 */
[----:B------:R-:W-:Y:S01]  /*1ca0*/  PRMT R125, R129, 0x7632, R125 ;  /* 0x00007632817d7816 */ /* 0x000fe2000000007d */
[----:B------:R-:W-:Y:S01]  /*1cb0*/  FADD.FTZ R217, R139, -UR5 ;  /* 0x800000058bd97e21 */ /* 0x000fe20008010000 */
[----:B------:R-:W-:Y:S01]  /*1cc0*/  SHF.L.U32 R127, R129, 0x10, RZ ;  /* 0x00000010817f7819 */ /* 0x000fe200000006ff */
[----:B------:R-:W-:Y:S01]  /*1cd0*/  FADD.FTZ R115, R115, -UR5 ;  /* 0x8000000573737e21 */ /* 0x000fe20008010000 */
[----:B------:R-:W-:-:S02]  /*1ce0*/  PRMT R128, R140, 0x7632, R128 ;  /* 0x000076328c807816 */ /* 0x000fc40000000080 */
[----:B------:R-:W-:Y:S01]  /*1cf0*/  SHF.L.U32 R139, R140, 0x10, RZ ;  /* 0x000000108c8b7819 */ /* 0x000fe200000006ff */
[----:B------:R-:W-:Y:S01]  /*1d00*/  FMUL.FTZ R140, R165, UR8 ;  /* 0x00000008a58c7c20 */ /* 0x000fe20008410000 */
[C---:B------:R-:W-:Y:S02]  /*1d10*/  PRMT R129, R141.reuse, 0x7632, R129 ;  /* 0x000076328d817816 */ /* 0x040fe40000000081 */
[----:B------:R-:W-:Y:S01]  /*1d20*/  SHF.L.U32 R137, R141, 0x10, RZ ;  /* 0x000000108d897819 */ /* 0x000fe200000006ff */
[----:B------:R-:W-:Y:S01]  /*1d30*/  FMUL.FTZ R141, R166, UR8 ;  /* 0x00000008a68d7c20 */ /* 0x000fe20008410000 */
[C---:B------:R-:W-:Y:S02]  /*1d40*/  PRMT R120, R143.reuse, 0x7632, R120 ;  /* 0x000076328f787816 */ /* 0x040fe40000000078 */
[----:B------:R-:W-:Y:S01]  /*1d50*/  SHF.L.U32 R133, R143, 0x10, RZ ;  /* 0x000000108f857819 */ /* 0x000fe200000006ff */
[----:B------:R-:W-:Y:S01]  /*1d60*/  FMUL.FTZ R143, R175, UR8 ;  /* 0x00000008af8f7c20 */ /* 0x000fe20008410000 */
[----:B------:R-:W-:Y:S01]  /*1d70*/  SHF.L.U32 R178, R178, 0x10, RZ ;  /* 0x00000010b2b27819 */ /* 0x000fe200000006ff */
[----:B------:R-:W-:Y:S01]  /*1d80*/  FMUL.FTZ R175, R112, UR8 ;  /* 0x0000000870af7c20 */ /* 0x000fe20008410000 */
[----:B------:R-:W-:Y:S01]  /*1d90*/  SHF.L.U32 R193, R119, 0x10, RZ ;  /* 0x0000001077c17819 */ /* 0x000fe200000006ff */
[----:B------:R-:W4:Y:S01]  /*1da0*/  LDL R112, [R1+0xf8] ;  /* 0x0000f80001707983 */ /* 0x000f220000100800 */
[----:B------:R-:W-:Y:S01]  /*1db0*/  FADD.FTZ R113, R113, -UR5 ;  /* 0x8000000571717e21 */ /* 0x000fe20008010000 */
[----:B------:R-:W-:Y:S01]  /*1dc0*/  FADD.FTZ R184, R190, R184 ;  /* 0x000000b8beb87221 */ /* 0x000fe20000010000 */
[----:B------:R-:W-:Y:S01]  /*1dd0*/  FFMA.FTZ R2, R140, R190, R2 ;  /* 0x000000be8c027223 */ /* 0x000fe20000010002 */
[-C--:B------:R-:W-:Y:S01]  /*1de0*/  FFMA.FTZ R3, R141, R178.reuse, R3 ;  /* 0x000000b28d037223 */ /* 0x080fe20000010003 */
[----:B------:R-:W-:Y:S01]  /*1df0*/  FADD.FTZ R185, R178, R185 ;  /* 0x000000b9b2b97221 */ /* 0x000fe20000010000 */
[----:B------:R-:W-:Y:S01]  /*1e00*/  FMUL.FTZ R212, R210, R178 ;  /* 0x000000b2d2d47220 */ /* 0x000fe20000410000 */
[----:B--2---:R-:W-:Y:S01]  /*1e10*/  FADD.FTZ R145, R192, R145 ;  /* 0x00000091c0917221 */ /* 0x004fe20000010000 */
[----:B------:R-:W-:Y:S01]  /*1e20*/  FMUL.FTZ R178, R115, UR8 ;  /* 0x0000000873b27c20 */ /* 0x000fe20008410000 */
[----:B------:R-:W-:Y:S01]  /*1e30*/  FMUL.FTZ R190, R218, UR8 ;  /* 0x00000008dabe7c20 */ /* 0x000fe20008410000 */
[----:B------:R-:W2:Y:S01]  /*1e40*/  LDL.LU R115, [R1+0x54] ;  /* 0x0000540001737983 */ /* 0x000ea20000300800 */
[----:B------:R-:W-:-:S02]  /*1e50*/  FMUL.FTZ R176, R113, UR8 ;  /* 0x0000000871b07c20 */ /* 0x000fc40008410000 */
[-C--:B------:R-:W-:Y:S01]  /*1e60*/  FFMA.FTZ R14, R190, R192.reuse, R14 ;  /* 0x000000c0be0e7223 */ /* 0x080fe2000001000e */
[----:B------:R-:W-:Y:S01]  /*1e70*/  STL [R1+0x34], R145 ;  /* 0x0000349101007387 */ /* 0x000fe20000100800 */
[----:B------:R-:W-:Y:S01]  /*1e80*/  FADD.FTZ R109, R193, R109 ;  /* 0x0000006dc16d7221 */ /* 0x000fe20000010000 */
[----:B------:R-:W-:Y:S02]  /*1e90*/  FMUL.FTZ R192, R111, R192 ;  /* 0x000000c06fc07220 */ /* 0x000fe40000410000 */
[----:B------:R-:W2:Y:S04]  /*1ea0*/  LDL R113, [R1+0xf0] ;  /* 0x0000f00001717983 */ /* 0x000ea80000100800 */
[----:B------:R-:W2:Y:S04]  /*1eb0*/  LDL.LU R111, [R1+0x5c] ;  /* 0x00005c00016f7983 */ /* 0x000ea80000300800 */
[----:B------:R0:W-:Y:S04]  /*1ec0*/  STL [R1+0x3c], R109 ;  /* 0x00003c6d01007387 */ /* 0x0001e80000100800 */
[----:B0-----:R-:W2:Y:S01]  /*1ed0*/  LDL R109, [R1+0xe8] ;  /* 0x0000e800016d7983 */ /* 0x001ea20000100800 */
[----:B---3--:R-:W-:-:S05]  /*1ee0*/  FADD.FTZ R149, R172, R149 ;  /* 0x00000095ac957221 */ /* 0x008fca0000010000 */
[----:B------:R-:W-:Y:S01]  /*1ef0*/  STL [R1+0x44], R149 ;  /* 0x0000449501007387 */ /* 0x000fe20000100800 */
[----:B----4-:R-:W-:-:S05]  /*1f00*/  FADD.FTZ R114, R127, R114 ;  /* 0x000000727f727221 */ /* 0x010fca0000010000 */
[----:B------:R0:W-:Y:S04]  /*1f10*/  STL [R1+0x4c], R114 ;  /* 0x00004c7201007387 */ /* 0x0001e80000100800 */
[----:B0-----:R-:W3:Y:S01]  /*1f20*/  LDL.LU R114, [R1+0x64] ;  /* 0x0000640001727983 */ /* 0x001ee20000300800 */
[----:B------:R-:W-:Y:S01]  /*1f30*/  SHF.L.U32 R105, R105, 0x10, RZ ;  /* 0x0000001069697819 */ /* 0x000fe200000006ff */
[----:B------:R-:W-:Y:S01]  /*1f40*/  FADD.FTZ R221, R122, -UR5 ;  /* 0x800000057add7e21 */ /* 0x000fe20008010000 */
[----:B------:R-:W-:Y:S01]  /*1f50*/  FMUL.FTZ R145, R196, UR8 ;  /* 0x00000008c4917c20 */ /* 0x000fe20008410000 */
[C---:B------:R-:W-:Y:S02]  /*1f60*/  PRMT R122, R130.reuse, 0x7632, R122 ;  /* 0x00007632827a7816 */ /* 0x040fe4000000007a */
[----:B------:R-:W-:Y:S01]  /*1f70*/  SHF.L.U32 R130, R130, 0x10, RZ ;  /* 0x0000001082827819 */ /* 0x000fe200000006ff */
[----:B------:R-:W-:Y:S01]  /*1f80*/  FMUL.FTZ R210, R150, R105 ;  /* 0x0000006996d27220 */ /* 0x000fe20000410000 */
[-C--:B------:R-:W-:Y:S01]  /*1f90*/  FFMA.FTZ R18, R145, R172.reuse, R18 ;  /* 0x000000ac91127223 */ /* 0x080fe20000010012 */
[----:B------:R-:W-:Y:S01]  /*1fa0*/  FMUL.FTZ R149, R107, R172 ;  /* 0x000000ac6b957220 */ /* 0x000fe20000410000 */
[----:B------:R-:W-:Y:S01]  /*1fb0*/  FADD.FTZ R194, R121, -UR5 ;  /* 0x8000000579c27e21 */ /* 0x000fe20008010000 */
[----:B------:R-:W-:Y:S01]  /*1fc0*/  PRMT R121, R131, 0x7632, R121 ;  /* 0x0000763283797816 */ /* 0x000fe20000000079 */
[----:B------:R-:W-:-:S02]  /*1fd0*/  FMUL.FTZ R150, R112, R127 ;  /* 0x0000007f70967220 */ /* 0x000fc40000410000 */
[----:B------:R-:W4:Y:S01]  /*1fe0*/  LDL R112, [R1+0xe0] ;  /* 0x0000e00001707983 */ /* 0x000f220000100800 */
[----:B------:R-:W-:-:S03]  /*1ff0*/  SHF.L.U32 R131, R131, 0x10, RZ ;  /* 0x0000001083837819 */ /* 0x000fc600000006ff */
[----:B------:R-:W4:Y:S01]  /*2000*/  LDL.LU R172, [R1+0x6c] ;  /* 0x00006c0001ac7983 */ /* 0x000f220000300800 */
[----:B------:R-:W-:Y:S01]  /*2010*/  FADD.FTZ R195, R123, -UR5 ;  /* 0x800000057bc37e21 */ /* 0x000fe20008010000 */
[----:B------:R-:W-:Y:S01]  /*2020*/  FADD.FTZ R216, R136, -UR5 ;  /* 0x8000000588d87e21 */ /* 0x000fe20008010000 */
[----:B--2---:R-:W-:Y:S01]  /*2030*/  FADD.FTZ R115, R130, R115 ;  /* 0x0000007382737221 */ /* 0x004fe20000010000 */
[C---:B------:R-:W-:Y:S02]  /*2040*/  PRMT R136, R142.reuse, 0x7632, R136 ;  /* 0x000076328e887816 */ /* 0x040fe40000000088 */
[----:B------:R-:W-:Y:S01]  /*2050*/  SHF.L.U32 R123, R142, 0x10, RZ ;  /* 0x000000108e7b7819 */ /* 0x000fe200000006ff */
[----:B------:R-:W-:Y:S01]  /*2060*/  FMUL.FTZ R142, R167, UR8 ;  /* 0x00000008a78e7c20 */ /* 0x000fe20008410000 */
[----:B------:R0:W-:Y:S01]  /*2070*/  STL [R1+0x54], R115 ;  /* 0x0000547301007387 */ /* 0x0001e20000100800 */
[----:B------:R-:W-:Y:S01]  /*2080*/  FADD.FTZ R186, R189, R186 ;  /* 0x000000babdba7221 */ /* 0x000fe20000010000 */
[----:B------:R-:W-:Y:S01]  /*2090*/  FMUL.FTZ R166, R113, R130 ;  /* 0x0000008271a67220 */ /* 0x000fe20000410000 */
[----:B------:R-:W-:Y:S01]  /*20a0*/  FFMA.FTZ R4, R142, R189, R4 ;  /* 0x000000bd8e047223 */ /* 0x000fe20000010004 */
[----:B------:R-:W-:Y:S01]  /*20b0*/  FADD.FTZ R111, R131, R111 ;  /* 0x0000006f836f7221 */ /* 0x000fe20000010000 */
[----:B------:R-:W-:Y:S01]  /*20c0*/  FMUL.FTZ R147, R198, UR8 ;  /* 0x00000008c6937c20 */ /* 0x000fe20008410000 */
[----:B0-----:R-:W2:Y:S01]  /*20d0*/  LDL R115, [R1+0xd8] ;  /* 0x0000d80001737983 */ /* 0x001ea20000100800 */
[----:B------:R-:W-:-:S03]  /*20e0*/  FMUL.FTZ R189, R146, R173 ;  /* 0x000000ad92bd7220 */ /* 0x000fc60000410000 */
[----:B------:R-:W2:Y:S01]  /*20f0*/  LDL.LU R113, [R1+0x74] ;  /* 0x0000740001717983 */ /* 0x000ea20000300800 */
[----:B------:R-:W-:Y:S01]  /*2100*/  FMUL.FTZ R146, R197, UR8 ;  /* 0x00000008c5927c20 */ /* 0x000fe20008410000 */
[----:B------:R-:W-:Y:S02]  /*2110*/  FFMA.FTZ R12, R177, R173, R12 ;  /* 0x000000adb10c7223 */ /* 0x000fe4000001000c */
[----:B------:R-:W2:Y:S04]  /*2120*/  LDL.LU R198, [R1+0x28] ;  /* 0x0000280001c67983 */ /* 0x000ea80000300800 */
[----:B------:R-:W-:Y:S04]  /*2130*/  STL [R1+0x5c], R111 ;  /* 0x00005c6f01007387 */ /* 0x000fe80000100800 */
[----:B------:R-:W2:Y:S04]  /*2140*/  LDL R196, [R1+0x11c] ;  /* 0x00011c0001c47983 */ /* 0x000ea80000100800 */
[----:B------:R-:W2:Y:S04]  /*2150*/  LDL R197, [R1+0xd0] ;  /* 0x0000d00001c57983 */ /* 0x000ea80000100800 */
[----:B------:R-:W2:Y:S01]  /*2160*/  LDL.LU R173, [R1+0x30] ;  /* 0x0000300001ad7983 */ /* 0x000ea20000300800 */
[----:B---3--:R-:W-:-:S05]  /*2170*/  FADD.FTZ R114, R139, R114 ;  /* 0x000000728b727221 */ /* 0x008fca0000010000 */
[----:B------:R0:W-:Y:S04]  /*2180*/  STL [R1+0x64], R114 ;  /* 0x0000647201007387 */ /* 0x0001e80000100800 */
[----:B0-----:R-:W3:Y:S01]  /*2190*/  LDL R114, [R1+0x114] ;  /* 0x0001140001727983 */ /* 0x001ee20000100800 */
[----:B------:R-:W-:Y:S01]  /*21a0*/  FFMA.FTZ R5, R143, R179, R5 ;  /* 0x000000b38f057223 */ /* 0x000fe20000010005 */
[----:B------:R-:W-:Y:S01]  /*21b0*/  FADD.FTZ R187, R179, R187 ;  /* 0x000000bbb3bb7221 */ /* 0x000fe20000010000 */
[----:B------:R-:W-:Y:S01]  /*21c0*/  FADD.FTZ R203, R191, R203 ;  /* 0x000000cbbfcb7221 */ /* 0x000fe20000010000 */
[-C--:B------:R-:W-:Y:S01]  /*21d0*/  FFMA.FTZ R10, R175, R191.reuse, R10 ;  /* 0x000000bfaf0a7223 */ /* 0x080fe2000001000a */
[----:B------:R-:W-:Y:S01]  /*21e0*/  FMUL.FTZ R179, R148, R191 ;  /* 0x000000bf94b37220 */ /* 0x000fe20000410000 */
[----:B------:R-:W-:Y:S01]  /*21f0*/  FMUL.FTZ R191, R221, UR8 ;  /* 0x00000008ddbf7c20 */ /* 0x000fe20008410000 */
[----:B------:R-:W-:Y:S01]  /*2200*/  FADD.FTZ R111, RZ, R144 ;  /* 0x00000090ff6f7221 */ /* 0x000fe20000010000 */
[----:B----4-:R-:W-:-:S02]  /*2210*/  FADD.FTZ R172, R137, R172 ;  /* 0x000000ac89ac7221 */ /* 0x010fc40000010000 */
[-C--:B------:R-:W-:Y:S01]  /*2220*/  FFMA.FTZ R16, R191, R193.reuse, R16 ;  /* 0x000000c1bf107223 */ /* 0x080fe20000010010 */
[----:B------:R-:W-:Y:S01]  /*2230*/  FMUL.FTZ R193, R106, R193 ;  /* 0x000000c16ac17220 */ /* 0x000fe20000410000 */
[----:B------:R-:W-:Y:S01]  /*2240*/  SHF.L.U32 R106, R124, 0x10, RZ ;  /* 0x000000107c6a7819 */ /* 0x000fe200000006ff */
[----:B------:R-:W-:Y:S01]  /*2250*/  FADD.FTZ R111, R212, R111 ;  /* 0x0000006fd46f7221 */ /* 0x000fe20000010000 */
[----:B------:R-:W-:Y:S01]  /*2260*/  FMUL.FTZ R124, R216, UR8 ;  /* 0x00000008d87c7c20 */ /* 0x000fe20008410000 */
[----:B------:R-:W-:Y:S01]  /*2270*/  PRMT R168, R119, 0x7632, R168 ;  /* 0x0000763277a87816 */ /* 0x000fe200000000a8 */
[----:B------:R-:W-:Y:S01]  /*2280*/  FMUL.FTZ R167, R109, R131 ;  /* 0x000000836da77220 */ /* 0x000fe20000410000 */
[----:B------:R-:W-:Y:S01]  /*2290*/  FADD.FTZ R138, R138, -UR5 ;  /* 0x800000058a8a7e21 */ /* 0x000fe20008010000 */
[----:B------:R-:W-:Y:S01]  /*22a0*/  SHF.L.U32 R109, R128, 0x10, RZ ;  /* 0x00000010806d7819 */ /* 0x000fe200000006ff */
[----:B------:R-:W-:Y:S01]  /*22b0*/  FADD.FTZ R111, R152, R111 ;  /* 0x0000006f986f7221 */ /* 0x000fe20000010000 */
[----:B------:R-:W-:Y:S01]  /*22c0*/  FADD.FTZ R200, R105, R200 ;  /* 0x000000c869c87221 */ /* 0x000fe20000010000 */
[----:B------:R-:W-:Y:S01]  /*22d0*/  FFMA.FTZ R7, R208, R105, R7 ;  /* 0x00000069d0077223 */ /* 0x000fe20000010007 */
[-C--:B------:R-:W-:Y:S01]  /*22e0*/  FFMA.FTZ R26, R124, R139.reuse, R26 ;  /* 0x0000008b7c1a7223 */ /* 0x080fe2000001001a */
[----:B------:R-:W-:Y:S01]  /*22f0*/  FMUL.FTZ R128, R112, R139 ;  /* 0x0000008b70807220 */ /* 0x000fe20000410000 */
[----:B------:R0:W-:Y:S01]  /*2300*/  STL [R1+0x6c], R172 ;  /* 0x00006cac01007387 */ /* 0x0001e20000100800 */
[----:B------:R-:W-:Y:S01]  /*2310*/  FADD.FTZ R119, R151, -UR5 ;  /* 0x8000000597777e21 */ /* 0x000fe20008010000 */
[----:B------:R-:W-:Y:S01]  /*2320*/  SHF.L.U32 R170, R170, 0x10, RZ ;  /* 0x00000010aaaa7819 */ /* 0x000fe200000006ff */
[----:B------:R-:W-:Y:S01]  /*2330*/  FMUL.FTZ R151, R219, UR8 ;  /* 0x00000008db977c20 */ /* 0x000fe20008410000 */
[----:B------:R-:W-:Y:S01]  /*2340*/  SHF.L.U32 R105, R168, 0x10, RZ ;  /* 0x00000010a8697819 */ /* 0x000fe200000006ff */
[----:B------:R-:W4:Y:S01]  /*2350*/  LDL.LU R139, [R1+0x38] ;  /* 0x00003800018b7983 */ /* 0x000f220000300800 */
[----:B------:R-:W-:Y:S01]  /*2360*/  FMUL.FTZ R168, R126, UR8 ;  /* 0x000000087ea87c20 */ /* 0x000fe20008410000 */
[----:B------:R-:W-:Y:S01]  /*2370*/  FMUL.FTZ R126, R138, UR8 ;  /* 0x000000088a7e7c20 */ /* 0x000fe20008410000 */
[----:B------:R-:W-:Y:S01]  /*2380*/  FADD.FTZ R112, R211, R111 ;  /* 0x0000006fd3707221 */ /* 0x000fe20000010000 */
[----:B------:R-:W-:Y:S01]  /*2390*/  SHF.L.U32 R171, R171, 0x10, RZ ;  /* 0x00000010abab7819 */ /* 0x000fe200000006ff */
[----:B--2---:R-:W-:Y:S01]  /*23a0*/  FADD.FTZ R113, R123, R113 ;  /* 0x000000717b717221 */ /* 0x004fe20000010000 */
[----:B------:R-:W-:Y:S01]  /*23b0*/  SHF.L.U32 R111, R129, 0x10, RZ ;  /* 0x00000010816f7819 */ /* 0x000fe200000006ff */
[-C--:B------:R-:W-:Y:S01]  /*23c0*/  FMUL.FTZ R129, R115, R137.reuse ;  /* 0x0000008973817220 */ /* 0x080fe20000410000 */
[----:B------:R-:W-:Y:S01]  /*23d0*/  FMUL.FTZ R165, R222, UR8 ;  /* 0x00000008dea57c20 */ /* 0x000fe20008410000 */
[----:B------:R-:W-:Y:S01]  /*23e0*/  FFMA.FTZ R22, R151, R130, R22 ;  /* 0x0000008297167223 */ /* 0x000fe20000010016 */
[----:B------:R-:W2:Y:S01]  /*23f0*/  LDL R115, [R1+0x10c] ;  /* 0x00010c0001737983 */ /* 0x000ea20000100800 */
[----:B------:R-:W-:Y:S01]  /*2400*/  FADD.FTZ R198, R170, R198 ;  /* 0x000000c6aac67221 */ /* 0x000fe20000010000 */
[----:B------:R-:W-:Y:S01]  /*2410*/  FFMA.FTZ R28, R126, R137, R28 ;  /* 0x000000897e1c7223 */ /* 0x000fe2000001001c */
[----:B------:R-:W-:Y:S01]  /*2420*/  FMUL.FTZ R130, R220, UR8 ;  /* 0x00000008dc827c20 */ /* 0x000fe20008410000 */
[----:B0-----:R-:W2:Y:S01]  /*2430*/  LDL.LU R172, [R1+0x7c] ;  /* 0x00007c0001ac7983 */ /* 0x001ea20000300800 */
[----:B------:R-:W-:Y:S01]  /*2440*/  SHF.L.U32 R138, R136, 0x10, RZ ;  /* 0x00000010888a7819 */ /* 0x000fe200000006ff */
[----:B------:R-:W-:-:S02]  /*2450*/  FFMA.FTZ R24, R165, R131, R24 ;  /* 0x00000083a5187223 */ /* 0x000fc40000010018 */
[----:B------:R-:W2:Y:S01]  /*2460*/  LDL.LU R137, [R1+0x40] ;  /* 0x0000400001897983 */ /* 0x000ea20000300800 */
[----:B------:R-:W-:-:S03]  /*2470*/  FADD.FTZ R173, R171, R173 ;  /* 0x000000adabad7221 */ /* 0x000fc60000010000 */
[----:B------:R-:W-:Y:S01]  /*2480*/  STL [R1+0x74], R113 ;  /* 0x0000747101007387 */ /* 0x000fe20000100800 */
[-C--:B------:R-:W-:Y:S01]  /*2490*/  FFMA.FTZ R30, R130, R123.reuse, R30 ;  /* 0x0000007b821e7223 */ /* 0x080fe2000001001e */
[----:B------:R-:W-:Y:S02]  /*24a0*/  FMUL.FTZ R131, R197, R123 ;  /* 0x0000007bc5837220 */ /* 0x000fe40000410000 */
[----:B------:R-:W2:Y:S01]  /*24b0*/  LDL R136, [R1+0x104] ;  /* 0x0001040001887983 */ /* 0x000ea20000100800 */
[-C--:B------:R-:W-:Y:S01]  /*24c0*/  FFMA.FTZ R11, R176, R170.reuse, R11 ;  /* 0x000000aab00b7223 */ /* 0x080fe2000001000b */
[----:B------:R-:W-:Y:S02]  /*24d0*/  FMUL.FTZ R196, R196, R170 ;  /* 0x000000aac4c47220 */ /* 0x000fe40000410000 */
[----:B------:R2:W-:Y:S04]  /*24e0*/  STL [R1+0x28], R198 ;  /* 0x000028c601007387 */ /* 0x0005e80000100800 */
[----:B------:R-:W2:Y:S04]  /*24f0*/  LDL.LU R123, [R1+0x48] ;  /* 0x00004800017b7983 */ /* 0x000ea80000300800 */
[----:B------:R-:W2:Y:S04]  /*2500*/  LDL R170, [R1+0xfc] ;  /* 0x0000fc0001aa7983 */ /* 0x000ea80000100800 */
[----:B------:R-:W-:Y:S01]  /*2510*/  STL [R1+0x30], R173 ;  /* 0x000030ad01007387 */ /* 0x000fe20000100800 */
[----:B---3--:R-:W-:-:S03]  /*2520*/  FMUL.FTZ R197, R114, R171 ;  /* 0x000000ab72c57220 */ /* 0x008fc60000410000 */
[----:B------:R-:W3:Y:S01]  /*2530*/  LDL.LU R114, [R1+0x50] ;  /* 0x0000500001727983 */ /* 0x000ee20000300800 */
[----:B------:R-:W-:Y:S01]  /*2540*/  FADD.FTZ R202, R104, R202 ;  /* 0x000000ca68ca7221 */ /* 0x000fe20000010000 */
[----:B------:R-:W-:Y:S01]  /*2550*/  FFMA.FTZ R9, R213, R104, R9 ;  /* 0x00000068d5097223 */ /* 0x000fe20000010009 */
[----:B------:R-:W-:Y:S01]  /*2560*/  SHF.L.U32 R104, R169, 0x10, RZ ;  /* 0x00000010a9687819 */ /* 0x000fe200000006ff */
[----:B------:R-:W-:Y:S02]  /*2570*/  FFMA.FTZ R13, R178, R171, R13 ;  /* 0x000000abb20d7223 */ /* 0x000fe4000001000d */
[----:B------:R-:W3:Y:S01]  /*2580*/  LDL R171, [R1+0xf4] ;  /* 0x0000f40001ab7983 */ /* 0x000ee20000100800 */
[----:B------:R-:W-:Y:S01]  /*2590*/  SHF.L.U32 R107, R125, 0x10, RZ ;  /* 0x000000107d6b7819 */ /* 0x000fe200000006ff */
[----:B------:R-:W-:Y:S01]  /*25a0*/  FMUL.FTZ R148, R199, UR8 ;  /* 0x00000008c7947c20 */ /* 0x000fe20008410000 */
[----:B----4-:R-:W-:-:S05]  /*25b0*/  FADD.FTZ R139, R104, R139 ;  /* 0x0000008b688b7221 */ /* 0x010fca0000010000 */
[----:B------:R0:W-:Y:S01]  /*25c0*/  STL [R1+0x38], R139 ;  /* 0x0000388b01007387 */ /* 0x0001e20000100800 */
[----:B--2---:R-:W-:-:S03]  /*25d0*/  FMUL.FTZ R198, R115, R104 ;  /* 0x0000006873c67220 */ /* 0x004fc60000410000 */
[----:B0-----:R-:W2:Y:S01]  /*25e0*/  LDL R139, [R1+0xc8] ;  /* 0x0000c800018b7983 */ /* 0x001ea20000100800 */
[----:B------:R-:W-:Y:S01]  /*25f0*/  FADD.FTZ R172, R133, R172 ;  /* 0x000000ac85ac7221 */ /* 0x000fe20000010000 */
[----:B------:R-:W-:Y:S02]  /*2600*/  FADD.FTZ R137, R105, R137 ;  /* 0x0000008969897221 */ /* 0x000fe40000010000 */
[----:B------:R-:W4:Y:S04]  /*2610*/  LDL.LU R115, [R1+0x58] ;  /* 0x0000580001737983 */ /* 0x000f280000300800 */
[----:B------:R0:W-:Y:S01]  /*2620*/  STL [R1+0x40], R137 ;  /* 0x0000408901007387 */ /* 0x0001e20000100800 */
[----:B------:R-:W-:-:S03]  /*2630*/  FMUL.FTZ R199, R136, R105 ;  /* 0x0000006988c77220 */ /* 0x000fc60000410000 */
[----:B0-----:R-:W2:Y:S01]  /*2640*/  LDL R137, [R1+0xec] ;  /* 0x0000ec0001897983 */ /* 0x001ea20000100800 */
[----:B------:R-:W-:-:S03]  /*2650*/  FADD.FTZ R123, R106, R123 ;  /* 0x0000007b6a7b7221 */ /* 0x000fc60000010000 */
[----:B------:R-:W-:Y:S04]  /*2660*/  STL [R1+0x7c], R172 ;  /* 0x00007cac01007387 */ /* 0x000fe80000100800 */
[----:B------:R-:W2:Y:S04]  /*2670*/  LDL.LU R136, [R1+0x60] ;  /* 0x0000600001887983 */ /* 0x000ea80000300800 */
[----:B------:R0:W-:Y:S04]  /*2680*/  STL [R1+0x48], R123 ;  /* 0x0000487b01007387 */ /* 0x0001e80000100800 */
[----:B0-----:R-:W2:Y:S01]  /*2690*/  LDL R123, [R1+0xe4] ;  /* 0x0000e400017b7983 */ /* 0x001ea20000100800 */
[----:B---3--:R-:W-:-:S05]  /*26a0*/  FADD.FTZ R114, R107, R114 ;  /* 0x000000726b727221 */ /* 0x008fca0000010000 */
[----:B------:R0:W-:Y:S04]  /*26b0*/  STL [R1+0x50], R114 ;  /* 0x0000507201007387 */ /* 0x0001e80000100800 */
[----:B0-----:R-:W3:Y:S01]  /*26c0*/  LDL.LU R114, [R1+0x68] ;  /* 0x0000680001727983 */ /* 0x001ee20000300800 */
[----:B------:R-:W-:-:S04]  /*26d0*/  FADD.FTZ R112, R206, R112 ;  /* 0x00000070ce707221 */ /* 0x000fc80000010000 */
[----:B------:R-:W-:Y:S01]  /*26e0*/  FADD.FTZ R113, R210, R112 ;  /* 0x00000070d2717221 */ /* 0x000fe20000010000 */
[----:B------:R-:W-:-:S03]  /*26f0*/  FFMA.FTZ R112, R140, R144, RZ ;  /* 0x000000908c707223 */ /* 0x000fc600000100ff */
        /* <DEDUP_REMOVED lines=12> */
[-C--:B------:R-:W-:Y:S01]  /*27c0*/  FFMA.FTZ R19, R146, R106.reuse, R19 ;  /* 0x0000006a92137223 */ /* 0x080fe20000010013 */
[----:B------:R-:W-:Y:S01]  /*27d0*/  FMUL.FTZ R170, R170, R106 ;  /* 0x0000006aaaaa7220 */ /* 0x000fe20000410000 */
[----:B------:R-:W-:Y:S01]  /*27e0*/  FADD.FTZ R113, R197, R113 ;  /* 0x00000071c5717221 */ /* 0x000fe20000010000 */
[----:B----4-:R-:W-:Y:S01]  /*27f0*/  FADD.FTZ R115, R122, R115 ;  /* 0x000000737a737221 */ /* 0x010fe20000010000 */
[----:B------:R-:W-:Y:S01]  /*2800*/  FFMA.FTZ R15, R194, R104, R15 ;  /* 0x00000068c20f7223 */ /* 0x000fe2000001000f */
[----:B------:R-:W4:Y:S01]  /*2810*/  LDL R106, [R1+0xdc] ;  /* 0x0000dc00016a7983 */ /* 0x000f220000100800 */
[----:B------:R-:W-:Y:S01]  /*2820*/  FFMA.FTZ R104, R205, R207, R112 ;  /* 0x000000cfcd687223 */ /* 0x000fe20000010070 */
[----:B------:R-:W-:-:S02]  /*2830*/  FADD.FTZ R112, R192, R113 ;  /* 0x00000071c0707221 */ /* 0x000fc40000010000 */
[----:B------:R0:W-:Y:S01]  /*2840*/  STL [R1+0x58], R115 ;  /* 0x0000587301007387 */ /* 0x0001e20000100800 */
[----:B------:R-:W-:Y:S01]  /*2850*/  SHF.L.U32 R121, R121, 0x10, RZ ;  /* 0x0000001079797819 */ /* 0x000fe200000006ff */
[-C--:B------:R-:W-:Y:S01]  /*2860*/  FFMA.FTZ R21, R148, R107.reuse, R21 ;  /* 0x0000006b94157223 */ /* 0x080fe20000010015 */
[----:B------:R-:W-:Y:S01]  /*2870*/  FMUL.FTZ R171, R171, R107 ;  /* 0x0000006babab7220 */ /* 0x000fe20000410000 */
[----:B------:R-:W-:Y:S01]  /*2880*/  FMUL.FTZ R195, R195, UR8 ;  /* 0x00000008c3c37c20 */ /* 0x000fe20008410000 */
[----:B------:R-:W-:Y:S01]  /*2890*/  FADD.FTZ R112, R198, R112 ;  /* 0x00000070c6707221 */ /* 0x000fe20000010000 */
[----:B0-----:R-:W4:Y:S04]  /*28a0*/  LDL.LU R115, [R1+0x70] ;  /* 0x0000700001737983 */ /* 0x001f280000300800 */
[----:B------:R-:W4:Y:S01]  /*28b0*/  LDL R113, [R1+0xd4] ;  /* 0x0000d40001717983 */ /* 0x000f220000100800 */
[----:B--2---:R-:W-:-:S03]  /*28c0*/  FADD.FTZ R136, R121, R136 ;  /* 0x0000008879887221 */ /* 0x004fc60000010000 */
[----:B------:R-:W2:Y:S01]  /*28d0*/  LDL.LU R107, [R1+0x78] ;  /* 0x00007800016b7983 */ /* 0x000ea20000300800 */
[----:B------:R-:W-:Y:S01]  /*28e0*/  FFMA.FTZ R17, R195, R105, R17 ;  /* 0x00000069c3117223 */ /* 0x000fe20000010011 */
[----:B------:R-:W-:Y:S02]  /*28f0*/  FADD.FTZ R105, R193, R112 ;  /* 0x00000070c1697221 */ /* 0x000fe40000010000 */
[----:B------:R-:W2:Y:S04]  /*2900*/  LDL R112, [R1+0xcc] ;  /* 0x0000cc0001707983 */ /* 0x000ea80000100800 */
[----:B------:R-:W-:Y:S01]  /*2910*/  STL [R1+0x60], R136 ;  /* 0x0000608801007387 */ /* 0x000fe20000100800 */
[----:B------:R-:W-:Y:S01]  /*2920*/  FMUL.FTZ R173, R123, R121 ;  /* 0x000000797bad7220 */ /* 0x000fe20000410000 */
[----:B---3--:R-:W-:-:S05]  /*2930*/  FADD.FTZ R114, R109, R114 ;  /* 0x000000726d727221 */ /* 0x008fca0000010000 */
[----:B------:R0:W-:Y:S04]  /*2940*/  STL [R1+0x68], R114 ;  /* 0x0000687201007387 */ /* 0x0001e80000100800 */
[----:B------:R-:W3:Y:S04]  /*2950*/  LDL R123, [R1+0xc0] ;  /* 0x0000c000017b7983 */ /* 0x000ee80000100800 */
[----:B0-----:R-:W3:Y:S04]  /*2960*/  LDL R114, [R1+0xc4] ;  /* 0x0000c40001727983 */ /* 0x001ee80000100800 */
[----:B------:R-:W3:Y:S04]  /*2970*/  LDL.LU R222, [R1+0x80] ;  /* 0x0000800001de7983 */ /* 0x000ee80000300800 */
[----:B------:R-:W3:Y:S01]  /*2980*/  LDL.LU R221, [R1+0x84] ;  /* 0x0000840001dd7983 */ /* 0x000ee20000300800 */
[-C--:B------:R-:W-:Y:S01]  /*2990*/  FFMA.FTZ R23, R168, R122.reuse, R23 ;  /* 0x0000007aa8177223 */ /* 0x080fe20000010017 */
[----:B------:R-:W-:Y:S01]  /*29a0*/  FMUL.FTZ R172, R137, R122 ;  /* 0x0000007a89ac7220 */ /* 0x000fe20000410000 */
[----:B------:R-:W-:Y:S01]  /*29b0*/  FMUL.FTZ R134, R134, UR8 ;  /* 0x0000000886867c20 */ /* 0x000fe20008410000 */
[----:B------:R-:W-:-:S03]  /*29c0*/  SHF.L.U32 R120, R120, 0x10, RZ ;  /* 0x0000001078787819 */ /* 0x000fc600000006ff */
[----:B------:R-:W-:Y:S01]  /*29d0*/  FFMA.FTZ R31, R134, R138, R31 ;  /* 0x0000008a861f7223 */ /* 0x000fe2000001001f */
[----:B------:R-:W-:Y:S01]  /*29e0*/  FMUL.FTZ R132, R132, UR8 ;  /* 0x0000000884847c20 */ /* 0x000fe20008410000 */
[----:B----4-:R-:W-:-:S05]  /*29f0*/  FADD.FTZ R115, R111, R115 ;  /* 0x000000736f737221 */ /* 0x010fca0000010000 */
[----:B------:R-:W-:Y:S01]  /*2a00*/  STL [R1+0x70], R115 ;  /* 0x0000707301007387 */ /* 0x000fe20000100800 */
[----:B--2---:R-:W-:-:S03]  /*2a10*/  FADD.FTZ R107, R138, R107 ;  /* 0x0000006b8a6b7221 */ /* 0x004fc60000010000 */
[----:B------:R-:W2:Y:S04]  /*2a20*/  LDL R122, [R1+0xbc] ;  /* 0x0000bc00017a7983 */ /* 0x000ea80000100800 */
[----:B------:R0:W-:Y:S01]  /*2a30*/  STL [R1+0x78], R107 ;  /* 0x0000786b01007387 */ /* 0x0001e20000100800 */
[----:B------:R-:W-:-:S03]  /*2a40*/  FMUL.FTZ R138, R112, R138 ;  /* 0x0000008a708a7220 */ /* 0x000fc60000410000 */
[----:B------:R-:W4:Y:S04]  /*2a50*/  LDL R112, [R1+0xb4] ;  /* 0x0000b40001707983 */ /* 0x000f280000100800 */
[----:B0-----:R-:W4:Y:S01]  /*2a60*/  LDL R107, [R1+0xb8] ;  /* 0x0000b800016b7983 */ /* 0x001f220000100800 */
[----:B------:R-:W-:Y:S01]  /*2a70*/  FMUL.FTZ R137, R113, R111 ;  /* 0x0000006f71897220 */ /* 0x000fe20000410000 */
[-C--:B------:R-:W-:Y:S02]  /*2a80*/  FFMA.FTZ R156, R132, R133.reuse, R156 ;  /* 0x00000085849c7223 */ /* 0x080fe4000001009c */
[----:B------:R-:W4:Y:S01]  /*2a90*/  LDL R113, [R1+0xb0] ;  /* 0x0000b00001717983 */ /* 0x000f220000100800 */
[----:B------:R-:W-:Y:S01]  /*2aa0*/  FMUL.FTZ R133, R139, R133 ;  /* 0x000000858b857220 */ /* 0x000fe20000410000 */
[----:B------:R-:W-:Y:S01]  /*2ab0*/  FFMA.FTZ R20, R147, R127, R20 ;  /* 0x0000007f93147223 */ /* 0x000fe20000010014 */
[----:B------:R-:W-:-:S04]  /*2ac0*/  FMUL.FTZ R127, R217, UR8 ;  /* 0x00000008d97f7c20 */ /* 0x000fc80008410000 */
[----:B------:R-:W-:Y:S01]  /*2ad0*/  FFMA.FTZ R29, R127, R111, R29 ;  /* 0x0000006f7f1d7223 */ /* 0x000fe2000001001d */
[----:B------:R-:W-:Y:S01]  /*2ae0*/  SHF.L.U32 R111, R117, 0x10, RZ ;  /* 0x00000010756f7819 */ /* 0x000fe200000006ff */
[----:B------:R-:W-:-:S04]  /*2af0*/  FFMA.FTZ R104, R213, R209, R104 ;  /* 0x000000d1d5687223 */ /* 0x000fc80000010068 */
[----:B------:R-:W-:-:S04]  /*2b00*/  FFMA.FTZ R104, R175, R179, R104 ;  /* 0x000000b3af687223 */ /* 0x000fc80000010068 */
[----:B------:R-:W-:-:S04]  /*2b10*/  FFMA.FTZ R104, R176, R196, R104 ;  /* 0x000000c4b0687223 */ /* 0x000fc80000010068 */
[----:B------:R-:W-:-:S04]  /*2b20*/  FFMA.FTZ R104, R177, R189, R104 ;  /* 0x000000bdb1687223 */ /* 0x000fc80000010068 */
[----:B------:R-:W-:-:S04]  /*2b30*/  FFMA.FTZ R104, R178, R197, R104 ;  /* 0x000000c5b2687223 */ /* 0x000fc80000010068 */
[----:B------:R-:W-:Y:S01]  /*2b40*/  FFMA.FTZ R104, R190, R192, R104 ;  /* 0x000000c0be687223 */ /* 0x000fe20000010068 */
[----:B---3--:R-:W-:Y:S01]  /*2b50*/  FADD.FTZ R222, R120, R222 ;  /* 0x000000de78de7221 */ /* 0x008fe20000010000 */
[----:B------:R-:W-:Y:S01]  /*2b60*/  FADD.FTZ R221, R110, R221 ;  /* 0x000000dd6edd7221 */ /* 0x000fe20000010000 */
[----:B------:R-:W-:-:S04]  /*2b70*/  FMUL.FTZ R139, R114, R120 ;  /* 0x00000078728b7220 */ /* 0x000fc80000410000 */
[----:B------:R-:W-:Y:S04]  /*2b80*/  STL [R1+0x84], R221 ;  /* 0x000084dd01007387 */ /* 0x000fe80000100800 */
[----:B------:R-:W-:Y:S04]  /*2b90*/  STL [R1+0x80], R222 ;  /* 0x000080de01007387 */ /* 0x000fe80000100800 */
[----:B------:R-:W3:Y:S04]  /*2ba0*/  LDL R114, [R1+0xac] ;  /* 0x0000ac0001727983 */ /* 0x000ee80000100800 */
[----:B------:R-:W3:Y:S04]  /*2bb0*/  LDL R115, [R1+0xa8] ;  /* 0x0000a80001737983 */ /* 0x000ee80000100800 */
[----:B------:R-:W3:Y:S01]  /*2bc0*/  LDL R117, [R1+0xa4] ;  /* 0x0000a40001757983 */ /* 0x000ee20000100800 */
        /* <DEDUP_REMOVED lines=9> */
[----:B------:R-:W-:Y:S01]  /*2c60*/  FMUL.FTZ R136, R106, R109 ;  /* 0x0000006d6a887220 */ /* 0x000fe20000410000 */
[----:B------:R-:W-:Y:S02]  /*2c70*/  FADD.FTZ R105, R171, R105 ;  /* 0x00000069ab697221 */ /* 0x000fe40000010000 */
[----:B------:R-:W-:Y:S02]  /*2c80*/  FFMA.FTZ R106, R147, R150, R104 ;  /* 0x00000096936a7223 */ /* 0x000fe40000010068 */
[----:B------:R-:W-:Y:S02]  /*2c90*/  FADD.FTZ R105, R166, R105 ;  /* 0x00000069a6697221 */ /* 0x000fe40000010000 */
[----:B------:R-:W-:Y:S02]  /*2ca0*/  FFMA.FTZ R106, R148, R171, R106 ;  /* 0x000000ab946a7223 */ /* 0x000fe4000001006a */
[----:B------:R-:W-:-:S02]  /*2cb0*/  FADD.FTZ R105, R172, R105 ;  /* 0x00000069ac697221 */ /* 0x000fc40000010000 */
[----:B------:R-:W-:Y:S02]  /*2cc0*/  FFMA.FTZ R106, R151, R166, R106 ;  /* 0x000000a6976a7223 */ /* 0x000fe4000001006a */
[----:B------:R-:W-:Y:S02]  /*2cd0*/  FADD.FTZ R105, R167, R105 ;  /* 0x00000069a7697221 */ /* 0x000fe40000010000 */
[----:B------:R-:W-:Y:S01]  /*2ce0*/  FFMA.FTZ R106, R168, R172, R106 ;  /* 0x000000aca86a7223 */ /* 0x000fe2000001006a */
[----:B------:R-:W-:Y:S01]  /*2cf0*/  FMUL.FTZ R169, R214, UR8 ;  /* 0x00000008d6a97c20 */ /* 0x000fe20008410000 */
[----:B------:R-:W-:Y:S02]  /*2d00*/  FADD.FTZ R105, R173, R105 ;  /* 0x00000069ad697221 */ /* 0x000fe40000010000 */
[----:B------:R-:W-:Y:S01]  /*2d10*/  FFMA.FTZ R106, R165, R167, R106 ;  /* 0x000000a7a56a7223 */ /* 0x000fe2000001006a */
[----:B------:R-:W-:Y:S01]  /*2d20*/  FFMA.FTZ R25, R169, R121, R25 ;  /* 0x00000079a9197223 */ /* 0x000fe20000010019 */
[----:B------:R-:W-:-:S02]  /*2d30*/  FADD.FTZ R105, R128, R105 ;  /* 0x0000006980697221 */ /* 0x000fc40000010000 */
[----:B------:R-:W-:Y:S01]  /*2d40*/  FFMA.FTZ R121, R169, R173, R106 ;  /* 0x000000ada9797223 */ /* 0x000fe2000001006a */
[----:B------:R-:W-:Y:S01]  /*2d50*/  FMUL.FTZ R125, R215, UR8 ;  /* 0x00000008d77d7c20 */ /* 0x000fe20008410000 */
[----:B------:R-:W-:Y:S02]  /*2d60*/  FADD.FTZ R105, R105, R136 ;  /* 0x0000008869697221 */ /* 0x000fe40000010000 */
[----:B------:R-:W-:Y:S02]  /*2d70*/  FFMA.FTZ R121, R124, R128, R121 ;  /* 0x000000807c797223 */ /* 0x000fe40000010079 */
[----:B------:R-:W-:Y:S02]  /*2d80*/  FADD.FTZ R105, R105, R129 ;  /* 0x0000008169697221 */ /* 0x000fe40000010000 */
[----:B------:R-:W-:Y:S02]  /*2d90*/  FFMA.FTZ R121, R125, R136, R121 ;  /* 0x000000887d797223 */ /* 0x000fe40000010079 */
[----:B------:R-:W-:-:S02]  /*2da0*/  FADD.FTZ R105, R105, R137 ;  /* 0x0000008969697221 */ /* 0x000fc40000010000 */
[----:B------:R-:W-:Y:S02]  /*2db0*/  FFMA.FTZ R121, R126, R129, R121 ;  /* 0x000000817e797223 */ /* 0x000fe40000010079 */
[----:B------:R-:W-:Y:S02]  /*2dc0*/  FADD.FTZ R105, R105, R131 ;  /* 0x0000008369697221 */ /* 0x000fe40000010000 */
[----:B------:R-:W-:Y:S02]  /*2dd0*/  FFMA.FTZ R121, R127, R137, R121 ;  /* 0x000000897f797223 */ /* 0x000fe40000010079 */
[----:B------:R-:W-:Y:S02]  /*2de0*/  FADD.FTZ R214, R105, R138 ;  /* 0x0000008a69d67221 */ /* 0x000fe40000010000 */
[----:B------:R-:W-:Y:S02]  /*2df0*/  FFMA.FTZ R121, R130, R131, R121 ;  /* 0x0000008382797223 */ /* 0x000fe40000010079 */
[----:B------:R-:W-:-:S02]  /*2e00*/  FADD.FTZ R214, R214, R133 ;  /* 0x00000085d6d67221 */ /* 0x000fc40000010000 */
[----:B------:R-:W-:Y:S01]  /*2e10*/  FFMA.FTZ R121, R134, R138, R121 ;  /* 0x0000008a86797223 */ /* 0x000fe20000010079 */
[----:B------:R-:W-:Y:S01]  /*2e20*/  FMUL.FTZ R135, R135, UR8 ;  /* 0x0000000887877c20 */ /* 0x000fe20008410000 */
[-C--:B------:R-:W-:Y:S01]  /*2e30*/  FMUL.FTZ R105, R123, R110.reuse ;  /* 0x0000006e7b697220 */ /* 0x080fe20000410000 */
[----:B------:R-:W-:Y:S01]  /*2e40*/  FADD.FTZ R214, R214, R139 ;  /* 0x0000008bd6d67221 */ /* 0x000fe20000010000 */
[----:B------:R-:W-:Y:S01]  /*2e50*/  FFMA.FTZ R121, R132, R133, R121 ;  /* 0x0000008584797223 */ /* 0x000fe20000010079 */
[----:B------:R-:W-:Y:S01]  /*2e60*/  FFMA.FTZ R27, R125, R109, R27 ;  /* 0x0000006d7d1b7223 */ /* 0x000fe2000001001b */
[----:B------:R-:W-:Y:S01]  /*2e70*/  FMUL.FTZ R104, R108, UR8 ;  /* 0x000000086c687c20 */ /* 0x000fe20008410000 */
[C---:B------:R-:W-:Y:S01]  /*2e80*/  PRMT R108, R153.reuse, 0x7632, R108 ;  /* 0x00007632996c7816 */ /* 0x040fe2000000006c */
[----:B------:R-:W-:Y:S01]  /*2e90*/  FADD.FTZ R214, R214, R105 ;  /* 0x00000069d6d67221 */ /* 0x000fe20000010000 */
[----:B------:R-:W-:Y:S01]  /*2ea0*/  SHF.L.U32 R109, R153, 0x10, RZ ;  /* 0x00000010996d7819 */ /* 0x000fe200000006ff */
[----:B--2---:R-:W-:Y:S01]  /*2eb0*/  FMUL.FTZ R106, R122, R111 ;  /* 0x0000006f7a6a7220 */ /* 0x004fe20000410000 */
[----:B------:R-:W-:Y:S01]  /*2ec0*/  FFMA.FTZ R121, R135, R139, R121 ;  /* 0x0000008b87797223 */ /* 0x000fe20000010079 */
[----:B------:R-:W-:Y:S01]  /*2ed0*/  SHF.L.U32 R108, R108, 0x10, RZ ;  /* 0x000000106c6c7819 */ /* 0x000fe200000006ff */
[----:B------:R-:W-:Y:S01]  /*2ee0*/  FMUL.FTZ R116, R116, UR8 ;  /* 0x0000000874747c20 */ /* 0x000fe20008410000 */
[----:B------:R-:W-:Y:S01]  /*2ef0*/  FADD.FTZ R214, R214, R106 ;  /* 0x0000006ad6d67221 */ /* 0x000fe20000010000 */
[----:B----4-:R-:W-:Y:S01]  /*2f00*/  FMUL.FTZ R107, R107, R109 ;  /* 0x0000006d6b6b7220 */ /* 0x010fe20000410000 */
[C---:B------:R-:W-:Y:S01]  /*2f10*/  FFMA.FTZ R121, R104.reuse, R105, R121 ;  /* 0x0000006968797223 */ /* 0x040fe20000010079 */
[----:B------:R-:W-:Y:S01]  /*2f20*/  FFMA.FTZ R158, R104, R110, R158 ;  /* 0x0000006e689e7223 */ /* 0x000fe2000001009e */
[----:B------:R-:W-:Y:S01]  /*2f30*/  PRMT R153, R154, 0x7632, R153 ;  /* 0x000076329a997816 */ /* 0x000fe20000000099 */
[----:B------:R-:W-:Y:S01]  /*2f40*/  FADD.FTZ R214, R214, R107 ;  /* 0x0000006bd6d67221 */ /* 0x000fe20000010000 */
[----:B------:R-:W-:Y:S01]  /*2f50*/  SHF.L.U32 R110, R154, 0x10, RZ ;  /* 0x000000109a6e7819 */ /* 0x000fe200000006ff */
[----:B------:R-:W-:Y:S01]  /*2f60*/  FMUL.FTZ R112, R112, R108 ;  /* 0x0000006c70707220 */ /* 0x000fe20000410000 */
[----:B------:R-:W-:Y:S01]  /*2f70*/  FMUL.FTZ R118, R118, UR8 ;  /* 0x0000000876767c20 */ /* 0x000fe20008410000 */
[----:B------:R-:W-:Y:S01]  /*2f80*/  FFMA.FTZ R121, R116, R106, R121 ;  /* 0x0000006a74797223 */ /* 0x000fe20000010079 */
[----:B------:R-:W-:Y:S01]  /*2f90*/  FFMA.FTZ R157, R135, R120, R157 ;  /* 0x00000078879d7223 */ /* 0x000fe2000001009d */
[----:B------:R-:W-:Y:S01]  /*2fa0*/  SHF.L.U32 R153, R153, 0x10, RZ ;  /* 0x0000001099997819 */ /* 0x000fe200000006ff */
[----:B------:R-:W-:Y:S01]  /*2fb0*/  FADD.FTZ R214, R214, R112 ;  /* 0x00000070d6d67221 */ /* 0x000fe20000010000 */
[----:B------:R-:W-:Y:S01]  /*2fc0*/  FMUL.FTZ R113, R113, R110 ;  /* 0x0000006e71717220 */ /* 0x000fe20000410000 */
[----:B------:R-:W-:Y:S01]  /*2fd0*/  FADD.FTZ R120, R100, -UR5 ;  /* 0x8000000564787e21 */ /* 0x000fe20008010000 */
[----:B------:R-:W-:Y:S01]  /*2fe0*/  FMUL.FTZ R119, R119, UR8 ;  /* 0x0000000877777c20 */ /* 0x000fe20008410000 */
[----:B------:R-:W-:Y:S01]  /*2ff0*/  FFMA.FTZ R121, R118, R107, R121 ;  /* 0x0000006b76797223 */ /* 0x000fe20000010079 */
[----:B------:R-:W-:Y:S01]  /*3000*/  PRMT R154, R155, 0x7632, R154 ;  /* 0x000076329b9a7816 */ /* 0x000fe2000000009a */
[----:B------:R-:W-:Y:S01]  /*3010*/  FADD.FTZ R101, R101, -UR5 ;  /* 0x8000000565657e21 */ /* 0x000fe20008010000 */
[----:B------:R-:W-:Y:S01]  /*3020*/  SHF.L.U32 R155, R155, 0x10, RZ ;  /* 0x000000109b9b7819 */ /* 0x000fe200000006ff */
[----:B------:R-:W-:Y:S01]  /*3030*/  FADD.FTZ R214, R214, R113 ;  /* 0x00000071d6d67221 */ /* 0x000fe20000010000 */
[----:B------:R-:W-:Y:S01]  /*3040*/  FMUL.FTZ R120, R120, UR8 ;  /* 0x0000000878787c20 */ /* 0x000fe20008410000 */
[----:B------:R-:W-:Y:S01]  /*3050*/  FFMA.FTZ R122, R119, R112, R121 ;  /* 0x00000070777a7223 */ /* 0x000fe20000010079 */
[----:B------:R-:W-:Y:S01]  /*3060*/  SHF.L.U32 R154, R154, 0x10, RZ ;  /* 0x000000109a9a7819 */ /* 0x000fe200000006ff */
[----:B------:R-:W-:Y:S01]  /*3070*/  FMUL.FTZ R121, R101, UR8 ;  /* 0x0000000865797c20 */ /* 0x000fe20008410000 */
[----:B------:R-:W-:Y:S01]  /*3080*/  FADD.FTZ R102, R102, -UR5 ;  /* 0x8000000566667e21 */ /* 0x000fe20008010000 */
[----:B------:R-:W-:Y:S01]  /*3090*/  FFMA.FTZ R101, R120, R113, R122 ;  /* 0x0000007178657223 */ /* 0x000fe2000001007a */
[----:B------:R-:W-:-:S02]  /*30a0*/  FADD.FTZ R103, R103, -UR5 ;  /* 0x8000000567677e21 */ /* 0x000fc40008010000 */
[----:B------:R-:W-:Y:S02]  /*30b0*/  FMUL.FTZ R122, R102, UR8 ;  /* 0x00000008667a7c20 */ /* 0x000fe40008410000 */
[----:B------:R-:W-:Y:S01]  /*30c0*/  FMUL.FTZ R123, R103, UR8 ;  /* 0x00000008677b7c20 */ /* 0x000fe20008410000 */
[----:B---3--:R-:W-:-:S04]  /*30d0*/  FMUL.FTZ R114, R114, R153 ;  /* 0x0000009972727220 */ /* 0x008fc80000410000 */
[----:B------:R-:W-:Y:S01]  /*30e0*/  FADD.FTZ R214, R214, R114 ;  /* 0x00000072d6d67221 */ /* 0x000fe20000010000 */
[----:B------:R-:W-:Y:S01]  /*30f0*/  FMUL.FTZ R115, R115, R155 ;  /* 0x0000009b73737220 */ /* 0x000fe20000410000 */
[----:B------:R-:W-:Y:S01]  /*3100*/  FFMA.FTZ R101, R121, R114, R101 ;  /* 0x0000007279657223 */ /* 0x000fe20000010065 */
[----:B------:R-:W-:Y:S02]  /*3110*/  FMUL.FTZ R117, R117, R154 ;  /* 0x0000009a75757220 */ /* 0x000fe40000410000 */
[----:B------:R-:W-:Y:S01]  /*3120*/  FADD.FTZ R214, R214, R115 ;  /* 0x00000073d6d67221 */ /* 0x000fe20000010000 */
[----:B------:R-:W-:-:S03]  /*3130*/  FFMA.FTZ R101, R122, R115, R101 ;  /* 0x000000737a657223 */ /* 0x000fc60000010065 */
[----:B------:R-:W-:Y:S01]  /*3140*/  FADD.FTZ R214, R214, R117 ;  /* 0x00000075d6d67221 */ /* 0x000fe20000010000 */
[----:B------:R-:W-:-:S04]  /*3150*/  FFMA.FTZ R101, R123, R117, R101 ;  /* 0x000000757b657223 */ /* 0x000fc80000010065 */
[----:B------:R-:W0:Y:S04]  /*3160*/  SHFL.DOWN PT, R100, R214, 0x10, 0x1f ;  /* 0x0a001f00d6647f89 */ /* 0x000e2800000e0000 */
        /* <DEDUP_REMOVED lines=33> */
.L_x_5902:
[----:B------:R-:W-:Y:S05]  /*3380*/  BSYNC.RECONVERGENT B0 ;  /* 0x0000000000007941 */ /* 0x000fea0003800200 */
.L_x_5901:
        /* <DEDUP_REMOVED lines=18> */
[----:B-1----:R-:W-:-:S04]  /*34b0*/  ULEA UR4, UR5, UR4, 0x18 ;  /* 0x0000000405047291 */ /* 0x002fc8000f8ec0ff */
[----:B------:R-:W-:Y:S02]  /*34c0*/  UIADD3 UR5, UPT, UPT, UR4, 0x5020, URZ ;  /* 0x0000502004057890 */ /* 0x000fe4000fffe0ff */
[----:B------:R-:W-:Y:S01]  /*34d0*/  @!UP2 UIADD3 UR5, UPT, UPT, UR4, 0x5000, URZ ;  /* 0x000050000405a890 */ /* 0x000fe2000fffe0ff */
[----:B------:R-:W-:Y:S08]  /*34e0*/  BAR.SYNC.DEFER_BLOCKING 0x0 ;  /* 0x0000000000007b1d */ /* 0x000ff00000010000 */
[----:B0-----:R-:W0:Y:S01]  /*34f0*/  LDS.128 R100, [UR5] ;  /* 0x00000005ff647984 */ /* 0x001e220008000c00 */
[----:B------:R-:W-:-:S02]  /*3500*/  UIADD3 UR5, UPT, UPT, UR4, 0x5030, URZ ;  /* 0x0000503004057890 */ /* 0x000fc4000fffe0ff */
[----:B------:R-:W-:Y:S01]  /*3510*/  @!UP2 UIADD3 UR5, UPT, UPT, UR4, 0x5010, URZ ;  /* 0x000050100405a890 */ /* 0x000fe2000fffe0ff */
[----:B0-----:R-:W-:Y:S01]  /*3520*/  FADD.FTZ R101, RZ, R101 ;  /* 0x00000065ff657221 */ /* 0x001fe20000010000 */
[----:B------:R-:W-:-:S03]  /*3530*/  FADD.FTZ R100, RZ, R100 ;  /* 0x00000064ff647221 */ /* 0x000fc60000010000 */
[----:B------:R-:W-:Y:S01]  /*3540*/  FADD.FTZ R103, R103, R101 ;  /* 0x0000006567677221 */ /* 0x000fe20000010000 */
[----:B------:R-:W-:Y:S01]  /*3550*/  FADD.FTZ R100, R102, R100 ;  /* 0x0000006466647221 */ /* 0x000fe20000010000 */
[----:B--2---:R-:W-:Y:S01]  /*3560*/  FADD.FTZ R220, R111, R220 ;  /* 0x000000dc6fdc7221 */ /* 0x004fe20000010000 */
[----:B---3--:R-:W-:-:S04]  /*3570*/  FADD.FTZ R219, R109, R219 ;  /* 0x000000db6ddb7221 */ /* 0x008fc80000010000 */
[----:B------:R-:W-:Y:S01]  /*3580*/  STL [R1+0x88], R220 ;  /* 0x000088dc01007387 */ /* 0x000fe20000100800 */
[----:B----4-:R-:W-:-:S03]  /*3590*/  FADD.FTZ R218, R108, R218 ;  /* 0x000000da6cda7221 */ /* 0x010fc60000010000 */
[----:B------:R-:W-:Y:S01]  /*35a0*/  STL [R1+0x8c], R219 ;  /* 0x00008cdb01007387 */ /* 0x000fe20000100800 */
[----:B------:R-:W-:-:S03]  /*35b0*/  FADD.FTZ R217, R110, R217 ;  /* 0x000000d96ed97221 */ /* 0x000fc60000010000 */
[----:B------:R-:W-:Y:S01]  /*35c0*/  STL [R1+0x90], R218 ;  /* 0x000090da01007387 */ /* 0x000fe20000100800 */
[----:B------:R-:W-:-:S03]  /*35d0*/  FADD.FTZ R216, R153, R216 ;  /* 0x000000d899d87221 */ /* 0x000fc60000010000 */
[----:B------:R-:W0:Y:S01]  /*35e0*/  LDS.128 R108, [UR5] ;  /* 0x00000005ff6c7984 */ /* 0x000e220008000c00 */
[----:B------:R-:W-:-:S03]  /*35f0*/  FADD.FTZ R215, R155, R215 ;  /* 0x000000d79bd77221 */ /* 0x000fc60000010000 */
[----:B------:R1:W-:Y:S01]  /*3600*/  STL [R1+0x94], R217 ;  /* 0x000094d901007387 */ /* 0x0003e20000100800 */
[----:B------:R-:W-:-:S03]  /*3610*/  FADD.FTZ R214, R154, R214 ;  /* 0x000000d69ad67221 */ /* 0x000fc60000010000 */
[----:B------:R1:W-:Y:S04]  /*3620*/  STL [R1+0x98], R216 ;  /* 0x000098d801007387 */ /* 0x0003e80000100800 */
[----:B------:R1:W-:Y:S04]  /*3630*/  STL [R1+0x9c], R215 ;  /* 0x00009cd701007387 */ /* 0x0003e80000100800 */
[----:B------:R1:W-:Y:S01]  /*3640*/  STL [R1+0xa0], R214 ;  /* 0x0000a0d601007387 */ /* 0x0003e20000100800 */
        /* <DEDUP_REMOVED lines=8> */
[----:B-1----:R-:W-:-:S12]  /*36d0*/  BRA.U UP1, `(.L_x_5903) ;  /* 0x00000031019c7547 */ /* 0x002fd8000b800000 */
[----:B------:R-:W-:-:S05]  /*36e0*/  MOV R100, 0x10 ;  /* 0x0000001000647802 */ /* 0x000fca0000000f00 */
[----:B------:R-:W-:-:S06]  /*36f0*/  IMAD.WIDE.U32 R100, R164, R100, UR24 ;  /* 0x00000018a4647e25 */ /* 0x000fcc000f8e0064 */
[----:B------:R-:W5:Y:S01]  /*3700*/  LDG.E.128 R100, desc[UR16][R100.64] ;  /* 0x0000001064647981 */ /* 0x000f62000c1e1d00 */
[----:B------:R-:W-:-:S04]  /*3710*/  ISETP.NE.U32.AND P0, PT, RZ, UR22, PT ;  /* 0x00000016ff007c0c */ /* 0x000fc8000bf05070 */
[----:B------:R-:W-:-:S13]  /*3720*/  ISETP.NE.AND.EX P0, PT, RZ, UR23, PT, P0 ;  /* 0x00000017ff007c0c */ /* 0x000fda000bf05300 */
[----:B------:R-:W-:Y:S05]  /*3730*/  @P0 BRA `(.L_x_5904) ;  /* 0x0000000400340947 */ /* 0x000fea0003800000 */
[--C-:B------:R-:W-:Y:S01]  /*3740*/  FFMA.FTZ R205, R205, UR4, R109.reuse ;  /* 0x00000004cdcd7c23 */ /* 0x100fe2000801006d */
[--C-:B------:R-:W-:Y:S01]  /*3750*/  FFMA.FTZ R213, R213, UR4, R109.reuse ;  /* 0x00000004d5d57c23 */ /* 0x100fe2000801006d */
[----:B------:R-:W-:Y:S01]  /*3760*/  FFMA.FTZ R140, R140, UR4, R109 ;  /* 0x000000048c8c7c23 */ /* 0x000fe2000801006d */
[----:B-----5:R-:W-:Y:S01]  /*3770*/  SHF.L.U32 R108, R103, 0x10, RZ ;  /* 0x00000010676c7819 */ /* 0x020fe200000006ff */
[----:B------:R-:W-:Y:S01]  /*3780*/  FADD.FTZ R205, R207, -R205 ;  /* 0x800000cdcfcd7221 */ /* 0x000fe20000010000 */
[----:B------:R-:W-:Y:S01]  /*3790*/  FFMA.FTZ R204, R204, UR4, R109 ;  /* 0x00000004cccc7c23 */ /* 0x000fe2000801006d */
[----:B------:R-:W-:Y:S01]  /*37a0*/  SHF.L.U32 R110, R35, 0x10, RZ ;  /* 0x00000010236e7819 */ /* 0x000fe200000006ff */
[----:B------:R-:W-:Y:S01]  /*37b0*/  FADD.FTZ R209, R209, -R213 ;  /* 0x800000d5d1d17221 */ /* 0x000fe20000010000 */
[----:B------:R-:W-:Y:S01]  /*37c0*/  FMUL.FTZ R153, R205, UR8 ;  /* 0x00000008cd997c20 */ /* 0x000fe20008410000 */
[----:B------:R-:W-:Y:S01]  /*37d0*/  FADD.FTZ R144, R144, -R140 ;  /* 0x8000008c90907221 */ /* 0x000fe20000010000 */
[----:B------:R-:W-:Y:S01]  /*37e0*/  PRMT R111, R103, 0x7632, R111 ;  /* 0x00007632676f7816 */ /* 0x000fe2000000006f */
[----:B------:R-:W-:Y:S01]  /*37f0*/  FADD.FTZ R206, R206, -R204 ;  /* 0x800000cccece7221 */ /* 0x000fe20000010000 */
[----:B------:R-:W-:Y:S01]  /*3800*/  FMUL.FTZ R153, R153, UR7 ;  /* 0x0000000799997c20 */ /* 0x000fe20008410000 */
[----:B------:R-:W-:Y:S01]  /*3810*/  PRMT R140, R35, 0x7632, R140 ;  /* 0x00007632238c7816 */ /* 0x000fe2000000008c */
[----:B------:R-:W-:Y:S01]  /*3820*/  FMUL.FTZ R103, R209, UR8 ;  /* 0x00000008d1677c20 */ /* 0x000fe20008410000 */
[--C-:B------:R-:W-:Y:S01]  /*3830*/  FFMA.FTZ R141, R141, UR4, R109.reuse ;  /* 0x000000048d8d7c23 */ /* 0x100fe2000801006d */
[C---:B------:R-:W-:Y:S01]  /*3840*/  FMUL.FTZ R108, R153.reuse, R108 ;  /* 0x0000006c996c7220 */ /* 0x040fe20000410000 */
[----:B------:R-:W-:Y:S01]  /*3850*/  FMUL.FTZ R153, R153, R110 ;  /* 0x0000006e99997220 */ /* 0x000fe20000410000 */
[----:B------:R-:W-:Y:S01]  /*3860*/  FFMA.FTZ R208, R208, UR4, R109 ;  /* 0x00000004d0d07c23 */ /* 0x000fe2000801006d */
[----:B------:R-:W-:Y:S01]  /*3870*/  SHF.L.U32 R110, R111, 0x10, RZ ;  /* 0x000000106f6e7819 */ /* 0x000fe200000006ff */
[----:B------:R-:W-:Y:S01]  /*3880*/  FMUL.FTZ R103, R103, UR7 ;  /* 0x0000000767677c20 */ /* 0x000fe20008410000 */
[----:B------:R-:W-:Y:S01]  /*3890*/  SHF.L.U32 R111, R140, 0x10, RZ ;  /* 0x000000108c6f7819 */ /* 0x000fe200000006ff */
[----:B------:R-:W-:Y:S01]  /*38a0*/  FMUL.FTZ R140, R206, UR8 ;  /* 0x00000008ce8c7c20 */ /* 0x000fe20008410000 */
[----:B------:R-:W-:Y:S01]  /*38b0*/  FADD.FTZ R212, R212, -R141 ;  /* 0x8000008dd4d47221 */ /* 0x000fe20000010000 */
[--C-:B------:R-:W-:Y:S01]  /*38c0*/  FFMA.FTZ R142, R142, UR4, R109.reuse ;  /* 0x000000048e8e7c23 */ /* 0x100fe2000801006d */
[----:B------:R-:W-:Y:S01]  /*38d0*/  FADD.FTZ R210, R210, -R208 ;  /* 0x800000d0d2d27221 */ /* 0x000fe20000010000 */
[----:B------:R-:W-:Y:S01]  /*38e0*/  SHF.L.U32 R141, R34, 0x10, RZ ;  /* 0x00000010228d7819 */ /* 0x000fe200000006ff */
[----:B------:R-:W-:Y:S01]  /*38f0*/  FMUL.FTZ R140, R140, UR7 ;  /* 0x000000078c8c7c20 */ /* 0x000fe20008410000 */
[C---:B------:R-:W-:Y:S01]  /*3900*/  FMUL.FTZ R110, R103.reuse, R110 ;  /* 0x0000006e676e7220 */ /* 0x040fe20000410000 */
[----:B------:R-:W-:Y:S01]  /*3910*/  PRMT R154, R34, 0x7632, R154 ;  /* 0x00007632229a7816 */ /* 0x000fe2000000009a */
[--C-:B------:R-:W-:Y:S01]  /*3920*/  FADD.FTZ R152, R152, -R142.reuse ;  /* 0x8000008e98987221 */ /* 0x100fe20000010000 */
[----:B------:R-:W-:Y:S01]  /*3930*/  FMUL.FTZ R103, R103, R111 ;  /* 0x0000006f67677220 */ /* 0x000fe20000410000 */
[----:B------:R-:W-:Y:S01]  /*3940*/  FMUL.FTZ R210, R210, UR8 ;  /* 0x00000008d2d27c20 */ /* 0x000fe20008410000 */
[C---:B------:R-:W-:Y:S01]  /*3950*/  SHF.L.U32 R111, R102.reuse, 0x10, RZ ;  /* 0x00000010666f7819 */ /* 0x040fe200000006ff */
[----:B------:R-:W-:Y:S01]  /*3960*/  FFMA.FTZ R143, R143, UR4, R109 ;  /* 0x000000048f8f7c23 */ /* 0x000fe2000801006d */
[----:B------:R-:W-:Y:S01]  /*3970*/  PRMT R142, R102, 0x7632, R142 ;  /* 0x00007632668e7816 */ /* 0x000fe2000000008e */
[----:B------:R-:W-:Y:S01]  /*3980*/  FMUL.FTZ R102, R140, R141 ;  /* 0x0000008d8c667220 */ /* 0x000fe20000410000 */
[----:B------:R-:W-:Y:S01]  /*3990*/  SHF.L.U32 R141, R154, 0x10, RZ ;  /* 0x000000109a8d7819 */ /* 0x000fe200000006ff */
[----:B------:R-:W-:Y:S01]  /*39a0*/  FMUL.FTZ R210, R210, UR7 ;  /* 0x00000007d2d27c20 */ /* 0x000fe20008410000 */
[----:B------:R-:W-:Y:S01]  /*39b0*/  FADD.FTZ R211, R211, -R143 ;  /* 0x8000008fd3d37221 */ /* 0x000fe20000010000 */
[----:B------:R-:W-:Y:S01]  /*39c0*/  FMUL.FTZ R143, R152, UR8 ;  /* 0x00000008988f7c20 */ /* 0x000fe20008410000 */
[----:B------:R-:W-:Y:S01]  /*39d0*/  SHF.L.U32 R142, R142, 0x10, RZ ;  /* 0x000000108e8e7819 */ /* 0x000fe200000006ff */
[----:B------:R-:W-:Y:S01]  /*39e0*/  FMUL.FTZ R152, R210, R141 ;  /* 0x0000008dd2987220 */ /* 0x000fe20000410000 */
[----:B------:R-:W-:Y:S01]  /*39f0*/  SHF.L.U32 R141, R101, 0x10, RZ ;  /* 0x00000010658d7819 */ /* 0x000fe200000006ff */
[----:B------:R-:W-:Y:S01]  /*3a00*/  FMUL.FTZ R211, R211, UR8 ;  /* 0x00000008d3d37c20 */ /* 0x000fe20008410000 */
[----:B------:R-:W-:Y:S01]  /*3a10*/  PRMT R101, R101, 0x7632, R101 ;  /* 0x0000763265657816 */ /* 0x000fe20000000065 */
[----:B------:R-:W-:Y:S01]  /*3a20*/  FMUL.FTZ R111, R140, R111 ;  /* 0x0000006f8c6f7220 */ /* 0x000fe20000410000 */
[C---:B------:R-:W-:Y:S01]  /*3a30*/  PRMT R155, R33.reuse, 0x7632, R155 ;  /* 0x00007632219b7816 */ /* 0x040fe2000000009b */
[----:B------:R-:W-:Y:S01]  /*3a40*/  FMUL.FTZ R140, R210, R142 ;  /* 0x0000008ed28c7220 */ /* 0x000fe20000410000 */
[----:B------:R-:W-:Y:S01]  /*3a50*/  SHF.L.U32 R154, R33, 0x10, RZ ;  /* 0x00000010219a7819 */ /* 0x000fe200000006ff */
[----:B------:R-:W-:Y:S01]  /*3a60*/  FMUL.FTZ R142, R143, UR7 ;  /* 0x000000078f8e7c20 */ /* 0x000fe20008410000 */
[----:B------:R-:W-:Y:S01]  /*3a70*/  SHF.L.U32 R101, R101, 0x10, RZ ;  /* 0x0000001065657819 */ /* 0x000fe200000006ff */
[----:B------:R-:W-:Y:S01]  /*3a80*/  FMUL.FTZ R211, R211, UR7 ;  /* 0x00000007d3d37c20 */ /* 0x000fe20008410000 */
[----:B------:R-:W-:Y:S01]  /*3a90*/  SHF.L.U32 R143, R155, 0x10, RZ ;  /* 0x000000109b8f7819 */ /* 0x000fe200000006ff */
[C---:B------:R-:W-:Y:S01]  /*3aa0*/  FMUL.FTZ R141, R142.reuse, R141 ;  /* 0x0000008d8e8d7220 */ /* 0x040fe20000410000 */
[----:B------:R-:W-:Y:S01]  /*3ab0*/  FMUL.FTZ R154, R142, R154 ;  /* 0x0000009a8e9a7220 */ /* 0x000fe20000410000 */
[----:B------:R-:W-:Y:S01]  /*3ac0*/  FMUL.FTZ R155, R144, UR8 ;  /* 0x00000008909b7c20 */ /* 0x000fe20008410000 */
[C---:B------:R-:W-:Y:S01]  /*3ad0*/  FMUL.FTZ R142, R211.reuse, R101 ;  /* 0x00000065d38e7220 */ /* 0x040fe20000410000 */
[----:B------:R-:W-:Y:S01]  /*3ae0*/  PRMT R207, R32, 0x7632, R207 ;  /* 0x0000763220cf7816 */ /* 0x000fe200000000cf */
[----:B------:R-:W-:Y:S01]  /*3af0*/  FMUL.FTZ R101, R211, R143 ;  /* 0x0000008fd3657220 */ /* 0x000fe20000410000 */
[----:B------:R-:W-:Y:S01]  /*3b00*/  FMUL.FTZ R204, R212, UR8 ;  /* 0x00000008d4cc7c20 */ /* 0x000fe20008410000 */
[----:B------:R-:W-:-:S02]  /*3b10*/  PRMT R144, R100, 0x7632, R144 ;  /* 0x0000763264907816 */ /* 0x000fc40000000090 */
        /* <DEDUP_REMOVED lines=8> */
[----:B------:R-:W-:Y:S01]  /*3ba0*/  F2FP.BF16.F32.PACK_AB R103, R103, R153 ;  /* 0x000000996767723e */ /* 0x000fe200000010ff */
[----:B------:R-:W-:Y:S01]  /*3bb0*/  FMUL.FTZ R155, R204, R155 ;  /* 0x0000009bcc9b7220 */ /* 0x000fe20000410000 */
[----:B------:R-:W-:Y:S01]  /*3bc0*/  F2FP.BF16.F32.PACK_AB R102, R152, R102 ;  /* 0x000000669866723e */ /* 0x000fe200000010ff */
[----:B------:R-:W-:Y:S01]  /*3bd0*/  FMUL.FTZ R144, R204, R144 ;  /* 0x00000090cc907220 */ /* 0x000fe20000410000 */
[----:B------:R-:W-:-:S02]  /*3be0*/  F2FP.BF16.F32.PACK_AB R101, R101, R154 ;  /* 0x0000009a6565723e */ /* 0x000fc400000010ff */
[----:B------:R-:W-:Y:S01]  /*3bf0*/  F2FP.BF16.F32.PACK_AB R100, R155, R100 ;  /* 0x000000649b64723e */ /* 0x000fe200000010ff */
[----:B------:R-:W-:Y:S06]  /*3c00*/  BRA `(.L_x_5905) ;  /* 0x0000000400307947 */ /* 0x000fec0003800000 */
.L_x_5904:
[--C-:B------:R-:W-:Y:S01]  /*3c10*/  FFMA.FTZ R94, R205, UR4, R109.reuse ;  /* 0x00000004cd5e7c23 */ /* 0x100fe2000801006d */
[----:B------:R-:W-:Y:S01]  /*3c20*/  FFMA.FTZ R213, R213, UR4, R109 ;  /* 0x00000004d5d57c23 */ /* 0x000fe2000801006d */
[----:B------:R-:W-:Y:S01]  /*3c30*/  PRMT R111, R35, 0x7632, R111 ;  /* 0x00007632236f7816 */ /* 0x000fe2000000006f */
[----:B------:R-:W-:Y:S01]  /*3c40*/  FFMA.FTZ R96, R140, UR4, R109 ;  /* 0x000000048c607c23 */ /* 0x000fe2000801006d */
[----:B------:R-:W-:Y:S01]  /*3c50*/  FADD.FTZ R94, R207, -R94 ;  /* 0x8000005ecf5e7221 */ /* 0x000fe20000010000 */
[----:B------:R-:W-:Y:S01]  /*3c60*/  FADD.FTZ R213, R209, -R213 ;  /* 0x800000d5d1d57221 */ /* 0x000fe20000010000 */
[----:B-----5:R-:W-:Y:S01]  /*3c70*/  PRMT R140, R103, 0x7632, R140 ;  /* 0x00007632678c7816 */ /* 0x020fe2000000008c */
[--C-:B------:R-:W-:Y:S01]  /*3c80*/  FFMA.FTZ R97, R141, UR4, R109.reuse ;  /* 0x000000048d617c23 */ /* 0x100fe2000801006d */
[----:B------:R-:W-:Y:S01]  /*3c90*/  FMUL.FTZ R94, R94, UR8 ;  /* 0x000000085e5e7c20 */ /* 0x000fe20008410000 */
[----:B------:R-:W-:Y:S01]  /*3ca0*/  FMUL.FTZ R95, R213, UR8 ;  /* 0x00000008d55f7c20 */ /* 0x000fe20008410000 */
[----:B------:R-:W-:Y:S01]  /*3cb0*/  SHF.L.U32 R108, R103, 0x10, RZ ;  /* 0x00000010676c7819 */ /* 0x000fe200000006ff */
[--C-:B------:R-:W-:Y:S01]  /*3cc0*/  FFMA.FTZ R92, R204, UR4, R109.reuse ;  /* 0x00000004cc5c7c23 */ /* 0x100fe2000801006d */
[----:B------:R-:W-:Y:S01]  /*3cd0*/  SHF.L.U32 R103, R35, 0x10, RZ ;  /* 0x0000001023677819 */ /* 0x000fe200000006ff */
[----:B------:R-:W-:Y:S01]  /*3ce0*/  FMUL.FTZ R141, R94, UR7 ;  /* 0x000000075e8d7c20 */ /* 0x000fe20008410000 */
[----:B------:R-:W-:Y:S01]  /*3cf0*/  SHF.L.U32 R111, R111, 0x10, RZ ;  /* 0x000000106f6f7819 */ /* 0x000fe200000006ff */
[----:B------:R-:W-:Y:S01]  /*3d00*/  FMUL.FTZ R110, R95, UR7 ;  /* 0x000000075f6e7c20 */ /* 0x000fe20008410000 */
[----:B------:R-:W-:Y:S01]  /*3d10*/  FADD.FTZ R92, R206, -R92 ;  /* 0x8000005cce5c7221 */ /* 0x000fe20000010000 */
[----:B------:R-:W-:Y:S01]  /*3d20*/  FMUL.FTZ R103, R141, R103 ;  /* 0x000000678d677220 */ /* 0x000fe20000410000 */
[----:B------:R-:W-:Y:S01]  /*3d30*/  SHF.L.U32 R140, R140, 0x10, RZ ;  /* 0x000000108c8c7819 */ /* 0x000fe200000006ff */
[----:B------:R-:W-:Y:S01]  /*3d40*/  FMUL.FTZ R111, R110, R111 ;  /* 0x0000006f6e6f7220 */ /* 0x000fe20000410000 */
[----:B------:R-:W-:Y:S01]  /*3d50*/  FMUL.FTZ R92, R92, UR8 ;  /* 0x000000085c5c7c20 */ /* 0x000fe20008410000 */
[--C-:B------:R-:W-:Y:S01]  /*3d60*/  FFMA.FTZ R99, R143, UR4, R109.reuse ;  /* 0x000000048f637c23 */ /* 0x100fe2000801006d */
[----:B------:R-:W-:Y:S01]  /*3d70*/  FFMA.FTZ R93, R208, UR4, R109 ;  /* 0x00000004d05d7c23 */ /* 0x000fe2000801006d */
[----:B------:R-:W-:Y:S01]  /*3d80*/  FMUL.FTZ R110, R110, R140 ;  /* 0x0000008c6e6e7220 */ /* 0x000fe20000410000 */
[----:B------:R-:W-:Y:S01]  /*3d90*/  F2FP.BF16.F32.PACK_AB R103, R111, R103 ;  /* 0x000000676f67723e */ /* 0x000fe200000010ff */
[----:B------:R-:W-:Y:S01]  /*3da0*/  FMUL.FTZ R140, R92, UR7 ;  /* 0x000000075c8c7c20 */ /* 0x000fe20008410000 */
[----:B------:R-:W-:Y:S01]  /*3db0*/  SHF.L.U32 R111, R102, 0x10, RZ ;  /* 0x00000010666f7819 */ /* 0x000fe200000006ff */
[----:B------:R-:W-:Y:S01]  /*3dc0*/  FADD.FTZ R93, R210, -R93 ;  /* 0x8000005dd25d7221 */ /* 0x000fe20000010000 */
[----:B------:R-:W-:Y:S01]  /*3dd0*/  SHF.L.U32 R143, R34, 0x10, RZ ;  /* 0x00000010228f7819 */ /* 0x000fe200000006ff */
[----:B------:R-:W-:Y:S01]  /*3de0*/  FFMA.FTZ R98, R142, UR4, R109 ;  /* 0x000000048e627c23 */ /* 0x000fe2000801006d */
[----:B------:R-:W-:Y:S01]  /*3df0*/  PRMT R155, R34, 0x7632, R155 ;  /* 0x00007632229b7816 */ /* 0x000fe2000000009b */
[C---:B------:R-:W-:Y:S01]  /*3e00*/  FMUL.FTZ R111, R140.reuse, R111 ;  /* 0x0000006f8c6f7220 */ /* 0x040fe20000410000 */
[----:B------:R-:W-:Y:S01]  /*3e10*/  FMUL.FTZ R93, R93, UR8 ;  /* 0x000000085d5d7c20 */ /* 0x000fe20008410000 */
[----:B------:R-:W-:Y:S01]  /*3e20*/  FMUL.FTZ R143, R140, R143 ;  /* 0x0000008f8c8f7220 */ /* 0x000fe20000410000 */
[----:B------:R-:W-:Y:S01]  /*3e30*/  PRMT R140, R102, 0x7632, R140 ;  /* 0x00007632668c7816 */ /* 0x000fe2000000008c */
[----:B------:R-:W-:Y:S01]  /*3e40*/  FADD.FTZ R98, R152, -R98 ;  /* 0x8000006298627221 */ /* 0x000fe20000010000 */
[----:B------:R-:W-:Y:S01]  /*3e50*/  FMUL.FTZ R108, R141, R108 ;  /* 0x0000006c8d6c7220 */ /* 0x000fe20000410000 */
[----:B------:R-:W-:Y:S01]  /*3e60*/  SHF.L.U32 R102, R155, 0x10, RZ ;  /* 0x000000109b667819 */ /* 0x000fe200000006ff */
[----:B------:R-:W-:Y:S01]  /*3e70*/  FMUL.FTZ R141, R93, UR7 ;  /* 0x000000075d8d7c20 */ /* 0x000fe20008410000 */
[----:B------:R-:W-:Y:S01]  /*3e80*/  SHF.L.U32 R140, R140, 0x10, RZ ;  /* 0x000000108c8c7819 */ /* 0x000fe200000006ff */
[----:B------:R-:W-:Y:S01]  /*3e90*/  FMUL.FTZ R98, R98, UR8 ;  /* 0x0000000862627c20 */ /* 0x000fe20008410000 */
[----:B------:R-:W-:Y:S01]  /*3ea0*/  FADD.FTZ R96, R144, -R96 ;  /* 0x8000006090607221 */ /* 0x000fe20000010000 */
[----:B------:R-:W-:Y:S01]  /*3eb0*/  FMUL.FTZ R102, R141, R102 ;  /* 0x000000668d667220 */ /* 0x000fe20000410000 */
        /* <DEDUP_REMOVED lines=8> */
[----:B------:R-:W-:Y:S01]  /*3f40*/  FMUL.FTZ R96, R96, UR8 ;  /* 0x0000000860607c20 */ /* 0x000fe20008410000 */
[----:B------:R-:W-:Y:S01]  /*3f50*/  FMUL.FTZ R144, R142, R144 ;  /* 0x000000908e907220 */ /* 0x000fe20000410000 */
[----:B------:R-:W-:Y:S01]  /*3f60*/  PRMT R142, R101, 0x7632, R142 ;  /* 0x00007632658e7816 */ /* 0x000fe2000000008e */
[----:B------:R-:W-:Y:S01]  /*3f70*/  FMUL.FTZ R152, R99, UR7 ;  /* 0x0000000763987c20 */ /* 0x000fe20008410000 */
[----:B------:R-:W-:Y:S01]  /*3f80*/  SHF.L.U32 R101, R154, 0x10, RZ ;  /* 0x000000109a657819 */ /* 0x000fe200000006ff */
[----:B------:R-:W-:Y:S01]  /*3f90*/  FADD.FTZ R97, R212, -R97 ;  /* 0x80000061d4617221 */ /* 0x000fe20000010000 */
[----:B------:R-:W-:-:S02]  /*3fa0*/  SHF.L.U32 R142, R142, 0x10, RZ ;  /* 0x000000108e8e7819 */ /* 0x000fc400000006ff */
[----:B------:R-:W-:Y:S01]  /*3fb0*/  F2FP.BF16.F32.PACK_AB R102, R102, R143 ;  /* 0x0000008f6666723e */ /* 0x000fe200000010ff */
[----:B------:R-:W-:Y:S01]  /*3fc0*/  FMUL.FTZ R101, R152, R101 ;  /* 0x0000006598657220 */ /* 0x000fe20000410000 */
[----:B------:R-:W-:Y:S01]  /*3fd0*/  SHF.L.U32 R143, R100, 0x10, RZ ;  /* 0x00000010648f7819 */ /* 0x000fe200000006ff */
[----:B------:R-:W-:Y:S01]  /*3fe0*/  FMUL.FTZ R142, R152, R142 ;  /* 0x0000008e988e7220 */ /* 0x000fe20000410000 */
[----:B------:R-:W-:Y:S01]  /*3ff0*/  SHF.L.U32 R152, R32, 0x10, RZ ;  /* 0x0000001020987819 */ /* 0x000fe200000006ff */
[----:B------:R-:W-:Y:S01]  /*4000*/  FMUL.FTZ R97, R97, UR8 ;  /* 0x0000000861617c20 */ /* 0x000fe20008410000 */
[----:B------:R-:W-:Y:S01]  /*4010*/  F2FP.BF16.F32.PACK_AB R101, R101, R144 ;  /* 0x000000906565723e */ /* 0x000fe200000010ff */
[----:B------:R-:W-:Y:S01]  /*4020*/  FMUL.FTZ R144, R96, UR7 ;  /* 0x0000000760907c20 */ /* 0x000fe20008410000 */
[----:B------:R-:W-:-:S03]  /*4030*/  PRMT R153, R32, 0x7632, R153 ;  /* 0x0000763220997816 */ /* 0x000fc60000000099 */
[C---:B------:R-:W-:Y:S01]  /*4040*/  FMUL.FTZ R143, R144.reuse, R143 ;  /* 0x0000008f908f7220 */ /* 0x040fe20000410000 */
[----:B------:R-:W-:Y:S01]  /*4050*/  FMUL.FTZ R152, R144, R152 ;  /* 0x0000009890987220 */ /* 0x000fe20000410000 */
[----:B------:R-:W-:Y:S02]  /*4060*/  PRMT R144, R100, 0x7632, R144 ;  /* 0x0000763264907816 */ /* 0x000fe40000000090 */
[----:B------:R-:W-:Y:S01]  /*4070*/  SHF.L.U32 R100, R153, 0x10, RZ ;  /* 0x0000001099647819 */ /* 0x000fe200000006ff */
[----:B------:R-:W-:Y:S01]  /*4080*/  FMUL.FTZ R153, R97, UR7 ;  /* 0x0000000761997c20 */ /* 0x000fe20008410000 */
[----:B------:R-:W-:-:S03]  /*4090*/  SHF.L.U32 R144, R144, 0x10, RZ ;  /* 0x0000001090907819 */ /* 0x000fc600000006ff */
[C---:B------:R-:W-:Y:S02]  /*40a0*/  FMUL.FTZ R100, R153.reuse, R100 ;  /* 0x0000006499647220 */ /* 0x040fe40000410000 */
[----:B------:R-:W-:-:S03]  /*40b0*/  FMUL.FTZ R144, R153, R144 ;  /* 0x0000009099907220 */ /* 0x000fc60000410000 */
[----:B------:R-:W-:-:S07]  /*40c0*/  F2FP.BF16.F32.PACK_AB R100, R100, R152 ;  /* 0x000000986464723e */ /* 0x000fce00000010ff */
.L_x_5905:
[----:B------:R-:W0:Y:S01]  /*40d0*/  @P0 LDC.64 R152, c[0x0][0x478] ;  /* 0x00011e00ff980b82 */ /* 0x000e220000000a00 */
[----:B------:R-:W-:Y:S02]  /*40e0*/  PRMT R204, R36, 0x7632, R204 ;  /* 0x0000763224cc7816 */ /* 0x000fe400000000cc */
[----:B------:R-:W-:Y:S02]  /*40f0*/  PRMT R205, R37, 0x7632, R205 ;  /* 0x0000763225cd7816 */ /* 0x000fe400000000cd */
[----:B------:R-:W-:Y:S02]  /*4100*/  PRMT R206, R38, 0x7632, R206 ;  /* 0x0000763226ce7816 */ /* 0x000fe400000000ce */
[----:B------:R-:W-:Y:S01]  /*4110*/  PRMT R207, R39, 0x7632, R207 ;  /* 0x0000763227cf7816 */ /* 0x000fe200000000cf */
[----:B0-----:R-:W-:-:S05]  /*4120*/  @P0 IMAD.WIDE.U32 R152, R164, 0x20, R152 ;  /* 0x00000020a4980825 */ /* 0x001fca00078e0098 */
[----:B------:R-:W-:Y:S04]  /*4130*/  @P0 STG.E.128 desc[UR16][R152.64], R96 ;  /* 0x0000006098000986 */ /* 0x000fe8000c101d10 */
        /* <DEDUP_REMOVED lines=19> */
[----:B------:R-:W-:Y:S01]  /*4270*/  FFMA.FTZ R93, R194, UR4, R109 ;  /* 0x00000004c25d7c23 */ /* 0x000fe2000801006d */
[----:B------:R-:W-:Y:S01]  /*4280*/  SHF.L.U32 R152, R207, 0x10, RZ ;  /* 0x00000010cf987819 */ /* 0x000fe200000006ff */
[----:B------:R-:W-:Y:S01]  /*4290*/  FMUL.FTZ R164, R94, UR7 ;  /* 0x000000075ea47c20 */ /* 0x000fe20008410000 */
[----:B------:R-:W-:Y:S01]  /*42a0*/  FMUL.FTZ R155, R95, UR7 ;  /* 0x000000075f9b7c20 */ /* 0x000fe20008410000 */
[----:B------:R-:W-:Y:S01]  /*42b0*/  SHF.L.U32 R153, R153, 0x10, RZ ;  /* 0x0000001099997819 */ /* 0x000fe200000006ff */
[----:B------:R-:W-:Y:S01]  /*42c0*/  FMUL.FTZ R92, R92, UR8 ;  /* 0x000000085c5c7c20 */ /* 0x000fe20008410000 */
[----:B------:R-:W-:Y:S01]  /*42d0*/  FMUL.FTZ R103, R164, R103 ;  /* 0x00000067a4677220 */ /* 0x000fe20000410000 */
[----:B------:R-:W-:Y:S01]  /*42e0*/  FMUL.FTZ R152, R155, R152 ;  /* 0x000000989b987220 */ /* 0x000fe20000410000 */
[----:B------:R-:W-:Y:S01]  /*42f0*/  FADD.FTZ R93, R198, -R93 ;  /* 0x8000005dc65d7221 */ /* 0x000fe20000010000 */
[----:B------:R-:W-:Y:S01]  /*4300*/  FMUL.FTZ R154, R164, R154 ;  /* 0x0000009aa49a7220 */ /* 0x000fe20000410000 */
[--C-:B------:R-:W-:Y:S01]  /*4310*/  FFMA.FTZ R96, R175, UR4, R109.reuse ;  /* 0x00000004af607c23 */ /* 0x100fe2000801006d */
[----:B------:R-:W-:Y:S01]  /*4320*/  FFMA.FTZ R98, R177, UR4, R109 ;  /* 0x00000004b1627c23 */ /* 0x000fe2000801006d */
[----:B------:R-:W-:Y:S01]  /*4330*/  F2FP.BF16.F32.PACK_AB R103, R152, R103 ;  /* 0x000000679867723e */ /* 0x000fe200000010ff */
[----:B------:R-:W-:Y:S01]  /*4340*/  FMUL.FTZ R155, R155, R153 ;  /* 0x000000999b9b7220 */ /* 0x000fe20000410000 */
[----:B------:R-:W-:Y:S01]  /*4350*/  SHF.L.U32 R164, R102, 0x10, RZ ;  /* 0x0000001066a47819 */ /* 0x000fe200000006ff */
[----:B------:R-:W-:Y:S01]  /*4360*/  FMUL.FTZ R153, R92, UR7 ;  /* 0x000000075c997c20 */ /* 0x000fe20008410000 */
[----:B------:R-:W-:Y:S01]  /*4370*/  SHF.L.U32 R152, R38, 0x10, RZ ;  /* 0x0000001026987819 */ /* 0x000fe200000006ff */
[----:B------:R-:W-:Y:S01]  /*4380*/  FMUL.FTZ R93, R93, UR8 ;  /* 0x000000085d5d7c20 */ /* 0x000fe20008410000 */
[----:B------:R-:W-:Y:S01]  /*4390*/  PRMT R175, R102, 0x7632, R175 ;  /* 0x0000763266af7816 */ /* 0x000fe200000000af */
[----:B------:R-:W-:Y:S01]  /*43a0*/  FADD.FTZ R98, R189, -R98 ;  /* 0x80000062bd627221 */ /* 0x000fe20000010000 */
[C---:B------:R-:W-:Y:S01]  /*43b0*/  FMUL.FTZ R164, R153.reuse, R164 ;  /* 0x000000a499a47220 */ /* 0x040fe20000410000 */
[----:B------:R-:W-:Y:S01]  /*43c0*/  FMUL.FTZ R152, R153, R152 ;  /* 0x0000009899987220 */ /* 0x000fe20000410000 */
[----:B------:R-:W-:Y:S01]  /*43d0*/  SHF.L.U32 R175, R175, 0x10, RZ ;  /* 0x00000010afaf7819 */ /* 0x000fe200000006ff */
[----:B------:R-:W-:Y:S01]  /*43e0*/  FMUL.FTZ R153, R93, UR7 ;  /* 0x000000075d997c20 */ /* 0x000fe20008410000 */
[----:B------:R-:W-:Y:S01]  /*43f0*/  SHF.L.U32 R102, R206, 0x10, RZ ;  /* 0x00000010ce667819 */ /* 0x000fe200000006ff */
[--C-:B------:R-:W-:Y:S01]  /*4400*/  FFMA.FTZ R99, R178, UR4, R109.reuse ;  /* 0x00000004b2637c23 */ /* 0x100fe2000801006d */
[----:B------:R-:W-:Y:S01]  /*4410*/  FMUL.FTZ R98, R98, UR8 ;  /* 0x0000000862627c20 */ /* 0x000fe20008410000 */
[----:B------:R-:W-:Y:S01]  /*4420*/  FFMA.FTZ R97, R176, UR4, R109 ;  /* 0x00000004b0617c23 */ /* 0x000fe2000801006d */
[C---:B------:R-:W-:Y:S01]  /*4430*/  FMUL.FTZ R175, R153.reuse, R175 ;  /* 0x000000af99af7220 */ /* 0x040fe20000410000 */
[----:B------:R-:W-:Y:S01]  /*4440*/  FMUL.FTZ R102, R153, R102 ;  /* 0x0000006699667220 */ /* 0x000fe20000410000 */
[----:B------:R-:W-:Y:S01]  /*4450*/  FADD.FTZ R99, R197, -R99 ;  /* 0x80000063c5637221 */ /* 0x000fe20000010000 */
[----:B------:R-:W-:Y:S01]  /*4460*/  SHF.L.U32 R176, R101, 0x10, RZ ;  /* 0x0000001065b07819 */ /* 0x000fe200000006ff */
[----:B------:R-:W-:Y:S01]  /*4470*/  FMUL.FTZ R177, R98, UR7 ;  /* 0x0000000762b17c20 */ /* 0x000fe20008410000 */
[----:B------:R-:W-:Y:S01]  /*4480*/  SHF.L.U32 R153, R37, 0x10, RZ ;  /* 0x0000001025997819 */ /* 0x000fe200000006ff */
[----:B------:R-:W-:Y:S01]  /*4490*/  FMUL.FTZ R99, R99, UR8 ;  /* 0x0000000863637c20 */ /* 0x000fe20008410000 */
[----:B------:R-:W-:Y:S01]  /*44a0*/  FADD.FTZ R96, R179, -R96 ;  /* 0x80000060b3607221 */ /* 0x000fe20000010000 */
[C---:B------:R-:W-:Y:S01]  /*44b0*/  FMUL.FTZ R176, R177.reuse, R176 ;  /* 0x000000b0b1b07220 */ /* 0x040fe20000410000 */
        /* <DEDUP_REMOVED lines=8> */
[----:B------:R-:W-:Y:S01]  /*4540*/  F2FP.BF16.F32.PACK_AB R102, R102, R152 ;  /* 0x000000986666723e */ /* 0x000fe200000010ff */
[----:B------:R-:W-:Y:S01]  /*4550*/  FMUL.FTZ R101, R178, R101 ;  /* 0x00000065b2657220 */ /* 0x000fe20000410000 */
[----:B------:R-:W-:Y:S01]  /*4560*/  SHF.L.U32 R152, R36, 0x10, RZ ;  /* 0x0000001024987819 */ /* 0x000fe200000006ff */
[----:B------:R-:W-:Y:S01]  /*4570*/  FMUL.FTZ R177, R178, R177 ;  /* 0x000000b1b2b17220 */ /* 0x000fe20000410000 */
[----:B------:R-:W-:-:S02]  /*4580*/  SHF.L.U32 R178, R100, 0x10, RZ ;  /* 0x0000001064b27819 */ /* 0x000fc400000006ff */
[----:B------:R-:W-:Y:S01]  /*4590*/  F2FP.BF16.F32.PACK_AB R101, R101, R153 ;  /* 0x000000996565723e */ /* 0x000fe200000010ff */
[----:B------:R-:W-:Y:S01]  /*45a0*/  FMUL.FTZ R153, R96, UR7 ;  /* 0x0000000760997c20 */ /* 0x000fe20008410000 */
[----:B------:R-:W-:Y:S02]  /*45b0*/  PRMT R179, R100, 0x7632, R179 ;  /* 0x0000763264b37816 */ /* 0x000fe400000000b3 */
[----:B------:R-:W-:Y:S01]  /*45c0*/  SHF.L.U32 R100, R204, 0x10, RZ ;  /* 0x00000010cc647819 */ /* 0x000fe200000006ff */
[C---:B------:R-:W-:Y:S01]  /*45d0*/  FMUL.FTZ R178, R153.reuse, R178 ;  /* 0x000000b299b27220 */ /* 0x040fe20000410000 */
[----:B------:R-:W-:Y:S01]  /*45e0*/  FMUL.FTZ R152, R153, R152 ;  /* 0x0000009899987220 */ /* 0x000fe20000410000 */
[----:B------:R-:W-:Y:S01]  /*45f0*/  FMUL.FTZ R153, R97, UR7 ;  /* 0x0000000761997c20 */ /* 0x000fe20008410000 */
[----:B------:R-:W-:-:S03]  /*4600*/  SHF.L.U32 R179, R179, 0x10, RZ ;  /* 0x00000010b3b37819 */ /* 0x000fc600000006ff */
[C---:B------:R-:W-:Y:S02]  /*4610*/  FMUL.FTZ R100, R153.reuse, R100 ;  /* 0x0000006499647220 */ /* 0x040fe40000410000 */
[----:B------:R-:W-:-:S03]  /*4620*/  FMUL.FTZ R179, R153, R179 ;  /* 0x000000b399b37220 */ /* 0x000fc60000410000 */
[----:B------:R-:W-:Y:S01]  /*4630*/  F2FP.BF16.F32.PACK_AB R100, R100, R152 ;  /* 0x000000986464723e */ /* 0x000fe200000010ff */
[----:B------:R-:W-:Y:S06]  /*4640*/  BRA `(.L_x_5907) ;  /* 0x0000000400207947 */ /* 0x000fec0003800000 */
.L_x_5906:
[--C-:B------:R-:W-:Y:S01]  /*4650*/  FFMA.FTZ R191, R191, UR4, R109.reuse ;  /* 0x00000004bfbf7c23 */ /* 0x100fe2000801006d */
[--C-:B------:R-:W-:Y:S01]  /*4660*/  FFMA.FTZ R152, R195, UR4, R109.reuse ;  /* 0x00000004c3987c23 */ /* 0x100fe2000801006d */
[----:B------:R-:W-:Y:S01]  /*4670*/  SHF.L.U32 R155, R39, 0x10, RZ ;  /* 0x00000010279b7819 */ /* 0x000fe200000006ff */
[----:B------:R-:W-:Y:S01]  /*4680*/  FFMA.FTZ R190, R190, UR4, R109 ;  /* 0x00000004bebe7c23 */ /* 0x000fe2000801006d */
[----:B------:R-:W-:Y:S01]  /*4690*/  FADD.FTZ R191, R193, -R191 ;  /* 0x800000bfc1bf7221 */ /* 0x000fe20000010000 */
[----:B------:R-:W-:Y:S01]  /*46a0*/  FADD.FTZ R152, R199, -R152 ;  /* 0x80000098c7987221 */ /* 0x000fe20000010000 */
[----:B-----5:R-:W-:Y:S01]  /*46b0*/  SHF.L.U32 R154, R103, 0x10, RZ ;  /* 0x00000010679a7819 */ /* 0x020fe200000006ff */
[--C-:B------:R-:W-:Y:S01]  /*46c0*/  FFMA.FTZ R194, R194, UR4, R109.reuse ;  /* 0x00000004c2c27c23 */ /* 0x100fe2000801006d */
[----:B------:R-:W-:Y:S01]  /*46d0*/  FMUL.FTZ R153, R191, UR8 ;  /* 0x00000008bf997c20 */ /* 0x000fe20008410000 */
[----:B------:R-:W-:Y:S01]  /*46e0*/  PRMT R164, R103, 0x7632, R164 ;  /* 0x0000763267a47816 */ /* 0x000fe200000000a4 */
[----:B------:R-:W-:Y:S01]  /*46f0*/  FMUL.FTZ R152, R152, UR8 ;  /* 0x0000000898987c20 */ /* 0x000fe20008410000 */
[--C-:B------:R-:W-:Y:S01]  /*4700*/  FFMA.FTZ R176, R176, UR4, R109.reuse ;  /* 0x00000004b0b07c23 */ /* 0x100fe2000801006d */
[----:B------:R-:W-:Y:S01]  /*4710*/  FMUL.FTZ R153, R153, UR7 ;  /* 0x0000000799997c20 */ /* 0x000fe20008410000 */
[----:B------:R-:W-:Y:S01]  /*4720*/  FADD.FTZ R192, R192, -R190 ;  /* 0x800000bec0c07221 */ /* 0x000fe20000010000 */
[----:B------:R-:W-:Y:S01]  /*4730*/  FADD.FTZ R198, R198, -R194 ;  /* 0x800000c2c6c67221 */ /* 0x000fe20000010000 */
[----:B------:R-:W-:Y:S01]  /*4740*/  FFMA.FTZ R175, R175, UR4, R109 ;  /* 0x00000004afaf7c23 */ /* 0x000fe2000801006d */
[C---:B------:R-:W-:Y:S01]  /*4750*/  FMUL.FTZ R103, R153.reuse, R155 ;  /* 0x0000009b99677220 */ /* 0x040fe20000410000 */
[----:B------:R-:W-:Y:S01]  /*4760*/  FMUL.FTZ R154, R153, R154 ;  /* 0x0000009a999a7220 */ /* 0x000fe20000410000 */
[----:B------:R-:W-:Y:S01]  /*4770*/  SHF.L.U32 R155, R164, 0x10, RZ ;  /* 0x00000010a49b7819 */ /* 0x000fe200000006ff */
[----:B------:R-:W-:Y:S01]  /*4780*/  FMUL.FTZ R152, R152, UR7 ;  /* 0x0000000798987c20 */ /* 0x000fe20008410000 */
[----:B------:R-:W-:Y:S01]  /*4790*/  SHF.L.U32 R153, R207, 0x10, RZ ;  /* 0x00000010cf997819 */ /* 0x000fe200000006ff */
[--C-:B------:R-:W-:Y:S01]  /*47a0*/  FADD.FTZ R196, R196, -R176.reuse ;  /* 0x800000b0c4c47221 */ /* 0x100fe20000010000 */
[----:B------:R-:W-:Y:S01]  /*47b0*/  FMUL.FTZ R192, R192, UR8 ;  /* 0x00000008c0c07c20 */ /* 0x000fe20008410000 */
[----:B------:R-:W-:Y:S01]  /*47c0*/  PRMT R176, R102, 0x7632, R176 ;  /* 0x0000763266b07816 */ /* 0x000fe200000000b0 */
[----:B------:R-:W-:Y:S01]  /*47d0*/  FMUL.FTZ R198, R198, UR8 ;  /* 0x00000008c6c67c20 */ /* 0x000fe20008410000 */
[----:B------:R-:W-:Y:S01]  /*47e0*/  FADD.FTZ R179, R179, -R175 ;  /* 0x800000afb3b37221 */ /* 0x000fe20000010000 */
[C---:B------:R-:W-:Y:S01]  /*47f0*/  FMUL.FTZ R155, R152.reuse, R155 ;  /* 0x0000009b989b7220 */ /* 0x040fe20000410000 */
[--C-:B------:R-:W-:Y:S01]  /*4800*/  FFMA.FTZ R177, R177, UR4, R109.reuse ;  /* 0x00000004b1b17c23 */ /* 0x100fe2000801006d */
[----:B------:R-:W-:Y:S01]  /*4810*/  FMUL.FTZ R152, R152, R153 ;  /* 0x0000009998987220 */ /* 0x000fe20000410000 */
[----:B------:R-:W-:Y:S01]  /*4820*/  SHF.L.U32 R175, R38, 0x10, RZ ;  /* 0x0000001026af7819 */ /* 0x000fe200000006ff */
[----:B------:R-:W-:Y:S01]  /*4830*/  FFMA.FTZ R178, R178, UR4, R109 ;  /* 0x00000004b2b27c23 */ /* 0x000fe2000801006d */
[----:B------:R-:W-:Y:S01]  /*4840*/  FMUL.FTZ R153, R192, UR7 ;  /* 0x00000007c0997c20 */ /* 0x000fe20008410000 */
[----:B------:R-:W-:Y:S01]  /*4850*/  SHF.L.U32 R176, R176, 0x10, RZ ;  /* 0x00000010b0b07819 */ /* 0x000fe200000006ff */
[----:B------:R-:W-:Y:S01]  /*4860*/  FMUL.FTZ R198, R198, UR7 ;  /* 0x00000007c6c67c20 */ /* 0x000fe20008410000 */
[----:B------:R-:W-:Y:S01]  /*4870*/  FADD.FTZ R189, R189, -R177 ;  /* 0x800000b1bdbd7221 */ /* 0x000fe20000010000 */
[----:B------:R-:W-:Y:S01]  /*4880*/  SHF.L.U32 R164, R102, 0x10, RZ ;  /* 0x0000001066a47819 */ /* 0x000fe200000006ff */
[----:B------:R-:W-:Y:S01]  /*4890*/  FADD.FTZ R197, R197, -R178 ;  /* 0x800000b2c5c57221 */ /* 0x000fe20000010000 */
[----:B------:R-:W-:Y:S01]  /*48a0*/  FMUL.FTZ R102, R153, R175 ;  /* 0x000000af99667220 */ /* 0x000fe20000410000 */
[----:B------:R-:W-:Y:S01]  /*48b0*/  FMUL.FTZ R175, R198, R176 ;  /* 0x000000b0c6af7220 */ /* 0x000fe20000410000 */
        /* <DEDUP_REMOVED lines=13> */
[----:B------:R-:W-:Y:S01]  /*4990*/  FMUL.FTZ R101, R197, R178 ;  /* 0x000000b2c5657220 */ /* 0x000fe20000410000 */
[----:B------:R-:W-:Y:S01]  /*49a0*/  FMUL.FTZ R191, R196, UR8 ;  /* 0x00000008c4bf7c20 */ /* 0x000fe20008410000 */
[C---:B------:R-:W-:Y:S01]  /*49b0*/  PRMT R179, R100.reuse, 0x7632, R179 ;  /* 0x0000763264b37816 */ /* 0x040fe200000000b3 */
[----:B------:R-:W-:Y:S01]  /*49c0*/  FMUL.FTZ R164, R153, R164 ;  /* 0x000000a499a47220 */ /* 0x000fe20000410000 */
        /* <DEDUP_REMOVED lines=16> */
.L_x_5907:
        /* <DEDUP_REMOVED lines=24> */
[--C-:B------:R-:W-:Y:S01]  /*4c50*/  FFMA.FTZ R92, R151, UR4, R109.reuse ;  /* 0x00000004975c7c23 */ /* 0x100fe2000801006d */
[----:B-----5:R-:W-:Y:S01]  /*4c60*/  SHF.L.U32 R145, R103, 0x10, RZ ;  /* 0x0000001067917819 */ /* 0x020fe200000006ff */
[----:B------:R-:W-:Y:S01]  /*4c70*/  FMUL.FTZ R95, R95, UR8 ;  /* 0x000000085f5f7c20 */ /* 0x000fe20008410000 */
[----:B------:R-:W-:Y:S01]  /*4c80*/  SHF.L.U32 R146, R43, 0x10, RZ ;  /* 0x000000102b927819 */ /* 0x000fe200000006ff */
[----:B------:R-:W-:Y:S01]  /*4c90*/  FMUL.FTZ R147, R94, UR7 ;  /* 0x000000075e937c20 */ /* 0x000fe20008410000 */
[----:B------:R-:W-:Y:S01]  /*4ca0*/  PRMT R148, R103, 0x7632, R148 ;  /* 0x0000763267947816 */ /* 0x000fe20000000094 */
[----:B------:R-:W-:Y:S01]  /*4cb0*/  FADD.FTZ R92, R166, -R92 ;  /* 0x8000005ca65c7221 */ /* 0x000fe20000010000 */
[----:B------:R-:W-:Y:S01]  /*4cc0*/  SHF.L.U32 R103, R192, 0x10, RZ ;  /* 0x00000010c0677819 */ /* 0x000fe200000006ff */
[C---:B------:R-:W-:Y:S01]  /*4cd0*/  FMUL.FTZ R145, R147.reuse, R145 ;  /* 0x0000009193917220 */ /* 0x040fe20000410000 */
[----:B------:R-:W-:Y:S01]  /*4ce0*/  FMUL.FTZ R146, R147, R146 ;  /* 0x0000009293927220 */ /* 0x000fe20000410000 */
[----:B------:R-:W-:Y:S01]  /*4cf0*/  SHF.L.U32 R148, R148, 0x10, RZ ;  /* 0x0000001094947819 */ /* 0x000fe200000006ff */
[----:B------:R-:W-:Y:S01]  /*4d00*/  FMUL.FTZ R147, R95, UR7 ;  /* 0x000000075f937c20 */ /* 0x000fe20008410000 */
[----:B------:R-:W-:Y:S01]  /*4d10*/  FFMA.FTZ R93, R168, UR4, R109 ;  /* 0x00000004a85d7c23 */ /* 0x000fe2000801006d */
[----:B------:R-:W-:Y:S01]  /*4d20*/  FMUL.FTZ R92, R92, UR8 ;  /* 0x000000085c5c7c20 */ /* 0x000fe20008410000 */
[----:B------:R-:W-:Y:S01]  /*4d30*/  FADD.FTZ R96, R149, -R96 ;  /* 0x8000006095607221 */ /* 0x000fe20000010000 */
[C---:B------:R-:W-:Y:S01]  /*4d40*/  FMUL.FTZ R148, R147.reuse, R148 ;  /* 0x0000009493947220 */ /* 0x040fe20000410000 */
[----:B------:R-:W-:Y:S01]  /*4d50*/  FMUL.FTZ R103, R147, R103 ;  /* 0x0000006793677220 */ /* 0x000fe20000410000 */
[----:B------:R-:W-:Y:S01]  /*4d60*/  FADD.FTZ R98, R150, -R98 ;  /* 0x8000006296627221 */ /* 0x000fe20000010000 */
[----:B------:R-:W-:Y:S01]  /*4d70*/  FADD.FTZ R93, R172, -R93 ;  /* 0x8000005dac5d7221 */ /* 0x000fe20000010000 */
[----:B------:R-:W-:Y:S01]  /*4d80*/  SHF.L.U32 R149, R102, 0x10, RZ ;  /* 0x0000001066957819 */ /* 0x000fe200000006ff */
[----:B------:R-:W-:Y:S01]  /*4d90*/  FMUL.FTZ R150, R92, UR7 ;  /* 0x000000075c967c20 */ /* 0x000fe20008410000 */
[----:B------:R-:W-:Y:S01]  /*4da0*/  SHF.L.U32 R147, R42, 0x10, RZ ;  /* 0x000000102a937819 */ /* 0x000fe200000006ff */
[----:B------:R-:W-:Y:S01]  /*4db0*/  FMUL.FTZ R93, R93, UR8 ;  /* 0x000000085d5d7c20 */ /* 0x000fe20008410000 */
[----:B------:R-:W-:Y:S01]  /*4dc0*/  FMUL.FTZ R98, R98, UR8 ;  /* 0x0000000862627c20 */ /* 0x000fe20008410000 */
        /* <DEDUP_REMOVED lines=13> */
[C---:B------:R-:W-:Y:S01]  /*4ea0*/  SHF.L.U32 R150, R101.reuse, 0x10, RZ ;  /* 0x0000001065967819 */ /* 0x040fe200000006ff */
[----:B------:R-:W-:Y:S01]  /*4eb0*/  FADD.FTZ R97, R170, -R97 ;  /* 0x80000061aa617221 */ /* 0x000fe20000010000 */
[----:B------:R-:W-:Y:S01]  /*4ec0*/  F2FP.BF16.F32.PACK_AB R102, R102, R147 ;  /* 0x000000936666723e */ /* 0x000fe200000010ff */
[----:B------:R-:W-:Y:S01]  /*4ed0*/  FMUL.FTZ R147, R98, UR7 ;  /* 0x0000000762937c20 */ /* 0x000fe20008410000 */
[----:B------:R-:W-:Y:S01]  /*4ee0*/  PRMT R152, R101, 0x7632, R152 ;  /* 0x0000763265987816 */ /* 0x000fe20000000098 */
[----:B------:R-:W-:Y:S01]  /*4ef0*/  FMUL.FTZ R97, R97, UR8 ;  /* 0x0000000861617c20 */ /* 0x000fe20008410000 */
[----:B------:R-:W-:Y:S01]  /*4f00*/  SHF.L.U32 R101, R190, 0x10, RZ ;  /* 0x00000010be657819 */ /* 0x000fe200000006ff */
[C---:B------:R-:W-:Y:S01]  /*4f10*/  FMUL.FTZ R150, R147.reuse, R150 ;  /* 0x0000009693967220 */ /* 0x040fe20000410000 */
[----:B------:R-:W-:Y:S01]  /*4f20*/  FMUL.FTZ R146, R147, R146 ;  /* 0x0000009293927220 */ /* 0x000fe20000410000 */
[----:B------:R-:W-:Y:S01]  /*4f30*/  FMUL.FTZ R147, R99, UR7 ;  /* 0x0000000763937c20 */ /* 0x000fe20008410000 */
[----:B------:R-:W-:-:S02]  /*4f40*/  SHF.L.U32 R152, R152, 0x10, RZ ;  /* 0x0000001098987819 */ /* 0x000fc400000006ff */
[C---:B------:R-:W-:Y:S01]  /*4f50*/  SHF.L.U32 R153, R100.reuse, 0x10, RZ ;  /* 0x0000001064997819 */ /* 0x040fe200000006ff */
[C---:B------:R-:W-:Y:S01]  /*4f60*/  FMUL.FTZ R101, R147.reuse, R101 ;  /* 0x0000006593657220 */ /* 0x040fe20000410000 */
[----:B------:R-:W-:Y:S01]  /*4f70*/  PRMT R165, R100, 0x7632, R165 ;  /* 0x0000763264a57816 */ /* 0x000fe200000000a5 */
[----:B------:R-:W-:Y:S01]  /*4f80*/  FMUL.FTZ R152, R147, R152 ;  /* 0x0000009893987220 */ /* 0x000fe20000410000 */
[----:B------:R-:W-:Y:S01]  /*4f90*/  FMUL.FTZ R147, R96, UR7 ;  /* 0x0000000760937c20 */ /* 0x000fe20008410000 */
[----:B------:R-:W-:Y:S02]  /*4fa0*/  SHF.L.U32 R100, R189, 0x10, RZ ;  /* 0x00000010bd647819 */ /* 0x000fe400000006ff */
[----:B------:R-:W-:Y:S01]  /*4fb0*/  F2FP.BF16.F32.PACK_AB R101, R101, R146 ;  /* 0x000000926565723e */ /* 0x000fe200000010ff */
[----:B------:R-:W-:Y:S01]  /*4fc0*/  FMUL.FTZ R153, R147, R153 ;  /* 0x0000009993997220 */ /* 0x000fe20000410000 */
[----:B------:R-:W-:Y:S02]  /*4fd0*/  SHF.L.U32 R146, R40, 0x10, RZ ;  /* 0x0000001028927819 */ /* 0x000fe400000006ff */
[----:B------:R-:W-:-:S03]  /*4fe0*/  SHF.L.U32 R165, R165, 0x10, RZ ;  /* 0x00000010a5a57819 */ /* 0x000fc600000006ff */
[----:B------:R-:W-:Y:S01]  /*4ff0*/  FMUL.FTZ R146, R147, R146 ;  /* 0x0000009293927220 */ /* 0x000fe20000410000 */
[----:B------:R-:W-:-:S04]  /*5000*/  FMUL.FTZ R147, R97, UR7 ;  /* 0x0000000761937c20 */ /* 0x000fc80008410000 */
[C---:B------:R-:W-:Y:S01]  /*5010*/  FMUL.FTZ R100, R147.reuse, R100 ;  /* 0x0000006493647220 */ /* 0x040fe20000410000 */
[----:B------:R-:W-:-:S04]  /*5020*/  FMUL.FTZ R165, R147, R165 ;  /* 0x000000a593a57220 */ /* 0x000fc80000410000 */
[----:B------:R-:W-:Y:S01]  /*5030*/  F2FP.BF16.F32.PACK_AB R100, R100, R146 ;  /* 0x000000926464723e */ /* 0x000fe200000010ff */
[----:B------:R-:W-:Y:S06]  /*5040*/  BRA `(.L_x_5909) ;  /* 0x0000000400207947 */ /* 0x000fec0003800000 */
.L_x_5908:
        /* <DEDUP_REMOVED lines=8> */
[----:B------:R-:W-:Y:S01]  /*50d0*/  FFMA.FTZ R153, R145, UR4, R109 ;  /* 0x0000000491997c23 */ /* 0x000fe2000801006d */
[----:B------:R-:W-:Y:S01]  /*50e0*/  FMUL.FTZ R147, R165, UR8 ;  /* 0x00000008a5937c20 */ /* 0x000fe20008410000 */
[----:B------:R-:W-:Y:S01]  /*50f0*/  FADD.FTZ R171, R171, -R148 ;  /* 0x80000094abab7221 */ /* 0x000fe20000010000 */
[----:B------:R-:W-:Y:S01]  /*5100*/  FADD.FTZ R146, R173, -R146 ;  /* 0x80000092ad927221 */ /* 0x000fe20000010000 */
[----:B------:R-:W-:Y:S01]  /*5110*/  SHF.L.U32 R148, R43, 0x10, RZ ;  /* 0x000000102b947819 */ /* 0x000fe200000006ff */
[----:B------:R-:W-:Y:S01]  /*5120*/  FADD.FTZ R153, R149, -R153 ;  /* 0x8000009995997221 */ /* 0x000fe20000010000 */
[--C-:B------:R-:W-:Y:S01]  /*5130*/  FFMA.FTZ R151, R151, UR4, R109.reuse ;  /* 0x0000000497977c23 */ /* 0x100fe2000801006d */
[----:B------:R-:W-:Y:S01]  /*5140*/  FMUL.FTZ R147, R147, UR7 ;  /* 0x0000000793937c20 */ /* 0x000fe20008410000 */
[C---:B-----5:R-:W-:Y:S01]  /*5150*/  SHF.L.U32 R145, R103.reuse, 0x10, RZ ;  /* 0x0000001067917819 */ /* 0x060fe200000006ff */
[----:B------:R-:W-:Y:S01]  /*5160*/  FFMA.FTZ R168, R168, UR4, R109 ;  /* 0x00000004a8a87c23 */ /* 0x000fe2000801006d */
[----:B------:R-:W-:Y:S01]  /*5170*/  PRMT R149, R103, 0x7632, R149 ;  /* 0x0000763267957816 */ /* 0x000fe20000000095 */
[----:B------:R-:W-:Y:S01]  /*5180*/  FMUL.FTZ R146, R146, UR8 ;  /* 0x0000000892927c20 */ /* 0x000fe20008410000 */
[----:B------:R-:W-:Y:S01]  /*5190*/  FADD.FTZ R166, R166, -R151 ;  /* 0x80000097a6a67221 */ /* 0x000fe20000010000 */
[C---:B------:R-:W-:Y:S01]  /*51a0*/  FMUL.FTZ R103, R147.reuse, R148 ;  /* 0x0000009493677220 */ /* 0x040fe20000410000 */
[----:B------:R-:W-:Y:S01]  /*51b0*/  FADD.FTZ R172, R172, -R168 ;  /* 0x800000a8acac7221 */ /* 0x000fe20000010000 */
[----:B------:R-:W-:Y:S01]  /*51c0*/  FMUL.FTZ R145, R147, R145 ;  /* 0x0000009193917220 */ /* 0x000fe20000410000 */
        /* <DEDUP_REMOVED lines=24> */
[----:B------:R-:W-:Y:S01]  /*5350*/  FMUL.FTZ R150, R152, R150 ;  /* 0x0000009698967220 */ /* 0x000fe20000410000 */
[----:B------:R-:W-:Y:S01]  /*5360*/  SHF.L.U32 R165, R190, 0x10, RZ ;  /* 0x00000010bea57819 */ /* 0x000fe200000006ff */
[----:B------:R-:W-:Y:S01]  /*5370*/  FMUL.FTZ R163, R152, R163 ;  /* 0x000000a398a37220 */ /* 0x000fe20000410000 */
[----:B------:R-:W-:Y:S01]  /*5380*/  FMUL.FTZ R167, R170, UR8 ;  /* 0x00000008aaa77c20 */ /* 0x000fe20008410000 */
[C---:B------:R-:W-:Y:S01]  /*5390*/  FMUL.FTZ R152, R171.reuse, R101 ;  /* 0x00000065ab987220 */ /* 0x040fe20000410000 */
[C---:B------:R-:W-:Y:S01]  /*53a0*/  SHF.L.U32 R153, R100.reuse, 0x10, RZ ;  /* 0x0000001064997819 */ /* 0x040fe200000006ff */
[----:B------:R-:W-:Y:S01]  /*53b0*/  FMUL.FTZ R101, R171, R165 ;  /* 0x000000a5ab657220 */ /* 0x000fe20000410000 */
[----:B------:R-:W-:Y:S01]  /*53c0*/  PRMT R165, R100, 0x7632, R165 ;  /* 0x0000763264a57816 */ /* 0x000fe200000000a5 */
[----:B------:R-:W-:Y:S01]  /*53d0*/  FMUL.FTZ R149, R147, R149 ;  /* 0x0000009593957220 */ /* 0x000fe20000410000 */
        /* <DEDUP_REMOVED lines=15> */
.L_x_5909:
[----:B------:R-:W0:Y:S01]  /*54d0*/  @P0 LDC.64 R146, c[0x0][0x478] ;  /* 0x00011e00ff920b82 */ /* 0x000e220000000a00 */
[----:B------:R-:W-:Y:S01]  /*54e0*/  HFMA2 R163, -RZ, RZ, 0, 9.5367431640625e-07 ;  /* 0x00000010ffa37431 */ /* 0x000fe200000001ff */
[----:B------:R-:W-:Y:S02]  /*54f0*/  PRMT R166, R44, 0x7632, R166 ;  /* 0x000076322ca67816 */ /* 0x000fe400000000a6 */
[----:B------:R-:W-:Y:S02]  /*5500*/  PRMT R167, R45, 0x7632, R167 ;  /* 0x000076322da77816 */ /* 0x000fe400000000a7 */
[----:B------:R-:W-:Y:S02]  /*5510*/  PRMT R168, R46, 0x7632, R168 ;  /* 0x000076322ea87816 */ /* 0x000fe400000000a8 */
[----:B------:R-:W-:Y:S01]  /*5520*/  PRMT R169, R47, 0x7632, R169 ;  /* 0x000076322fa97816 */ /* 0x000fe200000000a9 */
[----:B0-----:R-:W-:-:S04]  /*5530*/  @P0 IMAD.WIDE.U32 R146, R162, 0x20, R146 ;  /* 0x00000020a2920825 */ /* 0x001fc800078e0092 */
[----:B------:R-:W-:Y:S01]  /*5540*/  IMAD.WIDE.U32 R162, R162, R163, UR26 ;  /* 0x0000001aa2a27e25 */ /* 0x000fe2000f8e00a3 */
[----:B------:R-:W-:Y:S04]  /*5550*/  @P0 STG.E.128 desc[UR16][R146.64], R96 ;  /* 0x0000006092000986 */ /* 0x000fe8000c101d10 */
[----:B------:R-:W-:Y:S04]  /*5560*/  @P0 STG.E.128 desc[UR16][R146.64+0x10], R92 ;  /* 0x0000105c92000986 */ /* 0x000fe8000c101d10 */
        /* <DEDUP_REMOVED lines=26> */
[--C-:B------:R-:W-:Y:S01]  /*5710*/  FFMA.FTZ R93, R134, UR4, R109.reuse ;  /* 0x00000004865d7c23 */ /* 0x100fe2000801006d */
[----:B------:R-:W-:Y:S01]  /*5720*/  FMUL.FTZ R92, R92, UR8 ;  /* 0x000000085c5c7c20 */ /* 0x000fe20008410000 */
[----:B------:R-:W-:Y:S01]  /*5730*/  FFMA.FTZ R99, R127, UR4, R109 ;  /* 0x000000047f637c23 */ /* 0x000fe2000801006d */
        /* <DEDUP_REMOVED lines=9> */
[----:B------:R-:W-:Y:S01]  /*57d0*/  FMUL.FTZ R127, R129, R127 ;  /* 0x0000007f817f7220 */ /* 0x000fe20000410000 */
        /* <DEDUP_REMOVED lines=9> */
[C---:B------:R-:W-:Y:S01]  /*5870*/  FMUL.FTZ R102, R130.reuse, R102 ;  /* 0x0000006682667220 */ /* 0x040fe20000410000 */
        /* <DEDUP_REMOVED lines=29> */
.L_x_5910:
        /* <DEDUP_REMOVED lines=9> */
[----:B------:R-:W-:Y:S01]  /*5ae0*/  FFMA.FTZ R130, R130, UR4, R109 ;  /* 0x0000000482827c23 */ /* 0x000fe2000801006d */
[----:B------:R-:W-:Y:S01]  /*5af0*/  FMUL.FTZ R127, R132, UR8 ;  /* 0x00000008847f7c20 */ /* 0x000fe20008410000 */
[----:B------:R-:W-:Y:S01]  /*5b00*/  FADD.FTZ R124, R128, -R124 ;  /* 0x8000007c807c7221 */ /* 0x000fe20000010000 */
[----:B------:R-:W-:Y:S01]  /*5b10*/  FADD.FTZ R125, R139, -R125 ;  /* 0x8000007d8b7d7221 */ /* 0x000fe20000010000 */
[----:B------:R-:W-:Y:S01]  /*5b20*/  FADD.FTZ R129, R129, -R126 ;  /* 0x8000007e81817221 */ /* 0x000fe20000010000 */
[----:B------:R-:W-:Y:S01]  /*5b30*/  SHF.L.U32 R128, R47, 0x10, RZ ;  /* 0x000000102f807819 */ /* 0x000fe200000006ff */
[--C-:B------:R-:W-:Y:S01]  /*5b40*/  FADD.FTZ R131, R131, -R130.reuse ;  /* 0x8000008283837221 */ /* 0x100fe20000010000 */
[----:B------:R-:W-:Y:S01]  /*5b50*/  FMUL.FTZ R127, R127, UR7 ;  /* 0x000000077f7f7c20 */ /* 0x000fe20008410000 */
[C---:B-----5:R-:W-:Y:S01]  /*5b60*/  SHF.L.U32 R126, R103.reuse, 0x10, RZ ;  /* 0x00000010677e7819 */ /* 0x060fe200000006ff */
[----:B------:R-:W-:Y:S01]  /*5b70*/  FFMA.FTZ R134, R134, UR4, R109 ;  /* 0x0000000486867c23 */ /* 0x000fe2000801006d */
[----:B------:R-:W-:Y:S01]  /*5b80*/  PRMT R130, R103, 0x7632, R130 ;  /* 0x0000763267827816 */ /* 0x000fe20000000082 */
[----:B------:R-:W-:Y:S01]  /*5b90*/  FMUL.FTZ R125, R125, UR8 ;  /* 0x000000087d7d7c20 */ /* 0x000fe20008410000 */
[C---:B------:R-:W-:Y:S01]  /*5ba0*/  FMUL.FTZ R103, R127.reuse, R128 ;  /* 0x000000807f677220 */ /* 0x040fe20000410000 */
[----:B------:R-:W-:Y:S01]  /*5bb0*/  FMUL.FTZ R126, R127, R126 ;  /* 0x0000007e7f7e7220 */ /* 0x000fe20000410000 */
[----:B------:R-:W-:Y:S01]  /*5bc0*/  SHF.L.U32 R128, R130, 0x10, RZ ;  /* 0x0000001082807819 */ /* 0x000fe200000006ff */
[----:B------:R-:W-:Y:S01]  /*5bd0*/  FADD.FTZ R138, R138, -R134 ;  /* 0x800000868a8a7221 */ /* 0x000fe20000010000 */
[----:B------:R-:W-:Y:S01]  /*5be0*/  FMUL.FTZ R125, R125, UR7 ;  /* 0x000000077d7d7c20 */ /* 0x000fe20008410000 */
[----:B------:R-:W-:Y:S01]  /*5bf0*/  SHF.L.U32 R127, R169, 0x10, RZ ;  /* 0x00000010a97f7819 */ /* 0x000fe200000006ff */
[----:B------:R-:W-:Y:S01]  /*5c00*/  FMUL.FTZ R130, R131, UR8 ;  /* 0x0000000883827c20 */ /* 0x000fe20008410000 */
[----:B------:R-:W-:Y:S01]  /*5c10*/  PRMT R132, R102, 0x7632, R132 ;  /* 0x0000763266847816 */ /* 0x000fe20000000084 */
[C---:B------:R-:W-:Y:S01]  /*5c20*/  FMUL.FTZ R128, R125.reuse, R128 ;  /* 0x000000807d807220 */ /* 0x040fe20000410000 */
[----:B------:R-:W-:Y:S01]  /*5c30*/  FMUL.FTZ R138, R138, UR8 ;  /* 0x000000088a8a7c20 */ /* 0x000fe20008410000 */
        /* <DEDUP_REMOVED lines=9> */
[----:B------:R-:W-:Y:S01]  /*5cd0*/  PRMT R133, R101, 0x7632, R133 ;  /* 0x0000763265857816 */ /* 0x000fe20000000085 */
[----:B------:R-:W-:Y:S01]  /*5ce0*/  FMUL.FTZ R130, R138, R132 ;  /* 0x000000848a827220 */ /* 0x000fe20000410000 */
[----:B------:R-:W-:Y:S01]  /*5cf0*/  SHF.L.U32 R132, R45, 0x10, RZ ;  /* 0x000000102d847819 */ /* 0x000fe200000006ff */
[----:B------:R-:W-:Y:S01]  /*5d00*/  FMUL.FTZ R131, R129, UR7 ;  /* 0x0000000781837c20 */ /* 0x000fe20008410000 */
[----:B------:R-:W-:Y:S01]  /*5d10*/  FMUL.FTZ R137, R137, UR8 ;  /* 0x0000000889897c20 */ /* 0x000fe20008410000 */
[----:B------:R-:W-:Y:S01]  /*5d20*/  SHF.L.U32 R129, R101, 0x10, RZ ;  /* 0x0000001065817819 */ /* 0x000fe200000006ff */
[----:B------:R-:W-:Y:S01]  /*5d30*/  FMUL.FTZ R135, R124, UR8 ;  /* 0x000000087c877c20 */ /* 0x000fe20008410000 */
[----:B------:R-:W-:Y:S01]  /*5d40*/  FMUL.FTZ R101, R131, R132 ;  /* 0x0000008483657220 */ /* 0x000fe20000410000 */
[----:B------:R-:W-:Y:S01]  /*5d50*/  SHF.L.U32 R133, R133, 0x10, RZ ;  /* 0x0000001085857819 */ /* 0x000fe200000006ff */
[----:B------:R-:W-:Y:S01]  /*5d60*/  FMUL.FTZ R137, R137, UR7 ;  /* 0x0000000789897c20 */ /* 0x000fe20008410000 */
[----:B------:R-:W-:Y:S01]  /*5d70*/  SHF.L.U32 R132, R167, 0x10, RZ ;  /* 0x00000010a7847819 */ /* 0x000fe200000006ff */
[----:B------:R-:W-:Y:S01]  /*5d80*/  FMUL.FTZ R129, R131, R129 ;  /* 0x0000008183817220 */ /* 0x000fe20000410000 */
[----:B------:R-:W-:Y:S01]  /*5d90*/  FMUL.FTZ R136, R136, UR8 ;  /* 0x0000000888887c20 */ /* 0x000fe20008410000 */
[C---:B------:R-:W-:Y:S01]  /*5da0*/  FMUL.FTZ R131, R137.reuse, R133 ;  /* 0x0000008589837220 */ /* 0x040fe20000410000 */
[----:B------:R-:W-:Y:S01]  /*5db0*/  SHF.L.U32 R133, R44, 0x10, RZ ;  /* 0x000000102c857819 */ /* 0x000fe200000006ff */
[----:B------:R-:W-:Y:S01]  /*5dc0*/  FMUL.FTZ R124, R137, R132 ;  /* 0x00000084897c7220 */ /* 0x000fe20000410000 */
[----:B------:R-:W-:Y:S01]  /*5dd0*/  FMUL.FTZ R137, R135, UR7 ;  /* 0x0000000787897c20 */ /* 0x000fe20008410000 */
[----:B------:R-:W-:Y:S01]  /*5de0*/  PRMT R135, R100, 0x7632, R135 ;  /* 0x0000763264877816 */ /* 0x000fe20000000087 */
[----:B------:R-:W-:Y:S01]  /*5df0*/  FMUL.FTZ R136, R136, UR7 ;  /* 0x0000000788887c20 */ /* 0x000fe20008410000 */
[----:B------:R-:W-:Y:S01]  /*5e00*/  SHF.L.U32 R132, R100, 0x10, RZ ;  /* 0x0000001064847819 */ /* 0x000fe200000006ff */
[----:B------:R-:W-:Y:S01]  /*5e10*/  FMUL.FTZ R100, R137, R133 ;  /* 0x0000008589647220 */ /* 0x000fe20000410000 */
[----:B------:R-:W-:-:S02]  /*5e20*/  SHF.L.U32 R133, R135, 0x10, RZ ;  /* 0x0000001087857819 */ /* 0x000fc400000006ff */
[----:B------:R-:W-:Y:S01]  /*5e30*/  SHF.L.U32 R134, R168, 0x10, RZ ;  /* 0x00000010a8867819 */ /* 0x000fe200000006ff */
[----:B------:R-:W-:Y:S01]  /*5e40*/  FMUL.FTZ R132, R137, R132 ;  /* 0x0000008489847220 */ /* 0x000fe20000410000 */
[----:B------:R-:W-:Y:S01]  /*5e50*/  SHF.L.U32 R135, R166, 0x10, RZ ;  /* 0x00000010a6877819 */ /* 0x000fe200000006ff */
[----:B------:R-:W-:Y:S01]  /*5e60*/  FMUL.FTZ R133, R136, R133 ;  /* 0x0000008588857220 */ /* 0x000fe20000410000 */
[----:B------:R-:W-:Y:S01]  /*5e70*/  F2FP.BF16.F32.PACK_AB R103, R125, R103 ;  /* 0x000000677d67723e */ /* 0x000fe200000010ff */
[----:B------:R-:W-:Y:S01]  /*5e80*/  FMUL.FTZ R134, R138, R134 ;  /* 0x000000868a867220 */ /* 0x000fe20000410000 */
[----:B------:R-:W-:Y:S01]  /*5e90*/  F2FP.BF16.F32.PACK_AB R101, R124, R101 ;  /* 0x000000657c65723e */ /* 0x000fe200000010ff */
[----:B------:R-:W-:-:S03]  /*5ea0*/  FMUL.FTZ R135, R136, R135 ;  /* 0x0000008788877220 */ /* 0x000fc60000410000 */
[----:B------:R-:W-:Y:S02]  /*5eb0*/  F2FP.BF16.F32.PACK_AB R102, R134, R102 ;  /* 0x000000668666723e */ /* 0x000fe400000010ff */
[----:B------:R-:W-:-:S07]  /*5ec0*/  F2FP.BF16.F32.PACK_AB R100, R135, R100 ;  /* 0x000000648764723e */ /* 0x000fce00000010ff */
.L_x_5911:
        /* <DEDUP_REMOVED lines=24> */
[----:B------:R-:W-:Y:S01]  /*6050*/  FADD.FTZ R97, R106, -R97 ;  /* 0x800000616a617221 */ /* 0x000fe20000010000 */
[----:B-----5:R-:W-:Y:S01]  /*6060*/  SHF.L.U32 R106, R103, 0x10, RZ ;  /* 0x00000010676a7819 */ /* 0x020fe200000006ff */
[----:B------:R-:W-:Y:S01]  /*6070*/  FMUL.FTZ R94, R122, UR8 ;  /* 0x000000087a5e7c20 */ /* 0x000fe20008410000 */
[----:B------:R-:W-:Y:S01]  /*6080*/  FADD.FTZ R109, R117, -R109 ;  /* 0x8000006d756d7221 */ /* 0x000fe20000010000 */
[----:B------:R-:W-:Y:S01]  /*6090*/  SHF.L.U32 R104, R51, 0x10, RZ ;  /* 0x0000001033687819 */ /* 0x000fe200000006ff */
[----:B------:R-:W-:Y:S01]  /*60a0*/  FADD.FTZ R120, R113, -R120 ;  /* 0x8000007871787221 */ /* 0x000fe20000010000 */
[----:B------:R-:W-:Y:S01]  /*60b0*/  PRMT R103, R103, 0x7632, R103 ;  /* 0x0000763267677816 */ /* 0x000fe20000000067 */
[----:B------:R-:W-:Y:S01]  /*60c0*/  FMUL.FTZ R92, R94, UR7 ;  /* 0x000000075e5c7c20 */ /* 0x000fe20008410000 */
[----:B------:R-:W-:Y:S01]  /*60d0*/  FMUL.FTZ R95, R109, UR8 ;  /* 0x000000086d5f7c20 */ /* 0x000fe20008410000 */
[----:B------:R-:W-:Y:S01]  /*60e0*/  FADD.FTZ R96, R105, -R96 ;  /* 0x8000006069607221 */ /* 0x000fe20000010000 */
[----:B------:R-:W-:Y:S01]  /*60f0*/  SHF.L.U32 R109, R103, 0x10, RZ ;  /* 0x00000010676d7819 */ /* 0x000fe200000006ff */
[C---:B------:R-:W-:Y:S01]  /*6100*/  FMUL.FTZ R106, R92.reuse, R106 ;  /* 0x0000006a5c6a7220 */ /* 0x040fe20000410000 */
[----:B------:R-:W-:Y:S01]  /*6110*/  FMUL.FTZ R104, R92, R104 ;  /* 0x000000685c687220 */ /* 0x000fe20000410000 */
[----:B------:R-:W-:Y:S01]  /*6120*/  SHF.L.U32 R103, R137, 0x10, RZ ;  /* 0x0000001089677819 */ /* 0x000fe200000006ff */
[----:B------:R-:W-:Y:S01]  /*6130*/  FMUL.FTZ R92, R95, UR7 ;  /* 0x000000075f5c7c20 */ /* 0x000fe20008410000 */
[----:B------:R-:W-:Y:S01]  /*6140*/  FADD.FTZ R98, R107, -R98 ;  /* 0x800000626b627221 */ /* 0x000fe20000010000 */
[----:B------:R-:W-:Y:S01]  /*6150*/  SHF.L.U32 R107, R102, 0x10, RZ ;  /* 0x00000010666b7819 */ /* 0x000fe200000006ff */
[----:B------:R-:W-:Y:S01]  /*6160*/  FADD.FTZ R121, R114, -R121 ;  /* 0x8000007972797221 */ /* 0x000fe20000010000 */
[C---:B------:R-:W-:Y:S01]  /*6170*/  FMUL.FTZ R109, R92.reuse, R109 ;  /* 0x0000006d5c6d7220 */ /* 0x040fe20000410000 */
[----:B------:R-:W-:Y:S01]  /*6180*/  FMUL.FTZ R103, R92, R103 ;  /* 0x000000675c677220 */ /* 0x000fe20000410000 */
[----:B------:R-:W-:Y:S01]  /*6190*/  FMUL.FTZ R92, R120, UR8 ;  /* 0x00000008785c7c20 */ /* 0x000fe20008410000 */
[----:B------:R-:W-:Y:S01]  /*61a0*/  SHF.L.U32 R105, R50, 0x10, RZ ;  /* 0x0000001032697819 */ /* 0x000fe200000006ff */
[----:B------:R-:W-:Y:S01]  /*61b0*/  FADD.FTZ R99, R112, -R99 ;  /* 0x8000006370637221 */ /* 0x000fe20000010000 */
[----:B------:R-:W-:Y:S01]  /*61c0*/  PRMT R112, R102, 0x7632, R112 ;  /* 0x0000763266707816 */ /* 0x000fe20000000070 */
[----:B------:R-:W-:Y:S01]  /*61d0*/  FMUL.FTZ R93, R92, UR7 ;  /* 0x000000075c5d7c20 */ /* 0x000fe20008410000 */
[----:B------:R-:W-:Y:S01]  /*61e0*/  SHF.L.U32 R102, R136, 0x10, RZ ;  /* 0x0000001088667819 */ /* 0x000fe200000006ff */
[----:B------:R-:W-:Y:S01]  /*61f0*/  FMUL.FTZ R98, R98, UR8 ;  /* 0x0000000862627c20 */ /* 0x000fe20008410000 */
[----:B------:R-:W-:Y:S01]  /*6200*/  SHF.L.U32 R112, R112, 0x10, RZ ;  /* 0x0000001070707819 */ /* 0x000fe200000006ff */
[C---:B------:R-:W-:Y:S01]  /*6210*/  FMUL.FTZ R107, R93.reuse, R107 ;  /* 0x0000006b5d6b7220 */ /* 0x040fe20000410000 */
[----:B------:R-:W-:Y:S01]  /*6220*/  FMUL.FTZ R105, R93, R105 ;  /* 0x000000695d697220 */ /* 0x000fe20000410000 */
[----:B------:R-:W-:Y:S01]  /*6230*/  FMUL.FTZ R93, R121, UR8 ;  /* 0x00000008795d7c20 */ /* 0x000fe20008410000 */
[----:B------:R-:W-:Y:S01]  /*6240*/  F2FP.BF16.F32.PACK_AB R103, R103, R104 ;  /* 0x000000686767723e */ /* 0x000fe200000010ff */
[----:B------:R-:W-:Y:S01]  /*6250*/  FMUL.FTZ R99, R99, UR8 ;  /* 0x0000000863637c20 */ /* 0x000fe20008410000 */
[----:B------:R-:W-:Y:S01]  /*6260*/  SHF.L.U32 R104, R49, 0x10, RZ ;  /* 0x0000001031687819 */ /* 0x000fe200000006ff */
[----:B------:R-:W-:Y:S01]  /*6270*/  FMUL.FTZ R113, R93, UR7 ;  /* 0x000000075d717c20 */ /* 0x000fe20008410000 */
[----:B------:R-:W-:Y:S01]  /*6280*/  PRMT R114, R101, 0x7632, R114 ;  /* 0x0000763265727816 */ /* 0x000fe20000000072 */
[----:B------:R-:W-:Y:S01]  /*6290*/  FMUL.FTZ R96, R96, UR8 ;  /* 0x0000000860607c20 */ /* 0x000fe20008410000 */
[----:B------:R-:W-:Y:S01]  /*62a0*/  SHF.L.U32 R115, R100, 0x10, RZ ;  /* 0x0000001064737819 */ /* 0x000fe200000006ff */
[C---:B------:R-:W-:Y:S01]  /*62b0*/  FMUL.FTZ R102, R113.reuse, R102 ;  /* 0x0000006671667220 */ /* 0x040fe20000410000 */
[----:B------:R-:W-:Y:S01]  /*62c0*/  FMUL.FTZ R113, R113, R112 ;  /* 0x0000007071717220 */ /* 0x000fe20000410000 */
[----:B------:R-:W-:Y:S01]  /*62d0*/  SHF.L.U32 R112, R101, 0x10, RZ ;  /* 0x0000001065707819 */ /* 0x000fe200000006ff */
[----:B------:R-:W-:Y:S01]  /*62e0*/  FMUL.FTZ R97, R97, UR8 ;  /* 0x0000000861617c20 */ /* 0x000fe20008410000 */
[----:B------:R-:W-:-:S02]  /*62f0*/  SHF.L.U32 R101, R135, 0x10, RZ ;  /* 0x0000001087657819 */ /* 0x000fc400000006ff */
[----:B------:R-:W-:Y:S01]  /*6300*/  F2FP.BF16.F32.PACK_AB R102, R102, R105 ;  /* 0x000000696666723e */ /* 0x000fe200000010ff */
[----:B------:R-:W-:Y:S01]  /*6310*/  FMUL.FTZ R105, R98, UR7 ;  /* 0x0000000762697c20 */ /* 0x000fe20008410000 */
[----:B------:R-:W-:Y:S02]  /*6320*/  SHF.L.U32 R114, R114, 0x10, RZ ;  /* 0x0000001072727819 */ /* 0x000fe400000006ff */
[----:B------:R-:W-:Y:S01]  /*6330*/  PRMT R116, R100, 0x7632, R116 ;  /* 0x0000763264747816 */ /* 0x000fe20000000074 */
[C---:B------:R-:W-:Y:S01]  /*6340*/  FMUL.FTZ R112, R105.reuse, R112 ;  /* 0x0000007069707220 */ /* 0x040fe20000410000 */
[----:B------:R-:W-:Y:S01]  /*6350*/  FMUL.FTZ R104, R105, R104 ;  /* 0x0000006869687220 */ /* 0x000fe20000410000 */
[----:B------:R-:W-:Y:S01]  /*6360*/  FMUL.FTZ R105, R99, UR7 ;  /* 0x0000000763697c20 */ /* 0x000fe20008410000 */
[----:B------:R-:W-:Y:S02]  /*6370*/  SHF.L.U32 R100, R134, 0x10, RZ ;  /* 0x0000001086647819 */ /* 0x000fe400000006ff */
[----:B------:R-:W-:Y:S01]  /*6380*/  SHF.L.U32 R116, R116, 0x10, RZ ;  /* 0x0000001074747819 */ /* 0x000fe200000006ff */
[C---:B------:R-:W-:Y:S01]  /*6390*/  FMUL.FTZ R101, R105.reuse, R101 ;  /* 0x0000006569657220 */ /* 0x040fe20000410000 */
[----:B------:R-:W-:Y:S01]  /*63a0*/  FMUL.FTZ R114, R105, R114 ;  /* 0x0000007269727220 */ /* 0x000fe20000410000 */
[----:B------:R-:W-:-:S03]  /*63b0*/  FMUL.FTZ R105, R96, UR7 ;  /* 0x0000000760697c20 */ /* 0x000fc60008410000 */
[----:B------:R-:W-:Y:S01]  /*63c0*/  F2FP.BF16.F32.PACK_AB R101, R101, R104 ;  /* 0x000000686565723e */ /* 0x000fe200000010ff */
[----:B------:R-:W-:Y:S01]  /*63d0*/  FMUL.FTZ R115, R105, R115 ;  /* 0x0000007369737220 */ /* 0x000fe20000410000 */
[----:B------:R-:W-:-:S05]  /*63e0*/  SHF.L.U32 R104, R48, 0x10, RZ ;  /* 0x0000001030687819 */ /* 0x000fca00000006ff */
[----:B------:R-:W-:Y:S01]  /*63f0*/  FMUL.FTZ R104, R105, R104 ;  /* 0x0000006869687220 */ /* 0x000fe20000410000 */
[----:B------:R-:W-:-:S04]  /*6400*/  FMUL.FTZ R105, R97, UR7 ;  /* 0x0000000761697c20 */ /* 0x000fc80008410000 */
[C---:B------:R-:W-:Y:S01]  /*6410*/  FMUL.FTZ R100, R105.reuse, R100 ;  /* 0x0000006469647220 */ /* 0x040fe20000410000 */
[----:B------:R-:W-:-:S04]  /*6420*/  FMUL.FTZ R116, R105, R116 ;  /* 0x0000007469747220 */ /* 0x000fc80000410000 */
[----:B------:R-:W-:Y:S01]  /*6430*/  F2FP.BF16.F32.PACK_AB R100, R100, R104 ;  /* 0x000000686464723e */ /* 0x000fe200000010ff */
[----:B------:R-:W-:Y:S06]  /*6440*/  BRA `(.L_x_5913) ;  /* 0x0000000400207947 */ /* 0x000fec0003800000 */
.L_x_5912:
[--C-:B------:R-:W-:Y:S01]  /*6450*/  FFMA.FTZ R104, R104, UR4, R109.reuse ;  /* 0x0000000468687c23 */ /* 0x100fe2000801006d */
[--C-:B------:R-:W-:Y:S01]  /*6460*/  FFMA.FTZ R122, R122, UR4, R109.reuse ;  /* 0x000000047a7a7c23 */ /* 0x100fe2000801006d */
[--C-:B------:R-:W-:Y:S01]  /*6470*/  FFMA.FTZ R119, R119, UR4, R109.reuse ;  /* 0x0000000477777c23 */ /* 0x100fe2000801006d */
[--C-:B------:R-:W-:Y:S01]  /*6480*/  FFMA.FTZ R120, R120, UR4, R109.reuse ;  /* 0x0000000478787c23 */ /* 0x100fe2000801006d */
[----:B------:R-:W-:Y:S01]  /*6490*/  FADD.FTZ R105, R105, -R104 ;  /* 0x8000006869697221 */ /* 0x000fe20000010000 */
[--C-:B------:R-:W-:Y:S01]  /*64a0*/  FFMA.FTZ R104, R116, UR4, R109.reuse ;  /* 0x0000000474687c23 */ /* 0x100fe2000801006d */
[--C-:B------:R-:W-:Y:S01]  /*64b0*/  FFMA.FTZ R116, R118, UR4, R109.reuse ;  /* 0x0000000476747c23 */ /* 0x100fe2000801006d */
[----:B------:R-:W-:Y:S01]  /*64c0*/  FADD.FTZ R122, R115, -R122 ;  /* 0x8000007a737a7221 */ /* 0x000fe20000010000 */
[--C-:B------:R-:W-:Y:S01]  /*64d0*/  FFMA.FTZ R121, R121, UR4, R109.reuse ;  /* 0x0000000479797c23 */ /* 0x100fe2000801006d */
[----:B------:R-:W-:Y:S01]  /*64e0*/  FFMA.FTZ R109, R123, UR4, R109 ;  /* 0x000000047b6d7c23 */ /* 0x000fe2000801006d */
[----:B------:R-:W-:Y:S01]  /*64f0*/  FADD.FTZ R116, R107, -R116 ;  /* 0x800000746b747221 */ /* 0x000fe20000010000 */
[----:B------:R-:W-:Y:S01]  /*6500*/  FMUL.FTZ R107, R122, UR8 ;  /* 0x000000087a6b7c20 */ /* 0x000fe20008410000 */
[----:B------:R-:W-:Y:S01]  /*6510*/  FADD.FTZ R104, R106, -R104 ;  /* 0x800000686a687221 */ /* 0x000fe20000010000 */
[----:B------:R-:W-:Y:S01]  /*6520*/  FADD.FTZ R117, R117, -R109 ;  /* 0x8000006d75757221 */ /* 0x000fe20000010000 */
[----:B------:R-:W-:Y:S01]  /*6530*/  SHF.L.U32 R109, R51, 0x10, RZ ;  /* 0x00000010336d7819 */ /* 0x000fe200000006ff */
[----:B------:R-:W-:Y:S01]  /*6540*/  FADD.FTZ R119, R112, -R119 ;  /* 0x8000007770777221 */ /* 0x000fe20000010000 */
[----:B------:R-:W-:Y:S01]  /*6550*/  FMUL.FTZ R107, R107, UR7 ;  /* 0x000000076b6b7c20 */ /* 0x000fe20008410000 */
[----:B-----5:R-:W-:Y:S01]  /*6560*/  SHF.L.U32 R106, R103, 0x10, RZ ;  /* 0x00000010676a7819 */ /* 0x020fe200000006ff */
[----:B------:R-:W-:Y:S01]  /*6570*/  FMUL.FTZ R117, R117, UR8 ;  /* 0x0000000875757c20 */ /* 0x000fe20008410000 */
[----:B------:R-:W-:Y:S01]  /*6580*/  PRMT R112, R103, 0x7632, R112 ;  /* 0x0000763267707816 */ /* 0x000fe20000000070 */
        /* <DEDUP_REMOVED lines=22> */
[----:B------:R-:W-:Y:S01]  /*66f0*/  SHF.L.U32 R114, R49, 0x10, RZ ;  /* 0x0000001031727819 */ /* 0x000fe200000006ff */
[----:B------:R-:W-:Y:S01]  /*6700*/  FMUL.FTZ R115, R115, UR7 ;  /* 0x0000000773737c20 */ /* 0x000fe20008410000 */
[----:B------:R-:W-:Y:S01]  /*6710*/  PRMT R101, R101, 0x7632, R101 ;  /* 0x0000763265657816 */ /* 0x000fe20000000065 */
[----:B------:R-:W-:Y:S01]  /*6720*/  FMUL.FTZ R116, R119, UR8 ;  /* 0x0000000877747c20 */ /* 0x000fe20008410000 */
        /* <DEDUP_REMOVED lines=15> */
[----:B------:R-:W-:Y:S01]  /*6820*/  FMUL.FTZ R105, R104, UR7 ;  /* 0x0000000768697c20 */ /* 0x000fe20008410000 */
[----:B------:R-:W-:-:S02]  /*6830*/  SHF.L.U32 R104, R134, 0x10, RZ ;  /* 0x0000001086687819 */ /* 0x000fc400000006ff */
[----:B------:R-:W-:Y:S01]  /*6840*/  FMUL.FTZ R115, R100, R115 ;  /* 0x0000007364737220 */ /* 0x000fe20000410000 */
[----:B------:R-:W-:Y:S01]  /*6850*/  SHF.L.U32 R116, R116, 0x10, RZ ;  /* 0x0000001074747819 */ /* 0x000fe200000006ff */
[----:B------:R-:W-:Y:S01]  /*6860*/  FMUL.FTZ R100, R100, R120 ;  /* 0x0000007864647220 */ /* 0x000fe20000410000 */
[----:B------:R-:W-:Y:S01]  /*6870*/  FMUL.FTZ R104, R105, R104 ;  /* 0x0000006869687220 */ /* 0x000fe20000410000 */
[----:B------:R-:W-:Y:S02]  /*6880*/  F2FP.BF16.F32.PACK_AB R103, R117, R103 ;  /* 0x000000677567723e */ /* 0x000fe400000010ff */
[----:B------:R-:W-:Y:S01]  /*6890*/  FMUL.FTZ R116, R105, R116 ;  /* 0x0000007469747220 */ /* 0x000fe20000410000 */
[----:B------:R-:W-:Y:S02]  /*68a0*/  F2FP.BF16.F32.PACK_AB R102, R118, R102 ;  /* 0x000000667666723e */ /* 0x000fe400000010ff */
[----:B------:R-:W-:Y:S02]  /*68b0*/  F2FP.BF16.F32.PACK_AB R101, R101, R119 ;  /* 0x000000776565723e */ /* 0x000fe400000010ff */
[----:B------:R-:W-:-:S07]  /*68c0*/  F2FP.BF16.F32.PACK_AB R100, R104, R100 ;  /* 0x000000646864723e */ /* 0x000fce00000010ff */
.L_x_5913:
[----:B------:R-:W0:Y:S02]  /*68d0*/  @P0 LDC.64 R104, c[0x0][0x478] ;  /* 0x00011e00ff680b82 */ /* 0x000e240000000a00 */
[----:B0-----:R-:W-:-:S05]  /*68e0*/  @P0 IMAD.WIDE.U32 R104, R0, 0x20, R104 ;  /* 0x0000002000680825 */ /* 0x001fca00078e0068 */
[----:B------:R-:W-:Y:S04]  /*68f0*/  @P0 STG.E.128 desc[UR16][R104.64], R96 ;  /* 0x0000006068000986 */ /* 0x000fe8000c101d10 */
[----:B------:R0:W-:Y:S02]  /*6900*/  @P0 STG.E.128 desc[UR16][R104.64+0x10], R92 ;  /* 0x0000105c68000986 */ /* 0x0001e4000c101d10 */
[----:B0-----:R-:W-:-:S05]  /*6910*/  HFMA2 R104, -RZ, RZ, 0, 9.5367431640625e-07 ;  /* 0x00000010ff687431 */ /* 0x001fca00000001ff */
[----:B------:R-:W-:-:S05]  /*6920*/  IMAD.WIDE.U32 R104, R0, R104, UR26 ;  /* 0x0000001a00687e25 */ /* 0x000fca000f8e0068 */
[----:B------:R1:W-:Y:S01]  /*6930*/  STG.E.128 desc[UR16][R104.64], R100 ;  /* 0x0000006468007986 */ /* 0x0003e2000c101d10 */
[----:B------:R-:W-:Y:S05]  /*6940*/  BRA `(.L_x_5914) ;  /* 0x0000003000a07947 */ /* 0x000fea0003800000 */
.L_x_5903:
[----:B------:R-:W-:-:S05]  /*6950*/  MOV R100, 0x10 ;  /* 0x0000001000647802 */ /* 0x000fca0000000f00 */
[----:B------:R-:W-:-:S06]  /*6960*/  IMAD.WIDE.U32 R100, R164, R100, UR24 ;  /* 0x00000018a4647e25 */ /* 0x000fcc000f8e0064 */
[----:B------:R-:W5:Y:S01]  /*6970*/  LDG.E.128 R100, desc[UR16][R100.64] ;  /* 0x0000001064647981 */ /* 0x000f62000c1e1d00 */
[----:B------:R-:W-:-:S04]  /*6980*/  UISETP.NE.U32.AND UP1, UPT, UR22, URZ, UPT ;  /* 0x000000ff1600728c */ /* 0x000fc8000bf25070 */
[----:B------:R-:W-:-:S09]  /*6990*/  UISETP.NE.AND.EX UP1, UPT, UR23, URZ, UPT, UP1 ;  /* 0x000000ff1700728c */ /* 0x000fd2000bf25310 */
[----:B------:R-:W-:Y:S05]  /*69a0*/  BRA.U UP1, `(.L_x_5915) ;  /* 0x0000000501347547 */ /* 0x000fea000b800000 */
        /* <DEDUP_REMOVED lines=8> */
[----:B------:R-:W-:Y:S01]  /*6a30*/  FFMA.FTZ R153, R205, UR8, R58 ;  /* 0x00000008cd997c23 */ /* 0x000fe2000801003a */
[----:B------:R-:W-:Y:S01]  /*6a40*/  FADD.FTZ R144, R144, -R140 ;  /* 0x8000008c90907221 */ /* 0x000fe20000010000 */
[----:B------:R-:W-:Y:S01]  /*6a50*/  PRMT R111, R103, 0x7632, R111 ;  /* 0x00007632676f7816 */ /* 0x000fe2000000006f */
[----:B------:R-:W-:Y:S01]  /*6a60*/  FADD.FTZ R206, R206, -R204 ;  /* 0x800000cccece7221 */ /* 0x000fe20000010000 */
[----:B------:R-:W-:Y:S01]  /*6a70*/  FMUL.FTZ R153, R153, UR7 ;  /* 0x0000000799997c20 */ /* 0x000fe20008410000 */
[----:B------:R-:W-:Y:S01]  /*6a80*/  PRMT R140, R35, 0x7632, R140 ;  /* 0x00007632238c7816 */ /* 0x000fe2000000008c */
[----:B------:R-:W-:Y:S01]  /*6a90*/  FFMA.FTZ R103, R209, UR8, R59 ;  /* 0x00000008d1677c23 */ /* 0x000fe2000801003b */
[--C-:B------:R-:W-:Y:S01]  /*6aa0*/  FFMA.FTZ R141, R141, UR4, R109.reuse ;  /* 0x000000048d8d7c23 */ /* 0x100fe2000801006d */
[----:B------:R-:W-:Y:S01]  /*6ab0*/  FMUL.FTZ R108, R153, R108 ;  /* 0x0000006c996c7220 */ /* 0x000fe20000410000 */
[----:B------:R-:W-:Y:S01]  /*6ac0*/  FMUL.FTZ R153, R110, R153 ;  /* 0x000000996e997220 */ /* 0x000fe20000410000 */
[----:B------:R-:W-:Y:S01]  /*6ad0*/  FFMA.FTZ R208, R208, UR4, R109 ;  /* 0x00000004d0d07c23 */ /* 0x000fe2000801006d */
[----:B------:R-:W-:Y:S01]  /*6ae0*/  SHF.L.U32 R110, R111, 0x10, RZ ;  /* 0x000000106f6e7819 */ /* 0x000fe200000006ff */
[----:B------:R-:W-:Y:S01]  /*6af0*/  FMUL.FTZ R103, R103, UR7 ;  /* 0x0000000767677c20 */ /* 0x000fe20008410000 */
[----:B------:R-:W-:Y:S01]  /*6b00*/  SHF.L.U32 R111, R140, 0x10, RZ ;  /* 0x000000108c6f7819 */ /* 0x000fe200000006ff */
[----:B------:R-:W-:Y:S01]  /*6b10*/  FFMA.FTZ R140, R206, UR8, R56 ;  /* 0x00000008ce8c7c23 */ /* 0x000fe20008010038 */
[----:B------:R-:W-:Y:S01]  /*6b20*/  FADD.FTZ R212, R212, -R141 ;  /* 0x8000008dd4d47221 */ /* 0x000fe20000010000 */
[----:B------:R-:W-:Y:S01]  /*6b30*/  FFMA.FTZ R142, R142, UR4, R109 ;  /* 0x000000048e8e7c23 */ /* 0x000fe2000801006d */
[----:B------:R-:W-:Y:S01]  /*6b40*/  FADD.FTZ R210, R210, -R208 ;  /* 0x800000d0d2d27221 */ /* 0x000fe20000010000 */
[----:B------:R-:W-:Y:S01]  /*6b50*/  SHF.L.U32 R141, R34, 0x10, RZ ;  /* 0x00000010228d7819 */ /* 0x000fe200000006ff */
[----:B------:R-:W-:Y:S01]  /*6b60*/  FMUL.FTZ R140, R140, UR7 ;  /* 0x000000078c8c7c20 */ /* 0x000fe20008410000 */
[----:B------:R-:W-:Y:S01]  /*6b70*/  FMUL.FTZ R110, R103, R110 ;  /* 0x0000006e676e7220 */ /* 0x000fe20000410000 */
[----:B------:R-:W-:Y:S01]  /*6b80*/  PRMT R154, R34, 0x7632, R154 ;  /* 0x00007632229a7816 */ /* 0x000fe2000000009a */
[--C-:B------:R-:W-:Y:S01]  /*6b90*/  FADD.FTZ R152, R152, -R142.reuse ;  /* 0x8000008e98987221 */ /* 0x100fe20000010000 */
[----:B------:R-:W-:Y:S01]  /*6ba0*/  FMUL.FTZ R103, R111, R103 ;  /* 0x000000676f677220 */ /* 0x000fe20000410000 */
[----:B------:R-:W-:Y:S01]  /*6bb0*/  FFMA.FTZ R210, R210, UR8, R57 ;  /* 0x00000008d2d27c23 */ /* 0x000fe20008010039 */
[C---:B------:R-:W-:Y:S01]  /*6bc0*/  SHF.L.U32 R111, R102.reuse, 0x10, RZ ;  /* 0x00000010666f7819 */ /* 0x040fe200000006ff */
[----:B------:R-:W-:Y:S01]  /*6bd0*/  FFMA.FTZ R143, R143, UR4, R109 ;  /* 0x000000048f8f7c23 */ /* 0x000fe2000801006d */
[----:B------:R-:W-:Y:S01]  /*6be0*/  PRMT R142, R102, 0x7632, R142 ;  /* 0x00007632668e7816 */ /* 0x000fe2000000008e */
[----:B------:R-:W-:Y:S01]  /*6bf0*/  FMUL.FTZ R102, R141, R140 ;  /* 0x0000008c8d667220 */ /* 0x000fe20000410000 */
[----:B------:R-:W-:Y:S01]  /*6c00*/  SHF.L.U32 R141, R154, 0x10, RZ ;  /* 0x000000109a8d7819 */ /* 0x000fe200000006ff */
[----:B------:R-:W-:Y:S01]  /*6c10*/  FMUL.FTZ R210, R210, UR7 ;  /* 0x00000007d2d27c20 */ /* 0x000fe20008410000 */
[----:B------:R-:W-:Y:S01]  /*6c20*/  FADD.FTZ R211, R211, -R143 ;  /* 0x8000008fd3d37221 */ /* 0x000fe20000010000 */
[----:B------:R-:W-:Y:S01]  /*6c30*/  SHF.L.U32 R142, R142, 0x10, RZ ;  /* 0x000000108e8e7819 */ /* 0x000fe200000006ff */
[----:B------:R-:W-:Y:S01]  /*6c40*/  FFMA.FTZ R154, R152, UR8, R54 ;  /* 0x00000008989a7c23 */ /* 0x000fe20008010036 */
[----:B------:R-:W-:Y:S01]  /*6c50*/  FMUL.FTZ R152, R141, R210 ;  /* 0x000000d28d987220 */ /* 0x000fe20000410000 */
[C---:B------:R-:W-:Y:S01]  /*6c60*/  SHF.L.U32 R141, R101.reuse, 0x10, RZ ;  /* 0x00000010658d7819 */ /* 0x040fe200000006ff */
[----:B------:R-:W-:Y:S01]  /*6c70*/  FMUL.FTZ R111, R140, R111 ;  /* 0x0000006f8c6f7220 */ /* 0x000fe20000410000 */
[----:B------:R-:W-:Y:S01]  /*6c80*/  PRMT R101, R101, 0x7632, R101 ;  /* 0x0000763265657816 */ /* 0x000fe20000000065 */
[----:B------:R-:W-:Y:S01]  /*6c90*/  FFMA.FTZ R211, R211, UR8, R55 ;  /* 0x00000008d3d37c23 */ /* 0x000fe20008010037 */
[C---:B------:R-:W-:Y:S01]  /*6ca0*/  PRMT R155, R33.reuse, 0x7632, R155 ;  /* 0x00007632219b7816 */ /* 0x040fe2000000009b */
        /* <DEDUP_REMOVED lines=8> */
[----:B------:R-:W-:Y:S01]  /*6d30*/  FFMA.FTZ R155, R144, UR8, R52 ;  /* 0x00000008909b7c23 */ /* 0x000fe20008010034 */
[----:B------:R-:W-:Y:S01]  /*6d40*/  FMUL.FTZ R142, R211, R101 ;  /* 0x00000065d38e7220 */ /* 0x000fe20000410000 */
[----:B------:R-:W-:Y:S01]  /*6d50*/  PRMT R207, R32, 0x7632, R207 ;  /* 0x0000763220cf7816 */ /* 0x000fe200000000cf */
[----:B------:R-:W-:Y:S01]  /*6d60*/  FMUL.FTZ R101, R143, R211 ;  /* 0x000000d38f657220 */ /* 0x000fe20000410000 */
[----:B------:R-:W-:Y:S01]  /*6d70*/  FFMA.FTZ R204, R212, UR8, R53 ;  /* 0x00000008d4cc7c23 */ /* 0x000fe20008010035 */
        /* <DEDUP_REMOVED lines=16> */
.L_x_5915:
[--C-:B------:R-:W-:Y:S01]  /*6e80*/  FFMA.FTZ R94, R205, UR4, R109.reuse ;  /* 0x00000004cd5e7c23 */ /* 0x100fe2000801006d */
[----:B------:R-:W-:Y:S01]  /*6e90*/  FFMA.FTZ R213, R213, UR4, R109 ;  /* 0x00000004d5d57c23 */ /* 0x000fe2000801006d */
[----:B------:R-:W-:Y:S01]  /*6ea0*/  PRMT R111, R35, 0x7632, R111 ;  /* 0x00007632236f7816 */ /* 0x000fe2000000006f */
[----:B------:R-:W-:Y:S01]  /*6eb0*/  FFMA.FTZ R96, R140, UR4, R109 ;  /* 0x000000048c607c23 */ /* 0x000fe2000801006d */
[----:B------:R-:W-:Y:S01]  /*6ec0*/  FADD.FTZ R94, R207, -R94 ;  /* 0x8000005ecf5e7221 */ /* 0x000fe20000010000 */
[----:B------:R-:W-:Y:S01]  /*6ed0*/  FADD.FTZ R213, R209, -R213 ;  /* 0x800000d5d1d57221 */ /* 0x000fe20000010000 */
[----:B-----5:R-:W-:Y:S01]  /*6ee0*/  PRMT R140, R103, 0x7632, R140 ;  /* 0x00007632678c7816 */ /* 0x020fe2000000008c */
[----:B------:R-:W-:Y:S01]  /*6ef0*/  FFMA.FTZ R97, R141, UR4, R109 ;  /* 0x000000048d617c23 */ /* 0x000fe2000801006d */
[----:B------:R-:W-:Y:S01]  /*6f00*/  FFMA.FTZ R94, R94, UR8, R58 ;  /* 0x000000085e5e7c23 */ /* 0x000fe2000801003a */
[----:B------:R-:W-:Y:S01]  /*6f10*/  FFMA.FTZ R95, R213, UR8, R59 ;  /* 0x00000008d55f7c23 */ /* 0x000fe2000801003b */
        /* <DEDUP_REMOVED lines=10> */
[----:B------:R-:W-:Y:S01]  /*6fc0*/  FFMA.FTZ R92, R92, UR8, R56 ;  /* 0x000000085c5c7c23 */ /* 0x000fe20008010038 */
        /* <DEDUP_REMOVED lines=10> */
[----:B------:R-:W-:Y:S01]  /*7070*/  FMUL.FTZ R111, R140, R111 ;  /* 0x0000006f8c6f7220 */ /* 0x000fe20000410000 */
[----:B------:R-:W-:Y:S01]  /*7080*/  FFMA.FTZ R93, R93, UR8, R57 ;  /* 0x000000085d5d7c23 */ /* 0x000fe20008010039 */
[----:B------:R-:W-:Y:S01]  /*7090*/  FMUL.FTZ R143, R143, R140 ;  /* 0x0000008c8f8f7220 */ /* 0x000fe20000410000 */
[----:B------:R-:W-:Y:S01]  /*70a0*/  PRMT R140, R102, 0x7632, R140 ;  /* 0x00007632668c7816 */ /* 0x000fe2000000008c */
[----:B------:R-:W-:Y:S01]  /*70b0*/  FADD.FTZ R98, R152, -R98 ;  /* 0x8000006298627221 */ /* 0x000fe20000010000 */
[----:B------:R-:W-:Y:S01]  /*70c0*/  FMUL.FTZ R108, R141, R108 ;  /* 0x0000006c8d6c7220 */ /* 0x000fe20000410000 */
[----:B------:R-:W-:Y:S01]  /*70d0*/  SHF.L.U32 R102, R155, 0x10, RZ ;  /* 0x000000109b667819 */ /* 0x000fe200000006ff */
[----:B------:R-:W-:Y:S01]  /*70e0*/  FMUL.FTZ R141, R93, UR7 ;  /* 0x000000075d8d7c20 */ /* 0x000fe20008410000 */
[----:B------:R-:W-:Y:S01]  /*70f0*/  SHF.L.U32 R140, R140, 0x10, RZ ;  /* 0x000000108c8c7819 */ /* 0x000fe200000006ff */
[----:B------:R-:W-:Y:S01]  /*7100*/  FFMA.FTZ R98, R98, UR8, R54 ;  /* 0x0000000862627c23 */ /* 0x000fe20008010036 */
[----:B------:R-:W-:Y:S01]  /*7110*/  FADD.FTZ R96, R144, -R96 ;  /* 0x8000006090607221 */ /* 0x000fe20000010000 */
[----:B------:R-:W-:Y:S01]  /*7120*/  FMUL.FTZ R102, R102, R141 ;  /* 0x0000008d66667220 */ /* 0x000fe20000410000 */
[----:B------:R-:W-:Y:S01]  /*7130*/  FADD.FTZ R99, R211, -R99 ;  /* 0x80000063d3637221 */ /* 0x000fe20000010000 */
[----:B------:R-:W-:Y:S01]  /*7140*/  FMUL.FTZ R140, R141, R140 ;  /* 0x0000008c8d8c7220 */ /* 0x000fe20000410000 */
[----:B------:R-:W-:Y:S01]  /*7150*/  SHF.L.U32 R141, R101, 0x10, RZ ;  /* 0x00000010658d7819 */ /* 0x000fe200000006ff */
[----:B------:R-:W-:Y:S01]  /*7160*/  FMUL.FTZ R142, R98, UR7 ;  /* 0x00000007628e7c20 */ /* 0x000fe20008410000 */
[----:B------:R-:W-:Y:S01]  /*7170*/  SHF.L.U32 R144, R33, 0x10, RZ ;  /* 0x0000001021907819 */ /* 0x000fe200000006ff */
[----:B------:R-:W-:Y:S01]  /*7180*/  FFMA.FTZ R99, R99, UR8, R55 ;  /* 0x0000000863637c23 */ /* 0x000fe20008010037 */
[----:B------:R-:W-:Y:S01]  /*7190*/  PRMT R154, R33, 0x7632, R154 ;  /* 0x00007632219a7816 */ /* 0x000fe2000000009a */
[----:B------:R-:W-:Y:S01]  /*71a0*/  FMUL.FTZ R141, R142, R141 ;  /* 0x0000008d8e8d7220 */ /* 0x000fe20000410000 */
[----:B------:R-:W-:Y:S01]  /*71b0*/  FFMA.FTZ R96, R96, UR8, R52 ;  /* 0x0000000860607c23 */ /* 0x000fe20008010034 */
        /* <DEDUP_REMOVED lines=11> */
[----:B------:R-:W-:Y:S01]  /*7270*/  FFMA.FTZ R97, R97, UR8, R53 ;  /* 0x0000000861617c23 */ /* 0x000fe20008010035 */
[----:B------:R-:W-:Y:S01]  /*7280*/  F2FP.BF16.F32.PACK_AB R101, R101, R144 ;  /* 0x000000906565723e */ /* 0x000fe200000010ff */
[----:B------:R-:W-:Y:S01]  /*7290*/  FMUL.FTZ R144, R96, UR7 ;  /* 0x0000000760907c20 */ /* 0x000fe20008410000 */
[----:B------:R-:W-:-:S03]  /*72a0*/  PRMT R153, R32, 0x7632, R153 ;  /* 0x0000763220997816 */ /* 0x000fc60000000099 */
[----:B------:R-:W-:Y:S01]  /*72b0*/  FMUL.FTZ R143, R144, R143 ;  /* 0x0000008f908f7220 */ /* 0x000fe20000410000 */
[----:B------:R-:W-:Y:S01]  /*72c0*/  FMUL.FTZ R152, R152, R144 ;  /* 0x0000009098987220 */ /* 0x000fe20000410000 */
[----:B------:R-:W-:Y:S02]  /*72d0*/  PRMT R144, R100, 0x7632, R144 ;  /* 0x0000763264907816 */ /* 0x000fe40000000090 */
[----:B------:R-:W-:Y:S01]  /*72e0*/  SHF.L.U32 R100, R153, 0x10, RZ ;  /* 0x0000001099647819 */ /* 0x000fe200000006ff */
[----:B------:R-:W-:Y:S01]  /*72f0*/  FMUL.FTZ R153, R97, UR7 ;  /* 0x0000000761997c20 */ /* 0x000fe20008410000 */
[----:B------:R-:W-:-:S03]  /*7300*/  SHF.L.U32 R144, R144, 0x10, RZ ;  /* 0x0000001090907819 */ /* 0x000fc600000006ff */
[----:B------:R-:W-:Y:S02]  /*7310*/  FMUL.FTZ R100, R100, R153 ;  /* 0x0000009964647220 */ /* 0x000fe40000410000 */
[----:B------:R-:W-:-:S03]  /*7320*/  FMUL.FTZ R144, R153, R144 ;  /* 0x0000009099907220 */ /* 0x000fc60000410000 */
[----:B------:R-:W-:-:S07]  /*7330*/  F2FP.BF16.F32.PACK_AB R100, R100, R152 ;  /* 0x000000986464723e */ /* 0x000fce00000010ff */
.L_x_5916:
        /* <DEDUP_REMOVED lines=25> */
[----:B------:R-:W-:Y:S01]  /*74d0*/  FFMA.FTZ R94, R94, UR8, R66 ;  /* 0x000000085e5e7c23 */ /* 0x000fe20008010042 */
[----:B------:R-:W-:Y:S01]  /*74e0*/  FFMA.FTZ R95, R195, UR8, R67 ;  /* 0x00000008c35f7c23 */ /* 0x000fe20008010043 */
[----:B------:R-:W-:Y:S01]  /*74f0*/  SHF.L.U32 R103, R39, 0x10, RZ ;  /* 0x0000001027677819 */ /* 0x000fe200000006ff */
        /* <DEDUP_REMOVED lines=17> */
[----:B------:R-:W-:Y:S01]  /*7610*/  FFMA.FTZ R93, R93, UR8, R65 ;  /* 0x000000085d5d7c23 */ /* 0x000fe20008010041 */
[----:B------:R-:W-:Y:S01]  /*7620*/  PRMT R175, R102, 0x7632, R175 ;  /* 0x0000763266af7816 */ /* 0x000fe200000000af */
[----:B------:R-:W-:Y:S01]  /*7630*/  FADD.FTZ R98, R189, -R98 ;  /* 0x80000062bd627221 */ /* 0x000fe20000010000 */
[----:B------:R-:W-:Y:S01]  /*7640*/  FMUL.FTZ R164, R153, R164 ;  /* 0x000000a499a47220 */ /* 0x000fe20000410000 */
[----:B------:R-:W-:Y:S01]  /*7650*/  FMUL.FTZ R152, R152, R153 ;  /* 0x0000009998987220 */ /* 0x000fe20000410000 */
[----:B------:R-:W-:Y:S01]  /*7660*/  SHF.L.U32 R175, R175, 0x10, RZ ;  /* 0x00000010afaf7819 */ /* 0x000fe200000006ff */
[----:B------:R-:W-:Y:S01]  /*7670*/  FMUL.FTZ R153, R93, UR7 ;  /* 0x000000075d997c20 */ /* 0x000fe20008410000 */
[----:B------:R-:W-:Y:S01]  /*7680*/  SHF.L.U32 R102, R206, 0x10, RZ ;  /* 0x00000010ce667819 */ /* 0x000fe200000006ff */
[--C-:B------:R-:W-:Y:S01]  /*7690*/  FFMA.FTZ R99, R178, UR4, R109.reuse ;  /* 0x00000004b2637c23 */ /* 0x100fe2000801006d */
[----:B------:R-:W-:Y:S01]  /*76a0*/  FFMA.FTZ R98, R98, UR8, R62 ;  /* 0x0000000862627c23 */ /* 0x000fe2000801003e */
[----:B------:R-:W-:Y:S01]  /*76b0*/  FFMA.FTZ R97, R176, UR4, R109 ;  /* 0x00000004b0617c23 */ /* 0x000fe2000801006d */
[----:B------:R-:W-:Y:S01]  /*76c0*/  FMUL.FTZ R175, R153, R175 ;  /* 0x000000af99af7220 */ /* 0x000fe20000410000 */
[----:B------:R-:W-:Y:S01]  /*76d0*/  FMUL.FTZ R102, R102, R153 ;  /* 0x0000009966667220 */ /* 0x000fe20000410000 */
[----:B------:R-:W-:Y:S01]  /*76e0*/  FADD.FTZ R99, R197, -R99 ;  /* 0x80000063c5637221 */ /* 0x000fe20000010000 */
        /* <DEDUP_REMOVED lines=8> */
[----:B------:R-:W-:Y:S01]  /*7770*/  PRMT R177, R101, 0x7632, R177 ;  /* 0x0000763265b17816 */ /* 0x000fe200000000b1 */
[----:B------:R-:W-:Y:S01]  /*7780*/  FMUL.FTZ R178, R99, UR7 ;  /* 0x0000000763b27c20 */ /* 0x000fe20008410000 */
[----:B------:R-:W-:Y:S01]  /*7790*/  SHF.L.U32 R101, R205, 0x10, RZ ;  /* 0x00000010cd657819 */ /* 0x000fe200000006ff */
[----:B------:R-:W-:Y:S01]  /*77a0*/  FFMA.FTZ R96, R96, UR8, R60 ;  /* 0x0000000860607c23 */ /* 0x000fe2000801003c */
[----:B------:R-:W-:Y:S01]  /*77b0*/  SHF.L.U32 R177, R177, 0x10, RZ ;  /* 0x00000010b1b17819 */ /* 0x000fe200000006ff */
[----:B------:R-:W-:Y:S01]  /*77c0*/  FFMA.FTZ R97, R97, UR8, R61 ;  /* 0x0000000861617c23 */ /* 0x000fe2000801003d */
        /* <DEDUP_REMOVED lines=9> */
[----:B------:R-:W-:Y:S01]  /*7860*/  FMUL.FTZ R178, R153, R178 ;  /* 0x000000b299b27220 */ /* 0x000fe20000410000 */
[----:B------:R-:W-:Y:S01]  /*7870*/  FMUL.FTZ R152, R152, R153 ;  /* 0x0000009998987220 */ /* 0x000fe20000410000 */
[----:B------:R-:W-:Y:S01]  /*7880*/  FMUL.FTZ R153, R97, UR7 ;  /* 0x0000000761997c20 */ /* 0x000fe20008410000 */
[----:B------:R-:W-:-:S03]  /*7890*/  SHF.L.U32 R179, R179, 0x10, RZ ;  /* 0x00000010b3b37819 */ /* 0x000fc600000006ff */
[----:B------:R-:W-:Y:S02]  /*78a0*/  FMUL.FTZ R100, R100, R153 ;  /* 0x0000009964647220 */ /* 0x000fe40000410000 */
[----:B------:R-:W-:-:S03]  /*78b0*/  FMUL.FTZ R179, R153, R179 ;  /* 0x000000b399b37220 */ /* 0x000fc60000410000 */
[----:B------:R-:W-:Y:S01]  /*78c0*/  F2FP.BF16.F32.PACK_AB R100, R100, R152 ;  /* 0x000000986464723e */ /* 0x000fe200000010ff */
[----:B------:R-:W-:Y:S06]  /*78d0*/  BRA `(.L_x_5918) ;  /* 0x0000000400207947 */ /* 0x000fec0003800000 */
.L_x_5917:
[--C-:B------:R-:W-:Y:S01]  /*78e0*/  FFMA.FTZ R191, R191, UR4, R109.reuse ;  /* 0x00000004bfbf7c23 */ /* 0x100fe2000801006d */
[--C-:B------:R-:W-:Y:S01]  /*78f0*/  FFMA.FTZ R195, R195, UR4, R109.reuse ;  /* 0x00000004c3c37c23 */ /* 0x100fe2000801006d */
[----:B-----5:R-:W-:Y:S01]  /*7900*/  SHF.L.U32 R154, R103, 0x10, RZ ;  /* 0x00000010679a7819 */ /* 0x020fe200000006ff */
[----:B------:R-:W-:Y:S01]  /*7910*/  FFMA.FTZ R190, R190, UR4, R109 ;  /* 0x00000004bebe7c23 */ /* 0x000fe2000801006d */
[----:B------:R-:W-:Y:S01]  /*7920*/  FADD.FTZ R191, R193, -R191 ;  /* 0x800000bfc1bf7221 */ /* 0x000fe20000010000 */
[----:B------:R-:W-:Y:S01]  /*7930*/  FADD.FTZ R199, R199, -R195 ;  /* 0x800000c3c7c77221 */ /* 0x000fe20000010000 */
[----:B------:R-:W-:Y:S01]  /*7940*/  SHF.L.U32 R153, R39, 0x10, RZ ;  /* 0x0000001027997819 */ /* 0x000fe200000006ff */
[----:B------:R-:W-:Y:S01]  /*7950*/  FFMA.FTZ R194, R194, UR4, R109 ;  /* 0x00000004c2c27c23 */ /* 0x000fe2000801006d */
[----:B------:R-:W-:Y:S01]  /*7960*/  FFMA.FTZ R152, R191, UR8, R66 ;  /* 0x00000008bf987c23 */ /* 0x000fe20008010042 */
[----:B------:R-:W-:Y:S01]  /*7970*/  PRMT R155, R103, 0x7632, R155 ;  /* 0x00007632679b7816 */ /* 0x000fe2000000009b */
[----:B------:R-:W-:Y:S01]  /*7980*/  FFMA.FTZ R103, R199, UR8, R67 ;  /* 0x00000008c7677c23 */ /* 0x000fe20008010043 */
[--C-:B------:R-:W-:Y:S01]  /*7990*/  FFMA.FTZ R176, R176, UR4, R109.reuse ;  /* 0x00000004b0b07c23 */ /* 0x100fe2000801006d */
[----:B------:R-:W-:Y:S01]  /*79a0*/  FMUL.FTZ R152, R152, UR7 ;  /* 0x0000000798987c20 */ /* 0x000fe20008410000 */
[----:B------:R-:W-:Y:S01]  /*79b0*/  FADD.FTZ R192, R192, -R190 ;  /* 0x800000bec0c07221 */ /* 0x000fe20000010000 */
[----:B------:R-:W-:Y:S01]  /*79c0*/  FADD.FTZ R198, R198, -R194 ;  /* 0x800000c2c6c67221 */ /* 0x000fe20000010000 */
[----:B------:R-:W-:Y:S01]  /*79d0*/  SHF.L.U32 R155, R155, 0x10, RZ ;  /* 0x000000109b9b7819 */ /* 0x000fe200000006ff */
[----:B------:R-:W-:Y:S01]  /*79e0*/  FMUL.FTZ R154, R152, R154 ;  /* 0x0000009a989a7220 */ /* 0x000fe20000410000 */
[----:B------:R-:W-:Y:S01]  /*79f0*/  FMUL.FTZ R152, R153, R152 ;  /* 0x0000009899987220 */ /* 0x000fe20000410000 */
[----:B------:R-:W-:Y:S01]  /*7a00*/  FFMA.FTZ R175, R175, UR4, R109 ;  /* 0x00000004afaf7c23 */ /* 0x000fe2000801006d */
[----:B------:R-:W-:Y:S01]  /*7a10*/  FMUL.FTZ R103, R103, UR7 ;  /* 0x0000000767677c20 */ /* 0x000fe20008410000 */
[----:B------:R-:W-:Y:S01]  /*7a20*/  SHF.L.U32 R153, R207, 0x10, RZ ;  /* 0x00000010cf997819 */ /* 0x000fe200000006ff */
[----:B------:R-:W-:Y:S01]  /*7a30*/  FADD.FTZ R196, R196, -R176 ;  /* 0x800000b0c4c47221 */ /* 0x000fe20000010000 */
[----:B------:R-:W-:Y:S01]  /*7a40*/  FFMA.FTZ R192, R192, UR8, R64 ;  /* 0x00000008c0c07c23 */ /* 0x000fe20008010040 */
[----:B------:R-:W-:Y:S01]  /*7a50*/  PRMT R176, R102, 0x7632, R176 ;  /* 0x0000763266b07816 */ /* 0x000fe200000000b0 */
[----:B------:R-:W-:Y:S01]  /*7a60*/  FFMA.FTZ R198, R198, UR8, R65 ;  /* 0x00000008c6c67c23 */ /* 0x000fe20008010041 */
[----:B------:R-:W-:Y:S01]  /*7a70*/  FADD.FTZ R179, R179, -R175 ;  /* 0x800000afb3b37221 */ /* 0x000fe20000010000 */
[--C-:B------:R-:W-:Y:S01]  /*7a80*/  FFMA.FTZ R177, R177, UR4, R109.reuse ;  /* 0x00000004b1b17c23 */ /* 0x100fe2000801006d */
[----:B------:R-:W-:Y:S01]  /*7a90*/  FMUL.FTZ R155, R103, R155 ;  /* 0x0000009b679b7220 */ /* 0x000fe20000410000 */
        /* <DEDUP_REMOVED lines=11> */
[----:B------:R-:W-:Y:S01]  /*7b50*/  FFMA.FTZ R189, R189, UR8, R62 ;  /* 0x00000008bdbd7c23 */ /* 0x000fe2000801003e */
[----:B------:R-:W-:Y:S01]  /*7b60*/  SHF.L.U32 R176, R101, 0x10, RZ ;  /* 0x0000001065b07819 */ /* 0x000fe200000006ff */
[----:B------:R-:W-:Y:S01]  /*7b70*/  FFMA.FTZ R197, R197, UR8, R63 ;  /* 0x00000008c5c57c23 */ /* 0x000fe2000801003f */
        /* <DEDUP_REMOVED lines=10> */
[----:B------:R-:W-:Y:S01]  /*7c20*/  FFMA.FTZ R191, R196, UR8, R61 ;  /* 0x00000008c4bf7c23 */ /* 0x000fe2000801003d */
        /* <DEDUP_REMOVED lines=19> */
.L_x_5918:
        /* <DEDUP_REMOVED lines=23> */
[----:B------:R-:W-:Y:S01]  /*7ed0*/  FFMA.FTZ R94, R165, UR8, R74 ;  /* 0x00000008a55e7c23 */ /* 0x000fe2000801004a */
[----:B------:R-:W-:Y:S01]  /*7ee0*/  FFMA.FTZ R92, R151, UR4, R109 ;  /* 0x00000004975c7c23 */ /* 0x000fe2000801006d */
[----:B-----5:R-:W-:Y:S01]  /*7ef0*/  SHF.L.U32 R145, R103, 0x10, RZ ;  /* 0x0000001067917819 */ /* 0x020fe200000006ff */
[----:B------:R-:W-:Y:S01]  /*7f00*/  FFMA.FTZ R95, R95, UR8, R75 ;  /* 0x000000085f5f7c23 */ /* 0x000fe2000801004b */
[----:B------:R-:W-:Y:S01]  /*7f10*/  SHF.L.U32 R146, R43, 0x10, RZ ;  /* 0x000000102b927819 */ /* 0x000fe200000006ff */
[----:B------:R-:W-:Y:S01]  /*7f20*/  FMUL.FTZ R147, R94, UR7 ;  /* 0x000000075e937c20 */ /* 0x000fe20008410000 */
[----:B------:R-:W-:Y:S01]  /*7f30*/  PRMT R148, R103, 0x7632, R148 ;  /* 0x0000763267947816 */ /* 0x000fe20000000094 */
[----:B------:R-:W-:Y:S01]  /*7f40*/  FADD.FTZ R92, R166, -R92 ;  /* 0x8000005ca65c7221 */ /* 0x000fe20000010000 */
[----:B------:R-:W-:Y:S01]  /*7f50*/  SHF.L.U32 R103, R192, 0x10, RZ ;  /* 0x00000010c0677819 */ /* 0x000fe200000006ff */
[----:B------:R-:W-:Y:S01]  /*7f60*/  FMUL.FTZ R145, R147, R145 ;  /* 0x0000009193917220 */ /* 0x000fe20000410000 */
[----:B------:R-:W-:Y:S01]  /*7f70*/  FMUL.FTZ R146, R146, R147 ;  /* 0x0000009392927220 */ /* 0x000fe20000410000 */
[----:B------:R-:W-:Y:S01]  /*7f80*/  SHF.L.U32 R148, R148, 0x10, RZ ;  /* 0x0000001094947819 */ /* 0x000fe200000006ff */
[----:B------:R-:W-:Y:S01]  /*7f90*/  FMUL.FTZ R147, R95, UR7 ;  /* 0x000000075f937c20 */ /* 0x000fe20008410000 */
[----:B------:R-:W-:Y:S01]  /*7fa0*/  FFMA.FTZ R93, R168, UR4, R109 ;  /* 0x00000004a85d7c23 */ /* 0x000fe2000801006d */
[----:B------:R-:W-:Y:S01]  /*7fb0*/  FFMA.FTZ R92, R92, UR8, R72 ;  /* 0x000000085c5c7c23 */ /* 0x000fe20008010048 */
[----:B------:R-:W-:Y:S01]  /*7fc0*/  FADD.FTZ R96, R149, -R96 ;  /* 0x8000006095607221 */ /* 0x000fe20000010000 */
[----:B------:R-:W-:Y:S01]  /*7fd0*/  FMUL.FTZ R148, R147, R148 ;  /* 0x0000009493947220 */ /* 0x000fe20000410000 */
[----:B------:R-:W-:Y:S01]  /*7fe0*/  FMUL.FTZ R103, R103, R147 ;  /* 0x0000009367677220 */ /* 0x000fe20000410000 */
[----:B------:R-:W-:Y:S01]  /*7ff0*/  FADD.FTZ R98, R150, -R98 ;  /* 0x8000006296627221 */ /* 0x000fe20000010000 */
[----:B------:R-:W-:Y:S01]  /*8000*/  FADD.FTZ R93, R172, -R93 ;  /* 0x8000005dac5d7221 */ /* 0x000fe20000010000 */
[----:B------:R-:W-:Y:S01]  /*8010*/  SHF.L.U32 R149, R102, 0x10, RZ ;  /* 0x0000001066957819 */ /* 0x000fe200000006ff */
[----:B------:R-:W-:Y:S01]  /*8020*/  FMUL.FTZ R150, R92, UR7 ;  /* 0x000000075c967c20 */ /* 0x000fe20008410000 */
[----:B------:R-:W-:Y:S01]  /*8030*/  SHF.L.U32 R147, R42, 0x10, RZ ;  /* 0x000000102a937819 */ /* 0x000fe200000006ff */
[----:B------:R-:W-:Y:S01]  /*8040*/  FFMA.FTZ R93, R93, UR8, R73 ;  /* 0x000000085d5d7c23 */ /* 0x000fe20008010049 */
[----:B------:R-:W-:Y:S01]  /*8050*/  FFMA.FTZ R98, R98, UR8, R70 ;  /* 0x0000000862627c23 */ /* 0x000fe20008010046 */
        /* <DEDUP_REMOVED lines=18> */
[----:B------:R-:W-:Y:S01]  /*8180*/  FFMA.FTZ R97, R97, UR8, R69 ;  /* 0x0000000861617c23 */ /* 0x000fe20008010045 */
[----:B------:R-:W-:Y:S01]  /*8190*/  SHF.L.U32 R101, R190, 0x10, RZ ;  /* 0x00000010be657819 */ /* 0x000fe200000006ff */
[----:B------:R-:W-:Y:S01]  /*81a0*/  FMUL.FTZ R150, R147, R150 ;  /* 0x0000009693967220 */ /* 0x000fe20000410000 */
[----:B------:R-:W-:Y:S01]  /*81b0*/  FMUL.FTZ R146, R146, R147 ;  /* 0x0000009392927220 */ /* 0x000fe20000410000 */
[----:B------:R-:W-:Y:S01]  /*81c0*/  FMUL.FTZ R147, R99, UR7 ;  /* 0x0000000763937c20 */ /* 0x000fe20008410000 */
[----:B------:R-:W-:-:S02]  /*81d0*/  SHF.L.U32 R152, R152, 0x10, RZ ;  /* 0x0000001098987819 */ /* 0x000fc400000006ff */
[C---:B------:R-:W-:Y:S01]  /*81e0*/  SHF.L.U32 R153, R100.reuse, 0x10, RZ ;  /* 0x0000001064997819 */ /* 0x040fe200000006ff */
[----:B------:R-:W-:Y:S01]  /*81f0*/  FMUL.FTZ R101, R101, R147 ;  /* 0x0000009365657220 */ /* 0x000fe20000410000 */
        /* <DEDUP_REMOVED lines=10> */
[----:B------:R-:W-:Y:S01]  /*82a0*/  FMUL.FTZ R100, R100, R147 ;  /* 0x0000009364647220 */ /* 0x000fe20000410000 */
[----:B------:R-:W-:-:S04]  /*82b0*/  FMUL.FTZ R165, R147, R165 ;  /* 0x000000a593a57220 */ /* 0x000fc80000410000 */
[----:B------:R-:W-:Y:S01]  /*82c0*/  F2FP.BF16.F32.PACK_AB R100, R100, R146 ;  /* 0x000000926464723e */ /* 0x000fe200000010ff */
[----:B------:R-:W-:Y:S06]  /*82d0*/  BRA `(.L_x_5920) ;  /* 0x0000000400207947 */ /* 0x000fec0003800000 */
.L_x_5919:
        /* <DEDUP_REMOVED lines=8> */
[----:B------:R-:W-:Y:S01]  /*8360*/  FFMA.FTZ R146, R165, UR8, R74 ;  /* 0x00000008a5927c23 */ /* 0x000fe2000801004a */
[----:B------:R-:W-:Y:S01]  /*8370*/  FADD.FTZ R173, R173, -R169 ;  /* 0x800000a9adad7221 */ /* 0x000fe20000010000 */
[----:B------:R-:W-:Y:S01]  /*8380*/  FADD.FTZ R150, R150, -R147 ;  /* 0x8000009396967221 */ /* 0x000fe20000010000 */
[----:B-----5:R-:W-:Y:S01]  /*8390*/  SHF.L.U32 R145, R103, 0x10, RZ ;  /* 0x0000001067917819 */ /* 0x020fe200000006ff */
[--C-:B------:R-:W-:Y:S01]  /*83a0*/  FADD.FTZ R171, R171, -R148.reuse ;  /* 0x80000094abab7221 */ /* 0x100fe20000010000 */
[--C-:B------:R-:W-:Y:S01]  /*83b0*/  FFMA.FTZ R151, R151, UR4, R109.reuse ;  /* 0x0000000497977c23 */ /* 0x100fe2000801006d */
[----:B------:R-:W-:Y:S01]  /*83c0*/  FMUL.FTZ R146, R146, UR7 ;  /* 0x0000000792927c20 */ /* 0x000fe20008410000 */
[----:B------:R-:W-:Y:S01]  /*83d0*/  SHF.L.U32 R147, R43, 0x10, RZ ;  /* 0x000000102b937819 */ /* 0x000fe200000006ff */
[----:B------:R-:W-:Y:S01]  /*83e0*/  FFMA.FTZ R168, R168, UR4, R109 ;  /* 0x00000004a8a87c23 */ /* 0x000fe2000801006d */
[----:B------:R-:W-:Y:S01]  /*83f0*/  PRMT R148, R103, 0x7632, R148 ;  /* 0x0000763267947816 */ /* 0x000fe20000000094 */
        /* <DEDUP_REMOVED lines=10> */
[----:B------:R-:W-:Y:S01]  /*84a0*/  FFMA.FTZ R172, R172, UR8, R73 ;  /* 0x00000008acac7c23 */ /* 0x000fe20008010049 */
[----:B------:R-:W-:Y:S01]  /*84b0*/  FFMA.FTZ R150, R150, UR8, R70 ;  /* 0x0000000896967c23 */ /* 0x000fe20008010046 */
[----:B------:R-:W-:Y:S01]  /*84c0*/  FMUL.FTZ R148, R103, R148 ;  /* 0x0000009467947220 */ /* 0x000fe20000410000 */
[----:B------:R-:W-:Y:S01]  /*84d0*/  FMUL.FTZ R103, R147, R103 ;  /* 0x0000006793677220 */ /* 0x000fe20000410000 */
[----:B------:R-:W-:Y:S01]  /*84e0*/  SHF.L.U32 R151, R42, 0x10, RZ ;  /* 0x000000102a977819 */ /* 0x000fe200000006ff */
[----:B------:R-:W-:Y:S01]  /*84f0*/  FMUL.FTZ R147, R166, UR7 ;  /* 0x00000007a6937c20 */ /* 0x000fe20008410000 */
[----:B------:R-:W-:Y:S01]  /*8500*/  SHF.L.U32 R152, R152, 0x10, RZ ;  /* 0x0000001098987819 */ /* 0x000fe200000006ff */
[----:B------:R-:W-:Y:S01]  /*8510*/  FMUL.FTZ R172, R172, UR7 ;  /* 0x00000007acac7c20 */ /* 0x000fe20008410000 */
[----:B------:R-:W-:Y:S01]  /*8520*/  FMUL.FTZ R163, R150, UR7 ;  /* 0x0000000796a37c20 */ /* 0x000fe20008410000 */
[----:B------:R-:W-:Y:S01]  /*8530*/  FADD.FTZ R153, R149, -R153 ;  /* 0x8000009995997221 */ /* 0x000fe20000010000 */
[----:B------:R-:W-:Y:S01]  /*8540*/  SHF.L.U32 R150, R101, 0x10, RZ ;  /* 0x0000001065967819 */ /* 0x000fe200000006ff */
[----:B------:R-:W-:Y:S01]  /*8550*/  FFMA.FTZ R171, R171, UR8, R71 ;  /* 0x00000008abab7c23 */ /* 0x000fe20008010047 */
[----:B------:R-:W-:Y:S01]  /*8560*/  SHF.L.U32 R149, R102, 0x10, RZ ;  /* 0x0000001066957819 */ /* 0x000fe200000006ff */
[----:B------:R-:W-:Y:S01]  /*8570*/  FMUL.FTZ R102, R151, R147 ;  /* 0x0000009397667220 */ /* 0x000fe20000410000 */
[----:B------:R-:W-:Y:S01]  /*8580*/  PRMT R101, R101, 0x7632, R101 ;  /* 0x0000763265657816 */ /* 0x000fe20000000065 */
[----:B------:R-:W-:Y:S01]  /*8590*/  FMUL.FTZ R151, R172, R152 ;  /* 0x00000098ac977220 */ /* 0x000fe20000410000 */
        /* <DEDUP_REMOVED lines=28> */
.L_x_5920:
        /* <DEDUP_REMOVED lines=36> */
[--C-:B------:R-:W-:Y:S01]  /*89a0*/  FFMA.FTZ R93, R134, UR4, R109.reuse ;  /* 0x00000004865d7c23 */ /* 0x100fe2000801006d */
[----:B------:R-:W-:Y:S01]  /*89b0*/  FFMA.FTZ R92, R92, UR8, R80 ;  /* 0x000000085c5c7c23 */ /* 0x000fe20008010050 */
[----:B------:R-:W-:Y:S01]  /*89c0*/  FFMA.FTZ R99, R127, UR4, R109 ;  /* 0x000000047f637c23 */ /* 0x000fe2000801006d */
        /* <DEDUP_REMOVED lines=49> */
.L_x_5921:
        /* <DEDUP_REMOVED lines=10> */
[----:B------:R-:W-:Y:S01]  /*8d80*/  FFMA.FTZ R127, R132, UR8, R82 ;  /* 0x00000008847f7c23 */ /* 0x000fe20008010052 */
        /* <DEDUP_REMOVED lines=9> */
[----:B------:R-:W-:Y:S01]  /*8e20*/  FFMA.FTZ R125, R125, UR8, R83 ;  /* 0x000000087d7d7c23 */ /* 0x000fe20008010053 */
[----:B------:R-:W-:Y:S01]  /*8e30*/  FMUL.FTZ R103, R128, R127 ;  /* 0x0000007f80677220 */ /* 0x000fe20000410000 */
[----:B------:R-:W-:Y:S01]  /*8e40*/  FMUL.FTZ R126, R127, R126 ;  /* 0x0000007e7f7e7220 */ /* 0x000fe20000410000 */
[----:B------:R-:W-:Y:S01]  /*8e50*/  SHF.L.U32 R128, R130, 0x10, RZ ;  /* 0x0000001082807819 */ /* 0x000fe200000006ff */
[----:B------:R-:W-:Y:S01]  /*8e60*/  FADD.FTZ R138, R138, -R134 ;  /* 0x800000868a8a7221 */ /* 0x000fe20000010000 */
[----:B------:R-:W-:Y:S01]  /*8e70*/  FMUL.FTZ R125, R125, UR7 ;  /* 0x000000077d7d7c20 */ /* 0x000fe20008410000 */
[----:B------:R-:W-:Y:S01]  /*8e80*/  SHF.L.U32 R127, R169, 0x10, RZ ;  /* 0x00000010a97f7819 */ /* 0x000fe200000006ff */
[----:B------:R-:W-:Y:S01]  /*8e90*/  FFMA.FTZ R130, R131, UR8, R80 ;  /* 0x0000000883827c23 */ /* 0x000fe20008010050 */
[----:B------:R-:W-:Y:S01]  /*8ea0*/  PRMT R132, R102, 0x7632, R132 ;  /* 0x0000763266847816 */ /* 0x000fe20000000084 */
[----:B------:R-:W-:Y:S01]  /*8eb0*/  FMUL.FTZ R128, R125, R128 ;  /* 0x000000807d807220 */ /* 0x000fe20000410000 */
[----:B------:R-:W-:Y:S01]  /*8ec0*/  FFMA.FTZ R138, R138, UR8, R81 ;  /* 0x000000088a8a7c23 */ /* 0x000fe20008010051 */
[----:B------:R-:W-:Y:S01]  /*8ed0*/  FMUL.FTZ R125, R127, R125 ;  /* 0x0000007d7f7d7220 */ /* 0x000fe20000410000 */
[----:B------:R-:W-:Y:S01]  /*8ee0*/  SHF.L.U32 R127, R102, 0x10, RZ ;  /* 0x00000010667f7819 */ /* 0x000fe200000006ff */
[----:B------:R-:W-:Y:S01]  /*8ef0*/  FMUL.FTZ R130, R130, UR7 ;  /* 0x0000000782827c20 */ /* 0x000fe20008410000 */
[----:B------:R-:W-:Y:S01]  /*8f00*/  SHF.L.U32 R131, R46, 0x10, RZ ;  /* 0x000000102e837819 */ /* 0x000fe200000006ff */
[----:B------:R-:W-:Y:S01]  /*8f10*/  FMUL.FTZ R138, R138, UR7 ;  /* 0x000000078a8a7c20 */ /* 0x000fe20008410000 */
[----:B------:R-:W-:Y:S01]  /*8f20*/  SHF.L.U32 R132, R132, 0x10, RZ ;  /* 0x0000001084847819 */ /* 0x000fe200000006ff */
[----:B------:R-:W-:Y:S01]  /*8f30*/  FFMA.FTZ R129, R129, UR8, R78 ;  /* 0x0000000881817c23 */ /* 0x000fe2000801004e */
[----:B------:R-:W-:Y:S01]  /*8f40*/  FMUL.FTZ R127, R130, R127 ;  /* 0x0000007f827f7220 */ /* 0x000fe20000410000 */
[----:B------:R-:W-:Y:S01]  /*8f50*/  FMUL.FTZ R102, R131, R130 ;  /* 0x0000008283667220 */ /* 0x000fe20000410000 */
[----:B------:R-:W-:Y:S01]  /*8f60*/  PRMT R133, R101, 0x7632, R133 ;  /* 0x0000763265857816 */ /* 0x000fe20000000085 */
[----:B------:R-:W-:Y:S01]  /*8f70*/  FMUL.FTZ R130, R138, R132 ;  /* 0x000000848a827220 */ /* 0x000fe20000410000 */
[----:B------:R-:W-:Y:S01]  /*8f80*/  SHF.L.U32 R132, R45, 0x10, RZ ;  /* 0x000000102d847819 */ /* 0x000fe200000006ff */
[----:B------:R-:W-:Y:S01]  /*8f90*/  FMUL.FTZ R131, R129, UR7 ;  /* 0x0000000781837c20 */ /* 0x000fe20008410000 */
[----:B------:R-:W-:Y:S01]  /*8fa0*/  FFMA.FTZ R137, R137, UR8, R79 ;  /* 0x0000000889897c23 */ /* 0x000fe2000801004f */
[----:B------:R-:W-:Y:S01]  /*8fb0*/  SHF.L.U32 R129, R101, 0x10, RZ ;  /* 0x0000001065817819 */ /* 0x000fe200000006ff */
[----:B------:R-:W-:Y:S01]  /*8fc0*/  FFMA.FTZ R135, R124, UR8, R76 ;  /* 0x000000087c877c23 */ /* 0x000fe2000801004c */
[----:B------:R-:W-:Y:S01]  /*8fd0*/  FMUL.FTZ R101, R132, R131 ;  /* 0x0000008384657220 */ /* 0x000fe20000410000 */
[----:B------:R-:W-:Y:S01]  /*8fe0*/  SHF.L.U32 R133, R133, 0x10, RZ ;  /* 0x0000001085857819 */ /* 0x000fe200000006ff */
[----:B------:R-:W-:Y:S01]  /*8ff0*/  FMUL.FTZ R137, R137, UR7 ;  /* 0x0000000789897c20 */ /* 0x000fe20008410000 */
[----:B------:R-:W-:Y:S01]  /*9000*/  SHF.L.U32 R132, R167, 0x10, RZ ;  /* 0x00000010a7847819 */ /* 0x000fe200000006ff */
[----:B------:R-:W-:Y:S01]  /*9010*/  FMUL.FTZ R129, R131, R129 ;  /* 0x0000008183817220 */ /* 0x000fe20000410000 */
[----:B------:R-:W-:Y:S01]  /*9020*/  FFMA.FTZ R136, R136, UR8, R77 ;  /* 0x0000000888887c23 */ /* 0x000fe2000801004d */
[----:B------:R-:W-:Y:S01]  /*9030*/  FMUL.FTZ R131, R137, R133 ;  /* 0x0000008589837220 */ /* 0x000fe20000410000 */
[----:B------:R-:W-:Y:S01]  /*9040*/  FMUL.FTZ R133, R135, UR7 ;  /* 0x0000000787857c20 */ /* 0x000fe20008410000 */
[----:B------:R-:W-:Y:S01]  /*9050*/  FMUL.FTZ R124, R132, R137 ;  /* 0x00000089847c7220 */ /* 0x000fe20000410000 */
[----:B------:R-:W-:Y:S01]  /*9060*/  SHF.L.U32 R132, R100, 0x10, RZ ;  /* 0x0000001064847819 */ /* 0x000fe200000006ff */
[----:B------:R-:W-:Y:S01]  /*9070*/  FMUL.FTZ R136, R136, UR7 ;  /* 0x0000000788887c20 */ /* 0x000fe20008410000 */
[----:B------:R-:W-:-:S02]  /*9080*/  SHF.L.U32 R137, R44, 0x10, RZ ;  /* 0x000000102c897819 */ /* 0x000fc400000006ff */
[----:B------:R-:W-:Y:S01]  /*9090*/  PRMT R135, R100, 0x7632, R135 ;  /* 0x0000763264877816 */ /* 0x000fe20000000087 */
[----:B------:R-:W-:Y:S01]  /*90a0*/  FMUL.FTZ R132, R133, R132 ;  /* 0x0000008485847220 */ /* 0x000fe20000410000 */
[----:B------:R-:W-:Y:S01]  /*90b0*/  SHF.L.U32 R134, R168, 0x10, RZ ;  /* 0x00000010a8867819 */ /* 0x000fe200000006ff */
[----:B------:R-:W-:Y:S01]  /*90c0*/  FMUL.FTZ R100, R137, R133 ;  /* 0x0000008589647220 */ /* 0x000fe20000410000 */
[----:B------:R-:W-:Y:S02]  /*90d0*/  SHF.L.U32 R133, R135, 0x10, RZ ;  /* 0x0000001087857819 */ /* 0x000fe400000006ff */
[----:B------:R-:W-:Y:S01]  /*90e0*/  SHF.L.U32 R135, R166, 0x10, RZ ;  /* 0x00000010a6877819 */ /* 0x000fe200000006ff */
[----:B------:R-:W-:Y:S01]  /*90f0*/  FMUL.FTZ R134, R134, R138 ;  /* 0x0000008a86867220 */ /* 0x000fe20000410000 */
[----:B------:R-:W-:Y:S01]  /*9100*/  F2FP.BF16.F32.PACK_AB R103, R125, R103 ;  /* 0x000000677d67723e */ /* 0x000fe200000010ff */
[----:B------:R-:W-:Y:S01]  /*9110*/  FMUL.FTZ R133, R136, R133 ;  /* 0x0000008588857220 */ /* 0x000fe20000410000 */
[----:B------:R-:W-:Y:S01]  /*9120*/  F2FP.BF16.F32.PACK_AB R101, R124, R101 ;  /* 0x000000657c65723e */ /* 0x000fe200000010ff */
[----:B------:R-:W-:Y:S01]  /*9130*/  FMUL.FTZ R135, R135, R136 ;  /* 0x0000008887877220 */ /* 0x000fe20000410000 */
[----:B------:R-:W-:-:S04]  /*9140*/  F2FP.BF16.F32.PACK_AB R102, R134, R102 ;  /* 0x000000668666723e */ /* 0x000fc800000010ff */
[----:B------:R-:W-:-:S07]  /*9150*/  F2FP.BF16.F32.PACK_AB R100, R135, R100 ;  /* 0x000000648764723e */ /* 0x000fce00000010ff */
.L_x_5922:
        /* <DEDUP_REMOVED lines=26> */
[----:B------:R-:W-:Y:S01]  /*9300*/  FFMA.FTZ R94, R122, UR8, R90 ;  /* 0x000000087a5e7c23 */ /* 0x000fe2000801005a */
[----:B------:R-:W-:Y:S01]  /*9310*/  FADD.FTZ R109, R117, -R109 ;  /* 0x8000006d756d7221 */ /* 0x000fe20000010000 */
[----:B------:R-:W-:Y:S01]  /*9320*/  SHF.L.U32 R104, R51, 0x10, RZ ;  /* 0x0000001033687819 */ /* 0x000fe200000006ff */
[----:B------:R-:W-:Y:S01]  /*9330*/  FADD.FTZ R120, R113, -R120 ;  /* 0x8000007871787221 */ /* 0x000fe20000010000 */
[----:B------:R-:W-:Y:S01]  /*9340*/  PRMT R103, R103, 0x7632, R103 ;  /* 0x0000763267677816 */ /* 0x000fe20000000067 */
[----:B------:R-:W-:Y:S01]  /*9350*/  FMUL.FTZ R92, R94, UR7 ;  /* 0x000000075e5c7c20 */ /* 0x000fe20008410000 */
[----:B------:R-:W-:Y:S01]  /*9360*/  FFMA.FTZ R95, R109, UR8, R91 ;  /* 0x000000086d5f7c23 */ /* 0x000fe2000801005b */
[----:B------:R-:W-:Y:S01]  /*9370*/  FADD.FTZ R96, R105, -R96 ;  /* 0x8000006069607221 */ /* 0x000fe20000010000 */
[----:B------:R-:W-:Y:S01]  /*9380*/  SHF.L.U32 R109, R103, 0x10, RZ ;  /* 0x00000010676d7819 */ /* 0x000fe200000006ff */
[----:B------:R-:W-:Y:S01]  /*9390*/  FMUL.FTZ R106, R92, R106 ;  /* 0x0000006a5c6a7220 */ /* 0x000fe20000410000 */
[----:B------:R-:W-:Y:S01]  /*93a0*/  FMUL.FTZ R104, R104, R92 ;  /* 0x0000005c68687220 */ /* 0x000fe20000410000 */
        /* <DEDUP_REMOVED lines=9> */
[----:B------:R-:W-:Y:S01]  /*9440*/  FADD.FTZ R99, R112, -R99 ;  /* 0x8000006370637221 */ /* 0x000fe20000010000 */
[----:B------:R-:W-:Y:S01]  /*9450*/  PRMT R112, R102, 0x7632, R112 ;  /* 0x0000763266707816 */ /* 0x000fe20000000070 */
[----:B------:R-:W-:Y:S01]  /*9460*/  FMUL.FTZ R93, R92, UR7 ;  /* 0x000000075c5d7c20 */ /* 0x000fe20008410000 */
[----:B------:R-:W-:Y:S01]  /*9470*/  SHF.L.U32 R102, R136, 0x10, RZ ;  /* 0x0000001088667819 */ /* 0x000fe200000006ff */
[----:B------:R-:W-:Y:S01]  /*9480*/  FFMA.FTZ R98, R98, UR8, R86 ;  /* 0x0000000862627c23 */ /* 0x000fe20008010056 */
[----:B------:R-:W-:Y:S01]  /*9490*/  SHF.L.U32 R112, R112, 0x10, RZ ;  /* 0x0000001070707819 */ /* 0x000fe200000006ff */
[----:B------:R-:W-:Y:S01]  /*94a0*/  FMUL.FTZ R107, R93, R107 ;  /* 0x0000006b5d6b7220 */ /* 0x000fe20000410000 */
[----:B------:R-:W-:Y:S01]  /*94b0*/  FMUL.FTZ R105, R105, R93 ;  /* 0x0000005d69697220 */ /* 0x000fe20000410000 */
[----:B------:R-:W-:Y:S01]  /*94c0*/  FFMA.FTZ R93, R121, UR8, R89 ;  /* 0x00000008795d7c23 */ /* 0x000fe20008010059 */
[----:B------:R-:W-:Y:S01]  /*94d0*/  F2FP.BF16.F32.PACK_AB R103, R103, R104 ;  /* 0x000000686767723e */ /* 0x000fe200000010ff */
[----:B------:R-:W-:Y:S01]  /*94e0*/  FFMA.FTZ R99, R99, UR8, R87 ;  /* 0x0000000863637c23 */ /* 0x000fe20008010057 */
[----:B------:R-:W-:Y:S01]  /*94f0*/  SHF.L.U32 R104, R49, 0x10, RZ ;  /* 0x0000001031687819 */ /* 0x000fe200000006ff */
[----:B------:R-:W-:Y:S01]  /*9500*/  FMUL.FTZ R113, R93, UR7 ;  /* 0x000000075d717c20 */ /* 0x000fe20008410000 */
[----:B------:R-:W-:Y:S01]  /*9510*/  PRMT R114, R101, 0x7632, R114 ;  /* 0x0000763265727816 */ /* 0x000fe20000000072 */
[----:B------:R-:W-:Y:S01]  /*9520*/  FFMA.FTZ R96, R96, UR8, R84 ;  /* 0x0000000860607c23 */ /* 0x000fe20008010054 */
[----:B------:R-:W-:Y:S01]  /*9530*/  SHF.L.U32 R115, R100, 0x10, RZ ;  /* 0x0000001064737819 */ /* 0x000fe200000006ff */
[----:B------:R-:W-:Y:S01]  /*9540*/  FMUL.FTZ R102, R102, R113 ;  /* 0x0000007166667220 */ /* 0x000fe20000410000 */
[----:B------:R-:W-:Y:S01]  /*9550*/  FMUL.FTZ R113, R113, R112 ;  /* 0x0000007071717220 */ /* 0x000fe20000410000 */
[----:B------:R-:W-:Y:S01]  /*9560*/  SHF.L.U32 R112, R101, 0x10, RZ ;  /* 0x0000001065707819 */ /* 0x000fe200000006ff */
[----:B------:R-:W-:Y:S01]  /*9570*/  FFMA.FTZ R97, R97, UR8, R85 ;  /* 0x0000000861617c23 */ /* 0x000fe20008010055 */
[----:B------:R-:W-:-:S02]  /*9580*/  SHF.L.U32 R101, R135, 0x10, RZ ;  /* 0x0000001087657819 */ /* 0x000fc400000006ff */
[----:B------:R-:W-:Y:S01]  /*9590*/  F2FP.BF16.F32.PACK_AB R102, R102, R105 ;  /* 0x000000696666723e */ /* 0x000fe200000010ff */
[----:B------:R-:W-:Y:S01]  /*95a0*/  FMUL.FTZ R105, R98, UR7 ;  /* 0x0000000762697c20 */ /* 0x000fe20008410000 */
[----:B------:R-:W-:Y:S02]  /*95b0*/  SHF.L.U32 R114, R114, 0x10, RZ ;  /* 0x0000001072727819 */ /* 0x000fe400000006ff */
[----:B------:R-:W-:Y:S01]  /*95c0*/  PRMT R116, R100, 0x7632, R116 ;  /* 0x0000763264747816 */ /* 0x000fe20000000074 */
[----:B------:R-:W-:Y:S01]  /*95d0*/  FMUL.FTZ R112, R105, R112 ;  /* 0x0000007069707220 */ /* 0x000fe20000410000 */
[----:B------:R-:W-:Y:S01]  /*95e0*/  FMUL.FTZ R104, R104, R105 ;  /* 0x0000006968687220 */ /* 0x000fe20000410000 */
[----:B------:R-:W-:Y:S01]  /*95f0*/  FMUL.FTZ R105, R99, UR7 ;  /* 0x0000000763697c20 */ /* 0x000fe20008410000 */
[----:B------:R-:W-:Y:S02]  /*9600*/  SHF.L.U32 R100, R134, 0x10, RZ ;  /* 0x0000001086647819 */ /* 0x000fe400000006ff */
[----:B------:R-:W-:Y:S01]  /*9610*/  SHF.L.U32 R116, R116, 0x10, RZ ;  /* 0x0000001074747819 */ /* 0x000fe200000006ff */
[----:B------:R-:W-:Y:S01]  /*9620*/  FMUL.FTZ R101, R101, R105 ;  /* 0x0000006965657220 */ /* 0x000fe20000410000 */
[----:B------:R-:W-:Y:S01]  /*9630*/  FMUL.FTZ R114, R105, R114 ;  /* 0x0000007269727220 */ /* 0x000fe20000410000 */
[----:B------:R-:W-:-:S03]  /*9640*/  FMUL.FTZ R105, R96, UR7 ;  /* 0x0000000760697c20 */ /* 0x000fc60008410000 */
[----:B------:R-:W-:Y:S01]  /*9650*/  F2FP.BF16.F32.PACK_AB R101, R101, R104 ;  /* 0x000000686565723e */ /* 0x000fe200000010ff */
[----:B------:R-:W-:Y:S01]  /*9660*/  FMUL.FTZ R115, R105, R115 ;  /* 0x0000007369737220 */ /* 0x000fe20000410000 */
[----:B------:R-:W-:-:S05]  /*9670*/  SHF.L.U32 R104, R48, 0x10, RZ ;  /* 0x0000001030687819 */ /* 0x000fca00000006ff */
[----:B------:R-:W-:Y:S01]  /*9680*/  FMUL.FTZ R104, R104, R105 ;  /* 0x0000006968687220 */ /* 0x000fe20000410000 */
[----:B------:R-:W-:-:S04]  /*9690*/  FMUL.FTZ R105, R97, UR7 ;  /* 0x0000000761697c20 */ /* 0x000fc80008410000 */
[----:B------:R-:W-:Y:S01]  /*96a0*/  FMUL.FTZ R100, R100, R105 ;  /* 0x0000006964647220 */ /* 0x000fe20000410000 */
[----:B------:R-:W-:-:S04]  /*96b0*/  FMUL.FTZ R116, R105, R116 ;  /* 0x0000007469747220 */ /* 0x000fc80000410000 */
[----:B------:R-:W-:Y:S01]  /*96c0*/  F2FP.BF16.F32.PACK_AB R100, R100, R104 ;  /* 0x000000686464723e */ /* 0x000fe200000010ff */
[----:B------:R-:W-:Y:S06]  /*96d0*/  BRA `(.L_x_5924) ;  /* 0x0000000400207947 */ /* 0x000fec0003800000 */
.L_x_5923:
[--C-:B------:R-:W-:Y:S01]  /*96e0*/  FFMA.FTZ R104, R104, UR4, R109.reuse ;  /* 0x0000000468687c23 */ /* 0x100fe2000801006d */
[--C-:B------:R-:W-:Y:S01]  /*96f0*/  FFMA.FTZ R122, R122, UR4, R109.reuse ;  /* 0x000000047a7a7c23 */ /* 0x100fe2000801006d */
[--C-:B------:R-:W-:Y:S01]  /*9700*/  FFMA.FTZ R119, R119, UR4, R109.reuse ;  /* 0x0000000477777c23 */ /* 0x100fe2000801006d */
[--C-:B------:R-:W-:Y:S01]  /*9710*/  FFMA.FTZ R120, R120, UR4, R109.reuse ;  /* 0x0000000478787c23 */ /* 0x100fe2000801006d */
[----:B------:R-:W-:Y:S01]  /*9720*/  FADD.FTZ R105, R105, -R104 ;  /* 0x8000006869697221 */ /* 0x000fe20000010000 */
[--C-:B------:R-:W-:Y:S01]  /*9730*/  FFMA.FTZ R104, R116, UR4, R109.reuse ;  /* 0x0000000474687c23 */ /* 0x100fe2000801006d */
[----:B------:R-:W-:Y:S01]  /*9740*/  FADD.FTZ R122, R115, -R122 ;  /* 0x8000007a737a7221 */ /* 0x000fe20000010000 */
[--C-:B------:R-:W-:Y:S01]  /*9750*/  FFMA.FTZ R116, R118, UR4, R109.reuse ;  /* 0x0000000476747c23 */ /* 0x100fe2000801006d */
[--C-:B------:R-:W-:Y:S01]  /*9760*/  FFMA.FTZ R121, R121, UR4, R109.reuse ;  /* 0x0000000479797c23 */ /* 0x100fe2000801006d */
[----:B------:R-:W-:Y:S01]  /*9770*/  FFMA.FTZ R109, R123, UR4, R109 ;  /* 0x000000047b6d7c23 */ /* 0x000fe2000801006d */
[----:B------:R-:W-:Y:S01]  /*9780*/  FFMA.FTZ R122, R122, UR8, R90 ;  /* 0x000000087a7a7c23 */ /* 0x000fe2000801005a */
[----:B------:R-:W-:Y:S01]  /*9790*/  FADD.FTZ R119, R112, -R119 ;  /* 0x8000007770777221 */ /* 0x000fe20000010000 */
[----:B------:R-:W-:Y:S01]  /*97a0*/  FADD.FTZ R104, R106, -R104 ;  /* 0x800000686a687221 */ /* 0x000fe20000010000 */
[--C-:B------:R-:W-:Y:S01]  /*97b0*/  FADD.FTZ R112, R117, -R109.reuse ;  /* 0x8000006d75707221 */ /* 0x100fe20000010000 */
[----:B------:R-:W-:Y:S01]  /*97c0*/  FADD.FTZ R116, R107, -R116 ;  /* 0x800000746b747221 */ /* 0x000fe20000010000 */
[----:B-----5:R-:W-:Y:S01]  /*97d0*/  SHF.L.U32 R106, R103, 0x10, RZ ;  /* 0x00000010676a7819 */ /* 0x020fe200000006ff */
[----:B------:R-:W-:Y:S01]  /*97e0*/  FMUL.FTZ R117, R122, UR7 ;  /* 0x000000077a757c20 */ /* 0x000fe20008410000 */
[----:B------:R-:W-:Y:S01]  /*97f0*/  SHF.L.U32 R107, R51, 0x10, RZ ;  /* 0x00000010336b7819 */ /* 0x000fe200000006ff */
[----:B------:R-:W-:Y:S01]  /*9800*/  FADD.FTZ R120, R113, -R120 ;  /* 0x8000007871787221 */ /* 0x000fe20000010000 */
        /* <DEDUP_REMOVED lines=9> */
[C---:B------:R-:W-:Y:S01]  /*98a0*/  PRMT R114, R102.reuse, 0x7632, R114 ;  /* 0x0000763266727816 */ /* 0x040fe20000000072 */
        /* <DEDUP_REMOVED lines=11> */
[----:B------:R-:W-:Y:S01]  /*9960*/  SHF.L.U32 R112, R101, 0x10, RZ ;  /* 0x0000001065707819 */ /* 0x000fe200000006ff */
[----:B------:R-:W-:Y:S01]  /*9970*/  FMUL.FTZ R113, R121, R114 ;  /* 0x0000007279717220 */ /* 0x000fe20000410000 */
[----:B------:R-:W-:Y:S01]  /*9980*/  SHF.L.U32 R115, R49, 0x10, RZ ;  /* 0x0000001031737819 */ /* 0x000fe200000006ff */
[----:B------:R-:W-:Y:S01]  /*9990*/  FMUL.FTZ R114, R116, UR7 ;  /* 0x0000000774727c20 */ /* 0x000fe20008410000 */
[----:B------:R-:W-:Y:S01]  /*99a0*/  PRMT R101, R101, 0x7632, R101 ;  /* 0x0000763265657816 */ /* 0x000fe20000000065 */
[----:B------:R-:W-:Y:S01]  /*99b0*/  FFMA.FTZ R116, R119, UR8, R87 ;  /* 0x0000000877747c23 */ /* 0x000fe20008010057 */
        /* <DEDUP_REMOVED lines=8> */
[----:B------:R-:W-:Y:S01]  /*9a40*/  SHF.L.U32 R118, R136, 0x10, RZ ;  /* 0x0000001088767819 */ /* 0x000fe200000006ff */
[----:B------:R-:W-:Y:S01]  /*9a50*/  FMUL.FTZ R101, R115, R116 ;  /* 0x0000007473657220 */ /* 0x000fe20000410000 */
[----:B------:R-:W-:-:S02]  /*9a60*/  PRMT R116, R100, 0x7632, R116 ;  /* 0x0000763264747816 */ /* 0x000fc40000000074 */
[----:B------:R-:W-:Y:S01]  /*9a70*/  SHF.L.U32 R115, R100, 0x10, RZ ;  /* 0x0000001064737819 */ /* 0x000fe200000006ff */
[----:B------:R-:W-:Y:S01]  /*9a80*/  FMUL.FTZ R100, R105, UR7 ;  /* 0x0000000769647c20 */ /* 0x000fe20008410000 */
        /* <DEDUP_REMOVED lines=13> */
.L_x_5924:
[----:B------:R-:W0:Y:S02]  /*9b60*/  @P0 LDC.64 R104, c[0x0][0x478] ;  /* 0x00011e00ff680b82 */ /* 0x000e240000000a00 */
[----:B0-----:R-:W-:-:S05]  /*9b70*/  @P0 IMAD.WIDE.U32 R104, R0, 0x20, R104 ;  /* 0x0000002000680825 */ /* 0x001fca00078e0068 */
[----:B------:R-:W-:Y:S04]  /*9b80*/  @P0 STG.E.128 desc[UR16][R104.64], R96 ;  /* 0x0000006068000986 */ /* 0x000fe8000c101d10 */
[----:B------:R0:W-:Y:S02]  /*9b90*/  @P0 STG.E.128 desc[UR16][R104.64+0x10], R92 ;  /* 0x0000105c68000986 */ /* 0x0001e4000c101d10 */
[----:B0-----:R-:W-:-:S05]  /*9ba0*/  HFMA2 R104, -RZ, RZ, 0, 9.5367431640625e-07 ;  /* 0x00000010ff687431 */ /* 0x001fca00000001ff */
[----:B------:R-:W-:-:S05]  /*9bb0*/  IMAD.WIDE.U32 R104, R0, R104, UR26 ;  /* 0x0000001a00687e25 */ /* 0x000fca000f8e0068 */
[----:B------:R0:W-:Y:S02]  /*9bc0*/  STG.E.128 desc[UR16][R104.64], R100 ;  /* 0x0000006468007986 */ /* 0x0001e4000c101d10 */
.L_x_5914:
[----:B------:R-:W2:Y:S04]  /*9bd0*/  LDL.LU R119, [R1] ;  /* 0x0000000001777983 */ /* 0x000ea80000300800 */
[----:B------:R-:W3:Y:S04]  /*9be0*/  LDL.LU R118, [R1+0xc] ;  /* 0x00000c0001767983 */ /* 0x000ee80000300800 */
[----:B------:R-:W4:Y:S04]  /*9bf0*/  LDL.LU R117, [R1+0x8] ;  /* 0x0000080001757983 */ /* 0x000f280000300800 */
[----:B01----:R-:W5:Y:S04]  /*9c00*/  LDL.LU R105, [R1+0x4] ;  /* 0x0000040001697983 */ /* 0x003f680000300800 */
[----:B------:R-:W5:Y:S04]  /*9c10*/  LDL.LU R104, [R1+0x18] ;  /* 0x0000180001687983 */ /* 0x000f680000300800 */
[----:B------:R-:W5:Y:S04]  /*9c20*/  LDL.LU R103, [R1+0x14] ;  /* 0x0000140001677983 */ /* 0x000f680000300800 */
[----:B------:R-:W5:Y:S04]  /*9c30*/  LDL.LU R102, [R1+0x10] ;  /* 0x0000100001667983 */ /* 0x000f680000300800 */
[----:B------:R-:W5:Y:S04]  /*9c40*/  LDL.LU R101, [R1+0x24] ;  /* 0x0000240001657983 */ /* 0x000f680000300800 */
[----:B------:R-:W5:Y:S04]  /*9c50*/  LDL.LU R100, [R1+0x20] ;  /* 0x0000200001647983 */ /* 0x000f680000300800 */
[----:B------:R-:W5:Y:S01]  /*9c60*/  LDL.LU R0, [R1+0x1c] ;  /* 0x00001c0001007983 */ /* 0x000f620000300800 */
        /* <DEDUP_REMOVED lines=52> */
[----:B------:R0:W-:Y:S01]  /*9fb0*/  STL [R1], R119 ;  /* 0x0000007701007387 */ /* 0x0001e20000100800 */
        /* <DEDUP_REMOVED lines=92> */
[----:B0-----:R-:W-:Y:S02]  /*a580*/  MOV R100, R158 ;  /* 0x0000009e00647202 */ /* 0x001fe40000000f00 */
        /* <DEDUP_REMOVED lines=10> */
[----:B-1----:R-:W-:-:S07]  /*a630*/  MOV R91, R214 ;  /* 0x000000d6005b7202 */ /* 0x002fce0000000f00 */
.L_x_5900:
        /* <DEDUP_REMOVED lines=42> */
.L_x_5926:
        /* <DEDUP_REMOVED lines=10> */
.L_x_19339:


//--------------------- .text._ZN10layer_norm13ln_bwd_kernelINS_13Kernel_traitsI13__nv_bfloat16S2_fS2_fjLj5120ELj1ELj1ELj4ELj16ENS_18Kernel_traits_baseILj5120ES2_S2_fS2_fjLj128EEEEELb0ELb1ELb1ELb0EEEvNS_9BwdParamsE --------------------------
	.section	.text._ZN10layer_norm13ln_bwd_kernelINS_13Kernel_traitsI13__nv_bfloat16S2_fS2_fjLj5120ELj1ELj1ELj4ELj16ENS_18Kernel_traits_baseILj5120ES2_S2_fS2_fjLj128EEEEELb0ELb1ELb1ELb0EEEvNS_9BwdParamsE,"ax",@progbits
	.align	128
        .global         _ZN10layer_norm13ln_bwd_kernelINS_13Kernel_traitsI13__nv_bfloat16S2_fS2_fjLj5120ELj1ELj1ELj4ELj16ENS_18Kernel_traits_baseILj5120ES2_S2_fS2_fjLj128EEEEELb0ELb1ELb1ELb0EEEvNS_9BwdParamsE
        .type           _ZN10layer_norm13ln_bwd_kernelINS_13Kernel_traitsI13__nv_bfloat16S2_fS2_fjLj5120ELj1ELj1ELj4ELj16ENS_18Kernel_traits_baseILj5120ES2_S2_fS2_fjLj128EEEEELb0ELb1ELb1ELb0EEEvNS_9BwdParamsE,@function
        .size           _ZN10layer_norm13ln_bwd_kernelINS_13Kernel_traitsI13__nv_bfloat16S2_fS2_fjLj5120ELj1ELj1ELj4ELj16ENS_18Kernel_traits_baseILj5120ES2_S2_fS2_fjLj128EEEEELb0ELb1ELb1ELb0EEEvNS_9BwdParamsE,(.L_x_19340 - _ZN10layer_norm13ln_bwd_kernelINS_13Kernel_traitsI13__nv_bfloat16S2_fS2_fjLj5120ELj1ELj1ELj4ELj16ENS_18Kernel_traits_baseILj5120ES2_S2_fS2_fjLj128EEEEELb0ELb1ELb1ELb0EEEvNS_9BwdParamsE)
        .other          _ZN10layer_norm13ln_bwd_kernelINS_13Kernel_traitsI13__nv_bfloat16S2_fS2_fjLj5120ELj1ELj1ELj4ELj16ENS_18Kernel_traits_baseILj5120ES2_S2_fS2_fjLj128EEEEELb0ELb1ELb1ELb0EEEvNS_9BwdParamsE,@"STO_CUDA_ENTRY STV_DEFAULT"
_ZN10layer_norm13ln_bwd_kernelINS_13Kernel_traitsI13__nv_bfloat16S2_fS2_fjLj5120ELj1ELj1ELj4ELj16ENS_18Kernel_traits_baseILj5120ES2_S2_fS2_fjLj128EEEEELb0ELb1ELb1ELb0EEEvNS_9BwdParamsE:
.text._ZN10layer_norm13ln_bwd_kernelINS_13Kernel_traitsI13__nv_bfloat16S2_fS2_fjLj5120ELj1ELj1ELj4ELj16ENS_18Kernel_traits_baseILj5120ES2_S2_fS2_fjLj128EEEEELb0ELb1ELb1ELb0EEEvNS_9BwdParamsE:
        /* <DEDUP_REMOVED lines=16> */
[----:B------:R-:W-:Y:S01]  /*0100*/  IMAD.MOV.U32 R27, RZ, RZ, R10 ;  /* 0x000000ffff1b7224 */ /* 0x000fe200078e000a */
[----:B------:R-:W0:Y:S01]  /*0110*/  LDCU.64 UR16, c[0x0][0x358] ;  /* 0x00006b00ff1077ac */ /* 0x000e220008000a00 */
        /* <DEDUP_REMOVED lines=36> */
[----:B-1----:R-:W-:-:S04]  /*0360*/  @P4 IMAD.WIDE.U32 R20, R27, 0x10, R20 ;  /* 0x000000101b144825 */ /* 0x002fc800078e0014 */
[----:B------:R-:W-:Y:S01]  /*0370*/  @P4 VIADD R27, R27, 0x80 ;  /* 0x000000801b1b4836 */ /* 0x000fe20000000000 */
[----:B------:R0:W5:Y:S03]  /*0380*/  @P4 LDG.E.128 R40, desc[UR16][R20.64] ;  /* 0x0000001014284981 */ /* 0x000166000c1e1d00 */
        /* <DEDUP_REMOVED lines=41> */
[----:B------:R-:W-:Y:S04]  /*0620*/  @P1 STL.64 [R1+0x148], R66 ;  /* 0x0001484201001387 */ /* 0x000fe80000100a00 */
[----:B---3--:R-:W-:Y:S04]  /*0630*/  @P2 STL.64 [R1+0x130], R60 ;  /* 0x0001303c01002387 */ /* 0x008fe80000100a00 */
[----:B------:R-:W-:Y:S04]  /*0640*/  @P2 STL.64 [R1+0x138], R62 ;  /* 0x0001383e01002387 */ /* 0x000fe80000100a00 */
        /* <DEDUP_REMOVED lines=50> */
[----:B------:R-:W-:-:S02]  /*0970*/  MOV R133, R58 ;  /* 0x0000003a00857202 */ /* 0x000fc40000000f00 */
[----:B-1----:R-:W-:Y:S02]  /*0980*/  CS2R R58, SRZ ;  /* 0x00000000003a7805 */ /* 0x002fe4000001ff00 */
[----:B------:R-:W-:Y:S02]  /*0990*/  MOV R132, R57 ;  /* 0x0000003900847202 */ /* 0x000fe40000000f00 */
[----:B------:R-:W-:Y:S02]  /*09a0*/  CS2R R56, SRZ ;  /* 0x0000000000387805 */ /* 0x000fe4000001ff00 */
[----:B------:R-:W-:Y:S02]  /*09b0*/  MOV R22, R55 ;  /* 0x0000003700167202 */ /* 0x000fe40000000f00 */
[----:B------:R-:W-:Y:S02]  /*09c0*/  CS2R R60, SRZ ;  /* 0x00000000003c7805 */ /* 0x000fe4000001ff00 */
[----:B------:R-:W-:-:S02]  /*09d0*/  MOV R19, R54 ;  /* 0x0000003600137202 */ /* 0x000fc40000000f00 */
[----:B--2---:R-:W-:Y:S02]  /*09e0*/  CS2R R54, SRZ ;  /* 0x0000000000367805 */ /* 0x004fe4000001ff00 */
[----:B------:R-:W-:Y:S02]  /*09f0*/  MOV R15, R52 ;  /* 0x00000034000f7202 */ /* 0x000fe40000000f00 */
[----:B------:R-:W-:Y:S02]  /*0a00*/  CS2R R52, SRZ ;  /* 0x0000000000347805 */ /* 0x000fe4000001ff00 */
[----:B------:R-:W-:Y:S02]  /*0a10*/  MOV R10, R51 ;  /* 0x00000033000a7202 */ /* 0x000fe40000000f00 */
[----:B------:R-:W-:Y:S02]  /*0a20*/  CS2R R62, SRZ ;  /* 0x00000000003e7805 */ /* 0x000fe4000001ff00 */
[----:B------:R-:W-:-:S02]  /*0a30*/  MOV R7, R50 ;  /* 0x0000003200077202 */ /* 0x000fc40000000f00 */
[----:B---3--:R-:W-:Y:S02]  /*0a40*/  CS2R R50, SRZ ;  /* 0x0000000000327805 */ /* 0x008fe4000001ff00 */
[----:B------:R-:W-:Y:S02]  /*0a50*/  MOV R3, R48 ;  /* 0x0000003000037202 */ /* 0x000fe40000000f00 */
        /* <DEDUP_REMOVED lines=101> */
[----:B------:R0:W-:Y:S01]  /*10b0*/  STL.S16 [R1+0x168], R26 ;  /* 0x0001681a01007387 */ /* 0x0001e20000100600 */
        /* <DEDUP_REMOVED lines=12> */
[----:B------:R-:W-:Y:S01]  /*1180*/  CS2R R130, SRZ ;  /* 0x0000000000827805 */ /* 0x000fe2000001ff00 */
[----:B------:R-:W-:-:S02]  /*1190*/  UPLOP3.LUT UP1, UPT, UPT, UPT, UPT, 0x40, 0x4 ;  /* 0x000000000004789c */ /* 0x000fc40003f2e870 */
[----:B------:R0:W-:Y:S01]  /*11a0*/  STL.S16 [R1+0xb8], R21 ;  /* 0x0000b81501007387 */ /* 0x0001e20000100600 */
[----:B------:R-:W1:Y:S03]  /*11b0*/  LDCU UR29, c[0x0][0x40c] ;  /* 0x00008180ff1d77ac */ /* 0x000e660008000800 */
        /* <DEDUP_REMOVED lines=53> */
.L_x_6116:
[----:B------:R-:W-:-:S06]  /*1510*/  UIMAD.WIDE UR6, UR26, 0x4, UR18 ;  /* 0x000000041a0678a5 */ /* 0x000fcc000f8e0212 */
[----:B01234-:R-:W-:Y:S02]  /*1520*/  MOV R184, UR6 ;  /* 0x0000000600b87c02 */ /* 0x01ffe40008000f00 */
[----:B------:R-:W-:-:S05]  /*1530*/  MOV R185, UR7 ;  /* 0x0000000700b97c02 */ /* 0x000fca0008000f00 */
[----:B0-----:R0:W2:Y:S01]  /*1540*/  LDG.E R9, desc[UR16][R184.64] ;  /* 0x00000010b8097981 */ /* 0x0010a2000c1e1900 */
[----:B------:R-:W-:-:S06]  /*1550*/  UIMAD.WIDE UR6, UR26, 0x4, UR14 ;  /* 0x000000041a0678a5 */ /* 0x000fcc000f8e020e */
[----:B0-----:R-:W-:Y:S01]  /*1560*/  IMAD.U32 R184, RZ, RZ, UR6 ;  /* 0x00000006ffb87e24 */ /* 0x001fe2000f8e00ff */
[----:B------:R-:W-:Y:S02]  /*1570*/  MOV R185, UR7 ;  /* 0x0000000700b97c02 */ /* 0x000fe40008000f00 */
[----:B--2---:R-:W-:-:S03]  /*1580*/  R2UR UR30, R9 ;  /* 0x00000000091e72ca */ /* 0x004fc600000e0000 */
[----:B------:R0:W2:Y:S01]  /*1590*/  LDG.E R9, desc[UR16][R184.64] ;  /* 0x00000010b8097981 */ /* 0x0000a2000c1e1900 */
[----:B------:R-:W-:-:S06]  /*15a0*/  UIMAD.WIDE UR6, UR26, 0x4, UR12 ;  /* 0x000000041a0678a5 */ /* 0x000fcc000f8e020c */
[----:B0-----:R-:W-:Y:S02]  /*15b0*/  MOV R184, UR6 ;  /* 0x0000000600b87c02 */ /* 0x001fe40008000f00 */
[----:B------:R-:W-:Y:S02]  /*15c0*/  MOV R185, UR7 ;  /* 0x0000000700b97c02 */ /* 0x000fe40008000f00 */
[----:B--2---:R-:W-:-:S03]  /*15d0*/  R2UR UR31, R9 ;  /* 0x00000000091f72ca */ /* 0x004fc600000e0000 */
[----:B------:R-:W2:Y:S01]  /*15e0*/  LDG.E R9, desc[UR16][R184.64] ;  /* 0x00000010b8097981 */ /* 0x000ea2000c1e1900 */
[----:B------:R-:W-:Y:S01]  /*15f0*/  HFMA2 R215, -RZ, RZ, 0, 0 ;  /* 0x00000000ffd77431 */ /* 0x000fe200000001ff */
[----:B------:R-:W-:Y:S01]  /*1600*/  BSSY.RECONVERGENT B0, `(.L_x_5928) ;  /* 0x000028d000007945 */ /* 0x000fe20003800200 */
[----:B------:R-:W-:-:S07]  /*1610*/  IMAD.MOV.U32 R216, RZ, RZ, RZ ;  /* 0x000000ffffd87224 */ /* 0x000fce00078e00ff */
        /* <DEDUP_REMOVED lines=21> */
[----:B------:R-:W-:Y:S01]  /*1770*/  MOV R216, RZ ;  /* 0x000000ff00d87202 */ /* 0x000fe20000000f00 */
[----:B0-----:R-:W-:Y:S01]  /*1780*/  IMAD.U32 R184, RZ, RZ, UR7 ;  /* 0x00000007ffb87e24 */ /* 0x001fe2000f8e00ff */
[----:B------:R-:W-:-:S04]  /*1790*/  MOV R215, RZ ;  /* 0x000000ff00d77202 */ /* 0x000fc80000000f00 */
[----:B-1----:R-:W-:-:S05]  /*17a0*/  LEA.HI.SX32 R186, R184, R187, 0x1d ;  /* 0x000000bbb8ba7211 */ /* 0x002fca00078feaff */
[----:B------:R0:W-:Y:S01]  /*17b0*/  STL [R1+0x24], R186 ;  /* 0x000024ba01007387 */ /* 0x0001e20000100800 */
[----:B--2---:R-:W-:Y:S02]  /*17c0*/  FSEL R9, R9, RZ, !P0 ;  /* 0x000000ff09097208 */ /* 0x004fe40004000000 */
[----:B------:R-:W-:Y:S02]  /*17d0*/  ISETP.GE.U32.AND P0, PT, R0, 0x80, PT ;  /* 0x000000800000780c */ /* 0x000fe40003f06070 */
[----:B------:R-:W-:Y:S02]  /*17e0*/  R2UR UR32, R9 ;  /* 0x00000000092072ca */ /* 0x000fe400000e0000 */
[----:B------:R-:W-:-:S04]  /*17f0*/  MOV R9, UR9 ;  /* 0x0000000900097c02 */ /* 0x000fc80008000f00 */
[----:B------:R-:W-:Y:S01]  /*1800*/  LEA.HI.SX32 R214, R9, R187, 0x1d ;  /* 0x000000bb09d67211 */ /* 0x000fe200078feaff */
[----:B------:R-:W-:-:S04]  /*1810*/  IMAD.MOV.U32 R9, RZ, RZ, R186 ;  /* 0x000000ffff097224 */ /* 0x000fc800078e00ba */
[----:B0-----:R-:W-:Y:S05]  /*1820*/  @!P0 BRA `(.L_x_5931) ;  /* 0x0000000400d48947 */ /* 0x001fea0003800000 */
[----:B------:R-:W0:Y:S01]  /*1830*/  LDC.64 R192, c[0x0][0x3a8] ;  /* 0x0000ea00ffc07b82 */ /* 0x000e220000000a00 */
[----:B------:R-:W2:Y:S04]  /*1840*/  LDL R247, [R1+0x140] ;  /* 0x0001400001f77983 */ /* 0x000ea80000100800 */
[----:B------:R-:W3:Y:S03]  /*1850*/  LDL.LU R238, [R1+0xa0] ;  /* 0x0000a00001ee7983 */ /* 0x000ee60000300800 */
[----:B------:R-:W1:Y:S01]  /*1860*/  LDC.64 R188, c[0x0][0x428] ;  /* 0x00010a00ffbc7b82 */ /* 0x000e620000000a00 */
[----:B------:R-:W4:Y:S04]  /*1870*/  LDL R237, [R1+0x144] ;  /* 0x0001440001ed7983 */ /* 0x000f280000100800 */
[----:B------:R-:W3:Y:S04]  /*1880*/  LDL.LU R227, [R1+0xa8] ;  /* 0x0000a80001e37983 */ /* 0x000ee80000300800 */
[----:B------:R-:W3:Y:S04]  /*1890*/  LDL R222, [R1+0x148] ;  /* 0x0001480001de7983 */ /* 0x000ee80000100800 */
[----:B------:R-:W3:Y:S01]  /*18a0*/  LDL.LU R212, [R1+0x90] ;  /* 0x0000900001d47983 */ /* 0x000ee20000300800 */
[----:B0-----:R-:W-:-:S03]  /*18b0*/  IMAD.WIDE.U32 R192, R9, 0x20, R192 ;  /* 0x0000002009c07825 */ /* 0x001fc600078e00c0 */
[----:B------:R-:W3:Y:S04]  /*18c0*/  LDL R217, [R1+0x14c] ;  /* 0x00014c0001d97983 */ /* 0x000ee80000100800 */
[----:B------:R-:W2:Y:S01]  /*18d0*/  LDG.E.128 R184, desc[UR16][R192.64] ;  /* 0x00000010c0b87981 */ /* 0x000ea2000c1e1d00 */
[----:B-1----:R-:W-:-:S03]  /*18e0*/  IMAD.WIDE.U32 R188, R214, 0x10, R188 ;  /* 0x00000010d6bc7825 */ /* 0x002fc600078e00bc */
[----:B------:R-:W3:Y:S04]  /*18f0*/  LDL.LU R213, [R1+0x98] ;  /* 0x0000980001d57983 */ /* 0x000ee80000300800 */
[----:B------:R-:W3:Y:S04]  /*1900*/  LDL R197, [R1+0x188] ;  /* 0x0001880001c57983 */ /* 0x000ee80000100800 */
[----:B------:R-:W4:Y:S04]  /*1910*/  LDG.E.128 R188, desc[UR16][R188.64] ;  /* 0x00000010bcbc7981 */ /* 0x000f28000c1e1d00 */
[----:B------:R-:W3:Y:S04]  /*1920*/  LDG.E.128 R192, desc[UR16][R192.64+0x10] ;  /* 0x00001010c0c07981 */ /* 0x000ee8000c1e1d00 */
[----:B------:R-:W3:Y:S01]  /*1930*/  LDL.LU R200, [R1+0xa4] ;  /* 0x0000a40001c87983 */ /* 0x000ee20000300800 */
[----:B------:R-:W-:-:S04]  /*1940*/  ISETP.NE.U32.AND P0, PT, RZ, UR22, PT ;  /* 0x00000016ff007c0c */ /* 0x000fc8000bf05070 */
[----:B------:R-:W-:-:S13]  /*1950*/  ISETP.NE.AND.EX P0, PT, RZ, UR23, PT, P0 ;  /* 0x00000017ff007c0c */ /* 0x000fda000bf05300 */
[----:B------:R-:W0:Y:S01]  /*1960*/  @P0 LDC.64 R198, c[0x0][0x438] ;  /* 0x00010e00ffc60b82 */ /* 0x000e220000000a00 */
[----:B--2---:R-:W-:Y:S01]  /*1970*/  FADD.FTZ R2, R184, -UR32 ;  /* 0x80000020b8027e21 */ /* 0x004fe20008010000 */
[----:B------:R-:W-:-:S03]  /*1980*/  SHF.L.U32 R184, R247, 0x10, RZ ;  /* 0x00000010f7b87819 */ /* 0x000fc600000006ff */
[----:B------:R-:W-:Y:S01]  /*1990*/  FMUL.FTZ R228, R2, UR30 ;  /* 0x0000001e02e47c20 */ /* 0x000fe20008410000 */
[----:B------:R-:W-:Y:S01]  /*19a0*/  FADD.FTZ R186, R186, -UR32 ;  /* 0x80000020baba7e21 */ /* 0x000fe20008010000 */
[----:B----4-:R-:W-:-:S03]  /*19b0*/  SHF.L.U32 R2, R188, 0x10, RZ ;  /* 0x00000010bc027819 */ /* 0x010fc600000006ff */
[----:B------:R-:W-:Y:S01]  /*19c0*/  FMUL.FTZ R247, R186, UR30 ;  /* 0x0000001ebaf77c20 */ /* 0x000fe20008410000 */
[----:B------:R-:W-:Y:S02]  /*19d0*/  IMAD.U32 R186, R237, 0x10000, RZ ;  /* 0x00010000edba7824 */ /* 0x000fe400078e00ff */
[----:B------:R-:W-:Y:S01]  /*19e0*/  FADD.FTZ R56, R56, R2 ;  /* 0x0000000238387221 */ /* 0x000fe20000010000 */
[-C--:B---3--:R-:W-:Y:S01]  /*19f0*/  FFMA.FTZ R238, R228, R2.reuse, R238 ;  /* 0x00000002e4ee7223 */ /* 0x088fe200000100ee */
[----:B------:R-:W-:Y:S01]  /*1a00*/  FMUL.FTZ R2, R184, R2 ;  /* 0x00000002b8027220 */ /* 0x000fe20000410000 */
[----:B------:R-:W-:Y:S01]  /*1a10*/  SHF.L.U32 R184, R189, 0x10, RZ ;  /* 0x00000010bdb87819 */ /* 0x000fe200000006ff */
[----:B------:R-:W-:Y:S02]  /*1a20*/  FADD.FTZ R192, R192, -UR32 ;  /* 0x80000020c0c07e21 */ /* 0x000fe40008010000 */
[----:B------:R1:W-:Y:S02]  /*1a30*/  STL [R1+0xa0], R238 ;  /* 0x0000a0ee01007387 */ /* 0x0003e40000100800 */
[----:B------:R-:W-:Y:S01]  /*1a40*/  FMUL.FTZ R237, R192, UR30 ;  /* 0x0000001ec0ed7c20 */ /* 0x000fe20008410000 */
[-C--:B------:R-:W-:Y:S01]  /*1a50*/  FFMA.FTZ R227, R247, R184.reuse, R227 ;  /* 0x000000b8f7e37223 */ /* 0x080fe200000100e3 */
[----:B------:R-:W-:Y:S01]  /*1a60*/  SHF.L.U32 R192, R222, 0x10, RZ ;  /* 0x00000010dec07819 */ /* 0x000fe200000006ff */
[----:B-1----:R-:W-:Y:S01]  /*1a70*/  FMUL.FTZ R238, R186, R184 ;  /* 0x000000b8baee7220 */ /* 0x002fe20000410000 */
[----:B------:R-:W-:-:S02]  /*1a80*/  SHF.L.U32 R186, R190, 0x10, RZ ;  /* 0x00000010beba7819 */ /* 0x000fc400000006ff */
[----:B------:R1:W-:Y:S03]  /*1a90*/  STL [R1+0xa8], R227 ;  /* 0x0000a8e301007387 */ /* 0x0003e60000100800 */
[----:B------:R-:W-:-:S05]  /*1aa0*/  FFMA.FTZ R212, R237, R186, R212 ;  /* 0x000000baedd47223 */ /* 0x000fca00000100d4 */
[----:B------:R2:W-:Y:S01]  /*1ab0*/  STL [R1+0x90], R212 ;  /* 0x000090d401007387 */ /* 0x0005e20000100800 */
[----:B-1----:R-:W-:-:S03]  /*1ac0*/  FMUL.FTZ R227, R192, R186 ;  /* 0x000000bac0e37220 */ /* 0x002fc60000410000 */
[----:B------:R-:W3:Y:S01]  /*1ad0*/  LDL R192, [R1+0x18c] ;  /* 0x00018c0001c07983 */ /* 0x000ee20000100800 */
[----:B------:R-:W-:Y:S01]  /*1ae0*/  FADD.FTZ R58, R58, R184 ;  /* 0x000000b83a3a7221 */ /* 0x000fe20000010000 */
[----:B------:R-:W-:Y:S01]  /*1af0*/  FADD.FTZ R184, R194, -UR32 ;  /* 0x80000020c2b87e21 */ /* 0x000fe20008010000 */
[----:B0-----:R-:W-:-:S04]  /*1b00*/  @P0 IMAD.WIDE.U32 R198, R9, 0x20, R198 ;  /* 0x0000002009c60825 */ /* 0x001fc800078e00c6 */
[----:B------:R-:W-:Y:S01]  /*1b10*/  FADD.FTZ R60, R60, R186 ;  /* 0x000000ba3c3c7221 */ /* 0x000fe20000010000 */
[----:B------:R-:W-:Y:S01]  /*1b20*/  FMUL.FTZ R222, R184, UR30 ;  /* 0x0000001eb8de7c20 */ /* 0x000fe20008410000 */
[----:B------:R-:W-:Y:S01]  /*1b30*/  SHF.L.U32 R184, R191, 0x10, RZ ;  /* 0x00000010bfb87819 */ /* 0x000fe200000006ff */
[----:B------:R-:W-:Y:S01]  /*1b40*/  IMAD.U32 R186, R217, 0x10000, RZ ;  /* 0x00010000d9ba7824 */ /* 0x000fe200078e00ff */
[----:B------:R-:W-:Y:S01]  /*1b50*/  PRMT R188, R188, 0x7632, R188 ;  /* 0x00007632bcbc7816 */ /* 0x000fe200000000bc */
[----:B------:R-:W5:Y:S01]  /*1b60*/  @P0 LDG.E.128 R132, desc[UR16][R198.64] ;  /* 0x00000010c6840981 */ /* 0x000f62000c1e1d00 */
[----:B------:R-:W-:Y:S01]  /*1b70*/  FADD.FTZ R185, R185, -UR32 ;  /* 0x80000020b9b97e21 */ /* 0x000fe20008010000 */
[----:B------:R-:W-:Y:S02]  /*1b80*/  FADD.FTZ R62, R62, R184 ;  /* 0x000000b83e3e7221 */ /* 0x000fe40000010000 */
[----:B------:R0:W5:Y:S01]  /*1b90*/  @P0 LDG.E.128 R136, desc[UR16][R198.64+0x10] ;  /* 0x00001010c6880981 */ /* 0x000162000c1e1d00 */
[-C--:B------:R-:W-:Y:S01]  /*1ba0*/  FFMA.FTZ R213, R222, R184.reuse, R213 ;  /* 0x000000b8ded57223 */ /* 0x080fe200000100d5 */
[----:B--2---:R-:W-:Y:S01]  /*1bb0*/  FMUL.FTZ R212, R186, R184 ;  /* 0x000000b8bad47220 */ /* 0x004fe20000410000 */
[----:B------:R-:W-:Y:S01]  /*1bc0*/  SHF.L.U32 R184, R188, 0x10, RZ ;  /* 0x00000010bcb87819 */ /* 0x000fe200000006ff */
[----:B------:R-:W-:Y:S01]  /*1bd0*/  FMUL.FTZ R217, R185, UR30 ;  /* 0x0000001eb9d97c20 */ /* 0x000fe20008410000 */
[----:B------:R-:W0:Y:S03]  /*1be0*/  LDL.LU R199, [R1+0xac] ;  /* 0x0000ac0001c77983 */ /* 0x000e260000300800 */
[----:B------:R-:W-:Y:S01]  /*1bf0*/  FFMA.FTZ R200, R217, R184, R200 ;  /* 0x000000b8d9c87223 */ /* 0x000fe200000100c8 */
[----:B------:R-:W-:Y:S01]  /*1c00*/  FADD.FTZ R187, R187, -UR32 ;  /* 0x80000020bbbb7e21 */ /* 0x000fe20008010000 */
[----:B------:R-:W2:Y:S01]  /*1c10*/  LDL R198, [R1+0x190] ;  /* 0x0001900001c67983 */ /* 0x000ea20000100800 */
[----:B------:R-:W-:-:S02]  /*1c20*/  SHF.L.U32 R185, R197, 0x10, RZ ;  /* 0x00000010c5b97819 */ /* 0x000fc400000006ff */
[----:B------:R-:W-:Y:S01]  /*1c30*/  FMUL.FTZ R197, R187, UR30 ;  /* 0x0000001ebbc57c20 */ /* 0x000fe20008410000 */
[----:B------:R-:W4:Y:S01]  /*1c40*/  LDL.LU R194, [R1+0x94] ;  /* 0x0000940001c27983 */ /* 0x000f220000300800 */
[----:B------:R-:W-:-:S03]  /*1c50*/  FADD.FTZ R57, R57, R184 ;  /* 0x000000b839397221 */ /* 0x000fc60000010000 */
[----:B------:R1:W-:Y:S04]  /*1c60*/  STL [R1+0x98], R213 ;  /* 0x000098d501007387 */ /* 0x0003e80000100800 */
[----:B------:R3:W-:Y:S01]  /*1c70*/  STL [R1+0xa4], R200 ;  /* 0x0000a4c801007387 */ /* 0x0007e20000100800 */
[----:B-1----:R-:W-:Y:S01]  /*1c80*/  FMUL.FTZ R213, R185, R184 ;  /* 0x000000b8b9d57220 */ /* 0x002fe20000410000 */
[----:B------:R-:W-:Y:S01]  /*1c90*/  PRMT R184, R190, 0x7632, R184 ;  /* 0x00007632beb87816 */ /* 0x000fe200000000b8 */
[----:B---3--:R-:W-:Y:S02]  /*1ca0*/  IMAD.U32 R187, R192, 0x10000, RZ ;  /* 0x00010000c0bb7824 */ /* 0x008fe400078e00ff */
[----:B------:R-:W3:Y:S04]  /*1cb0*/  LDL R192, [R1+0x194] ;  /* 0x0001940001c07983 */ /* 0x000ee80000100800 */
[----:B------:R-:W3:Y:S01]  /*1cc0*/  LDL.LU R190, [R1+0x9c] ;  /* 0x00009c0001be7983 */ /* 0x000ee20000300800 */
[----:B------:R-:W-:-:S04]  /*1cd0*/  PRMT R185, R189, 0x7632, R185 ;  /* 0x00007632bdb97816 */ /* 0x000fc800000000b9 */
[----:B------:R-:W-:Y:S01]  /*1ce0*/  SHF.L.U32 R185, R185, 0x10, RZ ;  /* 0x00000010b9b97819 */ /* 0x000fe200000006ff */
[----:B------:R-:W-:Y:S01]  /*1cf0*/  FADD.FTZ R186, R193, -UR32 ;  /* 0x80000020c1ba7e21 */ /* 0x000fe20008010000 */
[----:B------:R-:W-:-:S03]  /*1d00*/  SHF.L.U32 R184, R184, 0x10, RZ ;  /* 0x00000010b8b87819 */ /* 0x000fc600000006ff */
[----:B------:R-:W-:Y:S01]  /*1d10*/  FADD.FTZ R59, R59, R185 ;  /* 0x000000b93b3b7221 */ /* 0x000fe20000010000 */
[-C--:B------:R-:W-:Y:S01]  /*1d20*/  FMUL.FTZ R200, R187, R185.reuse ;  /* 0x000000b9bbc87220 */ /* 0x080fe20000410000 */
[----:B0-----:R-:W-:Y:S01]  /*1d30*/  FFMA.FTZ R199, R197, R185, R199 ;  /* 0x000000b9c5c77223 */ /* 0x001fe200000100c7 */
[----:B------:R-:W-:-:S04]  /*1d40*/  FADD.FTZ R187, R195, -UR32 ;  /* 0x80000020c3bb7e21 */ /* 0x000fc80008010000 */
[----:B------:R0:W-:Y:S01]  /*1d50*/  STL [R1+0xac], R199 ;  /* 0x0000acc701007387 */ /* 0x0001e20000100800 */
[----:B--2---:R-:W-:Y:S01]  /*1d60*/  SHF.L.U32 R185, R198, 0x10, RZ ;  /* 0x00000010c6b97819 */ /* 0x004fe200000006ff */
[----:B------:R-:W-:Y:S01]  /*1d70*/  FMUL.FTZ R189, R187, UR30 ;  /* 0x0000001ebbbd7c20 */ /* 0x000fe20008410000 */
[----:B------:R-:W-:Y:S01]  /*1d80*/  FADD.FTZ R61, R61, R184 ;  /* 0x000000b83d3d7221 */ /* 0x000fe20000010000 */
[----:B0-----:R-:W-:Y:S01]  /*1d90*/  FMUL.FTZ R199, R186, UR30 ;  /* 0x0000001ebac77c20 */ /* 0x001fe20008410000 */
[----:B------:R-:W-:Y:S01]  /*1da0*/  PRMT R186, R191, 0x7632, R186 ;  /* 0x00007632bfba7816 */ /* 0x000fe200000000ba */
[-C--:B------:R-:W-:Y:S01]  /*1db0*/  FMUL.FTZ R198, R185, R184.reuse ;  /* 0x000000b8b9c67220 */ /* 0x080fe20000410000 */
[----:B------:R-:W-:Y:S02]  /*1dc0*/  FADD.FTZ R185, RZ, R2 ;  /* 0x00000002ffb97221 */ /* 0x000fe40000010000 */
[----:B------:R-:W-:Y:S01]  /*1dd0*/  SHF.L.U32 R186, R186, 0x10, RZ ;  /* 0x00000010baba7819 */ /* 0x000fe200000006ff */
[----:B----4-:R-:W-:Y:S01]  /*1de0*/  FFMA.FTZ R194, R199, R184, R194 ;  /* 0x000000b8c7c27223 */ /* 0x010fe200000100c2 */
[----:B------:R-:W-:Y:S01]  /*1df0*/  FFMA.FTZ R184, R228, R2, RZ ;  /* 0x00000002e4b87223 */ /* 0x000fe200000100ff */
[----:B------:R-:W-:-:S03]  /*1e00*/  FADD.FTZ R185, R185, R213 ;  /* 0x000000d5b9b97221 */ /* 0x000fc60000010000 */
        /* <DEDUP_REMOVED lines=14> */
[----:B------:R-:W-:Y:S02]  /*1ef0*/  IADD3 R214, PT, PT, R214, 0x80, RZ ;  /* 0x00000080d6d67810 */ /* 0x000fe40007ffe0ff */
[----:B------:R-:W-:Y:S01]  /*1f00*/  IADD3 R9, PT, PT, R9, 0x80, RZ ;  /* 0x0000008009097810 */ /* 0x000fe20007ffe0ff */
[----:B---3--:R-:W-:Y:S02]  /*1f10*/  IMAD.U32 R187, R192, 0x10000, RZ ;  /* 0x00010000c0bb7824 */ /* 0x008fe400078e00ff */
[-C--:B------:R-:W-:Y:S02]  /*1f20*/  FFMA.FTZ R190, R189, R186.reuse, R190 ;  /* 0x000000babdbe7223 */ /* 0x080fe400000100be */
[----:B------:R-:W-:-:S03]  /*1f30*/  FMUL.FTZ R187, R187, R186 ;  /* 0x000000babbbb7220 */ /* 0x000fc60000410000 */
[----:B------:R0:W-:Y:S04]  /*1f40*/  STL [R1+0x9c], R190 ;  /* 0x00009cbe01007387 */ /* 0x0001e80000100800 */
[----:B------:R0:W-:Y:S01]  /*1f50*/  STL [R1+0x1c], R187 ;  /* 0x00001cbb01007387 */ /* 0x0001e20000100800 */
[----:B------:R-:W-:Y:S01]  /*1f60*/  FADD.FTZ R216, R184, R187 ;  /* 0x000000bbb8d87221 */ /* 0x000fe20000010000 */
[----:B------:R-:W-:-:S07]  /*1f70*/  FFMA.FTZ R215, R189, R187, R185 ;  /* 0x000000bbbdd77223 */ /* 0x000fce00000100b9 */
.L_x_5931:
[----:B------:R-:W-:Y:S05]  /*1f80*/  BSYNC.RECONVERGENT B1 ;  /* 0x0000000000017941 */ /* 0x000fea0003800200 */
.L_x_5930:
[----:B------:R-:W-:Y:S04]  /*1f90*/  BSSY.RECONVERGENT B1, `(.L_x_5932) ;  /* 0x0000077000017945 */ /* 0x000fe80003800200 */
[----:B------:R-:W-:Y:S05]  /*1fa0*/  @!P4 BRA `(.L_x_5933) ;  /* 0x0000000400d4c947 */ /* 0x000fea0003800000 */
[----:B------:R-:W1:Y:S01]  /*1fb0*/  LDC.64 R16, c[0x0][0x3a8] ;  /* 0x0000ea00ff107b82 */ /* 0x000e620000000a00 */
[----:B------:R-:W2:Y:S04]  /*1fc0*/  LDL R12, [R1+0x130] ;  /* 0x00013000010c7983 */ /* 0x000ea80000100800 */
[----:B------:R-:W3:Y:S03]  /*1fd0*/  LDL.LU R236, [R1+0x80] ;  /* 0x0000800001ec7983 */ /* 0x000ee60000300800 */
[----:B------:R-:W4:Y:S01]  /*1fe0*/  LDC.64 R184, c[0x0][0x428] ;  /* 0x00010a00ffb87b82 */ /* 0x000f220000000a00 */
[----:B------:R-:W3:Y:S04]  /*1ff0*/  LDL R231, [R1+0x134] ;  /* 0x0001340001e77983 */ /* 0x000ee80000100800 */
[----:B------:R-:W3:Y:S04]  /*2000*/  LDL.LU R226, [R1+0x88] ;  /* 0x0000880001e27983 */ /* 0x000ee80000300800 */
[----:B------:R-:W3:Y:S04]  /*2010*/  LDL R220, [R1+0x138] ;  /* 0x0001380001dc7983 */ /* 0x000ee80000100800 */
[----:B------:R-:W3:Y:S01]  /*2020*/  LDL.LU R210, [R1+0x70] ;  /* 0x0000700001d27983 */ /* 0x000ee20000300800 */
[----:B-1----:R-:W-:Y:S01]  /*2030*/  IMAD.WIDE.U32 R16, R9, 0x20, R16 ;  /* 0x0000002009107825 */ /* 0x002fe200078e0010 */
[----:B------:R-:W-:-:S02]  /*2040*/  ISETP.NE.U32.AND P0, PT, RZ, UR22, PT ;  /* 0x00000016ff007c0c */ /* 0x000fc4000bf05070 */
[----:B------:R-:W3:Y:S04]  /*2050*/  LDL R211, [R1+0x13c] ;  /* 0x00013c0001d37983 */ /* 0x000ee80000100800 */
[----:B0-----:R-:W3:Y:S01]  /*2060*/  LDG.E.128 R192, desc[UR16][R16.64] ;  /* 0x0000001010c07981 */ /* 0x001ee2000c1e1d00 */
[----:B----4-:R-:W-:-:S03]  /*2070*/  IMAD.WIDE.U32 R184, R214, 0x10, R184 ;  /* 0x00000010d6b87825 */ /* 0x010fc600078e00b8 */
[----:B------:R0:W4:Y:S04]  /*2080*/  LDG.E.128 R188, desc[UR16][R16.64+0x10] ;  /* 0x0000101010bc7981 */ /* 0x000128000c1e1d00 */
[----:B------:R-:W4:Y:S01]  /*2090*/  LDG.E.128 R184, desc[UR16][R184.64] ;  /* 0x00000010b8b87981 */ /* 0x000f22000c1e1d00 */
[----:B------:R-:W-:-:S13]  /*20a0*/  ISETP.NE.AND.EX P0, PT, RZ, UR23, PT, P0 ;  /* 0x00000017ff007c0c */ /* 0x000fda000bf05300 */
[----:B0-----:R-:W0:Y:S02]  /*20b0*/  @P0 LDC.64 R16, c[0x0][0x438] ;  /* 0x00010e00ff100b82 */ /* 0x001e240000000a00 */
[----:B0-----:R-:W-:-:S05]  /*20c0*/  @P0 IMAD.WIDE.U32 R16, R9, 0x20, R16 ;  /* 0x0000002009100825 */ /* 0x001fca00078e0010 */
[----:B------:R-:W5:Y:S04]  /*20d0*/  @P0 LDG.E.128 R140, desc[UR16][R16.64] ;  /* 0x00000010108c0981 */ /* 0x000f68000c1e1d00 */
[----:B------:R0:W5:Y:S01]  /*20e0*/  @P0 LDG.E.128 R144, desc[UR16][R16.64+0x10] ;  /* 0x0000101010900981 */ /* 0x000162000c1e1d00 */
[----:B--2---:R-:W-:Y:S02]  /*20f0*/  IMAD.U32 R12, R12, 0x10000, RZ ;  /* 0x000100000c0c7824 */ /* 0x004fe400078e00ff */
[----:B---3--:R-:W-:-:S04]  /*2100*/  FADD.FTZ R5, R192, -UR32 ;  /* 0x80000020c0057e21 */ /* 0x008fc80008010000 */
[----:B------:R-:W-:Y:S01]  /*2110*/  FMUL.FTZ R250, R5, UR30 ;  /* 0x0000001e05fa7c20 */ /* 0x000fe20008410000 */
[----:B----4-:R-:W-:-:S05]  /*2120*/  SHF.L.U32 R5, R184, 0x10, RZ ;  /* 0x00000010b8057819 */ /* 0x010fca00000006ff */
[----:B------:R-:W-:Y:S01]  /*2130*/  FFMA.FTZ R236, R250, R5, R236 ;  /* 0x00000005faec7223 */ /* 0x000fe200000100ec */
[----:B0-----:R-:W-:Y:S01]  /*2140*/  FADD.FTZ R16, R194, -UR32 ;  /* 0x80000020c2107e21 */ /* 0x001fe20008010000 */
[----:B------:R-:W-:-:S03]  /*2150*/  FADD.FTZ R64, R64, R5 ;  /* 0x0000000540407221 */ /* 0x000fc60000010000 */
[----:B------:R0:W-:Y:S01]  /*2160*/  STL [R1+0x80], R236 ;  /* 0x000080ec01007387 */ /* 0x0001e20000100800 */
[----:B------:R-:W-:-:S03]  /*2170*/  FMUL.FTZ R246, R12, R5 ;  /* 0x000000050cf67220 */ /* 0x000fc60000410000 */
[----:B------:R-:W2:Y:S01]  /*2180*/  LDL.LU R194, [R1+0x78] ;  /* 0x0000780001c27983 */ /* 0x000ea20000300800 */
[----:B------:R-:W-:Y:S01]  /*2190*/  SHF.L.U32 R5, R185, 0x10, RZ ;  /* 0x00000010b9057819 */ /* 0x000fe200000006ff */
[----:B------:R-:W-:Y:S01]  /*21a0*/  FMUL.FTZ R241, R16, UR30 ;  /* 0x0000001e10f17c20 */ /* 0x000fe20008410000 */
[----:B------:R-:W-:Y:S01]  /*21b0*/  SHF.L.U32 R12, R231, 0x10, RZ ;  /* 0x00000010e70c7819 */ /* 0x000fe200000006ff */
[----:B------:R-:W-:Y:S02]  /*21c0*/  FADD.FTZ R16, R188, -UR32 ;  /* 0x80000020bc107e21 */ /* 0x000fe40008010000 */
[----:B------:R-:W-:Y:S01]  /*21d0*/  FADD.FTZ R66, R66, R5 ;  /* 0x0000000542427221 */ /* 0x000fe20000010000 */
[-C--:B------:R-:W-:Y:S01]  /*21e0*/  FFMA.FTZ R226, R241, R5.reuse, R226 ;  /* 0x00000005f1e27223 */ /* 0x080fe200000100e2 */
[----:B0-----:R-:W-:Y:S01]  /*21f0*/  FMUL.FTZ R236, R12, R5 ;  /* 0x000000050cec7220 */ /* 0x001fe20000410000 */
[----:B------:R-:W3:Y:S01]  /*2200*/  LDL R188, [R1+0x178] ;  /* 0x0001780001bc7983 */ /* 0x000ee20000100800 */
[----:B------:R-:W-:Y:S01]  /*2210*/  SHF.L.U32 R5, R186, 0x10, RZ ;  /* 0x00000010ba057819 */ /* 0x000fe200000006ff */
[----:B------:R-:W-:-:S02]  /*2220*/  FMUL.FTZ R231, R16, UR30 ;  /* 0x0000001e10e77c20 */ /* 0x000fc40008410000 */
[----:B------:R-:W4:Y:S02]  /*2230*/  LDL.LU R192, [R1+0x84] ;  /* 0x0000840001c07983 */ /* 0x000f240000300800 */
[----:B------:R-:W-:Y:S01]  /*2240*/  FFMA.FTZ R210, R231, R5, R210 ;  /* 0x00000005e7d27223 */ /* 0x000fe200000100d2 */
[----:B------:R-:W-:Y:S01]  /*2250*/  FADD.FTZ R12, R190, -UR32 ;  /* 0x80000020be0c7e21 */ /* 0x000fe20008010000 */
[----:B------:R0:W-:Y:S04]  /*2260*/  STL [R1+0x88], R226 ;  /* 0x000088e201007387 */ /* 0x0001e80000100800 */
[----:B------:R1:W-:Y:S04]  /*2270*/  STL [R1+0x70], R210 ;  /* 0x000070d201007387 */ /* 0x0003e80000100800 */
[----:B------:R-:W4:Y:S01]  /*2280*/  LDL R190, [R1+0x17c] ;  /* 0x00017c0001be7983 */ /* 0x000f220000100800 */
[----:B------:R-:W-:-:S02]  /*2290*/  IMAD.U32 R16, R220, 0x10000, RZ ;  /* 0x00010000dc107824 */ /* 0x000fc400078e00ff */
[----:B------:R-:W-:Y:S01]  /*22a0*/  FMUL.FTZ R220, R12, UR30 ;  /* 0x0000001e0cdc7c20 */ /* 0x000fe20008410000 */
[----:B------:R-:W-:Y:S01]  /*22b0*/  SHF.L.U32 R12, R187, 0x10, RZ ;  /* 0x00000010bb0c7819 */ /* 0x000fe200000006ff */
[----:B0-----:R-:W-:Y:S01]  /*22c0*/  FMUL.FTZ R226, R16, R5 ;  /* 0x0000000510e27220 */ /* 0x001fe20000410000 */
[----:B------:R-:W-:Y:S01]  /*22d0*/  SHF.L.U32 R16, R211, 0x10, RZ ;  /* 0x00000010d3107819 */ /* 0x000fe200000006ff */
[----:B------:R-:W-:Y:S01]  /*22e0*/  FADD.FTZ R68, R68, R5 ;  /* 0x0000000544447221 */ /* 0x000fe20000010000 */
[----:B------:R-:W-:Y:S01]  /*22f0*/  PRMT R17, R184, 0x7632, R17 ;  /* 0x00007632b8117816 */ /* 0x000fe20000000011 */
[----:B------:R-:W-:Y:S01]  /*2300*/  FADD.FTZ R5, R193, -UR32 ;  /* 0x80000020c1057e21 */ /* 0x000fe20008010000 */
[----:B------:R-:W-:Y:S01]  /*2310*/  FADD.FTZ R70, R70, R12 ;  /* 0x0000000c46467221 */ /* 0x000fe20000010000 */
[-C--:B-1----:R-:W-:Y:S02]  /*2320*/  FMUL.FTZ R210, R16, R12.reuse ;  /* 0x0000000c10d27220 */ /* 0x082fe40000410000 */
[----:B------:R-:W-:Y:S01]  /*2330*/  FMUL.FTZ R5, R5, UR30 ;  /* 0x0000001e05057c20 */ /* 0x000fe20008410000 */
[----:B--2---:R-:W-:Y:S01]  /*2340*/  FFMA.FTZ R194, R220, R12, R194 ;  /* 0x0000000cdcc27223 */ /* 0x004fe200000100c2 */
[----:B------:R-:W-:-:S04]  /*2350*/  SHF.L.U32 R12, R17, 0x10, RZ ;  /* 0x00000010110c7819 */ /* 0x000fc800000006ff */
[----:B------:R0:W-:Y:S01]  /*2360*/  STL [R1+0x78], R194 ;  /* 0x000078c201007387 */ /* 0x0001e20000100800 */
[----:B---3--:R-:W-:-:S03]  /*2370*/  IMAD.U32 R16, R188, 0x10000, RZ ;  /* 0x00010000bc107824 */ /* 0x008fc600078e00ff */
[----:B0-----:R-:W2:Y:S04]  /*2380*/  LDL.LU R194, [R1+0x8c] ;  /* 0x00008c0001c27983 */ /* 0x001ea80000300800 */
[----:B------:R-:W3:Y:S01]  /*2390*/  LDL R193, [R1+0x180] ;  /* 0x0001800001c17983 */ /* 0x000ee20000100800 */
[----:B----4-:R-:W-:-:S03]  /*23a0*/  FFMA.FTZ R192, R5, R12, R192 ;  /* 0x0000000c05c07223 */ /* 0x010fc600000100c0 */
[----:B------:R-:W4:Y:S04]  /*23b0*/  LDL.LU R188, [R1+0x74] ;  /* 0x0000740001bc7983 */ /* 0x000f280000300800 */
[----:B------:R0:W-:Y:S01]  /*23c0*/  STL [R1+0x84], R192 ;  /* 0x000084c001007387 */ /* 0x0001e20000100800 */
[----:B------:R-:W-:-:S03]  /*23d0*/  SHF.L.U32 R184, R190, 0x10, RZ ;  /* 0x00000010beb87819 */ /* 0x000fc600000006ff */
[----:B0-----:R-:W4:Y:S04]  /*23e0*/  LDL R192, [R1+0x184] ;  /* 0x0001840001c07983 */ /* 0x001f280000100800 */
[----:B------:R-:W4:Y:S01]  /*23f0*/  LDL.LU R190, [R1+0x7c] ;  /* 0x00007c0001be7983 */ /* 0x000f220000300800 */
[----:B------:R-:W-:Y:S01]  /*2400*/  FADD.FTZ R65, R65, R12 ;  /* 0x0000000c41417221 */ /* 0x000fe20000010000 */
[----:B------:R-:W-:Y:S01]  /*2410*/  FMUL.FTZ R211, R16, R12 ;  /* 0x0000000c10d37220 */ /* 0x000fe20000410000 */
[----:B------:R-:W-:Y:S01]  /*2420*/  PRMT R18, R185, 0x7632, R18 ;  /* 0x00007632b9127816 */ /* 0x000fe20000000012 */
[----:B------:R-:W-:Y:S01]  /*2430*/  FADD.FTZ R12, R195, -UR32 ;  /* 0x80000020c30c7e21 */ /* 0x000fe20008010000 */
[----:B------:R-:W-:Y:S01]  /*2440*/  PRMT R16, R186, 0x7632, R16 ;  /* 0x00007632ba107816 */ /* 0x000fe20000000010 */
[----:B------:R-:W-:Y:S01]  /*2450*/  FADD.FTZ R17, R189, -UR32 ;  /* 0x80000020bd117e21 */ /* 0x000fe20008010000 */
[----:B------:R-:W-:Y:S01]  /*2460*/  SHF.L.U32 R18, R18, 0x10, RZ ;  /* 0x0000001012127819 */ /* 0x000fe200000006ff */
[----:B------:R-:W-:Y:S01]  /*2470*/  FMUL.FTZ R12, R12, UR30 ;  /* 0x0000001e0c0c7c20 */ /* 0x000fe20008410000 */
[----:B------:R-:W-:Y:S01]  /*2480*/  SHF.L.U32 R16, R16, 0x10, RZ ;  /* 0x0000001010107819 */ /* 0x000fe200000006ff */
[----:B------:R-:W-:Y:S01]  /*2490*/  FMUL.FTZ R17, R17, UR30 ;  /* 0x0000001e11117c20 */ /* 0x000fe20008410000 */
[----:B------:R-:W-:-:S03]  /*24a0*/  PRMT R187, R187, 0x7632, R187 ;  /* 0x00007632bbbb7816 */ /* 0x000fc600000000bb */
[----:B------:R-:W-:Y:S01]  /*24b0*/  FADD.FTZ R69, R69, R16 ;  /* 0x0000001045457221 */ /* 0x000fe20000010000 */
[----:B------:R-:W-:Y:S01]  /*24c0*/  SHF.L.U32 R187, R187, 0x10, RZ ;  /* 0x00000010bbbb7819 */ /* 0x000fe200000006ff */
[----:B------:R-:W-:Y:S01]  /*24d0*/  FADD.FTZ R67, R67, R18 ;  /* 0x0000001243437221 */ /* 0x000fe20000010000 */
[----:B------:R-:W-:-:S04]  /*24e0*/  FFMA.FTZ R185, R250, R246, R215 ;  /* 0x000000f6fab97223 */ /* 0x000fc800000100d7 */
[----:B------:R-:W-:-:S04]  /*24f0*/  FFMA.FTZ R185, R5, R211, R185 ;  /* 0x000000d305b97223 */ /* 0x000fc800000100b9 */
[----:B------:R-:W-:Y:S01]  /*2500*/  FFMA.FTZ R185, R241, R236, R185 ;  /* 0x000000ecf1b97223 */ /* 0x000fe200000100b9 */
[----:B------:R-:W-:Y:S01]  /*2510*/  FADD.FTZ R71, R71, R187 ;  /* 0x000000bb47477221 */ /* 0x000fe20000010000 */
[----:B------:R-:W-:Y:S01]  /*2520*/  IADD3 R214, PT, PT, R214, 0x80, RZ ;  /* 0x00000080d6d67810 */ /* 0x000fe20007ffe0ff */
[----:B------:R-:W-:Y:S02]  /*2530*/  VIADD R9, R9, 0x80 ;  /* 0x0000008009097836 */ /* 0x000fe40000000000 */
[----:B--2---:R-:W-:Y:S01]  /*2540*/  FFMA.FTZ R194, R12, R18, R194 ;  /* 0x000000120cc27223 */ /* 0x004fe200000100c2 */
[----:B---3--:R-:W-:Y:S02]  /*2550*/  IMAD.U32 R186, R193, 0x10000, RZ ;  /* 0x00010000c1ba7824 */ /* 0x008fe400078e00ff */
[-C--:B----4-:R-:W-:Y:S02]  /*2560*/  FFMA.FTZ R188, R17, R16.reuse, R188 ;  /* 0x0000001011bc7223 */ /* 0x090fe400000100bc */
[----:B------:R-:W-:Y:S01]  /*2570*/  FMUL.FTZ R16, R186, R16 ;  /* 0x00000010ba107220 */ /* 0x000fe20000410000 */
[----:B------:R-:W-:Y:S01]  /*2580*/  FADD.FTZ R186, R191, -UR32 ;  /* 0x80000020bfba7e21 */ /* 0x000fe20008010000 */
[----:B------:R-:W-:Y:S01]  /*2590*/  STL [R1+0x8c], R194 ;  /* 0x00008cc201007387 */ /* 0x000fe20000100800 */
[----:B------:R-:W-:-:S03]  /*25a0*/  FMUL.FTZ R18, R184, R18 ;  /* 0x00000012b8127220 */ /* 0x000fc60000410000 */
[----:B------:R0:W-:Y:S01]  /*25b0*/  STL [R1+0x74], R188 ;  /* 0x000074bc01007387 */ /* 0x0001e20000100800 */
[----:B------:R-:W-:Y:S01]  /*25c0*/  FADD.FTZ R184, R216, R246 ;  /* 0x000000f6d8b87221 */ /* 0x000fe20000010000 */
[----:B0-----:R-:W-:Y:S01]  /*25d0*/  FMUL.FTZ R188, R186, UR30 ;  /* 0x0000001ebabc7c20 */ /* 0x001fe20008410000 */
[----:B------:R-:W-:Y:S02]  /*25e0*/  SHF.L.U32 R186, R192, 0x10, RZ ;  /* 0x00000010c0ba7819 */ /* 0x000fe400000006ff */
[----:B------:R-:W-:Y:S01]  /*25f0*/  FADD.FTZ R184, R184, R211 ;  /* 0x000000d3b8b87221 */ /* 0x000fe20000010000 */
[-C--:B------:R-:W-:Y:S02]  /*2600*/  FFMA.FTZ R190, R188, R187.reuse, R190 ;  /* 0x000000bbbcbe7223 */ /* 0x080fe400000100be */
[----:B------:R-:W-:Y:S01]  /*2610*/  FMUL.FTZ R186, R186, R187 ;  /* 0x000000bbbaba7220 */ /* 0x000fe20000410000 */
[----:B------:R1:W-:Y:S01]  /*2620*/  STL [R1+0x4], R188 ;  /* 0x000004bc01007387 */ /* 0x0003e20000100800 */
[----:B------:R-:W-:-:S03]  /*2630*/  FADD.FTZ R184, R184, R236 ;  /* 0x000000ecb8b87221 */ /* 0x000fc60000010000 */
[----:B------:R1:W-:Y:S04]  /*2640*/  STL [R1+0x7c], R190 ;  /* 0x00007cbe01007387 */ /* 0x0003e80000100800 */
        /* <DEDUP_REMOVED lines=11> */
.L_x_5933:
[----:B------:R-:W-:Y:S05]  /*2700*/  BSYNC.RECONVERGENT B1 ;  /* 0x0000000000017941 */ /* 0x000fea0003800200 */
.L_x_5932:
        /* <DEDUP_REMOVED lines=10> */
[----:B-1----:R-:W-:-:S03]  /*27b0*/  IMAD.WIDE.U32 R14, R9, 0x20, R14 ;  /* 0x00000020090e7825 */ /* 0x002fc600078e000e */
[----:B------:R-:W3:Y:S04]  /*27c0*/  LDL R209, [R1+0x12c] ;  /* 0x00012c0001d17983 */ /* 0x000ee80000100800 */
[----:B0-----:R-:W3:Y:S01]  /*27d0*/  LDG.E.128 R192, desc[UR16][R14.64] ;  /* 0x000000100ec07981 */ /* 0x001ee2000c1e1d00 */
[----:B----4-:R-:W-:-:S03]  /*27e0*/  IMAD.WIDE.U32 R184, R214, 0x10, R184 ;  /* 0x00000010d6b87825 */ /* 0x010fc600078e00b8 */
[----:B------:R-:W4:Y:S04]  /*27f0*/  LDG.E.128 R188, desc[UR16][R14.64+0x10] ;  /* 0x000010100ebc7981 */ /* 0x000f28000c1e1d00 */
[----:B------:R-:W4:Y:S01]  /*2800*/  LDG.E.128 R184, desc[UR16][R184.64] ;  /* 0x00000010b8b87981 */ /* 0x000f22000c1e1d00 */
[----:B------:R-:W-:Y:S02]  /*2810*/  ISETP.NE.U32.AND P0, PT, RZ, UR22, PT ;  /* 0x00000016ff007c0c */ /* 0x000fe4000bf05070 */
[----:B--2---:R-:W-:Y:S01]  /*2820*/  SHF.L.U32 R11, R13, 0x10, RZ ;  /* 0x000000100d0b7819 */ /* 0x004fe200000006ff */
[----:B---3--:R-:W-:-:S04]  /*2830*/  FADD.FTZ R4, R192, -UR32 ;  /* 0x80000020c0047e21 */ /* 0x008fc80008010000 */
[----:B------:R-:W-:Y:S01]  /*2840*/  FMUL.FTZ R249, R4, UR30 ;  /* 0x0000001e04f97c20 */ /* 0x000fe20008410000 */
[----:B----4-:R-:W-:-:S05]  /*2850*/  SHF.L.U32 R4, R184, 0x10, RZ ;  /* 0x00000010b8047819 */ /* 0x010fca00000006ff */
[----:B------:R-:W-:Y:S01]  /*2860*/  FFMA.FTZ R235, R249, R4, R235 ;  /* 0x00000004f9eb7223 */ /* 0x000fe200000100eb */
[----:B------:R-:W-:Y:S01]  /*2870*/  FADD.FTZ R13, R194, -UR32 ;  /* 0x80000020c20d7e21 */ /* 0x000fe20008010000 */
[----:B------:R-:W-:-:S03]  /*2880*/  FADD.FTZ R72, R72, R4 ;  /* 0x0000000448487221 */ /* 0x000fc60000010000 */
[----:B------:R0:W-:Y:S01]  /*2890*/  STL [R1+0x60], R235 ;  /* 0x000060eb01007387 */ /* 0x0001e20000100800 */
[----:B------:R-:W-:-:S03]  /*28a0*/  FMUL.FTZ R245, R11, R4 ;  /* 0x000000040bf57220 */ /* 0x000fc60000410000 */
[----:B------:R-:W2:Y:S01]  /*28b0*/  LDL.LU R194, [R1+0x58] ;  /* 0x0000580001c27983 */ /* 0x000ea20000300800 */
[----:B------:R-:W-:Y:S01]  /*28c0*/  SHF.L.U32 R4, R185, 0x10, RZ ;  /* 0x00000010b9047819 */ /* 0x000fe200000006ff */
[----:B------:R-:W-:Y:S01]  /*28d0*/  FMUL.FTZ R240, R13, UR30 ;  /* 0x0000001e0df07c20 */ /* 0x000fe20008410000 */
[----:B------:R-:W-:Y:S02]  /*28e0*/  IMAD.U32 R11, R230, 0x10000, RZ ;  /* 0x00010000e60b7824 */ /* 0x000fe400078e00ff */
[----:B------:R-:W-:Y:S01]  /*28f0*/  FADD.FTZ R13, R188, -UR32 ;  /* 0x80000020bc0d7e21 */ /* 0x000fe20008010000 */
[----:B------:R-:W-:Y:S01]  /*2900*/  FADD.FTZ R74, R74, R4 ;  /* 0x000000044a4a7221 */ /* 0x000fe20000010000 */
[-C--:B------:R-:W-:Y:S01]  /*2910*/  FFMA.FTZ R225, R240, R4.reuse, R225 ;  /* 0x00000004f0e17223 */ /* 0x080fe200000100e1 */
[----:B0-----:R-:W-:Y:S01]  /*2920*/  FMUL.FTZ R235, R11, R4 ;  /* 0x000000040beb7220 */ /* 0x001fe20000410000 */
[----:B------:R-:W-:Y:S01]  /*2930*/  SHF.L.U32 R4, R186, 0x10, RZ ;  /* 0x00000010ba047819 */ /* 0x000fe200000006ff */
[----:B------:R-:W3:Y:S01]  /*2940*/  LDL R188, [R1+0x168] ;  /* 0x0001680001bc7983 */ /* 0x000ee20000100800 */
[----:B------:R-:W-:-:S03]  /*2950*/  FMUL.FTZ R230, R13, UR30 ;  /* 0x0000001e0de67c20 */ /* 0x000fc60008410000 */
[----:B------:R-:W4:Y:S01]  /*2960*/  LDL.LU R192, [R1+0x64] ;  /* 0x0000640001c07983 */ /* 0x000f220000300800 */
[----:B------:R-:W-:Y:S01]  /*2970*/  FFMA.FTZ R208, R230, R4, R208 ;  /* 0x00000004e6d07223 */ /* 0x000fe200000100d0 */
[----:B------:R-:W-:Y:S02]  /*2980*/  FADD.FTZ R11, R190, -UR32 ;  /* 0x80000020be0b7e21 */ /* 0x000fe40008010000 */
[----:B------:R0:W-:Y:S04]  /*2990*/  STL [R1+0x68], R225 ;  /* 0x000068e101007387 */ /* 0x0001e80000100800 */
[----:B------:R1:W-:Y:S04]  /*29a0*/  STL [R1+0x50], R208 ;  /* 0x000050d001007387 */ /* 0x0003e80000100800 */
[----:B------:R-:W4:Y:S01]  /*29b0*/  LDL R190, [R1+0x16c] ;  /* 0x00016c0001be7983 */ /* 0x000f220000100800 */
[----:B------:R-:W-:-:S13]  /*29c0*/  ISETP.NE.AND.EX P0, PT, RZ, UR23, PT, P0 ;  /* 0x00000017ff007c0c */ /* 0x000fda000bf05300 */
[----:B------:R-:W1:Y:S01]  /*29d0*/  @P0 LDC.64 R14, c[0x0][0x438] ;  /* 0x00010e00ff0e0b82 */ /* 0x000e620000000a00 */
[----:B------:R-:W-:Y:S01]  /*29e0*/  SHF.L.U32 R13, R219, 0x10, RZ ;  /* 0x00000010db0d7819 */ /* 0x000fe200000006ff */
[----:B------:R-:W-:Y:S01]  /*29f0*/  FMUL.FTZ R219, R11, UR30 ;  /* 0x0000001e0bdb7c20 */ /* 0x000fe20008410000 */
[----:B------:R-:W-:Y:S01]  /*2a00*/  SHF.L.U32 R11, R187, 0x10, RZ ;  /* 0x00000010bb0b7819 */ /* 0x000fe200000006ff */
[----:B------:R-:W-:Y:S02]  /*2a10*/  FADD.FTZ R76, R76, R4 ;  /* 0x000000044c4c7221 */ /* 0x000fe40000010000 */
[----:B0-----:R-:W-:Y:S01]  /*2a20*/  FMUL.FTZ R225, R13, R4 ;  /* 0x000000040de17220 */ /* 0x001fe20000410000 */
[----:B------:R-:W-:Y:S02]  /*2a30*/  IMAD.U32 R13, R209, 0x10000, RZ ;  /* 0x00010000d10d7824 */ /* 0x000fe400078e00ff */
[----:B------:R-:W-:Y:S01]  /*2a40*/  FADD.FTZ R4, R193, -UR32 ;  /* 0x80000020c1047e21 */ /* 0x000fe20008010000 */
[----:B------:R-:W-:Y:S01]  /*2a50*/  FADD.FTZ R78, R78, R11 ;  /* 0x0000000b4e4e7221 */ /* 0x000fe20000010000 */
[----:B-1----:R-:W-:-:S02]  /*2a60*/  FMUL.FTZ R208, R13, R11 ;  /* 0x0000000b0dd07220 */ /* 0x002fc40000410000 */
[----:B------:R-:W-:Y:S01]  /*2a70*/  FMUL.FTZ R4, R4, UR30 ;  /* 0x0000001e04047c20 */ /* 0x000fe20008410000 */
[----:B------:R-:W-:-:S05]  /*2a80*/  @P0 IMAD.WIDE.U32 R14, R9, 0x20, R14 ;  /* 0x00000020090e0825 */ /* 0x000fca00078e000e */
[----:B------:R-:W5:Y:S04]  /*2a90*/  @P0 LDG.E.128 R148, desc[UR16][R14.64] ;  /* 0x000000100e940981 */ /* 0x000f68000c1e1d00 */
[----:B------:R0:W5:Y:S02]  /*2aa0*/  @P0 LDG.E.128 R152, desc[UR16][R14.64+0x10] ;  /* 0x000010100e980981 */ /* 0x000164000c1e1d00 */
[----:B0-----:R-:W-:Y:S01]  /*2ab0*/  PRMT R14, R184, 0x7632, R14 ;  /* 0x00007632b80e7816 */ /* 0x001fe2000000000e */
[----:B--2---:R-:W-:-:S03]  /*2ac0*/  FFMA.FTZ R194, R219, R11, R194 ;  /* 0x0000000bdbc27223 */ /* 0x004fc600000100c2 */
[----:B------:R-:W-:Y:S02]  /*2ad0*/  SHF.L.U32 R11, R14, 0x10, RZ ;  /* 0x000000100e0b7819 */ /* 0x000fe400000006ff */
[----:B------:R0:W-:Y:S01]  /*2ae0*/  STL [R1+0x58], R194 ;  /* 0x000058c201007387 */ /* 0x0001e20000100800 */
[----:B---3--:R-:W-:-:S03]  /*2af0*/  SHF.L.U32 R13, R188, 0x10, RZ ;  /* 0x00000010bc0d7819 */ /* 0x008fc600000006ff */
[----:B0-----:R-:W2:Y:S04]  /*2b00*/  LDL.LU R194, [R1+0x6c] ;  /* 0x00006c0001c27983 */ /* 0x001ea80000300800 */
[----:B------:R-:W3:Y:S01]  /*2b10*/  LDL R193, [R1+0x170] ;  /* 0x0001700001c17983 */ /* 0x000ee20000100800 */
[----:B----4-:R-:W-:-:S03]  /*2b20*/  FFMA.FTZ R192, R4, R11, R192 ;  /* 0x0000000b04c07223 */ /* 0x010fc600000100c0 */
[----:B------:R-:W4:Y:S04]  /*2b30*/  LDL.LU R188, [R1+0x54] ;  /* 0x0000540001bc7983 */ /* 0x000f280000300800 */
[----:B------:R0:W-:Y:S01]  /*2b40*/  STL [R1+0x64], R192 ;  /* 0x000064c001007387 */ /* 0x0001e20000100800 */
[----:B------:R-:W-:-:S03]  /*2b50*/  IMAD.U32 R184, R190, 0x10000, RZ ;  /* 0x00010000beb87824 */ /* 0x000fc600078e00ff */
        /* <DEDUP_REMOVED lines=20> */
[----:B------:R-:W-:Y:S02]  /*2ca0*/  IADD3 R214, PT, PT, R214, 0x80, RZ ;  /* 0x00000080d6d67810 */ /* 0x000fe40007ffe0ff */
[----:B------:R-:W-:Y:S01]  /*2cb0*/  IADD3 R9, PT, PT, R9, 0x80, RZ ;  /* 0x0000008009097810 */ /* 0x000fe20007ffe0ff */
[----:B--2---:R-:W-:Y:S01]  /*2cc0*/  FFMA.FTZ R194, R11, R15, R194 ;  /* 0x0000000f0bc27223 */ /* 0x004fe200000100c2 */
[----:B---3--:R-:W-:Y:S01]  /*2cd0*/  SHF.L.U32 R186, R193, 0x10, RZ ;  /* 0x00000010c1ba7819 */ /* 0x008fe200000006ff */
[----:B----4-:R-:W-:-:S04]  /*2ce0*/  FFMA.FTZ R188, R14, R13, R188 ;  /* 0x0000000d0ebc7223 */ /* 0x010fc800000100bc */
[----:B------:R-:W-:Y:S01]  /*2cf0*/  FMUL.FTZ R13, R186, R13 ;  /* 0x0000000dba0d7220 */ /* 0x000fe20000410000 */
[----:B------:R-:W-:Y:S01]  /*2d00*/  FADD.FTZ R186, R191, -UR32 ;  /* 0x80000020bfba7e21 */ /* 0x000fe20008010000 */
[----:B------:R-:W-:Y:S01]  /*2d10*/  STL [R1+0x6c], R194 ;  /* 0x00006cc201007387 */ /* 0x000fe20000100800 */
[----:B------:R-:W-:-:S03]  /*2d20*/  FMUL.FTZ R15, R184, R15 ;  /* 0x0000000fb80f7220 */ /* 0x000fc60000410000 */
[----:B------:R0:W-:Y:S01]  /*2d30*/  STL [R1+0x54], R188 ;  /* 0x000054bc01007387 */ /* 0x0001e20000100800 */
[----:B------:R-:W-:Y:S01]  /*2d40*/  FADD.FTZ R184, R216, R245 ;  /* 0x000000f5d8b87221 */ /* 0x000fe20000010000 */
[----:B0-----:R-:W-:Y:S01]  /*2d50*/  FMUL.FTZ R188, R186, UR30 ;  /* 0x0000001ebabc7c20 */ /* 0x001fe20008410000 */
[----:B------:R-:W-:Y:S02]  /*2d60*/  IMAD.U32 R186, R192, 0x10000, RZ ;  /* 0x00010000c0ba7824 */ /* 0x000fe400078e00ff */
[----:B------:R-:W-:Y:S01]  /*2d70*/  FADD.FTZ R184, R184, R209 ;  /* 0x000000d1b8b87221 */ /* 0x000fe20000010000 */
[-C--:B------:R-:W-:Y:S01]  /*2d80*/  FFMA.FTZ R190, R188, R187.reuse, R190 ;  /* 0x000000bbbcbe7223 */ /* 0x080fe200000100be */
[----:B------:R-:W-:Y:S01]  /*2d90*/  FMUL.FTZ R186, R186, R187 ;  /* 0x000000bbbaba7220 */ /* 0x000fe20000410000 */
[----:B------:R1:W-:Y:S01]  /*2da0*/  STL [R1], R188 ;  /* 0x000000bc01007387 */ /* 0x0003e20000100800 */
        /* <DEDUP_REMOVED lines=13> */
.L_x_5935:
[----:B------:R-:W-:Y:S05]  /*2e80*/  BSYNC.RECONVERGENT B1 ;  /* 0x0000000000017941 */ /* 0x000fea0003800200 */
.L_x_5934:
[----:B------:R-:W-:Y:S04]  /*2e90*/  BSSY.RECONVERGENT B1, `(.L_x_5936) ;  /* 0x0000076000017945 */ /* 0x000fe80003800200 */
[----:B------:R-:W-:Y:S05]  /*2ea0*/  @!P1 BRA `(.L_x_5937) ;  /* 0x0000000400d09947 */ /* 0x000fea0003800000 */
[----:B------:R-:W1:Y:S01]  /*2eb0*/  LDC.64 R192, c[0x0][0x3a8] ;  /* 0x0000ea00ffc07b82 */ /* 0x000e620000000a00 */
[----:B------:R-:W2:Y:S04]  /*2ec0*/  LDL R19, [R1+0x110] ;  /* 0x0001100001137983 */ /* 0x000ea80000100800 */
[----:B------:R-:W3:Y:S03]  /*2ed0*/  LDL.LU R234, [R1+0x40] ;  /* 0x0000400001ea7983 */ /* 0x000ee60000300800 */
[----:B0-----:R-:W0:Y:S01]  /*2ee0*/  LDC.64 R188, c[0x0][0x428] ;  /* 0x00010a00ffbc7b82 */ /* 0x001e220000000a00 */
[----:B------:R-:W4:Y:S04]  /*2ef0*/  LDL R229, [R1+0x114] ;  /* 0x0001140001e57983 */ /* 0x000f280000100800 */
[----:B------:R-:W4:Y:S04]  /*2f00*/  LDL.LU R196, [R1+0x48] ;  /* 0x0000480001c47983 */ /* 0x000f280000300800 */
[----:B------:R-:W4:Y:S04]  /*2f10*/  LDL R224, [R1+0x118] ;  /* 0x0001180001e07983 */ /* 0x000f280000100800 */
[----:B------:R-:W4:Y:S01]  /*2f20*/  LDL.LU R218, [R1+0x30] ;  /* 0x0000300001da7983 */ /* 0x000f220000300800 */
[----:B-1----:R-:W-:-:S03]  /*2f30*/  IMAD.WIDE.U32 R192, R9, 0x20, R192 ;  /* 0x0000002009c07825 */ /* 0x002fc600078e00c0 */
[----:B------:R-:W4:Y:S04]  /*2f40*/  LDL R207, [R1+0x11c] ;  /* 0x00011c0001cf7983 */ /* 0x000f280000100800 */
[----:B------:R-:W3:Y:S01]  /*2f50*/  LDG.E.128 R184, desc[UR16][R192.64] ;  /* 0x00000010c0b87981 */ /* 0x000ee2000c1e1d00 */
[----:B0-----:R-:W-:-:S03]  /*2f60*/  IMAD.WIDE.U32 R188, R214, 0x10, R188 ;  /* 0x00000010d6bc7825 */ /* 0x001fc600078e00bc */
[----:B------:R-:W4:Y:S04]  /*2f70*/  LDL.LU R201, [R1+0x38] ;  /* 0x0000380001c97983 */ /* 0x000f280000300800 */
[----:B------:R-:W4:Y:S04]  /*2f80*/  LDL R252, [R1+0x158] ;  /* 0x0001580001fc7983 */ /* 0x000f280000100800 */
[----:B------:R-:W4:Y:S04]  /*2f90*/  LDG.E.128 R188, desc[UR16][R188.64] ;  /* 0x00000010bcbc7981 */ /* 0x000f28000c1e1d00 */
[----:B------:R-:W4:Y:S01]  /*2fa0*/  LDG.E.128 R192, desc[UR16][R192.64+0x10] ;  /* 0x00001010c0c07981 */ /* 0x000f22000c1e1d00 */
[----:B--2---:R-:W-:-:S02]  /*2fb0*/  IMAD.U32 R19, R19, 0x10000, RZ ;  /* 0x0001000013137824 */ /* 0x004fc400078e00ff */
[----:B---3--:R-:W-:-:S04]  /*2fc0*/  FADD.FTZ R3, R184, -UR32 ;  /* 0x80000020b8037e21 */ /* 0x008fc80008010000 */
[----:B------:R-:W-:Y:S01]  /*2fd0*/  FMUL.FTZ R248, R3, UR30 ;  /* 0x0000001e03f87c20 */ /* 0x000fe20008410000 */
[----:B------:R-:W-:Y:S01]  /*2fe0*/  FADD.FTZ R186, R186, -UR32 ;  /* 0x80000020baba7e21 */ /* 0x000fe20008010000 */
[----:B----4-:R-:W-:-:S03]  /*2ff0*/  SHF.L.U32 R3, R188, 0x10, RZ ;  /* 0x00000010bc037819 */ /* 0x010fc600000006ff */
[----:B------:R-:W-:Y:S02]  /*3000*/  FMUL.FTZ R239, R186, UR30 ;  /* 0x0000001ebaef7c20 */ /* 0x000fe40008410000 */
[----:B------:R-:W-:Y:S01]  /*3010*/  FADD.FTZ R156, R156, R3 ;  /* 0x000000039c9c7221 */ /* 0x000fe20000010000 */
[-C--:B------:R-:W-:Y:S01]  /*3020*/  FFMA.FTZ R234, R248, R3.reuse, R234 ;  /* 0x00000003f8ea7223 */ /* 0x080fe200000100ea */
[----:B------:R-:W-:Y:S01]  /*3030*/  FMUL.FTZ R244, R19, R3 ;  /* 0x0000000313f47220 */ /* 0x000fe20000410000 */
[----:B------:R-:W-:-:S05]  /*3040*/  SHF.L.U32 R3, R189, 0x10, RZ ;  /* 0x00000010bd037819 */ /* 0x000fca00000006ff */
[----:B------:R-:W-:Y:S01]  /*3050*/  FFMA.FTZ R196, R239, R3, R196 ;  /* 0x00000003efc47223 */ /* 0x000fe200000100c4 */
[----:B------:R-:W-:Y:S04]  /*3060*/  STL [R1+0x40], R234 ;  /* 0x000040ea01007387 */ /* 0x000fe80000100800 */
[----:B------:R0:W-:Y:S04]  /*3070*/  STL [R1+0x48], R196 ;  /* 0x000048c401007387 */ /* 0x0001e80000100800 */
[----:B0-----:R-:W2:Y:S01]  /*3080*/  LDL.LU R196, [R1+0x44] ;  /* 0x0000440001c47983 */ /* 0x001ea20000300800 */
[----:B------:R-:W-:-:S04]  /*3090*/  ISETP.NE.U32.AND P0, PT, RZ, UR22, PT ;  /* 0x00000016ff007c0c */ /* 0x000fc8000bf05070 */
[----:B------:R-:W-:Y:S02]  /*30a0*/  ISETP.NE.AND.EX P0, PT, RZ, UR23, PT, P0 ;  /* 0x00000017ff007c0c */ /* 0x000fe4000bf05300 */
[----:B------:R-:W-:Y:S01]  /*30b0*/  SHF.L.U32 R19, R229, 0x10, RZ ;  /* 0x00000010e5137819 */ /* 0x000fe200000006ff */
[----:B------:R-:W-:Y:S01]  /*30c0*/  FADD.FTZ R184, R192, -UR32 ;  /* 0x80000020c0b87e21 */ /* 0x000fe20008010000 */
[----:B------:R-:W-:-:S09]  /*30d0*/  FADD.FTZ R158, R158, R3 ;  /* 0x000000039e9e7221 */ /* 0x000fd20000010000 */
[----:B------:R-:W0:Y:S01]  /*30e0*/  @P0 LDC.64 R202, c[0x0][0x438] ;  /* 0x00010e00ffca0b82 */ /* 0x000e220000000a00 */
[----:B------:R-:W-:Y:S01]  /*30f0*/  FMUL.FTZ R234, R19, R3 ;  /* 0x0000000313ea7220 */ /* 0x000fe20000410000 */
[----:B------:R-:W-:Y:S01]  /*3100*/  SHF.L.U32 R3, R190, 0x10, RZ ;  /* 0x00000010be037819 */ /* 0x000fe200000006ff */
[----:B------:R-:W-:Y:S01]  /*3110*/  FMUL.FTZ R229, R184, UR30 ;  /* 0x0000001eb8e57c20 */ /* 0x000fe20008410000 */
[----:B------:R-:W-:-:S03]  /*3120*/  FADD.FTZ R19, R194, -UR32 ;  /* 0x80000020c2137e21 */ /* 0x000fc60008010000 */
[----:B------:R-:W-:-:S05]  /*3130*/  FFMA.FTZ R218, R229, R3, R218 ;  /* 0x00000003e5da7223 */ /* 0x000fca00000100da */
[----:B------:R1:W-:Y:S01]  /*3140*/  STL [R1+0x30], R218 ;  /* 0x000030da01007387 */ /* 0x0003e20000100800 */
[----:B------:R-:W-:Y:S02]  /*3150*/  IMAD.U32 R184, R224, 0x10000, RZ ;  /* 0x00010000e0b87824 */ /* 0x000fe400078e00ff */
[----:B-1----:R-:W-:Y:S01]  /*3160*/  FMUL.FTZ R218, R19, UR30 ;  /* 0x0000001e13da7c20 */ /* 0x002fe20008410000 */
[----:B------:R-:W-:Y:S01]  /*3170*/  SHF.L.U32 R19, R191, 0x10, RZ ;  /* 0x00000010bf137819 */ /* 0x000fe200000006ff */
[----:B0-----:R-:W-:-:S04]  /*3180*/  @P0 IMAD.WIDE.U32 R202, R9, 0x20, R202 ;  /* 0x0000002009ca0825 */ /* 0x001fc800078e00ca */
[----:B------:R-:W-:Y:S01]  /*3190*/  FFMA.FTZ R201, R218, R19, R201 ;  /* 0x00000013dac97223 */ /* 0x000fe200000100c9 */
[----:B------:R-:W5:Y:S01]  /*31a0*/  @P0 LDG.E.128 R24, desc[UR16][R202.64] ;  /* 0x00000010ca180981 */ /* 0x000f62000c1e1d00 */
[----:B------:R-:W-:-:S03]  /*31b0*/  FMUL.FTZ R224, R184, R3 ;  /* 0x00000003b8e07220 */ /* 0x000fc60000410000 */
[----:B------:R0:W5:Y:S01]  /*31c0*/  @P0 LDG.E.128 R20, desc[UR16][R202.64+0x10] ;  /* 0x00001010ca140981 */ /* 0x000162000c1e1d00 */
[----:B------:R-:W-:Y:S01]  /*31d0*/  FADD.FTZ R80, R80, R3 ;  /* 0x0000000350507221 */ /* 0x000fe20000010000 */
[----:B------:R-:W-:Y:S01]  /*31e0*/  SHF.L.U32 R184, R207, 0x10, RZ ;  /* 0x00000010cfb87819 */ /* 0x000fe200000006ff */
[----:B------:R-:W-:Y:S01]  /*31f0*/  FADD.FTZ R3, R185, -UR32 ;  /* 0x80000020b9037e21 */ /* 0x000fe20008010000 */
[----:B------:R-:W-:Y:S01]  /*3200*/  PRMT R185, R188, 0x7632, R185 ;  /* 0x00007632bcb97816 */ /* 0x000fe200000000b9 */
[----:B------:R-:W3:Y:S04]  /*3210*/  LDL R202, [R1+0x15c] ;  /* 0x00015c0001ca7983 */ /* 0x000ee80000100800 */
[----:B------:R1:W-:Y:S01]  /*3220*/  STL [R1+0x38], R201 ;  /* 0x000038c901007387 */ /* 0x0003e20000100800 */
[----:B------:R-:W-:Y:S01]  /*3230*/  FADD.FTZ R82, R82, R19 ;  /* 0x0000001352527221 */ /* 0x000fe20000010000 */
[----:B------:R-:W-:Y:S01]  /*3240*/  FMUL.FTZ R19, R184, R19 ;  /* 0x00000013b8137220 */ /* 0x000fe20000410000 */
[----:B------:R-:W-:Y:S01]  /*3250*/  SHF.L.U32 R184, R185, 0x10, RZ ;  /* 0x00000010b9b87819 */ /* 0x000fe200000006ff */
[----:B-1----:R-:W4:Y:S01]  /*3260*/  LDL.LU R201, [R1+0x4c] ;  /* 0x00004c0001c97983 */ /* 0x002f220000300800 */
[----:B------:R-:W-:-:S03]  /*3270*/  FMUL.FTZ R3, R3, UR30 ;  /* 0x0000001e03037c20 */ /* 0x000fc60008410000 */
[----:B------:R-:W4:Y:S04]  /*3280*/  LDL R194, [R1+0x160] ;  /* 0x0001600001c27983 */ /* 0x000f280000100800 */
[----:B------:R-:W4:Y:S01]  /*3290*/  LDL.LU R192, [R1+0x34] ;  /* 0x0000340001c07983 */ /* 0x000f220000300800 */
[----:B------:R-:W-:Y:S01]  /*32a0*/  PRMT R186, R189, 0x7632, R186 ;  /* 0x00007632bdba7816 */ /* 0x000fe200000000ba */
[----:B--2---:R-:W-:-:S05]  /*32b0*/  FFMA.FTZ R196, R3, R184, R196 ;  /* 0x000000b803c47223 */ /* 0x004fca00000100c4 */
[----:B------:R1:W-:Y:S04]  /*32c0*/  STL [R1+0x44], R196 ;  /* 0x000044c401007387 */ /* 0x0003e80000100800 */
[----:B------:R-:W2:Y:S04]  /*32d0*/  LDL R189, [R1+0x164] ;  /* 0x0001640001bd7983 */ /* 0x000ea80000100800 */
[----:B------:R-:W2:Y:S01]  /*32e0*/  LDL.LU R188, [R1+0x3c] ;  /* 0x00003c0001bc7983 */ /* 0x000ea20000300800 */
[----:B------:R-:W-:Y:S01]  /*32f0*/  FADD.FTZ R187, R187, -UR32 ;  /* 0x80000020bbbb7e21 */ /* 0x000fe20008010000 */
[----:B------:R-:W-:Y:S01]  /*3300*/  SHF.L.U32 R186, R186, 0x10, RZ ;  /* 0x00000010baba7819 */ /* 0x000fe200000006ff */
[----:B------:R-:W-:-:S02]  /*3310*/  IMAD.U32 R185, R252, 0x10000, RZ ;  /* 0x00010000fcb97824 */ /* 0x000fc400078e00ff */
[----:B-1----:R-:W-:Y:S01]  /*3320*/  FMUL.FTZ R196, R187, UR30 ;  /* 0x0000001ebbc47c20 */ /* 0x002fe20008410000 */
[----:B------:R-:W-:Y:S01]  /*3330*/  FADD.FTZ R157, R157, R184 ;  /* 0x000000b89d9d7221 */ /* 0x000fe20000010000 */
[----:B------:R-:W-:Y:S01]  /*3340*/  FMUL.FTZ R207, R185, R184 ;  /* 0x000000b8b9cf7220 */ /* 0x000fe20000410000 */
[----:B------:R-:W-:Y:S01]  /*3350*/  PRMT R185, R190, 0x7632, R185 ;  /* 0x00007632beb97816 */ /* 0x000fe200000000b9 */
[----:B------:R-:W-:-:S03]  /*3360*/  FADD.FTZ R184, R193, -UR32 ;  /* 0x80000020c1b87e21 */ /* 0x000fc60008010000 */
[----:B------:R-:W-:-:S05]  /*3370*/  SHF.L.U32 R185, R185, 0x10, RZ ;  /* 0x00000010b9b97819 */ /* 0x000fca00000006ff */
[----:B------:R-:W-:Y:S01]  /*3380*/  FADD.FTZ R81, R81, R185 ;  /* 0x000000b951517221 */ /* 0x000fe20000010000 */
[----:B------:R-:W-:Y:S01]  /*3390*/  FADD.FTZ R159, R159, R186 ;  /* 0x000000ba9f9f7221 */ /* 0x000fe20000010000 */
[----:B---3--:R-:W-:Y:S01]  /*33a0*/  SHF.L.U32 R187, R202, 0x10, RZ ;  /* 0x00000010cabb7819 */ /* 0x008fe200000006ff */
[----:B0-----:R-:W-:Y:S01]  /*33b0*/  FMUL.FTZ R202, R184, UR30 ;  /* 0x0000001eb8ca7c20 */ /* 0x001fe20008410000 */
[----:B----4-:R-:W-:-:S05]  /*33c0*/  FFMA.FTZ R201, R196, R186, R201 ;  /* 0x000000bac4c97223 */ /* 0x010fca00000100c9 */
[----:B------:R0:W-:Y:S01]  /*33d0*/  STL [R1+0x4c], R201 ;  /* 0x00004cc901007387 */ /* 0x0001e20000100800 */
[----:B------:R-:W-:Y:S01]  /*33e0*/  FFMA.FTZ R192, R202, R185, R192 ;  /* 0x000000b9cac07223 */ /* 0x000fe200000100c0 */
[----:B0-----:R-:W-:Y:S01]  /*33f0*/  FMUL.FTZ R201, R187, R186 ;  /* 0x000000babbc97220 */ /* 0x001fe20000410000 */
[----:B------:R-:W-:-:S04]  /*3400*/  IMAD.U32 R187, R194, 0x10000, RZ ;  /* 0x00010000c2bb7824 */ /* 0x000fc800078e00ff */
[----:B------:R-:W-:Y:S01]  /*3410*/  FMUL.FTZ R203, R187, R185 ;  /* 0x000000b9bbcb7220 */ /* 0x000fe20000410000 */
[----:B------:R-:W-:Y:S01]  /*3420*/  PRMT R185, R191, 0x7632, R185 ;  /* 0x00007632bfb97816 */ /* 0x000fe200000000b9 */
[----:B------:R-:W-:-:S03]  /*3430*/  FADD.FTZ R187, R195, -UR32 ;  /* 0x80000020c3bb7e21 */ /* 0x000fc60008010000 */
[----:B------:R-:W-:Y:S01]  /*3440*/  SHF.L.U32 R185, R185, 0x10, RZ ;  /* 0x00000010b9b97819 */ /* 0x000fe200000006ff */
[----:B------:R-:W-:Y:S01]  /*3450*/  FMUL.FTZ R252, R187, UR30 ;  /* 0x0000001ebbfc7c20 */ /* 0x000fe20008410000 */
        /* <DEDUP_REMOVED lines=17> */
[----:B------:R-:W-:Y:S01]  /*3570*/  VIADD R9, R9, 0x80 ;  /* 0x0000008009097836 */ /* 0x000fe20000000000 */
[----:B--2---:R-:W-:Y:S01]  /*3580*/  SHF.L.U32 R187, R189, 0x10, RZ ;  /* 0x00000010bdbb7819 */ /* 0x004fe200000006ff */
[----:B------:R-:W-:-:S04]  /*3590*/  FFMA.FTZ R188, R252, R185, R188 ;  /* 0x000000b9fcbc7223 */ /* 0x000fc800000100bc */
[----:B------:R-:W-:Y:S01]  /*35a0*/  FMUL.FTZ R187, R187, R185 ;  /* 0x000000b9bbbb7220 */ /* 0x000fe20000410000 */
[----:B------:R1:W-:Y:S04]  /*35b0*/  STL [R1+0x3c], R188 ;  /* 0x00003cbc01007387 */ /* 0x0003e80000100800 */
[----:B------:R1:W-:Y:S01]  /*35c0*/  STL [R1+0x10], R187 ;  /* 0x000010bb01007387 */ /* 0x0003e20000100800 */
[----:B------:R-:W-:Y:S01]  /*35d0*/  FADD.FTZ R216, R184, R187 ;  /* 0x000000bbb8d87221 */ /* 0x000fe20000010000 */
[----:B------:R-:W-:-:S07]  /*35e0*/  FFMA.FTZ R215, R252, R187, R186 ;  /* 0x000000bbfcd77223 */ /* 0x000fce00000100ba */
.L_x_5937:
[----:B------:R-:W-:Y:S05]  /*35f0*/  BSYNC.RECONVERGENT B1 ;  /* 0x0000000000017941 */ /* 0x000fea0003800200 */
.L_x_5936:
        /* <DEDUP_REMOVED lines=10> */
[----:B------:R-:W2:Y:S04]  /*36a0*/  LDL R206, [R1+0x150] ;  /* 0x0001500001ce7983 */ /* 0x000ea80000100800 */
[----:B01----:R-:W4:Y:S01]  /*36b0*/  LDG.E.128 R192, desc[UR16][R6.64] ;  /* 0x0000001006c07981 */ /* 0x003f22000c1e1d00 */
        /* <DEDUP_REMOVED lines=12> */
[----:B------:R-:W-:Y:S01]  /*3780*/  FADD.FTZ R8, R194, -UR32 ;  /* 0x80000020c2087e21 */ /* 0x000fe20008010000 */
[----:B--2---:R-:W-:-:S03]  /*3790*/  SHF.L.U32 R6, R184, 0x10, RZ ;  /* 0x00000010b8067819 */ /* 0x004fc600000006ff */
[----:B------:R-:W-:Y:S02]  /*37a0*/  FMUL.FTZ R242, R8, UR30 ;  /* 0x0000001e08f27c20 */ /* 0x000fe40008410000 */
[----:B------:R-:W-:Y:S01]  /*37b0*/  FADD.FTZ R84, R84, R6 ;  /* 0x0000000654547221 */ /* 0x000fe20000010000 */
[-C--:B------:R-:W-:Y:S01]  /*37c0*/  FFMA.FTZ R48, R251, R6.reuse, R48 ;  /* 0x00000006fb307223 */ /* 0x080fe20000010030 */
[----:B------:R-:W-:Y:S01]  /*37d0*/  FMUL.FTZ R243, R7, R6 ;  /* 0x0000000607f37220 */ /* 0x000fe20000410000 */
[----:B------:R-:W-:Y:S01]  /*37e0*/  SHF.L.U32 R6, R185, 0x10, RZ ;  /* 0x00000010b9067819 */ /* 0x000fe200000006ff */
[----:B------:R-:W-:-:S04]  /*37f0*/  IMAD.U32 R7, R223, 0x10000, RZ ;  /* 0x00010000df077824 */ /* 0x000fc800078e00ff */
[----:B------:R-:W-:Y:S01]  /*3800*/  FADD.FTZ R86, R86, R6 ;  /* 0x0000000656567221 */ /* 0x000fe20000010000 */
[-C--:B------:R-:W-:Y:S01]  /*3810*/  FFMA.FTZ R50, R242, R6.reuse, R50 ;  /* 0x00000006f2327223 */ /* 0x080fe20000010032 */
[----:B------:R-:W-:Y:S01]  /*3820*/  FMUL.FTZ R233, R7, R6 ;  /* 0x0000000607e97220 */ /* 0x000fe20000410000 */
[----:B------:R-:W-:Y:S02]  /*3830*/  FADD.FTZ R6, R190, -UR32 ;  /* 0x80000020be067e21 */ /* 0x000fe40008010000 */
[----:B------:R-:W2:Y:S01]  /*3840*/  LDL R190, [R1+0x154] ;  /* 0x0001540001be7983 */ /* 0x000ea20000100800 */
[----:B------:R-:W-:Y:S01]  /*3850*/  FADD.FTZ R8, R188, -UR32 ;  /* 0x80000020bc087e21 */ /* 0x000fe20008010000 */
[----:B------:R-:W-:-:S03]  /*3860*/  SHF.L.U32 R7, R186, 0x10, RZ ;  /* 0x00000010ba077819 */ /* 0x000fc600000006ff */
[----:B------:R-:W-:Y:S01]  /*3870*/  FMUL.FTZ R232, R8, UR30 ;  /* 0x0000001e08e87c20 */ /* 0x000fe20008410000 */
[----:B------:R-:W-:Y:S01]  /*3880*/  SHF.L.U32 R8, R221, 0x10, RZ ;  /* 0x00000010dd087819 */ /* 0x000fe200000006ff */
[----:B------:R-:W-:Y:S01]  /*3890*/  FMUL.FTZ R221, R6, UR30 ;  /* 0x0000001e06dd7c20 */ /* 0x000fe20008410000 */
[----:B------:R-:W-:Y:S01]  /*38a0*/  SHF.L.U32 R6, R187, 0x10, RZ ;  /* 0x00000010bb067819 */ /* 0x000fe200000006ff */
[----:B------:R-:W-:Y:S02]  /*38b0*/  FADD.FTZ R88, R88, R7 ;  /* 0x0000000758587221 */ /* 0x000fe40000010000 */
[-C--:B------:R-:W-:Y:S01]  /*38c0*/  FMUL.FTZ R223, R8, R7.reuse ;  /* 0x0000000708df7220 */ /* 0x080fe20000410000 */
[----:B------:R-:W-:Y:S02]  /*38d0*/  IMAD.U32 R8, R10, 0x10000, RZ ;  /* 0x000100000a087824 */ /* 0x000fe400078e00ff */
        /* <DEDUP_REMOVED lines=14> */
[----:B------:R-:W-:Y:S01]  /*39c0*/  PRMT R9, R186, 0x7632, R9 ;  /* 0x00007632ba097816 */ /* 0x000fe20000000009 */
[----:B------:R-:W-:Y:S01]  /*39d0*/  IMAD.U32 R186, R205, 0x10000, RZ ;  /* 0x00010000cdba7824 */ /* 0x000fe200078e00ff */
[----:B------:R-:W-:Y:S01]  /*39e0*/  SHF.L.U32 R184, R184, 0x10, RZ ;  /* 0x00000010b8b87819 */ /* 0x000fe200000006ff */
[----:B------:R-:W-:Y:S01]  /*39f0*/  FMUL.FTZ R10, R10, UR30 ;  /* 0x0000001e0a0a7c20 */ /* 0x000fe20008410000 */
[----:B------:R-:W-:Y:S01]  /*3a00*/  FADD.FTZ R185, R189, -UR32 ;  /* 0x80000020bdb97e21 */ /* 0x000fe20008010000 */
[----:B------:R-:W-:-:S02]  /*3a10*/  SHF.L.U32 R9, R9, 0x10, RZ ;  /* 0x0000001009097819 */ /* 0x000fc400000006ff */
[-C--:B------:R-:W-:Y:S01]  /*3a20*/  FMUL.FTZ R204, R186, R184.reuse ;  /* 0x000000b8bacc7220 */ /* 0x080fe20000410000 */
[----:B------:R-:W-:Y:S01]  /*3a30*/  SHF.L.U32 R186, R206, 0x10, RZ ;  /* 0x00000010ceba7819 */ /* 0x000fe200000006ff */
[----:B------:R-:W-:Y:S01]  /*3a40*/  FFMA.FTZ R51, R10, R184, R51 ;  /* 0x000000b80a337223 */ /* 0x000fe20000010033 */
[----:B------:R-:W-:Y:S01]  /*3a50*/  FADD.FTZ R87, R87, R184 ;  /* 0x000000b857577221 */ /* 0x000fe20000010000 */
[----:B------:R-:W-:Y:S01]  /*3a60*/  FMUL.FTZ R205, R185, UR30 ;  /* 0x0000001eb9cd7c20 */ /* 0x000fe20008410000 */
[----:B------:R-:W-:Y:S01]  /*3a70*/  FADD.FTZ R184, R216, R243 ;  /* 0x000000f3d8b87221 */ /* 0x000fe20000010000 */
[----:B------:R-:W-:Y:S01]  /*3a80*/  FADD.FTZ R89, R89, R9 ;  /* 0x0000000959597221 */ /* 0x000fe20000010000 */
[-C--:B------:R-:W-:Y:S01]  /*3a90*/  FMUL.FTZ R206, R186, R9.reuse ;  /* 0x00000009bace7220 */ /* 0x080fe20000410000 */
[----:B------:R-:W-:Y:S01]  /*3aa0*/  FFMA.FTZ R53, R205, R9, R53 ;  /* 0x00000009cd357223 */ /* 0x000fe20000010035 */
[----:B------:R-:W-:Y:S01]  /*3ab0*/  FADD.FTZ R9, R184, R8 ;  /* 0x00000008b8097221 */ /* 0x000fe20000010000 */
[----:B------:R-:W-:-:S03]  /*3ac0*/  FADD.FTZ R184, R191, -UR32 ;  /* 0x80000020bfb87e21 */ /* 0x000fc60008010000 */
[----:B------:R-:W-:Y:S01]  /*3ad0*/  FADD.FTZ R186, R9, R233 ;  /* 0x000000e909ba7221 */ /* 0x000fe20000010000 */
[----:B------:R-:W-:-:S03]  /*3ae0*/  PRMT R187, R187, 0x7632, R187 ;  /* 0x00007632bbbb7816 */ /* 0x000fc600000000bb */
[----:B------:R-:W-:Y:S01]  /*3af0*/  FADD.FTZ R186, R186, R204 ;  /* 0x000000ccbaba7221 */ /* 0x000fe20000010000 */
[----:B------:R-:W-:Y:S01]  /*3b00*/  FMUL.FTZ R188, R184, UR30 ;  /* 0x0000001eb8bc7c20 */ /* 0x000fe20008410000 */
[----:B------:R-:W-:Y:S02]  /*3b10*/  SHF.L.U32 R9, R187, 0x10, RZ ;  /* 0x00000010bb097819 */ /* 0x000fe400000006ff */
[----:B------:R-:W-:Y:S01]  /*3b20*/  FADD.FTZ R184, R186, R223 ;  /* 0x000000dfbab87221 */ /* 0x000fe20000010000 */
[----:B------:R-:W-:Y:S01]  /*3b30*/  FFMA.FTZ R185, R251, R243, R215 ;  /* 0x000000f3fbb97223 */ /* 0x000fe200000100d7 */
[----:B------:R3:W-:Y:S03]  /*3b40*/  STL [R1+0xc], R188 ;  /* 0x00000cbc01007387 */ /* 0x0007e60000100800 */
[----:B------:R-:W-:-:S04]  /*3b50*/  FFMA.FTZ R185, R7, R8, R185 ;  /* 0x0000000807b97223 */ /* 0x000fc800000100b9 */
[----:B------:R-:W-:-:S04]  /*3b60*/  FFMA.FTZ R185, R242, R233, R185 ;  /* 0x000000e9f2b97223 */ /* 0x000fc800000100b9 */
[----:B------:R-:W-:-:S04]  /*3b70*/  FFMA.FTZ R185, R10, R204, R185 ;  /* 0x000000cc0ab97223 */ /* 0x000fc800000100b9 */
[----:B------:R-:W-:Y:S01]  /*3b80*/  FFMA.FTZ R185, R232, R223, R185 ;  /* 0x000000dfe8b97223 */ /* 0x000fe200000100b9 */
[----:B------:R-:W-:-:S03]  /*3b90*/  FADD.FTZ R184, R184, R206 ;  /* 0x000000ceb8b87221 */ /* 0x000fc60000010000 */
[----:B------:R-:W-:Y:S01]  /*3ba0*/  FFMA.FTZ R185, R205, R206, R185 ;  /* 0x000000cecdb97223 */ /* 0x000fe200000100b9 */
[----:B------:R-:W-:Y:S01]  /*3bb0*/  FADD.FTZ R91, R91, R9 ;  /* 0x000000095b5b7221 */ /* 0x000fe20000010000 */
[----:B------:R-:W-:Y:S02]  /*3bc0*/  FFMA.FTZ R55, R188, R9, R55 ;  /* 0x00000009bc377223 */ /* 0x000fe40000010037 */
[----:B------:R-:W-:Y:S01]  /*3bd0*/  FFMA.FTZ R185, R221, R6, R185 ;  /* 0x00000006ddb97223 */ /* 0x000fe200000100b9 */
[----:B--2---:R-:W-:-:S04]  /*3be0*/  IMAD.U32 R186, R190, 0x10000, RZ ;  /* 0x00010000beba7824 */ /* 0x004fc800078e00ff */
[----:B------:R-:W-:-:S05]  /*3bf0*/  FMUL.FTZ R187, R186, R9 ;  /* 0x00000009babb7220 */ /* 0x000fca0000410000 */
[----:B------:R3:W-:Y:S01]  /*3c00*/  STL [R1+0x8], R187 ;  /* 0x000008bb01007387 */ /* 0x0007e20000100800 */
[----:B------:R-:W-:Y:S01]  /*3c10*/  FADD.FTZ R9, R184, R6 ;  /* 0x00000006b8097221 */ /* 0x000fe20000010000 */
[----:B------:R-:W-:-:S03]  /*3c20*/  FFMA.FTZ R215, R188, R187, R185 ;  /* 0x000000bbbcd77223 */ /* 0x000fc600000100b9 */
[----:B------:R-:W-:Y:S01]  /*3c30*/  FADD.FTZ R216, R9, R187 ;  /* 0x000000bb09d87221 */ /* 0x000fe20000010000 */
[----:B------:R-:W-:Y:S06]  /*3c40*/  BRA `(.L_x_5938) ;  /* 0x0000000000a07947 */ /* 0x000fec0003800000 */
.L_x_5929:
        /* <DEDUP_REMOVED lines=12> */
[----:B------:R-:W-:Y:S02]  /*3d10*/  ISETP.GE.U32.AND P2, PT, R0, 0x180, PT ;  /* 0x000001800000780c */ /* 0x000fe40003f46070 */
[----:B------:R-:W-:-:S07]  /*3d20*/  MOV R9, R188 ;  /* 0x000000bc00097202 */ /* 0x000fce0000000f00 */
[----:B------:R-:W0:Y:S08]  /*3d30*/  @P0 LDC.64 R184, c[0x0][0x438] ;  /* 0x00010e00ffb80b82 */ /* 0x000e300000000a00 */
[----:B------:R-:W1:Y:S01]  /*3d40*/  @P1 LDC.64 R186, c[0x0][0x438] ;  /* 0x00010e00ffba1b82 */ /* 0x000e620000000a00 */
[----:B------:R-:W-:-:S07]  /*3d50*/  ISETP.GE.U32.AND P3, PT, R0, 0x200, PT ;  /* 0x000002000000780c */ /* 0x000fce0003f66070 */
[----:B------:R-:W3:Y:S01]  /*3d60*/  @P2 LDC.64 R190, c[0x0][0x438] ;  /* 0x00010e00ffbe2b82 */ /* 0x000ee20000000a00 */
[C---:B0-----:R-:W-:Y:S01]  /*3d70*/  @P0 IMAD.WIDE.U32 R184, R9.reuse, 0x20, R184 ;  /* 0x0000002009b80825 */ /* 0x041fe200078e00b8 */
[----:B------:R-:W-:-:S04]  /*3d80*/  @P0 IADD3 R9, PT, PT, R9, 0x80, RZ ;  /* 0x0000008009090810 */ /* 0x000fc80007ffe0ff */
[----:B------:R-:W5:Y:S04]  /*3d90*/  @P0 LDG.E.128 R132, desc[UR16][R184.64] ;  /* 0x00000010b8840981 */ /* 0x000f68000c1e1d00 */
[----:B------:R1:W5:Y:S01]  /*3da0*/  @P0 LDG.E.128 R136, desc[UR16][R184.64+0x10] ;  /* 0x00001010b8880981 */ /* 0x000362000c1e1d00 */
[----:B------:R-:W-:Y:S01]  /*3db0*/  ISETP.GE.U32.AND P0, PT, R0, 0x280, PT ;  /* 0x000002800000780c */ /* 0x000fe20003f06070 */
[C---:B-1----:R-:W-:Y:S02]  /*3dc0*/  @P1 IMAD.WIDE.U32 R184, R9.reuse, 0x20, R186 ;  /* 0x0000002009b81825 */ /* 0x042fe400078e00ba */
[----:B------:R-:W0:Y:S10]  /*3dd0*/  @P3 LDC.64 R186, c[0x0][0x438] ;  /* 0x00010e00ffba3b82 */ /* 0x000e340000000a00 */
[----:B--2---:R-:W1:Y:S01]  /*3de0*/  @P0 LDC.64 R188, c[0x0][0x438] ;  /* 0x00010e00ffbc0b82 */ /* 0x004e620000000a00 */
[----:B------:R-:W-:Y:S01]  /*3df0*/  @P1 VIADD R9, R9, 0x80 ;  /* 0x0000008009091836 */ /* 0x000fe20000000000 */
[----:B------:R-:W5:Y:S04]  /*3e00*/  @P1 LDG.E.128 R140, desc[UR16][R184.64] ;  /* 0x00000010b88c1981 */ /* 0x000f68000c1e1d00 */
[----:B------:R3:W5:Y:S02]  /*3e10*/  @P1 LDG.E.128 R144, desc[UR16][R184.64+0x10] ;  /* 0x00001010b8901981 */ /* 0x000764000c1e1d00 */
[C---:B---3--:R-:W-:Y:S01]  /*3e20*/  @P2 IMAD.WIDE.U32 R184, R9.reuse, 0x20, R190 ;  /* 0x0000002009b82825 */ /* 0x048fe200078e00be */
[----:B------:R-:W-:-:S04]  /*3e30*/  @P2 IADD3 R9, PT, PT, R9, 0x80, RZ ;  /* 0x0000008009092810 */ /* 0x000fc80007ffe0ff */
[----:B------:R-:W5:Y:S01]  /*3e40*/  @P2 LDG.E.128 R148, desc[UR16][R184.64] ;  /* 0x00000010b8942981 */ /* 0x000f62000c1e1d00 */
[C---:B0-----:R-:W-:Y:S01]  /*3e50*/  @P3 IMAD.WIDE.U32 R186, R9.reuse, 0x20, R186 ;  /* 0x0000002009ba3825 */ /* 0x041fe200078e00ba */
[----:B------:R-:W-:Y:S02]  /*3e60*/  @P3 IADD3 R9, PT, PT, R9, 0x80, RZ ;  /* 0x0000008009093810 */ /* 0x000fe40007ffe0ff */
[----:B------:R1:W5:Y:S04]  /*3e70*/  @P2 LDG.E.128 R152, desc[UR16][R184.64+0x10] ;  /* 0x00001010b8982981 */ /* 0x000368000c1e1d00 */
[----:B------:R4:W5:Y:S04]  /*3e80*/  @P3 LDG.E.128 R24, desc[UR16][R186.64] ;  /* 0x00000010ba183981 */ /* 0x000968000c1e1d00 */
[----:B------:R4:W5:Y:S01]  /*3e90*/  @P3 LDG.E.128 R20, desc[UR16][R186.64+0x10] ;  /* 0x00001010ba143981 */ /* 0x000962000c1e1d00 */
[----:B-1----:R-:W-:-:S05]  /*3ea0*/  @P0 IMAD.WIDE.U32 R184, R9, 0x20, R188 ;  /* 0x0000002009b80825 */ /* 0x002fca00078e00bc */
[----:B------:R4:W5:Y:S04]  /*3eb0*/  @P0 LDG.E.128 R168, desc[UR16][R184.64] ;  /* 0x00000010b8a80981 */ /* 0x000968000c1e1d00 */
[----:B------:R4:W5:Y:S02]  /*3ec0*/  @P0 LDG.E.128 R172, desc[UR16][R184.64+0x10] ;  /* 0x00001010b8ac0981 */ /* 0x000964000c1e1d00 */
.L_x_5938:
[----:B------:R-:W-:Y:S05]  /*3ed0*/  BSYNC.RECONVERGENT B0 ;  /* 0x0000000000007941 */ /* 0x000fea0003800200 */
.L_x_5928:
[----:B----4-:R-:W4:Y:S01]  /*3ee0*/  SHFL.DOWN PT, R184, R216, 0x10, 0x1f ;  /* 0x0a001f00d8b87f89 */ /* 0x010f2200000e0000 */
[----:B------:R-:W-:Y:S03]  /*3ef0*/  BSSY.RECONVERGENT B0, `(.L_x_5939) ;  /* 0x000001f000007945 */ /* 0x000fe60003800200 */
[----:B------:R-:W1:Y:S01]  /*3f00*/  SHFL.DOWN PT, R9, R215, 0x10, 0x1f ;  /* 0x0a001f00d7097f89 */ /* 0x000e6200000e0000 */
[----:B0-----:R-:W0:Y:S01]  /*3f10*/  S2R R190, SR_TID.X ;  /* 0x0000000000be7919 */ /* 0x001e220000002100 */
[----:B----4-:R-:W-:Y:S01]  /*3f20*/  FADD.FTZ R184, R184, R216 ;  /* 0x000000d8b8b87221 */ /* 0x010fe20000010000 */
[----:B-1----:R-:W-:-:S04]  /*3f30*/  FADD.FTZ R9, R9, R215 ;  /* 0x000000d709097221 */ /* 0x002fc80000010000 */
[----:B------:R-:W1:Y:S04]  /*3f40*/  SHFL.DOWN PT, R186, R184, 0x8, 0x1f ;  /* 0x09001f00b8ba7f89 */ /* 0x000e6800000e0000 */
[----:B------:R-:W4:Y:S01]  /*3f50*/  SHFL.DOWN PT, R185, R9, 0x8, 0x1f ;  /* 0x09001f0009b97f89 */ /* 0x000f2200000e0000 */
[----:B0-----:R-:W-:Y:S01]  /*3f60*/  LOP3.LUT P0, RZ, R190, 0x1f, RZ, 0xc0, !PT ;  /* 0x0000001fbeff7812 */ /* 0x001fe2000780c0ff */
[----:B-1----:R-:W-:Y:S01]  /*3f70*/  FADD.FTZ R184, R184, R186 ;  /* 0x000000bab8b87221 */ /* 0x002fe20000010000 */
[----:B----4-:R-:W-:-:S04]  /*3f80*/  FADD.FTZ R9, R9, R185 ;  /* 0x000000b909097221 */ /* 0x010fc80000010000 */
        /* <DEDUP_REMOVED lines=21> */
.L_x_5940:
[----:B------:R-:W-:Y:S05]  /*40e0*/  BSYNC.RECONVERGENT B0 ;  /* 0x0000000000007941 */ /* 0x000fea0003800200 */
.L_x_5939:
[----:B------:R-:W4:Y:S01]  /*40f0*/  LDL.LU R189, [R1+0x24] ;  /* 0x0000240001bd7983 */ /* 0x000f220000300800 */
[----:B------:R-:W1:Y:S01]  /*4100*/  S2UR UR7, SR_CgaCtaId ;  /* 0x00000000000779c3 */ /* 0x000e620000008800 */
[----:B------:R-:W-:Y:S01]  /*4110*/  UMOV UR6, 0x400 ;  /* 0x0000040000067882 */ /* 0x000fe20000000000 */
[----:B------:R-:W-:-:S06]  /*4120*/  UISETP.GE.AND UP3, UPT, UR11, 0x1, UPT ;  /* 0x000000010b00788c */ /* 0x000fcc000bf66270 */
[----:B------:R-:W-:Y:S01]  /*4130*/  BAR.SYNC.DEFER_BLOCKING 0x0 ;  /* 0x0000000000007b1d */ /* 0x000fe20000010000 */
[----:B------:R-:W-:Y:S02]  /*4140*/  ISETP.NE.AND P0, PT, RZ, UR27, PT ;  /* 0x0000001bff007c0c */ /* 0x000fe4000bf05270 */
[----:B------:R-:W-:Y:S02]  /*4150*/  ISETP.GE.U32.AND P1, PT, R0, 0x80, PT ;  /* 0x000000800000780c */ /* 0x000fe40003f26070 */
[----:B------:R-:W-:Y:S01]  /*4160*/  PLOP3.LUT P2, PT, PT, PT, UP3, 0x80, 0x8 ;  /* 0x000000000008781c */ /* 0x000fe20003f4f038 */
[----:B------:R-:W-:Y:S01]  /*4170*/  BSSY.RECONVERGENT B0, `(.L_x_5941) ;  /* 0x0000264000007945 */ /* 0x000fe20003800200 */
[----:B-1----:R-:W-:-:S04]  /*4180*/  ULEA UR6, UR7, UR6, 0x18 ;  /* 0x0000000607067291 */ /* 0x002fc8000f8ec0ff */
[----:B------:R-:W-:Y:S02]  /*4190*/  UIADD3 UR7, UPT, UPT, UR6, 0x5020, URZ ;  /* 0x0000502006077890 */ /* 0x000fe4000fffe0ff */
[----:B------:R-:W-:-:S09]  /*41a0*/  @!UP1 UIADD3 UR7, UPT, UPT, UR6, 0x5000, URZ ;  /* 0x0000500006079890 */ /* 0x000fd2000fffe0ff */
[----:B0--3--:R-:W0:Y:S01]  /*41b0*/  LDS.128 R184, [UR7] ;  /* 0x00000007ffb87984 */ /* 0x009e220008000c00 */
[----:B------:R-:W-:Y:S02]  /*41c0*/  UIADD3 UR7, UPT, UPT, UR6, 0x5030, URZ ;  /* 0x0000503006077890 */ /* 0x000fe4000fffe0ff */
[----:B------:R-:W-:Y:S02]  /*41d0*/  @!UP1 UIADD3 UR7, UPT, UPT, UR6, 0x5010, URZ ;  /* 0x0000501006079890 */ /* 0x000fe4000fffe0ff */
[----:B------:R-:W-:-:S04]  /*41e0*/  @UP3 UIADD3 UR6, UPT, UPT, UR11, -0x1, URZ ;  /* 0xffffffff0b063890 */ /* 0x000fc8000fffe0ff */
[----:B------:R-:W-:Y:S01]  /*41f0*/  @UP3 UIMAD UR6, UR6, UR10, URZ ;  /* 0x0000000a060632a4 */ /* 0x000fe2000f8e02ff */
[----:B0-----:R-:W-:Y:S01]  /*4200*/  FADD.FTZ R185, RZ, R185 ;  /* 0x000000b9ffb97221 */ /* 0x001fe20000010000 */
[----:B------:R-:W-:-:S03]  /*4210*/  FADD.FTZ R9, RZ, R184 ;  /* 0x000000b8ff097221 */ /* 0x000fc60000010000 */
[----:B--2---:R-:W-:Y:S01]  /*4220*/  FADD.FTZ R188, R187, R185 ;  /* 0x000000b9bbbc7221 */ /* 0x004fe20000010000 */
[----:B------:R-:W-:Y:S02]  /*4230*/  FADD.FTZ R9, R186, R9 ;  /* 0x00000009ba097221 */ /* 0x000fe40000010000 */
[----:B------:R-:W0:Y:S01]  /*4240*/  LDS.128 R184, [UR7] ;  /* 0x00000007ffb87984 */ /* 0x000e220008000c00 */
[----:B------:R-:W-:-:S04]  /*4250*/  @UP3 USHF.R.S32.HI UR7, URZ, 0x1f, UR6 ;  /* 0x0000001fff073899 */ /* 0x000fc80008011406 */
[----:B------:R-:W-:Y:S01]  /*4260*/  @UP3 ULEA.HI UR7, UR7, UR6, URZ, 0x3 ;  /* 0x0000000607073291 */ /* 0x000fe2000f8f18ff */
[----:B0-----:R-:W-:Y:S01]  /*4270*/  FADD.FTZ R9, R9, R184 ;  /* 0x000000b809097221 */ /* 0x001fe20000010000 */
[----:B------:R-:W-:-:S04]  /*4280*/  FADD.FTZ R185, R188, R185 ;  /* 0x000000b9bcb97221 */ /* 0x000fc80000010000 */
[----:B------:R-:W-:Y:S02]  /*4290*/  IMAD.U32 R184, RZ, RZ, UR7 ;  /* 0x00000007ffb87e24 */ /* 0x000fe4000f8e00ff */
[----:B------:R-:W-:Y:S01]  /*42a0*/  FADD.FTZ R9, R186, R9 ;  /* 0x00000009ba097221 */ /* 0x000fe20000010000 */
[----:B------:R-:W-:-:S03]  /*42b0*/  FADD.FTZ R185, R187, R185 ;  /* 0x000000b9bbb97221 */ /* 0x000fc60000010000 */
[----:B------:R-:W-:Y:S01]  /*42c0*/  FMUL.FTZ R9, R9, UR28 ;  /* 0x0000001c09097c20 */ /* 0x000fe20008410000 */
[----:B------:R-:W-:-:S04]  /*42d0*/  FMUL.FTZ R185, R185, UR28 ;  /* 0x0000001cb9b97c20 */ /* 0x000fc80008410000 */
[----:B------:R-:W-:Y:S02]  /*42e0*/  FSEL R9, R9, RZ, !P0 ;  /* 0x000000ff09097208 */ /* 0x000fe40004000000 */
[----:B------:R-:W-:Y:S02]  /*42f0*/  R2UR UR8, R185 ;  /* 0x00000000b90872ca */ /* 0x000fe400000e0000 */
[----:B------:R-:W-:Y:S01]  /*4300*/  R2UR UR9, R9 ;  /* 0x00000000090972ca */ /* 0x000fe200000e0000 */
[----:B------:R-:W-:Y:S01]  /*4310*/  HFMA2 R9, -RZ, RZ, 0, 0 ;  /* 0x00000000ff097431 */ /* 0x000fe200000001ff */
[----:B------:R-:W-:Y:S02]  /*4320*/  @P2 LEA.HI.SX32 R9, R184, R190, 0x1d ;  /* 0x000000beb8092211 */ /* 0x000fe400078feaff */
[----:B----4-:R-:W-:Y:S01]  /*4330*/  MOV R186, R189 ;  /* 0x000000bd00ba7202 */ /* 0x010fe20000000f00 */
[----:B------:R-:W-:Y:S10]  /*4340*/  @!P1 BRA `(.L_x_5942) ;  /* 0x0000002400189947 */ /* 0x000ff40003800000 */
[----:B------:R-:W-:-:S04]  /*4350*/  UISETP.NE.U32.AND UP0, UPT, UR22, URZ, UPT ;  /* 0x000000ff1600728c */ /* 0x000fc8000bf05070 */
[----:B------:R-:W-:Y:S01]  /*4360*/  UISETP.NE.AND.EX UP0, UPT, UR23, URZ, UPT, UP0 ;  /* 0x000000ff1700728c */ /* 0x000fe2000bf05300 */
[----:B------:R-:W-:Y:S10]  /*4370*/  BRA.U !UP3, `(.L_x_5943) ;  /* 0x000000010b0c7547 */ /* 0x000ff4000b800000 */
[----:B------:R-:W0:Y:S02]  /*4380*/  LDC.64 R176, c[0x0][0x390] ;  /* 0x0000e400ffb07b82 */ /* 0x000e240000000a00 */
[----:B0-----:R-:W-:-:S06]  /*4390*/  IMAD.WIDE.U32 R176, R9, 0x10, R176 ;  /* 0x0000001009b07825 */ /* 0x001fcc00078e00b0 */
[----:B------:R-:W5:Y:S02]  /*43a0*/  LDG.E.128 R176, desc[UR16][R176.64] ;  /* 0x00000010b0b07981 */ /* 0x000f64000c1e1d00 */
.L_x_5943:
        /* <DEDUP_REMOVED lines=18> */
.L_x_5946:
        /* <DEDUP_REMOVED lines=16> */
.L_x_5947:
        /* <DEDUP_REMOVED lines=14> */
.L_x_5948:
        /* <DEDUP_REMOVED lines=16> */
.L_x_5949:
        /* <DEDUP_REMOVED lines=14> */
.L_x_5950:
        /* <DEDUP_REMOVED lines=16> */
.L_x_5951:
        /* <DEDUP_REMOVED lines=14> */
.L_x_5952:
[----:B------:R-:W-:Y:S05]  /*4a70*/  BRA.U !UP3, `(.L_x_5953) ;  /* 0x0000001d0b147547 */ /* 0x000fea000b800000 */
[----:B------:R-:W2:Y:S04]  /*4a80*/  LDL R189, [R1+0x20] ;  /* 0x0000200001bd7983 */ /* 0x000ea80000100800 */
[----:B------:R-:W3:Y:S04]  /*4a90*/  LDL R188, [R1+0x1c] ;  /* 0x00001c0001bc7983 */ /* 0x000ee80000100800 */
[----:B------:R-:W4:Y:S01]  /*4aa0*/  LDL R187, [R1+0xf4] ;  /* 0x0000f40001bb7983 */ /* 0x000f220000100800 */
[----:B------:R-:W-:Y:S02]  /*4ab0*/  MOV R184, UR8 ;  /* 0x0000000800b87c02 */ /* 0x000fe40008000f00 */
[----:B------:R-:W-:-:S02]  /*4ac0*/  ISETP.LT.AND P0, PT, RZ, UR31, PT ;  /* 0x0000001fff007c0c */ /* 0x000fc4000bf01270 */
[----:B-----5:R-:W-:-:S05]  /*4ad0*/  PRMT R185, R179, 0x7632, R185 ;  /* 0x00007632b3b97816 */ /* 0x020fca00000000b9 */
[----:B------:R-:W-:Y:S02]  /*4ae0*/  IMAD.U32 R185, R185, 0x10000, RZ ;  /* 0x00010000b9b97824 */ /* 0x000fe400078e00ff */
[----:B--2---:R-:W-:-:S04]  /*4af0*/  FFMA.FTZ R184, R189, R184, UR9 ;  /* 0x00000009bdb87e23 */ /* 0x004fc800080100b8 */
[----:B---3--:R-:W-:-:S04]  /*4b00*/  FADD.FTZ R184, R188, -R184 ;  /* 0x800000b8bcb87221 */ /* 0x008fc80000010000 */
[----:B------:R-:W-:-:S05]  /*4b10*/  FMUL.FTZ R184, R184, UR30 ;  /* 0x0000001eb8b87c20 */ /* 0x000fca0008410000 */
[----:B------:R-:W-:-:S05]  /*4b20*/  FSEL R184, R184, RZ, P0 ;  /* 0x000000ffb8b87208 */ /* 0x000fca0000000000 */
[----:B------:R-:W-:-:S04]  /*4b30*/  FMUL.FTZ R184, R184, UR29 ;  /* 0x0000001db8b87c20 */ /* 0x000fc80008410000 */
[----:B------:R-:W-:Y:S01]  /*4b40*/  FFMA.FTZ R99, R184, R185, R99 ;  /* 0x000000b9b8637223 */ /* 0x000fe20000010063 */
[----:B----4-:R-:W-:-:S05]  /*4b50*/  SHF.L.U32 R185, R187, 0x10, RZ ;  /* 0x00000010bbb97819 */ /* 0x010fca00000006ff */
[----:B------:R-:W-:-:S05]  /*4b60*/  FMUL.FTZ R184, R184, R185 ;  /* 0x000000b9b8b87220 */ /* 0x000fca0000410000 */
[----:B------:R-:W-:-:S04]  /*4b70*/  F2FP.BF16.F32.PACK_AB R184, RZ, R184 ;  /* 0x000000b8ffb8723e */ /* 0x000fc800000010ff */
[----:B------:R-:W-:Y:S01]  /*4b80*/  PRMT R183, R183, 0x5410, R184 ;  /* 0x00005410b7b77816 */ /* 0x000fe200000000b8 */
[----:B------:R-:W-:Y:S06]  /*4b90*/  BRA `(.L_x_5953) ;  /* 0x0000001800cc7947 */ /* 0x000fec0003800000 */
.L_x_5945:
[----:B------:R-:W2:Y:S04]  /*4ba0*/  LDL R185, [R1+0x20] ;  /* 0x0000200001b97983 */ /* 0x000ea80000100800 */
[----:B------:R-:W3:Y:S01]  /*4bb0*/  LDL R184, [R1+0x1c] ;  /* 0x00001c0001b87983 */ /* 0x000ee20000100800 */
[----:B------:R-:W-:Y:S01]  /*4bc0*/  MOV R162, UR8 ;  /* 0x0000000800a27c02 */ /* 0x000fe20008000f00 */
[----:B------:R-:W-:Y:S01]  /*4bd0*/  IMAD.U32 R160, RZ, RZ, UR8 ;  /* 0x00000008ffa07e24 */ /* 0x000fe2000f8e00ff */
[----:B------:R-:W-:Y:S02]  /*4be0*/  MOV R161, UR8 ;  /* 0x0000000800a17c02 */ /* 0x000fe40008000f00 */
[----:B------:R-:W-:Y:S01]  /*4bf0*/  MOV R163, UR8 ;  /* 0x0000000800a37c02 */ /* 0x000fe20008000f00 */
[----:B------:R-:W-:Y:S01]  /*4c00*/  FFMA.FTZ R166, R222, R162, UR9 ;  /* 0x00000009dea67e23 */ /* 0x000fe200080100a2 */
[----:B------:R-:W-:Y:S01]  /*4c10*/  MOV R167, UR8 ;  /* 0x0000000800a77c02 */ /* 0x000fe20008000f00 */
[----:B------:R-:W-:Y:S01]  /*4c20*/  FFMA.FTZ R165, R199, R161, UR9 ;  /* 0x00000009c7a57e23 */ /* 0x000fe200080100a1 */
[----:B------:R-:W-:Y:S01]  /*4c30*/  FFMA.FTZ R164, R237, R160, UR9 ;  /* 0x00000009eda47e23 */ /* 0x000fe200080100a0 */
[----:B------:R-:W-:Y:S01]  /*4c40*/  FFMA.FTZ R163, R197, R163, UR9 ;  /* 0x00000009c5a37e23 */ /* 0x000fe200080100a3 */
[----:B------:R-:W-:Y:S01]  /*4c50*/  FFMA.FTZ R162, R247, R162, UR9 ;  /* 0x00000009f7a27e23 */ /* 0x000fe200080100a2 */
[----:B------:R-:W-:Y:S01]  /*4c60*/  FFMA.FTZ R161, R217, R161, UR9 ;  /* 0x00000009d9a17e23 */ /* 0x000fe200080100a1 */
[----:B------:R-:W-:Y:S01]  /*4c70*/  FFMA.FTZ R160, R228, R160, UR9 ;  /* 0x00000009e4a07e23 */ /* 0x000fe200080100a0 */
        /* <DEDUP_REMOVED lines=14> */
[----:B------:R-:W-:-:S04]  /*4d60*/  ISETP.LT.AND P0, PT, RZ, UR31, PT ;  /* 0x0000001fff007c0c */ /* 0x000fc8000bf01270 */
[----:B------:R-:W-:Y:S02]  /*4d70*/  FSEL R166, R166, RZ, P0 ;  /* 0x000000ffa6a67208 */ /* 0x000fe40000000000 */
[----:B------:R-:W-:Y:S02]  /*4d80*/  FSEL R165, R165, RZ, P0 ;  /* 0x000000ffa5a57208 */ /* 0x000fe40000000000 */
[----:B------:R-:W-:Y:S02]  /*4d90*/  FSEL R164, R164, RZ, P0 ;  /* 0x000000ffa4a47208 */ /* 0x000fe40000000000 */
[----:B------:R-:W-:Y:S02]  /*4da0*/  FSEL R163, R163, RZ, P0 ;  /* 0x000000ffa3a37208 */ /* 0x000fe40000000000 */
[----:B------:R-:W-:Y:S02]  /*4db0*/  FSEL R162, R162, RZ, P0 ;  /* 0x000000ffa2a27208 */ /* 0x000fe40000000000 */
[----:B------:R-:W-:-:S02]  /*4dc0*/  FSEL R161, R161, RZ, P0 ;  /* 0x000000ffa1a17208 */ /* 0x000fc40000000000 */
[----:B------:R-:W-:Y:S01]  /*4dd0*/  FSEL R160, R160, RZ, P0 ;  /* 0x000000ffa0a07208 */ /* 0x000fe20000000000 */
[----:B--2---:R-:W-:-:S04]  /*4de0*/  FFMA.FTZ R167, R185, R167, UR9 ;  /* 0x00000009b9a77e23 */ /* 0x004fc800080100a7 */
[----:B---3--:R-:W-:-:S04]  /*4df0*/  FADD.FTZ R167, R184, -R167 ;  /* 0x800000a7b8a77221 */ /* 0x008fc80000010000 */
[----:B------:R-:W-:-:S05]  /*4e00*/  FMUL.FTZ R167, R167, UR30 ;  /* 0x0000001ea7a77c20 */ /* 0x000fca0008410000 */
[----:B------:R-:W-:Y:S01]  /*4e10*/  FSEL R167, R167, RZ, P0 ;  /* 0x000000ffa7a77208 */ /* 0x000fe20000000000 */
[----:B------:R-:W-:Y:S06]  /*4e20*/  BRA.U !UP3, `(.L_x_5954) ;  /* 0x000000010b347547 */ /* 0x000fec000b800000 */
        /* <DEDUP_REMOVED lines=13> */
.L_x_5954:
        /* <DEDUP_REMOVED lines=16> */
.L_x_5955:
        /* <DEDUP_REMOVED lines=14> */
.L_x_5956:
        /* <DEDUP_REMOVED lines=16> */
.L_x_5957:
        /* <DEDUP_REMOVED lines=14> */
.L_x_5958:
        /* <DEDUP_REMOVED lines=16> */
.L_x_5959:
        /* <DEDUP_REMOVED lines=14> */
.L_x_5960:
[----:B------:R-:W-:Y:S05]  /*54a0*/  BRA.U !UP3, `(.L_x_5953) ;  /* 0x000000110b887547 */ /* 0x000fea000b800000 */
[----:B------:R-:W2:Y:S01]  /*54b0*/  LDL R187, [R1+0xf4] ;  /* 0x0000f40001bb7983 */ /* 0x000ea20000100800 */
[----:B-----5:R-:W-:Y:S01]  /*54c0*/  PRMT R185, R179, 0x7632, R185 ;  /* 0x00007632b3b97816 */ /* 0x020fe200000000b9 */
[----:B------:R-:W-:-:S04]  /*54d0*/  FMUL.FTZ R184, R167, UR29 ;  /* 0x0000001da7b87c20 */ /* 0x000fc80008410000 */
[----:B------:R-:W-:-:S04]  /*54e0*/  IMAD.U32 R185, R185, 0x10000, RZ ;  /* 0x00010000b9b97824 */ /* 0x000fc800078e00ff */
[----:B------:R-:W-:Y:S01]  /*54f0*/  FFMA.FTZ R99, R184, R185, R99 ;  /* 0x000000b9b8637223 */ /* 0x000fe20000010063 */
[----:B--2---:R-:W-:-:S05]  /*5500*/  SHF.L.U32 R185, R187, 0x10, RZ ;  /* 0x00000010bbb97819 */ /* 0x004fca00000006ff */
[----:B------:R-:W-:-:S05]  /*5510*/  FMUL.FTZ R184, R185, R184 ;  /* 0x000000b8b9b87220 */ /* 0x000fca0000410000 */
[----:B------:R-:W-:-:S04]  /*5520*/  F2FP.BF16.F32.PACK_AB R184, RZ, R184 ;  /* 0x000000b8ffb8723e */ /* 0x000fc800000010ff */
[----:B------:R-:W-:Y:S01]  /*5530*/  PRMT R183, R183, 0x5410, R184 ;  /* 0x00005410b7b77816 */ /* 0x000fe200000000b8 */
[----:B------:R-:W-:Y:S06]  /*5540*/  BRA `(.L_x_5953) ;  /* 0x0000001000607947 */ /* 0x000fec0003800000 */
.L_x_5944:
[----:B------:R-:W-:-:S04]  /*5550*/  UISETP.NE.U32.AND UP0, UPT, UR4, URZ, UPT ;  /* 0x000000ff0400728c */ /* 0x000fc8000bf05070 */
[----:B------:R-:W-:-:S09]  /*5560*/  UISETP.NE.AND.EX UP0, UPT, UR5, URZ, UPT, UP0 ;  /* 0x000000ff0500728c */ /* 0x000fd2000bf05300 */
[----:B------:R-:W-:Y:S05]  /*5570*/  BRA.U UP0, `(.L_x_5961) ;  /* 0x00000009002c7547 */ /* 0x000fea000b800000 */
[----:B------:R-:W-:Y:S05]  /*5580*/  BRA.U !UP3, `(.L_x_5962) ;  /* 0x000000010b3c7547 */ /* 0x000fea000b800000 */
[----:B------:R-:W-:Y:S02]  /*5590*/  PLOP3.LUT P0, PT, PT, PT, UP2, 0x80, 0x8 ;  /* 0x000000000008781c */ /* 0x000fe40003f0f028 */
[----:B------:R-:W-:Y:S02]  /*55a0*/  PLOP3.LUT P2, PT, PT, PT, UP2, 0x80, 0x8 ;  /* 0x000000000008781c */ /* 0x000fe40003f4f028 */
[----:B------:R-:W-:Y:S02]  /*55b0*/  MOV R184, UR8 ;  /* 0x0000000800b87c02 */ /* 0x000fe40008000f00 */
[----:B------:R-:W-:Y:S02]  /*55c0*/  PLOP3.LUT P3, PT, PT, PT, UP2, 0x80, 0x8 ;  /* 0x000000000008781c */ /* 0x000fe40003f6f028 */
[----:B-----5:R-:W-:-:S05]  /*55d0*/  MOV R185, R132 ;  /* 0x0000008400b97202 */ /* 0x020fca0000000f00 */
[----:B------:R-:W-:-:S04]  /*55e0*/  @P0 FFMA.FTZ R184, R228, R184, UR9 ;  /* 0x00000009e4b80e23 */ /* 0x000fc800080100b8 */
[----:B------:R-:W-:-:S04]  /*55f0*/  @P2 FADD.FTZ R184, R2, -R184 ;  /* 0x800000b802b82221 */ /* 0x000fc80000010000 */
[----:B------:R-:W-:-:S04]  /*5600*/  @P3 FFMA.FTZ R185, R184, UR30, R132 ;  /* 0x0000001eb8b93c23 */ /* 0x000fc80008010084 */
[----:B------:R-:W-:Y:S01]  /*5610*/  FMUL.FTZ R184, R185, UR29 ;  /* 0x0000001db9b87c20 */ /* 0x000fe20008410000 */
[----:B------:R-:W-:-:S04]  /*5620*/  IMAD.U32 R185, R176, 0x10000, RZ ;  /* 0x00010000b0b97824 */ /* 0x000fc800078e00ff */
[----:B------:R-:W-:Y:S01]  /*5630*/  FFMA.FTZ R92, R185, R184, R92 ;  /* 0x000000b8b95c7223 */ /* 0x000fe2000001005c */
[----:B------:R-:W-:-:S05]  /*5640*/  SHF.L.U32 R185, R28, 0x10, RZ ;  /* 0x000000101cb97819 */ /* 0x000fca00000006ff */
[----:B------:R-:W-:-:S05]  /*5650*/  FMUL.FTZ R184, R185, R184 ;  /* 0x000000b8b9b87220 */ /* 0x000fca0000410000 */
[----:B------:R-:W-:-:S04]  /*5660*/  F2FP.BF16.F32.PACK_AB R184, RZ, R184 ;  /* 0x000000b8ffb8723e */ /* 0x000fc800000010ff */
[----:B------:R-:W-:-:S07]  /*5670*/  PRMT R180, R184, 0x7610, R180 ;  /* 0x00007610b8b47816 */ /* 0x000fce00000000b4 */
.L_x_5962:
[----:B------:R-:W-:Y:S05]  /*5680*/  BRA.U !UP3, `(.L_x_5963) ;  /* 0x000000010b447547 */ /* 0x000fea000b800000 */
[----:B------:R-:W2:Y:S01]  /*5690*/  LDL R187, [R1+0xe8] ;  /* 0x0000e80001bb7983 */ /* 0x000ea20000100800 */
[----:B------:R-:W-:Y:S02]  /*56a0*/  PLOP3.LUT P0, PT, PT, PT, UP2, 0x80, 0x8 ;  /* 0x000000000008781c */ /* 0x000fe40003f0f028 */
[----:B------:R-:W-:Y:S02]  /*56b0*/  PLOP3.LUT P2, PT, PT, PT, UP2, 0x80, 0x8 ;  /* 0x000000000008781c */ /* 0x000fe40003f4f028 */
[----:B------:R-:W-:Y:S02]  /*56c0*/  MOV R184, UR8 ;  /* 0x0000000800b87c02 */ /* 0x000fe40008000f00 */
[----:B------:R-:W-:-:S07]  /*56d0*/  PLOP3.LUT P3, PT, PT, PT, UP2, 0x80, 0x8 ;  /* 0x000000000008781c */ /* 0x000fce0003f6f028 */
[----:B------:R-:W-:-:S04]  /*56e0*/  @P0 FFMA.FTZ R184, R217, R184, UR9 ;  /* 0x00000009d9b80e23 */ /* 0x000fc800080100b8 */
[----:B------:R-:W-:Y:S01]  /*56f0*/  @P2 FADD.FTZ R185, R213, -R184 ;  /* 0x800000b8d5b92221 */ /* 0x000fe20000010000 */
[----:B-----5:R-:W-:-:S03]  /*5700*/  MOV R184, R133 ;  /* 0x0000008500b87202 */ /* 0x020fc60000000f00 */
[----:B------:R-:W-:Y:S01]  /*5710*/  @P3 FFMA.FTZ R184, R185, UR30, R133 ;  /* 0x0000001eb9b83c23 */ /* 0x000fe20008010085 */
[----:B------:R-:W-:-:S03]  /*5720*/  PRMT R185, R176, 0x7632, R185 ;  /* 0x00007632b0b97816 */ /* 0x000fc600000000b9 */
[----:B------:R-:W-:Y:S02]  /*5730*/  FMUL.FTZ R184, R184, UR29 ;  /* 0x0000001db8b87c20 */ /* 0x000fe40008410000 */
[----:B------:R-:W-:-:S04]  /*5740*/  IMAD.U32 R185, R185, 0x10000, RZ ;  /* 0x00010000b9b97824 */ /* 0x000fc800078e00ff */
[----:B------:R-:W-:Y:S01]  /*5750*/  FFMA.FTZ R93, R184, R185, R93 ;  /* 0x000000b9b85d7223 */ /* 0x000fe2000001005d */
[----:B--2---:R-:W-:-:S05]  /*5760*/  SHF.L.U32 R185, R187, 0x10, RZ ;  /* 0x00000010bbb97819 */ /* 0x004fca00000006ff */
[----:B------:R-:W-:-:S05]  /*5770*/  FMUL.FTZ R184, R185, R184 ;  /* 0x000000b8b9b87220 */ /* 0x000fca0000410000 */
[----:B------:R-:W-:-:S04]  /*5780*/  F2FP.BF16.F32.PACK_AB R184, RZ, R184 ;  /* 0x000000b8ffb8723e */ /* 0x000fc800000010ff */
[----:B------:R-:W-:-:S07]  /*5790*/  PRMT R180, R180, 0x5410, R184 ;  /* 0x00005410b4b47816 */ /* 0x000fce00000000b8 */
.L_x_5963:
        /* <DEDUP_REMOVED lines=16> */
.L_x_5964:
        /* <DEDUP_REMOVED lines=18> */
.L_x_5965:
        /* <DEDUP_REMOVED lines=16> */
.L_x_5966:
        /* <DEDUP_REMOVED lines=18> */
.L_x_5967:
        /* <DEDUP_REMOVED lines=16> */
.L_x_5968:
[----:B------:R-:W-:Y:S05]  /*5ce0*/  BRA.U !UP3, `(.L_x_5953) ;  /* 0x000000090b787547 */ /* 0x000fea000b800000 */
[----:B------:R-:W2:Y:S04]  /*5cf0*/  LDL R188, [R1+0x20] ;  /* 0x0000200001bc7983 */ /* 0x000ea80000100800 */
[----:B------:R-:W3:Y:S04]  /*5d00*/  LDL R185, [R1+0x1c] ;  /* 0x00001c0001b97983 */ /* 0x000ee80000100800 */
[----:B------:R-:W4:Y:S01]  /*5d10*/  LDL R187, [R1+0xf4] ;  /* 0x0000f40001bb7983 */ /* 0x000f220000100800 */
[----:B------:R-:W-:Y:S02]  /*5d20*/  PLOP3.LUT P0, PT, PT, PT, UP2, 0x80, 0x8 ;  /* 0x000000000008781c */ /* 0x000fe40003f0f028 */
[----:B------:R-:W-:-:S02]  /*5d30*/  PLOP3.LUT P2, PT, PT, PT, UP2, 0x80, 0x8 ;  /* 0x000000000008781c */ /* 0x000fc40003f4f028 */
[----:B------:R-:W-:Y:S02]  /*5d40*/  MOV R184, UR8 ;  /* 0x0000000800b87c02 */ /* 0x000fe40008000f00 */
[----:B------:R-:W-:-:S07]  /*5d50*/  PLOP3.LUT P3, PT, PT, PT, UP2, 0x80, 0x8 ;  /* 0x000000000008781c */ /* 0x000fce0003f6f028 */
[----:B--2---:R-:W-:-:S04]  /*5d60*/  @P0 FFMA.FTZ R184, R188, R184, UR9 ;  /* 0x00000009bcb80e23 */ /* 0x004fc800080100b8 */
[----:B---3--:R-:W-:Y:S01]  /*5d70*/  @P2 FADD.FTZ R185, R185, -R184 ;  /* 0x800000b8b9b92221 */ /* 0x008fe20000010000 */
[----:B-----5:R-:W-:-:S03]  /*5d80*/  MOV R184, R139 ;  /* 0x0000008b00b87202 */ /* 0x020fc60000000f00 */
[----:B------:R-:W-:Y:S01]  /*5d90*/  @P3 FFMA.FTZ R184, R185, UR30, R139 ;  /* 0x0000001eb9b83c23 */ /* 0x000fe2000801008b */
[----:B------:R-:W-:-:S03]  /*5da0*/  PRMT R185, R179, 0x7632, R185 ;  /* 0x00007632b3b97816 */ /* 0x000fc600000000b9 */
[----:B------:R-:W-:Y:S02]  /*5db0*/  FMUL.FTZ R184, R184, UR29 ;  /* 0x0000001db8b87c20 */ /* 0x000fe40008410000 */
[----:B------:R-:W-:-:S04]  /*5dc0*/  IMAD.U32 R185, R185, 0x10000, RZ ;  /* 0x00010000b9b97824 */ /* 0x000fc800078e00ff */
[----:B------:R-:W-:Y:S01]  /*5dd0*/  FFMA.FTZ R99, R184, R185, R99 ;  /* 0x000000b9b8637223 */ /* 0x000fe20000010063 */
[----:B----4-:R-:W-:-:S05]  /*5de0*/  SHF.L.U32 R185, R187, 0x10, RZ ;  /* 0x00000010bbb97819 */ /* 0x010fca00000006ff */
[----:B------:R-:W-:-:S05]  /*5df0*/  FMUL.FTZ R184, R185, R184 ;  /* 0x000000b8b9b87220 */ /* 0x000fca0000410000 */
[----:B------:R-:W-:-:S04]  /*5e00*/  F2FP.BF16.F32.PACK_AB R184, RZ, R184 ;  /* 0x000000b8ffb8723e */ /* 0x000fc800000010ff */
[----:B------:R-:W-:Y:S01]  /*5e10*/  PRMT R183, R183, 0x5410, R184 ;  /* 0x00005410b7b77816 */ /* 0x000fe200000000b8 */
[----:B------:R-:W-:Y:S06]  /*5e20*/  BRA `(.L_x_5953) ;  /* 0x0000000800287947 */ /* 0x000fec0003800000 */
.L_x_5961:
[----:B------:R-:W-:Y:S02]  /*5e30*/  PLOP3.LUT P0, PT, PT, PT, UP2, 0x80, 0x8 ;  /* 0x000000000008781c */ /* 0x000fe40003f0f028 */
[----:B------:R-:W-:Y:S02]  /*5e40*/  PLOP3.LUT P2, PT, PT, PT, UP2, 0x80, 0x8 ;  /* 0x000000000008781c */ /* 0x000fe40003f4f028 */
[----:B------:R-:W-:Y:S02]  /*5e50*/  MOV R160, UR8 ;  /* 0x0000000800a07c02 */ /* 0x000fe40008000f00 */
[----:B------:R-:W-:Y:S02]  /*5e60*/  PLOP3.LUT P3, PT, PT, PT, UP2, 0x80, 0x8 ;  /* 0x000000000008781c */ /* 0x000fe40003f6f028 */
[----:B-----5:R-:W-:Y:S02]  /*5e70*/  MOV R161, R133 ;  /* 0x0000008500a17202 */ /* 0x020fe40000000f00 */
[----:B------:R-:W-:-:S02]  /*5e80*/  MOV R162, R134 ;  /* 0x0000008600a27202 */ /* 0x000fc40000000f00 */
[----:B------:R-:W-:Y:S01]  /*5e90*/  MOV R163, R135 ;  /* 0x0000008700a37202 */ /* 0x000fe20000000f00 */
[----:B------:R-:W-:Y:S01]  /*5ea0*/  @P0 FFMA.FTZ R160, R217, R160, UR9 ;  /* 0x00000009d9a00e23 */ /* 0x000fe200080100a0 */
[----:B------:R-:W-:Y:S02]  /*5eb0*/  PLOP3.LUT P0, PT, PT, PT, UP2, 0x80, 0x8 ;  /* 0x000000000008781c */ /* 0x000fe40003f0f028 */
[----:B------:R-:W-:Y:S01]  /*5ec0*/  MOV R164, R136 ;  /* 0x0000008800a47202 */ /* 0x000fe20000000f00 */
[----:B------:R-:W-:Y:S01]  /*5ed0*/  @P2 FADD.FTZ R160, R213, -R160 ;  /* 0x800000a0d5a02221 */ /* 0x000fe20000010000 */
[----:B------:R-:W-:Y:S02]  /*5ee0*/  PLOP3.LUT P2, PT, PT, PT, UP2, 0x80, 0x8 ;  /* 0x000000000008781c */ /* 0x000fe40003f4f028 */
[----:B------:R-:W-:Y:S01]  /*5ef0*/  PLOP3.LUT P4, PT, PT, PT, UP2, 0x80, 0x8 ;  /* 0x000000000008781c */ /* 0x000fe20003f8f028 */
[----:B------:R-:W-:Y:S01]  /*5f00*/  @P3 FFMA.FTZ R161, R160, UR30, R133 ;  /* 0x0000001ea0a13c23 */ /* 0x000fe20008010085 */
[----:B------:R-:W-:Y:S01]  /*5f10*/  PLOP3.LUT P3, PT, PT, PT, UP2, 0x80, 0x8 ;  /* 0x000000000008781c */ /* 0x000fe20003f6f028 */
[----:B------:R-:W-:-:S04]  /*5f20*/  IMAD.U32 R160, RZ, RZ, UR8 ;  /* 0x00000008ffa07e24 */ /* 0x000fc8000f8e00ff */
[----:B------:R-:W-:Y:S01]  /*5f30*/  @P0 FFMA.FTZ R160, R247, R160, UR9 ;  /* 0x00000009f7a00e23 */ /* 0x000fe200080100a0 */
[----:B------:R-:W-:-:S03]  /*5f40*/  PLOP3.LUT P0, PT, PT, PT, UP2, 0x80, 0x8 ;  /* 0x000000000008781c */ /* 0x000fc60003f0f028 */
[----:B------:R-:W-:Y:S01]  /*5f50*/  @P2 FADD.FTZ R160, R238, -R160 ;  /* 0x800000a0eea02221 */ /* 0x000fe20000010000 */
[----:B------:R-:W-:-:S03]  /*5f60*/  PLOP3.LUT P2, PT, PT, PT, UP2, 0x80, 0x8 ;  /* 0x000000000008781c */ /* 0x000fc60003f4f028 */
[----:B------:R-:W-:Y:S01]  /*5f70*/  @P3 FFMA.FTZ R162, R160, UR30, R134 ;  /* 0x0000001ea0a23c23 */ /* 0x000fe20008010086 */
[----:B------:R-:W-:Y:S02]  /*5f80*/  MOV R160, UR8 ;  /* 0x0000000800a07c02 */ /* 0x000fe40008000f00 */
[----:B------:R-:W-:-:S03]  /*5f90*/  PLOP3.LUT P3, PT, PT, PT, UP2, 0x80, 0x8 ;  /* 0x000000000008781c */ /* 0x000fc60003f6f028 */
[----:B------:R-:W-:Y:S01]  /*5fa0*/  @P0 FFMA.FTZ R160, R197, R160, UR9 ;  /* 0x00000009c5a00e23 */ /* 0x000fe200080100a0 */
[----:B------:R-:W-:-:S03]  /*5fb0*/  PLOP3.LUT P0, PT, PT, PT, UP2, 0x80, 0x8 ;  /* 0x000000000008781c */ /* 0x000fc60003f0f028 */
[----:B------:R-:W-:Y:S01]  /*5fc0*/  @P2 FADD.FTZ R160, R200, -R160 ;  /* 0x800000a0c8a02221 */ /* 0x000fe20000010000 */
[----:B------:R-:W-:-:S05]  /*5fd0*/  PLOP3.LUT P2, PT, PT, PT, UP2, 0x80, 0x8 ;  /* 0x000000000008781c */ /* 0x000fca0003f4f028 */
        /* <DEDUP_REMOVED lines=13> */
[----:B------:R-:W-:-:S05]  /*60b0*/  MOV R160, R132 ;  /* 0x0000008400a07202 */ /* 0x000fca0000000f00 */
[----:B------:R-:W-:Y:S01]  /*60c0*/  @P3 FFMA.FTZ R160, R165, UR30, R132 ;  /* 0x0000001ea5a03c23 */ /* 0x000fe20008010084 */
[----:B------:R-:W-:Y:S06]  /*60d0*/  BRA.U !UP3, `(.L_x_5969) ;  /* 0x000000010b1c7547 */ /* 0x000fec000b800000 */
[----:B------:R-:W-:Y:S02]  /*60e0*/  IMAD.U32 R166, R176, 0x10000, RZ ;  /* 0x00010000b0a67824 */ /* 0x000fe400078e00ff */
[----:B------:R-:W-:-:S04]  /*60f0*/  FMUL.FTZ R165, R160, UR29 ;  /* 0x0000001da0a57c20 */ /* 0x000fc80008410000 */
[----:B------:R-:W-:Y:S01]  /*6100*/  FFMA.FTZ R92, R166, R165, R92 ;  /* 0x000000a5a65c7223 */ /* 0x000fe2000001005c */
[----:B------:R-:W-:-:S05]  /*6110*/  SHF.L.U32 R166, R28, 0x10, RZ ;  /* 0x000000101ca67819 */ /* 0x000fca00000006ff */
[----:B------:R-:W-:-:S05]  /*6120*/  FMUL.FTZ R165, R166, R165 ;  /* 0x000000a5a6a57220 */ /* 0x000fca0000410000 */
[----:B------:R-:W-:-:S04]  /*6130*/  F2FP.BF16.F32.PACK_AB R165, RZ, R165 ;  /* 0x000000a5ffa5723e */ /* 0x000fc800000010ff */
[----:B------:R-:W-:-:S07]  /*6140*/  PRMT R180, R165, 0x7610, R180 ;  /* 0x00007610a5b47816 */ /* 0x000fce00000000b4 */
.L_x_5969:
[----:B------:R-:W-:Y:S05]  /*6150*/  BRA.U !UP3, `(.L_x_5970) ;  /* 0x000000010b247547 */ /* 0x000fea000b800000 */
[----:B------:R-:W2:Y:S01]  /*6160*/  LDL R167, [R1+0xe8] ;  /* 0x0000e80001a77983 */ /* 0x000ea20000100800 */
[----:B------:R-:W-:Y:S01]  /*6170*/  PRMT R166, R176, 0x7632, R166 ;  /* 0x00007632b0a67816 */ /* 0x000fe200000000a6 */
[----:B------:R-:W-:-:S03]  /*6180*/  FMUL.FTZ R165, R161, UR29 ;  /* 0x0000001da1a57c20 */ /* 0x000fc60008410000 */
[----:B------:R-:W-:-:S05]  /*6190*/  SHF.L.U32 R166, R166, 0x10, RZ ;  /* 0x00000010a6a67819 */ /* 0x000fca00000006ff */
[----:B------:R-:W-:Y:S01]  /*61a0*/  FFMA.FTZ R93, R165, R166, R93 ;  /* 0x000000a6a55d7223 */ /* 0x000fe2000001005d */
[----:B--2---:R-:W-:-:S05]  /*61b0*/  SHF.L.U32 R166, R167, 0x10, RZ ;  /* 0x00000010a7a67819 */ /* 0x004fca00000006ff */
[----:B------:R-:W-:-:S05]  /*61c0*/  FMUL.FTZ R165, R166, R165 ;  /* 0x000000a5a6a57220 */ /* 0x000fca0000410000 */
[----:B------:R-:W-:-:S04]  /*61d0*/  F2FP.BF16.F32.PACK_AB R165, RZ, R165 ;  /* 0x000000a5ffa5723e */ /* 0x000fc800000010ff */
[----:B------:R-:W-:-:S07]  /*61e0*/  PRMT R180, R180, 0x5410, R165 ;  /* 0x00005410b4b47816 */ /* 0x000fce00000000a5 */
.L_x_5970:
        /* <DEDUP_REMOVED lines=8> */
.L_x_5971:
        /* <DEDUP_REMOVED lines=10> */
.L_x_5972:
        /* <DEDUP_REMOVED lines=8> */
.L_x_5973:
[----:B------:R-:W-:Y:S02]  /*6390*/  MOV R165, UR8 ;  /* 0x0000000800a57c02 */ /* 0x000fe40008000f00 */
[----:B------:R-:W-:Y:S02]  /*63a0*/  PLOP3.LUT P2, PT, PT, PT, UP2, 0x80, 0x8 ;  /* 0x000000000008781c */ /* 0x000fe40003f4f028 */
[----:B------:R-:W-:Y:S01]  /*63b0*/  PLOP3.LUT P3, PT, PT, PT, UP2, 0x80, 0x8 ;  /* 0x000000000008781c */ /* 0x000fe20003f6f028 */
[----:B------:R-:W-:Y:S01]  /*63c0*/  @P4 FFMA.FTZ R165, R199, R165, UR9 ;  /* 0x00000009c7a54e23 */ /* 0x000fe200080100a5 */
[----:B------:R-:W-:-:S03]  /*63d0*/  PLOP3.LUT P4, PT, PT, PT, UP2, 0x80, 0x8 ;  /* 0x000000000008781c */ /* 0x000fc60003f8f028 */
[----:B------:R-:W-:Y:S01]  /*63e0*/  @P0 FADD.FTZ R166, R198, -R165 ;  /* 0x800000a5c6a60221 */ /* 0x000fe20000010000 */
[----:B------:R-:W-:-:S05]  /*63f0*/  MOV R165, R137 ;  /* 0x0000008900a57202 */ /* 0x000fca0000000f00 */
[----:B------:R-:W-:Y:S01]  /*6400*/  @P2 FFMA.FTZ R165, R166, UR30, R137 ;  /* 0x0000001ea6a52c23 */ /* 0x000fe20008010089 */
[----:B------:R-:W-:Y:S06]  /*6410*/  BRA.U !UP3, `(.L_x_5974) ;  /* 0x000000010b247547 */ /* 0x000fec000b800000 */
[----:B------:R-:W2:Y:S01]  /*6420*/  LDL R184, [R1+0xf0] ;  /* 0x0000f00001b87983 */ /* 0x000ea20000100800 */
[----:B------:R-:W-:Y:S01]  /*6430*/  PRMT R167, R178, 0x7632, R167 ;  /* 0x00007632b2a77816 */ /* 0x000fe200000000a7 */
[----:B------:R-:W-:-:S04]  /*6440*/  FMUL.FTZ R166, R165, UR29 ;  /* 0x0000001da5a67c20 */ /* 0x000fc80008410000 */
[----:B------:R-:W-:-:S04]  /*6450*/  IMAD.U32 R167, R167, 0x10000, RZ ;  /* 0x00010000a7a77824 */ /* 0x000fc800078e00ff */
[----:B------:R-:W-:Y:S01]  /*6460*/  FFMA.FTZ R97, R166, R167, R97 ;  /* 0x000000a7a6617223 */ /* 0x000fe20000010061 */
[----:B--2---:R-:W-:-:S05]  /*6470*/  SHF.L.U32 R167, R184, 0x10, RZ ;  /* 0x00000010b8a77819 */ /* 0x004fca00000006ff */
[----:B------:R-:W-:-:S05]  /*6480*/  FMUL.FTZ R166, R167, R166 ;  /* 0x000000a6a7a67220 */ /* 0x000fca0000410000 */
[----:B------:R-:W-:-:S04]  /*6490*/  F2FP.BF16.F32.PACK_AB R166, RZ, R166 ;  /* 0x000000a6ffa6723e */ /* 0x000fc800000010ff */
[----:B------:R-:W-:-:S07]  /*64a0*/  PRMT R182, R182, 0x5410, R166 ;  /* 0x00005410b6b67816 */ /* 0x000fce00000000a6 */
.L_x_5974:
[----:B------:R-:W-:Y:S02]  /*64b0*/  MOV R166, UR8 ;  /* 0x0000000800a67c02 */ /* 0x000fe40008000f00 */
[----:B------:R-:W-:Y:S02]  /*64c0*/  PLOP3.LUT P0, PT, PT, PT, UP2, 0x80, 0x8 ;  /* 0x000000000008781c */ /* 0x000fe40003f0f028 */
[----:B------:R-:W-:Y:S01]  /*64d0*/  PLOP3.LUT P2, PT, PT, PT, UP2, 0x80, 0x8 ;  /* 0x000000000008781c */ /* 0x000fe20003f4f028 */
[----:B------:R-:W-:-:S04]  /*64e0*/  @P3 FFMA.FTZ R166, R222, R166, UR9 ;  /* 0x00000009dea63e23 */ /* 0x000fc800080100a6 */
[----:B------:R-:W-:Y:S01]  /*64f0*/  @P4 FADD.FTZ R167, R212, -R166 ;  /* 0x800000a6d4a74221 */ /* 0x000fe20000010000 */
[----:B------:R-:W-:-:S05]  /*6500*/  MOV R166, R138 ;  /* 0x0000008a00a67202 */ /* 0x000fca0000000f00 */
[----:B------:R-:W-:Y:S01]  /*6510*/  @P0 FFMA.FTZ R166, R167, UR30, R138 ;  /* 0x0000001ea7a60c23 */ /* 0x000fe2000801008a */
[----:B------:R-:W-:Y:S01]  /*6520*/  PLOP3.LUT P0, PT, PT, PT, UP2, 0x80, 0x8 ;  /* 0x000000000008781c */ /* 0x000fe20003f0f028 */
[----:B------:R-:W-:-:S12]  /*6530*/  BRA.U !UP3, `(.L_x_5975) ;  /* 0x000000010b1c7547 */ /* 0x000fd8000b800000 */
[----:B------:R-:W-:Y:S02]  /*6540*/  IMAD.U32 R184, R179, 0x10000, RZ ;  /* 0x00010000b3b87824 */ /* 0x000fe400078e00ff */
[----:B------:R-:W-:-:S04]  /*6550*/  FMUL.FTZ R167, R166, UR29 ;  /* 0x0000001da6a77c20 */ /* 0x000fc80008410000 */
[----:B------:R-:W-:Y:S01]  /*6560*/  FFMA.FTZ R98, R184, R167, R98 ;  /* 0x000000a7b8627223 */ /* 0x000fe20000010062 */
[----:B------:R-:W-:-:S05]  /*6570*/  SHF.L.U32 R184, R31, 0x10, RZ ;  /* 0x000000101fb87819 */ /* 0x000fca00000006ff */
[----:B------:R-:W-:-:S05]  /*6580*/  FMUL.FTZ R167, R184, R167 ;  /* 0x000000a7b8a77220 */ /* 0x000fca0000410000 */
[----:B------:R-:W-:-:S04]  /*6590*/  F2FP.BF16.F32.PACK_AB R167, RZ, R167 ;  /* 0x000000a7ffa7723e */ /* 0x000fc800000010ff */
[----:B------:R-:W-:-:S07]  /*65a0*/  PRMT R183, R167, 0x7610, R183 ;  /* 0x00007610a7b77816 */ /* 0x000fce00000000b7 */
.L_x_5975:
[----:B------:R-:W2:Y:S04]  /*65b0*/  LDL R185, [R1+0x20] ;  /* 0x0000200001b97983 */ /* 0x000ea80000100800 */
[----:B------:R-:W3:Y:S01]  /*65c0*/  LDL R184, [R1+0x1c] ;  /* 0x00001c0001b87983 */ /* 0x000ee20000100800 */
[----:B------:R-:W-:Y:S02]  /*65d0*/  MOV R167, UR8 ;  /* 0x0000000800a77c02 */ /* 0x000fe40008000f00 */
[----:B------:R-:W-:-:S03]  /*65e0*/  PLOP3.LUT P3, PT, PT, PT, UP2, 0x80, 0x8 ;  /* 0x000000000008781c */ /* 0x000fc60003f6f028 */
[----:B--2---:R-:W-:-:S04]  /*65f0*/  @P0 FFMA.FTZ R167, R185, R167, UR9 ;  /* 0x00000009b9a70e23 */ /* 0x004fc800080100a7 */
[----:B---3--:R-:W-:Y:S01]  /*6600*/  @P2 FADD.FTZ R184, R184, -R167 ;  /* 0x800000a7b8b82221 */ /* 0x008fe20000010000 */
        /* <DEDUP_REMOVED lines=12> */
.L_x_5953:
[----:B------:R-:W-:Y:S01]  /*66d0*/  ISETP.NE.U32.AND P0, PT, RZ, UR4, PT ;  /* 0x00000004ff007c0c */ /* 0x000fe2000bf05070 */
[----:B------:R-:W0:Y:S01]  /*66e0*/  @UP3 LDCU.64 UR6, c[0x0][0x468] ;  /* 0x00008d00ff0637ac */ /* 0x000e220008000a00 */
[----:B------:R-:W-:Y:S02]  /*66f0*/  PLOP3.LUT P2, PT, PT, PT, UP3, 0x80, 0x8 ;  /* 0x000000000008781c */ /* 0x000fe40003f4f038 */
[----:B------:R-:W-:-:S13]  /*6700*/  ISETP.NE.AND.EX P0, PT, RZ, UR5, PT, P0 ;  /* 0x00000005ff007c0c */ /* 0x000fda000bf05300 */
[----:B------:R-:W1:Y:S02]  /*6710*/  @P0 LDC.64 R184, c[0x0][0x478] ;  /* 0x00011e00ffb80b82 */ /* 0x000e640000000a00 */
[----:B-1----:R-:W-:-:S04]  /*6720*/  @P0 IMAD.WIDE.U32 R184, R186, 0x20, R184 ;  /* 0x00000020bab80825 */ /* 0x002fc800078e00b8 */
[----:B------:R-:W-:Y:S01]  /*6730*/  VIADD R186, R186, 0x80 ;  /* 0x00000080baba7836 */ /* 0x000fe20000000000 */
[----:B------:R-:W-:Y:S04]  /*6740*/  @P0 STG.E.128 desc[UR16][R184.64], R160 ;  /* 0x000000a0b8000986 */ /* 0x000fe8000c101d10 */
[----:B------:R1:W-:Y:S01]  /*6750*/  @P0 STG.E.128 desc[UR16][R184.64+0x10], R164 ;  /* 0x000010a4b8000986 */ /* 0x0003e2000c101d10 */
[----:B------:R-:W-:Y:S01]  /*6760*/  PLOP3.LUT P0, PT, PT, PT, UP3, 0x80, 0x8 ;  /* 0x000000000008781c */ /* 0x000fe20003f0f038 */
[----:B-1----:R-:W-:-:S12]  /*6770*/  HFMA2 R184, -RZ, RZ, 0, 9.5367431640625e-07 ;  /* 0x00000010ffb87431 */ /* 0x002fd800000001ff */
[C---:B0-----:R-:W-:Y:S01]  /*6780*/  @P0 IMAD.WIDE.U32 R184, R9.reuse, R184, UR6 ;  /* 0x0000000609b80e25 */ /* 0x041fe2000f8e00b8 */
[----:B------:R-:W-:-:S04]  /*6790*/  IADD3 R9, PT, PT, R9, 0x80, RZ ;  /* 0x0000008009097810 */ /* 0x000fc80007ffe0ff */
[----:B------:R0:W-:Y:S03]  /*67a0*/  @P2 STG.E.128 desc[UR16][R184.64], R180 ;  /* 0x000000b4b8002986 */ /* 0x0001e6000c101d10 */
.L_x_5942:
[----:B------:R-:W-:Y:S05]  /*67b0*/  BSYNC.RECONVERGENT B0 ;  /* 0x0000000000007941 */ /* 0x000fea0003800200 */
.L_x_5941:
        /* <DEDUP_REMOVED lines=9> */
.L_x_5978:
[----:B------:R-:W-:Y:S05]  /*6850*/  BRA.U !UP0, `(.L_x_5979) ;  /* 0x0000001108687547 */ /* 0x000fea000b800000 */
[----:B------:R-:W-:-:S04]  /*6860*/  UISETP.NE.U32.AND UP0, UPT, UR4, URZ, UPT ;  /* 0x000000ff0400728c */ /* 0x000fc8000bf05070 */
[----:B------:R-:W-:-:S06]  /*6870*/  UISETP.NE.AND.EX UP0, UPT, UR5, URZ, UPT, UP0 ;  /* 0x000000ff0500728c */ /* 0x000fcc000bf05300 */
[----:B------:R-:W-:-:S13]  /*6880*/  PLOP3.LUT P0, PT, PT, PT, UP0, 0x80, 0x8 ;  /* 0x000000000008781c */ /* 0x000fda0003f0f008 */
[----:B------:R-:W-:Y:S05]  /*6890*/  @!P0 BRA `(.L_x_5980) ;  /* 0x00000008002c8947 */ /* 0x000fea0003800000 */
[----:B------:R-:W-:Y:S01]  /*68a0*/  PLOP3.LUT P4, PT, PT, PT, UP2, 0x80, 0x8 ;  /* 0x000000000008781c */ /* 0x000fe20003f8f028 */
[----:B-----5:R-:W-:Y:S01]  /*68b0*/  IMAD.MOV.U32 R162, RZ, RZ, R142 ;  /* 0x000000ffffa27224 */ /* 0x020fe200078e008e */
[----:B------:R-:W-:Y:S01]  /*68c0*/  PLOP3.LUT P5, PT, PT, PT, UP2, 0x80, 0x8 ;  /* 0x000000000008781c */ /* 0x000fe20003faf028 */
[----:B------:R-:W-:Y:S01]  /*68d0*/  IMAD.MOV.U32 R164, RZ, RZ, R144 ;  /* 0x000000ffffa47224 */ /* 0x000fe200078e0090 */
[----:B------:R-:W-:Y:S02]  /*68e0*/  MOV R160, UR8 ;  /* 0x0000000800a07c02 */ /* 0x000fe40008000f00 */
[----:B------:R-:W-:Y:S02]  /*68f0*/  PLOP3.LUT P3, PT, PT, PT, UP2, 0x80, 0x8 ;  /* 0x000000000008781c */ /* 0x000fe40003f6f028 */
[----:B------:R-:W-:Y:S02]  /*6900*/  PLOP3.LUT P6, PT, PT, PT, UP2, 0x80, 0x8 ;  /* 0x000000000008781c */ /* 0x000fe40003fcf028 */
[----:B------:R-:W-:-:S02]  /*6910*/  MOV R161, R141 ;  /* 0x0000008d00a17202 */ /* 0x000fc40000000f00 */
[----:B------:R-:W-:Y:S01]  /*6920*/  MOV R163, R143 ;  /* 0x0000008f00a37202 */ /* 0x000fe20000000f00 */
        /* <DEDUP_REMOVED lines=16> */
[----:B------:R-:W-:-:S04]  /*6a30*/  @P6 FADD.FTZ R160, R18, -R160 ;  /* 0x800000a012a06221 */ /* 0x000fc80000010000 */
        /* <DEDUP_REMOVED lines=8> */
[----:B------:R-:W-:Y:S02]  /*6ac0*/  MOV R160, UR8 ;  /* 0x0000000800a07c02 */ /* 0x000fe40008000f00 */
[----:B------:R-:W-:-:S03]  /*6ad0*/  PLOP3.LUT P4, PT, PT, PT, UP2, 0x80, 0x8 ;  /* 0x000000000008781c */ /* 0x000fc60003f8f028 */
[----:B------:R-:W-:Y:S01]  /*6ae0*/  @P5 FFMA.FTZ R160, R250, R160, UR9 ;  /* 0x00000009faa05e23 */ /* 0x000fe200080100a0 */
[----:B------:R-:W-:-:S03]  /*6af0*/  PLOP3.LUT P5, PT, PT, PT, UP2, 0x80, 0x8 ;  /* 0x000000000008781c */ /* 0x000fc60003faf028 */
[----:B------:R-:W-:Y:S01]  /*6b00*/  @P3 FADD.FTZ R165, R246, -R160 ;  /* 0x800000a0f6a53221 */ /* 0x000fe20000010000 */
[----:B------:R-:W-:Y:S02]  /*6b10*/  MOV R160, R140 ;  /* 0x0000008c00a07202 */ /* 0x000fe40000000f00 */
[----:B------:R-:W-:-:S03]  /*6b20*/  PLOP3.LUT P3, PT, PT, PT, UP2, 0x80, 0x8 ;  /* 0x000000000008781c */ /* 0x000fc60003f6f028 */
[----:B------:R-:W-:Y:S01]  /*6b30*/  @P4 FFMA.FTZ R160, R165, UR30, R140 ;  /* 0x0000001ea5a04c23 */ /* 0x000fe2000801008c */
[----:B------:R-:W-:Y:S09]  /*6b40*/  BRA.U !UP3, `(.L_x_5981) ;  /* 0x000000010b1c7547 */ /* 0x000ff2000b800000 */
[----:B------:R-:W-:Y:S01]  /*6b50*/  SHF.L.U32 R166, R176, 0x10, RZ ;  /* 0x00000010b0a67819 */ /* 0x000fe200000006ff */
[----:B------:R-:W-:-:S04]  /*6b60*/  FMUL.FTZ R165, R160, UR29 ;  /* 0x0000001da0a57c20 */ /* 0x000fc80008410000 */
[----:B------:R-:W-:Y:S01]  /*6b70*/  FFMA.FTZ R100, R166, R165, R100 ;  /* 0x000000a5a6647223 */ /* 0x000fe20000010064 */
[----:B------:R-:W-:-:S04]  /*6b80*/  IMAD.U32 R166, R32, 0x10000, RZ ;  /* 0x0001000020a67824 */ /* 0x000fc800078e00ff */
[----:B------:R-:W-:-:S05]  /*6b90*/  FMUL.FTZ R165, R165, R166 ;  /* 0x000000a6a5a57220 */ /* 0x000fca0000410000 */
[----:B------:R-:W-:-:S04]  /*6ba0*/  F2FP.BF16.F32.PACK_AB R165, RZ, R165 ;  /* 0x000000a5ffa5723e */ /* 0x000fc800000010ff */
[----:B0-----:R-:W-:-:S07]  /*6bb0*/  PRMT R180, R165, 0x7610, R180 ;  /* 0x00007610a5b47816 */ /* 0x001fce00000000b4 */
.L_x_5981:
        /* <DEDUP_REMOVED lines=9> */
[----:B0-----:R-:W-:-:S07]  /*6c50*/  PRMT R180, R180, 0x5410, R165 ;  /* 0x00005410b4b47816 */ /* 0x001fce00000000a5 */
.L_x_5982:
[----:B------:R-:W-:Y:S05]  /*6c60*/  BRA.U !UP3, `(.L_x_5983) ;  /* 0x000000010b1c7547 */ /* 0x000fea000b800000 */
[----:B------:R-:W-:Y:S01]  /*6c70*/  SHF.L.U32 R166, R177, 0x10, RZ ;  /* 0x00000010b1a67819 */ /* 0x000fe200000006ff */
[----:B------:R-:W-:-:S04]  /*6c80*/  FMUL.FTZ R165, R162, UR29 ;  /* 0x0000001da2a57c20 */ /* 0x000fc80008410000 */
[----:B------:R-:W-:Y:S01]  /*6c90*/  FFMA.FTZ R102, R166, R165, R102 ;  /* 0x000000a5a6667223 */ /* 0x000fe20000010066 */
[----:B------:R-:W-:-:S04]  /*6ca0*/  IMAD.U32 R166, R33, 0x10000, RZ ;  /* 0x0001000021a67824 */ /* 0x000fc800078e00ff */
[----:B------:R-:W-:-:S05]  /*6cb0*/  FMUL.FTZ R165, R165, R166 ;  /* 0x000000a6a5a57220 */ /* 0x000fca0000410000 */
[----:B------:R-:W-:-:S04]  /*6cc0*/  F2FP.BF16.F32.PACK_AB R165, RZ, R165 ;  /* 0x000000a5ffa5723e */ /* 0x000fc800000010ff */
[----:B0-----:R-:W-:-:S07]  /*6cd0*/  PRMT R181, R165, 0x7610, R181 ;  /* 0x00007610a5b57816 */ /* 0x001fce00000000b5 */
.L_x_5983:
        /* <DEDUP_REMOVED lines=10> */
.L_x_5984:
        /* <DEDUP_REMOVED lines=8> */
.L_x_5985:
        /* <DEDUP_REMOVED lines=9> */
[----:B0-----:R-:W2:Y:S01]  /*6e90*/  LDL R184, [R1+0xe0] ;  /* 0x0000e00001b87983 */ /* 0x001ea20000100800 */
[----:B------:R-:W-:Y:S01]  /*6ea0*/  PRMT R167, R178, 0x7632, R167 ;  /* 0x00007632b2a77816 */ /* 0x000fe200000000a7 */
[----:B------:R-:W-:-:S03]  /*6eb0*/  FMUL.FTZ R166, R165, UR29 ;  /* 0x0000001da5a67c20 */ /* 0x000fc60008410000 */
[----:B------:R-:W-:-:S05]  /*6ec0*/  SHF.L.U32 R167, R167, 0x10, RZ ;  /* 0x00000010a7a77819 */ /* 0x000fca00000006ff */
[----:B------:R-:W-:Y:S01]  /*6ed0*/  FFMA.FTZ R105, R166, R167, R105 ;  /* 0x000000a7a6697223 */ /* 0x000fe20000010069 */
[----:B--2---:R-:W-:-:S04]  /*6ee0*/  IMAD.U32 R167, R184, 0x10000, RZ ;  /* 0x00010000b8a77824 */ /* 0x004fc800078e00ff */
[----:B------:R-:W-:-:S05]  /*6ef0*/  FMUL.FTZ R166, R166, R167 ;  /* 0x000000a7a6a67220 */ /* 0x000fca0000410000 */
[----:B------:R-:W-:-:S04]  /*6f00*/  F2FP.BF16.F32.PACK_AB R166, RZ, R166 ;  /* 0x000000a6ffa6723e */ /* 0x000fc800000010ff */
[----:B------:R-:W-:-:S07]  /*6f10*/  PRMT R182, R182, 0x5410, R166 ;  /* 0x00005410b6b67816 */ /* 0x000fce00000000a6 */
.L_x_5986:
        /* <DEDUP_REMOVED lines=9> */
[----:B0-----:R-:W-:Y:S01]  /*6fb0*/  SHF.L.U32 R184, R179, 0x10, RZ ;  /* 0x00000010b3b87819 */ /* 0x001fe200000006ff */
[----:B------:R-:W-:-:S04]  /*6fc0*/  FMUL.FTZ R167, R166, UR29 ;  /* 0x0000001da6a77c20 */ /* 0x000fc80008410000 */
[----:B------:R-:W-:Y:S01]  /*6fd0*/  FFMA.FTZ R106, R184, R167, R106 ;  /* 0x000000a7b86a7223 */ /* 0x000fe2000001006a */
[----:B------:R-:W-:-:S04]  /*6fe0*/  IMAD.U32 R184, R35, 0x10000, RZ ;  /* 0x0001000023b87824 */ /* 0x000fc800078e00ff */
[----:B------:R-:W-:-:S05]  /*6ff0*/  FMUL.FTZ R167, R167, R184 ;  /* 0x000000b8a7a77220 */ /* 0x000fca0000410000 */
[----:B------:R-:W-:-:S04]  /*7000*/  F2FP.BF16.F32.PACK_AB R167, RZ, R167 ;  /* 0x000000a7ffa7723e */ /* 0x000fc800000010ff */
[----:B------:R-:W-:-:S07]  /*7010*/  PRMT R183, R167, 0x7610, R183 ;  /* 0x00007610a7b77816 */ /* 0x000fce00000000b7 */
.L_x_5987:
[----:B0-----:R-:W2:Y:S04]  /*7020*/  LDL R185, [R1+0x4] ;  /* 0x0000040001b97983 */ /* 0x001ea80000100800 */
        /* <DEDUP_REMOVED lines=10> */
[----:B------:R-:W-:-:S03]  /*70d0*/  FMUL.FTZ R185, R167, UR29 ;  /* 0x0000001da7b97c20 */ /* 0x000fc60008410000 */
[----:B------:R-:W-:-:S05]  /*70e0*/  SHF.L.U32 R184, R184, 0x10, RZ ;  /* 0x00000010b8b87819 */ /* 0x000fca00000006ff */
[----:B------:R-:W-:Y:S01]  /*70f0*/  FFMA.FTZ R107, R185, R184, R107 ;  /* 0x000000b8b96b7223 */ /* 0x000fe2000001006b */
[----:B--2---:R-:W-:-:S04]  /*7100*/  IMAD.U32 R184, R187, 0x10000, RZ ;  /* 0x00010000bbb87824 */ /* 0x004fc800078e00ff */
[----:B------:R-:W-:-:S05]  /*7110*/  FMUL.FTZ R184, R185, R184 ;  /* 0x000000b8b9b87220 */ /* 0x000fca0000410000 */
[----:B------:R-:W-:-:S04]  /*7120*/  F2FP.BF16.F32.PACK_AB R184, RZ, R184 ;  /* 0x000000b8ffb8723e */ /* 0x000fc800000010ff */
[----:B------:R-:W-:Y:S01]  /*7130*/  PRMT R183, R183, 0x5410, R184 ;  /* 0x00005410b7b77816 */ /* 0x000fe200000000b8 */
[----:B------:R-:W-:Y:S06]  /*7140*/  BRA `(.L_x_5988) ;  /* 0x0000001800907947 */ /* 0x000fec0003800000 */
.L_x_5980:
[----:B------:R-:W-:Y:S05]  /*7150*/  BRA.U !UP3, `(.L_x_5989) ;  /* 0x000000010b3c7547 */ /* 0x000fea000b800000 */
[----:B------:R-:W-:Y:S02]  /*7160*/  PLOP3.LUT P3, PT, PT, PT, UP2, 0x80, 0x8 ;  /* 0x000000000008781c */ /* 0x000fe40003f6f028 */
[----:B------:R-:W-:Y:S02]  /*7170*/  PLOP3.LUT P4, PT, PT, PT, UP2, 0x80, 0x8 ;  /* 0x000000000008781c */ /* 0x000fe40003f8f028 */
[----:B0-----:R-:W-:Y:S02]  /*7180*/  MOV R184, UR8 ;  /* 0x0000000800b87c02 */ /* 0x001fe40008000f00 */
[----:B------:R-:W-:Y:S02]  /*7190*/  PLOP3.LUT P5, PT, PT, PT, UP2, 0x80, 0x8 ;  /* 0x000000000008781c */ /* 0x000fe40003faf028 */
[----:B-----5:R-:W-:-:S05]  /*71a0*/  MOV R185, R140 ;  /* 0x0000008c00b97202 */ /* 0x020fca0000000f00 */
[----:B------:R-:W-:-:S04]  /*71b0*/  @P3 FFMA.FTZ R184, R250, R184, UR9 ;  /* 0x00000009fab83e23 */ /* 0x000fc800080100b8 */
[----:B------:R-:W-:-:S04]  /*71c0*/  @P4 FADD.FTZ R184, R246, -R184 ;  /* 0x800000b8f6b84221 */ /* 0x000fc80000010000 */
[----:B------:R-:W-:-:S04]  /*71d0*/  @P5 FFMA.FTZ R185, R184, UR30, R140 ;  /* 0x0000001eb8b95c23 */ /* 0x000fc8000801008c */
[----:B------:R-:W-:Y:S01]  /*71e0*/  FMUL.FTZ R184, R185, UR29 ;  /* 0x0000001db9b87c20 */ /* 0x000fe20008410000 */
[----:B------:R-:W-:-:S05]  /*71f0*/  SHF.L.U32 R185, R176, 0x10, RZ ;  /* 0x00000010b0b97819 */ /* 0x000fca00000006ff */
[----:B------:R-:W-:Y:S01]  /*7200*/  FFMA.FTZ R100, R185, R184, R100 ;  /* 0x000000b8b9647223 */ /* 0x000fe20000010064 */
[----:B------:R-:W-:-:S04]  /*7210*/  IMAD.U32 R185, R32, 0x10000, RZ ;  /* 0x0001000020b97824 */ /* 0x000fc800078e00ff */
[----:B------:R-:W-:-:S05]  /*7220*/  FMUL.FTZ R184, R185, R184 ;  /* 0x000000b8b9b87220 */ /* 0x000fca0000410000 */
[----:B------:R-:W-:-:S04]  /*7230*/  F2FP.BF16.F32.PACK_AB R184, RZ, R184 ;  /* 0x000000b8ffb8723e */ /* 0x000fc800000010ff */
[----:B------:R-:W-:-:S07]  /*7240*/  PRMT R180, R184, 0x7610, R180 ;  /* 0x00007610b8b47816 */ /* 0x000fce00000000b4 */
.L_x_5989:
[----:B------:R-:W-:Y:S05]  /*7250*/  BRA.U !UP3, `(.L_x_5990) ;  /* 0x000000010b447547 */ /* 0x000fea000b800000 */
[----:B------:R-:W2:Y:S01]  /*7260*/  LDL R187, [R1+0xd8] ;  /* 0x0000d80001bb7983 */ /* 0x000ea20000100800 */
[----:B------:R-:W-:Y:S02]  /*7270*/  PLOP3.LUT P3, PT, PT, PT, UP2, 0x80, 0x8 ;  /* 0x000000000008781c */ /* 0x000fe40003f6f028 */
[----:B------:R-:W-:Y:S02]  /*7280*/  PLOP3.LUT P4, PT, PT, PT, UP2, 0x80, 0x8 ;  /* 0x000000000008781c */ /* 0x000fe40003f8f028 */
[----:B0-----:R-:W-:Y:S02]  /*7290*/  MOV R184, UR8 ;  /* 0x0000000800b87c02 */ /* 0x001fe40008000f00 */
[----:B------:R-:W-:-:S07]  /*72a0*/  PLOP3.LUT P5, PT, PT, PT, UP2, 0x80, 0x8 ;  /* 0x000000000008781c */ /* 0x000fce0003faf028 */
[----:B------:R-:W-:-:S04]  /*72b0*/  @P3 FFMA.FTZ R184, R5, R184, UR9 ;  /* 0x0000000905b83e23 */ /* 0x000fc800080100b8 */
[----:B------:R-:W-:Y:S01]  /*72c0*/  @P4 FADD.FTZ R185, R211, -R184 ;  /* 0x800000b8d3b94221 */ /* 0x000fe20000010000 */
[----:B-----5:R-:W-:-:S03]  /*72d0*/  MOV R184, R141 ;  /* 0x0000008d00b87202 */ /* 0x020fc60000000f00 */
[----:B------:R-:W-:Y:S01]  /*72e0*/  @P5 FFMA.FTZ R184, R185, UR30, R141 ;  /* 0x0000001eb9b85c23 */ /* 0x000fe2000801008d */
[----:B------:R-:W-:-:S03]  /*72f0*/  PRMT R185, R176, 0x7632, R185 ;  /* 0x00007632b0b97816 */ /* 0x000fc600000000b9 */
[----:B------:R-:W-:Y:S01]  /*7300*/  FMUL.FTZ R184, R184, UR29 ;  /* 0x0000001db8b87c20 */ /* 0x000fe20008410000 */
[----:B------:R-:W-:-:S05]  /*7310*/  SHF.L.U32 R185, R185, 0x10, RZ ;  /* 0x00000010b9b97819 */ /* 0x000fca00000006ff */
[----:B------:R-:W-:Y:S01]  /*7320*/  FFMA.FTZ R101, R184, R185, R101 ;  /* 0x000000b9b8657223 */ /* 0x000fe20000010065 */
[----:B--2---:R-:W-:-:S04]  /*7330*/  IMAD.U32 R185, R187, 0x10000, RZ ;  /* 0x00010000bbb97824 */ /* 0x004fc800078e00ff */
[----:B------:R-:W-:-:S05]  /*7340*/  FMUL.FTZ R184, R185, R184 ;  /* 0x000000b8b9b87220 */ /* 0x000fca0000410000 */
[----:B------:R-:W-:-:S04]  /*7350*/  F2FP.BF16.F32.PACK_AB R184, RZ, R184 ;  /* 0x000000b8ffb8723e */ /* 0x000fc800000010ff */
[----:B------:R-:W-:-:S07]  /*7360*/  PRMT R180, R180, 0x5410, R184 ;  /* 0x00005410b4b47816 */ /* 0x000fce00000000b8 */
.L_x_5990:
        /* <DEDUP_REMOVED lines=16> */
.L_x_5991:
        /* <DEDUP_REMOVED lines=18> */
.L_x_5992:
        /* <DEDUP_REMOVED lines=16> */
.L_x_5993:
        /* <DEDUP_REMOVED lines=18> */
.L_x_5994:
        /* <DEDUP_REMOVED lines=16> */
.L_x_5995:
[----:B------:R-:W-:Y:S05]  /*78b0*/  BRA.U !UP3, `(.L_x_5988) ;  /* 0x000000110bb47547 */ /* 0x000fea000b800000 */
[----:B------:R-:W2:Y:S04]  /*78c0*/  LDL R188, [R1+0x4] ;  /* 0x0000040001bc7983 */ /* 0x000ea80000100800 */
[----:B0-----:R-:W3:Y:S04]  /*78d0*/  LDL R185, [R1+0x18] ;  /* 0x0000180001b97983 */ /* 0x001ee80000100800 */
        /* <DEDUP_REMOVED lines=18> */
.L_x_5979:
[----:B0-----:R-:W0:Y:S02]  /*7a00*/  LDC.64 R184, c[0x0][0x478] ;  /* 0x00011e00ffb87b82 */ /* 0x001e240000000a00 */
[----:B0-----:R-:W-:-:S04]  /*7a10*/  ISETP.NE.U32.AND P0, PT, R184, RZ, PT ;  /* 0x000000ffb800720c */ /* 0x001fc80003f05070 */
[----:B------:R-:W-:-:S13]  /*7a20*/  ISETP.NE.AND.EX P0, PT, R185, RZ, PT, P0 ;  /* 0x000000ffb900720c */ /* 0x000fda0003f05300 */
[----:B------:R-:W-:Y:S05]  /*7a30*/  @!P0 BRA `(.L_x_5996) ;  /* 0x00000008006c8947 */ /* 0x000fea0003800000 */
        /* <DEDUP_REMOVED lines=54> */
.L_x_5997:
        /* <DEDUP_REMOVED lines=16> */
.L_x_5998:
        /* <DEDUP_REMOVED lines=14> */
.L_x_5999:
        /* <DEDUP_REMOVED lines=16> */
.L_x_6000:
        /* <DEDUP_REMOVED lines=14> */
.L_x_6001:
        /* <DEDUP_REMOVED lines=16> */
.L_x_6002:
        /* <DEDUP_REMOVED lines=14> */
.L_x_6003:
[----:B------:R-:W-:Y:S05]  /*8340*/  BRA.U !UP3, `(.L_x_5988) ;  /* 0x000000090b107547 */ /* 0x000fea000b800000 */
[----:B------:R-:W2:Y:S01]  /*8350*/  LDL R187, [R1+0xe4] ;  /* 0x0000e40001bb7983 */ /* 0x000ea20000100800 */
[----:B-----5:R-:W-:Y:S01]  /*8360*/  PRMT R185, R179, 0x7632, R185 ;  /* 0x00007632b3b97816 */ /* 0x020fe200000000b9 */
        /* <DEDUP_REMOVED lines=8> */
.L_x_5996:
        /* <DEDUP_REMOVED lines=14> */
.L_x_6004:
        /* <DEDUP_REMOVED lines=16> */
.L_x_6005:
        /* <DEDUP_REMOVED lines=14> */
.L_x_6006:
        /* <DEDUP_REMOVED lines=16> */
.L_x_6007:
        /* <DEDUP_REMOVED lines=14> */
.L_x_6008:
        /* <DEDUP_REMOVED lines=16> */
.L_x_6009:
        /* <DEDUP_REMOVED lines=14> */
.L_x_6010:
[----:B------:R-:W-:Y:S05]  /*8a70*/  BRA.U !UP3, `(.L_x_5988) ;  /* 0x000000010b447547 */ /* 0x000fea000b800000 */
[----:B------:R-:W2:Y:S04]  /*8a80*/  LDL R189, [R1+0x4] ;  /* 0x0000040001bd7983 */ /* 0x000ea80000100800 */
[----:B------:R-:W3:Y:S04]  /*8a90*/  LDL R188, [R1+0x18] ;  /* 0x0000180001bc7983 */ /* 0x000ee80000100800 */
[----:B------:R-:W4:Y:S01]  /*8aa0*/  LDL R187, [R1+0xe4] ;  /* 0x0000e40001bb7983 */ /* 0x000f220000100800 */
[----:B------:R-:W-:Y:S02]  /*8ab0*/  MOV R184, UR8 ;  /* 0x0000000800b87c02 */ /* 0x000fe40008000f00 */
[----:B------:R-:W-:-:S02]  /*8ac0*/  ISETP.LT.AND P3, PT, RZ, UR31, PT ;  /* 0x0000001fff007c0c */ /* 0x000fc4000bf61270 */
        /* <DEDUP_REMOVED lines=8> */
[----:B----4-:R-:W-:-:S04]  /*8b50*/  IMAD.U32 R185, R187, 0x10000, RZ ;  /* 0x00010000bbb97824 */ /* 0x010fc800078e00ff */
[----:B------:R-:W-:-:S05]  /*8b60*/  FMUL.FTZ R184, R185, R184 ;  /* 0x000000b8b9b87220 */ /* 0x000fca0000410000 */
[----:B------:R-:W-:-:S04]  /*8b70*/  F2FP.BF16.F32.PACK_AB R184, RZ, R184 ;  /* 0x000000b8ffb8723e */ /* 0x000fc800000010ff */
[----:B------:R-:W-:-:S07]  /*8b80*/  PRMT R183, R183, 0x5410, R184 ;  /* 0x00005410b7b77816 */ /* 0x000fce00000000b8 */
.L_x_5988:
[----:B0-----:R-:W0:Y:S01]  /*8b90*/  @P0 LDC.64 R184, c[0x0][0x478] ;  /* 0x00011e00ffb80b82 */ /* 0x001e220000000a00 */
[----:B------:R-:W1:Y:S01]  /*8ba0*/  @UP3 LDCU.64 UR6, c[0x0][0x468] ;  /* 0x00008d00ff0637ac */ /* 0x000e620008000a00 */
[----:B------:R-:W-:Y:S01]  /*8bb0*/  PLOP3.LUT P3, PT, PT, PT, UP3, 0x80, 0x8 ;  /* 0x000000000008781c */ /* 0x000fe20003f6f038 */
[C---:B0-----:R-:W-:Y:S01]  /*8bc0*/  @P0 IMAD.WIDE.U32 R184, R186.reuse, 0x20, R184 ;  /* 0x00000020bab80825 */ /* 0x041fe200078e00b8 */
[----:B------:R-:W-:-:S04]  /*8bd0*/  IADD3 R186, PT, PT, R186, 0x80, RZ ;  /* 0x00000080baba7810 */ /* 0x000fc80007ffe0ff */
[----:B------:R-:W-:Y:S04]  /*8be0*/  @P0 STG.E.128 desc[UR16][R184.64], R160 ;  /* 0x000000a0b8000986 */ /* 0x000fe8000c101d10 */
[----:B------:R0:W-:Y:S01]  /*8bf0*/  @P0 STG.E.128 desc[UR16][R184.64+0x10], R164 ;  /* 0x000010a4b8000986 */ /* 0x0001e2000c101d10 */
[----:B------:R-:W-:Y:S01]  /*8c00*/  PLOP3.LUT P0, PT, PT, PT, UP3, 0x80, 0x8 ;  /* 0x000000000008781c */ /* 0x000fe20003f0f038 */
[----:B0-----:R-:W-:-:S12]  /*8c10*/  HFMA2 R184, -RZ, RZ, 0, 9.5367431640625e-07 ;  /* 0x00000010ffb87431 */ /* 0x001fd800000001ff */
[C---:B-1----:R-:W-:Y:S01]  /*8c20*/  @P0 IMAD.WIDE.U32 R184, R9.reuse, R184, UR6 ;  /* 0x0000000609b80e25 */ /* 0x042fe2000f8e00b8 */
[----:B------:R-:W-:-:S04]  /*8c30*/  IADD3 R9, PT, PT, R9, 0x80, RZ ;  /* 0x0000008009097810 */ /* 0x000fc80007ffe0ff */
[----:B------:R1:W-:Y:S03]  /*8c40*/  @P3 STG.E.128 desc[UR16][R184.64], R180 ;  /* 0x000000b4b8003986 */ /* 0x0003e6000c101d10 */
.L_x_5977:
[----:B------:R-:W-:Y:S05]  /*8c50*/  BSYNC.RECONVERGENT B0 ;  /* 0x0000000000007941 */ /* 0x000fea0003800200 */
.L_x_5976:
        /* <DEDUP_REMOVED lines=9> */
.L_x_6013:
[----:B------:R-:W-:Y:S05]  /*8cf0*/  BRA.U !UP0, `(.L_x_6014) ;  /* 0x0000001108687547 */ /* 0x000fea000b800000 */
[----:B------:R-:W-:-:S04]  /*8d00*/  UISETP.NE.U32.AND UP0, UPT, UR4, URZ, UPT ;  /* 0x000000ff0400728c */ /* 0x000fc8000bf05070 */
[----:B------:R-:W-:-:S06]  /*8d10*/  UISETP.NE.AND.EX UP0, UPT, UR5, URZ, UPT, UP0 ;  /* 0x000000ff0500728c */ /* 0x000fcc000bf05300 */
[----:B------:R-:W-:-:S13]  /*8d20*/  PLOP3.LUT P0, PT, PT, PT, UP0, 0x80, 0x8 ;  /* 0x000000000008781c */ /* 0x000fda0003f0f008 */
[----:B------:R-:W-:Y:S05]  /*8d30*/  @!P0 BRA `(.L_x_6015) ;  /* 0x00000008002c8947 */ /* 0x000fea0003800000 */
[----:B------:R-:W-:Y:S01]  /*8d40*/  PLOP3.LUT P4, PT, PT, PT, UP2, 0x80, 0x8 ;  /* 0x000000000008781c */ /* 0x000fe20003f8f028 */
[----:B------:R-:W-:Y:S01]  /*8d50*/  IMAD.U32 R160, RZ, RZ, UR8 ;  /* 0x00000008ffa07e24 */ /* 0x000fe2000f8e00ff */
[----:B------:R-:W-:Y:S02]  /*8d60*/  PLOP3.LUT P5, PT, PT, PT, UP2, 0x80, 0x8 ;  /* 0x000000000008781c */ /* 0x000fe40003faf028 */
[----:B------:R-:W-:-:S09]  /*8d70*/  PLOP3.LUT P6, PT, PT, PT, UP2, 0x80, 0x8 ;  /* 0x000000000008781c */ /* 0x000fd20003fcf028 */
[----:B------:R-:W-:Y:S01]  /*8d80*/  @P4 FFMA.FTZ R160, R249, R160, UR9 ;  /* 0x00000009f9a04e23 */ /* 0x000fe200080100a0 */
[----:B------:R-:W-:-:S03]  /*8d90*/  PLOP3.LUT P4, PT, PT, PT, UP2, 0x80, 0x8 ;  /* 0x000000000008781c */ /* 0x000fc60003f8f028 */
[----:B------:R-:W-:Y:S01]  /*8da0*/  @P5 FADD.FTZ R161, R245, -R160 ;  /* 0x800000a0f5a15221 */ /* 0x000fe20000010000 */
[----:B------:R-:W-:Y:S02]  /*8db0*/  PLOP3.LUT P5, PT, PT, PT, UP2, 0x80, 0x8 ;  /* 0x000000000008781c */ /* 0x000fe40003faf028 */
[----:B-----5:R-:W-:Y:S01]  /*8dc0*/  MOV R160, R148 ;  /* 0x0000009400a07202 */ /* 0x020fe20000000f00 */
[----:B------:R-:W-:Y:S01]  /*8dd0*/  @P6 FFMA.FTZ R160, R161, UR30, R148 ;  /* 0x0000001ea1a06c23 */ /* 0x000fe20008010094 */
[----:B------:R-:W-:Y:S02]  /*8de0*/  MOV R161, UR8 ;  /* 0x0000000800a17c02 */ /* 0x000fe40008000f00 */
[----:B------:R-:W-:-:S03]  /*8df0*/  PLOP3.LUT P6, PT, PT, PT, UP2, 0x80, 0x8 ;  /* 0x000000000008781c */ /* 0x000fc60003fcf028 */
[----:B------:R-:W-:Y:S01]  /*8e00*/  @P4 FFMA.FTZ R161, R4, R161, UR9 ;  /* 0x0000000904a14e23 */ /* 0x000fe200080100a1 */
[----:B------:R-:W-:-:S03]  /*8e10*/  PLOP3.LUT P4, PT, PT, PT, UP2, 0x80, 0x8 ;  /* 0x000000000008781c */ /* 0x000fc60003f8f028 */
[----:B------:R-:W-:Y:S01]  /*8e20*/  @P5 FADD.FTZ R162, R209, -R161 ;  /* 0x800000a1d1a25221 */ /* 0x000fe20000010000 */
[----:B------:R-:W-:Y:S02]  /*8e30*/  PLOP3.LUT P5, PT, PT, PT, UP2, 0x80, 0x8 ;  /* 0x000000000008781c */ /* 0x000fe40003faf028 */
[----:B------:R-:W-:-:S03]  /*8e40*/  MOV R161, R149 ;  /* 0x0000009500a17202 */ /* 0x000fc60000000f00 */
[----:B------:R-:W-:Y:S01]  /*8e50*/  @P6 FFMA.FTZ R161, R162, UR30, R149 ;  /* 0x0000001ea2a16c23 */ /* 0x000fe20008010095 */
[----:B------:R-:W-:Y:S01]  /*8e60*/  PLOP3.LUT P6, PT, PT, PT, UP2, 0x80, 0x8 ;  /* 0x000000000008781c */ /* 0x000fe20003fcf028 */
[----:B------:R-:W-:-:S04]  /*8e70*/  IMAD.U32 R162, RZ, RZ, UR8 ;  /* 0x00000008ffa27e24 */ /* 0x000fc8000f8e00ff */
[----:B------:R-:W-:Y:S01]  /*8e80*/  @P4 FFMA.FTZ R162, R240, R162, UR9 ;  /* 0x00000009f0a24e23 */ /* 0x000fe200080100a2 */
[----:B------:R-:W-:-:S03]  /*8e90*/  PLOP3.LUT P4, PT, PT, PT, UP2, 0x80, 0x8 ;  /* 0x000000000008781c */ /* 0x000fc60003f8f028 */
[----:B------:R-:W-:Y:S01]  /*8ea0*/  @P5 FADD.FTZ R163, R235, -R162 ;  /* 0x800000a2eba35221 */ /* 0x000fe20000010000 */
[----:B------:R-:W-:Y:S02]  /*8eb0*/  PLOP3.LUT P5, PT, PT, PT, UP2, 0x80, 0x8 ;  /* 0x000000000008781c */ /* 0x000fe40003faf028 */
[----:B------:R-:W-:Y:S01]  /*8ec0*/  MOV R162, R150 ;  /* 0x0000009600a27202 */ /* 0x000fe20000000f00 */
        /* <DEDUP_REMOVED lines=14> */
[----:B------:R-:W-:Y:S02]  /*8fb0*/  MOV R164, R152 ;  /* 0x0000009800a47202 */ /* 0x000fe40000000f00 */
[----:B------:R-:W-:Y:S01]  /*8fc0*/  PLOP3.LUT P5, PT, PT, PT, UP2, 0x80, 0x8 ;  /* 0x000000000008781c */ /* 0x000fe20003faf028 */
[----:B------:R-:W-:Y:S01]  /*8fd0*/  @P6 FFMA.FTZ R164, R165, UR30, R152 ;  /* 0x0000001ea5a46c23 */ /* 0x000fe20008010098 */
[----:B------:R-:W-:Y:S11]  /*8fe0*/  BRA.U !UP3, `(.L_x_6016) ;  /* 0x000000010b1c7547 */ /* 0x000ff6000b800000 */
[----:B------:R-:W-:Y:S01]  /*8ff0*/  SHF.L.U32 R166, R176, 0x10, RZ ;  /* 0x00000010b0a67819 */ /* 0x000fe200000006ff */
[----:B------:R-:W-:-:S04]  /*9000*/  FMUL.FTZ R165, R160, UR29 ;  /* 0x0000001da0a57c20 */ /* 0x000fc80008410000 */
[----:B------:R-:W-:Y:S01]  /*9010*/  FFMA.FTZ R108, R166, R165, R108 ;  /* 0x000000a5a66c7223 */ /* 0x000fe2000001006c */
[----:B------:R-:W-:-:S05]  /*9020*/  SHF.L.U32 R166, R36, 0x10, RZ ;  /* 0x0000001024a67819 */ /* 0x000fca00000006ff */
[----:B------:R-:W-:-:S05]  /*9030*/  FMUL.FTZ R165, R165, R166 ;  /* 0x000000a6a5a57220 */ /* 0x000fca0000410000 */
[----:B------:R-:W-:-:S04]  /*9040*/  F2FP.BF16.F32.PACK_AB R165, RZ, R165 ;  /* 0x000000a5ffa5723e */ /* 0x000fc800000010ff */
[----:B01----:R-:W-:-:S07]  /*9050*/  PRMT R180, R165, 0x7610, R180 ;  /* 0x00007610a5b47816 */ /* 0x003fce00000000b4 */
.L_x_6016:
[----:B------:R-:W-:Y:S05]  /*9060*/  BRA.U !UP3, `(.L_x_6017) ;  /* 0x000000010b247547 */ /* 0x000fea000b800000 */
        /* <DEDUP_REMOVED lines=8> */
[----:B01----:R-:W-:-:S07]  /*90f0*/  PRMT R180, R180, 0x5410, R165 ;  /* 0x00005410b4b47816 */ /* 0x003fce00000000a5 */
.L_x_6017:
[----:B------:R-:W-:Y:S05]  /*9100*/  BRA.U !UP3, `(.L_x_6018) ;  /* 0x000000010b1c7547 */ /* 0x000fea000b800000 */
[----:B------:R-:W-:Y:S01]  /*9110*/  SHF.L.U32 R166, R177, 0x10, RZ ;  /* 0x00000010b1a67819 */ /* 0x000fe200000006ff */
[----:B------:R-:W-:-:S04]  /*9120*/  FMUL.FTZ R165, R162, UR29 ;  /* 0x0000001da2a57c20 */ /* 0x000fc80008410000 */
[----:B------:R-:W-:Y:S01]  /*9130*/  FFMA.FTZ R110, R166, R165, R110 ;  /* 0x000000a5a66e7223 */ /* 0x000fe2000001006e */
[----:B------:R-:W-:-:S05]  /*9140*/  SHF.L.U32 R166, R37, 0x10, RZ ;  /* 0x0000001025a67819 */ /* 0x000fca00000006ff */
[----:B------:R-:W-:-:S05]  /*9150*/  FMUL.FTZ R165, R165, R166 ;  /* 0x000000a6a5a57220 */ /* 0x000fca0000410000 */
[----:B------:R-:W-:-:S04]  /*9160*/  F2FP.BF16.F32.PACK_AB R165, RZ, R165 ;  /* 0x000000a5ffa5723e */ /* 0x000fc800000010ff */
[----:B01----:R-:W-:-:S07]  /*9170*/  PRMT R181, R165, 0x7610, R181 ;  /* 0x00007610a5b57816 */ /* 0x003fce00000000b5 */
.L_x_6018:
        /* <DEDUP_REMOVED lines=10> */
.L_x_6019:
        /* <DEDUP_REMOVED lines=8> */
.L_x_6020:
        /* <DEDUP_REMOVED lines=9> */
[----:B01----:R-:W2:Y:S01]  /*9330*/  LDL R184, [R1+0xd0] ;  /* 0x0000d00001b87983 */ /* 0x003ea20000100800 */
        /* <DEDUP_REMOVED lines=8> */
.L_x_6021:
        /* <DEDUP_REMOVED lines=9> */
[----:B01----:R-:W-:Y:S01]  /*9450*/  SHF.L.U32 R184, R179, 0x10, RZ ;  /* 0x00000010b3b87819 */ /* 0x003fe200000006ff */
[----:B------:R-:W-:-:S04]  /*9460*/  FMUL.FTZ R167, R166, UR29 ;  /* 0x0000001da6a77c20 */ /* 0x000fc80008410000 */
[----:B------:R-:W-:Y:S01]  /*9470*/  FFMA.FTZ R114, R184, R167, R114 ;  /* 0x000000a7b8727223 */ /* 0x000fe20000010072 */
[----:B------:R-:W-:-:S05]  /*9480*/  SHF.L.U32 R184, R39, 0x10, RZ ;  /* 0x0000001027b87819 */ /* 0x000fca00000006ff */
[----:B------:R-:W-:-:S05]  /*9490*/  FMUL.FTZ R167, R167, R184 ;  /* 0x000000b8a7a77220 */ /* 0x000fca0000410000 */
[----:B------:R-:W-:-:S04]  /*94a0*/  F2FP.BF16.F32.PACK_AB R167, RZ, R167 ;  /* 0x000000a7ffa7723e */ /* 0x000fc800000010ff */
[----:B------:R-:W-:-:S07]  /*94b0*/  PRMT R183, R167, 0x7610, R183 ;  /* 0x00007610a7b77816 */ /* 0x000fce00000000b7 */
.L_x_6022:
[----:B01----:R-:W2:Y:S04]  /*94c0*/  LDL R185, [R1] ;  /* 0x0000000001b97983 */ /* 0x003ea80000100800 */
[----:B------:R-:W3:Y:S01]  /*94d0*/  LDL R184, [R1+0x14] ;  /* 0x0000140001b87983 */ /* 0x000ee20000100800 */
[----:B------:R-:W-:Y:S01]  /*94e0*/  PLOP3.LUT P6, PT, PT, PT, UP2, 0x80, 0x8 ;  /* 0x000000000008781c */ /* 0x000fe20003fcf028 */
[----:B------:R-:W-:-:S04]  /*94f0*/  IMAD.U32 R167, RZ, RZ, UR8 ;  /* 0x00000008ffa77e24 */ /* 0x000fc8000f8e00ff */
[----:B--2---:R-:W-:-:S04]  /*9500*/  @P4 FFMA.FTZ R167, R185, R167, UR9 ;  /* 0x00000009b9a74e23 */ /* 0x004fc800080100a7 */
[----:B---3--:R-:W-:Y:S01]  /*9510*/  @P5 FADD.FTZ R184, R184, -R167 ;  /* 0x800000a7b8b85221 */ /* 0x008fe20000010000 */
[----:B------:R-:W-:-:S03]  /*9520*/  MOV R167, R155 ;  /* 0x0000009b00a77202 */ /* 0x000fc60000000f00 */
[----:B------:R-:W-:Y:S01]  /*9530*/  @P6 FFMA.FTZ R167, R184, UR30, R155 ;  /* 0x0000001eb8a76c23 */ /* 0x000fe2000801009b */
[----:B------:R-:W-:Y:S06]  /*9540*/  BRA.U !UP3, `(.L_x_6023) ;  /* 0x000000190bb87547 */ /* 0x000fec000b800000 */
        /* <DEDUP_REMOVED lines=10> */
.L_x_6015:
[----:B------:R-:W-:Y:S05]  /*95f0*/  BRA.U !UP3, `(.L_x_6024) ;  /* 0x000000010b3c7547 */ /* 0x000fea000b800000 */
[----:B------:R-:W-:Y:S01]  /*9600*/  PLOP3.LUT P4, PT, PT, PT, UP2, 0x80, 0x8 ;  /* 0x000000000008781c */ /* 0x000fe20003f8f028 */
[----:B01----:R-:W-:Y:S01]  /*9610*/  IMAD.U32 R184, RZ, RZ, UR8 ;  /* 0x00000008ffb87e24 */ /* 0x003fe2000f8e00ff */
[----:B------:R-:W-:Y:S02]  /*9620*/  PLOP3.LUT P5, PT, PT, PT, UP2, 0x80, 0x8 ;  /* 0x000000000008781c */ /* 0x000fe40003faf028 */
[----:B------:R-:W-:Y:S02]  /*9630*/  PLOP3.LUT P6, PT, PT, PT, UP2, 0x80, 0x8 ;  /* 0x000000000008781c */ /* 0x000fe40003fcf028 */
[----:B-----5:R-:W-:-:S07]  /*9640*/  MOV R185, R148 ;  /* 0x0000009400b97202 */ /* 0x020fce0000000f00 */
[----:B------:R-:W-:-:S04]  /*9650*/  @P4 FFMA.FTZ R184, R249, R184, UR9 ;  /* 0x00000009f9b84e23 */ /* 0x000fc800080100b8 */
[----:B------:R-:W-:-:S04]  /*9660*/  @P5 FADD.FTZ R184, R245, -R184 ;  /* 0x800000b8f5b85221 */ /* 0x000fc80000010000 */
[----:B------:R-:W-:-:S04]  /*9670*/  @P6 FFMA.FTZ R185, R184, UR30, R148 ;  /* 0x0000001eb8b96c23 */ /* 0x000fc80008010094 */
[----:B------:R-:W-:Y:S01]  /*9680*/  FMUL.FTZ R184, R185, UR29 ;  /* 0x0000001db9b87c20 */ /* 0x000fe20008410000 */
[----:B------:R-:W-:-:S05]  /*9690*/  SHF.L.U32 R185, R176, 0x10, RZ ;  /* 0x00000010b0b97819 */ /* 0x000fca00000006ff */
[----:B------:R-:W-:Y:S01]  /*96a0*/  FFMA.FTZ R108, R185, R184, R108 ;  /* 0x000000b8b96c7223 */ /* 0x000fe2000001006c */
[----:B------:R-:W-:-:S05]  /*96b0*/  SHF.L.U32 R185, R36, 0x10, RZ ;  /* 0x0000001024b97819 */ /* 0x000fca00000006ff */
[----:B------:R-:W-:-:S05]  /*96c0*/  FMUL.FTZ R184, R185, R184 ;  /* 0x000000b8b9b87220 */ /* 0x000fca0000410000 */
[----:B------:R-:W-:-:S04]  /*96d0*/  F2FP.BF16.F32.PACK_AB R184, RZ, R184 ;  /* 0x000000b8ffb8723e */ /* 0x000fc800000010ff */
[----:B------:R-:W-:-:S07]  /*96e0*/  PRMT R180, R184, 0x7610, R180 ;  /* 0x00007610b8b47816 */ /* 0x000fce00000000b4 */
.L_x_6024:
[----:B------:R-:W-:Y:S05]  /*96f0*/  BRA.U !UP3, `(.L_x_6025) ;  /* 0x000000010b447547 */ /* 0x000fea000b800000 */
[----:B------:R-:W2:Y:S01]  /*9700*/  LDL R187, [R1+0xc8] ;  /* 0x0000c80001bb7983 */ /* 0x000ea20000100800 */
[----:B------:R-:W-:Y:S01]  /*9710*/  PLOP3.LUT P4, PT, PT, PT, UP2, 0x80, 0x8 ;  /* 0x000000000008781c */ /* 0x000fe20003f8f028 */
[----:B01----:R-:W-:Y:S01]  /*9720*/  IMAD.U32 R184, RZ, RZ, UR8 ;  /* 0x00000008ffb87e24 */ /* 0x003fe2000f8e00ff */
[----:B------:R-:W-:Y:S02]  /*9730*/  PLOP3.LUT P5, PT, PT, PT, UP2, 0x80, 0x8 ;  /* 0x000000000008781c */ /* 0x000fe40003faf028 */
[----:B------:R-:W-:-:S09]  /*9740*/  PLOP3.LUT P6, PT, PT, PT, UP2, 0x80, 0x8 ;  /* 0x000000000008781c */ /* 0x000fd20003fcf028 */
        /* <DEDUP_REMOVED lines=8> */
[----:B--2---:R-:W-:-:S05]  /*97d0*/  SHF.L.U32 R185, R187, 0x10, RZ ;  /* 0x00000010bbb97819 */ /* 0x004fca00000006ff */
[----:B------:R-:W-:-:S05]  /*97e0*/  FMUL.FTZ R184, R185, R184 ;  /* 0x000000b8b9b87220 */ /* 0x000fca0000410000 */
[----:B------:R-:W-:-:S04]  /*97f0*/  F2FP.BF16.F32.PACK_AB R184, RZ, R184 ;  /* 0x000000b8ffb8723e */ /* 0x000fc800000010ff */
[----:B------:R-:W-:-:S07]  /*9800*/  PRMT R180, R180, 0x5410, R184 ;  /* 0x00005410b4b47816 */ /* 0x000fce00000000b8 */
.L_x_6025:
        /* <DEDUP_REMOVED lines=16> */
.L_x_6026:
        /* <DEDUP_REMOVED lines=18> */
.L_x_6027:
        /* <DEDUP_REMOVED lines=16> */
.L_x_6028:
        /* <DEDUP_REMOVED lines=18> */
.L_x_6029:
        /* <DEDUP_REMOVED lines=16> */
.L_x_6030:
[----:B------:R-:W-:Y:S05]  /*9d50*/  BRA.U !UP3, `(.L_x_6023) ;  /* 0x000000110bb47547 */ /* 0x000fea000b800000 */
[----:B------:R-:W2:Y:S04]  /*9d60*/  LDL R188, [R1] ;  /* 0x0000000001bc7983 */ /* 0x000ea80000100800 */
[----:B01----:R-:W3:Y:S04]  /*9d70*/  LDL R185, [R1+0x14] ;  /* 0x0000140001b97983 */ /* 0x003ee80000100800 */
[----:B------:R-:W4:Y:S01]  /*9d80*/  LDL R187, [R1+0xd4] ;  /* 0x0000d40001bb7983 */ /* 0x000f220000100800 */
[----:B------:R-:W-:Y:S01]  /*9d90*/  PLOP3.LUT P4, PT, PT, PT, UP2, 0x80, 0x8 ;  /* 0x000000000008781c */ /* 0x000fe20003f8f028 */
[----:B------:R-:W-:Y:S01]  /*9da0*/  IMAD.U32 R184, RZ, RZ, UR8 ;  /* 0x00000008ffb87e24 */ /* 0x000fe2000f8e00ff */
[----:B------:R-:W-:-:S02]  /*9db0*/  PLOP3.LUT P5, PT, PT, PT, UP2, 0x80, 0x8 ;  /* 0x000000000008781c */ /* 0x000fc40003faf028 */
[----:B------:R-:W-:-:S09]  /*9dc0*/  PLOP3.LUT P6, PT, PT, PT, UP2, 0x80, 0x8 ;  /* 0x000000000008781c */ /* 0x000fd20003fcf028 */
        /* <DEDUP_REMOVED lines=8> */
[----:B----4-:R-:W-:-:S05]  /*9e50*/  SHF.L.U32 R185, R187, 0x10, RZ ;  /* 0x00000010bbb97819 */ /* 0x010fca00000006ff */
[----:B------:R-:W-:-:S05]  /*9e60*/  FMUL.FTZ R184, R185, R184 ;  /* 0x000000b8b9b87220 */ /* 0x000fca0000410000 */
[----:B------:R-:W-:-:S04]  /*9e70*/  F2FP.BF16.F32.PACK_AB R184, RZ, R184 ;  /* 0x000000b8ffb8723e */ /* 0x000fc800000010ff */
[----:B------:R-:W-:Y:S01]  /*9e80*/  PRMT R183, R183, 0x5410, R184 ;  /* 0x00005410b7b77816 */ /* 0x000fe200000000b8 */
[----:B------:R-:W-:Y:S06]  /*9e90*/  BRA `(.L_x_6023) ;  /* 0x0000001000647947 */ /* 0x000fec0003800000 */
.L_x_6014:
[----:B01----:R-:W0:Y:S02]  /*9ea0*/  LDC.64 R184, c[0x0][0x478] ;  /* 0x00011e00ffb87b82 */ /* 0x003e240000000a00 */
[----:B0-----:R-:W-:-:S04]  /*9eb0*/  ISETP.NE.U32.AND P0, PT, R184, RZ, PT ;  /* 0x000000ffb800720c */ /* 0x001fc80003f05070 */
[----:B------:R-:W-:-:S13]  /*9ec0*/  ISETP.NE.AND.EX P0, PT, R185, RZ, PT, P0 ;  /* 0x000000ffb900720c */ /* 0x000fda0003f05300 */
[----:B------:R-:W-:Y:S05]  /*9ed0*/  @!P0 BRA `(.L_x_6031) ;  /* 0x00000008006c8947 */ /* 0x000fea0003800000 */
[----:B------:R-:W2:Y:S04]  /*9ee0*/  LDL R188, [R1] ;  /* 0x0000000001bc7983 */ /* 0x000ea80000100800 */
[----:B------:R-:W3:Y:S01]  /*9ef0*/  LDL R187, [R1+0x14] ;  /* 0x0000140001bb7983 */ /* 0x000ee20000100800 */
[----:B------:R-:W-:Y:S01]  /*9f00*/  MOV R161, UR8 ;  /* 0x0000000800a17c02 */ /* 0x000fe20008000f00 */
[----:B------:R-:W-:Y:S01]  /*9f10*/  IMAD.U32 R162, RZ, RZ, UR8 ;  /* 0x00000008ffa27e24 */ /* 0x000fe2000f8e00ff */
[----:B------:R-:W-:Y:S01]  /*9f20*/  MOV R160, UR8 ;  /* 0x0000000800a07c02 */ /* 0x000fe20008000f00 */
[----:B------:R-:W-:Y:S01]  /*9f30*/  IMAD.U32 R167, RZ, RZ, UR8 ;  /* 0x00000008ffa77e24 */ /* 0x000fe2000f8e00ff */
[----:B------:R-:W-:Y:S01]  /*9f40*/  MOV R163, UR8 ;  /* 0x0000000800a37c02 */ /* 0x000fe20008000f00 */
[----:B------:R-:W-:Y:S01]  /*9f50*/  FFMA.FTZ R166, R219, R162, UR9 ;  /* 0x00000009dba67e23 */ /* 0x000fe200080100a2 */
        /* <DEDUP_REMOVED lines=46> */
.L_x_6032:
        /* <DEDUP_REMOVED lines=16> */
.L_x_6033:
        /* <DEDUP_REMOVED lines=14> */
.L_x_6034:
        /* <DEDUP_REMOVED lines=16> */
.L_x_6035:
        /* <DEDUP_REMOVED lines=14> */
.L_x_6036:
        /* <DEDUP_REMOVED lines=16> */
.L_x_6037:
        /* <DEDUP_REMOVED lines=14> */
.L_x_6038:
        /* <DEDUP_REMOVED lines=11> */
.L_x_6031:
        /* <DEDUP_REMOVED lines=14> */
.L_x_6039:
        /* <DEDUP_REMOVED lines=16> */
.L_x_6040:
        /* <DEDUP_REMOVED lines=14> */
.L_x_6041:
        /* <DEDUP_REMOVED lines=16> */
.L_x_6042:
        /* <DEDUP_REMOVED lines=14> */
.L_x_6043:
        /* <DEDUP_REMOVED lines=16> */
.L_x_6044:
        /* <DEDUP_REMOVED lines=14> */
.L_x_6045:
[----:B------:R-:W-:Y:S05]  /*af10*/  BRA.U !UP3, `(.L_x_6023) ;  /* 0x000000010b447547 */ /* 0x000fea000b800000 */
[----:B------:R-:W2:Y:S04]  /*af20*/  LDL R189, [R1] ;  /* 0x0000000001bd7983 */ /* 0x000ea80000100800 */
        /* <DEDUP_REMOVED lines=15> */
[----:B------:R-:W-:-:S07]  /*b020*/  PRMT R183, R183, 0x5410, R184 ;  /* 0x00005410b7b77816 */ /* 0x000fce00000000b8 */
.L_x_6023:
[----:B01----:R-:W0:Y:S01]  /*b030*/  @P0 LDC.64 R184, c[0x0][0x478] ;  /* 0x00011e00ffb80b82 */ /* 0x003e220000000a00 */
[----:B------:R-:W1:Y:S01]  /*b040*/  @UP3 LDCU.64 UR6, c[0x0][0x468] ;  /* 0x00008d00ff0637ac */ /* 0x000e620008000a00 */
[----:B------:R-:W-:Y:S01]  /*b050*/  PLOP3.LUT P4, PT, PT, PT, UP3, 0x80, 0x8 ;  /* 0x000000000008781c */ /* 0x000fe20003f8f038 */
[C---:B0-----:R-:W-:Y:S01]  /*b060*/  @P0 IMAD.WIDE.U32 R184, R186.reuse, 0x20, R184 ;  /* 0x00000020bab80825 */ /* 0x041fe200078e00b8 */
[----:B------:R-:W-:-:S04]  /*b070*/  IADD3 R186, PT, PT, R186, 0x80, RZ ;  /* 0x00000080baba7810 */ /* 0x000fc80007ffe0ff */
[----:B------:R-:W-:Y:S04]  /*b080*/  @P0 STG.E.128 desc[UR16][R184.64], R160 ;  /* 0x000000a0b8000986 */ /* 0x000fe8000c101d10 */
[----:B------:R0:W-:Y:S01]  /*b090*/  @P0 STG.E.128 desc[UR16][R184.64+0x10], R164 ;  /* 0x000010a4b8000986 */ /* 0x0001e2000c101d10 */
[----:B------:R-:W-:Y:S01]  /*b0a0*/  PLOP3.LUT P0, PT, PT, PT, UP3, 0x80, 0x8 ;  /* 0x000000000008781c */ /* 0x000fe20003f0f038 */
[----:B0-----:R-:W-:-:S12]  /*b0b0*/  IMAD.MOV.U32 R184, RZ, RZ, 0x10 ;  /* 0x00000010ffb87424 */ /* 0x001fd800078e00ff */
[C---:B-1----:R-:W-:Y:S01]  /*b0c0*/  @P0 IMAD.WIDE.U32 R184, R9.reuse, R184, UR6 ;  /* 0x0000000609b80e25 */ /* 0x042fe2000f8e00b8 */
[----:B------:R-:W-:-:S04]  /*b0d0*/  IADD3 R9, PT, PT, R9, 0x80, RZ ;  /* 0x0000008009097810 */ /* 0x000fc80007ffe0ff */
[----:B------:R2:W-:Y:S03]  /*b0e0*/  @P4 STG.E.128 desc[UR16][R184.64], R180 ;  /* 0x000000b4b8004986 */ /* 0x0005e6000c101d10 */
.L_x_6012:
[----:B------:R-:W-:Y:S05]  /*b0f0*/  BSYNC.RECONVERGENT B0 ;  /* 0x0000000000007941 */ /* 0x000fea0003800200 */
.L_x_6011:
        /* <DEDUP_REMOVED lines=9> */
.L_x_6048:
[----:B------:R-:W-:Y:S05]  /*b190*/  BRA.U !UP0, `(.L_x_6049) ;  /* 0x0000001108607547 */ /* 0x000fea000b800000 */
[----:B------:R-:W-:-:S04]  /*b1a0*/  UISETP.NE.U32.AND UP0, UPT, UR4, URZ, UPT ;  /* 0x000000ff0400728c */ /* 0x000fc8000bf05070 */
[----:B------:R-:W-:-:S06]  /*b1b0*/  UISETP.NE.AND.EX UP0, UPT, UR5, URZ, UPT, UP0 ;  /* 0x000000ff0500728c */ /* 0x000fcc000bf05300 */
[----:B------:R-:W-:-:S13]  /*b1c0*/  PLOP3.LUT P0, PT, PT, PT, UP0, 0x80, 0x8 ;  /* 0x000000000008781c */ /* 0x000fda0003f0f008 */
[----:B------:R-:W-:Y:S05]  /*b1d0*/  @!P0 BRA `(.L_x_6050) ;  /* 0x0000000800288947 */ /* 0x000fea0003800000 */
[----:B------:R-:W-:Y:S02]  /*b1e0*/  PLOP3.LUT P6, PT, PT, PT, UP2, 0x80, 0x8 ;  /* 0x000000000008781c */ /* 0x000fe40003fcf028 */
[----:B------:R-:W-:Y:S02]  /*b1f0*/  PLOP3.LUT P5, PT, PT, PT, UP2, 0x80, 0x8 ;  /* 0x000000000008781c */ /* 0x000fe40003faf028 */
[----:B------:R-:W-:-:S09]  /*b200*/  MOV R160, UR8 ;  /* 0x0000000800a07c02 */ /* 0x000fd20008000f00 */
[----:B------:R-:W-:Y:S01]  /*b210*/  @P6 FFMA.FTZ R160, R248, R160, UR9 ;  /* 0x00000009f8a06e23 */ /* 0x000fe200080100a0 */
[----:B------:R-:W-:-:S03]  /*b220*/  PLOP3.LUT P6, PT, PT, PT, UP2, 0x80, 0x8 ;  /* 0x000000000008781c */ /* 0x000fc60003fcf028 */
[----:B------:R-:W-:Y:S01]  /*b230*/  @P5 FADD.FTZ R161, R244, -R160 ;  /* 0x800000a0f4a15221 */ /* 0x000fe20000010000 */
[----:B------:R-:W-:Y:S01]  /*b240*/  PLOP3.LUT P5, PT, PT, PT, UP2, 0x80, 0x8 ;  /* 0x000000000008781c */ /* 0x000fe20003faf028 */
[----:B-----5:R-:W-:-:S08]  /*b250*/  IMAD.MOV.U32 R160, RZ, RZ, R24 ;  /* 0x000000ffffa07224 */ /* 0x020fd000078e0018 */
[----:B------:R-:W-:Y:S01]  /*b260*/  @P6 FFMA.FTZ R160, R161, UR30, R24 ;  /* 0x0000001ea1a06c23 */ /* 0x000fe20008010018 */
[----:B------:R-:W-:Y:S02]  /*b270*/  PLOP3.LUT P6, PT, PT, PT, UP2, 0x80, 0x8 ;  /* 0x000000000008781c */ /* 0x000fe40003fcf028 */
[----:B------:R-:W-:-:S05]  /*b280*/  MOV R161, UR8 ;  /* 0x0000000800a17c02 */ /* 0x000fca0008000f00 */
[----:B------:R-:W-:Y:S01]  /*b290*/  @P5 FFMA.FTZ R161, R3, R161, UR9 ;  /* 0x0000000903a15e23 */ /* 0x000fe200080100a1 */
[----:B------:R-:W-:-:S05]  /*b2a0*/  PLOP3.LUT P5, PT, PT, PT, UP2, 0x80, 0x8 ;  /* 0x000000000008781c */ /* 0x000fca0003faf028 */
[----:B------:R-:W-:Y:S01]  /*b2b0*/  @P6 FADD.FTZ R162, R207, -R161 ;  /* 0x800000a1cfa26221 */ /* 0x000fe20000010000 */
[----:B------:R-:W-:Y:S02]  /*b2c0*/  PLOP3.LUT P6, PT, PT, PT, UP2, 0x80, 0x8 ;  /* 0x000000000008781c */ /* 0x000fe40003fcf028 */
[----:B------:R-:W-:-:S05]  /*b2d0*/  MOV R161, R25 ;  /* 0x0000001900a17202 */ /* 0x000fca0000000f00 */
[----:B------:R-:W-:Y:S01]  /*b2e0*/  @P5 FFMA.FTZ R161, R162, UR30, R25 ;  /* 0x0000001ea2a15c23 */ /* 0x000fe20008010019 */
[----:B------:R-:W-:Y:S02]  /*b2f0*/  PLOP3.LUT P5, PT, PT, PT, UP2, 0x80, 0x8 ;  /* 0x000000000008781c */ /* 0x000fe40003faf028 */
[----:B------:R-:W-:-:S05]  /*b300*/  MOV R162, UR8 ;  /* 0x0000000800a27c02 */ /* 0x000fca0008000f00 */
[----:B------:R-:W-:Y:S01]  /*b310*/  @P6 FFMA.FTZ R162, R239, R162, UR9 ;  /* 0x00000009efa26e23 */ /* 0x000fe200080100a2 */
[----:B------:R-:W-:-:S05]  /*b320*/  PLOP3.LUT P6, PT, PT, PT, UP2, 0x80, 0x8 ;  /* 0x000000000008781c */ /* 0x000fca0003fcf028 */
[----:B------:R-:W-:Y:S01]  /*b330*/  @P5 FADD.FTZ R163, R234, -R162 ;  /* 0x800000a2eaa35221 */ /* 0x000fe20000010000 */
[----:B------:R-:W-:Y:S01]  /*b340*/  PLOP3.LUT P5, PT, PT, PT, UP2, 0x80, 0x8 ;  /* 0x000000000008781c */ /* 0x000fe20003faf028 */
[----:B------:R-:W-:-:S06]  /*b350*/  IMAD.MOV.U32 R162, RZ, RZ, R26 ;  /* 0x000000ffffa27224 */ /* 0x000fcc00078e001a */
        /* <DEDUP_REMOVED lines=9> */
[----:B------:R-:W-:Y:S02]  /*b3f0*/  MOV R164, UR8 ;  /* 0x0000000800a47c02 */ /* 0x000fe40008000f00 */
[----:B------:R-:W-:-:S03]  /*b400*/  PLOP3.LUT P5, PT, PT, PT, UP2, 0x80, 0x8 ;  /* 0x000000000008781c */ /* 0x000fc60003faf028 */
[----:B------:R-:W-:Y:S01]  /*b410*/  @P6 FFMA.FTZ R164, R229, R164, UR9 ;  /* 0x00000009e5a46e23 */ /* 0x000fe200080100a4 */
[----:B------:R-:W-:-:S09]  /*b420*/  PLOP3.LUT P6, PT, PT, PT, UP2, 0x80, 0x8 ;  /* 0x000000000008781c */ /* 0x000fd20003fcf028 */
[----:B------:R-:W-:Y:S01]  /*b430*/  @P5 FADD.FTZ R165, R224, -R164 ;  /* 0x800000a4e0a55221 */ /* 0x000fe20000010000 */
[--C-:B------:R-:W-:Y:S01]  /*b440*/  IMAD.MOV.U32 R164, RZ, RZ, R20.reuse ;  /* 0x000000ffffa47224 */ /* 0x100fe200078e0014 */
[----:B------:R-:W-:Y:S02]  /*b450*/  PLOP3.LUT P5, PT, PT, PT, UP2, 0x80, 0x8 ;  /* 0x000000000008781c */ /* 0x000fe40003faf028 */
[----:B------:R-:W-:Y:S01]  /*b460*/  @P6 FFMA.FTZ R164, R165, UR30, R20 ;  /* 0x0000001ea5a46c23 */ /* 0x000fe20008010014 */
[----:B------:R-:W-:Y:S01]  /*b470*/  PLOP3.LUT P6, PT, PT, PT, UP2, 0x80, 0x8 ;  /* 0x000000000008781c */ /* 0x000fe20003fcf028 */
[----:B------:R-:W-:-:S12]  /*b480*/  BRA.U !UP3, `(.L_x_6051) ;  /* 0x000000010b1c7547 */ /* 0x000fd8000b800000 */
[----:B------:R-:W-:Y:S01]  /*b490*/  SHF.L.U32 R166, R176, 0x10, RZ ;  /* 0x00000010b0a67819 */ /* 0x000fe200000006ff */
[----:B------:R-:W-:-:S04]  /*b4a0*/  FMUL.FTZ R165, R160, UR29 ;  /* 0x0000001da0a57c20 */ /* 0x000fc80008410000 */
[----:B------:R-:W-:Y:S01]  /*b4b0*/  FFMA.FTZ R116, R166, R165, R116 ;  /* 0x000000a5a6747223 */ /* 0x000fe20000010074 */
[----:B------:R-:W-:-:S05]  /*b4c0*/  SHF.L.U32 R166, R40, 0x10, RZ ;  /* 0x0000001028a67819 */ /* 0x000fca00000006ff */
[----:B------:R-:W-:-:S05]  /*b4d0*/  FMUL.FTZ R165, R165, R166 ;  /* 0x000000a6a5a57220 */ /* 0x000fca0000410000 */
[----:B------:R-:W-:-:S04]  /*b4e0*/  F2FP.BF16.F32.PACK_AB R165, RZ, R165 ;  /* 0x000000a5ffa5723e */ /* 0x000fc800000010ff */
[----:B012---:R-:W-:-:S07]  /*b4f0*/  PRMT R180, R165, 0x7610, R180 ;  /* 0x00007610a5b47816 */ /* 0x007fce00000000b4 */
.L_x_6051:
[----:B------:R-:W-:Y:S05]  /*b500*/  BRA.U !UP3, `(.L_x_6052) ;  /* 0x000000010b247547 */ /* 0x000fea000b800000 */
[----:B------:R-:W3:Y:S01]  /*b510*/  LDL R167, [R1+0xb8] ;  /* 0x0000b80001a77983 */ /* 0x000ee20000100800 */
[----:B------:R-:W-:Y:S01]  /*b520*/  PRMT R166, R176, 0x7632, R166 ;  /* 0x00007632b0a67816 */ /* 0x000fe200000000a6 */
[----:B------:R-:W-:-:S03]  /*b530*/  FMUL.FTZ R165, R161, UR29 ;  /* 0x0000001da1a57c20 */ /* 0x000fc60008410000 */
[----:B------:R-:W-:-:S05]  /*b540*/  SHF.L.U32 R166, R166, 0x10, RZ ;  /* 0x00000010a6a67819 */ /* 0x000fca00000006ff */
[----:B------:R-:W-:Y:S01]  /*b550*/  FFMA.FTZ R117, R165, R166, R117 ;  /* 0x000000a6a5757223 */ /* 0x000fe20000010075 */
[----:B---3--:R-:W-:-:S04]  /*b560*/  IMAD.U32 R166, R167, 0x10000, RZ ;  /* 0x00010000a7a67824 */ /* 0x008fc800078e00ff */
[----:B------:R-:W-:-:S05]  /*b570*/  FMUL.FTZ R165, R165, R166 ;  /* 0x000000a6a5a57220 */ /* 0x000fca0000410000 */
[----:B------:R-:W-:-:S04]  /*b580*/  F2FP.BF16.F32.PACK_AB R165, RZ, R165 ;  /* 0x000000a5ffa5723e */ /* 0x000fc800000010ff */
[----:B012---:R-:W-:-:S07]  /*b590*/  PRMT R180, R180, 0x5410, R165 ;  /* 0x00005410b4b47816 */ /* 0x007fce00000000a5 */
.L_x_6052:
[----:B------:R-:W-:Y:S05]  /*b5a0*/  BRA.U !UP3, `(.L_x_6053) ;  /* 0x000000010b1c7547 */ /* 0x000fea000b800000 */
[----:B------:R-:W-:Y:S01]  /*b5b0*/  SHF.L.U32 R166, R177, 0x10, RZ ;  /* 0x00000010b1a67819 */ /* 0x000fe200000006ff */
[----:B------:R-:W-:-:S04]  /*b5c0*/  FMUL.FTZ R165, R162, UR29 ;  /* 0x0000001da2a57c20 */ /* 0x000fc80008410000 */
[----:B------:R-:W-:Y:S01]  /*b5d0*/  FFMA.FTZ R118, R166, R165, R118 ;  /* 0x000000a5a6767223 */ /* 0x000fe20000010076 */
[----:B------:R-:W-:-:S05]  /*b5e0*/  SHF.L.U32 R166, R41, 0x10, RZ ;  /* 0x0000001029a67819 */ /* 0x000fca00000006ff */
[----:B------:R-:W-:-:S05]  /*b5f0*/  FMUL.FTZ R165, R165, R166 ;  /* 0x000000a6a5a57220 */ /* 0x000fca0000410000 */
[----:B------:R-:W-:-:S04]  /*b600*/  F2FP.BF16.F32.PACK_AB R165, RZ, R165 ;  /* 0x000000a5ffa5723e */ /* 0x000fc800000010ff */
[----:B012---:R-:W-:-:S07]  /*b610*/  PRMT R181, R165, 0x7610, R181 ;  /* 0x00007610a5b57816 */ /* 0x007fce00000000b5 */
.L_x_6053:
        /* <DEDUP_REMOVED lines=10> */
.L_x_6054:
        /* <DEDUP_REMOVED lines=8> */
.L_x_6055:
[----:B------:R-:W-:-:S05]  /*b740*/  MOV R165, UR8 ;  /* 0x0000000800a57c02 */ /* 0x000fca0008000f00 */
[----:B------:R-:W-:Y:S01]  /*b750*/  @P6 FFMA.FTZ R165, R202, R165, UR9 ;  /* 0x00000009caa56e23 */ /* 0x000fe200080100a5 */
[----:B------:R-:W-:-:S03]  /*b760*/  PLOP3.LUT P6, PT, PT, PT, UP2, 0x80, 0x8 ;  /* 0x000000000008781c */ /* 0x000fc60003fcf028 */
[----:B------:R-:W-:Y:S01]  /*b770*/  @P5 FADD.FTZ R166, R203, -R165 ;  /* 0x800000a5cba65221 */ /* 0x000fe20000010000 */
[----:B------:R-:W-:Y:S01]  /*b780*/  IMAD.MOV.U32 R165, RZ, RZ, R21 ;  /* 0x000000ffffa57224 */ /* 0x000fe200078e0015 */
[----:B------:R-:W-:-:S08]  /*b790*/  PLOP3.LUT P5, PT, PT, PT, UP2, 0x80, 0x8 ;  /* 0x000000000008781c */ /* 0x000fd00003faf028 */
[----:B------:R-:W-:Y:S01]  /*b7a0*/  @P6 FFMA.FTZ R165, R166, UR30, R21 ;  /* 0x0000001ea6a56c23 */ /* 0x000fe20008010015 */
[----:B------:R-:W-:Y:S01]  /*b7b0*/  PLOP3.LUT P6, PT, PT, PT, UP2, 0x80, 0x8 ;  /* 0x000000000008781c */ /* 0x000fe20003fcf028 */
[----:B------:R-:W-:-:S12]  /*b7c0*/  BRA.U !UP3, `(.L_x_6056) ;  /* 0x000000010b247547 */ /* 0x000fd8000b800000 */
[----:B012---:R-:W2:Y:S01]  /*b7d0*/  LDL R184, [R1+0xc0] ;  /* 0x0000c00001b87983 */ /* 0x007ea20000100800 */
        /* <DEDUP_REMOVED lines=8> */
.L_x_6056:
        /* <DEDUP_REMOVED lines=9> */
[----:B012---:R-:W-:Y:S01]  /*b8f0*/  SHF.L.U32 R184, R179, 0x10, RZ ;  /* 0x00000010b3b87819 */ /* 0x007fe200000006ff */
[----:B------:R-:W-:-:S04]  /*b900*/  FMUL.FTZ R167, R166, UR29 ;  /* 0x0000001da6a77c20 */ /* 0x000fc80008410000 */
[----:B------:R-:W-:Y:S01]  /*b910*/  FFMA.FTZ R122, R184, R167, R122 ;  /* 0x000000a7b87a7223 */ /* 0x000fe2000001007a */
[----:B------:R-:W-:-:S05]  /*b920*/  SHF.L.U32 R184, R43, 0x10, RZ ;  /* 0x000000102bb87819 */ /* 0x000fca00000006ff */
[----:B------:R-:W-:-:S05]  /*b930*/  FMUL.FTZ R167, R167, R184 ;  /* 0x000000b8a7a77220 */ /* 0x000fca0000410000 */
[----:B------:R-:W-:-:S04]  /*b940*/  F2FP.BF16.F32.PACK_AB R167, RZ, R167 ;  /* 0x000000a7ffa7723e */ /* 0x000fc800000010ff */
[----:B------:R-:W-:-:S07]  /*b950*/  PRMT R183, R167, 0x7610, R183 ;  /* 0x00007610a7b77816 */ /* 0x000fce00000000b7 */
.L_x_6057:
[----:B012---:R-:W2:Y:S01]  /*b960*/  LDL R184, [R1+0x10] ;  /* 0x0000100001b87983 */ /* 0x007ea20000100800 */
[----:B------:R-:W-:-:S05]  /*b970*/  MOV R167, UR8 ;  /* 0x0000000800a77c02 */ /* 0x000fca0008000f00 */
[----:B------:R-:W-:Y:S01]  /*b980*/  @P6 FFMA.FTZ R167, R252, R167, UR9 ;  /* 0x00000009fca76e23 */ /* 0x000fe200080100a7 */
[----:B------:R-:W-:-:S03]  /*b990*/  PLOP3.LUT P6, PT, PT, PT, UP2, 0x80, 0x8 ;  /* 0x000000000008781c */ /* 0x000fc60003fcf028 */
[----:B--2---:R-:W-:Y:S01]  /*b9a0*/  @P5 FADD.FTZ R184, R184, -R167 ;  /* 0x800000a7b8b85221 */ /* 0x004fe20000010000 */
[----:B------:R-:W-:-:S09]  /*b9b0*/  IMAD.MOV.U32 R167, RZ, RZ, R23 ;  /* 0x000000ffffa77224 */ /* 0x000fd200078e0017 */
        /* <DEDUP_REMOVED lines=12> */
.L_x_6050:
[----:B------:R-:W-:Y:S05]  /*ba80*/  BRA.U !UP3, `(.L_x_6059) ;  /* 0x000000010b3c7547 */ /* 0x000fea000b800000 */
[----:B------:R-:W-:Y:S01]  /*ba90*/  PLOP3.LUT P6, PT, PT, PT, UP2, 0x80, 0x8 ;  /* 0x000000000008781c */ /* 0x000fe20003fcf028 */
[----:B012--5:R-:W-:Y:S01]  /*baa0*/  IMAD.MOV.U32 R185, RZ, RZ, R24 ;  /* 0x000000ffffb97224 */ /* 0x027fe200078e0018 */
[----:B------:R-:W-:Y:S02]  /*bab0*/  MOV R184, UR8 ;  /* 0x0000000800b87c02 */ /* 0x000fe40008000f00 */
[----:B------:R-:W-:-:S09]  /*bac0*/  PLOP3.LUT P5, PT, PT, PT, UP2, 0x80, 0x8 ;  /* 0x000000000008781c */ /* 0x000fd20003faf028 */
[----:B------:R-:W-:Y:S01]  /*bad0*/  @P6 FFMA.FTZ R184, R248, R184, UR9 ;  /* 0x00000009f8b86e23 */ /* 0x000fe200080100b8 */
[----:B------:R-:W-:-:S03]  /*bae0*/  PLOP3.LUT P6, PT, PT, PT, UP2, 0x80, 0x8 ;  /* 0x000000000008781c */ /* 0x000fc60003fcf028 */
[----:B------:R-:W-:-:S10]  /*baf0*/  @P5 FADD.FTZ R184, R244, -R184 ;  /* 0x800000b8f4b85221 */ /* 0x000fd40000010000 */
        /* <DEDUP_REMOVED lines=8> */
.L_x_6059:
[----:B------:R-:W-:Y:S05]  /*bb80*/  BRA.U !UP3, `(.L_x_6060) ;  /* 0x000000010b447547 */ /* 0x000fea000b800000 */
[----:B------:R-:W3:Y:S01]  /*bb90*/  LDL R187, [R1+0xb8] ;  /* 0x0000b80001bb7983 */ /* 0x000ee20000100800 */
[----:B------:R-:W-:Y:S02]  /*bba0*/  PLOP3.LUT P6, PT, PT, PT, UP2, 0x80, 0x8 ;  /* 0x000000000008781c */ /* 0x000fe40003fcf028 */
[----:B012---:R-:W-:Y:S02]  /*bbb0*/  MOV R184, UR8 ;  /* 0x0000000800b87c02 */ /* 0x007fe40008000f00 */
[----:B------:R-:W-:-:S09]  /*bbc0*/  PLOP3.LUT P5, PT, PT, PT, UP2, 0x80, 0x8 ;  /* 0x000000000008781c */ /* 0x000fd20003faf028 */
[----:B------:R-:W-:Y:S01]  /*bbd0*/  @P6 FFMA.FTZ R184, R3, R184, UR9 ;  /* 0x0000000903b86e23 */ /* 0x000fe200080100b8 */
[----:B------:R-:W-:-:S03]  /*bbe0*/  PLOP3.LUT P6, PT, PT, PT, UP2, 0x80, 0x8 ;  /* 0x000000000008781c */ /* 0x000fc60003fcf028 */
[----:B------:R-:W-:Y:S01]  /*bbf0*/  @P5 FADD.FTZ R185, R207, -R184 ;  /* 0x800000b8cfb95221 */ /* 0x000fe20000010000 */
[----:B-----5:R-:W-:-:S09]  /*bc00*/  IMAD.MOV.U32 R184, RZ, RZ, R25 ;  /* 0x000000ffffb87224 */ /* 0x020fd200078e0019 */
[----:B------:R-:W-:Y:S01]  /*bc10*/  @P6 FFMA.FTZ R184, R185, UR30, R25 ;  /* 0x0000001eb9b86c23 */ /* 0x000fe20008010019 */
[----:B------:R-:W-:-:S03]  /*bc20*/  PRMT R185, R176, 0x7632, R185 ;  /* 0x00007632b0b97816 */ /* 0x000fc600000000b9 */
[----:B------:R-:W-:Y:S01]  /*bc30*/  FMUL.FTZ R184, R184, UR29 ;  /* 0x0000001db8b87c20 */ /* 0x000fe20008410000 */
[----:B------:R-:W-:-:S05]  /*bc40*/  SHF.L.U32 R185, R185, 0x10, RZ ;  /* 0x00000010b9b97819 */ /* 0x000fca00000006ff */
[----:B------:R-:W-:Y:S01]  /*bc50*/  FFMA.FTZ R117, R184, R185, R117 ;  /* 0x000000b9b8757223 */ /* 0x000fe20000010075 */
[----:B---3--:R-:W-:-:S05]  /*bc60*/  SHF.L.U32 R185, R187, 0x10, RZ ;  /* 0x00000010bbb97819 */ /* 0x008fca00000006ff */
[----:B------:R-:W-:-:S05]  /*bc70*/  FMUL.FTZ R184, R185, R184 ;  /* 0x000000b8b9b87220 */ /* 0x000fca0000410000 */
[----:B------:R-:W-:-:S04]  /*bc80*/  F2FP.BF16.F32.PACK_AB R184, RZ, R184 ;  /* 0x000000b8ffb8723e */ /* 0x000fc800000010ff */
[----:B------:R-:W-:-:S07]  /*bc90*/  PRMT R180, R180, 0x5410, R184 ;  /* 0x00005410b4b47816 */ /* 0x000fce00000000b8 */
.L_x_6060:
        /* <DEDUP_REMOVED lines=16> */
.L_x_6061:
        /* <DEDUP_REMOVED lines=18> */
.L_x_6062:
        /* <DEDUP_REMOVED lines=16> */
.L_x_6063:
        /* <DEDUP_REMOVED lines=18> */
.L_x_6064:
        /* <DEDUP_REMOVED lines=16> */
.L_x_6065:
[----:B------:R-:W-:Y:S05]  /*c1e0*/  BRA.U !UP3, `(.L_x_6058) ;  /* 0x000000110ba87547 */ /* 0x000fea000b800000 */
[----:B012---:R-:W2:Y:S04]  /*c1f0*/  LDL R185, [R1+0x10] ;  /* 0x0000100001b97983 */ /* 0x007ea80000100800 */
[----:B------:R-:W3:Y:S01]  /*c200*/  LDL R187, [R1+0xc4] ;  /* 0x0000c40001bb7983 */ /* 0x000ee20000100800 */
[----:B------:R-:W-:Y:S02]  /*c210*/  PLOP3.LUT P6, PT, PT, PT, UP2, 0x80, 0x8 ;  /* 0x000000000008781c */ /* 0x000fe40003fcf028 */
[----:B------:R-:W-:Y:S02]  /*c220*/  MOV R184, UR8 ;  /* 0x0000000800b87c02 */ /* 0x000fe40008000f00 */
[----:B------:R-:W-:-:S09]  /*c230*/  PLOP3.LUT P5, PT, PT, PT, UP2, 0x80, 0x8 ;  /* 0x000000000008781c */ /* 0x000fd20003faf028 */
[----:B------:R-:W-:Y:S01]  /*c240*/  @P6 FFMA.FTZ R184, R252, R184, UR9 ;  /* 0x00000009fcb86e23 */ /* 0x000fe200080100b8 */
[----:B------:R-:W-:-:S03]  /*c250*/  PLOP3.LUT P6, PT, PT, PT, UP2, 0x80, 0x8 ;  /* 0x000000000008781c */ /* 0x000fc60003fcf028 */
[----:B--2---:R-:W-:Y:S01]  /*c260*/  @P5 FADD.FTZ R185, R185, -R184 ;  /* 0x800000b8b9b95221 */ /* 0x004fe20000010000 */
        /* <DEDUP_REMOVED lines=9> */
[----:B------:R-:W-:Y:S01]  /*c300*/  PRMT R183, R183, 0x5410, R184 ;  /* 0x00005410b7b77816 */ /* 0x000fe200000000b8 */
[----:B------:R-:W-:Y:S06]  /*c310*/  BRA `(.L_x_6058) ;  /* 0x00000010005c7947 */ /* 0x000fec0003800000 */
.L_x_6049:
[----:B012---:R-:W0:Y:S02]  /*c320*/  LDC.64 R184, c[0x0][0x478] ;  /* 0x00011e00ffb87b82 */ /* 0x007e240000000a00 */
[----:B0-----:R-:W-:-:S04]  /*c330*/  ISETP.NE.U32.AND P0, PT, R184, RZ, PT ;  /* 0x000000ffb800720c */ /* 0x001fc80003f05070 */
[----:B------:R-:W-:-:S13]  /*c340*/  ISETP.NE.AND.EX P0, PT, R185, RZ, PT, P0 ;  /* 0x000000ffb900720c */ /* 0x000fda0003f05300 */
[----:B------:R-:W-:Y:S05]  /*c350*/  @!P0 BRA `(.L_x_6066) ;  /* 0x0000000800688947 */ /* 0x000fea0003800000 */
[----:B------:R-:W2:Y:S01]  /*c360*/  LDL R187, [R1+0x10] ;  /* 0x0000100001bb7983 */ /* 0x000ea20000100800 */
        /* <DEDUP_REMOVED lines=35> */
[----:B--2---:R-:W-:-:S04]  /*c5a0*/  FADD.FTZ R167, R187, -R167 ;  /* 0x800000a7bba77221 */ /* 0x004fc80000010000 */
[----:B------:R-:W-:-:S05]  /*c5b0*/  FMUL.FTZ R167, R167, UR30 ;  /* 0x0000001ea7a77c20 */ /* 0x000fca0008410000 */
[----:B------:R-:W-:Y:S01]  /*c5c0*/  FSEL R167, R167, RZ, P5 ;  /* 0x000000ffa7a77208 */ /* 0x000fe20002800000 */
[----:B------:R-:W-:Y:S06]  /*c5d0*/  BRA.U !UP3, `(.L_x_6067) ;  /* 0x000000010b347547 */ /* 0x000fec000b800000 */
        /* <DEDUP_REMOVED lines=13> */
.L_x_6067:
        /* <DEDUP_REMOVED lines=16> */
.L_x_6068:
        /* <DEDUP_REMOVED lines=14> */
.L_x_6069:
        /* <DEDUP_REMOVED lines=16> */
.L_x_6070:
        /* <DEDUP_REMOVED lines=14> */
.L_x_6071:
        /* <DEDUP_REMOVED lines=16> */
.L_x_6072:
        /* <DEDUP_REMOVED lines=14> */
.L_x_6073:
        /* <DEDUP_REMOVED lines=11> */
.L_x_6066:
        /* <DEDUP_REMOVED lines=14> */
.L_x_6074:
        /* <DEDUP_REMOVED lines=16> */
.L_x_6075:
        /* <DEDUP_REMOVED lines=14> */
.L_x_6076:
        /* <DEDUP_REMOVED lines=16> */
.L_x_6077:
        /* <DEDUP_REMOVED lines=14> */
.L_x_6078:
        /* <DEDUP_REMOVED lines=16> */
.L_x_6079:
        /* <DEDUP_REMOVED lines=14> */
.L_x_6080:
[----:B------:R-:W-:Y:S05]  /*d380*/  BRA.U !UP3, `(.L_x_6058) ;  /* 0x000000010b407547 */ /* 0x000fea000b800000 */
[----:B------:R-:W2:Y:S04]  /*d390*/  LDL R188, [R1+0x10] ;  /* 0x0000100001bc7983 */ /* 0x000ea80000100800 */
[----:B------:R-:W3:Y:S01]  /*d3a0*/  LDL R187, [R1+0xc4] ;  /* 0x0000c40001bb7983 */ /* 0x000ee20000100800 */
[----:B------:R-:W-:Y:S01]  /*d3b0*/  IMAD.U32 R184, RZ, RZ, UR8 ;  /* 0x00000008ffb87e24 */ /* 0x000fe2000f8e00ff */
[----:B------:R-:W-:Y:S02]  /*d3c0*/  ISETP.LT.AND P5, PT, RZ, UR31, PT ;  /* 0x0000001fff007c0c */ /* 0x000fe4000bfa1270 */
[----:B-----5:R-:W-:Y:S01]  /*d3d0*/  PRMT R185, R179, 0x7632, R185 ;  /* 0x00007632b3b97816 */ /* 0x020fe200000000b9 */
[----:B------:R-:W-:-:S03]  /*d3e0*/  FFMA.FTZ R184, R252, R184, UR9 ;  /* 0x00000009fcb87e23 */ /* 0x000fc600080100b8 */
[----:B------:R-:W-:Y:S01]  /*d3f0*/  SHF.L.U32 R185, R185, 0x10, RZ ;  /* 0x00000010b9b97819 */ /* 0x000fe200000006ff */
[----:B--2---:R-:W-:-:S04]  /*d400*/  FADD.FTZ R184, R188, -R184 ;  /* 0x800000b8bcb87221 */ /* 0x004fc80000010000 */
[----:B------:R-:W-:-:S05]  /*d410*/  FMUL.FTZ R184, R184, UR30 ;  /* 0x0000001eb8b87c20 */ /* 0x000fca0008410000 */
[----:B------:R-:W-:-:S05]  /*d420*/  FSEL R184, R184, RZ, P5 ;  /* 0x000000ffb8b87208 */ /* 0x000fca0002800000 */
[----:B------:R-:W-:-:S04]  /*d430*/  FMUL.FTZ R184, R184, UR29 ;  /* 0x0000001db8b87c20 */ /* 0x000fc80008410000 */
[----:B------:R-:W-:Y:S01]  /*d440*/  FFMA.FTZ R123, R184, R185, R123 ;  /* 0x000000b9b87b7223 */ /* 0x000fe2000001007b */
[----:B---3--:R-:W-:-:S05]  /*d450*/  SHF.L.U32 R185, R187, 0x10, RZ ;  /* 0x00000010bbb97819 */ /* 0x008fca00000006ff */
[----:B------:R-:W-:-:S05]  /*d460*/  FMUL.FTZ R184, R185, R184 ;  /* 0x000000b8b9b87220 */ /* 0x000fca0000410000 */
[----:B------:R-:W-:-:S04]  /*d470*/  F2FP.BF16.F32.PACK_AB R184, RZ, R184 ;  /* 0x000000b8ffb8723e */ /* 0x000fc800000010ff */
[----:B------:R-:W-:-:S07]  /*d480*/  PRMT R183, R183, 0x5410, R184 ;  /* 0x00005410b7b77816 */ /* 0x000fce00000000b8 */
.L_x_6058:
[----:B012---:R-:W0:Y:S01]  /*d490*/  @P0 LDC.64 R184, c[0x0][0x478] ;  /* 0x00011e00ffb80b82 */ /* 0x007e220000000a00 */
        /* <DEDUP_REMOVED lines=8> */
[----:B-1----:R-:W-:-:S04]  /*d520*/  @P0 IMAD.WIDE.U32 R184, R9, R184, UR6 ;  /* 0x0000000609b80e25 */ /* 0x002fc8000f8e00b8 */
[----:B------:R-:W-:Y:S01]  /*d530*/  VIADD R9, R9, 0x80 ;  /* 0x0000008009097836 */ /* 0x000fe20000000000 */
[----:B------:R3:W-:Y:S06]  /*d540*/  @P5 STG.E.128 desc[UR16][R184.64], R180 ;  /* 0x000000b4b8005986 */ /* 0x0007ec000c101d10 */
.L_x_6047:
[----:B------:R-:W-:Y:S05]  /*d550*/  BSYNC.RECONVERGENT B0 ;  /* 0x0000000000007941 */ /* 0x000fea0003800200 */
.L_x_6046:
        /* <DEDUP_REMOVED lines=9> */
.L_x_6083:
[----:B------:R-:W-:Y:S05]  /*d5f0*/  BRA.U !UP0, `(.L_x_6084) ;  /* 0x0000001108687547 */ /* 0x000fea000b800000 */
[----:B------:R-:W-:-:S04]  /*d600*/  UISETP.NE.U32.AND UP0, UPT, UR4, URZ, UPT ;  /* 0x000000ff0400728c */ /* 0x000fc8000bf05070 */
[----:B------:R-:W-:-:S06]  /*d610*/  UISETP.NE.AND.EX UP0, UPT, UR5, URZ, UPT, UP0 ;  /* 0x000000ff0500728c */ /* 0x000fcc000bf05300 */
[----:B------:R-:W-:-:S13]  /*d620*/  PLOP3.LUT P0, PT, PT, PT, UP0, 0x80, 0x8 ;  /* 0x000000000008781c */ /* 0x000fda0003f0f008 */
[----:B------:R-:W-:Y:S05]  /*d630*/  @!P0 BRA `(.L_x_6085) ;  /* 0x00000008002c8947 */ /* 0x000fea0003800000 */
[----:B------:R-:W-:Y:S02]  /*d640*/  PLOP3.LUT P6, PT, PT, PT, UP2, 0x80, 0x8 ;  /* 0x000000000008781c */ /* 0x000fe40003fcf028 */
[----:B------:R-:W-:-:S11]  /*d650*/  MOV R160, UR8 ;  /* 0x0000000800a07c02 */ /* 0x000fd60008000f00 */
[----:B------:R-:W-:Y:S01]  /*d660*/  @P6 FFMA.FTZ R160, R251, R160, UR9 ;  /* 0x00000009fba06e23 */ /* 0x000fe200080100a0 */
[----:B------:R-:W-:-:S13]  /*d670*/  PLOP3.LUT P6, PT, PT, PT, UP2, 0x80, 0x8 ;  /* 0x000000000008781c */ /* 0x000fda0003fcf028 */
[----:B------:R-:W-:Y:S01]  /*d680*/  @P6 FADD.FTZ R161, R243, -R160 ;  /* 0x800000a0f3a16221 */ /* 0x000fe20000010000 */
[----:B------:R-:W-:Y:S02]  /*d690*/  PLOP3.LUT P6, PT, PT, PT, UP2, 0x80, 0x8 ;  /* 0x000000000008781c */ /* 0x000fe40003fcf028 */
[----:B-----5:R-:W-:-:S11]  /*d6a0*/  MOV R160, R168 ;  /* 0x000000a800a07202 */ /* 0x020fd60000000f00 */
[----:B------:R-:W-:Y:S01]  /*d6b0*/  @P6 FFMA.FTZ R160, R161, UR30, R168 ;  /* 0x0000001ea1a06c23 */ /* 0x000fe200080100a8 */
[----:B------:R-:W-:Y:S01]  /*d6c0*/  PLOP3.LUT P6, PT, PT, PT, UP2, 0x80, 0x8 ;  /* 0x000000000008781c */ /* 0x000fe20003fcf028 */
[----:B------:R-:W-:-:S12]  /*d6d0*/  IMAD.U32 R161, RZ, RZ, UR8 ;  /* 0x00000008ffa17e24 */ /* 0x000fd8000f8e00ff */
[----:B------:R-:W-:Y:S01]  /*d6e0*/  @P6 FFMA.FTZ R161, R7, R161, UR9 ;  /* 0x0000000907a16e23 */ /* 0x000fe200080100a1 */
[----:B------:R-:W-:-:S13]  /*d6f0*/  PLOP3.LUT P6, PT, PT, PT, UP2, 0x80, 0x8 ;  /* 0x000000000008781c */ /* 0x000fda0003fcf028 */
[----:B------:R-:W-:Y:S01]  /*d700*/  @P6 FADD.FTZ R162, R8, -R161 ;  /* 0x800000a108a26221 */ /* 0x000fe20000010000 */
[----:B------:R-:W-:Y:S02]  /*d710*/  PLOP3.LUT P6, PT, PT, PT, UP2, 0x80, 0x8 ;  /* 0x000000000008781c */ /* 0x000fe40003fcf028 */
[----:B------:R-:W-:-:S11]  /*d720*/  MOV R161, R169 ;  /* 0x000000a900a17202 */ /* 0x000fd60000000f00 */
[----:B------:R-:W-:Y:S01]  /*d730*/  @P6 FFMA.FTZ R161, R162, UR30, R169 ;  /* 0x0000001ea2a16c23 */ /* 0x000fe200080100a9 */
[----:B------:R-:W-:Y:S02]  /*d740*/  PLOP3.LUT P6, PT, PT, PT, UP2, 0x80, 0x8 ;  /* 0x000000000008781c */ /* 0x000fe40003fcf028 */
[----:B------:R-:W-:-:S11]  /*d750*/  MOV R162, UR8 ;  /* 0x0000000800a27c02 */ /* 0x000fd60008000f00 */
[----:B------:R-:W-:Y:S01]  /*d760*/  @P6 FFMA.FTZ R162, R242, R162, UR9 ;  /* 0x00000009f2a26e23 */ /* 0x000fe200080100a2 */
[----:B------:R-:W-:-:S13]  /*d770*/  PLOP3.LUT P6, PT, PT, PT, UP2, 0x80, 0x8 ;  /* 0x000000000008781c */ /* 0x000fda0003fcf028 */
[----:B------:R-:W-:Y:S01]  /*d780*/  @P6 FADD.FTZ R163, R233, -R162 ;  /* 0x800000a2e9a36221 */ /* 0x000fe20000010000 */
[----:B------:R-:W-:Y:S02]  /*d790*/  PLOP3.LUT P6, PT, PT, PT, UP2, 0x80, 0x8 ;  /* 0x000000000008781c */ /* 0x000fe40003fcf028 */
[----:B------:R-:W-:-:S11]  /*d7a0*/  MOV R162, R170 ;  /* 0x000000aa00a27202 */ /* 0x000fd60000000f00 */
        /* <DEDUP_REMOVED lines=25> */
[----:B0123--:R-:W-:-:S07]  /*d940*/  PRMT R180, R165, 0x7610, R180 ;  /* 0x00007610a5b47816 */ /* 0x00ffce00000000b4 */
.L_x_6086:
[----:B------:R-:W-:Y:S05]  /*d950*/  BRA.U !UP3, `(.L_x_6087) ;  /* 0x000000010b247547 */ /* 0x000fea000b800000 */
[----:B------:R-:W4:Y:S01]  /*d960*/  LDL R167, [R1+0x28] ;  /* 0x0000280001a77983 */ /* 0x000f220000100800 */
[----:B------:R-:W-:Y:S01]  /*d970*/  PRMT R166, R176, 0x7632, R166 ;  /* 0x00007632b0a67816 */ /* 0x000fe200000000a6 */
[----:B------:R-:W-:-:S03]  /*d980*/  FMUL.FTZ R165, R161, UR29 ;  /* 0x0000001da1a57c20 */ /* 0x000fc60008410000 */
[----:B------:R-:W-:-:S05]  /*d990*/  SHF.L.U32 R166, R166, 0x10, RZ ;  /* 0x00000010a6a67819 */ /* 0x000fca00000006ff */
[----:B------:R-:W-:Y:S01]  /*d9a0*/  FFMA.FTZ R125, R165, R166, R125 ;  /* 0x000000a6a57d7223 */ /* 0x000fe2000001007d */
[----:B----4-:R-:W-:-:S05]  /*d9b0*/  SHF.L.U32 R166, R167, 0x10, RZ ;  /* 0x00000010a7a67819 */ /* 0x010fca00000006ff */
[----:B------:R-:W-:-:S05]  /*d9c0*/  FMUL.FTZ R165, R165, R166 ;  /* 0x000000a6a5a57220 */ /* 0x000fca0000410000 */
[----:B------:R-:W-:-:S04]  /*d9d0*/  F2FP.BF16.F32.PACK_AB R165, RZ, R165 ;  /* 0x000000a5ffa5723e */ /* 0x000fc800000010ff */
[----:B0123--:R-:W-:-:S07]  /*d9e0*/  PRMT R180, R180, 0x5410, R165 ;  /* 0x00005410b4b47816 */ /* 0x00ffce00000000a5 */
.L_x_6087:
[----:B------:R-:W-:Y:S05]  /*d9f0*/  BRA.U !UP3, `(.L_x_6088) ;  /* 0x000000010b1c7547 */ /* 0x000fea000b800000 */
[----:B------:R-:W-:Y:S02]  /*da00*/  IMAD.U32 R166, R177, 0x10000, RZ ;  /* 0x00010000b1a67824 */ /* 0x000fe400078e00ff */
[----:B------:R-:W-:-:S04]  /*da10*/  FMUL.FTZ R165, R162, UR29 ;  /* 0x0000001da2a57c20 */ /* 0x000fc80008410000 */
[----:B------:R-:W-:Y:S01]  /*da20*/  FFMA.FTZ R126, R166, R165, R126 ;  /* 0x000000a5a67e7223 */ /* 0x000fe2000001007e */
[----:B------:R-:W-:-:S05]  /*da30*/  SHF.L.U32 R166, R45, 0x10, RZ ;  /* 0x000000102da67819 */ /* 0x000fca00000006ff */
[----:B------:R-:W-:-:S05]  /*da40*/  FMUL.FTZ R165, R165, R166 ;  /* 0x000000a6a5a57220 */ /* 0x000fca0000410000 */
[----:B------:R-:W-:-:S04]  /*da50*/  F2FP.BF16.F32.PACK_AB R165, RZ, R165 ;  /* 0x000000a5ffa5723e */ /* 0x000fc800000010ff */
[----:B0123--:R-:W-:-:S07]  /*da60*/  PRMT R181, R165, 0x7610, R181 ;  /* 0x00007610a5b57816 */ /* 0x00ffce00000000b5 */
.L_x_6088:
        /* <DEDUP_REMOVED lines=10> */
.L_x_6089:
        /* <DEDUP_REMOVED lines=8> */
.L_x_6090:
[----:B------:R-:W-:-:S05]  /*db90*/  MOV R165, UR8 ;  /* 0x0000000800a57c02 */ /* 0x000fca0008000f00 */
        /* <DEDUP_REMOVED lines=8> */
[----:B0123--:R-:W2:Y:S01]  /*dc20*/  LDL R184, [R1+0xb0] ;  /* 0x0000b00001b87983 */ /* 0x00fea20000100800 */
        /* <DEDUP_REMOVED lines=8> */
.L_x_6091:
        /* <DEDUP_REMOVED lines=9> */
[----:B0123--:R-:W-:Y:S02]  /*dd40*/  IMAD.U32 R184, R179, 0x10000, RZ ;  /* 0x00010000b3b87824 */ /* 0x00ffe400078e00ff */
[----:B------:R-:W-:-:S04]  /*dd50*/  FMUL.FTZ R167, R166, UR29 ;  /* 0x0000001da6a77c20 */ /* 0x000fc80008410000 */
[----:B------:R-:W-:Y:S01]  /*dd60*/  FFMA.FTZ R130, R184, R167, R130 ;  /* 0x000000a7b8827223 */ /* 0x000fe20000010082 */
[----:B------:R-:W-:-:S05]  /*dd70*/  SHF.L.U32 R184, R47, 0x10, RZ ;  /* 0x000000102fb87819 */ /* 0x000fca00000006ff */
[----:B------:R-:W-:-:S05]  /*dd80*/  FMUL.FTZ R167, R167, R184 ;  /* 0x000000b8a7a77220 */ /* 0x000fca0000410000 */
[----:B------:R-:W-:-:S04]  /*dd90*/  F2FP.BF16.F32.PACK_AB R167, RZ, R167 ;  /* 0x000000a7ffa7723e */ /* 0x000fc800000010ff */
[----:B------:R-:W-:-:S07]  /*dda0*/  PRMT R183, R167, 0x7610, R183 ;  /* 0x00007610a7b77816 */ /* 0x000fce00000000b7 */
.L_x_6092:
[----:B0123--:R-:W2:Y:S04]  /*ddb0*/  LDL R185, [R1+0xc] ;  /* 0x00000c0001b97983 */ /* 0x00fea80000100800 */
[----:B------:R-:W3:Y:S01]  /*ddc0*/  LDL R184, [R1+0x8] ;  /* 0x0000080001b87983 */ /* 0x000ee20000100800 */
[----:B------:R-:W-:-:S05]  /*ddd0*/  MOV R167, UR8 ;  /* 0x0000000800a77c02 */ /* 0x000fca0008000f00 */
[----:B--2---:R-:W-:Y:S01]  /*dde0*/  @P6 FFMA.FTZ R167, R185, R167, UR9 ;  /* 0x00000009b9a76e23 */ /* 0x004fe200080100a7 */
[----:B------:R-:W-:-:S13]  /*ddf0*/  PLOP3.LUT P6, PT, PT, PT, UP2, 0x80, 0x8 ;  /* 0x000000000008781c */ /* 0x000fda0003fcf028 */
[----:B---3--:R-:W-:Y:S01]  /*de00*/  @P6 FADD.FTZ R184, R184, -R167 ;  /* 0x800000a7b8b86221 */ /* 0x008fe20000010000 */
[----:B------:R-:W-:Y:S02]  /*de10*/  PLOP3.LUT P6, PT, PT, PT, UP2, 0x80, 0x8 ;  /* 0x000000000008781c */ /* 0x000fe40003fcf028 */
[----:B------:R-:W-:-:S11]  /*de20*/  MOV R167, R175 ;  /* 0x000000af00a77202 */ /* 0x000fd60000000f00 */
        /* <DEDUP_REMOVED lines=12> */
.L_x_6085:
[----:B------:R-:W-:Y:S05]  /*def0*/  BRA.U !UP3, `(.L_x_6094) ;  /* 0x000000010b3c7547 */ /* 0x000fea000b800000 */
[----:B------:R-:W-:Y:S02]  /*df00*/  PLOP3.LUT P6, PT, PT, PT, UP2, 0x80, 0x8 ;  /* 0x000000000008781c */ /* 0x000fe40003fcf028 */
[----:B0123--:R-:W-:Y:S02]  /*df10*/  MOV R184, UR8 ;  /* 0x0000000800b87c02 */ /* 0x00ffe40008000f00 */
[----:B-----5:R-:W-:-:S09]  /*df20*/  MOV R185, R168 ;  /* 0x000000a800b97202 */ /* 0x020fd20000000f00 */
[----:B------:R-:W-:Y:S01]  /*df30*/  @P6 FFMA.FTZ R184, R251, R184, UR9 ;  /* 0x00000009fbb86e23 */ /* 0x000fe200080100b8 */
[----:B------:R-:W-:-:S13]  /*df40*/  PLOP3.LUT P6, PT, PT, PT, UP2, 0x80, 0x8 ;  /* 0x000000000008781c */ /* 0x000fda0003fcf028 */
[----:B------:R-:W-:Y:S01]  /*df50*/  @P6 FADD.FTZ R184, R243, -R184 ;  /* 0x800000b8f3b86221 */ /* 0x000fe20000010000 */
[----:B------:R-:W-:-:S13]  /*df60*/  PLOP3.LUT P6, PT, PT, PT, UP2, 0x80, 0x8 ;  /* 0x000000000008781c */ /* 0x000fda0003fcf028 */
        /* <DEDUP_REMOVED lines=8> */
.L_x_6094:
[----:B------:R-:W-:Y:S05]  /*dff0*/  BRA.U !UP3, `(.L_x_6095) ;  /* 0x000000010b447547 */ /* 0x000fea000b800000 */
[----:B------:R-:W4:Y:S01]  /*e000*/  LDL R187, [R1+0x28] ;  /* 0x0000280001bb7983 */ /* 0x000f220000100800 */
[----:B------:R-:W-:Y:S02]  /*e010*/  PLOP3.LUT P6, PT, PT, PT, UP2, 0x80, 0x8 ;  /* 0x000000000008781c */ /* 0x000fe40003fcf028 */
[----:B0123--:R-:W-:-:S11]  /*e020*/  MOV R184, UR8 ;  /* 0x0000000800b87c02 */ /* 0x00ffd60008000f00 */
[----:B------:R-:W-:Y:S01]  /*e030*/  @P6 FFMA.FTZ R184, R7, R184, UR9 ;  /* 0x0000000907b86e23 */ /* 0x000fe200080100b8 */
[----:B------:R-:W-:-:S13]  /*e040*/  PLOP3.LUT P6, PT, PT, PT, UP2, 0x80, 0x8 ;  /* 0x000000000008781c */ /* 0x000fda0003fcf028 */
[----:B------:R-:W-:Y:S01]  /*e050*/  @P6 FADD.FTZ R185, R8, -R184 ;  /* 0x800000b808b96221 */ /* 0x000fe20000010000 */
[----:B------:R-:W-:Y:S02]  /*e060*/  PLOP3.LUT P6, PT, PT, PT, UP2, 0x80, 0x8 ;  /* 0x000000000008781c */ /* 0x000fe40003fcf028 */
[----:B-----5:R-:W-:-:S11]  /*e070*/  MOV R184, R169 ;  /* 0x000000a900b87202 */ /* 0x020fd60000000f00 */
        /* <DEDUP_REMOVED lines=8> */
[----:B------:R-:W-:-:S07]  /*e100*/  PRMT R180, R180, 0x5410, R184 ;  /* 0x00005410b4b47816 */ /* 0x000fce00000000b8 */
.L_x_6095:
        /* <DEDUP_REMOVED lines=16> */
.L_x_6096:
        /* <DEDUP_REMOVED lines=18> */
.L_x_6097:
        /* <DEDUP_REMOVED lines=16> */
.L_x_6098:
        /* <DEDUP_REMOVED lines=18> */
.L_x_6099:
        /* <DEDUP_REMOVED lines=16> */
.L_x_6100:
[----:B------:R-:W-:Y:S05]  /*e650*/  BRA.U !UP3, `(.L_x_6093) ;  /* 0x000000110bb87547 */ /* 0x000fea000b800000 */
[----:B------:R-:W4:Y:S04]  /*e660*/  LDL R188, [R1+0xc] ;  /* 0x00000c0001bc7983 */ /* 0x000f280000100800 */
[----:B0123--:R-:W2:Y:S04]  /*e670*/  LDL R185, [R1+0x8] ;  /* 0x0000080001b97983 */ /* 0x00fea80000100800 */
[----:B------:R-:W3:Y:S01]  /*e680*/  LDL R187, [R1+0xb4] ;  /* 0x0000b40001bb7983 */ /* 0x000ee20000100800 */
[----:B------:R-:W-:Y:S02]  /*e690*/  PLOP3.LUT P6, PT, PT, PT, UP2, 0x80, 0x8 ;  /* 0x000000000008781c */ /* 0x000fe40003fcf028 */
[----:B------:R-:W-:-:S11]  /*e6a0*/  MOV R184, UR8 ;  /* 0x0000000800b87c02 */ /* 0x000fd60008000f00 */
[----:B----4-:R-:W-:Y:S01]  /*e6b0*/  @P6 FFMA.FTZ R184, R188, R184, UR9 ;  /* 0x00000009bcb86e23 */ /* 0x010fe200080100b8 */
[----:B------:R-:W-:-:S13]  /*e6c0*/  PLOP3.LUT P6, PT, PT, PT, UP2, 0x80, 0x8 ;  /* 0x000000000008781c */ /* 0x000fda0003fcf028 */
[----:B--2---:R-:W-:Y:S01]  /*e6d0*/  @P6 FADD.FTZ R185, R185, -R184 ;  /* 0x800000b8b9b96221 */ /* 0x004fe20000010000 */
[----:B------:R-:W-:Y:S02]  /*e6e0*/  PLOP3.LUT P6, PT, PT, PT, UP2, 0x80, 0x8 ;  /* 0x000000000008781c */ /* 0x000fe40003fcf028 */
[----:B-----5:R-:W-:-:S11]  /*e6f0*/  MOV R184, R175 ;  /* 0x000000af00b87202 */ /* 0x020fd60000000f00 */
[----:B------:R-:W-:Y:S01]  /*e700*/  @P6 FFMA.FTZ R184, R185, UR30, R175 ;  /* 0x0000001eb9b86c23 */ /* 0x000fe200080100af */
[----:B------:R-:W-:-:S03]  /*e710*/  PRMT R185, R179, 0x7632, R185 ;  /* 0x00007632b3b97816 */ /* 0x000fc600000000b9 */
[----:B------:R-:W-:Y:S02]  /*e720*/  FMUL.FTZ R184, R184, UR29 ;  /* 0x0000001db8b87c20 */ /* 0x000fe40008410000 */
[----:B------:R-:W-:-:S04]  /*e730*/  IMAD.U32 R185, R185, 0x10000, RZ ;  /* 0x00010000b9b97824 */ /* 0x000fc800078e00ff */
[----:B------:R-:W-:Y:S01]  /*e740*/  FFMA.FTZ R131, R184, R185, R131 ;  /* 0x000000b9b8837223 */ /* 0x000fe20000010083 */
[----:B---3--:R-:W-:-:S05]  /*e750*/  SHF.L.U32 R185, R187, 0x10, RZ ;  /* 0x00000010bbb97819 */ /* 0x008fca00000006ff */
[----:B------:R-:W-:-:S05]  /*e760*/  FMUL.FTZ R184, R185, R184 ;  /* 0x000000b8b9b87220 */ /* 0x000fca0000410000 */
[----:B------:R-:W-:-:S04]  /*e770*/  F2FP.BF16.F32.PACK_AB R184, RZ, R184 ;  /* 0x000000b8ffb8723e */ /* 0x000fc800000010ff */
[----:B------:R-:W-:Y:S01]  /*e780*/  PRMT R183, R183, 0x5410, R184 ;  /* 0x00005410b7b77816 */ /* 0x000fe200000000b8 */
[----:B------:R-:W-:Y:S06]  /*e790*/  BRA `(.L_x_6093) ;  /* 0x0000001000687947 */ /* 0x000fec0003800000 */
.L_x_6084:
[----:B0123--:R-:W0:Y:S02]  /*e7a0*/  LDC.64 R184, c[0x0][0x478] ;  /* 0x00011e00ffb87b82 */ /* 0x00fe240000000a00 */
[----:B0-----:R-:W-:-:S04]  /*e7b0*/  ISETP.NE.U32.AND P0, PT, R184, RZ, PT ;  /* 0x000000ffb800720c */ /* 0x001fc80003f05070 */
[----:B------:R-:W-:-:S13]  /*e7c0*/  ISETP.NE.AND.EX P0, PT, R185, RZ, PT, P0 ;  /* 0x000000ffb900720c */ /* 0x000fda0003f05300 */
[----:B------:R-:W-:Y:S05]  /*e7d0*/  @!P0 BRA `(.L_x_6101) ;  /* 0x00000008006c8947 */ /* 0x000fea0003800000 */
        /* <DEDUP_REMOVED lines=14> */
.L_x_6102:
        /* <DEDUP_REMOVED lines=16> */
.L_x_6103:
        /* <DEDUP_REMOVED lines=14> */
.L_x_6104:
        /* <DEDUP_REMOVED lines=16> */
.L_x_6105:
        /* <DEDUP_REMOVED lines=14> */
.L_x_6106:
        /* <DEDUP_REMOVED lines=16> */
.L_x_6107:
        /* <DEDUP_REMOVED lines=14> */
.L_x_6108:
        /* <DEDUP_REMOVED lines=51> */
.L_x_6101:
        /* <DEDUP_REMOVED lines=14> */
.L_x_6109:
        /* <DEDUP_REMOVED lines=16> */
.L_x_6110:
        /* <DEDUP_REMOVED lines=14> */
.L_x_6111:
        /* <DEDUP_REMOVED lines=16> */
.L_x_6112:
        /* <DEDUP_REMOVED lines=14> */
.L_x_6113:
        /* <DEDUP_REMOVED lines=16> */
.L_x_6114:
        /* <DEDUP_REMOVED lines=14> */
.L_x_6115:
[----:B------:R-:W-:Y:S05]  /*f810*/  BRA.U !UP3, `(.L_x_6093) ;  /* 0x000000010b487547 */ /* 0x000fea000b800000 */
[----:B------:R-:W2:Y:S04]  /*f820*/  LDL R189, [R1+0xc] ;  /* 0x00000c0001bd7983 */ /* 0x000ea80000100800 */
[----:B------:R-:W3:Y:S04]  /*f830*/  LDL R188, [R1+0x8] ;  /* 0x0000080001bc7983 */ /* 0x000ee80000100800 */
[----:B------:R-:W4:Y:S01]  /*f840*/  LDL R187, [R1+0xb4] ;  /* 0x0000b40001bb7983 */ /* 0x000f220000100800 */
[----:B------:R-:W-:Y:S01]  /*f850*/  MOV R184, UR8 ;  /* 0x0000000800b87c02 */ /* 0x000fe20008000f00 */
[----:B------:R-:W-:Y:S01]  /*f860*/  UISETP.GT.AND UP0, UPT, UR31, URZ, UPT ;  /* 0x000000ff1f00728c */ /* 0x000fe2000bf04270 */
[----:B-----5:R-:W-:-:S05]  /*f870*/  PRMT R185, R179, 0x7632, R185 ;  /* 0x00007632b3b97816 */ /* 0x020fca00000000b9 */
[----:B------:R-:W-:Y:S01]  /*f880*/  PLOP3.LUT P6, PT, PT, PT, UP0, 0x80, 0x8 ;  /* 0x000000000008781c */ /* 0x000fe20003fcf008 */
        /* <DEDUP_REMOVED lines=11> */
.L_x_6093:
[----:B0123--:R-:W0:Y:S01]  /*f940*/  @P0 LDC.64 R184, c[0x0][0x478] ;  /* 0x00011e00ffb80b82 */ /* 0x00fe220000000a00 */
[----:B------:R-:W1:Y:S01]  /*f950*/  @UP3 LDCU.64 UR6, c[0x0][0x468] ;  /* 0x00008d00ff0637ac */ /* 0x000e620008000a00 */
[----:B------:R-:W-:Y:S01]  /*f960*/  PLOP3.LUT P6, PT, PT, PT, UP3, 0x80, 0x8 ;  /* 0x000000000008781c */ /* 0x000fe20003fcf038 */
[----:B0-----:R-:W-:-:S05]  /*f970*/  @P0 IMAD.WIDE.U32 R184, R186, 0x20, R184 ;  /* 0x00000020bab80825 */ /* 0x001fca00078e00b8 */
[----:B------:R-:W-:Y:S04]  /*f980*/  @P0 STG.E.128 desc[UR16][R184.64], R160 ;  /* 0x000000a0b8000986 */ /* 0x000fe8000c101d10 */
[----:B------:R0:W-:Y:S01]  /*f990*/  @P0 STG.E.128 desc[UR16][R184.64+0x10], R164 ;  /* 0x000010a4b8000986 */ /* 0x0001e2000c101d10 */
[----:B------:R-:W-:Y:S01]  /*f9a0*/  PLOP3.LUT P0, PT, PT, PT, UP3, 0x80, 0x8 ;  /* 0x000000000008781c */ /* 0x000fe20003f0f038 */
[----:B0-----:R-:W-:-:S12]  /*f9b0*/  HFMA2 R184, -RZ, RZ, 0, 9.5367431640625e-07 ;  /* 0x00000010ffb87431 */ /* 0x001fd800000001ff */
[----:B-1----:R-:W-:-:S05]  /*f9c0*/  @P0 IMAD.WIDE.U32 R184, R9, R184, UR6 ;  /* 0x0000000609b80e25 */ /* 0x002fca000f8e00b8 */
[----:B------:R4:W-:Y:S02]  /*f9d0*/  @P6 STG.E.128 desc[UR16][R184.64], R180 ;  /* 0x000000b4b8006986 */ /* 0x0009e4000c101d10 */
.L_x_6082:
[----:B------:R-:W-:Y:S05]  /*f9e0*/  BSYNC.RECONVERGENT B0 ;  /* 0x0000000000007941 */ /* 0x000fea0003800200 */
.L_x_6081:
[----:B------:R-:W-:Y:S02]  /*f9f0*/  UIADD3 UR26, UPT, UPT, UR26, UR24, URZ ;  /* 0x000000181a1a7290 */ /* 0x000fe4000fffe0ff */
[----:B------:R-:W-:Y:S02]  /*fa00*/  UPLOP3.LUT UP1, UPT, UPT, UPT, UP1, 0x40, 0x4 ;  /* 0x000000000004789c */ /* 0x000fe40003f2e810 */
[----:B------:R-:W-:-:S09]  /*fa10*/  UISETP.GE.AND UP0, UPT, UR26, UR25, UPT ;  /* 0x000000191a00728c */ /* 0x000fd2000bf06270 */
[----:B------:R-:W-:Y:S05]  /*fa20*/  BRA.U !UP0, `(.L_x_6116) ;  /* 0xffffff1908b87547 */ /* 0x000fea000b83ffff */
.L_x_5927:
        /* <DEDUP_REMOVED lines=22> */
[----:B----4-:R-:W-:-:S04]  /*fb90*/  IMAD.WIDE.U32 R6, R9, 0x20, R6 ;  /* 0x0000002009067825 */ /* 0x010fc800078e0006 */
[----:B------:R-:W-:Y:S01]  /*fba0*/  VIADD R9, R9, 0x80 ;  /* 0x0000008009097836 */ /* 0x000fe20000000000 */
[----:B--2---:R0:W-:Y:S04]  /*fbb0*/  STG.E.128 desc[UR16][R4.64], R188 ;  /* 0x000000bc04007986 */ /* 0x0041e8000c101d10 */
[----:B---3--:R0:W-:Y:S04]  /*fbc0*/  STG.E.128 desc[UR16][R4.64+0x10], R184 ;  /* 0x000010b804007986 */ /* 0x0081e8000c101d10 */
[----:B------:R0:W-:Y:S04]  /*fbd0*/  STG.E.128 desc[UR16][R6.64], R92 ;  /* 0x0000005c06007986 */ /* 0x0001e8000c101d10 */
[----:B------:R0:W-:Y:S02]  /*fbe0*/  STG.E.128 desc[UR16][R6.64+0x10], R96 ;  /* 0x0000106006007986 */ /* 0x0001e4000c101d10 */
.L_x_6118:
[----:B------:R-:W-:Y:S05]  /*fbf0*/  BSYNC.RECONVERGENT B0 ;  /* 0x0000000000007941 */ /* 0x000fea0003800200 */
.L_x_6117:
        /* <DEDUP_REMOVED lines=23> */
.L_x_6120:
[----:B------:R-:W-:Y:S05]  /*fd70*/  BSYNC.RECONVERGENT B0 ;  /* 0x0000000000007941 */ /* 0x000fea0003800200 */
.L_x_6119:
        /* <DEDUP_REMOVED lines=23> */
.L_x_6122:
[----:B------:R-:W-:Y:S05]  /*fef0*/  BSYNC.RECONVERGENT B0 ;  /* 0x0000000000007941 */ /* 0x000fea0003800200 */
.L_x_6121:
        /* <DEDUP_REMOVED lines=23> */
.L_x_6124:
[----:B------:R-:W-:Y:S05]  /*10070*/  BSYNC.RECONVERGENT B0 ;  /* 0x0000000000007941 */ /* 0x000fea0003800200 */
.L_x_6123:
[----:B------:R-:W-:Y:S05]  /*10080*/  @!P5 EXIT ;  /* 0x000000000000d94d */ /* 0x000fea0003800000 */
[----:B01----:R-:W0:Y:S08]  /*10090*/  LDC.64 R2, c[0x0][0x440] ;  /* 0x00011000ff027b82 */ /* 0x003e300000000a00 */
        /* <DEDUP_REMOVED lines=12> */
.L_x_6125:
        /* <DEDUP_REMOVED lines=10> */
.L_x_19340:


//--------------------- .text._ZN10layer_norm13ln_bwd_kernelINS_13Kernel_traitsI13__nv_bfloat16S2_fS2_fjLj5120ELj1ELj1ELj4ELj16ENS_18Kernel_traits_baseILj5120ES2_S2_fS2_fjLj128EEEEELb0ELb1ELb1ELb1EEEvNS_9BwdParamsE --------------------------
	.section	.text._ZN10layer_norm13ln_bwd_kernelINS_13Kernel_traitsI13__nv_bfloat16S2_fS2_fjLj5120ELj1ELj1ELj4ELj16ENS_18Kernel_traits_baseILj5120ES2_S2_fS2_fjLj128EEEEELb0ELb1ELb1ELb1EEEvNS_9BwdParamsE,"ax",@progbits
	.align	128
        .global         _ZN10layer_norm13ln_bwd_kernelINS_13Kernel_traitsI13__nv_bfloat16S2_fS2_fjLj5120ELj1ELj1ELj4ELj16ENS_18Kernel_traits_baseILj5120ES2_S2_fS2_fjLj128EEEEELb0ELb1ELb1ELb1EEEvNS_9BwdParamsE
        .type           _ZN10layer_norm13ln_bwd_kernelINS_13Kernel_traitsI13__nv_bfloat16S2_fS2_fjLj5120ELj1ELj1ELj4ELj16ENS_18Kernel_traits_baseILj5120ES2_S2_fS2_fjLj128EEEEELb0ELb1ELb1ELb1EEEvNS_9BwdParamsE,@function
        .size           _ZN10layer_norm13ln_bwd_kernelINS_13Kernel_traitsI13__nv_bfloat16S2_fS2_fjLj5120ELj1ELj1ELj4ELj16ENS_18Kernel_traits_baseILj5120ES2_S2_fS2_fjLj128EEEEELb0ELb1ELb1ELb1EEEvNS_9BwdParamsE,(.L_x_19341 - _ZN10layer_norm13ln_bwd_kernelINS_13Kernel_traitsI13__nv_bfloat16S2_fS2_fjLj5120ELj1ELj1ELj4ELj16ENS_18Kernel_traits_baseILj5120ES2_S2_fS2_fjLj128EEEEELb0ELb1ELb1ELb1EEEvNS_9BwdParamsE)
        .other          _ZN10layer_norm13ln_bwd_kernelINS_13Kernel_traitsI13__nv_bfloat16S2_fS2_fjLj5120ELj1ELj1ELj4ELj16ENS_18Kernel_traits_baseILj5120ES2_S2_fS2_fjLj128EEEEELb0ELb1ELb1ELb1EEEvNS_9BwdParamsE,@"STO_CUDA_ENTRY STV_DEFAULT"
_ZN10layer_norm13ln_bwd_kernelINS_13Kernel_traitsI13__nv_bfloat16S2_fS2_fjLj5120ELj1ELj1ELj4ELj16ENS_18Kernel_traits_baseILj5120ES2_S2_fS2_fjLj128EEEEELb0ELb1ELb1ELb1EEEvNS_9BwdParamsE:
.text._ZN10layer_norm13ln_bwd_kernelINS_13Kernel_traitsI13__nv_bfloat16S2_fS2_fjLj5120ELj1ELj1ELj4ELj16ENS_18Kernel_traits_baseILj5120ES2_S2_fS2_fjLj128EEEEELb0ELb1ELb1ELb1EEEvNS_9BwdParamsE:
        /* <DEDUP_REMOVED lines=66> */
[----:B------:R-:W-:Y:S01]  /*0420*/  CS2R R72, SRZ ;  /* 0x0000000000487805 */ /* 0x000fe2000001ff00 */
[----:B------:R-:W0:Y:S01]  /*0430*/  LDCU.64 UR18, c[0x0][0x358] ;  /* 0x00006b00ff1277ac */ /* 0x000e220008000a00 */
        /* <DEDUP_REMOVED lines=23> */
[----:B------:R-:W5:Y:S01]  /*05b0*/  LDG.E.128 R52, desc[UR18][R2.64+0x2000] ;  /* 0x0020001202347981 */ /* 0x000f62000c1e1d00 */
[----:B------:R-:W0:Y:S01]  /*05c0*/  LDCU UR28, c[0x0][0x400] ;  /* 0x00008000ff1c77ac */ /* 0x000e220008000800 */
[----:B-1----:R-:W-:-:S02]  /*05d0*/  IMAD.WIDE.U32 R4, R6, 0x10, R4 ;  /* 0x0000001006047825 */ /* 0x002fc400078e0004 */
[----:B------:R-:W2:Y:S01]  /*05e0*/  LDG.E.128 R176, desc[UR18][R2.64] ;  /* 0x0000001202b07981 */ /* 0x000ea2000c1e1d00 */
[----:B------:R-:W1:Y:S03]  /*05f0*/  LDCU.64 UR4, c[0x0][0x438] ;  /* 0x00008700ff0477ac */ /* 0x000e660008000a00 */
[----:B------:R-:W3:Y:S01]  /*0600*/  LDG.E.128 R68, desc[UR18][R4.64+0x2000] ;  /* 0x0020001204447981 */ /* 0x000ee2000c1e1d00 */
[----:B------:R-:W0:Y:S03]  /*0610*/  LDCU.64 UR6, c[0x0][0x478] ;  /* 0x00008f00ff0677ac */ /* 0x000e260008000a00 */
[----:B------:R-:W4:Y:S01]  /*0620*/  LDG.E.128 R64, desc[UR18][R4.64+0x1800] ;  /* 0x0018001204407981 */ /* 0x000f22000c1e1d00 */
[----:B------:R-:W0:Y:S03]  /*0630*/  LDCU.128 UR12, c[0x0][0x3f0] ;  /* 0x00007e00ff0c77ac */ /* 0x000e260008000c00 */
[----:B------:R-:W4:Y:S01]  /*0640*/  LDG.E.128 R60, desc[UR18][R4.64+0x1000] ;  /* 0x00100012043c7981 */ /* 0x000f22000c1e1d00 */
[----:B------:R-:W0:Y:S03]  /*0650*/  LDCU.64 UR24, c[0x0][0x380] ;  /* 0x00007000ff1877ac */ /* 0x000e260008000a00 */
[----:B------:R-:W4:Y:S04]  /*0660*/  LDG.E.128 R56, desc[UR18][R4.64+0x800] ;  /* 0x0008001204387981 */ /* 0x000f28000c1e1d00 */
[----:B-----5:R-:W-:Y:S01]  /*0670*/  STL.64 [R1+0xb0], R52 ;  /* 0x0000b03401007387 */ /* 0x020fe20000100a00 */
[----:B------:R-:W-:-:S02]  /*0680*/  MOV R168, R52 ;  /* 0x0000003400a87202 */ /* 0x000fc40000000f00 */
[----:B------:R-:W-:Y:S01]  /*0690*/  MOV R166, R53 ;  /* 0x0000003500a67202 */ /* 0x000fe20000000f00 */
[----:B------:R5:W-:Y:S01]  /*06a0*/  STL.64 [R1+0xb8], R54 ;  /* 0x0000b83601007387 */ /* 0x000be20000100a00 */
[----:B------:R-:W-:Y:S02]  /*06b0*/  MOV R164, R54 ;  /* 0x0000003600a47202 */ /* 0x000fe40000000f00 */
[----:B------:R-:W-:Y:S02]  /*06c0*/  MOV R50, R55 ;  /* 0x0000003700327202 */ /* 0x000fe40000000f00 */
[----:B-----5:R-:W5:Y:S04]  /*06d0*/  LDG.E.128 R52, desc[UR18][R2.64+0x1800] ;  /* 0x0018001202347981 */ /* 0x020f68000c1e1d00 */
[----:B-----5:R-:W-:Y:S01]  /*06e0*/  STL.64 [R1+0xa0], R52 ;  /* 0x0000a03401007387 */ /* 0x020fe20000100a00 */
[----:B------:R-:W-:Y:S01]  /*06f0*/  MOV R44, R52 ;  /* 0x00000034002c7202 */ /* 0x000fe20000000f00 */
[----:B------:R-:W-:Y:S01]  /*0700*/  IMAD.MOV.U32 R40, RZ, RZ, R54 ;  /* 0x000000ffff287224 */ /* 0x000fe200078e0036 */
[----:B------:R-:W-:Y:S01]  /*0710*/  MOV R42, R53 ;  /* 0x00000035002a7202 */ /* 0x000fe20000000f00 */
[----:B------:R5:W-:Y:S01]  /*0720*/  STL.64 [R1+0xa8], R54 ;  /* 0x0000a83601007387 */ /* 0x000be20000100a00 */
[----:B------:R-:W-:-:S03]  /*0730*/  MOV R38, R55 ;  /* 0x0000003700267202 */ /* 0x000fc60000000f00 */
[----:B-----5:R-:W5:Y:S04]  /*0740*/  LDG.E.128 R52, desc[UR18][R2.64+0x1000] ;  /* 0x0010001202347981 */ /* 0x020f68000c1e1d00 */
[----:B-----5:R-:W-:Y:S01]  /*0750*/  STL.64 [R1+0x90], R52 ;  /* 0x0000903401007387 */ /* 0x020fe20000100a00 */
[----:B------:R-:W-:Y:S02]  /*0760*/  MOV R32, R52 ;  /* 0x0000003400207202 */ /* 0x000fe40000000f00 */
[----:B------:R-:W-:Y:S01]  /*0770*/  MOV R30, R53 ;  /* 0x00000035001e7202 */ /* 0x000fe20000000f00 */
[----:B------:R5:W-:Y:S01]  /*0780*/  STL.64 [R1+0x98], R54 ;  /* 0x0000983601007387 */ /* 0x000be20000100a00 */
[----:B------:R-:W-:Y:S02]  /*0790*/  MOV R28, R54 ;  /* 0x00000036001c7202 */ /* 0x000fe40000000f00 */
[----:B------:R-:W-:-:S02]  /*07a0*/  MOV R26, R55 ;  /* 0x00000037001a7202 */ /* 0x000fc40000000f00 */
[----:B-----5:R-:W5:Y:S01]  /*07b0*/  LDG.E.128 R52, desc[UR18][R2.64+0x800] ;  /* 0x0008001202347981 */ /* 0x020f62000c1e1d00 */
        /* <DEDUP_REMOVED lines=12> */
[----:B--2---:R-:W-:Y:S02]  /*0880*/  MOV R8, R176 ;  /* 0x000000b000087202 */ /* 0x004fe40000000f00 */
[----:B------:R-:W-:Y:S01]  /*0890*/  MOV R6, R177 ;  /* 0x000000b100067202 */ /* 0x000fe20000000f00 */
[----:B-----5:R-:W-:Y:S01]  /*08a0*/  STL.64 [R1+0x80], R52 ;  /* 0x0000803401007387 */ /* 0x020fe20000100a00 */
[----:B------:R-:W-:Y:S01]  /*08b0*/  MOV R20, R52 ;  /* 0x0000003400147202 */ /* 0x000fe20000000f00 */
[----:B------:R-:W-:Y:S01]  /*08c0*/  IMAD.MOV.U32 R16, RZ, RZ, R54 ;  /* 0x000000ffff107224 */ /* 0x000fe200078e0036 */
[----:B------:R-:W-:Y:S01]  /*08d0*/  MOV R18, R53 ;  /* 0x0000003500127202 */ /* 0x000fe20000000f00 */
[----:B------:R2:W-:Y:S01]  /*08e0*/  STL.64 [R1+0x88], R54 ;  /* 0x0000883601007387 */ /* 0x0005e20000100a00 */
[----:B------:R-:W-:-:S03]  /*08f0*/  MOV R14, R55 ;  /* 0x00000037000e7202 */ /* 0x000fc60000000f00 */
[----:B--2---:R2:W5:Y:S04]  /*0900*/  LDG.E.128 R52, desc[UR18][R4.64] ;  /* 0x0000001204347981 */ /* 0x004568000c1e1d00 */
[----:B------:R0:W-:Y:S04]  /*0910*/  STL.64 [R1+0x70], R176 ;  /* 0x000070b001007387 */ /* 0x0001e80000100a00 */
[----:B------:R0:W-:Y:S04]  /*0920*/  STL.64 [R1+0x78], R178 ;  /* 0x000078b201007387 */ /* 0x0001e80000100a00 */
[----:B------:R0:W-:Y:S04]  /*0930*/  STL.S16 [R1+0xcc], R167 ;  /* 0x0000cca701007387 */ /* 0x0001e80000100600 */
[----:B------:R0:W-:Y:S04]  /*0940*/  STL.S16 [R1+0xc8], R165 ;  /* 0x0000c8a501007387 */ /* 0x0001e80000100600 */
[----:B------:R0:W-:Y:S04]  /*0950*/  STL.S16 [R1+0xc4], R51 ;  /* 0x0000c43301007387 */ /* 0x0001e80000100600 */
[----:B------:R0:W-:Y:S01]  /*0960*/  STL.S16 [R1+0xc0], R49 ;  /* 0x0000c03101007387 */ /* 0x0001e20000100600 */
[----:B------:R-:W-:-:S03]  /*0970*/  PRMT R19, R20, 0x7632, R19 ;  /* 0x0000763214137816 */ /* 0x000fc60000000013 */
[----:B------:R0:W-:Y:S01]  /*0980*/  STL.S16 [R1+0xdc], R43 ;  /* 0x0000dc2b01007387 */ /* 0x0001e20000100600 */
[----:B------:R-:W-:-:S03]  /*0990*/  PRMT R17, R18, 0x7632, R17 ;  /* 0x0000763212117816 */ /* 0x000fc60000000011 */
[----:B------:R0:W-:Y:S01]  /*09a0*/  STL.S16 [R1+0xd8], R41 ;  /* 0x0000d82901007387 */ /* 0x0001e20000100600 */
[----:B--2---:R-:W-:-:S03]  /*09b0*/  MOV R4, R178 ;  /* 0x000000b200047202 */ /* 0x004fc60000000f00 */
[----:B------:R2:W-:Y:S01]  /*09c0*/  STL.S16 [R1+0xd4], R39 ;  /* 0x0000d42701007387 */ /* 0x0005e20000100600 */
[----:B------:R-:W-:-:S03]  /*09d0*/  PRMT R15, R16, 0x7632, R15 ;  /* 0x00007632100f7816 */ /* 0x000fc6000000000f */
[----:B------:R2:W-:Y:S01]  /*09e0*/  STL.S16 [R1+0xd0], R37 ;  /* 0x0000d02501007387 */ /* 0x0005e20000100600 */
[----:B------:R-:W-:-:S03]  /*09f0*/  MOV R2, R179 ;  /* 0x000000b300027202 */ /* 0x000fc60000000f00 */
[----:B------:R2:W-:Y:S01]  /*0a00*/  STL.S16 [R1+0xec], R31 ;  /* 0x0000ec1f01007387 */ /* 0x0005e20000100600 */
[----:B------:R-:W-:-:S03]  /*0a10*/  PRMT R13, R14, 0x7632, R13 ;  /* 0x000076320e0d7816 */ /* 0x000fc6000000000d */
        /* <DEDUP_REMOVED lines=8> */
[----:B------:R2:W-:Y:S04]  /*0aa0*/  STL.S16 [R1+0xf8], R17 ;  /* 0x0000f81101007387 */ /* 0x0005e80000100600 */
[----:B------:R2:W-:Y:S04]  /*0ab0*/  STL.S16 [R1+0xf4], R15 ;  /* 0x0000f40f01007387 */ /* 0x0005e80000100600 */
[----:B------:R2:W-:Y:S04]  /*0ac0*/  STL.S16 [R1+0xf0], R13 ;  /* 0x0000f00d01007387 */ /* 0x0005e80000100600 */
[----:B------:R2:W-:Y:S04]  /*0ad0*/  STL.S16 [R1+0x10c], R7 ;  /* 0x00010c0701007387 */ /* 0x0005e80000100600 */
[----:B------:R2:W-:Y:S04]  /*0ae0*/  STL.S16 [R1+0x108], R5 ;  /* 0x0001080501007387 */ /* 0x0005e80000100600 */
[----:B------:R2:W-:Y:S04]  /*0af0*/  STL.S16 [R1+0x104], R3 ;  /* 0x0001040301007387 */ /* 0x0005e80000100600 */
[----:B------:R2:W-:Y:S01]  /*0b00*/  STL.S16 [R1+0x100], R0 ;  /* 0x0001000001007387 */ /* 0x0005e20000100600 */
[----:B------:R-:W-:Y:S01]  /*0b10*/  HFMA2 R160, -RZ, RZ, 0, 0 ;  /* 0x00000000ffa07431 */ /* 0x000fe200000001ff */
        /* <DEDUP_REMOVED lines=16> */
[----:B-----5:R-:W-:Y:S02]  /*0c20*/  PRMT R12, R52, 0x7632, R12 ;  /* 0x00007632340c7816 */ /* 0x020fe4000000000c */
[----:B------:R-:W-:Y:S02]  /*0c30*/  PRMT R11, R53, 0x7632, R11 ;  /* 0x00007632350b7816 */ /* 0x000fe4000000000b */
[----:B------:R-:W-:-:S02]  /*0c40*/  PRMT R10, R54, 0x7632, R10 ;  /* 0x00007632360a7816 */ /* 0x000fc4000000000a */
[----:B012---:R-:W-:-:S07]  /*0c50*/  PRMT R9, R55, 0x7632, R9 ;  /* 0x0000763237097816 */ /* 0x007fce0000000009 */
.L_x_6295:
[----:B------:R-:W-:-:S06]  /*0c60*/  UIMAD.WIDE UR10, UR8, 0x4, UR20 ;  /* 0x00000004080a78a5 */ /* 0x000fcc000f8e0214 */
[----:B0-----:R-:W-:Y:S01]  /*0c70*/  MOV R184, UR10 ;  /* 0x0000000a00b87c02 */ /* 0x001fe20008000f00 */
        /* <DEDUP_REMOVED lines=12> */
[----:B------:R-:W-:-:S04]  /*0d40*/  CS2R R186, SRZ ;  /* 0x0000000000ba7805 */ /* 0x000fc8000001ff00 */
[----:B------:R-:W-:Y:S01]  /*0d50*/  UISETP.GE.AND UP2, UPT, UR32, 0x1, UPT ;  /* 0x000000012000788c */ /* 0x000fe2000bf46270 */
[----:B--2---:R-:W-:-:S08]  /*0d60*/  R2UR UR16, R184 ;  /* 0x00000000b81072ca */ /* 0x004fd000000e0000 */
[----:B-----5:R-:W-:Y:S07]  /*0d70*/  BRA.U !UP2, `(.L_x_6127) ;  /* 0x000000210aa87547 */ /* 0x020fee000b800000 */
[----:B------:R-:W0:Y:S01]  /*0d80*/  S2R R2, SR_TID.X ;  /* 0x0000000000027919 */ /* 0x000e220000002100 */
[----:B------:R-:W-:Y:S01]  /*0d90*/  UIMAD UR9, UR8, UR26, URZ ;  /* 0x0000001a080972a4 */ /* 0x000fe2000f8e02ff */
[----:B------:R-:W1:Y:S01]  /*0da0*/  LDC.64 R224, c[0x0][0x3a8] ;  /* 0x0000ea00ffe07b82 */ /* 0x000e620000000a00 */
[----:B------:R-:W-:Y:S01]  /*0db0*/  UIADD3 UR11, UPT, UPT, UR32, -0x1, URZ ;  /* 0xffffffff200b7890 */ /* 0x000fe2000fffe0ff */
[----:B------:R-:W2:Y:S01]  /*0dc0*/  LDL R240, [R1+0x74] ;  /* 0x0000740001f07983 */ /* 0x000ea20000100800 */
[----:B------:R-:W-:Y:S02]  /*0dd0*/  UISETP.NE.U32.AND UP0, UPT, UR4, URZ, UPT ;  /* 0x000000ff0400728c */ /* 0x000fe4000bf05070 */
[----:B------:R-:W-:Y:S01]  /*0de0*/  UIMAD.WIDE UR30, UR8, 0x4, UR22 ;  /* 0x00000004081e78a5 */ /* 0x000fe2000f8e0216 */
[----:B------:R-:W3:Y:S01]  /*0df0*/  LDL R249, [R1+0x70] ;  /* 0x0000700001f97983 */ /* 0x000ee20000100800 */
[----:B------:R-:W-:Y:S01]  /*0e00*/  USHF.R.S32.HI UR10, URZ, 0x1f, UR9 ;  /* 0x0000001fff0a7899 */ /* 0x000fe20008011409 */
[----:B------:R-:W4:Y:S01]  /*0e10*/  LDC.64 R220, c[0x0][0x428] ;  /* 0x00010a00ffdc7b82 */ /* 0x000f220000000a00 */
[----:B------:R-:W-:Y:S01]  /*0e20*/  UIMAD UR11, UR11, UR26, URZ ;  /* 0x0000001a0b0b72a4 */ /* 0x000fe2000f8e02ff */
[----:B------:R-:W3:Y:S01]  /*0e30*/  LDL R241, [R1+0x10c] ;  /* 0x00010c0001f17983 */ /* 0x000ee20000100800 */
[----:B------:R-:W-:-:S02]  /*0e40*/  UISETP.NE.AND.EX UP0, UPT, UR5, URZ, UPT, UP0 ;  /* 0x000000ff0500728c */ /* 0x000fc4000bf05300 */
[----:B------:R-:W-:Y:S01]  /*0e50*/  ULEA.HI UR10, UR10, UR9, URZ, 0x3 ;  /* 0x000000090a0a7291 */ /* 0x000fe2000f8f18ff */
[----:B------:R-:W-:Y:S01]  /*0e60*/  MOV R218, UR30 ;  /* 0x0000001e00da7c02 */ /* 0x000fe20008000f00 */
[----:B------:R-:W-:Y:S01]  /*0e70*/  USHF.R.S32.HI UR9, URZ, 0x1f, UR11 ;  /* 0x0000001fff097899 */ /* 0x000fe2000801140b */
[----:B------:R-:W-:Y:S01]  /*0e80*/  MOV R219, UR31 ;  /* 0x0000001f00db7c02 */ /* 0x000fe20008000f00 */
[----:B------:R-:W3:Y:S01]  /*0e90*/  LDL R245, [R1+0x108] ;  /* 0x0001080001f57983 */ /* 0x000ee20000100800 */
[----:B------:R-:W-:Y:S01]  /*0ea0*/  PLOP3.LUT P0, PT, PT, PT, UP0, 0x80, 0x8 ;  /* 0x000000000008781c */ /* 0x000fe20003f0f008 */
[----:B------:R-:W-:Y:S02]  /*0eb0*/  ULEA.HI UR9, UR9, UR11, URZ, 0x3 ;  /* 0x0000000b09097291 */ /* 0x000fe4000f8f18ff */
[----:B------:R-:W2:Y:S01]  /*0ec0*/  LDG.E R218, desc[UR18][R218.64] ;  /* 0x00000012dada7981 */ /* 0x000ea2000c1e1900 */
[----:B------:R-:W-:-:S03]  /*0ed0*/  MOV R0, UR10 ;  /* 0x0000000a00007c02 */ /* 0x000fc60008000f00 */
[----:B------:R-:W-:Y:S01]  /*0ee0*/  IMAD.U32 R3, RZ, RZ, UR9 ;  /* 0x00000009ff037e24 */ /* 0x000fe2000f8e00ff */
[----:B------:R-:W3:Y:S01]  /*0ef0*/  LDL R246, [R1+0x78] ;  /* 0x0000780001f67983 */ /* 0x000ee20000100800 */
[----:B0-----:R-:W-:-:S04]  /*0f00*/  LEA.HI.SX32 R0, R0, R2, 0x1d ;  /* 0x0000000200007211 */ /* 0x001fc800078feaff */
[----:B------:R-:W0:Y:S01]  /*0f10*/  @P0 LDC.64 R216, c[0x0][0x438] ;  /* 0x00010e00ffd80b82 */ /* 0x000e220000000a00 */
[----:B------:R-:W-:Y:S01]  /*0f20*/  LEA.HI.SX32 R2, R3, R2, 0x1d ;  /* 0x0000000203027211 */ /* 0x000fe200078feaff */
[----:B------:R-:W3:Y:S01]  /*0f30*/  LDL R247, [R1+0x7c] ;  /* 0x00007c0001f77983 */ /* 0x000ee20000100800 */
[----:B-1----:R-:W-:-:S05]  /*0f40*/  IMAD.WIDE.U32 R228, R0, 0x20, R224 ;  /* 0x0000002000e47825 */ /* 0x002fca00078e00e0 */
[----:B------:R-:W1:Y:S01]  /*0f50*/  @P0 LDC.64 R236, c[0x0][0x438] ;  /* 0x00010e00ffec0b82 */ /* 0x000e620000000a00 */
[----:B----4-:R-:W-:Y:S01]  /*0f60*/  IMAD.WIDE.U32 R8, R2, 0x10, R220 ;  /* 0x0000001002087825 */ /* 0x010fe200078e00dc */
[----:B------:R-:W4:Y:S01]  /*0f70*/  LDG.E.128 R232, desc[UR18][R228.64] ;  /* 0x00000012e4e87981 */ /* 0x000f22000c1e1d00 */
[C---:B------:R-:W-:Y:S02]  /*0f80*/  IADD3 R238, PT, PT, R0.reuse, 0x80, RZ ;  /* 0x0000008000ee7810 */ /* 0x040fe40007ffe0ff */
[C---:B------:R-:W-:Y:S01]  /*0f90*/  IADD3 R7, PT, PT, R0.reuse, 0x100, RZ ;  /* 0x0000010000077810 */ /* 0x040fe20007ffe0ff */
[----:B------:R-:W3:Y:S01]  /*0fa0*/  LDL.LU R242, [R1+0x60] ;  /* 0x0000600001f27983 */ /* 0x000ee20000300800 */
[----:B------:R-:W-:Y:S01]  /*0fb0*/  ISETP.NE.AND P1, PT, RZ, UR27, PT ;  /* 0x0000001bff007c0c */ /* 0x000fe2000bf25270 */
[----:B------:R-:W1:Y:S02]  /*0fc0*/  @P0 LDC.64 R226, c[0x0][0x438] ;  /* 0x00010e00ffe20b82 */ /* 0x000e640000000a00 */
[----:B------:R-:W3:Y:S04]  /*0fd0*/  LDG.E.128 R8, desc[UR18][R8.64] ;  /* 0x0000001208087981 */ /* 0x000ee8000c1e1d00 */
[----:B------:R-:W3:Y:S01]  /*0fe0*/  LDG.E.128 R228, desc[UR18][R228.64+0x10] ;  /* 0x00001012e4e47981 */ /* 0x000ee2000c1e1d00 */
[C---:B------:R-:W-:Y:S01]  /*0ff0*/  IADD3 R6, PT, PT, R0.reuse, 0x180, RZ ;  /* 0x0000018000067810 */ /* 0x040fe20007ffe0ff */
[----:B0-----:R-:W-:-:S02]  /*1000*/  @P0 IMAD.WIDE.U32 R216, R0, 0x20, R216 ;  /* 0x0000002000d80825 */ /* 0x001fc400078e00d8 */
[----:B------:R-:W3:Y:S02]  /*1010*/  LDL.LU R244, [R1+0x68] ;  /* 0x0000680001f47983 */ /* 0x000ee40000300800 */
[----:B------:R-:W-:Y:S02]  /*1020*/  VIADD R0, R0, 0x200 ;  /* 0x0000020000007836 */ /* 0x000fe40000000000 */
[----:B------:R-:W3:Y:S02]  /*1030*/  LDL R243, [R1+0x104] ;  /* 0x0001040001f37983 */ /* 0x000ee40000100800 */
[----:B-1----:R-:W-:Y:S02]  /*1040*/  @P0 IMAD.WIDE.U32 R236, R0, 0x20, R236 ;  /* 0x0000002000ec0825 */ /* 0x002fe400078e00ec */
[----:B------:R-:W3:Y:S04]  /*1050*/  LDL R248, [R1+0x100] ;  /* 0x0001000001f87983 */ /* 0x000ee80000100800 */
[----:B------:R-:W5:Y:S04]  /*1060*/  @P0 LDG.E.128 R16, desc[UR18][R236.64] ;  /* 0x00000012ec100981 */ /* 0x000f68000c1e1d00 */
[----:B------:R-:W5:Y:S01]  /*1070*/  @P0 LDG.E.128 R12, desc[UR18][R236.64+0x10] ;  /* 0x00001012ec0c0981 */ /* 0x000f62000c1e1d00 */
[----:B------:R-:W-:Y:S01]  /*1080*/  IMAD.WIDE.U32 R4, R7, 0x20, R224 ;  /* 0x0000002007047825 */ /* 0x000fe200078e00e0 */
[----:B------:R-:W-:-:S02]  /*1090*/  IADD3 R184, PT, PT, R2, 0x80, RZ ;  /* 0x0000008002b87810 */ /* 0x000fc40007ffe0ff */
[C---:B------:R-:W-:Y:S02]  /*10a0*/  IADD3 R196, PT, PT, R2.reuse, 0x100, RZ ;  /* 0x0000010002c47810 */ /* 0x040fe40007ffe0ff */
[C---:B------:R-:W-:Y:S01]  /*10b0*/  IADD3 R3, PT, PT, R2.reuse, 0x180, RZ ;  /* 0x0000018002037810 */ /* 0x040fe20007ffe0ff */
[----:B------:R-:W3:Y:S04]  /*10c0*/  LDG.E.128 R192, desc[UR18][R4.64] ;  /* 0x0000001204c07981 */ /* 0x000ee8000c1e1d00 */
[----:B------:R-:W3:Y:S04]  /*10d0*/  LDL.LU R237, [R1+0x64] ;  /* 0x0000640001ed7983 */ /* 0x000ee80000300800 */
[----:B------:R-:W3:Y:S01]  /*10e0*/  LDL.LU R236, [R1+0x6c] ;  /* 0x00006c0001ec7983 */ /* 0x000ee20000300800 */
[----:B------:R-:W-:-:S03]  /*10f0*/  IADD3 R2, PT, PT, R2, 0x200, RZ ;  /* 0x0000020002027810 */ /* 0x000fc60007ffe0ff */
[----:B------:R0:W3:Y:S01]  /*1100*/  LDG.E.128 R200, desc[UR18][R4.64+0x10] ;  /* 0x0000101204c87981 */ /* 0x0000e2000c1e1d00 */
[----:B------:R-:W-:-:S03]  /*1110*/  IMAD.WIDE.U32 R184, R184, 0x10, R220 ;  /* 0x00000010b8b87825 */ /* 0x000fc600078e00dc */
[----:B------:R-:W5:Y:S01]  /*1120*/  @P0 LDG.E.128 R48, desc[UR18][R216.64] ;  /* 0x00000012d8300981 */ /* 0x000f62000c1e1d00 */
[----:B------:R-:W-:-:S03]  /*1130*/  IMAD.WIDE.U32 R196, R196, 0x10, R220 ;  /* 0x00000010c4c47825 */ /* 0x000fc600078e00dc */
[----:B------:R-:W3:Y:S01]  /*1140*/  LDG.E.128 R184, desc[UR18][R184.64] ;  /* 0x00000012b8b87981 */ /* 0x000ee2000c1e1d00 */
[----:B0-----:R-:W-:-:S03]  /*1150*/  IMAD.WIDE.U32 R4, R6, 0x20, R224 ;  /* 0x0000002006047825 */ /* 0x001fc600078e00e0 */
[----:B------:R-:W3:Y:S01]  /*1160*/  LDG.E.128 R196, desc[UR18][R196.64] ;  /* 0x00000012c4c47981 */ /* 0x000ee2000c1e1d00 */
[----:B------:R-:W-:-:S03]  /*1170*/  IMAD.WIDE.U32 R208, R3, 0x10, R220 ;  /* 0x0000001003d07825 */ /* 0x000fc600078e00dc */
[----:B------:R-:W3:Y:S01]  /*1180*/  LDG.E.128 R204, desc[UR18][R4.64] ;  /* 0x0000001204cc7981 */ /* 0x000ee2000c1e1d00 */
[----:B------:R-:W-:-:S03]  /*1190*/  IMAD.WIDE.U32 R220, R2, 0x10, R220 ;  /* 0x0000001002dc7825 */ /* 0x000fc600078e00dc */
[----:B------:R0:W3:Y:S01]  /*11a0*/  LDG.E.128 R212, desc[UR18][R4.64+0x10] ;  /* 0x0000101204d47981 */ /* 0x0000e2000c1e1d00 */
[----:B------:R-:W1:Y:S01]  /*11b0*/  @P0 LDC.64 R2, c[0x0][0x438] ;  /* 0x00010e00ff020b82 */ /* 0x000e620000000a00 */
[----:B------:R-:W-:Y:S02]  /*11c0*/  IMAD.WIDE.U32 R188, R238, 0x20, R224 ;  /* 0x00000020eebc7825 */ /* 0x000fe400078e00e0 */
[----:B------:R-:W3:Y:S02]  /*11d0*/  LDG.E.128 R208, desc[UR18][R208.64] ;  /* 0x00000012d0d07981 */ /* 0x000ee4000c1e1d00 */
[----:B------:R-:W-:Y:S02]  /*11e0*/  @P0 IMAD.WIDE.U32 R226, R6, 0x20, R226 ;  /* 0x0000002006e20825 */ /* 0x000fe400078e00e2 */
[----:B------:R-:W3:Y:S01]  /*11f0*/  LDG.E.128 R180, desc[UR18][R188.64] ;  /* 0x00000012bcb47981 */ /* 0x000ee2000c1e1d00 */
[----:B0-----:R-:W0:Y:S01]  /*1200*/  @P0 LDC.64 R4, c[0x0][0x438] ;  /* 0x00010e00ff040b82 */ /* 0x001e220000000a00 */
[----:B------:R-:W-:-:S02]  /*1210*/  IMAD.WIDE.U32 R224, R0, 0x20, R224 ;  /* 0x0000002000e07825 */ /* 0x000fc400078e00e0 */
[----:B------:R-:W5:Y:S04]  /*1220*/  @P0 LDG.E.128 R44, desc[UR18][R216.64+0x10] ;  /* 0x00001012d82c0981 */ /* 0x000f68000c1e1d00 */
[----:B------:R-:W5:Y:S04]  /*1230*/  @P0 LDG.E.128 R24, desc[UR18][R226.64] ;  /* 0x00000012e2180981 */ /* 0x000f68000c1e1d00 */
[----:B------:R-:W3:Y:S04]  /*1240*/  LDG.E.128 R188, desc[UR18][R188.64+0x10] ;  /* 0x00001012bcbc7981 */ /* 0x000ee8000c1e1d00 */
[----:B------:R-:W5:Y:S01]  /*1250*/  @P0 LDG.E.128 R20, desc[UR18][R226.64+0x10] ;  /* 0x00001012e2140981 */ /* 0x000f62000c1e1d00 */
[----:B-1----:R-:W-:-:S05]  /*1260*/  @P0 IMAD.WIDE.U32 R2, R238, 0x20, R2 ;  /* 0x00000020ee020825 */ /* 0x002fca00078e0002 */
[----:B------:R-:W5:Y:S01]  /*1270*/  @P0 LDG.E.128 R40, desc[UR18][R2.64] ;  /* 0x0000001202280981 */ /* 0x000f62000c1e1d00 */
[----:B0-----:R-:W-:-:S03]  /*1280*/  @P0 IMAD.WIDE.U32 R4, R7, 0x20, R4 ;  /* 0x0000002007040825 */ /* 0x001fc600078e0004 */
[----:B------:R-:W5:Y:S04]  /*1290*/  @P0 LDG.E.128 R36, desc[UR18][R2.64+0x10] ;  /* 0x0000101202240981 */ /* 0x000f68000c1e1d00 */
[----:B------:R-:W5:Y:S04]  /*12a0*/  @P0 LDG.E.128 R32, desc[UR18][R4.64] ;  /* 0x0000001204200981 */ /* 0x000f68000c1e1d00 */
[----:B------:R3:W5:Y:S01]  /*12b0*/  @P0 LDG.E.128 R28, desc[UR18][R4.64+0x10] ;  /* 0x00001012041c0981 */ /* 0x000762000c1e1d00 */
[----:B--2---:R-:W-:-:S03]  /*12c0*/  FSEL R222, R218, RZ, !P1 ;  /* 0x000000ffdade7208 */ /* 0x004fc60004800000 */
[----:B------:R-:W2:Y:S01]  /*12d0*/  LDG.E.128 R216, desc[UR18][R224.64] ;  /* 0x00000012e0d87981 */ /* 0x000ea2000c1e1d00 */
[----:B------:R-:W-:-:S03]  /*12e0*/  R2UR UR9, R222 ;  /* 0x00000000de0972ca */ /* 0x000fc600000e0000 */
[----:B------:R-:W2:Y:S04]  /*12f0*/  LDG.E.128 R220, desc[UR18][R220.64] ;  /* 0x00000012dcdc7981 */ /* 0x000ea8000c1e1d00 */
[----:B------:R-:W2:Y:S06]  /*1300*/  LDG.E.128 R224, desc[UR18][R224.64+0x10] ;  /* 0x00001012e0e07981 */ /* 0x000eac000c1e1d00 */
[----:B----4-:R-:W-:Y:S01]  /*1310*/  FADD.FTZ R239, R234, -UR9 ;  /* 0x80000009eaef7e21 */ /* 0x010fe20008010000 */
[----:B------:R-:W-:Y:S01]  /*1320*/  FADD.FTZ R0, R232, -UR9 ;  /* 0x80000009e8007e21 */ /* 0x000fe20008010000 */
[----:B------:R-:W-:Y:S01]  /*1330*/  FADD.FTZ R7, R233, -UR9 ;  /* 0x80000009e9077e21 */ /* 0x000fe20008010000 */
[----:B------:R-:W-:Y:S01]  /*1340*/  FADD.FTZ R6, R235, -UR9 ;  /* 0x80000009eb067e21 */ /* 0x000fe20008010000 */
[----:B---3--:R-:W-:-:S02]  /*1350*/  PRMT R5, R9, 0x7632, R5 ;  /* 0x0000763209057816 */ /* 0x008fc40000000005 */
[C---:B------:R-:W-:Y:S02]  /*1360*/  PRMT R3, R10.reuse, 0x7632, R3 ;  /* 0x000076320a037816 */ /* 0x040fe40000000003 */
[----:B------:R-:W-:Y:S01]  /*1370*/  SHF.L.U32 R4, R10, 0x10, RZ ;  /* 0x000000100a047819 */ /* 0x000fe200000006ff */
[----:B------:R-:W-:Y:S01]  /*1380*/  FADD.FTZ R238, R230, -UR9 ;  /* 0x80000009e6ee7e21 */ /* 0x000fe20008010000 */
[----:B------:R-:W-:Y:S01]  /*1390*/  PRMT R234, R8, 0x7632, R234 ;  /* 0x0000763208ea7816 */ /* 0x000fe200000000ea */
[----:B------:R-:W-:Y:S01]  /*13a0*/  FMUL.FTZ R230, R239, UR29 ;  /* 0x0000001defe67c20 */ /* 0x000fe20008410000 */
[----:B------:R-:W-:Y:S02]  /*13b0*/  SHF.L.U32 R9, R9, 0x10, RZ ;  /* 0x0000001009097819 */ /* 0x000fe400000006ff */
[C---:B------:R-:W-:Y:S02]  /*13c0*/  PRMT R2, R11.reuse, 0x7632, R2 ;  /* 0x000076320b027816 */ /* 0x040fe40000000002 */
[----:B------:R-:W-:-:S02]  /*13d0*/  SHF.L.U32 R232, R11, 0x10, RZ ;  /* 0x000000100be87819 */ /* 0x000fc400000006ff */
[----:B------:R-:W-:Y:S02]  /*13e0*/  SHF.L.U32 R10, R240, 0x10, RZ ;  /* 0x00000010f00a7819 */ /* 0x000fe400000006ff */
[----:B------:R-:W-:Y:S02]  /*13f0*/  SHF.L.U32 R8, R8, 0x10, RZ ;  /* 0x0000001008087819 */ /* 0x000fe400000006ff */
[----:B------:R-:W-:Y:S01]  /*1400*/  SHF.L.U32 R11, R249, 0x10, RZ ;  /* 0x00000010f90b7819 */ /* 0x000fe200000006ff */
[----:B------:R-:W-:Y:S01]  /*1410*/  FADD.FTZ R235, R228, -UR9 ;  /* 0x80000009e4eb7e21 */ /* 0x000fe20008010000 */
[----:B------:R-:W-:Y:S01]  /*1420*/  FADD.FTZ R233, R229, -UR9 ;  /* 0x80000009e5e97e21 */ /* 0x000fe20008010000 */
[-C--:B------:R-:W-:Y:S01]  /*1430*/  FMUL.FTZ R228, R10, R9.reuse ;  /* 0x000000090ae47220 */ /* 0x080fe20000410000 */
[----:B------:R-:W-:Y:S01]  /*1440*/  FFMA.FTZ R74, R230, R9, R74 ;  /* 0x00000009e64a7223 */ /* 0x000fe2000001004a */
[----:B------:R-:W-:Y:S01]  /*1450*/  FADD.FTZ R162, R162, R9 ;  /* 0x00000009a2a27221 */ /* 0x000fe20000010000 */
[----:B------:R-:W-:Y:S01]  /*1460*/  FMUL.FTZ R0, R0, UR29 ;  /* 0x0000001d00007c20 */ /* 0x000fe20008410000 */
[----:B------:R-:W-:Y:S01]  /*1470*/  FMUL.FTZ R229, R11, R8 ;  /* 0x000000080be57220 */ /* 0x000fe20000410000 */
[----:B------:R-:W-:Y:S01]  /*1480*/  SHF.L.U32 R9, R241, 0x10, RZ ;  /* 0x00000010f1097819 */ /* 0x000fe200000006ff */
[----:B------:R-:W-:-:S02]  /*1490*/  IMAD.U32 R234, R234, 0x10000, RZ ;  /* 0x00010000eaea7824 */ /* 0x000fc400078e00ff */
[----:B------:R-:W-:Y:S01]  /*14a0*/  FMUL.FTZ R11, R7, UR29 ;  /* 0x0000001d070b7c20 */ /* 0x000fe20008410000 */
[----:B------:R-:W-:Y:S01]  /*14b0*/  FMUL.FTZ R10, R6, UR29 ;  /* 0x0000001d060a7c20 */ /* 0x000fe20008410000 */
[----:B------:R-:W-:Y:S01]  /*14c0*/  FFMA.FTZ R72, R0, R8, R72 ;  /* 0x0000000800487223 */ /* 0x000fe20000010048 */
[----:B------:R-:W-:Y:S01]  /*14d0*/  FADD.FTZ R160, R160, R8 ;  /* 0x00000008a0a07221 */ /* 0x000fe20000010000 */
[----:B------:R-:W-:Y:S01]  /*14e0*/  SHF.L.U32 R6, R5, 0x10, RZ ;  /* 0x0000001005067819 */ /* 0x000fe200000006ff */
[-C--:B------:R-:W-:Y:S01]  /*14f0*/  FMUL.FTZ R9, R9, R234.reuse ;  /* 0x000000ea09097220 */ /* 0x080fe20000410000 */
[----:B------:R-:W-:Y:S01]  /*1500*/  SHF.L.U32 R8, R245, 0x10, RZ ;  /* 0x00000010f5087819 */ /* 0x000fe200000006ff */
[----:B------:R-:W-:Y:S01]  /*1510*/  FFMA.FTZ R73, R11, R234, R73 ;  /* 0x000000ea0b497223 */ /* 0x000fe20000010049 */
[----:B------:R-:W-:Y:S01]  /*1520*/  FADD.FTZ R161, R161, R234 ;  /* 0x000000eaa1a17221 */ /* 0x000fe20000010000 */
[----:B------:R-:W-:Y:S01]  /*1530*/  SHF.L.U32 R5, R246, 0x10, RZ ;  /* 0x00000010f6057819 */ /* 0x000fe200000006ff */
[----:B------:R-:W-:Y:S01]  /*1540*/  FMUL.FTZ R7, R235, UR29 ;  /* 0x0000001deb077c20 */ /* 0x000fe20008410000 */
[----:B------:R-:W-:Y:S01]  /*1550*/  SHF.L.U32 R234, R247, 0x10, RZ ;  /* 0x00000010f7ea7819 */ /* 0x000fe200000006ff */
[----:B------:R-:W-:Y:S01]  /*1560*/  FADD.FTZ R242, R242, R4 ;  /* 0x00000004f2f27221 */ /* 0x000fe20000010000 */
[----:B------:R-:W3:Y:S01]  /*1570*/  LDL R247, [R1+0x80] ;  /* 0x0000800001f77983 */ /* 0x000ee20000100800 */
[-C--:B------:R-:W-:Y:S01]  /*1580*/  FMUL.FTZ R8, R8, R6.reuse ;  /* 0x0000000608087220 */ /* 0x080fe20000410000 */
[----:B------:R-:W-:Y:S01]  /*1590*/  FFMA.FTZ R75, R10, R6, R75 ;  /* 0x000000060a4b7223 */ /* 0x000fe2000001004b */
[----:B------:R-:W-:Y:S01]  /*15a0*/  FADD.FTZ R163, R163, R6 ;  /* 0x00000006a3a37221 */ /* 0x000fe20000010000 */
[-C--:B------:R-:W-:Y:S01]  /*15b0*/  FMUL.FTZ R5, R5, R4.reuse ;  /* 0x0000000405057220 */ /* 0x080fe20000410000 */
[----:B------:R-:W-:Y:S01]  /*15c0*/  FFMA.FTZ R76, R7, R4, R76 ;  /* 0x00000004074c7223 */ /* 0x000fe2000001004c */
[----:B------:R-:W-:Y:S01]  /*15d0*/  FADD.FTZ R244, R244, R232 ;  /* 0x000000e8f4f47221 */ /* 0x000fe20000010000 */
[----:B------:R-:W4:Y:S01]  /*15e0*/  LDL R246, [R1+0x84] ;  /* 0x0000840001f67983 */ /* 0x000f220000100800 */
[----:B------:R-:W-:Y:S01]  /*15f0*/  FMUL.FTZ R6, R238, UR29 ;  /* 0x0000001dee067c20 */ /* 0x000fe20008410000 */
[-C--:B------:R-:W-:Y:S01]  /*1600*/  FMUL.FTZ R4, R234, R232.reuse ;  /* 0x000000e8ea047220 */ /* 0x080fe20000410000 */
[----:B------:R-:W-:Y:S01]  /*1610*/  SHF.L.U32 R234, R3, 0x10, RZ ;  /* 0x0000001003ea7819 */ /* 0x000fe200000006ff */
[----:B------:R-:W2:Y:S01]  /*1620*/  LDL.LU R245, [R1+0x50] ;  /* 0x0000500001f57983 */ /* 0x000ea20000300800 */
[----:B------:R-:W-:Y:S01]  /*1630*/  FFMA.FTZ R78, R6, R232, R78 ;  /* 0x000000e8064e7223 */ /* 0x000fe2000001004e */
[----:B------:R-:W-:-:S02]  /*1640*/  SHF.L.U32 R232, R243, 0x10, RZ ;  /* 0x00000010f3e87819 */ /* 0x000fc400000006ff */
[----:B------:R-:W-:Y:S01]  /*1650*/  STL [R1+0x60], R242 ;  /* 0x000060f201007387 */ /* 0x000fe20000100800 */
[----:B------:R-:W-:-:S03]  /*1660*/  FADD.FTZ R237, R237, R234 ;  /* 0x000000eaeded7221 */ /* 0x000fc60000010000 */
[----:B------:R0:W-:Y:S04]  /*1670*/  STL [R1+0x68], R244 ;  /* 0x000068f401007387 */ /* 0x0001e80000100800 */
[----:B0-----:R-:W4:Y:S04]  /*1680*/  LDL.LU R244, [R1+0x58] ;  /* 0x0000580001f47983 */ /* 0x001f280000300800 */
[----:B------:R-:W4:Y:S04]  /*1690*/  LDL R243, [R1+0x88] ;  /* 0x0000880001f37983 */ /* 0x000f280000100800 */
[----:B------:R-:W4:Y:S04]  /*16a0*/  LDL.LU R242, [R1+0x40] ;  /* 0x0000400001f27983 */ /* 0x000f280000300800 */
[----:B------:R-:W-:Y:S01]  /*16b0*/  STL [R1+0x64], R237 ;  /* 0x000064ed01007387 */ /* 0x000fe20000100800 */
[----:B------:R-:W-:-:S03]  /*16c0*/  FMUL.FTZ R3, R233, UR29 ;  /* 0x0000001de9037c20 */ /* 0x000fc60008410000 */
[----:B------:R-:W4:Y:S01]  /*16d0*/  LDL R239, [R1+0x8c] ;  /* 0x00008c0001ef7983 */ /* 0x000f220000100800 */
[----:B------:R-:W-:-:S03]  /*16e0*/  IMAD.U32 R233, R2, 0x10000, RZ ;  /* 0x0001000002e97824 */ /* 0x000fc600078e00ff */
[----:B------:R-:W4:Y:S01]  /*16f0*/  LDL.LU R241, [R1+0x48] ;  /* 0x0000480001f17983 */ /* 0x000f220000300800 */
[----:B------:R-:W-:-:S03]  /*1700*/  FADD.FTZ R236, R236, R233 ;  /* 0x000000e9ecec7221 */ /* 0x000fc60000010000 */
[----:B------:R-:W4:Y:S04]  /*1710*/  LDL R240, [R1+0xfc] ;  /* 0x0000fc0001f07983 */ /* 0x000f280000100800 */
[----:B------:R0:W-:Y:S04]  /*1720*/  STL [R1+0x6c], R236 ;  /* 0x00006cec01007387 */ /* 0x0001e80000100800 */
[----:B0-----:R-:W4:Y:S04]  /*1730*/  LDL.LU R236, [R1+0x54] ;  /* 0x0000540001ec7983 */ /* 0x001f280000300800 */
[----:B------:R-:W4:Y:S04]  /*1740*/  LDL R238, [R1+0xf8] ;  /* 0x0000f80001ee7983 */ /* 0x000f280000100800 */
[----:B------:R-:W4:Y:S01]  /*1750*/  LDL.LU R237, [R1+0x5c] ;  /* 0x00005c0001ed7983 */ /* 0x000f220000300800 */
[----:B------:R-:W-:Y:S01]  /*1760*/  FADD.FTZ R231, R231, -UR9 ;  /* 0x80000009e7e77e21 */ /* 0x000fe20008010000 */
[----:B------:R-:W-:-:S03]  /*1770*/  SHF.L.U32 R235, R248, 0x10, RZ ;  /* 0x00000010f8eb7819 */ /* 0x000fc600000006ff */
[----:B------:R-:W-:Y:S01]  /*1780*/  FMUL.FTZ R252, R231, UR29 ;  /* 0x0000001de7fc7c20 */ /* 0x000fe20008410000 */
[----:B------:R-:W-:Y:S01]  /*1790*/  FADD.FTZ R231, R180, -UR9 ;  /* 0x80000009b4e77e21 */ /* 0x000fe20008010000 */
[-C--:B------:R-:W-:Y:S01]  /*17a0*/  FMUL.FTZ R2, R232, R234.reuse ;  /* 0x000000eae8027220 */ /* 0x080fe20000410000 */
[----:B------:R-:W-:Y:S01]  /*17b0*/  FFMA.FTZ R77, R3, R234, R77 ;  /* 0x000000ea034d7223 */ /* 0x000fe2000001004d */
[----:B------:R-:W-:Y:S01]  /*17c0*/  SHF.L.U32 R234, R184, 0x10, RZ ;  /* 0x00000010b8ea7819 */ /* 0x000fe200000006ff */
[----:B------:R-:W-:Y:S01]  /*17d0*/  FMUL.FTZ R231, R231, UR29 ;  /* 0x0000001de7e77c20 */ /* 0x000fe20008410000 */
[-C--:B------:R-:W-:Y:S01]  /*17e0*/  FMUL.FTZ R251, R235, R233.reuse ;  /* 0x000000e9ebfb7220 */ /* 0x080fe20000410000 */
[----:B------:R-:W-:Y:S01]  /*17f0*/  FFMA.FTZ R79, R252, R233, R79 ;  /* 0x000000e9fc4f7223 */ /* 0x000fe2000001004f */
[----:B------:R-:W-:Y:S01]  /*1800*/  SHF.L.U32 R233, R185, 0x10, RZ ;  /* 0x00000010b9e97819 */ /* 0x000fe200000006ff */
[----:B------:R-:W-:Y:S01]  /*1810*/  FFMA.FTZ R80, R231, R234, R80 ;  /* 0x000000eae7507223 */ /* 0x000fe20000010050 */
[----:B------:R-:W-:Y:S01]  /*1820*/  FADD.FTZ R188, R188, -UR9 ;  /* 0x80000009bcbc7e21 */ /* 0x000fe20008010000 */
[----:B------:R-:W-:-:S03]  /*1830*/  FADD.FTZ R182, R182, -UR9 ;  /* 0x80000009b6b67e21 */ /* 0x000fc60008010000 */
[----:B------:R-:W-:Y:S01]  /*1840*/  FMUL.FTZ R188, R188, UR29 ;  /* 0x0000001dbcbc7c20 */ /* 0x000fe20008410000 */
[----:B------:R-:W-:Y:S01]  /*1850*/  FMUL.FTZ R182, R182, UR29 ;  /* 0x0000001db6b67c20 */ /* 0x000fe20008410000 */
[----:B------:R-:W-:-:S03]  /*1860*/  PRMT R184, R184, 0x7632, R184 ;  /* 0x00007632b8b87816 */ /* 0x000fc600000000b8 */
[----:B------:R-:W-:Y:S01]  /*1870*/  FFMA.FTZ R82, R182, R233, R82 ;  /* 0x000000e9b6527223 */ /* 0x000fe20000010052 */
[----:B------:R-:W-:Y:S02]  /*1880*/  SHF.L.U32 R184, R184, 0x10, RZ ;  /* 0x00000010b8b87819 */ /* 0x000fe400000006ff */
[----:B---3--:R-:W-:-:S05]  /*1890*/  SHF.L.U32 R180, R247, 0x10, RZ ;  /* 0x00000010f7b47819 */ /* 0x008fca00000006ff */
[----:B------:R-:W-:Y:S01]  /*18a0*/  FMUL.FTZ R180, R180, R234 ;  /* 0x000000eab4b47220 */ /* 0x000fe20000410000 */
[----:B--2---:R-:W-:Y:S01]  /*18b0*/  FADD.FTZ R245, R245, R234 ;  /* 0x000000eaf5f57221 */ /* 0x004fe20000010000 */
[----:B------:R-:W-:Y:S02]  /*18c0*/  SHF.L.U32 R234, R186, 0x10, RZ ;  /* 0x00000010baea7819 */ /* 0x000fe400000006ff */
[----:B----4-:R-:W-:Y:S02]  /*18d0*/  SHF.L.U32 R232, R246, 0x10, RZ ;  /* 0x00000010f6e87819 */ /* 0x010fe400000006ff */
[----:B------:R-:W-:Y:S01]  /*18e0*/  STL [R1+0x50], R245 ;  /* 0x000050f501007387 */ /* 0x000fe20000100800 */
[----:B------:R-:W-:Y:S01]  /*18f0*/  FFMA.FTZ R84, R188, R234, R84 ;  /* 0x000000eabc547223 */ /* 0x000fe20000010054 */
[----:B------:R-:W-:Y:S01]  /*1900*/  FADD.FTZ R244, R244, R233 ;  /* 0x000000e9f4f47221 */ /* 0x000fe20000010000 */
[----:B------:R-:W-:Y:S01]  /*1910*/  SHF.L.U32 R235, R243, 0x10, RZ ;  /* 0x00000010f3eb7819 */ /* 0x000fe200000006ff */
[----:B------:R-:W-:-:S03]  /*1920*/  FADD.FTZ R242, R242, R234 ;  /* 0x000000eaf2f27221 */ /* 0x000fc60000010000 */
[----:B------:R-:W-:Y:S01]  /*1930*/  STL [R1+0x58], R244 ;  /* 0x000058f401007387 */ /* 0x000fe20000100800 */
[----:B------:R-:W-:-:S03]  /*1940*/  FMUL.FTZ R234, R235, R234 ;  /* 0x000000eaebea7220 */ /* 0x000fc60000410000 */
[----:B------:R0:W-:Y:S01]  /*1950*/  STL [R1+0x40], R242 ;  /* 0x000040f201007387 */ /* 0x0001e20000100800 */
[----:B------:R-:W-:-:S03]  /*1960*/  IMAD.U32 R235, R239, 0x10000, RZ ;  /* 0x00010000efeb7824 */ /* 0x000fc600078e00ff */
[----:B------:R-:W2:Y:S01]  /*1970*/  LDL R239, [R1+0xf4] ;  /* 0x0000f40001ef7983 */ /* 0x000ea20000100800 */
[----:B------:R-:W-:Y:S01]  /*1980*/  FMUL.FTZ R232, R232, R233 ;  /* 0x000000e9e8e87220 */ /* 0x000fe20000410000 */
[----:B------:R-:W-:Y:S01]  /*1990*/  FADD.FTZ R233, R190, -UR9 ;  /* 0x80000009bee97e21 */ /* 0x000fe20008010000 */
[----:B------:R-:W-:Y:S01]  /*19a0*/  SHF.L.U32 R190, R187, 0x10, RZ ;  /* 0x00000010bbbe7819 */ /* 0x000fe200000006ff */
[----:B------:R-:W3:Y:S04]  /*19b0*/  LDL.LU R246, [R1+0x44] ;  /* 0x0000440001f67983 */ /* 0x000ee80000300800 */
[----:B------:R-:W-:-:S05]  /*19c0*/  FADD.FTZ R241, R241, R190 ;  /* 0x000000bef1f17221 */ /* 0x000fca0000010000 */
[----:B------:R-:W-:Y:S04]  /*19d0*/  STL [R1+0x48], R241 ;  /* 0x000048f101007387 */ /* 0x000fe80000100800 */
[----:B------:R-:W4:Y:S01]  /*19e0*/  LDL R243, [R1+0xf0] ;  /* 0x0000f00001f37983 */ /* 0x000f220000100800 */
[----:B------:R-:W-:-:S05]  /*19f0*/  FADD.FTZ R236, R236, R184 ;  /* 0x000000b8ecec7221 */ /* 0x000fca0000010000 */
[----:B------:R1:W-:Y:S04]  /*1a00*/  STL [R1+0x54], R236 ;  /* 0x000054ec01007387 */ /* 0x0003e80000100800 */
[----:B0-----:R-:W4:Y:S01]  /*1a10*/  LDL.LU R242, [R1+0x4c] ;  /* 0x00004c0001f27983 */ /* 0x001f220000300800 */
[----:B------:R-:W-:Y:S01]  /*1a20*/  FMUL.FTZ R233, R233, UR29 ;  /* 0x0000001de9e97c20 */ /* 0x000fe20008410000 */
[----:B------:R-:W-:Y:S01]  /*1a30*/  FADD.FTZ R181, R181, -UR9 ;  /* 0x80000009b5b57e21 */ /* 0x000fe20008010000 */
[----:B------:R-:W-:Y:S01]  /*1a40*/  PRMT R185, R185, 0x7632, R185 ;  /* 0x00007632b9b97816 */ /* 0x000fe200000000b9 */
[----:B------:R-:W4:Y:S01]  /*1a50*/  LDL R245, [R1+0x90] ;  /* 0x0000900001f57983 */ /* 0x000f220000100800 */
[-C--:B------:R-:W-:Y:S01]  /*1a60*/  FFMA.FTZ R86, R233, R190.reuse, R86 ;  /* 0x000000bee9567223 */ /* 0x080fe20000010056 */
[----:B------:R-:W-:Y:S01]  /*1a70*/  FMUL.FTZ R190, R235, R190 ;  /* 0x000000beebbe7220 */ /* 0x000fe20000410000 */
[----:B------:R-:W-:Y:S01]  /*1a80*/  SHF.L.U32 R235, R240, 0x10, RZ ;  /* 0x00000010f0eb7819 */ /* 0x000fe200000006ff */
[----:B------:R-:W-:-:S04]  /*1a90*/  FMUL.FTZ R181, R181, UR29 ;  /* 0x0000001db5b57c20 */ /* 0x000fc80008410000 */
[-C--:B------:R-:W-:Y:S01]  /*1aa0*/  FFMA.FTZ R81, R181, R184.reuse, R81 ;  /* 0x000000b8b5517223 */ /* 0x080fe20000010051 */
[----:B-1----:R-:W-:Y:S01]  /*1ab0*/  FMUL.FTZ R236, R235, R184 ;  /* 0x000000b8ebec7220 */ /* 0x002fe20000410000 */
[----:B------:R-:W-:-:S05]  /*1ac0*/  SHF.L.U32 R184, R185, 0x10, RZ ;  /* 0x00000010b9b87819 */ /* 0x000fca00000006ff */
[----:B------:R-:W-:-:S05]  /*1ad0*/  FADD.FTZ R237, R237, R184 ;  /* 0x000000b8eded7221 */ /* 0x000fca0000010000 */
[----:B------:R0:W-:Y:S01]  /*1ae0*/  STL [R1+0x5c], R237 ;  /* 0x00005ced01007387 */ /* 0x0001e20000100800 */
[----:B------:R-:W-:-:S03]  /*1af0*/  FADD.FTZ R183, R183, -UR9 ;  /* 0x80000009b7b77e21 */ /* 0x000fc60008010000 */
[----:B0-----:R-:W4:Y:S01]  /*1b00*/  LDL.LU R237, [R1+0x30] ;  /* 0x0000300001ed7983 */ /* 0x001f220000300800 */
[----:B------:R-:W-:Y:S01]  /*1b10*/  FMUL.FTZ R235, R183, UR29 ;  /* 0x0000001db7eb7c20 */ /* 0x000fe20008410000 */
[----:B------:R-:W-:Y:S02]  /*1b20*/  SHF.L.U32 R183, R238, 0x10, RZ ;  /* 0x00000010eeb77819 */ /* 0x000fe400000006ff */
[----:B------:R-:W4:Y:S04]  /*1b30*/  LDL.LU R238, [R1+0x38] ;  /* 0x0000380001ee7983 */ /* 0x000f280000300800 */
[----:B------:R-:W4:Y:S01]  /*1b40*/  LDL R244, [R1+0x94] ;  /* 0x0000940001f47983 */ /* 0x000f220000100800 */
[-C--:B------:R-:W-:Y:S01]  /*1b50*/  FFMA.FTZ R83, R235, R184.reuse, R83 ;  /* 0x000000b8eb537223 */ /* 0x080fe20000010053 */
[----:B------:R-:W-:Y:S01]  /*1b60*/  FMUL.FTZ R183, R183, R184 ;  /* 0x000000b8b7b77220 */ /* 0x000fe20000410000 */
[----:B------:R-:W-:Y:S01]  /*1b70*/  PRMT R184, R186, 0x7632, R184 ;  /* 0x00007632bab87816 */ /* 0x000fe200000000b8 */
[----:B------:R-:W4:Y:S01]  /*1b80*/  LDL R240, [R1+0x98] ;  /* 0x0000980001f07983 */ /* 0x000f220000100800 */
[----:B------:R-:W-:-:S02]  /*1b90*/  FADD.FTZ R185, R189, -UR9 ;  /* 0x80000009bdb97e21 */ /* 0x000fc40008010000 */
[----:B------:R-:W-:Y:S02]  /*1ba0*/  SHF.L.U32 R184, R184, 0x10, RZ ;  /* 0x00000010b8b87819 */ /* 0x000fe400000006ff */
[----:B------:R-:W-:Y:S01]  /*1bb0*/  PRMT R187, R187, 0x7632, R187 ;  /* 0x00007632bbbb7816 */ /* 0x000fe200000000bb */
[----:B------:R-:W-:Y:S01]  /*1bc0*/  FMUL.FTZ R189, R185, UR29 ;  /* 0x0000001db9bd7c20 */ /* 0x000fe20008410000 */
[----:B------:R-:W-:Y:S02]  /*1bd0*/  FADD.FTZ R185, R191, -UR9 ;  /* 0x80000009bfb97e21 */ /* 0x000fe40008010000 */
[----:B------:R-:W-:Y:S01]  /*1be0*/  SHF.L.U32 R187, R187, 0x10, RZ ;  /* 0x00000010bbbb7819 */ /* 0x000fe200000006ff */
[----:B------:R-:W-:Y:S01]  /*1bf0*/  FFMA.FTZ R85, R189, R184, R85 ;  /* 0x000000b8bd557223 */ /* 0x000fe20000010055 */
[----:B--2---:R-:W-:Y:S02]  /*1c00*/  SHF.L.U32 R186, R239, 0x10, RZ ;  /* 0x00000010efba7819 */ /* 0x004fe400000006ff */
[----:B------:R-:W2:Y:S01]  /*1c10*/  LDL.LU R239, [R1+0x20] ;  /* 0x0000200001ef7983 */ /* 0x000ea20000300800 */
[----:B---3--:R-:W-:-:S03]  /*1c20*/  FADD.FTZ R246, R246, R184 ;  /* 0x000000b8f6f67221 */ /* 0x008fc60000010000 */
[----:B------:R-:W3:Y:S01]  /*1c30*/  LDL R241, [R1+0x9c] ;  /* 0x00009c0001f17983 */ /* 0x000ee20000100800 */
[----:B------:R-:W-:-:S03]  /*1c40*/  FMUL.FTZ R191, R186, R184 ;  /* 0x000000b8babf7220 */ /* 0x000fc60000410000 */
[----:B------:R-:W-:Y:S01]  /*1c50*/  STL [R1+0x44], R246 ;  /* 0x000044f601007387 */ /* 0x000fe20000100800 */
[----:B----4-:R-:W-:-:S03]  /*1c60*/  IMAD.U32 R184, R243, 0x10000, RZ ;  /* 0x00010000f3b87824 */ /* 0x010fc600078e00ff */
[----:B------:R-:W4:Y:S01]  /*1c70*/  LDL.LU R243, [R1+0x28] ;  /* 0x0000280001f37983 */ /* 0x000f220000300800 */
[----:B------:R-:W-:-:S05]  /*1c80*/  FADD.FTZ R242, R242, R187 ;  /* 0x000000bbf2f27221 */ /* 0x000fca0000010000 */
[----:B------:R0:W-:Y:S04]  /*1c90*/  STL [R1+0x4c], R242 ;  /* 0x00004cf201007387 */ /* 0x0001e80000100800 */
[----:B0-----:R-:W4:Y:S01]  /*1ca0*/  LDL R242, [R1+0xec] ;  /* 0x0000ec0001f27983 */ /* 0x001f220000100800 */
[----:B------:R-:W-:Y:S01]  /*1cb0*/  FMUL.FTZ R249, R184, R187 ;  /* 0x000000bbb8f97220 */ /* 0x000fe20000410000 */
[----:B------:R-:W-:Y:S01]  /*1cc0*/  FMUL.FTZ R250, R185, UR29 ;  /* 0x0000001db9fa7c20 */ /* 0x000fe20008410000 */
[----:B------:R-:W-:Y:S01]  /*1cd0*/  SHF.L.U32 R184, R196, 0x10, RZ ;  /* 0x00000010c4b87819 */ /* 0x000fe200000006ff */
[----:B------:R-:W-:-:S04]  /*1ce0*/  FADD.FTZ R185, R192, -UR9 ;  /* 0x80000009c0b97e21 */ /* 0x000fc80008010000 */
[----:B------:R-:W-:Y:S01]  /*1cf0*/  FMUL.FTZ R192, R185, UR29 ;  /* 0x0000001db9c07c20 */ /* 0x000fe20008410000 */
[----:B------:R-:W-:-:S03]  /*1d00*/  SHF.L.U32 R185, R245, 0x10, RZ ;  /* 0x00000010f5b97819 */ /* 0x000fc600000006ff */
[----:B------:R-:W-:Y:S01]  /*1d10*/  FFMA.FTZ R88, R192, R184, R88 ;  /* 0x000000b8c0587223 */ /* 0x000fe20000010058 */
[----:B------:R-:W-:-:S05]  /*1d20*/  FADD.FTZ R237, R237, R184 ;  /* 0x000000b8eded7221 */ /* 0x000fca0000010000 */
[----:B------:R0:W-:Y:S01]  /*1d30*/  STL [R1+0x30], R237 ;  /* 0x000030ed01007387 */ /* 0x0001e20000100800 */
[----:B------:R-:W-:Y:S01]  /*1d40*/  FADD.FTZ R186, R194, -UR9 ;  /* 0x80000009c2ba7e21 */ /* 0x000fe20008010000 */
[----:B0-----:R-:W-:Y:S01]  /*1d50*/  FMUL.FTZ R237, R185, R184 ;  /* 0x000000b8b9ed7220 */ /* 0x001fe20000410000 */
[----:B------:R-:W-:Y:S02]  /*1d60*/  SHF.L.U32 R184, R197, 0x10, RZ ;  /* 0x00000010c5b87819 */ /* 0x000fe400000006ff */
[----:B------:R-:W-:Y:S01]  /*1d70*/  FMUL.FTZ R194, R186, UR29 ;  /* 0x0000001dbac27c20 */ /* 0x000fe20008410000 */
[----:B------:R-:W-:Y:S02]  /*1d80*/  SHF.L.U32 R185, R244, 0x10, RZ ;  /* 0x00000010f4b97819 */ /* 0x000fe400000006ff */
[----:B------:R-:W-:Y:S01]  /*1d90*/  FADD.FTZ R238, R238, R184 ;  /* 0x000000b8eeee7221 */ /* 0x000fe20000010000 */
[----:B------:R-:W-:-:S04]  /*1da0*/  FFMA.FTZ R90, R194, R184, R90 ;  /* 0x000000b8c25a7223 */ /* 0x000fc8000001005a */
[----:B------:R0:W-:Y:S01]  /*1db0*/  STL [R1+0x38], R238 ;  /* 0x000038ee01007387 */ /* 0x0001e20000100800 */
[----:B------:R-:W-:Y:S01]  /*1dc0*/  FADD.FTZ R186, R200, -UR9 ;  /* 0x80000009c8ba7e21 */ /* 0x000fe20008010000 */
[----:B0-----:R-:W-:Y:S01]  /*1dd0*/  FMUL.FTZ R238, R185, R184 ;  /* 0x000000b8b9ee7220 */ /* 0x001fe20000410000 */
[----:B------:R-:W-:Y:S02]  /*1de0*/  SHF.L.U32 R184, R198, 0x10, RZ ;  /* 0x00000010c6b87819 */ /* 0x000fe400000006ff */
[----:B------:R-:W-:Y:S01]  /*1df0*/  SHF.L.U32 R185, R240, 0x10, RZ ;  /* 0x00000010f0b97819 */ /* 0x000fe200000006ff */
[----:B------:R-:W-:-:S04]  /*1e00*/  FMUL.FTZ R200, R186, UR29 ;  /* 0x0000001dbac87c20 */ /* 0x000fc80008410000 */
[-C--:B------:R-:W-:Y:S01]  /*1e10*/  FMUL.FTZ R240, R185, R184.reuse ;  /* 0x000000b8b9f07220 */ /* 0x080fe20000410000 */
[----:B------:R-:W-:Y:S01]  /*1e20*/  FFMA.FTZ R92, R200, R184, R92 ;  /* 0x000000b8c85c7223 */ /* 0x000fe2000001005c */
[----:B------:R-:W-:Y:S01]  /*1e30*/  FADD.FTZ R186, R202, -UR9 ;  /* 0x80000009caba7e21 */ /* 0x000fe20008010000 */
[----:B--2---:R-:W-:-:S05]  /*1e40*/  FADD.FTZ R239, R239, R184 ;  /* 0x000000b8efef7221 */ /* 0x004fca0000010000 */
[----:B------:R0:W-:Y:S04]  /*1e50*/  STL [R1+0x20], R239 ;  /* 0x000020ef01007387 */ /* 0x0001e80000100800 */
[----:B------:R-:W2:Y:S01]  /*1e60*/  LDL.LU R247, [R1+0x34] ;  /* 0x0000340001f77983 */ /* 0x000ea20000300800 */
[----:B---3--:R-:W-:-:S03]  /*1e70*/  IMAD.U32 R185, R241, 0x10000, RZ ;  /* 0x00010000f1b97824 */ /* 0x008fc600078e00ff */
[----:B------:R-:W3:Y:S01]  /*1e80*/  LDL R246, [R1+0xe8] ;  /* 0x0000e80001f67983 */ /* 0x000ee20000100800 */
[----:B------:R-:W-:-:S03]  /*1e90*/  SHF.L.U32 R184, R199, 0x10, RZ ;  /* 0x00000010c7b87819 */ /* 0x000fc600000006ff */
[----:B------:R-:W3:Y:S04]  /*1ea0*/  LDL R241, [R1+0xe4] ;  /* 0x0000e40001f17983 */ /* 0x000ee80000100800 */
[----:B------:R-:W3:Y:S01]  /*1eb0*/  LDL.LU R245, [R1+0x3c] ;  /* 0x00003c0001f57983 */ /* 0x000ee20000300800 */
[----:B----4-:R-:W-:Y:S01]  /*1ec0*/  FADD.FTZ R243, R243, R184 ;  /* 0x000000b8f3f37221 */ /* 0x010fe20000010000 */
[----:B0-----:R-:W-:Y:S01]  /*1ed0*/  FMUL.FTZ R239, R186, UR29 ;  /* 0x0000001dbaef7c20 */ /* 0x001fe20008410000 */
[----:B------:R-:W-:-:S03]  /*1ee0*/  FADD.FTZ R186, R193, -UR9 ;  /* 0x80000009c1ba7e21 */ /* 0x000fc60008010000 */
[----:B------:R0:W-:Y:S01]  /*1ef0*/  STL [R1+0x28], R243 ;  /* 0x000028f301007387 */ /* 0x0001e20000100800 */
[----:B------:R-:W-:-:S03]  /*1f00*/  FMUL.FTZ R193, R186, UR29 ;  /* 0x0000001dbac17c20 */ /* 0x000fc60008410000 */
[----:B------:R-:W4:Y:S04]  /*1f10*/  LDL.LU R244, [R1+0x24] ;  /* 0x0000240001f47983 */ /* 0x000f280000300800 */
[----:B0-----:R-:W4:Y:S01]  /*1f20*/  LDL R243, [R1+0xe0] ;  /* 0x0000e00001f37983 */ /* 0x001f220000100800 */
[----:B------:R-:W-:-:S03]  /*1f30*/  SHF.L.U32 R186, R242, 0x10, RZ ;  /* 0x00000010f2ba7819 */ /* 0x000fc600000006ff */
[----:B------:R-:W4:Y:S01]  /*1f40*/  LDL.LU R242, [R1+0x2c] ;  /* 0x00002c0001f27983 */ /* 0x000f220000300800 */
[-C--:B------:R-:W-:Y:S01]  /*1f50*/  FMUL.FTZ R202, R185, R184.reuse ;  /* 0x000000b8b9ca7220 */ /* 0x080fe20000410000 */
[----:B------:R-:W-:Y:S01]  /*1f60*/  PRMT R185, R196, 0x7632, R185 ;  /* 0x00007632c4b97816 */ /* 0x000fe200000000b9 */
[----:B------:R-:W-:Y:S01]  /*1f70*/  FFMA.FTZ R87, R250, R187, R87 ;  /* 0x000000bbfa577223 */ /* 0x000fe20000010057 */
[----:B------:R-:W-:Y:S02]  /*1f80*/  FFMA.FTZ R94, R239, R184, R94 ;  /* 0x000000b8ef5e7223 */ /* 0x000fe4000001005e */
[----:B------:R-:W-:Y:S01]  /*1f90*/  SHF.L.U32 R185, R185, 0x10, RZ ;  /* 0x00000010b9b97819 */ /* 0x000fe200000006ff */
[----:B------:R-:W-:Y:S01]  /*1fa0*/  FADD.FTZ R184, R195, -UR9 ;  /* 0x80000009c3b87e21 */ /* 0x000fe20008010000 */
[----:B------:R-:W-:-:S03]  /*1fb0*/  PRMT R187, R197, 0x7632, R187 ;  /* 0x00007632c5bb7816 */ /* 0x000fc600000000bb */
[-C--:B------:R-:W-:Y:S01]  /*1fc0*/  FFMA.FTZ R89, R193, R185.reuse, R89 ;  /* 0x000000b9c1597223 */ /* 0x080fe20000010059 */
[----:B------:R-:W-:Y:S01]  /*1fd0*/  FMUL.FTZ R197, R186, R185 ;  /* 0x000000b9bac57220 */ /* 0x000fe20000410000 */
[----:B------:R-:W-:Y:S01]  /*1fe0*/  FMUL.FTZ R196, R184, UR29 ;  /* 0x0000001db8c47c20 */ /* 0x000fe20008410000 */
[----:B--2---:R-:W-:Y:S01]  /*1ff0*/  FADD.FTZ R247, R247, R185 ;  /* 0x000000b9f7f77221 */ /* 0x004fe20000010000 */
[----:B------:R-:W-:Y:S02]  /*2000*/  SHF.L.U32 R185, R187, 0x10, RZ ;  /* 0x00000010bbb97819 */ /* 0x000fe400000006ff */
[----:B---3--:R-:W-:-:S03]  /*2010*/  SHF.L.U32 R184, R246, 0x10, RZ ;  /* 0x00000010f6b87819 */ /* 0x008fc600000006ff */
[-C--:B------:R-:W-:Y:S02]  /*2020*/  FFMA.FTZ R91, R196, R185.reuse, R91 ;  /* 0x000000b9c45b7223 */ /* 0x080fe4000001005b */
[----:B------:R-:W-:Y:S01]  /*2030*/  FMUL.FTZ R195, R184, R185 ;  /* 0x000000b9b8c37220 */ /* 0x000fe20000410000 */
[--C-:B------:R-:W-:Y:S01]  /*2040*/  FADD.FTZ R245, R245, R185.reuse ;  /* 0x000000b9f5f57221 */ /* 0x100fe20000010000 */
[----:B------:R-:W-:Y:S01]  /*2050*/  PRMT R185, R198, 0x7632, R185 ;  /* 0x00007632c6b97816 */ /* 0x000fe200000000b9 */
[----:B------:R-:W-:Y:S01]  /*2060*/  STL [R1+0x34], R247 ;  /* 0x000034f701007387 */ /* 0x000fe20000100800 */
[----:B------:R-:W-:Y:S02]  /*2070*/  PRMT R184, R199, 0x7632, R184 ;  /* 0x00007632c7b87816 */ /* 0x000fe400000000b8 */
[----:B------:R-:W-:Y:S01]  /*2080*/  SHF.L.U32 R185, R185, 0x10, RZ ;  /* 0x00000010b9b97819 */ /* 0x000fe200000006ff */
[----:B------:R0:W-:Y:S01]  /*2090*/  STL [R1+0x3c], R245 ;  /* 0x00003cf501007387 */ /* 0x0001e20000100800 */
[----:B------:R-:W-:-:S03]  /*20a0*/  SHF.L.U32 R187, R241, 0x10, RZ ;  /* 0x00000010f1bb7819 */ /* 0x000fc600000006ff */
[----:B------:R-:W2:Y:S01]  /*20b0*/  LDL R248, [R1+0xa0] ;  /* 0x0000a00001f87983 */ /* 0x000ea20000100800 */
[----:B------:R-:W-:-:S03]  /*20c0*/  SHF.L.U32 R184, R184, 0x10, RZ ;  /* 0x00000010b8b87819 */ /* 0x000fc600000006ff */
[----:B------:R-:W3:Y:S01]  /*20d0*/  LDL.LU R241, [R1+0x10] ;  /* 0x0000100001f17983 */ /* 0x000ee20000300800 */
[----:B----4-:R-:W-:-:S05]  /*20e0*/  FADD.FTZ R244, R244, R185 ;  /* 0x000000b9f4f47221 */ /* 0x010fca0000010000 */
[----:B------:R-:W-:Y:S01]  /*20f0*/  STL [R1+0x24], R244 ;  /* 0x000024f401007387 */ /* 0x000fe20000100800 */
[----:B------:R-:W-:-:S03]  /*2100*/  FADD.FTZ R242, R242, R184 ;  /* 0x000000b8f2f27221 */ /* 0x000fc60000010000 */
[----:B0-----:R-:W4:Y:S04]  /*2110*/  LDL R245, [R1+0xa4] ;  /* 0x0000a40001f57983 */ /* 0x001f280000100800 */
[----:B------:R0:W-:Y:S04]  /*2120*/  STL [R1+0x2c], R242 ;  /* 0x00002cf201007387 */ /* 0x0001e80000100800 */
[----:B0-----:R-:W4:Y:S04]  /*2130*/  LDL.LU R242, [R1+0x18] ;  /* 0x0000180001f27983 */ /* 0x001f280000300800 */
[----:B------:R-:W4:Y:S04]  /*2140*/  LDL R247, [R1+0xa8] ;  /* 0x0000a80001f77983 */ /* 0x000f280000100800 */
[----:B------:R-:W4:Y:S01]  /*2150*/  LDL.LU R246, [R1] ;  /* 0x0000000001f67983 */ /* 0x000f220000300800 */
[----:B------:R-:W-:-:S03]  /*2160*/  FADD.FTZ R186, R201, -UR9 ;  /* 0x80000009c9ba7e21 */ /* 0x000fc60008010000 */
[----:B------:R-:W4:Y:S01]  /*2170*/  LDL R244, [R1+0xac] ;  /* 0x0000ac0001f47983 */ /* 0x000f220000100800 */
[----:B------:R-:W-:Y:S01]  /*2180*/  FMUL.FTZ R198, R186, UR29 ;  /* 0x0000001dbac67c20 */ /* 0x000fe20008410000 */
[----:B------:R-:W-:Y:S01]  /*2190*/  FADD.FTZ R186, R203, -UR9 ;  /* 0x80000009cbba7e21 */ /* 0x000fe20008010000 */
[-C--:B------:R-:W-:Y:S02]  /*21a0*/  FMUL.FTZ R201, R187, R185.reuse ;  /* 0x000000b9bbc97220 */ /* 0x080fe40000410000 */
[----:B------:R-:W-:Y:S01]  /*21b0*/  FFMA.FTZ R93, R198, R185, R93 ;  /* 0x000000b9c65d7223 */ /* 0x000fe2000001005d */
[----:B------:R-:W-:Y:S01]  /*21c0*/  FMUL.FTZ R199, R186, UR29 ;  /* 0x0000001dbac77c20 */ /* 0x000fe20008410000 */
[----:B------:R-:W-:Y:S02]  /*21d0*/  IMAD.U32 R185, R243, 0x10000, RZ ;  /* 0x00010000f3b97824 */ /* 0x000fe400078e00ff */
[----:B------:R-:W-:Y:S01]  /*21e0*/  FADD.FTZ R186, R204, -UR9 ;  /* 0x80000009ccba7e21 */ /* 0x000fe20008010000 */
[----:B------:R-:W4:Y:S01]  /*21f0*/  LDL.LU R243, [R1+0x8] ;  /* 0x0000080001f37983 */ /* 0x000f220000300800 */
[-C--:B------:R-:W-:Y:S01]  /*2200*/  FFMA.FTZ R95, R199, R184.reuse, R95 ;  /* 0x000000b8c75f7223 */ /* 0x080fe2000001005f */
[----:B------:R-:W-:Y:S01]  /*2210*/  FMUL.FTZ R204, R185, R184 ;  /* 0x000000b8b9cc7220 */ /* 0x000fe20000410000 */
[----:B------:R-:W-:Y:S01]  /*2220*/  SHF.L.U32 R184, R208, 0x10, RZ ;  /* 0x00000010d0b87819 */ /* 0x000fe200000006ff */
[----:B------:R-:W-:-:S04]  /*2230*/  FMUL.FTZ R203, R186, UR29 ;  /* 0x0000001dbacb7c20 */ /* 0x000fc80008410000 */
[----:B------:R-:W-:Y:S01]  /*2240*/  FFMA.FTZ R96, R203, R184, R96 ;  /* 0x000000b8cb607223 */ /* 0x000fe20000010060 */
[----:B------:R-:W-:-:S04]  /*2250*/  FADD.FTZ R186, R206, -UR9 ;  /* 0x80000009ceba7e21 */ /* 0x000fc80008010000 */
[----:B------:R-:W-:Y:S01]  /*2260*/  FMUL.FTZ R206, R186, UR29 ;  /* 0x0000001dbace7c20 */ /* 0x000fe20008410000 */
[----:B------:R-:W-:Y:S01]  /*2270*/  PRMT R187, R208, 0x7632, R187 ;  /* 0x00007632d0bb7816 */ /* 0x000fe200000000bb */
[----:B------:R-:W-:-:S04]  /*2280*/  FADD.FTZ R186, R212, -UR9 ;  /* 0x80000009d4ba7e21 */ /* 0x000fc80008010000 */
[----:B------:R-:W-:Y:S01]  /*2290*/  FMUL.FTZ R212, R186, UR29 ;  /* 0x0000001dbad47c20 */ /* 0x000fe20008410000 */
[----:B--2---:R-:W-:Y:S01]  /*22a0*/  SHF.L.U32 R185, R248, 0x10, RZ ;  /* 0x00000010f8b97819 */ /* 0x004fe200000006ff */
[----:B---3--:R-:W-:-:S05]  /*22b0*/  FADD.FTZ R241, R241, R184 ;  /* 0x000000b8f1f17221 */ /* 0x008fca0000010000 */
[----:B------:R0:W-:Y:S02]  /*22c0*/  STL [R1+0x10], R241 ;  /* 0x000010f101007387 */ /* 0x0001e40000100800 */
[----:B0-----:R-:W-:Y:S01]  /*22d0*/  FMUL.FTZ R241, R185, R184 ;  /* 0x000000b8b9f17220 */ /* 0x001fe20000410000 */
[----:B------:R-:W-:Y:S02]  /*22e0*/  SHF.L.U32 R184, R209, 0x10, RZ ;  /* 0x00000010d1b87819 */ /* 0x000fe400000006ff */
[----:B----4-:R-:W-:Y:S02]  /*22f0*/  SHF.L.U32 R185, R245, 0x10, RZ ;  /* 0x00000010f5b97819 */ /* 0x010fe400000006ff */
[----:B------:R-:W2:Y:S01]  /*2300*/  LDL R245, [R1+0xdc] ;  /* 0x0000dc0001f57983 */ /* 0x000ea20000100800 */
[----:B------:R-:W-:Y:S01]  /*2310*/  FADD.FTZ R242, R242, R184 ;  /* 0x000000b8f2f27221 */ /* 0x000fe20000010000 */
[----:B------:R-:W-:-:S04]  /*2320*/  FFMA.FTZ R98, R206, R184, R98 ;  /* 0x000000b8ce627223 */ /* 0x000fc80000010062 */
[----:B------:R0:W-:Y:S02]  /*2330*/  STL [R1+0x18], R242 ;  /* 0x000018f201007387 */ /* 0x0001e40000100800 */
[----:B0-----:R-:W-:Y:S01]  /*2340*/  FMUL.FTZ R242, R185, R184 ;  /* 0x000000b8b9f27220 */ /* 0x001fe20000410000 */
[----:B------:R-:W-:-:S05]  /*2350*/  SHF.L.U32 R184, R210, 0x10, RZ ;  /* 0x00000010d2b87819 */ /* 0x000fca00000006ff */
[----:B------:R-:W-:-:S05]  /*2360*/  FADD.FTZ R246, R246, R184 ;  /* 0x000000b8f6f67221 */ /* 0x000fca0000010000 */
[----:B------:R0:W-:Y:S04]  /*2370*/  STL [R1], R246 ;  /* 0x000000f601007387 */ /* 0x0001e80000100800 */
[----:B------:R-:W3:Y:S01]  /*2380*/  LDL.LU R208, [R1+0x14] ;  /* 0x0000140001d07983 */ /* 0x000ee20000300800 */
[----:B------:R-:W-:-:S03]  /*2390*/  SHF.L.U32 R186, R247, 0x10, RZ ;  /* 0x00000010f7ba7819 */ /* 0x000fc600000006ff */
[----:B------:R-:W4:Y:S04]  /*23a0*/  LDL R247, [R1+0xd8] ;  /* 0x0000d80001f77983 */ /* 0x000f280000100800 */
[----:B0-----:R-:W4:Y:S01]  /*23b0*/  LDL.LU R246, [R1+0x1c] ;  /* 0x00001c0001f67983 */ /* 0x001f220000300800 */
[----:B------:R-:W-:Y:S01]  /*23c0*/  FADD.FTZ R185, R214, -UR9 ;  /* 0x80000009d6b97e21 */ /* 0x000fe20008010000 */
[-C--:B------:R-:W-:Y:S01]  /*23d0*/  FFMA.FTZ R100, R212, R184.reuse, R100 ;  /* 0x000000b8d4647223 */ /* 0x080fe20000010064 */
[----:B------:R-:W-:Y:S01]  /*23e0*/  FMUL.FTZ R214, R186, R184 ;  /* 0x000000b8bad67220 */ /* 0x000fe20000410000 */
[----:B------:R-:W-:Y:S01]  /*23f0*/  FADD.FTZ R184, R205, -UR9 ;  /* 0x80000009cdb87e21 */ /* 0x000fe20008010000 */
[----:B------:R-:W-:Y:S01]  /*2400*/  FMUL.FTZ R205, R185, UR29 ;  /* 0x0000001db9cd7c20 */ /* 0x000fe20008410000 */
[----:B------:R-:W-:Y:S01]  /*2410*/  SHF.L.U32 R185, R211, 0x10, RZ ;  /* 0x00000010d3b97819 */ /* 0x000fe200000006ff */
[----:B------:R-:W-:-:S04]  /*2420*/  IMAD.U32 R186, R244, 0x10000, RZ ;  /* 0x00010000f4ba7824 */ /* 0x000fc800078e00ff */
[----:B------:R-:W-:Y:S01]  /*2430*/  FADD.FTZ R243, R243, R185 ;  /* 0x000000b9f3f37221 */ /* 0x000fe20000010000 */
[-C--:B------:R-:W-:Y:S01]  /*2440*/  FFMA.FTZ R102, R205, R185.reuse, R102 ;  /* 0x000000b9cd667223 */ /* 0x080fe20000010066 */
[----:B------:R-:W-:Y:S01]  /*2450*/  FMUL.FTZ R244, R186, R185 ;  /* 0x000000b9baf47220 */ /* 0x000fe20000410000 */
[----:B------:R-:W-:Y:S02]  /*2460*/  SHF.L.U32 R185, R187, 0x10, RZ ;  /* 0x00000010bbb97819 */ /* 0x000fe400000006ff */
[----:B------:R0:W-:Y:S04]  /*2470*/  STL [R1+0x8], R243 ;  /* 0x000008f301007387 */ /* 0x0001e80000100800 */
[----:B------:R-:W4:Y:S01]  /*2480*/  LDL R248, [R1+0xd4] ;  /* 0x0000d40001f87983 */ /* 0x000f220000100800 */
[----:B0-----:R-:W-:-:S04]  /*2490*/  FMUL.FTZ R243, R184, UR29 ;  /* 0x0000001db8f37c20 */ /* 0x001fc80008410000 */
[----:B------:R-:W-:Y:S01]  /*24a0*/  FFMA.FTZ R97, R243, R185, R97 ;  /* 0x000000b9f3617223 */ /* 0x000fe20000010061 */
[----:B------:R-:W-:-:S04]  /*24b0*/  FADD.FTZ R186, R207, -UR9 ;  /* 0x80000009cfba7e21 */ /* 0x000fc80008010000 */
[----:B------:R-:W-:Y:S01]  /*24c0*/  FMUL.FTZ R207, R186, UR29 ;  /* 0x0000001dbacf7c20 */ /* 0x000fe20008410000 */
[----:B--2---:R-:W-:Y:S02]  /*24d0*/  SHF.L.U32 R184, R245, 0x10, RZ ;  /* 0x00000010f5b87819 */ /* 0x004fe400000006ff */
[----:B------:R-:W2:Y:S01]  /*24e0*/  LDL.LU R245, [R1+0x4] ;  /* 0x0000040001f57983 */ /* 0x000ea20000300800 */
[----:B---3--:R-:W-:-:S05]  /*24f0*/  FADD.FTZ R208, R208, R185 ;  /* 0x000000b9d0d07221 */ /* 0x008fca0000010000 */
[----:B------:R0:W-:Y:S01]  /*2500*/  STL [R1+0x14], R208 ;  /* 0x000014d001007387 */ /* 0x0001e20000100800 */
[----:B----4-:R-:W-:-:S03]  /*2510*/  SHF.L.U32 R186, R247, 0x10, RZ ;  /* 0x00000010f7ba7819 */ /* 0x010fc600000006ff */
[----:B------:R-:W3:Y:S01]  /*2520*/  LDL R247, [R1+0xd0] ;  /* 0x0000d00001f77983 */ /* 0x000ee20000100800 */
[----:B0-----:R-:W-:Y:S01]  /*2530*/  FMUL.FTZ R208, R184, R185 ;  /* 0x000000b9b8d07220 */ /* 0x001fe20000410000 */
[----:B------:R-:W-:-:S04]  /*2540*/  PRMT R185, R209, 0x7632, R185 ;  /* 0x00007632d1b97816 */ /* 0x000fc800000000b9 */
[----:B------:R-:W-:-:S05]  /*2550*/  SHF.L.U32 R185, R185, 0x10, RZ ;  /* 0x00000010b9b97819 */ /* 0x000fca00000006ff */
[----:B------:R-:W-:-:S05]  /*2560*/  FADD.FTZ R246, R246, R185 ;  /* 0x000000b9f6f67221 */ /* 0x000fca0000010000 */
[----:B------:R0:W-:Y:S04]  /*2570*/  STL [R1+0x1c], R246 ;  /* 0x00001cf601007387 */ /* 0x0001e80000100800 */
[----:B0-----:R-:W4:Y:S01]  /*2580*/  LDL.LU R246, [R1+0xc] ;  /* 0x00000c0001f67983 */ /* 0x001f220000300800 */
[----:B------:R-:W-:Y:S01]  /*2590*/  FADD.FTZ R184, R213, -UR9 ;  /* 0x80000009d5b87e21 */ /* 0x000fe20008010000 */
[----:B------:R-:W-:Y:S01]  /*25a0*/  PRMT R187, R210, 0x7632, R187 ;  /* 0x00007632d2bb7816 */ /* 0x000fe200000000bb */
[-C--:B------:R-:W-:Y:S01]  /*25b0*/  FFMA.FTZ R99, R207, R185.reuse, R99 ;  /* 0x000000b9cf637223 */ /* 0x080fe20000010063 */
[----:B------:R-:W-:Y:S01]  /*25c0*/  FMUL.FTZ R213, R186, R185 ;  /* 0x000000b9bad57220 */ /* 0x000fe20000410000 */
[----:B------:R-:W-:Y:S01]  /*25d0*/  FMUL.FTZ R210, R184, UR29 ;  /* 0x0000001db8d27c20 */ /* 0x000fe20008410000 */
[----:B------:R-:W-:-:S02]  /*25e0*/  SHF.L.U32 R185, R187, 0x10, RZ ;  /* 0x00000010bbb97819 */ /* 0x000fc400000006ff */
[----:B------:R-:W-:Y:S01]  /*25f0*/  SHF.L.U32 R184, R248, 0x10, RZ ;  /* 0x00000010f8b87819 */ /* 0x000fe200000006ff */
[----:B------:R-:W4:Y:S02]  /*2600*/  LDL R187, [R1+0xb0] ;  /* 0x0000b00001bb7983 */ /* 0x000f240000100800 */
[-C--:B------:R-:W-:Y:S02]  /*2610*/  FFMA.FTZ R101, R210, R185.reuse, R101 ;  /* 0x000000b9d2657223 */ /* 0x080fe40000010065 */
[----:B------:R-:W-:Y:S01]  /*2620*/  FMUL.FTZ R209, R184, R185 ;  /* 0x000000b9b8d17220 */ /* 0x000fe20000410000 */
[----:B------:R-:W-:Y:S01]  /*2630*/  FADD.FTZ R184, R215, -UR9 ;  /* 0x80000009d7b87e21 */ /* 0x000fe20008010000 */
[--C-:B--2---:R-:W-:Y:S01]  /*2640*/  FADD.FTZ R245, R245, R185.reuse ;  /* 0x000000b9f5f57221 */ /* 0x104fe20000010000 */
[----:B------:R-:W-:-:S04]  /*2650*/  PRMT R185, R211, 0x7632, R185 ;  /* 0x00007632d3b97816 */ /* 0x000fc800000000b9 */
[----:B------:R0:W-:Y:S02]  /*2660*/  STL [R1+0x4], R245 ;  /* 0x000004f501007387 */ /* 0x0001e40000100800 */
[----:B0-----:R-:W-:Y:S01]  /*2670*/  FMUL.FTZ R245, R184, UR29 ;  /* 0x0000001db8f57c20 */ /* 0x001fe20008410000 */
[----:B------:R-:W-:Y:S01]  /*2680*/  SHF.L.U32 R184, R185, 0x10, RZ ;  /* 0x00000010b9b87819 */ /* 0x000fe200000006ff */
[----:B---3--:R-:W-:Y:S02]  /*2690*/  IMAD.U32 R185, R247, 0x10000, RZ ;  /* 0x00010000f7b97824 */ /* 0x008fe400078e00ff */
[----:B------:R-:W2:Y:S02]  /*26a0*/  LDL R247, [R1+0xb4] ;  /* 0x0000b40001f77983 */ /* 0x000ea40000100800 */
[----:B----4-:R-:W-:-:S05]  /*26b0*/  FADD.FTZ R246, R246, R184 ;  /* 0x000000b8f6f67221 */ /* 0x010fca0000010000 */
[----:B------:R0:W-:Y:S04]  /*26c0*/  STL [R1+0xc], R246 ;  /* 0x00000cf601007387 */ /* 0x0001e80000100800 */
[----:B------:R-:W3:Y:S01]  /*26d0*/  LDL R248, [R1+0xb8] ;  /* 0x0000b80001f87983 */ /* 0x000ee20000100800 */
[----:B------:R-:W-:Y:S01]  /*26e0*/  FADD.FTZ R186, R216, -UR9 ;  /* 0x80000009d8ba7e21 */ /* 0x000fe20008010000 */
[----:B------:R-:W-:-:S03]  /*26f0*/  SHF.L.U32 R187, R187, 0x10, RZ ;  /* 0x00000010bbbb7819 */ /* 0x000fc600000006ff */
[----:B------:R-:W-:Y:S01]  /*2700*/  FMUL.FTZ R216, R186, UR29 ;  /* 0x0000001dbad87c20 */ /* 0x000fe20008410000 */
[----:B------:R-:W-:-:S05]  /*2710*/  SHF.L.U32 R186, R220, 0x10, RZ ;  /* 0x00000010dcba7819 */ /* 0x000fca00000006ff */
[-C--:B------:R-:W-:Y:S01]  /*2720*/  FFMA.FTZ R104, R216, R186.reuse, R104 ;  /* 0x000000bad8687223 */ /* 0x080fe20000010068 */
[----:B------:R-:W-:Y:S01]  /*2730*/  FADD.FTZ R156, R156, R186 ;  /* 0x000000ba9c9c7221 */ /* 0x000fe20000010000 */
[----:B------:R-:W-:Y:S01]  /*2740*/  FMUL.FTZ R211, R187, R186 ;  /* 0x000000babbd37220 */ /* 0x000fe20000410000 */
[----:B------:R-:W-:-:S04]  /*2750*/  FADD.FTZ R186, R218, -UR9 ;  /* 0x80000009daba7e21 */ /* 0x000fc80008010000 */
[----:B0-----:R-:W-:Y:S01]  /*2760*/  FMUL.FTZ R246, R186, UR29 ;  /* 0x0000001dbaf67c20 */ /* 0x001fe20008410000 */
[----:B------:R-:W-:-:S05]  /*2770*/  SHF.L.U32 R186, R221, 0x10, RZ ;  /* 0x00000010ddba7819 */ /* 0x000fca00000006ff */
[----:B------:R-:W-:Y:S01]  /*2780*/  FFMA.FTZ R106, R246, R186, R106 ;  /* 0x000000baf66a7223 */ /* 0x000fe2000001006a */
[----:B------:R-:W-:Y:S01]  /*2790*/  FADD.FTZ R158, R158, R186 ;  /* 0x000000ba9e9e7221 */ /* 0x000fe20000010000 */
[----:B--2---:R-:W-:-:S05]  /*27a0*/  SHF.L.U32 R187, R247, 0x10, RZ ;  /* 0x00000010f7bb7819 */ /* 0x004fca00000006ff */
[----:B------:R-:W-:Y:S01]  /*27b0*/  FMUL.FTZ R218, R187, R186 ;  /* 0x000000babbda7220 */ /* 0x000fe20000410000 */
[----:B------:R-:W-:Y:S01]  /*27c0*/  FADD.FTZ R187, R224, -UR9 ;  /* 0x80000009e0bb7e21 */ /* 0x000fe20008010000 */
[----:B------:R-:W-:-:S03]  /*27d0*/  SHF.L.U32 R186, R222, 0x10, RZ ;  /* 0x00000010deba7819 */ /* 0x000fc600000006ff */
[----:B------:R-:W-:Y:S01]  /*27e0*/  FMUL.FTZ R247, R187, UR29 ;  /* 0x0000001dbbf77c20 */ /* 0x000fe20008410000 */
[----:B---3--:R-:W-:-:S05]  /*27f0*/  SHF.L.U32 R187, R248, 0x10, RZ ;  /* 0x00000010f8bb7819 */ /* 0x008fca00000006ff */
[-C--:B------:R-:W-:Y:S01]  /*2800*/  FMUL.FTZ R224, R187, R186.reuse ;  /* 0x000000babbe07220 */ /* 0x080fe20000410000 */
[----:B------:R-:W-:Y:S02]  /*2810*/  FADD.FTZ R187, R226, -UR9 ;  /* 0x80000009e2bb7e21 */ /* 0x000fe40008010000 */
[----:B------:R-:W2:Y:S01]  /*2820*/  LDL R226, [R1+0xbc] ;  /* 0x0000bc0001e27983 */ /* 0x000ea20000100800 */
[----:B------:R-:W-:Y:S01]  /*2830*/  FADD.FTZ R152, R152, R186 ;  /* 0x000000ba98987221 */ /* 0x000fe20000010000 */
[----:B------:R-:W-:Y:S01]  /*2840*/  FFMA.FTZ R108, R247, R186, R108 ;  /* 0x000000baf76c7223 */ /* 0x000fe2000001006c */
[----:B------:R-:W-:Y:S01]  /*2850*/  SHF.L.U32 R186, R223, 0x10, RZ ;  /* 0x00000010dfba7819 */ /* 0x000fe200000006ff */
[----:B------:R-:W-:Y:S01]  /*2860*/  FMUL.FTZ R248, R187, UR29 ;  /* 0x0000001dbbf87c20 */ /* 0x000fe20008410000 */
[----:B--2---:R-:W-:-:S04]  /*2870*/  IMAD.U32 R187, R226, 0x10000, RZ ;  /* 0x00010000e2bb7824 */ /* 0x004fc800078e00ff */
[-C--:B------:R-:W-:Y:S01]  /*2880*/  FMUL.FTZ R226, R187, R186.reuse ;  /* 0x000000babbe27220 */ /* 0x080fe20000410000 */
[----:B------:R-:W-:Y:S02]  /*2890*/  FADD.FTZ R187, R217, -UR9 ;  /* 0x80000009d9bb7e21 */ /* 0x000fe40008010000 */
[----:B------:R-:W2:Y:S01]  /*28a0*/  LDL R217, [R1+0xcc] ;  /* 0x0000cc0001d97983 */ /* 0x000ea20000100800 */
[----:B------:R-:W-:Y:S01]  /*28b0*/  FADD.FTZ R154, R154, R186 ;  /* 0x000000ba9a9a7221 */ /* 0x000fe20000010000 */
[----:B------:R-:W-:Y:S01]  /*28c0*/  FFMA.FTZ R110, R248, R186, R110 ;  /* 0x000000baf86e7223 */ /* 0x000fe2000001006e */
[----:B------:R-:W-:Y:S01]  /*28d0*/  PRMT R186, R220, 0x7632, R186 ;  /* 0x00007632dcba7816 */ /* 0x000fe200000000ba */
[----:B------:R-:W-:-:S03]  /*28e0*/  FMUL.FTZ R220, R187, UR29 ;  /* 0x0000001dbbdc7c20 */ /* 0x000fc60008410000 */
[----:B------:R-:W-:Y:S02]  /*28f0*/  SHF.L.U32 R186, R186, 0x10, RZ ;  /* 0x00000010baba7819 */ /* 0x000fe400000006ff */
[----:B--2---:R-:W-:-:S05]  /*2900*/  SHF.L.U32 R187, R217, 0x10, RZ ;  /* 0x00000010d9bb7819 */ /* 0x004fca00000006ff */
[-C--:B------:R-:W-:Y:S01]  /*2910*/  FMUL.FTZ R217, R187, R186.reuse ;  /* 0x000000babbd97220 */ /* 0x080fe20000410000 */
[----:B------:R-:W-:Y:S02]  /*2920*/  FADD.FTZ R187, R219, -UR9 ;  /* 0x80000009dbbb7e21 */ /* 0x000fe40008010000 */
[----:B------:R-:W2:Y:S01]  /*2930*/  LDL R219, [R1+0xc8] ;  /* 0x0000c80001db7983 */ /* 0x000ea20000100800 */
[----:B------:R-:W-:Y:S01]  /*2940*/  FFMA.FTZ R105, R220, R186, R105 ;  /* 0x000000badc697223 */ /* 0x000fe20000010069 */
[--C-:B------:R-:W-:Y:S01]  /*2950*/  FADD.FTZ R157, R157, R186.reuse ;  /* 0x000000ba9d9d7221 */ /* 0x100fe20000010000 */
[----:B------:R-:W-:Y:S01]  /*2960*/  PRMT R186, R221, 0x7632, R186 ;  /* 0x00007632ddba7816 */ /* 0x000fe200000000ba */
[----:B------:R-:W-:-:S03]  /*2970*/  FMUL.FTZ R221, R187, UR29 ;  /* 0x0000001dbbdd7c20 */ /* 0x000fc60008410000 */
[----:B------:R-:W-:Y:S01]  /*2980*/  SHF.L.U32 R186, R186, 0x10, RZ ;  /* 0x00000010baba7819 */ /* 0x000fe200000006ff */
[-C--:B------:R-:W-:Y:S01]  /*2990*/  FMUL.FTZ R215, R185, R184.reuse ;  /* 0x000000b8b9d77220 */ /* 0x080fe20000410000 */
[----:B------:R-:W-:Y:S01]  /*29a0*/  FFMA.FTZ R103, R245, R184, R103 ;  /* 0x000000b8f5677223 */ /* 0x000fe20000010067 */
        /* <DEDUP_REMOVED lines=26> */
[----:B--2---:R-:W-:-:S05]  /*2b50*/  SHF.L.U32 R187, R219, 0x10, RZ ;  /* 0x00000010dbbb7819 */ /* 0x004fca00000006ff */
[----:B------:R-:W-:Y:S01]  /*2b60*/  FMUL.FTZ R219, R187, R186 ;  /* 0x000000babbdb7220 */ /* 0x000fe20000410000 */
[----:B------:R-:W-:-:S04]  /*2b70*/  FADD.FTZ R187, R225, -UR9 ;  /* 0x80000009e1bb7e21 */ /* 0x000fc80008010000 */
[----:B------:R-:W-:Y:S02]  /*2b80*/  FMUL.FTZ R225, R187, UR29 ;  /* 0x0000001dbbe17c20 */ /* 0x000fe40008410000 */
[----:B------:R-:W2:Y:S01]  /*2b90*/  LDL R187, [R1+0xc4] ;  /* 0x0000c40001bb7983 */ /* 0x000ea20000100800 */
        /* <DEDUP_REMOVED lines=34> */
[----:B------:R-:W-:Y:S01]  /*2dc0*/  FFMA.FTZ R107, R221, R186, R107 ;  /* 0x000000badd6b7223 */ /* 0x000fe2000001006b */
[----:B------:R-:W-:Y:S01]  /*2dd0*/  FADD.FTZ R159, R159, R186 ;  /* 0x000000ba9f9f7221 */ /* 0x000fe20000010000 */
[----:B------:R-:W-:Y:S01]  /*2de0*/  FADD.FTZ R185, R185, R244 ;  /* 0x000000f4b9b97221 */ /* 0x000fe20000010000 */
[----:B------:R-:W-:Y:S01]  /*2df0*/  PRMT R186, R222, 0x7632, R186 ;  /* 0x00007632deba7816 */ /* 0x000fe200000000ba */
[----:B------:R-:W-:Y:S02]  /*2e00*/  FFMA.FTZ R184, R205, R244, R184 ;  /* 0x000000f4cdb87223 */ /* 0x000fe400000100b8 */
[----:B------:R-:W-:Y:S01]  /*2e10*/  FADD.FTZ R185, R185, R215 ;  /* 0x000000d7b9b97221 */ /* 0x000fe20000010000 */
[----:B------:R-:W-:Y:S01]  /*2e20*/  SHF.L.U32 R186, R186, 0x10, RZ ;  /* 0x00000010baba7819 */ /* 0x000fe200000006ff */
[----:B------:R-:W-:-:S02]  /*2e30*/  FFMA.FTZ R222, R245, R215, R184 ;  /* 0x000000d7f5de7223 */ /* 0x000fc400000100b8 */
[----:B------:R-:W-:Y:S02]  /*2e40*/  FADD.FTZ R184, R185, R211 ;  /* 0x000000d3b9b87221 */ /* 0x000fe40000010000 */
[----:B------:R-:W-:Y:S01]  /*2e50*/  FFMA.FTZ R185, R216, R211, R222 ;  /* 0x000000d3d8b97223 */ /* 0x000fe200000100de */
[----:B--2---:R-:W-:-:S05]  /*2e60*/  SHF.L.U32 R187, R187, 0x10, RZ ;  /* 0x00000010bbbb7819 */ /* 0x004fca00000006ff */
[----:B------:R-:W-:Y:S01]  /*2e70*/  FMUL.FTZ R222, R187, R186 ;  /* 0x000000babbde7220 */ /* 0x000fe20000410000 */
[----:B------:R-:W-:Y:S02]  /*2e80*/  FADD.FTZ R187, R227, -UR9 ;  /* 0x80000009e3bb7e21 */ /* 0x000fe40008010000 */
[----:B------:R-:W2:Y:S01]  /*2e90*/  LDL R227, [R1+0xc0] ;  /* 0x0000c00001e37983 */ /* 0x000ea20000100800 */
[----:B------:R-:W-:Y:S01]  /*2ea0*/  FADD.FTZ R184, R184, R217 ;  /* 0x000000d9b8b87221 */ /* 0x000fe20000010000 */
[----:B------:R-:W-:-:S03]  /*2eb0*/  FFMA.FTZ R185, R220, R217, R185 ;  /* 0x000000d9dcb97223 */ /* 0x000fc600000100b9 */
[----:B------:R-:W-:Y:S01]  /*2ec0*/  FADD.FTZ R184, R184, R218 ;  /* 0x000000dab8b87221 */ /* 0x000fe20000010000 */
[----:B------:R-:W-:Y:S01]  /*2ed0*/  FFMA.FTZ R185, R246, R218, R185 ;  /* 0x000000daf6b97223 */ /* 0x000fe200000100b9 */
[--C-:B------:R-:W-:Y:S02]  /*2ee0*/  FADD.FTZ R153, R153, R186.reuse ;  /* 0x000000ba99997221 */ /* 0x100fe40000010000 */
[----:B------:R-:W-:Y:S01]  /*2ef0*/  FADD.FTZ R184, R184, R219 ;  /* 0x000000dbb8b87221 */ /* 0x000fe20000010000 */
[----:B------:R-:W-:Y:S01]  /*2f00*/  FFMA.FTZ R185, R221, R219, R185 ;  /* 0x000000dbddb97223 */ /* 0x000fe200000100b9 */
[----:B------:R-:W-:Y:S01]  /*2f10*/  FFMA.FTZ R109, R225, R186, R109 ;  /* 0x000000bae16d7223 */ /* 0x000fe2000001006d */
        /* <DEDUP_REMOVED lines=11> */
[----:B--2---:R-:W-:-:S04]  /*2fd0*/  IMAD.U32 R187, R227, 0x10000, RZ ;  /* 0x00010000e3bb7824 */ /* 0x004fc800078e00ff */
[----:B------:R-:W-:-:S04]  /*2fe0*/  FMUL.FTZ R227, R187, R186 ;  /* 0x000000babbe37220 */ /* 0x000fc80000410000 */
[----:B------:R-:W-:Y:S01]  /*2ff0*/  FADD.FTZ R187, R184, R227 ;  /* 0x000000e3b8bb7221 */ /* 0x000fe20000010000 */
[----:B------:R-:W-:Y:S01]  /*3000*/  FFMA.FTZ R186, R223, R227, R185 ;  /* 0x000000e3dfba7223 */ /* 0x000fe200000100b9 */
[----:B------:R-:W-:Y:S06]  /*3010*/  BRA `(.L_x_6128) ;  /* 0x0000000000747947 */ /* 0x000fec0003800000 */
.L_x_6127:
        /* <DEDUP_REMOVED lines=23> */
[----:B------:R0:W5:Y:S04]  /*3190*/  LDG.E.128 R32, desc[UR18][R16.64] ;  /* 0x0000001210207981 */ /* 0x000168000c1e1d00 */
[----:B------:R0:W5:Y:S04]  /*31a0*/  LDG.E.128 R28, desc[UR18][R16.64+0x10] ;  /* 0x00001012101c7981 */ /* 0x000168000c1e1d00 */
[----:B------:R0:W5:Y:S04]  /*31b0*/  LDG.E.128 R24, desc[UR18][R18.64] ;  /* 0x0000001212187981 */ /* 0x000168000c1e1d00 */
[----:B------:R0:W5:Y:S04]  /*31c0*/  LDG.E.128 R20, desc[UR18][R18.64+0x10] ;  /* 0x0000101212147981 */ /* 0x000168000c1e1d00 */
[----:B------:R0:W5:Y:S04]  /*31d0*/  LDG.E.128 R12, desc[UR18][R184.64+0x10] ;  /* 0x00001012b80c7981 */ /* 0x000168000c1e1d00 */
[----:B------:R0:W5:Y:S02]  /*31e0*/  LDG.E.128 R16, desc[UR18][R184.64] ;  /* 0x00000012b8107981 */ /* 0x000164000c1e1d00 */
.L_x_6128:
        /* <DEDUP_REMOVED lines=35> */
.L_x_6130:
[----:B------:R-:W-:Y:S05]  /*3420*/  BSYNC.RECONVERGENT B0 ;  /* 0x0000000000007941 */ /* 0x000fea0003800200 */
.L_x_6129:
        /* <DEDUP_REMOVED lines=25> */
[----:B------:R-:W-:Y:S01]  /*35c0*/  FADD.FTZ R187, R186, R184 ;  /* 0x000000b8babb7221 */ /* 0x000fe20000010000 */
[----:B------:R-:W-:Y:S01]  /*35d0*/  FMUL.FTZ R185, R185, UR28 ;  /* 0x0000001cb9b97c20 */ /* 0x000fe20008410000 */
[----:B------:R-:W-:Y:S01]  /*35e0*/  @UP3 UIMAD UR9, UR9, UR26, URZ ;  /* 0x0000001a090932a4 */ /* 0x000fe2000f8e02ff */
[----:B------:R-:W-:-:S03]  /*35f0*/  MOV R186, RZ ;  /* 0x000000ff00ba7202 */ /* 0x000fc60000000f00 */
[----:B------:R-:W-:Y:S01]  /*3600*/  R2UR UR16, R185 ;  /* 0x00000000b91072ca */ /* 0x000fe200000e0000 */
[----:B------:R-:W-:Y:S01]  /*3610*/  @UP3 USHF.R.S32.HI UR10, URZ, 0x1f, UR9 ;  /* 0x0000001fff0a3899 */ /* 0x000fe20008011409 */
[----:B------:R-:W0:Y:S03]  /*3620*/  S2R R185, SR_TID.X ;  /* 0x0000000000b97919 */ /* 0x000e260000002100 */
[----:B------:R-:W-:-:S06]  /*3630*/  @UP3 ULEA.HI UR10, UR10, UR9, URZ, 0x3 ;  /* 0x000000090a0a3291 */ /* 0x000fcc000f8f18ff */
[----:B------:R-:W-:-:S04]  /*3640*/  MOV R184, UR10 ;  /* 0x0000000a00b87c02 */ /* 0x000fc80008000f00 */
[----:B0-----:R-:W-:Y:S01]  /*3650*/  @P2 LEA.HI.SX32 R186, R184, R185, 0x1d ;  /* 0x000000b9b8ba2211 */ /* 0x001fe200078feaff */
[----:B------:R-:W-:-:S04]  /*3660*/  IMAD.MOV.U32 R184, RZ, RZ, 0x10 ;  /* 0x00000010ffb87424 */ /* 0x000fc800078e00ff */
        /* <DEDUP_REMOVED lines=32> */
.L_x_6133:
        /* <DEDUP_REMOVED lines=16> */
.L_x_6134:
        /* <DEDUP_REMOVED lines=14> */
.L_x_6135:
        /* <DEDUP_REMOVED lines=16> */
.L_x_6136:
        /* <DEDUP_REMOVED lines=14> */
.L_x_6137:
[----:B------:R-:W-:Y:S05]  /*3c30*/  BRA.U !UP3, `(.L_x_6138) ;  /* 0x000000010b3c7547 */ /* 0x000fea000b800000 */
[----:B------:R-:W-:Y:S02]  /*3c40*/  MOV R184, UR16 ;  /* 0x0000001000b87c02 */ /* 0x000fe40008000f00 */
[----:B------:R-:W-:-:S03]  /*3c50*/  ISETP.LT.AND P1, PT, RZ, UR32, PT ;  /* 0x00000020ff007c0c */ /* 0x000fc6000bf21270 */
[----:B------:R-:W-:-:S04]  /*3c60*/  FFMA.FTZ R184, R3, R184, UR30 ;  /* 0x0000001e03b87e23 */ /* 0x000fc800080100b8 */
[----:B-----5:R-:W-:-:S04]  /*3c70*/  FADD.FTZ R184, R2, -R184 ;  /* 0x800000b802b87221 */ /* 0x020fc80000010000 */
[----:B------:R-:W-:-:S05]  /*3c80*/  FMUL.FTZ R184, R184, UR29 ;  /* 0x0000001db8b87c20 */ /* 0x000fca0008410000 */
[----:B------:R-:W-:Y:S02]  /*3c90*/  FSEL R185, R184, RZ, P1 ;  /* 0x000000ffb8b97208 */ /* 0x000fe40000800000 */
[----:B------:R-:W-:-:S03]  /*3ca0*/  PRMT R184, R166, 0x7632, R184 ;  /* 0x00007632a6b87816 */ /* 0x000fc600000000b8 */
        /* <DEDUP_REMOVED lines=8> */
.L_x_6138:
        /* <DEDUP_REMOVED lines=14> */
.L_x_6139:
        /* <DEDUP_REMOVED lines=17> */
.L_x_6132:
[----:B------:R-:W-:Y:S02]  /*3f20*/  MOV R174, UR16 ;  /* 0x0000001000ae7c02 */ /* 0x000fe40008000f00 */
[----:B------:R-:W-:Y:S02]  /*3f30*/  MOV R173, UR16 ;  /* 0x0000001000ad7c02 */ /* 0x000fe40008000f00 */
[----:B------:R-:W-:Y:S01]  /*3f40*/  MOV R172, UR16 ;  /* 0x0000001000ac7c02 */ /* 0x000fe20008000f00 */
[----:B------:R-:W-:Y:S01]  /*3f50*/  FFMA.FTZ R178, R6, R174, UR30 ;  /* 0x0000001e06b27e23 */ /* 0x000fe200080100ae */
[----:B------:R-:W-:Y:S01]  /*3f60*/  MOV R175, UR16 ;  /* 0x0000001000af7c02 */ /* 0x000fe20008000f00 */
[----:B------:R-:W-:Y:S01]  /*3f70*/  FFMA.FTZ R177, R3, R173, UR30 ;  /* 0x0000001e03b17e23 */ /* 0x000fe200080100ad */
[----:B------:R-:W-:Y:S01]  /*3f80*/  MOV R179, UR16 ;  /* 0x0000001000b37c02 */ /* 0x000fe20008000f00 */
[----:B------:R-:W-:Y:S01]  /*3f90*/  FFMA.FTZ R176, R7, R172, UR30 ;  /* 0x0000001e07b07e23 */ /* 0x000fe200080100ac */
[----:B------:R-:W-:Y:S01]  /*3fa0*/  FFMA.FTZ R174, R230, R174, UR30 ;  /* 0x0000001ee6ae7e23 */ /* 0x000fe200080100ae */
[----:B------:R-:W-:Y:S01]  /*3fb0*/  FFMA.FTZ R175, R10, R175, UR30 ;  /* 0x0000001e0aaf7e23 */ /* 0x000fe200080100af */
[----:B------:R-:W-:Y:S01]  /*3fc0*/  FFMA.FTZ R173, R11, R173, UR30 ;  /* 0x0000001e0bad7e23 */ /* 0x000fe200080100ad */
[----:B-----5:R-:W-:Y:S01]  /*3fd0*/  FFMA.FTZ R172, R0, R172, UR30 ;  /* 0x0000001e00ac7e23 */ /* 0x020fe200080100ac */
        /* <DEDUP_REMOVED lines=26> */
[----:B------:R-:W-:Y:S06]  /*4180*/  BRA.U !UP3, `(.L_x_6141) ;  /* 0x000000010b347547 */ /* 0x000fec000b800000 */
        /* <DEDUP_REMOVED lines=13> */
.L_x_6141:
[----:B------:R-:W-:Y:S05]  /*4260*/  BRA.U !UP3, `(.L_x_6142) ;  /* 0x000000010b3c7547 */ /* 0x000fea000b800000 */
[----:B------:R-:W-:Y:S02]  /*4270*/  MOV R184, UR16 ;  /* 0x0000001000b87c02 */ /* 0x000fe40008000f00 */
[----:B------:R-:W-:-:S03]  /*4280*/  ISETP.LT.AND P1, PT, RZ, UR32, PT ;  /* 0x00000020ff007c0c */ /* 0x000fc6000bf21270 */
[----:B------:R-:W-:-:S04]  /*4290*/  FFMA.FTZ R184, R11, R184, UR30 ;  /* 0x0000001e0bb87e23 */ /* 0x000fc800080100b8 */
[----:B------:R-:W-:-:S04]  /*42a0*/  FADD.FTZ R184, R9, -R184 ;  /* 0x800000b809b87221 */ /* 0x000fc80000010000 */
        /* <DEDUP_REMOVED lines=11> */
.L_x_6142:
[----:B------:R-:W-:Y:S05]  /*4360*/  BRA.U !UP3, `(.L_x_6143) ;  /* 0x000000010b347547 */ /* 0x000fea000b800000 */
        /* <DEDUP_REMOVED lines=13> */
.L_x_6143:
[----:B------:R-:W-:Y:S05]  /*4440*/  BRA.U !UP3, `(.L_x_6144) ;  /* 0x000000010b3c7547 */ /* 0x000fea000b800000 */
[----:B------:R-:W-:Y:S01]  /*4450*/  IMAD.U32 R184, RZ, RZ, UR16 ;  /* 0x00000010ffb87e24 */ /* 0x000fe2000f8e00ff */
        /* <DEDUP_REMOVED lines=14> */
.L_x_6144:
        /* <DEDUP_REMOVED lines=14> */
.L_x_6145:
        /* <DEDUP_REMOVED lines=16> */
.L_x_6146:
        /* <DEDUP_REMOVED lines=14> */
.L_x_6147:
[----:B------:R-:W-:Y:S05]  /*4800*/  BRA.U !UP3, `(.L_x_6140) ;  /* 0x0000000d0bdc7547 */ /* 0x000fea000b800000 */
        /* <DEDUP_REMOVED lines=10> */
.L_x_6131:
[----:B------:R-:W-:-:S04]  /*48b0*/  UISETP.NE.U32.AND UP0, UPT, UR6, URZ, UPT ;  /* 0x000000ff0600728c */ /* 0x000fc8000bf05070 */
[----:B------:R-:W-:-:S09]  /*48c0*/  UISETP.NE.AND.EX UP0, UPT, UR7, URZ, UPT, UP0 ;  /* 0x000000ff0700728c */ /* 0x000fd2000bf05300 */
[----:B------:R-:W-:Y:S05]  /*48d0*/  BRA.U UP0, `(.L_x_6148) ;  /* 0x0000000500e47547 */ /* 0x000fea000b800000 */
[----:B------:R-:W-:Y:S05]  /*48e0*/  BRA.U !UP3, `(.L_x_6149) ;  /* 0x000000010b347547 */ /* 0x000fea000b800000 */
[----:B------:R-:W-:Y:S02]  /*48f0*/  PLOP3.LUT P1, PT, PT, PT, UP2, 0x80, 0x8 ;  /* 0x000000000008781c */ /* 0x000fe40003f2f028 */
[----:B------:R-:W-:Y:S02]  /*4900*/  MOV R184, UR16 ;  /* 0x0000001000b87c02 */ /* 0x000fe40008000f00 */
[----:B------:R-:W-:-:S09]  /*4910*/  MOV R185, R48 ;  /* 0x0000003000b97202 */ /* 0x000fd20000000f00 */
[----:B-----5:R-:W-:-:S04]  /*4920*/  @P1 FFMA.FTZ R184, R0, R184, UR30 ;  /* 0x0000001e00b81e23 */ /* 0x020fc800080100b8 */
        /* <DEDUP_REMOVED lines=9> */
.L_x_6149:
[----:B------:R-:W-:Y:S05]  /*49c0*/  BRA.U !UP3, `(.L_x_6150) ;  /* 0x000000010b3c7547 */ /* 0x000fea000b800000 */
[----:B------:R-:W-:Y:S02]  /*49d0*/  PLOP3.LUT P1, PT, PT, PT, UP2, 0x80, 0x8 ;  /* 0x000000000008781c */ /* 0x000fe40003f2f028 */
[----:B------:R-:W-:Y:S02]  /*49e0*/  MOV R184, UR16 ;  /* 0x0000001000b87c02 */ /* 0x000fe40008000f00 */
[----:B------:R-:W-:-:S09]  /*49f0*/  MOV R185, R49 ;  /* 0x0000003100b97202 */ /* 0x000fd20000000f00 */
[----:B------:R-:W-:-:S04]  /*4a00*/  @P1 FFMA.FTZ R184, R11, R184, UR30 ;  /* 0x0000001e0bb81e23 */ /* 0x000fc800080100b8 */
        /* <DEDUP_REMOVED lines=11> */
.L_x_6150:
[----:B------:R-:W-:Y:S05]  /*4ac0*/  BRA.U !UP3, `(.L_x_6151) ;  /* 0x000000010b347547 */ /* 0x000fea000b800000 */
[----:B------:R-:W-:Y:S02]  /*4ad0*/  PLOP3.LUT P1, PT, PT, PT, UP2, 0x80, 0x8 ;  /* 0x000000000008781c */ /* 0x000fe40003f2f028 */
[----:B------:R-:W-:Y:S02]  /*4ae0*/  MOV R184, UR16 ;  /* 0x0000001000b87c02 */ /* 0x000fe40008000f00 */
[----:B------:R-:W-:-:S09]  /*4af0*/  MOV R185, R50 ;  /* 0x0000003200b97202 */ /* 0x000fd20000000f00 */
[----:B------:R-:W-:-:S04]  /*4b00*/  @P1 FFMA.FTZ R184, R230, R184, UR30 ;  /* 0x0000001ee6b81e23 */ /* 0x000fc800080100b8 */
[----:B------:R-:W-:-:S04]  /*4b10*/  @P1 FADD.FTZ R184, R228, -R184 ;  /* 0x800000b8e4b81221 */ /* 0x000fc80000010000 */
[----:B------:R-:W-:-:S04]  /*4b20*/  @P1 FFMA.FTZ R185, R184, UR29, R50 ;  /* 0x0000001db8b91c23 */ /* 0x000fc80008010032 */
[----:B------:R-:W-:Y:S01]  /*4b30*/  FMUL.FTZ R184, R185, UR17 ;  /* 0x00000011b9b87c20 */ /* 0x000fe20008410000 */
[----:B-----5:R-:W-:-:S04]  /*4b40*/  IMAD.U32 R185, R165, 0x10000, RZ ;  /* 0x00010000a5b97824 */ /* 0x020fc800078e00ff */
[----:B------:R-:W-:Y:S01]  /*4b50*/  FFMA.FTZ R150, R185, R184, R150 ;  /* 0x000000b8b9967223 */ /* 0x000fe20000010096 */
[----:B------:R-:W-:-:S05]  /*4b60*/  SHF.L.U32 R185, R53, 0x10, RZ ;  /* 0x0000001035b97819 */ /* 0x000fca00000006ff */
[----:B------:R-:W-:-:S05]  /*4b70*/  FMUL.FTZ R184, R185, R184 ;  /* 0x000000b8b9b87220 */ /* 0x000fca0000410000 */
[----:B------:R-:W-:-:S04]  /*4b80*/  F2FP.BF16.F32.PACK_AB R184, RZ, R184 ;  /* 0x000000b8ffb8723e */ /* 0x000fc800000010ff */
[----:B------:R-:W-:-:S07]  /*4b90*/  PRMT R169, R184, 0x7610, R169 ;  /* 0x00007610b8a97816 */ /* 0x000fce00000000a9 */
.L_x_6151:
        /* <DEDUP_REMOVED lines=16> */
.L_x_6152:
        /* <DEDUP_REMOVED lines=14> */
.L_x_6153:
[----:B------:R-:W-:Y:S05]  /*4d80*/  BRA.U !UP3, `(.L_x_6154) ;  /* 0x000000010b3c7547 */ /* 0x000fea000b800000 */
[----:B------:R-:W-:Y:S02]  /*4d90*/  PLOP3.LUT P1, PT, PT, PT, UP2, 0x80, 0x8 ;  /* 0x000000000008781c */ /* 0x000fe40003f2f028 */
[----:B------:R-:W-:Y:S02]  /*4da0*/  MOV R184, UR16 ;  /* 0x0000001000b87c02 */ /* 0x000fe40008000f00 */
[----:B------:R-:W-:-:S09]  /*4db0*/  MOV R185, R45 ;  /* 0x0000002d00b97202 */ /* 0x000fd20000000f00 */
[----:B------:R-:W-:-:S04]  /*4dc0*/  @P1 FFMA.FTZ R184, R3, R184, UR30 ;  /* 0x0000001e03b81e23 */ /* 0x000fc800080100b8 */
[----:B-----5:R-:W-:-:S04]  /*4dd0*/  @P1 FADD.FTZ R184, R2, -R184 ;  /* 0x800000b802b81221 */ /* 0x020fc80000010000 */
[----:B------:R-:W-:Y:S01]  /*4de0*/  @P1 FFMA.FTZ R185, R184, UR29, R45 ;  /* 0x0000001db8b91c23 */ /* 0x000fe2000801002d */
        /* <DEDUP_REMOVED lines=9> */
.L_x_6154:
        /* <DEDUP_REMOVED lines=14> */
.L_x_6155:
        /* <DEDUP_REMOVED lines=17> */
.L_x_6148:
[----:B------:R-:W-:Y:S01]  /*5070*/  PLOP3.LUT P1, PT, PT, PT, UP2, 0x80, 0x8 ;  /* 0x000000000008781c */ /* 0x000fe20003f2f028 */
[----:B------:R-:W-:Y:S01]  /*5080*/  IMAD.U32 R175, RZ, RZ, UR16 ;  /* 0x00000010ffaf7e24 */ /* 0x000fe2000f8e00ff */
[----:B------:R-:W-:Y:S02]  /*5090*/  MOV R172, UR16 ;  /* 0x0000001000ac7c02 */ /* 0x000fe40008000f00 */
[----:B------:R-:W-:Y:S02]  /*50a0*/  MOV R173, R49 ;  /* 0x0000003100ad7202 */ /* 0x000fe40000000f00 */
[----:B------:R-:W-:Y:S02]  /*50b0*/  MOV R174, R50 ;  /* 0x0000003200ae7202 */ /* 0x000fe40000000f00 */
[----:B------:R-:W-:Y:S02]  /*50c0*/  MOV R177, UR16 ;  /* 0x0000001000b17c02 */ /* 0x000fe40008000f00 */
[----:B------:R-:W-:-:S03]  /*50d0*/  MOV R176, R44 ;  /* 0x0000002c00b07202 */ /* 0x000fc60000000f00 */
[----:B------:R-:W-:Y:S01]  /*50e0*/  @P1 FFMA.FTZ R172, R11, R172, UR30 ;  /* 0x0000001e0bac1e23 */ /* 0x000fe200080100ac */
[----:B------:R-:W-:Y:S01]  /*50f0*/  @P1 FFMA.FTZ R175, R230, R175, UR30 ;  /* 0x0000001ee6af1e23 */ /* 0x000fe200080100af */
[----:B-----5:R-:W-:Y:S02]  /*5100*/  @P1 FFMA.FTZ R177, R0, R177, UR30 ;  /* 0x0000001e00b11e23 */ /* 0x020fe400080100b1 */
[----:B------:R-:W-:Y:S01]  /*5110*/  @P1 FADD.FTZ R172, R9, -R172 ;  /* 0x800000ac09ac1221 */ /* 0x000fe20000010000 */
[----:B------:R-:W-:Y:S01]  /*5120*/  @P1 FADD.FTZ R175, R228, -R175 ;  /* 0x800000afe4af1221 */ /* 0x000fe20000010000 */
[----:B------:R-:W-:Y:S02]  /*5130*/  @P1 FADD.FTZ R177, R229, -R177 ;  /* 0x800000b1e5b11221 */ /* 0x000fe40000010000 */
[----:B------:R-:W-:Y:S01]  /*5140*/  @P1 FFMA.FTZ R173, R172, UR29, R49 ;  /* 0x0000001dacad1c23 */ /* 0x000fe20008010031 */
[----:B------:R-:W-:Y:S01]  /*5150*/  MOV R172, UR16 ;  /* 0x0000001000ac7c02 */ /* 0x000fe20008000f00 */
[----:B------:R-:W-:Y:S01]  /*5160*/  @P1 FFMA.FTZ R174, R175, UR29, R50 ;  /* 0x0000001dafae1c23 */ /* 0x000fe20008010032 */
[----:B------:R-:W-:-:S03]  /*5170*/  MOV R175, R51 ;  /* 0x0000003300af7202 */ /* 0x000fc60000000f00 */
[----:B------:R-:W-:-:S04]  /*5180*/  @P1 FFMA.FTZ R172, R10, R172, UR30 ;  /* 0x0000001e0aac1e23 */ /* 0x000fc800080100ac */
[----:B------:R-:W-:-:S04]  /*5190*/  @P1 FADD.FTZ R172, R8, -R172 ;  /* 0x800000ac08ac1221 */ /* 0x000fc80000010000 */
[----:B------:R-:W-:Y:S01]  /*51a0*/  @P1 FFMA.FTZ R175, R172, UR29, R51 ;  /* 0x0000001dacaf1c23 */ /* 0x000fe20008010033 */
[----:B------:R-:W-:-:S05]  /*51b0*/  MOV R172, UR16 ;  /* 0x0000001000ac7c02 */ /* 0x000fca0008000f00 */
[----:B------:R-:W-:-:S04]  /*51c0*/  @P1 FFMA.FTZ R172, R7, R172, UR30 ;  /* 0x0000001e07ac1e23 */ /* 0x000fc800080100ac */
[----:B------:R-:W-:-:S04]  /*51d0*/  @P1 FADD.FTZ R172, R5, -R172 ;  /* 0x800000ac05ac1221 */ /* 0x000fc80000010000 */
[----:B------:R-:W-:Y:S01]  /*51e0*/  @P1 FFMA.FTZ R176, R172, UR29, R44 ;  /* 0x0000001dacb01c23 */ /* 0x000fe2000801002c */
[----:B------:R-:W-:Y:S01]  /*51f0*/  MOV R172, R48 ;  /* 0x0000003000ac7202 */ /* 0x000fe20000000f00 */
        /* <DEDUP_REMOVED lines=9> */
.L_x_6156:
        /* <DEDUP_REMOVED lines=10> */
.L_x_6157:
[----:B------:R-:W-:Y:S05]  /*5330*/  BRA.U !UP3, `(.L_x_6158) ;  /* 0x000000010b1c7547 */ /* 0x000fea000b800000 */
[----:B------:R-:W-:Y:S01]  /*5340*/  SHF.L.U32 R178, R165, 0x10, RZ ;  /* 0x00000010a5b27819 */ /* 0x000fe200000006ff */
[----:B------:R-:W-:-:S04]  /*5350*/  FMUL.FTZ R177, R174, UR17 ;  /* 0x00000011aeb17c20 */ /* 0x000fc80008410000 */
[----:B------:R-:W-:Y:S01]  /*5360*/  FFMA.FTZ R150, R178, R177, R150 ;  /* 0x000000b1b2967223 */ /* 0x000fe20000010096 */
[----:B------:R-:W-:-:S05]  /*5370*/  SHF.L.U32 R178, R53, 0x10, RZ ;  /* 0x0000001035b27819 */ /* 0x000fca00000006ff */
[----:B------:R-:W-:-:S05]  /*5380*/  FMUL.FTZ R177, R178, R177 ;  /* 0x000000b1b2b17220 */ /* 0x000fca0000410000 */
[----:B------:R-:W-:-:S04]  /*5390*/  F2FP.BF16.F32.PACK_AB R177, RZ, R177 ;  /* 0x000000b1ffb1723e */ /* 0x000fc800000010ff */
[----:B------:R-:W-:-:S07]  /*53a0*/  PRMT R169, R177, 0x7610, R169 ;  /* 0x00007610b1a97816 */ /* 0x000fce00000000a9 */
.L_x_6158:
        /* <DEDUP_REMOVED lines=10> */
.L_x_6159:
        /* <DEDUP_REMOVED lines=8> */
.L_x_6160:
[----:B------:R-:W-:-:S05]  /*54d0*/  MOV R177, UR16 ;  /* 0x0000001000b17c02 */ /* 0x000fca0008000f00 */
[----:B------:R-:W-:-:S04]  /*54e0*/  @P1 FFMA.FTZ R177, R3, R177, UR30 ;  /* 0x0000001e03b11e23 */ /* 0x000fc800080100b1 */
[----:B------:R-:W-:Y:S01]  /*54f0*/  @P1 FADD.FTZ R178, R2, -R177 ;  /* 0x800000b102b21221 */ /* 0x000fe20000010000 */
[----:B------:R-:W-:-:S03]  /*5500*/  MOV R177, R45 ;  /* 0x0000002d00b17202 */ /* 0x000fc60000000f00 */
[----:B------:R-:W-:Y:S01]  /*5510*/  @P1 FFMA.FTZ R177, R178, UR29, R45 ;  /* 0x0000001db2b11c23 */ /* 0x000fe2000801002d */
[----:B------:R-:W-:Y:S06]  /*5520*/  BRA.U !UP3, `(.L_x_6161) ;  /* 0x000000010b247547 */ /* 0x000fec000b800000 */
        /* <DEDUP_REMOVED lines=9> */
.L_x_6161:
[----:B------:R-:W-:-:S05]  /*55c0*/  MOV R178, UR16 ;  /* 0x0000001000b27c02 */ /* 0x000fca0008000f00 */
[----:B------:R-:W-:-:S04]  /*55d0*/  @P1 FFMA.FTZ R178, R6, R178, UR30 ;  /* 0x0000001e06b21e23 */ /* 0x000fc800080100b2 */
[----:B------:R-:W-:Y:S01]  /*55e0*/  @P1 FADD.FTZ R179, R4, -R178 ;  /* 0x800000b204b31221 */ /* 0x000fe20000010000 */
[----:B------:R-:W-:-:S03]  /*55f0*/  MOV R178, R46 ;  /* 0x0000002e00b27202 */ /* 0x000fc60000000f00 */
        /* <DEDUP_REMOVED lines=9> */
.L_x_6162:
[----:B------:R-:W-:-:S05]  /*5690*/  MOV R179, UR16 ;  /* 0x0000001000b37c02 */ /* 0x000fca0008000f00 */
[----:B------:R-:W-:-:S04]  /*56a0*/  @P1 FFMA.FTZ R179, R252, R179, UR30 ;  /* 0x0000001efcb31e23 */ /* 0x000fc800080100b3 */
[----:B------:R-:W-:Y:S01]  /*56b0*/  @P1 FADD.FTZ R184, R251, -R179 ;  /* 0x800000b3fbb81221 */ /* 0x000fe20000010000 */
[----:B------:R-:W-:-:S03]  /*56c0*/  MOV R179, R47 ;  /* 0x0000002f00b37202 */ /* 0x000fc60000000f00 */
[----:B------:R-:W-:Y:S01]  /*56d0*/  @P1 FFMA.FTZ R179, R184, UR29, R47 ;  /* 0x0000001db8b31c23 */ /* 0x000fe2000801002f */
        /* <DEDUP_REMOVED lines=9> */
[----:B------:R-:W-:-:S07]  /*5770*/  PRMT R171, R171, 0x5410, R184 ;  /* 0x00005410abab7816 */ /* 0x000fce00000000b8 */
.L_x_6140:
[----:B------:R-:W-:Y:S01]  /*5780*/  ISETP.NE.U32.AND P1, PT, RZ, UR6, PT ;  /* 0x00000006ff007c0c */ /* 0x000fe2000bf25070 */
[----:B------:R-:W0:Y:S03]  /*5790*/  @UP3 LDCU.64 UR10, c[0x0][0x468] ;  /* 0x00008d00ff0a37ac */ /* 0x000e260008000a00 */
[----:B------:R-:W-:-:S13]  /*57a0*/  ISETP.NE.AND.EX P1, PT, RZ, UR7, PT, P1 ;  /* 0x00000007ff007c0c */ /* 0x000fda000bf25310 */
[----:B------:R-:W1:Y:S02]  /*57b0*/  @P1 LDC.64 R184, c[0x0][0x478] ;  /* 0x00011e00ffb81b82 */ /* 0x000e640000000a00 */
[----:B-1----:R-:W-:-:S05]  /*57c0*/  @P1 IMAD.WIDE.U32 R184, R187, 0x20, R184 ;  /* 0x00000020bbb81825 */ /* 0x002fca00078e00b8 */
[----:B------:R-:W-:Y:S04]  /*57d0*/  @P1 STG.E.128 desc[UR18][R184.64], R172 ;  /* 0x000000acb8001986 */ /* 0x000fe8000c101d12 */
[----:B------:R1:W-:Y:S02]  /*57e0*/  @P1 STG.E.128 desc[UR18][R184.64+0x10], R176 ;  /* 0x000010b0b8001986 */ /* 0x0003e4000c101d12 */
[----:B-1----:R-:W-:-:S05]  /*57f0*/  HFMA2 R184, -RZ, RZ, 0, 9.5367431640625e-07 ;  /* 0x00000010ffb87431 */ /* 0x002fca00000001ff */
[----:B0-----:R-:W-:-:S05]  /*5800*/  @P2 IMAD.WIDE.U32 R184, R186, R184, UR10 ;  /* 0x0000000abab82e25 */ /* 0x001fca000f8e00b8 */
[----:B------:R0:W-:Y:S01]  /*5810*/  @P2 STG.E.128 desc[UR18][R184.64], R168 ;  /* 0x000000a8b8002986 */ /* 0x0001e2000c101d12 */
[----:B------:R-:W-:Y:S05]  /*5820*/  BRA.U !UP3, `(.L_x_6163) ;  /* 0x000000010b107547 */ /* 0x000fea000b800000 */
[----:B-----5:R-:W1:Y:S01]  /*5830*/  LDC.64 R166, c[0x0][0x390] ;  /* 0x0000e400ffa67b82 */ /* 0x020e620000000a00 */
[----:B------:R-:W-:-:S05]  /*5840*/  IADD3 R164, PT, PT, R186, 0x80, RZ ;  /* 0x00000080baa47810 */ /* 0x000fca0007ffe0ff */
[----:B-1----:R-:W-:-:S06]  /*5850*/  IMAD.WIDE.U32 R164, R164, 0x10, R166 ;  /* 0x00000010a4a47825 */ /* 0x002fcc00078e00a6 */
[----:B------:R-:W5:Y:S02]  /*5860*/  LDG.E.128 R164, desc[UR18][R164.64] ;  /* 0x00000012a4a47981 */ /* 0x000f64000c1e1d00 */
.L_x_6163:
[----:B------:R-:W-:Y:S05]  /*5870*/  @!P0 BRA `(.L_x_6164) ;  /* 0x0000000c00b08947 */ /* 0x000fea0003800000 */
[----:B------:R-:W-:Y:S05]  /*5880*/  @!P1 BRA `(.L_x_6165) ;  /* 0x0000000400c89947 */ /* 0x000fea0003800000 */
[----:B------:R-:W-:Y:S01]  /*5890*/  PLOP3.LUT P3, PT, PT, PT, UP2, 0x80, 0x8 ;  /* 0x000000000008781c */ /* 0x000fe20003f6f028 */
[----:B------:R-:W-:Y:S01]  /*58a0*/  IMAD.U32 R172, RZ, RZ, UR16 ;  /* 0x00000010ffac7e24 */ /* 0x000fe2000f8e00ff */
[----:B------:R-:W-:Y:S01]  /*58b0*/  MOV R173, R41 ;  /* 0x0000002900ad7202 */ /* 0x000fe20000000f00 */
[----:B------:R-:W-:Y:S01]  /*58c0*/  IMAD.MOV.U32 R176, RZ, RZ, R36 ;  /* 0x000000ffffb07224 */ /* 0x000fe200078e0024 */
[----:B------:R-:W-:Y:S02]  /*58d0*/  MOV R175, UR16 ;  /* 0x0000001000af7c02 */ /* 0x000fe40008000f00 */
[----:B------:R-:W-:Y:S02]  /*58e0*/  MOV R174, R42 ;  /* 0x0000002a00ae7202 */ /* 0x000fe40000000f00 */
[----:B------:R-:W-:-:S05]  /*58f0*/  MOV R177, UR16 ;  /* 0x0000001000b17c02 */ /* 0x000fca0008000f00 */
[----:B------:R-:W-:Y:S01]  /*5900*/  @P3 FFMA.FTZ R172, R181, R172, UR30 ;  /* 0x0000001eb5ac3e23 */ /* 0x000fe200080100ac */
[----:B------:R-:W-:Y:S01]  /*5910*/  @P3 FFMA.FTZ R175, R182, R175, UR30 ;  /* 0x0000001eb6af3e23 */ /* 0x000fe200080100af */
[----:B------:R-:W-:Y:S02]  /*5920*/  @P3 FFMA.FTZ R177, R231, R177, UR30 ;  /* 0x0000001ee7b13e23 */ /* 0x000fe400080100b1 */
        /* <DEDUP_REMOVED lines=24> */
.L_x_6166:
        /* <DEDUP_REMOVED lines=9> */
[----:B0-----:R-:W-:-:S07]  /*5b40*/  PRMT R168, R168, 0x5410, R177 ;  /* 0x00005410a8a87816 */ /* 0x001fce00000000b1 */
.L_x_6167:
[----:B------:R-:W-:Y:S05]  /*5b50*/  BRA.U !UP3, `(.L_x_6168) ;  /* 0x000000010b1c7547 */ /* 0x000fea000b800000 */
[----:B-----5:R-:W-:Y:S01]  /*5b60*/  SHF.L.U32 R178, R165, 0x10, RZ ;  /* 0x00000010a5b27819 */ /* 0x020fe200000006ff */
[----:B------:R-:W-:-:S04]  /*5b70*/  FMUL.FTZ R177, R174, UR17 ;  /* 0x00000011aeb17c20 */ /* 0x000fc80008410000 */
[----:B------:R-:W-:Y:S01]  /*5b80*/  FFMA.FTZ R142, R178, R177, R142 ;  /* 0x000000b1b28e7223 */ /* 0x000fe2000001008e */
[----:B------:R-:W-:-:S05]  /*5b90*/  SHF.L.U32 R178, R57, 0x10, RZ ;  /* 0x0000001039b27819 */ /* 0x000fca00000006ff */
[----:B------:R-:W-:-:S05]  /*5ba0*/  FMUL.FTZ R177, R177, R178 ;  /* 0x000000b2b1b17220 */ /* 0x000fca0000410000 */
[----:B------:R-:W-:-:S04]  /*5bb0*/  F2FP.BF16.F32.PACK_AB R177, RZ, R177 ;  /* 0x000000b1ffb1723e */ /* 0x000fc800000010ff */
[----:B0-----:R-:W-:-:S07]  /*5bc0*/  PRMT R169, R177, 0x7610, R169 ;  /* 0x00007610b1a97816 */ /* 0x001fce00000000a9 */
.L_x_6168:
        /* <DEDUP_REMOVED lines=9> */
[----:B0-----:R-:W-:-:S07]  /*5c60*/  PRMT R169, R169, 0x5410, R177 ;  /* 0x00005410a9a97816 */ /* 0x001fce00000000b1 */
.L_x_6169:
        /* <DEDUP_REMOVED lines=8> */
.L_x_6170:
[----:B------:R-:W-:-:S05]  /*5cf0*/  MOV R177, UR16 ;  /* 0x0000001000b17c02 */ /* 0x000fca0008000f00 */
[----:B------:R-:W-:-:S04]  /*5d00*/  @P3 FFMA.FTZ R177, R189, R177, UR30 ;  /* 0x0000001ebdb13e23 */ /* 0x000fc800080100b1 */
[----:B------:R-:W-:Y:S01]  /*5d10*/  @P3 FADD.FTZ R178, R191, -R177 ;  /* 0x800000b1bfb23221 */ /* 0x000fe20000010000 */
[----:B------:R-:W-:-:S03]  /*5d20*/  MOV R177, R37 ;  /* 0x0000002500b17202 */ /* 0x000fc60000000f00 */
[----:B------:R-:W-:Y:S01]  /*5d30*/  @P3 FFMA.FTZ R177, R178, UR29, R37 ;  /* 0x0000001db2b13c23 */ /* 0x000fe20008010025 */
[----:B------:R-:W-:Y:S06]  /*5d40*/  BRA.U !UP3, `(.L_x_6171) ;  /* 0x000000010b247547 */ /* 0x000fec000b800000 */
        /* <DEDUP_REMOVED lines=9> */
.L_x_6171:
[----:B------:R-:W-:-:S04]  /*5de0*/  IMAD.U32 R178, RZ, RZ, UR16 ;  /* 0x00000010ffb27e24 */ /* 0x000fc8000f8e00ff */
[----:B------:R-:W-:-:S04]  /*5df0*/  @P3 FFMA.FTZ R178, R233, R178, UR30 ;  /* 0x0000001ee9b23e23 */ /* 0x000fc800080100b2 */
[----:B------:R-:W-:Y:S01]  /*5e00*/  @P3 FADD.FTZ R179, R190, -R178 ;  /* 0x800000b2beb33221 */ /* 0x000fe20000010000 */
[----:B------:R-:W-:-:S03]  /*5e10*/  MOV R178, R38 ;  /* 0x0000002600b27202 */ /* 0x000fc60000000f00 */
[----:B------:R-:W-:Y:S01]  /*5e20*/  @P3 FFMA.FTZ R178, R179, UR29, R38 ;  /* 0x0000001db3b23c23 */ /* 0x000fe20008010026 */
[----:B------:R-:W-:Y:S06]  /*5e30*/  BRA.U !UP3, `(.L_x_6172) ;  /* 0x000000010b1c7547 */ /* 0x000fec000b800000 */
[----:B0----5:R-:W-:Y:S01]  /*5e40*/  SHF.L.U32 R184, R167, 0x10, RZ ;  /* 0x00000010a7b87819 */ /* 0x021fe200000006ff */
[----:B------:R-:W-:-:S04]  /*5e50*/  FMUL.FTZ R179, R178, UR17 ;  /* 0x00000011b2b37c20 */ /* 0x000fc80008410000 */
[----:B------:R-:W-:Y:S01]  /*5e60*/  FFMA.FTZ R138, R184, R179, R138 ;  /* 0x000000b3b88a7223 */ /* 0x000fe2000001008a */
[----:B------:R-:W-:-:S05]  /*5e70*/  SHF.L.U32 R184, R59, 0x10, RZ ;  /* 0x000000103bb87819 */ /* 0x000fca00000006ff */
[----:B------:R-:W-:-:S05]  /*5e80*/  FMUL.FTZ R179, R179, R184 ;  /* 0x000000b8b3b37220 */ /* 0x000fca0000410000 */
[----:B------:R-:W-:-:S04]  /*5e90*/  F2FP.BF16.F32.PACK_AB R179, RZ, R179 ;  /* 0x000000b3ffb3723e */ /* 0x000fc800000010ff */
[----:B------:R-:W-:-:S07]  /*5ea0*/  PRMT R171, R179, 0x7610, R171 ;  /* 0x00007610b3ab7816 */ /* 0x000fce00000000ab */
.L_x_6172:
[----:B------:R-:W-:-:S05]  /*5eb0*/  MOV R179, UR16 ;  /* 0x0000001000b37c02 */ /* 0x000fca0008000f00 */
[----:B------:R-:W-:-:S04]  /*5ec0*/  @P3 FFMA.FTZ R179, R250, R179, UR30 ;  /* 0x0000001efab33e23 */ /* 0x000fc800080100b3 */
[----:B0-----:R-:W-:Y:S01]  /*5ed0*/  @P3 FADD.FTZ R184, R249, -R179 ;  /* 0x800000b3f9b83221 */ /* 0x001fe20000010000 */
[----:B------:R-:W-:-:S03]  /*5ee0*/  MOV R179, R39 ;  /* 0x0000002700b37202 */ /* 0x000fc60000000f00 */
[----:B------:R-:W-:Y:S01]  /*5ef0*/  @P3 FFMA.FTZ R179, R184, UR29, R39 ;  /* 0x0000001db8b33c23 */ /* 0x000fe20008010027 */
        /* <DEDUP_REMOVED lines=11> */
.L_x_6165:
[----:B------:R-:W-:Y:S05]  /*5fb0*/  BRA.U !UP3, `(.L_x_6174) ;  /* 0x000000010b347547 */ /* 0x000fea000b800000 */
[----:B------:R-:W-:Y:S01]  /*5fc0*/  PLOP3.LUT P3, PT, PT, PT, UP2, 0x80, 0x8 ;  /* 0x000000000008781c */ /* 0x000fe20003f6f028 */
[----:B0-----:R-:W-:Y:S01]  /*5fd0*/  IMAD.U32 R184, RZ, RZ, UR16 ;  /* 0x00000010ffb87e24 */ /* 0x001fe2000f8e00ff */
[----:B------:R-:W-:-:S11]  /*5fe0*/  MOV R185, R40 ;  /* 0x0000002800b97202 */ /* 0x000fd60000000f00 */
[----:B------:R-:W-:-:S04]  /*5ff0*/  @P3 FFMA.FTZ R184, R231, R184, UR30 ;  /* 0x0000001ee7b83e23 */ /* 0x000fc800080100b8 */
[----:B------:R-:W-:-:S04]  /*6000*/  @P3 FADD.FTZ R184, R180, -R184 ;  /* 0x800000b8b4b83221 */ /* 0x000fc80000010000 */
[----:B------:R-:W-:-:S04]  /*6010*/  @P3 FFMA.FTZ R185, R184, UR29, R40 ;  /* 0x0000001db8b93c23 */ /* 0x000fc80008010028 */
[----:B------:R-:W-:Y:S01]  /*6020*/  FMUL.FTZ R184, R185, UR17 ;  /* 0x00000011b9b87c20 */ /* 0x000fe20008410000 */
[----:B-----5:R-:W-:-:S05]  /*6030*/  SHF.L.U32 R185, R164, 0x10, RZ ;  /* 0x00000010a4b97819 */ /* 0x020fca00000006ff */
[----:B------:R-:W-:Y:S01]  /*6040*/  FFMA.FTZ R140, R185, R184, R140 ;  /* 0x000000b8b98c7223 */ /* 0x000fe2000001008c */
[----:B------:R-:W-:-:S05]  /*6050*/  SHF.L.U32 R185, R56, 0x10, RZ ;  /* 0x0000001038b97819 */ /* 0x000fca00000006ff */
[----:B------:R-:W-:-:S05]  /*6060*/  FMUL.FTZ R184, R185, R184 ;  /* 0x000000b8b9b87220 */ /* 0x000fca0000410000 */
[----:B------:R-:W-:-:S04]  /*6070*/  F2FP.BF16.F32.PACK_AB R184, RZ, R184 ;  /* 0x000000b8ffb8723e */ /* 0x000fc800000010ff */
[----:B------:R-:W-:-:S07]  /*6080*/  PRMT R168, R184, 0x7610, R168 ;  /* 0x00007610b8a87816 */ /* 0x000fce00000000a8 */
.L_x_6174:
[----:B------:R-:W-:Y:S05]  /*6090*/  BRA.U !UP3, `(.L_x_6175) ;  /* 0x000000010b3c7547 */ /* 0x000fea000b800000 */
[----:B------:R-:W-:Y:S02]  /*60a0*/  PLOP3.LUT P3, PT, PT, PT, UP2, 0x80, 0x8 ;  /* 0x000000000008781c */ /* 0x000fe40003f6f028 */
[----:B0-----:R-:W-:Y:S02]  /*60b0*/  MOV R184, UR16 ;  /* 0x0000001000b87c02 */ /* 0x001fe40008000f00 */
        /* <DEDUP_REMOVED lines=13> */
.L_x_6175:
        /* <DEDUP_REMOVED lines=14> */
.L_x_6176:
        /* <DEDUP_REMOVED lines=16> */
.L_x_6177:
        /* <DEDUP_REMOVED lines=14> */
.L_x_6178:
        /* <DEDUP_REMOVED lines=16> */
.L_x_6179:
        /* <DEDUP_REMOVED lines=14> */
.L_x_6180:
        /* <DEDUP_REMOVED lines=17> */
.L_x_6164:
[----:B------:R-:W-:Y:S05]  /*6740*/  @!P1 BRA `(.L_x_6181) ;  /* 0x0000000800649947 */ /* 0x000fea0003800000 */
        /* <DEDUP_REMOVED lines=52> */
.L_x_6182:
        /* <DEDUP_REMOVED lines=16> */
.L_x_6183:
        /* <DEDUP_REMOVED lines=14> */
.L_x_6184:
        /* <DEDUP_REMOVED lines=16> */
.L_x_6185:
        /* <DEDUP_REMOVED lines=14> */
.L_x_6186:
        /* <DEDUP_REMOVED lines=16> */
.L_x_6187:
        /* <DEDUP_REMOVED lines=14> */
.L_x_6188:
[----:B------:R-:W-:Y:S05]  /*7030*/  BRA.U !UP3, `(.L_x_6173) ;  /* 0x000000090b087547 */ /* 0x000fea000b800000 */
[----:B0----5:R-:W-:Y:S01]  /*7040*/  PRMT R185, R167, 0x7632, R185 ;  /* 0x00007632a7b97816 */ /* 0x021fe200000000b9 */
        /* <DEDUP_REMOVED lines=9> */
.L_x_6181:
        /* <DEDUP_REMOVED lines=14> */
.L_x_6189:
        /* <DEDUP_REMOVED lines=16> */
.L_x_6190:
        /* <DEDUP_REMOVED lines=14> */
.L_x_6191:
        /* <DEDUP_REMOVED lines=16> */
.L_x_6192:
        /* <DEDUP_REMOVED lines=14> */
.L_x_6193:
        /* <DEDUP_REMOVED lines=16> */
.L_x_6194:
        /* <DEDUP_REMOVED lines=14> */
.L_x_6195:
        /* <DEDUP_REMOVED lines=16> */
.L_x_6173:
[----:B0-----:R-:W0:Y:S01]  /*7860*/  @P1 LDC.64 R184, c[0x0][0x478] ;  /* 0x00011e00ffb81b82 */ /* 0x001e220000000a00 */
[----:B-----5:R1:W-:Y:S01]  /*7870*/  STL [R1+0x110], R0 ;  /* 0x0001100001007387 */ /* 0x0203e20000100800 */
[----:B------:R-:W2:Y:S01]  /*7880*/  @UP3 LDCU.64 UR10, c[0x0][0x468] ;  /* 0x00008d00ff0a37ac */ /* 0x000ea20008000a00 */
[----:B-1----:R-:W-:-:S05]  /*7890*/  @P1 IADD3 R0, PT, PT, R187, 0x80, RZ ;  /* 0x00000080bb001810 */ /* 0x002fca0007ffe0ff */
[----:B0-----:R-:W-:Y:S02]  /*78a0*/  @P1 IMAD.WIDE.U32 R184, R0, 0x20, R184 ;  /* 0x0000002000b81825 */ /* 0x001fe400078e00b8 */
[----:B------:R0:W5:Y:S04]  /*78b0*/  LDL.LU R0, [R1+0x110] ;  /* 0x0001100001007983 */ /* 0x0001680000300800 */
[----:B------:R-:W-:Y:S04]  /*78c0*/  @P1 STG.E.128 desc[UR18][R184.64], R172 ;  /* 0x000000acb8001986 */ /* 0x000fe8000c101d12 */
        /* <DEDUP_REMOVED lines=10> */
.L_x_6196:
        /* <DEDUP_REMOVED lines=36> */
.L_x_6199:
        /* <DEDUP_REMOVED lines=10> */
.L_x_6200:
        /* <DEDUP_REMOVED lines=8> */
.L_x_6201:
        /* <DEDUP_REMOVED lines=10> */
.L_x_6202:
        /* <DEDUP_REMOVED lines=8> */
.L_x_6203:
        /* <DEDUP_REMOVED lines=15> */
.L_x_6204:
        /* <DEDUP_REMOVED lines=13> */
.L_x_6205:
        /* <DEDUP_REMOVED lines=16> */
.L_x_6198:
        /* <DEDUP_REMOVED lines=14> */
.L_x_6207:
        /* <DEDUP_REMOVED lines=16> */
.L_x_6208:
        /* <DEDUP_REMOVED lines=14> */
.L_x_6209:
        /* <DEDUP_REMOVED lines=16> */
.L_x_6210:
        /* <DEDUP_REMOVED lines=14> */
.L_x_6211:
        /* <DEDUP_REMOVED lines=16> */
.L_x_6212:
        /* <DEDUP_REMOVED lines=14> */
.L_x_6213:
        /* <DEDUP_REMOVED lines=17> */
.L_x_6197:
        /* <DEDUP_REMOVED lines=53> */
.L_x_6215:
        /* <DEDUP_REMOVED lines=16> */
.L_x_6216:
        /* <DEDUP_REMOVED lines=14> */
.L_x_6217:
        /* <DEDUP_REMOVED lines=16> */
.L_x_6218:
        /* <DEDUP_REMOVED lines=14> */
.L_x_6219:
        /* <DEDUP_REMOVED lines=16> */
.L_x_6220:
        /* <DEDUP_REMOVED lines=14> */
.L_x_6221:
        /* <DEDUP_REMOVED lines=11> */
.L_x_6214:
        /* <DEDUP_REMOVED lines=14> */
.L_x_6222:
        /* <DEDUP_REMOVED lines=16> */
.L_x_6223:
        /* <DEDUP_REMOVED lines=14> */
.L_x_6224:
        /* <DEDUP_REMOVED lines=16> */
.L_x_6225:
        /* <DEDUP_REMOVED lines=14> */
.L_x_6226:
        /* <DEDUP_REMOVED lines=16> */
.L_x_6227:
        /* <DEDUP_REMOVED lines=14> */
.L_x_6228:
        /* <DEDUP_REMOVED lines=16> */
.L_x_6206:
        /* <DEDUP_REMOVED lines=17> */
.L_x_6229:
        /* <DEDUP_REMOVED lines=36> */
.L_x_6232:
        /* <DEDUP_REMOVED lines=10> */
.L_x_6233:
        /* <DEDUP_REMOVED lines=8> */
.L_x_6234:
        /* <DEDUP_REMOVED lines=10> */
.L_x_6235:
        /* <DEDUP_REMOVED lines=8> */
.L_x_6236:
        /* <DEDUP_REMOVED lines=15> */
.L_x_6237:
[----:B------:R-:W-:-:S05]  /*9fe0*/  MOV R178, UR16 ;  /* 0x0000001000b27c02 */ /* 0x000fca0008000f00 */
[----:B------:R-:W-:-:S04]  /*9ff0*/  @P3 FFMA.FTZ R178, R205, R178, UR30 ;  /* 0x0000001ecdb23e23 */ /* 0x000fc800080100b2 */
[----:B------:R-:W-:Y:S01]  /*a000*/  @P3 FADD.FTZ R179, R244, -R178 ;  /* 0x800000b2f4b33221 */ /* 0x000fe20000010000 */
[----:B------:R-:W-:-:S03]  /*a010*/  IMAD.MOV.U32 R178, RZ, RZ, R22 ;  /* 0x000000ffffb27224 */ /* 0x000fc600078e0016 */
        /* <DEDUP_REMOVED lines=9> */
.L_x_6238:
        /* <DEDUP_REMOVED lines=16> */
.L_x_6231:
[----:B------:R-:W-:Y:S05]  /*a1b0*/  BRA.U !UP3, `(.L_x_6240) ;  /* 0x000000010b347547 */ /* 0x000fea000b800000 */
[----:B------:R-:W-:Y:S02]  /*a1c0*/  PLOP3.LUT P3, PT, PT, PT, UP2, 0x80, 0x8 ;  /* 0x000000000008781c */ /* 0x000fe40003f6f028 */
[----:B0-----:R-:W-:Y:S02]  /*a1d0*/  MOV R184, UR16 ;  /* 0x0000001000b87c02 */ /* 0x001fe40008000f00 */
        /* <DEDUP_REMOVED lines=11> */
.L_x_6240:
        /* <DEDUP_REMOVED lines=16> */
.L_x_6241:
        /* <DEDUP_REMOVED lines=8> */
[----:B-----5:R-:W-:-:S05]  /*a410*/  SHF.L.U32 R185, R165, 0x10, RZ ;  /* 0x00000010a5b97819 */ /* 0x020fca00000006ff */
[----:B------:R-:W-:Y:S01]  /*a420*/  FFMA.FTZ R126, R185, R184, R126 ;  /* 0x000000b8b97e7223 */ /* 0x000fe2000001007e */
[----:B------:R-:W-:-:S04]  /*a430*/  IMAD.U32 R185, R65, 0x10000, RZ ;  /* 0x0001000041b97824 */ /* 0x000fc800078e00ff */
[----:B------:R-:W-:-:S05]  /*a440*/  FMUL.FTZ R184, R185, R184 ;  /* 0x000000b8b9b87220 */ /* 0x000fca0000410000 */
[----:B------:R-:W-:-:S04]  /*a450*/  F2FP.BF16.F32.PACK_AB R184, RZ, R184 ;  /* 0x000000b8ffb8723e */ /* 0x000fc800000010ff */
[----:B------:R-:W-:-:S07]  /*a460*/  PRMT R169, R184, 0x7610, R169 ;  /* 0x00007610b8a97816 */ /* 0x000fce00000000a9 */
.L_x_6242:
        /* <DEDUP_REMOVED lines=16> */
.L_x_6243:
        /* <DEDUP_REMOVED lines=14> */
.L_x_6244:
[----:B------:R-:W-:Y:S05]  /*a650*/  BRA.U !UP3, `(.L_x_6245) ;  /* 0x000000010b3c7547 */ /* 0x000fea000b800000 */
[----:B------:R-:W-:Y:S01]  /*a660*/  PLOP3.LUT P3, PT, PT, PT, UP2, 0x80, 0x8 ;  /* 0x000000000008781c */ /* 0x000fe20003f6f028 */
[----:B0-----:R-:W-:Y:S01]  /*a670*/  IMAD.U32 R184, RZ, RZ, UR16 ;  /* 0x00000010ffb87e24 */ /* 0x001fe2000f8e00ff */
[----:B------:R-:W-:-:S11]  /*a680*/  MOV R185, R21 ;  /* 0x0000001500b97202 */ /* 0x000fd60000000f00 */
        /* <DEDUP_REMOVED lines=12> */
.L_x_6245:
        /* <DEDUP_REMOVED lines=14> */
.L_x_6246:
[----:B------:R-:W-:Y:S05]  /*a830*/  BRA.U !UP3, `(.L_x_6239) ;  /* 0x000000110b887547 */ /* 0x000fea000b800000 */
[----:B------:R-:W-:Y:S01]  /*a840*/  PLOP3.LUT P3, PT, PT, PT, UP2, 0x80, 0x8 ;  /* 0x000000000008781c */ /* 0x000fe20003f6f028 */
[----:B0-----:R-:W-:Y:S01]  /*a850*/  IMAD.MOV.U32 R185, RZ, RZ, R23 ;  /* 0x000000ffffb97224 */ /* 0x001fe200078e0017 */
[----:B------:R-:W-:-:S11]  /*a860*/  MOV R184, UR16 ;  /* 0x0000001000b87c02 */ /* 0x000fd60008000f00 */
        /* <DEDUP_REMOVED lines=13> */
.L_x_6230:
[----:B------:R-:W-:Y:S05]  /*a940*/  @!P1 BRA `(.L_x_6247) ;  /* 0x0000000800649947 */ /* 0x000fea0003800000 */
        /* <DEDUP_REMOVED lines=52> */
.L_x_6248:
        /* <DEDUP_REMOVED lines=16> */
.L_x_6249:
        /* <DEDUP_REMOVED lines=14> */
.L_x_6250:
        /* <DEDUP_REMOVED lines=16> */
.L_x_6251:
        /* <DEDUP_REMOVED lines=14> */
.L_x_6252:
        /* <DEDUP_REMOVED lines=16> */
.L_x_6253:
        /* <DEDUP_REMOVED lines=14> */
.L_x_6254:
        /* <DEDUP_REMOVED lines=11> */
.L_x_6247:
        /* <DEDUP_REMOVED lines=14> */
.L_x_6255:
        /* <DEDUP_REMOVED lines=16> */
.L_x_6256:
        /* <DEDUP_REMOVED lines=14> */
.L_x_6257:
        /* <DEDUP_REMOVED lines=16> */
.L_x_6258:
        /* <DEDUP_REMOVED lines=14> */
.L_x_6259:
        /* <DEDUP_REMOVED lines=16> */
.L_x_6260:
        /* <DEDUP_REMOVED lines=14> */
.L_x_6261:
        /* <DEDUP_REMOVED lines=16> */
.L_x_6239:
        /* <DEDUP_REMOVED lines=9> */
[----:B------:R-:W-:-:S02]  /*baf0*/  @P2 IADD3 R184, PT, PT, R186, 0x180, RZ ;  /* 0x00000180bab82810 */ /* 0x000fc40007ffe0ff */
[----:B------:R-:W-:-:S03]  /*bb00*/  IADD3 R186, PT, PT, R186, 0x200, RZ ;  /* 0x00000200baba7810 */ /* 0x000fc60007ffe0ff */
[----:B--2---:R-:W-:-:S05]  /*bb10*/  @P2 IMAD.WIDE.U32 R184, R184, R185, UR10 ;  /* 0x0000000ab8b82e25 */ /* 0x004fca000f8e00b9 */
[----:B------:R0:W-:Y:S01]  /*bb20*/  @P2 STG.E.128 desc[UR18][R184.64], R168 ;  /* 0x000000a8b8002986 */ /* 0x0001e2000c101d12 */
[----:B------:R-:W-:Y:S05]  /*bb30*/  BRA.U !UP3, `(.L_x_6262) ;  /* 0x000000010b0c7547 */ /* 0x000fea000b800000 */
[----:B------:R-:W1:Y:S02]  /*bb40*/  LDC.64 R164, c[0x0][0x390] ;  /* 0x0000e400ffa47b82 */ /* 0x000e640000000a00 */
[----:B-1----:R-:W-:-:S06]  /*bb50*/  IMAD.WIDE.U32 R164, R186, 0x10, R164 ;  /* 0x00000010baa47825 */ /* 0x002fcc00078e00a4 */
[----:B------:R-:W5:Y:S02]  /*bb60*/  LDG.E.128 R164, desc[UR18][R164.64] ;  /* 0x00000012a4a47981 */ /* 0x000f64000c1e1d00 */
.L_x_6262:
[----:B------:R-:W-:Y:S05]  /*bb70*/  @!P0 BRA `(.L_x_6263) ;  /* 0x0000000c00b08947 */ /* 0x000fea0003800000 */
[----:B------:R-:W-:Y:S05]  /*bb80*/  @!P1 BRA `(.L_x_6264) ;  /* 0x0000000400c89947 */ /* 0x000fea0003800000 */
[----:B------:R-:W-:Y:S01]  /*bb90*/  PLOP3.LUT P0, PT, PT, PT, UP2, 0x80, 0x8 ;  /* 0x000000000008781c */ /* 0x000fe20003f0f028 */
[----:B------:R-:W-:Y:S01]  /*bba0*/  IMAD.MOV.U32 R174, RZ, RZ, R18 ;  /* 0x000000ffffae7224 */ /* 0x000fe200078e0012 */
[----:B------:R-:W-:Y:S02]  /*bbb0*/  MOV R172, UR16 ;  /* 0x0000001000ac7c02 */ /* 0x000fe40008000f00 */
[----:B------:R-:W-:Y:S02]  /*bbc0*/  MOV R173, R17 ;  /* 0x0000001100ad7202 */ /* 0x000fe40000000f00 */
[----:B------:R-:W-:Y:S02]  /*bbd0*/  MOV R175, UR16 ;  /* 0x0000001000af7c02 */ /* 0x000fe40008000f00 */
[----:B------:R-:W-:Y:S02]  /*bbe0*/  MOV R177, UR16 ;  /* 0x0000001000b17c02 */ /* 0x000fe40008000f00 */
[----:B------:R-:W-:-:S03]  /*bbf0*/  MOV R176, R12 ;  /* 0x0000000c00b07202 */ /* 0x000fc60000000f00 */
        /* <DEDUP_REMOVED lines=27> */
.L_x_6265:
        /* <DEDUP_REMOVED lines=9> */
[----:B0-----:R-:W-:-:S07]  /*be40*/  PRMT R168, R168, 0x5410, R177 ;  /* 0x00005410a8a87816 */ /* 0x001fce00000000b1 */
.L_x_6266:
        /* <DEDUP_REMOVED lines=8> */
.L_x_6267:
        /* <DEDUP_REMOVED lines=10> */
.L_x_6268:
        /* <DEDUP_REMOVED lines=8> */
.L_x_6269:
        /* <DEDUP_REMOVED lines=8> */
[----:B0-----:R-:W-:-:S03]  /*c070*/  PRMT R184, R70, 0x7632, R184 ;  /* 0x0000763246b87816 */ /* 0x001fc600000000b8 */
[----:B------:R-:W-:-:S04]  /*c080*/  IMAD.U32 R179, R179, 0x10000, RZ ;  /* 0x00010000b3b37824 */ /* 0x000fc800078e00ff */
[----:B------:R-:W-:Y:S01]  /*c090*/  FFMA.FTZ R113, R178, R179, R113 ;  /* 0x000000b3b2717223 */ /* 0x000fe20000010071 */
[----:B------:R-:W-:-:S05]  /*c0a0*/  SHF.L.U32 R179, R184, 0x10, RZ ;  /* 0x00000010b8b37819 */ /* 0x000fca00000006ff */
[----:B------:R-:W-:-:S05]  /*c0b0*/  FMUL.FTZ R178, R178, R179 ;  /* 0x000000b3b2b27220 */ /* 0x000fca0000410000 */
[----:B------:R-:W-:-:S04]  /*c0c0*/  F2FP.BF16.F32.PACK_AB R178, RZ, R178 ;  /* 0x000000b2ffb2723e */ /* 0x000fc800000010ff */
[----:B------:R-:W-:-:S07]  /*c0d0*/  PRMT R170, R170, 0x5410, R178 ;  /* 0x00005410aaaa7816 */ /* 0x000fce00000000b2 */
.L_x_6270:
[----:B------:R-:W-:-:S05]  /*c0e0*/  MOV R178, UR16 ;  /* 0x0000001000b27c02 */ /* 0x000fca0008000f00 */
        /* <DEDUP_REMOVED lines=12> */
.L_x_6271:
        /* <DEDUP_REMOVED lines=16> */
.L_x_6264:
        /* <DEDUP_REMOVED lines=14> */
.L_x_6273:
        /* <DEDUP_REMOVED lines=16> */
.L_x_6274:
        /* <DEDUP_REMOVED lines=14> */
.L_x_6275:
        /* <DEDUP_REMOVED lines=16> */
.L_x_6276:
[----:B------:R-:W-:Y:S05]  /*c670*/  BRA.U !UP3, `(.L_x_6277) ;  /* 0x000000010b347547 */ /* 0x000fea000b800000 */
[----:B------:R-:W-:Y:S01]  /*c680*/  PLOP3.LUT P0, PT, PT, PT, UP2, 0x80, 0x8 ;  /* 0x000000000008781c */ /* 0x000fe20003f0f028 */
[----:B0-----:R-:W-:Y:S01]  /*c690*/  IMAD.MOV.U32 R185, RZ, RZ, R12 ;  /* 0x000000ffffb97224 */ /* 0x001fe200078e000c */
[----:B------:R-:W-:-:S11]  /*c6a0*/  MOV R184, UR16 ;  /* 0x0000001000b87c02 */ /* 0x000fd60008000f00 */
        /* <DEDUP_REMOVED lines=10> */
.L_x_6277:
        /* <DEDUP_REMOVED lines=16> */
.L_x_6278:
        /* <DEDUP_REMOVED lines=14> */
.L_x_6279:
        /* <DEDUP_REMOVED lines=17> */
.L_x_6263:
[----:B------:R-:W-:Y:S05]  /*ca40*/  @!P1 BRA `(.L_x_6280) ;  /* 0x0000000800709947 */ /* 0x000fea0003800000 */
[----:B------:R-:W-:Y:S01]  /*ca50*/  MOV R174, UR16 ;  /* 0x0000001000ae7c02 */ /* 0x000fe20008000f00 */
[----:B------:R-:W-:Y:S01]  /*ca60*/  IMAD.U32 R175, RZ, RZ, UR16 ;  /* 0x00000010ffaf7e24 */ /* 0x000fe2000f8e00ff */
[----:B------:R-:W-:Y:S02]  /*ca70*/  MOV R173, UR16 ;  /* 0x0000001000ad7c02 */ /* 0x000fe40008000f00 */
[----:B------:R-:W-:Y:S01]  /*ca80*/  MOV R172, UR16 ;  /* 0x0000001000ac7c02 */ /* 0x000fe20008000f00 */
[----:B------:R-:W-:Y:S01]  /*ca90*/  FFMA.FTZ R178, R248, R174, UR30 ;  /* 0x0000001ef8b27e23 */ /* 0x000fe200080100ae */
[----:B------:R-:W-:Y:S01]  /*caa0*/  ISETP.LT.AND P0, PT, RZ, UR32, PT ;  /* 0x00000020ff007c0c */ /* 0x000fe2000bf01270 */
[----:B------:R-:W-:Y:S01]  /*cab0*/  FFMA.FTZ R177, R225, R173, UR30 ;  /* 0x0000001ee1b17e23 */ /* 0x000fe200080100ad */
[----:B------:R-:W-:Y:S01]  /*cac0*/  FFMA.FTZ R175, R221, R175, UR30 ;  /* 0x0000001eddaf7e23 */ /* 0x000fe200080100af */
[----:B------:R-:W-:Y:S01]  /*cad0*/  FFMA.FTZ R176, R247, R172, UR30 ;  /* 0x0000001ef7b07e23 */ /* 0x000fe200080100ac */
[----:B------:R-:W-:Y:S09]  /*cae0*/  BRA.U !UP3, `(.L_x_6281) ;  /* 0x000000010b347547 */ /* 0x000ff2000b800000 */
        /* <DEDUP_REMOVED lines=12> */
[----:B0-----:R-:W-:-:S07]  /*cbb0*/  PRMT R168, R172, 0x7610, R168 ;  /* 0x00007610aca87816 */ /* 0x001fce00000000a8 */
.L_x_6281:
[----:B------:R-:W-:Y:S05]  /*cbc0*/  BRA.U !UP3, `(.L_x_6282) ;  /* 0x000000010b3c7547 */ /* 0x000fea000b800000 */
[----:B------:R-:W-:Y:S02]  /*cbd0*/  MOV R172, UR16 ;  /* 0x0000001000ac7c02 */ /* 0x000fe40008000f00 */
        /* <DEDUP_REMOVED lines=13> */
[----:B0-----:R-:W-:-:S07]  /*ccb0*/  PRMT R168, R168, 0x5410, R172 ;  /* 0x00005410a8a87816 */ /* 0x001fce00000000ac */
.L_x_6282:
        /* <DEDUP_REMOVED lines=13> */
[----:B0-----:R-:W-:-:S07]  /*cd90*/  PRMT R169, R172, 0x7610, R169 ;  /* 0x00007610aca97816 */ /* 0x001fce00000000a9 */
.L_x_6283:
        /* <DEDUP_REMOVED lines=16> */
.L_x_6284:
        /* <DEDUP_REMOVED lines=14> */
.L_x_6285:
        /* <DEDUP_REMOVED lines=12> */
[----:B------:R-:W-:-:S04]  /*d040*/  IMAD.U32 R172, R174, 0x10000, RZ ;  /* 0x00010000aeac7824 */ /* 0x000fc800078e00ff */
[----:B------:R-:W-:-:S05]  /*d050*/  FMUL.FTZ R172, R172, R173 ;  /* 0x000000adacac7220 */ /* 0x000fca0000410000 */
[----:B------:R-:W-:-:S04]  /*d060*/  F2FP.BF16.F32.PACK_AB R172, RZ, R172 ;  /* 0x000000acffac723e */ /* 0x000fc800000010ff */
[----:B0-----:R-:W-:-:S07]  /*d070*/  PRMT R170, R170, 0x5410, R172 ;  /* 0x00005410aaaa7816 */ /* 0x001fce00000000ac */
.L_x_6286:
        /* <DEDUP_REMOVED lines=14> */
.L_x_6287:
[----:B------:R-:W-:Y:S01]  /*d160*/  MOV R174, UR16 ;  /* 0x0000001000ae7c02 */ /* 0x000fe20008000f00 */
[----:B------:R-:W-:Y:S01]  /*d170*/  FADD.FTZ R178, R226, -R178 ;  /* 0x800000b2e2b27221 */ /* 0x000fe20000010000 */
[----:B------:R-:W-:Y:S01]  /*d180*/  MOV R173, UR16 ;  /* 0x0000001000ad7c02 */ /* 0x000fe20008000f00 */
[----:B------:R-:W-:Y:S01]  /*d190*/  FADD.FTZ R177, R222, -R177 ;  /* 0x800000b1deb17221 */ /* 0x000fe20000010000 */
[----:B------:R-:W-:Y:S01]  /*d1a0*/  MOV R172, UR16 ;  /* 0x0000001000ac7c02 */ /* 0x000fe20008000f00 */
[----:B------:R-:W-:Y:S01]  /*d1b0*/  FFMA.FTZ R174, R246, R174, UR30 ;  /* 0x0000001ef6ae7e23 */ /* 0x000fe200080100ae */
[----:B------:R-:W-:Y:S01]  /*d1c0*/  MOV R179, UR16 ;  /* 0x0000001000b37c02 */ /* 0x000fe20008000f00 */
[----:B------:R-:W-:Y:S01]  /*d1d0*/  FFMA.FTZ R173, R220, R173, UR30 ;  /* 0x0000001edcad7e23 */ /* 0x000fe200080100ad */
[----:B------:R-:W-:Y:S01]  /*d1e0*/  FADD.FTZ R176, R224, -R176 ;  /* 0x800000b0e0b07221 */ /* 0x000fe20000010000 */
[----:B------:R-:W-:Y:S01]  /*d1f0*/  FFMA.FTZ R172, R216, R172, UR30 ;  /* 0x0000001ed8ac7e23 */ /* 0x000fe200080100ac */
[----:B------:R-:W-:Y:S01]  /*d200*/  FADD.FTZ R175, R219, -R175 ;  /* 0x800000afdbaf7221 */ /* 0x000fe20000010000 */
[----:B------:R-:W-:Y:S01]  /*d210*/  FFMA.FTZ R179, R223, R179, UR30 ;  /* 0x0000001edfb37e23 */ /* 0x000fe200080100b3 */
        /* <DEDUP_REMOVED lines=20> */
[----:B------:R-:W-:Y:S06]  /*d360*/  BRA.U !UP3, `(.L_x_6272) ;  /* 0x000000090b087547 */ /* 0x000fec000b800000 */
[----:B0----5:R-:W-:Y:S01]  /*d370*/  PRMT R184, R167, 0x7632, R184 ;  /* 0x00007632a7b87816 */ /* 0x021fe200000000b8 */
        /* <DEDUP_REMOVED lines=9> */
.L_x_6280:
        /* <DEDUP_REMOVED lines=14> */
.L_x_6288:
        /* <DEDUP_REMOVED lines=16> */
.L_x_6289:
        /* <DEDUP_REMOVED lines=14> */
.L_x_6290:
        /* <DEDUP_REMOVED lines=16> */
.L_x_6291:
        /* <DEDUP_REMOVED lines=14> */
.L_x_6292:
        /* <DEDUP_REMOVED lines=16> */
.L_x_6293:
        /* <DEDUP_REMOVED lines=14> */
.L_x_6294:
        /* <DEDUP_REMOVED lines=16> */
.L_x_6272:
[----:B0-----:R-:W0:Y:S01]  /*db90*/  @P1 LDC.64 R184, c[0x0][0x478] ;  /* 0x00011e00ffb81b82 */ /* 0x001e220000000a00 */
[----:B------:R-:W-:Y:S01]  /*dba0*/  @P1 IADD3 R187, PT, PT, R187, 0x200, RZ ;  /* 0x00000200bbbb1810 */ /* 0x000fe20007ffe0ff */
[----:B------:R-:W1:Y:S01]  /*dbb0*/  @UP3 LDCU.64 UR10, c[0x0][0x468] ;  /* 0x00008d00ff0a37ac */ /* 0x000e620008000a00 */
[----:B------:R-:W-:Y:S02]  /*dbc0*/  UIADD3 UR8, UPT, UPT, UR8, UR24, URZ ;  /* 0x0000001808087290 */ /* 0x000fe4000fffe0ff */
[----:B------:R-:W-:Y:S02]  /*dbd0*/  UPLOP3.LUT UP1, UPT, UPT, UPT, UP1, 0x40, 0x4 ;  /* 0x000000000004789c */ /* 0x000fe40003f2e810 */
[----:B------:R-:W-:Y:S01]  /*dbe0*/  UISETP.GE.AND UP0, UPT, UR8, UR25, UPT ;  /* 0x000000190800728c */ /* 0x000fe2000bf06270 */
[----:B0-----:R-:W-:-:S05]  /*dbf0*/  @P1 IMAD.WIDE.U32 R184, R187, 0x20, R184 ;  /* 0x00000020bbb81825 */ /* 0x001fca00078e00b8 */
[----:B------:R-:W-:Y:S04]  /*dc00*/  @P1 STG.E.128 desc[UR18][R184.64], R172 ;  /* 0x000000acb8001986 */ /* 0x000fe8000c101d12 */
[----:B------:R0:W-:Y:S02]  /*dc10*/  @P1 STG.E.128 desc[UR18][R184.64+0x10], R176 ;  /* 0x000010b0b8001986 */ /* 0x0001e4000c101d12 */
[----:B0-----:R-:W-:-:S05]  /*dc20*/  HFMA2 R184, -RZ, RZ, 0, 9.5367431640625e-07 ;  /* 0x00000010ffb87431 */ /* 0x001fca00000001ff */
[----:B-1----:R-:W-:-:S05]  /*dc30*/  @P2 IMAD.WIDE.U32 R184, R186, R184, UR10 ;  /* 0x0000000abab82e25 */ /* 0x002fca000f8e00b8 */
[----:B------:R0:W-:Y:S01]  /*dc40*/  @P2 STG.E.128 desc[UR18][R184.64], R168 ;  /* 0x000000a8b8002986 */ /* 0x0001e2000c101d12 */
[----:B------:R-:W-:Y:S05]  /*dc50*/  BRA.U !UP0, `(.L_x_6295) ;  /* 0xffffff3108007547 */ /* 0x000fea000b83ffff */
.L_x_6126:
[----:B-----5:R-:W3:Y:S01]  /*dc60*/  LDL.LU R164, [R1+0x40] ;  /* 0x0000400001a47983 */ /* 0x020ee20000300800 */
[----:B------:R-:W1:Y:S03]  /*dc70*/  S2UR UR9, SR_CTAID.X ;  /* 0x00000000000979c3 */ /* 0x000e660000002500 */
[----:B------:R-:W3:Y:S04]  /*dc80*/  LDL.LU R165, [R1+0x44] ;  /* 0x0000440001a57983 */ /* 0x000ee80000300800 */
[----:B------:R-:W3:Y:S01]  /*dc90*/  LDL.LU R166, [R1+0x48] ;  /* 0x0000480001a67983 */ /* 0x000ee20000300800 */
[----:B------:R-:W1:Y:S03]  /*dca0*/  LDC R0, c[0x0][0x388] ;  /* 0x0000e200ff007b82 */ /* 0x000e660000000800 */
[----:B------:R-:W3:Y:S04]  /*dcb0*/  LDL.LU R167, [R1+0x4c] ;  /* 0x00004c0001a77983 */ /* 0x000ee80000300800 */
[----:B------:R-:W4:Y:S01]  /*dcc0*/  LDL.LU R224, [R1+0x60] ;  /* 0x0000600001e07983 */ /* 0x000f220000300800 */
[----:B------:R-:W2:Y:S03]  /*dcd0*/  LDC.64 R2, c[0x0][0x440] ;  /* 0x00011000ff027b82 */ /* 0x000ea60000000a00 */
        /* <DEDUP_REMOVED lines=9> */
[----:B------:R-:W3:Y:S04]  /*dd70*/  LDL.LU R176, [R1+0x20] ;  /* 0x0000200001b07983 */ /* 0x000ee80000300800 */
        /* <DEDUP_REMOVED lines=11> */
[----:B------:R-:W3:Y:S04]  /*de30*/  LDL.LU R184, [R1] ;  /* 0x0000000001b87983 */ /* 0x000ee80000300800 */
[----:B------:R-:W3:Y:S04]  /*de40*/  LDL.LU R185, [R1+0x4] ;  /* 0x0000040001b97983 */ /* 0x000ee80000300800 */
[----:B------:R-:W3:Y:S04]  /*de50*/  LDL.LU R186, [R1+0x8] ;  /* 0x0000080001ba7983 */ /* 0x000ee80000300800 */
[----:B------:R-:W3:Y:S01]  /*de60*/  LDL.LU R187, [R1+0xc] ;  /* 0x00000c0001bb7983 */ /* 0x000ee20000300800 */
[----:B-1----:R-:W-:Y:S01]  /*de70*/  IMAD R0, R0, UR9, RZ ;  /* 0x0000000900007c24 */ /* 0x002fe2000f8e02ff */
[----:B------:R-:W0:Y:S04]  /*de80*/  S2R R219, SR_TID.X ;  /* 0x0000000000db7919 */ /* 0x000e280000002100 */
[----:B0-----:R-:W-:-:S05]  /*de90*/  LEA.HI R9, R0, R219, RZ, 0x1d ;  /* 0x000000db00097211 */ /* 0x001fca00078fe8ff */
[----:B--2---:R-:W-:-:S04]  /*dea0*/  IMAD.WIDE.U32 R2, R9, 0x20, R2 ;  /* 0x0000002009027825 */ /* 0x004fc800078e0002 */
[C---:B------:R-:W-:Y:S01]  /*deb0*/  IMAD.WIDE.U32 R4, R9.reuse, 0x20, R4 ;  /* 0x0000002009047825 */ /* 0x040fe200078e0004 */
        /* <DEDUP_REMOVED lines=32> */
.L_x_6296:
        /* <DEDUP_REMOVED lines=12> */
.L_x_19341:


//--------------------- .text._ZN10layer_norm13ln_bwd_kernelINS_13Kernel_traitsI13__nv_bfloat16S2_fS2_fjLj5120ELj1ELj1ELj4ELj16ENS_18Kernel_traits_baseILj5120ES2_S2_fS2_fjLj128EEEEELb1ELb0ELb0ELb0EEEvNS_9BwdParamsE --------------------------
	.section	.text._ZN10layer_norm13ln_bwd_kernelINS_13Kernel_traitsI13__nv_bfloat16S2_fS2_fjLj5120ELj1ELj1ELj4ELj16ENS_18Kernel_traits_baseILj5120ES2_S2_fS2_fjLj128EEEEELb1ELb0ELb0ELb0EEEvNS_9BwdParamsE,"ax",@progbits
	.align	128
        .global         _ZN10layer_norm13ln_bwd_kernelINS_13Kernel_traitsI13__nv_bfloat16S2_fS2_fjLj5120ELj1ELj1ELj4ELj16ENS_18Kernel_traits_baseILj5120ES2_S2_fS2_fjLj128EEEEELb1ELb0ELb0ELb0EEEvNS_9BwdParamsE
        .type           _ZN10layer_norm13ln_bwd_kernelINS_13Kernel_traitsI13__nv_bfloat16S2_fS2_fjLj5120ELj1ELj1ELj4ELj16ENS_18Kernel_traits_baseILj5120ES2_S2_fS2_fjLj128EEEEELb1ELb0ELb0ELb0EEEvNS_9BwdParamsE,@function
        .size           _ZN10layer_norm13ln_bwd_kernelINS_13Kernel_traitsI13__nv_bfloat16S2_fS2_fjLj5120ELj1ELj1ELj4ELj16ENS_18Kernel_traits_baseILj5120ES2_S2_fS2_fjLj128EEEEELb1ELb0ELb0ELb0EEEvNS_9BwdParamsE,(.L_x_19342 - _ZN10layer_norm13ln_bwd_kernelINS_13Kernel_traitsI13__nv_bfloat16S2_fS2_fjLj5120ELj1ELj1ELj4ELj16ENS_18Kernel_traits_baseILj5120ES2_S2_fS2_fjLj128EEEEELb1ELb0ELb0ELb0EEEvNS_9BwdParamsE)
        .other          _ZN10layer_norm13ln_bwd_kernelINS_13Kernel_traitsI13__nv_bfloat16S2_fS2_fjLj5120ELj1ELj1ELj4ELj16ENS_18Kernel_traits_baseILj5120ES2_S2_fS2_fjLj128EEEEELb1ELb0ELb0ELb0EEEvNS_9BwdParamsE,@"STO_CUDA_ENTRY STV_DEFAULT"
_ZN10layer_norm13ln_bwd_kernelINS_13Kernel_traitsI13__nv_bfloat16S2_fS2_fjLj5120ELj1ELj1ELj4ELj16ENS_18Kernel_traits_baseILj5120ES2_S2_fS2_fjLj128EEEEELb1ELb0ELb0ELb0EEEvNS_9BwdParamsE:
.text._ZN10layer_norm13ln_bwd_kernelINS_13Kernel_traitsI13__nv_bfloat16S2_fS2_fjLj5120ELj1ELj1ELj4ELj16ENS_18Kernel_traits_baseILj5120ES2_S2_fS2_fjLj128EEEEELb1ELb0ELb0ELb0EEEvNS_9BwdParamsE:
[----:B------:R-:W0:Y:S02]  /*0000*/  LDC R1, c[0x0][0x37c] ;  /* 0x0000df00ff017b82 */ /* 0x000e240000000800 */
[----:B0-----:R-:W-:Y:S01]  /*0010*/  IADD3 R1, PT, PT, R1, -0x30, RZ ;  /* 0xffffffd001017810 */ /* 0x001fe20007ffe0ff */
[----:B------:R-:W0:Y:S01]  /*0020*/  S2R R6, SR_TID.X ;  /* 0x0000000000067919 */ /* 0x000e220000002100 */
[----:B------:R-:W1:Y:S03]  /*0030*/  LDCU UR6, c[0x0][0x388] ;  /* 0x00007100ff0677ac */ /* 0x000e660008000800 */
[----:B------:R-:W2:Y:S04]  /*0040*/  LDL.64 R16, [R1] ;  /* 0x0000000001107983 */ /* 0x000ea80000100a00 */
[----:B------:R-:W2:Y:S01]  /*0050*/  LDL.64 R18, [R1+0x8] ;  /* 0x0000080001127983 */ /* 0x000ea20000100a00 */
[----:B------:R-:W3:Y:S01]  /*0060*/  LDCU.64 UR14, c[0x0][0x358] ;  /* 0x00006b00ff0e77ac */ /* 0x000ee20008000a00 */
        /* <DEDUP_REMOVED lines=14> */
[----:B------:R-:W4:Y:S08]  /*0150*/  @P4 LDC.64 R4, c[0x0][0x3d0] ;  /* 0x0000f400ff044b82 */ /* 0x000f300000000a00 */
[----:B------:R-:W0:Y:S08]  /*0160*/  @P3 LDC.64 R8, c[0x0][0x3d0] ;  /* 0x0000f400ff083b82 */ /* 0x000e300000000a00 */
[----:B------:R-:W0:Y:S01]  /*0170*/  @P2 LDC.64 R10, c[0x0][0x3d0] ;  /* 0x0000f400ff0a2b82 */ /* 0x000e220000000a00 */
[C---:B-1----:R-:W-:Y:S01]  /*0180*/  @P5 IMAD.WIDE.U32 R2, R15.reuse, 0x10, R2 ;  /* 0x000000100f025825 */ /* 0x042fe200078e0002 */
[----:B------:R-:W-:-:S04]  /*0190*/  @P5 LOP3.LUT R15, R15, 0x80, RZ, 0xfc, !PT ;  /* 0x000000800f0f5812 */ /* 0x000fc800078efcff */
[----:B---3--:R-:W5:Y:S01]  /*01a0*/  @P5 LDG.E.128 R160, desc[UR14][R2.64] ;  /* 0x0000000e02a05981 */ /* 0x008f62000c1e1d00 */
[C---:B----4-:R-:W-:Y:S01]  /*01b0*/  @P4 IMAD.WIDE.U32 R6, R15.reuse, 0x10, R4 ;  /* 0x000000100f064825 */ /* 0x050fe200078e0004 */
[----:B------:R-:W-:Y:S01]  /*01c0*/  @P4 IADD3 R15, PT, PT, R15, 0x80, RZ ;  /* 0x000000800f0f4810 */ /* 0x000fe20007ffe0ff */
[----:B------:R-:W1:Y:S01]  /*01d0*/  @P1 LDC.64 R12, c[0x0][0x3d0] ;  /* 0x0000f400ff0c1b82 */ /* 0x000e620000000a00 */
[----:B0-----:R-:W-:Y:S01]  /*01e0*/  UISETP.GE.AND UP0, UPT, UR7, UR4, UPT ;  /* 0x000000040700728c */ /* 0x001fe2000bf06270 */
[----:B------:R-:W-:Y:S01]  /*01f0*/  CS2R R148, SRZ ;  /* 0x0000000000947805 */ /* 0x000fe2000001ff00 */
[----:B------:R-:W5:Y:S01]  /*0200*/  @P4 LDG.E.128 R156, desc[UR14][R6.64] ;  /* 0x0000000e069c4981 */ /* 0x000f62000c1e1d00 */
[C---:B------:R-:W-:Y:S01]  /*0210*/  @P3 IMAD.WIDE.U32 R8, R15.reuse, 0x10, R8 ;  /* 0x000000100f083825 */ /* 0x040fe200078e0008 */
[----:B------:R-:W-:Y:S02]  /*0220*/  @P3 IADD3 R15, PT, PT, R15, 0x80, RZ ;  /* 0x000000800f0f3810 */ /* 0x000fe40007ffe0ff */
[----:B------:R-:W-:-:S02]  /*0230*/  CS2R R150, SRZ ;  /* 0x0000000000967805 */ /* 0x000fc4000001ff00 */
[----:B------:R-:W-:Y:S02]  /*0240*/  CS2R R144, SRZ ;  /* 0x0000000000907805 */ /* 0x000fe4000001ff00 */
[----:B------:R-:W-:Y:S01]  /*0250*/  CS2R R146, SRZ ;  /* 0x0000000000927805 */ /* 0x000fe2000001ff00 */
[----:B------:R0:W5:Y:S01]  /*0260*/  @P3 LDG.E.128 R152, desc[UR14][R8.64] ;  /* 0x0000000e08983981 */ /* 0x000162000c1e1d00 */
[C---:B------:R-:W-:Y:S01]  /*0270*/  @P2 IMAD.WIDE.U32 R10, R15.reuse, 0x10, R10 ;  /* 0x000000100f0a2825 */ /* 0x040fe200078e000a */
[----:B------:R-:W-:-:S05]  /*0280*/  @P2 IADD3 R15, PT, PT, R15, 0x80, RZ ;  /* 0x000000800f0f2810 */ /* 0x000fca0007ffe0ff */
[----:B-1----:R-:W-:-:S05]  /*0290*/  @P1 IMAD.WIDE.U32 R4, R15, 0x10, R12 ;  /* 0x000000100f041825 */ /* 0x002fca00078e000c */
[----:B------:R1:W5:Y:S04]  /*02a0*/  @P1 LDG.E.128 R248, desc[UR14][R4.64] ;  /* 0x0000000e04f81981 */ /* 0x000368000c1e1d00 */
[----:B--2---:R-:W2:Y:S01]  /*02b0*/  @P2 LDG.E.128 R16, desc[UR14][R10.64] ;  /* 0x0000000e0a102981 */ /* 0x004ea2000c1e1d00 */
        /* <DEDUP_REMOVED lines=36> */
[----:B--2---:R1:W-:Y:S04]  /*0500*/  @P2 STL.64 [R1], R16 ;  /* 0x0000001001002387 */ /* 0x0043e80000100a00 */
[----:B------:R1:W-:Y:S01]  /*0510*/  @P2 STL.64 [R1+0x8], R18 ;  /* 0x0000081201002387 */ /* 0x0003e20000100a00 */
[----:B------:R-:W-:Y:S02]  /*0520*/  MOV R11, R19 ;  /* 0x00000013000b7202 */ /* 0x000fe40000000f00 */
[----:B0-----:R-:W-:-:S02]  /*0530*/  MOV R9, R18 ;  /* 0x0000001200097202 */ /* 0x001fc40000000f00 */
[----:B------:R-:W-:Y:S02]  /*0540*/  MOV R7, R17 ;  /* 0x0000001100077202 */ /* 0x000fe40000000f00 */
[----:B------:R-:W-:Y:S01]  /*0550*/  MOV R6, R16 ;  /* 0x0000001000067202 */ /* 0x000fe20000000f00 */
[----:B------:R-:W-:Y:S06]  /*0560*/  BRA.U UP0, `(.L_x_6297) ;  /* 0x0000007d00d07547 */ /* 0x000fec000b800000 */
[----:B------:R-:W-:Y:S01]  /*0570*/  PRMT R10, R11, 0x7632, R10 ;  /* 0x000076320b0a7816 */ /* 0x000fe2000000000a */
[----:B------:R-:W0:Y:S01]  /*0580*/  LDCU.64 UR4, c[0x0][0x3e0] ;  /* 0x00007c00ff0477ac */ /* 0x000e220008000a00 */
[----:B------:R-:W-:Y:S02]  /*0590*/  PRMT R8, R9, 0x7632, R8 ;  /* 0x0000763209087816 */ /* 0x000fe40000000008 */
[----:B------:R-:W-:Y:S02]  /*05a0*/  CS2R R148, SRZ ;  /* 0x0000000000947805 */ /* 0x000fe4000001ff00 */
[----:B-1----:R-:W-:Y:S01]  /*05b0*/  PRMT R5, R7, 0x7632, R5 ;  /* 0x0000763207057816 */ /* 0x002fe20000000005 */
[----:B------:R1:W-:Y:S01]  /*05c0*/  STL.S16 [R1+0x28], R10 ;  /* 0x0000280a01007387 */ /* 0x0003e20000100600 */
[----:B------:R-:W-:Y:S02]  /*05d0*/  PRMT R4, R6, 0x7632, R4 ;  /* 0x0000763206047816 */ /* 0x000fe40000000004 */
[----:B------:R-:W-:-:S02]  /*05e0*/  CS2R R150, SRZ ;  /* 0x0000000000967805 */ /* 0x000fc4000001ff00 */
[----:B-----5:R-:W-:Y:S01]  /*05f0*/  PRMT R3, R251, 0x7632, R3 ;  /* 0x00007632fb037816 */ /* 0x020fe20000000003 */
[----:B------:R1:W-:Y:S01]  /*0600*/  STL.S16 [R1+0x24], R8 ;  /* 0x0000240801007387 */ /* 0x0003e20000100600 */
[----:B------:R-:W-:Y:S02]  /*0610*/  PRMT R2, R250, 0x7632, R2 ;  /* 0x00007632fa027816 */ /* 0x000fe40000000002 */
[----:B------:R-:W-:Y:S02]  /*0620*/  CS2R R144, SRZ ;  /* 0x0000000000907805 */ /* 0x000fe4000001ff00 */
[----:B------:R-:W-:Y:S01]  /*0630*/  PRMT R0, R249, 0x7632, R0 ;  /* 0x00007632f9007816 */ /* 0x000fe20000000000 */
[----:B------:R1:W-:Y:S01]  /*0640*/  STL.S16 [R1+0x20], R5 ;  /* 0x0000200501007387 */ /* 0x0003e20000100600 */
[----:B------:R-:W-:Y:S02]  /*0650*/  PRMT R252, R248, 0x7632, R252 ;  /* 0x00007632f8fc7816 */ /* 0x000fe400000000fc */
[----:B------:R-:W-:-:S02]  /*0660*/  CS2R R146, SRZ ;  /* 0x0000000000927805 */ /* 0x000fc4000001ff00 */
[----:B------:R-:W-:Y:S01]  /*0670*/  CS2R R140, SRZ ;  /* 0x00000000008c7805 */ /* 0x000fe2000001ff00 */
[----:B------:R1:W-:Y:S01]  /*0680*/  STL.S16 [R1+0x1c], R4 ;  /* 0x00001c0401007387 */ /* 0x0003e20000100600 */
[----:B------:R-:W-:Y:S01]  /*0690*/  CS2R R142, SRZ ;  /* 0x00000000008e7805 */ /* 0x000fe2000001ff00 */
[----:B0-----:R-:W-:Y:S01]  /*06a0*/  UISETP.NE.U32.AND UP0, UPT, UR4, URZ, UPT ;  /* 0x000000ff0400728c */ /* 0x001fe2000bf05070 */
        /* <DEDUP_REMOVED lines=40> */
[----:B------:R-:W2:Y:S01]  /*0930*/  LDCU UR6, c[0x0][0x388] ;  /* 0x00007100ff0677ac */ /* 0x000ea20008000800 */
[----:B------:R-:W3:Y:S01]  /*0940*/  LDCU.U8 UR16, c[0x0][0x410] ;  /* 0x00008200ff1077ac */ /* 0x000ee20008000000 */
[----:B------:R-:W4:Y:S01]  /*0950*/  LDCU UR17, c[0x0][0x400] ;  /* 0x00008000ff1177ac */ /* 0x000f220008000800 */
[----:B------:R-:W0:Y:S01]  /*0960*/  LDCU.64 UR20, c[0x0][0x478] ;  /* 0x00008f00ff1477ac */ /* 0x000e220008000a00 */
[----:B------:R-:W0:Y:S01]  /*0970*/  LDCU.64 UR18, c[0x0][0x438] ;  /* 0x00008700ff1277ac */ /* 0x000e220008000a00 */
[----:B------:R-:W0:Y:S01]  /*0980*/  LDCU.128 UR8, c[0x0][0x3c0] ;  /* 0x00007800ff0877ac */ /* 0x000e220008000c00 */
[----:B-1----:R-:W0:Y:S04]  /*0990*/  LDCU.64 UR24, c[0x0][0x380] ;  /* 0x00007000ff1877ac */ /* 0x002e280008000a00 */
.L_x_6349:
[----:B-1----:R-:W1:Y:S01]  /*09a0*/  @UP0 LDCU.64 UR4, c[0x0][0x3e0] ;  /* 0x00007c00ff0407ac */ /* 0x002e620008000a00 */
[----:B------:R-:W-:Y:S01]  /*09b0*/  PLOP3.LUT P0, PT, PT, PT, UP0, 0x80, 0x8 ;  /* 0x000000000008781c */ /* 0x000fe20003f0f008 */
[----:B0-----:R-:W-:-:S06]  /*09c0*/  UIMAD.WIDE UR12, UR7, 0x4, UR8 ;  /* 0x00000004070c78a5 */ /* 0x001fcc000f8e0208 */
[----:B--234-:R-:W-:Y:S02]  /*09d0*/  MOV R172, UR12 ;  /* 0x0000000c00ac7c02 */ /* 0x01cfe40008000f00 */
[----:B------:R-:W-:-:S05]  /*09e0*/  MOV R173, UR13 ;  /* 0x0000000d00ad7c02 */ /* 0x000fca0008000f00 */
[----:B-----5:R0:W5:Y:S01]  /*09f0*/  LDG.E R2, desc[UR14][R172.64] ;  /* 0x0000000eac027981 */ /* 0x020162000c1e1900 */
        /* <DEDUP_REMOVED lines=10> */
[----:B--2---:R-:W-:Y:S01]  /*0aa0*/  UIMAD UR4, UR7, UR6, URZ ;  /* 0x00000006070472a4 */ /* 0x004fe2000f8e02ff */
[----:B---3--:R-:W-:-:S03]  /*0ab0*/  ISETP.NE.AND P6, PT, RZ, UR16, PT ;  /* 0x00000010ff007c0c */ /* 0x008fc6000bfc5270 */
        /* <DEDUP_REMOVED lines=11> */
[----:B-----5:R-:W-:-:S04]  /*0b70*/  FSEL R2, R2, RZ, !P6 ;  /* 0x000000ff02027208 */ /* 0x020fc80007000000 */
[----:B------:R-:W-:Y:S02]  /*0b80*/  R2UR UR26, R2 ;  /* 0x00000000021a72ca */ /* 0x000fe400000e0000 */
[----:B------:R-:W-:Y:S02]  /*0b90*/  MOV R2, UR5 ;  /* 0x0000000500027c02 */ /* 0x000fe40008000f00 */
[----:B----4-:R-:W-:Y:S02]  /*0ba0*/  @P0 R2UR UR13, R174 ;  /* 0x00000000ae0d02ca */ /* 0x010fe400000e0000 */
[----:B0-----:R-:W-:-:S04]  /*0bb0*/  LEA.HI.SX32 R2, R2, R176, 0x1d ;  /* 0x000000b002027211 */ /* 0x001fc800078feaff */
[----:B------:R-:W-:-:S07]  /*0bc0*/  MOV R215, R2 ;  /* 0x0000000200d77202 */ /* 0x000fce0000000f00 */
[----:B------:R-:W-:Y:S01]  /*0bd0*/  @UP0 USHF.L.U32 UR12, UR13, 0x10, URZ ;  /* 0x000000100d0c0899 */ /* 0x000fe200080006ff */
        /* <DEDUP_REMOVED lines=8> */
[----:B-1----:R-:W-:-:S05]  /*0c60*/  IMAD.WIDE.U32 R24, R2, 0x20, R24 ;  /* 0x0000002002187825 */ /* 0x002fca00078e0018 */
[----:B------:R-:W4:Y:S04]  /*0c70*/  LDG.E.128 R180, desc[UR14][R24.64] ;  /* 0x0000000e18b47981 */ /* 0x000f28000c1e1d00 */
[----:B------:R0:W4:Y:S01]  /*0c80*/  LDG.E.128 R176, desc[UR14][R24.64+0x10] ;  /* 0x0000100e18b07981 */ /* 0x000122000c1e1d00 */
[----:B------:R-:W-:-:S13]  /*0c90*/  ISETP.NE.AND.EX P0, PT, RZ, UR19, PT, P0 ;  /* 0x00000013ff007c0c */ /* 0x000fda000bf05300 */
[----:B0-----:R-:W0:Y:S02]  /*0ca0*/  @P0 LDC.64 R24, c[0x0][0x438] ;  /* 0x00010e00ff180b82 */ /* 0x001e240000000a00 */
[----:B0-----:R-:W-:-:S05]  /*0cb0*/  @P0 IMAD.WIDE.U32 R24, R2, 0x20, R24 ;  /* 0x0000002002180825 */ /* 0x001fca00078e0018 */
[----:B------:R-:W5:Y:S04]  /*0cc0*/  @P0 LDG.E.128 R68, desc[UR14][R24.64] ;  /* 0x0000000e18440981 */ /* 0x000f68000c1e1d00 */
[----:B------:R2:W5:Y:S02]  /*0cd0*/  @P0 LDG.E.128 R64, desc[UR14][R24.64+0x10] ;  /* 0x0000100e18400981 */ /* 0x000564000c1e1d00 */
[----:B--2---:R-:W-:-:S06]  /*0ce0*/  IMAD.WIDE.U32 R24, R2, 0x8, R184 ;  /* 0x0000000802187825 */ /* 0x004fcc00078e00b8 */
[----:B------:R-:W5:Y:S01]  /*0cf0*/  LDG.E.64 R24, desc[UR14][R24.64] ;  /* 0x0000000e18187981 */ /* 0x000f62000c1e1b00 */
        /* <DEDUP_REMOVED lines=13> */
[----:B---3--:R-:W-:-:S04]  /*0dd0*/  PRMT R0, R172, 0x7632, R0 ;  /* 0x00007632ac007816 */ /* 0x008fc80000000000 */
[----:B------:R-:W-:Y:S01]  /*0de0*/  SHF.L.U32 R0, R0, 0x10, RZ ;  /* 0x0000001000007819 */ /* 0x000fe200000006ff */
[----:B----4-:R-:W-:-:S04]  /*0df0*/  FADD.FTZ R181, R181, -UR26 ;  /* 0x8000001ab5b57e21 */ /* 0x010fc80008010000 */
[----:B------:R-:W-:Y:S01]  /*0e00*/  FMUL.FTZ R205, R181, UR23 ;  /* 0x00000017b5cd7c20 */ /* 0x000fe20008410000 */
[-C--:B------:R-:W-:Y:S01]  /*0e10*/  FMUL.FTZ R246, R246, R0.reuse ;  /* 0x00000000f6f67220 */ /* 0x080fe20000410000 */
[--C-:B------:R-:W-:Y:S02]  /*0e20*/  FADD.FTZ R109, R109, R0.reuse ;  /* 0x000000006d6d7221 */ /* 0x100fe40000010000 */
[----:B------:R-:W-:Y:S01]  /*0e30*/  FFMA.FTZ R149, R205, R0, R149 ;  /* 0x00000000cd957223 */ /* 0x000fe20000010095 */
[----:B------:R-:W-:Y:S01]  /*0e40*/  PRMT R0, R173, 0x7632, R0 ;  /* 0x00007632ad007816 */ /* 0x000fe20000000000 */
[----:B------:R-:W-:-:S03]  /*0e50*/  FADD.FTZ R183, R183, -UR26 ;  /* 0x8000001ab7b77e21 */ /* 0x000fc60008010000 */
[----:B------:R-:W-:Y:S01]  /*0e60*/  SHF.L.U32 R0, R0, 0x10, RZ ;  /* 0x0000001000007819 */ /* 0x000fe200000006ff */
[----:B------:R-:W-:Y:S01]  /*0e70*/  FMUL.FTZ R197, R183, UR23 ;  /* 0x00000017b7c57c20 */ /* 0x000fe20008410000 */
[----:B------:R-:W-:-:S03]  /*0e80*/  FADD.FTZ R177, R177, -UR26 ;  /* 0x8000001ab1b17e21 */ /* 0x000fc60008010000 */
[-C--:B------:R-:W-:Y:S01]  /*0e90*/  FMUL.FTZ R243, R243, R0.reuse ;  /* 0x00000000f3f37220 */ /* 0x080fe20000410000 */
[----:B------:R-:W-:Y:S01]  /*0ea0*/  FFMA.FTZ R151, R197, R0, R151 ;  /* 0x00000000c5977223 */ /* 0x000fe20000010097 */
[--C-:B------:R-:W-:Y:S01]  /*0eb0*/  FADD.FTZ R111, R111, R0.reuse ;  /* 0x000000006f6f7221 */ /* 0x100fe20000010000 */
[----:B------:R-:W-:Y:S01]  /*0ec0*/  PRMT R0, R174, 0x7632, R0 ;  /* 0x00007632ae007816 */ /* 0x000fe20000000000 */
[----:B------:R-:W-:-:S03]  /*0ed0*/  FMUL.FTZ R183, R177, UR23 ;  /* 0x00000017b1b77c20 */ /* 0x000fc60008410000 */
[----:B------:R-:W-:Y:S01]  /*0ee0*/  SHF.L.U32 R0, R0, 0x10, RZ ;  /* 0x0000001000007819 */ /* 0x000fe200000006ff */
[----:B------:R-:W-:-:S04]  /*0ef0*/  FADD.FTZ R179, R179, -UR26 ;  /* 0x8000001ab3b37e21 */ /* 0x000fc80008010000 */
[-C--:B------:R-:W-:Y:S01]  /*0f00*/  FMUL.FTZ R238, R238, R0.reuse ;  /* 0x00000000eeee7220 */ /* 0x080fe20000410000 */
[--C-:B------:R-:W-:Y:S01]  /*0f10*/  FADD.FTZ R105, R105, R0.reuse ;  /* 0x0000000069697221 */ /* 0x100fe20000010000 */
[----:B------:R-:W-:Y:S01]  /*0f20*/  FFMA.FTZ R145, R183, R0, R145 ;  /* 0x00000000b7917223 */ /* 0x000fe20000010091 */
[----:B------:R-:W-:Y:S01]  /*0f30*/  PRMT R0, R175, 0x7632, R0 ;  /* 0x00007632af007816 */ /* 0x000fe20000000000 */
[----:B------:R-:W-:-:S03]  /*0f40*/  FMUL.FTZ R181, R179, UR23 ;  /* 0x00000017b3b57c20 */ /* 0x000fc60008410000 */
[----:B------:R-:W-:Y:S02]  /*0f50*/  SHF.L.U32 R0, R0, 0x10, RZ ;  /* 0x0000001000007819 */ /* 0x000fe400000006ff */
[----:B------:R-:W-:-:S03]  /*0f60*/  SHF.L.U32 R13, R172, 0x10, RZ ;  /* 0x00000010ac0d7819 */ /* 0x000fc600000006ff */
[-C--:B------:R-:W-:Y:S01]  /*0f70*/  FMUL.FTZ R233, R233, R0.reuse ;  /* 0x00000000e9e97220 */ /* 0x080fe20000410000 */
[----:B------:R-:W-:Y:S01]  /*0f80*/  FADD.FTZ R107, R107, R0 ;  /* 0x000000006b6b7221 */ /* 0x000fe20000010000 */
[----:B------:R-:W-:Y:S01]  /*0f90*/  FFMA.FTZ R147, R181, R0, R147 ;  /* 0x00000000b5937223 */ /* 0x000fe20000010093 */
[----:B------:R-:W-:Y:S01]  /*0fa0*/  FADD.FTZ R0, R180, -UR26 ;  /* 0x8000001ab4007e21 */ /* 0x000fe20008010000 */
[----:B------:R-:W-:Y:S01]  /*0fb0*/  FADD.FTZ R172, R182, -UR26 ;  /* 0x8000001ab6ac7e21 */ /* 0x000fe20008010000 */
[-C--:B------:R-:W-:Y:S02]  /*0fc0*/  FMUL.FTZ R182, R8, R13.reuse ;  /* 0x0000000d08b67220 */ /* 0x080fe40000410000 */
[----:B------:R-:W-:Y:S01]  /*0fd0*/  FMUL.FTZ R0, R0, UR23 ;  /* 0x0000001700007c20 */ /* 0x000fe20008410000 */
[----:B------:R-:W-:Y:S01]  /*0fe0*/  SHF.L.U32 R173, R173, 0x10, RZ ;  /* 0x00000010adad7819 */ /* 0x000fe200000006ff */
[----:B------:R-:W-:Y:S01]  /*0ff0*/  FMUL.FTZ R8, R172, UR23 ;  /* 0x00000017ac087c20 */ /* 0x000fe20008410000 */
[----:B------:R-:W-:Y:S01]  /*1000*/  FADD.FTZ R108, R108, R13 ;  /* 0x0000000d6c6c7221 */ /* 0x000fe20000010000 */
[----:B------:R-:W-:Y:S01]  /*1010*/  FFMA.FTZ R148, R0, R13, R148 ;  /* 0x0000000d00947223 */ /* 0x000fe20000010094 */
[----:B------:R-:W-:Y:S01]  /*1020*/  FADD.FTZ R13, R176, -UR26 ;  /* 0x8000001ab00d7e21 */ /* 0x000fe20008010000 */
[----:B------:R-:W-:Y:S01]  /*1030*/  FADD.FTZ R110, R110, R173 ;  /* 0x000000ad6e6e7221 */ /* 0x000fe20000010000 */
[-C--:B------:R-:W-:Y:S01]  /*1040*/  FFMA.FTZ R150, R8, R173.reuse, R150 ;  /* 0x000000ad08967223 */ /* 0x080fe20000010096 */
[----:B------:R-:W-:Y:S01]  /*1050*/  FMUL.FTZ R223, R223, R173 ;  /* 0x000000addfdf7220 */ /* 0x000fe20000410000 */
[----:B------:R-:W-:Y:S01]  /*1060*/  SHF.L.U32 R173, R174, 0x10, RZ ;  /* 0x00000010aead7819 */ /* 0x000fe200000006ff */
[----:B------:R-:W-:Y:S01]  /*1070*/  FMUL.FTZ R13, R13, UR23 ;  /* 0x000000170d0d7c20 */ /* 0x000fe20008410000 */
[----:B------:R-:W-:-:S03]  /*1080*/  FFMA.FTZ R174, R0, R182, RZ ;  /* 0x000000b600ae7223 */ /* 0x000fc600000100ff */
[----:B------:R-:W-:Y:S01]  /*1090*/  FADD.FTZ R104, R104, R173 ;  /* 0x000000ad68687221 */ /* 0x000fe20000010000 */
[-C--:B------:R-:W-:Y:S01]  /*10a0*/  FFMA.FTZ R144, R13, R173.reuse, R144 ;  /* 0x000000ad0d907223 */ /* 0x080fe20000010090 */
[----:B------:R-:W-:Y:S01]  /*10b0*/  FMUL.FTZ R220, R220, R173 ;  /* 0x000000addcdc7220 */ /* 0x000fe20000410000 */
[----:B------:R-:W-:-:S04]  /*10c0*/  FADD.FTZ R173, RZ, R182 ;  /* 0x000000b6ffad7221 */ /* 0x000fc80000010000 */
[----:B------:R-:W-:Y:S01]  /*10d0*/  FADD.FTZ R172, R173, R246 ;  /* 0x000000f6adac7221 */ /* 0x000fe20000010000 */
[----:B------:R-:W-:-:S03]  /*10e0*/  FFMA.FTZ R173, R205, R246, R174 ;  /* 0x000000f6cdad7223 */ /* 0x000fc600000100ae */
        /* <DEDUP_REMOVED lines=8> */
[----:B------:R-:W-:Y:S02]  /*1170*/  FFMA.FTZ R172, R13, R220, R172 ;  /* 0x000000dc0dac7223 */ /* 0x000fe400000100ac */
        /* <DEDUP_REMOVED lines=8> */
[----:B------:R-:W-:-:S07]  /*1200*/  FFMA.FTZ R214, R181, R233, R214 ;  /* 0x000000e9b5d67223 */ /* 0x000fce00000100d6 */
.L_x_6299:
[----:B------:R-:W-:Y:S05]  /*1210*/  BSYNC.RECONVERGENT B0 ;  /* 0x0000000000007941 */ /* 0x000fea0003800200 */
.L_x_6298:
[----:B------:R-:W-:Y:S04]  /*1220*/  BSSY.RECONVERGENT B0, `(.L_x_6300) ;  /* 0x0000063000007945 */ /* 0x000fe80003800200 */
[----:B------:R-:W-:Y:S05]  /*1230*/  @!P4 BRA `(.L_x_6301) ;  /* 0x000000040084c947 */ /* 0x000fea0003800000 */
[----:B------:R-:W0:Y:S08]  /*1240*/  LDC.64 R172, c[0x0][0x428] ;  /* 0x00010a00ffac7b82 */ /* 0x000e300000000a00 */
[----:B------:R-:W1:Y:S01]  /*1250*/  LDC.64 R26, c[0x0][0x3a8] ;  /* 0x0000ea00ff1a7b82 */ /* 0x000e620000000a00 */
[----:B------:R-:W-:-:S04]  /*1260*/  ISETP.NE.U32.AND P0, PT, RZ, UR18, PT ;  /* 0x00000012ff007c0c */ /* 0x000fc8000bf05070 */
[----:B------:R-:W-:Y:S01]  /*1270*/  ISETP.NE.AND.EX P0, PT, RZ, UR19, PT, P0 ;  /* 0x00000013ff007c0c */ /* 0x000fe2000bf05300 */
[----:B0-----:R-:W-:-:S06]  /*1280*/  IMAD.WIDE.U32 R172, R215, 0x10, R172 ;  /* 0x00000010d7ac7825 */ /* 0x001fcc00078e00ac */
[----:B------:R-:W2:Y:S01]  /*1290*/  LDG.E.128 R172, desc[UR14][R172.64] ;  /* 0x0000000eacac7981 */ /* 0x000ea2000c1e1d00 */
[----:B-1----:R-:W-:-:S05]  /*12a0*/  IMAD.WIDE.U32 R26, R215, 0x20, R26 ;  /* 0x00000020d71a7825 */ /* 0x002fca00078e001a */
[----:B------:R-:W3:Y:S04]  /*12b0*/  LDG.E.128 R184, desc[UR14][R26.64] ;  /* 0x0000000e1ab87981 */ /* 0x000ee8000c1e1d00 */
[----:B------:R0:W4:Y:S02]  /*12c0*/  LDG.E.128 R176, desc[UR14][R26.64+0x10] ;  /* 0x0000100e1ab07981 */ /* 0x000124000c1e1d00 */
[----:B0-----:R-:W0:Y:S02]  /*12d0*/  @P0 LDC.64 R26, c[0x0][0x438] ;  /* 0x00010e00ff1a0b82 */ /* 0x001e240000000a00 */
[----:B0-----:R-:W-:-:S05]  /*12e0*/  @P0 IMAD.WIDE.U32 R26, R215, 0x20, R26 ;  /* 0x00000020d71a0825 */ /* 0x001fca00078e001a */
[----:B------:R-:W5:Y:S04]  /*12f0*/  @P0 LDG.E.128 R60, desc[UR14][R26.64] ;  /* 0x0000000e1a3c0981 */ /* 0x000f68000c1e1d00 */
[----:B------:R0:W5:Y:S02]  /*1300*/  @P0 LDG.E.128 R56, desc[UR14][R26.64+0x10] ;  /* 0x0000100e1a380981 */ /* 0x000164000c1e1d00 */
[----:B0-----:R-:W0:Y:S02]  /*1310*/  LDC.64 R26, c[0x0][0x3b0] ;  /* 0x0000ec00ff1a7b82 */ /* 0x001e240000000a00 */
[----:B0-----:R-:W-:-:S06]  /*1320*/  IMAD.WIDE.U32 R26, R215, 0x8, R26 ;  /* 0x00000008d71a7825 */ /* 0x001fcc00078e001a */
[----:B------:R-:W5:Y:S01]  /*1330*/  LDG.E.64 R26, desc[UR14][R26.64] ;  /* 0x0000000e1a1a7981 */ /* 0x000f62000c1e1b00 */
[----:B------:R-:W-:-:S04]  /*1340*/  PRMT R242, R157, 0x7632, R242 ;  /* 0x000076329df27816 */ /* 0x000fc800000000f2 */
[----:B------:R-:W-:Y:S02]  /*1350*/  SHF.L.U32 R242, R242, 0x10, RZ ;  /* 0x00000010f2f27819 */ /* 0x000fe400000006ff */
[----:B------:R-:W-:-:S04]  /*1360*/  PRMT R237, R158, 0x7632, R237 ;  /* 0x000076329eed7816 */ /* 0x000fc800000000ed */
[----:B------:R-:W-:Y:S02]  /*1370*/  SHF.L.U32 R237, R237, 0x10, RZ ;  /* 0x00000010eded7819 */ /* 0x000fe400000006ff */
[----:B------:R-:W-:-:S04]  /*1380*/  PRMT R232, R159, 0x7632, R232 ;  /* 0x000076329fe87816 */ /* 0x000fc800000000e8 */
[----:B------:R-:W-:Y:S02]  /*1390*/  SHF.L.U32 R232, R232, 0x10, RZ ;  /* 0x00000010e8e87819 */ /* 0x000fe400000006ff */
[C---:B------:R-:W-:Y:S02]  /*13a0*/  PRMT R245, R156.reuse, 0x7632, R245 ;  /* 0x000076329cf57816 */ /* 0x040fe400000000f5 */
[----:B------:R-:W-:Y:S02]  /*13b0*/  SHF.L.U32 R224, R156, 0x10, RZ ;  /* 0x000000109ce07819 */ /* 0x000fe400000006ff */
[----:B------:R-:W-:Y:S02]  /*13c0*/  SHF.L.U32 R245, R245, 0x10, RZ ;  /* 0x00000010f5f57819 */ /* 0x000fe400000006ff */
[----:B------:R-:W-:Y:S02]  /*13d0*/  SHF.L.U32 R219, R157, 0x10, RZ ;  /* 0x000000109ddb7819 */ /* 0x000fe400000006ff */
[----:B------:R-:W-:-:S02]  /*13e0*/  SHF.L.U32 R213, R158, 0x10, RZ ;  /* 0x000000109ed57819 */ /* 0x000fc400000006ff */
[----:B------:R-:W-:Y:S02]  /*13f0*/  SHF.L.U32 R204, R159, 0x10, RZ ;  /* 0x000000109fcc7819 */ /* 0x000fe400000006ff */
[----:B------:R-:W-:Y:S02]  /*1400*/  IADD3 R215, PT, PT, R215, 0x80, RZ ;  /* 0x00000080d7d77810 */ /* 0x000fe40007ffe0ff */
[----:B--2---:R-:W-:-:S04]  /*1410*/  PRMT R5, R172, 0x7632, R5 ;  /* 0x00007632ac057816 */ /* 0x004fc80000000005 */
[----:B------:R-:W-:Y:S02]  /*1420*/  SHF.L.U32 R14, R5, 0x10, RZ ;  /* 0x00000010050e7819 */ /* 0x000fe400000006ff */
[----:B------:R-:W-:Y:S01]  /*1430*/  PRMT R5, R173, 0x7632, R5 ;  /* 0x00007632ad057816 */ /* 0x000fe20000000005 */
[----:B---3--:R-:W-:-:S03]  /*1440*/  FADD.FTZ R187, R187, -UR26 ;  /* 0x8000001abbbb7e21 */ /* 0x008fc60008010000 */
[----:B------:R-:W-:Y:S01]  /*1450*/  SHF.L.U32 R5, R5, 0x10, RZ ;  /* 0x0000001005057819 */ /* 0x000fe200000006ff */
[----:B------:R-:W-:Y:S01]  /*1460*/  FMUL.FTZ R196, R187, UR23 ;  /* 0x00000017bbc47c20 */ /* 0x000fe20008410000 */
[----:B----4-:R-:W-:-:S03]  /*1470*/  FADD.FTZ R177, R177, -UR26 ;  /* 0x8000001ab1b17e21 */ /* 0x010fc60008010000 */
        /* <DEDUP_REMOVED lines=8> */
[----:B------:R-:W-:Y:S01]  /*1500*/  FADD.FTZ R97, R97, R5 ;  /* 0x0000000561617221 */ /* 0x000fe20000010000 */
        /* <DEDUP_REMOVED lines=10> */
[----:B------:R-:W-:Y:S02]  /*15b0*/  FMUL.FTZ R224, R224, R172 ;  /* 0x000000ace0e07220 */ /* 0x000fe40000410000 */
[----:B------:R-:W-:Y:S01]  /*15c0*/  FMUL.FTZ R5, R5, UR23 ;  /* 0x0000001705057c20 */ /* 0x000fe20008410000 */
        /* <DEDUP_REMOVED lines=10> */
[----:B------:R-:W-:Y:S01]  /*1670*/  FFMA.FTZ R141, R203, R14, R141 ;  /* 0x0000000ecb8d7223 */ /* 0x000fe2000001008d */
[----:B------:R-:W-:Y:S01]  /*1680*/  FADD.FTZ R101, R101, R14 ;  /* 0x0000000e65657221 */ /* 0x000fe20000010000 */
[----:B------:R-:W-:Y:S01]  /*1690*/  SHF.L.U32 R174, R174, 0x10, RZ ;  /* 0x00000010aeae7819 */ /* 0x000fe200000006ff */
[----:B------:R-:W-:Y:S01]  /*16a0*/  FADD.FTZ R14, R176, -UR26 ;  /* 0x8000001ab00e7e21 */ /* 0x000fe20008010000 */
[----:B------:R-:W-:Y:S01]  /*16b0*/  FADD.FTZ R216, R216, R219 ;  /* 0x000000dbd8d87221 */ /* 0x000fe20000010000 */
[----:B------:R-:W-:Y:S01]  /*16c0*/  FFMA.FTZ R214, R9, R219, R214 ;  /* 0x000000db09d67223 */ /* 0x000fe200000100d6 */
[----:B------:R-:W-:Y:S01]  /*16d0*/  FADD.FTZ R100, R100, R172 ;  /* 0x000000ac64647221 */ /* 0x000fe20000010000 */
[----:B------:R-:W-:Y:S01]  /*16e0*/  FFMA.FTZ R140, R5, R172, R140 ;  /* 0x000000ac058c7223 */ /* 0x000fe2000001008c */
[----:B------:R-:W-:Y:S01]  /*16f0*/  FMUL.FTZ R14, R14, UR23 ;  /* 0x000000170e0e7c20 */ /* 0x000fe20008410000 */
[----:B------:R-:W-:Y:S01]  /*1700*/  FMUL.FTZ R213, R213, R174 ;  /* 0x000000aed5d57220 */ /* 0x000fe20000410000 */
[----:B------:R-:W-:Y:S01]  /*1710*/  FADD.FTZ R172, R216, R242 ;  /* 0x000000f2d8ac7221 */ /* 0x000fe20000010000 */
[----:B------:R-:W-:Y:S01]  /*1720*/  FFMA.FTZ R214, R196, R242, R214 ;  /* 0x000000f2c4d67223 */ /* 0x000fe200000100d6 */
[----:B------:R-:W-:Y:S01]  /*1730*/  SHF.L.U32 R175, R175, 0x10, RZ ;  /* 0x00000010afaf7819 */ /* 0x000fe200000006ff */
[----:B------:R-:W-:Y:S01]  /*1740*/  FADD.FTZ R19, R178, -UR26 ;  /* 0x8000001ab2137e21 */ /* 0x000fe20008010000 */
[----:B------:R-:W-:Y:S01]  /*1750*/  FADD.FTZ R172, R172, R213 ;  /* 0x000000d5acac7221 */ /* 0x000fe20000010000 */
[----:B------:R-:W-:-:S02]  /*1760*/  FFMA.FTZ R214, R14, R213, R214 ;  /* 0x000000d50ed67223 */ /* 0x000fc400000100d6 */
[----:B------:R-:W-:Y:S01]  /*1770*/  FMUL.FTZ R19, R19, UR23 ;  /* 0x0000001713137c20 */ /* 0x000fe20008410000 */
        /* <DEDUP_REMOVED lines=13> */
.L_x_6301:
[----:B------:R-:W-:Y:S05]  /*1850*/  BSYNC.RECONVERGENT B0 ;  /* 0x0000000000007941 */ /* 0x000fea0003800200 */
.L_x_6300:
        /* <DEDUP_REMOVED lines=20> */
[----:B------:R-:W-:Y:S02]  /*19a0*/  PRMT R241, R153, 0x7632, R241 ;  /* 0x0000763299f17816 */ /* 0x000fe400000000f1 */
[----:B------:R-:W-:Y:S02]  /*19b0*/  PRMT R236, R154, 0x7632, R236 ;  /* 0x000076329aec7816 */ /* 0x000fe400000000ec */
[----:B------:R-:W-:Y:S02]  /*19c0*/  SHF.L.U32 R241, R241, 0x10, RZ ;  /* 0x00000010f1f17819 */ /* 0x000fe400000006ff */
        /* <DEDUP_REMOVED lines=8> */
[----:B--2---:R-:W-:-:S04]  /*1a50*/  PRMT R3, R172, 0x7632, R3 ;  /* 0x00007632ac037816 */ /* 0x004fc80000000003 */
[----:B------:R-:W-:Y:S01]  /*1a60*/  SHF.L.U32 R6, R3, 0x10, RZ ;  /* 0x0000001003067819 */ /* 0x000fe200000006ff */
[----:B---3--:R-:W-:-:S04]  /*1a70*/  FADD.FTZ R185, R185, -UR26 ;  /* 0x8000001ab9b97e21 */ /* 0x008fc80008010000 */
[----:B------:R-:W-:Y:S01]  /*1a80*/  FMUL.FTZ R201, R185, UR23 ;  /* 0x00000017b9c97c20 */ /* 0x000fe20008410000 */
[-C--:B------:R-:W-:Y:S01]  /*1a90*/  FMUL.FTZ R244, R244, R6.reuse ;  /* 0x00000006f4f47220 */ /* 0x080fe20000410000 */
[--C-:B------:R-:W-:Y:S02]  /*1aa0*/  FADD.FTZ R93, R93, R6.reuse ;  /* 0x000000065d5d7221 */ /* 0x100fe40000010000 */
[----:B------:R-:W-:Y:S01]  /*1ab0*/  FFMA.FTZ R133, R201, R6, R133 ;  /* 0x00000006c9857223 */ /* 0x000fe20000010085 */
[----:B------:R-:W-:Y:S01]  /*1ac0*/  PRMT R6, R173, 0x7632, R6 ;  /* 0x00007632ad067816 */ /* 0x000fe20000000006 */
[----:B------:R-:W-:Y:S01]  /*1ad0*/  FADD.FTZ R187, R187, -UR26 ;  /* 0x8000001abbbb7e21 */ /* 0x000fe20008010000 */
[----:B------:R-:W-:Y:S01]  /*1ae0*/  PRMT R3, R174, 0x7632, R3 ;  /* 0x00007632ae037816 */ /* 0x000fe20000000003 */
[----:B----4-:R-:W-:Y:S01]  /*1af0*/  FADD.FTZ R177, R177, -UR26 ;  /* 0x8000001ab1b17e21 */ /* 0x010fe20008010000 */
[----:B------:R-:W-:Y:S01]  /*1b00*/  SHF.L.U32 R6, R6, 0x10, RZ ;  /* 0x0000001006067819 */ /* 0x000fe200000006ff */
[----:B------:R-:W-:Y:S01]  /*1b10*/  FMUL.FTZ R194, R187, UR23 ;  /* 0x00000017bbc27c20 */ /* 0x000fe20008410000 */
[----:B------:R-:W-:Y:S01]  /*1b20*/  SHF.L.U32 R3, R3, 0x10, RZ ;  /* 0x0000001003037819 */ /* 0x000fe200000006ff */
[----:B------:R-:W-:-:S02]  /*1b30*/  FMUL.FTZ R190, R177, UR23 ;  /* 0x00000017b1be7c20 */ /* 0x000fc40008410000 */
[-C--:B------:R-:W-:Y:S01]  /*1b40*/  FMUL.FTZ R241, R241, R6.reuse ;  /* 0x00000006f1f17220 */ /* 0x080fe20000410000 */
[----:B------:R-:W-:Y:S01]  /*1b50*/  FFMA.FTZ R135, R194, R6, R135 ;  /* 0x00000006c2877223 */ /* 0x000fe20000010087 */
[--C-:B------:R-:W-:Y:S01]  /*1b60*/  FADD.FTZ R95, R95, R6.reuse ;  /* 0x000000065f5f7221 */ /* 0x100fe20000010000 */
[-C--:B------:R-:W-:Y:S01]  /*1b70*/  FMUL.FTZ R236, R236, R3.reuse ;  /* 0x00000003ecec7220 */ /* 0x080fe20000410000 */
[----:B------:R-:W-:Y:S01]  /*1b80*/  FADD.FTZ R89, R89, R3 ;  /* 0x0000000359597221 */ /* 0x000fe20000010000 */
[----:B------:R-:W-:Y:S01]  /*1b90*/  FFMA.FTZ R129, R190, R3, R129 ;  /* 0x00000003be817223 */ /* 0x000fe20000010081 */
[----:B------:R-:W-:Y:S01]  /*1ba0*/  PRMT R6, R175, 0x7632, R6 ;  /* 0x00007632af067816 */ /* 0x000fe20000000006 */
[----:B------:R-:W-:-:S03]  /*1bb0*/  FADD.FTZ R3, R179, -UR26 ;  /* 0x8000001ab3037e21 */ /* 0x000fc60008010000 */
[----:B------:R-:W-:Y:S01]  /*1bc0*/  SHF.L.U32 R6, R6, 0x10, RZ ;  /* 0x0000001006067819 */ /* 0x000fe200000006ff */
[----:B------:R-:W-:Y:S01]  /*1bd0*/  FMUL.FTZ R3, R3, UR23 ;  /* 0x0000001703037c20 */ /* 0x000fe20008410000 */
[----:B------:R-:W-:-:S03]  /*1be0*/  SHF.L.U32 R172, R172, 0x10, RZ ;  /* 0x00000010acac7819 */ /* 0x000fc600000006ff */
[-C--:B------:R-:W-:Y:S01]  /*1bf0*/  FMUL.FTZ R231, R231, R6.reuse ;  /* 0x00000006e7e77220 */ /* 0x080fe20000410000 */
[----:B------:R-:W-:Y:S01]  /*1c00*/  FADD.FTZ R91, R91, R6 ;  /* 0x000000065b5b7221 */ /* 0x000fe20000010000 */
[----:B------:R-:W-:Y:S01]  /*1c10*/  FFMA.FTZ R131, R3, R6, R131 ;  /* 0x0000000603837223 */ /* 0x000fe20000010083 */
[----:B------:R-:W-:Y:S01]  /*1c20*/  FADD.FTZ R6, R184, -UR26 ;  /* 0x8000001ab8067e21 */ /* 0x000fe20008010000 */
[----:B------:R-:W-:-:S03]  /*1c30*/  FMUL.FTZ R222, R222, R172 ;  /* 0x000000acdede7220 */ /* 0x000fc60000410000 */
[----:B------:R-:W-:Y:S01]  /*1c40*/  FMUL.FTZ R6, R6, UR23 ;  /* 0x0000001706067c20 */ /* 0x000fe20008410000 */
[----:B------:R-:W-:Y:S01]  /*1c50*/  SHF.L.U32 R173, R173, 0x10, RZ ;  /* 0x00000010adad7819 */ /* 0x000fe200000006ff */
[----:B------:R-:W-:Y:S01]  /*1c60*/  FADD.FTZ R10, R186, -UR26 ;  /* 0x8000001aba0a7e21 */ /* 0x000fe20008010000 */
[----:B------:R-:W-:Y:S01]  /*1c70*/  FADD.FTZ R216, R216, R222 ;  /* 0x000000ded8d87221 */ /* 0x000fe20000010000 */
[----:B------:R-:W-:Y:S02]  /*1c80*/  FFMA.FTZ R214, R6, R222, R214 ;  /* 0x000000de06d67223 */ /* 0x000fe400000100d6 */
[----:B------:R-:W-:Y:S01]  /*1c90*/  FMUL.FTZ R10, R10, UR23 ;  /* 0x000000170a0a7c20 */ /* 0x000fe20008410000 */
[----:B------:R-:W-:Y:S01]  /*1ca0*/  FMUL.FTZ R218, R218, R173 ;  /* 0x000000addada7220 */ /* 0x000fe20000410000 */
        /* <DEDUP_REMOVED lines=30> */
.L_x_6303:
[----:B------:R-:W-:Y:S05]  /*1e90*/  BSYNC.RECONVERGENT B0 ;  /* 0x0000000000007941 */ /* 0x000fea0003800200 */
.L_x_6302:
[----:B------:R-:W-:Y:S04]  /*1ea0*/  BSSY.RECONVERGENT B0, `(.L_x_6304) ;  /* 0x0000067000007945 */ /* 0x000fe80003800200 */
[----:B------:R-:W-:Y:S05]  /*1eb0*/  @!P2 BRA `(.L_x_6305) ;  /* 0x000000040094a947 */ /* 0x000fea0003800000 */
[----:B------:R-:W0:Y:S01]  /*1ec0*/  LDC.64 R28, c[0x0][0x3a8] ;  /* 0x0000ea00ff1c7b82 */ /* 0x000e220000000a00 */
[----:B------:R-:W2:Y:S04]  /*1ed0*/  LDL R189, [R1+0x4] ;  /* 0x0000040001bd7983 */ /* 0x000ea80000100800 */
[----:B------:R-:W3:Y:S03]  /*1ee0*/  LDL R227, [R1] ;  /* 0x0000000001e37983 */ /* 0x000ee60000100800 */
[----:B------:R-:W1:Y:S01]  /*1ef0*/  LDC.64 R172, c[0x0][0x428] ;  /* 0x00010a00ffac7b82 */ /* 0x000e620000000a00 */
[----:B------:R-:W-:Y:S01]  /*1f00*/  ISETP.NE.U32.AND P0, PT, RZ, UR18, PT ;  /* 0x00000012ff007c0c */ /* 0x000fe2000bf05070 */
[----:B------:R-:W4:Y:S04]  /*1f10*/  LDL R211, [R1+0x8] ;  /* 0x0000080001d37983 */ /* 0x000f280000100800 */
[----:B------:R-:W3:Y:S04]  /*1f20*/  LDL R11, [R1+0xc] ;  /* 0x00000c00010b7983 */ /* 0x000ee80000100800 */
[----:B------:R-:W3:Y:S04]  /*1f30*/  LDL R21, [R1+0x1c] ;  /* 0x00001c0001157983 */ /* 0x000ee80000100800 */
[----:B------:R-:W3:Y:S01]  /*1f40*/  LDL R16, [R1+0x20] ;  /* 0x0000200001107983 */ /* 0x000ee20000100800 */
[----:B0-----:R-:W-:-:S03]  /*1f50*/  IMAD.WIDE.U32 R28, R215, 0x20, R28 ;  /* 0x00000020d71c7825 */ /* 0x001fc600078e001c */
[----:B------:R-:W3:Y:S04]  /*1f60*/  LDL R200, [R1+0x24] ;  /* 0x0000240001c87983 */ /* 0x000ee80000100800 */
[----:B------:R-:W4:Y:S01]  /*1f70*/  LDG.E.128 R176, desc[UR14][R28.64+0x10] ;  /* 0x0000100e1cb07981 */ /* 0x000f22000c1e1d00 */
[----:B------:R-:W-:Y:S01]  /*1f80*/  ISETP.NE.AND.EX P0, PT, RZ, UR19, PT, P0 ;  /* 0x00000013ff007c0c */ /* 0x000fe2000bf05300 */
[C---:B-1----:R-:W-:Y:S02]  /*1f90*/  IMAD.WIDE.U32 R172, R215.reuse, 0x10, R172 ;  /* 0x00000010d7ac7825 */ /* 0x042fe400078e00ac */
[----:B------:R0:W3:Y:S04]  /*1fa0*/  LDG.E.128 R184, desc[UR14][R28.64] ;  /* 0x0000000e1cb87981 */ /* 0x0000e8000c1e1d00 */
[----:B------:R-:W3:Y:S06]  /*1fb0*/  LDG.E.128 R172, desc[UR14][R172.64] ;  /* 0x0000000eacac7981 */ /* 0x000eec000c1e1d00 */
[----:B0-----:R-:W0:Y:S02]  /*1fc0*/  @P0 LDC.64 R28, c[0x0][0x438] ;  /* 0x00010e00ff1c0b82 */ /* 0x001e240000000a00 */
[----:B0-----:R-:W-:-:S05]  /*1fd0*/  @P0 IMAD.WIDE.U32 R28, R215, 0x20, R28 ;  /* 0x00000020d71c0825 */ /* 0x001fca00078e001c */
[----:B------:R-:W5:Y:S04]  /*1fe0*/  @P0 LDG.E.128 R44, desc[UR14][R28.64] ;  /* 0x0000000e1c2c0981 */ /* 0x000f68000c1e1d00 */
[----:B------:R0:W5:Y:S02]  /*1ff0*/  @P0 LDG.E.128 R40, desc[UR14][R28.64+0x10] ;  /* 0x0000100e1c280981 */ /* 0x000164000c1e1d00 */
[----:B0-----:R-:W0:Y:S02]  /*2000*/  LDC.64 R28, c[0x0][0x3b0] ;  /* 0x0000ec00ff1c7b82 */ /* 0x001e240000000a00 */
[----:B0-----:R-:W-:-:S06]  /*2010*/  IMAD.WIDE.U32 R28, R215, 0x8, R28 ;  /* 0x00000008d71c7825 */ /* 0x001fcc00078e001c */
[----:B------:R-:W5:Y:S01]  /*2020*/  LDG.E.64 R28, desc[UR14][R28.64] ;  /* 0x0000000e1c1c7981 */ /* 0x000f62000c1e1b00 */
[----:B--2---:R-:W-:Y:S01]  /*2030*/  SHF.L.U32 R235, R189, 0x10, RZ ;  /* 0x00000010bdeb7819 */ /* 0x004fe200000006ff */
[----:B----4-:R-:W-:-:S04]  /*2040*/  FADD.FTZ R176, R176, -UR26 ;  /* 0x8000001ab0b07e21 */ /* 0x010fc80008010000 */
[----:B------:R-:W-:Y:S02]  /*2050*/  FMUL.FTZ R189, R176, UR23 ;  /* 0x00000017b0bd7c20 */ /* 0x000fe40008410000 */
[----:B------:R-:W2:Y:S01]  /*2060*/  LDL R176, [R1+0x28] ;  /* 0x0000280001b07983 */ /* 0x000ea20000100800 */
[----:B---3--:R-:W-:Y:S01]  /*2070*/  FADD.FTZ R186, R186, -UR26 ;  /* 0x8000001ababa7e21 */ /* 0x008fe20008010000 */
[----:B------:R-:W-:-:S03]  /*2080*/  SHF.L.U32 R4, R173, 0x10, RZ ;  /* 0x00000010ad047819 */ /* 0x000fc600000006ff */
[----:B------:R-:W-:Y:S01]  /*2090*/  FMUL.FTZ R193, R186, UR23 ;  /* 0x00000017bac17c20 */ /* 0x000fe20008410000 */
[----:B------:R-:W-:Y:S01]  /*20a0*/  FADD.FTZ R184, R184, -UR26 ;  /* 0x8000001ab8b87e21 */ /* 0x000fe20008010000 */
[----:B------:R-:W-:Y:S01]  /*20b0*/  FADD.FTZ R86, R86, R4 ;  /* 0x0000000456567221 */ /* 0x000fe20000010000 */
[-C--:B------:R-:W-:Y:S01]  /*20c0*/  FMUL.FTZ R235, R235, R4.reuse ;  /* 0x00000004ebeb7220 */ /* 0x080fe20000410000 */
[----:B------:R-:W-:Y:S01]  /*20d0*/  FFMA.FTZ R126, R193, R4, R126 ;  /* 0x00000004c17e7223 */ /* 0x000fe2000001007e */
[----:B------:R-:W-:Y:S02]  /*20e0*/  SHF.L.U32 R230, R174, 0x10, RZ ;  /* 0x00000010aee67819 */ /* 0x000fe400000006ff */
[----:B------:R-:W-:Y:S01]  /*20f0*/  SHF.L.U32 R4, R211, 0x10, RZ ;  /* 0x00000010d3047819 */ /* 0x000fe200000006ff */
[----:B------:R-:W-:Y:S01]  /*2100*/  FADD.FTZ R178, R178, -UR26 ;  /* 0x8000001ab2b27e21 */ /* 0x000fe20008010000 */
[----:B------:R-:W-:Y:S01]  /*2110*/  SHF.L.U32 R7, R172, 0x10, RZ ;  /* 0x00000010ac077819 */ /* 0x000fe200000006ff */
[----:B------:R-:W-:Y:S01]  /*2120*/  FMUL.FTZ R199, R184, UR23 ;  /* 0x00000017b8c77c20 */ /* 0x000fe20008410000 */
[----:B------:R-:W-:Y:S01]  /*2130*/  SHF.L.U32 R240, R227, 0x10, RZ ;  /* 0x00000010e3f07819 */ /* 0x000fe200000006ff */
[----:B------:R-:W-:Y:S01]  /*2140*/  FADD.FTZ R80, R80, R230 ;  /* 0x000000e650507221 */ /* 0x000fe20000010000 */
[-C--:B------:R-:W-:Y:S01]  /*2150*/  FFMA.FTZ R120, R189, R230.reuse, R120 ;  /* 0x000000e6bd787223 */ /* 0x080fe20000010078 */
[----:B------:R-:W-:Y:S01]  /*2160*/  FMUL.FTZ R230, R4, R230 ;  /* 0x000000e604e67220 */ /* 0x000fe20000410000 */
[----:B------:R-:W-:Y:S01]  /*2170*/  SHF.L.U32 R227, R175, 0x10, RZ ;  /* 0x00000010afe37819 */ /* 0x000fe200000006ff */
[----:B------:R-:W-:Y:S01]  /*2180*/  FMUL.FTZ R4, R178, UR23 ;  /* 0x00000017b2047c20 */ /* 0x000fe20008410000 */
[----:B------:R-:W-:Y:S01]  /*2190*/  SHF.L.U32 R11, R11, 0x10, RZ ;  /* 0x000000100b0b7819 */ /* 0x000fe200000006ff */
[----:B------:R-:W-:Y:S01]  /*21a0*/  FADD.FTZ R84, R84, R7 ;  /* 0x0000000754547221 */ /* 0x000fe20000010000 */
[-C--:B------:R-:W-:Y:S01]  /*21b0*/  FFMA.FTZ R124, R199, R7.reuse, R124 ;  /* 0x00000007c77c7223 */ /* 0x080fe2000001007c */
[----:B------:R-:W-:Y:S01]  /*21c0*/  FMUL.FTZ R240, R240, R7 ;  /* 0x00000007f0f07220 */ /* 0x000fe20000410000 */
        /* <DEDUP_REMOVED lines=13> */
[----:B------:R-:W-:Y:S01]  /*22a0*/  FADD.FTZ R216, R216, R240 ;  /* 0x000000f0d8d87221 */ /* 0x000fe20000010000 */
[----:B------:R-:W-:Y:S01]  /*22b0*/  FFMA.FTZ R214, R199, R240, R214 ;  /* 0x000000f0c7d67223 */ /* 0x000fe200000100d6 */
[----:B------:R-:W-:Y:S01]  /*22c0*/  SHF.L.U32 R217, R217, 0x10, RZ ;  /* 0x00000010d9d97819 */ /* 0x000fe200000006ff */
[----:B------:R-:W-:Y:S01]  /*22d0*/  FMUL.FTZ R11, R11, UR23 ;  /* 0x000000170b0b7c20 */ /* 0x000fe20008410000 */
[----:B------:R-:W-:Y:S01]  /*22e0*/  SHF.L.U32 R21, R16, 0x10, RZ ;  /* 0x0000001010157819 */ /* 0x000fe200000006ff */
[----:B------:R-:W-:Y:S01]  /*22f0*/  FADD.FTZ R216, R216, R228 ;  /* 0x000000e4d8d87221 */ /* 0x000fe20000010000 */
[----:B------:R-:W-:Y:S01]  /*2300*/  FFMA.FTZ R214, R7, R228, R214 ;  /* 0x000000e407d67223 */ /* 0x000fe200000100d6 */
[----:B------:R-:W-:Y:S01]  /*2310*/  PRMT R174, R174, 0x7632, R174 ;  /* 0x00007632aeae7816 */ /* 0x000fe200000000ae */
[-C--:B------:R-:W-:Y:S01]  /*2320*/  FFMA.FTZ R127, R11, R217.reuse, R127 ;  /* 0x000000d90b7f7223 */ /* 0x080fe2000001007f */
[----:B------:R-:W-:Y:S01]  /*2330*/  FADD.FTZ R87, R87, R217 ;  /* 0x000000d957577221 */ /* 0x000fe20000010000 */
[----:B------:R-:W-:Y:S01]  /*2340*/  FMUL.FTZ R217, R21, R217 ;  /* 0x000000d915d97220 */ /* 0x000fe20000410000 */
[----:B------:R-:W-:Y:S01]  /*2350*/  FADD.FTZ R216, R216, R235 ;  /* 0x000000ebd8d87221 */ /* 0x000fe20000010000 */
[----:B------:R-:W-:Y:S01]  /*2360*/  FFMA.FTZ R214, R193, R235, R214 ;  /* 0x000000ebc1d67223 */ /* 0x000fe200000100d6 */
[----:B------:R-:W-:Y:S01]  /*2370*/  SHF.L.U32 R174, R174, 0x10, RZ ;  /* 0x00000010aeae7819 */ /* 0x000fe200000006ff */
[----:B------:R-:W-:Y:S01]  /*2380*/  FADD.FTZ R16, R177, -UR26 ;  /* 0x8000001ab1107e21 */ /* 0x000fe20008010000 */
[----:B------:R-:W-:Y:S01]  /*2390*/  SHF.L.U32 R211, R200, 0x10, RZ ;  /* 0x00000010c8d37819 */ /* 0x000fe200000006ff */
[----:B------:R-:W-:Y:S01]  /*23a0*/  FADD.FTZ R216, R216, R217 ;  /* 0x000000d9d8d87221 */ /* 0x000fe20000010000 */
[----:B------:R-:W-:Y:S01]  /*23b0*/  FFMA.FTZ R214, R11, R217, R214 ;  /* 0x000000d90bd67223 */ /* 0x000fe200000100d6 */
[----:B------:R-:W-:Y:S01]  /*23c0*/  PRMT R175, R175, 0x7632, R175 ;  /* 0x00007632afaf7816 */ /* 0x000fe200000000af */
        /* <DEDUP_REMOVED lines=20> */
.L_x_6305:
[----:B------:R-:W-:Y:S05]  /*2510*/  BSYNC.RECONVERGENT B0 ;  /* 0x0000000000007941 */ /* 0x000fea0003800200 */
.L_x_6304:
[----:B------:R-:W-:Y:S04]  /*2520*/  BSSY.RECONVERGENT B0, `(.L_x_6306) ;  /* 0x0000061000007945 */ /* 0x000fe80003800200 */
[----:B------:R-:W-:Y:S05]  /*2530*/  @!P1 BRA `(.L_x_6307) ;  /* 0x00000004007c9947 */ /* 0x000fea0003800000 */
[----:B------:R-:W0:Y:S01]  /*2540*/  LDC.64 R30, c[0x0][0x3a8] ;  /* 0x0000ea00ff1e7b82 */ /* 0x000e220000000a00 */
[----:B------:R-:W2:Y:S04]  /*2550*/  LDL R18, [R1+0x14] ;  /* 0x0000140001127983 */ /* 0x000ea80000100800 */
[----:B------:R-:W3:Y:S03]  /*2560*/  LDL R198, [R1+0x18] ;  /* 0x0000180001c67983 */ /* 0x000ee60000100800 */
[----:B------:R-:W1:Y:S01]  /*2570*/  LDC.64 R172, c[0x0][0x428] ;  /* 0x00010a00ffac7b82 */ /* 0x000e620000000a00 */
[----:B------:R-:W-:-:S04]  /*2580*/  ISETP.NE.U32.AND P0, PT, RZ, UR18, PT ;  /* 0x00000012ff007c0c */ /* 0x000fc8000bf05070 */
[----:B------:R-:W-:-:S03]  /*2590*/  ISETP.NE.AND.EX P0, PT, RZ, UR19, PT, P0 ;  /* 0x00000013ff007c0c */ /* 0x000fc6000bf05300 */
[----:B------:R-:W4:Y:S01]  /*25a0*/  LDC.64 R208, c[0x0][0x3b0] ;  /* 0x0000ec00ffd07b82 */ /* 0x000f220000000a00 */
[----:B0-----:R-:W-:-:S05]  /*25b0*/  IMAD.WIDE.U32 R30, R215, 0x20, R30 ;  /* 0x00000020d71e7825 */ /* 0x001fca00078e001e */
[----:B------:R-:W3:Y:S01]  /*25c0*/  LDG.E.128 R184, desc[UR14][R30.64] ;  /* 0x0000000e1eb87981 */ /* 0x000ee2000c1e1d00 */
[----:B-1----:R-:W-:-:S03]  /*25d0*/  IMAD.WIDE.U32 R172, R215, 0x10, R172 ;  /* 0x00000010d7ac7825 */ /* 0x002fc600078e00ac */
[----:B------:R0:W3:Y:S04]  /*25e0*/  LDG.E.128 R176, desc[UR14][R30.64+0x10] ;  /* 0x0000100e1eb07981 */ /* 0x0000e8000c1e1d00 */
[----:B------:R-:W3:Y:S01]  /*25f0*/  LDG.E.128 R172, desc[UR14][R172.64] ;  /* 0x0000000eacac7981 */ /* 0x000ee2000c1e1d00 */
[----:B0-----:R-:W0:Y:S01]  /*2600*/  @P0 LDC.64 R30, c[0x0][0x438] ;  /* 0x00010e00ff1e0b82 */ /* 0x001e220000000a00 */
[----:B----4-:R-:W-:-:S04]  /*2610*/  IMAD.WIDE.U32 R208, R215, 0x8, R208 ;  /* 0x00000008d7d07825 */ /* 0x010fc800078e00d0 */
[----:B0-----:R-:W-:Y:S02]  /*2620*/  @P0 IMAD.WIDE.U32 R30, R215, 0x20, R30 ;  /* 0x00000020d71e0825 */ /* 0x001fe400078e001e */
[----:B------:R-:W4:Y:S01]  /*2630*/  LDL R215, [R1+0x10] ;  /* 0x0000100001d77983 */ /* 0x000f220000100800 */
[----:B------:R-:W-:Y:S02]  /*2640*/  SHF.L.U32 R239, R248, 0x10, RZ ;  /* 0x00000010f8ef7819 */ /* 0x000fe400000006ff */
[----:B------:R-:W-:Y:S01]  /*2650*/  SHF.L.U32 R229, R250, 0x10, RZ ;  /* 0x00000010fae57819 */ /* 0x000fe200000006ff */
[----:B------:R-:W5:Y:S01]  /*2660*/  @P0 LDG.E.128 R36, desc[UR14][R30.64] ;  /* 0x0000000e1e240981 */ /* 0x000f62000c1e1d00 */
[----:B------:R-:W-:-:S03]  /*2670*/  SHF.L.U32 R234, R249, 0x10, RZ ;  /* 0x00000010f9ea7819 */ /* 0x000fc600000006ff */
[----:B------:R-:W5:Y:S04]  /*2680*/  @P0 LDG.E.128 R32, desc[UR14][R30.64+0x10] ;  /* 0x0000100e1e200981 */ /* 0x000f68000c1e1d00 */
[----:B------:R2:W5:Y:S02]  /*2690*/  LDG.E.64 R30, desc[UR14][R208.64] ;  /* 0x0000000ed01e7981 */ /* 0x000564000c1e1b00 */
[----:B--2---:R-:W-:Y:S01]  /*26a0*/  SHF.L.U32 R209, R18, 0x10, RZ ;  /* 0x0000001012d17819 */ /* 0x004fe200000006ff */
[----:B---3--:R-:W-:-:S04]  /*26b0*/  FADD.FTZ R184, R184, -UR26 ;  /* 0x8000001ab8b87e21 */ /* 0x008fc80008010000 */
[----:B------:R-:W-:Y:S01]  /*26c0*/  FMUL.FTZ R221, R184, UR23 ;  /* 0x00000017b8dd7c20 */ /* 0x000fe20008410000 */
[----:B------:R-:W-:Y:S01]  /*26d0*/  FADD.FTZ R176, R176, -UR26 ;  /* 0x8000001ab0b07e21 */ /* 0x000fe20008010000 */
[----:B------:R-:W-:Y:S01]  /*26e0*/  SHF.L.U32 R12, R172, 0x10, RZ ;  /* 0x00000010ac0c7819 */ /* 0x000fe200000006ff */
[----:B------:R-:W-:Y:S02]  /*26f0*/  FADD.FTZ R186, R186, -UR26 ;  /* 0x8000001ababa7e21 */ /* 0x000fe40008010000 */
[----:B------:R-:W-:Y:S02]  /*2700*/  FMUL.FTZ R191, R176, UR23 ;  /* 0x00000017b0bf7c20 */ /* 0x000fe40008410000 */
[----:B------:R-:W-:Y:S01]  /*2710*/  FADD.FTZ R76, R76, R12 ;  /* 0x0000000c4c4c7221 */ /* 0x000fe20000010000 */
[-C--:B------:R-:W-:Y:S01]  /*2720*/  FFMA.FTZ R116, R221, R12.reuse, R116 ;  /* 0x0000000cdd747223 */ /* 0x080fe20000010074 */
[----:B------:R-:W-:Y:S01]  /*2730*/  FMUL.FTZ R239, R239, R12 ;  /* 0x0000000cefef7220 */ /* 0x000fe20000410000 */
[----:B------:R-:W-:Y:S01]  /*2740*/  SHF.L.U32 R12, R174, 0x10, RZ ;  /* 0x00000010ae0c7819 */ /* 0x000fe200000006ff */
[----:B------:R-:W-:Y:S01]  /*2750*/  FADD.FTZ R178, R178, -UR26 ;  /* 0x8000001ab2b27e21 */ /* 0x000fe20008010000 */
        /* <DEDUP_REMOVED lines=20> */
[-C--:B------:R-:W-:Y:S01]  /*28a0*/  FFMA.FTZ R117, R207, R226.reuse, R117 ;  /* 0x000000e2cf757223 */ /* 0x080fe20000010075 */
[----:B------:R-:W-:Y:S01]  /*28b0*/  FADD.FTZ R77, R77, R226 ;  /* 0x000000e24d4d7221 */ /* 0x000fe20000010000 */
[----:B------:R-:W-:Y:S01]  /*28c0*/  FADD.FTZ R12, R187, -UR26 ;  /* 0x8000001abb0c7e21 */ /* 0x000fe20008010000 */
[----:B------:R-:W-:Y:S01]  /*28d0*/  FMUL.FTZ R226, R17, R226 ;  /* 0x000000e211e27220 */ /* 0x000fe20000410000 */
[----:B------:R-:W-:Y:S01]  /*28e0*/  FADD.FTZ R216, R216, R239 ;  /* 0x000000efd8d87221 */ /* 0x000fe20000010000 */
[----:B------:R-:W-:Y:S01]  /*28f0*/  FFMA.FTZ R214, R221, R239, R214 ;  /* 0x000000efddd67223 */ /* 0x000fe200000100d6 */
[----:B------:R-:W-:Y:S01]  /*2900*/  SHF.L.U32 R210, R210, 0x10, RZ ;  /* 0x00000010d2d27819 */ /* 0x000fe200000006ff */
[----:B------:R-:W-:Y:S01]  /*2910*/  FMUL.FTZ R12, R12, UR23 ;  /* 0x000000170c0c7c20 */ /* 0x000fe20008410000 */
[----:B----4-:R-:W-:Y:S01]  /*2920*/  SHF.L.U32 R17, R215, 0x10, RZ ;  /* 0x00000010d7117819 */ /* 0x010fe200000006ff */
        /* <DEDUP_REMOVED lines=10> */
[----:B------:R-:W-:Y:S01]  /*29d0*/  FADD.FTZ R173, R18, R210 ;  /* 0x000000d212ad7221 */ /* 0x000fe20000010000 */
[----:B------:R-:W-:Y:S01]  /*29e0*/  FFMA.FTZ R172, R12, R210, R172 ;  /* 0x000000d20cac7223 */ /* 0x000fe200000100ac */
[----:B------:R-:W-:Y:S01]  /*29f0*/  PRMT R175, R175, 0x7632, R175 ;  /* 0x00007632afaf7816 */ /* 0x000fe200000000af */
[----:B------:R-:W-:Y:S01]  /*2a00*/  FADD.FTZ R179, R179, -UR26 ;  /* 0x8000001ab3b37e21 */ /* 0x000fe20008010000 */
[----:B------:R-:W-:Y:S01]  /*2a10*/  FMUL.FTZ R17, R177, UR23 ;  /* 0x00000017b1117c20 */ /* 0x000fe20008410000 */
[-C--:B------:R-:W-:Y:S01]  /*2a20*/  FMUL.FTZ R209, R209, R174.reuse ;  /* 0x000000aed1d17220 */ /* 0x080fe20000410000 */
        /* <DEDUP_REMOVED lines=15> */
[----:B------:R-:W-:-:S07]  /*2b20*/  FFMA.FTZ R214, R18, R198, R175 ;  /* 0x000000c612d67223 */ /* 0x000fce00000100af */
.L_x_6307:
[----:B------:R-:W-:Y:S05]  /*2b30*/  BSYNC.RECONVERGENT B0 ;  /* 0x0000000000007941 */ /* 0x000fea0003800200 */
.L_x_6306:
[----:B------:R-:W0:Y:S01]  /*2b40*/  SHFL.DOWN PT, R173, R216, 0x10, 0x1f ;  /* 0x0a001f00d8ad7f89 */ /* 0x000e2200000e0000 */
[----:B------:R-:W-:Y:S01]  /*2b50*/  BSSY.RECONVERGENT B0, `(.L_x_6308) ;  /* 0x000001f000007945 */ /* 0x000fe20003800200 */
[----:B------:R-:W1:Y:S01]  /*2b60*/  S2R R186, SR_TID.X ;  /* 0x0000000000ba7919 */ /* 0x000e620000002100 */
[----:B0-----:R-:W-:Y:S02]  /*2b70*/  FADD.FTZ R172, R173, R216 ;  /* 0x000000d8adac7221 */ /* 0x001fe40000010000 */
[----:B------:R-:W0:Y:S04]  /*2b80*/  SHFL.DOWN PT, R173, R214, 0x10, 0x1f ;  /* 0x0a001f00d6ad7f89 */ /* 0x000e2800000e0000 */
        /* <DEDUP_REMOVED lines=27> */
.L_x_6309:
[----:B------:R-:W-:Y:S05]  /*2d40*/  BSYNC.RECONVERGENT B0 ;  /* 0x0000000000007941 */ /* 0x000fea0003800200 */
.L_x_6308:
        /* <DEDUP_REMOVED lines=12> */
[----:B0-----:R-:W-:-:S04]  /*2e10*/  FADD.FTZ R172, RZ, R172 ;  /* 0x000000acffac7221 */ /* 0x001fc80000010000 */
[----:B------:R-:W-:Y:S01]  /*2e20*/  FADD.FTZ R176, R174, R172 ;  /* 0x000000acaeb07221 */ /* 0x000fe20000010000 */
[----:B------:R-:W-:-:S04]  /*2e30*/  FADD.FTZ R172, RZ, R173 ;  /* 0x000000adffac7221 */ /* 0x000fc80000010000 */
[----:B------:R-:W-:Y:S02]  /*2e40*/  FADD.FTZ R177, R175, R172 ;  /* 0x000000acafb17221 */ /* 0x000fe40000010000 */
        /* <DEDUP_REMOVED lines=29> */
[----:B------:R-:W-:Y:S02]  /*3020*/  FMUL.FTZ R172, R172, UR22 ;  /* 0x00000016acac7c20 */ /* 0x000fe40008410000 */
[----:B------:R-:W-:Y:S02]  /*3030*/  FMUL.FTZ R177, R177, UR22 ;  /* 0x00000016b1b17c20 */ /* 0x000fe40008410000 */
[----:B------:R-:W-:Y:S02]  /*3040*/  FSEL R173, R173, RZ, P6 ;  /* 0x000000ffadad7208 */ /* 0x000fe40003000000 */
[----:B------:R-:W-:-:S04]  /*3050*/  ISETP.GE.U32.AND P6, PT, R24, RZ, PT ;  /* 0x000000ff1800720c */ /* 0x000fc80003fc6070 */
[----:B------:R-:W-:-:S04]  /*3060*/  ISETP.GE.U32.AND.EX P6, PT, R25, 0x1000000, PT, P6 ;  /* 0x010000001900780c */ /* 0x000fc80003fc6160 */
[----:B------:R-:W-:Y:S02]  /*3070*/  FSEL R172, R172, RZ, P6 ;  /* 0x000000ffacac7208 */ /* 0x000fe40003000000 */
[----:B------:R-:W-:Y:S02]  /*3080*/  LOP3.LUT P6, RZ, R25, 0xff, RZ, 0xc0, !PT ;  /* 0x000000ff19ff7812 */ /* 0x000fe400078cc0ff */
[----:B------:R-:W-:Y:S01]  /*3090*/  F2FP.BF16.F32.PACK_AB R175, R172, R173 ;  /* 0x000000adacaf723e */ /* 0x000fe200000010ff */
[--C-:B------:R-:W-:Y:S01]  /*30a0*/  FFMA.FTZ R173, R13, UR4, R176.reuse ;  /* 0x000000040dad7c23 */ /* 0x100fe200080100b0 */
[----:B------:R-:W-:-:S03]  /*30b0*/  FFMA.FTZ R172, R183, UR4, R176 ;  /* 0x00000004b7ac7c23 */ /* 0x000fc600080100b0 */
[----:B------:R-:W-:Y:S01]  /*30c0*/  FADD.FTZ R173, R220, -R173 ;  /* 0x800000addcad7221 */ /* 0x000fe20000010000 */
[----:B------:R-:W-:-:S03]  /*30d0*/  FADD.FTZ R172, R238, -R172 ;  /* 0x800000aceeac7221 */ /* 0x000fc60000010000 */
[----:B------:R-:W-:Y:S01]  /*30e0*/  FMUL.FTZ R173, R173, UR23 ;  /* 0x00000017adad7c20 */ /* 0x000fe20008410000 */
[----:B------:R-:W-:-:S03]  /*30f0*/  FMUL.FTZ R172, R172, UR23 ;  /* 0x00000017acac7c20 */ /* 0x000fc60008410000 */
[----:B------:R-:W-:Y:S01]  /*3100*/  FMUL.FTZ R173, R173, UR12 ;  /* 0x0000000cadad7c20 */ /* 0x000fe20008410000 */
[----:B------:R-:W-:-:S03]  /*3110*/  FMUL.FTZ R172, R172, UR12 ;  /* 0x0000000cacac7c20 */ /* 0x000fc60008410000 */
[----:B------:R-:W-:Y:S01]  /*3120*/  FMUL.FTZ R173, R173, UR22 ;  /* 0x00000016adad7c20 */ /* 0x000fe20008410000 */
[----:B------:R-:W-:-:S04]  /*3130*/  FMUL.FTZ R172, R172, UR22 ;  /* 0x00000016acac7c20 */ /* 0x000fc80008410000 */
[----:B------:R-:W-:Y:S02]  /*3140*/  FSEL R173, R173, RZ, P6 ;  /* 0x000000ffadad7208 */ /* 0x000fe40003000000 */
[----:B------:R-:W-:-:S04]  /*3150*/  LOP3.LUT P6, RZ, R25, 0xff00, RZ, 0xc0, !PT ;  /* 0x0000ff0019ff7812 */ /* 0x000fc800078cc0ff */
        /* <DEDUP_REMOVED lines=18> */
[----:B------:R-:W-:-:S04]  /*3280*/  FFMA.FTZ R172, R205, UR4, R176 ;  /* 0x00000004cdac7c23 */ /* 0x000fc800080100b0 */
[----:B------:R-:W-:-:S04]  /*3290*/  FADD.FTZ R172, R246, -R172 ;  /* 0x800000acf6ac7221 */ /* 0x000fc80000010000 */
[----:B------:R-:W-:-:S04]  /*32a0*/  FMUL.FTZ R172, R172, UR23 ;  /* 0x00000017acac7c20 */ /* 0x000fc80008410000 */
[----:B------:R-:W-:-:S04]  /*32b0*/  FMUL.FTZ R172, R172, UR12 ;  /* 0x0000000cacac7c20 */ /* 0x000fc80008410000 */
[----:B------:R-:W-:-:S05]  /*32c0*/  FMUL.FTZ R172, R172, UR22 ;  /* 0x00000016acac7c20 */ /* 0x000fca0008410000 */
[----:B------:R-:W-:Y:S02]  /*32d0*/  FSEL R172, R172, RZ, P6 ;  /* 0x000000ffacac7208 */ /* 0x000fe40003000000 */
[----:B------:R-:W-:-:S04]  /*32e0*/  LOP3.LUT P6, RZ, R24, 0xff, RZ, 0xc0, !PT ;  /* 0x000000ff18ff7812 */ /* 0x000fc800078cc0ff */
[----:B------:R-:W-:-:S04]  /*32f0*/  FSEL R177, R177, RZ, P6 ;  /* 0x000000ffb1b17208 */ /* 0x000fc80003000000 */
[----:B------:R-:W-:Y:S01]  /*3300*/  F2FP.BF16.F32.PACK_AB R172, R172, R177 ;  /* 0x000000b1acac723e */ /* 0x000fe200000010ff */
[----:B------:R-:W-:Y:S06]  /*3310*/  BRA `(.L_x_6315) ;  /* 0x0000000000f47947 */ /* 0x000fec0003800000 */
.L_x_6314:
[--C-:B------:R-:W-:Y:S01]  /*3320*/  FFMA.FTZ R165, R0, UR4, R176.reuse ;  /* 0x0000000400a57c23 */ /* 0x100fe200080100b0 */
[--C-:B------:R-:W-:Y:S01]  /*3330*/  FFMA.FTZ R167, R205, UR4, R176.reuse ;  /* 0x00000004cda77c23 */ /* 0x100fe200080100b0 */
[----:B------:R-:W-:Y:S01]  /*3340*/  FFMA.FTZ R168, R8, UR4, R176 ;  /* 0x0000000408a87c23 */ /* 0x000fe200080100b0 */
[----:B-----5:R-:W-:Y:S01]  /*3350*/  LOP3.LUT P6, RZ, R24, 0xff, RZ, 0xc0, !PT ;  /* 0x000000ff18ff7812 */ /* 0x020fe200078cc0ff */
[----:B------:R-:W-:Y:S01]  /*3360*/  FADD.FTZ R165, R182, -R165 ;  /* 0x800000a5b6a57221 */ /* 0x000fe20000010000 */
[----:B------:R-:W-:Y:S01]  /*3370*/  FADD.FTZ R167, R246, -R167 ;  /* 0x800000a7f6a77221 */ /* 0x000fe20000010000 */
[----:B------:R-:W-:Y:S01]  /*3380*/  FADD.FTZ R168, R223, -R168 ;  /* 0x800000a8dfa87221 */ /* 0x000fe20000010000 */
[----:B------:R-:W-:Y:S01]  /*3390*/  FFMA.FTZ R171, R183, UR4, R176 ;  /* 0x00000004b7ab7c23 */ /* 0x000fe200080100b0 */
[----:B------:R-:W-:Y:S01]  /*33a0*/  FMUL.FTZ R164, R165, UR23 ;  /* 0x00000017a5a47c20 */ /* 0x000fe20008410000 */
[----:B------:R-:W-:Y:S02]  /*33b0*/  FMUL.FTZ R165, R167, UR23 ;  /* 0x00000017a7a57c20 */ /* 0x000fe40008410000 */
[----:B------:R-:W-:Y:S01]  /*33c0*/  FADD.FTZ R171, R238, -R171 ;  /* 0x800000abeeab7221 */ /* 0x000fe20000010000 */
[----:B------:R-:W-:Y:S01]  /*33d0*/  FMUL.FTZ R166, R164, UR12 ;  /* 0x0000000ca4a67c20 */ /* 0x000fe20008410000 */
[----:B------:R-:W-:-:S03]  /*33e0*/  FMUL.FTZ R167, R165, UR12 ;  /* 0x0000000ca5a77c20 */ /* 0x000fc60008410000 */
[----:B------:R-:W-:Y:S01]  /*33f0*/  FMUL.FTZ R172, R166, UR22 ;  /* 0x00000016a6ac7c20 */ /* 0x000fe20008410000 */
[----:B------:R-:W-:Y:S01]  /*3400*/  FFMA.FTZ R166, R197, UR4, R176 ;  /* 0x00000004c5a67c23 */ /* 0x000fe200080100b0 */
[----:B------:R-:W-:-:S03]  /*3410*/  FMUL.FTZ R169, R167, UR22 ;  /* 0x00000016a7a97c20 */ /* 0x000fc60008410000 */
[----:B------:R-:W-:Y:S01]  /*3420*/  FADD.FTZ R170, R243, -R166 ;  /* 0x800000a6f3aa7221 */ /* 0x000fe20000010000 */
[----:B------:R-:W-:Y:S01]  /*3430*/  FMUL.FTZ R166, R168, UR23 ;  /* 0x00000017a8a67c20 */ /* 0x000fe20008410000 */
[----:B------:R-:W-:Y:S02]  /*3440*/  FSEL R172, R172, RZ, P6 ;  /* 0x000000ffacac7208 */ /* 0x000fe40003000000 */
[----:B------:R-:W-:Y:S01]  /*3450*/  LOP3.LUT P6, RZ, R24, 0xff00, RZ, 0xc0, !PT ;  /* 0x0000ff0018ff7812 */ /* 0x000fe200078cc0ff */
[----:B------:R-:W-:Y:S01]  /*3460*/  FMUL.FTZ R168, R166, UR12 ;  /* 0x0000000ca6a87c20 */ /* 0x000fe20008410000 */
[----:B------:R-:W-:Y:S02]  /*3470*/  FMUL.FTZ R167, R170, UR23 ;  /* 0x00000017aaa77c20 */ /* 0x000fe40008410000 */
[----:B------:R-:W-:Y:S01]  /*3480*/  FSEL R169, R169, RZ, P6 ;  /* 0x000000ffa9a97208 */ /* 0x000fe20003000000 */
[----:B------:R-:W-:Y:S01]  /*3490*/  FMUL.FTZ R168, R168, UR22 ;  /* 0x00000016a8a87c20 */ /* 0x000fe20008410000 */
[----:B------:R-:W-:Y:S01]  /*34a0*/  LOP3.LUT P6, RZ, R24, 0xff0000, RZ, 0xc0, !PT ;  /* 0x00ff000018ff7812 */ /* 0x000fe200078cc0ff */
[----:B------:R-:W-:Y:S01]  /*34b0*/  FMUL.FTZ R170, R167, UR12 ;  /* 0x0000000ca7aa7c20 */ /* 0x000fe20008410000 */
[----:B------:R-:W-:Y:S01]  /*34c0*/  F2FP.BF16.F32.PACK_AB R172, R169, R172 ;  /* 0x000000aca9ac723e */ /* 0x000fe200000010ff */
[----:B------:R-:W-:Y:S01]  /*34d0*/  FFMA.FTZ R169, R13, UR4, R176 ;  /* 0x000000040da97c23 */ /* 0x000fe200080100b0 */
[----:B------:R-:W-:Y:S01]  /*34e0*/  FSEL R168, R168, RZ, P6 ;  /* 0x000000ffa8a87208 */ /* 0x000fe20003000000 */
[----:B------:R-:W-:Y:S01]  /*34f0*/  FMUL.FTZ R170, R170, UR22 ;  /* 0x00000016aaaa7c20 */ /* 0x000fe20008410000 */
[----:B------:R-:W-:Y:S01]  /*3500*/  LOP3.LUT P6, RZ, R24, 0xff000000, RZ, 0xc0, !PT ;  /* 0xff00000018ff7812 */ /* 0x000fe200078cc0ff */
[----:B------:R-:W-:-:S03]  /*3510*/  FADD.FTZ R169, R220, -R169 ;  /* 0x800000a9dca97221 */ /* 0x000fc60000010000 */
[----:B------:R-:W-:Y:S02]  /*3520*/  FSEL R173, R170, RZ, P6 ;  /* 0x000000ffaaad7208 */ /* 0x000fe40003000000 */
[----:B------:R-:W-:Y:S02]  /*3530*/  LOP3.LUT P6, RZ, R25, 0xff, RZ, 0xc0, !PT ;  /* 0x000000ff19ff7812 */ /* 0x000fe400078cc0ff */
[----:B------:R-:W-:Y:S01]  /*3540*/  F2FP.BF16.F32.PACK_AB R173, R173, R168 ;  /* 0x000000a8adad723e */ /* 0x000fe200000010ff */
        /* <DEDUP_REMOVED lines=13> */
[----:B------:R-:W-:Y:S01]  /*3620*/  FMUL.FTZ R170, R171, UR23 ;  /* 0x00000017abaa7c20 */ /* 0x000fe20008410000 */
[----:B------:R-:W-:-:S03]  /*3630*/  FFMA.FTZ R171, R181, UR4, R176 ;  /* 0x00000004b5ab7c23 */ /* 0x000fc600080100b0 */
[----:B------:R-:W-:Y:S01]  /*3640*/  FMUL.FTZ R175, R170, UR12 ;  /* 0x0000000caaaf7c20 */ /* 0x000fe20008410000 */
[----:B------:R-:W-:-:S03]  /*3650*/  FADD.FTZ R171, R233, -R171 ;  /* 0x800000abe9ab7221 */ /* 0x000fc60000010000 */
[----:B------:R-:W-:Y:S01]  /*3660*/  FMUL.FTZ R175, R175, UR22 ;  /* 0x00000016afaf7c20 */ /* 0x000fe20008410000 */
[----:B------:R-:W-:-:S04]  /*3670*/  FMUL.FTZ R171, R171, UR23 ;  /* 0x00000017abab7c20 */ /* 0x000fc80008410000 */
[----:B------:R-:W-:Y:S01]  /*3680*/  FSEL R175, R175, RZ, P6 ;  /* 0x000000ffafaf7208 */ /* 0x000fe20003000000 */
[----:B------:R-:W-:Y:S01]  /*3690*/  FMUL.FTZ R177, R171, UR12 ;  /* 0x0000000cabb17c20 */ /* 0x000fe20008410000 */
[----:B------:R-:W-:-:S03]  /*36a0*/  ISETP.GE.U32.AND P6, PT, R24, RZ, PT ;  /* 0x000000ff1800720c */ /* 0x000fc60003fc6070 */
[----:B------:R-:W-:Y:S01]  /*36b0*/  FMUL.FTZ R177, R177, UR22 ;  /* 0x00000016b1b17c20 */ /* 0x000fe20008410000 */
[----:B------:R-:W-:-:S04]  /*36c0*/  ISETP.GE.U32.AND.EX P6, PT, R25, 0x1000000, PT, P6 ;  /* 0x010000001900780c */ /* 0x000fc80003fc6160 */
[----:B------:R-:W-:-:S04]  /*36d0*/  FSEL R177, R177, RZ, P6 ;  /* 0x000000ffb1b17208 */ /* 0x000fc80003000000 */
[----:B------:R-:W-:-:S07]  /*36e0*/  F2FP.BF16.F32.PACK_AB R175, R177, R175 ;  /* 0x000000afb1af723e */ /* 0x000fce00000010ff */
.L_x_6315:
[----:B------:R-:W0:Y:S02]  /*36f0*/  @P0 LDC.64 R178, c[0x0][0x478] ;  /* 0x00011e00ffb20b82 */ /* 0x000e240000000a00 */
[----:B0-----:R-:W-:-:S05]  /*3700*/  @P0 IMAD.WIDE.U32 R178, R2, 0x20, R178 ;  /* 0x0000002002b20825 */ /* 0x001fca00078e00b2 */
[----:B------:R-:W-:Y:S04]  /*3710*/  @P0 STG.E.128 desc[UR14][R178.64], R164 ;  /* 0x000000a4b2000986 */ /* 0x000fe8000c101d0e */
[----:B------:R0:W-:Y:S02]  /*3720*/  @P0 STG.E.128 desc[UR14][R178.64+0x10], R168 ;  /* 0x000010a8b2000986 */ /* 0x0001e4000c101d0e */
[----:B0-----:R-:W0:Y:S02]  /*3730*/  LDC.64 R178, c[0x0][0x468] ;  /* 0x00011a00ffb27b82 */ /* 0x001e240000000a00 */
[C---:B0-----:R-:W-:Y:S01]  /*3740*/  IMAD.WIDE.U32 R178, R2.reuse, 0x10, R178 ;  /* 0x0000001002b27825 */ /* 0x041fe200078e00b2 */
[----:B------:R-:W-:-:S04]  /*3750*/  IADD3 R2, PT, PT, R2, 0x80, RZ ;  /* 0x0000008002027810 */ /* 0x000fc80007ffe0ff */
[----:B------:R0:W-:Y:S03]  /*3760*/  STG.E.128 desc[UR14][R178.64], R172 ;  /* 0x000000acb2007986 */ /* 0x0001e6000c101d0e */
.L_x_6313:
[----:B------:R-:W-:Y:S05]  /*3770*/  BSYNC.RECONVERGENT B1 ;  /* 0x0000000000017941 */ /* 0x000fea0003800200 */
.L_x_6312:
[----:B------:R-:W-:Y:S04]  /*3780*/  BSSY.RECONVERGENT B1, `(.L_x_6316) ;  /* 0x0000088000017945 */ /* 0x000fe80003800200 */
[----:B------:R-:W-:Y:S05]  /*3790*/  @!P4 BRA `(.L_x_6317) ;  /* 0x000000080018c947 */ /* 0x000fea0003800000 */
[----:B------:R-:W-:-:S04]  /*37a0*/  ISETP.NE.U32.AND P0, PT, RZ, UR20, PT ;  /* 0x00000014ff007c0c */ /* 0x000fc8000bf05070 */
[----:B------:R-:W-:-:S13]  /*37b0*/  ISETP.NE.AND.EX P0, PT, RZ, UR21, PT, P0 ;  /* 0x00000015ff007c0c */ /* 0x000fda000bf05300 */
[----:B------:R-:W-:Y:S05]  /*37c0*/  @!P0 BRA `(.L_x_6318) ;  /* 0x0000000000f88947 */ /* 0x000fea0003800000 */
[--C-:B------:R-:W-:Y:S01]  /*37d0*/  FFMA.FTZ R165, R5, UR4, R176.reuse ;  /* 0x0000000405a57c23 */ /* 0x100fe200080100b0 */
[--C-:B------:R-:W-:Y:S01]  /*37e0*/  FFMA.FTZ R166, R203, UR4, R176.reuse ;  /* 0x00000004cba67c23 */ /* 0x100fe200080100b0 */
[--C-:B------:R-:W-:Y:S01]  /*37f0*/  FFMA.FTZ R168, R9, UR4, R176.reuse ;  /* 0x0000000409a87c23 */ /* 0x100fe200080100b0 */
[----:B------:R-:W-:Y:S01]  /*3800*/  FFMA.FTZ R169, R196, UR4, R176 ;  /* 0x00000004c4a97c23 */ /* 0x000fe200080100b0 */
[----:B------:R-:W-:Y:S01]  /*3810*/  FADD.FTZ R165, R224, -R165 ;  /* 0x800000a5e0a57221 */ /* 0x000fe20000010000 */
[----:B-----5:R-:W-:Y:S01]  /*3820*/  LOP3.LUT P6, RZ, R26, 0xff, RZ, 0xc0, !PT ;  /* 0x000000ff1aff7812 */ /* 0x020fe200078cc0ff */
[----:B------:R-:W-:Y:S01]  /*3830*/  FADD.FTZ R168, R219, -R168 ;  /* 0x800000a8dba87221 */ /* 0x000fe20000010000 */
[----:B------:R-:W-:Y:S01]  /*3840*/  FADD.FTZ R170, R242, -R169 ;  /* 0x800000a9f2aa7221 */ /* 0x000fe20000010000 */
[----:B------:R-:W-:Y:S01]  /*3850*/  FMUL.FTZ R164, R165, UR23 ;  /* 0x00000017a5a47c20 */ /* 0x000fe20008410000 */
[----:B------:R-:W-:-:S03]  /*3860*/  FADD.FTZ R165, R245, -R166 ;  /* 0x800000a6f5a57221 */ /* 0x000fc60000010000 */
[----:B------:R-:W-:Y:S01]  /*3870*/  FMUL.FTZ R166, R164, UR12 ;  /* 0x0000000ca4a67c20 */ /* 0x000fe20008410000 */
[----:B------:R-:W-:-:S03]  /*3880*/  FMUL.FTZ R165, R165, UR23 ;  /* 0x00000017a5a57c20 */ /* 0x000fc60008410000 */
[----:B0-----:R-:W-:Y:S01]  /*3890*/  FMUL.FTZ R172, R166, UR22 ;  /* 0x00000016a6ac7c20 */ /* 0x001fe20008410000 */
[----:B------:R-:W-:Y:S01]  /*38a0*/  FMUL.FTZ R167, R165, UR12 ;  /* 0x0000000ca5a77c20 */ /* 0x000fe20008410000 */
[----:B------:R-:W-:-:S03]  /*38b0*/  FMUL.FTZ R166, R168, UR23 ;  /* 0x00000017a8a67c20 */ /* 0x000fc60008410000 */
[----:B------:R-:W-:Y:S01]  /*38c0*/  FMUL.FTZ R169, R167, UR22 ;  /* 0x00000016a7a97c20 */ /* 0x000fe20008410000 */
[----:B------:R-:W-:Y:S01]  /*38d0*/  FSEL R172, R172, RZ, P6 ;  /* 0x000000ffacac7208 */ /* 0x000fe20003000000 */
[----:B------:R-:W-:Y:S01]  /*38e0*/  FMUL.FTZ R168, R166, UR12 ;  /* 0x0000000ca6a87c20 */ /* 0x000fe20008410000 */
[----:B------:R-:W-:Y:S01]  /*38f0*/  LOP3.LUT P6, RZ, R26, 0xff00, RZ, 0xc0, !PT ;  /* 0x0000ff001aff7812 */ /* 0x000fe200078cc0ff */
[----:B------:R-:W-:Y:S02]  /*3900*/  FMUL.FTZ R167, R170, UR23 ;  /* 0x00000017aaa77c20 */ /* 0x000fe40008410000 */
[----:B------:R-:W-:Y:S01]  /*3910*/  FMUL.FTZ R168, R168, UR22 ;  /* 0x00000016a8a87c20 */ /* 0x000fe20008410000 */
[----:B------:R-:W-:Y:S01]  /*3920*/  FSEL R169, R169, RZ, P6 ;  /* 0x000000ffa9a97208 */ /* 0x000fe20003000000 */
[----:B------:R-:W-:Y:S01]  /*3930*/  FMUL.FTZ R170, R167, UR12 ;  /* 0x0000000ca7aa7c20 */ /* 0x000fe20008410000 */
[----:B------:R-:W-:Y:S02]  /*3940*/  LOP3.LUT P6, RZ, R26, 0xff0000, RZ, 0xc0, !PT ;  /* 0x00ff00001aff7812 */ /* 0x000fe400078cc0ff */
[----:B------:R-:W-:Y:S01]  /*3950*/  F2FP.BF16.F32.PACK_AB R172, R169, R172 ;  /* 0x000000aca9ac723e */ /* 0x000fe200000010ff */
[----:B------:R-:W-:Y:S01]  /*3960*/  FMUL.FTZ R170, R170, UR22 ;  /* 0x00000016aaaa7c20 */ /* 0x000fe20008410000 */
[----:B------:R-:W-:-:S02]  /*3970*/  FSEL R168, R168, RZ, P6 ;  /* 0x000000ffa8a87208 */ /* 0x000fc40003000000 */
[----:B------:R-:W-:-:S04]  /*3980*/  LOP3.LUT P6, RZ, R26, 0xff000000, RZ, 0xc0, !PT ;  /* 0xff0000001aff7812 */ /* 0x000fc800078cc0ff */
[----:B------:R-:W-:Y:S01]  /*3990*/  FSEL R173, R170, RZ, P6 ;  /* 0x000000ffaaad7208 */ /* 0x000fe20003000000 */
[--C-:B------:R-:W-:Y:S01]  /*39a0*/  FFMA.FTZ R170, R192, UR4, R176.reuse ;  /* 0x00000004c0aa7c23 */ /* 0x100fe200080100b0 */
[----:B------:R-:W-:Y:S02]  /*39b0*/  LOP3.LUT P6, RZ, R27, 0xff, RZ, 0xc0, !PT ;  /* 0x000000ff1bff7812 */ /* 0x000fe400078cc0ff */
[----:B------:R-:W-:Y:S01]  /*39c0*/  F2FP.BF16.F32.PACK_AB R173, R173, R168 ;  /* 0x000000a8adad723e */ /* 0x000fe200000010ff */
[----:B------:R-:W-:Y:S01]  /*39d0*/  FFMA.FTZ R168, R14, UR4, R176 ;  /* 0x000000040ea87c23 */ /* 0x000fe200080100b0 */
[----:B------:R-:W-:-:S03]  /*39e0*/  FADD.FTZ R170, R237, -R170 ;  /* 0x800000aaedaa7221 */ /* 0x000fc60000010000 */
[----:B------:R-:W-:Y:S01]  /*39f0*/  FADD.FTZ R168, R213, -R168 ;  /* 0x800000a8d5a87221 */ /* 0x000fe20000010000 */
[----:B------:R-:W-:-:S03]  /*3a00*/  FMUL.FTZ R169, R170, UR23 ;  /* 0x00000017aaa97c20 */ /* 0x000fc60008410000 */
[----:B------:R-:W-:Y:S01]  /*3a10*/  FMUL.FTZ R168, R168, UR23 ;  /* 0x00000017a8a87c20 */ /* 0x000fe20008410000 */
[----:B------:R-:W-:-:S03]  /*3a20*/  FMUL.FTZ R170, R169, UR12 ;  /* 0x0000000ca9aa7c20 */ /* 0x000fc60008410000 */
[----:B------:R-:W-:Y:S01]  /*3a30*/  FMUL.FTZ R171, R168, UR12 ;  /* 0x0000000ca8ab7c20 */ /* 0x000fe20008410000 */
[----:B------:R-:W-:-:S03]  /*3a40*/  FMUL.FTZ R170, R170, UR22 ;  /* 0x00000016aaaa7c20 */ /* 0x000fc60008410000 */
[----:B------:R-:W-:-:S05]  /*3a50*/  FMUL.FTZ R171, R171, UR22 ;  /* 0x00000016abab7c20 */ /* 0x000fca0008410000 */
        /* <DEDUP_REMOVED lines=19> */
[----:B------:R-:W-:Y:S01]  /*3b90*/  F2FP.BF16.F32.PACK_AB R175, R177, R175 ;  /* 0x000000afb1af723e */ /* 0x000fe200000010ff */
[----:B------:R-:W-:Y:S06]  /*3ba0*/  BRA `(.L_x_6319) ;  /* 0x0000000000f47947 */ /* 0x000fec0003800000 */
.L_x_6318:
        /* <DEDUP_REMOVED lines=22> */
[----:B------:R-:W-:-:S04]  /*3d10*/  FFMA.FTZ R172, R14, UR4, R176 ;  /* 0x000000040eac7c23 */ /* 0x000fc800080100b0 */
[----:B------:R-:W-:Y:S01]  /*3d20*/  FADD.FTZ R173, R213, -R172 ;  /* 0x800000acd5ad7221 */ /* 0x000fe20000010000 */
[----:B------:R-:W-:-:S03]  /*3d30*/  FFMA.FTZ R172, R192, UR4, R176 ;  /* 0x00000004c0ac7c23 */ /* 0x000fc600080100b0 */
[----:B------:R-:W-:Y:S01]  /*3d40*/  FMUL.FTZ R173, R173, UR23 ;  /* 0x00000017adad7c20 */ /* 0x000fe20008410000 */
[----:B------:R-:W-:-:S03]  /*3d50*/  FADD.FTZ R172, R237, -R172 ;  /* 0x800000acedac7221 */ /* 0x000fc60000010000 */
[----:B------:R-:W-:Y:S01]  /*3d60*/  FMUL.FTZ R173, R173, UR12 ;  /* 0x0000000cadad7c20 */ /* 0x000fe20008410000 */
[----:B------:R-:W-:-:S03]  /*3d70*/  FMUL.FTZ R172, R172, UR23 ;  /* 0x00000017acac7c20 */ /* 0x000fc60008410000 */
[----:B------:R-:W-:Y:S01]  /*3d80*/  FMUL.FTZ R173, R173, UR22 ;  /* 0x00000016adad7c20 */ /* 0x000fe20008410000 */
[----:B------:R-:W-:-:S04]  /*3d90*/  FMUL.FTZ R172, R172, UR12 ;  /* 0x0000000cacac7c20 */ /* 0x000fc80008410000 */
[----:B------:R-:W-:Y:S01]  /*3da0*/  FMUL.FTZ R172, R172, UR22 ;  /* 0x00000016acac7c20 */ /* 0x000fe20008410000 */
        /* <DEDUP_REMOVED lines=28> */
[----:B------:R-:W-:-:S07]  /*3f70*/  F2FP.BF16.F32.PACK_AB R172, R172, R177 ;  /* 0x000000b1acac723e */ /* 0x000fce00000010ff */
.L_x_6319:
        /* <DEDUP_REMOVED lines=8> */
.L_x_6317:
[----:B------:R-:W-:Y:S05]  /*4000*/  BSYNC.RECONVERGENT B1 ;  /* 0x0000000000017941 */ /* 0x000fea0003800200 */
.L_x_6316:
[----:B------:R-:W-:Y:S04]  /*4010*/  BSSY.RECONVERGENT B1, `(.L_x_6320) ;  /* 0x0000088000017945 */ /* 0x000fe80003800200 */
[----:B------:R-:W-:Y:S05]  /*4020*/  @!P3 BRA `(.L_x_6321) ;  /* 0x000000080018b947 */ /* 0x000fea0003800000 */
[----:B------:R-:W-:-:S04]  /*4030*/  ISETP.NE.U32.AND P0, PT, RZ, UR20, PT ;  /* 0x00000014ff007c0c */ /* 0x000fc8000bf05070 */
[----:B------:R-:W-:-:S13]  /*4040*/  ISETP.NE.AND.EX P0, PT, RZ, UR21, PT, P0 ;  /* 0x00000015ff007c0c */ /* 0x000fda000bf05300 */
[----:B------:R-:W-:Y:S05]  /*4050*/  @!P0 BRA `(.L_x_6322) ;  /* 0x0000000000f88947 */ /* 0x000fea0003800000 */
[--C-:B------:R-:W-:Y:S01]  /*4060*/  FFMA.FTZ R165, R6, UR4, R176.reuse ;  /* 0x0000000406a57c23 */ /* 0x100fe200080100b0 */
[--C-:B------:R-:W-:Y:S01]  /*4070*/  FFMA.FTZ R167, R201, UR4, R176.reuse ;  /* 0x00000004c9a77c23 */ /* 0x100fe200080100b0 */
[----:B-----5:R-:W-:Y:S01]  /*4080*/  LOP3.LUT P6, RZ, R22, 0xff, RZ, 0xc0, !PT ;  /* 0x000000ff16ff7812 */ /* 0x020fe200078cc0ff */
[--C-:B------:R-:W-:Y:S01]  /*4090*/  FFMA.FTZ R171, R190, UR4, R176.reuse ;  /* 0x00000004beab7c23 */ /* 0x100fe200080100b0 */
[----:B------:R-:W-:Y:S01]  /*40a0*/  FADD.FTZ R165, R222, -R165 ;  /* 0x800000a5dea57221 */ /* 0x000fe20000010000 */
[----:B------:R-:W-:Y:S02]  /*40b0*/  FADD.FTZ R167, R244, -R167 ;  /* 0x800000a7f4a77221 */ /* 0x000fe40000010000 */
[----:B------:R-:W-:Y:S01]  /*40c0*/  FADD.FTZ R171, R236, -R171 ;  /* 0x800000abecab7221 */ /* 0x000fe20000010000 */
[----:B------:R-:W-:Y:S01]  /*40d0*/  FMUL.FTZ R164, R165, UR23 ;  /* 0x00000017a5a47c20 */ /* 0x000fe20008410000 */
[----:B------:R-:W-:-:S03]  /*40e0*/  FFMA.FTZ R165, R10, UR4, R176 ;  /* 0x000000040aa57c23 */ /* 0x000fc600080100b0 */
[----:B------:R-:W-:Y:S01]  /*40f0*/  FMUL.FTZ R166, R164, UR12 ;  /* 0x0000000ca4a67c20 */ /* 0x000fe20008410000 */
[----:B------:R-:W-:Y:S01]  /*4100*/  FADD.FTZ R168, R218, -R165 ;  /* 0x800000a5daa87221 */ /* 0x000fe20000010000 */
[----:B------:R-:W-:Y:S02]  /*4110*/  FMUL.FTZ R165, R167, UR23 ;  /* 0x00000017a7a57c20 */ /* 0x000fe40008410000 */
[----:B01----:R-:W-:Y:S01]  /*4120*/  FMUL.FTZ R172, R166, UR22 ;  /* 0x00000016a6ac7c20 */ /* 0x003fe20008410000 */
[----:B------:R-:W-:Y:S01]  /*4130*/  FFMA.FTZ R166, R194, UR4, R176 ;  /* 0x00000004c2a67c23 */ /* 0x000fe200080100b0 */
[----:B------:R-:W-:-:S03]  /*4140*/  FMUL.FTZ R167, R165, UR12 ;  /* 0x0000000ca5a77c20 */ /* 0x000fc60008410000 */
[----:B------:R-:W-:Y:S01]  /*4150*/  FADD.FTZ R170, R241, -R166 ;  /* 0x800000a6f1aa7221 */ /* 0x000fe20000010000 */
[----:B------:R-:W-:Y:S01]  /*4160*/  FMUL.FTZ R166, R168, UR23 ;  /* 0x00000017a8a67c20 */ /* 0x000fe20008410000 */
        /* <DEDUP_REMOVED lines=8> */
[----:B------:R-:W-:Y:S01]  /*41f0*/  LOP3.LUT P6, RZ, R22, 0xff0000, RZ, 0xc0, !PT ;  /* 0x00ff000016ff7812 */ /* 0x000fe200078cc0ff */
[----:B------:R-:W-:Y:S01]  /*4200*/  FMUL.FTZ R170, R170, UR22 ;  /* 0x00000016aaaa7c20 */ /* 0x000fe20008410000 */
[----:B------:R-:W-:Y:S01]  /*4210*/  F2FP.BF16.F32.PACK_AB R172, R169, R172 ;  /* 0x000000aca9ac723e */ /* 0x000fe200000010ff */
[----:B------:R-:W-:Y:S01]  /*4220*/  FFMA.FTZ R169, R15, UR4, R176 ;  /* 0x000000040fa97c23 */ /* 0x000fe200080100b0 */
[----:B------:R-:W-:-:S02]  /*4230*/  FSEL R168, R168, RZ, P6 ;  /* 0x000000ffa8a87208 */ /* 0x000fc40003000000 */
        /* <DEDUP_REMOVED lines=32> */
.L_x_6322:
[--C-:B01----:R-:W-:Y:S01]  /*4440*/  FFMA.FTZ R173, R20, UR4, R176.reuse ;  /* 0x0000000414ad7c23 */ /* 0x103fe200080100b0 */
        /* <DEDUP_REMOVED lines=60> */
.L_x_6323:
        /* <DEDUP_REMOVED lines=8> */
.L_x_6321:
[----:B------:R-:W-:Y:S05]  /*4890*/  BSYNC.RECONVERGENT B1 ;  /* 0x0000000000017941 */ /* 0x000fea0003800200 */
.L_x_6320:
[----:B------:R-:W-:Y:S04]  /*48a0*/  BSSY.RECONVERGENT B1, `(.L_x_6324) ;  /* 0x0000088000017945 */ /* 0x000fe80003800200 */
[----:B------:R-:W-:Y:S05]  /*48b0*/  @!P2 BRA `(.L_x_6325) ;  /* 0x000000080018a947 */ /* 0x000fea0003800000 */
[----:B------:R-:W-:-:S04]  /*48c0*/  ISETP.NE.U32.AND P0, PT, RZ, UR20, PT ;  /* 0x00000014ff007c0c */ /* 0x000fc8000bf05070 */
[----:B------:R-:W-:-:S13]  /*48d0*/  ISETP.NE.AND.EX P0, PT, RZ, UR21, PT, P0 ;  /* 0x00000015ff007c0c */ /* 0x000fda000bf05300 */
[----:B------:R-:W-:Y:S05]  /*48e0*/  @!P0 BRA `(.L_x_6326) ;  /* 0x0000000000f88947 */ /* 0x000fea0003800000 */
[--C-:B------:R-:W-:Y:S01]  /*48f0*/  FFMA.FTZ R165, R199, UR4, R176.reuse ;  /* 0x00000004c7a57c23 */ /* 0x100fe200080100b0 */
[--C-:B------:R-:W-:Y:S01]  /*4900*/  FFMA.FTZ R167, R7, UR4, R176.reuse ;  /* 0x0000000407a77c23 */ /* 0x100fe200080100b0 */
[----:B------:R-:W-:Y:S01]  /*4910*/  FFMA.FTZ R168, R193, UR4, R176 ;  /* 0x00000004c1a87c23 */ /* 0x000fe200080100b0 */
[----:B-----5:R-:W-:Y:S01]  /*4920*/  LOP3.LUT P6, RZ, R28, 0xff, RZ, 0xc0, !PT ;  /* 0x000000ff1cff7812 */ /* 0x020fe200078cc0ff */
[----:B------:R-:W-:Y:S01]  /*4930*/  FADD.FTZ R165, R240, -R165 ;  /* 0x800000a5f0a57221 */ /* 0x000fe20000010000 */
[----:B------:R-:W-:Y:S01]  /*4940*/  FADD.FTZ R167, R228, -R167 ;  /* 0x800000a7e4a77221 */ /* 0x000fe20000010000 */
[----:B------:R-:W-:Y:S02]  /*4950*/  FADD.FTZ R168, R235, -R168 ;  /* 0x800000a8eba87221 */ /* 0x000fe40000010000 */
[----:B------:R-:W-:Y:S01]  /*4960*/  FMUL.FTZ R164, R165, UR23 ;  /* 0x00000017a5a47c20 */ /* 0x000fe20008410000 */
[----:B------:R-:W-:-:S03]  /*4970*/  FMUL.FTZ R165, R167, UR23 ;  /* 0x00000017a7a57c20 */ /* 0x000fc60008410000 */
[----:B------:R-:W-:Y:S01]  /*4980*/  FMUL.FTZ R166, R164, UR12 ;  /* 0x0000000ca4a67c20 */ /* 0x000fe20008410000 */
[----:B------:R-:W-:-:S03]  /*4990*/  FMUL.FTZ R167, R165, UR12 ;  /* 0x0000000ca5a77c20 */ /* 0x000fc60008410000 */
[----:B012---:R-:W-:Y:S01]  /*49a0*/  FMUL.FTZ R172, R166, UR22 ;  /* 0x00000016a6ac7c20 */ /* 0x007fe20008410000 */
        /* <DEDUP_REMOVED lines=21> */
[----:B------:R-:W-:-:S04]  /*4b00*/  FFMA.FTZ R168, R16, UR4, R176 ;  /* 0x0000000410a87c23 */ /* 0x000fc800080100b0 */
[----:B------:R-:W-:Y:S01]  /*4b10*/  FADD.FTZ R170, R211, -R168 ;  /* 0x800000a8d3aa7221 */ /* 0x000fe20000010000 */
[----:B------:R-:W-:-:S03]  /*4b20*/  FMUL.FTZ R168, R169, UR23 ;  /* 0x00000017a9a87c20 */ /* 0x000fc60008410000 */
[----:B------:R-:W-:Y:S01]  /*4b30*/  FMUL.FTZ R169, R170, UR23 ;  /* 0x00000017aaa97c20 */ /* 0x000fe20008410000 */
[----:B------:R-:W-:-:S03]  /*4b40*/  FMUL.FTZ R171, R168, UR12 ;  /* 0x0000000ca8ab7c20 */ /* 0x000fc60008410000 */
[----:B------:R-:W-:Y:S01]  /*4b50*/  FMUL.FTZ R170, R169, UR12 ;  /* 0x0000000ca9aa7c20 */ /* 0x000fe20008410000 */
[----:B------:R-:W-:-:S03]  /*4b60*/  FMUL.FTZ R171, R171, UR22 ;  /* 0x00000016abab7c20 */ /* 0x000fc60008410000 */
[----:B------:R-:W-:Y:S02]  /*4b70*/  FMUL.FTZ R170, R170, UR22 ;  /* 0x00000016aaaa7c20 */ /* 0x000fe40008410000 */
        /* <DEDUP_REMOVED lines=16> */
[----:B------:R-:W-:-:S04]  /*4c80*/  ISETP.GE.U32.AND P6, PT, R28, RZ, PT ;  /* 0x000000ff1c00720c */ /* 0x000fc80003fc6070 */
[----:B------:R-:W-:-:S04]  /*4c90*/  ISETP.GE.U32.AND.EX P6, PT, R29, 0x1000000, PT, P6 ;  /* 0x010000001d00780c */ /* 0x000fc80003fc6160 */
[----:B------:R-:W-:-:S04]  /*4ca0*/  FSEL R177, R177, RZ, P6 ;  /* 0x000000ffb1b17208 */ /* 0x000fc80003000000 */
[----:B------:R-:W-:Y:S01]  /*4cb0*/  F2FP.BF16.F32.PACK_AB R175, R177, R175 ;  /* 0x000000afb1af723e */ /* 0x000fe200000010ff */
[----:B------:R-:W-:Y:S06]  /*4cc0*/  BRA `(.L_x_6327) ;  /* 0x0000000000f47947 */ /* 0x000fec0003800000 */
.L_x_6326:
[--C-:B012---:R-:W-:Y:S01]  /*4cd0*/  FFMA.FTZ R172, R4, UR4, R176.reuse ;  /* 0x0000000404ac7c23 */ /* 0x107fe200080100b0 */
[--C-:B------:R-:W-:Y:S01]  /*4ce0*/  FFMA.FTZ R175, R21, UR4, R176.reuse ;  /* 0x0000000415af7c23 */ /* 0x100fe200080100b0 */
[----:B-----5:R-:W-:Y:S01]  /*4cf0*/  LOP3.LUT P6, RZ, R29, 0xff0000, RZ, 0xc0, !PT ;  /* 0x00ff00001dff7812 */ /* 0x020fe200078cc0ff */
[----:B------:R-:W-:Y:S01]  /*4d00*/  FFMA.FTZ R177, R199, UR4, R176 ;  /* 0x00000004c7b17c23 */ /* 0x000fe200080100b0 */
[----:B------:R-:W-:-:S03]  /*4d10*/  FADD.FTZ R172, R227, -R172 ;  /* 0x800000ace3ac7221 */ /* 0x000fc60000010000 */
[----:B------:R-:W-:Y:S01]  /*4d20*/  FADD.FTZ R177, R240, -R177 ;  /* 0x800000b1f0b17221 */ /* 0x000fe20000010000 */
[----:B------:R-:W-:Y:S01]  /*4d30*/  FMUL.FTZ R173, R172, UR23 ;  /* 0x00000017acad7c20 */ /* 0x000fe20008410000 */
[----:B------:R-:W-:Y:S02]  /*4d40*/  FADD.FTZ R172, R200, -R175 ;  /* 0x800000afc8ac7221 */ /* 0x000fe40000010000 */
[----:B------:R-:W-:Y:S01]  /*4d50*/  FMUL.FTZ R177, R177, UR23 ;  /* 0x00000017b1b17c20 */ /* 0x000fe20008410000 */
[----:B------:R-:W-:Y:S01]  /*4d60*/  FMUL.FTZ R173, R173, UR12 ;  /* 0x0000000cadad7c20 */ /* 0x000fe20008410000 */
[----:B------:R-:W-:Y:S02]  /*4d70*/  FMUL.FTZ R172, R172, UR23 ;  /* 0x00000017acac7c20 */ /* 0x000fe40008410000 */
[----:B------:R-:W-:Y:S01]  /*4d80*/  FMUL.FTZ R177, R177, UR12 ;  /* 0x0000000cb1b17c20 */ /* 0x000fe20008410000 */
[----:B------:R-:W-:Y:S01]  /*4d90*/  FMUL.FTZ R173, R173, UR22 ;  /* 0x00000016adad7c20 */ /* 0x000fe20008410000 */
[----:B------:R-:W-:-:S02]  /*4da0*/  FMUL.FTZ R172, R172, UR12 ;  /* 0x0000000cacac7c20 */ /* 0x000fc40008410000 */
[----:B------:R-:W-:Y:S02]  /*4db0*/  FMUL.FTZ R177, R177, UR22 ;  /* 0x00000016b1b17c20 */ /* 0x000fe40008410000 */
[----:B------:R-:W-:Y:S01]  /*4dc0*/  FSEL R173, R173, RZ, P6 ;  /* 0x000000ffadad7208 */ /* 0x000fe20003000000 */
[----:B------:R-:W-:Y:S01]  /*4dd0*/  FMUL.FTZ R172, R172, UR22 ;  /* 0x00000016acac7c20 */ /* 0x000fe20008410000 */
        /* <DEDUP_REMOVED lines=44> */
.L_x_6327:
        /* <DEDUP_REMOVED lines=8> */
.L_x_6325:
[----:B------:R-:W-:Y:S05]  /*5120*/  BSYNC.RECONVERGENT B1 ;  /* 0x0000000000017941 */ /* 0x000fea0003800200 */
.L_x_6324:
        /* <DEDUP_REMOVED lines=11> */
[----:B-----5:R-:W-:Y:S01]  /*51e0*/  LOP3.LUT P6, RZ, R30, 0xff, RZ, 0xc0, !PT ;  /* 0x000000ff1eff7812 */ /* 0x020fe200078cc0ff */
[----:B------:R-:W-:Y:S01]  /*51f0*/  FMUL.FTZ R164, R164, UR23 ;  /* 0x00000017a4a47c20 */ /* 0x000fe20008410000 */
[----:B------:R-:W-:Y:S01]  /*5200*/  FMUL.FTZ R165, R165, UR23 ;  /* 0x00000017a5a57c20 */ /* 0x000fe20008410000 */
[----:B------:R-:W-:-:S02]  /*5210*/  FADD.FTZ R170, R210, -R169 ;  /* 0x800000a9d2aa7221 */ /* 0x000fc40000010000 */
[----:B------:R-:W-:Y:S01]  /*5220*/  FMUL.FTZ R166, R164, UR12 ;  /* 0x0000000ca4a67c20 */ /* 0x000fe20008410000 */
[----:B------:R-:W-:-:S03]  /*5230*/  FMUL.FTZ R167, R165, UR12 ;  /* 0x0000000ca5a77c20 */ /* 0x000fc60008410000 */
[----:B0123--:R-:W-:Y:S01]  /*5240*/  FMUL.FTZ R172, R166, UR22 ;  /* 0x00000016a6ac7c20 */ /* 0x00ffe20008410000 */
[----:B------:R-:W-:Y:S01]  /*5250*/  FMUL.FTZ R166, R168, UR23 ;  /* 0x00000017a8a67c20 */ /* 0x000fe20008410000 */
[----:B------:R-:W-:Y:S01]  /*5260*/  FMUL.FTZ R169, R167, UR22 ;  /* 0x00000016a7a97c20 */ /* 0x000fe20008410000 */
[----:B------:R-:W-:Y:S02]  /*5270*/  FMUL.FTZ R167, R170, UR23 ;  /* 0x00000017aaa77c20 */ /* 0x000fe40008410000 */
[----:B------:R-:W-:Y:S01]  /*5280*/  FSEL R172, R172, RZ, P6 ;  /* 0x000000ffacac7208 */ /* 0x000fe20003000000 */
[----:B------:R-:W-:Y:S01]  /*5290*/  FMUL.FTZ R168, R166, UR12 ;  /* 0x0000000ca6a87c20 */ /* 0x000fe20008410000 */
[----:B------:R-:W-:Y:S01]  /*52a0*/  LOP3.LUT P6, RZ, R30, 0xff00, RZ, 0xc0, !PT ;  /* 0x0000ff001eff7812 */ /* 0x000fe200078cc0ff */
[----:B------:R-:W-:Y:S02]  /*52b0*/  FMUL.FTZ R170, R167, UR12 ;  /* 0x0000000ca7aa7c20 */ /* 0x000fe40008410000 */
[----:B------:R-:W-:Y:S01]  /*52c0*/  FMUL.FTZ R168, R168, UR22 ;  /* 0x00000016a8a87c20 */ /* 0x000fe20008410000 */
[----:B------:R-:W-:Y:S01]  /*52d0*/  FSEL R169, R169, RZ, P6 ;  /* 0x000000ffa9a97208 */ /* 0x000fe20003000000 */
[----:B------:R-:W-:Y:S01]  /*52e0*/  FMUL.FTZ R170, R170, UR22 ;  /* 0x00000016aaaa7c20 */ /* 0x000fe20008410000 */
[----:B------:R-:W-:-:S02]  /*52f0*/  LOP3.LUT P6, RZ, R30, 0xff0000, RZ, 0xc0, !PT ;  /* 0x00ff00001eff7812 */ /* 0x000fc400078cc0ff */
[----:B------:R-:W-:Y:S02]  /*5300*/  F2FP.BF16.F32.PACK_AB R172, R169, R172 ;  /* 0x000000aca9ac723e */ /* 0x000fe400000010ff */
[----:B------:R-:W-:Y:S02]  /*5310*/  FSEL R168, R168, RZ, P6 ;  /* 0x000000ffa8a87208 */ /* 0x000fe40003000000 */
        /* <DEDUP_REMOVED lines=17> */
[----:B------:R-:W-:Y:S02]  /*5430*/  ISETP.GE.U32.AND P6, PT, R30, RZ, PT ;  /* 0x000000ff1e00720c */ /* 0x000fe40003fc6070 */
[----:B------:R-:W-:Y:S01]  /*5440*/  F2FP.BF16.F32.PACK_AB R174, R170, R171 ;  /* 0x000000abaaae723e */ /* 0x000fe200000010ff */
[--C-:B------:R-:W-:Y:S01]  /*5450*/  FFMA.FTZ R170, R18, UR4, R176.reuse ;  /* 0x0000000412aa7c23 */ /* 0x100fe200080100b0 */
[----:B------:R-:W-:Y:S01]  /*5460*/  FFMA.FTZ R176, R208, UR4, R176 ;  /* 0x00000004d0b07c23 */ /* 0x000fe200080100b0 */
[----:B------:R-:W-:Y:S02]  /*5470*/  ISETP.GE.U32.AND.EX P6, PT, R31, 0x1000000, PT, P6 ;  /* 0x010000001f00780c */ /* 0x000fe40003fc6160 */
        /* <DEDUP_REMOVED lines=10> */
[----:B------:R-:W-:-:S04]  /*5520*/  FSEL R175, R175, RZ, P6 ;  /* 0x000000ffafaf7208 */ /* 0x000fc80003000000 */
[----:B------:R-:W-:Y:S01]  /*5530*/  F2FP.BF16.F32.PACK_AB R175, R176, R175 ;  /* 0x000000afb0af723e */ /* 0x000fe200000010ff */
[----:B------:R-:W-:Y:S06]  /*5540*/  BRA `(.L_x_6330) ;  /* 0x0000000000f47947 */ /* 0x000fec0003800000 */
.L_x_6329:
[--C-:B0123--:R-:W-:Y:S01]  /*5550*/  FFMA.FTZ R172, R208, UR4, R176.reuse ;  /* 0x00000004d0ac7c23 */ /* 0x10ffe200080100b0 */
[----:B------:R-:W-:Y:S01]  /*5560*/  FFMA.FTZ R175, R18, UR4, R176 ;  /* 0x0000000412af7c23 */ /* 0x000fe200080100b0 */
[----:B-----5:R-:W-:Y:S02]  /*5570*/  LOP3.LUT P6, RZ, R31, 0xff0000, RZ, 0xc0, !PT ;  /* 0x00ff00001fff7812 */ /* 0x020fe400078cc0ff */
[----:B------:R-:W-:-:S04]  /*5580*/  FADD.FTZ R172, R225, -R172 ;  /* 0x800000ace1ac7221 */ /* 0x000fc80000010000 */
[----:B------:R-:W-:Y:S01]  /*5590*/  FMUL.FTZ R173, R172, UR23 ;  /* 0x00000017acad7c20 */ /* 0x000fe20008410000 */
[----:B------:R-:W-:-:S03]  /*55a0*/  FADD.FTZ R172, R198, -R175 ;  /* 0x800000afc6ac7221 */ /* 0x000fc60000010000 */
[----:B------:R-:W-:Y:S01]  /*55b0*/  FMUL.FTZ R173, R173, UR12 ;  /* 0x0000000cadad7c20 */ /* 0x000fe20008410000 */
[----:B------:R-:W-:-:S03]  /*55c0*/  FMUL.FTZ R172, R172, UR23 ;  /* 0x00000017acac7c20 */ /* 0x000fc60008410000 */
[----:B------:R-:W-:Y:S01]  /*55d0*/  FMUL.FTZ R173, R173, UR22 ;  /* 0x00000016adad7c20 */ /* 0x000fe20008410000 */
[----:B------:R-:W-:-:S04]  /*55e0*/  FMUL.FTZ R172, R172, UR12 ;  /* 0x0000000cacac7c20 */ /* 0x000fc80008410000 */
[----:B------:R-:W-:Y:S01]  /*55f0*/  FSEL R173, R173, RZ, P6 ;  /* 0x000000ffadad7208 */ /* 0x000fe20003000000 */
[----:B------:R-:W-:Y:S01]  /*5600*/  FMUL.FTZ R172, R172, UR22 ;  /* 0x00000016acac7c20 */ /* 0x000fe20008410000 */
        /* <DEDUP_REMOVED lines=48> */
[----:B------:R-:W-:-:S07]  /*5910*/  F2FP.BF16.F32.PACK_AB R172, R172, R176 ;  /* 0x000000b0acac723e */ /* 0x000fce00000010ff */
.L_x_6330:
[----:B------:R-:W0:Y:S02]  /*5920*/  @P0 LDC.64 R176, c[0x0][0x478] ;  /* 0x00011e00ffb00b82 */ /* 0x000e240000000a00 */
[----:B0-----:R-:W-:-:S05]  /*5930*/  @P0 IMAD.WIDE.U32 R176, R2, 0x20, R176 ;  /* 0x0000002002b00825 */ /* 0x001fca00078e00b0 */
[----:B------:R-:W-:Y:S04]  /*5940*/  @P0 STG.E.128 desc[UR14][R176.64], R164 ;  /* 0x000000a4b0000986 */ /* 0x000fe8000c101d0e */
[----:B------:R0:W-:Y:S02]  /*5950*/  @P0 STG.E.128 desc[UR14][R176.64+0x10], R168 ;  /* 0x000010a8b0000986 */ /* 0x0001e4000c101d0e */
[----:B0-----:R-:W0:Y:S02]  /*5960*/  LDC.64 R176, c[0x0][0x468] ;  /* 0x00011a00ffb07b82 */ /* 0x001e240000000a00 */
[----:B0-----:R-:W-:-:S05]  /*5970*/  IMAD.WIDE.U32 R176, R2, 0x10, R176 ;  /* 0x0000001002b07825 */ /* 0x001fca00078e00b0 */
[----:B------:R0:W-:Y:S01]  /*5980*/  STG.E.128 desc[UR14][R176.64], R172 ;  /* 0x000000acb0007986 */ /* 0x0001e2000c101d0e */
[----:B------:R-:W-:Y:S05]  /*5990*/  BRA `(.L_x_6328) ;  /* 0x0000002800b07947 */ /* 0x000fea0003800000 */
.L_x_6311:
[----:B------:R-:W-:Y:S04]  /*59a0*/  BSSY.RECONVERGENT B1, `(.L_x_6331) ;  /* 0x000008a000017945 */ /* 0x000fe80003800200 */
[----:B------:R-:W-:Y:S05]  /*59b0*/  @!P5 BRA `(.L_x_6332) ;  /* 0x000000080020d947 */ /* 0x000fea0003800000 */
[----:B------:R-:W-:-:S04]  /*59c0*/  UISETP.NE.U32.AND UP1, UPT, UR20, URZ, UPT ;  /* 0x000000ff1400728c */ /* 0x000fc8000bf25070 */
[----:B------:R-:W-:-:S09]  /*59d0*/  UISETP.NE.AND.EX UP1, UPT, UR21, URZ, UPT, UP1 ;  /* 0x000000ff1500728c */ /* 0x000fd2000bf25310 */
[----:B------:R-:W-:Y:S05]  /*59e0*/  BRA.U UP1, `(.L_x_6333) ;  /* 0x0000000101f87547 */ /* 0x000fea000b800000 */
[--C-:B------:R-:W-:Y:S01]  /*59f0*/  FFMA.FTZ R173, R180, UR4, R176.reuse ;  /* 0x00000004b4ad7c23 */ /* 0x100fe200080100b0 */
[--C-:B------:R-:W-:Y:S01]  /*5a00*/  FFMA.FTZ R174, R181, UR4, R176.reuse ;  /* 0x00000004b5ae7c23 */ /* 0x100fe200080100b0 */
[----:B-----5:R-:W-:Y:S01]  /*5a10*/  ISETP.GE.U32.AND P0, PT, R24, RZ, PT ;  /* 0x000000ff1800720c */ /* 0x020fe20003f06070 */
[----:B------:R-:W-:Y:S01]  /*5a20*/  FFMA.FTZ R177, R205, UR4, R176 ;  /* 0x00000004cdb17c23 */ /* 0x000fe200080100b0 */
[----:B------:R-:W-:Y:S01]  /*5a30*/  FADD.FTZ R173, R206, -R173 ;  /* 0x800000adcead7221 */ /* 0x000fe20000010000 */
[----:B------:R-:W-:Y:S01]  /*5a40*/  FADD.FTZ R174, R233, -R174 ;  /* 0x800000aee9ae7221 */ /* 0x000fe20000010000 */
[----:B------:R-:W-:Y:S01]  /*5a50*/  LOP3.LUT P6, RZ, R25, 0xff0000, RZ, 0xc0, !PT ;  /* 0x00ff000019ff7812 */ /* 0x000fe200078cc0ff */
[----:B------:R-:W-:Y:S01]  /*5a60*/  FADD.FTZ R177, R246, -R177 ;  /* 0x800000b1f6b17221 */ /* 0x000fe20000010000 */
[----:B------:R-:W-:Y:S01]  /*5a70*/  FFMA.FTZ R172, R173, UR23, R66 ;  /* 0x00000017adac7c23 */ /* 0x000fe20008010042 */
[----:B------:R-:W-:Y:S01]  /*5a80*/  FFMA.FTZ R173, R174, UR23, R67 ;  /* 0x00000017aead7c23 */ /* 0x000fe20008010043 */
[----:B------:R-:W-:Y:S01]  /*5a90*/  ISETP.GE.U32.AND.EX P0, PT, R25, 0x1000000, PT, P0 ;  /* 0x010000001900780c */ /* 0x000fe20003f06100 */
[----:B------:R-:W-:Y:S01]  /*5aa0*/  FFMA.FTZ R177, R177, UR23, R69 ;  /* 0x00000017b1b17c23 */ /* 0x000fe20008010045 */
[----:B------:R-:W-:Y:S01]  /*5ab0*/  FMUL.FTZ R172, R172, UR12 ;  /* 0x0000000cacac7c20 */ /* 0x000fe20008410000 */
[----:B------:R-:W-:-:S02]  /*5ac0*/  FMUL.FTZ R173, R173, UR12 ;  /* 0x0000000cadad7c20 */ /* 0x000fc40008410000 */
[----:B------:R-:W-:Y:S01]  /*5ad0*/  FMUL.FTZ R177, R177, UR12 ;  /* 0x0000000cb1b17c20 */ /* 0x000fe20008410000 */
[----:B------:R-:W-:Y:S01]  /*5ae0*/  FMUL.FTZ R172, R172, UR22 ;  /* 0x00000016acac7c20 */ /* 0x000fe20008410000 */
[----:B------:R-:W-:Y:S02]  /*5af0*/  FMUL.FTZ R173, R173, UR22 ;  /* 0x00000016adad7c20 */ /* 0x000fe40008410000 */
[----:B------:R-:W-:Y:S02]  /*5b00*/  FMUL.FTZ R177, R177, UR22 ;  /* 0x00000016b1b17c20 */ /* 0x000fe40008410000 */
[----:B------:R-:W-:Y:S02]  /*5b10*/  FSEL R172, R172, RZ, P6 ;  /* 0x000000ffacac7208 */ /* 0x000fe40003000000 */
[----:B------:R-:W-:Y:S02]  /*5b20*/  FSEL R173, R173, RZ, P0 ;  /* 0x000000ffadad7208 */ /* 0x000fe40000000000 */
[----:B------:R-:W-:-:S02]  /*5b30*/  LOP3.LUT P0, RZ, R25, 0xff, RZ, 0xc0, !PT ;  /* 0x000000ff19ff7812 */ /* 0x000fc4000780c0ff */
[----:B------:R-:W-:Y:S01]  /*5b40*/  F2FP.BF16.F32.PACK_AB R175, R173, R172 ;  /* 0x000000acadaf723e */ /* 0x000fe200000010ff */
[--C-:B------:R-:W-:Y:S01]  /*5b50*/  FFMA.FTZ R172, R13, UR4, R176.reuse ;  /* 0x000000040dac7c23 */ /* 0x100fe200080100b0 */
[----:B------:R-:W-:Y:S01]  /*5b60*/  FFMA.FTZ R173, R183, UR4, R176 ;  /* 0x00000004b7ad7c23 */ /* 0x000fe200080100b0 */
[----:B------:R-:W-:Y:S02]  /*5b70*/  LOP3.LUT P6, RZ, R25, 0xff00, RZ, 0xc0, !PT ;  /* 0x0000ff0019ff7812 */ /* 0x000fe400078cc0ff */
[----:B------:R-:W-:Y:S01]  /*5b80*/  FADD.FTZ R172, R220, -R172 ;  /* 0x800000acdcac7221 */ /* 0x000fe20000010000 */
[----:B------:R-:W-:-:S03]  /*5b90*/  FADD.FTZ R173, R238, -R173 ;  /* 0x800000adeead7221 */ /* 0x000fc60000010000 */
[----:B------:R-:W-:Y:S01]  /*5ba0*/  FFMA.FTZ R172, R172, UR23, R64 ;  /* 0x00000017acac7c23 */ /* 0x000fe20008010040 */
[----:B------:R-:W-:-:S03]  /*5bb0*/  FFMA.FTZ R173, R173, UR23, R65 ;  /* 0x00000017adad7c23 */ /* 0x000fc60008010041 */
[----:B------:R-:W-:Y:S01]  /*5bc0*/  FMUL.FTZ R172, R172, UR12 ;  /* 0x0000000cacac7c20 */ /* 0x000fe20008410000 */
[----:B------:R-:W-:-:S03]  /*5bd0*/  FMUL.FTZ R173, R173, UR12 ;  /* 0x0000000cadad7c20 */ /* 0x000fc60008410000 */
[----:B------:R-:W-:Y:S01]  /*5be0*/  FMUL.FTZ R172, R172, UR22 ;  /* 0x00000016acac7c20 */ /* 0x000fe20008410000 */
[----:B------:R-:W-:-:S04]  /*5bf0*/  FMUL.FTZ R173, R173, UR22 ;  /* 0x00000016adad7c20 */ /* 0x000fc80008410000 */
[----:B------:R-:W-:Y:S02]  /*5c00*/  FSEL R172, R172, RZ, P0 ;  /* 0x000000ffacac7208 */ /* 0x000fe40000000000 */
[----:B------:R-:W-:Y:S02]  /*5c10*/  FSEL R173, R173, RZ, P6 ;  /* 0x000000ffadad7208 */ /* 0x000fe40003000000 */
[----:B------:R-:W-:Y:S02]  /*5c20*/  LOP3.LUT P0, RZ, R24, 0xff0000, RZ, 0xc0, !PT ;  /* 0x00ff000018ff7812 */ /* 0x000fe4000780c0ff */
        /* <DEDUP_REMOVED lines=16> */
[----:B------:R-:W-:Y:S01]  /*5d30*/  FFMA.FTZ R172, R0, UR4, R176 ;  /* 0x0000000400ac7c23 */ /* 0x000fe200080100b0 */
[----:B------:R-:W-:Y:S02]  /*5d40*/  LOP3.LUT P0, RZ, R24, 0xff, RZ, 0xc0, !PT ;  /* 0x000000ff18ff7812 */ /* 0x000fe4000780c0ff */
[----:B------:R-:W-:Y:S01]  /*5d50*/  FSEL R177, R177, RZ, P6 ;  /* 0x000000ffb1b17208 */ /* 0x000fe20003000000 */
[----:B------:R-:W-:-:S04]  /*5d60*/  FADD.FTZ R172, R182, -R172 ;  /* 0x800000acb6ac7221 */ /* 0x000fc80000010000 */
[----:B------:R-:W-:-:S04]  /*5d70*/  FFMA.FTZ R172, R172, UR23, R68 ;  /* 0x00000017acac7c23 */ /* 0x000fc80008010044 */
[----:B------:R-:W-:-:S04]  /*5d80*/  FMUL.FTZ R172, R172, UR12 ;  /* 0x0000000cacac7c20 */ /* 0x000fc80008410000 */
[----:B------:R-:W-:-:S05]  /*5d90*/  FMUL.FTZ R172, R172, UR22 ;  /* 0x00000016acac7c20 */ /* 0x000fca0008410000 */
[----:B------:R-:W-:-:S04]  /*5da0*/  FSEL R172, R172, RZ, P0 ;  /* 0x000000ffacac7208 */ /* 0x000fc80000000000 */
[----:B------:R-:W-:Y:S01]  /*5db0*/  F2FP.BF16.F32.PACK_AB R172, R177, R172 ;  /* 0x000000acb1ac723e */ /* 0x000fe200000010ff */
[----:B------:R-:W-:Y:S06]  /*5dc0*/  BRA `(.L_x_6334) ;  /* 0x0000000000f47947 */ /* 0x000fec0003800000 */
.L_x_6333:
        /* <DEDUP_REMOVED lines=10> */
[----:B------:R-:W-:-:S02]  /*5e70*/  LOP3.LUT P6, RZ, R24, 0xff, RZ, 0xc0, !PT ;  /* 0x000000ff18ff7812 */ /* 0x000fc400078cc0ff */
[----:B------:R-:W-:Y:S01]  /*5e80*/  FMUL.FTZ R166, R164, UR12 ;  /* 0x0000000ca4a67c20 */ /* 0x000fe20008410000 */
[----:B------:R-:W-:Y:S01]  /*5e90*/  FMUL.FTZ R168, R165, UR12 ;  /* 0x0000000ca5a87c20 */ /* 0x000fe20008410000 */
[----:B------:R-:W-:Y:S02]  /*5ea0*/  LOP3.LUT P0, RZ, R24, 0xff00, RZ, 0xc0, !PT ;  /* 0x0000ff0018ff7812 */ /* 0x000fe4000780c0ff */
[----:B------:R-:W-:Y:S01]  /*5eb0*/  FMUL.FTZ R172, R166, UR22 ;  /* 0x00000016a6ac7c20 */ /* 0x000fe20008410000 */
[----:B------:R-:W-:Y:S01]  /*5ec0*/  FFMA.FTZ R166, R167, UR23, R70 ;  /* 0x00000017a7a67c23 */ /* 0x000fe20008010046 */
[----:B------:R-:W-:Y:S01]  /*5ed0*/  FFMA.FTZ R167, R170, UR23, R71 ;  /* 0x00000017aaa77c23 */ /* 0x000fe20008010047 */
[----:B------:R-:W-:Y:S02]  /*5ee0*/  FMUL.FTZ R168, R168, UR22 ;  /* 0x00000016a8a87c20 */ /* 0x000fe40008410000 */
[----:B------:R-:W-:Y:S01]  /*5ef0*/  FMUL.FTZ R169, R166, UR12 ;  /* 0x0000000ca6a97c20 */ /* 0x000fe20008410000 */
[----:B------:R-:W-:Y:S01]  /*5f00*/  FMUL.FTZ R171, R167, UR12 ;  /* 0x0000000ca7ab7c20 */ /* 0x000fe20008410000 */
[----:B------:R-:W-:-:S02]  /*5f10*/  FSEL R172, R172, RZ, P6 ;  /* 0x000000ffacac7208 */ /* 0x000fc40003000000 */
[----:B------:R-:W-:Y:S01]  /*5f20*/  FMUL.FTZ R170, R169, UR22 ;  /* 0x00000016a9aa7c20 */ /* 0x000fe20008410000 */
[----:B------:R-:W-:Y:S01]  /*5f30*/  FMUL.FTZ R171, R171, UR22 ;  /* 0x00000016abab7c20 */ /* 0x000fe20008410000 */
[----:B------:R-:W-:Y:S02]  /*5f40*/  FSEL R169, R168, RZ, P0 ;  /* 0x000000ffa8a97208 */ /* 0x000fe40000000000 */
[C---:B------:R-:W-:Y:S02]  /*5f50*/  LOP3.LUT P6, RZ, R24.reuse, 0xff0000, RZ, 0xc0, !PT ;  /* 0x00ff000018ff7812 */ /* 0x040fe400078cc0ff */
[----:B------:R-:W-:Y:S02]  /*5f60*/  LOP3.LUT P0, RZ, R24, 0xff000000, RZ, 0xc0, !PT ;  /* 0xff00000018ff7812 */ /* 0x000fe4000780c0ff */
[----:B------:R-:W-:Y:S02]  /*5f70*/  FSEL R170, R170, RZ, P6 ;  /* 0x000000ffaaaa7208 */ /* 0x000fe40003000000 */
[----:B------:R-:W-:-:S02]  /*5f80*/  FSEL R171, R171, RZ, P0 ;  /* 0x000000ffabab7208 */ /* 0x000fc40000000000 */
[----:B------:R-:W-:Y:S01]  /*5f90*/  F2FP.BF16.F32.PACK_AB R172, R169, R172 ;  /* 0x000000aca9ac723e */ /* 0x000fe200000010ff */
[--C-:B------:R-:W-:Y:S01]  /*5fa0*/  FFMA.FTZ R169, R13, UR4, R176.reuse ;  /* 0x000000040da97c23 */ /* 0x100fe200080100b0 */
[----:B------:R-:W-:Y:S01]  /*5fb0*/  F2FP.BF16.F32.PACK_AB R173, R171, R170 ;  /* 0x000000aaabad723e */ /* 0x000fe200000010ff */
[----:B------:R-:W-:Y:S01]  /*5fc0*/  FFMA.FTZ R171, R183, UR4, R176 ;  /* 0x00000004b7ab7c23 */ /* 0x000fe200080100b0 */
[C---:B------:R-:W-:Y:S01]  /*5fd0*/  LOP3.LUT P0, RZ, R25.reuse, 0xff, RZ, 0xc0, !PT ;  /* 0x000000ff19ff7812 */ /* 0x040fe2000780c0ff */
[----:B------:R-:W-:Y:S01]  /*5fe0*/  FADD.FTZ R169, R220, -R169 ;  /* 0x800000a9dca97221 */ /* 0x000fe20000010000 */
[----:B------:R-:W-:Y:S01]  /*5ff0*/  LOP3.LUT P6, RZ, R25, 0xff00, RZ, 0xc0, !PT ;  /* 0x0000ff0019ff7812 */ /* 0x000fe200078cc0ff */
[----:B------:R-:W-:Y:S02]  /*6000*/  FADD.FTZ R170, R238, -R171 ;  /* 0x800000abeeaa7221 */ /* 0x000fe40000010000 */
[----:B------:R-:W-:Y:S02]  /*6010*/  FFMA.FTZ R168, R169, UR23, R64 ;  /* 0x00000017a9a87c23 */ /* 0x000fe40008010040 */
[----:B------:R-:W-:-:S02]  /*6020*/  FFMA.FTZ R169, R170, UR23, R65 ;  /* 0x00000017aaa97c23 */ /* 0x000fc40008010041 */
[----:B------:R-:W-:Y:S02]  /*6030*/  FMUL.FTZ R170, R168, UR12 ;  /* 0x0000000ca8aa7c20 */ /* 0x000fe40008410000 */
[----:B------:R-:W-:Y:S02]  /*6040*/  FMUL.FTZ R171, R169, UR12 ;  /* 0x0000000ca9ab7c20 */ /* 0x000fe40008410000 */
[----:B------:R-:W-:Y:S02]  /*6050*/  FMUL.FTZ R170, R170, UR22 ;  /* 0x00000016aaaa7c20 */ /* 0x000fe40008410000 */
[----:B------:R-:W-:-:S03]  /*6060*/  FMUL.FTZ R171, R171, UR22 ;  /* 0x00000016abab7c20 */ /* 0x000fc60008410000 */
[----:B------:R-:W-:Y:S02]  /*6070*/  FSEL R170, R170, RZ, P0 ;  /* 0x000000ffaaaa7208 */ /* 0x000fe40000000000 */
[----:B------:R-:W-:Y:S02]  /*6080*/  FSEL R171, R171, RZ, P6 ;  /* 0x000000ffabab7208 */ /* 0x000fe40003000000 */
[----:B------:R-:W-:Y:S02]  /*6090*/  ISETP.GE.U32.AND P0, PT, R24, RZ, PT ;  /* 0x000000ff1800720c */ /* 0x000fe40003f06070 */
[----:B------:R-:W-:Y:S01]  /*60a0*/  F2FP.BF16.F32.PACK_AB R174, R171, R170 ;  /* 0x000000aaabae723e */ /* 0x000fe200000010ff */
[--C-:B------:R-:W-:Y:S01]  /*60b0*/  FFMA.FTZ R170, R180, UR4, R176.reuse ;  /* 0x00000004b4aa7c23 */ /* 0x100fe200080100b0 */
[----:B------:R-:W-:Y:S01]  /*60c0*/  FFMA.FTZ R171, R181, UR4, R176 ;  /* 0x00000004b5ab7c23 */ /* 0x000fe200080100b0 */
[----:B------:R-:W-:Y:S02]  /*60d0*/  LOP3.LUT P6, RZ, R25, 0xff0000, RZ, 0xc0, !PT ;  /* 0x00ff000019ff7812 */ /* 0x000fe400078cc0ff */
[----:B------:R-:W-:Y:S01]  /*60e0*/  FADD.FTZ R170, R206, -R170 ;  /* 0x800000aaceaa7221 */ /* 0x000fe20000010000 */
[----:B------:R-:W-:Y:S01]  /*60f0*/  FADD.FTZ R171, R233, -R171 ;  /* 0x800000abe9ab7221 */ /* 0x000fe20000010000 */
[----:B------:R-:W-:-:S02]  /*6100*/  ISETP.GE.U32.AND.EX P0, PT, R25, 0x1000000, PT, P0 ;  /* 0x010000001900780c */ /* 0x000fc40003f06100 */
[----:B------:R-:W-:Y:S01]  /*6110*/  FFMA.FTZ R170, R170, UR23, R66 ;  /* 0x00000017aaaa7c23 */ /* 0x000fe20008010042 */
[----:B------:R-:W-:-:S03]  /*6120*/  FFMA.FTZ R171, R171, UR23, R67 ;  /* 0x00000017abab7c23 */ /* 0x000fc60008010043 */
[----:B------:R-:W-:Y:S01]  /*6130*/  FMUL.FTZ R175, R170, UR12 ;  /* 0x0000000caaaf7c20 */ /* 0x000fe20008410000 */
[----:B------:R-:W-:-:S03]  /*6140*/  FMUL.FTZ R177, R171, UR12 ;  /* 0x0000000cabb17c20 */ /* 0x000fc60008410000 */
[----:B------:R-:W-:Y:S01]  /*6150*/  FMUL.FTZ R175, R175, UR22 ;  /* 0x00000016afaf7c20 */ /* 0x000fe20008410000 */
[----:B------:R-:W-:-:S04]  /*6160*/  FMUL.FTZ R177, R177, UR22 ;  /* 0x00000016b1b17c20 */ /* 0x000fc80008410000 */
[----:B------:R-:W-:Y:S02]  /*6170*/  FSEL R175, R175, RZ, P6 ;  /* 0x000000ffafaf7208 */ /* 0x000fe40003000000 */
[----:B------:R-:W-:-:S04]  /*6180*/  FSEL R177, R177, RZ, P0 ;  /* 0x000000ffb1b17208 */ /* 0x000fc80000000000 */
[----:B------:R-:W-:-:S07]  /*6190*/  F2FP.BF16.F32.PACK_AB R175, R177, R175 ;  /* 0x000000afb1af723e */ /* 0x000fce00000010ff */
.L_x_6334:
        /* <DEDUP_REMOVED lines=10> */
.L_x_6332:
[----:B------:R-:W-:Y:S05]  /*6240*/  BSYNC.RECONVERGENT B1 ;  /* 0x0000000000017941 */ /* 0x000fea0003800200 */
.L_x_6331:
        /* <DEDUP_REMOVED lines=13> */
[----:B------:R-:W-:Y:S01]  /*6320*/  FFMA.FTZ R164, R165, UR23, R60 ;  /* 0x00000017a5a47c23 */ /* 0x000fe2000801003c */
[----:B------:R-:W-:Y:S01]  /*6330*/  FFMA.FTZ R165, R168, UR23, R61 ;  /* 0x00000017a8a57c23 */ /* 0x000fe2000801003d */
[----:B------:R-:W-:-:S02]  /*6340*/  FADD.FTZ R168, R242, -R171 ;  /* 0x800000abf2a87221 */ /* 0x000fc40000010000 */
[----:B------:R-:W-:Y:S01]  /*6350*/  FMUL.FTZ R166, R164, UR12 ;  /* 0x0000000ca4a67c20 */ /* 0x000fe20008410000 */
[----:B------:R-:W-:-:S03]  /*6360*/  FMUL.FTZ R167, R165, UR12 ;  /* 0x0000000ca5a77c20 */ /* 0x000fc60008410000 */
[----:B0-----:R-:W-:Y:S01]  /*6370*/  FMUL.FTZ R172, R166, UR22 ;  /* 0x00000016a6ac7c20 */ /* 0x001fe20008410000 */
[----:B------:R-:W-:Y:S01]  /*6380*/  FFMA.FTZ R166, R169, UR23, R62 ;  /* 0x00000017a9a67c23 */ /* 0x000fe2000801003e */
[----:B------:R-:W-:Y:S01]  /*6390*/  FMUL.FTZ R169, R167, UR22 ;  /* 0x00000016a7a97c20 */ /* 0x000fe20008410000 */
[----:B------:R-:W-:Y:S02]  /*63a0*/  FFMA.FTZ R167, R168, UR23, R63 ;  /* 0x00000017a8a77c23 */ /* 0x000fe4000801003f */
        /* <DEDUP_REMOVED lines=11> */
[----:B------:R-:W-:Y:S02]  /*6460*/  FSEL R173, R170, RZ, P6 ;  /* 0x000000ffaaad7208 */ /* 0x000fe40003000000 */
[----:B------:R-:W-:Y:S02]  /*6470*/  LOP3.LUT P6, RZ, R27, 0xff, RZ, 0xc0, !PT ;  /* 0x000000ff1bff7812 */ /* 0x000fe400078cc0ff */
[----:B------:R-:W-:Y:S01]  /*6480*/  F2FP.BF16.F32.PACK_AB R173, R173, R168 ;  /* 0x000000a8adad723e */ /* 0x000fe200000010ff */
[----:B------:R-:W-:-:S04]  /*6490*/  FFMA.FTZ R168, R14, UR4, R176 ;  /* 0x000000040ea87c23 */ /* 0x000fc800080100b0 */
[----:B------:R-:W-:Y:S01]  /*64a0*/  FADD.FTZ R169, R213, -R168 ;  /* 0x800000a8d5a97221 */ /* 0x000fe20000010000 */
[----:B------:R-:W-:-:S04]  /*64b0*/  FFMA.FTZ R168, R192, UR4, R176 ;  /* 0x00000004c0a87c23 */ /* 0x000fc800080100b0 */
[----:B------:R-:W-:Y:S01]  /*64c0*/  FADD.FTZ R170, R237, -R168 ;  /* 0x800000a8edaa7221 */ /* 0x000fe20000010000 */
[----:B------:R-:W-:-:S03]  /*64d0*/  FFMA.FTZ R168, R169, UR23, R56 ;  /* 0x00000017a9a87c23 */ /* 0x000fc60008010038 */
[----:B------:R-:W-:Y:S01]  /*64e0*/  FFMA.FTZ R169, R170, UR23, R57 ;  /* 0x00000017aaa97c23 */ /* 0x000fe20008010039 */
        /* <DEDUP_REMOVED lines=9> */
[----:B------:R-:W-:-:S04]  /*6580*/  FFMA.FTZ R171, R19, UR4, R176 ;  /* 0x0000000413ab7c23 */ /* 0x000fc800080100b0 */
[----:B------:R-:W-:-:S04]  /*6590*/  FADD.FTZ R171, R204, -R171 ;  /* 0x800000abccab7221 */ /* 0x000fc80000010000 */
[----:B------:R-:W-:Y:S01]  /*65a0*/  FFMA.FTZ R170, R171, UR23, R58 ;  /* 0x00000017abaa7c23 */ /* 0x000fe2000801003a */
[----:B------:R-:W-:-:S03]  /*65b0*/  FFMA.FTZ R171, R188, UR4, R176 ;  /* 0x00000004bcab7c23 */ /* 0x000fc600080100b0 */
[----:B------:R-:W-:Y:S01]  /*65c0*/  FMUL.FTZ R175, R170, UR12 ;  /* 0x0000000caaaf7c20 */ /* 0x000fe20008410000 */
[----:B------:R-:W-:-:S03]  /*65d0*/  FADD.FTZ R171, R232, -R171 ;  /* 0x800000abe8ab7221 */ /* 0x000fc60000010000 */
[----:B------:R-:W-:Y:S01]  /*65e0*/  FMUL.FTZ R175, R175, UR22 ;  /* 0x00000016afaf7c20 */ /* 0x000fe20008410000 */
[----:B------:R-:W-:-:S04]  /*65f0*/  FFMA.FTZ R171, R171, UR23, R59 ;  /* 0x00000017abab7c23 */ /* 0x000fc8000801003b */
        /* <DEDUP_REMOVED lines=8> */
.L_x_6337:
[--C-:B0-----:R-:W-:Y:S01]  /*6680*/  FFMA.FTZ R173, R19, UR4, R176.reuse ;  /* 0x0000000413ad7c23 */ /* 0x101fe200080100b0 */
[--C-:B------:R-:W-:Y:S01]  /*6690*/  FFMA.FTZ R175, R188, UR4, R176.reuse ;  /* 0x00000004bcaf7c23 */ /* 0x100fe200080100b0 */
[----:B-----5:R-:W-:Y:S01]  /*66a0*/  LOP3.LUT P6, RZ, R27, 0xff0000, RZ, 0xc0, !PT ;  /* 0x00ff00001bff7812 */ /* 0x020fe200078cc0ff */
[----:B------:R-:W-:Y:S01]  /*66b0*/  FFMA.FTZ R177, R5, UR4, R176 ;  /* 0x0000000405b17c23 */ /* 0x000fe200080100b0 */
[----:B------:R-:W-:Y:S01]  /*66c0*/  FADD.FTZ R173, R204, -R173 ;  /* 0x800000adccad7221 */ /* 0x000fe20000010000 */
[----:B------:R-:W-:Y:S02]  /*66d0*/  FADD.FTZ R172, R232, -R175 ;  /* 0x800000afe8ac7221 */ /* 0x000fe40000010000 */
[----:B------:R-:W-:Y:S01]  /*66e0*/  FADD.FTZ R177, R224, -R177 ;  /* 0x800000b1e0b17221 */ /* 0x000fe20000010000 */
[----:B------:R-:W-:Y:S01]  /*66f0*/  FFMA.FTZ R173, R173, UR23, R58 ;  /* 0x00000017adad7c23 */ /* 0x000fe2000801003a */
[----:B------:R-:W-:Y:S02]  /*6700*/  FFMA.FTZ R172, R172, UR23, R59 ;  /* 0x00000017acac7c23 */ /* 0x000fe4000801003b */
        /* <DEDUP_REMOVED lines=16> */
[----:B------:R-:W-:Y:S01]  /*6810*/  FFMA.FTZ R173, R173, UR23, R56 ;  /* 0x00000017adad7c23 */ /* 0x000fe20008010038 */
[----:B------:R-:W-:-:S03]  /*6820*/  FADD.FTZ R172, R237, -R172 ;  /* 0x800000acedac7221 */ /* 0x000fc60000010000 */
[----:B------:R-:W-:Y:S01]  /*6830*/  FMUL.FTZ R173, R173, UR12 ;  /* 0x0000000cadad7c20 */ /* 0x000fe20008410000 */
[----:B------:R-:W-:-:S03]  /*6840*/  FFMA.FTZ R172, R172, UR23, R57 ;  /* 0x00000017acac7c23 */ /* 0x000fc60008010039 */
        /* <DEDUP_REMOVED lines=25> */
[----:B------:R-:W-:-:S04]  /*69e0*/  FFMA.FTZ R172, R172, UR23, R61 ;  /* 0x00000017acac7c23 */ /* 0x000fc8000801003d */
[----:B------:R-:W-:-:S04]  /*69f0*/  FMUL.FTZ R172, R172, UR12 ;  /* 0x0000000cacac7c20 */ /* 0x000fc80008410000 */
[----:B------:R-:W-:-:S05]  /*6a00*/  FMUL.FTZ R172, R172, UR22 ;  /* 0x00000016acac7c20 */ /* 0x000fca0008410000 */
[----:B------:R-:W-:Y:S02]  /*6a10*/  FSEL R172, R172, RZ, P6 ;  /* 0x000000ffacac7208 */ /* 0x000fe40003000000 */
[----:B------:R-:W-:-:S04]  /*6a20*/  LOP3.LUT P6, RZ, R26, 0xff, RZ, 0xc0, !PT ;  /* 0x000000ff1aff7812 */ /* 0x000fc800078cc0ff */
[----:B------:R-:W-:-:S04]  /*6a30*/  FSEL R177, R177, RZ, P6 ;  /* 0x000000ffb1b17208 */ /* 0x000fc80003000000 */
[----:B------:R-:W-:-:S07]  /*6a40*/  F2FP.BF16.F32.PACK_AB R172, R172, R177 ;  /* 0x000000b1acac723e */ /* 0x000fce00000010ff */
.L_x_6338:
        /* <DEDUP_REMOVED lines=8> */
.L_x_6336:
[----:B------:R-:W-:Y:S05]  /*6ad0*/  BSYNC.RECONVERGENT B1 ;  /* 0x0000000000017941 */ /* 0x000fea0003800200 */
.L_x_6335:
        /* <DEDUP_REMOVED lines=8> */
[----:B------:R-:W-:Y:S01]  /*6b60*/  FFMA.FTZ R171, R190, UR4, R176 ;  /* 0x00000004beab7c23 */ /* 0x000fe200080100b0 */
[----:B------:R-:W-:Y:S01]  /*6b70*/  FADD.FTZ R165, R222, -R165 ;  /* 0x800000a5dea57221 */ /* 0x000fe20000010000 */
[----:B------:R-:W-:-:S03]  /*6b80*/  FADD.FTZ R168, R244, -R167 ;  /* 0x800000a7f4a87221 */ /* 0x000fc60000010000 */
[----:B------:R-:W-:Y:S01]  /*6b90*/  FFMA.FTZ R164, R165, UR23, R52 ;  /* 0x00000017a5a47c23 */ /* 0x000fe20008010034 */
[----:B------:R-:W-:-:S03]  /*6ba0*/  FFMA.FTZ R165, R10, UR4, R176 ;  /* 0x000000040aa57c23 */ /* 0x000fc600080100b0 */
[----:B------:R-:W-:Y:S01]  /*6bb0*/  FMUL.FTZ R166, R164, UR12 ;  /* 0x0000000ca4a67c20 */ /* 0x000fe20008410000 */
[----:B------:R-:W-:Y:S01]  /*6bc0*/  FADD.FTZ R169, R218, -R165 ;  /* 0x800000a5daa97221 */ /* 0x000fe20000010000 */
[----:B------:R-:W-:Y:S02]  /*6bd0*/  FFMA.FTZ R165, R168, UR23, R53 ;  /* 0x00000017a8a57c23 */ /* 0x000fe40008010035 */
[----:B01----:R-:W-:Y:S01]  /*6be0*/  FMUL.FTZ R172, R166, UR22 ;  /* 0x00000016a6ac7c20 */ /* 0x003fe20008410000 */
[----:B------:R-:W-:Y:S01]  /*6bf0*/  FFMA.FTZ R166, R194, UR4, R176 ;  /* 0x00000004c2a67c23 */ /* 0x000fe200080100b0 */
[----:B------:R-:W-:-:S03]  /*6c00*/  FMUL.FTZ R167, R165, UR12 ;  /* 0x0000000ca5a77c20 */ /* 0x000fc60008410000 */
[----:B------:R-:W-:Y:S01]  /*6c10*/  FADD.FTZ R168, R241, -R166 ;  /* 0x800000a6f1a87221 */ /* 0x000fe20000010000 */
[----:B------:R-:W-:Y:S01]  /*6c20*/  FFMA.FTZ R166, R169, UR23, R54 ;  /* 0x00000017a9a67c23 */ /* 0x000fe20008010036 */
[----:B------:R-:W-:Y:S01]  /*6c30*/  FMUL.FTZ R169, R167, UR22 ;  /* 0x00000016a7a97c20 */ /* 0x000fe20008410000 */
[----:B------:R-:W-:Y:S01]  /*6c40*/  FSEL R172, R172, RZ, P6 ;  /* 0x000000ffacac7208 */ /* 0x000fe20003000000 */
[----:B------:R-:W-:Y:S01]  /*6c50*/  FFMA.FTZ R167, R168, UR23, R55 ;  /* 0x00000017a8a77c23 */ /* 0x000fe20008010037 */
        /* <DEDUP_REMOVED lines=12> */
[----:B------:R-:W-:Y:S01]  /*6d20*/  FSEL R173, R170, RZ, P6 ;  /* 0x000000ffaaad7208 */ /* 0x000fe20003000000 */
[----:B------:R-:W-:Y:S01]  /*6d30*/  FADD.FTZ R170, R236, -R171 ;  /* 0x800000abecaa7221 */ /* 0x000fe20000010000 */
[----:B------:R-:W-:Y:S02]  /*6d40*/  LOP3.LUT P6, RZ, R23, 0xff, RZ, 0xc0, !PT ;  /* 0x000000ff17ff7812 */ /* 0x000fe400078cc0ff */
[----:B------:R-:W-:Y:S01]  /*6d50*/  F2FP.BF16.F32.PACK_AB R173, R173, R168 ;  /* 0x000000a8adad723e */ /* 0x000fe200000010ff */
        /* <DEDUP_REMOVED lines=27> */
.L_x_6341:
[--C-:B01----:R-:W-:Y:S01]  /*6f10*/  FFMA.FTZ R173, R20, UR4, R176.reuse ;  /* 0x0000000414ad7c23 */ /* 0x103fe200080100b0 */
        /* <DEDUP_REMOVED lines=60> */
.L_x_6342:
        /* <DEDUP_REMOVED lines=8> */
.L_x_6340:
[----:B------:R-:W-:Y:S05]  /*7360*/  BSYNC.RECONVERGENT B1 ;  /* 0x0000000000017941 */ /* 0x000fea0003800200 */
.L_x_6339:
        /* <DEDUP_REMOVED lines=12> */
[----:B------:R-:W-:Y:S01]  /*7430*/  FFMA.FTZ R164, R165, UR23, R44 ;  /* 0x00000017a5a47c23 */ /* 0x000fe2000801002c */
[----:B------:R-:W-:-:S03]  /*7440*/  FFMA.FTZ R165, R168, UR23, R45 ;  /* 0x00000017a8a57c23 */ /* 0x000fc6000801002d */
[----:B------:R-:W-:Y:S01]  /*7450*/  FMUL.FTZ R166, R164, UR12 ;  /* 0x0000000ca4a67c20 */ /* 0x000fe20008410000 */
[----:B------:R-:W-:-:S03]  /*7460*/  FMUL.FTZ R167, R165, UR12 ;  /* 0x0000000ca5a77c20 */ /* 0x000fc60008410000 */
[----:B012---:R-:W-:Y:S01]  /*7470*/  FMUL.FTZ R172, R166, UR22 ;  /* 0x00000016a6ac7c20 */ /* 0x007fe20008410000 */
[----:B------:R-:W-:-:S04]  /*7480*/  FFMA.FTZ R166, R11, UR4, R176 ;  /* 0x000000040ba67c23 */ /* 0x000fc800080100b0 */
        /* <DEDUP_REMOVED lines=49> */
.L_x_6345:
[--C-:B012---:R-:W-:Y:S01]  /*77a0*/  FFMA.FTZ R172, R4, UR4, R176.reuse ;  /* 0x0000000404ac7c23 */ /* 0x107fe200080100b0 */
        /* <DEDUP_REMOVED lines=60> */
.L_x_6346:
        /* <DEDUP_REMOVED lines=8> */
.L_x_6344:
[----:B------:R-:W-:Y:S05]  /*7bf0*/  BSYNC.RECONVERGENT B1 ;  /* 0x0000000000017941 */ /* 0x000fea0003800200 */
.L_x_6343:
        /* <DEDUP_REMOVED lines=9> */
[----:B------:R-:W-:-:S03]  /*7c90*/  FADD.FTZ R168, R226, -R167 ;  /* 0x800000a7e2a87221 */ /* 0x000fc60000010000 */
[----:B------:R-:W-:Y:S01]  /*7ca0*/  FFMA.FTZ R164, R165, UR23, R36 ;  /* 0x00000017a5a47c23 */ /* 0x000fe20008010024 */
[----:B------:R-:W-:-:S03]  /*7cb0*/  FFMA.FTZ R165, R195, UR4, R176 ;  /* 0x00000004c3a57c23 */ /* 0x000fc600080100b0 */
[----:B------:R-:W-:Y:S01]  /*7cc0*/  FMUL.FTZ R166, R164, UR12 ;  /* 0x0000000ca4a67c20 */ /* 0x000fe20008410000 */
[----:B------:R-:W-:Y:S01]  /*7cd0*/  FADD.FTZ R169, R234, -R165 ;  /* 0x800000a5eaa97221 */ /* 0x000fe20000010000 */
[----:B------:R-:W-:Y:S01]  /*7ce0*/  FFMA.FTZ R165, R168, UR23, R37 ;  /* 0x00000017a8a57c23 */ /* 0x000fe20008010025 */
[----:B------:R-:W-:Y:S01]  /*7cf0*/  FADD.FTZ R168, R210, -R171 ;  /* 0x800000abd2a87221 */ /* 0x000fe20000010000 */
[----:B0123--:R-:W-:Y:S01]  /*7d00*/  FMUL.FTZ R172, R166, UR22 ;  /* 0x00000016a6ac7c20 */ /* 0x00ffe20008410000 */
[----:B------:R-:W-:Y:S01]  /*7d10*/  FFMA.FTZ R166, R169, UR23, R38 ;  /* 0x00000017a9a67c23 */ /* 0x000fe20008010026 */
[----:B------:R-:W-:-:S03]  /*7d20*/  FMUL.FTZ R167, R165, UR12 ;  /* 0x0000000ca5a77c20 */ /* 0x000fc60008410000 */
[----:B------:R-:W-:Y:S01]  /*7d30*/  FSEL R172, R172, RZ, P6 ;  /* 0x000000ffacac7208 */ /* 0x000fe20003000000 */
[----:B------:R-:W-:Y:S01]  /*7d40*/  FMUL.FTZ R169, R167, UR22 ;  /* 0x00000016a7a97c20 */ /* 0x000fe20008410000 */
        /* <DEDUP_REMOVED lines=8> */
[----:B------:R-:W-:-:S02]  /*7dd0*/  F2FP.BF16.F32.PACK_AB R172, R169, R172 ;  /* 0x000000aca9ac723e */ /* 0x000fc400000010ff */
        /* <DEDUP_REMOVED lines=36> */
.L_x_6347:
[--C-:B0123--:R-:W-:Y:S01]  /*8020*/  FFMA.FTZ R172, R208, UR4, R176.reuse ;  /* 0x00000004d0ac7c23 */ /* 0x10ffe200080100b0 */
[----:B------:R-:W-:Y:S01]  /*8030*/  FFMA.FTZ R175, R18, UR4, R176 ;  /* 0x0000000412af7c23 */ /* 0x000fe200080100b0 */
[----:B-----5:R-:W-:Y:S02]  /*8040*/  LOP3.LUT P6, RZ, R31, 0xff0000, RZ, 0xc0, !PT ;  /* 0x00ff00001fff7812 */ /* 0x020fe400078cc0ff */
        /* <DEDUP_REMOVED lines=58> */
.L_x_6348:
[----:B------:R-:W0:Y:S02]  /*83f0*/  @P0 LDC.64 R176, c[0x0][0x478] ;  /* 0x00011e00ffb00b82 */ /* 0x000e240000000a00 */
[----:B0-----:R-:W-:-:S05]  /*8400*/  @P0 IMAD.WIDE.U32 R176, R2, 0x20, R176 ;  /* 0x0000002002b00825 */ /* 0x001fca00078e00b0 */
[----:B------:R-:W-:Y:S04]  /*8410*/  @P0 STG.E.128 desc[UR14][R176.64], R164 ;  /* 0x000000a4b0000986 */ /* 0x000fe8000c101d0e */
[----:B------:R0:W-:Y:S02]  /*8420*/  @P0 STG.E.128 desc[UR14][R176.64+0x10], R168 ;  /* 0x000010a8b0000986 */ /* 0x0001e4000c101d0e */
[----:B0-----:R-:W0:Y:S02]  /*8430*/  LDC.64 R176, c[0x0][0x468] ;  /* 0x00011a00ffb07b82 */ /* 0x001e240000000a00 */
[----:B0-----:R-:W-:-:S05]  /*8440*/  IMAD.WIDE.U32 R176, R2, 0x10, R176 ;  /* 0x0000001002b07825 */ /* 0x001fca00078e00b0 */
[----:B------:R4:W-:Y:S02]  /*8450*/  STG.E.128 desc[UR14][R176.64], R172 ;  /* 0x000000acb0007986 */ /* 0x0009e4000c101d0e */
.L_x_6328:
[----:B------:R-:W-:Y:S05]  /*8460*/  BSYNC.RECONVERGENT B0 ;  /* 0x0000000000007941 */ /* 0x000fea0003800200 */
.L_x_6310:
[----:B------:R-:W-:Y:S02]  /*8470*/  UIADD3 UR7, UPT, UPT, UR7, UR24, URZ ;  /* 0x0000001807077290 */ /* 0x000fe4000fffe0ff */
[----:B------:R-:W-:Y:S02]  /*8480*/  UPLOP3.LUT UP2, UPT, UPT, UPT, UP2, 0x40, 0x4 ;  /* 0x000000000004789c */ /* 0x000fe40003f4e820 */
[----:B------:R-:W-:-:S09]  /*8490*/  UISETP.GE.AND UP1, UPT, UR7, UR25, UPT ;  /* 0x000000190700728c */ /* 0x000fd2000bf26270 */
[----:B------:R-:W-:Y:S05]  /*84a0*/  BRA.U !UP1, `(.L_x_6349) ;  /* 0xffffff85093c7547 */ /* 0x000fea000b83ffff */
.L_x_6297:
[----:B------:R-:W0:Y:S02]  /*84b0*/  S2UR UR4, SR_CTAID.X ;  /* 0x00000000000479c3 */ /* 0x000e240000002500 */
[----:B01234-:R-:W0:Y:S06]  /*84c0*/  S2R R172, SR_TID.X ;  /* 0x0000000000ac7919 */ /* 0x01fe2c0000002100 */
[----:B------:R-:W1:Y:S08]  /*84d0*/  LDC.64 R2, c[0x0][0x440] ;  /* 0x00011000ff027b82 */ /* 0x000e700000000a00 */
[----:B------:R-:W2:Y:S08]  /*84e0*/  LDC.64 R4, c[0x0][0x448] ;  /* 0x00011200ff047b82 */ /* 0x000eb00000000a00 */
[----:B------:R-:W3:Y:S01]  /*84f0*/  LDC.64 R6, c[0x0][0x440] ;  /* 0x00011000ff067b82 */ /* 0x000ee20000000a00 */
[----:B------:R-:W-:-:S06]  /*8500*/  UIMAD UR4, UR4, UR6, URZ ;  /* 0x00000006040472a4 */ /* 0x000fcc000f8e02ff */
[----:B------:R-:W-:Y:S01]  /*8510*/  MOV R19, UR4 ;  /* 0x0000000400137c02 */ /* 0x000fe20008000f00 */
[----:B------:R-:W4:Y:S03]  /*8520*/  LDC.64 R8, c[0x0][0x448] ;  /* 0x00011200ff087b82 */ /* 0x000f260000000a00 */
[----:B0-----:R-:W-:-:S05]  /*8530*/  LEA.HI R19, R19, R172, RZ, 0x1d ;  /* 0x000000ac13137211 */ /* 0x001fca00078fe8ff */
[----:B------:R-:W0:Y:S01]  /*8540*/  LDC.64 R10, c[0x0][0x440] ;  /* 0x00011000ff0a7b82 */ /* 0x000e220000000a00 */
        /* <DEDUP_REMOVED lines=8> */
[C---:B----4-:R-:W-:Y:S01]  /*85d0*/  @P4 IMAD.WIDE.U32 R8, R19.reuse, 0x20, R8 ;  /* 0x0000002013084825 */ /* 0x050fe200078e0008 */
[----:B------:R-:W-:Y:S01]  /*85e0*/  @P4 IADD3 R19, PT, PT, R19, 0x80, RZ ;  /* 0x0000008013134810 */ /* 0x000fe20007ffe0ff */
[----:B------:R1:W-:Y:S04]  /*85f0*/  @P5 STG.E.128 desc[UR14][R4.64], R148 ;  /* 0x0000009404005986 */ /* 0x0003e8000c101d0e */
[----:B------:R1:W-:Y:S01]  /*8600*/  @P5 STG.E.128 desc[UR14][R4.64+0x10], R144 ;  /* 0x0000109004005986 */ /* 0x0003e2000c101d0e */
[----:B------:R-:W4:Y:S01]  /*8610*/  LDC.64 R16, c[0x0][0x448] ;  /* 0x00011200ff107b82 */ /* 0x000f220000000a00 */
[----:B0-----:R-:W-:-:S02]  /*8620*/  @P3 IMAD.WIDE.U32 R10, R19, 0x20, R10 ;  /* 0x00000020130a3825 */ /* 0x001fc400078e000a */
        /* <DEDUP_REMOVED lines=9> */
[----:B----4-:R-:W-:-:S03]  /*86c0*/  @P2 IMAD.WIDE.U32 R16, R19, 0x20, R16 ;  /* 0x0000002013102825 */ /* 0x010fc600078e0010 */
        /* <DEDUP_REMOVED lines=17> */
.L_x_6350:
        /* <DEDUP_REMOVED lines=10> */
.L_x_19342:


//--------------------- .text._ZN10layer_norm13ln_bwd_kernelINS_13Kernel_traitsI13__nv_bfloat16S2_fS2_fjLj5120ELj1ELj1ELj4ELj16ENS_18Kernel_traits_baseILj5120ES2_S2_fS2_fjLj128EEEEELb1ELb0ELb0ELb1EEEvNS_9BwdParamsE --------------------------
	.section	.text._ZN10layer_norm13ln_bwd_kernelINS_13Kernel_traitsI13__nv_bfloat16S2_fS2_fjLj5120ELj1ELj1ELj4ELj16ENS_18Kernel_traits_baseILj5120ES2_S2_fS2_fjLj128EEEEELb1ELb0ELb0ELb1EEEvNS_9BwdParamsE,"ax",@progbits
	.align	128
        .global         _ZN10layer_norm13ln_bwd_kernelINS_13Kernel_traitsI13__nv_bfloat16S2_fS2_fjLj5120ELj1ELj1ELj4ELj16ENS_18Kernel_traits_baseILj5120ES2_S2_fS2_fjLj128EEEEELb1ELb0ELb0ELb1EEEvNS_9BwdParamsE
        .type           _ZN10layer_norm13ln_bwd_kernelINS_13Kernel_traitsI13__nv_bfloat16S2_fS2_fjLj5120ELj1ELj1ELj4ELj16ENS_18Kernel_traits_baseILj5120ES2_S2_fS2_fjLj128EEEEELb1ELb0ELb0ELb1EEEvNS_9BwdParamsE,@function
        .size           _ZN10layer_norm13ln_bwd_kernelINS_13Kernel_traitsI13__nv_bfloat16S2_fS2_fjLj5120ELj1ELj1ELj4ELj16ENS_18Kernel_traits_baseILj5120ES2_S2_fS2_fjLj128EEEEELb1ELb0ELb0ELb1EEEvNS_9BwdParamsE,(.L_x_19343 - _ZN10layer_norm13ln_bwd_kernelINS_13Kernel_traitsI13__nv_bfloat16S2_fS2_fjLj5120ELj1ELj1ELj4ELj16ENS_18Kernel_traits_baseILj5120ES2_S2_fS2_fjLj128EEEEELb1ELb0ELb0ELb1EEEvNS_9BwdParamsE)
        .other          _ZN10layer_norm13ln_bwd_kernelINS_13Kernel_traitsI13__nv_bfloat16S2_fS2_fjLj5120ELj1ELj1ELj4ELj16ENS_18Kernel_traits_baseILj5120ES2_S2_fS2_fjLj128EEEEELb1ELb0ELb0ELb1EEEvNS_9BwdParamsE,@"STO_CUDA_ENTRY STV_DEFAULT"
_ZN10layer_norm13ln_bwd_kernelINS_13Kernel_traitsI13__nv_bfloat16S2_fS2_fjLj5120ELj1ELj1ELj4ELj16ENS_18Kernel_traits_baseILj5120ES2_S2_fS2_fjLj128EEEEELb1ELb0ELb0ELb1EEEvNS_9BwdParamsE:
.text._ZN10layer_norm13ln_bwd_kernelINS_13Kernel_traitsI13__nv_bfloat16S2_fS2_fjLj5120ELj1ELj1ELj4ELj16ENS_18Kernel_traits_baseILj5120ES2_S2_fS2_fjLj128EEEEELb1ELb0ELb0ELb1EEEvNS_9BwdParamsE:
        /* <DEDUP_REMOVED lines=49> */
[----:B------:R-:W2:Y:S01]  /*0310*/  LDCU.64 UR4, c[0x0][0x3e0] ;  /* 0x00007c00ff0477ac */ /* 0x000ea20008000a00 */
[----:B------:R-:W-:Y:S02]  /*0320*/  HFMA2 R232, -RZ, RZ, 0, 0 ;  /* 0x00000000ffe87431 */ /* 0x000fe400000001ff */
[----:B------:R-:W-:Y:S01]  /*0330*/  HFMA2 R216, -RZ, RZ, 0, 0 ;  /* 0x00000000ffd87431 */ /* 0x000fe200000001ff */
[----:B------:R-:W-:Y:S01]  /*0340*/  PLOP3.LUT P2, PT, PT, PT, PT, 0x8, 0x80 ;  /* 0x000000000080781c */ /* 0x000fe20003f4e170 */
[----:B------:R-:W-:Y:S01]  /*0350*/  HFMA2 R192, -RZ, RZ, 0, 0 ;  /* 0x00000000ffc07431 */ /* 0x000fe200000001ff */
[----:B------:R-:W3:Y:S01]  /*0360*/  LDCU UR7, c[0x0][0x408] ;  /* 0x00008100ff0777ac */ /* 0x000ee20008000800 */
[----:B------:R-:W-:Y:S01]  /*0370*/  HFMA2 R171, -RZ, RZ, 0, 0 ;  /* 0x00000000ffab7431 */ /* 0x000fe200000001ff */
[----:B------:R-:W-:Y:S02]  /*0380*/  CS2R R234, SRZ ;  /* 0x0000000000ea7805 */ /* 0x000fe4000001ff00 */
[----:B------:R-:W-:-:S02]  /*0390*/  CS2R R230, SRZ ;  /* 0x0000000000e67805 */ /* 0x000fc4000001ff00 */
[----:B------:R-:W-:Y:S02]  /*03a0*/  CS2R R228, SRZ ;  /* 0x0000000000e47805 */ /* 0x000fe4000001ff00 */
[----:B------:R-:W-:Y:S02]  /*03b0*/  CS2R R226, SRZ ;  /* 0x0000000000e27805 */ /* 0x000fe4000001ff00 */
[----:B------:R-:W-:Y:S02]  /*03c0*/  CS2R R224, SRZ ;  /* 0x0000000000e07805 */ /* 0x000fe4000001ff00 */
[----:B------:R-:W-:Y:S02]  /*03d0*/  CS2R R222, SRZ ;  /* 0x0000000000de7805 */ /* 0x000fe4000001ff00 */
[----:B------:R-:W-:Y:S02]  /*03e0*/  CS2R R220, SRZ ;  /* 0x0000000000dc7805 */ /* 0x000fe4000001ff00 */
[----:B------:R-:W-:-:S02]  /*03f0*/  MOV R219, RZ ;  /* 0x000000ff00db7202 */ /* 0x000fc40000000f00 */
[----:B------:R-:W-:Y:S02]  /*0400*/  CS2R R214, SRZ ;  /* 0x0000000000d67805 */ /* 0x000fe4000001ff00 */
[----:B------:R-:W-:Y:S02]  /*0410*/  MOV R212, RZ ;  /* 0x000000ff00d47202 */ /* 0x000fe40000000f00 */
[----:B------:R-:W-:Y:S02]  /*0420*/  CS2R R210, SRZ ;  /* 0x0000000000d27805 */ /* 0x000fe4000001ff00 */
[----:B------:R-:W-:Y:S02]  /*0430*/  MOV R191, RZ ;  /* 0x000000ff00bf7202 */ /* 0x000fe40000000f00 */
[----:B------:R-:W-:Y:S02]  /*0440*/  CS2R R158, SRZ ;  /* 0x00000000009e7805 */ /* 0x000fe4000001ff00 */
[----:B------:R-:W-:-:S02]  /*0450*/  MOV R160, RZ ;  /* 0x000000ff00a07202 */ /* 0x000fc40000000f00 */
[----:B------:R-:W-:Y:S01]  /*0460*/  CS2R R156, SRZ ;  /* 0x00000000009c7805 */ /* 0x000fe2000001ff00 */
[----:B-1----:R-:W-:Y:S01]  /*0470*/  IMAD.WIDE.U32 R2, R24, 0x10, R2 ;  /* 0x0000001018027825 */ /* 0x002fe200078e0002 */
[----:B------:R-:W-:Y:S02]  /*0480*/  CS2R R154, SRZ ;  /* 0x00000000009a7805 */ /* 0x000fe4000001ff00 */
[----:B------:R-:W-:Y:S02]  /*0490*/  CS2R R152, SRZ ;  /* 0x0000000000987805 */ /* 0x000fe4000001ff00 */
[----:B------:R-:W-:Y:S02]  /*04a0*/  CS2R R150, SRZ ;  /* 0x0000000000967805 */ /* 0x000fe4000001ff00 */
[----:B------:R-:W-:Y:S01]  /*04b0*/  CS2R R148, SRZ ;  /* 0x0000000000947805 */ /* 0x000fe2000001ff00 */
[----:B0-----:R-:W4:Y:S01]  /*04c0*/  LDG.E.128 R12, desc[UR14][R2.64] ;  /* 0x0000000e020c7981 */ /* 0x001f22000c1e1d00 */
[----:B------:R-:W-:-:S02]  /*04d0*/  CS2R R146, SRZ ;  /* 0x0000000000927805 */ /* 0x000fc4000001ff00 */
[----:B------:R-:W-:Y:S02]  /*04e0*/  CS2R R144, SRZ ;  /* 0x0000000000907805 */ /* 0x000fe4000001ff00 */
[----:B------:R-:W-:Y:S01]  /*04f0*/  CS2R R38, SRZ ;  /* 0x0000000000267805 */ /* 0x000fe2000001ff00 */
[----:B------:R-:W5:Y:S01]  /*0500*/  LDG.E.128 R8, desc[UR14][R2.64+0x800] ;  /* 0x0008000e02087981 */ /* 0x000f62000c1e1d00 */
        /* <DEDUP_REMOVED lines=11> */
[----:B------:R4:W3:Y:S01]  /*05c0*/  LDG.E.128 R236, desc[UR14][R2.64+0x2000] ;  /* 0x0020000e02ec7981 */ /* 0x0008e2000c1e1d00 */
[----:B--2---:R-:W-:Y:S01]  /*05d0*/  UISETP.NE.U32.AND UP0, UPT, UR4, URZ, UPT ;  /* 0x000000ff0400728c */ /* 0x004fe2000bf05070 */
[----:B------:R-:W-:-:S02]  /*05e0*/  CS2R R24, SRZ ;  /* 0x0000000000187805 */ /* 0x000fc4000001ff00 */
[----:B------:R-:W-:Y:S01]  /*05f0*/  CS2R R16, SRZ ;  /* 0x0000000000107805 */ /* 0x000fe2000001ff00 */
[----:B------:R-:W0:Y:S01]  /*0600*/  LDCU UR17, c[0x0][0x388] ;  /* 0x00007100ff1177ac */ /* 0x000e220008000800 */
[----:B------:R-:W-:Y:S01]  /*0610*/  UISETP.NE.AND.EX UP0, UPT, UR5, URZ, UPT, UP0 ;  /* 0x000000ff0500728c */ /* 0x000fe2000bf05300 */
[----:B------:R-:W1:Y:S01]  /*0620*/  LDCU.U8 UR16, c[0x0][0x410] ;  /* 0x00008200ff1077ac */ /* 0x000e620008000000 */
[----:B------:R-:W2:Y:S01]  /*0630*/  LDCU UR20, c[0x0][0x400] ;  /* 0x00008000ff1477ac */ /* 0x000ea20008000800 */
[----:B------:R-:W0:Y:S01]  /*0640*/  LDCU.64 UR22, c[0x0][0x478] ;  /* 0x00008f00ff1677ac */ /* 0x000e220008000a00 */
[----:B------:R-:W0:Y:S01]  /*0650*/  LDCU.128 UR8, c[0x0][0x3c0] ;  /* 0x00007800ff0877ac */ /* 0x000e220008000c00 */
[----:B------:R-:W0:Y:S01]  /*0660*/  LDCU.64 UR18, c[0x0][0x438] ;  /* 0x00008700ff1277ac */ /* 0x000e220008000a00 */
[----:B------:R-:W0:Y:S01]  /*0670*/  LDCU.64 UR24, c[0x0][0x380] ;  /* 0x00007000ff1877ac */ /* 0x000e220008000a00 */
[----:B----4-:R-:W-:Y:S02]  /*0680*/  SHF.L.U32 R3, R12, 0x10, RZ ;  /* 0x000000100c037819 */ /* 0x010fe400000006ff */
[----:B------:R-:W-:-:S02]  /*0690*/  SHF.L.U32 R2, R13, 0x10, RZ ;  /* 0x000000100d027819 */ /* 0x000fc400000006ff */
[----:B------:R-:W-:Y:S01]  /*06a0*/  PRMT R0, R12, 0x7632, R0 ;  /* 0x000076320c007816 */ /* 0x000fe20000000000 */
[----:B------:R4:W-:Y:S01]  /*06b0*/  STL [R1+0x60], R3 ;  /* 0x0000600301007387 */ /* 0x0009e20000100800 */
[----:B------:R-:W-:Y:S02]  /*06c0*/  PRMT R40, R13, 0x7632, R40 ;  /* 0x000076320d287816 */ /* 0x000fe40000000028 */
[----:B------:R-:W-:Y:S02]  /*06d0*/  CS2R R12, SRZ ;  /* 0x00000000000c7805 */ /* 0x000fe4000001ff00 */
[----:B------:R-:W-:Y:S01]  /*06e0*/  PRMT R41, R14, 0x7632, R41 ;  /* 0x000076320e297816 */ /* 0x000fe20000000029 */
[----:B------:R1:W-:Y:S01]  /*06f0*/  STL [R1+0x58], R2 ;  /* 0x0000580201007387 */ /* 0x0003e20000100800 */
[----:B------:R-:W-:Y:S02]  /*0700*/  SHF.L.U32 R51, R0, 0x10, RZ ;  /* 0x0000001000337819 */ /* 0x000fe400000006ff */
[----:B------:R-:W-:-:S02]  /*0710*/  SHF.L.U32 R40, R40, 0x10, RZ ;  /* 0x0000001028287819 */ /* 0x000fc400000006ff */
[----:B------:R-:W-:Y:S02]  /*0720*/  PRMT R42, R15, 0x7632, R42 ;  /* 0x000076320f2a7816 */ /* 0x000fe4000000002a */
[----:B----4-:R-:W-:Y:S02]  /*0730*/  SHF.L.U32 R3, R14, 0x10, RZ ;  /* 0x000000100e037819 */ /* 0x010fe400000006ff */
[----:B------:R-:W-:Y:S02]  /*0740*/  SHF.L.U32 R0, R41, 0x10, RZ ;  /* 0x0000001029007819 */ /* 0x000fe400000006ff */
[----:B-1----:R-:W-:Y:S01]  /*0750*/  SHF.L.U32 R2, R15, 0x10, RZ ;  /* 0x000000100f027819 */ /* 0x002fe200000006ff */
[----:B------:R1:W-:Y:S01]  /*0760*/  STL [R1+0x50], R3 ;  /* 0x0000500301007387 */ /* 0x0003e20000100800 */
[----:B-----5:R-:W-:Y:S02]  /*0770*/  PRMT R43, R8, 0x7632, R43 ;  /* 0x00007632082b7816 */ /* 0x020fe4000000002b */
[----:B------:R-:W-:-:S02]  /*0780*/  CS2R R14, SRZ ;  /* 0x00000000000e7805 */ /* 0x000fc4000001ff00 */
[----:B------:R-:W-:Y:S01]  /*0790*/  PRMT R44, R9, 0x7632, R44 ;  /* 0x00007632092c7816 */ /* 0x000fe2000000002c */
[----:B------:R4:W-:Y:S01]  /*07a0*/  STL [R1+0x48], R2 ;  /* 0x0000480201007387 */ /* 0x0009e20000100800 */
[----:B------:R-:W-:Y:S02]  /*07b0*/  SHF.L.U32 R41, R42, 0x10, RZ ;  /* 0x000000102a297819 */ /* 0x000fe400000006ff */
[----:B------:R-:W-:Y:S02]  /*07c0*/  PRMT R45, R10, 0x7632, R45 ;  /* 0x000076320a2d7816 */ /* 0x000fe4000000002d */
[----:B------:R-:W-:Y:S02]  /*07d0*/  PRMT R46, R11, 0x7632, R46 ;  /* 0x000076320b2e7816 */ /* 0x000fe4000000002e */
[----:B-1----:R-:W-:Y:S02]  /*07e0*/  SHF.L.U32 R3, R8, 0x10, RZ ;  /* 0x0000001008037819 */ /* 0x002fe400000006ff */
[----:B---3--:R-:W-:-:S02]  /*07f0*/  PRMT R47, R4, 0x7632, R47 ;  /* 0x00007632042f7816 */ /* 0x008fc4000000002f */
[----:B----4-:R-:W-:Y:S01]  /*0800*/  SHF.L.U32 R2, R9, 0x10, RZ ;  /* 0x0000001009027819 */ /* 0x010fe200000006ff */
[----:B------:R1:W-:Y:S01]  /*0810*/  STL [R1+0x40], R3 ;  /* 0x0000400301007387 */ /* 0x0003e20000100800 */
[----:B------:R-:W-:Y:S02]  /*0820*/  PRMT R48, R5, 0x7632, R48 ;  /* 0x0000763205307816 */ /* 0x000fe40000000030 */
[----:B------:R-:W-:Y:S02]  /*0830*/  CS2R R8, SRZ ;  /* 0x0000000000087805 */ /* 0x000fe4000001ff00 */
[----:B------:R-:W-:Y:S01]  /*0840*/  PRMT R49, R6, 0x7632, R49 ;  /* 0x0000763206317816 */ /* 0x000fe20000000031 */
[----:B------:R3:W-:Y:S01]  /*0850*/  STL [R1+0x38], R2 ;  /* 0x0000380201007387 */ /* 0x0007e20000100800 */
[----:B------:R-:W-:Y:S02]  /*0860*/  PRMT R50, R7, 0x7632, R50 ;  /* 0x0000763207327816 */ /* 0x000fe40000000032 */
[----:B------:R-:W-:-:S02]  /*0870*/  PRMT R252, R244, 0x7632, R252 ;  /* 0x00007632f4fc7816 */ /* 0x000fc400000000fc */
[----:B------:R-:W-:Y:S02]  /*0880*/  PRMT R248, R246, 0x7632, R248 ;  /* 0x00007632f6f87816 */ /* 0x000fe400000000f8 */
[----:B-1----:R-:W-:Y:S02]  /*0890*/  SHF.L.U32 R3, R10, 0x10, RZ ;  /* 0x000000100a037819 */ /* 0x002fe400000006ff */
[----:B------:R-:W-:Y:S02]  /*08a0*/  SHF.L.U32 R249, R246, 0x10, RZ ;  /* 0x00000010f6f97819 */ /* 0x000fe400000006ff */
[----:B---3--:R-:W-:Y:S01]  /*08b0*/  SHF.L.U32 R2, R11, 0x10, RZ ;  /* 0x000000100b027819 */ /* 0x008fe200000006ff */
[----:B------:R1:W-:Y:S01]  /*08c0*/  STL [R1+0x30], R3 ;  /* 0x0000300301007387 */ /* 0x0003e20000100800 */
[----:B------:R-:W-:Y:S02]  /*08d0*/  PRMT R240, R238, 0x7632, R240 ;  /* 0x00007632eef07816 */ /* 0x000fe400000000f0 */
[----:B------:R-:W-:-:S02]  /*08e0*/  CS2R R10, SRZ ;  /* 0x00000000000a7805 */ /* 0x000fc4000001ff00 */
[----:B------:R-:W-:Y:S01]  /*08f0*/  SHF.L.U32 R241, R238, 0x10, RZ ;  /* 0x00000010eef17819 */ /* 0x000fe200000006ff */
[----:B------:R3:W-:Y:S01]  /*0900*/  STL [R1+0x28], R2 ;  /* 0x0000280201007387 */ /* 0x0007e20000100800 */
[----:B------:R-:W-:Y:S02]  /*0910*/  PRMT R250, R245, 0x7632, R250 ;  /* 0x00007632f5fa7816 */ /* 0x000fe400000000fa */
[----:B------:R-:W-:Y:S02]  /*0920*/  PRMT R246, R247, 0x7632, R246 ;  /* 0x00007632f7f67816 */ /* 0x000fe400000000f6 */
[----:B------:R-:W-:Y:S02]  /*0930*/  PRMT R242, R237, 0x7632, R242 ;  /* 0x00007632edf27816 */ /* 0x000fe400000000f2 */
[----:B-1----:R-:W-:Y:S02]  /*0940*/  SHF.L.U32 R3, R4, 0x10, RZ ;  /* 0x0000001004037819 */ /* 0x002fe400000006ff */
[----:B------:R-:W-:-:S02]  /*0950*/  PRMT R238, R239, 0x7632, R238 ;  /* 0x00007632efee7816 */ /* 0x000fc400000000ee */
[----:B---3--:R-:W-:Y:S01]  /*0960*/  SHF.L.U32 R2, R5, 0x10, RZ ;  /* 0x0000001005027819 */ /* 0x008fe200000006ff */
[----:B------:R1:W-:Y:S01]  /*0970*/  STL [R1+0x20], R3 ;  /* 0x0000200301007387 */ /* 0x0003e20000100800 */
[----:B------:R-:W-:Y:S02]  /*0980*/  SHF.L.U32 R251, R245, 0x10, RZ ;  /* 0x00000010f5fb7819 */ /* 0x000fe400000006ff */
[----:B------:R-:W-:Y:S02]  /*0990*/  CS2R R4, SRZ ;  /* 0x0000000000047805 */ /* 0x000fe4000001ff00 */
[----:B------:R-:W-:Y:S01]  /*09a0*/  SHF.L.U32 R247, R247, 0x10, RZ ;  /* 0x00000010f7f77819 */ /* 0x000fe200000006ff */
[----:B------:R3:W-:Y:S01]  /*09b0*/  STL [R1+0x18], R2 ;  /* 0x0000180201007387 */ /* 0x0007e20000100800 */
[----:B------:R-:W-:Y:S02]  /*09c0*/  SHF.L.U32 R245, R236, 0x10, RZ ;  /* 0x00000010ecf57819 */ /* 0x000fe400000006ff */
[----:B------:R-:W-:-:S02]  /*09d0*/  SHF.L.U32 R243, R237, 0x10, RZ ;  /* 0x00000010edf37819 */ /* 0x000fc400000006ff */
[----:B------:R-:W-:Y:S02]  /*09e0*/  SHF.L.U32 R239, R239, 0x10, RZ ;  /* 0x00000010efef7819 */ /* 0x000fe400000006ff */
[----:B-1----:R-:W-:Y:S02]  /*09f0*/  SHF.L.U32 R3, R6, 0x10, RZ ;  /* 0x0000001006037819 */ /* 0x002fe400000006ff */
[----:B------:R-:W-:Y:S02]  /*0a00*/  SHF.L.U32 R252, R252, 0x10, RZ ;  /* 0x00000010fcfc7819 */ /* 0x000fe400000006ff */
[----:B---3--:R-:W-:Y:S01]  /*0a10*/  SHF.L.U32 R2, R7, 0x10, RZ ;  /* 0x0000001007027819 */ /* 0x008fe200000006ff */
[----:B------:R-:W-:Y:S01]  /*0a20*/  STL [R1+0x10], R3 ;  /* 0x0000100301007387 */ /* 0x000fe20000100800 */
[----:B------:R-:W-:Y:S02]  /*0a30*/  CS2R R6, SRZ ;  /* 0x0000000000067805 */ /* 0x000fe4000001ff00 */
[----:B------:R-:W-:Y:S01]  /*0a40*/  SHF.L.U32 R250, R250, 0x10, RZ ;  /* 0x00000010fafa7819 */ /* 0x000fe200000006ff */
[----:B------:R1:W-:Y:S01]  /*0a50*/  STL [R1+0x8], R2 ;  /* 0x0000080201007387 */ /* 0x0003e20000100800 */
[----:B------:R-:W-:-:S02]  /*0a60*/  SHF.L.U32 R248, R248, 0x10, RZ ;  /* 0x00000010f8f87819 */ /* 0x000fc400000006ff */
[----:B------:R-:W-:Y:S02]  /*0a70*/  SHF.L.U32 R246, R246, 0x10, RZ ;  /* 0x00000010f6f67819 */ /* 0x000fe400000006ff */
[----:B------:R-:W-:Y:S02]  /*0a80*/  SHF.L.U32 R242, R242, 0x10, RZ ;  /* 0x00000010f2f27819 */ /* 0x000fe400000006ff */
[----:B------:R-:W-:Y:S02]  /*0a90*/  SHF.L.U32 R240, R240, 0x10, RZ ;  /* 0x00000010f0f07819 */ /* 0x000fe400000006ff */
[----:B------:R-:W-:Y:S02]  /*0aa0*/  SHF.L.U32 R238, R238, 0x10, RZ ;  /* 0x00000010eeee7819 */ /* 0x000fe400000006ff */
[----:B-1----:R-:W-:Y:S02]  /*0ab0*/  SHF.L.U32 R2, R244, 0x10, RZ ;  /* 0x00000010f4027819 */ /* 0x002fe400000006ff */
[----:B------:R-:W-:-:S03]  /*0ac0*/  PRMT R244, R236, 0x7632, R244 ;  /* 0x00007632ecf47816 */ /* 0x000fc600000000f4 */
[----:B------:R1:W-:Y:S01]  /*0ad0*/  STL [R1], R2 ;  /* 0x0000000201007387 */ /* 0x0003e20000100800 */
[----:B------:R-:W-:-:S03]  /*0ae0*/  SHF.L.U32 R244, R244, 0x10, RZ ;  /* 0x00000010f4f47819 */ /* 0x000fc600000006ff */
[----:B------:R-:W-:Y:S04]  /*0af0*/  STL [R1+0x5c], R51 ;  /* 0x00005c3301007387 */ /* 0x000fe80000100800 */
[----:B------:R3:W-:Y:S01]  /*0b00*/  STL [R1+0x54], R40 ;  /* 0x0000542801007387 */ /* 0x0007e20000100800 */
[----:B-1----:R-:W-:-:S03]  /*0b10*/  CS2R R2, SRZ ;  /* 0x0000000000027805 */ /* 0x002fc6000001ff00 */
        /* <DEDUP_REMOVED lines=14> */
[----:B-1----:R-:W-:Y:S02]  /*0c00*/  SHF.L.U32 R40, R49, 0x10, RZ ;  /* 0x0000001031287819 */ /* 0x002fe400000006ff */
[----:B---3--:R-:W-:-:S03]  /*0c10*/  SHF.L.U32 R0, R50, 0x10, RZ ;  /* 0x0000001032007819 */ /* 0x008fc600000006ff */
[----:B------:R4:W-:Y:S04]  /*0c20*/  STL [R1+0xc], R40 ;  /* 0x00000c2801007387 */ /* 0x0009e80000100800 */
[----:B0-2---:R4:W-:Y:S02]  /*0c30*/  STL [R1+0x4], R0 ;  /* 0x0000040001007387 */ /* 0x0059e40000100800 */
.L_x_6374:
[----:B0-----:R-:W0:Y:S01]  /*0c40*/  S2R R169, SR_TID.X ;  /* 0x0000000000a97919 */ /* 0x001e220000002100 */
[----:B------:R-:W-:Y:S01]  /*0c50*/  UIMAD UR4, UR6, UR17, URZ ;  /* 0x00000011060472a4 */ /* 0x000fe2000f8e02ff */
[----:B-1----:R-:W1:Y:S01]  /*0c60*/  LDC.64 R164, c[0x0][0x3a8] ;  /* 0x0000ea00ffa47b82 */ /* 0x002e620000000a00 */
[----:B------:R-:W-:-:S07]  /*0c70*/  UIMAD.WIDE UR12, UR6, 0x4, UR8 ;  /* 0x00000004060c78a5 */ /* 0x000fce000f8e0208 */
[----:B------:R-:W2:Y:S01]  /*0c80*/  LDC.64 R140, c[0x0][0x428] ;  /* 0x00010a00ff8c7b82 */ /* 0x000ea20000000a00 */
[----:B------:R-:W-:Y:S01]  /*0c90*/  USHF.R.S32.HI UR5, URZ, 0x1f, UR4 ;  /* 0x0000001fff057899 */ /* 0x000fe20008011404 */
[----:B------:R-:W-:Y:S01]  /*0ca0*/  MOV R88, UR12 ;  /* 0x0000000c00587c02 */ /* 0x000fe20008000f00 */
[----:B------:R-:W3:Y:S01]  /*0cb0*/  LDL R184, [R1+0x4c] ;  /* 0x00004c0001b87983 */ /* 0x000ee20000100800 */
[----:B------:R-:W-:Y:S01]  /*0cc0*/  MOV R89, UR13 ;  /* 0x0000000d00597c02 */ /* 0x000fe20008000f00 */
[----:B------:R-:W-:Y:S01]  /*0cd0*/  ULEA.HI UR5, UR5, UR4, URZ, 0x3 ;  /* 0x0000000405057291 */ /* 0x000fe2000f8f18ff */
[----:B------:R-:W-:Y:S01]  /*0ce0*/  ISETP.NE.AND P3, PT, RZ, UR16, PT ;  /* 0x00000010ff007c0c */ /* 0x000fe2000bf65270 */
[----:B------:R-:W3:Y:S04]  /*0cf0*/  LDL R183, [R1+0x44] ;  /* 0x0000440001b77983 */ /* 0x000ee80000100800 */
[----:B------:R4:W3:Y:S01]  /*0d00*/  LDG.E R163, desc[UR14][R88.64] ;  /* 0x0000000e58a37981 */ /* 0x0008e2000c1e1900 */
[----:B------:R-:W-:Y:S01]  /*0d10*/  MOV R161, UR5 ;  /* 0x0000000500a17c02 */ /* 0x000fe20008000f00 */
[----:B------:R-:W-:-:S02]  /*0d20*/  UIMAD.WIDE UR4, UR6, 0x4, UR10 ;  /* 0x00000004060478a5 */ /* 0x000fc4000f8e020a */
[----:B------:R-:W3:Y:S04]  /*0d30*/  LDL R186, [R1+0x60] ;  /* 0x0000600001ba7983 */ /* 0x000ee80000100800 */
[----:B------:R-:W3:Y:S01]  /*0d40*/  LDL R189, [R1+0x58] ;  /* 0x0000580001bd7983 */ /* 0x000ee20000100800 */
[----:B----4-:R-:W-:Y:S02]  /*0d50*/  MOV R88, UR4 ;  /* 0x0000000400587c02 */ /* 0x010fe40008000f00 */
[----:B0-----:R-:W-:Y:S01]  /*0d60*/  LEA.HI.SX32 R161, R161, R169, 0x1d ;  /* 0x000000a9a1a17211 */ /* 0x001fe200078feaff */
[----:B------:R-:W4:Y:S01]  /*0d70*/  LDL R185, [R1+0x54] ;  /* 0x0000540001b97983 */ /* 0x000f220000100800 */
[----:B------:R-:W-:Y:S02]  /*0d80*/  MOV R89, UR5 ;  /* 0x0000000500597c02 */ /* 0x000fe40008000f00 */
[C---:B------:R-:W-:Y:S01]  /*0d90*/  IADD3 R173, PT, PT, R161.reuse, 0x100, RZ ;  /* 0x00000100a1ad7810 */ /* 0x040fe20007ffe0ff */
[C-C-:B-1----:R-:W-:Y:S01]  /*0da0*/  IMAD.WIDE.U32 R96, R161.reuse, 0x20, R164.reuse ;  /* 0x00000020a1607825 */ /* 0x142fe200078e00a4 */
[----:B------:R-:W-:Y:S01]  /*0db0*/  IADD3 R172, PT, PT, R161, 0x180, RZ ;  /* 0x00000180a1ac7810 */ /* 0x000fe20007ffe0ff */
[----:B------:R-:W4:Y:S02]  /*0dc0*/  LDG.E R166, desc[UR14][R88.64] ;  /* 0x0000000e58a67981 */ /* 0x000f24000c1e1900 */
[----:B------:R-:W-:-:S02]  /*0dd0*/  IMAD.WIDE.U32 R120, R173, 0x20, R164 ;  /* 0x00000020ad787825 */ /* 0x000fc400078e00a4 */
[----:B------:R-:W4:Y:S02]  /*0de0*/  LDL R188, [R1+0x50] ;  /* 0x0000500001bc7983 */ /* 0x000f240000100800 */
[C---:B--2---:R-:W-:Y:S02]  /*0df0*/  IMAD.WIDE.U32 R128, R172.reuse, 0x10, R140 ;  /* 0x00000010ac807825 */ /* 0x044fe400078e008c */
[----:B------:R0:W2:Y:S02]  /*0e00*/  LDG.E.128 R112, desc[UR14][R120.64] ;  /* 0x0000000e78707981 */ /* 0x0000a4000c1e1d00 */
[----:B------:R-:W-:Y:S02]  /*0e10*/  IMAD.WIDE.U32 R132, R172, 0x20, R164 ;  /* 0x00000020ac847825 */ /* 0x000fe400078e00a4 */
[----:B------:R-:W4:Y:S01]  /*0e20*/  LDG.E.128 R88, desc[UR14][R96.64] ;  /* 0x0000000e60587981 */ /* 0x000f22000c1e1d00 */
[C---:B------:R-:W-:Y:S01]  /*0e30*/  IADD3 R174, PT, PT, R161.reuse, 0x80, RZ ;  /* 0x00000080a1ae7810 */ /* 0x040fe20007ffe0ff */
[----:B------:R-:W-:-:S02]  /*0e40*/  IMAD.WIDE.U32 R92, R161, 0x10, R140 ;  /* 0x00000010a15c7825 */ /* 0x000fc400078e008c */
[----:B------:R-:W2:Y:S04]  /*0e50*/  LDG.E.128 R124, desc[UR14][R132.64] ;  /* 0x0000000e847c7981 */ /* 0x000ea8000c1e1d00 */
[----:B------:R-:W2:Y:S04]  /*0e60*/  LDG.E.128 R120, desc[UR14][R120.64+0x10] ;  /* 0x0000100e78787981 */ /* 0x000ea8000c1e1d00 */
[----:B------:R-:W0:Y:S04]  /*0e70*/  LDG.E.128 R128, desc[UR14][R128.64] ;  /* 0x0000000e80807981 */ /* 0x000e28000c1e1d00 */
[----:B------:R-:W2:Y:S04]  /*0e80*/  LDG.E.128 R132, desc[UR14][R132.64+0x10] ;  /* 0x0000100e84847981 */ /* 0x000ea8000c1e1d00 */
[----:B------:R-:W2:Y:S01]  /*0e90*/  LDG.E.128 R96, desc[UR14][R96.64+0x10] ;  /* 0x0000100e60607981 */ /* 0x000ea2000c1e1d00 */
[----:B------:R-:W-:Y:S01]  /*0ea0*/  IMAD.WIDE.U32 R108, R174, 0x20, R164 ;  /* 0x00000020ae6c7825 */ /* 0x000fe200078e00a4 */
[----:B------:R-:W-:-:S02]  /*0eb0*/  IADD3 R0, PT, PT, R161, 0x200, RZ ;  /* 0x00000200a1007810 */ /* 0x000fc40007ffe0ff */
[----:B------:R-:W2:Y:S01]  /*0ec0*/  LDG.E.128 R92, desc[UR14][R92.64] ;  /* 0x0000000e5c5c7981 */ /* 0x000ea2000c1e1d00 */
[----:B------:R-:W-:-:S03]  /*0ed0*/  IMAD.WIDE.U32 R104, R174, 0x10, R140 ;  /* 0x00000010ae687825 */ /* 0x000fc600078e008c */
[----:B------:R-:W2:Y:S01]  /*0ee0*/  LDG.E.128 R100, desc[UR14][R108.64] ;  /* 0x0000000e6c647981 */ /* 0x000ea2000c1e1d00 */
[----:B------:R-:W-:-:S03]  /*0ef0*/  IMAD.WIDE.U32 R116, R173, 0x10, R140 ;  /* 0x00000010ad747825 */ /* 0x000fc600078e008c */
[----:B------:R-:W2:Y:S04]  /*0f00*/  LDG.E.128 R104, desc[UR14][R104.64] ;  /* 0x0000000e68687981 */ /* 0x000ea8000c1e1d00 */
[----:B------:R-:W2:Y:S04]  /*0f10*/  LDG.E.128 R116, desc[UR14][R116.64] ;  /* 0x0000000e74747981 */ /* 0x000ea8000c1e1d00 */
[----:B------:R-:W2:Y:S01]  /*0f20*/  LDG.E.128 R108, desc[UR14][R108.64+0x10] ;  /* 0x0000100e6c6c7981 */ /* 0x000ea2000c1e1d00 */
[----:B------:R-:W-:-:S03]  /*0f30*/  IMAD.WIDE.U32 R164, R0, 0x20, R164 ;  /* 0x0000002000a47825 */ /* 0x000fc600078e00a4 */
[----:B------:R-:W2:Y:S04]  /*0f40*/  LDL R187, [R1+0x48] ;  /* 0x0000480001bb7983 */ /* 0x000ea80000100800 */
[----:B------:R-:W2:Y:S01]  /*0f50*/  LDG.E.128 R136, desc[UR14][R164.64] ;  /* 0x0000000ea4887981 */ /* 0x000ea2000c1e1d00 */
[----:B---3--:R-:W-:-:S04]  /*0f60*/  FSEL R167, R163, RZ, !P3 ;  /* 0x000000ffa3a77208 */ /* 0x008fc80005800000 */
[----:B------:R-:W-:-:S13]  /*0f70*/  R2UR UR4, R167 ;  /* 0x00000000a70472ca */ /* 0x000fda00000e0000 */
[----:B----4-:R-:W-:Y:S01]  /*0f80*/  FADD.FTZ R193, R88, -UR4 ;  /* 0x8000000458c17e21 */ /* 0x010fe20008010000 */
[----:B------:R-:W-:Y:S01]  /*0f90*/  FADD.FTZ R195, R89, -UR4 ;  /* 0x8000000459c37e21 */ /* 0x000fe20008010000 */
[----:B------:R-:W-:Y:S01]  /*0fa0*/  FADD.FTZ R196, R90, -UR4 ;  /* 0x800000045ac47e21 */ /* 0x000fe20008010000 */
[----:B------:R-:W-:Y:S02]  /*0fb0*/  FADD.FTZ R197, R91, -UR4 ;  /* 0x800000045bc57e21 */ /* 0x000fe40008010000 */
[----:B------:R1:W3:Y:S01]  /*0fc0*/  LDG.E.128 R88, desc[UR14][R164.64+0x10] ;  /* 0x0000100ea4587981 */ /* 0x0002e2000c1e1d00 */
[----:B--2---:R-:W-:Y:S01]  /*0fd0*/  FADD.FTZ R170, R120, -UR4 ;  /* 0x8000000478aa7e21 */ /* 0x004fe20008010000 */
[----:B0-----:R-:W-:Y:S01]  /*0fe0*/  SHF.L.U32 R120, R128, 0x10, RZ ;  /* 0x0000001080787819 */ /* 0x001fe200000006ff */
[----:B-1----:R-:W-:Y:S01]  /*0ff0*/  FADD.FTZ R164, R112, -UR4 ;  /* 0x8000000470a47e21 */ /* 0x002fe20008010000 */
[----:B------:R-:W-:Y:S01]  /*1000*/  PRMT R112, R128, 0x7632, R112 ;  /* 0x0000763280707816 */ /* 0x000fe20000000070 */
[----:B------:R-:W-:-:S02]  /*1010*/  FADD.FTZ R128, R134, -UR4 ;  /* 0x8000000486807e21 */ /* 0x000fc40008010000 */
[----:B------:R-:W2:Y:S01]  /*1020*/  LDL R134, [R1+0x38] ;  /* 0x0000380001867983 */ /* 0x000ea20000100800 */
[----:B------:R-:W-:Y:S01]  /*1030*/  FADD.FTZ R200, R98, -UR4 ;  /* 0x8000000462c87e21 */ /* 0x000fe20008010000 */
[----:B------:R-:W-:Y:S01]  /*1040*/  FADD.FTZ R165, R113, -UR4 ;  /* 0x8000000471a57e21 */ /* 0x000fe20008010000 */
[C---:B------:R-:W-:Y:S02]  /*1050*/  PRMT R98, R129.reuse, 0x7632, R98 ;  /* 0x0000763281627816 */ /* 0x040fe40000000062 */
[----:B------:R-:W-:Y:S01]  /*1060*/  SHF.L.U32 R113, R129, 0x10, RZ ;  /* 0x0000001081717819 */ /* 0x000fe200000006ff */
[----:B------:R-:W-:Y:S02]  /*1070*/  FADD.FTZ R129, R135, -UR4 ;  /* 0x8000000487817e21 */ /* 0x000fe40008010000 */
[----:B------:R-:W4:Y:S01]  /*1080*/  LDL R135, [R1+0x5c] ;  /* 0x00005c0001877983 */ /* 0x000f220000100800 */
[----:B------:R-:W-:Y:S01]  /*1090*/  FADD.FTZ R205, R99, -UR4 ;  /* 0x8000000463cd7e21 */ /* 0x000fe20008010000 */
[----:B------:R-:W-:-:S02]  /*10a0*/  PRMT R99, R104, 0x7632, R99 ;  /* 0x0000763268637816 */ /* 0x000fc40000000063 */
[----:B------:R-:W-:Y:S02]  /*10b0*/  SHF.L.U32 R179, R104, 0x10, RZ ;  /* 0x0000001068b37819 */ /* 0x000fe400000006ff */
[----:B------:R-:W-:Y:S01]  /*10c0*/  PRMT R104, R116, 0x7632, R104 ;  /* 0x0000763274687816 */ /* 0x000fe20000000068 */
[----:B------:R-:W-:Y:S01]  /*10d0*/  FADD.FTZ R182, R110, -UR4 ;  /* 0x800000046eb67e21 */ /* 0x000fe20008010000 */
[----:B------:R-:W-:Y:S01]  /*10e0*/  SHF.L.U32 R110, R116, 0x10, RZ ;  /* 0x00000010746e7819 */ /* 0x000fe200000006ff */
[----:B------:R-:W-:Y:S02]  /*10f0*/  FADD.FTZ R116, R132, -UR4 ;  /* 0x8000000484747e21 */ /* 0x000fe40008010000 */
[----:B------:R-:W3:Y:S01]  /*1100*/  LDL R132, [R1+0x28] ;  /* 0x0000280001847983 */ /* 0x000ee20000100800 */
[----:B------:R-:W-:Y:S01]  /*1110*/  R2UR UR12, R166 ;  /* 0x00000000a60c72ca */ /* 0x000fe200000e0000 */
[----:B------:R-:W-:Y:S01]  /*1120*/  FADD.FTZ R177, R102, -UR4 ;  /* 0x8000000466b17e21 */ /* 0x000fe20008010000 */
[----:B------:R-:W-:-:S02]  /*1130*/  SHF.L.U32 R180, R105, 0x10, RZ ;  /* 0x0000001069b47819 */ /* 0x000fc400000006ff */
[C---:B------:R-:W-:Y:S02]  /*1140*/  PRMT R166, R94.reuse, 0x7632, R166 ;  /* 0x000076325ea67816 */ /* 0x040fe400000000a6 */
[----:B------:R-:W-:Y:S01]  /*1150*/  SHF.L.U32 R201, R94, 0x10, RZ ;  /* 0x000000105ec97819 */ /* 0x000fe200000006ff */
[----:B------:R-:W-:Y:S01]  /*1160*/  FADD.FTZ R156, R180, R156 ;  /* 0x0000009cb49c7221 */ /* 0x000fe20000010000 */
[----:B------:R-:W-:-:S05]  /*1170*/  PRMT R94, R92, 0x7632, R94 ;  /* 0x000076325c5e7816 */ /* 0x000fca000000005e */
[----:B------:R-:W-:Y:S01]  /*1180*/  FMUL.FTZ R177, R177, UR12 ;  /* 0x0000000cb1b17c20 */ /* 0x000fe20008410000 */
[----:B------:R-:W-:-:S04]  /*1190*/  IMAD.WIDE.U32 R140, R0, 0x10, R140 ;  /* 0x00000010008c7825 */ /* 0x000fc800078e008c */
[----:B------:R-:W-:Y:S01]  /*11a0*/  FFMA.FTZ R12, R177, R180, R12 ;  /* 0x000000b4b10c7223 */ /* 0x000fe2000001000c */
[----:B------:R-:W-:Y:S01]  /*11b0*/  SHF.L.U32 R94, R94, 0x10, RZ ;  /* 0x000000105e5e7819 */ /* 0x000fe200000006ff */
[----:B------:R-:W-:Y:S01]  /*11c0*/  FMUL.FTZ R195, R195, UR12 ;  /* 0x0000000cc3c37c20 */ /* 0x000fe20008410000 */
[----:B------:R-:W3:Y:S03]  /*11d0*/  LDG.E.128 R140, desc[UR14][R140.64] ;  /* 0x0000000e8c8c7981 */ /* 0x000ee6000c1e1d00 */
[----:B------:R-:W-:Y:S01]  /*11e0*/  FFMA.FTZ R3, R195, R94, R3 ;  /* 0x0000005ec3037223 */ /* 0x000fe20000010003 */
[----:B------:R-:W-:Y:S01]  /*11f0*/  FADD.FTZ R147, R94, R147 ;  /* 0x000000935e937221 */ /* 0x000fe20000010000 */
[----:B------:R-:W-:Y:S01]  /*1200*/  LOP3.LUT P1, RZ, R169, 0x1f, RZ, 0xc0, !PT ;  /* 0x0000001fa9ff7812 */ /* 0x000fe2000782c0ff */
[----:B------:R-:W-:Y:S01]  /*1210*/  FADD.FTZ R115, R115, -UR4 ;  /* 0x8000000473737e21 */ /* 0x000fe20008010000 */
[----:B------:R-:W-:Y:S01]  /*1220*/  FADD.FTZ R175, R100, -UR4 ;  /* 0x8000000464af7e21 */ /* 0x000fe20008010000 */
[----:B------:R-:W-:Y:S01]  /*1230*/  FADD.FTZ R100, R137, -UR4 ;  /* 0x8000000489647e21 */ /* 0x000fe20008010000 */
[----:B------:R-:W-:Y:S01]  /*1240*/  SHF.L.U32 R203, R92, 0x10, RZ ;  /* 0x000000105ccb7819 */ /* 0x000fe200000006ff */
[----:B------:R-:W-:-:S08]  /*1250*/  FMUL.FTZ R137, R115, UR12 ;  /* 0x0000000c73897c20 */ /* 0x000fd00008410000 */
[----:B------:R-:W-:Y:S01]  /*1260*/  @!P1 SHF.R.U32.HI R167, RZ, 0x2, R169 ;  /* 0x00000002ffa79819 */ /* 0x000fe200000116a9 */
[----:B------:R-:W-:Y:S01]  /*1270*/  FADD.FTZ R169, R122, -UR4 ;  /* 0x800000047aa97e21 */ /* 0x000fe20008010000 */
[----:B------:R-:W-:Y:S01]  /*1280*/  FADD.FTZ R122, R133, -UR4 ;  /* 0x80000004857a7e21 */ /* 0x000fe20008010000 */
[----:B------:R-:W-:Y:S01]  /*1290*/  PRMT R92, R107, 0x7632, R92 ;  /* 0x000076326b5c7816 */ /* 0x000fe2000000005c */
[----:B------:R-:W3:Y:S01]  /*12a0*/  LDL R133, [R1+0x30] ;  /* 0x0000300001857983 */ /* 0x000ee20000100800 */
[----:B------:R-:W-:Y:S01]  /*12b0*/  SHF.L.U32 R166, R166, 0x10, RZ ;  /* 0x00000010a6a67819 */ /* 0x000fe200000006ff */
[----:B------:R-:W-:Y:S01]  /*12c0*/  FADD.FTZ R204, R97, -UR4 ;  /* 0x8000000461cc7e21 */ /* 0x000fe20008010000 */
[----:B------:R-:W-:Y:S01]  /*12d0*/  SHF.L.U32 R107, R107, 0x10, RZ ;  /* 0x000000106b6b7819 */ /* 0x000fe200000006ff */
[----:B------:R-:W3:Y:S01]  /*12e0*/  LDL R115, [R1+0x3c] ;  /* 0x00003c0001737983 */ /* 0x000ee20000100800 */
[----:B------:R-:W-:Y:S01]  /*12f0*/  FADD.FTZ R97, R136, -UR4 ;  /* 0x8000000488617e21 */ /* 0x000fe20008010000 */
[----:B------:R-:W-:-:S02]  /*1300*/  FMUL.FTZ R182, R182, UR12 ;  /* 0x0000000cb6b67c20 */ /* 0x000fc40008410000 */
[----:B------:R-:W3:Y:S01]  /*1310*/  LDL R136, [R1+0x40] ;  /* 0x0000400001887983 */ /* 0x000ee20000100800 */
[----:B------:R-:W-:Y:S01]  /*1320*/  FMUL.FTZ R207, R184, R166 ;  /* 0x000000a6b8cf7220 */ /* 0x000fe20000410000 */
[----:B------:R-:W-:Y:S01]  /*1330*/  FADD.FTZ R160, R107, R160 ;  /* 0x000000a06ba07221 */ /* 0x000fe20000010000 */
[----:B------:R-:W-:Y:S01]  /*1340*/  FFMA.FTZ R16, R182, R107, R16 ;  /* 0x0000006bb6107223 */ /* 0x000fe20000010010 */
[----:B--2---:R-:W-:Y:S02]  /*1350*/  FMUL.FTZ R180, R134, R180 ;  /* 0x000000b486b47220 */ /* 0x004fe40000410000 */
[----:B------:R-:W2:Y:S01]  /*1360*/  LDL R134, [R1+0x8] ;  /* 0x0000080001867983 */ /* 0x000ea20000100800 */
[----:B----4-:R-:W-:-:S03]  /*1370*/  FMUL.FTZ R209, R135, R94 ;  /* 0x0000005e87d17220 */ /* 0x010fc60000410000 */
[----:B------:R-:W4:Y:S04]  /*1380*/  LDL R94, [R1+0x18] ;  /* 0x00001800015e7983 */ /* 0x000f280000100800 */
[----:B------:R-:W4:Y:S01]  /*1390*/  LDL R135, [R1+0x20] ;  /* 0x0000200001877983 */ /* 0x000f220000100800 */
[----:B---3--:R-:W-:-:S03]  /*13a0*/  FMUL.FTZ R184, R132, R107 ;  /* 0x0000006b84b87220 */ /* 0x008fc60000410000 */
[----:B------:R-:W3:Y:S01]  /*13b0*/  LDL R107, [R1+0x34] ;  /* 0x00003400016b7983 */ /* 0x000ee20000100800 */
[----:B------:R-:W0:Y:S01]  /*13c0*/  S2R R162, SR_CgaCtaId ;  /* 0x0000000000a27919 */ /* 0x000e220000008800 */
[----:B------:R-:W-:Y:S02]  /*13d0*/  PLOP3.LUT P0, PT, PT, PT, PT, 0x80, 0x8 ;  /* 0x000000000008781c */ /* 0x000fe40003f0f070 */
[----:B------:R-:W-:Y:S02]  /*13e0*/  MOV R237, 0x400 ;  /* 0x0000040000ed7802 */ /* 0x000fe40000000f00 */
[----:B------:R-:W-:Y:S02]  /*13f0*/  @!P1 PLOP3.LUT P0, PT, P2, PT, PT, 0x80, 0x8 ;  /* 0x000000000008981c */ /* 0x000fe4000170f070 */
[----:B------:R-:W-:Y:S02]  /*1400*/  @!P1 LOP3.LUT R167, R167, 0x18, RZ, 0xc0, !PT ;  /* 0x00000018a7a79812 */ /* 0x000fe400078ec0ff */
[----:B------:R-:W-:-:S02]  /*1410*/  PRMT R168, R93, 0x7632, R168 ;  /* 0x000076325da87816 */ /* 0x000fc400000000a8 */
[----:B------:R-:W-:Y:S01]  /*1420*/  SHF.L.U32 R198, R93, 0x10, RZ ;  /* 0x000000105dc67819 */ /* 0x000fe200000006ff */
[----:B------:R-:W-:Y:S01]  /*1430*/  FMUL.FTZ R205, R205, UR12 ;  /* 0x0000000ccdcd7c20 */ /* 0x000fe20008410000 */
[----:B------:R-:W-:Y:S02]  /*1440*/  PRMT R93, R119, 0x7632, R93 ;  /* 0x00007632775d7816 */ /* 0x000fe4000000005d */
[----:B0-----:R-:W-:-:S04]  /*1450*/  LEA R237, R162, R237, 0x18 ;  /* 0x000000eda2ed7211 */ /* 0x001fc800078ec0ff */
[----:B------:R-:W-:-:S04]  /*1460*/  IADD3 R162, PT, PT, R237, 0x5020, RZ ;  /* 0x00005020eda27810 */ /* 0x000fc80007ffe0ff */
[----:B------:R-:W-:Y:S02]  /*1470*/  @!P1 MOV R163, R162 ;  /* 0x000000a200a39202 */ /* 0x000fe40000000f00 */
[----:B------:R-:W-:-:S04]  /*1480*/  @!P0 IADD3 R163, PT, PT, R237, 0x5000, RZ ;  /* 0x00005000eda38810 */ /* 0x000fc80007ffe0ff */
[----:B------:R-:W-:Y:S02]  /*1490*/  @!P1 IADD3 R194, PT, PT, R167, R163, RZ ;  /* 0x000000a3a7c29210 */ /* 0x000fe40007ffe0ff */
[----:B------:R-:W-:Y:S02]  /*14a0*/  PRMT R163, R95, 0x7632, R163 ;  /* 0x000076325fa37816 */ /* 0x000fe400000000a3 */
[----:B------:R-:W-:Y:S02]  /*14b0*/  SHF.L.U32 R119, R119, 0x10, RZ ;  /* 0x0000001077777819 */ /* 0x000fe400000006ff */
[----:B------:R-:W-:Y:S01]  /*14c0*/  SHF.L.U32 R163, R163, 0x10, RZ ;  /* 0x00000010a3a37819 */ /* 0x000fe200000006ff */
[----:B------:R-:W-:Y:S01]  /*14d0*/  FADD.FTZ R176, R101, -UR4 ;  /* 0x8000000465b07e21 */ /* 0x000fe20008010000 */
[----:B------:R-:W-:Y:S01]  /*14e0*/  FMUL.FTZ R193, R193, UR12 ;  /* 0x0000000cc1c17c20 */ /* 0x000fe20008410000 */
[----:B------:R-:W-:Y:S01]  /*14f0*/  FMUL.FTZ R132, R164, UR12 ;  /* 0x0000000ca4847c20 */ /* 0x000fe20008410000 */
[----:B------:R-:W-:Y:S01]  /*1500*/  PRMT R101, R105, 0x7632, R101 ;  /* 0x0000763269657816 */ /* 0x000fe20000000065 */
[----:B------:R-:W-:Y:S01]  /*1510*/  FADD.FTZ R153, R163, R153 ;  /* 0x00000099a3997221 */ /* 0x000fe20000010000 */
[-C--:B------:R-:W-:Y:S01]  /*1520*/  FFMA.FTZ R9, R205, R163.reuse, R9 ;  /* 0x000000a3cd097223 */ /* 0x080fe20000010009 */
[----:B------:R-:W-:Y:S01]  /*1530*/  FMUL.FTZ R208, R183, R163 ;  /* 0x000000a3b7d07220 */ /* 0x000fe20000410000 */
[----:B------:R-:W-:Y:S01]  /*1540*/  FMUL.FTZ R163, R169, UR12 ;  /* 0x0000000ca9a37c20 */ /* 0x000fe20008410000 */
[C---:B------:R-:W-:Y:S01]  /*1550*/  PRMT R105, R117.reuse, 0x7632, R105 ;  /* 0x0000763275697816 */ /* 0x040fe20000000069 */
[----:B------:R-:W-:Y:S01]  /*1560*/  FADD.FTZ R199, R96, -UR4 ;  /* 0x8000000460c77e21 */ /* 0x000fe20008010000 */
[----:B------:R-:W-:Y:S01]  /*1570*/  SHF.L.U32 R117, R117, 0x10, RZ ;  /* 0x0000001075757819 */ /* 0x000fe200000006ff */
[----:B------:R-:W-:Y:S01]  /*1580*/  FADD.FTZ R181, R108, -UR4 ;  /* 0x800000046cb57e21 */ /* 0x000fe20008010000 */
[----:B------:R-:W-:Y:S01]  /*1590*/  FADD.FTZ R146, R203, R146 ;  /* 0x00000092cb927221 */ /* 0x000fe20000010000 */
[-C--:B------:R-:W-:Y:S01]  /*15a0*/  FFMA.FTZ R2, R193, R203.reuse, R2 ;  /* 0x000000cbc1027223 */ /* 0x080fe20000010002 */
[----:B------:R-:W-:Y:S01]  /*15b0*/  PRMT R96, R118, 0x7632, R96 ;  /* 0x0000763276607816 */ /* 0x000fe20000000060 */
[----:B------:R-:W-:Y:S01]  /*15c0*/  FMUL.FTZ R203, R186, R203 ;  /* 0x000000cbbacb7220 */ /* 0x000fe20000410000 */
[----:B------:R-:W-:Y:S01]  /*15d0*/  SHF.L.U32 R108, R118, 0x10, RZ ;  /* 0x00000010766c7819 */ /* 0x000fe200000006ff */
[----:B------:R-:W-:Y:S01]  /*15e0*/  FADD.FTZ R215, R119, R215 ;  /* 0x000000d777d77221 */ /* 0x000fe20000010000 */
[----:B------:R-:W-:Y:S01]  /*15f0*/  FFMA.FTZ R24, R163, R119, R24 ;  /* 0x00000077a3187223 */ /* 0x000fe20000010018 */
[----:B------:R-:W-:Y:S01]  /*1600*/  FADD.FTZ R167, R114, -UR4 ;  /* 0x8000000472a77e21 */ /* 0x000fe20008010000 */
[----:B------:R-:W-:-:S02]  /*1610*/  PRMT R213, R130, 0x7632, R213 ;  /* 0x0000763282d57816 */ /* 0x000fc400000000d5 */
[----:B------:R-:W-:Y:S01]  /*1620*/  SHF.L.U32 R118, R130, 0x10, RZ ;  /* 0x0000001082767819 */ /* 0x000fe200000006ff */
[----:B------:R-:W-:Y:S01]  /*1630*/  FMUL.FTZ R196, R196, UR12 ;  /* 0x0000000cc4c47c20 */ /* 0x000fe20008410000 */
[C---:B------:R-:W-:Y:S02]  /*1640*/  PRMT R130, R140.reuse, 0x7632, R130 ;  /* 0x000076328c827816 */ /* 0x040fe40000000082 */
[----:B------:R-:W-:Y:S01]  /*1650*/  SHF.L.U32 R114, R140, 0x10, RZ ;  /* 0x000000108c727819 */ /* 0x000fe200000006ff */
[----:B------:R-:W-:Y:S01]  /*1660*/  FADD.FTZ R148, R198, R148 ;  /* 0x00000094c6947221 */ /* 0x000fe20000010000 */
[----:B------:R-:W-:Y:S01]  /*1670*/  SHF.L.U32 R168, R168, 0x10, RZ ;  /* 0x00000010a8a87819 */ /* 0x000fe200000006ff */
[-C--:B------:R-:W-:Y:S01]  /*1680*/  FFMA.FTZ R4, R196, R198.reuse, R4 ;  /* 0x000000c6c4047223 */ /* 0x080fe20000010004 */
[----:B------:R-:W-:Y:S01]  /*1690*/  FMUL.FTZ R198, R189, R198 ;  /* 0x000000c6bdc67220 */ /* 0x000fe20000410000 */
[----:B------:R-:W-:Y:S02]  /*16a0*/  FMUL.FTZ R199, R199, UR12 ;  /* 0x0000000cc7c77c20 */ /* 0x000fe40008410000 */
[----:B------:R-:W-:Y:S01]  /*16b0*/  FMUL.FTZ R206, R185, R168 ;  /* 0x000000a8b9ce7220 */ /* 0x000fe20000410000 */
[----:B------:R-:W-:Y:S01]  /*16c0*/  FADD.FTZ R150, R201, R150 ;  /* 0x00000096c9967221 */ /* 0x000fe20000010000 */
[-C--:B------:R-:W-:Y:S01]  /*16d0*/  FFMA.FTZ R6, R199, R201.reuse, R6 ;  /* 0x000000c9c7067223 */ /* 0x080fe20000010006 */
[----:B------:R-:W-:Y:S01]  /*16e0*/  SHF.L.U32 R202, R95, 0x10, RZ ;  /* 0x000000105fca7819 */ /* 0x000fe200000006ff */
[----:B------:R-:W-:Y:S01]  /*16f0*/  FMUL.FTZ R201, R188, R201 ;  /* 0x000000c9bcc97220 */ /* 0x000fe20000410000 */
[----:B------:R-:W-:Y:S01]  /*1700*/  PRMT R95, R106, 0x7632, R95 ;  /* 0x000076326a5f7816 */ /* 0x000fe2000000005f */
        /* <DEDUP_REMOVED lines=9> */
[----:B------:R-:W-:Y:S01]  /*17a0*/  SHF.L.U32 R99, R99, 0x10, RZ ;  /* 0x0000001063637819 */ /* 0x000fe200000006ff */
[----:B------:R-:W-:Y:S01]  /*17b0*/  FMUL.FTZ R175, R175, UR12 ;  /* 0x0000000cafaf7c20 */ /* 0x000fe20008410000 */
[----:B------:R-:W-:Y:S01]  /*17c0*/  FADD.FTZ R154, R179, R154 ;  /* 0x0000009ab39a7221 */ /* 0x000fe20000010000 */
[----:B------:R-:W-:-:S02]  /*17d0*/  SHF.L.U32 R101, R101, 0x10, RZ ;  /* 0x0000001065657819 */ /* 0x000fc400000006ff */
[----:B------:R-:W-:Y:S01]  /*17e0*/  FMUL.FTZ R187, R115, R99 ;  /* 0x0000006373bb7220 */ /* 0x000fe20000410000 */
[-C--:B------:R-:W-:Y:S01]  /*17f0*/  FFMA.FTZ R10, R175, R179.reuse, R10 ;  /* 0x000000b3af0a7223 */ /* 0x080fe2000001000a */
[----:B------:R-:W3:Y:S01]  /*1800*/  LDL R115, [R1+0x1c] ;  /* 0x00001c0001737983 */ /* 0x000ee20000100800 */
[----:B------:R-:W-:Y:S01]  /*1810*/  FMUL.FTZ R179, R136, R179 ;  /* 0x000000b388b37220 */ /* 0x000fe20000410000 */
[----:B------:R-:W-:Y:S01]  /*1820*/  FMUL.FTZ R176, R176, UR12 ;  /* 0x0000000cb0b07c20 */ /* 0x000fe20008410000 */
[C---:B------:R-:W-:Y:S02]  /*1830*/  PRMT R218, R141.reuse, 0x7632, R218 ;  /* 0x000076328dda7816 */ /* 0x040fe400000000da */
[----:B------:R-:W-:Y:S02]  /*1840*/  SHF.L.U32 R233, R141, 0x10, RZ ;  /* 0x000000108de97819 */ /* 0x000fe400000006ff */
[----:B------:R-:W3:Y:S01]  /*1850*/  LDL R141, [R1+0x10] ;  /* 0x00001000018d7983 */ /* 0x000ee20000100800 */
[----:B------:R-:W-:Y:S01]  /*1860*/  FFMA.FTZ R11, R176, R99, R11 ;  /* 0x00000063b00b7223 */ /* 0x000fe2000001000b */
[----:B------:R-:W-:Y:S01]  /*1870*/  FADD.FTZ R155, R99, R155 ;  /* 0x0000009b639b7221 */ /* 0x000fe20000010000 */
[----:B------:R-:W-:-:S04]  /*1880*/  FADD.FTZ R178, R103, -UR4 ;  /* 0x8000000467b27e21 */ /* 0x000fc80008010000 */
[----:B------:R-:W-:Y:S01]  /*1890*/  FMUL.FTZ R178, R178, UR12 ;  /* 0x0000000cb2b27c20 */ /* 0x000fe20008410000 */
[----:B------:R-:W-:-:S03]  /*18a0*/  FADD.FTZ R157, R101, R157 ;  /* 0x0000009d659d7221 */ /* 0x000fc60000010000 */
[----:B------:R-:W-:Y:S01]  /*18b0*/  FFMA.FTZ R13, R178, R101, R13 ;  /* 0x00000065b20d7223 */ /* 0x000fe2000001000d */
[----:B------:R-:W-:Y:S01]  /*18c0*/  FADD.FTZ R102, R138, -UR4 ;  /* 0x800000048a667e21 */ /* 0x000fe20008010000 */
[----:B--2---:R-:W-:Y:S02]  /*18d0*/  FMUL.FTZ R164, R134, R119 ;  /* 0x0000007786a47220 */ /* 0x004fe40000410000 */
[----:B------:R-:W2:Y:S04]  /*18e0*/  LDL R134, [R1+0x2c] ;  /* 0x00002c0001867983 */ /* 0x000ea80000100800 */
[----:B------:R-:W2:Y:S01]  /*18f0*/  LDL R119, [R1+0x24] ;  /* 0x0000240001777983 */ /* 0x000ea20000100800 */
[----:B----4-:R-:W-:Y:S01]  /*1900*/  FMUL.FTZ R140, R94, R117 ;  /* 0x000000755e8c7220 */ /* 0x010fe20000410000 */
[----:B------:R-:W-:-:S04]  /*1910*/  FADD.FTZ R94, RZ, R203 ;  /* 0x000000cbff5e7221 */ /* 0x000fc80000010000 */
[----:B------:R-:W-:-:S04]  /*1920*/  FADD.FTZ R94, R209, R94 ;  /* 0x0000005ed15e7221 */ /* 0x000fc80000010000 */
[----:B------:R-:W-:-:S04]  /*1930*/  FADD.FTZ R94, R198, R94 ;  /* 0x0000005ec65e7221 */ /* 0x000fc80000010000 */
[----:B------:R-:W-:-:S04]  /*1940*/  FADD.FTZ R94, R206, R94 ;  /* 0x0000005ece5e7221 */ /* 0x000fc80000010000 */
[----:B------:R-:W-:-:S04]  /*1950*/  FADD.FTZ R94, R201, R94 ;  /* 0x0000005ec95e7221 */ /* 0x000fc80000010000 */
[----:B------:R-:W-:-:S04]  /*1960*/  FADD.FTZ R106, R207, R94 ;  /* 0x0000005ecf6a7221 */ /* 0x000fc80000010000 */
[----:B------:R-:W-:-:S04]  /*1970*/  FADD.FTZ R106, R202, R106 ;  /* 0x0000006aca6a7221 */ /* 0x000fc80000010000 */
[----:B------:R-:W-:Y:S01]  /*1980*/  FADD.FTZ R106, R208, R106 ;  /* 0x0000006ad06a7221 */ /* 0x000fe20000010000 */
[----:B---3--:R-:W-:Y:S02]  /*1990*/  FMUL.FTZ R188, R107, R101 ;  /* 0x000000656bbc7220 */ /* 0x008fe40000410000 */
[----:B------:R-:W3:Y:S01]  /*19a0*/  LDL R107, [R1+0x14] ;  /* 0x00001400016b7983 */ /* 0x000ee20000100800 */
[----:B------:R-:W-:-:S03]  /*19b0*/  FADD.FTZ R106, R179, R106 ;  /* 0x0000006ab36a7221 */ /* 0x000fc60000010000 */
[----:B------:R-:W4:Y:S01]  /*19c0*/  LDL R101, [R1+0x4] ;  /* 0x0000040001657983 */ /* 0x000f220000100800 */
[----:B------:R-:W-:-:S04]  /*19d0*/  FADD.FTZ R106, R187, R106 ;  /* 0x0000006abb6a7221 */ /* 0x000fc80000010000 */
[----:B------:R-:W-:Y:S02]  /*19e0*/  FADD.FTZ R99, R180, R106 ;  /* 0x0000006ab4637221 */ /* 0x000fe40000010000 */
[----:B------:R-:W4:Y:S01]  /*19f0*/  LDL R106, [R1+0xc] ;  /* 0x00000c00016a7983 */ /* 0x000f220000100800 */
[----:B------:R-:W-:-:S03]  /*1a00*/  FMUL.FTZ R138, R135, R110 ;  /* 0x0000006e878a7220 */ /* 0x000fc60000410000 */
[----:B------:R-:W4:Y:S01]  /*1a10*/  LDL R135, [R1] ;  /* 0x0000000001877983 */ /* 0x000f220000100800 */
[----:B------:R-:W-:-:S04]  /*1a20*/  FFMA.FTZ R94, R193, R203, RZ ;  /* 0x000000cbc15e7223 */ /* 0x000fc800000100ff */
[----:B------:R-:W-:Y:S01]  /*1a30*/  FFMA.FTZ R94, R195, R209, R94 ;  /* 0x000000d1c35e7223 */ /* 0x000fe2000001005e */
[----:B------:R-:W-:-:S03]  /*1a40*/  FMUL.FTZ R197, R197, UR12 ;  /* 0x0000000cc5c57c20 */ /* 0x000fc60008410000 */
[----:B------:R-:W-:-:S04]  /*1a50*/  FFMA.FTZ R94, R196, R198, R94 ;  /* 0x000000c6c45e7223 */ /* 0x000fc8000001005e */
[----:B------:R-:W-:Y:S01]  /*1a60*/  FFMA.FTZ R94, R197, R206, R94 ;  /* 0x000000cec55e7223 */ /* 0x000fe2000001005e */
[----:B------:R-:W-:-:S03]  /*1a70*/  FMUL.FTZ R204, R204, UR12 ;  /* 0x0000000ccccc7c20 */ /* 0x000fc60008410000 */
[----:B------:R-:W-:Y:S01]  /*1a80*/  FFMA.FTZ R94, R199, R201, R94 ;  /* 0x000000c9c75e7223 */ /* 0x000fe2000001005e */
[----:B------:R-:W-:Y:S01]  /*1a90*/  FADD.FTZ R109, R109, -UR4 ;  /* 0x800000046d6d7e21 */ /* 0x000fe20008010000 */
[----:B------:R-:W-:Y:S02]  /*1aa0*/  SHF.L.U32 R95, R95, 0x10, RZ ;  /* 0x000000105f5f7819 */ /* 0x000fe400000006ff */
[----:B------:R-:W-:Y:S01]  /*1ab0*/  FFMA.FTZ R94, R204, R207, R94 ;  /* 0x000000cfcc5e7223 */ /* 0x000fe2000001005e */
[----:B------:R-:W-:Y:S01]  /*1ac0*/  FADD.FTZ R111, R111, -UR4 ;  /* 0x800000046f6f7e21 */ /* 0x000fe20008010000 */
[----:B------:R-:W-:Y:S02]  /*1ad0*/  FMUL.FTZ R185, R109, UR12 ;  /* 0x0000000c6db97c20 */ /* 0x000fe40008410000 */
[----:B------:R-:W-:Y:S01]  /*1ae0*/  FFMA.FTZ R94, R200, R202, R94 ;  /* 0x000000cac85e7223 */ /* 0x000fe2000001005e */
[----:B------:R-:W-:Y:S01]  /*1af0*/  SHF.L.U32 R92, R92, 0x10, RZ ;  /* 0x000000105c5c7819 */ /* 0x000fe200000006ff */
[----:B------:R-:W-:Y:S01]  /*1b00*/  FMUL.FTZ R186, R111, UR12 ;  /* 0x0000000c6fba7c20 */ /* 0x000fe20008410000 */
[----:B------:R-:W-:Y:S01]  /*1b10*/  FADD.FTZ R159, R95, R159 ;  /* 0x0000009f5f9f7221 */ /* 0x000fe20000010000 */
[----:B------:R-:W-:-:S02]  /*1b20*/  FFMA.FTZ R15, R185, R95, R15 ;  /* 0x0000005fb90f7223 */ /* 0x000fc4000001000f */
[----:B------:R-:W-:Y:S01]  /*1b30*/  FADD.FTZ R171, R92, R171 ;  /* 0x000000ab5cab7221 */ /* 0x000fe20000010000 */
[----:B------:R-:W-:Y:S01]  /*1b40*/  FFMA.FTZ R17, R186, R92, R17 ;  /* 0x0000005cba117223 */ /* 0x000fe20000010011 */
[----:B------:R-:W-:-:S04]  /*1b50*/  FADD.FTZ R99, R188, R99 ;  /* 0x00000063bc637221 */ /* 0x000fc80000010000 */
[----:B------:R-:W-:Y:S01]  /*1b60*/  FADD.FTZ R99, R183, R99 ;  /* 0x00000063b7637221 */ /* 0x000fe20000010000 */
[----:B------:R-:W-:Y:S01]  /*1b70*/  SHF.L.U32 R104, R104, 0x10, RZ ;  /* 0x0000001068687819 */ /* 0x000fe200000006ff */
[----:B------:R-:W-:Y:S01]  /*1b80*/  FMUL.FTZ R136, R167, UR12 ;  /* 0x0000000ca7887c20 */ /* 0x000fe20008410000 */
[----:B------:R-:W-:Y:S01]  /*1b90*/  SHF.L.U32 R105, R105, 0x10, RZ ;  /* 0x0000001069697819 */ /* 0x000fe200000006ff */
[----:B------:R-:W-:Y:S01]  /*1ba0*/  FMUL.FTZ R133, R165, UR12 ;  /* 0x0000000ca5857c20 */ /* 0x000fe20008410000 */
[----:B------:R-:W-:Y:S01]  /*1bb0*/  FFMA.FTZ R5, R197, R168, R5 ;  /* 0x000000a8c5057223 */ /* 0x000fe20000010005 */
[----:B------:R-:W-:Y:S02]  /*1bc0*/  FADD.FTZ R149, R168, R149 ;  /* 0x00000095a8957221 */ /* 0x000fe40000010000 */
[----:B------:R-:W-:Y:S01]  /*1bd0*/  FFMA.FTZ R21, R137, R105, R21 ;  /* 0x0000006989157223 */ /* 0x000fe20000010015 */
[----:B------:R-:W-:Y:S01]  /*1be0*/  FADD.FTZ R211, R105, R211 ;  /* 0x000000d369d37221 */ /* 0x000fe20000010000 */
[----:B------:R-:W-:Y:S01]  /*1bf0*/  SHF.L.U32 R96, R96, 0x10, RZ ;  /* 0x0000001060607819 */ /* 0x000fe200000006ff */
[----:B------:R-:W-:Y:S01]  /*1c00*/  FADD.FTZ R103, R139, -UR4 ;  /* 0x800000048b677e21 */ /* 0x000fe20008010000 */
[----:B------:R-:W-:Y:S01]  /*1c10*/  FADD.FTZ R121, R121, -UR4 ;  /* 0x8000000479797e21 */ /* 0x000fe20008010000 */
[----:B------:R-:W-:Y:S01]  /*1c20*/  FMUL.FTZ R139, R170, UR12 ;  /* 0x0000000caa8b7c20 */ /* 0x000fe20008410000 */
[----:B------:R-:W-:-:S02]  /*1c30*/  SHF.L.U32 R93, R93, 0x10, RZ ;  /* 0x000000105d5d7819 */ /* 0x000fc400000006ff */
[----:B------:R-:W-:Y:S01]  /*1c40*/  FMUL.FTZ R165, R121, UR12 ;  /* 0x0000000c79a57c20 */ /* 0x000fe20008410000 */
[----:B------:R-:W-:Y:S01]  /*1c50*/  FADD.FTZ R125, R125, -UR4 ;  /* 0x800000047d7d7e21 */ /* 0x000fe20008010000 */
[----:B------:R-:W-:Y:S01]  /*1c60*/  FADD.FTZ R123, R123, -UR4 ;  /* 0x800000047b7b7e21 */ /* 0x000fe20008010000 */
[----:B------:R-:W-:Y:S01]  /*1c70*/  FADD.FTZ R210, R117, R210 ;  /* 0x000000d275d27221 */ /* 0x000fe20000010000 */
[----:B------:R-:W-:Y:S01]  /*1c80*/  FFMA.FTZ R20, R136, R117, R20 ;  /* 0x0000007588147223 */ /* 0x000fe20000010014 */
[----:B------:R-:W-:Y:S01]  /*1c90*/  FMUL.FTZ R167, R115, R104 ;  /* 0x0000006873a77220 */ /* 0x000fe20000410000 */
[----:B------:R-:W-:Y:S01]  /*1ca0*/  FMUL.FTZ R141, R141, R108 ;  /* 0x0000006c8d8d7220 */ /* 0x000fe20000410000 */
[----:B------:R-:W-:Y:S01]  /*1cb0*/  SHF.L.U32 R117, R112, 0x10, RZ ;  /* 0x0000001070757819 */ /* 0x000fe200000006ff */
[----:B------:R-:W-:Y:S01]  /*1cc0*/  FADD.FTZ R126, R126, -UR4 ;  /* 0x800000047e7e7e21 */ /* 0x000fe20008010000 */
[----:B------:R-:W-:Y:S01]  /*1cd0*/  FADD.FTZ R151, R166, R151 ;  /* 0x00000097a6977221 */ /* 0x000fe20000010000 */
[----:B------:R-:W-:Y:S01]  /*1ce0*/  FFMA.FTZ R7, R204, R166, R7 ;  /* 0x000000a6cc077223 */ /* 0x000fe20000010007 */
[----:B------:R-:W-:Y:S01]  /*1cf0*/  FMUL.FTZ R109, R125, UR12 ;  /* 0x0000000c7d6d7c20 */ /* 0x000fe20008410000 */
[----:B------:R-:W-:Y:S01]  /*1d00*/  FADD.FTZ R124, R124, -UR4 ;  /* 0x800000047c7c7e21 */ /* 0x000fe20008010000 */
[----:B------:R-:W-:Y:S01]  /*1d10*/  FMUL.FTZ R166, R123, UR12 ;  /* 0x0000000c7ba67c20 */ /* 0x000fe20008410000 */
[----:B------:R-:W-:Y:S01]  /*1d20*/  FADD.FTZ R191, R110, R191 ;  /* 0x000000bf6ebf7221 */ /* 0x000fe20000010000 */
[----:B------:R-:W-:Y:S01]  /*1d30*/  FFMA.FTZ R18, R132, R110, R18 ;  /* 0x0000006e84127223 */ /* 0x000fe20000010012 */
[----:B------:R-:W-:Y:S01]  /*1d40*/  FADD.FTZ R212, R108, R212 ;  /* 0x000000d46cd47221 */ /* 0x000fe20000010000 */
[----:B------:R-:W-:Y:S01]  /*1d50*/  FFMA.FTZ R22, R139, R108, R22 ;  /* 0x0000006c8b167223 */ /* 0x000fe20000010016 */
[----:B------:R-:W-:Y:S01]  /*1d60*/  FMUL.FTZ R110, R126, UR12 ;  /* 0x0000000c7e6e7c20 */ /* 0x000fe20008410000 */
[-C--:B------:R-:W-:Y:S01]  /*1d70*/  FFMA.FTZ R27, R109, R117.reuse, R27 ;  /* 0x000000756d1b7223 */ /* 0x080fe2000001001b */
[----:B------:R-:W-:Y:S01]  /*1d80*/  FADD.FTZ R220, R117, R220 ;  /* 0x000000dc75dc7221 */ /* 0x000fe20000010000 */
[----:B------:R-:W-:Y:S01]  /*1d90*/  FMUL.FTZ R108, R124, UR12 ;  /* 0x0000000c7c6c7c20 */ /* 0x000fe20008410000 */
        /* <DEDUP_REMOVED lines=10> */
[----:B------:R-:W-:Y:S01]  /*1e40*/  FMUL.FTZ R111, R127, UR12 ;  /* 0x0000000c7f6f7c20 */ /* 0x000fe20008410000 */
[----:B------:R-:W-:Y:S01]  /*1e50*/  FMUL.FTZ R118, R249, R118 ;  /* 0x00000076f9767220 */ /* 0x000fe20000410000 */
[C---:B------:R-:W-:Y:S01]  /*1e60*/  PRMT R236, R131.reuse, 0x7632, R236 ;  /* 0x0000763283ec7816 */ /* 0x040fe200000000ec */
[----:B------:R-:W-:Y:S01]  /*1e70*/  FMUL.FTZ R123, R248, R213 ;  /* 0x000000d5f87b7220 */ /* 0x000fe20000410000 */
[----:B------:R-:W-:Y:S01]  /*1e80*/  SHF.L.U32 R131, R131, 0x10, RZ ;  /* 0x0000001083837819 */ /* 0x000fe200000006ff */
[----:B------:R-:W-:Y:S01]  /*1e90*/  FMUL.FTZ R122, R122, UR12 ;  /* 0x0000000c7a7a7c20 */ /* 0x000fe20008410000 */
[----:B------:R-:W-:-:S03]  /*1ea0*/  SHF.L.U32 R115, R236, 0x10, RZ ;  /* 0x00000010ec737819 */ /* 0x000fc600000006ff */
[----:B------:R-:W-:Y:S01]  /*1eb0*/  FMUL.FTZ R126, R247, R131 ;  /* 0x00000083f77e7220 */ /* 0x000fe20000410000 */
[----:B------:R-:W-:Y:S01]  /*1ec0*/  FMUL.FTZ R128, R128, UR12 ;  /* 0x0000000c80807c20 */ /* 0x000fe20008410000 */
[----:B------:R-:W-:Y:S01]  /*1ed0*/  FMUL.FTZ R127, R246, R115 ;  /* 0x00000073f67f7220 */ /* 0x000fe20000410000 */
[----:B------:R-:W-:Y:S01]  /*1ee0*/  FADD.FTZ R219, R120, R219 ;  /* 0x000000db78db7221 */ /* 0x000fe20000010000 */
[----:B------:R-:W-:Y:S01]  /*1ef0*/  FFMA.FTZ R26, R108, R120, R26 ;  /* 0x000000786c1a7223 */ /* 0x000fe2000001001a */
[----:B------:R-:W-:Y:S01]  /*1f00*/  FMUL.FTZ R129, R129, UR12 ;  /* 0x0000000c81817c20 */ /* 0x000fe20008410000 */
[----:B------:R-:W-:Y:S01]  /*1f10*/  FADD.FTZ R216, R93, R216 ;  /* 0x000000d85dd87221 */ /* 0x000fe20000010000 */
[----:B------:R-:W-:Y:S01]  /*1f20*/  FFMA.FTZ R25, R166, R93, R25 ;  /* 0x0000005da6197223 */ /* 0x000fe20000010019 */
[----:B------:R-:W-:Y:S01]  /*1f30*/  FMUL.FTZ R97, R97, UR12 ;  /* 0x0000000c61617c20 */ /* 0x000fe20008410000 */
[----:B------:R-:W-:Y:S01]  /*1f40*/  SHF.L.U32 R218, R218, 0x10, RZ ;  /* 0x00000010dada7819 */ /* 0x000fe200000006ff */
[----:B------:R-:W-:Y:S01]  /*1f50*/  FMUL.FTZ R100, R100, UR12 ;  /* 0x0000000c64647c20 */ /* 0x000fe20008410000 */
[----:B------:R-:W-:Y:S01]  /*1f60*/  FADD.FTZ R214, R96, R214 ;  /* 0x000000d660d67221 */ /* 0x000fe20000010000 */
[----:B------:R-:W-:Y:S01]  /*1f70*/  FFMA.FTZ R23, R165, R96, R23 ;  /* 0x00000060a5177223 */ /* 0x000fe20000010017 */
[----:B------:R-:W-:Y:S01]  /*1f80*/  SHF.L.U32 R217, R142, 0x10, RZ ;  /* 0x000000108ed97819 */ /* 0x000fe200000006ff */
[----:B------:R-:W-:Y:S01]  /*1f90*/  FMUL.FTZ R102, R102, UR12 ;  /* 0x0000000c66667c20 */ /* 0x000fe20008410000 */
[----:B------:R-:W-:Y:S01]  /*1fa0*/  FFMA.FTZ R19, R133, R104, R19 ;  /* 0x0000006885137223 */ /* 0x000fe20000010013 */
[----:B--2---:R-:W-:Y:S01]  /*1fb0*/  FMUL.FTZ R189, R134, R95 ;  /* 0x0000005f86bd7220 */ /* 0x004fe20000410000 */
[----:B------:R-:W-:Y:S01]  /*1fc0*/  FFMA.FTZ R95, R205, R208, R94 ;  /* 0x000000d0cd5f7223 */ /* 0x000fe2000001005e */
[----:B------:R-:W-:-:S03]  /*1fd0*/  FMUL.FTZ R190, R119, R92 ;  /* 0x0000005c77be7220 */ /* 0x000fc60000410000 */
        /* <DEDUP_REMOVED lines=14> */
[----:B---3--:R-:W-:Y:S01]  /*20c0*/  FMUL.FTZ R168, R107, R105 ;  /* 0x000000696ba87220 */ /* 0x008fe20000410000 */
[----:B------:R-:W-:Y:S02]  /*20d0*/  FADD.FTZ R94, R140, R94 ;  /* 0x0000005e8c5e7221 */ /* 0x000fe40000010000 */
[----:B------:R-:W-:Y:S02]  /*20e0*/  FFMA.FTZ R105, R133, R167, R92 ;  /* 0x000000a785697223 */ /* 0x000fe4000001005c */
[----:B------:R-:W-:Y:S02]  /*20f0*/  FADD.FTZ R94, R168, R94 ;  /* 0x0000005ea85e7221 */ /* 0x000fe40000010000 */
[----:B------:R-:W-:Y:S02]  /*2100*/  FFMA.FTZ R105, R136, R140, R105 ;  /* 0x0000008c88697223 */ /* 0x000fe40000010069 */
[----:B------:R-:W-:Y:S01]  /*2110*/  FADD.FTZ R94, R141, R94 ;  /* 0x0000005e8d5e7221 */ /* 0x000fe20000010000 */
[----:B----4-:R-:W-:Y:S01]  /*2120*/  FMUL.FTZ R169, R106, R96 ;  /* 0x000000606aa97220 */ /* 0x010fe20000410000 */
[----:B------:R-:W-:-:S03]  /*2130*/  FFMA.FTZ R105, R137, R168, R105 ;  /* 0x000000a889697223 */ /* 0x000fc60000010069 */
[----:B------:R-:W-:Y:S01]  /*2140*/  FADD.FTZ R94, R169, R94 ;  /* 0x0000005ea95e7221 */ /* 0x000fe20000010000 */
[----:B------:R-:W-:Y:S01]  /*2150*/  FFMA.FTZ R105, R139, R141, R105 ;  /* 0x0000008d8b697223 */ /* 0x000fe20000010069 */
[----:B------:R-:W-:Y:S02]  /*2160*/  FMUL.FTZ R170, R101, R93 ;  /* 0x0000005d65aa7220 */ /* 0x000fe40000410000 */
        /* <DEDUP_REMOVED lines=20> */
[----:B------:R-:W-:Y:S01]  /*22b0*/  SHF.L.U32 R120, R130, 0x10, RZ ;  /* 0x0000001082787819 */ /* 0x000fe200000006ff */
[----:B------:R-:W-:Y:S01]  /*22c0*/  FMUL.FTZ R92, R245, R114 ;  /* 0x00000072f55c7220 */ /* 0x000fe20000410000 */
[----:B------:R-:W-:Y:S01]  /*22d0*/  FADD.FTZ R121, R121, R127 ;  /* 0x0000007f79797221 */ /* 0x000fe20000010000 */
[----:B------:R-:W-:Y:S02]  /*22e0*/  FFMA.FTZ R105, R128, R126, R105 ;  /* 0x0000007e80697223 */ /* 0x000fe40000010069 */
[----:B------:R-:W-:Y:S01]  /*22f0*/  FMUL.FTZ R93, R244, R120 ;  /* 0x00000078f45d7220 */ /* 0x000fe20000410000 */
[----:B------:R-:W-:Y:S01]  /*2300*/  FADD.FTZ R121, R121, R92 ;  /* 0x0000005c79797221 */ /* 0x000fe20000010000 */
[----:B------:R-:W-:Y:S01]  /*2310*/  FFMA.FTZ R105, R129, R127, R105 ;  /* 0x0000007f81697223 */ /* 0x000fe20000010069 */
[----:B------:R-:W-:-:S02]  /*2320*/  FMUL.FTZ R94, R243, R233 ;  /* 0x000000e9f35e7220 */ /* 0x000fc40000410000 */
[----:B------:R-:W-:Y:S01]  /*2330*/  FADD.FTZ R121, R121, R93 ;  /* 0x0000005d79797221 */ /* 0x000fe20000010000 */
[----:B------:R-:W-:Y:S01]  /*2340*/  FFMA.FTZ R105, R97, R92, R105 ;  /* 0x0000005c61697223 */ /* 0x000fe20000010069 */
[----:B------:R-:W-:Y:S01]  /*2350*/  PRMT R96, R142, 0x7632, R96 ;  /* 0x000076328e607816 */ /* 0x000fe20000000060 */
[----:B------:R-:W-:Y:S01]  /*2360*/  FMUL.FTZ R95, R242, R218 ;  /* 0x000000daf25f7220 */ /* 0x000fe20000410000 */
[----:B------:R-:W-:Y:S01]  /*2370*/  FADD.FTZ R121, R121, R94 ;  /* 0x0000005e79797221 */ /* 0x000fe20000010000 */
[----:B------:R-:W-:Y:S01]  /*2380*/  FFMA.FTZ R105, R100, R93, R105 ;  /* 0x0000005d64697223 */ /* 0x000fe20000010069 */
[----:B------:R-:W-:Y:S01]  /*2390*/  FADD.FTZ R192, R104, R192 ;  /* 0x000000c068c07221 */ /* 0x000fe20000010000 */
[----:B------:R-:W-:Y:S01]  /*23a0*/  SHF.L.U32 R142, R96, 0x10, RZ ;  /* 0x00000010608e7819 */ /* 0x000fe200000006ff */
[----:B------:R-:W-:Y:S01]  /*23b0*/  FADD.FTZ R121, R121, R95 ;  /* 0x0000005f79797221 */ /* 0x000fe20000010000 */
[----:B------:R-:W-:Y:S01]  /*23c0*/  FMUL.FTZ R96, R241, R217 ;  /* 0x000000d9f1607220 */ /* 0x000fe20000410000 */
[----:B------:R-:W-:Y:S01]  /*23d0*/  FADD.FTZ R104, R88, -UR4 ;  /* 0x8000000458687e21 */ /* 0x000fe20008010000 */
[----:B------:R-:W-:Y:S01]  /*23e0*/  FMUL.FTZ R103, R103, UR12 ;  /* 0x0000000c67677c20 */ /* 0x000fe20008410000 */
[----:B------:R-:W-:Y:S01]  /*23f0*/  FFMA.FTZ R105, R102, R94, R105 ;  /* 0x0000005e66697223 */ /* 0x000fe20000010069 */
[----:B------:R-:W-:Y:S01]  /*2400*/  FADD.FTZ R224, R213, R224 ;  /* 0x000000e0d5e07221 */ /* 0x000fe20000010000 */
[----:B------:R-:W-:Y:S01]  /*2410*/  FFMA.FTZ R31, R122, R213, R31 ;  /* 0x000000d57a1f7223 */ /* 0x000fe2000001001f */
[----:B------:R-:W-:Y:S01]  /*2420*/  FFMA.FTZ R29, R111, R98, R29 ;  /* 0x000000626f1d7223 */ /* 0x000fe2000001001d */
[----:B------:R-:W-:Y:S01]  /*2430*/  FADD.FTZ R222, R98, R222 ;  /* 0x000000de62de7221 */ /* 0x000fe20000010000 */
[----:B------:R-:W-:Y:S01]  /*2440*/  PRMT R99, R143, 0x7632, R99 ;  /* 0x000076328f637816 */ /* 0x000fe20000000063 */
[----:B------:R-:W-:Y:S01]  /*2450*/  FADD.FTZ R89, R89, -UR4 ;  /* 0x8000000459597e21 */ /* 0x000fe20008010000 */
[----:B------:R-:W-:Y:S01]  /*2460*/  SHF.L.U32 R213, R143, 0x10, RZ ;  /* 0x000000108fd57819 */ /* 0x000fe200000006ff */
[----:B------:R-:W-:Y:S01]  /*2470*/  FADD.FTZ R121, R121, R96 ;  /* 0x0000006079797221 */ /* 0x000fe20000010000 */
[----:B------:R-:W-:Y:S01]  /*2480*/  FMUL.FTZ R98, R240, R142 ;  /* 0x0000008ef0627220 */ /* 0x000fe20000410000 */
[----:B------:R-:W-:Y:S01]  /*2490*/  FMUL.FTZ R104, R104, UR12 ;  /* 0x0000000c68687c20 */ /* 0x000fe20008410000 */
[----:B------:R-:W-:Y:S01]  /*24a0*/  FFMA.FTZ R106, R103, R95, R105 ;  /* 0x0000005f676a7223 */ /* 0x000fe20000010069 */
[----:B------:R-:W-:Y:S01]  /*24b0*/  SHF.L.U32 R143, R99, 0x10, RZ ;  /* 0x00000010638f7819 */ /* 0x000fe200000006ff */
[----:B------:R-:W-:Y:S01]  /*24c0*/  FMUL.FTZ R105, R89, UR12 ;  /* 0x0000000c59697c20 */ /* 0x000fe20008410000 */
[----:B------:R-:W-:Y:S01]  /*24d0*/  FADD.FTZ R121, R121, R98 ;  /* 0x0000006279797221 */ /* 0x000fe20000010000 */
[----:B------:R-:W-:Y:S01]  /*24e0*/  FMUL.FTZ R99, R239, R213 ;  /* 0x000000d5ef637220 */ /* 0x000fe20000410000 */
[----:B------:R-:W-:Y:S01]  /*24f0*/  FADD.FTZ R90, R90, -UR4 ;  /* 0x800000045a5a7e21 */ /* 0x000fe20008010000 */
[----:B------:R-:W-:Y:S01]  /*2500*/  FFMA.FTZ R89, R104, R96, R106 ;  /* 0x0000006068597223 */ /* 0x000fe2000001006a */
[----:B------:R-:W-:Y:S01]  /*2510*/  FMUL.FTZ R101, R238, R143 ;  /* 0x0000008fee657220 */ /* 0x000fe20000410000 */
[----:B------:R-:W-:Y:S01]  /*2520*/  FADD.FTZ R121, R121, R99 ;  /* 0x0000006379797221 */ /* 0x000fe20000010000 */
[----:B------:R-:W-:Y:S01]  /*2530*/  FADD.FTZ R91, R91, -UR4 ;  /* 0x800000045b5b7e21 */ /* 0x000fe20008010000 */
[----:B------:R-:W-:Y:S01]  /*2540*/  FMUL.FTZ R106, R90, UR12 ;  /* 0x0000000c5a6a7c20 */ /* 0x000fe20008410000 */
[----:B------:R-:W-:Y:S01]  /*2550*/  FFMA.FTZ R89, R105, R98, R89 ;  /* 0x0000006269597223 */ /* 0x000fe20000010059 */
[----:B------:R-:W-:Y:S01]  /*2560*/  FADD.FTZ R121, R121, R101 ;  /* 0x0000006579797221 */ /* 0x000fe20000010000 */
[----:B------:R-:W-:Y:S01]  /*2570*/  FMUL.FTZ R107, R91, UR12 ;  /* 0x0000000c5b6b7c20 */ /* 0x000fe20008410000 */
[----:B------:R-:W-:Y:S01]  /*2580*/  ISETP.NE.U32.AND P0, PT, RZ, UR18, PT ;  /* 0x00000012ff007c0c */ /* 0x000fe2000bf05070 */
[----:B------:R-:W-:Y:S01]  /*2590*/  FFMA.FTZ R89, R106, R99, R89 ;  /* 0x000000636a597223 */ /* 0x000fe20000010059 */
[----:B------:R-:W0:Y:S01]  /*25a0*/  @UP0 LDCU.64 UR4, c[0x0][0x3e0] ;  /* 0x00007c00ff0407ac */ /* 0x000e220008000a00 */
[----:B------:R-:W1:Y:S02]  /*25b0*/  SHFL.DOWN PT, R88, R121, 0x10, 0x1f ;  /* 0x0a001f0079587f89 */ /* 0x000e6400000e0000 */
[----:B------:R-:W-:-:S05]  /*25c0*/  FFMA.FTZ R89, R107, R101, R89 ;  /* 0x000000656b597223 */ /* 0x000fca0000010059 */
[----:B------:R-:W2:Y:S01]  /*25d0*/  SHFL.DOWN PT, R90, R89, 0x10, 0x1f ;  /* 0x0a001f00595a7f89 */ /* 0x000ea200000e0000 */
[----:B-1----:R-:W-:Y:S01]  /*25e0*/  FADD.FTZ R88, R121, R88 ;  /* 0x0000005879587221 */ /* 0x002fe20000010000 */
[----:B--2---:R-:W-:-:S04]  /*25f0*/  FADD.FTZ R89, R89, R90 ;  /* 0x0000005a59597221 */ /* 0x004fc80000010000 */
[----:B------:R-:W1:Y:S02]  /*2600*/  SHFL.DOWN PT, R90, R88, 0x8, 0x1f ;  /* 0x09001f00585a7f89 */ /* 0x000e6400000e0000 */
[----:B-1----:R-:W-:Y:S02]  /*2610*/  FADD.FTZ R88, R88, R90 ;  /* 0x0000005a58587221 */ /* 0x002fe40000010000 */
[----:B------:R-:W1:Y:S02]  /*2620*/  SHFL.DOWN PT, R90, R89, 0x8, 0x1f ;  /* 0x09001f00595a7f89 */ /* 0x000e6400000e0000 */
[----:B-1----:R-:W-:Y:S02]  /*2630*/  FADD.FTZ R89, R89, R90 ;  /* 0x0000005a59597221 */ /* 0x002fe40000010000 */
[----:B------:R-:W1:Y:S02]  /*2640*/  SHFL.DOWN PT, R90, R88, 0x4, 0x1f ;  /* 0x08801f00585a7f89 */ /* 0x000e6400000e0000 */
[----:B-1----:R-:W-:-:S02]  /*2650*/  FADD.FTZ R88, R88, R90 ;  /* 0x0000005a58587221 */ /* 0x002fc40000010000 */
[----:B------:R-:W1:Y:S02]  /*2660*/  SHFL.DOWN PT, R90, R89, 0x4, 0x1f ;  /* 0x08801f00595a7f89 */ /* 0x000e6400000e0000 */
[----:B-1----:R-:W-:Y:S02]  /*2670*/  FADD.FTZ R89, R89, R90 ;  /* 0x0000005a59597221 */ /* 0x002fe40000010000 */
[----:B------:R-:W1:Y:S02]  /*2680*/  SHFL.DOWN PT, R90, R88, 0x2, 0x1f ;  /* 0x08401f00585a7f89 */ /* 0x000e6400000e0000 */
[----:B-1----:R-:W-:Y:S02]  /*2690*/  FADD.FTZ R88, R88, R90 ;  /* 0x0000005a58587221 */ /* 0x002fe40000010000 */
[----:B------:R-:W1:Y:S02]  /*26a0*/  SHFL.DOWN PT, R90, R89, 0x2, 0x1f ;  /* 0x08401f00595a7f89 */ /* 0x000e6400000e0000 */
[----:B-1----:R-:W-:-:S02]  /*26b0*/  FADD.FTZ R89, R89, R90 ;  /* 0x0000005a59597221 */ /* 0x002fc40000010000 */
[----:B------:R-:W1:Y:S01]  /*26c0*/  SHFL.DOWN PT, R90, R88, 0x1, 0x1f ;  /* 0x08201f00585a7f89 */ /* 0x000e6200000e0000 */
[----:B------:R-:W-:Y:S01]  /*26d0*/  ISETP.NE.AND.EX P0, PT, RZ, UR19, PT, P0 ;  /* 0x00000013ff007c0c */ /* 0x000fe2000bf05300 */
[----:B-1----:R-:W-:Y:S02]  /*26e0*/  FADD.FTZ R88, R88, R90 ;  /* 0x0000005a58587221 */ /* 0x002fe40000010000 */
[----:B------:R-:W1:Y:S02]  /*26f0*/  SHFL.DOWN PT, R90, R89, 0x1, 0x1f ;  /* 0x08201f00595a7f89 */ /* 0x000e6400000e0000 */
[----:B-1----:R-:W-:-:S08]  /*2700*/  FADD.FTZ R89, R89, R90 ;  /* 0x0000005a59597221 */ /* 0x002fd00000010000 */
[----:B------:R-:W1:Y:S01]  /*2710*/  @P0 LDC.64 R90, c[0x0][0x438] ;  /* 0x00010e00ff5a0b82 */ /* 0x000e620000000a00 */
[----:B------:R2:W-:Y:S07]  /*2720*/  @!P1 STS.64 [R194], R88 ;  /* 0x00000058c2009388 */ /* 0x0005ee0000000a00 */
[----:B--2---:R-:W2:Y:S02]  /*2730*/  @P0 LDC.64 R88, c[0x0][0x438] ;  /* 0x00010e00ff580b82 */ /* 0x004ea40000000a00 */
[----:B--2---:R-:W-:-:S05]  /*2740*/  @P0 IMAD.WIDE.U32 R88, R161, 0x20, R88 ;  /* 0x00000020a1580825 */ /* 0x004fca00078e0058 */
[----:B------:R-:W5:Y:S04]  /*2750*/  @P0 LDG.E.128 R40, desc[UR14][R88.64] ;  /* 0x0000000e58280981 */ /* 0x000f68000c1e1d00 */
[----:B------:R2:W5:Y:S02]  /*2760*/  @P0 LDG.E.128 R44, desc[UR14][R88.64+0x10] ;  /* 0x0000100e582c0981 */ /* 0x000564000c1e1d00 */
[----:B--2---:R-:W2:Y:S01]  /*2770*/  @P0 LDC.64 R88, c[0x0][0x438] ;  /* 0x00010e00ff580b82 */ /* 0x004ea20000000a00 */
[----:B-1----:R-:W-:Y:S01]  /*2780*/  @P0 IMAD.WIDE.U32 R90, R174, 0x20, R90 ;  /* 0x00000020ae5a0825 */ /* 0x002fe200078e005a */
[----:B------:R-:W-:Y:S01]  /*2790*/  PLOP3.LUT P1, PT, PT, PT, UP0, 0x80, 0x8 ;  /* 0x000000000008781c */ /* 0x000fe20003f2f008 */
[----:B0-----:R-:W-:-:S03]  /*27a0*/  @UP0 UIMAD.WIDE UR4, UR6, 0x2, UR4 ;  /* 0x00000002060408a5 */ /* 0x001fc6000f8e0204 */
[----:B------:R-:W5:Y:S04]  /*27b0*/  @P0 LDG.E.128 R48, desc[UR14][R90.64] ;  /* 0x0000000e5a300981 */ /* 0x000f68000c1e1d00 */
[----:B------:R2:W5:Y:S02]  /*27c0*/  @P0 LDG.E.128 R52, desc[UR14][R90.64+0x10] ;  /* 0x0000100e5a340981 */ /* 0x000564000c1e1d00 */
[----:B--2---:R-:W-:Y:S02]  /*27d0*/  @P0 IMAD.WIDE.U32 R90, R173, 0x20, R88 ;  /* 0x00000020ad5a0825 */ /* 0x004fe400078e0058 */
[----:B------:R-:W0:Y:S03]  /*27e0*/  @P0 LDC.64 R88, c[0x0][0x438] ;  /* 0x00010e00ff580b82 */ /* 0x000e260000000a00 */
[----:B------:R-:W5:Y:S04]  /*27f0*/  @P0 LDG.E.128 R56, desc[UR14][R90.64] ;  /* 0x0000000e5a380981 */ /* 0x000f68000c1e1d00 */
[----:B------:R1:W5:Y:S02]  /*2800*/  @P0 LDG.E.128 R60, desc[UR14][R90.64+0x10] ;  /* 0x0000100e5a3c0981 */ /* 0x000364000c1e1d00 */
[----:B-1----:R-:W-:-:S02]  /*2810*/  MOV R90, UR4 ;  /* 0x00000004005a7c02 */ /* 0x002fc40008000f00 */
[----:B------:R-:W-:-:S05]  /*2820*/  MOV R91, UR5 ;  /* 0x00000005005b7c02 */ /* 0x000fca0008000f00 */
[----:B------:R-:W2:Y:S01]  /*2830*/  @P1 LDG.E.U16 R194, desc[UR14][R90.64] ;  /* 0x0000000e5ac21981 */ /* 0x000ea2000c1e1500 */
[----:B0-----:R-:W-:-:S05]  /*2840*/  @P0 IMAD.WIDE.U32 R88, R172, 0x20, R88 ;  /* 0x00000020ac580825 */ /* 0x001fca00078e0058 */
[----:B------:R-:W5:Y:S04]  /*2850*/  @P0 LDG.E.128 R64, desc[UR14][R88.64] ;  /* 0x0000000e58400981 */ /* 0x000f68000c1e1d00 */
[----:B------:R0:W5:Y:S02]  /*2860*/  @P0 LDG.E.128 R68, desc[UR14][R88.64+0x10] ;  /* 0x0000100e58440981 */ /* 0x000164000c1e1d00 */
[----:B0-----:R-:W0:Y:S02]  /*2870*/  @P0 LDC.64 R88, c[0x0][0x438] ;  /* 0x00010e00ff580b82 */ /* 0x001e240000000a00 */
[----:B0-----:R-:W-:-:S05]  /*2880*/  @P0 IMAD.WIDE.U32 R88, R0, 0x20, R88 ;  /* 0x0000002000580825 */ /* 0x001fca00078e0058 */
[----:B------:R-:W5:Y:S04]  /*2890*/  @P0 LDG.E.128 R72, desc[UR14][R88.64] ;  /* 0x0000000e58480981 */ /* 0x000f68000c1e1d00 */
        /* <DEDUP_REMOVED lines=23> */
[----:B------:R-:W-:-:S02]  /*2a10*/  IADD3 R172, PT, PT, R237, 0x5030, RZ ;  /* 0x00005030edac7810 */ /* 0x000fc40007ffe0ff */
[----:B------:R-:W-:Y:S01]  /*2a20*/  @!P2 IADD3 R172, PT, PT, R237, 0x5010, RZ ;  /* 0x00005010edaca810 */ /* 0x000fe20007ffe0ff */
        /* <DEDUP_REMOVED lines=25> */
[----:B------:R-:W-:Y:S02]  /*2bc0*/  FSEL R142, R88, RZ, !P3 ;  /* 0x000000ff588e7208 */ /* 0x000fe40005800000 */
[----:B--2---:R-:W-:-:S13]  /*2bd0*/  @P1 R2UR UR4, R194 ;  /* 0x00000000c20412ca */ /* 0x004fda00000e0000 */
[----:B------:R-:W-:Y:S01]  /*2be0*/  @UP0 USHF.L.U32 UR5, UR4, 0x10, URZ ;  /* 0x0000001004050899 */ /* 0x000fe200080006ff */
[----:B------:R-:W-:Y:S11]  /*2bf0*/  @!P0 BRA `(.L_x_6352) ;  /* 0x0000002800548947 */ /* 0x000ff60003800000 */
        /* <DEDUP_REMOVED lines=11> */
[--C-:B------:R-:W-:Y:S01]  /*2cb0*/  FFMA.FTZ R205, R205, UR13, R142.reuse ;  /* 0x0000000dcdcd7c23 */ /* 0x100fe2000801008e */
[----:B------:R-:W-:Y:S01]  /*2cc0*/  FFMA.FTZ R193, R193, UR13, R142 ;  /* 0x0000000dc1c17c23 */ /* 0x000fe2000801008e */
[----:B-----5:R-:W-:Y:S01]  /*2cd0*/  FFMA.FTZ R199, R199, UR12, R44 ;  /* 0x0000000cc7c77c23 */ /* 0x020fe2000801002c */
[----:B------:R-:W-:Y:S01]  /*2ce0*/  FFMA.FTZ R200, R200, UR12, R46 ;  /* 0x0000000cc8c87c23 */ /* 0x000fe2000801002e */
        /* <DEDUP_REMOVED lines=8> */
[----:B------:R-:W-:Y:S01]  /*2d70*/  FFMA.FTZ R205, R205, UR12, R47 ;  /* 0x0000000ccdcd7c23 */ /* 0x000fe2000801002f */
[----:B------:R-:W-:Y:S01]  /*2d80*/  FFMA.FTZ R204, R204, UR12, R45 ;  /* 0x0000000ccccc7c23 */ /* 0x000fe2000801002d */
[----:B------:R-:W-:Y:S01]  /*2d90*/  FFMA.FTZ R193, R193, UR12, R40 ;  /* 0x0000000cc1c17c23 */ /* 0x000fe20008010028 */
[----:B------:R-:W-:Y:S01]  /*2da0*/  FFMA.FTZ R198, R198, UR12, R42 ;  /* 0x0000000cc6c67c23 */ /* 0x000fe2000801002a */
[----:B------:R-:W-:Y:S01]  /*2db0*/  FFMA.FTZ R206, R206, UR12, R43 ;  /* 0x0000000ccece7c23 */ /* 0x000fe2000801002b */
[----:B------:R-:W-:Y:S01]  /*2dc0*/  FFMA.FTZ R209, R209, UR12, R41 ;  /* 0x0000000cd1d17c23 */ /* 0x000fe20008010029 */
[----:B------:R-:W-:Y:S01]  /*2dd0*/  UMOV UR4, UR7 ;  /* 0x0000000700047c82 */ /* 0x000fe20008000000 */
[----:B------:R-:W-:Y:S01]  /*2de0*/  LOP3.LUT P3, RZ, R135, 0xff, RZ, 0xc0, !PT ;  /* 0x000000ff87ff7812 */ /* 0x000fe2000786c0ff */
        /* <DEDUP_REMOVED lines=22> */
[C---:B------:R-:W-:Y:S02]  /*2f50*/  LOP3.LUT P6, RZ, R135.reuse, 0xff00, RZ, 0xc0, !PT ;  /* 0x0000ff0087ff7812 */ /* 0x040fe400078cc0ff */
[----:B------:R-:W-:Y:S02]  /*2f60*/  ISETP.GE.U32.AND.EX P0, PT, R135, 0x1000000, PT, P0 ;  /* 0x010000008700780c */ /* 0x000fe40003f06100 */
        /* <DEDUP_REMOVED lines=11> */
.L_x_6353:
[--C-:B------:R-:W-:Y:S01]  /*3020*/  FFMA.FTZ R81, R200, UR13, R142.reuse ;  /* 0x0000000dc8517c23 */ /* 0x100fe2000801008e */
[--C-:B------:R-:W-:Y:S01]  /*3030*/  FFMA.FTZ R205, R205, UR13, R142.reuse ;  /* 0x0000000dcdcd7c23 */ /* 0x100fe2000801008e */
[----:B------:R-:W-:Y:S01]  /*3040*/  FFMA.FTZ R80, R199, UR13, R142 ;  /* 0x0000000dc7507c23 */ /* 0x000fe2000801008e */
[----:B-----5:R-:W-:Y:S01]  /*3050*/  ISETP.GE.U32.AND P0, PT, R134, RZ, PT ;  /* 0x000000ff8600720c */ /* 0x020fe20003f06070 */
[----:B------:R-:W-:Y:S01]  /*3060*/  FADD.FTZ R81, R202, -R81 ;  /* 0x80000051ca517221 */ /* 0x000fe20000010000 */
[----:B------:R-:W-:Y:S01]  /*3070*/  FADD.FTZ R208, R208, -R205 ;  /* 0x800000cdd0d07221 */ /* 0x000fe20000010000 */
[----:B------:R-:W-:Y:S01]  /*3080*/  FADD.FTZ R201, R201, -R80 ;  /* 0x80000050c9c97221 */ /* 0x000fe20000010000 */
[----:B------:R-:W-:Y:S01]  /*3090*/  FFMA.FTZ R84, R204, UR13, R142 ;  /* 0x0000000dcc547c23 */ /* 0x000fe2000801008e */
[----:B------:R-:W-:Y:S01]  /*30a0*/  FFMA.FTZ R82, R81, UR12, R46 ;  /* 0x0000000c51527c23 */ /* 0x000fe2000801002e */
[----:B------:R-:W-:Y:S01]  /*30b0*/  FFMA.FTZ R83, R208, UR12, R47 ;  /* 0x0000000cd0537c23 */ /* 0x000fe2000801002f */
[----:B------:R-:W-:Y:S01]  /*30c0*/  UMOV UR4, UR7 ;  /* 0x0000000700047c82 */ /* 0x000fe20008000000 */
[----:B------:R-:W-:Y:S01]  /*30d0*/  LOP3.LUT P5, RZ, R135, 0xff0000, RZ, 0xc0, !PT ;  /* 0x00ff000087ff7812 */ /* 0x000fe200078ac0ff */
[----:B------:R-:W-:Y:S01]  /*30e0*/  FMUL.FTZ R80, R82, UR5 ;  /* 0x0000000552507c20 */ /* 0x000fe20008410000 */
[----:B------:R-:W-:Y:S01]  /*30f0*/  FMUL.FTZ R81, R83, UR5 ;  /* 0x0000000553517c20 */ /* 0x000fe20008410000 */
[----:B------:R-:W-:Y:S01]  /*3100*/  ISETP.GE.U32.AND.EX P0, PT, R135, 0x1000000, PT, P0 ;  /* 0x010000008700780c */ /* 0x000fe20003f06100 */
[----:B------:R-:W-:Y:S01]  /*3110*/  FADD.FTZ R84, R207, -R84 ;  /* 0x80000054cf547221 */ /* 0x000fe20000010000 */
[----:B------:R-:W-:Y:S01]  /*3120*/  FMUL.FTZ R80, R80, UR4 ;  /* 0x0000000450507c20 */ /* 0x000fe20008410000 */
[----:B------:R-:W-:Y:S01]  /*3130*/  FMUL.FTZ R81, R81, UR4 ;  /* 0x0000000451517c20 */ /* 0x000fe20008410000 */
[--C-:B------:R-:W-:Y:S01]  /*3140*/  FFMA.FTZ R87, R197, UR13, R142.reuse ;  /* 0x0000000dc5577c23 */ /* 0x100fe2000801008e */
[--C-:B------:R-:W-:Y:S01]  /*3150*/  FFMA.FTZ R85, R195, UR13, R142.reuse ;  /* 0x0000000dc3557c23 */ /* 0x100fe2000801008e */
[----:B------:R-:W-:Y:S01]  /*3160*/  FFMA.FTZ R86, R196, UR13, R142 ;  /* 0x0000000dc4567c23 */ /* 0x000fe2000801008e */
[----:B------:R-:W-:Y:S01]  /*3170*/  FSEL R88, R80, RZ, P5 ;  /* 0x000000ff50587208 */ /* 0x000fe20002800000 */
[----:B------:R-:W-:Y:S01]  /*3180*/  FFMA.FTZ R80, R201, UR12, R44 ;  /* 0x0000000cc9507c23 */ /* 0x000fe2000801002c */
[----:B------:R-:W-:Y:S01]  /*3190*/  FSEL R91, R81, RZ, P0 ;  /* 0x000000ff515b7208 */ /* 0x000fe20000000000 */
[----:B------:R-:W-:Y:S01]  /*31a0*/  FFMA.FTZ R81, R84, UR12, R45 ;  /* 0x0000000c54517c23 */ /* 0x000fe2000801002d */
[----:B------:R-:W-:Y:S01]  /*31b0*/  FFMA.FTZ R84, R193, UR13, R142 ;  /* 0x0000000dc1547c23 */ /* 0x000fe2000801008e */
[----:B------:R-:W-:Y:S01]  /*31c0*/  FMUL.FTZ R89, R80, UR5 ;  /* 0x0000000550597c20 */ /* 0x000fe20008410000 */
[----:B------:R-:W-:Y:S01]  /*31d0*/  FADD.FTZ R87, R206, -R87 ;  /* 0x80000057ce577221 */ /* 0x000fe20000010000 */
[----:B------:R-:W-:Y:S01]  /*31e0*/  FMUL.FTZ R90, R81, UR5 ;  /* 0x00000005515a7c20 */ /* 0x000fe20008410000 */
[----:B------:R-:W-:Y:S01]  /*31f0*/  LOP3.LUT P5, RZ, R135, 0xff, RZ, 0xc0, !PT ;  /* 0x000000ff87ff7812 */ /* 0x000fe200078ac0ff */
[----:B------:R-:W-:Y:S01]  /*3200*/  FMUL.FTZ R89, R89, UR4 ;  /* 0x0000000459597c20 */ /* 0x000fe20008410000 */
[----:B------:R-:W-:Y:S01]  /*3210*/  LOP3.LUT P0, RZ, R135, 0xff00, RZ, 0xc0, !PT ;  /* 0x0000ff0087ff7812 */ /* 0x000fe2000780c0ff */
[----:B------:R-:W-:Y:S01]  /*3220*/  FMUL.FTZ R90, R90, UR4 ;  /* 0x000000045a5a7c20 */ /* 0x000fe20008410000 */
[----:B------:R-:W-:Y:S01]  /*3230*/  FADD.FTZ R203, R203, -R84 ;  /* 0x80000054cbcb7221 */ /* 0x000fe20000010000 */
[----:B------:R-:W-:Y:S01]  /*3240*/  FADD.FTZ R85, R209, -R85 ;  /* 0x80000055d1557221 */ /* 0x000fe20000010000 */
[----:B------:R-:W-:Y:S01]  /*3250*/  FADD.FTZ R86, R198, -R86 ;  /* 0x80000056c6567221 */ /* 0x000fe20000010000 */
[----:B------:R-:W-:Y:S01]  /*3260*/  FFMA.FTZ R87, R87, UR12, R43 ;  /* 0x0000000c57577c23 */ /* 0x000fe2000801002b */
[----:B------:R-:W-:Y:S01]  /*3270*/  FSEL R89, R89, RZ, P5 ;  /* 0x000000ff59597208 */ /* 0x000fe20002800000 */
[----:B------:R-:W-:Y:S01]  /*3280*/  FFMA.FTZ R84, R203, UR12, R40 ;  /* 0x0000000ccb547c23 */ /* 0x000fe20008010028 */
[----:B------:R-:W-:Y:S01]  /*3290*/  FSEL R90, R90, RZ, P0 ;  /* 0x000000ff5a5a7208 */ /* 0x000fe20000000000 */
[----:B------:R-:W-:Y:S01]  /*32a0*/  FFMA.FTZ R86, R86, UR12, R42 ;  /* 0x0000000c56567c23 */ /* 0x000fe2000801002a */
[----:B------:R-:W-:Y:S01]  /*32b0*/  FFMA.FTZ R85, R85, UR12, R41 ;  /* 0x0000000c55557c23 */ /* 0x000fe20008010029 */
[----:B------:R-:W-:Y:S01]  /*32c0*/  F2FP.BF16.F32.PACK_AB R91, R91, R88 ;  /* 0x000000585b5b723e */ /* 0x000fe200000010ff */
[----:B------:R-:W-:Y:S01]  /*32d0*/  FMUL.FTZ R88, R87, UR5 ;  /* 0x0000000557587c20 */ /* 0x000fe20008410000 */
[----:B------:R-:W-:Y:S01]  /*32e0*/  LOP3.LUT P3, RZ, R134, 0xff, RZ, 0xc0, !PT ;  /* 0x000000ff86ff7812 */ /* 0x000fe2000786c0ff */
[----:B------:R-:W-:Y:S01]  /*32f0*/  FMUL.FTZ R135, R84, UR5 ;  /* 0x0000000554877c20 */ /* 0x000fe20008410000 */
[----:B------:R-:W-:Y:S01]  /*3300*/  LOP3.LUT P1, RZ, R134, 0xff00, RZ, 0xc0, !PT ;  /* 0x0000ff0086ff7812 */ /* 0x000fe2000782c0ff */
[----:B------:R-:W-:Y:S01]  /*3310*/  FMUL.FTZ R88, R88, UR4 ;  /* 0x0000000458587c20 */ /* 0x000fe20008410000 */
[C---:B------:R-:W-:Y:S01]  /*3320*/  LOP3.LUT P4, RZ, R134.reuse, 0xff0000, RZ, 0xc0, !PT ;  /* 0x00ff000086ff7812 */ /* 0x040fe2000788c0ff */
[----:B------:R-:W-:Y:S01]  /*3330*/  FMUL.FTZ R135, R135, UR4 ;  /* 0x0000000487877c20 */ /* 0x000fe20008410000 */
[----:B------:R-:W-:Y:S01]  /*3340*/  LOP3.LUT P6, RZ, R134, 0xff000000, RZ, 0xc0, !PT ;  /* 0xff00000086ff7812 */ /* 0x000fe200078cc0ff */
[----:B------:R-:W-:Y:S01]  /*3350*/  FMUL.FTZ R134, R85, UR5 ;  /* 0x0000000555867c20 */ /* 0x000fe20008410000 */
[----:B------:R-:W-:Y:S01]  /*3360*/  F2FP.BF16.F32.PACK_AB R90, R90, R89 ;  /* 0x000000595a5a723e */ /* 0x000fe200000010ff */
[----:B------:R-:W-:Y:S01]  /*3370*/  FMUL.FTZ R89, R86, UR5 ;  /* 0x0000000556597c20 */ /* 0x000fe20008410000 */
[----:B------:R-:W-:Y:S01]  /*3380*/  FSEL R162, R88, RZ, P6 ;  /* 0x000000ff58a27208 */ /* 0x000fe20003000000 */
[----:B------:R-:W-:Y:S01]  /*3390*/  FMUL.FTZ R134, R134, UR4 ;  /* 0x0000000486867c20 */ /* 0x000fe20008410000 */
[----:B------:R-:W-:Y:S01]  /*33a0*/  FSEL R88, R135, RZ, P3 ;  /* 0x000000ff87587208 */ /* 0x000fe20001800000 */
[----:B------:R-:W-:-:S03]  /*33b0*/  FMUL.FTZ R89, R89, UR4 ;  /* 0x0000000459597c20 */ /* 0x000fc60008410000 */
[----:B------:R-:W-:Y:S02]  /*33c0*/  FSEL R135, R134, RZ, P1 ;  /* 0x000000ff86877208 */ /* 0x000fe40000800000 */
[----:B------:R-:W-:Y:S02]  /*33d0*/  FSEL R89, R89, RZ, P4 ;  /* 0x000000ff59597208 */ /* 0x000fe40002000000 */
[----:B------:R-:W-:Y:S02]  /*33e0*/  F2FP.BF16.F32.PACK_AB R88, R135, R88 ;  /* 0x000000588758723e */ /* 0x000fe400000010ff */
[----:B------:R-:W-:-:S07]  /*33f0*/  F2FP.BF16.F32.PACK_AB R89, R162, R89 ;  /* 0x00000059a259723e */ /* 0x000fce00000010ff */
.L_x_6354:
        /* <DEDUP_REMOVED lines=17> */
[----:B------:R-:W-:Y:S01]  /*3510*/  LOP3.LUT P5, RZ, R131, 0xff, RZ, 0xc0, !PT ;  /* 0x000000ff83ff7812 */ /* 0x000fe200078ac0ff */
[----:B------:R-:W-:Y:S01]  /*3520*/  FFMA.FTZ R82, R81, UR12, R54 ;  /* 0x0000000c51527c23 */ /* 0x000fe20008010036 */
[----:B------:R-:W-:Y:S01]  /*3530*/  FFMA.FTZ R80, R183, UR12, R52 ;  /* 0x0000000cb7507c23 */ /* 0x000fe20008010034 */
[----:B------:R-:W-:Y:S01]  /*3540*/  FFMA.FTZ R83, R190, UR12, R55 ;  /* 0x0000000cbe537c23 */ /* 0x000fe20008010037 */
[----:B------:R-:W-:Y:S01]  /*3550*/  FADD.FTZ R86, R189, -R86 ;  /* 0x80000056bd567221 */ /* 0x000fe20000010000 */
[----:B------:R-:W-:Y:S01]  /*3560*/  FMUL.FTZ R81, R82, UR5 ;  /* 0x0000000552517c20 */ /* 0x000fe20008410000 */
[----:B------:R-:W-:Y:S01]  /*3570*/  ISETP.GE.U32.AND P1, PT, R130, RZ, PT ;  /* 0x000000ff8200720c */ /* 0x000fe20003f26070 */
[----:B------:R-:W-:Y:S01]  /*3580*/  FMUL.FTZ R85, R83, UR5 ;  /* 0x0000000553557c20 */ /* 0x000fe20008410000 */
[----:B------:R-:W-:Y:S01]  /*3590*/  LOP3.LUT P6, RZ, R131, 0xff0000, RZ, 0xc0, !PT ;  /* 0x00ff000083ff7812 */ /* 0x000fe200078cc0ff */
[----:B------:R-:W-:Y:S01]  /*35a0*/  FMUL.FTZ R84, R81, UR4 ;  /* 0x0000000451547c20 */ /* 0x000fe20008410000 */
[----:B------:R-:W-:Y:S01]  /*35b0*/  FMUL.FTZ R81, R80, UR5 ;  /* 0x0000000550517c20 */ /* 0x000fe20008410000 */
[----:B------:R-:W-:Y:S01]  /*35c0*/  FMUL.FTZ R85, R85, UR4 ;  /* 0x0000000455557c20 */ /* 0x000fe20008410000 */
[----:B------:R-:W-:Y:S01]  /*35d0*/  ISETP.GE.U32.AND.EX P1, PT, R131, 0x1000000, PT, P1 ;  /* 0x010000008300780c */ /* 0x000fe20003f26110 */
[--C-:B------:R-:W-:Y:S01]  /*35e0*/  FFMA.FTZ R176, R176, UR13, R142.reuse ;  /* 0x0000000db0b07c23 */ /* 0x100fe2000801008e */
[----:B------:R-:W-:Y:S01]  /*35f0*/  FMUL.FTZ R81, R81, UR4 ;  /* 0x0000000451517c20 */ /* 0x000fe20008410000 */
[--C-:B------:R-:W-:Y:S01]  /*3600*/  FFMA.FTZ R177, R177, UR13, R142.reuse ;  /* 0x0000000db1b17c23 */ /* 0x100fe2000801008e */
[----:B0-----:R-:W-:Y:S01]  /*3610*/  FSEL R91, R85, RZ, P1 ;  /* 0x000000ff555b7208 */ /* 0x001fe20000800000 */
[----:B------:R-:W-:Y:S01]  /*3620*/  FFMA.FTZ R85, R178, UR13, R142 ;  /* 0x0000000db2557c23 */ /* 0x000fe2000801008e */
[----:B------:R-:W-:Y:S01]  /*3630*/  FSEL R84, R84, RZ, P6 ;  /* 0x000000ff54547208 */ /* 0x000fe20003000000 */
[----:B------:R-:W-:Y:S01]  /*3640*/  FADD.FTZ R176, R187, -R176 ;  /* 0x800000b0bbb07221 */ /* 0x000fe20000010000 */
[----:B------:R-:W-:Y:S01]  /*3650*/  FSEL R90, R81, RZ, P5 ;  /* 0x000000ff515a7208 */ /* 0x000fe20002800000 */
[----:B------:R-:W-:Y:S01]  /*3660*/  FFMA.FTZ R81, R86, UR12, R53 ;  /* 0x0000000c56517c23 */ /* 0x000fe20008010035 */
[----:B------:R-:W-:Y:S01]  /*3670*/  LOP3.LUT P5, RZ, R131, 0xff00, RZ, 0xc0, !PT ;  /* 0x0000ff0083ff7812 */ /* 0x000fe200078ac0ff */
[----:B------:R-:W-:Y:S01]  /*3680*/  FADD.FTZ R188, R188, -R85 ;  /* 0x80000055bcbc7221 */ /* 0x000fe20000010000 */
[----:B------:R-:W-:Y:S01]  /*3690*/  FADD.FTZ R177, R180, -R177 ;  /* 0x800000b1b4b17221 */ /* 0x000fe20000010000 */
[----:B------:R-:W-:Y:S01]  /*36a0*/  FMUL.FTZ R86, R81, UR5 ;  /* 0x0000000551567c20 */ /* 0x000fe20008410000 */
[----:B------:R-:W-:Y:S01]  /*36b0*/  F2FP.BF16.F32.PACK_AB R91, R91, R84 ;  /* 0x000000545b5b723e */ /* 0x000fe200000010ff */
[----:B------:R-:W-:Y:S01]  /*36c0*/  FFMA.FTZ R85, R176, UR12, R49 ;  /* 0x0000000cb0557c23 */ /* 0x000fe20008010031 */
[----:B------:R-:W-:Y:S01]  /*36d0*/  LOP3.LUT P3, RZ, R130, 0xff, RZ, 0xc0, !PT ;  /* 0x000000ff82ff7812 */ /* 0x000fe2000786c0ff */
[----:B------:R-:W-:Y:S01]  /*36e0*/  FMUL.FTZ R87, R86, UR4 ;  /* 0x0000000456577c20 */ /* 0x000fe20008410000 */
[----:B------:R-:W-:Y:S01]  /*36f0*/  FFMA.FTZ R86, R175, UR13, R142 ;  /* 0x0000000daf567c23 */ /* 0x000fe2000801008e */
[C---:B------:R-:W-:Y:S01]  /*3700*/  LOP3.LUT P4, RZ, R130.reuse, 0xff00, RZ, 0xc0, !PT ;  /* 0x0000ff0082ff7812 */ /* 0x040fe2000788c0ff */
[----:B------:R-:W-:Y:S01]  /*3710*/  FMUL.FTZ R89, R85, UR5 ;  /* 0x0000000555597c20 */ /* 0x000fe20008410000 */
[C---:B------:R-:W-:Y:S01]  /*3720*/  LOP3.LUT P6, RZ, R130.reuse, 0xff0000, RZ, 0xc0, !PT ;  /* 0x00ff000082ff7812 */ /* 0x040fe200078cc0ff */
[----:B------:R-:W-:Y:S01]  /*3730*/  FADD.FTZ R179, R179, -R86 ;  /* 0x80000056b3b37221 */ /* 0x000fe20000010000 */
[----:B------:R-:W-:Y:S01]  /*3740*/  FSEL R87, R87, RZ, P5 ;  /* 0x000000ff57577208 */ /* 0x000fe20002800000 */
[----:B------:R-:W-:Y:S01]  /*3750*/  FFMA.FTZ R86, R177, UR12, R50 ;  /* 0x0000000cb1567c23 */ /* 0x000fe20008010032 */
[----:B------:R-:W-:Y:S01]  /*3760*/  LOP3.LUT P1, RZ, R130, 0xff000000, RZ, 0xc0, !PT ;  /* 0xff00000082ff7812 */ /* 0x000fe2000782c0ff */
[----:B------:R-:W-:Y:S01]  /*3770*/  FFMA.FTZ R84, R179, UR12, R48 ;  /* 0x0000000cb3547c23 */ /* 0x000fe20008010030 */
[----:B------:R-:W-:Y:S01]  /*3780*/  F2FP.BF16.F32.PACK_AB R90, R87, R90 ;  /* 0x0000005a575a723e */ /* 0x000fe200000010ff */
[----:B------:R-:W-:Y:S01]  /*3790*/  FFMA.FTZ R87, R188, UR12, R51 ;  /* 0x0000000cbc577c23 */ /* 0x000fe20008010033 */
[----:B------:R-:W-:Y:S01]  /*37a0*/  FMUL.FTZ R130, R86, UR5 ;  /* 0x0000000556827c20 */ /* 0x000fe20008410000 */
[----:B------:R-:W-:Y:S01]  /*37b0*/  FMUL.FTZ R88, R84, UR5 ;  /* 0x0000000554587c20 */ /* 0x000fe20008410000 */
[----:B------:R-:W-:Y:S01]  /*37c0*/  FMUL.FTZ R89, R89, UR4 ;  /* 0x0000000459597c20 */ /* 0x000fe20008410000 */
[----:B------:R-:W-:Y:S01]  /*37d0*/  FMUL.FTZ R131, R87, UR5 ;  /* 0x0000000557837c20 */ /* 0x000fe20008410000 */
[----:B------:R-:W-:Y:S01]  /*37e0*/  FMUL.FTZ R130, R130, UR4 ;  /* 0x0000000482827c20 */ /* 0x000fe20008410000 */
[----:B------:R-:W-:-:S02]  /*37f0*/  FMUL.FTZ R88, R88, UR4 ;  /* 0x0000000458587c20 */ /* 0x000fc40008410000 */
[----:B------:R-:W-:Y:S02]  /*3800*/  FMUL.FTZ R131, R131, UR4 ;  /* 0x0000000483837c20 */ /* 0x000fe40008410000 */
[----:B------:R-:W-:Y:S02]  /*3810*/  FSEL R130, R130, RZ, P6 ;  /* 0x000000ff82827208 */ /* 0x000fe40003000000 */
[----:B------:R-:W-:Y:S02]  /*3820*/  FSEL R88, R88, RZ, P3 ;  /* 0x000000ff58587208 */ /* 0x000fe40001800000 */
[----:B------:R-:W-:Y:S02]  /*3830*/  FSEL R135, R131, RZ, P1 ;  /* 0x000000ff83877208 */ /* 0x000fe40000800000 */
[----:B------:R-:W-:Y:S02]  /*3840*/  FSEL R131, R89, RZ, P4 ;  /* 0x000000ff59837208 */ /* 0x000fe40002000000 */
[----:B------:R-:W-:-:S02]  /*3850*/  F2FP.BF16.F32.PACK_AB R89, R135, R130 ;  /* 0x000000828759723e */ /* 0x000fc400000010ff */
[----:B------:R-:W-:Y:S01]  /*3860*/  F2FP.BF16.F32.PACK_AB R88, R131, R88 ;  /* 0x000000588358723e */ /* 0x000fe200000010ff */
[----:B------:R-:W-:Y:S06]  /*3870*/  BRA `(.L_x_6356) ;  /* 0x0000000000f47947 */ /* 0x000fec0003800000 */
.L_x_6355:
[--C-:B0-----:R-:W-:Y:S01]  /*3880*/  FFMA.FTZ R88, R181, UR13, R142.reuse ;  /* 0x0000000db5587c23 */ /* 0x101fe2000801008e */
[--C-:B------:R-:W-:Y:S01]  /*3890*/  FFMA.FTZ R89, R182, UR13, R142.reuse ;  /* 0x0000000db6597c23 */ /* 0x100fe2000801008e */
[----:B------:R-:W-:Y:S01]  /*38a0*/  LOP3.LUT P1, RZ, R131, 0xff, RZ, 0xc0, !PT ;  /* 0x000000ff83ff7812 */ /* 0x000fe2000782c0ff */
[----:B------:R-:W-:Y:S01]  /*38b0*/  FFMA.FTZ R176, R176, UR13, R142 ;  /* 0x0000000db0b07c23 */ /* 0x000fe2000801008e */
[----:B------:R-:W-:Y:S01]  /*38c0*/  FADD.FTZ R183, R183, -R88 ;  /* 0x80000058b7b77221 */ /* 0x000fe20000010000 */
[----:B------:R-:W-:Y:S01]  /*38d0*/  FFMA.FTZ R88, R185, UR13, R142 ;  /* 0x0000000db9587c23 */ /* 0x000fe2000801008e */
[----:B------:R-:W-:Y:S01]  /*38e0*/  FADD.FTZ R89, R184, -R89 ;  /* 0x80000059b8597221 */ /* 0x000fe20000010000 */
[----:B------:R-:W-:Y:S01]  /*38f0*/  LOP3.LUT P4, RZ, R131, 0xff00, RZ, 0xc0, !PT ;  /* 0x0000ff0083ff7812 */ /* 0x000fe2000788c0ff */
[----:B------:R-:W-:Y:S01]  /*3900*/  FFMA.FTZ R183, R183, UR12, R52 ;  /* 0x0000000cb7b77c23 */ /* 0x000fe20008010034 */
[----:B------:R-:W-:Y:S01]  /*3910*/  FADD.FTZ R88, R189, -R88 ;  /* 0x80000058bd587221 */ /* 0x000fe20000010000 */
[----:B------:R-:W-:Y:S01]  /*3920*/  FFMA.FTZ R89, R89, UR12, R54 ;  /* 0x0000000c59597c23 */ /* 0x000fe20008010036 */
[----:B------:R-:W-:Y:S01]  /*3930*/  LOP3.LUT P3, RZ, R131, 0xff0000, RZ, 0xc0, !PT ;  /* 0x00ff000083ff7812 */ /* 0x000fe2000786c0ff */
[----:B------:R-:W-:Y:S01]  /*3940*/  FMUL.FTZ R183, R183, UR5 ;  /* 0x00000005b7b77c20 */ /* 0x000fe20008410000 */
[----:B------:R-:W-:Y:S01]  /*3950*/  FFMA.FTZ R88, R88, UR12, R53 ;  /* 0x0000000c58587c23 */ /* 0x000fe20008010035 */
[----:B------:R-:W-:Y:S01]  /*3960*/  FMUL.FTZ R89, R89, UR5 ;  /* 0x0000000559597c20 */ /* 0x000fe20008410000 */
[----:B------:R-:W-:Y:S01]  /*3970*/  FFMA.FTZ R177, R177, UR13, R142 ;  /* 0x0000000db1b17c23 */ /* 0x000fe2000801008e */
[----:B------:R-:W-:Y:S01]  /*3980*/  FMUL.FTZ R90, R183, UR4 ;  /* 0x00000004b75a7c20 */ /* 0x000fe20008410000 */
[----:B------:R-:W-:Y:S01]  /*3990*/  FMUL.FTZ R88, R88, UR5 ;  /* 0x0000000558587c20 */ /* 0x000fe20008410000 */
[----:B------:R-:W-:Y:S01]  /*39a0*/  FMUL.FTZ R91, R89, UR4 ;  /* 0x00000004595b7c20 */ /* 0x000fe20008410000 */
[----:B------:R-:W-:Y:S01]  /*39b0*/  FADD.FTZ R176, R187, -R176 ;  /* 0x800000b0bbb07221 */ /* 0x000fe20000010000 */
[----:B------:R-:W-:Y:S01]  /*39c0*/  FADD.FTZ R177, R180, -R177 ;  /* 0x800000b1b4b17221 */ /* 0x000fe20000010000 */
[----:B------:R-:W-:Y:S01]  /*39d0*/  FSEL R90, R90, RZ, P1 ;  /* 0x000000ff5a5a7208 */ /* 0x000fe20000800000 */
[----:B------:R-:W-:Y:S01]  /*39e0*/  FMUL.FTZ R88, R88, UR4 ;  /* 0x0000000458587c20 */ /* 0x000fe20008410000 */
[----:B------:R-:W-:Y:S01]  /*39f0*/  ISETP.GE.U32.AND P1, PT, R130, RZ, PT ;  /* 0x000000ff8200720c */ /* 0x000fe20003f26070 */
[----:B------:R-:W-:Y:S01]  /*3a00*/  FFMA.FTZ R176, R176, UR12, R49 ;  /* 0x0000000cb0b07c23 */ /* 0x000fe20008010031 */
[----:B------:R-:W-:Y:S01]  /*3a10*/  FFMA.FTZ R177, R177, UR12, R50 ;  /* 0x0000000cb1b17c23 */ /* 0x000fe20008010032 */
[----:B------:R-:W-:-:S02]  /*3a20*/  FSEL R91, R91, RZ, P3 ;  /* 0x000000ff5b5b7208 */ /* 0x000fc40001800000 */
[----:B------:R-:W-:Y:S01]  /*3a30*/  ISETP.GE.U32.AND.EX P1, PT, R131, 0x1000000, PT, P1 ;  /* 0x010000008300780c */ /* 0x000fe20003f26110 */
[--C-:B------:R-:W-:Y:S01]  /*3a40*/  FFMA.FTZ R131, R186, UR13, R142.reuse ;  /* 0x0000000dba837c23 */ /* 0x100fe2000801008e */
[----:B------:R-:W-:Y:S01]  /*3a50*/  FSEL R89, R88, RZ, P4 ;  /* 0x000000ff58597208 */ /* 0x000fe20002000000 */
[--C-:B------:R-:W-:Y:S01]  /*3a60*/  FFMA.FTZ R88, R175, UR13, R142.reuse ;  /* 0x0000000daf587c23 */ /* 0x100fe2000801008e */
[----:B------:R-:W-:Y:S01]  /*3a70*/  FMUL.FTZ R176, R176, UR5 ;  /* 0x00000005b0b07c20 */ /* 0x000fe20008410000 */
[----:B------:R-:W-:Y:S01]  /*3a80*/  FADD.FTZ R190, R190, -R131 ;  /* 0x80000083bebe7221 */ /* 0x000fe20000010000 */
[----:B------:R-:W-:Y:S01]  /*3a90*/  FFMA.FTZ R131, R178, UR13, R142 ;  /* 0x0000000db2837c23 */ /* 0x000fe2000801008e */
[----:B------:R-:W-:Y:S01]  /*3aa0*/  FADD.FTZ R179, R179, -R88 ;  /* 0x80000058b3b37221 */ /* 0x000fe20000010000 */
[----:B------:R-:W-:Y:S01]  /*3ab0*/  FMUL.FTZ R177, R177, UR5 ;  /* 0x00000005b1b17c20 */ /* 0x000fe20008410000 */
[----:B------:R-:W-:Y:S01]  /*3ac0*/  FFMA.FTZ R190, R190, UR12, R55 ;  /* 0x0000000cbebe7c23 */ /* 0x000fe20008010037 */
[----:B------:R-:W-:Y:S01]  /*3ad0*/  FADD.FTZ R188, R188, -R131 ;  /* 0x80000083bcbc7221 */ /* 0x000fe20000010000 */
[----:B------:R-:W-:Y:S01]  /*3ae0*/  FFMA.FTZ R179, R179, UR12, R48 ;  /* 0x0000000cb3b37c23 */ /* 0x000fe20008010030 */
        /* <DEDUP_REMOVED lines=8> */
[----:B------:R-:W-:-:S02]  /*3b70*/  LOP3.LUT P6, RZ, R130, 0xff00, RZ, 0xc0, !PT ;  /* 0x0000ff0082ff7812 */ /* 0x000fc400078cc0ff */
[----:B------:R-:W-:Y:S01]  /*3b80*/  FMUL.FTZ R188, R188, UR4 ;  /* 0x00000004bcbc7c20 */ /* 0x000fe20008410000 */
[C---:B------:R-:W-:Y:S02]  /*3b90*/  LOP3.LUT P5, RZ, R130.reuse, 0xff0000, RZ, 0xc0, !PT ;  /* 0x00ff000082ff7812 */ /* 0x040fe400078ac0ff */
[C---:B------:R-:W-:Y:S02]  /*3ba0*/  LOP3.LUT P4, RZ, R130.reuse, 0xff000000, RZ, 0xc0, !PT ;  /* 0xff00000082ff7812 */ /* 0x040fe4000788c0ff */
[----:B------:R-:W-:Y:S02]  /*3bb0*/  LOP3.LUT P3, RZ, R130, 0xff, RZ, 0xc0, !PT ;  /* 0x000000ff82ff7812 */ /* 0x000fe4000786c0ff */
[----:B------:R-:W-:Y:S02]  /*3bc0*/  F2FP.BF16.F32.PACK_AB R90, R89, R90 ;  /* 0x0000005a595a723e */ /* 0x000fe400000010ff */
[----:B------:R-:W-:Y:S02]  /*3bd0*/  FSEL R190, R190, RZ, P1 ;  /* 0x000000ffbebe7208 */ /* 0x000fe40000800000 */
[----:B------:R-:W-:-:S02]  /*3be0*/  FSEL R131, R176, RZ, P6 ;  /* 0x000000ffb0837208 */ /* 0x000fc40003000000 */
[----:B------:R-:W-:Y:S02]  /*3bf0*/  FSEL R89, R177, RZ, P5 ;  /* 0x000000ffb1597208 */ /* 0x000fe40002800000 */
[----:B------:R-:W-:Y:S02]  /*3c00*/  FSEL R188, R188, RZ, P4 ;  /* 0x000000ffbcbc7208 */ /* 0x000fe40002000000 */
[----:B------:R-:W-:Y:S02]  /*3c10*/  FSEL R88, R179, RZ, P3 ;  /* 0x000000ffb3587208 */ /* 0x000fe40001800000 */
[----:B------:R-:W-:Y:S02]  /*3c20*/  F2FP.BF16.F32.PACK_AB R91, R190, R91 ;  /* 0x0000005bbe5b723e */ /* 0x000fe400000010ff */
[----:B------:R-:W-:Y:S02]  /*3c30*/  F2FP.BF16.F32.PACK_AB R89, R188, R89 ;  /* 0x00000059bc59723e */ /* 0x000fe400000010ff */
[----:B------:R-:W-:-:S07]  /*3c40*/  F2FP.BF16.F32.PACK_AB R88, R131, R88 ;  /* 0x000000588358723e */ /* 0x000fce00000010ff */
.L_x_6356:
[----:B------:R-:W0:Y:S01]  /*3c50*/  @P0 LDC.64 R130, c[0x0][0x478] ;  /* 0x00011e00ff820b82 */ /* 0x000e220000000a00 */
[----:B------:R-:W-:-:S05]  /*3c60*/  IADD3 R135, PT, PT, R161, 0x80, RZ ;  /* 0x00000080a1877810 */ /* 0x000fca0007ffe0ff */
[----:B0-----:R-:W-:-:S05]  /*3c70*/  @P0 IMAD.WIDE.U32 R130, R135, 0x20, R130 ;  /* 0x0000002087820825 */ /* 0x001fca00078e0082 */
[----:B------:R-:W-:Y:S04]  /*3c80*/  @P0 STG.E.128 desc[UR14][R130.64], R84 ;  /* 0x0000005482000986 */ /* 0x000fe8000c101d0e */
[----:B------:R0:W-:Y:S02]  /*3c90*/  @P0 STG.E.128 desc[UR14][R130.64+0x10], R80 ;  /* 0x0000105082000986 */ /* 0x0001e4000c101d0e */
[----:B0-----:R-:W-:-:S05]  /*3ca0*/  IMAD.WIDE.U32 R130, R135, 0x10, R172 ;  /* 0x0000001087827825 */ /* 0x001fca00078e00ac */
[----:B------:R0:W-:Y:S01]  /*3cb0*/  STG.E.128 desc[UR14][R130.64], R88 ;  /* 0x0000005882007986 */ /* 0x0001e2000c101d0e */
[----:B------:R-:W-:Y:S05]  /*3cc0*/  @!P0 BRA `(.L_x_6357) ;  /* 0x0000000000f88947 */ /* 0x000fea0003800000 */
[--C-:B------:R-:W-:Y:S01]  /*3cd0*/  FFMA.FTZ R81, R166, UR13, R142.reuse ;  /* 0x0000000da6517c23 */ /* 0x100fe2000801008e */
[--C-:B------:R-:W-:Y:S01]  /*3ce0*/  FFMA.FTZ R163, R163, UR13, R142.reuse ;  /* 0x0000000da3a37c23 */ /* 0x100fe2000801008e */
[----:B------:R-:W-:Y:S01]  /*3cf0*/  FFMA.FTZ R80, R139, UR13, R142 ;  /* 0x0000000d8b507c23 */ /* 0x000fe2000801008e */
[----:B------:R-:W-:Y:S01]  /*3d00*/  ISETP.GE.U32.AND P1, PT, R124, RZ, PT ;  /* 0x000000ff7c00720c */ /* 0x000fe20003f26070 */
[----:B------:R-:W-:Y:S01]  /*3d10*/  FADD.FTZ R170, R170, -R81 ;  /* 0x80000051aaaa7221 */ /* 0x000fe20000010000 */
[----:B------:R-:W-:Y:S01]  /*3d20*/  FADD.FTZ R163, R164, -R163 ;  /* 0x800000a3a4a37221 */ /* 0x000fe20000010000 */
[----:B------:R-:W-:Y:S01]  /*3d30*/  FADD.FTZ R141, R141, -R80 ;  /* 0x800000508d8d7221 */ /* 0x000fe20000010000 */
[----:B------:R-:W-:Y:S01]  /*3d40*/  ISETP.GE.U32.AND.EX P1, PT, R125, 0x1000000, PT, P1 ;  /* 0x010000007d00780c */ /* 0x000fe20003f26110 */
[----:B------:R-:W-:Y:S01]  /*3d50*/  FFMA.FTZ R83, R170, UR12, R63 ;  /* 0x0000000caa537c23 */ /* 0x000fe2000801003f */
[----:B------:R-:W-:Y:S01]  /*3d60*/  FFMA.FTZ R82, R163, UR12, R62 ;  /* 0x0000000ca3527c23 */ /* 0x000fe2000801003e */
[----:B------:R-:W-:Y:S01]  /*3d70*/  FFMA.FTZ R80, R141, UR12, R60 ;  /* 0x0000000c8d507c23 */ /* 0x000fe2000801003c */
        /* <DEDUP_REMOVED lines=14> */
[----:B0-----:R-:W-:Y:S01]  /*3e60*/  FSEL R130, R81, RZ, P5 ;  /* 0x000000ff51827208 */ /* 0x001fe20002800000 */
[----:B------:R-:W-:Y:S01]  /*3e70*/  FFMA.FTZ R81, R132, UR13, R142 ;  /* 0x0000000d84517c23 */ /* 0x000fe2000801008e */
[----:B------:R-:W-:Y:S01]  /*3e80*/  FADD.FTZ R86, R169, -R86 ;  /* 0x80000056a9567221 */ /* 0x000fe20000010000 */
[----:B------:R-:W-:Y:S01]  /*3e90*/  FADD.FTZ R84, R167, -R84 ;  /* 0x80000054a7547221 */ /* 0x000fe20000010000 */
[----:B------:R-:W-:Y:S01]  /*3ea0*/  FADD.FTZ R87, R140, -R85 ;  /* 0x800000558c577221 */ /* 0x000fe20000010000 */
[----:B------:R-:W-:Y:S01]  /*3eb0*/  FADD.FTZ R168, R168, -R137 ;  /* 0x80000089a8a87221 */ /* 0x000fe20000010000 */
[----:B------:R-:W-:Y:S01]  /*3ec0*/  FADD.FTZ R89, R138, -R81 ;  /* 0x800000518a597221 */ /* 0x000fe20000010000 */
[----:B------:R-:W-:Y:S01]  /*3ed0*/  FFMA.FTZ R81, R86, UR12, R61 ;  /* 0x0000000c56517c23 */ /* 0x000fe2000801003d */
[----:B------:R-:W-:Y:S01]  /*3ee0*/  FFMA.FTZ R85, R84, UR12, R57 ;  /* 0x0000000c54557c23 */ /* 0x000fe20008010039 */
[----:B------:R-:W-:Y:S01]  /*3ef0*/  FFMA.FTZ R86, R87, UR12, R58 ;  /* 0x0000000c57567c23 */ /* 0x000fe2000801003a */
[----:B------:R-:W-:Y:S01]  /*3f00*/  FFMA.FTZ R87, R168, UR12, R59 ;  /* 0x0000000ca8577c23 */ /* 0x000fe2000801003b */
[----:B------:R-:W-:Y:S01]  /*3f10*/  FFMA.FTZ R84, R89, UR12, R56 ;  /* 0x0000000c59547c23 */ /* 0x000fe20008010038 */
[----:B------:R-:W-:Y:S01]  /*3f20*/  LOP3.LUT P3, RZ, R124, 0xff, RZ, 0xc0, !PT ;  /* 0x000000ff7cff7812 */ /* 0x000fe2000786c0ff */
[----:B------:R-:W-:Y:S01]  /*3f30*/  FMUL.FTZ R90, R86, UR5 ;  /* 0x00000005565a7c20 */ /* 0x000fe20008410000 */
[C---:B------:R-:W-:Y:S01]  /*3f40*/  LOP3.LUT P4, RZ, R124.reuse, 0xff00, RZ, 0xc0, !PT ;  /* 0x0000ff007cff7812 */ /* 0x040fe2000788c0ff */
[----:B------:R-:W-:Y:S01]  /*3f50*/  FMUL.FTZ R91, R87, UR5 ;  /* 0x00000005575b7c20 */ /* 0x000fe20008410000 */
[C---:B------:R-:W-:Y:S01]  /*3f60*/  LOP3.LUT P6, RZ, R124.reuse, 0xff0000, RZ, 0xc0, !PT ;  /* 0x00ff00007cff7812 */ /* 0x040fe200078cc0ff */
[----:B------:R-:W-:Y:S01]  /*3f70*/  FMUL.FTZ R89, R85, UR5 ;  /* 0x0000000555597c20 */ /* 0x000fe20008410000 */
        /* <DEDUP_REMOVED lines=8> */
[----:B------:R-:W-:-:S02]  /*4000*/  FMUL.FTZ R88, R88, UR4 ;  /* 0x0000000458587c20 */ /* 0x000fc40008410000 */
        /* <DEDUP_REMOVED lines=10> */
.L_x_6357:
[--C-:B0-----:R-:W-:Y:S01]  /*40b0*/  FFMA.FTZ R88, R133, UR13, R142.reuse ;  /* 0x0000000d85587c23 */ /* 0x101fe2000801008e */
[--C-:B------:R-:W-:Y:S01]  /*40c0*/  FFMA.FTZ R89, R136, UR13, R142.reuse ;  /* 0x0000000d88597c23 */ /* 0x100fe2000801008e */
[----:B------:R-:W-:Y:S01]  /*40d0*/  FFMA.FTZ R90, R139, UR13, R142 ;  /* 0x0000000d8b5a7c23 */ /* 0x000fe2000801008e */
[----:B------:R-:W-:Y:S01]  /*40e0*/  LOP3.LUT P1, RZ, R124, 0xff00, RZ, 0xc0, !PT ;  /* 0x0000ff007cff7812 */ /* 0x000fe2000782c0ff */
[----:B------:R-:W-:Y:S01]  /*40f0*/  FADD.FTZ R88, R167, -R88 ;  /* 0x80000058a7587221 */ /* 0x000fe20000010000 */
[----:B------:R-:W-:Y:S01]  /*4100*/  FADD.FTZ R89, R140, -R89 ;  /* 0x800000598c597221 */ /* 0x000fe20000010000 */
[----:B------:R-:W-:Y:S01]  /*4110*/  FADD.FTZ R141, R141, -R90 ;  /* 0x8000005a8d8d7221 */ /* 0x000fe20000010000 */
[----:B------:R-:W-:Y:S01]  /*4120*/  LOP3.LUT P6, RZ, R124, 0xff0000, RZ, 0xc0, !PT ;  /* 0x00ff00007cff7812 */ /* 0x000fe200078cc0ff */
        /* <DEDUP_REMOVED lines=15> */
[----:B------:R-:W-:Y:S01]  /*4220*/  ISETP.GE.U32.AND P1, PT, R124, RZ, PT ;  /* 0x000000ff7c00720c */ /* 0x000fe20003f26070 */
[--C-:B------:R-:W-:Y:S01]  /*4230*/  FFMA.FTZ R91, R132, UR13, R142.reuse ;  /* 0x0000000d845b7c23 */ /* 0x100fe2000801008e */
[----:B------:R-:W-:Y:S01]  /*4240*/  FSEL R89, R89, RZ, P6 ;  /* 0x000000ff59597208 */ /* 0x000fe20003000000 */
[----:B------:R-:W-:Y:S01]  /*4250*/  FADD.FTZ R168, R168, -R137 ;  /* 0x80000089a8a87221 */ /* 0x000fe20000010000 */
[----:B------:R-:W-:Y:S01]  /*4260*/  FSEL R90, R90, RZ, P3 ;  /* 0x000000ff5a5a7208 */ /* 0x000fe20001800000 */
[----:B------:R-:W-:Y:S01]  /*4270*/  FADD.FTZ R163, R164, -R163 ;  /* 0x800000a3a4a37221 */ /* 0x000fe20000010000 */
[----:B------:R-:W-:Y:S01]  /*4280*/  LOP3.LUT P6, RZ, R125, 0xff0000, RZ, 0xc0, !PT ;  /* 0x00ff00007dff7812 */ /* 0x000fe200078cc0ff */
[----:B------:R-:W-:Y:S01]  /*4290*/  FADD.FTZ R91, R138, -R91 ;  /* 0x8000005b8a5b7221 */ /* 0x000fe20000010000 */
[----:B------:R-:W-:Y:S01]  /*42a0*/  LOP3.LUT P3, RZ, R124, 0xff, RZ, 0xc0, !PT ;  /* 0x000000ff7cff7812 */ /* 0x000fe2000786c0ff */
[--C-:B------:R-:W-:Y:S01]  /*42b0*/  FFMA.FTZ R124, R165, UR13, R142.reuse ;  /* 0x0000000da57c7c23 */ /* 0x100fe2000801008e */
[----:B------:R-:W-:Y:S01]  /*42c0*/  ISETP.GE.U32.AND.EX P1, PT, R125, 0x1000000, PT, P1 ;  /* 0x010000007d00780c */ /* 0x000fe20003f26110 */
[----:B------:R-:W-:Y:S01]  /*42d0*/  FFMA.FTZ R125, R166, UR13, R142 ;  /* 0x0000000da67d7c23 */ /* 0x000fe2000801008e */
[----:B------:R-:W-:Y:S01]  /*42e0*/  FFMA.FTZ R168, R168, UR12, R59 ;  /* 0x0000000ca8a87c23 */ /* 0x000fe2000801003b */
[----:B------:R-:W-:Y:S01]  /*42f0*/  FADD.FTZ R124, R169, -R124 ;  /* 0x8000007ca97c7221 */ /* 0x000fe20000010000 */
        /* <DEDUP_REMOVED lines=24> */
.L_x_6358:
        /* <DEDUP_REMOVED lines=16> */
[----:B------:R-:W-:Y:S01]  /*4580*/  FFMA.FTZ R82, R83, UR12, R70 ;  /* 0x0000000c53527c23 */ /* 0x000fe20008010046 */
[----:B------:R-:W-:Y:S01]  /*4590*/  FFMA.FTZ R83, R80, UR12, R71 ;  /* 0x0000000c50537c23 */ /* 0x000fe20008010047 */
[----:B------:R-:W-:Y:S01]  /*45a0*/  FFMA.FTZ R80, R81, UR12, R68 ;  /* 0x0000000c51507c23 */ /* 0x000fe20008010044 */
[----:B------:R-:W-:Y:S01]  /*45b0*/  ISETP.GE.U32.AND.EX P1, PT, R121, 0x1000000, PT, P1 ;  /* 0x010000007900780c */ /* 0x000fe20003f26110 */
[----:B------:R-:W-:Y:S01]  /*45c0*/  FMUL.FTZ R85, R82, UR5 ;  /* 0x0000000552557c20 */ /* 0x000fe20008410000 */
[----:B------:R-:W-:Y:S01]  /*45d0*/  FMUL.FTZ R86, R83, UR5 ;  /* 0x0000000553567c20 */ /* 0x000fe20008410000 */
[----:B------:R-:W-:Y:S01]  /*45e0*/  FMUL.FTZ R81, R80, UR5 ;  /* 0x0000000550517c20 */ /* 0x000fe20008410000 */
[--C-:B------:R-:W-:Y:S01]  /*45f0*/  FFMA.FTZ R84, R109, UR13, R142.reuse ;  /* 0x0000000d6d547c23 */ /* 0x100fe2000801008e */
[--C-:B------:R-:W-:Y:S01]  /*4600*/  FFMA.FTZ R122, R122, UR13, R142.reuse ;  /* 0x0000000d7a7a7c23 */ /* 0x100fe2000801008e */
[----:B------:R-:W-:Y:S01]  /*4610*/  FMUL.FTZ R86, R86, UR4 ;  /* 0x0000000456567c20 */ /* 0x000fe20008410000 */
[----:B------:R-:W-:Y:S01]  /*4620*/  FMUL.FTZ R81, R81, UR4 ;  /* 0x0000000451517c20 */ /* 0x000fe20008410000 */
[----:B------:R-:W-:Y:S01]  /*4630*/  FFMA.FTZ R110, R110, UR13, R142 ;  /* 0x0000000d6e6e7c23 */ /* 0x000fe2000801008e */
[----:B------:R-:W-:Y:S01]  /*4640*/  FMUL.FTZ R85, R85, UR4 ;  /* 0x0000000455557c20 */ /* 0x000fe20008410000 */
[----:B------:R-:W-:Y:S01]  /*4650*/  LOP3.LUT P6, RZ, R121, 0xff0000, RZ, 0xc0, !PT ;  /* 0x00ff000079ff7812 */ /* 0x000fe200078cc0ff */
[----:B------:R-:W-:Y:S01]  /*4660*/  FADD.FTZ R84, R117, -R84 ;  /* 0x8000005475547221 */ /* 0x000fe20000010000 */
        /* <DEDUP_REMOVED lines=8> */
[----:B------:R-:W-:Y:S01]  /*46f0*/  FSEL R118, R85, RZ, P6 ;  /* 0x000000ff55767208 */ /* 0x000fe20003000000 */
        /* <DEDUP_REMOVED lines=30> */
.L_x_6359:
[--C-:B0-----:R-:W-:Y:S01]  /*48e0*/  FFMA.FTZ R88, R109, UR13, R142.reuse ;  /* 0x0000000d6d587c23 */ /* 0x101fe2000801008e */
[--C-:B------:R-:W-:Y:S01]  /*48f0*/  FFMA.FTZ R89, R116, UR13, R142.reuse ;  /* 0x0000000d74597c23 */ /* 0x100fe2000801008e */
[----:B------:R-:W-:Y:S01]  /*4900*/  FFMA.FTZ R110, R110, UR13, R142 ;  /* 0x0000000d6e6e7c23 */ /* 0x000fe2000801008e */
[----:B------:R-:W-:Y:S01]  /*4910*/  LOP3.LUT P1, RZ, R120, 0xff00, RZ, 0xc0, !PT ;  /* 0x0000ff0078ff7812 */ /* 0x000fe2000782c0ff */
[----:B------:R-:W-:Y:S01]  /*4920*/  FADD.FTZ R88, R117, -R88 ;  /* 0x8000005875587221 */ /* 0x000fe20000010000 */
[----:B------:R-:W-:Y:S01]  /*4930*/  FADD.FTZ R89, R118, -R89 ;  /* 0x8000005976597221 */ /* 0x000fe20000010000 */
[----:B------:R-:W-:Y:S01]  /*4940*/  LOP3.LUT P3, RZ, R121, 0xff, RZ, 0xc0, !PT ;  /* 0x000000ff79ff7812 */ /* 0x000fe2000786c0ff */
[----:B------:R-:W-:Y:S01]  /*4950*/  FADD.FTZ R113, R113, -R110 ;  /* 0x8000006e71717221 */ /* 0x000fe20000010000 */
[----:B------:R-:W-:Y:S01]  /*4960*/  FFMA.FTZ R88, R88, UR12, R65 ;  /* 0x0000000c58587c23 */ /* 0x000fe20008010041 */
[----:B------:R-:W-:Y:S01]  /*4970*/  FFMA.FTZ R89, R89, UR12, R68 ;  /* 0x0000000c59597c23 */ /* 0x000fe20008010044 */
[--C-:B------:R-:W-:Y:S01]  /*4980*/  FFMA.FTZ R90, R111, UR13, R142.reuse ;  /* 0x0000000d6f5a7c23 */ /* 0x100fe2000801008e */
[--C-:B------:R-:W-:Y:S01]  /*4990*/  FFMA.FTZ R122, R122, UR13, R142.reuse ;  /* 0x0000000d7a7a7c23 */ /* 0x100fe2000801008e */
[----:B------:R-:W-:Y:S01]  /*49a0*/  FMUL.FTZ R88, R88, UR5 ;  /* 0x0000000558587c20 */ /* 0x000fe20008410000 */
[----:B------:R-:W-:Y:S01]  /*49b0*/  FMUL.FTZ R89, R89, UR5 ;  /* 0x0000000559597c20 */ /* 0x000fe20008410000 */
[----:B------:R-:W-:Y:S01]  /*49c0*/  FFMA.FTZ R91, R128, UR13, R142 ;  /* 0x0000000d805b7c23 */ /* 0x000fe2000801008e */
[----:B------:R-:W-:Y:S01]  /*49d0*/  FFMA.FTZ R113, R113, UR12, R66 ;  /* 0x0000000c71717c23 */ /* 0x000fe20008010042 */
[----:B------:R-:W-:Y:S01]  /*49e0*/  FMUL.FTZ R88, R88, UR4 ;  /* 0x0000000458587c20 */ /* 0x000fe20008410000 */
[----:B------:R-:W-:Y:S01]  /*49f0*/  FMUL.FTZ R89, R89, UR4 ;  /* 0x0000000459597c20 */ /* 0x000fe20008410000 */
[----:B------:R-:W-:Y:S01]  /*4a00*/  FADD.FTZ R90, R119, -R90 ;  /* 0x8000005a775a7221 */ /* 0x000fe20000010000 */
[----:B------:R-:W-:Y:S01]  /*4a10*/  FADD.FTZ R122, R123, -R122 ;  /* 0x8000007a7b7a7221 */ /* 0x000fe20000010000 */
[----:B------:R-:W-:Y:S01]  /*4a20*/  FADD.FTZ R91, R126, -R91 ;  /* 0x8000005b7e5b7221 */ /* 0x000fe20000010000 */
[----:B------:R-:W-:Y:S01]  /*4a30*/  FSEL R109, R88, RZ, P1 ;  /* 0x000000ff586d7208 */ /* 0x000fe20000800000 */
[--C-:B------:R-:W-:Y:S01]  /*4a40*/  FFMA.FTZ R88, R129, UR13, R142.reuse ;  /* 0x0000000d81587c23 */ /* 0x100fe2000801008e */
[----:B------:R-:W-:Y:S01]  /*4a50*/  FSEL R110, R89, RZ, P3 ;  /* 0x000000ff596e7208 */ /* 0x000fe20001800000 */
[----:B------:R-:W-:Y:S01]  /*4a60*/  FFMA.FTZ R89, R108, UR13, R142 ;  /* 0x0000000d6c597c23 */ /* 0x000fe2000801008e */
[----:B------:R-:W-:Y:S01]  /*4a70*/  FMUL.FTZ R113, R113, UR5 ;  /* 0x0000000571717c20 */ /* 0x000fe20008410000 */
[----:B------:R-:W-:Y:S01]  /*4a80*/  FADD.FTZ R88, R127, -R88 ;  /* 0x800000587f587221 */ /* 0x000fe20000010000 */
[----:B------:R-:W-:Y:S01]  /*4a90*/  FFMA.FTZ R90, R90, UR12, R67 ;  /* 0x0000000c5a5a7c23 */ /* 0x000fe20008010043 */
[----:B------:R-:W-:Y:S01]  /*4aa0*/  FADD.FTZ R89, R112, -R89 ;  /* 0x8000005970597221 */ /* 0x000fe20000010000 */
[----:B------:R-:W-:Y:S01]  /*4ab0*/  FFMA.FTZ R122, R122, UR12, R69 ;  /* 0x0000000c7a7a7c23 */ /* 0x000fe20008010045 */
[----:B------:R-:W-:Y:S01]  /*4ac0*/  FFMA.FTZ R88, R88, UR12, R71 ;  /* 0x0000000c58587c23 */ /* 0x000fe20008010047 */
        /* <DEDUP_REMOVED lines=8> */
[----:B------:R-:W-:Y:S01]  /*4b50*/  FMUL.FTZ R122, R122, UR5 ;  /* 0x000000057a7a7c20 */ /* 0x000fe20008410000 */
[----:B------:R-:W-:Y:S01]  /*4b60*/  FMUL.FTZ R89, R89, UR5 ;  /* 0x0000000559597c20 */ /* 0x000fe20008410000 */
[----:B------:R-:W-:Y:S01]  /*4b70*/  FMUL.FTZ R88, R88, UR4 ;  /* 0x0000000458587c20 */ /* 0x000fe20008410000 */
[----:B------:R-:W-:Y:S01]  /*4b80*/  FSEL R113, R113, RZ, P6 ;  /* 0x000000ff71717208 */ /* 0x000fe20003000000 */
[----:B------:R-:W-:Y:S01]  /*4b90*/  FMUL.FTZ R91, R91, UR4 ;  /* 0x000000045b5b7c20 */ /* 0x000fe20008410000 */
[----:B------:R-:W-:Y:S01]  /*4ba0*/  ISETP.GE.U32.AND.EX P1, PT, R121, 0x1000000, PT, P1 ;  /* 0x010000007900780c */ /* 0x000fe20003f26110 */
[----:B------:R-:W-:Y:S01]  /*4bb0*/  FMUL.FTZ R122, R122, UR4 ;  /* 0x000000047a7a7c20 */ /* 0x000fe20008410000 */
        /* <DEDUP_REMOVED lines=15> */
.L_x_6360:
        /* <DEDUP_REMOVED lines=19> */
[----:B------:R-:W-:Y:S01]  /*4de0*/  ISETP.GE.U32.AND P1, PT, R114, RZ, PT ;  /* 0x000000ff7200720c */ /* 0x000fe20003f26070 */
[----:B------:R-:W-:Y:S01]  /*4df0*/  FMUL.FTZ R85, R83, UR5 ;  /* 0x0000000553557c20 */ /* 0x000fe20008410000 */
[----:B------:R-:W-:Y:S01]  /*4e00*/  FMUL.FTZ R81, R80, UR5 ;  /* 0x0000000550517c20 */ /* 0x000fe20008410000 */
[----:B------:R-:W-:Y:S01]  /*4e10*/  FMUL.FTZ R84, R82, UR5 ;  /* 0x0000000552547c20 */ /* 0x000fe20008410000 */
[--C-:B------:R-:W-:Y:S01]  /*4e20*/  FFMA.FTZ R105, R105, UR13, R142.reuse ;  /* 0x0000000d69697c23 */ /* 0x100fe2000801008e */
[--C-:B------:R-:W-:Y:S01]  /*4e30*/  FFMA.FTZ R100, R100, UR13, R142.reuse ;  /* 0x0000000d64647c23 */ /* 0x100fe2000801008e */
[----:B------:R-:W-:Y:S01]  /*4e40*/  FMUL.FTZ R81, R81, UR4 ;  /* 0x0000000451517c20 */ /* 0x000fe20008410000 */
[----:B------:R-:W-:Y:S01]  /*4e50*/  FMUL.FTZ R84, R84, UR4 ;  /* 0x0000000454547c20 */ /* 0x000fe20008410000 */
[--C-:B------:R-:W-:Y:S01]  /*4e60*/  FFMA.FTZ R97, R97, UR13, R142.reuse ;  /* 0x0000000d61617c23 */ /* 0x100fe2000801008e */
[----:B------:R-:W-:Y:S01]  /*4e70*/  FMUL.FTZ R85, R85, UR4 ;  /* 0x0000000455557c20 */ /* 0x000fe20008410000 */
[----:B------:R-:W-:Y:S01]  /*4e80*/  ISETP.GE.U32.AND.EX P1, PT, R115, 0x1000000, PT, P1 ;  /* 0x010000007300780c */ /* 0x000fe20003f26110 */
        /* <DEDUP_REMOVED lines=40> */
.L_x_6361:
        /* <DEDUP_REMOVED lines=8> */
[----:B------:R-:W-:Y:S01]  /*5190*/  FFMA.FTZ R100, R100, UR12, R73 ;  /* 0x0000000c64647c23 */ /* 0x000fe20008010049 */
[--C-:B------:R-:W-:Y:S01]  /*51a0*/  FFMA.FTZ R106, R106, UR13, R142.reuse ;  /* 0x0000000d6a6a7c23 */ /* 0x100fe2000801008e */
[--C-:B------:R-:W-:Y:S01]  /*51b0*/  FFMA.FTZ R102, R107, UR13, R142.reuse ;  /* 0x0000000d6b667c23 */ /* 0x100fe2000801008e */
[----:B------:R-:W-:Y:S01]  /*51c0*/  FFMA.FTZ R97, R97, UR13, R142 ;  /* 0x0000000d61617c23 */ /* 0x000fe2000801008e */
[----:B------:R-:W-:Y:S01]  /*51d0*/  FFMA.FTZ R89, R89, UR12, R74 ;  /* 0x0000000c59597c23 */ /* 0x000fe2000801004a */
[----:B------:R-:W-:Y:S01]  /*51e0*/  FFMA.FTZ R91, R91, UR12, R76 ;  /* 0x0000000c5b5b7c23 */ /* 0x000fe2000801004c */
        /* <DEDUP_REMOVED lines=9> */
[----:B------:R-:W-:Y:S01]  /*5280*/  FFMA.FTZ R88, R88, UR12, R75 ;  /* 0x0000000c58587c23 */ /* 0x000fe2000801004b */
[----:B------:R-:W-:Y:S01]  /*5290*/  LOP3.LUT P1, RZ, R114, 0xff00, RZ, 0xc0, !PT ;  /* 0x0000ff0072ff7812 */ /* 0x000fe2000782c0ff */
[----:B------:R-:W-:Y:S01]  /*52a0*/  FFMA.FTZ R98, R98, UR12, R77 ;  /* 0x0000000c62627c23 */ /* 0x000fe2000801004d */
[----:B------:R-:W-:Y:S01]  /*52b0*/  FFMA.FTZ R99, R99, UR12, R78 ;  /* 0x0000000c63637c23 */ /* 0x000fe2000801004e */
[----:B------:R-:W-:Y:S01]  /*52c0*/  FFMA.FTZ R102, R102, UR12, R79 ;  /* 0x0000000c66667c23 */ /* 0x000fe2000801004f */
[----:B------:R-:W-:Y:S01]  /*52d0*/  FFMA.FTZ R97, R97, UR12, R72 ;  /* 0x0000000c61617c23 */ /* 0x000fe20008010048 */
        /* <DEDUP_REMOVED lines=10> */
[----:B------:R-:W-:Y:S01]  /*5380*/  ISETP.GE.U32.AND P1, PT, R114, RZ, PT ;  /* 0x000000ff7200720c */ /* 0x000fe20003f26070 */
[----:B------:R-:W-:Y:S01]  /*5390*/  FMUL.FTZ R88, R88, UR4 ;  /* 0x0000000458587c20 */ /* 0x000fe20008410000 */
[----:B------:R-:W-:Y:S01]  /*53a0*/  LOP3.LUT P4, RZ, R114, 0xff000000, RZ, 0xc0, !PT ;  /* 0xff00000072ff7812 */ /* 0x000fe2000788c0ff */
[----:B------:R-:W-:Y:S01]  /*53b0*/  FMUL.FTZ R99, R99, UR4 ;  /* 0x0000000463637c20 */ /* 0x000fe20008410000 */
[----:B------:R-:W-:Y:S01]  /*53c0*/  FSEL R89, R89, RZ, P6 ;  /* 0x000000ff59597208 */ /* 0x000fe20003000000 */
[----:B------:R-:W-:Y:S01]  /*53d0*/  FMUL.FTZ R102, R102, UR4 ;  /* 0x0000000466667c20 */ /* 0x000fe20008410000 */
[----:B------:R-:W-:Y:S01]  /*53e0*/  FSEL R90, R91, RZ, P3 ;  /* 0x000000ff5b5a7208 */ /* 0x000fe20001800000 */
        /* <DEDUP_REMOVED lines=15> */
.L_x_6362:
[----:B------:R-:W0:Y:S01]  /*54e0*/  @P0 LDC.64 R92, c[0x0][0x478] ;  /* 0x00011e00ff5c0b82 */ /* 0x000e220000000a00 */
[----:B------:R-:W-:-:S04]  /*54f0*/  IMAD.WIDE.U32 R94, R0, 0x10, R172 ;  /* 0x00000010005e7825 */ /* 0x000fc800078e00ac */
[----:B0-----:R-:W-:-:S05]  /*5500*/  @P0 IMAD.WIDE.U32 R92, R0, 0x20, R92 ;  /* 0x00000020005c0825 */ /* 0x001fca00078e005c */
[----:B------:R1:W-:Y:S04]  /*5510*/  @P0 STG.E.128 desc[UR14][R92.64], R84 ;  /* 0x000000545c000986 */ /* 0x0003e8000c101d0e */
[----:B------:R1:W-:Y:S04]  /*5520*/  @P0 STG.E.128 desc[UR14][R92.64+0x10], R80 ;  /* 0x000010505c000986 */ /* 0x0003e8000c101d0e */
[----:B------:R1:W-:Y:S01]  /*5530*/  STG.E.128 desc[UR14][R94.64], R88 ;  /* 0x000000585e007986 */ /* 0x0003e2000c101d0e */
[----:B------:R-:W-:Y:S05]  /*5540*/  BRA `(.L_x_6363) ;  /* 0x0000002800487947 */ /* 0x000fea0003800000 */
.L_x_6352:
        /* <DEDUP_REMOVED lines=12> */
[--C-:B------:R-:W-:Y:S01]  /*5610*/  FFMA.FTZ R195, R195, UR13, R142.reuse ;  /* 0x0000000dc3c37c23 */ /* 0x100fe2000801008e */
[--C-:B------:R-:W-:Y:S01]  /*5620*/  FFMA.FTZ R196, R196, UR13, R142.reuse ;  /* 0x0000000dc4c47c23 */ /* 0x100fe2000801008e */
[--C-:B------:R-:W-:Y:S01]  /*5630*/  FFMA.FTZ R197, R197, UR13, R142.reuse ;  /* 0x0000000dc5c57c23 */ /* 0x100fe2000801008e */
[----:B------:R-:W-:Y:S01]  /*5640*/  FMUL.FTZ R199, R199, UR5 ;  /* 0x00000005c7c77c20 */ /* 0x000fe20008410000 */
[----:B------:R-:W-:Y:S01]  /*5650*/  UMOV UR4, UR7 ;  /* 0x0000000700047c82 */ /* 0x000fe20008000000 */
[----:B------:R-:W-:Y:S01]  /*5660*/  FFMA.FTZ R193, R193, UR13, R142 ;  /* 0x0000000dc1c17c23 */ /* 0x000fe2000801008e */
[----:B------:R-:W-:Y:S01]  /*5670*/  FMUL.FTZ R204, R204, UR12 ;  /* 0x0000000ccccc7c20 */ /* 0x000fe20008410000 */
[----:B------:R-:W-:Y:S01]  /*5680*/  FMUL.FTZ R199, R199, UR4 ;  /* 0x00000004c7c77c20 */ /* 0x000fe20008410000 */
[----:B------:R-:W-:Y:S01]  /*5690*/  FMUL.FTZ R200, R200, UR12 ;  /* 0x0000000cc8c87c20 */ /* 0x000fe20008410000 */
[----:B-----5:R-:W-:Y:S01]  /*56a0*/  LOP3.LUT P1, RZ, R135, 0xff, RZ, 0xc0, !PT ;  /* 0x000000ff87ff7812 */ /* 0x020fe2000782c0ff */
[----:B------:R-:W-:Y:S01]  /*56b0*/  FMUL.FTZ R205, R205, UR12 ;  /* 0x0000000ccdcd7c20 */ /* 0x000fe20008410000 */
[----:B------:R-:W-:Y:S01]  /*56c0*/  FADD.FTZ R209, R209, -R195 ;  /* 0x800000c3d1d17221 */ /* 0x000fe20000010000 */
[----:B------:R-:W-:Y:S01]  /*56d0*/  FADD.FTZ R198, R198, -R196 ;  /* 0x800000c4c6c67221 */ /* 0x000fe20000010000 */
[----:B------:R-:W-:Y:S01]  /*56e0*/  FADD.FTZ R206, R206, -R197 ;  /* 0x800000c5cece7221 */ /* 0x000fe20000010000 */
[----:B------:R-:W-:Y:S01]  /*56f0*/  FADD.FTZ R193, R203, -R193 ;  /* 0x800000c1cbc17221 */ /* 0x000fe20000010000 */
        /* <DEDUP_REMOVED lines=14> */
[C---:B------:R-:W-:Y:S01]  /*57e0*/  LOP3.LUT P3, RZ, R135.reuse, 0xff0000, RZ, 0xc0, !PT ;  /* 0x00ff000087ff7812 */ /* 0x040fe2000786c0ff */
[----:B------:R-:W-:Y:S01]  /*57f0*/  FMUL.FTZ R198, R198, UR5 ;  /* 0x00000005c6c67c20 */ /* 0x000fe20008410000 */
[----:B------:R-:W-:Y:S01]  /*5800*/  ISETP.GE.U32.AND.EX P1, PT, R135, 0x1000000, PT, P1 ;  /* 0x010000008700780c */ /* 0x000fe20003f26110 */
[----:B------:R-:W-:Y:S01]  /*5810*/  FMUL.FTZ R206, R206, UR5 ;  /* 0x00000005cece7c20 */ /* 0x000fe20008410000 */
[----:B------:R-:W-:Y:S01]  /*5820*/  FMUL.FTZ R193, R193, UR5 ;  /* 0x00000005c1c17c20 */ /* 0x000fe20008410000 */
[----:B------:R-:W-:Y:S01]  /*5830*/  FSEL R204, R204, RZ, P4 ;  /* 0x000000ffcccc7208 */ /* 0x000fe20002000000 */
        /* <DEDUP_REMOVED lines=15> */
[----:B------:R-:W-:Y:S02]  /*5930*/  F2FP.BF16.F32.PACK_AB R90, R204, R90 ;  /* 0x0000005acc5a723e */ /* 0x000fe400000010ff */
[----:B------:R-:W-:Y:S02]  /*5940*/  F2FP.BF16.F32.PACK_AB R89, R206, R89 ;  /* 0x00000059ce59723e */ /* 0x000fe400000010ff */
[----:B------:R-:W-:Y:S01]  /*5950*/  F2FP.BF16.F32.PACK_AB R88, R88, R193 ;  /* 0x000000c15858723e */ /* 0x000fe200000010ff */
[----:B------:R-:W-:Y:S06]  /*5960*/  BRA `(.L_x_6365) ;  /* 0x0000000000f87947 */ /* 0x000fec0003800000 */
.L_x_6364:
[--C-:B------:R-:W-:Y:S01]  /*5970*/  FFMA.FTZ R83, R200, UR13, R142.reuse ;  /* 0x0000000dc8537c23 */ /* 0x100fe2000801008e */
[--C-:B------:R-:W-:Y:S01]  /*5980*/  FFMA.FTZ R205, R205, UR13, R142.reuse ;  /* 0x0000000dcdcd7c23 */ /* 0x100fe2000801008e */
[--C-:B------:R-:W-:Y:S01]  /*5990*/  FFMA.FTZ R80, R199, UR13, R142.reuse ;  /* 0x0000000dc7507c23 */ /* 0x100fe2000801008e */
[----:B------:R-:W-:Y:S01]  /*59a0*/  FFMA.FTZ R204, R204, UR13, R142 ;  /* 0x0000000dcccc7c23 */ /* 0x000fe2000801008e */
[----:B------:R-:W-:Y:S01]  /*59b0*/  FADD.FTZ R83, R202, -R83 ;  /* 0x80000053ca537221 */ /* 0x000fe20000010000 */
[----:B------:R-:W-:Y:S01]  /*59c0*/  FADD.FTZ R205, R208, -R205 ;  /* 0x800000cdd0cd7221 */ /* 0x000fe20000010000 */
[----:B------:R-:W-:Y:S01]  /*59d0*/  FADD.FTZ R80, R201, -R80 ;  /* 0x80000050c9507221 */ /* 0x000fe20000010000 */
[----:B-----5:R-:W-:Y:S01]  /*59e0*/  ISETP.GE.U32.AND P1, PT, R134, RZ, PT ;  /* 0x000000ff8600720c */ /* 0x020fe20003f26070 */
[----:B------:R-:W-:Y:S01]  /*59f0*/  FMUL.FTZ R82, R83, UR12 ;  /* 0x0000000c53527c20 */ /* 0x000fe20008410000 */
[----:B------:R-:W-:Y:S01]  /*5a00*/  FMUL.FTZ R83, R205, UR12 ;  /* 0x0000000ccd537c20 */ /* 0x000fe20008410000 */
[----:B------:R-:W-:Y:S01]  /*5a10*/  FMUL.FTZ R80, R80, UR12 ;  /* 0x0000000c50507c20 */ /* 0x000fe20008410000 */
[----:B------:R-:W-:Y:S01]  /*5a20*/  FADD.FTZ R81, R207, -R204 ;  /* 0x800000cccf517221 */ /* 0x000fe20000010000 */
[----:B------:R-:W-:Y:S01]  /*5a30*/  FMUL.FTZ R84, R82, UR5 ;  /* 0x0000000552547c20 */ /* 0x000fe20008410000 */
[----:B------:R-:W-:Y:S01]  /*5a40*/  FMUL.FTZ R89, R83, UR5 ;  /* 0x0000000553597c20 */ /* 0x000fe20008410000 */
[----:B------:R-:W-:Y:S01]  /*5a50*/  UMOV UR4, UR7 ;  /* 0x0000000700047c82 */ /* 0x000fe20008000000 */
[----:B------:R-:W-:Y:S01]  /*5a60*/  ISETP.GE.U32.AND.EX P1, PT, R135, 0x1000000, PT, P1 ;  /* 0x010000008700780c */ /* 0x000fe20003f26110 */
[----:B------:R-:W-:Y:S01]  /*5a70*/  FMUL.FTZ R88, R84, UR4 ;  /* 0x0000000454587c20 */ /* 0x000fe20008410000 */
[----:B------:R-:W-:Y:S01]  /*5a80*/  FMUL.FTZ R89, R89, UR4 ;  /* 0x0000000459597c20 */ /* 0x000fe20008410000 */
[----:B------:R-:W-:Y:S01]  /*5a90*/  FMUL.FTZ R84, R80, UR5 ;  /* 0x0000000550547c20 */ /* 0x000fe20008410000 */
[----:B------:R-:W-:Y:S01]  /*5aa0*/  FMUL.FTZ R81, R81, UR12 ;  /* 0x0000000c51517c20 */ /* 0x000fe20008410000 */
[----:B------:R-:W-:Y:S01]  /*5ab0*/  LOP3.LUT P6, RZ, R135, 0xff0000, RZ, 0xc0, !PT ;  /* 0x00ff000087ff7812 */ /* 0x000fe200078cc0ff */
[--C-:B------:R-:W-:Y:S01]  /*5ac0*/  FFMA.FTZ R87, R197, UR13, R142.reuse ;  /* 0x0000000dc5577c23 */ /* 0x100fe2000801008e */
[----:B------:R-:W-:Y:S01]  /*5ad0*/  FMUL.FTZ R90, R84, UR4 ;  /* 0x00000004545a7c20 */ /* 0x000fe20008410000 */
[----:B------:R-:W-:Y:S01]  /*5ae0*/  FSEL R91, R89, RZ, P1 ;  /* 0x000000ff595b7208 */ /* 0x000fe20000800000 */
[----:B------:R-:W-:Y:S01]  /*5af0*/  FMUL.FTZ R89, R81, UR5 ;  /* 0x0000000551597c20 */ /* 0x000fe20008410000 */
[----:B------:R-:W-:Y:S01]  /*5b00*/  LOP3.LUT P5, RZ, R135, 0xff, RZ, 0xc0, !PT ;  /* 0x000000ff87ff7812 */ /* 0x000fe200078ac0ff */
[--C-:B------:R-:W-:Y:S01]  /*5b10*/  FFMA.FTZ R85, R195, UR13, R142.reuse ;  /* 0x0000000dc3557c23 */ /* 0x100fe2000801008e */
[----:B------:R-:W-:Y:S01]  /*5b20*/  FSEL R84, R88, RZ, P6 ;  /* 0x000000ff58547208 */ /* 0x000fe20003000000 */
[--C-:B------:R-:W-:Y:S01]  /*5b30*/  FFMA.FTZ R86, R196, UR13, R142.reuse ;  /* 0x0000000dc4567c23 */ /* 0x100fe2000801008e */
[----:B------:R-:W-:Y:S01]  /*5b40*/  FFMA.FTZ R88, R193, UR13, R142 ;  /* 0x0000000dc1587c23 */ /* 0x000fe2000801008e */
[----:B------:R-:W-:Y:S01]  /*5b50*/  FSEL R90, R90, RZ, P5 ;  /* 0x000000ff5a5a7208 */ /* 0x000fe20002800000 */
[----:B------:R-:W-:Y:S01]  /*5b60*/  FMUL.FTZ R89, R89, UR4 ;  /* 0x0000000459597c20 */ /* 0x000fe20008410000 */
[----:B------:R-:W-:Y:S01]  /*5b70*/  FADD.FTZ R87, R206, -R87 ;  /* 0x80000057ce577221 */ /* 0x000fe20000010000 */
[----:B------:R-:W-:Y:S01]  /*5b80*/  LOP3.LUT P5, RZ, R135, 0xff00, RZ, 0xc0, !PT ;  /* 0x0000ff0087ff7812 */ /* 0x000fe200078ac0ff */
[----:B------:R-:W-:Y:S01]  /*5b90*/  FADD.FTZ R85, R209, -R85 ;  /* 0x80000055d1557221 */ /* 0x000fe20000010000 */
[----:B------:R-:W-:Y:S01]  /*5ba0*/  FADD.FTZ R86, R198, -R86 ;  /* 0x80000056c6567221 */ /* 0x000fe20000010000 */
[----:B------:R-:W-:Y:S01]  /*5bb0*/  FADD.FTZ R203, R203, -R88 ;  /* 0x80000058cbcb7221 */ /* 0x000fe20000010000 */
[----:B------:R-:W-:Y:S01]  /*5bc0*/  FSEL R89, R89, RZ, P5 ;  /* 0x000000ff59597208 */ /* 0x000fe20002800000 */
[----:B------:R-:W-:Y:S01]  /*5bd0*/  FMUL.FTZ R87, R87, UR12 ;  /* 0x0000000c57577c20 */ /* 0x000fe20008410000 */
[----:B------:R-:W-:Y:S01]  /*5be0*/  F2FP.BF16.F32.PACK_AB R91, R91, R84 ;  /* 0x000000545b5b723e */ /* 0x000fe200000010ff */
[----:B------:R-:W-:Y:S01]  /*5bf0*/  FMUL.FTZ R86, R86, UR12 ;  /* 0x0000000c56567c20 */ /* 0x000fe20008410000 */
[----:B------:R-:W-:Y:S01]  /*5c00*/  FMUL.FTZ R85, R85, UR12 ;  /* 0x0000000c55557c20 */ /* 0x000fe20008410000 */
        /* <DEDUP_REMOVED lines=8> */
[----:B------:R-:W-:Y:S01]  /*5c90*/  FMUL.FTZ R134, R84, UR5 ;  /* 0x0000000554867c20 */ /* 0x000fe20008410000 */
[----:B------:R-:W-:Y:S01]  /*5ca0*/  F2FP.BF16.F32.PACK_AB R90, R89, R90 ;  /* 0x0000005a595a723e */ /* 0x000fe200000010ff */
[----:B------:R-:W-:Y:S01]  /*5cb0*/  FMUL.FTZ R89, R86, UR5 ;  /* 0x0000000556597c20 */ /* 0x000fe20008410000 */
[----:B------:R-:W-:Y:S01]  /*5cc0*/  FMUL.FTZ R135, R135, UR4 ;  /* 0x0000000487877c20 */ /* 0x000fe20008410000 */
[----:B------:R-:W-:Y:S01]  /*5cd0*/  FMUL.FTZ R134, R134, UR4 ;  /* 0x0000000486867c20 */ /* 0x000fe20008410000 */
[----:B------:R-:W-:Y:S01]  /*5ce0*/  FSEL R162, R88, RZ, P1 ;  /* 0x000000ff58a27208 */ /* 0x000fe20000800000 */
[----:B------:R-:W-:-:S02]  /*5cf0*/  FMUL.FTZ R89, R89, UR4 ;  /* 0x0000000459597c20 */ /* 0x000fc40008410000 */
[----:B------:R-:W-:Y:S02]  /*5d00*/  FSEL R135, R135, RZ, P4 ;  /* 0x000000ff87877208 */ /* 0x000fe40002000000 */
[----:B------:R-:W-:Y:S02]  /*5d10*/  FSEL R88, R134, RZ, P3 ;  /* 0x000000ff86587208 */ /* 0x000fe40001800000 */
[----:B------:R-:W-:Y:S02]  /*5d20*/  FSEL R89, R89, RZ, P6 ;  /* 0x000000ff59597208 */ /* 0x000fe40003000000 */
[----:B------:R-:W-:Y:S02]  /*5d30*/  F2FP.BF16.F32.PACK_AB R88, R135, R88 ;  /* 0x000000588758723e */ /* 0x000fe400000010ff */
[----:B------:R-:W-:-:S07]  /*5d40*/  F2FP.BF16.F32.PACK_AB R89, R162, R89 ;  /* 0x00000059a259723e */ /* 0x000fce00000010ff */
.L_x_6365:
        /* <DEDUP_REMOVED lines=14> */
[----:B------:R-:W-:Y:S01]  /*5e30*/  LOP3.LUT P5, RZ, R131, 0xff, RZ, 0xc0, !PT ;  /* 0x000000ff83ff7812 */ /* 0x000fe200078ac0ff */
[----:B------:R-:W-:Y:S01]  /*5e40*/  FADD.FTZ R83, R190, -R83 ;  /* 0x80000053be537221 */ /* 0x000fe20000010000 */
[----:B------:R-:W-:Y:S01]  /*5e50*/  FMUL.FTZ R82, R81, UR12 ;  /* 0x0000000c51527c20 */ /* 0x000fe20008410000 */
[----:B------:R-:W-:Y:S01]  /*5e60*/  FMUL.FTZ R80, R80, UR12 ;  /* 0x0000000c50507c20 */ /* 0x000fe20008410000 */
[----:B------:R-:W-:Y:S01]  /*5e70*/  FADD.FTZ R86, R189, -R86 ;  /* 0x80000056bd567221 */ /* 0x000fe20000010000 */
[----:B------:R-:W-:Y:S01]  /*5e80*/  FMUL.FTZ R83, R83, UR12 ;  /* 0x0000000c53537c20 */ /* 0x000fe20008410000 */
[----:B------:R-:W-:Y:S01]  /*5e90*/  FMUL.FTZ R81, R82, UR5 ;  /* 0x0000000552517c20 */ /* 0x000fe20008410000 */
[----:B------:R-:W-:Y:S01]  /*5ea0*/  ISETP.GE.U32.AND P1, PT, R130, RZ, PT ;  /* 0x000000ff8200720c */ /* 0x000fe20003f26070 */
[--C-:B------:R-:W-:Y:S01]  /*5eb0*/  FFMA.FTZ R87, R178, UR13, R142.reuse ;  /* 0x0000000db2577c23 */ /* 0x100fe2000801008e */
[----:B------:R-:W-:Y:S01]  /*5ec0*/  FMUL.FTZ R84, R83, UR5 ;  /* 0x0000000553547c20 */ /* 0x000fe20008410000 */
[----:B0-----:R-:W-:Y:S01]  /*5ed0*/  FMUL.FTZ R91, R81, UR4 ;  /* 0x00000004515b7c20 */ /* 0x001fe20008410000 */
[----:B------:R-:W-:Y:S01]  /*5ee0*/  FMUL.FTZ R81, R80, UR5 ;  /* 0x0000000550517c20 */ /* 0x000fe20008410000 */
[C---:B------:R-:W-:Y:S01]  /*5ef0*/  LOP3.LUT P6, RZ, R131.reuse, 0xff0000, RZ, 0xc0, !PT ;  /* 0x00ff000083ff7812 */ /* 0x040fe200078cc0ff */
[----:B------:R-:W-:Y:S01]  /*5f00*/  FMUL.FTZ R84, R84, UR4 ;  /* 0x0000000454547c20 */ /* 0x000fe20008410000 */
[----:B------:R-:W-:Y:S01]  /*5f10*/  ISETP.GE.U32.AND.EX P1, PT, R131, 0x1000000, PT, P1 ;  /* 0x010000008300780c */ /* 0x000fe20003f26110 */
[----:B------:R-:W-:Y:S01]  /*5f20*/  FMUL.FTZ R81, R81, UR4 ;  /* 0x0000000451517c20 */ /* 0x000fe20008410000 */
[--C-:B------:R-:W-:Y:S01]  /*5f30*/  FFMA.FTZ R176, R176, UR13, R142.reuse ;  /* 0x0000000db0b07c23 */ /* 0x100fe2000801008e */
[--C-:B------:R-:W-:Y:S01]  /*5f40*/  FFMA.FTZ R177, R177, UR13, R142.reuse ;  /* 0x0000000db1b17c23 */ /* 0x100fe2000801008e */
[----:B------:R-:W-:Y:S01]  /*5f50*/  FSEL R91, R91, RZ, P6 ;  /* 0x000000ff5b5b7208 */ /* 0x000fe20003000000 */
[----:B------:R-:W-:Y:S01]  /*5f60*/  FADD.FTZ R87, R188, -R87 ;  /* 0x80000057bc577221 */ /* 0x000fe20000010000 */
[----:B------:R-:W-:Y:S01]  /*5f70*/  FSEL R90, R81, RZ, P5 ;  /* 0x000000ff515a7208 */ /* 0x000fe20002800000 */
[----:B------:R-:W-:Y:S01]  /*5f80*/  FMUL.FTZ R81, R86, UR12 ;  /* 0x0000000c56517c20 */ /* 0x000fe20008410000 */
[----:B------:R-:W-:Y:S01]  /*5f90*/  LOP3.LUT P5, RZ, R131, 0xff00, RZ, 0xc0, !PT ;  /* 0x0000ff0083ff7812 */ /* 0x000fe200078ac0ff */
[----:B------:R-:W-:Y:S01]  /*5fa0*/  FFMA.FTZ R86, R175, UR13, R142 ;  /* 0x0000000daf567c23 */ /* 0x000fe2000801008e */
[----:B------:R-:W-:Y:S01]  /*5fb0*/  FSEL R84, R84, RZ, P1 ;  /* 0x000000ff54547208 */ /* 0x000fe20000800000 */
[----:B------:R-:W-:Y:S01]  /*5fc0*/  FMUL.FTZ R85, R81, UR5 ;  /* 0x0000000551557c20 */ /* 0x000fe20008410000 */
        /* <DEDUP_REMOVED lines=8> */
[----:B------:R-:W-:Y:S01]  /*6050*/  FSEL R85, R85, RZ, P5 ;  /* 0x000000ff55557208 */ /* 0x000fe20002800000 */
[----:B------:R-:W-:Y:S01]  /*6060*/  FMUL.FTZ R131, R87, UR5 ;  /* 0x0000000557837c20 */ /* 0x000fe20008410000 */
[----:B------:R-:W-:Y:S01]  /*6070*/  LOP3.LUT P3, RZ, R130, 0xff, RZ, 0xc0, !PT ;  /* 0x000000ff82ff7812 */ /* 0x000fe2000786c0ff */
[----:B------:R-:W-:Y:S01]  /*6080*/  FMUL.FTZ R88, R84, UR5 ;  /* 0x0000000554587c20 */ /* 0x000fe20008410000 */
[----:B------:R-:W-:Y:S01]  /*6090*/  F2FP.BF16.F32.PACK_AB R90, R85, R90 ;  /* 0x0000005a555a723e */ /* 0x000fe200000010ff */
        /* <DEDUP_REMOVED lines=15> */
[----:B------:R-:W-:Y:S01]  /*6190*/  F2FP.BF16.F32.PACK_AB R89, R135, R130 ;  /* 0x000000828759723e */ /* 0x000fe200000010ff */
[----:B------:R-:W-:Y:S06]  /*61a0*/  BRA `(.L_x_6367) ;  /* 0x0000000000f47947 */ /* 0x000fec0003800000 */
.L_x_6366:
        /* <DEDUP_REMOVED lines=22> */
[----:B------:R-:W-:Y:S01]  /*6310*/  FFMA.FTZ R177, R177, UR13, R142 ;  /* 0x0000000db1b17c23 */ /* 0x000fe2000801008e */
[----:B------:R-:W-:Y:S01]  /*6320*/  ISETP.GE.U32.AND P1, PT, R130, RZ, PT ;  /* 0x000000ff8200720c */ /* 0x000fe20003f26070 */
[----:B------:R-:W-:Y:S01]  /*6330*/  FADD.FTZ R176, R187, -R176 ;  /* 0x800000b0bbb07221 */ /* 0x000fe20000010000 */
[----:B------:R-:W-:Y:S01]  /*6340*/  FSEL R89, R89, RZ, P4 ;  /* 0x000000ff59597208 */ /* 0x000fe20002000000 */
[----:B------:R-:W-:Y:S01]  /*6350*/  FADD.FTZ R177, R180, -R177 ;  /* 0x800000b1b4b17221 */ /* 0x000fe20000010000 */
[----:B------:R-:W-:Y:S01]  /*6360*/  ISETP.GE.U32.AND.EX P1, PT, R131, 0x1000000, PT, P1 ;  /* 0x010000008300780c */ /* 0x000fe20003f26110 */
[--C-:B------:R-:W-:Y:S01]  /*6370*/  FFMA.FTZ R131, R186, UR13, R142.reuse ;  /* 0x0000000dba837c23 */ /* 0x100fe2000801008e */
[----:B------:R-:W-:Y:S01]  /*6380*/  FSEL R91, R91, RZ, P3 ;  /* 0x000000ff5b5b7208 */ /* 0x000fe20001800000 */
[----:B------:R-:W-:Y:S01]  /*6390*/  FMUL.FTZ R176, R176, UR12 ;  /* 0x0000000cb0b07c20 */ /* 0x000fe20008410000 */
[----:B------:R-:W-:Y:S01]  /*63a0*/  LOP3.LUT P4, RZ, R130, 0xff000000, RZ, 0xc0, !PT ;  /* 0xff00000082ff7812 */ /* 0x000fe2000788c0ff */
[----:B------:R-:W-:Y:S01]  /*63b0*/  FADD.FTZ R131, R190, -R131 ;  /* 0x80000083be837221 */ /* 0x000fe20000010000 */
[----:B------:R-:W-:Y:S01]  /*63c0*/  LOP3.LUT P3, RZ, R130, 0xff, RZ, 0xc0, !PT ;  /* 0x000000ff82ff7812 */ /* 0x000fe2000786c0ff */
[----:B------:R-:W-:Y:S01]  /*63d0*/  FMUL.FTZ R177, R177, UR12 ;  /* 0x0000000cb1b17c20 */ /* 0x000fe20008410000 */
[----:B------:R-:W-:Y:S01]  /*63e0*/  FMUL.FTZ R176, R176, UR5 ;  /* 0x00000005b0b07c20 */ /* 0x000fe20008410000 */
[----:B------:R-:W-:Y:S01]  /*63f0*/  FMUL.FTZ R131, R131, UR12 ;  /* 0x0000000c83837c20 */ /* 0x000fe20008410000 */
[----:B------:R-:W-:Y:S01]  /*6400*/  F2FP.BF16.F32.PACK_AB R90, R89, R90 ;  /* 0x0000005a595a723e */ /* 0x000fe200000010ff */
[----:B------:R-:W-:Y:S01]  /*6410*/  FMUL.FTZ R177, R177, UR5 ;  /* 0x00000005b1b17c20 */ /* 0x000fe20008410000 */
[----:B------:R-:W-:Y:S01]  /*6420*/  FMUL.FTZ R176, R176, UR4 ;  /* 0x00000004b0b07c20 */ /* 0x000fe20008410000 */
[----:B------:R-:W-:Y:S01]  /*6430*/  FMUL.FTZ R88, R131, UR5 ;  /* 0x0000000583587c20 */ /* 0x000fe20008410000 */
[----:B------:R-:W-:Y:S01]  /*6440*/  FFMA.FTZ R131, R178, UR13, R142 ;  /* 0x0000000db2837c23 */ /* 0x000fe2000801008e */
[----:B------:R-:W-:-:S02]  /*6450*/  FMUL.FTZ R177, R177, UR4 ;  /* 0x00000004b1b17c20 */ /* 0x000fc40008410000 */
[----:B------:R-:W-:Y:S01]  /*6460*/  FMUL.FTZ R130, R88, UR4 ;  /* 0x0000000458827c20 */ /* 0x000fe20008410000 */
[----:B------:R-:W-:Y:S01]  /*6470*/  FFMA.FTZ R88, R175, UR13, R142 ;  /* 0x0000000daf587c23 */ /* 0x000fe2000801008e */
[----:B------:R-:W-:Y:S01]  /*6480*/  FADD.FTZ R131, R188, -R131 ;  /* 0x80000083bc837221 */ /* 0x000fe20000010000 */
[----:B------:R-:W-:Y:S02]  /*6490*/  FSEL R89, R177, RZ, P5 ;  /* 0x000000ffb1597208 */ /* 0x000fe40002800000 */
[----:B------:R-:W-:Y:S01]  /*64a0*/  FADD.FTZ R88, R179, -R88 ;  /* 0x80000058b3587221 */ /* 0x000fe20000010000 */
[----:B------:R-:W-:Y:S01]  /*64b0*/  FMUL.FTZ R131, R131, UR12 ;  /* 0x0000000c83837c20 */ /* 0x000fe20008410000 */
[----:B------:R-:W-:Y:S02]  /*64c0*/  FSEL R130, R130, RZ, P1 ;  /* 0x000000ff82827208 */ /* 0x000fe40000800000 */
[----:B------:R-:W-:Y:S01]  /*64d0*/  FMUL.FTZ R88, R88, UR12 ;  /* 0x0000000c58587c20 */ /* 0x000fe20008410000 */
[----:B------:R-:W-:Y:S01]  /*64e0*/  FMUL.FTZ R131, R131, UR5 ;  /* 0x0000000583837c20 */ /* 0x000fe20008410000 */
[----:B------:R-:W-:-:S02]  /*64f0*/  F2FP.BF16.F32.PACK_AB R91, R130, R91 ;  /* 0x0000005b825b723e */ /* 0x000fc400000010ff */
[----:B------:R-:W-:Y:S01]  /*6500*/  FMUL.FTZ R88, R88, UR5 ;  /* 0x0000000558587c20 */ /* 0x000fe20008410000 */
[----:B------:R-:W-:Y:S01]  /*6510*/  FMUL.FTZ R130, R131, UR4 ;  /* 0x0000000483827c20 */ /* 0x000fe20008410000 */
[----:B------:R-:W-:Y:S02]  /*6520*/  FSEL R131, R176, RZ, P6 ;  /* 0x000000ffb0837208 */ /* 0x000fe40003000000 */
[----:B------:R-:W-:Y:S02]  /*6530*/  FMUL.FTZ R88, R88, UR4 ;  /* 0x0000000458587c20 */ /* 0x000fe40008410000 */
[----:B------:R-:W-:-:S03]  /*6540*/  FSEL R130, R130, RZ, P4 ;  /* 0x000000ff82827208 */ /* 0x000fc60002000000 */
[----:B------:R-:W-:Y:S02]  /*6550*/  FSEL R88, R88, RZ, P3 ;  /* 0x000000ff58587208 */ /* 0x000fe40001800000 */
[----:B------:R-:W-:Y:S02]  /*6560*/  F2FP.BF16.F32.PACK_AB R89, R130, R89 ;  /* 0x000000598259723e */ /* 0x000fe400000010ff */
[----:B------:R-:W-:-:S07]  /*6570*/  F2FP.BF16.F32.PACK_AB R88, R131, R88 ;  /* 0x000000588358723e */ /* 0x000fce00000010ff */
.L_x_6367:
        /* <DEDUP_REMOVED lines=70> */
.L_x_6368:
        /* <DEDUP_REMOVED lines=35> */
[----:B------:R-:W-:Y:S01]  /*6c10*/  FMUL.FTZ R137, R137, UR12 ;  /* 0x0000000c89897c20 */ /* 0x000fe20008410000 */
[----:B------:R-:W-:Y:S01]  /*6c20*/  FADD.FTZ R124, R169, -R124 ;  /* 0x8000007ca97c7221 */ /* 0x000fe20000010000 */
        /* <DEDUP_REMOVED lines=24> */
.L_x_6369:
        /* <DEDUP_REMOVED lines=19> */
[----:B------:R-:W-:Y:S01]  /*6ee0*/  ISETP.GE.U32.AND P1, PT, R120, RZ, PT ;  /* 0x000000ff7800720c */ /* 0x000fe20003f26070 */
[----:B------:R-:W-:Y:S01]  /*6ef0*/  FMUL.FTZ R84, R82, UR5 ;  /* 0x0000000552547c20 */ /* 0x000fe20008410000 */
[----:B------:R-:W-:Y:S01]  /*6f00*/  FMUL.FTZ R85, R83, UR5 ;  /* 0x0000000553557c20 */ /* 0x000fe20008410000 */
[----:B------:R-:W-:Y:S01]  /*6f10*/  FMUL.FTZ R81, R80, UR5 ;  /* 0x0000000550517c20 */ /* 0x000fe20008410000 */
[--C-:B------:R-:W-:Y:S01]  /*6f20*/  FFMA.FTZ R86, R109, UR13, R142.reuse ;  /* 0x0000000d6d567c23 */ /* 0x100fe2000801008e */
[----:B------:R-:W-:Y:S01]  /*6f30*/  FMUL.FTZ R84, R84, UR4 ;  /* 0x0000000454547c20 */ /* 0x000fe20008410000 */
[--C-:B------:R-:W-:Y:S01]  /*6f40*/  FFMA.FTZ R122, R122, UR13, R142.reuse ;  /* 0x0000000d7a7a7c23 */ /* 0x100fe2000801008e */
[----:B------:R-:W-:Y:S01]  /*6f50*/  FMUL.FTZ R81, R81, UR4 ;  /* 0x0000000451517c20 */ /* 0x000fe20008410000 */
[--C-:B------:R-:W-:Y:S01]  /*6f60*/  FFMA.FTZ R110, R110, UR13, R142.reuse ;  /* 0x0000000d6e6e7c23 */ /* 0x100fe2000801008e */
[----:B------:R-:W-:Y:S01]  /*6f70*/  FMUL.FTZ R85, R85, UR4 ;  /* 0x0000000455557c20 */ /* 0x000fe20008410000 */
[----:B------:R-:W-:Y:S01]  /*6f80*/  FSEL R118, R84, RZ, P6 ;  /* 0x000000ff54767208 */ /* 0x000fe20003000000 */
[--C-:B------:R-:W-:Y:S01]  /*6f90*/  FFMA.FTZ R84, R111, UR13, R142.reuse ;  /* 0x0000000d6f547c23 */ /* 0x100fe2000801008e */
[----:B------:R-:W-:Y:S01]  /*6fa0*/  FSEL R116, R81, RZ, P5 ;  /* 0x000000ff51747208 */ /* 0x000fe20002800000 */
[----:B------:R-:W-:Y:S01]  /*6fb0*/  FFMA.FTZ R81, R108, UR13, R142 ;  /* 0x0000000d6c517c23 */ /* 0x000fe2000801008e */
[----:B------:R-:W-:Y:S01]  /*6fc0*/  ISETP.GE.U32.AND.EX P1, PT, R121, 0x1000000, PT, P1 ;  /* 0x010000007900780c */ /* 0x000fe20003f26110 */
[----:B------:R-:W-:Y:S01]  /*6fd0*/  FADD.FTZ R86, R117, -R86 ;  /* 0x8000005675567221 */ /* 0x000fe20000010000 */
[----:B------:R-:W-:Y:S01]  /*6fe0*/  FADD.FTZ R122, R123, -R122 ;  /* 0x8000007a7b7a7221 */ /* 0x000fe20000010000 */
[----:B------:R-:W-:Y:S01]  /*6ff0*/  FADD.FTZ R87, R119, -R84 ;  /* 0x8000005477577221 */ /* 0x000fe20000010000 */
[----:B------:R-:W-:Y:S01]  /*7000*/  FADD.FTZ R110, R113, -R110 ;  /* 0x8000006e716e7221 */ /* 0x000fe20000010000 */
[----:B------:R-:W-:Y:S01]  /*7010*/  FADD.FTZ R84, R112, -R81 ;  /* 0x8000005170547221 */ /* 0x000fe20000010000 */
        /* <DEDUP_REMOVED lines=31> */
.L_x_6370:
        /* <DEDUP_REMOVED lines=61> */
.L_x_6371:
        /* <DEDUP_REMOVED lines=8> */
[--C-:B------:R-:W-:Y:S01]  /*7660*/  FFMA.FTZ R106, R106, UR13, R142.reuse ;  /* 0x0000000d6a6a7c23 */ /* 0x100fe2000801008e */
[--C-:B0-----:R-:W-:Y:S01]  /*7670*/  FFMA.FTZ R80, R107, UR13, R142.reuse ;  /* 0x0000000d6b507c23 */ /* 0x101fe2000801008e */
        /* <DEDUP_REMOVED lines=60> */
.L_x_6372:
        /* <DEDUP_REMOVED lines=61> */
.L_x_6373:
[----:B------:R-:W0:Y:S01]  /*7e10*/  @P0 LDC.64 R92, c[0x0][0x478] ;  /* 0x00011e00ff5c0b82 */ /* 0x000e220000000a00 */
[----:B------:R-:W-:-:S04]  /*7e20*/  IMAD.WIDE.U32 R94, R0, 0x10, R172 ;  /* 0x00000010005e7825 */ /* 0x000fc800078e00ac */
[----:B0-----:R-:W-:-:S05]  /*7e30*/  @P0 IMAD.WIDE.U32 R92, R0, 0x20, R92 ;  /* 0x00000020005c0825 */ /* 0x001fca00078e005c */
[----:B------:R0:W-:Y:S04]  /*7e40*/  @P0 STG.E.128 desc[UR14][R92.64], R84 ;  /* 0x000000545c000986 */ /* 0x0001e8000c101d0e */
[----:B------:R0:W-:Y:S04]  /*7e50*/  @P0 STG.E.128 desc[UR14][R92.64+0x10], R80 ;  /* 0x000010505c000986 */ /* 0x0001e8000c101d0e */
[----:B------:R0:W-:Y:S02]  /*7e60*/  STG.E.128 desc[UR14][R94.64], R88 ;  /* 0x000000585e007986 */ /* 0x0001e4000c101d0e */
.L_x_6363:
        /* <DEDUP_REMOVED lines=80> */
.L_x_6351:
[----:B------:R-:W2:Y:S01]  /*8370*/  S2R R26, SR_TID.X ;  /* 0x00000000001a7919 */ /* 0x000ea20000002100 */
[----:B------:R-:W3:Y:S08]  /*8380*/  S2UR UR4, SR_CTAID.X ;  /* 0x00000000000479c3 */ /* 0x000ef00000002500 */
[----:B------:R-:W3:Y:S08]  /*8390*/  LDC R0, c[0x0][0x388] ;  /* 0x0000e200ff007b82 */ /* 0x000ef00000000800 */
[----:B------:R-:W4:Y:S08]  /*83a0*/  LDC.64 R2, c[0x0][0x440] ;  /* 0x00011000ff027b82 */ /* 0x000f300000000a00 */
[----:B------:R-:W5:Y:S01]  /*83b0*/  LDC.64 R24, c[0x0][0x448] ;  /* 0x00011200ff187b82 */ /* 0x000f620000000a00 */
[----:B---3--:R-:W-:-:S05]  /*83c0*/  IMAD R0, R0, UR4, RZ ;  /* 0x0000000400007c24 */ /* 0x008fca000f8e02ff */
[----:B--2---:R-:W-:-:S05]  /*83d0*/  LEA.HI R27, R0, R26, RZ, 0x1d ;  /* 0x0000001a001b7211 */ /* 0x004fca00078fe8ff */
[----:B----4-:R-:W-:-:S05]  /*83e0*/  IMAD.WIDE.U32 R2, R27, 0x20, R2 ;  /* 0x000000201b027825 */ /* 0x010fca00078e0002 */
[----:B0-----:R-:W-:Y:S01]  /*83f0*/  STG.E.128 desc[UR14][R2.64], R44 ;  /* 0x0000002c02007986 */ /* 0x001fe2000c101d0e */
[----:B-----5:R-:W-:-:S03]  /*8400*/  IMAD.WIDE.U32 R24, R27, 0x20, R24 ;  /* 0x000000201b187825 */ /* 0x020fc600078e0018 */
        /* <DEDUP_REMOVED lines=20> */
.L_x_6375:
        /* <DEDUP_REMOVED lines=11> */
.L_x_19343:


//--------------------- .text._ZN10layer_norm22ln_bwd_finalize_kernelINS_22Kernel_traits_finalizeILj5120E13__nv_bfloat16S2_fS2_fjLb0ELj1024ELj4ENS_18Kernel_traits_baseILj5120ES2_S2_fS2_fjLj1024EEEEELb0ELb0EEEvNS_9BwdParamsE --------------------------
	.section	.text._ZN10layer_norm22ln_bwd_finalize_kernelINS_22Kernel_traits_finalizeILj5120E13__nv_bfloat16S2_fS2_fjLb0ELj1024ELj4ENS_18Kernel_traits_baseILj5120ES2_S2_fS2_fjLj1024EEEEELb0ELb0EEEvNS_9BwdParamsE,"ax",@progbits
	.align	128
        .global         _ZN10layer_norm22ln_bwd_finalize_kernelINS_22Kernel_traits_finalizeILj5120E13__nv_bfloat16S2_fS2_fjLb0ELj1024ELj4ENS_18Kernel_traits_baseILj5120ES2_S2_fS2_fjLj1024EEEEELb0ELb0EEEvNS_9BwdParamsE
        .type           _ZN10layer_norm22ln_bwd_finalize_kernelINS_22Kernel_traits_finalizeILj5120E13__nv_bfloat16S2_fS2_fjLb0ELj1024ELj4ENS_18Kernel_traits_baseILj5120ES2_S2_fS2_fjLj1024EEEEELb0ELb0EEEvNS_9BwdParamsE,@function
        .size           _ZN10layer_norm22ln_bwd_finalize_kernelINS_22Kernel_traits_finalizeILj5120E13__nv_bfloat16S2_fS2_fjLb0ELj1024ELj4ENS_18Kernel_traits_baseILj5120ES2_S2_fS2_fjLj1024EEEEELb0ELb0EEEvNS_9BwdParamsE,(.L_x_19344 - _ZN10layer_norm22ln_bwd_finalize_kernelINS_22Kernel_traits_finalizeILj5120E13__nv_bfloat16S2_fS2_fjLb0ELj1024ELj4ENS_18Kernel_traits_baseILj5120ES2_S2_fS2_fjLj1024EEEEELb0ELb0EEEvNS_9BwdParamsE)
        .other          _ZN10layer_norm22ln_bwd_finalize_kernelINS_22Kernel_traits_finalizeILj5120E13__nv_bfloat16S2_fS2_fjLb0ELj1024ELj4ENS_18Kernel_traits_baseILj5120ES2_S2_fS2_fjLj1024EEEEELb0ELb0EEEvNS_9BwdParamsE,@"STO_CUDA_ENTRY STV_DEFAULT"
_ZN10layer_norm22ln_bwd_finalize_kernelINS_22Kernel_traits_finalizeILj5120E13__nv_bfloat16S2_fS2_fjLb0ELj1024ELj4ENS_18Kernel_traits_baseILj5120ES2_S2_fS2_fjLj1024EEEEELb0ELb0EEEvNS_9BwdParamsE:
.text._ZN10layer_norm22ln_bwd_finalize_kernelINS_22Kernel_traits_finalizeILj5120E13__nv_bfloat16S2_fS2_fjLb0ELj1024ELj4ENS_18Kernel_traits_baseILj5120ES2_S2_fS2_fjLj1024EEEEELb0ELb0EEEvNS_9BwdParamsE:
        /* <DEDUP_REMOVED lines=78> */
.L_x_6380:
        /* <DEDUP_REMOVED lines=118> */
.L_x_6379:
[----:B------:R-:W-:Y:S05]  /*0c40*/  BSYNC.RECONVERGENT B1 ;  /* 0x0000000000017941 */ /* 0x000fea0003800200 */
.L_x_6378:
        /* <DEDUP_REMOVED lines=68> */
.L_x_6382:
[----:B------:R-:W-:Y:S05]  /*1090*/  BSYNC.RECONVERGENT B1 ;  /* 0x0000000000017941 */ /* 0x000fea0003800200 */
.L_x_6381:
        /* <DEDUP_REMOVED lines=37> */
.L_x_6384:
[----:B------:R-:W-:Y:S05]  /*12f0*/  BSYNC.RECONVERGENT B1 ;  /* 0x0000000000017941 */ /* 0x000fea0003800200 */
.L_x_6383:
[----:B------:R-:W-:Y:S05]  /*1300*/  @!P1 BRA `(.L_x_6377) ;  /* 0x00000000003c9947 */ /* 0x000fea0003800000 */
[----:B------:R-:W0:Y:S01]  /*1310*/  LDC.64 R8, c[0x0][0x440] ;  /* 0x00011000ff087b82 */ /* 0x000e220000000a00 */
[----:B------:R-:W-:Y:S01]  /*1320*/  IMAD R2, R2, R54, R7 ;  /* 0x0000003602027224 */ /* 0x000fe200078e0207 */
[----:B------:R-:W-:-:S04]  /*1330*/  IADD3 R0, PT, PT, -R0, RZ, RZ ;  /* 0x000000ff00007210 */ /* 0x000fc80007ffe1ff */
[----:B------:R-:W-:Y:S02]  /*1340*/  IADD3 R13, PT, PT, R57, R2, RZ ;  /* 0x00000002390d7210 */ /* 0x000fe40007ffe0ff */
[----:B------:R-:W1:Y:S05]  /*1350*/  LDC.64 R10, c[0x0][0x448] ;  /* 0x00011200ff0a7b82 */ /* 0x000e6a0000000a00 */
.L_x_6385:
        /* <DEDUP_REMOVED lines=10> */
.L_x_6377:
[----:B------:R-:W-:Y:S05]  /*1400*/  BSYNC.RECONVERGENT B0 ;  /* 0x0000000000007941 */ /* 0x000fea0003800200 */
.L_x_6376:
        /* <DEDUP_REMOVED lines=62> */
.L_x_6386:
        /* <DEDUP_REMOVED lines=9> */
.L_x_19344:


//--------------------- .text._ZN10layer_norm13ln_bwd_kernelINS_13Kernel_traitsI13__nv_bfloat16S2_fS2_fjLj5120ELj1ELj1ELj4ELj16ENS_18Kernel_traits_baseILj5120ES2_S2_fS2_fjLj128EEEEELb1ELb0ELb1ELb0EEEvNS_9BwdParamsE --------------------------
	.section	.text._ZN10layer_norm13ln_bwd_kernelINS_13Kernel_traitsI13__nv_bfloat16S2_fS2_fjLj5120ELj1ELj1ELj4ELj16ENS_18Kernel_traits_baseILj5120ES2_S2_fS2_fjLj128EEEEELb1ELb0ELb1ELb0EEEvNS_9BwdParamsE,"ax",@progbits
	.align	128
        .global         _ZN10layer_norm13ln_bwd_kernelINS_13Kernel_traitsI13__nv_bfloat16S2_fS2_fjLj5120ELj1ELj1ELj4ELj16ENS_18Kernel_traits_baseILj5120ES2_S2_fS2_fjLj128EEEEELb1ELb0ELb1ELb0EEEvNS_9BwdParamsE
        .type           _ZN10layer_norm13ln_bwd_kernelINS_13Kernel_traitsI13__nv_bfloat16S2_fS2_fjLj5120ELj1ELj1ELj4ELj16ENS_18Kernel_traits_baseILj5120ES2_S2_fS2_fjLj128EEEEELb1ELb0ELb1ELb0EEEvNS_9BwdParamsE,@function
        .size           _ZN10layer_norm13ln_bwd_kernelINS_13Kernel_traitsI13__nv_bfloat16S2_fS2_fjLj5120ELj1ELj1ELj4ELj16ENS_18Kernel_traits_baseILj5120ES2_S2_fS2_fjLj128EEEEELb1ELb0ELb1ELb0EEEvNS_9BwdParamsE,(.L_x_19345 - _ZN10layer_norm13ln_bwd_kernelINS_13Kernel_traitsI13__nv_bfloat16S2_fS2_fjLj5120ELj1ELj1ELj4ELj16ENS_18Kernel_traits_baseILj5120ES2_S2_fS2_fjLj128EEEEELb1ELb0ELb1ELb0EEEvNS_9BwdParamsE)
        .other          _ZN10layer_norm13ln_bwd_kernelINS_13Kernel_traitsI13__nv_bfloat16S2_fS2_fjLj5120ELj1ELj1ELj4ELj16ENS_18Kernel_traits_baseILj5120ES2_S2_fS2_fjLj128EEEEELb1ELb0ELb1ELb0EEEvNS_9BwdParamsE,@"STO_CUDA_ENTRY STV_DEFAULT"
_ZN10layer_norm13ln_bwd_kernelINS_13Kernel_traitsI13__nv_bfloat16S2_fS2_fjLj5120ELj1ELj1ELj4ELj16ENS_18Kernel_traits_baseILj5120ES2_S2_fS2_fjLj128EEEEELb1ELb0ELb1ELb0EEEvNS_9BwdParamsE:
.text._ZN10layer_norm13ln_bwd_kernelINS_13Kernel_traitsI13__nv_bfloat16S2_fS2_fjLj5120ELj1ELj1ELj4ELj16ENS_18Kernel_traits_baseILj5120ES2_S2_fS2_fjLj128EEEEELb1ELb0ELb1ELb0EEEvNS_9BwdParamsE:
[----:B------:R-:W0:Y:S01]  /*0000*/  LDC R1, c[0x0][0x37c] ;  /* 0x0000df00ff017b82 */ /* 0x000e220000000800 */
[----:B------:R-:W1:Y:S01]  /*0010*/  S2R R0, SR_TID.X ;  /* 0x0000000000007919 */ /* 0x000e620000002100 */
[----:B------:R-:W2:Y:S01]  /*0020*/  LDCU UR6, c[0x0][0x388] ;  /* 0x00007100ff0677ac */ /* 0x000ea20008000800 */
[----:B0-----:R-:W-:Y:S01]  /*0030*/  VIADD R1, R1, 0xffffffd8 ;  /* 0xffffffd801017836 */ /* 0x001fe20000000000 */
[----:B------:R-:W0:Y:S01]  /*0040*/  LDCU.64 UR20, c[0x0][0x358] ;  /* 0x00006b00ff1477ac */ /* 0x000e220008000a00 */
[----:B--2---:R-:W-:-:S04]  /*0050*/  USHF.R.S32.HI UR4, URZ, 0x1f, UR6 ;  /* 0x0000001fff047899 */ /* 0x004fc80008011406 */
[----:B------:R-:W-:-:S06]  /*0060*/  ULEA.HI UR4, UR4, UR6, URZ, 0x3 ;  /* 0x0000000604047291 */ /* 0x000fcc000f8f18ff */
[----:B------:R-:W-:Y:S01]  /*0070*/  IMAD.U32 R3, RZ, RZ, UR4 ;  /* 0x00000004ff037e24 */ /* 0x000fe2000f8e00ff */
[----:B-1----:R-:W-:Y:S01]  /*0080*/  LOP3.LUT R2, R0, 0x7f, RZ, 0x3c, !PT ;  /* 0x0000007f00027812 */ /* 0x002fe200078e3cff */
[----:B------:R-:W1:Y:S03]  /*0090*/  S2UR UR28, SR_CTAID.X ;  /* 0x00000000001c79c3 */ /* 0x000e660000002500 */
[----:B------:R-:W1:Y:S01]  /*00a0*/  LDCU UR4, c[0x0][0x384] ;  /* 0x00007080ff0477ac */ /* 0x000e620008000800 */
[----:B------:R-:W-:Y:S02]  /*00b0*/  LEA.HI.SX32 R2, R3, R2, 0x1d ;  /* 0x0000000203027211 */ /* 0x000fe400078feaff */
[----:B------:R-:W-:Y:S02]  /*00c0*/  MOV R3, R0 ;  /* 0x0000000000037202 */ /* 0x000fe40000000f00 */
[----:B------:R-:W-:-:S02]  /*00d0*/  ISETP.GE.U32.AND P5, PT, R2, 0x80, PT ;  /* 0x000000800200780c */ /* 0x000fc40003fa6070 */
[C---:B------:R-:W-:Y:S02]  /*00e0*/  ISETP.GE.U32.AND P4, PT, R2.reuse, 0x100, PT ;  /* 0x000001000200780c */ /* 0x040fe40003f86070 */
[C---:B------:R-:W-:Y:S02]  /*00f0*/  ISETP.GE.U32.AND P3, PT, R2.reuse, 0x180, PT ;  /* 0x000001800200780c */ /* 0x040fe40003f66070 */
[C---:B------:R-:W-:Y:S02]  /*0100*/  ISETP.GE.U32.AND P2, PT, R2.reuse, 0x200, PT ;  /* 0x000002000200780c */ /* 0x040fe40003f46070 */
[----:B------:R-:W-:-:S05]  /*0110*/  ISETP.GE.U32.AND P1, PT, R2, 0x280, PT ;  /* 0x000002800200780c */ /* 0x000fca0003f26070 */
[----:B------:R-:W2:Y:S08]  /*0120*/  @P5 LDC.64 R4, c[0x0][0x3d0] ;  /* 0x0000f400ff045b82 */ /* 0x000eb00000000a00 */
[----:B------:R-:W3:Y:S08]  /*0130*/  @P4 LDC.64 R6, c[0x0][0x3d0] ;  /* 0x0000f400ff064b82 */ /* 0x000ef00000000a00 */
[----:B------:R-:W4:Y:S08]  /*0140*/  @P3 LDC.64 R10, c[0x0][0x3d0] ;  /* 0x0000f400ff0a3b82 */ /* 0x000f300000000a00 */
[----:B------:R-:W1:Y:S01]  /*0150*/  @P2 LDC.64 R12, c[0x0][0x3d0] ;  /* 0x0000f400ff0c2b82 */ /* 0x000e620000000a00 */
[C---:B--2---:R-:W-:Y:S01]  /*0160*/  @P5 IMAD.WIDE.U32 R4, R3.reuse, 0x10, R4 ;  /* 0x0000001003045825 */ /* 0x044fe200078e0004 */
[----:B------:R-:W-:-:S04]  /*0170*/  @P5 LOP3.LUT R3, R3, 0x80, RZ, 0xfc, !PT ;  /* 0x0000008003035812 */ /* 0x000fc800078efcff */
[----:B0-----:R0:W5:Y:S02]  /*0180*/  @P5 LDG.E.128 R36, desc[UR20][R4.64] ;  /* 0x0000001404245981 */ /* 0x001164000c1e1d00 */
[----:B------:R-:W2:Y:S01]  /*0190*/  @P1 LDC.64 R14, c[0x0][0x3d0] ;  /* 0x0000f400ff0e1b82 */ /* 0x000ea20000000a00 */
[----:B---3--:R-:W-:-:S04]  /*01a0*/  @P4 IMAD.WIDE.U32 R8, R3, 0x10, R6 ;  /* 0x0000001003084825 */ /* 0x008fc800078e0006 */
[----:B------:R-:W-:Y:S01]  /*01b0*/  @P4 VIADD R3, R3, 0x80 ;  /* 0x0000008003034836 */ /* 0x000fe20000000000 */
[----:B------:R0:W5:Y:S03]  /*01c0*/  @P4 LDG.E.128 R40, desc[UR20][R8.64] ;  /* 0x0000001408284981 */ /* 0x000166000c1e1d00 */
[----:B----4-:R-:W-:-:S04]  /*01d0*/  @P3 IMAD.WIDE.U32 R10, R3, 0x10, R10 ;  /* 0x00000010030a3825 */ /* 0x010fc800078e000a */
[----:B------:R-:W-:Y:S01]  /*01e0*/  @P3 VIADD R3, R3, 0x80 ;  /* 0x0000008003033836 */ /* 0x000fe20000000000 */
[----:B------:R0:W5:Y:S03]  /*01f0*/  @P3 LDG.E.128 R44, desc[UR20][R10.64] ;  /* 0x000000140a2c3981 */ /* 0x000166000c1e1d00 */
[C---:B-1----:R-:W-:Y:S01]  /*0200*/  @P2 IMAD.WIDE.U32 R12, R3.reuse, 0x10, R12 ;  /* 0x00000010030c2825 */ /* 0x042fe200078e000c */
        /* <DEDUP_REMOVED lines=96> */
.L_x_6572:
[----:B0-----:R-:W-:Y:S02]  /*0810*/  UIMAD.WIDE UR10, UR28, 0x4, UR18 ;  /* 0x000000041c0a78a5 */ /* 0x001fe4000f8e0212 */
[----:B------:R-:W-:-:S04]  /*0820*/  UIMAD.WIDE UR8, UR28, 0x4, UR14 ;  /* 0x000000041c0878a5 */ /* 0x000fc8000f8e020e */
[----:B-1234-:R-:W-:Y:S02]  /*0830*/  IMAD.U32 R12, RZ, RZ, UR10 ;  /* 0x0000000aff0c7e24 */ /* 0x01efe4000f8e00ff */
[----:B------:R-:W-:Y:S01]  /*0840*/  IMAD.U32 R13, RZ, RZ, UR11 ;  /* 0x0000000bff0d7e24 */ /* 0x000fe2000f8e00ff */
[----:B------:R-:W-:-:S04]  /*0850*/  UIMAD.WIDE UR10, UR28, 0x4, UR16 ;  /* 0x000000041c0a78a5 */ /* 0x000fc8000f8e0210 */
[----:B------:R0:W2:Y:S02]  /*0860*/  LDG.E R181, desc[UR20][R12.64] ;  /* 0x000000140cb57981 */ /* 0x0000a4000c1e1900 */
[----:B0-----:R-:W-:Y:S01]  /*0870*/  MOV R12, UR8 ;  /* 0x00000008000c7c02 */ /* 0x001fe20008000f00 */
[----:B------:R-:W-:-:S05]  /*0880*/  IMAD.U32 R13, RZ, RZ, UR9 ;  /* 0x00000009ff0d7e24 */ /* 0x000fca000f8e00ff */
[----:B------:R0:W3:Y:S02]  /*0890*/  LDG.E R180, desc[UR20][R12.64] ;  /* 0x000000140cb47981 */ /* 0x0000e4000c1e1900 */
[----:B0-----:R-:W-:Y:S01]  /*08a0*/  IMAD.U32 R12, RZ, RZ, UR10 ;  /* 0x0000000aff0c7e24 */ /* 0x001fe2000f8e00ff */
[----:B------:R-:W-:-:S05]  /*08b0*/  MOV R13, UR11 ;  /* 0x0000000b000d7c02 */ /* 0x000fca0008000f00 */
        /* <DEDUP_REMOVED lines=8> */
[----:B------:R-:W-:Y:S02]  /*0940*/  IMAD.U32 R12, RZ, RZ, UR8 ;  /* 0x00000008ff0c7e24 */ /* 0x000fe4000f8e00ff */
[----:B------:R-:W-:-:S05]  /*0950*/  IMAD.U32 R13, RZ, RZ, UR9 ;  /* 0x00000009ff0d7e24 */ /* 0x000fca000f8e00ff */
[----:B------:R0:W2:Y:S01]  /*0960*/  LDG.E R12, desc[UR20][R12.64] ;  /* 0x000000140c0c7981 */ /* 0x0000a2000c1e1900 */
[----:B------:R-:W-:Y:S01]  /*0970*/  UISETP.GE.AND UP3, UPT, UR11, 0x1, UPT ;  /* 0x000000010b00788c */ /* 0x000fe2000bf66270 */
[----:B-1----:R-:W-:Y:S01]  /*0980*/  ISETP.NE.AND P0, PT, RZ, UR29, PT ;  /* 0x0000001dff007c0c */ /* 0x002fe2000bf05270 */
[----:B------:R-:W-:Y:S01]  /*0990*/  BSSY.RECONVERGENT B1, `(.L_x_6390) ;  /* 0x0000085000017945 */ /* 0x000fe20003800200 */
[----:B------:R-:W1:Y:S01]  /*09a0*/  S2R R182, SR_TID.X ;  /* 0x0000000000b67919 */ /* 0x000e620000002100 */
[C---:B------:R-:W-:Y:S02]  /*09b0*/  ISETP.GE.U32.AND P5, PT, R2.reuse, 0x80, PT ;  /* 0x000000800200780c */ /* 0x040fe40003fa6070 */
[----:B------:R-:W-:Y:S02]  /*09c0*/  CS2R R214, SRZ ;  /* 0x0000000000d67805 */ /* 0x000fe4000001ff00 */
[----:B------:R-:W-:Y:S02]  /*09d0*/  PLOP3.LUT P1, PT, PT, PT, UP3, 0x80, 0x8 ;  /* 0x000000000008781c */ /* 0x000fe40003f2f038 */
[C---:B------:R-:W-:Y:S01]  /*09e0*/  ISETP.GE.U32.AND P4, PT, R2.reuse, 0x100, PT ;  /* 0x000001000200780c */ /* 0x040fe20003f86070 */
[----:B0-----:R-:W-:Y:S01]  /*09f0*/  HFMA2 R13, -RZ, RZ, 0, 0 ;  /* 0x00000000ff0d7431 */ /* 0x001fe200000001ff */
[C---:B------:R-:W-:Y:S01]  /*0a00*/  ISETP.GE.U32.AND P3, PT, R2.reuse, 0x180, PT ;  /* 0x000001800200780c */ /* 0x040fe20003f66070 */
[----:B------:R-:W-:Y:S01]  /*0a10*/  @UP3 UIADD3 UR7, UPT, UPT, UR11, -0x1, URZ ;  /* 0xffffffff0b073890 */ /* 0x000fe2000fffe0ff */
[----:B------:R-:W-:-:S03]  /*0a20*/  ISETP.GE.U32.AND P2, PT, R2, 0x200, PT ;  /* 0x000002000200780c */ /* 0x000fc60003f46070 */
[----:B------:R-:W-:-:S04]  /*0a30*/  @UP3 UIMAD UR7, UR7, UR6, URZ ;  /* 0x00000006070732a4 */ /* 0x000fc8000f8e02ff */
[----:B------:R-:W-:-:S04]  /*0a40*/  @UP3 USHF.R.S32.HI UR8, URZ, 0x1f, UR7 ;  /* 0x0000001fff083899 */ /* 0x000fc80008011407 */
[----:B------:R-:W-:Y:S02]  /*0a50*/  @UP3 ULEA.HI UR8, UR8, UR7, URZ, 0x3 ;  /* 0x0000000708083291 */ /* 0x000fe4000f8f18ff */
[----:B------:R-:W-:Y:S01]  /*0a60*/  UIMAD UR7, UR28, UR6, URZ ;  /* 0x000000061c0772a4 */ /* 0x000fe2000f8e02ff */
[----:B--2---:R-:W-:-:S03]  /*0a70*/  FSEL R180, R12, RZ, !P0 ;  /* 0x000000ff0cb47208 */ /* 0x004fc60004000000 */
[----:B------:R-:W-:Y:S01]  /*0a80*/  IMAD.U32 R12, RZ, RZ, UR8 ;  /* 0x00000008ff0c7e24 */ /* 0x000fe2000f8e00ff */
[----:B------:R-:W-:Y:S01]  /*0a90*/  UIADD3 UR8, UPT, UPT, UR32, -0x1, URZ ;  /* 0xffffffff20087890 */ /* 0x000fe2000fffe0ff */
[----:B------:R-:W-:-:S03]  /*0aa0*/  R2UR UR33, R180 ;  /* 0x00000000b42172ca */ /* 0x000fc600000e0000 */
[----:B------:R-:W-:Y:S01]  /*0ab0*/  UIMAD UR9, UR8, UR6, URZ ;  /* 0x00000006080972a4 */ /* 0x000fe2000f8e02ff */
[----:B-1----:R-:W-:Y:S01]  /*0ac0*/  @P1 LEA.HI.SX32 R13, R12, R182, 0x1d ;  /* 0x000000b60c0d1211 */ /* 0x002fe200078feaff */
[----:B------:R-:W-:Y:S01]  /*0ad0*/  USHF.R.S32.HI UR8, URZ, 0x1f, UR7 ;  /* 0x0000001fff087899 */ /* 0x000fe20008011407 */
[----:B------:R-:W-:Y:S01]  /*0ae0*/  ISETP.GE.U32.AND P1, PT, R2, 0x280, PT ;  /* 0x000002800200780c */ /* 0x000fe20003f26070 */
[----:B------:R-:W-:Y:S02]  /*0af0*/  USHF.R.S32.HI UR10, URZ, 0x1f, UR9 ;  /* 0x0000001fff0a7899 */ /* 0x000fe40008011409 */
[----:B------:R-:W-:Y:S02]  /*0b00*/  ULEA.HI UR8, UR8, UR7, URZ, 0x3 ;  /* 0x0000000708087291 */ /* 0x000fe4000f8f18ff */
[----:B------:R-:W-:-:S04]  /*0b10*/  ULEA.HI UR10, UR10, UR9, URZ, 0x3 ;  /* 0x000000090a0a7291 */ /* 0x000fc8000f8f18ff */
[----:B------:R-:W-:Y:S02]  /*0b20*/  IMAD.U32 R12, RZ, RZ, UR8 ;  /* 0x00000008ff0c7e24 */ /* 0x000fe4000f8e00ff */
[----:B------:R-:W-:-:S03]  /*0b30*/  MOV R216, UR10 ;  /* 0x0000000a00d87c02 */ /* 0x000fc60008000f00 */
[-C--:B------:R-:W-:Y:S02]  /*0b40*/  LEA.HI.SX32 R181, R12, R182.reuse, 0x1d ;  /* 0x000000b60cb57211 */ /* 0x080fe400078feaff */
[----:B------:R-:W-:-:S03]  /*0b50*/  LEA.HI.SX32 R216, R216, R182, 0x1d ;  /* 0x000000b6d8d87211 */ /* 0x000fc600078feaff */
[----:B------:R0:W-:Y:S01]  /*0b60*/  STL [R1+0x20], R181 ;  /* 0x000020b501007387 */ /* 0x0001e20000100800 */
[----:B------:R-:W-:Y:S01]  /*0b70*/  IMAD.MOV.U32 R12, RZ, RZ, R181 ;  /* 0x000000ffff0c7224 */ /* 0x000fe200078e00b5 */
[----:B------:R-:W-:Y:S06]  /*0b80*/  @!P5 BRA `(.L_x_6391) ;  /* 0x000000040094d947 */ /* 0x000fec0003800000 */
[----:B0-----:R-:W0:Y:S08]  /*0b90*/  LDC.64 R180, c[0x0][0x428] ;  /* 0x00010a00ffb47b82 */ /* 0x001e300000000a00 */
[----:B------:R-:W1:Y:S01]  /*0ba0*/  LDC.64 R184, c[0x0][0x3a8] ;  /* 0x0000ea00ffb87b82 */ /* 0x000e620000000a00 */
[----:B------:R-:W-:-:S07]  /*0bb0*/  ISETP.NE.U32.AND P0, PT, RZ, UR24, PT ;  /* 0x00000018ff007c0c */ /* 0x000fce000bf05070 */
[----:B------:R-:W2:Y:S01]  /*0bc0*/  LDC.64 R214, c[0x0][0x3b0] ;  /* 0x0000ec00ffd67b82 */ /* 0x000ea20000000a00 */
[----:B0-----:R-:W-:-:S06]  /*0bd0*/  IMAD.WIDE.U32 R180, R216, 0x10, R180 ;  /* 0x00000010d8b47825 */ /* 0x001fcc00078e00b4 */
[----:B------:R-:W3:Y:S01]  /*0be0*/  LDG.E.128 R180, desc[UR20][R180.64] ;  /* 0x00000014b4b47981 */ /* 0x000ee2000c1e1d00 */
[----:B-1----:R-:W-:-:S05]  /*0bf0*/  IMAD.WIDE.U32 R184, R12, 0x20, R184 ;  /* 0x000000200cb87825 */ /* 0x002fca00078e00b8 */
[----:B------:R-:W4:Y:S04]  /*0c00*/  LDG.E.128 R188, desc[UR20][R184.64] ;  /* 0x00000014b8bc7981 */ /* 0x000f28000c1e1d00 */
[----:B------:R-:W4:Y:S01]  /*0c10*/  LDG.E.128 R184, desc[UR20][R184.64+0x10] ;  /* 0x00001014b8b87981 */ /* 0x000f22000c1e1d00 */
[----:B------:R-:W-:-:S13]  /*0c20*/  ISETP.NE.AND.EX P0, PT, RZ, UR25, PT, P0 ;  /* 0x00000019ff007c0c */ /* 0x000fda000bf05300 */
[----:B------:R-:W0:Y:S02]  /*0c30*/  @P0 LDC.64 R24, c[0x0][0x438] ;  /* 0x00010e00ff180b82 */ /* 0x000e240000000a00 */
[----:B0-----:R-:W-:-:S05]  /*0c40*/  @P0 IMAD.WIDE.U32 R24, R12, 0x20, R24 ;  /* 0x000000200c180825 */ /* 0x001fca00078e0018 */
[----:B------:R-:W5:Y:S04]  /*0c50*/  @P0 LDG.E.128 R136, desc[UR20][R24.64] ;  /* 0x0000001418880981 */ /* 0x000f68000c1e1d00 */
[----:B------:R2:W5:Y:S02]  /*0c60*/  @P0 LDG.E.128 R140, desc[UR20][R24.64+0x10] ;  /* 0x00001014188c0981 */ /* 0x000564000c1e1d00 */
[----:B--2---:R-:W-:-:S06]  /*0c70*/  IMAD.WIDE.U32 R24, R13, 0x8, R214 ;  /* 0x000000080d187825 */ /* 0x004fcc00078e00d6 */
[----:B------:R-:W5:Y:S02]  /*0c80*/  LDG.E.64 R24, desc[UR20][R24.64] ;  /* 0x0000001418187981 */ /* 0x000f64000c1e1b00 */
[----:B-----5:R-:W-:-:S05]  /*0c90*/  PRMT R250, R36, 0x7632, R250 ;  /* 0x0000763224fa7816 */ /* 0x020fca00000000fa */
[----:B------:R-:W-:Y:S01]  /*0ca0*/  IMAD.U32 R250, R250, 0x10000, RZ ;  /* 0x00010000fafa7824 */ /* 0x000fe200078e00ff */
[----:B------:R-:W-:-:S05]  /*0cb0*/  PRMT R245, R37, 0x7632, R245 ;  /* 0x0000763225f57816 */ /* 0x000fca00000000f5 */
[----:B------:R-:W-:Y:S01]  /*0cc0*/  IMAD.U32 R245, R245, 0x10000, RZ ;  /* 0x00010000f5f57824 */ /* 0x000fe200078e00ff */
[----:B------:R-:W-:-:S04]  /*0cd0*/  PRMT R240, R38, 0x7632, R240 ;  /* 0x0000763226f07816 */ /* 0x000fc800000000f0 */
[----:B------:R-:W-:Y:S02]  /*0ce0*/  SHF.L.U32 R240, R240, 0x10, RZ ;  /* 0x00000010f0f07819 */ /* 0x000fe400000006ff */
[----:B------:R-:W-:-:S05]  /*0cf0*/  PRMT R7, R39, 0x7632, R7 ;  /* 0x0000763227077816 */ /* 0x000fca0000000007 */
[----:B------:R-:W-:Y:S02]  /*0d00*/  IMAD.U32 R7, R7, 0x10000, RZ ;  /* 0x0001000007077824 */ /* 0x000fe400078e00ff */
[----:B------:R-:W-:Y:S01]  /*0d10*/  IMAD.U32 R223, R37, 0x10000, RZ ;  /* 0x0001000025df7824 */ /* 0x000fe200078e00ff */
[----:B------:R-:W-:Y:S01]  /*0d20*/  SHF.L.U32 R197, R38, 0x10, RZ ;  /* 0x0000001026c57819 */ /* 0x000fe200000006ff */
[----:B------:R-:W-:Y:S01]  /*0d30*/  VIADD R13, R13, 0x80 ;  /* 0x000000800d0d7836 */ /* 0x000fe20000000000 */
[----:B------:R-:W-:Y:S01]  /*0d40*/  IADD3 R216, PT, PT, R216, 0x80, RZ ;  /* 0x00000080d8d87810 */ /* 0x000fe20007ffe0ff */
[----:B------:R-:W-:Y:S01]  /*0d50*/  VIADD R12, R12, 0x80 ;  /* 0x000000800c0c7836 */ /* 0x000fe20000000000 */
        /* <DEDUP_REMOVED lines=8> */
[----:B------:R-:W-:-:S04]  /*0de0*/  FADD.FTZ R191, R191, -UR33 ;  /* 0x80000021bfbf7e21 */ /* 0x000fc80008010000 */
[----:B------:R-:W-:Y:S02]  /*0df0*/  IMAD.U32 R0, R0, 0x10000, RZ ;  /* 0x0001000000007824 */ /* 0x000fe400078e00ff */
[----:B------:R-:W-:Y:S01]  /*0e00*/  FMUL.FTZ R224, R191, UR31 ;  /* 0x0000001fbfe07c20 */ /* 0x000fe20008410000 */
[----:B------:R-:W-:Y:S01]  /*0e10*/  FADD.FTZ R185, R185, -UR33 ;  /* 0x80000021b9b97e21 */ /* 0x000fe20008010000 */
[-C--:B------:R-:W-:Y:S02]  /*0e20*/  FMUL.FTZ R245, R245, R0.reuse ;  /* 0x00000000f5f57220 */ /* 0x080fe40000410000 */
[----:B------:R-:W-:Y:S01]  /*0e30*/  FFMA.FTZ R59, R224, R0, R59 ;  /* 0x00000000e03b7223 */ /* 0x000fe2000001003b */
[--C-:B------:R-:W-:Y:S01]  /*0e40*/  FADD.FTZ R99, R99, R0.reuse ;  /* 0x0000000063637221 */ /* 0x100fe20000010000 */
[----:B------:R-:W-:Y:S01]  /*0e50*/  PRMT R0, R182, 0x7632, R0 ;  /* 0x00007632b6007816 */ /* 0x000fe20000000000 */
[----:B------:R-:W-:-:S04]  /*0e60*/  FMUL.FTZ R212, R185, UR31 ;  /* 0x0000001fb9d47c20 */ /* 0x000fc80008410000 */
[----:B------:R-:W-:Y:S02]  /*0e70*/  IMAD.U32 R0, R0, 0x10000, RZ ;  /* 0x0001000000007824 */ /* 0x000fe400078e00ff */
[----:B------:R-:W-:Y:S02]  /*0e80*/  FADD.FTZ R187, R187, -UR33 ;  /* 0x80000021bbbb7e21 */ /* 0x000fe40008010000 */
[-C--:B------:R-:W-:Y:S01]  /*0e90*/  FMUL.FTZ R240, R240, R0.reuse ;  /* 0x00000000f0f07220 */ /* 0x080fe20000410000 */
[--C-:B------:R-:W-:Y:S01]  /*0ea0*/  FADD.FTZ R101, R101, R0.reuse ;  /* 0x0000000065657221 */ /* 0x100fe20000010000 */
[----:B------:R-:W-:Y:S01]  /*0eb0*/  FFMA.FTZ R61, R212, R0, R61 ;  /* 0x00000000d43d7223 */ /* 0x000fe2000001003d */
[----:B------:R-:W-:Y:S01]  /*0ec0*/  PRMT R0, R183, 0x7632, R0 ;  /* 0x00007632b7007816 */ /* 0x000fe20000000000 */
[----:B------:R-:W-:-:S03]  /*0ed0*/  FMUL.FTZ R214, R187, UR31 ;  /* 0x0000001fbbd67c20 */ /* 0x000fc60008410000 */
[----:B------:R-:W-:-:S05]  /*0ee0*/  SHF.L.U32 R0, R0, 0x10, RZ ;  /* 0x0000001000007819 */ /* 0x000fca00000006ff */
[-C--:B------:R-:W-:Y:S01]  /*0ef0*/  FMUL.FTZ R189, R7, R0.reuse ;  /* 0x0000000007bd7220 */ /* 0x080fe20000410000 */
[----:B------:R-:W-:Y:S01]  /*0f00*/  FADD.FTZ R103, R103, R0 ;  /* 0x0000000067677221 */ /* 0x000fe20000010000 */
[----:B------:R-:W-:Y:S01]  /*0f10*/  FFMA.FTZ R63, R214, R0, R63 ;  /* 0x00000000d63f7223 */ /* 0x000fe2000001003f */
[----:B------:R-:W-:Y:S01]  /*0f20*/  FADD.FTZ R0, R188, -UR33 ;  /* 0x80000021bc007e21 */ /* 0x000fe20008010000 */
[----:B------:R-:W-:Y:S02]  /*0f30*/  IMAD.U32 R11, R180, 0x10000, RZ ;  /* 0x00010000b40b7824 */ /* 0x000fe400078e00ff */
[----:B------:R-:W-:Y:S01]  /*0f40*/  FADD.FTZ R190, R190, -UR33 ;  /* 0x80000021bebe7e21 */ /* 0x000fe20008010000 */
[----:B------:R-:W-:Y:S02]  /*0f50*/  IMAD.U32 R7, R36, 0x10000, RZ ;  /* 0x0001000024077824 */ /* 0x000fe400078e00ff */
[----:B------:R-:W-:Y:S01]  /*0f60*/  FMUL.FTZ R0, R0, UR31 ;  /* 0x0000001f00007c20 */ /* 0x000fe20008410000 */
[----:B------:R-:W-:Y:S01]  /*0f70*/  FADD.FTZ R96, R96, R11 ;  /* 0x0000000b60607221 */ /* 0x000fe20000010000 */
[----:B------:R-:W-:Y:S01]  /*0f80*/  SHF.L.U32 R181, R181, 0x10, RZ ;  /* 0x00000010b5b57819 */ /* 0x000fe200000006ff */
[-C--:B------:R-:W-:Y:S01]  /*0f90*/  FMUL.FTZ R7, R7, R11.reuse ;  /* 0x0000000b07077220 */ /* 0x080fe20000410000 */
[----:B------:R-:W-:Y:S01]  /*0fa0*/  FFMA.FTZ R56, R0, R11, R56 ;  /* 0x0000000b00387223 */ /* 0x000fe20000010038 */
[----:B------:R-:W-:Y:S01]  /*0fb0*/  FMUL.FTZ R11, R190, UR31 ;  /* 0x0000001fbe0b7c20 */ /* 0x000fe20008410000 */
[----:B------:R-:W-:Y:S01]  /*0fc0*/  FADD.FTZ R184, R184, -UR33 ;  /* 0x80000021b8b87e21 */ /* 0x000fe20008010000 */
[----:B------:R-:W-:Y:S01]  /*0fd0*/  FADD.FTZ R98, R98, R181 ;  /* 0x000000b562627221 */ /* 0x000fe20000010000 */
[-C--:B------:R-:W-:Y:S01]  /*0fe0*/  FMUL.FTZ R223, R223, R181.reuse ;  /* 0x000000b5dfdf7220 */ /* 0x080fe20000410000 */
[----:B------:R-:W-:Y:S01]  /*0ff0*/  FFMA.FTZ R58, R11, R181, R58 ;  /* 0x000000b50b3a7223 */ /* 0x000fe2000001003a */
[----:B------:R-:W-:-:S02]  /*1000*/  IMAD.U32 R181, R182, 0x10000, RZ ;  /* 0x00010000b6b57824 */ /* 0x000fc400078e00ff */
[----:B------:R-:W-:Y:S01]  /*1010*/  FMUL.FTZ R198, R184, UR31 ;  /* 0x0000001fb8c67c20 */ /* 0x000fe20008410000 */
[----:B------:R-:W-:Y:S01]  /*1020*/  FFMA.FTZ R185, R0, R7, RZ ;  /* 0x0000000700b97223 */ /* 0x000fe200000100ff */
[----:B------:R-:W-:Y:S02]  /*1030*/  FADD.FTZ R100, R100, R181 ;  /* 0x000000b564647221 */ /* 0x000fe40000010000 */
[-C--:B------:R-:W-:Y:S01]  /*1040*/  FFMA.FTZ R60, R198, R181.reuse, R60 ;  /* 0x000000b5c63c7223 */ /* 0x080fe2000001003c */
[----:B------:R-:W-:Y:S01]  /*1050*/  FMUL.FTZ R197, R197, R181 ;  /* 0x000000b5c5c57220 */ /* 0x000fe20000410000 */
[----:B------:R-:W-:Y:S01]  /*1060*/  FADD.FTZ R181, RZ, R7 ;  /* 0x00000007ffb57221 */ /* 0x000fe20000010000 */
[----:B------:R-:W-:-:S03]  /*1070*/  FFMA.FTZ R182, R228, R250, R185 ;  /* 0x000000fae4b67223 */ /* 0x000fc600000100b9 */
[----:B------:R-:W-:Y:S01]  /*1080*/  FADD.FTZ R180, R181, R250 ;  /* 0x000000fab5b47221 */ /* 0x000fe20000010000 */
[----:B------:R0:W-:Y:S01]  /*1090*/  STL [R1+0x4], R214 ;  /* 0x000004d601007387 */ /* 0x0001e20000100800 */
[----:B------:R-:W-:Y:S02]  /*10a0*/  FFMA.FTZ R181, R11, R223, R182 ;  /* 0x000000df0bb57223 */ /* 0x000fe400000100b6 */
[----:B------:R-:W-:Y:S01]  /*10b0*/  FADD.FTZ R180, R180, R223 ;  /* 0x000000dfb4b47221 */ /* 0x000fe20000010000 */
[----:B------:R1:W-:Y:S01]  /*10c0*/  STL [R1+0x1c], R189 ;  /* 0x00001cbd01007387 */ /* 0x0003e20000100800 */
[----:B------:R-:W-:Y:S02]  /*10d0*/  FFMA.FTZ R185, R224, R245, R181 ;  /* 0x000000f5e0b97223 */ /* 0x000fe400000100b5 */
[----:B------:R-:W-:Y:S01]  /*10e0*/  FADD.FTZ R182, R180, R245 ;  /* 0x000000f5b4b67221 */ /* 0x000fe20000010000 */
[----:B------:R-:W-:Y:S02]  /*10f0*/  IMAD.U32 R183, R183, 0x10000, RZ ;  /* 0x00010000b7b77824 */ /* 0x000fe400078e00ff */
[----:B------:R-:W-:Y:S01]  /*1100*/  FADD.FTZ R186, R186, -UR33 ;  /* 0x80000021baba7e21 */ /* 0x000fe20008010000 */
[----:B------:R-:W-:-:S02]  /*1110*/  IMAD.U32 R180, R39, 0x10000, RZ ;  /* 0x0001000027b47824 */ /* 0x000fc400078e00ff */
[----:B------:R-:W-:Y:S01]  /*1120*/  FADD.FTZ R181, R182, R197 ;  /* 0x000000c5b6b57221 */ /* 0x000fe20000010000 */
[----:B------:R-:W-:Y:S01]  /*1130*/  FFMA.FTZ R185, R198, R197, R185 ;  /* 0x000000c5c6b97223 */ /* 0x000fe200000100b9 */
        /* <DEDUP_REMOVED lines=9> */
[----:B01----:R-:W-:-:S07]  /*11d0*/  FFMA.FTZ R214, R214, R189, R185 ;  /* 0x000000bdd6d67223 */ /* 0x003fce00000100b9 */
.L_x_6391:
[----:B------:R-:W-:Y:S05]  /*11e0*/  BSYNC.RECONVERGENT B1 ;  /* 0x0000000000017941 */ /* 0x000fea0003800200 */
.L_x_6390:
[----:B------:R-:W-:Y:S04]  /*11f0*/  BSSY.RECONVERGENT B1, `(.L_x_6392) ;  /* 0x0000067000017945 */ /* 0x000fe80003800200 */
[----:B------:R-:W-:Y:S05]  /*1200*/  @!P4 BRA `(.L_x_6393) ;  /* 0x000000040094c947 */ /* 0x000fea0003800000 */
[----:B0-----:R-:W0:Y:S08]  /*1210*/  LDC.64 R180, c[0x0][0x428] ;  /* 0x00010a00ffb47b82 */ /* 0x001e300000000a00 */
[----:B------:R-:W1:Y:S01]  /*1220*/  LDC.64 R184, c[0x0][0x3a8] ;  /* 0x0000ea00ffb87b82 */ /* 0x000e620000000a00 */
[----:B------:R-:W-:Y:S01]  /*1230*/  ISETP.NE.U32.AND P0, PT, RZ, UR24, PT ;  /* 0x00000018ff007c0c */ /* 0x000fe2000bf05070 */
[----:B0-----:R-:W-:-:S06]  /*1240*/  IMAD.WIDE.U32 R180, R216, 0x10, R180 ;  /* 0x00000010d8b47825 */ /* 0x001fcc00078e00b4 */
[----:B------:R-:W2:Y:S01]  /*1250*/  LDG.E.128 R180, desc[UR20][R180.64] ;  /* 0x00000014b4b47981 */ /* 0x000ea2000c1e1d00 */
[----:B-1----:R-:W-:-:S05]  /*1260*/  IMAD.WIDE.U32 R184, R12, 0x20, R184 ;  /* 0x000000200cb87825 */ /* 0x002fca00078e00b8 */
[----:B------:R-:W3:Y:S01]  /*1270*/  LDG.E.128 R188, desc[UR20][R184.64] ;  /* 0x00000014b8bc7981 */ /* 0x000ee2000c1e1d00 */
[----:B------:R-:W-:-:S03]  /*1280*/  ISETP.NE.AND.EX P0, PT, RZ, UR25, PT, P0 ;  /* 0x00000019ff007c0c */ /* 0x000fc6000bf05300 */
[----:B------:R-:W4:Y:S10]  /*1290*/  LDG.E.128 R184, desc[UR20][R184.64+0x10] ;  /* 0x00001014b8b87981 */ /* 0x000f34000c1e1d00 */
[----:B------:R-:W0:Y:S02]  /*12a0*/  @P0 LDC.64 R22, c[0x0][0x438] ;  /* 0x00010e00ff160b82 */ /* 0x000e240000000a00 */
[----:B0-----:R-:W-:-:S05]  /*12b0*/  @P0 IMAD.WIDE.U32 R22, R12, 0x20, R22 ;  /* 0x000000200c160825 */ /* 0x001fca00078e0016 */
[----:B------:R-:W5:Y:S04]  /*12c0*/  @P0 LDG.E.128 R144, desc[UR20][R22.64] ;  /* 0x0000001416900981 */ /* 0x000f68000c1e1d00 */
[----:B------:R0:W5:Y:S02]  /*12d0*/  @P0 LDG.E.128 R148, desc[UR20][R22.64+0x10] ;  /* 0x0000101416940981 */ /* 0x000164000c1e1d00 */
[----:B0-----:R-:W0:Y:S02]  /*12e0*/  LDC.64 R22, c[0x0][0x3b0] ;  /* 0x0000ec00ff167b82 */ /* 0x001e240000000a00 */
[----:B0-----:R-:W-:-:S06]  /*12f0*/  IMAD.WIDE.U32 R22, R13, 0x8, R22 ;  /* 0x000000080d167825 */ /* 0x001fcc00078e0016 */
[----:B------:R-:W5:Y:S02]  /*1300*/  LDG.E.64 R22, desc[UR20][R22.64] ;  /* 0x0000001416167981 */ /* 0x000f64000c1e1b00 */
[----:B-----5:R-:W-:Y:S02]  /*1310*/  PRMT R244, R41, 0x7632, R244 ;  /* 0x0000763229f47816 */ /* 0x020fe400000000f4 */
[----:B------:R-:W-:-:S03]  /*1320*/  PRMT R249, R40, 0x7632, R249 ;  /* 0x0000763228f97816 */ /* 0x000fc600000000f9 */
[----:B------:R-:W-:Y:S01]  /*1330*/  IMAD.U32 R244, R244, 0x10000, RZ ;  /* 0x00010000f4f47824 */ /* 0x000fe200078e00ff */
[----:B------:R-:W-:Y:S02]  /*1340*/  SHF.L.U32 R249, R249, 0x10, RZ ;  /* 0x00000010f9f97819 */ /* 0x000fe400000006ff */
[----:B------:R-:W-:-:S05]  /*1350*/  PRMT R239, R42, 0x7632, R239 ;  /* 0x000076322aef7816 */ /* 0x000fca00000000ef */
[----:B------:R-:W-:Y:S02]  /*1360*/  IMAD.U32 R239, R239, 0x10000, RZ ;  /* 0x00010000efef7824 */ /* 0x000fe400078e00ff */
[----:B------:R-:W-:Y:S01]  /*1370*/  IMAD.U32 R195, R42, 0x10000, RZ ;  /* 0x000100002ac37824 */ /* 0x000fe200078e00ff */
[----:B------:R-:W-:Y:S01]  /*1380*/  IADD3 R12, PT, PT, R12, 0x80, RZ ;  /* 0x000000800c0c7810 */ /* 0x000fe20007ffe0ff */
[----:B------:R-:W-:Y:S02]  /*1390*/  VIADD R216, R216, 0x80 ;  /* 0x00000080d8d87836 */ /* 0x000fe40000000000 */
[----:B------:R-:W-:Y:S01]  /*13a0*/  VIADD R13, R13, 0x80 ;  /* 0x000000800d0d7836 */ /* 0x000fe20000000000 */
[----:B--2---:R-:W-:-:S05]  /*13b0*/  PRMT R3, R180, 0x7632, R3 ;  /* 0x00007632b4037816 */ /* 0x004fca0000000003 */
[----:B------:R-:W-:Y:S01]  /*13c0*/  IMAD.U32 R10, R3, 0x10000, RZ ;  /* 0x00010000030a7824 */ /* 0x000fe200078e00ff */
[----:B------:R-:W-:Y:S01]  /*13d0*/  PRMT R3, R181, 0x7632, R3 ;  /* 0x00007632b5037816 */ /* 0x000fe20000000003 */
[----:B---3--:R-:W-:Y:S01]  /*13e0*/  FADD.FTZ R191, R191, -UR33 ;  /* 0x80000021bfbf7e21 */ /* 0x008fe20008010000 */
[----:B------:R-:W-:Y:S02]  /*13f0*/  FADD.FTZ R189, R189, -UR33 ;  /* 0x80000021bdbd7e21 */ /* 0x000fe40008010000 */
[----:B------:R-:W-:Y:S01]  /*1400*/  SHF.L.U32 R3, R3, 0x10, RZ ;  /* 0x0000001003037819 */ /* 0x000fe200000006ff */
[----:B------:R-:W-:Y:S01]  /*1410*/  FMUL.FTZ R222, R191, UR31 ;  /* 0x0000001fbfde7c20 */ /* 0x000fe20008410000 */
[----:B------:R-:W-:-:S03]  /*1420*/  FMUL.FTZ R227, R189, UR31 ;  /* 0x0000001fbde37c20 */ /* 0x000fc60008410000 */
[-C--:B------:R-:W-:Y:S01]  /*1430*/  FMUL.FTZ R244, R244, R3.reuse ;  /* 0x00000003f4f47220 */ /* 0x080fe20000410000 */
[----:B------:R-:W-:Y:S01]  /*1440*/  FFMA.FTZ R67, R222, R3, R67 ;  /* 0x00000003de437223 */ /* 0x000fe20000010043 */
[--C-:B------:R-:W-:Y:S01]  /*1450*/  FADD.FTZ R107, R107, R3.reuse ;  /* 0x000000036b6b7221 */ /* 0x100fe20000010000 */
[----:B------:R-:W-:Y:S01]  /*1460*/  PRMT R3, R182, 0x7632, R3 ;  /* 0x00007632b6037816 */ /* 0x000fe20000000003 */
[----:B----4-:R-:W-:Y:S01]  /*1470*/  FADD.FTZ R185, R185, -UR33 ;  /* 0x80000021b9b97e21 */ /* 0x010fe20008010000 */
[-C--:B------:R-:W-:Y:S01]  /*1480*/  FMUL.FTZ R249, R249, R10.reuse ;  /* 0x0000000af9f97220 */ /* 0x080fe20000410000 */
[----:B------:R-:W-:Y:S01]  /*1490*/  FFMA.FTZ R65, R227, R10, R65 ;  /* 0x0000000ae3417223 */ /* 0x000fe20000010041 */
[----:B------:R-:W-:Y:S01]  /*14a0*/  FADD.FTZ R105, R105, R10 ;  /* 0x0000000a69697221 */ /* 0x000fe20000010000 */
[----:B------:R-:W-:Y:S02]  /*14b0*/  IMAD.U32 R10, R3, 0x10000, RZ ;  /* 0x00010000030a7824 */ /* 0x000fe400078e00ff */
[----:B------:R-:W-:Y:S01]  /*14c0*/  FMUL.FTZ R211, R185, UR31 ;  /* 0x0000001fb9d37c20 */ /* 0x000fe20008410000 */
[----:B------:R-:W-:Y:S01]  /*14d0*/  PRMT R3, R43, 0x7632, R3 ;  /* 0x000076322b037816 */ /* 0x000fe20000000003 */
[-C--:B------:R-:W-:Y:S01]  /*14e0*/  FMUL.FTZ R239, R239, R10.reuse ;  /* 0x0000000aefef7220 */ /* 0x080fe20000410000 */
[--C-:B------:R-:W-:Y:S01]  /*14f0*/  FADD.FTZ R109, R109, R10.reuse ;  /* 0x0000000a6d6d7221 */ /* 0x100fe20000010000 */
[----:B------:R-:W-:Y:S01]  /*1500*/  FFMA.FTZ R69, R211, R10, R69 ;  /* 0x0000000ad3457223 */ /* 0x000fe20000010045 */
[----:B------:R-:W-:-:S02]  /*1510*/  PRMT R10, R183, 0x7632, R10 ;  /* 0x00007632b70a7816 */ /* 0x000fc4000000000a */
[----:B------:R-:W-:Y:S01]  /*1520*/  SHF.L.U32 R3, R3, 0x10, RZ ;  /* 0x0000001003037819 */ /* 0x000fe200000006ff */
[----:B------:R-:W-:Y:S02]  /*1530*/  FADD.FTZ R187, R187, -UR33 ;  /* 0x80000021bbbb7e21 */ /* 0x000fe40008010000 */
[----:B------:R-:W-:Y:S02]  /*1540*/  IMAD.U32 R10, R10, 0x10000, RZ ;  /* 0x000100000a0a7824 */ /* 0x000fe400078e00ff */
[----:B------:R-:W-:Y:S02]  /*1550*/  FMUL.FTZ R189, R187, UR31 ;  /* 0x0000001fbbbd7c20 */ /* 0x000fe40008410000 */
[-C--:B------:R-:W-:Y:S01]  /*1560*/  FMUL.FTZ R191, R3, R10.reuse ;  /* 0x0000000a03bf7220 */ /* 0x080fe20000410000 */
[----:B------:R-:W-:Y:S01]  /*1570*/  FADD.FTZ R3, R188, -UR33 ;  /* 0x80000021bc037e21 */ /* 0x000fe20008010000 */
[----:B------:R-:W-:Y:S01]  /*1580*/  IMAD.U32 R233, R180, 0x10000, RZ ;  /* 0x00010000b4e97824 */ /* 0x000fe200078e00ff */
[----:B------:R-:W-:Y:S01]  /*1590*/  SHF.L.U32 R180, R40, 0x10, RZ ;  /* 0x0000001028b47819 */ /* 0x000fe200000006ff */
[----:B------:R-:W-:Y:S01]  /*15a0*/  FADD.FTZ R111, R111, R10 ;  /* 0x0000000a6f6f7221 */ /* 0x000fe20000010000 */
[----:B------:R-:W-:Y:S01]  /*15b0*/  FMUL.FTZ R3, R3, UR31 ;  /* 0x0000001f03037c20 */ /* 0x000fe20008410000 */
[----:B------:R-:W-:Y:S01]  /*15c0*/  FFMA.FTZ R71, R189, R10, R71 ;  /* 0x0000000abd477223 */ /* 0x000fe20000010047 */
[----:B------:R-:W-:Y:S01]  /*15d0*/  FADD.FTZ R10, R190, -UR33 ;  /* 0x80000021be0a7e21 */ /* 0x000fe20008010000 */
[----:B------:R-:W-:Y:S01]  /*15e0*/  FADD.FTZ R104, R104, R233 ;  /* 0x000000e968687221 */ /* 0x000fe20000010000 */
[-C--:B------:R-:W-:Y:S01]  /*15f0*/  FFMA.FTZ R64, R3, R233.reuse, R64 ;  /* 0x000000e903407223 */ /* 0x080fe20000010040 */
[----:B------:R-:W-:Y:S01]  /*1600*/  FMUL.FTZ R233, R180, R233 ;  /* 0x000000e9b4e97220 */ /* 0x000fe20000410000 */
[----:B------:R-:W-:-:S02]  /*1610*/  IMAD.U32 R181, R181, 0x10000, RZ ;  /* 0x00010000b5b57824 */ /* 0x000fc400078e00ff */
[----:B------:R-:W-:Y:S01]  /*1620*/  FMUL.FTZ R10, R10, UR31 ;  /* 0x0000001f0a0a7c20 */ /* 0x000fe20008410000 */
[----:B------:R-:W-:Y:S02]  /*1630*/  IMAD.U32 R180, R41, 0x10000, RZ ;  /* 0x0001000029b47824 */ /* 0x000fe400078e00ff */
[----:B------:R-:W-:Y:S01]  /*1640*/  FADD.FTZ R184, R184, -UR33 ;  /* 0x80000021b8b87e21 */ /* 0x000fe20008010000 */
[----:B------:R-:W-:Y:S01]  /*1650*/  FADD.FTZ R106, R106, R181 ;  /* 0x000000b56a6a7221 */ /* 0x000fe20000010000 */
[-C--:B------:R-:W-:Y:S01]  /*1660*/  FFMA.FTZ R66, R10, R181.reuse, R66 ;  /* 0x000000b50a427223 */ /* 0x080fe20000010042 */
[----:B------:R-:W-:Y:S01]  /*1670*/  FMUL.FTZ R221, R180, R181 ;  /* 0x000000b5b4dd7220 */ /* 0x000fe20000410000 */
        /* <DEDUP_REMOVED lines=9> */
[----:B------:R1:W-:Y:S02]  /*1710*/  STL [R1], R189 ;  /* 0x000000bd01007387 */ /* 0x0003e40000100800 */
[----:B------:R-:W-:Y:S01]  /*1720*/  FADD.FTZ R185, R180, R221 ;  /* 0x000000ddb4b97221 */ /* 0x000fe20000010000 */
[----:B------:R-:W-:Y:S01]  /*1730*/  FFMA.FTZ R181, R10, R221, R181 ;  /* 0x000000dd0ab57223 */ /* 0x000fe200000100b5 */
[----:B------:R1:W-:Y:S02]  /*1740*/  STL [R1+0x18], R191 ;  /* 0x000018bf01007387 */ /* 0x0003e40000100800 */
[----:B------:R-:W-:Y:S01]  /*1750*/  FADD.FTZ R182, R185, R244 ;  /* 0x000000f4b9b67221 */ /* 0x000fe20000010000 */
[----:B------:R-:W-:Y:S01]  /*1760*/  FFMA.FTZ R181, R222, R244, R181 ;  /* 0x000000f4deb57223 */ /* 0x000fe200000100b5 */
[----:B------:R-:W-:Y:S01]  /*1770*/  SHF.L.U32 R180, R43, 0x10, RZ ;  /* 0x000000102bb47819 */ /* 0x000fe200000006ff */
[----:B------:R-:W-:-:S02]  /*1780*/  IMAD.U32 R183, R183, 0x10000, RZ ;  /* 0x00010000b7b77824 */ /* 0x000fc400078e00ff */
[----:B------:R-:W-:Y:S01]  /*1790*/  FADD.FTZ R186, R186, -UR33 ;  /* 0x80000021baba7e21 */ /* 0x000fe20008010000 */
[----:B------:R-:W-:Y:S01]  /*17a0*/  FADD.FTZ R182, R182, R195 ;  /* 0x000000c3b6b67221 */ /* 0x000fe20000010000 */
[----:B------:R-:W-:Y:S01]  /*17b0*/  FFMA.FTZ R184, R196, R195, R181 ;  /* 0x000000c3c4b87223 */ /* 0x000fe200000100b5 */
[----:B------:R-:W-:Y:S01]  /*17c0*/  FMUL.FTZ R201, R180, R183 ;  /* 0x000000b7b4c97220 */ /* 0x000fe20000410000 */
[----:B------:R-:W-:Y:S01]  /*17d0*/  FMUL.FTZ R202, R186, UR31 ;  /* 0x0000001fbaca7c20 */ /* 0x000fe20008410000 */
[----:B------:R-:W-:Y:S01]  /*17e0*/  FADD.FTZ R182, R182, R239 ;  /* 0x000000efb6b67221 */ /* 0x000fe20000010000 */
[----:B------:R-:W-:-:S03]  /*17f0*/  FFMA.FTZ R181, R211, R239, R184 ;  /* 0x000000efd3b57223 */ /* 0x000fc600000100b8 */
[----:B------:R-:W-:Y:S01]  /*1800*/  FADD.FTZ R182, R182, R201 ;  /* 0x000000c9b6b67221 */ /* 0x000fe20000010000 */
[----:B------:R-:W-:Y:S01]  /*1810*/  FFMA.FTZ R181, R202, R201, R181 ;  /* 0x000000c9cab57223 */ /* 0x000fe200000100b5 */
[----:B------:R-:W-:Y:S01]  /*1820*/  FADD.FTZ R110, R110, R183 ;  /* 0x000000b76e6e7221 */ /* 0x000fe20000010000 */
[----:B------:R-:W-:Y:S01]  /*1830*/  FFMA.FTZ R70, R202, R183, R70 ;  /* 0x000000b7ca467223 */ /* 0x000fe20000010046 */
[----:B------:R-:W-:Y:S01]  /*1840*/  FADD.FTZ R215, R182, R191 ;  /* 0x000000bfb6d77221 */ /* 0x000fe20000010000 */
[----:B-1----:R-:W-:-:S07]  /*1850*/  FFMA.FTZ R214, R189, R191, R181 ;  /* 0x000000bfbdd67223 */ /* 0x002fce00000100b5 */
.L_x_6393:
[----:B------:R-:W-:Y:S05]  /*1860*/  BSYNC.RECONVERGENT B1 ;  /* 0x0000000000017941 */ /* 0x000fea0003800200 */
.L_x_6392:
        /* <DEDUP_REMOVED lines=18> */
[----:B-----5:R-:W-:-:S05]  /*1990*/  PRMT R248, R44, 0x7632, R248 ;  /* 0x000076322cf87816 */ /* 0x020fca00000000f8 */
[----:B------:R-:W-:Y:S01]  /*19a0*/  IMAD.U32 R248, R248, 0x10000, RZ ;  /* 0x00010000f8f87824 */ /* 0x000fe200078e00ff */
[----:B------:R-:W-:-:S04]  /*19b0*/  PRMT R243, R45, 0x7632, R243 ;  /* 0x000076322df37816 */ /* 0x000fc800000000f3 */
[----:B------:R-:W-:Y:S02]  /*19c0*/  SHF.L.U32 R243, R243, 0x10, RZ ;  /* 0x00000010f3f37819 */ /* 0x000fe400000006ff */
[----:B------:R-:W-:-:S05]  /*19d0*/  PRMT R238, R46, 0x7632, R238 ;  /* 0x000076322eee7816 */ /* 0x000fca00000000ee */
[----:B------:R-:W-:Y:S01]  /*19e0*/  IMAD.U32 R238, R238, 0x10000, RZ ;  /* 0x00010000eeee7824 */ /* 0x000fe200078e00ff */
[----:B------:R-:W-:Y:S01]  /*19f0*/  SHF.L.U32 R218, R45, 0x10, RZ ;  /* 0x000000102dda7819 */ /* 0x000fe200000006ff */
[----:B------:R-:W-:Y:S01]  /*1a00*/  IMAD.U32 R232, R44, 0x10000, RZ ;  /* 0x000100002ce87824 */ /* 0x000fe200078e00ff */
[----:B------:R-:W-:Y:S01]  /*1a10*/  IADD3 R13, PT, PT, R13, 0x80, RZ ;  /* 0x000000800d0d7810 */ /* 0x000fe20007ffe0ff */
[----:B------:R-:W-:Y:S02]  /*1a20*/  VIADD R216, R216, 0x80 ;  /* 0x00000080d8d87836 */ /* 0x000fe40000000000 */
[----:B------:R-:W-:Y:S01]  /*1a30*/  VIADD R12, R12, 0x80 ;  /* 0x000000800c0c7836 */ /* 0x000fe20000000000 */
[----:B--2---:R-:W-:Y:S01]  /*1a40*/  PRMT R4, R180, 0x7632, R4 ;  /* 0x00007632b4047816 */ /* 0x004fe20000000004 */
[----:B---3--:R-:W-:-:S04]  /*1a50*/  FADD.FTZ R189, R189, -UR33 ;  /* 0x80000021bdbd7e21 */ /* 0x008fc80008010000 */
[----:B------:R-:W-:Y:S02]  /*1a60*/  IMAD.U32 R4, R4, 0x10000, RZ ;  /* 0x0001000004047824 */ /* 0x000fe400078e00ff */
[----:B------:R-:W-:Y:S02]  /*1a70*/  FMUL.FTZ R226, R189, UR31 ;  /* 0x0000001fbde27c20 */ /* 0x000fe40008410000 */
[-C--:B------:R-:W-:Y:S01]  /*1a80*/  FMUL.FTZ R248, R248, R4.reuse ;  /* 0x00000004f8f87220 */ /* 0x080fe20000410000 */
[--C-:B------:R-:W-:Y:S01]  /*1a90*/  FADD.FTZ R73, R73, R4.reuse ;  /* 0x0000000449497221 */ /* 0x100fe20000010000 */
[----:B------:R-:W-:Y:S01]  /*1aa0*/  FFMA.FTZ R113, R226, R4, R113 ;  /* 0x00000004e2717223 */ /* 0x000fe20000010071 */
[----:B------:R-:W-:Y:S01]  /*1ab0*/  PRMT R4, R181, 0x7632, R4 ;  /* 0x00007632b5047816 */ /* 0x000fe20000000004 */
[----:B------:R-:W-:-:S04]  /*1ac0*/  FADD.FTZ R191, R191, -UR33 ;  /* 0x80000021bfbf7e21 */ /* 0x000fc80008010000 */
[----:B------:R-:W-:Y:S02]  /*1ad0*/  IMAD.U32 R4, R4, 0x10000, RZ ;  /* 0x0001000004047824 */ /* 0x000fe400078e00ff */
[----:B------:R-:W-:Y:S01]  /*1ae0*/  FMUL.FTZ R220, R191, UR31 ;  /* 0x0000001fbfdc7c20 */ /* 0x000fe20008410000 */
[----:B----4-:R-:W-:Y:S01]  /*1af0*/  FADD.FTZ R185, R185, -UR33 ;  /* 0x80000021b9b97e21 */ /* 0x010fe20008010000 */
[-C--:B------:R-:W-:Y:S02]  /*1b00*/  FMUL.FTZ R243, R243, R4.reuse ;  /* 0x00000004f3f37220 */ /* 0x080fe40000410000 */
[----:B------:R-:W-:Y:S01]  /*1b10*/  FFMA.FTZ R115, R220, R4, R115 ;  /* 0x00000004dc737223 */ /* 0x000fe20000010073 */
[--C-:B------:R-:W-:Y:S01]  /*1b20*/  FADD.FTZ R75, R75, R4.reuse ;  /* 0x000000044b4b7221 */ /* 0x100fe20000010000 */
[----:B------:R-:W-:Y:S01]  /*1b30*/  PRMT R4, R182, 0x7632, R4 ;  /* 0x00007632b6047816 */ /* 0x000fe20000000004 */
[----:B------:R-:W-:-:S03]  /*1b40*/  FMUL.FTZ R210, R185, UR31 ;  /* 0x0000001fb9d27c20 */ /* 0x000fc60008410000 */
[----:B------:R-:W-:Y:S01]  /*1b50*/  SHF.L.U32 R4, R4, 0x10, RZ ;  /* 0x0000001004047819 */ /* 0x000fe200000006ff */
[----:B------:R-:W-:Y:S01]  /*1b60*/  FADD.FTZ R187, R187, -UR33 ;  /* 0x80000021bbbb7e21 */ /* 0x000fe20008010000 */
[----:B------:R-:W-:-:S03]  /*1b70*/  PRMT R9, R183, 0x7632, R9 ;  /* 0x00007632b7097816 */ /* 0x000fc60000000009 */
[-C--:B------:R-:W-:Y:S01]  /*1b80*/  FMUL.FTZ R238, R238, R4.reuse ;  /* 0x00000004eeee7220 */ /* 0x080fe20000410000 */
[--C-:B------:R-:W-:Y:S01]  /*1b90*/  FADD.FTZ R161, R161, R4.reuse ;  /* 0x00000004a1a17221 */ /* 0x100fe20000010000 */
[----:B------:R-:W-:Y:S01]  /*1ba0*/  FFMA.FTZ R117, R210, R4, R117 ;  /* 0x00000004d2757223 */ /* 0x000fe20000010075 */
[----:B------:R-:W-:Y:S01]  /*1bb0*/  PRMT R4, R47, 0x7632, R4 ;  /* 0x000076322f047816 */ /* 0x000fe20000000004 */
[----:B------:R-:W-:Y:S02]  /*1bc0*/  IMAD.U32 R9, R9, 0x10000, RZ ;  /* 0x0001000009097824 */ /* 0x000fe400078e00ff */
[----:B------:R-:W-:Y:S02]  /*1bd0*/  FMUL.FTZ R252, R187, UR31 ;  /* 0x0000001fbbfc7c20 */ /* 0x000fe40008410000 */
[----:B------:R-:W-:Y:S02]  /*1be0*/  IMAD.U32 R4, R4, 0x10000, RZ ;  /* 0x0001000004047824 */ /* 0x000fe400078e00ff */
[----:B------:R-:W-:Y:S01]  /*1bf0*/  FADD.FTZ R163, R163, R9 ;  /* 0x00000009a3a37221 */ /* 0x000fe20000010000 */
[-C--:B------:R-:W-:Y:S01]  /*1c00*/  FFMA.FTZ R119, R252, R9.reuse, R119 ;  /* 0x00000009fc777223 */ /* 0x080fe20000010077 */
[----:B------:R-:W-:Y:S01]  /*1c10*/  FMUL.FTZ R189, R4, R9 ;  /* 0x0000000904bd7220 */ /* 0x000fe20000410000 */
[----:B------:R-:W-:Y:S01]  /*1c20*/  FADD.FTZ R4, R188, -UR33 ;  /* 0x80000021bc047e21 */ /* 0x000fe20008010000 */
[----:B------:R-:W-:Y:S01]  /*1c30*/  FADD.FTZ R9, R190, -UR33 ;  /* 0x80000021be097e21 */ /* 0x000fe20008010000 */
[----:B------:R-:W-:Y:S01]  /*1c40*/  SHF.L.U32 R19, R180, 0x10, RZ ;  /* 0x00000010b4137819 */ /* 0x000fe200000006ff */
[----:B------:R-:W-:-:S02]  /*1c50*/  IMAD.U32 R181, R181, 0x10000, RZ ;  /* 0x00010000b5b57824 */ /* 0x000fc400078e00ff */
[----:B------:R-:W-:Y:S01]  /*1c60*/  FMUL.FTZ R4, R4, UR31 ;  /* 0x0000001f04047c20 */ /* 0x000fe20008410000 */
[----:B------:R-:W-:Y:S01]  /*1c70*/  FMUL.FTZ R9, R9, UR31 ;  /* 0x0000001f09097c20 */ /* 0x000fe20008410000 */
[----:B------:R-:W-:Y:S01]  /*1c80*/  FADD.FTZ R184, R184, -UR33 ;  /* 0x80000021b8b87e21 */ /* 0x000fe20008010000 */
[----:B------:R-:W-:Y:S01]  /*1c90*/  FADD.FTZ R72, R72, R19 ;  /* 0x0000001348487221 */ /* 0x000fe20000010000 */
[-C--:B------:R-:W-:Y:S01]  /*1ca0*/  FFMA.FTZ R112, R4, R19.reuse, R112 ;  /* 0x0000001304707223 */ /* 0x080fe20000010070 */
[----:B------:R-:W-:Y:S01]  /*1cb0*/  FMUL.FTZ R232, R232, R19 ;  /* 0x00000013e8e87220 */ /* 0x000fe20000410000 */
[----:B------:R-:W-:Y:S01]  /*1cc0*/  FADD.FTZ R74, R74, R181 ;  /* 0x000000b54a4a7221 */ /* 0x000fe20000010000 */
[-C--:B------:R-:W-:Y:S01]  /*1cd0*/  FFMA.FTZ R114, R9, R181.reuse, R114 ;  /* 0x000000b509727223 */ /* 0x080fe20000010072 */
[----:B------:R-:W-:Y:S01]  /*1ce0*/  FMUL.FTZ R218, R218, R181 ;  /* 0x000000b5dada7220 */ /* 0x000fe20000410000 */
[----:B------:R-:W-:Y:S02]  /*1cf0*/  IMAD.U32 R181, R182, 0x10000, RZ ;  /* 0x00010000b6b57824 */ /* 0x000fe400078e00ff */
[----:B------:R-:W-:Y:S01]  /*1d00*/  FMUL.FTZ R194, R184, UR31 ;  /* 0x0000001fb8c27c20 */ /* 0x000fe20008410000 */
[----:B------:R-:W-:-:S02]  /*1d10*/  IMAD.U32 R19, R46, 0x10000, RZ ;  /* 0x000100002e137824 */ /* 0x000fc400078e00ff */
[----:B------:R-:W-:Y:S01]  /*1d20*/  FADD.FTZ R215, R215, R232 ;  /* 0x000000e8d7d77221 */ /* 0x000fe20000010000 */
[----:B------:R-:W-:Y:S01]  /*1d30*/  FADD.FTZ R160, R160, R181 ;  /* 0x000000b5a0a07221 */ /* 0x000fe20000010000 */
[-C--:B------:R-:W-:Y:S01]  /*1d40*/  FFMA.FTZ R116, R194, R181.reuse, R116 ;  /* 0x000000b5c2747223 */ /* 0x080fe20000010074 */
[----:B------:R-:W-:Y:S01]  /*1d50*/  FMUL.FTZ R19, R19, R181 ;  /* 0x000000b513137220 */ /* 0x000fe20000410000 */
[----:B------:R-:W-:Y:S01]  /*1d60*/  FFMA.FTZ R181, R4, R232, R214 ;  /* 0x000000e804b57223 */ /* 0x000fe200000100d6 */
[----:B------:R-:W-:-:S03]  /*1d70*/  FADD.FTZ R215, R215, R248 ;  /* 0x000000f8d7d77221 */ /* 0x000fc60000010000 */
[----:B------:R-:W-:Y:S01]  /*1d80*/  FFMA.FTZ R180, R226, R248, R181 ;  /* 0x000000f8e2b47223 */ /* 0x000fe200000100b5 */
[----:B------:R1:W-:Y:S01]  /*1d90*/  STL [R1+0x14], R189 ;  /* 0x000014bd01007387 */ /* 0x0003e20000100800 */
[----:B------:R-:W-:Y:S02]  /*1da0*/  FADD.FTZ R182, R215, R218 ;  /* 0x000000dad7b67221 */ /* 0x000fe40000010000 */
[----:B------:R-:W-:Y:S02]  /*1db0*/  FFMA.FTZ R181, R9, R218, R180 ;  /* 0x000000da09b57223 */ /* 0x000fe400000100b4 */
[----:B------:R-:W-:Y:S02]  /*1dc0*/  FADD.FTZ R182, R182, R243 ;  /* 0x000000f3b6b67221 */ /* 0x000fe40000010000 */
        /* <DEDUP_REMOVED lines=16> */
.L_x_6395:
[----:B------:R-:W-:Y:S05]  /*1ed0*/  BSYNC.RECONVERGENT B1 ;  /* 0x0000000000017941 */ /* 0x000fea0003800200 */
.L_x_6394:
[----:B------:R-:W-:Y:S04]  /*1ee0*/  BSSY.RECONVERGENT B1, `(.L_x_6396) ;  /* 0x0000066000017945 */ /* 0x000fe80003800200 */
[----:B------:R-:W-:Y:S05]  /*1ef0*/  @!P2 BRA `(.L_x_6397) ;  /* 0x000000040090a947 */ /* 0x000fea0003800000 */
[----:B0-----:R-:W0:Y:S08]  /*1f00*/  LDC.64 R180, c[0x0][0x428] ;  /* 0x00010a00ffb47b82 */ /* 0x001e300000000a00 */
[----:B------:R-:W1:Y:S01]  /*1f10*/  LDC.64 R184, c[0x0][0x3a8] ;  /* 0x0000ea00ffb87b82 */ /* 0x000e620000000a00 */
[----:B------:R-:W-:-:S04]  /*1f20*/  ISETP.NE.U32.AND P0, PT, RZ, UR24, PT ;  /* 0x00000018ff007c0c */ /* 0x000fc8000bf05070 */
[----:B------:R-:W-:Y:S01]  /*1f30*/  ISETP.NE.AND.EX P0, PT, RZ, UR25, PT, P0 ;  /* 0x00000019ff007c0c */ /* 0x000fe2000bf05300 */
[----:B0-----:R-:W-:-:S12]  /*1f40*/  IMAD.WIDE.U32 R180, R216, 0x10, R180 ;  /* 0x00000010d8b47825 */ /* 0x001fd800078e00b4 */
[----:B------:R-:W0:Y:S01]  /*1f50*/  @P0 LDC.64 R26, c[0x0][0x438] ;  /* 0x00010e00ff1a0b82 */ /* 0x000e220000000a00 */
[----:B------:R-:W2:Y:S01]  /*1f60*/  LDG.E.128 R180, desc[UR20][R180.64] ;  /* 0x00000014b4b47981 */ /* 0x000ea2000c1e1d00 */
[----:B-1----:R-:W-:-:S05]  /*1f70*/  IMAD.WIDE.U32 R184, R12, 0x20, R184 ;  /* 0x000000200cb87825 */ /* 0x002fca00078e00b8 */
[----:B------:R-:W3:Y:S04]  /*1f80*/  LDG.E.128 R188, desc[UR20][R184.64] ;  /* 0x00000014b8bc7981 */ /* 0x000ee8000c1e1d00 */
[----:B------:R-:W4:Y:S01]  /*1f90*/  LDG.E.128 R184, desc[UR20][R184.64+0x10] ;  /* 0x00001014b8b87981 */ /* 0x000f22000c1e1d00 */
        /* <DEDUP_REMOVED lines=9> */
[----:B------:R-:W-:Y:S01]  /*2030*/  PRMT R237, R50, 0x7632, R237 ;  /* 0x0000763232ed7816 */ /* 0x000fe200000000ed */
[----:B------:R-:W-:-:S03]  /*2040*/  IMAD.U32 R242, R242, 0x10000, RZ ;  /* 0x00010000f2f27824 */ /* 0x000fc600078e00ff */
[----:B------:R-:W-:Y:S01]  /*2050*/  SHF.L.U32 R237, R237, 0x10, RZ ;  /* 0x00000010eded7819 */ /* 0x000fe200000006ff */
[----:B------:R-:W-:Y:S01]  /*2060*/  IMAD.U32 R18, R48, 0x10000, RZ ;  /* 0x0001000030127824 */ /* 0x000fe200078e00ff */
[----:B------:R-:W-:Y:S02]  /*2070*/  SHF.L.U32 R17, R50, 0x10, RZ ;  /* 0x0000001032117819 */ /* 0x000fe400000006ff */
[----:B------:R-:W-:Y:S01]  /*2080*/  SHF.L.U32 R206, R51, 0x10, RZ ;  /* 0x0000001033ce7819 */ /* 0x000fe200000006ff */
[----:B------:R-:W-:Y:S01]  /*2090*/  VIADD R216, R216, 0x80 ;  /* 0x00000080d8d87836 */ /* 0x000fe20000000000 */
[----:B------:R-:W-:Y:S01]  /*20a0*/  IADD3 R13, PT, PT, R13, 0x80, RZ ;  /* 0x000000800d0d7810 */ /* 0x000fe20007ffe0ff */
[----:B------:R-:W-:Y:S01]  /*20b0*/  VIADD R12, R12, 0x80 ;  /* 0x000000800c0c7836 */ /* 0x000fe20000000000 */
[----:B--2---:R-:W-:-:S04]  /*20c0*/  PRMT R5, R180, 0x7632, R5 ;  /* 0x00007632b4057816 */ /* 0x004fc80000000005 */
[----:B------:R-:W-:Y:S01]  /*20d0*/  SHF.L.U32 R8, R5, 0x10, RZ ;  /* 0x0000001005087819 */ /* 0x000fe200000006ff */
[----:B---3--:R-:W-:Y:S01]  /*20e0*/  FADD.FTZ R189, R189, -UR33 ;  /* 0x80000021bdbd7e21 */ /* 0x008fe20008010000 */
[----:B------:R-:W-:Y:S01]  /*20f0*/  PRMT R5, R181, 0x7632, R5 ;  /* 0x00007632b5057816 */ /* 0x000fe20000000005 */
[----:B------:R-:W-:Y:S02]  /*2100*/  FADD.FTZ R191, R191, -UR33 ;  /* 0x80000021bfbf7e21 */ /* 0x000fe40008010000 */
[----:B------:R-:W-:Y:S01]  /*2110*/  FMUL.FTZ R225, R189, UR31 ;  /* 0x0000001fbde17c20 */ /* 0x000fe20008410000 */
[-C--:B------:R-:W-:Y:S01]  /*2120*/  FMUL.FTZ R247, R247, R8.reuse ;  /* 0x00000008f7f77220 */ /* 0x080fe20000410000 */
[----:B------:R-:W-:Y:S02]  /*2130*/  FADD.FTZ R121, R121, R8 ;  /* 0x0000000879797221 */ /* 0x000fe40000010000 */
[----:B------:R-:W-:Y:S01]  /*2140*/  FFMA.FTZ R81, R225, R8, R81 ;  /* 0x00000008e1517223 */ /* 0x000fe20000010051 */
[----:B------:R-:W-:-:S02]  /*2150*/  IMAD.U32 R8, R5, 0x10000, RZ ;  /* 0x0001000005087824 */ /* 0x000fc400078e00ff */
[----:B------:R-:W-:Y:S01]  /*2160*/  FMUL.FTZ R219, R191, UR31 ;  /* 0x0000001fbfdb7c20 */ /* 0x000fe20008410000 */
        /* <DEDUP_REMOVED lines=11> */
[----:B------:R-:W-:Y:S01]  /*2220*/  PRMT R8, R183, 0x7632, R8 ;  /* 0x00007632b7087816 */ /* 0x000fe20000000008 */
[----:B------:R-:W-:-:S02]  /*2230*/  IMAD.U32 R5, R5, 0x10000, RZ ;  /* 0x0001000005057824 */ /* 0x000fc400078e00ff */
[----:B------:R-:W-:Y:S01]  /*2240*/  FADD.FTZ R187, R187, -UR33 ;  /* 0x80000021bbbb7e21 */ /* 0x000fe20008010000 */
[----:B------:R-:W-:-:S03]  /*2250*/  SHF.L.U32 R8, R8, 0x10, RZ ;  /* 0x0000001008087819 */ /* 0x000fc600000006ff */
[----:B------:R-:W-:Y:S02]  /*2260*/  FMUL.FTZ R251, R187, UR31 ;  /* 0x0000001fbbfb7c20 */ /* 0x000fe40008410000 */
[-C--:B------:R-:W-:Y:S01]  /*2270*/  FMUL.FTZ R189, R5, R8.reuse ;  /* 0x0000000805bd7220 */ /* 0x080fe20000410000 */
[----:B------:R-:W-:Y:S01]  /*2280*/  FADD.FTZ R5, R188, -UR33 ;  /* 0x80000021bc057e21 */ /* 0x000fe20008010000 */
[----:B------:R-:W-:Y:S01]  /*2290*/  FADD.FTZ R127, R127, R8 ;  /* 0x000000087f7f7221 */ /* 0x000fe20000010000 */
[----:B------:R-:W-:Y:S01]  /*22a0*/  FFMA.FTZ R87, R251, R8, R87 ;  /* 0x00000008fb577223 */ /* 0x000fe20000010057 */
[----:B------:R-:W-:Y:S02]  /*22b0*/  IMAD.U32 R231, R180, 0x10000, RZ ;  /* 0x00010000b4e77824 */ /* 0x000fe400078e00ff */
[----:B------:R-:W-:Y:S01]  /*22c0*/  FMUL.FTZ R5, R5, UR31 ;  /* 0x0000001f05057c20 */ /* 0x000fe20008410000 */
[----:B------:R-:W-:Y:S01]  /*22d0*/  FADD.FTZ R8, R190, -UR33 ;  /* 0x80000021be087e21 */ /* 0x000fe20008010000 */
[----:B------:R-:W-:Y:S01]  /*22e0*/  SHF.L.U32 R181, R181, 0x10, RZ ;  /* 0x00000010b5b57819 */ /* 0x000fe200000006ff */
[----:B------:R-:W-:Y:S01]  /*22f0*/  FADD.FTZ R120, R120, R231 ;  /* 0x000000e778787221 */ /* 0x000fe20000010000 */
[-C--:B------:R-:W-:Y:S01]  /*2300*/  FFMA.FTZ R80, R5, R231.reuse, R80 ;  /* 0x000000e705507223 */ /* 0x080fe20000010050 */
[----:B------:R-:W-:Y:S01]  /*2310*/  FMUL.FTZ R231, R18, R231 ;  /* 0x000000e712e77220 */ /* 0x000fe20000410000 */
[----:B------:R-:W-:Y:S01]  /*2320*/  FMUL.FTZ R8, R8, UR31 ;  /* 0x0000001f08087c20 */ /* 0x000fe20008410000 */
[----:B------:R-:W-:-:S02]  /*2330*/  IMAD.U32 R180, R49, 0x10000, RZ ;  /* 0x0001000031b47824 */ /* 0x000fc400078e00ff */
[----:B------:R-:W-:Y:S01]  /*2340*/  FADD.FTZ R18, R184, -UR33 ;  /* 0x80000021b8127e21 */ /* 0x000fe20008010000 */
[----:B------:R-:W-:Y:S01]  /*2350*/  FADD.FTZ R122, R122, R181 ;  /* 0x000000b57a7a7221 */ /* 0x000fe20000010000 */
[-C--:B------:R-:W-:Y:S01]  /*2360*/  FFMA.FTZ R82, R8, R181.reuse, R82 ;  /* 0x000000b508527223 */ /* 0x080fe20000010052 */
[----:B------:R-:W-:Y:S01]  /*2370*/  FMUL.FTZ R217, R180, R181 ;  /* 0x000000b5b4d97220 */ /* 0x000fe20000410000 */
[----:B------:R-:W-:Y:S02]  /*2380*/  IMAD.U32 R181, R182, 0x10000, RZ ;  /* 0x00010000b6b57824 */ /* 0x000fe400078e00ff */
        /* <DEDUP_REMOVED lines=8> */
[----:B------:R1:W-:Y:S02]  /*2410*/  STL [R1+0x10], R189 ;  /* 0x000010bd01007387 */ /* 0x0003e40000100800 */
[----:B------:R-:W-:Y:S01]  /*2420*/  FADD.FTZ R185, R180, R217 ;  /* 0x000000d9b4b97221 */ /* 0x000fe20000010000 */
[----:B------:R-:W-:-:S03]  /*2430*/  FFMA.FTZ R180, R8, R217, R181 ;  /* 0x000000d908b47223 */ /* 0x000fc600000100b5 */
[----:B------:R-:W-:Y:S01]  /*2440*/  FADD.FTZ R182, R185, R242 ;  /* 0x000000f2b9b67221 */ /* 0x000fe20000010000 */
[----:B------:R-:W-:Y:S01]  /*2450*/  FFMA.FTZ R181, R219, R242, R180 ;  /* 0x000000f2dbb57223 */ /* 0x000fe200000100b4 */
[----:B------:R-:W-:Y:S02]  /*2460*/  IMAD.U32 R183, R183, 0x10000, RZ ;  /* 0x00010000b7b77824 */ /* 0x000fe400078e00ff */
        /* <DEDUP_REMOVED lines=8> */
[C---:B------:R-:W-:Y:S01]  /*24f0*/  FFMA.FTZ R182, R205.reuse, R206, R182 ;  /* 0x000000cecdb67223 */ /* 0x040fe200000100b6 */
[----:B------:R-:W-:Y:S01]  /*2500*/  FADD.FTZ R126, R126, R183 ;  /* 0x000000b77e7e7221 */ /* 0x000fe20000010000 */
[----:B------:R-:W-:Y:S01]  /*2510*/  FFMA.FTZ R86, R205, R183, R86 ;  /* 0x000000b7cd567223 */ /* 0x000fe20000010056 */
[----:B------:R-:W-:Y:S01]  /*2520*/  FADD.FTZ R215, R181, R189 ;  /* 0x000000bdb5d77221 */ /* 0x000fe20000010000 */
[----:B-1----:R-:W-:-:S07]  /*2530*/  FFMA.FTZ R214, R251, R189, R182 ;  /* 0x000000bdfbd67223 */ /* 0x002fce00000100b6 */
.L_x_6397:
[----:B------:R-:W-:Y:S05]  /*2540*/  BSYNC.RECONVERGENT B1 ;  /* 0x0000000000017941 */ /* 0x000fea0003800200 */
.L_x_6396:
[----:B------:R-:W-:Y:S05]  /*2550*/  @!P1 BRA `(.L_x_6398) ;  /* 0x0000000c000c9947 */ /* 0x000fea0003800000 */
[----:B0-----:R-:W0:Y:S08]  /*2560*/  LDC.64 R180, c[0x0][0x428] ;  /* 0x00010a00ffb47b82 */ /* 0x001e300000000a00 */
[----:B------:R-:W1:Y:S08]  /*2570*/  LDC.64 R184, c[0x0][0x3a8] ;  /* 0x0000ea00ffb87b82 */ /* 0x000e700000000a00 */
[----:B------:R-:W2:Y:S01]  /*2580*/  LDC.64 R192, c[0x0][0x3b0] ;  /* 0x0000ec00ffc07b82 */ /* 0x000ea20000000a00 */
[----:B0-----:R-:W-:-:S06]  /*2590*/  IMAD.WIDE.U32 R180, R216, 0x10, R180 ;  /* 0x00000010d8b47825 */ /* 0x001fcc00078e00b4 */
[----:B------:R-:W3:Y:S01]  /*25a0*/  LDG.E.128 R180, desc[UR20][R180.64] ;  /* 0x00000014b4b47981 */ /* 0x000ee2000c1e1d00 */
[----:B-1----:R-:W-:-:S05]  /*25b0*/  IMAD.WIDE.U32 R184, R12, 0x20, R184 ;  /* 0x000000200cb87825 */ /* 0x002fca00078e00b8 */
[----:B------:R-:W4:Y:S04]  /*25c0*/  LDG.E.128 R188, desc[UR20][R184.64] ;  /* 0x00000014b8bc7981 */ /* 0x000f28000c1e1d00 */
[----:B------:R-:W4:Y:S01]  /*25d0*/  LDG.E.128 R184, desc[UR20][R184.64+0x10] ;  /* 0x00001014b8b87981 */ /* 0x000f22000c1e1d00 */
[----:B--2---:R-:W-:-:S06]  /*25e0*/  IMAD.WIDE.U32 R192, R13, 0x8, R192 ;  /* 0x000000080dc07825 */ /* 0x004fcc00078e00c0 */
[----:B------:R-:W5:Y:S01]  /*25f0*/  LDG.E.64 R192, desc[UR20][R192.64] ;  /* 0x00000014c0c07981 */ /* 0x000f62000c1e1b00 */
[----:B------:R-:W-:-:S04]  /*2600*/  ISETP.NE.U32.AND P0, PT, RZ, UR24, PT ;  /* 0x00000018ff007c0c */ /* 0x000fc8000bf05070 */
[----:B------:R-:W-:Y:S02]  /*2610*/  ISETP.NE.AND.EX P0, PT, RZ, UR25, PT, P0 ;  /* 0x00000019ff007c0c */ /* 0x000fe4000bf05300 */
[----:B-----5:R-:W-:-:S04]  /*2620*/  PRMT R246, R52, 0x7632, R246 ;  /* 0x0000763234f67816 */ /* 0x020fc800000000f6 */
[----:B------:R-:W-:Y:S02]  /*2630*/  SHF.L.U32 R246, R246, 0x10, RZ ;  /* 0x00000010f6f67819 */ /* 0x000fe400000006ff */
[----:B------:R-:W-:-:S05]  /*2640*/  PRMT R241, R53, 0x7632, R241 ;  /* 0x0000763235f17816 */ /* 0x000fca00000000f1 */
[----:B------:R-:W0:Y:S01]  /*2650*/  @P0 LDC.64 R14, c[0x0][0x438] ;  /* 0x00010e00ff0e0b82 */ /* 0x000e220000000a00 */
[----:B------:R-:W-:Y:S02]  /*2660*/  SHF.L.U32 R241, R241, 0x10, RZ ;  /* 0x00000010f1f17819 */ /* 0x000fe400000006ff */
[----:B------:R-:W-:-:S04]  /*2670*/  PRMT R236, R54, 0x7632, R236 ;  /* 0x0000763236ec7816 */ /* 0x000fc800000000ec */
[----:B------:R-:W-:Y:S01]  /*2680*/  SHF.L.U32 R236, R236, 0x10, RZ ;  /* 0x00000010ecec7819 */ /* 0x000fe200000006ff */
[----:B------:R-:W-:Y:S02]  /*2690*/  IMAD.U32 R230, R52, 0x10000, RZ ;  /* 0x0001000034e67824 */ /* 0x000fe400078e00ff */
[----:B0-----:R-:W-:Y:S01]  /*26a0*/  @P0 IMAD.WIDE.U32 R14, R12, 0x20, R14 ;  /* 0x000000200c0e0825 */ /* 0x001fe200078e000e */
[----:B------:R-:W-:-:S04]  /*26b0*/  PRMT R12, R55, 0x7632, R12 ;  /* 0x00007632370c7816 */ /* 0x000fc8000000000c */
[----:B------:R-:W-:Y:S01]  /*26c0*/  SHF.L.U32 R12, R12, 0x10, RZ ;  /* 0x000000100c0c7819 */ /* 0x000fe200000006ff */
[----:B------:R-:W5:Y:S01]  /*26d0*/  @P0 LDG.E.128 R172, desc[UR20][R14.64] ;  /* 0x000000140eac0981 */ /* 0x000f62000c1e1d00 */
[----:B------:R-:W-:-:S03]  /*26e0*/  IMAD.U32 R213, R53, 0x10000, RZ ;  /* 0x0001000035d57824 */ /* 0x000fc600078e00ff */
[----:B------:R0:W5:Y:S02]  /*26f0*/  @P0 LDG.E.128 R176, desc[UR20][R14.64+0x10] ;  /* 0x000010140eb00981 */ /* 0x000164000c1e1d00 */
[----:B0-----:R-:W-:Y:S02]  /*2700*/  IMAD.U32 R15, R54, 0x10000, RZ ;  /* 0x00010000360f7824 */ /* 0x001fe400078e00ff */
[----:B------:R-:W-:Y:S01]  /*2710*/  IMAD.U32 R208, R55, 0x10000, RZ ;  /* 0x0001000037d07824 */ /* 0x000fe200078e00ff */
[----:B---3--:R-:W-:Y:S01]  /*2720*/  PRMT R6, R180, 0x7632, R6 ;  /* 0x00007632b4067816 */ /* 0x008fe20000000006 */
[----:B----4-:R-:W-:-:S04]  /*2730*/  FADD.FTZ R189, R189, -UR33 ;  /* 0x80000021bdbd7e21 */ /* 0x010fc80008010000 */
        /* <DEDUP_REMOVED lines=21> */
[----:B------:R-:W-:-:S04]  /*2890*/  FMUL.FTZ R216, R187, UR31 ;  /* 0x0000001fbbd87c20 */ /* 0x000fc80008410000 */
[----:B------:R-:W-:Y:S01]  /*28a0*/  IMAD.U32 R6, R6, 0x10000, RZ ;  /* 0x0001000006067824 */ /* 0x000fe200078e00ff */
[----:B------:R-:W-:-:S03]  /*28b0*/  SHF.L.U32 R13, R180, 0x10, RZ ;  /* 0x00000010b40d7819 */ /* 0x000fc600000006ff */
[-C--:B------:R-:W-:Y:S01]  /*28c0*/  FMUL.FTZ R189, R12, R6.reuse ;  /* 0x000000060cbd7220 */ /* 0x080fe20000410000 */
[----:B------:R-:W-:Y:S01]  /*28d0*/  FADD.FTZ R135, R135, R6 ;  /* 0x0000000687877221 */ /* 0x000fe20000010000 */
[----:B------:R-:W-:Y:S01]  /*28e0*/  FFMA.FTZ R95, R216, R6, R95 ;  /* 0x00000006d85f7223 */ /* 0x000fe2000001005f */
[----:B------:R-:W-:Y:S01]  /*28f0*/  FADD.FTZ R6, R188, -UR33 ;  /* 0x80000021bc067e21 */ /* 0x000fe20008010000 */
[-C--:B------:R-:W-:Y:S01]  /*2900*/  FMUL.FTZ R230, R230, R13.reuse ;  /* 0x0000000de6e67220 */ /* 0x080fe20000410000 */
[----:B------:R-:W-:Y:S02]  /*2910*/  FADD.FTZ R16, R184, -UR33 ;  /* 0x80000021b8107e21 */ /* 0x000fe40008010000 */
[----:B------:R-:W-:Y:S01]  /*2920*/  FMUL.FTZ R6, R6, UR31 ;  /* 0x0000001f06067c20 */ /* 0x000fe20008410000 */
[----:B------:R-:W-:Y:S01]  /*2930*/  FADD.FTZ R128, R128, R13 ;  /* 0x0000000d80807221 */ /* 0x000fe20000010000 */
[----:B------:R-:W-:Y:S02]  /*2940*/  SHF.L.U32 R181, R181, 0x10, RZ ;  /* 0x00000010b5b57819 */ /* 0x000fe400000006ff */
[----:B------:R-:W-:Y:S01]  /*2950*/  FFMA.FTZ R88, R6, R13, R88 ;  /* 0x0000000d06587223 */ /* 0x000fe20000010058 */
[----:B------:R-:W-:Y:S01]  /*2960*/  SHF.L.U32 R13, R182, 0x10, RZ ;  /* 0x00000010b60d7819 */ /* 0x000fe200000006ff */
[----:B------:R-:W-:Y:S01]  /*2970*/  FMUL.FTZ R16, R16, UR31 ;  /* 0x0000001f10107c20 */ /* 0x000fe20008410000 */
[----:B------:R-:W-:Y:S01]  /*2980*/  FADD.FTZ R215, R215, R230 ;  /* 0x000000e6d7d77221 */ /* 0x000fe20000010000 */
[----:B------:R-:W-:Y:S01]  /*2990*/  FADD.FTZ R14, R190, -UR33 ;  /* 0x80000021be0e7e21 */ /* 0x000fe20008010000 */
[----:B------:R-:W-:Y:S01]  /*29a0*/  FFMA.FTZ R214, R6, R230, R214 ;  /* 0x000000e606d67223 */ /* 0x000fe200000100d6 */
[----:B------:R-:W-:Y:S01]  /*29b0*/  FMUL.FTZ R213, R213, R181 ;  /* 0x000000b5d5d57220 */ /* 0x000fe20000410000 */
[----:B------:R-:W-:Y:S01]  /*29c0*/  FADD.FTZ R132, R132, R13 ;  /* 0x0000000d84847221 */ /* 0x000fe20000010000 */
[-C--:B------:R-:W-:Y:S01]  /*29d0*/  FFMA.FTZ R92, R16, R13.reuse, R92 ;  /* 0x0000000d105c7223 */ /* 0x080fe2000001005c */
[----:B------:R-:W-:Y:S01]  /*29e0*/  FMUL.FTZ R15, R15, R13 ;  /* 0x0000000d0f0f7220 */ /* 0x000fe20000410000 */
[----:B------:R-:W-:Y:S01]  /*29f0*/  FADD.FTZ R12, R215, R246 ;  /* 0x000000f6d70c7221 */ /* 0x000fe20000010000 */
[----:B------:R-:W-:Y:S01]  /*2a00*/  FMUL.FTZ R14, R14, UR31 ;  /* 0x0000001f0e0e7c20 */ /* 0x000fe20008410000 */
[----:B------:R-:W-:Y:S01]  /*2a10*/  FFMA.FTZ R13, R235, R246, R214 ;  /* 0x000000f6eb0d7223 */ /* 0x000fe200000100d6 */
[----:B------:R1:W-:Y:S01]  /*2a20*/  STL [R1+0xc], R216 ;  /* 0x00000cd801007387 */ /* 0x0003e20000100800 */
[----:B------:R-:W-:-:S02]  /*2a30*/  FADD.FTZ R12, R12, R213 ;  /* 0x000000d50c0c7221 */ /* 0x000fc40000010000 */
[----:B------:R-:W-:Y:S01]  /*2a40*/  FFMA.FTZ R13, R14, R213, R13 ;  /* 0x000000d50e0d7223 */ /* 0x000fe2000001000d */
[----:B------:R1:W-:Y:S01]  /*2a50*/  STL [R1+0x8], R189 ;  /* 0x000008bd01007387 */ /* 0x0003e20000100800 */
[----:B------:R-:W-:Y:S02]  /*2a60*/  FADD.FTZ R12, R12, R241 ;  /* 0x000000f10c0c7221 */ /* 0x000fe40000010000 */
[----:B------:R-:W-:Y:S01]  /*2a70*/  FFMA.FTZ R13, R234, R241, R13 ;  /* 0x000000f1ea0d7223 */ /* 0x000fe2000001000d */
[----:B------:R-:W-:Y:S01]  /*2a80*/  FADD.FTZ R130, R130, R181 ;  /* 0x000000b582827221 */ /* 0x000fe20000010000 */
[----:B------:R-:W-:Y:S01]  /*2a90*/  FFMA.FTZ R90, R14, R181, R90 ;  /* 0x000000b50e5a7223 */ /* 0x000fe2000001005a */
[----:B------:R-:W-:Y:S01]  /*2aa0*/  SHF.L.U32 R183, R183, 0x10, RZ ;  /* 0x00000010b7b77819 */ /* 0x000fe200000006ff */
[----:B------:R-:W-:Y:S01]  /*2ab0*/  FADD.FTZ R181, R12, R15 ;  /* 0x0000000f0cb57221 */ /* 0x000fe20000010000 */
[----:B------:R-:W-:Y:S01]  /*2ac0*/  FADD.FTZ R186, R186, -UR33 ;  /* 0x80000021baba7e21 */ /* 0x000fe20008010000 */
[----:B------:R-:W-:-:S02]  /*2ad0*/  FFMA.FTZ R12, R16, R15, R13 ;  /* 0x0000000f100c7223 */ /* 0x000fc4000001000d */
        /* <DEDUP_REMOVED lines=9> */
[----:B------:R-:W-:Y:S01]  /*2b70*/  FFMA.FTZ R214, R216, R189, R12 ;  /* 0x000000bdd8d67223 */ /* 0x000fe2000001000c */
[----:B-1----:R-:W-:Y:S06]  /*2b80*/  BRA `(.L_x_6398) ;  /* 0x0000000400807947 */ /* 0x002fec0003800000 */
.L_x_6389:
[----:B------:R-:W0:Y:S01]  /*2b90*/  S2R R180, SR_TID.X ;  /* 0x0000000000b47919 */ /* 0x000e220000002100 */
[----:B------:R-:W-:Y:S01]  /*2ba0*/  UIMAD UR7, UR28, UR6, URZ ;  /* 0x000000061c0772a4 */ /* 0x000fe2000f8e02ff */
[----:B------:R-:W-:Y:S01]  /*2bb0*/  IMAD.MOV.U32 R181, RZ, RZ, RZ ;  /* 0x000000ffffb57224 */ /* 0x000fe200078e00ff */
[----:B------:R-:W-:Y:S02]  /*2bc0*/  UISETP.GE.AND UP3, UPT, UR11, 0x1, UPT ;  /* 0x000000010b00788c */ /* 0x000fe4000bf66270 */
[----:B------:R-:W-:Y:S02]  /*2bd0*/  USHF.R.S32.HI UR8, URZ, 0x1f, UR7 ;  /* 0x0000001fff087899 */ /* 0x000fe40008011407 */
[----:B------:R-:W-:Y:S02]  /*2be0*/  UISETP.NE.U32.AND UP0, UPT, UR24, URZ, UPT ;  /* 0x000000ff1800728c */ /* 0x000fe4000bf05070 */
[----:B------:R-:W-:Y:S01]  /*2bf0*/  ULEA.HI UR8, UR8, UR7, URZ, 0x3 ;  /* 0x0000000708087291 */ /* 0x000fe2000f8f18ff */
[----:B------:R-:W-:Y:S01]  /*2c00*/  PLOP3.LUT P0, PT, PT, PT, UP3, 0x80, 0x8 ;  /* 0x000000000008781c */ /* 0x000fe20003f0f038 */
[----:B------:R-:W-:-:S03]  /*2c10*/  UISETP.NE.AND.EX UP0, UPT, UR25, URZ, UPT, UP0 ;  /* 0x000000ff1900728c */ /* 0x000fc6000bf05300 */
[----:B------:R-:W-:Y:S01]  /*2c20*/  @UP3 UIADD3 UR9, UPT, UPT, UR11, -0x1, URZ ;  /* 0xffffffff0b093890 */ /* 0x000fe2000fffe0ff */
[----:B------:R-:W-:-:S03]  /*2c30*/  MOV R12, UR8 ;  /* 0x00000008000c7c02 */ /* 0x000fc60008000f00 */
[----:B------:R-:W-:-:S04]  /*2c40*/  @UP3 UIMAD UR9, UR9, UR6, URZ ;  /* 0x00000006090932a4 */ /* 0x000fc8000f8e02ff */
[----:B------:R-:W-:-:S04]  /*2c50*/  @UP3 USHF.R.S32.HI UR7, URZ, 0x1f, UR9 ;  /* 0x0000001fff073899 */ /* 0x000fc80008011409 */
[----:B------:R-:W-:Y:S01]  /*2c60*/  @UP3 ULEA.HI UR7, UR7, UR9, URZ, 0x3 ;  /* 0x0000000907073291 */ /* 0x000fe2000f8f18ff */
[----:B0-----:R-:W-:-:S05]  /*2c70*/  LEA.HI.SX32 R13, R12, R180, 0x1d ;  /* 0x000000b40c0d7211 */ /* 0x001fca00078feaff */
[----:B------:R-:W-:Y:S01]  /*2c80*/  MOV R12, UR7 ;  /* 0x00000007000c7c02 */ /* 0x000fe20008000f00 */
[----:B------:R0:W-:Y:S03]  /*2c90*/  STL [R1+0x20], R13 ;  /* 0x0000200d01007387 */ /* 0x0001e60000100800 */
[----:B------:R-:W-:Y:S01]  /*2ca0*/  @P0 LEA.HI.SX32 R181, R12, R180, 0x1d ;  /* 0x000000b40cb50211 */ /* 0x000fe200078feaff */
[----:B------:R-:W-:Y:S01]  /*2cb0*/  IMAD.MOV.U32 R180, RZ, RZ, R13 ;  /* 0x000000ffffb47224 */ /* 0x000fe200078e000d */
[----:B------:R-:W-:Y:S06]  /*2cc0*/  BRA.U UP0, `(.L_x_6399) ;  /* 0x00000001006c7547 */ /* 0x000fec000b800000 */
        /* <DEDUP_REMOVED lines=11> */
[----:B------:R-:W-:Y:S01]  /*2d80*/  @P4 VIADD R181, R181, 0x80 ;  /* 0x00000080b5b54836 */ /* 0x000fe20000000000 */
[----:B0-----:R-:W0:Y:S03]  /*2d90*/  @P3 LDC.64 R12, c[0x0][0x3b0] ;  /* 0x0000ec00ff0c3b82 */ /* 0x001e260000000a00 */
[----:B0-----:R-:W-:-:S05]  /*2da0*/  @P3 IMAD.WIDE.U32 R12, R181, 0x8, R12 ;  /* 0x00000008b50c3825 */ /* 0x001fca00078e000c */
[----:B------:R0:W5:Y:S01]  /*2db0*/  @P3 LDG.E.64 R20, desc[UR20][R12.64] ;  /* 0x000000140c143981 */ /* 0x000162000c1e1b00 */
[----:B------:R-:W-:Y:S01]  /*2dc0*/  @P3 IADD3 R181, PT, PT, R181, 0x80, RZ ;  /* 0x00000080b5b53810 */ /* 0x000fe20007ffe0ff */
[----:B0-----:R-:W0:Y:S04]  /*2dd0*/  @P2 LDC.64 R12, c[0x0][0x3b0] ;  /* 0x0000ec00ff0c2b82 */ /* 0x001e280000000a00 */
[----:B0-----:R-:W-:-:S05]  /*2de0*/  @P2 IMAD.WIDE.U32 R12, R181, 0x8, R12 ;  /* 0x00000008b50c2825 */ /* 0x001fca00078e000c */
[----:B------:R2:W5:Y:S01]  /*2df0*/  @P2 LDG.E.64 R26, desc[UR20][R12.64] ;  /* 0x000000140c1a2981 */ /* 0x000562000c1e1b00 */
[----:B------:R-:W-:Y:S01]  /*2e00*/  ISETP.GE.U32.AND P1, PT, R2, 0x280, PT ;  /* 0x000002800200780c */ /* 0x000fe20003f26070 */
[----:B------:R-:W-:Y:S01]  /*2e10*/  @P2 VIADD R181, R181, 0x80 ;  /* 0x00000080b5b52836 */ /* 0x000fe20000000000 */
[----:B------:R-:W-:-:S11]  /*2e20*/  CS2R R214, SRZ ;  /* 0x0000000000d67805 */ /* 0x000fd6000001ff00 */
[----:B--2---:R-:W-:Y:S05]  /*2e30*/  @!P1 BRA `(.L_x_6398) ;  /* 0x0000000000d49947 */ /* 0x004fea0003800000 */
[----:B------:R-:W0:Y:S02]  /*2e40*/  LDC.64 R192, c[0x0][0x3b0] ;  /* 0x0000ec00ffc07b82 */ /* 0x000e240000000a00 */
[----:B0-----:R-:W-:-:S06]  /*2e50*/  IMAD.WIDE.U32 R192, R181, 0x8, R192 ;  /* 0x00000008b5c07825 */ /* 0x001fcc00078e00c0 */
[----:B------:R-:W5:Y:S01]  /*2e60*/  LDG.E.64 R192, desc[UR20][R192.64] ;  /* 0x00000014c0c07981 */ /* 0x000f62000c1e1b00 */
[----:B------:R-:W-:Y:S05]  /*2e70*/  BRA `(.L_x_6398) ;  /* 0x0000000000c47947 */ /* 0x000fea0003800000 */
.L_x_6399:
[C---:B------:R-:W-:Y:S02]  /*2e80*/  ISETP.GE.U32.AND P5, PT, R2.reuse, 0x80, PT ;  /* 0x000000800200780c */ /* 0x040fe40003fa6070 */
[C---:B------:R-:W-:Y:S02]  /*2e90*/  ISETP.GE.U32.AND P4, PT, R2.reuse, 0x100, PT ;  /* 0x000001000200780c */ /* 0x040fe40003f86070 */
[----:B------:R-:W-:-:S09]  /*2ea0*/  ISETP.GE.U32.AND P3, PT, R2, 0x180, PT ;  /* 0x000001800200780c */ /* 0x000fd20003f66070 */
[----:B0-----:R-:W0:Y:S08]  /*2eb0*/  @P5 LDC.64 R12, c[0x0][0x3b0] ;  /* 0x0000ec00ff0c5b82 */ /* 0x001e300000000a00 */
[----:B------:R-:W2:Y:S01]  /*2ec0*/  @P4 LDC.64 R182, c[0x0][0x3b0] ;  /* 0x0000ec00ffb64b82 */ /* 0x000ea20000000a00 */
[C---:B------:R-:W-:Y:S02]  /*2ed0*/  ISETP.GE.U32.AND P2, PT, R2.reuse, 0x200, PT ;  /* 0x000002000200780c */ /* 0x040fe40003f46070 */
[----:B------:R-:W-:-:S05]  /*2ee0*/  ISETP.GE.U32.AND P1, PT, R2, 0x280, PT ;  /* 0x000002800200780c */ /* 0x000fca0003f26070 */
[----:B------:R-:W3:Y:S01]  /*2ef0*/  @P3 LDC.64 R186, c[0x0][0x3b0] ;  /* 0x0000ec00ffba3b82 */ /* 0x000ee20000000a00 */
[C---:B0-----:R-:W-:Y:S01]  /*2f00*/  @P5 IMAD.WIDE.U32 R12, R181.reuse, 0x8, R12 ;  /* 0x00000008b50c5825 */ /* 0x041fe200078e000c */
[----:B------:R-:W-:-:S06]  /*2f10*/  @P5 IADD3 R181, PT, PT, R181, 0x80, RZ ;  /* 0x00000080b5b55810 */ /* 0x000fcc0007ffe0ff */
[----:B------:R-:W0:Y:S01]  /*2f20*/  @P1 LDC.64 R184, c[0x0][0x3b0] ;  /* 0x0000ec00ffb81b82 */ /* 0x000e220000000a00 */
[----:B------:R2:W5:Y:S07]  /*2f30*/  @P5 LDG.E.64 R24, desc[UR20][R12.64] ;  /* 0x000000140c185981 */ /* 0x00056e000c1e1b00 */
[----:B------:R-:W4:Y:S01]  /*2f40*/  @P5 LDC.64 R188, c[0x0][0x438] ;  /* 0x00010e00ffbc5b82 */ /* 0x000f220000000a00 */
[----:B--2---:R-:W-:-:S05]  /*2f50*/  @P4 IMAD.WIDE.U32 R12, R181, 0x8, R182 ;  /* 0x00000008b50c4825 */ /* 0x004fca00078e00b6 */
[----:B------:R2:W5:Y:S01]  /*2f60*/  @P4 LDG.E.64 R22, desc[UR20][R12.64] ;  /* 0x000000140c164981 */ /* 0x000562000c1e1b00 */
[----:B------:R-:W-:-:S04]  /*2f70*/  @P4 VIADD R181, R181, 0x80 ;  /* 0x00000080b5b54836 */ /* 0x000fc80000000000 */
[C---:B---3--:R-:W-:Y:S02]  /*2f80*/  @P3 IMAD.WIDE.U32 R182, R181.reuse, 0x8, R186 ;  /* 0x00000008b5b63825 */ /* 0x048fe400078e00ba */
[----:B------:R-:W3:Y:S08]  /*2f90*/  @P4 LDC.64 R186, c[0x0][0x438] ;  /* 0x00010e00ffba4b82 */ /* 0x000ef00000000a00 */
[----:B--2---:R-:W2:Y:S01]  /*2fa0*/  @P2 LDC.64 R12, c[0x0][0x3b0] ;  /* 0x0000ec00ff0c2b82 */ /* 0x004ea20000000a00 */
[----:B------:R-:W-:Y:S01]  /*2fb0*/  @P3 IADD3 R181, PT, PT, R181, 0x80, RZ ;  /* 0x00000080b5b53810 */ /* 0x000fe20007ffe0ff */
[----:B------:R2:W5:Y:S04]  /*2fc0*/  @P3 LDG.E.64 R20, desc[UR20][R182.64] ;  /* 0x00000014b6143981 */ /* 0x000568000c1e1b00 */
[----:B--2---:R-:W-:-:S04]  /*2fd0*/  @P2 IMAD.WIDE.U32 R182, R181, 0x8, R12 ;  /* 0x00000008b5b62825 */ /* 0x004fc800078e000c */
[----:B------:R-:W-:Y:S01]  /*2fe0*/  @P2 VIADD R181, R181, 0x80 ;  /* 0x00000080b5b52836 */ /* 0x000fe20000000000 */
[----:B------:R2:W5:Y:S03]  /*2ff0*/  @P2 LDG.E.64 R26, desc[UR20][R182.64] ;  /* 0x00000014b61a2981 */ /* 0x000566000c1e1b00 */
[----:B0-----:R-:W-:Y:S02]  /*3000*/  @P1 IMAD.WIDE.U32 R12, R181, 0x8, R184 ;  /* 0x00000008b50c1825 */ /* 0x001fe400078e00b8 */
[----:B------:R-:W0:Y:S03]  /*3010*/  @P3 LDC.64 R184, c[0x0][0x438] ;  /* 0x00010e00ffb83b82 */ /* 0x000e260000000a00 */
[----:B------:R4:W5:Y:S05]  /*3020*/  @P1 LDG.E.64 R192, desc[UR20][R12.64] ;  /* 0x000000140cc01981 */ /* 0x00096a000c1e1b00 */
[----:B--2---:R-:W2:Y:S01]  /*3030*/  @P2 LDC.64 R182, c[0x0][0x438] ;  /* 0x00010e00ffb62b82 */ /* 0x004ea20000000a00 */
[C---:B----4-:R-:W-:Y:S01]  /*3040*/  @P5 IMAD.WIDE.U32 R12, R180.reuse, 0x20, R188 ;  /* 0x00000020b40c5825 */ /* 0x050fe200078e00bc */
[----:B------:R-:W-:-:S04]  /*3050*/  @P5 IADD3 R180, PT, PT, R180, 0x80, RZ ;  /* 0x00000080b4b45810 */ /* 0x000fc80007ffe0ff */
[----:B------:R-:W5:Y:S04]  /*3060*/  @P5 LDG.E.128 R136, desc[UR20][R12.64] ;  /* 0x000000140c885981 */ /* 0x000f68000c1e1d00 */
[----:B------:R3:W5:Y:S02]  /*3070*/  @P5 LDG.E.128 R140, desc[UR20][R12.64+0x10] ;  /* 0x000010140c8c5981 */ /* 0x000764000c1e1d00 */
[C---:B---3--:R-:W-:Y:S02]  /*3080*/  @P4 IMAD.WIDE.U32 R12, R180.reuse, 0x20, R186 ;  /* 0x00000020b40c4825 */ /* 0x048fe400078e00ba */
[----:B------:R-:W3:Y:S02]  /*3090*/  @P1 LDC.64 R186, c[0x0][0x438] ;  /* 0x00010e00ffba1b82 */ /* 0x000ee40000000a00 */
[----:B------:R-:W-:Y:S01]  /*30a0*/  @P4 VIADD R180, R180, 0x80 ;  /* 0x00000080b4b44836 */ /* 0x000fe20000000000 */
[----:B------:R-:W5:Y:S04]  /*30b0*/  @P4 LDG.E.128 R144, desc[UR20][R12.64] ;  /* 0x000000140c904981 */ /* 0x000f68000c1e1d00 */
[----:B------:R0:W5:Y:S02]  /*30c0*/  @P4 LDG.E.128 R148, desc[UR20][R12.64+0x10] ;  /* 0x000010140c944981 */ /* 0x000164000c1e1d00 */
[C---:B0-----:R-:W-:Y:S01]  /*30d0*/  @P3 IMAD.WIDE.U32 R12, R180.reuse, 0x20, R184 ;  /* 0x00000020b40c3825 */ /* 0x041fe200078e00b8 */
[----:B------:R-:W-:-:S04]  /*30e0*/  @P3 IADD3 R180, PT, PT, R180, 0x80, RZ ;  /* 0x00000080b4b43810 */ /* 0x000fc80007ffe0ff */
[----:B------:R-:W5:Y:S04]  /*30f0*/  @P3 LDG.E.128 R32, desc[UR20][R12.64] ;  /* 0x000000140c203981 */ /* 0x000f68000c1e1d00 */
[----:B------:R2:W5:Y:S02]  /*3100*/  @P3 LDG.E.128 R28, desc[UR20][R12.64+0x10] ;  /* 0x000010140c1c3981 */ /* 0x000564000c1e1d00 */
[----:B--2---:R-:W-:-:S04]  /*3110*/  @P2 IMAD.WIDE.U32 R12, R180, 0x20, R182 ;  /* 0x00000020b40c2825 */ /* 0x004fc800078e00b6 */
[----:B------:R-:W-:Y:S01]  /*3120*/  @P2 VIADD R180, R180, 0x80 ;  /* 0x00000080b4b42836 */ /* 0x000fe20000000000 */
[----:B------:R2:W5:Y:S03]  /*3130*/  @P2 LDG.E.128 R164, desc[UR20][R12.64] ;  /* 0x000000140ca42981 */ /* 0x000566000c1e1d00 */
[----:B---3--:R-:W-:Y:S01]  /*3140*/  @P1 IMAD.WIDE.U32 R180, R180, 0x20, R186 ;  /* 0x00000020b4b41825 */ /* 0x008fe200078e00ba */
[----:B------:R2:W5:Y:S04]  /*3150*/  @P2 LDG.E.128 R168, desc[UR20][R12.64+0x10] ;  /* 0x000010140ca82981 */ /* 0x000568000c1e1d00 */
[----:B------:R2:W5:Y:S04]  /*3160*/  @P1 LDG.E.128 R172, desc[UR20][R180.64] ;  /* 0x00000014b4ac1981 */ /* 0x000568000c1e1d00 */
[----:B------:R2:W5:Y:S01]  /*3170*/  @P1 LDG.E.128 R176, desc[UR20][R180.64+0x10] ;  /* 0x00001014b4b01981 */ /* 0x000562000c1e1d00 */
[----:B------:R-:W-:-:S07]  /*3180*/  CS2R R214, SRZ ;  /* 0x0000000000d67805 */ /* 0x000fce000001ff00 */
.L_x_6398:
[----:B-1----:R-:W-:Y:S05]  /*3190*/  BSYNC.RECONVERGENT B0 ;  /* 0x0000000000007941 */ /* 0x002fea0003800200 */
.L_x_6388:
[----:B--2---:R-:W1:Y:S01]  /*31a0*/  SHFL.DOWN PT, R12, R215, 0x10, 0x1f ;  /* 0x0a001f00d70c7f89 */ /* 0x004e6200000e0000 */
[----:B------:R-:W-:Y:S03]  /*31b0*/  BSSY.RECONVERGENT B0, `(.L_x_6400) ;  /* 0x000001f000007945 */ /* 0x000fe60003800200 */
[----:B------:R-:W2:Y:S01]  /*31c0*/  SHFL.DOWN PT, R13, R214, 0x10, 0x1f ;  /* 0x0a001f00d60d7f89 */ /* 0x000ea200000e0000 */
[----:B------:R-:W3:Y:S01]  /*31d0*/  S2R R186, SR_TID.X ;  /* 0x0000000000ba7919 */ /* 0x000ee20000002100 */
[----:B-1----:R-:W-:Y:S01]  /*31e0*/  FADD.FTZ R12, R12, R215 ;  /* 0x000000d70c0c7221 */ /* 0x002fe20000010000 */
[----:B--2---:R-:W-:-:S04]  /*31f0*/  FADD.FTZ R13, R13, R214 ;  /* 0x000000d60d0d7221 */ /* 0x004fc80000010000 */
[----:B0-----:R-:W0:Y:S04]  /*3200*/  SHFL.DOWN PT, R181, R12, 0x8, 0x1f ;  /* 0x09001f000cb57f89 */ /* 0x001e2800000e0000 */
        /* <DEDUP_REMOVED lines=25> */
.L_x_6401:
[----:B------:R-:W-:Y:S05]  /*33a0*/  BSYNC.RECONVERGENT B0 ;  /* 0x0000000000007941 */ /* 0x000fea0003800200 */
.L_x_6400:
[----:B------:R-:W2:Y:S01]  /*33b0*/  LDL.LU R184, [R1+0x20] ;  /* 0x0000200001b87983 */ /* 0x000ea20000300800 */
[----:B------:R-:W1:Y:S01]  /*33c0*/  S2UR UR8, SR_CgaCtaId ;  /* 0x00000000000879c3 */ /* 0x000e620000008800 */
[----:B------:R-:W-:Y:S01]  /*33d0*/  UMOV UR7, 0x400 ;  /* 0x0000040000077882 */ /* 0x000fe20000000000 */
[----:B------:R-:W-:-:S06]  /*33e0*/  @UP3 UIADD3 UR11, UPT, UPT, UR11, -0x1, URZ ;  /* 0xffffffff0b0b3890 */ /* 0x000fcc000fffe0ff */
[----:B------:R-:W-:Y:S01]  /*33f0*/  BAR.SYNC.DEFER_BLOCKING 0x0 ;  /* 0x0000000000007b1d */ /* 0x000fe20000010000 */
[----:B------:R-:W-:Y:S01]  /*3400*/  PLOP3.LUT P6, PT, PT, PT, UP3, 0x80, 0x8 ;  /* 0x000000000008781c */ /* 0x000fe20003fcf038 */
[----:B------:R-:W-:Y:S01]  /*3410*/  @UP3 UIMAD UR11, UR11, UR6, URZ ;  /* 0x000000060b0b32a4 */ /* 0x000fe2000f8e02ff */
[----:B------:R-:W-:-:S03]  /*3420*/  ISETP.NE.AND P0, PT, RZ, UR29, PT ;  /* 0x0000001dff007c0c */ /* 0x000fc6000bf05270 */
        /* <DEDUP_REMOVED lines=16> */
[----:B------:R-:W-:Y:S02]  /*3530*/  MOV R180, RZ ;  /* 0x000000ff00b47202 */ /* 0x000fe40000000f00 */
[----:B------:R-:W-:Y:S01]  /*3540*/  FADD.FTZ R12, R183, R12 ;  /* 0x0000000cb70c7221 */ /* 0x000fe20000010000 */
[----:B------:R-:W-:-:S03]  /*3550*/  FADD.FTZ R13, R182, R13 ;  /* 0x0000000db60d7221 */ /* 0x000fc60000010000 */
[----:B------:R-:W-:Y:S01]  /*3560*/  FMUL.FTZ R12, R12, UR30 ;  /* 0x0000001e0c0c7c20 */ /* 0x000fe20008410000 */
[----:B------:R-:W-:-:S04]  /*3570*/  FMUL.FTZ R183, R13, UR30 ;  /* 0x0000001e0db77c20 */ /* 0x000fc80008410000 */
[----:B------:R-:W-:Y:S01]  /*3580*/  R2UR UR10, R12 ;  /* 0x000000000c0a72ca */ /* 0x000fe200000e0000 */
[----:B------:R-:W-:Y:S01]  /*3590*/  IMAD.U32 R12, RZ, RZ, UR7 ;  /* 0x00000007ff0c7e24 */ /* 0x000fe2000f8e00ff */
[----:B------:R-:W-:-:S04]  /*35a0*/  FSEL R183, R183, RZ, !P0 ;  /* 0x000000ffb7b77208 */ /* 0x000fc80004000000 */
[----:B------:R-:W-:Y:S02]  /*35b0*/  @P6 LEA.HI.SX32 R180, R12, R186, 0x1d ;  /* 0x000000ba0cb46211 */ /* 0x000fe400078feaff */
[----:B--2---:R-:W-:Y:S01]  /*35c0*/  MOV R181, R184 ;  /* 0x000000b800b57202 */ /* 0x004fe20000000f00 */
[----:B------:R-:W-:Y:S06]  /*35d0*/  @!P5 BRA `(.L_x_6403) ;  /* 0x0000001c0088d947 */ /* 0x000fec0003800000 */
        /* <DEDUP_REMOVED lines=18> */
.L_x_6406:
        /* <DEDUP_REMOVED lines=12> */
.L_x_6407:
        /* <DEDUP_REMOVED lines=12> */
.L_x_6408:
        /* <DEDUP_REMOVED lines=12> */
.L_x_6409:
        /* <DEDUP_REMOVED lines=12> */
.L_x_6410:
        /* <DEDUP_REMOVED lines=12> */
.L_x_6411:
        /* <DEDUP_REMOVED lines=12> */
.L_x_6412:
[----:B------:R-:W-:Y:S05]  /*3b80*/  BRA.U !UP3, `(.L_x_6413) ;  /* 0x000000150be47547 */ /* 0x000fea000b800000 */
[----:B------:R-:W2:Y:S04]  /*3b90*/  LDL R12, [R1+0x4] ;  /* 0x00000400010c7983 */ /* 0x000ea80000100800 */
[----:B------:R-:W3:Y:S01]  /*3ba0*/  LDL R13, [R1+0x1c] ;  /* 0x00001c00010d7983 */ /* 0x000ee20000100800 */
[----:B------:R-:W-:Y:S01]  /*3bb0*/  ISETP.LT.AND P0, PT, RZ, UR32, PT ;  /* 0x00000020ff007c0c */ /* 0x000fe2000bf01270 */
[----:B--2---:R-:W-:-:S04]  /*3bc0*/  FFMA.FTZ R12, R12, UR10, R183 ;  /* 0x0000000a0c0c7c23 */ /* 0x004fc800080100b7 */
[----:B---3--:R-:W-:-:S04]  /*3bd0*/  FADD.FTZ R12, R13, -R12 ;  /* 0x8000000c0d0c7221 */ /* 0x008fc80000010000 */
        /* <DEDUP_REMOVED lines=10> */
.L_x_6405:
[----:B------:R-:W2:Y:S04]  /*3c80*/  LDL R182, [R1+0x4] ;  /* 0x0000040001b67983 */ /* 0x000ea80000100800 */
[----:B------:R-:W3:Y:S01]  /*3c90*/  LDL R13, [R1+0x1c] ;  /* 0x00001c00010d7983 */ /* 0x000ee20000100800 */
        /* <DEDUP_REMOVED lines=29> */
[----:B--2---:R-:W-:-:S04]  /*3e70*/  FFMA.FTZ R155, R182, UR10, R183 ;  /* 0x0000000ab69b7c23 */ /* 0x004fc800080100b7 */
[----:B---3--:R-:W-:-:S04]  /*3e80*/  FADD.FTZ R155, R13, -R155 ;  /* 0x8000009b0d9b7221 */ /* 0x008fc80000010000 */
[----:B------:R-:W-:-:S05]  /*3e90*/  FMUL.FTZ R155, R155, UR31 ;  /* 0x0000001f9b9b7c20 */ /* 0x000fca0008410000 */
[----:B------:R-:W-:Y:S01]  /*3ea0*/  FSEL R155, R155, RZ, P0 ;  /* 0x000000ff9b9b7208 */ /* 0x000fe20000000000 */
[----:B------:R-:W-:Y:S06]  /*3eb0*/  BRA.U !UP3, `(.L_x_6414) ;  /* 0x000000010b2c7547 */ /* 0x000fec000b800000 */
        /* <DEDUP_REMOVED lines=11> */
.L_x_6414:
        /* <DEDUP_REMOVED lines=12> */
.L_x_6415:
        /* <DEDUP_REMOVED lines=12> */
.L_x_6416:
        /* <DEDUP_REMOVED lines=12> */
.L_x_6417:
        /* <DEDUP_REMOVED lines=12> */
.L_x_6418:
        /* <DEDUP_REMOVED lines=12> */
.L_x_6419:
        /* <DEDUP_REMOVED lines=12> */
.L_x_6420:
[----:B------:R-:W-:Y:S05]  /*43f0*/  BRA.U !UP3, `(.L_x_6413) ;  /* 0x0000000d0bc87547 */ /* 0x000fea000b800000 */
        /* <DEDUP_REMOVED lines=8> */
.L_x_6404:
[----:B------:R-:W-:-:S04]  /*4480*/  UISETP.NE.U32.AND UP0, UPT, UR4, URZ, UPT ;  /* 0x000000ff0400728c */ /* 0x000fc8000bf05070 */
[----:B------:R-:W-:-:S09]  /*4490*/  UISETP.NE.AND.EX UP0, UPT, UR5, URZ, UPT, UP0 ;  /* 0x000000ff0500728c */ /* 0x000fd2000bf05300 */
[----:B------:R-:W-:Y:S05]  /*44a0*/  BRA.U UP0, `(.L_x_6421) ;  /* 0x0000000500d07547 */ /* 0x000fea000b800000 */
[----:B------:R-:W-:Y:S05]  /*44b0*/  BRA.U !UP3, `(.L_x_6422) ;  /* 0x000000010b347547 */ /* 0x000fea000b800000 */
[----:B------:R-:W-:Y:S02]  /*44c0*/  PLOP3.LUT P6, PT, PT, PT, UP2, 0x80, 0x8 ;  /* 0x000000000008781c */ /* 0x000fe40003fcf028 */
[----:B------:R-:W-:-:S11]  /*44d0*/  PLOP3.LUT P0, PT, PT, PT, UP2, 0x80, 0x8 ;  /* 0x000000000008781c */ /* 0x000fd60003f0f028 */
[----:B------:R-:W-:Y:S01]  /*44e0*/  @P6 FFMA.FTZ R12, R0, UR10, R183 ;  /* 0x0000000a000c6c23 */ /* 0x000fe200080100b7 */
[----:B------:R-:W-:-:S03]  /*44f0*/  PLOP3.LUT P6, PT, PT, PT, UP2, 0x80, 0x8 ;  /* 0x000000000008781c */ /* 0x000fc60003fcf028 */
[----:B------:R-:W-:Y:S01]  /*4500*/  @P0 FADD.FTZ R13, R7, -R12 ;  /* 0x8000000c070d0221 */ /* 0x000fe20000010000 */
[----:B-----5:R-:W-:Y:S01]  /*4510*/  IMAD.MOV.U32 R12, RZ, RZ, R136 ;  /* 0x000000ffff0c7224 */ /* 0x020fe200078e0088 */
[----:B------:R-:W-:-:S08]  /*4520*/  LOP3.LUT P0, RZ, R24, 0xff, RZ, 0xc0, !PT ;  /* 0x000000ff18ff7812 */ /* 0x000fd0000780c0ff */
[----:B------:R-:W-:-:S04]  /*4530*/  @P6 FFMA.FTZ R12, R13, UR31, R136 ;  /* 0x0000001f0d0c6c23 */ /* 0x000fc80008010088 */
[----:B------:R-:W-:-:S04]  /*4540*/  FMUL.FTZ R12, R12, UR23 ;  /* 0x000000170c0c7c20 */ /* 0x000fc80008410000 */
[----:B------:R-:W-:-:S05]  /*4550*/  FMUL.FTZ R12, R12, UR22 ;  /* 0x000000160c0c7c20 */ /* 0x000fca0008410000 */
[----:B------:R-:W-:-:S04]  /*4560*/  FSEL R12, R12, RZ, P0 ;  /* 0x000000ff0c0c7208 */ /* 0x000fc80000000000 */
[----:B------:R-:W-:-:S04]  /*4570*/  F2FP.BF16.F32.PACK_AB R12, RZ, R12 ;  /* 0x0000000cff0c723e */ /* 0x000fc800000010ff */
[----:B------:R-:W-:-:S07]  /*4580*/  PRMT R156, R12, 0x7610, R156 ;  /* 0x000076100c9c7816 */ /* 0x000fce000000009c */
.L_x_6422:
[----:B------:R-:W-:Y:S05]  /*4590*/  BRA.U !UP3, `(.L_x_6423) ;  /* 0x000000010b347547 */ /* 0x000fea000b800000 */
[----:B------:R-:W-:Y:S02]  /*45a0*/  PLOP3.LUT P6, PT, PT, PT, UP2, 0x80, 0x8 ;  /* 0x000000000008781c */ /* 0x000fe40003fcf028 */
[----:B------:R-:W-:Y:S02]  /*45b0*/  PLOP3.LUT P0, PT, PT, PT, UP2, 0x80, 0x8 ;  /* 0x000000000008781c */ /* 0x000fe40003f0f028 */
[----:B-----5:R-:W-:-:S09]  /*45c0*/  MOV R12, R137 ;  /* 0x00000089000c7202 */ /* 0x020fd20000000f00 */
[----:B------:R-:W-:Y:S01]  /*45d0*/  @P6 FFMA.FTZ R13, R228, UR10, R183 ;  /* 0x0000000ae40d6c23 */ /* 0x000fe200080100b7 */
[----:B------:R-:W-:-:S03]  /*45e0*/  PLOP3.LUT P6, PT, PT, PT, UP2, 0x80, 0x8 ;  /* 0x000000000008781c */ /* 0x000fc60003fcf028 */
[----:B------:R-:W-:Y:S01]  /*45f0*/  @P0 FADD.FTZ R182, R250, -R13 ;  /* 0x8000000dfab60221 */ /* 0x000fe20000010000 */
[----:B------:R-:W-:-:S09]  /*4600*/  LOP3.LUT P0, RZ, R24, 0xff00, RZ, 0xc0, !PT ;  /* 0x0000ff0018ff7812 */ /* 0x000fd2000780c0ff */
[----:B------:R-:W-:-:S04]  /*4610*/  @P6 FFMA.FTZ R12, R182, UR31, R137 ;  /* 0x0000001fb60c6c23 */ /* 0x000fc80008010089 */
[----:B------:R-:W-:-:S04]  /*4620*/  FMUL.FTZ R12, R12, UR23 ;  /* 0x000000170c0c7c20 */ /* 0x000fc80008410000 */
[----:B------:R-:W-:-:S05]  /*4630*/  FMUL.FTZ R12, R12, UR22 ;  /* 0x000000160c0c7c20 */ /* 0x000fca0008410000 */
[----:B------:R-:W-:-:S04]  /*4640*/  FSEL R12, R12, RZ, P0 ;  /* 0x000000ff0c0c7208 */ /* 0x000fc80000000000 */
[----:B------:R-:W-:-:S04]  /*4650*/  F2FP.BF16.F32.PACK_AB R12, RZ, R12 ;  /* 0x0000000cff0c723e */ /* 0x000fc800000010ff */
[----:B------:R-:W-:-:S07]  /*4660*/  PRMT R156, R156, 0x5410, R12 ;  /* 0x000054109c9c7816 */ /* 0x000fce000000000c */
.L_x_6423:
        /* <DEDUP_REMOVED lines=14> */
.L_x_6424:
[----:B------:R-:W-:Y:S05]  /*4750*/  BRA.U !UP3, `(.L_x_6425) ;  /* 0x000000010b347547 */ /* 0x000fea000b800000 */
[----:B------:R-:W-:Y:S02]  /*4760*/  PLOP3.LUT P6, PT, PT, PT, UP2, 0x80, 0x8 ;  /* 0x000000000008781c */ /* 0x000fe40003fcf028 */
[----:B------:R-:W-:-:S11]  /*4770*/  PLOP3.LUT P0, PT, PT, PT, UP2, 0x80, 0x8 ;  /* 0x000000000008781c */ /* 0x000fd60003f0f028 */
[----:B------:R-:W-:Y:S01]  /*4780*/  @P6 FFMA.FTZ R12, R224, UR10, R183 ;  /* 0x0000000ae00c6c23 */ /* 0x000fe200080100b7 */
[----:B------:R-:W-:-:S03]  /*4790*/  PLOP3.LUT P6, PT, PT, PT, UP2, 0x80, 0x8 ;  /* 0x000000000008781c */ /* 0x000fc60003fcf028 */
[----:B------:R-:W-:Y:S01]  /*47a0*/  @P0 FADD.FTZ R182, R245, -R12 ;  /* 0x8000000cf5b60221 */ /* 0x000fe20000010000 */
[----:B-----5:R-:W-:Y:S02]  /*47b0*/  MOV R12, R139 ;  /* 0x0000008b000c7202 */ /* 0x020fe40000000f00 */
[----:B------:R-:W-:-:S07]  /*47c0*/  LOP3.LUT P0, RZ, R24, 0xff000000, RZ, 0xc0, !PT ;  /* 0xff00000018ff7812 */ /* 0x000fce000780c0ff */
[----:B------:R-:W-:-:S04]  /*47d0*/  @P6 FFMA.FTZ R12, R182, UR31, R139 ;  /* 0x0000001fb60c6c23 */ /* 0x000fc8000801008b */
[----:B------:R-:W-:-:S04]  /*47e0*/  FMUL.FTZ R12, R12, UR23 ;  /* 0x000000170c0c7c20 */ /* 0x000fc80008410000 */
[----:B------:R-:W-:-:S05]  /*47f0*/  FMUL.FTZ R12, R12, UR22 ;  /* 0x000000160c0c7c20 */ /* 0x000fca0008410000 */
[----:B------:R-:W-:-:S04]  /*4800*/  FSEL R12, R12, RZ, P0 ;  /* 0x000000ff0c0c7208 */ /* 0x000fc80000000000 */
[----:B------:R-:W-:-:S04]  /*4810*/  F2FP.BF16.F32.PACK_AB R12, RZ, R12 ;  /* 0x0000000cff0c723e */ /* 0x000fc800000010ff */
[----:B------:R-:W-:-:S07]  /*4820*/  PRMT R157, R157, 0x5410, R12 ;  /* 0x000054109d9d7816 */ /* 0x000fce000000000c */
.L_x_6425:
        /* <DEDUP_REMOVED lines=14> */
.L_x_6426:
        /* <DEDUP_REMOVED lines=14> */
.L_x_6427:
        /* <DEDUP_REMOVED lines=14> */
.L_x_6428:
[----:B------:R-:W-:Y:S05]  /*4ad0*/  BRA.U !UP3, `(.L_x_6413) ;  /* 0x000000090b107547 */ /* 0x000fea000b800000 */
[----:B------:R-:W2:Y:S04]  /*4ae0*/  LDL R12, [R1+0x4] ;  /* 0x00000400010c7983 */ /* 0x000ea80000100800 */
[----:B------:R-:W3:Y:S01]  /*4af0*/  LDL R13, [R1+0x1c] ;  /* 0x00001c00010d7983 */ /* 0x000ee20000100800 */
[----:B------:R-:W-:Y:S02]  /*4b00*/  PLOP3.LUT P6, PT, PT, PT, UP2, 0x80, 0x8 ;  /* 0x000000000008781c */ /* 0x000fe40003fcf028 */
[----:B------:R-:W-:-:S11]  /*4b10*/  PLOP3.LUT P0, PT, PT, PT, UP2, 0x80, 0x8 ;  /* 0x000000000008781c */ /* 0x000fd60003f0f028 */
[----:B--2---:R-:W-:Y:S01]  /*4b20*/  @P6 FFMA.FTZ R12, R12, UR10, R183 ;  /* 0x0000000a0c0c6c23 */ /* 0x004fe200080100b7 */
[----:B------:R-:W-:-:S03]  /*4b30*/  PLOP3.LUT P6, PT, PT, PT, UP2, 0x80, 0x8 ;  /* 0x000000000008781c */ /* 0x000fc60003fcf028 */
[----:B---3--:R-:W-:Y:S01]  /*4b40*/  @P0 FADD.FTZ R182, R13, -R12 ;  /* 0x8000000c0db60221 */ /* 0x008fe20000010000 */
[----:B-----5:R-:W-:Y:S02]  /*4b50*/  MOV R12, R143 ;  /* 0x0000008f000c7202 */ /* 0x020fe40000000f00 */
[----:B------:R-:W-:-:S04]  /*4b60*/  ISETP.GE.U32.AND P0, PT, R24, RZ, PT ;  /* 0x000000ff1800720c */ /* 0x000fc80003f06070 */
[----:B------:R-:W-:-:S03]  /*4b70*/  ISETP.GE.U32.AND.EX P0, PT, R25, 0x1000000, PT, P0 ;  /* 0x010000001900780c */ /* 0x000fc60003f06100 */
[----:B------:R-:W-:-:S04]  /*4b80*/  @P6 FFMA.FTZ R12, R182, UR31, R143 ;  /* 0x0000001fb60c6c23 */ /* 0x000fc8000801008f */
[----:B------:R-:W-:-:S04]  /*4b90*/  FMUL.FTZ R12, R12, UR23 ;  /* 0x000000170c0c7c20 */ /* 0x000fc80008410000 */
[----:B------:R-:W-:-:S05]  /*4ba0*/  FMUL.FTZ R12, R12, UR22 ;  /* 0x000000160c0c7c20 */ /* 0x000fca0008410000 */
[----:B------:R-:W-:-:S04]  /*4bb0*/  FSEL R12, R12, RZ, P0 ;  /* 0x000000ff0c0c7208 */ /* 0x000fc80000000000 */
[----:B------:R-:W-:-:S04]  /*4bc0*/  F2FP.BF16.F32.PACK_AB R12, RZ, R12 ;  /* 0x0000000cff0c723e */ /* 0x000fc800000010ff */
[----:B------:R-:W-:Y:S01]  /*4bd0*/  PRMT R159, R159, 0x5410, R12 ;  /* 0x000054109f9f7816 */ /* 0x000fe2000000000c */
[----:B------:R-:W-:Y:S06]  /*4be0*/  BRA `(.L_x_6413) ;  /* 0x0000000400cc7947 */ /* 0x000fec0003800000 */
.L_x_6421:
[----:B------:R-:W2:Y:S04]  /*4bf0*/  LDL R184, [R1+0x4] ;  /* 0x0000040001b87983 */ /* 0x000ea80000100800 */
[----:B------:R-:W3:Y:S01]  /*4c00*/  LDL R182, [R1+0x1c] ;  /* 0x00001c0001b67983 */ /* 0x000ee20000100800 */
[----:B------:R-:W-:Y:S02]  /*4c10*/  PLOP3.LUT P6, PT, PT, PT, UP2, 0x80, 0x8 ;  /* 0x000000000008781c */ /* 0x000fe40003fcf028 */
[----:B------:R-:W-:-:S11]  /*4c20*/  PLOP3.LUT P0, PT, PT, PT, UP2, 0x80, 0x8 ;  /* 0x000000000008781c */ /* 0x000fd60003f0f028 */
[----:B------:R-:W-:Y:S01]  /*4c30*/  @P6 FFMA.FTZ R12, R0, UR10, R183 ;  /* 0x0000000a000c6c23 */ /* 0x000fe200080100b7 */
[----:B------:R-:W-:-:S03]  /*4c40*/  PLOP3.LUT P6, PT, PT, PT, UP2, 0x80, 0x8 ;  /* 0x000000000008781c */ /* 0x000fc60003fcf028 */
[----:B------:R-:W-:Y:S01]  /*4c50*/  @P0 FADD.FTZ R13, R7, -R12 ;  /* 0x8000000c070d0221 */ /* 0x000fe20000010000 */
[----:B------:R-:W-:-:S09]  /*4c60*/  PLOP3.LUT P0, PT, PT, PT, UP2, 0x80, 0x8 ;  /* 0x000000000008781c */ /* 0x000fd20003f0f028 */
[----:B------:R-:W-:Y:S01]  /*4c70*/  @P6 FFMA.FTZ R77, R228, UR10, R183 ;  /* 0x0000000ae44d6c23 */ /* 0x000fe200080100b7 */
[----:B------:R-:W-:-:S03]  /*4c80*/  PLOP3.LUT P6, PT, PT, PT, UP2, 0x80, 0x8 ;  /* 0x000000000008781c */ /* 0x000fc60003fcf028 */
[----:B------:R-:W-:Y:S01]  /*4c90*/  @P0 FADD.FTZ R12, R250, -R77 ;  /* 0x8000004dfa0c0221 */ /* 0x000fe20000010000 */
[----:B------:R-:W-:Y:S01]  /*4ca0*/  PLOP3.LUT P0, PT, PT, PT, UP2, 0x80, 0x8 ;  /* 0x000000000008781c */ /* 0x000fe20003f0f028 */
[----:B-----5:R-:W-:-:S08]  /*4cb0*/  IMAD.MOV.U32 R77, RZ, RZ, R137 ;  /* 0x000000ffff4d7224 */ /* 0x020fd000078e0089 */
[----:B------:R-:W-:Y:S01]  /*4cc0*/  @P6 FFMA.FTZ R77, R12, UR31, R137 ;  /* 0x0000001f0c4d6c23 */ /* 0x000fe20008010089 */
[----:B------:R-:W-:-:S03]  /*4cd0*/  PLOP3.LUT P6, PT, PT, PT, UP2, 0x80, 0x8 ;  /* 0x000000000008781c */ /* 0x000fc60003fcf028 */
[----:B------:R-:W-:Y:S01]  /*4ce0*/  @P0 FFMA.FTZ R12, R11, UR10, R183 ;  /* 0x0000000a0b0c0c23 */ /* 0x000fe200080100b7 */
[----:B------:R-:W-:Y:S02]  /*4cf0*/  PLOP3.LUT P0, PT, PT, PT, UP2, 0x80, 0x8 ;  /* 0x000000000008781c */ /* 0x000fe40003f0f028 */
[----:B------:R-:W-:-:S07]  /*4d00*/  MOV R78, R138 ;  /* 0x0000008a004e7202 */ /* 0x000fce0000000f00 */
[----:B------:R-:W-:Y:S01]  /*4d10*/  @P6 FADD.FTZ R79, R223, -R12 ;  /* 0x8000000cdf4f6221 */ /* 0x000fe20000010000 */
[----:B------:R-:W-:-:S03]  /*4d20*/  PLOP3.LUT P6, PT, PT, PT, UP2, 0x80, 0x8 ;  /* 0x000000000008781c */ /* 0x000fc60003fcf028 */
[----:B------:R-:W-:Y:S01]  /*4d30*/  @P0 FFMA.FTZ R78, R79, UR31, R138 ;  /* 0x0000001f4f4e0c23 */ /* 0x000fe2000801008a */
[----:B------:R-:W-:-:S09]  /*4d40*/  PLOP3.LUT P0, PT, PT, PT, UP2, 0x80, 0x8 ;  /* 0x000000000008781c */ /* 0x000fd20003f0f028 */
[----:B------:R-:W-:Y:S01]  /*4d50*/  @P6 FFMA.FTZ R12, R224, UR10, R183 ;  /* 0x0000000ae00c6c23 */ /* 0x000fe200080100b7 */
[----:B------:R-:W-:-:S03]  /*4d60*/  PLOP3.LUT P6, PT, PT, PT, UP2, 0x80, 0x8 ;  /* 0x000000000008781c */ /* 0x000fc60003fcf028 */
[----:B------:R-:W-:Y:S01]  /*4d70*/  @P0 FADD.FTZ R12, R245, -R12 ;  /* 0x8000000cf50c0221 */ /* 0x000fe20000010000 */
[----:B------:R-:W-:Y:S01]  /*4d80*/  PLOP3.LUT P0, PT, PT, PT, UP2, 0x80, 0x8 ;  /* 0x000000000008781c */ /* 0x000fe20003f0f028 */
[----:B------:R-:W-:-:S08]  /*4d90*/  IMAD.MOV.U32 R79, RZ, RZ, R139 ;  /* 0x000000ffff4f7224 */ /* 0x000fd000078e008b */
        /* <DEDUP_REMOVED lines=22> */
[----:B------:R-:W-:Y:S01]  /*4f00*/  PLOP3.LUT P0, PT, PT, PT, UP2, 0x80, 0x8 ;  /* 0x000000000008781c */ /* 0x000fe20003f0f028 */
[----:B------:R-:W-:Y:S01]  /*4f10*/  IMAD.MOV.U32 R155, RZ, RZ, R143 ;  /* 0x000000ffff9b7224 */ /* 0x000fe200078e008f */
[----:B------:R-:W-:-:S07]  /*4f20*/  MOV R76, R136 ;  /* 0x00000088004c7202 */ /* 0x000fce0000000f00 */
[----:B--2---:R-:W-:Y:S01]  /*4f30*/  @P6 FFMA.FTZ R12, R184, UR10, R183 ;  /* 0x0000000ab80c6c23 */ /* 0x004fe200080100b7 */
[----:B------:R-:W-:-:S03]  /*4f40*/  PLOP3.LUT P6, PT, PT, PT, UP2, 0x80, 0x8 ;  /* 0x000000000008781c */ /* 0x000fc60003fcf028 */
[----:B---3--:R-:W-:Y:S01]  /*4f50*/  @P0 FADD.FTZ R12, R182, -R12 ;  /* 0x8000000cb60c0221 */ /* 0x008fe20000010000 */
[----:B------:R-:W-:-:S09]  /*4f60*/  PLOP3.LUT P0, PT, PT, PT, UP2, 0x80, 0x8 ;  /* 0x000000000008781c */ /* 0x000fd20003f0f028 */
        /* <DEDUP_REMOVED lines=9> */
.L_x_6429:
[----:B------:R-:W-:Y:S05]  /*5000*/  BRA.U !UP3, `(.L_x_6430) ;  /* 0x000000010b187547 */ /* 0x000fea000b800000 */
[----:B------:R-:W-:Y:S01]  /*5010*/  FMUL.FTZ R12, R77, UR23 ;  /* 0x000000174d0c7c20 */ /* 0x000fe20008410000 */
[----:B------:R-:W-:-:S03]  /*5020*/  LOP3.LUT P0, RZ, R24, 0xff00, RZ, 0xc0, !PT ;  /* 0x0000ff0018ff7812 */ /* 0x000fc6000780c0ff */
[----:B------:R-:W-:-:S05]  /*5030*/  FMUL.FTZ R12, R12, UR22 ;  /* 0x000000160c0c7c20 */ /* 0x000fca0008410000 */
[----:B------:R-:W-:-:S04]  /*5040*/  FSEL R12, R12, RZ, P0 ;  /* 0x000000ff0c0c7208 */ /* 0x000fc80000000000 */
[----:B------:R-:W-:-:S04]  /*5050*/  F2FP.BF16.F32.PACK_AB R12, RZ, R12 ;  /* 0x0000000cff0c723e */ /* 0x000fc800000010ff */
[----:B------:R-:W-:-:S07]  /*5060*/  PRMT R156, R156, 0x5410, R12 ;  /* 0x000054109c9c7816 */ /* 0x000fce000000000c */
.L_x_6430:
[----:B------:R-:W-:Y:S05]  /*5070*/  BRA.U !UP3, `(.L_x_6431) ;  /* 0x000000010b187547 */ /* 0x000fea000b800000 */
[----:B------:R-:W-:Y:S01]  /*5080*/  FMUL.FTZ R12, R78, UR23 ;  /* 0x000000174e0c7c20 */ /* 0x000fe20008410000 */
[----:B------:R-:W-:-:S03]  /*5090*/  LOP3.LUT P0, RZ, R24, 0xff0000, RZ, 0xc0, !PT ;  /* 0x00ff000018ff7812 */ /* 0x000fc6000780c0ff */
[----:B------:R-:W-:-:S05]  /*50a0*/  FMUL.FTZ R12, R12, UR22 ;  /* 0x000000160c0c7c20 */ /* 0x000fca0008410000 */
[----:B------:R-:W-:-:S04]  /*50b0*/  FSEL R12, R12, RZ, P0 ;  /* 0x000000ff0c0c7208 */ /* 0x000fc80000000000 */
[----:B------:R-:W-:-:S04]  /*50c0*/  F2FP.BF16.F32.PACK_AB R12, RZ, R12 ;  /* 0x0000000cff0c723e */ /* 0x000fc800000010ff */
[----:B------:R-:W-:-:S07]  /*50d0*/  PRMT R157, R12, 0x7610, R157 ;  /* 0x000076100c9d7816 */ /* 0x000fce000000009d */
.L_x_6431:
[----:B------:R-:W-:Y:S05]  /*50e0*/  BRA.U !UP3, `(.L_x_6432) ;  /* 0x000000010b187547 */ /* 0x000fea000b800000 */
[----:B------:R-:W-:Y:S01]  /*50f0*/  FMUL.FTZ R12, R79, UR23 ;  /* 0x000000174f0c7c20 */ /* 0x000fe20008410000 */
[----:B------:R-:W-:-:S03]  /*5100*/  LOP3.LUT P0, RZ, R24, 0xff000000, RZ, 0xc0, !PT ;  /* 0xff00000018ff7812 */ /* 0x000fc6000780c0ff */
[----:B------:R-:W-:-:S05]  /*5110*/  FMUL.FTZ R12, R12, UR22 ;  /* 0x000000160c0c7c20 */ /* 0x000fca0008410000 */
[----:B------:R-:W-:-:S04]  /*5120*/  FSEL R12, R12, RZ, P0 ;  /* 0x000000ff0c0c7208 */ /* 0x000fc80000000000 */
[----:B------:R-:W-:-:S04]  /*5130*/  F2FP.BF16.F32.PACK_AB R12, RZ, R12 ;  /* 0x0000000cff0c723e */ /* 0x000fc800000010ff */
[----:B------:R-:W-:-:S07]  /*5140*/  PRMT R157, R157, 0x5410, R12 ;  /* 0x000054109d9d7816 */ /* 0x000fce000000000c */
.L_x_6432:
[----:B------:R-:W-:Y:S05]  /*5150*/  BRA.U !UP3, `(.L_x_6433) ;  /* 0x000000010b187547 */ /* 0x000fea000b800000 */
[----:B------:R-:W-:Y:S01]  /*5160*/  FMUL.FTZ R12, R152, UR23 ;  /* 0x00000017980c7c20 */ /* 0x000fe20008410000 */
[----:B------:R-:W-:-:S03]  /*5170*/  LOP3.LUT P0, RZ, R25, 0xff, RZ, 0xc0, !PT ;  /* 0x000000ff19ff7812 */ /* 0x000fc6000780c0ff */
[----:B------:R-:W-:-:S05]  /*5180*/  FMUL.FTZ R12, R12, UR22 ;  /* 0x000000160c0c7c20 */ /* 0x000fca0008410000 */
[----:B------:R-:W-:-:S04]  /*5190*/  FSEL R12, R12, RZ, P0 ;  /* 0x000000ff0c0c7208 */ /* 0x000fc80000000000 */
[----:B------:R-:W-:-:S04]  /*51a0*/  F2FP.BF16.F32.PACK_AB R12, RZ, R12 ;  /* 0x0000000cff0c723e */ /* 0x000fc800000010ff */
[----:B------:R-:W-:-:S07]  /*51b0*/  PRMT R158, R12, 0x7610, R158 ;  /* 0x000076100c9e7816 */ /* 0x000fce000000009e */
.L_x_6433:
[----:B------:R-:W-:Y:S05]  /*51c0*/  BRA.U !UP3, `(.L_x_6434) ;  /* 0x000000010b187547 */ /* 0x000fea000b800000 */
[----:B------:R-:W-:Y:S01]  /*51d0*/  FMUL.FTZ R12, R153, UR23 ;  /* 0x00000017990c7c20 */ /* 0x000fe20008410000 */
[----:B------:R-:W-:-:S03]  /*51e0*/  LOP3.LUT P0, RZ, R25, 0xff00, RZ, 0xc0, !PT ;  /* 0x0000ff0019ff7812 */ /* 0x000fc6000780c0ff */
[----:B------:R-:W-:-:S05]  /*51f0*/  FMUL.FTZ R12, R12, UR22 ;  /* 0x000000160c0c7c20 */ /* 0x000fca0008410000 */
[----:B------:R-:W-:-:S04]  /*5200*/  FSEL R12, R12, RZ, P0 ;  /* 0x000000ff0c0c7208 */ /* 0x000fc80000000000 */
[----:B------:R-:W-:-:S04]  /*5210*/  F2FP.BF16.F32.PACK_AB R12, RZ, R12 ;  /* 0x0000000cff0c723e */ /* 0x000fc800000010ff */
[----:B------:R-:W-:-:S07]  /*5220*/  PRMT R158, R158, 0x5410, R12 ;  /* 0x000054109e9e7816 */ /* 0x000fce000000000c */
.L_x_6434:
[----:B------:R-:W-:Y:S05]  /*5230*/  BRA.U !UP3, `(.L_x_6435) ;  /* 0x000000010b187547 */ /* 0x000fea000b800000 */
[----:B------:R-:W-:Y:S01]  /*5240*/  FMUL.FTZ R12, R154, UR23 ;  /* 0x000000179a0c7c20 */ /* 0x000fe20008410000 */
[----:B------:R-:W-:-:S03]  /*5250*/  LOP3.LUT P0, RZ, R25, 0xff0000, RZ, 0xc0, !PT ;  /* 0x00ff000019ff7812 */ /* 0x000fc6000780c0ff */
[----:B------:R-:W-:-:S05]  /*5260*/  FMUL.FTZ R12, R12, UR22 ;  /* 0x000000160c0c7c20 */ /* 0x000fca0008410000 */
[----:B------:R-:W-:-:S04]  /*5270*/  FSEL R12, R12, RZ, P0 ;  /* 0x000000ff0c0c7208 */ /* 0x000fc80000000000 */
[----:B------:R-:W-:-:S04]  /*5280*/  F2FP.BF16.F32.PACK_AB R12, RZ, R12 ;  /* 0x0000000cff0c723e */ /* 0x000fc800000010ff */
[----:B------:R-:W-:-:S07]  /*5290*/  PRMT R159, R12, 0x7610, R159 ;  /* 0x000076100c9f7816 */ /* 0x000fce000000009f */
.L_x_6435:
[----:B------:R-:W-:Y:S05]  /*52a0*/  BRA.U !UP3, `(.L_x_6413) ;  /* 0x000000010b1c7547 */ /* 0x000fea000b800000 */
[----:B------:R-:W-:Y:S01]  /*52b0*/  FMUL.FTZ R12, R155, UR23 ;  /* 0x000000179b0c7c20 */ /* 0x000fe20008410000 */
[----:B------:R-:W-:-:S03]  /*52c0*/  ISETP.GE.U32.AND P0, PT, R24, RZ, PT ;  /* 0x000000ff1800720c */ /* 0x000fc60003f06070 */
[----:B------:R-:W-:Y:S01]  /*52d0*/  FMUL.FTZ R12, R12, UR22 ;  /* 0x000000160c0c7c20 */ /* 0x000fe20008410000 */
[----:B------:R-:W-:-:S04]  /*52e0*/  ISETP.GE.U32.AND.EX P0, PT, R25, 0x1000000, PT, P0 ;  /* 0x010000001900780c */ /* 0x000fc80003f06100 */
[----:B------:R-:W-:-:S04]  /*52f0*/  FSEL R12, R12, RZ, P0 ;  /* 0x000000ff0c0c7208 */ /* 0x000fc80000000000 */
[----:B------:R-:W-:-:S04]  /*5300*/  F2FP.BF16.F32.PACK_AB R12, RZ, R12 ;  /* 0x0000000cff0c723e */ /* 0x000fc800000010ff */
[----:B------:R-:W-:-:S07]  /*5310*/  PRMT R159, R159, 0x5410, R12 ;  /* 0x000054109f9f7816 */ /* 0x000fce000000000c */
.L_x_6413:
[----:B------:R-:W-:Y:S01]  /*5320*/  ISETP.NE.U32.AND P0, PT, RZ, UR4, PT ;  /* 0x00000004ff007c0c */ /* 0x000fe2000bf05070 */
[----:B------:R-:W0:Y:S01]  /*5330*/  @UP3 LDCU.64 UR8, c[0x0][0x468] ;  /* 0x00008d00ff0837ac */ /* 0x000e220008000a00 */
[----:B------:R-:W-:Y:S01]  /*5340*/  PLOP3.LUT P6, PT, PT, PT, UP3, 0x80, 0x8 ;  /* 0x000000000008781c */ /* 0x000fe20003fcf038 */
[----:B------:R-:W-:Y:S01]  /*5350*/  IMAD.MOV.U32 R185, RZ, RZ, 0x10 ;  /* 0x00000010ffb97424 */ /* 0x000fe200078e00ff */
[----:B------:R-:W-:-:S13]  /*5360*/  ISETP.NE.AND.EX P0, PT, RZ, UR5, PT, P0 ;  /* 0x00000005ff007c0c */ /* 0x000fda000bf05300 */
[----:B------:R-:W1:Y:S02]  /*5370*/  @P0 LDC.64 R12, c[0x0][0x478] ;  /* 0x00011e00ff0c0b82 */ /* 0x000e640000000a00 */
[----:B-1----:R-:W-:-:S04]  /*5380*/  @P0 IMAD.WIDE.U32 R12, R181, 0x20, R12 ;  /* 0x00000020b50c0825 */ /* 0x002fc800078e000c */
[----:B------:R-:W-:Y:S01]  /*5390*/  VIADD R181, R181, 0x80 ;  /* 0x00000080b5b57836 */ /* 0x000fe20000000000 */
[----:B------:R-:W-:Y:S04]  /*53a0*/  @P0 STG.E.128 desc[UR20][R12.64], R76 ;  /* 0x0000004c0c000986 */ /* 0x000fe8000c101d14 */
[----:B------:R0:W-:Y:S01]  /*53b0*/  @P0 STG.E.128 desc[UR20][R12.64+0x10], R152 ;  /* 0x000010980c000986 */ /* 0x0001e2000c101d14 */
[----:B------:R-:W-:-:S13]  /*53c0*/  PLOP3.LUT P0, PT, PT, PT, UP3, 0x80, 0x8 ;  /* 0x000000000008781c */ /* 0x000fda0003f0f038 */
[C---:B0-----:R-:W-:Y:S01]  /*53d0*/  @P0 IMAD.WIDE.U32 R12, R180.reuse, R185, UR8 ;  /* 0x00000008b40c0e25 */ /* 0x041fe2000f8e00b9 */
[----:B------:R-:W-:-:S04]  /*53e0*/  IADD3 R180, PT, PT, R180, 0x80, RZ ;  /* 0x00000080b4b47810 */ /* 0x000fc80007ffe0ff */
[----:B------:R0:W-:Y:S03]  /*53f0*/  @P6 STG.E.128 desc[UR20][R12.64], R156 ;  /* 0x0000009c0c006986 */ /* 0x0001e6000c101d14 */
.L_x_6403:
[----:B------:R-:W-:Y:S05]  /*5400*/  BSYNC.RECONVERGENT B0 ;  /* 0x0000000000007941 */ /* 0x000fea0003800200 */
.L_x_6402:
        /* <DEDUP_REMOVED lines=9> */
[----:B------:R-:W-:Y:S01]  /*54a0*/  PLOP3.LUT P6, PT, PT, PT, UP2, 0x80, 0x8 ;  /* 0x000000000008781c */ /* 0x000fe20003fcf028 */
[----:B------:R-:W2:Y:S04]  /*54b0*/  LDL R184, [R1] ;  /* 0x0000000001b87983 */ /* 0x000ea80000100800 */
[----:B------:R-:W3:Y:S08]  /*54c0*/  LDL R182, [R1+0x18] ;  /* 0x0000180001b67983 */ /* 0x000ef00000100800 */
[----:B0-----:R-:W-:Y:S01]  /*54d0*/  @P6 FFMA.FTZ R12, R3, UR10, R183 ;  /* 0x0000000a030c6c23 */ /* 0x001fe200080100b7 */
[----:B------:R-:W-:-:S13]  /*54e0*/  PLOP3.LUT P6, PT, PT, PT, UP2, 0x80, 0x8 ;  /* 0x000000000008781c */ /* 0x000fda0003fcf028 */
[----:B------:R-:W-:Y:S01]  /*54f0*/  @P6 FADD.FTZ R13, R233, -R12 ;  /* 0x8000000ce90d6221 */ /* 0x000fe20000010000 */
[----:B------:R-:W-:Y:S02]  /*5500*/  PLOP3.LUT P6, PT, PT, PT, UP2, 0x80, 0x8 ;  /* 0x000000000008781c */ /* 0x000fe40003fcf028 */
[----:B-----5:R-:W-:-:S11]  /*5510*/  MOV R76, R144 ;  /* 0x00000090004c7202 */ /* 0x020fd60000000f00 */
[----:B------:R-:W-:Y:S01]  /*5520*/  @P6 FFMA.FTZ R76, R13, UR31, R144 ;  /* 0x0000001f0d4c6c23 */ /* 0x000fe20008010090 */
[----:B------:R-:W-:-:S13]  /*5530*/  PLOP3.LUT P6, PT, PT, PT, UP2, 0x80, 0x8 ;  /* 0x000000000008781c */ /* 0x000fda0003fcf028 */
[----:B------:R-:W-:Y:S01]  /*5540*/  @P6 FFMA.FTZ R12, R227, UR10, R183 ;  /* 0x0000000ae30c6c23 */ /* 0x000fe200080100b7 */
[----:B------:R-:W-:-:S13]  /*5550*/  PLOP3.LUT P6, PT, PT, PT, UP2, 0x80, 0x8 ;  /* 0x000000000008781c */ /* 0x000fda0003fcf028 */
[----:B------:R-:W-:Y:S01]  /*5560*/  @P6 FADD.FTZ R12, R249, -R12 ;  /* 0x8000000cf90c6221 */ /* 0x000fe20000010000 */
[----:B------:R-:W-:Y:S01]  /*5570*/  PLOP3.LUT P6, PT, PT, PT, UP2, 0x80, 0x8 ;  /* 0x000000000008781c */ /* 0x000fe20003fcf028 */
[----:B------:R-:W-:-:S12]  /*5580*/  IMAD.MOV.U32 R77, RZ, RZ, R145 ;  /* 0x000000ffff4d7224 */ /* 0x000fd800078e0091 */
[----:B------:R-:W-:Y:S01]  /*5590*/  @P6 FFMA.FTZ R77, R12, UR31, R145 ;  /* 0x0000001f0c4d6c23 */ /* 0x000fe20008010091 */
[----:B------:R-:W-:-:S13]  /*55a0*/  PLOP3.LUT P6, PT, PT, PT, UP2, 0x80, 0x8 ;  /* 0x000000000008781c */ /* 0x000fda0003fcf028 */
[----:B------:R-:W-:Y:S01]  /*55b0*/  @P6 FFMA.FTZ R12, R10, UR10, R183 ;  /* 0x0000000a0a0c6c23 */ /* 0x000fe200080100b7 */
[----:B------:R-:W-:-:S13]  /*55c0*/  PLOP3.LUT P6, PT, PT, PT, UP2, 0x80, 0x8 ;  /* 0x000000000008781c */ /* 0x000fda0003fcf028 */
[----:B------:R-:W-:Y:S01]  /*55d0*/  @P6 FADD.FTZ R13, R221, -R12 ;  /* 0x8000000cdd0d6221 */ /* 0x000fe20000010000 */
[----:B------:R-:W-:Y:S02]  /*55e0*/  PLOP3.LUT P6, PT, PT, PT, UP2, 0x80, 0x8 ;  /* 0x000000000008781c */ /* 0x000fe40003fcf028 */
[----:B------:R-:W-:-:S11]  /*55f0*/  MOV R78, R146 ;  /* 0x00000092004e7202 */ /* 0x000fd60000000f00 */
        /* <DEDUP_REMOVED lines=30> */
[----:B--2---:R-:W-:Y:S01]  /*57e0*/  @P6 FFMA.FTZ R12, R184, UR10, R183 ;  /* 0x0000000ab80c6c23 */ /* 0x004fe200080100b7 */
[----:B------:R-:W-:-:S13]  /*57f0*/  PLOP3.LUT P6, PT, PT, PT, UP2, 0x80, 0x8 ;  /* 0x000000000008781c */ /* 0x000fda0003fcf028 */
[----:B---3--:R-:W-:Y:S01]  /*5800*/  @P6 FADD.FTZ R12, R182, -R12 ;  /* 0x8000000cb60c6221 */ /* 0x008fe20000010000 */
[----:B------:R-:W-:Y:S01]  /*5810*/  PLOP3.LUT P6, PT, PT, PT, UP2, 0x80, 0x8 ;  /* 0x000000000008781c */ /* 0x000fe20003fcf028 */
[----:B------:R-:W-:-:S12]  /*5820*/  IMAD.MOV.U32 R155, RZ, RZ, R151 ;  /* 0x000000ffff9b7224 */ /* 0x000fd800078e0097 */
        /* <DEDUP_REMOVED lines=8> */
.L_x_6440:
[----:B------:R-:W-:Y:S05]  /*58b0*/  BRA.U !UP3, `(.L_x_6441) ;  /* 0x000000010b187547 */ /* 0x000fea000b800000 */
[----:B------:R-:W-:Y:S01]  /*58c0*/  FMUL.FTZ R12, R77, UR23 ;  /* 0x000000174d0c7c20 */ /* 0x000fe20008410000 */
[----:B------:R-:W-:-:S03]  /*58d0*/  LOP3.LUT P6, RZ, R22, 0xff00, RZ, 0xc0, !PT ;  /* 0x0000ff0016ff7812 */ /* 0x000fc600078cc0ff */
[----:B------:R-:W-:-:S05]  /*58e0*/  FMUL.FTZ R12, R12, UR22 ;  /* 0x000000160c0c7c20 */ /* 0x000fca0008410000 */
[----:B------:R-:W-:-:S04]  /*58f0*/  FSEL R12, R12, RZ, P6 ;  /* 0x000000ff0c0c7208 */ /* 0x000fc80003000000 */
[----:B------:R-:W-:-:S04]  /*5900*/  F2FP.BF16.F32.PACK_AB R12, RZ, R12 ;  /* 0x0000000cff0c723e */ /* 0x000fc800000010ff */
[----:B------:R-:W-:-:S07]  /*5910*/  PRMT R156, R156, 0x5410, R12 ;  /* 0x000054109c9c7816 */ /* 0x000fce000000000c */
.L_x_6441:
[----:B------:R-:W-:Y:S05]  /*5920*/  BRA.U !UP3, `(.L_x_6442) ;  /* 0x000000010b187547 */ /* 0x000fea000b800000 */
[----:B------:R-:W-:Y:S01]  /*5930*/  FMUL.FTZ R12, R78, UR23 ;  /* 0x000000174e0c7c20 */ /* 0x000fe20008410000 */
[----:B------:R-:W-:-:S03]  /*5940*/  LOP3.LUT P6, RZ, R22, 0xff0000, RZ, 0xc0, !PT ;  /* 0x00ff000016ff7812 */ /* 0x000fc600078cc0ff */
[----:B------:R-:W-:-:S05]  /*5950*/  FMUL.FTZ R12, R12, UR22 ;  /* 0x000000160c0c7c20 */ /* 0x000fca0008410000 */
[----:B------:R-:W-:-:S04]  /*5960*/  FSEL R12, R12, RZ, P6 ;  /* 0x000000ff0c0c7208 */ /* 0x000fc80003000000 */
[----:B------:R-:W-:-:S04]  /*5970*/  F2FP.BF16.F32.PACK_AB R12, RZ, R12 ;  /* 0x0000000cff0c723e */ /* 0x000fc800000010ff */
[----:B------:R-:W-:-:S07]  /*5980*/  PRMT R157, R12, 0x7610, R157 ;  /* 0x000076100c9d7816 */ /* 0x000fce000000009d */
.L_x_6442:
[----:B------:R-:W-:Y:S05]  /*5990*/  BRA.U !UP3, `(.L_x_6443) ;  /* 0x000000010b187547 */ /* 0x000fea000b800000 */
[----:B------:R-:W-:Y:S01]  /*59a0*/  FMUL.FTZ R12, R79, UR23 ;  /* 0x000000174f0c7c20 */ /* 0x000fe20008410000 */
[----:B------:R-:W-:-:S03]  /*59b0*/  LOP3.LUT P6, RZ, R22, 0xff000000, RZ, 0xc0, !PT ;  /* 0xff00000016ff7812 */ /* 0x000fc600078cc0ff */
[----:B------:R-:W-:-:S05]  /*59c0*/  FMUL.FTZ R12, R12, UR22 ;  /* 0x000000160c0c7c20 */ /* 0x000fca0008410000 */
[----:B------:R-:W-:-:S04]  /*59d0*/  FSEL R12, R12, RZ, P6 ;  /* 0x000000ff0c0c7208 */ /* 0x000fc80003000000 */
[----:B------:R-:W-:-:S04]  /*59e0*/  F2FP.BF16.F32.PACK_AB R12, RZ, R12 ;  /* 0x0000000cff0c723e */ /* 0x000fc800000010ff */
[----:B------:R-:W-:-:S07]  /*59f0*/  PRMT R157, R157, 0x5410, R12 ;  /* 0x000054109d9d7816 */ /* 0x000fce000000000c */
.L_x_6443:
[----:B------:R-:W-:Y:S05]  /*5a00*/  BRA.U !UP3, `(.L_x_6444) ;  /* 0x000000010b187547 */ /* 0x000fea000b800000 */
[----:B------:R-:W-:Y:S01]  /*5a10*/  FMUL.FTZ R12, R152, UR23 ;  /* 0x00000017980c7c20 */ /* 0x000fe20008410000 */
[----:B------:R-:W-:-:S03]  /*5a20*/  LOP3.LUT P6, RZ, R23, 0xff, RZ, 0xc0, !PT ;  /* 0x000000ff17ff7812 */ /* 0x000fc600078cc0ff */
[----:B------:R-:W-:-:S05]  /*5a30*/  FMUL.FTZ R12, R12, UR22 ;  /* 0x000000160c0c7c20 */ /* 0x000fca0008410000 */
[----:B------:R-:W-:-:S04]  /*5a40*/  FSEL R12, R12, RZ, P6 ;  /* 0x000000ff0c0c7208 */ /* 0x000fc80003000000 */
[----:B------:R-:W-:-:S04]  /*5a50*/  F2FP.BF16.F32.PACK_AB R12, RZ, R12 ;  /* 0x0000000cff0c723e */ /* 0x000fc800000010ff */
[----:B------:R-:W-:-:S07]  /*5a60*/  PRMT R158, R12, 0x7610, R158 ;  /* 0x000076100c9e7816 */ /* 0x000fce000000009e */
.L_x_6444:
[----:B------:R-:W-:Y:S05]  /*5a70*/  BRA.U !UP3, `(.L_x_6445) ;  /* 0x000000010b187547 */ /* 0x000fea000b800000 */
[----:B------:R-:W-:Y:S01]  /*5a80*/  FMUL.FTZ R12, R153, UR23 ;  /* 0x00000017990c7c20 */ /* 0x000fe20008410000 */
[----:B------:R-:W-:-:S03]  /*5a90*/  LOP3.LUT P6, RZ, R23, 0xff00, RZ, 0xc0, !PT ;  /* 0x0000ff0017ff7812 */ /* 0x000fc600078cc0ff */
[----:B------:R-:W-:-:S05]  /*5aa0*/  FMUL.FTZ R12, R12, UR22 ;  /* 0x000000160c0c7c20 */ /* 0x000fca0008410000 */
[----:B------:R-:W-:-:S04]  /*5ab0*/  FSEL R12, R12, RZ, P6 ;  /* 0x000000ff0c0c7208 */ /* 0x000fc80003000000 */
[----:B------:R-:W-:-:S04]  /*5ac0*/  F2FP.BF16.F32.PACK_AB R12, RZ, R12 ;  /* 0x0000000cff0c723e */ /* 0x000fc800000010ff */
[----:B------:R-:W-:-:S07]  /*5ad0*/  PRMT R158, R158, 0x5410, R12 ;  /* 0x000054109e9e7816 */ /* 0x000fce000000000c */
.L_x_6445:
[----:B------:R-:W-:Y:S05]  /*5ae0*/  BRA.U !UP3, `(.L_x_6446) ;  /* 0x000000010b187547 */ /* 0x000fea000b800000 */
[----:B------:R-:W-:Y:S01]  /*5af0*/  FMUL.FTZ R12, R154, UR23 ;  /* 0x000000179a0c7c20 */ /* 0x000fe20008410000 */
[----:B------:R-:W-:-:S03]  /*5b00*/  LOP3.LUT P6, RZ, R23, 0xff0000, RZ, 0xc0, !PT ;  /* 0x00ff000017ff7812 */ /* 0x000fc600078cc0ff */
[----:B------:R-:W-:-:S05]  /*5b10*/  FMUL.FTZ R12, R12, UR22 ;  /* 0x000000160c0c7c20 */ /* 0x000fca0008410000 */
[----:B------:R-:W-:-:S04]  /*5b20*/  FSEL R12, R12, RZ, P6 ;  /* 0x000000ff0c0c7208 */ /* 0x000fc80003000000 */
[----:B------:R-:W-:-:S04]  /*5b30*/  F2FP.BF16.F32.PACK_AB R12, RZ, R12 ;  /* 0x0000000cff0c723e */ /* 0x000fc800000010ff */
[----:B------:R-:W-:-:S07]  /*5b40*/  PRMT R159, R12, 0x7610, R159 ;  /* 0x000076100c9f7816 */ /* 0x000fce000000009f */
.L_x_6446:
[----:B------:R-:W-:Y:S05]  /*5b50*/  BRA.U !UP3, `(.L_x_6447) ;  /* 0x000000150b8c7547 */ /* 0x000fea000b800000 */
        /* <DEDUP_REMOVED lines=8> */
.L_x_6439:
[----:B------:R-:W-:Y:S05]  /*5be0*/  BRA.U !UP3, `(.L_x_6448) ;  /* 0x000000010b347547 */ /* 0x000fea000b800000 */
[----:B------:R-:W-:-:S13]  /*5bf0*/  PLOP3.LUT P6, PT, PT, PT, UP2, 0x80, 0x8 ;  /* 0x000000000008781c */ /* 0x000fda0003fcf028 */
[----:B0-----:R-:W-:Y:S01]  /*5c00*/  @P6 FFMA.FTZ R12, R3, UR10, R183 ;  /* 0x0000000a030c6c23 */ /* 0x001fe200080100b7 */
[----:B------:R-:W-:-:S13]  /*5c10*/  PLOP3.LUT P6, PT, PT, PT, UP2, 0x80, 0x8 ;  /* 0x000000000008781c */ /* 0x000fda0003fcf028 */
[----:B------:R-:W-:Y:S01]  /*5c20*/  @P6 FADD.FTZ R13, R233, -R12 ;  /* 0x8000000ce90d6221 */ /* 0x000fe20000010000 */
[----:B------:R-:W-:Y:S02]  /*5c30*/  PLOP3.LUT P6, PT, PT, PT, UP2, 0x80, 0x8 ;  /* 0x000000000008781c */ /* 0x000fe40003fcf028 */
[----:B-----5:R-:W-:-:S11]  /*5c40*/  MOV R12, R144 ;  /* 0x00000090000c7202 */ /* 0x020fd60000000f00 */
[----:B------:R-:W-:Y:S01]  /*5c50*/  @P6 FFMA.FTZ R12, R13, UR31, R144 ;  /* 0x0000001f0d0c6c23 */ /* 0x000fe20008010090 */
[----:B------:R-:W-:-:S03]  /*5c60*/  LOP3.LUT P6, RZ, R22, 0xff, RZ, 0xc0, !PT ;  /* 0x000000ff16ff7812 */ /* 0x000fc600078cc0ff */
[----:B------:R-:W-:-:S04]  /*5c70*/  FMUL.FTZ R12, R12, UR23 ;  /* 0x000000170c0c7c20 */ /* 0x000fc80008410000 */
[----:B------:R-:W-:-:S05]  /*5c80*/  FMUL.FTZ R12, R12, UR22 ;  /* 0x000000160c0c7c20 */ /* 0x000fca0008410000 */
[----:B------:R-:W-:-:S04]  /*5c90*/  FSEL R12, R12, RZ, P6 ;  /* 0x000000ff0c0c7208 */ /* 0x000fc80003000000 */
[----:B------:R-:W-:-:S04]  /*5ca0*/  F2FP.BF16.F32.PACK_AB R12, RZ, R12 ;  /* 0x0000000cff0c723e */ /* 0x000fc800000010ff */
[----:B------:R-:W-:-:S07]  /*5cb0*/  PRMT R156, R12, 0x7610, R156 ;  /* 0x000076100c9c7816 */ /* 0x000fce000000009c */
.L_x_6448:
[----:B------:R-:W-:Y:S05]  /*5cc0*/  BRA.U !UP3, `(.L_x_6449) ;  /* 0x000000010b347547 */ /* 0x000fea000b800000 */
[----:B------:R-:W-:-:S13]  /*5cd0*/  PLOP3.LUT P6, PT, PT, PT, UP2, 0x80, 0x8 ;  /* 0x000000000008781c */ /* 0x000fda0003fcf028 */
[----:B0-----:R-:W-:Y:S01]  /*5ce0*/  @P6 FFMA.FTZ R12, R227, UR10, R183 ;  /* 0x0000000ae30c6c23 */ /* 0x001fe200080100b7 */
[----:B------:R-:W-:-:S13]  /*5cf0*/  PLOP3.LUT P6, PT, PT, PT, UP2, 0x80, 0x8 ;  /* 0x000000000008781c */ /* 0x000fda0003fcf028 */
[----:B------:R-:W-:Y:S01]  /*5d00*/  @P6 FADD.FTZ R182, R249, -R12 ;  /* 0x8000000cf9b66221 */ /* 0x000fe20000010000 */
[----:B------:R-:W-:Y:S01]  /*5d10*/  PLOP3.LUT P6, PT, PT, PT, UP2, 0x80, 0x8 ;  /* 0x000000000008781c */ /* 0x000fe20003fcf028 */
[----:B-----5:R-:W-:-:S12]  /*5d20*/  IMAD.MOV.U32 R12, RZ, RZ, R145 ;  /* 0x000000ffff0c7224 */ /* 0x020fd800078e0091 */
[----:B------:R-:W-:Y:S01]  /*5d30*/  @P6 FFMA.FTZ R12, R182, UR31, R145 ;  /* 0x0000001fb60c6c23 */ /* 0x000fe20008010091 */
[----:B------:R-:W-:-:S03]  /*5d40*/  LOP3.LUT P6, RZ, R22, 0xff00, RZ, 0xc0, !PT ;  /* 0x0000ff0016ff7812 */ /* 0x000fc600078cc0ff */
[----:B------:R-:W-:-:S04]  /*5d50*/  FMUL.FTZ R12, R12, UR23 ;  /* 0x000000170c0c7c20 */ /* 0x000fc80008410000 */
[----:B------:R-:W-:-:S05]  /*5d60*/  FMUL.FTZ R12, R12, UR22 ;  /* 0x000000160c0c7c20 */ /* 0x000fca0008410000 */
[----:B------:R-:W-:-:S04]  /*5d70*/  FSEL R12, R12, RZ, P6 ;  /* 0x000000ff0c0c7208 */ /* 0x000fc80003000000 */
[----:B------:R-:W-:-:S04]  /*5d80*/  F2FP.BF16.F32.PACK_AB R12, RZ, R12 ;  /* 0x0000000cff0c723e */ /* 0x000fc800000010ff */
[----:B------:R-:W-:-:S07]  /*5d90*/  PRMT R156, R156, 0x5410, R12 ;  /* 0x000054109c9c7816 */ /* 0x000fce000000000c */
.L_x_6449:
        /* <DEDUP_REMOVED lines=14> */
.L_x_6450:
[----:B------:R-:W-:Y:S05]  /*5e80*/  BRA.U !UP3, `(.L_x_6451) ;  /* 0x000000010b347547 */ /* 0x000fea000b800000 */
[----:B------:R-:W-:Y:S01]  /*5e90*/  PLOP3.LUT P6, PT, PT, PT, UP2, 0x80, 0x8 ;  /* 0x000000000008781c */ /* 0x000fe20003fcf028 */
[----:B0----5:R-:W-:-:S12]  /*5ea0*/  IMAD.MOV.U32 R12, RZ, RZ, R147 ;  /* 0x000000ffff0c7224 */ /* 0x021fd800078e0093 */
[----:B------:R-:W-:Y:S01]  /*5eb0*/  @P6 FFMA.FTZ R13, R222, UR10, R183 ;  /* 0x0000000ade0d6c23 */ /* 0x000fe200080100b7 */
[----:B------:R-:W-:-:S13]  /*5ec0*/  PLOP3.LUT P6, PT, PT, PT, UP2, 0x80, 0x8 ;  /* 0x000000000008781c */ /* 0x000fda0003fcf028 */
[----:B------:R-:W-:Y:S01]  /*5ed0*/  @P6 FADD.FTZ R182, R244, -R13 ;  /* 0x8000000df4b66221 */ /* 0x000fe20000010000 */
[----:B------:R-:W-:-:S13]  /*5ee0*/  PLOP3.LUT P6, PT, PT, PT, UP2, 0x80, 0x8 ;  /* 0x000000000008781c */ /* 0x000fda0003fcf028 */
[----:B------:R-:W-:Y:S01]  /*5ef0*/  @P6 FFMA.FTZ R12, R182, UR31, R147 ;  /* 0x0000001fb60c6c23 */ /* 0x000fe20008010093 */
[----:B------:R-:W-:-:S03]  /*5f00*/  LOP3.LUT P6, RZ, R22, 0xff000000, RZ, 0xc0, !PT ;  /* 0xff00000016ff7812 */ /* 0x000fc600078cc0ff */
[----:B------:R-:W-:-:S04]  /*5f10*/  FMUL.FTZ R12, R12, UR23 ;  /* 0x000000170c0c7c20 */ /* 0x000fc80008410000 */
[----:B------:R-:W-:-:S05]  /*5f20*/  FMUL.FTZ R12, R12, UR22 ;  /* 0x000000160c0c7c20 */ /* 0x000fca0008410000 */
[----:B------:R-:W-:-:S04]  /*5f30*/  FSEL R12, R12, RZ, P6 ;  /* 0x000000ff0c0c7208 */ /* 0x000fc80003000000 */
[----:B------:R-:W-:-:S04]  /*5f40*/  F2FP.BF16.F32.PACK_AB R12, RZ, R12 ;  /* 0x0000000cff0c723e */ /* 0x000fc800000010ff */
[----:B------:R-:W-:-:S07]  /*5f50*/  PRMT R157, R157, 0x5410, R12 ;  /* 0x000054109d9d7816 */ /* 0x000fce000000000c */
.L_x_6451:
        /* <DEDUP_REMOVED lines=14> */
.L_x_6452:
        /* <DEDUP_REMOVED lines=14> */
.L_x_6453:
        /* <DEDUP_REMOVED lines=14> */
.L_x_6454:
[----:B------:R-:W-:Y:S05]  /*6200*/  BRA.U !UP3, `(.L_x_6447) ;  /* 0x0000000d0be07547 */ /* 0x000fea000b800000 */
[----:B0-----:R-:W2:Y:S04]  /*6210*/  LDL R12, [R1] ;  /* 0x00000000010c7983 */ /* 0x001ea80000100800 */
[----:B------:R-:W3:Y:S01]  /*6220*/  LDL R13, [R1+0x18] ;  /* 0x00001800010d7983 */ /* 0x000ee20000100800 */
[----:B------:R-:W-:-:S13]  /*6230*/  PLOP3.LUT P6, PT, PT, PT, UP2, 0x80, 0x8 ;  /* 0x000000000008781c */ /* 0x000fda0003fcf028 */
[----:B--2---:R-:W-:Y:S01]  /*6240*/  @P6 FFMA.FTZ R12, R12, UR10, R183 ;  /* 0x0000000a0c0c6c23 */ /* 0x004fe200080100b7 */
[----:B------:R-:W-:-:S13]  /*6250*/  PLOP3.LUT P6, PT, PT, PT, UP2, 0x80, 0x8 ;  /* 0x000000000008781c */ /* 0x000fda0003fcf028 */
[----:B---3--:R-:W-:Y:S01]  /*6260*/  @P6 FADD.FTZ R182, R13, -R12 ;  /* 0x8000000c0db66221 */ /* 0x008fe20000010000 */
[----:B------:R-:W-:Y:S01]  /*6270*/  PLOP3.LUT P6, PT, PT, PT, UP2, 0x80, 0x8 ;  /* 0x000000000008781c */ /* 0x000fe20003fcf028 */
[----:B-----5:R-:W-:-:S12]  /*6280*/  IMAD.MOV.U32 R12, RZ, RZ, R151 ;  /* 0x000000ffff0c7224 */ /* 0x020fd800078e0097 */
        /* <DEDUP_REMOVED lines=9> */
.L_x_6438:
[----:B0-----:R-:W0:Y:S02]  /*6320*/  LDC.64 R12, c[0x0][0x478] ;  /* 0x00011e00ff0c7b82 */ /* 0x001e240000000a00 */
[----:B0-----:R-:W-:-:S04]  /*6330*/  ISETP.NE.U32.AND P0, PT, R12, RZ, PT ;  /* 0x000000ff0c00720c */ /* 0x001fc80003f05070 */
[----:B------:R-:W-:-:S13]  /*6340*/  ISETP.NE.AND.EX P0, PT, R13, RZ, PT, P0 ;  /* 0x000000ff0d00720c */ /* 0x000fda0003f05300 */
[----:B------:R-:W-:Y:S05]  /*6350*/  @!P0 BRA `(.L_x_6455) ;  /* 0x0000000800008947 */ /* 0x000fea0003800000 */
[----:B------:R-:W2:Y:S04]  /*6360*/  LDL R184, [R1] ;  /* 0x0000000001b87983 */ /* 0x000ea80000100800 */
[----:B------:R-:W3:Y:S01]  /*6370*/  LDL R182, [R1+0x18] ;  /* 0x0000180001b67983 */ /* 0x000ee20000100800 */
[--C-:B------:R-:W-:Y:S01]  /*6380*/  FFMA.FTZ R12, R211, UR10, R183.reuse ;  /* 0x0000000ad30c7c23 */ /* 0x100fe200080100b7 */
[--C-:B------:R-:W-:Y:S01]  /*6390*/  FFMA.FTZ R154, R202, UR10, R183.reuse ;  /* 0x0000000aca9a7c23 */ /* 0x100fe200080100b7 */
[--C-:B------:R-:W-:Y:S01]  /*63a0*/  FFMA.FTZ R152, R196, UR10, R183.reuse ;  /* 0x0000000ac4987c23 */ /* 0x100fe200080100b7 */
[--C-:B------:R-:W-:Y:S01]  /*63b0*/  FFMA.FTZ R79, R222, UR10, R183.reuse ;  /* 0x0000000ade4f7c23 */ /* 0x100fe200080100b7 */
[----:B------:R-:W-:Y:S01]  /*63c0*/  FADD.FTZ R153, R239, -R12 ;  /* 0x8000000cef997221 */ /* 0x000fe20000010000 */
        /* <DEDUP_REMOVED lines=40> */
.L_x_6456:
        /* <DEDUP_REMOVED lines=12> */
.L_x_6457:
        /* <DEDUP_REMOVED lines=12> */
.L_x_6458:
        /* <DEDUP_REMOVED lines=12> */
.L_x_6459:
        /* <DEDUP_REMOVED lines=12> */
.L_x_6460:
        /* <DEDUP_REMOVED lines=12> */
.L_x_6461:
        /* <DEDUP_REMOVED lines=12> */
.L_x_6462:
        /* <DEDUP_REMOVED lines=9> */
.L_x_6455:
        /* <DEDUP_REMOVED lines=12> */
.L_x_6463:
        /* <DEDUP_REMOVED lines=12> */
.L_x_6464:
        /* <DEDUP_REMOVED lines=12> */
.L_x_6465:
        /* <DEDUP_REMOVED lines=12> */
.L_x_6466:
        /* <DEDUP_REMOVED lines=12> */
.L_x_6467:
        /* <DEDUP_REMOVED lines=12> */
.L_x_6468:
        /* <DEDUP_REMOVED lines=12> */
.L_x_6469:
[----:B------:R-:W-:Y:S05]  /*70a0*/  BRA.U !UP3, `(.L_x_6447) ;  /* 0x000000010b387547 */ /* 0x000fea000b800000 */
[----:B------:R-:W2:Y:S04]  /*70b0*/  LDL R12, [R1] ;  /* 0x00000000010c7983 */ /* 0x000ea80000100800 */
        /* <DEDUP_REMOVED lines=13> */
.L_x_6447:
[----:B0-----:R-:W0:Y:S01]  /*7190*/  @P0 LDC.64 R12, c[0x0][0x478] ;  /* 0x00011e00ff0c0b82 */ /* 0x001e220000000a00 */
[----:B------:R-:W1:Y:S01]  /*71a0*/  @UP3 LDCU.64 UR8, c[0x0][0x468] ;  /* 0x00008d00ff0837ac */ /* 0x000e620008000a00 */
[----:B------:R-:W-:Y:S01]  /*71b0*/  HFMA2 R185, -RZ, RZ, 0, 9.5367431640625e-07 ;  /* 0x00000010ffb97431 */ /* 0x000fe200000001ff */
[----:B------:R-:W-:Y:S01]  /*71c0*/  PLOP3.LUT P6, PT, PT, PT, UP3, 0x80, 0x8 ;  /* 0x000000000008781c */ /* 0x000fe20003fcf038 */
[C---:B0-----:R-:W-:Y:S01]  /*71d0*/  @P0 IMAD.WIDE.U32 R12, R181.reuse, 0x20, R12 ;  /* 0x00000020b50c0825 */ /* 0x041fe200078e000c */
[----:B------:R-:W-:-:S04]  /*71e0*/  IADD3 R181, PT, PT, R181, 0x80, RZ ;  /* 0x00000080b5b57810 */ /* 0x000fc80007ffe0ff */
[----:B------:R-:W-:Y:S04]  /*71f0*/  @P0 STG.E.128 desc[UR20][R12.64], R76 ;  /* 0x0000004c0c000986 */ /* 0x000fe8000c101d14 */
[----:B------:R1:W-:Y:S01]  /*7200*/  @P0 STG.E.128 desc[UR20][R12.64+0x10], R152 ;  /* 0x000010980c000986 */ /* 0x0003e2000c101d14 */
[----:B------:R-:W-:-:S13]  /*7210*/  PLOP3.LUT P0, PT, PT, PT, UP3, 0x80, 0x8 ;  /* 0x000000000008781c */ /* 0x000fda0003f0f038 */
[----:B-1----:R-:W-:-:S04]  /*7220*/  @P0 IMAD.WIDE.U32 R12, R180, R185, UR8 ;  /* 0x00000008b40c0e25 */ /* 0x002fc8000f8e00b9 */
[----:B------:R-:W-:Y:S01]  /*7230*/  VIADD R180, R180, 0x80 ;  /* 0x00000080b4b47836 */ /* 0x000fe20000000000 */
[----:B------:R1:W-:Y:S06]  /*7240*/  @P6 STG.E.128 desc[UR20][R12.64], R156 ;  /* 0x0000009c0c006986 */ /* 0x0003ec000c101d14 */
.L_x_6437:
[----:B------:R-:W-:Y:S05]  /*7250*/  BSYNC.RECONVERGENT B0 ;  /* 0x0000000000007941 */ /* 0x000fea0003800200 */
.L_x_6436:
        /* <DEDUP_REMOVED lines=10> */
[----:B------:R-:W2:Y:S01]  /*7300*/  LDL R182, [R1+0x14] ;  /* 0x0000140001b67983 */ /* 0x000ea20000100800 */
[----:B-----5:R-:W-:Y:S01]  /*7310*/  IMAD.MOV.U32 R76, RZ, RZ, R32 ;  /* 0x000000ffff4c7224 */ /* 0x020fe200078e0020 */
[----:B------:R-:W-:Y:S01]  /*7320*/  MOV R77, R33 ;  /* 0x00000021004d7202 */ /* 0x000fe20000000f00 */
[----:B------:R-:W-:Y:S01]  /*7330*/  IMAD.MOV.U32 R78, RZ, RZ, R34 ;  /* 0x000000ffff4e7224 */ /* 0x000fe200078e0022 */
[----:B------:R-:W-:Y:S01]  /*7340*/  MOV R79, R35 ;  /* 0x00000023004f7202 */ /* 0x000fe20000000f00 */
[----:B------:R-:W-:Y:S01]  /*7350*/  IMAD.MOV.U32 R152, RZ, RZ, R28 ;  /* 0x000000ffff987224 */ /* 0x000fe200078e001c */
[----:B------:R-:W-:Y:S01]  /*7360*/  MOV R153, R29 ;  /* 0x0000001d00997202 */ /* 0x000fe20000000f00 */
[----:B------:R-:W-:Y:S01]  /*7370*/  IMAD.MOV.U32 R154, RZ, RZ, R30 ;  /* 0x000000ffff9a7224 */ /* 0x000fe200078e001e */
[----:B------:R-:W-:-:S04]  /*7380*/  MOV R155, R31 ;  /* 0x0000001f009b7202 */ /* 0x000fc80000000f00 */
[----:B01----:R-:W-:Y:S01]  /*7390*/  @P6 FFMA.FTZ R13, R4, UR10, R183 ;  /* 0x0000000a040d6c23 */ /* 0x003fe200080100b7 */
[----:B------:R-:W-:-:S13]  /*73a0*/  PLOP3.LUT P6, PT, PT, PT, UP2, 0x80, 0x8 ;  /* 0x000000000008781c */ /* 0x000fda0003fcf028 */
[----:B------:R-:W-:Y:S01]  /*73b0*/  @P6 FADD.FTZ R13, R232, -R13 ;  /* 0x8000000de80d6221 */ /* 0x000fe20000010000 */
[----:B------:R-:W-:-:S13]  /*73c0*/  PLOP3.LUT P6, PT, PT, PT, UP2, 0x80, 0x8 ;  /* 0x000000000008781c */ /* 0x000fda0003fcf028 */
[----:B------:R-:W-:Y:S01]  /*73d0*/  @P6 FFMA.FTZ R76, R13, UR31, R32 ;  /* 0x0000001f0d4c6c23 */ /* 0x000fe20008010020 */
[----:B------:R-:W-:-:S13]  /*73e0*/  PLOP3.LUT P6, PT, PT, PT, UP2, 0x80, 0x8 ;  /* 0x000000000008781c */ /* 0x000fda0003fcf028 */
[----:B------:R-:W-:Y:S01]  /*73f0*/  @P6 FFMA.FTZ R13, R226, UR10, R183 ;  /* 0x0000000ae20d6c23 */ /* 0x000fe200080100b7 */
        /* <DEDUP_REMOVED lines=37> */
[----:B--2---:R-:W-:Y:S01]  /*7650*/  @P6 FADD.FTZ R12, R182, -R12 ;  /* 0x8000000cb60c6221 */ /* 0x004fe20000010000 */
[----:B------:R-:W-:-:S13]  /*7660*/  PLOP3.LUT P6, PT, PT, PT, UP2, 0x80, 0x8 ;  /* 0x000000000008781c */ /* 0x000fda0003fcf028 */
        /* <DEDUP_REMOVED lines=8> */
.L_x_6474:
[----:B------:R-:W-:Y:S05]  /*76f0*/  BRA.U !UP3, `(.L_x_6475) ;  /* 0x000000010b187547 */ /* 0x000fea000b800000 */
[----:B------:R-:W-:Y:S01]  /*7700*/  FMUL.FTZ R12, R77, UR23 ;  /* 0x000000174d0c7c20 */ /* 0x000fe20008410000 */
[----:B------:R-:W-:-:S03]  /*7710*/  LOP3.LUT P6, RZ, R20, 0xff00, RZ, 0xc0, !PT ;  /* 0x0000ff0014ff7812 */ /* 0x000fc600078cc0ff */
[----:B------:R-:W-:-:S05]  /*7720*/  FMUL.FTZ R12, R12, UR22 ;  /* 0x000000160c0c7c20 */ /* 0x000fca0008410000 */
[----:B------:R-:W-:-:S04]  /*7730*/  FSEL R12, R12, RZ, P6 ;  /* 0x000000ff0c0c7208 */ /* 0x000fc80003000000 */
[----:B------:R-:W-:-:S04]  /*7740*/  F2FP.BF16.F32.PACK_AB R12, RZ, R12 ;  /* 0x0000000cff0c723e */ /* 0x000fc800000010ff */
[----:B------:R-:W-:-:S07]  /*7750*/  PRMT R156, R156, 0x5410, R12 ;  /* 0x000054109c9c7816 */ /* 0x000fce000000000c */
.L_x_6475:
[----:B------:R-:W-:Y:S05]  /*7760*/  BRA.U !UP3, `(.L_x_6476) ;  /* 0x000000010b187547 */ /* 0x000fea000b800000 */
[----:B------:R-:W-:Y:S01]  /*7770*/  FMUL.FTZ R12, R78, UR23 ;  /* 0x000000174e0c7c20 */ /* 0x000fe20008410000 */
[----:B------:R-:W-:-:S03]  /*7780*/  LOP3.LUT P6, RZ, R20, 0xff0000, RZ, 0xc0, !PT ;  /* 0x00ff000014ff7812 */ /* 0x000fc600078cc0ff */
[----:B------:R-:W-:-:S05]  /*7790*/  FMUL.FTZ R12, R12, UR22 ;  /* 0x000000160c0c7c20 */ /* 0x000fca0008410000 */
[----:B------:R-:W-:-:S04]  /*77a0*/  FSEL R12, R12, RZ, P6 ;  /* 0x000000ff0c0c7208 */ /* 0x000fc80003000000 */
[----:B------:R-:W-:-:S04]  /*77b0*/  F2FP.BF16.F32.PACK_AB R12, RZ, R12 ;  /* 0x0000000cff0c723e */ /* 0x000fc800000010ff */
[----:B------:R-:W-:-:S07]  /*77c0*/  PRMT R157, R12, 0x7610, R157 ;  /* 0x000076100c9d7816 */ /* 0x000fce000000009d */
.L_x_6476:
[----:B------:R-:W-:Y:S05]  /*77d0*/  BRA.U !UP3, `(.L_x_6477) ;  /* 0x000000010b187547 */ /* 0x000fea000b800000 */
[----:B------:R-:W-:Y:S01]  /*77e0*/  FMUL.FTZ R12, R79, UR23 ;  /* 0x000000174f0c7c20 */ /* 0x000fe20008410000 */
[----:B------:R-:W-:-:S03]  /*77f0*/  LOP3.LUT P6, RZ, R20, 0xff000000, RZ, 0xc0, !PT ;  /* 0xff00000014ff7812 */ /* 0x000fc600078cc0ff */
[----:B------:R-:W-:-:S05]  /*7800*/  FMUL.FTZ R12, R12, UR22 ;  /* 0x000000160c0c7c20 */ /* 0x000fca0008410000 */
[----:B------:R-:W-:-:S04]  /*7810*/  FSEL R12, R12, RZ, P6 ;  /* 0x000000ff0c0c7208 */ /* 0x000fc80003000000 */
[----:B------:R-:W-:-:S04]  /*7820*/  F2FP.BF16.F32.PACK_AB R12, RZ, R12 ;  /* 0x0000000cff0c723e */ /* 0x000fc800000010ff */
[----:B------:R-:W-:-:S07]  /*7830*/  PRMT R157, R157, 0x5410, R12 ;  /* 0x000054109d9d7816 */ /* 0x000fce000000000c */
.L_x_6477:
[----:B------:R-:W-:Y:S05]  /*7840*/  BRA.U !UP3, `(.L_x_6478) ;  /* 0x000000010b187547 */ /* 0x000fea000b800000 */
[----:B------:R-:W-:Y:S01]  /*7850*/  FMUL.FTZ R12, R152, UR23 ;  /* 0x00000017980c7c20 */ /* 0x000fe20008410000 */
[----:B------:R-:W-:-:S03]  /*7860*/  LOP3.LUT P6, RZ, R21, 0xff, RZ, 0xc0, !PT ;  /* 0x000000ff15ff7812 */ /* 0x000fc600078cc0ff */
[----:B------:R-:W-:-:S05]  /*7870*/  FMUL.FTZ R12, R12, UR22 ;  /* 0x000000160c0c7c20 */ /* 0x000fca0008410000 */
[----:B------:R-:W-:-:S04]  /*7880*/  FSEL R12, R12, RZ, P6 ;  /* 0x000000ff0c0c7208 */ /* 0x000fc80003000000 */
[----:B------:R-:W-:-:S04]  /*7890*/  F2FP.BF16.F32.PACK_AB R12, RZ, R12 ;  /* 0x0000000cff0c723e */ /* 0x000fc800000010ff */
[----:B------:R-:W-:-:S07]  /*78a0*/  PRMT R158, R12, 0x7610, R158 ;  /* 0x000076100c9e7816 */ /* 0x000fce000000009e */
.L_x_6478:
[----:B------:R-:W-:Y:S05]  /*78b0*/  BRA.U !UP3, `(.L_x_6479) ;  /* 0x000000010b187547 */ /* 0x000fea000b800000 */
[----:B------:R-:W-:Y:S01]  /*78c0*/  FMUL.FTZ R12, R153, UR23 ;  /* 0x00000017990c7c20 */ /* 0x000fe20008410000 */
[----:B------:R-:W-:-:S03]  /*78d0*/  LOP3.LUT P6, RZ, R21, 0xff00, RZ, 0xc0, !PT ;  /* 0x0000ff0015ff7812 */ /* 0x000fc600078cc0ff */
[----:B------:R-:W-:-:S05]  /*78e0*/  FMUL.FTZ R12, R12, UR22 ;  /* 0x000000160c0c7c20 */ /* 0x000fca0008410000 */
[----:B------:R-:W-:-:S04]  /*78f0*/  FSEL R12, R12, RZ, P6 ;  /* 0x000000ff0c0c7208 */ /* 0x000fc80003000000 */
[----:B------:R-:W-:-:S04]  /*7900*/  F2FP.BF16.F32.PACK_AB R12, RZ, R12 ;  /* 0x0000000cff0c723e */ /* 0x000fc800000010ff */
[----:B------:R-:W-:-:S07]  /*7910*/  PRMT R158, R158, 0x5410, R12 ;  /* 0x000054109e9e7816 */ /* 0x000fce000000000c */
.L_x_6479:
[----:B------:R-:W-:Y:S05]  /*7920*/  BRA.U !UP3, `(.L_x_6480) ;  /* 0x000000010b187547 */ /* 0x000fea000b800000 */
[----:B------:R-:W-:Y:S01]  /*7930*/  FMUL.FTZ R12, R154, UR23 ;  /* 0x000000179a0c7c20 */ /* 0x000fe20008410000 */
[----:B------:R-:W-:-:S03]  /*7940*/  LOP3.LUT P6, RZ, R21, 0xff0000, RZ, 0xc0, !PT ;  /* 0x00ff000015ff7812 */ /* 0x000fc600078cc0ff */
[----:B------:R-:W-:-:S05]  /*7950*/  FMUL.FTZ R12, R12, UR22 ;  /* 0x000000160c0c7c20 */ /* 0x000fca0008410000 */
[----:B------:R-:W-:-:S04]  /*7960*/  FSEL R12, R12, RZ, P6 ;  /* 0x000000ff0c0c7208 */ /* 0x000fc80003000000 */
[----:B------:R-:W-:-:S04]  /*7970*/  F2FP.BF16.F32.PACK_AB R12, RZ, R12 ;  /* 0x0000000cff0c723e */ /* 0x000fc800000010ff */
[----:B------:R-:W-:-:S07]  /*7980*/  PRMT R159, R12, 0x7610, R159 ;  /* 0x000076100c9f7816 */ /* 0x000fce000000009f */
.L_x_6480:
        /* <DEDUP_REMOVED lines=9> */
.L_x_6473:
[----:B------:R-:W-:Y:S05]  /*7a20*/  BRA.U !UP3, `(.L_x_6482) ;  /* 0x000000010b347547 */ /* 0x000fea000b800000 */
[----:B------:R-:W-:Y:S01]  /*7a30*/  PLOP3.LUT P6, PT, PT, PT, UP2, 0x80, 0x8 ;  /* 0x000000000008781c */ /* 0x000fe20003fcf028 */
[----:B01---5:R-:W-:-:S12]  /*7a40*/  IMAD.MOV.U32 R12, RZ, RZ, R32 ;  /* 0x000000ffff0c7224 */ /* 0x023fd800078e0020 */
        /* <DEDUP_REMOVED lines=11> */
.L_x_6482:
[----:B------:R-:W-:Y:S05]  /*7b00*/  BRA.U !UP3, `(.L_x_6483) ;  /* 0x000000010b347547 */ /* 0x000fea000b800000 */
[----:B------:R-:W-:Y:S02]  /*7b10*/  PLOP3.LUT P6, PT, PT, PT, UP2, 0x80, 0x8 ;  /* 0x000000000008781c */ /* 0x000fe40003fcf028 */
[----:B01---5:R-:W-:-:S11]  /*7b20*/  MOV R12, R33 ;  /* 0x00000021000c7202 */ /* 0x023fd60000000f00 */
        /* <DEDUP_REMOVED lines=11> */
.L_x_6483:
        /* <DEDUP_REMOVED lines=14> */
.L_x_6484:
[----:B------:R-:W-:Y:S05]  /*7cc0*/  BRA.U !UP3, `(.L_x_6485) ;  /* 0x000000010b347547 */ /* 0x000fea000b800000 */
[----:B------:R-:W-:-:S13]  /*7cd0*/  PLOP3.LUT P6, PT, PT, PT, UP2, 0x80, 0x8 ;  /* 0x000000000008781c */ /* 0x000fda0003fcf028 */
[----:B01----:R-:W-:Y:S01]  /*7ce0*/  @P6 FFMA.FTZ R12, R220, UR10, R183 ;  /* 0x0000000adc0c6c23 */ /* 0x003fe200080100b7 */
        /* <DEDUP_REMOVED lines=11> */
.L_x_6485:
[----:B------:R-:W-:Y:S05]  /*7da0*/  BRA.U !UP3, `(.L_x_6486) ;  /* 0x000000010b347547 */ /* 0x000fea000b800000 */
[----:B------:R-:W-:-:S13]  /*7db0*/  PLOP3.LUT P6, PT, PT, PT, UP2, 0x80, 0x8 ;  /* 0x000000000008781c */ /* 0x000fda0003fcf028 */
[----:B01----:R-:W-:Y:S01]  /*7dc0*/  @P6 FFMA.FTZ R12, R194, UR10, R183 ;  /* 0x0000000ac20c6c23 */ /* 0x003fe200080100b7 */
        /* <DEDUP_REMOVED lines=11> */
.L_x_6486:
        /* <DEDUP_REMOVED lines=14> */
.L_x_6487:
        /* <DEDUP_REMOVED lines=14> */
.L_x_6488:
[----:B------:R-:W-:Y:S05]  /*8040*/  BRA.U !UP3, `(.L_x_6481) ;  /* 0x0000000d0bd47547 */ /* 0x000fea000b800000 */
[----:B01----:R-:W2:Y:S01]  /*8050*/  LDL R13, [R1+0x14] ;  /* 0x00001400010d7983 */ /* 0x003ea20000100800 */
[----:B------:R-:W-:-:S13]  /*8060*/  PLOP3.LUT P6, PT, PT, PT, UP2, 0x80, 0x8 ;  /* 0x000000000008781c */ /* 0x000fda0003fcf028 */
[----:B------:R-:W-:Y:S01]  /*8070*/  @P6 FFMA.FTZ R12, R252, UR10, R183 ;  /* 0x0000000afc0c6c23 */ /* 0x000fe200080100b7 */
[----:B------:R-:W-:-:S13]  /*8080*/  PLOP3.LUT P6, PT, PT, PT, UP2, 0x80, 0x8 ;  /* 0x000000000008781c */ /* 0x000fda0003fcf028 */
[----:B--2---:R-:W-:Y:S01]  /*8090*/  @P6 FADD.FTZ R182, R13, -R12 ;  /* 0x8000000c0db66221 */ /* 0x004fe20000010000 */
[----:B------:R-:W-:Y:S02]  /*80a0*/  PLOP3.LUT P6, PT, PT, PT, UP2, 0x80, 0x8 ;  /* 0x000000000008781c */ /* 0x000fe40003fcf028 */
[----:B-----5:R-:W-:-:S11]  /*80b0*/  MOV R12, R31 ;  /* 0x0000001f000c7202 */ /* 0x020fd60000000f00 */
        /* <DEDUP_REMOVED lines=9> */
.L_x_6472:
[----:B01----:R-:W0:Y:S02]  /*8150*/  LDC.64 R12, c[0x0][0x478] ;  /* 0x00011e00ff0c7b82 */ /* 0x003e240000000a00 */
[----:B0-----:R-:W-:-:S04]  /*8160*/  ISETP.NE.U32.AND P0, PT, R12, RZ, PT ;  /* 0x000000ff0c00720c */ /* 0x001fc80003f05070 */
[----:B------:R-:W-:-:S13]  /*8170*/  ISETP.NE.AND.EX P0, PT, R13, RZ, PT, P0 ;  /* 0x000000ff0d00720c */ /* 0x000fda0003f05300 */
[----:B------:R-:W-:Y:S05]  /*8180*/  @!P0 BRA `(.L_x_6489) ;  /* 0x0000000400fc8947 */ /* 0x000fea0003800000 */
[----:B------:R-:W2:Y:S01]  /*8190*/  LDL R182, [R1+0x14] ;  /* 0x0000140001b67983 */ /* 0x000ea20000100800 */
[--C-:B------:R-:W-:Y:S01]  /*81a0*/  FFMA.FTZ R13, R9, UR10, R183.reuse ;  /* 0x0000000a090d7c23 */ /* 0x100fe200080100b7 */
[--C-:B------:R-:W-:Y:S01]  /*81b0*/  FFMA.FTZ R154, R200, UR10, R183.reuse ;  /* 0x0000000ac89a7c23 */ /* 0x100fe200080100b7 */
[--C-:B------:R-:W-:Y:S01]  /*81c0*/  FFMA.FTZ R153, R210, UR10, R183.reuse ;  /* 0x0000000ad2997c23 */ /* 0x100fe200080100b7 */
[----:B------:R-:W-:Y:S01]  /*81d0*/  FFMA.FTZ R152, R194, UR10, R183 ;  /* 0x0000000ac2987c23 */ /* 0x000fe200080100b7 */
[----:B------:R-:W-:Y:S01]  /*81e0*/  FADD.FTZ R78, R218, -R13 ;  /* 0x8000000dda4e7221 */ /* 0x000fe20000010000 */
        /* <DEDUP_REMOVED lines=40> */
.L_x_6490:
        /* <DEDUP_REMOVED lines=12> */
.L_x_6491:
        /* <DEDUP_REMOVED lines=12> */
.L_x_6492:
        /* <DEDUP_REMOVED lines=12> */
.L_x_6493:
        /* <DEDUP_REMOVED lines=12> */
.L_x_6494:
        /* <DEDUP_REMOVED lines=12> */
.L_x_6495:
        /* <DEDUP_REMOVED lines=12> */
.L_x_6496:
        /* <DEDUP_REMOVED lines=9> */
.L_x_6489:
        /* <DEDUP_REMOVED lines=12> */
.L_x_6497:
        /* <DEDUP_REMOVED lines=12> */
.L_x_6498:
        /* <DEDUP_REMOVED lines=12> */
.L_x_6499:
        /* <DEDUP_REMOVED lines=12> */
.L_x_6500:
        /* <DEDUP_REMOVED lines=12> */
.L_x_6501:
        /* <DEDUP_REMOVED lines=12> */
.L_x_6502:
        /* <DEDUP_REMOVED lines=12> */
.L_x_6503:
[----:B------:R-:W-:Y:S05]  /*8ec0*/  BRA.U !UP3, `(.L_x_6481) ;  /* 0x000000010b347547 */ /* 0x000fea000b800000 */
[----:B------:R-:W2:Y:S01]  /*8ed0*/  LDL R13, [R1+0x14] ;  /* 0x00001400010d7983 */ /* 0x000ea20000100800 */
[----:B------:R-:W-:Y:S01]  /*8ee0*/  FFMA.FTZ R12, R252, UR10, R183 ;  /* 0x0000000afc0c7c23 */ /* 0x000fe200080100b7 */
[----:B------:R-:W-:-:S03]  /*8ef0*/  ISETP.LT.AND P6, PT, RZ, UR32, PT ;  /* 0x00000020ff007c0c */ /* 0x000fc6000bfc1270 */
[----:B--2---:R-:W-:-:S04]  /*8f00*/  FADD.FTZ R12, R13, -R12 ;  /* 0x8000000c0d0c7221 */ /* 0x004fc80000010000 */
        /* <DEDUP_REMOVED lines=9> */
.L_x_6481:
[----:B01----:R-:W0:Y:S01]  /*8fa0*/  @P0 LDC.64 R12, c[0x0][0x478] ;  /* 0x00011e00ff0c0b82 */ /* 0x003e220000000a00 */
[----:B------:R-:W1:Y:S01]  /*8fb0*/  @UP3 LDCU.64 UR8, c[0x0][0x468] ;  /* 0x00008d00ff0837ac */ /* 0x000e620008000a00 */
[----:B------:R-:W-:Y:S01]  /*8fc0*/  PLOP3.LUT P6, PT, PT, PT, UP3, 0x80, 0x8 ;  /* 0x000000000008781c */ /* 0x000fe20003fcf038 */
[----:B------:R-:W-:Y:S02]  /*8fd0*/  IMAD.MOV.U32 R185, RZ, RZ, 0x10 ;  /* 0x00000010ffb97424 */ /* 0x000fe400078e00ff */
[----:B0-----:R-:W-:-:S04]  /*8fe0*/  @P0 IMAD.WIDE.U32 R12, R181, 0x20, R12 ;  /* 0x00000020b50c0825 */ /* 0x001fc800078e000c */
[----:B------:R-:W-:Y:S01]  /*8ff0*/  VIADD R181, R181, 0x80 ;  /* 0x00000080b5b57836 */ /* 0x000fe20000000000 */
[----:B------:R-:W-:Y:S04]  /*9000*/  @P0 STG.E.128 desc[UR20][R12.64], R76 ;  /* 0x0000004c0c000986 */ /* 0x000fe8000c101d14 */
[----:B------:R1:W-:Y:S01]  /*9010*/  @P0 STG.E.128 desc[UR20][R12.64+0x10], R152 ;  /* 0x000010980c000986 */ /* 0x0003e2000c101d14 */
[----:B------:R-:W-:-:S13]  /*9020*/  PLOP3.LUT P0, PT, PT, PT, UP3, 0x80, 0x8 ;  /* 0x000000000008781c */ /* 0x000fda0003f0f038 */
[C---:B-1----:R-:W-:Y:S01]  /*9030*/  @P0 IMAD.WIDE.U32 R12, R180.reuse, R185, UR8 ;  /* 0x00000008b40c0e25 */ /* 0x042fe2000f8e00b9 */
[----:B------:R-:W-:-:S04]  /*9040*/  IADD3 R180, PT, PT, R180, 0x80, RZ ;  /* 0x00000080b4b47810 */ /* 0x000fc80007ffe0ff */
[----:B------:R2:W-:Y:S03]  /*9050*/  @P6 STG.E.128 desc[UR20][R12.64], R156 ;  /* 0x0000009c0c006986 */ /* 0x0005e6000c101d14 */
.L_x_6471:
[----:B------:R-:W-:Y:S05]  /*9060*/  BSYNC.RECONVERGENT B0 ;  /* 0x0000000000007941 */ /* 0x000fea0003800200 */
.L_x_6470:
        /* <DEDUP_REMOVED lines=10> */
[----:B------:R-:W3:Y:S01]  /*9110*/  LDL R182, [R1+0x10] ;  /* 0x0000100001b67983 */ /* 0x000ee20000100800 */
[----:B-----5:R-:W-:Y:S01]  /*9120*/  MOV R76, R164 ;  /* 0x000000a4004c7202 */ /* 0x020fe20000000f00 */
[----:B------:R-:W-:Y:S01]  /*9130*/  IMAD.MOV.U32 R77, RZ, RZ, R165 ;  /* 0x000000ffff4d7224 */ /* 0x000fe200078e00a5 */
[----:B------:R-:W-:Y:S01]  /*9140*/  MOV R78, R166 ;  /* 0x000000a6004e7202 */ /* 0x000fe20000000f00 */
[----:B------:R-:W-:Y:S01]  /*9150*/  IMAD.MOV.U32 R79, RZ, RZ, R167 ;  /* 0x000000ffff4f7224 */ /* 0x000fe200078e00a7 */
[----:B------:R-:W-:Y:S01]  /*9160*/  MOV R152, R168 ;  /* 0x000000a800987202 */ /* 0x000fe20000000f00 */
[----:B------:R-:W-:Y:S01]  /*9170*/  IMAD.MOV.U32 R153, RZ, RZ, R169 ;  /* 0x000000ffff997224 */ /* 0x000fe200078e00a9 */
[----:B------:R-:W-:Y:S01]  /*9180*/  MOV R154, R170 ;  /* 0x000000aa009a7202 */ /* 0x000fe20000000f00 */
[----:B------:R-:W-:-:S04]  /*9190*/  IMAD.MOV.U32 R155, RZ, RZ, R171 ;  /* 0x000000ffff9b7224 */ /* 0x000fc800078e00ab */
[----:B012---:R-:W-:Y:S01]  /*91a0*/  @P6 FFMA.FTZ R12, R5, UR10, R183 ;  /* 0x0000000a050c6c23 */ /* 0x007fe200080100b7 */
        /* <DEDUP_REMOVED lines=43> */
[----:B---3--:R-:W-:Y:S01]  /*9460*/  @P6 FADD.FTZ R12, R182, -R12 ;  /* 0x8000000cb60c6221 */ /* 0x008fe20000010000 */
        /* <DEDUP_REMOVED lines=9> */
.L_x_6508:
[----:B------:R-:W-:Y:S05]  /*9500*/  BRA.U !UP3, `(.L_x_6509) ;  /* 0x000000010b187547 */ /* 0x000fea000b800000 */
[----:B------:R-:W-:Y:S01]  /*9510*/  FMUL.FTZ R12, R77, UR23 ;  /* 0x000000174d0c7c20 */ /* 0x000fe20008410000 */
[----:B------:R-:W-:-:S03]  /*9520*/  LOP3.LUT P6, RZ, R26, 0xff00, RZ, 0xc0, !PT ;  /* 0x0000ff001aff7812 */ /* 0x000fc600078cc0ff */
[----:B------:R-:W-:-:S05]  /*9530*/  FMUL.FTZ R12, R12, UR22 ;  /* 0x000000160c0c7c20 */ /* 0x000fca0008410000 */
[----:B------:R-:W-:-:S04]  /*9540*/  FSEL R12, R12, RZ, P6 ;  /* 0x000000ff0c0c7208 */ /* 0x000fc80003000000 */
[----:B------:R-:W-:-:S04]  /*9550*/  F2FP.BF16.F32.PACK_AB R12, RZ, R12 ;  /* 0x0000000cff0c723e */ /* 0x000fc800000010ff */
[----:B------:R-:W-:-:S07]  /*9560*/  PRMT R156, R156, 0x5410, R12 ;  /* 0x000054109c9c7816 */ /* 0x000fce000000000c */
.L_x_6509:
[----:B------:R-:W-:Y:S05]  /*9570*/  BRA.U !UP3, `(.L_x_6510) ;  /* 0x000000010b187547 */ /* 0x000fea000b800000 */
[----:B------:R-:W-:Y:S01]  /*9580*/  FMUL.FTZ R12, R78, UR23 ;  /* 0x000000174e0c7c20 */ /* 0x000fe20008410000 */
[----:B------:R-:W-:-:S03]  /*9590*/  LOP3.LUT P6, RZ, R26, 0xff0000, RZ, 0xc0, !PT ;  /* 0x00ff00001aff7812 */ /* 0x000fc600078cc0ff */
[----:B------:R-:W-:-:S05]  /*95a0*/  FMUL.FTZ R12, R12, UR22 ;  /* 0x000000160c0c7c20 */ /* 0x000fca0008410000 */
[----:B------:R-:W-:-:S04]  /*95b0*/  FSEL R12, R12, RZ, P6 ;  /* 0x000000ff0c0c7208 */ /* 0x000fc80003000000 */
[----:B------:R-:W-:-:S04]  /*95c0*/  F2FP.BF16.F32.PACK_AB R12, RZ, R12 ;  /* 0x0000000cff0c723e */ /* 0x000fc800000010ff */
[----:B------:R-:W-:-:S07]  /*95d0*/  PRMT R157, R12, 0x7610, R157 ;  /* 0x000076100c9d7816 */ /* 0x000fce000000009d */
.L_x_6510:
[----:B------:R-:W-:Y:S05]  /*95e0*/  BRA.U !UP3, `(.L_x_6511) ;  /* 0x000000010b187547 */ /* 0x000fea000b800000 */
[----:B------:R-:W-:Y:S01]  /*95f0*/  FMUL.FTZ R12, R79, UR23 ;  /* 0x000000174f0c7c20 */ /* 0x000fe20008410000 */
[----:B------:R-:W-:-:S03]  /*9600*/  LOP3.LUT P6, RZ, R26, 0xff000000, RZ, 0xc0, !PT ;  /* 0xff0000001aff7812 */ /* 0x000fc600078cc0ff */
[----:B------:R-:W-:-:S05]  /*9610*/  FMUL.FTZ R12, R12, UR22 ;  /* 0x000000160c0c7c20 */ /* 0x000fca0008410000 */
[----:B------:R-:W-:-:S04]  /*9620*/  FSEL R12, R12, RZ, P6 ;  /* 0x000000ff0c0c7208 */ /* 0x000fc80003000000 */
[----:B------:R-:W-:-:S04]  /*9630*/  F2FP.BF16.F32.PACK_AB R12, RZ, R12 ;  /* 0x0000000cff0c723e */ /* 0x000fc800000010ff */
[----:B------:R-:W-:-:S07]  /*9640*/  PRMT R157, R157, 0x5410, R12 ;  /* 0x000054109d9d7816 */ /* 0x000fce000000000c */
.L_x_6511:
[----:B------:R-:W-:Y:S05]  /*9650*/  BRA.U !UP3, `(.L_x_6512) ;  /* 0x000000010b187547 */ /* 0x000fea000b800000 */
[----:B------:R-:W-:Y:S01]  /*9660*/  FMUL.FTZ R12, R152, UR23 ;  /* 0x00000017980c7c20 */ /* 0x000fe20008410000 */
[----:B------:R-:W-:-:S03]  /*9670*/  LOP3.LUT P6, RZ, R27, 0xff, RZ, 0xc0, !PT ;  /* 0x000000ff1bff7812 */ /* 0x000fc600078cc0ff */
[----:B------:R-:W-:-:S05]  /*9680*/  FMUL.FTZ R12, R12, UR22 ;  /* 0x000000160c0c7c20 */ /* 0x000fca0008410000 */
[----:B------:R-:W-:-:S04]  /*9690*/  FSEL R12, R12, RZ, P6 ;  /* 0x000000ff0c0c7208 */ /* 0x000fc80003000000 */
[----:B------:R-:W-:-:S04]  /*96a0*/  F2FP.BF16.F32.PACK_AB R12, RZ, R12 ;  /* 0x0000000cff0c723e */ /* 0x000fc800000010ff */
[----:B------:R-:W-:-:S07]  /*96b0*/  PRMT R158, R12, 0x7610, R158 ;  /* 0x000076100c9e7816 */ /* 0x000fce000000009e */
.L_x_6512:
[----:B------:R-:W-:Y:S05]  /*96c0*/  BRA.U !UP3, `(.L_x_6513) ;  /* 0x000000010b187547 */ /* 0x000fea000b800000 */
[----:B------:R-:W-:Y:S01]  /*96d0*/  FMUL.FTZ R12, R153, UR23 ;  /* 0x00000017990c7c20 */ /* 0x000fe20008410000 */
[----:B------:R-:W-:-:S03]  /*96e0*/  LOP3.LUT P6, RZ, R27, 0xff00, RZ, 0xc0, !PT ;  /* 0x0000ff001bff7812 */ /* 0x000fc600078cc0ff */
[----:B------:R-:W-:-:S05]  /*96f0*/  FMUL.FTZ R12, R12, UR22 ;  /* 0x000000160c0c7c20 */ /* 0x000fca0008410000 */
[----:B------:R-:W-:-:S04]  /*9700*/  FSEL R12, R12, RZ, P6 ;  /* 0x000000ff0c0c7208 */ /* 0x000fc80003000000 */
[----:B------:R-:W-:-:S04]  /*9710*/  F2FP.BF16.F32.PACK_AB R12, RZ, R12 ;  /* 0x0000000cff0c723e */ /* 0x000fc800000010ff */
[----:B------:R-:W-:-:S07]  /*9720*/  PRMT R158, R158, 0x5410, R12 ;  /* 0x000054109e9e7816 */ /* 0x000fce000000000c */
.L_x_6513:
[----:B------:R-:W-:Y:S05]  /*9730*/  BRA.U !UP3, `(.L_x_6514) ;  /* 0x000000010b187547 */ /* 0x000fea000b800000 */
[----:B------:R-:W-:Y:S01]  /*9740*/  FMUL.FTZ R12, R154, UR23 ;  /* 0x000000179a0c7c20 */ /* 0x000fe20008410000 */
[----:B------:R-:W-:-:S03]  /*9750*/  LOP3.LUT P6, RZ, R27, 0xff0000, RZ, 0xc0, !PT ;  /* 0x00ff00001bff7812 */ /* 0x000fc600078cc0ff */
[----:B------:R-:W-:-:S05]  /*9760*/  FMUL.FTZ R12, R12, UR22 ;  /* 0x000000160c0c7c20 */ /* 0x000fca0008410000 */
[----:B------:R-:W-:-:S04]  /*9770*/  FSEL R12, R12, RZ, P6 ;  /* 0x000000ff0c0c7208 */ /* 0x000fc80003000000 */
[----:B------:R-:W-:-:S04]  /*9780*/  F2FP.BF16.F32.PACK_AB R12, RZ, R12 ;  /* 0x0000000cff0c723e */ /* 0x000fc800000010ff */
[----:B------:R-:W-:-:S07]  /*9790*/  PRMT R159, R12, 0x7610, R159 ;  /* 0x000076100c9f7816 */ /* 0x000fce000000009f */
.L_x_6514:
        /* <DEDUP_REMOVED lines=9> */
.L_x_6507:
[----:B------:R-:W-:Y:S05]  /*9830*/  BRA.U !UP3, `(.L_x_6516) ;  /* 0x000000010b347547 */ /* 0x000fea000b800000 */
[----:B------:R-:W-:-:S13]  /*9840*/  PLOP3.LUT P6, PT, PT, PT, UP2, 0x80, 0x8 ;  /* 0x000000000008781c */ /* 0x000fda0003fcf028 */
[----:B012---:R-:W-:Y:S01]  /*9850*/  @P6 FFMA.FTZ R12, R5, UR10, R183 ;  /* 0x0000000a050c6c23 */ /* 0x007fe200080100b7 */
        /* <DEDUP_REMOVED lines=11> */
.L_x_6516:
[----:B------:R-:W-:Y:S05]  /*9910*/  BRA.U !UP3, `(.L_x_6517) ;  /* 0x000000010b347547 */ /* 0x000fea000b800000 */
[----:B------:R-:W-:-:S13]  /*9920*/  PLOP3.LUT P6, PT, PT, PT, UP2, 0x80, 0x8 ;  /* 0x000000000008781c */ /* 0x000fda0003fcf028 */
[----:B012---:R-:W-:Y:S01]  /*9930*/  @P6 FFMA.FTZ R12, R225, UR10, R183 ;  /* 0x0000000ae10c6c23 */ /* 0x007fe200080100b7 */
        /* <DEDUP_REMOVED lines=11> */
.L_x_6517:
        /* <DEDUP_REMOVED lines=14> */
.L_x_6518:
[----:B------:R-:W-:Y:S05]  /*9ad0*/  BRA.U !UP3, `(.L_x_6519) ;  /* 0x000000010b347547 */ /* 0x000fea000b800000 */
[----:B------:R-:W-:Y:S01]  /*9ae0*/  PLOP3.LUT P6, PT, PT, PT, UP2, 0x80, 0x8 ;  /* 0x000000000008781c */ /* 0x000fe20003fcf028 */
[----:B012--5:R-:W-:-:S12]  /*9af0*/  IMAD.MOV.U32 R12, RZ, RZ, R167 ;  /* 0x000000ffff0c7224 */ /* 0x027fd800078e00a7 */
        /* <DEDUP_REMOVED lines=11> */
.L_x_6519:
        /* <DEDUP_REMOVED lines=14> */
.L_x_6520:
        /* <DEDUP_REMOVED lines=14> */
.L_x_6521:
[----:B------:R-:W-:Y:S05]  /*9d70*/  BRA.U !UP3, `(.L_x_6522) ;  /* 0x000000010b347547 */ /* 0x000fea000b800000 */
[----:B------:R-:W-:Y:S02]  /*9d80*/  PLOP3.LUT P6, PT, PT, PT, UP2, 0x80, 0x8 ;  /* 0x000000000008781c */ /* 0x000fe40003fcf028 */
[----:B012--5:R-:W-:-:S11]  /*9d90*/  MOV R12, R170 ;  /* 0x000000aa000c7202 */ /* 0x027fd60000000f00 */
        /* <DEDUP_REMOVED lines=11> */
.L_x_6522:
[----:B------:R-:W-:Y:S05]  /*9e50*/  BRA.U !UP3, `(.L_x_6515) ;  /* 0x0000000d0bd47547 */ /* 0x000fea000b800000 */
[----:B012---:R-:W2:Y:S01]  /*9e60*/  LDL R13, [R1+0x10] ;  /* 0x00001000010d7983 */ /* 0x007ea20000100800 */
[----:B------:R-:W-:-:S13]  /*9e70*/  PLOP3.LUT P6, PT, PT, PT, UP2, 0x80, 0x8 ;  /* 0x000000000008781c */ /* 0x000fda0003fcf028 */
[----:B------:R-:W-:Y:S01]  /*9e80*/  @P6 FFMA.FTZ R12, R251, UR10, R183 ;  /* 0x0000000afb0c6c23 */ /* 0x000fe200080100b7 */
[----:B------:R-:W-:-:S13]  /*9e90*/  PLOP3.LUT P6, PT, PT, PT, UP2, 0x80, 0x8 ;  /* 0x000000000008781c */ /* 0x000fda0003fcf028 */
[----:B--2---:R-:W-:Y:S01]  /*9ea0*/  @P6 FADD.FTZ R182, R13, -R12 ;  /* 0x8000000c0db66221 */ /* 0x004fe20000010000 */
        /* <DEDUP_REMOVED lines=11> */
.L_x_6506:
[----:B012---:R-:W0:Y:S02]  /*9f60*/  LDC.64 R12, c[0x0][0x478] ;  /* 0x00011e00ff0c7b82 */ /* 0x007e240000000a00 */
[----:B0-----:R-:W-:-:S04]  /*9f70*/  ISETP.NE.U32.AND P0, PT, R12, RZ, PT ;  /* 0x000000ff0c00720c */ /* 0x001fc80003f05070 */
[----:B------:R-:W-:-:S13]  /*9f80*/  ISETP.NE.AND.EX P0, PT, R13, RZ, PT, P0 ;  /* 0x000000ff0d00720c */ /* 0x000fda0003f05300 */
[----:B------:R-:W-:Y:S05]  /*9f90*/  @!P0 BRA `(.L_x_6523) ;  /* 0x0000000400fc8947 */ /* 0x000fea0003800000 */
[----:B------:R-:W2:Y:S01]  /*9fa0*/  LDL R182, [R1+0x10] ;  /* 0x0000100001b67983 */ /* 0x000ea20000100800 */
[--C-:B------:R-:W-:Y:S01]  /*9fb0*/  FFMA.FTZ R12, R209, UR10, R183.reuse ;  /* 0x0000000ad10c7c23 */ /* 0x100fe200080100b7 */
[--C-:B------:R-:W-:Y:S01]  /*9fc0*/  FFMA.FTZ R13, R205, UR10, R183.reuse ;  /* 0x0000000acd0d7c23 */ /* 0x100fe200080100b7 */
[--C-:B------:R-:W-:Y:S01]  /*9fd0*/  FFMA.FTZ R152, R18, UR10, R183.reuse ;  /* 0x0000000a12987c23 */ /* 0x100fe200080100b7 */
[--C-:B------:R-:W-:Y:S01]  /*9fe0*/  FFMA.FTZ R79, R219, UR10, R183.reuse ;  /* 0x0000000adb4f7c23 */ /* 0x100fe200080100b7 */
        /* <DEDUP_REMOVED lines=41> */
.L_x_6524:
        /* <DEDUP_REMOVED lines=12> */
.L_x_6525:
        /* <DEDUP_REMOVED lines=12> */
.L_x_6526:
        /* <DEDUP_REMOVED lines=12> */
.L_x_6527:
        /* <DEDUP_REMOVED lines=12> */
.L_x_6528:
        /* <DEDUP_REMOVED lines=12> */
.L_x_6529:
        /* <DEDUP_REMOVED lines=12> */
.L_x_6530:
        /* <DEDUP_REMOVED lines=9> */
.L_x_6523:
        /* <DEDUP_REMOVED lines=12> */
.L_x_6531:
        /* <DEDUP_REMOVED lines=12> */
.L_x_6532:
        /* <DEDUP_REMOVED lines=12> */
.L_x_6533:
        /* <DEDUP_REMOVED lines=12> */
.L_x_6534:
        /* <DEDUP_REMOVED lines=12> */
.L_x_6535:
        /* <DEDUP_REMOVED lines=12> */
.L_x_6536:
        /* <DEDUP_REMOVED lines=12> */
.L_x_6537:
        /* <DEDUP_REMOVED lines=14> */
.L_x_6515:
[----:B012---:R-:W0:Y:S01]  /*adb0*/  @P0 LDC.64 R12, c[0x0][0x478] ;  /* 0x00011e00ff0c0b82 */ /* 0x007e220000000a00 */
        /* <DEDUP_REMOVED lines=11> */
.L_x_6505:
[----:B------:R-:W-:Y:S05]  /*ae70*/  BSYNC.RECONVERGENT B0 ;  /* 0x0000000000007941 */ /* 0x000fea0003800200 */
.L_x_6504:
        /* <DEDUP_REMOVED lines=10> */
[----:B------:R-:W4:Y:S04]  /*af20*/  LDL R184, [R1+0xc] ;  /* 0x00000c0001b87983 */ /* 0x000f280000100800 */
[----:B------:R-:W4:Y:S08]  /*af30*/  LDL R182, [R1+0x8] ;  /* 0x0000080001b67983 */ /* 0x000f300000100800 */
[----:B0123--:R-:W-:Y:S01]  /*af40*/  @P6 FFMA.FTZ R13, R6, UR10, R183 ;  /* 0x0000000a060d6c23 */ /* 0x00ffe200080100b7 */
[----:B------:R-:W-:-:S13]  /*af50*/  PLOP3.LUT P6, PT, PT, PT, UP2, 0x80, 0x8 ;  /* 0x000000000008781c */ /* 0x000fda0003fcf028 */
[----:B------:R-:W-:Y:S01]  /*af60*/  @P6 FADD.FTZ R13, R230, -R13 ;  /* 0x8000000de60d6221 */ /* 0x000fe20000010000 */
[----:B------:R-:W-:Y:S01]  /*af70*/  PLOP3.LUT P6, PT, PT, PT, UP2, 0x80, 0x8 ;  /* 0x000000000008781c */ /* 0x000fe20003fcf028 */
[----:B-----5:R-:W-:-:S12]  /*af80*/  IMAD.MOV.U32 R76, RZ, RZ, R172 ;  /* 0x000000ffff4c7224 */ /* 0x020fd800078e00ac */
        /* <DEDUP_REMOVED lines=44> */
[----:B----4-:R-:W-:Y:S01]  /*b250*/  @P6 FFMA.FTZ R183, R184, UR10, R183 ;  /* 0x0000000ab8b76c23 */ /* 0x010fe200080100b7 */
[----:B------:R-:W-:-:S13]  /*b260*/  PLOP3.LUT P6, PT, PT, PT, UP2, 0x80, 0x8 ;  /* 0x000000000008781c */ /* 0x000fda0003fcf028 */
[----:B------:R-:W-:Y:S01]  /*b270*/  @P6 FADD.FTZ R12, R182, -R183 ;  /* 0x800000b7b60c6221 */ /* 0x000fe20000010000 */
[----:B------:R-:W-:Y:S02]  /*b280*/  PLOP3.LUT P6, PT, PT, PT, UP2, 0x80, 0x8 ;  /* 0x000000000008781c */ /* 0x000fe40003fcf028 */
[----:B------:R-:W-:-:S11]  /*b290*/  MOV R155, R179 ;  /* 0x000000b3009b7202 */ /* 0x000fd60000000f00 */
        /* <DEDUP_REMOVED lines=8> */
.L_x_6542:
[----:B------:R-:W-:Y:S05]  /*b320*/  BRA.U !UP3, `(.L_x_6543) ;  /* 0x000000010b187547 */ /* 0x000fea000b800000 */
[----:B------:R-:W-:Y:S01]  /*b330*/  FMUL.FTZ R12, R77, UR23 ;  /* 0x000000174d0c7c20 */ /* 0x000fe20008410000 */
[----:B------:R-:W-:-:S03]  /*b340*/  LOP3.LUT P6, RZ, R192, 0xff00, RZ, 0xc0, !PT ;  /* 0x0000ff00c0ff7812 */ /* 0x000fc600078cc0ff */
[----:B------:R-:W-:-:S05]  /*b350*/  FMUL.FTZ R12, R12, UR22 ;  /* 0x000000160c0c7c20 */ /* 0x000fca0008410000 */
[----:B------:R-:W-:-:S04]  /*b360*/  FSEL R12, R12, RZ, P6 ;  /* 0x000000ff0c0c7208 */ /* 0x000fc80003000000 */
[----:B------:R-:W-:-:S04]  /*b370*/  F2FP.BF16.F32.PACK_AB R12, RZ, R12 ;  /* 0x0000000cff0c723e */ /* 0x000fc800000010ff */
[----:B------:R-:W-:-:S07]  /*b380*/  PRMT R156, R156, 0x5410, R12 ;  /* 0x000054109c9c7816 */ /* 0x000fce000000000c */
.L_x_6543:
[----:B------:R-:W-:Y:S05]  /*b390*/  BRA.U !UP3, `(.L_x_6544) ;  /* 0x000000010b187547 */ /* 0x000fea000b800000 */
[----:B------:R-:W-:Y:S01]  /*b3a0*/  FMUL.FTZ R12, R78, UR23 ;  /* 0x000000174e0c7c20 */ /* 0x000fe20008410000 */
[----:B------:R-:W-:-:S03]  /*b3b0*/  LOP3.LUT P6, RZ, R192, 0xff0000, RZ, 0xc0, !PT ;  /* 0x00ff0000c0ff7812 */ /* 0x000fc600078cc0ff */
[----:B------:R-:W-:-:S05]  /*b3c0*/  FMUL.FTZ R12, R12, UR22 ;  /* 0x000000160c0c7c20 */ /* 0x000fca0008410000 */
[----:B------:R-:W-:-:S04]  /*b3d0*/  FSEL R12, R12, RZ, P6 ;  /* 0x000000ff0c0c7208 */ /* 0x000fc80003000000 */
[----:B------:R-:W-:-:S04]  /*b3e0*/  F2FP.BF16.F32.PACK_AB R12, RZ, R12 ;  /* 0x0000000cff0c723e */ /* 0x000fc800000010ff */
[----:B------:R-:W-:-:S07]  /*b3f0*/  PRMT R157, R12, 0x7610, R157 ;  /* 0x000076100c9d7816 */ /* 0x000fce000000009d */
.L_x_6544:
[----:B------:R-:W-:Y:S05]  /*b400*/  BRA.U !UP3, `(.L_x_6545) ;  /* 0x000000010b187547 */ /* 0x000fea000b800000 */
[----:B------:R-:W-:Y:S01]  /*b410*/  FMUL.FTZ R12, R79, UR23 ;  /* 0x000000174f0c7c20 */ /* 0x000fe20008410000 */
[----:B------:R-:W-:-:S03]  /*b420*/  LOP3.LUT P6, RZ, R192, 0xff000000, RZ, 0xc0, !PT ;  /* 0xff000000c0ff7812 */ /* 0x000fc600078cc0ff */
[----:B------:R-:W-:-:S05]  /*b430*/  FMUL.FTZ R12, R12, UR22 ;  /* 0x000000160c0c7c20 */ /* 0x000fca0008410000 */
[----:B------:R-:W-:-:S04]  /*b440*/  FSEL R12, R12, RZ, P6 ;  /* 0x000000ff0c0c7208 */ /* 0x000fc80003000000 */
[----:B------:R-:W-:-:S04]  /*b450*/  F2FP.BF16.F32.PACK_AB R12, RZ, R12 ;  /* 0x0000000cff0c723e */ /* 0x000fc800000010ff */
[----:B------:R-:W-:-:S07]  /*b460*/  PRMT R157, R157, 0x5410, R12 ;  /* 0x000054109d9d7816 */ /* 0x000fce000000000c */
.L_x_6545:
[----:B------:R-:W-:Y:S05]  /*b470*/  BRA.U !UP3, `(.L_x_6546) ;  /* 0x000000010b187547 */ /* 0x000fea000b800000 */
[----:B------:R-:W-:Y:S01]  /*b480*/  FMUL.FTZ R12, R152, UR23 ;  /* 0x00000017980c7c20 */ /* 0x000fe20008410000 */
[----:B------:R-:W-:-:S03]  /*b490*/  LOP3.LUT P6, RZ, R193, 0xff, RZ, 0xc0, !PT ;  /* 0x000000ffc1ff7812 */ /* 0x000fc600078cc0ff */
[----:B------:R-:W-:-:S05]  /*b4a0*/  FMUL.FTZ R12, R12, UR22 ;  /* 0x000000160c0c7c20 */ /* 0x000fca0008410000 */
[----:B------:R-:W-:-:S04]  /*b4b0*/  FSEL R12, R12, RZ, P6 ;  /* 0x000000ff0c0c7208 */ /* 0x000fc80003000000 */
[----:B------:R-:W-:-:S04]  /*b4c0*/  F2FP.BF16.F32.PACK_AB R12, RZ, R12 ;  /* 0x0000000cff0c723e */ /* 0x000fc800000010ff */
[----:B------:R-:W-:-:S07]  /*b4d0*/  PRMT R158, R12, 0x7610, R158 ;  /* 0x000076100c9e7816 */ /* 0x000fce000000009e */
.L_x_6546:
[----:B------:R-:W-:Y:S05]  /*b4e0*/  BRA.U !UP3, `(.L_x_6547) ;  /* 0x000000010b187547 */ /* 0x000fea000b800000 */
[----:B------:R-:W-:Y:S01]  /*b4f0*/  FMUL.FTZ R12, R153, UR23 ;  /* 0x00000017990c7c20 */ /* 0x000fe20008410000 */
[----:B------:R-:W-:-:S03]  /*b500*/  LOP3.LUT P6, RZ, R193, 0xff00, RZ, 0xc0, !PT ;  /* 0x0000ff00c1ff7812 */ /* 0x000fc600078cc0ff */
[----:B------:R-:W-:-:S05]  /*b510*/  FMUL.FTZ R12, R12, UR22 ;  /* 0x000000160c0c7c20 */ /* 0x000fca0008410000 */
[----:B------:R-:W-:-:S04]  /*b520*/  FSEL R12, R12, RZ, P6 ;  /* 0x000000ff0c0c7208 */ /* 0x000fc80003000000 */
[----:B------:R-:W-:-:S04]  /*b530*/  F2FP.BF16.F32.PACK_AB R12, RZ, R12 ;  /* 0x0000000cff0c723e */ /* 0x000fc800000010ff */
[----:B------:R-:W-:-:S07]  /*b540*/  PRMT R158, R158, 0x5410, R12 ;  /* 0x000054109e9e7816 */ /* 0x000fce000000000c */
.L_x_6547:
[----:B------:R-:W-:Y:S05]  /*b550*/  BRA.U !UP3, `(.L_x_6548) ;  /* 0x000000010b187547 */ /* 0x000fea000b800000 */
[----:B------:R-:W-:Y:S01]  /*b560*/  FMUL.FTZ R12, R154, UR23 ;  /* 0x000000179a0c7c20 */ /* 0x000fe20008410000 */
[----:B------:R-:W-:-:S03]  /*b570*/  LOP3.LUT P6, RZ, R193, 0xff0000, RZ, 0xc0, !PT ;  /* 0x00ff0000c1ff7812 */ /* 0x000fc600078cc0ff */
[----:B------:R-:W-:-:S05]  /*b580*/  FMUL.FTZ R12, R12, UR22 ;  /* 0x000000160c0c7c20 */ /* 0x000fca0008410000 */
[----:B------:R-:W-:-:S04]  /*b590*/  FSEL R12, R12, RZ, P6 ;  /* 0x000000ff0c0c7208 */ /* 0x000fc80003000000 */
[----:B------:R-:W-:-:S04]  /*b5a0*/  F2FP.BF16.F32.PACK_AB R12, RZ, R12 ;  /* 0x0000000cff0c723e */ /* 0x000fc800000010ff */
[----:B------:R-:W-:-:S07]  /*b5b0*/  PRMT R159, R12, 0x7610, R159 ;  /* 0x000076100c9f7816 */ /* 0x000fce000000009f */
.L_x_6548:
        /* <DEDUP_REMOVED lines=9> */
.L_x_6541:
[----:B------:R-:W-:Y:S05]  /*b650*/  BRA.U !UP3, `(.L_x_6550) ;  /* 0x000000010b347547 */ /* 0x000fea000b800000 */
[----:B------:R-:W-:Y:S01]  /*b660*/  PLOP3.LUT P6, PT, PT, PT, UP2, 0x80, 0x8 ;  /* 0x000000000008781c */ /* 0x000fe20003fcf028 */
[----:B0123-5:R-:W-:-:S12]  /*b670*/  IMAD.MOV.U32 R12, RZ, RZ, R172 ;  /* 0x000000ffff0c7224 */ /* 0x02ffd800078e00ac */
        /* <DEDUP_REMOVED lines=11> */
.L_x_6550:
[----:B------:R-:W-:Y:S05]  /*b730*/  BRA.U !UP3, `(.L_x_6551) ;  /* 0x000000010b347547 */ /* 0x000fea000b800000 */
[----:B------:R-:W-:Y:S02]  /*b740*/  PLOP3.LUT P6, PT, PT, PT, UP2, 0x80, 0x8 ;  /* 0x000000000008781c */ /* 0x000fe40003fcf028 */
[----:B0123-5:R-:W-:-:S11]  /*b750*/  MOV R12, R173 ;  /* 0x000000ad000c7202 */ /* 0x02ffd60000000f00 */
        /* <DEDUP_REMOVED lines=11> */
.L_x_6551:
[----:B------:R-:W-:Y:S05]  /*b810*/  BRA.U !UP3, `(.L_x_6552) ;  /* 0x000000010b347547 */ /* 0x000fea000b800000 */
[----:B------:R-:W-:-:S13]  /*b820*/  PLOP3.LUT P6, PT, PT, PT, UP2, 0x80, 0x8 ;  /* 0x000000000008781c */ /* 0x000fda0003fcf028 */
[----:B0123--:R-:W-:Y:S01]  /*b830*/  @P6 FFMA.FTZ R12, R14, UR10, R183 ;  /* 0x0000000a0e0c6c23 */ /* 0x00ffe200080100b7 */
        /* <DEDUP_REMOVED lines=11> */
.L_x_6552:
[----:B------:R-:W-:Y:S05]  /*b8f0*/  BRA.U !UP3, `(.L_x_6553) ;  /* 0x000000010b347547 */ /* 0x000fea000b800000 */
[----:B------:R-:W-:-:S13]  /*b900*/  PLOP3.LUT P6, PT, PT, PT, UP2, 0x80, 0x8 ;  /* 0x000000000008781c */ /* 0x000fda0003fcf028 */
[----:B0123--:R-:W-:Y:S01]  /*b910*/  @P6 FFMA.FTZ R12, R234, UR10, R183 ;  /* 0x0000000aea0c6c23 */ /* 0x00ffe200080100b7 */
        /* <DEDUP_REMOVED lines=11> */
.L_x_6553:
        /* <DEDUP_REMOVED lines=14> */
.L_x_6554:
        /* <DEDUP_REMOVED lines=14> */
.L_x_6555:
        /* <DEDUP_REMOVED lines=14> */
.L_x_6556:
[----:B------:R-:W-:Y:S05]  /*bc70*/  BRA.U !UP3, `(.L_x_6549) ;  /* 0x0000000d0be47547 */ /* 0x000fea000b800000 */
[----:B0123--:R-:W2:Y:S04]  /*bc80*/  LDL R13, [R1+0xc] ;  /* 0x00000c00010d7983 */ /* 0x00fea80000100800 */
[----:B------:R-:W3:Y:S01]  /*bc90*/  LDL R12, [R1+0x8] ;  /* 0x00000800010c7983 */ /* 0x000ee20000100800 */
[----:B------:R-:W-:-:S13]  /*bca0*/  PLOP3.LUT P6, PT, PT, PT, UP2, 0x80, 0x8 ;  /* 0x000000000008781c */ /* 0x000fda0003fcf028 */
[----:B--2---:R-:W-:Y:S01]  /*bcb0*/  @P6 FFMA.FTZ R183, R13, UR10, R183 ;  /* 0x0000000a0db76c23 */ /* 0x004fe200080100b7 */
[----:B------:R-:W-:-:S13]  /*bcc0*/  PLOP3.LUT P6, PT, PT, PT, UP2, 0x80, 0x8 ;  /* 0x000000000008781c */ /* 0x000fda0003fcf028 */
[----:B---3--:R-:W-:Y:S01]  /*bcd0*/  @P6 FADD.FTZ R182, R12, -R183 ;  /* 0x800000b70cb66221 */ /* 0x008fe20000010000 */
        /* <DEDUP_REMOVED lines=11> */
.L_x_6540:
[----:B0123--:R-:W0:Y:S02]  /*bd90*/  LDC.64 R12, c[0x0][0x478] ;  /* 0x00011e00ff0c7b82 */ /* 0x00fe240000000a00 */
[----:B0-----:R-:W-:-:S04]  /*bda0*/  ISETP.NE.U32.AND P0, PT, R12, RZ, PT ;  /* 0x000000ff0c00720c */ /* 0x001fc80003f05070 */
[----:B------:R-:W-:-:S13]  /*bdb0*/  ISETP.NE.AND.EX P0, PT, R13, RZ, PT, P0 ;  /* 0x000000ff0d00720c */ /* 0x000fda0003f05300 */
[----:B------:R-:W-:Y:S05]  /*bdc0*/  @!P0 BRA `(.L_x_6557) ;  /* 0x0000000800008947 */ /* 0x000fea0003800000 */
        /* <DEDUP_REMOVED lines=12> */
.L_x_6558:
        /* <DEDUP_REMOVED lines=12> */
.L_x_6559:
        /* <DEDUP_REMOVED lines=12> */
.L_x_6560:
        /* <DEDUP_REMOVED lines=12> */
.L_x_6561:
        /* <DEDUP_REMOVED lines=12> */
.L_x_6562:
        /* <DEDUP_REMOVED lines=12> */
.L_x_6563:
        /* <DEDUP_REMOVED lines=12> */
.L_x_6564:
[----:B------:R-:W2:Y:S04]  /*c310*/  LDL R12, [R1+0xc] ;  /* 0x00000c00010c7983 */ /* 0x000ea80000100800 */
[----:B------:R-:W3:Y:S01]  /*c320*/  LDL R76, [R1+0x8] ;  /* 0x00000800014c7983 */ /* 0x000ee20000100800 */
        /* <DEDUP_REMOVED lines=14> */
[----:B------:R-:W-:-:S03]  /*c410*/  FMUL.FTZ R79, R79, UR31 ;  /* 0x0000001f4f4f7c20 */ /* 0x000fc60008410000 */
[----:B------:R-:W-:Y:S02]  /*c420*/  FSEL R152, R78, RZ, P6 ;  /* 0x000000ff4e987208 */ /* 0x000fe40003000000 */
[----:B------:R-:W-:Y:S01]  /*c430*/  FSEL R79, R79, RZ, P6 ;  /* 0x000000ff4f4f7208 */ /* 0x000fe20003000000 */
[--C-:B--2---:R-:W-:Y:S01]  /*c440*/  FFMA.FTZ R12, R12, UR10, R183.reuse ;  /* 0x0000000a0c0c7c23 */ /* 0x104fe200080100b7 */
[----:B------:R-:W-:-:S03]  /*c450*/  FFMA.FTZ R183, R6, UR10, R183 ;  /* 0x0000000a06b77c23 */ /* 0x000fc600080100b7 */
[----:B---3--:R-:W-:Y:S01]  /*c460*/  FADD.FTZ R12, R76, -R12 ;  /* 0x8000000c4c0c7221 */ /* 0x008fe20000010000 */
[----:B------:R-:W-:Y:S01]  /*c470*/  FADD.FTZ R76, R208, -R13 ;  /* 0x8000000dd04c7221 */ /* 0x000fe20000010000 */
[----:B------:R-:W-:Y:S01]  /*c480*/  FADD.FTZ R13, R213, -R154 ;  /* 0x8000009ad50d7221 */ /* 0x000fe20000010000 */
[----:B------:R-:W-:Y:S01]  /*c490*/  FADD.FTZ R153, R230, -R183 ;  /* 0x800000b7e6997221 */ /* 0x000fe20000010000 */
[----:B------:R-:W-:Y:S01]  /*c4a0*/  FMUL.FTZ R12, R12, UR31 ;  /* 0x0000001f0c0c7c20 */ /* 0x000fe20008410000 */
[----:B------:R-:W-:Y:S01]  /*c4b0*/  FMUL.FTZ R76, R76, UR31 ;  /* 0x0000001f4c4c7c20 */ /* 0x000fe20008410000 */
[----:B------:R-:W-:Y:S01]  /*c4c0*/  FMUL.FTZ R13, R13, UR31 ;  /* 0x0000001f0d0d7c20 */ /* 0x000fe20008410000 */
[----:B------:R-:W-:Y:S01]  /*c4d0*/  FMUL.FTZ R182, R153, UR31 ;  /* 0x0000001f99b67c20 */ /* 0x000fe20008410000 */
[----:B------:R-:W-:Y:S02]  /*c4e0*/  FSEL R153, R77, RZ, P6 ;  /* 0x000000ff4d997208 */ /* 0x000fe40003000000 */
[----:B------:R-:W-:-:S02]  /*c4f0*/  FSEL R154, R76, RZ, P6 ;  /* 0x000000ff4c9a7208 */ /* 0x000fc40003000000 */
[----:B------:R-:W-:Y:S02]  /*c500*/  FSEL R77, R155, RZ, P6 ;  /* 0x000000ff9b4d7208 */ /* 0x000fe40003000000 */
[----:B------:R-:W-:Y:S02]  /*c510*/  FSEL R78, R13, RZ, P6 ;  /* 0x000000ff0d4e7208 */ /* 0x000fe40003000000 */
[----:B------:R-:W-:Y:S02]  /*c520*/  FSEL R76, R182, RZ, P6 ;  /* 0x000000ffb64c7208 */ /* 0x000fe40003000000 */
[----:B------:R-:W-:Y:S01]  /*c530*/  FSEL R155, R12, RZ, P6 ;  /* 0x000000ff0c9b7208 */ /* 0x000fe20003000000 */
        /* <DEDUP_REMOVED lines=9> */
.L_x_6557:
        /* <DEDUP_REMOVED lines=12> */
.L_x_6565:
        /* <DEDUP_REMOVED lines=12> */
.L_x_6566:
        /* <DEDUP_REMOVED lines=12> */
.L_x_6567:
        /* <DEDUP_REMOVED lines=12> */
.L_x_6568:
        /* <DEDUP_REMOVED lines=12> */
.L_x_6569:
        /* <DEDUP_REMOVED lines=12> */
.L_x_6570:
        /* <DEDUP_REMOVED lines=12> */
.L_x_6571:
[----:B------:R-:W-:Y:S05]  /*cb10*/  BRA.U !UP3, `(.L_x_6549) ;  /* 0x000000010b3c7547 */ /* 0x000fea000b800000 */
[----:B------:R-:W2:Y:S04]  /*cb20*/  LDL R13, [R1+0xc] ;  /* 0x00000c00010d7983 */ /* 0x000ea80000100800 */
[----:B------:R-:W3:Y:S01]  /*cb30*/  LDL R12, [R1+0x8] ;  /* 0x00000800010c7983 */ /* 0x000ee20000100800 */
[----:B------:R-:W-:-:S06]  /*cb40*/  UISETP.GT.AND UP0, UPT, UR32, URZ, UPT ;  /* 0x000000ff2000728c */ /* 0x000fcc000bf04270 */
[----:B------:R-:W-:Y:S01]  /*cb50*/  PLOP3.LUT P6, PT, PT, PT, UP0, 0x80, 0x8 ;  /* 0x000000000008781c */ /* 0x000fe20003fcf008 */
        /* <DEDUP_REMOVED lines=11> */
.L_x_6549:
[----:B0123--:R-:W0:Y:S01]  /*cc10*/  @P0 LDC.64 R12, c[0x0][0x478] ;  /* 0x00011e00ff0c0b82 */ /* 0x00fe220000000a00 */
[----:B------:R-:W1:Y:S01]  /*cc20*/  @UP3 LDCU.64 UR8, c[0x0][0x468] ;  /* 0x00008d00ff0837ac */ /* 0x000e620008000a00 */
[----:B------:R-:W-:Y:S01]  /*cc30*/  PLOP3.LUT P6, PT, PT, PT, UP3, 0x80, 0x8 ;  /* 0x000000000008781c */ /* 0x000fe20003fcf038 */
[----:B0-----:R-:W-:-:S04]  /*cc40*/  @P0 IMAD.WIDE.U32 R12, R181, 0x20, R12 ;  /* 0x00000020b50c0825 */ /* 0x001fc800078e000c */
[----:B------:R-:W-:Y:S01]  /*cc50*/  IMAD.MOV.U32 R181, RZ, RZ, 0x10 ;  /* 0x00000010ffb57424 */ /* 0x000fe200078e00ff */
[----:B------:R4:W-:Y:S04]  /*cc60*/  @P0 STG.E.128 desc[UR20][R12.64], R76 ;  /* 0x0000004c0c000986 */ /* 0x0009e8000c101d14 */
[----:B------:R4:W-:Y:S01]  /*cc70*/  @P0 STG.E.128 desc[UR20][R12.64+0x10], R152 ;  /* 0x000010980c000986 */ /* 0x0009e2000c101d14 */
[----:B------:R-:W-:-:S13]  /*cc80*/  PLOP3.LUT P0, PT, PT, PT, UP3, 0x80, 0x8 ;  /* 0x000000000008781c */ /* 0x000fda0003f0f038 */
[----:B-1----:R-:W-:-:S05]  /*cc90*/  @P0 IMAD.WIDE.U32 R180, R180, R181, UR8 ;  /* 0x00000008b4b40e25 */ /* 0x002fca000f8e00b5 */
[----:B------:R4:W-:Y:S02]  /*cca0*/  @P6 STG.E.128 desc[UR20][R180.64], R156 ;  /* 0x0000009cb4006986 */ /* 0x0009e4000c101d14 */
.L_x_6539:
[----:B------:R-:W-:Y:S05]  /*ccb0*/  BSYNC.RECONVERGENT B0 ;  /* 0x0000000000007941 */ /* 0x000fea0003800200 */
.L_x_6538:
[----:B------:R-:W-:Y:S02]  /*ccc0*/  UIADD3 UR28, UPT, UPT, UR28, UR26, URZ ;  /* 0x0000001a1c1c7290 */ /* 0x000fe4000fffe0ff */
[----:B------:R-:W-:Y:S02]  /*ccd0*/  UPLOP3.LUT UP1, UPT, UPT, UPT, UP1, 0x40, 0x4 ;  /* 0x000000000004789c */ /* 0x000fe40003f2e810 */
[----:B------:R-:W-:-:S09]  /*cce0*/  UISETP.GE.AND UP0, UPT, UR28, UR27, UPT ;  /* 0x0000001b1c00728c */ /* 0x000fd2000bf06270 */
[----:B------:R-:W-:Y:S05]  /*ccf0*/  BRA.U !UP0, `(.L_x_6572) ;  /* 0xffffff3908c47547 */ /* 0x000fea000b83ffff */
.L_x_6387:
[----:B------:R-:W0:Y:S01]  /*cd00*/  S2UR UR7, SR_CTAID.X ;  /* 0x00000000000779c3 */ /* 0x000e220000002500 */
[----:B----4-:R-:W4:Y:S07]  /*cd10*/  S2R R180, SR_TID.X ;  /* 0x0000000000b47919 */ /* 0x010f2e0000002100 */
[----:B------:R-:W1:Y:S08]  /*cd20*/  LDC.64 R2, c[0x0][0x440] ;  /* 0x00011000ff027b82 */ /* 0x000e700000000a00 */
[----:B------:R-:W2:Y:S08]  /*cd30*/  LDC.64 R4, c[0x0][0x448] ;  /* 0x00011200ff047b82 */ /* 0x000eb00000000a00 */
[----:B------:R-:W3:Y:S01]  /*cd40*/  LDC.64 R6, c[0x0][0x440] ;  /* 0x00011000ff067b82 */ /* 0x000ee20000000a00 */
[----:B0-----:R-:W-:-:S06]  /*cd50*/  UIMAD UR7, UR7, UR6, URZ ;  /* 0x00000006070772a4 */ /* 0x001fcc000f8e02ff */
[----:B------:R-:W-:Y:S01]  /*cd60*/  MOV R19, UR7 ;  /* 0x0000000700137c02 */ /* 0x000fe20008000f00 */
[----:B------:R-:W0:Y:S03]  /*cd70*/  LDC.64 R8, c[0x0][0x448] ;  /* 0x00011200ff087b82 */ /* 0x000e260000000a00 */
[----:B----4-:R-:W-:-:S05]  /*cd80*/  LEA.HI R19, R19, R180, RZ, 0x1d ;  /* 0x000000b413137211 */ /* 0x010fca00078fe8ff */
[----:B------:R-:W4:Y:S01]  /*cd90*/  LDC.64 R10, c[0x0][0x440] ;  /* 0x00011000ff0a7b82 */ /* 0x000f220000000a00 */
[----:B-1----:R-:W-:-:S04]  /*cda0*/  @P5 IMAD.WIDE.U32 R2, R19, 0x20, R2 ;  /* 0x0000002013025825 */ /* 0x002fc800078e0002 */
[C---:B--2---:R-:W-:Y:S01]  /*cdb0*/  @P5 IMAD.WIDE.U32 R4, R19.reuse, 0x20, R4 ;  /* 0x0000002013045825 */ /* 0x044fe200078e0004 */
[----:B------:R1:W-:Y:S02]  /*cdc0*/  @P5 STG.E.128 desc[UR20][R2.64], R96 ;  /* 0x0000006002005986 */ /* 0x0003e4000c101d14 */
[----:B---3--:R-:W2:Y:S01]  /*cdd0*/  LDC.64 R12, c[0x0][0x448] ;  /* 0x00011200ff0c7b82 */ /* 0x008ea20000000a00 */
[----:B------:R-:W-:Y:S01]  /*cde0*/  @P5 VIADD R19, R19, 0x80 ;  /* 0x0000008013135836 */ /* 0x000fe20000000000 */
[----:B------:R1:W-:Y:S03]  /*cdf0*/  @P5 STG.E.128 desc[UR20][R2.64+0x10], R100 ;  /* 0x0000106402005986 */ /* 0x0003e6000c101d14 */
[C---:B------:R-:W-:Y:S01]  /*ce00*/  @P4 IMAD.WIDE.U32 R6, R19.reuse, 0x20, R6 ;  /* 0x0000002013064825 */ /* 0x040fe200078e0006 */
[----:B------:R1:W-:Y:S02]  /*ce10*/  @P5 STG.E.128 desc[UR20][R4.64], R56 ;  /* 0x0000003804005986 */ /* 0x0003e4000c101d14 */
        /* <DEDUP_REMOVED lines=9> */
[----:B--2---:R-:W-:-:S03]  /*ceb0*/  @P3 IMAD.WIDE.U32 R12, R19, 0x20, R12 ;  /* 0x00000020130c3825 */ /* 0x004fc600078e000c */
[----:B------:R1:W-:Y:S01]  /*cec0*/  @P4 STG.E.128 desc[UR20][R8.64+0x10], R68 ;  /* 0x0000104408004986 */ /* 0x0003e2000c101d14 */
[----:B------:R-:W-:-:S03]  /*ced0*/  @P3 VIADD R19, R19, 0x80 ;  /* 0x0000008013133836 */ /* 0x000fc60000000000 */
        /* <DEDUP_REMOVED lines=21> */
.L_x_6573:
        /* <DEDUP_REMOVED lines=13> */
.L_x_19345:


//--------------------- .text._ZN10layer_norm22ln_bwd_finalize_kernelINS_22Kernel_traits_finalizeILj5120E13__nv_bfloat16S2_fS2_fjLb0ELj1024ELj4ENS_18Kernel_traits_baseILj5120ES2_S2_fS2_fjLj1024EEEEELb0ELb1EEEvNS_9BwdParamsE --------------------------
	.section	.text._ZN10layer_norm22ln_bwd_finalize_kernelINS_22Kernel_traits_finalizeILj5120E13__nv_bfloat16S2_fS2_fjLb0ELj1024ELj4ENS_18Kernel_traits_baseILj5120ES2_S2_fS2_fjLj1024EEEEELb0ELb1EEEvNS_9BwdParamsE,"ax",@progbits
	.align	128
        .global         _ZN10layer_norm22ln_bwd_finalize_kernelINS_22Kernel_traits_finalizeILj5120E13__nv_bfloat16S2_fS2_fjLb0ELj1024ELj4ENS_18Kernel_traits_baseILj5120ES2_S2_fS2_fjLj1024EEEEELb0ELb1EEEvNS_9BwdParamsE
        .type           _ZN10layer_norm22ln_bwd_finalize_kernelINS_22Kernel_traits_finalizeILj5120E13__nv_bfloat16S2_fS2_fjLb0ELj1024ELj4ENS_18Kernel_traits_baseILj5120ES2_S2_fS2_fjLj1024EEEEELb0ELb1EEEvNS_9BwdParamsE,@function
        .size           _ZN10layer_norm22ln_bwd_finalize_kernelINS_22Kernel_traits_finalizeILj5120E13__nv_bfloat16S2_fS2_fjLb0ELj1024ELj4ENS_18Kernel_traits_baseILj5120ES2_S2_fS2_fjLj1024EEEEELb0ELb1EEEvNS_9BwdParamsE,(.L_x_19346 - _ZN10layer_norm22ln_bwd_finalize_kernelINS_22Kernel_traits_finalizeILj5120E13__nv_bfloat16S2_fS2_fjLb0ELj1024ELj4ENS_18Kernel_traits_baseILj5120ES2_S2_fS2_fjLj1024EEEEELb0ELb1EEEvNS_9BwdParamsE)
        .other          _ZN10layer_norm22ln_bwd_finalize_kernelINS_22Kernel_traits_finalizeILj5120E13__nv_bfloat16S2_fS2_fjLb0ELj1024ELj4ENS_18Kernel_traits_baseILj5120ES2_S2_fS2_fjLj1024EEEEELb0ELb1EEEvNS_9BwdParamsE,@"STO_CUDA_ENTRY STV_DEFAULT"
_ZN10layer_norm22ln_bwd_finalize_kernelINS_22Kernel_traits_finalizeILj5120E13__nv_bfloat16S2_fS2_fjLb0ELj1024ELj4ENS_18Kernel_traits_baseILj5120ES2_S2_fS2_fjLj1024EEEEELb0ELb1EEEvNS_9BwdParamsE:
.text._ZN10layer_norm22ln_bwd_finalize_kernelINS_22Kernel_traits_finalizeILj5120E13__nv_bfloat16S2_fS2_fjLb0ELj1024ELj4ENS_18Kernel_traits_baseILj5120ES2_S2_fS2_fjLj1024EEEEELb0ELb1EEEvNS_9BwdParamsE:
        /* <DEDUP_REMOVED lines=77> */
.L_x_6578:
        /* <DEDUP_REMOVED lines=118> */
.L_x_6577:
[----:B------:R-:W-:Y:S05]  /*0c30*/  BSYNC.RECONVERGENT B1 ;  /* 0x0000000000017941 */ /* 0x000fea0003800200 */
.L_x_6576:
        /* <DEDUP_REMOVED lines=69> */
.L_x_6580:
[----:B------:R-:W-:Y:S05]  /*1090*/  BSYNC.RECONVERGENT B1 ;  /* 0x0000000000017941 */ /* 0x000fea0003800200 */
.L_x_6579:
        /* <DEDUP_REMOVED lines=38> */
.L_x_6582:
[----:B------:R-:W-:Y:S05]  /*1300*/  BSYNC.RECONVERGENT B1 ;  /* 0x0000000000017941 */ /* 0x000fea0003800200 */
.L_x_6581:
[----:B------:R-:W-:Y:S05]  /*1310*/  @!P1 BRA `(.L_x_6575) ;  /* 0x0000000000409947 */ /* 0x000fea0003800000 */
[----:B------:R-:W0:Y:S01]  /*1320*/  LDC R12, c[0x0][0x388] ;  /* 0x0000e200ff0c7b82 */ /* 0x000e220000000800 */
[----:B------:R-:W-:-:S07]  /*1330*/  IADD3 R0, PT, PT, -R0, RZ, RZ ;  /* 0x000000ff00007210 */ /* 0x000fce0007ffe1ff */
[----:B------:R-:W1:Y:S08]  /*1340*/  LDC.64 R8, c[0x0][0x440] ;  /* 0x00011000ff087b82 */ /* 0x000e700000000a00 */
[----:B------:R-:W2:Y:S01]  /*1350*/  LDC.64 R10, c[0x0][0x448] ;  /* 0x00011200ff0a7b82 */ /* 0x000ea20000000a00 */
[----:B0-----:R-:W-:-:S05]  /*1360*/  IMAD R2, R2, R12, R5 ;  /* 0x0000000c02027224 */ /* 0x001fca00078e0205 */
[----:B------:R-:W-:-:S07]  /*1370*/  IADD3 R13, PT, PT, R57, R2, RZ ;  /* 0x00000002390d7210 */ /* 0x000fce0007ffe0ff */
.L_x_6583:
        /* <DEDUP_REMOVED lines=10> */
.L_x_6575:
[----:B------:R-:W-:Y:S05]  /*1420*/  BSYNC.RECONVERGENT B0 ;  /* 0x0000000000007941 */ /* 0x000fea0003800200 */
.L_x_6574:
        /* <DEDUP_REMOVED lines=59> */
.L_x_6584:
        /* <DEDUP_REMOVED lines=10> */
.L_x_19346:


//--------------------- .text._ZN10layer_norm13ln_bwd_kernelINS_13Kernel_traitsI13__nv_bfloat16S2_fS2_fjLj5120ELj1ELj1ELj4ELj16ENS_18Kernel_traits_baseILj5120ES2_S2_fS2_fjLj128EEEEELb1ELb0ELb1ELb1EEEvNS_9BwdParamsE --------------------------
	.section	.text._ZN10layer_norm13ln_bwd_kernelINS_13Kernel_traitsI13__nv_bfloat16S2_fS2_fjLj5120ELj1ELj1ELj4ELj16ENS_18Kernel_traits_baseILj5120ES2_S2_fS2_fjLj128EEEEELb1ELb0ELb1ELb1EEEvNS_9BwdParamsE,"ax",@progbits
	.align	128
        .global         _ZN10layer_norm13ln_bwd_kernelINS_13Kernel_traitsI13__nv_bfloat16S2_fS2_fjLj5120ELj1ELj1ELj4ELj16ENS_18Kernel_traits_baseILj5120ES2_S2_fS2_fjLj128EEEEELb1ELb0ELb1ELb1EEEvNS_9BwdParamsE
        .type           _ZN10layer_norm13ln_bwd_kernelINS_13Kernel_traitsI13__nv_bfloat16S2_fS2_fjLj5120ELj1ELj1ELj4ELj16ENS_18Kernel_traits_baseILj5120ES2_S2_fS2_fjLj128EEEEELb1ELb0ELb1ELb1EEEvNS_9BwdParamsE,@function
        .size           _ZN10layer_norm13ln_bwd_kernelINS_13Kernel_traitsI13__nv_bfloat16S2_fS2_fjLj5120ELj1ELj1ELj4ELj16ENS_18Kernel_traits_baseILj5120ES2_S2_fS2_fjLj128EEEEELb1ELb0ELb1ELb1EEEvNS_9BwdParamsE,(.L_x_19347 - _ZN10layer_norm13ln_bwd_kernelINS_13Kernel_traitsI13__nv_bfloat16S2_fS2_fjLj5120ELj1ELj1ELj4ELj16ENS_18Kernel_traits_baseILj5120ES2_S2_fS2_fjLj128EEEEELb1ELb0ELb1ELb1EEEvNS_9BwdParamsE)
        .other          _ZN10layer_norm13ln_bwd_kernelINS_13Kernel_traitsI13__nv_bfloat16S2_fS2_fjLj5120ELj1ELj1ELj4ELj16ENS_18Kernel_traits_baseILj5120ES2_S2_fS2_fjLj128EEEEELb1ELb0ELb1ELb1EEEvNS_9BwdParamsE,@"STO_CUDA_ENTRY STV_DEFAULT"
_ZN10layer_norm13ln_bwd_kernelINS_13Kernel_traitsI13__nv_bfloat16S2_fS2_fjLj5120ELj1ELj1ELj4ELj16ENS_18Kernel_traits_baseILj5120ES2_S2_fS2_fjLj128EEEEELb1ELb0ELb1ELb1EEEvNS_9BwdParamsE:
.text._ZN10layer_norm13ln_bwd_kernelINS_13Kernel_traitsI13__nv_bfloat16S2_fS2_fjLj5120ELj1ELj1ELj4ELj16ENS_18Kernel_traits_baseILj5120ES2_S2_fS2_fjLj128EEEEELb1ELb0ELb1ELb1EEEvNS_9BwdParamsE:
        /* <DEDUP_REMOVED lines=62> */
[----:B------:R0:W5:Y:S01]  /*03e0*/  LDG.E.128 R52, desc[UR20][R248.64] ;  /* 0x00000014f8347981 */ /* 0x000162000c1e1d00 */
[----:B------:R-:W-:Y:S01]  /*03f0*/  HFMA2 R148, -RZ, RZ, 0, 0 ;  /* 0x00000000ff947431 */ /* 0x000fe200000001ff */
[----:B-1234-:R-:W-:-:S11]  /*0400*/  UPLOP3.LUT UP1, UPT, UPT, UPT, UPT, 0x40, 0x4 ;  /* 0x000000000004789c */ /* 0x01efd60003f2e870 */
.L_x_6752:
[----:B0-----:R-:W-:-:S06]  /*0410*/  UIMAD.WIDE UR10, UR8, 0x4, UR18 ;  /* 0x00000004080a78a5 */ /* 0x001fcc000f8e0212 */
[----:B--2---:R-:W-:Y:S02]  /*0420*/  MOV R164, UR10 ;  /* 0x0000000a00a47c02 */ /* 0x004fe40008000f00 */
[----:B------:R-:W-:Y:S01]  /*0430*/  MOV R165, UR11 ;  /* 0x0000000b00a57c02 */ /* 0x000fe20008000f00 */
[----:B------:R-:W-:-:S04]  /*0440*/  UIMAD.WIDE UR10, UR8, 0x4, UR14 ;  /* 0x00000004080a78a5 */ /* 0x000fc8000f8e020e */
[----:B------:R0:W2:Y:S02]  /*0450*/  LDG.E R167, desc[UR20][R164.64] ;  /* 0x00000014a4a77981 */ /* 0x0000a4000c1e1900 */
[----:B0-----:R-:W-:Y:S02]  /*0460*/  MOV R164, UR10 ;  /* 0x0000000a00a47c02 */ /* 0x001fe40008000f00 */
[----:B------:R-:W-:Y:S01]  /*0470*/  MOV R165, UR11 ;  /* 0x0000000b00a57c02 */ /* 0x000fe20008000f00 */
[----:B------:R-:W-:-:S04]  /*0480*/  UIMAD.WIDE UR10, UR8, 0x4, UR16 ;  /* 0x00000004080a78a5 */ /* 0x000fc8000f8e0210 */
[----:B------:R0:W3:Y:S02]  /*0490*/  LDG.E R166, desc[UR20][R164.64] ;  /* 0x00000014a4a67981 */ /* 0x0000e4000c1e1900 */
[----:B0-----:R-:W-:Y:S02]  /*04a0*/  MOV R164, UR10 ;  /* 0x0000000a00a47c02 */ /* 0x001fe40008000f00 */
[----:B------:R-:W-:-:S05]  /*04b0*/  MOV R165, UR11 ;  /* 0x0000000b00a57c02 */ /* 0x000fca0008000f00 */
[----:B-----5:R0:W5:Y:S01]  /*04c0*/  LDG.E R247, desc[UR20][R164.64] ;  /* 0x00000014a4f77981 */ /* 0x020162000c1e1900 */
[----:B--2---:R-:W-:-:S13]  /*04d0*/  R2UR UR29, R167 ;  /* 0x00000000a71d72ca */ /* 0x004fda00000e0000 */
[----:B------:R-:W-:Y:S01]  /*04e0*/  UISETP.GE.AND UP2, UPT, UR29, 0x1, UPT ;  /* 0x000000011d00788c */ /* 0x000fe2000bf46270 */
[----:B---3--:R-:W-:-:S08]  /*04f0*/  R2UR UR28, R166 ;  /* 0x00000000a61c72ca */ /* 0x008fd000000e0000 */
[----:B0-----:R-:W-:Y:S07]  /*0500*/  BRA.U !UP2, `(.L_x_6586) ;  /* 0x0000001d0ac87547 */ /* 0x001fee000b800000 */
[----:B------:R-:W0:Y:S01]  /*0510*/  LDC R4, c[0x0][0x388] ;  /* 0x0000e200ff047b82 */ /* 0x000e220000000800 */
[----:B------:R-:W1:Y:S01]  /*0520*/  S2R R2, SR_TID.X ;  /* 0x0000000000027919 */ /* 0x000e620000002100 */
[----:B------:R-:W-:Y:S02]  /*0530*/  UIADD3 UR9, UPT, UPT, UR29, -0x1, URZ ;  /* 0xffffffff1d097890 */ /* 0x000fe4000fffe0ff */
[----:B------:R-:W-:-:S04]  /*0540*/  UIMAD.WIDE UR10, UR8, 0x4, UR12 ;  /* 0x00000004080a78a5 */ /* 0x000fc8000f8e020c */
[----:B------:R-:W2:Y:S02]  /*0550*/  LDC.64 R10, c[0x0][0x428] ;  /* 0x00010a00ff0a7b82 */ /* 0x000ea40000000a00 */
[----:B------:R-:W-:Y:S02]  /*0560*/  MOV R6, UR10 ;  /* 0x0000000a00067c02 */ /* 0x000fe40008000f00 */
[----:B------:R-:W-:-:S04]  /*0570*/  MOV R7, UR11 ;  /* 0x0000000b00077c02 */ /* 0x000fc80008000f00 */
[----:B------:R-:W3:Y:S01]  /*0580*/  LDC.64 R8, c[0x0][0x3a8] ;  /* 0x0000ea00ff087b82 */ /* 0x000ee20000000a00 */
[----:B------:R4:W4:Y:S01]  /*0590*/  LDG.E R0, desc[UR20][R6.64] ;  /* 0x0000001406007981 */ /* 0x000922000c1e1900 */
[C---:B0-----:R-:W-:Y:S02]  /*05a0*/  IMAD R5, R4.reuse, UR9, RZ ;  /* 0x0000000904057c24 */ /* 0x041fe4000f8e02ff */
[----:B------:R-:W-:-:S03]  /*05b0*/  IMAD R3, R4, UR8, RZ ;  /* 0x0000000804037c24 */ /* 0x000fc6000f8e02ff */
[----:B------:R-:W-:Y:S02]  /*05c0*/  SHF.R.S32.HI R166, RZ, 0x1f, R5 ;  /* 0x0000001fffa67819 */ /* 0x000fe40000011405 */
[----:B------:R-:W-:Y:S02]  /*05d0*/  SHF.R.S32.HI R164, RZ, 0x1f, R3 ;  /* 0x0000001fffa47819 */ /* 0x000fe40000011403 */
[----:B------:R-:W-:Y:S02]  /*05e0*/  LEA.HI R5, R166, R5, RZ, 0x3 ;  /* 0x00000005a6057211 */ /* 0x000fe400078f18ff */
[----:B------:R-:W-:Y:S02]  /*05f0*/  LEA.HI R3, R164, R3, RZ, 0x3 ;  /* 0x00000003a4037211 */ /* 0x000fe400078f18ff */
[-C--:B-1----:R-:W-:Y:S02]  /*0600*/  LEA.HI.SX32 R215, R5, R2.reuse, 0x1d ;  /* 0x0000000205d77211 */ /* 0x082fe400078feaff */
[----:B------:R-:W-:-:S03]  /*0610*/  LEA.HI.SX32 R3, R3, R2, 0x1d ;  /* 0x0000000203037211 */ /* 0x000fc600078feaff */
[----:B--2---:R-:W-:-:S04]  /*0620*/  IMAD.WIDE.U32 R164, R215, 0x10, R10 ;  /* 0x00000010d7a47825 */ /* 0x004fc800078e000a */
[----:B---3--:R-:W-:Y:S02]  /*0630*/  IMAD.WIDE.U32 R188, R3, 0x20, R8 ;  /* 0x0000002003bc7825 */ /* 0x008fe400078e0008 */
[----:B------:R-:W2:Y:S04]  /*0640*/  LDG.E.128 R164, desc[UR20][R164.64] ;  /* 0x00000014a4a47981 */ /* 0x000ea8000c1e1d00 */
[----:B------:R-:W3:Y:S01]  /*0650*/  LDG.E.128 R168, desc[UR20][R188.64] ;  /* 0x00000014bca87981 */ /* 0x000ee2000c1e1d00 */
[----:B------:R-:W-:Y:S02]  /*0660*/  IADD3 R177, PT, PT, R215, 0x80, RZ ;  /* 0x00000080d7b17810 */ /* 0x000fe40007ffe0ff */
[----:B------:R-:W-:Y:S01]  /*0670*/  IADD3 R5, PT, PT, R3, 0x80, RZ ;  /* 0x0000008003057810 */ /* 0x000fe20007ffe0ff */
[----:B------:R-:W3:Y:S02]  /*0680*/  LDG.E.128 R172, desc[UR20][R188.64+0x10] ;  /* 0x00001014bcac7981 */ /* 0x000ee4000c1e1d00 */
[----:B------:R-:W-:-:S04]  /*0690*/  IMAD.WIDE.U32 R176, R177, 0x10, R10 ;  /* 0x00000010b1b07825 */ /* 0x000fc800078e000a */
[--C-:B------:R-:W-:Y:S02]  /*06a0*/  IMAD.WIDE.U32 R200, R5, 0x20, R8.reuse ;  /* 0x0000002005c87825 */ /* 0x100fe400078e0008 */
[----:B------:R-:W3:Y:S04]  /*06b0*/  LDG.E.128 R176, desc[UR20][R176.64] ;  /* 0x00000014b0b07981 */ /* 0x000ee8000c1e1d00 */
[----:B------:R-:W3:Y:S01]  /*06c0*/  LDG.E.128 R180, desc[UR20][R200.64] ;  /* 0x00000014c8b47981 */ /* 0x000ee2000c1e1d00 */
[----:B----4-:R-:W-:Y:S02]  /*06d0*/  IADD3 R6, PT, PT, R3, 0x100, RZ ;  /* 0x0000010003067810 */ /* 0x010fe40007ffe0ff */
[----:B------:R-:W-:Y:S01]  /*06e0*/  IADD3 R191, PT, PT, R215, 0x100, RZ ;  /* 0x00000100d7bf7810 */ /* 0x000fe20007ffe0ff */
[----:B------:R-:W4:Y:S02]  /*06f0*/  LDG.E.128 R184, desc[UR20][R200.64+0x10] ;  /* 0x00001014c8b87981 */ /* 0x000f24000c1e1d00 */
[----:B------:R-:W-:-:S04]  /*0700*/  IMAD.WIDE.U32 R212, R6, 0x20, R8 ;  /* 0x0000002006d47825 */ /* 0x000fc800078e0008 */
[--C-:B------:R-:W-:Y:S01]  /*0710*/  IMAD.WIDE.U32 R190, R191, 0x10, R10.reuse ;  /* 0x00000010bfbe7825 */ /* 0x100fe200078e000a */
[----:B------:R-:W4:Y:S01]  /*0720*/  LDG.E.128 R192, desc[UR20][R212.64] ;  /* 0x00000014d4c07981 */ /* 0x000f22000c1e1d00 */
[----:B------:R-:W-:Y:S02]  /*0730*/  IADD3 R203, PT, PT, R215, 0x180, RZ ;  /* 0x00000180d7cb7810 */ /* 0x000fe40007ffe0ff */
[----:B------:R-:W-:Y:S01]  /*0740*/  IADD3 R7, PT, PT, R3, 0x180, RZ ;  /* 0x0000018003077810 */ /* 0x000fe20007ffe0ff */
[----:B------:R-:W4:Y:S04]  /*0750*/  LDG.E.128 R196, desc[UR20][R212.64+0x10] ;  /* 0x00001014d4c47981 */ /* 0x000f28000c1e1d00 */
[----:B------:R-:W4:Y:S01]  /*0760*/  LDG.E.128 R188, desc[UR20][R190.64] ;  /* 0x00000014bebc7981 */ /* 0x000f22000c1e1d00 */
[----:B------:R-:W-:-:S04]  /*0770*/  IMAD.WIDE.U32 R202, R203, 0x10, R10 ;  /* 0x00000010cbca7825 */ /* 0x000fc800078e000a */
[----:B------:R-:W-:Y:S02]  /*0780*/  IMAD.WIDE.U32 R224, R7, 0x20, R8 ;  /* 0x0000002007e07825 */ /* 0x000fe400078e0008 */
[----:B------:R-:W4:Y:S04]  /*0790*/  LDG.E.128 R200, desc[UR20][R202.64] ;  /* 0x00000014cac87981 */ /* 0x000f28000c1e1d00 */
[----:B------:R-:W4:Y:S04]  /*07a0*/  LDG.E.128 R204, desc[UR20][R224.64] ;  /* 0x00000014e0cc7981 */ /* 0x000f28000c1e1d00 */
[----:B------:R-:W4:Y:S01]  /*07b0*/  LDG.E.128 R208, desc[UR20][R224.64+0x10] ;  /* 0x00001014e0d07981 */ /* 0x000f22000c1e1d00 */
[----:B------:R-:W-:-:S02]  /*07c0*/  IADD3 R215, PT, PT, R215, 0x200, RZ ;  /* 0x00000200d7d77810 */ /* 0x000fc40007ffe0ff */
[----:B------:R-:W-:-:S03]  /*07d0*/  IADD3 R229, PT, PT, R3, 0x200, RZ ;  /* 0x0000020003e57810 */ /* 0x000fc60007ffe0ff */
[----:B------:R-:W-:-:S04]  /*07e0*/  IMAD.WIDE.U32 R214, R215, 0x10, R10 ;  /* 0x00000010d7d67825 */ /* 0x000fc800078e000a */
[----:B------:R-:W-:Y:S02]  /*07f0*/  IMAD.WIDE.U32 R8, R229, 0x20, R8 ;  /* 0x00000020e5087825 */ /* 0x000fe400078e0008 */
[----:B------:R-:W4:Y:S04]  /*0800*/  LDG.E.128 R212, desc[UR20][R214.64] ;  /* 0x00000014d6d47981 */ /* 0x000f28000c1e1d00 */
[----:B------:R-:W4:Y:S04]  /*0810*/  LDG.E.128 R216, desc[UR20][R8.64] ;  /* 0x0000001408d87981 */ /* 0x000f28000c1e1d00 */
[----:B------:R0:W4:Y:S01]  /*0820*/  LDG.E.128 R220, desc[UR20][R8.64+0x10] ;  /* 0x0000101408dc7981 */ /* 0x000122000c1e1d00 */
[----:B------:R-:W-:-:S02]  /*0830*/  ISETP.NE.U32.AND P0, PT, RZ, UR6, PT ;  /* 0x00000006ff007c0c */ /* 0x000fc4000bf05070 */
[----:B-----5:R-:W-:Y:S02]  /*0840*/  ISETP.GE.AND P1, PT, R247, 0x1, PT ;  /* 0x00000001f700780c */ /* 0x020fe40003f26270 */
[----:B------:R-:W-:-:S11]  /*0850*/  ISETP.NE.AND.EX P0, PT, RZ, UR7, PT, P0 ;  /* 0x00000007ff007c0c */ /* 0x000fd6000bf05300 */
[----:B------:R-:W-:Y:S02]  /*0860*/  @P1 IADD3 R233, PT, PT, R247, -0x1, RZ ;  /* 0xfffffffff7e91810 */ /* 0x000fe40007ffe0ff */
[----:B------:R-:W1:Y:S03]  /*0870*/  @P0 LDC.64 R230, c[0x0][0x438] ;  /* 0x00010e00ffe60b82 */ /* 0x000e660000000a00 */
[----:B------:R-:W-:-:S05]  /*0880*/  @P1 IMAD R4, R233, R4, RZ ;  /* 0x00000004e9041224 */ /* 0x000fca00078e02ff */
[----:B------:R-:W1:Y:S08]  /*0890*/  @P0 LDC.64 R226, c[0x0][0x438] ;  /* 0x00010e00ffe20b82 */ /* 0x000e700000000a00 */
[----:B0-----:R-:W0:Y:S08]  /*08a0*/  @P0 LDC.64 R8, c[0x0][0x438] ;  /* 0x00010e00ff080b82 */ /* 0x001e300000000a00 */
[----:B------:R-:W0:Y:S01]  /*08b0*/  @P0 LDC.64 R10, c[0x0][0x438] ;  /* 0x00010e00ff0a0b82 */ /* 0x000e220000000a00 */
[----:B------:R-:W-:-:S07]  /*08c0*/  ISETP.NE.AND P2, PT, RZ, UR26, PT ;  /* 0x0000001aff007c0c */ /* 0x000fce000bf45270 */
[----:B------:R-:W0:Y:S01]  /*08d0*/  @P0 LDC.64 R224, c[0x0][0x438] ;  /* 0x00010e00ffe00b82 */ /* 0x000e220000000a00 */
[----:B------:R-:W-:-:S07]  /*08e0*/  @P1 SHF.R.S32.HI R235, RZ, 0x1f, R4 ;  /* 0x0000001fffeb1819 */ /* 0x000fce0000011404 */
[----:B------:R-:W0:Y:S01]  /*08f0*/  LDC.64 R232, c[0x0][0x3b0] ;  /* 0x0000ec00ffe87b82 */ /* 0x000e220000000a00 */
[----:B------:R-:W-:Y:S02]  /*0900*/  @P1 LEA.HI R235, R235, R4, RZ, 0x3 ;  /* 0x00000004ebeb1211 */ /* 0x000fe400078f18ff */
[----:B------:R-:W-:Y:S02]  /*0910*/  MOV R237, RZ ;  /* 0x000000ff00ed7202 */ /* 0x000fe40000000f00 */
[----:B------:R-:W-:Y:S01]  /*0920*/  @P1 LEA.HI.SX32 R237, R235, R2, 0x1d ;  /* 0x00000002ebed1211 */ /* 0x000fe200078feaff */
[----:B-1----:R-:W-:-:S03]  /*0930*/  @P0 IMAD.WIDE.U32 R2, R3, 0x20, R230 ;  /* 0x0000002003020825 */ /* 0x002fc600078e00e6 */
[----:B------:R-:W-:Y:S01]  /*0940*/  IADD3 R231, PT, PT, R237, 0x180, RZ ;  /* 0x00000180ede77810 */ /* 0x000fe20007ffe0ff */
[----:B------:R-:W-:Y:S01]  /*0950*/  @P0 IMAD.WIDE.U32 R4, R5, 0x20, R226 ;  /* 0x0000002005040825 */ /* 0x000fe200078e00e2 */
[----:B------:R-:W-:Y:S01]  /*0960*/  IADD3 R227, PT, PT, R237, 0x80, RZ ;  /* 0x00000080ede37810 */ /* 0x000fe20007ffe0ff */
[----:B------:R-:W5:Y:S02]  /*0970*/  @P0 LDG.E.128 R48, desc[UR20][R2.64] ;  /* 0x0000001402300981 */ /* 0x000f64000c1e1d00 */
[----:B0-----:R-:W-:Y:S01]  /*0980*/  @P0 IMAD.WIDE.U32 R8, R229, 0x20, R8 ;  /* 0x00000020e5080825 */ /* 0x001fe200078e0008 */
[----:B------:R-:W-:Y:S01]  /*0990*/  IADD3 R229, PT, PT, R237, 0x100, RZ ;  /* 0x00000100ede57810 */ /* 0x000fe20007ffe0ff */
[----:B------:R-:W5:Y:S02]  /*09a0*/  @P0 LDG.E.128 R44, desc[UR20][R2.64+0x10] ;  /* 0x00001014022c0981 */ /* 0x000f64000c1e1d00 */
[----:B------:R-:W-:Y:S01]  /*09b0*/  @P0 IMAD.WIDE.U32 R10, R7, 0x20, R10 ;  /* 0x00000020070a0825 */ /* 0x000fe200078e000a */
[----:B------:R-:W-:Y:S01]  /*09c0*/  IADD3 R7, PT, PT, R237, 0x200, RZ ;  /* 0x00000200ed077810 */ /* 0x000fe20007ffe0ff */
[----:B------:R-:W5:Y:S02]  /*09d0*/  @P0 LDG.E.128 R40, desc[UR20][R4.64] ;  /* 0x0000001404280981 */ /* 0x000f64000c1e1d00 */
[----:B------:R-:W-:Y:S01]  /*09e0*/  @P0 IMAD.WIDE.U32 R234, R6, 0x20, R224 ;  /* 0x0000002006ea0825 */ /* 0x000fe200078e00e0 */
[----:B------:R-:W-:Y:S01]  /*09f0*/  PRMT R6, R53, 0x7632, R6 ;  /* 0x0000763235067816 */ /* 0x000fe20000000006 */
[----:B------:R-:W5:Y:S02]  /*0a00*/  @P0 LDG.E.128 R36, desc[UR20][R4.64+0x10] ;  /* 0x0000101404240981 */ /* 0x000f64000c1e1d00 */
[--C-:B------:R-:W-:Y:S01]  /*0a10*/  IMAD.WIDE.U32 R224, R237, 0x8, R232.reuse ;  /* 0x00000008ede07825 */ /* 0x100fe200078e00e8 */
[----:B------:R-:W-:Y:S01]  /*0a20*/  SHF.L.U32 R6, R6, 0x10, RZ ;  /* 0x0000001006067819 */ /* 0x000fe200000006ff */
[----:B------:R-:W5:Y:S02]  /*0a30*/  @P0 LDG.E.128 R24, desc[UR20][R10.64] ;  /* 0x000000140a180981 */ /* 0x000f64000c1e1d00 */
[----:B------:R-:W-:-:S02]  /*0a40*/  IMAD.WIDE.U32 R226, R227, 0x8, R232 ;  /* 0x00000008e3e27825 */ /* 0x000fc400078e00e8 */
[----:B------:R0:W5:Y:S02]  /*0a50*/  @P0 LDG.E.128 R20, desc[UR20][R10.64+0x10] ;  /* 0x000010140a140981 */ /* 0x000164000c1e1d00 */
[--C-:B------:R-:W-:Y:S02]  /*0a60*/  IMAD.WIDE.U32 R228, R229, 0x8, R232.reuse ;  /* 0x00000008e5e47825 */ /* 0x100fe400078e00e8 */
[----:B------:R-:W5:Y:S02]  /*0a70*/  @P0 LDG.E.128 R16, desc[UR20][R8.64] ;  /* 0x0000001408100981 */ /* 0x000f64000c1e1d00 */
[--C-:B------:R-:W-:Y:S02]  /*0a80*/  IMAD.WIDE.U32 R230, R231, 0x8, R232.reuse ;  /* 0x00000008e7e67825 */ /* 0x100fe400078e00e8 */
[----:B------:R1:W5:Y:S02]  /*0a90*/  @P0 LDG.E.128 R12, desc[UR20][R8.64+0x10] ;  /* 0x00001014080c0981 */ /* 0x000364000c1e1d00 */
[----:B------:R-:W-:Y:S01]  /*0aa0*/  IMAD.WIDE.U32 R232, R7, 0x8, R232 ;  /* 0x0000000807e87825 */ /* 0x000fe200078e00e8 */
[----:B0-----:R-:W-:Y:S01]  /*0ab0*/  PRMT R10, R55, 0x7632, R10 ;  /* 0x00007632370a7816 */ /* 0x001fe2000000000a */
[----:B------:R-:W5:Y:S03]  /*0ac0*/  @P0 LDG.E.128 R32, desc[UR20][R234.64] ;  /* 0x00000014ea200981 */ /* 0x000f66000c1e1d00 */
[----:B------:R-:W-:Y:S01]  /*0ad0*/  SHF.L.U32 R10, R10, 0x10, RZ ;  /* 0x000000100a0a7819 */ /* 0x000fe200000006ff */
[----:B------:R0:W5:Y:S01]  /*0ae0*/  @P0 LDG.E.128 R28, desc[UR20][R234.64+0x10] ;  /* 0x00001014ea1c0981 */ /* 0x000162000c1e1d00 */
[----:B-1----:R-:W-:-:S02]  /*0af0*/  PRMT R8, R54, 0x7632, R8 ;  /* 0x0000763236087816 */ /* 0x002fc40000000008 */
[----:B------:R-:W-:Y:S01]  /*0b00*/  PRMT R11, R56, 0x7632, R11 ;  /* 0x00007632380b7816 */ /* 0x000fe2000000000b */
[----:B------:R-:W5:Y:S01]  /*0b10*/  LDG.E.64 R224, desc[UR20][R224.64] ;  /* 0x00000014e0e07981 */ /* 0x000f62000c1e1b00 */
[----:B------:R-:W-:Y:S02]  /*0b20*/  SHF.L.U32 R8, R8, 0x10, RZ ;  /* 0x0000001008087819 */ /* 0x000fe400000006ff */
[----:B------:R-:W-:Y:S01]  /*0b30*/  SHF.L.U32 R11, R11, 0x10, RZ ;  /* 0x000000100b0b7819 */ /* 0x000fe200000006ff */
[----:B------:R-:W5:Y:S01]  /*0b40*/  LDG.E.64 R226, desc[UR20][R226.64] ;  /* 0x00000014e2e27981 */ /* 0x000f62000c1e1b00 */
[----:B0-----:R-:W-:Y:S02]  /*0b50*/  PRMT R235, R61, 0x7632, R235 ;  /* 0x000076323deb7816 */ /* 0x001fe400000000eb */
[----:B------:R-:W-:Y:S01]  /*0b60*/  PRMT R236, R62, 0x7632, R236 ;  /* 0x000076323eec7816 */ /* 0x000fe200000000ec */
[----:B------:R-:W5:Y:S01]  /*0b70*/  LDG.E.64 R228, desc[UR20][R228.64] ;  /* 0x00000014e4e47981 */ /* 0x000f62000c1e1b00 */
[----:B------:R-:W-:-:S02]  /*0b80*/  SHF.L.U32 R235, R235, 0x10, RZ ;  /* 0x00000010ebeb7819 */ /* 0x000fc400000006ff */
[----:B------:R-:W-:Y:S01]  /*0b90*/  PRMT R237, R63, 0x7632, R237 ;  /* 0x000076323fed7816 */ /* 0x000fe200000000ed */
[----:B------:R-:W5:Y:S01]  /*0ba0*/  LDG.E.64 R230, desc[UR20][R230.64] ;  /* 0x00000014e6e67981 */ /* 0x000f62000c1e1b00 */
[----:B------:R-:W-:-:S03]  /*0bb0*/  FSEL R0, R0, RZ, !P2 ;  /* 0x000000ff00007208 */ /* 0x000fc60005000000 */
[----:B------:R-:W5:Y:S01]  /*0bc0*/  LDG.E.64 R232, desc[UR20][R232.64] ;  /* 0x00000014e8e87981 */ /* 0x000f62000c1e1b00 */
[----:B------:R-:W-:Y:S02]  /*0bd0*/  R2UR UR9, R0 ;  /* 0x00000000000972ca */ /* 0x000fe400000e0000 */
[----:B------:R-:W-:-:S04]  /*0be0*/  PRMT R0, R52, 0x7632, R0 ;  /* 0x0000763234007816 */ /* 0x000fc80000000000 */
[----:B------:R-:W-:Y:S02]  /*0bf0*/  SHF.L.U32 R3, R0, 0x10, RZ ;  /* 0x0000001000037819 */ /* 0x000fe400000006ff */
[----:B--2---:R-:W-:Y:S02]  /*0c00*/  PRMT R2, R165, 0x7632, R2 ;  /* 0x00007632a5027816 */ /* 0x004fe40000000002 */
[----:B------:R-:W-:-:S03]  /*0c10*/  PRMT R0, R164, 0x7632, R0 ;  /* 0x00007632a4007816 */ /* 0x000fc60000000000 */
[----:B---3--:R-:W-:Y:S01]  /*0c20*/  FADD.FTZ R5, R169, -UR9 ;  /* 0x80000009a9057e21 */ /* 0x008fe20008010000 */
[----:B------:R-:W-:Y:S01]  /*0c30*/  SHF.L.U32 R7, R2, 0x10, RZ ;  /* 0x0000001002077819 */ /* 0x000fe200000006ff */
[----:B------:R-:W-:Y:S01]  /*0c40*/  FADD.FTZ R4, R171, -UR9 ;  /* 0x80000009ab047e21 */ /* 0x000fe20008010000 */
[----:B------:R-:W-:Y:S01]  /*0c50*/  SHF.L.U32 R0, R0, 0x10, RZ ;  /* 0x0000001000007819 */ /* 0x000fe200000006ff */
[----:B------:R-:W-:Y:S02]  /*0c60*/  FMUL.FTZ R5, R5, UR28 ;  /* 0x0000001c05057c20 */ /* 0x000fe40008410000 */
[-C--:B------:R-:W-:Y:S01]  /*0c70*/  FMUL.FTZ R2, R6, R7.reuse ;  /* 0x0000000706027220 */ /* 0x080fe20000410000 */
[----:B------:R-:W-:Y:S01]  /*0c80*/  FMUL.FTZ R4, R4, UR28 ;  /* 0x0000001c04047c20 */ /* 0x000fe20008410000 */
[----:B------:R-:W-:Y:S01]  /*0c90*/  PRMT R6, R167, 0x7632, R6 ;  /* 0x00007632a7067816 */ /* 0x000fe20000000006 */
[-C--:B------:R-:W-:Y:S01]  /*0ca0*/  FMUL.FTZ R3, R3, R0.reuse ;  /* 0x0000000003037220 */ /* 0x080fe20000410000 */
[----:B------:R-:W-:Y:S01]  /*0cb0*/  FFMA.FTZ R73, R5, R0, R73 ;  /* 0x0000000005497223 */ /* 0x000fe20000010049 */
[--C-:B------:R-:W-:Y:S01]  /*0cc0*/  FADD.FTZ R129, R129, R0.reuse ;  /* 0x0000000081817221 */ /* 0x100fe20000010000 */
[----:B------:R-:W-:Y:S01]  /*0cd0*/  PRMT R0, R166, 0x7632, R0 ;  /* 0x00007632a6007816 */ /* 0x000fe20000000000 */
[----:B------:R-:W-:Y:S01]  /*0ce0*/  FADD.FTZ R9, R173, -UR9 ;  /* 0x80000009ad097e21 */ /* 0x000fe20008010000 */
[----:B------:R-:W-:Y:S01]  /*0cf0*/  FFMA.FTZ R75, R4, R7, R75 ;  /* 0x00000007044b7223 */ /* 0x000fe2000001004b */
[----:B------:R-:W-:Y:S01]  /*0d00*/  FADD.FTZ R131, R131, R7 ;  /* 0x0000000783837221 */ /* 0x000fe20000010000 */
[----:B------:R-:W-:Y:S01]  /*0d10*/  SHF.L.U32 R234, R6, 0x10, RZ ;  /* 0x0000001006ea7819 */ /* 0x000fe200000006ff */
[----:B------:R-:W-:Y:S01]  /*0d20*/  FADD.FTZ R7, R175, -UR9 ;  /* 0x80000009af077e21 */ /* 0x000fe20008010000 */
[----:B------:R-:W-:Y:S01]  /*0d30*/  SHF.L.U32 R0, R0, 0x10, RZ ;  /* 0x0000001000007819 */ /* 0x000fe200000006ff */
[----:B------:R-:W-:Y:S01]  /*0d40*/  FMUL.FTZ R9, R9, UR28 ;  /* 0x0000001c09097c20 */ /* 0x000fe20008410000 */
[----:B------:R-:W-:Y:S01]  /*0d50*/  PRMT R173, R57, 0x7632, R173 ;  /* 0x0000763239ad7816 */ /* 0x000fe200000000ad */
[----:B------:R-:W-:Y:S01]  /*0d60*/  FMUL.FTZ R7, R7, UR28 ;  /* 0x0000001c07077c20 */ /* 0x000fe20008410000 */
[----:B------:R-:W-:Y:S01]  /*0d70*/  FMUL.FTZ R6, R10, R234 ;  /* 0x000000ea0a067220 */ /* 0x000fe20000410000 */
[----:B------:R-:W-:Y:S01]  /*0d80*/  PRMT R10, R177, 0x7632, R10 ;  /* 0x00007632b10a7816 */ /* 0x000fe2000000000a */
[-C--:B------:R-:W-:Y:S01]  /*0d90*/  FMUL.FTZ R8, R8, R0.reuse ;  /* 0x0000000008087220 */ /* 0x080fe20000410000 */
[--C-:B------:R-:W-:Y:S01]  /*0da0*/  FADD.FTZ R125, R125, R0.reuse ;  /* 0x000000007d7d7221 */ /* 0x100fe20000010000 */
[----:B------:R-:W-:Y:S01]  /*0db0*/  FFMA.FTZ R77, R9, R0, R77 ;  /* 0x00000000094d7223 */ /* 0x000fe2000001004d */
[----:B------:R-:W-:Y:S01]  /*0dc0*/  PRMT R0, R176, 0x7632, R0 ;  /* 0x00007632b0007816 */ /* 0x000fe20000000000 */
[----:B------:R-:W-:Y:S01]  /*0dd0*/  FADD.FTZ R127, R127, R234 ;  /* 0x000000ea7f7f7221 */ /* 0x000fe20000010000 */
[----:B------:R-:W-:Y:S01]  /*0de0*/  FFMA.FTZ R79, R7, R234, R79 ;  /* 0x000000ea074f7223 */ /* 0x000fe2000001004f */
[----:B------:R-:W-:Y:S01]  /*0df0*/  FADD.FTZ R171, R181, -UR9 ;  /* 0x80000009b5ab7e21 */ /* 0x000fe20008010000 */
[----:B------:R-:W-:Y:S01]  /*0e00*/  SHF.L.U32 R173, R173, 0x10, RZ ;  /* 0x00000010adad7819 */ /* 0x000fe200000006ff */
[----:B------:R-:W-:Y:S01]  /*0e10*/  FADD.FTZ R169, R183, -UR9 ;  /* 0x80000009b7a97e21 */ /* 0x000fe20008010000 */
[----:B------:R-:W-:Y:S01]  /*0e20*/  SHF.L.U32 R234, R10, 0x10, RZ ;  /* 0x000000100aea7819 */ /* 0x000fe200000006ff */
[----:B------:R-:W-:Y:S01]  /*0e30*/  FMUL.FTZ R171, R171, UR28 ;  /* 0x0000001cabab7c20 */ /* 0x000fe20008410000 */
[----:B------:R-:W-:-:S02]  /*0e40*/  SHF.L.U32 R0, R0, 0x10, RZ ;  /* 0x0000001000007819 */ /* 0x000fc400000006ff */
[----:B------:R-:W-:Y:S01]  /*0e50*/  PRMT R175, R59, 0x7632, R175 ;  /* 0x000076323baf7816 */ /* 0x000fe200000000af */
[----:B------:R-:W-:Y:S01]  /*0e60*/  FMUL.FTZ R169, R169, UR28 ;  /* 0x0000001ca9a97c20 */ /* 0x000fe20008410000 */
[----:B------:R-:W-:Y:S01]  /*0e70*/  FMUL.FTZ R10, R173, R234 ;  /* 0x000000eaad0a7220 */ /* 0x000fe20000410000 */
[----:B----4-:R-:W-:Y:S01]  /*0e80*/  FADD.FTZ R183, R185, -UR9 ;  /* 0x80000009b9b77e21 */ /* 0x010fe20008010000 */
[----:B------:R-:W-:Y:S01]  /*0e90*/  PRMT R173, R179, 0x7632, R173 ;  /* 0x00007632b3ad7816 */ /* 0x000fe200000000ad */
[-C--:B------:R-:W-:Y:S01]  /*0ea0*/  FMUL.FTZ R11, R11, R0.reuse ;  /* 0x000000000b0b7220 */ /* 0x080fe20000410000 */
[----:B------:R-:W-:Y:S01]  /*0eb0*/  SHF.L.U32 R185, R175, 0x10, RZ ;  /* 0x00000010afb97819 */ /* 0x000fe200000006ff */
[----:B------:R-:W-:Y:S01]  /*0ec0*/  FFMA.FTZ R81, R171, R0, R81 ;  /* 0x00000000ab517223 */ /* 0x000fe20000010051 */
[--C-:B------:R-:W-:Y:S01]  /*0ed0*/  FADD.FTZ R121, R121, R0.reuse ;  /* 0x0000000079797221 */ /* 0x100fe20000010000 */
[----:B------:R-:W-:Y:S01]  /*0ee0*/  FADD.FTZ R175, R187, -UR9 ;  /* 0x80000009bbaf7e21 */ /* 0x000fe20008010000 */
[----:B------:R-:W-:Y:S01]  /*0ef0*/  PRMT R181, R58, 0x7632, R181 ;  /* 0x000076323ab57816 */ /* 0x000fe200000000b5 */
[----:B------:R-:W-:Y:S01]  /*0f00*/  FFMA.FTZ R83, R169, R234, R83 ;  /* 0x000000eaa9537223 */ /* 0x000fe20000010053 */
[----:B------:R-:W-:Y:S01]  /*0f10*/  PRMT R0, R178, 0x7632, R0 ;  /* 0x00007632b2007816 */ /* 0x000fe20000000000 */
[----:B------:R-:W-:Y:S01]  /*0f20*/  FADD.FTZ R123, R123, R234 ;  /* 0x000000ea7b7b7221 */ /* 0x000fe20000010000 */
        /* <DEDUP_REMOVED lines=8> */
[----:B------:R-:W-:Y:S01]  /*0fb0*/  FADD.FTZ R193, R193, -UR9 ;  /* 0x80000009c1c17e21 */ /* 0x000fe20008010000 */
[----:B------:R-:W-:Y:S01]  /*0fc0*/  FADD.FTZ R234, R195, -UR9 ;  /* 0x80000009c3ea7e21 */ /* 0x000fe20008010000 */
[-C--:B------:R-:W-:Y:S01]  /*0fd0*/  FMUL.FTZ R181, R181, R0.reuse ;  /* 0x00000000b5b57220 */ /* 0x080fe20000410000 */
[----:B------:R-:W-:Y:S01]  /*0fe0*/  FADD.FTZ R117, R117, R0 ;  /* 0x0000000075757221 */ /* 0x000fe20000010000 */
[----:B------:R-:W-:Y:S01]  /*0ff0*/  FFMA.FTZ R85, R183, R0, R85 ;  /* 0x00000000b7557223 */ /* 0x000fe20000010055 */
[----:B------:R-:W-:Y:S01]  /*1000*/  PRMT R185, R189, 0x7632, R185 ;  /* 0x00007632bdb97816 */ /* 0x000fe200000000b9 */
[----:B------:R-:W-:Y:S01]  /*1010*/  FMUL.FTZ R195, R193, UR28 ;  /* 0x0000001cc1c37c20 */ /* 0x000fe20008410000 */
[----:B------:R-:W-:-:S02]  /*1020*/  PRMT R187, R60, 0x7632, R187 ;  /* 0x000076323cbb7816 */ /* 0x000fc400000000bb */
[----:B------:R-:W-:Y:S01]  /*1030*/  PRMT R0, R188, 0x7632, R0 ;  /* 0x00007632bc007816 */ /* 0x000fe20000000000 */
[----:B------:R-:W-:Y:S01]  /*1040*/  FMUL.FTZ R193, R234, UR28 ;  /* 0x0000001ceac17c20 */ /* 0x000fe20008410000 */
[----:B------:R-:W-:Y:S02]  /*1050*/  SHF.L.U32 R234, R185, 0x10, RZ ;  /* 0x00000010b9ea7819 */ /* 0x000fe400000006ff */
[----:B------:R-:W-:Y:S02]  /*1060*/  SHF.L.U32 R187, R187, 0x10, RZ ;  /* 0x00000010bbbb7819 */ /* 0x000fe400000006ff */
[----:B------:R-:W-:Y:S01]  /*1070*/  SHF.L.U32 R0, R0, 0x10, RZ ;  /* 0x0000001000007819 */ /* 0x000fe200000006ff */
[-C--:B------:R-:W-:Y:S01]  /*1080*/  FMUL.FTZ R185, R235, R234.reuse ;  /* 0x000000eaebb97220 */ /* 0x080fe20000410000 */
[----:B------:R-:W-:Y:S01]  /*1090*/  FFMA.FTZ R91, R193, R234, R91 ;  /* 0x000000eac15b7223 */ /* 0x000fe2000001005b */
[----:B------:R-:W-:Y:S01]  /*10a0*/  FADD.FTZ R115, R115, R234 ;  /* 0x000000ea73737221 */ /* 0x000fe20000010000 */
[----:B------:R-:W-:Y:S01]  /*10b0*/  SHF.L.U32 R234, R236, 0x10, RZ ;  /* 0x00000010ecea7819 */ /* 0x000fe200000006ff */
[-C--:B------:R-:W-:Y:S01]  /*10c0*/  FMUL.FTZ R187, R187, R0.reuse ;  /* 0x00000000bbbb7220 */ /* 0x080fe20000410000 */
[----:B------:R-:W-:Y:S01]  /*10d0*/  FFMA.FTZ R89, R195, R0, R89 ;  /* 0x00000000c3597223 */ /* 0x000fe20000010059 */
[--C-:B------:R-:W-:Y:S01]  /*10e0*/  FADD.FTZ R113, R113, R0.reuse ;  /* 0x0000000071717221 */ /* 0x100fe20000010000 */
        /* <DEDUP_REMOVED lines=8> */
[-C--:B------:R-:W-:Y:S01]  /*1170*/  FMUL.FTZ R234, R234, R0.reuse ;  /* 0x00000000eaea7220 */ /* 0x080fe20000410000 */
[--C-:B------:R-:W-:Y:S01]  /*1180*/  FADD.FTZ R109, R109, R0.reuse ;  /* 0x000000006d6d7221 */ /* 0x100fe20000010000 */
[----:B------:R-:W-:Y:S01]  /*1190*/  FFMA.FTZ R149, R235, R0, R149 ;  /* 0x00000000eb957223 */ /* 0x000fe20000010095 */
[-C--:B------:R-:W-:Y:S01]  /*11a0*/  FMUL.FTZ R197, R237, R236.reuse ;  /* 0x000000ecedc57220 */ /* 0x080fe20000410000 */
[----:B------:R-:W-:Y:S01]  /*11b0*/  FMUL.FTZ R199, R199, UR28 ;  /* 0x0000001cc7c77c20 */ /* 0x000fe20008410000 */
[----:B------:R-:W-:Y:S01]  /*11c0*/  PRMT R237, R64, 0x7632, R237 ;  /* 0x0000763240ed7816 */ /* 0x000fe200000000ed */
[----:B------:R-:W-:Y:S01]  /*11d0*/  FADD.FTZ R205, R205, -UR9 ;  /* 0x80000009cdcd7e21 */ /* 0x000fe20008010000 */
[----:B------:R-:W-:Y:S01]  /*11e0*/  PRMT R0, R200, 0x7632, R0 ;  /* 0x00007632c8007816 */ /* 0x000fe20000000000 */
[----:B------:R-:W-:Y:S01]  /*11f0*/  FADD.FTZ R111, R111, R236 ;  /* 0x000000ec6f6f7221 */ /* 0x000fe20000010000 */
[----:B------:R-:W-:Y:S01]  /*1200*/  FFMA.FTZ R151, R199, R236, R151 ;  /* 0x000000ecc7977223 */ /* 0x000fe20000010097 */
[----:B------:R-:W-:Y:S01]  /*1210*/  SHF.L.U32 R237, R237, 0x10, RZ ;  /* 0x00000010eded7819 */ /* 0x000fe200000006ff */
[----:B------:R-:W-:Y:S01]  /*1220*/  FMUL.FTZ R236, R205, UR28 ;  /* 0x0000001ccdec7c20 */ /* 0x000fe20008410000 */
[----:B------:R-:W-:Y:S01]  /*1230*/  SHF.L.U32 R0, R0, 0x10, RZ ;  /* 0x0000001000007819 */ /* 0x000fe200000006ff */
[----:B------:R-:W-:Y:S01]  /*1240*/  FADD.FTZ R207, R207, -UR9 ;  /* 0x80000009cfcf7e21 */ /* 0x000fe20008010000 */
[----:B------:R-:W-:-:S03]  /*1250*/  PRMT R238, R65, 0x7632, R238 ;  /* 0x0000763241ee7816 */ /* 0x000fc600000000ee */
[-C--:B------:R-:W-:Y:S01]  /*1260*/  FMUL.FTZ R205, R237, R0.reuse ;  /* 0x00000000edcd7220 */ /* 0x080fe20000410000 */
[----:B------:R-:W-:Y:S01]  /*1270*/  FFMA.FTZ R145, R236, R0, R145 ;  /* 0x00000000ec917223 */ /* 0x000fe20000010091 */
[--C-:B------:R-:W-:Y:S01]  /*1280*/  FADD.FTZ R105, R105, R0.reuse ;  /* 0x0000000069697221 */ /* 0x100fe20000010000 */
[----:B------:R-:W-:Y:S01]  /*1290*/  PRMT R0, R201, 0x7632, R0 ;  /* 0x00007632c9007816 */ /* 0x000fe20000000000 */
[----:B------:R-:W-:Y:S01]  /*12a0*/  FMUL.FTZ R237, R207, UR28 ;  /* 0x0000001ccfed7c20 */ /* 0x000fe20008410000 */
[----:B------:R-:W-:Y:S02]  /*12b0*/  SHF.L.U32 R238, R238, 0x10, RZ ;  /* 0x00000010eeee7819 */ /* 0x000fe400000006ff */
        /* <DEDUP_REMOVED lines=13> */
[--C-:B------:R-:W-:Y:S01]  /*1390*/  FADD.FTZ R101, R101, R0.reuse ;  /* 0x0000000065657221 */ /* 0x100fe20000010000 */
[----:B------:R-:W-:Y:S01]  /*13a0*/  FFMA.FTZ R141, R238, R0, R141 ;  /* 0x00000000ee8d7223 */ /* 0x000fe2000001008d */
        /* <DEDUP_REMOVED lines=12> */
[----:B------:R-:W-:-:S05]  /*1470*/  SHF.L.U32 R0, R0, 0x10, RZ ;  /* 0x0000001000007819 */ /* 0x000fca00000006ff */
[-C--:B------:R-:W-:Y:S01]  /*1480*/  FMUL.FTZ R217, R241, R0.reuse ;  /* 0x00000000f1d97220 */ /* 0x080fe20000410000 */
[----:B------:R-:W-:Y:S01]  /*1490*/  FFMA.FTZ R137, R240, R0, R137 ;  /* 0x00000000f0897223 */ /* 0x000fe20000010089 */
[--C-:B------:R-:W-:Y:S01]  /*14a0*/  FADD.FTZ R97, R97, R0.reuse ;  /* 0x0000000061617221 */ /* 0x100fe20000010000 */
[----:B------:R-:W-:Y:S02]  /*14b0*/  PRMT R0, R69, 0x7632, R0 ;  /* 0x0000763245007816 */ /* 0x000fe40000000000 */
[----:B------:R-:W-:Y:S01]  /*14c0*/  PRMT R241, R213, 0x7632, R241 ;  /* 0x00007632d5f17816 */ /* 0x000fe200000000f1 */
[----:B------:R-:W-:Y:S01]  /*14d0*/  FADD.FTZ R219, R219, -UR9 ;  /* 0x80000009dbdb7e21 */ /* 0x000fe20008010000 */
[----:B------:R-:W-:Y:S02]  /*14e0*/  SHF.L.U32 R0, R0, 0x10, RZ ;  /* 0x0000001000007819 */ /* 0x000fe400000006ff */
[----:B------:R-:W-:Y:S01]  /*14f0*/  SHF.L.U32 R242, R241, 0x10, RZ ;  /* 0x00000010f1f27819 */ /* 0x000fe200000006ff */
[----:B------:R-:W-:Y:S01]  /*1500*/  FMUL.FTZ R241, R219, UR28 ;  /* 0x0000001cdbf17c20 */ /* 0x000fe20008410000 */
[----:B------:R-:W-:Y:S01]  /*1510*/  PRMT R243, R70, 0x7632, R243 ;  /* 0x0000763246f37816 */ /* 0x000fe200000000f3 */
[----:B------:R-:W-:-:S02]  /*1520*/  FADD.FTZ R221, R221, -UR9 ;  /* 0x80000009dddd7e21 */ /* 0x000fc40008010000 */
        /* <DEDUP_REMOVED lines=17> */
[----:B------:R-:W-:Y:S02]  /*1640*/  SHF.L.U32 R245, R164, 0x10, RZ ;  /* 0x00000010a4f57819 */ /* 0x000fe400000006ff */
[----:B------:R-:W-:Y:S01]  /*1650*/  SHF.L.U32 R165, R165, 0x10, RZ ;  /* 0x00000010a5a57819 */ /* 0x000fe200000006ff */
[-C--:B------:R-:W-:Y:S01]  /*1660*/  FMUL.FTZ R223, R244, R0.reuse ;  /* 0x00000000f4df7220 */ /* 0x080fe20000410000 */
[----:B------:R-:W-:Y:S01]  /*1670*/  FADD.FTZ R95, R95, R0 ;  /* 0x000000005f5f7221 */ /* 0x000fe20000010000 */
[----:B------:R-:W-:Y:S01]  /*1680*/  FFMA.FTZ R135, R243, R0, R135 ;  /* 0x00000000f3877223 */ /* 0x000fe20000010087 */
[----:B------:R-:W-:Y:S01]  /*1690*/  FADD.FTZ R0, R168, -UR9 ;  /* 0x80000009a8007e21 */ /* 0x000fe20008010000 */
[----:B------:R-:W-:Y:S01]  /*16a0*/  SHF.L.U32 R164, R53, 0x10, RZ ;  /* 0x0000001035a47819 */ /* 0x000fe200000006ff */
[----:B------:R-:W-:Y:S01]  /*16b0*/  FMUL.FTZ R170, R170, UR28 ;  /* 0x0000001caaaa7c20 */ /* 0x000fe20008410000 */
[----:B------:R-:W-:Y:S01]  /*16c0*/  SHF.L.U32 R168, R52, 0x10, RZ ;  /* 0x0000001034a87819 */ /* 0x000fe200000006ff */
[----:B------:R-:W-:Y:S01]  /*16d0*/  FMUL.FTZ R0, R0, UR28 ;  /* 0x0000001c00007c20 */ /* 0x000fe20008410000 */
[----:B------:R-:W-:Y:S01]  /*16e0*/  FADD.FTZ R244, R172, -UR9 ;  /* 0x80000009acf47e21 */ /* 0x000fe20008010000 */
[----:B------:R-:W-:Y:S01]  /*16f0*/  FADD.FTZ R130, R130, R165 ;  /* 0x000000a582827221 */ /* 0x000fe20000010000 */
[-C--:B------:R-:W-:Y:S01]  /*1700*/  FFMA.FTZ R74, R170, R165.reuse, R74 ;  /* 0x000000a5aa4a7223 */ /* 0x080fe2000001004a */
[----:B------:R-:W-:Y:S01]  /*1710*/  FMUL.FTZ R172, R164, R165 ;  /* 0x000000a5a4ac7220 */ /* 0x000fe20000410000 */
[----:B------:R-:W-:-:S02]  /*1720*/  SHF.L.U32 R165, R166, 0x10, RZ ;  /* 0x00000010a6a57819 */ /* 0x000fc400000006ff */
[----:B------:R-:W-:Y:S01]  /*1730*/  SHF.L.U32 R164, R54, 0x10, RZ ;  /* 0x0000001036a47819 */ /* 0x000fe200000006ff */
[----:B------:R-:W-:Y:S01]  /*1740*/  FADD.FTZ R128, R128, R245 ;  /* 0x000000f580807221 */ /* 0x000fe20000010000 */
[-C--:B------:R-:W-:Y:S01]  /*1750*/  FFMA.FTZ R72, R0, R245.reuse, R72 ;  /* 0x000000f500487223 */ /* 0x080fe20000010048 */
[----:B------:R-:W-:Y:S01]  /*1760*/  FMUL.FTZ R168, R168, R245 ;  /* 0x000000f5a8a87220 */ /* 0x000fe20000410000 */
[----:B------:R-:W-:Y:S01]  /*1770*/  FADD.FTZ R245, R174, -UR9 ;  /* 0x80000009aef57e21 */ /* 0x000fe20008010000 */
[----:B------:R-:W-:Y:S01]  /*1780*/  FMUL.FTZ R244, R244, UR28 ;  /* 0x0000001cf4f47c20 */ /* 0x000fe20008410000 */
[-C--:B------:R-:W-:Y:S01]  /*1790*/  FMUL.FTZ R174, R164, R165.reuse ;  /* 0x000000a5a4ae7220 */ /* 0x080fe20000410000 */
[----:B------:R-:W-:Y:S01]  /*17a0*/  SHF.L.U32 R167, R167, 0x10, RZ ;  /* 0x00000010a7a77819 */ /* 0x000fe200000006ff */
[----:B------:R-:W-:Y:S01]  /*17b0*/  FMUL.FTZ R245, R245, UR28 ;  /* 0x0000001cf5f57c20 */ /* 0x000fe20008410000 */
[----:B------:R-:W-:Y:S01]  /*17c0*/  SHF.L.U32 R164, R55, 0x10, RZ ;  /* 0x0000001037a47819 */ /* 0x000fe200000006ff */
        /* <DEDUP_REMOVED lines=8> */
[----:B------:R-:W-:Y:S01]  /*1850*/  SHF.L.U32 R164, R56, 0x10, RZ ;  /* 0x0000001038a47819 */ /* 0x000fe200000006ff */
[----:B------:R-:W-:-:S02]  /*1860*/  FADD.FTZ R165, R182, -UR9 ;  /* 0x80000009b6a57e21 */ /* 0x000fc40008010000 */
        /* <DEDUP_REMOVED lines=27> */
[----:B------:R-:W-:Y:S01]  /*1a20*/  FADD.FTZ R165, R194, -UR9 ;  /* 0x80000009c2a57e21 */ /* 0x000fe20008010000 */
[----:B------:R-:W-:Y:S01]  /*1a30*/  FADD.FTZ R246, R196, -UR9 ;  /* 0x80000009c4f67e21 */ /* 0x000fe20008010000 */
[----:B------:R-:W-:Y:S01]  /*1a40*/  FADD.FTZ R112, R112, R167 ;  /* 0x000000a770707221 */ /* 0x000fe20000010000 */
[-C--:B------:R-:W-:Y:S01]  /*1a50*/  FFMA.FTZ R88, R188, R167.reuse, R88 ;  /* 0x000000a7bc587223 */ /* 0x080fe20000010058 */
[----:B------:R-:W-:Y:S01]  /*1a60*/  FMUL.FTZ R194, R164, R167 ;  /* 0x000000a7a4c27220 */ /* 0x000fe20000410000 */
[----:B------:R-:W-:Y:S01]  /*1a70*/  SHF.L.U32 R167, R189, 0x10, RZ ;  /* 0x00000010bda77819 */ /* 0x000fe200000006ff */
[----:B------:R-:W-:Y:S01]  /*1a80*/  FMUL.FTZ R189, R165, UR28 ;  /* 0x0000001ca5bd7c20 */ /* 0x000fe20008410000 */
[----:B------:R-:W-:-:S02]  /*1a90*/  SHF.L.U32 R164, R61, 0x10, RZ ;  /* 0x000000103da47819 */ /* 0x000fc400000006ff */
[----:B------:R-:W-:Y:S01]  /*1aa0*/  SHF.L.U32 R165, R190, 0x10, RZ ;  /* 0x00000010bea57819 */ /* 0x000fe200000006ff */
[----:B------:R-:W-:Y:S01]  /*1ab0*/  FMUL.FTZ R246, R246, UR28 ;  /* 0x0000001cf6f67c20 */ /* 0x000fe20008410000 */
[----:B------:R-:W-:Y:S01]  /*1ac0*/  SHF.L.U32 R190, R62, 0x10, RZ ;  /* 0x000000103ebe7819 */ /* 0x000fe200000006ff */
[-C--:B------:R-:W-:Y:S01]  /*1ad0*/  FMUL.FTZ R196, R164, R167.reuse ;  /* 0x000000a7a4c47220 */ /* 0x080fe20000410000 */
[----:B------:R-:W-:Y:S01]  /*1ae0*/  FADD.FTZ R198, R198, -UR9 ;  /* 0x80000009c6c67e21 */ /* 0x000fe20008010000 */
[----:B------:R-:W-:Y:S01]  /*1af0*/  FADD.FTZ R164, R204, -UR9 ;  /* 0x80000009cca47e21 */ /* 0x000fe20008010000 */
[----:B------:R-:W-:Y:S01]  /*1b00*/  FADD.FTZ R114, R114, R167 ;  /* 0x000000a772727221 */ /* 0x000fe20000010000 */
[----:B------:R-:W-:Y:S01]  /*1b10*/  FFMA.FTZ R90, R189, R167, R90 ;  /* 0x000000a7bd5a7223 */ /* 0x000fe2000001005a */
[----:B------:R-:W-:Y:S01]  /*1b20*/  FADD.FTZ R108, R108, R165 ;  /* 0x000000a56c6c7221 */ /* 0x000fe20000010000 */
[-C--:B------:R-:W-:Y:S01]  /*1b30*/  FFMA.FTZ R148, R246, R165.reuse, R148 ;  /* 0x000000a5f6947223 */ /* 0x080fe20000010094 */
[----:B------:R-:W-:Y:S01]  /*1b40*/  FMUL.FTZ R190, R190, R165 ;  /* 0x000000a5bebe7220 */ /* 0x000fe20000410000 */
[----:B------:R-:W-:Y:S01]  /*1b50*/  SHF.L.U32 R165, R191, 0x10, RZ ;  /* 0x00000010bfa57819 */ /* 0x000fe200000006ff */
[----:B------:R-:W-:Y:S01]  /*1b60*/  FMUL.FTZ R191, R198, UR28 ;  /* 0x0000001cc6bf7c20 */ /* 0x000fe20008410000 */
[----:B------:R-:W-:Y:S01]  /*1b70*/  SHF.L.U32 R204, R63, 0x10, RZ ;  /* 0x000000103fcc7819 */ /* 0x000fe200000006ff */
[----:B------:R-:W-:Y:S01]  /*1b80*/  FADD.FTZ R166, RZ, R168 ;  /* 0x000000a8ffa67221 */ /* 0x000fe20000010000 */
[----:B------:R-:W-:Y:S01]  /*1b90*/  SHF.L.U32 R167, R200, 0x10, RZ ;  /* 0x00000010c8a77819 */ /* 0x000fe200000006ff */
[----:B------:R-:W-:Y:S01]  /*1ba0*/  FMUL.FTZ R200, R164, UR28 ;  /* 0x0000001ca4c87c20 */ /* 0x000fe20008410000 */
[----:B------:R-:W-:Y:S01]  /*1bb0*/  FFMA.FTZ R164, R0, R168, RZ ;  /* 0x000000a800a47223 */ /* 0x000fe200000100ff */
        /* <DEDUP_REMOVED lines=15> */
[----:B------:R-:W-:Y:S01]  /*1cb0*/  FADD.FTZ R249, R180, R249 ;  /* 0x000000f9b4f97221 */ /* 0x000fe20000010000 */
[----:B------:R-:W-:Y:S01]  /*1cc0*/  SHF.L.U32 R201, R201, 0x10, RZ ;  /* 0x00000010c9c97819 */ /* 0x000fe200000006ff */
[----:B------:R-:W-:Y:S01]  /*1cd0*/  FFMA.FTZ R164, R245, R180, R164 ;  /* 0x000000b4f5a47223 */ /* 0x000fe200000100a4 */
[----:B------:R-:W-:Y:S01]  /*1ce0*/  FMUL.FTZ R206, R206, UR28 ;  /* 0x0000001ccece7c20 */ /* 0x000fe20008410000 */
[----:B------:R-:W-:Y:S01]  /*1cf0*/  SHF.L.U32 R166, R65, 0x10, RZ ;  /* 0x0000001041a67819 */ /* 0x000fe200000006ff */
        /* <DEDUP_REMOVED lines=13> */
[----:B------:R-:W-:Y:S01]  /*1dd0*/  FFMA.FTZ R164, R177, R184, R164 ;  /* 0x000000b8b1a47223 */ /* 0x000fe200000100a4 */
        /* <DEDUP_REMOVED lines=59> */
[----:B------:R-:W-:-:S02]  /*2190*/  FADD.FTZ R220, R220, -UR9 ;  /* 0x80000009dcdc7e21 */ /* 0x000fc40008010000 */
[----:B------:R-:W-:Y:S01]  /*21a0*/  FADD.FTZ R164, R164, R203 ;  /* 0x000000cba4a47221 */ /* 0x000fe20000010000 */
[----:B------:R-:W-:Y:S01]  /*21b0*/  FFMA.FTZ R166, R210, R203, R249 ;  /* 0x000000cbd2a67223 */ /* 0x000fe200000100f9 */
[----:B------:R-:W-:Y:S01]  /*21c0*/  SHF.L.U32 R165, R214, 0x10, RZ ;  /* 0x00000010d6a57819 */ /* 0x000fe200000006ff */
[----:B------:R-:W-:Y:S01]  /*21d0*/  FADD.FTZ R218, R218, -UR9 ;  /* 0x80000009dada7e21 */ /* 0x000fe20008010000 */
[----:B------:R-:W-:Y:S01]  /*21e0*/  SHF.L.U32 R214, R70, 0x10, RZ ;  /* 0x0000001046d67819 */ /* 0x000fe200000006ff */
[----:B------:R-:W-:Y:S01]  /*21f0*/  FMUL.FTZ R220, R220, UR28 ;  /* 0x0000001cdcdc7c20 */ /* 0x000fe20008410000 */
[----:B------:R-:W-:Y:S01]  /*2200*/  FADD.FTZ R167, R164, R211 ;  /* 0x000000d3a4a77221 */ /* 0x000fe20000010000 */
[----:B------:R-:W-:Y:S01]  /*2210*/  FFMA.FTZ R249, R239, R211, R166 ;  /* 0x000000d3eff97223 */ /* 0x000fe200000100a6 */
[----:B------:R-:W-:Y:S01]  /*2220*/  SHF.L.U32 R213, R213, 0x10, RZ ;  /* 0x00000010d5d57819 */ /* 0x000fe200000006ff */
        /* <DEDUP_REMOVED lines=31> */
[----:B------:R-:W-:Y:S06]  /*2420*/  BRA `(.L_x_6587) ;  /* 0x0000000400187947 */ /* 0x000fec0003800000 */
.L_x_6586:
        /* <DEDUP_REMOVED lines=11> */
.L_x_6588:
        /* <DEDUP_REMOVED lines=18> */
.L_x_6589:
        /* <DEDUP_REMOVED lines=9> */
[----:B------:R-:W-:-:S04]  /*2690*/  MOV R45, UR10 ;  /* 0x0000000a002d7c02 */ /* 0x000fc80008000f00 */
        /* <DEDUP_REMOVED lines=10> */
[----:B------:R-:W-:-:S02]  /*2740*/  IMAD.WIDE.U32 R36, R37, 0x20, R12 ;  /* 0x0000002025247825 */ /* 0x000fc400078e000c */
[----:B------:R0:W5:Y:S02]  /*2750*/  LDG.E.128 R48, desc[UR20][R44.64] ;  /* 0x000000142c307981 */ /* 0x000164000c1e1d00 */
[--C-:B------:R-:W-:Y:S02]  /*2760*/  IMAD.WIDE.U32 R28, R29, 0x20, R12.reuse ;  /* 0x000000201d1c7825 */ /* 0x100fe400078e000c */
[----:B------:R0:W5:Y:S02]  /*2770*/  LDG.E.128 R40, desc[UR20][R36.64] ;  /* 0x0000001424287981 */ /* 0x000164000c1e1d00 */
[--C-:B------:R-:W-:Y:S02]  /*2780*/  IMAD.WIDE.U32 R20, R21, 0x20, R12.reuse ;  /* 0x0000002015147825 */ /* 0x100fe400078e000c */
[----:B------:R0:W5:Y:S02]  /*2790*/  LDG.E.128 R32, desc[UR20][R28.64] ;  /* 0x000000141c207981 */ /* 0x000164000c1e1d00 */
[----:B------:R-:W-:Y:S01]  /*27a0*/  IMAD.WIDE.U32 R12, R15, 0x20, R12 ;  /* 0x000000200f0c7825 */ /* 0x000fe200078e000c */
[C---:B------:R-:W-:Y:S01]  /*27b0*/  IADD3 R15, PT, PT, R225.reuse, 0x200, RZ ;  /* 0x00000200e10f7810 */ /* 0x040fe20007ffe0ff */
[----:B------:R0:W5:Y:S02]  /*27c0*/  LDG.E.128 R24, desc[UR20][R20.64] ;  /* 0x0000001414187981 */ /* 0x000164000c1e1d00 */
[----:B------:R-:W-:-:S02]  /*27d0*/  IMAD.WIDE.U32 R224, R225, 0x8, R232 ;  /* 0x00000008e1e07825 */ /* 0x000fc400078e00e8 */
[----:B------:R0:W5:Y:S02]  /*27e0*/  LDG.E.128 R16, desc[UR20][R12.64] ;  /* 0x000000140c107981 */ /* 0x000164000c1e1d00 */
[--C-:B------:R-:W-:Y:S02]  /*27f0*/  IMAD.WIDE.U32 R230, R231, 0x8, R232.reuse ;  /* 0x00000008e7e67825 */ /* 0x100fe400078e00e8 */
[----:B------:R-:W5:Y:S02]  /*2800*/  LDG.E.64 R224, desc[UR20][R224.64] ;  /* 0x00000014e0e07981 */ /* 0x000f64000c1e1b00 */
[----:B------:R-:W-:Y:S02]  /*2810*/  IMAD.WIDE.U32 R232, R15, 0x8, R232 ;  /* 0x000000080fe87825 */ /* 0x000fe400078e00e8 */
[----:B------:R-:W5:Y:S04]  /*2820*/  LDG.E.64 R230, desc[UR20][R230.64] ;  /* 0x00000014e6e67981 */ /* 0x000f68000c1e1b00 */
[----:B------:R-:W5:Y:S04]  /*2830*/  LDG.E.64 R232, desc[UR20][R232.64] ;  /* 0x00000014e8e87981 */ /* 0x000f68000c1e1b00 */
[----:B------:R-:W5:Y:S04]  /*2840*/  LDG.E.128 R44, desc[UR20][R44.64+0x10] ;  /* 0x000010142c2c7981 */ /* 0x000f68000c1e1d00 */
[----:B------:R-:W5:Y:S04]  /*2850*/  LDG.E.128 R36, desc[UR20][R36.64+0x10] ;  /* 0x0000101424247981 */ /* 0x000f68000c1e1d00 */
[----:B------:R-:W5:Y:S04]  /*2860*/  LDG.E.128 R28, desc[UR20][R28.64+0x10] ;  /* 0x000010141c1c7981 */ /* 0x000f68000c1e1d00 */
[----:B------:R-:W5:Y:S04]  /*2870*/  LDG.E.128 R20, desc[UR20][R20.64+0x10] ;  /* 0x0000101414147981 */ /* 0x000f68000c1e1d00 */
[----:B0-----:R-:W5:Y:S02]  /*2880*/  LDG.E.128 R12, desc[UR20][R12.64+0x10] ;  /* 0x000010140c0c7981 */ /* 0x001f64000c1e1d00 */
.L_x_6587:
[----:B------:R-:W0:Y:S01]  /*2890*/  SHFL.DOWN PT, R166, R165, 0x10, 0x1f ;  /* 0x0a001f00a5a67f89 */ /* 0x000e2200000e0000 */
[----:B------:R-:W-:Y:S03]  /*28a0*/  BSSY.RECONVERGENT B0, `(.L_x_6590) ;  /* 0x000001f000007945 */ /* 0x000fe60003800200 */
        /* <DEDUP_REMOVED lines=20> */
[----:B0-----:R-:W-:-:S08]  /*29f0*/  FADD.FTZ R165, R167, R250 ;  /* 0x000000faa7a57221 */ /* 0x001fd00000010000 */
        /* <DEDUP_REMOVED lines=9> */
.L_x_6591:
[----:B------:R-:W-:Y:S05]  /*2a90*/  BSYNC.RECONVERGENT B0 ;  /* 0x0000000000007941 */ /* 0x000fea0003800200 */
.L_x_6590:
[----:B------:R-:W1:Y:S08]  /*2aa0*/  S2UR UR10, SR_CgaCtaId ;  /* 0x00000000000a79c3 */ /* 0x000e700000008800 */
[----:B------:R-:W-:Y:S01]  /*2ab0*/  BAR.SYNC.DEFER_BLOCKING 0x0 ;  /* 0x0000000000007b1d */ /* 0x000fe20000010000 */
[----:B------:R-:W-:Y:S01]  /*2ac0*/  UISETP.NE.U32.AND UP0, UPT, UR6, URZ, UPT ;  /* 0x000000ff0600728c */ /* 0x000fe2000bf05070 */
[----:B------:R-:W-:-:S03]  /*2ad0*/  ISETP.NE.AND P0, PT, RZ, UR26, PT ;  /* 0x0000001aff007c0c */ /* 0x000fc6000bf05270 */
[----:B------:R-:W-:Y:S01]  /*2ae0*/  UISETP.NE.AND.EX UP0, UPT, UR7, URZ, UPT, UP0 ;  /* 0x000000ff0700728c */ /* 0x000fe2000bf05300 */
        /* <DEDUP_REMOVED lines=14> */
[----:B------:R-:W0:Y:S02]  /*2bd0*/  LDC R165, c[0x0][0x388] ;  /* 0x0000e200ffa57b82 */ /* 0x000e240000000800 */
[----:B------:R-:W-:Y:S01]  /*2be0*/  FADD.FTZ R167, R167, R250 ;  /* 0x000000faa7a77221 */ /* 0x000fe20000010000 */
[----:B------:R-:W-:Y:S01]  /*2bf0*/  @P1 IADD3 R250, PT, PT, R247, -0x1, RZ ;  /* 0xfffffffff7fa1810 */ /* 0x000fe20007ffe0ff */
[----:B------:R-:W-:Y:S01]  /*2c00*/  FADD.FTZ R164, R166, R249 ;  /* 0x000000f9a6a47221 */ /* 0x000fe20000010000 */
[----:B------:R-:W-:Y:S01]  /*2c10*/  MOV R166, RZ ;  /* 0x000000ff00a67202 */ /* 0x000fe20000000f00 */
[----:B------:R-:W-:-:S02]  /*2c20*/  FMUL.FTZ R167, R167, UR27 ;  /* 0x0000001ba7a77c20 */ /* 0x000fc40008410000 */
[----:B------:R-:W-:-:S03]  /*2c30*/  FMUL.FTZ R164, R164, UR27 ;  /* 0x0000001ba4a47c20 */ /* 0x000fc60008410000 */
[----:B------:R-:W-:Y:S02]  /*2c40*/  R2UR UR9, R167 ;  /* 0x00000000a70972ca */ /* 0x000fe400000e0000 */
[----:B------:R-:W-:Y:S01]  /*2c50*/  FSEL R247, R164, RZ, !P0 ;  /* 0x000000ffa4f77208 */ /* 0x000fe20004000000 */
[----:B0-----:R-:W-:Y:S02]  /*2c60*/  @P1 IMAD R250, R250, R165, RZ ;  /* 0x000000a5fafa1224 */ /* 0x001fe400078e02ff */
[----:B------:R-:W-:-:S03]  /*2c70*/  IMAD R165, R165, UR8, RZ ;  /* 0x00000008a5a57c24 */ /* 0x000fc6000f8e02ff */
[----:B------:R-:W-:-:S04]  /*2c80*/  @P1 SHF.R.S32.HI R167, RZ, 0x1f, R250 ;  /* 0x0000001fffa71819 */ /* 0x000fc800000114fa */
[----:B------:R-:W-:Y:S02]  /*2c90*/  @P1 LEA.HI R167, R167, R250, RZ, 0x3 ;  /* 0x000000faa7a71211 */ /* 0x000fe400078f18ff */
[----:B------:R-:W-:Y:S02]  /*2ca0*/  SHF.R.S32.HI R250, RZ, 0x1f, R165 ;  /* 0x0000001ffffa7819 */ /* 0x000fe400000114a5 */
[----:B------:R-:W-:Y:S02]  /*2cb0*/  @P1 LEA.HI.SX32 R166, R167, R248, 0x1d ;  /* 0x000000f8a7a61211 */ /* 0x000fe400078feaff */
[----:B------:R-:W-:-:S04]  /*2cc0*/  LEA.HI R167, R250, R165, RZ, 0x3 ;  /* 0x000000a5faa77211 */ /* 0x000fc800078f18ff */
[----:B------:R-:W-:Y:S01]  /*2cd0*/  LEA.HI.SX32 R167, R167, R248, 0x1d ;  /* 0x000000f8a7a77211 */ /* 0x000fe200078feaff */
        /* <DEDUP_REMOVED lines=16> */
.L_x_6594:
        /* <DEDUP_REMOVED lines=12> */
.L_x_6595:
        /* <DEDUP_REMOVED lines=12> */
.L_x_6596:
        /* <DEDUP_REMOVED lines=12> */
.L_x_6597:
        /* <DEDUP_REMOVED lines=12> */
.L_x_6598:
        /* <DEDUP_REMOVED lines=12> */
.L_x_6599:
        /* <DEDUP_REMOVED lines=12> */
.L_x_6600:
        /* <DEDUP_REMOVED lines=14> */
.L_x_6593:
        /* <DEDUP_REMOVED lines=45> */
.L_x_6602:
        /* <DEDUP_REMOVED lines=12> */
.L_x_6603:
        /* <DEDUP_REMOVED lines=12> */
.L_x_6604:
        /* <DEDUP_REMOVED lines=12> */
.L_x_6605:
        /* <DEDUP_REMOVED lines=12> */
.L_x_6606:
        /* <DEDUP_REMOVED lines=12> */
.L_x_6607:
        /* <DEDUP_REMOVED lines=12> */
.L_x_6608:
[----:B------:R-:W-:Y:S05]  /*3a90*/  @!P1 BRA `(.L_x_6601) ;  /* 0x0000000c001c9947 */ /* 0x000fea0003800000 */
        /* <DEDUP_REMOVED lines=8> */
.L_x_6592:
[----:B------:R-:W-:-:S04]  /*3b20*/  UISETP.NE.U32.AND UP0, UPT, UR4, URZ, UPT ;  /* 0x000000ff0400728c */ /* 0x000fc8000bf05070 */
[----:B------:R-:W-:-:S09]  /*3b30*/  UISETP.NE.AND.EX UP0, UPT, UR5, URZ, UPT, UP0 ;  /* 0x000000ff0500728c */ /* 0x000fd2000bf05300 */
[----:B------:R-:W-:Y:S05]  /*3b40*/  BRA.U UP0, `(.L_x_6609) ;  /* 0x0000000500887547 */ /* 0x000fea000b800000 */
[----:B------:R-:W-:Y:S05]  /*3b50*/  @!P1 BRA `(.L_x_6610) ;  /* 0x00000000002c9947 */ /* 0x000fea0003800000 */
[----:B------:R-:W-:Y:S02]  /*3b60*/  PLOP3.LUT P0, PT, PT, PT, UP2, 0x80, 0x8 ;  /* 0x000000000008781c */ /* 0x000fe40003f0f028 */
[----:B-----5:R-:W-:-:S11]  /*3b70*/  MOV R164, R48 ;  /* 0x0000003000a47202 */ /* 0x020fd60000000f00 */
[----:B------:R-:W-:-:S04]  /*3b80*/  @P0 FFMA.FTZ R165, R0, UR9, R247 ;  /* 0x0000000900a50c23 */ /* 0x000fc800080100f7 */
[----:B------:R-:W-:-:S04]  /*3b90*/  @P0 FADD.FTZ R165, R168, -R165 ;  /* 0x800000a5a8a50221 */ /* 0x000fc80000010000 */
[----:B------:R-:W-:Y:S01]  /*3ba0*/  @P0 FFMA.FTZ R164, R165, UR28, R48 ;  /* 0x0000001ca5a40c23 */ /* 0x000fe20008010030 */
[----:B------:R-:W-:-:S03]  /*3bb0*/  LOP3.LUT P0, RZ, R224, 0xff, RZ, 0xc0, !PT ;  /* 0x000000ffe0ff7812 */ /* 0x000fc6000780c0ff */
[----:B------:R-:W-:-:S04]  /*3bc0*/  FMUL.FTZ R164, R164, UR25 ;  /* 0x00000019a4a47c20 */ /* 0x000fc80008410000 */
[----:B------:R-:W-:-:S05]  /*3bd0*/  FMUL.FTZ R164, R164, UR24 ;  /* 0x00000018a4a47c20 */ /* 0x000fca0008410000 */
[----:B------:R-:W-:-:S04]  /*3be0*/  FSEL R164, R164, RZ, P0 ;  /* 0x000000ffa4a47208 */ /* 0x000fc80000000000 */
[----:B------:R-:W-:-:S04]  /*3bf0*/  F2FP.BF16.F32.PACK_AB R164, RZ, R164 ;  /* 0x000000a4ffa4723e */ /* 0x000fc800000010ff */
[----:B------:R-:W-:-:S07]  /*3c00*/  PRMT R152, R164, 0x7610, R152 ;  /* 0x00007610a4987816 */ /* 0x000fce0000000098 */
.L_x_6610:
[----:B------:R-:W-:Y:S05]  /*3c10*/  @!P1 BRA `(.L_x_6611) ;  /* 0x00000000002c9947 */ /* 0x000fea0003800000 */
[----:B------:R-:W-:-:S13]  /*3c20*/  PLOP3.LUT P0, PT, PT, PT, UP2, 0x80, 0x8 ;  /* 0x000000000008781c */ /* 0x000fda0003f0f028 */
[----:B------:R-:W-:-:S04]  /*3c30*/  @P0 FFMA.FTZ R164, R5, UR9, R247 ;  /* 0x0000000905a40c23 */ /* 0x000fc800080100f7 */
[----:B------:R-:W-:Y:S01]  /*3c40*/  @P0 FADD.FTZ R250, R3, -R164 ;  /* 0x800000a403fa0221 */ /* 0x000fe20000010000 */
[----:B-----5:R-:W-:-:S03]  /*3c50*/  MOV R164, R49 ;  /* 0x0000003100a47202 */ /* 0x020fc60000000f00 */
[----:B------:R-:W-:Y:S01]  /*3c60*/  @P0 FFMA.FTZ R164, R250, UR28, R49 ;  /* 0x0000001cfaa40c23 */ /* 0x000fe20008010031 */
[----:B------:R-:W-:-:S03]  /*3c70*/  LOP3.LUT P0, RZ, R224, 0xff00, RZ, 0xc0, !PT ;  /* 0x0000ff00e0ff7812 */ /* 0x000fc6000780c0ff */
[----:B------:R-:W-:-:S04]  /*3c80*/  FMUL.FTZ R164, R164, UR25 ;  /* 0x00000019a4a47c20 */ /* 0x000fc80008410000 */
[----:B------:R-:W-:-:S05]  /*3c90*/  FMUL.FTZ R164, R164, UR24 ;  /* 0x00000018a4a47c20 */ /* 0x000fca0008410000 */
[----:B------:R-:W-:-:S04]  /*3ca0*/  FSEL R164, R164, RZ, P0 ;  /* 0x000000ffa4a47208 */ /* 0x000fc80000000000 */
[----:B------:R-:W-:-:S04]  /*3cb0*/  F2FP.BF16.F32.PACK_AB R164, RZ, R164 ;  /* 0x000000a4ffa4723e */ /* 0x000fc800000010ff */
[----:B------:R-:W-:-:S07]  /*3cc0*/  PRMT R152, R152, 0x5410, R164 ;  /* 0x0000541098987816 */ /* 0x000fce00000000a4 */
.L_x_6611:
        /* <DEDUP_REMOVED lines=12> */
.L_x_6612:
        /* <DEDUP_REMOVED lines=12> */
.L_x_6613:
        /* <DEDUP_REMOVED lines=12> */
.L_x_6614:
        /* <DEDUP_REMOVED lines=12> */
.L_x_6615:
        /* <DEDUP_REMOVED lines=12> */
.L_x_6616:
[----:B------:R-:W-:Y:S05]  /*4090*/  @!P1 BRA `(.L_x_6601) ;  /* 0x00000004009c9947 */ /* 0x000fea0003800000 */
[----:B------:R-:W-:Y:S02]  /*40a0*/  PLOP3.LUT P0, PT, PT, PT, UP2, 0x80, 0x8 ;  /* 0x000000000008781c */ /* 0x000fe40003f0f028 */
[----:B-----5:R-:W-:-:S11]  /*40b0*/  MOV R164, R47 ;  /* 0x0000002f00a47202 */ /* 0x020fd60000000f00 */
[----:B------:R-:W-:-:S04]  /*40c0*/  @P0 FFMA.FTZ R165, R7, UR9, R247 ;  /* 0x0000000907a50c23 */ /* 0x000fc800080100f7 */
        /* <DEDUP_REMOVED lines=10> */
.L_x_6609:
[----:B------:R-:W-:Y:S02]  /*4170*/  PLOP3.LUT P0, PT, PT, PT, UP2, 0x80, 0x8 ;  /* 0x000000000008781c */ /* 0x000fe40003f0f028 */
[----:B-----5:R-:W-:Y:S02]  /*4180*/  MOV R158, R50 ;  /* 0x00000032009e7202 */ /* 0x020fe40000000f00 */
[----:B------:R-:W-:Y:S02]  /*4190*/  MOV R157, R49 ;  /* 0x00000031009d7202 */ /* 0x000fe40000000f00 */
[----:B------:R-:W-:Y:S02]  /*41a0*/  MOV R160, R44 ;  /* 0x0000002c00a07202 */ /* 0x000fe40000000f00 */
[----:B------:R-:W-:-:S05]  /*41b0*/  MOV R162, R46 ;  /* 0x0000002e00a27202 */ /* 0x000fca0000000f00 */
        /* <DEDUP_REMOVED lines=12> */
[----:B------:R-:W-:Y:S01]  /*4280*/  @P0 FFMA.FTZ R161, R9, UR9, R247 ;  /* 0x0000000909a10c23 */ /* 0x000fe200080100f7 */
[----:B------:R-:W-:Y:S01]  /*4290*/  @P0 FADD.FTZ R156, R2, -R159 ;  /* 0x8000009f029c0221 */ /* 0x000fe20000010000 */
[----:B------:R-:W-:Y:S01]  /*42a0*/  MOV R159, R51 ;  /* 0x00000033009f7202 */ /* 0x000fe20000000f00 */
[----:B------:R-:W-:Y:S01]  /*42b0*/  @P0 FFMA.FTZ R162, R163, UR28, R46 ;  /* 0x0000001ca3a20c23 */ /* 0x000fe2000801002e */
[----:B------:R-:W-:Y:S01]  /*42c0*/  @P0 FFMA.FTZ R163, R7, UR9, R247 ;  /* 0x0000000907a30c23 */ /* 0x000fe200080100f7 */
[----:B------:R-:W-:Y:S01]  /*42d0*/  @P0 FFMA.FTZ R159, R156, UR28, R51 ;  /* 0x0000001c9c9f0c23 */ /* 0x000fe20008010033 */
[----:B------:R-:W-:Y:S01]  /*42e0*/  @P0 FADD.FTZ R156, R8, -R161 ;  /* 0x800000a1089c0221 */ /* 0x000fe20000010000 */
[----:B------:R-:W-:Y:S01]  /*42f0*/  MOV R161, R45 ;  /* 0x0000002d00a17202 */ /* 0x000fe20000000f00 */
[----:B------:R-:W-:-:S02]  /*4300*/  @P0 FFMA.FTZ R165, R0, UR9, R247 ;  /* 0x0000000900a50c23 */ /* 0x000fc400080100f7 */
[----:B------:R-:W-:Y:S01]  /*4310*/  @P0 FFMA.FTZ R161, R156, UR28, R45 ;  /* 0x0000001c9ca10c23 */ /* 0x000fe2000801002d */
[----:B------:R-:W-:Y:S01]  /*4320*/  @P0 FADD.FTZ R156, R6, -R163 ;  /* 0x800000a3069c0221 */ /* 0x000fe20000010000 */
[----:B------:R-:W-:Y:S01]  /*4330*/  @P0 FADD.FTZ R165, R168, -R165 ;  /* 0x800000a5a8a50221 */ /* 0x000fe20000010000 */
[----:B------:R-:W-:Y:S02]  /*4340*/  MOV R163, R47 ;  /* 0x0000002f00a37202 */ /* 0x000fe40000000f00 */
[----:B------:R-:W-:Y:S01]  /*4350*/  @P0 FFMA.FTZ R163, R156, UR28, R47 ;  /* 0x0000001c9ca30c23 */ /* 0x000fe2000801002f */
[----:B------:R-:W-:Y:S01]  /*4360*/  MOV R156, R48 ;  /* 0x00000030009c7202 */ /* 0x000fe20000000f00 */
        /* <DEDUP_REMOVED lines=8> */
.L_x_6617:
[----:B------:R-:W-:Y:S05]  /*43f0*/  @!P1 BRA `(.L_x_6618) ;  /* 0x0000000000189947 */ /* 0x000fea0003800000 */
[----:B------:R-:W-:Y:S01]  /*4400*/  FMUL.FTZ R164, R157, UR25 ;  /* 0x000000199da47c20 */ /* 0x000fe20008410000 */
[----:B------:R-:W-:-:S03]  /*4410*/  LOP3.LUT P0, RZ, R224, 0xff00, RZ, 0xc0, !PT ;  /* 0x0000ff00e0ff7812 */ /* 0x000fc6000780c0ff */
[----:B------:R-:W-:-:S05]  /*4420*/  FMUL.FTZ R164, R164, UR24 ;  /* 0x00000018a4a47c20 */ /* 0x000fca0008410000 */
[----:B------:R-:W-:-:S04]  /*4430*/  FSEL R164, R164, RZ, P0 ;  /* 0x000000ffa4a47208 */ /* 0x000fc80000000000 */
[----:B------:R-:W-:-:S04]  /*4440*/  F2FP.BF16.F32.PACK_AB R164, RZ, R164 ;  /* 0x000000a4ffa4723e */ /* 0x000fc800000010ff */
[----:B------:R-:W-:-:S07]  /*4450*/  PRMT R152, R152, 0x5410, R164 ;  /* 0x0000541098987816 */ /* 0x000fce00000000a4 */
.L_x_6618:
[----:B------:R-:W-:Y:S05]  /*4460*/  @!P1 BRA `(.L_x_6619) ;  /* 0x0000000000189947 */ /* 0x000fea0003800000 */
[----:B------:R-:W-:Y:S01]  /*4470*/  FMUL.FTZ R164, R158, UR25 ;  /* 0x000000199ea47c20 */ /* 0x000fe20008410000 */
[----:B------:R-:W-:-:S03]  /*4480*/  LOP3.LUT P0, RZ, R224, 0xff0000, RZ, 0xc0, !PT ;  /* 0x00ff0000e0ff7812 */ /* 0x000fc6000780c0ff */
[----:B------:R-:W-:-:S05]  /*4490*/  FMUL.FTZ R164, R164, UR24 ;  /* 0x00000018a4a47c20 */ /* 0x000fca0008410000 */
[----:B------:R-:W-:-:S04]  /*44a0*/  FSEL R164, R164, RZ, P0 ;  /* 0x000000ffa4a47208 */ /* 0x000fc80000000000 */
[----:B------:R-:W-:-:S04]  /*44b0*/  F2FP.BF16.F32.PACK_AB R164, RZ, R164 ;  /* 0x000000a4ffa4723e */ /* 0x000fc800000010ff */
[----:B------:R-:W-:-:S07]  /*44c0*/  PRMT R153, R164, 0x7610, R153 ;  /* 0x00007610a4997816 */ /* 0x000fce0000000099 */
.L_x_6619:
[----:B------:R-:W-:Y:S05]  /*44d0*/  @!P1 BRA `(.L_x_6620) ;  /* 0x0000000000189947 */ /* 0x000fea0003800000 */
[----:B------:R-:W-:Y:S01]  /*44e0*/  FMUL.FTZ R164, R159, UR25 ;  /* 0x000000199fa47c20 */ /* 0x000fe20008410000 */
[----:B------:R-:W-:-:S03]  /*44f0*/  LOP3.LUT P0, RZ, R224, 0xff000000, RZ, 0xc0, !PT ;  /* 0xff000000e0ff7812 */ /* 0x000fc6000780c0ff */
[----:B------:R-:W-:-:S05]  /*4500*/  FMUL.FTZ R164, R164, UR24 ;  /* 0x00000018a4a47c20 */ /* 0x000fca0008410000 */
[----:B------:R-:W-:-:S04]  /*4510*/  FSEL R164, R164, RZ, P0 ;  /* 0x000000ffa4a47208 */ /* 0x000fc80000000000 */
[----:B------:R-:W-:-:S04]  /*4520*/  F2FP.BF16.F32.PACK_AB R164, RZ, R164 ;  /* 0x000000a4ffa4723e */ /* 0x000fc800000010ff */
[----:B------:R-:W-:-:S07]  /*4530*/  PRMT R153, R153, 0x5410, R164 ;  /* 0x0000541099997816 */ /* 0x000fce00000000a4 */
.L_x_6620:
[----:B------:R-:W-:Y:S05]  /*4540*/  @!P1 BRA `(.L_x_6621) ;  /* 0x0000000000189947 */ /* 0x000fea0003800000 */
[----:B------:R-:W-:Y:S01]  /*4550*/  FMUL.FTZ R164, R160, UR25 ;  /* 0x00000019a0a47c20 */ /* 0x000fe20008410000 */
[----:B------:R-:W-:-:S03]  /*4560*/  LOP3.LUT P0, RZ, R225, 0xff, RZ, 0xc0, !PT ;  /* 0x000000ffe1ff7812 */ /* 0x000fc6000780c0ff */
[----:B------:R-:W-:-:S05]  /*4570*/  FMUL.FTZ R164, R164, UR24 ;  /* 0x00000018a4a47c20 */ /* 0x000fca0008410000 */
[----:B------:R-:W-:-:S04]  /*4580*/  FSEL R164, R164, RZ, P0 ;  /* 0x000000ffa4a47208 */ /* 0x000fc80000000000 */
[----:B------:R-:W-:-:S04]  /*4590*/  F2FP.BF16.F32.PACK_AB R164, RZ, R164 ;  /* 0x000000a4ffa4723e */ /* 0x000fc800000010ff */
[----:B------:R-:W-:-:S07]  /*45a0*/  PRMT R154, R164, 0x7610, R154 ;  /* 0x00007610a49a7816 */ /* 0x000fce000000009a */
.L_x_6621:
[----:B------:R-:W-:Y:S05]  /*45b0*/  @!P1 BRA `(.L_x_6622) ;  /* 0x0000000000189947 */ /* 0x000fea0003800000 */
[----:B------:R-:W-:Y:S01]  /*45c0*/  FMUL.FTZ R164, R161, UR25 ;  /* 0x00000019a1a47c20 */ /* 0x000fe20008410000 */
[----:B------:R-:W-:-:S03]  /*45d0*/  LOP3.LUT P0, RZ, R225, 0xff00, RZ, 0xc0, !PT ;  /* 0x0000ff00e1ff7812 */ /* 0x000fc6000780c0ff */
[----:B------:R-:W-:-:S05]  /*45e0*/  FMUL.FTZ R164, R164, UR24 ;  /* 0x00000018a4a47c20 */ /* 0x000fca0008410000 */
[----:B------:R-:W-:-:S04]  /*45f0*/  FSEL R164, R164, RZ, P0 ;  /* 0x000000ffa4a47208 */ /* 0x000fc80000000000 */
[----:B------:R-:W-:-:S04]  /*4600*/  F2FP.BF16.F32.PACK_AB R164, RZ, R164 ;  /* 0x000000a4ffa4723e */ /* 0x000fc800000010ff */
[----:B------:R-:W-:-:S07]  /*4610*/  PRMT R154, R154, 0x5410, R164 ;  /* 0x000054109a9a7816 */ /* 0x000fce00000000a4 */
.L_x_6622:
[----:B------:R-:W-:Y:S05]  /*4620*/  @!P1 BRA `(.L_x_6623) ;  /* 0x0000000000189947 */ /* 0x000fea0003800000 */
[----:B------:R-:W-:Y:S01]  /*4630*/  FMUL.FTZ R164, R162, UR25 ;  /* 0x00000019a2a47c20 */ /* 0x000fe20008410000 */
[----:B------:R-:W-:-:S03]  /*4640*/  LOP3.LUT P0, RZ, R225, 0xff0000, RZ, 0xc0, !PT ;  /* 0x00ff0000e1ff7812 */ /* 0x000fc6000780c0ff */
[----:B------:R-:W-:-:S05]  /*4650*/  FMUL.FTZ R164, R164, UR24 ;  /* 0x00000018a4a47c20 */ /* 0x000fca0008410000 */
[----:B------:R-:W-:-:S04]  /*4660*/  FSEL R164, R164, RZ, P0 ;  /* 0x000000ffa4a47208 */ /* 0x000fc80000000000 */
[----:B------:R-:W-:-:S04]  /*4670*/  F2FP.BF16.F32.PACK_AB R164, RZ, R164 ;  /* 0x000000a4ffa4723e */ /* 0x000fc800000010ff */
[----:B------:R-:W-:-:S07]  /*4680*/  PRMT R155, R164, 0x7610, R155 ;  /* 0x00007610a49b7816 */ /* 0x000fce000000009b */
.L_x_6623:
[----:B------:R-:W-:Y:S05]  /*4690*/  @!P1 BRA `(.L_x_6601) ;  /* 0x00000000001c9947 */ /* 0x000fea0003800000 */
[----:B------:R-:W-:Y:S01]  /*46a0*/  FMUL.FTZ R164, R163, UR25 ;  /* 0x00000019a3a47c20 */ /* 0x000fe20008410000 */
[----:B------:R-:W-:-:S03]  /*46b0*/  ISETP.GE.U32.AND P0, PT, R224, RZ, PT ;  /* 0x000000ffe000720c */ /* 0x000fc60003f06070 */
[----:B------:R-:W-:Y:S01]  /*46c0*/  FMUL.FTZ R164, R164, UR24 ;  /* 0x00000018a4a47c20 */ /* 0x000fe20008410000 */
[----:B------:R-:W-:-:S04]  /*46d0*/  ISETP.GE.U32.AND.EX P0, PT, R225, 0x1000000, PT, P0 ;  /* 0x01000000e100780c */ /* 0x000fc80003f06100 */
[----:B------:R-:W-:-:S04]  /*46e0*/  FSEL R164, R164, RZ, P0 ;  /* 0x000000ffa4a47208 */ /* 0x000fc80000000000 */
[----:B------:R-:W-:-:S04]  /*46f0*/  F2FP.BF16.F32.PACK_AB R164, RZ, R164 ;  /* 0x000000a4ffa4723e */ /* 0x000fc800000010ff */
[----:B------:R-:W-:-:S07]  /*4700*/  PRMT R155, R155, 0x5410, R164 ;  /* 0x000054109b9b7816 */ /* 0x000fce00000000a4 */
.L_x_6601:
[----:B------:R-:W-:Y:S01]  /*4710*/  ISETP.NE.U32.AND P0, PT, RZ, UR4, PT ;  /* 0x00000004ff007c0c */ /* 0x000fe2000bf05070 */
[----:B-----5:R-:W0:Y:S01]  /*4720*/  @P1 LDC.64 R224, c[0x0][0x468] ;  /* 0x00011a00ffe01b82 */ /* 0x020e220000000a00 */
[----:B------:R-:W-:Y:S02]  /*4730*/  UISETP.NE.U32.AND UP0, UPT, UR6, URZ, UPT ;  /* 0x000000ff0600728c */ /* 0x000fe4000bf05070 */
[----:B------:R-:W-:Y:S02]  /*4740*/  ISETP.NE.AND.EX P0, PT, RZ, UR5, PT, P0 ;  /* 0x00000005ff007c0c */ /* 0x000fe4000bf05300 */
[----:B------:R-:W-:-:S11]  /*4750*/  UISETP.NE.AND.EX UP0, UPT, UR7, URZ, UPT, UP0 ;  /* 0x000000ff0700728c */ /* 0x000fd6000bf05300 */
[----:B------:R-:W1:Y:S02]  /*4760*/  @P0 LDC.64 R164, c[0x0][0x478] ;  /* 0x00011e00ffa40b82 */ /* 0x000e640000000a00 */
[----:B-1----:R-:W-:-:S05]  /*4770*/  @P0 IMAD.WIDE.U32 R164, R167, 0x20, R164 ;  /* 0x00000020a7a40825 */ /* 0x002fca00078e00a4 */
[----:B------:R-:W-:Y:S04]  /*4780*/  @P0 STG.E.128 desc[UR20][R164.64], R156 ;  /* 0x0000009ca4000986 */ /* 0x000fe8000c101d14 */
[----:B------:R0:W-:Y:S02]  /*4790*/  @P0 STG.E.128 desc[UR20][R164.64+0x10], R160 ;  /* 0x000010a0a4000986 */ /* 0x0001e4000c101d14 */
[----:B0-----:R-:W-:-:S05]  /*47a0*/  @P1 IMAD.WIDE.U32 R164, R166, 0x10, R224 ;  /* 0x00000010a6a41825 */ /* 0x001fca00078e00e0 */
[----:B------:R0:W-:Y:S01]  /*47b0*/  @P1 STG.E.128 desc[UR20][R164.64], R152 ;  /* 0x00000098a4001986 */ /* 0x0001e2000c101d14 */
[----:B------:R-:W-:Y:S05]  /*47c0*/  BRA.U !UP0, `(.L_x_6624) ;  /* 0x0000000908f87547 */ /* 0x000fea000b800000 */
[----:B------:R-:W-:Y:S05]  /*47d0*/  @!P0 BRA `(.L_x_6625) ;  /* 0x00000004006c8947 */ /* 0x000fea0003800000 */
[----:B------:R-:W-:Y:S02]  /*47e0*/  PLOP3.LUT P2, PT, PT, PT, UP2, 0x80, 0x8 ;  /* 0x000000000008781c */ /* 0x000fe40003f4f028 */
[----:B------:R-:W-:Y:S02]  /*47f0*/  MOV R158, R42 ;  /* 0x0000002a009e7202 */ /* 0x000fe40000000f00 */
        /* <DEDUP_REMOVED lines=15> */
[----:B------:R-:W-:Y:S01]  /*48f0*/  MOV R161, R37 ;  /* 0x0000002500a17202 */ /* 0x000fe20000000f00 */
[----:B------:R-:W-:Y:S01]  /*4900*/  @P2 FADD.FTZ R156, R10, -R159 ;  /* 0x8000009f0a9c2221 */ /* 0x000fe20000010000 */
[----:B------:R-:W-:Y:S01]  /*4910*/  MOV R159, R43 ;  /* 0x0000002b009f7202 */ /* 0x000fe20000000f00 */
[----:B0-----:R-:W-:Y:S01]  /*4920*/  @P2 FFMA.FTZ R165, R176, UR9, R247 ;  /* 0x00000009b0a52c23 */ /* 0x001fe200080100f7 */
[----:B------:R-:W-:Y:S01]  /*4930*/  @P2 FFMA.FTZ R162, R163, UR28, R38 ;  /* 0x0000001ca3a22c23 */ /* 0x000fe20008010026 */
[----:B------:R-:W-:Y:S01]  /*4940*/  @P2 FFMA.FTZ R159, R156, UR28, R43 ;  /* 0x0000001c9c9f2c23 */ /* 0x000fe2000801002b */
[----:B------:R-:W-:Y:S01]  /*4950*/  @P2 FFMA.FTZ R156, R183, UR9, R247 ;  /* 0x00000009b79c2c23 */ /* 0x000fe200080100f7 */
[----:B------:R-:W-:Y:S01]  /*4960*/  @P2 FADD.FTZ R165, R182, -R165 ;  /* 0x800000a5b6a52221 */ /* 0x000fe20000010000 */
[----:B------:R-:W-:-:S02]  /*4970*/  MOV R163, R39 ;  /* 0x0000002700a37202 */ /* 0x000fc40000000f00 */
[----:B------:R-:W-:-:S04]  /*4980*/  @P2 FADD.FTZ R156, R181, -R156 ;  /* 0x8000009cb59c2221 */ /* 0x000fc80000010000 */
[----:B------:R-:W-:Y:S01]  /*4990*/  @P2 FFMA.FTZ R161, R156, UR28, R37 ;  /* 0x0000001c9ca12c23 */ /* 0x000fe20008010025 */
[----:B------:R-:W-:-:S04]  /*49a0*/  @P2 FFMA.FTZ R156, R175, UR9, R247 ;  /* 0x00000009af9c2c23 */ /* 0x000fc800080100f7 */
[----:B------:R-:W-:-:S04]  /*49b0*/  @P2 FADD.FTZ R156, R173, -R156 ;  /* 0x8000009cad9c2221 */ /* 0x000fc80000010000 */
        /* <DEDUP_REMOVED lines=10> */
.L_x_6626:
[----:B------:R-:W-:Y:S05]  /*4a60*/  @!P1 BRA `(.L_x_6627) ;  /* 0x0000000000189947 */ /* 0x000fea0003800000 */
[----:B------:R-:W-:Y:S01]  /*4a70*/  FMUL.FTZ R164, R157, UR25 ;  /* 0x000000199da47c20 */ /* 0x000fe20008410000 */
[----:B------:R-:W-:-:S03]  /*4a80*/  LOP3.LUT P2, RZ, R226, 0xff00, RZ, 0xc0, !PT ;  /* 0x0000ff00e2ff7812 */ /* 0x000fc6000784c0ff */
[----:B------:R-:W-:-:S05]  /*4a90*/  FMUL.FTZ R164, R164, UR24 ;  /* 0x00000018a4a47c20 */ /* 0x000fca0008410000 */
[----:B------:R-:W-:-:S04]  /*4aa0*/  FSEL R164, R164, RZ, P2 ;  /* 0x000000ffa4a47208 */ /* 0x000fc80001000000 */
[----:B------:R-:W-:-:S04]  /*4ab0*/  F2FP.BF16.F32.PACK_AB R164, RZ, R164 ;  /* 0x000000a4ffa4723e */ /* 0x000fc800000010ff */
[----:B------:R-:W-:-:S07]  /*4ac0*/  PRMT R152, R152, 0x5410, R164 ;  /* 0x0000541098987816 */ /* 0x000fce00000000a4 */
.L_x_6627:
[----:B------:R-:W-:Y:S05]  /*4ad0*/  @!P1 BRA `(.L_x_6628) ;  /* 0x0000000000189947 */ /* 0x000fea0003800000 */
[----:B------:R-:W-:Y:S01]  /*4ae0*/  FMUL.FTZ R164, R158, UR25 ;  /* 0x000000199ea47c20 */ /* 0x000fe20008410000 */
[----:B------:R-:W-:-:S03]  /*4af0*/  LOP3.LUT P2, RZ, R226, 0xff0000, RZ, 0xc0, !PT ;  /* 0x00ff0000e2ff7812 */ /* 0x000fc6000784c0ff */
[----:B------:R-:W-:-:S05]  /*4b00*/  FMUL.FTZ R164, R164, UR24 ;  /* 0x00000018a4a47c20 */ /* 0x000fca0008410000 */
[----:B------:R-:W-:-:S04]  /*4b10*/  FSEL R164, R164, RZ, P2 ;  /* 0x000000ffa4a47208 */ /* 0x000fc80001000000 */
[----:B------:R-:W-:-:S04]  /*4b20*/  F2FP.BF16.F32.PACK_AB R164, RZ, R164 ;  /* 0x000000a4ffa4723e */ /* 0x000fc800000010ff */
[----:B------:R-:W-:-:S07]  /*4b30*/  PRMT R153, R164, 0x7610, R153 ;  /* 0x00007610a4997816 */ /* 0x000fce0000000099 */
.L_x_6628:
[----:B------:R-:W-:Y:S05]  /*4b40*/  @!P1 BRA `(.L_x_6629) ;  /* 0x0000000000189947 */ /* 0x000fea0003800000 */
[----:B------:R-:W-:Y:S01]  /*4b50*/  FMUL.FTZ R164, R159, UR25 ;  /* 0x000000199fa47c20 */ /* 0x000fe20008410000 */
[----:B------:R-:W-:-:S03]  /*4b60*/  LOP3.LUT P2, RZ, R226, 0xff000000, RZ, 0xc0, !PT ;  /* 0xff000000e2ff7812 */ /* 0x000fc6000784c0ff */
[----:B------:R-:W-:-:S05]  /*4b70*/  FMUL.FTZ R164, R164, UR24 ;  /* 0x00000018a4a47c20 */ /* 0x000fca0008410000 */
[----:B------:R-:W-:-:S04]  /*4b80*/  FSEL R164, R164, RZ, P2 ;  /* 0x000000ffa4a47208 */ /* 0x000fc80001000000 */
[----:B------:R-:W-:-:S04]  /*4b90*/  F2FP.BF16.F32.PACK_AB R164, RZ, R164 ;  /* 0x000000a4ffa4723e */ /* 0x000fc800000010ff */
[----:B------:R-:W-:-:S07]  /*4ba0*/  PRMT R153, R153, 0x5410, R164 ;  /* 0x0000541099997816 */ /* 0x000fce00000000a4 */
.L_x_6629:
[----:B------:R-:W-:Y:S05]  /*4bb0*/  @!P1 BRA `(.L_x_6630) ;  /* 0x0000000000189947 */ /* 0x000fea0003800000 */
[----:B------:R-:W-:Y:S01]  /*4bc0*/  FMUL.FTZ R164, R160, UR25 ;  /* 0x00000019a0a47c20 */ /* 0x000fe20008410000 */
[----:B------:R-:W-:-:S03]  /*4bd0*/  LOP3.LUT P2, RZ, R227, 0xff, RZ, 0xc0, !PT ;  /* 0x000000ffe3ff7812 */ /* 0x000fc6000784c0ff */
[----:B------:R-:W-:-:S05]  /*4be0*/  FMUL.FTZ R164, R164, UR24 ;  /* 0x00000018a4a47c20 */ /* 0x000fca0008410000 */
[----:B------:R-:W-:-:S04]  /*4bf0*/  FSEL R164, R164, RZ, P2 ;  /* 0x000000ffa4a47208 */ /* 0x000fc80001000000 */
[----:B------:R-:W-:-:S04]  /*4c00*/  F2FP.BF16.F32.PACK_AB R164, RZ, R164 ;  /* 0x000000a4ffa4723e */ /* 0x000fc800000010ff */
[----:B------:R-:W-:-:S07]  /*4c10*/  PRMT R154, R164, 0x7610, R154 ;  /* 0x00007610a49a7816 */ /* 0x000fce000000009a */
.L_x_6630:
[----:B------:R-:W-:Y:S05]  /*4c20*/  @!P1 BRA `(.L_x_6631) ;  /* 0x0000000000189947 */ /* 0x000fea0003800000 */
[----:B------:R-:W-:Y:S01]  /*4c30*/  FMUL.FTZ R164, R161, UR25 ;  /* 0x00000019a1a47c20 */ /* 0x000fe20008410000 */
[----:B------:R-:W-:-:S03]  /*4c40*/  LOP3.LUT P2, RZ, R227, 0xff00, RZ, 0xc0, !PT ;  /* 0x0000ff00e3ff7812 */ /* 0x000fc6000784c0ff */
[----:B------:R-:W-:-:S05]  /*4c50*/  FMUL.FTZ R164, R164, UR24 ;  /* 0x00000018a4a47c20 */ /* 0x000fca0008410000 */
[----:B------:R-:W-:-:S04]  /*4c60*/  FSEL R164, R164, RZ, P2 ;  /* 0x000000ffa4a47208 */ /* 0x000fc80001000000 */
[----:B------:R-:W-:-:S04]  /*4c70*/  F2FP.BF16.F32.PACK_AB R164, RZ, R164 ;  /* 0x000000a4ffa4723e */ /* 0x000fc800000010ff */
[----:B------:R-:W-:-:S07]  /*4c80*/  PRMT R154, R154, 0x5410, R164 ;  /* 0x000054109a9a7816 */ /* 0x000fce00000000a4 */
.L_x_6631:
[----:B------:R-:W-:Y:S05]  /*4c90*/  @!P1 BRA `(.L_x_6632) ;  /* 0x0000000000189947 */ /* 0x000fea0003800000 */
[----:B------:R-:W-:Y:S01]  /*4ca0*/  FMUL.FTZ R164, R162, UR25 ;  /* 0x00000019a2a47c20 */ /* 0x000fe20008410000 */
[----:B------:R-:W-:-:S03]  /*4cb0*/  LOP3.LUT P2, RZ, R227, 0xff0000, RZ, 0xc0, !PT ;  /* 0x00ff0000e3ff7812 */ /* 0x000fc6000784c0ff */
[----:B------:R-:W-:-:S05]  /*4cc0*/  FMUL.FTZ R164, R164, UR24 ;  /* 0x00000018a4a47c20 */ /* 0x000fca0008410000 */
[----:B------:R-:W-:-:S04]  /*4cd0*/  FSEL R164, R164, RZ, P2 ;  /* 0x000000ffa4a47208 */ /* 0x000fc80001000000 */
[----:B------:R-:W-:-:S04]  /*4ce0*/  F2FP.BF16.F32.PACK_AB R164, RZ, R164 ;  /* 0x000000a4ffa4723e */ /* 0x000fc800000010ff */
[----:B------:R-:W-:-:S07]  /*4cf0*/  PRMT R155, R164, 0x7610, R155 ;  /* 0x00007610a49b7816 */ /* 0x000fce000000009b */
.L_x_6632:
[----:B------:R-:W-:Y:S05]  /*4d00*/  @!P1 BRA `(.L_x_6633) ;  /* 0x0000001400289947 */ /* 0x000fea0003800000 */
        /* <DEDUP_REMOVED lines=8> */
.L_x_6625:
[----:B------:R-:W-:Y:S05]  /*4d90*/  @!P1 BRA `(.L_x_6634) ;  /* 0x00000000002c9947 */ /* 0x000fea0003800000 */
[----:B------:R-:W-:Y:S02]  /*4da0*/  PLOP3.LUT P2, PT, PT, PT, UP2, 0x80, 0x8 ;  /* 0x000000000008781c */ /* 0x000fe40003f4f028 */
[----:B0-----:R-:W-:-:S11]  /*4db0*/  MOV R164, R40 ;  /* 0x0000002800a47202 */ /* 0x001fd60000000f00 */
        /* <DEDUP_REMOVED lines=9> */
.L_x_6634:
[----:B------:R-:W-:Y:S05]  /*4e50*/  @!P1 BRA `(.L_x_6635) ;  /* 0x00000000002c9947 */ /* 0x000fea0003800000 */
[----:B------:R-:W-:-:S13]  /*4e60*/  PLOP3.LUT P2, PT, PT, PT, UP2, 0x80, 0x8 ;  /* 0x000000000008781c */ /* 0x000fda0003f4f028 */
[----:B0-----:R-:W-:-:S04]  /*4e70*/  @P2 FFMA.FTZ R164, R171, UR9, R247 ;  /* 0x00000009aba42c23 */ /* 0x001fc800080100f7 */
[----:B------:R-:W-:Y:S01]  /*4e80*/  @P2 FADD.FTZ R224, R11, -R164 ;  /* 0x800000a40be02221 */ /* 0x000fe20000010000 */
[----:B------:R-:W-:-:S03]  /*4e90*/  MOV R164, R41 ;  /* 0x0000002900a47202 */ /* 0x000fc60000000f00 */
[----:B------:R-:W-:Y:S01]  /*4ea0*/  @P2 FFMA.FTZ R164, R224, UR28, R41 ;  /* 0x0000001ce0a42c23 */ /* 0x000fe20008010029 */
[----:B------:R-:W-:-:S03]  /*4eb0*/  LOP3.LUT P2, RZ, R226, 0xff00, RZ, 0xc0, !PT ;  /* 0x0000ff00e2ff7812 */ /* 0x000fc6000784c0ff */
[----:B------:R-:W-:-:S04]  /*4ec0*/  FMUL.FTZ R164, R164, UR25 ;  /* 0x00000019a4a47c20 */ /* 0x000fc80008410000 */
[----:B------:R-:W-:-:S05]  /*4ed0*/  FMUL.FTZ R164, R164, UR24 ;  /* 0x00000018a4a47c20 */ /* 0x000fca0008410000 */
[----:B------:R-:W-:-:S04]  /*4ee0*/  FSEL R164, R164, RZ, P2 ;  /* 0x000000ffa4a47208 */ /* 0x000fc80001000000 */
[----:B------:R-:W-:-:S04]  /*4ef0*/  F2FP.BF16.F32.PACK_AB R164, RZ, R164 ;  /* 0x000000a4ffa4723e */ /* 0x000fc800000010ff */
[----:B------:R-:W-:-:S07]  /*4f00*/  PRMT R152, R152, 0x5410, R164 ;  /* 0x0000541098987816 */ /* 0x000fce00000000a4 */
.L_x_6635:
        /* <DEDUP_REMOVED lines=12> */
.L_x_6636:
        /* <DEDUP_REMOVED lines=12> */
.L_x_6637:
        /* <DEDUP_REMOVED lines=12> */
.L_x_6638:
        /* <DEDUP_REMOVED lines=12> */
.L_x_6639:
        /* <DEDUP_REMOVED lines=12> */
.L_x_6640:
[----:B------:R-:W-:Y:S05]  /*52d0*/  @!P1 BRA `(.L_x_6633) ;  /* 0x0000000c00b49947 */ /* 0x000fea0003800000 */
[----:B------:R-:W-:-:S13]  /*52e0*/  PLOP3.LUT P2, PT, PT, PT, UP2, 0x80, 0x8 ;  /* 0x000000000008781c */ /* 0x000fda0003f4f028 */
[----:B0-----:R-:W-:-:S04]  /*52f0*/  @P2 FFMA.FTZ R164, R175, UR9, R247 ;  /* 0x00000009afa42c23 */ /* 0x001fc800080100f7 */
[----:B------:R-:W-:Y:S01]  /*5300*/  @P2 FADD.FTZ R224, R173, -R164 ;  /* 0x800000a4ade02221 */ /* 0x000fe20000010000 */
[----:B------:R-:W-:-:S03]  /*5310*/  MOV R164, R39 ;  /* 0x0000002700a47202 */ /* 0x000fc60000000f00 */
        /* <DEDUP_REMOVED lines=9> */
.L_x_6624:
[----:B------:R-:W-:Y:S05]  /*53b0*/  @!P0 BRA `(.L_x_6641) ;  /* 0x0000000400f88947 */ /* 0x000fea0003800000 */
[--C-:B------:R-:W-:Y:S01]  /*53c0*/  FFMA.FTZ R159, R178, UR9, R247.reuse ;  /* 0x00000009b29f7c23 */ /* 0x100fe200080100f7 */
[--C-:B------:R-:W-:Y:S01]  /*53d0*/  FFMA.FTZ R157, R179, UR9, R247.reuse ;  /* 0x00000009b39d7c23 */ /* 0x100fe200080100f7 */
[--C-:B------:R-:W-:Y:S01]  /*53e0*/  FFMA.FTZ R156, R183, UR9, R247.reuse ;  /* 0x00000009b79c7c23 */ /* 0x100fe200080100f7 */
[--C-:B------:R-:W-:Y:S01]  /*53f0*/  FFMA.FTZ R161, R169, UR9, R247.reuse ;  /* 0x00000009a9a17c23 */ /* 0x100fe200080100f7 */
[--C-:B------:R-:W-:Y:S01]  /*5400*/  FFMA.FTZ R163, R177, UR9, R247.reuse ;  /* 0x00000009b1a37c23 */ /* 0x100fe200080100f7 */
[--C-:B------:R-:W-:Y:S01]  /*5410*/  FFMA.FTZ R158, R171, UR9, R247.reuse ;  /* 0x00000009ab9e7c23 */ /* 0x100fe200080100f7 */
[--C-:B0-----:R-:W-:Y:S01]  /*5420*/  FFMA.FTZ R165, R176, UR9, R247.reuse ;  /* 0x00000009b0a57c23 */ /* 0x101fe200080100f7 */
        /* <DEDUP_REMOVED lines=38> */
.L_x_6642:
[----:B------:R-:W-:Y:S05]  /*5690*/  @!P1 BRA `(.L_x_6643) ;  /* 0x00000000002c9947 */ /* 0x000fea0003800000 */
        /* <DEDUP_REMOVED lines=11> */
.L_x_6643:
        /* <DEDUP_REMOVED lines=12> */
.L_x_6644:
        /* <DEDUP_REMOVED lines=12> */
.L_x_6645:
        /* <DEDUP_REMOVED lines=12> */
.L_x_6646:
        /* <DEDUP_REMOVED lines=12> */
.L_x_6647:
        /* <DEDUP_REMOVED lines=12> */
.L_x_6648:
        /* <DEDUP_REMOVED lines=9> */
.L_x_6641:
        /* <DEDUP_REMOVED lines=12> */
.L_x_6649:
        /* <DEDUP_REMOVED lines=12> */
.L_x_6650:
        /* <DEDUP_REMOVED lines=12> */
.L_x_6651:
        /* <DEDUP_REMOVED lines=12> */
.L_x_6652:
        /* <DEDUP_REMOVED lines=12> */
.L_x_6653:
        /* <DEDUP_REMOVED lines=12> */
.L_x_6654:
        /* <DEDUP_REMOVED lines=12> */
.L_x_6655:
        /* <DEDUP_REMOVED lines=13> */
.L_x_6633:
        /* <DEDUP_REMOVED lines=9> */
[----:B------:R-:W-:Y:S05]  /*6240*/  BRA.U !UP0, `(.L_x_6656) ;  /* 0x0000000908f87547 */ /* 0x000fea000b800000 */
[----:B------:R-:W-:Y:S05]  /*6250*/  @!P0 BRA `(.L_x_6657) ;  /* 0x00000004006c8947 */ /* 0x000fea0003800000 */
[----:B------:R-:W-:Y:S02]  /*6260*/  PLOP3.LUT P2, PT, PT, PT, UP2, 0x80, 0x8 ;  /* 0x000000000008781c */ /* 0x000fe40003f4f028 */
[----:B0-----:R-:W-:Y:S02]  /*6270*/  MOV R157, R33 ;  /* 0x00000021009d7202 */ /* 0x001fe40000000f00 */
        /* <DEDUP_REMOVED lines=12> */
[--C-:B------:R-:W-:Y:S01]  /*6340*/  @P2 FFMA.FTZ R156, R193, UR9, R247.reuse ;  /* 0x00000009c19c2c23 */ /* 0x100fe200080100f7 */
[----:B------:R-:W-:Y:S01]  /*6350*/  @P2 FFMA.FTZ R160, R161, UR28, R28 ;  /* 0x0000001ca1a02c23 */ /* 0x000fe2000801001c */
[--C-:B------:R-:W-:Y:S01]  /*6360*/  @P2 FFMA.FTZ R161, R235, UR9, R247.reuse ;  /* 0x00000009eba12c23 */ /* 0x100fe200080100f7 */
        /* <DEDUP_REMOVED lines=8> */
[----:B------:R-:W-:Y:S01]  /*63f0*/  @P2 FADD.FTZ R165, R194, -R165 ;  /* 0x800000a5c2a52221 */ /* 0x000fe20000010000 */
[----:B------:R-:W-:Y:S01]  /*6400*/  MOV R163, R31 ;  /* 0x0000001f00a37202 */ /* 0x000fe20000000f00 */
        /* <DEDUP_REMOVED lines=13> */
.L_x_6658:
[----:B------:R-:W-:Y:S05]  /*64e0*/  @!P1 BRA `(.L_x_6659) ;  /* 0x0000000000189947 */ /* 0x000fea0003800000 */
[----:B------:R-:W-:Y:S01]  /*64f0*/  FMUL.FTZ R164, R157, UR25 ;  /* 0x000000199da47c20 */ /* 0x000fe20008410000 */
[----:B------:R-:W-:-:S03]  /*6500*/  LOP3.LUT P2, RZ, R228, 0xff00, RZ, 0xc0, !PT ;  /* 0x0000ff00e4ff7812 */ /* 0x000fc6000784c0ff */
[----:B------:R-:W-:-:S05]  /*6510*/  FMUL.FTZ R164, R164, UR24 ;  /* 0x00000018a4a47c20 */ /* 0x000fca0008410000 */
[----:B------:R-:W-:-:S04]  /*6520*/  FSEL R164, R164, RZ, P2 ;  /* 0x000000ffa4a47208 */ /* 0x000fc80001000000 */
[----:B------:R-:W-:-:S04]  /*6530*/  F2FP.BF16.F32.PACK_AB R164, RZ, R164 ;  /* 0x000000a4ffa4723e */ /* 0x000fc800000010ff */
[----:B------:R-:W-:-:S07]  /*6540*/  PRMT R152, R152, 0x5410, R164 ;  /* 0x0000541098987816 */ /* 0x000fce00000000a4 */
.L_x_6659:
[----:B------:R-:W-:Y:S05]  /*6550*/  @!P1 BRA `(.L_x_6660) ;  /* 0x0000000000189947 */ /* 0x000fea0003800000 */
[----:B------:R-:W-:Y:S01]  /*6560*/  FMUL.FTZ R164, R158, UR25 ;  /* 0x000000199ea47c20 */ /* 0x000fe20008410000 */
[----:B------:R-:W-:-:S03]  /*6570*/  LOP3.LUT P2, RZ, R228, 0xff0000, RZ, 0xc0, !PT ;  /* 0x00ff0000e4ff7812 */ /* 0x000fc6000784c0ff */
[----:B------:R-:W-:-:S05]  /*6580*/  FMUL.FTZ R164, R164, UR24 ;  /* 0x00000018a4a47c20 */ /* 0x000fca0008410000 */
[----:B------:R-:W-:-:S04]  /*6590*/  FSEL R164, R164, RZ, P2 ;  /* 0x000000ffa4a47208 */ /* 0x000fc80001000000 */
[----:B------:R-:W-:-:S04]  /*65a0*/  F2FP.BF16.F32.PACK_AB R164, RZ, R164 ;  /* 0x000000a4ffa4723e */ /* 0x000fc800000010ff */
[----:B------:R-:W-:-:S07]  /*65b0*/  PRMT R153, R164, 0x7610, R153 ;  /* 0x00007610a4997816 */ /* 0x000fce0000000099 */
.L_x_6660:
[----:B------:R-:W-:Y:S05]  /*65c0*/  @!P1 BRA `(.L_x_6661) ;  /* 0x0000000000189947 */ /* 0x000fea0003800000 */
[----:B------:R-:W-:Y:S01]  /*65d0*/  FMUL.FTZ R164, R159, UR25 ;  /* 0x000000199fa47c20 */ /* 0x000fe20008410000 */
[----:B------:R-:W-:-:S03]  /*65e0*/  LOP3.LUT P2, RZ, R228, 0xff000000, RZ, 0xc0, !PT ;  /* 0xff000000e4ff7812 */ /* 0x000fc6000784c0ff */
[----:B------:R-:W-:-:S05]  /*65f0*/  FMUL.FTZ R164, R164, UR24 ;  /* 0x00000018a4a47c20 */ /* 0x000fca0008410000 */
[----:B------:R-:W-:-:S04]  /*6600*/  FSEL R164, R164, RZ, P2 ;  /* 0x000000ffa4a47208 */ /* 0x000fc80001000000 */
[----:B------:R-:W-:-:S04]  /*6610*/  F2FP.BF16.F32.PACK_AB R164, RZ, R164 ;  /* 0x000000a4ffa4723e */ /* 0x000fc800000010ff */
[----:B------:R-:W-:-:S07]  /*6620*/  PRMT R153, R153, 0x5410, R164 ;  /* 0x0000541099997816 */ /* 0x000fce00000000a4 */
.L_x_6661:
[----:B------:R-:W-:Y:S05]  /*6630*/  @!P1 BRA `(.L_x_6662) ;  /* 0x0000000000189947 */ /* 0x000fea0003800000 */
[----:B------:R-:W-:Y:S01]  /*6640*/  FMUL.FTZ R164, R160, UR25 ;  /* 0x00000019a0a47c20 */ /* 0x000fe20008410000 */
[----:B------:R-:W-:-:S03]  /*6650*/  LOP3.LUT P2, RZ, R229, 0xff, RZ, 0xc0, !PT ;  /* 0x000000ffe5ff7812 */ /* 0x000fc6000784c0ff */
[----:B------:R-:W-:-:S05]  /*6660*/  FMUL.FTZ R164, R164, UR24 ;  /* 0x00000018a4a47c20 */ /* 0x000fca0008410000 */
[----:B------:R-:W-:-:S04]  /*6670*/  FSEL R164, R164, RZ, P2 ;  /* 0x000000ffa4a47208 */ /* 0x000fc80001000000 */
[----:B------:R-:W-:-:S04]  /*6680*/  F2FP.BF16.F32.PACK_AB R164, RZ, R164 ;  /* 0x000000a4ffa4723e */ /* 0x000fc800000010ff */
[----:B------:R-:W-:-:S07]  /*6690*/  PRMT R154, R164, 0x7610, R154 ;  /* 0x00007610a49a7816 */ /* 0x000fce000000009a */
.L_x_6662:
[----:B------:R-:W-:Y:S05]  /*66a0*/  @!P1 BRA `(.L_x_6663) ;  /* 0x0000000000189947 */ /* 0x000fea0003800000 */
[----:B------:R-:W-:Y:S01]  /*66b0*/  FMUL.FTZ R164, R161, UR25 ;  /* 0x00000019a1a47c20 */ /* 0x000fe20008410000 */
[----:B------:R-:W-:-:S03]  /*66c0*/  LOP3.LUT P2, RZ, R229, 0xff00, RZ, 0xc0, !PT ;  /* 0x0000ff00e5ff7812 */ /* 0x000fc6000784c0ff */
[----:B------:R-:W-:-:S05]  /*66d0*/  FMUL.FTZ R164, R164, UR24 ;  /* 0x00000018a4a47c20 */ /* 0x000fca0008410000 */
[----:B------:R-:W-:-:S04]  /*66e0*/  FSEL R164, R164, RZ, P2 ;  /* 0x000000ffa4a47208 */ /* 0x000fc80001000000 */
[----:B------:R-:W-:-:S04]  /*66f0*/  F2FP.BF16.F32.PACK_AB R164, RZ, R164 ;  /* 0x000000a4ffa4723e */ /* 0x000fc800000010ff */
[----:B------:R-:W-:-:S07]  /*6700*/  PRMT R154, R154, 0x5410, R164 ;  /* 0x000054109a9a7816 */ /* 0x000fce00000000a4 */
.L_x_6663:
[----:B------:R-:W-:Y:S05]  /*6710*/  @!P1 BRA `(.L_x_6664) ;  /* 0x0000000000189947 */ /* 0x000fea0003800000 */
[----:B------:R-:W-:Y:S01]  /*6720*/  FMUL.FTZ R164, R162, UR25 ;  /* 0x00000019a2a47c20 */ /* 0x000fe20008410000 */
[----:B------:R-:W-:-:S03]  /*6730*/  LOP3.LUT P2, RZ, R229, 0xff0000, RZ, 0xc0, !PT ;  /* 0x00ff0000e5ff7812 */ /* 0x000fc6000784c0ff */
[----:B------:R-:W-:-:S05]  /*6740*/  FMUL.FTZ R164, R164, UR24 ;  /* 0x00000018a4a47c20 */ /* 0x000fca0008410000 */
[----:B------:R-:W-:-:S04]  /*6750*/  FSEL R164, R164, RZ, P2 ;  /* 0x000000ffa4a47208 */ /* 0x000fc80001000000 */
[----:B------:R-:W-:-:S04]  /*6760*/  F2FP.BF16.F32.PACK_AB R164, RZ, R164 ;  /* 0x000000a4ffa4723e */ /* 0x000fc800000010ff */
[----:B------:R-:W-:-:S07]  /*6770*/  PRMT R155, R164, 0x7610, R155 ;  /* 0x00007610a49b7816 */ /* 0x000fce000000009b */
.L_x_6664:
        /* <DEDUP_REMOVED lines=9> */
.L_x_6657:
        /* <DEDUP_REMOVED lines=12> */
.L_x_6666:
        /* <DEDUP_REMOVED lines=12> */
.L_x_6667:
        /* <DEDUP_REMOVED lines=12> */
.L_x_6668:
        /* <DEDUP_REMOVED lines=12> */
.L_x_6669:
        /* <DEDUP_REMOVED lines=12> */
.L_x_6670:
        /* <DEDUP_REMOVED lines=12> */
.L_x_6671:
        /* <DEDUP_REMOVED lines=12> */
.L_x_6672:
        /* <DEDUP_REMOVED lines=14> */
.L_x_6656:
        /* <DEDUP_REMOVED lines=46> */
.L_x_6674:
        /* <DEDUP_REMOVED lines=12> */
.L_x_6675:
        /* <DEDUP_REMOVED lines=12> */
.L_x_6676:
        /* <DEDUP_REMOVED lines=12> */
.L_x_6677:
        /* <DEDUP_REMOVED lines=12> */
.L_x_6678:
        /* <DEDUP_REMOVED lines=12> */
.L_x_6679:
        /* <DEDUP_REMOVED lines=12> */
.L_x_6680:
        /* <DEDUP_REMOVED lines=9> */
.L_x_6673:
        /* <DEDUP_REMOVED lines=12> */
.L_x_6681:
        /* <DEDUP_REMOVED lines=12> */
.L_x_6682:
        /* <DEDUP_REMOVED lines=12> */
.L_x_6683:
        /* <DEDUP_REMOVED lines=12> */
.L_x_6684:
        /* <DEDUP_REMOVED lines=12> */
.L_x_6685:
        /* <DEDUP_REMOVED lines=12> */
.L_x_6686:
        /* <DEDUP_REMOVED lines=12> */
.L_x_6687:
        /* <DEDUP_REMOVED lines=13> */
.L_x_6665:
        /* <DEDUP_REMOVED lines=18> */
[----:B------:R-:W-:Y:S02]  /*7d50*/  @P2 FFMA.FTZ R165, R200, UR9, R247 ;  /* 0x00000009c8a52c23 */ /* 0x000fe400080100f7 */
[----:B------:R-:W-:Y:S01]  /*7d60*/  @P2 FADD.FTZ R156, R205, -R156 ;  /* 0x8000009ccd9c2221 */ /* 0x000fe20000010000 */
[----:B------:R-:W-:Y:S01]  /*7d70*/  @P2 FADD.FTZ R161, R202, -R161 ;  /* 0x800000a1caa12221 */ /* 0x000fe20000010000 */
[----:B------:R-:W-:Y:S02]  /*7d80*/  @P2 FADD.FTZ R165, R198, -R165 ;  /* 0x800000a5c6a52221 */ /* 0x000fe40000010000 */
[----:B------:R-:W-:Y:S01]  /*7d90*/  @P2 FFMA.FTZ R157, R156, UR28, R25 ;  /* 0x0000001c9c9d2c23 */ /* 0x000fe20008010019 */
[----:B------:R-:W-:Y:S01]  /*7da0*/  @P2 FFMA.FTZ R156, R206, UR9, R247 ;  /* 0x00000009ce9c2c23 */ /* 0x000fe200080100f7 */
[----:B------:R-:W-:Y:S01]  /*7db0*/  @P2 FFMA.FTZ R160, R161, UR28, R20 ;  /* 0x0000001ca1a02c23 */ /* 0x000fe20008010014 */
[----:B------:R-:W-:-:S02]  /*7dc0*/  MOV R161, R21 ;  /* 0x0000001500a17202 */ /* 0x000fc40000000f00 */
[----:B------:R-:W-:Y:S01]  /*7dd0*/  @P2 FADD.FTZ R159, R201, -R156 ;  /* 0x8000009cc99f2221 */ /* 0x000fe20000010000 */
[----:B------:R-:W-:-:S03]  /*7de0*/  @P2 FFMA.FTZ R156, R237, UR9, R247 ;  /* 0x00000009ed9c2c23 */ /* 0x000fc600080100f7 */
[----:B------:R-:W-:Y:S01]  /*7df0*/  @P2 FFMA.FTZ R158, R159, UR28, R26 ;  /* 0x0000001c9f9e2c23 */ /* 0x000fe2000801001a */
[----:B------:R-:W-:Y:S01]  /*7e00*/  @P2 FADD.FTZ R156, R207, -R156 ;  /* 0x8000009ccf9c2221 */ /* 0x000fe20000010000 */
[----:B------:R-:W-:-:S03]  /*7e10*/  MOV R159, R27 ;  /* 0x0000001b009f7202 */ /* 0x000fc60000000f00 */
[----:B------:R-:W-:Y:S01]  /*7e20*/  @P2 FFMA.FTZ R159, R156, UR28, R27 ;  /* 0x0000001c9c9f2c23 */ /* 0x000fe2000801001b */
        /* <DEDUP_REMOVED lines=8> */
[----:B------:R-:W-:-:S03]  /*7eb0*/  MOV R163, R23 ;  /* 0x0000001700a37202 */ /* 0x000fc60000000f00 */
        /* <DEDUP_REMOVED lines=10> */
.L_x_6690:
[----:B------:R-:W-:Y:S05]  /*7f60*/  @!P1 BRA `(.L_x_6691) ;  /* 0x0000000000189947 */ /* 0x000fea0003800000 */
[----:B------:R-:W-:Y:S01]  /*7f70*/  FMUL.FTZ R164, R157, UR25 ;  /* 0x000000199da47c20 */ /* 0x000fe20008410000 */
[----:B------:R-:W-:-:S03]  /*7f80*/  LOP3.LUT P2, RZ, R230, 0xff00, RZ, 0xc0, !PT ;  /* 0x0000ff00e6ff7812 */ /* 0x000fc6000784c0ff */
[----:B------:R-:W-:-:S05]  /*7f90*/  FMUL.FTZ R164, R164, UR24 ;  /* 0x00000018a4a47c20 */ /* 0x000fca0008410000 */
[----:B------:R-:W-:-:S04]  /*7fa0*/  FSEL R164, R164, RZ, P2 ;  /* 0x000000ffa4a47208 */ /* 0x000fc80001000000 */
[----:B------:R-:W-:-:S04]  /*7fb0*/  F2FP.BF16.F32.PACK_AB R164, RZ, R164 ;  /* 0x000000a4ffa4723e */ /* 0x000fc800000010ff */
[----:B------:R-:W-:-:S07]  /*7fc0*/  PRMT R152, R152, 0x5410, R164 ;  /* 0x0000541098987816 */ /* 0x000fce00000000a4 */
.L_x_6691:
[----:B------:R-:W-:Y:S05]  /*7fd0*/  @!P1 BRA `(.L_x_6692) ;  /* 0x0000000000189947 */ /* 0x000fea0003800000 */
[----:B------:R-:W-:Y:S01]  /*7fe0*/  FMUL.FTZ R164, R158, UR25 ;  /* 0x000000199ea47c20 */ /* 0x000fe20008410000 */
[----:B------:R-:W-:-:S03]  /*7ff0*/  LOP3.LUT P2, RZ, R230, 0xff0000, RZ, 0xc0, !PT ;  /* 0x00ff0000e6ff7812 */ /* 0x000fc6000784c0ff */
[----:B------:R-:W-:-:S05]  /*8000*/  FMUL.FTZ R164, R164, UR24 ;  /* 0x00000018a4a47c20 */ /* 0x000fca0008410000 */
[----:B------:R-:W-:-:S04]  /*8010*/  FSEL R164, R164, RZ, P2 ;  /* 0x000000ffa4a47208 */ /* 0x000fc80001000000 */
[----:B------:R-:W-:-:S04]  /*8020*/  F2FP.BF16.F32.PACK_AB R164, RZ, R164 ;  /* 0x000000a4ffa4723e */ /* 0x000fc800000010ff */
[----:B------:R-:W-:-:S07]  /*8030*/  PRMT R153, R164, 0x7610, R153 ;  /* 0x00007610a4997816 */ /* 0x000fce0000000099 */
.L_x_6692:
[----:B------:R-:W-:Y:S05]  /*8040*/  @!P1 BRA `(.L_x_6693) ;  /* 0x0000000000189947 */ /* 0x000fea0003800000 */
[----:B------:R-:W-:Y:S01]  /*8050*/  FMUL.FTZ R164, R159, UR25 ;  /* 0x000000199fa47c20 */ /* 0x000fe20008410000 */
[----:B------:R-:W-:-:S03]  /*8060*/  LOP3.LUT P2, RZ, R230, 0xff000000, RZ, 0xc0, !PT ;  /* 0xff000000e6ff7812 */ /* 0x000fc6000784c0ff */
[----:B------:R-:W-:-:S05]  /*8070*/  FMUL.FTZ R164, R164, UR24 ;  /* 0x00000018a4a47c20 */ /* 0x000fca0008410000 */
[----:B------:R-:W-:-:S04]  /*8080*/  FSEL R164, R164, RZ, P2 ;  /* 0x000000ffa4a47208 */ /* 0x000fc80001000000 */
[----:B------:R-:W-:-:S04]  /*8090*/  F2FP.BF16.F32.PACK_AB R164, RZ, R164 ;  /* 0x000000a4ffa4723e */ /* 0x000fc800000010ff */
[----:B------:R-:W-:-:S07]  /*80a0*/  PRMT R153, R153, 0x5410, R164 ;  /* 0x0000541099997816 */ /* 0x000fce00000000a4 */
.L_x_6693:
[----:B------:R-:W-:Y:S05]  /*80b0*/  @!P1 BRA `(.L_x_6694) ;  /* 0x0000000000189947 */ /* 0x000fea0003800000 */
[----:B------:R-:W-:Y:S01]  /*80c0*/  FMUL.FTZ R164, R160, UR25 ;  /* 0x00000019a0a47c20 */ /* 0x000fe20008410000 */
[----:B------:R-:W-:-:S03]  /*80d0*/  LOP3.LUT P2, RZ, R231, 0xff, RZ, 0xc0, !PT ;  /* 0x000000ffe7ff7812 */ /* 0x000fc6000784c0ff */
[----:B------:R-:W-:-:S05]  /*80e0*/  FMUL.FTZ R164, R164, UR24 ;  /* 0x00000018a4a47c20 */ /* 0x000fca0008410000 */
[----:B------:R-:W-:-:S04]  /*80f0*/  FSEL R164, R164, RZ, P2 ;  /* 0x000000ffa4a47208 */ /* 0x000fc80001000000 */
[----:B------:R-:W-:-:S04]  /*8100*/  F2FP.BF16.F32.PACK_AB R164, RZ, R164 ;  /* 0x000000a4ffa4723e */ /* 0x000fc800000010ff */
[----:B------:R-:W-:-:S07]  /*8110*/  PRMT R154, R164, 0x7610, R154 ;  /* 0x00007610a49a7816 */ /* 0x000fce000000009a */
.L_x_6694:
[----:B------:R-:W-:Y:S05]  /*8120*/  @!P1 BRA `(.L_x_6695) ;  /* 0x0000000000189947 */ /* 0x000fea0003800000 */
[----:B------:R-:W-:Y:S01]  /*8130*/  FMUL.FTZ R164, R161, UR25 ;  /* 0x00000019a1a47c20 */ /* 0x000fe20008410000 */
[----:B------:R-:W-:-:S03]  /*8140*/  LOP3.LUT P2, RZ, R231, 0xff00, RZ, 0xc0, !PT ;  /* 0x0000ff00e7ff7812 */ /* 0x000fc6000784c0ff */
[----:B------:R-:W-:-:S05]  /*8150*/  FMUL.FTZ R164, R164, UR24 ;  /* 0x00000018a4a47c20 */ /* 0x000fca0008410000 */
[----:B------:R-:W-:-:S04]  /*8160*/  FSEL R164, R164, RZ, P2 ;  /* 0x000000ffa4a47208 */ /* 0x000fc80001000000 */
[----:B------:R-:W-:-:S04]  /*8170*/  F2FP.BF16.F32.PACK_AB R164, RZ, R164 ;  /* 0x000000a4ffa4723e */ /* 0x000fc800000010ff */
[----:B------:R-:W-:-:S07]  /*8180*/  PRMT R154, R154, 0x5410, R164 ;  /* 0x000054109a9a7816 */ /* 0x000fce00000000a4 */
.L_x_6695:
[----:B------:R-:W-:Y:S05]  /*8190*/  @!P1 BRA `(.L_x_6696) ;  /* 0x0000000000189947 */ /* 0x000fea0003800000 */
[----:B------:R-:W-:Y:S01]  /*81a0*/  FMUL.FTZ R164, R162, UR25 ;  /* 0x00000019a2a47c20 */ /* 0x000fe20008410000 */
[----:B------:R-:W-:-:S03]  /*81b0*/  LOP3.LUT P2, RZ, R231, 0xff0000, RZ, 0xc0, !PT ;  /* 0x00ff0000e7ff7812 */ /* 0x000fc6000784c0ff */
[----:B------:R-:W-:-:S05]  /*81c0*/  FMUL.FTZ R164, R164, UR24 ;  /* 0x00000018a4a47c20 */ /* 0x000fca0008410000 */
[----:B------:R-:W-:-:S04]  /*81d0*/  FSEL R164, R164, RZ, P2 ;  /* 0x000000ffa4a47208 */ /* 0x000fc80001000000 */
[----:B------:R-:W-:-:S04]  /*81e0*/  F2FP.BF16.F32.PACK_AB R164, RZ, R164 ;  /* 0x000000a4ffa4723e */ /* 0x000fc800000010ff */
[----:B------:R-:W-:-:S07]  /*81f0*/  PRMT R155, R164, 0x7610, R155 ;  /* 0x00007610a49b7816 */ /* 0x000fce000000009b */
.L_x_6696:
        /* <DEDUP_REMOVED lines=9> */
.L_x_6689:
        /* <DEDUP_REMOVED lines=12> */
.L_x_6698:
        /* <DEDUP_REMOVED lines=12> */
.L_x_6699:
        /* <DEDUP_REMOVED lines=12> */
.L_x_6700:
        /* <DEDUP_REMOVED lines=12> */
.L_x_6701:
        /* <DEDUP_REMOVED lines=12> */
.L_x_6702:
        /* <DEDUP_REMOVED lines=12> */
.L_x_6703:
        /* <DEDUP_REMOVED lines=12> */
.L_x_6704:
        /* <DEDUP_REMOVED lines=14> */
.L_x_6688:
        /* <DEDUP_REMOVED lines=46> */
.L_x_6706:
        /* <DEDUP_REMOVED lines=12> */
.L_x_6707:
        /* <DEDUP_REMOVED lines=12> */
.L_x_6708:
        /* <DEDUP_REMOVED lines=12> */
.L_x_6709:
        /* <DEDUP_REMOVED lines=12> */
.L_x_6710:
        /* <DEDUP_REMOVED lines=12> */
.L_x_6711:
        /* <DEDUP_REMOVED lines=12> */
.L_x_6712:
        /* <DEDUP_REMOVED lines=9> */
.L_x_6705:
        /* <DEDUP_REMOVED lines=12> */
.L_x_6713:
        /* <DEDUP_REMOVED lines=12> */
.L_x_6714:
        /* <DEDUP_REMOVED lines=12> */
.L_x_6715:
        /* <DEDUP_REMOVED lines=12> */
.L_x_6716:
        /* <DEDUP_REMOVED lines=12> */
.L_x_6717:
        /* <DEDUP_REMOVED lines=12> */
.L_x_6718:
        /* <DEDUP_REMOVED lines=12> */
.L_x_6719:
        /* <DEDUP_REMOVED lines=13> */
.L_x_6697:
        /* <DEDUP_REMOVED lines=14> */
[----:B------:R-:W-:-:S07]  /*9790*/  MOV R162, R14 ;  /* 0x0000000e00a27202 */ /* 0x000fce0000000f00 */
[--C-:B------:R-:W-:Y:S01]  /*97a0*/  @P2 FFMA.FTZ R158, R218, UR9, R247.reuse ;  /* 0x00000009da9e2c23 */ /* 0x100fe200080100f7 */
[--C-:B------:R-:W-:Y:S01]  /*97b0*/  @P2 FFMA.FTZ R156, R240, UR9, R247.reuse ;  /* 0x00000009f09c2c23 */ /* 0x100fe200080100f7 */
[--C-:B------:R-:W-:Y:S02]  /*97c0*/  @P2 FFMA.FTZ R160, R241, UR9, R247.reuse ;  /* 0x00000009f1a02c23 */ /* 0x100fe400080100f7 */
[----:B------:R-:W-:Y:S01]  /*97d0*/  @P2 FADD.FTZ R161, R213, -R158 ;  /* 0x8000009ed5a12221 */ /* 0x000fe20000010000 */
[----:B------:R-:W-:Y:S01]  /*97e0*/  @P2 FADD.FTZ R156, R217, -R156 ;  /* 0x8000009cd99c2221 */ /* 0x000fe20000010000 */
[----:B------:R-:W-:Y:S01]  /*97f0*/  MOV R158, R18 ;  /* 0x00000012009e7202 */ /* 0x000fe20000000f00 */
        /* <DEDUP_REMOVED lines=8> */
[----:B------:R-:W-:-:S02]  /*9880*/  @P2 FADD.FTZ R156, R221, -R156 ;  /* 0x8000009cdd9c2221 */ /* 0x000fc40000010000 */
[----:B------:R-:W-:Y:S01]  /*9890*/  @P2 FFMA.FTZ R160, R161, UR28, R12 ;  /* 0x0000001ca1a02c23 */ /* 0x000fe2000801000c */
[----:B------:R-:W-:Y:S01]  /*98a0*/  MOV R161, R13 ;  /* 0x0000000d00a17202 */ /* 0x000fe20000000f00 */
[----:B------:R-:W-:Y:S01]  /*98b0*/  @P2 FFMA.FTZ R161, R156, UR28, R13 ;  /* 0x0000001c9ca12c23 */ /* 0x000fe2000801000d */
[----:B------:R-:W-:-:S04]  /*98c0*/  @P2 FFMA.FTZ R156, R222, UR9, R247 ;  /* 0x00000009de9c2c23 */ /* 0x000fc800080100f7 */
[----:B------:R-:W-:Y:S01]  /*98d0*/  @P2 FADD.FTZ R163, R215, -R156 ;  /* 0x8000009cd7a32221 */ /* 0x000fe20000010000 */
[--C-:B------:R-:W-:Y:S01]  /*98e0*/  @P2 FFMA.FTZ R156, R243, UR9, R247.reuse ;  /* 0x00000009f39c2c23 */ /* 0x100fe200080100f7 */
[----:B------:R-:W-:Y:S02]  /*98f0*/  @P2 FFMA.FTZ R247, R216, UR9, R247 ;  /* 0x00000009d8f72c23 */ /* 0x000fe400080100f7 */
        /* <DEDUP_REMOVED lines=14> */
.L_x_6722:
[----:B------:R-:W-:Y:S05]  /*99e0*/  @!P1 BRA `(.L_x_6723) ;  /* 0x0000000000189947 */ /* 0x000fea0003800000 */
[----:B------:R-:W-:Y:S01]  /*99f0*/  FMUL.FTZ R164, R157, UR25 ;  /* 0x000000199da47c20 */ /* 0x000fe20008410000 */
[----:B------:R-:W-:-:S03]  /*9a00*/  LOP3.LUT P2, RZ, R232, 0xff00, RZ, 0xc0, !PT ;  /* 0x0000ff00e8ff7812 */ /* 0x000fc6000784c0ff */
[----:B------:R-:W-:-:S05]  /*9a10*/  FMUL.FTZ R164, R164, UR24 ;  /* 0x00000018a4a47c20 */ /* 0x000fca0008410000 */
[----:B------:R-:W-:-:S04]  /*9a20*/  FSEL R164, R164, RZ, P2 ;  /* 0x000000ffa4a47208 */ /* 0x000fc80001000000 */
[----:B------:R-:W-:-:S04]  /*9a30*/  F2FP.BF16.F32.PACK_AB R164, RZ, R164 ;  /* 0x000000a4ffa4723e */ /* 0x000fc800000010ff */
[----:B------:R-:W-:-:S07]  /*9a40*/  PRMT R152, R152, 0x5410, R164 ;  /* 0x0000541098987816 */ /* 0x000fce00000000a4 */
.L_x_6723:
[----:B------:R-:W-:Y:S05]  /*9a50*/  @!P1 BRA `(.L_x_6724) ;  /* 0x0000000000189947 */ /* 0x000fea0003800000 */
[----:B------:R-:W-:Y:S01]  /*9a60*/  FMUL.FTZ R164, R158, UR25 ;  /* 0x000000199ea47c20 */ /* 0x000fe20008410000 */
[----:B------:R-:W-:-:S03]  /*9a70*/  LOP3.LUT P2, RZ, R232, 0xff0000, RZ, 0xc0, !PT ;  /* 0x00ff0000e8ff7812 */ /* 0x000fc6000784c0ff */
[----:B------:R-:W-:-:S05]  /*9a80*/  FMUL.FTZ R164, R164, UR24 ;  /* 0x00000018a4a47c20 */ /* 0x000fca0008410000 */
[----:B------:R-:W-:-:S04]  /*9a90*/  FSEL R164, R164, RZ, P2 ;  /* 0x000000ffa4a47208 */ /* 0x000fc80001000000 */
[----:B------:R-:W-:-:S04]  /*9aa0*/  F2FP.BF16.F32.PACK_AB R164, RZ, R164 ;  /* 0x000000a4ffa4723e */ /* 0x000fc800000010ff */
[----:B------:R-:W-:-:S07]  /*9ab0*/  PRMT R153, R164, 0x7610, R153 ;  /* 0x00007610a4997816 */ /* 0x000fce0000000099 */
.L_x_6724:
[----:B------:R-:W-:Y:S05]  /*9ac0*/  @!P1 BRA `(.L_x_6725) ;  /* 0x0000000000189947 */ /* 0x000fea0003800000 */
[----:B------:R-:W-:Y:S01]  /*9ad0*/  FMUL.FTZ R164, R159, UR25 ;  /* 0x000000199fa47c20 */ /* 0x000fe20008410000 */
[----:B------:R-:W-:-:S03]  /*9ae0*/  LOP3.LUT P2, RZ, R232, 0xff000000, RZ, 0xc0, !PT ;  /* 0xff000000e8ff7812 */ /* 0x000fc6000784c0ff */
[----:B------:R-:W-:-:S05]  /*9af0*/  FMUL.FTZ R164, R164, UR24 ;  /* 0x00000018a4a47c20 */ /* 0x000fca0008410000 */
[----:B------:R-:W-:-:S04]  /*9b00*/  FSEL R164, R164, RZ, P2 ;  /* 0x000000ffa4a47208 */ /* 0x000fc80001000000 */
[----:B------:R-:W-:-:S04]  /*9b10*/  F2FP.BF16.F32.PACK_AB R164, RZ, R164 ;  /* 0x000000a4ffa4723e */ /* 0x000fc800000010ff */
[----:B------:R-:W-:-:S07]  /*9b20*/  PRMT R153, R153, 0x5410, R164 ;  /* 0x0000541099997816 */ /* 0x000fce00000000a4 */
.L_x_6725:
[----:B------:R-:W-:Y:S05]  /*9b30*/  @!P1 BRA `(.L_x_6726) ;  /* 0x0000000000189947 */ /* 0x000fea0003800000 */
[----:B------:R-:W-:Y:S01]  /*9b40*/  FMUL.FTZ R164, R160, UR25 ;  /* 0x00000019a0a47c20 */ /* 0x000fe20008410000 */
[----:B------:R-:W-:-:S03]  /*9b50*/  LOP3.LUT P2, RZ, R233, 0xff, RZ, 0xc0, !PT ;  /* 0x000000ffe9ff7812 */ /* 0x000fc6000784c0ff */
[----:B------:R-:W-:-:S05]  /*9b60*/  FMUL.FTZ R164, R164, UR24 ;  /* 0x00000018a4a47c20 */ /* 0x000fca0008410000 */
[----:B------:R-:W-:-:S04]  /*9b70*/  FSEL R164, R164, RZ, P2 ;  /* 0x000000ffa4a47208 */ /* 0x000fc80001000000 */
[----:B------:R-:W-:-:S04]  /*9b80*/  F2FP.BF16.F32.PACK_AB R164, RZ, R164 ;  /* 0x000000a4ffa4723e */ /* 0x000fc800000010ff */
[----:B------:R-:W-:-:S07]  /*9b90*/  PRMT R154, R164, 0x7610, R154 ;  /* 0x00007610a49a7816 */ /* 0x000fce000000009a */
.L_x_6726:
[----:B------:R-:W-:Y:S05]  /*9ba0*/  @!P1 BRA `(.L_x_6727) ;  /* 0x0000000000189947 */ /* 0x000fea0003800000 */
[----:B------:R-:W-:Y:S01]  /*9bb0*/  FMUL.FTZ R164, R161, UR25 ;  /* 0x00000019a1a47c20 */ /* 0x000fe20008410000 */
[----:B------:R-:W-:-:S03]  /*9bc0*/  LOP3.LUT P2, RZ, R233, 0xff00, RZ, 0xc0, !PT ;  /* 0x0000ff00e9ff7812 */ /* 0x000fc6000784c0ff */
[----:B------:R-:W-:-:S05]  /*9bd0*/  FMUL.FTZ R164, R164, UR24 ;  /* 0x00000018a4a47c20 */ /* 0x000fca0008410000 */
[----:B------:R-:W-:-:S04]  /*9be0*/  FSEL R164, R164, RZ, P2 ;  /* 0x000000ffa4a47208 */ /* 0x000fc80001000000 */
[----:B------:R-:W-:-:S04]  /*9bf0*/  F2FP.BF16.F32.PACK_AB R164, RZ, R164 ;  /* 0x000000a4ffa4723e */ /* 0x000fc800000010ff */
[----:B------:R-:W-:-:S07]  /*9c00*/  PRMT R154, R154, 0x5410, R164 ;  /* 0x000054109a9a7816 */ /* 0x000fce00000000a4 */
.L_x_6727:
[----:B------:R-:W-:Y:S05]  /*9c10*/  @!P1 BRA `(.L_x_6728) ;  /* 0x0000000000189947 */ /* 0x000fea0003800000 */
[----:B------:R-:W-:Y:S01]  /*9c20*/  FMUL.FTZ R164, R162, UR25 ;  /* 0x00000019a2a47c20 */ /* 0x000fe20008410000 */
[----:B------:R-:W-:-:S03]  /*9c30*/  LOP3.LUT P2, RZ, R233, 0xff0000, RZ, 0xc0, !PT ;  /* 0x00ff0000e9ff7812 */ /* 0x000fc6000784c0ff */
[----:B------:R-:W-:-:S05]  /*9c40*/  FMUL.FTZ R164, R164, UR24 ;  /* 0x00000018a4a47c20 */ /* 0x000fca0008410000 */
[----:B------:R-:W-:-:S04]  /*9c50*/  FSEL R164, R164, RZ, P2 ;  /* 0x000000ffa4a47208 */ /* 0x000fc80001000000 */
[----:B------:R-:W-:-:S04]  /*9c60*/  F2FP.BF16.F32.PACK_AB R164, RZ, R164 ;  /* 0x000000a4ffa4723e */ /* 0x000fc800000010ff */
[----:B------:R-:W-:-:S07]  /*9c70*/  PRMT R155, R164, 0x7610, R155 ;  /* 0x00007610a49b7816 */ /* 0x000fce000000009b */
.L_x_6728:
        /* <DEDUP_REMOVED lines=9> */
.L_x_6721:
        /* <DEDUP_REMOVED lines=12> */
.L_x_6730:
        /* <DEDUP_REMOVED lines=12> */
.L_x_6731:
        /* <DEDUP_REMOVED lines=12> */
.L_x_6732:
        /* <DEDUP_REMOVED lines=12> */
.L_x_6733:
        /* <DEDUP_REMOVED lines=12> */
.L_x_6734:
        /* <DEDUP_REMOVED lines=12> */
.L_x_6735:
        /* <DEDUP_REMOVED lines=12> */
.L_x_6736:
        /* <DEDUP_REMOVED lines=14> */
.L_x_6720:
[----:B------:R-:W-:Y:S05]  /*a330*/  @!P0 BRA `(.L_x_6737) ;  /* 0x0000000400f88947 */ /* 0x000fea0003800000 */
[--C-:B0-----:R-:W-:Y:S01]  /*a340*/  FFMA.FTZ R158, R243, UR9, R247.reuse ;  /* 0x00000009f39e7c23 */ /* 0x101fe200080100f7 */
        /* <DEDUP_REMOVED lines=15> */
.L_x_6738:
        /* <DEDUP_REMOVED lines=12> */
.L_x_6739:
        /* <DEDUP_REMOVED lines=12> */
.L_x_6740:
        /* <DEDUP_REMOVED lines=12> */
.L_x_6741:
        /* <DEDUP_REMOVED lines=12> */
.L_x_6742:
        /* <DEDUP_REMOVED lines=12> */
.L_x_6743:
        /* <DEDUP_REMOVED lines=12> */
.L_x_6744:
        /* <DEDUP_REMOVED lines=38> */
.L_x_6737:
        /* <DEDUP_REMOVED lines=12> */
.L_x_6745:
        /* <DEDUP_REMOVED lines=12> */
.L_x_6746:
        /* <DEDUP_REMOVED lines=12> */
.L_x_6747:
        /* <DEDUP_REMOVED lines=12> */
.L_x_6748:
        /* <DEDUP_REMOVED lines=12> */
.L_x_6749:
        /* <DEDUP_REMOVED lines=12> */
.L_x_6750:
        /* <DEDUP_REMOVED lines=12> */
.L_x_6751:
        /* <DEDUP_REMOVED lines=13> */
.L_x_6729:
        /* <DEDUP_REMOVED lines=13> */
.L_x_6585:
        /* <DEDUP_REMOVED lines=29> */
.L_x_6753:
        /* <DEDUP_REMOVED lines=11> */
.L_x_19347:


//--------------------- .text._ZN10layer_norm13ln_bwd_kernelINS_13Kernel_traitsI13__nv_bfloat16S2_fS2_fjLj5120ELj1ELj1ELj4ELj16ENS_18Kernel_traits_baseILj5120ES2_S2_fS2_fjLj128EEEEELb1ELb1ELb0ELb0EEEvNS_9BwdParamsE --------------------------
	.section	.text._ZN10layer_norm13ln_bwd_kernelINS_13Kernel_traitsI13__nv_bfloat16S2_fS2_fjLj5120ELj1ELj1ELj4ELj16ENS_18Kernel_traits_baseILj5120ES2_S2_fS2_fjLj128EEEEELb1ELb1ELb0ELb0EEEvNS_9BwdParamsE,"ax",@progbits
	.align	128
        .global         _ZN10layer_norm13ln_bwd_kernelINS_13Kernel_traitsI13__nv_bfloat16S2_fS2_fjLj5120ELj1ELj1ELj4ELj16ENS_18Kernel_traits_baseILj5120ES2_S2_fS2_fjLj128EEEEELb1ELb1ELb0ELb0EEEvNS_9BwdParamsE
        .type           _ZN10layer_norm13ln_bwd_kernelINS_13Kernel_traitsI13__nv_bfloat16S2_fS2_fjLj5120ELj1ELj1ELj4ELj16ENS_18Kernel_traits_baseILj5120ES2_S2_fS2_fjLj128EEEEELb1ELb1ELb0ELb0EEEvNS_9BwdParamsE,@function
        .size           _ZN10layer_norm13ln_bwd_kernelINS_13Kernel_traitsI13__nv_bfloat16S2_fS2_fjLj5120ELj1ELj1ELj4ELj16ENS_18Kernel_traits_baseILj5120ES2_S2_fS2_fjLj128EEEEELb1ELb1ELb0ELb0EEEvNS_9BwdParamsE,(.L_x_19348 - _ZN10layer_norm13ln_bwd_kernelINS_13Kernel_traitsI13__nv_bfloat16S2_fS2_fjLj5120ELj1ELj1ELj4ELj16ENS_18Kernel_traits_baseILj5120ES2_S2_fS2_fjLj128EEEEELb1ELb1ELb0ELb0EEEvNS_9BwdParamsE)
        .other          _ZN10layer_norm13ln_bwd_kernelINS_13Kernel_traitsI13__nv_bfloat16S2_fS2_fjLj5120ELj1ELj1ELj4ELj16ENS_18Kernel_traits_baseILj5120ES2_S2_fS2_fjLj128EEEEELb1ELb1ELb0ELb0EEEvNS_9BwdParamsE,@"STO_CUDA_ENTRY STV_DEFAULT"
_ZN10layer_norm13ln_bwd_kernelINS_13Kernel_traitsI13__nv_bfloat16S2_fS2_fjLj5120ELj1ELj1ELj4ELj16ENS_18Kernel_traits_baseILj5120ES2_S2_fS2_fjLj128EEEEELb1ELb1ELb0ELb0EEEvNS_9BwdParamsE:
.text._ZN10layer_norm13ln_bwd_kernelINS_13Kernel_traitsI13__nv_bfloat16S2_fS2_fjLj5120ELj1ELj1ELj4ELj16ENS_18Kernel_traits_baseILj5120ES2_S2_fS2_fjLj128EEEEELb1ELb1ELb0ELb0EEEvNS_9BwdParamsE:
[----:B------:R-:W0:Y:S01]  /*0000*/  LDC R1, c[0x0][0x37c] ;  /* 0x0000df00ff017b82 */ /* 0x000e220000000800 */
[----:B------:R-:W1:Y:S01]  /*0010*/  S2R R10, SR_TID.X ;  /* 0x00000000000a7919 */ /* 0x000e620000002100 */
[----:B------:R-:W2:Y:S01]  /*0020*/  LDCU UR6, c[0x0][0x388] ;  /* 0x00007100ff0677ac */ /* 0x000ea20008000800 */
[----:B0-----:R-:W-:Y:S01]  /*0030*/  IADD3 R1, PT, PT, R1, -0x1a0, RZ ;  /* 0xfffffe6001017810 */ /* 0x001fe20007ffe0ff */
        /* <DEDUP_REMOVED lines=10> */
[----:B------:R-:W-:Y:S01]  /*00e0*/  STL [R1+0x8], R11 ;  /* 0x0000080b01007387 */ /* 0x000fe20000100800 */
[----:B------:R-:W-:-:S02]  /*00f0*/  ISETP.GE.U32.AND P0, PT, R11, 0x80, PT ;  /* 0x000000800b00780c */ /* 0x000fc40003f06070 */
[----:B------:R-:W-:Y:S01]  /*0100*/  P2R R10, PR, RZ, 0x10 ;  /* 0x00000010ff0a7803 */ /* 0x000fe20000000000 */
[----:B------:R-:W2:Y:S01]  /*0110*/  LDL.64 R72, [R1+0x140] ;  /* 0x0001400001487983 */ /* 0x000ea20000100a00 */
[C---:B------:R-:W-:Y:S02]  /*0120*/  ISETP.GE.U32.AND P1, PT, R11.reuse, 0x100, PT ;  /* 0x000001000b00780c */ /* 0x040fe40003f26070 */
[C---:B------:R-:W-:Y:S01]  /*0130*/  ISETP.GE.U32.AND P2, PT, R11.reuse, 0x180, PT ;  /* 0x000001800b00780c */ /* 0x040fe20003f46070 */
[----:B------:R-:W2:Y:S01]  /*0140*/  LDL.64 R74, [R1+0x148] ;  /* 0x00014800014a7983 */ /* 0x000ea20000100a00 */
[----:B------:R-:W-:-:S03]  /*0150*/  ISETP.GE.U32.AND P3, PT, R11, 0x200, PT ;  /* 0x000002000b00780c */ /* 0x000fc60003f66070 */
[----:B------:R-:W3:Y:S01]  /*0160*/  LDL.64 R68, [R1+0x130] ;  /* 0x0001300001447983 */ /* 0x000ee20000100a00 */
[----:B------:R-:W4:Y:S03]  /*0170*/  @P4 LDC.64 R22, c[0x0][0x3d0] ;  /* 0x0000f400ff164b82 */ /* 0x000f260000000a00 */
[----:B------:R-:W3:Y:S04]  /*0180*/  LDL.64 R70, [R1+0x138] ;  /* 0x0001380001467983 */ /* 0x000ee80000100a00 */
[----:B------:R0:W-:Y:S01]  /*0190*/  STL [R1+0xfc], R10 ;  /* 0x0000fc0a01007387 */ /* 0x0001e20000100800 */
[----:B------:R-:W1:Y:S03]  /*01a0*/  @P0 LDC.64 R2, c[0x0][0x3d0] ;  /* 0x0000f400ff020b82 */ /* 0x000e660000000a00 */
[----:B------:R-:W3:Y:S04]  /*01b0*/  LDL.64 R64, [R1+0x120] ;  /* 0x0001200001407983 */ /* 0x000ee80000100a00 */
[----:B------:R-:W3:Y:S01]  /*01c0*/  LDL.64 R66, [R1+0x128] ;  /* 0x0001280001427983 */ /* 0x000ee20000100a00 */
[----:B------:R-:W0:Y:S03]  /*01d0*/  @P0 LDC.64 R4, c[0x0][0x3e8] ;  /* 0x0000fa00ff040b82 */ /* 0x000e260000000a00 */
[----:B------:R-:W3:Y:S04]  /*01e0*/  LDL.64 R60, [R1+0x110] ;  /* 0x00011000013c7983 */ /* 0x000ee80000100a00 */
[----:B------:R-:W3:Y:S01]  /*01f0*/  LDL.64 R62, [R1+0x118] ;  /* 0x00011800013e7983 */ /* 0x000ee20000100a00 */
[----:B------:R-:W4:Y:S03]  /*0200*/  @P1 LDC.64 R6, c[0x0][0x3d0] ;  /* 0x0000f400ff061b82 */ /* 0x000f260000000a00 */
[----:B------:R-:W3:Y:S04]  /*0210*/  LDL.64 R56, [R1+0x100] ;  /* 0x0001000001387983 */ /* 0x000ee80000100a00 */
[----:B------:R-:W3:Y:S01]  /*0220*/  LDL.64 R58, [R1+0x108] ;  /* 0x00010800013a7983 */ /* 0x000ee20000100a00 */
[----:B------:R-:W4:Y:S08]  /*0230*/  @P1 LDC.64 R8, c[0x0][0x3e8] ;  /* 0x0000fa00ff081b82 */ /* 0x000f300000000a00 */
[----:B------:R-:W4:Y:S08]  /*0240*/  @P2 LDC.64 R14, c[0x0][0x3d0] ;  /* 0x0000f400ff0e2b82 */ /* 0x000f300000000a00 */
[----:B------:R-:W4:Y:S01]  /*0250*/  @P2 LDC.64 R16, c[0x0][0x3e8] ;  /* 0x0000fa00ff102b82 */ /* 0x000f220000000a00 */
[----:B-1----:R-:W-:-:S07]  /*0260*/  @P0 IMAD.WIDE.U32 R2, R27, 0x10, R2 ;  /* 0x000000101b020825 */ /* 0x002fce00078e0002 */
[----:B------:R-:W1:Y:S01]  /*0270*/  @P3 LDC.64 R18, c[0x0][0x3d0] ;  /* 0x0000f400ff123b82 */ /* 0x000e620000000a00 */
[----:B0-----:R-:W-:-:S07]  /*0280*/  @P0 IMAD.WIDE.U32 R4, R27, 0x10, R4 ;  /* 0x000000101b040825 */ /* 0x001fce00078e0004 */
[----:B------:R-:W0:Y:S01]  /*0290*/  @P3 LDC.64 R20, c[0x0][0x3e8] ;  /* 0x0000fa00ff143b82 */ /* 0x000e220000000a00 */
[----:B------:R-:W-:Y:S01]  /*02a0*/  @P0 LOP3.LUT R27, R27, 0x80, RZ, 0xfc, !PT ;  /* 0x000000801b1b0812 */ /* 0x000fe200078efcff */
[----:B------:R-:W-:Y:S01]  /*02b0*/  UISETP.GE.AND UP0, UPT, UR7, UR4, UPT ;  /* 0x000000040700728c */ /* 0x000fe2000bf06270 */
[----:B------:R-:W5:Y:S03]  /*02c0*/  @P0 LDG.E.128 R36, desc[UR10][R4.64] ;  /* 0x0000000a04240981 */ /* 0x000f66000c1e1d00 */
[C---:B----4-:R-:W-:Y:S02]  /*02d0*/  @P1 IMAD.WIDE.U32 R10, R27.reuse, 0x10, R6 ;  /* 0x000000101b0a1825 */ /* 0x050fe400078e0006 */
[----:B------:R-:W4:Y:S02]  /*02e0*/  @P4 LDC.64 R24, c[0x0][0x3e8] ;  /* 0x0000fa00ff184b82 */ /* 0x000f240000000a00 */
[C---:B------:R-:W-:Y:S01]  /*02f0*/  @P1 IMAD.WIDE.U32 R12, R27.reuse, 0x10, R8 ;  /* 0x000000101b0c1825 */ /* 0x040fe200078e0008 */
[----:B------:R-:W-:-:S04]  /*0300*/  @P1 IADD3 R27, PT, PT, R27, 0x80, RZ ;  /* 0x000000801b1b1810 */ /* 0x000fc80007ffe0ff */
[----:B------:R-:W5:Y:S01]  /*0310*/  @P1 LDG.E.128 R40, desc[UR10][R12.64] ;  /* 0x0000000a0c281981 */ /* 0x000f62000c1e1d00 */
[----:B------:R-:W-:-:S04]  /*0320*/  @P2 IMAD.WIDE.U32 R14, R27, 0x10, R14 ;  /* 0x000000101b0e2825 */ /* 0x000fc800078e000e */
[C---:B------:R-:W-:Y:S01]  /*0330*/  @P2 IMAD.WIDE.U32 R16, R27.reuse, 0x10, R16 ;  /* 0x000000101b102825 */ /* 0x040fe200078e0010 */
[----:B------:R-:W-:Y:S02]  /*0340*/  @P2 IADD3 R27, PT, PT, R27, 0x80, RZ ;  /* 0x000000801b1b2810 */ /* 0x000fe40007ffe0ff */
[----:B------:R-:W-:Y:S02]  /*0350*/  CS2R R76, SRZ ;  /* 0x00000000004c7805 */ /* 0x000fe4000001ff00 */
[----:B------:R-:W-:Y:S01]  /*0360*/  CS2R R78, SRZ ;  /* 0x00000000004e7805 */ /* 0x000fe2000001ff00 */
[----:B------:R3:W5:Y:S01]  /*0370*/  @P2 LDG.E.128 R44, desc[UR10][R16.64] ;  /* 0x0000000a102c2981 */ /* 0x000762000c1e1d00 */
[----:B-1----:R-:W-:-:S04]  /*0380*/  @P3 IMAD.WIDE.U32 R18, R27, 0x10, R18 ;  /* 0x000000101b123825 */ /* 0x002fc800078e0012 */
[C---:B0-----:R-:W-:Y:S01]  /*0390*/  @P3 IMAD.WIDE.U32 R20, R27.reuse, 0x10, R20 ;  /* 0x000000101b143825 */ /* 0x041fe200078e0014 */
[----:B------:R-:W-:-:S04]  /*03a0*/  @P3 IADD3 R27, PT, PT, R27, 0x80, RZ ;  /* 0x000000801b1b3810 */ /* 0x000fc80007ffe0ff */
[----:B------:R0:W5:Y:S01]  /*03b0*/  @P3 LDG.E.128 R48, desc[UR10][R20.64] ;  /* 0x0000000a14303981 */ /* 0x000162000c1e1d00 */
[----:B------:R-:W-:-:S04]  /*03c0*/  @P4 IMAD.WIDE.U32 R6, R27, 0x10, R22 ;  /* 0x000000101b064825 */ /* 0x000fc800078e0016 */
[----:B----4-:R-:W-:-:S05]  /*03d0*/  @P4 IMAD.WIDE.U32 R8, R27, 0x10, R24 ;  /* 0x000000101b084825 */ /* 0x010fca00078e0018 */
[----:B------:R0:W5:Y:S04]  /*03e0*/  @P4 LDG.E.128 R52, desc[UR10][R8.64] ;  /* 0x0000000a08344981 */ /* 0x000168000c1e1d00 */
[----:B--2---:R-:W2:Y:S04]  /*03f0*/  @P0 LDG.E.128 R72, desc[UR10][R2.64] ;  /* 0x0000000a02480981 */ /* 0x004ea8000c1e1d00 */
[----:B---3--:R-:W3:Y:S04]  /*0400*/  @P1 LDG.E.128 R68, desc[UR10][R10.64] ;  /* 0x0000000a0a441981 */ /* 0x008ee8000c1e1d00 */
        /* <DEDUP_REMOVED lines=125> */
[----:B------:R2:W-:Y:S01]  /*0be0*/  STL.S16 [R1+0xf0], R70 ;  /* 0x0000f04601007387 */ /* 0x0005e20000100600 */
[----:B------:R-:W-:Y:S02]  /*0bf0*/  PRMT R65, R136, 0x7632, R65 ;  /* 0x0000763288417816 */ /* 0x000fe40000000041 */
[----:B-1----:R-:W-:-:S02]  /*0c00*/  CS2R R72, SRZ ;  /* 0x0000000000487805 */ /* 0x002fc4000001ff00 */
[----:B------:R-:W-:Y:S01]  /*0c10*/  PRMT R64, R43, 0x7632, R64 ;  /* 0x000076322b407816 */ /* 0x000fe20000000040 */
[----:B------:R-:W-:Y:S01]  /*0c20*/  STL.S16 [R1+0xec], R69 ;  /* 0x0000ec4501007387 */ /* 0x000fe20000100600 */
[----:B------:R-:W-:Y:S01]  /*0c30*/  PRMT R63, R42, 0x7632, R63 ;  /* 0x000076322a3f7816 */ /* 0x000fe2000000003f */
[----:B0-----:R-:W-:Y:S01]  /*0c40*/  UISETP.NE.U32.AND UP0, UPT, UR4, URZ, UPT ;  /* 0x000000ff0400728c */ /* 0x001fe2000bf05070 */
[----:B------:R-:W-:Y:S01]  /*0c50*/  PRMT R62, R41, 0x7632, R62 ;  /* 0x00007632293e7816 */ /* 0x000fe2000000003e */
[----:B------:R0:W-:Y:S01]  /*0c60*/  STL.S16 [R1+0x19c], R68 ;  /* 0x00019c4401007387 */ /* 0x0001e20000100600 */
[----:B------:R-:W-:Y:S02]  /*0c70*/  PRMT R61, R40, 0x7632, R61 ;  /* 0x00007632283d7816 */ /* 0x000fe4000000003d */
[----:B--2---:R-:W-:Y:S02]  /*0c80*/  CS2R R70, SRZ ;  /* 0x0000000000467805 */ /* 0x004fe4000001ff00 */
[----:B------:R-:W-:Y:S01]  /*0c90*/  PRMT R60, R135, 0x7632, R60 ;  /* 0x00007632873c7816 */ /* 0x000fe2000000003c */
[----:B------:R-:W-:Y:S01]  /*0ca0*/  STL.S16 [R1+0x198], R67 ;  /* 0x0001984301007387 */ /* 0x000fe20000100600 */
[----:B------:R-:W-:-:S02]  /*0cb0*/  PRMT R59, R134, 0x7632, R59 ;  /* 0x00007632863b7816 */ /* 0x000fc4000000003b */
[----:B------:R-:W-:Y:S02]  /*0cc0*/  CS2R R80, SRZ ;  /* 0x0000000000507805 */ /* 0x000fe4000001ff00 */
[----:B------:R-:W-:Y:S01]  /*0cd0*/  PRMT R58, R133, 0x7632, R58 ;  /* 0x00007632853a7816 */ /* 0x000fe2000000003a */
[----:B------:R1:W-:Y:S01]  /*0ce0*/  STL.S16 [R1+0x194], R66 ;  /* 0x0001944201007387 */ /* 0x0003e20000100600 */
[----:B------:R-:W-:Y:S02]  /*0cf0*/  PRMT R57, R132, 0x7632, R57 ;  /* 0x0000763284397816 */ /* 0x000fe40000000039 */
[----:B0-----:R-:W-:Y:S02]  /*0d00*/  CS2R R68, SRZ ;  /* 0x0000000000447805 */ /* 0x001fe4000001ff00 */
[----:B------:R-:W-:Y:S01]  /*0d10*/  PRMT R56, R47, 0x7632, R56 ;  /* 0x000076322f387816 */ /* 0x000fe20000000038 */
[----:B------:R-:W-:Y:S01]  /*0d20*/  STL.S16 [R1+0x190], R65 ;  /* 0x0001904101007387 */ /* 0x000fe20000100600 */
[----:B------:R-:W-:-:S02]  /*0d30*/  PRMT R35, R46, 0x7632, R35 ;  /* 0x000076322e237816 */ /* 0x000fc40000000023 */
[----:B------:R-:W-:Y:S02]  /*0d40*/  CS2R R82, SRZ ;  /* 0x0000000000527805 */ /* 0x000fe4000001ff00 */
[----:B------:R-:W-:Y:S01]  /*0d50*/  PRMT R34, R45, 0x7632, R34 ;  /* 0x000076322d227816 */ /* 0x000fe20000000022 */
[----:B------:R0:W-:Y:S01]  /*0d60*/  STL.S16 [R1+0xe8], R64 ;  /* 0x0000e84001007387 */ /* 0x0001e20000100600 */
[----:B------:R-:W-:Y:S02]  /*0d70*/  PRMT R33, R44, 0x7632, R33 ;  /* 0x000076322c217816 */ /* 0x000fe40000000021 */
[----:B-1----:R-:W-:Y:S02]  /*0d80*/  CS2R R66, SRZ ;  /* 0x0000000000427805 */ /* 0x002fe4000001ff00 */
        /* <DEDUP_REMOVED lines=33> */
[----:B------:R1:W-:Y:S01]  /*0fa0*/  STL.S16 [R1+0xd4], R35 ;  /* 0x0000d42301007387 */ /* 0x0003e20000100600 */
[----:B------:R-:W-:-:S02]  /*0fb0*/  PRMT R5, R6, 0x7632, R5 ;  /* 0x0000763206057816 */ /* 0x000fc40000000005 */
[----:B------:R-:W-:Y:S02]  /*0fc0*/  CS2R R88, SRZ ;  /* 0x0000000000587805 */ /* 0x000fe4000001ff00 */
[----:B------:R-:W-:Y:S01]  /*0fd0*/  PRMT R3, R4, 0x7632, R3 ;  /* 0x0000763204037816 */ /* 0x000fe20000000003 */
[----:B------:R1:W-:Y:S01]  /*0fe0*/  STL.S16 [R1+0xd0], R34 ;  /* 0x0000d02201007387 */ /* 0x0003e20000100600 */
[----:B------:R-:W-:Y:S02]  /*0ff0*/  PRMT R0, R2, 0x7632, R0 ;  /* 0x0000763202007816 */ /* 0x000fe40000000000 */
[----:B0-----:R-:W-:Y:S02]  /*1000*/  CS2R R56, SRZ ;  /* 0x0000000000387805 */ /* 0x001fe4000001ff00 */
        /* <DEDUP_REMOVED lines=27> */
[----:B------:R-:W-:Y:S01]  /*11c0*/  CS2R R130, SRZ ;  /* 0x0000000000827805 */ /* 0x000fe2000001ff00 */
[----:B------:R-:W-:Y:S01]  /*11d0*/  UPLOP3.LUT UP2, UPT, UPT, UPT, UPT, 0x40, 0x4 ;  /* 0x000000000004789c */ /* 0x000fe20003f4e870 */
[----:B------:R1:W-:Y:S01]  /*11e0*/  STL.S16 [R1+0xc0], R21 ;  /* 0x0000c01501007387 */ /* 0x0003e20000100600 */
[----:B------:R-:W0:Y:S03]  /*11f0*/  LDCU UR26, c[0x0][0x408] ;  /* 0x00008100ff1a77ac */ /* 0x000e260008000800 */
[----:B------:R1:W-:Y:S01]  /*1200*/  STL.S16 [R1+0xbc], R20 ;  /* 0x0000bc1401007387 */ /* 0x0003e20000100600 */
[----:B------:R-:W-:Y:S01]  /*1210*/  UISETP.NE.AND.EX UP0, UPT, UR5, URZ, UPT, UP0 ;  /* 0x000000ff0500728c */ /* 0x000fe2000bf05300 */
[----:B------:R-:W2:Y:S02]  /*1220*/  LDCU UR6, c[0x0][0x388] ;  /* 0x00007100ff0677ac */ /* 0x000ea40008000800 */
        /* <DEDUP_REMOVED lines=58> */
.L_x_6797:
[----:B------:R-:W0:Y:S01]  /*15d0*/  @UP0 LDCU.64 UR4, c[0x0][0x3e0] ;  /* 0x00007c00ff0407ac */ /* 0x000e220008000a00 */
[----:B------:R-:W2:Y:S01]  /*15e0*/  LDL R180, [R1+0x8] ;  /* 0x0000080001b47983 */ /* 0x000ea20000100800 */
[----:B------:R-:W-:Y:S01]  /*15f0*/  PLOP3.LUT P0, PT, PT, PT, UP0, 0x80, 0x8 ;  /* 0x000000000008781c */ /* 0x000fe20003f0f008 */
[----:B------:R-:W-:-:S06]  /*1600*/  UIMAD.WIDE UR16, UR7, 0x4, UR12 ;  /* 0x00000004071078a5 */ /* 0x000fcc000f8e020c */
[----:B------:R-:W-:Y:S02]  /*1610*/  MOV R176, UR16 ;  /* 0x0000001000b07c02 */ /* 0x000fe40008000f00 */
[----:B------:R-:W-:Y:S01]  /*1620*/  MOV R177, UR17 ;  /* 0x0000001100b17c02 */ /* 0x000fe20008000f00 */
[----:B0-----:R-:W-:-:S04]  /*1630*/  @UP0 UIMAD.WIDE UR4, UR7, 0x2, UR4 ;  /* 0x00000002070408a5 */ /* 0x001fc8000f8e0204 */
[----:B-1----:R0:W3:Y:S01]  /*1640*/  LDG.E R0, desc[UR10][R176.64] ;  /* 0x0000000ab0007981 */ /* 0x0020e2000c1e1900 */
[----:B------:R-:W-:Y:S01]  /*1650*/  UIMAD.WIDE UR16, UR7, 0x4, UR14 ;  /* 0x00000004071078a5 */ /* 0x000fe2000f8e020e */
[----:B0-----:R-:W-:Y:S02]  /*1660*/  MOV R176, UR4 ;  /* 0x0000000400b07c02 */ /* 0x001fe40008000f00 */
[----:B------:R-:W-:-:S05]  /*1670*/  MOV R177, UR5 ;  /* 0x0000000500b17c02 */ /* 0x000fca0008000f00 */
[----:B------:R0:W4:Y:S02]  /*1680*/  @P0 LDG.E.U16 R178, desc[UR10][R176.64] ;  /* 0x0000000ab0b20981 */ /* 0x000124000c1e1500 */
[----:B0-----:R-:W-:Y:S02]  /*1690*/  MOV R176, UR16 ;  /* 0x0000001000b07c02 */ /* 0x001fe40008000f00 */
[----:B------:R-:W-:-:S05]  /*16a0*/  MOV R177, UR17 ;  /* 0x0000001100b17c02 */ /* 0x000fca0008000f00 */
[----:B-----5:R-:W5:Y:S01]  /*16b0*/  LDG.E R176, desc[UR10][R176.64] ;  /* 0x0000000ab0b07981 */ /* 0x020f62000c1e1900 */
[----:B------:R-:W-:Y:S01]  /*16c0*/  PLOP3.LUT P0, PT, PT, PT, UP0, 0x80, 0x8 ;  /* 0x000000000008781c */ /* 0x000fe20003f0f008 */
[----:B------:R-:W-:Y:S01]  /*16d0*/  UIMAD UR4, UR7, UR6, URZ ;  /* 0x00000006070472a4 */ /* 0x000fe2000f8e02ff */
[----:B------:R-:W-:Y:S01]  /*16e0*/  ISETP.NE.AND P5, PT, RZ, UR18, PT ;  /* 0x00000012ff007c0c */ /* 0x000fe2000bfa5270 */
[----:B------:R-:W0:Y:S01]  /*16f0*/  S2R R179, SR_TID.X ;  /* 0x0000000000b37919 */ /* 0x000e220000002100 */
[----:B------:R-:W-:Y:S01]  /*1700*/  UMOV UR16, 0x3f800000 ;  /* 0x3f80000000107882 */ /* 0x000fe20000000000 */
[----:B------:R-:W-:Y:S01]  /*1710*/  USHF.R.S32.HI UR5, URZ, 0x1f, UR4 ;  /* 0x0000001fff057899 */ /* 0x000fe20008011404 */
[----:B------:R-:W-:Y:S01]  /*1720*/  BSSY.RECONVERGENT B0, `(.L_x_6755) ;  /* 0x0000088000007945 */ /* 0x000fe20003800200 */
[----:B------:R-:W-:Y:S02]  /*1730*/  CS2R R216, SRZ ;  /* 0x0000000000d87805 */ /* 0x000fe4000001ff00 */
[----:B------:R-:W-:Y:S01]  /*1740*/  ULEA.HI UR5, UR5, UR4, URZ, 0x3 ;  /* 0x0000000405057291 */ /* 0x000fe2000f8f18ff */
[----:B--2---:R-:W-:-:S02]  /*1750*/  ISETP.GE.U32.AND P6, PT, R180, 0x280, PT ;  /* 0x00000280b400780c */ /* 0x004fc40003fc6070 */
[C---:B------:R-:W-:Y:S02]  /*1760*/  ISETP.GE.U32.AND P1, PT, R180.reuse, 0x100, PT ;  /* 0x00000100b400780c */ /* 0x040fe40003f26070 */
[C---:B------:R-:W-:Y:S02]  /*1770*/  ISETP.GE.U32.AND P2, PT, R180.reuse, 0x180, PT ;  /* 0x00000180b400780c */ /* 0x040fe40003f46070 */
[----:B------:R-:W-:Y:S02]  /*1780*/  ISETP.GE.U32.AND P3, PT, R180, 0x200, PT ;  /* 0x00000200b400780c */ /* 0x000fe40003f66070 */
[----:B---3--:R-:W-:-:S04]  /*1790*/  FSEL R0, R0, RZ, !P5 ;  /* 0x000000ff00007208 */ /* 0x008fc80006800000 */
[----:B------:R-:W-:Y:S02]  /*17a0*/  R2UR UR25, R0 ;  /* 0x00000000001972ca */ /* 0x000fe400000e0000 */
[----:B------:R-:W-:-:S04]  /*17b0*/  MOV R0, UR5 ;  /* 0x0000000500007c02 */ /* 0x000fc80008000f00 */
[----:B0-----:R-:W-:-:S04]  /*17c0*/  LEA.HI.SX32 R0, R0, R179, 0x1d ;  /* 0x000000b300007211 */ /* 0x001fc800078feaff */
[----:B------:R-:W-:Y:S02]  /*17d0*/  MOV R215, R0 ;  /* 0x0000000000d77202 */ /* 0x000fe40000000f00 */
[----:B----4-:R-:W-:Y:S02]  /*17e0*/  @P0 R2UR UR17, R178 ;  /* 0x00000000b21102ca */ /* 0x010fe400000e0000 */
[----:B------:R-:W-:-:S11]  /*17f0*/  ISETP.GE.U32.AND P0, PT, R180, 0x80, PT ;  /* 0x00000080b400780c */ /* 0x000fd60003f06070 */
[----:B------:R-:W-:Y:S01]  /*1800*/  @UP0 USHF.L.U32 UR16, UR17, 0x10, URZ ;  /* 0x0000001011100899 */ /* 0x000fe200080006ff */
[----:B-----5:R-:W-:Y:S02]  /*1810*/  R2UR UR24, R176 ;  /* 0x00000000b01872ca */ /* 0x020fe400000e0000 */
[----:B------:R-:W-:-:S05]  /*1820*/  P2R R176, PR, RZ, 0x40 ;  /* 0x00000040ffb07803 */ /* 0x000fca0000000000 */
[----:B------:R0:W-:Y:S01]  /*1830*/  STL [R1+0xfc], R176 ;  /* 0x0000fcb001007387 */ /* 0x0001e20000100800 */
[----:B------:R-:W-:Y:S07]  /*1840*/  @!P0 BRA `(.L_x_6756) ;  /* 0x0000000400d48947 */ /* 0x000fee0003800000 */
[----:B------:R-:W1:Y:S01]  /*1850*/  LDC.64 R22, c[0x0][0x3a8] ;  /* 0x0000ea00ff167b82 */ /* 0x000e620000000a00 */
[----:B------:R-:W2:Y:S04]  /*1860*/  LDL R14, [R1+0x140] ;  /* 0x00014000010e7983 */ /* 0x000ea80000100800 */
[----:B------:R-:W3:Y:S03]  /*1870*/  LDL.LU R207, [R1+0xa0] ;  /* 0x0000a00001cf7983 */ /* 0x000ee60000300800 */
[----:B0-----:R-:W0:Y:S01]  /*1880*/  LDC.64 R176, c[0x0][0x428] ;  /* 0x00010a00ffb07b82 */ /* 0x001e220000000a00 */
[----:B------:R-:W4:Y:S04]  /*1890*/  LDL R248, [R1+0x144] ;  /* 0x0001440001f87983 */ /* 0x000f280000100800 */
[----:B------:R-:W4:Y:S01]  /*18a0*/  LDL.LU R202, [R1+0xa8] ;  /* 0x0000a80001ca7983 */ /* 0x000f220000300800 */
[----:B------:R-:W-:-:S02]  /*18b0*/  ISETP.NE.U32.AND P4, PT, RZ, UR20, PT ;  /* 0x00000014ff007c0c */ /* 0x000fc4000bf85070 */
[----:B------:R-:W0:Y:S01]  /*18c0*/  LDC.64 R214, c[0x0][0x3b0] ;  /* 0x0000ec00ffd67b82 */ /* 0x000e220000000a00 */
[----:B------:R-:W4:Y:S04]  /*18d0*/  LDL R243, [R1+0x148] ;  /* 0x0001480001f37983 */ /* 0x000f280000100800 */
[----:B------:R-:W4:Y:S01]  /*18e0*/  LDL.LU R197, [R1+0x90] ;  /* 0x0000900001c57983 */ /* 0x000f220000300800 */
[----:B-1----:R-:W-:-:S03]  /*18f0*/  IMAD.WIDE.U32 R22, R0, 0x20, R22 ;  /* 0x0000002000167825 */ /* 0x002fc600078e0016 */
[----:B------:R-:W4:Y:S04]  /*1900*/  LDL.LU R236, [R1+0x98] ;  /* 0x0000980001ec7983 */ /* 0x000f280000300800 */
[----:B------:R-:W3:Y:S01]  /*1910*/  LDG.E.128 R192, desc[UR10][R22.64] ;  /* 0x0000000a16c07981 */ /* 0x000ee2000c1e1d00 */
[----:B0-----:R-:W-:-:S03]  /*1920*/  IMAD.WIDE.U32 R176, R0, 0x10, R176 ;  /* 0x0000001000b07825 */ /* 0x001fc600078e00b0 */
[----:B------:R0:W4:Y:S01]  /*1930*/  LDG.E.128 R180, desc[UR10][R22.64+0x10] ;  /* 0x0000100a16b47981 */ /* 0x000122000c1e1d00 */
[----:B------:R-:W-:-:S03]  /*1940*/  ISETP.NE.AND.EX P4, PT, RZ, UR21, PT, P4 ;  /* 0x00000015ff007c0c */ /* 0x000fc6000bf85340 */
[----:B------:R-:W4:Y:S04]  /*1950*/  LDL.LU R237, [R1+0xa4] ;  /* 0x0000a40001ed7983 */ /* 0x000f280000300800 */
[----:B------:R-:W4:Y:S04]  /*1960*/  LDG.E.128 R176, desc[UR10][R176.64] ;  /* 0x0000000ab0b07981 */ /* 0x000f28000c1e1d00 */
[----:B------:R-:W4:Y:S02]  /*1970*/  LDL R217, [R1+0x194] ;  /* 0x0001940001d97983 */ /* 0x000f240000100800 */
[----:B0-----:R-:W0:Y:S02]  /*1980*/  @P4 LDC.64 R22, c[0x0][0x438] ;  /* 0x00010e00ff164b82 */ /* 0x001e240000000a00 */
[----:B------:R-:W4:Y:S04]  /*1990*/  LDL.LU R226, [R1+0xac] ;  /* 0x0000ac0001e27983 */ /* 0x000f280000300800 */
[----:B------:R-:W4:Y:S04]  /*19a0*/  LDL R216, [R1+0x198] ;  /* 0x0001980001d87983 */ /* 0x000f280000100800 */
[----:B------:R-:W4:Y:S01]  /*19b0*/  LDL.LU R225, [R1+0x94] ;  /* 0x0000940001e17983 */ /* 0x000f220000300800 */
[----:B0-----:R-:W-:-:S05]  /*19c0*/  @P4 IMAD.WIDE.U32 R22, R0, 0x20, R22 ;  /* 0x0000002000164825 */ /* 0x001fca00078e0016 */
[----:B------:R-:W5:Y:S04]  /*19d0*/  @P4 LDG.E.128 R132, desc[UR10][R22.64] ;  /* 0x0000000a16844981 */ /* 0x000f68000c1e1d00 */
[----:B------:R0:W5:Y:S02]  /*19e0*/  @P4 LDG.E.128 R136, desc[UR10][R22.64+0x10] ;  /* 0x0000100a16884981 */ /* 0x000164000c1e1d00 */
[----:B0-----:R-:W-:Y:S02]  /*19f0*/  IMAD.WIDE.U32 R22, R0, 0x8, R214 ;  /* 0x0000000800167825 */ /* 0x001fe400078e00d6 */
[----:B------:R-:W4:Y:S04]  /*1a00*/  LDL R214, [R1+0x14c] ;  /* 0x00014c0001d67983 */ /* 0x000f280000100800 */
[----:B------:R-:W4:Y:S04]  /*1a10*/  LDL R215, [R1+0x190] ;  /* 0x0001900001d77983 */ /* 0x000f280000100800 */
[----:B------:R-:W5:Y:S01]  /*1a20*/  LDG.E.64 R22, desc[UR10][R22.64] ;  /* 0x0000000a16167981 */ /* 0x000f62000c1e1b00 */
        /* <DEDUP_REMOVED lines=11> */
[----:B0-----:R-:W-:Y:S01]  /*1ae0*/  FMUL.FTZ R207, R14, UR24 ;  /* 0x000000180ecf7c20 */ /* 0x001fe20008410000 */
[----:B------:R-:W-:-:S03]  /*1af0*/  FADD.FTZ R14, R180, -UR25 ;  /* 0x80000019b40e7e21 */ /* 0x000fc60008010000 */
[-C--:B------:R-:W-:Y:S01]  /*1b00*/  FFMA.FTZ R202, R207, R5.reuse, R202 ;  /* 0x00000005cfca7223 */ /* 0x080fe200000100ca */
[----:B------:R-:W-:Y:S01]  /*1b10*/  FADD.FTZ R58, R58, R5 ;  /* 0x000000053a3a7221 */ /* 0x000fe20000010000 */
[----:B------:R-:W-:Y:S01]  /*1b20*/  FMUL.FTZ R248, R9, R5 ;  /* 0x0000000509f87220 */ /* 0x000fe20000410000 */
[----:B------:R-:W-:Y:S02]  /*1b30*/  SHF.L.U32 R5, R178, 0x10, RZ ;  /* 0x00000010b2057819 */ /* 0x000fe400000006ff */
[----:B------:R0:W-:Y:S01]  /*1b40*/  STL [R1+0xa8], R202 ;  /* 0x0000a8ca01007387 */ /* 0x0001e20000100800 */
[----:B------:R-:W-:Y:S01]  /*1b50*/  FADD.FTZ R9, R182, -UR25 ;  /* 0x80000019b6097e21 */ /* 0x000fe20008010000 */
[----:B0-----:R-:W-:-:S04]  /*1b60*/  FMUL.FTZ R202, R14, UR24 ;  /* 0x000000180eca7c20 */ /* 0x001fc80008410000 */
[----:B------:R-:W-:-:S05]  /*1b70*/  FFMA.FTZ R197, R202, R5, R197 ;  /* 0x00000005cac57223 */ /* 0x000fca00000100c5 */
[----:B------:R0:W-:Y:S02]  /*1b80*/  STL [R1+0x90], R197 ;  /* 0x000090c501007387 */ /* 0x0001e40000100800 */
[----:B0-----:R-:W-:Y:S01]  /*1b90*/  FMUL.FTZ R197, R9, UR24 ;  /* 0x0000001809c57c20 */ /* 0x001fe20008410000 */
[----:B------:R-:W-:-:S05]  /*1ba0*/  SHF.L.U32 R9, R179, 0x10, RZ ;  /* 0x00000010b3097819 */ /* 0x000fca00000006ff */
[----:B------:R-:W-:-:S05]  /*1bb0*/  FFMA.FTZ R236, R197, R9, R236 ;  /* 0x00000009c5ec7223 */ /* 0x000fca00000100ec */
[----:B------:R0:W-:Y:S04]  /*1bc0*/  STL [R1+0x98], R236 ;  /* 0x000098ec01007387 */ /* 0x0001e80000100800 */
[----:B------:R-:W2:Y:S04]  /*1bd0*/  LDL R182, [R1+0x19c] ;  /* 0x00019c0001b67983 */ /* 0x000ea80000100800 */
[----:B------:R-:W3:Y:S01]  /*1be0*/  LDL.LU R180, [R1+0x9c] ;  /* 0x00009c0001b47983 */ /* 0x000ee20000300800 */
[----:B------:R-:W-:Y:S01]  /*1bf0*/  SHF.L.U32 R14, R243, 0x10, RZ ;  /* 0x00000010f30e7819 */ /* 0x000fe200000006ff */
[----:B------:R-:W-:Y:S01]  /*1c00*/  FADD.FTZ R60, R60, R5 ;  /* 0x000000053c3c7221 */ /* 0x000fe20000010000 */
[----:B------:R-:W-:-:S03]  /*1c10*/  PRMT R18, R176, 0x7632, R18 ;  /* 0x00007632b0127816 */ /* 0x000fc60000000012 */
[----:B------:R-:W-:Y:S01]  /*1c20*/  FMUL.FTZ R243, R14, R5 ;  /* 0x000000050ef37220 */ /* 0x000fe20000410000 */
[----:B------:R-:W-:Y:S01]  /*1c30*/  SHF.L.U32 R14, R214, 0x10, RZ ;  /* 0x00000010d60e7819 */ /* 0x000fe200000006ff */
[----:B------:R-:W-:Y:S01]  /*1c40*/  FADD.FTZ R5, R193, -UR25 ;  /* 0x80000019c1057e21 */ /* 0x000fe20008010000 */
[----:B------:R-:W-:-:S03]  /*1c50*/  FADD.FTZ R62, R62, R9 ;  /* 0x000000093e3e7221 */ /* 0x000fc60000010000 */
[----:B0-----:R-:W-:Y:S01]  /*1c60*/  FMUL.FTZ R236, R14, R9 ;  /* 0x000000090eec7220 */ /* 0x001fe20000410000 */
[----:B------:R-:W-:Y:S01]  /*1c70*/  SHF.L.U32 R9, R18, 0x10, RZ ;  /* 0x0000001012097819 */ /* 0x000fe200000006ff */
[----:B------:R-:W-:Y:S01]  /*1c80*/  FMUL.FTZ R5, R5, UR24 ;  /* 0x0000001805057c20 */ /* 0x000fe20008410000 */
[----:B------:R-:W-:-:S03]  /*1c90*/  SHF.L.U32 R14, R215, 0x10, RZ ;  /* 0x00000010d70e7819 */ /* 0x000fc600000006ff */
[----:B------:R-:W-:Y:S01]  /*1ca0*/  FFMA.FTZ R237, R5, R9, R237 ;  /* 0x0000000905ed7223 */ /* 0x000fe200000100ed */
[----:B------:R-:W-:Y:S01]  /*1cb0*/  FADD.FTZ R57, R57, R9 ;  /* 0x0000000939397221 */ /* 0x000fe20000010000 */
[----:B------:R-:W-:-:S03]  /*1cc0*/  PRMT R18, R177, 0x7632, R18 ;  /* 0x00007632b1127816 */ /* 0x000fc60000000012 */
[----:B------:R0:W-:Y:S01]  /*1cd0*/  STL [R1+0xa4], R237 ;  /* 0x0000a4ed01007387 */ /* 0x0001e20000100800 */
[----:B------:R-:W-:Y:S01]  /*1ce0*/  SHF.L.U32 R18, R18, 0x10, RZ ;  /* 0x0000001012127819 */ /* 0x000fe200000006ff */
[----:B0-----:R-:W-:Y:S01]  /*1cf0*/  FMUL.FTZ R237, R14, R9 ;  /* 0x000000090eed7220 */ /* 0x001fe20000410000 */
[----:B------:R-:W-:-:S04]  /*1d00*/  FADD.FTZ R9, R195, -UR25 ;  /* 0x80000019c3097e21 */ /* 0x000fc80008010000 */
[----:B------:R-:W-:Y:S01]  /*1d10*/  FMUL.FTZ R9, R9, UR24 ;  /* 0x0000001809097c20 */ /* 0x000fe20008410000 */
[----:B------:R-:W-:-:S03]  /*1d20*/  SHF.L.U32 R177, R217, 0x10, RZ ;  /* 0x00000010d9b17819 */ /* 0x000fc600000006ff */
[-C--:B------:R-:W-:Y:S01]  /*1d30*/  FFMA.FTZ R226, R9, R18.reuse, R226 ;  /* 0x0000001209e27223 */ /* 0x080fe200000100e2 */
[----:B------:R-:W-:Y:S01]  /*1d40*/  PRMT R14, R178, 0x7632, R14 ;  /* 0x00007632b20e7816 */ /* 0x000fe2000000000e */
[----:B------:R-:W-:Y:S01]  /*1d50*/  FADD.FTZ R176, R181, -UR25 ;  /* 0x80000019b5b07e21 */ /* 0x000fe20008010000 */
[----:B------:R-:W-:Y:S02]  /*1d60*/  FADD.FTZ R59, R59, R18 ;  /* 0x000000123b3b7221 */ /* 0x000fe40000010000 */
[----:B------:R0:W-:Y:S02]  /*1d70*/  STL [R1+0xac], R226 ;  /* 0x0000ace201007387 */ /* 0x0001e40000100800 */
[----:B0-----:R-:W-:Y:S01]  /*1d80*/  FMUL.FTZ R226, R177, R18 ;  /* 0x00000012b1e27220 */ /* 0x001fe20000410000 */
[----:B------:R-:W-:Y:S01]  /*1d90*/  SHF.L.U32 R18, R14, 0x10, RZ ;  /* 0x000000100e127819 */ /* 0x000fe200000006ff */
[----:B------:R-:W-:Y:S01]  /*1da0*/  FMUL.FTZ R14, R176, UR24 ;  /* 0x00000018b00e7c20 */ /* 0x000fe20008410000 */
[----:B------:R-:W-:-:S03]  /*1db0*/  SHF.L.U32 R176, R216, 0x10, RZ ;  /* 0x00000010d8b07819 */ /* 0x000fc600000006ff */
[----:B------:R-:W-:Y:S01]  /*1dc0*/  FFMA.FTZ R225, R14, R18, R225 ;  /* 0x000000120ee17223 */ /* 0x000fe200000100e1 */
[----:B------:R-:W-:-:S04]  /*1dd0*/  FADD.FTZ R61, R61, R18 ;  /* 0x000000123d3d7221 */ /* 0x000fc80000010000 */
[----:B------:R0:W-:Y:S01]  /*1de0*/  STL [R1+0x94], R225 ;  /* 0x000094e101007387 */ /* 0x0001e20000100800 */
[----:B------:R-:W-:Y:S01]  /*1df0*/  PRMT R179, R179, 0x7632, R179 ;  /* 0x00007632b3b37816 */ /* 0x000fe200000000b3 */
[----:B0-----:R-:W-:Y:S01]  /*1e00*/  FMUL.FTZ R225, R176, R18 ;  /* 0x00000012b0e17220 */ /* 0x001fe20000410000 */
[----:B------:R-:W-:-:S04]  /*1e10*/  FFMA.FTZ R18, R198, R227, RZ ;  /* 0x000000e3c6127223 */ /* 0x000fc800000100ff */
[----:B------:R-:W-:Y:S01]  /*1e20*/  FFMA.FTZ R18, R5, R237, R18 ;  /* 0x000000ed05127223 */ /* 0x000fe20000010012 */
[----:B------:R-:W-:-:S03]  /*1e30*/  FADD.FTZ R177, R183, -UR25 ;  /* 0x80000019b7b17e21 */ /* 0x000fc60008010000 */
[----:B------:R-:W-:Y:S01]  /*1e40*/  FFMA.FTZ R18, R207, R248, R18 ;  /* 0x000000f8cf127223 */ /* 0x000fe20000010012 */
[----:B------:R-:W-:Y:S01]  /*1e50*/  SHF.L.U32 R179, R179, 0x10, RZ ;  /* 0x00000010b3b37819 */ /* 0x000fe200000006ff */
[----:B------:R-:W-:Y:S02]  /*1e60*/  FADD.FTZ R176, RZ, R227 ;  /* 0x000000e3ffb07221 */ /* 0x000fe40000010000 */
[----:B------:R-:W-:Y:S01]  /*1e70*/  FFMA.FTZ R178, R9, R226, R18 ;  /* 0x000000e209b27223 */ /* 0x000fe20000010012 */
[----:B------:R-:W-:Y:S01]  /*1e80*/  FMUL.FTZ R18, R177, UR24 ;  /* 0x00000018b1127c20 */ /* 0x000fe20008410000 */
[----:B------:R-:W-:-:S04]  /*1e90*/  FADD.FTZ R176, R176, R237 ;  /* 0x000000edb0b07221 */ /* 0x000fc80000010000 */
        /* <DEDUP_REMOVED lines=8> */
[----:B------:R-:W-:Y:S01]  /*1f20*/  FADD.FTZ R63, R63, R179 ;  /* 0x000000b33f3f7221 */ /* 0x000fe20000010000 */
[----:B------:R-:W-:Y:S01]  /*1f30*/  IADD3 R215, PT, PT, R0, 0x80, RZ ;  /* 0x0000008000d77810 */ /* 0x000fe20007ffe0ff */
[----:B---3--:R-:W-:-:S05]  /*1f40*/  FFMA.FTZ R180, R18, R179, R180 ;  /* 0x000000b312b47223 */ /* 0x008fca00000100b4 */
[----:B------:R1:W-:Y:S01]  /*1f50*/  STL [R1+0x9c], R180 ;  /* 0x00009cb401007387 */ /* 0x0003e20000100800 */
[----:B--2---:R-:W-:-:S05]  /*1f60*/  SHF.L.U32 R178, R182, 0x10, RZ ;  /* 0x00000010b6b27819 */ /* 0x004fca00000006ff */
[----:B------:R-:W-:-:S04]  /*1f70*/  FMUL.FTZ R214, R178, R179 ;  /* 0x000000b3b2d67220 */ /* 0x000fc80000410000 */
[----:B------:R-:W-:Y:S01]  /*1f80*/  FADD.FTZ R217, R176, R214 ;  /* 0x000000d6b0d97221 */ /* 0x000fe20000010000 */
[----:B-1----:R-:W-:-:S07]  /*1f90*/  FFMA.FTZ R216, R18, R214, R177 ;  /* 0x000000d612d87223 */ /* 0x002fce00000100b1 */
.L_x_6756:
[----:B------:R-:W-:Y:S05]  /*1fa0*/  BSYNC.RECONVERGENT B0 ;  /* 0x0000000000007941 */ /* 0x000fea0003800200 */
.L_x_6755:
[----:B------:R-:W-:Y:S04]  /*1fb0*/  BSSY.RECONVERGENT B0, `(.L_x_6757) ;  /* 0x0000077000007945 */ /* 0x000fe80003800200 */
[----:B------:R-:W-:Y:S05]  /*1fc0*/  @!P1 BRA `(.L_x_6758) ;  /* 0x0000000400d49947 */ /* 0x000fea0003800000 */
[----:B------:R-:W1:Y:S01]  /*1fd0*/  LDC.64 R24, c[0x0][0x3a8] ;  /* 0x0000ea00ff187b82 */ /* 0x000e620000000a00 */
[----:B------:R-:W2:Y:S04]  /*1fe0*/  LDL R13, [R1+0x130] ;  /* 0x00013000010d7983 */ /* 0x000ea80000100800 */
[----:B------:R-:W3:Y:S03]  /*1ff0*/  LDL.LU R247, [R1+0x80] ;  /* 0x0000800001f77983 */ /* 0x000ee60000300800 */
[----:B0-----:R-:W0:Y:S01]  /*2000*/  LDC.64 R176, c[0x0][0x428] ;  /* 0x00010a00ffb07b82 */ /* 0x001e220000000a00 */
[----:B------:R-:W4:Y:S04]  /*2010*/  LDL R201, [R1+0x134] ;  /* 0x0001340001c97983 */ /* 0x000f280000100800 */
[----:B------:R-:W4:Y:S01]  /*2020*/  LDL.LU R223, [R1+0x88] ;  /* 0x0000880001df7983 */ /* 0x000f220000300800 */
[----:B------:R-:W-:-:S02]  /*2030*/  ISETP.NE.U32.AND P4, PT, RZ, UR20, PT ;  /* 0x00000014ff007c0c */ /* 0x000fc4000bf85070 */
[----:B------:R-:W4:Y:S01]  /*2040*/  LDC.64 R234, c[0x0][0x3b0] ;  /* 0x0000ec00ffea7b82 */ /* 0x000f220000000a00 */
[----:B------:R-:W4:Y:S04]  /*2050*/  LDL R242, [R1+0x138] ;  /* 0x0001380001f27983 */ /* 0x000f280000100800 */
[----:B------:R-:W4:Y:S01]  /*2060*/  LDL.LU R196, [R1+0x70] ;  /* 0x0000700001c47983 */ /* 0x000f220000300800 */
[----:B-1----:R-:W-:-:S03]  /*2070*/  IMAD.WIDE.U32 R24, R215, 0x20, R24 ;  /* 0x00000020d7187825 */ /* 0x002fc600078e0018 */
[----:B------:R-:W4:Y:S04]  /*2080*/  LDL R224, [R1+0x13c] ;  /* 0x00013c0001e07983 */ /* 0x000f280000100800 */
[----:B------:R-:W3:Y:S01]  /*2090*/  LDG.E.128 R192, desc[UR10][R24.64] ;  /* 0x0000000a18c07981 */ /* 0x000ee2000c1e1d00 */
[----:B0-----:R-:W-:-:S03]  /*20a0*/  IMAD.WIDE.U32 R176, R215, 0x10, R176 ;  /* 0x00000010d7b07825 */ /* 0x001fc600078e00b0 */
[----:B------:R-:W4:Y:S04]  /*20b0*/  LDG.E.128 R180, desc[UR10][R24.64+0x10] ;  /* 0x0000100a18b47981 */ /* 0x000f28000c1e1d00 */
[----:B------:R-:W4:Y:S04]  /*20c0*/  LDL.LU R213, [R1+0x78] ;  /* 0x0000780001d57983 */ /* 0x000f280000300800 */
[----:B------:R-:W4:Y:S01]  /*20d0*/  LDG.E.128 R176, desc[UR10][R176.64] ;  /* 0x0000000ab0b07981 */ /* 0x000f22000c1e1d00 */
[----:B--2---:R-:W-:Y:S01]  /*20e0*/  SHF.L.U32 R8, R13, 0x10, RZ ;  /* 0x000000100d087819 */ /* 0x004fe200000006ff */
[----:B---3--:R-:W-:-:S04]  /*20f0*/  FADD.FTZ R4, R192, -UR25 ;  /* 0x80000019c0047e21 */ /* 0x008fc80008010000 */
[----:B------:R-:W-:Y:S01]  /*2100*/  FMUL.FTZ R210, R4, UR24 ;  /* 0x0000001804d27c20 */ /* 0x000fe20008410000 */
[----:B------:R-:W-:Y:S01]  /*2110*/  FADD.FTZ R13, R194, -UR25 ;  /* 0x80000019c20d7e21 */ /* 0x000fe20008010000 */
[----:B----4-:R-:W-:-:S03]  /*2120*/  SHF.L.U32 R4, R176, 0x10, RZ ;  /* 0x00000010b0047819 */ /* 0x010fc600000006ff */
[----:B------:R-:W-:Y:S02]  /*2130*/  FMUL.FTZ R206, R13, UR24 ;  /* 0x000000180dce7c20 */ /* 0x000fe40008410000 */
[----:B------:R-:W-:Y:S01]  /*2140*/  FFMA.FTZ R247, R210, R4, R247 ;  /* 0x00000004d2f77223 */ /* 0x000fe200000100f7 */
[----:B------:R-:W-:-:S04]  /*2150*/  FADD.FTZ R13, R180, -UR25 ;  /* 0x80000019b40d7e21 */ /* 0x000fc80008010000 */
[----:B------:R0:W-:Y:S04]  /*2160*/  STL [R1+0x80], R247 ;  /* 0x000080f701007387 */ /* 0x0001e80000100800 */
[----:B------:R-:W2:Y:S01]  /*2170*/  LDL R180, [R1+0x180] ;  /* 0x0001800001b47983 */ /* 0x000ea20000100800 */
[----:B------:R-:W-:Y:S01]  /*2180*/  FADD.FTZ R64, R64, R4 ;  /* 0x0000000440407221 */ /* 0x000fe20000010000 */
[----:B------:R-:W-:Y:S01]  /*2190*/  FMUL.FTZ R252, R8, R4 ;  /* 0x0000000408fc7220 */ /* 0x000fe20000410000 */
[----:B------:R-:W-:Y:S02]  /*21a0*/  SHF.L.U32 R4, R177, 0x10, RZ ;  /* 0x00000010b1047819 */ /* 0x000fe400000006ff */
[----:B------:R-:W-:Y:S01]  /*21b0*/  SHF.L.U32 R8, R201, 0x10, RZ ;  /* 0x00000010c9087819 */ /* 0x000fe200000006ff */
[----:B------:R-:W-:Y:S01]  /*21c0*/  FMUL.FTZ R201, R13, UR24 ;  /* 0x000000180dc97c20 */ /* 0x000fe20008410000 */
[----:B------:R-:W-:Y:S01]  /*21d0*/  ISETP.NE.AND.EX P4, PT, RZ, UR21, PT, P4 ;  /* 0x00000015ff007c0c */ /* 0x000fe2000bf85340 */
[----:B------:R-:W-:Y:S01]  /*21e0*/  FADD.FTZ R66, R66, R4 ;  /* 0x0000000442427221 */ /* 0x000fe20000010000 */
[-C--:B------:R-:W-:Y:S01]  /*21f0*/  FFMA.FTZ R223, R206, R4.reuse, R223 ;  /* 0x00000004cedf7223 */ /* 0x080fe200000100df */
[----:B0-----:R-:W-:Y:S01]  /*2200*/  FMUL.FTZ R247, R8, R4 ;  /* 0x0000000408f77220 */ /* 0x001fe20000410000 */
[----:B------:R-:W-:Y:S01]  /*2210*/  SHF.L.U32 R4, R178, 0x10, RZ ;  /* 0x00000010b2047819 */ /* 0x000fe200000006ff */
[----:B------:R-:W-:-:S04]  /*2220*/  FADD.FTZ R8, R182, -UR25 ;  /* 0x80000019b6087e21 */ /* 0x000fc80008010000 */
[----:B------:R-:W-:Y:S01]  /*2230*/  FFMA.FTZ R196, R201, R4, R196 ;  /* 0x00000004c9c47223 */ /* 0x000fe200000100c4 */
[----:B------:R0:W-:Y:S03]  /*2240*/  STL [R1+0x88], R223 ;  /* 0x000088df01007387 */ /* 0x0001e60000100800 */
[----:B------:R-:W1:Y:S01]  /*2250*/  @P4 LDC.64 R24, c[0x0][0x438] ;  /* 0x00010e00ff184b82 */ /* 0x000e620000000a00 */
[----:B0-----:R-:W3:Y:S04]  /*2260*/  LDL.LU R223, [R1+0x84] ;  /* 0x0000840001df7983 */ /* 0x001ee80000300800 */
[----:B------:R0:W-:Y:S01]  /*2270*/  STL [R1+0x70], R196 ;  /* 0x000070c401007387 */ /* 0x0001e20000100800 */
[----:B------:R-:W-:Y:S01]  /*2280*/  SHF.L.U32 R13, R242, 0x10, RZ ;  /* 0x00000010f20d7819 */ /* 0x000fe200000006ff */
[----:B0-----:R-:W-:Y:S01]  /*2290*/  FMUL.FTZ R196, R8, UR24 ;  /* 0x0000001808c47c20 */ /* 0x001fe20008410000 */
[----:B------:R-:W-:-:S05]  /*22a0*/  SHF.L.U32 R8, R179, 0x10, RZ ;  /* 0x00000010b3087819 */ /* 0x000fca00000006ff */
[----:B------:R-:W-:Y:S01]  /*22b0*/  FFMA.FTZ R213, R196, R8, R213 ;  /* 0x00000008c4d57223 */ /* 0x000fe200000100d5 */
[----:B------:R-:W-:Y:S01]  /*22c0*/  FADD.FTZ R68, R68, R4 ;  /* 0x0000000444447221 */ /* 0x000fe20000010000 */
[----:B------:R-:W-:-:S03]  /*22d0*/  FMUL.FTZ R242, R13, R4 ;  /* 0x000000040df27220 */ /* 0x000fc60000410000 */
[----:B------:R0:W-:Y:S01]  /*22e0*/  STL [R1+0x78], R213 ;  /* 0x000078d501007387 */ /* 0x0001e20000100800 */
[----:B------:R-:W-:-:S03]  /*22f0*/  FADD.FTZ R4, R193, -UR25 ;  /* 0x80000019c1047e21 */ /* 0x000fc60008010000 */
[----:B0-----:R-:W4:Y:S04]  /*2300*/  LDL R213, [R1+0x184] ;  /* 0x0001840001d57983 */ /* 0x001f280000100800 */
[----:B------:R-:W4:Y:S04]  /*2310*/  LDL.LU R194, [R1+0x8c] ;  /* 0x00008c0001c27983 */ /* 0x000f280000300800 */
[----:B------:R-:W4:Y:S04]  /*2320*/  LDL R193, [R1+0x188] ;  /* 0x0001880001c17983 */ /* 0x000f280000100800 */
[----:B------:R-:W4:Y:S01]  /*2330*/  LDL.LU R192, [R1+0x74] ;  /* 0x0000740001c07983 */ /* 0x000f220000300800 */
[----:B-1----:R-:W-:Y:S01]  /*2340*/  @P4 IMAD.WIDE.U32 R24, R215, 0x20, R24 ;  /* 0x00000020d7184825 */ /* 0x002fe200078e0018 */
[----:B------:R-:W-:-:S02]  /*2350*/  SHF.L.U32 R13, R224, 0x10, RZ ;  /* 0x00000010e00d7819 */ /* 0x000fc400000006ff */
[----:B------:R-:W4:Y:S04]  /*2360*/  LDL R182, [R1+0x18c] ;  /* 0x00018c0001b67983 */ /* 0x000f280000100800 */
[----:B------:R-:W5:Y:S04]  /*2370*/  @P4 LDG.E.128 R140, desc[UR10][R24.64] ;  /* 0x0000000a188c4981 */ /* 0x000f68000c1e1d00 */
[----:B------:R0:W5:Y:S02]  /*2380*/  @P4 LDG.E.128 R144, desc[UR10][R24.64+0x10] ;  /* 0x0000100a18904981 */ /* 0x000164000c1e1d00 */
[----:B0-----:R-:W-:-:S04]  /*2390*/  IMAD.WIDE.U32 R24, R215, 0x8, R234 ;  /* 0x00000008d7187825 */ /* 0x001fc800078e00ea */
[----:B------:R-:W-:Y:S02]  /*23a0*/  FMUL.FTZ R234, R13, R8 ;  /* 0x000000080dea7220 */ /* 0x000fe40000410000 */
[----:B------:R-:W5:Y:S01]  /*23b0*/  LDG.E.64 R24, desc[UR10][R24.64] ;  /* 0x0000000a18187981 */ /* 0x000f62000c1e1b00 */
[----:B--2---:R-:W-:-:S03]  /*23c0*/  SHF.L.U32 R13, R180, 0x10, RZ ;  /* 0x00000010b40d7819 */ /* 0x004fc600000006ff */
[----:B------:R-:W2:Y:S01]  /*23d0*/  LDL.LU R180, [R1+0x7c] ;  /* 0x00007c0001b47983 */ /* 0x000ea20000300800 */
[----:B------:R-:W-:Y:S01]  /*23e0*/  PRMT R17, R176, 0x7632, R17 ;  /* 0x00007632b0117816 */ /* 0x000fe20000000011 */
[----:B------:R-:W-:Y:S01]  /*23f0*/  FADD.FTZ R70, R70, R8 ;  /* 0x0000000846467221 */ /* 0x000fe20000010000 */
[----:B------:R-:W-:Y:S02]  /*2400*/  FMUL.FTZ R4, R4, UR24 ;  /* 0x0000001804047c20 */ /* 0x000fe40008410000 */
[----:B------:R-:W-:-:S05]  /*2410*/  SHF.L.U32 R8, R17, 0x10, RZ ;  /* 0x0000001011087819 */ /* 0x000fca00000006ff */
[-C--:B------:R-:W-:Y:S01]  /*2420*/  FMUL.FTZ R235, R13, R8.reuse ;  /* 0x000000080deb7220 */ /* 0x080fe20000410000 */
[----:B------:R-:W-:Y:S01]  /*2430*/  FADD.FTZ R65, R65, R8 ;  /* 0x0000000841417221 */ /* 0x000fe20000010000 */
[----:B------:R-:W-:Y:S02]  /*2440*/  PRMT R13, R177, 0x7632, R13 ;  /* 0x00007632b10d7816 */ /* 0x000fe4000000000d */
[----:B------:R-:W-:Y:S02]  /*2450*/  PRMT R17, R178, 0x7632, R17 ;  /* 0x00007632b2117816 */ /* 0x000fe40000000011 */
[----:B------:R-:W-:Y:S01]  /*2460*/  SHF.L.U32 R176, R13, 0x10, RZ ;  /* 0x000000100db07819 */ /* 0x000fe200000006ff */
[----:B------:R-:W-:Y:S01]  /*2470*/  FADD.FTZ R13, R181, -UR25 ;  /* 0x80000019b50d7e21 */ /* 0x000fe20008010000 */
[----:B---3--:R-:W-:Y:S01]  /*2480*/  FFMA.FTZ R223, R4, R8, R223 ;  /* 0x0000000804df7223 */ /* 0x008fe200000100df */
[----:B------:R-:W-:Y:S01]  /*2490*/  FADD.FTZ R8, R195, -UR25 ;  /* 0x80000019c3087e21 */ /* 0x000fe20008010000 */
[----:B------:R-:W-:-:S03]  /*24a0*/  SHF.L.U32 R17, R17, 0x10, RZ ;  /* 0x0000001011117819 */ /* 0x000fc600000006ff */
[----:B------:R-:W-:Y:S01]  /*24b0*/  FMUL.FTZ R8, R8, UR24 ;  /* 0x0000001808087c20 */ /* 0x000fe20008410000 */
[----:B------:R-:W-:Y:S01]  /*24c0*/  FADD.FTZ R67, R67, R176 ;  /* 0x000000b043437221 */ /* 0x000fe20000010000 */
[----:B------:R-:W-:Y:S01]  /*24d0*/  FMUL.FTZ R13, R13, UR24 ;  /* 0x000000180d0d7c20 */ /* 0x000fe20008410000 */
[----:B------:R0:W-:Y:S01]  /*24e0*/  STL [R1+0x84], R223 ;  /* 0x000084df01007387 */ /* 0x0001e20000100800 */
[----:B------:R-:W-:Y:S01]  /*24f0*/  FADD.FTZ R69, R69, R17 ;  /* 0x0000001145457221 */ /* 0x000fe20000010000 */
[----:B------:R-:W-:-:S04]  /*2500*/  PRMT R179, R179, 0x7632, R179 ;  /* 0x00007632b3b37816 */ /* 0x000fc800000000b3 */
[----:B------:R-:W-:Y:S02]  /*2510*/  SHF.L.U32 R179, R179, 0x10, RZ ;  /* 0x00000010b3b37819 */ /* 0x000fe400000006ff */
[----:B----4-:R-:W-:Y:S01]  /*2520*/  SHF.L.U32 R177, R213, 0x10, RZ ;  /* 0x00000010d5b17819 */ /* 0x010fe200000006ff */
[----:B------:R-:W-:-:S04]  /*2530*/  FFMA.FTZ R194, R8, R176, R194 ;  /* 0x000000b008c27223 */ /* 0x000fc800000100c2 */
[----:B------:R-:W-:Y:S01]  /*2540*/  FMUL.FTZ R224, R177, R176 ;  /* 0x000000b0b1e07220 */ /* 0x000fe20000410000 */
[----:B------:R-:W-:Y:S01]  /*2550*/  FADD.FTZ R176, R217, R252 ;  /* 0x000000fcd9b07221 */ /* 0x000fe20000010000 */
[----:B------:R-:W-:Y:S01]  /*2560*/  SHF.L.U32 R178, R193, 0x10, RZ ;  /* 0x00000010c1b27819 */ /* 0x000fe200000006ff */
[----:B------:R-:W-:-:S04]  /*2570*/  FFMA.FTZ R192, R13, R17, R192 ;  /* 0x000000110dc07223 */ /* 0x000fc800000100c0 */
[----:B0-----:R-:W-:Y:S01]  /*2580*/  FMUL.FTZ R223, R178, R17 ;  /* 0x00000011b2df7220 */ /* 0x001fe20000410000 */
[----:B------:R-:W-:Y:S01]  /*2590*/  FADD.FTZ R17, R176, R235 ;  /* 0x000000ebb0117221 */ /* 0x000fe20000010000 */
[----:B------:R-:W-:-:S03]  /*25a0*/  FADD.FTZ R176, R183, -UR25 ;  /* 0x80000019b7b07e21 */ /* 0x000fc60008010000 */
[----:B------:R-:W-:Y:S01]  /*25b0*/  FADD.FTZ R17, R17, R247 ;  /* 0x000000f711117221 */ /* 0x000fe20000010000 */
[----:B------:R-:W-:-:S03]  /*25c0*/  FFMA.FTZ R177, R210, R252, R216 ;  /* 0x000000fcd2b17223 */ /* 0x000fc600000100d8 */
[----:B------:R-:W-:Y:S01]  /*25d0*/  FADD.FTZ R178, R17, R224 ;  /* 0x000000e011b27221 */ /* 0x000fe20000010000 */
[----:B------:R-:W-:Y:S01]  /*25e0*/  FMUL.FTZ R17, R176, UR24 ;  /* 0x00000018b0117c20 */ /* 0x000fe20008410000 */
[----:B------:R-:W-:Y:S01]  /*25f0*/  FFMA.FTZ R177, R4, R235, R177 ;  /* 0x000000eb04b17223 */ /* 0x000fe200000100b1 */
[----:B------:R1:W-:Y:S03]  /*2600*/  STL [R1+0x8c], R194 ;  /* 0x00008cc201007387 */ /* 0x0003e60000100800 */
[----:B------:R-:W-:Y:S01]  /*2610*/  FFMA.FTZ R177, R206, R247, R177 ;  /* 0x000000f7ceb17223 */ /* 0x000fe200000100b1 */
[----:B------:R1:W-:Y:S03]  /*2620*/  STL [R1+0x74], R192 ;  /* 0x000074c001007387 */ /* 0x0003e60000100800 */
[----:B------:R-:W-:Y:S01]  /*2630*/  FFMA.FTZ R177, R8, R224, R177 ;  /* 0x000000e008b17223 */ /* 0x000fe200000100b1 */
[----:B------:R-:W-:-:S03]  /*2640*/  FADD.FTZ R176, R178, R242 ;  /* 0x000000f2b2b07221 */ /* 0x000fc60000010000 */
[----:B------:R-:W-:Y:S01]  /*2650*/  FFMA.FTZ R178, R201, R242, R177 ;  /* 0x000000f2c9b27223 */ /* 0x000fe200000100b1 */
[----:B------:R-:W-:Y:S01]  /*2660*/  SHF.L.U32 R177, R182, 0x10, RZ ;  /* 0x00000010b6b17819 */ /* 0x000fe200000006ff */
[----:B------:R-:W-:Y:S02]  /*2670*/  FADD.FTZ R176, R176, R223 ;  /* 0x000000dfb0b07221 */ /* 0x000fe40000010000 */
[----:B------:R-:W-:Y:S02]  /*2680*/  FFMA.FTZ R178, R13, R223, R178 ;  /* 0x000000df0db27223 */ /* 0x000fe400000100b2 */
[----:B------:R-:W-:Y:S01]  /*2690*/  FMUL.FTZ R213, R177, R179 ;  /* 0x000000b3b1d57220 */ /* 0x000fe20000410000 */
        /* <DEDUP_REMOVED lines=8> */
.L_x_6758:
[----:B------:R-:W-:Y:S05]  /*2720*/  BSYNC.RECONVERGENT B0 ;  /* 0x0000000000007941 */ /* 0x000fea0003800200 */
.L_x_6757:
[----:B------:R-:W-:Y:S04]  /*2730*/  BSSY.RECONVERGENT B0, `(.L_x_6759) ;  /* 0x0000077000007945 */ /* 0x000fe80003800200 */
[----:B------:R-:W-:Y:S05]  /*2740*/  @!P2 BRA `(.L_x_6760) ;  /* 0x0000000400d4a947 */ /* 0x000fea0003800000 */
[----:B------:R-:W2:Y:S01]  /*2750*/  LDC.64 R20, c[0x0][0x3a8] ;  /* 0x0000ea00ff147b82 */ /* 0x000ea20000000a00 */
[----:B------:R-:W3:Y:S04]  /*2760*/  LDL R12, [R1+0x120] ;  /* 0x00012000010c7983 */ /* 0x000ee80000100800 */
[----:B------:R-:W4:Y:S03]  /*2770*/  LDL.LU R246, [R1+0x60] ;  /* 0x0000600001f67983 */ /* 0x000f260000300800 */
[----:B0-----:R-:W0:Y:S01]  /*2780*/  LDC.64 R176, c[0x0][0x428] ;  /* 0x00010a00ffb07b82 */ /* 0x001e220000000a00 */
[----:B------:R-:W4:Y:S04]  /*2790*/  LDL R200, [R1+0x124] ;  /* 0x0001240001c87983 */ /* 0x000f280000100800 */
[----:B------:R-:W4:Y:S01]  /*27a0*/  LDL.LU R221, [R1+0x68] ;  /* 0x0000680001dd7983 */ /* 0x000f220000300800 */
[----:B------:R-:W-:-:S02]  /*27b0*/  ISETP.NE.U32.AND P4, PT, RZ, UR20, PT ;  /* 0x00000014ff007c0c */ /* 0x000fc4000bf85070 */
[----:B------:R-:W4:Y:S01]  /*27c0*/  LDC.64 R232, c[0x0][0x3b0] ;  /* 0x0000ec00ffe87b82 */ /* 0x000f220000000a00 */
[----:B------:R-:W4:Y:S04]  /*27d0*/  LDL R241, [R1+0x128] ;  /* 0x0001280001f17983 */ /* 0x000f280000100800 */
[----:B------:R-:W4:Y:S01]  /*27e0*/  LDL.LU R191, [R1+0x50] ;  /* 0x0000500001bf7983 */ /* 0x000f220000300800 */
[----:B--2---:R-:W-:-:S03]  /*27f0*/  IMAD.WIDE.U32 R20, R215, 0x20, R20 ;  /* 0x00000020d7147825 */ /* 0x004fc600078e0014 */
[----:B------:R-:W2:Y:S04]  /*2800*/  LDL R222, [R1+0x12c] ;  /* 0x00012c0001de7983 */ /* 0x000ea80000100800 */
[----:B-1----:R-:W4:Y:S01]  /*2810*/  LDG.E.128 R192, desc[UR10][R20.64] ;  /* 0x0000000a14c07981 */ /* 0x002f22000c1e1d00 */
[----:B0-----:R-:W-:-:S03]  /*2820*/  IMAD.WIDE.U32 R176, R215, 0x10, R176 ;  /* 0x00000010d7b07825 */ /* 0x001fc600078e00b0 */
[----:B------:R-:W2:Y:S04]  /*2830*/  LDG.E.128 R180, desc[UR10][R20.64+0x10] ;  /* 0x0000100a14b47981 */ /* 0x000ea8000c1e1d00 */
[----:B------:R-:W2:Y:S04]  /*2840*/  LDL.LU R212, [R1+0x58] ;  /* 0x0000580001d47983 */ /* 0x000ea80000300800 */
[----:B------:R-:W2:Y:S01]  /*2850*/  LDG.E.128 R176, desc[UR10][R176.64] ;  /* 0x0000000ab0b07981 */ /* 0x000ea2000c1e1d00 */
[----:B---3--:R-:W-:Y:S01]  /*2860*/  SHF.L.U32 R7, R12, 0x10, RZ ;  /* 0x000000100c077819 */ /* 0x008fe200000006ff */
[----:B----4-:R-:W-:-:S04]  /*2870*/  FADD.FTZ R3, R192, -UR25 ;  /* 0x80000019c0037e21 */ /* 0x010fc80008010000 */
[----:B------:R-:W-:Y:S01]  /*2880*/  FMUL.FTZ R209, R3, UR24 ;  /* 0x0000001803d17c20 */ /* 0x000fe20008410000 */
[----:B------:R-:W-:Y:S01]  /*2890*/  FADD.FTZ R12, R194, -UR25 ;  /* 0x80000019c20c7e21 */ /* 0x000fe20008010000 */
[----:B--2---:R-:W-:-:S03]  /*28a0*/  SHF.L.U32 R3, R176, 0x10, RZ ;  /* 0x00000010b0037819 */ /* 0x004fc600000006ff */
        /* <DEDUP_REMOVED lines=86> */
[-C--:B------:R-:W-:Y:S01]  /*2e10*/  FMUL.FTZ R212, R177, R179.reuse ;  /* 0x000000b3b1d47220 */ /* 0x080fe20000410000 */
        /* <DEDUP_REMOVED lines=8> */
.L_x_6760:
[----:B------:R-:W-:Y:S05]  /*2ea0*/  BSYNC.RECONVERGENT B0 ;  /* 0x0000000000007941 */ /* 0x000fea0003800200 */
.L_x_6759:
[----:B------:R-:W-:Y:S04]  /*2eb0*/  BSSY.RECONVERGENT B0, `(.L_x_6761) ;  /* 0x0000077000007945 */ /* 0x000fe80003800200 */
[----:B------:R-:W-:Y:S05]  /*2ec0*/  @!P3 BRA `(.L_x_6762) ;  /* 0x0000000400d4b947 */ /* 0x000fea0003800000 */
[----:B------:R-:W2:Y:S01]  /*2ed0*/  LDC.64 R26, c[0x0][0x3a8] ;  /* 0x0000ea00ff1a7b82 */ /* 0x000ea20000000a00 */
[----:B------:R-:W4:Y:S04]  /*2ee0*/  LDL R11, [R1+0x110] ;  /* 0x00011000010b7983 */ /* 0x000f280000100800 */
        /* <DEDUP_REMOVED lines=10> */
[----:B-1-3--:R-:W3:Y:S01]  /*2f90*/  LDG.E.128 R192, desc[UR10][R26.64] ;  /* 0x0000000a1ac07981 */ /* 0x00aee2000c1e1d00 */
[----:B0-----:R-:W-:-:S03]  /*2fa0*/  IMAD.WIDE.U32 R176, R215, 0x10, R176 ;  /* 0x00000010d7b07825 */ /* 0x001fc600078e00b0 */
[----:B------:R-:W2:Y:S04]  /*2fb0*/  LDG.E.128 R180, desc[UR10][R26.64+0x10] ;  /* 0x0000100a1ab47981 */ /* 0x000ea8000c1e1d00 */
[----:B------:R-:W2:Y:S04]  /*2fc0*/  LDL.LU R211, [R1+0x38] ;  /* 0x0000380001d37983 */ /* 0x000ea80000300800 */
[----:B------:R-:W2:Y:S01]  /*2fd0*/  LDG.E.128 R176, desc[UR10][R176.64] ;  /* 0x0000000ab0b07981 */ /* 0x000ea2000c1e1d00 */
[----:B----4-:R-:W-:Y:S01]  /*2fe0*/  SHF.L.U32 R6, R11, 0x10, RZ ;  /* 0x000000100b067819 */ /* 0x010fe200000006ff */
[----:B---3--:R-:W-:-:S04]  /*2ff0*/  FADD.FTZ R2, R192, -UR25 ;  /* 0x80000019c0027e21 */ /* 0x008fc80008010000 */
        /* <DEDUP_REMOVED lines=98> */
.L_x_6762:
[----:B------:R-:W-:Y:S05]  /*3620*/  BSYNC.RECONVERGENT B0 ;  /* 0x0000000000007941 */ /* 0x000fea0003800200 */
.L_x_6761:
[----:B------:R-:W-:Y:S04]  /*3630*/  BSSY.RECONVERGENT B0, `(.L_x_6763) ;  /* 0x0000078000007945 */ /* 0x000fe80003800200 */
[----:B------:R-:W-:Y:S05]  /*3640*/  @!P6 BRA `(.L_x_6764) ;  /* 0x0000000400d8e947 */ /* 0x000fea0003800000 */
[----:B-1-34-:R-:W1:Y:S01]  /*3650*/  LDC.64 R180, c[0x0][0x3a8] ;  /* 0x0000ea00ffb47b82 */ /* 0x01ae620000000a00 */
        /* <DEDUP_REMOVED lines=17> */
[----:B------:R-:W-:-:S13]  /*3770*/  ISETP.NE.AND.EX P4, PT, RZ, UR21, PT, P4 ;  /* 0x00000015ff007c0c */ /* 0x000fda000bf85340 */
[----:B------:R-:W0:Y:S01]  /*3780*/  @P4 LDC.64 R188, c[0x0][0x438] ;  /* 0x00010e00ffbc4b82 */ /* 0x000e220000000a00 */
[----:B------:R-:W-:-:S04]  /*3790*/  IMAD.WIDE.U32 R192, R215, 0x8, R192 ;  /* 0x00000008d7c07825 */ /* 0x000fc800078e00c0 */
[----:B0-----:R-:W-:-:S05]  /*37a0*/  @P4 IMAD.WIDE.U32 R188, R215, 0x20, R188 ;  /* 0x00000020d7bc4825 */ /* 0x001fca00078e00bc */
[----:B------:R-:W5:Y:S04]  /*37b0*/  @P4 LDG.E.128 R32, desc[UR10][R188.64] ;  /* 0x0000000abc204981 */ /* 0x000f68000c1e1d00 */
[----:B------:R-:W5:Y:S04]  /*37c0*/  @P4 LDG.E.128 R28, desc[UR10][R188.64+0x10] ;  /* 0x0000100abc1c4981 */ /* 0x000f68000c1e1d00 */
[----:B------:R0:W5:Y:S01]  /*37d0*/  LDG.E.64 R188, desc[UR10][R192.64] ;  /* 0x0000000ac0bc7981 */ /* 0x000162000c1e1b00 */
        /* <DEDUP_REMOVED lines=8> */
[----:B------:R-:W-:Y:S01]  /*3860*/  SHF.L.U32 R10, R177, 0x10, RZ ;  /* 0x00000010b10a7819 */ /* 0x000fe200000006ff */
[----:B------:R-:W-:Y:S01]  /*3870*/  FADD.FTZ R180, R180, -UR25 ;  /* 0x80000019b4b47e21 */ /* 0x000fe20008010000 */
[----:B------:R1:W-:Y:S01]  /*3880*/  STL [R1+0x20], R205 ;  /* 0x000020cd01007387 */ /* 0x0003e20000100800 */
[----:B------:R-:W-:Y:S02]  /*3890*/  SHF.L.U32 R19, R244, 0x10, RZ ;  /* 0x00000010f4137819 */ /* 0x000fe400000006ff */
[----:B------:R-:W-:Y:S01]  /*38a0*/  FADD.FTZ R166, R166, R10 ;  /* 0x0000000aa6a67221 */ /* 0x000fe20000010000 */
[----:B------:R-:W2:Y:S02]  /*38b0*/  LDL.LU R215, [R1+0x24] ;  /* 0x0000240001d77983 */ /* 0x000ea40000300800 */
[----:B------:R-:W-:Y:S01]  /*38c0*/  FMUL.FTZ R244, R19, R10 ;  /* 0x0000000a13f47220 */ /* 0x000fe20000410000 */
[----:B-1----:R-:W-:Y:S01]  /*38d0*/  FMUL.FTZ R205, R186, UR24 ;  /* 0x00000018bacd7c20 */ /* 0x002fe20008410000 */
[----:B------:R-:W-:Y:S01]  /*38e0*/  FMUL.FTZ R186, R180, UR24 ;  /* 0x00000018b4ba7c20 */ /* 0x000fe20008410000 */
[----:B------:R-:W-:-:S02]  /*38f0*/  SHF.L.U32 R180, R228, 0x10, RZ ;  /* 0x00000010e4b47819 */ /* 0x000fc400000006ff */
[----:B------:R-:W-:Y:S01]  /*3900*/  FFMA.FTZ R239, R205, R10, R239 ;  /* 0x0000000acdef7223 */ /* 0x000fe200000100ef */
[----:B------:R-:W-:Y:S01]  /*3910*/  SHF.L.U32 R10, R178, 0x10, RZ ;  /* 0x00000010b20a7819 */ /* 0x000fe200000006ff */
[----:B------:R-:W-:-:S03]  /*3920*/  FADD.FTZ R19, R182, -UR25 ;  /* 0x80000019b6137e21 */ /* 0x000fc60008010000 */
[----:B------:R1:W-:Y:S01]  /*3930*/  STL [R1+0x28], R239 ;  /* 0x000028ef01007387 */ /* 0x0003e20000100800 */
[----:B------:R-:W-:Y:S01]  /*3940*/  FADD.FTZ R88, R88, R10 ;  /* 0x0000000a58587221 */ /* 0x000fe20000010000 */
[-C--:B------:R-:W-:Y:S01]  /*3950*/  FFMA.FTZ R229, R186, R10.reuse, R229 ;  /* 0x0000000abae57223 */ /* 0x080fe200000100e5 */
[----:B-1----:R-:W-:Y:S01]  /*3960*/  FMUL.FTZ R239, R180, R10 ;  /* 0x0000000ab4ef7220 */ /* 0x002fe20000410000 */
[----:B------:R-:W-:Y:S01]  /*3970*/  FADD.FTZ R10, R185, -UR25 ;  /* 0x80000019b90a7e21 */ /* 0x000fe20008010000 */
[----:B------:R-:W-:Y:S01]  /*3980*/  FMUL.FTZ R185, R19, UR24 ;  /* 0x0000001813b97c20 */ /* 0x000fe20008410000 */
[----:B------:R-:W-:Y:S01]  /*3990*/  SHF.L.U32 R19, R179, 0x10, RZ ;  /* 0x00000010b3137819 */ /* 0x000fe200000006ff */
[----:B------:R-:W-:Y:S04]  /*39a0*/  STL [R1+0x10], R229 ;  /* 0x000010e501007387 */ /* 0x000fe80000100800 */
[----:B------:R-:W-:Y:S01]  /*39b0*/  FFMA.FTZ R195, R185, R19, R195 ;  /* 0x00000013b9c37223 */ /* 0x000fe200000100c3 */
[----:B------:R-:W-:-:S02]  /*39c0*/  SHF.L.U32 R180, R218, 0x10, RZ ;  /* 0x00000010dab47819 */ /* 0x000fc400000006ff */
[----:B------:R-:W-:Y:S02]  /*39d0*/  PRMT R176, R176, 0x7632, R176 ;  /* 0x00007632b0b07816 */ /* 0x000fe400000000b0 */
[----:B------:R1:W-:Y:S01]  /*39e0*/  STL [R1+0x18], R195 ;  /* 0x000018c301007387 */ /* 0x0003e20000100800 */
[----:B------:R-:W-:Y:S01]  /*39f0*/  FADD.FTZ R90, R90, R19 ;  /* 0x000000135a5a7221 */ /* 0x000fe20000010000 */
[----:B------:R-:W-:Y:S01]  /*3a00*/  FMUL.FTZ R228, R180, R19 ;  /* 0x00000013b4e47220 */ /* 0x000fe20000410000 */
[----:B------:R-:W-:Y:S02]  /*3a10*/  SHF.L.U32 R19, R176, 0x10, RZ ;  /* 0x00000010b0137819 */ /* 0x000fe400000006ff */
[----:B------:R-:W-:Y:S01]  /*3a20*/  SHF.L.U32 R176, R194, 0x10, RZ ;  /* 0x00000010c2b07819 */ /* 0x000fe200000006ff */
[----:B-1----:R-:W3:Y:S04]  /*3a30*/  LDL R195, [R1+0x154] ;  /* 0x0001540001c37983 */ /* 0x002ee80000100800 */
[----:B------:R-:W4:Y:S04]  /*3a40*/  LDL.LU R184, [R1+0x2c] ;  /* 0x00002c0001b87983 */ /* 0x000f280000300800 */
[----:B------:R-:W4:Y:S04]  /*3a50*/  LDL R194, [R1+0x158] ;  /* 0x0001580001c27983 */ /* 0x000f280000100800 */
[----:B------:R-:W0:Y:S04]  /*3a60*/  LDL.LU R193, [R1+0x14] ;  /* 0x0000140001c17983 */ /* 0x000e280000300800 */
[----:B------:R-:W4:Y:S04]  /*3a70*/  LDL R192, [R1+0x15c] ;  /* 0x00015c0001c07983 */ /* 0x000f280000100800 */
[----:B------:R-:W4:Y:S01]  /*3a80*/  LDL.LU R182, [R1+0x1c] ;  /* 0x00001c0001b67983 */ /* 0x000f220000300800 */
[----:B------:R-:W-:Y:S01]  /*3a90*/  FMUL.FTZ R10, R10, UR24 ;  /* 0x000000180a0a7c20 */ /* 0x000fe20008410000 */
[----:B------:R-:W-:Y:S01]  /*3aa0*/  FADD.FTZ R165, R165, R19 ;  /* 0x00000013a5a57221 */ /* 0x000fe20000010000 */
[----:B------:R-:W-:Y:S01]  /*3ab0*/  FMUL.FTZ R229, R176, R19 ;  /* 0x00000013b0e57220 */ /* 0x000fe20000410000 */
[----:B------:R-:W-:-:S04]  /*3ac0*/  PRMT R177, R177, 0x7632, R177 ;  /* 0x00007632b1b17816 */ /* 0x000fc800000000b1 */
[----:B------:R-:W-:Y:S01]  /*3ad0*/  SHF.L.U32 R177, R177, 0x10, RZ ;  /* 0x00000010b1b17819 */ /* 0x000fe200000006ff */
[----:B------:R-:W-:Y:S01]  /*3ae0*/  FADD.FTZ R176, R181, -UR25 ;  /* 0x80000019b5b07e21 */ /* 0x000fe20008010000 */
[----:B------:R-:W-:-:S04]  /*3af0*/  PRMT R178, R178, 0x7632, R178 ;  /* 0x00007632b2b27816 */ /* 0x000fc800000000b2 */
[----:B------:R-:W-:Y:S02]  /*3b00*/  SHF.L.U32 R178, R178, 0x10, RZ ;  /* 0x00000010b2b27819 */ /* 0x000fe400000006ff */
[----:B------:R-:W-:-:S03]  /*3b10*/  PRMT R179, R179, 0x7632, R179 ;  /* 0x00007632b3b37816 */ /* 0x000fc600000000b3 */
[----:B------:R-:W-:Y:S01]  /*3b20*/  FADD.FTZ R89, R89, R178 ;  /* 0x000000b259597221 */ /* 0x000fe20000010000 */
[----:B------:R-:W-:Y:S01]  /*3b30*/  SHF.L.U32 R179, R179, 0x10, RZ ;  /* 0x00000010b3b37819 */ /* 0x000fe200000006ff */
[----:B------:R-:W-:-:S04]  /*3b40*/  FADD.FTZ R167, R167, R177 ;  /* 0x000000b1a7a77221 */ /* 0x000fc80000010000 */
[----:B------:R-:W-:Y:S01]  /*3b50*/  FADD.FTZ R91, R91, R179 ;  /* 0x000000b35b5b7221 */ /* 0x000fe20000010000 */
[----:B--2---:R-:W-:Y:S01]  /*3b60*/  FFMA.FTZ R215, R10, R19, R215 ;  /* 0x000000130ad77223 */ /* 0x004fe200000100d7 */
[----:B------:R-:W-:-:S04]  /*3b70*/  FADD.FTZ R19, R187, -UR25 ;  /* 0x80000019bb137e21 */ /* 0x000fc80008010000 */
[----:B------:R-:W-:Y:S01]  /*3b80*/  FMUL.FTZ R19, R19, UR24 ;  /* 0x0000001813137c20 */ /* 0x000fe20008410000 */
[----:B------:R-:W-:Y:S01]  /*3b90*/  STL [R1+0x24], R215 ;  /* 0x000024d701007387 */ /* 0x000fe20000100800 */
[----:B---3--:R-:W-:Y:S02]  /*3ba0*/  SHF.L.U32 R180, R195, 0x10, RZ ;  /* 0x00000010c3b47819 */ /* 0x008fe400000006ff */
[----:B----4-:R-:W-:-:S03]  /*3bb0*/  FFMA.FTZ R184, R19, R177, R184 ;  /* 0x000000b113b87223 */ /* 0x010fc600000100b8 */
[----:B------:R-:W-:Y:S01]  /*3bc0*/  FMUL.FTZ R218, R180, R177 ;  /* 0x000000b1b4da7220 */ /* 0x000fe20000410000 */
[----:B------:R-:W-:Y:S01]  /*3bd0*/  SHF.L.U32 R180, R194, 0x10, RZ ;  /* 0x00000010c2b47819 */ /* 0x000fe200000006ff */
[----:B------:R1:W-:Y:S04]  /*3be0*/  STL [R1+0x2c], R184 ;  /* 0x00002cb801007387 */ /* 0x0003e80000100800 */
[----:B------:R-:W-:Y:S01]  /*3bf0*/  FMUL.FTZ R187, R180, R178 ;  /* 0x000000b2b4bb7220 */ /* 0x000fe20000410000 */
[----:B-1----:R-:W-:-:S04]  /*3c00*/  FMUL.FTZ R184, R176, UR24 ;  /* 0x00000018b0b87c20 */ /* 0x002fc80008410000 */
[----:B0-----:R-:W-:Y:S01]  /*3c10*/  FFMA.FTZ R193, R184, R178, R193 ;  /* 0x000000b2b8c17223 */ /* 0x001fe200000100c1 */
[----:B------:R-:W-:Y:S01]  /*3c20*/  FADD.FTZ R178, R183, -UR25 ;  /* 0x80000019b7b27e21 */ /* 0x000fe20008010000 */
[----:B------:R-:W-:-:S03]  /*3c30*/  FADD.FTZ R176, R217, R249 ;  /* 0x000000f9d9b07221 */ /* 0x000fc60000010000 */
[----:B------:R-:W-:Y:S01]  /*3c40*/  FMUL.FTZ R181, R178, UR24 ;  /* 0x00000018b2b57c20 */ /* 0x000fe20008410000 */
[----:B------:R-:W-:Y:S01]  /*3c50*/  SHF.L.U32 R178, R192, 0x10, RZ ;  /* 0x00000010c0b27819 */ /* 0x000fe200000006ff */
[----:B------:R-:W-:Y:S02]  /*3c60*/  FFMA.FTZ R177, R238, R249, R216 ;  /* 0x000000f9eeb17223 */ /* 0x000fe400000100d8 */
[-C--:B------:R-:W-:Y:S01]  /*3c70*/  FFMA.FTZ R182, R181, R179.reuse, R182 ;  /* 0x000000b3b5b67223 */ /* 0x080fe200000100b6 */
[----:B------:R-:W-:Y:S01]  /*3c80*/  FADD.FTZ R176, R176, R229 ;  /* 0x000000e5b0b07221 */ /* 0x000fe20000010000 */
[----:B------:R-:W-:Y:S01]  /*3c90*/  FMUL.FTZ R178, R178, R179 ;  /* 0x000000b3b2b27220 */ /* 0x000fe20000410000 */
[----:B------:R-:W-:Y:S01]  /*3ca0*/  FFMA.FTZ R177, R10, R229, R177 ;  /* 0x000000e50ab17223 */ /* 0x000fe200000100b1 */
[----:B------:R2:W-:Y:S01]  /*3cb0*/  STL [R1+0x14], R193 ;  /* 0x000014c101007387 */ /* 0x0005e20000100800 */
[----:B------:R-:W-:-:S03]  /*3cc0*/  FADD.FTZ R176, R176, R244 ;  /* 0x000000f4b0b07221 */ /* 0x000fc60000010000 */
[----:B------:R2:W-:Y:S01]  /*3cd0*/  STL [R1], R181 ;  /* 0x000000b501007387 */ /* 0x0005e20000100800 */
[----:B------:R-:W-:-:S03]  /*3ce0*/  FFMA.FTZ R177, R205, R244, R177 ;  /* 0x000000f4cdb17223 */ /* 0x000fc600000100b1 */
        /* <DEDUP_REMOVED lines=11> */
[----:B--2---:R-:W-:-:S07]  /*3da0*/  FFMA.FTZ R216, R181, R178, R177 ;  /* 0x000000b2b5d87223 */ /* 0x004fce00000100b1 */
.L_x_6764:
[----:B------:R-:W-:Y:S05]  /*3db0*/  BSYNC.RECONVERGENT B0 ;  /* 0x0000000000007941 */ /* 0x000fea0003800200 */
.L_x_6763:
[----:B------:R-:W2:Y:S01]  /*3dc0*/  SHFL.DOWN PT, R177, R217, 0x10, 0x1f ;  /* 0x0a001f00d9b17f89 */ /* 0x000ea200000e0000 */
[----:B------:R-:W-:Y:S03]  /*3dd0*/  BSSY.RECONVERGENT B0, `(.L_x_6765) ;  /* 0x000001f000007945 */ /* 0x000fe60003800200 */
[----:B0-----:R-:W0:Y:S01]  /*3de0*/  SHFL.DOWN PT, R176, R216, 0x10, 0x1f ;  /* 0x0a001f00d8b07f89 */ /* 0x001e2200000e0000 */
[----:B-1-34-:R-:W1:Y:S01]  /*3df0*/  S2R R180, SR_TID.X ;  /* 0x0000000000b47919 */ /* 0x01ae620000002100 */
[----:B--2---:R-:W-:Y:S01]  /*3e00*/  FADD.FTZ R177, R177, R217 ;  /* 0x000000d9b1b17221 */ /* 0x004fe20000010000 */
[----:B0-----:R-:W-:-:S04]  /*3e10*/  FADD.FTZ R176, R176, R216 ;  /* 0x000000d8b0b07221 */ /* 0x001fc80000010000 */
        /* <DEDUP_REMOVED lines=26> */
.L_x_6766:
[----:B------:R-:W-:Y:S05]  /*3fc0*/  BSYNC.RECONVERGENT B0 ;  /* 0x0000000000007941 */ /* 0x000fea0003800200 */
.L_x_6765:
[----:B------:R-:W1:Y:S08]  /*3fd0*/  S2UR UR5, SR_CgaCtaId ;  /* 0x00000000000579c3 */ /* 0x000e700000008800 */
[----:B------:R-:W-:Y:S06]  /*3fe0*/  BAR.SYNC.DEFER_BLOCKING 0x0 ;  /* 0x0000000000007b1d */ /* 0x000fec0000010000 */
[----:B------:R-:W-:Y:S01]  /*3ff0*/  UMOV UR4, 0x400 ;  /* 0x0000040000047882 */ /* 0x000fe20000000000 */
[----:B------:R-:W-:Y:S01]  /*4000*/  BSSY.RECONVERGENT B0, `(.L_x_6767) ;  /* 0x00002b4000007945 */ /* 0x000fe20003800200 */
        /* <DEDUP_REMOVED lines=19> */
[----:B------:R-:W-:-:S12]  /*4140*/  @!P0 BRA `(.L_x_6768) ;  /* 0x00000028007c8947 */ /* 0x000fd80003800000 */
[----:B------:R-:W0:Y:S02]  /*4150*/  LDC.64 R176, c[0x0][0x390] ;  /* 0x0000e400ffb07b82 */ /* 0x000e240000000a00 */
[----:B0-----:R-:W-:-:S06]  /*4160*/  IMAD.WIDE.U32 R176, R0, 0x10, R176 ;  /* 0x0000001000b07825 */ /* 0x001fcc00078e00b0 */
[----:B------:R-:W5:Y:S01]  /*4170*/  LDG.E.128 R176, desc[UR10][R176.64] ;  /* 0x0000000ab0b07981 */ /* 0x000f62000c1e1d00 */
[----:B------:R-:W-:-:S04]  /*4180*/  UISETP.NE.U32.AND UP1, UPT, UR20, URZ, UPT ;  /* 0x000000ff1400728c */ /* 0x000fc8000bf25070 */
[----:B------:R-:W-:-:S09]  /*4190*/  UISETP.NE.AND.EX UP1, UPT, UR21, URZ, UPT, UP1 ;  /* 0x000000ff1500728c */ /* 0x000fd2000bf25310 */
[----:B------:R-:W-:Y:S05]  /*41a0*/  BRA.U UP1, `(.L_x_6769) ;  /* 0x0000001501107547 */ /* 0x000fea000b800000 */
        /* <DEDUP_REMOVED lines=9> */
[C---:B-----5:R-:W-:Y:S02]  /*4240*/  LOP3.LUT P5, RZ, R22.reuse, 0xff00, RZ, 0xc0, !PT ;  /* 0x0000ff0016ff7812 */ /* 0x060fe400078ac0ff */
[----:B------:R-:W-:-:S11]  /*4250*/  LOP3.LUT P4, RZ, R22, 0xff0000, RZ, 0xc0, !PT ;  /* 0x00ff000016ff7812 */ /* 0x000fd6000788c0ff */
        /* <DEDUP_REMOVED lines=12> */
[----:B------:R-:W-:Y:S02]  /*4320*/  @P5 SHF.L.U32 R183, R217, 0x10, RZ ;  /* 0x00000010d9b75819 */ /* 0x000fe400000006ff */
[----:B------:R-:W-:Y:S01]  /*4330*/  FADD.FTZ R182, R93, R182 ;  /* 0x000000b65db67221 */ /* 0x000fe20000010000 */
[----:B------:R-:W-:-:S04]  /*4340*/  @P5 FADD.FTZ R180, R237, -R180 ;  /* 0x800000b4edb45221 */ /* 0x000fc80000010000 */
[----:B------:R-:W-:-:S04]  /*4350*/  @P5 FMUL.FTZ R180, R180, UR24 ;  /* 0x00000018b4b45c20 */ /* 0x000fc80008410000 */
[----:B------:R-:W-:-:S04]  /*4360*/  @P5 FMUL.FTZ R180, R180, UR16 ;  /* 0x00000010b4b45c20 */ /* 0x000fc80008410000 */
[----:B-1----:R-:W-:Y:S01]  /*4370*/  @P5 FMUL.FTZ R180, R180, R192 ;  /* 0x000000c0b4b45220 */ /* 0x002fe20000410000 */
[----:B------:R-:W-:-:S03]  /*4380*/  MOV R192, RZ ;  /* 0x000000ff00c07202 */ /* 0x000fc60000000f00 */
[----:B------:R-:W-:Y:S01]  /*4390*/  @P5 FMUL.FTZ R192, R180, R183 ;  /* 0x000000b7b4c05220 */ /* 0x000fe20000410000 */
[----:B------:R-:W-:Y:S01]  /*43a0*/  @P4 FFMA.FTZ R183, R207, UR17, R181 ;  /* 0x00000011cfb74c23 */ /* 0x000fe200080100b5 */
[----:B------:R-:W0:Y:S01]  /*43b0*/  @P4 LDC R180, c[0x0][0x408] ;  /* 0x00010200ffb44b82 */ /* 0x000e220000000800 */
[----:B------:R-:W-:Y:S02]  /*43c0*/  LOP3.LUT P5, RZ, R22, 0xff000000, RZ, 0xc0, !PT ;  /* 0xff00000016ff7812 */ /* 0x000fe400078ac0ff */
[----:B------:R-:W-:-:S04]  /*43d0*/  @P4 FADD.FTZ R183, R248, -R183 ;  /* 0x800000b7f8b74221 */ /* 0x000fc80000010000 */
[----:B------:R-:W-:-:S04]  /*43e0*/  @P4 FMUL.FTZ R183, R183, UR24 ;  /* 0x00000018b7b74c20 */ /* 0x000fc80008410000 */
[----:B------:R-:W-:-:S04]  /*43f0*/  @P4 FMUL.FTZ R183, R183, UR16 ;  /* 0x00000010b7b74c20 */ /* 0x000fc80008410000 */
[----:B0-----:R-:W-:Y:S01]  /*4400*/  @P4 FMUL.FTZ R93, R183, R180 ;  /* 0x000000b4b75d4220 */ /* 0x001fe20000410000 */
[----:B------:R-:W-:Y:S01]  /*4410*/  HFMA2 R180, -RZ, RZ, 0, 0 ;  /* 0x00000000ffb47431 */ /* 0x000fe200000001ff */
[C---:B------:R-:W-:Y:S02]  /*4420*/  @P4 SHF.L.U32 R183, R177.reuse, 0x10, RZ ;  /* 0x00000010b1b74819 */ /* 0x040fe400000006ff */
[----:B------:R-:W-:-:S03]  /*4430*/  @P5 PRMT R177, R177, 0x7632, R177 ;  /* 0x00007632b1b15816 */ /* 0x000fc600000000b1 */
[----:B------:R-:W-:Y:S01]  /*4440*/  @P4 FMUL.FTZ R180, R183, R93 ;  /* 0x0000005db7b44220 */ /* 0x000fe20000410000 */
[----:B------:R-:W-:Y:S01]  /*4450*/  @P4 FFMA.FTZ R183, R207, UR17, R181 ;  /* 0x00000011cfb74c23 */ /* 0x000fe200080100b5 */
[----:B------:R-:W0:Y:S01]  /*4460*/  @P4 LDC R93, c[0x0][0x408] ;  /* 0x00010200ff5d4b82 */ /* 0x000e220000000800 */
[----:B------:R-:W-:Y:S01]  /*4470*/  @P5 SHF.L.U32 R177, R177, 0x10, RZ ;  /* 0x00000010b1b15819 */ /* 0x000fe200000006ff */
[----:B------:R-:W-:Y:S01]  /*4480*/  FADD.FTZ R180, R94, R180 ;  /* 0x000000b45eb47221 */ /* 0x000fe20000010000 */
[----:B------:R-:W-:-:S04]  /*4490*/  @P4 FADD.FTZ R183, R248, -R183 ;  /* 0x800000b7f8b74221 */ /* 0x000fc80000010000 */
[----:B------:R-:W-:-:S04]  /*44a0*/  @P4 FMUL.FTZ R183, R183, UR24 ;  /* 0x00000018b7b74c20 */ /* 0x000fc80008410000 */
[----:B------:R-:W-:-:S04]  /*44b0*/  @P4 FMUL.FTZ R183, R183, UR16 ;  /* 0x00000010b7b74c20 */ /* 0x000fc80008410000 */
[----:B0-----:R-:W-:Y:S01]  /*44c0*/  @P4 FMUL.FTZ R94, R183, R93 ;  /* 0x0000005db75e4220 */ /* 0x001fe20000410000 */
[----:B------:R-:W-:Y:S02]  /*44d0*/  @P4 SHF.L.U32 R183, R37, 0x10, RZ ;  /* 0x0000001025b74819 */ /* 0x000fe400000006ff */
[----:B------:R-:W-:-:S03]  /*44e0*/  MOV R93, RZ ;  /* 0x000000ff005d7202 */ /* 0x000fc60000000f00 */
[----:B------:R-:W-:Y:S01]  /*44f0*/  @P4 FMUL.FTZ R93, R94, R183 ;  /* 0x000000b75e5d4220 */ /* 0x000fe20000410000 */
[----:B------:R-:W-:Y:S01]  /*4500*/  @P5 FFMA.FTZ R183, R9, UR17, R181 ;  /* 0x0000001109b75c23 */ /* 0x000fe200080100b5 */
[----:B------:R-:W0:Y:S01]  /*4510*/  @P5 LDC R94, c[0x0][0x408] ;  /* 0x00010200ff5e5b82 */ /* 0x000e220000000800 */
[----:B------:R-:W-:Y:S02]  /*4520*/  LOP3.LUT P4, RZ, R23, 0xff, RZ, 0xc0, !PT ;  /* 0x000000ff17ff7812 */ /* 0x000fe4000788c0ff */
[----:B------:R-:W-:-:S04]  /*4530*/  @P5 FADD.FTZ R183, R226, -R183 ;  /* 0x800000b7e2b75221 */ /* 0x000fc80000010000 */
[----:B------:R-:W-:-:S04]  /*4540*/  @P5 FMUL.FTZ R183, R183, UR24 ;  /* 0x00000018b7b75c20 */ /* 0x000fc80008410000 */
[----:B------:R-:W-:-:S03]  /*4550*/  @P5 FMUL.FTZ R183, R183, UR16 ;  /* 0x00000010b7b75c20 */ /* 0x000fc60008410000 */
[----:B------:R-:W-:Y:S01]  /*4560*/  @P4 SHF.L.U32 R193, R178, 0x10, RZ ;  /* 0x00000010b2c14819 */ /* 0x000fe200000006ff */
[----:B0-----:R-:W-:Y:S01]  /*4570*/  @P5 FMUL.FTZ R94, R183, R94 ;  /* 0x0000005eb75e5220 */ /* 0x001fe20000410000 */
[----:B------:R-:W-:-:S03]  /*4580*/  HFMA2 R183, -RZ, RZ, 0, 0 ;  /* 0x00000000ffb77431 */ /* 0x000fc600000001ff */
[----:B------:R-:W-:Y:S01]  /*4590*/  @P5 FMUL.FTZ R183, R177, R94 ;  /* 0x0000005eb1b75220 */ /* 0x000fe20000410000 */
[----:B------:R-:W-:Y:S01]  /*45a0*/  @P5 FFMA.FTZ R177, R9, UR17, R181 ;  /* 0x0000001109b15c23 */ /* 0x000fe200080100b5 */
[----:B------:R-:W0:Y:S02]  /*45b0*/  @P5 LDC R94, c[0x0][0x408] ;  /* 0x00010200ff5e5b82 */ /* 0x000e240000000800 */
        /* <DEDUP_REMOVED lines=9> */
[----:B------:R-:W0:Y:S03]  /*4650*/  @P4 LDC R95, c[0x0][0x408] ;  /* 0x00010200ff5f4b82 */ /* 0x000e260000000800 */
[----:B------:R-:W-:Y:S01]  /*4660*/  @P4 FADD.FTZ R177, R243, -R177 ;  /* 0x800000b1f3b14221 */ /* 0x000fe20000010000 */
[----:B------:R-:W-:-:S03]  /*4670*/  F2FP.BF16.F32.PACK_AB R93, R94, R93 ;  /* 0x0000005d5e5d723e */ /* 0x000fc600000010ff */
        /* <DEDUP_REMOVED lines=36> */
[----:B------:R-:W-:-:S04]  /*48c0*/  LOP3.LUT P4, RZ, R23, 0xff0000, RZ, 0xc0, !PT ;  /* 0x00ff000017ff7812 */ /* 0x000fc8000788c0ff */
[----:B------:R-:W-:-:S09]  /*48d0*/  F2FP.BF16.F32.PACK_AB R94, R96, R95 ;  /* 0x0000005f605e723e */ /* 0x000fd200000010ff */
        /* <DEDUP_REMOVED lines=19> */
[----:B------:R-:W-:-:S04]  /*4a10*/  ISETP.GE.U32.AND P4, PT, R22, RZ, PT ;  /* 0x000000ff1600720c */ /* 0x000fc80003f86070 */
[----:B------:R-:W-:-:S13]  /*4a20*/  ISETP.GE.U32.AND.EX P4, PT, R23, 0x1000000, PT, P4 ;  /* 0x010000001700780c */ /* 0x000fda0003f86140 */
        /* <DEDUP_REMOVED lines=35> */
[----:B------:R-:W-:Y:S02]  /*4c60*/  @P4 SHF.L.U32 R194, R36, 0x10, RZ ;  /* 0x0000001024c24819 */ /* 0x000fe400000006ff */
[----:B------:R-:W-:-:S04]  /*4c70*/  @P4 FMUL.FTZ R193, R193, UR24 ;  /* 0x00000018c1c14c20 */ /* 0x000fc80008410000 */
[----:B------:R-:W-:-:S04]  /*4c80*/  @P4 FMUL.FTZ R193, R193, UR16 ;  /* 0x00000010c1c14c20 */ /* 0x000fc80008410000 */
[----:B0-----:R-:W-:Y:S01]  /*4c90*/  @P4 FMUL.FTZ R193, R193, R92 ;  /* 0x0000005cc1c14220 */ /* 0x001fe20000410000 */
[----:B------:R-:W-:-:S03]  /*4ca0*/  MOV R92, RZ ;  /* 0x000000ff005c7202 */ /* 0x000fc60000000f00 */
[----:B------:R-:W-:-:S05]  /*4cb0*/  @P4 FMUL.FTZ R92, R193, R194 ;  /* 0x000000c2c15c4220 */ /* 0x000fca0000410000 */
[----:B------:R-:W-:Y:S01]  /*4cc0*/  F2FP.BF16.F32.PACK_AB R92, R192, R92 ;  /* 0x0000005cc05c723e */ /* 0x000fe200000010ff */
[----:B------:R-:W-:Y:S06]  /*4cd0*/  BRA `(.L_x_6771) ;  /* 0x0000001c00587947 */ /* 0x000fec0003800000 */
.L_x_6770:
[C---:B-----5:R-:W-:Y:S01]  /*4ce0*/  LOP3.LUT P4, RZ, R22.reuse, 0xff00, RZ, 0xc0, !PT ;  /* 0x0000ff0016ff7812 */ /* 0x060fe2000788c0ff */
[----:B------:R-:W-:Y:S01]  /*4cf0*/  FFMA.FTZ R169, R5, UR17, R181 ;  /* 0x0000001105a97c23 */ /* 0x000fe200080100b5 */
[----:B------:R-:W-:Y:S01]  /*4d00*/  LOP3.LUT P5, RZ, R22, 0xff0000, RZ, 0xc0, !PT ;  /* 0x00ff000016ff7812 */ /* 0x000fe200078ac0ff */
[----:B------:R-:W-:Y:S01]  /*4d10*/  HFMA2 R174, -RZ, RZ, 0, 0 ;  /* 0x00000000ffae7431 */ /* 0x000fe200000001ff */
[----:B------:R-:W-:Y:S01]  /*4d20*/  MOV R194, RZ ;  /* 0x000000ff00c27202 */ /* 0x000fe20000000f00 */
[----:B------:R-:W-:Y:S01]  /*4d30*/  FADD.FTZ R169, R237, -R169 ;  /* 0x800000a9eda97221 */ /* 0x000fe20000010000 */
[----:B------:R-:W-:Y:S01]  /*4d40*/  HFMA2 R173, -RZ, RZ, 0, 0 ;  /* 0x00000000ffad7431 */ /* 0x000fe200000001ff */
[----:B------:R-:W-:Y:S02]  /*4d50*/  CS2R R192, SRZ ;  /* 0x0000000000c07805 */ /* 0x000fe4000001ff00 */
[----:B------:R-:W-:-:S04]  /*4d60*/  FMUL.FTZ R169, R169, UR24 ;  /* 0x00000018a9a97c20 */ /* 0x000fc80008410000 */
[----:B------:R-:W0:Y:S01]  /*4d70*/  @P4 LDC R168, c[0x0][0x408] ;  /* 0x00010200ffa84b82 */ /* 0x000e220000000800 */
[----:B------:R-:W-:-:S07]  /*4d80*/  @P4 FMUL.FTZ R171, R169, UR16 ;  /* 0x00000010a9ab4c20 */ /* 0x000fce0008410000 */
[----:B------:R-:W1:Y:S01]  /*4d90*/  @P4 LDC R170, c[0x0][0x408] ;  /* 0x00010200ffaa4b82 */ /* 0x000e620000000800 */
[----:B0-----:R-:W-:Y:S01]  /*4da0*/  @P4 FMUL.FTZ R168, R171, R168 ;  /* 0x000000a8aba84220 */ /* 0x001fe20000410000 */
[----:B------:R-:W-:-:S04]  /*4db0*/  @P4 PRMT R171, R176, 0x7632, R171 ;  /* 0x00007632b0ab4816 */ /* 0x000fc800000000ab */
[----:B------:R-:W-:-:S05]  /*4dc0*/  @P4 SHF.L.U32 R171, R171, 0x10, RZ ;  /* 0x00000010abab4819 */ /* 0x000fca00000006ff */
[----:B------:R-:W-:Y:S01]  /*4dd0*/  @P4 FMUL.FTZ R174, R171, R168 ;  /* 0x000000a8abae4220 */ /* 0x000fe20000410000 */
[----:B------:R-:W-:Y:S01]  /*4de0*/  @P4 FMUL.FTZ R168, R169, UR16 ;  /* 0x00000010a9a84c20 */ /* 0x000fe20008410000 */
[----:B------:R-:W-:Y:S02]  /*4df0*/  @P4 SHF.L.U32 R171, R217, 0x10, RZ ;  /* 0x00000010d9ab4819 */ /* 0x000fe400000006ff */
[----:B------:R-:W-:Y:S01]  /*4e00*/  FADD.FTZ R182, R93, R174 ;  /* 0x000000ae5db67221 */ /* 0x000fe20000010000 */
[----:B-1----:R-:W-:Y:S02]  /*4e10*/  @P4 FMUL.FTZ R170, R168, R170 ;  /* 0x000000aaa8aa4220 */ /* 0x002fe40000410000 */
[----:B------:R-:W0:Y:S02]  /*4e20*/  @P5 LDC R168, c[0x0][0x408] ;  /* 0x00010200ffa85b82 */ /* 0x000e240000000800 */
[----:B------:R-:W-:Y:S01]  /*4e30*/  @P4 FMUL.FTZ R194, R170, R171 ;  /* 0x000000abaac24220 */ /* 0x000fe20000410000 */
[----:B------:R-:W-:Y:S01]  /*4e40*/  FFMA.FTZ R170, R207, UR17, R181 ;  /* 0x00000011cfaa7c23 */ /* 0x000fe200080100b5 */
[----:B------:R-:W-:-:S03]  /*4e50*/  LOP3.LUT P4, RZ, R22, 0xff000000, RZ, 0xc0, !PT ;  /* 0xff00000016ff7812 */ /* 0x000fc6000788c0ff */
[----:B------:R-:W-:Y:S01]  /*4e60*/  FADD.FTZ R170, R248, -R170 ;  /* 0x800000aaf8aa7221 */ /* 0x000fe20000010000 */
[----:B------:R-:W1:Y:S03]  /*4e70*/  @P5 LDC R171, c[0x0][0x408] ;  /* 0x00010200ffab5b82 */ /* 0x000e660000000800 */
[----:B------:R-:W-:-:S04]  /*4e80*/  FMUL.FTZ R170, R170, UR24 ;  /* 0x00000018aaaa7c20 */ /* 0x000fc80008410000 */
[----:B------:R-:W-:-:S04]  /*4e90*/  @P5 FMUL.FTZ R172, R170, UR16 ;  /* 0x00000010aaac5c20 */ /* 0x000fc80008410000 */
[----:B0-----:R-:W-:Y:S01]  /*4ea0*/  @P5 FMUL.FTZ R168, R172, R168 ;  /* 0x000000a8aca85220 */ /* 0x001fe20000410000 */
[C---:B------:R-:W-:Y:S02]  /*4eb0*/  @P5 SHF.L.U32 R172, R177.reuse, 0x10, RZ ;  /* 0x00000010b1ac5819 */ /* 0x040fe400000006ff */
[----:B------:R-:W-:-:S03]  /*4ec0*/  @P4 PRMT R177, R177, 0x7632, R177 ;  /* 0x00007632b1b14816 */ /* 0x000fc600000000b1 */
[----:B------:R-:W-:Y:S01]  /*4ed0*/  @P5 FMUL.FTZ R173, R172, R168 ;  /* 0x000000a8acad5220 */ /* 0x000fe20000410000 */
[----:B------:R-:W-:Y:S01]  /*4ee0*/  @P5 FMUL.FTZ R168, R170, UR16 ;  /* 0x00000010aaa85c20 */ /* 0x000fe20008410000 */
[----:B------:R-:W-:Y:S02]  /*4ef0*/  @P5 SHF.L.U32 R172, R37, 0x10, RZ ;  /* 0x0000001025ac5819 */ /* 0x000fe400000006ff */
[----:B------:R-:W-:Y:S01]  /*4f00*/  @P4 SHF.L.U32 R177, R177, 0x10, RZ ;  /* 0x00000010b1b14819 */ /* 0x000fe200000006ff */
[----:B-1----:R-:W-:Y:S01]  /*4f10*/  @P5 FMUL.FTZ R171, R168, R171 ;  /* 0x000000aba8ab5220 */ /* 0x002fe20000410000 */
[----:B------:R-:W-:Y:S01]  /*4f20*/  FADD.FTZ R180, R94, R173 ;  /* 0x000000ad5eb47221 */ /* 0x000fe20000010000 */
[----:B------:R-:W0:Y:S02]  /*4f30*/  @P4 LDC R168, c[0x0][0x408] ;  /* 0x00010200ffa84b82 */ /* 0x000e240000000800 */
[----:B------:R-:W-:Y:S01]  /*4f40*/  @P5 FMUL.FTZ R193, R171, R172 ;  /* 0x000000acabc15220 */ /* 0x000fe20000410000 */
[----:B------:R-:W-:Y:S01]  /*4f50*/  FFMA.FTZ R171, R9, UR17, R181 ;  /* 0x0000001109ab7c23 */ /* 0x000fe200080100b5 */
[----:B------:R-:W-:-:S03]  /*4f60*/  LOP3.LUT P5, RZ, R23, 0xff, RZ, 0xc0, !PT ;  /* 0x000000ff17ff7812 */ /* 0x000fc600078ac0ff */
[----:B------:R-:W-:Y:S01]  /*4f70*/  FADD.FTZ R171, R226, -R171 ;  /* 0x800000abe2ab7221 */ /* 0x000fe20000010000 */
[----:B------:R-:W1:Y:S03]  /*4f80*/  @P4 LDC R172, c[0x0][0x408] ;  /* 0x00010200ffac4b82 */ /* 0x000e660000000800 */
[----:B------:R-:W-:-:S04]  /*4f90*/  FMUL.FTZ R171, R171, UR24 ;  /* 0x00000018abab7c20 */ /* 0x000fc80008410000 */
[----:B------:R-:W-:Y:S02]  /*4fa0*/  @P4 FMUL.FTZ R175, R171, UR16 ;  /* 0x00000010abaf4c20 */ /* 0x000fe40008410000 */
[----:B------:R-:W-:Y:S02]  /*4fb0*/  @P5 SHF.L.U32 R174, R178, 0x10, RZ ;  /* 0x00000010b2ae5819 */ /* 0x000fe400000006ff */
[----:B------:R-:W-:Y:S01]  /*4fc0*/  @P5 SHF.L.U32 R173, R38, 0x10, RZ ;  /* 0x0000001026ad5819 */ /* 0x000fe200000006ff */
[----:B0-----:R-:W-:Y:S01]  /*4fd0*/  @P4 FMUL.FTZ R175, R175, R168 ;  /* 0x000000a8afaf4220 */ /* 0x001fe20000410000 */
[----:B------:R-:W-:-:S03]  /*4fe0*/  MOV R168, RZ ;  /* 0x000000ff00a87202 */ /* 0x000fc60000000f00 */
        /* <DEDUP_REMOVED lines=9> */
[----:B------:R-:W-:-:S04]  /*5080*/  FADD.FTZ R172, R243, -R172 ;  /* 0x800000acf3ac7221 */ /* 0x000fc80000010000 */
[----:B------:R-:W-:-:S04]  /*5090*/  FMUL.FTZ R172, R172, UR24 ;  /* 0x00000018acac7c20 */ /* 0x000fc80008410000 */
[C---:B------:R-:W-:Y:S01]  /*50a0*/  @P5 FMUL.FTZ R93, R172.reuse, UR16 ;  /* 0x00000010ac5d5c20 */ /* 0x040fe20008410000 */
        /* <DEDUP_REMOVED lines=8> */
[----:B------:R-:W-:Y:S01]  /*5130*/  @P4 SHF.L.U32 R96, R215, 0x10, RZ ;  /* 0x00000010d7604819 */ /* 0x000fe200000006ff */
[----:B0-----:R-:W-:Y:S01]  /*5140*/  @P5 FMUL.FTZ R174, R94, R174 ;  /* 0x000000ae5eae5220 */ /* 0x001fe20000410000 */
[----:B------:R-:W-:-:S03]  /*5150*/  MOV R94, RZ ;  /* 0x000000ff005e7202 */ /* 0x000fc60000000f00 */
[----:B------:R-:W-:Y:S01]  /*5160*/  @P5 FMUL.FTZ R94, R174, R173 ;  /* 0x000000adae5e5220 */ /* 0x000fe20000410000 */
[----:B------:R-:W-:Y:S01]  /*5170*/  FFMA.FTZ R173, R14, UR17, R181 ;  /* 0x000000110ead7c23 */ /* 0x000fe200080100b5 */
[----:B------:R-:W0:Y:S01]  /*5180*/  @P4 LDC R174, c[0x0][0x408] ;  /* 0x00010200ffae4b82 */ /* 0x000e220000000800 */
[----:B------:R-:W-:Y:S02]  /*5190*/  LOP3.LUT P5, RZ, R23, 0xff0000, RZ, 0xc0, !PT ;  /* 0x00ff000017ff7812 */ /* 0x000fe400078ac0ff */
[----:B------:R-:W-:-:S04]  /*51a0*/  FADD.FTZ R173, R225, -R173 ;  /* 0x800000ade1ad7221 */ /* 0x000fc80000010000 */
[----:B------:R-:W-:-:S04]  /*51b0*/  FMUL.FTZ R173, R173, UR24 ;  /* 0x00000018adad7c20 */ /* 0x000fc80008410000 */
[C---:B------:R-:W-:Y:S01]  /*51c0*/  @P4 FMUL.FTZ R168, R173.reuse, UR16 ;  /* 0x00000010ada84c20 */ /* 0x040fe20008410000 */
[----:B------:R-:W-:-:S03]  /*51d0*/  @P4 FMUL.FTZ R93, R173, UR16 ;  /* 0x00000010ad5d4c20 */ /* 0x000fc60008410000 */
        /* <DEDUP_REMOVED lines=11> */
[----:B------:R-:W-:Y:S02]  /*5290*/  ISETP.GE.U32.AND P4, PT, R22, RZ, PT ;  /* 0x000000ff1600720c */ /* 0x000fe40003f86070 */
[----:B------:R-:W-:Y:S01]  /*52a0*/  FADD.FTZ R96, R236, -R96 ;  /* 0x80000060ec607221 */ /* 0x000fe20000010000 */
[----:B------:R-:W-:Y:S02]  /*52b0*/  F2FP.BF16.F32.PACK_AB R94, R95, R94 ;  /* 0x0000005e5f5e723e */ /* 0x000fe400000010ff */
[----:B------:R-:W-:Y:S01]  /*52c0*/  ISETP.GE.U32.AND.EX P4, PT, R23, 0x1000000, PT, P4 ;  /* 0x010000001700780c */ /* 0x000fe20003f86140 */
[----:B------:R-:W-:-:S04]  /*52d0*/  FMUL.FTZ R174, R96, UR24 ;  /* 0x0000001860ae7c20 */ /* 0x000fc80008410000 */
[----:B------:R-:W-:-:S04]  /*52e0*/  @P5 FMUL.FTZ R96, R174, UR16 ;  /* 0x00000010ae605c20 */ /* 0x000fc80008410000 */
[----:B0-----:R-:W-:Y:S01]  /*52f0*/  @P5 FMUL.FTZ R96, R96, R93 ;  /* 0x0000005d60605220 */ /* 0x001fe20000410000 */
[----:B------:R-:W-:-:S03]  /*5300*/  HFMA2 R93, -RZ, RZ, 0, 0 ;  /* 0x00000000ff5d7431 */ /* 0x000fc600000001ff */
[----:B------:R-:W-:Y:S01]  /*5310*/  @P5 FMUL.FTZ R93, R97, R96 ;  /* 0x00000060615d5220 */ /* 0x000fe20000410000 */
[----:B------:R-:W-:Y:S01]  /*5320*/  @P5 SHF.L.U32 R97, R39, 0x10, RZ ;  /* 0x0000001027615819 */ /* 0x000fe200000006ff */
[----:B------:R-:W0:Y:S02]  /*5330*/  @P5 LDC R96, c[0x0][0x408] ;  /* 0x00010200ff605b82 */ /* 0x000e240000000800 */
[----:B------:R-:W-:Y:S01]  /*5340*/  FADD.FTZ R98, R98, R93 ;  /* 0x0000005d62627221 */ /* 0x000fe20000010000 */
[----:B------:R-:W-:-:S04]  /*5350*/  @P5 FMUL.FTZ R93, R174, UR16 ;  /* 0x00000010ae5d5c20 */ /* 0x000fc80008410000 */
[----:B0-----:R-:W-:Y:S01]  /*5360*/  @P5 FMUL.FTZ R93, R93, R96 ;  /* 0x000000605d5d5220 */ /* 0x001fe20000410000 */
[----:B------:R-:W-:-:S03]  /*5370*/  MOV R96, RZ ;  /* 0x000000ff00607202 */ /* 0x000fc60000000f00 */
[----:B------:R-:W-:Y:S01]  /*5380*/  @P5 FMUL.FTZ R96, R93, R97 ;  /* 0x000000615d605220 */ /* 0x000fe20000410000 */
[----:B------:R-:W-:Y:S01]  /*5390*/  FFMA.FTZ R97, R18, UR17, R181 ;  /* 0x0000001112617c23 */ /* 0x000fe200080100b5 */
[----:B------:R-:W0:Y:S03]  /*53a0*/  @P4 LDC R93, c[0x0][0x408] ;  /* 0x00010200ff5d4b82 */ /* 0x000e260000000800 */
[----:B------:R-:W-:-:S04]  /*53b0*/  FADD.FTZ R97, R214, -R97 ;  /* 0x80000061d6617221 */ /* 0x000fc80000010000 */
[----:B------:R-:W-:Y:S01]  /*53c0*/  FMUL.FTZ R175, R97, UR24 ;  /* 0x0000001861af7c20 */ /* 0x000fe20008410000 */
[----:B------:R-:W-:-:S03]  /*53d0*/  @P4 PRMT R97, R179, 0x7632, R97 ;  /* 0x00007632b3614816 */ /* 0x000fc60000000061 */
[----:B------:R-:W-:Y:S01]  /*53e0*/  @P4 FMUL.FTZ R168, R175, UR16 ;  /* 0x00000010afa84c20 */ /* 0x000fe20008410000 */
[----:B------:R-:W-:-:S03]  /*53f0*/  @P4 SHF.L.U32 R97, R97, 0x10, RZ ;  /* 0x0000001061614819 */ /* 0x000fc600000006ff */
[----:B0-----:R-:W-:Y:S01]  /*5400*/  @P4 FMUL.FTZ R93, R168, R93 ;  /* 0x0000005da85d4220 */ /* 0x001fe20000410000 */
[----:B------:R-:W-:-:S03]  /*5410*/  HFMA2 R168, -RZ, RZ, 0, 0 ;  /* 0x00000000ffa87431 */ /* 0x000fc600000001ff */
[----:B------:R-:W-:Y:S01]  /*5420*/  @P4 FMUL.FTZ R168, R97, R93 ;  /* 0x0000005d61a84220 */ /* 0x000fe20000410000 */
[----:B------:R-:W-:Y:S01]  /*5430*/  @P4 FMUL.FTZ R97, R175, UR16 ;  /* 0x00000010af614c20 */ /* 0x000fe20008410000 */
[----:B------:R-:W0:Y:S02]  /*5440*/  @P4 LDC R93, c[0x0][0x408] ;  /* 0x00010200ff5d4b82 */ /* 0x000e240000000800 */
[----:B------:R-:W-:Y:S01]  /*5450*/  FADD.FTZ R99, R99, R168 ;  /* 0x000000a863637221 */ /* 0x000fe20000010000 */
[----:B------:R-:W-:Y:S01]  /*5460*/  @P4 SHF.L.U32 R168, R195, 0x10, RZ ;  /* 0x00000010c3a84819 */ /* 0x000fe200000006ff */
        /* <DEDUP_REMOVED lines=9> */
[----:B------:R-:W-:Y:S01]  /*5500*/  @P4 FMUL.FTZ R179, R168, UR16 ;  /* 0x00000010a8b34c20 */ /* 0x000fe20008410000 */
[----:B------:R-:W-:-:S03]  /*5510*/  @P4 SHF.L.U32 R176, R176, 0x10, RZ ;  /* 0x00000010b0b04819 */ /* 0x000fc600000006ff */
[----:B0-----:R-:W-:Y:S01]  /*5520*/  @P4 FMUL.FTZ R93, R179, R93 ;  /* 0x0000005db35d4220 */ /* 0x001fe20000410000 */
[----:B------:R-:W-:-:S03]  /*5530*/  HFMA2 R179, -RZ, RZ, 0, 0 ;  /* 0x00000000ffb37431 */ /* 0x000fc600000001ff */
[----:B------:R-:W-:Y:S01]  /*5540*/  @P4 FMUL.FTZ R179, R176, R93 ;  /* 0x0000005db0b34220 */ /* 0x000fe20000410000 */
[----:B------:R-:W-:Y:S02]  /*5550*/  F2FP.BF16.F32.PACK_AB R93, R192, R193 ;  /* 0x000000c1c05d723e */ /* 0x000fe400000010ff */
[----:B------:R-:W-:Y:S01]  /*5560*/  @P4 SHF.L.U32 R192, R36, 0x10, RZ ;  /* 0x0000001024c04819 */ /* 0x000fe200000006ff */
[----:B------:R-:W-:Y:S01]  /*5570*/  FADD.FTZ R176, R92, R179 ;  /* 0x000000b35cb07221 */ /* 0x000fe20000010000 */
[----:B------:R-:W-:Y:S01]  /*5580*/  @P4 FMUL.FTZ R179, R168, UR16 ;  /* 0x00000010a8b34c20 */ /* 0x000fe20008410000 */
[----:B------:R-:W0:Y:S03]  /*5590*/  @P4 LDC R92, c[0x0][0x408] ;  /* 0x00010200ff5c4b82 */ /* 0x000e260000000800 */
[----:B0-----:R-:W-:Y:S01]  /*55a0*/  @P4 FMUL.FTZ R179, R179, R92 ;  /* 0x0000005cb3b34220 */ /* 0x001fe20000410000 */
[----:B------:R-:W-:-:S03]  /*55b0*/  MOV R92, RZ ;  /* 0x000000ff005c7202 */ /* 0x000fc60000000f00 */
[----:B------:R-:W-:-:S05]  /*55c0*/  @P4 FMUL.FTZ R92, R179, R192 ;  /* 0x000000c0b35c4220 */ /* 0x000fca0000410000 */
[----:B------:R-:W-:Y:S01]  /*55d0*/  F2FP.BF16.F32.PACK_AB R92, R194, R92 ;  /* 0x0000005cc25c723e */ /* 0x000fe200000010ff */
[----:B------:R-:W-:Y:S06]  /*55e0*/  BRA `(.L_x_6771) ;  /* 0x0000001400147947 */ /* 0x000fec0003800000 */
.L_x_6769:
[----:B------:R-:W2:Y:S04]  /*55f0*/  LDL R193, [R1+0xf8] ;  /* 0x0000f80001c17983 */ /* 0x000ea80000100800 */
[----:B------:R-:W3:Y:S04]  /*5600*/  LDL R192, [R1+0xf4] ;  /* 0x0000f40001c07983 */ /* 0x000ee80000100800 */
[----:B------:R0:W5:Y:S04]  /*5610*/  LDL R217, [R1+0xec] ;  /* 0x0000ec0001d97983 */ /* 0x0001680000100800 */
[----:B------:R0:W5:Y:S01]  /*5620*/  LDL R216, [R1+0xf0] ;  /* 0x0000f00001d87983 */ /* 0x0001620000100800 */
[----:B------:R-:W-:-:S02]  /*5630*/  UMOV UR4, UR8 ;  /* 0x0000000800047c82 */ /* 0x000fc40008000000 */
[----:B------:R-:W-:Y:S01]  /*5640*/  UISETP.NE.U32.AND UP1, UPT, UR4, URZ, UPT ;  /* 0x000000ff0400728c */ /* 0x000fe2000bf25070 */
[----:B------:R-:W-:-:S03]  /*5650*/  UMOV UR5, UR9 ;  /* 0x0000000900057c82 */ /* 0x000fc60008000000 */
[----:B------:R-:W-:Y:S01]  /*5660*/  UISETP.NE.AND.EX UP1, UPT, UR5, URZ, UPT, UP1 ;  /* 0x000000ff0500728c */ /* 0x000fe2000bf25310 */
[----:B--2---:R-:W-:Y:S02]  /*5670*/  MOV R195, R193 ;  /* 0x000000c100c37202 */ /* 0x004fe40000000f00 */
[----:B---3--:R-:W-:-:S06]  /*5680*/  MOV R215, R192 ;  /* 0x000000c000d77202 */ /* 0x008fcc0000000f00 */
        /* <DEDUP_REMOVED lines=9> */
[----:B------:R-:W-:-:S04]  /*5720*/  @P5 FFMA.FTZ R182, R182, UR24, R133 ;  /* 0x00000018b6b65c23 */ /* 0x000fc80008010085 */
        /* <DEDUP_REMOVED lines=8> */
[----:B------:R-:W-:-:S04]  /*57b0*/  @P5 FFMA.FTZ R180, R180, UR24, R133 ;  /* 0x00000018b4b45c23 */ /* 0x000fc80008010085 */
        /* <DEDUP_REMOVED lines=8> */
[----:B------:R-:W-:-:S04]  /*5840*/  @P4 FFMA.FTZ R183, R183, UR24, R134 ;  /* 0x00000018b7b74c23 */ /* 0x000fc80008010086 */
        /* <DEDUP_REMOVED lines=11> */
[----:B------:R-:W-:-:S04]  /*5900*/  @P4 FFMA.FTZ R183, R183, UR24, R134 ;  /* 0x00000018b7b74c23 */ /* 0x000fc80008010086 */
        /* <DEDUP_REMOVED lines=9> */
[----:B------:R-:W-:-:S04]  /*59a0*/  @P5 FFMA.FTZ R183, R183, UR24, R135 ;  /* 0x00000018b7b75c23 */ /* 0x000fc80008010087 */
        /* <DEDUP_REMOVED lines=19> */
[----:B------:R-:W-:-:S04]  /*5ae0*/  @P4 FFMA.FTZ R177, R177, UR24, R136 ;  /* 0x00000018b1b14c23 */ /* 0x000fc80008010088 */
        /* <DEDUP_REMOVED lines=9> */
[----:B------:R-:W-:-:S04]  /*5b80*/  @P4 FFMA.FTZ R96, R96, UR24, R136 ;  /* 0x0000001860604c23 */ /* 0x000fc80008010088 */
        /* <DEDUP_REMOVED lines=9> */
[----:B------:R-:W-:-:S04]  /*5c20*/  @P4 FFMA.FTZ R193, R193, UR24, R137 ;  /* 0x00000018c1c14c23 */ /* 0x000fc80008010089 */
        /* <DEDUP_REMOVED lines=43> */
[----:B------:R-:W-:-:S04]  /*5ee0*/  @P4 FFMA.FTZ R194, R194, UR24, R139 ;  /* 0x00000018c2c24c23 */ /* 0x000fc8000801008b */
        /* <DEDUP_REMOVED lines=30> */
[----:B------:R-:W-:-:S04]  /*60d0*/  @P4 FFMA.FTZ R193, R193, UR24, R132 ;  /* 0x00000018c1c14c23 */ /* 0x000fc80008010084 */
[----:B------:R-:W-:-:S04]  /*60e0*/  @P4 FMUL.FTZ R193, R193, UR16 ;  /* 0x00000010c1c14c20 */ /* 0x000fc80008410000 */
[----:B0-----:R-:W-:Y:S01]  /*60f0*/  @P4 FMUL.FTZ R193, R193, R92 ;  /* 0x0000005cc1c14220 */ /* 0x001fe20000410000 */
[----:B------:R-:W-:-:S03]  /*6100*/  MOV R92, RZ ;  /* 0x000000ff005c7202 */ /* 0x000fc60000000f00 */
[----:B------:R-:W-:-:S05]  /*6110*/  @P4 FMUL.FTZ R92, R194, R193 ;  /* 0x000000c1c25c4220 */ /* 0x000fca0000410000 */
[----:B------:R-:W-:Y:S01]  /*6120*/  F2FP.BF16.F32.PACK_AB R92, R192, R92 ;  /* 0x0000005cc05c723e */ /* 0x000fe200000010ff */
[----:B------:R-:W-:Y:S06]  /*6130*/  BRA `(.L_x_6771) ;  /* 0x0000000800407947 */ /* 0x000fec0003800000 */
.L_x_6772:
        /* <DEDUP_REMOVED lines=8> */
[----:B------:R-:W-:-:S04]  /*61c0*/  FFMA.FTZ R169, R169, UR24, R133 ;  /* 0x00000018a9a97c23 */ /* 0x000fc80008010085 */
        /* <DEDUP_REMOVED lines=17> */
[----:B------:R-:W-:-:S04]  /*62e0*/  FFMA.FTZ R170, R170, UR24, R134 ;  /* 0x00000018aaaa7c23 */ /* 0x000fc80008010086 */
        /* <DEDUP_REMOVED lines=16> */
[----:B------:R-:W-:-:S04]  /*63f0*/  FFMA.FTZ R171, R171, UR24, R135 ;  /* 0x00000018abab7c23 */ /* 0x000fc80008010087 */
        /* <DEDUP_REMOVED lines=15> */
[----:B------:R-:W-:-:S04]  /*64f0*/  FFMA.FTZ R172, R172, UR24, R136 ;  /* 0x00000018acac7c23 */ /* 0x000fc80008010088 */
        /* <DEDUP_REMOVED lines=17> */
[----:B------:R-:W-:-:S04]  /*6610*/  FFMA.FTZ R173, R173, UR24, R137 ;  /* 0x00000018adad7c23 */ /* 0x000fc80008010089 */
        /* <DEDUP_REMOVED lines=17> */
[----:B------:R-:W-:-:S04]  /*6730*/  FFMA.FTZ R174, R96, UR24, R138 ;  /* 0x0000001860ae7c23 */ /* 0x000fc8000801008a */
        /* <DEDUP_REMOVED lines=14> */
[----:B------:R-:W-:Y:S01]  /*6820*/  FFMA.FTZ R175, R97, UR24, R139 ;  /* 0x0000001861af7c23 */ /* 0x000fe2000801008b */
        /* <DEDUP_REMOVED lines=17> */
[----:B------:R-:W-:-:S04]  /*6940*/  FFMA.FTZ R168, R168, UR24, R132 ;  /* 0x00000018a8a87c23 */ /* 0x000fc80008010084 */
        /* <DEDUP_REMOVED lines=14> */
[----:B------:R-:W-:-:S07]  /*6a30*/  F2FP.BF16.F32.PACK_AB R92, R194, R92 ;  /* 0x0000005cc25c723e */ /* 0x000fce00000010ff */
.L_x_6771:
        /* <DEDUP_REMOVED lines=16> */
.L_x_6768:
[----:B------:R-:W-:Y:S05]  /*6b40*/  BSYNC.RECONVERGENT B0 ;  /* 0x0000000000007941 */ /* 0x000fea0003800200 */
.L_x_6767:
[----:B------:R-:W-:Y:S04]  /*6b50*/  BSSY.RECONVERGENT B0, `(.L_x_6773) ;  /* 0x000029d000007945 */ /* 0x000fe80003800200 */
[----:B------:R-:W-:Y:S05]  /*6b60*/  @!P1 BRA `(.L_x_6774) ;  /* 0x00000028006c9947 */ /* 0x000fea0003800000 */
[----:B------:R-:W0:Y:S02]  /*6b70*/  LDC.64 R176, c[0x0][0x390] ;  /* 0x0000e400ffb07b82 */ /* 0x000e240000000a00 */
[----:B0-----:R-:W-:-:S06]  /*6b80*/  IMAD.WIDE.U32 R176, R0, 0x10, R176 ;  /* 0x0000001000b07825 */ /* 0x001fcc00078e00b0 */
[----:B------:R-:W5:Y:S01]  /*6b90*/  LDG.E.128 R176, desc[UR10][R176.64] ;  /* 0x0000000ab0b07981 */ /* 0x000f62000c1e1d00 */
[----:B------:R-:W-:-:S04]  /*6ba0*/  UISETP.NE.U32.AND UP1, UPT, UR20, URZ, UPT ;  /* 0x000000ff1400728c */ /* 0x000fc8000bf25070 */
[----:B------:R-:W-:-:S09]  /*6bb0*/  UISETP.NE.AND.EX UP1, UPT, UR21, URZ, UPT, UP1 ;  /* 0x000000ff1500728c */ /* 0x000fd2000bf25310 */
[----:B------:R-:W-:Y:S05]  /*6bc0*/  BRA.U !UP1, `(.L_x_6775) ;  /* 0x0000001509107547 */ /* 0x000fea000b800000 */
        /* <DEDUP_REMOVED lines=8> */
[----:B-----5:R-:W-:Y:S01]  /*6c50*/  LOP3.LUT P5, RZ, R24, 0xff0000, RZ, 0xc0, !PT ;  /* 0x00ff000018ff7812 */ /* 0x020fe200078ac0ff */
[----:B------:R-:W-:Y:S01]  /*6c60*/  FFMA.FTZ R170, R206, UR17, R181 ;  /* 0x00000011ceaa7c23 */ /* 0x000fe200080100b5 */
[----:B------:R-:W-:Y:S01]  /*6c70*/  HFMA2 R175, -RZ, RZ, 0, 0 ;  /* 0x00000000ffaf7431 */ /* 0x000fe200000001ff */
[----:B------:R-:W-:Y:S02]  /*6c80*/  MOV R183, RZ ;  /* 0x000000ff00b77202 */ /* 0x000fe40000000f00 */
[----:B------:R-:W-:Y:S01]  /*6c90*/  FADD.FTZ R170, R247, -R170 ;  /* 0x800000aaf7aa7221 */ /* 0x000fe20000010000 */
[----:B------:R-:W-:-:S03]  /*6ca0*/  LOP3.LUT P6, RZ, R24, 0xff00, RZ, 0xc0, !PT ;  /* 0x0000ff0018ff7812 */ /* 0x000fc600078cc0ff */
[----:B------:R-:W-:-:S04]  /*6cb0*/  FFMA.FTZ R170, R170, UR24, R142 ;  /* 0x00000018aaaa7c23 */ /* 0x000fc8000801008e */
[----:B------:R-:W0:Y:S01]  /*6cc0*/  @P5 LDC R169, c[0x0][0x408] ;  /* 0x00010200ffa95b82 */ /* 0x000e220000000800 */
[----:B------:R-:W-:-:S07]  /*6cd0*/  @P5 FMUL.FTZ R171, R170, UR16 ;  /* 0x00000010aaab5c20 */ /* 0x000fce0008410000 */
[----:B------:R-:W1:Y:S01]  /*6ce0*/  @P5 LDC R168, c[0x0][0x408] ;  /* 0x00010200ffa85b82 */ /* 0x000e620000000800 */
[----:B0-----:R-:W-:Y:S01]  /*6cf0*/  @P5 FMUL.FTZ R169, R171, R169 ;  /* 0x000000a9aba95220 */ /* 0x001fe20000410000 */
[----:B------:R-:W-:-:S05]  /*6d00*/  @P5 SHF.L.U32 R171, R177, 0x10, RZ ;  /* 0x00000010b1ab5819 */ /* 0x000fca00000006ff */
[----:B------:R-:W-:Y:S01]  /*6d10*/  @P5 FMUL.FTZ R175, R171, R169 ;  /* 0x000000a9abaf5220 */ /* 0x000fe20000410000 */
[----:B------:R-:W-:Y:S01]  /*6d20*/  @P5 FMUL.FTZ R169, R170, UR16 ;  /* 0x00000010aaa95c20 */ /* 0x000fe20008410000 */
[----:B------:R-:W-:Y:S02]  /*6d30*/  @P5 SHF.L.U32 R171, R41, 0x10, RZ ;  /* 0x0000001029ab5819 */ /* 0x000fe400000006ff */
[----:B------:R-:W-:Y:S01]  /*6d40*/  FADD.FTZ R102, R102, R175 ;  /* 0x000000af66667221 */ /* 0x000fe20000010000 */
[----:B-1----:R-:W-:Y:S01]  /*6d50*/  @P5 FMUL.FTZ R169, R169, R168 ;  /* 0x000000a8a9a95220 */ /* 0x002fe20000410000 */
[----:B------:R-:W-:-:S03]  /*6d60*/  MOV R168, RZ ;  /* 0x000000ff00a87202 */ /* 0x000fc60000000f00 */
[----:B------:R-:W-:Y:S01]  /*6d70*/  @P5 FMUL.FTZ R168, R169, R171 ;  /* 0x000000aba9a85220 */ /* 0x000fe20000410000 */
[----:B------:R-:W-:Y:S01]  /*6d80*/  LOP3.LUT P5, RZ, R24, 0xff000000, RZ, 0xc0, !PT ;  /* 0xff00000018ff7812 */ /* 0x000fe200078ac0ff */
[----:B------:R-:W-:-:S04]  /*6d90*/  FFMA.FTZ R171, R8, UR17, R181 ;  /* 0x0000001108ab7c23 */ /* 0x000fc800080100b5 */
[----:B------:R-:W-:-:S04]  /*6da0*/  FADD.FTZ R171, R224, -R171 ;  /* 0x800000abe0ab7221 */ /* 0x000fc80000010000 */
[----:B------:R-:W-:-:S04]  /*6db0*/  FFMA.FTZ R171, R171, UR24, R143 ;  /* 0x00000018abab7c23 */ /* 0x000fc8000801008f */
        /* <DEDUP_REMOVED lines=20> */
[----:B------:R-:W-:Y:S01]  /*6f00*/  @P5 SHF.L.U32 R180, R178, 0x10, RZ ;  /* 0x00000010b2b45819 */ /* 0x000fe200000006ff */
[----:B------:R-:W-:Y:S02]  /*6f10*/  @P5 FMUL.FTZ R175, R172, UR16 ;  /* 0x00000010acaf5c20 */ /* 0x000fe40008410000 */
[----:B0-----:R-:W-:Y:S01]  /*6f20*/  @P5 FMUL.FTZ R177, R177, R174 ;  /* 0x000000aeb1b15220 */ /* 0x001fe20000410000 */
[----:B------:R-:W-:-:S03]  /*6f30*/  HFMA2 R174, -RZ, RZ, 0, 0 ;  /* 0x00000000ffae7431 */ /* 0x000fc600000001ff */
[----:B------:R-:W-:Y:S01]  /*6f40*/  @P5 FMUL.FTZ R174, R180, R177 ;  /* 0x000000b1b4ae5220 */ /* 0x000fe20000410000 */
[----:B------:R-:W-:Y:S01]  /*6f50*/  MOV R180, RZ ;  /* 0x000000ff00b47202 */ /* 0x000fe20000000f00 */
[----:B------:R-:W0:Y:S02]  /*6f60*/  @P5 LDC R177, c[0x0][0x408] ;  /* 0x00010200ffb15b82 */ /* 0x000e240000000800 */
[----:B0-----:R-:W-:Y:S01]  /*6f70*/  @P5 FMUL.FTZ R175, R175, R177 ;  /* 0x000000b1afaf5220 */ /* 0x001fe20000410000 */
[----:B------:R-:W-:-:S05]  /*6f80*/  @P5 SHF.L.U32 R177, R42, 0x10, RZ ;  /* 0x000000102ab15819 */ /* 0x000fca00000006ff */
[----:B------:R-:W-:Y:S01]  /*6f90*/  @P5 FMUL.FTZ R180, R175, R177 ;  /* 0x000000b1afb45220 */ /* 0x000fe20000410000 */
[----:B------:R-:W-:Y:S01]  /*6fa0*/  LOP3.LUT P5, RZ, R25, 0xff00, RZ, 0xc0, !PT ;  /* 0x0000ff0019ff7812 */ /* 0x000fe200078ac0ff */
[----:B------:R-:W-:-:S04]  /*6fb0*/  FFMA.FTZ R177, R13, UR17, R181 ;  /* 0x000000110db17c23 */ /* 0x000fc800080100b5 */
[----:B------:R-:W-:-:S04]  /*6fc0*/  FADD.FTZ R177, R223, -R177 ;  /* 0x800000b1dfb17221 */ /* 0x000fc80000010000 */
[----:B------:R-:W-:-:S04]  /*6fd0*/  FFMA.FTZ R173, R177, UR24, R145 ;  /* 0x00000018b1ad7c23 */ /* 0x000fc80008010091 */
[----:B------:R-:W0:Y:S01]  /*6fe0*/  @P5 LDC R175, c[0x0][0x408] ;  /* 0x00010200ffaf5b82 */ /* 0x000e220000000800 */
[----:B------:R-:W-:Y:S01]  /*6ff0*/  @P5 FMUL.FTZ R177, R173, UR16 ;  /* 0x00000010adb15c20 */ /* 0x000fe20008410000 */
[----:B------:R-:W-:-:S04]  /*7000*/  @P5 PRMT R178, R178, 0x7632, R178 ;  /* 0x00007632b2b25816 */ /* 0x000fc800000000b2 */
[----:B------:R-:W-:Y:S01]  /*7010*/  @P5 SHF.L.U32 R178, R178, 0x10, RZ ;  /* 0x00000010b2b25819 */ /* 0x000fe200000006ff */
[----:B0-----:R-:W-:Y:S01]  /*7020*/  @P5 FMUL.FTZ R177, R177, R175 ;  /* 0x000000afb1b15220 */ /* 0x001fe20000410000 */
[----:B------:R-:W-:-:S03]  /*7030*/  HFMA2 R175, -RZ, RZ, 0, 0 ;  /* 0x00000000ffaf7431 */ /* 0x000fc600000001ff */
[----:B------:R-:W-:Y:S01]  /*7040*/  @P5 FMUL.FTZ R175, R178, R177 ;  /* 0x000000b1b2af5220 */ /* 0x000fe20000410000 */
[----:B------:R-:W-:Y:S01]  /*7050*/  FADD.FTZ R177, R104, R174 ;  /* 0x000000ae68b17221 */ /* 0x000fe20000010000 */
[----:B------:R-:W0:Y:S01]  /*7060*/  @P5 LDC R178, c[0x0][0x408] ;  /* 0x00010200ffb25b82 */ /* 0x000e220000000800 */
[----:B------:R-:W-:Y:S01]  /*7070*/  @P5 FMUL.FTZ R104, R173, UR16 ;  /* 0x00000010ad685c20 */ /* 0x000fe20008410000 */
[----:B------:R-:W-:Y:S01]  /*7080*/  FADD.FTZ R182, R105, R175 ;  /* 0x000000af69b67221 */ /* 0x000fe20000010000 */
[----:B------:R-:W-:Y:S02]  /*7090*/  HFMA2 R175, -RZ, RZ, 0, 0 ;  /* 0x00000000ffaf7431 */ /* 0x000fe400000001ff */
[----:B0-----:R-:W-:Y:S01]  /*70a0*/  @P5 FMUL.FTZ R174, R104, R178 ;  /* 0x000000b268ae5220 */ /* 0x001fe20000410000 */
[----:B------:R-:W-:Y:S02]  /*70b0*/  @P5 SHF.L.U32 R178, R195, 0x10, RZ ;  /* 0x00000010c3b25819 */ /* 0x000fe400000006ff */
[----:B------:R-:W-:-:S03]  /*70c0*/  MOV R104, RZ ;  /* 0x000000ff00687202 */ /* 0x000fc60000000f00 */
[----:B------:R-:W-:Y:S01]  /*70d0*/  @P5 FMUL.FTZ R104, R174, R178 ;  /* 0x000000b2ae685220 */ /* 0x000fe20000410000 */
[----:B------:R-:W-:Y:S01]  /*70e0*/  LOP3.LUT P5, RZ, R25, 0xff0000, RZ, 0xc0, !PT ;  /* 0x00ff000019ff7812 */ /* 0x000fe200078ac0ff */
[----:B------:R-:W-:-:S04]  /*70f0*/  FFMA.FTZ R174, R196, UR17, R181 ;  /* 0x00000011c4ae7c23 */ /* 0x000fc800080100b5 */
[----:B------:R-:W-:-:S04]  /*7100*/  FADD.FTZ R174, R234, -R174 ;  /* 0x800000aeeaae7221 */ /* 0x000fc80000010000 */
[----:B------:R-:W-:-:S04]  /*7110*/  FFMA.FTZ R174, R174, UR24, R146 ;  /* 0x00000018aeae7c23 */ /* 0x000fc80008010092 */
[----:B------:R-:W0:Y:S01]  /*7120*/  @P5 LDC R178, c[0x0][0x408] ;  /* 0x00010200ffb25b82 */ /* 0x000e220000000800 */
[----:B------:R-:W-:-:S04]  /*7130*/  @P5 FMUL.FTZ R105, R174, UR16 ;  /* 0x00000010ae695c20 */ /* 0x000fc80008410000 */
[----:B0-----:R-:W-:Y:S01]  /*7140*/  @P5 FMUL.FTZ R105, R105, R178 ;  /* 0x000000b269695220 */ /* 0x001fe20000410000 */
[----:B------:R-:W-:-:S05]  /*7150*/  @P5 SHF.L.U32 R178, R179, 0x10, RZ ;  /* 0x00000010b3b25819 */ /* 0x000fca00000006ff */
[----:B------:R-:W-:Y:S02]  /*7160*/  @P5 FMUL.FTZ R175, R178, R105 ;  /* 0x00000069b2af5220 */ /* 0x000fe40000410000 */
        /* <DEDUP_REMOVED lines=10> */
[----:B------:R-:W-:-:S08]  /*7210*/  FFMA.FTZ R175, R106, UR24, R147 ;  /* 0x000000186aaf7c23 */ /* 0x000fd00008010093 */
[----:B------:R-:W0:Y:S01]  /*7220*/  @P5 LDC R105, c[0x0][0x408] ;  /* 0x00010200ff695b82 */ /* 0x000e220000000800 */
[----:B------:R-:W-:Y:S01]  /*7230*/  @P5 PRMT R106, R179, 0x7632, R106 ;  /* 0x00007632b36a5816 */ /* 0x000fe2000000006a */
[----:B------:R-:W-:-:S03]  /*7240*/  @P5 FMUL.FTZ R179, R175, UR16 ;  /* 0x00000010afb35c20 */ /* 0x000fc60008410000 */
[----:B------:R-:W-:Y:S01]  /*7250*/  @P5 SHF.L.U32 R106, R106, 0x10, RZ ;  /* 0x000000106a6a5819 */ /* 0x000fe200000006ff */
[----:B0-----:R-:W-:Y:S01]  /*7260*/  @P5 FMUL.FTZ R105, R179, R105 ;  /* 0x00000069b3695220 */ /* 0x001fe20000410000 */
[----:B------:R-:W-:-:S03]  /*7270*/  HFMA2 R179, -RZ, RZ, 0, 0 ;  /* 0x00000000ffb37431 */ /* 0x000fc600000001ff */
[----:B------:R-:W-:Y:S01]  /*7280*/  @P5 FMUL.FTZ R179, R106, R105 ;  /* 0x000000696ab35220 */ /* 0x000fe20000410000 */
[----:B------:R-:W-:Y:S01]  /*7290*/  @P5 FMUL.FTZ R106, R175, UR16 ;  /* 0x00000010af6a5c20 */ /* 0x000fe20008410000 */
[----:B------:R-:W0:Y:S02]  /*72a0*/  @P5 LDC R105, c[0x0][0x408] ;  /* 0x00010200ff695b82 */ /* 0x000e240000000800 */
[----:B------:R-:W-:Y:S01]  /*72b0*/  FADD.FTZ R179, R107, R179 ;  /* 0x000000b36bb37221 */ /* 0x000fe20000010000 */
[----:B------:R-:W-:Y:S01]  /*72c0*/  MOV R107, RZ ;  /* 0x000000ff006b7202 */ /* 0x000fe20000000f00 */
[----:B0-----:R-:W-:Y:S01]  /*72d0*/  @P5 FMUL.FTZ R105, R106, R105 ;  /* 0x000000696a695220 */ /* 0x001fe20000410000 */
[----:B------:R-:W-:-:S05]  /*72e0*/  @P5 SHF.L.U32 R106, R215, 0x10, RZ ;  /* 0x00000010d76a5819 */ /* 0x000fca00000006ff */
[----:B------:R-:W-:Y:S01]  /*72f0*/  @P5 FMUL.FTZ R107, R105, R106 ;  /* 0x0000006a696b5220 */ /* 0x000fe20000410000 */
[----:B------:R-:W-:Y:S02]  /*7300*/  LOP3.LUT P5, RZ, R24, 0xff, RZ, 0xc0, !PT ;  /* 0x000000ff18ff7812 */ /* 0x000fe400078ac0ff */
[----:B------:R-:W-:Y:S02]  /*7310*/  F2FP.BF16.F32.PACK_AB R105, R169, R168 ;  /* 0x000000a8a969723e */ /* 0x000fe400000010ff */
[----:B------:R-:W-:Y:S01]  /*7320*/  F2FP.BF16.F32.PACK_AB R106, R104, R180 ;  /* 0x000000b4686a723e */ /* 0x000fe200000010ff */
[----:B------:R-:W-:Y:S01]  /*7330*/  FFMA.FTZ R104, R210, UR17, R181 ;  /* 0x00000011d2687c23 */ /* 0x000fe200080100b5 */
[----:B------:R-:W-:-:S03]  /*7340*/  F2FP.BF16.F32.PACK_AB R107, R107, R183 ;  /* 0x000000b76b6b723e */ /* 0x000fc600000010ff */
[----:B------:R-:W-:-:S04]  /*7350*/  FADD.FTZ R104, R252, -R104 ;  /* 0x80000068fc687221 */ /* 0x000fc80000010000 */
[----:B------:R-:W0:Y:S01]  /*7360*/  @P5 LDC R169, c[0x0][0x408] ;  /* 0x00010200ffa95b82 */ /* 0x000e220000000800 */
[----:B------:R-:W-:Y:S01]  /*7370*/  FFMA.FTZ R168, R104, UR24, R140 ;  /* 0x0000001868a87c23 */ /* 0x000fe2000801008c */
[----:B------:R-:W-:-:S03]  /*7380*/  @P5 SHF.L.U32 R180, R176, 0x10, RZ ;  /* 0x00000010b0b45819 */ /* 0x000fc600000006ff */
[----:B------:R-:W-:-:S04]  /*7390*/  @P5 FMUL.FTZ R104, R168, UR16 ;  /* 0x00000010a8685c20 */ /* 0x000fc80008410000 */
[----:B0-----:R-:W-:Y:S01]  /*73a0*/  @P5 FMUL.FTZ R104, R104, R169 ;  /* 0x000000a968685220 */ /* 0x001fe20000410000 */
[----:B------:R-:W-:-:S03]  /*73b0*/  HFMA2 R169, -RZ, RZ, 0, 0 ;  /* 0x00000000ffa97431 */ /* 0x000fc600000001ff */
[----:B------:R-:W-:Y:S01]  /*73c0*/  @P5 FMUL.FTZ R169, R180, R104 ;  /* 0x00000068b4a95220 */ /* 0x000fe20000410000 */
[----:B------:R-:W-:Y:S01]  /*73d0*/  @P6 SHF.L.U32 R180, R193, 0x10, RZ ;  /* 0x00000010c1b46819 */ /* 0x000fe200000006ff */
[----:B------:R-:W0:Y:S02]  /*73e0*/  @P6 LDC R104, c[0x0][0x408] ;  /* 0x00010200ff686b82 */ /* 0x000e240000000800 */
[----:B------:R-:W-:Y:S01]  /*73f0*/  FADD.FTZ R183, R100, R169 ;  /* 0x000000a964b77221 */ /* 0x000fe20000010000 */
[----:B------:R-:W-:-:S04]  /*7400*/  FFMA.FTZ R100, R4, UR17, R181 ;  /* 0x0000001104647c23 */ /* 0x000fc800080100b5 */
[----:B------:R-:W-:-:S04]  /*7410*/  FADD.FTZ R100, R235, -R100 ;  /* 0x80000064eb647221 */ /* 0x000fc80000010000 */
[----:B------:R-:W-:Y:S01]  /*7420*/  FFMA.FTZ R169, R100, UR24, R141 ;  /* 0x0000001864a97c23 */ /* 0x000fe2000801008d */
[----:B------:R-:W-:-:S03]  /*7430*/  @P6 PRMT R100, R176, 0x7632, R100 ;  /* 0x00007632b0646816 */ /* 0x000fc60000000064 */
[----:B------:R-:W-:Y:S01]  /*7440*/  @P6 FMUL.FTZ R176, R169, UR16 ;  /* 0x00000010a9b06c20 */ /* 0x000fe20008410000 */
[----:B------:R-:W-:-:S03]  /*7450*/  @P6 SHF.L.U32 R100, R100, 0x10, RZ ;  /* 0x0000001064646819 */ /* 0x000fc600000006ff */
[----:B0-----:R-:W-:Y:S01]  /*7460*/  @P6 FMUL.FTZ R176, R176, R104 ;  /* 0x00000068b0b06220 */ /* 0x001fe20000410000 */
[----:B------:R-:W-:-:S03]  /*7470*/  MOV R104, RZ ;  /* 0x000000ff00687202 */ /* 0x000fc60000000f00 */
[----:B------:R-:W-:Y:S01]  /*7480*/  @P6 FMUL.FTZ R104, R100, R176 ;  /* 0x000000b064686220 */ /* 0x000fe20000410000 */
[----:B------:R-:W-:Y:S01]  /*7490*/  @P6 FMUL.FTZ R176, R169, UR16 ;  /* 0x00000010a9b06c20 */ /* 0x000fe20008410000 */
[----:B------:R-:W0:Y:S03]  /*74a0*/  @P6 LDC R100, c[0x0][0x408] ;  /* 0x00010200ff646b82 */ /* 0x000e260000000800 */
[----:B0-----:R-:W-:Y:S01]  /*74b0*/  @P6 FMUL.FTZ R176, R176, R100 ;  /* 0x00000064b0b06220 */ /* 0x001fe20000410000 */
[----:B------:R-:W-:-:S03]  /*74c0*/  HFMA2 R100, -RZ, RZ, 0, 0 ;  /* 0x00000000ff647431 */ /* 0x000fc600000001ff */
[----:B------:R-:W-:Y:S01]  /*74d0*/  @P6 FMUL.FTZ R100, R176, R180 ;  /* 0x000000b4b0646220 */ /* 0x000fe20000410000 */
[----:B------:R-:W-:Y:S01]  /*74e0*/  FADD.FTZ R180, R101, R104 ;  /* 0x0000006865b47221 */ /* 0x000fe20000010000 */
[----:B------:R-:W-:Y:S01]  /*74f0*/  @P5 FMUL.FTZ R104, R168, UR16 ;  /* 0x00000010a8685c20 */ /* 0x000fe20008410000 */
[----:B------:R-:W0:Y:S01]  /*7500*/  @P5 LDC R101, c[0x0][0x408] ;  /* 0x00010200ff655b82 */ /* 0x000e220000000800 */
[----:B------:R-:W-:Y:S02]  /*7510*/  @P5 SHF.L.U32 R176, R40, 0x10, RZ ;  /* 0x0000001028b05819 */ /* 0x000fe400000006ff */
[----:B0-----:R-:W-:Y:S01]  /*7520*/  @P5 FMUL.FTZ R101, R104, R101 ;  /* 0x0000006568655220 */ /* 0x001fe20000410000 */
[----:B------:R-:W-:-:S03]  /*7530*/  MOV R104, RZ ;  /* 0x000000ff00687202 */ /* 0x000fc60000000f00 */
[----:B------:R-:W-:-:S05]  /*7540*/  @P5 FMUL.FTZ R104, R101, R176 ;  /* 0x000000b065685220 */ /* 0x000fca0000410000 */
[----:B------:R-:W-:Y:S01]  /*7550*/  F2FP.BF16.F32.PACK_AB R104, R100, R104 ;  /* 0x000000686468723e */ /* 0x000fe200000010ff */
[----:B------:R-:W-:Y:S06]  /*7560*/  BRA `(.L_x_6777) ;  /* 0x0000001c00b47947 */ /* 0x000fec0003800000 */
.L_x_6776:
[----:B-----5:R-:W-:-:S13]  /*7570*/  LOP3.LUT P5, RZ, R24, 0xff00, RZ, 0xc0, !PT ;  /* 0x0000ff0018ff7812 */ /* 0x020fda00078ac0ff */
        /* <DEDUP_REMOVED lines=14> */
[----:B------:R-:W-:Y:S01]  /*7660*/  @P5 FADD.FTZ R182, R235, -R182 ;  /* 0x800000b6ebb65221 */ /* 0x000fe20000010000 */
[----:B------:R-:W-:-:S03]  /*7670*/  MOV R193, RZ ;  /* 0x000000ff00c17202 */ /* 0x000fc60000000f00 */
[----:B------:R-:W-:-:S04]  /*7680*/  @P5 FFMA.FTZ R182, R182, UR24, R141 ;  /* 0x00000018b6b65c23 */ /* 0x000fc8000801008d */
[----:B------:R-:W-:-:S04]  /*7690*/  @P5 FMUL.FTZ R182, R182, UR16 ;  /* 0x00000010b6b65c20 */ /* 0x000fc80008410000 */
[----:B-1----:R-:W-:Y:S01]  /*76a0*/  @P5 FMUL.FTZ R182, R182, R192 ;  /* 0x000000c0b6b65220 */ /* 0x002fe20000410000 */
[----:B------:R-:W-:-:S03]  /*76b0*/  MOV R192, RZ ;  /* 0x000000ff00c07202 */ /* 0x000fc60000000f00 */
[----:B------:R-:W-:Y:S01]  /*76c0*/  @P5 FMUL.FTZ R192, R182, R183 ;  /* 0x000000b7b6c05220 */ /* 0x000fe20000410000 */
[----:B------:R-:W-:-:S13]  /*76d0*/  LOP3.LUT P5, RZ, R24, 0xff0000, RZ, 0xc0, !PT ;  /* 0x00ff000018ff7812 */ /* 0x000fda00078ac0ff */
[----:B------:R-:W0:Y:S01]  /*76e0*/  @P5 LDC R182, c[0x0][0x408] ;  /* 0x00010200ffb65b82 */ /* 0x000e220000000800 */
[----:B------:R-:W-:-:S04]  /*76f0*/  @P5 FFMA.FTZ R183, R206, UR17, R181 ;  /* 0x00000011ceb75c23 */ /* 0x000fc800080100b5 */
[----:B------:R-:W-:-:S04]  /*7700*/  @P5 FADD.FTZ R183, R247, -R183 ;  /* 0x800000b7f7b75221 */ /* 0x000fc80000010000 */
[----:B------:R-:W-:-:S04]  /*7710*/  @P5 FFMA.FTZ R183, R183, UR24, R142 ;  /* 0x00000018b7b75c23 */ /* 0x000fc8000801008e */
        /* <DEDUP_REMOVED lines=36> */
[----:B------:R-:W-:-:S13]  /*7960*/  LOP3.LUT P5, RZ, R25, 0xff, RZ, 0xc0, !PT ;  /* 0x000000ff19ff7812 */ /* 0x000fda00078ac0ff */
        /* <DEDUP_REMOVED lines=29> */
[----:B------:R-:W-:Y:S02]  /*7b40*/  @P5 FMUL.FTZ R183, R178, R182 ;  /* 0x000000b6b2b75220 */ /* 0x000fe40000410000 */
[----:B------:R-:W0:Y:S02]  /*7b50*/  @P5 LDC R178, c[0x0][0x408] ;  /* 0x00010200ffb25b82 */ /* 0x000e240000000800 */
[----:B------:R-:W-:Y:S01]  /*7b60*/  FADD.FTZ R182, R105, R183 ;  /* 0x000000b769b67221 */ /* 0x000fe20000010000 */
[----:B------:R-:W-:-:S04]  /*7b70*/  @P5 FFMA.FTZ R105, R13, UR17, R181 ;  /* 0x000000110d695c23 */ /* 0x000fc800080100b5 */
        /* <DEDUP_REMOVED lines=43> */
[----:B------:R-:W-:-:S04]  /*7e30*/  @P5 FFMA.FTZ R106, R106, UR24, R147 ;  /* 0x000000186a6a5c23 */ /* 0x000fc80008010093 */
        /* <DEDUP_REMOVED lines=16> */
[----:B------:R-:W-:Y:S02]  /*7f40*/  @P5 SHF.L.U32 R106, R40, 0x10, RZ ;  /* 0x00000010286a5819 */ /* 0x000fe400000006ff */
[----:B------:R-:W-:Y:S01]  /*7f50*/  FADD.FTZ R183, R100, R176 ;  /* 0x000000b064b77221 */ /* 0x000fe20000010000 */
[----:B------:R-:W-:Y:S01]  /*7f60*/  @P5 FADD.FTZ R105, R252, -R105 ;  /* 0x80000069fc695221 */ /* 0x000fe20000010000 */
[----:B------:R-:W0:Y:S03]  /*7f70*/  @P5 LDC R100, c[0x0][0x408] ;  /* 0x00010200ff645b82 */ /* 0x000e260000000800 */
[----:B------:R-:W-:-:S04]  /*7f80*/  @P5 FFMA.FTZ R105, R105, UR24, R140 ;  /* 0x0000001869695c23 */ /* 0x000fc8000801008c */
[----:B------:R-:W-:-:S04]  /*7f90*/  @P5 FMUL.FTZ R105, R105, UR16 ;  /* 0x0000001069695c20 */ /* 0x000fc80008410000 */
[----:B0-----:R-:W-:Y:S01]  /*7fa0*/  @P5 FMUL.FTZ R105, R105, R100 ;  /* 0x0000006469695220 */ /* 0x001fe20000410000 */
[----:B------:R-:W-:-:S03]  /*7fb0*/  MOV R100, RZ ;  /* 0x000000ff00647202 */ /* 0x000fc60000000f00 */
[----:B------:R-:W-:Y:S01]  /*7fc0*/  @P5 FMUL.FTZ R100, R105, R106 ;  /* 0x0000006a69645220 */ /* 0x000fe20000410000 */
[----:B------:R-:W-:Y:S02]  /*7fd0*/  F2FP.BF16.F32.PACK_AB R106, R194, R104 ;  /* 0x00000068c26a723e */ /* 0x000fe400000010ff */
[----:B------:R-:W-:Y:S02]  /*7fe0*/  F2FP.BF16.F32.PACK_AB R105, R193, R101 ;  /* 0x00000065c169723e */ /* 0x000fe400000010ff */
[----:B------:R-:W-:Y:S01]  /*7ff0*/  F2FP.BF16.F32.PACK_AB R104, R192, R100 ;  /* 0x00000064c068723e */ /* 0x000fe200000010ff */
[----:B------:R-:W-:Y:S06]  /*8000*/  BRA `(.L_x_6777) ;  /* 0x00000014000c7947 */ /* 0x000fec0003800000 */
.L_x_6775:
[----:B------:R0:W5:Y:S01]  /*8010*/  LDL R193, [R1+0xdc] ;  /* 0x0000dc0001c17983 */ /* 0x0001620000100800 */
[----:B------:R-:W1:Y:S03]  /*8020*/  LDC.64 R182, c[0x0][0x478] ;  /* 0x00011e00ffb67b82 */ /* 0x000e660000000a00 */
[----:B------:R0:W5:Y:S04]  /*8030*/  LDL R194, [R1+0xe0] ;  /* 0x0000e00001c27983 */ /* 0x0001680000100800 */
[----:B------:R0:W5:Y:S04]  /*8040*/  LDL R195, [R1+0xe4] ;  /* 0x0000e40001c37983 */ /* 0x0001680000100800 */
[----:B------:R0:W5:Y:S01]  /*8050*/  LDL R215, [R1+0xe8] ;  /* 0x0000e80001d77983 */ /* 0x0001620000100800 */
[----:B-1----:R-:W-:-:S04]  /*8060*/  ISETP.NE.U32.AND P4, PT, R182, RZ, PT ;  /* 0x000000ffb600720c */ /* 0x002fc80003f85070 */
[----:B------:R-:W-:-:S13]  /*8070*/  ISETP.NE.AND.EX P4, PT, R183, RZ, PT, P4 ;  /* 0x000000ffb700720c */ /* 0x000fda0003f85340 */
[----:B0-----:R-:W-:Y:S05]  /*8080*/  @!P4 BRA `(.L_x_6778) ;  /* 0x000000080048c947 */ /* 0x001fea0003800000 */
[----:B-----5:R-:W-:Y:S01]  /*8090*/  LOP3.LUT P5, RZ, R24, 0xff0000, RZ, 0xc0, !PT ;  /* 0x00ff000018ff7812 */ /* 0x020fe200078ac0ff */
[----:B------:R-:W-:Y:S01]  /*80a0*/  FFMA.FTZ R170, R206, UR17, R181 ;  /* 0x00000011ceaa7c23 */ /* 0x000fe200080100b5 */
[----:B------:R-:W-:Y:S01]  /*80b0*/  HFMA2 R175, -RZ, RZ, 0, 0 ;  /* 0x00000000ffaf7431 */ /* 0x000fe200000001ff */
[----:B------:R-:W-:Y:S02]  /*80c0*/  MOV R183, RZ ;  /* 0x000000ff00b77202 */ /* 0x000fe40000000f00 */
[----:B------:R-:W-:Y:S01]  /*80d0*/  FADD.FTZ R170, R247, -R170 ;  /* 0x800000aaf7aa7221 */ /* 0x000fe20000010000 */
[----:B------:R-:W-:-:S03]  /*80e0*/  LOP3.LUT P6, RZ, R24, 0xff00, RZ, 0xc0, !PT ;  /* 0x0000ff0018ff7812 */ /* 0x000fc600078cc0ff */
[----:B------:R-:W-:-:S04]  /*80f0*/  FMUL.FTZ R170, R170, UR24 ;  /* 0x00000018aaaa7c20 */ /* 0x000fc80008410000 */
        /* <DEDUP_REMOVED lines=69> */
[----:B------:R-:W-:-:S04]  /*8550*/  FMUL.FTZ R174, R174, UR24 ;  /* 0x00000018aeae7c20 */ /* 0x000fc80008410000 */
        /* <DEDUP_REMOVED lines=15> */
[----:B------:R-:W-:-:S08]  /*8650*/  FMUL.FTZ R175, R106, UR24 ;  /* 0x000000186aaf7c20 */ /* 0x000fd00008410000 */
        /* <DEDUP_REMOVED lines=21> */
[----:B------:R-:W-:Y:S01]  /*87b0*/  FMUL.FTZ R168, R104, UR24 ;  /* 0x0000001868a87c20 */ /* 0x000fe20008410000 */
        /* <DEDUP_REMOVED lines=10> */
[----:B------:R-:W-:Y:S01]  /*8860*/  FMUL.FTZ R169, R100, UR24 ;  /* 0x0000001864a97c20 */ /* 0x000fe20008410000 */
        /* <DEDUP_REMOVED lines=20> */
.L_x_6778:
        /* <DEDUP_REMOVED lines=17> */
[----:B------:R-:W-:-:S04]  /*8ac0*/  @P5 FMUL.FTZ R182, R182, UR24 ;  /* 0x00000018b6b65c20 */ /* 0x000fc80008410000 */
        /* <DEDUP_REMOVED lines=143> */
[----:B------:R-:W-:-:S04]  /*93c0*/  @P5 FMUL.FTZ R105, R105, UR24 ;  /* 0x0000001869695c20 */ /* 0x000fc80008410000 */
[----:B------:R-:W-:-:S04]  /*93d0*/  @P5 FMUL.FTZ R105, R105, UR16 ;  /* 0x0000001069695c20 */ /* 0x000fc80008410000 */
[----:B0-----:R-:W-:Y:S01]  /*93e0*/  @P5 FMUL.FTZ R105, R105, R100 ;  /* 0x0000006469695220 */ /* 0x001fe20000410000 */
[----:B------:R-:W-:-:S03]  /*93f0*/  MOV R100, RZ ;  /* 0x000000ff00647202 */ /* 0x000fc60000000f00 */
[----:B------:R-:W-:Y:S01]  /*9400*/  @P5 FMUL.FTZ R100, R106, R105 ;  /* 0x000000696a645220 */ /* 0x000fe20000410000 */
[----:B------:R-:W-:Y:S02]  /*9410*/  F2FP.BF16.F32.PACK_AB R106, R194, R104 ;  /* 0x00000068c26a723e */ /* 0x000fe400000010ff */
[----:B------:R-:W-:Y:S02]  /*9420*/  F2FP.BF16.F32.PACK_AB R105, R193, R101 ;  /* 0x00000065c169723e */ /* 0x000fe400000010ff */
[----:B------:R-:W-:-:S07]  /*9430*/  F2FP.BF16.F32.PACK_AB R104, R192, R100 ;  /* 0x00000064c068723e */ /* 0x000fce00000010ff */
.L_x_6777:
        /* <DEDUP_REMOVED lines=14> */
.L_x_6774:
[----:B------:R-:W-:Y:S05]  /*9520*/  BSYNC.RECONVERGENT B0 ;  /* 0x0000000000007941 */ /* 0x000fea0003800200 */
.L_x_6773:
        /* <DEDUP_REMOVED lines=162> */
.L_x_6782:
        /* <DEDUP_REMOVED lines=170> */
.L_x_6781:
        /* <DEDUP_REMOVED lines=154> */
.L_x_6784:
        /* <DEDUP_REMOVED lines=169> */
.L_x_6783:
        /* <DEDUP_REMOVED lines=14> */
.L_x_6780:
[----:B------:R-:W-:Y:S05]  /*bf00*/  BSYNC.RECONVERGENT B0 ;  /* 0x0000000000007941 */ /* 0x000fea0003800200 */
.L_x_6779:
        /* <DEDUP_REMOVED lines=16> */
[C---:B-----5:R-:W-:Y:S01]  /*c010*/  LOP3.LUT P5, RZ, R26.reuse, 0xff0000, RZ, 0xc0, !PT ;  /* 0x00ff00001aff7812 */ /* 0x060fe200078ac0ff */
        /* <DEDUP_REMOVED lines=145> */
.L_x_6788:
        /* <DEDUP_REMOVED lines=170> */
.L_x_6787:
        /* <DEDUP_REMOVED lines=8> */
[C---:B-----5:R-:W-:Y:S01]  /*d450*/  LOP3.LUT P5, RZ, R26.reuse, 0xff0000, RZ, 0xc0, !PT ;  /* 0x00ff00001aff7812 */ /* 0x060fe200078ac0ff */
        /* <DEDUP_REMOVED lines=145> */
.L_x_6790:
        /* <DEDUP_REMOVED lines=169> */
.L_x_6789:
        /* <DEDUP_REMOVED lines=14> */
.L_x_6786:
[----:B------:R-:W-:Y:S05]  /*e8e0*/  BSYNC.RECONVERGENT B0 ;  /* 0x0000000000007941 */ /* 0x000fea0003800200 */
.L_x_6785:
        /* <DEDUP_REMOVED lines=11> */
[----:B------:R0:W5:Y:S04]  /*e9a0*/  LDL R216, [R1] ;  /* 0x0000000001d87983 */ /* 0x0001680000100800 */
[----:B------:R0:W5:Y:S04]  /*e9b0*/  LDL R215, [R1+0x4] ;  /* 0x0000040001d77983 */ /* 0x0001680000100800 */
[----:B------:R0:W5:Y:S01]  /*e9c0*/  LDL R195, [R1+0xb8] ;  /* 0x0000b80001c37983 */ /* 0x0001620000100800 */
[----:B------:R-:W-:-:S04]  /*e9d0*/  UISETP.NE.U32.AND UP1, UPT, UR8, URZ, UPT ;  /* 0x000000ff0800728c */ /* 0x000fc8000bf25070 */
[----:B------:R-:W-:-:S06]  /*e9e0*/  UISETP.NE.AND.EX UP1, UPT, UR9, URZ, UPT, UP1 ;  /* 0x000000ff0900728c */ /* 0x000fcc000bf25310 */
[----:B------:R-:W-:-:S13]  /*e9f0*/  PLOP3.LUT P4, PT, PT, PT, UP1, 0x80, 0x8 ;  /* 0x000000000008781c */ /* 0x000fda0003f8f018 */
[----:B0-----:R-:W-:Y:S05]  /*ea00*/  @!P4 BRA `(.L_x_6794) ;  /* 0x000000080038c947 */ /* 0x001fea0003800000 */
[----:B------:R-:W2:Y:S01]  /*ea10*/  LDL R180, [R1+0xc] ;  /* 0x00000c0001b47983 */ /* 0x000ea20000100800 */
[----:B-----5:R-:W-:Y:S01]  /*ea20*/  LOP3.LUT P5, RZ, R188, 0xff00, RZ, 0xc0, !PT ;  /* 0x0000ff00bcff7812 */ /* 0x020fe200078ac0ff */
[----:B------:R-:W-:Y:S01]  /*ea30*/  FFMA.FTZ R168, R10, UR17, R181 ;  /* 0x000000110aa87c23 */ /* 0x000fe200080100b5 */
[----:B------:R-:W-:Y:S01]  /*ea40*/  HFMA2 R174, -RZ, RZ, 0, 0 ;  /* 0x00000000ffae7431 */ /* 0x000fe200000001ff */
[----:B------:R-:W-:Y:S02]  /*ea50*/  MOV R194, RZ ;  /* 0x000000ff00c27202 */ /* 0x000fe40000000f00 */
[----:B------:R-:W-:-:S04]  /*ea60*/  FADD.FTZ R168, R229, -R168 ;  /* 0x800000a8e5a87221 */ /* 0x000fc80000010000 */
        /* <DEDUP_REMOVED lines=8> */
[----:B------:R-:W-:-:S04]  /*eaf0*/  @P5 FMUL.FTZ R170, R169, UR16 ;  /* 0x00000010a9aa5c20 */ /* 0x000fc80008410000 */
[----:B-1----:R-:W-:Y:S01]  /*eb00*/  @P5 FMUL.FTZ R168, R170, R168 ;  /* 0x000000a8aaa85220 */ /* 0x002fe20000410000 */
[----:B------:R-:W-:Y:S01]  /*eb10*/  HFMA2 R173, -RZ, RZ, 0, 0 ;  /* 0x00000000ffad7431 */ /* 0x000fe200000001ff */
[----:B--2---:R-:W-:Y:S02]  /*eb20*/  @P5 SHF.L.U32 R170, R180, 0x10, RZ ;  /* 0x00000010b4aa5819 */ /* 0x004fe400000006ff */
[----:B------:R-:W2:Y:S01]  /*eb30*/  LDL R180, [R1+0xb0] ;  /* 0x0000b00001b47983 */ /* 0x000ea20000100800 */
[----:B------:R-:W-:Y:S01]  /*eb40*/  CS2R R192, SRZ ;  /* 0x0000000000c07805 */ /* 0x000fe2000001ff00 */
[----:B------:R-:W-:Y:S01]  /*eb50*/  FADD.FTZ R182, R125, R174 ;  /* 0x000000ae7db67221 */ /* 0x000fe20000010000 */
[----:B------:R-:W-:Y:S01]  /*eb60*/  @P5 FMUL.FTZ R194, R168, R170 ;  /* 0x000000aaa8c25220 */ /* 0x000fe20000410000 */
[----:B------:R-:W-:Y:S01]  /*eb70*/  LOP3.LUT P5, RZ, R188, 0xff0000, RZ, 0xc0, !PT ;  /* 0x00ff0000bcff7812 */ /* 0x000fe200078ac0ff */
[----:B------:R-:W-:-:S04]  /*eb80*/  FFMA.FTZ R170, R205, UR17, R181 ;  /* 0x00000011cdaa7c23 */ /* 0x000fc800080100b5 */
[----:B------:R-:W-:-:S04]  /*eb90*/  FADD.FTZ R170, R244, -R170 ;  /* 0x800000aaf4aa7221 */ /* 0x000fc80000010000 */
[----:B------:R-:W-:-:S04]  /*eba0*/  FFMA.FTZ R170, R170, UR24, R34 ;  /* 0x00000018aaaa7c23 */ /* 0x000fc80008010022 */
        /* <DEDUP_REMOVED lines=13> */
[----:B------:R-:W-:-:S04]  /*ec80*/  FFMA.FTZ R171, R171, UR24, R35 ;  /* 0x00000018abab7c23 */ /* 0x000fc80008010023 */
[----:B------:R-:W0:Y:S01]  /*ec90*/  @P5 LDC R168, c[0x0][0x408] ;  /* 0x00010200ffa85b82 */ /* 0x000e220000000800 */
[----:B------:R-:W-:Y:S01]  /*eca0*/  @P5 PRMT R175, R177, 0x7632, R175 ;  /* 0x00007632b1af5816 */ /* 0x000fe200000000af */
[----:B------:R-:W-:-:S03]  /*ecb0*/  @P5 FMUL.FTZ R177, R171, UR16 ;  /* 0x00000010abb15c20 */ /* 0x000fc60008410000 */
[----:B------:R-:W-:-:S03]  /*ecc0*/  @P5 SHF.L.U32 R175, R175, 0x10, RZ ;  /* 0x00000010afaf5819 */ /* 0x000fc600000006ff */
[----:B------:R-:W1:Y:S01]  /*ecd0*/  @P5 LDC R172, c[0x0][0x408] ;  /* 0x00010200ffac5b82 */ /* 0x000e620000000800 */
[----:B0-----:R-:W-:Y:S01]  /*ece0*/  @P5 FMUL.FTZ R177, R177, R168 ;  /* 0x000000a8b1b15220 */ /* 0x001fe20000410000 */
[----:B------:R-:W-:-:S03]  /*ecf0*/  MOV R168, RZ ;  /* 0x000000ff00a87202 */ /* 0x000fc60000000f00 */
[----:B------:R-:W-:Y:S01]  /*ed00*/  @P5 FMUL.FTZ R168, R175, R177 ;  /* 0x000000b1afa85220 */ /* 0x000fe20000410000 */
[----:B------:R-:W-:-:S03]  /*ed10*/  @P5 FMUL.FTZ R175, R171, UR16 ;  /* 0x00000010abaf5c20 */ /* 0x000fc60008410000 */
[----:B------:R-:W-:Y:S01]  /*ed20*/  FADD.FTZ R183, R127, R168 ;  /* 0x000000a87fb77221 */ /* 0x000fe20000010000 */
[----:B-1----:R-:W-:Y:S01]  /*ed30*/  @P5 FMUL.FTZ R172, R175, R172 ;  /* 0x000000acafac5220 */ /* 0x002fe20000410000 */
[----:B--2---:R-:W-:Y:S01]  /*ed40*/  @P5 SHF.L.U32 R175, R180, 0x10, RZ ;  /* 0x00000010b4af5819 */ /* 0x004fe200000006ff */
[----:B------:R-:W-:-:S04]  /*ed50*/  FADD.FTZ R180, R126, R173 ;  /* 0x000000ad7eb47221 */ /* 0x000fc80000010000 */
        /* <DEDUP_REMOVED lines=8> */
[----:B------:R-:W-:Y:S01]  /*ede0*/  @P5 FMUL.FTZ R126, R172, UR16 ;  /* 0x00000010ac7e5c20 */ /* 0x000fe20008410000 */
[----:B------:R-:W-:Y:S01]  /*edf0*/  @P5 SHF.L.U32 R173, R54, 0x10, RZ ;  /* 0x0000001036ad5819 */ /* 0x000fe200000006ff */
[----:B0-----:R-:W-:Y:S01]  /*ee00*/  @P5 FMUL.FTZ R175, R125, R175 ;  /* 0x000000af7daf5220 */ /* 0x001fe20000410000 */
[----:B------:R-:W-:-:S03]  /*ee10*/  HFMA2 R125, -RZ, RZ, 0, 0 ;  /* 0x00000000ff7d7431 */ /* 0x000fc600000001ff */
[----:B------:R-:W-:Y:S02]  /*ee20*/  @P5 FMUL.FTZ R125, R174, R175 ;  /* 0x000000afae7d5220 */ /* 0x000fe40000410000 */
[----:B------:R-:W0:Y:S02]  /*ee30*/  @P5 LDC R174, c[0x0][0x408] ;  /* 0x00010200ffae5b82 */ /* 0x000e240000000800 */
[----:B------:R-:W-:Y:S01]  /*ee40*/  FADD.FTZ R177, R128, R125 ;  /* 0x0000007d80b17221 */ /* 0x000fe20000010000 */
[----:B0-----:R-:W-:Y:S01]  /*ee50*/  @P5 FMUL.FTZ R174, R126, R174 ;  /* 0x000000ae7eae5220 */ /* 0x001fe20000410000 */
[----:B------:R-:W-:-:S03]  /*ee60*/  MOV R126, RZ ;  /* 0x000000ff007e7202 */ /* 0x000fc60000000f00 */
[----:B------:R-:W-:Y:S01]  /*ee70*/  @P5 FMUL.FTZ R126, R174, R173 ;  /* 0x000000adae7e5220 */ /* 0x000fe20000410000 */
[----:B------:R-:W-:Y:S01]  /*ee80*/  LOP3.LUT P5, RZ, R189, 0xff00, RZ, 0xc0, !PT ;  /* 0x0000ff00bdff7812 */ /* 0x000fe200078ac0ff */
[----:B------:R-:W-:-:S04]  /*ee90*/  FFMA.FTZ R173, R184, UR17, R181 ;  /* 0x00000011b8ad7c23 */ /* 0x000fc800080100b5 */
[----:B------:R-:W-:-:S04]  /*eea0*/  FADD.FTZ R173, R187, -R173 ;  /* 0x800000adbbad7221 */ /* 0x000fc80000010000 */
[----:B------:R-:W-:-:S04]  /*eeb0*/  FFMA.FTZ R173, R173, UR24, R29 ;  /* 0x00000018adad7c23 */ /* 0x000fc8000801001d */
[----:B------:R-:W0:Y:S01]  /*eec0*/  @P5 LDC R174, c[0x0][0x408] ;  /* 0x00010200ffae5b82 */ /* 0x000e220000000800 */
[C---:B------:R-:W-:Y:S01]  /*eed0*/  @P5 FMUL.FTZ R168, R173.reuse, UR16 ;  /* 0x00000010ada85c20 */ /* 0x040fe20008410000 */
[----:B------:R-:W-:Y:S01]  /*eee0*/  @P5 PRMT R127, R178, 0x7632, R127 ;  /* 0x00007632b27f5816 */ /* 0x000fe2000000007f */
[----:B------:R-:W-:Y:S01]  /*eef0*/  @P5 FMUL.FTZ R125, R173, UR16 ;  /* 0x00000010ad7d5c20 */ /* 0x000fe20008410000 */
[----:B------:R-:W-:Y:S02]  /*ef00*/  @P5 SHF.L.U32 R128, R217, 0x10, RZ ;  /* 0x00000010d9805819 */ /* 0x000fe400000006ff */
[----:B------:R-:W-:Y:S01]  /*ef10*/  @P5 SHF.L.U32 R127, R127, 0x10, RZ ;  /* 0x000000107f7f5819 */ /* 0x000fe200000006ff */
[----:B0-----:R-:W-:Y:S01]  /*ef20*/  @P5 FMUL.FTZ R174, R168, R174 ;  /* 0x000000aea8ae5220 */ /* 0x001fe20000410000 */
[----:B------:R-:W-:-:S03]  /*ef30*/  HFMA2 R168, -RZ, RZ, 0, 0 ;  /* 0x00000000ffa87431 */ /* 0x000fc600000001ff */
[----:B------:R-:W-:Y:S02]  /*ef40*/  @P5 FMUL.FTZ R168, R127, R174 ;  /* 0x000000ae7fa85220 */ /* 0x000fe40000410000 */
[----:B------:R-:W0:Y:S02]  /*ef50*/  @P5 LDC R127, c[0x0][0x408] ;  /* 0x00010200ff7f5b82 */ /* 0x000e240000000800 */
[----:B------:R-:W-:Y:S01]  /*ef60*/  FADD.FTZ R178, R129, R168 ;  /* 0x000000a881b27221 */ /* 0x000fe20000010000 */
[----:B------:R-:W-:Y:S02]  /*ef70*/  HFMA2 R168, -RZ, RZ, 0, 0 ;  /* 0x00000000ffa87431 */ /* 0x000fe400000001ff */
        /* <DEDUP_REMOVED lines=21> */
[----:B------:R-:W-:Y:S01]  /*f0d0*/  ISETP.GE.U32.AND P5, PT, R188, RZ, PT ;  /* 0x000000ffbc00720c */ /* 0x000fe20003fa6070 */
[----:B------:R-:W-:-:S03]  /*f0e0*/  FFMA.FTZ R125, R216, UR17, R181 ;  /* 0x00000011d87d7c23 */ /* 0x000fc600080100b5 */
[----:B------:R-:W-:Y:S01]  /*f0f0*/  ISETP.GE.U32.AND.EX P5, PT, R189, 0x1000000, PT, P5 ;  /* 0x01000000bd00780c */ /* 0x000fe20003fa6150 */
[----:B------:R-:W-:-:S04]  /*f100*/  FADD.FTZ R125, R215, -R125 ;  /* 0x8000007dd77d7221 */ /* 0x000fc80000010000 */
[----:B------:R-:W-:-:S04]  /*f110*/  FFMA.FTZ R175, R125, UR24, R31 ;  /* 0x000000187daf7c23 */ /* 0x000fc8000801001f */
[----:B------:R-:W-:-:S04]  /*f120*/  FMUL.FTZ R125, R175, UR16 ;  /* 0x00000010af7d7c20 */ /* 0x000fc80008410000 */
[----:B------:R-:W-:Y:S01]  /*f130*/  @P5 PRMT R129, R179, 0x7632, R129 ;  /* 0x00007632b3815816 */ /* 0x000fe20000000081 */
[----:B------:R-:W-:Y:S01]  /*f140*/  FMUL.FTZ R125, R125, UR26 ;  /* 0x0000001a7d7d7c20 */ /* 0x000fe20008410000 */
[----:B------:R-:W-:Y:S02]  /*f150*/  HFMA2 R179, -RZ, RZ, 0, 0 ;  /* 0x00000000ffb37431 */ /* 0x000fe400000001ff */
[----:B------:R-:W-:-:S05]  /*f160*/  @P5 SHF.L.U32 R129, R129, 0x10, RZ ;  /* 0x0000001081815819 */ /* 0x000fca00000006ff */
[----:B------:R-:W-:Y:S01]  /*f170*/  @P5 FMUL.FTZ R168, R125, R129 ;  /* 0x000000817da85220 */ /* 0x000fe20000410000 */
[----:B------:R-:W-:-:S03]  /*f180*/  MOV R129, RZ ;  /* 0x000000ff00817202 */ /* 0x000fc60000000f00 */
[----:B------:R-:W-:Y:S01]  /*f190*/  FADD.FTZ R131, R131, R168 ;  /* 0x000000a883837221 */ /* 0x000fe20000010000 */
[----:B------:R-:W-:-:S05]  /*f1a0*/  @P5 SHF.L.U32 R168, R195, 0x10, RZ ;  /* 0x00000010c3a85819 */ /* 0x000fca00000006ff */
[----:B------:R-:W-:Y:S01]  /*f1b0*/  @P5 FMUL.FTZ R129, R125, R168 ;  /* 0x000000a87d815220 */ /* 0x000fe20000410000 */
[----:B------:R-:W-:Y:S01]  /*f1c0*/  LOP3.LUT P5, RZ, R188, 0xff, RZ, 0xc0, !PT ;  /* 0x000000ffbcff7812 */ /* 0x000fe200078ac0ff */
[----:B------:R-:W-:-:S03]  /*f1d0*/  FFMA.FTZ R125, R238, UR17, R181 ;  /* 0x00000011ee7d7c23 */ /* 0x000fc600080100b5 */
[----:B------:R-:W-:Y:S01]  /*f1e0*/  F2FP.BF16.F32.PACK_AB R127, R129, R128 ;  /* 0x00000080817f723e */ /* 0x000fe200000010ff */
[----:B------:R-:W-:-:S04]  /*f1f0*/  FADD.FTZ R125, R249, -R125 ;  /* 0x8000007df97d7221 */ /* 0x000fc80000010000 */
[----:B------:R-:W-:-:S04]  /*f200*/  FFMA.FTZ R168, R125, UR24, R32 ;  /* 0x000000187da87c23 */ /* 0x000fc80008010020 */
[----:B------:R-:W-:Y:S01]  /*f210*/  @P5 FMUL.FTZ R125, R168, UR16 ;  /* 0x00000010a87d5c20 */ /* 0x000fe20008410000 */
[----:B------:R-:W-:-:S03]  /*f220*/  @P5 SHF.L.U32 R176, R176, 0x10, RZ ;  /* 0x00000010b0b05819 */ /* 0x000fc600000006ff */
[----:B------:R-:W-:-:S04]  /*f230*/  @P5 FMUL.FTZ R125, R125, UR26 ;  /* 0x0000001a7d7d5c20 */ /* 0x000fc80008410000 */
        /* <DEDUP_REMOVED lines=8> */
[----:B------:R-:W-:-:S04]  /*f2c0*/  F2FP.BF16.F32.PACK_AB R125, R192, R193 ;  /* 0x000000c1c07d723e */ /* 0x000fc800000010ff */
[----:B------:R-:W-:Y:S01]  /*f2d0*/  F2FP.BF16.F32.PACK_AB R124, R194, R124 ;  /* 0x0000007cc27c723e */ /* 0x000fe200000010ff */
[----:B------:R-:W-:Y:S06]  /*f2e0*/  BRA `(.L_x_6795) ;  /* 0x0000001c00787947 */ /* 0x000fec0003800000 */
.L_x_6794:
[----:B------:R-:W2:Y:S01]  /*f2f0*/  LDL R193, [R1+0xc] ;  /* 0x00000c0001c17983 */ /* 0x000ea20000100800 */
        /* <DEDUP_REMOVED lines=12> */
[----:B------:R-:W-:-:S04]  /*f3c0*/  @P5 FFMA.FTZ R180, R10, UR17, R181 ;  /* 0x000000110ab45c23 */ /* 0x000fc800080100b5 */
[----:B------:R-:W-:-:S04]  /*f3d0*/  @P5 FADD.FTZ R180, R229, -R180 ;  /* 0x800000b4e5b45221 */ /* 0x000fc80000010000 */
[----:B------:R-:W-:-:S04]  /*f3e0*/  @P5 FFMA.FTZ R180, R180, UR24, R33 ;  /* 0x00000018b4b45c23 */ /* 0x000fc80008010021 */
[----:B------:R-:W-:-:S04]  /*f3f0*/  @P5 FMUL.FTZ R180, R180, UR16 ;  /* 0x00000010b4b45c20 */ /* 0x000fc80008410000 */
[----:B-1----:R-:W-:Y:S01]  /*f400*/  @P5 FMUL.FTZ R180, R180, R192 ;  /* 0x000000c0b4b45220 */ /* 0x002fe20000410000 */
[----:B------:R-:W-:Y:S01]  /*f410*/  MOV R192, RZ ;  /* 0x000000ff00c07202 */ /* 0x000fe20000000f00 */
        /* <DEDUP_REMOVED lines=42> */
[----:B------:R-:W-:Y:S02]  /*f6c0*/  MOV R126, RZ ;  /* 0x000000ff007e7202 */ /* 0x000fe40000000f00 */
[----:B--2---:R-:W-:-:S05]  /*f6d0*/  @P5 SHF.L.U32 R177, R193, 0x10, RZ ;  /* 0x00000010c1b15819 */ /* 0x004fca00000006ff */
        /* <DEDUP_REMOVED lines=64> */
[----:B------:R-:W-:Y:S01]  /*fae0*/  ISETP.GE.U32.AND P5, PT, R188, RZ, PT ;  /* 0x000000ffbc00720c */ /* 0x000fe20003fa6070 */
[----:B------:R-:W-:Y:S01]  /*faf0*/  FFMA.FTZ R193, R216, UR17, R181 ;  /* 0x00000011d8c17c23 */ /* 0x000fe200080100b5 */
[----:B------:R-:W-:Y:S02]  /*fb00*/  HFMA2 R194, -RZ, RZ, 0, 0 ;  /* 0x00000000ffc27431 */ /* 0x000fe400000001ff */
[----:B------:R-:W-:Y:S01]  /*fb10*/  ISETP.GE.U32.AND.EX P5, PT, R189, 0x1000000, PT, P5 ;  /* 0x01000000bd00780c */ /* 0x000fe20003fa6150 */
[----:B------:R-:W-:-:S04]  /*fb20*/  FADD.FTZ R193, R215, -R193 ;  /* 0x800000c1d7c17221 */ /* 0x000fc80000010000 */
[----:B------:R-:W-:-:S04]  /*fb30*/  FFMA.FTZ R193, R193, UR24, R31 ;  /* 0x00000018c1c17c23 */ /* 0x000fc8000801001f */
[----:B------:R-:W-:-:S04]  /*fb40*/  FMUL.FTZ R193, R193, UR16 ;  /* 0x00000010c1c17c20 */ /* 0x000fc80008410000 */
[----:B------:R-:W-:Y:S01]  /*fb50*/  @P5 PRMT R179, R179, 0x7632, R179 ;  /* 0x00007632b3b35816 */ /* 0x000fe200000000b3 */
[----:B------:R-:W-:-:S03]  /*fb60*/  FMUL.FTZ R193, R193, UR26 ;  /* 0x0000001ac1c17c20 */ /* 0x000fc60008410000 */
[----:B------:R-:W-:-:S05]  /*fb70*/  @P5 SHF.L.U32 R179, R179, 0x10, RZ ;  /* 0x00000010b3b35819 */ /* 0x000fca00000006ff */
[----:B------:R-:W-:Y:S01]  /*fb80*/  @P5 FMUL.FTZ R194, R179, R193 ;  /* 0x000000c1b3c25220 */ /* 0x000fe20000410000 */
[----:B------:R-:W-:-:S03]  /*fb90*/  MOV R179, RZ ;  /* 0x000000ff00b37202 */ /* 0x000fc60000000f00 */
[----:B------:R-:W-:Y:S01]  /*fba0*/  FADD.FTZ R131, R131, R194 ;  /* 0x000000c283837221 */ /* 0x000fe20000010000 */
[----:B------:R-:W-:-:S05]  /*fbb0*/  @P5 SHF.L.U32 R194, R195, 0x10, RZ ;  /* 0x00000010c3c25819 */ /* 0x000fca00000006ff */
[----:B------:R-:W-:Y:S01]  /*fbc0*/  @P5 FMUL.FTZ R179, R194, R193 ;  /* 0x000000c1c2b35220 */ /* 0x000fe20000410000 */
[----:B------:R-:W-:-:S04]  /*fbd0*/  LOP3.LUT P5, RZ, R188, 0xff, RZ, 0xc0, !PT ;  /* 0x000000ffbcff7812 */ /* 0x000fc800078ac0ff */
[----:B------:R-:W-:-:S09]  /*fbe0*/  F2FP.BF16.F32.PACK_AB R127, R179, R129 ;  /* 0x00000081b37f723e */ /* 0x000fd200000010ff */
[C-C-:B------:R-:W-:Y:S01]  /*fbf0*/  @P5 FFMA.FTZ R193, R238.reuse, UR17, R181.reuse ;  /* 0x00000011eec15c23 */ /* 0x140fe200080100b5 */
[----:B------:R-:W-:-:S03]  /*fc00*/  @P5 FFMA.FTZ R181, R238, UR17, R181 ;  /* 0x00000011eeb55c23 */ /* 0x000fc600080100b5 */
[C---:B------:R-:W-:Y:S01]  /*fc10*/  @P5 FADD.FTZ R193, R249.reuse, -R193 ;  /* 0x800000c1f9c15221 */ /* 0x040fe20000010000 */
[----:B------:R-:W-:-:S03]  /*fc20*/  @P5 FADD.FTZ R181, R249, -R181 ;  /* 0x800000b5f9b55221 */ /* 0x000fc60000010000 */
[--C-:B------:R-:W-:Y:S01]  /*fc30*/  @P5 FFMA.FTZ R193, R193, UR24, R32.reuse ;  /* 0x00000018c1c15c23 */ /* 0x100fe20008010020 */
[----:B------:R-:W-:-:S03]  /*fc40*/  @P5 FFMA.FTZ R181, R181, UR24, R32 ;  /* 0x00000018b5b55c23 */ /* 0x000fc60008010020 */
[----:B------:R-:W-:Y:S01]  /*fc50*/  @P5 FMUL.FTZ R194, R193, UR16 ;  /* 0x00000010c1c25c20 */ /* 0x000fe20008410000 */
[----:B------:R-:W-:Y:S01]  /*fc60*/  @P5 SHF.L.U32 R193, R176, 0x10, RZ ;  /* 0x00000010b0c15819 */ /* 0x000fe200000006ff */
[----:B------:R-:W-:Y:S02]  /*fc70*/  HFMA2 R176, -RZ, RZ, 0, 0 ;  /* 0x00000000ffb07431 */ /* 0x000fe400000001ff */
[----:B------:R-:W-:Y:S01]  /*fc80*/  @P5 FMUL.FTZ R181, R181, UR16 ;  /* 0x00000010b5b55c20 */ /* 0x000fe20008410000 */
[----:B------:R-:W-:-:S04]  /*fc90*/  @P5 FMUL.FTZ R194, R194, UR26 ;  /* 0x0000001ac2c25c20 */ /* 0x000fc80008410000 */
[----:B------:R-:W-:Y:S01]  /*fca0*/  @P5 FMUL.FTZ R176, R193, R194 ;  /* 0x000000c2c1b05220 */ /* 0x000fe20000410000 */
[----:B------:R-:W-:Y:S01]  /*fcb0*/  @P5 SHF.L.U32 R194, R52, 0x10, RZ ;  /* 0x0000001034c25819 */ /* 0x000fe200000006ff */
[----:B------:R-:W0:Y:S02]  /*fcc0*/  @P5 LDC R193, c[0x0][0x408] ;  /* 0x00010200ffc15b82 */ /* 0x000e240000000800 */
[----:B------:R-:W-:Y:S01]  /*fcd0*/  FADD.FTZ R176, R124, R176 ;  /* 0x000000b07cb07221 */ /* 0x000fe20000010000 */
[----:B0-----:R-:W-:Y:S01]  /*fce0*/  @P5 FMUL.FTZ R193, R181, R193 ;  /* 0x000000c1b5c15220 */ /* 0x001fe20000410000 */
[----:B------:R-:W-:-:S03]  /*fcf0*/  MOV R181, RZ ;  /* 0x000000ff00b57202 */ /* 0x000fc60000000f00 */
[----:B------:R-:W-:-:S05]  /*fd00*/  @P5 FMUL.FTZ R181, R194, R193 ;  /* 0x000000c1c2b55220 */ /* 0x000fca0000410000 */
[----:B------:R-:W-:Y:S01]  /*fd10*/  F2FP.BF16.F32.PACK_AB R124, R192, R181 ;  /* 0x000000b5c07c723e */ /* 0x000fe200000010ff */
[----:B------:R-:W-:Y:S06]  /*fd20*/  BRA `(.L_x_6795) ;  /* 0x0000001000e87947 */ /* 0x000fec0003800000 */
.L_x_6793:
[----:B------:R0:W5:Y:S01]  /*fd30*/  LDL R217, [R1+0xb4] ;  /* 0x0000b40001d97983 */ /* 0x0001620000100800 */
[----:B------:R-:W1:Y:S03]  /*fd40*/  LDC.64 R182, c[0x0][0x478] ;  /* 0x00011e00ffb67b82 */ /* 0x000e660000000a00 */
[----:B------:R0:W5:Y:S04]  /*fd50*/  LDL R216, [R1] ;  /* 0x0000000001d87983 */ /* 0x0001680000100800 */
[----:B------:R0:W5:Y:S04]  /*fd60*/  LDL R215, [R1+0x4] ;  /* 0x0000040001d77983 */ /* 0x0001680000100800 */
[----:B------:R0:W5:Y:S01]  /*fd70*/  LDL R195, [R1+0xb8] ;  /* 0x0000b80001c37983 */ /* 0x0001620000100800 */
[----:B-1----:R-:W-:-:S04]  /*fd80*/  ISETP.NE.U32.AND P4, PT, R182, RZ, PT ;  /* 0x000000ffb600720c */ /* 0x002fc80003f85070 */
[----:B------:R-:W-:-:S13]  /*fd90*/  ISETP.NE.AND.EX P4, PT, R183, RZ, PT, P4 ;  /* 0x000000ffb700720c */ /* 0x000fda0003f85340 */
[----:B0-----:R-:W-:Y:S05]  /*fda0*/  @!P4 BRA `(.L_x_6796) ;  /* 0x00000008003cc947 */ /* 0x001fea0003800000 */
[----:B------:R-:W2:Y:S04]  /*fdb0*/  LDL R193, [R1+0xc] ;  /* 0x00000c0001c17983 */ /* 0x000ea80000100800 */
[----:B------:R-:W3:Y:S01]  /*fdc0*/  LDL R192, [R1+0xb0] ;  /* 0x0000b00001c07983 */ /* 0x000ee20000100800 */
[----:B-----5:R-:W-:Y:S01]  /*fdd0*/  LOP3.LUT P5, RZ, R188, 0xff00, RZ, 0xc0, !PT ;  /* 0x0000ff00bcff7812 */ /* 0x020fe200078ac0ff */
[----:B------:R-:W-:Y:S01]  /*fde0*/  FFMA.FTZ R168, R10, UR17, R181 ;  /* 0x000000110aa87c23 */ /* 0x000fe200080100b5 */
[----:B------:R-:W-:Y:S01]  /*fdf0*/  HFMA2 R174, -RZ, RZ, 0, 0 ;  /* 0x00000000ffae7431 */ /* 0x000fe200000001ff */
[----:B------:R-:W-:Y:S01]  /*fe00*/  MOV R194, RZ ;  /* 0x000000ff00c27202 */ /* 0x000fe20000000f00 */
[----:B------:R-:W-:Y:S02]  /*fe10*/  HFMA2 R173, -RZ, RZ, 0, 0 ;  /* 0x00000000ffad7431 */ /* 0x000fe400000001ff */
[----:B------:R-:W-:-:S04]  /*fe20*/  FADD.FTZ R168, R229, -R168 ;  /* 0x800000a8e5a87221 */ /* 0x000fc80000010000 */
[----:B------:R-:W-:-:S03]  /*fe30*/  FMUL.FTZ R169, R168, UR24 ;  /* 0x00000018a8a97c20 */ /* 0x000fc60008410000 */
[----:B------:R-:W0:Y:S01]  /*fe40*/  @P5 LDC R170, c[0x0][0x408] ;  /* 0x00010200ffaa5b82 */ /* 0x000e220000000800 */
[----:B------:R-:W-:-:S07]  /*fe50*/  @P5 FMUL.FTZ R171, R169, UR16 ;  /* 0x00000010a9ab5c20 */ /* 0x000fce0008410000 */
[----:B------:R-:W1:Y:S01]  /*fe60*/  @P5 LDC R168, c[0x0][0x408] ;  /* 0x00010200ffa85b82 */ /* 0x000e620000000800 */
[----:B0-----:R-:W-:Y:S01]  /*fe70*/  @P5 FMUL.FTZ R170, R171, R170 ;  /* 0x000000aaabaa5220 */ /* 0x001fe20000410000 */
[----:B------:R-:W-:-:S04]  /*fe80*/  @P5 PRMT R171, R176, 0x7632, R171 ;  /* 0x00007632b0ab5816 */ /* 0x000fc800000000ab */
[----:B------:R-:W-:-:S05]  /*fe90*/  @P5 SHF.L.U32 R171, R171, 0x10, RZ ;  /* 0x00000010abab5819 */ /* 0x000fca00000006ff */
[----:B------:R-:W-:Y:S01]  /*fea0*/  @P5 FMUL.FTZ R174, R171, R170 ;  /* 0x000000aaabae5220 */ /* 0x000fe20000410000 */
[----:B------:R-:W-:-:S03]  /*feb0*/  @P5 FMUL.FTZ R170, R169, UR16 ;  /* 0x00000010a9aa5c20 */ /* 0x000fc60008410000 */
[----:B------:R-:W-:Y:S01]  /*fec0*/  FADD.FTZ R182, R125, R174 ;  /* 0x000000ae7db67221 */ /* 0x000fe20000010000 */
[----:B-1----:R-:W-:Y:S01]  /*fed0*/  @P5 FMUL.FTZ R168, R170, R168 ;  /* 0x000000a8aaa85220 */ /* 0x002fe20000410000 */
[----:B--2---:R-:W-:Y:S02]  /*fee0*/  @P5 SHF.L.U32 R170, R193, 0x10, RZ ;  /* 0x00000010c1aa5819 */ /* 0x004fe400000006ff */
[----:B---3--:R-:W-:-:S03]  /*fef0*/  MOV R180, R192 ;  /* 0x000000c000b47202 */ /* 0x008fc60000000f00 */
[----:B------:R-:W-:Y:S01]  /*ff00*/  @P5 FMUL.FTZ R194, R170, R168 ;  /* 0x000000a8aac25220 */ /* 0x000fe20000410000 */
[----:B------:R-:W-:Y:S01]  /*ff10*/  LOP3.LUT P5, RZ, R188, 0xff0000, RZ, 0xc0, !PT ;  /* 0x00ff0000bcff7812 */ /* 0x000fe200078ac0ff */
[----:B------:R-:W-:Y:S01]  /*ff20*/  FFMA.FTZ R170, R205, UR17, R181 ;  /* 0x00000011cdaa7c23 */ /* 0x000fe200080100b5 */
[----:B------:R-:W-:-:S03]  /*ff30*/  CS2R R192, SRZ ;  /* 0x0000000000c07805 */ /* 0x000fc6000001ff00 */
        /* <DEDUP_REMOVED lines=27> */
[----:B------:R-:W-:Y:S01]  /*100f0*/  @P5 SHF.L.U32 R175, R180, 0x10, RZ ;  /* 0x00000010b4af5819 */ /* 0x000fe200000006ff */
[----:B------:R-:W-:-:S04]  /*10100*/  FADD.FTZ R180, R126, R173 ;  /* 0x000000ad7eb47221 */ /* 0x000fc80000010000 */
        /* <DEDUP_REMOVED lines=74> */
[----:B------:R-:W-:-:S04]  /*105b0*/  FMUL.FTZ R168, R125, UR24 ;  /* 0x000000187da87c20 */ /* 0x000fc80008410000 */
        /* <DEDUP_REMOVED lines=14> */
.L_x_6796:
        /* <DEDUP_REMOVED lines=13> */
[----:B------:R-:W-:-:S04]  /*10770*/  @P5 FFMA.FTZ R180, R10, UR17, R181 ;  /* 0x000000110ab45c23 */ /* 0x000fc800080100b5 */
[----:B------:R-:W-:-:S04]  /*10780*/  @P5 FADD.FTZ R180, R229, -R180 ;  /* 0x800000b4e5b45221 */ /* 0x000fc80000010000 */
[----:B------:R-:W-:-:S04]  /*10790*/  @P5 FMUL.FTZ R180, R180, UR24 ;  /* 0x00000018b4b45c20 */ /* 0x000fc80008410000 */
        /* <DEDUP_REMOVED lines=116> */
[----:B------:R-:W-:-:S04]  /*10ee0*/  FMUL.FTZ R193, R193, UR24 ;  /* 0x00000018c1c17c20 */ /* 0x000fc80008410000 */
        /* <DEDUP_REMOVED lines=15> */
[----:B------:R-:W-:Y:S01]  /*10fe0*/  @P5 FMUL.FTZ R193, R193, UR24 ;  /* 0x00000018c1c15c20 */ /* 0x000fe20008410000 */
[----:B------:R-:W-:-:S03]  /*10ff0*/  @P5 FMUL.FTZ R181, R181, UR24 ;  /* 0x00000018b5b55c20 */ /* 0x000fc60008410000 */
        /* <DEDUP_REMOVED lines=12> */
[----:B------:R-:W-:-:S07]  /*110c0*/  F2FP.BF16.F32.PACK_AB R124, R192, R181 ;  /* 0x000000b5c07c723e */ /* 0x000fce00000010ff */
.L_x_6795:
        /* <DEDUP_REMOVED lines=13> */
.L_x_6792:
[----:B------:R-:W-:Y:S05]  /*111a0*/  BSYNC.RECONVERGENT B0 ;  /* 0x0000000000007941 */ /* 0x000fea0003800200 */
.L_x_6791:
[----:B------:R-:W-:Y:S02]  /*111b0*/  UIADD3 UR7, UPT, UPT, UR7, UR22, URZ ;  /* 0x0000001607077290 */ /* 0x000fe4000fffe0ff */
[----:B------:R-:W-:Y:S02]  /*111c0*/  UPLOP3.LUT UP2, UPT, UPT, UPT, UP2, 0x40, 0x4 ;  /* 0x000000000004789c */ /* 0x000fe40003f4e820 */
[----:B------:R-:W-:-:S09]  /*111d0*/  UISETP.GE.AND UP1, UPT, UR7, UR23, UPT ;  /* 0x000000170700728c */ /* 0x000fd2000bf26270 */
[----:B------:R-:W-:Y:S05]  /*111e0*/  BRA.U !UP1, `(.L_x_6797) ;  /* 0xffffff0109f87547 */ /* 0x000fea000b83ffff */
.L_x_6754:
        /* <DEDUP_REMOVED lines=28> */
.L_x_6799:
[----:B------:R-:W-:Y:S05]  /*113b0*/  BSYNC.RECONVERGENT B0 ;  /* 0x0000000000007941 */ /* 0x000fea0003800200 */
.L_x_6798:
        /* <DEDUP_REMOVED lines=23> */
.L_x_6801:
[----:B------:R-:W-:Y:S05]  /*11530*/  BSYNC.RECONVERGENT B0 ;  /* 0x0000000000007941 */ /* 0x000fea0003800200 */
.L_x_6800:
        /* <DEDUP_REMOVED lines=23> */
.L_x_6803:
[----:B------:R-:W-:Y:S05]  /*116b0*/  BSYNC.RECONVERGENT B0 ;  /* 0x0000000000007941 */ /* 0x000fea0003800200 */
.L_x_6802:
        /* <DEDUP_REMOVED lines=23> */
.L_x_6805:
[----:B------:R-:W-:Y:S05]  /*11830*/  BSYNC.RECONVERGENT B0 ;  /* 0x0000000000007941 */ /* 0x000fea0003800200 */
.L_x_6804:
        /* <DEDUP_REMOVED lines=24> */
.L_x_6806:
        /* <DEDUP_REMOVED lines=12> */
.L_x_19348:


//--------------------- .text._ZN10layer_norm13ln_bwd_kernelINS_13Kernel_traitsI13__nv_bfloat16S2_fS2_fjLj5120ELj1ELj1ELj4ELj16ENS_18Kernel_traits_baseILj5120ES2_S2_fS2_fjLj128EEEEELb1ELb1ELb0ELb1EEEvNS_9BwdParamsE --------------------------
	.section	.text._ZN10layer_norm13ln_bwd_kernelINS_13Kernel_traitsI13__nv_bfloat16S2_fS2_fjLj5120ELj1ELj1ELj4ELj16ENS_18Kernel_traits_baseILj5120ES2_S2_fS2_fjLj128EEEEELb1ELb1ELb0ELb1EEEvNS_9BwdParamsE,"ax",@progbits
	.align	128
        .global         _ZN10layer_norm13ln_bwd_kernelINS_13Kernel_traitsI13__nv_bfloat16S2_fS2_fjLj5120ELj1ELj1ELj4ELj16ENS_18Kernel_traits_baseILj5120ES2_S2_fS2_fjLj128EEEEELb1ELb1ELb0ELb1EEEvNS_9BwdParamsE
        .type           _ZN10layer_norm13ln_bwd_kernelINS_13Kernel_traitsI13__nv_bfloat16S2_fS2_fjLj5120ELj1ELj1ELj4ELj16ENS_18Kernel_traits_baseILj5120ES2_S2_fS2_fjLj128EEEEELb1ELb1ELb0ELb1EEEvNS_9BwdParamsE,@function
        .size           _ZN10layer_norm13ln_bwd_kernelINS_13Kernel_traitsI13__nv_bfloat16S2_fS2_fjLj5120ELj1ELj1ELj4ELj16ENS_18Kernel_traits_baseILj5120ES2_S2_fS2_fjLj128EEEEELb1ELb1ELb0ELb1EEEvNS_9BwdParamsE,(.L_x_19349 - _ZN10layer_norm13ln_bwd_kernelINS_13Kernel_traitsI13__nv_bfloat16S2_fS2_fjLj5120ELj1ELj1ELj4ELj16ENS_18Kernel_traits_baseILj5120ES2_S2_fS2_fjLj128EEEEELb1ELb1ELb0ELb1EEEvNS_9BwdParamsE)
        .other          _ZN10layer_norm13ln_bwd_kernelINS_13Kernel_traitsI13__nv_bfloat16S2_fS2_fjLj5120ELj1ELj1ELj4ELj16ENS_18Kernel_traits_baseILj5120ES2_S2_fS2_fjLj128EEEEELb1ELb1ELb0ELb1EEEvNS_9BwdParamsE,@"STO_CUDA_ENTRY STV_DEFAULT"
_ZN10layer_norm13ln_bwd_kernelINS_13Kernel_traitsI13__nv_bfloat16S2_fS2_fjLj5120ELj1ELj1ELj4ELj16ENS_18Kernel_traits_baseILj5120ES2_S2_fS2_fjLj128EEEEELb1ELb1ELb0ELb1EEEvNS_9BwdParamsE:
.text._ZN10layer_norm13ln_bwd_kernelINS_13Kernel_traitsI13__nv_bfloat16S2_fS2_fjLj5120ELj1ELj1ELj4ELj16ENS_18Kernel_traits_baseILj5120ES2_S2_fS2_fjLj128EEEEELb1ELb1ELb0ELb1EEEvNS_9BwdParamsE:
        /* <DEDUP_REMOVED lines=82> */
[----:B------:R-:W-:Y:S02]  /*0520*/  CS2R R234, SRZ ;  /* 0x0000000000ea7805 */ /* 0x000fe4000001ff00 */
[----:B------:R-:W-:Y:S02]  /*0530*/  CS2R R232, SRZ ;  /* 0x0000000000e87805 */ /* 0x000fe4000001ff00 */
[----:B------:R-:W-:Y:S02]  /*0540*/  CS2R R230, SRZ ;  /* 0x0000000000e67805 */ /* 0x000fe4000001ff00 */
[----:B------:R-:W-:Y:S01]  /*0550*/  CS2R R228, SRZ ;  /* 0x0000000000e47805 */ /* 0x000fe2000001ff00 */
[----:B-1----:R-:W-:Y:S01]  /*0560*/  IMAD.WIDE.U32 R2, R100, 0x10, R2 ;  /* 0x0000001064027825 */ /* 0x002fe200078e0002 */
[----:B------:R-:W-:-:S02]  /*0570*/  CS2R R226, SRZ ;  /* 0x0000000000e27805 */ /* 0x000fc4000001ff00 */
[----:B------:R-:W-:Y:S02]  /*0580*/  CS2R R224, SRZ ;  /* 0x0000000000e07805 */ /* 0x000fe4000001ff00 */
[----:B------:R-:W-:Y:S02]  /*0590*/  CS2R R222, SRZ ;  /* 0x0000000000de7805 */ /* 0x000fe4000001ff00 */
[----:B------:R-:W-:Y:S01]  /*05a0*/  CS2R R220, SRZ ;  /* 0x0000000000dc7805 */ /* 0x000fe2000001ff00 */
[----:B0-----:R-:W4:Y:S01]  /*05b0*/  LDG.E.128 R24, desc[UR16][R2.64] ;  /* 0x0000001002187981 */ /* 0x001f22000c1e1d00 */
[----:B------:R-:W-:Y:S02]  /*05c0*/  CS2R R218, SRZ ;  /* 0x0000000000da7805 */ /* 0x000fe4000001ff00 */
[----:B------:R-:W-:Y:S02]  /*05d0*/  CS2R R216, SRZ ;  /* 0x0000000000d87805 */ /* 0x000fe4000001ff00 */
[----:B------:R-:W-:Y:S01]  /*05e0*/  MOV R213, RZ ;  /* 0x000000ff00d57202 */ /* 0x000fe20000000f00 */
        /* <DEDUP_REMOVED lines=9> */
[----:B------:R-:W-:Y:S01]  /*0680*/  CS2R R6, SRZ ;  /* 0x0000000000067805 */ /* 0x000fe2000001ff00 */
[----:B------:R-:W0:Y:S02]  /*0690*/  LDCU UR23, c[0x0][0x408] ;  /* 0x00008100ff1777ac */ /* 0x000e240008000800 */
[----:B------:R-:W5:Y:S01]  /*06a0*/  LDG.E.128 R8, desc[UR16][R2.64+0x2000] ;  /* 0x0020001002087981 */ /* 0x000f62000c1e1d00 */
[----:B---3--:R-:W-:Y:S01]  /*06b0*/  IMAD.WIDE.U32 R4, R100, 0x10, R4 ;  /* 0x0000001064047825 */ /* 0x008fe200078e0004 */
[----:B------:R-:W1:Y:S04]  /*06c0*/  LDCU UR19, c[0x0][0x388] ;  /* 0x00007100ff1377ac */ /* 0x000e680008000800 */
[----:B------:R-:W3:Y:S01]  /*06d0*/  LDG.E.128 R48, desc[UR16][R4.64] ;  /* 0x0000001004307981 */ /* 0x000ee2000c1e1d00 */
[----:B------:R-:W0:Y:S03]  /*06e0*/  LDCU.U8 UR18, c[0x0][0x410] ;  /* 0x00008200ff1277ac */ /* 0x000e260008000000 */
[----:B------:R-:W3:Y:S01]  /*06f0*/  LDG.E.128 R32, desc[UR16][R4.64+0x2000] ;  /* 0x0020001004207981 */ /* 0x000ee2000c1e1d00 */
[----:B------:R-:W0:Y:S03]  /*0700*/  LDCU UR22, c[0x0][0x400] ;  /* 0x00008000ff1677ac */ /* 0x000e260008000800 */
[----:B------:R-:W3:Y:S01]  /*0710*/  LDG.E.128 R36, desc[UR16][R4.64+0x1800] ;  /* 0x0018001004247981 */ /* 0x000ee2000c1e1d00 */
[----:B------:R-:W0:Y:S03]  /*0720*/  LDCU.64 UR24, c[0x0][0x390] ;  /* 0x00007200ff1877ac */ /* 0x000e260008000a00 */
[----:B------:R-:W3:Y:S01]  /*0730*/  LDG.E.128 R40, desc[UR16][R4.64+0x1000] ;  /* 0x0010001004287981 */ /* 0x000ee2000c1e1d00 */
[----:B------:R-:W0:Y:S03]  /*0740*/  LDCU.64 UR26, c[0x0][0x468] ;  /* 0x00008d00ff1a77ac */ /* 0x000e260008000a00 */
[----:B------:R4:W3:Y:S01]  /*0750*/  LDG.E.128 R44, desc[UR16][R4.64+0x800] ;  /* 0x00080010042c7981 */ /* 0x0008e2000c1e1d00 */
[----:B--2---:R-:W-:Y:S01]  /*0760*/  UISETP.NE.U32.AND UP0, UPT, UR4, URZ, UPT ;  /* 0x000000ff0400728c */ /* 0x004fe2000bf05070 */
[----:B------:R-:W2:Y:S03]  /*0770*/  LDCU.64 UR8, c[0x0][0x478] ;  /* 0x00008f00ff0877ac */ /* 0x000ea60008000a00 */
[----:B------:R-:W-:Y:S01]  /*0780*/  UISETP.NE.AND.EX UP0, UPT, UR5, URZ, UPT, UP0 ;  /* 0x000000ff0500728c */ /* 0x000fe2000bf05300 */
[----:B------:R-:W0:Y:S01]  /*0790*/  LDCU.128 UR12, c[0x0][0x3c0] ;  /* 0x00007800ff0c77ac */ /* 0x000e220008000c00 */
[----:B------:R-:W0:Y:S01]  /*07a0*/  LDCU.64 UR20, c[0x0][0x438] ;  /* 0x00008700ff1477ac */ /* 0x000e220008000a00 */
[----:B------:R-:W0:Y:S01]  /*07b0*/  LDCU.64 UR28, c[0x0][0x380] ;  /* 0x00007000ff1c77ac */ /* 0x000e220008000a00 */
[----:B----4-:R-:W-:-:S02]  /*07c0*/  SHF.L.U32 R4, R24, 0x10, RZ ;  /* 0x0000001018047819 */ /* 0x010fc400000006ff */
[----:B------:R-:W-:-:S03]  /*07d0*/  SHF.L.U32 R3, R25, 0x10, RZ ;  /* 0x0000001019037819 */ /* 0x000fc600000006ff */
[----:B------:R4:W-:Y:S04]  /*07e0*/  STL [R1+0x154], R4 ;  /* 0x0001540401007387 */ /* 0x0009e80000100800 */
[----:B------:R1:W-:Y:S01]  /*07f0*/  STL [R1+0x14c], R3 ;  /* 0x00014c0301007387 */ /* 0x0003e20000100800 */
[----:B----4-:R-:W-:Y:S02]  /*0800*/  SHF.L.U32 R4, R26, 0x10, RZ ;  /* 0x000000101a047819 */ /* 0x010fe400000006ff */
[----:B-1----:R-:W-:-:S03]  /*0810*/  SHF.L.U32 R3, R27, 0x10, RZ ;  /* 0x000000101b037819 */ /* 0x002fc600000006ff */
[----:B------:R5:W-:Y:S04]  /*0820*/  STL [R1+0x144], R4 ;  /* 0x0001440401007387 */ /* 0x000be80000100800 */
[----:B------:R1:W-:Y:S01]  /*0830*/  STL [R1+0x13c], R3 ;  /* 0x00013c0301007387 */ /* 0x0003e20000100800 */
[----:B-----5:R-:W-:Y:S02]  /*0840*/  SHF.L.U32 R4, R20, 0x10, RZ ;  /* 0x0000001014047819 */ /* 0x020fe400000006ff */
[----:B-1----:R-:W-:-:S03]  /*0850*/  SHF.L.U32 R3, R21, 0x10, RZ ;  /* 0x0000001015037819 */ /* 0x002fc600000006ff */
[----:B------:R1:W-:Y:S04]  /*0860*/  STL [R1+0x134], R4 ;  /* 0x0001340401007387 */ /* 0x0003e80000100800 */
[----:B------:R4:W-:Y:S01]  /*0870*/  STL [R1+0x12c], R3 ;  /* 0x00012c0301007387 */ /* 0x0009e20000100800 */
[----:B-1----:R-:W-:Y:S02]  /*0880*/  SHF.L.U32 R4, R22, 0x10, RZ ;  /* 0x0000001016047819 */ /* 0x002fe400000006ff */
[----:B----4-:R-:W-:-:S03]  /*0890*/  SHF.L.U32 R3, R23, 0x10, RZ ;  /* 0x0000001017037819 */ /* 0x010fc600000006ff */
        /* <DEDUP_REMOVED lines=88> */
[----:B-1----:R-:W-:-:S03]  /*0e20*/  SHF.L.U32 R0, R54, 0x10, RZ ;  /* 0x0000001036007819 */ /* 0x002fc600000006ff */
[----:B------:R1:W-:Y:S01]  /*0e30*/  STL [R1+0x138], R2 ;  /* 0x0001380201007387 */ /* 0x0003e20000100800 */
[----:B---3--:R-:W-:-:S03]  /*0e40*/  SHF.L.U32 R52, R55, 0x10, RZ ;  /* 0x0000001037347819 */ /* 0x008fc600000006ff */
[----:B------:R3:W-:Y:S01]  /*0e50*/  STL [R1+0x130], R0 ;  /* 0x0001300001007387 */ /* 0x0007e20000100800 */
[----:B------:R-:W-:Y:S02]  /*0e60*/  PRMT R59, R17, 0x7632, R59 ;  /* 0x00007632113b7816 */ /* 0x000fe4000000003b */
[----:B------:R-:W-:Y:S02]  /*0e70*/  PRMT R60, R18, 0x7632, R60 ;  /* 0x00007632123c7816 */ /* 0x000fe4000000003c */
[----:B-1----:R-:W-:Y:S01]  /*0e80*/  SHF.L.U32 R2, R56, 0x10, RZ ;  /* 0x0000001038027819 */ /* 0x002fe200000006ff */
[----:B------:R1:W-:Y:S01]  /*0e90*/  STL [R1+0x128], R52 ;  /* 0x0001283401007387 */ /* 0x0003e20000100800 */
[----:B---3--:R-:W-:-:S03]  /*0ea0*/  SHF.L.U32 R0, R57, 0x10, RZ ;  /* 0x0000001039007819 */ /* 0x008fc600000006ff */
[----:B------:R3:W-:Y:S01]  /*0eb0*/  STL [R1+0x120], R2 ;  /* 0x0001200201007387 */ /* 0x0007e20000100800 */
[----:B------:R-:W-:-:S03]  /*0ec0*/  PRMT R61, R19, 0x7632, R61 ;  /* 0x00007632133d7816 */ /* 0x000fc6000000003d */
[----:B------:R4:W-:Y:S01]  /*0ed0*/  STL [R1+0x118], R0 ;  /* 0x0001180001007387 */ /* 0x0009e20000100800 */
[----:B-1----:R-:W-:Y:S02]  /*0ee0*/  SHF.L.U32 R52, R58, 0x10, RZ ;  /* 0x000000103a347819 */ /* 0x002fe400000006ff */
        /* <DEDUP_REMOVED lines=23> */
[----:B------:R3:W-:Y:S04]  /*1060*/  STL [R1+0xd8], R2 ;  /* 0x0000d80201007387 */ /* 0x0007e80000100800 */
[----:B------:R4:W-:Y:S01]  /*1070*/  STL [R1+0xd0], R0 ;  /* 0x0000d00001007387 */ /* 0x0009e20000100800 */
[----:B-1----:R-:W-:-:S02]  /*1080*/  SHF.L.U32 R52, R67, 0x10, RZ ;  /* 0x0000001043347819 */ /* 0x002fc400000006ff */
[----:B---3--:R-:W-:-:S03]  /*1090*/  SHF.L.U32 R2, R68, 0x10, RZ ;  /* 0x0000001044027819 */ /* 0x008fc600000006ff */
[----:B------:R1:W-:Y:S01]  /*10a0*/  STL [R1+0xc8], R52 ;  /* 0x0000c83401007387 */ /* 0x0003e20000100800 */
[----:B----4-:R-:W-:-:S03]  /*10b0*/  SHF.L.U32 R0, R69, 0x10, RZ ;  /* 0x0000001045007819 */ /* 0x010fc600000006ff */
[----:B------:R1:W-:Y:S04]  /*10c0*/  STL [R1+0xc0], R2 ;  /* 0x0000c00201007387 */ /* 0x0003e80000100800 */
[----:B------:R1:W-:Y:S01]  /*10d0*/  STL [R1+0xb8], R0 ;  /* 0x0000b80001007387 */ /* 0x0003e20000100800 */
[----:B------:R-:W-:Y:S01]  /*10e0*/  HFMA2 R3, -RZ, RZ, 0, 0 ;  /* 0x00000000ff037431 */ /* 0x000fe200000001ff */
        /* <DEDUP_REMOVED lines=30> */
.L_x_6828:
[----:B0-----:R-:W0:Y:S01]  /*12d0*/  S2R R188, SR_TID.X ;  /* 0x0000000000bc7919 */ /* 0x001e220000002100 */
[----:B------:R-:W-:Y:S01]  /*12e0*/  UIMAD UR4, UR6, UR19, URZ ;  /* 0x00000013060472a4 */ /* 0x000fe2000f8e02ff */
[----:B------:R-:W1:Y:S01]  /*12f0*/  LDC.64 R172, c[0x0][0x428] ;  /* 0x00010a00ffac7b82 */ /* 0x000e620000000a00 */
[----:B------:R-:W-:Y:S01]  /*1300*/  UIMAD.WIDE UR10, UR6, 0x4, UR12 ;  /* 0x00000004060a78a5 */ /* 0x000fe2000f8e020c */
[----:B------:R-:W-:Y:S01]  /*1310*/  STL [R1+0x158], R32 ;  /* 0x0001582001007387 */ /* 0x000fe20000100800 */
[----:B------:R-:W-:-:S04]  /*1320*/  USHF.R.S32.HI UR5, URZ, 0x1f, UR4 ;  /* 0x0000001fff057899 */ /* 0x000fc80008011404 */
[----:B------:R-:W-:Y:S01]  /*1330*/  ULEA.HI UR5, UR5, UR4, URZ, 0x3 ;  /* 0x0000000405057291 */ /* 0x000fe2000f8f18ff */
[----:B--2---:R-:W2:Y:S01]  /*1340*/  LDC.64 R152, c[0x0][0x3a8] ;  /* 0x0000ea00ff987b82 */ /* 0x004ea20000000a00 */
[----:B------:R-:W-:Y:S02]  /*1350*/  MOV R102, UR10 ;  /* 0x0000000a00667c02 */ /* 0x000fe40008000f00 */
[----:B------:R-:W-:Y:S02]  /*1360*/  MOV R103, UR11 ;  /* 0x0000000b00677c02 */ /* 0x000fe40008000f00 */
[----:B------:R-:W-:Y:S01]  /*1370*/  MOV R171, UR5 ;  /* 0x0000000500ab7c02 */ /* 0x000fe20008000f00 */
[----:B------:R-:W-:Y:S02]  /*1380*/  UIMAD.WIDE UR4, UR6, 0x4, UR14 ;  /* 0x00000004060478a5 */ /* 0x000fe4000f8e020e */
[----:B------:R-:W3:Y:S04]  /*1390*/  LDG.E R174, desc[UR16][R102.64] ;  /* 0x0000001066ae7981 */ /* 0x000ee8000c1e1900 */
[----:B------:R-:W-:-:S02]  /*13a0*/  MOV R100, UR4 ;  /* 0x0000000400647c02 */ /* 0x000fc40008000f00 */
[----:B------:R-:W-:Y:S02]  /*13b0*/  MOV R101, UR5 ;  /* 0x0000000500657c02 */ /* 0x000fe40008000f00 */
[----:B------:R-:W-:Y:S01]  /*13c0*/  PLOP3.LUT P0, PT, PT, PT, PT, 0x80, 0x8 ;  /* 0x000000000008781c */ /* 0x000fe20003f0f070 */
[----:B------:R-:W4:Y:S02]  /*13d0*/  @UP0 LDCU.64 UR4, c[0x0][0x3e0] ;  /* 0x00007c00ff0407ac */ /* 0x000f240008000a00 */
[----:B------:R4:W3:Y:S01]  /*13e0*/  LDG.E R0, desc[UR16][R100.64] ;  /* 0x0000001064007981 */ /* 0x0008e2000c1e1900 */
[----:B0-----:R-:W-:-:S04]  /*13f0*/  LEA.HI.SX32 R171, R171, R188, 0x1d ;  /* 0x000000bcabab7211 */ /* 0x001fc800078feaff */
[C---:B------:R-:W-:Y:S02]  /*1400*/  IADD3 R170, PT, PT, R171.reuse, 0x80, RZ ;  /* 0x00000080abaa7810 */ /* 0x040fe40007ffe0ff */
[C---:B------:R-:W-:Y:S02]  /*1410*/  IADD3 R169, PT, PT, R171.reuse, 0x100, RZ ;  /* 0x00000100aba97810 */ /* 0x040fe40007ffe0ff */
[C---:B------:R-:W-:Y:S02]  /*1420*/  IADD3 R168, PT, PT, R171.reuse, 0x180, RZ ;  /* 0x00000180aba87810 */ /* 0x040fe40007ffe0ff */
[C---:B------:R-:W-:Y:S01]  /*1430*/  IADD3 R2, PT, PT, R171.reuse, 0x200, RZ ;  /* 0x00000200ab027810 */ /* 0x040fe20007ffe0ff */
[----:B-1----:R-:W-:-:S04]  /*1440*/  IMAD.WIDE.U32 R108, R171, 0x10, R172 ;  /* 0x00000010ab6c7825 */ /* 0x002fc800078e00ac */
[--C-:B------:R-:W-:Y:S02]  /*1450*/  IMAD.WIDE.U32 R120, R170, 0x10, R172.reuse ;  /* 0x00000010aa787825 */ /* 0x100fe400078e00ac */
[----:B------:R-:W3:Y:S02]  /*1460*/  LDG.E.128 R108, desc[UR16][R108.64] ;  /* 0x000000106c6c7981 */ /* 0x000ee4000c1e1d00 */
[--C-:B------:R-:W-:Y:S01]  /*1470*/  IMAD.WIDE.U32 R132, R169, 0x10, R172.reuse ;  /* 0x00000010a9847825 */ /* 0x100fe200078e00ac */
[----:B------:R-:W-:Y:S01]  /*1480*/  LOP3.LUT P1, RZ, R188, 0x1f, RZ, 0xc0, !PT ;  /* 0x0000001fbcff7812 */ /* 0x000fe2000782c0ff */
[----:B------:R-:W3:Y:S02]  /*1490*/  LDG.E.128 R120, desc[UR16][R120.64] ;  /* 0x0000001078787981 */ /* 0x000ee4000c1e1d00 */
[--C-:B------:R-:W-:Y:S02]  /*14a0*/  IMAD.WIDE.U32 R156, R168, 0x10, R172.reuse ;  /* 0x00000010a89c7825 */ /* 0x100fe400078e00ac */
[----:B------:R-:W3:Y:S02]  /*14b0*/  LDG.E.128 R132, desc[UR16][R132.64] ;  /* 0x0000001084847981 */ /* 0x000ee4000c1e1d00 */
[----:B----4-:R-:W-:-:S02]  /*14c0*/  IMAD.WIDE.U32 R100, R2, 0x10, R172 ;  /* 0x0000001002647825 */ /* 0x010fc400078e00ac */
[----:B------:R-:W0:Y:S02]  /*14d0*/  S2R R172, SR_CgaCtaId ;  /* 0x0000000000ac7919 */ /* 0x000e240000008800 */
[--C-:B--2---:R-:W-:Y:S01]  /*14e0*/  IMAD.WIDE.U32 R112, R171, 0x20, R152.reuse ;  /* 0x00000020ab707825 */ /* 0x104fe200078e0098 */
[----:B------:R-:W-:Y:S01]  /*14f0*/  MOV R173, 0x400 ;  /* 0x0000040000ad7802 */ /* 0x000fe20000000f00 */
[----:B------:R-:W2:Y:S04]  /*1500*/  LDG.E.128 R100, desc[UR16][R100.64] ;  /* 0x0000001064647981 */ /* 0x000ea8000c1e1d00 */
[----:B------:R-:W4:Y:S01]  /*1510*/  LDG.E.128 R104, desc[UR16][R112.64] ;  /* 0x0000001070687981 */ /* 0x000f22000c1e1d00 */
[----:B------:R-:W-:Y:S01]  /*1520*/  @!P1 PLOP3.LUT P0, PT, P2, PT, PT, 0x80, 0x8 ;  /* 0x000000000008981c */ /* 0x000fe2000170f070 */
[--C-:B------:R-:W-:Y:S01]  /*1530*/  IMAD.WIDE.U32 R136, R169, 0x20, R152.reuse ;  /* 0x00000020a9887825 */ /* 0x100fe200078e0098 */
[----:B------:R-:W-:Y:S01]  /*1540*/  ISETP.NE.AND P3, PT, RZ, UR18, PT ;  /* 0x00000012ff007c0c */ /* 0x000fe2000bf65270 */
[----:B------:R-:W4:Y:S02]  /*1550*/  LDG.E.128 R156, desc[UR16][R156.64] ;  /* 0x000000109c9c7981 */ /* 0x000f24000c1e1d00 */
[----:B------:R-:W-:-:S02]  /*1560*/  IMAD.WIDE.U32 R144, R168, 0x20, R152 ;  /* 0x00000020a8907825 */ /* 0x000fc400078e0098 */
[----:B------:R1:W4:Y:S04]  /*1570*/  LDG.E.128 R128, desc[UR16][R136.64] ;  /* 0x0000001088807981 */ /* 0x000328000c1e1d00 */
[----:B------:R-:W4:Y:S01]  /*1580*/  LDG.E.128 R112, desc[UR16][R112.64+0x10] ;  /* 0x0000101070707981 */ /* 0x000f22000c1e1d00 */
[----:B------:R-:W-:-:S03]  /*1590*/  IMAD.WIDE.U32 R124, R170, 0x20, R152 ;  /* 0x00000020aa7c7825 */ /* 0x000fc600078e0098 */
[----:B------:R1:W4:Y:S04]  /*15a0*/  LDG.E.128 R140, desc[UR16][R144.64] ;  /* 0x00000010908c7981 */ /* 0x000328000c1e1d00 */
[----:B------:R-:W4:Y:S01]  /*15b0*/  LDG.E.128 R136, desc[UR16][R136.64+0x10] ;  /* 0x0000101088887981 */ /* 0x000f22000c1e1d00 */
[----:B0-----:R-:W-:-:S03]  /*15c0*/  LEA R187, R172, R173, 0x18 ;  /* 0x000000adacbb7211 */ /* 0x001fc600078ec0ff */
[----:B------:R-:W4:Y:S04]  /*15d0*/  LDG.E.128 R116, desc[UR16][R124.64] ;  /* 0x000000107c747981 */ /* 0x000f28000c1e1d00 */
[----:B------:R0:W-:Y:S04]  /*15e0*/  STL [R1+0x28], R187 ;  /* 0x000028bb01007387 */ /* 0x0001e80000100800 */
[----:B------:R-:W4:Y:S04]  /*15f0*/  LDL R205, [R1+0x13c] ;  /* 0x00013c0001cd7983 */ /* 0x000f280000100800 */
[----:B------:R-:W4:Y:S04]  /*1600*/  LDL R208, [R1+0x154] ;  /* 0x0001540001d07983 */ /* 0x000f280000100800 */
[----:B------:R-:W4:Y:S01]  /*1610*/  LDL R204, [R1+0x144] ;  /* 0x0001440001cc7983 */ /* 0x000f220000100800 */
[----:B------:R-:W-:-:S02]  /*1620*/  IADD3 R172, PT, PT, R187, 0x5020, RZ ;  /* 0x00005020bbac7810 */ /* 0x000fc40007ffe0ff */
[----:B------:R-:W-:Y:S01]  /*1630*/  @!P1 SHF.R.U32.HI R173, RZ, 0x2, R188 ;  /* 0x00000002ffad9819 */ /* 0x000fe200000116bc */
[----:B------:R-:W1:Y:S01]  /*1640*/  LDG.E.128 R144, desc[UR16][R144.64+0x10] ;  /* 0x0000101090907981 */ /* 0x000e62000c1e1d00 */
[----:B------:R-:W-:Y:S02]  /*1650*/  @!P1 MOV R175, R172 ;  /* 0x000000ac00af9202 */ /* 0x000fe40000000f00 */
[----:B------:R-:W-:Y:S01]  /*1660*/  @!P0 IADD3 R175, PT, PT, R187, 0x5000, RZ ;  /* 0x00005000bbaf8810 */ /* 0x000fe20007ffe0ff */
[----:B------:R-:W-:Y:S01]  /*1670*/  IMAD.WIDE.U32 R152, R2, 0x20, R152 ;  /* 0x0000002002987825 */ /* 0x000fe200078e0098 */
[----:B------:R-:W-:Y:S01]  /*1680*/  @!P1 LOP3.LUT R173, R173, 0x18, RZ, 0xc0, !PT ;  /* 0x00000018adad9812 */ /* 0x000fe200078ec0ff */
[----:B------:R-:W4:Y:S03]  /*1690*/  LDG.E.128 R124, desc[UR16][R124.64+0x10] ;  /* 0x000010107c7c7981 */ /* 0x000f26000c1e1d00 */
[----:B------:R-:W-:Y:S01]  /*16a0*/  @!P1 IADD3 R173, PT, PT, R173, R175, RZ ;  /* 0x000000afadad9210 */ /* 0x000fe20007ffe0ff */
[----:B------:R-:W4:Y:S04]  /*16b0*/  LDG.E.128 R148, desc[UR16][R152.64] ;  /* 0x0000001098947981 */ /* 0x000f28000c1e1d00 */
[----:B------:R-:W4:Y:S04]  /*16c0*/  LDL R210, [R1+0x14c] ;  /* 0x00014c0001d27983 */ /* 0x000f280000100800 */
[----:B------:R-:W4:Y:S04]  /*16d0*/  LDL R196, [R1+0x140] ;  /* 0x0001400001c47983 */ /* 0x000f280000100800 */
[----:B------:R-:W4:Y:S04]  /*16e0*/  LDG.E.128 R152, desc[UR16][R152.64+0x10] ;  /* 0x0000101098987981 */ /* 0x000f28000c1e1d00 */
[----:B------:R-:W4:Y:S04]  /*16f0*/  LDL R209, [R1+0x148] ;  /* 0x0001480001d17983 */ /* 0x000f280000100800 */
[----:B0-----:R-:W4:Y:S01]  /*1700*/  LDL R187, [R1+0x138] ;  /* 0x0001380001bb7983 */ /* 0x001f220000100800 */
[----:B---3--:R-:W-:-:S02]  /*1710*/  FSEL R174, R174, RZ, !P3 ;  /* 0x000000ffaeae7208 */ /* 0x008fc40005800000 */
[----:B------:R-:W-:Y:S02]  /*1720*/  R2UR UR10, R0 ;  /* 0x00000000000a72ca */ /* 0x000fe400000e0000 */
[----:B------:R-:W-:Y:S02]  /*1730*/  PRMT R177, R111, 0x7632, R177 ;  /* 0x000076326fb17816 */ /* 0x000fe400000000b1 */
[C---:B------:R-:W-:Y:S02]  /*1740*/  PRMT R175, R109.reuse, 0x7632, R175 ;  /* 0x000076326daf7816 */ /* 0x040fe400000000af */
[----:B------:R-:W-:Y:S02]  /*1750*/  SHF.L.U32 R201, R109, 0x10, RZ ;  /* 0x000000106dc97819 */ /* 0x000fe400000006ff */
[----:B------:R-:W-:Y:S02]  /*1760*/  SHF.L.U32 R111, R111, 0x10, RZ ;  /* 0x000000106f6f7819 */ /* 0x000fe400000006ff */
[----:B------:R-:W-:-:S02]  /*1770*/  PRMT R179, R133, 0x7632, R179 ;  /* 0x0000763285b37816 */ /* 0x000fc400000000b3 */
[----:B------:R-:W-:Y:S01]  /*1780*/  SHF.L.U32 R109, R133, 0x10, RZ ;  /* 0x00000010856d7819 */ /* 0x000fe200000006ff */
[----:B------:R-:W-:Y:S01]  /*1790*/  FADD.FTZ R223, R111, R223 ;  /* 0x000000df6fdf7221 */ /* 0x000fe20000010000 */
[C---:B--2---:R-:W-:Y:S02]  /*17a0*/  PRMT R32, R102.reuse, 0x7632, R32 ;  /* 0x0000763266207816 */ /* 0x044fe40000000020 */
[----:B------:R-:W-:Y:S02]  /*17b0*/  SHF.L.U32 R133, R102, 0x10, RZ ;  /* 0x0000001066857819 */ /* 0x000fe400000006ff */
[----:B------:R-:W2:Y:S01]  /*17c0*/  LDL R102, [R1+0x134] ;  /* 0x0001340001667983 */ /* 0x000ea20000100800 */
[----:B----4-:R-:W-:-:S04]  /*17d0*/  FADD.FTZ R203, -R174, R114 ;  /* 0x00000072aecb7221 */ /* 0x010fc80000010100 */
[----:B------:R-:W-:-:S04]  /*17e0*/  FMUL.FTZ R203, R203, UR10 ;  /* 0x0000000acbcb7c20 */ /* 0x000fc80008410000 */
[-C--:B------:R-:W-:Y:S01]  /*17f0*/  FFMA.FTZ R9, R203, R111.reuse, R9 ;  /* 0x0000006fcb097223 */ /* 0x080fe20000010009 */
[----:B------:R-:W-:Y:S02]  /*1800*/  FMUL.FTZ R205, R205, R111 ;  /* 0x0000006fcdcd7220 */ /* 0x000fe40000410000 */
[----:B------:R-:W3:Y:S01]  /*1810*/  LDL R111, [R1+0x114] ;  /* 0x00011400016f7983 */ /* 0x000ee20000100800 */
[----:B------:R-:W-:Y:S01]  /*1820*/  FADD.FTZ R0, -R174, R104 ;  /* 0x00000068ae007221 */ /* 0x000fe20000010100 */
[----:B------:R-:W-:Y:S01]  /*1830*/  SHF.L.U32 R206, R108, 0x10, RZ ;  /* 0x000000106cce7819 */ /* 0x000fe200000006ff */
[----:B------:R-:W-:Y:S02]  /*1840*/  FADD.FTZ R115, -R174, R115 ;  /* 0x00000073ae737221 */ /* 0x000fe40000010100 */
[----:B------:R-:W-:Y:S02]  /*1850*/  FMUL.FTZ R0, R0, UR10 ;  /* 0x0000000a00007c20 */ /* 0x000fe40008410000 */
[----:B------:R-:W-:-:S02]  /*1860*/  FADD.FTZ R217, R206, R217 ;  /* 0x000000d9ced97221 */ /* 0x000fc40000010000 */
[-C--:B------:R-:W-:Y:S01]  /*1870*/  FFMA.FTZ R3, R0, R206.reuse, R3 ;  /* 0x000000ce00037223 */ /* 0x080fe20000010003 */
[----:B------:R-:W-:Y:S01]  /*1880*/  FMUL.FTZ R206, R208, R206 ;  /* 0x000000ced0ce7220 */ /* 0x000fe20000410000 */
[----:B------:R-:W-:Y:S02]  /*1890*/  FMUL.FTZ R208, R115, UR10 ;  /* 0x0000000a73d07c20 */ /* 0x000fe40008410000 */
[----:B------:R-:W4:Y:S01]  /*18a0*/  LDL R115, [R1+0x104] ;  /* 0x0001040001737983 */ /* 0x000f220000100800 */
[----:B------:R-:W-:Y:S01]  /*18b0*/  FADD.FTZ R202, -R174, R112 ;  /* 0x00000070aeca7221 */ /* 0x000fe20000010100 */
[C---:B------:R-:W-:Y:S02]  /*18c0*/  PRMT R176, R110.reuse, 0x7632, R176 ;  /* 0x000076326eb07816 */ /* 0x040fe400000000b0 */
[----:B------:R-:W-:Y:S01]  /*18d0*/  SHF.L.U32 R110, R110, 0x10, RZ ;  /* 0x000000106e6e7819 */ /* 0x000fe200000006ff */
[----:B------:R-:W-:-:S04]  /*18e0*/  FMUL.FTZ R202, R202, UR10 ;  /* 0x0000000acaca7c20 */ /* 0x000fc80008410000 */
[----:B------:R-:W-:Y:S01]  /*18f0*/  FADD.FTZ R221, R110, R221 ;  /* 0x000000dd6edd7221 */ /* 0x000fe20000010000 */
[-C--:B------:R-:W-:Y:S01]  /*1900*/  FFMA.FTZ R7, R202, R110.reuse, R7 ;  /* 0x0000006eca077223 */ /* 0x080fe20000010007 */
[----:B------:R-:W-:Y:S02]  /*1910*/  FMUL.FTZ R204, R204, R110 ;  /* 0x0000006ecccc7220 */ /* 0x000fe40000410000 */
[----:B------:R-:W4:Y:S01]  /*1920*/  LDL R110, [R1+0x11c] ;  /* 0x00011c00016e7983 */ /* 0x000f220000100800 */
[C---:B------:R-:W-:Y:S01]  /*1930*/  FADD.FTZ R112, -R174.reuse, R136 ;  /* 0x00000088ae707221 */ /* 0x040fe20000010100 */
[C---:B-1----:R-:W-:Y:S01]  /*1940*/  FADD.FTZ R136, -R174.reuse, R144 ;  /* 0x00000090ae887221 */ /* 0x042fe20000010100 */
[C---:B------:R-:W-:Y:S01]  /*1950*/  FADD.FTZ R144, -R174.reuse, R146 ;  /* 0x00000092ae907221 */ /* 0x040fe20000010100 */
[----:B------:R-:W-:Y:S01]  /*1960*/  FADD.FTZ R197, -R174, R116 ;  /* 0x00000074aec57221 */ /* 0x000fe20000010100 */
[----:B------:R-:W4:Y:S01]  /*1970*/  LDL R146, [R1+0x150] ;  /* 0x0001500001927983 */ /* 0x000f220000100800 */
[----:B------:R-:W-:-:S02]  /*1980*/  SHF.L.U32 R193, R120, 0x10, RZ ;  /* 0x0000001078c17819 */ /* 0x000fc400000006ff */
[----:B------:R-:W-:Y:S01]  /*1990*/  FMUL.FTZ R197, R197, UR10 ;  /* 0x0000000ac5c57c20 */ /* 0x000fe20008410000 */
[C---:B------:R-:W-:Y:S02]  /*19a0*/  PRMT R180, R132.reuse, 0x7632, R180 ;  /* 0x0000763284b47816 */ /* 0x040fe400000000b4 */
[----:B------:R-:W-:Y:S01]  /*19b0*/  SHF.L.U32 R132, R132, 0x10, RZ ;  /* 0x0000001084847819 */ /* 0x000fe200000006ff */
[----:B------:R-:W-:Y:S01]  /*19c0*/  FADD.FTZ R225, R193, R225 ;  /* 0x000000e1c1e17221 */ /* 0x000fe20000010000 */
[----:B------:R-:W-:Y:S01]  /*19d0*/  FFMA.FTZ R11, R197, R193, R11 ;  /* 0x000000c1c50b7223 */ /* 0x000fe2000001000b */
[C---:B------:R-:W-:Y:S01]  /*19e0*/  FADD.FTZ R207, -R174.reuse, R113 ;  /* 0x00000071aecf7221 */ /* 0x040fe20000010100 */
[C-C-:B------:R-:W-:Y:S01]  /*19f0*/  FADD.FTZ R113, -R174.reuse, R148.reuse ;  /* 0x00000094ae717221 */ /* 0x140fe20000010100 */
[C---:B------:R-:W-:Y:S02]  /*1a00*/  PRMT R148, R157.reuse, 0x7632, R148 ;  /* 0x000076329d947816 */ /* 0x040fe40000000094 */
[----:B------:R-:W-:Y:S01]  /*1a10*/  SHF.L.U32 R114, R157, 0x10, RZ ;  /* 0x000000109d727819 */ /* 0x000fe200000006ff */
[----:B------:R-:W-:Y:S01]  /*1a20*/  FADD.FTZ R191, -R174, R124 ;  /* 0x0000007caebf7221 */ /* 0x000fe20000010100 */
[----:B------:R-:W-:Y:S01]  /*1a30*/  PRMT R178, R108, 0x7632, R178 ;  /* 0x000076326cb27816 */ /* 0x000fe200000000b2 */
[C---:B------:R-:W-:Y:S01]  /*1a40*/  FADD.FTZ R124, -R174.reuse, R140 ;  /* 0x0000008cae7c7221 */ /* 0x040fe20000010100 */
[C---:B------:R-:W-:Y:S01]  /*1a50*/  FADD.FTZ R195, -R174.reuse, R118 ;  /* 0x00000076aec37221 */ /* 0x040fe20000010100 */
[----:B------:R-:W-:Y:S01]  /*1a60*/  FADD.FTZ R194, -R174, R119 ;  /* 0x00000077aec27221 */ /* 0x000fe20000010100 */
[----:B------:R-:W-:Y:S01]  /*1a70*/  PRMT R182, R120, 0x7632, R182 ;  /* 0x0000763278b67816 */ /* 0x000fe200000000b6 */
[C---:B------:R-:W-:Y:S01]  /*1a80*/  FADD.FTZ R190, -R174.reuse, R126 ;  /* 0x0000007eaebe7221 */ /* 0x040fe20000010100 */
[C---:B------:R-:W-:Y:S01]  /*1a90*/  PRMT R181, R121.reuse, 0x7632, R181 ;  /* 0x0000763279b57816 */ /* 0x040fe200000000b5 */
[C---:B------:R-:W-:Y:S01]  /*1aa0*/  FADD.FTZ R108, -R174.reuse, R130 ;  /* 0x00000082ae6c7221 */ /* 0x040fe20000010100 */
[----:B------:R-:W-:Y:S01]  /*1ab0*/  SHF.L.U32 R192, R121, 0x10, RZ ;  /* 0x0000001079c07819 */ /* 0x000fe200000006ff */
[----:B------:R-:W-:Y:S01]  /*1ac0*/  FADD.FTZ R140, -R174, R145 ;  /* 0x00000091ae8c7221 */ /* 0x000fe20000010100 */
[----:B------:R-:W-:Y:S01]  /*1ad0*/  PRMT R184, R122, 0x7632, R184 ;  /* 0x000076327ab87816 */ /* 0x000fe200000000b8 */
[----:B------:R-:W-:Y:S01]  /*1ae0*/  FADD.FTZ R198, -R174, R105 ;  /* 0x00000069aec67221 */ /* 0x000fe20000010100 */
[----:B------:R-:W-:Y:S01]  /*1af0*/  SHF.L.U32 R189, R122, 0x10, RZ ;  /* 0x000000107abd7819 */ /* 0x000fe200000006ff */
[C---:B------:R-:W-:Y:S01]  /*1b00*/  FADD.FTZ R199, -R174.reuse, R106 ;  /* 0x0000006aaec77221 */ /* 0x040fe20000010100 */
[C---:B------:R-:W-:Y:S01]  /*1b10*/  PRMT R186, R123.reuse, 0x7632, R186 ;  /* 0x000076327bba7816 */ /* 0x040fe200000000ba */
[C---:B------:R-:W-:Y:S01]  /*1b20*/  FADD.FTZ R200, -R174.reuse, R107 ;  /* 0x0000006baec87221 */ /* 0x040fe20000010100 */
        /* <DEDUP_REMOVED lines=21> */
[----:B------:R-:W-:-:S02]  /*1c80*/  PRMT R174, R101, 0x7632, R174 ;  /* 0x0000763265ae7816 */ /* 0x000fc400000000ae */
[----:B------:R-:W-:Y:S02]  /*1c90*/  SHF.L.U32 R107, R101, 0x10, RZ ;  /* 0x00000010656b7819 */ /* 0x000fe400000006ff */
[----:B------:R-:W4:Y:S01]  /*1ca0*/  LDL R101, [R1+0x124] ;  /* 0x0001240001657983 */ /* 0x000f220000100800 */
[----:B------:R-:W-:Y:S01]  /*1cb0*/  FMUL.FTZ R155, R112, UR10 ;  /* 0x0000000a709b7c20 */ /* 0x000fe20008410000 */
[----:B------:R-:W-:Y:S02]  /*1cc0*/  PRMT R183, R134, 0x7632, R183 ;  /* 0x0000763286b77816 */ /* 0x000fe400000000b7 */
[----:B------:R-:W4:Y:S01]  /*1cd0*/  LDL R112, [R1+0x118] ;  /* 0x0001180001707983 */ /* 0x000f220000100800 */
[C---:B------:R-:W-:Y:S02]  /*1ce0*/  PRMT R153, R100.reuse, 0x7632, R153 ;  /* 0x0000763264997816 */ /* 0x040fe40000000099 */
[----:B------:R-:W-:Y:S02]  /*1cf0*/  SHF.L.U32 R106, R100, 0x10, RZ ;  /* 0x00000010646a7819 */ /* 0x000fe400000006ff */
[----:B------:R-:W-:Y:S01]  /*1d00*/  SHF.L.U32 R134, R134, 0x10, RZ ;  /* 0x0000001086867819 */ /* 0x000fe200000006ff */
[----:B------:R-:W4:Y:S01]  /*1d10*/  LDL R100, [R1+0x12c] ;  /* 0x00012c0001647983 */ /* 0x000f220000100800 */
[----:B--2---:R-:W-:-:S03]  /*1d20*/  FMUL.FTZ R193, R102, R193 ;  /* 0x000000c166c17220 */ /* 0x004fc60000410000 */
[----:B------:R-:W2:Y:S01]  /*1d30*/  LDL R102, [R1+0x10c] ;  /* 0x00010c0001667983 */ /* 0x000ea20000100800 */
[----:B---3--:R-:W-:-:S03]  /*1d40*/  FMUL.FTZ R157, R111, R132 ;  /* 0x000000846f9d7220 */ /* 0x008fc60000410000 */
[----:B------:R-:W3:Y:S01]  /*1d50*/  LDL R111, [R1+0x130] ;  /* 0x00013000016f7983 */ /* 0x000ee20000100800 */
[----:B----4-:R-:W-:-:S03]  /*1d60*/  FMUL.FTZ R154, R115, R134 ;  /* 0x00000086739a7220 */ /* 0x010fc60000410000 */
[----:B------:R-:W4:Y:S01]  /*1d70*/  LDL R115, [R1+0x120] ;  /* 0x0001200001737983 */ /* 0x000f220000100800 */
[----:B------:R-:W-:Y:S01]  /*1d80*/  FMUL.FTZ R190, R190, UR10 ;  /* 0x0000000abebe7c20 */ /* 0x000fe20008410000 */
[----:B------:R-:W-:Y:S01]  /*1d90*/  FMUL.FTZ R199, R199, UR10 ;  /* 0x0000000ac7c77c20 */ /* 0x000fe20008410000 */
[----:B------:R-:W-:Y:S01]  /*1da0*/  FADD.FTZ R231, R188, R231 ;  /* 0x000000e7bce77221 */ /* 0x000fe20000010000 */
[----:B------:R-:W-:Y:S01]  /*1db0*/  SHF.L.U32 R176, R176, 0x10, RZ ;  /* 0x00000010b0b07819 */ /* 0x000fe200000006ff */
[-C--:B------:R-:W-:Y:S01]  /*1dc0*/  FFMA.FTZ R17, R190, R188.reuse, R17 ;  /* 0x000000bcbe117223 */ /* 0x080fe20000010011 */
[----:B------:R-:W-:Y:S01]  /*1dd0*/  FADD.FTZ R219, R201, R219 ;  /* 0x000000dbc9db7221 */ /* 0x000fe20000010000 */
[-C--:B------:R-:W-:Y:S01]  /*1de0*/  FFMA.FTZ R5, R199, R201.reuse, R5 ;  /* 0x000000c9c7057223 */ /* 0x080fe20000010005 */
[----:B------:R-:W-:Y:S01]  /*1df0*/  SHF.L.U32 R178, R178, 0x10, RZ ;  /* 0x00000010b2b27819 */ /* 0x000fe200000006ff */
[----:B------:R-:W-:Y:S02]  /*1e00*/  FMUL.FTZ R188, R110, R188 ;  /* 0x000000bc6ebc7220 */ /* 0x000fe40000410000 */
[----:B------:R-:W4:Y:S01]  /*1e10*/  LDL R110, [R1+0xfc] ;  /* 0x0000fc00016e7983 */ /* 0x000f220000100800 */
[----:B------:R-:W-:Y:S01]  /*1e20*/  FMUL.FTZ R201, R210, R201 ;  /* 0x000000c9d2c97220 */ /* 0x000fe20000410000 */
[----:B------:R-:W-:Y:S01]  /*1e30*/  FMUL.FTZ R210, R196, R176 ;  /* 0x000000b0c4d27220 */ /* 0x000fe20000410000 */
[----:B------:R-:W-:Y:S01]  /*1e40*/  PRMT R152, R159, 0x7632, R152 ;  /* 0x000076329f987816 */ /* 0x000fe20000000098 */
[----:B------:R-:W-:Y:S01]  /*1e50*/  FMUL.FTZ R196, R117, UR10 ;  /* 0x0000000a75c47c20 */ /* 0x000fe20008410000 */
[----:B------:R-:W-:Y:S01]  /*1e60*/  SHF.L.U32 R105, R159, 0x10, RZ ;  /* 0x000000109f697819 */ /* 0x000fe200000006ff */
[----:B------:R-:W-:Y:S01]  /*1e70*/  FMUL.FTZ R159, R108, UR10 ;  /* 0x0000000a6c9f7c20 */ /* 0x000fe20008410000 */
[----:B------:R-:W4:Y:S01]  /*1e80*/  LDL R117, [R1+0x128] ;  /* 0x0001280001757983 */ /* 0x000f220000100800 */
[----:B------:R-:W-:Y:S01]  /*1e90*/  FMUL.FTZ R212, R146, R178 ;  /* 0x000000b292d47220 */ /* 0x000fe20000410000 */
[----:B------:R-:W-:Y:S01]  /*1ea0*/  FADD.FTZ R108, RZ, R206 ;  /* 0x000000ceff6c7221 */ /* 0x000fe20000010000 */
[----:B------:R-:W-:-:S03]  /*1eb0*/  SHF.L.U32 R175, R175, 0x10, RZ ;  /* 0x00000010afaf7819 */ /* 0x000fc600000006ff */
[----:B------:R-:W-:Y:S01]  /*1ec0*/  FADD.FTZ R108, R212, R108 ;  /* 0x0000006cd46c7221 */ /* 0x000fe20000010000 */
[----:B------:R-:W-:Y:S01]  /*1ed0*/  PRMT R185, R135, 0x7632, R185 ;  /* 0x0000763287b97816 */ /* 0x000fe200000000b9 */
[----:B------:R-:W-:Y:S01]  /*1ee0*/  FMUL.FTZ R209, R209, R175 ;  /* 0x000000afd1d17220 */ /* 0x000fe20000410000 */
[----:B------:R-:W-:Y:S01]  /*1ef0*/  SHF.L.U32 R182, R182, 0x10, RZ ;  /* 0x00000010b6b67819 */ /* 0x000fe200000006ff */
[----:B------:R-:W-:Y:S01]  /*1f00*/  FADD.FTZ R108, R201, R108 ;  /* 0x0000006cc96c7221 */ /* 0x000fe20000010000 */
[C---:B------:R-:W-:Y:S01]  /*1f10*/  PRMT R143, R156.reuse, 0x7632, R143 ;  /* 0x000076329c8f7816 */ /* 0x040fe2000000008f */
[----:B------:R-:W-:Y:S01]  /*1f20*/  FADD.FTZ R235, R109, R235 ;  /* 0x000000eb6deb7221 */ /* 0x000fe20000010000 */
[----:B------:R-:W-:Y:S01]  /*1f30*/  SHF.L.U32 R142, R156, 0x10, RZ ;  /* 0x000000109c8e7819 */ /* 0x000fe200000006ff */
[----:B------:R-:W-:Y:S01]  /*1f40*/  FFMA.FTZ R21, R159, R109, R21 ;  /* 0x0000006d9f157223 */ /* 0x000fe20000010015 */
[----:B------:R-:W-:Y:S01]  /*1f50*/  FMUL.FTZ R191, R191, UR10 ;  /* 0x0000000abfbf7c20 */ /* 0x000fe20008410000 */
[----:B------:R-:W-:-:S03]  /*1f60*/  FADD.FTZ R229, R189, R229 ;  /* 0x000000e5bde57221 */ /* 0x000fc60000010000 */
[-C--:B------:R-:W-:Y:S01]  /*1f70*/  FFMA.FTZ R15, R191, R189.reuse, R15 ;  /* 0x000000bdbf0f7223 */ /* 0x080fe2000001000f */
[----:B------:R-:W-:Y:S01]  /*1f80*/  FMUL.FTZ R195, R195, UR10 ;  /* 0x0000000ac3c37c20 */ /* 0x000fe20008410000 */
[----:B------:R-:W-:Y:S01]  /*1f90*/  FFMA.FTZ R12, R196, R182, R12 ;  /* 0x000000b6c40c7223 */ /* 0x000fe2000001000c */
[----:B------:R-:W-:Y:S01]  /*1fa0*/  FADD.FTZ R226, R182, R226 ;  /* 0x000000e2b6e27221 */ /* 0x000fe20000010000 */
[----:B------:R-:W-:Y:S01]  /*1fb0*/  FADD.FTZ R227, R192, R227 ;  /* 0x000000e3c0e37221 */ /* 0x000fe20000010000 */
[-C--:B------:R-:W-:Y:S01]  /*1fc0*/  FFMA.FTZ R13, R195, R192.reuse, R13 ;  /* 0x000000c0c30d7223 */ /* 0x080fe2000001000d */
[----:B------:R-:W-:Y:S01]  /*1fd0*/  FMUL.FTZ R189, R101, R189 ;  /* 0x000000bd65bd7220 */ /* 0x000fe20000410000 */
[----:B------:R-:W-:Y:S01]  /*1fe0*/  SHF.L.U32 R101, R186, 0x10, RZ ;  /* 0x00000010ba657819 */ /* 0x000fe200000006ff */
[----:B------:R-:W-:Y:S01]  /*1ff0*/  FMUL.FTZ R192, R100, R192 ;  /* 0x000000c064c07220 */ /* 0x000fe20000410000 */
[----:B------:R-:W-:Y:S01]  /*2000*/  SHF.L.U32 R100, R184, 0x10, RZ ;  /* 0x00000010b8647819 */ /* 0x000fe200000006ff */
[----:B--2---:R-:W-:Y:S01]  /*2010*/  FMUL.FTZ R156, R102, R109 ;  /* 0x0000006d669c7220 */ /* 0x004fe20000410000 */
[----:B------:R-:W-:Y:S01]  /*2020*/  FADD.FTZ R109, R209, R108 ;  /* 0x0000006cd16d7221 */ /* 0x000fe20000010000 */
[----:B------:R-:W-:-:S02]  /*2030*/  SHF.L.U32 R108, R185, 0x10, RZ ;  /* 0x00000010b96c7819 */ /* 0x000fc400000006ff */
[----:B------:R-:W-:Y:S01]  /*2040*/  SHF.L.U32 R102, R183, 0x10, RZ ;  /* 0x00000010b7667819 */ /* 0x000fe200000006ff */
[----:B---3--:R-:W-:Y:S02]  /*2050*/  FMUL.FTZ R185, R111, R182 ;  /* 0x000000b66fb97220 */ /* 0x008fe40000410000 */
[----:B------:R-:W2:Y:S01]  /*2060*/  LDL R111, [R1+0x110] ;  /* 0x00011000016f7983 */ /* 0x000ea20000100800 */
[----:B------:R-:W-:-:S03]  /*2070*/  FMUL.FTZ R182, R112, R101 ;  /* 0x0000006570b67220 */ /* 0x000fc60000410000 */
[----:B------:R-:W3:Y:S01]  /*2080*/  LDL R112, [R1+0xf8] ;  /* 0x0000f80001707983 */ /* 0x000ee20000100800 */
[----:B----4-:R-:W-:-:S03]  /*2090*/  FMUL.FTZ R183, R115, R100 ;  /* 0x0000006473b77220 */ /* 0x010fc60000410000 */
[----:B------:R-:W4:Y:S01]  /*20a0*/  LDL R115, [R1+0x100] ;  /* 0x0001000001737983 */ /* 0x000f220000100800 */
[----:B------:R-:W-:Y:S01]  /*20b0*/  FADD.FTZ R109, R204, R109 ;  /* 0x0000006dcc6d7221 */ /* 0x000fe20000010000 */
[----:B------:R-:W-:-:S03]  /*20c0*/  SHF.L.U32 R177, R177, 0x10, RZ ;  /* 0x00000010b1b17819 */ /* 0x000fc600000006ff */
[----:B------:R-:W-:Y:S01]  /*20d0*/  FADD.FTZ R109, R210, R109 ;  /* 0x0000006dd26d7221 */ /* 0x000fe20000010000 */
[----:B------:R-:W-:Y:S01]  /*20e0*/  SHF.L.U32 R135, R135, 0x10, RZ ;  /* 0x0000001087877819 */ /* 0x000fe200000006ff */
[----:B------:R-:W-:Y:S02]  /*20f0*/  FMUL.FTZ R211, R187, R177 ;  /* 0x000000b1bbd37220 */ /* 0x000fe40000410000 */
[----:B------:R-:W-:Y:S01]  /*2100*/  FADD.FTZ R109, R205, R109 ;  /* 0x0000006dcd6d7221 */ /* 0x000fe20000010000 */
[----:B------:R-:W-:Y:S01]  /*2110*/  FMUL.FTZ R198, R198, UR10 ;  /* 0x0000000ac6c67c20 */ /* 0x000fe20008410000 */
[----:B------:R-:W-:Y:S01]  /*2120*/  FMUL.FTZ R150, R110, R135 ;  /* 0x000000876e967220 */ /* 0x000fe20000410000 */
[----:B------:R-:W-:Y:S01]  /*2130*/  SHF.L.U32 R181, R181, 0x10, RZ ;  /* 0x00000010b5b57819 */ /* 0x000fe200000006ff */
[----:B------:R-:W-:Y:S01]  /*2140*/  FFMA.FTZ R110, R0, R206, RZ ;  /* 0x000000ce006e7223 */ /* 0x000fe200000100ff */
[----:B------:R-:W-:Y:S01]  /*2150*/  FADD.FTZ R109, R211, R109 ;  /* 0x0000006dd36d7221 */ /* 0x000fe20000010000 */
[----:B------:R-:W-:-:S02]  /*2160*/  FMUL.FTZ R186, R127, UR10 ;  /* 0x0000000a7fba7c20 */ /* 0x000fc40008410000 */
[----:B------:R-:W-:Y:S01]  /*2170*/  FFMA.FTZ R110, R198, R212, R110 ;  /* 0x000000d4c66e7223 */ /* 0x000fe2000001006e */
[----:B------:R-:W-:Y:S01]  /*2180*/  FADD.FTZ R109, R193, R109 ;  /* 0x0000006dc16d7221 */ /* 0x000fe20000010000 */
[----:B------:R-:W-:Y:S01]  /*2190*/  FMUL.FTZ R184, R117, R181 ;  /* 0x000000b575b87220 */ /* 0x000fe20000410000 */
[----:B------:R-:W4:Y:S01]  /*21a0*/  LDL R127, [R1+0x108] ;  /* 0x00010800017f7983 */ /* 0x000f220000100800 */
[----:B------:R-:W-:Y:S01]  /*21b0*/  FMUL.FTZ R200, R200, UR10 ;  /* 0x0000000ac8c87c20 */ /* 0x000fe20008410000 */
[----:B------:R-:W-:Y:S02]  /*21c0*/  FFMA.FTZ R110, R199, R201, R110 ;  /* 0x000000c9c76e7223 */ /* 0x000fe4000001006e */
[----:B------:R-:W4:Y:S01]  /*21d0*/  LDL R117, [R1+0xf4] ;  /* 0x0000f40001757983 */ /* 0x000f220000100800 */
[----:B------:R-:W-:Y:S01]  /*21e0*/  FADD.FTZ R109, R185, R109 ;  /* 0x0000006db96d7221 */ /* 0x000fe20000010000 */
[----:B------:R-:W-:-:S03]  /*21f0*/  FFMA.FTZ R110, R200, R209, R110 ;  /* 0x000000d1c86e7223 */ /* 0x000fc6000001006e */
[----:B------:R-:W-:Y:S01]  /*2200*/  FADD.FTZ R109, R192, R109 ;  /* 0x0000006dc06d7221 */ /* 0x000fe20000010000 */
[----:B------:R-:W-:Y:S01]  /*2210*/  FMUL.FTZ R207, R207, UR10 ;  /* 0x0000000acfcf7c20 */ /* 0x000fe20008410000 */
[----:B------:R-:W-:Y:S01]  /*2220*/  SHF.L.U32 R180, R180, 0x10, RZ ;  /* 0x00000010b4b47819 */ /* 0x000fe200000006ff */
[----:B------:R-:W-:Y:S01]  /*2230*/  FFMA.FTZ R110, R202, R204, R110 ;  /* 0x000000ccca6e7223 */ /* 0x000fe2000001006e */
[----:B------:R-:W-:Y:S01]  /*2240*/  FADD.FTZ R109, R184, R109 ;  /* 0x0000006db86d7221 */ /* 0x000fe20000010000 */
[----:B------:R-:W-:Y:S01]  /*2250*/  FFMA.FTZ R4, R198, R178, R4 ;  /* 0x000000b2c6047223 */ /* 0x000fe20000010004 */
[----:B------:R-:W-:Y:S01]  /*2260*/  FADD.FTZ R218, R178, R218 ;  /* 0x000000dab2da7221 */ /* 0x000fe20000010000 */
[----:B------:R-:W-:Y:S01]  /*2270*/  FFMA.FTZ R110, R207, R210, R110 ;  /* 0x000000d2cf6e7223 */ /* 0x000fe2000001006e */
[----:B------:R-:W-:-:S03]  /*2280*/  FADD.FTZ R109, R189, R109 ;  /* 0x0000006dbd6d7221 */ /* 0x000fc60000010000 */
[----:B------:R-:W-:Y:S01]  /*2290*/  FFMA.FTZ R110, R203, R205, R110 ;  /* 0x000000cdcb6e7223 */ /* 0x000fe2000001006e */
[----:B------:R-:W-:Y:S01]  /*22a0*/  FADD.FTZ R109, R183, R109 ;  /* 0x0000006db76d7221 */ /* 0x000fe20000010000 */
[----:B------:R-:W-:Y:S01]  /*22b0*/  FMUL.FTZ R187, R125, UR10 ;  /* 0x0000000a7dbb7c20 */ /* 0x000fe20008410000 */
[----:B------:R-:W-:Y:S01]  /*22c0*/  FADD.FTZ R232, R101, R232 ;  /* 0x000000e865e87221 */ /* 0x000fe20000010000 */
[----:B------:R-:W-:Y:S01]  /*22d0*/  FFMA.FTZ R110, R208, R211, R110 ;  /* 0x000000d3d06e7223 */ /* 0x000fe2000001006e */
[----:B------:R-:W-:Y:S01]  /*22e0*/  FFMA.FTZ R18, R186, R101, R18 ;  /* 0x00000065ba127223 */ /* 0x000fe20000010012 */
[----:B------:R-:W-:Y:S02]  /*22f0*/  FADD.FTZ R101, R188, R109 ;  /* 0x0000006dbc657221 */ /* 0x000fe40000010000 */
[----:B------:R-:W4:Y:S01]  /*2300*/  LDL R109, [R1+0xec] ;  /* 0x0000ec00016d7983 */ /* 0x000f220000100800 */
[----:B------:R-:W-:Y:S01]  /*2310*/  FADD.FTZ R230, R100, R230 ;  /* 0x000000e664e67221 */ /* 0x000fe20000010000 */
[----:B------:R-:W-:Y:S01]  /*2320*/  FFMA.FTZ R16, R187, R100, R16 ;  /* 0x00000064bb107223 */ /* 0x000fe20000010010 */
[----:B------:R-:W-:-:S02]  /*2330*/  FFMA.FTZ R100, R197, R193, R110 ;  /* 0x000000c1c5647223 */ /* 0x000fc4000001006e */
[----:B------:R-:W4:Y:S01]  /*2340*/  LDL R110, [R1+0xe4] ;  /* 0x0000e400016e7983 */ /* 0x000f220000100800 */
[----:B------:R-:W-:Y:S01]  /*2350*/  FMUL.FTZ R194, R194, UR10 ;  /* 0x0000000ac2c27c20 */ /* 0x000fe20008410000 */
[----:B------:R-:W-:-:S03]  /*2360*/  FADD.FTZ R228, R181, R228 ;  /* 0x000000e4b5e47221 */ /* 0x000fc60000010000 */
[----:B------:R-:W-:Y:S01]  /*2370*/  FFMA.FTZ R14, R194, R181, R14 ;  /* 0x000000b5c20e7223 */ /* 0x000fe2000001000e */
[----:B------:R-:W-:Y:S01]  /*2380*/  FADD.FTZ R222, R176, R222 ;  /* 0x000000deb0de7221 */ /* 0x000fe20000010000 */
[----:B------:R-:W-:Y:S01]  /*2390*/  FFMA.FTZ R8, R207, R176, R8 ;  /* 0x000000b0cf087223 */ /* 0x000fe20000010008 */
[----:B------:R-:W-:Y:S01]  /*23a0*/  FMUL.FTZ R176, R129, UR10 ;  /* 0x0000000a81b07c20 */ /* 0x000fe20008410000 */
[----:B------:R-:W-:-:S03]  /*23b0*/  FADD.FTZ R234, R180, R234 ;  /* 0x000000eab4ea7221 */ /* 0x000fc60000010000 */
[-C--:B------:R-:W-:Y:S01]  /*23c0*/  FFMA.FTZ R20, R176, R180.reuse, R20 ;  /* 0x000000b4b0147223 */ /* 0x080fe20000010014 */
[----:B--2---:R-:W-:Y:S02]  /*23d0*/  FMUL.FTZ R178, R111, R180 ;  /* 0x000000b46fb27220 */ /* 0x004fe40000410000 */
[----:B------:R-:W2:Y:S01]  /*23e0*/  LDL R111, [R1+0xf0] ;  /* 0x0000f000016f7983 */ /* 0x000ea20000100800 */
[----:B---3--:R-:W-:-:S03]  /*23f0*/  FMUL.FTZ R181, R112, R108 ;  /* 0x0000006c70b57220 */ /* 0x008fc60000410000 */
[----:B------:R-:W3:Y:S01]  /*2400*/  LDL R112, [R1+0xdc] ;  /* 0x0000dc0001707983 */ /* 0x000ee20000100800 */
[----:B----4-:R-:W-:-:S03]  /*2410*/  FMUL.FTZ R180, R115, R102 ;  /* 0x0000006673b47220 */ /* 0x010fc60000410000 */
[----:B------:R-:W4:Y:S01]  /*2420*/  LDL R115, [R1+0xe0] ;  /* 0x0000e00001737983 */ /* 0x000f220000100800 */
[C---:B------:R-:W-:Y:S02]  /*2430*/  PRMT R149, R158.reuse, 0x7632, R149 ;  /* 0x000076329e957816 */ /* 0x040fe40000000095 */
[----:B------:R-:W-:Y:S01]  /*2440*/  SHF.L.U32 R104, R158, 0x10, RZ ;  /* 0x000000109e687819 */ /* 0x000fe200000006ff */
[----:B------:R-:W-:Y:S01]  /*2450*/  FMUL.FTZ R158, R131, UR10 ;  /* 0x0000000a839e7c20 */ /* 0x000fe20008410000 */
[----:B------:R-:W-:Y:S01]  /*2460*/  SHF.L.U32 R179, R179, 0x10, RZ ;  /* 0x00000010b3b37819 */ /* 0x000fe200000006ff */
[----:B------:R-:W-:Y:S01]  /*2470*/  FFMA.FTZ R100, R196, R185, R100 ;  /* 0x000000b9c4647223 */ /* 0x000fe20000010064 */
[----:B------:R-:W-:-:S03]  /*2480*/  FADD.FTZ R101, R182, R101 ;  /* 0x00000065b6657221 */ /* 0x000fc60000010000 */
[-C--:B------:R-:W-:Y:S01]  /*2490*/  FFMA.FTZ R22, R158, R179.reuse, R22 ;  /* 0x000000b39e167223 */ /* 0x080fe20000010016 */
[----:B------:R-:W-:Y:S01]  /*24a0*/  FADD.FTZ R236, R179, R236 ;  /* 0x000000ecb3ec7221 */ /* 0x000fe20000010000 */
[----:B------:R-:W-:Y:S01]  /*24b0*/  FFMA.FTZ R100, R195, R192, R100 ;  /* 0x000000c0c3647223 */ /* 0x000fe20000010064 */
[----:B------:R-:W-:Y:S01]  /*24c0*/  FADD.FTZ R101, R157, R101 ;  /* 0x000000659d657221 */ /* 0x000fe20000010000 */
[----:B------:R-:W-:Y:S01]  /*24d0*/  FMUL.FTZ R179, R127, R179 ;  /* 0x000000b37fb37220 */ /* 0x000fe20000410000 */
[----:B------:R-:W-:Y:S02]  /*24e0*/  FMUL.FTZ R127, R117, R142 ;  /* 0x0000008e757f7220 */ /* 0x000fe40000410000 */
[----:B------:R-:W4:Y:S01]  /*24f0*/  LDL R117, [R1+0xe8] ;  /* 0x0000e80001757983 */ /* 0x000f220000100800 */
[----:B------:R-:W-:Y:S01]  /*2500*/  FFMA.FTZ R100, R194, R184, R100 ;  /* 0x000000b8c2647223 */ /* 0x000fe20000010064 */
[----:B------:R-:W-:Y:S01]  /*2510*/  FADD.FTZ R101, R178, R101 ;  /* 0x00000065b2657221 */ /* 0x000fe20000010000 */
[----:B------:R-:W-:-:S02]  /*2520*/  SHF.L.U32 R143, R143, 0x10, RZ ;  /* 0x000000108f8f7819 */ /* 0x000fc400000006ff */
[----:B------:R-:W-:Y:S01]  /*2530*/  FFMA.FTZ R100, R191, R189, R100 ;  /* 0x000000bdbf647223 */ /* 0x000fe20000010064 */
[----:B------:R-:W-:Y:S01]  /*2540*/  FADD.FTZ R101, R156, R101 ;  /* 0x000000659c657221 */ /* 0x000fe20000010000 */
[----:B------:R-:W-:Y:S01]  /*2550*/  FADD.FTZ R224, R177, R224 ;  /* 0x000000e0b1e07221 */ /* 0x000fe20000010000 */
[----:B------:R-:W-:Y:S01]  /*2560*/  FFMA.FTZ R10, R208, R177, R10 ;  /* 0x000000b1d00a7223 */ /* 0x000fe2000001000a */
[----:B------:R-:W-:Y:S01]  /*2570*/  FMUL.FTZ R177, R128, UR10 ;  /* 0x0000000a80b17c20 */ /* 0x000fe20008410000 */
[----:B------:R-:W-:Y:S01]  /*2580*/  FFMA.FTZ R100, R187, R183, R100 ;  /* 0x000000b7bb647223 */ /* 0x000fe20000010064 */
[----:B------:R-:W-:Y:S01]  /*2590*/  FADD.FTZ R101, R179, R101 ;  /* 0x00000065b3657221 */ /* 0x000fe20000010000 */
[----:B------:R-:W-:Y:S01]  /*25a0*/  FMUL.FTZ R146, R139, UR10 ;  /* 0x0000000a8b927c20 */ /* 0x000fe20008410000 */
[----:B------:R-:W-:Y:S01]  /*25b0*/  FADD.FTZ R241, R108, R241 ;  /* 0x000000f16cf17221 */ /* 0x000fe20000010000 */
[----:B------:R-:W-:Y:S01]  /*25c0*/  FFMA.FTZ R100, R190, R188, R100 ;  /* 0x000000bcbe647223 */ /* 0x000fe20000010064 */
[----:B------:R-:W-:Y:S01]  /*25d0*/  FADD.FTZ R101, R154, R101 ;  /* 0x000000659a657221 */ /* 0x000fe20000010000 */
[----:B------:R-:W-:Y:S01]  /*25e0*/  FFMA.FTZ R26, R146, R108, R26 ;  /* 0x0000006c921a7223 */ /* 0x000fe2000001001a */
[----:B------:R-:W-:Y:S01]  /*25f0*/  FMUL.FTZ R147, R137, UR10 ;  /* 0x0000000a89937c20 */ /* 0x000fe20008410000 */
[----:B------:R-:W4:Y:S01]  /*2600*/  LDL R108, [R1+0xd4] ;  /* 0x0000d400016c7983 */ /* 0x000f220000100800 */
[----:B------:R-:W-:Y:S01]  /*2610*/  FFMA.FTZ R100, R186, R182, R100 ;  /* 0x000000b6ba647223 */ /* 0x000fe20000010064 */
[----:B------:R-:W-:Y:S01]  /*2620*/  FADD.FTZ R101, R180, R101 ;  /* 0x00000065b4657221 */ /* 0x000fe20000010000 */
[----:B------:R-:W-:Y:S01]  /*2630*/  FMUL.FTZ R129, R109, R114 ;  /* 0x000000726d817220 */ /* 0x000fe20000410000 */
[----:B------:R-:W-:Y:S01]  /*2640*/  FADD.FTZ R238, R102, R238 ;  /* 0x000000ee66ee7221 */ /* 0x000fe20000010000 */
[----:B------:R-:W4:Y:S01]  /*2650*/  LDL R109, [R1+0xd0] ;  /* 0x0000d000016d7983 */ /* 0x000f220000100800 */
[----:B------:R-:W-:Y:S01]  /*2660*/  FFMA.FTZ R24, R147, R102, R24 ;  /* 0x0000006693187223 */ /* 0x000fe20000010018 */
[----:B------:R-:W-:Y:S01]  /*2670*/  FADD.FTZ R237, R134, R237 ;  /* 0x000000ed86ed7221 */ /* 0x000fe20000010000 */
[----:B------:R-:W-:Y:S01]  /*2680*/  FFMA.FTZ R23, R155, R134, R23 ;  /* 0x000000869b177223 */ /* 0x000fe20000010017 */
[----:B------:R-:W-:Y:S01]  /*2690*/  FFMA.FTZ R100, R177, R157, R100 ;  /* 0x0000009db1647223 */ /* 0x000fe20000010064 */
[----:B------:R-:W-:Y:S01]  /*26a0*/  FADD.FTZ R102, R150, R101 ;  /* 0x0000006596667221 */ /* 0x000fe20000010000 */
[----:B------:R-:W-:-:S02]  /*26b0*/  FMUL.FTZ R134, R110, R104 ;  /* 0x000000686e867220 */ /* 0x000fc40000410000 */
[----:B------:R-:W4:Y:S01]  /*26c0*/  LDL R110, [R1+0xcc] ;  /* 0x0000cc00016e7983 */ /* 0x000f220000100800 */
[----:B------:R-:W-:Y:S01]  /*26d0*/  FFMA.FTZ R101, R176, R178, R100 ;  /* 0x000000b2b0657223 */ /* 0x000fe20000010064 */
[----:B------:R-:W-:Y:S02]  /*26e0*/  FADD.FTZ R100, R181, R102 ;  /* 0x00000066b5647221 */ /* 0x000fe40000010000 */
[----:B------:R-:W4:Y:S01]  /*26f0*/  LDL R102, [R1+0xc8] ;  /* 0x0000c80001667983 */ /* 0x000f220000100800 */
[----:B------:R-:W-:Y:S01]  /*2700*/  FMUL.FTZ R126, R126, UR10 ;  /* 0x0000000a7e7e7c20 */ /* 0x000fe20008410000 */
[----:B------:R-:W-:Y:S01]  /*2710*/  FMUL.FTZ R151, R138, UR10 ;  /* 0x0000000a8a977c20 */ /* 0x000fe20008410000 */
[----:B------:R-:W-:Y:S01]  /*2720*/  FFMA.FTZ R101, R159, R156, R101 ;  /* 0x0000009c9f657223 */ /* 0x000fe20000010065 */
[----:B------:R-:W-:Y:S01]  /*2730*/  SHF.L.U32 R138, R149, 0x10, RZ ;  /* 0x00000010958a7819 */ /* 0x000fe200000006ff */
[----:B------:R-:W-:Y:S01]  /*2740*/  FADD.FTZ R244, R114, R244 ;  /* 0x000000f472f47221 */ /* 0x000fe20000010000 */
[----:B------:R-:W-:-:S02]  /*2750*/  FFMA.FTZ R29, R126, R114, R29 ;  /* 0x000000727e1d7223 */ /* 0x000fc4000001001d */
[----:B------:R-:W4:Y:S01]  /*2760*/  LDL R114, [R1+0xc0] ;  /* 0x0000c00001727983 */ /* 0x000f220000100800 */
[----:B------:R-:W-:Y:S01]  /*2770*/  FADD.FTZ R240, R135, R240 ;  /* 0x000000f087f07221 */ /* 0x000fe20000010000 */
[----:B------:R-:W-:Y:S01]  /*2780*/  FFMA.FTZ R25, R151, R135, R25 ;  /* 0x0000008797197223 */ /* 0x000fe20000010019 */
[----:B------:R-:W-:Y:S01]  /*2790*/  FFMA.FTZ R101, R158, R179, R101 ;  /* 0x000000b39e657223 */ /* 0x000fe20000010065 */
[C---:B------:R-:W-:Y:S02]  /*27a0*/  PRMT R214, R103.reuse, 0x7632, R214 ;  /* 0x0000763267d67816 */ /* 0x040fe400000000d6 */
[----:B------:R-:W-:Y:S01]  /*27b0*/  SHF.L.U32 R239, R103, 0x10, RZ ;  /* 0x0000001067ef7819 */ /* 0x000fe200000006ff */
[----:B------:R-:W-:Y:S02]  /*27c0*/  FFMA.FTZ R103, R155, R154, R101 ;  /* 0x0000009a9b677223 */ /* 0x000fe40000010065 */
[----:B------:R-:W4:Y:S01]  /*27d0*/  LDL R101, [R1+0xb8] ;  /* 0x0000b80001657983 */ /* 0x000f220000100800 */
[----:B--2---:R-:W-:-:S03]  /*27e0*/  FMUL.FTZ R128, R111, R143 ;  /* 0x0000008f6f807220 */ /* 0x004fc60000410000 */
[----:B------:R-:W2:Y:S01]  /*27f0*/  LDL R111, [R1+0xd8] ;  /* 0x0000d800016f7983 */ /* 0x000ea20000100800 */
[----:B---3--:R-:W-:-:S03]  /*2800*/  FMUL.FTZ R137, R112, R105 ;  /* 0x0000006970897220 */ /* 0x008fc60000410000 */
[----:B------:R-:W3:Y:S01]  /*2810*/  LDL R112, [R1+0xc4] ;  /* 0x0000c40001707983 */ /* 0x000ee20000100800 */
[----:B----4-:R-:W-:-:S03]  /*2820*/  FMUL.FTZ R135, R115, R138 ;  /* 0x0000008a73877220 */ /* 0x010fc60000410000 */
[----:B------:R-:W4:Y:S01]  /*2830*/  LDL R115, [R1+0xbc] ;  /* 0x0000bc0001737983 */ /* 0x000f220000100800 */
[----:B------:R-:W-:Y:S01]  /*2840*/  FADD.FTZ R100, R127, R100 ;  /* 0x000000647f647221 */ /* 0x000fe20000010000 */
[----:B------:R-:W-:Y:S01]  /*2850*/  FADD.FTZ R233, R132, R233 ;  /* 0x000000e984e97221 */ /* 0x000fe20000010000 */
[----:B------:R-:W-:Y:S01]  /*2860*/  FFMA.FTZ R19, R177, R132, R19 ;  /* 0x00000084b1137223 */ /* 0x000fe20000010013 */
[----:B------:R-:W-:Y:S01]  /*2870*/  SHF.L.U32 R132, R148, 0x10, RZ ;  /* 0x0000001094847819 */ /* 0x000fe200000006ff */
[----:B------:R-:W-:-:S04]  /*2880*/  FADD.FTZ R100, R100, R128 ;  /* 0x0000008064647221 */ /* 0x000fc80000010000 */
[----:B------:R-:W-:Y:S01]  /*2890*/  FADD.FTZ R100, R100, R129 ;  /* 0x0000008164647221 */ /* 0x000fe20000010000 */
[----:B------:R-:W-:Y:S01]  /*28a0*/  FFMA.FTZ R103, R147, R180, R103 ;  /* 0x000000b493677223 */ /* 0x000fe20000010067 */
[----:B------:R-:W-:Y:S01]  /*28b0*/  SHF.L.U32 R139, R152, 0x10, RZ ;  /* 0x00000010988b7819 */ /* 0x000fe200000006ff */
[----:B------:R-:W-:-:S04]  /*28c0*/  FMUL.FTZ R131, R117, R132 ;  /* 0x0000008475837220 */ /* 0x000fc80000410000 */
[----:B------:R-:W-:Y:S01]  /*28d0*/  FADD.FTZ R100, R100, R131 ;  /* 0x0000008364647221 */ /* 0x000fe20000010000 */
[----:B------:R-:W-:-:S03]  /*28e0*/  FFMA.FTZ R103, R151, R150, R103 ;  /* 0x0000009697677223 */ /* 0x000fc60000010067 */
[----:B------:R-:W-:Y:S01]  /*28f0*/  FADD.FTZ R100, R100, R134 ;  /* 0x0000008664647221 */ /* 0x000fe20000010000 */
[----:B------:R-:W-:Y:S01]  /*2900*/  FMUL.FTZ R124, R124, UR10 ;  /* 0x0000000a7c7c7c20 */ /* 0x000fe20008410000 */
[----:B------:R-:W-:Y:S02]  /*2910*/  FFMA.FTZ R103, R146, R181, R103 ;  /* 0x000000b592677223 */ /* 0x000fe40000010067 */
[----:B------:R-:W-:Y:S01]  /*2920*/  FADD.FTZ R100, R100, R135 ;  /* 0x0000008764647221 */ /* 0x000fe20000010000 */
[----:B------:R-:W-:Y:S01]  /*2930*/  FMUL.FTZ R125, R141, UR10 ;  /* 0x0000000a8d7d7c20 */ /* 0x000fe20008410000 */
[----:B------:R-:W-:Y:S02]  /*2940*/  FFMA.FTZ R103, R124, R127, R103 ;  /* 0x0000007f7c677223 */ /* 0x000fe40000010067 */
[----:B------:R-:W-:Y:S01]  /*2950*/  FADD.FTZ R100, R100, R137 ;  /* 0x0000008964647221 */ /* 0x000fe20000010000 */
[----:B------:R-:W-:Y:S01]  /*2960*/  FADD.FTZ R242, R142, R242 ;  /* 0x000000f28ef27221 */ /* 0x000fe20000010000 */
[----:B------:R-:W-:Y:S01]  /*2970*/  FFMA.FTZ R27, R124, R142, R27 ;  /* 0x0000008e7c1b7223 */ /* 0x000fe2000001001b */
[----:B------:R-:W-:Y:S01]  /*2980*/  SHF.L.U32 R142, R153, 0x10, RZ ;  /* 0x00000010998e7819 */ /* 0x000fe200000006ff */
[----:B------:R-:W-:Y:S01]  /*2990*/  FMUL.FTZ R108, R108, R106 ;  /* 0x0000006a6c6c7220 */ /* 0x000fe20000410000 */
[----:B------:R-:W-:Y:S01]  /*29a0*/  FFMA.FTZ R103, R125, R128, R103 ;  /* 0x000000807d677223 */ /* 0x000fe20000010067 */
[----:B------:R-:W-:-:S02]  /*29b0*/  FMUL.FTZ R130, R130, UR10 ;  /* 0x0000000a82827c20 */ /* 0x000fc40008410000 */
[----:B------:R-:W-:Y:S01]  /*29c0*/  FMUL.FTZ R109, R109, R142 ;  /* 0x0000008e6d6d7220 */ /* 0x000fe20000410000 */
[----:B------:R-:W-:Y:S01]  /*29d0*/  FFMA.FTZ R103, R126, R129, R103 ;  /* 0x000000817e677223 */ /* 0x000fe20000010067 */
[----:B------:R-:W-:Y:S01]  /*29e0*/  FFMA.FTZ R28, R125, R143, R28 ;  /* 0x0000008f7d1c7223 */ /* 0x000fe2000001001c */
[----:B------:R-:W-:Y:S01]  /*29f0*/  FADD.FTZ R243, R143, R243 ;  /* 0x000000f38ff37221 */ /* 0x000fe20000010000 */
[----:B------:R-:W-:Y:S01]  /*2a00*/  SHF.L.U32 R143, R174, 0x10, RZ ;  /* 0x00000010ae8f7819 */ /* 0x000fe200000006ff */
[----:B------:R-:W-:Y:S01]  /*2a10*/  FMUL.FTZ R136, R136, UR10 ;  /* 0x0000000a88887c20 */ /* 0x000fe20008410000 */
[----:B------:R-:W-:Y:S01]  /*2a20*/  FFMA.FTZ R103, R130, R131, R103 ;  /* 0x0000008382677223 */ /* 0x000fe20000010067 */
[----:B------:R-:W-:Y:S01]  /*2a30*/  FMUL.FTZ R110, R110, R107 ;  /* 0x0000006b6e6e7220 */ /* 0x000fe20000410000 */
[----:B------:R-:W-:Y:S02]  /*2a40*/  FMUL.FTZ R140, R140, UR10 ;  /* 0x0000000a8c8c7c20 */ /* 0x000fe40008410000 */
[----:B------:R-:W-:Y:S01]  /*2a50*/  FFMA.FTZ R103, R136, R134, R103 ;  /* 0x0000008688677223 */ /* 0x000fe20000010067 */
[----:B------:R-:W-:-:S03]  /*2a60*/  FMUL.FTZ R144, R144, UR10 ;  /* 0x0000000a90907c20 */ /* 0x000fc60008410000 */
[----:B------:R-:W-:Y:S01]  /*2a70*/  FFMA.FTZ R103, R140, R135, R103 ;  /* 0x000000878c677223 */ /* 0x000fe20000010067 */
[----:B------:R-:W-:Y:S01]  /*2a80*/  FMUL.FTZ R145, R145, UR10 ;  /* 0x0000000a91917c20 */ /* 0x000fe20008410000 */
[----:B------:R-:W-:Y:S02]  /*2a90*/  SHF.L.U32 R214, R214, 0x10, RZ ;  /* 0x00000010d6d67819 */ /* 0x000fe400000006ff */
[----:B------:R-:W-:Y:S01]  /*2aa0*/  FFMA.FTZ R103, R144, R137, R103 ;  /* 0x0000008990677223 */ /* 0x000fe20000010067 */
[----:B------:R-:W-:Y:S01]  /*2ab0*/  FMUL.FTZ R113, R113, UR10 ;  /* 0x0000000a71717c20 */ /* 0x000fe20008410000 */
[----:B------:R-:W-:Y:S01]  /*2ac0*/  FMUL.FTZ R116, R116, UR10 ;  /* 0x0000000a74747c20 */ /* 0x000fe20008410000 */
[----:B------:R-:W-:Y:S01]  /*2ad0*/  FMUL.FTZ R118, R118, UR10 ;  /* 0x0000000a76767c20 */ /* 0x000fe20008410000 */
[----:B------:R-:W-:Y:S01]  /*2ae0*/  FMUL.FTZ R117, R101, R214 ;  /* 0x000000d665757220 */ /* 0x000fe20000410000 */
[----:B------:R-:W-:Y:S01]  /*2af0*/  FMUL.FTZ R119, R119, UR10 ;  /* 0x0000000a77777c20 */ /* 0x000fe20008410000 */
[----:B------:R-:W-:Y:S01]  /*2b00*/  FMUL.FTZ R120, R120, UR10 ;  /* 0x0000000a78787c20 */ /* 0x000fe20008410000 */
[----:B------:R-:W-:Y:S01]  /*2b10*/  FMUL.FTZ R121, R121, UR10 ;  /* 0x0000000a79797c20 */ /* 0x000fe20008410000 */
[----:B------:R-:W-:Y:S01]  /*2b20*/  FMUL.FTZ R122, R122, UR10 ;  /* 0x0000000a7a7a7c20 */ /* 0x000fe20008410000 */
[----:B------:R-:W-:Y:S01]  /*2b30*/  FMUL.FTZ R123, R123, UR10 ;  /* 0x0000000a7b7b7c20 */ /* 0x000fe20008410000 */
[----:B--2---:R-:W-:-:S04]  /*2b40*/  FMUL.FTZ R141, R111, R139 ;  /* 0x0000008b6f8d7220 */ /* 0x004fc80000410000 */
[----:B------:R-:W-:-:S04]  /*2b50*/  FADD.FTZ R100, R100, R141 ;  /* 0x0000008d64647221 */ /* 0x000fc80000010000 */
[----:B------:R-:W-:-:S04]  /*2b60*/  FADD.FTZ R100, R100, R108 ;  /* 0x0000006c64647221 */ /* 0x000fc80000010000 */
[----:B------:R-:W-:Y:S01]  /*2b70*/  FADD.FTZ R100, R100, R109 ;  /* 0x0000006d64647221 */ /* 0x000fe20000010000 */
[----:B------:R-:W-:-:S03]  /*2b80*/  FMUL.FTZ R111, R102, R143 ;  /* 0x0000008f666f7220 */ /* 0x000fc60000410000 */
[----:B------:R-:W-:Y:S01]  /*2b90*/  FADD.FTZ R100, R100, R110 ;  /* 0x0000006e64647221 */ /* 0x000fe20000010000 */
[----:B------:R-:W-:Y:S01]  /*2ba0*/  SHF.L.U32 R102, R32, 0x10, RZ ;  /* 0x0000001020667819 */ /* 0x000fe200000006ff */
[----:B---3--:R-:W-:Y:S01]  /*2bb0*/  FMUL.FTZ R112, R112, R133 ;  /* 0x0000008570707220 */ /* 0x008fe20000410000 */
[----:B----4-:R-:W-:Y:S01]  /*2bc0*/  FMUL.FTZ R115, R115, R239 ;  /* 0x000000ef73737220 */ /* 0x010fe20000410000 */
[----:B------:R-:W-:Y:S01]  /*2bd0*/  FADD.FTZ R100, R100, R111 ;  /* 0x0000006f64647221 */ /* 0x000fe20000010000 */
[----:B------:R-:W-:Y:S01]  /*2be0*/  FFMA.FTZ R103, R145, R141, R103 ;  /* 0x0000008d91677223 */ /* 0x000fe20000010067 */
[----:B------:R-:W-:Y:S01]  /*2bf0*/  FMUL.FTZ R114, R114, R102 ;  /* 0x0000006672727220 */ /* 0x000fe20000410000 */
[----:B------:R-:W5:Y:S01]  /*2c00*/  LDL.LU R32, [R1+0x158] ;  /* 0x0001580001207983 */ /* 0x000f620000300800 */
[----:B------:R-:W-:Y:S01]  /*2c10*/  FADD.FTZ R100, R100, R112 ;  /* 0x0000007064647221 */ /* 0x000fe20000010000 */
[----:B------:R-:W-:Y:S02]  /*2c20*/  FFMA.FTZ R103, R113, R108, R103 ;  /* 0x0000006c71677223 */ /* 0x000fe40000010067 */
[----:B------:R-:W2:Y:S01]  /*2c30*/  LDL.LU R149, [R1] ;  /* 0x0000000001957983 */ /* 0x000ea20000300800 */
[----:B------:R-:W-:Y:S01]  /*2c40*/  FADD.FTZ R100, R100, R114 ;  /* 0x0000007264647221 */ /* 0x000fe20000010000 */
[----:B------:R-:W-:-:S02]  /*2c50*/  FFMA.FTZ R103, R116, R109, R103 ;  /* 0x0000006d74677223 */ /* 0x000fc40000010067 */
[----:B------:R-:W3:Y:S01]  /*2c60*/  LDL.LU R148, [R1+0x4] ;  /* 0x0000040001947983 */ /* 0x000ee20000300800 */
[----:B------:R-:W-:-:S04]  /*2c70*/  FADD.FTZ R100, R100, R115 ;  /* 0x0000007364647221 */ /* 0x000fc80000010000 */
        /* <DEDUP_REMOVED lines=26> */
[----:B------:R-:W-:Y:S01]  /*2e20*/  FADD.FTZ R246, R104, R246 ;  /* 0x000000f668f67221 */ /* 0x000fe20000010000 */
[----:B------:R-:W-:-:S02]  /*2e30*/  FFMA.FTZ R31, R136, R104, R31 ;  /* 0x00000068881f7223 */ /* 0x000fc4000001001f */
[----:B------:R-:W4:Y:S01]  /*2e40*/  LDL.LU R104, [R1+0x28] ;  /* 0x0000280001687983 */ /* 0x000f220000300800 */
[----:B------:R-:W-:Y:S01]  /*2e50*/  @UP0 UIMAD.WIDE UR4, UR6, 0x2, UR4 ;  /* 0x00000002060408a5 */ /* 0x000fe2000f8e0204 */
[----:B------:R-:W-:Y:S01]  /*2e60*/  FADD.FTZ R248, R105, R248 ;  /* 0x000000f869f87221 */ /* 0x000fe20000010000 */
[----:B0-----:R-:W-:-:S05]  /*2e70*/  FADD.FTZ R101, R101, R103 ;  /* 0x0000006765657221 */ /* 0x001fca0000010000 */
[----:B------:R0:W-:Y:S01]  /*2e80*/  @!P1 STS.64 [R173], R100 ;  /* 0x00000064ad009388 */ /* 0x0001e20000000a00 */
[----:B------:R-:W-:Y:S01]  /*2e90*/  PLOP3.LUT P1, PT, PT, PT, UP0, 0x80, 0x8 ;  /* 0x000000000008781c */ /* 0x000fe20003f2f008 */
[----:B------:R-:W-:Y:S02]  /*2ea0*/  FFMA.FTZ R161, R144, R105, R161 ;  /* 0x0000006990a17223 */ /* 0x000fe400000100a1 */
[----:B------:R-:W4:Y:S01]  /*2eb0*/  LDL.LU R105, [R1+0x8] ;  /* 0x0000080001697983 */ /* 0x000f220000300800 */
[----:B0-----:R-:W-:Y:S02]  /*2ec0*/  MOV R100, UR4 ;  /* 0x0000000400647c02 */ /* 0x001fe40008000f00 */
[----:B------:R-:W-:-:S07]  /*2ed0*/  MOV R101, UR5 ;  /* 0x0000000500657c02 */ /* 0x000fce0008000f00 */
[----:B------:R0:W4:Y:S01]  /*2ee0*/  @P1 LDG.E.U16 R103, desc[UR16][R100.64] ;  /* 0x0000001064671981 */ /* 0x000122000c1e1500 */
[----:B------:R-:W-:-:S04]  /*2ef0*/  ISETP.NE.U32.AND P0, PT, RZ, UR20, PT ;  /* 0x00000014ff007c0c */ /* 0x000fc8000bf05070 */
[----:B------:R-:W-:-:S13]  /*2f00*/  ISETP.NE.AND.EX P0, PT, RZ, UR21, PT, P0 ;  /* 0x00000015ff007c0c */ /* 0x000fda000bf05300 */
[----:B0-----:R-:W0:Y:S02]  /*2f10*/  @P0 LDC.64 R100, c[0x0][0x438] ;  /* 0x00010e00ff640b82 */ /* 0x001e240000000a00 */
[----:B0-----:R-:W-:-:S05]  /*2f20*/  @P0 IMAD.WIDE.U32 R100, R171, 0x20, R100 ;  /* 0x00000020ab640825 */ /* 0x001fca00078e0064 */
[----:B------:R-:W5:Y:S04]  /*2f30*/  @P0 LDG.E.128 R72, desc[UR16][R100.64] ;  /* 0x0000001064480981 */ /* 0x000f68000c1e1d00 */
[----:B------:R0:W5:Y:S02]  /*2f40*/  @P0 LDG.E.128 R76, desc[UR16][R100.64+0x10] ;  /* 0x00001010644c0981 */ /* 0x000164000c1e1d00 */
        /* <DEDUP_REMOVED lines=12> */
[----:B0-----:R-:W0:Y:S01]  /*3010*/  @P0 LDC.64 R100, c[0x0][0x438] ;  /* 0x00010e00ff640b82 */ /* 0x001e220000000a00 */
[----:B--2---:R-:W-:Y:S01]  /*3020*/  FADD.FTZ R149, R143, R149 ;  /* 0x000000958f957221 */ /* 0x004fe20000010000 */
[----:B0-----:R-:W-:-:S05]  /*3030*/  @P0 IMAD.WIDE.U32 R100, R2, 0x20, R100 ;  /* 0x0000002002640825 */ /* 0x001fca00078e0064 */
[----:B------:R-:W5:Y:S04]  /*3040*/  @P0 LDG.E.128 R60, desc[UR16][R100.64] ;  /* 0x00000010643c0981 */ /* 0x000f68000c1e1d00 */
[----:B------:R0:W5:Y:S02]  /*3050*/  @P0 LDG.E.128 R56, desc[UR16][R100.64+0x10] ;  /* 0x0000101064380981 */ /* 0x000164000c1e1d00 */
[----:B0-----:R-:W0:Y:S01]  /*3060*/  LDC.64 R100, c[0x0][0x3b0] ;  /* 0x0000ec00ff647b82 */ /* 0x001e220000000a00 */
[----:B---3--:R-:W-:Y:S01]  /*3070*/  FADD.FTZ R148, R133, R148 ;  /* 0x0000009485947221 */ /* 0x008fe20000010000 */
[----:B------:R-:W-:Y:S01]  /*3080*/  STL [R1], R149 ;  /* 0x0000009501007387 */ /* 0x000fe20000100800 */
[----:B------:R-:W-:Y:S01]  /*3090*/  FFMA.FTZ R30, R130, R132, R30 ;  /* 0x00000084821e7223 */ /* 0x000fe2000001001e */
[----:B------:R-:W-:Y:S01]  /*30a0*/  FADD.FTZ R245, R132, R245 ;  /* 0x000000f584f57221 */ /* 0x000fe20000010000 */
[----:B------:R-:W-:Y:S01]  /*30b0*/  FADD.FTZ R247, R138, R247 ;  /* 0x000000f78af77221 */ /* 0x000fe20000010000 */
[----:B------:R-:W-:Y:S01]  /*30c0*/  FFMA.FTZ R160, R140, R138, R160 ;  /* 0x0000008a8ca07223 */ /* 0x000fe200000100a0 */
[----:B------:R-:W-:Y:S01]  /*30d0*/  FADD.FTZ R249, R139, R249 ;  /* 0x000000f98bf97221 */ /* 0x000fe20000010000 */
[----:B------:R-:W-:Y:S01]  /*30e0*/  FFMA.FTZ R162, R145, R139, R162 ;  /* 0x0000008b91a27223 */ /* 0x000fe200000100a2 */
[----:B------:R-:W-:Y:S01]  /*30f0*/  FFMA.FTZ R164, R116, R142, R164 ;  /* 0x0000008e74a47223 */ /* 0x000fe200000100a4 */
[----:B------:R-:W-:Y:S01]  /*3100*/  FADD.FTZ R251, R142, R251 ;  /* 0x000000fb8efb7221 */ /* 0x000fe20000010000 */
[----:B------:R-:W-:Y:S01]  /*3110*/  FFMA.FTZ R166, R119, R143, R166 ;  /* 0x0000008f77a67223 */ /* 0x000fe200000100a6 */
[----:B------:R-:W-:Y:S01]  /*3120*/  FFMA.FTZ R167, R120, R133, R167 ;  /* 0x0000008578a77223 */ /* 0x000fe200000100a7 */
[----:B------:R1:W-:Y:S01]  /*3130*/  STL [R1+0x4], R148 ;  /* 0x0000049401007387 */ /* 0x0003e20000100800 */
[----:B0-----:R-:W-:-:S04]  /*3140*/  IMAD.WIDE.U32 R152, R171, 0x8, R100 ;  /* 0x00000008ab987825 */ /* 0x001fc800078e0064 */
[--C-:B-1----:R-:W-:Y:S02]  /*3150*/  IMAD.WIDE.U32 R148, R170, 0x8, R100.reuse ;  /* 0x00000008aa947825 */ /* 0x102fe400078e0064 */
        /* <DEDUP_REMOVED lines=8> */
[----:B----4-:R-:W-:Y:S01]  /*31e0*/  @!P2 IADD3 R172, PT, PT, R104, 0x5000, RZ ;  /* 0x0000500068aca810 */ /* 0x010fe20007ffe0ff */
[----:B------:R-:W-:Y:S01]  /*31f0*/  FFMA.FTZ R6, R200, R175, R6 ;  /* 0x000000afc8067223 */ /* 0x000fe20000010006 */
[----:B------:R-:W-:Y:S01]  /*3200*/  FADD.FTZ R220, R175, R220 ;  /* 0x000000dcafdc7221 */ /* 0x000fe20000010000 */
[----:B------:R-:W-:Y:S01]  /*3210*/  BAR.SYNC.DEFER_BLOCKING 0x0 ;  /* 0x0000000000007b1d */ /* 0x000fe20000010000 */
[C---:B------:R-:W-:Y:S02]  /*3220*/  IADD3 R100, PT, PT, R104.reuse, 0x5030, RZ ;  /* 0x0000503068647810 */ /* 0x040fe40007ffe0ff */
[----:B------:R-:W-:Y:S01]  /*3230*/  @!P2 IADD3 R100, PT, PT, R104, 0x5010, RZ ;  /* 0x000050106864a810 */ /* 0x000fe20007ffe0ff */
[----:B------:R-:W-:Y:S01]  /*3240*/  FFMA.FTZ R213, R121, R102, R213 ;  /* 0x0000006679d57223 */ /* 0x000fe200000100d5 */
[----:B------:R-:W-:Y:S01]  /*3250*/  FADD.FTZ R105, R102, R105 ;  /* 0x0000006966697221 */ /* 0x000fe20000010000 */
[----:B------:R-:W0:Y:S01]  /*3260*/  LDS.128 R172, [R172] ;  /* 0x00000000acac7984 */ /* 0x000e220000000c00 */
[----:B------:R-:W-:-:S03]  /*3270*/  @P1 R2UR UR4, R103 ;  /* 0x00000000670412ca */ /* 0x000fc600000e0000 */
[----:B------:R-:W1:Y:S04]  /*3280*/  LDS.128 R100, [R100] ;  /* 0x0000000064647984 */ /* 0x000e680000000c00 */
[----:B------:R2:W-:Y:S01]  /*3290*/  STL [R1+0x8], R105 ;  /* 0x0000086901007387 */ /* 0x0005e20000100800 */
[----:B0-----:R-:W-:-:S04]  /*32a0*/  FADD.FTZ R173, RZ, R173 ;  /* 0x000000adffad7221 */ /* 0x001fc80000010000 */
[----:B------:R-:W-:-:S04]  /*32b0*/  FADD.FTZ R173, R175, R173 ;  /* 0x000000adafad7221 */ /* 0x000fc80000010000 */
[----:B-1----:R-:W-:Y:S02]  /*32c0*/  FADD.FTZ R101, R173, R101 ;  /* 0x00000065ad657221 */ /* 0x002fe40000010000 */
[----:B------:R-:W3:Y:S01]  /*32d0*/  LDL.LU R173, [R1+0xc] ;  /* 0x00000c0001ad7983 */ /* 0x000ee20000300800 */
[----:B------:R-:W-:Y:S01]  /*32e0*/  FFMA.FTZ R215, R122, R239, R215 ;  /* 0x000000ef7ad77223 */ /* 0x000fe200000100d7 */
[----:B------:R-:W-:-:S05]  /*32f0*/  MOV R104, 0x10 ;  /* 0x0000001000687802 */ /* 0x000fca0000000f00 */
[----:B--2---:R-:W-:-:S04]  /*3300*/  IMAD.WIDE.U32 R104, R171, R104, UR24 ;  /* 0x00000018ab687e25 */ /* 0x004fc8000f8e0068 */
[----:B------:R-:W-:Y:S01]  /*3310*/  FADD.FTZ R250, R106, R250 ;  /* 0x000000fa6afa7221 */ /* 0x000fe20000010000 */
[----:B------:R-:W-:Y:S01]  /*3320*/  FFMA.FTZ R163, R113, R106, R163 ;  /* 0x0000006a71a37223 */ /* 0x000fe200000100a3 */
[----:B------:R-:W-:Y:S01]  /*3330*/  FADD.FTZ R252, R107, R252 ;  /* 0x000000fc6bfc7221 */ /* 0x000fe20000010000 */
[----:B------:R-:W-:Y:S02]  /*3340*/  FFMA.FTZ R165, R118, R107, R165 ;  /* 0x0000006b76a57223 */ /* 0x000fe400000100a5 */
[----:B------:R-:W5:Y:S01]  /*3350*/  LDG.E.128 R104, desc[UR16][R104.64] ;  /* 0x0000001068687981 */ /* 0x000f62000c1e1d00 */
[----:B---3--:R-:W-:-:S03]  /*3360*/  FADD.FTZ R173, R239, R173 ;  /* 0x000000adefad7221 */ /* 0x008fc60000010000 */
[----:B------:R-:W2:Y:S01]  /*3370*/  LDL.LU R239, [R1+0x10] ;  /* 0x0000100001ef7983 */ /* 0x000ea20000300800 */
[----:B------:R-:W-:-:S03]  /*3380*/  FADD.FTZ R172, RZ, R172 ;  /* 0x000000acffac7221 */ /* 0x000fc60000010000 */
[----:B------:R0:W-:Y:S01]  /*3390*/  STL [R1+0xc], R173 ;  /* 0x00000cad01007387 */ /* 0x0001e20000100800 */
[----:B------:R-:W-:Y:S01]  /*33a0*/  FADD.FTZ R101, R103, R101 ;  /* 0x0000006567657221 */ /* 0x000fe20000010000 */
[----:B------:R-:W-:Y:S01]  /*33b0*/  FADD.FTZ R174, R174, R172 ;  /* 0x000000acaeae7221 */ /* 0x000fe20000010000 */
[----:B------:R-:W-:Y:S02]  /*33c0*/  UISETP.NE.U32.AND UP1, UPT, UR20, URZ, UPT ;  /* 0x000000ff1400728c */ /* 0x000fe4000bf25070 */
[----:B------:R-:W-:Y:S01]  /*33d0*/  FMUL.FTZ R101, R101, UR22 ;  /* 0x0000001665657c20 */ /* 0x000fe20008410000 */
[----:B------:R-:W-:Y:S01]  /*33e0*/  FADD.FTZ R100, R174, R100 ;  /* 0x00000064ae647221 */ /* 0x000fe20000010000 */
[----:B------:R-:W-:-:S03]  /*33f0*/  UISETP.NE.AND.EX UP1, UPT, UR21, URZ, UPT, UP1 ;  /* 0x000000ff1500728c */ /* 0x000fc6000bf25310 */
[----:B------:R-:W-:Y:S01]  /*3400*/  FADD.FTZ R100, R102, R100 ;  /* 0x0000006466647221 */ /* 0x000fe20000010000 */
[----:B------:R-:W-:-:S03]  /*3410*/  R2UR UR11, R101 ;  /* 0x00000000650b72ca */ /* 0x000fc600000e0000 */
[----:B------:R-:W-:Y:S01]  /*3420*/  FMUL.FTZ R100, R100, UR22 ;  /* 0x0000001664647c20 */ /* 0x000fe20008410000 */
[----:B------:R-:W-:Y:S01]  /*3430*/  FFMA.FTZ R216, R123, R214, R216 ;  /* 0x000000d67bd87223 */ /* 0x000fe200000100d8 */
[----:B------:R-:W-:-:S03]  /*3440*/  UMOV UR7, 0x3f800000 ;  /* 0x3f80000000077882 */ /* 0x000fc60000000000 */
[----:B0-----:R-:W-:Y:S01]  /*3450*/  FSEL R173, R100, RZ, !P3 ;  /* 0x000000ff64ad7208 */ /* 0x001fe20005800000 */
[----:B------:R-:W-:Y:S01]  /*3460*/  @UP0 USHF.L.U32 UR7, UR4, 0x10, URZ ;  /* 0x0000001004070899 */ /* 0x000fe200080006ff */
[----:B--2---:R-:W-:-:S05]  /*3470*/  FADD.FTZ R239, R214, R239 ;  /* 0x000000efd6ef7221 */ /* 0x004fca0000010000 */
[----:B------:R0:W-:Y:S01]  /*3480*/  STL [R1+0x10], R239 ;  /* 0x000010ef01007387 */ /* 0x0001e20000100800 */
[----:B------:R-:W-:Y:S05]  /*3490*/  BRA.U UP1, `(.L_x_6808) ;  /* 0x0000000d01f47547 */ /* 0x000fea000b800000 */
[----:B------:R-:W-:Y:S01]  /*34a0*/  UMOV UR4, UR8 ;  /* 0x0000000800047c82 */ /* 0x000fe20008000000 */
[----:B------:R-:W-:Y:S01]  /*34b0*/  UMOV UR5, UR9 ;  /* 0x0000000900057c82 */ /* 0x000fe20008000000 */
[----:B------:R-:W-:Y:S01]  /*34c0*/  UISETP.NE.U32.AND UP1, UPT, UR4, URZ, UPT ;  /* 0x000000ff0400728c */ /* 0x000fe2000bf25070 */
[----:B------:R-:W-:-:S03]  /*34d0*/  PRMT R214, R51, 0x7632, R214 ;  /* 0x0000763233d67816 */ /* 0x000fc600000000d6 */
[----:B------:R-:W-:-:S09]  /*34e0*/  UISETP.NE.AND.EX UP1, UPT, UR5, URZ, UPT, UP1 ;  /* 0x000000ff0500728c */ /* 0x000fd2000bf25310 */
[----:B------:R-:W-:Y:S05]  /*34f0*/  BRA.U UP1, `(.L_x_6809) ;  /* 0x0000000501b47547 */ /* 0x000fea000b800000 */
[--C-:B------:R-:W-:Y:S01]  /*3500*/  FFMA.FTZ R0, R0, UR11, R173.reuse ;  /* 0x0000000b00007c23 */ /* 0x100fe200080100ad */
[----:B-----5:R-:W-:Y:S01]  /*3510*/  LOP3.LUT P1, RZ, R152, 0xff, RZ, 0xc0, !PT ;  /* 0x000000ff98ff7812 */ /* 0x020fe2000782c0ff */
[----:B------:R-:W-:Y:S02]  /*3520*/  HFMA2 R174, -RZ, RZ, 0, 0 ;  /* 0x00000000ffae7431 */ /* 0x000fe400000001ff */
[--C-:B------:R-:W-:Y:S01]  /*3530*/  FFMA.FTZ R198, R198, UR11, R173.reuse ;  /* 0x0000000bc6c67c23 */ /* 0x100fe200080100ad */
[----:B------:R-:W-:Y:S01]  /*3540*/  FADD.FTZ R0, R206, -R0 ;  /* 0x80000000ce007221 */ /* 0x000fe20000010000 */
[----:B------:R-:W-:Y:S01]  /*3550*/  PRMT R102, R48, 0x7632, R102 ;  /* 0x0000763230667816 */ /* 0x000fe20000000066 */
[----:B------:R-:W-:Y:S01]  /*3560*/  FFMA.FTZ R199, R199, UR11, R173 ;  /* 0x0000000bc7c77c23 */ /* 0x000fe200080100ad */
[----:B------:R-:W-:Y:S01]  /*3570*/  MOV R103, RZ ;  /* 0x000000ff00677202 */ /* 0x000fe20000000f00 */
[----:B------:R-:W-:Y:S01]  /*3580*/  FMUL.FTZ R0, R0, UR10 ;  /* 0x0000000a00007c20 */ /* 0x000fe20008410000 */
[----:B------:R-:W-:Y:S01]  /*3590*/  LOP3.LUT P6, RZ, R152, 0xff000000, RZ, 0xc0, !PT ;  /* 0xff00000098ff7812 */ /* 0x000fe200078cc0ff */
[----:B------:R-:W-:Y:S01]  /*35a0*/  FADD.FTZ R199, R201, -R199 ;  /* 0x800000c7c9c77221 */ /* 0x000fe20000010000 */
[--C-:B------:R-:W-:Y:S01]  /*35b0*/  FFMA.FTZ R200, R200, UR11, R173.reuse ;  /* 0x0000000bc8c87c23 */ /* 0x100fe200080100ad */
[----:B------:R-:W-:Y:S01]  /*35c0*/  FMUL.FTZ R0, R0, UR7 ;  /* 0x0000000700007c20 */ /* 0x000fe20008410000 */
[----:B------:R-:W-:Y:S01]  /*35d0*/  FFMA.FTZ R202, R202, UR11, R173 ;  /* 0x0000000bcaca7c23 */ /* 0x000fe200080100ad */
[----:B------:R-:W-:Y:S01]  /*35e0*/  @P1 SHF.L.U32 R100, R104, 0x10, RZ ;  /* 0x0000001068641819 */ /* 0x000fe200000006ff */
[----:B------:R-:W-:Y:S01]  /*35f0*/  FMUL.FTZ R199, R199, UR10 ;  /* 0x0000000ac7c77c20 */ /* 0x000fe20008410000 */
[----:B------:R-:W-:Y:S01]  /*3600*/  FMUL.FTZ R0, R0, UR23 ;  /* 0x0000001700007c20 */ /* 0x000fe20008410000 */
[----:B------:R-:W-:Y:S01]  /*3610*/  @P1 SHF.L.U32 R101, R48, 0x10, RZ ;  /* 0x0000001030651819 */ /* 0x000fe200000006ff */
[----:B------:R-:W-:Y:S01]  /*3620*/  FADD.FTZ R200, R209, -R200 ;  /* 0x800000c8d1c87221 */ /* 0x000fe20000010000 */
[----:B------:R-:W-:Y:S01]  /*3630*/  LOP3.LUT P5, RZ, R153, 0xff, RZ, 0xc0, !PT ;  /* 0x000000ff99ff7812 */ /* 0x000fe200078ac0ff */
[C---:B------:R-:W-:Y:S01]  /*3640*/  @P1 FMUL.FTZ R174, R0.reuse, R100 ;  /* 0x0000006400ae1220 */ /* 0x040fe20000410000 */
[----:B------:R-:W-:Y:S01]  /*3650*/  MOV R100, RZ ;  /* 0x000000ff00647202 */ /* 0x000fe20000000f00 */
[----:B------:R-:W-:Y:S01]  /*3660*/  @P1 FMUL.FTZ R100, R0, R101 ;  /* 0x0000006500641220 */ /* 0x000fe20000410000 */
[----:B------:R-:W-:Y:S01]  /*3670*/  LOP3.LUT P1, RZ, R152, 0xff00, RZ, 0xc0, !PT ;  /* 0x0000ff0098ff7812 */ /* 0x000fe2000782c0ff */
[----:B------:R-:W-:Y:S01]  /*3680*/  FADD.FTZ R0, R212, -R198 ;  /* 0x800000c6d4007221 */ /* 0x000fe20000010000 */
[----:B------:R-:W-:-:S02]  /*3690*/  HFMA2 R198, -RZ, RZ, 0, 0 ;  /* 0x00000000ffc67431 */ /* 0x000fc400000001ff */
[----:B------:R-:W-:Y:S01]  /*36a0*/  FMUL.FTZ R200, R200, UR10 ;  /* 0x0000000ac8c87c20 */ /* 0x000fe20008410000 */
[----:B------:R-:W-:Y:S01]  /*36b0*/  PRMT R172, R49, 0x7632, R172 ;  /* 0x0000763231ac7816 */ /* 0x000fe200000000ac */
[----:B------:R-:W-:Y:S01]  /*36c0*/  FMUL.FTZ R0, R0, UR10 ;  /* 0x0000000a00007c20 */ /* 0x000fe20008410000 */
[----:B------:R-:W-:Y:S01]  /*36d0*/  FADD.FTZ R204, R204, -R202 ;  /* 0x800000cacccc7221 */ /* 0x000fe20000010000 */
[----:B------:R-:W-:Y:S01]  /*36e0*/  LOP3.LUT P4, RZ, R153, 0xff00, RZ, 0xc0, !PT ;  /* 0x0000ff0099ff7812 */ /* 0x000fe2000788c0ff */
[----:B------:R-:W-:Y:S01]  /*36f0*/  FFMA.FTZ R207, R207, UR11, R173 ;  /* 0x0000000bcfcf7c23 */ /* 0x000fe200080100ad */
[----:B------:R-:W-:Y:S01]  /*3700*/  FMUL.FTZ R0, R0, UR7 ;  /* 0x0000000700007c20 */ /* 0x000fe20008410000 */
[----:B------:R-:W-:Y:S01]  /*3710*/  FMUL.FTZ R204, R204, UR10 ;  /* 0x0000000acccc7c20 */ /* 0x000fe20008410000 */
[----:B------:R-:W-:Y:S01]  /*3720*/  LOP3.LUT P3, RZ, R153, 0xff0000, RZ, 0xc0, !PT ;  /* 0x00ff000099ff7812 */ /* 0x000fe2000786c0ff */
[----:B------:R-:W-:Y:S01]  /*3730*/  FADD.FTZ R207, R210, -R207 ;  /* 0x800000cfd2cf7221 */ /* 0x000fe20000010000 */
[----:B------:R-:W-:Y:S01]  /*3740*/  @P1 PRMT R101, R104, 0x7632, R101 ;  /* 0x0000763268651816 */ /* 0x000fe20000000065 */
[----:B------:R-:W-:-:S02]  /*3750*/  HFMA2 R104, -RZ, RZ, 0, 0 ;  /* 0x00000000ff687431 */ /* 0x000fc400000001ff */
[----:B------:R-:W-:Y:S01]  /*3760*/  FMUL.FTZ R0, R0, UR23 ;  /* 0x0000001700007c20 */ /* 0x000fe20008410000 */
[----:B------:R-:W-:Y:S01]  /*3770*/  FFMA.FTZ R203, R203, UR11, R173 ;  /* 0x0000000bcbcb7c23 */ /* 0x000fe200080100ad */
[----:B------:R-:W-:Y:S01]  /*3780*/  @P1 SHF.L.U32 R101, R101, 0x10, RZ ;  /* 0x0000001065651819 */ /* 0x000fe200000006ff */
[----:B------:R-:W-:Y:S01]  /*3790*/  FMUL.FTZ R207, R207, UR10 ;  /* 0x0000000acfcf7c20 */ /* 0x000fe20008410000 */
[----:B------:R-:W-:Y:S01]  /*37a0*/  PRMT R175, R50, 0x7632, R175 ;  /* 0x0000763232af7816 */ /* 0x000fe200000000af */
[----:B------:R-:W-:Y:S01]  /*37b0*/  FADD.FTZ R205, R205, -R203 ;  /* 0x800000cbcdcd7221 */ /* 0x000fe20000010000 */
[----:B------:R-:W-:Y:S01]  /*37c0*/  FFMA.FTZ R208, R208, UR11, R173 ;  /* 0x0000000bd0d07c23 */ /* 0x000fe200080100ad */
[----:B------:R-:W-:Y:S01]  /*37d0*/  @P1 FMUL.FTZ R104, R0, R101 ;  /* 0x0000006500681220 */ /* 0x000fe20000410000 */
[----:B------:R-:W-:Y:S01]  /*37e0*/  @P1 SHF.L.U32 R101, R102, 0x10, RZ ;  /* 0x0000001066651819 */ /* 0x000fe200000006ff */
[----:B------:R-:W-:Y:S01]  /*37f0*/  FMUL.FTZ R205, R205, UR10 ;  /* 0x0000000acdcd7c20 */ /* 0x000fe20008410000 */
[----:B------:R-:W-:Y:S01]  /*3800*/  @P4 SHF.L.U32 R175, R175, 0x10, RZ ;  /* 0x00000010afaf4819 */ /* 0x000fe200000006ff */
[----:B------:R-:W-:Y:S01]  /*3810*/  FADD.FTZ R211, R211, -R208 ;  /* 0x800000d0d3d37221 */ /* 0x000fe20000010000 */
[----:B------:R-:W-:Y:S01]  /*3820*/  @P3 SHF.L.U32 R201, R51, 0x10, RZ ;  /* 0x0000001033c93819 */ /* 0x000fe200000006ff */
[----:B------:R-:W-:Y:S01]  /*3830*/  @P1 FMUL.FTZ R103, R0, R101 ;  /* 0x0000006500671220 */ /* 0x000fe20000410000 */
[----:B------:R-:W-:Y:S01]  /*3840*/  LOP3.LUT P1, RZ, R152, 0xff0000, RZ, 0xc0, !PT ;  /* 0x00ff000098ff7812 */ /* 0x000fe2000782c0ff */
[----:B------:R-:W-:Y:S01]  /*3850*/  FMUL.FTZ R0, R199, UR7 ;  /* 0x00000007c7007c20 */ /* 0x000fe20008410000 */
[----:B------:R-:W-:Y:S01]  /*3860*/  FMUL.FTZ R199, R205, UR7 ;  /* 0x00000007cdc77c20 */ /* 0x000fe20008410000 */
[----:B------:R-:W-:Y:S01]  /*3870*/  FMUL.FTZ R211, R211, UR10 ;  /* 0x0000000ad3d37c20 */ /* 0x000fe20008410000 */
[----:B------:R-:W-:Y:S01]  /*3880*/  F2FP.BF16.F32.PACK_AB R100, R103, R100 ;  /* 0x000000646764723e */ /* 0x000fe200000010ff */
[----:B------:R-:W-:Y:S01]  /*3890*/  FMUL.FTZ R0, R0, UR23 ;  /* 0x0000001700007c20 */ /* 0x000fe20008410000 */
[----:B------:R-:W-:-:S07]  /*38a0*/  FMUL.FTZ R199, R199, UR23 ;  /* 0x00000017c7c77c20 */ /* 0x000fce0008410000 */
[----:B------:R-:W-:Y:S02]  /*38b0*/  @P1 SHF.L.U32 R101, R105, 0x10, RZ ;  /* 0x0000001069651819 */ /* 0x000fe400000006ff */
[----:B------:R-:W-:Y:S02]  /*38c0*/  @P1 SHF.L.U32 R102, R49, 0x10, RZ ;  /* 0x0000001031661819 */ /* 0x000fe400000006ff */
[----:B------:R-:W-:Y:S01]  /*38d0*/  @P6 PRMT R105, R105, 0x7632, R105 ;  /* 0x0000763269696816 */ /* 0x000fe20000000069 */
[C---:B------:R-:W-:Y:S01]  /*38e0*/  @P1 FMUL.FTZ R198, R0.reuse, R101 ;  /* 0x0000006500c61220 */ /* 0x040fe20000410000 */
[----:B------:R-:W-:Y:S01]  /*38f0*/  MOV R101, RZ ;  /* 0x000000ff00657202 */ /* 0x000fe20000000f00 */
[----:B------:R-:W-:Y:S01]  /*3900*/  @P1 FMUL.FTZ R101, R0, R102 ;  /* 0x0000006600651220 */ /* 0x000fe20000410000 */
[----:B------:R-:W-:Y:S01]  /*3910*/  FMUL.FTZ R102, R200, UR7 ;  /* 0x00000007c8667c20 */ /* 0x000fe20008410000 */
[----:B------:R-:W-:Y:S01]  /*3920*/  HFMA2 R0, -RZ, RZ, 0, 0 ;  /* 0x00000000ff007431 */ /* 0x000fe200000001ff */
[----:B------:R-:W-:-:S02]  /*3930*/  @P6 SHF.L.U32 R105, R105, 0x10, RZ ;  /* 0x0000001069696819 */ /* 0x000fc400000006ff */
[----:B------:R-:W-:Y:S01]  /*3940*/  ISETP.GE.U32.AND P1, PT, R152, RZ, PT ;  /* 0x000000ff9800720c */ /* 0x000fe20003f26070 */
[----:B------:R-:W-:Y:S01]  /*3950*/  FMUL.FTZ R102, R102, UR23 ;  /* 0x0000001766667c20 */ /* 0x000fe20008410000 */
[----:B------:R-:W-:Y:S01]  /*3960*/  @P6 SHF.L.U32 R152, R172, 0x10, RZ ;  /* 0x00000010ac986819 */ /* 0x000fe200000006ff */
[----:B------:R-:W-:Y:S01]  /*3970*/  HFMA2 R172, -RZ, RZ, 0, 0 ;  /* 0x00000000ffac7431 */ /* 0x000fe200000001ff */
[----:B------:R-:W-:Y:S01]  /*3980*/  ISETP.GE.U32.AND.EX P1, PT, R153, 0x1000000, PT, P1 ;  /* 0x010000009900780c */ /* 0x000fe20003f26110 */
[C---:B------:R-:W-:Y:S01]  /*3990*/  @P6 FMUL.FTZ R0, R102.reuse, R105 ;  /* 0x0000006966006220 */ /* 0x040fe20000410000 */
[----:B------:R-:W-:Y:S01]  /*39a0*/  MOV R105, RZ ;  /* 0x000000ff00697202 */ /* 0x000fe20000000f00 */
[----:B------:R-:W-:Y:S01]  /*39b0*/  @P6 FMUL.FTZ R105, R102, R152 ;  /* 0x0000009866696220 */ /* 0x000fe20000410000 */
[----:B------:R-:W-:Y:S01]  /*39c0*/  FMUL.FTZ R152, R204, UR7 ;  /* 0x00000007cc987c20 */ /* 0x000fe20008410000 */
[----:B------:R-:W-:Y:S02]  /*39d0*/  @P5 SHF.L.U32 R102, R106, 0x10, RZ ;  /* 0x000000106a665819 */ /* 0x000fe400000006ff */
[----:B------:R-:W-:Y:S01]  /*39e0*/  @P5 SHF.L.U32 R153, R50, 0x10, RZ ;  /* 0x0000001032995819 */ /* 0x000fe200000006ff */
[----:B------:R-:W-:Y:S01]  /*39f0*/  FMUL.FTZ R152, R152, UR23 ;  /* 0x0000001798987c20 */ /* 0x000fe20008410000 */
[----:B------:R-:W-:-:S02]  /*3a00*/  @P3 SHF.L.U32 R200, R107, 0x10, RZ ;  /* 0x000000106bc83819 */ /* 0x000fc400000006ff */
[----:B------:R-:W-:Y:S01]  /*3a10*/  F2FP.BF16.F32.PACK_AB R101, R105, R101 ;  /* 0x000000656965723e */ /* 0x000fe200000010ff */
[C---:B------:R-:W-:Y:S01]  /*3a20*/  @P5 FMUL.FTZ R172, R152.reuse, R102 ;  /* 0x0000006698ac5220 */ /* 0x040fe20000410000 */
[----:B------:R-:W-:Y:S01]  /*3a30*/  MOV R102, RZ ;  /* 0x000000ff00667202 */ /* 0x000fe20000000f00 */
[----:B------:R-:W-:Y:S01]  /*3a40*/  @P5 FMUL.FTZ R102, R152, R153 ;  /* 0x0000009998665220 */ /* 0x000fe20000410000 */
[----:B------:R-:W-:Y:S01]  /*3a50*/  @P4 PRMT R153, R106, 0x7632, R153 ;  /* 0x000076326a994816 */ /* 0x000fe20000000099 */
[----:B------:R-:W-:Y:S01]  /*3a60*/  FMUL.FTZ R152, R207, UR7 ;  /* 0x00000007cf987c20 */ /* 0x000fe20008410000 */
[----:B------:R-:W-:Y:S01]  /*3a70*/  HFMA2 R106, -RZ, RZ, 0, 0 ;  /* 0x00000000ff6a7431 */ /* 0x000fe200000001ff */
[----:B------:R-:W-:Y:S02]  /*3a80*/  @P1 SHF.L.U32 R202, R214, 0x10, RZ ;  /* 0x00000010d6ca1819 */ /* 0x000fe400000006ff */
[----:B------:R-:W-:Y:S01]  /*3a90*/  @P4 SHF.L.U32 R153, R153, 0x10, RZ ;  /* 0x0000001099994819 */ /* 0x000fe200000006ff */
[----:B------:R-:W-:-:S04]  /*3aa0*/  FMUL.FTZ R152, R152, UR23 ;  /* 0x0000001798987c20 */ /* 0x000fc80008410000 */
[C---:B------:R-:W-:Y:S01]  /*3ab0*/  @P4 FMUL.FTZ R106, R152.reuse, R153 ;  /* 0x00000099986a4220 */ /* 0x040fe20000410000 */
[----:B------:R-:W-:Y:S01]  /*3ac0*/  MOV R153, RZ ;  /* 0x000000ff00997202 */ /* 0x000fe20000000f00 */
[----:B------:R-:W-:Y:S01]  /*3ad0*/  @P4 FMUL.FTZ R153, R152, R175 ;  /* 0x000000af98994220 */ /* 0x000fe20000410000 */
[----:B------:R-:W-:Y:S01]  /*3ae0*/  HFMA2 R175, -RZ, RZ, 0, 0 ;  /* 0x00000000ffaf7431 */ /* 0x000fe200000001ff */
[----:B------:R-:W-:Y:S01]  /*3af0*/  MOV R152, RZ ;  /* 0x000000ff00987202 */ /* 0x000fe20000000f00 */
[----:B------:R-:W-:Y:S01]  /*3b00*/  @P3 FMUL.FTZ R152, R199, R201 ;  /* 0x000000c9c7983220 */ /* 0x000fe20000410000 */
[----:B------:R-:W-:Y:S01]  /*3b10*/  FMUL.FTZ R201, R211, UR7 ;  /* 0x00000007d3c97c20 */ /* 0x000fe20008410000 */
[----:B------:R-:W-:Y:S01]  /*3b20*/  F2FP.BF16.F32.PACK_AB R102, R153, R102 ;  /* 0x000000669966723e */ /* 0x000fe200000010ff */
[----:B------:R-:W-:Y:S01]  /*3b30*/  @P3 FMUL.FTZ R175, R199, R200 ;  /* 0x000000c8c7af3220 */ /* 0x000fe20000410000 */
[----:B------:R-:W-:Y:S01]  /*3b40*/  HFMA2 R199, -RZ, RZ, 0, 0 ;  /* 0x00000000ffc77431 */ /* 0x000fe200000001ff */
[----:B------:R-:W-:Y:S01]  /*3b50*/  @P1 PRMT R200, R107, 0x7632, R200 ;  /* 0x000076326bc81816 */ /* 0x000fe200000000c8 */
[----:B------:R-:W-:Y:S01]  /*3b60*/  FMUL.FTZ R201, R201, UR23 ;  /* 0x00000017c9c97c20 */ /* 0x000fe20008410000 */
[----:B------:R-:W-:-:S02]  /*3b70*/  MOV R107, RZ ;  /* 0x000000ff006b7202 */ /* 0x000fc40000000f00 */
[----:B------:R-:W-:Y:S01]  /*3b80*/  @P1 SHF.L.U32 R200, R200, 0x10, RZ ;  /* 0x00000010c8c81819 */ /* 0x000fe200000006ff */
[----:B------:R-:W-:-:S04]  /*3b90*/  @P1 FMUL.FTZ R199, R201, R202 ;  /* 0x000000cac9c71220 */ /* 0x000fc80000410000 */
[----:B------:R-:W-:Y:S01]  /*3ba0*/  @P1 FMUL.FTZ R107, R201, R200 ;  /* 0x000000c8c96b1220 */ /* 0x000fe20000410000 */
[----:B------:R-:W-:Y:S01]  /*3bb0*/  F2FP.BF16.F32.PACK_AB R103, R199, R152 ;  /* 0x00000098c767723e */ /* 0x000fe200000010ff */
[----:B------:R-:W-:Y:S06]  /*3bc0*/  BRA `(.L_x_6810) ;  /* 0x0000001800187947 */ /* 0x000fec0003800000 */
.L_x_6809:
[----:B-----5:R-:W-:Y:S01]  /*3bd0*/  LOP3.LUT P1, RZ, R152, 0xff, RZ, 0xc0, !PT ;  /* 0x000000ff98ff7812 */ /* 0x020fe2000782c0ff */
[--C-:B------:R-:W-:Y:S01]  /*3be0*/  FFMA.FTZ R0, R0, UR11, R173.reuse ;  /* 0x0000000b00007c23 */ /* 0x100fe200080100ad */
[----:B------:R-:W-:Y:S01]  /*3bf0*/  LOP3.LUT P3, RZ, R152, 0xff00, RZ, 0xc0, !PT ;  /* 0x0000ff0098ff7812 */ /* 0x000fe2000786c0ff */
[----:B------:R-:W-:Y:S02]  /*3c00*/  HFMA2 R174, -RZ, RZ, 0, 0 ;  /* 0x00000000ffae7431 */ /* 0x000fe400000001ff */
[--C-:B------:R-:W-:Y:S01]  /*3c10*/  FFMA.FTZ R65, R198, UR11, R173.reuse ;  /* 0x0000000bc6417c23 */ /* 0x100fe200080100ad */
[----:B------:R-:W-:Y:S01]  /*3c20*/  FADD.FTZ R0, R206, -R0 ;  /* 0x80000000ce007221 */ /* 0x000fe20000010000 */
[----:B------:R-:W-:Y:S01]  /*3c30*/  CS2R R100, SRZ ;  /* 0x0000000000647805 */ /* 0x000fe2000001ff00 */
[----:B------:R-:W-:Y:S01]  /*3c40*/  FFMA.FTZ R66, R199, UR11, R173 ;  /* 0x0000000bc7427c23 */ /* 0x000fe200080100ad */
[----:B------:R-:W-:Y:S01]  /*3c50*/  FADD.FTZ R65, R212, -R65 ;  /* 0x80000041d4417221 */ /* 0x000fe20000010000 */
[----:B------:R-:W-:Y:S01]  /*3c60*/  FMUL.FTZ R64, R0, UR10 ;  /* 0x0000000a00407c20 */ /* 0x000fe20008410000 */
[----:B------:R-:W-:Y:S01]  /*3c70*/  PRMT R54, R48, 0x7632, R54 ;  /* 0x0000763230367816 */ /* 0x000fe20000000036 */
[----:B------:R-:W-:Y:S01]  /*3c80*/  FADD.FTZ R66, R201, -R66 ;  /* 0x80000042c9427221 */ /* 0x000fe20000010000 */
[----:B------:R-:W-:Y:S01]  /*3c90*/  FMUL.FTZ R65, R65, UR10 ;  /* 0x0000000a41417c20 */ /* 0x000fe20008410000 */
[----:B------:R-:W1:Y:S01]  /*3ca0*/  @P1 LDC R52, c[0x0][0x408] ;  /* 0x00010200ff341b82 */ /* 0x000e620000000800 */
[----:B------:R-:W-:Y:S01]  /*3cb0*/  @P1 FMUL.FTZ R0, R64, UR7 ;  /* 0x0000000740001c20 */ /* 0x000fe20008410000 */
[----:B------:R-:W-:Y:S01]  /*3cc0*/  @P1 SHF.L.U32 R53, R104, 0x10, RZ ;  /* 0x0000001068351819 */ /* 0x000fe200000006ff */
[----:B------:R-:W-:Y:S01]  /*3cd0*/  FMUL.FTZ R66, R66, UR10 ;  /* 0x0000000a42427c20 */ /* 0x000fe20008410000 */
[----:B------:R-:W-:-:S02]  /*3ce0*/  CS2R R198, SRZ ;  /* 0x0000000000c67805 */ /* 0x000fc4000001ff00 */
[----:B------:R-:W-:Y:S01]  /*3cf0*/  CS2R R102, SRZ ;  /* 0x0000000000667805 */ /* 0x000fe2000001ff00 */
[----:B------:R-:W-:Y:S01]  /*3d00*/  FFMA.FTZ R67, R200, UR11, R173 ;  /* 0x0000000bc8437c23 */ /* 0x000fe200080100ad */
[----:B------:R-:W-:Y:S01]  /*3d10*/  PRMT R55, R49, 0x7632, R55 ;  /* 0x0000763231377816 */ /* 0x000fe20000000037 */
[----:B------:R-:W-:Y:S01]  /*3d20*/  FFMA.FTZ R202, R202, UR11, R173 ;  /* 0x0000000bcaca7c23 */ /* 0x000fe200080100ad */
[----:B------:R-:W-:Y:S01]  /*3d30*/  MOV R172, RZ ;  /* 0x000000ff00ac7202 */ /* 0x000fe20000000f00 */
[----:B------:R-:W-:Y:S01]  /*3d40*/  FADD.FTZ R67, R209, -R67 ;  /* 0x80000043d1437221 */ /* 0x000fe20000010000 */
[----:B------:R-:W-:Y:S01]  /*3d50*/  FFMA.FTZ R207, R207, UR11, R173 ;  /* 0x0000000bcfcf7c23 */ /* 0x000fe200080100ad */
[----:B------:R-:W-:Y:S01]  /*3d60*/  FADD.FTZ R202, R204, -R202 ;  /* 0x800000caccca7221 */ /* 0x000fe20000010000 */
[----:B------:R-:W-:Y:S01]  /*3d70*/  PRMT R175, R50, 0x7632, R175 ;  /* 0x0000763232af7816 */ /* 0x000fe200000000af */
[----:B------:R-:W-:Y:S01]  /*3d80*/  FMUL.FTZ R67, R67, UR10 ;  /* 0x0000000a43437c20 */ /* 0x000fe20008410000 */
[----:B------:R-:W-:Y:S01]  /*3d90*/  FADD.FTZ R210, R210, -R207 ;  /* 0x800000cfd2d27221 */ /* 0x000fe20000010000 */
[----:B-1----:R-:W-:-:S02]  /*3da0*/  @P1 FMUL.FTZ R52, R0, R52 ;  /* 0x0000003400341220 */ /* 0x002fc40000410000 */
[----:B------:R-:W1:Y:S02]  /*3db0*/  @P1 LDC R0, c[0x0][0x408] ;  /* 0x00010200ff001b82 */ /* 0x000e640000000800 */
[----:B------:R-:W-:Y:S01]  /*3dc0*/  @P1 FMUL.FTZ R174, R53, R52 ;  /* 0x0000003435ae1220 */ /* 0x000fe20000410000 */
[----:B------:R-:W-:-:S05]  /*3dd0*/  @P1 FMUL.FTZ R53, R64, UR7 ;  /* 0x0000000740351c20 */ /* 0x000fca0008410000 */
[----:B------:R-:W2:Y:S01]  /*3de0*/  @P3 LDC R52, c[0x0][0x408] ;  /* 0x00010200ff343b82 */ /* 0x000ea20000000800 */
[----:B-1----:R-:W-:Y:S01]  /*3df0*/  @P1 FMUL.FTZ R0, R53, R0 ;  /* 0x0000000035001220 */ /* 0x002fe20000410000 */
[----:B------:R-:W-:-:S05]  /*3e00*/  @P1 SHF.L.U32 R53, R48, 0x10, RZ ;  /* 0x0000001030351819 */ /* 0x000fca00000006ff */
[----:B------:R-:W-:Y:S01]  /*3e10*/  @P1 FMUL.FTZ R100, R53, R0 ;  /* 0x0000000035641220 */ /* 0x000fe20000410000 */
[----:B------:R-:W-:Y:S01]  /*3e20*/  @P3 FMUL.FTZ R0, R65, UR7 ;  /* 0x0000000741003c20 */ /* 0x000fe20008410000 */
[----:B------:R-:W-:Y:S02]  /*3e30*/  LOP3.LUT P1, RZ, R152, 0xff0000, RZ, 0xc0, !PT ;  /* 0x00ff000098ff7812 */ /* 0x000fe4000782c0ff */
[----:B------:R-:W-:Y:S01]  /*3e40*/  @P3 PRMT R53, R104, 0x7632, R53 ;  /* 0x0000763268353816 */ /* 0x000fe20000000035 */
[----:B--2---:R-:W-:Y:S01]  /*3e50*/  @P3 FMUL.FTZ R52, R0, R52 ;  /* 0x0000003400343220 */ /* 0x004fe20000410000 */
[----:B------:R-:W-:Y:S01]  /*3e60*/  MOV R104, RZ ;  /* 0x000000ff00687202 */ /* 0x000fe20000000f00 */
[----:B------:R-:W1:Y:S01]  /*3e70*/  @P3 LDC R0, c[0x0][0x408] ;  /* 0x00010200ff003b82 */ /* 0x000e620000000800 */
[----:B------:R-:W-:-:S05]  /*3e80*/  @P3 SHF.L.U32 R53, R53, 0x10, RZ ;  /* 0x0000001035353819 */ /* 0x000fca00000006ff */
[----:B------:R-:W-:Y:S01]  /*3e90*/  @P3 FMUL.FTZ R104, R53, R52 ;  /* 0x0000003435683220 */ /* 0x000fe20000410000 */
[----:B------:R-:W-:Y:S01]  /*3ea0*/  @P3 FMUL.FTZ R53, R65, UR7 ;  /* 0x0000000741353c20 */ /* 0x000fe20008410000 */
[----:B------:R-:W2:Y:S03]  /*3eb0*/  @P1 LDC R52, c[0x0][0x408] ;  /* 0x00010200ff341b82 */ /* 0x000ea60000000800 */
[----:B-1----:R-:W-:Y:S01]  /*3ec0*/  @P3 FMUL.FTZ R0, R53, R0 ;  /* 0x0000000035003220 */ /* 0x002fe20000410000 */
[----:B------:R-:W-:-:S05]  /*3ed0*/  @P3 SHF.L.U32 R53, R54, 0x10, RZ ;  /* 0x0000001036353819 */ /* 0x000fca00000006ff */
[----:B------:R-:W-:Y:S01]  /*3ee0*/  @P3 FMUL.FTZ R101, R53, R0 ;  /* 0x0000000035653220 */ /* 0x000fe20000410000 */
[----:B------:R-:W-:Y:S01]  /*3ef0*/  @P1 FMUL.FTZ R0, R66, UR7 ;  /* 0x0000000742001c20 */ /* 0x000fe20008410000 */
[----:B------:R-:W-:-:S03]  /*3f00*/  LOP3.LUT P3, RZ, R152, 0xff000000, RZ, 0xc0, !PT ;  /* 0xff00000098ff7812 */ /* 0x000fc6000786c0ff */
[----:B--2---:R-:W-:Y:S01]  /*3f10*/  @P1 FMUL.FTZ R52, R0, R52 ;  /* 0x0000003400341220 */ /* 0x004fe20000410000 */
[----:B------:R-:W-:Y:S02]  /*3f20*/  @P1 SHF.L.U32 R0, R105, 0x10, RZ ;  /* 0x0000001069001819 */ /* 0x000fe400000006ff */
[----:B------:R-:W-:-:S03]  /*3f30*/  F2FP.BF16.F32.PACK_AB R100, R101, R100 ;  /* 0x000000646564723e */ /* 0x000fc600000010ff */
[----:B------:R-:W-:Y:S01]  /*3f40*/  @P1 FMUL.FTZ R198, R0, R52 ;  /* 0x0000003400c61220 */ /* 0x000fe20000410000 */
[----:B------:R-:W-:Y:S01]  /*3f50*/  @P1 FMUL.FTZ R52, R66, UR7 ;  /* 0x0000000742341c20 */ /* 0x000fe20008410000 */
[----:B------:R-:W1:Y:S02]  /*3f60*/  @P1 LDC R0, c[0x0][0x408] ;  /* 0x00010200ff001b82 */ /* 0x000e640000000800 */
[----:B------:R-:W-:Y:S01]  /*3f70*/  @P3 PRMT R105, R105, 0x7632, R105 ;  /* 0x0000763269693816 */ /* 0x000fe20000000069 */
[----:B------:R-:W-:-:S03]  /*3f80*/  @P3 FMUL.FTZ R53, R67, UR7 ;  /* 0x0000000743353c20 */ /* 0x000fc60008410000 */
[----:B------:R-:W-:Y:S01]  /*3f90*/  @P3 SHF.L.U32 R105, R105, 0x10, RZ ;  /* 0x0000001069693819 */ /* 0x000fe200000006ff */
[----:B-1----:R-:W-:Y:S01]  /*3fa0*/  @P1 FMUL.FTZ R0, R52, R0 ;  /* 0x0000000034001220 */ /* 0x002fe20000410000 */
[----:B------:R-:W-:-:S05]  /*3fb0*/  @P1 SHF.L.U32 R52, R49, 0x10, RZ ;  /* 0x0000001031341819 */ /* 0x000fca00000006ff */
[----:B------:R-:W-:Y:S01]  /*3fc0*/  @P1 FMUL.FTZ R102, R52, R0 ;  /* 0x0000000034661220 */ /* 0x000fe20000410000 */
[----:B------:R-:W-:Y:S01]  /*3fd0*/  @P3 FMUL.FTZ R52, R67, UR7 ;  /* 0x0000000743343c20 */ /* 0x000fe20008410000 */
[----:B------:R-:W1:Y:S01]  /*3fe0*/  @P3 LDC R0, c[0x0][0x408] ;  /* 0x00010200ff003b82 */ /* 0x000e620000000800 */
[----:B------:R-:W-:Y:S02]  /*3ff0*/  LOP3.LUT P1, RZ, R153, 0xff, RZ, 0xc0, !PT ;  /* 0x000000ff99ff7812 */ /* 0x000fe4000782c0ff */
[----:B-1----:R-:W-:Y:S01]  /*4000*/  @P3 FMUL.FTZ R52, R52, R0 ;  /* 0x0000000034343220 */ /* 0x002fe20000410000 */
[----:B------:R-:W-:-:S03]  /*4010*/  HFMA2 R0, -RZ, RZ, 0, 0 ;  /* 0x00000000ff007431 */ /* 0x000fc600000001ff */
[----:B------:R-:W-:Y:S01]  /*4020*/  @P3 FMUL.FTZ R0, R105, R52 ;  /* 0x0000003469003220 */ /* 0x000fe20000410000 */
[----:B------:R-:W-:Y:S01]  /*4030*/  HFMA2 R105, -RZ, RZ, 0, 0 ;  /* 0x00000000ff697431 */ /* 0x000fe200000001ff */
[----:B------:R-:W1:Y:S02]  /*4040*/  @P3 LDC R52, c[0x0][0x408] ;  /* 0x00010200ff343b82 */ /* 0x000e640000000800 */
[----:B-1----:R-:W-:Y:S01]  /*4050*/  @P3 FMUL.FTZ R52, R53, R52 ;  /* 0x0000003435343220 */ /* 0x002fe20000410000 */
[----:B------:R-:W-:-:S05]  /*4060*/  @P3 SHF.L.U32 R53, R55, 0x10, RZ ;  /* 0x0000001037353819 */ /* 0x000fca00000006ff */
[----:B------:R-:W-:Y:S01]  /*4070*/  @P3 FMUL.FTZ R103, R53, R52 ;  /* 0x0000003435673220 */ /* 0x000fe20000410000 */
[----:B------:R-:W-:Y:S01]  /*4080*/  FMUL.FTZ R52, R202, UR10 ;  /* 0x0000000aca347c20 */ /* 0x000fe20008410000 */
[----:B------:R-:W1:Y:S03]  /*4090*/  @P1 LDC R53, c[0x0][0x408] ;  /* 0x00010200ff351b82 */ /* 0x000e660000000800 */
[----:B------:R-:W-:Y:S01]  /*40a0*/  @P1 FMUL.FTZ R54, R52, UR7 ;  /* 0x0000000734361c20 */ /* 0x000fe20008410000 */
[----:B------:R-:W-:-:S03]  /*40b0*/  F2FP.BF16.F32.PACK_AB R101, R103, R102 ;  /* 0x000000666765723e */ /* 0x000fc600000010ff */
[----:B-1----:R-:W-:Y:S01]  /*40c0*/  @P1 FMUL.FTZ R53, R54, R53 ;  /* 0x0000003536351220 */ /* 0x002fe20000410000 */
[----:B------:R-:W-:-:S05]  /*40d0*/  @P1 SHF.L.U32 R54, R106, 0x10, RZ ;  /* 0x000000106a361819 */ /* 0x000fca00000006ff */
[----:B------:R-:W-:Y:S01]  /*40e0*/  @P1 FMUL.FTZ R172, R54, R53 ;  /* 0x0000003536ac1220 */ /* 0x000fe20000410000 */
[----:B------:R-:W-:Y:S01]  /*40f0*/  @P1 FMUL.FTZ R54, R52, UR7 ;  /* 0x0000000734361c20 */ /* 0x000fe20008410000 */
[----:B------:R-:W1:Y:S03]  /*4100*/  @P1 LDC R53, c[0x0][0x408] ;  /* 0x00010200ff351b82 */ /* 0x000e660000000800 */
[----:B-1----:R-:W-:Y:S01]  /*4110*/  @P1 FMUL.FTZ R53, R54, R53 ;  /* 0x0000003536351220 */ /* 0x002fe20000410000 */
[----:B------:R-:W-:-:S05]  /*4120*/  @P1 SHF.L.U32 R54, R50, 0x10, RZ ;  /* 0x0000001032361819 */ /* 0x000fca00000006ff */
[----:B------:R-:W-:Y:S01]  /*4130*/  @P1 FMUL.FTZ R105, R54, R53 ;  /* 0x0000003536691220 */ /* 0x000fe20000410000 */
[----:B------:R-:W-:Y:S01]  /*4140*/  LOP3.LUT P1, RZ, R153, 0xff00, RZ, 0xc0, !PT ;  /* 0x0000ff0099ff7812 */ /* 0x000fe2000782c0ff */
[----:B------:R-:W-:-:S12]  /*4150*/  FMUL.FTZ R53, R210, UR10 ;  /* 0x0000000ad2357c20 */ /* 0x000fd80008410000 */
[----:B------:R-:W1:Y:S01]  /*4160*/  @P1 LDC R54, c[0x0][0x408] ;  /* 0x00010200ff361b82 */ /* 0x000e620000000800 */
[----:B------:R-:W-:Y:S01]  /*4170*/  @P1 FMUL.FTZ R55, R53, UR7 ;  /* 0x0000000735371c20 */ /* 0x000fe20008410000 */
[----:B------:R-:W-:-:S03]  /*4180*/  @P1 PRMT R106, R106, 0x7632, R106 ;  /* 0x000076326a6a1816 */ /* 0x000fc6000000006a */
[----:B-1----:R-:W-:Y:S01]  /*4190*/  @P1 FMUL.FTZ R54, R55, R54 ;  /* 0x0000003637361220 */ /* 0x002fe20000410000 */
[----:B------:R-:W-:Y:S02]  /*41a0*/  @P1 SHF.L.U32 R55, R106, 0x10, RZ ;  /* 0x000000106a371819 */ /* 0x000fe400000006ff */
[----:B------:R-:W-:-:S03]  /*41b0*/  MOV R106, RZ ;  /* 0x000000ff006a7202 */ /* 0x000fc60000000f00 */
[----:B------:R-:W-:Y:S01]  /*41c0*/  @P1 FMUL.FTZ R106, R55, R54 ;  /* 0x00000036376a1220 */ /* 0x000fe20000410000 */
[----:B------:R-:W-:Y:S01]  /*41d0*/  @P1 FMUL.FTZ R55, R53, UR7 ;  /* 0x0000000735371c20 */ /* 0x000fe20008410000 */
[----:B------:R-:W1:Y:S03]  /*41e0*/  @P1 LDC R54, c[0x0][0x408] ;  /* 0x00010200ff361b82 */ /* 0x000e660000000800 */
[----:B-1----:R-:W-:Y:S01]  /*41f0*/  @P1 FMUL.FTZ R54, R55, R54 ;  /* 0x0000003637361220 */ /* 0x002fe20000410000 */
[----:B------:R-:W-:-:S05]  /*4200*/  @P1 SHF.L.U32 R55, R175, 0x10, RZ ;  /* 0x00000010af371819 */ /* 0x000fca00000006ff */
[----:B------:R-:W-:Y:S01]  /*4210*/  @P1 FMUL.FTZ R199, R55, R54 ;  /* 0x0000003637c71220 */ /* 0x000fe20000410000 */
[----:B------:R-:W-:Y:S01]  /*4220*/  LOP3.LUT P1, RZ, R153, 0xff0000, RZ, 0xc0, !PT ;  /* 0x00ff000099ff7812 */ /* 0x000fe2000782c0ff */
[--C-:B------:R-:W-:Y:S01]  /*4230*/  FFMA.FTZ R54, R203, UR11, R173.reuse ;  /* 0x0000000bcb367c23 */ /* 0x100fe200080100ad */
[----:B------:R-:W-:Y:S02]  /*4240*/  FFMA.FTZ R55, R208, UR11, R173 ;  /* 0x0000000bd0377c23 */ /* 0x000fe400080100ad */
[----:B------:R-:W-:Y:S01]  /*4250*/  F2FP.BF16.F32.PACK_AB R102, R199, R105 ;  /* 0x00000069c766723e */ /* 0x000fe200000010ff */
[----:B------:R-:W-:Y:S01]  /*4260*/  FADD.FTZ R54, R205, -R54 ;  /* 0x80000036cd367221 */ /* 0x000fe20000010000 */
[----:B------:R-:W-:-:S03]  /*4270*/  FADD.FTZ R55, R211, -R55 ;  /* 0x80000037d3377221 */ /* 0x000fc60000010000 */
[----:B------:R-:W-:Y:S01]  /*4280*/  FMUL.FTZ R54, R54, UR10 ;  /* 0x0000000a36367c20 */ /* 0x000fe20008410000 */
[----:B------:R-:W-:-:S03]  /*4290*/  FMUL.FTZ R55, R55, UR10 ;  /* 0x0000000a37377c20 */ /* 0x000fc60008410000 */
[----:B------:R-:W1:Y:S01]  /*42a0*/  @P1 LDC R175, c[0x0][0x408] ;  /* 0x00010200ffaf1b82 */ /* 0x000e620000000800 */
[----:B------:R-:W-:Y:S01]  /*42b0*/  @P1 FMUL.FTZ R200, R54, UR7 ;  /* 0x0000000736c81c20 */ /* 0x000fe20008410000 */
[----:B------:R-:W-:Y:S02]  /*42c0*/  @P1 SHF.L.U32 R201, R107, 0x10, RZ ;  /* 0x000000106bc91819 */ /* 0x000fe400000006ff */
[----:B------:R-:W-:Y:S01]  /*42d0*/  @P1 SHF.L.U32 R202, R51, 0x10, RZ ;  /* 0x0000001033ca1819 */ /* 0x000fe200000006ff */
[----:B-1----:R-:W-:Y:S01]  /*42e0*/  @P1 FMUL.FTZ R200, R200, R175 ;  /* 0x000000afc8c81220 */ /* 0x002fe20000410000 */
[----:B------:R-:W-:-:S03]  /*42f0*/  HFMA2 R175, -RZ, RZ, 0, 0 ;  /* 0x00000000ffaf7431 */ /* 0x000fc600000001ff */
[----:B------:R-:W-:Y:S01]  /*4300*/  @P1 FMUL.FTZ R175, R201, R200 ;  /* 0x000000c8c9af1220 */ /* 0x000fe20000410000 */
[----:B------:R-:W-:Y:S01]  /*4310*/  @P1 FMUL.FTZ R200, R54, UR7 ;  /* 0x0000000736c81c20 */ /* 0x000fe20008410000 */
[----:B------:R-:W1:Y:S03]  /*4320*/  @P1 LDC R201, c[0x0][0x408] ;  /* 0x00010200ffc91b82 */ /* 0x000e660000000800 */
[----:B-1----:R-:W-:Y:S01]  /*4330*/  @P1 FMUL.FTZ R201, R200, R201 ;  /* 0x000000c9c8c91220 */ /* 0x002fe20000410000 */
[----:B------:R-:W-:-:S03]  /*4340*/  MOV R200, RZ ;  /* 0x000000ff00c87202 */ /* 0x000fc60000000f00 */
[----:B------:R-:W-:Y:S01]  /*4350*/  @P1 FMUL.FTZ R200, R202, R201 ;  /* 0x000000c9cac81220 */ /* 0x000fe20000410000 */
[----:B------:R-:W-:-:S04]  /*4360*/  ISETP.GE.U32.AND P1, PT, R152, RZ, PT ;  /* 0x000000ff9800720c */ /* 0x000fc80003f26070 */
[----:B------:R-:W-:-:S13]  /*4370*/  ISETP.GE.U32.AND.EX P1, PT, R153, 0x1000000, PT, P1 ;  /* 0x010000009900780c */ /* 0x000fda0003f26110 */
[----:B------:R-:W1:Y:S01]  /*4380*/  @P1 LDC R152, c[0x0][0x408] ;  /* 0x00010200ff981b82 */ /* 0x000e620000000800 */
[----:B------:R-:W-:Y:S01]  /*4390*/  @P1 FMUL.FTZ R153, R55, UR7 ;  /* 0x0000000737991c20 */ /* 0x000fe20008410000 */
[----:B------:R-:W-:Y:S02]  /*43a0*/  @P1 PRMT R107, R107, 0x7632, R107 ;  /* 0x000076326b6b1816 */ /* 0x000fe4000000006b */
[----:B------:R-:W-:Y:S01]  /*43b0*/  @P1 SHF.L.U32 R201, R214, 0x10, RZ ;  /* 0x00000010d6c91819 */ /* 0x000fe200000006ff */
[----:B-1----:R-:W-:Y:S01]  /*43c0*/  @P1 FMUL.FTZ R152, R153, R152 ;  /* 0x0000009899981220 */ /* 0x002fe20000410000 */
[----:B------:R-:W-:Y:S01]  /*43d0*/  @P1 SHF.L.U32 R153, R107, 0x10, RZ ;  /* 0x000000106b991819 */ /* 0x000fe200000006ff */
[----:B------:R-:W-:-:S04]  /*43e0*/  HFMA2 R107, -RZ, RZ, 0, 0 ;  /* 0x00000000ff6b7431 */ /* 0x000fc800000001ff */
[----:B------:R-:W-:Y:S01]  /*43f0*/  @P1 FMUL.FTZ R107, R153, R152 ;  /* 0x00000098996b1220 */ /* 0x000fe20000410000 */
[----:B------:R-:W-:Y:S01]  /*4400*/  @P1 FMUL.FTZ R152, R55, UR7 ;  /* 0x0000000737981c20 */ /* 0x000fe20008410000 */
[----:B------:R-:W1:Y:S03]  /*4410*/  @P1 LDC R153, c[0x0][0x408] ;  /* 0x00010200ff991b82 */ /* 0x000e660000000800 */
[----:B-1----:R-:W-:Y:S01]  /*4420*/  @P1 FMUL.FTZ R153, R152, R153 ;  /* 0x0000009998991220 */ /* 0x002fe20000410000 */
[----:B------:R-:W-:-:S03]  /*4430*/  MOV R152, RZ ;  /* 0x000000ff00987202 */ /* 0x000fc60000000f00 */
[----:B------:R-:W-:-:S05]  /*4440*/  @P1 FMUL.FTZ R152, R201, R153 ;  /* 0x00000099c9981220 */ /* 0x000fca0000410000 */
[----:B------:R-:W-:Y:S01]  /*4450*/  F2FP.BF16.F32.PACK_AB R103, R152, R200 ;  /* 0x000000c89867723e */ /* 0x000fe200000010ff */
[----:B------:R-:W-:Y:S06]  /*4460*/  BRA `(.L_x_6810) ;  /* 0x0000000c00f07947 */ /* 0x000fec0003800000 */
.L_x_6808:
        /* <DEDUP_REMOVED lines=14> */
[----:B------:R-:W-:Y:S01]  /*4550*/  FFMA.FTZ R0, R0, UR10, R72 ;  /* 0x0000000a00007c23 */ /* 0x000fe20008010048 */
[----:B------:R-:W-:Y:S01]  /*4560*/  LOP3.LUT P6, RZ, R152, 0xff000000, RZ, 0xc0, !PT ;  /* 0xff00000098ff7812 */ /* 0x000fe200078cc0ff */
[----:B------:R-:W-:Y:S01]  /*4570*/  FADD.FTZ R199, R201, -R199 ;  /* 0x800000c7c9c77221 */ /* 0x000fe20000010000 */
[--C-:B------:R-:W-:Y:S01]  /*4580*/  FFMA.FTZ R200, R200, UR11, R173.reuse ;  /* 0x0000000bc8c87c23 */ /* 0x100fe200080100ad */
[----:B------:R-:W-:Y:S01]  /*4590*/  FMUL.FTZ R0, R0, UR7 ;  /* 0x0000000700007c20 */ /* 0x000fe20008410000 */
[----:B------:R-:W-:Y:S01]  /*45a0*/  FFMA.FTZ R202, R202, UR11, R173 ;  /* 0x0000000bcaca7c23 */ /* 0x000fe200080100ad */
[----:B------:R-:W-:Y:S01]  /*45b0*/  @P1 SHF.L.U32 R100, R104, 0x10, RZ ;  /* 0x0000001068641819 */ /* 0x000fe200000006ff */
[----:B------:R-:W-:Y:S01]  /*45c0*/  FFMA.FTZ R199, R199, UR10, R74 ;  /* 0x0000000ac7c77c23 */ /* 0x000fe2000801004a */
[----:B------:R-:W-:Y:S01]  /*45d0*/  FMUL.FTZ R0, R0, UR23 ;  /* 0x0000001700007c20 */ /* 0x000fe20008410000 */
[----:B------:R-:W-:Y:S01]  /*45e0*/  @P1 SHF.L.U32 R101, R48, 0x10, RZ ;  /* 0x0000001030651819 */ /* 0x000fe200000006ff */
[----:B------:R-:W-:Y:S01]  /*45f0*/  FADD.FTZ R200, R209, -R200 ;  /* 0x800000c8d1c87221 */ /* 0x000fe20000010000 */
[----:B------:R-:W-:Y:S01]  /*4600*/  LOP3.LUT P5, RZ, R153, 0xff, RZ, 0xc0, !PT ;  /* 0x000000ff99ff7812 */ /* 0x000fe200078ac0ff */
[-C--:B------:R-:W-:Y:S01]  /*4610*/  @P1 FMUL.FTZ R174, R100, R0.reuse ;  /* 0x0000000064ae1220 */ /* 0x080fe20000410000 */
[----:B------:R-:W-:Y:S01]  /*4620*/  MOV R100, RZ ;  /* 0x000000ff00647202 */ /* 0x000fe20000000f00 */
[----:B------:R-:W-:Y:S01]  /*4630*/  @P1 FMUL.FTZ R100, R101, R0 ;  /* 0x0000000065641220 */ /* 0x000fe20000410000 */
[----:B------:R-:W-:Y:S01]  /*4640*/  LOP3.LUT P1, RZ, R152, 0xff00, RZ, 0xc0, !PT ;  /* 0x0000ff0098ff7812 */ /* 0x000fe2000782c0ff */
[----:B------:R-:W-:Y:S01]  /*4650*/  FADD.FTZ R0, R212, -R198 ;  /* 0x800000c6d4007221 */ /* 0x000fe20000010000 */
[----:B------:R-:W-:-:S02]  /*4660*/  HFMA2 R198, -RZ, RZ, 0, 0 ;  /* 0x00000000ffc67431 */ /* 0x000fc400000001ff */
[----:B------:R-:W-:Y:S01]  /*4670*/  FFMA.FTZ R200, R200, UR10, R75 ;  /* 0x0000000ac8c87c23 */ /* 0x000fe2000801004b */
[----:B------:R-:W-:Y:S01]  /*4680*/  PRMT R172, R49, 0x7632, R172 ;  /* 0x0000763231ac7816 */ /* 0x000fe200000000ac */
[----:B------:R-:W-:Y:S01]  /*4690*/  FFMA.FTZ R0, R0, UR10, R73 ;  /* 0x0000000a00007c23 */ /* 0x000fe20008010049 */
[----:B------:R-:W-:Y:S01]  /*46a0*/  FADD.FTZ R204, R204, -R202 ;  /* 0x800000cacccc7221 */ /* 0x000fe20000010000 */
[----:B------:R-:W-:Y:S01]  /*46b0*/  LOP3.LUT P4, RZ, R153, 0xff00, RZ, 0xc0, !PT ;  /* 0x0000ff0099ff7812 */ /* 0x000fe2000788c0ff */
[----:B------:R-:W-:Y:S01]  /*46c0*/  FFMA.FTZ R207, R207, UR11, R173 ;  /* 0x0000000bcfcf7c23 */ /* 0x000fe200080100ad */
[----:B------:R-:W-:Y:S01]  /*46d0*/  FMUL.FTZ R0, R0, UR7 ;  /* 0x0000000700007c20 */ /* 0x000fe20008410000 */
[----:B------:R-:W-:Y:S01]  /*46e0*/  FFMA.FTZ R204, R204, UR10, R76 ;  /* 0x0000000acccc7c23 */ /* 0x000fe2000801004c */
[----:B------:R-:W-:Y:S01]  /*46f0*/  LOP3.LUT P3, RZ, R153, 0xff0000, RZ, 0xc0, !PT ;  /* 0x00ff000099ff7812 */ /* 0x000fe2000786c0ff */
[----:B------:R-:W-:Y:S01]  /*4700*/  FADD.FTZ R207, R210, -R207 ;  /* 0x800000cfd2cf7221 */ /* 0x000fe20000010000 */
[----:B------:R-:W-:Y:S01]  /*4710*/  @P1 PRMT R101, R104, 0x7632, R101 ;  /* 0x0000763268651816 */ /* 0x000fe20000000065 */
[----:B------:R-:W-:-:S02]  /*4720*/  HFMA2 R104, -RZ, RZ, 0, 0 ;  /* 0x00000000ff687431 */ /* 0x000fc400000001ff */
[----:B------:R-:W-:Y:S01]  /*4730*/  FMUL.FTZ R0, R0, UR23 ;  /* 0x0000001700007c20 */ /* 0x000fe20008410000 */
[----:B------:R-:W-:Y:S01]  /*4740*/  FFMA.FTZ R203, R203, UR11, R173 ;  /* 0x0000000bcbcb7c23 */ /* 0x000fe200080100ad */
[----:B------:R-:W-:Y:S01]  /*4750*/  @P1 SHF.L.U32 R101, R101, 0x10, RZ ;  /* 0x0000001065651819 */ /* 0x000fe200000006ff */
[----:B------:R-:W-:Y:S01]  /*4760*/  FFMA.FTZ R207, R207, UR10, R77 ;  /* 0x0000000acfcf7c23 */ /* 0x000fe2000801004d */
[----:B------:R-:W-:Y:S01]  /*4770*/  PRMT R175, R50, 0x7632, R175 ;  /* 0x0000763232af7816 */ /* 0x000fe200000000af */
[----:B------:R-:W-:Y:S01]  /*4780*/  FADD.FTZ R205, R205, -R203 ;  /* 0x800000cbcdcd7221 */ /* 0x000fe20000010000 */
[----:B------:R-:W-:Y:S01]  /*4790*/  FFMA.FTZ R208, R208, UR11, R173 ;  /* 0x0000000bd0d07c23 */ /* 0x000fe200080100ad */
[-C--:B------:R-:W-:Y:S01]  /*47a0*/  @P1 FMUL.FTZ R104, R101, R0.reuse ;  /* 0x0000000065681220 */ /* 0x080fe20000410000 */
[----:B------:R-:W-:Y:S01]  /*47b0*/  @P1 SHF.L.U32 R101, R102, 0x10, RZ ;  /* 0x0000001066651819 */ /* 0x000fe200000006ff */
[----:B------:R-:W-:Y:S01]  /*47c0*/  FFMA.FTZ R205, R205, UR10, R78 ;  /* 0x0000000acdcd7c23 */ /* 0x000fe2000801004e */
[----:B------:R-:W-:Y:S01]  /*47d0*/  @P4 SHF.L.U32 R175, R175, 0x10, RZ ;  /* 0x00000010afaf4819 */ /* 0x000fe200000006ff */
[----:B------:R-:W-:Y:S01]  /*47e0*/  FADD.FTZ R211, R211, -R208 ;  /* 0x800000d0d3d37221 */ /* 0x000fe20000010000 */
[----:B------:R-:W-:Y:S01]  /*47f0*/  @P3 SHF.L.U32 R201, R51, 0x10, RZ ;  /* 0x0000001033c93819 */ /* 0x000fe200000006ff */
[----:B------:R-:W-:Y:S01]  /*4800*/  @P1 FMUL.FTZ R103, R101, R0 ;  /* 0x0000000065671220 */ /* 0x000fe20000410000 */
[----:B------:R-:W-:Y:S01]  /*4810*/  LOP3.LUT P1, RZ, R152, 0xff0000, RZ, 0xc0, !PT ;  /* 0x00ff000098ff7812 */ /* 0x000fe2000782c0ff */
[----:B------:R-:W-:Y:S01]  /*4820*/  FMUL.FTZ R0, R199, UR7 ;  /* 0x00000007c7007c20 */ /* 0x000fe20008410000 */
[----:B------:R-:W-:Y:S01]  /*4830*/  FMUL.FTZ R199, R205, UR7 ;  /* 0x00000007cdc77c20 */ /* 0x000fe20008410000 */
[----:B------:R-:W-:Y:S01]  /*4840*/  FFMA.FTZ R211, R211, UR10, R79 ;  /* 0x0000000ad3d37c23 */ /* 0x000fe2000801004f */
[----:B------:R-:W-:Y:S01]  /*4850*/  F2FP.BF16.F32.PACK_AB R100, R103, R100 ;  /* 0x000000646764723e */ /* 0x000fe200000010ff */
[----:B------:R-:W-:Y:S01]  /*4860*/  FMUL.FTZ R0, R0, UR23 ;  /* 0x0000001700007c20 */ /* 0x000fe20008410000 */
[----:B------:R-:W-:-:S07]  /*4870*/  FMUL.FTZ R199, R199, UR23 ;  /* 0x00000017c7c77c20 */ /* 0x000fce0008410000 */
[----:B------:R-:W-:Y:S02]  /*4880*/  @P1 SHF.L.U32 R101, R105, 0x10, RZ ;  /* 0x0000001069651819 */ /* 0x000fe400000006ff */
[----:B------:R-:W-:Y:S02]  /*4890*/  @P1 SHF.L.U32 R102, R49, 0x10, RZ ;  /* 0x0000001031661819 */ /* 0x000fe400000006ff */
[----:B------:R-:W-:Y:S01]  /*48a0*/  @P6 PRMT R105, R105, 0x7632, R105 ;  /* 0x0000763269696816 */ /* 0x000fe20000000069 */
[-C--:B------:R-:W-:Y:S01]  /*48b0*/  @P1 FMUL.FTZ R198, R101, R0.reuse ;  /* 0x0000000065c61220 */ /* 0x080fe20000410000 */
        /* <DEDUP_REMOVED lines=10> */
[-C--:B------:R-:W-:Y:S01]  /*4960*/  @P6 FMUL.FTZ R0, R105, R102.reuse ;  /* 0x0000006669006220 */ /* 0x080fe20000410000 */
        /* <DEDUP_REMOVED lines=8> */
[-C--:B------:R-:W-:Y:S01]  /*49f0*/  @P5 FMUL.FTZ R172, R102, R152.reuse ;  /* 0x0000009866ac5220 */ /* 0x080fe20000410000 */
        /* <DEDUP_REMOVED lines=8> */
[-C--:B------:R-:W-:Y:S01]  /*4a80*/  @P4 FMUL.FTZ R106, R153, R152.reuse ;  /* 0x00000098996a4220 */ /* 0x080fe20000410000 */
[----:B------:R-:W-:Y:S01]  /*4a90*/  MOV R153, RZ ;  /* 0x000000ff00997202 */ /* 0x000fe20000000f00 */
[----:B------:R-:W-:Y:S01]  /*4aa0*/  @P4 FMUL.FTZ R153, R175, R152 ;  /* 0x00000098af994220 */ /* 0x000fe20000410000 */
[----:B------:R-:W-:Y:S01]  /*4ab0*/  HFMA2 R175, -RZ, RZ, 0, 0 ;  /* 0x00000000ffaf7431 */ /* 0x000fe200000001ff */
[----:B------:R-:W-:Y:S01]  /*4ac0*/  MOV R152, RZ ;  /* 0x000000ff00987202 */ /* 0x000fe20000000f00 */
[-C--:B------:R-:W-:Y:S01]  /*4ad0*/  @P3 FMUL.FTZ R152, R201, R199.reuse ;  /* 0x000000c7c9983220 */ /* 0x080fe20000410000 */
        /* <DEDUP_REMOVED lines=12> */
.L_x_6811:
        /* <DEDUP_REMOVED lines=9> */
[----:B------:R-:W-:Y:S01]  /*4c30*/  FFMA.FTZ R64, R0, UR10, R72 ;  /* 0x0000000a00407c23 */ /* 0x000fe20008010048 */
[----:B------:R-:W-:Y:S01]  /*4c40*/  PRMT R54, R48, 0x7632, R54 ;  /* 0x0000763230367816 */ /* 0x000fe20000000036 */
[----:B------:R-:W-:Y:S01]  /*4c50*/  FADD.FTZ R66, R201, -R66 ;  /* 0x80000042c9427221 */ /* 0x000fe20000010000 */
[----:B------:R-:W-:Y:S01]  /*4c60*/  FFMA.FTZ R65, R65, UR10, R73 ;  /* 0x0000000a41417c23 */ /* 0x000fe20008010049 */
[----:B------:R-:W1:Y:S01]  /*4c70*/  @P1 LDC R52, c[0x0][0x408] ;  /* 0x00010200ff341b82 */ /* 0x000e620000000800 */
[----:B------:R-:W-:Y:S01]  /*4c80*/  @P1 FMUL.FTZ R0, R64, UR7 ;  /* 0x0000000740001c20 */ /* 0x000fe20008410000 */
[----:B------:R-:W-:Y:S01]  /*4c90*/  @P1 SHF.L.U32 R53, R104, 0x10, RZ ;  /* 0x0000001068351819 */ /* 0x000fe200000006ff */
[----:B------:R-:W-:Y:S01]  /*4ca0*/  FFMA.FTZ R66, R66, UR10, R74 ;  /* 0x0000000a42427c23 */ /* 0x000fe2000801004a */
        /* <DEDUP_REMOVED lines=10> */
[----:B------:R-:W-:Y:S01]  /*4d50*/  FFMA.FTZ R67, R67, UR10, R75 ;  /* 0x0000000a43437c23 */ /* 0x000fe2000801004b */
        /* <DEDUP_REMOVED lines=47> */
[----:B------:R-:W-:Y:S01]  /*5050*/  FFMA.FTZ R52, R202, UR10, R76 ;  /* 0x0000000aca347c23 */ /* 0x000fe2000801004c */
        /* <DEDUP_REMOVED lines=12> */
[----:B------:R-:W-:-:S12]  /*5120*/  FFMA.FTZ R53, R210, UR10, R77 ;  /* 0x0000000ad2357c23 */ /* 0x000fd8000801004d */
        /* <DEDUP_REMOVED lines=18> */
[----:B------:R-:W-:Y:S01]  /*5250*/  FFMA.FTZ R54, R54, UR10, R78 ;  /* 0x0000000a36367c23 */ /* 0x000fe2000801004e */
[----:B------:R-:W-:-:S03]  /*5260*/  FFMA.FTZ R55, R55, UR10, R79 ;  /* 0x0000000a37377c23 */ /* 0x000fc6000801004f */
        /* <DEDUP_REMOVED lines=27> */
[----:B------:R-:W-:-:S07]  /*5420*/  F2FP.BF16.F32.PACK_AB R103, R152, R200 ;  /* 0x000000c89867723e */ /* 0x000fce00000010ff */
.L_x_6810:
[----:B------:R-:W2:Y:S04]  /*5430*/  LDL.LU R206, [R1+0x34] ;  /* 0x0000340001ce7983 */ /* 0x000ea80000300800 */
[----:B------:R-:W3:Y:S04]  /*5440*/  LDL.LU R205, [R1+0x30] ;  /* 0x0000300001cd7983 */ /* 0x000ee80000300800 */
[----:B------:R-:W4:Y:S04]  /*5450*/  LDL.LU R204, [R1+0x2c] ;  /* 0x00002c0001cc7983 */ /* 0x000f280000300800 */
[----:B------:R-:W4:Y:S04]  /*5460*/  LDL.LU R203, [R1+0x24] ;  /* 0x0000240001cb7983 */ /* 0x000f280000300800 */
[----:B------:R-:W4:Y:S04]  /*5470*/  LDL.LU R202, [R1+0x20] ;  /* 0x0000200001ca7983 */ /* 0x000f280000300800 */
[----:B------:R-:W4:Y:S04]  /*5480*/  LDL.LU R201, [R1+0x1c] ;  /* 0x00001c0001c97983 */ /* 0x000f280000300800 */
[----:B------:R-:W4:Y:S04]  /*5490*/  LDL.LU R200, [R1+0x18] ;  /* 0x0000180001c87983 */ /* 0x000f280000300800 */
[----:B------:R-:W4:Y:S01]  /*54a0*/  LDL.LU R199, [R1+0x14] ;  /* 0x0000140001c77983 */ /* 0x000f220000300800 */
[----:B------:R-:W-:-:S04]  /*54b0*/  ISETP.NE.U32.AND P1, PT, RZ, UR4, PT ;  /* 0x00000004ff007c0c */ /* 0x000fc8000bf25070 */
[----:B------:R-:W-:Y:S02]  /*54c0*/  ISETP.NE.AND.EX P1, PT, RZ, UR5, PT, P1 ;  /* 0x00000005ff007c0c */ /* 0x000fe4000bf25310 */
[----:B------:R-:W-:Y:S02]  /*54d0*/  PRMT R207, R47, 0x7632, R207 ;  /* 0x000076322fcf7816 */ /* 0x000fe400000000cf */
[----:B------:R-:W-:Y:S02]  /*54e0*/  PRMT R208, R46, 0x7632, R208 ;  /* 0x000076322ed07816 */ /* 0x000fe400000000d0 */
[----:B------:R-:W-:Y:S02]  /*54f0*/  PRMT R209, R45, 0x7632, R209 ;  /* 0x000076322dd17816 */ /* 0x000fe400000000d1 */
[----:B------:R-:W-:Y:S01]  /*5500*/  PRMT R210, R44, 0x7632, R210 ;  /* 0x000076322cd27816 */ /* 0x000fe200000000d2 */
[----:B--2---:R-:W-:Y:S01]  /*5510*/  FADD.FTZ R206, R107, R206 ;  /* 0x000000ce6bce7221 */ /* 0x004fe20000010000 */
[----:B---3--:R-:W-:Y:S01]  /*5520*/  FADD.FTZ R205, R175, R205 ;  /* 0x000000cdafcd7221 */ /* 0x008fe20000010000 */
[----:B----4-:R-:W-:Y:S01]  /*5530*/  FADD.FTZ R204, R106, R204 ;  /* 0x000000cc6acc7221 */ /* 0x010fe20000010000 */
[----:B------:R-:W-:Y:S01]  /*5540*/  FADD.FTZ R203, R172, R203 ;  /* 0x000000cbaccb7221 */ /* 0x000fe20000010000 */
[----:B------:R-:W-:Y:S01]  /*5550*/  FADD.FTZ R202, R0, R202 ;  /* 0x000000ca00ca7221 */ /* 0x000fe20000010000 */
[----:B------:R-:W-:Y:S01]  /*5560*/  FADD.FTZ R201, R198, R201 ;  /* 0x000000c9c6c97221 */ /* 0x000fe20000010000 */
[----:B------:R-:W-:-:S02]  /*5570*/  FADD.FTZ R200, R104, R200 ;  /* 0x000000c868c87221 */ /* 0x000fc40000010000 */
[----:B------:R-:W1:Y:S01]  /*5580*/  @P1 LDC.64 R104, c[0x0][0x478] ;  /* 0x00011e00ff681b82 */ /* 0x000e620000000a00 */
[----:B------:R-:W-:-:S05]  /*5590*/  FADD.FTZ R199, R174, R199 ;  /* 0x000000c7aec77221 */ /* 0x000fca0000010000 */
[----:B------:R-:W-:Y:S04]  /*55a0*/  STL [R1+0x14], R199 ;  /* 0x000014c701007387 */ /* 0x000fe80000100800 */
[----:B------:R-:W-:Y:S04]  /*55b0*/  STL [R1+0x18], R200 ;  /* 0x000018c801007387 */ /* 0x000fe80000100800 */
[----:B------:R-:W-:Y:S01]  /*55c0*/  STL [R1+0x1c], R201 ;  /* 0x00001cc901007387 */ /* 0x000fe20000100800 */
[----:B-1----:R-:W-:-:S03]  /*55d0*/  @P1 IMAD.WIDE.U32 R104, R171, 0x20, R104 ;  /* 0x00000020ab681825 */ /* 0x002fc600078e0068 */
[----:B------:R-:W-:Y:S04]  /*55e0*/  STL [R1+0x20], R202 ;  /* 0x000020ca01007387 */ /* 0x000fe80000100800 */
[----:B------:R-:W-:Y:S04]  /*55f0*/  @P1 STG.E.128 desc[UR16][R104.64], R64 ;  /* 0x0000004068001986 */ /* 0x000fe8000c101d10 */
[----:B------:R1:W-:Y:S04]  /*5600*/  @P1 STG.E.128 desc[UR16][R104.64+0x10], R52 ;  /* 0x0000103468001986 */ /* 0x0003e8000c101d10 */
[----:B------:R-:W-:Y:S04]  /*5610*/  STL [R1+0x24], R203 ;  /* 0x000024cb01007387 */ /* 0x000fe80000100800 */
[----:B------:R-:W-:Y:S04]  /*5620*/  STL [R1+0x2c], R204 ;  /* 0x00002ccc01007387 */ /* 0x000fe80000100800 */
[----:B------:R-:W-:Y:S01]  /*5630*/  STL [R1+0x30], R205 ;  /* 0x000030cd01007387 */ /* 0x000fe20000100800 */
[----:B-1----:R-:W-:-:S03]  /*5640*/  MOV R104, 0x10 ;  /* 0x0000001000687802 */ /* 0x002fc60000000f00 */
[----:B------:R-:W-:Y:S02]  /*5650*/  STL [R1+0x34], R206 ;  /* 0x000034ce01007387 */ /* 0x000fe40000100800 */
[----:B------:R-:W-:-:S05]  /*5660*/  IMAD.WIDE.U32 R104, R171, R104, UR26 ;  /* 0x0000001aab687e25 */ /* 0x000fca000f8e0068 */
[----:B------:R1:W-:Y:S02]  /*5670*/  STG.E.128 desc[UR16][R104.64], R100 ;  /* 0x0000006468007986 */ /* 0x0003e4000c101d10 */
[----:B-1----:R-:W-:-:S05]  /*5680*/  MOV R100, 0x10 ;  /* 0x0000001000647802 */ /* 0x002fca0000000f00 */
[----:B------:R-:W-:-:S06]  /*5690*/  IMAD.WIDE.U32 R100, R170, R100, UR24 ;  /* 0x00000018aa647e25 */ /* 0x000fcc000f8e0064 */
[----:B------:R-:W5:Y:S01]  /*56a0*/  LDG.E.128 R100, desc[UR16][R100.64] ;  /* 0x0000001064647981 */ /* 0x000f62000c1e1d00 */
[----:B------:R-:W-:Y:S05]  /*56b0*/  @!P0 BRA `(.L_x_6812) ;  /* 0x0000000c00c48947 */ /* 0x000fea0003800000 */
[----:B------:R-:W-:Y:S05]  /*56c0*/  @!P1 BRA `(.L_x_6813) ;  /* 0x0000000800189947 */ /* 0x000fea0003800000 */
[C---:B------:R-:W-:Y:S01]  /*56d0*/  LOP3.LUT P3, RZ, R148.reuse, 0xff, RZ, 0xc0, !PT ;  /* 0x000000ff94ff7812 */ /* 0x040fe2000786c0ff */
[--C-:B------:R-:W-:Y:S01]  /*56e0*/  FFMA.FTZ R197, R197, UR11, R173.reuse ;  /* 0x0000000bc5c57c23 */ /* 0x100fe200080100ad */
[----:B------:R-:W-:Y:S02]  /*56f0*/  LOP3.LUT P4, RZ, R148, 0xff00, RZ, 0xc0, !PT ;  /* 0x0000ff0094ff7812 */ /* 0x000fe4000788c0ff */
[----:B------:R-:W-:Y:S01]  /*5700*/  CS2R R104, SRZ ;  /* 0x0000000000687805 */ /* 0x000fe2000001ff00 */
[----:B------:R-:W-:Y:S01]  /*5710*/  FFMA.FTZ R65, R196, UR11, R173 ;  /* 0x0000000bc4417c23 */ /* 0x000fe200080100ad */
[----:B------:R-:W-:Y:S01]  /*5720*/  FADD.FTZ R197, R193, -R197 ;  /* 0x800000c5c1c57221 */ /* 0x000fe20000010000 */
[----:B------:R-:W-:Y:S01]  /*5730*/  CS2R R106, SRZ ;  /* 0x00000000006a7805 */ /* 0x000fe2000001ff00 */
[----:B------:R-:W-:Y:S01]  /*5740*/  FFMA.FTZ R66, R195, UR11, R173 ;  /* 0x0000000bc3427c23 */ /* 0x000fe200080100ad */
[----:B------:R-:W-:Y:S01]  /*5750*/  FADD.FTZ R65, R185, -R65 ;  /* 0x80000041b9417221 */ /* 0x000fe20000010000 */
[----:B------:R-:W-:Y:S01]  /*5760*/  FFMA.FTZ R64, R197, UR10, R80 ;  /* 0x0000000ac5407c23 */ /* 0x000fe20008010050 */
[----:B------:R-:W-:Y:S01]  /*5770*/  MOV R153, RZ ;  /* 0x000000ff00997202 */ /* 0x000fe20000000f00 */
[----:B------:R-:W-:Y:S01]  /*5780*/  FADD.FTZ R66, R192, -R66 ;  /* 0x80000042c0427221 */ /* 0x000fe20000010000 */
[----:B------:R-:W-:Y:S01]  /*5790*/  FFMA.FTZ R65, R65, UR10, R81 ;  /* 0x0000000a41417c23 */ /* 0x000fe20008010051 */
[----:B------:R-:W1:Y:S01]  /*57a0*/  @P3 LDC R52, c[0x0][0x408] ;  /* 0x00010200ff343b82 */ /* 0x000e620000000800 */
[----:B------:R-:W-:Y:S01]  /*57b0*/  @P3 FMUL.FTZ R0, R64, UR7 ;  /* 0x0000000740003c20 */ /* 0x000fe20008410000 */
[----:B-----5:R-:W-:Y:S01]  /*57c0*/  @P3 SHF.L.U32 R53, R100, 0x10, RZ ;  /* 0x0000001064353819 */ /* 0x020fe200000006ff */
[----:B------:R-:W-:Y:S01]  /*57d0*/  FFMA.FTZ R66, R66, UR10, R82 ;  /* 0x0000000a42427c23 */ /* 0x000fe20008010052 */
[----:B------:R-:W-:-:S02]  /*57e0*/  HFMA2 R172, -RZ, RZ, 0, 0 ;  /* 0x00000000ffac7431 */ /* 0x000fc400000001ff */
[--C-:B------:R-:W-:Y:S01]  /*57f0*/  FFMA.FTZ R67, R194, UR11, R173.reuse ;  /* 0x0000000bc2437c23 */ /* 0x100fe200080100ad */
[----:B------:R-:W-:Y:S01]  /*5800*/  MOV R171, RZ ;  /* 0x000000ff00ab7202 */ /* 0x000fe20000000f00 */
[----:B------:R-:W-:Y:S01]  /*5810*/  FFMA.FTZ R191, R191, UR11, R173 ;  /* 0x0000000bbfbf7c23 */ /* 0x000fe200080100ad */
[----:B------:R-:W-:Y:S02]  /*5820*/  HFMA2 R174, -RZ, RZ, 0, 0 ;  /* 0x00000000ffae7431 */ /* 0x000fe400000001ff */
[----:B------:R-:W-:Y:S01]  /*5830*/  FADD.FTZ R67, R184, -R67 ;  /* 0x80000043b8437221 */ /* 0x000fe20000010000 */
[----:B------:R-:W-:-:S03]  /*5840*/  FADD.FTZ R191, R189, -R191 ;  /* 0x800000bfbdbf7221 */ /* 0x000fc60000010000 */
[----:B------:R-:W-:Y:S01]  /*5850*/  FFMA.FTZ R67, R67, UR10, R83 ;  /* 0x0000000a43437c23 */ /* 0x000fe20008010053 */
[----:B-1----:R-:W-:Y:S02]  /*5860*/  @P3 FMUL.FTZ R52, R0, R52 ;  /* 0x0000003400343220 */ /* 0x002fe40000410000 */
        /* <DEDUP_REMOVED lines=11> */
[----:B------:R-:W-:Y:S01]  /*5920*/  HFMA2 R100, -RZ, RZ, 0, 0 ;  /* 0x00000000ff647431 */ /* 0x000fe200000001ff */
        /* <DEDUP_REMOVED lines=9> */
[----:B------:R-:W-:Y:S01]  /*59c0*/  LOP3.LUT P4, RZ, R148, 0xff000000, RZ, 0xc0, !PT ;  /* 0xff00000094ff7812 */ /* 0x000fe2000788c0ff */
[----:B------:R-:W-:Y:S02]  /*59d0*/  FFMA.FTZ R53, R187, UR11, R173 ;  /* 0x0000000bbb357c23 */ /* 0x000fe400080100ad */
[----:B--2---:R-:W-:Y:S01]  /*59e0*/  @P3 FMUL.FTZ R52, R0, R52 ;  /* 0x0000003400343220 */ /* 0x004fe20000410000 */
[----:B------:R-:W-:Y:S01]  /*59f0*/  @P3 SHF.L.U32 R0, R101, 0x10, RZ ;  /* 0x0000001065003819 */ /* 0x000fe200000006ff */
[----:B------:R-:W-:Y:S01]  /*5a00*/  FADD.FTZ R53, R183, -R53 ;  /* 0x80000035b7357221 */ /* 0x000fe20000010000 */
[----:B------:R-:W-:-:S03]  /*5a10*/  F2FP.BF16.F32.PACK_AB R100, R100, R105 ;  /* 0x000000696464723e */ /* 0x000fc600000010ff */
[----:B------:R-:W-:Y:S01]  /*5a20*/  @P3 FMUL.FTZ R153, R0, R52 ;  /* 0x0000003400993220 */ /* 0x000fe20000410000 */
[----:B------:R-:W-:Y:S01]  /*5a30*/  @P3 FMUL.FTZ R52, R66, UR7 ;  /* 0x0000000742343c20 */ /* 0x000fe20008410000 */
[----:B------:R-:W1:Y:S01]  /*5a40*/  @P3 LDC R0, c[0x0][0x408] ;  /* 0x00010200ff003b82 */ /* 0x000e620000000800 */
[----:B------:R-:W-:Y:S01]  /*5a50*/  FFMA.FTZ R53, R53, UR10, R85 ;  /* 0x0000000a35357c23 */ /* 0x000fe20008010055 */
[----:B------:R-:W-:-:S04]  /*5a60*/  @P4 PRMT R101, R101, 0x7632, R101 ;  /* 0x0000763265654816 */ /* 0x000fc80000000065 */
[----:B------:R-:W-:Y:S01]  /*5a70*/  @P4 SHF.L.U32 R101, R101, 0x10, RZ ;  /* 0x0000001065654819 */ /* 0x000fe200000006ff */
[----:B-1----:R-:W-:Y:S01]  /*5a80*/  @P3 FMUL.FTZ R0, R52, R0 ;  /* 0x0000000034003220 */ /* 0x002fe20000410000 */
[----:B------:R-:W-:-:S05]  /*5a90*/  @P3 SHF.L.U32 R52, R45, 0x10, RZ ;  /* 0x000000102d343819 */ /* 0x000fca00000006ff */
[----:B------:R-:W-:Y:S01]  /*5aa0*/  @P3 FMUL.FTZ R172, R0, R52 ;  /* 0x0000003400ac3220 */ /* 0x000fe20000410000 */
[----:B------:R-:W-:Y:S01]  /*5ab0*/  @P4 FMUL.FTZ R52, R67, UR7 ;  /* 0x0000000743344c20 */ /* 0x000fe20008410000 */
[----:B------:R-:W1:Y:S01]  /*5ac0*/  @P4 LDC R0, c[0x0][0x408] ;  /* 0x00010200ff004b82 */ /* 0x000e620000000800 */
[----:B------:R-:W-:-:S13]  /*5ad0*/  LOP3.LUT P3, RZ, R149, 0xff, RZ, 0xc0, !PT ;  /* 0x000000ff95ff7812 */ /* 0x000fda000786c0ff */
[----:B------:R-:W-:Y:S01]  /*5ae0*/  @P3 SHF.L.U32 R55, R102, 0x10, RZ ;  /* 0x0000001066373819 */ /* 0x000fe200000006ff */
[----:B-1----:R-:W-:-:S04]  /*5af0*/  @P4 FMUL.FTZ R0, R52, R0 ;  /* 0x0000000034004220 */ /* 0x002fc80000410000 */
        /* <DEDUP_REMOVED lines=11> */
[----:B------:R-:W-:-:S03]  /*5bb0*/  MOV R0, RZ ;  /* 0x000000ff00007202 */ /* 0x000fc60000000f00 */
[----:B------:R-:W-:Y:S01]  /*5bc0*/  @P3 FMUL.FTZ R0, R55, R54 ;  /* 0x0000003637003220 */ /* 0x000fe20000410000 */
[----:B------:R-:W-:Y:S01]  /*5bd0*/  @P3 FMUL.FTZ R55, R52, UR7 ;  /* 0x0000000734373c20 */ /* 0x000fe20008410000 */
[----:B------:R-:W1:Y:S03]  /*5be0*/  @P3 LDC R54, c[0x0][0x408] ;  /* 0x00010200ff363b82 */ /* 0x000e660000000800 */
[----:B-1----:R-:W-:Y:S01]  /*5bf0*/  @P3 FMUL.FTZ R54, R55, R54 ;  /* 0x0000003637363220 */ /* 0x002fe20000410000 */
[----:B------:R-:W-:-:S05]  /*5c00*/  @P3 SHF.L.U32 R55, R46, 0x10, RZ ;  /* 0x000000102e373819 */ /* 0x000fca00000006ff */
[----:B------:R-:W-:Y:S01]  /*5c10*/  @P3 FMUL.FTZ R174, R54, R55 ;  /* 0x0000003736ae3220 */ /* 0x000fe20000410000 */
[----:B------:R-:W-:-:S13]  /*5c20*/  LOP3.LUT P3, RZ, R149, 0xff00, RZ, 0xc0, !PT ;  /* 0x0000ff0095ff7812 */ /* 0x000fda000786c0ff */
[----:B------:R-:W1:Y:S01]  /*5c30*/  @P3 LDC R54, c[0x0][0x408] ;  /* 0x00010200ff363b82 */ /* 0x000e620000000800 */
[----:B------:R-:W-:Y:S01]  /*5c40*/  @P3 PRMT R102, R102, 0x7632, R102 ;  /* 0x0000763266663816 */ /* 0x000fe20000000066 */
[----:B------:R-:W-:-:S03]  /*5c50*/  @P3 FMUL.FTZ R55, R53, UR7 ;  /* 0x0000000735373c20 */ /* 0x000fc60008410000 */
[----:B------:R-:W-:Y:S01]  /*5c60*/  @P3 SHF.L.U32 R102, R102, 0x10, RZ ;  /* 0x0000001066663819 */ /* 0x000fe200000006ff */
[----:B-1----:R-:W-:-:S04]  /*5c70*/  @P3 FMUL.FTZ R54, R55, R54 ;  /* 0x0000003637363220 */ /* 0x002fc80000410000 */
[----:B------:R-:W-:Y:S01]  /*5c80*/  @P3 FMUL.FTZ R106, R102, R54 ;  /* 0x00000036666a3220 */ /* 0x000fe20000410000 */
[----:B------:R-:W-:Y:S01]  /*5c90*/  MOV R102, RZ ;  /* 0x000000ff00667202 */ /* 0x000fe20000000f00 */
[----:B------:R-:W1:Y:S02]  /*5ca0*/  @P3 LDC R54, c[0x0][0x408] ;  /* 0x00010200ff363b82 */ /* 0x000e640000000800 */
        /* <DEDUP_REMOVED lines=40> */
.L_x_6813:
[--C-:B------:R-:W-:Y:S01]  /*5f30*/  FFMA.FTZ R197, R197, UR11, R173.reuse ;  /* 0x0000000bc5c57c23 */ /* 0x100fe200080100ad */
[----:B------:R-:W-:Y:S01]  /*5f40*/  LOP3.LUT P3, RZ, R148, 0xff, RZ, 0xc0, !PT ;  /* 0x000000ff94ff7812 */ /* 0x000fe2000786c0ff */
[----:B------:R-:W-:Y:S02]  /*5f50*/  HFMA2 R104, -RZ, RZ, 0, 0 ;  /* 0x00000000ff687431 */ /* 0x000fe400000001ff */
[----:B------:R-:W-:Y:S01]  /*5f60*/  FFMA.FTZ R196, R196, UR11, R173 ;  /* 0x0000000bc4c47c23 */ /* 0x000fe200080100ad */
[----:B------:R-:W-:Y:S01]  /*5f70*/  FADD.FTZ R197, R193, -R197 ;  /* 0x800000c5c1c57221 */ /* 0x000fe20000010000 */
[----:B------:R-:W-:Y:S02]  /*5f80*/  HFMA2 R107, -RZ, RZ, 0, 0 ;  /* 0x00000000ff6b7431 */ /* 0x000fe400000001ff */
[----:B------:R-:W-:Y:S01]  /*5f90*/  FFMA.FTZ R195, R195, UR11, R173 ;  /* 0x0000000bc3c37c23 */ /* 0x000fe200080100ad */
[----:B------:R-:W-:Y:S02]  /*5fa0*/  HFMA2 R153, -RZ, RZ, 0, 0 ;  /* 0x00000000ff997431 */ /* 0x000fe400000001ff */
[----:B------:R-:W-:Y:S01]  /*5fb0*/  FFMA.FTZ R197, R197, UR10, R80 ;  /* 0x0000000ac5c57c23 */ /* 0x000fe20008010050 */
[----:B------:R-:W-:Y:S01]  /*5fc0*/  MOV R172, RZ ;  /* 0x000000ff00ac7202 */ /* 0x000fe20000000f00 */
[----:B------:R-:W-:Y:S01]  /*5fd0*/  FADD.FTZ R195, R192, -R195 ;  /* 0x800000c3c0c37221 */ /* 0x000fe20000010000 */
[--C-:B------:R-:W-:Y:S01]  /*5fe0*/  FFMA.FTZ R194, R194, UR11, R173.reuse ;  /* 0x0000000bc2c27c23 */ /* 0x100fe200080100ad */
[----:B------:R-:W-:Y:S01]  /*5ff0*/  FMUL.FTZ R0, R197, UR7 ;  /* 0x00000007c5007c20 */ /* 0x000fe20008410000 */
[----:B------:R-:W-:Y:S01]  /*6000*/  FFMA.FTZ R191, R191, UR11, R173 ;  /* 0x0000000bbfbf7c23 */ /* 0x000fe200080100ad */
[----:B-----5:R-:W-:Y:S01]  /*6010*/  @P3 SHF.L.U32 R105, R100, 0x10, RZ ;  /* 0x0000001064693819 */ /* 0x020fe200000006ff */
[----:B------:R-:W-:Y:S01]  /*6020*/  FFMA.FTZ R195, R195, UR10, R82 ;  /* 0x0000000ac3c37c23 */ /* 0x000fe20008010052 */
[----:B------:R-:W-:Y:S01]  /*6030*/  FMUL.FTZ R0, R0, UR23 ;  /* 0x0000001700007c20 */ /* 0x000fe20008410000 */
[----:B------:R-:W-:Y:S01]  /*6040*/  @P3 SHF.L.U32 R106, R44, 0x10, RZ ;  /* 0x000000102c6a3819 */ /* 0x000fe200000006ff */
[----:B------:R-:W-:Y:S01]  /*6050*/  HFMA2 R171, -RZ, RZ, 0, 0 ;  /* 0x00000000ffab7431 */ /* 0x000fe200000001ff */
[----:B------:R-:W-:Y:S01]  /*6060*/  LOP3.LUT P6, RZ, R149, 0xff, RZ, 0xc0, !PT ;  /* 0x000000ff95ff7812 */ /* 0x000fe200078cc0ff */
[-C--:B------:R-:W-:Y:S01]  /*6070*/  @P3 FMUL.FTZ R104, R105, R0.reuse ;  /* 0x0000000069683220 */ /* 0x080fe20000410000 */
[----:B------:R-:W-:Y:S01]  /*6080*/  MOV R105, RZ ;  /* 0x000000ff00697202 */ /* 0x000fe20000000f00 */
[----:B------:R-:W-:Y:S01]  /*6090*/  @P3 FMUL.FTZ R105, R106, R0 ;  /* 0x000000006a693220 */ /* 0x000fe20000410000 */
[----:B------:R-:W-:Y:S01]  /*60a0*/  LOP3.LUT P3, RZ, R148, 0xff00, RZ, 0xc0, !PT ;  /* 0x0000ff0094ff7812 */ /* 0x000fe2000786c0ff */
[----:B------:R-:W-:Y:S01]  /*60b0*/  FADD.FTZ R0, R185, -R196 ;  /* 0x800000c4b9007221 */ /* 0x000fe20000010000 */
[----:B------:R-:W-:Y:S01]  /*60c0*/  FADD.FTZ R191, R189, -R191 ;  /* 0x800000bfbdbf7221 */ /* 0x000fe20000010000 */
[----:B------:R-:W-:Y:S01]  /*60d0*/  LOP3.LUT P5, RZ, R149, 0xff00, RZ, 0xc0, !PT ;  /* 0x0000ff0095ff7812 */ /* 0x000fe200078ac0ff */
[----:B------:R-:W-:Y:S01]  /*60e0*/  FFMA.FTZ R187, R187, UR11, R173 ;  /* 0x0000000bbbbb7c23 */ /* 0x000fe200080100ad */
[----:B------:R-:W-:Y:S01]  /*60f0*/  FFMA.FTZ R0, R0, UR10, R81 ;  /* 0x0000000a00007c23 */ /* 0x000fe20008010051 */
[----:B------:R-:W-:Y:S01]  /*6100*/  FFMA.FTZ R191, R191, UR10, R84 ;  /* 0x0000000abfbf7c23 */ /* 0x000fe20008010054 */
[----:B------:R-:W-:Y:S01]  /*6110*/  LOP3.LUT P4, RZ, R149, 0xff0000, RZ, 0xc0, !PT ;  /* 0x00ff000095ff7812 */ /* 0x000fe2000788c0ff */
[----:B------:R-:W-:Y:S01]  /*6120*/  FADD.FTZ R187, R183, -R187 ;  /* 0x800000bbb7bb7221 */ /* 0x000fe20000010000 */
[----:B------:R-:W-:Y:S01]  /*6130*/  FMUL.FTZ R0, R0, UR7 ;  /* 0x0000000700007c20 */ /* 0x000fe20008410000 */
[--C-:B------:R-:W-:Y:S01]  /*6140*/  FFMA.FTZ R190, R190, UR11, R173.reuse ;  /* 0x0000000bbebe7c23 */ /* 0x100fe200080100ad */
[----:B------:R-:W-:Y:S01]  /*6150*/  FFMA.FTZ R186, R186, UR11, R173 ;  /* 0x0000000bbaba7c23 */ /* 0x000fe200080100ad */
[----:B------:R-:W-:Y:S01]  /*6160*/  FFMA.FTZ R187, R187, UR10, R85 ;  /* 0x0000000abbbb7c23 */ /* 0x000fe20008010055 */
[----:B------:R-:W-:Y:S01]  /*6170*/  @P3 PRMT R100, R100, 0x7632, R100 ;  /* 0x0000763264643816 */ /* 0x000fe20000000064 */
[----:B------:R-:W-:Y:S01]  /*6180*/  FMUL.FTZ R0, R0, UR23 ;  /* 0x0000001700007c20 */ /* 0x000fe20008410000 */
[----:B------:R-:W-:Y:S01]  /*6190*/  @P3 SHF.L.U32 R106, R210, 0x10, RZ ;  /* 0x00000010d26a3819 */ /* 0x000fe200000006ff */
[----:B------:R-:W-:Y:S01]  /*61a0*/  FADD.FTZ R188, R188, -R190 ;  /* 0x800000bebcbc7221 */ /* 0x000fe20000010000 */
[----:B------:R-:W-:Y:S01]  /*61b0*/  @P3 SHF.L.U32 R100, R100, 0x10, RZ ;  /* 0x0000001064643819 */ /* 0x000fe200000006ff */
[----:B------:R-:W-:Y:S01]  /*61c0*/  FADD.FTZ R182, R182, -R186 ;  /* 0x800000bab6b67221 */ /* 0x000fe20000010000 */
[----:B------:R-:W-:Y:S01]  /*61d0*/  @P5 SHF.L.U32 R152, R208, 0x10, RZ ;  /* 0x00000010d0985819 */ /* 0x000fe200000006ff */
[----:B------:R-:W-:Y:S01]  /*61e0*/  FFMA.FTZ R188, R188, UR10, R86 ;  /* 0x0000000abcbc7c23 */ /* 0x000fe20008010056 */
[----:B------:R-:W-:Y:S01]  /*61f0*/  @P4 SHF.L.U32 R175, R103, 0x10, RZ ;  /* 0x0000001067af4819 */ /* 0x000fe200000006ff */
[-C--:B------:R-:W-:Y:S01]  /*6200*/  @P3 FMUL.FTZ R107, R100, R0.reuse ;  /* 0x00000000646b3220 */ /* 0x080fe20000410000 */
[----:B------:R-:W-:Y:S01]  /*6210*/  MOV R100, RZ ;  /* 0x000000ff00647202 */ /* 0x000fe20000000f00 */
[----:B------:R-:W-:Y:S01]  /*6220*/  @P3 FMUL.FTZ R100, R106, R0 ;  /* 0x000000006a643220 */ /* 0x000fe20000410000 */
[----:B------:R-:W-:Y:S01]  /*6230*/  LOP3.LUT P3, RZ, R148, 0xff0000, RZ, 0xc0, !PT ;  /* 0x00ff000094ff7812 */ /* 0x000fe2000786c0ff */
[----:B------:R-:W-:Y:S01]  /*6240*/  FMUL.FTZ R0, R195, UR7 ;  /* 0x00000007c3007c20 */ /* 0x000fe20008410000 */
[----:B------:R-:W-:Y:S01]  /*6250*/  FFMA.FTZ R182, R182, UR10, R87 ;  /* 0x0000000ab6b67c23 */ /* 0x000fe20008010057 */
[----:B------:R-:W-:-:S02]  /*6260*/  @P4 SHF.L.U32 R183, R47, 0x10, RZ ;  /* 0x000000102fb74819 */ /* 0x000fc400000006ff */
[----:B------:R-:W-:Y:S01]  /*6270*/  FMUL.FTZ R0, R0, UR23 ;  /* 0x0000001700007c20 */ /* 0x000fe20008410000 */
[----:B------:R-:W-:Y:S01]  /*6280*/  FMUL.FTZ R182, R182, UR7 ;  /* 0x00000007b6b67c20 */ /* 0x000fe20008410000 */
[----:B------:R-:W-:Y:S02]  /*6290*/  MOV R174, RZ ;  /* 0x000000ff00ae7202 */ /* 0x000fe40000000f00 */
[----:B------:R-:W-:Y:S01]  /*62a0*/  F2FP.BF16.F32.PACK_AB R100, R100, R105 ;  /* 0x000000696464723e */ /* 0x000fe200000010ff */
[----:B------:R-:W-:-:S03]  /*62b0*/  FMUL.FTZ R182, R182, UR23 ;  /* 0x00000017b6b67c20 */ /* 0x000fc60008410000 */
[----:B------:R-:W-:-:S05]  /*62c0*/  @P3 SHF.L.U32 R106, R101, 0x10, RZ ;  /* 0x00000010656a3819 */ /* 0x000fca00000006ff */
[----:B------:R-:W-:Y:S01]  /*62d0*/  @P3 FMUL.FTZ R153, R106, R0 ;  /* 0x000000006a993220 */ /* 0x000fe20000410000 */
[----:B------:R-:W-:-:S05]  /*62e0*/  @P3 SHF.L.U32 R106, R45, 0x10, RZ ;  /* 0x000000102d6a3819 */ /* 0x000fca00000006ff */
[----:B------:R-:W-:Y:S01]  /*62f0*/  @P3 FMUL.FTZ R172, R106, R0 ;  /* 0x000000006aac3220 */ /* 0x000fe20000410000 */
[----:B------:R-:W-:Y:S01]  /*6300*/  LOP3.LUT P3, RZ, R148, 0xff000000, RZ, 0xc0, !PT ;  /* 0xff00000094ff7812 */ /* 0x000fe2000786c0ff */
[----:B------:R-:W-:-:S04]  /*6310*/  FADD.FTZ R0, R184, -R194 ;  /* 0x800000c2b8007221 */ /* 0x000fc80000010000 */
[----:B------:R-:W-:-:S04]  /*6320*/  FFMA.FTZ R0, R0, UR10, R83 ;  /* 0x0000000a00007c23 */ /* 0x000fc80008010053 */
[----:B------:R-:W-:-:S04]  /*6330*/  FMUL.FTZ R0, R0, UR7 ;  /* 0x0000000700007c20 */ /* 0x000fc80008410000 */
[----:B------:R-:W-:Y:S01]  /*6340*/  @P3 PRMT R101, R101, 0x7632, R101 ;  /* 0x0000763265653816 */ /* 0x000fe20000000065 */
[----:B------:R-:W-:Y:S01]  /*6350*/  FMUL.FTZ R0, R0, UR23 ;  /* 0x0000001700007c20 */ /* 0x000fe20008410000 */
[----:B------:R-:W-:Y:S02]  /*6360*/  @P3 SHF.L.U32 R106, R209, 0x10, RZ ;  /* 0x00000010d16a3819 */ /* 0x000fe400000006ff */
[----:B------:R-:W-:-:S05]  /*6370*/  @P3 SHF.L.U32 R101, R101, 0x10, RZ ;  /* 0x0000001065653819 */ /* 0x000fca00000006ff */
[-C--:B------:R-:W-:Y:S01]  /*6380*/  @P3 FMUL.FTZ R171, R101, R0.reuse ;  /* 0x0000000065ab3220 */ /* 0x080fe20000410000 */
[----:B------:R-:W-:Y:S01]  /*6390*/  MOV R101, RZ ;  /* 0x000000ff00657202 */ /* 0x000fe20000000f00 */
[----:B------:R-:W-:Y:S01]  /*63a0*/  @P3 FMUL.FTZ R101, R106, R0 ;  /* 0x000000006a653220 */ /* 0x000fe20000410000 */
[----:B------:R-:W-:Y:S01]  /*63b0*/  FMUL.FTZ R106, R191, UR7 ;  /* 0x00000007bf6a7c20 */ /* 0x000fe20008410000 */
[----:B------:R-:W-:Y:S01]  /*63c0*/  ISETP.GE.U32.AND P3, PT, R148, RZ, PT ;  /* 0x000000ff9400720c */ /* 0x000fe20003f66070 */
[----:B------:R-:W-:Y:S01]  /*63d0*/  HFMA2 R0, -RZ, RZ, 0, 0 ;  /* 0x00000000ff007431 */ /* 0x000fe200000001ff */
[----:B------:R-:W-:Y:S01]  /*63e0*/  @P6 SHF.L.U32 R148, R102, 0x10, RZ ;  /* 0x0000001066946819 */ /* 0x000fe200000006ff */
[----:B------:R-:W-:Y:S01]  /*63f0*/  FMUL.FTZ R106, R106, UR23 ;  /* 0x000000176a6a7c20 */ /* 0x000fe20008410000 */
[----:B------:R-:W-:Y:S02]  /*6400*/  ISETP.GE.U32.AND.EX P3, PT, R149, 0x1000000, PT, P3 ;  /* 0x010000009500780c */ /* 0x000fe40003f66130 */
[----:B------:R-:W-:Y:S01]  /*6410*/  MOV R149, RZ ;  /* 0x000000ff00957202 */ /* 0x000fe20000000f00 */
[----:B------:R-:W-:Y:S01]  /*6420*/  @P6 FMUL.FTZ R0, R148, R106 ;  /* 0x0000006a94006220 */ /* 0x000fe20000410000 */
[----:B------:R-:W-:-:S02]  /*6430*/  @P6 SHF.L.U32 R148, R46, 0x10, RZ ;  /* 0x000000102e946819 */ /* 0x000fc400000006ff */
[----:B------:R-:W-:Y:S02]  /*6440*/  @P5 PRMT R102, R102, 0x7632, R102 ;  /* 0x0000763266665816 */ /* 0x000fe40000000066 */
[----:B------:R-:W-:Y:S01]  /*6450*/  F2FP.BF16.F32.PACK_AB R101, R101, R172 ;  /* 0x000000ac6565723e */ /* 0x000fe200000010ff */
[----:B------:R-:W-:Y:S01]  /*6460*/  @P6 FMUL.FTZ R149, R148, R106 ;  /* 0x0000006a94956220 */ /* 0x000fe20000410000 */
[----:B------:R-:W-:Y:S01]  /*6470*/  FMUL.FTZ R148, R187, UR7 ;  /* 0x00000007bb947c20 */ /* 0x000fe20008410000 */
[----:B------:R-:W-:Y:S01]  /*6480*/  HFMA2 R106, -RZ, RZ, 0, 0 ;  /* 0x00000000ff6a7431 */ /* 0x000fe200000001ff */
[----:B------:R-:W-:Y:S02]  /*6490*/  @P5 SHF.L.U32 R102, R102, 0x10, RZ ;  /* 0x0000001066665819 */ /* 0x000fe400000006ff */
[----:B------:R-:W-:-:S04]  /*64a0*/  FMUL.FTZ R148, R148, UR23 ;  /* 0x0000001794947c20 */ /* 0x000fc80008410000 */
[-C--:B------:R-:W-:Y:S01]  /*64b0*/  @P5 FMUL.FTZ R106, R102, R148.reuse ;  /* 0x00000094666a5220 */ /* 0x080fe20000410000 */
[----:B------:R-:W-:Y:S01]  /*64c0*/  MOV R102, RZ ;  /* 0x000000ff00667202 */ /* 0x000fe20000000f00 */
[----:B------:R-:W-:Y:S01]  /*64d0*/  @P5 FMUL.FTZ R102, R152, R148 ;  /* 0x0000009498665220 */ /* 0x000fe20000410000 */
[----:B------:R-:W-:Y:S01]  /*64e0*/  FMUL.FTZ R148, R188, UR7 ;  /* 0x00000007bc947c20 */ /* 0x000fe20008410000 */
[----:B------:R-:W-:-:S03]  /*64f0*/  HFMA2 R152, -RZ, RZ, 0, 0 ;  /* 0x00000000ff987431 */ /* 0x000fc600000001ff */
[----:B------:R-:W-:Y:S01]  /*6500*/  FMUL.FTZ R148, R148, UR23 ;  /* 0x0000001794947c20 */ /* 0x000fe20008410000 */
[----:B------:R-:W-:-:S03]  /*6510*/  F2FP.BF16.F32.PACK_AB R102, R102, R149 ;  /* 0x000000956666723e */ /* 0x000fc600000010ff */
[-C--:B------:R-:W-:Y:S01]  /*6520*/  @P4 FMUL.FTZ R152, R175, R148.reuse ;  /* 0x00000094af984220 */ /* 0x080fe20000410000 */
[----:B------:R-:W-:Y:S01]  /*6530*/  @P3 PRMT R175, R103, 0x7632, R175 ;  /* 0x0000763267af3816 */ /* 0x000fe200000000af */
[----:B------:R-:W-:Y:S01]  /*6540*/  @P4 FMUL.FTZ R174, R183, R148 ;  /* 0x00000094b7ae4220 */ /* 0x000fe20000410000 */
[----:B------:R-:W-:Y:S01]  /*6550*/  HFMA2 R103, -RZ, RZ, 0, 0 ;  /* 0x00000000ff677431 */ /* 0x000fe200000001ff */
[----:B------:R-:W-:Y:S02]  /*6560*/  @P3 SHF.L.U32 R183, R207, 0x10, RZ ;  /* 0x00000010cfb73819 */ /* 0x000fe400000006ff */
[----:B------:R-:W-:Y:S02]  /*6570*/  @P3 SHF.L.U32 R175, R175, 0x10, RZ ;  /* 0x00000010afaf3819 */ /* 0x000fe400000006ff */
[----:B------:R-:W-:Y:S01]  /*6580*/  MOV R148, RZ ;  /* 0x000000ff00947202 */ /* 0x000fe20000000f00 */
[-C--:B------:R-:W-:Y:S02]  /*6590*/  @P3 FMUL.FTZ R103, R183, R182.reuse ;  /* 0x000000b6b7673220 */ /* 0x080fe40000410000 */
[----:B------:R-:W-:-:S03]  /*65a0*/  @P3 FMUL.FTZ R148, R175, R182 ;  /* 0x000000b6af943220 */ /* 0x000fc60000410000 */
[----:B------:R-:W-:Y:S01]  /*65b0*/  F2FP.BF16.F32.PACK_AB R103, R103, R174 ;  /* 0x000000ae6767723e */ /* 0x000fe200000010ff */
[----:B------:R-:W-:Y:S06]  /*65c0*/  BRA `(.L_x_6814) ;  /* 0x0000000c00e07947 */ /* 0x000fec0003800000 */
.L_x_6812:
        /* <DEDUP_REMOVED lines=16> */
[----:B-----5:R-:W-:Y:S01]  /*66d0*/  @P3 SHF.L.U32 R53, R100, 0x10, RZ ;  /* 0x0000001064353819 */ /* 0x020fe200000006ff */
[----:B------:R-:W-:Y:S01]  /*66e0*/  FMUL.FTZ R66, R66, UR10 ;  /* 0x0000000a42427c20 */ /* 0x000fe20008410000 */
[----:B------:R-:W-:Y:S01]  /*66f0*/  MOV R153, RZ ;  /* 0x000000ff00997202 */ /* 0x000fe20000000f00 */
[--C-:B------:R-:W-:Y:S01]  /*6700*/  FFMA.FTZ R67, R194, UR11, R173.reuse ;  /* 0x0000000bc2437c23 */ /* 0x100fe200080100ad */
[----:B------:R-:W-:Y:S01]  /*6710*/  MOV R171, RZ ;  /* 0x000000ff00ab7202 */ /* 0x000fe20000000f00 */
[----:B------:R-:W-:Y:S01]  /*6720*/  FFMA.FTZ R191, R191, UR11, R173 ;  /* 0x0000000bbfbf7c23 */ /* 0x000fe200080100ad */
[----:B------:R-:W-:Y:S01]  /*6730*/  PRMT R174, R45, 0x7632, R174 ;  /* 0x000076322dae7816 */ /* 0x000fe200000000ae */
[----:B------:R-:W-:Y:S01]  /*6740*/  FADD.FTZ R67, R184, -R67 ;  /* 0x80000043b8437221 */ /* 0x000fe20000010000 */
[----:B------:R-:W-:Y:S01]  /*6750*/  PRMT R175, R46, 0x7632, R175 ;  /* 0x000076322eaf7816 */ /* 0x000fe200000000af */
[----:B------:R-:W-:Y:S01]  /*6760*/  FADD.FTZ R191, R189, -R191 ;  /* 0x800000bfbdbf7221 */ /* 0x000fe20000010000 */
[----:B------:R-:W-:Y:S01]  /*6770*/  PRMT R198, R47, 0x7632, R198 ;  /* 0x000076322fc67816 */ /* 0x000fe200000000c6 */
[----:B------:R-:W-:Y:S01]  /*6780*/  FMUL.FTZ R67, R67, UR10 ;  /* 0x0000000a43437c20 */ /* 0x000fe20008410000 */
        /* <DEDUP_REMOVED lines=19> */
[----:B------:R-:W-:Y:S01]  /*68c0*/  @P4 SHF.L.U32 R53, R172, 0x10, RZ ;  /* 0x00000010ac354819 */ /* 0x000fe200000006ff */
[----:B------:R-:W-:-:S04]  /*68d0*/  HFMA2 R172, -RZ, RZ, 0, 0 ;  /* 0x00000000ffac7431 */ /* 0x000fc800000001ff */
        /* <DEDUP_REMOVED lines=11> */
[----:B------:R-:W-:Y:S01]  /*6990*/  FMUL.FTZ R53, R53, UR10 ;  /* 0x0000000a35357c20 */ /* 0x000fe20008410000 */
        /* <DEDUP_REMOVED lines=14> */
[----:B------:R-:W-:Y:S01]  /*6a80*/  @P4 SHF.L.U32 R52, R174, 0x10, RZ ;  /* 0x00000010ae344819 */ /* 0x000fe200000006ff */
[----:B------:R-:W-:-:S04]  /*6a90*/  HFMA2 R174, -RZ, RZ, 0, 0 ;  /* 0x00000000ffae7431 */ /* 0x000fc800000001ff */
[----:B------:R-:W-:Y:S01]  /*6aa0*/  @P4 FMUL.FTZ R101, R52, R0 ;  /* 0x0000000034654220 */ /* 0x000fe20000410000 */
[----:B------:R-:W-:Y:S01]  /*6ab0*/  FMUL.FTZ R52, R191, UR10 ;  /* 0x0000000abf347c20 */ /* 0x000fe20008410000 */
        /* <DEDUP_REMOVED lines=60> */
.L_x_6815:
[--C-:B------:R-:W-:Y:S01]  /*6e80*/  FFMA.FTZ R197, R197, UR11, R173.reuse ;  /* 0x0000000bc5c57c23 */ /* 0x100fe200080100ad */
[----:B------:R-:W-:Y:S01]  /*6e90*/  LOP3.LUT P3, RZ, R148, 0xff, RZ, 0xc0, !PT ;  /* 0x000000ff94ff7812 */ /* 0x000fe2000786c0ff */
[----:B------:R-:W-:Y:S02]  /*6ea0*/  HFMA2 R104, -RZ, RZ, 0, 0 ;  /* 0x00000000ff687431 */ /* 0x000fe400000001ff */
[----:B------:R-:W-:Y:S01]  /*6eb0*/  FFMA.FTZ R196, R196, UR11, R173 ;  /* 0x0000000bc4c47c23 */ /* 0x000fe200080100ad */
[----:B------:R-:W-:Y:S01]  /*6ec0*/  FADD.FTZ R197, R193, -R197 ;  /* 0x800000c5c1c57221 */ /* 0x000fe20000010000 */
[----:B------:R-:W-:Y:S01]  /*6ed0*/  PRMT R172, R44, 0x7632, R172 ;  /* 0x000076322cac7816 */ /* 0x000fe200000000ac */
[----:B------:R-:W-:Y:S02]  /*6ee0*/  HFMA2 R107, -RZ, RZ, 0, 0 ;  /* 0x00000000ff6b7431 */ /* 0x000fe400000001ff */
[----:B------:R-:W-:Y:S01]  /*6ef0*/  FFMA.FTZ R195, R195, UR11, R173 ;  /* 0x0000000bc3c37c23 */ /* 0x000fe200080100ad */
[----:B------:R-:W-:Y:S01]  /*6f00*/  FMUL.FTZ R197, R197, UR10 ;  /* 0x0000000ac5c57c20 */ /* 0x000fe20008410000 */
[----:B------:R-:W-:-:S02]  /*6f10*/  HFMA2 R153, -RZ, RZ, 0, 0 ;  /* 0x00000000ff997431 */ /* 0x000fc400000001ff */
[----:B------:R-:W-:Y:S01]  /*6f20*/  FFMA.FTZ R194, R194, UR11, R173 ;  /* 0x0000000bc2c27c23 */ /* 0x000fe200080100ad */
[----:B------:R-:W-:Y:S01]  /*6f30*/  FADD.FTZ R195, R192, -R195 ;  /* 0x800000c3c0c37221 */ /* 0x000fe20000010000 */
[----:B------:R-:W-:Y:S01]  /*6f40*/  FMUL.FTZ R0, R197, UR7 ;  /* 0x00000007c5007c20 */ /* 0x000fe20008410000 */
[----:B------:R-:W-:Y:S01]  /*6f50*/  FFMA.FTZ R191, R191, UR11, R173 ;  /* 0x0000000bbfbf7c23 */ /* 0x000fe200080100ad */
[----:B-----5:R-:W-:Y:S01]  /*6f60*/  @P3 SHF.L.U32 R105, R100, 0x10, RZ ;  /* 0x0000001064693819 */ /* 0x020fe200000006ff */
[----:B------:R-:W-:Y:S01]  /*6f70*/  FMUL.FTZ R195, R195, UR10 ;  /* 0x0000000ac3c37c20 */ /* 0x000fe20008410000 */
[----:B------:R-:W-:Y:S01]  /*6f80*/  FMUL.FTZ R0, R0, UR23 ;  /* 0x0000001700007c20 */ /* 0x000fe20008410000 */
[----:B------:R-:W-:Y:S01]  /*6f90*/  @P3 SHF.L.U32 R106, R44, 0x10, RZ ;  /* 0x000000102c6a3819 */ /* 0x000fe200000006ff */
[----:B------:R-:W-:Y:S01]  /*6fa0*/  HFMA2 R171, -RZ, RZ, 0, 0 ;  /* 0x00000000ffab7431 */ /* 0x000fe200000001ff */
[----:B------:R-:W-:Y:S01]  /*6fb0*/  PRMT R175, R45, 0x7632, R175 ;  /* 0x000076322daf7816 */ /* 0x000fe200000000af */
[-C--:B------:R-:W-:Y:S01]  /*6fc0*/  @P3 FMUL.FTZ R104, R105, R0.reuse ;  /* 0x0000000069683220 */ /* 0x080fe20000410000 */
[----:B------:R-:W-:Y:S01]  /*6fd0*/  MOV R105, RZ ;  /* 0x000000ff00697202 */ /* 0x000fe20000000f00 */
[----:B------:R-:W-:Y:S01]  /*6fe0*/  @P3 FMUL.FTZ R105, R106, R0 ;  /* 0x000000006a693220 */ /* 0x000fe20000410000 */
[----:B------:R-:W-:Y:S01]  /*6ff0*/  LOP3.LUT P3, RZ, R148, 0xff00, RZ, 0xc0, !PT ;  /* 0x0000ff0094ff7812 */ /* 0x000fe2000786c0ff */
[----:B------:R-:W-:Y:S01]  /*7000*/  FADD.FTZ R0, R185, -R196 ;  /* 0x800000c4b9007221 */ /* 0x000fe20000010000 */
[----:B------:R-:W-:Y:S01]  /*7010*/  LOP3.LUT P6, RZ, R149, 0xff, RZ, 0xc0, !PT ;  /* 0x000000ff95ff7812 */ /* 0x000fe200078cc0ff */
[----:B------:R-:W-:Y:S01]  /*7020*/  FADD.FTZ R191, R189, -R191 ;  /* 0x800000bfbdbf7221 */ /* 0x000fe20000010000 */
[----:B------:R-:W-:Y:S01]  /*7030*/  LOP3.LUT P5, RZ, R149, 0xff00, RZ, 0xc0, !PT ;  /* 0x0000ff0095ff7812 */ /* 0x000fe200078ac0ff */
[----:B------:R-:W-:Y:S01]  /*7040*/  FMUL.FTZ R0, R0, UR10 ;  /* 0x0000000a00007c20 */ /* 0x000fe20008410000 */
[----:B------:R-:W-:Y:S01]  /*7050*/  FFMA.FTZ R187, R187, UR11, R173 ;  /* 0x0000000bbbbb7c23 */ /* 0x000fe200080100ad */
[----:B------:R-:W-:Y:S01]  /*7060*/  FMUL.FTZ R191, R191, UR10 ;  /* 0x0000000abfbf7c20 */ /* 0x000fe20008410000 */
[----:B------:R-:W-:Y:S01]  /*7070*/  LOP3.LUT P4, RZ, R149, 0xff0000, RZ, 0xc0, !PT ;  /* 0x00ff000095ff7812 */ /* 0x000fe2000788c0ff */
[----:B------:R-:W-:Y:S01]  /*7080*/  FMUL.FTZ R0, R0, UR7 ;  /* 0x0000000700007c20 */ /* 0x000fe20008410000 */
[----:B------:R-:W-:Y:S01]  /*7090*/  FADD.FTZ R187, R183, -R187 ;  /* 0x800000bbb7bb7221 */ /* 0x000fe20000010000 */
[--C-:B------:R-:W-:Y:S01]  /*70a0*/  FFMA.FTZ R190, R190, UR11, R173.reuse ;  /* 0x0000000bbebe7c23 */ /* 0x100fe200080100ad */
[----:B------:R-:W-:Y:S01]  /*70b0*/  PRMT R174, R46, 0x7632, R174 ;  /* 0x000076322eae7816 */ /* 0x000fe200000000ae */
[----:B------:R-:W-:Y:S01]  /*70c0*/  FMUL.FTZ R0, R0, UR23 ;  /* 0x0000001700007c20 */ /* 0x000fe20008410000 */
[----:B------:R-:W-:Y:S01]  /*70d0*/  @P3 PRMT R100, R100, 0x7632, R100 ;  /* 0x0000763264643816 */ /* 0x000fe20000000064 */
[----:B------:R-:W-:Y:S01]  /*70e0*/  FMUL.FTZ R187, R187, UR10 ;  /* 0x0000000abbbb7c20 */ /* 0x000fe20008410000 */
[----:B------:R-:W-:Y:S01]  /*70f0*/  @P3 SHF.L.U32 R106, R172, 0x10, RZ ;  /* 0x00000010ac6a3819 */ /* 0x000fe200000006ff */
[----:B------:R-:W-:Y:S01]  /*7100*/  FADD.FTZ R188, R188, -R190 ;  /* 0x800000bebcbc7221 */ /* 0x000fe20000010000 */
[----:B------:R-:W-:Y:S01]  /*7110*/  @P3 SHF.L.U32 R100, R100, 0x10, RZ ;  /* 0x0000001064643819 */ /* 0x000fe200000006ff */
[----:B------:R-:W-:Y:S01]  /*7120*/  FFMA.FTZ R186, R186, UR11, R173 ;  /* 0x0000000bbaba7c23 */ /* 0x000fe200080100ad */
[----:B------:R-:W-:Y:S01]  /*7130*/  MOV R172, RZ ;  /* 0x000000ff00ac7202 */ /* 0x000fe20000000f00 */
[----:B------:R-:W-:Y:S01]  /*7140*/  FMUL.FTZ R188, R188, UR10 ;  /* 0x0000000abcbc7c20 */ /* 0x000fe20008410000 */
[----:B------:R-:W-:Y:S01]  /*7150*/  @P5 SHF.L.U32 R152, R174, 0x10, RZ ;  /* 0x00000010ae985819 */ /* 0x000fe200000006ff */
[-C--:B------:R-:W-:Y:S01]  /*7160*/  @P3 FMUL.FTZ R107, R100, R0.reuse ;  /* 0x00000000646b3220 */ /* 0x080fe20000410000 */
[----:B------:R-:W-:Y:S01]  /*7170*/  MOV R100, RZ ;  /* 0x000000ff00647202 */ /* 0x000fe20000000f00 */
[----:B------:R-:W-:Y:S01]  /*7180*/  @P3 FMUL.FTZ R100, R106, R0 ;  /* 0x000000006a643220 */ /* 0x000fe20000410000 */
[----:B------:R-:W-:Y:S01]  /*7190*/  LOP3.LUT P3, RZ, R148, 0xff0000, RZ, 0xc0, !PT ;  /* 0x00ff000094ff7812 */ /* 0x000fe2000786c0ff */
[----:B------:R-:W-:Y:S01]  /*71a0*/  FMUL.FTZ R0, R195, UR7 ;  /* 0x00000007c3007c20 */ /* 0x000fe20008410000 */
[----:B------:R-:W-:Y:S01]  /*71b0*/  FADD.FTZ R182, R182, -R186 ;  /* 0x800000bab6b67221 */ /* 0x000fe20000010000 */
[----:B------:R-:W-:-:S02]  /*71c0*/  @P4 SHF.L.U32 R183, R47, 0x10, RZ ;  /* 0x000000102fb74819 */ /* 0x000fc400000006ff */
[----:B------:R-:W-:Y:S01]  /*71d0*/  FMUL.FTZ R0, R0, UR23 ;  /* 0x0000001700007c20 */ /* 0x000fe20008410000 */
[----:B------:R-:W-:Y:S01]  /*71e0*/  FMUL.FTZ R182, R182, UR10 ;  /* 0x0000000ab6b67c20 */ /* 0x000fe20008410000 */
[----:B------:R-:W-:Y:S02]  /*71f0*/  PRMT R198, R47, 0x7632, R198 ;  /* 0x000076322fc67816 */ /* 0x000fe400000000c6 */
[----:B------:R-:W-:Y:S01]  /*7200*/  MOV R174, RZ ;  /* 0x000000ff00ae7202 */ /* 0x000fe20000000f00 */
[----:B------:R-:W-:Y:S01]  /*7210*/  FMUL.FTZ R182, R182, UR7 ;  /* 0x00000007b6b67c20 */ /* 0x000fe20008410000 */
[----:B------:R-:W-:Y:S02]  /*7220*/  F2FP.BF16.F32.PACK_AB R100, R100, R105 ;  /* 0x000000696464723e */ /* 0x000fe400000010ff */
[----:B------:R-:W-:Y:S01]  /*7230*/  @P3 SHF.L.U32 R106, R101, 0x10, RZ ;  /* 0x00000010656a3819 */ /* 0x000fe200000006ff */
[----:B------:R-:W-:-:S04]  /*7240*/  FMUL.FTZ R182, R182, UR23 ;  /* 0x00000017b6b67c20 */ /* 0x000fc80008410000 */
[----:B------:R-:W-:Y:S01]  /*7250*/  @P3 FMUL.FTZ R153, R106, R0 ;  /* 0x000000006a993220 */ /* 0x000fe20000410000 */
[----:B------:R-:W-:-:S05]  /*7260*/  @P3 SHF.L.U32 R106, R45, 0x10, RZ ;  /* 0x000000102d6a3819 */ /* 0x000fca00000006ff */
[----:B------:R-:W-:Y:S01]  /*7270*/  @P3 FMUL.FTZ R172, R106, R0 ;  /* 0x000000006aac3220 */ /* 0x000fe20000410000 */
[----:B------:R-:W-:Y:S01]  /*7280*/  LOP3.LUT P3, RZ, R148, 0xff000000, RZ, 0xc0, !PT ;  /* 0xff00000094ff7812 */ /* 0x000fe2000786c0ff */
[----:B------:R-:W-:-:S04]  /*7290*/  FADD.FTZ R0, R184, -R194 ;  /* 0x800000c2b8007221 */ /* 0x000fc80000010000 */
[----:B------:R-:W-:-:S04]  /*72a0*/  FMUL.FTZ R0, R0, UR10 ;  /* 0x0000000a00007c20 */ /* 0x000fc80008410000 */
[----:B------:R-:W-:-:S04]  /*72b0*/  FMUL.FTZ R0, R0, UR7 ;  /* 0x0000000700007c20 */ /* 0x000fc80008410000 */
[----:B------:R-:W-:Y:S01]  /*72c0*/  @P3 PRMT R101, R101, 0x7632, R101 ;  /* 0x0000763265653816 */ /* 0x000fe20000000065 */
[----:B------:R-:W-:Y:S01]  /*72d0*/  FMUL.FTZ R0, R0, UR23 ;  /* 0x0000001700007c20 */ /* 0x000fe20008410000 */
[----:B------:R-:W-:Y:S02]  /*72e0*/  @P3 SHF.L.U32 R106, R175, 0x10, RZ ;  /* 0x00000010af6a3819 */ /* 0x000fe400000006ff */
[----:B------:R-:W-:Y:S02]  /*72f0*/  @P3 SHF.L.U32 R101, R101, 0x10, RZ ;  /* 0x0000001065653819 */ /* 0x000fe400000006ff */
[----:B------:R-:W-:-:S03]  /*7300*/  @P4 SHF.L.U32 R175, R103, 0x10, RZ ;  /* 0x0000001067af4819 */ /* 0x000fc600000006ff */
        /* <DEDUP_REMOVED lines=35> */
[----:B------:R-:W-:-:S07]  /*7540*/  F2FP.BF16.F32.PACK_AB R103, R103, R174 ;  /* 0x000000ae6767723e */ /* 0x000fce00000010ff */
.L_x_6814:
        /* <DEDUP_REMOVED lines=8> */
[----:B------:R-:W-:-:S02]  /*75d0*/  PRMT R187, R43, 0x7632, R187 ;  /* 0x000076322bbb7816 */ /* 0x000fc400000000bb */
        /* <DEDUP_REMOVED lines=8> */
[----:B------:R-:W-:Y:S01]  /*7660*/  MOV R171, 0x10 ;  /* 0x0000001000ab7802 */ /* 0x000fe20000000f00 */
[----:B------:R-:W-:Y:S01]  /*7670*/  FADD.FTZ R175, R153, R175 ;  /* 0x000000af99af7221 */ /* 0x000fe20000010000 */
[----:B------:R-:W-:Y:S01]  /*7680*/  FADD.FTZ R174, R107, R174 ;  /* 0x000000ae6bae7221 */ /* 0x000fe20000010000 */
[----:B------:R-:W-:-:S02]  /*7690*/  FADD.FTZ R172, R104, R172 ;  /* 0x000000ac68ac7221 */ /* 0x000fc40000010000 */
[----:B------:R-:W1:Y:S03]  /*76a0*/  @P1 LDC.64 R104, c[0x0][0x478] ;  /* 0x00011e00ff681b82 */ /* 0x000e660000000a00 */
[----:B------:R-:W-:Y:S04]  /*76b0*/  STL [R1+0x38], R172 ;  /* 0x000038ac01007387 */ /* 0x000fe80000100800 */
[----:B------:R-:W-:Y:S04]  /*76c0*/  STL [R1+0x3c], R174 ;  /* 0x00003cae01007387 */ /* 0x000fe80000100800 */
[----:B------:R-:W-:Y:S04]  /*76d0*/  STL [R1+0x40], R175 ;  /* 0x000040af01007387 */ /* 0x000fe80000100800 */
[----:B------:R-:W-:Y:S04]  /*76e0*/  STL [R1+0x44], R182 ;  /* 0x000044b601007387 */ /* 0x000fe80000100800 */
[----:B------:R-:W-:Y:S04]  /*76f0*/  STL [R1+0x48], R183 ;  /* 0x000048b701007387 */ /* 0x000fe80000100800 */
[----:B------:R-:W-:Y:S01]  /*7700*/  STL [R1+0x4c], R184 ;  /* 0x00004cb801007387 */ /* 0x000fe20000100800 */
[----:B-1----:R-:W-:-:S03]  /*7710*/  @P1 IMAD.WIDE.U32 R104, R170, 0x20, R104 ;  /* 0x00000020aa681825 */ /* 0x002fc600078e0068 */
[----:B------:R-:W-:Y:S01]  /*7720*/  STL [R1+0x50], R185 ;  /* 0x000050b901007387 */ /* 0x000fe20000100800 */
[----:B------:R-:W-:-:S03]  /*7730*/  IMAD.WIDE.U32 R170, R170, R171, UR26 ;  /* 0x0000001aaaaa7e25 */ /* 0x000fc6000f8e00ab */
[----:B------:R-:W-:Y:S04]  /*7740*/  STL [R1+0x54], R186 ;  /* 0x000054ba01007387 */ /* 0x000fe80000100800 */
[----:B------:R-:W-:Y:S04]  /*7750*/  @P1 STG.E.128 desc[UR16][R104.64], R64 ;  /* 0x0000004068001986 */ /* 0x000fe8000c101d10 */
[----:B------:R-:W-:Y:S04]  /*7760*/  @P1 STG.E.128 desc[UR16][R104.64+0x10], R52 ;  /* 0x0000103468001986 */ /* 0x000fe8000c101d10 */
        /* <DEDUP_REMOVED lines=8> */
[----:B------:R-:W-:Y:S02]  /*77f0*/  CS2R R104, SRZ ;  /* 0x0000000000687805 */ /* 0x000fe4000001ff00 */
[----:B------:R-:W-:Y:S01]  /*7800*/  LOP3.LUT P4, RZ, R142, 0xff00, RZ, 0xc0, !PT ;  /* 0x0000ff008eff7812 */ /* 0x000fe2000788c0ff */
[----:B------:R-:W-:Y:S01]  /*7810*/  FFMA.FTZ R65, R176, UR11, R173 ;  /* 0x0000000bb0417c23 */ /* 0x000fe200080100ad */
[----:B------:R-:W-:Y:S01]  /*7820*/  FADD.FTZ R177, R157, -R177 ;  /* 0x800000b19db17221 */ /* 0x000fe20000010000 */
[----:B------:R-:W-:Y:S01]  /*7830*/  CS2R R106, SRZ ;  /* 0x00000000006a7805 */ /* 0x000fe2000001ff00 */
[----:B------:R-:W-:Y:S01]  /*7840*/  FFMA.FTZ R159, R159, UR11, R173 ;  /* 0x0000000b9f9f7c23 */ /* 0x000fe200080100ad */
[----:B------:R-:W-:Y:S01]  /*7850*/  FADD.FTZ R65, R178, -R65 ;  /* 0x80000041b2417221 */ /* 0x000fe20000010000 */
[----:B------:R-:W-:Y:S01]  /*7860*/  FFMA.FTZ R64, R177, UR10, R88 ;  /* 0x0000000ab1407c23 */ /* 0x000fe20008010058 */
[----:B------:R-:W-:Y:S01]  /*7870*/  CS2R R148, SRZ ;  /* 0x0000000000947805 */ /* 0x000fe2000001ff00 */
[----:B------:R-:W-:Y:S01]  /*7880*/  FADD.FTZ R159, R156, -R159 ;  /* 0x8000009f9c9f7221 */ /* 0x000fe20000010000 */
[----:B------:R-:W-:Y:S01]  /*7890*/  FFMA.FTZ R65, R65, UR10, R89 ;  /* 0x0000000a41417c23 */ /* 0x000fe20008010059 */
[----:B------:R-:W1:Y:S01]  /*78a0*/  @P3 LDC R0, c[0x0][0x408] ;  /* 0x00010200ff003b82 */ /* 0x000e620000000800 */
[----:B------:R-:W-:Y:S01]  /*78b0*/  @P3 FMUL.FTZ R52, R64, UR7 ;  /* 0x0000000740343c20 */ /* 0x000fe20008410000 */
[----:B------:R-:W-:Y:S01]  /*78c0*/  FFMA.FTZ R66, R159, UR10, R90 ;  /* 0x0000000a9f427c23 */ /* 0x000fe2000801005a */
[----:B------:R-:W-:Y:S01]  /*78d0*/  MOV R152, RZ ;  /* 0x000000ff00987202 */ /* 0x000fe20000000f00 */
[--C-:B------:R-:W-:Y:S01]  /*78e0*/  FFMA.FTZ R67, R158, UR11, R173.reuse ;  /* 0x0000000b9e437c23 */ /* 0x100fe200080100ad */
[----:B------:R-:W-:Y:S01]  /*78f0*/  FFMA.FTZ R53, R147, UR11, R173 ;  /* 0x0000000b93357c23 */ /* 0x000fe200080100ad */
[----:B------:R-:W-:-:S02]  /*7900*/  HFMA2 R147, -RZ, RZ, 0, 0 ;  /* 0x00000000ff937431 */ /* 0x000fc400000001ff */
[----:B------:R-:W-:Y:S01]  /*7910*/  FADD.FTZ R67, R179, -R67 ;  /* 0x80000043b3437221 */ /* 0x000fe20000010000 */
[----:B------:R-:W-:-:S03]  /*7920*/  FADD.FTZ R53, R180, -R53 ;  /* 0x80000035b4357221 */ /* 0x000fc60000010000 */
[----:B------:R-:W-:Y:S01]  /*7930*/  FFMA.FTZ R67, R67, UR10, R91 ;  /* 0x0000000a43437c23 */ /* 0x000fe2000801005b */
[----:B------:R-:W-:Y:S01]  /*7940*/  FFMA.FTZ R53, R53, UR10, R93 ;  /* 0x0000000a35357c23 */ /* 0x000fe2000801005d */
[----:B-1----:R-:W-:Y:S01]  /*7950*/  @P3 FMUL.FTZ R0, R52, R0 ;  /* 0x0000000034003220 */ /* 0x002fe20000410000 */
[C---:B-----5:R-:W-:Y:S02]  /*7960*/  @P3 SHF.L.U32 R52, R100.reuse, 0x10, RZ ;  /* 0x0000001064343819 */ /* 0x060fe400000006ff */
[----:B------:R-:W-:-:S03]  /*7970*/  @P4 PRMT R100, R100, 0x7632, R100 ;  /* 0x0000763264644816 */ /* 0x000fc60000000064 */
[----:B------:R-:W-:Y:S01]  /*7980*/  @P3 FMUL.FTZ R104, R52, R0 ;  /* 0x0000000034683220 */ /* 0x000fe20000410000 */
[----:B------:R-:W-:Y:S01]  /*7990*/  @P3 FMUL.FTZ R52, R64, UR7 ;  /* 0x0000000740343c20 */ /* 0x000fe20008410000 */
[----:B------:R-:W1:Y:S01]  /*79a0*/  @P3 LDC R0, c[0x0][0x408] ;  /* 0x00010200ff003b82 */ /* 0x000e620000000800 */
[----:B------:R-:W-:Y:S02]  /*79b0*/  @P4 SHF.L.U32 R100, R100, 0x10, RZ ;  /* 0x0000001064644819 */ /* 0x000fe400000006ff */
[----:B-1----:R-:W-:Y:S01]  /*79c0*/  @P3 FMUL.FTZ R0, R52, R0 ;  /* 0x0000000034003220 */ /* 0x002fe20000410000 */
[----:B------:R-:W-:-:S05]  /*79d0*/  @P3 SHF.L.U32 R52, R40, 0x10, RZ ;  /* 0x0000001028343819 */ /* 0x000fca00000006ff */
[----:B------:R-:W-:Y:S01]  /*79e0*/  @P3 FMUL.FTZ R105, R0, R52 ;  /* 0x0000003400693220 */ /* 0x000fe20000410000 */
[----:B------:R-:W-:Y:S01]  /*79f0*/  @P4 FMUL.FTZ R52, R65, UR7 ;  /* 0x0000000741344c20 */ /* 0x000fe20008410000 */
[----:B------:R-:W1:Y:S01]  /*7a00*/  @P4 LDC R0, c[0x0][0x408] ;  /* 0x00010200ff004b82 */ /* 0x000e620000000800 */
[----:B------:R-:W-:Y:S02]  /*7a10*/  LOP3.LUT P3, RZ, R142, 0xff0000, RZ, 0xc0, !PT ;  /* 0x00ff00008eff7812 */ /* 0x000fe4000786c0ff */
[----:B-1----:R-:W-:-:S04]  /*7a20*/  @P4 FMUL.FTZ R0, R52, R0 ;  /* 0x0000000034004220 */ /* 0x002fc80000410000 */
[----:B------:R-:W-:Y:S01]  /*7a30*/  @P4 FMUL.FTZ R107, R100, R0 ;  /* 0x00000000646b4220 */ /* 0x000fe20000410000 */
[----:B------:R-:W-:Y:S01]  /*7a40*/  HFMA2 R100, -RZ, RZ, 0, 0 ;  /* 0x00000000ff647431 */ /* 0x000fe200000001ff */
[----:B------:R-:W1:Y:S02]  /*7a50*/  @P4 LDC R0, c[0x0][0x408] ;  /* 0x00010200ff004b82 */ /* 0x000e640000000800 */
[----:B-1----:R-:W-:Y:S01]  /*7a60*/  @P4 FMUL.FTZ R0, R52, R0 ;  /* 0x0000000034004220 */ /* 0x002fe20000410000 */
[----:B------:R-:W-:-:S05]  /*7a70*/  @P4 SHF.L.U32 R52, R190, 0x10, RZ ;  /* 0x00000010be344819 */ /* 0x000fca00000006ff */
[----:B------:R-:W-:Y:S01]  /*7a80*/  @P4 FMUL.FTZ R100, R0, R52 ;  /* 0x0000003400644220 */ /* 0x000fe20000410000 */
[----:B------:R-:W-:Y:S01]  /*7a90*/  @P3 FMUL.FTZ R52, R66, UR7 ;  /* 0x0000000742343c20 */ /* 0x000fe20008410000 */
[----:B------:R-:W1:Y:S03]  /*7aa0*/  @P3 LDC R0, c[0x0][0x408] ;  /* 0x00010200ff003b82 */ /* 0x000e660000000800 */
[----:B------:R-:W-:Y:S01]  /*7ab0*/  F2FP.BF16.F32.PACK_AB R100, R100, R105 ;  /* 0x000000696464723e */ /* 0x000fe200000010ff */
        /* <DEDUP_REMOVED lines=20> */
[----:B------:R-:W-:Y:S01]  /*7c00*/  LOP3.LUT P3, RZ, R143, 0xff, RZ, 0xc0, !PT ;  /* 0x000000ff8fff7812 */ /* 0x000fe2000786c0ff */
[----:B------:R-:W-:-:S03]  /*7c10*/  FFMA.FTZ R52, R155, UR11, R173 ;  /* 0x0000000b9b347c23 */ /* 0x000fc600080100ad */
[----:B------:R-:W-:Y:S01]  /*7c20*/  F2FP.BF16.F32.PACK_AB R101, R101, R152 ;  /* 0x000000986565723e */ /* 0x000fe200000010ff */
[----:B------:R-:W-:-:S04]  /*7c30*/  FADD.FTZ R52, R154, -R52 ;  /* 0x800000349a347221 */ /* 0x000fc80000010000 */
[----:B------:R-:W-:-:S04]  /*7c40*/  FFMA.FTZ R52, R52, UR10, R92 ;  /* 0x0000000a34347c23 */ /* 0x000fc8000801005c */
[----:B------:R-:W1:Y:S01]  /*7c50*/  @P3 LDC R0, c[0x0][0x408] ;  /* 0x00010200ff003b82 */ /* 0x000e620000000800 */
[----:B------:R-:W-:Y:S01]  /*7c60*/  @P3 FMUL.FTZ R54, R52, UR7 ;  /* 0x0000000734363c20 */ /* 0x000fe20008410000 */
[----:B------:R-:W-:-:S03]  /*7c70*/  @P3 SHF.L.U32 R55, R102, 0x10, RZ ;  /* 0x0000001066373819 */ /* 0x000fc600000006ff */
        /* <DEDUP_REMOVED lines=57> */
.L_x_6817:
[--C-:B------:R-:W-:Y:S01]  /*8010*/  FFMA.FTZ R177, R177, UR11, R173.reuse ;  /* 0x0000000bb1b17c23 */ /* 0x100fe200080100ad */
[----:B------:R-:W-:Y:S01]  /*8020*/  LOP3.LUT P3, RZ, R142, 0xff, RZ, 0xc0, !PT ;  /* 0x000000ff8eff7812 */ /* 0x000fe2000786c0ff */
[----:B------:R-:W-:Y:S02]  /*8030*/  HFMA2 R104, -RZ, RZ, 0, 0 ;  /* 0x00000000ff687431 */ /* 0x000fe400000001ff */
[----:B------:R-:W-:Y:S01]  /*8040*/  FFMA.FTZ R176, R176, UR11, R173 ;  /* 0x0000000bb0b07c23 */ /* 0x000fe200080100ad */
[----:B------:R-:W-:Y:S01]  /*8050*/  FADD.FTZ R177, R157, -R177 ;  /* 0x800000b19db17221 */ /* 0x000fe20000010000 */
[----:B------:R-:W-:Y:S02]  /*8060*/  HFMA2 R107, -RZ, RZ, 0, 0 ;  /* 0x00000000ff6b7431 */ /* 0x000fe400000001ff */
[----:B------:R-:W-:Y:S01]  /*8070*/  FFMA.FTZ R159, R159, UR11, R173 ;  /* 0x0000000b9f9f7c23 */ /* 0x000fe200080100ad */
[----:B------:R-:W-:Y:S01]  /*8080*/  CS2R R148, SRZ ;  /* 0x0000000000947805 */ /* 0x000fe2000001ff00 */
[----:B------:R-:W-:Y:S01]  /*8090*/  FFMA.FTZ R177, R177, UR10, R88 ;  /* 0x0000000ab1b17c23 */ /* 0x000fe20008010058 */
[----:B------:R-:W-:-:S02]  /*80a0*/  HFMA2 R152, -RZ, RZ, 0, 0 ;  /* 0x00000000ff987431 */ /* 0x000fc400000001ff */
        /* <DEDUP_REMOVED lines=15> */
[----:B------:R-:W-:Y:S01]  /*81a0*/  FFMA.FTZ R155, R155, UR10, R92 ;  /* 0x0000000a9b9b7c23 */ /* 0x000fe2000801005c */
[--C-:B------:R-:W-:Y:S01]  /*81b0*/  FFMA.FTZ R147, R147, UR11, R173.reuse ;  /* 0x0000000b93937c23 */ /* 0x100fe200080100ad */
[----:B------:R-:W-:Y:S01]  /*81c0*/  FFMA.FTZ R151, R151, UR11, R173 ;  /* 0x0000000b97977c23 */ /* 0x000fe200080100ad */
[----:B------:R-:W-:Y:S01]  /*81d0*/  FFMA.FTZ R0, R0, UR10, R89 ;  /* 0x0000000a00007c23 */ /* 0x000fe20008010059 */
[----:B------:R-:W-:Y:S01]  /*81e0*/  LOP3.LUT P5, RZ, R143, 0xff0000, RZ, 0xc0, !PT ;  /* 0x00ff00008fff7812 */ /* 0x000fe200078ac0ff */
[----:B------:R-:W-:Y:S01]  /*81f0*/  FADD.FTZ R147, R180, -R147 ;  /* 0x80000093b4937221 */ /* 0x000fe20000010000 */
[----:B------:R-:W-:Y:S01]  /*8200*/  FADD.FTZ R150, R150, -R151 ;  /* 0x8000009796967221 */ /* 0x000fe20000010000 */
[----:B------:R-:W-:Y:S01]  /*8210*/  FMUL.FTZ R0, R0, UR7 ;  /* 0x0000000700007c20 */ /* 0x000fe20008410000 */
[----:B------:R-:W-:Y:S01]  /*8220*/  FFMA.FTZ R146, R146, UR11, R173 ;  /* 0x0000000b92927c23 */ /* 0x000fe200080100ad */
[----:B------:R-:W-:Y:S01]  /*8230*/  FFMA.FTZ R147, R147, UR10, R93 ;  /* 0x0000000a93937c23 */ /* 0x000fe2000801005d */
[----:B------:R-:W-:Y:S01]  /*8240*/  FFMA.FTZ R150, R150, UR10, R94 ;  /* 0x0000000a96967c23 */ /* 0x000fe2000801005e */
[----:B------:R-:W-:Y:S01]  /*8250*/  @P3 PRMT R100, R100, 0x7632, R100 ;  /* 0x0000763264643816 */ /* 0x000fe20000000064 */
[----:B------:R-:W-:Y:S01]  /*8260*/  FMUL.FTZ R0, R0, UR23 ;  /* 0x0000001700007c20 */ /* 0x000fe20008410000 */
[----:B------:R-:W-:Y:S01]  /*8270*/  @P3 SHF.L.U32 R106, R190, 0x10, RZ ;  /* 0x00000010be6a3819 */ /* 0x000fe200000006ff */
[----:B------:R-:W-:Y:S01]  /*8280*/  FADD.FTZ R181, R181, -R146 ;  /* 0x80000092b5b57221 */ /* 0x000fe20000010000 */
[----:B------:R-:W-:Y:S01]  /*8290*/  @P3 SHF.L.U32 R100, R100, 0x10, RZ ;  /* 0x0000001064643819 */ /* 0x000fe200000006ff */
[----:B------:R-:W-:-:S02]  /*82a0*/  HFMA2 R146, -RZ, RZ, 0, 0 ;  /* 0x00000000ff927431 */ /* 0x000fc400000001ff */
[----:B------:R-:W-:Y:S02]  /*82b0*/  FFMA.FTZ R181, R181, UR10, R95 ;  /* 0x0000000ab5b57c23 */ /* 0x000fe4000801005f */
[-C--:B------:R-:W-:Y:S01]  /*82c0*/  @P3 FMUL.FTZ R107, R100, R0.reuse ;  /* 0x00000000646b3220 */ /* 0x080fe20000410000 */
[----:B------:R-:W-:Y:S01]  /*82d0*/  MOV R100, RZ ;  /* 0x000000ff00647202 */ /* 0x000fe20000000f00 */
[----:B------:R-:W-:Y:S01]  /*82e0*/  @P3 FMUL.FTZ R100, R106, R0 ;  /* 0x000000006a643220 */ /* 0x000fe20000410000 */
[----:B------:R-:W-:Y:S01]  /*82f0*/  LOP3.LUT P3, RZ, R142, 0xff0000, RZ, 0xc0, !PT ;  /* 0x00ff00008eff7812 */ /* 0x000fe2000786c0ff */
[----:B------:R-:W-:-:S03]  /*8300*/  FMUL.FTZ R0, R159, UR7 ;  /* 0x000000079f007c20 */ /* 0x000fc60008410000 */
[----:B------:R-:W-:Y:S01]  /*8310*/  F2FP.BF16.F32.PACK_AB R100, R100, R105 ;  /* 0x000000696464723e */ /* 0x000fe200000010ff */
[----:B------:R-:W-:-:S08]  /*8320*/  FMUL.FTZ R0, R0, UR23 ;  /* 0x0000001700007c20 */ /* 0x000fd00008410000 */
        /* <DEDUP_REMOVED lines=28> */
[----:B------:R-:W-:Y:S01]  /*84f0*/  HFMA2 R106, -RZ, RZ, 0, 0 ;  /* 0x00000000ff6a7431 */ /* 0x000fe200000001ff */
[----:B------:R-:W-:-:S02]  /*8500*/  @P4 SHF.L.U32 R102, R102, 0x10, RZ ;  /* 0x0000001066664819 */ /* 0x000fc400000006ff */
[----:B------:R-:W-:Y:S01]  /*8510*/  ISETP.GE.U32.AND.EX P3, PT, R143, 0x1000000, PT, P3 ;  /* 0x010000008f00780c */ /* 0x000fe20003f66130 */
[----:B------:R-:W-:Y:S01]  /*8520*/  FMUL.FTZ R142, R142, UR23 ;  /* 0x000000178e8e7c20 */ /* 0x000fe20008410000 */
[----:B------:R-:W-:Y:S02]  /*8530*/  @P4 SHF.L.U32 R143, R188, 0x10, RZ ;  /* 0x00000010bc8f4819 */ /* 0x000fe400000006ff */
[----:B------:R-:W-:Y:S01]  /*8540*/  @P5 SHF.L.U32 R147, R43, 0x10, RZ ;  /* 0x000000102b935819 */ /* 0x000fe200000006ff */
[-C--:B------:R-:W-:Y:S01]  /*8550*/  @P4 FMUL.FTZ R106, R102, R142.reuse ;  /* 0x0000008e666a4220 */ /* 0x080fe20000410000 */
[----:B------:R-:W-:Y:S01]  /*8560*/  MOV R102, RZ ;  /* 0x000000ff00667202 */ /* 0x000fe20000000f00 */
[----:B------:R-:W-:Y:S01]  /*8570*/  @P4 FMUL.FTZ R102, R143, R142 ;  /* 0x0000008e8f664220 */ /* 0x000fe20000410000 */
[----:B------:R-:W-:Y:S01]  /*8580*/  FMUL.FTZ R142, R150, UR7 ;  /* 0x00000007968e7c20 */ /* 0x000fe20008410000 */
[----:B------:R-:W-:Y:S01]  /*8590*/  @P5 SHF.L.U32 R143, R103, 0x10, RZ ;  /* 0x00000010678f5819 */ /* 0x000fe200000006ff */
[----:B------:R-:W-:-:S02]  /*85a0*/  FMUL.FTZ R150, R181, UR7 ;  /* 0x00000007b5967c20 */ /* 0x000fc40008410000 */
[----:B------:R-:W-:Y:S01]  /*85b0*/  FMUL.FTZ R142, R142, UR23 ;  /* 0x000000178e8e7c20 */ /* 0x000fe20008410000 */
[----:B------:R-:W-:Y:S01]  /*85c0*/  @P3 SHF.L.U32 R151, R187, 0x10, RZ ;  /* 0x00000010bb973819 */ /* 0x000fe200000006ff */
[----:B------:R-:W-:Y:S01]  /*85d0*/  FMUL.FTZ R150, R150, UR23 ;  /* 0x0000001796967c20 */ /* 0x000fe20008410000 */
[----:B------:R-:W-:Y:S01]  /*85e0*/  F2FP.BF16.F32.PACK_AB R102, R102, R153 ;  /* 0x000000996666723e */ /* 0x000fe200000010ff */
[-C--:B------:R-:W-:Y:S01]  /*85f0*/  @P5 FMUL.FTZ R146, R143, R142.reuse ;  /* 0x0000008e8f925220 */ /* 0x080fe20000410000 */
[----:B------:R-:W-:Y:S01]  /*8600*/  MOV R143, RZ ;  /* 0x000000ff008f7202 */ /* 0x000fe20000000f00 */
[----:B------:R-:W-:Y:S01]  /*8610*/  @P5 FMUL.FTZ R143, R147, R142 ;  /* 0x0000008e938f5220 */ /* 0x000fe20000410000 */
[----:B------:R-:W-:Y:S01]  /*8620*/  @P3 PRMT R147, R103, 0x7632, R147 ;  /* 0x0000763267933816 */ /* 0x000fe20000000093 */
[----:B------:R-:W-:Y:S01]  /*8630*/  HFMA2 R103, -RZ, RZ, 0, 0 ;  /* 0x00000000ff677431 */ /* 0x000fe200000001ff */
[----:B------:R-:W-:Y:S02]  /*8640*/  MOV R142, RZ ;  /* 0x000000ff008e7202 */ /* 0x000fe40000000f00 */
[----:B------:R-:W-:Y:S01]  /*8650*/  @P3 SHF.L.U32 R147, R147, 0x10, RZ ;  /* 0x0000001093933819 */ /* 0x000fe200000006ff */
[----:B------:R-:W-:-:S04]  /*8660*/  @P3 FMUL.FTZ R103, R151, R150 ;  /* 0x0000009697673220 */ /* 0x000fc80000410000 */
[----:B------:R-:W-:Y:S01]  /*8670*/  @P3 FMUL.FTZ R142, R147, R150 ;  /* 0x00000096938e3220 */ /* 0x000fe20000410000 */
[----:B------:R-:W-:Y:S01]  /*8680*/  F2FP.BF16.F32.PACK_AB R103, R103, R143 ;  /* 0x0000008f6767723e */ /* 0x000fe200000010ff */
[----:B------:R-:W-:Y:S06]  /*8690*/  BRA `(.L_x_6818) ;  /* 0x0000000c00d47947 */ /* 0x000fec0003800000 */
.L_x_6816:
[----:B------:R-:W-:Y:S05]  /*86a0*/  @!P1 BRA `(.L_x_6819) ;  /* 0x0000000800209947 */ /* 0x000fea0003800000 */
[C---:B------:R-:W-:Y:S01]  /*86b0*/  LOP3.LUT P3, RZ, R142.reuse, 0xff, RZ, 0xc0, !PT ;  /* 0x000000ff8eff7812 */ /* 0x040fe2000786c0ff */
[--C-:B------:R-:W-:Y:S01]  /*86c0*/  FFMA.FTZ R177, R177, UR11, R173.reuse ;  /* 0x0000000bb1b17c23 */ /* 0x100fe200080100ad */
[----:B------:R-:W-:Y:S02]  /*86d0*/  CS2R R104, SRZ ;  /* 0x0000000000687805 */ /* 0x000fe4000001ff00 */
[----:B------:R-:W-:Y:S01]  /*86e0*/  LOP3.LUT P4, RZ, R142, 0xff00, RZ, 0xc0, !PT ;  /* 0x0000ff008eff7812 */ /* 0x000fe2000788c0ff */
[----:B------:R-:W-:Y:S01]  /*86f0*/  FFMA.FTZ R65, R176, UR11, R173 ;  /* 0x0000000bb0417c23 */ /* 0x000fe200080100ad */
[----:B------:R-:W-:Y:S01]  /*8700*/  FADD.FTZ R177, R157, -R177 ;  /* 0x800000b19db17221 */ /* 0x000fe20000010000 */
[----:B------:R-:W-:Y:S02]  /*8710*/  CS2R R106, SRZ ;  /* 0x00000000006a7805 */ /* 0x000fe4000001ff00 */
[----:B------:R-:W-:Y:S01]  /*8720*/  PRMT R152, R40, 0x7632, R152 ;  /* 0x0000763228987816 */ /* 0x000fe20000000098 */
[----:B------:R-:W-:Y:S01]  /*8730*/  FADD.FTZ R65, R178, -R65 ;  /* 0x80000041b2417221 */ /* 0x000fe20000010000 */
[----:B------:R-:W-:Y:S01]  /*8740*/  FMUL.FTZ R64, R177, UR10 ;  /* 0x0000000ab1407c20 */ /* 0x000fe20008410000 */
[----:B------:R-:W-:Y:S01]  /*8750*/  FFMA.FTZ R159, R159, UR11, R173 ;  /* 0x0000000b9f9f7c23 */ /* 0x000fe200080100ad */
[----:B------:R-:W-:Y:S01]  /*8760*/  CS2R R148, SRZ ;  /* 0x0000000000947805 */ /* 0x000fe2000001ff00 */
[----:B------:R-:W-:Y:S01]  /*8770*/  FMUL.FTZ R65, R65, UR10 ;  /* 0x0000000a41417c20 */ /* 0x000fe20008410000 */
[----:B------:R-:W1:Y:S01]  /*8780*/  @P3 LDC R0, c[0x0][0x408] ;  /* 0x00010200ff003b82 */ /* 0x000e620000000800 */
[----:B------:R-:W-:Y:S01]  /*8790*/  @P3 FMUL.FTZ R52, R64, UR7 ;  /* 0x0000000740343c20 */ /* 0x000fe20008410000 */
[----:B------:R-:W-:Y:S01]  /*87a0*/  FADD.FTZ R159, R156, -R159 ;  /* 0x8000009f9c9f7221 */ /* 0x000fe20000010000 */
[----:B------:R-:W-:Y:S01]  /*87b0*/  FFMA.FTZ R67, R158, UR11, R173 ;  /* 0x0000000b9e437c23 */ /* 0x000fe200080100ad */
[----:B------:R-:W-:Y:S01]  /*87c0*/  PRMT R171, R41, 0x7632, R171 ;  /* 0x0000763229ab7816 */ /* 0x000fe200000000ab */
[----:B------:R-:W-:Y:S01]  /*87d0*/  FFMA.FTZ R53, R147, UR11, R173 ;  /* 0x0000000b93357c23 */ /* 0x000fe200080100ad */
[----:B------:R-:W-:Y:S01]  /*87e0*/  FMUL.FTZ R66, R159, UR10 ;  /* 0x0000000a9f427c20 */ /* 0x000fe20008410000 */
[----:B------:R-:W-:Y:S01]  /*87f0*/  FADD.FTZ R67, R179, -R67 ;  /* 0x80000043b3437221 */ /* 0x000fe20000010000 */
[----:B------:R-:W-:-:S02]  /*8800*/  HFMA2 R147, -RZ, RZ, 0, 0 ;  /* 0x00000000ff937431 */ /* 0x000fc400000001ff */
[----:B------:R-:W-:Y:S01]  /*8810*/  FADD.FTZ R53, R180, -R53 ;  /* 0x80000035b4357221 */ /* 0x000fe20000010000 */
[----:B------:R-:W-:Y:S01]  /*8820*/  PRMT R153, R42, 0x7632, R153 ;  /* 0x000076322a997816 */ /* 0x000fe20000000099 */
[----:B------:R-:W-:Y:S01]  /*8830*/  FMUL.FTZ R67, R67, UR10 ;  /* 0x0000000a43437c20 */ /* 0x000fe20008410000 */
[----:B------:R-:W-:Y:S01]  /*8840*/  PRMT R170, R43, 0x7632, R170 ;  /* 0x000076322baa7816 */ /* 0x000fe200000000aa */
[----:B------:R-:W-:Y:S01]  /*8850*/  FMUL.FTZ R53, R53, UR10 ;  /* 0x0000000a35357c20 */ /* 0x000fe20008410000 */
        /* <DEDUP_REMOVED lines=18> */
[----:B------:R-:W-:Y:S02]  /*8980*/  @P4 SHF.L.U32 R52, R152, 0x10, RZ ;  /* 0x0000001098344819 */ /* 0x000fe400000006ff */
[----:B------:R-:W-:-:S03]  /*8990*/  MOV R152, RZ ;  /* 0x000000ff00987202 */ /* 0x000fc60000000f00 */
        /* <DEDUP_REMOVED lines=28> */
[----:B------:R-:W-:-:S04]  /*8b60*/  FMUL.FTZ R52, R52, UR10 ;  /* 0x0000000a34347c20 */ /* 0x000fc80008410000 */
        /* <DEDUP_REMOVED lines=60> */
.L_x_6819:
[--C-:B------:R-:W-:Y:S01]  /*8f30*/  FFMA.FTZ R177, R177, UR11, R173.reuse ;  /* 0x0000000bb1b17c23 */ /* 0x100fe200080100ad */
[----:B------:R-:W-:Y:S01]  /*8f40*/  LOP3.LUT P3, RZ, R142, 0xff, RZ, 0xc0, !PT ;  /* 0x000000ff8eff7812 */ /* 0x000fe2000786c0ff */
[----:B------:R-:W-:Y:S02]  /*8f50*/  HFMA2 R104, -RZ, RZ, 0, 0 ;  /* 0x00000000ff687431 */ /* 0x000fe400000001ff */
[----:B------:R-:W-:Y:S01]  /*8f60*/  FFMA.FTZ R176, R176, UR11, R173 ;  /* 0x0000000bb0b07c23 */ /* 0x000fe200080100ad */
[----:B------:R-:W-:Y:S01]  /*8f70*/  FADD.FTZ R177, R157, -R177 ;  /* 0x800000b19db17221 */ /* 0x000fe20000010000 */
[----:B------:R-:W-:Y:S01]  /*8f80*/  PRMT R152, R40, 0x7632, R152 ;  /* 0x0000763228987816 */ /* 0x000fe20000000098 */
[----:B------:R-:W-:Y:S02]  /*8f90*/  HFMA2 R107, -RZ, RZ, 0, 0 ;  /* 0x00000000ff6b7431 */ /* 0x000fe400000001ff */
[--C-:B------:R-:W-:Y:S01]  /*8fa0*/  FFMA.FTZ R159, R159, UR11, R173.reuse ;  /* 0x0000000b9f9f7c23 */ /* 0x100fe200080100ad */
[----:B------:R-:W-:Y:S01]  /*8fb0*/  FMUL.FTZ R177, R177, UR10 ;  /* 0x0000000ab1b17c20 */ /* 0x000fe20008410000 */
[----:B------:R-:W-:Y:S01]  /*8fc0*/  CS2R R148, SRZ ;  /* 0x0000000000947805 */ /* 0x000fe2000001ff00 */
[----:B------:R-:W-:Y:S01]  /*8fd0*/  FFMA.FTZ R158, R158, UR11, R173 ;  /* 0x0000000b9e9e7c23 */ /* 0x000fe200080100ad */
[----:B------:R-:W-:Y:S01]  /*8fe0*/  FADD.FTZ R159, R156, -R159 ;  /* 0x8000009f9c9f7221 */ /* 0x000fe20000010000 */
[----:B------:R-:W-:Y:S01]  /*8ff0*/  FMUL.FTZ R0, R177, UR7 ;  /* 0x00000007b1007c20 */ /* 0x000fe20008410000 */
[----:B------:R-:W-:Y:S01]  /*9000*/  PRMT R153, R41, 0x7632, R153 ;  /* 0x0000763229997816 */ /* 0x000fe20000000099 */
[----:B------:R-:W-:Y:S01]  /*9010*/  FFMA.FTZ R155, R155, UR11, R173 ;  /* 0x0000000b9b9b7c23 */ /* 0x000fe200080100ad */
[----:B-----5:R-:W-:Y:S01]  /*9020*/  @P3 SHF.L.U32 R105, R100, 0x10, RZ ;  /* 0x0000001064693819 */ /* 0x020fe200000006ff */
[----:B------:R-:W-:Y:S01]  /*9030*/  FMUL.FTZ R0, R0, UR23 ;  /* 0x0000001700007c20 */ /* 0x000fe20008410000 */
[----:B------:R-:W-:Y:S01]  /*9040*/  @P3 SHF.L.U32 R106, R40, 0x10, RZ ;  /* 0x00000010286a3819 */ /* 0x000fe200000006ff */
[----:B------:R-:W-:Y:S01]  /*9050*/  FMUL.FTZ R159, R159, UR10 ;  /* 0x0000000a9f9f7c20 */ /* 0x000fe20008410000 */
[----:B------:R-:W-:Y:S01]  /*9060*/  FADD.FTZ R155, R154, -R155 ;  /* 0x8000009b9a9b7221 */ /* 0x000fe20000010000 */
[-C--:B------:R-:W-:Y:S01]  /*9070*/  @P3 FMUL.FTZ R104, R105, R0.reuse ;  /* 0x0000000069683220 */ /* 0x080fe20000410000 */
[----:B------:R-:W-:Y:S01]  /*9080*/  MOV R105, RZ ;  /* 0x000000ff00697202 */ /* 0x000fe20000000f00 */
[----:B------:R-:W-:Y:S01]  /*9090*/  @P3 FMUL.FTZ R105, R106, R0 ;  /* 0x000000006a693220 */ /* 0x000fe20000410000 */
[----:B------:R-:W-:Y:S01]  /*90a0*/  LOP3.LUT P3, RZ, R142, 0xff00, RZ, 0xc0, !PT ;  /* 0x0000ff008eff7812 */ /* 0x000fe2000786c0ff */
[----:B------:R-:W-:Y:S01]  /*90b0*/  FADD.FTZ R0, R178, -R176 ;  /* 0x800000b0b2007221 */ /* 0x000fe20000010000 */
[----:B------:R-:W-:Y:S01]  /*90c0*/  FMUL.FTZ R155, R155, UR10 ;  /* 0x0000000a9b9b7c20 */ /* 0x000fe20008410000 */
[----:B------:R-:W-:Y:S01]  /*90d0*/  LOP3.LUT P4, RZ, R143, 0xff00, RZ, 0xc0, !PT ;  /* 0x0000ff008fff7812 */ /* 0x000fe2000788c0ff */
[--C-:B------:R-:W-:Y:S01]  /*90e0*/  FFMA.FTZ R147, R147, UR11, R173.reuse ;  /* 0x0000000b93937c23 */ /* 0x100fe200080100ad */
[----:B------:R-:W-:Y:S01]  /*90f0*/  FMUL.FTZ R0, R0, UR10 ;  /* 0x0000000a00007c20 */ /* 0x000fe20008410000 */
[----:B------:R-:W-:Y:S01]  /*9100*/  FFMA.FTZ R151, R151, UR11, R173 ;  /* 0x0000000b97977c23 */ /* 0x000fe200080100ad */
[----:B------:R-:W-:Y:S01]  /*9110*/  LOP3.LUT P5, RZ, R143, 0xff0000, RZ, 0xc0, !PT ;  /* 0x00ff00008fff7812 */ /* 0x000fe200078ac0ff */
[----:B------:R-:W-:Y:S01]  /*9120*/  FADD.FTZ R147, R180, -R147 ;  /* 0x80000093b4937221 */ /* 0x000fe20000010000 */
[----:B------:R-:W-:Y:S01]  /*9130*/  FMUL.FTZ R0, R0, UR7 ;  /* 0x0000000700007c20 */ /* 0x000fe20008410000 */
[----:B------:R-:W-:Y:S01]  /*9140*/  PRMT R171, R42, 0x7632, R171 ;  /* 0x000076322aab7816 */ /* 0x000fe200000000ab */
[----:B------:R-:W-:Y:S01]  /*9150*/  FADD.FTZ R150, R150, -R151 ;  /* 0x8000009796967221 */ /* 0x000fe20000010000 */
[----:B------:R-:W-:Y:S01]  /*9160*/  FMUL.FTZ R147, R147, UR10 ;  /* 0x0000000a93937c20 */ /* 0x000fe20008410000 */
[----:B------:R-:W-:Y:S01]  /*9170*/  @P3 PRMT R100, R100, 0x7632, R100 ;  /* 0x0000763264643816 */ /* 0x000fe20000000064 */
[----:B------:R-:W-:Y:S01]  /*9180*/  FMUL.FTZ R0, R0, UR23 ;  /* 0x0000001700007c20 */ /* 0x000fe20008410000 */
[----:B------:R-:W-:Y:S01]  /*9190*/  @P3 SHF.L.U32 R106, R152, 0x10, RZ ;  /* 0x00000010986a3819 */ /* 0x000fe200000006ff */
[----:B------:R-:W-:Y:S01]  /*91a0*/  HFMA2 R152, -RZ, RZ, 0, 0 ;  /* 0x00000000ff987431 */ /* 0x000fe200000001ff */
[----:B------:R-:W-:Y:S01]  /*91b0*/  @P3 SHF.L.U32 R100, R100, 0x10, RZ ;  /* 0x0000001064643819 */ /* 0x000fe200000006ff */
[----:B------:R-:W-:Y:S01]  /*91c0*/  FMUL.FTZ R150, R150, UR10 ;  /* 0x0000000a96967c20 */ /* 0x000fe20008410000 */
[----:B------:R-:W-:Y:S01]  /*91d0*/  FFMA.FTZ R146, R146, UR11, R173 ;  /* 0x0000000b92927c23 */ /* 0x000fe200080100ad */
[----:B------:R-:W-:-:S02]  /*91e0*/  PRMT R170, R43, 0x7632, R170 ;  /* 0x000076322baa7816 */ /* 0x000fc400000000aa */
[-C--:B------:R-:W-:Y:S01]  /*91f0*/  @P3 FMUL.FTZ R107, R100, R0.reuse ;  /* 0x00000000646b3220 */ /* 0x080fe20000410000 */
[----:B------:R-:W-:Y:S01]  /*9200*/  MOV R100, RZ ;  /* 0x000000ff00647202 */ /* 0x000fe20000000f00 */
[----:B------:R-:W-:Y:S01]  /*9210*/  @P3 FMUL.FTZ R100, R106, R0 ;  /* 0x000000006a643220 */ /* 0x000fe20000410000 */
[----:B------:R-:W-:Y:S01]  /*9220*/  LOP3.LUT P3, RZ, R142, 0xff0000, RZ, 0xc0, !PT ;  /* 0x00ff00008eff7812 */ /* 0x000fe2000786c0ff */
[----:B------:R-:W-:Y:S01]  /*9230*/  FMUL.FTZ R0, R159, UR7 ;  /* 0x000000079f007c20 */ /* 0x000fe20008410000 */
[----:B------:R-:W-:Y:S01]  /*9240*/  FADD.FTZ R181, R181, -R146 ;  /* 0x80000092b5b57221 */ /* 0x000fe20000010000 */
[----:B------:R-:W-:Y:S01]  /*9250*/  HFMA2 R146, -RZ, RZ, 0, 0 ;  /* 0x00000000ff927431 */ /* 0x000fe200000001ff */
[----:B------:R-:W-:Y:S01]  /*9260*/  F2FP.BF16.F32.PACK_AB R100, R100, R105 ;  /* 0x000000696464723e */ /* 0x000fe200000010ff */
[----:B------:R-:W-:Y:S01]  /*9270*/  FMUL.FTZ R0, R0, UR23 ;  /* 0x0000001700007c20 */ /* 0x000fe20008410000 */
[----:B------:R-:W-:-:S07]  /*9280*/  FMUL.FTZ R181, R181, UR10 ;  /* 0x0000000ab5b57c20 */ /* 0x000fce0008410000 */
[----:B------:R-:W-:-:S05]  /*9290*/  @P3 SHF.L.U32 R106, R101, 0x10, RZ ;  /* 0x00000010656a3819 */ /* 0x000fca00000006ff */
        /* <DEDUP_REMOVED lines=52> */
[----:B------:R-:W-:-:S07]  /*95e0*/  F2FP.BF16.F32.PACK_AB R103, R103, R143 ;  /* 0x0000008f6767723e */ /* 0x000fce00000010ff */
.L_x_6818:
        /* <DEDUP_REMOVED lines=18> */
[----:B------:R-:W-:Y:S01]  /*9710*/  FADD.FTZ R147, R107, R147 ;  /* 0x000000936b937221 */ /* 0x000fe20000010000 */
[----:B------:R-:W-:-:S02]  /*9720*/  FADD.FTZ R143, R104, R143 ;  /* 0x0000008f688f7221 */ /* 0x000fc40000010000 */
[----:B------:R-:W1:Y:S03]  /*9730*/  @P1 LDC.64 R104, c[0x0][0x478] ;  /* 0x00011e00ff681b82 */ /* 0x000e660000000a00 */
[----:B------:R-:W-:Y:S04]  /*9740*/  STL [R1+0x58], R143 ;  /* 0x0000588f01007387 */ /* 0x000fe80000100800 */
        /* <DEDUP_REMOVED lines=10> */
[----:B-1----:R-:W-:-:S05]  /*97f0*/  MOV R104, 0x10 ;  /* 0x0000001000687802 */ /* 0x002fca0000000f00 */
[----:B------:R-:W-:-:S05]  /*9800*/  IMAD.WIDE.U32 R104, R169, R104, UR26 ;  /* 0x0000001aa9687e25 */ /* 0x000fca000f8e0068 */
[----:B------:R1:W-:Y:S02]  /*9810*/  STG.E.128 desc[UR16][R104.64], R100 ;  /* 0x0000006468007986 */ /* 0x0003e4000c101d10 */
[----:B-1----:R-:W-:-:S05]  /*9820*/  MOV R100, 0x10 ;  /* 0x0000001000647802 */ /* 0x002fca0000000f00 */
[----:B------:R-:W-:-:S06]  /*9830*/  IMAD.WIDE.U32 R100, R168, R100, UR24 ;  /* 0x00000018a8647e25 */ /* 0x000fcc000f8e0064 */
[----:B------:R-:W5:Y:S01]  /*9840*/  LDG.E.128 R100, desc[UR16][R100.64] ;  /* 0x0000001064647981 */ /* 0x000f62000c1e1d00 */
[----:B------:R-:W-:Y:S05]  /*9850*/  @!P0 BRA `(.L_x_6820) ;  /* 0x0000000c00b88947 */ /* 0x000fea0003800000 */
[----:B------:R-:W-:Y:S05]  /*9860*/  @!P1 BRA `(.L_x_6821) ;  /* 0x0000000800109947 */ /* 0x000fea0003800000 */
[----:B------:R-:W-:Y:S01]  /*9870*/  LOP3.LUT P3, RZ, R138, 0xff, RZ, 0xc0, !PT ;  /* 0x000000ff8aff7812 */ /* 0x000fe2000786c0ff */
[--C-:B------:R-:W-:Y:S01]  /*9880*/  FFMA.FTZ R124, R124, UR11, R173.reuse ;  /* 0x0000000b7c7c7c23 */ /* 0x100fe200080100ad */
[----:B------:R-:W-:Y:S02]  /*9890*/  CS2R R104, SRZ ;  /* 0x0000000000687805 */ /* 0x000fe4000001ff00 */
[----:B------:R-:W-:Y:S01]  /*98a0*/  LOP3.LUT P4, RZ, R138, 0xff00, RZ, 0xc0, !PT ;  /* 0x0000ff008aff7812 */ /* 0x000fe2000788c0ff */
[--C-:B------:R-:W-:Y:S01]  /*98b0*/  FFMA.FTZ R65, R125, UR11, R173.reuse ;  /* 0x0000000b7d417c23 */ /* 0x100fe200080100ad */
        /* <DEDUP_REMOVED lines=10> */
[----:B------:R-:W-:Y:S01]  /*9960*/  FFMA.FTZ R66, R126, UR10, R98 ;  /* 0x0000000a7e427c23 */ /* 0x000fe20008010062 */
[----:B------:R-:W-:Y:S01]  /*9970*/  CS2R R128, SRZ ;  /* 0x0000000000807805 */ /* 0x000fe2000001ff00 */
[----:B------:R-:W-:Y:S01]  /*9980*/  FFMA.FTZ R67, R130, UR11, R173 ;  /* 0x0000000b82437c23 */ /* 0x000fe200080100ad */
[----:B------:R-:W-:-:S02]  /*9990*/  HFMA2 R126, -RZ, RZ, 0, 0 ;  /* 0x00000000ff7e7431 */ /* 0x000fc400000001ff */
[----:B------:R-:W-:Y:S01]  /*99a0*/  FFMA.FTZ R53, R140, UR11, R173 ;  /* 0x0000000b8c357c23 */ /* 0x000fe200080100ad */
[----:B------:R-:W-:-:S03]  /*99b0*/  FADD.FTZ R67, R131, -R67 ;  /* 0x8000004383437221 */ /* 0x000fc60000010000 */
[----:B------:R-:W-:Y:S01]  /*99c0*/  FADD.FTZ R53, R135, -R53 ;  /* 0x8000003587357221 */ /* 0x000fe20000010000 */
[----:B------:R-:W-:-:S03]  /*99d0*/  FFMA.FTZ R67, R67, UR10, R99 ;  /* 0x0000000a43437c23 */ /* 0x000fc60008010063 */
        /* <DEDUP_REMOVED lines=53> */
[----:B------:R-:W-:-:S03]  /*9d30*/  HFMA2 R0, -RZ, RZ, 0, 0 ;  /* 0x00000000ff007431 */ /* 0x000fc600000001ff */
        /* <DEDUP_REMOVED lines=55> */
.L_x_6821:
[--C-:B------:R-:W-:Y:S01]  /*a0b0*/  FFMA.FTZ R124, R124, UR11, R173.reuse ;  /* 0x0000000b7c7c7c23 */ /* 0x100fe200080100ad */
[----:B------:R-:W-:Y:S01]  /*a0c0*/  LOP3.LUT P3, RZ, R138, 0xff, RZ, 0xc0, !PT ;  /* 0x000000ff8aff7812 */ /* 0x000fe2000786c0ff */
[----:B------:R-:W-:Y:S02]  /*a0d0*/  HFMA2 R104, -RZ, RZ, 0, 0 ;  /* 0x00000000ff687431 */ /* 0x000fe400000001ff */
[--C-:B------:R-:W-:Y:S01]  /*a0e0*/  FFMA.FTZ R125, R125, UR11, R173.reuse ;  /* 0x0000000b7d7d7c23 */ /* 0x100fe200080100ad */
[----:B------:R-:W-:Y:S01]  /*a0f0*/  FADD.FTZ R124, R127, -R124 ;  /* 0x8000007c7f7c7221 */ /* 0x000fe20000010000 */
[----:B------:R-:W-:Y:S02]  /*a100*/  HFMA2 R107, -RZ, RZ, 0, 0 ;  /* 0x00000000ff6b7431 */ /* 0x000fe400000001ff */
[--C-:B------:R-:W-:Y:S01]  /*a110*/  FFMA.FTZ R126, R126, UR11, R173.reuse ;  /* 0x0000000b7e7e7c23 */ /* 0x100fe200080100ad */
[--C-:B------:R-:W-:Y:S01]  /*a120*/  FFMA.FTZ R130, R130, UR11, R173.reuse ;  /* 0x0000000b82827c23 */ /* 0x100fe200080100ad */
[----:B------:R-:W-:Y:S01]  /*a130*/  FFMA.FTZ R124, R124, UR10, R96 ;  /* 0x0000000a7c7c7c23 */ /* 0x000fe20008010060 */
[--C-:B------:R-:W-:Y:S01]  /*a140*/  FFMA.FTZ R136, R136, UR11, R173.reuse ;  /* 0x0000000b88887c23 */ /* 0x100fe200080100ad */
[----:B------:R-:W-:Y:S01]  /*a150*/  FADD.FTZ R126, R129, -R126 ;  /* 0x8000007e817e7221 */ /* 0x000fe20000010000 */
[----:B------:R-:W-:Y:S01]  /*a160*/  LOP3.LUT P4, RZ, R139, 0xff00, RZ, 0xc0, !PT ;  /* 0x0000ff008bff7812 */ /* 0x000fe2000788c0ff */
[----:B------:R-:W-:Y:S01]  /*a170*/  FMUL.FTZ R0, R124, UR7 ;  /* 0x000000077c007c20 */ /* 0x000fe20008410000 */
[----:B------:R-:W-:Y:S01]  /*a180*/  FADD.FTZ R136, R134, -R136 ;  /* 0x8000008886887221 */ /* 0x000fe20000010000 */
[----:B-----5:R-:W-:Y:S01]  /*a190*/  @P3 SHF.L.U32 R105, R100, 0x10, RZ ;  /* 0x0000001064693819 */ /* 0x020fe200000006ff */
[----:B------:R-:W-:Y:S01]  /*a1a0*/  FFMA.FTZ R126, R126, UR10, R98 ;  /* 0x0000000a7e7e7c23 */ /* 0x000fe20008010062 */
[----:B------:R-:W-:Y:S01]  /*a1b0*/  FMUL.FTZ R0, R0, UR23 ;  /* 0x0000001700007c20 */ /* 0x000fe20008410000 */
[----:B------:R-:W-:Y:S01]  /*a1c0*/  @P3 SHF.L.U32 R106, R36, 0x10, RZ ;  /* 0x00000010246a3819 */ /* 0x000fe200000006ff */
[----:B------:R-:W-:Y:S01]  /*a1d0*/  FFMA.FTZ R136, R136, UR10, R68 ;  /* 0x0000000a88887c23 */ /* 0x000fe20008010044 */
[----:B------:R-:W-:Y:S01]  /*a1e0*/  FFMA.FTZ R140, R140, UR11, R173 ;  /* 0x0000000b8c8c7c23 */ /* 0x000fe200080100ad */
[-C--:B------:R-:W-:Y:S01]  /*a1f0*/  @P3 FMUL.FTZ R104, R105, R0.reuse ;  /* 0x0000000069683220 */ /* 0x080fe20000410000 */
[----:B------:R-:W-:Y:S01]  /*a200*/  MOV R105, RZ ;  /* 0x000000ff00697202 */ /* 0x000fe20000000f00 */
[----:B------:R-:W-:Y:S01]  /*a210*/  @P3 FMUL.FTZ R105, R106, R0 ;  /* 0x000000006a693220 */ /* 0x000fe20000410000 */
[----:B------:R-:W-:Y:S01]  /*a220*/  LOP3.LUT P3, RZ, R138, 0xff00, RZ, 0xc0, !PT ;  /* 0x0000ff008aff7812 */ /* 0x000fe2000786c0ff */
[----:B------:R-:W-:Y:S01]  /*a230*/  FADD.FTZ R0, R128, -R125 ;  /* 0x8000007d80007221 */ /* 0x000fe20000010000 */
[----:B------:R-:W-:Y:S01]  /*a240*/  HFMA2 R125, -RZ, RZ, 0, 0 ;  /* 0x00000000ff7d7431 */ /* 0x000fe200000001ff */
[----:B------:R-:W-:Y:S01]  /*a250*/  CS2R R128, SRZ ;  /* 0x0000000000807805 */ /* 0x000fe2000001ff00 */
[----:B------:R-:W-:Y:S01]  /*a260*/  FADD.FTZ R140, R135, -R140 ;  /* 0x8000008c878c7221 */ /* 0x000fe20000010000 */
[----:B------:R-:W-:Y:S01]  /*a270*/  FFMA.FTZ R0, R0, UR10, R97 ;  /* 0x0000000a00007c23 */ /* 0x000fe20008010061 */
[----:B------:R-:W-:Y:S01]  /*a280*/  FFMA.FTZ R144, R144, UR11, R173 ;  /* 0x0000000b90907c23 */ /* 0x000fe200080100ad */
[----:B------:R-:W-:Y:S01]  /*a290*/  LOP3.LUT P5, RZ, R139, 0xff0000, RZ, 0xc0, !PT ;  /* 0x00ff00008bff7812 */ /* 0x000fe200078ac0ff */
[----:B------:R-:W-:Y:S01]  /*a2a0*/  FFMA.FTZ R140, R140, UR10, R69 ;  /* 0x0000000a8c8c7c23 */ /* 0x000fe20008010045 */
[----:B------:R-:W-:Y:S01]  /*a2b0*/  FMUL.FTZ R0, R0, UR7 ;  /* 0x0000000700007c20 */ /* 0x000fe20008410000 */
[----:B------:R-:W-:Y:S01]  /*a2c0*/  FADD.FTZ R137, R137, -R144 ;  /* 0x8000009089897221 */ /* 0x000fe20000010000 */
[----:B------:R-:W-:Y:S01]  /*a2d0*/  @P4 SHF.L.U32 R127, R157, 0x10, RZ ;  /* 0x000000109d7f4819 */ /* 0x000fe200000006ff */
[----:B------:R-:W-:Y:S01]  /*a2e0*/  FFMA.FTZ R145, R145, UR11, R173 ;  /* 0x0000000b91917c23 */ /* 0x000fe200080100ad */
[----:B------:R-:W-:Y:S01]  /*a2f0*/  @P3 PRMT R100, R100, 0x7632, R100 ;  /* 0x0000763264643816 */ /* 0x000fe20000000064 */
[----:B------:R-:W-:Y:S01]  /*a300*/  FMUL.FTZ R0, R0, UR23 ;  /* 0x0000001700007c20 */ /* 0x000fe20008410000 */
[----:B------:R-:W-:Y:S01]  /*a310*/  @P3 SHF.L.U32 R106, R159, 0x10, RZ ;  /* 0x000000109f6a3819 */ /* 0x000fe200000006ff */
[----:B------:R-:W-:Y:S01]  /*a320*/  FFMA.FTZ R137, R137, UR10, R70 ;  /* 0x0000000a89897c23 */ /* 0x000fe20008010046 */
[----:B------:R-:W-:Y:S01]  /*a330*/  @P3 SHF.L.U32 R100, R100, 0x10, RZ ;  /* 0x0000001064643819 */ /* 0x000fe200000006ff */
[----:B------:R-:W-:-:S04]  /*a340*/  FADD.FTZ R141, R141, -R145 ;  /* 0x800000918d8d7221 */ /* 0x000fc80000010000 */
[-C--:B------:R-:W-:Y:S01]  /*a350*/  @P3 FMUL.FTZ R107, R100, R0.reuse ;  /* 0x00000000646b3220 */ /* 0x080fe20000410000 */
[----:B------:R-:W-:Y:S01]  /*a360*/  MOV R100, RZ ;  /* 0x000000ff00647202 */ /* 0x000fe20000000f00 */
[----:B------:R-:W-:Y:S01]  /*a370*/  @P3 FMUL.FTZ R100, R106, R0 ;  /* 0x000000006a643220 */ /* 0x000fe20000410000 */
[----:B------:R-:W-:Y:S01]  /*a380*/  LOP3.LUT P3, RZ, R138, 0xff0000, RZ, 0xc0, !PT ;  /* 0x00ff00008aff7812 */ /* 0x000fe2000786c0ff */
[----:B------:R-:W-:Y:S01]  /*a390*/  FMUL.FTZ R0, R126, UR7 ;  /* 0x000000077e007c20 */ /* 0x000fe20008410000 */
[----:B------:R-:W-:Y:S01]  /*a3a0*/  MOV R126, RZ ;  /* 0x000000ff007e7202 */ /* 0x000fe20000000f00 */
[----:B------:R-:W-:Y:S01]  /*a3b0*/  FFMA.FTZ R141, R141, UR10, R71 ;  /* 0x0000000a8d8d7c23 */ /* 0x000fe20008010047 */
[----:B------:R-:W-:Y:S01]  /*a3c0*/  F2FP.BF16.F32.PACK_AB R100, R100, R105 ;  /* 0x000000696464723e */ /* 0x000fe200000010ff */
[----:B------:R-:W-:Y:S02]  /*a3d0*/  FMUL.FTZ R0, R0, UR23 ;  /* 0x0000001700007c20 */ /* 0x000fe40008410000 */
[----:B------:R-:W-:-:S04]  /*a3e0*/  FMUL.FTZ R134, R141, UR7 ;  /* 0x000000078d867c20 */ /* 0x000fc80008410000 */
[----:B------:R-:W-:Y:S02]  /*a3f0*/  FMUL.FTZ R134, R134, UR23 ;  /* 0x0000001786867c20 */ /* 0x000fe40008410000 */
[----:B------:R-:W-:-:S05]  /*a400*/  @P3 SHF.L.U32 R106, R101, 0x10, RZ ;  /* 0x00000010656a3819 */ /* 0x000fca00000006ff */
[----:B------:R-:W-:Y:S01]  /*a410*/  @P3 FMUL.FTZ R125, R106, R0 ;  /* 0x000000006a7d3220 */ /* 0x000fe20000410000 */
[----:B------:R-:W-:-:S05]  /*a420*/  @P3 SHF.L.U32 R106, R37, 0x10, RZ ;  /* 0x00000010256a3819 */ /* 0x000fca00000006ff */
[----:B------:R-:W-:Y:S01]  /*a430*/  @P3 FMUL.FTZ R128, R106, R0 ;  /* 0x000000006a803220 */ /* 0x000fe20000410000 */
[----:B------:R-:W-:Y:S01]  /*a440*/  LOP3.LUT P3, RZ, R138, 0xff000000, RZ, 0xc0, !PT ;  /* 0xff0000008aff7812 */ /* 0x000fe2000786c0ff */
[----:B------:R-:W-:Y:S01]  /*a450*/  FADD.FTZ R0, R131, -R130 ;  /* 0x8000008283007221 */ /* 0x000fe20000010000 */
[----:B------:R-:W-:Y:S02]  /*a460*/  @P5 SHF.L.U32 R130, R103, 0x10, RZ ;  /* 0x0000001067825819 */ /* 0x000fe400000006ff */
[----:B------:R-:W-:Y:S01]  /*a470*/  @P5 SHF.L.U32 R131, R39, 0x10, RZ ;  /* 0x0000001027835819 */ /* 0x000fe200000006ff */
[----:B------:R-:W-:-:S04]  /*a480*/  FFMA.FTZ R0, R0, UR10, R99 ;  /* 0x0000000a00007c23 */ /* 0x000fc80008010063 */
[----:B------:R-:W-:-:S04]  /*a490*/  FMUL.FTZ R0, R0, UR7 ;  /* 0x0000000700007c20 */ /* 0x000fc80008410000 */
[----:B------:R-:W-:Y:S01]  /*a4a0*/  @P3 PRMT R101, R101, 0x7632, R101 ;  /* 0x0000763265653816 */ /* 0x000fe20000000065 */
[----:B------:R-:W-:Y:S01]  /*a4b0*/  FMUL.FTZ R0, R0, UR23 ;  /* 0x0000001700007c20 */ /* 0x000fe20008410000 */
[----:B------:R-:W-:Y:S02]  /*a4c0*/  @P3 SHF.L.U32 R106, R158, 0x10, RZ ;  /* 0x000000109e6a3819 */ /* 0x000fe400000006ff */
[----:B------:R-:W-:-:S05]  /*a4d0*/  @P3 SHF.L.U32 R101, R101, 0x10, RZ ;  /* 0x0000001065653819 */ /* 0x000fca00000006ff */
[-C--:B------:R-:W-:Y:S01]  /*a4e0*/  @P3 FMUL.FTZ R126, R101, R0.reuse ;  /* 0x00000000657e3220 */ /* 0x080fe20000410000 */
[----:B------:R-:W-:Y:S02]  /*a4f0*/  HFMA2 R101, -RZ, RZ, 0, 0 ;  /* 0x00000000ff657431 */ /* 0x000fe400000001ff */
[----:B------:R-:W-:Y:S01]  /*a500*/  @P3 FMUL.FTZ R101, R106, R0 ;  /* 0x000000006a653220 */ /* 0x000fe20000410000 */
[----:B------:R-:W-:Y:S01]  /*a510*/  LOP3.LUT P3, RZ, R139, 0xff, RZ, 0xc0, !PT ;  /* 0x000000ff8bff7812 */ /* 0x000fe2000786c0ff */
[----:B------:R-:W-:Y:S01]  /*a520*/  FMUL.FTZ R106, R136, UR7 ;  /* 0x00000007886a7c20 */ /* 0x000fe20008410000 */
[----:B------:R-:W-:Y:S02]  /*a530*/  MOV R0, RZ ;  /* 0x000000ff00007202 */ /* 0x000fe40000000f00 */
[----:B------:R-:W-:Y:S01]  /*a540*/  F2FP.BF16.F32.PACK_AB R101, R101, R128 ;  /* 0x000000806565723e */ /* 0x000fe200000010ff */
[----:B------:R-:W-:-:S08]  /*a550*/  FMUL.FTZ R106, R106, UR23 ;  /* 0x000000176a6a7c20 */ /* 0x000fd00008410000 */
[C---:B------:R-:W-:Y:S02]  /*a560*/  @P3 SHF.L.U32 R124, R102.reuse, 0x10, RZ ;  /* 0x00000010667c3819 */ /* 0x040fe400000006ff */
[----:B------:R-:W-:-:S03]  /*a570*/  @P4 PRMT R102, R102, 0x7632, R102 ;  /* 0x0000763266664816 */ /* 0x000fc60000000066 */
[----:B------:R-:W-:Y:S01]  /*a580*/  @P3 FMUL.FTZ R0, R124, R106 ;  /* 0x0000006a7c003220 */ /* 0x000fe20000410000 */
[----:B------:R-:W-:Y:S02]  /*a590*/  @P3 SHF.L.U32 R124, R38, 0x10, RZ ;  /* 0x00000010267c3819 */ /* 0x000fe400000006ff */
[----:B------:R-:W-:-:S03]  /*a5a0*/  @P4 SHF.L.U32 R102, R102, 0x10, RZ ;  /* 0x0000001066664819 */ /* 0x000fc600000006ff */
[----:B------:R-:W-:Y:S01]  /*a5b0*/  @P3 FMUL.FTZ R129, R124, R106 ;  /* 0x0000006a7c813220 */ /* 0x000fe20000410000 */
[----:B------:R-:W-:Y:S01]  /*a5c0*/  FMUL.FTZ R124, R140, UR7 ;  /* 0x000000078c7c7c20 */ /* 0x000fe20008410000 */
[----:B------:R-:W-:Y:S01]  /*a5d0*/  HFMA2 R106, -RZ, RZ, 0, 0 ;  /* 0x00000000ff6a7431 */ /* 0x000fe200000001ff */
[----:B------:R-:W-:Y:S02]  /*a5e0*/  ISETP.GE.U32.AND P3, PT, R138, RZ, PT ;  /* 0x000000ff8a00720c */ /* 0x000fe40003f66070 */
[----:B------:R-:W-:Y:S02]  /*a5f0*/  FMUL.FTZ R124, R124, UR23 ;  /* 0x000000177c7c7c20 */ /* 0x000fe40008410000 */
[----:B------:R-:W-:Y:S02]  /*a600*/  ISETP.GE.U32.AND.EX P3, PT, R139, 0x1000000, PT, P3 ;  /* 0x010000008b00780c */ /* 0x000fe40003f66130 */
        /* <DEDUP_REMOVED lines=8> */
[----:B------:R-:W-:Y:S01]  /*a690*/  MOV R130, RZ ;  /* 0x000000ff00827202 */ /* 0x000fe20000000f00 */
[----:B------:R-:W-:Y:S01]  /*a6a0*/  @P5 FMUL.FTZ R130, R131, R127 ;  /* 0x0000007f83825220 */ /* 0x000fe20000410000 */
[----:B------:R-:W-:Y:S01]  /*a6b0*/  @P3 PRMT R131, R103, 0x7632, R131 ;  /* 0x0000763267833816 */ /* 0x000fe20000000083 */
[----:B------:R-:W-:Y:S01]  /*a6c0*/  HFMA2 R103, -RZ, RZ, 0, 0 ;  /* 0x00000000ff677431 */ /* 0x000fe200000001ff */
[----:B------:R-:W-:Y:S02]  /*a6d0*/  @P3 SHF.L.U32 R135, R156, 0x10, RZ ;  /* 0x000000109c873819 */ /* 0x000fe400000006ff */
[----:B------:R-:W-:Y:S02]  /*a6e0*/  @P3 SHF.L.U32 R131, R131, 0x10, RZ ;  /* 0x0000001083833819 */ /* 0x000fe400000006ff */
[----:B------:R-:W-:Y:S01]  /*a6f0*/  MOV R127, RZ ;  /* 0x000000ff007f7202 */ /* 0x000fe20000000f00 */
[----:B------:R-:W-:-:S02]  /*a700*/  @P3 FMUL.FTZ R103, R135, R134 ;  /* 0x0000008687673220 */ /* 0x000fc40000410000 */
[----:B------:R-:W-:-:S03]  /*a710*/  @P3 FMUL.FTZ R127, R131, R134 ;  /* 0x00000086837f3220 */ /* 0x000fc60000410000 */
[----:B------:R-:W-:Y:S01]  /*a720*/  F2FP.BF16.F32.PACK_AB R103, R103, R130 ;  /* 0x000000826767723e */ /* 0x000fe200000010ff */
[----:B------:R-:W-:Y:S06]  /*a730*/  BRA `(.L_x_6822) ;  /* 0x0000000c00d47947 */ /* 0x000fec0003800000 */
.L_x_6820:
[----:B------:R-:W-:Y:S05]  /*a740*/  @!P1 BRA `(.L_x_6823) ;  /* 0x0000000800209947 */ /* 0x000fea0003800000 */
[----:B------:R-:W-:Y:S01]  /*a750*/  LOP3.LUT P3, RZ, R138, 0xff, RZ, 0xc0, !PT ;  /* 0x000000ff8aff7812 */ /* 0x000fe2000786c0ff */
        /* <DEDUP_REMOVED lines=9> */
[--C-:B------:R-:W-:Y:S01]  /*a7f0*/  FFMA.FTZ R126, R126, UR11, R173.reuse ;  /* 0x0000000b7e7e7c23 */ /* 0x100fe200080100ad */
[----:B------:R-:W-:Y:S01]  /*a800*/  MOV R125, RZ ;  /* 0x000000ff007d7202 */ /* 0x000fe20000000f00 */
[----:B------:R-:W-:Y:S01]  /*a810*/  FMUL.FTZ R65, R65, UR10 ;  /* 0x0000000a41417c20 */ /* 0x000fe20008410000 */
[----:B------:R-:W1:Y:S01]  /*a820*/  @P3 LDC R0, c[0x0][0x408] ;  /* 0x00010200ff003b82 */ /* 0x000e620000000800 */
[----:B------:R-:W-:Y:S01]  /*a830*/  @P3 FMUL.FTZ R52, R64, UR7 ;  /* 0x0000000740343c20 */ /* 0x000fe20008410000 */
[----:B------:R-:W-:Y:S01]  /*a840*/  FADD.FTZ R126, R129, -R126 ;  /* 0x8000007e817e7221 */ /* 0x000fe20000010000 */
[----:B------:R-:W-:Y:S01]  /*a850*/  CS2R R128, SRZ ;  /* 0x0000000000807805 */ /* 0x000fe2000001ff00 */
[----:B------:R-:W-:Y:S01]  /*a860*/  FFMA.FTZ R67, R130, UR11, R173 ;  /* 0x0000000b82437c23 */ /* 0x000fe200080100ad */
[----:B------:R-:W-:Y:S01]  /*a870*/  PRMT R148, R37, 0x7632, R148 ;  /* 0x0000763225947816 */ /* 0x000fe20000000094 */
[----:B------:R-:W-:Y:S01]  /*a880*/  FMUL.FTZ R66, R126, UR10 ;  /* 0x0000000a7e427c20 */ /* 0x000fe20008410000 */
[----:B------:R-:W-:-:S02]  /*a890*/  HFMA2 R126, -RZ, RZ, 0, 0 ;  /* 0x00000000ff7e7431 */ /* 0x000fc400000001ff */
[----:B------:R-:W-:Y:S01]  /*a8a0*/  FADD.FTZ R67, R131, -R67 ;  /* 0x8000004383437221 */ /* 0x000fe20000010000 */
[----:B------:R-:W-:Y:S01]  /*a8b0*/  FFMA.FTZ R53, R140, UR11, R173 ;  /* 0x0000000b8c357c23 */ /* 0x000fe200080100ad */
[----:B------:R-:W-:Y:S02]  /*a8c0*/  PRMT R146, R38, 0x7632, R146 ;  /* 0x0000763226927816 */ /* 0x000fe40000000092 */
[----:B------:R-:W-:Y:S01]  /*a8d0*/  FMUL.FTZ R67, R67, UR10 ;  /* 0x0000000a43437c20 */ /* 0x000fe20008410000 */
[----:B------:R-:W-:Y:S01]  /*a8e0*/  FADD.FTZ R53, R135, -R53 ;  /* 0x8000003587357221 */ /* 0x000fe20000010000 */
[----:B------:R-:W-:-:S03]  /*a8f0*/  PRMT R142, R39, 0x7632, R142 ;  /* 0x00007632278e7816 */ /* 0x000fc6000000008e */
        /* <DEDUP_REMOVED lines=109> */
.L_x_6823:
        /* <DEDUP_REMOVED lines=9> */
[--C-:B------:R-:W-:Y:S01]  /*b060*/  FFMA.FTZ R130, R130, UR11, R173.reuse ;  /* 0x0000000b82827c23 */ /* 0x100fe200080100ad */
[----:B------:R-:W-:Y:S01]  /*b070*/  PRMT R148, R37, 0x7632, R148 ;  /* 0x0000763225947816 */ /* 0x000fe20000000094 */
[----:B------:R-:W-:Y:S01]  /*b080*/  FADD.FTZ R126, R129, -R126 ;  /* 0x8000007e817e7221 */ /* 0x000fe20000010000 */
[----:B------:R-:W-:Y:S01]  /*b090*/  FMUL.FTZ R0, R124, UR7 ;  /* 0x000000077c007c20 */ /* 0x000fe20008410000 */
[----:B------:R-:W-:Y:S01]  /*b0a0*/  FFMA.FTZ R136, R136, UR11, R173 ;  /* 0x0000000b88887c23 */ /* 0x000fe200080100ad */
[----:B-----5:R-:W-:Y:S01]  /*b0b0*/  @P3 SHF.L.U32 R105, R100, 0x10, RZ ;  /* 0x0000001064693819 */ /* 0x020fe200000006ff */
[----:B------:R-:W-:Y:S01]  /*b0c0*/  FMUL.FTZ R126, R126, UR10 ;  /* 0x0000000a7e7e7c20 */ /* 0x000fe20008410000 */
        /* <DEDUP_REMOVED lines=9> */
[----:B------:R-:W-:Y:S01]  /*b160*/  HFMA2 R125, -RZ, RZ, 0, 0 ;  /* 0x00000000ff7d7431 */ /* 0x000fe200000001ff */
[----:B------:R-:W-:Y:S01]  /*b170*/  CS2R R128, SRZ ;  /* 0x0000000000807805 */ /* 0x000fe2000001ff00 */
[----:B------:R-:W-:Y:S01]  /*b180*/  FMUL.FTZ R136, R136, UR10 ;  /* 0x0000000a88887c20 */ /* 0x000fe20008410000 */
[----:B------:R-:W-:Y:S01]  /*b190*/  FMUL.FTZ R0, R0, UR10 ;  /* 0x0000000a00007c20 */ /* 0x000fe20008410000 */
[--C-:B------:R-:W-:Y:S01]  /*b1a0*/  FFMA.FTZ R140, R140, UR11, R173.reuse ;  /* 0x0000000b8c8c7c23 */ /* 0x100fe200080100ad */
[--C-:B------:R-:W-:Y:S01]  /*b1b0*/  FFMA.FTZ R144, R144, UR11, R173.reuse ;  /* 0x0000000b90907c23 */ /* 0x100fe200080100ad */
[----:B------:R-:W-:Y:S01]  /*b1c0*/  LOP3.LUT P5, RZ, R139, 0xff0000, RZ, 0xc0, !PT ;  /* 0x00ff00008bff7812 */ /* 0x000fe200078ac0ff */
[----:B------:R-:W-:Y:S01]  /*b1d0*/  FMUL.FTZ R0, R0, UR7 ;  /* 0x0000000700007c20 */ /* 0x000fe20008410000 */
[----:B------:R-:W-:Y:S01]  /*b1e0*/  FADD.FTZ R140, R135, -R140 ;  /* 0x8000008c878c7221 */ /* 0x000fe20000010000 */
[----:B------:R-:W-:Y:S01]  /*b1f0*/  PRMT R146, R38, 0x7632, R146 ;  /* 0x0000763226927816 */ /* 0x000fe20000000092 */
[----:B------:R-:W-:Y:S01]  /*b200*/  FADD.FTZ R137, R137, -R144 ;  /* 0x8000009089897221 */ /* 0x000fe20000010000 */
[----:B------:R-:W-:Y:S01]  /*b210*/  @P3 PRMT R100, R100, 0x7632, R100 ;  /* 0x0000763264643816 */ /* 0x000fe20000000064 */
[----:B------:R-:W-:Y:S01]  /*b220*/  FMUL.FTZ R0, R0, UR23 ;  /* 0x0000001700007c20 */ /* 0x000fe20008410000 */
[----:B------:R-:W-:Y:S01]  /*b230*/  @P3 SHF.L.U32 R106, R149, 0x10, RZ ;  /* 0x00000010956a3819 */ /* 0x000fe200000006ff */
[----:B------:R-:W-:Y:S01]  /*b240*/  FMUL.FTZ R140, R140, UR10 ;  /* 0x0000000a8c8c7c20 */ /* 0x000fe20008410000 */
[----:B------:R-:W-:Y:S01]  /*b250*/  @P3 SHF.L.U32 R100, R100, 0x10, RZ ;  /* 0x0000001064643819 */ /* 0x000fe200000006ff */
[----:B------:R-:W-:Y:S01]  /*b260*/  FMUL.FTZ R137, R137, UR10 ;  /* 0x0000000a89897c20 */ /* 0x000fe20008410000 */
[----:B------:R-:W-:Y:S01]  /*b270*/  @P4 SHF.L.U32 R127, R146, 0x10, RZ ;  /* 0x00000010927f4819 */ /* 0x000fe200000006ff */
[----:B------:R-:W-:Y:S01]  /*b280*/  FFMA.FTZ R145, R145, UR11, R173 ;  /* 0x0000000b91917c23 */ /* 0x000fe200080100ad */
[----:B------:R-:W-:Y:S01]  /*b290*/  PRMT R142, R39, 0x7632, R142 ;  /* 0x00007632278e7816 */ /* 0x000fe2000000008e */
[-C--:B------:R-:W-:Y:S01]  /*b2a0*/  @P3 FMUL.FTZ R107, R100, R0.reuse ;  /* 0x00000000646b3220 */ /* 0x080fe20000410000 */
[----:B------:R-:W-:Y:S01]  /*b2b0*/  MOV R100, RZ ;  /* 0x000000ff00647202 */ /* 0x000fe20000000f00 */
[----:B------:R-:W-:Y:S01]  /*b2c0*/  @P3 FMUL.FTZ R100, R106, R0 ;  /* 0x000000006a643220 */ /* 0x000fe20000410000 */
[----:B------:R-:W-:Y:S01]  /*b2d0*/  LOP3.LUT P3, RZ, R138, 0xff0000, RZ, 0xc0, !PT ;  /* 0x00ff00008aff7812 */ /* 0x000fe2000786c0ff */
[----:B------:R-:W-:Y:S01]  /*b2e0*/  FMUL.FTZ R0, R126, UR7 ;  /* 0x000000077e007c20 */ /* 0x000fe20008410000 */
[----:B------:R-:W-:Y:S01]  /*b2f0*/  MOV R126, RZ ;  /* 0x000000ff007e7202 */ /* 0x000fe20000000f00 */
[----:B------:R-:W-:Y:S01]  /*b300*/  FADD.FTZ R141, R141, -R145 ;  /* 0x800000918d8d7221 */ /* 0x000fe20000010000 */
[----:B------:R-:W-:Y:S01]  /*b310*/  F2FP.BF16.F32.PACK_AB R100, R100, R105 ;  /* 0x000000696464723e */ /* 0x000fe200000010ff */
[----:B------:R-:W-:-:S02]  /*b320*/  FMUL.FTZ R0, R0, UR23 ;  /* 0x0000001700007c20 */ /* 0x000fc40008410000 */
[----:B------:R-:W-:-:S04]  /*b330*/  FMUL.FTZ R141, R141, UR10 ;  /* 0x0000000a8d8d7c20 */ /* 0x000fc80008410000 */
[----:B------:R-:W-:Y:S02]  /*b340*/  FMUL.FTZ R134, R141, UR7 ;  /* 0x000000078d867c20 */ /* 0x000fe40008410000 */
[----:B------:R-:W-:Y:S02]  /*b350*/  @P3 SHF.L.U32 R106, R101, 0x10, RZ ;  /* 0x00000010656a3819 */ /* 0x000fe400000006ff */
[----:B------:R-:W-:-:S03]  /*b360*/  FMUL.FTZ R134, R134, UR23 ;  /* 0x0000001786867c20 */ /* 0x000fc60008410000 */
[----:B------:R-:W-:Y:S01]  /*b370*/  @P3 FMUL.FTZ R125, R106, R0 ;  /* 0x000000006a7d3220 */ /* 0x000fe20000410000 */
[----:B------:R-:W-:-:S05]  /*b380*/  @P3 SHF.L.U32 R106, R37, 0x10, RZ ;  /* 0x00000010256a3819 */ /* 0x000fca00000006ff */
[----:B------:R-:W-:Y:S01]  /*b390*/  @P3 FMUL.FTZ R128, R106, R0 ;  /* 0x000000006a803220 */ /* 0x000fe20000410000 */
[----:B------:R-:W-:Y:S01]  /*b3a0*/  LOP3.LUT P3, RZ, R138, 0xff000000, RZ, 0xc0, !PT ;  /* 0xff0000008aff7812 */ /* 0x000fe2000786c0ff */
[----:B------:R-:W-:Y:S01]  /*b3b0*/  FADD.FTZ R0, R131, -R130 ;  /* 0x8000008283007221 */ /* 0x000fe20000010000 */
[----:B------:R-:W-:Y:S02]  /*b3c0*/  @P5 SHF.L.U32 R130, R103, 0x10, RZ ;  /* 0x0000001067825819 */ /* 0x000fe400000006ff */
[----:B------:R-:W-:Y:S01]  /*b3d0*/  @P5 SHF.L.U32 R131, R39, 0x10, RZ ;  /* 0x0000001027835819 */ /* 0x000fe200000006ff */
[----:B------:R-:W-:-:S04]  /*b3e0*/  FMUL.FTZ R0, R0, UR10 ;  /* 0x0000000a00007c20 */ /* 0x000fc80008410000 */
        /* <DEDUP_REMOVED lines=41> */
[----:B------:R-:W-:-:S07]  /*b680*/  F2FP.BF16.F32.PACK_AB R103, R103, R130 ;  /* 0x000000826767723e */ /* 0x000fce00000010ff */
.L_x_6822:
        /* <DEDUP_REMOVED lines=8> */
[----:B------:R-:W-:-:S02]  /*b710*/  MOV R169, 0x10 ;  /* 0x0000001000a97802 */ /* 0x000fc40000000f00 */
        /* <DEDUP_REMOVED lines=32> */
[----:B------:R-:W-:Y:S01]  /*b920*/  FFMA.FTZ R113, R113, UR11, R173 ;  /* 0x0000000b71717c23 */ /* 0x000fe200080100ad */
[----:B------:R-:W-:Y:S01]  /*b930*/  HFMA2 R0, -RZ, RZ, 0, 0 ;  /* 0x00000000ff007431 */ /* 0x000fe200000001ff */
[----:B------:R-:W-:Y:S02]  /*b940*/  LOP3.LUT P3, RZ, R132, 0xff00, RZ, 0xc0, !PT ;  /* 0x0000ff0084ff7812 */ /* 0x000fe4000786c0ff */
[----:B------:R-:W-:Y:S01]  /*b950*/  CS2R R104, SRZ ;  /* 0x0000000000687805 */ /* 0x000fe2000001ff00 */
[----:B------:R-:W-:Y:S01]  /*b960*/  FADD.FTZ R113, R108, -R113 ;  /* 0x800000716c717221 */ /* 0x000fe20000010000 */
[--C-:B------:R-:W-:Y:S01]  /*b970*/  FFMA.FTZ R65, R116, UR11, R173.reuse ;  /* 0x0000000b74417c23 */ /* 0x100fe200080100ad */
[----:B------:R-:W-:Y:S01]  /*b980*/  FFMA.FTZ R118, R118, UR11, R173 ;  /* 0x0000000b76767c23 */ /* 0x000fe200080100ad */
[----:B------:R-:W-:Y:S01]  /*b990*/  CS2R R106, SRZ ;  /* 0x00000000006a7805 */ /* 0x000fe2000001ff00 */
[----:B------:R-:W-:Y:S01]  /*b9a0*/  FFMA.FTZ R64, R113, UR10, R60 ;  /* 0x0000000a71407c23 */ /* 0x000fe2000801003c */
[----:B------:R-:W-:Y:S01]  /*b9b0*/  FADD.FTZ R65, R109, -R65 ;  /* 0x800000416d417221 */ /* 0x000fe20000010000 */
[----:B------:R-:W-:Y:S01]  /*b9c0*/  FADD.FTZ R118, R110, -R118 ;  /* 0x800000766e767221 */ /* 0x000fe20000010000 */
[----:B------:R-:W-:-:S02]  /*b9d0*/  HFMA2 R113, -RZ, RZ, 0, 0 ;  /* 0x00000000ff717431 */ /* 0x000fc400000001ff */
[----:B------:R-:W-:Y:S01]  /*b9e0*/  @P0 FMUL.FTZ R52, R64, UR7 ;  /* 0x0000000740340c20 */ /* 0x000fe20008410000 */
[C---:B-----5:R-:W-:Y:S01]  /*b9f0*/  @P0 SHF.L.U32 R53, R100.reuse, 0x10, RZ ;  /* 0x0000001064350819 */ /* 0x060fe200000006ff */
[----:B------:R-:W-:Y:S01]  /*ba00*/  FFMA.FTZ R65, R65, UR10, R61 ;  /* 0x0000000a41417c23 */ /* 0x000fe2000801003d */
[----:B------:R-:W-:Y:S01]  /*ba10*/  @P3 PRMT R100, R100, 0x7632, R100 ;  /* 0x0000763264643816 */ /* 0x000fe20000000064 */
[----:B------:R-:W-:Y:S01]  /*ba20*/  @P0 FMUL.FTZ R52, R52, UR23 ;  /* 0x0000001734340c20 */ /* 0x000fe20008410000 */
[----:B------:R-:W-:Y:S01]  /*ba30*/  FFMA.FTZ R66, R118, UR10, R62 ;  /* 0x0000000a76427c23 */ /* 0x000fe2000801003e */
[----:B------:R-:W-:Y:S01]  /*ba40*/  FFMA.FTZ R67, R119, UR11, R173 ;  /* 0x0000000b77437c23 */ /* 0x000fe200080100ad */
[----:B------:R-:W-:Y:S01]  /*ba50*/  @P3 SHF.L.U32 R100, R100, 0x10, RZ ;  /* 0x0000001064643819 */ /* 0x000fe200000006ff */
[----:B------:R-:W-:Y:S01]  /*ba60*/  @P0 FMUL.FTZ R0, R53, R52 ;  /* 0x0000003435000220 */ /* 0x000fe20000410000 */
[----:B------:R-:W-:Y:S01]  /*ba70*/  @P0 FMUL.FTZ R53, R64, UR7 ;  /* 0x0000000740350c20 */ /* 0x000fe20008410000 */
[----:B------:R-:W1:Y:S01]  /*ba80*/  @P0 LDC R52, c[0x0][0x408] ;  /* 0x00010200ff340b82 */ /* 0x000e620000000800 */
[----:B------:R-:W-:Y:S01]  /*ba90*/  FADD.FTZ R67, R111, -R67 ;  /* 0x800000436f437221 */ /* 0x000fe20000010000 */
[----:B------:R-:W-:-:S02]  /*baa0*/  HFMA2 R108, -RZ, RZ, 0, 0 ;  /* 0x00000000ff6c7431 */ /* 0x000fc400000001ff */
[----:B------:R-:W-:Y:S01]  /*bab0*/  FFMA.FTZ R122, R122, UR11, R173 ;  /* 0x0000000b7a7a7c23 */ /* 0x000fe200080100ad */
[----:B------:R-:W-:Y:S02]  /*bac0*/  HFMA2 R110, -RZ, RZ, 0, 0 ;  /* 0x00000000ff6e7431 */ /* 0x000fe400000001ff */
[----:B------:R-:W-:Y:S01]  /*bad0*/  FFMA.FTZ R67, R67, UR10, R63 ;  /* 0x0000000a43437c23 */ /* 0x000fe2000801003f */
[----:B------:R-:W-:Y:S01]  /*bae0*/  FADD.FTZ R122, R115, -R122 ;  /* 0x8000007a737a7221 */ /* 0x000fe20000010000 */
        /* <DEDUP_REMOVED lines=8> */
[----:B------:R-:W-:Y:S01]  /*bb70*/  MOV R100, RZ ;  /* 0x000000ff00647202 */ /* 0x000fe20000000f00 */
        /* <DEDUP_REMOVED lines=32> */
[----:B------:R-:W-:Y:S01]  /*bd80*/  MOV R112, RZ ;  /* 0x000000ff00707202 */ /* 0x000fe20000000f00 */
[----:B------:R-:W-:Y:S02]  /*bd90*/  FADD.FTZ R53, R114, -R53 ;  /* 0x8000003572357221 */ /* 0x000fe40000010000 */
[----:B------:R-:W-:-:S02]  /*bda0*/  FFMA.FTZ R52, R52, UR10, R56 ;  /* 0x0000000a34347c23 */ /* 0x000fc40008010038 */
[----:B------:R-:W-:Y:S02]  /*bdb0*/  FFMA.FTZ R53, R53, UR10, R57 ;  /* 0x0000000a35357c23 */ /* 0x000fe40008010039 */
[----:B------:R-:W1:Y:S01]  /*bdc0*/  @P0 LDC R54, c[0x0][0x408] ;  /* 0x00010200ff360b82 */ /* 0x000e620000000800 */
[----:B------:R-:W-:-:S04]  /*bdd0*/  @P0 FMUL.FTZ R55, R52, UR7 ;  /* 0x0000000734370c20 */ /* 0x000fc80008410000 */
        /* <DEDUP_REMOVED lines=21> */
[----:B------:R-:W-:Y:S01]  /*bf30*/  FFMA.FTZ R54, R122, UR10, R58 ;  /* 0x0000000a7a367c23 */ /* 0x000fe2000801003a */
[----:B------:R-:W-:Y:S02]  /*bf40*/  FFMA.FTZ R55, R123, UR11, R173 ;  /* 0x0000000b7b377c23 */ /* 0x000fe400080100ad */
[----:B------:R-:W-:Y:S02]  /*bf50*/  F2FP.BF16.F32.PACK_AB R102, R102, R112 ;  /* 0x000000706666723e */ /* 0x000fe400000010ff */
[----:B------:R-:W-:-:S04]  /*bf60*/  FADD.FTZ R55, R117, -R55 ;  /* 0x8000003775377221 */ /* 0x000fc80000010000 */
        /* <DEDUP_REMOVED lines=26> */
.L_x_6825:
[--C-:B------:R-:W-:Y:S01]  /*c110*/  FFMA.FTZ R113, R113, UR11, R173.reuse ;  /* 0x0000000b71717c23 */ /* 0x100fe200080100ad */
[----:B------:R-:W-:Y:S01]  /*c120*/  LOP3.LUT P0, RZ, R132, 0xff, RZ, 0xc0, !PT ;  /* 0x000000ff84ff7812 */ /* 0x000fe2000780c0ff */
[----:B------:R-:W-:Y:S02]  /*c130*/  HFMA2 R0, -RZ, RZ, 0, 0 ;  /* 0x00000000ff007431 */ /* 0x000fe400000001ff */
[----:B------:R-:W-:Y:S01]  /*c140*/  FFMA.FTZ R116, R116, UR11, R173 ;  /* 0x0000000b74747c23 */ /* 0x000fe200080100ad */
[----:B------:R-:W-:Y:S01]  /*c150*/  FADD.FTZ R113, R108, -R113 ;  /* 0x800000716c717221 */ /* 0x000fe20000010000 */
[--C-:B------:R-:W-:Y:S01]  /*c160*/  FFMA.FTZ R118, R118, UR11, R173.reuse ;  /* 0x0000000b76767c23 */ /* 0x100fe200080100ad */
[--C-:B------:R-:W-:Y:S01]  /*c170*/  FFMA.FTZ R119, R119, UR11, R173.reuse ;  /* 0x0000000b77777c23 */ /* 0x100fe200080100ad */
[--C-:B------:R-:W-:Y:S01]  /*c180*/  FFMA.FTZ R120, R120, UR11, R173.reuse ;  /* 0x0000000b78787c23 */ /* 0x100fe200080100ad */
[----:B------:R-:W-:Y:S01]  /*c190*/  FFMA.FTZ R113, R113, UR10, R60 ;  /* 0x0000000a71717c23 */ /* 0x000fe2000801003c */
[----:B------:R-:W-:Y:S01]  /*c1a0*/  FADD.FTZ R118, R110, -R118 ;  /* 0x800000766e767221 */ /* 0x000fe20000010000 */
[----:B------:R-:W-:Y:S01]  /*c1b0*/  LOP3.LUT P3, RZ, R133, 0xff00, RZ, 0xc0, !PT ;  /* 0x0000ff0085ff7812 */ /* 0x000fe2000786c0ff */
[----:B------:R-:W-:Y:S01]  /*c1c0*/  FADD.FTZ R120, R112, -R120 ;  /* 0x8000007870787221 */ /* 0x000fe20000010000 */
[----:B------:R-:W-:Y:S01]  /*c1d0*/  FMUL.FTZ R105, R113, UR7 ;  /* 0x0000000771697c20 */ /* 0x000fe20008410000 */
[----:B------:R-:W-:Y:S01]  /*c1e0*/  FFMA.FTZ R118, R118, UR10, R62 ;  /* 0x0000000a76767c23 */ /* 0x000fe2000801003e */
[----:B-----5:R-:W-:Y:S01]  /*c1f0*/  @P0 SHF.L.U32 R104, R100, 0x10, RZ ;  /* 0x0000001064680819 */ /* 0x020fe200000006ff */
[----:B------:R-:W-:Y:S01]  /*c200*/  FFMA.FTZ R120, R120, UR10, R56 ;  /* 0x0000000a78787c23 */ /* 0x000fe20008010038 */
        /* <DEDUP_REMOVED lines=9> */
[----:B------:R-:W-:Y:S01]  /*c2a0*/  FADD.FTZ R121, R114, -R121 ;  /* 0x8000007972797221 */ /* 0x000fe20000010000 */
[----:B------:R-:W-:Y:S01]  /*c2b0*/  MOV R112, RZ ;  /* 0x000000ff00707202 */ /* 0x000fe20000000f00 */
[----:B------:R-:W-:Y:S01]  /*c2c0*/  FFMA.FTZ R122, R122, UR11, R173 ;  /* 0x0000000b7a7a7c23 */ /* 0x000fe200080100ad */
[----:B------:R-:W-:Y:S01]  /*c2d0*/  FFMA.FTZ R105, R105, UR10, R61 ;  /* 0x0000000a69697c23 */ /* 0x000fe2000801003d */
[----:B------:R-:W-:Y:S01]  /*c2e0*/  FFMA.FTZ R121, R121, UR10, R57 ;  /* 0x0000000a79797c23 */ /* 0x000fe20008010039 */
[----:B------:R-:W-:Y:S01]  /*c2f0*/  LOP3.LUT P4, RZ, R133, 0xff0000, RZ, 0xc0, !PT ;  /* 0x00ff000085ff7812 */ /* 0x000fe2000788c0ff */
[----:B------:R-:W-:Y:S01]  /*c300*/  FADD.FTZ R115, R115, -R122 ;  /* 0x8000007a73737221 */ /* 0x000fe20000010000 */
[----:B------:R-:W-:Y:S01]  /*c310*/  FMUL.FTZ R105, R105, UR7 ;  /* 0x0000000769697c20 */ /* 0x000fe20008410000 */
[----:B------:R-:W-:-:S02]  /*c320*/  FFMA.FTZ R123, R123, UR11, R173 ;  /* 0x0000000b7b7b7c23 */ /* 0x000fc400080100ad */
[----:B------:R-:W-:Y:S01]  /*c330*/  FFMA.FTZ R115, R115, UR10, R58 ;  /* 0x0000000a73737c23 */ /* 0x000fe2000801003a */
[----:B------:R-:W-:Y:S01]  /*c340*/  @P0 PRMT R100, R100, 0x7632, R100 ;  /* 0x0000763264640816 */ /* 0x000fe20000000064 */
[----:B------:R-:W-:Y:S01]  /*c350*/  FMUL.FTZ R106, R105, UR23 ;  /* 0x00000017696a7c20 */ /* 0x000fe20008410000 */
[----:B------:R-:W-:Y:S01]  /*c360*/  HFMA2 R105, -RZ, RZ, 0, 0 ;  /* 0x00000000ff697431 */ /* 0x000fe200000001ff */
[----:B------:R-:W-:Y:S01]  /*c370*/  @P0 SHF.L.U32 R107, R131, 0x10, RZ ;  /* 0x00000010836b0819 */ /* 0x000fe200000006ff */
[----:B------:R-:W-:Y:S01]  /*c380*/  FADD.FTZ R117, R117, -R123 ;  /* 0x8000007b75757221 */ /* 0x000fe20000010000 */
[----:B------:R-:W-:Y:S02]  /*c390*/  @P0 SHF.L.U32 R100, R100, 0x10, RZ ;  /* 0x0000001064640819 */ /* 0x000fe400000006ff */
[----:B------:R-:W-:Y:S01]  /*c3a0*/  @P4 SHF.L.U32 R114, R103, 0x10, RZ ;  /* 0x0000001067724819 */ /* 0x000fe200000006ff */
[----:B------:R-:W-:Y:S02]  /*c3b0*/  FFMA.FTZ R117, R117, UR10, R59 ;  /* 0x0000000a75757c23 */ /* 0x000fe4000801003b */
[-C--:B------:R-:W-:Y:S01]  /*c3c0*/  @P0 FMUL.FTZ R105, R100, R106.reuse ;  /* 0x0000006a64690220 */ /* 0x080fe20000410000 */
[----:B------:R-:W-:Y:S01]  /*c3d0*/  MOV R100, RZ ;  /* 0x000000ff00647202 */ /* 0x000fe20000000f00 */
[----:B------:R-:W-:Y:S01]  /*c3e0*/  @P0 FMUL.FTZ R100, R107, R106 ;  /* 0x0000006a6b640220 */ /* 0x000fe20000410000 */
[----:B------:R-:W-:Y:S01]  /*c3f0*/  LOP3.LUT P0, RZ, R132, 0xff0000, RZ, 0xc0, !PT ;  /* 0x00ff000084ff7812 */ /* 0x000fe2000780c0ff */
[----:B------:R-:W-:Y:S01]  /*c400*/  FMUL.FTZ R107, R118, UR7 ;  /* 0x00000007766b7c20 */ /* 0x000fe20008410000 */
[----:B------:R-:W-:-:S02]  /*c410*/  HFMA2 R106, -RZ, RZ, 0, 0 ;  /* 0x00000000ff6a7431 */ /* 0x000fc400000001ff */
[----:B------:R-:W-:Y:S01]  /*c420*/  FMUL.FTZ R116, R117, UR7 ;  /* 0x0000000775747c20 */ /* 0x000fe20008410000 */
[----:B------:R-:W-:Y:S01]  /*c430*/  F2FP.BF16.F32.PACK_AB R100, R100, R104 ;  /* 0x000000686464723e */ /* 0x000fe200000010ff */
[----:B------:R-:W-:Y:S02]  /*c440*/  FMUL.FTZ R107, R107, UR23 ;  /* 0x000000176b6b7c20 */ /* 0x000fe40008410000 */
[----:B------:R-:W-:-:S05]  /*c450*/  FMUL.FTZ R116, R116, UR23 ;  /* 0x0000001774747c20 */ /* 0x000fca0008410000 */
[----:B------:R-:W-:-:S05]  /*c460*/  @P0 SHF.L.U32 R108, R101, 0x10, RZ ;  /* 0x00000010656c0819 */ /* 0x000fca00000006ff */
[----:B------:R-:W-:Y:S01]  /*c470*/  @P0 FMUL.FTZ R106, R108, R107 ;  /* 0x0000006b6c6a0220 */ /* 0x000fe20000410000 */
[----:B------:R-:W-:-:S05]  /*c480*/  @P0 SHF.L.U32 R108, R33, 0x10, RZ ;  /* 0x00000010216c0819 */ /* 0x000fca00000006ff */
[----:B------:R-:W-:Y:S01]  /*c490*/  @P0 FMUL.FTZ R113, R108, R107 ;  /* 0x0000006b6c710220 */ /* 0x000fe20000410000 */
[----:B------:R-:W-:Y:S01]  /*c4a0*/  LOP3.LUT P0, RZ, R132, 0xff000000, RZ, 0xc0, !PT ;  /* 0xff00000084ff7812 */ /* 0x000fe2000780c0ff */
[----:B------:R-:W-:Y:S01]  /*c4b0*/  FADD.FTZ R107, R111, -R119 ;  /* 0x800000776f6b7221 */ /* 0x000fe20000010000 */
[----:B------:R-:W-:-:S03]  /*c4c0*/  @P3 SHF.L.U32 R111, R129, 0x10, RZ ;  /* 0x00000010816f3819 */ /* 0x000fc600000006ff */
[----:B------:R-:W-:-:S04]  /*c4d0*/  FFMA.FTZ R107, R107, UR10, R63 ;  /* 0x0000000a6b6b7c23 */ /* 0x000fc8000801003f */
[----:B------:R-:W-:-:S04]  /*c4e0*/  FMUL.FTZ R107, R107, UR7 ;  /* 0x000000076b6b7c20 */ /* 0x000fc80008410000 */
[----:B------:R-:W-:Y:S01]  /*c4f0*/  @P0 PRMT R101, R101, 0x7632, R101 ;  /* 0x0000763265650816 */ /* 0x000fe20000000065 */
[----:B------:R-:W-:Y:S01]  /*c500*/  FMUL.FTZ R108, R107, UR23 ;  /* 0x000000176b6c7c20 */ /* 0x000fe20008410000 */
[----:B------:R-:W-:Y:S01]  /*c510*/  HFMA2 R107, -RZ, RZ, 0, 0 ;  /* 0x00000000ff6b7431 */ /* 0x000fe200000001ff */
        /* <DEDUP_REMOVED lines=25> */
[----:B------:R-:W-:Y:S01]  /*c6b0*/  HFMA2 R109, -RZ, RZ, 0, 0 ;  /* 0x00000000ff6d7431 */ /* 0x000fe200000001ff */
[----:B------:R-:W-:-:S02]  /*c6c0*/  @P4 SHF.L.U32 R115, R35, 0x10, RZ ;  /* 0x0000001023734819 */ /* 0x000fc400000006ff */
        /* <DEDUP_REMOVED lines=14> */
.L_x_6824:
[----:B------:R-:W-:Y:S05]  /*c7b0*/  @!P1 BRA `(.L_x_6827) ;  /* 0x0000000800109947 */ /* 0x000fea0003800000 */
[C---:B------:R-:W-:Y:S01]  /*c7c0*/  LOP3.LUT P0, RZ, R132.reuse, 0xff, RZ, 0xc0, !PT ;  /* 0x000000ff84ff7812 */ /* 0x040fe2000780c0ff */
[----:B------:R-:W-:Y:S01]  /*c7d0*/  FFMA.FTZ R113, R113, UR11, R173 ;  /* 0x0000000b71717c23 */ /* 0x000fe200080100ad */
[----:B------:R-:W-:Y:S01]  /*c7e0*/  HFMA2 R0, -RZ, RZ, 0, 0 ;  /* 0x00000000ff007431 */ /* 0x000fe200000001ff */
[----:B------:R-:W-:Y:S02]  /*c7f0*/  LOP3.LUT P3, RZ, R132, 0xff00, RZ, 0xc0, !PT ;  /* 0x0000ff0084ff7812 */ /* 0x000fe4000786c0ff */
[----:B------:R-:W-:Y:S01]  /*c800*/  CS2R R104, SRZ ;  /* 0x0000000000687805 */ /* 0x000fe2000001ff00 */
[----:B------:R-:W-:Y:S01]  /*c810*/  FADD.FTZ R113, R108, -R113 ;  /* 0x800000716c717221 */ /* 0x000fe20000010000 */
[----:B------:R-:W-:Y:S01]  /*c820*/  FFMA.FTZ R65, R116, UR11, R173 ;  /* 0x0000000b74417c23 */ /* 0x000fe200080100ad */
[----:B------:R-:W-:Y:S01]  /*c830*/  PRMT R127, R32, 0x7632, R127 ;  /* 0x00007632207f7816 */ /* 0x000fe2000000007f */
[----:B------:R-:W-:Y:S01]  /*c840*/  FFMA.FTZ R118, R118, UR11, R173 ;  /* 0x0000000b76767c23 */ /* 0x000fe200080100ad */
[----:B------:R-:W-:Y:S01]  /*c850*/  FMUL.FTZ R64, R113, UR10 ;  /* 0x0000000a71407c20 */ /* 0x000fe20008410000 */
[----:B------:R-:W-:Y:S01]  /*c860*/  FADD.FTZ R65, R109, -R65 ;  /* 0x800000416d417221 */ /* 0x000fe20000010000 */
[----:B------:R-:W-:Y:S01]  /*c870*/  CS2R R106, SRZ ;  /* 0x00000000006a7805 */ /* 0x000fe2000001ff00 */
[----:B------:R-:W-:Y:S01]  /*c880*/  FADD.FTZ R118, R110, -R118 ;  /* 0x800000766e767221 */ /* 0x000fe20000010000 */
[----:B------:R-:W-:Y:S01]  /*c890*/  @P0 FMUL.FTZ R52, R64, UR7 ;  /* 0x0000000740340c20 */ /* 0x000fe20008410000 */
[C---:B-----5:R-:W-:Y:S01]  /*c8a0*/  @P0 SHF.L.U32 R53, R100.reuse, 0x10, RZ ;  /* 0x0000001064350819 */ /* 0x060fe200000006ff */
[----:B------:R-:W-:Y:S01]  /*c8b0*/  FMUL.FTZ R65, R65, UR10 ;  /* 0x0000000a41417c20 */ /* 0x000fe20008410000 */
[----:B------:R-:W-:Y:S01]  /*c8c0*/  @P3 PRMT R100, R100, 0x7632, R100 ;  /* 0x0000763264643816 */ /* 0x000fe20000000064 */
[----:B------:R-:W-:Y:S01]  /*c8d0*/  @P0 FMUL.FTZ R52, R52, UR23 ;  /* 0x0000001734340c20 */ /* 0x000fe20008410000 */
[----:B------:R-:W-:Y:S01]  /*c8e0*/  FMUL.FTZ R66, R118, UR10 ;  /* 0x0000000a76427c20 */ /* 0x000fe20008410000 */
[----:B------:R-:W-:Y:S01]  /*c8f0*/  HFMA2 R113, -RZ, RZ, 0, 0 ;  /* 0x00000000ff717431 */ /* 0x000fe200000001ff */
[----:B------:R-:W-:Y:S01]  /*c900*/  @P3 SHF.L.U32 R100, R100, 0x10, RZ ;  /* 0x0000001064643819 */ /* 0x000fe200000006ff */
[----:B------:R-:W-:Y:S01]  /*c910*/  @P0 FMUL.FTZ R0, R53, R52 ;  /* 0x0000003435000220 */ /* 0x000fe20000410000 */
[----:B------:R-:W-:Y:S01]  /*c920*/  @P0 FMUL.FTZ R53, R64, UR7 ;  /* 0x0000000740350c20 */ /* 0x000fe20008410000 */
[----:B------:R-:W1:Y:S01]  /*c930*/  @P0 LDC R52, c[0x0][0x408] ;  /* 0x00010200ff340b82 */ /* 0x000e620000000800 */
[----:B------:R-:W-:Y:S01]  /*c940*/  FFMA.FTZ R67, R119, UR11, R173 ;  /* 0x0000000b77437c23 */ /* 0x000fe200080100ad */
[----:B------:R-:W-:Y:S01]  /*c950*/  PRMT R126, R33, 0x7632, R126 ;  /* 0x00007632217e7816 */ /* 0x000fe2000000007e */
[----:B------:R-:W-:Y:S01]  /*c960*/  HFMA2 R108, -RZ, RZ, 0, 0 ;  /* 0x00000000ff6c7431 */ /* 0x000fe200000001ff */
[----:B------:R-:W-:Y:S01]  /*c970*/  PRMT R125, R34, 0x7632, R125 ;  /* 0x00007632227d7816 */ /* 0x000fe2000000007d */
[----:B------:R-:W-:Y:S01]  /*c980*/  FADD.FTZ R67, R111, -R67 ;  /* 0x800000436f437221 */ /* 0x000fe20000010000 */
[----:B------:R-:W-:-:S02]  /*c990*/  HFMA2 R110, -RZ, RZ, 0, 0 ;  /* 0x00000000ff6e7431 */ /* 0x000fc400000001ff */
[----:B------:R-:W-:Y:S01]  /*c9a0*/  FFMA.FTZ R122, R122, UR11, R173 ;  /* 0x0000000b7a7a7c23 */ /* 0x000fe200080100ad */
[----:B------:R-:W-:Y:S01]  /*c9b0*/  PRMT R124, R35, 0x7632, R124 ;  /* 0x00007632237c7816 */ /* 0x000fe2000000007c */
[----:B------:R-:W-:Y:S02]  /*c9c0*/  FMUL.FTZ R67, R67, UR10 ;  /* 0x0000000a43437c20 */ /* 0x000fe40008410000 */
        /* <DEDUP_REMOVED lines=44> */
[----:B------:R-:W-:-:S02]  /*cc90*/  FMUL.FTZ R52, R52, UR10 ;  /* 0x0000000a34347c20 */ /* 0x000fc40008410000 */
[----:B------:R-:W-:Y:S02]  /*cca0*/  FMUL.FTZ R53, R53, UR10 ;  /* 0x0000000a35357c20 */ /* 0x000fe40008410000 */
        /* <DEDUP_REMOVED lines=23> */
[----:B------:R-:W-:Y:S01]  /*ce20*/  FMUL.FTZ R54, R122, UR10 ;  /* 0x0000000a7a367c20 */ /* 0x000fe20008410000 */
[----:B------:R-:W-:Y:S02]  /*ce30*/  FFMA.FTZ R55, R123, UR11, R173 ;  /* 0x0000000b7b377c23 */ /* 0x000fe400080100ad */
[----:B------:R-:W-:Y:S02]  /*ce40*/  F2FP.BF16.F32.PACK_AB R102, R102, R112 ;  /* 0x000000706666723e */ /* 0x000fe400000010ff */
[----:B------:R-:W-:-:S04]  /*ce50*/  FADD.FTZ R55, R117, -R55 ;  /* 0x8000003775377221 */ /* 0x000fc80000010000 */
        /* <DEDUP_REMOVED lines=21> */
[-C--:B------:R-:W-:Y:S01]  /*cfb0*/  @P0 FMUL.FTZ R111, R103, R115.reuse ;  /* 0x00000073676f0220 */ /* 0x080fe20000410000 */
[----:B------:R-:W-:Y:S01]  /*cfc0*/  MOV R103, RZ ;  /* 0x000000ff00677202 */ /* 0x000fe20000000f00 */
[----:B------:R-:W-:-:S05]  /*cfd0*/  @P0 FMUL.FTZ R103, R116, R115 ;  /* 0x0000007374670220 */ /* 0x000fca0000410000 */
[----:B------:R-:W-:Y:S01]  /*cfe0*/  F2FP.BF16.F32.PACK_AB R103, R103, R114 ;  /* 0x000000726767723e */ /* 0x000fe200000010ff */
[----:B------:R-:W-:Y:S06]  /*cff0*/  BRA `(.L_x_6826) ;  /* 0x0000000400b47947 */ /* 0x000fec0003800000 */
.L_x_6827:
[--C-:B------:R-:W-:Y:S01]  /*d000*/  FFMA.FTZ R113, R113, UR11, R173.reuse ;  /* 0x0000000b71717c23 */ /* 0x100fe200080100ad */
[----:B------:R-:W-:Y:S01]  /*d010*/  LOP3.LUT P0, RZ, R132, 0xff, RZ, 0xc0, !PT ;  /* 0x000000ff84ff7812 */ /* 0x000fe2000780c0ff */
[----:B------:R-:W-:Y:S02]  /*d020*/  HFMA2 R0, -RZ, RZ, 0, 0 ;  /* 0x00000000ff007431 */ /* 0x000fe400000001ff */
[----:B------:R-:W-:Y:S01]  /*d030*/  FFMA.FTZ R116, R116, UR11, R173 ;  /* 0x0000000b74747c23 */ /* 0x000fe200080100ad */
[----:B------:R-:W-:Y:S01]  /*d040*/  FADD.FTZ R113, R108, -R113 ;  /* 0x800000716c717221 */ /* 0x000fe20000010000 */
[----:B------:R-:W-:Y:S01]  /*d050*/  PRMT R127, R32, 0x7632, R127 ;  /* 0x00007632207f7816 */ /* 0x000fe2000000007f */
[--C-:B------:R-:W-:Y:S01]  /*d060*/  FFMA.FTZ R118, R118, UR11, R173.reuse ;  /* 0x0000000b76767c23 */ /* 0x100fe200080100ad */
[--C-:B------:R-:W-:Y:S01]  /*d070*/  FFMA.FTZ R119, R119, UR11, R173.reuse ;  /* 0x0000000b77777c23 */ /* 0x100fe200080100ad */
[----:B------:R-:W-:Y:S01]  /*d080*/  FMUL.FTZ R113, R113, UR10 ;  /* 0x0000000a71717c20 */ /* 0x000fe20008410000 */
[----:B------:R-:W-:Y:S01]  /*d090*/  PRMT R126, R33, 0x7632, R126 ;  /* 0x00007632217e7816 */ /* 0x000fe2000000007e */
[----:B------:R-:W-:Y:S01]  /*d0a0*/  FADD.FTZ R118, R110, -R118 ;  /* 0x800000766e767221 */ /* 0x000fe20000010000 */
[--C-:B------:R-:W-:Y:S01]  /*d0b0*/  FFMA.FTZ R120, R120, UR11, R173.reuse ;  /* 0x0000000b78787c23 */ /* 0x100fe200080100ad */
[----:B------:R-:W-:Y:S01]  /*d0c0*/  FMUL.FTZ R105, R113, UR7 ;  /* 0x0000000771697c20 */ /* 0x000fe20008410000 */
[----:B------:R-:W-:Y:S01]  /*d0d0*/  MOV R113, RZ ;  /* 0x000000ff00717202 */ /* 0x000fe20000000f00 */
[----:B------:R-:W-:Y:S01]  /*d0e0*/  FMUL.FTZ R118, R118, UR10 ;  /* 0x0000000a76767c20 */ /* 0x000fe20008410000 */
[----:B-----5:R-:W-:Y:S01]  /*d0f0*/  @P0 SHF.L.U32 R104, R100, 0x10, RZ ;  /* 0x0000001064680819 */ /* 0x020fe200000006ff */
        /* <DEDUP_REMOVED lines=9> */
[----:B------:R-:W-:Y:S01]  /*d190*/  FMUL.FTZ R120, R120, UR10 ;  /* 0x0000000a78787c20 */ /* 0x000fe20008410000 */
[--C-:B------:R-:W-:Y:S01]  /*d1a0*/  FFMA.FTZ R121, R121, UR11, R173.reuse ;  /* 0x0000000b79797c23 */ /* 0x100fe200080100ad */
[----:B------:R-:W-:Y:S01]  /*d1b0*/  MOV R112, RZ ;  /* 0x000000ff00707202 */ /* 0x000fe20000000f00 */
[----:B------:R-:W-:Y:S01]  /*d1c0*/  FMUL.FTZ R105, R105, UR10 ;  /* 0x0000000a69697c20 */ /* 0x000fe20008410000 */
[----:B------:R-:W-:Y:S01]  /*d1d0*/  FFMA.FTZ R122, R122, UR11, R173 ;  /* 0x0000000b7a7a7c23 */ /* 0x000fe200080100ad */
[----:B------:R-:W-:Y:S01]  /*d1e0*/  FADD.FTZ R121, R114, -R121 ;  /* 0x8000007972797221 */ /* 0x000fe20000010000 */
[----:B------:R-:W-:Y:S01]  /*d1f0*/  LOP3.LUT P4, RZ, R133, 0xff0000, RZ, 0xc0, !PT ;  /* 0x00ff000085ff7812 */ /* 0x000fe2000788c0ff */
[----:B------:R-:W-:Y:S01]  /*d200*/  FMUL.FTZ R105, R105, UR7 ;  /* 0x0000000769697c20 */ /* 0x000fe20008410000 */
[----:B------:R-:W-:Y:S01]  /*d210*/  PRMT R125, R34, 0x7632, R125 ;  /* 0x00007632227d7816 */ /* 0x000fe2000000007d */
[----:B------:R-:W-:Y:S01]  /*d220*/  FMUL.FTZ R121, R121, UR10 ;  /* 0x0000000a79797c20 */ /* 0x000fe20008410000 */
[----:B------:R-:W-:Y:S01]  /*d230*/  FADD.FTZ R115, R115, -R122 ;  /* 0x8000007a73737221 */ /* 0x000fe20000010000 */
[----:B------:R-:W-:Y:S01]  /*d240*/  @P0 PRMT R100, R100, 0x7632, R100 ;  /* 0x0000763264640816 */ /* 0x000fe20000000064 */
[----:B------:R-:W-:Y:S01]  /*d250*/  FMUL.FTZ R106, R105, UR23 ;  /* 0x00000017696a7c20 */ /* 0x000fe20008410000 */
[----:B------:R-:W-:Y:S01]  /*d260*/  HFMA2 R105, -RZ, RZ, 0, 0 ;  /* 0x00000000ff697431 */ /* 0x000fe200000001ff */
[----:B------:R-:W-:Y:S01]  /*d270*/  @P0 SHF.L.U32 R107, R127, 0x10, RZ ;  /* 0x000000107f6b0819 */ /* 0x000fe200000006ff */
[----:B------:R-:W-:Y:S01]  /*d280*/  FMUL.FTZ R115, R115, UR10 ;  /* 0x0000000a73737c20 */ /* 0x000fe20008410000 */
[----:B------:R-:W-:Y:S01]  /*d290*/  @P0 SHF.L.U32 R100, R100, 0x10, RZ ;  /* 0x0000001064640819 */ /* 0x000fe200000006ff */
[----:B------:R-:W-:Y:S01]  /*d2a0*/  FFMA.FTZ R123, R123, UR11, R173 ;  /* 0x0000000b7b7b7c23 */ /* 0x000fe200080100ad */
[----:B------:R-:W-:-:S02]  /*d2b0*/  PRMT R124, R35, 0x7632, R124 ;  /* 0x00007632237c7816 */ /* 0x000fc4000000007c */
[----:B------:R-:W-:Y:S01]  /*d2c0*/  @P4 SHF.L.U32 R114, R103, 0x10, RZ ;  /* 0x0000001067724819 */ /* 0x000fe200000006ff */
[-C--:B------:R-:W-:Y:S01]  /*d2d0*/  @P0 FMUL.FTZ R105, R100, R106.reuse ;  /* 0x0000006a64690220 */ /* 0x080fe20000410000 */
[----:B------:R-:W-:Y:S01]  /*d2e0*/  MOV R100, RZ ;  /* 0x000000ff00647202 */ /* 0x000fe20000000f00 */
[----:B------:R-:W-:Y:S01]  /*d2f0*/  @P0 FMUL.FTZ R100, R107, R106 ;  /* 0x0000006a6b640220 */ /* 0x000fe20000410000 */
[----:B------:R-:W-:Y:S01]  /*d300*/  LOP3.LUT P0, RZ, R132, 0xff0000, RZ, 0xc0, !PT ;  /* 0x00ff000084ff7812 */ /* 0x000fe2000780c0ff */
[----:B------:R-:W-:Y:S01]  /*d310*/  FMUL.FTZ R107, R118, UR7 ;  /* 0x00000007766b7c20 */ /* 0x000fe20008410000 */
[----:B------:R-:W-:Y:S02]  /*d320*/  HFMA2 R106, -RZ, RZ, 0, 0 ;  /* 0x00000000ff6a7431 */ /* 0x000fe400000001ff */
[----:B------:R-:W-:Y:S01]  /*d330*/  FADD.FTZ R117, R117, -R123 ;  /* 0x8000007b75757221 */ /* 0x000fe20000010000 */
[----:B------:R-:W-:Y:S01]  /*d340*/  F2FP.BF16.F32.PACK_AB R100, R100, R104 ;  /* 0x000000686464723e */ /* 0x000fe200000010ff */
[----:B------:R-:W-:-:S02]  /*d350*/  FMUL.FTZ R107, R107, UR23 ;  /* 0x000000176b6b7c20 */ /* 0x000fc40008410000 */
[----:B------:R-:W-:-:S04]  /*d360*/  FMUL.FTZ R117, R117, UR10 ;  /* 0x0000000a75757c20 */ /* 0x000fc80008410000 */
[----:B------:R-:W-:Y:S01]  /*d370*/  FMUL.FTZ R116, R117, UR7 ;  /* 0x0000000775747c20 */ /* 0x000fe20008410000 */
[----:B------:R-:W-:-:S03]  /*d380*/  @P0 SHF.L.U32 R108, R101, 0x10, RZ ;  /* 0x00000010656c0819 */ /* 0x000fc600000006ff */
[----:B------:R-:W-:Y:S02]  /*d390*/  FMUL.FTZ R116, R116, UR23 ;  /* 0x0000001774747c20 */ /* 0x000fe40008410000 */
[----:B------:R-:W-:Y:S01]  /*d3a0*/  @P0 FMUL.FTZ R106, R108, R107 ;  /* 0x0000006b6c6a0220 */ /* 0x000fe20000410000 */
[----:B------:R-:W-:-:S05]  /*d3b0*/  @P0 SHF.L.U32 R108, R33, 0x10, RZ ;  /* 0x00000010216c0819 */ /* 0x000fca00000006ff */
[----:B------:R-:W-:Y:S01]  /*d3c0*/  @P0 FMUL.FTZ R113, R108, R107 ;  /* 0x0000006b6c710220 */ /* 0x000fe20000410000 */
[----:B------:R-:W-:Y:S01]  /*d3d0*/  LOP3.LUT P0, RZ, R132, 0xff000000, RZ, 0xc0, !PT ;  /* 0xff00000084ff7812 */ /* 0x000fe2000780c0ff */
[----:B------:R-:W-:Y:S01]  /*d3e0*/  FADD.FTZ R107, R111, -R119 ;  /* 0x800000776f6b7221 */ /* 0x000fe20000010000 */
[----:B------:R-:W-:-:S03]  /*d3f0*/  @P3 SHF.L.U32 R111, R125, 0x10, RZ ;  /* 0x000000107d6f3819 */ /* 0x000fc600000006ff */
[----:B------:R-:W-:-:S04]  /*d400*/  FMUL.FTZ R107, R107, UR10 ;  /* 0x0000000a6b6b7c20 */ /* 0x000fc80008410000 */
        /* <DEDUP_REMOVED lines=44> */
.L_x_6826:
[----:B------:R-:W2:Y:S04]  /*d6d0*/  LDL.LU R131, [R1+0xb4] ;  /* 0x0000b40001837983 */ /* 0x000ea80000300800 */
[----:B------:R-:W3:Y:S04]  /*d6e0*/  LDL.LU R130, [R1+0xb0] ;  /* 0x0000b00001827983 */ /* 0x000ee80000300800 */
[----:B------:R-:W4:Y:S04]  /*d6f0*/  LDL.LU R129, [R1+0xac] ;  /* 0x0000ac0001817983 */ /* 0x000f280000300800 */
[----:B------:R-:W5:Y:S04]  /*d700*/  LDL.LU R128, [R1+0xa8] ;  /* 0x0000a80001807983 */ /* 0x000f680000300800 */
[----:B------:R-:W5:Y:S04]  /*d710*/  LDL.LU R127, [R1+0xa4] ;  /* 0x0000a400017f7983 */ /* 0x000f680000300800 */
[----:B------:R-:W5:Y:S04]  /*d720*/  LDL.LU R126, [R1+0xa0] ;  /* 0x0000a000017e7983 */ /* 0x000f680000300800 */
[----:B------:R-:W5:Y:S04]  /*d730*/  LDL.LU R125, [R1+0x9c] ;  /* 0x00009c00017d7983 */ /* 0x000f680000300800 */
[----:B------:R-:W5:Y:S01]  /*d740*/  LDL.LU R124, [R1+0x98] ;  /* 0x00009800017c7983 */ /* 0x000f620000300800 */
[----:B------:R-:W-:Y:S01]  /*d750*/  UIADD3 UR6, UPT, UPT, UR6, UR28, URZ ;  /* 0x0000001c06067290 */ /* 0x000fe2000fffe0ff */
[----:B------:R-:W-:-:S03]  /*d760*/  PLOP3.LUT P2, PT, P2, PT, PT, 0x8, 0x80 ;  /* 0x000000000080781c */ /* 0x000fc6000174e170 */
[----:B------:R-:W-:Y:S01]  /*d770*/  UISETP.GE.AND UP1, UPT, UR6, UR29, UPT ;  /* 0x0000001d0600728c */ /* 0x000fe2000bf26270 */
[----:B--2---:R-:W-:Y:S01]  /*d780*/  FADD.FTZ R131, R111, R131 ;  /* 0x000000836f837221 */ /* 0x004fe20000010000 */
[----:B---3--:R-:W-:Y:S01]  /*d790*/  FADD.FTZ R130, R109, R130 ;  /* 0x000000826d827221 */ /* 0x008fe20000010000 */
[----:B----4-:R-:W-:Y:S01]  /*d7a0*/  FADD.FTZ R129, R110, R129 ;  /* 0x000000816e817221 */ /* 0x010fe20000010000 */
[----:B-----5:R-:W-:Y:S01]  /*d7b0*/  FADD.FTZ R128, R108, R128 ;  /* 0x000000806c807221 */ /* 0x020fe20000010000 */
[----:B------:R-:W-:Y:S01]  /*d7c0*/  FADD.FTZ R127, R107, R127 ;  /* 0x0000007f6b7f7221 */ /* 0x000fe20000010000 */
[----:B------:R-:W-:Y:S01]  /*d7d0*/  FADD.FTZ R126, R106, R126 ;  /* 0x0000007e6a7e7221 */ /* 0x000fe20000010000 */
[----:B------:R-:W-:Y:S02]  /*d7e0*/  FADD.FTZ R125, R105, R125 ;  /* 0x0000007d697d7221 */ /* 0x000fe40000010000 */
[----:B------:R-:W1:Y:S01]  /*d7f0*/  @P1 LDC.64 R104, c[0x0][0x478] ;  /* 0x00011e00ff681b82 */ /* 0x000e620000000a00 */
[----:B------:R-:W-:-:S05]  /*d800*/  FADD.FTZ R124, R0, R124 ;  /* 0x0000007c007c7221 */ /* 0x000fca0000010000 */
[----:B------:R-:W-:Y:S04]  /*d810*/  STL [R1+0x98], R124 ;  /* 0x0000987c01007387 */ /* 0x000fe80000100800 */
        /* <DEDUP_REMOVED lines=8> */
[----:B------:R2:W-:Y:S04]  /*d8a0*/  STL [R1+0xb0], R130 ;  /* 0x0000b08201007387 */ /* 0x0005e80000100800 */
[----:B------:R2:W-:Y:S01]  /*d8b0*/  STL [R1+0xb4], R131 ;  /* 0x0000b48301007387 */ /* 0x0005e20000100800 */
[----:B-1----:R-:W-:-:S05]  /*d8c0*/  MOV R104, 0x10 ;  /* 0x0000001000687802 */ /* 0x002fca0000000f00 */
[----:B------:R-:W-:-:S05]  /*d8d0*/  IMAD.WIDE.U32 R104, R2, R104, UR26 ;  /* 0x0000001a02687e25 */ /* 0x000fca000f8e0068 */
[----:B------:R2:W-:Y:S01]  /*d8e0*/  STG.E.128 desc[UR16][R104.64], R100 ;  /* 0x0000006468007986 */ /* 0x0005e2000c101d10 */
[----:B------:R-:W-:Y:S05]  /*d8f0*/  BRA.U !UP1, `(.L_x_6828) ;  /* 0xffffff3909747547 */ /* 0x000fea000b83ffff */
        /* <DEDUP_REMOVED lines=113> */
[----:B--2---:R-:W-:Y:S02]  /*e010*/  MOV R105, R129 ;  /* 0x0000008100697202 */ /* 0x004fe40000000f00 */
[----:B------:R-:W-:Y:S02]  /*e020*/  MOV R104, R128 ;  /* 0x0000008000687202 */ /* 0x000fe40000000f00 */
[----:B------:R-:W-:Y:S02]  /*e030*/  MOV R111, R127 ;  /* 0x0000007f006f7202 */ /* 0x000fe40000000f00 */
[----:B------:R-:W-:Y:S02]  /*e040*/  MOV R110, R126 ;  /* 0x0000007e006e7202 */ /* 0x000fe40000000f00 */
[----:B------:R-:W-:Y:S02]  /*e050*/  MOV R109, R125 ;  /* 0x0000007d006d7202 */ /* 0x000fe40000000f00 */
[----:B-1----:R-:W-:-:S07]  /*e060*/  MOV R108, R124 ;  /* 0x0000007c006c7202 */ /* 0x002fce0000000f00 */
.L_x_6807:
        /* <DEDUP_REMOVED lines=40> */
[----:B------:R-:W-:Y:S01]  /*e2f0*/  STG.E.128 desc[UR16][R102.64+0x4010], R104 ;  /* 0x0040106866007986 */ /* 0x000fe2000c101d10 */
[----:B------:R-:W-:Y:S05]  /*e300*/  EXIT ;  /* 0x000000000000794d */ /* 0x000fea0003800000 */
.L_x_6829:
        /* <DEDUP_REMOVED lines=15> */
.L_x_19349:


//--------------------- .text._ZN10layer_norm22ln_bwd_finalize_kernelINS_22Kernel_traits_finalizeILj5120E13__nv_bfloat16S2_fS2_fjLb1ELj1024ELj4ENS_18Kernel_traits_baseILj5120ES2_S2_fS2_fjLj1024EEEEELb1ELb0EEEvNS_9BwdParamsE --------------------------
	.section	.text._ZN10layer_norm22ln_bwd_finalize_kernelINS_22Kernel_traits_finalizeILj5120E13__nv_bfloat16S2_fS2_fjLb1ELj1024ELj4ENS_18Kernel_traits_baseILj5120ES2_S2_fS2_fjLj1024EEEEELb1ELb0EEEvNS_9BwdParamsE,"ax",@progbits
	.align	128
        .global         _ZN10layer_norm22ln_bwd_finalize_kernelINS_22Kernel_traits_finalizeILj5120E13__nv_bfloat16S2_fS2_fjLb1ELj1024ELj4ENS_18Kernel_traits_baseILj5120ES2_S2_fS2_fjLj1024EEEEELb1ELb0EEEvNS_9BwdParamsE
        .type           _ZN10layer_norm22ln_bwd_finalize_kernelINS_22Kernel_traits_finalizeILj5120E13__nv_bfloat16S2_fS2_fjLb1ELj1024ELj4ENS_18Kernel_traits_baseILj5120ES2_S2_fS2_fjLj1024EEEEELb1ELb0EEEvNS_9BwdParamsE,@function
        .size           _ZN10layer_norm22ln_bwd_finalize_kernelINS_22Kernel_traits_finalizeILj5120E13__nv_bfloat16S2_fS2_fjLb1ELj1024ELj4ENS_18Kernel_traits_baseILj5120ES2_S2_fS2_fjLj1024EEEEELb1ELb0EEEvNS_9BwdParamsE,(.L_x_19350 - _ZN10layer_norm22ln_bwd_finalize_kernelINS_22Kernel_traits_finalizeILj5120E13__nv_bfloat16S2_fS2_fjLb1ELj1024ELj4ENS_18Kernel_traits_baseILj5120ES2_S2_fS2_fjLj1024EEEEELb1ELb0EEEvNS_9BwdParamsE)
        .other          _ZN10layer_norm22ln_bwd_finalize_kernelINS_22Kernel_traits_finalizeILj5120E13__nv_bfloat16S2_fS2_fjLb1ELj1024ELj4ENS_18Kernel_traits_baseILj5120ES2_S2_fS2_fjLj1024EEEEELb1ELb0EEEvNS_9BwdParamsE,@"STO_CUDA_ENTRY STV_DEFAULT"
_ZN10layer_norm22ln_bwd_finalize_kernelINS_22Kernel_traits_finalizeILj5120E13__nv_bfloat16S2_fS2_fjLb1ELj1024ELj4ENS_18Kernel_traits_baseILj5120ES2_S2_fS2_fjLj1024EEEEELb1ELb0EEEvNS_9BwdParamsE:
.text._ZN10layer_norm22ln_bwd_finalize_kernelINS_22Kernel_traits_finalizeILj5120E13__nv_bfloat16S2_fS2_fjLb1ELj1024ELj4ENS_18Kernel_traits_baseILj5120ES2_S2_fS2_fjLj1024EEEEELb1ELb0EEEvNS_9BwdParamsE:
        /* <DEDUP_REMOVED lines=57> */
.L_x_6834:
        /* <DEDUP_REMOVED lines=87> */
.L_x_6833:
[----:B------:R-:W-:Y:S05]  /*0900*/  BSYNC.RECONVERGENT B1 ;  /* 0x0000000000017941 */ /* 0x000fea0003800200 */
.L_x_6832:
        /* <DEDUP_REMOVED lines=50> */
.L_x_6836:
[----:B------:R-:W-:Y:S05]  /*0c30*/  BSYNC.RECONVERGENT B1 ;  /* 0x0000000000017941 */ /* 0x000fea0003800200 */
.L_x_6835:
        /* <DEDUP_REMOVED lines=29> */
.L_x_6838:
[----:B------:R-:W-:Y:S05]  /*0e10*/  BSYNC.RECONVERGENT B1 ;  /* 0x0000000000017941 */ /* 0x000fea0003800200 */
.L_x_6837:
        /* <DEDUP_REMOVED lines=14> */
.L_x_6831:
[----:B------:R-:W-:Y:S05]  /*0f00*/  BSYNC.RECONVERGENT B0 ;  /* 0x0000000000007941 */ /* 0x000fea0003800200 */
.L_x_6830:
        /* <DEDUP_REMOVED lines=78> */
.L_x_6839:
        /* <DEDUP_REMOVED lines=9> */
.L_x_19350:


//--------------------- .text._ZN10layer_norm13ln_bwd_kernelINS_13Kernel_traitsI13__nv_bfloat16S2_fS2_fjLj5120ELj1ELj1ELj4ELj16ENS_18Kernel_traits_baseILj5120ES2_S2_fS2_fjLj128EEEEELb1ELb1ELb1ELb0EEEvNS_9BwdParamsE --------------------------
	.section	.text._ZN10layer_norm13ln_bwd_kernelINS_13Kernel_traitsI13__nv_bfloat16S2_fS2_fjLj5120ELj1ELj1ELj4ELj16ENS_18Kernel_traits_baseILj5120ES2_S2_fS2_fjLj128EEEEELb1ELb1ELb1ELb0EEEvNS_9BwdParamsE,"ax",@progbits
	.align	128
        .global         _ZN10layer_norm13ln_bwd_kernelINS_13Kernel_traitsI13__nv_bfloat16S2_fS2_fjLj5120ELj1ELj1ELj4ELj16ENS_18Kernel_traits_baseILj5120ES2_S2_fS2_fjLj128EEEEELb1ELb1ELb1ELb0EEEvNS_9BwdParamsE
        .type           _ZN10layer_norm13ln_bwd_kernelINS_13Kernel_traitsI13__nv_bfloat16S2_fS2_fjLj5120ELj1ELj1ELj4ELj16ENS_18Kernel_traits_baseILj5120ES2_S2_fS2_fjLj128EEEEELb1ELb1ELb1ELb0EEEvNS_9BwdParamsE,@function
        .size           _ZN10layer_norm13ln_bwd_kernelINS_13Kernel_traitsI13__nv_bfloat16S2_fS2_fjLj5120ELj1ELj1ELj4ELj16ENS_18Kernel_traits_baseILj5120ES2_S2_fS2_fjLj128EEEEELb1ELb1ELb1ELb0EEEvNS_9BwdParamsE,(.L_x_19351 - _ZN10layer_norm13ln_bwd_kernelINS_13Kernel_traitsI13__nv_bfloat16S2_fS2_fjLj5120ELj1ELj1ELj4ELj16ENS_18Kernel_traits_baseILj5120ES2_S2_fS2_fjLj128EEEEELb1ELb1ELb1ELb0EEEvNS_9BwdParamsE)
        .other          _ZN10layer_norm13ln_bwd_kernelINS_13Kernel_traitsI13__nv_bfloat16S2_fS2_fjLj5120ELj1ELj1ELj4ELj16ENS_18Kernel_traits_baseILj5120ES2_S2_fS2_fjLj128EEEEELb1ELb1ELb1ELb0EEEvNS_9BwdParamsE,@"STO_CUDA_ENTRY STV_DEFAULT"
_ZN10layer_norm13ln_bwd_kernelINS_13Kernel_traitsI13__nv_bfloat16S2_fS2_fjLj5120ELj1ELj1ELj4ELj16ENS_18Kernel_traits_baseILj5120ES2_S2_fS2_fjLj128EEEEELb1ELb1ELb1ELb0EEEvNS_9BwdParamsE:
.text._ZN10layer_norm13ln_bwd_kernelINS_13Kernel_traitsI13__nv_bfloat16S2_fS2_fjLj5120ELj1ELj1ELj4ELj16ENS_18Kernel_traits_baseILj5120ES2_S2_fS2_fjLj128EEEEELb1ELb1ELb1ELb0EEEvNS_9BwdParamsE:
        /* <DEDUP_REMOVED lines=47> */
[----:B-1----:R-:W-:-:S04]  /*02f0*/  @P1 IMAD.WIDE.U32 R22, R3, 0x10, R22 ;  /* 0x0000001003161825 */ /* 0x002fc800078e0016 */
[----:B------:R-:W-:Y:S01]  /*0300*/  @P1 VIADD R3, R3, 0x80 ;  /* 0x0000008003031836 */ /* 0x000fe20000000000 */
[----:B------:R0:W5:Y:S03]  /*0310*/  @P1 LDG.E.128 R56, desc[UR20][R22.64] ;  /* 0x0000001416381981 */ /* 0x000166000c1e1d00 */
        /* <DEDUP_REMOVED lines=156> */
[----:B------:R-:W-:Y:S01]  /*0ce0*/  UPLOP3.LUT UP1, UPT, UPT, UPT, UPT, 0x40, 0x4 ;  /* 0x000000000004789c */ /* 0x000fe20003f2e870 */
[----:B------:R-:W1:Y:S02]  /*0cf0*/  LDCU UR4, c[0x0][0x388] ;  /* 0x00007100ff0477ac */ /* 0x000e640008000800 */
[----:B------:R0:W-:Y:S01]  /*0d00*/  STL.S16 [R1+0x28], R3 ;  /* 0x0000280301007387 */ /* 0x0001e20000100600 */
[----:B------:R-:W2:Y:S03]  /*0d10*/  LDCU.U8 UR30, c[0x0][0x410] ;  /* 0x00008200ff1e77ac */ /* 0x000ea60008000000 */
[----:B------:R0:W-:Y:S01]  /*0d20*/  STL.S16 [R1+0x24], R0 ;  /* 0x0000240001007387 */ /* 0x0001e20000100600 */
        /* <DEDUP_REMOVED lines=71> */
.L_x_7326:
        /* <DEDUP_REMOVED lines=51> */
[----:B------:R-:W-:Y:S02]  /*14d0*/  IMAD.U32 R152, RZ, RZ, UR8 ;  /* 0x00000008ff987e24 */ /* 0x000fe4000f8e00ff */
        /* <DEDUP_REMOVED lines=8> */
[----:B------:R-:W-:Y:S01]  /*1560*/  ISETP.NE.U32.AND P0, PT, RZ, UR24, PT ;  /* 0x00000018ff007c0c */ /* 0x000fe2000bf05070 */
[----:B------:R-:W2:Y:S03]  /*1570*/  LDL.LU R24, [R1+0x84] ;  /* 0x0000840001187983 */ /* 0x000ea60000300800 */
[----:B------:R-:W-:Y:S01]  /*1580*/  ISETP.NE.AND.EX P0, PT, RZ, UR25, PT, P0 ;  /* 0x00000019ff007c0c */ /* 0x000fe2000bf05300 */
[----:B------:R-:W3:Y:S02]  /*1590*/  LDL.LU R172, [R1+0x12c] ;  /* 0x00012c0001ac7983 */ /* 0x000ee40000300800 */
[----:B0-----:R-:W0:Y:S02]  /*15a0*/  LDC.64 R152, c[0x0][0x428] ;  /* 0x00010a00ff987b82 */ /* 0x001e240000000a00 */
[----:B------:R-:W4:Y:S04]  /*15b0*/  LDL.LU R29, [R1+0x8c] ;  /* 0x00008c00011d7983 */ /* 0x000f280000300800 */
[----:B------:R-:W4:Y:S02]  /*15c0*/  LDL.LU R208, [R1+0x114] ;  /* 0x0001140001d07983 */ /* 0x000f240000300800 */
[----:B------:R-:W0:Y:S02]  /*15d0*/  LDC.64 R190, c[0x0][0x3b0] ;  /* 0x0000ec00ffbe7b82 */ /* 0x000e240000000a00 */
[----:B------:R-:W4:Y:S04]  /*15e0*/  LDL.LU R181, [R1+0x128] ;  /* 0x0001280001b57983 */ /* 0x000f280000300800 */
[----:B------:R-:W4:Y:S01]  /*15f0*/  LDL.LU R192, [R1+0x110] ;  /* 0x0001100001c07983 */ /* 0x000f220000300800 */
[----:B-1----:R-:W-:-:S03]  /*1600*/  IMAD.WIDE.U32 R30, R203, 0x20, R30 ;  /* 0x00000020cb1e7825 */ /* 0x002fc600078e001e */
[----:B------:R-:W4:Y:S04]  /*1610*/  LDL.LU R209, [R1+0x78] ;  /* 0x0000780001d17983 */ /* 0x000f280000300800 */
[----:B------:R-:W2:Y:S04]  /*1620*/  LDG.E.128 R156, desc[UR20][R30.64] ;  /* 0x000000141e9c7981 */ /* 0x000ea8000c1e1d00 */
[----:B------:R1:W4:Y:S01]  /*1630*/  LDG.E.128 R160, desc[UR20][R30.64+0x10] ;  /* 0x000010141ea07981 */ /* 0x000322000c1e1d00 */
[----:B0-----:R-:W-:-:S03]  /*1640*/  IMAD.WIDE.U32 R152, R207, 0x10, R152 ;  /* 0x00000010cf987825 */ /* 0x001fc600078e0098 */
[----:B------:R-:W4:Y:S04]  /*1650*/  LDL.LU R193, [R1+0x118] ;  /* 0x0001180001c17983 */ /* 0x000f280000300800 */
[----:B------:R-:W3:Y:S01]  /*1660*/  LDG.E.128 R152, desc[UR20][R152.64] ;  /* 0x0000001498987981 */ /* 0x000ee2000c1e1d00 */
[----:B-1----:R-:W0:Y:S02]  /*1670*/  @P0 LDC.64 R30, c[0x0][0x438] ;  /* 0x00010e00ff1e0b82 */ /* 0x002e240000000a00 */
[----:B0-----:R-:W-:-:S05]  /*1680*/  @P0 IMAD.WIDE.U32 R30, R203, 0x20, R30 ;  /* 0x00000020cb1e0825 */ /* 0x001fca00078e001e */
[----:B------:R-:W5:Y:S04]  /*1690*/  @P0 LDG.E.128 R108, desc[UR20][R30.64] ;  /* 0x000000141e6c0981 */ /* 0x000f68000c1e1d00 */
[----:B------:R0:W5:Y:S02]  /*16a0*/  @P0 LDG.E.128 R112, desc[UR20][R30.64+0x10] ;  /* 0x000010141e700981 */ /* 0x000164000c1e1d00 */
[----:B0-----:R-:W-:Y:S02]  /*16b0*/  IMAD.WIDE.U32 R30, R204, 0x8, R190 ;  /* 0x00000008cc1e7825 */ /* 0x001fe400078e00be */
[----:B------:R-:W4:Y:S01]  /*16c0*/  LDL.LU R191, [R1+0x124] ;  /* 0x0001240001bf7983 */ /* 0x000f220000300800 */
[----:B------:R-:W-:-:S03]  /*16d0*/  PRMT R11, R232, 0x7632, R11 ;  /* 0x00007632e80b7816 */ /* 0x000fc6000000000b */
[----:B------:R-:W5:Y:S01]  /*16e0*/  LDG.E.64 R30, desc[UR20][R30.64] ;  /* 0x000000141e1e7981 */ /* 0x000f62000c1e1b00 */
[----:B------:R-:W-:Y:S01]  /*16f0*/  SHF.L.U32 R11, R11, 0x10, RZ ;  /* 0x000000100b0b7819 */ /* 0x000fe200000006ff */
[----:B--2---:R-:W-:Y:S02]  /*1700*/  FADD.FTZ R12, R157, -UR34 ;  /* 0x800000229d0c7e21 */ /* 0x004fe40008010000 */
[----:B------:R-:W2:Y:S02]  /*1710*/  LDL.LU R157, [R1+0x74] ;  /* 0x00007400019d7983 */ /* 0x000ea40000300800 */
[----:B------:R-:W-:Y:S01]  /*1720*/  FMUL.FTZ R214, R12, UR32 ;  /* 0x000000200cd67c20 */ /* 0x000fe20008410000 */
[----:B---3--:R-:W-:-:S04]  /*1730*/  PRMT R0, R152, 0x7632, R0 ;  /* 0x0000763298007816 */ /* 0x008fc80000000000 */
[----:B------:R-:W-:Y:S01]  /*1740*/  SHF.L.U32 R0, R0, 0x10, RZ ;  /* 0x0000001000007819 */ /* 0x000fe200000006ff */
[----:B------:R-:W-:-:S04]  /*1750*/  FADD.FTZ R12, R159, -UR34 ;  /* 0x800000229f0c7e21 */ /* 0x000fc80008010000 */
[-C--:B------:R-:W-:Y:S01]  /*1760*/  FMUL.FTZ R213, R11, R0.reuse ;  /* 0x000000000bd57220 */ /* 0x080fe20000410000 */
[--C-:B------:R-:W-:Y:S01]  /*1770*/  FADD.FTZ R24, R24, R0.reuse ;  /* 0x0000000018187221 */ /* 0x100fe20000010000 */
[----:B------:R-:W-:Y:S01]  /*1780*/  FMUL.FTZ R12, R12, UR32 ;  /* 0x000000200c0c7c20 */ /* 0x000fe20008410000 */
[----:B----4-:R-:W-:Y:S01]  /*1790*/  FFMA.FTZ R191, R214, R0, R191 ;  /* 0x00000000d6bf7223 */ /* 0x010fe200000100bf */
[----:B------:R-:W-:-:S04]  /*17a0*/  PRMT R0, R153, 0x7632, R0 ;  /* 0x0000763299007816 */ /* 0x000fc80000000000 */
[----:B------:R-:W-:Y:S01]  /*17b0*/  SHF.L.U32 R0, R0, 0x10, RZ ;  /* 0x0000001000007819 */ /* 0x000fe200000006ff */
[----:B------:R-:W-:Y:S04]  /*17c0*/  STL [R1+0x124], R191 ;  /* 0x000124bf01007387 */ /* 0x000fe80000100800 */
[----:B------:R-:W-:Y:S01]  /*17d0*/  FFMA.FTZ R172, R12, R0, R172 ;  /* 0x000000000cac7223 */ /* 0x000fe200000100ac */
[----:B------:R0:W-:Y:S01]  /*17e0*/  STL [R1+0x84], R24 ;  /* 0x0000841801007387 */ /* 0x0001e20000100800 */
[----:B------:R-:W-:-:S03]  /*17f0*/  FADD.FTZ R29, R29, R0 ;  /* 0x000000001d1d7221 */ /* 0x000fc60000010000 */
[----:B------:R1:W-:Y:S01]  /*1800*/  STL [R1+0x12c], R172 ;  /* 0x00012cac01007387 */ /* 0x0003e20000100800 */
[----:B0-----:R-:W-:-:S03]  /*1810*/  FADD.FTZ R24, R161, -UR34 ;  /* 0x80000022a1187e21 */ /* 0x001fc60008010000 */
[----:B-1----:R-:W3:Y:S04]  /*1820*/  LDL.LU R172, [R1+0x120] ;  /* 0x0001200001ac7983 */ /* 0x002ee80000300800 */
[----:B------:R-:W4:Y:S04]  /*1830*/  LDL.LU R191, [R1+0x11c] ;  /* 0x00011c0001bf7983 */ /* 0x000f280000300800 */
[----:B------:R-:W3:Y:S04]  /*1840*/  LDL.LU R190, [R1+0x80] ;  /* 0x0000800001be7983 */ /* 0x000ee80000300800 */
[----:B------:R0:W-:Y:S04]  /*1850*/  STL [R1+0x8c], R29 ;  /* 0x00008c1d01007387 */ /* 0x0001e80000100800 */
[----:B------:R-:W4:Y:S01]  /*1860*/  LDL.LU R161, [R1+0x7c] ;  /* 0x00007c0001a17983 */ /* 0x000f220000300800 */
[----:B------:R-:W-:-:S04]  /*1870*/  PRMT R11, R233, 0x7632, R11 ;  /* 0x00007632e90b7816 */ /* 0x000fc8000000000b */
[----:B------:R-:W-:Y:S02]  /*1880*/  SHF.L.U32 R11, R11, 0x10, RZ ;  /* 0x000000100b0b7819 */ /* 0x000fe400000006ff */
[----:B------:R-:W-:-:S03]  /*1890*/  PRMT R23, R154, 0x7632, R23 ;  /* 0x000076329a177816 */ /* 0x000fc60000000017 */
[----:B------:R-:W-:Y:S01]  /*18a0*/  FMUL.FTZ R11, R11, R0 ;  /* 0x000000000b0b7220 */ /* 0x000fe20000410000 */
[----:B------:R-:W-:Y:S01]  /*18b0*/  PRMT R0, R234, 0x7632, R0 ;  /* 0x00007632ea007816 */ /* 0x000fe20000000000 */
[----:B------:R-:W-:Y:S01]  /*18c0*/  FMUL.FTZ R24, R24, UR32 ;  /* 0x0000002018187c20 */ /* 0x000fe20008410000 */
[----:B0-----:R-:W-:-:S03]  /*18d0*/  SHF.L.U32 R29, R23, 0x10, RZ ;  /* 0x00000010171d7819 */ /* 0x001fc600000006ff */
[----:B------:R-:W-:Y:S02]  /*18e0*/  IMAD.U32 R0, R0, 0x10000, RZ ;  /* 0x0001000000007824 */ /* 0x000fe400078e00ff */
[-C--:B------:R-:W-:Y:S02]  /*18f0*/  FFMA.FTZ R208, R24, R29.reuse, R208 ;  /* 0x0000001d18d07223 */ /* 0x080fe400000100d0 */
[----:B------:R-:W-:Y:S01]  /*1900*/  FMUL.FTZ R23, R0, R29 ;  /* 0x0000001d00177220 */ /* 0x000fe20000410000 */
[--C-:B--2---:R-:W-:Y:S01]  /*1910*/  FADD.FTZ R157, R157, R29.reuse ;  /* 0x0000001d9d9d7221 */ /* 0x104fe20000010000 */
[----:B------:R-:W-:-:S04]  /*1920*/  PRMT R29, R155, 0x7632, R29 ;  /* 0x000076329b1d7816 */ /* 0x000fc8000000001d */
[----:B------:R-:W-:Y:S01]  /*1930*/  SHF.L.U32 R29, R29, 0x10, RZ ;  /* 0x000000101d1d7819 */ /* 0x000fe200000006ff */
[----:B------:R0:W-:Y:S04]  /*1940*/  STL [R1+0x74], R157 ;  /* 0x0000749d01007387 */ /* 0x0001e80000100800 */
[----:B------:R1:W-:Y:S01]  /*1950*/  STL [R1+0x114], R208 ;  /* 0x000114d001007387 */ /* 0x0003e20000100800 */
[----:B0-----:R-:W-:-:S04]  /*1960*/  FADD.FTZ R157, R163, -UR34 ;  /* 0x80000022a39d7e21 */ /* 0x001fc80008010000 */
[----:B-1----:R-:W-:Y:S01]  /*1970*/  FMUL.FTZ R208, R157, UR32 ;  /* 0x000000209dd07c20 */ /* 0x002fe20008410000 */
[----:B----4-:R-:W-:-:S05]  /*1980*/  FADD.FTZ R161, R161, R29 ;  /* 0x0000001da1a17221 */ /* 0x010fca0000010000 */
[----:B------:R0:W-:Y:S04]  /*1990*/  STL [R1+0x7c], R161 ;  /* 0x00007ca101007387 */ /* 0x0001e80000100800 */
[----:B0-----:R-:W2:Y:S04]  /*19a0*/  LDL.LU R161, [R1+0x88] ;  /* 0x0000880001a17983 */ /* 0x001ea80000300800 */
[----:B------:R-:W4:Y:S01]  /*19b0*/  LDL.LU R157, [R1+0x70] ;  /* 0x00007000019d7983 */ /* 0x000f220000300800 */
[----:B------:R-:W-:-:S04]  /*19c0*/  PRMT R0, R235, 0x7632, R0 ;  /* 0x00007632eb007816 */ /* 0x000fc80000000000 */
[----:B------:R-:W-:-:S05]  /*19d0*/  SHF.L.U32 R0, R0, 0x10, RZ ;  /* 0x0000001000007819 */ /* 0x000fca00000006ff */
[-C--:B------:R-:W-:Y:S01]  /*19e0*/  FMUL.FTZ R159, R0, R29.reuse ;  /* 0x0000001d009f7220 */ /* 0x080fe20000410000 */
[----:B------:R-:W-:Y:S01]  /*19f0*/  FADD.FTZ R0, R156, -UR34 ;  /* 0x800000229c007e21 */ /* 0x000fe20008010000 */
[----:B------:R-:W-:Y:S01]  /*1a00*/  SHF.L.U32 R156, R152, 0x10, RZ ;  /* 0x00000010989c7819 */ /* 0x000fe200000006ff */
[----:B------:R-:W-:Y:S02]  /*1a10*/  FFMA.FTZ R191, R208, R29, R191 ;  /* 0x0000001dd0bf7223 */ /* 0x000fe400000100bf */
[----:B------:R-:W-:Y:S01]  /*1a20*/  FMUL.FTZ R0, R0, UR32 ;  /* 0x0000002000007c20 */ /* 0x000fe20008410000 */
[----:B------:R-:W-:Y:S01]  /*1a30*/  SHF.L.U32 R29, R232, 0x10, RZ ;  /* 0x00000010e81d7819 */ /* 0x000fe200000006ff */
[----:B---3--:R-:W-:Y:S01]  /*1a40*/  FADD.FTZ R190, R190, R156 ;  /* 0x0000009cbebe7221 */ /* 0x008fe20000010000 */
[----:B------:R-:W-:Y:S01]  /*1a50*/  STL [R1+0x14], R208 ;  /* 0x000014d001007387 */ /* 0x000fe20000100800 */
[----:B------:R-:W-:Y:S01]  /*1a60*/  FFMA.FTZ R172, R0, R156, R172 ;  /* 0x0000009c00ac7223 */ /* 0x000fe200000100ac */
[----:B------:R-:W-:-:S02]  /*1a70*/  FADD.FTZ R152, R158, -UR34 ;  /* 0x800000229e987e21 */ /* 0x000fc40008010000 */
[----:B------:R-:W-:Y:S01]  /*1a80*/  STL [R1+0x10], R159 ;  /* 0x0000109f01007387 */ /* 0x000fe20000100800 */
[----:B------:R-:W-:-:S03]  /*1a90*/  FMUL.FTZ R29, R29, R156 ;  /* 0x0000009c1d1d7220 */ /* 0x000fc60000410000 */
[----:B------:R-:W-:Y:S01]  /*1aa0*/  STL [R1+0x11c], R191 ;  /* 0x00011cbf01007387 */ /* 0x000fe20000100800 */
[----:B------:R-:W-:-:S03]  /*1ab0*/  IMAD.U32 R156, R153, 0x10000, RZ ;  /* 0x00010000999c7824 */ /* 0x000fc600078e00ff */
[----:B------:R-:W-:Y:S04]  /*1ac0*/  STL [R1+0x80], R190 ;  /* 0x000080be01007387 */ /* 0x000fe80000100800 */
[----:B------:R0:W-:Y:S02]  /*1ad0*/  STL [R1+0x120], R172 ;  /* 0x000120ac01007387 */ /* 0x0001e40000100800 */
[----:B0-----:R-:W-:Y:S01]  /*1ae0*/  FMUL.FTZ R172, R152, UR32 ;  /* 0x0000002098ac7c20 */ /* 0x001fe20008410000 */
[----:B------:R-:W-:-:S03]  /*1af0*/  SHF.L.U32 R152, R233, 0x10, RZ ;  /* 0x00000010e9987819 */ /* 0x000fc600000006ff */
[----:B------:R-:W-:Y:S01]  /*1b00*/  FFMA.FTZ R181, R172, R156, R181 ;  /* 0x0000009cacb57223 */ /* 0x000fe200000100b5 */
[----:B------:R-:W-:Y:S01]  /*1b10*/  SHF.L.U32 R154, R154, 0x10, RZ ;  /* 0x000000109a9a7819 */ /* 0x000fe200000006ff */
[----:B------:R-:W-:-:S03]  /*1b20*/  FADD.FTZ R153, R160, -UR34 ;  /* 0x80000022a0997e21 */ /* 0x000fc60008010000 */
[----:B------:R0:W-:Y:S01]  /*1b30*/  STL [R1+0x128], R181 ;  /* 0x000128b501007387 */ /* 0x0001e20000100800 */
[----:B------:R-:W-:Y:S01]  /*1b40*/  FMUL.FTZ R191, R153, UR32 ;  /* 0x0000002099bf7c20 */ /* 0x000fe20008410000 */
[----:B------:R-:W-:Y:S01]  /*1b50*/  FADD.FTZ R153, RZ, R29 ;  /* 0x0000001dff997221 */ /* 0x000fe20000010000 */
[----:B0-----:R-:W-:Y:S01]  /*1b60*/  FMUL.FTZ R181, R152, R156 ;  /* 0x0000009c98b57220 */ /* 0x001fe20000410000 */
[----:B------:R-:W-:-:S05]  /*1b70*/  SHF.L.U32 R152, R234, 0x10, RZ ;  /* 0x00000010ea987819 */ /* 0x000fca00000006ff */
[-C--:B------:R-:W-:Y:S01]  /*1b80*/  FMUL.FTZ R190, R152, R154.reuse ;  /* 0x0000009a98be7220 */ /* 0x080fe20000410000 */
[----:B------:R-:W-:Y:S01]  /*1b90*/  FFMA.FTZ R152, R0, R29, RZ ;  /* 0x0000001d00987223 */ /* 0x000fe200000100ff */
[----:B------:R-:W-:Y:S01]  /*1ba0*/  FFMA.FTZ R192, R191, R154, R192 ;  /* 0x0000009abfc07223 */ /* 0x000fe200000100c0 */
[----:B------:R-:W-:Y:S02]  /*1bb0*/  FADD.FTZ R153, R153, R213 ;  /* 0x000000d599997221 */ /* 0x000fe40000010000 */
[----:B------:R-:W-:Y:S01]  /*1bc0*/  FFMA.FTZ R152, R214, R213, R152 ;  /* 0x000000d5d6987223 */ /* 0x000fe20000010098 */
[----:B------:R-:W-:Y:S01]  /*1bd0*/  SHF.L.U32 R155, R155, 0x10, RZ ;  /* 0x000000109b9b7819 */ /* 0x000fe200000006ff */
[----:B------:R-:W-:Y:S02]  /*1be0*/  FADD.FTZ R153, R153, R181 ;  /* 0x000000b599997221 */ /* 0x000fe40000010000 */
[----:B------:R-:W-:Y:S02]  /*1bf0*/  FFMA.FTZ R152, R172, R181, R152 ;  /* 0x000000b5ac987223 */ /* 0x000fe40000010098 */
[----:B------:R-:W-:Y:S01]  /*1c00*/  FADD.FTZ R153, R153, R11 ;  /* 0x0000000b99997221 */ /* 0x000fe20000010000 */
[----:B------:R-:W-:Y:S01]  /*1c10*/  FADD.FTZ R209, R209, R155 ;  /* 0x0000009bd1d17221 */ /* 0x000fe20000010000 */
[----:B------:R-:W-:-:S02]  /*1c20*/  FFMA.FTZ R152, R12, R11, R152 ;  /* 0x0000000b0c987223 */ /* 0x000fc40000010098 */
[----:B------:R-:W-:Y:S02]  /*1c30*/  FADD.FTZ R153, R153, R190 ;  /* 0x000000be99997221 */ /* 0x000fe40000010000 */
[----:B------:R-:W-:Y:S02]  /*1c40*/  FFMA.FTZ R152, R191, R190, R152 ;  /* 0x000000bebf987223 */ /* 0x000fe40000010098 */
[----:B------:R-:W-:Y:S02]  /*1c50*/  FADD.FTZ R153, R153, R23 ;  /* 0x0000001799997221 */ /* 0x000fe40000010000 */
[----:B------:R-:W-:Y:S01]  /*1c60*/  FFMA.FTZ R152, R24, R23, R152 ;  /* 0x0000001718987223 */ /* 0x000fe20000010098 */
[----:B------:R-:W-:Y:S01]  /*1c70*/  VIADD R207, R207, 0x80 ;  /* 0x00000080cfcf7836 */ /* 0x000fe20000000000 */
[----:B------:R-:W-:Y:S02]  /*1c80*/  IADD3 R204, PT, PT, R204, 0x80, RZ ;  /* 0x00000080cccc7810 */ /* 0x000fe40007ffe0ff */
[----:B------:R-:W-:Y:S01]  /*1c90*/  IADD3 R203, PT, PT, R203, 0x80, RZ ;  /* 0x00000080cbcb7810 */ /* 0x000fe20007ffe0ff */
[----:B--2---:R-:W-:Y:S01]  /*1ca0*/  FADD.FTZ R161, R161, R156 ;  /* 0x0000009ca1a17221 */ /* 0x004fe20000010000 */
[----:B----4-:R-:W-:Y:S01]  /*1cb0*/  FADD.FTZ R157, R157, R154 ;  /* 0x0000009a9d9d7221 */ /* 0x010fe20000010000 */
[----:B------:R-:W-:-:S03]  /*1cc0*/  FADD.FTZ R154, R162, -UR34 ;  /* 0x80000022a29a7e21 */ /* 0x000fc60008010000 */
[----:B------:R-:W-:Y:S04]  /*1cd0*/  STL [R1+0x88], R161 ;  /* 0x000088a101007387 */ /* 0x000fe80000100800 */
[----:B------:R-:W-:Y:S04]  /*1ce0*/  STL [R1+0x70], R157 ;  /* 0x0000709d01007387 */ /* 0x000fe80000100800 */
[----:B------:R0:W-:Y:S02]  /*1cf0*/  STL [R1+0x110], R192 ;  /* 0x000110c001007387 */ /* 0x0001e40000100800 */
[----:B0-----:R-:W-:Y:S01]  /*1d00*/  FMUL.FTZ R192, R154, UR32 ;  /* 0x000000209ac07c20 */ /* 0x001fe20008410000 */
[----:B------:R-:W-:-:S03]  /*1d10*/  SHF.L.U32 R154, R235, 0x10, RZ ;  /* 0x00000010eb9a7819 */ /* 0x000fc600000006ff */
[-C--:B------:R-:W-:Y:S01]  /*1d20*/  FFMA.FTZ R193, R192, R155.reuse, R193 ;  /* 0x0000009bc0c17223 */ /* 0x080fe200000100c1 */
[----:B------:R-:W-:Y:S04]  /*1d30*/  STL [R1+0x78], R209 ;  /* 0x000078d101007387 */ /* 0x000fe80000100800 */
[----:B------:R0:W-:Y:S02]  /*1d40*/  STL [R1+0x118], R193 ;  /* 0x000118c101007387 */ /* 0x0001e40000100800 */
[----:B0-----:R-:W-:-:S04]  /*1d50*/  FMUL.FTZ R193, R154, R155 ;  /* 0x0000009b9ac17220 */ /* 0x001fc80000410000 */
[----:B------:R-:W-:Y:S01]  /*1d60*/  FADD.FTZ R153, R153, R193 ;  /* 0x000000c199997221 */ /* 0x000fe20000010000 */
[----:B------:R-:W-:-:S03]  /*1d70*/  FFMA.FTZ R152, R192, R193, R152 ;  /* 0x000000c1c0987223 */ /* 0x000fc60000010098 */
[----:B------:R-:W-:Y:S01]  /*1d80*/  FADD.FTZ R209, R153, R159 ;  /* 0x0000009f99d17221 */ /* 0x000fe20000010000 */
[----:B------:R-:W-:-:S07]  /*1d90*/  FFMA.FTZ R208, R208, R159, R152 ;  /* 0x0000009fd0d07223 */ /* 0x000fce0000010098 */
.L_x_6844:
[----:B------:R-:W-:Y:S05]  /*1da0*/  BSYNC.RECONVERGENT B1 ;  /* 0x0000000000017941 */ /* 0x000fea0003800200 */
.L_x_6843:
[----:B------:R-:W-:Y:S04]  /*1db0*/  BSSY.RECONVERGENT B1, `(.L_x_6845) ;  /* 0x0000087000017945 */ /* 0x000fe80003800200 */
[----:B------:R-:W-:Y:S05]  /*1dc0*/  @!P3 BRA `(.L_x_6846) ;  /* 0x000000080014b947 */ /* 0x000fea0003800000 */
[----:B0-----:R-:W0:Y:S01]  /*1dd0*/  LDC.64 R152, c[0x0][0x428] ;  /* 0x00010a00ff987b82 */ /* 0x001e220000000a00 */
[----:B------:R-:W2:Y:S07]  /*1de0*/  LDL.LU R22, [R1+0x104] ;  /* 0x0001040001167983 */ /* 0x000eae0000300800 */
[----:B------:R-:W1:Y:S01]  /*1df0*/  LDC.64 R32, c[0x0][0x3a8] ;  /* 0x0000ea00ff207b82 */ /* 0x000e620000000a00 */
[----:B------:R-:W-:Y:S01]  /*1e00*/  ISETP.NE.U32.AND P0, PT, RZ, UR24, PT ;  /* 0x00000018ff007c0c */ /* 0x000fe2000bf05070 */
[----:B------:R-:W3:Y:S03]  /*1e10*/  LDL.LU R168, [R1+0x64] ;  /* 0x0000640001a87983 */ /* 0x000ee60000300800 */
[----:B------:R-:W-:Y:S01]  /*1e20*/  ISETP.NE.AND.EX P0, PT, RZ, UR25, PT, P0 ;  /* 0x00000019ff007c0c */ /* 0x000fe2000bf05300 */
[----:B------:R-:W4:Y:S02]  /*1e30*/  LDL.LU R180, [R1+0x10c] ;  /* 0x00010c0001b47983 */ /* 0x000f240000300800 */
[----:B------:R-:W1:Y:S02]  /*1e40*/  LDC.64 R188, c[0x0][0x3b0] ;  /* 0x0000ec00ffbc7b82 */ /* 0x000e640000000a00 */
[----:B------:R-:W4:Y:S04]  /*1e50*/  LDL.LU R173, [R1+0x6c] ;  /* 0x00006c0001ad7983 */ /* 0x000f280000300800 */
[----:B------:R-:W4:Y:S01]  /*1e60*/  LDL.LU R194, [R1+0xf4] ;  /* 0x0000f40001c27983 */ /* 0x000f220000300800 */
[----:B0-----:R-:W-:-:S03]  /*1e70*/  IMAD.WIDE.U32 R152, R207, 0x10, R152 ;  /* 0x00000010cf987825 */ /* 0x001fc600078e0098 */
[----:B------:R-:W4:Y:S04]  /*1e80*/  LDL.LU R195, [R1+0xf8] ;  /* 0x0000f80001c37983 */ /* 0x000f280000300800 */
        /* <DEDUP_REMOVED lines=8> */
[----:B0-----:R-:W-:Y:S02]  /*1f10*/  IMAD.WIDE.U32 R32, R204, 0x8, R188 ;  /* 0x00000008cc207825 */ /* 0x001fe400078e00bc */
[----:B------:R-:W4:Y:S01]  /*1f20*/  LDL.LU R189, [R1+0x54] ;  /* 0x0000540001bd7983 */ /* 0x000f220000300800 */
[----:B------:R-:W-:-:S03]  /*1f30*/  PRMT R10, R228, 0x7632, R10 ;  /* 0x00007632e40a7816 */ /* 0x000fc6000000000a */
[----:B------:R-:W5:Y:S01]  /*1f40*/  LDG.E.64 R32, desc[UR20][R32.64] ;  /* 0x0000001420207981 */ /* 0x000f62000c1e1b00 */
[----:B------:R-:W-:Y:S02]  /*1f50*/  SHF.L.U32 R10, R10, 0x10, RZ ;  /* 0x000000100a0a7819 */ /* 0x000fe400000006ff */
[----:B--2---:R-:W-:-:S04]  /*1f60*/  PRMT R9, R152, 0x7632, R9 ;  /* 0x0000763298097816 */ /* 0x004fc80000000009 */
[----:B------:R-:W-:Y:S01]  /*1f70*/  SHF.L.U32 R9, R9, 0x10, RZ ;  /* 0x0000001009097819 */ /* 0x000fe200000006ff */
[----:B---3--:R-:W-:-:S04]  /*1f80*/  FADD.FTZ R21, R157, -UR34 ;  /* 0x800000229d157e21 */ /* 0x008fc80008010000 */
[-C--:B------:R-:W-:Y:S01]  /*1f90*/  FMUL.FTZ R212, R10, R9.reuse ;  /* 0x000000090ad47220 */ /* 0x080fe20000410000 */
[----:B------:R-:W-:Y:S01]  /*1fa0*/  FMUL.FTZ R202, R21, UR32 ;  /* 0x0000002015ca7c20 */ /* 0x000fe20008410000 */
[----:B------:R-:W-:Y:S01]  /*1fb0*/  PRMT R21, R153, 0x7632, R21 ;  /* 0x0000763299157816 */ /* 0x000fe20000000015 */
[----:B------:R-:W-:Y:S01]  /*1fc0*/  FADD.FTZ R10, R159, -UR34 ;  /* 0x800000229f0a7e21 */ /* 0x000fe20008010000 */
[----:B------:R-:W-:Y:S01]  /*1fd0*/  FADD.FTZ R168, R168, R9 ;  /* 0x00000009a8a87221 */ /* 0x000fe20000010000 */
[----:B------:R-:W-:Y:S02]  /*1fe0*/  FFMA.FTZ R22, R202, R9, R22 ;  /* 0x00000009ca167223 */ /* 0x000fe40000010016 */
[----:B------:R-:W-:Y:S02]  /*1ff0*/  IMAD.U32 R21, R21, 0x10000, RZ ;  /* 0x0001000015157824 */ /* 0x000fe400078e00ff */
[----:B------:R-:W-:-:S04]  /*2000*/  FMUL.FTZ R10, R10, UR32 ;  /* 0x000000200a0a7c20 */ /* 0x000fc80008410000 */
[----:B----4-:R-:W-:Y:S01]  /*2010*/  FFMA.FTZ R180, R10, R21, R180 ;  /* 0x000000150ab47223 */ /* 0x010fe200000100b4 */
[----:B------:R-:W-:Y:S04]  /*2020*/  STL [R1+0x104], R22 ;  /* 0x0001041601007387 */ /* 0x000fe80000100800 */
[----:B------:R-:W-:Y:S04]  /*2030*/  STL [R1+0x64], R168 ;  /* 0x000064a801007387 */ /* 0x000fe80000100800 */
[----:B------:R0:W-:Y:S04]  /*2040*/  STL [R1+0x10c], R180 ;  /* 0x00010cb401007387 */ /* 0x0001e80000100800 */
[----:B0-----:R-:W2:Y:S04]  /*2050*/  LDL.LU R180, [R1+0xfc] ;  /* 0x0000fc0001b47983 */ /* 0x001ea80000300800 */
[----:B------:R-:W3:Y:S04]  /*2060*/  LDL.LU R168, [R1+0x100] ;  /* 0x0001000001a87983 */ /* 0x000ee80000300800 */
[----:B------:R-:W4:Y:S01]  /*2070*/  LDL.LU R188, [R1+0x5c] ;  /* 0x00005c0001bc7983 */ /* 0x000f220000300800 */
[----:B------:R-:W-:Y:S01]  /*2080*/  PRMT R25, R154, 0x7632, R25 ;  /* 0x000076329a197816 */ /* 0x000fe20000000019 */
[----:B------:R-:W-:Y:S01]  /*2090*/  FADD.FTZ R22, R161, -UR34 ;  /* 0x80000022a1167e21 */ /* 0x000fe20008010000 */
[----:B------:R-:W-:-:S02]  /*20a0*/  FADD.FTZ R173, R173, R21 ;  /* 0x00000015adad7221 */ /* 0x000fc40000010000 */
[----:B------:R-:W-:Y:S01]  /*20b0*/  SHF.L.U32 R25, R25, 0x10, RZ ;  /* 0x0000001019197819 */ /* 0x000fe200000006ff */
[----:B------:R-:W-:Y:S01]  /*20c0*/  FMUL.FTZ R22, R22, UR32 ;  /* 0x0000002016167c20 */ /* 0x000fe20008410000 */
[----:B------:R-:W-:Y:S01]  /*20d0*/  FADD.FTZ R157, R163, -UR34 ;  /* 0x80000022a39d7e21 */ /* 0x000fe20008010000 */
[----:B------:R0:W-:Y:S02]  /*20e0*/  STL [R1+0x6c], R173 ;  /* 0x00006cad01007387 */ /* 0x0001e40000100800 */
[----:B------:R-:W-:Y:S01]  /*20f0*/  FFMA.FTZ R194, R22, R25, R194 ;  /* 0x0000001916c27223 */ /* 0x000fe200000100c2 */
[----:B------:R-:W-:Y:S01]  /*2100*/  FMUL.FTZ R161, R157, UR32 ;  /* 0x000000209da17c20 */ /* 0x000fe20008410000 */
[----:B------:R-:W-:Y:S01]  /*2110*/  FADD.FTZ R189, R189, R25 ;  /* 0x00000019bdbd7221 */ /* 0x000fe20000010000 */
[----:B0-----:R-:W3:Y:S04]  /*2120*/  LDL.LU R173, [R1+0x60] ;  /* 0x0000600001ad7983 */ /* 0x001ee80000300800 */
[----:B------:R-:W-:Y:S04]  /*2130*/  STL [R1+0x54], R189 ;  /* 0x000054bd01007387 */ /* 0x000fe80000100800 */
[----:B------:R-:W-:Y:S04]  /*2140*/  STL [R1+0xf4], R194 ;  /* 0x0000f4c201007387 */ /* 0x000fe80000100800 */
[----:B------:R-:W-:Y:S04]  /*2150*/  STL [R1], R161 ;  /* 0x000000a101007387 */ /* 0x000fe80000100800 */
[----:B------:R-:W3:Y:S01]  /*2160*/  LDL.LU R157, [R1+0x68] ;  /* 0x00006800019d7983 */ /* 0x000ee20000300800 */
[----:B------:R-:W-:-:S04]  /*2170*/  PRMT R9, R229, 0x7632, R9 ;  /* 0x00007632e5097816 */ /* 0x000fc80000000009 */
[----:B------:R-:W-:-:S05]  /*2180*/  SHF.L.U32 R9, R9, 0x10, RZ ;  /* 0x0000001009097819 */ /* 0x000fca00000006ff */
[----:B------:R-:W-:Y:S01]  /*2190*/  FMUL.FTZ R9, R9, R21 ;  /* 0x0000001509097220 */ /* 0x000fe20000410000 */
[----:B------:R-:W-:Y:S02]  /*21a0*/  PRMT R21, R230, 0x7632, R21 ;  /* 0x00007632e6157816 */ /* 0x000fe40000000015 */
[----:B------:R-:W-:Y:S02]  /*21b0*/  PRMT R159, R155, 0x7632, R159 ;  /* 0x000076329b9f7816 */ /* 0x000fe4000000009f */
[----:B------:R-:W-:Y:S02]  /*21c0*/  SHF.L.U32 R21, R21, 0x10, RZ ;  /* 0x0000001015157819 */ /* 0x000fe400000006ff */
[----:B------:R-:W-:-:S03]  /*21d0*/  SHF.L.U32 R159, R159, 0x10, RZ ;  /* 0x000000109f9f7819 */ /* 0x000fc600000006ff */
[----:B------:R-:W-:Y:S01]  /*21e0*/  FMUL.FTZ R21, R21, R25 ;  /* 0x0000001915157220 */ /* 0x000fe20000410000 */
[----:B------:R-:W-:-:S04]  /*21f0*/  PRMT R25, R231, 0x7632, R25 ;  /* 0x00007632e7197816 */ /* 0x000fc80000000019 */
[----:B------:R-:W-:-:S05]  /*2200*/  SHF.L.U32 R25, R25, 0x10, RZ ;  /* 0x0000001019197819 */ /* 0x000fca00000006ff */
[----:B------:R-:W-:Y:S01]  /*2210*/  FMUL.FTZ R163, R25, R159 ;  /* 0x0000009f19a37220 */ /* 0x000fe20000410000 */
[----:B------:R-:W-:Y:S01]  /*2220*/  FADD.FTZ R25, R156, -UR34 ;  /* 0x800000229c197e21 */ /* 0x000fe20008010000 */
[----:B------:R-:W-:-:S03]  /*2230*/  SHF.L.U32 R156, R152, 0x10, RZ ;  /* 0x00000010989c7819 */ /* 0x000fc600000006ff */
[----:B------:R-:W-:Y:S01]  /*2240*/  FMUL.FTZ R25, R25, UR32 ;  /* 0x0000002019197c20 */ /* 0x000fe20008410000 */
[----:B------:R-:W-:Y:S02]  /*2250*/  IMAD.U32 R152, R228, 0x10000, RZ ;  /* 0x00010000e4987824 */ /* 0x000fe400078e00ff */
[----:B--2---:R-:W-:Y:S01]  /*2260*/  FFMA.FTZ R180, R161, R159, R180 ;  /* 0x0000009fa1b47223 */ /* 0x004fe200000100b4 */
[----:B----4-:R-:W-:-:S05]  /*2270*/  FADD.FTZ R188, R188, R159 ;  /* 0x0000009fbcbc7221 */ /* 0x010fca0000010000 */
[----:B------:R-:W-:Y:S04]  /*2280*/  STL [R1+0x5c], R188 ;  /* 0x00005cbc01007387 */ /* 0x000fe80000100800 */
[----:B------:R0:W-:Y:S01]  /*2290*/  STL [R1+0xfc], R180 ;  /* 0x0000fcb401007387 */ /* 0x0001e20000100800 */
[----:B---3--:R-:W-:-:S03]  /*22a0*/  FFMA.FTZ R168, R25, R156, R168 ;  /* 0x0000009c19a87223 */ /* 0x008fc600000100a8 */
[----:B0-----:R-:W2:Y:S04]  /*22b0*/  LDL.LU R180, [R1+0x108] ;  /* 0x0001080001b47983 */ /* 0x001ea80000300800 */
[----:B------:R-:W3:Y:S04]  /*22c0*/  LDL.LU R194, [R1+0x50] ;  /* 0x0000500001c27983 */ /* 0x000ee80000300800 */
[----:B------:R-:W4:Y:S01]  /*22d0*/  LDL.LU R188, [R1+0xf0] ;  /* 0x0000f00001bc7983 */ /* 0x000f220000300800 */
[----:B------:R-:W-:-:S03]  /*22e0*/  FADD.FTZ R173, R173, R156 ;  /* 0x0000009cadad7221 */ /* 0x000fc60000010000 */
[----:B------:R-:W-:Y:S04]  /*22f0*/  STL [R1+0xc], R163 ;  /* 0x00000ca301007387 */ /* 0x000fe80000100800 */
[----:B------:R0:W-:Y:S02]  /*2300*/  STL [R1+0x100], R168 ;  /* 0x000100a801007387 */ /* 0x0001e40000100800 */
[----:B0-----:R-:W-:Y:S01]  /*2310*/  FMUL.FTZ R168, R152, R156 ;  /* 0x0000009c98a87220 */ /* 0x001fe20000410000 */
[----:B------:R-:W-:Y:S01]  /*2320*/  SHF.L.U32 R156, R153, 0x10, RZ ;  /* 0x00000010999c7819 */ /* 0x000fe200000006ff */
[----:B------:R-:W-:Y:S04]  /*2330*/  STL [R1+0x60], R173 ;  /* 0x000060ad01007387 */ /* 0x000fe80000100800 */
[----:B------:R-:W-:-:S05]  /*2340*/  FADD.FTZ R157, R157, R156 ;  /* 0x0000009c9d9d7221 */ /* 0x000fca0000010000 */
[----:B------:R0:W-:Y:S04]  /*2350*/  STL [R1+0x68], R157 ;  /* 0x0000689d01007387 */ /* 0x0001e80000100800 */
[----:B0-----:R-:W3:Y:S01]  /*2360*/  LDL.LU R157, [R1+0x58] ;  /* 0x00005800019d7983 */ /* 0x001ee20000300800 */
[----:B------:R-:W-:Y:S01]  /*2370*/  FADD.FTZ R158, R158, -UR34 ;  /* 0x800000229e9e7e21 */ /* 0x000fe20008010000 */
[----:B------:R-:W-:-:S03]  /*2380*/  FADD.FTZ R153, R160, -UR34 ;  /* 0x80000022a0997e21 */ /* 0x000fc60008010000 */
[----:B------:R-:W-:Y:S01]  /*2390*/  FMUL.FTZ R173, R158, UR32 ;  /* 0x000000209ead7c20 */ /* 0x000fe20008410000 */
[----:B------:R-:W-:Y:S01]  /*23a0*/  SHF.L.U32 R152, R229, 0x10, RZ ;  /* 0x00000010e5987819 */ /* 0x000fe200000006ff */
[----:B------:R-:W-:Y:S01]  /*23b0*/  FMUL.FTZ R189, R153, UR32 ;  /* 0x0000002099bd7c20 */ /* 0x000fe20008410000 */
[----:B------:R-:W-:Y:S01]  /*23c0*/  SHF.L.U32 R154, R154, 0x10, RZ ;  /* 0x000000109a9a7819 */ /* 0x000fe200000006ff */
[----:B------:R-:W-:-:S04]  /*23d0*/  FFMA.FTZ R153, R25, R168, R208 ;  /* 0x000000a819997223 */ /* 0x000fc800000100d0 */
[----:B------:R-:W-:Y:S01]  /*23e0*/  FFMA.FTZ R153, R202, R212, R153 ;  /* 0x000000d4ca997223 */ /* 0x000fe20000010099 */
[----:B------:R-:W-:Y:S02]  /*23f0*/  SHF.L.U32 R155, R155, 0x10, RZ ;  /* 0x000000109b9b7819 */ /* 0x000fe400000006ff */
[----:B------:R-:W-:Y:S02]  /*2400*/  IADD3 R207, PT, PT, R207, 0x80, RZ ;  /* 0x00000080cfcf7810 */ /* 0x000fe40007ffe0ff */
[----:B------:R-:W-:Y:S02]  /*2410*/  IADD3 R204, PT, PT, R204, 0x80, RZ ;  /* 0x00000080cccc7810 */ /* 0x000fe40007ffe0ff */
[----:B------:R-:W-:Y:S01]  /*2420*/  IADD3 R203, PT, PT, R203, 0x80, RZ ;  /* 0x00000080cbcb7810 */ /* 0x000fe20007ffe0ff */
[----:B--2---:R-:W-:-:S05]  /*2430*/  FFMA.FTZ R180, R173, R156, R180 ;  /* 0x0000009cadb47223 */ /* 0x004fca00000100b4 */
[----:B------:R0:W-:Y:S01]  /*2440*/  STL [R1+0x108], R180 ;  /* 0x000108b401007387 */ /* 0x0001e20000100800 */
[----:B----4-:R-:W-:Y:S01]  /*2450*/  FFMA.FTZ R188, R189, R154, R188 ;  /* 0x0000009abdbc7223 */ /* 0x010fe200000100bc */
[----:B0-----:R-:W-:Y:S01]  /*2460*/  FMUL.FTZ R180, R152, R156 ;  /* 0x0000009c98b47220 */ /* 0x001fe20000410000 */
[----:B------:R-:W-:-:S03]  /*2470*/  SHF.L.U32 R152, R230, 0x10, RZ ;  /* 0x00000010e6987819 */ /* 0x000fc600000006ff */
[----:B------:R0:W-:Y:S01]  /*2480*/  STL [R1+0xf0], R188 ;  /* 0x0000f0bc01007387 */ /* 0x0001e20000100800 */
[----:B---3--:R-:W-:Y:S01]  /*2490*/  FADD.FTZ R194, R194, R154 ;  /* 0x0000009ac2c27221 */ /* 0x008fe20000010000 */
[----:B0-----:R-:W-:Y:S01]  /*24a0*/  FMUL.FTZ R188, R152, R154 ;  /* 0x0000009a98bc7220 */ /* 0x001fe20000410000 */
[----:B------:R-:W-:Y:S01]  /*24b0*/  FADD.FTZ R152, R209, R168 ;  /* 0x000000a8d1987221 */ /* 0x000fe20000010000 */
[----:B------:R-:W-:-:S03]  /*24c0*/  FADD.FTZ R154, R162, -UR34 ;  /* 0x80000022a29a7e21 */ /* 0x000fc60008010000 */
[----:B------:R-:W-:Y:S01]  /*24d0*/  FADD.FTZ R152, R152, R212 ;  /* 0x000000d498987221 */ /* 0x000fe20000010000 */
[----:B------:R-:W-:Y:S01]  /*24e0*/  FFMA.FTZ R153, R173, R180, R153 ;  /* 0x000000b4ad997223 */ /* 0x000fe20000010099 */
[----:B------:R0:W-:Y:S02]  /*24f0*/  STL [R1+0x50], R194 ;  /* 0x000050c201007387 */ /* 0x0001e40000100800 */
[----:B------:R-:W-:Y:S01]  /*2500*/  FADD.FTZ R152, R152, R180 ;  /* 0x000000b498987221 */ /* 0x000fe20000010000 */
[----:B------:R-:W-:-:S03]  /*2510*/  FFMA.FTZ R153, R10, R9, R153 ;  /* 0x000000090a997223 */ /* 0x000fc60000010099 */
[----:B------:R-:W-:Y:S01]  /*2520*/  FADD.FTZ R152, R152, R9 ;  /* 0x0000000998987221 */ /* 0x000fe20000010000 */
[----:B0-----:R-:W-:Y:S01]  /*2530*/  FMUL.FTZ R194, R154, UR32 ;  /* 0x000000209ac27c20 */ /* 0x001fe20008410000 */
[----:B------:R-:W-:-:S03]  /*2540*/  FADD.FTZ R157, R157, R155 ;  /* 0x0000009b9d9d7221 */ /* 0x000fc60000010000 */
[----:B------:R-:W-:Y:S01]  /*2550*/  FFMA.FTZ R195, R194, R155, R195 ;  /* 0x0000009bc2c37223 */ /* 0x000fe200000100c3 */
[----:B------:R-:W-:Y:S02]  /*2560*/  IMAD.U32 R154, R231, 0x10000, RZ ;  /* 0x00010000e79a7824 */ /* 0x000fe400078e00ff */
[----:B------:R-:W-:Y:S01]  /*2570*/  FADD.FTZ R152, R152, R188 ;  /* 0x000000bc98987221 */ /* 0x000fe20000010000 */
[----:B------:R-:W-:Y:S01]  /*2580*/  FFMA.FTZ R153, R189, R188, R153 ;  /* 0x000000bcbd997223 */ /* 0x000fe20000010099 */
[----:B------:R-:W-:Y:S02]  /*2590*/  STL [R1+0x58], R157 ;  /* 0x0000589d01007387 */ /* 0x000fe40000100800 */
[----:B------:R-:W-:Y:S01]  /*25a0*/  FADD.FTZ R152, R152, R21 ;  /* 0x0000001598987221 */ /* 0x000fe20000010000 */
[----:B------:R-:W-:Y:S01]  /*25b0*/  FFMA.FTZ R153, R22, R21, R153 ;  /* 0x0000001516997223 */ /* 0x000fe20000010099 */
[----:B------:R0:W-:Y:S02]  /*25c0*/  STL [R1+0xf8], R195 ;  /* 0x0000f8c301007387 */ /* 0x0001e40000100800 */
[----:B0-----:R-:W-:-:S04]  /*25d0*/  FMUL.FTZ R195, R154, R155 ;  /* 0x0000009b9ac37220 */ /* 0x001fc80000410000 */
[----:B------:R-:W-:Y:S01]  /*25e0*/  FADD.FTZ R152, R152, R195 ;  /* 0x000000c398987221 */ /* 0x000fe20000010000 */
[----:B------:R-:W-:-:S03]  /*25f0*/  FFMA.FTZ R153, R194, R195, R153 ;  /* 0x000000c3c2997223 */ /* 0x000fc60000010099 */
[----:B------:R-:W-:Y:S01]  /*2600*/  FADD.FTZ R209, R152, R163 ;  /* 0x000000a398d17221 */ /* 0x000fe20000010000 */
[----:B------:R-:W-:-:S07]  /*2610*/  FFMA.FTZ R208, R161, R163, R153 ;  /* 0x000000a3a1d07223 */ /* 0x000fce0000010099 */
.L_x_6846:
[----:B------:R-:W-:Y:S05]  /*2620*/  BSYNC.RECONVERGENT B1 ;  /* 0x0000000000017941 */ /* 0x000fea0003800200 */
.L_x_6845:
[----:B------:R-:W-:Y:S04]  /*2630*/  BSSY.RECONVERGENT B1, `(.L_x_6847) ;  /* 0x0000086000017945 */ /* 0x000fe80003800200 */
[----:B------:R-:W-:Y:S05]  /*2640*/  @!P2 BRA `(.L_x_6848) ;  /* 0x000000080010a947 */ /* 0x000fea0003800000 */
[----:B0-----:R-:W0:Y:S01]  /*2650*/  LDC.64 R152, c[0x0][0x428] ;  /* 0x00010a00ff987b82 */ /* 0x001e220000000a00 */
[----:B------:R-:W2:Y:S04]  /*2660*/  LDL.LU R20, [R1+0xe4] ;  /* 0x0000e40001147983 */ /* 0x000ea80000300800 */
[----:B------:R-:W3:Y:S03]  /*2670*/  LDL.LU R169, [R1+0x44] ;  /* 0x0000440001a97983 */ /* 0x000ee60000300800 */
[----:B------:R-:W1:Y:S01]  /*2680*/  LDC.64 R34, c[0x0][0x3a8] ;  /* 0x0000ea00ff227b82 */ /* 0x000e620000000a00 */
[----:B------:R-:W4:Y:S01]  /*2690*/  LDL.LU R179, [R1+0xec] ;  /* 0x0000ec0001b37983 */ /* 0x000f220000300800 */
[----:B------:R-:W-:-:S02]  /*26a0*/  ISETP.NE.U32.AND P0, PT, RZ, UR24, PT ;  /* 0x00000018ff007c0c */ /* 0x000fc4000bf05070 */
[----:B------:R-:W-:Y:S01]  /*26b0*/  PRMT R8, R224, 0x7632, R8 ;  /* 0x00007632e0087816 */ /* 0x000fe20000000008 */
[----:B------:R-:W4:Y:S03]  /*26c0*/  LDL.LU R174, [R1+0x4c] ;  /* 0x00004c0001ae7983 */ /* 0x000f260000300800 */
[----:B------:R-:W1:Y:S01]  /*26d0*/  LDC.64 R186, c[0x0][0x3b0] ;  /* 0x0000ec00ffba7b82 */ /* 0x000e620000000a00 */
[----:B0-----:R-:W-:-:S04]  /*26e0*/  IMAD.WIDE.U32 R152, R207, 0x10, R152 ;  /* 0x00000010cf987825 */ /* 0x001fc800078e0098 */
[----:B-1----:R-:W-:Y:S02]  /*26f0*/  IMAD.WIDE.U32 R34, R203, 0x20, R34 ;  /* 0x00000020cb227825 */ /* 0x002fe400078e0022 */
[----:B------:R-:W2:Y:S04]  /*2700*/  LDG.E.128 R152, desc[UR20][R152.64] ;  /* 0x0000001498987981 */ /* 0x000ea8000c1e1d00 */
[----:B------:R-:W3:Y:S01]  /*2710*/  LDG.E.128 R156, desc[UR20][R34.64] ;  /* 0x00000014229c7981 */ /* 0x000ee2000c1e1d00 */
[----:B------:R-:W-:-:S03]  /*2720*/  ISETP.NE.AND.EX P0, PT, RZ, UR25, PT, P0 ;  /* 0x00000019ff007c0c */ /* 0x000fc6000bf05300 */
[----:B------:R0:W4:Y:S01]  /*2730*/  LDG.E.128 R160, desc[UR20][R34.64+0x10] ;  /* 0x0000101422a07981 */ /* 0x000122000c1e1d00 */
[----:B------:R-:W-:-:S03]  /*2740*/  SHF.L.U32 R8, R8, 0x10, RZ ;  /* 0x0000001008087819 */ /* 0x000fc600000006ff */
[----:B------:R-:W4:Y:S04]  /*2750*/  LDL.LU R252, [R1+0x34] ;  /* 0x0000340001fc7983 */ /* 0x000f280000300800 */
[----:B------:R-:W4:Y:S02]  /*2760*/  LDL.LU R196, [R1+0xd4] ;  /* 0x0000d40001c47983 */ /* 0x000f240000300800 */
[----:B0-----:R-:W0:Y:S02]  /*2770*/  @P0 LDC.64 R34, c[0x0][0x438] ;  /* 0x00010e00ff220b82 */ /* 0x001e240000000a00 */
[----:B------:R-:W4:Y:S01]  /*2780*/  LDL.LU R197, [R1+0xd8] ;  /* 0x0000d80001c57983 */ /* 0x000f220000300800 */
[----:B0-----:R-:W-:-:S05]  /*2790*/  @P0 IMAD.WIDE.U32 R34, R203, 0x20, R34 ;  /* 0x00000020cb220825 */ /* 0x001fca00078e0022 */
[----:B------:R-:W5:Y:S04]  /*27a0*/  @P0 LDG.E.128 R124, desc[UR20][R34.64] ;  /* 0x00000014227c0981 */ /* 0x000f68000c1e1d00 */
[----:B------:R0:W5:Y:S02]  /*27b0*/  @P0 LDG.E.128 R128, desc[UR20][R34.64+0x10] ;  /* 0x0000101422800981 */ /* 0x000164000c1e1d00 */
[----:B0-----:R-:W-:-:S06]  /*27c0*/  IMAD.WIDE.U32 R34, R204, 0x8, R186 ;  /* 0x00000008cc227825 */ /* 0x001fcc00078e00ba */
[----:B------:R-:W5:Y:S01]  /*27d0*/  LDG.E.64 R34, desc[UR20][R34.64] ;  /* 0x0000001422227981 */ /* 0x000f62000c1e1b00 */
[----:B--2---:R-:W-:-:S04]  /*27e0*/  PRMT R7, R152, 0x7632, R7 ;  /* 0x0000763298077816 */ /* 0x004fc80000000007 */
[----:B------:R-:W-:Y:S01]  /*27f0*/  SHF.L.U32 R7, R7, 0x10, RZ ;  /* 0x0000001007077819 */ /* 0x000fe200000006ff */
[----:B---3--:R-:W-:Y:S01]  /*2800*/  FADD.FTZ R4, R157, -UR34 ;  /* 0x800000229d047e21 */ /* 0x008fe20008010000 */
[----:B------:R-:W-:-:S03]  /*2810*/  PRMT R19, R153, 0x7632, R19 ;  /* 0x0000763299137816 */ /* 0x000fc60000000013 */
[-C--:B------:R-:W-:Y:S01]  /*2820*/  FMUL.FTZ R210, R8, R7.reuse ;  /* 0x0000000708d27220 */ /* 0x080fe20000410000 */
[----:B------:R-:W-:Y:S01]  /*2830*/  FADD.FTZ R8, R159, -UR34 ;  /* 0x800000229f087e21 */ /* 0x000fe20008010000 */
[----:B------:R-:W-:Y:S01]  /*2840*/  FMUL.FTZ R4, R4, UR32 ;  /* 0x0000002004047c20 */ /* 0x000fe20008410000 */
[----:B------:R-:W-:Y:S02]  /*2850*/  SHF.L.U32 R19, R19, 0x10, RZ ;  /* 0x0000001013137819 */ /* 0x000fe400000006ff */
[----:B------:R-:W-:Y:S01]  /*2860*/  FMUL.FTZ R8, R8, UR32 ;  /* 0x0000002008087c20 */ /* 0x000fe20008410000 */
[----:B------:R-:W-:Y:S01]  /*2870*/  FFMA.FTZ R20, R4, R7, R20 ;  /* 0x0000000704147223 */ /* 0x000fe20000010014 */
[----:B------:R-:W-:Y:S02]  /*2880*/  FADD.FTZ R169, R169, R7 ;  /* 0x00000007a9a97221 */ /* 0x000fe40000010000 */
[----:B----4-:R-:W-:Y:S02]  /*2890*/  FFMA.FTZ R179, R8, R19, R179 ;  /* 0x0000001308b37223 */ /* 0x010fe400000100b3 */
[----:B------:R-:W-:Y:S04]  /*28a0*/  STL [R1+0xe4], R20 ;  /* 0x0000e41401007387 */ /* 0x000fe80000100800 */
[----:B------:R-:W-:Y:S04]  /*28b0*/  STL [R1+0x44], R169 ;  /* 0x000044a901007387 */ /* 0x000fe80000100800 */
[----:B------:R0:W-:Y:S04]  /*28c0*/  STL [R1+0xec], R179 ;  /* 0x0000ecb301007387 */ /* 0x0001e80000100800 */
[----:B0-----:R-:W2:Y:S04]  /*28d0*/  LDL.LU R179, [R1+0xdc] ;  /* 0x0000dc0001b37983 */ /* 0x001ea80000300800 */
[----:B------:R-:W3:Y:S04]  /*28e0*/  LDL.LU R169, [R1+0xe0] ;  /* 0x0000e00001a97983 */ /* 0x000ee80000300800 */
[----:B------:R-:W4:Y:S01]  /*28f0*/  LDL.LU R186, [R1+0x3c] ;  /* 0x00003c0001ba7983 */ /* 0x000f220000300800 */
[----:B------:R-:W-:Y:S01]  /*2900*/  PRMT R26, R154, 0x7632, R26 ;  /* 0x000076329a1a7816 */ /* 0x000fe2000000001a */
[----:B------:R-:W-:-:S03]  /*2910*/  FADD.FTZ R174, R174, R19 ;  /* 0x00000013aeae7221 */ /* 0x000fc60000010000 */
[----:B------:R-:W-:Y:S01]  /*2920*/  SHF.L.U32 R26, R26, 0x10, RZ ;  /* 0x000000101a1a7819 */ /* 0x000fe200000006ff */
[----:B------:R-:W-:Y:S01]  /*2930*/  FADD.FTZ R20, R161, -UR34 ;  /* 0x80000022a1147e21 */ /* 0x000fe20008010000 */
[----:B------:R-:W-:Y:S01]  /*2940*/  PRMT R159, R155, 0x7632, R159 ;  /* 0x000076329b9f7816 */ /* 0x000fe2000000009f */
[----:B------:R-:W-:Y:S02]  /*2950*/  FADD.FTZ R157, R163, -UR34 ;  /* 0x80000022a39d7e21 */ /* 0x000fe40008010000 */
[----:B------:R-:W-:Y:S01]  /*2960*/  FADD.FTZ R252, R252, R26 ;  /* 0x0000001afcfc7221 */ /* 0x000fe20000010000 */
[----:B------:R0:W-:Y:S01]  /*2970*/  STL [R1+0x4c], R174 ;  /* 0x00004cae01007387 */ /* 0x0001e20000100800 */
[----:B------:R-:W-:Y:S01]  /*2980*/  FMUL.FTZ R20, R20, UR32 ;  /* 0x0000002014147c20 */ /* 0x000fe20008410000 */
[----:B------:R-:W-:-:S03]  /*2990*/  SHF.L.U32 R159, R159, 0x10, RZ ;  /* 0x000000109f9f7819 */ /* 0x000fc600000006ff */
[----:B------:R-:W-:Y:S01]  /*29a0*/  FFMA.FTZ R196, R20, R26, R196 ;  /* 0x0000001a14c47223 */ /* 0x000fe200000100c4 */
[----:B0-----:R-:W3:Y:S04]  /*29b0*/  LDL.LU R174, [R1+0x40] ;  /* 0x0000400001ae7983 */ /* 0x001ee80000300800 */
[----:B------:R0:W-:Y:S04]  /*29c0*/  STL [R1+0x34], R252 ;  /* 0x000034fc01007387 */ /* 0x0001e80000100800 */
[----:B------:R-:W-:Y:S04]  /*29d0*/  STL [R1+0xd4], R196 ;  /* 0x0000d4c401007387 */ /* 0x000fe80000100800 */
[----:B------:R-:W3:Y:S01]  /*29e0*/  LDL.LU R163, [R1+0x38] ;  /* 0x0000380001a37983 */ /* 0x000ee20000300800 */
[----:B0-----:R-:W-:-:S03]  /*29f0*/  FMUL.FTZ R252, R157, UR32 ;  /* 0x000000209dfc7c20 */ /* 0x001fc60008410000 */
[----:B------:R-:W3:Y:S01]  /*2a00*/  LDL.LU R187, [R1+0x48] ;  /* 0x0000480001bb7983 */ /* 0x000ee20000300800 */
[----:B--2---:R-:W-:Y:S01]  /*2a10*/  FFMA.FTZ R179, R252, R159, R179 ;  /* 0x0000009ffcb37223 */ /* 0x004fe200000100b3 */
[----:B----4-:R-:W-:-:S04]  /*2a20*/  FADD.FTZ R186, R186, R159 ;  /* 0x0000009fbaba7221 */ /* 0x010fc80000010000 */
[----:B------:R0:W-:Y:S04]  /*2a30*/  STL [R1+0xdc], R179 ;  /* 0x0000dcb301007387 */ /* 0x0001e80000100800 */
[----:B------:R1:W-:Y:S04]  /*2a40*/  STL [R1+0x3c], R186 ;  /* 0x00003cba01007387 */ /* 0x0003e80000100800 */
[----:B0-----:R-:W2:Y:S04]  /*2a50*/  LDL.LU R179, [R1+0xe8] ;  /* 0x0000e80001b37983 */ /* 0x001ea80000300800 */
[----:B-1----:R-:W4:Y:S04]  /*2a60*/  LDL.LU R186, [R1+0x30] ;  /* 0x0000300001ba7983 */ /* 0x002f280000300800 */
[----:B------:R-:W4:Y:S01]  /*2a70*/  LDL.LU R157, [R1+0xd0] ;  /* 0x0000d000019d7983 */ /* 0x000f220000300800 */
[----:B------:R-:W-:-:S05]  /*2a80*/  PRMT R7, R225, 0x7632, R7 ;  /* 0x00007632e1077816 */ /* 0x000fca0000000007 */
[----:B------:R-:W-:-:S04]  /*2a90*/  IMAD.U32 R7, R7, 0x10000, RZ ;  /* 0x0001000007077824 */ /* 0x000fc800078e00ff */
[----:B------:R-:W-:Y:S01]  /*2aa0*/  FMUL.FTZ R7, R7, R19 ;  /* 0x0000001307077220 */ /* 0x000fe20000410000 */
[----:B------:R-:W-:-:S04]  /*2ab0*/  PRMT R19, R226, 0x7632, R19 ;  /* 0x00007632e2137816 */ /* 0x000fc80000000013 */
[----:B------:R-:W-:-:S05]  /*2ac0*/  SHF.L.U32 R19, R19, 0x10, RZ ;  /* 0x0000001013137819 */ /* 0x000fca00000006ff */
[----:B------:R-:W-:Y:S01]  /*2ad0*/  FMUL.FTZ R19, R19, R26 ;  /* 0x0000001a13137220 */ /* 0x000fe20000410000 */
[----:B------:R-:W-:-:S04]  /*2ae0*/  PRMT R26, R227, 0x7632, R26 ;  /* 0x00007632e31a7816 */ /* 0x000fc8000000001a */
[----:B------:R-:W-:-:S05]  /*2af0*/  SHF.L.U32 R26, R26, 0x10, RZ ;  /* 0x000000101a1a7819 */ /* 0x000fca00000006ff */
[----:B------:R-:W-:Y:S01]  /*2b00*/  FMUL.FTZ R161, R26, R159 ;  /* 0x0000009f1aa17220 */ /* 0x000fe20000410000 */
[----:B------:R-:W-:Y:S01]  /*2b10*/  FADD.FTZ R26, R156, -UR34 ;  /* 0x800000229c1a7e21 */ /* 0x000fe20008010000 */
[----:B------:R-:W-:-:S03]  /*2b20*/  IMAD.U32 R156, R152, 0x10000, RZ ;  /* 0x00010000989c7824 */ /* 0x000fc600078e00ff */
[----:B------:R-:W-:Y:S01]  /*2b30*/  FMUL.FTZ R26, R26, UR32 ;  /* 0x000000201a1a7c20 */ /* 0x000fe20008410000 */
[----:B------:R-:W-:Y:S01]  /*2b40*/  SHF.L.U32 R152, R224, 0x10, RZ ;  /* 0x00000010e0987819 */ /* 0x000fe200000006ff */
[----:B---3--:R-:W-:Y:S02]  /*2b50*/  FADD.FTZ R174, R174, R156 ;  /* 0x0000009caeae7221 */ /* 0x008fe40000010000 */
[----:B------:R-:W-:Y:S01]  /*2b60*/  FFMA.FTZ R169, R26, R156, R169 ;  /* 0x0000009c1aa97223 */ /* 0x000fe200000100a9 */
[----:B------:R-:W-:Y:S01]  /*2b70*/  STL [R1+0x8], R161 ;  /* 0x000008a101007387 */ /* 0x000fe20000100800 */
[----:B------:R-:W-:-:S03]  /*2b80*/  FADD.FTZ R158, R158, -UR34 ;  /* 0x800000229e9e7e21 */ /* 0x000fc60008010000 */
[----:B------:R0:W-:Y:S04]  /*2b90*/  STL [R1+0xe0], R169 ;  /* 0x0000e0a901007387 */ /* 0x0001e80000100800 */
[----:B------:R1:W-:Y:S01]  /*2ba0*/  STL [R1+0x40], R174 ;  /* 0x000040ae01007387 */ /* 0x0003e20000100800 */
[----:B0-----:R-:W-:Y:S01]  /*2bb0*/  FMUL.FTZ R169, R152, R156 ;  /* 0x0000009c98a97220 */ /* 0x001fe20000410000 */
[----:B------:R-:W-:Y:S01]  /*2bc0*/  SHF.L.U32 R156, R153, 0x10, RZ ;  /* 0x00000010999c7819 */ /* 0x000fe200000006ff */
[----:B-1----:R-:W-:Y:S01]  /*2bd0*/  FMUL.FTZ R174, R158, UR32 ;  /* 0x000000209eae7c20 */ /* 0x002fe20008410000 */
[----:B------:R-:W-:Y:S02]  /*2be0*/  SHF.L.U32 R152, R225, 0x10, RZ ;  /* 0x00000010e1987819 */ /* 0x000fe400000006ff */
[----:B------:R-:W-:Y:S01]  /*2bf0*/  SHF.L.U32 R154, R154, 0x10, RZ ;  /* 0x000000109a9a7819 */ /* 0x000fe200000006ff */
[----:B------:R-:W-:Y:S01]  /*2c00*/  FADD.FTZ R187, R187, R156 ;  /* 0x0000009cbbbb7221 */ /* 0x000fe20000010000 */
[----:B------:R-:W-:Y:S01]  /*2c10*/  FADD.FTZ R153, R160, -UR34 ;  /* 0x80000022a0997e21 */ /* 0x000fe20008010000 */
[----:B------:R-:W-:-:S04]  /*2c20*/  IMAD.U32 R155, R155, 0x10000, RZ ;  /* 0x000100009b9b7824 */ /* 0x000fc800078e00ff */
[----:B------:R-:W-:Y:S01]  /*2c30*/  FADD.FTZ R163, R163, R155 ;  /* 0x0000009ba3a37221 */ /* 0x000fe20000010000 */
[----:B------:R-:W-:Y:S02]  /*2c40*/  IADD3 R207, PT, PT, R207, 0x80, RZ ;  /* 0x00000080cfcf7810 */ /* 0x000fe40007ffe0ff */
[----:B------:R-:W-:Y:S02]  /*2c50*/  IADD3 R204, PT, PT, R204, 0x80, RZ ;  /* 0x00000080cccc7810 */ /* 0x000fe40007ffe0ff */
[----:B------:R-:W-:Y:S01]  /*2c60*/  IADD3 R203, PT, PT, R203, 0x80, RZ ;  /* 0x00000080cbcb7810 */ /* 0x000fe20007ffe0ff */
[----:B--2---:R-:W-:Y:S01]  /*2c70*/  FFMA.FTZ R179, R174, R156, R179 ;  /* 0x0000009caeb37223 */ /* 0x004fe200000100b3 */
[----:B----4-:R-:W-:-:S04]  /*2c80*/  FADD.FTZ R186, R186, R154 ;  /* 0x0000009ababa7221 */ /* 0x010fc80000010000 */
[----:B------:R0:W-:Y:S04]  /*2c90*/  STL [R1+0xe8], R179 ;  /* 0x0000e8b301007387 */ /* 0x0001e80000100800 */
[----:B------:R1:W-:Y:S01]  /*2ca0*/  STL [R1+0x48], R187 ;  /* 0x000048bb01007387 */ /* 0x0003e20000100800 */
[----:B0-----:R-:W-:Y:S01]  /*2cb0*/  FMUL.FTZ R179, R152, R156 ;  /* 0x0000009c98b37220 */ /* 0x001fe20000410000 */
[----:B------:R-:W-:Y:S02]  /*2cc0*/  SHF.L.U32 R152, R226, 0x10, RZ ;  /* 0x00000010e2987819 */ /* 0x000fe400000006ff */
[----:B------:R0:W-:Y:S01]  /*2cd0*/  STL [R1+0x30], R186 ;  /* 0x000030ba01007387 */ /* 0x0001e20000100800 */
[----:B-1----:R-:W-:Y:S01]  /*2ce0*/  FMUL.FTZ R187, R153, UR32 ;  /* 0x0000002099bb7c20 */ /* 0x002fe20008410000 */
[----:B------:R-:W-:Y:S01]  /*2cf0*/  FFMA.FTZ R153, R26, R169, R208 ;  /* 0x000000a91a997223 */ /* 0x000fe200000100d0 */
[----:B0-----:R-:W-:Y:S01]  /*2d00*/  FMUL.FTZ R186, R152, R154 ;  /* 0x0000009a98ba7220 */ /* 0x001fe20000410000 */
[----:B------:R-:W-:-:S02]  /*2d10*/  FADD.FTZ R152, R209, R169 ;  /* 0x000000a9d1987221 */ /* 0x000fc40000010000 */
[----:B------:R-:W-:Y:S01]  /*2d20*/  FFMA.FTZ R153, R4, R210, R153 ;  /* 0x000000d204997223 */ /* 0x000fe20000010099 */
[----:B------:R-:W-:Y:S01]  /*2d30*/  FFMA.FTZ R157, R187, R154, R157 ;  /* 0x0000009abb9d7223 */ /* 0x000fe2000001009d */
[----:B------:R-:W-:Y:S01]  /*2d40*/  FADD.FTZ R152, R152, R210 ;  /* 0x000000d298987221 */ /* 0x000fe20000010000 */
[----:B------:R-:W-:Y:S01]  /*2d50*/  FADD.FTZ R154, R162, -UR34 ;  /* 0x80000022a29a7e21 */ /* 0x000fe20008010000 */
[----:B------:R-:W-:Y:S02]  /*2d60*/  FFMA.FTZ R153, R174, R179, R153 ;  /* 0x000000b3ae997223 */ /* 0x000fe40000010099 */
[----:B------:R-:W-:Y:S01]  /*2d70*/  FADD.FTZ R152, R152, R179 ;  /* 0x000000b398987221 */ /* 0x000fe20000010000 */
[----:B------:R-:W-:Y:S01]  /*2d80*/  FMUL.FTZ R196, R154, UR32 ;  /* 0x000000209ac47c20 */ /* 0x000fe20008410000 */
[----:B------:R-:W-:Y:S02]  /*2d90*/  FFMA.FTZ R153, R8, R7, R153 ;  /* 0x0000000708997223 */ /* 0x000fe40000010099 */
[----:B------:R-:W-:Y:S01]  /*2da0*/  FADD.FTZ R152, R152, R7 ;  /* 0x0000000798987221 */ /* 0x000fe20000010000 */
[----:B------:R-:W-:Y:S01]  /*2db0*/  FFMA.FTZ R197, R196, R155, R197 ;  /* 0x0000009bc4c57223 */ /* 0x000fe200000100c5 */
[----:B------:R-:W-:Y:S01]  /*2dc0*/  SHF.L.U32 R154, R227, 0x10, RZ ;  /* 0x00000010e39a7819 */ /* 0x000fe200000006ff */
[----:B------:R-:W-:Y:S01]  /*2dd0*/  FFMA.FTZ R153, R187, R186, R153 ;  /* 0x000000babb997223 */ /* 0x000fe20000010099 */
[----:B------:R-:W-:Y:S01]  /*2de0*/  FADD.FTZ R152, R152, R186 ;  /* 0x000000ba98987221 */ /* 0x000fe20000010000 */
[----:B------:R-:W-:Y:S02]  /*2df0*/  STL [R1+0xd0], R157 ;  /* 0x0000d09d01007387 */ /* 0x000fe40000100800 */
[----:B------:R-:W-:-:S02]  /*2e00*/  FFMA.FTZ R153, R20, R19, R153 ;  /* 0x0000001314997223 */ /* 0x000fc40000010099 */
[----:B------:R-:W-:Y:S01]  /*2e10*/  STL [R1+0x38], R163 ;  /* 0x000038a301007387 */ /* 0x000fe20000100800 */
[----:B------:R-:W-:-:S03]  /*2e20*/  FADD.FTZ R152, R152, R19 ;  /* 0x0000001398987221 */ /* 0x000fc60000010000 */
[----:B------:R0:W-:Y:S02]  /*2e30*/  STL [R1+0xd8], R197 ;  /* 0x0000d8c501007387 */ /* 0x0001e40000100800 */
[----:B0-----:R-:W-:-:S04]  /*2e40*/  FMUL.FTZ R197, R154, R155 ;  /* 0x0000009b9ac57220 */ /* 0x001fc80000410000 */
[----:B------:R-:W-:Y:S01]  /*2e50*/  FADD.FTZ R152, R152, R197 ;  /* 0x000000c598987221 */ /* 0x000fe20000010000 */
[----:B------:R-:W-:-:S03]  /*2e60*/  FFMA.FTZ R153, R196, R197, R153 ;  /* 0x000000c5c4997223 */ /* 0x000fc60000010099 */
[----:B------:R-:W-:Y:S01]  /*2e70*/  FADD.FTZ R209, R152, R161 ;  /* 0x000000a198d17221 */ /* 0x000fe20000010000 */
[----:B------:R-:W-:-:S07]  /*2e80*/  FFMA.FTZ R208, R252, R161, R153 ;  /* 0x000000a1fcd07223 */ /* 0x000fce0000010099 */
.L_x_6848:
[----:B------:R-:W-:Y:S05]  /*2e90*/  BSYNC.RECONVERGENT B1 ;  /* 0x0000000000017941 */ /* 0x000fea0003800200 */
.L_x_6847:
[----:B------:R-:W-:Y:S04]  /*2ea0*/  BSSY.RECONVERGENT B1, `(.L_x_6849) ;  /* 0x0000076000017945 */ /* 0x000fe80003800200 */
[----:B------:R-:W-:Y:S05]  /*2eb0*/  @!P1 BRA `(.L_x_6850) ;  /* 0x0000000400d09947 */ /* 0x000fea0003800000 */
[----:B------:R-:W-:Y:S01]  /*2ec0*/  ISETP.NE.U32.AND P0, PT, RZ, UR24, PT ;  /* 0x00000018ff007c0c */ /* 0x000fe2000bf05070 */
[----:B0-----:R-:W0:Y:S01]  /*2ed0*/  LDC.64 R152, c[0x0][0x428] ;  /* 0x00010a00ff987b82 */ /* 0x001e220000000a00 */
[----:B------:R-:W2:Y:S02]  /*2ee0*/  LDL.LU R18, [R1+0xcc] ;  /* 0x0000cc0001127983 */ /* 0x000ea40000300800 */
[----:B------:R-:W-:Y:S02]  /*2ef0*/  ISETP.NE.AND.EX P0, PT, RZ, UR25, PT, P0 ;  /* 0x00000019ff007c0c */ /* 0x000fe4000bf05300 */
[----:B------:R-:W3:Y:S03]  /*2f00*/  LDL.LU R215, [R1+0xb4] ;  /* 0x0000b40001d77983 */ /* 0x000ee60000300800 */
[----:B------:R-:W1:Y:S01]  /*2f10*/  LDC.64 R160, c[0x0][0x3a8] ;  /* 0x0000ea00ffa07b82 */ /* 0x000e620000000a00 */
[----:B------:R-:W4:Y:S04]  /*2f20*/  LDL.LU R170, [R1+0xbc] ;  /* 0x0000bc0001aa7983 */ /* 0x000f280000300800 */
[----:B------:R-:W4:Y:S03]  /*2f30*/  LDL.LU R175, [R1+0xc0] ;  /* 0x0000c00001af7983 */ /* 0x000f260000300800 */
[----:B------:R-:W1:Y:S01]  /*2f40*/  @P0 LDC.64 R164, c[0x0][0x438] ;  /* 0x00010e00ffa40b82 */ /* 0x000e620000000a00 */
[----:B------:R-:W4:Y:S04]  /*2f50*/  LDL.LU R178, [R1+0xc8] ;  /* 0x0000c80001b27983 */ /* 0x000f280000300800 */
[----:B------:R-:W4:Y:S03]  /*2f60*/  LDL.LU R198, [R1+0xb0] ;  /* 0x0000b00001c67983 */ /* 0x000f260000300800 */
[----:B------:R-:W1:Y:S01]  /*2f70*/  LDC.64 R184, c[0x0][0x3b0] ;  /* 0x0000ec00ffb87b82 */ /* 0x000e620000000a00 */
[----:B0-----:R-:W-:Y:S01]  /*2f80*/  IMAD.WIDE.U32 R152, R207, 0x10, R152 ;  /* 0x00000010cf987825 */ /* 0x001fe200078e0098 */
[----:B------:R-:W4:Y:S05]  /*2f90*/  LDL.LU R199, [R1+0xb8] ;  /* 0x0000b80001c77983 */ /* 0x000f2a0000300800 */
[----:B------:R-:W2:Y:S01]  /*2fa0*/  LDG.E.128 R152, desc[UR20][R152.64] ;  /* 0x0000001498987981 */ /* 0x000ea2000c1e1d00 */
[----:B-1----:R-:W-:-:S05]  /*2fb0*/  IMAD.WIDE.U32 R160, R203, 0x20, R160 ;  /* 0x00000020cba07825 */ /* 0x002fca00078e00a0 */
[----:B------:R-:W3:Y:S01]  /*2fc0*/  LDG.E.128 R156, desc[UR20][R160.64] ;  /* 0x00000014a09c7981 */ /* 0x000ee2000c1e1d00 */
[----:B------:R-:W-:-:S05]  /*2fd0*/  @P0 IMAD.WIDE.U32 R164, R203, 0x20, R164 ;  /* 0x00000020cba40825 */ /* 0x000fca00078e00a4 */
[----:B------:R-:W5:Y:S04]  /*2fe0*/  @P0 LDG.E.128 R132, desc[UR20][R164.64] ;  /* 0x00000014a4840981 */ /* 0x000f68000c1e1d00 */
[----:B------:R0:W5:Y:S04]  /*2ff0*/  @P0 LDG.E.128 R136, desc[UR20][R164.64+0x10] ;  /* 0x00001014a4880981 */ /* 0x000168000c1e1d00 */
[----:B------:R-:W4:Y:S01]  /*3000*/  LDG.E.128 R160, desc[UR20][R160.64+0x10] ;  /* 0x00001014a0a07981 */ /* 0x000f22000c1e1d00 */
[----:B0-----:R-:W-:-:S03]  /*3010*/  IMAD.WIDE.U32 R164, R204, 0x8, R184 ;  /* 0x00000008cca47825 */ /* 0x001fc600078e00b8 */
[----:B------:R-:W4:Y:S04]  /*3020*/  LDL.LU R185, [R1+0xc4] ;  /* 0x0000c40001b97983 */ /* 0x000f280000300800 */
[----:B------:R-:W5:Y:S01]  /*3030*/  LDG.E.64 R164, desc[UR20][R164.64] ;  /* 0x00000014a4a47981 */ /* 0x000f62000c1e1b00 */
[----:B------:R-:W-:-:S04]  /*3040*/  PRMT R6, R220, 0x7632, R6 ;  /* 0x00007632dc067816 */ /* 0x000fc80000000006 */
[----:B------:R-:W-:Y:S02]  /*3050*/  SHF.L.U32 R6, R6, 0x10, RZ ;  /* 0x0000001006067819 */ /* 0x000fe400000006ff */
[----:B------:R-:W-:Y:S02]  /*3060*/  IADD3 R207, PT, PT, R207, 0x80, RZ ;  /* 0x00000080cfcf7810 */ /* 0x000fe40007ffe0ff */
[----:B------:R-:W-:Y:S02]  /*3070*/  IADD3 R204, PT, PT, R204, 0x80, RZ ;  /* 0x00000080cccc7810 */ /* 0x000fe40007ffe0ff */
[----:B------:R-:W-:Y:S02]  /*3080*/  IADD3 R203, PT, PT, R203, 0x80, RZ ;  /* 0x00000080cbcb7810 */ /* 0x000fe40007ffe0ff */
[----:B--2---:R-:W-:-:S05]  /*3090*/  PRMT R3, R152, 0x7632, R3 ;  /* 0x0000763298037816 */ /* 0x004fca0000000003 */
[----:B------:R-:W-:Y:S02]  /*30a0*/  IMAD.U32 R5, R3, 0x10000, RZ ;  /* 0x0001000003057824 */ /* 0x000fe400078e00ff */
[----:B---3--:R-:W-:Y:S02]  /*30b0*/  FADD.FTZ R17, R157, -UR34 ;  /* 0x800000229d117e21 */ /* 0x008fe40008010000 */
[----:B------:R-:W-:Y:S02]  /*30c0*/  FMUL.FTZ R206, R6, R5 ;  /* 0x0000000506ce7220 */ /* 0x000fe40000410000 */
[----:B------:R-:W-:Y:S01]  /*30d0*/  FMUL.FTZ R3, R17, UR32 ;  /* 0x0000002011037c20 */ /* 0x000fe20008410000 */
[----:B------:R-:W-:Y:S01]  /*30e0*/  PRMT R17, R153, 0x7632, R17 ;  /* 0x0000763299117816 */ /* 0x000fe20000000011 */
[----:B------:R-:W-:Y:S01]  /*30f0*/  FADD.FTZ R6, R159, -UR34 ;  /* 0x800000229f067e21 */ /* 0x000fe20008010000 */
[----:B------:R-:W-:Y:S02]  /*3100*/  FADD.FTZ R249, R249, R5 ;  /* 0x00000005f9f97221 */ /* 0x000fe40000010000 */
[----:B------:R-:W-:Y:S01]  /*3110*/  SHF.L.U32 R17, R17, 0x10, RZ ;  /* 0x0000001011117819 */ /* 0x000fe200000006ff */
[----:B------:R-:W-:-:S04]  /*3120*/  FMUL.FTZ R6, R6, UR32 ;  /* 0x0000002006067c20 */ /* 0x000fc80008410000 */
[----:B------:R-:W-:Y:S01]  /*3130*/  FFMA.FTZ R18, R6, R17, R18 ;  /* 0x0000001106127223 */ /* 0x000fe20000010012 */
[----:B----4-:R-:W-:Y:S01]  /*3140*/  FFMA.FTZ R185, R3, R5, R185 ;  /* 0x0000000503b97223 */ /* 0x010fe200000100b9 */
[----:B------:R-:W-:-:S04]  /*3150*/  PRMT R5, R221, 0x7632, R5 ;  /* 0x00007632dd057816 */ /* 0x000fc80000000005 */
[----:B------:R-:W-:Y:S01]  /*3160*/  SHF.L.U32 R5, R5, 0x10, RZ ;  /* 0x0000001005057819 */ /* 0x000fe200000006ff */
[----:B------:R-:W-:Y:S01]  /*3170*/  STL [R1+0xc4], R185 ;  /* 0x0000c4b901007387 */ /* 0x000fe20000100800 */
[----:B------:R-:W-:Y:S01]  /*3180*/  FADD.FTZ R251, R251, R17 ;  /* 0x00000011fbfb7221 */ /* 0x000fe20000010000 */
[----:B------:R-:W-:Y:S02]  /*3190*/  PRMT R27, R154, 0x7632, R27 ;  /* 0x000076329a1b7816 */ /* 0x000fe4000000001b */
[----:B------:R-:W-:Y:S01]  /*31a0*/  FMUL.FTZ R5, R5, R17 ;  /* 0x0000001105057220 */ /* 0x000fe20000410000 */
[----:B------:R-:W-:Y:S01]  /*31b0*/  PRMT R17, R222, 0x7632, R17 ;  /* 0x00007632de117816 */ /* 0x000fe20000000011 */
[----:B------:R0:W-:Y:S01]  /*31c0*/  STL [R1+0xcc], R18 ;  /* 0x0000cc1201007387 */ /* 0x0001e20000100800 */
[----:B------:R-:W-:Y:S02]  /*31d0*/  SHF.L.U32 R27, R27, 0x10, RZ ;  /* 0x000000101b1b7819 */ /* 0x000fe400000006ff */
[----:B------:R-:W-:Y:S01]  /*31e0*/  SHF.L.U32 R17, R17, 0x10, RZ ;  /* 0x0000001011117819 */ /* 0x000fe200000006ff */
[----:B0-----:R-:W-:-:S04]  /*31f0*/  FADD.FTZ R18, R161, -UR34 ;  /* 0x80000022a1127e21 */ /* 0x001fc80008010000 */
[----:B------:R-:W-:Y:S01]  /*3200*/  FMUL.FTZ R18, R18, UR32 ;  /* 0x0000002012127c20 */ /* 0x000fe20008410000 */
[-C--:B------:R-:W-:Y:S01]  /*3210*/  FMUL.FTZ R17, R17, R27.reuse ;  /* 0x0000001b11117220 */ /* 0x080fe20000410000 */
[----:B------:R-:W-:Y:S01]  /*3220*/  FADD.FTZ R245, R245, R27 ;  /* 0x0000001bf5f57221 */ /* 0x000fe20000010000 */
[----:B------:R-:W-:Y:S01]  /*3230*/  PRMT R159, R155, 0x7632, R159 ;  /* 0x000076329b9f7816 */ /* 0x000fe2000000009f */
[----:B------:R-:W-:Y:S01]  /*3240*/  FFMA.FTZ R215, R18, R27, R215 ;  /* 0x0000001b12d77223 */ /* 0x000fe200000100d7 */
[----:B------:R-:W-:-:S03]  /*3250*/  PRMT R27, R223, 0x7632, R27 ;  /* 0x00007632df1b7816 */ /* 0x000fc6000000001b */
[----:B------:R-:W-:Y:S01]  /*3260*/  IMAD.U32 R159, R159, 0x10000, RZ ;  /* 0x000100009f9f7824 */ /* 0x000fe200078e00ff */
[----:B------:R-:W-:Y:S01]  /*3270*/  SHF.L.U32 R27, R27, 0x10, RZ ;  /* 0x000000101b1b7819 */ /* 0x000fe200000006ff */
[----:B------:R-:W-:Y:S01]  /*3280*/  FADD.FTZ R157, R163, -UR34 ;  /* 0x80000022a39d7e21 */ /* 0x000fe20008010000 */
[----:B------:R0:W-:Y:S03]  /*3290*/  STL [R1+0xb4], R215 ;  /* 0x0000b4d701007387 */ /* 0x0001e60000100800 */
[----:B------:R-:W-:Y:S01]  /*32a0*/  FMUL.FTZ R161, R27, R159 ;  /* 0x0000009f1ba17220 */ /* 0x000fe20000410000 */
[----:B------:R-:W-:Y:S01]  /*32b0*/  FADD.FTZ R27, R156, -UR34 ;  /* 0x800000229c1b7e21 */ /* 0x000fe20008010000 */
[----:B------:R-:W-:-:S03]  /*32c0*/  SHF.L.U32 R156, R152, 0x10, RZ ;  /* 0x00000010989c7819 */ /* 0x000fc600000006ff */
[----:B------:R-:W-:Y:S01]  /*32d0*/  FMUL.FTZ R27, R27, UR32 ;  /* 0x000000201b1b7c20 */ /* 0x000fe20008410000 */
[----:B0-----:R-:W-:Y:S01]  /*32e0*/  FMUL.FTZ R215, R157, UR32 ;  /* 0x000000209dd77c20 */ /* 0x001fe20008410000 */
[----:B------:R-:W-:Y:S02]  /*32f0*/  SHF.L.U32 R152, R220, 0x10, RZ ;  /* 0x00000010dc987819 */ /* 0x000fe400000006ff */
[-C--:B------:R-:W-:Y:S01]  /*3300*/  FFMA.FTZ R175, R27, R156.reuse, R175 ;  /* 0x0000009c1baf7223 */ /* 0x080fe200000100af */
[----:B------:R-:W-:Y:S01]  /*3310*/  FFMA.FTZ R170, R215, R159, R170 ;  /* 0x0000009fd7aa7223 */ /* 0x000fe200000100aa */
[----:B------:R-:W-:Y:S01]  /*3320*/  STL [R1+0x4], R161 ;  /* 0x000004a101007387 */ /* 0x000fe20000100800 */
[----:B------:R-:W-:Y:S01]  /*3330*/  FADD.FTZ R158, R158, -UR34 ;  /* 0x800000229e9e7e21 */ /* 0x000fe20008010000 */
[----:B------:R-:W-:Y:S02]  /*3340*/  FADD.FTZ R248, R248, R156 ;  /* 0x0000009cf8f87221 */ /* 0x000fe40000010000 */
[----:B------:R0:W-:Y:S04]  /*3350*/  STL [R1+0xbc], R170 ;  /* 0x0000bcaa01007387 */ /* 0x0001e80000100800 */
[----:B------:R1:W-:Y:S01]  /*3360*/  STL [R1+0xc0], R175 ;  /* 0x0000c0af01007387 */ /* 0x0003e20000100800 */
[----:B0-----:R-:W-:Y:S01]  /*3370*/  FMUL.FTZ R170, R152, R156 ;  /* 0x0000009c98aa7220 */ /* 0x001fe20000410000 */
[----:B------:R-:W-:Y:S01]  /*3380*/  SHF.L.U32 R156, R153, 0x10, RZ ;  /* 0x00000010999c7819 */ /* 0x000fe200000006ff */
[----:B-1----:R-:W-:Y:S01]  /*3390*/  FMUL.FTZ R175, R158, UR32 ;  /* 0x000000209eaf7c20 */ /* 0x002fe20008410000 */
[----:B------:R-:W-:-:S03]  /*33a0*/  SHF.L.U32 R152, R221, 0x10, RZ ;  /* 0x00000010dd987819 */ /* 0x000fc600000006ff */
[----:B------:R-:W-:Y:S01]  /*33b0*/  FFMA.FTZ R178, R175, R156, R178 ;  /* 0x0000009cafb27223 */ /* 0x000fe200000100b2 */
[----:B------:R-:W-:Y:S01]  /*33c0*/  SHF.L.U32 R154, R154, 0x10, RZ ;  /* 0x000000109a9a7819 */ /* 0x000fe200000006ff */
[----:B------:R-:W-:-:S03]  /*33d0*/  FADD.FTZ R153, R160, -UR34 ;  /* 0x80000022a0997e21 */ /* 0x000fc60008010000 */
[----:B------:R0:W-:Y:S01]  /*33e0*/  STL [R1+0xc8], R178 ;  /* 0x0000c8b201007387 */ /* 0x0001e20000100800 */
[----:B------:R-:W-:Y:S01]  /*33f0*/  FMUL.FTZ R185, R153, UR32 ;  /* 0x0000002099b97c20 */ /* 0x000fe20008410000 */
[----:B------:R-:W-:Y:S01]  /*3400*/  FFMA.FTZ R153, R27, R170, R208 ;  /* 0x000000aa1b997223 */ /* 0x000fe200000100d0 */
[----:B0-----:R-:W-:Y:S01]  /*3410*/  FMUL.FTZ R178, R152, R156 ;  /* 0x0000009c98b27220 */ /* 0x001fe20000410000 */
[----:B------:R-:W-:-:S04]  /*3420*/  IMAD.U32 R152, R222, 0x10000, RZ ;  /* 0x00010000de987824 */ /* 0x000fc800078e00ff */
[-C--:B------:R-:W-:Y:S01]  /*3430*/  FMUL.FTZ R184, R152, R154.reuse ;  /* 0x0000009a98b87220 */ /* 0x080fe20000410000 */
[----:B------:R-:W-:Y:S01]  /*3440*/  FADD.FTZ R152, R209, R170 ;  /* 0x000000aad1987221 */ /* 0x000fe20000010000 */
[----:B------:R-:W-:Y:S01]  /*3450*/  FFMA.FTZ R198, R185, R154, R198 ;  /* 0x0000009ab9c67223 */ /* 0x000fe200000100c6 */
[----:B------:R-:W-:Y:S01]  /*3460*/  FFMA.FTZ R153, R3, R206, R153 ;  /* 0x000000ce03997223 */ /* 0x000fe20000010099 */
[----:B------:R-:W-:Y:S01]  /*3470*/  FADD.FTZ R244, R244, R154 ;  /* 0x0000009af4f47221 */ /* 0x000fe20000010000 */
[----:B------:R-:W-:Y:S01]  /*3480*/  FADD.FTZ R152, R152, R206 ;  /* 0x000000ce98987221 */ /* 0x000fe20000010000 */
[----:B------:R-:W-:Y:S01]  /*3490*/  FADD.FTZ R154, R162, -UR34 ;  /* 0x80000022a29a7e21 */ /* 0x000fe20008010000 */
[----:B------:R-:W-:Y:S01]  /*34a0*/  FFMA.FTZ R153, R175, R178, R153 ;  /* 0x000000b2af997223 */ /* 0x000fe20000010099 */
[----:B------:R0:W-:Y:S01]  /*34b0*/  STL [R1+0xb0], R198 ;  /* 0x0000b0c601007387 */ /* 0x0001e20000100800 */
[----:B------:R-:W-:Y:S01]  /*34c0*/  FADD.FTZ R152, R152, R178 ;  /* 0x000000b298987221 */ /* 0x000fe20000010000 */
[----:B------:R-:W-:Y:S01]  /*34d0*/  SHF.L.U32 R155, R155, 0x10, RZ ;  /* 0x000000109b9b7819 */ /* 0x000fe200000006ff */
[----:B------:R-:W-:-:S02]  /*34e0*/  FFMA.FTZ R153, R6, R5, R153 ;  /* 0x0000000506997223 */ /* 0x000fc40000010099 */
[----:B------:R-:W-:Y:S01]  /*34f0*/  FADD.FTZ R152, R152, R5 ;  /* 0x0000000598987221 */ /* 0x000fe20000010000 */
[----:B0-----:R-:W-:Y:S01]  /*3500*/  FMUL.FTZ R198, R154, UR32 ;  /* 0x000000209ac67c20 */ /* 0x001fe20008410000 */
[----:B------:R-:W-:Y:S02]  /*3510*/  SHF.L.U32 R154, R223, 0x10, RZ ;  /* 0x00000010df9a7819 */ /* 0x000fe400000006ff */
[----:B------:R-:W-:Y:S01]  /*3520*/  FADD.FTZ R152, R152, R184 ;  /* 0x000000b898987221 */ /* 0x000fe20000010000 */
[----:B------:R-:W-:Y:S01]  /*3530*/  FFMA.FTZ R199, R198, R155, R199 ;  /* 0x0000009bc6c77223 */ /* 0x000fe200000100c7 */
[----:B------:R-:W-:Y:S02]  /*3540*/  FFMA.FTZ R153, R185, R184, R153 ;  /* 0x000000b8b9997223 */ /* 0x000fe40000010099 */
[----:B------:R-:W-:Y:S02]  /*3550*/  FADD.FTZ R152, R152, R17 ;  /* 0x0000001198987221 */ /* 0x000fe40000010000 */
[----:B------:R0:W-:Y:S01]  /*3560*/  STL [R1+0xb8], R199 ;  /* 0x0000b8c701007387 */ /* 0x0001e20000100800 */
[----:B------:R-:W-:Y:S01]  /*3570*/  FFMA.FTZ R153, R18, R17, R153 ;  /* 0x0000001112997223 */ /* 0x000fe20000010099 */
[----:B------:R-:W-:Y:S01]  /*3580*/  FADD.FTZ R247, R247, R159 ;  /* 0x0000009ff7f77221 */ /* 0x000fe20000010000 */
[----:B0-----:R-:W-:-:S04]  /*3590*/  FMUL.FTZ R199, R154, R155 ;  /* 0x0000009b9ac77220 */ /* 0x001fc80000410000 */
[----:B------:R-:W-:Y:S01]  /*35a0*/  FADD.FTZ R152, R152, R199 ;  /* 0x000000c798987221 */ /* 0x000fe20000010000 */
[----:B------:R-:W-:Y:S01]  /*35b0*/  FFMA.FTZ R153, R198, R199, R153 ;  /* 0x000000c7c6997223 */ /* 0x000fe20000010099 */
[----:B------:R-:W-:Y:S01]  /*35c0*/  FADD.FTZ R250, R250, R156 ;  /* 0x0000009cfafa7221 */ /* 0x000fe20000010000 */
[----:B------:R-:W-:Y:S01]  /*35d0*/  FADD.FTZ R246, R246, R155 ;  /* 0x0000009bf6f67221 */ /* 0x000fe20000010000 */
[----:B------:R-:W-:Y:S01]  /*35e0*/  FADD.FTZ R209, R152, R161 ;  /* 0x000000a198d17221 */ /* 0x000fe20000010000 */
[----:B------:R-:W-:-:S07]  /*35f0*/  FFMA.FTZ R208, R215, R161, R153 ;  /* 0x000000a1d7d07223 */ /* 0x000fce0000010099 */
.L_x_6850:
[----:B------:R-:W-:Y:S05]  /*3600*/  BSYNC.RECONVERGENT B1 ;  /* 0x0000000000017941 */ /* 0x000fea0003800200 */
.L_x_6849:
[----:B------:R-:W-:Y:S05]  /*3610*/  @!P5 BRA `(.L_x_6851) ;  /* 0x0000000c0060d947 */ /* 0x000fea0003800000 */
[----:B0-----:R-:W0:Y:S01]  /*3620*/  LDC.64 R152, c[0x0][0x428] ;  /* 0x00010a00ff987b82 */ /* 0x001e220000000a00 */
[----:B------:R-:W2:Y:S04]  /*3630*/  LDL.LU R28, [R1+0xa4] ;  /* 0x0000a400011c7983 */ /* 0x000ea80000300800 */
[----:B------:R-:W3:Y:S03]  /*3640*/  LDL.LU R171, [R1+0xac] ;  /* 0x0000ac0001ab7983 */ /* 0x000ee60000300800 */
[----:B------:R-:W1:Y:S01]  /*3650*/  LDC.64 R14, c[0x0][0x3a8] ;  /* 0x0000ea00ff0e7b82 */ /* 0x000e620000000a00 */
[----:B------:R-:W4:Y:S04]  /*3660*/  LDL.LU R176, [R1+0x94] ;  /* 0x0000940001b07983 */ /* 0x000f280000300800 */
[----:B------:R-:W4:Y:S03]  /*3670*/  LDL.LU R177, [R1+0x9c] ;  /* 0x00009c0001b17983 */ /* 0x000f260000300800 */
[----:B------:R-:W1:Y:S01]  /*3680*/  LDC.64 R166, c[0x0][0x3b0] ;  /* 0x0000ec00ffa67b82 */ /* 0x000e620000000a00 */
[----:B------:R-:W4:Y:S04]  /*3690*/  LDL.LU R183, [R1+0xa0] ;  /* 0x0000a00001b77983 */ /* 0x000f280000300800 */
[----:B------:R-:W4:Y:S01]  /*36a0*/  LDL.LU R182, [R1+0xa8] ;  /* 0x0000a80001b67983 */ /* 0x000f220000300800 */
[----:B0-----:R-:W-:-:S03]  /*36b0*/  IMAD.WIDE.U32 R152, R207, 0x10, R152 ;  /* 0x00000010cf987825 */ /* 0x001fc600078e0098 */
[----:B------:R-:W4:Y:S04]  /*36c0*/  LDL.LU R200, [R1+0x90] ;  /* 0x0000900001c87983 */ /* 0x000f280000300800 */
[----:B------:R-:W4:Y:S01]  /*36d0*/  LDL.LU R201, [R1+0x98] ;  /* 0x0000980001c97983 */ /* 0x000f220000300800 */
[----:B-1----:R-:W-:-:S03]  /*36e0*/  IMAD.WIDE.U32 R14, R203, 0x20, R14 ;  /* 0x00000020cb0e7825 */ /* 0x002fc600078e000e */
[----:B------:R-:W2:Y:S04]  /*36f0*/  LDG.E.128 R152, desc[UR20][R152.64] ;  /* 0x0000001498987981 */ /* 0x000ea8000c1e1d00 */
[----:B------:R-:W3:Y:S04]  /*3700*/  LDG.E.128 R156, desc[UR20][R14.64] ;  /* 0x000000140e9c7981 */ /* 0x000ee8000c1e1d00 */
[----:B------:R0:W4:Y:S01]  /*3710*/  LDG.E.128 R160, desc[UR20][R14.64+0x10] ;  /* 0x000010140ea07981 */ /* 0x000122000c1e1d00 */
[----:B------:R-:W-:Y:S01]  /*3720*/  IMAD.WIDE.U32 R166, R204, 0x8, R166 ;  /* 0x00000008cca67825 */ /* 0x000fe200078e00a6 */
[----:B------:R-:W-:-:S04]  /*3730*/  ISETP.NE.U32.AND P0, PT, RZ, UR24, PT ;  /* 0x00000018ff007c0c */ /* 0x000fc8000bf05070 */
[----:B------:R-:W-:Y:S01]  /*3740*/  ISETP.NE.AND.EX P0, PT, RZ, UR25, PT, P0 ;  /* 0x00000019ff007c0c */ /* 0x000fe2000bf05300 */
[----:B------:R-:W5:-:S12]  /*3750*/  LDG.E.64 R166, desc[UR20][R166.64] ;  /* 0x00000014a6a67981 */ /* 0x000f58000c1e1b00 */
[----:B0-----:R-:W0:Y:S02]  /*3760*/  @P0 LDC.64 R14, c[0x0][0x438] ;  /* 0x00010e00ff0e0b82 */ /* 0x001e240000000a00 */
[----:B0-----:R-:W-:-:S05]  /*3770*/  @P0 IMAD.WIDE.U32 R14, R203, 0x20, R14 ;  /* 0x00000020cb0e0825 */ /* 0x001fca00078e000e */
[----:B------:R-:W5:Y:S04]  /*3780*/  @P0 LDG.E.128 R140, desc[UR20][R14.64] ;  /* 0x000000140e8c0981 */ /* 0x000f68000c1e1d00 */
[----:B------:R0:W5:Y:S02]  /*3790*/  @P0 LDG.E.128 R144, desc[UR20][R14.64+0x10] ;  /* 0x000010140e900981 */ /* 0x000164000c1e1d00 */
[----:B0-----:R-:W-:-:S05]  /*37a0*/  PRMT R14, R216, 0x7632, R14 ;  /* 0x00007632d80e7816 */ /* 0x001fca000000000e */
[----:B------:R-:W-:Y:S01]  /*37b0*/  IMAD.U32 R14, R14, 0x10000, RZ ;  /* 0x000100000e0e7824 */ /* 0x000fe200078e00ff */
[----:B--2---:R-:W-:Y:S01]  /*37c0*/  PRMT R13, R152, 0x7632, R13 ;  /* 0x00007632980d7816 */ /* 0x004fe2000000000d */
[----:B---3--:R-:W-:-:S03]  /*37d0*/  FADD.FTZ R15, R157, -UR34 ;  /* 0x800000229d0f7e21 */ /* 0x008fc60008010000 */
[----:B------:R-:W-:Y:S01]  /*37e0*/  SHF.L.U32 R13, R13, 0x10, RZ ;  /* 0x000000100d0d7819 */ /* 0x000fe200000006ff */
[----:B------:R-:W-:Y:S01]  /*37f0*/  FMUL.FTZ R211, R15, UR32 ;  /* 0x000000200fd37c20 */ /* 0x000fe20008410000 */
[----:B------:R-:W-:-:S03]  /*3800*/  PRMT R15, R153, 0x7632, R15 ;  /* 0x00007632990f7816 */ /* 0x000fc6000000000f */
[-C--:B------:R-:W-:Y:S01]  /*3810*/  FMUL.FTZ R205, R14, R13.reuse ;  /* 0x0000000d0ecd7220 */ /* 0x080fe20000410000 */
[----:B------:R-:W-:Y:S01]  /*3820*/  FADD.FTZ R241, R241, R13 ;  /* 0x0000000df1f17221 */ /* 0x000fe20000010000 */
[----:B------:R-:W-:Y:S01]  /*3830*/  FFMA.FTZ R28, R211, R13, R28 ;  /* 0x0000000dd31c7223 */ /* 0x000fe2000001001c */
[----:B------:R-:W-:Y:S01]  /*3840*/  PRMT R14, R217, 0x7632, R14 ;  /* 0x00007632d90e7816 */ /* 0x000fe2000000000e */
[----:B------:R-:W-:Y:S01]  /*3850*/  FADD.FTZ R13, R159, -UR34 ;  /* 0x800000229f0d7e21 */ /* 0x000fe20008010000 */
[----:B------:R-:W-:Y:S02]  /*3860*/  SHF.L.U32 R15, R15, 0x10, RZ ;  /* 0x000000100f0f7819 */ /* 0x000fe400000006ff */
[----:B------:R-:W-:Y:S01]  /*3870*/  SHF.L.U32 R14, R14, 0x10, RZ ;  /* 0x000000100e0e7819 */ /* 0x000fe200000006ff */
[----:B------:R-:W-:Y:S01]  /*3880*/  FMUL.FTZ R13, R13, UR32 ;  /* 0x000000200d0d7c20 */ /* 0x000fe20008410000 */
[----:B------:R-:W-:Y:S01]  /*3890*/  PRMT R16, R154, 0x7632, R16 ;  /* 0x000076329a107816 */ /* 0x000fe20000000010 */
[----:B------:R-:W-:-:S02]  /*38a0*/  FADD.FTZ R243, R243, R15 ;  /* 0x0000000ff3f37221 */ /* 0x000fc40000010000 */
[-C--:B------:R-:W-:Y:S01]  /*38b0*/  FMUL.FTZ R14, R14, R15.reuse ;  /* 0x0000000f0e0e7220 */ /* 0x080fe20000410000 */
[----:B------:R-:W-:Y:S01]  /*38c0*/  FFMA.FTZ R171, R13, R15, R171 ;  /* 0x0000000f0dab7223 */ /* 0x000fe200000100ab */
[----:B------:R-:W-:Y:S01]  /*38d0*/  PRMT R15, R218, 0x7632, R15 ;  /* 0x00007632da0f7816 */ /* 0x000fe2000000000f */
[----:B----4-:R-:W-:Y:S01]  /*38e0*/  FADD.FTZ R157, R161, -UR34 ;  /* 0x80000022a19d7e21 */ /* 0x010fe20008010000 */
[----:B------:R0:W-:Y:S02]  /*38f0*/  STL [R1+0xa4], R28 ;  /* 0x0000a41c01007387 */ /* 0x0001e40000100800 */
[----:B------:R-:W-:Y:S02]  /*3900*/  SHF.L.U32 R15, R15, 0x10, RZ ;  /* 0x000000100f0f7819 */ /* 0x000fe400000006ff */
[----:B0-----:R-:W-:Y:S01]  /*3910*/  SHF.L.U32 R28, R16, 0x10, RZ ;  /* 0x00000010101c7819 */ /* 0x001fe200000006ff */
[----:B------:R-:W-:Y:S01]  /*3920*/  FMUL.FTZ R16, R157, UR32 ;  /* 0x000000209d107c20 */ /* 0x000fe20008410000 */
[----:B------:R-:W-:-:S03]  /*3930*/  PRMT R157, R155, 0x7632, R157 ;  /* 0x000076329b9d7816 */ /* 0x000fc6000000009d */
[-C--:B------:R-:W-:Y:S01]  /*3940*/  FMUL.FTZ R15, R15, R28.reuse ;  /* 0x0000001c0f0f7220 */ /* 0x080fe20000410000 */
[----:B------:R-:W-:Y:S01]  /*3950*/  FADD.FTZ R237, R237, R28 ;  /* 0x0000001ceded7221 */ /* 0x000fe20000010000 */
[----:B------:R-:W-:Y:S01]  /*3960*/  FFMA.FTZ R176, R16, R28, R176 ;  /* 0x0000001c10b07223 */ /* 0x000fe200000100b0 */
[----:B------:R-:W-:Y:S02]  /*3970*/  PRMT R28, R219, 0x7632, R28 ;  /* 0x00007632db1c7816 */ /* 0x000fe4000000001c */
[----:B------:R-:W-:-:S03]  /*3980*/  SHF.L.U32 R157, R157, 0x10, RZ ;  /* 0x000000109d9d7819 */ /* 0x000fc600000006ff */
[----:B------:R-:W-:Y:S02]  /*3990*/  IMAD.U32 R28, R28, 0x10000, RZ ;  /* 0x000100001c1c7824 */ /* 0x000fe400078e00ff */
[----:B------:R-:W-:Y:S02]  /*39a0*/  FADD.FTZ R159, R163, -UR34 ;  /* 0x80000022a39f7e21 */ /* 0x000fe40008010000 */
[-C--:B------:R-:W-:Y:S01]  /*39b0*/  FMUL.FTZ R203, R28, R157.reuse ;  /* 0x0000009d1ccb7220 */ /* 0x080fe20000410000 */
[----:B------:R-:W-:Y:S01]  /*39c0*/  FADD.FTZ R28, R156, -UR34 ;  /* 0x800000229c1c7e21 */ /* 0x000fe20008010000 */
[----:B------:R-:W-:Y:S01]  /*39d0*/  FMUL.FTZ R207, R159, UR32 ;  /* 0x000000209fcf7c20 */ /* 0x000fe20008410000 */
[----:B------:R-:W-:Y:S01]  /*39e0*/  SHF.L.U32 R156, R152, 0x10, RZ ;  /* 0x00000010989c7819 */ /* 0x000fe200000006ff */
[----:B------:R-:W-:Y:S01]  /*39f0*/  FADD.FTZ R152, R158, -UR34 ;  /* 0x800000229e987e21 */ /* 0x000fe20008010000 */
[----:B------:R-:W-:Y:S01]  /*3a00*/  FMUL.FTZ R28, R28, UR32 ;  /* 0x000000201c1c7c20 */ /* 0x000fe20008410000 */
[----:B------:R-:W-:Y:S01]  /*3a10*/  STL [R1+0xac], R171 ;  /* 0x0000acab01007387 */ /* 0x000fe20000100800 */
[----:B------:R-:W-:Y:S01]  /*3a20*/  FFMA.FTZ R177, R207, R157, R177 ;  /* 0x0000009dcfb17223 */ /* 0x000fe200000100b1 */
[----:B------:R-:W-:Y:S01]  /*3a30*/  FADD.FTZ R239, R239, R157 ;  /* 0x0000009defef7221 */ /* 0x000fe20000010000 */
[----:B------:R-:W-:Y:S01]  /*3a40*/  FFMA.FTZ R183, R28, R156, R183 ;  /* 0x0000009c1cb77223 */ /* 0x000fe200000100b7 */
[----:B------:R0:W-:Y:S01]  /*3a50*/  STL [R1+0x94], R176 ;  /* 0x000094b001007387 */ /* 0x0001e20000100800 */
[----:B------:R-:W-:-:S02]  /*3a60*/  SHF.L.U32 R157, R216, 0x10, RZ ;  /* 0x00000010d89d7819 */ /* 0x000fc400000006ff */
[----:B------:R-:W-:Y:S01]  /*3a70*/  SHF.L.U32 R153, R153, 0x10, RZ ;  /* 0x0000001099997819 */ /* 0x000fe200000006ff */
[----:B------:R-:W-:Y:S01]  /*3a80*/  STL [R1+0x20], R207 ;  /* 0x000020cf01007387 */ /* 0x000fe20000100800 */
[----:B------:R-:W-:-:S03]  /*3a90*/  FADD.FTZ R240, R240, R156 ;  /* 0x0000009cf0f07221 */ /* 0x000fc60000010000 */
[----:B------:R-:W-:Y:S01]  /*3aa0*/  STL [R1+0x1c], R203 ;  /* 0x00001ccb01007387 */ /* 0x000fe20000100800 */
[----:B0-----:R-:W-:Y:S01]  /*3ab0*/  FMUL.FTZ R176, R152, UR32 ;  /* 0x0000002098b07c20 */ /* 0x001fe20008410000 */
[----:B------:R-:W-:Y:S02]  /*3ac0*/  FADD.FTZ R152, R160, -UR34 ;  /* 0x80000022a0987e21 */ /* 0x000fe40008010000 */
[----:B------:R-:W-:Y:S01]  /*3ad0*/  STL [R1+0x9c], R177 ;  /* 0x00009cb101007387 */ /* 0x000fe20000100800 */
[----:B------:R-:W-:Y:S01]  /*3ae0*/  FMUL.FTZ R171, R157, R156 ;  /* 0x0000009c9dab7220 */ /* 0x000fe20000410000 */
[----:B------:R-:W-:Y:S02]  /*3af0*/  FFMA.FTZ R182, R176, R153, R182 ;  /* 0x00000099b0b67223 */ /* 0x000fe400000100b6 */
[----:B------:R0:W-:Y:S01]  /*3b00*/  STL [R1+0xa0], R183 ;  /* 0x0000a0b701007387 */ /* 0x0001e20000100800 */
[----:B------:R-:W-:Y:S01]  /*3b10*/  SHF.L.U32 R156, R217, 0x10, RZ ;  /* 0x00000010d99c7819 */ /* 0x000fe200000006ff */
[----:B------:R-:W-:-:S02]  /*3b20*/  IMAD.U32 R154, R154, 0x10000, RZ ;  /* 0x000100009a9a7824 */ /* 0x000fc400078e00ff */
[----:B------:R-:W-:Y:S01]  /*3b30*/  FADD.FTZ R242, R242, R153 ;  /* 0x00000099f2f27221 */ /* 0x000fe20000010000 */
[----:B------:R1:W-:Y:S01]  /*3b40*/  STL [R1+0xa8], R182 ;  /* 0x0000a8b601007387 */ /* 0x0003e20000100800 */
[----:B0-----:R-:W-:Y:S01]  /*3b50*/  FMUL.FTZ R183, R152, UR32 ;  /* 0x0000002098b77c20 */ /* 0x001fe20008410000 */
[----:B------:R-:W-:Y:S01]  /*3b60*/  SHF.L.U32 R152, R218, 0x10, RZ ;  /* 0x00000010da987819 */ /* 0x000fe200000006ff */
[----:B------:R-:W-:Y:S01]  /*3b70*/  FMUL.FTZ R177, R156, R153 ;  /* 0x000000999cb17220 */ /* 0x000fe20000410000 */
[----:B------:R-:W-:-:S03]  /*3b80*/  FFMA.FTZ R153, R28, R171, R208 ;  /* 0x000000ab1c997223 */ /* 0x000fc600000100d0 */
[-C--:B-1----:R-:W-:Y:S01]  /*3b90*/  FMUL.FTZ R182, R152, R154.reuse ;  /* 0x0000009a98b67220 */ /* 0x082fe20000410000 */
        /* <DEDUP_REMOVED lines=27> */
.L_x_6842:
        /* <DEDUP_REMOVED lines=50> */
.L_x_6852:
        /* <DEDUP_REMOVED lines=8> */
[----:B0-----:R-:W-:-:S07]  /*40f0*/  @P4 IMAD.WIDE.U32 R152, R154, 0x8, R152 ;  /* 0x000000089a984825 */ /* 0x001fce00078e0098 */
[----:B------:R-:W0:Y:S01]  /*4100*/  @P0 LDC.64 R158, c[0x0][0x3b0] ;  /* 0x0000ec00ff9e0b82 */ /* 0x000e220000000a00 */
[----:B------:R-:W-:Y:S01]  /*4110*/  @P4 VIADD R154, R154, 0x80 ;  /* 0x000000809a9a4836 */ /* 0x000fe20000000000 */
[----:B------:R1:W5:Y:S06]  /*4120*/  @P4 LDG.E.64 R30, desc[UR20][R152.64] ;  /* 0x00000014981e4981 */ /* 0x00036c000c1e1b00 */
[----:B------:R-:W3:Y:S01]  /*4130*/  @P4 LDC.64 R162, c[0x0][0x438] ;  /* 0x00010e00ffa24b82 */ /* 0x000ee20000000a00 */
[----:B-1----:R-:W-:-:S05]  /*4140*/  @P3 IMAD.WIDE.U32 R152, R154, 0x8, R156 ;  /* 0x000000089a983825 */ /* 0x002fca00078e009c */
[----:B------:R1:W5:Y:S01]  /*4150*/  @P3 LDG.E.64 R32, desc[UR20][R152.64] ;  /* 0x0000001498203981 */ /* 0x000362000c1e1b00 */
[----:B------:R-:W-:Y:S02]  /*4160*/  P2R R156, PR, RZ, 0x1 ;  /* 0x00000001ff9c7803 */ /* 0x000fe40000000000 */
[----:B------:R-:W-:-:S03]  /*4170*/  @P3 IADD3 R154, PT, PT, R154, 0x80, RZ ;  /* 0x000000809a9a3810 */ /* 0x000fc60007ffe0ff */
[----:B------:R2:W-:Y:S01]  /*4180*/  STL [R1+0x164], R156 ;  /* 0x0001649c01007387 */ /* 0x0005e20000100800 */
[----:B-1----:R-:W1:Y:S01]  /*4190*/  @P1 LDC.64 R152, c[0x0][0x3b0] ;  /* 0x0000ec00ff981b82 */ /* 0x002e620000000a00 */
[C---:B--2---:R-:W-:Y:S01]  /*41a0*/  @P2 IMAD.WIDE.U32 R156, R154.reuse, 0x8, R160 ;  /* 0x000000089a9c2825 */ /* 0x044fe200078e00a0 */
[----:B------:R-:W-:-:S06]  /*41b0*/  @P2 IADD3 R154, PT, PT, R154, 0x80, RZ ;  /* 0x000000809a9a2810 */ /* 0x000fcc0007ffe0ff */
[----:B------:R-:W2:Y:S01]  /*41c0*/  @P3 LDC.64 R160, c[0x0][0x438] ;  /* 0x00010e00ffa03b82 */ /* 0x000ea20000000a00 */
[----:B------:R1:W5:Y:S02]  /*41d0*/  @P2 LDG.E.64 R34, desc[UR20][R156.64] ;  /* 0x000000149c222981 */ /* 0x000364000c1e1b00 */
[C---:B-1----:R-:W-:Y:S01]  /*41e0*/  @P1 IMAD.WIDE.U32 R156, R154.reuse, 0x8, R152 ;  /* 0x000000089a9c1825 */ /* 0x042fe200078e0098 */
[----:B------:R-:W-:-:S04]  /*41f0*/  @P1 IADD3 R154, PT, PT, R154, 0x80, RZ ;  /* 0x000000809a9a1810 */ /* 0x000fc80007ffe0ff */
[----:B------:R1:W5:Y:S01]  /*4200*/  @P1 LDG.E.64 R164, desc[UR20][R156.64] ;  /* 0x000000149ca41981 */ /* 0x000362000c1e1b00 */
[----:B0-----:R-:W-:Y:S02]  /*4210*/  @P0 IMAD.WIDE.U32 R152, R154, 0x8, R158 ;  /* 0x000000089a980825 */ /* 0x001fe400078e009e */
[----:B------:R-:W0:Y:S03]  /*4220*/  @P2 LDC.64 R158, c[0x0][0x438] ;  /* 0x00010e00ff9e2b82 */ /* 0x000e260000000a00 */
[----:B------:R3:W5:Y:S05]  /*4230*/  @P0 LDG.E.64 R166, desc[UR20][R152.64] ;  /* 0x0000001498a60981 */ /* 0x00076a000c1e1b00 */
[----:B-1----:R-:W1:Y:S01]  /*4240*/  @P1 LDC.64 R156, c[0x0][0x438] ;  /* 0x00010e00ff9c1b82 */ /* 0x002e620000000a00 */
[C---:B---3--:R-:W-:Y:S01]  /*4250*/  @P4 IMAD.WIDE.U32 R152, R155.reuse, 0x20, R162 ;  /* 0x000000209b984825 */ /* 0x048fe200078e00a2 */
[----:B------:R-:W-:-:S04]  /*4260*/  @P4 IADD3 R155, PT, PT, R155, 0x80, RZ ;  /* 0x000000809b9b4810 */ /* 0x000fc80007ffe0ff */
[----:B------:R-:W5:Y:S04]  /*4270*/  @P4 LDG.E.128 R108, desc[UR20][R152.64] ;  /* 0x00000014986c4981 */ /* 0x000f68000c1e1d00 */
[----:B------:R2:W5:Y:S02]  /*4280*/  @P4 LDG.E.128 R112, desc[UR20][R152.64+0x10] ;  /* 0x0000101498704981 */ /* 0x000564000c1e1d00 */
[C---:B--2---:R-:W-:Y:S02]  /*4290*/  @P3 IMAD.WIDE.U32 R152, R155.reuse, 0x20, R160 ;  /* 0x000000209b983825 */ /* 0x044fe400078e00a0 */
[----:B------:R-:W2:Y:S01]  /*42a0*/  @P0 LDC.64 R160, c[0x0][0x438] ;  /* 0x00010e00ffa00b82 */ /* 0x000ea20000000a00 */
[----:B------:R-:W-:Y:S02]  /*42b0*/  @P3 IADD3 R155, PT, PT, R155, 0x80, RZ ;  /* 0x000000809b9b3810 */ /* 0x000fe40007ffe0ff */
[----:B------:R-:W5:Y:S04]  /*42c0*/  @P3 LDG.E.128 R40, desc[UR20][R152.64] ;  /* 0x0000001498283981 */ /* 0x000f68000c1e1d00 */
[----:B------:R0:W5:Y:S02]  /*42d0*/  @P3 LDG.E.128 R36, desc[UR20][R152.64+0x10] ;  /* 0x0000101498243981 */ /* 0x000164000c1e1d00 */
[----:B0-----:R-:W-:-:S04]  /*42e0*/  @P2 IMAD.WIDE.U32 R152, R155, 0x20, R158 ;  /* 0x000000209b982825 */ /* 0x001fc800078e009e */
[----:B------:R-:W-:Y:S01]  /*42f0*/  @P2 VIADD R155, R155, 0x80 ;  /* 0x000000809b9b2836 */ /* 0x000fe20000000000 */
[----:B------:R-:W5:Y:S04]  /*4300*/  @P2 LDG.E.128 R124, desc[UR20][R152.64] ;  /* 0x00000014987c2981 */ /* 0x000f68000c1e1d00 */
[----:B------:R1:W5:Y:S02]  /*4310*/  @P2 LDG.E.128 R128, desc[UR20][R152.64+0x10] ;  /* 0x0000101498802981 */ /* 0x000364000c1e1d00 */
[C---:B-1----:R-:W-:Y:S01]  /*4320*/  @P1 IMAD.WIDE.U32 R152, R155.reuse, 0x20, R156 ;  /* 0x000000209b981825 */ /* 0x042fe200078e009c */
[----:B------:R-:W-:-:S04]  /*4330*/  @P1 IADD3 R155, PT, PT, R155, 0x80, RZ ;  /* 0x000000809b9b1810 */ /* 0x000fc80007ffe0ff */
[----:B------:R3:W5:Y:S01]  /*4340*/  @P1 LDG.E.128 R132, desc[UR20][R152.64] ;  /* 0x0000001498841981 */ /* 0x000762000c1e1d00 */
[----:B--2---:R-:W-:-:S03]  /*4350*/  @P0 IMAD.WIDE.U32 R154, R155, 0x20, R160 ;  /* 0x000000209b9a0825 */ /* 0x004fc600078e00a0 */
[----:B------:R3:W5:Y:S04]  /*4360*/  @P1 LDG.E.128 R136, desc[UR20][R152.64+0x10] ;  /* 0x0000101498881981 */ /* 0x000768000c1e1d00 */
[----:B------:R3:W5:Y:S04]  /*4370*/  @P0 LDG.E.128 R140, desc[UR20][R154.64] ;  /* 0x000000149a8c0981 */ /* 0x000768000c1e1d00 */
[----:B------:R3:W5:Y:S01]  /*4380*/  @P0 LDG.E.128 R144, desc[UR20][R154.64+0x10] ;  /* 0x000010149a900981 */ /* 0x000762000c1e1d00 */
[----:B------:R-:W-:-:S07]  /*4390*/  CS2R R208, SRZ ;  /* 0x0000000000d07805 */ /* 0x000fce000001ff00 */
.L_x_6851:
[----:B------:R-:W-:Y:S05]  /*43a0*/  BSYNC.RECONVERGENT B0 ;  /* 0x0000000000007941 */ /* 0x000fea0003800200 */
.L_x_6841:
[----:B0--3--:R-:W0:Y:S01]  /*43b0*/  SHFL.DOWN PT, R153, R209, 0x10, 0x1f ;  /* 0x0a001f00d1997f89 */ /* 0x009e2200000e0000 */
[----:B------:R-:W-:Y:S03]  /*43c0*/  BSSY.RECONVERGENT B0, `(.L_x_6853) ;  /* 0x000001f000007945 */ /* 0x000fe60003800200 */
[----:B-1----:R-:W1:Y:S01]  /*43d0*/  SHFL.DOWN PT, R152, R208, 0x10, 0x1f ;  /* 0x0a001f00d0987f89 */ /* 0x002e6200000e0000 */
[----:B------:R-:W3:Y:S01]  /*43e0*/  S2R R159, SR_TID.X ;  /* 0x00000000009f7919 */ /* 0x000ee20000002100 */
[----:B0-----:R-:W-:Y:S01]  /*43f0*/  FADD.FTZ R153, R153, R209 ;  /* 0x000000d199997221 */ /* 0x001fe20000010000 */
[----:B-1----:R-:W-:-:S04]  /*4400*/  FADD.FTZ R152, R152, R208 ;  /* 0x000000d098987221 */ /* 0x002fc80000010000 */
[----:B--2---:R-:W0:Y:S04]  /*4410*/  SHFL.DOWN PT, R155, R153, 0x8, 0x1f ;  /* 0x09001f00999b7f89 */ /* 0x004e2800000e0000 */
        /* <DEDUP_REMOVED lines=25> */
.L_x_6854:
[----:B------:R-:W-:Y:S05]  /*45b0*/  BSYNC.RECONVERGENT B0 ;  /* 0x0000000000007941 */ /* 0x000fea0003800200 */
.L_x_6853:
        /* <DEDUP_REMOVED lines=42> */
.L_x_6857:
[----:B------:R-:W-:Y:S05]  /*4860*/  BRA.U UP0, `(.L_x_6858) ;  /* 0x0000002500407547 */ /* 0x000fea000b800000 */
[----:B------:R-:W-:Y:S01]  /*4870*/  MOV R152, UR26 ;  /* 0x0000001a00987c02 */ /* 0x000fe20008000f00 */
[----:B------:R-:W-:-:S03]  /*4880*/  IMAD.U32 R153, RZ, RZ, UR27 ;  /* 0x0000001bff997e24 */ /* 0x000fc6000f8e00ff */
        /* <DEDUP_REMOVED lines=18> */
.L_x_6862:
[----:B------:R-:W-:Y:S05]  /*49b0*/  BSYNC.RECONVERGENT B1 ;  /* 0x0000000000017941 */ /* 0x000fea0003800200 */
.L_x_6861:
        /* <DEDUP_REMOVED lines=14> */
.L_x_6864:
[----:B------:R-:W-:Y:S05]  /*4aa0*/  BSYNC.RECONVERGENT B1 ;  /* 0x0000000000017941 */ /* 0x000fea0003800200 */
.L_x_6863:
[----:B------:R-:W-:-:S04]  /*4ab0*/  F2FP.BF16.F32.PACK_AB R156, RZ, R156 ;  /* 0x0000009cff9c723e */ /* 0x000fc800000010ff */
[----:B------:R-:W-:-:S07]  /*4ac0*/  PRMT R116, R156, 0x7610, R116 ;  /* 0x000076109c747816 */ /* 0x000fce0000000074 */
.L_x_6860:
        /* <DEDUP_REMOVED lines=16> */
.L_x_6867:
[----:B------:R-:W-:Y:S05]  /*4bd0*/  BSYNC.RECONVERGENT B1 ;  /* 0x0000000000017941 */ /* 0x000fea0003800200 */
.L_x_6866:
        /* <DEDUP_REMOVED lines=15> */
.L_x_6869:
[----:B------:R-:W-:Y:S05]  /*4cd0*/  BSYNC.RECONVERGENT B1 ;  /* 0x0000000000017941 */ /* 0x000fea0003800200 */
.L_x_6868:
[----:B------:R-:W-:-:S04]  /*4ce0*/  F2FP.BF16.F32.PACK_AB R156, RZ, R156 ;  /* 0x0000009cff9c723e */ /* 0x000fc800000010ff */
[----:B------:R-:W-:-:S07]  /*4cf0*/  PRMT R116, R116, 0x5410, R156 ;  /* 0x0000541074747816 */ /* 0x000fce000000009c */
.L_x_6865:
        /* <DEDUP_REMOVED lines=15> */
.L_x_6872:
[----:B------:R-:W-:Y:S05]  /*4df0*/  BSYNC.RECONVERGENT B1 ;  /* 0x0000000000017941 */ /* 0x000fea0003800200 */
.L_x_6871:
        /* <DEDUP_REMOVED lines=14> */
.L_x_6874:
[----:B------:R-:W-:Y:S05]  /*4ee0*/  BSYNC.RECONVERGENT B1 ;  /* 0x0000000000017941 */ /* 0x000fea0003800200 */
.L_x_6873:
[----:B------:R-:W-:-:S04]  /*4ef0*/  F2FP.BF16.F32.PACK_AB R156, RZ, R156 ;  /* 0x0000009cff9c723e */ /* 0x000fc800000010ff */
[----:B------:R-:W-:-:S07]  /*4f00*/  PRMT R117, R156, 0x7610, R117 ;  /* 0x000076109c757816 */ /* 0x000fce0000000075 */
.L_x_6870:
        /* <DEDUP_REMOVED lines=16> */
.L_x_6877:
[----:B------:R-:W-:Y:S05]  /*5010*/  BSYNC.RECONVERGENT B1 ;  /* 0x0000000000017941 */ /* 0x000fea0003800200 */
.L_x_6876:
        /* <DEDUP_REMOVED lines=15> */
.L_x_6879:
[----:B------:R-:W-:Y:S05]  /*5110*/  BSYNC.RECONVERGENT B1 ;  /* 0x0000000000017941 */ /* 0x000fea0003800200 */
.L_x_6878:
[----:B------:R-:W-:-:S04]  /*5120*/  F2FP.BF16.F32.PACK_AB R156, RZ, R156 ;  /* 0x0000009cff9c723e */ /* 0x000fc800000010ff */
[----:B------:R-:W-:-:S07]  /*5130*/  PRMT R117, R117, 0x5410, R156 ;  /* 0x0000541075757816 */ /* 0x000fce000000009c */
.L_x_6875:
        /* <DEDUP_REMOVED lines=15> */
.L_x_6882:
[----:B------:R-:W-:Y:S05]  /*5230*/  BSYNC.RECONVERGENT B1 ;  /* 0x0000000000017941 */ /* 0x000fea0003800200 */
.L_x_6881:
        /* <DEDUP_REMOVED lines=14> */
.L_x_6884:
[----:B------:R-:W-:Y:S05]  /*5320*/  BSYNC.RECONVERGENT B1 ;  /* 0x0000000000017941 */ /* 0x000fea0003800200 */
.L_x_6883:
[----:B------:R-:W-:-:S04]  /*5330*/  F2FP.BF16.F32.PACK_AB R156, RZ, R156 ;  /* 0x0000009cff9c723e */ /* 0x000fc800000010ff */
[----:B------:R-:W-:-:S07]  /*5340*/  PRMT R118, R156, 0x7610, R118 ;  /* 0x000076109c767816 */ /* 0x000fce0000000076 */
.L_x_6880:
        /* <DEDUP_REMOVED lines=16> */
.L_x_6887:
[----:B------:R-:W-:Y:S05]  /*5450*/  BSYNC.RECONVERGENT B1 ;  /* 0x0000000000017941 */ /* 0x000fea0003800200 */
.L_x_6886:
        /* <DEDUP_REMOVED lines=15> */
.L_x_6889:
[----:B------:R-:W-:Y:S05]  /*5550*/  BSYNC.RECONVERGENT B1 ;  /* 0x0000000000017941 */ /* 0x000fea0003800200 */
.L_x_6888:
[----:B------:R-:W-:-:S04]  /*5560*/  F2FP.BF16.F32.PACK_AB R156, RZ, R156 ;  /* 0x0000009cff9c723e */ /* 0x000fc800000010ff */
[----:B------:R-:W-:-:S07]  /*5570*/  PRMT R118, R118, 0x5410, R156 ;  /* 0x0000541076767816 */ /* 0x000fce000000009c */
.L_x_6885:
        /* <DEDUP_REMOVED lines=15> */
.L_x_6892:
[----:B------:R-:W-:Y:S05]  /*5670*/  BSYNC.RECONVERGENT B1 ;  /* 0x0000000000017941 */ /* 0x000fea0003800200 */
.L_x_6891:
        /* <DEDUP_REMOVED lines=14> */
.L_x_6894:
[----:B------:R-:W-:Y:S05]  /*5760*/  BSYNC.RECONVERGENT B1 ;  /* 0x0000000000017941 */ /* 0x000fea0003800200 */
.L_x_6893:
[----:B------:R-:W-:-:S04]  /*5770*/  F2FP.BF16.F32.PACK_AB R156, RZ, R156 ;  /* 0x0000009cff9c723e */ /* 0x000fc800000010ff */
[----:B------:R-:W-:-:S07]  /*5780*/  PRMT R119, R156, 0x7610, R119 ;  /* 0x000076109c777816 */ /* 0x000fce0000000077 */
.L_x_6890:
[----:B------:R-:W-:Y:S05]  /*5790*/  BRA.U !UP3, `(.L_x_6895) ;  /* 0x0000002d0ba07547 */ /* 0x000fea000b800000 */
[----:B------:R0:W5:Y:S04]  /*57a0*/  LDL R159, [R1+0x14] ;  /* 0x00001400019f7983 */ /* 0x0001680000100800 */
[----:B------:R0:W5:Y:S02]  /*57b0*/  LDL R158, [R1+0x10] ;  /* 0x00001000019e7983 */ /* 0x0001640000100800 */
[----:B-----5:R-:W-:Y:S01]  /*57c0*/  ISETP.GE.U32.AND P0, PT, R30, RZ, PT ;  /* 0x000000ff1e00720c */ /* 0x020fe20003f06070 */
[----:B------:R-:W-:Y:S01]  /*57d0*/  BSSY.RECONVERGENT B1, `(.L_x_6896) ;  /* 0x000000f000017945 */ /* 0x000fe20003800200 */
[----:B------:R-:W-:Y:S02]  /*57e0*/  HFMA2 R156, -RZ, RZ, 0, 0 ;  /* 0x00000000ff9c7431 */ /* 0x000fe400000001ff */
[----:B------:R-:W-:-:S13]  /*57f0*/  ISETP.GE.U32.AND.EX P0, PT, R31, 0x1000000, PT, P0 ;  /* 0x010000001f00780c */ /* 0x000fda0003f06100 */
[----:B0-----:R-:W-:Y:S05]  /*5800*/  @!P0 BRA `(.L_x_6897) ;  /* 0x00000000002c8947 */ /* 0x001fea0003800000 */
        /* <DEDUP_REMOVED lines=11> */
.L_x_6897:
[----:B------:R-:W-:Y:S05]  /*58c0*/  BSYNC.RECONVERGENT B1 ;  /* 0x0000000000017941 */ /* 0x000fea0003800200 */
.L_x_6896:
        /* <DEDUP_REMOVED lines=15> */
.L_x_6899:
[----:B------:R-:W-:Y:S05]  /*59c0*/  BSYNC.RECONVERGENT B1 ;  /* 0x0000000000017941 */ /* 0x000fea0003800200 */
.L_x_6898:
[----:B------:R-:W-:-:S04]  /*59d0*/  F2FP.BF16.F32.PACK_AB R156, RZ, R156 ;  /* 0x0000009cff9c723e */ /* 0x000fc800000010ff */
[----:B------:R-:W-:Y:S01]  /*59e0*/  PRMT R119, R119, 0x5410, R156 ;  /* 0x0000541077777816 */ /* 0x000fe2000000009c */
[----:B------:R-:W-:Y:S06]  /*59f0*/  BRA `(.L_x_6895) ;  /* 0x0000002c00087947 */ /* 0x000fec0003800000 */
.L_x_6859:
        /* <DEDUP_REMOVED lines=15> */
.L_x_6902:
[----:B------:R-:W-:Y:S05]  /*5af0*/  BSYNC.RECONVERGENT B1 ;  /* 0x0000000000017941 */ /* 0x000fea0003800200 */
.L_x_6901:
        /* <DEDUP_REMOVED lines=14> */
.L_x_6904:
[----:B------:R-:W-:Y:S05]  /*5be0*/  BSYNC.RECONVERGENT B1 ;  /* 0x0000000000017941 */ /* 0x000fea0003800200 */
.L_x_6903:
[----:B------:R-:W-:Y:S02]  /*5bf0*/  F2FP.BF16.F32.PACK_AB R65, RZ, R65 ;  /* 0x00000041ff41723e */ /* 0x000fe400000010ff */
[----:B------:R-:W-:Y:S02]  /*5c00*/  MOV R68, R64 ;  /* 0x0000004000447202 */ /* 0x000fe40000000f00 */
[----:B------:R-:W-:-:S07]  /*5c10*/  PRMT R116, R65, 0x7610, R116 ;  /* 0x0000761041747816 */ /* 0x000fce0000000074 */
.L_x_6900:
        /* <DEDUP_REMOVED lines=16> */
.L_x_6907:
[----:B------:R-:W-:Y:S05]  /*5d20*/  BSYNC.RECONVERGENT B1 ;  /* 0x0000000000017941 */ /* 0x000fea0003800200 */
.L_x_6906:
        /* <DEDUP_REMOVED lines=15> */
.L_x_6909:
[----:B------:R-:W-:Y:S05]  /*5e20*/  BSYNC.RECONVERGENT B1 ;  /* 0x0000000000017941 */ /* 0x000fea0003800200 */
.L_x_6908:
[----:B------:R-:W-:Y:S02]  /*5e30*/  F2FP.BF16.F32.PACK_AB R65, RZ, R65 ;  /* 0x00000041ff41723e */ /* 0x000fe400000010ff */
[----:B------:R-:W-:Y:S02]  /*5e40*/  MOV R69, R64 ;  /* 0x0000004000457202 */ /* 0x000fe40000000f00 */
[----:B------:R-:W-:-:S07]  /*5e50*/  PRMT R116, R116, 0x5410, R65 ;  /* 0x0000541074747816 */ /* 0x000fce0000000041 */
.L_x_6905:
        /* <DEDUP_REMOVED lines=15> */
.L_x_6912:
[----:B------:R-:W-:Y:S05]  /*5f50*/  BSYNC.RECONVERGENT B1 ;  /* 0x0000000000017941 */ /* 0x000fea0003800200 */
.L_x_6911:
        /* <DEDUP_REMOVED lines=14> */
.L_x_6914:
[----:B------:R-:W-:Y:S05]  /*6040*/  BSYNC.RECONVERGENT B1 ;  /* 0x0000000000017941 */ /* 0x000fea0003800200 */
.L_x_6913:
[----:B------:R-:W-:Y:S02]  /*6050*/  F2FP.BF16.F32.PACK_AB R65, RZ, R65 ;  /* 0x00000041ff41723e */ /* 0x000fe400000010ff */
[----:B------:R-:W-:Y:S02]  /*6060*/  MOV R70, R64 ;  /* 0x0000004000467202 */ /* 0x000fe40000000f00 */
[----:B------:R-:W-:-:S07]  /*6070*/  PRMT R117, R65, 0x7610, R117 ;  /* 0x0000761041757816 */ /* 0x000fce0000000075 */
.L_x_6910:
        /* <DEDUP_REMOVED lines=16> */
.L_x_6917:
[----:B------:R-:W-:Y:S05]  /*6180*/  BSYNC.RECONVERGENT B1 ;  /* 0x0000000000017941 */ /* 0x000fea0003800200 */
.L_x_6916:
        /* <DEDUP_REMOVED lines=15> */
.L_x_6919:
[----:B------:R-:W-:Y:S05]  /*6280*/  BSYNC.RECONVERGENT B1 ;  /* 0x0000000000017941 */ /* 0x000fea0003800200 */
.L_x_6918:
[----:B------:R-:W-:Y:S02]  /*6290*/  F2FP.BF16.F32.PACK_AB R65, RZ, R65 ;  /* 0x00000041ff41723e */ /* 0x000fe400000010ff */
[----:B------:R-:W-:Y:S02]  /*62a0*/  MOV R71, R64 ;  /* 0x0000004000477202 */ /* 0x000fe40000000f00 */
[----:B------:R-:W-:-:S07]  /*62b0*/  PRMT R117, R117, 0x5410, R65 ;  /* 0x0000541075757816 */ /* 0x000fce0000000041 */
.L_x_6915:
        /* <DEDUP_REMOVED lines=15> */
.L_x_6922:
[----:B------:R-:W-:Y:S05]  /*63b0*/  BSYNC.RECONVERGENT B1 ;  /* 0x0000000000017941 */ /* 0x000fea0003800200 */
.L_x_6921:
        /* <DEDUP_REMOVED lines=14> */
.L_x_6924:
[----:B------:R-:W-:Y:S05]  /*64a0*/  BSYNC.RECONVERGENT B1 ;  /* 0x0000000000017941 */ /* 0x000fea0003800200 */
.L_x_6923:
[----:B------:R-:W-:Y:S02]  /*64b0*/  F2FP.BF16.F32.PACK_AB R65, RZ, R65 ;  /* 0x00000041ff41723e */ /* 0x000fe400000010ff */
[----:B------:R-:W-:Y:S02]  /*64c0*/  MOV R72, R64 ;  /* 0x0000004000487202 */ /* 0x000fe40000000f00 */
[----:B------:R-:W-:-:S07]  /*64d0*/  PRMT R118, R65, 0x7610, R118 ;  /* 0x0000761041767816 */ /* 0x000fce0000000076 */
.L_x_6920:
[----:B------:R-:W-:Y:S05]  /*64e0*/  BRA.U !UP3, `(.L_x_6925) ;  /* 0x000000010b8c7547 */ /* 0x000fea000b800000 */
[----:B-----5:R-:W-:Y:S01]  /*64f0*/  LOP3.LUT P0, RZ, R31, 0xff00, RZ, 0xc0, !PT ;  /* 0x0000ff001fff7812 */ /* 0x020fe2000780c0ff */
[----:B------:R-:W-:Y:S01]  /*6500*/  BSSY.RECONVERGENT B1, `(.L_x_6926) ;  /* 0x000000e000017945 */ /* 0x000fe20003800200 */
[----:B------:R-:W-:-:S11]  /*6510*/  IMAD.MOV.U32 R64, RZ, RZ, RZ ;  /* 0x000000ffff407224 */ /* 0x000fd600078e00ff */
        /* <DEDUP_REMOVED lines=12> */
.L_x_6927:
[----:B------:R-:W-:Y:S05]  /*65e0*/  BSYNC.RECONVERGENT B1 ;  /* 0x0000000000017941 */ /* 0x000fea0003800200 */
.L_x_6926:
[----:B------:R-:W-:Y:S01]  /*65f0*/  BSSY.RECONVERGENT B1, `(.L_x_6928) ;  /* 0x000000f000017945 */ /* 0x000fe20003800200 */
[----:B------:R-:W-:Y:S02]  /*6600*/  HFMA2 R65, -RZ, RZ, 0, 0 ;  /* 0x00000000ff417431 */ /* 0x000fe400000001ff */
[----:B------:R-:W-:Y:S01]  /*6610*/  FADD.FTZ R64, R73, R64 ;  /* 0x0000004049407221 */ /* 0x000fe20000010000 */
[----:B------:R-:W-:Y:S06]  /*6620*/  @!P0 BRA `(.L_x_6929) ;  /* 0x00000000002c8947 */ /* 0x000fec0003800000 */
        /* <DEDUP_REMOVED lines=11> */
.L_x_6929:
[----:B------:R-:W-:Y:S05]  /*66e0*/  BSYNC.RECONVERGENT B1 ;  /* 0x0000000000017941 */ /* 0x000fea0003800200 */
.L_x_6928:
[----:B------:R-:W-:Y:S01]  /*66f0*/  F2FP.BF16.F32.PACK_AB R65, RZ, R65 ;  /* 0x00000041ff41723e */ /* 0x000fe200000010ff */
[----:B------:R-:W-:-:S03]  /*6700*/  IMAD.MOV.U32 R73, RZ, RZ, R64 ;  /* 0x000000ffff497224 */ /* 0x000fc600078e0040 */
[----:B------:R-:W-:-:S07]  /*6710*/  PRMT R118, R118, 0x5410, R65 ;  /* 0x0000541076767816 */ /* 0x000fce0000000041 */
.L_x_6925:
        /* <DEDUP_REMOVED lines=15> */
.L_x_6932:
[----:B------:R-:W-:Y:S05]  /*6810*/  BSYNC.RECONVERGENT B1 ;  /* 0x0000000000017941 */ /* 0x000fea0003800200 */
.L_x_6931:
[----:B------:R-:W-:Y:S01]  /*6820*/  BSSY.RECONVERGENT B1, `(.L_x_6933) ;  /* 0x000000e000017945 */ /* 0x000fe20003800200 */
[----:B------:R-:W-:Y:S02]  /*6830*/  HFMA2 R65, -RZ, RZ, 0, 0 ;  /* 0x00000000ff417431 */ /* 0x000fe400000001ff */
[----:B------:R-:W-:Y:S01]  /*6840*/  FADD.FTZ R64, R74, R64 ;  /* 0x000000404a407221 */ /* 0x000fe20000010000 */
[----:B------:R-:W-:Y:S06]  /*6850*/  @!P0 BRA `(.L_x_6934) ;  /* 0x0000000000288947 */ /* 0x000fec0003800000 */
        /* <DEDUP_REMOVED lines=10> */
.L_x_6934:
[----:B------:R-:W-:Y:S05]  /*6900*/  BSYNC.RECONVERGENT B1 ;  /* 0x0000000000017941 */ /* 0x000fea0003800200 */
.L_x_6933:
[----:B------:R-:W-:Y:S02]  /*6910*/  F2FP.BF16.F32.PACK_AB R65, RZ, R65 ;  /* 0x00000041ff41723e */ /* 0x000fe400000010ff */
[----:B------:R-:W-:Y:S02]  /*6920*/  MOV R74, R64 ;  /* 0x00000040004a7202 */ /* 0x000fe40000000f00 */
[----:B------:R-:W-:-:S07]  /*6930*/  PRMT R119, R65, 0x7610, R119 ;  /* 0x0000761041777816 */ /* 0x000fce0000000077 */
.L_x_6930:
        /* <DEDUP_REMOVED lines=11> */
[-C--:B------:R-:W-:Y:S01]  /*69f0*/  FFMA.FTZ R122, R192, R66.reuse, UR10 ;  /* 0x0000000ac07a7e23 */ /* 0x080fe20008010042 */
        /* <DEDUP_REMOVED lines=21> */
[----:B------:R-:W-:Y:S01]  /*6b50*/  FSEL R66, R66, RZ, P0 ;  /* 0x000000ff42427208 */ /* 0x000fe20000000000 */
[----:B--2---:R-:W-:Y:S01]  /*6b60*/  FFMA.FTZ R64, R157, R64, UR10 ;  /* 0x0000000a9d407e23 */ /* 0x004fe20008010040 */
[----:B------:R-:W-:Y:S02]  /*6b70*/  FSEL R157, R121, RZ, P0 ;  /* 0x000000ff799d7208 */ /* 0x000fe40000000000 */
[----:B------:R-:W-:Y:S01]  /*6b80*/  MOV R121, R158 ;  /* 0x0000009e00797202 */ /* 0x000fe20000000f00 */
[----:B---3--:R-:W-:Y:S01]  /*6b90*/  FADD.FTZ R64, R156, -R64 ;  /* 0x800000409c407221 */ /* 0x008fe20000010000 */
[----:B------:R-:W-:-:S02]  /*6ba0*/  FSEL R156, R65, RZ, P0 ;  /* 0x000000ff419c7208 */ /* 0x000fc40000000000 */
[----:B------:R-:W-:Y:S01]  /*6bb0*/  MOV R65, R157 ;  /* 0x0000009d00417202 */ /* 0x000fe20000000f00 */
[----:B------:R-:W-:-:S05]  /*6bc0*/  FMUL.FTZ R64, R64, UR32 ;  /* 0x0000002040407c20 */ /* 0x000fca0008410000 */
[----:B------:R-:W-:Y:S02]  /*6bd0*/  FSEL R123, R64, RZ, P0 ;  /* 0x000000ff407b7208 */ /* 0x000fe40000000000 */
[----:B------:R-:W-:Y:S01]  /*6be0*/  MOV R64, R156 ;  /* 0x0000009c00407202 */ /* 0x000fe20000000f00 */
        /* <DEDUP_REMOVED lines=17> */
[----:B------:R-:W-:Y:S01]  /*6d00*/  @P0 FMUL.FTZ R65, R121, R64 ;  /* 0x0000004079410220 */ /* 0x000fe20000410000 */
[----:B------:R-:W-:Y:S02]  /*6d10*/  MOV R121, R158 ;  /* 0x0000009e00797202 */ /* 0x000fe40000000f00 */
[----:B------:R-:W-:Y:S02]  /*6d20*/  MOV R64, R156 ;  /* 0x0000009c00407202 */ /* 0x000fe40000000f00 */
[----:B------:R-:W-:-:S04]  /*6d30*/  F2FP.BF16.F32.PACK_AB R65, RZ, R65 ;  /* 0x00000041ff41723e */ /* 0x000fc800000010ff */
[----:B------:R-:W-:Y:S02]  /*6d40*/  PRMT R119, R119, 0x5410, R65 ;  /* 0x0000541077777816 */ /* 0x000fe40000000041 */
[----:B------:R-:W-:Y:S01]  /*6d50*/  MOV R65, R157 ;  /* 0x0000009d00417202 */ /* 0x000fe20000000f00 */
[----:B------:R-:W-:Y:S06]  /*6d60*/  BRA `(.L_x_6895) ;  /* 0x00000018002c7947 */ /* 0x000fec0003800000 */
.L_x_6858:
[----:B------:R-:W-:Y:S01]  /*6d70*/  MOV R152, UR26 ;  /* 0x0000001a00987c02 */ /* 0x000fe20008000f00 */
[----:B------:R-:W-:-:S03]  /*6d80*/  IMAD.U32 R153, RZ, RZ, UR27 ;  /* 0x0000001bff997e24 */ /* 0x000fc6000f8e00ff */
[----:B------:R-:W-:-:S04]  /*6d90*/  ISETP.NE.U32.AND P0, PT, R152, RZ, PT ;  /* 0x000000ff9800720c */ /* 0x000fc80003f05070 */
[----:B------:R-:W-:-:S13]  /*6da0*/  ISETP.NE.AND.EX P0, PT, R153, RZ, PT, P0 ;  /* 0x000000ff9900720c */ /* 0x000fda0003f05300 */
[----:B------:R-:W-:Y:S05]  /*6db0*/  @P0 BRA `(.L_x_6935) ;  /* 0x0000000800d00947 */ /* 0x000fea0003800000 */
[----:B------:R-:W-:Y:S05]  /*6dc0*/  BRA.U !UP3, `(.L_x_6936) ;  /* 0x000000010b507547 */ /* 0x000fea000b800000 */
[----:B------:R-:W-:Y:S02]  /*6dd0*/  PLOP3.LUT P0, PT, PT, PT, UP2, 0x80, 0x8 ;  /* 0x000000000008781c */ /* 0x000fe40003f0f028 */
[----:B------:R-:W-:Y:S02]  /*6de0*/  PLOP3.LUT P5, PT, PT, PT, UP2, 0x80, 0x8 ;  /* 0x000000000008781c */ /* 0x000fe40003faf028 */
[----:B------:R-:W-:Y:S02]  /*6df0*/  MOV R156, UR8 ;  /* 0x00000008009c7c02 */ /* 0x000fe40008000f00 */
[----:B-----5:R-:W-:-:S07]  /*6e00*/  MOV R157, R108 ;  /* 0x0000006c009d7202 */ /* 0x020fce0000000f00 */
[----:B------:R-:W-:Y:S01]  /*6e10*/  @P0 FFMA.FTZ R156, R0, R156, UR10 ;  /* 0x0000000a009c0e23 */ /* 0x000fe2000801009c */
[----:B------:R-:W-:-:S03]  /*6e20*/  PLOP3.LUT P0, PT, PT, PT, UP2, 0x80, 0x8 ;  /* 0x000000000008781c */ /* 0x000fc60003f0f028 */
[----:B------:R-:W-:Y:S01]  /*6e30*/  @P5 FADD.FTZ R156, R29, -R156 ;  /* 0x8000009c1d9c5221 */ /* 0x000fe20000010000 */
[----:B------:R-:W-:-:S09]  /*6e40*/  LOP3.LUT P5, RZ, R30, 0xff, RZ, 0xc0, !PT ;  /* 0x000000ff1eff7812 */ /* 0x000fd200078ac0ff */
        /* <DEDUP_REMOVED lines=12> */
.L_x_6936:
[----:B------:R-:W-:Y:S05]  /*6f10*/  BRA.U !UP3, `(.L_x_6937) ;  /* 0x000000010b587547 */ /* 0x000fea000b800000 */
[----:B------:R-:W2:Y:S01]  /*6f20*/  LDL R159, [R1+0x154] ;  /* 0x00015400019f7983 */ /* 0x000ea20000100800 */
        /* <DEDUP_REMOVED lines=8> */
[----:B------:R-:W-:-:S04]  /*6fb0*/  @P0 FFMA.FTZ R157, R156, UR32, R109 ;  /* 0x000000209c9d0c23 */ /* 0x000fc8000801006d */
[----:B------:R-:W-:Y:S01]  /*6fc0*/  FMUL.FTZ R156, R157, UR23 ;  /* 0x000000179d9c7c20 */ /* 0x000fe20008410000 */
[----:B------:R-:W-:-:S03]  /*6fd0*/  @P5 PRMT R157, R148, 0x7632, R157 ;  /* 0x00007632949d5816 */ /* 0x000fc6000000009d */
[----:B------:R-:W-:Y:S01]  /*6fe0*/  FMUL.FTZ R158, R156, UR22 ;  /* 0x000000169c9e7c20 */ /* 0x000fe20008410000 */
[----:B------:R-:W-:Y:S01]  /*6ff0*/  HFMA2 R156, -RZ, RZ, 0, 0 ;  /* 0x00000000ff9c7431 */ /* 0x000fe200000001ff */
[----:B------:R-:W-:-:S05]  /*7000*/  @P5 SHF.L.U32 R157, R157, 0x10, RZ ;  /* 0x000000109d9d5819 */ /* 0x000fca00000006ff */
[----:B------:R-:W-:-:S04]  /*7010*/  @P5 FMUL.FTZ R156, R158, R157 ;  /* 0x0000009d9e9c5220 */ /* 0x000fc80000410000 */
[----:B------:R-:W-:Y:S01]  /*7020*/  FADD.FTZ R69, R69, R156 ;  /* 0x0000009c45457221 */ /* 0x000fe20000010000 */
[----:B------:R-:W-:Y:S01]  /*7030*/  MOV R156, RZ ;  /* 0x000000ff009c7202 */ /* 0x000fe20000000f00 */
[----:B--2---:R-:W-:-:S04]  /*7040*/  @P5 IMAD.U32 R157, R159, 0x10000, RZ ;  /* 0x000100009f9d5824 */ /* 0x004fc800078e00ff */
[----:B------:R-:W-:-:S05]  /*7050*/  @P5 FMUL.FTZ R156, R157, R158 ;  /* 0x0000009e9d9c5220 */ /* 0x000fca0000410000 */
[----:B------:R-:W-:-:S04]  /*7060*/  F2FP.BF16.F32.PACK_AB R156, RZ, R156 ;  /* 0x0000009cff9c723e */ /* 0x000fc800000010ff */
[----:B------:R-:W-:-:S07]  /*7070*/  PRMT R116, R116, 0x5410, R156 ;  /* 0x0000541074747816 */ /* 0x000fce000000009c */
.L_x_6937:
        /* <DEDUP_REMOVED lines=21> */
.L_x_6938:
        /* <DEDUP_REMOVED lines=23> */
.L_x_6939:
        /* <DEDUP_REMOVED lines=21> */
.L_x_6940:
        /* <DEDUP_REMOVED lines=23> */
.L_x_6941:
        /* <DEDUP_REMOVED lines=21> */
.L_x_6942:
[----:B------:R-:W-:Y:S05]  /*7750*/  BRA.U !UP3, `(.L_x_6895) ;  /* 0x0000000d0bb07547 */ /* 0x000fea000b800000 */
[----:B------:R-:W2:Y:S04]  /*7760*/  LDL R158, [R1+0x14] ;  /* 0x00001400019e7983 */ /* 0x000ea80000100800 */
[----:B------:R-:W3:Y:S04]  /*7770*/  LDL R157, [R1+0x10] ;  /* 0x00001000019d7983 */ /* 0x000ee80000100800 */
[----:B------:R-:W4:Y:S01]  /*7780*/  LDL R159, [R1+0x160] ;  /* 0x00016000019f7983 */ /* 0x000f220000100800 */
[----:B------:R-:W-:Y:S02]  /*7790*/  PLOP3.LUT P5, PT, PT, PT, UP2, 0x80, 0x8 ;  /* 0x000000000008781c */ /* 0x000fe40003faf028 */
[----:B------:R-:W-:-:S02]  /*77a0*/  PLOP3.LUT P0, PT, PT, PT, UP2, 0x80, 0x8 ;  /* 0x000000000008781c */ /* 0x000fc40003f0f028 */
[----:B------:R-:W-:-:S09]  /*77b0*/  MOV R156, UR8 ;  /* 0x00000008009c7c02 */ /* 0x000fd20008000f00 */
[----:B--2---:R-:W-:Y:S01]  /*77c0*/  @P5 FFMA.FTZ R156, R158, R156, UR10 ;  /* 0x0000000a9e9c5e23 */ /* 0x004fe2000801009c */
[----:B------:R-:W-:-:S03]  /*77d0*/  PLOP3.LUT P5, PT, PT, PT, UP2, 0x80, 0x8 ;  /* 0x000000000008781c */ /* 0x000fc60003faf028 */
[----:B---3--:R-:W-:Y:S01]  /*77e0*/  @P0 FADD.FTZ R156, R157, -R156 ;  /* 0x8000009c9d9c0221 */ /* 0x008fe20000010000 */
[----:B-----5:R-:W-:Y:S02]  /*77f0*/  ISETP.GE.U32.AND P0, PT, R30, RZ, PT ;  /* 0x000000ff1e00720c */ /* 0x020fe40003f06070 */
[----:B------:R-:W-:Y:S02]  /*7800*/  MOV R157, R115 ;  /* 0x00000073009d7202 */ /* 0x000fe40000000f00 */
[----:B------:R-:W-:-:S05]  /*7810*/  ISETP.GE.U32.AND.EX P0, PT, R31, 0x1000000, PT, P0 ;  /* 0x010000001f00780c */ /* 0x000fca0003f06100 */
[----:B------:R-:W-:-:S04]  /*7820*/  @P5 FFMA.FTZ R157, R156, UR32, R115 ;  /* 0x000000209c9d5c23 */ /* 0x000fc80008010073 */
[----:B------:R-:W-:-:S04]  /*7830*/  FMUL.FTZ R156, R157, UR23 ;  /* 0x000000179d9c7c20 */ /* 0x000fc80008410000 */
[----:B------:R-:W-:Y:S01]  /*7840*/  @P0 PRMT R157, R151, 0x7632, R157 ;  /* 0x00007632979d0816 */ /* 0x000fe2000000009d */
[----:B------:R-:W-:Y:S01]  /*7850*/  FMUL.FTZ R158, R156, UR22 ;  /* 0x000000169c9e7c20 */ /* 0x000fe20008410000 */
[----:B------:R-:W-:Y:S02]  /*7860*/  HFMA2 R156, -RZ, RZ, 0, 0 ;  /* 0x00000000ff9c7431 */ /* 0x000fe400000001ff */
[----:B------:R-:W-:-:S05]  /*7870*/  @P0 SHF.L.U32 R157, R157, 0x10, RZ ;  /* 0x000000109d9d0819 */ /* 0x000fca00000006ff */
[----:B------:R-:W-:Y:S01]  /*7880*/  @P0 FMUL.FTZ R156, R158, R157 ;  /* 0x0000009d9e9c0220 */ /* 0x000fe20000410000 */
[----:B----4-:R-:W-:-:S03]  /*7890*/  @P0 IMAD.U32 R157, R159, 0x10000, RZ ;  /* 0x000100009f9d0824 */ /* 0x010fc600078e00ff */
[----:B------:R-:W-:Y:S01]  /*78a0*/  FADD.FTZ R75, R75, R156 ;  /* 0x0000009c4b4b7221 */ /* 0x000fe20000010000 */
[----:B------:R-:W-:Y:S01]  /*78b0*/  MOV R156, RZ ;  /* 0x000000ff009c7202 */ /* 0x000fe20000000f00 */
[----:B------:R-:W-:-:S05]  /*78c0*/  @P0 FMUL.FTZ R156, R157, R158 ;  /* 0x0000009e9d9c0220 */ /* 0x000fca0000410000 */
[----:B------:R-:W-:-:S04]  /*78d0*/  F2FP.BF16.F32.PACK_AB R156, RZ, R156 ;  /* 0x0000009cff9c723e */ /* 0x000fc800000010ff */
[----:B------:R-:W-:Y:S01]  /*78e0*/  PRMT R119, R119, 0x5410, R156 ;  /* 0x0000541077777816 */ /* 0x000fe2000000009c */
[----:B------:R-:W-:Y:S06]  /*78f0*/  BRA `(.L_x_6895) ;  /* 0x0000000c00487947 */ /* 0x000fec0003800000 */
.L_x_6935:
[----:B------:R-:W-:Y:S02]  /*7900*/  PLOP3.LUT P0, PT, PT, PT, UP2, 0x80, 0x8 ;  /* 0x000000000008781c */ /* 0x000fe40003f0f028 */
[----:B------:R-:W-:Y:S02]  /*7910*/  MOV R64, UR8 ;  /* 0x0000000800407c02 */ /* 0x000fe40008000f00 */
[----:B------:R-:W-:Y:S02]  /*7920*/  PLOP3.LUT P5, PT, PT, PT, UP2, 0x80, 0x8 ;  /* 0x000000000008781c */ /* 0x000fe40003faf028 */
[----:B-----5:R-:W-:-:S07]  /*7930*/  MOV R123, R108 ;  /* 0x0000006c007b7202 */ /* 0x020fce0000000f00 */
[----:B------:R-:W-:Y:S01]  /*7940*/  @P0 FFMA.FTZ R64, R0, R64, UR10 ;  /* 0x0000000a00400e23 */ /* 0x000fe20008010040 */
[----:B------:R-:W-:-:S03]  /*7950*/  PLOP3.LUT P0, PT, PT, PT, UP2, 0x80, 0x8 ;  /* 0x000000000008781c */ /* 0x000fc60003f0f028 */
[----:B------:R-:W-:Y:S01]  /*7960*/  @P5 FADD.FTZ R64, R29, -R64 ;  /* 0x800000401d405221 */ /* 0x000fe20000010000 */
[----:B------:R-:W-:-:S09]  /*7970*/  PLOP3.LUT P5, PT, PT, PT, UP2, 0x80, 0x8 ;  /* 0x000000000008781c */ /* 0x000fd20003faf028 */
[----:B------:R-:W-:Y:S01]  /*7980*/  @P0 FFMA.FTZ R123, R64, UR32, R108 ;  /* 0x00000020407b0c23 */ /* 0x000fe2000801006c */
[----:B------:R-:W-:Y:S06]  /*7990*/  BRA.U !UP3, `(.L_x_6943) ;  /* 0x000000010b407547 */ /* 0x000fec000b800000 */
[----:B------:R-:W-:-:S13]  /*79a0*/  LOP3.LUT P0, RZ, R30, 0xff, RZ, 0xc0, !PT ;  /* 0x000000ff1eff7812 */ /* 0x000fda000780c0ff */
[----:B------:R-:W0:Y:S01]  /*79b0*/  @P0 LDC.64 R64, c[0x0][0x408] ;  /* 0x00010200ff400b82 */ /* 0x000e220000000a00 */
[----:B------:R-:W-:Y:S01]  /*79c0*/  @P0 SHF.L.U32 R66, R148, 0x10, RZ ;  /* 0x0000001094420819 */ /* 0x000fe200000006ff */
[----:B0-----:R-:W-:-:S04]  /*79d0*/  @P0 FMUL.FTZ R65, R123, R65 ;  /* 0x000000417b410220 */ /* 0x001fc80000410000 */
[----:B------:R-:W-:Y:S01]  /*79e0*/  @P0 FMUL.FTZ R64, R65, R64 ;  /* 0x0000004041400220 */ /* 0x000fe20000410000 */
[----:B------:R-:W-:-:S03]  /*79f0*/  HFMA2 R65, -RZ, RZ, 0, 0 ;  /* 0x00000000ff417431 */ /* 0x000fc600000001ff */
[----:B------:R-:W-:Y:S01]  /*7a00*/  @P0 FMUL.FTZ R65, R66, R64 ;  /* 0x0000004042410220 */ /* 0x000fe20000410000 */
[----:B------:R-:W-:-:S03]  /*7a10*/  @P0 IMAD.U32 R66, R44, 0x10000, RZ ;  /* 0x000100002c420824 */ /* 0x000fc600078e00ff */
        /* <DEDUP_REMOVED lines=8> */
.L_x_6943:
[----:B------:R-:W-:Y:S02]  /*7aa0*/  MOV R64, UR8 ;  /* 0x0000000800407c02 */ /* 0x000fe40008000f00 */
[----:B------:R-:W-:Y:S02]  /*7ab0*/  PLOP3.LUT P0, PT, PT, PT, UP2, 0x80, 0x8 ;  /* 0x000000000008781c */ /* 0x000fe40003f0f028 */
[----:B------:R-:W-:Y:S01]  /*7ac0*/  MOV R156, R109 ;  /* 0x0000006d009c7202 */ /* 0x000fe20000000f00 */
[----:B------:R-:W-:Y:S01]  /*7ad0*/  @P5 FFMA.FTZ R64, R214, R64, UR10 ;  /* 0x0000000ad6405e23 */ /* 0x000fe20008010040 */
[----:B------:R-:W-:-:S09]  /*7ae0*/  PLOP3.LUT P5, PT, PT, PT, UP2, 0x80, 0x8 ;  /* 0x000000000008781c */ /* 0x000fd20003faf028 */
[----:B------:R-:W-:Y:S01]  /*7af0*/  @P0 FADD.FTZ R64, R213, -R64 ;  /* 0x80000040d5400221 */ /* 0x000fe20000010000 */
[----:B------:R-:W-:-:S03]  /*7b00*/  PLOP3.LUT P0, PT, PT, PT, UP2, 0x80, 0x8 ;  /* 0x000000000008781c */ /* 0x000fc60003f0f028 */
[----:B------:R-:W-:Y:S01]  /*7b10*/  @P5 FFMA.FTZ R156, R64, UR32, R109 ;  /* 0x00000020409c5c23 */ /* 0x000fe2000801006d */
[----:B------:R-:W-:Y:S09]  /*7b20*/  BRA.U !UP3, `(.L_x_6944) ;  /* 0x000000010b487547 */ /* 0x000ff2000b800000 */
[----:B------:R-:W2:Y:S01]  /*7b30*/  LDL R67, [R1+0x154] ;  /* 0x0001540001437983 */ /* 0x000ea20000100800 */
[----:B------:R-:W-:Y:S01]  /*7b40*/  LOP3.LUT P5, RZ, R30, 0xff00, RZ, 0xc0, !PT ;  /* 0x0000ff001eff7812 */ /* 0x000fe200078ac0ff */
        /* <DEDUP_REMOVED lines=16> */
.L_x_6944:
        /* <DEDUP_REMOVED lines=25> */
.L_x_6945:
        /* <DEDUP_REMOVED lines=27> */
.L_x_6946:
        /* <DEDUP_REMOVED lines=25> */
.L_x_6947:
        /* <DEDUP_REMOVED lines=27> */
.L_x_6948:
[----:B------:R-:W-:Y:S02]  /*82d0*/  MOV R64, UR8 ;  /* 0x0000000800407c02 */ /* 0x000fe40008000f00 */
[----:B------:R-:W-:Y:S02]  /*82e0*/  PLOP3.LUT P5, PT, PT, PT, UP2, 0x80, 0x8 ;  /* 0x000000000008781c */ /* 0x000fe40003faf028 */
[----:B------:R-:W-:Y:S01]  /*82f0*/  MOV R122, R114 ;  /* 0x00000072007a7202 */ /* 0x000fe20000000f00 */
[----:B------:R-:W-:Y:S01]  /*8300*/  @P0 FFMA.FTZ R64, R192, R64, UR10 ;  /* 0x0000000ac0400e23 */ /* 0x000fe20008010040 */
[----:B------:R-:W-:-:S09]  /*8310*/  PLOP3.LUT P0, PT, PT, PT, UP2, 0x80, 0x8 ;  /* 0x000000000008781c */ /* 0x000fd20003f0f028 */
[----:B------:R-:W-:-:S04]  /*8320*/  @P5 FADD.FTZ R64, R193, -R64 ;  /* 0x80000040c1405221 */ /* 0x000fc80000010000 */
[----:B------:R-:W-:Y:S01]  /*8330*/  @P0 FFMA.FTZ R122, R64, UR32, R114 ;  /* 0x00000020407a0c23 */ /* 0x000fe20008010072 */
[----:B------:R-:W-:Y:S01]  /*8340*/  PLOP3.LUT P0, PT, PT, PT, UP2, 0x80, 0x8 ;  /* 0x000000000008781c */ /* 0x000fe20003f0f028 */
[----:B------:R-:W-:-:S12]  /*8350*/  BRA.U !UP3, `(.L_x_6949) ;  /* 0x000000010b407547 */ /* 0x000fd8000b800000 */
[----:B------:R-:W-:-:S13]  /*8360*/  LOP3.LUT P5, RZ, R31, 0xff0000, RZ, 0xc0, !PT ;  /* 0x00ff00001fff7812 */ /* 0x000fda00078ac0ff */
[----:B------:R-:W0:Y:S02]  /*8370*/  @P5 LDC.64 R64, c[0x0][0x408] ;  /* 0x00010200ff405b82 */ /* 0x000e240000000a00 */
[----:B0-----:R-:W-:-:S04]  /*8380*/  @P5 FMUL.FTZ R65, R122, R65 ;  /* 0x000000417a415220 */ /* 0x001fc80000410000 */
[----:B------:R-:W-:Y:S01]  /*8390*/  @P5 FMUL.FTZ R157, R65, R64 ;  /* 0x00000040419d5220 */ /* 0x000fe20000410000 */
[----:B------:R-:W-:Y:S01]  /*83a0*/  HFMA2 R64, -RZ, RZ, 0, 0 ;  /* 0x00000000ff407431 */ /* 0x000fe200000001ff */
[----:B------:R-:W-:-:S05]  /*83b0*/  @P5 SHF.L.U32 R65, R151, 0x10, RZ ;  /* 0x0000001097415819 */ /* 0x000fca00000006ff */
[----:B------:R-:W-:-:S04]  /*83c0*/  @P5 FMUL.FTZ R64, R65, R157 ;  /* 0x0000009d41405220 */ /* 0x000fc80000410000 */
[----:B------:R-:W-:Y:S02]  /*83d0*/  FADD.FTZ R74, R74, R64 ;  /* 0x000000404a4a7221 */ /* 0x000fe40000010000 */
[----:B------:R-:W0:Y:S02]  /*83e0*/  @P5 LDC.64 R64, c[0x0][0x408] ;  /* 0x00010200ff405b82 */ /* 0x000e240000000a00 */
[----:B0-----:R-:W-:-:S04]  /*83f0*/  @P5 FMUL.FTZ R65, R122, R65 ;  /* 0x000000417a415220 */ /* 0x001fc80000410000 */
[----:B------:R-:W-:Y:S01]  /*8400*/  @P5 FMUL.FTZ R157, R65, R64 ;  /* 0x00000040419d5220 */ /* 0x000fe20000410000 */
[----:B------:R-:W-:Y:S01]  /*8410*/  @P5 IMAD.U32 R65, R47, 0x10000, RZ ;  /* 0x000100002f415824 */ /* 0x000fe200078e00ff */
[----:B------:R-:W-:-:S03]  /*8420*/  MOV R64, RZ ;  /* 0x000000ff00407202 */ /* 0x000fc60000000f00 */
[----:B------:R-:W-:-:S05]  /*8430*/  @P5 FMUL.FTZ R64, R65, R157 ;  /* 0x0000009d41405220 */ /* 0x000fca0000410000 */
[----:B------:R-:W-:-:S04]  /*8440*/  F2FP.BF16.F32.PACK_AB R64, RZ, R64 ;  /* 0x00000040ff40723e */ /* 0x000fc800000010ff */
[----:B------:R-:W-:-:S07]  /*8450*/  PRMT R119, R64, 0x7610, R119 ;  /* 0x0000761040777816 */ /* 0x000fce0000000077 */
.L_x_6949:
[----:B------:R-:W2:Y:S04]  /*8460*/  LDL R157, [R1+0x14] ;  /* 0x00001400019d7983 */ /* 0x000ea80000100800 */
[----:B------:R-:W3:Y:S01]  /*8470*/  LDL R65, [R1+0x10] ;  /* 0x0000100001417983 */ /* 0x000ee20000100800 */
[----:B------:R-:W-:Y:S02]  /*8480*/  MOV R64, UR8 ;  /* 0x0000000800407c02 */ /* 0x000fe40008000f00 */
[----:B------:R-:W-:-:S03]  /*8490*/  PLOP3.LUT P5, PT, PT, PT, UP2, 0x80, 0x8 ;  /* 0x000000000008781c */ /* 0x000fc60003faf028 */
[----:B--2---:R-:W-:Y:S01]  /*84a0*/  @P0 FFMA.FTZ R64, R157, R64, UR10 ;  /* 0x0000000a9d400e23 */ /* 0x004fe20008010040 */
[----:B------:R-:W-:Y:S02]  /*84b0*/  PLOP3.LUT P0, PT, PT, PT, UP2, 0x80, 0x8 ;  /* 0x000000000008781c */ /* 0x000fe40003f0f028 */
[----:B------:R-:W-:-:S07]  /*84c0*/  MOV R157, R115 ;  /* 0x00000073009d7202 */ /* 0x000fce0000000f00 */
[----:B---3--:R-:W-:Y:S01]  /*84d0*/  @P5 FADD.FTZ R64, R65, -R64 ;  /* 0x8000004041405221 */ /* 0x008fe20000010000 */
[----:B------:R-:W-:-:S03]  /*84e0*/  MOV R65, R156 ;  /* 0x0000009c00417202 */ /* 0x000fc60000000f00 */
[----:B------:R-:W-:Y:S01]  /*84f0*/  @P0 FFMA.FTZ R157, R64, UR32, R115 ;  /* 0x00000020409d0c23 */ /* 0x000fe20008010073 */
[----:B------:R-:W-:-:S04]  /*8500*/  MOV R64, R123 ;  /* 0x0000007b00407202 */ /* 0x000fc80000000f00 */
[----:B------:R-:W-:Y:S01]  /*8510*/  MOV R123, R157 ;  /* 0x0000009d007b7202 */ /* 0x000fe20000000f00 */
[----:B------:R-:W-:Y:S06]  /*8520*/  BRA.U !UP3, `(.L_x_6895) ;  /* 0x000000010b3c7547 */ /* 0x000fec000b800000 */
[----:B------:R-:W2:Y:S01]  /*8530*/  LDL R159, [R1+0x160] ;  /* 0x00016000019f7983 */ /* 0x000ea20000100800 */
[----:B------:R-:W-:Y:S01]  /*8540*/  ISETP.GE.U32.AND P0, PT, R30, RZ, PT ;  /* 0x000000ff1e00720c */ /* 0x000fe20003f06070 */
[----:B------:R-:W-:-:S03]  /*8550*/  FMUL.FTZ R156, R157, UR23 ;  /* 0x000000179d9c7c20 */ /* 0x000fc60008410000 */
[----:B------:R-:W-:Y:S01]  /*8560*/  ISETP.GE.U32.AND.EX P0, PT, R31, 0x1000000, PT, P0 ;  /* 0x010000001f00780c */ /* 0x000fe20003f06100 */
[----:B------:R-:W-:Y:S01]  /*8570*/  FMUL.FTZ R158, R156, UR22 ;  /* 0x000000169c9e7c20 */ /* 0x000fe20008410000 */
[----:B------:R-:W-:-:S11]  /*8580*/  HFMA2 R156, -RZ, RZ, 0, 0 ;  /* 0x00000000ff9c7431 */ /* 0x000fd600000001ff */
[----:B------:R-:W-:-:S05]  /*8590*/  @P0 PRMT R157, R151, 0x7632, R157 ;  /* 0x00007632979d0816 */ /* 0x000fca000000009d */
[----:B------:R-:W-:-:S04]  /*85a0*/  @P0 IMAD.U32 R157, R157, 0x10000, RZ ;  /* 0x000100009d9d0824 */ /* 0x000fc800078e00ff */
[----:B------:R-:W-:-:S04]  /*85b0*/  @P0 FMUL.FTZ R156, R158, R157 ;  /* 0x0000009d9e9c0220 */ /* 0x000fc80000410000 */
[----:B------:R-:W-:Y:S01]  /*85c0*/  FADD.FTZ R75, R75, R156 ;  /* 0x0000009c4b4b7221 */ /* 0x000fe20000010000 */
[----:B------:R-:W-:Y:S02]  /*85d0*/  MOV R156, RZ ;  /* 0x000000ff009c7202 */ /* 0x000fe40000000f00 */
[----:B--2---:R-:W-:-:S05]  /*85e0*/  @P0 SHF.L.U32 R157, R159, 0x10, RZ ;  /* 0x000000109f9d0819 */ /* 0x004fca00000006ff */
[----:B------:R-:W-:-:S05]  /*85f0*/  @P0 FMUL.FTZ R156, R157, R158 ;  /* 0x0000009e9d9c0220 */ /* 0x000fca0000410000 */
[----:B------:R-:W-:-:S04]  /*8600*/  F2FP.BF16.F32.PACK_AB R156, RZ, R156 ;  /* 0x0000009cff9c723e */ /* 0x000fc800000010ff */
[----:B------:R-:W-:-:S07]  /*8610*/  PRMT R119, R119, 0x5410, R156 ;  /* 0x0000541077777816 */ /* 0x000fce000000009c */
.L_x_6895:
[----:B------:R-:W-:Y:S01]  /*8620*/  ISETP.NE.U32.AND P0, PT, R152, RZ, PT ;  /* 0x000000ff9800720c */ /* 0x000fe20003f05070 */
[----:B------:R-:W0:Y:S01]  /*8630*/  @UP3 LDCU.64 UR6, c[0x0][0x468] ;  /* 0x00008d00ff0637ac */ /* 0x000e220008000a00 */
[----:B------:R-:W-:Y:S02]  /*8640*/  PLOP3.LUT P5, PT, PT, PT, UP3, 0x80, 0x8 ;  /* 0x000000000008781c */ /* 0x000fe40003faf038 */
[----:B------:R-:W-:-:S13]  /*8650*/  ISETP.NE.AND.EX P0, PT, R153, RZ, PT, P0 ;  /* 0x000000ff9900720c */ /* 0x000fda0003f05300 */
[----:B------:R-:W1:Y:S02]  /*8660*/  @P0 LDC.64 R152, c[0x0][0x478] ;  /* 0x00011e00ff980b82 */ /* 0x000e640000000a00 */
[----:B-1----:R-:W-:-:S04]  /*8670*/  @P0 IMAD.WIDE.U32 R152, R155, 0x20, R152 ;  /* 0x000000209b980825 */ /* 0x002fc800078e0098 */
[----:B------:R-:W-:Y:S01]  /*8680*/  VIADD R155, R155, 0x80 ;  /* 0x000000809b9b7836 */ /* 0x000fe20000000000 */
[----:B------:R-:W-:Y:S04]  /*8690*/  @P0 STG.E.128 desc[UR20][R152.64], R64 ;  /* 0x0000004098000986 */ /* 0x000fe8000c101d14 */
[----:B------:R1:W-:Y:S01]  /*86a0*/  @P0 STG.E.128 desc[UR20][R152.64+0x10], R120 ;  /* 0x0000107898000986 */ /* 0x0003e2000c101d14 */
[----:B------:R-:W-:Y:S02]  /*86b0*/  PLOP3.LUT P0, PT, PT, PT, UP3, 0x80, 0x8 ;  /* 0x000000000008781c */ /* 0x000fe40003f0f038 */
[----:B-1----:R-:W-:-:S11]  /*86c0*/  MOV R152, 0x10 ;  /* 0x0000001000987802 */ /* 0x002fd60000000f00 */
[C---:B0-----:R-:W-:Y:S01]  /*86d0*/  @P0 IMAD.WIDE.U32 R152, R154.reuse, R152, UR6 ;  /* 0x000000069a980e25 */ /* 0x041fe2000f8e0098 */
[----:B------:R-:W-:-:S04]  /*86e0*/  IADD3 R154, PT, PT, R154, 0x80, RZ ;  /* 0x000000809a9a7810 */ /* 0x000fc80007ffe0ff */
[----:B------:R0:W-:Y:S03]  /*86f0*/  @P5 STG.E.128 desc[UR20][R152.64], R116 ;  /* 0x0000007498005986 */ /* 0x0001e6000c101d14 */
.L_x_6856:
[----:B------:R-:W-:Y:S05]  /*8700*/  BSYNC.RECONVERGENT B0 ;  /* 0x0000000000007941 */ /* 0x000fea0003800200 */
.L_x_6855:
        /* <DEDUP_REMOVED lines=8> */
.L_x_6952:
[----:B------:R-:W-:Y:S05]  /*8790*/  BRA.U !UP0, `(.L_x_6953) ;  /* 0x00000019082c7547 */ /* 0x000fea000b800000 */
[----:B------:R-:W-:-:S04]  /*87a0*/  UISETP.NE.U32.AND UP0, UPT, UR26, URZ, UPT ;  /* 0x000000ff1a00728c */ /* 0x000fc8000bf05070 */
[----:B------:R-:W-:-:S06]  /*87b0*/  UISETP.NE.AND.EX UP0, UPT, UR27, URZ, UPT, UP0 ;  /* 0x000000ff1b00728c */ /* 0x000fcc000bf05300 */
[----:B------:R-:W-:-:S13]  /*87c0*/  PLOP3.LUT P5, PT, PT, PT, UP0, 0x80, 0x8 ;  /* 0x000000000008781c */ /* 0x000fda0003faf008 */
[----:B------:R-:W-:Y:S05]  /*87d0*/  @!P5 BRA `(.L_x_6954) ;  /* 0x0000000c004cd947 */ /* 0x000fea0003800000 */
[----:B------:R-:W-:Y:S02]  /*87e0*/  PLOP3.LUT P0, PT, PT, PT, UP2, 0x80, 0x8 ;  /* 0x000000000008781c */ /* 0x000fe40003f0f028 */
[----:B------:R-:W-:Y:S02]  /*87f0*/  MOV R64, UR8 ;  /* 0x0000000800407c02 */ /* 0x000fe40008000f00 */
[----:B-----5:R-:W-:-:S09]  /*8800*/  MOV R123, R40 ;  /* 0x00000028007b7202 */ /* 0x020fd20000000f00 */
[----:B------:R-:W-:Y:S01]  /*8810*/  @P0 FFMA.FTZ R64, R25, R64, UR10 ;  /* 0x0000000a19400e23 */ /* 0x000fe20008010040 */
[----:B------:R-:W-:-:S13]  /*8820*/  PLOP3.LUT P0, PT, PT, PT, UP2, 0x80, 0x8 ;  /* 0x000000000008781c */ /* 0x000fda0003f0f028 */
[----:B------:R-:W-:Y:S01]  /*8830*/  @P0 FADD.FTZ R64, R168, -R64 ;  /* 0x80000040a8400221 */ /* 0x000fe20000010000 */
[----:B------:R-:W-:-:S13]  /*8840*/  PLOP3.LUT P0, PT, PT, PT, UP2, 0x80, 0x8 ;  /* 0x000000000008781c */ /* 0x000fda0003f0f028 */
[----:B------:R-:W-:Y:S01]  /*8850*/  @P0 FFMA.FTZ R123, R64, UR32, R40 ;  /* 0x00000020407b0c23 */ /* 0x000fe20008010028 */
        /* <DEDUP_REMOVED lines=17> */
.L_x_6955:
[----:B------:R-:W-:Y:S02]  /*8970*/  PLOP3.LUT P0, PT, PT, PT, UP2, 0x80, 0x8 ;  /* 0x000000000008781c */ /* 0x000fe40003f0f028 */
[----:B------:R-:W-:Y:S02]  /*8980*/  MOV R64, UR8 ;  /* 0x0000000800407c02 */ /* 0x000fe40008000f00 */
[----:B0-----:R-:W-:-:S09]  /*8990*/  MOV R152, R41 ;  /* 0x0000002900987202 */ /* 0x001fd20000000f00 */
[----:B------:R-:W-:Y:S01]  /*89a0*/  @P0 FFMA.FTZ R64, R202, R64, UR10 ;  /* 0x0000000aca400e23 */ /* 0x000fe20008010040 */
[----:B------:R-:W-:-:S13]  /*89b0*/  PLOP3.LUT P0, PT, PT, PT, UP2, 0x80, 0x8 ;  /* 0x000000000008781c */ /* 0x000fda0003f0f028 */
[----:B------:R-:W-:Y:S01]  /*89c0*/  @P0 FADD.FTZ R64, R212, -R64 ;  /* 0x80000040d4400221 */ /* 0x000fe20000010000 */
[----:B------:R-:W-:-:S13]  /*89d0*/  PLOP3.LUT P0, PT, PT, PT, UP2, 0x80, 0x8 ;  /* 0x000000000008781c */ /* 0x000fda0003f0f028 */
[----:B------:R-:W-:Y:S01]  /*89e0*/  @P0 FFMA.FTZ R152, R64, UR32, R41 ;  /* 0x0000002040980c23 */ /* 0x000fe20008010029 */
[----:B------:R-:W-:Y:S06]  /*89f0*/  BRA.U !UP3, `(.L_x_6956) ;  /* 0x000000010b487547 */ /* 0x000fec000b800000 */
        /* <DEDUP_REMOVED lines=18> */
.L_x_6956:
[----:B------:R-:W-:Y:S02]  /*8b20*/  PLOP3.LUT P0, PT, PT, PT, UP2, 0x80, 0x8 ;  /* 0x000000000008781c */ /* 0x000fe40003f0f028 */
[----:B------:R-:W-:Y:S02]  /*8b30*/  MOV R64, UR8 ;  /* 0x0000000800407c02 */ /* 0x000fe40008000f00 */
[----:B------:R-:W-:-:S09]  /*8b40*/  MOV R66, R42 ;  /* 0x0000002a00427202 */ /* 0x000fd20000000f00 */
[----:B------:R-:W-:Y:S01]  /*8b50*/  @P0 FFMA.FTZ R64, R173, R64, UR10 ;  /* 0x0000000aad400e23 */ /* 0x000fe20008010040 */
[----:B------:R-:W-:-:S13]  /*8b60*/  PLOP3.LUT P0, PT, PT, PT, UP2, 0x80, 0x8 ;  /* 0x000000000008781c */ /* 0x000fda0003f0f028 */
[----:B------:R-:W-:Y:S01]  /*8b70*/  @P0 FADD.FTZ R64, R180, -R64 ;  /* 0x80000040b4400221 */ /* 0x000fe20000010000 */
[----:B------:R-:W-:-:S13]  /*8b80*/  PLOP3.LUT P0, PT, PT, PT, UP2, 0x80, 0x8 ;  /* 0x000000000008781c */ /* 0x000fda0003f0f028 */
        /* <DEDUP_REMOVED lines=18> */
.L_x_6957:
        /* <DEDUP_REMOVED lines=27> */
.L_x_6958:
        /* <DEDUP_REMOVED lines=25> */
.L_x_6959:
        /* <DEDUP_REMOVED lines=27> */
.L_x_6960:
        /* <DEDUP_REMOVED lines=25> */
.L_x_6961:
[----:B------:R-:W2:Y:S04]  /*9330*/  LDL R153, [R1] ;  /* 0x0000000001997983 */ /* 0x000ea80000100800 */
[----:B------:R-:W3:Y:S01]  /*9340*/  LDL R65, [R1+0xc] ;  /* 0x00000c0001417983 */ /* 0x000ee20000100800 */
[----:B------:R-:W-:Y:S02]  /*9350*/  PLOP3.LUT P0, PT, PT, PT, UP2, 0x80, 0x8 ;  /* 0x000000000008781c */ /* 0x000fe40003f0f028 */
[----:B------:R-:W-:-:S11]  /*9360*/  MOV R64, UR8 ;  /* 0x0000000800407c02 */ /* 0x000fd60008000f00 */
[----:B--2---:R-:W-:Y:S01]  /*9370*/  @P0 FFMA.FTZ R64, R153, R64, UR10 ;  /* 0x0000000a99400e23 */ /* 0x004fe20008010040 */
[----:B------:R-:W-:Y:S02]  /*9380*/  PLOP3.LUT P0, PT, PT, PT, UP2, 0x80, 0x8 ;  /* 0x000000000008781c */ /* 0x000fe40003f0f028 */
[----:B------:R-:W-:-:S11]  /*9390*/  MOV R153, R39 ;  /* 0x0000002700997202 */ /* 0x000fd60000000f00 */
[----:B---3--:R-:W-:Y:S01]  /*93a0*/  @P0 FADD.FTZ R64, R65, -R64 ;  /* 0x8000004041400221 */ /* 0x008fe20000010000 */
[----:B------:R-:W-:Y:S02]  /*93b0*/  PLOP3.LUT P0, PT, PT, PT, UP2, 0x80, 0x8 ;  /* 0x000000000008781c */ /* 0x000fe40003f0f028 */
[----:B------:R-:W-:-:S11]  /*93c0*/  MOV R65, R152 ;  /* 0x0000009800417202 */ /* 0x000fd60000000f00 */
[----:B------:R-:W-:Y:S01]  /*93d0*/  @P0 FFMA.FTZ R153, R64, UR32, R39 ;  /* 0x0000002040990c23 */ /* 0x000fe20008010027 */
[----:B------:R-:W-:-:S04]  /*93e0*/  MOV R64, R123 ;  /* 0x0000007b00407202 */ /* 0x000fc80000000f00 */
[----:B------:R-:W-:Y:S01]  /*93f0*/  MOV R123, R153 ;  /* 0x00000099007b7202 */ /* 0x000fe20000000f00 */
        /* <DEDUP_REMOVED lines=17> */
.L_x_6954:
[----:B------:R-:W-:Y:S05]  /*9510*/  BRA.U !UP3, `(.L_x_6963) ;  /* 0x000000010b507547 */ /* 0x000fea000b800000 */
[----:B------:R-:W-:Y:S02]  /*9520*/  PLOP3.LUT P0, PT, PT, PT, UP2, 0x80, 0x8 ;  /* 0x000000000008781c */ /* 0x000fe40003f0f028 */
[----:B0-----:R-:W-:Y:S02]  /*9530*/  MOV R152, UR8 ;  /* 0x0000000800987c02 */ /* 0x001fe40008000f00 */
[----:B-----5:R-:W-:-:S09]  /*9540*/  MOV R153, R40 ;  /* 0x0000002800997202 */ /* 0x020fd20000000f00 */
[----:B------:R-:W-:Y:S01]  /*9550*/  @P0 FFMA.FTZ R152, R25, R152, UR10 ;  /* 0x0000000a19980e23 */ /* 0x000fe20008010098 */
[----:B------:R-:W-:-:S13]  /*9560*/  PLOP3.LUT P0, PT, PT, PT, UP2, 0x80, 0x8 ;  /* 0x000000000008781c */ /* 0x000fda0003f0f028 */
[----:B------:R-:W-:Y:S01]  /*9570*/  @P0 FADD.FTZ R152, R168, -R152 ;  /* 0x80000098a8980221 */ /* 0x000fe20000010000 */
[----:B------:R-:W-:-:S13]  /*9580*/  PLOP3.LUT P0, PT, PT, PT, UP2, 0x80, 0x8 ;  /* 0x000000000008781c */ /* 0x000fda0003f0f028 */
[----:B------:R-:W-:Y:S01]  /*9590*/  @P0 FFMA.FTZ R153, R152, UR32, R40 ;  /* 0x0000002098990c23 */ /* 0x000fe20008010028 */
[----:B------:R-:W-:-:S03]  /*95a0*/  LOP3.LUT P0, RZ, R32, 0xff, RZ, 0xc0, !PT ;  /* 0x000000ff20ff7812 */ /* 0x000fc6000780c0ff */
[----:B------:R-:W-:Y:S01]  /*95b0*/  FMUL.FTZ R152, R153, UR23 ;  /* 0x0000001799987c20 */ /* 0x000fe20008410000 */
[----:B------:R-:W-:-:S03]  /*95c0*/  IMAD.MOV.U32 R153, RZ, RZ, RZ ;  /* 0x000000ffff997224 */ /* 0x000fc600078e00ff */
[----:B------:R-:W-:-:S06]  /*95d0*/  FMUL.FTZ R152, R152, UR22 ;  /* 0x0000001698987c20 */ /* 0x000fcc0008410000 */
        /* <DEDUP_REMOVED lines=8> */
.L_x_6963:
[----:B------:R-:W-:Y:S05]  /*9660*/  BRA.U !UP3, `(.L_x_6964) ;  /* 0x000000010b587547 */ /* 0x000fea000b800000 */
[----:B------:R-:W2:Y:S01]  /*9670*/  LDL R157, [R1+0x144] ;  /* 0x00014400019d7983 */ /* 0x000ea20000100800 */
[----:B------:R-:W-:Y:S01]  /*9680*/  PLOP3.LUT P0, PT, PT, PT, UP2, 0x80, 0x8 ;  /* 0x000000000008781c */ /* 0x000fe20003f0f028 */
[----:B------:R-:W-:Y:S01]  /*9690*/  HFMA2 R156, -RZ, RZ, 0, 0 ;  /* 0x00000000ff9c7431 */ /* 0x000fe200000001ff */
        /* <DEDUP_REMOVED lines=8> */
[----:B------:R-:W-:-:S04]  /*9720*/  FMUL.FTZ R152, R153, UR23 ;  /* 0x0000001799987c20 */ /* 0x000fc80008410000 */
[----:B------:R-:W-:-:S06]  /*9730*/  FMUL.FTZ R152, R152, UR22 ;  /* 0x0000001698987c20 */ /* 0x000fcc0008410000 */
        /* <DEDUP_REMOVED lines=8> */
[----:B------:R-:W-:-:S07]  /*97c0*/  PRMT R116, R116, 0x5410, R153 ;  /* 0x0000541074747816 */ /* 0x000fce0000000099 */
.L_x_6964:
        /* <DEDUP_REMOVED lines=21> */
.L_x_6965:
        /* <DEDUP_REMOVED lines=23> */
.L_x_6966:
        /* <DEDUP_REMOVED lines=21> */
.L_x_6967:
        /* <DEDUP_REMOVED lines=23> */
.L_x_6968:
        /* <DEDUP_REMOVED lines=21> */
.L_x_6969:
[----:B------:R-:W-:Y:S05]  /*9ea0*/  BRA.U !UP3, `(.L_x_6962) ;  /* 0x000000250b987547 */ /* 0x000fea000b800000 */
[----:B------:R-:W2:Y:S04]  /*9eb0*/  LDL R156, [R1] ;  /* 0x00000000019c7983 */ /* 0x000ea80000100800 */
[----:B0-----:R-:W3:Y:S04]  /*9ec0*/  LDL R153, [R1+0xc] ;  /* 0x00000c0001997983 */ /* 0x001ee80000100800 */
[----:B------:R-:W4:Y:S01]  /*9ed0*/  LDL R157, [R1+0x150] ;  /* 0x00015000019d7983 */ /* 0x000f220000100800 */
[----:B------:R-:W-:Y:S02]  /*9ee0*/  PLOP3.LUT P0, PT, PT, PT, UP2, 0x80, 0x8 ;  /* 0x000000000008781c */ /* 0x000fe40003f0f028 */
[----:B------:R-:W-:-:S11]  /*9ef0*/  MOV R152, UR8 ;  /* 0x0000000800987c02 */ /* 0x000fd60008000f00 */
[----:B--2---:R-:W-:Y:S01]  /*9f00*/  @P0 FFMA.FTZ R152, R156, R152, UR10 ;  /* 0x0000000a9c980e23 */ /* 0x004fe20008010098 */
[----:B------:R-:W-:Y:S01]  /*9f10*/  PLOP3.LUT P0, PT, PT, PT, UP2, 0x80, 0x8 ;  /* 0x000000000008781c */ /* 0x000fe20003f0f028 */
[----:B------:R-:W-:-:S12]  /*9f20*/  HFMA2 R156, -RZ, RZ, 0, 0 ;  /* 0x00000000ff9c7431 */ /* 0x000fd800000001ff */
[----:B---3--:R-:W-:Y:S01]  /*9f30*/  @P0 FADD.FTZ R152, R153, -R152 ;  /* 0x8000009899980221 */ /* 0x008fe20000010000 */
[----:B------:R-:W-:Y:S02]  /*9f40*/  PLOP3.LUT P0, PT, PT, PT, UP2, 0x80, 0x8 ;  /* 0x000000000008781c */ /* 0x000fe40003f0f028 */
[----:B-----5:R-:W-:-:S11]  /*9f50*/  MOV R153, R39 ;  /* 0x0000002700997202 */ /* 0x020fd60000000f00 */
[----:B------:R-:W-:Y:S01]  /*9f60*/  @P0 FFMA.FTZ R153, R152, UR32, R39 ;  /* 0x0000002098990c23 */ /* 0x000fe20008010027 */
[----:B------:R-:W-:-:S03]  /*9f70*/  ISETP.GE.U32.AND P0, PT, R32, RZ, PT ;  /* 0x000000ff2000720c */ /* 0x000fc60003f06070 */
[----:B------:R-:W-:Y:S01]  /*9f80*/  FMUL.FTZ R152, R153, UR23 ;  /* 0x0000001799987c20 */ /* 0x000fe20008410000 */
[----:B------:R-:W-:-:S03]  /*9f90*/  ISETP.GE.U32.AND.EX P0, PT, R33, 0x1000000, PT, P0 ;  /* 0x010000002100780c */ /* 0x000fc60003f06100 */
[----:B------:R-:W-:-:S10]  /*9fa0*/  FMUL.FTZ R152, R152, UR22 ;  /* 0x0000001698987c20 */ /* 0x000fd40008410000 */
[----:B------:R-:W-:-:S05]  /*9fb0*/  @P0 PRMT R153, R151, 0x7632, R153 ;  /* 0x0000763297990816 */ /* 0x000fca0000000099 */
[----:B------:R-:W-:-:S04]  /*9fc0*/  @P0 IMAD.U32 R153, R153, 0x10000, RZ ;  /* 0x0001000099990824 */ /* 0x000fc800078e00ff */
[----:B------:R-:W-:Y:S01]  /*9fd0*/  @P0 FMUL.FTZ R156, R152, R153 ;  /* 0x00000099989c0220 */ /* 0x000fe20000410000 */
[----:B------:R-:W-:-:S03]  /*9fe0*/  MOV R153, RZ ;  /* 0x000000ff00997202 */ /* 0x000fc60000000f00 */
[----:B------:R-:W-:Y:S01]  /*9ff0*/  FADD.FTZ R83, R83, R156 ;  /* 0x0000009c53537221 */ /* 0x000fe20000010000 */
[----:B----4-:R-:W-:-:S05]  /*a000*/  @P0 SHF.L.U32 R156, R157, 0x10, RZ ;  /* 0x000000109d9c0819 */ /* 0x010fca00000006ff */
[----:B------:R-:W-:-:S05]  /*a010*/  @P0 FMUL.FTZ R153, R156, R152 ;  /* 0x000000989c990220 */ /* 0x000fca0000410000 */
[----:B------:R-:W-:-:S04]  /*a020*/  F2FP.BF16.F32.PACK_AB R153, RZ, R153 ;  /* 0x00000099ff99723e */ /* 0x000fc800000010ff */
[----:B------:R-:W-:Y:S01]  /*a030*/  PRMT R119, R119, 0x5410, R153 ;  /* 0x0000541077777816 */ /* 0x000fe20000000099 */
[----:B------:R-:W-:Y:S06]  /*a040*/  BRA `(.L_x_6962) ;  /* 0x0000002400307947 */ /* 0x000fec0003800000 */
.L_x_6953:
[----:B------:R-:W-:-:S04]  /*a050*/  UISETP.NE.U32.AND UP0, UPT, UR26, URZ, UPT ;  /* 0x000000ff1a00728c */ /* 0x000fc8000bf05070 */
[----:B------:R-:W-:-:S06]  /*a060*/  UISETP.NE.AND.EX UP0, UPT, UR27, URZ, UPT, UP0 ;  /* 0x000000ff1b00728c */ /* 0x000fcc000bf05300 */
[----:B------:R-:W-:-:S13]  /*a070*/  PLOP3.LUT P5, PT, PT, PT, UP0, 0x80, 0x8 ;  /* 0x000000000008781c */ /* 0x000fda0003faf008 */
[----:B------:R-:W-:Y:S05]  /*a080*/  @!P5 BRA `(.L_x_6970) ;  /* 0x0000001000d4d947 */ /* 0x000fea0003800000 */
        /* <DEDUP_REMOVED lines=15> */
.L_x_6973:
[----:B------:R-:W-:Y:S05]  /*a180*/  BSYNC.RECONVERGENT B1 ;  /* 0x0000000000017941 */ /* 0x000fea0003800200 */
.L_x_6972:
        /* <DEDUP_REMOVED lines=14> */
.L_x_6975:
[----:B------:R-:W-:Y:S05]  /*a270*/  BSYNC.RECONVERGENT B1 ;  /* 0x0000000000017941 */ /* 0x000fea0003800200 */
.L_x_6974:
[----:B------:R-:W-:Y:S02]  /*a280*/  F2FP.BF16.F32.PACK_AB R65, RZ, R65 ;  /* 0x00000041ff41723e */ /* 0x000fe400000010ff */
[----:B------:R-:W-:Y:S02]  /*a290*/  MOV R76, R64 ;  /* 0x00000040004c7202 */ /* 0x000fe40000000f00 */
[----:B0-----:R-:W-:-:S07]  /*a2a0*/  PRMT R116, R65, 0x7610, R116 ;  /* 0x0000761041747816 */ /* 0x001fce0000000074 */
.L_x_6971:
[----:B------:R-:W-:Y:S05]  /*a2b0*/  BRA.U !UP3, `(.L_x_6976) ;  /* 0x000000010b8c7547 */ /* 0x000fea000b800000 */
[----:B-----5:R-:W-:Y:S01]  /*a2c0*/  LOP3.LUT P0, RZ, R32, 0xff00, RZ, 0xc0, !PT ;  /* 0x0000ff0020ff7812 */ /* 0x020fe2000780c0ff */
[----:B------:R-:W-:Y:S01]  /*a2d0*/  BSSY.RECONVERGENT B1, `(.L_x_6977) ;  /* 0x000000e000017945 */ /* 0x000fe20003800200 */
[----:B------:R-:W-:-:S11]  /*a2e0*/  HFMA2 R64, -RZ, RZ, 0, 0 ;  /* 0x00000000ff407431 */ /* 0x000fd600000001ff */
        /* <DEDUP_REMOVED lines=12> */
.L_x_6978:
[----:B------:R-:W-:Y:S05]  /*a3b0*/  BSYNC.RECONVERGENT B1 ;  /* 0x0000000000017941 */ /* 0x000fea0003800200 */
.L_x_6977:
        /* <DEDUP_REMOVED lines=15> */
.L_x_6980:
[----:B------:R-:W-:Y:S05]  /*a4b0*/  BSYNC.RECONVERGENT B1 ;  /* 0x0000000000017941 */ /* 0x000fea0003800200 */
.L_x_6979:
[----:B------:R-:W-:Y:S02]  /*a4c0*/  F2FP.BF16.F32.PACK_AB R65, RZ, R65 ;  /* 0x00000041ff41723e */ /* 0x000fe400000010ff */
[----:B------:R-:W-:Y:S02]  /*a4d0*/  MOV R77, R64 ;  /* 0x00000040004d7202 */ /* 0x000fe40000000f00 */
[----:B0-----:R-:W-:-:S07]  /*a4e0*/  PRMT R116, R116, 0x5410, R65 ;  /* 0x0000541074747816 */ /* 0x001fce0000000041 */
.L_x_6976:
        /* <DEDUP_REMOVED lines=15> */
.L_x_6983:
[----:B------:R-:W-:Y:S05]  /*a5e0*/  BSYNC.RECONVERGENT B1 ;  /* 0x0000000000017941 */ /* 0x000fea0003800200 */
.L_x_6982:
[----:B------:R-:W-:Y:S01]  /*a5f0*/  BSSY.RECONVERGENT B1, `(.L_x_6984) ;  /* 0x000000e000017945 */ /* 0x000fe20003800200 */
[----:B------:R-:W-:Y:S02]  /*a600*/  HFMA2 R65, -RZ, RZ, 0, 0 ;  /* 0x00000000ff417431 */ /* 0x000fe400000001ff */
[----:B------:R-:W-:Y:S01]  /*a610*/  FADD.FTZ R64, R78, R64 ;  /* 0x000000404e407221 */ /* 0x000fe20000010000 */
[----:B------:R-:W-:Y:S06]  /*a620*/  @!P0 BRA `(.L_x_6985) ;  /* 0x0000000000288947 */ /* 0x000fec0003800000 */
        /* <DEDUP_REMOVED lines=10> */
.L_x_6985:
[----:B------:R-:W-:Y:S05]  /*a6d0*/  BSYNC.RECONVERGENT B1 ;  /* 0x0000000000017941 */ /* 0x000fea0003800200 */
.L_x_6984:
[----:B------:R-:W-:Y:S01]  /*a6e0*/  F2FP.BF16.F32.PACK_AB R65, RZ, R65 ;  /* 0x00000041ff41723e */ /* 0x000fe200000010ff */
[----:B------:R-:W-:-:S03]  /*a6f0*/  IMAD.MOV.U32 R78, RZ, RZ, R64 ;  /* 0x000000ffff4e7224 */ /* 0x000fc600078e0040 */
[----:B0-----:R-:W-:-:S07]  /*a700*/  PRMT R117, R65, 0x7610, R117 ;  /* 0x0000761041757816 */ /* 0x001fce0000000075 */
.L_x_6981:
        /* <DEDUP_REMOVED lines=16> */
.L_x_6988:
[----:B------:R-:W-:Y:S05]  /*a810*/  BSYNC.RECONVERGENT B1 ;  /* 0x0000000000017941 */ /* 0x000fea0003800200 */
.L_x_6987:
        /* <DEDUP_REMOVED lines=15> */
.L_x_6990:
[----:B------:R-:W-:Y:S05]  /*a910*/  BSYNC.RECONVERGENT B1 ;  /* 0x0000000000017941 */ /* 0x000fea0003800200 */
.L_x_6989:
[----:B------:R-:W-:Y:S02]  /*a920*/  F2FP.BF16.F32.PACK_AB R65, RZ, R65 ;  /* 0x00000041ff41723e */ /* 0x000fe400000010ff */
[----:B------:R-:W-:Y:S02]  /*a930*/  MOV R79, R64 ;  /* 0x00000040004f7202 */ /* 0x000fe40000000f00 */
[----:B0-----:R-:W-:-:S07]  /*a940*/  PRMT R117, R117, 0x5410, R65 ;  /* 0x0000541075757816 */ /* 0x001fce0000000041 */
.L_x_6986:
        /* <DEDUP_REMOVED lines=15> */
.L_x_6993:
[----:B------:R-:W-:Y:S05]  /*aa40*/  BSYNC.RECONVERGENT B1 ;  /* 0x0000000000017941 */ /* 0x000fea0003800200 */
.L_x_6992:
        /* <DEDUP_REMOVED lines=14> */
.L_x_6995:
[----:B------:R-:W-:Y:S05]  /*ab30*/  BSYNC.RECONVERGENT B1 ;  /* 0x0000000000017941 */ /* 0x000fea0003800200 */
.L_x_6994:
[----:B------:R-:W-:Y:S02]  /*ab40*/  F2FP.BF16.F32.PACK_AB R65, RZ, R65 ;  /* 0x00000041ff41723e */ /* 0x000fe400000010ff */
[----:B------:R-:W-:Y:S02]  /*ab50*/  MOV R80, R64 ;  /* 0x0000004000507202 */ /* 0x000fe40000000f00 */
[----:B0-----:R-:W-:-:S07]  /*ab60*/  PRMT R118, R65, 0x7610, R118 ;  /* 0x0000761041767816 */ /* 0x001fce0000000076 */
.L_x_6991:
        /* <DEDUP_REMOVED lines=16> */
.L_x_6998:
[----:B------:R-:W-:Y:S05]  /*ac70*/  BSYNC.RECONVERGENT B1 ;  /* 0x0000000000017941 */ /* 0x000fea0003800200 */
.L_x_6997:
[----:B------:R-:W-:Y:S01]  /*ac80*/  BSSY.RECONVERGENT B1, `(.L_x_6999) ;  /* 0x000000f000017945 */ /* 0x000fe20003800200 */
[----:B------:R-:W-:Y:S01]  /*ac90*/  FADD.FTZ R64, R81, R64 ;  /* 0x0000004051407221 */ /* 0x000fe20000010000 */
[----:B------:R-:W-:Y:S02]  /*aca0*/  IMAD.MOV.U32 R65, RZ, RZ, RZ ;  /* 0x000000ffff417224 */ /* 0x000fe400078e00ff */
        /* <DEDUP_REMOVED lines=12> */
.L_x_7000:
[----:B------:R-:W-:Y:S05]  /*ad70*/  BSYNC.RECONVERGENT B1 ;  /* 0x0000000000017941 */ /* 0x000fea0003800200 */
.L_x_6999:
[----:B------:R-:W-:Y:S02]  /*ad80*/  F2FP.BF16.F32.PACK_AB R65, RZ, R65 ;  /* 0x00000041ff41723e */ /* 0x000fe400000010ff */
[----:B------:R-:W-:Y:S02]  /*ad90*/  MOV R81, R64 ;  /* 0x0000004000517202 */ /* 0x000fe40000000f00 */
[----:B0-----:R-:W-:-:S07]  /*ada0*/  PRMT R118, R118, 0x5410, R65 ;  /* 0x0000541076767816 */ /* 0x001fce0000000041 */
.L_x_6996:
        /* <DEDUP_REMOVED lines=15> */
.L_x_7003:
[----:B------:R-:W-:Y:S05]  /*aea0*/  BSYNC.RECONVERGENT B1 ;  /* 0x0000000000017941 */ /* 0x000fea0003800200 */
.L_x_7002:
        /* <DEDUP_REMOVED lines=14> */
.L_x_7005:
[----:B------:R-:W-:Y:S05]  /*af90*/  BSYNC.RECONVERGENT B1 ;  /* 0x0000000000017941 */ /* 0x000fea0003800200 */
.L_x_7004:
[----:B------:R-:W-:Y:S02]  /*afa0*/  F2FP.BF16.F32.PACK_AB R65, RZ, R65 ;  /* 0x00000041ff41723e */ /* 0x000fe400000010ff */
[----:B------:R-:W-:Y:S02]  /*afb0*/  MOV R82, R64 ;  /* 0x0000004000527202 */ /* 0x000fe40000000f00 */
[----:B0-----:R-:W-:-:S07]  /*afc0*/  PRMT R119, R65, 0x7610, R119 ;  /* 0x0000761041777816 */ /* 0x001fce0000000077 */
.L_x_7001:
[----:B0-----:R-:W2:Y:S04]  /*afd0*/  LDL R153, [R1] ;  /* 0x0000000001997983 */ /* 0x001ea80000100800 */
[----:B------:R-:W3:Y:S01]  /*afe0*/  LDL R152, [R1+0xc] ;  /* 0x00000c0001987983 */ /* 0x000ee20000100800 */
[----:B------:R-:W-:Y:S01]  /*aff0*/  IMAD.U32 R65, RZ, RZ, UR8 ;  /* 0x00000008ff417e24 */ /* 0x000fe2000f8e00ff */
        /* <DEDUP_REMOVED lines=32> */
[----:B------:R-:W-:-:S03]  /*b200*/  FSEL R153, R123, RZ, P0 ;  /* 0x000000ff7b997208 */ /* 0x000fc60000000000 */
[----:B---3--:R-:W-:Y:S01]  /*b210*/  FADD.FTZ R64, R152, -R64 ;  /* 0x8000004098407221 */ /* 0x008fe20000010000 */
[----:B------:R-:W-:Y:S02]  /*b220*/  FSEL R152, R65, RZ, P0 ;  /* 0x000000ff41987208 */ /* 0x000fe40000000000 */
        /* <DEDUP_REMOVED lines=21> */
[----:B------:R-:W-:Y:S01]  /*b380*/  @P0 FMUL.FTZ R65, R156, R64 ;  /* 0x000000409c410220 */ /* 0x000fe20000410000 */
[----:B------:R-:W-:-:S04]  /*b390*/  MOV R64, R152 ;  /* 0x0000009800407202 */ /* 0x000fc80000000f00 */
[----:B------:R-:W-:-:S04]  /*b3a0*/  F2FP.BF16.F32.PACK_AB R65, RZ, R65 ;  /* 0x00000041ff41723e */ /* 0x000fc800000010ff */
[----:B------:R-:W-:Y:S02]  /*b3b0*/  PRMT R119, R119, 0x5410, R65 ;  /* 0x0000541077777816 */ /* 0x000fe40000000041 */
[----:B------:R-:W-:Y:S01]  /*b3c0*/  MOV R65, R153 ;  /* 0x0000009900417202 */ /* 0x000fe20000000f00 */
[----:B------:R-:W-:Y:S06]  /*b3d0*/  BRA `(.L_x_6962) ;  /* 0x00000010004c7947 */ /* 0x000fec0003800000 */
.L_x_6970:
[----:B------:R-:W-:Y:S05]  /*b3e0*/  BRA.U !UP3, `(.L_x_7006) ;  /* 0x000000010b807547 */ /* 0x000fea000b800000 */
[----:B-----5:R-:W-:Y:S01]  /*b3f0*/  LOP3.LUT P0, RZ, R32, 0xff, RZ, 0xc0, !PT ;  /* 0x000000ff20ff7812 */ /* 0x020fe2000780c0ff */
[----:B------:R-:W-:Y:S01]  /*b400*/  BSSY.RECONVERGENT B1, `(.L_x_7007) ;  /* 0x000000d000017945 */ /* 0x000fe20003800200 */
[----:B0-----:R-:W-:-:S11]  /*b410*/  IMAD.MOV.U32 R152, RZ, RZ, RZ ;  /* 0x000000ffff987224 */ /* 0x001fd600078e00ff */
        /* <DEDUP_REMOVED lines=11> */
.L_x_7008:
[----:B------:R-:W-:Y:S05]  /*b4d0*/  BSYNC.RECONVERGENT B1 ;  /* 0x0000000000017941 */ /* 0x000fea0003800200 */
.L_x_7007:
        /* <DEDUP_REMOVED lines=14> */
.L_x_7010:
[----:B------:R-:W-:Y:S05]  /*b5c0*/  BSYNC.RECONVERGENT B1 ;  /* 0x0000000000017941 */ /* 0x000fea0003800200 */
.L_x_7009:
[----:B------:R-:W-:-:S04]  /*b5d0*/  F2FP.BF16.F32.PACK_AB R152, RZ, R152 ;  /* 0x00000098ff98723e */ /* 0x000fc800000010ff */
[----:B------:R-:W-:-:S07]  /*b5e0*/  PRMT R116, R152, 0x7610, R116 ;  /* 0x0000761098747816 */ /* 0x000fce0000000074 */
.L_x_7006:
        /* <DEDUP_REMOVED lines=16> */
.L_x_7013:
[----:B------:R-:W-:Y:S05]  /*b6f0*/  BSYNC.RECONVERGENT B1 ;  /* 0x0000000000017941 */ /* 0x000fea0003800200 */
.L_x_7012:
        /* <DEDUP_REMOVED lines=15> */
.L_x_7015:
[----:B------:R-:W-:Y:S05]  /*b7f0*/  BSYNC.RECONVERGENT B1 ;  /* 0x0000000000017941 */ /* 0x000fea0003800200 */
.L_x_7014:
[----:B------:R-:W-:-:S04]  /*b800*/  F2FP.BF16.F32.PACK_AB R152, RZ, R152 ;  /* 0x00000098ff98723e */ /* 0x000fc800000010ff */
[----:B------:R-:W-:-:S07]  /*b810*/  PRMT R116, R116, 0x5410, R152 ;  /* 0x0000541074747816 */ /* 0x000fce0000000098 */
.L_x_7011:
        /* <DEDUP_REMOVED lines=15> */
.L_x_7018:
[----:B------:R-:W-:Y:S05]  /*b910*/  BSYNC.RECONVERGENT B1 ;  /* 0x0000000000017941 */ /* 0x000fea0003800200 */
.L_x_7017:
        /* <DEDUP_REMOVED lines=14> */
.L_x_7020:
[----:B------:R-:W-:Y:S05]  /*ba00*/  BSYNC.RECONVERGENT B1 ;  /* 0x0000000000017941 */ /* 0x000fea0003800200 */
.L_x_7019:
[----:B------:R-:W-:-:S04]  /*ba10*/  F2FP.BF16.F32.PACK_AB R152, RZ, R152 ;  /* 0x00000098ff98723e */ /* 0x000fc800000010ff */
[----:B------:R-:W-:-:S07]  /*ba20*/  PRMT R117, R152, 0x7610, R117 ;  /* 0x0000761098757816 */ /* 0x000fce0000000075 */
.L_x_7016:
        /* <DEDUP_REMOVED lines=16> */
.L_x_7023:
[----:B------:R-:W-:Y:S05]  /*bb30*/  BSYNC.RECONVERGENT B1 ;  /* 0x0000000000017941 */ /* 0x000fea0003800200 */
.L_x_7022:
        /* <DEDUP_REMOVED lines=15> */
.L_x_7025:
[----:B------:R-:W-:Y:S05]  /*bc30*/  BSYNC.RECONVERGENT B1 ;  /* 0x0000000000017941 */ /* 0x000fea0003800200 */
.L_x_7024:
[----:B------:R-:W-:-:S04]  /*bc40*/  F2FP.BF16.F32.PACK_AB R152, RZ, R152 ;  /* 0x00000098ff98723e */ /* 0x000fc800000010ff */
[----:B------:R-:W-:-:S07]  /*bc50*/  PRMT R117, R117, 0x5410, R152 ;  /* 0x0000541075757816 */ /* 0x000fce0000000098 */
.L_x_7021:
        /* <DEDUP_REMOVED lines=15> */
.L_x_7028:
[----:B------:R-:W-:Y:S05]  /*bd50*/  BSYNC.RECONVERGENT B1 ;  /* 0x0000000000017941 */ /* 0x000fea0003800200 */
.L_x_7027:
        /* <DEDUP_REMOVED lines=14> */
.L_x_7030:
[----:B------:R-:W-:Y:S05]  /*be40*/  BSYNC.RECONVERGENT B1 ;  /* 0x0000000000017941 */ /* 0x000fea0003800200 */
.L_x_7029:
[----:B------:R-:W-:-:S04]  /*be50*/  F2FP.BF16.F32.PACK_AB R152, RZ, R152 ;  /* 0x00000098ff98723e */ /* 0x000fc800000010ff */
[----:B------:R-:W-:-:S07]  /*be60*/  PRMT R118, R152, 0x7610, R118 ;  /* 0x0000761098767816 */ /* 0x000fce0000000076 */
.L_x_7026:
        /* <DEDUP_REMOVED lines=16> */
.L_x_7033:
[----:B------:R-:W-:Y:S05]  /*bf70*/  BSYNC.RECONVERGENT B1 ;  /* 0x0000000000017941 */ /* 0x000fea0003800200 */
.L_x_7032:
        /* <DEDUP_REMOVED lines=15> */
.L_x_7035:
[----:B------:R-:W-:Y:S05]  /*c070*/  BSYNC.RECONVERGENT B1 ;  /* 0x0000000000017941 */ /* 0x000fea0003800200 */
.L_x_7034:
[----:B------:R-:W-:-:S04]  /*c080*/  F2FP.BF16.F32.PACK_AB R152, RZ, R152 ;  /* 0x00000098ff98723e */ /* 0x000fc800000010ff */
[----:B------:R-:W-:-:S07]  /*c090*/  PRMT R118, R118, 0x5410, R152 ;  /* 0x0000541076767816 */ /* 0x000fce0000000098 */
.L_x_7031:
        /* <DEDUP_REMOVED lines=15> */
.L_x_7038:
[----:B------:R-:W-:Y:S05]  /*c190*/  BSYNC.RECONVERGENT B1 ;  /* 0x0000000000017941 */ /* 0x000fea0003800200 */
.L_x_7037:
        /* <DEDUP_REMOVED lines=14> */
.L_x_7040:
[----:B------:R-:W-:Y:S05]  /*c280*/  BSYNC.RECONVERGENT B1 ;  /* 0x0000000000017941 */ /* 0x000fea0003800200 */
.L_x_7039:
[----:B------:R-:W-:-:S04]  /*c290*/  F2FP.BF16.F32.PACK_AB R152, RZ, R152 ;  /* 0x00000098ff98723e */ /* 0x000fc800000010ff */
[----:B------:R-:W-:-:S07]  /*c2a0*/  PRMT R119, R152, 0x7610, R119 ;  /* 0x0000761098777816 */ /* 0x000fce0000000077 */
.L_x_7036:
[----:B------:R-:W-:Y:S05]  /*c2b0*/  BRA.U !UP3, `(.L_x_6962) ;  /* 0x000000010b947547 */ /* 0x000fea000b800000 */
[----:B------:R1:W5:Y:S04]  /*c2c0*/  LDL R157, [R1] ;  /* 0x00000000019d7983 */ /* 0x0003680000100800 */
[----:B------:R1:W5:Y:S02]  /*c2d0*/  LDL R156, [R1+0xc] ;  /* 0x00000c00019c7983 */ /* 0x0003640000100800 */
[----:B-----5:R-:W-:Y:S01]  /*c2e0*/  ISETP.GE.U32.AND P0, PT, R32, RZ, PT ;  /* 0x000000ff2000720c */ /* 0x020fe20003f06070 */
[----:B------:R-:W-:Y:S01]  /*c2f0*/  BSSY.RECONVERGENT B1, `(.L_x_7041) ;  /* 0x000000f000017945 */ /* 0x000fe20003800200 */
[----:B0-----:R-:W-:Y:S02]  /*c300*/  IMAD.MOV.U32 R152, RZ, RZ, RZ ;  /* 0x000000ffff987224 */ /* 0x001fe400078e00ff */
[----:B------:R-:W-:-:S13]  /*c310*/  ISETP.GE.U32.AND.EX P0, PT, R33, 0x1000000, PT, P0 ;  /* 0x010000002100780c */ /* 0x000fda0003f06100 */
[----:B-1----:R-:W-:Y:S05]  /*c320*/  @!P0 BRA `(.L_x_7042) ;  /* 0x00000000002c8947 */ /* 0x002fea0003800000 */
        /* <DEDUP_REMOVED lines=11> */
.L_x_7042:
[----:B------:R-:W-:Y:S05]  /*c3e0*/  BSYNC.RECONVERGENT B1 ;  /* 0x0000000000017941 */ /* 0x000fea0003800200 */
.L_x_7041:
        /* <DEDUP_REMOVED lines=15> */
.L_x_7044:
[----:B------:R-:W-:Y:S05]  /*c4e0*/  BSYNC.RECONVERGENT B1 ;  /* 0x0000000000017941 */ /* 0x000fea0003800200 */
.L_x_7043:
[----:B------:R-:W-:-:S04]  /*c4f0*/  F2FP.BF16.F32.PACK_AB R152, RZ, R152 ;  /* 0x00000098ff98723e */ /* 0x000fc800000010ff */
[----:B------:R-:W-:-:S07]  /*c500*/  PRMT R119, R119, 0x5410, R152 ;  /* 0x0000541077777816 */ /* 0x000fce0000000098 */
.L_x_6962:
        /* <DEDUP_REMOVED lines=8> */
[----:B0-----:R-:W-:-:S04]  /*c590*/  IMAD.MOV.U32 R152, RZ, RZ, 0x10 ;  /* 0x00000010ff987424 */ /* 0x001fc800078e00ff */
[C---:B-1----:R-:W-:Y:S01]  /*c5a0*/  @P0 IMAD.WIDE.U32 R152, R154.reuse, R152, UR6 ;  /* 0x000000069a980e25 */ /* 0x042fe2000f8e0098 */
[----:B------:R-:W-:-:S07]  /*c5b0*/  IADD3 R154, PT, PT, R154, 0x80, RZ ;  /* 0x000000809a9a7810 */ /* 0x000fce0007ffe0ff */
[----:B------:R1:W-:Y:S02]  /*c5c0*/  @P5 STG.E.128 desc[UR20][R152.64], R116 ;  /* 0x0000007498005986 */ /* 0x0003e4000c101d14 */
.L_x_6951:
[----:B------:R-:W-:Y:S05]  /*c5d0*/  BSYNC.RECONVERGENT B0 ;  /* 0x0000000000007941 */ /* 0x000fea0003800200 */
.L_x_6950:
        /* <DEDUP_REMOVED lines=8> */
.L_x_7047:
        /* <DEDUP_REMOVED lines=15> */
[----:B------:R-:W2:Y:S01]  /*c750*/  @P0 LDC.64 R64, c[0x0][0x408] ;  /* 0x00010200ff400b82 */ /* 0x000ea20000000a00 */
[----:B------:R-:W-:Y:S01]  /*c760*/  @P0 SHF.L.U32 R66, R148, 0x10, RZ ;  /* 0x0000001094420819 */ /* 0x000fe200000006ff */
[----:B--2---:R-:W-:-:S04]  /*c770*/  @P0 FMUL.FTZ R65, R123, R65 ;  /* 0x000000417b410220 */ /* 0x004fc80000410000 */
[----:B------:R-:W-:Y:S01]  /*c780*/  @P0 FMUL.FTZ R64, R65, R64 ;  /* 0x0000004041400220 */ /* 0x000fe20000410000 */
[----:B------:R-:W-:-:S03]  /*c790*/  HFMA2 R65, -RZ, RZ, 0, 0 ;  /* 0x00000000ff417431 */ /* 0x000fc600000001ff */
[----:B------:R-:W-:Y:S01]  /*c7a0*/  @P0 FMUL.FTZ R65, R66, R64 ;  /* 0x0000004042410220 */ /* 0x000fe20000410000 */
[----:B------:R-:W-:-:S03]  /*c7b0*/  @P0 SHF.L.U32 R66, R52, 0x10, RZ ;  /* 0x0000001034420819 */ /* 0x000fc600000006ff */
[----:B------:R-:W-:Y:S02]  /*c7c0*/  FADD.FTZ R84, R84, R65 ;  /* 0x0000004154547221 */ /* 0x000fe40000010000 */
[----:B------:R-:W2:Y:S02]  /*c7d0*/  @P0 LDC.64 R64, c[0x0][0x408] ;  /* 0x00010200ff400b82 */ /* 0x000ea40000000a00 */
[----:B--2---:R-:W-:-:S04]  /*c7e0*/  @P0 FMUL.FTZ R65, R123, R65 ;  /* 0x000000417b410220 */ /* 0x004fc80000410000 */
[----:B------:R-:W-:Y:S01]  /*c7f0*/  @P0 FMUL.FTZ R64, R65, R64 ;  /* 0x0000004041400220 */ /* 0x000fe20000410000 */
[----:B------:R-:W-:-:S03]  /*c800*/  IMAD.MOV.U32 R65, RZ, RZ, RZ ;  /* 0x000000ffff417224 */ /* 0x000fc600078e00ff */
[----:B------:R-:W-:-:S05]  /*c810*/  @P0 FMUL.FTZ R65, R64, R66 ;  /* 0x0000004240410220 */ /* 0x000fca0000410000 */
[----:B------:R-:W-:-:S04]  /*c820*/  F2FP.BF16.F32.PACK_AB R65, RZ, R65 ;  /* 0x00000041ff41723e */ /* 0x000fc800000010ff */
[----:B01----:R-:W-:-:S07]  /*c830*/  PRMT R116, R65, 0x7610, R116 ;  /* 0x0000761041747816 */ /* 0x003fce0000000074 */
.L_x_7050:
[----:B------:R-:W-:Y:S02]  /*c840*/  PLOP3.LUT P0, PT, PT, PT, UP2, 0x80, 0x8 ;  /* 0x000000000008781c */ /* 0x000fe40003f0f028 */
[----:B------:R-:W-:Y:S02]  /*c850*/  MOV R64, UR8 ;  /* 0x0000000800407c02 */ /* 0x000fe40008000f00 */
[----:B01----:R-:W-:-:S09]  /*c860*/  MOV R152, R125 ;  /* 0x0000007d00987202 */ /* 0x003fd20000000f00 */
[----:B------:R-:W-:Y:S01]  /*c870*/  @P0 FFMA.FTZ R64, R4, R64, UR10 ;  /* 0x0000000a04400e23 */ /* 0x000fe20008010040 */
[----:B------:R-:W-:-:S13]  /*c880*/  PLOP3.LUT P0, PT, PT, PT, UP2, 0x80, 0x8 ;  /* 0x000000000008781c */ /* 0x000fda0003f0f028 */
[----:B------:R-:W-:Y:S01]  /*c890*/  @P0 FADD.FTZ R64, R210, -R64 ;  /* 0x80000040d2400221 */ /* 0x000fe20000010000 */
[----:B------:R-:W-:-:S13]  /*c8a0*/  PLOP3.LUT P0, PT, PT, PT, UP2, 0x80, 0x8 ;  /* 0x000000000008781c */ /* 0x000fda0003f0f028 */
[----:B------:R-:W-:Y:S01]  /*c8b0*/  @P0 FFMA.FTZ R152, R64, UR32, R125 ;  /* 0x0000002040980c23 */ /* 0x000fe2000801007d */
[----:B------:R-:W-:Y:S06]  /*c8c0*/  BRA.U !UP3, `(.L_x_7051) ;  /* 0x000000010b487547 */ /* 0x000fec000b800000 */
[----:B------:R-:W2:Y:S01]  /*c8d0*/  LDL R67, [R1+0x134] ;  /* 0x0001340001437983 */ /* 0x000ea20000100800 */
[----:B------:R-:W-:Y:S02]  /*c8e0*/  LOP3.LUT P0, RZ, R34, 0xff00, RZ, 0xc0, !PT ;  /* 0x0000ff0022ff7812 */ /* 0x000fe4000780c0ff */
        /* <DEDUP_REMOVED lines=11> */
[----:B------:R-:W-:Y:S02]  /*c9a0*/  HFMA2 R65, -RZ, RZ, 0, 0 ;  /* 0x00000000ff417431 */ /* 0x000fe400000001ff */
[----:B--2---:R-:W-:-:S04]  /*c9b0*/  @P0 IMAD.U32 R66, R67, 0x10000, RZ ;  /* 0x0001000043420824 */ /* 0x004fc800078e00ff */
[----:B------:R-:W-:-:S05]  /*c9c0*/  @P0 FMUL.FTZ R65, R64, R66 ;  /* 0x0000004240410220 */ /* 0x000fca0000410000 */
[----:B------:R-:W-:-:S04]  /*c9d0*/  F2FP.BF16.F32.PACK_AB R65, RZ, R65 ;  /* 0x00000041ff41723e */ /* 0x000fc800000010ff */
[----:B------:R-:W-:-:S07]  /*c9e0*/  PRMT R116, R116, 0x5410, R65 ;  /* 0x0000541074747816 */ /* 0x000fce0000000041 */
.L_x_7051:
        /* <DEDUP_REMOVED lines=25> */
.L_x_7052:
[----:B------:R-:W-:Y:S01]  /*cb80*/  PLOP3.LUT P0, PT, PT, PT, UP2, 0x80, 0x8 ;  /* 0x000000000008781c */ /* 0x000fe20003f0f028 */
[----:B------:R-:W-:Y:S01]  /*cb90*/  IMAD.U32 R64, RZ, RZ, UR8 ;  /* 0x00000008ff407e24 */ /* 0x000fe2000f8e00ff */
[----:B------:R-:W-:-:S11]  /*cba0*/  MOV R67, R127 ;  /* 0x0000007f00437202 */ /* 0x000fd60000000f00 */
        /* <DEDUP_REMOVED lines=24> */
.L_x_7053:
[----:B------:R-:W-:Y:S01]  /*cd30*/  PLOP3.LUT P0, PT, PT, PT, UP2, 0x80, 0x8 ;  /* 0x000000000008781c */ /* 0x000fe20003f0f028 */
[----:B------:R-:W-:Y:S01]  /*cd40*/  IMAD.MOV.U32 R120, RZ, RZ, R128 ;  /* 0x000000ffff787224 */ /* 0x000fe200078e0080 */
[----:B------:R-:W-:-:S11]  /*cd50*/  MOV R64, UR8 ;  /* 0x0000000800407c02 */ /* 0x000fd60008000f00 */
        /* <DEDUP_REMOVED lines=22> */
.L_x_7054:
        /* <DEDUP_REMOVED lines=27> */
.L_x_7055:
        /* <DEDUP_REMOVED lines=25> */
.L_x_7056:
[----:B------:R-:W2:Y:S01]  /*d200*/  LDL R65, [R1+0x8] ;  /* 0x0000080001417983 */ /* 0x000ea20000100800 */
[----:B------:R-:W-:Y:S02]  /*d210*/  PLOP3.LUT P0, PT, PT, PT, UP2, 0x80, 0x8 ;  /* 0x000000000008781c */ /* 0x000fe40003f0f028 */
[----:B------:R-:W-:Y:S02]  /*d220*/  MOV R64, UR8 ;  /* 0x0000000800407c02 */ /* 0x000fe40008000f00 */
[----:B------:R-:W-:-:S09]  /*d230*/  MOV R153, R131 ;  /* 0x0000008300997202 */ /* 0x000fd20000000f00 */
[----:B------:R-:W-:Y:S01]  /*d240*/  @P0 FFMA.FTZ R64, R252, R64, UR10 ;  /* 0x0000000afc400e23 */ /* 0x000fe20008010040 */
[----:B------:R-:W-:-:S13]  /*d250*/  PLOP3.LUT P0, PT, PT, PT, UP2, 0x80, 0x8 ;  /* 0x000000000008781c */ /* 0x000fda0003f0f028 */
[----:B--2---:R-:W-:Y:S01]  /*d260*/  @P0 FADD.FTZ R64, R65, -R64 ;  /* 0x8000004041400221 */ /* 0x004fe20000010000 */
[----:B------:R-:W-:Y:S02]  /*d270*/  PLOP3.LUT P0, PT, PT, PT, UP2, 0x80, 0x8 ;  /* 0x000000000008781c */ /* 0x000fe40003f0f028 */
[----:B------:R-:W-:-:S11]  /*d280*/  MOV R65, R152 ;  /* 0x0000009800417202 */ /* 0x000fd60000000f00 */
[----:B------:R-:W-:Y:S01]  /*d290*/  @P0 FFMA.FTZ R153, R64, UR32, R131 ;  /* 0x0000002040990c23 */ /* 0x000fe20008010083 */
[----:B------:R-:W-:-:S03]  /*d2a0*/  MOV R64, R123 ;  /* 0x0000007b00407202 */ /* 0x000fc60000000f00 */
[----:B------:R-:W-:Y:S01]  /*d2b0*/  IMAD.MOV.U32 R123, RZ, RZ, R153 ;  /* 0x000000ffff7b7224 */ /* 0x000fe200078e0099 */
        /* <DEDUP_REMOVED lines=17> */
.L_x_7049:
[----:B------:R-:W-:Y:S05]  /*d3d0*/  BRA.U !UP3, `(.L_x_7058) ;  /* 0x000000010b507547 */ /* 0x000fea000b800000 */
[----:B------:R-:W-:Y:S02]  /*d3e0*/  PLOP3.LUT P0, PT, PT, PT, UP2, 0x80, 0x8 ;  /* 0x000000000008781c */ /* 0x000fe40003f0f028 */
[----:B01----:R-:W-:Y:S02]  /*d3f0*/  MOV R152, UR8 ;  /* 0x0000000800987c02 */ /* 0x003fe40008000f00 */
        /* <DEDUP_REMOVED lines=18> */
.L_x_7058:
[----:B------:R-:W-:Y:S05]  /*d520*/  BRA.U !UP3, `(.L_x_7059) ;  /* 0x000000010b587547 */ /* 0x000fea000b800000 */
[----:B------:R-:W2:Y:S01]  /*d530*/  LDL R157, [R1+0x134] ;  /* 0x00013400019d7983 */ /* 0x000ea20000100800 */
[----:B------:R-:W-:Y:S01]  /*d540*/  PLOP3.LUT P0, PT, PT, PT, UP2, 0x80, 0x8 ;  /* 0x000000000008781c */ /* 0x000fe20003f0f028 */
[----:B------:R-:W-:Y:S01]  /*d550*/  IMAD.MOV.U32 R156, RZ, RZ, RZ ;  /* 0x000000ffff9c7224 */ /* 0x000fe200078e00ff */
        /* <DEDUP_REMOVED lines=19> */
.L_x_7059:
        /* <DEDUP_REMOVED lines=11> */
[----:B------:R-:W-:-:S03]  /*d740*/  HFMA2 R153, -RZ, RZ, 0, 0 ;  /* 0x00000000ff997431 */ /* 0x000fc600000001ff */
[----:B------:R-:W-:-:S06]  /*d750*/  FMUL.FTZ R152, R152, UR22 ;  /* 0x0000001698987c20 */ /* 0x000fcc0008410000 */
        /* <DEDUP_REMOVED lines=8> */
.L_x_7060:
[----:B------:R-:W-:Y:S05]  /*d7e0*/  BRA.U !UP3, `(.L_x_7061) ;  /* 0x000000010b587547 */ /* 0x000fea000b800000 */
[----:B------:R-:W2:Y:S01]  /*d7f0*/  LDL R157, [R1+0x138] ;  /* 0x00013800019d7983 */ /* 0x000ea20000100800 */
[----:B------:R-:W-:Y:S01]  /*d800*/  PLOP3.LUT P0, PT, PT, PT, UP2, 0x80, 0x8 ;  /* 0x000000000008781c */ /* 0x000fe20003f0f028 */
[----:B------:R-:W-:Y:S01]  /*d810*/  HFMA2 R156, -RZ, RZ, 0, 0 ;  /* 0x00000000ff9c7431 */ /* 0x000fe200000001ff */
        /* <DEDUP_REMOVED lines=19> */
.L_x_7061:
        /* <DEDUP_REMOVED lines=21> */
.L_x_7062:
[----:B------:R-:W-:Y:S05]  /*daa0*/  BRA.U !UP3, `(.L_x_7063) ;  /* 0x000000010b587547 */ /* 0x000fea000b800000 */
[----:B------:R-:W2:Y:S01]  /*dab0*/  LDL R157, [R1+0x13c] ;  /* 0x00013c00019d7983 */ /* 0x000ea20000100800 */
[----:B------:R-:W-:Y:S01]  /*dac0*/  PLOP3.LUT P0, PT, PT, PT, UP2, 0x80, 0x8 ;  /* 0x000000000008781c */ /* 0x000fe20003f0f028 */
[----:B01----:R-:W-:Y:S01]  /*dad0*/  IMAD.U32 R152, RZ, RZ, UR8 ;  /* 0x00000008ff987e24 */ /* 0x003fe2000f8e00ff */
[----:B-----5:R-:W-:Y:S01]  /*dae0*/  MOV R153, R129 ;  /* 0x0000008100997202 */ /* 0x020fe20000000f00 */
[----:B------:R-:W-:-:S10]  /*daf0*/  HFMA2 R156, -RZ, RZ, 0, 0 ;  /* 0x00000000ff9c7431 */ /* 0x000fd400000001ff */
        /* <DEDUP_REMOVED lines=17> */
.L_x_7063:
[----:B------:R-:W-:Y:S05]  /*dc10*/  BRA.U !UP3, `(.L_x_7064) ;  /* 0x000000010b507547 */ /* 0x000fea000b800000 */
[----:B------:R-:W-:Y:S01]  /*dc20*/  PLOP3.LUT P0, PT, PT, PT, UP2, 0x80, 0x8 ;  /* 0x000000000008781c */ /* 0x000fe20003f0f028 */
[----:B01---5:R-:W-:Y:S01]  /*dc30*/  IMAD.MOV.U32 R153, RZ, RZ, R130 ;  /* 0x000000ffff997224 */ /* 0x023fe200078e0082 */
[----:B------:R-:W-:-:S11]  /*dc40*/  MOV R152, UR8 ;  /* 0x0000000800987c02 */ /* 0x000fd60008000f00 */
        /* <DEDUP_REMOVED lines=17> */
.L_x_7064:
[----:B------:R-:W-:Y:S05]  /*dd60*/  BRA.U !UP3, `(.L_x_7057) ;  /* 0x000000250b8c7547 */ /* 0x000fea000b800000 */
[----:B01----:R-:W2:Y:S04]  /*dd70*/  LDL R153, [R1+0x8] ;  /* 0x0000080001997983 */ /* 0x003ea80000100800 */
[----:B------:R-:W3:Y:S01]  /*dd80*/  LDL R157, [R1+0x140] ;  /* 0x00014000019d7983 */ /* 0x000ee20000100800 */
[----:B------:R-:W-:Y:S01]  /*dd90*/  PLOP3.LUT P0, PT, PT, PT, UP2, 0x80, 0x8 ;  /* 0x000000000008781c */ /* 0x000fe20003f0f028 */
[----:B------:R-:W-:Y:S01]  /*dda0*/  HFMA2 R156, -RZ, RZ, 0, 0 ;  /* 0x00000000ff9c7431 */ /* 0x000fe200000001ff */
[----:B------:R-:W-:-:S11]  /*ddb0*/  MOV R152, UR8 ;  /* 0x0000000800987c02 */ /* 0x000fd60008000f00 */
[----:B------:R-:W-:Y:S01]  /*ddc0*/  @P0 FFMA.FTZ R152, R252, R152, UR10 ;  /* 0x0000000afc980e23 */ /* 0x000fe20008010098 */
        /* <DEDUP_REMOVED lines=14> */
[----:B---3--:R-:W-:-:S05]  /*deb0*/  @P0 SHF.L.U32 R156, R157, 0x10, RZ ;  /* 0x000000109d9c0819 */ /* 0x008fca00000006ff */
[----:B------:R-:W-:-:S05]  /*dec0*/  @P0 FMUL.FTZ R153, R156, R152 ;  /* 0x000000989c990220 */ /* 0x000fca0000410000 */
[----:B------:R-:W-:-:S04]  /*ded0*/  F2FP.BF16.F32.PACK_AB R153, RZ, R153 ;  /* 0x00000099ff99723e */ /* 0x000fc800000010ff */
[----:B------:R-:W-:Y:S01]  /*dee0*/  PRMT R119, R119, 0x5410, R153 ;  /* 0x0000541077777816 */ /* 0x000fe20000000099 */
[----:B------:R-:W-:Y:S06]  /*def0*/  BRA `(.L_x_7057) ;  /* 0x0000002400287947 */ /* 0x000fec0003800000 */
.L_x_7048:
        /* <DEDUP_REMOVED lines=19> */
.L_x_7068:
[----:B------:R-:W-:Y:S05]  /*e030*/  BSYNC.RECONVERGENT B1 ;  /* 0x0000000000017941 */ /* 0x000fea0003800200 */
.L_x_7067:
        /* <DEDUP_REMOVED lines=14> */
.L_x_7070:
[----:B------:R-:W-:Y:S05]  /*e120*/  BSYNC.RECONVERGENT B1 ;  /* 0x0000000000017941 */ /* 0x000fea0003800200 */
.L_x_7069:
[----:B------:R-:W-:Y:S02]  /*e130*/  F2FP.BF16.F32.PACK_AB R65, RZ, R65 ;  /* 0x00000041ff41723e */ /* 0x000fe400000010ff */
[----:B------:R-:W-:Y:S02]  /*e140*/  MOV R84, R64 ;  /* 0x0000004000547202 */ /* 0x000fe40000000f00 */
[----:B01----:R-:W-:-:S07]  /*e150*/  PRMT R116, R65, 0x7610, R116 ;  /* 0x0000761041747816 */ /* 0x003fce0000000074 */
.L_x_7066:
        /* <DEDUP_REMOVED lines=16> */
.L_x_7073:
[----:B------:R-:W-:Y:S05]  /*e260*/  BSYNC.RECONVERGENT B1 ;  /* 0x0000000000017941 */ /* 0x000fea0003800200 */
.L_x_7072:
        /* <DEDUP_REMOVED lines=15> */
.L_x_7075:
[----:B------:R-:W-:Y:S05]  /*e360*/  BSYNC.RECONVERGENT B1 ;  /* 0x0000000000017941 */ /* 0x000fea0003800200 */
.L_x_7074:
[----:B------:R-:W-:Y:S02]  /*e370*/  F2FP.BF16.F32.PACK_AB R65, RZ, R65 ;  /* 0x00000041ff41723e */ /* 0x000fe400000010ff */
[----:B------:R-:W-:Y:S02]  /*e380*/  MOV R85, R64 ;  /* 0x0000004000557202 */ /* 0x000fe40000000f00 */
[----:B01----:R-:W-:-:S07]  /*e390*/  PRMT R116, R116, 0x5410, R65 ;  /* 0x0000541074747816 */ /* 0x003fce0000000041 */
.L_x_7071:
        /* <DEDUP_REMOVED lines=15> */
.L_x_7078:
[----:B------:R-:W-:Y:S05]  /*e490*/  BSYNC.RECONVERGENT B1 ;  /* 0x0000000000017941 */ /* 0x000fea0003800200 */
.L_x_7077:
        /* <DEDUP_REMOVED lines=14> */
.L_x_7080:
[----:B------:R-:W-:Y:S05]  /*e580*/  BSYNC.RECONVERGENT B1 ;  /* 0x0000000000017941 */ /* 0x000fea0003800200 */
.L_x_7079:
[----:B------:R-:W-:Y:S02]  /*e590*/  F2FP.BF16.F32.PACK_AB R65, RZ, R65 ;  /* 0x00000041ff41723e */ /* 0x000fe400000010ff */
[----:B------:R-:W-:Y:S02]  /*e5a0*/  MOV R86, R64 ;  /* 0x0000004000567202 */ /* 0x000fe40000000f00 */
[----:B01----:R-:W-:-:S07]  /*e5b0*/  PRMT R117, R65, 0x7610, R117 ;  /* 0x0000761041757816 */ /* 0x003fce0000000075 */
.L_x_7076:
        /* <DEDUP_REMOVED lines=16> */
.L_x_7083:
[----:B------:R-:W-:Y:S05]  /*e6c0*/  BSYNC.RECONVERGENT B1 ;  /* 0x0000000000017941 */ /* 0x000fea0003800200 */
.L_x_7082:
        /* <DEDUP_REMOVED lines=15> */
.L_x_7085:
[----:B------:R-:W-:Y:S05]  /*e7c0*/  BSYNC.RECONVERGENT B1 ;  /* 0x0000000000017941 */ /* 0x000fea0003800200 */
.L_x_7084:
[----:B------:R-:W-:Y:S02]  /*e7d0*/  F2FP.BF16.F32.PACK_AB R65, RZ, R65 ;  /* 0x00000041ff41723e */ /* 0x000fe400000010ff */
[----:B------:R-:W-:Y:S02]  /*e7e0*/  MOV R87, R64 ;  /* 0x0000004000577202 */ /* 0x000fe40000000f00 */
[----:B01----:R-:W-:-:S07]  /*e7f0*/  PRMT R117, R117, 0x5410, R65 ;  /* 0x0000541075757816 */ /* 0x003fce0000000041 */
.L_x_7081:
        /* <DEDUP_REMOVED lines=15> */
.L_x_7088:
[----:B------:R-:W-:Y:S05]  /*e8f0*/  BSYNC.RECONVERGENT B1 ;  /* 0x0000000000017941 */ /* 0x000fea0003800200 */
.L_x_7087:
        /* <DEDUP_REMOVED lines=14> */
.L_x_7090:
[----:B------:R-:W-:Y:S05]  /*e9e0*/  BSYNC.RECONVERGENT B1 ;  /* 0x0000000000017941 */ /* 0x000fea0003800200 */
.L_x_7089:
[----:B------:R-:W-:Y:S02]  /*e9f0*/  F2FP.BF16.F32.PACK_AB R65, RZ, R65 ;  /* 0x00000041ff41723e */ /* 0x000fe400000010ff */
[----:B------:R-:W-:Y:S02]  /*ea00*/  MOV R88, R64 ;  /* 0x0000004000587202 */ /* 0x000fe40000000f00 */
[----:B01----:R-:W-:-:S07]  /*ea10*/  PRMT R118, R65, 0x7610, R118 ;  /* 0x0000761041767816 */ /* 0x003fce0000000076 */
.L_x_7086:
        /* <DEDUP_REMOVED lines=16> */
.L_x_7093:
[----:B------:R-:W-:Y:S05]  /*eb20*/  BSYNC.RECONVERGENT B1 ;  /* 0x0000000000017941 */ /* 0x000fea0003800200 */
.L_x_7092:
        /* <DEDUP_REMOVED lines=15> */
.L_x_7095:
[----:B------:R-:W-:Y:S05]  /*ec20*/  BSYNC.RECONVERGENT B1 ;  /* 0x0000000000017941 */ /* 0x000fea0003800200 */
.L_x_7094:
[----:B------:R-:W-:Y:S02]  /*ec30*/  F2FP.BF16.F32.PACK_AB R65, RZ, R65 ;  /* 0x00000041ff41723e */ /* 0x000fe400000010ff */
[----:B------:R-:W-:Y:S02]  /*ec40*/  MOV R89, R64 ;  /* 0x0000004000597202 */ /* 0x000fe40000000f00 */
[----:B01----:R-:W-:-:S07]  /*ec50*/  PRMT R118, R118, 0x5410, R65 ;  /* 0x0000541076767816 */ /* 0x003fce0000000041 */
.L_x_7091:
        /* <DEDUP_REMOVED lines=15> */
.L_x_7098:
[----:B------:R-:W-:Y:S05]  /*ed50*/  BSYNC.RECONVERGENT B1 ;  /* 0x0000000000017941 */ /* 0x000fea0003800200 */
.L_x_7097:
        /* <DEDUP_REMOVED lines=14> */
.L_x_7100:
[----:B------:R-:W-:Y:S05]  /*ee40*/  BSYNC.RECONVERGENT B1 ;  /* 0x0000000000017941 */ /* 0x000fea0003800200 */
.L_x_7099:
[----:B------:R-:W-:Y:S02]  /*ee50*/  F2FP.BF16.F32.PACK_AB R65, RZ, R65 ;  /* 0x00000041ff41723e */ /* 0x000fe400000010ff */
[----:B------:R-:W-:Y:S02]  /*ee60*/  MOV R90, R64 ;  /* 0x00000040005a7202 */ /* 0x000fe40000000f00 */
[----:B01----:R-:W-:-:S07]  /*ee70*/  PRMT R119, R65, 0x7610, R119 ;  /* 0x0000761041777816 */ /* 0x003fce0000000077 */
.L_x_7096:
[----:B01----:R-:W2:Y:S01]  /*ee80*/  LDL R152, [R1+0x8] ;  /* 0x0000080001987983 */ /* 0x003ea20000100800 */
        /* <DEDUP_REMOVED lines=8> */
[-C--:B------:R-:W-:Y:S01]  /*ef10*/  FFMA.FTZ R120, R187, R64.reuse, UR10 ;  /* 0x0000000abb787e23 */ /* 0x080fe20008010040 */
        /* <DEDUP_REMOVED lines=24> */
[----:B------:R-:W-:Y:S01]  /*f0a0*/  FSEL R66, R66, RZ, P0 ;  /* 0x000000ff42427208 */ /* 0x000fe20000000000 */
[----:B--2---:R-:W-:Y:S01]  /*f0b0*/  FADD.FTZ R64, R152, -R64 ;  /* 0x8000004098407221 */ /* 0x004fe20000010000 */
        /* <DEDUP_REMOVED lines=22> */
[----:B------:R-:W-:Y:S01]  /*f220*/  @P0 FMUL.FTZ R65, R156, R64 ;  /* 0x000000409c410220 */ /* 0x000fe20000410000 */
[----:B------:R-:W-:-:S04]  /*f230*/  MOV R64, R152 ;  /* 0x0000009800407202 */ /* 0x000fc80000000f00 */
[----:B------:R-:W-:-:S04]  /*f240*/  F2FP.BF16.F32.PACK_AB R65, RZ, R65 ;  /* 0x00000041ff41723e */ /* 0x000fc800000010ff */
[----:B------:R-:W-:Y:S02]  /*f250*/  PRMT R119, R119, 0x5410, R65 ;  /* 0x0000541077777816 */ /* 0x000fe40000000041 */
[----:B------:R-:W-:Y:S01]  /*f260*/  MOV R65, R153 ;  /* 0x0000009900417202 */ /* 0x000fe20000000f00 */
[----:B------:R-:W-:Y:S06]  /*f270*/  BRA `(.L_x_7057) ;  /* 0x0000001000487947 */ /* 0x000fec0003800000 */
.L_x_7065:
        /* <DEDUP_REMOVED lines=15> */
.L_x_7103:
[----:B------:R-:W-:Y:S05]  /*f370*/  BSYNC.RECONVERGENT B1 ;  /* 0x0000000000017941 */ /* 0x000fea0003800200 */
.L_x_7102:
        /* <DEDUP_REMOVED lines=14> */
.L_x_7105:
[----:B------:R-:W-:Y:S05]  /*f460*/  BSYNC.RECONVERGENT B1 ;  /* 0x0000000000017941 */ /* 0x000fea0003800200 */
.L_x_7104:
[----:B------:R-:W-:-:S04]  /*f470*/  F2FP.BF16.F32.PACK_AB R152, RZ, R152 ;  /* 0x00000098ff98723e */ /* 0x000fc800000010ff */
[----:B------:R-:W-:-:S07]  /*f480*/  PRMT R116, R152, 0x7610, R116 ;  /* 0x0000761098747816 */ /* 0x000fce0000000074 */
.L_x_7101:
        /* <DEDUP_REMOVED lines=16> */
.L_x_7108:
[----:B------:R-:W-:Y:S05]  /*f590*/  BSYNC.RECONVERGENT B1 ;  /* 0x0000000000017941 */ /* 0x000fea0003800200 */
.L_x_7107:
        /* <DEDUP_REMOVED lines=15> */
.L_x_7110:
[----:B------:R-:W-:Y:S05]  /*f690*/  BSYNC.RECONVERGENT B1 ;  /* 0x0000000000017941 */ /* 0x000fea0003800200 */
.L_x_7109:
[----:B------:R-:W-:-:S04]  /*f6a0*/  F2FP.BF16.F32.PACK_AB R152, RZ, R152 ;  /* 0x00000098ff98723e */ /* 0x000fc800000010ff */
[----:B------:R-:W-:-:S07]  /*f6b0*/  PRMT R116, R116, 0x5410, R152 ;  /* 0x0000541074747816 */ /* 0x000fce0000000098 */
.L_x_7106:
        /* <DEDUP_REMOVED lines=15> */
.L_x_7113:
[----:B------:R-:W-:Y:S05]  /*f7b0*/  BSYNC.RECONVERGENT B1 ;  /* 0x0000000000017941 */ /* 0x000fea0003800200 */
.L_x_7112:
        /* <DEDUP_REMOVED lines=14> */
.L_x_7115:
[----:B------:R-:W-:Y:S05]  /*f8a0*/  BSYNC.RECONVERGENT B1 ;  /* 0x0000000000017941 */ /* 0x000fea0003800200 */
.L_x_7114:
[----:B------:R-:W-:-:S04]  /*f8b0*/  F2FP.BF16.F32.PACK_AB R152, RZ, R152 ;  /* 0x00000098ff98723e */ /* 0x000fc800000010ff */
[----:B------:R-:W-:-:S07]  /*f8c0*/  PRMT R117, R152, 0x7610, R117 ;  /* 0x0000761098757816 */ /* 0x000fce0000000075 */
.L_x_7111:
        /* <DEDUP_REMOVED lines=16> */
.L_x_7118:
[----:B------:R-:W-:Y:S05]  /*f9d0*/  BSYNC.RECONVERGENT B1 ;  /* 0x0000000000017941 */ /* 0x000fea0003800200 */
.L_x_7117:
        /* <DEDUP_REMOVED lines=15> */
.L_x_7120:
[----:B------:R-:W-:Y:S05]  /*fad0*/  BSYNC.RECONVERGENT B1 ;  /* 0x0000000000017941 */ /* 0x000fea0003800200 */
.L_x_7119:
[----:B------:R-:W-:-:S04]  /*fae0*/  F2FP.BF16.F32.PACK_AB R152, RZ, R152 ;  /* 0x00000098ff98723e */ /* 0x000fc800000010ff */
[----:B------:R-:W-:-:S07]  /*faf0*/  PRMT R117, R117, 0x5410, R152 ;  /* 0x0000541075757816 */ /* 0x000fce0000000098 */
.L_x_7116:
        /* <DEDUP_REMOVED lines=15> */
.L_x_7123:
[----:B------:R-:W-:Y:S05]  /*fbf0*/  BSYNC.RECONVERGENT B1 ;  /* 0x0000000000017941 */ /* 0x000fea0003800200 */
.L_x_7122:
        /* <DEDUP_REMOVED lines=14> */
.L_x_7125:
[----:B------:R-:W-:Y:S05]  /*fce0*/  BSYNC.RECONVERGENT B1 ;  /* 0x0000000000017941 */ /* 0x000fea0003800200 */
.L_x_7124:
[----:B------:R-:W-:-:S04]  /*fcf0*/  F2FP.BF16.F32.PACK_AB R152, RZ, R152 ;  /* 0x00000098ff98723e */ /* 0x000fc800000010ff */
[----:B------:R-:W-:-:S07]  /*fd00*/  PRMT R118, R152, 0x7610, R118 ;  /* 0x0000761098767816 */ /* 0x000fce0000000076 */
.L_x_7121:
        /* <DEDUP_REMOVED lines=16> */
.L_x_7128:
[----:B------:R-:W-:Y:S05]  /*fe10*/  BSYNC.RECONVERGENT B1 ;  /* 0x0000000000017941 */ /* 0x000fea0003800200 */
.L_x_7127:
        /* <DEDUP_REMOVED lines=15> */
.L_x_7130:
[----:B------:R-:W-:Y:S05]  /*ff10*/  BSYNC.RECONVERGENT B1 ;  /* 0x0000000000017941 */ /* 0x000fea0003800200 */
.L_x_7129:
[----:B------:R-:W-:-:S04]  /*ff20*/  F2FP.BF16.F32.PACK_AB R152, RZ, R152 ;  /* 0x00000098ff98723e */ /* 0x000fc800000010ff */
[----:B------:R-:W-:-:S07]  /*ff30*/  PRMT R118, R118, 0x5410, R152 ;  /* 0x0000541076767816 */ /* 0x000fce0000000098 */
.L_x_7126:
        /* <DEDUP_REMOVED lines=15> */
.L_x_7133:
[----:B------:R-:W-:Y:S05]  /*10030*/  BSYNC.RECONVERGENT B1 ;  /* 0x0000000000017941 */ /* 0x000fea0003800200 */
.L_x_7132:
        /* <DEDUP_REMOVED lines=14> */
.L_x_7135:
[----:B------:R-:W-:Y:S05]  /*10120*/  BSYNC.RECONVERGENT B1 ;  /* 0x0000000000017941 */ /* 0x000fea0003800200 */
.L_x_7134:
[----:B------:R-:W-:-:S04]  /*10130*/  F2FP.BF16.F32.PACK_AB R152, RZ, R152 ;  /* 0x00000098ff98723e */ /* 0x000fc800000010ff */
[----:B------:R-:W-:-:S07]  /*10140*/  PRMT R119, R152, 0x7610, R119 ;  /* 0x0000761098777816 */ /* 0x000fce0000000077 */
.L_x_7131:
[----:B------:R-:W-:Y:S05]  /*10150*/  BRA.U !UP3, `(.L_x_7057) ;  /* 0x000000010b907547 */ /* 0x000fea000b800000 */
[----:B------:R2:W5:Y:S02]  /*10160*/  LDL R156, [R1+0x8] ;  /* 0x00000800019c7983 */ /* 0x0005640000100800 */
[----:B-----5:R-:W-:Y:S01]  /*10170*/  ISETP.GE.U32.AND P0, PT, R34, RZ, PT ;  /* 0x000000ff2200720c */ /* 0x020fe20003f06070 */
[----:B------:R-:W-:Y:S01]  /*10180*/  BSSY.RECONVERGENT B1, `(.L_x_7136) ;  /* 0x000000f000017945 */ /* 0x000fe20003800200 */
[----:B01----:R-:W-:Y:S02]  /*10190*/  HFMA2 R152, -RZ, RZ, 0, 0 ;  /* 0x00000000ff987431 */ /* 0x003fe400000001ff */
[----:B------:R-:W-:-:S13]  /*101a0*/  ISETP.GE.U32.AND.EX P0, PT, R35, 0x1000000, PT, P0 ;  /* 0x010000002300780c */ /* 0x000fda0003f06100 */
[----:B--2---:R-:W-:Y:S05]  /*101b0*/  @!P0 BRA `(.L_x_7137) ;  /* 0x00000000002c8947 */ /* 0x004fea0003800000 */
        /* <DEDUP_REMOVED lines=11> */
.L_x_7137:
[----:B------:R-:W-:Y:S05]  /*10270*/  BSYNC.RECONVERGENT B1 ;  /* 0x0000000000017941 */ /* 0x000fea0003800200 */
.L_x_7136:
        /* <DEDUP_REMOVED lines=15> */
.L_x_7139:
[----:B------:R-:W-:Y:S05]  /*10370*/  BSYNC.RECONVERGENT B1 ;  /* 0x0000000000017941 */ /* 0x000fea0003800200 */
.L_x_7138:
[----:B------:R-:W-:-:S04]  /*10380*/  F2FP.BF16.F32.PACK_AB R152, RZ, R152 ;  /* 0x00000098ff98723e */ /* 0x000fc800000010ff */
[----:B------:R-:W-:-:S07]  /*10390*/  PRMT R119, R119, 0x5410, R152 ;  /* 0x0000541077777816 */ /* 0x000fce0000000098 */
.L_x_7057:
[----:B01----:R-:W0:Y:S01]  /*103a0*/  @P5 LDC.64 R152, c[0x0][0x478] ;  /* 0x00011e00ff985b82 */ /* 0x003e220000000a00 */
[----:B------:R-:W1:Y:S01]  /*103b0*/  @UP3 LDCU.64 UR6, c[0x0][0x468] ;  /* 0x00008d00ff0637ac */ /* 0x000e620008000a00 */
[----:B------:R-:W-:Y:S01]  /*103c0*/  PLOP3.LUT P0, PT, PT, PT, UP3, 0x80, 0x8 ;  /* 0x000000000008781c */ /* 0x000fe20003f0f038 */
[C---:B0-----:R-:W-:Y:S01]  /*103d0*/  @P5 IMAD.WIDE.U32 R152, R155.reuse, 0x20, R152 ;  /* 0x000000209b985825 */ /* 0x041fe200078e0098 */
[----:B------:R-:W-:-:S04]  /*103e0*/  IADD3 R155, PT, PT, R155, 0x80, RZ ;  /* 0x000000809b9b7810 */ /* 0x000fc80007ffe0ff */
[----:B------:R-:W-:Y:S04]  /*103f0*/  @P5 STG.E.128 desc[UR20][R152.64], R64 ;  /* 0x0000004098005986 */ /* 0x000fe8000c101d14 */
[----:B------:R0:W-:Y:S01]  /*10400*/  @P5 STG.E.128 desc[UR20][R152.64+0x10], R120 ;  /* 0x0000107898005986 */ /* 0x0001e2000c101d14 */
[----:B------:R-:W-:Y:S02]  /*10410*/  PLOP3.LUT P5, PT, PT, PT, UP3, 0x80, 0x8 ;  /* 0x000000000008781c */ /* 0x000fe40003faf038 */
[----:B0-----:R-:W-:-:S05]  /*10420*/  MOV R152, 0x10 ;  /* 0x0000001000987802 */ /* 0x001fca0000000f00 */
[C---:B-1----:R-:W-:Y:S01]  /*10430*/  @P0 IMAD.WIDE.U32 R152, R154.reuse, R152, UR6 ;  /* 0x000000069a980e25 */ /* 0x042fe2000f8e0098 */
[----:B------:R-:W-:-:S05]  /*10440*/  IADD3 R154, PT, PT, R154, 0x80, RZ ;  /* 0x000000809a9a7810 */ /* 0x000fca0007ffe0ff */
[----:B------:R2:W-:Y:S02]  /*10450*/  @P5 STG.E.128 desc[UR20][R152.64], R116 ;  /* 0x0000007498005986 */ /* 0x0005e4000c101d14 */
.L_x_7046:
[----:B------:R-:W-:Y:S05]  /*10460*/  BSYNC.RECONVERGENT B0 ;  /* 0x0000000000007941 */ /* 0x000fea0003800200 */
.L_x_7045:
        /* <DEDUP_REMOVED lines=8> */
.L_x_7142:
        /* <DEDUP_REMOVED lines=15> */
[----:B------:R-:W3:Y:S01]  /*105e0*/  @P0 LDC.64 R64, c[0x0][0x408] ;  /* 0x00010200ff400b82 */ /* 0x000ee20000000a00 */
[----:B------:R-:W-:Y:S01]  /*105f0*/  @P0 SHF.L.U32 R66, R148, 0x10, RZ ;  /* 0x0000001094420819 */ /* 0x000fe200000006ff */
[----:B---3--:R-:W-:-:S04]  /*10600*/  @P0 FMUL.FTZ R65, R123, R65 ;  /* 0x000000417b410220 */ /* 0x008fc80000410000 */
[----:B------:R-:W-:Y:S01]  /*10610*/  @P0 FMUL.FTZ R64, R65, R64 ;  /* 0x0000004041400220 */ /* 0x000fe20000410000 */
[----:B------:R-:W-:-:S03]  /*10620*/  IMAD.MOV.U32 R65, RZ, RZ, RZ ;  /* 0x000000ffff417224 */ /* 0x000fc600078e00ff */
        /* <DEDUP_REMOVED lines=10> */
.L_x_7145:
[----:B------:R-:W-:Y:S02]  /*106d0*/  PLOP3.LUT P0, PT, PT, PT, UP2, 0x80, 0x8 ;  /* 0x000000000008781c */ /* 0x000fe40003f0f028 */
[----:B------:R-:W-:Y:S02]  /*106e0*/  MOV R64, UR8 ;  /* 0x0000000800407c02 */ /* 0x000fe40008000f00 */
[----:B012---:R-:W-:-:S09]  /*106f0*/  MOV R152, R133 ;  /* 0x0000008500987202 */ /* 0x007fd20000000f00 */
        /* <DEDUP_REMOVED lines=24> */
.L_x_7146:
        /* <DEDUP_REMOVED lines=25> */
.L_x_7147:
        /* <DEDUP_REMOVED lines=27> */
.L_x_7148:
        /* <DEDUP_REMOVED lines=25> */
.L_x_7149:
        /* <DEDUP_REMOVED lines=27> */
.L_x_7150:
        /* <DEDUP_REMOVED lines=25> */
.L_x_7151:
[----:B------:R-:W2:Y:S01]  /*11090*/  LDL R65, [R1+0x4] ;  /* 0x0000040001417983 */ /* 0x000ea20000100800 */
[----:B------:R-:W-:Y:S02]  /*110a0*/  PLOP3.LUT P0, PT, PT, PT, UP2, 0x80, 0x8 ;  /* 0x000000000008781c */ /* 0x000fe40003f0f028 */
[----:B------:R-:W-:Y:S02]  /*110b0*/  MOV R64, UR8 ;  /* 0x0000000800407c02 */ /* 0x000fe40008000f00 */
[----:B------:R-:W-:-:S09]  /*110c0*/  MOV R153, R139 ;  /* 0x0000008b00997202 */ /* 0x000fd20000000f00 */
[----:B------:R-:W-:Y:S01]  /*110d0*/  @P0 FFMA.FTZ R64, R215, R64, UR10 ;  /* 0x0000000ad7400e23 */ /* 0x000fe20008010040 */
[----:B------:R-:W-:-:S13]  /*110e0*/  PLOP3.LUT P0, PT, PT, PT, UP2, 0x80, 0x8 ;  /* 0x000000000008781c */ /* 0x000fda0003f0f028 */
[----:B--2---:R-:W-:Y:S01]  /*110f0*/  @P0 FADD.FTZ R64, R65, -R64 ;  /* 0x8000004041400221 */ /* 0x004fe20000010000 */
[----:B------:R-:W-:Y:S01]  /*11100*/  PLOP3.LUT P0, PT, PT, PT, UP2, 0x80, 0x8 ;  /* 0x000000000008781c */ /* 0x000fe20003f0f028 */
[----:B------:R-:W-:-:S12]  /*11110*/  IMAD.MOV.U32 R65, RZ, RZ, R152 ;  /* 0x000000ffff417224 */ /* 0x000fd800078e0098 */
[----:B------:R-:W-:Y:S01]  /*11120*/  @P0 FFMA.FTZ R153, R64, UR32, R139 ;  /* 0x0000002040990c23 */ /* 0x000fe2000801008b */
[----:B------:R-:W-:-:S04]  /*11130*/  MOV R64, R123 ;  /* 0x0000007b00407202 */ /* 0x000fc80000000f00 */
[----:B------:R-:W-:Y:S01]  /*11140*/  MOV R123, R153 ;  /* 0x00000099007b7202 */ /* 0x000fe20000000f00 */
        /* <DEDUP_REMOVED lines=17> */
.L_x_7144:
[----:B------:R-:W-:Y:S05]  /*11260*/  BRA.U !UP3, `(.L_x_7153) ;  /* 0x000000010b507547 */ /* 0x000fea000b800000 */
[----:B------:R-:W-:Y:S01]  /*11270*/  PLOP3.LUT P0, PT, PT, PT, UP2, 0x80, 0x8 ;  /* 0x000000000008781c */ /* 0x000fe20003f0f028 */
[----:B012---:R-:W-:Y:S01]  /*11280*/  IMAD.U32 R152, RZ, RZ, UR8 ;  /* 0x00000008ff987e24 */ /* 0x007fe2000f8e00ff */
[----:B-----5:R-:W-:-:S11]  /*11290*/  MOV R153, R132 ;  /* 0x0000008400997202 */ /* 0x020fd60000000f00 */
        /* <DEDUP_REMOVED lines=17> */
.L_x_7153:
[----:B------:R-:W-:Y:S05]  /*113b0*/  BRA.U !UP3, `(.L_x_7154) ;  /* 0x000000010b587547 */ /* 0x000fea000b800000 */
[----:B------:R-:W3:Y:S01]  /*113c0*/  LDL R157, [R1+0x24] ;  /* 0x00002400019d7983 */ /* 0x000ee20000100800 */
[----:B------:R-:W-:Y:S01]  /*113d0*/  PLOP3.LUT P0, PT, PT, PT, UP2, 0x80, 0x8 ;  /* 0x000000000008781c */ /* 0x000fe20003f0f028 */
[----:B012--5:R-:W-:Y:S01]  /*113e0*/  IMAD.MOV.U32 R153, RZ, RZ, R133 ;  /* 0x000000ffff997224 */ /* 0x027fe200078e0085 */
[----:B------:R-:W-:Y:S01]  /*113f0*/  MOV R152, UR8 ;  /* 0x0000000800987c02 */ /* 0x000fe20008000f00 */
        /* <DEDUP_REMOVED lines=18> */
.L_x_7154:
[----:B------:R-:W-:Y:S05]  /*11520*/  BRA.U !UP3, `(.L_x_7155) ;  /* 0x000000010b507547 */ /* 0x000fea000b800000 */
[----:B------:R-:W-:Y:S02]  /*11530*/  PLOP3.LUT P0, PT, PT, PT, UP2, 0x80, 0x8 ;  /* 0x000000000008781c */ /* 0x000fe40003f0f028 */
[----:B012---:R-:W-:Y:S02]  /*11540*/  MOV R152, UR8 ;  /* 0x0000000800987c02 */ /* 0x007fe40008000f00 */
        /* <DEDUP_REMOVED lines=18> */
.L_x_7155:
[----:B------:R-:W-:Y:S05]  /*11670*/  BRA.U !UP3, `(.L_x_7156) ;  /* 0x000000010b587547 */ /* 0x000fea000b800000 */
[----:B------:R-:W3:Y:S01]  /*11680*/  LDL R157, [R1+0x28] ;  /* 0x00002800019d7983 */ /* 0x000ee20000100800 */
[----:B------:R-:W-:Y:S01]  /*11690*/  PLOP3.LUT P0, PT, PT, PT, UP2, 0x80, 0x8 ;  /* 0x000000000008781c */ /* 0x000fe20003f0f028 */
[----:B------:R-:W-:Y:S01]  /*116a0*/  IMAD.MOV.U32 R156, RZ, RZ, RZ ;  /* 0x000000ffff9c7224 */ /* 0x000fe200078e00ff */
        /* <DEDUP_REMOVED lines=15> */
[----:B---3--:R-:W-:-:S05]  /*117a0*/  @P0 SHF.L.U32 R156, R157, 0x10, RZ ;  /* 0x000000109d9c0819 */ /* 0x008fca00000006ff */
[----:B------:R-:W-:-:S05]  /*117b0*/  @P0 FMUL.FTZ R153, R156, R152 ;  /* 0x000000989c990220 */ /* 0x000fca0000410000 */
[----:B------:R-:W-:-:S04]  /*117c0*/  F2FP.BF16.F32.PACK_AB R153, RZ, R153 ;  /* 0x00000099ff99723e */ /* 0x000fc800000010ff */
[----:B------:R-:W-:-:S07]  /*117d0*/  PRMT R117, R117, 0x5410, R153 ;  /* 0x0000541075757816 */ /* 0x000fce0000000099 */
.L_x_7156:
        /* <DEDUP_REMOVED lines=21> */
.L_x_7157:
[----:B------:R-:W-:Y:S05]  /*11930*/  BRA.U !UP3, `(.L_x_7158) ;  /* 0x000000010b587547 */ /* 0x000fea000b800000 */
[----:B------:R-:W3:Y:S01]  /*11940*/  LDL R157, [R1+0x2c] ;  /* 0x00002c00019d7983 */ /* 0x000ee20000100800 */
[----:B------:R-:W-:Y:S01]  /*11950*/  PLOP3.LUT P0, PT, PT, PT, UP2, 0x80, 0x8 ;  /* 0x000000000008781c */ /* 0x000fe20003f0f028 */
[----:B------:R-:W-:Y:S01]  /*11960*/  HFMA2 R156, -RZ, RZ, 0, 0 ;  /* 0x00000000ff9c7431 */ /* 0x000fe200000001ff */
        /* <DEDUP_REMOVED lines=15> */
[----:B---3--:R-:W-:-:S04]  /*11a60*/  @P0 IMAD.U32 R156, R157, 0x10000, RZ ;  /* 0x000100009d9c0824 */ /* 0x008fc800078e00ff */
[----:B------:R-:W-:-:S05]  /*11a70*/  @P0 FMUL.FTZ R153, R156, R152 ;  /* 0x000000989c990220 */ /* 0x000fca0000410000 */
[----:B------:R-:W-:-:S04]  /*11a80*/  F2FP.BF16.F32.PACK_AB R153, RZ, R153 ;  /* 0x00000099ff99723e */ /* 0x000fc800000010ff */
[----:B------:R-:W-:-:S07]  /*11a90*/  PRMT R118, R118, 0x5410, R153 ;  /* 0x0000541076767816 */ /* 0x000fce0000000099 */
.L_x_7158:
        /* <DEDUP_REMOVED lines=21> */
.L_x_7159:
[----:B------:R-:W-:Y:S05]  /*11bf0*/  BRA.U !UP3, `(.L_x_7152) ;  /* 0x000000250b8c7547 */ /* 0x000fea000b800000 */
[----:B012---:R-:W2:Y:S04]  /*11c00*/  LDL R153, [R1+0x4] ;  /* 0x0000040001997983 */ /* 0x007ea80000100800 */
[----:B------:R-:W3:Y:S01]  /*11c10*/  LDL R157, [R1+0x130] ;  /* 0x00013000019d7983 */ /* 0x000ee20000100800 */
[----:B------:R-:W-:Y:S01]  /*11c20*/  PLOP3.LUT P0, PT, PT, PT, UP2, 0x80, 0x8 ;  /* 0x000000000008781c */ /* 0x000fe20003f0f028 */
[----:B------:R-:W-:Y:S02]  /*11c30*/  IMAD.U32 R152, RZ, RZ, UR8 ;  /* 0x00000008ff987e24 */ /* 0x000fe4000f8e00ff */
[----:B------:R-:W-:-:S10]  /*11c40*/  HFMA2 R156, -RZ, RZ, 0, 0 ;  /* 0x00000000ff9c7431 */ /* 0x000fd400000001ff */
        /* <DEDUP_REMOVED lines=20> */
.L_x_7143:
        /* <DEDUP_REMOVED lines=19> */
.L_x_7163:
[----:B------:R-:W-:Y:S05]  /*11ec0*/  BSYNC.RECONVERGENT B1 ;  /* 0x0000000000017941 */ /* 0x000fea0003800200 */
.L_x_7162:
        /* <DEDUP_REMOVED lines=14> */
.L_x_7165:
[----:B------:R-:W-:Y:S05]  /*11fb0*/  BSYNC.RECONVERGENT B1 ;  /* 0x0000000000017941 */ /* 0x000fea0003800200 */
.L_x_7164:
[----:B------:R-:W-:Y:S02]  /*11fc0*/  F2FP.BF16.F32.PACK_AB R65, RZ, R65 ;  /* 0x00000041ff41723e */ /* 0x000fe400000010ff */
[----:B------:R-:W-:Y:S02]  /*11fd0*/  MOV R92, R64 ;  /* 0x00000040005c7202 */ /* 0x000fe40000000f00 */
[----:B012---:R-:W-:-:S07]  /*11fe0*/  PRMT R116, R65, 0x7610, R116 ;  /* 0x0000761041747816 */ /* 0x007fce0000000074 */
.L_x_7161:
        /* <DEDUP_REMOVED lines=16> */
.L_x_7168:
[----:B------:R-:W-:Y:S05]  /*120f0*/  BSYNC.RECONVERGENT B1 ;  /* 0x0000000000017941 */ /* 0x000fea0003800200 */
.L_x_7167:
[----:B------:R-:W-:Y:S01]  /*12100*/  BSSY.RECONVERGENT B1, `(.L_x_7169) ;  /* 0x000000f000017945 */ /* 0x000fe20003800200 */
[----:B------:R-:W-:Y:S01]  /*12110*/  FADD.FTZ R64, R93, R64 ;  /* 0x000000405d407221 */ /* 0x000fe20000010000 */
[----:B------:R-:W-:Y:S02]  /*12120*/  MOV R65, RZ ;  /* 0x000000ff00417202 */ /* 0x000fe40000000f00 */
[----:B------:R-:W-:Y:S05]  /*12130*/  @!P0 BRA `(.L_x_7170) ;  /* 0x00000000002c8947 */ /* 0x000fea0003800000 */
[----:B------:R-:W3:Y:S01]  /*12140*/  LDL R66, [R1+0x24] ;  /* 0x0000240001427983 */ /* 0x000ee20000100800 */
        /* <DEDUP_REMOVED lines=8> */
[----:B---3--:R-:W-:-:S05]  /*121d0*/  SHF.L.U32 R66, R66, 0x10, RZ ;  /* 0x0000001042427819 */ /* 0x008fca00000006ff */
[----:B------:R-:W-:-:S07]  /*121e0*/  FMUL.FTZ R65, R66, R65 ;  /* 0x0000004142417220 */ /* 0x000fce0000410000 */
.L_x_7170:
[----:B------:R-:W-:Y:S05]  /*121f0*/  BSYNC.RECONVERGENT B1 ;  /* 0x0000000000017941 */ /* 0x000fea0003800200 */
.L_x_7169:
[----:B------:R-:W-:Y:S02]  /*12200*/  F2FP.BF16.F32.PACK_AB R65, RZ, R65 ;  /* 0x00000041ff41723e */ /* 0x000fe400000010ff */
[----:B------:R-:W-:Y:S02]  /*12210*/  MOV R93, R64 ;  /* 0x00000040005d7202 */ /* 0x000fe40000000f00 */
[----:B012---:R-:W-:-:S07]  /*12220*/  PRMT R116, R116, 0x5410, R65 ;  /* 0x0000541074747816 */ /* 0x007fce0000000041 */
.L_x_7166:
        /* <DEDUP_REMOVED lines=15> */
.L_x_7173:
[----:B------:R-:W-:Y:S05]  /*12320*/  BSYNC.RECONVERGENT B1 ;  /* 0x0000000000017941 */ /* 0x000fea0003800200 */
.L_x_7172:
        /* <DEDUP_REMOVED lines=14> */
.L_x_7175:
[----:B------:R-:W-:Y:S05]  /*12410*/  BSYNC.RECONVERGENT B1 ;  /* 0x0000000000017941 */ /* 0x000fea0003800200 */
.L_x_7174:
[----:B------:R-:W-:Y:S02]  /*12420*/  F2FP.BF16.F32.PACK_AB R65, RZ, R65 ;  /* 0x00000041ff41723e */ /* 0x000fe400000010ff */
[----:B------:R-:W-:Y:S02]  /*12430*/  MOV R94, R64 ;  /* 0x00000040005e7202 */ /* 0x000fe40000000f00 */
[----:B012---:R-:W-:-:S07]  /*12440*/  PRMT R117, R65, 0x7610, R117 ;  /* 0x0000761041757816 */ /* 0x007fce0000000075 */
.L_x_7171:
        /* <DEDUP_REMOVED lines=16> */
.L_x_7178:
[----:B------:R-:W-:Y:S05]  /*12550*/  BSYNC.RECONVERGENT B1 ;  /* 0x0000000000017941 */ /* 0x000fea0003800200 */
.L_x_7177:
        /* <DEDUP_REMOVED lines=15> */
.L_x_7180:
[----:B------:R-:W-:Y:S05]  /*12650*/  BSYNC.RECONVERGENT B1 ;  /* 0x0000000000017941 */ /* 0x000fea0003800200 */
.L_x_7179:
[----:B------:R-:W-:Y:S02]  /*12660*/  F2FP.BF16.F32.PACK_AB R65, RZ, R65 ;  /* 0x00000041ff41723e */ /* 0x000fe400000010ff */
[----:B------:R-:W-:Y:S02]  /*12670*/  MOV R95, R64 ;  /* 0x00000040005f7202 */ /* 0x000fe40000000f00 */
[----:B012---:R-:W-:-:S07]  /*12680*/  PRMT R117, R117, 0x5410, R65 ;  /* 0x0000541075757816 */ /* 0x007fce0000000041 */
.L_x_7176:
        /* <DEDUP_REMOVED lines=15> */
.L_x_7183:
[----:B------:R-:W-:Y:S05]  /*12780*/  BSYNC.RECONVERGENT B1 ;  /* 0x0000000000017941 */ /* 0x000fea0003800200 */
.L_x_7182:
        /* <DEDUP_REMOVED lines=14> */
.L_x_7185:
[----:B------:R-:W-:Y:S05]  /*12870*/  BSYNC.RECONVERGENT B1 ;  /* 0x0000000000017941 */ /* 0x000fea0003800200 */
.L_x_7184:
[----:B------:R-:W-:Y:S02]  /*12880*/  F2FP.BF16.F32.PACK_AB R65, RZ, R65 ;  /* 0x00000041ff41723e */ /* 0x000fe400000010ff */
[----:B------:R-:W-:Y:S02]  /*12890*/  MOV R96, R64 ;  /* 0x0000004000607202 */ /* 0x000fe40000000f00 */
[----:B012---:R-:W-:-:S07]  /*128a0*/  PRMT R118, R65, 0x7610, R118 ;  /* 0x0000761041767816 */ /* 0x007fce0000000076 */
.L_x_7181:
        /* <DEDUP_REMOVED lines=16> */
.L_x_7188:
[----:B------:R-:W-:Y:S05]  /*129b0*/  BSYNC.RECONVERGENT B1 ;  /* 0x0000000000017941 */ /* 0x000fea0003800200 */
.L_x_7187:
        /* <DEDUP_REMOVED lines=15> */
.L_x_7190:
[----:B------:R-:W-:Y:S05]  /*12ab0*/  BSYNC.RECONVERGENT B1 ;  /* 0x0000000000017941 */ /* 0x000fea0003800200 */
.L_x_7189:
[----:B------:R-:W-:Y:S02]  /*12ac0*/  F2FP.BF16.F32.PACK_AB R65, RZ, R65 ;  /* 0x00000041ff41723e */ /* 0x000fe400000010ff */
[----:B------:R-:W-:Y:S02]  /*12ad0*/  MOV R97, R64 ;  /* 0x0000004000617202 */ /* 0x000fe40000000f00 */
[----:B012---:R-:W-:-:S07]  /*12ae0*/  PRMT R118, R118, 0x5410, R65 ;  /* 0x0000541076767816 */ /* 0x007fce0000000041 */
.L_x_7186:
        /* <DEDUP_REMOVED lines=15> */
.L_x_7193:
[----:B------:R-:W-:Y:S05]  /*12be0*/  BSYNC.RECONVERGENT B1 ;  /* 0x0000000000017941 */ /* 0x000fea0003800200 */
.L_x_7192:
        /* <DEDUP_REMOVED lines=14> */
.L_x_7195:
[----:B------:R-:W-:Y:S05]  /*12cd0*/  BSYNC.RECONVERGENT B1 ;  /* 0x0000000000017941 */ /* 0x000fea0003800200 */
.L_x_7194:
[----:B------:R-:W-:Y:S02]  /*12ce0*/  F2FP.BF16.F32.PACK_AB R65, RZ, R65 ;  /* 0x00000041ff41723e */ /* 0x000fe400000010ff */
[----:B------:R-:W-:Y:S02]  /*12cf0*/  MOV R98, R64 ;  /* 0x0000004000627202 */ /* 0x000fe40000000f00 */
[----:B012---:R-:W-:-:S07]  /*12d00*/  PRMT R119, R65, 0x7610, R119 ;  /* 0x0000761041777816 */ /* 0x007fce0000000077 */
.L_x_7191:
[----:B012---:R-:W2:Y:S01]  /*12d10*/  LDL R152, [R1+0x4] ;  /* 0x0000040001987983 */ /* 0x007ea20000100800 */
        /* <DEDUP_REMOVED lines=57> */
[----:B------:R-:W-:Y:S01]  /*130b0*/  @P0 FMUL.FTZ R65, R156, R64 ;  /* 0x000000409c410220 */ /* 0x000fe20000410000 */
[----:B------:R-:W-:-:S04]  /*130c0*/  MOV R64, R152 ;  /* 0x0000009800407202 */ /* 0x000fc80000000f00 */
[----:B------:R-:W-:-:S04]  /*130d0*/  F2FP.BF16.F32.PACK_AB R65, RZ, R65 ;  /* 0x00000041ff41723e */ /* 0x000fc800000010ff */
[----:B------:R-:W-:Y:S02]  /*130e0*/  PRMT R119, R119, 0x5410, R65 ;  /* 0x0000541077777816 */ /* 0x000fe40000000041 */
[----:B------:R-:W-:Y:S01]  /*130f0*/  MOV R65, R153 ;  /* 0x0000009900417202 */ /* 0x000fe20000000f00 */
[----:B------:R-:W-:Y:S06]  /*13100*/  BRA `(.L_x_7152) ;  /* 0x0000001000487947 */ /* 0x000fec0003800000 */
.L_x_7160:
[----:B------:R-:W-:Y:S05]  /*13110*/  BRA.U !UP3, `(.L_x_7196) ;  /* 0x000000010b807547 */ /* 0x000fea000b800000 */
[----:B-----5:R-:W-:Y:S01]  /*13120*/  LOP3.LUT P0, RZ, R164, 0xff, RZ, 0xc0, !PT ;  /* 0x000000ffa4ff7812 */ /* 0x020fe2000780c0ff */
[----:B------:R-:W-:Y:S01]  /*13130*/  BSSY.RECONVERGENT B1, `(.L_x_7197) ;  /* 0x000000d000017945 */ /* 0x000fe20003800200 */
[----:B012---:R-:W-:-:S11]  /*13140*/  HFMA2 R152, -RZ, RZ, 0, 0 ;  /* 0x00000000ff987431 */ /* 0x007fd600000001ff */
        /* <DEDUP_REMOVED lines=11> */
.L_x_7198:
[----:B------:R-:W-:Y:S05]  /*13200*/  BSYNC.RECONVERGENT B1 ;  /* 0x0000000000017941 */ /* 0x000fea0003800200 */
.L_x_7197:
        /* <DEDUP_REMOVED lines=14> */
.L_x_7200:
[----:B------:R-:W-:Y:S05]  /*132f0*/  BSYNC.RECONVERGENT B1 ;  /* 0x0000000000017941 */ /* 0x000fea0003800200 */
.L_x_7199:
[----:B------:R-:W-:-:S04]  /*13300*/  F2FP.BF16.F32.PACK_AB R152, RZ, R152 ;  /* 0x00000098ff98723e */ /* 0x000fc800000010ff */
[----:B------:R-:W-:-:S07]  /*13310*/  PRMT R116, R152, 0x7610, R116 ;  /* 0x0000761098747816 */ /* 0x000fce0000000074 */
.L_x_7196:
        /* <DEDUP_REMOVED lines=16> */
.L_x_7203:
[----:B------:R-:W-:Y:S05]  /*13420*/  BSYNC.RECONVERGENT B1 ;  /* 0x0000000000017941 */ /* 0x000fea0003800200 */
.L_x_7202:
        /* <DEDUP_REMOVED lines=15> */
.L_x_7205:
[----:B------:R-:W-:Y:S05]  /*13520*/  BSYNC.RECONVERGENT B1 ;  /* 0x0000000000017941 */ /* 0x000fea0003800200 */
.L_x_7204:
[----:B------:R-:W-:-:S04]  /*13530*/  F2FP.BF16.F32.PACK_AB R152, RZ, R152 ;  /* 0x00000098ff98723e */ /* 0x000fc800000010ff */
[----:B------:R-:W-:-:S07]  /*13540*/  PRMT R116, R116, 0x5410, R152 ;  /* 0x0000541074747816 */ /* 0x000fce0000000098 */
.L_x_7201:
        /* <DEDUP_REMOVED lines=15> */
.L_x_7208:
[----:B------:R-:W-:Y:S05]  /*13640*/  BSYNC.RECONVERGENT B1 ;  /* 0x0000000000017941 */ /* 0x000fea0003800200 */
.L_x_7207:
[----:B------:R-:W-:Y:S01]  /*13650*/  FADD.FTZ R94, R94, R152 ;  /* 0x000000985e5e7221 */ /* 0x000fe20000010000 */
[----:B------:R-:W-:Y:S01]  /*13660*/  BSSY.RECONVERGENT B1, `(.L_x_7209) ;  /* 0x000000d000017945 */ /* 0x000fe20003800200 */
[----:B------:R-:W-:-:S03]  /*13670*/  HFMA2 R152, -RZ, RZ, 0, 0 ;  /* 0x00000000ff987431 */ /* 0x000fc600000001ff */
        /* <DEDUP_REMOVED lines=11> */
.L_x_7210:
[----:B------:R-:W-:Y:S05]  /*13730*/  BSYNC.RECONVERGENT B1 ;  /* 0x0000000000017941 */ /* 0x000fea0003800200 */
.L_x_7209:
[----:B------:R-:W-:-:S04]  /*13740*/  F2FP.BF16.F32.PACK_AB R152, RZ, R152 ;  /* 0x00000098ff98723e */ /* 0x000fc800000010ff */
[----:B------:R-:W-:-:S07]  /*13750*/  PRMT R117, R152, 0x7610, R117 ;  /* 0x0000761098757816 */ /* 0x000fce0000000075 */
.L_x_7206:
        /* <DEDUP_REMOVED lines=16> */
.L_x_7213:
[----:B------:R-:W-:Y:S05]  /*13860*/  BSYNC.RECONVERGENT B1 ;  /* 0x0000000000017941 */ /* 0x000fea0003800200 */
.L_x_7212:
        /* <DEDUP_REMOVED lines=15> */
.L_x_7215:
[----:B------:R-:W-:Y:S05]  /*13960*/  BSYNC.RECONVERGENT B1 ;  /* 0x0000000000017941 */ /* 0x000fea0003800200 */
.L_x_7214:
[----:B------:R-:W-:-:S04]  /*13970*/  F2FP.BF16.F32.PACK_AB R152, RZ, R152 ;  /* 0x00000098ff98723e */ /* 0x000fc800000010ff */
[----:B------:R-:W-:-:S07]  /*13980*/  PRMT R117, R117, 0x5410, R152 ;  /* 0x0000541075757816 */ /* 0x000fce0000000098 */
.L_x_7211:
        /* <DEDUP_REMOVED lines=15> */
.L_x_7218:
[----:B------:R-:W-:Y:S05]  /*13a80*/  BSYNC.RECONVERGENT B1 ;  /* 0x0000000000017941 */ /* 0x000fea0003800200 */
.L_x_7217:
        /* <DEDUP_REMOVED lines=14> */
.L_x_7220:
[----:B------:R-:W-:Y:S05]  /*13b70*/  BSYNC.RECONVERGENT B1 ;  /* 0x0000000000017941 */ /* 0x000fea0003800200 */
.L_x_7219:
[----:B------:R-:W-:-:S04]  /*13b80*/  F2FP.BF16.F32.PACK_AB R152, RZ, R152 ;  /* 0x00000098ff98723e */ /* 0x000fc800000010ff */
[----:B------:R-:W-:-:S07]  /*13b90*/  PRMT R118, R152, 0x7610, R118 ;  /* 0x0000761098767816 */ /* 0x000fce0000000076 */
.L_x_7216:
        /* <DEDUP_REMOVED lines=16> */
.L_x_7223:
[----:B------:R-:W-:Y:S05]  /*13ca0*/  BSYNC.RECONVERGENT B1 ;  /* 0x0000000000017941 */ /* 0x000fea0003800200 */
.L_x_7222:
        /* <DEDUP_REMOVED lines=15> */
.L_x_7225:
[----:B------:R-:W-:Y:S05]  /*13da0*/  BSYNC.RECONVERGENT B1 ;  /* 0x0000000000017941 */ /* 0x000fea0003800200 */
.L_x_7224:
[----:B------:R-:W-:-:S04]  /*13db0*/  F2FP.BF16.F32.PACK_AB R152, RZ, R152 ;  /* 0x00000098ff98723e */ /* 0x000fc800000010ff */
[----:B------:R-:W-:-:S07]  /*13dc0*/  PRMT R118, R118, 0x5410, R152 ;  /* 0x0000541076767816 */ /* 0x000fce0000000098 */
.L_x_7221:
        /* <DEDUP_REMOVED lines=15> */
.L_x_7228:
[----:B------:R-:W-:Y:S05]  /*13ec0*/  BSYNC.RECONVERGENT B1 ;  /* 0x0000000000017941 */ /* 0x000fea0003800200 */
.L_x_7227:
        /* <DEDUP_REMOVED lines=14> */
.L_x_7230:
[----:B------:R-:W-:Y:S05]  /*13fb0*/  BSYNC.RECONVERGENT B1 ;  /* 0x0000000000017941 */ /* 0x000fea0003800200 */
.L_x_7229:
[----:B------:R-:W-:-:S04]  /*13fc0*/  F2FP.BF16.F32.PACK_AB R152, RZ, R152 ;  /* 0x00000098ff98723e */ /* 0x000fc800000010ff */
[----:B------:R-:W-:-:S07]  /*13fd0*/  PRMT R119, R152, 0x7610, R119 ;  /* 0x0000761098777816 */ /* 0x000fce0000000077 */
.L_x_7226:
[----:B------:R-:W-:Y:S05]  /*13fe0*/  BRA.U !UP3, `(.L_x_7152) ;  /* 0x000000010b907547 */ /* 0x000fea000b800000 */
[----:B------:R3:W5:Y:S02]  /*13ff0*/  LDL R156, [R1+0x4] ;  /* 0x00000400019c7983 */ /* 0x0007640000100800 */
[----:B-----5:R-:W-:Y:S01]  /*14000*/  ISETP.GE.U32.AND P0, PT, R164, RZ, PT ;  /* 0x000000ffa400720c */ /* 0x020fe20003f06070 */
[----:B------:R-:W-:Y:S01]  /*14010*/  BSSY.RECONVERGENT B1, `(.L_x_7231) ;  /* 0x000000f000017945 */ /* 0x000fe20003800200 */
[----:B012---:R-:W-:Y:S02]  /*14020*/  HFMA2 R152, -RZ, RZ, 0, 0 ;  /* 0x00000000ff987431 */ /* 0x007fe400000001ff */
[----:B------:R-:W-:-:S13]  /*14030*/  ISETP.GE.U32.AND.EX P0, PT, R165, 0x1000000, PT, P0 ;  /* 0x01000000a500780c */ /* 0x000fda0003f06100 */
[----:B---3--:R-:W-:Y:S05]  /*14040*/  @!P0 BRA `(.L_x_7232) ;  /* 0x00000000002c8947 */ /* 0x008fea0003800000 */
        /* <DEDUP_REMOVED lines=11> */
.L_x_7232:
[----:B------:R-:W-:Y:S05]  /*14100*/  BSYNC.RECONVERGENT B1 ;  /* 0x0000000000017941 */ /* 0x000fea0003800200 */
.L_x_7231:
        /* <DEDUP_REMOVED lines=15> */
.L_x_7234:
[----:B------:R-:W-:Y:S05]  /*14200*/  BSYNC.RECONVERGENT B1 ;  /* 0x0000000000017941 */ /* 0x000fea0003800200 */
.L_x_7233:
[----:B------:R-:W-:-:S04]  /*14210*/  F2FP.BF16.F32.PACK_AB R152, RZ, R152 ;  /* 0x00000098ff98723e */ /* 0x000fc800000010ff */
[----:B------:R-:W-:-:S07]  /*14220*/  PRMT R119, R119, 0x5410, R152 ;  /* 0x0000541077777816 */ /* 0x000fce0000000098 */
.L_x_7152:
[----:B012---:R-:W0:Y:S01]  /*14230*/  @P5 LDC.64 R152, c[0x0][0x478] ;  /* 0x00011e00ff985b82 */ /* 0x007e220000000a00 */
        /* <DEDUP_REMOVED lines=11> */
.L_x_7141:
[----:B------:R-:W-:Y:S05]  /*142f0*/  BSYNC.RECONVERGENT B0 ;  /* 0x0000000000007941 */ /* 0x000fea0003800200 */
.L_x_7140:
        /* <DEDUP_REMOVED lines=10> */
.L_x_7237:
[----:B------:R-:W-:Y:S05]  /*143a0*/  BRA.U !UP0, `(.L_x_7238) ;  /* 0x00000019082c7547 */ /* 0x000fea000b800000 */
[----:B------:R-:W-:-:S04]  /*143b0*/  UISETP.NE.U32.AND UP0, UPT, UR26, URZ, UPT ;  /* 0x000000ff1a00728c */ /* 0x000fc8000bf05070 */
[----:B------:R-:W-:-:S06]  /*143c0*/  UISETP.NE.AND.EX UP0, UPT, UR27, URZ, UPT, UP0 ;  /* 0x000000ff1b00728c */ /* 0x000fcc000bf05300 */
[----:B------:R-:W-:-:S13]  /*143d0*/  PLOP3.LUT P0, PT, PT, PT, UP0, 0x80, 0x8 ;  /* 0x000000000008781c */ /* 0x000fda0003f0f008 */
[----:B------:R-:W-:Y:S05]  /*143e0*/  @!P0 BRA `(.L_x_7239) ;  /* 0x0000000c004c8947 */ /* 0x000fea0003800000 */
[----:B------:R-:W-:Y:S01]  /*143f0*/  PLOP3.LUT P5, PT, PT, PT, UP2, 0x80, 0x8 ;  /* 0x000000000008781c */ /* 0x000fe20003faf028 */
[----:B------:R-:W-:Y:S01]  /*14400*/  IMAD.U32 R64, RZ, RZ, UR8 ;  /* 0x00000008ff407e24 */ /* 0x000fe2000f8e00ff */
[----:B-----5:R-:W-:-:S11]  /*14410*/  MOV R123, R140 ;  /* 0x0000008c007b7202 */ /* 0x020fd60000000f00 */
        /* <DEDUP_REMOVED lines=22> */
.L_x_7240:
        /* <DEDUP_REMOVED lines=19> */
[----:B------:R-:W-:Y:S01]  /*146b0*/  MOV R66, RZ ;  /* 0x000000ff00427202 */ /* 0x000fe20000000f00 */
[----:B0-----:R-:W-:-:S04]  /*146c0*/  @P5 FMUL.FTZ R65, R152, R65 ;  /* 0x0000004198415220 */ /* 0x001fc80000410000 */
[----:B------:R-:W-:Y:S01]  /*146d0*/  @P5 FMUL.FTZ R64, R65, R64 ;  /* 0x0000004041405220 */ /* 0x000fe20000410000 */
[----:B------:R-:W-:-:S04]  /*146e0*/  PRMT R65, R60, 0x7632, R65 ;  /* 0x000076323c417816 */ /* 0x000fc80000000041 */
[----:B------:R-:W-:-:S05]  /*146f0*/  @P5 SHF.L.U32 R65, R65, 0x10, RZ ;  /* 0x0000001041415819 */ /* 0x000fca00000006ff */
[----:B------:R-:W-:-:S05]  /*14700*/  @P5 FMUL.FTZ R66, R64, R65 ;  /* 0x0000004140425220 */ /* 0x000fca0000410000 */
[----:B------:R-:W-:-:S04]  /*14710*/  F2FP.BF16.F32.PACK_AB R66, RZ, R66 ;  /* 0x00000042ff42723e */ /* 0x000fc800000010ff */
[----:B------:R-:W-:-:S07]  /*14720*/  PRMT R116, R116, 0x5410, R66 ;  /* 0x0000541074747816 */ /* 0x000fce0000000042 */
.L_x_7241:
        /* <DEDUP_REMOVED lines=25> */
.L_x_7242:
        /* <DEDUP_REMOVED lines=27> */
.L_x_7243:
        /* <DEDUP_REMOVED lines=25> */
.L_x_7244:
        /* <DEDUP_REMOVED lines=19> */
[----:B------:R-:W-:Y:S02]  /*14d30*/  IMAD.MOV.U32 R122, RZ, RZ, RZ ;  /* 0x000000ffff7a7224 */ /* 0x000fe400078e00ff */
[----:B0-----:R-:W-:-:S04]  /*14d40*/  @P5 FMUL.FTZ R65, R121, R65 ;  /* 0x0000004179415220 */ /* 0x001fc80000410000 */
[----:B------:R-:W-:Y:S01]  /*14d50*/  @P5 FMUL.FTZ R64, R65, R64 ;  /* 0x0000004041405220 */ /* 0x000fe20000410000 */
[----:B------:R-:W-:-:S04]  /*14d60*/  PRMT R65, R62, 0x7632, R65 ;  /* 0x000076323e417816 */ /* 0x000fc80000000041 */
[----:B------:R-:W-:-:S05]  /*14d70*/  @P5 SHF.L.U32 R65, R65, 0x10, RZ ;  /* 0x0000001041415819 */ /* 0x000fca00000006ff */
[----:B------:R-:W-:-:S05]  /*14d80*/  @P5 FMUL.FTZ R122, R64, R65 ;  /* 0x00000041407a5220 */ /* 0x000fca0000410000 */
[----:B------:R-:W-:-:S04]  /*14d90*/  F2FP.BF16.F32.PACK_AB R64, RZ, R122 ;  /* 0x0000007aff40723e */ /* 0x000fc800000010ff */
[----:B------:R-:W-:-:S07]  /*14da0*/  PRMT R118, R118, 0x5410, R64 ;  /* 0x0000541076767816 */ /* 0x000fce0000000040 */
.L_x_7245:
        /* <DEDUP_REMOVED lines=25> */
.L_x_7246:
[----:B------:R-:W2:Y:S04]  /*14f40*/  LDL R153, [R1+0x20] ;  /* 0x0000200001997983 */ /* 0x000ea80000100800 */
[----:B------:R-:W3:Y:S01]  /*14f50*/  LDL R65, [R1+0x1c] ;  /* 0x00001c0001417983 */ /* 0x000ee20000100800 */
[----:B------:R-:W-:Y:S01]  /*14f60*/  PLOP3.LUT P5, PT, PT, PT, UP2, 0x80, 0x8 ;  /* 0x000000000008781c */ /* 0x000fe20003faf028 */
[----:B------:R-:W-:-:S12]  /*14f70*/  IMAD.U32 R64, RZ, RZ, UR8 ;  /* 0x00000008ff407e24 */ /* 0x000fd8000f8e00ff */
        /* <DEDUP_REMOVED lines=18> */
[----:B------:R-:W-:-:S03]  /*150a0*/  PRMT R153, R63, 0x7632, R153 ;  /* 0x000076323f997816 */ /* 0x000fc60000000099 */
[----:B------:R-:W-:Y:S01]  /*150b0*/  FADD.FTZ R107, R107, R156 ;  /* 0x0000009c6b6b7221 */ /* 0x000fe20000010000 */
[----:B------:R-:W-:Y:S01]  /*150c0*/  MOV R156, RZ ;  /* 0x000000ff009c7202 */ /* 0x000fe20000000f00 */
[----:B------:R-:W-:-:S04]  /*150d0*/  @P5 IMAD.U32 R153, R153, 0x10000, RZ ;  /* 0x0001000099995824 */ /* 0x000fc800078e00ff */
[----:B------:R-:W-:-:S05]  /*150e0*/  @P5 FMUL.FTZ R156, R152, R153 ;  /* 0x00000099989c5220 */ /* 0x000fca0000410000 */
[----:B------:R-:W-:-:S04]  /*150f0*/  F2FP.BF16.F32.PACK_AB R152, RZ, R156 ;  /* 0x0000009cff98723e */ /* 0x000fc800000010ff */
[----:B------:R-:W-:Y:S01]  /*15100*/  PRMT R119, R119, 0x5410, R152 ;  /* 0x0000541077777816 */ /* 0x000fe20000000098 */
[----:B------:R-:W-:Y:S06]  /*15110*/  BRA `(.L_x_7247) ;  /* 0x0000002c00ac7947 */ /* 0x000fec0003800000 */
.L_x_7239:
[----:B------:R-:W-:Y:S05]  /*15120*/  BRA.U !UP3, `(.L_x_7248) ;  /* 0x000000010b507547 */ /* 0x000fea000b800000 */
        /* <DEDUP_REMOVED lines=20> */
.L_x_7248:
[----:B------:R-:W-:Y:S05]  /*15270*/  BRA.U !UP3, `(.L_x_7249) ;  /* 0x000000010b587547 */ /* 0x000fea000b800000 */
[----:B------:R-:W-:Y:S01]  /*15280*/  PLOP3.LUT P5, PT, PT, PT, UP2, 0x80, 0x8 ;  /* 0x000000000008781c */ /* 0x000fe20003faf028 */
[----:B------:R-:W-:Y:S01]  /*15290*/  HFMA2 R156, -RZ, RZ, 0, 0 ;  /* 0x00000000ff9c7431 */ /* 0x000fe200000001ff */
        /* <DEDUP_REMOVED lines=13> */
[----:B------:R-:W-:-:S03]  /*15370*/  PRMT R153, R60, 0x7632, R153 ;  /* 0x000076323c997816 */ /* 0x000fc60000000099 */
[----:B------:R-:W-:Y:S01]  /*15380*/  FADD.FTZ R101, R101, R156 ;  /* 0x0000009c65657221 */ /* 0x000fe20000010000 */
[----:B------:R-:W-:Y:S02]  /*15390*/  @P5 SHF.L.U32 R153, R153, 0x10, RZ ;  /* 0x0000001099995819 */ /* 0x000fe400000006ff */
[----:B------:R-:W-:-:S03]  /*153a0*/  MOV R156, RZ ;  /* 0x000000ff009c7202 */ /* 0x000fc60000000f00 */
[----:B------:R-:W-:-:S05]  /*153b0*/  @P5 FMUL.FTZ R156, R153, R152 ;  /* 0x00000098999c5220 */ /* 0x000fca0000410000 */
[----:B------:R-:W-:-:S04]  /*153c0*/  F2FP.BF16.F32.PACK_AB R152, RZ, R156 ;  /* 0x0000009cff98723e */ /* 0x000fc800000010ff */
[----:B------:R-:W-:-:S07]  /*153d0*/  PRMT R116, R116, 0x5410, R152 ;  /* 0x0000541074747816 */ /* 0x000fce0000000098 */
.L_x_7249:
[----:B------:R-:W-:Y:S05]  /*153e0*/  BRA.U !UP3, `(.L_x_7250) ;  /* 0x000000010b507547 */ /* 0x000fea000b800000 */
        /* <DEDUP_REMOVED lines=20> */
.L_x_7250:
[----:B------:R-:W-:Y:S05]  /*15530*/  BRA.U !UP3, `(.L_x_7251) ;  /* 0x000000010b587547 */ /* 0x000fea000b800000 */
[----:B------:R-:W-:Y:S01]  /*15540*/  PLOP3.LUT P5, PT, PT, PT, UP2, 0x80, 0x8 ;  /* 0x000000000008781c */ /* 0x000fe20003faf028 */
[----:B-----5:R-:W-:Y:S01]  /*15550*/  IMAD.MOV.U32 R153, RZ, RZ, R143 ;  /* 0x000000ffff997224 */ /* 0x020fe200078e008f */
        /* <DEDUP_REMOVED lines=20> */
.L_x_7251:
        /* <DEDUP_REMOVED lines=21> */
.L_x_7252:
[----:B------:R-:W-:Y:S05]  /*157f0*/  BRA.U !UP3, `(.L_x_7253) ;  /* 0x000000010b587547 */ /* 0x000fea000b800000 */
[----:B------:R-:W-:Y:S01]  /*15800*/  PLOP3.LUT P5, PT, PT, PT, UP2, 0x80, 0x8 ;  /* 0x000000000008781c */ /* 0x000fe20003faf028 */
[----:B------:R-:W-:Y:S01]  /*15810*/  IMAD.MOV.U32 R156, RZ, RZ, RZ ;  /* 0x000000ffff9c7224 */ /* 0x000fe200078e00ff */
        /* <DEDUP_REMOVED lines=15> */
[----:B------:R-:W-:Y:S01]  /*15910*/  HFMA2 R156, -RZ, RZ, 0, 0 ;  /* 0x00000000ff9c7431 */ /* 0x000fe200000001ff */
[----:B------:R-:W-:-:S05]  /*15920*/  @P5 SHF.L.U32 R153, R153, 0x10, RZ ;  /* 0x0000001099995819 */ /* 0x000fca00000006ff */
[----:B------:R-:W-:-:S05]  /*15930*/  @P5 FMUL.FTZ R156, R153, R152 ;  /* 0x00000098999c5220 */ /* 0x000fca0000410000 */
[----:B------:R-:W-:-:S04]  /*15940*/  F2FP.BF16.F32.PACK_AB R152, RZ, R156 ;  /* 0x0000009cff98723e */ /* 0x000fc800000010ff */
[----:B------:R-:W-:-:S07]  /*15950*/  PRMT R118, R118, 0x5410, R152 ;  /* 0x0000541076767816 */ /* 0x000fce0000000098 */
.L_x_7253:
        /* <DEDUP_REMOVED lines=21> */
.L_x_7254:
[----:B------:R-:W-:Y:S05]  /*15ab0*/  BRA.U !UP3, `(.L_x_7247) ;  /* 0x000000250b447547 */ /* 0x000fea000b800000 */
[----:B------:R-:W2:Y:S04]  /*15ac0*/  LDL R156, [R1+0x20] ;  /* 0x00002000019c7983 */ /* 0x000ea80000100800 */
[----:B------:R-:W3:Y:S01]  /*15ad0*/  LDL R153, [R1+0x1c] ;  /* 0x00001c0001997983 */ /* 0x000ee20000100800 */
        /* <DEDUP_REMOVED lines=16> */
[----:B------:R-:W-:-:S03]  /*15be0*/  PRMT R153, R63, 0x7632, R153 ;  /* 0x000076323f997816 */ /* 0x000fc60000000099 */
[----:B------:R-:W-:Y:S01]  /*15bf0*/  FADD.FTZ R107, R107, R156 ;  /* 0x0000009c6b6b7221 */ /* 0x000fe20000010000 */
[----:B------:R-:W-:Y:S01]  /*15c00*/  @P5 SHF.L.U32 R153, R153, 0x10, RZ ;  /* 0x0000001099995819 */ /* 0x000fe200000006ff */
[----:B------:R-:W-:-:S04]  /*15c10*/  IMAD.MOV.U32 R156, RZ, RZ, RZ ;  /* 0x000000ffff9c7224 */ /* 0x000fc800078e00ff */
[----:B------:R-:W-:-:S05]  /*15c20*/  @P5 FMUL.FTZ R156, R153, R152 ;  /* 0x00000098999c5220 */ /* 0x000fca0000410000 */
[----:B------:R-:W-:-:S04]  /*15c30*/  F2FP.BF16.F32.PACK_AB R152, RZ, R156 ;  /* 0x0000009cff98723e */ /* 0x000fc800000010ff */
[----:B------:R-:W-:Y:S01]  /*15c40*/  PRMT R119, R119, 0x5410, R152 ;  /* 0x0000541077777816 */ /* 0x000fe20000000098 */
[----:B------:R-:W-:Y:S06]  /*15c50*/  BRA `(.L_x_7247) ;  /* 0x0000002000dc7947 */ /* 0x000fec0003800000 */
.L_x_7238:
[----:B------:R-:W-:-:S04]  /*15c60*/  UISETP.NE.U32.AND UP0, UPT, UR26, URZ, UPT ;  /* 0x000000ff1a00728c */ /* 0x000fc8000bf05070 */
[----:B------:R-:W-:-:S06]  /*15c70*/  UISETP.NE.AND.EX UP0, UPT, UR27, URZ, UPT, UP0 ;  /* 0x000000ff1b00728c */ /* 0x000fcc000bf05300 */
[----:B------:R-:W-:-:S13]  /*15c80*/  PLOP3.LUT P0, PT, PT, PT, UP0, 0x80, 0x8 ;  /* 0x000000000008781c */ /* 0x000fda0003f0f008 */
[----:B------:R-:W-:Y:S05]  /*15c90*/  @!P0 BRA `(.L_x_7255) ;  /* 0x0000001000b48947 */ /* 0x000fea0003800000 */
        /* <DEDUP_REMOVED lines=15> */
.L_x_7258:
[----:B------:R-:W-:Y:S05]  /*15d90*/  BSYNC.RECONVERGENT B1 ;  /* 0x0000000000017941 */ /* 0x000fea0003800200 */
.L_x_7257:
        /* <DEDUP_REMOVED lines=14> */
.L_x_7260:
[----:B------:R-:W-:Y:S05]  /*15e80*/  BSYNC.RECONVERGENT B1 ;  /* 0x0000000000017941 */ /* 0x000fea0003800200 */
.L_x_7259:
[----:B------:R-:W-:Y:S01]  /*15e90*/  F2FP.BF16.F32.PACK_AB R65, RZ, R65 ;  /* 0x00000041ff41723e */ /* 0x000fe200000010ff */
[----:B------:R-:W-:-:S03]  /*15ea0*/  IMAD.MOV.U32 R100, RZ, RZ, R64 ;  /* 0x000000ffff647224 */ /* 0x000fc600078e0040 */
[----:B------:R-:W-:-:S07]  /*15eb0*/  PRMT R116, R65, 0x7610, R116 ;  /* 0x0000761041747816 */ /* 0x000fce0000000074 */
.L_x_7256:
        /* <DEDUP_REMOVED lines=16> */
.L_x_7263:
[----:B------:R-:W-:Y:S05]  /*15fc0*/  BSYNC.RECONVERGENT B1 ;  /* 0x0000000000017941 */ /* 0x000fea0003800200 */
.L_x_7262:
[----:B------:R-:W-:Y:S01]  /*15fd0*/  BSSY.RECONVERGENT B1, `(.L_x_7264) ;  /* 0x000000f000017945 */ /* 0x000fe20003800200 */
[----:B------:R-:W-:Y:S02]  /*15fe0*/  HFMA2 R65, -RZ, RZ, 0, 0 ;  /* 0x00000000ff417431 */ /* 0x000fe400000001ff */
[----:B------:R-:W-:Y:S01]  /*15ff0*/  FADD.FTZ R64, R101, R64 ;  /* 0x0000004065407221 */ /* 0x000fe20000010000 */
[----:B------:R-:W-:Y:S06]  /*16000*/  @!P5 BRA `(.L_x_7265) ;  /* 0x00000000002cd947 */ /* 0x000fec0003800000 */
        /* <DEDUP_REMOVED lines=11> */
.L_x_7265:
[----:B------:R-:W-:Y:S05]  /*160c0*/  BSYNC.RECONVERGENT B1 ;  /* 0x0000000000017941 */ /* 0x000fea0003800200 */
.L_x_7264:
[----:B------:R-:W-:Y:S01]  /*160d0*/  F2FP.BF16.F32.PACK_AB R65, RZ, R65 ;  /* 0x00000041ff41723e */ /* 0x000fe200000010ff */
[----:B------:R-:W-:-:S03]  /*160e0*/  IMAD.MOV.U32 R101, RZ, RZ, R64 ;  /* 0x000000ffff657224 */ /* 0x000fc600078e0040 */
[----:B------:R-:W-:-:S07]  /*160f0*/  PRMT R116, R116, 0x5410, R65 ;  /* 0x0000541074747816 */ /* 0x000fce0000000041 */
.L_x_7261:
        /* <DEDUP_REMOVED lines=15> */
.L_x_7268:
[----:B------:R-:W-:Y:S05]  /*161f0*/  BSYNC.RECONVERGENT B1 ;  /* 0x0000000000017941 */ /* 0x000fea0003800200 */
.L_x_7267:
        /* <DEDUP_REMOVED lines=14> */
.L_x_7270:
[----:B------:R-:W-:Y:S05]  /*162e0*/  BSYNC.RECONVERGENT B1 ;  /* 0x0000000000017941 */ /* 0x000fea0003800200 */
.L_x_7269:
[----:B------:R-:W-:Y:S01]  /*162f0*/  F2FP.BF16.F32.PACK_AB R65, RZ, R65 ;  /* 0x00000041ff41723e */ /* 0x000fe200000010ff */
[----:B------:R-:W-:-:S03]  /*16300*/  IMAD.MOV.U32 R102, RZ, RZ, R64 ;  /* 0x000000ffff667224 */ /* 0x000fc600078e0040 */
[----:B------:R-:W-:-:S07]  /*16310*/  PRMT R117, R65, 0x7610, R117 ;  /* 0x0000761041757816 */ /* 0x000fce0000000075 */
.L_x_7266:
        /* <DEDUP_REMOVED lines=16> */
.L_x_7273:
[----:B------:R-:W-:Y:S05]  /*16420*/  BSYNC.RECONVERGENT B1 ;  /* 0x0000000000017941 */ /* 0x000fea0003800200 */
.L_x_7272:
        /* <DEDUP_REMOVED lines=15> */
.L_x_7275:
[----:B------:R-:W-:Y:S05]  /*16520*/  BSYNC.RECONVERGENT B1 ;  /* 0x0000000000017941 */ /* 0x000fea0003800200 */
.L_x_7274:
[----:B------:R-:W-:Y:S01]  /*16530*/  F2FP.BF16.F32.PACK_AB R65, RZ, R65 ;  /* 0x00000041ff41723e */ /* 0x000fe200000010ff */
[----:B------:R-:W-:-:S03]  /*16540*/  IMAD.MOV.U32 R103, RZ, RZ, R64 ;  /* 0x000000ffff677224 */ /* 0x000fc600078e0040 */
[----:B------:R-:W-:-:S07]  /*16550*/  PRMT R117, R117, 0x5410, R65 ;  /* 0x0000541075757816 */ /* 0x000fce0000000041 */
.L_x_7271:
        /* <DEDUP_REMOVED lines=15> */
.L_x_7278:
[----:B------:R-:W-:Y:S05]  /*16650*/  BSYNC.RECONVERGENT B1 ;  /* 0x0000000000017941 */ /* 0x000fea0003800200 */
.L_x_7277:
        /* <DEDUP_REMOVED lines=14> */
.L_x_7280:
[----:B------:R-:W-:Y:S05]  /*16740*/  BSYNC.RECONVERGENT B1 ;  /* 0x0000000000017941 */ /* 0x000fea0003800200 */
.L_x_7279:
[----:B------:R-:W-:Y:S01]  /*16750*/  F2FP.BF16.F32.PACK_AB R65, RZ, R65 ;  /* 0x00000041ff41723e */ /* 0x000fe200000010ff */
[----:B------:R-:W-:-:S03]  /*16760*/  IMAD.MOV.U32 R104, RZ, RZ, R64 ;  /* 0x000000ffff687224 */ /* 0x000fc600078e0040 */
[----:B------:R-:W-:-:S07]  /*16770*/  PRMT R118, R65, 0x7610, R118 ;  /* 0x0000761041767816 */ /* 0x000fce0000000076 */
.L_x_7276:
        /* <DEDUP_REMOVED lines=16> */
.L_x_7283:
[----:B------:R-:W-:Y:S05]  /*16880*/  BSYNC.RECONVERGENT B1 ;  /* 0x0000000000017941 */ /* 0x000fea0003800200 */
.L_x_7282:
        /* <DEDUP_REMOVED lines=15> */
.L_x_7285:
[----:B------:R-:W-:Y:S05]  /*16980*/  BSYNC.RECONVERGENT B1 ;  /* 0x0000000000017941 */ /* 0x000fea0003800200 */
.L_x_7284:
[----:B------:R-:W-:Y:S01]  /*16990*/  F2FP.BF16.F32.PACK_AB R65, RZ, R65 ;  /* 0x00000041ff41723e */ /* 0x000fe200000010ff */
[----:B------:R-:W-:-:S03]  /*169a0*/  IMAD.MOV.U32 R105, RZ, RZ, R64 ;  /* 0x000000ffff697224 */ /* 0x000fc600078e0040 */
[----:B------:R-:W-:-:S07]  /*169b0*/  PRMT R118, R118, 0x5410, R65 ;  /* 0x0000541076767816 */ /* 0x000fce0000000041 */
.L_x_7281:
        /* <DEDUP_REMOVED lines=15> */
.L_x_7288:
[----:B------:R-:W-:Y:S05]  /*16ab0*/  BSYNC.RECONVERGENT B1 ;  /* 0x0000000000017941 */ /* 0x000fea0003800200 */
.L_x_7287:
        /* <DEDUP_REMOVED lines=14> */
.L_x_7290:
[----:B------:R-:W-:Y:S05]  /*16ba0*/  BSYNC.RECONVERGENT B1 ;  /* 0x0000000000017941 */ /* 0x000fea0003800200 */
.L_x_7289:
[----:B------:R-:W-:Y:S01]  /*16bb0*/  F2FP.BF16.F32.PACK_AB R65, RZ, R65 ;  /* 0x00000041ff41723e */ /* 0x000fe200000010ff */
[----:B------:R-:W-:-:S03]  /*16bc0*/  IMAD.MOV.U32 R106, RZ, RZ, R64 ;  /* 0x000000ffff6a7224 */ /* 0x000fc600078e0040 */
[----:B------:R-:W-:-:S07]  /*16bd0*/  PRMT R119, R65, 0x7610, R119 ;  /* 0x0000761041777816 */ /* 0x000fce0000000077 */
.L_x_7286:
[----:B------:R-:W2:Y:S04]  /*16be0*/  LDL R156, [R1+0x20] ;  /* 0x00002000019c7983 */ /* 0x000ea80000100800 */
[----:B------:R-:W3:Y:S01]  /*16bf0*/  LDL R152, [R1+0x1c] ;  /* 0x00001c0001987983 */ /* 0x000ee20000100800 */
        /* <DEDUP_REMOVED lines=53> */
[----:B------:R-:W-:Y:S01]  /*16f50*/  PRMT R119, R119, 0x5410, R152 ;  /* 0x0000541077777816 */ /* 0x000fe20000000098 */
[----:B------:R-:W-:Y:S06]  /*16f60*/  BRA `(.L_x_7247) ;  /* 0x0000001000187947 */ /* 0x000fec0003800000 */
.L_x_7255:
        /* <DEDUP_REMOVED lines=15> */
.L_x_7293:
[----:B------:R-:W-:Y:S05]  /*17060*/  BSYNC.RECONVERGENT B1 ;  /* 0x0000000000017941 */ /* 0x000fea0003800200 */
.L_x_7292:
        /* <DEDUP_REMOVED lines=14> */
.L_x_7295:
[----:B------:R-:W-:Y:S05]  /*17150*/  BSYNC.RECONVERGENT B1 ;  /* 0x0000000000017941 */ /* 0x000fea0003800200 */
.L_x_7294:
[----:B------:R-:W-:-:S04]  /*17160*/  F2FP.BF16.F32.PACK_AB R152, RZ, R152 ;  /* 0x00000098ff98723e */ /* 0x000fc800000010ff */
[----:B------:R-:W-:-:S07]  /*17170*/  PRMT R116, R152, 0x7610, R116 ;  /* 0x0000761098747816 */ /* 0x000fce0000000074 */
.L_x_7291:
        /* <DEDUP_REMOVED lines=16> */
.L_x_7298:
[----:B------:R-:W-:Y:S05]  /*17280*/  BSYNC.RECONVERGENT B1 ;  /* 0x0000000000017941 */ /* 0x000fea0003800200 */
.L_x_7297:
        /* <DEDUP_REMOVED lines=15> */
.L_x_7300:
[----:B------:R-:W-:Y:S05]  /*17380*/  BSYNC.RECONVERGENT B1 ;  /* 0x0000000000017941 */ /* 0x000fea0003800200 */
.L_x_7299:
[----:B------:R-:W-:-:S04]  /*17390*/  F2FP.BF16.F32.PACK_AB R152, RZ, R152 ;  /* 0x00000098ff98723e */ /* 0x000fc800000010ff */
[----:B------:R-:W-:-:S07]  /*173a0*/  PRMT R116, R116, 0x5410, R152 ;  /* 0x0000541074747816 */ /* 0x000fce0000000098 */
.L_x_7296:
        /* <DEDUP_REMOVED lines=15> */
.L_x_7303:
[----:B------:R-:W-:Y:S05]  /*174a0*/  BSYNC.RECONVERGENT B1 ;  /* 0x0000000000017941 */ /* 0x000fea0003800200 */
.L_x_7302:
        /* <DEDUP_REMOVED lines=14> */
.L_x_7305:
[----:B------:R-:W-:Y:S05]  /*17590*/  BSYNC.RECONVERGENT B1 ;  /* 0x0000000000017941 */ /* 0x000fea0003800200 */
.L_x_7304:
[----:B------:R-:W-:-:S04]  /*175a0*/  F2FP.BF16.F32.PACK_AB R152, RZ, R152 ;  /* 0x00000098ff98723e */ /* 0x000fc800000010ff */
[----:B------:R-:W-:-:S07]  /*175b0*/  PRMT R117, R152, 0x7610, R117 ;  /* 0x0000761098757816 */ /* 0x000fce0000000075 */
.L_x_7301:
        /* <DEDUP_REMOVED lines=16> */
.L_x_7308:
[----:B------:R-:W-:Y:S05]  /*176c0*/  BSYNC.RECONVERGENT B1 ;  /* 0x0000000000017941 */ /* 0x000fea0003800200 */
.L_x_7307:
        /* <DEDUP_REMOVED lines=15> */
.L_x_7310:
[----:B------:R-:W-:Y:S05]  /*177c0*/  BSYNC.RECONVERGENT B1 ;  /* 0x0000000000017941 */ /* 0x000fea0003800200 */
.L_x_7309:
[----:B------:R-:W-:-:S04]  /*177d0*/  F2FP.BF16.F32.PACK_AB R152, RZ, R152 ;  /* 0x00000098ff98723e */ /* 0x000fc800000010ff */
[----:B------:R-:W-:-:S07]  /*177e0*/  PRMT R117, R117, 0x5410, R152 ;  /* 0x0000541075757816 */ /* 0x000fce0000000098 */
.L_x_7306:
        /* <DEDUP_REMOVED lines=15> */
.L_x_7313:
[----:B------:R-:W-:Y:S05]  /*178e0*/  BSYNC.RECONVERGENT B1 ;  /* 0x0000000000017941 */ /* 0x000fea0003800200 */
.L_x_7312:
        /* <DEDUP_REMOVED lines=14> */
.L_x_7315:
[----:B------:R-:W-:Y:S05]  /*179d0*/  BSYNC.RECONVERGENT B1 ;  /* 0x0000000000017941 */ /* 0x000fea0003800200 */
.L_x_7314:
[----:B------:R-:W-:-:S04]  /*179e0*/  F2FP.BF16.F32.PACK_AB R152, RZ, R152 ;  /* 0x00000098ff98723e */ /* 0x000fc800000010ff */
[----:B------:R-:W-:-:S07]  /*179f0*/  PRMT R118, R152, 0x7610, R118 ;  /* 0x0000761098767816 */ /* 0x000fce0000000076 */
.L_x_7311:
        /* <DEDUP_REMOVED lines=16> */
.L_x_7318:
[----:B------:R-:W-:Y:S05]  /*17b00*/  BSYNC.RECONVERGENT B1 ;  /* 0x0000000000017941 */ /* 0x000fea0003800200 */
.L_x_7317:
        /* <DEDUP_REMOVED lines=15> */
.L_x_7320:
[----:B------:R-:W-:Y:S05]  /*17c00*/  BSYNC.RECONVERGENT B1 ;  /* 0x0000000000017941 */ /* 0x000fea0003800200 */
.L_x_7319:
[----:B------:R-:W-:-:S04]  /*17c10*/  F2FP.BF16.F32.PACK_AB R152, RZ, R152 ;  /* 0x00000098ff98723e */ /* 0x000fc800000010ff */
[----:B------:R-:W-:-:S07]  /*17c20*/  PRMT R118, R118, 0x5410, R152 ;  /* 0x0000541076767816 */ /* 0x000fce0000000098 */
.L_x_7316:
        /* <DEDUP_REMOVED lines=15> */
.L_x_7323:
[----:B------:R-:W-:Y:S05]  /*17d20*/  BSYNC.RECONVERGENT B1 ;  /* 0x0000000000017941 */ /* 0x000fea0003800200 */
.L_x_7322:
        /* <DEDUP_REMOVED lines=14> */
.L_x_7325:
[----:B------:R-:W-:Y:S05]  /*17e10*/  BSYNC.RECONVERGENT B1 ;  /* 0x0000000000017941 */ /* 0x000fea0003800200 */
.L_x_7324:
[----:B------:R-:W-:-:S04]  /*17e20*/  F2FP.BF16.F32.PACK_AB R152, RZ, R152 ;  /* 0x00000098ff98723e */ /* 0x000fc800000010ff */
[----:B------:R-:W-:-:S07]  /*17e30*/  PRMT R119, R152, 0x7610, R119 ;  /* 0x0000761098777816 */ /* 0x000fce0000000077 */
.L_x_7321:
        /* <DEDUP_REMOVED lines=24> */
[----:B------:R-:W-:-:S07]  /*17fc0*/  PRMT R119, R119, 0x5410, R152 ;  /* 0x0000541077777816 */ /* 0x000fce0000000098 */
.L_x_7247:
[----:B------:R-:W0:Y:S01]  /*17fd0*/  @P0 LDC.64 R152, c[0x0][0x478] ;  /* 0x00011e00ff980b82 */ /* 0x000e220000000a00 */
[----:B------:R-:W1:Y:S01]  /*17fe0*/  @UP3 LDCU.64 UR6, c[0x0][0x468] ;  /* 0x00008d00ff0637ac */ /* 0x000e620008000a00 */
[----:B------:R-:W-:Y:S01]  /*17ff0*/  PLOP3.LUT P5, PT, PT, PT, UP3, 0x80, 0x8 ;  /* 0x000000000008781c */ /* 0x000fe20003faf038 */
[----:B0-----:R-:W-:Y:S01]  /*18000*/  @P0 IMAD.WIDE.U32 R152, R155, 0x20, R152 ;  /* 0x000000209b980825 */ /* 0x001fe200078e0098 */
[----:B------:R-:W-:-:S04]  /*18010*/  MOV R155, 0x10 ;  /* 0x00000010009b7802 */ /* 0x000fc80000000f00 */
[----:B------:R0:W-:Y:S04]  /*18020*/  @P0 STG.E.128 desc[UR20][R152.64], R64 ;  /* 0x0000004098000986 */ /* 0x0001e8000c101d14 */
[----:B------:R0:W-:Y:S01]  /*18030*/  @P0 STG.E.128 desc[UR20][R152.64+0x10], R120 ;  /* 0x0000107898000986 */ /* 0x0001e2000c101d14 */
[----:B------:R-:W-:-:S13]  /*18040*/  PLOP3.LUT P0, PT, PT, PT, UP3, 0x80, 0x8 ;  /* 0x000000000008781c */ /* 0x000fda0003f0f038 */
[----:B-1----:R-:W-:-:S05]  /*18050*/  @P0 IMAD.WIDE.U32 R154, R154, R155, UR6 ;  /* 0x000000069a9a0e25 */ /* 0x002fca000f8e009b */
[----:B------:R0:W-:Y:S02]  /*18060*/  @P5 STG.E.128 desc[UR20][R154.64], R116 ;  /* 0x000000749a005986 */ /* 0x0001e4000c101d14 */
.L_x_7236:
[----:B------:R-:W-:Y:S05]  /*18070*/  BSYNC.RECONVERGENT B0 ;  /* 0x0000000000007941 */ /* 0x000fea0003800200 */
.L_x_7235:
[----:B------:R-:W-:Y:S02]  /*18080*/  UIADD3 UR11, UPT, UPT, UR11, UR28, URZ ;  /* 0x0000001c0b0b7290 */ /* 0x000fe4000fffe0ff */
[----:B------:R-:W-:Y:S02]  /*18090*/  UPLOP3.LUT UP1, UPT, UPT, UPT, UP1, 0x40, 0x4 ;  /* 0x000000000004789c */ /* 0x000fe40003f2e810 */
[----:B------:R-:W-:-:S09]  /*180a0*/  UISETP.GE.AND UP0, UPT, UR11, UR29, UPT ;  /* 0x0000001d0b00728c */ /* 0x000fd2000bf06270 */
[----:B------:R-:W-:Y:S05]  /*180b0*/  BRA.U !UP0, `(.L_x_7326) ;  /* 0xfffffe9108387547 */ /* 0x000fea000b83ffff */
.L_x_6840:
        /* <DEDUP_REMOVED lines=26> */
[----:B0-----:R-:W-:-:S04]  /*18260*/  IMAD.WIDE.U32 R2, R9, 0x20, R2 ;  /* 0x0000002009027825 */ /* 0x001fc800078e0002 */
[----:B-1----:R-:W-:-:S04]  /*18270*/  IMAD.WIDE.U32 R4, R9, 0x20, R4 ;  /* 0x0000002009047825 */ /* 0x002fc800078e0004 */
[C---:B----4-:R-:W-:Y:S01]  /*18280*/  IMAD.WIDE.U32 R6, R9.reuse, 0x20, R6 ;  /* 0x0000002009067825 */ /* 0x050fe200078e0006 */
[----:B------:R-:W-:Y:S01]  /*18290*/  IADD3 R9, PT, PT, R9, 0x80, RZ ;  /* 0x0000008009097810 */ /* 0x000fe20007ffe0ff */
[----:B--2---:R0:W-:Y:S04]  /*182a0*/  STG.E.128 desc[UR20][R2.64], R64 ;  /* 0x0000004002007986 */ /* 0x0041e8000c101d14 */
[----:B---3--:R0:W-:Y:S04]  /*182b0*/  STG.E.128 desc[UR20][R2.64+0x10], R160 ;  /* 0x000010a002007986 */ /* 0x0081e8000c101d14 */
[----:B------:R0:W-:Y:S04]  /*182c0*/  STG.E.128 desc[UR20][R4.64], R156 ;  /* 0x0000009c04007986 */ /* 0x0001e8000c101d14 */
[----:B------:R0:W-:Y:S04]  /*182d0*/  STG.E.128 desc[UR20][R4.64+0x10], R152 ;  /* 0x0000109804007986 */ /* 0x0001e8000c101d14 */
[----:B------:R0:W-:Y:S04]  /*182e0*/  STG.E.128 desc[UR20][R6.64], R68 ;  /* 0x0000004406007986 */ /* 0x0001e8000c101d14 */
[----:B------:R0:W-:Y:S02]  /*182f0*/  STG.E.128 desc[UR20][R6.64+0x10], R72 ;  /* 0x0000104806007986 */ /* 0x0001e4000c101d14 */
.L_x_7328:
[----:B------:R-:W-:Y:S05]  /*18300*/  BSYNC.RECONVERGENT B0 ;  /* 0x0000000000007941 */ /* 0x000fea0003800200 */
.L_x_7327:
        /* <DEDUP_REMOVED lines=31> */
.L_x_7330:
[----:B------:R-:W-:Y:S05]  /*18500*/  BSYNC.RECONVERGENT B0 ;  /* 0x0000000000007941 */ /* 0x000fea0003800200 */
.L_x_7329:
        /* <DEDUP_REMOVED lines=31> */
.L_x_7332:
[----:B------:R-:W-:Y:S05]  /*18700*/  BSYNC.RECONVERGENT B0 ;  /* 0x0000000000007941 */ /* 0x000fea0003800200 */
.L_x_7331:
[----:B------:R-:W-:Y:S04]  /*18710*/  BSSY.RECONVERGENT B0, `(.L_x_7333) ;  /* 0x0000017000007945 */ /* 0x000fe80003800200 */
[----:B------:R-:W-:Y:S05]  /*18720*/  @!P1 BRA `(.L_x_7334) ;  /* 0x0000000000549947 */ /* 0x000fea0003800000 */
[----:B-12---:R-:W2:Y:S01]  /*18730*/  LDL.LU R16, [R1+0xc0] ;  /* 0x0000c00001107983 */ /* 0x006ea20000300800 */
        /* <DEDUP_REMOVED lines=20> */
.L_x_7334:
[----:B------:R-:W-:Y:S05]  /*18880*/  BSYNC.RECONVERGENT B0 ;  /* 0x0000000000007941 */ /* 0x000fea0003800200 */
.L_x_7333:
[----:B------:R-:W3:Y:S02]  /*18890*/  LDL.LU R0, [R1+0x164] ;  /* 0x0001640001007983 */ /* 0x000ee40000300800 */
[----:B---3--:R-:W-:-:S13]  /*188a0*/  ISETP.NE.AND P0, PT, R0, RZ, PT ;  /* 0x000000ff0000720c */ /* 0x008fda0003f05270 */
[----:B------:R-:W-:Y:S05]  /*188b0*/  @!P0 EXIT ;  /* 0x000000000000894d */ /* 0x000fea0003800000 */
[----:B012---:R-:W2:Y:S01]  /*188c0*/  LDL.LU R16, [R1+0xa0] ;  /* 0x0000a00001107983 */ /* 0x007ea20000300800 */
        /* <DEDUP_REMOVED lines=20> */
.L_x_7335:
        /* <DEDUP_REMOVED lines=15> */
.L_x_19351:


//--------------------- .text._ZN10layer_norm22ln_bwd_finalize_kernelINS_22Kernel_traits_finalizeILj5120E13__nv_bfloat16S2_fS2_fjLb1ELj1024ELj4ENS_18Kernel_traits_baseILj5120ES2_S2_fS2_fjLj1024EEEEELb1ELb1EEEvNS_9BwdParamsE --------------------------
	.section	.text._ZN10layer_norm22ln_bwd_finalize_kernelINS_22Kernel_traits_finalizeILj5120E13__nv_bfloat16S2_fS2_fjLb1ELj1024ELj4ENS_18Kernel_traits_baseILj5120ES2_S2_fS2_fjLj1024EEEEELb1ELb1EEEvNS_9BwdParamsE,"ax",@progbits
	.align	128
        .global         _ZN10layer_norm22ln_bwd_finalize_kernelINS_22Kernel_traits_finalizeILj5120E13__nv_bfloat16S2_fS2_fjLb1ELj1024ELj4ENS_18Kernel_traits_baseILj5120ES2_S2_fS2_fjLj1024EEEEELb1ELb1EEEvNS_9BwdParamsE
        .type           _ZN10layer_norm22ln_bwd_finalize_kernelINS_22Kernel_traits_finalizeILj5120E13__nv_bfloat16S2_fS2_fjLb1ELj1024ELj4ENS_18Kernel_traits_baseILj5120ES2_S2_fS2_fjLj1024EEEEELb1ELb1EEEvNS_9BwdParamsE,@function
        .size           _ZN10layer_norm22ln_bwd_finalize_kernelINS_22Kernel_traits_finalizeILj5120E13__nv_bfloat16S2_fS2_fjLb1ELj1024ELj4ENS_18Kernel_traits_baseILj5120ES2_S2_fS2_fjLj1024EEEEELb1ELb1EEEvNS_9BwdParamsE,(.L_x_19352 - _ZN10layer_norm22ln_bwd_finalize_kernelINS_22Kernel_traits_finalizeILj5120E13__nv_bfloat16S2_fS2_fjLb1ELj1024ELj4ENS_18Kernel_traits_baseILj5120ES2_S2_fS2_fjLj1024EEEEELb1ELb1EEEvNS_9BwdParamsE)
        .other          _ZN10layer_norm22ln_bwd_finalize_kernelINS_22Kernel_traits_finalizeILj5120E13__nv_bfloat16S2_fS2_fjLb1ELj1024ELj4ENS_18Kernel_traits_baseILj5120ES2_S2_fS2_fjLj1024EEEEELb1ELb1EEEvNS_9BwdParamsE,@"STO_CUDA_ENTRY STV_DEFAULT"
_ZN10layer_norm22ln_bwd_finalize_kernelINS_22Kernel_traits_finalizeILj5120E13__nv_bfloat16S2_fS2_fjLb1ELj1024ELj4ENS_18Kernel_traits_baseILj5120ES2_S2_fS2_fjLj1024EEEEELb1ELb1EEEvNS_9BwdParamsE:
.text._ZN10layer_norm22ln_bwd_finalize_kernelINS_22Kernel_traits_finalizeILj5120E13__nv_bfloat16S2_fS2_fjLb1ELj1024ELj4ENS_18Kernel_traits_baseILj5120ES2_S2_fS2_fjLj1024EEEEELb1ELb1EEEvNS_9BwdParamsE:
        /* <DEDUP_REMOVED lines=56> */
.L_x_7340:
        /* <DEDUP_REMOVED lines=87> */
.L_x_7339:
[----:B------:R-:W-:Y:S05]  /*08f0*/  BSYNC.RECONVERGENT B1 ;  /* 0x0000000000017941 */ /* 0x000fea0003800200 */
.L_x_7338:
        /* <DEDUP_REMOVED lines=51> */
.L_x_7342:
[----:B------:R-:W-:Y:S05]  /*0c30*/  BSYNC.RECONVERGENT B1 ;  /* 0x0000000000017941 */ /* 0x000fea0003800200 */
.L_x_7341:
        /* <DEDUP_REMOVED lines=30> */
.L_x_7344:
[----:B------:R-:W-:Y:S05]  /*0e20*/  BSYNC.RECONVERGENT B1 ;  /* 0x0000000000017941 */ /* 0x000fea0003800200 */
.L_x_7343:
        /* <DEDUP_REMOVED lines=15> */
.L_x_7337:
[----:B------:R-:W-:Y:S05]  /*0f20*/  BSYNC.RECONVERGENT B0 ;  /* 0x0000000000007941 */ /* 0x000fea0003800200 */
.L_x_7336:
        /* <DEDUP_REMOVED lines=75> */
.L_x_7345:
        /* <DEDUP_REMOVED lines=10> */
.L_x_19352:


//--------------------- .text._ZN10layer_norm13ln_bwd_kernelINS_13Kernel_traitsI13__nv_bfloat16S2_fS2_fjLj5120ELj1ELj1ELj4ELj16ENS_18Kernel_traits_baseILj5120ES2_S2_fS2_fjLj128EEEEELb1ELb1ELb1ELb1EEEvNS_9BwdParamsE --------------------------
	.section	.text._ZN10layer_norm13ln_bwd_kernelINS_13Kernel_traitsI13__nv_bfloat16S2_fS2_fjLj5120ELj1ELj1ELj4ELj16ENS_18Kernel_traits_baseILj5120ES2_S2_fS2_fjLj128EEEEELb1ELb1ELb1ELb1EEEvNS_9BwdParamsE,"ax",@progbits
	.align	128
        .global         _ZN10layer_norm13ln_bwd_kernelINS_13Kernel_traitsI13__nv_bfloat16S2_fS2_fjLj5120ELj1ELj1ELj4ELj16ENS_18Kernel_traits_baseILj5120ES2_S2_fS2_fjLj128EEEEELb1ELb1ELb1ELb1EEEvNS_9BwdParamsE
        .type           _ZN10layer_norm13ln_bwd_kernelINS_13Kernel_traitsI13__nv_bfloat16S2_fS2_fjLj5120ELj1ELj1ELj4ELj16ENS_18Kernel_traits_baseILj5120ES2_S2_fS2_fjLj128EEEEELb1ELb1ELb1ELb1EEEvNS_9BwdParamsE,@function
        .size           _ZN10layer_norm13ln_bwd_kernelINS_13Kernel_traitsI13__nv_bfloat16S2_fS2_fjLj5120ELj1ELj1ELj4ELj16ENS_18Kernel_traits_baseILj5120ES2_S2_fS2_fjLj128EEEEELb1ELb1ELb1ELb1EEEvNS_9BwdParamsE,(.L_x_19353 - _ZN10layer_norm13ln_bwd_kernelINS_13Kernel_traitsI13__nv_bfloat16S2_fS2_fjLj5120ELj1ELj1ELj4ELj16ENS_18Kernel_traits_baseILj5120ES2_S2_fS2_fjLj128EEEEELb1ELb1ELb1ELb1EEEvNS_9BwdParamsE)
        .other          _ZN10layer_norm13ln_bwd_kernelINS_13Kernel_traitsI13__nv_bfloat16S2_fS2_fjLj5120ELj1ELj1ELj4ELj16ENS_18Kernel_traits_baseILj5120ES2_S2_fS2_fjLj128EEEEELb1ELb1ELb1ELb1EEEvNS_9BwdParamsE,@"STO_CUDA_ENTRY STV_DEFAULT"
_ZN10layer_norm13ln_bwd_kernelINS_13Kernel_traitsI13__nv_bfloat16S2_fS2_fjLj5120ELj1ELj1ELj4ELj16ENS_18Kernel_traits_baseILj5120ES2_S2_fS2_fjLj128EEEEELb1ELb1ELb1ELb1EEEvNS_9BwdParamsE:
.text._ZN10layer_norm13ln_bwd_kernelINS_13Kernel_traitsI13__nv_bfloat16S2_fS2_fjLj5120ELj1ELj1ELj4ELj16ENS_18Kernel_traits_baseILj5120ES2_S2_fS2_fjLj128EEEEELb1ELb1ELb1ELb1EEEvNS_9BwdParamsE:
        /* <DEDUP_REMOVED lines=137> */
.L_x_7813:
[----:B------:R-:W-:-:S06]  /*0890*/  UIMAD.WIDE UR10, UR8, 0x4, UR14 ;  /* 0x00000004080a78a5 */ /* 0x000fcc000f8e020e */
[----:B0-----:R-:W-:Y:S02]  /*08a0*/  MOV R180, UR10 ;  /* 0x0000000a00b47c02 */ /* 0x001fe40008000f00 */
        /* <DEDUP_REMOVED lines=11> */
[----:B------:R-:W2:Y:S05]  /*0960*/  LDG.E R180, desc[UR20][R180.64] ;  /* 0x00000014b4b47981 */ /* 0x000eaa000c1e1900 */
[----:B------:R-:W-:Y:S01]  /*0970*/  UISETP.GE.AND UP2, UPT, UR30, 0x1, UPT ;  /* 0x000000011e00788c */ /* 0x000fe2000bf46270 */
[----:B--2---:R-:W-:-:S08]  /*0980*/  R2UR UR11, R180 ;  /* 0x00000000b40b72ca */ /* 0x004fd000000e0000 */
[----:B-----5:R-:W-:Y:S07]  /*0990*/  BRA.U !UP2, `(.L_x_7347) ;  /* 0x000000290a707547 */ /* 0x020fee000b800000 */
[----:B------:R-:W0:Y:S01]  /*09a0*/  S2R R207, SR_TID.X ;  /* 0x0000000000cf7919 */ /* 0x000e220000002100 */
[----:B------:R-:W-:Y:S01]  /*09b0*/  UIMAD UR9, UR8, UR26, URZ ;  /* 0x0000001a080972a4 */ /* 0x000fe2000f8e02ff */
[----:B------:R-:W1:Y:S01]  /*09c0*/  LDC.64 R180, c[0x0][0x3a8] ;  /* 0x0000ea00ffb47b82 */ /* 0x000e620000000a00 */
[----:B------:R-:W2:Y:S02]  /*09d0*/  LDL.LU R250, [R1+0xd8] ;  /* 0x0000d80001fa7983 */ /* 0x000ea40000300800 */
[----:B------:R-:W-:Y:S02]  /*09e0*/  USHF.R.S32.HI UR10, URZ, 0x1f, UR9 ;  /* 0x0000001fff0a7899 */ /* 0x000fe40008011409 */
[----:B------:R-:W-:-:S03]  /*09f0*/  UIMAD.WIDE UR32, UR8, 0x4, UR12 ;  /* 0x00000004082078a5 */ /* 0x000fc6000f8e020c */
[----:B------:R-:W3:Y:S01]  /*0a00*/  LDC.64 R198, c[0x0][0x428] ;  /* 0x00010a00ffc67b82 */ /* 0x000ee20000000a00 */
[----:B------:R-:W-:Y:S02]  /*0a10*/  ULEA.HI UR10, UR10, UR9, URZ, 0x3 ;  /* 0x000000090a0a7291 */ /* 0x000fe4000f8f18ff */
[----:B------:R-:W-:Y:S01]  /*0a20*/  UISETP.GE.AND UP3, UPT, UR11, 0x1, UPT ;  /* 0x000000010b00788c */ /* 0x000fe2000bf66270 */
[----:B------:R-:W-:Y:S01]  /*0a30*/  ISETP.NE.U32.AND P0, PT, RZ, UR4, PT ;  /* 0x00000004ff007c0c */ /* 0x000fe2000bf05070 */
[----:B------:R-:W4:Y:S01]  /*0a40*/  LDL.LU R249, [R1+0xc0] ;  /* 0x0000c00001f97983 */ /* 0x000f220000300800 */
[----:B------:R-:W-:Y:S02]  /*0a50*/  MOV R2, UR32 ;  /* 0x0000002000027c02 */ /* 0x000fe40008000f00 */
[----:B------:R-:W-:Y:S01]  /*0a60*/  MOV R240, UR10 ;  /* 0x0000000a00f07c02 */ /* 0x000fe20008000f00 */
[----:B------:R-:W3:Y:S01]  /*0a70*/  LDC.64 R242, c[0x0][0x3b0] ;  /* 0x0000ec00fff27b82 */ /* 0x000ee20000000a00 */
[----:B------:R-:W-:Y:S01]  /*0a80*/  MOV R3, UR33 ;  /* 0x0000002100037c02 */ /* 0x000fe20008000f00 */
[----:B------:R-:W-:Y:S01]  /*0a90*/  UIADD3 UR9, UPT, UPT, UR30, -0x1, URZ ;  /* 0xffffffff1e097890 */ /* 0x000fe2000fffe0ff */
[----:B------:R-:W-:Y:S01]  /*0aa0*/  ISETP.NE.AND.EX P0, PT, RZ, UR5, PT, P0 ;  /* 0x00000005ff007c0c */ /* 0x000fe2000bf05300 */
[----:B-----5:R-:W-:Y:S04]  /*0ab0*/  STL [R1+0xf8], R63 ;  /* 0x0000f83f01007387 */ /* 0x020fe80000100800 */
[----:B------:R0:W2:Y:S02]  /*0ac0*/  LDG.E R2, desc[UR20][R2.64] ;  /* 0x0000001402027981 */ /* 0x0000a4000c1e1900 */
[----:B0-----:R-:W-:Y:S01]  /*0ad0*/  LEA.HI.SX32 R240, R240, R207, 0x1d ;  /* 0x000000cff0f07211 */ /* 0x001fe200078feaff */
[----:B------:R-:W-:Y:S01]  /*0ae0*/  UIMAD UR9, UR9, UR26, URZ ;  /* 0x0000001a090972a4 */ /* 0x000fe2000f8e02ff */
[----:B------:R-:W-:-:S04]  /*0af0*/  PLOP3.LUT P1, PT, PT, PT, UP3, 0x80, 0x8 ;  /* 0x000000000008781c */ /* 0x000fc80003f2f038 */
[----:B------:R-:W0:Y:S01]  /*0b00*/  @P0 LDC.64 R222, c[0x0][0x438] ;  /* 0x00010e00ffde0b82 */ /* 0x000e220000000a00 */
[C---:B------:R-:W-:Y:S01]  /*0b10*/  IADD3 R204, PT, PT, R240.reuse, 0x180, RZ ;  /* 0x00000180f0cc7810 */ /* 0x040fe20007ffe0ff */
[C---:B------:R-:W-:Y:S01]  /*0b20*/  VIADD R205, R240.reuse, 0x80 ;  /* 0x00000080f0cd7836 */ /* 0x040fe20000000000 */
[C---:B------:R-:W-:Y:S01]  /*0b30*/  IADD3 R0, PT, PT, R240.reuse, 0x100, RZ ;  /* 0x00000100f0007810 */ /* 0x040fe20007ffe0ff */
[----:B------:R2:W-:Y:S01]  /*0b40*/  STL [R1+0xf4], R62 ;  /* 0x0000f43e01007387 */ /* 0x0005e20000100800 */
[----:B------:R-:W-:Y:S01]  /*0b50*/  IADD3 R3, PT, PT, R240, 0x200, RZ ;  /* 0x00000200f0037810 */ /* 0x000fe20007ffe0ff */
[--C-:B-1----:R-:W-:Y:S01]  /*0b60*/  IMAD.WIDE.U32 R182, R204, 0x20, R180.reuse ;  /* 0x00000020ccb67825 */ /* 0x102fe200078e00b4 */
[----:B------:R-:W-:Y:S01]  /*0b70*/  MOV R210, RZ ;  /* 0x000000ff00d27202 */ /* 0x000fe20000000f00 */
[----:B------:R-:W1:Y:S02]  /*0b80*/  @P0 LDC.64 R216, c[0x0][0x438] ;  /* 0x00010e00ffd80b82 */ /* 0x000e640000000a00 */
[--C-:B------:R-:W-:Y:S01]  /*0b90*/  IMAD.WIDE.U32 R12, R240, 0x20, R180.reuse ;  /* 0x00000020f00c7825 */ /* 0x100fe200078e00b4 */
[----:B------:R-:W4:Y:S03]  /*0ba0*/  LDG.E.128 R224, desc[UR20][R182.64] ;  /* 0x00000014b6e07981 */ /* 0x000f26000c1e1d00 */
[--C-:B------:R-:W-:Y:S01]  /*0bb0*/  IMAD.WIDE.U32 R200, R205, 0x20, R180.reuse ;  /* 0x00000020cdc87825 */ /* 0x100fe200078e00b4 */
[----:B------:R-:W4:Y:S03]  /*0bc0*/  LDG.E.128 R228, desc[UR20][R182.64+0x10] ;  /* 0x00001014b6e47981 */ /* 0x000f26000c1e1d00 */
[--C-:B------:R-:W-:Y:S01]  /*0bd0*/  IMAD.WIDE.U32 R4, R0, 0x20, R180.reuse ;  /* 0x0000002000047825 */ /* 0x100fe200078e00b4 */
[----:B------:R-:W4:Y:S03]  /*0be0*/  LDG.E.128 R8, desc[UR20][R200.64] ;  /* 0x00000014c8087981 */ /* 0x000f26000c1e1d00 */
[----:B------:R-:W-:Y:S01]  /*0bf0*/  IMAD.WIDE.U32 R180, R3, 0x20, R180 ;  /* 0x0000002003b47825 */ /* 0x000fe200078e00b4 */
[----:B------:R-:W4:Y:S04]  /*0c00*/  LDG.E.128 R16, desc[UR20][R12.64] ;  /* 0x000000140c107981 */ /* 0x000f28000c1e1d00 */
[----:B------:R-:W4:Y:S04]  /*0c10*/  LDG.E.128 R232, desc[UR20][R180.64] ;  /* 0x00000014b4e87981 */ /* 0x000f28000c1e1d00 */
[----:B------:R3:W4:Y:S01]  /*0c20*/  LDG.E.128 R236, desc[UR20][R180.64+0x10] ;  /* 0x00001014b4ec7981 */ /* 0x000722000c1e1d00 */
[----:B------:R-:W-:-:S03]  /*0c30*/  USHF.R.S32.HI UR10, URZ, 0x1f, UR9 ;  /* 0x0000001fff0a7899 */ /* 0x000fc60008011409 */
[----:B------:R-:W4:Y:S01]  /*0c40*/  LDG.E.128 R212, desc[UR20][R4.64] ;  /* 0x0000001404d47981 */ /* 0x000f22000c1e1d00 */
[----:B------:R-:W-:-:S03]  /*0c50*/  ULEA.HI UR10, UR10, UR9, URZ, 0x3 ;  /* 0x000000090a0a7291 */ /* 0x000fc6000f8f18ff */
[----:B------:R-:W4:Y:S04]  /*0c60*/  LDG.E.128 R12, desc[UR20][R12.64+0x10] ;  /* 0x000010140c0c7981 */ /* 0x000f28000c1e1d00 */
[----:B------:R-:W4:Y:S04]  /*0c70*/  LDG.E.128 R200, desc[UR20][R200.64+0x10] ;  /* 0x00001014c8c87981 */ /* 0x000f28000c1e1d00 */
[----:B------:R-:W4:Y:S01]  /*0c80*/  LDG.E.128 R4, desc[UR20][R4.64+0x10] ;  /* 0x0000101404047981 */ /* 0x000f22000c1e1d00 */
[----:B------:R-:W-:Y:S01]  /*0c90*/  @UP3 UIADD3 UR9, UPT, UPT, UR11, -0x1, URZ ;  /* 0xffffffff0b093890 */ /* 0x000fe2000fffe0ff */
[----:B---3--:R-:W-:Y:S01]  /*0ca0*/  MOV R180, UR10 ;  /* 0x0000000a00b47c02 */ /* 0x008fe20008000f00 */
[----:B0-----:R-:W-:Y:S01]  /*0cb0*/  @P0 IMAD.WIDE.U32 R222, R205, 0x20, R222 ;  /* 0x00000020cdde0825 */ /* 0x001fe200078e00de */
[----:B------:R-:W-:Y:S01]  /*0cc0*/  STL [R1+0xf0], R61 ;  /* 0x0000f03d01007387 */ /* 0x000fe20000100800 */
[----:B------:R-:W-:Y:S01]  /*0cd0*/  @UP3 UIMAD UR9, UR9, UR26, URZ ;  /* 0x0000001a090932a4 */ /* 0x000fe2000f8e02ff */
[----:B------:R-:W-:-:S02]  /*0ce0*/  LEA.HI.SX32 R196, R180, R207, 0x1d ;  /* 0x000000cfb4c47211 */ /* 0x000fc400078feaff */
[----:B------:R0:W-:Y:S01]  /*0cf0*/  STL [R1+0xec], R60 ;  /* 0x0000ec3c01007387 */ /* 0x0001e20000100800 */
[----:B------:R-:W-:Y:S02]  /*0d00*/  @UP3 USHF.R.S32.HI UR10, URZ, 0x1f, UR9 ;  /* 0x0000001fff0a3899 */ /* 0x000fe40008011409 */
[----:B------:R-:W-:Y:S01]  /*0d10*/  IMAD.WIDE.U32 R180, R196, 0x10, R198 ;  /* 0x00000010c4b47825 */ /* 0x000fe200078e00c6 */
[----:B------:R-:W5:Y:S01]  /*0d20*/  @P0 LDG.E.128 R48, desc[UR20][R222.64] ;  /* 0x00000014de300981 */ /* 0x000f62000c1e1d00 */
[----:B------:R-:W-:Y:S02]  /*0d30*/  @UP3 ULEA.HI UR10, UR10, UR9, URZ, 0x3 ;  /* 0x000000090a0a3291 */ /* 0x000fe4000f8f18ff */
[----:B-1----:R-:W-:Y:S01]  /*0d40*/  @P0 IMAD.WIDE.U32 R216, R240, 0x20, R216 ;  /* 0x00000020f0d80825 */ /* 0x002fe200078e00d8 */
[----:B------:R-:W5:Y:S04]  /*0d50*/  @P0 LDG.E.128 R44, desc[UR20][R222.64+0x10] ;  /* 0x00001014de2c0981 */ /* 0x000f68000c1e1d00 */
[----:B------:R-:W3:Y:S01]  /*0d60*/  LDG.E.128 R180, desc[UR20][R180.64] ;  /* 0x00000014b4b47981 */ /* 0x000ee2000c1e1d00 */
[----:B------:R-:W-:-:S03]  /*0d70*/  MOV R206, UR10 ;  /* 0x0000000a00ce7c02 */ /* 0x000fc60008000f00 */
[----:B------:R-:W5:Y:S01]  /*0d80*/  @P0 LDG.E.128 R56, desc[UR20][R216.64] ;  /* 0x00000014d8380981 */ /* 0x000f62000c1e1d00 */
[----:B------:R-:W-:Y:S02]  /*0d90*/  @P1 LEA.HI.SX32 R210, R206, R207, 0x1d ;  /* 0x000000cfced21211 */ /* 0x000fe400078feaff */
[----:B------:R-:W-:Y:S01]  /*0da0*/  ISETP.NE.AND P1, PT, RZ, UR27, PT ;  /* 0x0000001bff007c0c */ /* 0x000fe2000bf25270 */
[----:B------:R1:W5:Y:S01]  /*0db0*/  @P0 LDG.E.128 R52, desc[UR20][R216.64+0x10] ;  /* 0x00001014d8340981 */ /* 0x000362000c1e1d00 */
[C---:B------:R-:W-:Y:S01]  /*0dc0*/  IADD3 R207, PT, PT, R210.reuse, 0x80, RZ ;  /* 0x00000080d2cf7810 */ /* 0x040fe20007ffe0ff */
[C---:B------:R-:W-:Y:S01]  /*0dd0*/  VIADD R206, R210.reuse, 0x100 ;  /* 0x00000100d2ce7836 */ /* 0x040fe20000000000 */
[C---:B------:R-:W-:Y:S02]  /*0de0*/  IADD3 R218, PT, PT, R210.reuse, 0x180, RZ ;  /* 0x00000180d2da7810 */ /* 0x040fe40007ffe0ff */
[----:B------:R-:W-:Y:S01]  /*0df0*/  IADD3 R220, PT, PT, R210, 0x200, RZ ;  /* 0x00000200d2dc7810 */ /* 0x000fe20007ffe0ff */
[----:B------:R-:W-:-:S04]  /*0e00*/  IMAD.WIDE.U32 R208, R207, 0x8, R242 ;  /* 0x00000008cfd07825 */ /* 0x000fc800078e00f2 */
[--C-:B------:R-:W-:Y:S01]  /*0e10*/  IMAD.WIDE.U32 R210, R210, 0x8, R242.reuse ;  /* 0x00000008d2d27825 */ /* 0x100fe200078e00f2 */
[----:B-1----:R-:W1:Y:S03]  /*0e20*/  @P0 LDC.64 R216, c[0x0][0x438] ;  /* 0x00010e00ffd80b82 */ /* 0x002e660000000a00 */
[----:B------:R-:W-:-:S04]  /*0e30*/  IMAD.WIDE.U32 R206, R206, 0x8, R242 ;  /* 0x00000008cece7825 */ /* 0x000fc800078e00f2 */
[----:B------:R-:W-:-:S04]  /*0e40*/  IMAD.WIDE.U32 R218, R218, 0x8, R242 ;  /* 0x00000008dada7825 */ /* 0x000fc800078e00f2 */
[----:B------:R-:W-:Y:S01]  /*0e50*/  IMAD.WIDE.U32 R220, R220, 0x8, R242 ;  /* 0x00000008dcdc7825 */ /* 0x000fe200078e00f2 */
[----:B--2---:R-:W-:-:S05]  /*0e60*/  FSEL R2, R2, RZ, !P1 ;  /* 0x000000ff02027208 */ /* 0x004fca0004800000 */
[C---:B----4-:R-:W-:Y:S01]  /*0e70*/  FADD.FTZ R251, -R2.reuse, R226 ;  /* 0x000000e202fb7221 */ /* 0x050fe20000010100 */
[C---:B------:R-:W-:Y:S01]  /*0e80*/  FADD.FTZ R205, -R2.reuse, R229 ;  /* 0x000000e502cd7221 */ /* 0x040fe20000010100 */
[C---:B------:R-:W-:Y:S01]  /*0e90*/  FADD.FTZ R243, -R2.reuse, R10 ;  /* 0x0000000a02f37221 */ /* 0x040fe20000010100 */
[C---:B------:R-:W-:Y:S02]  /*0ea0*/  FADD.FTZ R244, -R2.reuse, R230 ;  /* 0x000000e602f47221 */ /* 0x040fe40000010100 */
[----:B------:R-:W-:Y:S02]  /*0eb0*/  MOV R229, R251 ;  /* 0x000000fb00e57202 */ /* 0x000fe40000000f00 */
[----:B------:R-:W2:Y:S01]  /*0ec0*/  LDL.LU R251, [R1+0xe0] ;  /* 0x0000e00001fb7983 */ /* 0x000ea20000300800 */
[----:B------:R-:W-:Y:S01]  /*0ed0*/  MOV R230, R243 ;  /* 0x000000f300e67202 */ /* 0x000fe20000000f00 */
[C---:B------:R-:W-:Y:S02]  /*0ee0*/  FADD.FTZ R226, -R2.reuse, R235 ;  /* 0x000000eb02e27221 */ /* 0x040fe40000010100 */
[----:B------:R-:W4:Y:S01]  /*0ef0*/  LDL.LU R235, [R1+0xd0] ;  /* 0x0000d00001eb7983 */ /* 0x000f220000300800 */
[----:B------:R-:W-:-:S03]  /*0f00*/  FADD.FTZ R243, -R2, R236 ;  /* 0x000000ec02f37221 */ /* 0x000fc60000010100 */
[----:B------:R-:W4:Y:S01]  /*0f10*/  LDL.LU R236, [R1+0xe8] ;  /* 0x0000e80001ec7983 */ /* 0x000f220000300800 */
[C---:B------:R-:W-:Y:S01]  /*0f20*/  FADD.FTZ R247, -R2.reuse, R18 ;  /* 0x0000001202f77221 */ /* 0x040fe20000010100 */
[C---:B------:R-:W-:Y:S01]  /*0f30*/  FADD.FTZ R246, -R2.reuse, R16 ;  /* 0x0000001002f67221 */ /* 0x040fe20000010100 */
[C---:B------:R-:W-:Y:S01]  /*0f40*/  FADD.FTZ R62, -R2.reuse, R214 ;  /* 0x000000d6023e7221 */ /* 0x040fe20000010100 */
[C---:B------:R-:W-:Y:S02]  /*0f50*/  FADD.FTZ R16, -R2.reuse, R215 ;  /* 0x000000d702107221 */ /* 0x040fe40000010100 */
[----:B------:R-:W3:Y:S01]  /*0f60*/  @P0 LDC.64 R214, c[0x0][0x438] ;  /* 0x00010e00ffd60b82 */ /* 0x000ee20000000a00 */
[C---:B------:R-:W-:Y:S01]  /*0f70*/  FADD.FTZ R252, -R2.reuse, R4 ;  /* 0x0000000402fc7221 */ /* 0x040fe20000010100 */
[----:B------:R-:W-:-:S06]  /*0f80*/  FADD.FTZ R18, -R2, R5 ;  /* 0x0000000502127221 */ /* 0x000fcc0000010100 */
[----:B------:R-:W3:Y:S01]  /*0f90*/  @P0 LDC.64 R4, c[0x0][0x438] ;  /* 0x00010e00ff040b82 */ /* 0x000ee20000000a00 */
[C---:B------:R-:W-:Y:S01]  /*0fa0*/  FADD.FTZ R241, -R2.reuse, R8 ;  /* 0x0000000802f17221 */ /* 0x040fe20000010100 */
[C---:B------:R-:W-:Y:S01]  /*0fb0*/  FADD.FTZ R245, -R2.reuse, R14 ;  /* 0x0000000e02f57221 */ /* 0x040fe20000010100 */
[C---:B------:R-:W-:Y:S01]  /*0fc0*/  FADD.FTZ R242, -R2.reuse, R202 ;  /* 0x000000ca02f27221 */ /* 0x040fe20000010100 */
[C---:B------:R-:W-:Y:S01]  /*0fd0*/  FADD.FTZ R14, -R2.reuse, R213 ;  /* 0x000000d5020e7221 */ /* 0x040fe20000010100 */
[C---:B0-----:R-:W-:Y:S01]  /*0fe0*/  FADD.FTZ R60, -R2.reuse, R12 ;  /* 0x0000000c023c7221 */ /* 0x041fe20000010100 */
[----:B------:R-:W-:Y:S01]  /*0ff0*/  FADD.FTZ R213, -R2, R6 ;  /* 0x0000000602d57221 */ /* 0x000fe20000010100 */
[----:B------:R-:W-:Y:S02]  /*1000*/  IADD3 R184, PT, PT, R196, 0x80, RZ ;  /* 0x00000080c4b87810 */ /* 0x000fe40007ffe0ff */
[----:B------:R-:W-:Y:S01]  /*1010*/  MOV R6, R241 ;  /* 0x000000f100067202 */ /* 0x000fe20000000f00 */
[C---:B------:R-:W-:Y:S01]  /*1020*/  FADD.FTZ R241, -R2.reuse, R232 ;  /* 0x000000e802f17221 */ /* 0x040fe20000010100 */
[C---:B------:R-:W-:Y:S01]  /*1030*/  FADD.FTZ R240, -R2.reuse, R17 ;  /* 0x0000001102f07221 */ /* 0x040fe20000010100 */
[----:B------:R-:W-:Y:S01]  /*1040*/  MOV R232, R242 ;  /* 0x000000f200e87202 */ /* 0x000fe20000000f00 */
        /* <DEDUP_REMOVED lines=10> */
[----:B------:R-:W-:Y:S01]  /*10f0*/  MOV R234, R60 ;  /* 0x0000003c00ea7202 */ /* 0x000fe20000000f00 */
[----:B------:R-:W-:-:S04]  /*1100*/  IMAD.WIDE.U32 R184, R184, 0x10, R198 ;  /* 0x00000010b8b87825 */ /* 0x000fc800078e00c6 */
        /* <DEDUP_REMOVED lines=10> */
[----:B-1----:R-:W-:Y:S01]  /*11b0*/  @P0 IMAD.WIDE.U32 R2, R3, 0x20, R216 ;  /* 0x0000002003020825 */ /* 0x002fe200078e00d8 */
[----:B------:R-:W-:Y:S01]  /*11c0*/  MOV R233, R6 ;  /* 0x0000000600e97202 */ /* 0x000fe20000000f00 */
[----:B------:R-:W4:Y:S02]  /*11d0*/  LDG.E.128 R184, desc[UR20][R184.64] ;  /* 0x00000014b8b87981 */ /* 0x000f24000c1e1d00 */
[----:B---3--:R-:W-:-:S02]  /*11e0*/  @P0 IMAD.WIDE.U32 R4, R204, 0x20, R4 ;  /* 0x00000020cc040825 */ /* 0x008fc400078e0004 */
[----:B------:R-:W5:Y:S02]  /*11f0*/  @P0 LDG.E.128 R24, desc[UR20][R2.64] ;  /* 0x0000001402180981 */ /* 0x000f64000c1e1d00 */
[----:B------:R-:W-:Y:S01]  /*1200*/  @P0 IMAD.WIDE.U32 R6, R0, 0x20, R214 ;  /* 0x0000002000060825 */ /* 0x000fe200078e00d6 */
[----:B------:R-:W-:Y:S01]  /*1210*/  PRMT R0, R64, 0x7632, R0 ;  /* 0x0000763240007816 */ /* 0x000fe20000000000 */
[----:B------:R0:W5:Y:S04]  /*1220*/  @P0 LDG.E.128 R20, desc[UR20][R2.64+0x10] ;  /* 0x0000101402140981 */ /* 0x000168000c1e1d00 */
[----:B------:R-:W5:Y:S04]  /*1230*/  @P0 LDG.E.128 R32, desc[UR20][R4.64] ;  /* 0x0000001404200981 */ /* 0x000f68000c1e1d00 */
[----:B------:R1:W5:Y:S01]  /*1240*/  @P0 LDG.E.128 R28, desc[UR20][R4.64+0x10] ;  /* 0x00001014041c0981 */ /* 0x000362000c1e1d00 */
[----:B0-----:R-:W-:-:S02]  /*1250*/  PRMT R3, R180, 0x7632, R3 ;  /* 0x00007632b4037816 */ /* 0x001fc40000000003 */
[----:B------:R-:W-:Y:S01]  /*1260*/  PRMT R2, R65, 0x7632, R2 ;  /* 0x0000763241027816 */ /* 0x000fe20000000002 */
[----:B------:R-:W5:Y:S01]  /*1270*/  @P0 LDG.E.128 R40, desc[UR20][R6.64] ;  /* 0x0000001406280981 */ /* 0x000f62000c1e1d00 */
[----:B------:R-:W-:-:S03]  /*1280*/  PRMT R9, R182, 0x7632, R9 ;  /* 0x00007632b6097816 */ /* 0x000fc60000000009 */
[----:B------:R0:W5:Y:S01]  /*1290*/  @P0 LDG.E.128 R36, desc[UR20][R6.64+0x10] ;  /* 0x0000101406240981 */ /* 0x000162000c1e1d00 */
[----:B-1----:R-:W-:Y:S01]  /*12a0*/  SHF.L.U32 R4, R0, 0x10, RZ ;  /* 0x0000001000047819 */ /* 0x002fe200000006ff */
[----:B------:R-:W-:Y:S01]  /*12b0*/  IMAD.U32 R0, R3, 0x10000, RZ ;  /* 0x0001000003007824 */ /* 0x000fe200078e00ff */
[----:B------:R-:W-:Y:S01]  /*12c0*/  SHF.L.U32 R5, R2, 0x10, RZ ;  /* 0x0000001002057819 */ /* 0x000fe200000006ff */
[----:B------:R-:W-:Y:S02]  /*12d0*/  FMUL.FTZ R2, R240, UR29 ;  /* 0x0000001df0027c20 */ /* 0x000fe40008410000 */
[-C--:B------:R-:W-:Y:S01]  /*12e0*/  FMUL.FTZ R4, R4, R0.reuse ;  /* 0x0000000004047220 */ /* 0x080fe20000410000 */
[--C-:B------:R-:W-:Y:S01]  /*12f0*/  FADD.FTZ R161, R161, R0.reuse ;  /* 0x00000000a1a17221 */ /* 0x100fe20000010000 */
[----:B------:R-:W-:Y:S01]  /*1300*/  FFMA.FTZ R101, R2, R0, R101 ;  /* 0x0000000002657223 */ /* 0x000fe20000010065 */
[----:B------:R-:W-:Y:S01]  /*1310*/  PRMT R0, R66, 0x7632, R0 ;  /* 0x0000763242007816 */ /* 0x000fe20000000000 */
[----:B------:R-:W-:-:S03]  /*1320*/  FMUL.FTZ R3, R19, UR29 ;  /* 0x0000001d13037c20 */ /* 0x000fc60008410000 */
[----:B0-----:R-:W-:Y:S02]  /*1330*/  SHF.L.U32 R7, R0, 0x10, RZ ;  /* 0x0000001000077819 */ /* 0x001fe400000006ff */
[----:B------:R-:W-:Y:S02]  /*1340*/  PRMT R0, R183, 0x7632, R0 ;  /* 0x00007632b7007816 */ /* 0x000fe40000000000 */
[----:B------:R-:W-:Y:S02]  /*1350*/  SHF.L.U32 R19, R9, 0x10, RZ ;  /* 0x0000001009137819 */ /* 0x000fe400000006ff */
[----:B------:R-:W-:-:S03]  /*1360*/  SHF.L.U32 R0, R0, 0x10, RZ ;  /* 0x0000001000007819 */ /* 0x000fc600000006ff */
[----:B--2---:R-:W-:-:S05]  /*1370*/  FADD.FTZ R251, R251, R19 ;  /* 0x00000013fbfb7221 */ /* 0x004fca0000010000 */
[----:B------:R0:W-:Y:S01]  /*1380*/  STL [R1+0xe0], R251 ;  /* 0x0000e0fb01007387 */ /* 0x0001e20000100800 */
[----:B----4-:R-:W-:-:S05]  /*1390*/  FADD.FTZ R236, R236, R0 ;  /* 0x00000000ecec7221 */ /* 0x010fca0000010000 */
[----:B------:R1:W-:Y:S04]  /*13a0*/  STL [R1+0xe8], R236 ;  /* 0x0000e8ec01007387 */ /* 0x0003e80000100800 */
[----:B------:R-:W2:Y:S01]  /*13b0*/  LDL.LU R214, [R1+0xc8] ;  /* 0x0000c80001d67983 */ /* 0x000ea20000300800 */
[----:B------:R-:W-:-:S04]  /*13c0*/  PRMT R6, R181, 0x7632, R6 ;  /* 0x00007632b5067816 */ /* 0x000fc80000000006 */
[----:B------:R-:W-:-:S05]  /*13d0*/  SHF.L.U32 R6, R6, 0x10, RZ ;  /* 0x0000001006067819 */ /* 0x000fca00000006ff */
[-C--:B------:R-:W-:Y:S01]  /*13e0*/  FMUL.FTZ R5, R5, R6.reuse ;  /* 0x0000000605057220 */ /* 0x080fe20000410000 */
[----:B------:R-:W-:Y:S01]  /*13f0*/  FFMA.FTZ R103, R3, R6, R103 ;  /* 0x0000000603677223 */ /* 0x000fe20000010067 */
[--C-:B------:R-:W-:Y:S01]  /*1400*/  FADD.FTZ R163, R163, R6.reuse ;  /* 0x00000006a3a37221 */ /* 0x100fe20000010000 */
[----:B------:R-:W-:Y:S02]  /*1410*/  PRMT R6, R67, 0x7632, R6 ;  /* 0x0000763243067816 */ /* 0x000fe40000000006 */
[----:B------:R-:W-:Y:S02]  /*1420*/  MOV R228, R11 ;  /* 0x0000000b00e47202 */ /* 0x000fe40000000f00 */
[----:B------:R-:W-:Y:S01]  /*1430*/  SHF.L.U32 R11, R6, 0x10, RZ ;  /* 0x00000010060b7819 */ /* 0x000fe200000006ff */
[----:B------:R-:W-:Y:S01]  /*1440*/  FMUL.FTZ R6, R17, UR29 ;  /* 0x0000001d11067c20 */ /* 0x000fe20008410000 */
[----:B------:R-:W-:Y:S02]  /*1450*/  PRMT R9, R68, 0x7632, R9 ;  /* 0x0000763244097816 */ /* 0x000fe40000000009 */
[----:B------:R-:W-:Y:S01]  /*1460*/  MOV R231, R252 ;  /* 0x000000fc00e77202 */ /* 0x000fe20000000f00 */
[----:B------:R-:W-:Y:S01]  /*1470*/  FMUL.FTZ R252, R13, UR29 ;  /* 0x0000001d0dfc7c20 */ /* 0x000fe20008410000 */
[-C--:B0-----:R-:W-:Y:S01]  /*1480*/  FMUL.FTZ R251, R11, R0.reuse ;  /* 0x000000000bfb7220 */ /* 0x081fe20000410000 */
[----:B------:R-:W-:Y:S01]  /*1490*/  SHF.L.U32 R9, R9, 0x10, RZ ;  /* 0x0000001009097819 */ /* 0x000fe200000006ff */
[----:B------:R-:W-:Y:S01]  /*14a0*/  FMUL.FTZ R8, R8, UR29 ;  /* 0x0000001d08087c20 */ /* 0x000fe20008410000 */
[----:B------:R-:W-:Y:S01]  /*14b0*/  FFMA.FTZ R107, R252, R0, R107 ;  /* 0x00000000fc6b7223 */ /* 0x000fe2000001006b */
[----:B------:R-:W-:Y:S01]  /*14c0*/  PRMT R13, R69, 0x7632, R13 ;  /* 0x00007632450d7816 */ /* 0x000fe2000000000d */
[----:B------:R-:W-:Y:S01]  /*14d0*/  FMUL.FTZ R10, R10, UR29 ;  /* 0x0000001d0a0a7c20 */ /* 0x000fe20008410000 */
[----:B------:R-:W-:-:S04]  /*14e0*/  PRMT R17, R184, 0x7632, R17 ;  /* 0x00007632b8117816 */ /* 0x000fc80000000011 */
[----:B------:R-:W-:Y:S02]  /*14f0*/  SHF.L.U32 R11, R17, 0x10, RZ ;  /* 0x00000010110b7819 */ /* 0x000fe400000006ff */
[----:B------:R-:W-:-:S03]  /*1500*/  PRMT R0, R185, 0x7632, R0 ;  /* 0x00007632b9007816 */ /* 0x000fc60000000000 */
[-C--:B------:R-:W-:Y:S01]  /*1510*/  FMUL.FTZ R9, R9, R11.reuse ;  /* 0x0000000b09097220 */ /* 0x080fe20000410000 */
[----:B------:R-:W-:Y:S01]  /*1520*/  FFMA.FTZ R109, R8, R11, R109 ;  /* 0x0000000b086d7223 */ /* 0x000fe2000001006d */
[----:B------:R-:W-:Y:S01]  /*1530*/  FADD.FTZ R235, R235, R11 ;  /* 0x0000000bebeb7221 */ /* 0x000fe20000010000 */
[----:B------:R-:W-:Y:S02]  /*1540*/  SHF.L.U32 R11, R13, 0x10, RZ ;  /* 0x000000100d0b7819 */ /* 0x000fe400000006ff */
[----:B------:R-:W-:Y:S02]  /*1550*/  SHF.L.U32 R13, R0, 0x10, RZ ;  /* 0x00000010000d7819 */ /* 0x000fe400000006ff */
[----:B------:R-:W-:Y:S02]  /*1560*/  PRMT R17, R70, 0x7632, R17 ;  /* 0x0000763246117816 */ /* 0x000fe40000000011 */
[----:B------:R-:W-:Y:S01]  /*1570*/  PRMT R0, R186, 0x7632, R0 ;  /* 0x00007632ba007816 */ /* 0x000fe20000000000 */
[----:B------:R-:W-:Y:S01]  /*1580*/  FMUL.FTZ R12, R12, UR29 ;  /* 0x0000001d0c0c7c20 */ /* 0x000fe20008410000 */
[----:B------:R-:W-:-:S02]  /*1590*/  SHF.L.U32 R17, R17, 0x10, RZ ;  /* 0x0000001011117819 */ /* 0x000fc400000006ff */
[----:B------:R-:W-:Y:S01]  /*15a0*/  IADD3 R188, PT, PT, R196, 0x100, RZ ;  /* 0x00000100c4bc7810 */ /* 0x000fe20007ffe0ff */
[----:B------:R-:W-:Y:S02]  /*15b0*/  IMAD.U32 R0, R0, 0x10000, RZ ;  /* 0x0001000000007824 */ /* 0x000fe400078e00ff */
[-C--:B------:R-:W-:Y:S01]  /*15c0*/  FMUL.FTZ R11, R11, R13.reuse ;  /* 0x0000000d0b0b7220 */ /* 0x080fe20000410000 */
[----:B------:R-:W-:Y:S01]  /*15d0*/  FFMA.FTZ R111, R10, R13, R111 ;  /* 0x0000000d0a6f7223 */ /* 0x000fe2000001006f */
[----:B------:R-:W-:Y:S01]  /*15e0*/  FADD.FTZ R250, R250, R13 ;  /* 0x0000000dfafa7221 */ /* 0x000fe20000010000 */
[-C--:B------:R-:W-:Y:S01]  /*15f0*/  FMUL.FTZ R13, R17, R0.reuse ;  /* 0x00000000110d7220 */ /* 0x080fe20000410000 */
[----:B------:R-:W-:Y:S01]  /*1600*/  FADD.FTZ R249, R249, R0 ;  /* 0x00000000f9f97221 */ /* 0x000fe20000010000 */
[----:B------:R-:W-:Y:S01]  /*1610*/  FFMA.FTZ R113, R12, R0, R113 ;  /* 0x000000000c717223 */ /* 0x000fe20000010071 */
[----:B------:R-:W-:Y:S01]  /*1620*/  IMAD.WIDE.U32 R188, R188, 0x10, R198 ;  /* 0x00000010bcbc7825 */ /* 0x000fe200078e00c6 */
[----:B------:R-:W-:-:S04]  /*1630*/  PRMT R0, R187, 0x7632, R0 ;  /* 0x00007632bb007816 */ /* 0x000fc80000000000 */
[----:B------:R-:W-:Y:S01]  /*1640*/  SHF.L.U32 R0, R0, 0x10, RZ ;  /* 0x0000001000007819 */ /* 0x000fe200000006ff */
[----:B------:R-:W3:Y:S04]  /*1650*/  LDG.E.128 R188, desc[UR20][R188.64] ;  /* 0x00000014bcbc7981 */ /* 0x000ee8000c1e1d00 */
[----:B------:R-:W-:Y:S04]  /*1660*/  STL [R1+0xd0], R235 ;  /* 0x0000d0eb01007387 */ /* 0x000fe80000100800 */
[----:B------:R-:W-:Y:S04]  /*1670*/  STL [R1+0xd8], R250 ;  /* 0x0000d8fa01007387 */ /* 0x000fe80000100800 */
[----:B------:R-:W-:Y:S01]  /*1680*/  STL [R1+0xc0], R249 ;  /* 0x0000c0f901007387 */ /* 0x000fe20000100800 */
[----:B--2---:R-:W-:-:S05]  /*1690*/  FADD.FTZ R214, R214, R0 ;  /* 0x00000000d6d67221 */ /* 0x004fca0000010000 */
[----:B------:R0:W-:Y:S04]  /*16a0*/  STL [R1+0xc8], R214 ;  /* 0x0000c8d601007387 */ /* 0x0001e80000100800 */
[----:B-1----:R-:W2:Y:S04]  /*16b0*/  LDL.LU R236, [R1+0xb0] ;  /* 0x0000b00001ec7983 */ /* 0x002ea80000300800 */
[----:B------:R-:W4:Y:S04]  /*16c0*/  LDL.LU R223, [R1+0xb8] ;  /* 0x0000b80001df7983 */ /* 0x000f280000300800 */
[----:B------:R-:W4:Y:S04]  /*16d0*/  LDL.LU R217, [R1+0xa0] ;  /* 0x0000a00001d97983 */ /* 0x000f280000300800 */
[----:B------:R-:W4:Y:S04]  /*16e0*/  LDL.LU R216, [R1+0x10] ;  /* 0x0000100001d87983 */ /* 0x000f280000300800 */
[----:B------:R-:W4:Y:S04]  /*16f0*/  LDL.LU R215, [R1+0xa8] ;  /* 0x0000a80001d77983 */ /* 0x000f280000300800 */
[----:B0-----:R-:W4:Y:S01]  /*1700*/  LDL.LU R214, [R1+0x18] ;  /* 0x0000180001d67983 */ /* 0x001f220000300800 */
[----:B------:R-:W-:Y:S01]  /*1710*/  PRMT R17, R71, 0x7632, R17 ;  /* 0x0000763247117816 */ /* 0x000fe20000000011 */
[----:B------:R-:W-:-:S03]  /*1720*/  FMUL.FTZ R250, R15, UR29 ;  /* 0x0000001d0ffa7c20 */ /* 0x000fc60008410000 */
[----:B------:R-:W-:Y:S01]  /*1730*/  SHF.L.U32 R17, R17, 0x10, RZ ;  /* 0x0000001011117819 */ /* 0x000fe200000006ff */
[----:B------:R-:W-:Y:S01]  /*1740*/  FFMA.FTZ R115, R250, R0, R115 ;  /* 0x00000000fa737223 */ /* 0x000fe20000010073 */
[----:B------:R-:W-:-:S03]  /*1750*/  PRMT R15, R72, 0x7632, R15 ;  /* 0x00007632480f7816 */ /* 0x000fc6000000000f */
[----:B------:R-:W-:Y:S01]  /*1760*/  FMUL.FTZ R249, R17, R0 ;  /* 0x0000000011f97220 */ /* 0x000fe20000410000 */
[----:B------:R-:W-:Y:S01]  /*1770*/  SHF.L.U32 R15, R15, 0x10, RZ ;  /* 0x000000100f0f7819 */ /* 0x000fe200000006ff */
[----:B------:R-:W-:Y:S01]  /*1780*/  FMUL.FTZ R14, R14, UR29 ;  /* 0x0000001d0e0e7c20 */ /* 0x000fe20008410000 */
[----:B------:R-:W-:Y:S01]  /*1790*/  PRMT R17, R73, 0x7632, R17 ;  /* 0x0000763249117816 */ /* 0x000fe20000000011 */
[----:B------:R-:W-:-:S03]  /*17a0*/  FMUL.FTZ R16, R16, UR29 ;  /* 0x0000001d10107c20 */ /* 0x000fc60008410000 */
[----:B------:R-:W-:Y:S01]  /*17b0*/  SHF.L.U32 R17, R17, 0x10, RZ ;  /* 0x0000001011117819 */ /* 0x000fe200000006ff */
[-C--:B------:R-:W-:Y:S01]  /*17c0*/  FMUL.FTZ R7, R7, R19.reuse ;  /* 0x0000001307077220 */ /* 0x080fe20000410000 */
[----:B------:R-:W-:Y:S01]  /*17d0*/  FFMA.FTZ R105, R6, R19, R105 ;  /* 0x0000001306697223 */ /* 0x000fe20000010069 */
[----:B------:R-:W-:Y:S01]  /*17e0*/  PRMT R19, R74, 0x7632, R19 ;  /* 0x000076324a137816 */ /* 0x000fe20000000013 */
[----:B------:R-:W-:Y:S01]  /*17f0*/  FMUL.FTZ R18, R18, UR29 ;  /* 0x0000001d12127c20 */ /* 0x000fe20008410000 */
[----:B------:R-:W-:-:S03]  /*1800*/  IADD3 R192, PT, PT, R196, 0x180, RZ ;  /* 0x00000180c4c07810 */ /* 0x000fc60007ffe0ff */
[----:B------:R-:W-:Y:S01]  /*1810*/  IMAD.U32 R19, R19, 0x10000, RZ ;  /* 0x0001000013137824 */ /* 0x000fe200078e00ff */
[----:B---3--:R-:W-:-:S04]  /*1820*/  PRMT R0, R188, 0x7632, R0 ;  /* 0x00007632bc007816 */ /* 0x008fc80000000000 */
[----:B------:R-:W-:-:S05]  /*1830*/  SHF.L.U32 R0, R0, 0x10, RZ ;  /* 0x0000001000007819 */ /* 0x000fca00000006ff */
[-C--:B------:R-:W-:Y:S01]  /*1840*/  FMUL.FTZ R15, R15, R0.reuse ;  /* 0x000000000f0f7220 */ /* 0x080fe20000410000 */
[----:B------:R-:W-:Y:S01]  /*1850*/  FFMA.FTZ R117, R14, R0, R117 ;  /* 0x000000000e757223 */ /* 0x000fe20000010075 */
[----:B------:R-:W-:Y:S01]  /*1860*/  IMAD.WIDE.U32 R192, R192, 0x10, R198 ;  /* 0x00000010c0c07825 */ /* 0x000fe200078e00c6 */
[----:B------:R-:W-:Y:S02]  /*1870*/  MOV R235, R234 ;  /* 0x000000ea00eb7202 */ /* 0x000fe40000000f00 */
[----:B------:R-:W-:Y:S02]  /*1880*/  MOV R234, R231 ;  /* 0x000000e700ea7202 */ /* 0x000fe40000000f00 */
[----:B------:R-:W-:Y:S01]  /*1890*/  MOV R231, R229 ;  /* 0x000000e500e77202 */ /* 0x000fe20000000f00 */
[----:B------:R-:W3:Y:S01]  /*18a0*/  LDG.E.128 R192, desc[UR20][R192.64] ;  /* 0x00000014c0c07981 */ /* 0x000ee2000c1e1d00 */
[----:B------:R-:W-:Y:S01]  /*18b0*/  MOV R229, R248 ;  /* 0x000000f800e57202 */ /* 0x000fe20000000f00 */
[----:B------:R-:W-:Y:S01]  /*18c0*/  FMUL.FTZ R248, R200, UR29 ;  /* 0x0000001dc8f87c20 */ /* 0x000fe20008410000 */
[--C-:B--2---:R-:W-:Y:S01]  /*18d0*/  FADD.FTZ R236, R236, R0.reuse ;  /* 0x00000000ecec7221 */ /* 0x104fe20000010000 */
[----:B------:R-:W-:-:S04]  /*18e0*/  PRMT R0, R189, 0x7632, R0 ;  /* 0x00007632bd007816 */ /* 0x000fc80000000000 */
[----:B------:R-:W-:-:S05]  /*18f0*/  SHF.L.U32 R0, R0, 0x10, RZ ;  /* 0x0000001000007819 */ /* 0x000fca00000006ff */
[-C--:B------:R-:W-:Y:S01]  /*1900*/  FMUL.FTZ R17, R17, R0.reuse ;  /* 0x0000000011117220 */ /* 0x080fe20000410000 */
[----:B------:R-:W-:Y:S01]  /*1910*/  FFMA.FTZ R119, R16, R0, R119 ;  /* 0x0000000010777223 */ /* 0x000fe20000010077 */
[--C-:B----4-:R-:W-:Y:S01]  /*1920*/  FADD.FTZ R223, R223, R0.reuse ;  /* 0x00000000dfdf7221 */ /* 0x110fe20000010000 */
[----:B------:R-:W-:-:S04]  /*1930*/  PRMT R0, R190, 0x7632, R0 ;  /* 0x00007632be007816 */ /* 0x000fc80000000000 */
[----:B------:R-:W-:-:S05]  /*1940*/  SHF.L.U32 R0, R0, 0x10, RZ ;  /* 0x0000001000007819 */ /* 0x000fca00000006ff */
[-C--:B------:R-:W-:Y:S01]  /*1950*/  FMUL.FTZ R19, R19, R0.reuse ;  /* 0x0000000013137220 */ /* 0x080fe20000410000 */
[----:B------:R-:W-:Y:S01]  /*1960*/  FADD.FTZ R217, R217, R0 ;  /* 0x00000000d9d97221 */ /* 0x000fe20000010000 */
[----:B------:R-:W-:Y:S01]  /*1970*/  FFMA.FTZ R216, R18, R0, R216 ;  /* 0x0000000012d87223 */ /* 0x000fe200000100d8 */
[----:B------:R-:W-:-:S04]  /*1980*/  PRMT R0, R191, 0x7632, R0 ;  /* 0x00007632bf007816 */ /* 0x000fc80000000000 */
[----:B------:R-:W-:Y:S01]  /*1990*/  SHF.L.U32 R0, R0, 0x10, RZ ;  /* 0x0000001000007819 */ /* 0x000fe200000006ff */
[----:B------:R-:W-:Y:S04]  /*19a0*/  STL [R1+0xb0], R236 ;  /* 0x0000b0ec01007387 */ /* 0x000fe80000100800 */
[----:B------:R-:W-:Y:S01]  /*19b0*/  FADD.FTZ R215, R215, R0 ;  /* 0x00000000d7d77221 */ /* 0x000fe20000010000 */
[----:B------:R-:W-:Y:S01]  /*19c0*/  FFMA.FTZ R214, R248, R0, R214 ;  /* 0x00000000f8d67223 */ /* 0x000fe200000100d6 */
[----:B------:R-:W-:Y:S04]  /*19d0*/  STL [R1+0xb8], R223 ;  /* 0x0000b8df01007387 */ /* 0x000fe80000100800 */
[----:B------:R-:W-:Y:S04]  /*19e0*/  STL [R1+0xa0], R217 ;  /* 0x0000a0d901007387 */ /* 0x000fe80000100800 */
[----:B------:R0:W-:Y:S04]  /*19f0*/  STL [R1+0x10], R216 ;  /* 0x000010d801007387 */ /* 0x0001e80000100800 */
[----:B------:R1:W-:Y:S04]  /*1a00*/  STL [R1+0xa8], R215 ;  /* 0x0000a8d701007387 */ /* 0x0003e80000100800 */
[----:B------:R2:W-:Y:S04]  /*1a10*/  STL [R1+0x18], R214 ;  /* 0x000018d601007387 */ /* 0x0005e80000100800 */
[----:B------:R-:W4:Y:S04]  /*1a20*/  LDL.LU R238, [R1+0x20] ;  /* 0x0000200001ee7983 */ /* 0x000f280000300800 */
[----:B0-----:R-:W4:Y:S01]  /*1a30*/  LDL.LU R216, [R1+0x90] ;  /* 0x0000900001d87983 */ /* 0x001f220000300800 */
[----:B------:R-:W-:-:S02]  /*1a40*/  PRMT R203, R75, 0x7632, R203 ;  /* 0x000076324bcb7816 */ /* 0x000fc400000000cb */
[----:B------:R-:W-:Y:S01]  /*1a50*/  MOV R236, R233 ;  /* 0x000000e900ec7202 */ /* 0x000fe20000000f00 */
[----:B-1----:R-:W4:Y:S01]  /*1a60*/  LDL.LU R215, [R1+0x28] ;  /* 0x0000280001d77983 */ /* 0x002f220000300800 */
[----:B------:R-:W-:Y:S02]  /*1a70*/  MOV R233, R228 ;  /* 0x000000e400e97202 */ /* 0x000fe40000000f00 */
[----:B------:R-:W-:Y:S02]  /*1a80*/  SHF.L.U32 R203, R203, 0x10, RZ ;  /* 0x00000010cbcb7819 */ /* 0x000fe400000006ff */
[----:B------:R-:W-:Y:S02]  /*1a90*/  MOV R228, R213 ;  /* 0x000000d500e47202 */ /* 0x000fe40000000f00 */
[----:B------:R-:W4:Y:S01]  /*1aa0*/  LDL.LU R213, [R1+0x98] ;  /* 0x0000980001d57983 */ /* 0x000f220000300800 */
[----:B------:R-:W-:Y:S01]  /*1ab0*/  MOV R237, R247 ;  /* 0x000000f700ed7202 */ /* 0x000fe20000000f00 */
[----:B------:R-:W-:Y:S01]  /*1ac0*/  FMUL.FTZ R247, R203, R0 ;  /* 0x00000000cbf77220 */ /* 0x000fe20000410000 */
[----:B------:R-:W-:Y:S01]  /*1ad0*/  FMUL.FTZ R200, R201, UR29 ;  /* 0x0000001dc9c87c20 */ /* 0x000fe20008410000 */
[----:B------:R-:W4:Y:S04]  /*1ae0*/  LDL.LU R223, [R1+0x80] ;  /* 0x0000800001df7983 */ /* 0x000f280000300800 */
[----:B------:R-:W4:Y:S04]  /*1af0*/  LDL.LU R217, [R1+0x30] ;  /* 0x0000300001d97983 */ /* 0x000f280000300800 */
[----:B--2---:R-:W2:Y:S01]  /*1b00*/  LDL.LU R214, [R1+0x38] ;  /* 0x0000380001d67983 */ /* 0x004ea20000300800 */
[----:B---3--:R-:W-:-:S04]  /*1b10*/  PRMT R0, R192, 0x7632, R0 ;  /* 0x00007632c0007816 */ /* 0x008fc80000000000 */
[----:B------:R-:W-:-:S05]  /*1b20*/  SHF.L.U32 R0, R0, 0x10, RZ ;  /* 0x0000001000007819 */ /* 0x000fca00000006ff */
[----:B----4-:R-:W-:Y:S01]  /*1b30*/  FFMA.FTZ R238, R200, R0, R238 ;  /* 0x00000000c8ee7223 */ /* 0x010fe200000100ee */
[----:B------:R-:W-:-:S04]  /*1b40*/  FADD.FTZ R216, R216, R0 ;  /* 0x00000000d8d87221 */ /* 0x000fc80000010000 */
[----:B------:R-:W-:Y:S04]  /*1b50*/  STL [R1+0x20], R238 ;  /* 0x000020ee01007387 */ /* 0x000fe80000100800 */
[----:B------:R0:W-:Y:S04]  /*1b60*/  STL [R1+0x90], R216 ;  /* 0x000090d801007387 */ /* 0x0001e80000100800 */
[----:B0-----:R-:W3:Y:S01]  /*1b70*/  LDL.LU R216, [R1+0x88] ;  /* 0x0000880001d87983 */ /* 0x001ee20000300800 */
[----:B------:R-:W-:-:S04]  /*1b80*/  PRMT R203, R76, 0x7632, R203 ;  /* 0x000076324ccb7816 */ /* 0x000fc800000000cb */
[----:B------:R-:W-:-:S05]  /*1b90*/  SHF.L.U32 R203, R203, 0x10, RZ ;  /* 0x00000010cbcb7819 */ /* 0x000fca00000006ff */
[----:B------:R-:W-:Y:S01]  /*1ba0*/  FMUL.FTZ R201, R203, R0 ;  /* 0x00000000cbc97220 */ /* 0x000fe20000410000 */
[----:B------:R-:W-:Y:S02]  /*1bb0*/  PRMT R0, R193, 0x7632, R0 ;  /* 0x00007632c1007816 */ /* 0x000fe40000000000 */
[----:B------:R-:W-:Y:S01]  /*1bc0*/  PRMT R203, R77, 0x7632, R203 ;  /* 0x000076324dcb7816 */ /* 0x000fe200000000cb */
[----:B------:R-:W-:Y:S01]  /*1bd0*/  FMUL.FTZ R202, R202, UR29 ;  /* 0x0000001dcaca7c20 */ /* 0x000fe20008410000 */
[----:B------:R-:W-:Y:S02]  /*1be0*/  SHF.L.U32 R0, R0, 0x10, RZ ;  /* 0x0000001000007819 */ /* 0x000fe400000006ff */
[----:B------:R-:W-:-:S03]  /*1bf0*/  SHF.L.U32 R203, R203, 0x10, RZ ;  /* 0x00000010cbcb7819 */ /* 0x000fc600000006ff */
[-C--:B------:R-:W-:Y:S01]  /*1c00*/  FFMA.FTZ R215, R202, R0.reuse, R215 ;  /* 0x00000000cad77223 */ /* 0x080fe200000100d7 */
[----:B------:R-:W-:Y:S01]  /*1c10*/  FADD.FTZ R213, R213, R0 ;  /* 0x00000000d5d57221 */ /* 0x000fe20000010000 */
[----:B------:R-:W-:Y:S01]  /*1c20*/  FMUL.FTZ R203, R203, R0 ;  /* 0x00000000cbcb7220 */ /* 0x000fe20000410000 */
[----:B------:R-:W-:Y:S02]  /*1c30*/  PRMT R204, R78, 0x7632, R204 ;  /* 0x000076324ecc7816 */ /* 0x000fe400000000cc */
[----:B------:R-:W-:Y:S01]  /*1c40*/  PRMT R0, R194, 0x7632, R0 ;  /* 0x00007632c2007816 */ /* 0x000fe20000000000 */
[----:B------:R0:W-:Y:S01]  /*1c50*/  STL [R1+0x28], R215 ;  /* 0x000028d701007387 */ /* 0x0001e20000100800 */
[----:B------:R-:W-:Y:S02]  /*1c60*/  IADD3 R196, PT, PT, R196, 0x200, RZ ;  /* 0x00000200c4c47810 */ /* 0x000fe40007ffe0ff */
[----:B------:R-:W-:Y:S01]  /*1c70*/  SHF.L.U32 R0, R0, 0x10, RZ ;  /* 0x0000001000007819 */ /* 0x000fe200000006ff */
[----:B------:R1:W-:Y:S02]  /*1c80*/  STL [R1+0x98], R213 ;  /* 0x000098d501007387 */ /* 0x0003e40000100800 */
[----:B------:R-:W-:-:S04]  /*1c90*/  IMAD.WIDE.U32 R196, R196, 0x10, R198 ;  /* 0x00000010c4c47825 */ /* 0x000fc800078e00c6 */
[--C-:B------:R-:W-:Y:S01]  /*1ca0*/  FADD.FTZ R223, R223, R0.reuse ;  /* 0x00000000dfdf7221 */ /* 0x100fe20000010000 */
[----:B0-----:R-:W-:Y:S01]  /*1cb0*/  MOV R215, R246 ;  /* 0x000000f600d77202 */ /* 0x001fe20000000f00 */
[----:B------:R-:W4:Y:S01]  /*1cc0*/  LDG.E.128 R196, desc[UR20][R196.64] ;  /* 0x00000014c4c47981 */ /* 0x000f22000c1e1d00 */
[----:B-1----:R-:W-:Y:S02]  /*1cd0*/  IMAD.U32 R213, R204, 0x10000, RZ ;  /* 0x00010000ccd57824 */ /* 0x002fe400078e00ff */
[----:B------:R-:W-:Y:S02]  /*1ce0*/  FMUL.FTZ R204, R205, UR29 ;  /* 0x0000001dcdcc7c20 */ /* 0x000fe40008410000 */
[-C--:B------:R-:W-:Y:S02]  /*1cf0*/  FMUL.FTZ R205, R213, R0.reuse ;  /* 0x00000000d5cd7220 */ /* 0x080fe40000410000 */
[----:B------:R-:W-:Y:S01]  /*1d00*/  FFMA.FTZ R217, R204, R0, R217 ;  /* 0x00000000ccd97223 */ /* 0x000fe200000100d9 */
[----:B------:R-:W-:Y:S01]  /*1d10*/  PRMT R0, R195, 0x7632, R0 ;  /* 0x00007632c3007816 */ /* 0x000fe20000000000 */
[----:B------:R-:W-:-:S03]  /*1d20*/  FMUL.FTZ R246, R212, UR29 ;  /* 0x0000001dd4f67c20 */ /* 0x000fc60008410000 */
[----:B------:R-:W-:Y:S01]  /*1d30*/  SHF.L.U32 R0, R0, 0x10, RZ ;  /* 0x0000001000007819 */ /* 0x000fe200000006ff */
[----:B------:R0:W-:Y:S04]  /*1d40*/  STL [R1+0x80], R223 ;  /* 0x000080df01007387 */ /* 0x0001e80000100800 */
[----:B--2---:R-:W-:Y:S01]  /*1d50*/  FFMA.FTZ R214, R246, R0, R214 ;  /* 0x00000000f6d67223 */ /* 0x004fe200000100d6 */
[----:B------:R-:W-:Y:S01]  /*1d60*/  STL [R1+0x30], R217 ;  /* 0x000030d901007387 */ /* 0x000fe20000100800 */
[----:B------:R-:W-:Y:S02]  /*1d70*/  MOV R238, R235 ;  /* 0x000000eb00ee7202 */ /* 0x000fe40000000f00 */
[----:B0-----:R-:W-:Y:S02]  /*1d80*/  MOV R223, R237 ;  /* 0x000000ed00df7202 */ /* 0x001fe40000000f00 */
[----:B------:R-:W-:-:S02]  /*1d90*/  MOV R237, R231 ;  /* 0x000000e700ed7202 */ /* 0x000fc40000000f00 */
[----:B------:R-:W-:Y:S02]  /*1da0*/  MOV R231, R229 ;  /* 0x000000e500e77202 */ /* 0x000fe40000000f00 */
[----:B------:R-:W-:Y:S02]  /*1db0*/  MOV R235, R234 ;  /* 0x000000ea00eb7202 */ /* 0x000fe40000000f00 */
[----:B------:R-:W-:Y:S02]  /*1dc0*/  MOV R229, R63 ;  /* 0x0000003f00e57202 */ /* 0x000fe40000000f00 */
[----:B------:R-:W-:Y:S01]  /*1dd0*/  MOV R234, R62 ;  /* 0x0000003e00ea7202 */ /* 0x000fe20000000f00 */
[----:B---3--:R-:W-:-:S05]  /*1de0*/  FADD.FTZ R216, R216, R0 ;  /* 0x00000000d8d87221 */ /* 0x008fca0000010000 */
[----:B------:R0:W-:Y:S04]  /*1df0*/  STL [R1+0x88], R216 ;  /* 0x000088d801007387 */ /* 0x0001e80000100800 */
[----:B------:R1:W-:Y:S04]  /*1e00*/  STL [R1+0x38], R214 ;  /* 0x000038d601007387 */ /* 0x0003e80000100800 */
[----:B------:R-:W2:Y:S04]  /*1e10*/  LDL.LU R63, [R1+0x40] ;  /* 0x00004000013f7983 */ /* 0x000ea80000300800 */
[----:B------:R-:W3:Y:S04]  /*1e20*/  LDL.LU R62, [R1+0x70] ;  /* 0x00007000013e7983 */ /* 0x000ee80000300800 */
[----:B------:R-:W3:Y:S04]  /*1e30*/  LDL.LU R240, [R1+0x48] ;  /* 0x0000480001f07983 */ /* 0x000ee80000300800 */
[----:B------:R-:W3:Y:S01]  /*1e40*/  LDL.LU R239, [R1+0x78] ;  /* 0x0000780001ef7983 */ /* 0x000ee20000300800 */
[----:B------:R-:W-:-:S02]  /*1e50*/  PRMT R213, R79, 0x7632, R213 ;  /* 0x000076324fd57816 */ /* 0x000fc400000000d5 */
[----:B------:R-:W-:Y:S01]  /*1e60*/  MOV R212, R245 ;  /* 0x000000f500d47202 */ /* 0x000fe20000000f00 */
[----:B0-----:R0:W5:Y:S01]  /*1e70*/  LDG.E.64 R216, desc[UR20][R210.64] ;  /* 0x00000014d2d87981 */ /* 0x001162000c1e1b00 */
[----:B------:R-:W-:-:S05]  /*1e80*/  SHF.L.U32 R213, R213, 0x10, RZ ;  /* 0x00000010d5d57819 */ /* 0x000fca00000006ff */
[----:B------:R-:W-:Y:S01]  /*1e90*/  FMUL.FTZ R245, R213, R0 ;  /* 0x00000000d5f57220 */ /* 0x000fe20000410000 */
[----:B0-----:R-:W-:Y:S02]  /*1ea0*/  MOV R211, R215 ;  /* 0x000000d700d37202 */ /* 0x001fe40000000f00 */
[----:B-1----:R0:W5:Y:S01]  /*1eb0*/  LDG.E.64 R214, desc[UR20][R208.64] ;  /* 0x00000014d0d67981 */ /* 0x002162000c1e1b00 */
[----:B------:R-:W-:Y:S02]  /*1ec0*/  PRMT R0, R80, 0x7632, R0 ;  /* 0x0000763250007816 */ /* 0x000fe40000000000 */
[----:B0-----:R-:W-:Y:S02]  /*1ed0*/  MOV R209, R212 ;  /* 0x000000d400d17202 */ /* 0x001fe40000000f00 */
[----:B------:R0:W5:Y:S01]  /*1ee0*/  LDG.E.64 R212, desc[UR20][R206.64] ;  /* 0x00000014ced47981 */ /* 0x000162000c1e1b00 */
[----:B------:R-:W-:Y:S01]  /*1ef0*/  IMAD.U32 R0, R0, 0x10000, RZ ;  /* 0x0001000000007824 */ /* 0x000fe200078e00ff */
[----:B0-----:R-:W-:-:S02]  /*1f00*/  MOV R207, R211 ;  /* 0x000000d300cf7202 */ /* 0x001fc40000000f00 */
[----:B------:R0:W5:Y:S01]  /*1f10*/  LDG.E.64 R210, desc[UR20][R218.64] ;  /* 0x00000014dad27981 */ /* 0x000162000c1e1b00 */
[----:B----4-:R-:W-:Y:S02]  /*1f20*/  PRMT R206, R196, 0x7632, R206 ;  /* 0x00007632c4ce7816 */ /* 0x010fe400000000ce */
[----:B0-----:R-:W-:Y:S02]  /*1f30*/  MOV R218, R209 ;  /* 0x000000d100da7202 */ /* 0x001fe40000000f00 */
[----:B------:R0:W5:Y:S02]  /*1f40*/  LDG.E.64 R208, desc[UR20][R220.64] ;  /* 0x00000014dcd07981 */ /* 0x000164000c1e1b00 */
[----:B0-----:R-:W-:Y:S02]  /*1f50*/  MOV R220, R218 ;  /* 0x000000da00dc7202 */ /* 0x001fe40000000f00 */
[----:B------:R-:W-:Y:S01]  /*1f60*/  SHF.L.U32 R218, R206, 0x10, RZ ;  /* 0x00000010ceda7819 */ /* 0x000fe200000006ff */
[----:B------:R-:W-:Y:S01]  /*1f70*/  FMUL.FTZ R206, R227, UR29 ;  /* 0x0000001de3ce7c20 */ /* 0x000fe20008410000 */
[----:B------:R-:W-:-:S03]  /*1f80*/  MOV R227, R207 ;  /* 0x000000cf00e37202 */ /* 0x000fc60000000f00 */
[----:B------:R-:W-:Y:S01]  /*1f90*/  FMUL.FTZ R207, R0, R218 ;  /* 0x000000da00cf7220 */ /* 0x000fe20000410000 */
[----:B------:R-:W-:-:S04]  /*1fa0*/  PRMT R0, R197, 0x7632, R0 ;  /* 0x00007632c5007816 */ /* 0x000fc80000000000 */
[----:B------:R-:W-:Y:S01]  /*1fb0*/  SHF.L.U32 R0, R0, 0x10, RZ ;  /* 0x0000001000007819 */ /* 0x000fe200000006ff */
[----:B--2---:R-:W-:Y:S01]  /*1fc0*/  FFMA.FTZ R63, R206, R218, R63 ;  /* 0x000000dace3f7223 */ /* 0x004fe2000001003f */
[----:B---3--:R-:W-:Y:S01]  /*1fd0*/  FADD.FTZ R62, R62, R218 ;  /* 0x000000da3e3e7221 */ /* 0x008fe20000010000 */
[----:B------:R-:W-:-:S03]  /*1fe0*/  FMUL.FTZ R218, R226, UR29 ;  /* 0x0000001de2da7c20 */ /* 0x000fc60008410000 */
[----:B------:R0:W-:Y:S01]  /*1ff0*/  STL [R1+0x40], R63 ;  /* 0x0000403f01007387 */ /* 0x0001e20000100800 */
[----:B------:R-:W-:Y:S01]  /*2000*/  FFMA.FTZ R240, R218, R0, R240 ;  /* 0x00000000daf07223 */ /* 0x000fe200000100f0 */
[----:B------:R-:W-:Y:S02]  /*2010*/  FADD.FTZ R239, R239, R0 ;  /* 0x00000000efef7221 */ /* 0x000fe40000010000 */
[----:B0-----:R0:W5:Y:S04]  /*2020*/  LDL.LU R63, [R1+0xf8] ;  /* 0x0000f800013f7983 */ /* 0x0011680000300800 */
[----:B------:R1:W-:Y:S04]  /*2030*/  STL [R1+0x70], R62 ;  /* 0x0000703e01007387 */ /* 0x0003e80000100800 */
[----:B-1----:R0:W5:Y:S04]  /*2040*/  LDL.LU R62, [R1+0xf4] ;  /* 0x0000f400013e7983 */ /* 0x0021680000300800 */
[----:B------:R1:W-:Y:S04]  /*2050*/  STL [R1+0x48], R240 ;  /* 0x000048f001007387 */ /* 0x0003e80000100800 */
[----:B------:R2:W-:Y:S01]  /*2060*/  STL [R1+0x78], R239 ;  /* 0x000078ef01007387 */ /* 0x0005e20000100800 */
[----:B-1----:R-:W-:-:S02]  /*2070*/  MOV R240, R238 ;  /* 0x000000ee00f07202 */ /* 0x002fc40000000f00 */
[----:B------:R-:W-:Y:S01]  /*2080*/  MOV R238, R237 ;  /* 0x000000ed00ee7202 */ /* 0x000fe20000000f00 */
[----:B------:R-:W-:Y:S01]  /*2090*/  IMAD.MOV.U32 R237, RZ, RZ, R231 ;  /* 0x000000ffffed7224 */ /* 0x000fe200078e00e7 */
[----:B------:R-:W-:Y:S02]  /*20a0*/  MOV R231, R61 ;  /* 0x0000003d00e77202 */ /* 0x000fe40000000f00 */
[----:B--2---:R-:W-:Y:S01]  /*20b0*/  MOV R239, R60 ;  /* 0x0000003c00ef7202 */ /* 0x004fe20000000f00 */
[----:B------:R-:W2:Y:S04]  /*20c0*/  LDL.LU R61, [R1+0x50] ;  /* 0x00005000013d7983 */ /* 0x000ea80000300800 */
[----:B------:R-:W3:Y:S01]  /*20d0*/  LDL.LU R60, [R1+0x60] ;  /* 0x00006000013c7983 */ /* 0x000ee20000300800 */
[----:B------:R-:W-:-:S04]  /*20e0*/  PRMT R219, R81, 0x7632, R219 ;  /* 0x0000763251db7816 */ /* 0x000fc800000000db */
[----:B------:R-:W-:-:S05]  /*20f0*/  SHF.L.U32 R219, R219, 0x10, RZ ;  /* 0x00000010dbdb7819 */ /* 0x000fca00000006ff */
[----:B------:R-:W-:Y:S01]  /*2100*/  FMUL.FTZ R219, R219, R0 ;  /* 0x00000000dbdb7220 */ /* 0x000fe20000410000 */
[----:B------:R-:W-:Y:S02]  /*2110*/  PRMT R0, R198, 0x7632, R0 ;  /* 0x00007632c6007816 */ /* 0x000fe40000000000 */
[----:B------:R-:W-:Y:S02]  /*2120*/  MOV R226, R227 ;  /* 0x000000e300e27202 */ /* 0x000fe40000000f00 */
[----:B------:R-:W-:Y:S01]  /*2130*/  MOV R227, R220 ;  /* 0x000000dc00e37202 */ /* 0x000fe20000000f00 */
[----:B------:R-:W-:Y:S01]  /*2140*/  FMUL.FTZ R220, R225, UR29 ;  /* 0x0000001de1dc7c20 */ /* 0x000fe20008410000 */
[----:B------:R-:W-:Y:S01]  /*2150*/  SHF.L.U32 R0, R0, 0x10, RZ ;  /* 0x0000001000007819 */ /* 0x000fe200000006ff */
[----:B------:R-:W4:Y:S04]  /*2160*/  LDL.LU R225, [R1+0x68] ;  /* 0x0000680001e17983 */ /* 0x000f280000300800 */
[----:B--2---:R-:W-:Y:S01]  /*2170*/  FFMA.FTZ R61, R220, R0, R61 ;  /* 0x00000000dc3d7223 */ /* 0x004fe2000001003d */
[----:B---3--:R-:W-:-:S04]  /*2180*/  FADD.FTZ R60, R60, R0 ;  /* 0x000000003c3c7221 */ /* 0x008fc80000010000 */
[----:B------:R1:W-:Y:S04]  /*2190*/  STL [R1+0x50], R61 ;  /* 0x0000503d01007387 */ /* 0x0003e80000100800 */
[----:B------:R2:W-:Y:S01]  /*21a0*/  STL [R1+0x60], R60 ;  /* 0x0000603c01007387 */ /* 0x0005e20000100800 */
[----:B-1----:R-:W-:-:S03]  /*21b0*/  FMUL.FTZ R61, R224, UR29 ;  /* 0x0000001de03d7c20 */ /* 0x002fc60008410000 */
[----:B------:R-:W3:Y:S01]  /*21c0*/  LDL.LU R224, [R1+0x58] ;  /* 0x0000580001e07983 */ /* 0x000ee20000300800 */
[----:B------:R-:W-:-:S04]  /*21d0*/  PRMT R221, R82, 0x7632, R221 ;  /* 0x0000763252dd7816 */ /* 0x000fc800000000dd */
[----:B------:R-:W-:Y:S02]  /*21e0*/  SHF.L.U32 R221, R221, 0x10, RZ ;  /* 0x00000010dddd7819 */ /* 0x000fe400000006ff */
[----:B------:R-:W-:-:S03]  /*21f0*/  PRMT R222, R83, 0x7632, R222 ;  /* 0x0000763253de7816 */ /* 0x000fc600000000de */
[----:B------:R-:W-:Y:S01]  /*2200*/  FMUL.FTZ R221, R221, R0 ;  /* 0x00000000dddd7220 */ /* 0x000fe20000410000 */
[----:B------:R-:W-:Y:S02]  /*2210*/  PRMT R0, R199, 0x7632, R0 ;  /* 0x00007632c7007816 */ /* 0x000fe40000000000 */
[----:B------:R-:W-:Y:S02]  /*2220*/  SHF.L.U32 R222, R222, 0x10, RZ ;  /* 0x00000010dede7819 */ /* 0x000fe400000006ff */
[----:B------:R-:W-:Y:S01]  /*2230*/  SHF.L.U32 R0, R0, 0x10, RZ ;  /* 0x0000001000007819 */ /* 0x000fe200000006ff */
[----:B------:R-:W-:Y:S04]  /*2240*/  STL [R1+0x4], R61 ;  /* 0x0000043d01007387 */ /* 0x000fe80000100800 */
[-C--:B--2---:R-:W-:Y:S01]  /*2250*/  FMUL.FTZ R60, R222, R0.reuse ;  /* 0x00000000de3c7220 */ /* 0x084fe20000410000 */
[----:B----4-:R-:W-:Y:S01]  /*2260*/  FADD.FTZ R225, R225, R0 ;  /* 0x00000000e1e17221 */ /* 0x010fe20000010000 */
[----:B---3--:R-:W-:-:S05]  /*2270*/  FFMA.FTZ R224, R61, R0, R224 ;  /* 0x000000003de07223 */ /* 0x008fca00000100e0 */
[----:B------:R-:W-:Y:S04]  /*2280*/  STL [R1+0x58], R224 ;  /* 0x000058e001007387 */ /* 0x000fe80000100800 */
[----:B------:R-:W-:Y:S04]  /*2290*/  STL [R1], R60 ;  /* 0x0000003c01007387 */ /* 0x000fe80000100800 */
[----:B------:R1:W-:Y:S04]  /*22a0*/  STL [R1+0x68], R225 ;  /* 0x000068e101007387 */ /* 0x0003e80000100800 */
[----:B-1----:R-:W2:Y:S01]  /*22b0*/  LDL.LU R225, [R1+0xdc] ;  /* 0x0000dc0001e17983 */ /* 0x002ea20000300800 */
[----:B------:R-:W-:Y:S01]  /*22c0*/  SHF.L.U32 R180, R180, 0x10, RZ ;  /* 0x00000010b4b47819 */ /* 0x000fe200000006ff */
[----:B------:R-:W-:Y:S01]  /*22d0*/  FMUL.FTZ R0, R226, UR29 ;  /* 0x0000001de2007c20 */ /* 0x000fe20008410000 */
[----:B------:R-:W-:Y:S01]  /*22e0*/  SHF.L.U32 R222, R64, 0x10, RZ ;  /* 0x0000001040de7819 */ /* 0x000fe200000006ff */
[----:B------:R-:W-:Y:S01]  /*22f0*/  FMUL.FTZ R224, R223, UR29 ;  /* 0x0000001ddfe07c20 */ /* 0x000fe20008410000 */
[----:B------:R-:W-:Y:S01]  /*2300*/  SHF.L.U32 R181, R181, 0x10, RZ ;  /* 0x00000010b5b57819 */ /* 0x000fe200000006ff */
[-C--:B------:R-:W-:Y:S01]  /*2310*/  FFMA.FTZ R100, R0, R180.reuse, R100 ;  /* 0x000000b400647223 */ /* 0x080fe20000010064 */
[----:B------:R-:W-:Y:S01]  /*2320*/  FADD.FTZ R160, R160, R180 ;  /* 0x000000b4a0a07221 */ /* 0x000fe20000010000 */
[----:B------:R-:W-:Y:S01]  /*2330*/  FMUL.FTZ R222, R222, R180 ;  /* 0x000000b4dede7220 */ /* 0x000fe20000410000 */
[----:B------:R-:W-:-:S02]  /*2340*/  IMAD.U32 R180, R65, 0x10000, RZ ;  /* 0x0001000041b47824 */ /* 0x000fc400078e00ff */
[-C--:B------:R-:W-:Y:S01]  /*2350*/  FFMA.FTZ R102, R224, R181.reuse, R102 ;  /* 0x000000b5e0667223 */ /* 0x080fe20000010066 */
[----:B------:R-:W-:Y:S01]  /*2360*/  FADD.FTZ R162, R162, R181 ;  /* 0x000000b5a2a27221 */ /* 0x000fe20000010000 */
[----:B------:R-:W-:Y:S01]  /*2370*/  FMUL.FTZ R223, R180, R181 ;  /* 0x000000b5b4df7220 */ /* 0x000fe20000410000 */
[----:B------:R-:W-:Y:S02]  /*2380*/  MOV R181, R236 ;  /* 0x000000ec00b57202 */ /* 0x000fe40000000f00 */
[----:B------:R-:W3:Y:S01]  /*2390*/  LDL.LU R236, [R1+0xe4] ;  /* 0x0000e40001ec7983 */ /* 0x000ee20000300800 */
[----:B------:R-:W-:Y:S01]  /*23a0*/  FMUL.FTZ R226, R240, UR29 ;  /* 0x0000001df0e27c20 */ /* 0x000fe20008410000 */
[----:B------:R-:W-:Y:S02]  /*23b0*/  MOV R240, R239 ;  /* 0x000000ef00f07202 */ /* 0x000fe40000000f00 */
[----:B------:R-:W-:Y:S02]  /*23c0*/  MOV R239, R231 ;  /* 0x000000e700ef7202 */ /* 0x000fe40000000f00 */
[----:B------:R-:W-:-:S02]  /*23d0*/  SHF.L.U32 R182, R182, 0x10, RZ ;  /* 0x00000010b6b67819 */ /* 0x000fc400000006ff */
[----:B------:R-:W-:Y:S02]  /*23e0*/  MOV R231, R229 ;  /* 0x000000e500e77202 */ /* 0x000fe40000000f00 */
[----:B------:R-:W4:Y:S01]  /*23f0*/  LDL.LU R229, [R1+0xcc] ;  /* 0x0000cc0001e57983 */ /* 0x000f220000300800 */
[----:B------:R-:W-:Y:S01]  /*2400*/  SHF.L.U32 R180, R66, 0x10, RZ ;  /* 0x0000001042b47819 */ /* 0x000fe200000006ff */
[----:B------:R-:W-:Y:S01]  /*2410*/  FFMA.FTZ R104, R226, R182, R104 ;  /* 0x000000b6e2687223 */ /* 0x000fe20000010068 */
[----:B--2---:R-:W-:-:S05]  /*2420*/  FADD.FTZ R225, R225, R182 ;  /* 0x000000b6e1e17221 */ /* 0x004fca0000010000 */
[----:B------:R1:W-:Y:S02]  /*2430*/  STL [R1+0xdc], R225 ;  /* 0x0000dce101007387 */ /* 0x0003e40000100800 */
[----:B-1----:R-:W-:Y:S02]  /*2440*/  FMUL.FTZ R225, R180, R182 ;  /* 0x000000b6b4e17220 */ /* 0x002fe40000410000 */
[----:B------:R-:W2:Y:S01]  /*2450*/  LDL.LU R182, [R1+0xd4] ;  /* 0x0000d40001b67983 */ /* 0x000ea20000300800 */
[----:B------:R-:W-:Y:S02]  /*2460*/  SHF.L.U32 R183, R183, 0x10, RZ ;  /* 0x00000010b7b77819 */ /* 0x000fe400000006ff */
[----:B------:R-:W-:-:S03]  /*2470*/  SHF.L.U32 R180, R67, 0x10, RZ ;  /* 0x0000001043b47819 */ /* 0x000fc600000006ff */
[----:B---3--:R-:W-:-:S05]  /*2480*/  FADD.FTZ R236, R236, R183 ;  /* 0x000000b7ecec7221 */ /* 0x008fca0000010000 */
[----:B------:R1:W-:Y:S01]  /*2490*/  STL [R1+0xe4], R236 ;  /* 0x0000e4ec01007387 */ /* 0x0003e20000100800 */
[----:B------:R-:W-:Y:S01]  /*24a0*/  FMUL.FTZ R227, R227, UR29 ;  /* 0x0000001de3e37c20 */ /* 0x000fe20008410000 */
[----:B-1----:R-:W-:Y:S01]  /*24b0*/  MOV R236, R228 ;  /* 0x000000e400ec7202 */ /* 0x002fe20000000f00 */
[----:B------:R-:W-:Y:S01]  /*24c0*/  FMUL.FTZ R228, R180, R183 ;  /* 0x000000b7b4e47220 */ /* 0x000fe20000410000 */
[----:B------:R-:W-:Y:S01]  /*24d0*/  SHF.L.U32 R180, R184, 0x10, RZ ;  /* 0x00000010b8b47819 */ /* 0x000fe200000006ff */
[----:B------:R-:W-:Y:S01]  /*24e0*/  FMUL.FTZ R184, R181, UR29 ;  /* 0x0000001db5b87c20 */ /* 0x000fe20008410000 */
[----:B------:R-:W-:-:S03]  /*24f0*/  SHF.L.U32 R181, R68, 0x10, RZ ;  /* 0x0000001044b57819 */ /* 0x000fc600000006ff */
[----:B----4-:R-:W-:Y:S01]  /*2500*/  FADD.FTZ R229, R229, R180 ;  /* 0x000000b4e5e57221 */ /* 0x010fe20000010000 */
[----:B------:R-:W-:Y:S02]  /*2510*/  FFMA.FTZ R106, R227, R183, R106 ;  /* 0x000000b7e36a7223 */ /* 0x000fe4000001006a */
[----:B------:R-:W3:Y:S01]  /*2520*/  LDL.LU R183, [R1+0xbc] ;  /* 0x0000bc0001b77983 */ /* 0x000ee20000300800 */
[----:B------:R-:W-:-:S03]  /*2530*/  FFMA.FTZ R108, R184, R180, R108 ;  /* 0x000000b4b86c7223 */ /* 0x000fc6000001006c */
[----:B------:R1:W-:Y:S02]  /*2540*/  STL [R1+0xcc], R229 ;  /* 0x0000cce501007387 */ /* 0x0003e40000100800 */
[----:B-1----:R-:W-:Y:S01]  /*2550*/  FMUL.FTZ R229, R181, R180 ;  /* 0x000000b4b5e57220 */ /* 0x002fe20000410000 */
[----:B------:R-:W-:-:S04]  /*2560*/  IMAD.U32 R180, R185, 0x10000, RZ ;  /* 0x00010000b9b47824 */ /* 0x000fc800078e00ff */
[----:B--2---:R-:W-:-:S05]  /*2570*/  FADD.FTZ R182, R182, R180 ;  /* 0x000000b4b6b67221 */ /* 0x004fca0000010000 */
[----:B------:R1:W-:Y:S04]  /*2580*/  STL [R1+0xd4], R182 ;  /* 0x0000d4b601007387 */ /* 0x0003e80000100800 */
[----:B-1----:R-:W2:Y:S01]  /*2590*/  LDL.LU R182, [R1+0xc4] ;  /* 0x0000c40001b67983 */ /* 0x002ea20000300800 */
[----:B------:R-:W-:Y:S01]  /*25a0*/  SHF.L.U32 R181, R69, 0x10, RZ ;  /* 0x0000001045b57819 */ /* 0x000fe200000006ff */
[----:B------:R-:W-:Y:S01]  /*25b0*/  FMUL.FTZ R230, R230, UR29 ;  /* 0x0000001de6e67c20 */ /* 0x000fe20008410000 */
[----:B------:R-:W-:-:S03]  /*25c0*/  FMUL.FTZ R231, R231, UR29 ;  /* 0x0000001de7e77c20 */ /* 0x000fc60008410000 */
[-C--:B------:R-:W-:Y:S01]  /*25d0*/  FFMA.FTZ R110, R230, R180.reuse, R110 ;  /* 0x000000b4e66e7223 */ /* 0x080fe2000001006e */
[----:B------:R-:W-:Y:S01]  /*25e0*/  FMUL.FTZ R185, R181, R180 ;  /* 0x000000b4b5b97220 */ /* 0x000fe20000410000 */
[----:B------:R-:W-:Y:S02]  /*25f0*/  SHF.L.U32 R180, R186, 0x10, RZ ;  /* 0x00000010bab47819 */ /* 0x000fe400000006ff */
[----:B------:R-:W-:-:S03]  /*2600*/  SHF.L.U32 R181, R70, 0x10, RZ ;  /* 0x0000001046b57819 */ /* 0x000fc600000006ff */
[-C--:B------:R-:W-:Y:S02]  /*2610*/  FFMA.FTZ R112, R231, R180.reuse, R112 ;  /* 0x000000b4e7707223 */ /* 0x080fe40000010070 */
[----:B------:R-:W-:Y:S01]  /*2620*/  FMUL.FTZ R186, R181, R180 ;  /* 0x000000b4b5ba7220 */ /* 0x000fe20000410000 */
[----:B---3--:R-:W-:Y:S01]  /*2630*/  FADD.FTZ R183, R183, R180 ;  /* 0x000000b4b7b77221 */ /* 0x008fe20000010000 */
[----:B------:R-:W-:Y:S01]  /*2640*/  SHF.L.U32 R180, R187, 0x10, RZ ;  /* 0x00000010bbb47819 */ /* 0x000fe200000006ff */
[----:B------:R-:W-:Y:S01]  /*2650*/  FMUL.FTZ R232, R232, UR29 ;  /* 0x0000001de8e87c20 */ /* 0x000fe20008410000 */
[----:B------:R-:W-:Y:S02]  /*2660*/  SHF.L.U32 R181, R71, 0x10, RZ ;  /* 0x0000001047b57819 */ /* 0x000fe400000006ff */
[----:B------:R1:W-:Y:S01]  /*2670*/  STL [R1+0xbc], R183 ;  /* 0x0000bcb701007387 */ /* 0x0003e20000100800 */
[-C--:B------:R-:W-:Y:S02]  /*2680*/  FFMA.FTZ R114, R232, R180.reuse, R114 ;  /* 0x000000b4e8727223 */ /* 0x080fe40000010072 */
[----:B------:R-:W-:Y:S01]  /*2690*/  FMUL.FTZ R187, R181, R180 ;  /* 0x000000b4b5bb7220 */ /* 0x000fe20000410000 */
[----:B-1----:R-:W3:Y:S01]  /*26a0*/  LDL.LU R183, [R1+0xb4] ;  /* 0x0000b40001b77983 */ /* 0x002ee20000300800 */
[----:B--2---:R-:W-:Y:S01]  /*26b0*/  FADD.FTZ R182, R182, R180 ;  /* 0x000000b4b6b67221 */ /* 0x004fe20000010000 */
[----:B------:R-:W-:-:S04]  /*26c0*/  SHF.L.U32 R180, R188, 0x10, RZ ;  /* 0x00000010bcb47819 */ /* 0x000fc800000006ff */
[----:B------:R1:W-:Y:S04]  /*26d0*/  STL [R1+0xc4], R182 ;  /* 0x0000c4b601007387 */ /* 0x0003e80000100800 */
[----:B------:R-:W2:Y:S01]  /*26e0*/  LDL.LU R188, [R1+0xac] ;  /* 0x0000ac0001bc7983 */ /* 0x000ea20000300800 */
[----:B------:R-:W-:Y:S01]  /*26f0*/  SHF.L.U32 R181, R72, 0x10, RZ ;  /* 0x0000001048b57819 */ /* 0x000fe200000006ff */
[----:B------:R-:W-:Y:S02]  /*2700*/  FMUL.FTZ R233, R233, UR29 ;  /* 0x0000001de9e97c20 */ /* 0x000fe40008410000 */
[----:B-1----:R-:W4:Y:S02]  /*2710*/  LDL.LU R182, [R1+0xc] ;  /* 0x00000c0001b67983 */ /* 0x002f240000300800 */
[----:B------:R-:W-:Y:S01]  /*2720*/  FFMA.FTZ R116, R233, R180, R116 ;  /* 0x000000b4e9747223 */ /* 0x000fe20000010074 */
[----:B------:R-:W-:Y:S01]  /*2730*/  FMUL.FTZ R234, R234, UR29 ;  /* 0x0000001deaea7c20 */ /* 0x000fe20008410000 */
[----:B--2---:R-:W-:-:S05]  /*2740*/  FADD.FTZ R188, R188, R180 ;  /* 0x000000b4bcbc7221 */ /* 0x004fca0000010000 */
[----:B------:R1:W-:Y:S02]  /*2750*/  STL [R1+0xac], R188 ;  /* 0x0000acbc01007387 */ /* 0x0003e40000100800 */
[----:B-1----:R-:W-:Y:S01]  /*2760*/  FMUL.FTZ R188, R181, R180 ;  /* 0x000000b4b5bc7220 */ /* 0x002fe20000410000 */
[----:B------:R-:W-:Y:S02]  /*2770*/  SHF.L.U32 R180, R189, 0x10, RZ ;  /* 0x00000010bdb47819 */ /* 0x000fe400000006ff */
[----:B------:R-:W-:-:S03]  /*2780*/  SHF.L.U32 R181, R73, 0x10, RZ ;  /* 0x0000001049b57819 */ /* 0x000fc600000006ff */
[----:B---3--:R-:W-:Y:S01]  /*2790*/  FADD.FTZ R183, R183, R180 ;  /* 0x000000b4b7b77221 */ /* 0x008fe20000010000 */
[-C--:B------:R-:W-:Y:S01]  /*27a0*/  FFMA.FTZ R118, R234, R180.reuse, R118 ;  /* 0x000000b4ea767223 */ /* 0x080fe20000010076 */
[----:B------:R-:W-:Y:S01]  /*27b0*/  FMUL.FTZ R189, R181, R180 ;  /* 0x000000b4b5bd7220 */ /* 0x000fe20000410000 */
[----:B------:R-:W-:Y:S02]  /*27c0*/  SHF.L.U32 R180, R190, 0x10, RZ ;  /* 0x00000010beb47819 */ /* 0x000fe400000006ff */
[----:B------:R1:W-:Y:S04]  /*27d0*/  STL [R1+0xb4], R183 ;  /* 0x0000b4b701007387 */ /* 0x0003e80000100800 */
[----:B-1----:R-:W2:Y:S04]  /*27e0*/  LDL.LU R183, [R1+0xa4] ;  /* 0x0000a40001b77983 */ /* 0x002ea80000300800 */
[----:B------:R-:W3:Y:S01]  /*27f0*/  LDL.LU R190, [R1+0x9c] ;  /* 0x00009c0001be7983 */ /* 0x000ee20000300800 */
[----:B------:R-:W-:Y:S01]  /*2800*/  FMUL.FTZ R235, R235, UR29 ;  /* 0x0000001debeb7c20 */ /* 0x000fe20008410000 */
[----:B------:R-:W-:-:S03]  /*2810*/  SHF.L.U32 R181, R74, 0x10, RZ ;  /* 0x000000104ab57819 */ /* 0x000fc600000006ff */
[----:B----4-:R-:W-:Y:S01]  /*2820*/  FFMA.FTZ R182, R235, R180, R182 ;  /* 0x000000b4ebb67223 */ /* 0x010fe200000100b6 */
[----:B---3--:R-:W-:-:S05]  /*2830*/  FADD.FTZ R190, R190, R180 ;  /* 0x000000b4bebe7221 */ /* 0x008fca0000010000 */
[----:B------:R1:W-:Y:S04]  /*2840*/  STL [R1+0x9c], R190 ;  /* 0x00009cbe01007387 */ /* 0x0003e80000100800 */
[----:B------:R3:W-:Y:S01]  /*2850*/  STL [R1+0xc], R182 ;  /* 0x00000cb601007387 */ /* 0x0007e20000100800 */
[----:B-1----:R-:W-:Y:S01]  /*2860*/  FMUL.FTZ R190, R181, R180 ;  /* 0x000000b4b5be7220 */ /* 0x002fe20000410000 */
[----:B------:R-:W-:Y:S02]  /*2870*/  IMAD.U32 R180, R191, 0x10000, RZ ;  /* 0x00010000bfb47824 */ /* 0x000fe400078e00ff */
[----:B------:R-:W4:Y:S01]  /*2880*/  LDL.LU R191, [R1+0x14] ;  /* 0x0000140001bf7983 */ /* 0x000f220000300800 */
[----:B------:R-:W-:Y:S01]  /*2890*/  FADD.FTZ R181, RZ, R222 ;  /* 0x000000deffb57221 */ /* 0x000fe20000010000 */
[----:B---3--:R-:W-:-:S03]  /*28a0*/  FFMA.FTZ R182, R0, R222, RZ ;  /* 0x000000de00b67223 */ /* 0x008fc600000100ff */
[----:B------:R-:W-:Y:S01]  /*28b0*/  FADD.FTZ R181, R4, R181 ;  /* 0x000000b504b57221 */ /* 0x000fe20000010000 */
[----:B------:R-:W-:-:S03]  /*28c0*/  FFMA.FTZ R182, R2, R4, R182 ;  /* 0x0000000402b67223 */ /* 0x000fc600000100b6 */
[----:B------:R-:W-:Y:S01]  /*28d0*/  FADD.FTZ R181, R223, R181 ;  /* 0x000000b5dfb57221 */ /* 0x000fe20000010000 */
[----:B------:R-:W-:Y:S01]  /*28e0*/  FFMA.FTZ R182, R224, R223, R182 ;  /* 0x000000dfe0b67223 */ /* 0x000fe200000100b6 */
[----:B--2---:R-:W-:Y:S01]  /*28f0*/  FADD.FTZ R183, R183, R180 ;  /* 0x000000b4b7b77221 */ /* 0x004fe20000010000 */
[----:B------:R-:W-:Y:S01]  /*2900*/  FMUL.FTZ R236, R236, UR29 ;  /* 0x0000001decec7c20 */ /* 0x000fe20008410000 */
[----:B------:R-:W-:Y:S01]  /*2910*/  FADD.FTZ R181, R5, R181 ;  /* 0x000000b505b57221 */ /* 0x000fe20000010000 */
[----:B------:R-:W-:Y:S02]  /*2920*/  FFMA.FTZ R182, R3, R5, R182 ;  /* 0x0000000503b67223 */ /* 0x000fe400000100b6 */
[----:B------:R1:W-:Y:S01]  /*2930*/  STL [R1+0xa4], R183 ;  /* 0x0000a4b701007387 */ /* 0x0003e20000100800 */
[----:B------:R-:W-:Y:S01]  /*2940*/  FADD.FTZ R181, R225, R181 ;  /* 0x000000b5e1b57221 */ /* 0x000fe20000010000 */
[----:B------:R-:W-:-:S03]  /*2950*/  FFMA.FTZ R182, R226, R225, R182 ;  /* 0x000000e1e2b67223 */ /* 0x000fc600000100b6 */
[----:B------:R-:W-:Y:S01]  /*2960*/  FADD.FTZ R181, R7, R181 ;  /* 0x000000b507b57221 */ /* 0x000fe20000010000 */
[----:B-1----:R-:W-:Y:S01]  /*2970*/  SHF.L.U32 R183, R75, 0x10, RZ ;  /* 0x000000104bb77819 */ /* 0x002fe200000006ff */
[----:B----4-:R-:W-:-:S05]  /*2980*/  FFMA.FTZ R191, R236, R180, R191 ;  /* 0x000000b4ecbf7223 */ /* 0x010fca00000100bf */
[----:B------:R1:W-:Y:S02]  /*2990*/  STL [R1+0x14], R191 ;  /* 0x000014bf01007387 */ /* 0x0003e40000100800 */
[----:B-1----:R-:W-:Y:S01]  /*29a0*/  FMUL.FTZ R191, R183, R180 ;  /* 0x000000b4b7bf7220 */ /* 0x002fe20000410000 */
[----:B------:R-:W-:Y:S01]  /*29b0*/  FFMA.FTZ R180, R6, R7, R182 ;  /* 0x0000000706b47223 */ /* 0x000fe200000100b6 */
[----:B------:R-:W-:Y:S01]  /*29c0*/  SHF.L.U32 R182, R192, 0x10, RZ ;  /* 0x00000010c0b67819 */ /* 0x000fe200000006ff */
[----:B------:R-:W-:Y:S01]  /*29d0*/  FADD.FTZ R183, R228, R181 ;  /* 0x000000b5e4b77221 */ /* 0x000fe20000010000 */
[----:B------:R-:W2:Y:S04]  /*29e0*/  LDL.LU R192, [R1+0x8c] ;  /* 0x00008c0001c07983 */ /* 0x000ea80000300800 */
[----:B------:R-:W3:Y:S01]  /*29f0*/  LDL.LU R181, [R1+0x1c] ;  /* 0x00001c0001b57983 */ /* 0x000ee20000300800 */
[----:B------:R-:W-:Y:S01]  /*2a00*/  FMUL.FTZ R237, R237, UR29 ;  /* 0x0000001deded7c20 */ /* 0x000fe20008410000 */
[----:B------:R-:W-:-:S03]  /*2a10*/  FFMA.FTZ R180, R227, R228, R180 ;  /* 0x000000e4e3b47223 */ /* 0x000fc600000100b4 */
[----:B---3--:R-:W-:Y:S01]  /*2a20*/  FFMA.FTZ R181, R237, R182, R181 ;  /* 0x000000b6edb57223 */ /* 0x008fe200000100b5 */
[----:B--2---:R-:W-:-:S04]  /*2a30*/  FADD.FTZ R192, R192, R182 ;  /* 0x000000b6c0c07221 */ /* 0x004fc80000010000 */
[----:B------:R1:W-:Y:S04]  /*2a40*/  STL [R1+0x1c], R181 ;  /* 0x00001cb501007387 */ /* 0x0003e80000100800 */
[----:B------:R2:W-:Y:S01]  /*2a50*/  STL [R1+0x8c], R192 ;  /* 0x00008cc001007387 */ /* 0x0005e20000100800 */
[----:B-1----:R-:W-:Y:S01]  /*2a60*/  FFMA.FTZ R181, R252, R251, R180 ;  /* 0x000000fbfcb57223 */ /* 0x002fe200000100b4 */
[----:B------:R-:W-:Y:S01]  /*2a70*/  FADD.FTZ R180, R251, R183 ;  /* 0x000000b7fbb47221 */ /* 0x000fe20000010000 */
[----:B------:R-:W-:-:S05]  /*2a80*/  SHF.L.U32 R183, R76, 0x10, RZ ;  /* 0x000000104cb77819 */ /* 0x000fca00000006ff */
[----:B--2---:R-:W-:Y:S02]  /*2a90*/  FMUL.FTZ R192, R183, R182 ;  /* 0x000000b6b7c07220 */ /* 0x004fe40000410000 */
[----:B------:R-:W2:Y:S01]  /*2aa0*/  LDL.LU R183, [R1+0x24] ;  /* 0x0000240001b77983 */ /* 0x000ea20000300800 */
[----:B------:R-:W-:-:S03]  /*2ab0*/  SHF.L.U32 R182, R193, 0x10, RZ ;  /* 0x00000010c1b67819 */ /* 0x000fc600000006ff */
[----:B------:R-:W3:Y:S01]  /*2ac0*/  LDL.LU R193, [R1+0x94] ;  /* 0x0000940001c17983 */ /* 0x000ee20000300800 */
[----:B------:R-:W-:Y:S01]  /*2ad0*/  FADD.FTZ R180, R229, R180 ;  /* 0x000000b4e5b47221 */ /* 0x000fe20000010000 */
[----:B------:R-:W-:-:S03]  /*2ae0*/  FMUL.FTZ R238, R238, UR29 ;  /* 0x0000001deeee7c20 */ /* 0x000fc60008410000 */
[----:B------:R-:W-:-:S04]  /*2af0*/  FADD.FTZ R180, R9, R180 ;  /* 0x000000b409b47221 */ /* 0x000fc80000010000 */
[----:B------:R-:W-:-:S04]  /*2b00*/  FADD.FTZ R180, R185, R180 ;  /* 0x000000b4b9b47221 */ /* 0x000fc80000010000 */
[----:B------:R-:W-:-:S04]  /*2b10*/  FADD.FTZ R180, R11, R180 ;  /* 0x000000b40bb47221 */ /* 0x000fc80000010000 */
[----:B------:R-:W-:Y:S01]  /*2b20*/  FADD.FTZ R180, R186, R180 ;  /* 0x000000b4bab47221 */ /* 0x000fe20000010000 */
[----:B--2---:R-:W-:Y:S01]  /*2b30*/  FFMA.FTZ R183, R238, R182, R183 ;  /* 0x000000b6eeb77223 */ /* 0x004fe200000100b7 */
[----:B---3--:R-:W-:-:S04]  /*2b40*/  FADD.FTZ R193, R193, R182 ;  /* 0x000000b6c1c17221 */ /* 0x008fc80000010000 */
[----:B------:R1:W-:Y:S04]  /*2b50*/  STL [R1+0x24], R183 ;  /* 0x000024b701007387 */ /* 0x0003e80000100800 */
[----:B------:R2:W-:Y:S01]  /*2b60*/  STL [R1+0x94], R193 ;  /* 0x000094c101007387 */ /* 0x0005e20000100800 */
[----:B-1----:R-:W-:-:S05]  /*2b70*/  SHF.L.U32 R183, R77, 0x10, RZ ;  /* 0x000000104db77819 */ /* 0x002fca00000006ff */
[----:B--2---:R-:W-:Y:S02]  /*2b80*/  FMUL.FTZ R193, R183, R182 ;  /* 0x000000b6b7c17220 */ /* 0x004fe40000410000 */
[----:B------:R-:W2:Y:S01]  /*2b90*/  LDL.LU R183, [R1+0x7c] ;  /* 0x00007c0001b77983 */ /* 0x000ea20000300800 */
[----:B------:R-:W-:Y:S01]  /*2ba0*/  FADD.FTZ R182, R13, R180 ;  /* 0x000000b40db67221 */ /* 0x000fe20000010000 */
[----:B------:R-:W-:Y:S02]  /*2bb0*/  SHF.L.U32 R180, R194, 0x10, RZ ;  /* 0x00000010c2b47819 */ /* 0x000fe400000006ff */
[----:B------:R-:W3:Y:S01]  /*2bc0*/  LDL.LU R194, [R1+0x2c] ;  /* 0x00002c0001c27983 */ /* 0x000ee20000300800 */
[----:B------:R-:W-:Y:S02]  /*2bd0*/  FMUL.FTZ R239, R239, UR29 ;  /* 0x0000001defef7c20 */ /* 0x000fe40008410000 */
[----:B--2---:R-:W-:Y:S02]  /*2be0*/  FADD.FTZ R183, R183, R180 ;  /* 0x000000b4b7b77221 */ /* 0x004fe40000010000 */
[----:B---3--:R-:W-:-:S03]  /*2bf0*/  FFMA.FTZ R194, R239, R180, R194 ;  /* 0x000000b4efc27223 */ /* 0x008fc600000100c2 */
[----:B------:R1:W-:Y:S04]  /*2c00*/  STL [R1+0x7c], R183 ;  /* 0x00007cb701007387 */ /* 0x0003e80000100800 */
[----:B------:R2:W-:Y:S01]  /*2c10*/  STL [R1+0x2c], R194 ;  /* 0x00002cc201007387 */ /* 0x0005e20000100800 */
[----:B-1----:R-:W-:-:S05]  /*2c20*/  SHF.L.U32 R183, R78, 0x10, RZ ;  /* 0x000000104eb77819 */ /* 0x002fca00000006ff */
[----:B--2---:R-:W-:Y:S01]  /*2c30*/  FMUL.FTZ R194, R183, R180 ;  /* 0x000000b4b7c27220 */ /* 0x004fe20000410000 */
[----:B------:R-:W-:Y:S01]  /*2c40*/  SHF.L.U32 R180, R195, 0x10, RZ ;  /* 0x00000010c3b47819 */ /* 0x000fe200000006ff */
[----:B------:R-:W2:Y:S01]  /*2c50*/  LDL.LU R183, [R1+0x84] ;  /* 0x0000840001b77983 */ /* 0x000ea20000300800 */
[----:B------:R-:W-:Y:S01]  /*2c60*/  MOV R195, R240 ;  /* 0x000000f000c37202 */ /* 0x000fe20000000f00 */
[----:B------:R-:W-:Y:S02]  /*2c70*/  FMUL.FTZ R240, R244, UR29 ;  /* 0x0000001df4f07c20 */ /* 0x000fe40008410000 */
[----:B------:R-:W3:Y:S01]  /*2c80*/  LDL.LU R244, [R1+0x34] ;  /* 0x0000340001f47983 */ /* 0x000ee20000300800 */
[----:B------:R-:W-:-:S04]  /*2c90*/  FADD.FTZ R182, R187, R182 ;  /* 0x000000b6bbb67221 */ /* 0x000fc80000010000 */
[----:B------:R-:W-:Y:S01]  /*2ca0*/  FADD.FTZ R182, R249, R182 ;  /* 0x000000b6f9b67221 */ /* 0x000fe20000010000 */
[----:B--2---:R-:W-:Y:S01]  /*2cb0*/  FADD.FTZ R183, R183, R180 ;  /* 0x000000b4b7b77221 */ /* 0x004fe20000010000 */
[----:B---3--:R-:W-:-:S04]  /*2cc0*/  FFMA.FTZ R244, R240, R180, R244 ;  /* 0x000000b4f0f47223 */ /* 0x008fc800000100f4 */
[----:B------:R1:W-:Y:S04]  /*2cd0*/  STL [R1+0x84], R183 ;  /* 0x000084b701007387 */ /* 0x0003e80000100800 */
[----:B------:R2:W-:Y:S01]  /*2ce0*/  STL [R1+0x34], R244 ;  /* 0x000034f401007387 */ /* 0x0005e20000100800 */
[----:B-1----:R-:W-:Y:S02]  /*2cf0*/  SHF.L.U32 R183, R79, 0x10, RZ ;  /* 0x000000104fb77819 */ /* 0x002fe400000006ff */
[----:B--2---:R-:W-:-:S03]  /*2d00*/  MOV R244, R195 ;  /* 0x000000c300f47202 */ /* 0x004fc60000000f00 */
[----:B------:R-:W-:Y:S02]  /*2d10*/  FMUL.FTZ R195, R183, R180 ;  /* 0x000000b4b7c37220 */ /* 0x000fe40000410000 */
[----:B------:R-:W2:Y:S01]  /*2d20*/  LDL.LU R183, [R1+0x3c] ;  /* 0x00003c0001b77983 */ /* 0x000ea20000300800 */
[----:B------:R-:W-:-:S03]  /*2d30*/  IMAD.U32 R180, R196, 0x10000, RZ ;  /* 0x00010000c4b47824 */ /* 0x000fc600078e00ff */
[----:B------:R-:W3:Y:S01]  /*2d40*/  LDL.LU R196, [R1+0x6c] ;  /* 0x00006c0001c47983 */ /* 0x000ee20000300800 */
[----:B------:R-:W-:-:S04]  /*2d50*/  FADD.FTZ R182, R188, R182 ;  /* 0x000000b6bcb67221 */ /* 0x000fc80000010000 */
[----:B------:R-:W-:-:S04]  /*2d60*/  FADD.FTZ R182, R15, R182 ;  /* 0x000000b60fb67221 */ /* 0x000fc80000010000 */
[----:B------:R-:W-:-:S04]  /*2d70*/  FADD.FTZ R182, R189, R182 ;  /* 0x000000b6bdb67221 */ /* 0x000fc80000010000 */
[----:B------:R-:W-:Y:S01]  /*2d80*/  FADD.FTZ R182, R17, R182 ;  /* 0x000000b611b67221 */ /* 0x000fe20000010000 */
[----:B------:R-:W-:-:S03]  /*2d90*/  FMUL.FTZ R241, R241, UR29 ;  /* 0x0000001df1f17c20 */ /* 0x000fc60008410000 */
[----:B------:R-:W-:-:S04]  /*2da0*/  FADD.FTZ R182, R190, R182 ;  /* 0x000000b6beb67221 */ /* 0x000fc80000010000 */
        /* <DEDUP_REMOVED lines=14> */
[----:B------:R-:W-:-:S04]  /*2e90*/  FMUL.FTZ R242, R242, UR29 ;  /* 0x0000001df2f27c20 */ /* 0x000fc80008410000 */
[----:B--2---:R-:W-:Y:S01]  /*2ea0*/  FFMA.FTZ R183, R242, R182, R183 ;  /* 0x000000b6f2b77223 */ /* 0x004fe200000100b7 */
[----:B---3--:R-:W-:-:S04]  /*2eb0*/  FADD.FTZ R197, R197, R182 ;  /* 0x000000b6c5c57221 */ /* 0x008fc80000010000 */
[----:B------:R1:W-:Y:S04]  /*2ec0*/  STL [R1+0x44], R183 ;  /* 0x000044b701007387 */ /* 0x0003e80000100800 */
[----:B------:R2:W-:Y:S01]  /*2ed0*/  STL [R1+0x74], R197 ;  /* 0x000074c501007387 */ /* 0x0005e20000100800 */
[----:B-1----:R-:W-:-:S05]  /*2ee0*/  SHF.L.U32 R183, R81, 0x10, RZ ;  /* 0x0000001051b77819 */ /* 0x002fca00000006ff */
[----:B--2---:R-:W-:Y:S02]  /*2ef0*/  FMUL.FTZ R197, R183, R182 ;  /* 0x000000b6b7c57220 */ /* 0x004fe40000410000 */
[----:B------:R-:W2:Y:S01]  /*2f00*/  LDL.LU R183, [R1+0x4c] ;  /* 0x00004c0001b77983 */ /* 0x000ea20000300800 */
[----:B------:R-:W-:-:S03]  /*2f10*/  SHF.L.U32 R182, R198, 0x10, RZ ;  /* 0x00000010c6b67819 */ /* 0x000fc600000006ff */
[----:B------:R-:W3:Y:S01]  /*2f20*/  LDL.LU R198, [R1+0x5c] ;  /* 0x00005c0001c67983 */ /* 0x000ee20000300800 */
[----:B------:R-:W-:Y:S01]  /*2f30*/  FMUL.FTZ R243, R243, UR29 ;  /* 0x0000001df3f37c20 */ /* 0x000fe20008410000 */
        /* <DEDUP_REMOVED lines=10> */
[----:B------:R-:W-:-:S04]  /*2fe0*/  FADD.FTZ R180, R180, R205 ;  /* 0x000000cdb4b47221 */ /* 0x000fc80000010000 */
[----:B------:R-:W-:-:S04]  /*2ff0*/  FADD.FTZ R180, R180, R195 ;  /* 0x000000c3b4b47221 */ /* 0x000fc80000010000 */
[----:B------:R-:W-:Y:S01]  /*3000*/  FADD.FTZ R180, R180, R245 ;  /* 0x000000f5b4b47221 */ /* 0x000fe20000010000 */
[----:B------:R-:W-:-:S03]  /*3010*/  MOV R183, R244 ;  /* 0x000000f400b77202 */ /* 0x000fc60000000f00 */
[----:B------:R-:W-:Y:S01]  /*3020*/  FADD.FTZ R180, R180, R196 ;  /* 0x000000c4b4b47221 */ /* 0x000fe20000010000 */
[----:B------:R-:W-:-:S03]  /*3030*/  SHF.L.U32 R244, R199, 0x10, RZ ;  /* 0x00000010c7f47819 */ /* 0x000fc600000006ff */
[----:B------:R-:W-:Y:S01]  /*3040*/  FADD.FTZ R180, R180, R207 ;  /* 0x000000cfb4b47221 */ /* 0x000fe20000010000 */
[----:B------:R-:W-:-:S03]  /*3050*/  FMUL.FTZ R199, R183, UR29 ;  /* 0x0000001db7c77c20 */ /* 0x000fc60008410000 */
[----:B------:R-:W-:-:S04]  /*3060*/  FADD.FTZ R180, R180, R197 ;  /* 0x000000c5b4b47221 */ /* 0x000fc80000010000 */
[----:B------:R-:W-:-:S04]  /*3070*/  FADD.FTZ R180, R180, R219 ;  /* 0x000000dbb4b47221 */ /* 0x000fc80000010000 */
[----:B------:R-:W-:Y:S01]  /*3080*/  FADD.FTZ R183, R180, R198 ;  /* 0x000000c6b4b77221 */ /* 0x000fe20000010000 */
        /* <DEDUP_REMOVED lines=11> */
[----:B--2---:R-:W-:-:S05]  /*3140*/  FFMA.FTZ R182, R199, R244, R182 ;  /* 0x000000f4c7b67223 */ /* 0x004fca00000100b6 */
[----:B------:R1:W-:Y:S04]  /*3150*/  STL [R1+0x54], R182 ;  /* 0x000054b601007387 */ /* 0x0003e80000100800 */
        /* <DEDUP_REMOVED lines=18> */
[----:B-1----:R-:W-:Y:S01]  /*3280*/  FFMA.FTZ R182, R243, R198, R181 ;  /* 0x000000c6f3b67223 */ /* 0x002fe200000100b5 */
[----:B------:R-:W-:Y:S01]  /*3290*/  SHF.L.U32 R181, R83, 0x10, RZ ;  /* 0x0000001053b57819 */ /* 0x000fe200000006ff */
[----:B------:R-:W-:Y:S02]  /*32a0*/  FADD.FTZ R183, R183, R221 ;  /* 0x000000ddb7b77221 */ /* 0x000fe40000010000 */
[----:B------:R-:W-:Y:S01]  /*32b0*/  FFMA.FTZ R182, R220, R221, R182 ;  /* 0x000000dddcb67223 */ /* 0x000fe200000100b6 */
[----:B--2---:R-:W-:Y:S01]  /*32c0*/  FADD.FTZ R180, R180, R244 ;  /* 0x000000f4b4b47221 */ /* 0x004fe20000010000 */
[----:B------:R-:W-:-:S04]  /*32d0*/  FMUL.FTZ R244, R181, R244 ;  /* 0x000000f4b5f47220 */ /* 0x000fc80000410000 */
[----:B------:R-:W-:Y:S01]  /*32e0*/  FFMA.FTZ R182, R199, R244, R182 ;  /* 0x000000f4c7b67223 */ /* 0x000fe200000100b6 */
[----:B------:R-:W-:Y:S01]  /*32f0*/  FADD.FTZ R183, R183, R244 ;  /* 0x000000f4b7b77221 */ /* 0x000fe20000010000 */
[----:B------:R0:W-:Y:S02]  /*3300*/  STL [R1+0x64], R180 ;  /* 0x000064b401007387 */ /* 0x0001e40000100800 */
[----:B------:R-:W-:Y:S01]  /*3310*/  FFMA.FTZ R182, R61, R60, R182 ;  /* 0x0000003c3db67223 */ /* 0x000fe200000100b6 */
[----:B------:R-:W-:Y:S01]  /*3320*/  FADD.FTZ R183, R183, R60 ;  /* 0x0000003cb7b77221 */ /* 0x000fe20000010000 */
[----:B------:R0:W5:Y:S04]  /*3330*/  LDL.LU R61, [R1+0xf0] ;  /* 0x0000f000013d7983 */ /* 0x0001680000300800 */
[----:B------:R0:W5:Y:S01]  /*3340*/  LDL.LU R60, [R1+0xec] ;  /* 0x0000ec00013c7983 */ /* 0x0001620000300800 */
[----:B------:R-:W-:Y:S05]  /*3350*/  BRA `(.L_x_7348) ;  /* 0x0000000400347947 */ /* 0x000fea0003800000 */
.L_x_7347:
        /* <DEDUP_REMOVED lines=12> */
.L_x_7349:
[----:B------:R-:W-:Y:S01]  /*3420*/  CS2R R182, SRZ ;  /* 0x0000000000b67805 */ /* 0x000fe2000001ff00 */
[----:B------:R-:W-:Y:S06]  /*3430*/  BRA.U UP0, `(.L_x_7350) ;  /* 0x0000000100587547 */ /* 0x000fec000b800000 */
[----:B------:R-:W0:Y:S01]  /*3440*/  LDC.64 R214, c[0x0][0x3b0] ;  /* 0x0000ec00ffd67b82 */ /* 0x000e220000000a00 */
[C---:B------:R-:W-:Y:S01]  /*3450*/  IADD3 R213, PT, PT, R208.reuse, 0x180, RZ ;  /* 0x00000180d0d57810 */ /* 0x040fe20007ffe0ff */
[C---:B------:R-:W-:Y:S01]  /*3460*/  VIADD R210, R208.reuse, 0x100 ;  /* 0x00000100d0d27836 */ /* 0x040fe20000000000 */
[C---:B------:R-:W-:Y:S02]  /*3470*/  IADD3 R209, PT, PT, R208.reuse, 0x80, RZ ;  /* 0x00000080d0d17810 */ /* 0x040fe40007ffe0ff */
[C---:B------:R-:W-:Y:S01]  /*3480*/  IADD3 R212, PT, PT, R208.reuse, 0x200, RZ ;  /* 0x00000200d0d47810 */ /* 0x040fe20007ffe0ff */
[----:B0-----:R-:W-:-:S04]  /*3490*/  IMAD.WIDE.U32 R180, R208, 0x8, R214 ;  /* 0x00000008d0b47825 */ /* 0x001fc800078e00d6 */
[----:B------:R-:W-:-:S04]  /*34a0*/  IMAD.WIDE.U32 R216, R213, 0x8, R214 ;  /* 0x00000008d5d87825 */ /* 0x000fc800078e00d6 */
[----:B------:R-:W-:Y:S01]  /*34b0*/  IMAD.WIDE.U32 R208, R209, 0x8, R214 ;  /* 0x00000008d1d07825 */ /* 0x000fe200078e00d6 */
[----:B------:R-:W-:-:S03]  /*34c0*/  MOV R213, R217 ;  /* 0x000000d900d57202 */ /* 0x000fc60000000f00 */
        /* <DEDUP_REMOVED lines=13> */
.L_x_7350:
[----:B------:R-:W0:Y:S01]  /*35a0*/  S2R R20, SR_TID.X ;  /* 0x0000000000147919 */ /* 0x000e220000002100 */
[----:B------:R-:W-:Y:S01]  /*35b0*/  UIMAD UR9, UR8, UR26, URZ ;  /* 0x0000001a080972a4 */ /* 0x000fe2000f8e02ff */
[----:B------:R-:W1:Y:S01]  /*35c0*/  LDC.64 R180, c[0x0][0x438] ;  /* 0x00010e00ffb47b82 */ /* 0x000e620000000a00 */
[C---:B------:R-:W-:Y:S02]  /*35d0*/  IADD3 R30, PT, PT, R208.reuse, 0x80, RZ ;  /* 0x00000080d01e7810 */ /* 0x040fe40007ffe0ff */
[----:B------:R-:W-:Y:S01]  /*35e0*/  USHF.R.S32.HI UR10, URZ, 0x1f, UR9 ;  /* 0x0000001fff0a7899 */ /* 0x000fe20008011409 */
[C---:B------:R-:W-:Y:S02]  /*35f0*/  IADD3 R32, PT, PT, R208.reuse, 0x100, RZ ;  /* 0x00000100d0207810 */ /* 0x040fe40007ffe0ff */
[C---:B------:R-:W-:Y:S01]  /*3600*/  IADD3 R34, PT, PT, R208.reuse, 0x180, RZ ;  /* 0x00000180d0227810 */ /* 0x040fe20007ffe0ff */
[----:B------:R-:W-:Y:S01]  /*3610*/  ULEA.HI UR10, UR10, UR9, URZ, 0x3 ;  /* 0x000000090a0a7291 */ /* 0x000fe2000f8f18ff */
[----:B------:R-:W2:Y:S01]  /*3620*/  LDC.64 R38, c[0x0][0x3b0] ;  /* 0x0000ec00ff267b82 */ /* 0x000ea20000000a00 */
[----:B------:R-:W-:-:S04]  /*3630*/  IADD3 R36, PT, PT, R208, 0x200, RZ ;  /* 0x00000200d0247810 */ /* 0x000fc80007ffe0ff */
        /* <DEDUP_REMOVED lines=9> */
[--C-:B------:R-:W-:Y:S01]  /*36d0*/  IMAD.WIDE.U32 R20, R20, 0x20, R180.reuse ;  /* 0x0000002014147825 */ /* 0x100fe200078e00b4 */
[----:B------:R1:W5:Y:S03]  /*36e0*/  LDG.E.128 R56, desc[UR20][R22.64] ;  /* 0x0000001416387981 */ /* 0x000366000c1e1d00 */
[--C-:B------:R-:W-:Y:S01]  /*36f0*/  IMAD.WIDE.U32 R24, R24, 0x20, R180.reuse ;  /* 0x0000002018187825 */ /* 0x100fe200078e00b4 */
[----:B------:R1:W5:Y:S03]  /*3700*/  LDG.E.128 R52, desc[UR20][R22.64+0x10] ;  /* 0x0000101416347981 */ /* 0x000366000c1e1d00 */
[--C-:B------:R-:W-:Y:S01]  /*3710*/  IMAD.WIDE.U32 R26, R26, 0x20, R180.reuse ;  /* 0x000000201a1a7825 */ /* 0x100fe200078e00b4 */
[----:B------:R1:W5:Y:S03]  /*3720*/  LDG.E.128 R48, desc[UR20][R20.64] ;  /* 0x0000001414307981 */ /* 0x000366000c1e1d00 */
[----:B------:R-:W-:Y:S01]  /*3730*/  IMAD.WIDE.U32 R180, R28, 0x20, R180 ;  /* 0x000000201cb47825 */ /* 0x000fe200078e00b4 */
[----:B------:R1:W5:Y:S03]  /*3740*/  LDG.E.128 R44, desc[UR20][R20.64+0x10] ;  /* 0x00001014142c7981 */ /* 0x000366000c1e1d00 */
[--C-:B------:R-:W-:Y:S01]  /*3750*/  IMAD.WIDE.U32 R28, R208, 0x8, R38.reuse ;  /* 0x00000008d01c7825 */ /* 0x100fe200078e0026 */
[----:B------:R1:W5:Y:S03]  /*3760*/  LDG.E.128 R40, desc[UR20][R24.64] ;  /* 0x0000001418287981 */ /* 0x000366000c1e1d00 */
[--C-:B------:R-:W-:Y:S01]  /*3770*/  IMAD.WIDE.U32 R32, R32, 0x8, R38.reuse ;  /* 0x0000000820207825 */ /* 0x100fe200078e0026 */
[----:B------:R1:W5:Y:S03]  /*3780*/  LDG.E.64 R216, desc[UR20][R28.64] ;  /* 0x000000141cd87981 */ /* 0x000366000c1e1b00 */
[--C-:B------:R-:W-:Y:S01]  /*3790*/  IMAD.WIDE.U32 R34, R34, 0x8, R38.reuse ;  /* 0x0000000822227825 */ /* 0x100fe200078e0026 */
[----:B------:R1:W5:Y:S03]  /*37a0*/  LDG.E.64 R212, desc[UR20][R32.64] ;  /* 0x0000001420d47981 */ /* 0x000366000c1e1b00 */
[----:B------:R-:W-:Y:S01]  /*37b0*/  IMAD.WIDE.U32 R36, R36, 0x8, R38 ;  /* 0x0000000824247825 */ /* 0x000fe200078e0026 */
[----:B------:R1:W5:Y:S04]  /*37c0*/  LDG.E.64 R210, desc[UR20][R34.64] ;  /* 0x0000001422d27981 */ /* 0x000368000c1e1b00 */
[----:B------:R1:W5:Y:S04]  /*37d0*/  LDG.E.64 R208, desc[UR20][R36.64] ;  /* 0x0000001424d07981 */ /* 0x000368000c1e1b00 */
[----:B------:R1:W5:Y:S04]  /*37e0*/  LDG.E.128 R28, desc[UR20][R26.64+0x10] ;  /* 0x000010141a1c7981 */ /* 0x000368000c1e1d00 */
[----:B------:R1:W5:Y:S04]  /*37f0*/  LDG.E.128 R32, desc[UR20][R26.64] ;  /* 0x000000141a207981 */ /* 0x000368000c1e1d00 */
[----:B------:R1:W5:Y:S04]  /*3800*/  LDG.E.128 R36, desc[UR20][R24.64+0x10] ;  /* 0x0000101418247981 */ /* 0x000368000c1e1d00 */
[----:B------:R1:W5:Y:S04]  /*3810*/  LDG.E.128 R20, desc[UR20][R180.64+0x10] ;  /* 0x00001014b4147981 */ /* 0x000368000c1e1d00 */
[----:B------:R1:W5:Y:S02]  /*3820*/  LDG.E.128 R24, desc[UR20][R180.64] ;  /* 0x00000014b4187981 */ /* 0x000364000c1e1d00 */
.L_x_7348:
[----:B------:R3:W-:Y:S04]  /*3830*/  STL [R1+0xec], R0 ;  /* 0x0000ec0001007387 */ /* 0x0007e80000100800 */
[----:B012---:R-:W0:Y:S04]  /*3840*/  SHFL.DOWN PT, R180, R183, 0x10, 0x1f ;  /* 0x0a001f00b7b47f89 */ /* 0x007e2800000e0000 */
[----:B------:R-:W1:Y:S01]  /*3850*/  SHFL.DOWN PT, R181, R182, 0x10, 0x1f ;  /* 0x0a001f00b6b57f89 */ /* 0x000e6200000e0000 */
[----:B---3--:R-:W2:Y:S01]  /*3860*/  S2R R0, SR_TID.X ;  /* 0x0000000000007919 */ /* 0x008ea20000002100 */
[----:B0-----:R-:W-:Y:S01]  /*3870*/  FADD.FTZ R180, R180, R183 ;  /* 0x000000b7b4b47221 */ /* 0x001fe20000010000 */
[----:B-1----:R-:W-:-:S04]  /*3880*/  FADD.FTZ R181, R181, R182 ;  /* 0x000000b6b5b57221 */ /* 0x002fc80000010000 */
[----:B------:R-:W0:Y:S04]  /*3890*/  SHFL.DOWN PT, R182, R180, 0x8, 0x1f ;  /* 0x09001f00b4b67f89 */ /* 0x000e2800000e0000 */
[----:B------:R-:W1:Y:S01]  /*38a0*/  SHFL.DOWN PT, R183, R181, 0x8, 0x1f ;  /* 0x09001f00b5b77f89 */ /* 0x000e6200000e0000 */
[----:B--2---:R-:W-:-:S03]  /*38b0*/  LOP3.LUT P0, RZ, R0, 0x1f, RZ, 0xc0, !PT ;  /* 0x0000001f00ff7812 */ /* 0x004fc6000780c0ff */
[----:B------:R2:W5:Y:S01]  /*38c0*/  LDL.LU R0, [R1+0xec] ;  /* 0x0000ec0001007983 */ /* 0x0005620000300800 */
        /* <DEDUP_REMOVED lines=12> */
[----:B------:R-:W-:Y:S01]  /*3990*/  BSSY.RECONVERGENT B0, `(.L_x_7351) ;  /* 0x000000d000007945 */ /* 0x000fe20003800200 */
[----:B0-----:R-:W-:Y:S01]  /*39a0*/  FADD.FTZ R180, R180, R182 ;  /* 0x000000b6b4b47221 */ /* 0x001fe20000010000 */
[----:B-1----:R-:W-:Y:S02]  /*39b0*/  FADD.FTZ R181, R181, R183 ;  /* 0x000000b7b5b57221 */ /* 0x002fe40000010000 */
[----:B--2---:R-:W-:Y:S05]  /*39c0*/  @P0 BRA `(.L_x_7352) ;  /* 0x0000000000240947 */ /* 0x004fea0003800000 */
        /* <DEDUP_REMOVED lines=9> */
.L_x_7352:
[----:B------:R-:W-:Y:S05]  /*3a60*/  BSYNC.RECONVERGENT B0 ;  /* 0x0000000000007941 */ /* 0x000fea0003800200 */
.L_x_7351:
[----:B------:R-:W1:Y:S08]  /*3a70*/  S2UR UR10, SR_CgaCtaId ;  /* 0x00000000000a79c3 */ /* 0x000e700000008800 */
[----:B------:R-:W-:Y:S06]  /*3a80*/  BAR.SYNC.DEFER_BLOCKING 0x0 ;  /* 0x0000000000007b1d */ /* 0x000fec0000010000 */
[----:B------:R-:W-:Y:S01]  /*3a90*/  UMOV UR9, 0x400 ;  /* 0x0000040000097882 */ /* 0x000fe20000000000 */
[----:B------:R-:W-:Y:S01]  /*3aa0*/  STL [R1+0xf0], R2 ;  /* 0x0000f00201007387 */ /* 0x000fe20000100800 */
[----:B------:R-:W-:Y:S01]  /*3ab0*/  @UP3 UIADD3 UR11, UPT, UPT, UR11, -0x1, URZ ;  /* 0xffffffff0b0b3890 */ /* 0x000fe2000fffe0ff */
[----:B------:R-:W-:Y:S01]  /*3ac0*/  PLOP3.LUT P0, PT, PT, PT, UP3, 0x80, 0x8 ;  /* 0x000000000008781c */ /* 0x000fe20003f0f038 */
[----:B------:R-:W2:Y:S01]  /*3ad0*/  @UP3 LDCU.64 UR32, c[0x0][0x390] ;  /* 0x00007200ff2037ac */ /* 0x000ea20008000a00 */
[----:B-----5:R-:W-:Y:S01]  /*3ae0*/  STL [R1+0xec], R0 ;  /* 0x0000ec0001007387 */ /* 0x020fe20000100800 */
        /* <DEDUP_REMOVED lines=10> */
[----:B------:R-:W0:Y:S01]  /*3b90*/  LDS.128 R180, [UR10] ;  /* 0x0000000affb47984 */ /* 0x000e220008000c00 */
[----:B------:R-:W-:-:S04]  /*3ba0*/  @UP3 UIMAD UR11, UR11, UR26, URZ ;  /* 0x0000001a0b0b32a4 */ /* 0x000fc8000f8e02ff */
[----:B------:R-:W-:-:S04]  /*3bb0*/  @UP3 USHF.R.S32.HI UR9, URZ, 0x1f, UR11 ;  /* 0x0000001fff093899 */ /* 0x000fc8000801140b */
[----:B------:R-:W-:Y:S01]  /*3bc0*/  @UP3 ULEA.HI UR9, UR9, UR11, URZ, 0x3 ;  /* 0x0000000b09093291 */ /* 0x000fe2000f8f18ff */
[----:B0-----:R-:W-:Y:S01]  /*3bd0*/  FADD.FTZ R181, R0, R181 ;  /* 0x000000b500b57221 */ /* 0x001fe20000010000 */
[----:B------:R-:W-:Y:S02]  /*3be0*/  FADD.FTZ R180, R2, R180 ;  /* 0x000000b402b47221 */ /* 0x000fe40000010000 */
[----:B------:R-:W5:Y:S01]  /*3bf0*/  LDL.LU R2, [R1+0xf0] ;  /* 0x0000f00001027983 */ /* 0x000f620000300800 */
[----:B------:R-:W-:Y:S01]  /*3c00*/  FADD.FTZ R181, R183, R181 ;  /* 0x000000b5b7b57221 */ /* 0x000fe20000010000 */
[----:B------:R-:W-:Y:S01]  /*3c10*/  FADD.FTZ R0, R182, R180 ;  /* 0x000000b4b6007221 */ /* 0x000fe20000010000 */
[----:B------:R-:W-:Y:S01]  /*3c20*/  HFMA2 R180, -RZ, RZ, 0, 0 ;  /* 0x00000000ffb47431 */ /* 0x000fe200000001ff */
[----:B------:R-:W0:Y:S01]  /*3c30*/  S2R R183, SR_TID.X ;  /* 0x0000000000b77919 */ /* 0x000e220000002100 */
[----:B------:R-:W-:Y:S01]  /*3c40*/  FMUL.FTZ R181, R181, UR28 ;  /* 0x0000001cb5b57c20 */ /* 0x000fe20008410000 */
[----:B------:R-:W-:-:S04]  /*3c50*/  MOV R182, 0x10 ;  /* 0x0000001000b67802 */ /* 0x000fc80000000f00 */
[----:B------:R-:W-:Y:S02]  /*3c60*/  R2UR UR31, R181 ;  /* 0x00000000b51f72ca */ /* 0x000fe400000e0000 */
[----:B------:R-:W-:-:S04]  /*3c70*/  MOV R181, UR9 ;  /* 0x0000000900b57c02 */ /* 0x000fc80008000f00 */
[----:B0-----:R-:W-:-:S05]  /*3c80*/  @P0 LEA.HI.SX32 R180, R181, R183, 0x1d ;  /* 0x000000b7b5b40211 */ /* 0x001fca00078feaff */
[----:B--2---:R-:W-:-:S05]  /*3c90*/  @P0 IMAD.WIDE.U32 R182, R180, R182, UR32 ;  /* 0x00000020b4b60e25 */ /* 0x004fca000f8e00b6 */
[----:B------:R0:W5:Y:S01]  /*3ca0*/  @P0 LDG.E.128 R164, desc[UR20][R182.64] ;  /* 0x00000014b6a40981 */ /* 0x000162000c1e1d00 */
[----:B------:R-:W-:Y:S01]  /*3cb0*/  UIMAD UR9, UR8, UR26, URZ ;  /* 0x0000001a080972a4 */ /* 0x000fe2000f8e02ff */
[----:B------:R-:W-:Y:S01]  /*3cc0*/  FMUL.FTZ R181, R0, UR28 ;  /* 0x0000001c00b57c20 */ /* 0x000fe20008410000 */
[----:B0-----:R-:W0:Y:S02]  /*3cd0*/  S2R R183, SR_TID.X ;  /* 0x0000000000b77919 */ /* 0x001e240000002100 */
[----:B------:R-:W-:Y:S01]  /*3ce0*/  USHF.R.S32.HI UR10, URZ, 0x1f, UR9 ;  /* 0x0000001fff0a7899 */ /* 0x000fe20008011409 */
[----:B------:R-:W-:Y:S01]  /*3cf0*/  ISETP.NE.AND P0, PT, RZ, UR27, PT ;  /* 0x0000001bff007c0c */ /* 0x000fe2000bf05270 */
[----:B------:R1:W5:Y:S02]  /*3d00*/  LDL.LU R0, [R1+0xec] ;  /* 0x0000ec0001007983 */ /* 0x0003640000300800 */
[----:B------:R-:W-:Y:S01]  /*3d10*/  ULEA.HI UR10, UR10, UR9, URZ, 0x3 ;  /* 0x000000090a0a7291 */ /* 0x000fe2000f8f18ff */
[----:B------:R-:W-:Y:S01]  /*3d20*/  FSEL R181, R181, RZ, !P0 ;  /* 0x000000ffb5b57208 */ /* 0x000fe20004000000 */
[----:B------:R-:W-:-:S03]  /*3d30*/  UISETP.NE.U32.AND UP0, UPT, UR4, URZ, UPT ;  /* 0x000000ff0400728c */ /* 0x000fc6000bf05070 */
[----:B------:R-:W-:Y:S01]  /*3d40*/  R2UR UR32, R181 ;  /* 0x00000000b52072ca */ /* 0x000fe200000e0000 */
[----:B------:R-:W-:Y:S01]  /*3d50*/  UISETP.NE.AND.EX UP0, UPT, UR5, URZ, UPT, UP0 ;  /* 0x000000ff0500728c */ /* 0x000fe2000bf05300 */
[----:B------:R-:W-:-:S04]  /*3d60*/  MOV R181, UR10 ;  /* 0x0000000a00b57c02 */ /* 0x000fc80008000f00 */
[----:B0-----:R-:W-:-:S05]  /*3d70*/  LEA.HI.SX32 R181, R181, R183, 0x1d ;  /* 0x000000b7b5b57211 */ /* 0x001fca00078feaff */
[----:B------:R1:W-:Y:S01]  /*3d80*/  STL [R1+0x8], R181 ;  /* 0x000008b501007387 */ /* 0x0003e20000100800 */
[----:B------:R-:W-:Y:S05]  /*3d90*/  BRA.U UP0, `(.L_x_7353) ;  /* 0x0000002500287547 */ /* 0x000fea000b800000 */
[----:B------:R-:W-:-:S04]  /*3da0*/  UISETP.NE.U32.AND UP0, UPT, UR6, URZ, UPT ;  /* 0x000000ff0600728c */ /* 0x000fc8000bf05070 */
[----:B------:R-:W-:-:S09]  /*3db0*/  UISETP.NE.AND.EX UP0, UPT, UR7, URZ, UPT, UP0 ;  /* 0x000000ff0700728c */ /* 0x000fd2000bf05300 */
[----:B------:R-:W-:Y:S05]  /*3dc0*/  BRA.U UP0, `(.L_x_7354) ;  /* 0x0000001100647547 */ /* 0x000fea000b800000 */
[----:B------:R-:W-:Y:S05]  /*3dd0*/  BRA.U !UP3, `(.L_x_7355) ;  /* 0x000000010b847547 */ /* 0x000fea000b800000 */
[----:B------:R-:W-:Y:S01]  /*3de0*/  LOP3.LUT P1, RZ, R216, 0xff, RZ, 0xc0, !PT ;  /* 0x000000ffd8ff7812 */ /* 0x000fe2000782c0ff */
[----:B------:R-:W-:Y:S01]  /*3df0*/  BSSY.RECONVERGENT B0, `(.L_x_7356) ;  /* 0x000000d000007945 */ /* 0x000fe20003800200 */
[----:B-1----:R-:W-:-:S11]  /*3e00*/  HFMA2 R181, -RZ, RZ, 0, 0 ;  /* 0x00000000ffb57431 */ /* 0x002fd600000001ff */
[----:B------:R-:W-:Y:S05]  /*3e10*/  @!P1 BRA `(.L_x_7357) ;  /* 0x0000000000289947 */ /* 0x000fea0003800000 */
        /* <DEDUP_REMOVED lines=10> */
.L_x_7357:
[----:B------:R-:W-:Y:S05]  /*3ec0*/  BSYNC.RECONVERGENT B0 ;  /* 0x0000000000007941 */ /* 0x000fea0003800200 */
.L_x_7356:
[----:B------:R-:W-:Y:S01]  /*3ed0*/  BSSY.RECONVERGENT B0, `(.L_x_7358) ;  /* 0x000000e000007945 */ /* 0x000fe20003800200 */
[----:B------:R-:W-:Y:S01]  /*3ee0*/  FADD.FTZ R181, R156, R181 ;  /* 0x000000b59cb57221 */ /* 0x000fe20000010000 */
[----:B------:R-:W-:Y:S02]  /*3ef0*/  MOV R156, RZ ;  /* 0x000000ff009c7202 */ /* 0x000fe40000000f00 */
[----:B------:R-:W-:Y:S05]  /*3f00*/  @!P1 BRA `(.L_x_7359) ;  /* 0x0000000000289947 */ /* 0x000fea0003800000 */
[----:B------:R-:W-:Y:S02]  /*3f10*/  MOV R156, UR31 ;  /* 0x0000001f009c7c02 */ /* 0x000fe40008000f00 */
[----:B------:R-:W-:Y:S02]  /*3f20*/  ISETP.LT.AND P0, PT, RZ, UR30, PT ;  /* 0x0000001eff007c0c */ /* 0x000fe4000bf01270 */
[----:B------:R-:W-:Y:S01]  /*3f30*/  SHF.L.U32 R182, R84, 0x10, RZ ;  /* 0x0000001054b67819 */ /* 0x000fe200000006ff */
[----:B-----5:R-:W-:-:S04]  /*3f40*/  FFMA.FTZ R156, R0, R156, UR32 ;  /* 0x00000020009c7e23 */ /* 0x020fc8000801009c */
[----:B------:R-:W-:-:S04]  /*3f50*/  FADD.FTZ R156, R222, -R156 ;  /* 0x8000009cde9c7221 */ /* 0x000fc80000010000 */
[----:B------:R-:W-:-:S05]  /*3f60*/  FMUL.FTZ R156, R156, UR29 ;  /* 0x0000001d9c9c7c20 */ /* 0x000fca0008410000 */
[----:B------:R-:W-:-:S05]  /*3f70*/  FSEL R156, R156, RZ, P0 ;  /* 0x000000ff9c9c7208 */ /* 0x000fca0000000000 */
[----:B------:R-:W-:-:S04]  /*3f80*/  FMUL.FTZ R156, R156, UR23 ;  /* 0x000000179c9c7c20 */ /* 0x000fc80008410000 */
[----:B------:R-:W-:-:S04]  /*3f90*/  FMUL.FTZ R156, R156, UR22 ;  /* 0x000000169c9c7c20 */ /* 0x000fc80008410000 */
[----:B------:R-:W-:-:S07]  /*3fa0*/  FMUL.FTZ R156, R156, R182 ;  /* 0x000000b69c9c7220 */ /* 0x000fce0000410000 */
.L_x_7359:
[----:B------:R-:W-:Y:S05]  /*3fb0*/  BSYNC.RECONVERGENT B0 ;  /* 0x0000000000007941 */ /* 0x000fea0003800200 */
.L_x_7358:
[----:B------:R-:W-:-:S04]  /*3fc0*/  F2FP.BF16.F32.PACK_AB R156, RZ, R156 ;  /* 0x0000009cff9c723e */ /* 0x000fc800000010ff */
[----:B------:R-:W-:Y:S02]  /*3fd0*/  PRMT R168, R156, 0x7610, R168 ;  /* 0x000076109ca87816 */ /* 0x000fe400000000a8 */
[----:B------:R-:W-:-:S07]  /*3fe0*/  MOV R156, R181 ;  /* 0x000000b5009c7202 */ /* 0x000fce0000000f00 */
.L_x_7355:
[----:B------:R-:W-:Y:S05]  /*3ff0*/  BRA.U !UP3, `(.L_x_7360) ;  /* 0x000000010b8c7547 */ /* 0x000fea000b800000 */
[----:B------:R-:W-:Y:S01]  /*4000*/  LOP3.LUT P0, RZ, R216, 0xff00, RZ, 0xc0, !PT ;  /* 0x0000ff00d8ff7812 */ /* 0x000fe2000780c0ff */
[----:B------:R-:W-:Y:S01]  /*4010*/  BSSY.RECONVERGENT B0, `(.L_x_7361) ;  /* 0x000000e000007945 */ /* 0x000fe20003800200 */
[----:B-1----:R-:W-:-:S11]  /*4020*/  HFMA2 R181, -RZ, RZ, 0, 0 ;  /* 0x00000000ffb57431 */ /* 0x002fd600000001ff */
        /* <DEDUP_REMOVED lines=12> */
.L_x_7362:
[----:B------:R-:W-:Y:S05]  /*40f0*/  BSYNC.RECONVERGENT B0 ;  /* 0x0000000000007941 */ /* 0x000fea0003800200 */
.L_x_7361:
[----:B------:R-:W-:Y:S01]  /*4100*/  BSSY.RECONVERGENT B0, `(.L_x_7363) ;  /* 0x000000f000007945 */ /* 0x000fe20003800200 */
[----:B------:R-:W-:Y:S01]  /*4110*/  FADD.FTZ R181, R157, R181 ;  /* 0x000000b59db57221 */ /* 0x000fe20000010000 */
[----:B------:R-:W-:Y:S02]  /*4120*/  MOV R157, RZ ;  /* 0x000000ff009d7202 */ /* 0x000fe40000000f00 */
[----:B------:R-:W-:Y:S05]  /*4130*/  @!P0 BRA `(.L_x_7364) ;  /* 0x00000000002c8947 */ /* 0x000fea0003800000 */
[----:B------:R-:W-:Y:S02]  /*4140*/  MOV R157, UR31 ;  /* 0x0000001f009d7c02 */ /* 0x000fe40008000f00 */
[----:B------:R-:W-:Y:S02]  /*4150*/  ISETP.LT.AND P0, PT, RZ, UR30, PT ;  /* 0x0000001eff007c0c */ /* 0x000fe4000bf01270 */
[----:B------:R-:W-:Y:S01]  /*4160*/  PRMT R182, R84, 0x7632, R182 ;  /* 0x0000763254b67816 */ /* 0x000fe200000000b6 */
[----:B-----5:R-:W-:-:S03]  /*4170*/  FFMA.FTZ R157, R2, R157, UR32 ;  /* 0x00000020029d7e23 */ /* 0x020fc6000801009d */
[----:B------:R-:W-:Y:S01]  /*4180*/  SHF.L.U32 R182, R182, 0x10, RZ ;  /* 0x00000010b6b67819 */ /* 0x000fe200000006ff */
[----:B------:R-:W-:-:S04]  /*4190*/  FADD.FTZ R157, R4, -R157 ;  /* 0x8000009d049d7221 */ /* 0x000fc80000010000 */
[----:B------:R-:W-:-:S05]  /*41a0*/  FMUL.FTZ R157, R157, UR29 ;  /* 0x0000001d9d9d7c20 */ /* 0x000fca0008410000 */
[----:B------:R-:W-:-:S05]  /*41b0*/  FSEL R157, R157, RZ, P0 ;  /* 0x000000ff9d9d7208 */ /* 0x000fca0000000000 */
[----:B------:R-:W-:-:S04]  /*41c0*/  FMUL.FTZ R157, R157, UR23 ;  /* 0x000000179d9d7c20 */ /* 0x000fc80008410000 */
[----:B------:R-:W-:-:S04]  /*41d0*/  FMUL.FTZ R157, R157, UR22 ;  /* 0x000000169d9d7c20 */ /* 0x000fc80008410000 */
[----:B------:R-:W-:-:S07]  /*41e0*/  FMUL.FTZ R157, R157, R182 ;  /* 0x000000b69d9d7220 */ /* 0x000fce0000410000 */
.L_x_7364:
[----:B------:R-:W-:Y:S05]  /*41f0*/  BSYNC.RECONVERGENT B0 ;  /* 0x0000000000007941 */ /* 0x000fea0003800200 */
.L_x_7363:
[----:B------:R-:W-:-:S04]  /*4200*/  F2FP.BF16.F32.PACK_AB R157, RZ, R157 ;  /* 0x0000009dff9d723e */ /* 0x000fc800000010ff */
[----:B------:R-:W-:Y:S02]  /*4210*/  PRMT R168, R168, 0x5410, R157 ;  /* 0x00005410a8a87816 */ /* 0x000fe4000000009d */
[----:B------:R-:W-:-:S07]  /*4220*/  MOV R157, R181 ;  /* 0x000000b5009d7202 */ /* 0x000fce0000000f00 */
.L_x_7360:
[----:B------:R-:W-:Y:S05]  /*4230*/  BRA.U !UP3, `(.L_x_7365) ;  /* 0x000000010b847547 */ /* 0x000fea000b800000 */
[----:B------:R-:W-:Y:S01]  /*4240*/  LOP3.LUT P0, RZ, R216, 0xff0000, RZ, 0xc0, !PT ;  /* 0x00ff0000d8ff7812 */ /* 0x000fe2000780c0ff */
[----:B------:R-:W-:Y:S01]  /*4250*/  BSSY.RECONVERGENT B0, `(.L_x_7366) ;  /* 0x000000d000007945 */ /* 0x000fe20003800200 */
[----:B-1----:R-:W-:-:S11]  /*4260*/  IMAD.MOV.U32 R181, RZ, RZ, RZ ;  /* 0x000000ffffb57224 */ /* 0x002fd600078e00ff */
        /* <DEDUP_REMOVED lines=11> */
.L_x_7367:
[----:B------:R-:W-:Y:S05]  /*4320*/  BSYNC.RECONVERGENT B0 ;  /* 0x0000000000007941 */ /* 0x000fea0003800200 */
.L_x_7366:
        /* <DEDUP_REMOVED lines=14> */
.L_x_7369:
[----:B------:R-:W-:Y:S05]  /*4410*/  BSYNC.RECONVERGENT B0 ;  /* 0x0000000000007941 */ /* 0x000fea0003800200 */
.L_x_7368:
[----:B------:R-:W-:-:S04]  /*4420*/  F2FP.BF16.F32.PACK_AB R158, RZ, R158 ;  /* 0x0000009eff9e723e */ /* 0x000fc800000010ff */
[----:B------:R-:W-:Y:S02]  /*4430*/  PRMT R169, R158, 0x7610, R169 ;  /* 0x000076109ea97816 */ /* 0x000fe400000000a9 */
[----:B------:R-:W-:-:S07]  /*4440*/  MOV R158, R181 ;  /* 0x000000b5009e7202 */ /* 0x000fce0000000f00 */
.L_x_7365:
        /* <DEDUP_REMOVED lines=16> */
.L_x_7372:
[----:B------:R-:W-:Y:S05]  /*4550*/  BSYNC.RECONVERGENT B0 ;  /* 0x0000000000007941 */ /* 0x000fea0003800200 */
.L_x_7371:
        /* <DEDUP_REMOVED lines=15> */
.L_x_7374:
[----:B------:R-:W-:Y:S05]  /*4650*/  BSYNC.RECONVERGENT B0 ;  /* 0x0000000000007941 */ /* 0x000fea0003800200 */
.L_x_7373:
[----:B------:R-:W-:-:S04]  /*4660*/  F2FP.BF16.F32.PACK_AB R159, RZ, R159 ;  /* 0x0000009fff9f723e */ /* 0x000fc800000010ff */
[----:B------:R-:W-:Y:S02]  /*4670*/  PRMT R169, R169, 0x5410, R159 ;  /* 0x00005410a9a97816 */ /* 0x000fe4000000009f */
[----:B------:R-:W-:-:S07]  /*4680*/  MOV R159, R181 ;  /* 0x000000b5009f7202 */ /* 0x000fce0000000f00 */
.L_x_7370:
[----:B------:R-:W-:Y:S05]  /*4690*/  BRA.U !UP3, `(.L_x_7375) ;  /* 0x000000010b847547 */ /* 0x000fea000b800000 */
[----:B------:R-:W-:Y:S01]  /*46a0*/  LOP3.LUT P0, RZ, R217, 0xff, RZ, 0xc0, !PT ;  /* 0x000000ffd9ff7812 */ /* 0x000fe2000780c0ff */
[----:B------:R-:W-:Y:S01]  /*46b0*/  BSSY.RECONVERGENT B0, `(.L_x_7376) ;  /* 0x000000d000007945 */ /* 0x000fe20003800200 */
[----:B-1----:R-:W-:-:S11]  /*46c0*/  HFMA2 R181, -RZ, RZ, 0, 0 ;  /* 0x00000000ffb57431 */ /* 0x002fd600000001ff */
        /* <DEDUP_REMOVED lines=11> */
.L_x_7377:
[----:B------:R-:W-:Y:S05]  /*4780*/  BSYNC.RECONVERGENT B0 ;  /* 0x0000000000007941 */ /* 0x000fea0003800200 */
.L_x_7376:
        /* <DEDUP_REMOVED lines=14> */
.L_x_7379:
[----:B------:R-:W-:Y:S05]  /*4870*/  BSYNC.RECONVERGENT B0 ;  /* 0x0000000000007941 */ /* 0x000fea0003800200 */
.L_x_7378:
[----:B------:R-:W-:-:S04]  /*4880*/  F2FP.BF16.F32.PACK_AB R152, RZ, R152 ;  /* 0x00000098ff98723e */ /* 0x000fc800000010ff */
[----:B------:R-:W-:Y:S02]  /*4890*/  PRMT R170, R152, 0x7610, R170 ;  /* 0x0000761098aa7816 */ /* 0x000fe400000000aa */
[----:B------:R-:W-:-:S07]  /*48a0*/  MOV R152, R181 ;  /* 0x000000b500987202 */ /* 0x000fce0000000f00 */
.L_x_7375:
        /* <DEDUP_REMOVED lines=16> */
.L_x_7382:
[----:B------:R-:W-:Y:S05]  /*49b0*/  BSYNC.RECONVERGENT B0 ;  /* 0x0000000000007941 */ /* 0x000fea0003800200 */
.L_x_7381:
        /* <DEDUP_REMOVED lines=15> */
.L_x_7384:
[----:B------:R-:W-:Y:S05]  /*4ab0*/  BSYNC.RECONVERGENT B0 ;  /* 0x0000000000007941 */ /* 0x000fea0003800200 */
.L_x_7383:
[----:B------:R-:W-:-:S04]  /*4ac0*/  F2FP.BF16.F32.PACK_AB R153, RZ, R153 ;  /* 0x00000099ff99723e */ /* 0x000fc800000010ff */
[----:B------:R-:W-:Y:S02]  /*4ad0*/  PRMT R170, R170, 0x5410, R153 ;  /* 0x00005410aaaa7816 */ /* 0x000fe40000000099 */
[----:B------:R-:W-:-:S07]  /*4ae0*/  MOV R153, R181 ;  /* 0x000000b500997202 */ /* 0x000fce0000000f00 */
.L_x_7380:
        /* <DEDUP_REMOVED lines=15> */
.L_x_7387:
[----:B------:R-:W-:Y:S05]  /*4be0*/  BSYNC.RECONVERGENT B0 ;  /* 0x0000000000007941 */ /* 0x000fea0003800200 */
.L_x_7386:
        /* <DEDUP_REMOVED lines=14> */
.L_x_7389:
[----:B------:R-:W-:Y:S05]  /*4cd0*/  BSYNC.RECONVERGENT B0 ;  /* 0x0000000000007941 */ /* 0x000fea0003800200 */
.L_x_7388:
[----:B------:R-:W-:-:S04]  /*4ce0*/  F2FP.BF16.F32.PACK_AB R154, RZ, R154 ;  /* 0x0000009aff9a723e */ /* 0x000fc800000010ff */
[----:B------:R-:W-:Y:S02]  /*4cf0*/  PRMT R171, R154, 0x7610, R171 ;  /* 0x000076109aab7816 */ /* 0x000fe400000000ab */
[----:B------:R-:W-:-:S07]  /*4d00*/  MOV R154, R181 ;  /* 0x000000b5009a7202 */ /* 0x000fce0000000f00 */
.L_x_7385:
[----:B------:R-:W-:Y:S05]  /*4d10*/  BRA.U !UP3, `(.L_x_7390) ;  /* 0x000000290bd47547 */ /* 0x000fea000b800000 */
[----:B------:R-:W-:Y:S01]  /*4d20*/  ISETP.GE.U32.AND P0, PT, R216, RZ, PT ;  /* 0x000000ffd800720c */ /* 0x000fe20003f06070 */
[----:B------:R-:W-:Y:S01]  /*4d30*/  BSSY.RECONVERGENT B0, `(.L_x_7391) ;  /* 0x000000f000007945 */ /* 0x000fe20003800200 */
[----:B-1----:R-:W-:Y:S02]  /*4d40*/  HFMA2 R181, -RZ, RZ, 0, 0 ;  /* 0x00000000ffb57431 */ /* 0x002fe400000001ff */
[----:B------:R-:W-:-:S13]  /*4d50*/  ISETP.GE.U32.AND.EX P0, PT, R217, 0x1000000, PT, P0 ;  /* 0x01000000d900780c */ /* 0x000fda0003f06100 */
[----:B------:R-:W-:Y:S05]  /*4d60*/  @!P0 BRA `(.L_x_7392) ;  /* 0x00000000002c8947 */ /* 0x000fea0003800000 */
        /* <DEDUP_REMOVED lines=11> */
.L_x_7392:
[----:B------:R-:W-:Y:S05]  /*4e20*/  BSYNC.RECONVERGENT B0 ;  /* 0x0000000000007941 */ /* 0x000fea0003800200 */
.L_x_7391:
[----:B------:R-:W-:Y:S01]  /*4e30*/  BSSY.RECONVERGENT B0, `(.L_x_7393) ;  /* 0x000000f000007945 */ /* 0x000fe20003800200 */
[----:B------:R-:W-:Y:S01]  /*4e40*/  FADD.FTZ R155, R155, R181 ;  /* 0x000000b59b9b7221 */ /* 0x000fe20000010000 */
[----:B------:R-:W-:Y:S02]  /*4e50*/  MOV R181, RZ ;  /* 0x000000ff00b57202 */ /* 0x000fe40000000f00 */
        /* <DEDUP_REMOVED lines=12> */
.L_x_7394:
[----:B------:R-:W-:Y:S05]  /*4f20*/  BSYNC.RECONVERGENT B0 ;  /* 0x0000000000007941 */ /* 0x000fea0003800200 */
.L_x_7393:
[----:B------:R-:W-:-:S04]  /*4f30*/  F2FP.BF16.F32.PACK_AB R181, RZ, R181 ;  /* 0x000000b5ffb5723e */ /* 0x000fc800000010ff */
[----:B------:R-:W-:Y:S01]  /*4f40*/  PRMT R171, R171, 0x5410, R181 ;  /* 0x00005410abab7816 */ /* 0x000fe200000000b5 */
[----:B------:R-:W-:Y:S06]  /*4f50*/  BRA `(.L_x_7390) ;  /* 0x0000002800447947 */ /* 0x000fec0003800000 */
.L_x_7354:
[----:B------:R-:W-:Y:S05]  /*4f60*/  BRA.U !UP3, `(.L_x_7395) ;  /* 0x000000010b807547 */ /* 0x000fea000b800000 */
[----:B------:R-:W-:Y:S01]  /*4f70*/  LOP3.LUT P0, RZ, R216, 0xff, RZ, 0xc0, !PT ;  /* 0x000000ffd8ff7812 */ /* 0x000fe2000780c0ff */
[----:B------:R-:W-:Y:S01]  /*4f80*/  BSSY.RECONVERGENT B0, `(.L_x_7396) ;  /* 0x000000d000007945 */ /* 0x000fe20003800200 */
[----:B------:R-:W-:-:S11]  /*4f90*/  HFMA2 R172, -RZ, RZ, 0, 0 ;  /* 0x00000000ffac7431 */ /* 0x000fd600000001ff */
        /* <DEDUP_REMOVED lines=11> */
.L_x_7397:
[----:B------:R-:W-:Y:S05]  /*5050*/  BSYNC.RECONVERGENT B0 ;  /* 0x0000000000007941 */ /* 0x000fea0003800200 */
.L_x_7396:
        /* <DEDUP_REMOVED lines=14> */
.L_x_7399:
[----:B------:R-:W-:Y:S05]  /*5140*/  BSYNC.RECONVERGENT B0 ;  /* 0x0000000000007941 */ /* 0x000fea0003800200 */
.L_x_7398:
[----:B------:R-:W-:-:S04]  /*5150*/  F2FP.BF16.F32.PACK_AB R172, RZ, R172 ;  /* 0x000000acffac723e */ /* 0x000fc800000010ff */
[----:B------:R-:W-:-:S07]  /*5160*/  PRMT R168, R172, 0x7610, R168 ;  /* 0x00007610aca87816 */ /* 0x000fce00000000a8 */
.L_x_7395:
[----:B------:R-:W-:Y:S05]  /*5170*/  BRA.U !UP3, `(.L_x_7400) ;  /* 0x000000010b887547 */ /* 0x000fea000b800000 */
[----:B------:R-:W-:Y:S01]  /*5180*/  LOP3.LUT P0, RZ, R216, 0xff00, RZ, 0xc0, !PT ;  /* 0x0000ff00d8ff7812 */ /* 0x000fe2000780c0ff */
[----:B------:R-:W-:Y:S01]  /*5190*/  BSSY.RECONVERGENT B0, `(.L_x_7401) ;  /* 0x000000e000007945 */ /* 0x000fe20003800200 */
[----:B------:R-:W-:-:S11]  /*51a0*/  HFMA2 R172, -RZ, RZ, 0, 0 ;  /* 0x00000000ffac7431 */ /* 0x000fd600000001ff */
        /* <DEDUP_REMOVED lines=12> */
.L_x_7402:
[----:B------:R-:W-:Y:S05]  /*5270*/  BSYNC.RECONVERGENT B0 ;  /* 0x0000000000007941 */ /* 0x000fea0003800200 */
.L_x_7401:
        /* <DEDUP_REMOVED lines=15> */
.L_x_7404:
[----:B------:R-:W-:Y:S05]  /*5370*/  BSYNC.RECONVERGENT B0 ;  /* 0x0000000000007941 */ /* 0x000fea0003800200 */
.L_x_7403:
[----:B------:R-:W-:-:S04]  /*5380*/  F2FP.BF16.F32.PACK_AB R172, RZ, R172 ;  /* 0x000000acffac723e */ /* 0x000fc800000010ff */
[----:B------:R-:W-:-:S07]  /*5390*/  PRMT R168, R168, 0x5410, R172 ;  /* 0x00005410a8a87816 */ /* 0x000fce00000000ac */
.L_x_7400:
        /* <DEDUP_REMOVED lines=15> */
.L_x_7407:
[----:B------:R-:W-:Y:S05]  /*5490*/  BSYNC.RECONVERGENT B0 ;  /* 0x0000000000007941 */ /* 0x000fea0003800200 */
.L_x_7406:
        /* <DEDUP_REMOVED lines=14> */
.L_x_7409:
[----:B------:R-:W-:Y:S05]  /*5580*/  BSYNC.RECONVERGENT B0 ;  /* 0x0000000000007941 */ /* 0x000fea0003800200 */
.L_x_7408:
[----:B------:R-:W-:-:S04]  /*5590*/  F2FP.BF16.F32.PACK_AB R172, RZ, R172 ;  /* 0x000000acffac723e */ /* 0x000fc800000010ff */
[----:B------:R-:W-:-:S07]  /*55a0*/  PRMT R169, R172, 0x7610, R169 ;  /* 0x00007610aca97816 */ /* 0x000fce00000000a9 */
.L_x_7405:
        /* <DEDUP_REMOVED lines=16> */
.L_x_7412:
[----:B------:R-:W-:Y:S05]  /*56b0*/  BSYNC.RECONVERGENT B0 ;  /* 0x0000000000007941 */ /* 0x000fea0003800200 */
.L_x_7411:
        /* <DEDUP_REMOVED lines=15> */
.L_x_7414:
[----:B------:R-:W-:Y:S05]  /*57b0*/  BSYNC.RECONVERGENT B0 ;  /* 0x0000000000007941 */ /* 0x000fea0003800200 */
.L_x_7413:
[----:B------:R-:W-:-:S04]  /*57c0*/  F2FP.BF16.F32.PACK_AB R172, RZ, R172 ;  /* 0x000000acffac723e */ /* 0x000fc800000010ff */
[----:B------:R-:W-:-:S07]  /*57d0*/  PRMT R169, R169, 0x5410, R172 ;  /* 0x00005410a9a97816 */ /* 0x000fce00000000ac */
.L_x_7410:
        /* <DEDUP_REMOVED lines=15> */
.L_x_7417:
[----:B------:R-:W-:Y:S05]  /*58d0*/  BSYNC.RECONVERGENT B0 ;  /* 0x0000000000007941 */ /* 0x000fea0003800200 */
.L_x_7416:
        /* <DEDUP_REMOVED lines=14> */
.L_x_7419:
[----:B------:R-:W-:Y:S05]  /*59c0*/  BSYNC.RECONVERGENT B0 ;  /* 0x0000000000007941 */ /* 0x000fea0003800200 */
.L_x_7418:
[----:B------:R-:W-:-:S04]  /*59d0*/  F2FP.BF16.F32.PACK_AB R172, RZ, R172 ;  /* 0x000000acffac723e */ /* 0x000fc800000010ff */
[----:B------:R-:W-:-:S07]  /*59e0*/  PRMT R170, R172, 0x7610, R170 ;  /* 0x00007610acaa7816 */ /* 0x000fce00000000aa */
.L_x_7415:
        /* <DEDUP_REMOVED lines=16> */
.L_x_7422:
[----:B------:R-:W-:Y:S05]  /*5af0*/  BSYNC.RECONVERGENT B0 ;  /* 0x0000000000007941 */ /* 0x000fea0003800200 */
.L_x_7421:
        /* <DEDUP_REMOVED lines=15> */
.L_x_7424:
[----:B------:R-:W-:Y:S05]  /*5bf0*/  BSYNC.RECONVERGENT B0 ;  /* 0x0000000000007941 */ /* 0x000fea0003800200 */
.L_x_7423:
[----:B------:R-:W-:-:S04]  /*5c00*/  F2FP.BF16.F32.PACK_AB R172, RZ, R172 ;  /* 0x000000acffac723e */ /* 0x000fc800000010ff */
[----:B------:R-:W-:-:S07]  /*5c10*/  PRMT R170, R170, 0x5410, R172 ;  /* 0x00005410aaaa7816 */ /* 0x000fce00000000ac */
.L_x_7420:
        /* <DEDUP_REMOVED lines=15> */
.L_x_7427:
[----:B------:R-:W-:Y:S05]  /*5d10*/  BSYNC.RECONVERGENT B0 ;  /* 0x0000000000007941 */ /* 0x000fea0003800200 */
.L_x_7426:
        /* <DEDUP_REMOVED lines=14> */
.L_x_7429:
[----:B------:R-:W-:Y:S05]  /*5e00*/  BSYNC.RECONVERGENT B0 ;  /* 0x0000000000007941 */ /* 0x000fea0003800200 */
.L_x_7428:
[----:B------:R-:W-:-:S04]  /*5e10*/  F2FP.BF16.F32.PACK_AB R172, RZ, R172 ;  /* 0x000000acffac723e */ /* 0x000fc800000010ff */
[----:B------:R-:W-:-:S07]  /*5e20*/  PRMT R171, R172, 0x7610, R171 ;  /* 0x00007610acab7816 */ /* 0x000fce00000000ab */
.L_x_7425:
[----:B------:R-:W-:Y:S01]  /*5e30*/  MOV R174, UR31 ;  /* 0x0000001f00ae7c02 */ /* 0x000fe20008000f00 */
[----:B------:R-:W-:Y:S01]  /*5e40*/  IMAD.U32 R173, RZ, RZ, UR31 ;  /* 0x0000001fffad7e24 */ /* 0x000fe2000f8e00ff */
[----:B------:R-:W-:Y:S02]  /*5e50*/  MOV R178, UR31 ;  /* 0x0000001f00b27c02 */ /* 0x000fe40008000f00 */
[----:B------:R-:W-:Y:S01]  /*5e60*/  MOV R172, UR31 ;  /* 0x0000001f00ac7c02 */ /* 0x000fe20008000f00 */
[-C--:B------:R-:W-:Y:S01]  /*5e70*/  FFMA.FTZ R177, R6, R173.reuse, UR32 ;  /* 0x0000002006b17e23 */ /* 0x080fe200080100ad */
[----:B------:R-:W-:Y:S01]  /*5e80*/  MOV R175, UR31 ;  /* 0x0000001f00af7c02 */ /* 0x000fe20008000f00 */
[----:B------:R-:W-:Y:S01]  /*5e90*/  FFMA.FTZ R179, R227, R174, UR32 ;  /* 0x00000020e3b37e23 */ /* 0x000fe200080100ae */
[----:B-----5:R-:W-:Y:S01]  /*5ea0*/  FFMA.FTZ R178, R2, R178, UR32 ;  /* 0x0000002002b27e23 */ /* 0x020fe200080100b2 */
[----:B------:R-:W-:Y:S01]  /*5eb0*/  FFMA.FTZ R173, R0, R173, UR32 ;  /* 0x0000002000ad7e23 */ /* 0x000fe200080100ad */
[-C--:B------:R-:W-:Y:S01]  /*5ec0*/  FFMA.FTZ R176, R226, R172.reuse, UR32 ;  /* 0x00000020e2b07e23 */ /* 0x080fe200080100ac */
        /* <DEDUP_REMOVED lines=22> */
[----:B-1----:R-:W-:Y:S02]  /*6030*/  FSEL R181, R173, RZ, P0 ;  /* 0x000000ffadb57208 */ /* 0x002fe40000000000 */
[----:B------:R-:W-:Y:S02]  /*6040*/  FSEL R179, R172, RZ, P0 ;  /* 0x000000ffacb37208 */ /* 0x000fe40000000000 */
[----:B------:R-:W-:Y:S02]  /*6050*/  FSEL R177, R177, RZ, P0 ;  /* 0x000000ffb1b17208 */ /* 0x000fe40000000000 */
[----:B------:R-:W-:Y:S02]  /*6060*/  FSEL R176, R176, RZ, P0 ;  /* 0x000000ffb0b07208 */ /* 0x000fe40000000000 */
[----:B------:R-:W-:-:S02]  /*6070*/  FSEL R175, R175, RZ, P0 ;  /* 0x000000ffafaf7208 */ /* 0x000fc40000000000 */
[----:B------:R-:W-:Y:S02]  /*6080*/  FSEL R174, R174, RZ, P0 ;  /* 0x000000ffaeae7208 */ /* 0x000fe40000000000 */
[----:B------:R-:W-:Y:S02]  /*6090*/  MOV R178, R183 ;  /* 0x000000b700b27202 */ /* 0x000fe40000000f00 */
[----:B------:R-:W-:Y:S02]  /*60a0*/  MOV R173, R182 ;  /* 0x000000b600ad7202 */ /* 0x000fe40000000f00 */
[----:B------:R-:W-:Y:S01]  /*60b0*/  MOV R172, R181 ;  /* 0x000000b500ac7202 */ /* 0x000fe20000000f00 */
[----:B------:R-:W-:Y:S06]  /*60c0*/  BRA.U !UP3, `(.L_x_7390) ;  /* 0x000000150be87547 */ /* 0x000fec000b800000 */
[----:B------:R-:W-:Y:S01]  /*60d0*/  ISETP.GE.U32.AND P0, PT, R216, RZ, PT ;  /* 0x000000ffd800720c */ /* 0x000fe20003f06070 */
[----:B------:R-:W-:-:S03]  /*60e0*/  HFMA2 R178, -RZ, RZ, 0, 0 ;  /* 0x00000000ffb27431 */ /* 0x000fc600000001ff */
[----:B------:R-:W-:Y:S02]  /*60f0*/  ISETP.GE.U32.AND.EX P0, PT, R217, 0x1000000, PT, P0 ;  /* 0x01000000d900780c */ /* 0x000fe40003f06100 */
[----:B------:R-:W-:-:S11]  /*6100*/  PRMT R217, R87, 0x7632, R217 ;  /* 0x0000763257d97816 */ /* 0x000fd600000000d9 */
        /* <DEDUP_REMOVED lines=8> */
[----:B------:R-:W-:Y:S01]  /*6190*/  @P0 SHF.L.U32 R178, R217, 0x10, RZ ;  /* 0x00000010d9b20819 */ /* 0x000fe200000006ff */
[----:B0-----:R-:W-:-:S04]  /*61a0*/  @P0 FMUL.FTZ R173, R179, R173 ;  /* 0x000000adb3ad0220 */ /* 0x001fc80000410000 */
[----:B------:R-:W-:Y:S01]  /*61b0*/  @P0 FMUL.FTZ R172, R173, R172 ;  /* 0x000000acadac0220 */ /* 0x000fe20000410000 */
[----:B------:R-:W-:-:S03]  /*61c0*/  MOV R173, RZ ;  /* 0x000000ff00ad7202 */ /* 0x000fc60000000f00 */
[----:B------:R-:W-:Y:S01]  /*61d0*/  @P0 FMUL.FTZ R173, R178, R172 ;  /* 0x000000acb2ad0220 */ /* 0x000fe20000410000 */
[----:B------:R-:W-:Y:S01]  /*61e0*/  MOV R172, R181 ;  /* 0x000000b500ac7202 */ /* 0x000fe20000000f00 */
[----:B------:R-:W-:-:S03]  /*61f0*/  IMAD.MOV.U32 R178, RZ, RZ, R183 ;  /* 0x000000ffffb27224 */ /* 0x000fc600078e00b7 */
[----:B------:R-:W-:-:S04]  /*6200*/  F2FP.BF16.F32.PACK_AB R173, RZ, R173 ;  /* 0x000000adffad723e */ /* 0x000fc800000010ff */
[----:B------:R-:W-:Y:S02]  /*6210*/  PRMT R171, R171, 0x5410, R173 ;  /* 0x00005410abab7816 */ /* 0x000fe400000000ad */
[----:B------:R-:W-:Y:S01]  /*6220*/  MOV R173, R182 ;  /* 0x000000b600ad7202 */ /* 0x000fe20000000f00 */
[----:B------:R-:W-:Y:S06]  /*6230*/  BRA `(.L_x_7390) ;  /* 0x00000014008c7947 */ /* 0x000fec0003800000 */
.L_x_7353:
[----:B------:R-:W-:-:S04]  /*6240*/  UISETP.NE.U32.AND UP0, UPT, UR6, URZ, UPT ;  /* 0x000000ff0600728c */ /* 0x000fc8000bf05070 */
[----:B------:R-:W-:-:S09]  /*6250*/  UISETP.NE.AND.EX UP0, UPT, UR7, URZ, UPT, UP0 ;  /* 0x000000ff0700728c */ /* 0x000fd2000bf05300 */
[----:B------:R-:W-:Y:S05]  /*6260*/  BRA.U UP0, `(.L_x_7430) ;  /* 0x0000000900887547 */ /* 0x000fea000b800000 */
[----:B------:R-:W-:Y:S05]  /*6270*/  BRA.U !UP3, `(.L_x_7431) ;  /* 0x000000010b487547 */ /* 0x000fea000b800000 */
[----:B------:R-:W-:Y:S02]  /*6280*/  PLOP3.LUT P1, PT, PT, PT, UP2, 0x80, 0x8 ;  /* 0x000000000008781c */ /* 0x000fe40003f2f028 */
[----:B-1----:R-:W-:Y:S02]  /*6290*/  MOV R181, UR31 ;  /* 0x0000001f00b57c02 */ /* 0x002fe40008000f00 */
[----:B------:R-:W-:-:S09]  /*62a0*/  LOP3.LUT P0, RZ, R216, 0xff, RZ, 0xc0, !PT ;  /* 0x000000ffd8ff7812 */ /* 0x000fd2000780c0ff */
[----:B-----5:R-:W-:-:S04]  /*62b0*/  @P1 FFMA.FTZ R181, R0, R181, UR32 ;  /* 0x0000002000b51e23 */ /* 0x020fc800080100b5 */
[----:B------:R-:W-:Y:S01]  /*62c0*/  @P1 FADD.FTZ R182, R222, -R181 ;  /* 0x800000b5deb61221 */ /* 0x000fe20000010000 */
[----:B------:R-:W-:-:S03]  /*62d0*/  MOV R181, R56 ;  /* 0x0000003800b57202 */ /* 0x000fc60000000f00 */
[----:B------:R-:W-:Y:S01]  /*62e0*/  @P1 FFMA.FTZ R181, R182, UR29, R56 ;  /* 0x0000001db6b51c23 */ /* 0x000fe20008010038 */
[----:B------:R-:W-:-:S03]  /*62f0*/  @P0 SHF.L.U32 R182, R164, 0x10, RZ ;  /* 0x00000010a4b60819 */ /* 0x000fc600000006ff */
[----:B------:R-:W-:-:S04]  /*6300*/  FMUL.FTZ R181, R181, UR23 ;  /* 0x00000017b5b57c20 */ /* 0x000fc80008410000 */
[----:B------:R-:W-:Y:S01]  /*6310*/  FMUL.FTZ R183, R181, UR22 ;  /* 0x00000016b5b77c20 */ /* 0x000fe20008410000 */
[----:B------:R-:W-:-:S03]  /*6320*/  HFMA2 R181, -RZ, RZ, 0, 0 ;  /* 0x00000000ffb57431 */ /* 0x000fc600000001ff */
[----:B------:R-:W-:Y:S01]  /*6330*/  @P0 FMUL.FTZ R181, R182, R183 ;  /* 0x000000b7b6b50220 */ /* 0x000fe20000410000 */
[----:B------:R-:W-:-:S03]  /*6340*/  @P0 SHF.L.U32 R182, R84, 0x10, RZ ;  /* 0x0000001054b60819 */ /* 0x000fc600000006ff */
[----:B------:R-:W-:Y:S01]  /*6350*/  FADD.FTZ R156, R156, R181 ;  /* 0x000000b59c9c7221 */ /* 0x000fe20000010000 */
[----:B------:R-:W-:Y:S01]  /*6360*/  MOV R181, RZ ;  /* 0x000000ff00b57202 */ /* 0x000fe20000000f00 */
[----:B------:R-:W-:-:S05]  /*6370*/  @P0 FMUL.FTZ R181, R182, R183 ;  /* 0x000000b7b6b50220 */ /* 0x000fca0000410000 */
[----:B------:R-:W-:-:S04]  /*6380*/  F2FP.BF16.F32.PACK_AB R181, RZ, R181 ;  /* 0x000000b5ffb5723e */ /* 0x000fc800000010ff */
[----:B------:R-:W-:-:S07]  /*6390*/  PRMT R168, R181, 0x7610, R168 ;  /* 0x00007610b5a87816 */ /* 0x000fce00000000a8 */
.L_x_7431:
[----:B------:R-:W-:Y:S05]  /*63a0*/  BRA.U !UP3, `(.L_x_7432) ;  /* 0x000000010b507547 */ /* 0x000fea000b800000 */
[----:B------:R-:W-:Y:S02]  /*63b0*/  PLOP3.LUT P1, PT, PT, PT, UP2, 0x80, 0x8 ;  /* 0x000000000008781c */ /* 0x000fe40003f2f028 */
[----:B-1----:R-:W-:Y:S02]  /*63c0*/  MOV R181, UR31 ;  /* 0x0000001f00b57c02 */ /* 0x002fe40008000f00 */
[----:B------:R-:W-:-:S09]  /*63d0*/  LOP3.LUT P0, RZ, R216, 0xff00, RZ, 0xc0, !PT ;  /* 0x0000ff00d8ff7812 */ /* 0x000fd2000780c0ff */
[----:B-----5:R-:W-:-:S04]  /*63e0*/  @P1 FFMA.FTZ R181, R2, R181, UR32 ;  /* 0x0000002002b51e23 */ /* 0x020fc800080100b5 */
[----:B------:R-:W-:Y:S01]  /*63f0*/  @P1 FADD.FTZ R182, R4, -R181 ;  /* 0x800000b504b61221 */ /* 0x000fe20000010000 */
[----:B------:R-:W-:-:S03]  /*6400*/  MOV R181, R57 ;  /* 0x0000003900b57202 */ /* 0x000fc60000000f00 */
[----:B------:R-:W-:-:S04]  /*6410*/  @P1 FFMA.FTZ R181, R182, UR29, R57 ;  /* 0x0000001db6b51c23 */ /* 0x000fc80008010039 */
[----:B------:R-:W-:Y:S01]  /*6420*/  FMUL.FTZ R183, R181, UR23 ;  /* 0x00000017b5b77c20 */ /* 0x000fe20008410000 */
[----:B------:R-:W-:-:S03]  /*6430*/  @P0 PRMT R181, R164, 0x7632, R181 ;  /* 0x00007632a4b50816 */ /* 0x000fc600000000b5 */
[----:B------:R-:W-:Y:S01]  /*6440*/  FMUL.FTZ R183, R183, UR22 ;  /* 0x00000016b7b77c20 */ /* 0x000fe20008410000 */
[----:B------:R-:W-:Y:S01]  /*6450*/  @P0 SHF.L.U32 R182, R181, 0x10, RZ ;  /* 0x00000010b5b60819 */ /* 0x000fe200000006ff */
[----:B------:R-:W-:-:S04]  /*6460*/  HFMA2 R181, -RZ, RZ, 0, 0 ;  /* 0x00000000ffb57431 */ /* 0x000fc800000001ff */
        /* <DEDUP_REMOVED lines=8> */
.L_x_7432:
[----:B------:R-:W-:Y:S05]  /*64f0*/  BRA.U !UP3, `(.L_x_7433) ;  /* 0x000000010b487547 */ /* 0x000fea000b800000 */
[----:B------:R-:W-:Y:S02]  /*6500*/  PLOP3.LUT P1, PT, PT, PT, UP2, 0x80, 0x8 ;  /* 0x000000000008781c */ /* 0x000fe40003f2f028 */
[----:B-1----:R-:W-:Y:S02]  /*6510*/  MOV R181, UR31 ;  /* 0x0000001f00b57c02 */ /* 0x002fe40008000f00 */
[----:B------:R-:W-:-:S09]  /*6520*/  LOP3.LUT P0, RZ, R216, 0xff0000, RZ, 0xc0, !PT ;  /* 0x00ff0000d8ff7812 */ /* 0x000fd2000780c0ff */
[----:B------:R-:W-:-:S04]  /*6530*/  @P1 FFMA.FTZ R181, R224, R181, UR32 ;  /* 0x00000020e0b51e23 */ /* 0x000fc800080100b5 */
[----:B------:R-:W-:Y:S01]  /*6540*/  @P1 FADD.FTZ R182, R223, -R181 ;  /* 0x800000b5dfb61221 */ /* 0x000fe20000010000 */
[----:B------:R-:W-:-:S03]  /*6550*/  MOV R181, R58 ;  /* 0x0000003a00b57202 */ /* 0x000fc60000000f00 */
[----:B------:R-:W-:Y:S01]  /*6560*/  @P1 FFMA.FTZ R181, R182, UR29, R58 ;  /* 0x0000001db6b51c23 */ /* 0x000fe2000801003a */
[----:B-----5:R-:W-:-:S03]  /*6570*/  @P0 SHF.L.U32 R182, R165, 0x10, RZ ;  /* 0x00000010a5b60819 */ /* 0x020fc600000006ff */
        /* <DEDUP_REMOVED lines=10> */
.L_x_7433:
[----:B------:R-:W-:Y:S05]  /*6620*/  BRA.U !UP3, `(.L_x_7434) ;  /* 0x000000010b507547 */ /* 0x000fea000b800000 */
[----:B------:R-:W-:Y:S02]  /*6630*/  PLOP3.LUT P1, PT, PT, PT, UP2, 0x80, 0x8 ;  /* 0x000000000008781c */ /* 0x000fe40003f2f028 */
[----:B-1----:R-:W-:Y:S02]  /*6640*/  MOV R181, UR31 ;  /* 0x0000001f00b57c02 */ /* 0x002fe40008000f00 */
[----:B------:R-:W-:-:S09]  /*6650*/  LOP3.LUT P0, RZ, R216, 0xff000000, RZ, 0xc0, !PT ;  /* 0xff000000d8ff7812 */ /* 0x000fd2000780c0ff */
[----:B------:R-:W-:-:S04]  /*6660*/  @P1 FFMA.FTZ R181, R3, R181, UR32 ;  /* 0x0000002003b51e23 */ /* 0x000fc800080100b5 */
[----:B------:R-:W-:Y:S01]  /*6670*/  @P1 FADD.FTZ R182, R5, -R181 ;  /* 0x800000b505b61221 */ /* 0x000fe20000010000 */
[----:B------:R-:W-:-:S03]  /*6680*/  MOV R181, R59 ;  /* 0x0000003b00b57202 */ /* 0x000fc60000000f00 */
[----:B------:R-:W-:-:S04]  /*6690*/  @P1 FFMA.FTZ R181, R182, UR29, R59 ;  /* 0x0000001db6b51c23 */ /* 0x000fc8000801003b */
[----:B------:R-:W-:Y:S01]  /*66a0*/  FMUL.FTZ R183, R181, UR23 ;  /* 0x00000017b5b77c20 */ /* 0x000fe20008410000 */
[----:B-----5:R-:W-:-:S03]  /*66b0*/  @P0 PRMT R181, R165, 0x7632, R181 ;  /* 0x00007632a5b50816 */ /* 0x020fc600000000b5 */
        /* <DEDUP_REMOVED lines=11> */
.L_x_7434:
        /* <DEDUP_REMOVED lines=19> */
.L_x_7435:
        /* <DEDUP_REMOVED lines=21> */
.L_x_7436:
        /* <DEDUP_REMOVED lines=19> */
.L_x_7437:
[----:B------:R-:W-:Y:S05]  /*6b20*/  BRA.U !UP3, `(.L_x_7390) ;  /* 0x0000000d0b507547 */ /* 0x000fea000b800000 */
[----:B------:R-:W-:Y:S02]  /*6b30*/  PLOP3.LUT P1, PT, PT, PT, UP2, 0x80, 0x8 ;  /* 0x000000000008781c */ /* 0x000fe40003f2f028 */
[----:B------:R-:W-:Y:S02]  /*6b40*/  ISETP.GE.U32.AND P0, PT, R216, RZ, PT ;  /* 0x000000ffd800720c */ /* 0x000fe40003f06070 */
[----:B-1----:R-:W-:Y:S02]  /*6b50*/  MOV R181, UR31 ;  /* 0x0000001f00b57c02 */ /* 0x002fe40008000f00 */
[----:B------:R-:W-:Y:S02]  /*6b60*/  ISETP.GE.U32.AND.EX P0, PT, R217, 0x1000000, PT, P0 ;  /* 0x01000000d900780c */ /* 0x000fe40003f06100 */
[----:B------:R-:W-:Y:S02]  /*6b70*/  MOV R182, R55 ;  /* 0x0000003700b67202 */ /* 0x000fe40000000f00 */
[----:B------:R-:W-:-:S03]  /*6b80*/  PRMT R217, R87, 0x7632, R217 ;  /* 0x0000763257d97816 */ /* 0x000fc600000000d9 */
[----:B------:R-:W-:-:S04]  /*6b90*/  @P1 FFMA.FTZ R181, R252, R181, UR32 ;  /* 0x00000020fcb51e23 */ /* 0x000fc800080100b5 */
[----:B------:R-:W-:-:S04]  /*6ba0*/  @P1 FADD.FTZ R181, R251, -R181 ;  /* 0x800000b5fbb51221 */ /* 0x000fc80000010000 */
[----:B------:R-:W-:Y:S01]  /*6bb0*/  @P1 FFMA.FTZ R182, R181, UR29, R55 ;  /* 0x0000001db5b61c23 */ /* 0x000fe20008010037 */
[----:B-----5:R-:W-:-:S03]  /*6bc0*/  @P0 PRMT R181, R167, 0x7632, R181 ;  /* 0x00007632a7b50816 */ /* 0x020fc600000000b5 */
[----:B------:R-:W-:Y:S01]  /*6bd0*/  FMUL.FTZ R183, R182, UR23 ;  /* 0x00000017b6b77c20 */ /* 0x000fe20008410000 */
[----:B------:R-:W-:Y:S01]  /*6be0*/  HFMA2 R182, -RZ, RZ, 0, 0 ;  /* 0x00000000ffb67431 */ /* 0x000fe200000001ff */
[----:B------:R-:W-:Y:S02]  /*6bf0*/  @P0 SHF.L.U32 R181, R181, 0x10, RZ ;  /* 0x00000010b5b50819 */ /* 0x000fe400000006ff */
[----:B------:R-:W-:-:S04]  /*6c00*/  FMUL.FTZ R183, R183, UR22 ;  /* 0x00000016b7b77c20 */ /* 0x000fc80008410000 */
[----:B------:R-:W-:Y:S01]  /*6c10*/  @P0 FMUL.FTZ R182, R183, R181 ;  /* 0x000000b5b7b60220 */ /* 0x000fe20000410000 */
[----:B------:R-:W-:-:S03]  /*6c20*/  IMAD.MOV.U32 R181, RZ, RZ, RZ ;  /* 0x000000ffffb57224 */ /* 0x000fc600078e00ff */
[----:B------:R-:W-:Y:S01]  /*6c30*/  FADD.FTZ R155, R155, R182 ;  /* 0x000000b69b9b7221 */ /* 0x000fe20000010000 */
[----:B------:R-:W-:-:S05]  /*6c40*/  @P0 SHF.L.U32 R182, R217, 0x10, RZ ;  /* 0x00000010d9b60819 */ /* 0x000fca00000006ff */
[----:B------:R-:W-:-:S05]  /*6c50*/  @P0 FMUL.FTZ R181, R182, R183 ;  /* 0x000000b7b6b50220 */ /* 0x000fca0000410000 */
[----:B------:R-:W-:-:S04]  /*6c60*/  F2FP.BF16.F32.PACK_AB R181, RZ, R181 ;  /* 0x000000b5ffb5723e */ /* 0x000fc800000010ff */
[----:B------:R-:W-:Y:S01]  /*6c70*/  PRMT R171, R171, 0x5410, R181 ;  /* 0x00005410abab7816 */ /* 0x000fe200000000b5 */
[----:B------:R-:W-:Y:S06]  /*6c80*/  BRA `(.L_x_7390) ;  /* 0x0000000800f87947 */ /* 0x000fec0003800000 */
.L_x_7430:
[----:B------:R-:W-:Y:S02]  /*6c90*/  PLOP3.LUT P0, PT, PT, PT, UP2, 0x80, 0x8 ;  /* 0x000000000008781c */ /* 0x000fe40003f0f028 */
[----:B------:R-:W-:Y:S02]  /*6ca0*/  MOV R172, UR31 ;  /* 0x0000001f00ac7c02 */ /* 0x000fe40008000f00 */
[----:B------:R-:W-:-:S09]  /*6cb0*/  MOV R182, R56 ;  /* 0x0000003800b67202 */ /* 0x000fd20000000f00 */
[----:B-----5:R-:W-:-:S04]  /*6cc0*/  @P0 FFMA.FTZ R172, R0, R172, UR32 ;  /* 0x0000002000ac0e23 */ /* 0x020fc800080100ac */
[----:B------:R-:W-:-:S04]  /*6cd0*/  @P0 FADD.FTZ R172, R222, -R172 ;  /* 0x800000acdeac0221 */ /* 0x000fc80000010000 */
        /* <DEDUP_REMOVED lines=18> */
.L_x_7438:
[----:B------:R-:W-:Y:S02]  /*6e00*/  MOV R172, UR31 ;  /* 0x0000001f00ac7c02 */ /* 0x000fe40008000f00 */
[----:B-1----:R-:W-:-:S03]  /*6e10*/  MOV R181, R57 ;  /* 0x0000003900b57202 */ /* 0x002fc60000000f00 */
[----:B------:R-:W-:-:S04]  /*6e20*/  @P0 FFMA.FTZ R172, R2, R172, UR32 ;  /* 0x0000002002ac0e23 */ /* 0x000fc800080100ac */
[----:B------:R-:W-:-:S04]  /*6e30*/  @P0 FADD.FTZ R172, R4, -R172 ;  /* 0x800000ac04ac0221 */ /* 0x000fc80000010000 */
[----:B------:R-:W-:Y:S01]  /*6e40*/  @P0 FFMA.FTZ R181, R172, UR29, R57 ;  /* 0x0000001dacb50c23 */ /* 0x000fe20008010039 */
[----:B------:R-:W-:Y:S06]  /*6e50*/  BRA.U !UP3, `(.L_x_7439) ;  /* 0x000000010b487547 */ /* 0x000fec000b800000 */
[----:B------:R-:W-:Y:S01]  /*6e60*/  LOP3.LUT P1, RZ, R216, 0xff00, RZ, 0xc0, !PT ;  /* 0x0000ff00d8ff7812 */ /* 0x000fe2000782c0ff */
[----:B------:R-:W-:Y:S01]  /*6e70*/  HFMA2 R174, -RZ, RZ, 0, 0 ;  /* 0x00000000ffae7431 */ /* 0x000fe200000001ff */
        /* <DEDUP_REMOVED lines=12> */
[----:B------:R-:W-:-:S03]  /*6f40*/  IMAD.MOV.U32 R173, RZ, RZ, RZ ;  /* 0x000000ffffad7224 */ /* 0x000fc600078e00ff */
[----:B------:R-:W-:-:S05]  /*6f50*/  @P1 FMUL.FTZ R173, R174, R172 ;  /* 0x000000acaead1220 */ /* 0x000fca0000410000 */
[----:B------:R-:W-:-:S04]  /*6f60*/  F2FP.BF16.F32.PACK_AB R173, RZ, R173 ;  /* 0x000000adffad723e */ /* 0x000fc800000010ff */
[----:B------:R-:W-:-:S07]  /*6f70*/  PRMT R168, R168, 0x5410, R173 ;  /* 0x00005410a8a87816 */ /* 0x000fce00000000ad */
.L_x_7439:
[----:B------:R-:W-:Y:S02]  /*6f80*/  MOV R172, UR31 ;  /* 0x0000001f00ac7c02 */ /* 0x000fe40008000f00 */
[----:B------:R-:W-:-:S03]  /*6f90*/  MOV R179, R58 ;  /* 0x0000003a00b37202 */ /* 0x000fc60000000f00 */
[----:B------:R-:W-:-:S04]  /*6fa0*/  @P0 FFMA.FTZ R172, R224, R172, UR32 ;  /* 0x00000020e0ac0e23 */ /* 0x000fc800080100ac */
        /* <DEDUP_REMOVED lines=19> */
.L_x_7440:
[----:B------:R-:W-:Y:S02]  /*70e0*/  MOV R172, UR31 ;  /* 0x0000001f00ac7c02 */ /* 0x000fe40008000f00 */
[----:B------:R-:W-:-:S03]  /*70f0*/  MOV R174, R59 ;  /* 0x0000003b00ae7202 */ /* 0x000fc60000000f00 */
[----:B------:R-:W-:-:S04]  /*7100*/  @P0 FFMA.FTZ R172, R3, R172, UR32 ;  /* 0x0000002003ac0e23 */ /* 0x000fc800080100ac */
[----:B------:R-:W-:-:S04]  /*7110*/  @P0 FADD.FTZ R172, R5, -R172 ;  /* 0x800000ac05ac0221 */ /* 0x000fc80000010000 */
[----:B------:R-:W-:Y:S01]  /*7120*/  @P0 FFMA.FTZ R174, R172, UR29, R59 ;  /* 0x0000001dacae0c23 */ /* 0x000fe2000801003b */
[----:B------:R-:W-:Y:S06]  /*7130*/  BRA.U !UP3, `(.L_x_7441) ;  /* 0x000000010b487547 */ /* 0x000fec000b800000 */
[----:B------:R-:W-:Y:S02]  /*7140*/  LOP3.LUT P1, RZ, R216, 0xff000000, RZ, 0xc0, !PT ;  /* 0xff000000d8ff7812 */ /* 0x000fe4000782c0ff */
[----:B------:R-:W-:Y:S02]  /*7150*/  MOV R175, RZ ;  /* 0x000000ff00af7202 */ /* 0x000fe40000000f00 */
[----:B------:R-:W-:-:S09]  /*7160*/  PRMT R176, R85, 0x7632, R176 ;  /* 0x0000763255b07816 */ /* 0x000fd200000000b0 */
        /* <DEDUP_REMOVED lines=15> */
.L_x_7441:
        /* <DEDUP_REMOVED lines=22> */
.L_x_7442:
[----:B------:R-:W-:Y:S02]  /*73c0*/  MOV R172, UR31 ;  /* 0x0000001f00ac7c02 */ /* 0x000fe40008000f00 */
[----:B------:R-:W-:-:S03]  /*73d0*/  MOV R176, R53 ;  /* 0x0000003500b07202 */ /* 0x000fc60000000f00 */
[----:B------:R-:W-:-:S04]  /*73e0*/  @P0 FFMA.FTZ R172, R6, R172, UR32 ;  /* 0x0000002006ac0e23 */ /* 0x000fc800080100ac */
[----:B------:R-:W-:-:S04]  /*73f0*/  @P0 FADD.FTZ R172, R7, -R172 ;  /* 0x800000ac07ac0221 */ /* 0x000fc80000010000 */
[----:B------:R-:W-:Y:S01]  /*7400*/  @P0 FFMA.FTZ R176, R172, UR29, R53 ;  /* 0x0000001dacb00c23 */ /* 0x000fe20008010035 */
[----:B------:R-:W-:Y:S06]  /*7410*/  BRA.U !UP3, `(.L_x_7443) ;  /* 0x000000010b487547 */ /* 0x000fec000b800000 */
[----:B------:R-:W-:Y:S02]  /*7420*/  LOP3.LUT P1, RZ, R217, 0xff00, RZ, 0xc0, !PT ;  /* 0x0000ff00d9ff7812 */ /* 0x000fe4000782c0ff */
        /* <DEDUP_REMOVED lines=17> */
.L_x_7443:
[----:B------:R-:W-:Y:S02]  /*7540*/  MOV R172, UR31 ;  /* 0x0000001f00ac7c02 */ /* 0x000fe40008000f00 */
[----:B------:R-:W-:-:S03]  /*7550*/  MOV R177, R54 ;  /* 0x0000003600b17202 */ /* 0x000fc60000000f00 */
[----:B------:R-:W-:-:S04]  /*7560*/  @P0 FFMA.FTZ R172, R227, R172, UR32 ;  /* 0x00000020e3ac0e23 */ /* 0x000fc800080100ac */
[----:B------:R-:W-:-:S04]  /*7570*/  @P0 FADD.FTZ R172, R228, -R172 ;  /* 0x800000ace4ac0221 */ /* 0x000fc80000010000 */
[----:B------:R-:W-:Y:S01]  /*7580*/  @P0 FFMA.FTZ R177, R172, UR29, R54 ;  /* 0x0000001dacb10c23 */ /* 0x000fe20008010036 */
[----:B------:R-:W-:Y:S06]  /*7590*/  BRA.U !UP3, `(.L_x_7444) ;  /* 0x000000010b407547 */ /* 0x000fec000b800000 */
[----:B------:R-:W-:-:S13]  /*75a0*/  LOP3.LUT P1, RZ, R217, 0xff0000, RZ, 0xc0, !PT ;  /* 0x00ff0000d9ff7812 */ /* 0x000fda000782c0ff */
        /* <DEDUP_REMOVED lines=15> */
.L_x_7444:
[----:B------:R-:W-:Y:S02]  /*76a0*/  MOV R172, UR31 ;  /* 0x0000001f00ac7c02 */ /* 0x000fe40008000f00 */
[----:B------:R-:W-:Y:S02]  /*76b0*/  MOV R183, R55 ;  /* 0x0000003700b77202 */ /* 0x000fe40000000f00 */
[----:B------:R-:W-:Y:S01]  /*76c0*/  MOV R178, R177 ;  /* 0x000000b100b27202 */ /* 0x000fe20000000f00 */
[----:B------:R-:W-:Y:S01]  /*76d0*/  @P0 FFMA.FTZ R172, R252, R172, UR32 ;  /* 0x00000020fcac0e23 */ /* 0x000fe200080100ac */
[----:B------:R-:W-:Y:S01]  /*76e0*/  MOV R177, R176 ;  /* 0x000000b000b17202 */ /* 0x000fe20000000f00 */
[----:B------:R-:W-:Y:S01]  /*76f0*/  IMAD.MOV.U32 R176, RZ, RZ, R175 ;  /* 0x000000ffffb07224 */ /* 0x000fe200078e00af */
[----:B------:R-:W-:Y:S01]  /*7700*/  MOV R175, R174 ;  /* 0x000000ae00af7202 */ /* 0x000fe20000000f00 */
[----:B------:R-:W-:Y:S01]  /*7710*/  @P0 FADD.FTZ R172, R251, -R172 ;  /* 0x800000acfbac0221 */ /* 0x000fe20000010000 */
[----:B------:R-:W-:-:S02]  /*7720*/  MOV R174, R179 ;  /* 0x000000b300ae7202 */ /* 0x000fc40000000f00 */
[----:B------:R-:W-:Y:S01]  /*7730*/  MOV R173, R181 ;  /* 0x000000b500ad7202 */ /* 0x000fe20000000f00 */
[----:B------:R-:W-:Y:S01]  /*7740*/  @P0 FFMA.FTZ R183, R172, UR29, R55 ;  /* 0x0000001dacb70c23 */ /* 0x000fe20008010037 */
[----:B------:R-:W-:-:S04]  /*7750*/  MOV R172, R182 ;  /* 0x000000b600ac7202 */ /* 0x000fc80000000f00 */
[----:B------:R-:W-:Y:S01]  /*7760*/  MOV R179, R183 ;  /* 0x000000b700b37202 */ /* 0x000fe20000000f00 */
        /* <DEDUP_REMOVED lines=16> */
.L_x_7390:
[----:B------:R-:W2:Y:S01]  /*7870*/  LDL R216, [R1+0x8] ;  /* 0x0000080001d87983 */ /* 0x000ea20000100800 */
[----:B------:R-:W-:Y:S01]  /*7880*/  ISETP.NE.U32.AND P0, PT, RZ, UR6, PT ;  /* 0x00000006ff007c0c */ /* 0x000fe2000bf05070 */
[----:B------:R-:W0:Y:S01]  /*7890*/  @UP3 LDCU.64 UR10, c[0x0][0x468] ;  /* 0x00008d00ff0a37ac */ /* 0x000e220008000a00 */
[----:B------:R-:W-:Y:S02]  /*78a0*/  PLOP3.LUT P1, PT, PT, PT, UP3, 0x80, 0x8 ;  /* 0x000000000008781c */ /* 0x000fe40003f2f038 */
[----:B------:R-:W-:Y:S01]  /*78b0*/  ISETP.NE.AND.EX P0, PT, RZ, UR7, PT, P0 ;  /* 0x00000007ff007c0c */ /* 0x000fe2000bf05300 */
[----:B------:R-:W-:-:S04]  /*78c0*/  UISETP.NE.U32.AND UP0, UPT, UR4, URZ, UPT ;  /* 0x000000ff0400728c */ /* 0x000fc8000bf05070 */
[----:B------:R-:W-:-:S08]  /*78d0*/  UISETP.NE.AND.EX UP0, UPT, UR5, URZ, UPT, UP0 ;  /* 0x000000ff0500728c */ /* 0x000fd0000bf05300 */
[----:B------:R-:W2:Y:S02]  /*78e0*/  @P0 LDC.64 R182, c[0x0][0x478] ;  /* 0x00011e00ffb60b82 */ /* 0x000ea40000000a00 */
[----:B--2---:R-:W-:-:S05]  /*78f0*/  @P0 IMAD.WIDE.U32 R182, R216, 0x20, R182 ;  /* 0x00000020d8b60825 */ /* 0x004fca00078e00b6 */
[----:B------:R-:W-:Y:S04]  /*7900*/  @P0 STG.E.128 desc[UR20][R182.64], R172 ;  /* 0x000000acb6000986 */ /* 0x000fe8000c101d14 */
[----:B------:R2:W-:Y:S02]  /*7910*/  @P0 STG.E.128 desc[UR20][R182.64+0x10], R176 ;  /* 0x000010b0b6000986 */ /* 0x0005e4000c101d14 */
[----:B--2---:R-:W-:-:S05]  /*7920*/  MOV R182, 0x10 ;  /* 0x0000001000b67802 */ /* 0x004fca0000000f00 */
[----:B0-----:R-:W-:-:S05]  /*7930*/  @P1 IMAD.WIDE.U32 R182, R180, R182, UR10 ;  /* 0x0000000ab4b61e25 */ /* 0x001fca000f8e00b6 */
[----:B------:R0:W-:Y:S01]  /*7940*/  @P1 STG.E.128 desc[UR20][R182.64], R168 ;  /* 0x000000a8b6001986 */ /* 0x0001e2000c101d14 */
[----:B------:R-:W-:Y:S05]  /*7950*/  BRA.U !UP3, `(.L_x_7445) ;  /* 0x000000010b107547 */ /* 0x000fea000b800000 */
[----:B-----5:R-:W2:Y:S01]  /*7960*/  LDC.64 R166, c[0x0][0x390] ;  /* 0x0000e400ffa67b82 */ /* 0x020ea20000000a00 */
[----:B------:R-:W-:-:S05]  /*7970*/  IADD3 R164, PT, PT, R180, 0x80, RZ ;  /* 0x00000080b4a47810 */ /* 0x000fca0007ffe0ff */
[----:B--2---:R-:W-:-:S06]  /*7980*/  IMAD.WIDE.U32 R164, R164, 0x10, R166 ;  /* 0x00000010a4a47825 */ /* 0x004fcc00078e00a6 */
[----:B------:R-:W5:Y:S02]  /*7990*/  LDG.E.128 R164, desc[UR20][R164.64] ;  /* 0x00000014a4a47981 */ /* 0x000f64000c1e1d00 */
.L_x_7445:
[----:B------:R-:W-:Y:S05]  /*79a0*/  BRA.U !UP0, `(.L_x_7446) ;  /* 0x0000001508747547 */ /* 0x000fea000b800000 */
[----:B------:R-:W-:Y:S05]  /*79b0*/  @!P0 BRA `(.L_x_7447) ;  /* 0x0000000800e88947 */ /* 0x000fea0003800000 */
[----:B------:R-:W-:Y:S01]  /*79c0*/  PLOP3.LUT P1, PT, PT, PT, UP2, 0x80, 0x8 ;  /* 0x000000000008781c */ /* 0x000fe20003f2f028 */
[----:B------:R-:W-:Y:S01]  /*79d0*/  IMAD.U32 R172, RZ, RZ, UR31 ;  /* 0x0000001fffac7e24 */ /* 0x000fe2000f8e00ff */
[----:B-1----:R-:W-:-:S11]  /*79e0*/  MOV R181, R48 ;  /* 0x0000003000b57202 */ /* 0x002fd60000000f00 */
[----:B------:R-:W-:-:S04]  /*79f0*/  @P1 FFMA.FTZ R172, R184, R172, UR32 ;  /* 0x00000020b8ac1e23 */ /* 0x000fc800080100ac */
[----:B------:R-:W-:-:S04]  /*7a00*/  @P1 FADD.FTZ R172, R229, -R172 ;  /* 0x800000ace5ac1221 */ /* 0x000fc80000010000 */
[----:B------:R-:W-:Y:S01]  /*7a10*/  @P1 FFMA.FTZ R181, R172, UR29, R48 ;  /* 0x0000001dacb51c23 */ /* 0x000fe20008010030 */
[----:B------:R-:W-:Y:S06]  /*7a20*/  BRA.U !UP3, `(.L_x_7448) ;  /* 0x000000010b407547 */ /* 0x000fec000b800000 */
[----:B------:R-:W-:-:S13]  /*7a30*/  LOP3.LUT P2, RZ, R214, 0xff, RZ, 0xc0, !PT ;  /* 0x000000ffd6ff7812 */ /* 0x000fda000784c0ff */
[----:B------:R-:W1:Y:S01]  /*7a40*/  @P2 LDC.64 R172, c[0x0][0x408] ;  /* 0x00010200ffac2b82 */ /* 0x000e620000000a00 */
[----:B-----5:R-:W-:Y:S01]  /*7a50*/  @P2 SHF.L.U32 R174, R164, 0x10, RZ ;  /* 0x00000010a4ae2819 */ /* 0x020fe200000006ff */
        /* <DEDUP_REMOVED lines=13> */
.L_x_7448:
[----:B------:R-:W-:Y:S02]  /*7b30*/  MOV R172, UR31 ;  /* 0x0000001f00ac7c02 */ /* 0x000fe40008000f00 */
[----:B------:R-:W-:-:S03]  /*7b40*/  MOV R179, R49 ;  /* 0x0000003100b37202 */ /* 0x000fc60000000f00 */
[----:B------:R-:W-:-:S04]  /*7b50*/  @P1 FFMA.FTZ R172, R8, R172, UR32 ;  /* 0x0000002008ac1e23 */ /* 0x000fc800080100ac */
[----:B------:R-:W-:-:S04]  /*7b60*/  @P1 FADD.FTZ R172, R9, -R172 ;  /* 0x800000ac09ac1221 */ /* 0x000fc80000010000 */
[----:B------:R-:W-:Y:S01]  /*7b70*/  @P1 FFMA.FTZ R179, R172, UR29, R49 ;  /* 0x0000001dacb31c23 */ /* 0x000fe20008010031 */
[----:B------:R-:W-:Y:S06]  /*7b80*/  BRA.U !UP3, `(.L_x_7449) ;  /* 0x000000010b487547 */ /* 0x000fec000b800000 */
[----:B------:R-:W-:Y:S01]  /*7b90*/  LOP3.LUT P2, RZ, R214, 0xff00, RZ, 0xc0, !PT ;  /* 0x0000ff00d6ff7812 */ /* 0x000fe2000784c0ff */
[----:B------:R-:W-:Y:S01]  /*7ba0*/  HFMA2 R174, -RZ, RZ, 0, 0 ;  /* 0x00000000ffae7431 */ /* 0x000fe200000001ff */
[----:B------:R-:W-:-:S11]  /*7bb0*/  PRMT R175, R88, 0x7632, R175 ;  /* 0x0000763258af7816 */ /* 0x000fd600000000af */
[----:B------:R-:W1:Y:S02]  /*7bc0*/  @P2 LDC.64 R172, c[0x0][0x408] ;  /* 0x00010200ffac2b82 */ /* 0x000e640000000a00 */
[----:B-1----:R-:W-:-:S04]  /*7bd0*/  @P2 FMUL.FTZ R173, R179, R173 ;  /* 0x000000adb3ad2220 */ /* 0x002fc80000410000 */
[----:B------:R-:W-:Y:S01]  /*7be0*/  @P2 FMUL.FTZ R172, R173, R172 ;  /* 0x000000acadac2220 */ /* 0x000fe20000410000 */
[----:B-----5:R-:W-:-:S04]  /*7bf0*/  @P2 PRMT R173, R164, 0x7632, R173 ;  /* 0x00007632a4ad2816 */ /* 0x020fc800000000ad */
        /* <DEDUP_REMOVED lines=10> */
[----:B0-----:R-:W-:-:S07]  /*7ca0*/  PRMT R168, R168, 0x5410, R173 ;  /* 0x00005410a8a87816 */ /* 0x001fce00000000ad */
.L_x_7449:
[----:B------:R-:W-:Y:S01]  /*7cb0*/  IMAD.U32 R172, RZ, RZ, UR31 ;  /* 0x0000001fffac7e24 */ /* 0x000fe2000f8e00ff */
[----:B------:R-:W-:-:S03]  /*7cc0*/  MOV R174, R50 ;  /* 0x0000003200ae7202 */ /* 0x000fc60000000f00 */
        /* <DEDUP_REMOVED lines=20> */
.L_x_7450:
        /* <DEDUP_REMOVED lines=24> */
.L_x_7451:
        /* <DEDUP_REMOVED lines=22> */
.L_x_7452:
        /* <DEDUP_REMOVED lines=8> */
[----:B0-----:R-:W-:-:S11]  /*8170*/  PRMT R182, R90, 0x7632, R182 ;  /* 0x000076325ab67816 */ /* 0x001fd600000000b6 */
[----:B------:R-:W0:Y:S02]  /*8180*/  @P2 LDC.64 R172, c[0x0][0x408] ;  /* 0x00010200ffac2b82 */ /* 0x000e240000000a00 */
[----:B0-----:R-:W-:-:S04]  /*8190*/  @P2 FMUL.FTZ R173, R177, R173 ;  /* 0x000000adb1ad2220 */ /* 0x001fc80000410000 */
[----:B------:R-:W-:Y:S01]  /*81a0*/  @P2 FMUL.FTZ R172, R173, R172 ;  /* 0x000000acadac2220 */ /* 0x000fe20000410000 */
[----:B-----5:R-:W-:-:S04]  /*81b0*/  @P2 PRMT R173, R166, 0x7632, R173 ;  /* 0x00007632a6ad2816 */ /* 0x020fc800000000ad */
        /* <DEDUP_REMOVED lines=8> */
[----:B------:R-:W-:-:S05]  /*8240*/  @P2 FMUL.FTZ R173, R172, R178 ;  /* 0x000000b2acad2220 */ /* 0x000fca0000410000 */
[----:B------:R-:W-:-:S04]  /*8250*/  F2FP.BF16.F32.PACK_AB R173, RZ, R173 ;  /* 0x000000adffad723e */ /* 0x000fc800000010ff */
[----:B------:R-:W-:-:S07]  /*8260*/  PRMT R170, R170, 0x5410, R173 ;  /* 0x00005410aaaa7816 */ /* 0x000fce00000000ad */
.L_x_7453:
        /* <DEDUP_REMOVED lines=8> */
[----:B0----5:R-:W-:Y:S01]  /*82f0*/  @P2 SHF.L.U32 R182, R167, 0x10, RZ ;  /* 0x00000010a7b62819 */ /* 0x021fe200000006ff */
[----:B-1----:R-:W-:-:S04]  /*8300*/  @P2 FMUL.FTZ R173, R178, R173 ;  /* 0x000000adb2ad2220 */ /* 0x002fc80000410000 */
        /* <DEDUP_REMOVED lines=12> */
.L_x_7454:
[----:B------:R-:W-:Y:S02]  /*83d0*/  MOV R172, UR31 ;  /* 0x0000001f00ac7c02 */ /* 0x000fe40008000f00 */
[----:B0-----:R-:W-:Y:S02]  /*83e0*/  MOV R182, R47 ;  /* 0x0000002f00b67202 */ /* 0x001fe40000000f00 */
[----:B------:R-:W-:Y:S01]  /*83f0*/  MOV R173, R179 ;  /* 0x000000b300ad7202 */ /* 0x000fe20000000f00 */
[----:B------:R-:W-:-:S04]  /*8400*/  @P1 FFMA.FTZ R172, R250, R172, UR32 ;  /* 0x00000020faac1e23 */ /* 0x000fc800080100ac */
[----:B------:R-:W-:-:S04]  /*8410*/  @P1 FADD.FTZ R172, R249, -R172 ;  /* 0x800000acf9ac1221 */ /* 0x000fc80000010000 */
[----:B------:R-:W-:Y:S01]  /*8420*/  @P1 FFMA.FTZ R182, R172, UR29, R47 ;  /* 0x0000001dacb61c23 */ /* 0x000fe2000801002f */
[----:B------:R-:W-:-:S04]  /*8430*/  MOV R172, R181 ;  /* 0x000000b500ac7202 */ /* 0x000fc80000000f00 */
[----:B------:R-:W-:Y:S01]  /*8440*/  MOV R179, R182 ;  /* 0x000000b600b37202 */ /* 0x000fe20000000f00 */
[----:B------:R-:W-:Y:S06]  /*8450*/  BRA.U !UP3, `(.L_x_7455) ;  /* 0x0000002d0bc07547 */ /* 0x000fec000b800000 */
[----:B------:R-:W-:Y:S01]  /*8460*/  ISETP.GE.U32.AND P1, PT, R214, RZ, PT ;  /* 0x000000ffd600720c */ /* 0x000fe20003f26070 */
[----:B------:R-:W-:Y:S01]  /*8470*/  FMUL.FTZ R181, R182, UR23 ;  /* 0x00000017b6b57c20 */ /* 0x000fe20008410000 */
[----:B------:R-:W-:Y:S01]  /*8480*/  IMAD.MOV.U32 R183, RZ, RZ, RZ ;  /* 0x000000ffffb77224 */ /* 0x000fe200078e00ff */
[----:B------:R-:W-:Y:S02]  /*8490*/  PRMT R217, R91, 0x7632, R217 ;  /* 0x000076325bd97816 */ /* 0x000fe400000000d9 */
[----:B------:R-:W-:Y:S01]  /*84a0*/  ISETP.GE.U32.AND.EX P1, PT, R215, 0x1000000, PT, P1 ;  /* 0x01000000d700780c */ /* 0x000fe20003f26110 */
[----:B------:R-:W-:-:S12]  /*84b0*/  FMUL.FTZ R181, R181, UR22 ;  /* 0x00000016b5b57c20 */ /* 0x000fd80008410000 */
[----:B-----5:R-:W-:-:S04]  /*84c0*/  @P1 PRMT R182, R167, 0x7632, R182 ;  /* 0x00007632a7b61816 */ /* 0x020fc800000000b6 */
        /* <DEDUP_REMOVED lines=9> */
.L_x_7447:
[----:B------:R-:W-:Y:S05]  /*8560*/  BRA.U !UP3, `(.L_x_7456) ;  /* 0x000000010b487547 */ /* 0x000fea000b800000 */
[----:B------:R-:W-:Y:S02]  /*8570*/  PLOP3.LUT P2, PT, PT, PT, UP2, 0x80, 0x8 ;  /* 0x000000000008781c */ /* 0x000fe40003f4f028 */
[----:B-1----:R-:W-:Y:S02]  /*8580*/  MOV R181, UR31 ;  /* 0x0000001f00b57c02 */ /* 0x002fe40008000f00 */
[----:B------:R-:W-:Y:S02]  /*8590*/  LOP3.LUT P1, RZ, R214, 0xff, RZ, 0xc0, !PT ;  /* 0x000000ffd6ff7812 */ /* 0x000fe4000782c0ff */
[----:B0-----:R-:W-:-:S07]  /*85a0*/  MOV R182, R48 ;  /* 0x0000003000b67202 */ /* 0x001fce0000000f00 */
[----:B------:R-:W-:-:S04]  /*85b0*/  @P2 FFMA.FTZ R181, R184, R181, UR32 ;  /* 0x00000020b8b52e23 */ /* 0x000fc800080100b5 */
[----:B------:R-:W-:-:S04]  /*85c0*/  @P2 FADD.FTZ R181, R229, -R181 ;  /* 0x800000b5e5b52221 */ /* 0x000fc80000010000 */
[----:B------:R-:W-:Y:S01]  /*85d0*/  @P2 FFMA.FTZ R182, R181, UR29, R48 ;  /* 0x0000001db5b62c23 */ /* 0x000fe20008010030 */
[----:B------:R-:W-:-:S03]  /*85e0*/  HFMA2 R181, -RZ, RZ, 0, 0 ;  /* 0x00000000ffb57431 */ /* 0x000fc600000001ff */
[----:B------:R-:W-:Y:S01]  /*85f0*/  FMUL.FTZ R183, R182, UR23 ;  /* 0x00000017b6b77c20 */ /* 0x000fe20008410000 */
[----:B-----5:R-:W-:-:S03]  /*8600*/  @P1 SHF.L.U32 R182, R164, 0x10, RZ ;  /* 0x00000010a4b61819 */ /* 0x020fc600000006ff */
        /* <DEDUP_REMOVED lines=8> */
.L_x_7456:
[----:B------:R-:W-:Y:S05]  /*8690*/  BRA.U !UP3, `(.L_x_7457) ;  /* 0x000000010b507547 */ /* 0x000fea000b800000 */
[----:B------:R-:W-:Y:S02]  /*86a0*/  PLOP3.LUT P2, PT, PT, PT, UP2, 0x80, 0x8 ;  /* 0x000000000008781c */ /* 0x000fe40003f4f028 */
[----:B-1----:R-:W-:Y:S02]  /*86b0*/  MOV R181, UR31 ;  /* 0x0000001f00b57c02 */ /* 0x002fe40008000f00 */
[----:B------:R-:W-:Y:S02]  /*86c0*/  LOP3.LUT P1, RZ, R214, 0xff00, RZ, 0xc0, !PT ;  /* 0x0000ff00d6ff7812 */ /* 0x000fe4000782c0ff */
[----:B0-----:R-:W-:Y:S02]  /*86d0*/  MOV R182, R49 ;  /* 0x0000003100b67202 */ /* 0x001fe40000000f00 */
[----:B------:R-:W-:-:S05]  /*86e0*/  PRMT R217, R88, 0x7632, R217 ;  /* 0x0000763258d97816 */ /* 0x000fca00000000d9 */
[----:B------:R-:W-:-:S04]  /*86f0*/  @P2 FFMA.FTZ R181, R8, R181, UR32 ;  /* 0x0000002008b52e23 */ /* 0x000fc800080100b5 */
[----:B------:R-:W-:-:S04]  /*8700*/  @P2 FADD.FTZ R181, R9, -R181 ;  /* 0x800000b509b52221 */ /* 0x000fc80000010000 */
[----:B------:R-:W-:Y:S01]  /*8710*/  @P2 FFMA.FTZ R182, R181, UR29, R49 ;  /* 0x0000001db5b62c23 */ /* 0x000fe20008010031 */
[----:B-----5:R-:W-:-:S03]  /*8720*/  @P1 PRMT R181, R164, 0x7632, R181 ;  /* 0x00007632a4b51816 */ /* 0x020fc600000000b5 */
[----:B------:R-:W-:Y:S01]  /*8730*/  FMUL.FTZ R183, R182, UR23 ;  /* 0x00000017b6b77c20 */ /* 0x000fe20008410000 */
[----:B------:R-:W-:Y:S01]  /*8740*/  @P1 SHF.L.U32 R181, R181, 0x10, RZ ;  /* 0x00000010b5b51819 */ /* 0x000fe200000006ff */
[----:B------:R-:W-:Y:S02]  /*8750*/  IMAD.MOV.U32 R182, RZ, RZ, RZ ;  /* 0x000000ffffb67224 */ /* 0x000fe400078e00ff */
        /* <DEDUP_REMOVED lines=8> */
.L_x_7457:
        /* <DEDUP_REMOVED lines=19> */
.L_x_7458:
        /* <DEDUP_REMOVED lines=21> */
.L_x_7459:
        /* <DEDUP_REMOVED lines=19> */
.L_x_7460:
        /* <DEDUP_REMOVED lines=21> */
.L_x_7461:
        /* <DEDUP_REMOVED lines=19> */
.L_x_7462:
[----:B------:R-:W-:Y:S05]  /*8e10*/  BRA.U !UP3, `(.L_x_7455) ;  /* 0x000000250b507547 */ /* 0x000fea000b800000 */
[----:B------:R-:W-:Y:S01]  /*8e20*/  PLOP3.LUT P2, PT, PT, PT, UP2, 0x80, 0x8 ;  /* 0x000000000008781c */ /* 0x000fe20003f4f028 */
[----:B0-----:R-:W-:Y:S01]  /*8e30*/  IMAD.MOV.U32 R183, RZ, RZ, RZ ;  /* 0x000000ffffb77224 */ /* 0x001fe200078e00ff */
[----:B-1----:R-:W-:Y:S02]  /*8e40*/  MOV R181, UR31 ;  /* 0x0000001f00b57c02 */ /* 0x002fe40008000f00 */
[----:B------:R-:W-:Y:S02]  /*8e50*/  ISETP.GE.U32.AND P1, PT, R214, RZ, PT ;  /* 0x000000ffd600720c */ /* 0x000fe40003f26070 */
[----:B------:R-:W-:Y:S02]  /*8e60*/  MOV R182, R47 ;  /* 0x0000002f00b67202 */ /* 0x000fe40000000f00 */
[----:B------:R-:W-:Y:S02]  /*8e70*/  ISETP.GE.U32.AND.EX P1, PT, R215, 0x1000000, PT, P1 ;  /* 0x01000000d700780c */ /* 0x000fe40003f26110 */
[----:B------:R-:W-:-:S03]  /*8e80*/  PRMT R217, R91, 0x7632, R217 ;  /* 0x000076325bd97816 */ /* 0x000fc600000000d9 */
[----:B------:R-:W-:-:S04]  /*8e90*/  @P2 FFMA.FTZ R181, R250, R181, UR32 ;  /* 0x00000020fab52e23 */ /* 0x000fc800080100b5 */
[----:B------:R-:W-:-:S04]  /*8ea0*/  @P2 FADD.FTZ R181, R249, -R181 ;  /* 0x800000b5f9b52221 */ /* 0x000fc80000010000 */
[----:B------:R-:W-:-:S04]  /*8eb0*/  @P2 FFMA.FTZ R182, R181, UR29, R47 ;  /* 0x0000001db5b62c23 */ /* 0x000fc8000801002f */
[----:B------:R-:W-:Y:S01]  /*8ec0*/  FMUL.FTZ R181, R182, UR23 ;  /* 0x00000017b6b57c20 */ /* 0x000fe20008410000 */
[----:B-----5:R-:W-:-:S03]  /*8ed0*/  @P1 PRMT R182, R167, 0x7632, R182 ;  /* 0x00007632a7b61816 */ /* 0x020fc600000000b6 */
        /* <DEDUP_REMOVED lines=10> */
.L_x_7446:
[----:B------:R-:W-:Y:S05]  /*8f80*/  @!P0 BRA `(.L_x_7463) ;  /* 0x0000001000b08947 */ /* 0x000fea0003800000 */
[----:B------:R-:W-:Y:S05]  /*8f90*/  BRA.U !UP3, `(.L_x_7464) ;  /* 0x000000010b807547 */ /* 0x000fea000b800000 */
[----:B------:R-:W-:Y:S01]  /*8fa0*/  LOP3.LUT P1, RZ, R214, 0xff, RZ, 0xc0, !PT ;  /* 0x000000ffd6ff7812 */ /* 0x000fe2000782c0ff */
[----:B------:R-:W-:Y:S01]  /*8fb0*/  BSSY.RECONVERGENT B0, `(.L_x_7465) ;  /* 0x000000d000007945 */ /* 0x000fe20003800200 */
[----:B------:R-:W-:-:S11]  /*8fc0*/  MOV R172, RZ ;  /* 0x000000ff00ac7202 */ /* 0x000fd60000000f00 */
        /* <DEDUP_REMOVED lines=11> */
.L_x_7466:
[----:B------:R-:W-:Y:S05]  /*9080*/  BSYNC.RECONVERGENT B0 ;  /* 0x0000000000007941 */ /* 0x000fea0003800200 */
.L_x_7465:
        /* <DEDUP_REMOVED lines=14> */
.L_x_7468:
[----:B------:R-:W-:Y:S05]  /*9170*/  BSYNC.RECONVERGENT B0 ;  /* 0x0000000000007941 */ /* 0x000fea0003800200 */
.L_x_7467:
[----:B------:R-:W-:-:S04]  /*9180*/  F2FP.BF16.F32.PACK_AB R172, RZ, R172 ;  /* 0x000000acffac723e */ /* 0x000fc800000010ff */
[----:B0-----:R-:W-:-:S07]  /*9190*/  PRMT R168, R172, 0x7610, R168 ;  /* 0x00007610aca87816 */ /* 0x001fce00000000a8 */
.L_x_7464:
[----:B------:R-:W-:Y:S05]  /*91a0*/  BRA.U !UP3, `(.L_x_7469) ;  /* 0x000000010b887547 */ /* 0x000fea000b800000 */
[----:B------:R-:W-:Y:S01]  /*91b0*/  LOP3.LUT P1, RZ, R214, 0xff00, RZ, 0xc0, !PT ;  /* 0x0000ff00d6ff7812 */ /* 0x000fe2000782c0ff */
[----:B------:R-:W-:Y:S01]  /*91c0*/  BSSY.RECONVERGENT B0, `(.L_x_7470) ;  /* 0x000000e000007945 */ /* 0x000fe20003800200 */
[----:B------:R-:W-:-:S11]  /*91d0*/  MOV R172, RZ ;  /* 0x000000ff00ac7202 */ /* 0x000fd60000000f00 */
        /* <DEDUP_REMOVED lines=12> */
.L_x_7471:
[----:B------:R-:W-:Y:S05]  /*92a0*/  BSYNC.RECONVERGENT B0 ;  /* 0x0000000000007941 */ /* 0x000fea0003800200 */
.L_x_7470:
        /* <DEDUP_REMOVED lines=15> */
.L_x_7473:
[----:B------:R-:W-:Y:S05]  /*93a0*/  BSYNC.RECONVERGENT B0 ;  /* 0x0000000000007941 */ /* 0x000fea0003800200 */
.L_x_7472:
[----:B------:R-:W-:-:S04]  /*93b0*/  F2FP.BF16.F32.PACK_AB R172, RZ, R172 ;  /* 0x000000acffac723e */ /* 0x000fc800000010ff */
[----:B0-----:R-:W-:-:S07]  /*93c0*/  PRMT R168, R168, 0x5410, R172 ;  /* 0x00005410a8a87816 */ /* 0x001fce00000000ac */
.L_x_7469:
        /* <DEDUP_REMOVED lines=15> */
.L_x_7476:
[----:B------:R-:W-:Y:S05]  /*94c0*/  BSYNC.RECONVERGENT B0 ;  /* 0x0000000000007941 */ /* 0x000fea0003800200 */
.L_x_7475:
        /* <DEDUP_REMOVED lines=14> */
.L_x_7478:
[----:B------:R-:W-:Y:S05]  /*95b0*/  BSYNC.RECONVERGENT B0 ;  /* 0x0000000000007941 */ /* 0x000fea0003800200 */
.L_x_7477:
[----:B------:R-:W-:-:S04]  /*95c0*/  F2FP.BF16.F32.PACK_AB R172, RZ, R172 ;  /* 0x000000acffac723e */ /* 0x000fc800000010ff */
[----:B0-----:R-:W-:-:S07]  /*95d0*/  PRMT R169, R172, 0x7610, R169 ;  /* 0x00007610aca97816 */ /* 0x001fce00000000a9 */
.L_x_7474:
[----:B------:R-:W-:Y:S05]  /*95e0*/  BRA.U !UP3, `(.L_x_7479) ;  /* 0x000000010b887547 */ /* 0x000fea000b800000 */
[----:B------:R-:W-:Y:S01]  /*95f0*/  LOP3.LUT P1, RZ, R214, 0xff000000, RZ, 0xc0, !PT ;  /* 0xff000000d6ff7812 */ /* 0x000fe2000782c0ff */
[----:B------:R-:W-:Y:S01]  /*9600*/  BSSY.RECONVERGENT B0, `(.L_x_7480) ;  /* 0x000000e000007945 */ /* 0x000fe20003800200 */
[----:B------:R-:W-:-:S11]  /*9610*/  HFMA2 R172, -RZ, RZ, 0, 0 ;  /* 0x00000000ffac7431 */ /* 0x000fd600000001ff */
        /* <DEDUP_REMOVED lines=12> */
.L_x_7481:
[----:B------:R-:W-:Y:S05]  /*96e0*/  BSYNC.RECONVERGENT B0 ;  /* 0x0000000000007941 */ /* 0x000fea0003800200 */
.L_x_7480:
        /* <DEDUP_REMOVED lines=15> */
.L_x_7483:
[----:B------:R-:W-:Y:S05]  /*97e0*/  BSYNC.RECONVERGENT B0 ;  /* 0x0000000000007941 */ /* 0x000fea0003800200 */
.L_x_7482:
[----:B------:R-:W-:-:S04]  /*97f0*/  F2FP.BF16.F32.PACK_AB R172, RZ, R172 ;  /* 0x000000acffac723e */ /* 0x000fc800000010ff */
[----:B0-----:R-:W-:-:S07]  /*9800*/  PRMT R169, R169, 0x5410, R172 ;  /* 0x00005410a9a97816 */ /* 0x001fce00000000ac */
.L_x_7479:
        /* <DEDUP_REMOVED lines=15> */
.L_x_7486:
[----:B------:R-:W-:Y:S05]  /*9900*/  BSYNC.RECONVERGENT B0 ;  /* 0x0000000000007941 */ /* 0x000fea0003800200 */
.L_x_7485:
        /* <DEDUP_REMOVED lines=14> */
.L_x_7488:
[----:B------:R-:W-:Y:S05]  /*99f0*/  BSYNC.RECONVERGENT B0 ;  /* 0x0000000000007941 */ /* 0x000fea0003800200 */
.L_x_7487:
[----:B------:R-:W-:-:S04]  /*9a00*/  F2FP.BF16.F32.PACK_AB R172, RZ, R172 ;  /* 0x000000acffac723e */ /* 0x000fc800000010ff */
[----:B0-----:R-:W-:-:S07]  /*9a10*/  PRMT R170, R172, 0x7610, R170 ;  /* 0x00007610acaa7816 */ /* 0x001fce00000000aa */
.L_x_7484:
        /* <DEDUP_REMOVED lines=16> */
.L_x_7491:
[----:B------:R-:W-:Y:S05]  /*9b20*/  BSYNC.RECONVERGENT B0 ;  /* 0x0000000000007941 */ /* 0x000fea0003800200 */
.L_x_7490:
        /* <DEDUP_REMOVED lines=15> */
.L_x_7493:
[----:B------:R-:W-:Y:S05]  /*9c20*/  BSYNC.RECONVERGENT B0 ;  /* 0x0000000000007941 */ /* 0x000fea0003800200 */
.L_x_7492:
[----:B------:R-:W-:-:S04]  /*9c30*/  F2FP.BF16.F32.PACK_AB R172, RZ, R172 ;  /* 0x000000acffac723e */ /* 0x000fc800000010ff */
[----:B0-----:R-:W-:-:S07]  /*9c40*/  PRMT R170, R170, 0x5410, R172 ;  /* 0x00005410aaaa7816 */ /* 0x001fce00000000ac */
.L_x_7489:
        /* <DEDUP_REMOVED lines=15> */
.L_x_7496:
[----:B------:R-:W-:Y:S05]  /*9d40*/  BSYNC.RECONVERGENT B0 ;  /* 0x0000000000007941 */ /* 0x000fea0003800200 */
.L_x_7495:
        /* <DEDUP_REMOVED lines=14> */
.L_x_7498:
[----:B------:R-:W-:Y:S05]  /*9e30*/  BSYNC.RECONVERGENT B0 ;  /* 0x0000000000007941 */ /* 0x000fea0003800200 */
.L_x_7497:
[----:B------:R-:W-:-:S04]  /*9e40*/  F2FP.BF16.F32.PACK_AB R172, RZ, R172 ;  /* 0x000000acffac723e */ /* 0x000fc800000010ff */
[----:B0-----:R-:W-:-:S07]  /*9e50*/  PRMT R171, R172, 0x7610, R171 ;  /* 0x00007610acab7816 */ /* 0x001fce00000000ab */
.L_x_7494:
        /* <DEDUP_REMOVED lines=30> */
[----:B0-----:R-:W-:-:S02]  /*a040*/  FSEL R182, R179, RZ, P1 ;  /* 0x000000ffb3b67208 */ /* 0x001fc40000800000 */
[----:B-1----:R-:W-:Y:S02]  /*a050*/  FSEL R181, R173, RZ, P1 ;  /* 0x000000ffadb57208 */ /* 0x002fe40000800000 */
[----:B------:R-:W-:Y:S02]  /*a060*/  FSEL R179, R172, RZ, P1 ;  /* 0x000000ffacb37208 */ /* 0x000fe40000800000 */
[----:B------:R-:W-:Y:S02]  /*a070*/  FSEL R178, R178, RZ, P1 ;  /* 0x000000ffb2b27208 */ /* 0x000fe40000800000 */
[----:B------:R-:W-:Y:S02]  /*a080*/  FSEL R177, R177, RZ, P1 ;  /* 0x000000ffb1b17208 */ /* 0x000fe40000800000 */
[----:B------:R-:W-:Y:S02]  /*a090*/  FSEL R176, R176, RZ, P1 ;  /* 0x000000ffb0b07208 */ /* 0x000fe40000800000 */
[----:B------:R-:W-:-:S02]  /*a0a0*/  FSEL R175, R175, RZ, P1 ;  /* 0x000000ffafaf7208 */ /* 0x000fc40000800000 */
[----:B------:R-:W-:Y:S02]  /*a0b0*/  FSEL R174, R174, RZ, P1 ;  /* 0x000000ffaeae7208 */ /* 0x000fe40000800000 */
[----:B------:R-:W-:Y:S02]  /*a0c0*/  MOV R173, R182 ;  /* 0x000000b600ad7202 */ /* 0x000fe40000000f00 */
[----:B------:R-:W-:Y:S01]  /*a0d0*/  MOV R172, R181 ;  /* 0x000000b500ac7202 */ /* 0x000fe20000000f00 */
[----:B------:R-:W-:Y:S06]  /*a0e0*/  BRA.U !UP3, `(.L_x_7455) ;  /* 0x000000110b9c7547 */ /* 0x000fec000b800000 */
[----:B------:R-:W-:Y:S01]  /*a0f0*/  ISETP.GE.U32.AND P1, PT, R214, RZ, PT ;  /* 0x000000ffd600720c */ /* 0x000fe20003f26070 */
[----:B------:R-:W-:Y:S01]  /*a100*/  HFMA2 R183, -RZ, RZ, 0, 0 ;  /* 0x00000000ffb77431 */ /* 0x000fe200000001ff */
[----:B------:R-:W-:Y:S02]  /*a110*/  PRMT R217, R91, 0x7632, R217 ;  /* 0x000076325bd97816 */ /* 0x000fe400000000d9 */
[----:B------:R-:W-:-:S13]  /*a120*/  ISETP.GE.U32.AND.EX P1, PT, R215, 0x1000000, PT, P1 ;  /* 0x01000000d700780c */ /* 0x000fda0003f26110 */
        /* <DEDUP_REMOVED lines=13> */
[----:B------:R-:W-:-:S04]  /*a200*/  MOV R172, R181 ;  /* 0x000000b500ac7202 */ /* 0x000fc80000000f00 */
[----:B------:R-:W-:-:S04]  /*a210*/  F2FP.BF16.F32.PACK_AB R173, RZ, R173 ;  /* 0x000000adffad723e */ /* 0x000fc800000010ff */
[----:B------:R-:W-:Y:S02]  /*a220*/  PRMT R171, R171, 0x5410, R173 ;  /* 0x00005410abab7816 */ /* 0x000fe400000000ad */
[----:B------:R-:W-:Y:S01]  /*a230*/  MOV R173, R182 ;  /* 0x000000b600ad7202 */ /* 0x000fe20000000f00 */
[----:B------:R-:W-:Y:S06]  /*a240*/  BRA `(.L_x_7455) ;  /* 0x0000001000447947 */ /* 0x000fec0003800000 */
.L_x_7463:
[----:B------:R-:W-:Y:S05]  /*a250*/  BRA.U !UP3, `(.L_x_7499) ;  /* 0x000000010b807547 */ /* 0x000fea000b800000 */
[----:B------:R-:W-:Y:S01]  /*a260*/  LOP3.LUT P1, RZ, R214, 0xff, RZ, 0xc0, !PT ;  /* 0x000000ffd6ff7812 */ /* 0x000fe2000782c0ff */
[----:B------:R-:W-:Y:S01]  /*a270*/  BSSY.RECONVERGENT B0, `(.L_x_7500) ;  /* 0x000000d000007945 */ /* 0x000fe20003800200 */
[----:B-1----:R-:W-:-:S11]  /*a280*/  HFMA2 R181, -RZ, RZ, 0, 0 ;  /* 0x00000000ffb57431 */ /* 0x002fd600000001ff */
[----:B------:R-:W-:Y:S05]  /*a290*/  @!P1 BRA `(.L_x_7501) ;  /* 0x0000000000289947 */ /* 0x000fea0003800000 */
[----:B------:R-:W-:Y:S01]  /*a2a0*/  MOV R181, UR31 ;  /* 0x0000001f00b57c02 */ /* 0x000fe20008000f00 */
[----:B0----5:R-:W-:Y:S01]  /*a2b0*/  IMAD.U32 R182, R164, 0x10000, RZ ;  /* 0x00010000a4b67824 */ /* 0x021fe200078e00ff */
        /* <DEDUP_REMOVED lines=8> */
.L_x_7501:
[----:B------:R-:W-:Y:S05]  /*a340*/  BSYNC.RECONVERGENT B0 ;  /* 0x0000000000007941 */ /* 0x000fea0003800200 */
.L_x_7500:
[----:B------:R-:W-:Y:S01]  /*a350*/  BSSY.RECONVERGENT B0, `(.L_x_7502) ;  /* 0x000000e000007945 */ /* 0x000fe20003800200 */
[----:B------:R-:W-:Y:S01]  /*a360*/  FADD.FTZ R148, R148, R181 ;  /* 0x000000b594947221 */ /* 0x000fe20000010000 */
[----:B------:R-:W-:Y:S02]  /*a370*/  MOV R181, RZ ;  /* 0x000000ff00b57202 */ /* 0x000fe40000000f00 */
[----:B------:R-:W-:Y:S05]  /*a380*/  @!P1 BRA `(.L_x_7503) ;  /* 0x0000000000289947 */ /* 0x000fea0003800000 */
[----:B------:R-:W-:Y:S02]  /*a390*/  MOV R181, UR31 ;  /* 0x0000001f00b57c02 */ /* 0x000fe40008000f00 */
[----:B------:R-:W-:Y:S02]  /*a3a0*/  ISETP.LT.AND P1, PT, RZ, UR30, PT ;  /* 0x0000001eff007c0c */ /* 0x000fe4000bf21270 */
[----:B0-----:R-:W-:Y:S01]  /*a3b0*/  SHF.L.U32 R182, R88, 0x10, RZ ;  /* 0x0000001058b67819 */ /* 0x001fe200000006ff */
[----:B------:R-:W-:-:S04]  /*a3c0*/  FFMA.FTZ R181, R184, R181, UR32 ;  /* 0x00000020b8b57e23 */ /* 0x000fc800080100b5 */
[----:B------:R-:W-:-:S04]  /*a3d0*/  FADD.FTZ R181, R229, -R181 ;  /* 0x800000b5e5b57221 */ /* 0x000fc80000010000 */
[----:B------:R-:W-:-:S05]  /*a3e0*/  FMUL.FTZ R181, R181, UR29 ;  /* 0x0000001db5b57c20 */ /* 0x000fca0008410000 */
[----:B------:R-:W-:-:S05]  /*a3f0*/  FSEL R181, R181, RZ, P1 ;  /* 0x000000ffb5b57208 */ /* 0x000fca0000800000 */
[----:B------:R-:W-:-:S04]  /*a400*/  FMUL.FTZ R181, R181, UR23 ;  /* 0x00000017b5b57c20 */ /* 0x000fc80008410000 */
[----:B------:R-:W-:-:S04]  /*a410*/  FMUL.FTZ R181, R181, UR22 ;  /* 0x00000016b5b57c20 */ /* 0x000fc80008410000 */
[----:B------:R-:W-:-:S07]  /*a420*/  FMUL.FTZ R181, R182, R181 ;  /* 0x000000b5b6b57220 */ /* 0x000fce0000410000 */
.L_x_7503:
[----:B------:R-:W-:Y:S05]  /*a430*/  BSYNC.RECONVERGENT B0 ;  /* 0x0000000000007941 */ /* 0x000fea0003800200 */
.L_x_7502:
[----:B------:R-:W-:-:S04]  /*a440*/  F2FP.BF16.F32.PACK_AB R181, RZ, R181 ;  /* 0x000000b5ffb5723e */ /* 0x000fc800000010ff */
[----:B0-----:R-:W-:-:S07]  /*a450*/  PRMT R168, R181, 0x7610, R168 ;  /* 0x00007610b5a87816 */ /* 0x001fce00000000a8 */
.L_x_7499:
[----:B------:R-:W-:Y:S05]  /*a460*/  BRA.U !UP3, `(.L_x_7504) ;  /* 0x000000010b887547 */ /* 0x000fea000b800000 */
[----:B------:R-:W-:Y:S01]  /*a470*/  LOP3.LUT P1, RZ, R214, 0xff00, RZ, 0xc0, !PT ;  /* 0x0000ff00d6ff7812 */ /* 0x000fe2000782c0ff */
[----:B------:R-:W-:Y:S01]  /*a480*/  BSSY.RECONVERGENT B0, `(.L_x_7505) ;  /* 0x000000e000007945 */ /* 0x000fe20003800200 */
[----:B-1----:R-:W-:-:S11]  /*a490*/  HFMA2 R181, -RZ, RZ, 0, 0 ;  /* 0x00000000ffb57431 */ /* 0x002fd600000001ff */
[----:B------:R-:W-:Y:S05]  /*a4a0*/  @!P1 BRA `(.L_x_7506) ;  /* 0x00000000002c9947 */ /* 0x000fea0003800000 */
[----:B------:R-:W-:Y:S02]  /*a4b0*/  MOV R181, UR31 ;  /* 0x0000001f00b57c02 */ /* 0x000fe40008000f00 */
[----:B------:R-:W-:Y:S02]  /*a4c0*/  ISETP.LT.AND P2, PT, RZ, UR30, PT ;  /* 0x0000001eff007c0c */ /* 0x000fe4000bf41270 */
[----:B0----5:R-:W-:Y:S01]  /*a4d0*/  PRMT R182, R164, 0x7632, R182 ;  /* 0x00007632a4b67816 */ /* 0x021fe200000000b6 */
        /* <DEDUP_REMOVED lines=8> */
.L_x_7506:
[----:B------:R-:W-:Y:S05]  /*a560*/  BSYNC.RECONVERGENT B0 ;  /* 0x0000000000007941 */ /* 0x000fea0003800200 */
.L_x_7505:
[----:B------:R-:W-:Y:S01]  /*a570*/  BSSY.RECONVERGENT B0, `(.L_x_7507) ;  /* 0x000000f000007945 */ /* 0x000fe20003800200 */
[----:B------:R-:W-:Y:S01]  /*a580*/  FADD.FTZ R149, R149, R181 ;  /* 0x000000b595957221 */ /* 0x000fe20000010000 */
[----:B------:R-:W-:Y:S02]  /*a590*/  MOV R181, RZ ;  /* 0x000000ff00b57202 */ /* 0x000fe40000000f00 */
[----:B------:R-:W-:Y:S05]  /*a5a0*/  @!P1 BRA `(.L_x_7508) ;  /* 0x00000000002c9947 */ /* 0x000fea0003800000 */
[----:B------:R-:W-:Y:S02]  /*a5b0*/  MOV R181, UR31 ;  /* 0x0000001f00b57c02 */ /* 0x000fe40008000f00 */
[----:B------:R-:W-:Y:S02]  /*a5c0*/  ISETP.LT.AND P1, PT, RZ, UR30, PT ;  /* 0x0000001eff007c0c */ /* 0x000fe4000bf21270 */
[----:B0-----:R-:W-:Y:S01]  /*a5d0*/  PRMT R182, R88, 0x7632, R182 ;  /* 0x0000763258b67816 */ /* 0x001fe200000000b6 */
        /* <DEDUP_REMOVED lines=8> */
.L_x_7508:
[----:B------:R-:W-:Y:S05]  /*a660*/  BSYNC.RECONVERGENT B0 ;  /* 0x0000000000007941 */ /* 0x000fea0003800200 */
.L_x_7507:
[----:B------:R-:W-:-:S04]  /*a670*/  F2FP.BF16.F32.PACK_AB R181, RZ, R181 ;  /* 0x000000b5ffb5723e */ /* 0x000fc800000010ff */
[----:B0-----:R-:W-:-:S07]  /*a680*/  PRMT R168, R168, 0x5410, R181 ;  /* 0x00005410a8a87816 */ /* 0x001fce00000000b5 */
.L_x_7504:
        /* <DEDUP_REMOVED lines=15> */
.L_x_7511:
[----:B------:R-:W-:Y:S05]  /*a780*/  BSYNC.RECONVERGENT B0 ;  /* 0x0000000000007941 */ /* 0x000fea0003800200 */
.L_x_7510:
        /* <DEDUP_REMOVED lines=14> */
.L_x_7513:
[----:B------:R-:W-:Y:S05]  /*a870*/  BSYNC.RECONVERGENT B0 ;  /* 0x0000000000007941 */ /* 0x000fea0003800200 */
.L_x_7512:
[----:B------:R-:W-:-:S04]  /*a880*/  F2FP.BF16.F32.PACK_AB R181, RZ, R181 ;  /* 0x000000b5ffb5723e */ /* 0x000fc800000010ff */
[----:B0-----:R-:W-:-:S07]  /*a890*/  PRMT R169, R181, 0x7610, R169 ;  /* 0x00007610b5a97816 */ /* 0x001fce00000000a9 */
.L_x_7509:
        /* <DEDUP_REMOVED lines=16> */
.L_x_7516:
[----:B------:R-:W-:Y:S05]  /*a9a0*/  BSYNC.RECONVERGENT B0 ;  /* 0x0000000000007941 */ /* 0x000fea0003800200 */
.L_x_7515:
        /* <DEDUP_REMOVED lines=15> */
.L_x_7518:
[----:B------:R-:W-:Y:S05]  /*aaa0*/  BSYNC.RECONVERGENT B0 ;  /* 0x0000000000007941 */ /* 0x000fea0003800200 */
.L_x_7517:
[----:B------:R-:W-:-:S04]  /*aab0*/  F2FP.BF16.F32.PACK_AB R181, RZ, R181 ;  /* 0x000000b5ffb5723e */ /* 0x000fc800000010ff */
[----:B0-----:R-:W-:-:S07]  /*aac0*/  PRMT R169, R169, 0x5410, R181 ;  /* 0x00005410a9a97816 */ /* 0x001fce00000000b5 */
.L_x_7514:
        /* <DEDUP_REMOVED lines=15> */
.L_x_7521:
[----:B------:R-:W-:Y:S05]  /*abc0*/  BSYNC.RECONVERGENT B0 ;  /* 0x0000000000007941 */ /* 0x000fea0003800200 */
.L_x_7520:
        /* <DEDUP_REMOVED lines=14> */
.L_x_7523:
[----:B------:R-:W-:Y:S05]  /*acb0*/  BSYNC.RECONVERGENT B0 ;  /* 0x0000000000007941 */ /* 0x000fea0003800200 */
.L_x_7522:
[----:B------:R-:W-:-:S04]  /*acc0*/  F2FP.BF16.F32.PACK_AB R181, RZ, R181 ;  /* 0x000000b5ffb5723e */ /* 0x000fc800000010ff */
[----:B0-----:R-:W-:-:S07]  /*acd0*/  PRMT R170, R181, 0x7610, R170 ;  /* 0x00007610b5aa7816 */ /* 0x001fce00000000aa */
.L_x_7519:
        /* <DEDUP_REMOVED lines=16> */
.L_x_7526:
[----:B------:R-:W-:Y:S05]  /*ade0*/  BSYNC.RECONVERGENT B0 ;  /* 0x0000000000007941 */ /* 0x000fea0003800200 */
.L_x_7525:
        /* <DEDUP_REMOVED lines=15> */
.L_x_7528:
[----:B------:R-:W-:Y:S05]  /*aee0*/  BSYNC.RECONVERGENT B0 ;  /* 0x0000000000007941 */ /* 0x000fea0003800200 */
.L_x_7527:
[----:B------:R-:W-:-:S04]  /*aef0*/  F2FP.BF16.F32.PACK_AB R181, RZ, R181 ;  /* 0x000000b5ffb5723e */ /* 0x000fc800000010ff */
[----:B0-----:R-:W-:-:S07]  /*af00*/  PRMT R170, R170, 0x5410, R181 ;  /* 0x00005410aaaa7816 */ /* 0x001fce00000000b5 */
.L_x_7524:
        /* <DEDUP_REMOVED lines=15> */
.L_x_7531:
[----:B------:R-:W-:Y:S05]  /*b000*/  BSYNC.RECONVERGENT B0 ;  /* 0x0000000000007941 */ /* 0x000fea0003800200 */
.L_x_7530:
        /* <DEDUP_REMOVED lines=14> */
.L_x_7533:
[----:B------:R-:W-:Y:S05]  /*b0f0*/  BSYNC.RECONVERGENT B0 ;  /* 0x0000000000007941 */ /* 0x000fea0003800200 */
.L_x_7532:
[----:B------:R-:W-:-:S04]  /*b100*/  F2FP.BF16.F32.PACK_AB R181, RZ, R181 ;  /* 0x000000b5ffb5723e */ /* 0x000fc800000010ff */
[----:B0-----:R-:W-:-:S07]  /*b110*/  PRMT R171, R181, 0x7610, R171 ;  /* 0x00007610b5ab7816 */ /* 0x001fce00000000ab */
.L_x_7529:
[----:B------:R-:W-:Y:S05]  /*b120*/  BRA.U !UP3, `(.L_x_7455) ;  /* 0x000000010b8c7547 */ /* 0x000fea000b800000 */
[----:B------:R-:W-:Y:S01]  /*b130*/  ISETP.GE.U32.AND P1, PT, R214, RZ, PT ;  /* 0x000000ffd600720c */ /* 0x000fe20003f26070 */
[----:B------:R-:W-:Y:S01]  /*b140*/  BSSY.RECONVERGENT B0, `(.L_x_7534) ;  /* 0x000000f000007945 */ /* 0x000fe20003800200 */
[----:B-1----:R-:W-:Y:S02]  /*b150*/  HFMA2 R181, -RZ, RZ, 0, 0 ;  /* 0x00000000ffb57431 */ /* 0x002fe400000001ff */
[----:B------:R-:W-:-:S13]  /*b160*/  ISETP.GE.U32.AND.EX P1, PT, R215, 0x1000000, PT, P1 ;  /* 0x01000000d700780c */ /* 0x000fda0003f26110 */
        /* <DEDUP_REMOVED lines=12> */
.L_x_7535:
[----:B------:R-:W-:Y:S05]  /*b230*/  BSYNC.RECONVERGENT B0 ;  /* 0x0000000000007941 */ /* 0x000fea0003800200 */
.L_x_7534:
        /* <DEDUP_REMOVED lines=15> */
.L_x_7537:
[----:B------:R-:W-:Y:S05]  /*b330*/  BSYNC.RECONVERGENT B0 ;  /* 0x0000000000007941 */ /* 0x000fea0003800200 */
.L_x_7536:
[----:B------:R-:W-:-:S04]  /*b340*/  F2FP.BF16.F32.PACK_AB R181, RZ, R181 ;  /* 0x000000b5ffb5723e */ /* 0x000fc800000010ff */
[----:B0-----:R-:W-:-:S07]  /*b350*/  PRMT R171, R171, 0x5410, R181 ;  /* 0x00005410abab7816 */ /* 0x001fce00000000b5 */
.L_x_7455:
[----:B0-----:R-:W0:Y:S01]  /*b360*/  @P0 LDC.64 R182, c[0x0][0x478] ;  /* 0x00011e00ffb60b82 */ /* 0x001e220000000a00 */
[----:B------:R-:W2:Y:S01]  /*b370*/  @UP3 LDCU.64 UR10, c[0x0][0x468] ;  /* 0x00008d00ff0a37ac */ /* 0x000ea20008000a00 */
[----:B------:R-:W-:Y:S02]  /*b380*/  PLOP3.LUT P1, PT, PT, PT, UP3, 0x80, 0x8 ;  /* 0x000000000008781c */ /* 0x000fe40003f2f038 */
[----:B-1----:R-:W-:-:S05]  /*b390*/  @P0 IADD3 R181, PT, PT, R216, 0x80, RZ ;  /* 0x00000080d8b50810 */ /* 0x002fca0007ffe0ff */
[----:B0-----:R-:W-:-:S05]  /*b3a0*/  @P0 IMAD.WIDE.U32 R182, R181, 0x20, R182 ;  /* 0x00000020b5b60825 */ /* 0x001fca00078e00b6 */
[----:B------:R-:W-:Y:S04]  /*b3b0*/  @P0 STG.E.128 desc[UR20][R182.64], R172 ;  /* 0x000000acb6000986 */ /* 0x000fe8000c101d14 */
[----:B------:R0:W-:Y:S02]  /*b3c0*/  @P0 STG.E.128 desc[UR20][R182.64+0x10], R176 ;  /* 0x000010b0b6000986 */ /* 0x0001e4000c101d14 */
[----:B0-----:R-:W-:Y:S01]  /*b3d0*/  MOV R183, 0x10 ;  /* 0x0000001000b77802 */ /* 0x001fe20000000f00 */
[----:B------:R-:W-:-:S04]  /*b3e0*/  @P1 VIADD R182, R180, 0x80 ;  /* 0x00000080b4b61836 */ /* 0x000fc80000000000 */
[----:B--2---:R-:W-:-:S05]  /*b3f0*/  @P1 IMAD.WIDE.U32 R182, R182, R183, UR10 ;  /* 0x0000000ab6b61e25 */ /* 0x004fca000f8e00b7 */
[----:B------:R0:W-:Y:S01]  /*b400*/  @P1 STG.E.128 desc[UR20][R182.64], R168 ;  /* 0x000000a8b6001986 */ /* 0x0001e2000c101d14 */
[----:B------:R-:W-:Y:S05]  /*b410*/  BRA.U !UP3, `(.L_x_7538) ;  /* 0x000000010b107547 */ /* 0x000fea000b800000 */
[----:B-----5:R-:W1:Y:S01]  /*b420*/  LDC.64 R166, c[0x0][0x390] ;  /* 0x0000e400ffa67b82 */ /* 0x020e620000000a00 */
[----:B------:R-:W-:-:S05]  /*b430*/  IADD3 R164, PT, PT, R180, 0x100, RZ ;  /* 0x00000100b4a47810 */ /* 0x000fca0007ffe0ff */
[----:B-1----:R-:W-:-:S06]  /*b440*/  IMAD.WIDE.U32 R164, R164, 0x10, R166 ;  /* 0x00000010a4a47825 */ /* 0x002fcc00078e00a6 */
[----:B------:R-:W5:Y:S02]  /*b450*/  LDG.E.128 R164, desc[UR20][R164.64] ;  /* 0x00000014a4a47981 */ /* 0x000f64000c1e1d00 */
.L_x_7538:
[----:B------:R-:W-:Y:S05]  /*b460*/  BRA.U !UP0, `(.L_x_7539) ;  /* 0x0000001508747547 */ /* 0x000fea000b800000 */
[----:B------:R-:W-:Y:S05]  /*b470*/  @!P0 BRA `(.L_x_7540) ;  /* 0x0000000800e88947 */ /* 0x000fea0003800000 */
[----:B------:R-:W-:Y:S02]  /*b480*/  PLOP3.LUT P1, PT, PT, PT, UP2, 0x80, 0x8 ;  /* 0x000000000008781c */ /* 0x000fe40003f2f028 */
[----:B------:R-:W-:Y:S02]  /*b490*/  MOV R172, UR31 ;  /* 0x0000001f00ac7c02 */ /* 0x000fe40008000f00 */
[----:B------:R-:W-:-:S09]  /*b4a0*/  MOV R181, R40 ;  /* 0x0000002800b57202 */ /* 0x000fd20000000f00 */
        /* <DEDUP_REMOVED lines=20> */
.L_x_7541:
        /* <DEDUP_REMOVED lines=20> */
[----:B------:R-:W-:-:S03]  /*b730*/  IMAD.MOV.U32 R173, RZ, RZ, RZ ;  /* 0x000000ffffad7224 */ /* 0x000fc600078e00ff */
[----:B------:R-:W-:-:S05]  /*b740*/  @P2 FMUL.FTZ R173, R172, R174 ;  /* 0x000000aeacad2220 */ /* 0x000fca0000410000 */
[----:B------:R-:W-:-:S04]  /*b750*/  F2FP.BF16.F32.PACK_AB R173, RZ, R173 ;  /* 0x000000adffad723e */ /* 0x000fc800000010ff */
[----:B0-----:R-:W-:-:S07]  /*b760*/  PRMT R168, R168, 0x5410, R173 ;  /* 0x00005410a8a87816 */ /* 0x001fce00000000ad */
.L_x_7542:
[----:B------:R-:W-:Y:S02]  /*b770*/  MOV R172, UR31 ;  /* 0x0000001f00ac7c02 */ /* 0x000fe40008000f00 */
        /* <DEDUP_REMOVED lines=20> */
[----:B0-----:R-:W-:-:S07]  /*b8c0*/  PRMT R169, R173, 0x7610, R169 ;  /* 0x00007610ada97816 */ /* 0x001fce00000000a9 */
.L_x_7543:
        /* <DEDUP_REMOVED lines=24> */
.L_x_7544:
        /* <DEDUP_REMOVED lines=22> */
.L_x_7545:
        /* <DEDUP_REMOVED lines=24> */
.L_x_7546:
        /* <DEDUP_REMOVED lines=22> */
.L_x_7547:
[----:B------:R-:W-:Y:S02]  /*be90*/  MOV R172, UR31 ;  /* 0x0000001f00ac7c02 */ /* 0x000fe40008000f00 */
[----:B0-----:R-:W-:Y:S02]  /*bea0*/  MOV R182, R39 ;  /* 0x0000002700b67202 */ /* 0x001fe40000000f00 */
[----:B------:R-:W-:Y:S01]  /*beb0*/  MOV R173, R179 ;  /* 0x000000b300ad7202 */ /* 0x000fe20000000f00 */
[----:B------:R-:W-:-:S04]  /*bec0*/  @P1 FFMA.FTZ R172, R248, R172, UR32 ;  /* 0x00000020f8ac1e23 */ /* 0x000fc800080100ac */
[----:B------:R-:W-:-:S04]  /*bed0*/  @P1 FADD.FTZ R172, R247, -R172 ;  /* 0x800000acf7ac1221 */ /* 0x000fc80000010000 */
[----:B------:R-:W-:Y:S01]  /*bee0*/  @P1 FFMA.FTZ R182, R172, UR29, R39 ;  /* 0x0000001dacb61c23 */ /* 0x000fe20008010027 */
[----:B------:R-:W-:-:S03]  /*bef0*/  MOV R172, R181 ;  /* 0x000000b500ac7202 */ /* 0x000fc60000000f00 */
[----:B------:R-:W-:Y:S01]  /*bf00*/  IMAD.MOV.U32 R179, RZ, RZ, R182 ;  /* 0x000000ffffb37224 */ /* 0x000fe200078e00b6 */
[----:B------:R-:W-:Y:S06]  /*bf10*/  BRA.U !UP3, `(.L_x_7548) ;  /* 0x0000002d0bc07547 */ /* 0x000fec000b800000 */
[----:B------:R-:W-:Y:S01]  /*bf20*/  ISETP.GE.U32.AND P1, PT, R212, RZ, PT ;  /* 0x000000ffd400720c */ /* 0x000fe20003f26070 */
[----:B------:R-:W-:Y:S01]  /*bf30*/  FMUL.FTZ R181, R182, UR23 ;  /* 0x00000017b6b57c20 */ /* 0x000fe20008410000 */
[----:B------:R-:W-:Y:S02]  /*bf40*/  MOV R183, RZ ;  /* 0x000000ff00b77202 */ /* 0x000fe40000000f00 */
[----:B------:R-:W-:Y:S01]  /*bf50*/  ISETP.GE.U32.AND.EX P1, PT, R213, 0x1000000, PT, P1 ;  /* 0x01000000d500780c */ /* 0x000fe20003f26110 */
[----:B------:R-:W-:Y:S01]  /*bf60*/  FMUL.FTZ R181, R181, UR22 ;  /* 0x00000016b5b57c20 */ /* 0x000fe20008410000 */
[----:B------:R-:W-:-:S11]  /*bf70*/  PRMT R214, R95, 0x7632, R214 ;  /* 0x000076325fd67816 */ /* 0x000fd600000000d6 */
        /* <DEDUP_REMOVED lines=10> */
.L_x_7540:
[----:B------:R-:W-:Y:S05]  /*c020*/  BRA.U !UP3, `(.L_x_7549) ;  /* 0x000000010b487547 */ /* 0x000fea000b800000 */
[----:B------:R-:W-:Y:S02]  /*c030*/  PLOP3.LUT P2, PT, PT, PT, UP2, 0x80, 0x8 ;  /* 0x000000000008781c */ /* 0x000fe40003f4f028 */
[----:B------:R-:W-:Y:S02]  /*c040*/  MOV R181, UR31 ;  /* 0x0000001f00b57c02 */ /* 0x000fe40008000f00 */
[----:B------:R-:W-:Y:S02]  /*c050*/  LOP3.LUT P1, RZ, R212, 0xff, RZ, 0xc0, !PT ;  /* 0x000000ffd4ff7812 */ /* 0x000fe4000782c0ff */
[----:B0-----:R-:W-:-:S07]  /*c060*/  MOV R182, R40 ;  /* 0x0000002800b67202 */ /* 0x001fce0000000f00 */
[----:B------:R-:W-:-:S04]  /*c070*/  @P2 FFMA.FTZ R181, R233, R181, UR32 ;  /* 0x00000020e9b52e23 */ /* 0x000fc800080100b5 */
[----:B------:R-:W-:Y:S01]  /*c080*/  @P2 FADD.FTZ R181, R188, -R181 ;  /* 0x800000b5bcb52221 */ /* 0x000fe20000010000 */
[----:B-----5:R-:W-:-:S03]  /*c090*/  @P1 SHF.L.U32 R183, R164, 0x10, RZ ;  /* 0x00000010a4b71819 */ /* 0x020fc600000006ff */
[----:B------:R-:W-:-:S04]  /*c0a0*/  @P2 FFMA.FTZ R182, R181, UR29, R40 ;  /* 0x0000001db5b62c23 */ /* 0x000fc80008010028 */
        /* <DEDUP_REMOVED lines=10> */
.L_x_7549:
[----:B------:R-:W-:Y:S05]  /*c150*/  BRA.U !UP3, `(.L_x_7550) ;  /* 0x000000010b507547 */ /* 0x000fea000b800000 */
[----:B------:R-:W-:Y:S01]  /*c160*/  PLOP3.LUT P2, PT, PT, PT, UP2, 0x80, 0x8 ;  /* 0x000000000008781c */ /* 0x000fe20003f4f028 */
[----:B0-----:R-:W-:Y:S01]  /*c170*/  IMAD.MOV.U32 R182, RZ, RZ, R41 ;  /* 0x000000ffffb67224 */ /* 0x001fe200078e0029 */
[----:B------:R-:W-:Y:S01]  /*c180*/  MOV R181, UR31 ;  /* 0x0000001f00b57c02 */ /* 0x000fe20008000f00 */
[----:B------:R-:W-:Y:S01]  /*c190*/  HFMA2 R183, -RZ, RZ, 0, 0 ;  /* 0x00000000ffb77431 */ /* 0x000fe200000001ff */
[----:B------:R-:W-:Y:S02]  /*c1a0*/  LOP3.LUT P1, RZ, R212, 0xff00, RZ, 0xc0, !PT ;  /* 0x0000ff00d4ff7812 */ /* 0x000fe4000782c0ff */
[----:B------:R-:W-:-:S07]  /*c1b0*/  PRMT R214, R92, 0x7632, R214 ;  /* 0x000076325cd67816 */ /* 0x000fce00000000d6 */
        /* <DEDUP_REMOVED lines=14> */
.L_x_7550:
        /* <DEDUP_REMOVED lines=19> */
.L_x_7551:
        /* <DEDUP_REMOVED lines=21> */
.L_x_7552:
        /* <DEDUP_REMOVED lines=19> */
.L_x_7553:
        /* <DEDUP_REMOVED lines=21> */
.L_x_7554:
        /* <DEDUP_REMOVED lines=19> */
.L_x_7555:
[----:B------:R-:W-:Y:S05]  /*c8d0*/  BRA.U !UP3, `(.L_x_7548) ;  /* 0x000000250b507547 */ /* 0x000fea000b800000 */
[----:B------:R-:W-:Y:S01]  /*c8e0*/  PLOP3.LUT P2, PT, PT, PT, UP2, 0x80, 0x8 ;  /* 0x000000000008781c */ /* 0x000fe20003f4f028 */
[----:B0-----:R-:W-:Y:S01]  /*c8f0*/  HFMA2 R183, -RZ, RZ, 0, 0 ;  /* 0x00000000ffb77431 */ /* 0x001fe200000001ff */
[----:B------:R-:W-:Y:S02]  /*c900*/  MOV R181, UR31 ;  /* 0x0000001f00b57c02 */ /* 0x000fe40008000f00 */
        /* <DEDUP_REMOVED lines=19> */
.L_x_7539:
[----:B------:R-:W-:Y:S05]  /*ca40*/  @!P0 BRA `(.L_x_7556) ;  /* 0x0000001000b08947 */ /* 0x000fea0003800000 */
        /* <DEDUP_REMOVED lines=15> */
.L_x_7559:
[----:B------:R-:W-:Y:S05]  /*cb40*/  BSYNC.RECONVERGENT B0 ;  /* 0x0000000000007941 */ /* 0x000fea0003800200 */
.L_x_7558:
        /* <DEDUP_REMOVED lines=14> */
.L_x_7561:
[----:B------:R-:W-:Y:S05]  /*cc30*/  BSYNC.RECONVERGENT B0 ;  /* 0x0000000000007941 */ /* 0x000fea0003800200 */
.L_x_7560:
[----:B------:R-:W-:-:S04]  /*cc40*/  F2FP.BF16.F32.PACK_AB R172, RZ, R172 ;  /* 0x000000acffac723e */ /* 0x000fc800000010ff */
[----:B0-----:R-:W-:-:S07]  /*cc50*/  PRMT R168, R172, 0x7610, R168 ;  /* 0x00007610aca87816 */ /* 0x001fce00000000a8 */
.L_x_7557:
        /* <DEDUP_REMOVED lines=16> */
.L_x_7564:
[----:B------:R-:W-:Y:S05]  /*cd60*/  BSYNC.RECONVERGENT B0 ;  /* 0x0000000000007941 */ /* 0x000fea0003800200 */
.L_x_7563:
        /* <DEDUP_REMOVED lines=15> */
.L_x_7566:
[----:B------:R-:W-:Y:S05]  /*ce60*/  BSYNC.RECONVERGENT B0 ;  /* 0x0000000000007941 */ /* 0x000fea0003800200 */
.L_x_7565:
[----:B------:R-:W-:-:S04]  /*ce70*/  F2FP.BF16.F32.PACK_AB R172, RZ, R172 ;  /* 0x000000acffac723e */ /* 0x000fc800000010ff */
[----:B0-----:R-:W-:-:S07]  /*ce80*/  PRMT R168, R168, 0x5410, R172 ;  /* 0x00005410a8a87816 */ /* 0x001fce00000000ac */
.L_x_7562:
        /* <DEDUP_REMOVED lines=15> */
.L_x_7569:
[----:B------:R-:W-:Y:S05]  /*cf80*/  BSYNC.RECONVERGENT B0 ;  /* 0x0000000000007941 */ /* 0x000fea0003800200 */
.L_x_7568:
        /* <DEDUP_REMOVED lines=14> */
.L_x_7571:
[----:B------:R-:W-:Y:S05]  /*d070*/  BSYNC.RECONVERGENT B0 ;  /* 0x0000000000007941 */ /* 0x000fea0003800200 */
.L_x_7570:
[----:B------:R-:W-:-:S04]  /*d080*/  F2FP.BF16.F32.PACK_AB R172, RZ, R172 ;  /* 0x000000acffac723e */ /* 0x000fc800000010ff */
[----:B0-----:R-:W-:-:S07]  /*d090*/  PRMT R169, R172, 0x7610, R169 ;  /* 0x00007610aca97816 */ /* 0x001fce00000000a9 */
.L_x_7567:
        /* <DEDUP_REMOVED lines=16> */
.L_x_7574:
[----:B------:R-:W-:Y:S05]  /*d1a0*/  BSYNC.RECONVERGENT B0 ;  /* 0x0000000000007941 */ /* 0x000fea0003800200 */
.L_x_7573:
[----:B------:R-:W-:Y:S01]  /*d1b0*/  FADD.FTZ R143, R143, R172 ;  /* 0x000000ac8f8f7221 */ /* 0x000fe20000010000 */
[----:B------:R-:W-:Y:S01]  /*d1c0*/  BSSY.RECONVERGENT B0, `(.L_x_7575) ;  /* 0x000000e000007945 */ /* 0x000fe20003800200 */
[----:B------:R-:W-:-:S03]  /*d1d0*/  HFMA2 R172, -RZ, RZ, 0, 0 ;  /* 0x00000000ffac7431 */ /* 0x000fc600000001ff */
        /* <DEDUP_REMOVED lines=12> */
.L_x_7576:
[----:B------:R-:W-:Y:S05]  /*d2a0*/  BSYNC.RECONVERGENT B0 ;  /* 0x0000000000007941 */ /* 0x000fea0003800200 */
.L_x_7575:
[----:B------:R-:W-:-:S04]  /*d2b0*/  F2FP.BF16.F32.PACK_AB R172, RZ, R172 ;  /* 0x000000acffac723e */ /* 0x000fc800000010ff */
[----:B0-----:R-:W-:-:S07]  /*d2c0*/  PRMT R169, R169, 0x5410, R172 ;  /* 0x00005410a9a97816 */ /* 0x001fce00000000ac */
.L_x_7572:
        /* <DEDUP_REMOVED lines=15> */
.L_x_7579:
[----:B------:R-:W-:Y:S05]  /*d3c0*/  BSYNC.RECONVERGENT B0 ;  /* 0x0000000000007941 */ /* 0x000fea0003800200 */
.L_x_7578:
        /* <DEDUP_REMOVED lines=14> */
.L_x_7581:
[----:B------:R-:W-:Y:S05]  /*d4b0*/  BSYNC.RECONVERGENT B0 ;  /* 0x0000000000007941 */ /* 0x000fea0003800200 */
.L_x_7580:
[----:B------:R-:W-:-:S04]  /*d4c0*/  F2FP.BF16.F32.PACK_AB R172, RZ, R172 ;  /* 0x000000acffac723e */ /* 0x000fc800000010ff */
[----:B0-----:R-:W-:-:S07]  /*d4d0*/  PRMT R170, R172, 0x7610, R170 ;  /* 0x00007610acaa7816 */ /* 0x001fce00000000aa */
.L_x_7577:
        /* <DEDUP_REMOVED lines=16> */
.L_x_7584:
[----:B------:R-:W-:Y:S05]  /*d5e0*/  BSYNC.RECONVERGENT B0 ;  /* 0x0000000000007941 */ /* 0x000fea0003800200 */
.L_x_7583:
[----:B------:R-:W-:Y:S01]  /*d5f0*/  FADD.FTZ R137, R137, R172 ;  /* 0x000000ac89897221 */ /* 0x000fe20000010000 */
[----:B------:R-:W-:Y:S01]  /*d600*/  BSSY.RECONVERGENT B0, `(.L_x_7585) ;  /* 0x000000e000007945 */ /* 0x000fe20003800200 */
[----:B------:R-:W-:-:S03]  /*d610*/  HFMA2 R172, -RZ, RZ, 0, 0 ;  /* 0x00000000ffac7431 */ /* 0x000fc600000001ff */
        /* <DEDUP_REMOVED lines=12> */
.L_x_7586:
[----:B------:R-:W-:Y:S05]  /*d6e0*/  BSYNC.RECONVERGENT B0 ;  /* 0x0000000000007941 */ /* 0x000fea0003800200 */
.L_x_7585:
[----:B------:R-:W-:-:S04]  /*d6f0*/  F2FP.BF16.F32.PACK_AB R172, RZ, R172 ;  /* 0x000000acffac723e */ /* 0x000fc800000010ff */
[----:B0-----:R-:W-:-:S07]  /*d700*/  PRMT R170, R170, 0x5410, R172 ;  /* 0x00005410aaaa7816 */ /* 0x001fce00000000ac */
.L_x_7582:
        /* <DEDUP_REMOVED lines=15> */
.L_x_7589:
[----:B------:R-:W-:Y:S05]  /*d800*/  BSYNC.RECONVERGENT B0 ;  /* 0x0000000000007941 */ /* 0x000fea0003800200 */
.L_x_7588:
        /* <DEDUP_REMOVED lines=14> */
.L_x_7591:
[----:B------:R-:W-:Y:S05]  /*d8f0*/  BSYNC.RECONVERGENT B0 ;  /* 0x0000000000007941 */ /* 0x000fea0003800200 */
.L_x_7590:
[----:B------:R-:W-:-:S04]  /*d900*/  F2FP.BF16.F32.PACK_AB R172, RZ, R172 ;  /* 0x000000acffac723e */ /* 0x000fc800000010ff */
[----:B0-----:R-:W-:-:S07]  /*d910*/  PRMT R171, R172, 0x7610, R171 ;  /* 0x00007610acab7816 */ /* 0x001fce00000000ab */
.L_x_7587:
[----:B------:R-:W-:Y:S02]  /*d920*/  MOV R173, UR31 ;  /* 0x0000001f00ad7c02 */ /* 0x000fe40008000f00 */
[----:B------:R-:W-:Y:S02]  /*d930*/  MOV R179, UR31 ;  /* 0x0000001f00b37c02 */ /* 0x000fe40008000f00 */
[----:B------:R-:W-:Y:S01]  /*d940*/  MOV R172, UR31 ;  /* 0x0000001f00ac7c02 */ /* 0x000fe20008000f00 */
[-C--:B------:R-:W-:Y:S01]  /*d950*/  FFMA.FTZ R177, R18, R173.reuse, UR32 ;  /* 0x0000002012b17e23 */ /* 0x080fe200080100ad */
[----:B------:R-:W-:Y:S01]  /*d960*/  MOV R174, UR31 ;  /* 0x0000001f00ae7c02 */ /* 0x000fe20008000f00 */
[----:B------:R-:W-:Y:S01]  /*d970*/  FFMA.FTZ R173, R233, R173, UR32 ;  /* 0x00000020e9ad7e23 */ /* 0x000fe200080100ad */
[----:B------:R-:W-:Y:S01]  /*d980*/  MOV R175, UR31 ;  /* 0x0000001f00af7c02 */ /* 0x000fe20008000f00 */
[----:B------:R-:W-:Y:S01]  /*d990*/  FFMA.FTZ R179, R14, R179, UR32 ;  /* 0x000000200eb37e23 */ /* 0x000fe200080100b3 */
[----:B------:R-:W-:Y:S01]  /*d9a0*/  FFMA.FTZ R176, R235, R172, UR32 ;  /* 0x00000020ebb07e23 */ /* 0x000fe200080100ac */
[----:B------:R-:W-:Y:S01]  /*d9b0*/  FFMA.FTZ R178, R236, R174, UR32 ;  /* 0x00000020ecb27e23 */ /* 0x000fe200080100ae */
[----:B------:R-:W-:Y:S01]  /*d9c0*/  FFMA.FTZ R172, R248, R172, UR32 ;  /* 0x00000020f8ac7e23 */ /* 0x000fe200080100ac */
[----:B------:R-:W-:Y:S01]  /*d9d0*/  FADD.FTZ R173, R188, -R173 ;  /* 0x800000adbcad7221 */ /* 0x000fe20000010000 */
[----:B------:R-:W-:Y:S01]  /*d9e0*/  FFMA.FTZ R175, R16, R175, UR32 ;  /* 0x0000002010af7e23 */ /* 0x000fe200080100af */
[----:B------:R-:W-:Y:S01]  /*d9f0*/  FFMA.FTZ R174, R234, R174, UR32 ;  /* 0x00000020eaae7e23 */ /* 0x000fe200080100ae */
[----:B------:R-:W-:Y:S01]  /*da00*/  FADD.FTZ R179, R15, -R179 ;  /* 0x800000b30fb37221 */ /* 0x000fe20000010000 */
[----:B------:R-:W-:Y:S01]  /*da10*/  FADD.FTZ R172, R247, -R172 ;  /* 0x800000acf7ac7221 */ /* 0x000fe20000010000 */
[----:B------:R-:W-:Y:S01]  /*da20*/  FMUL.FTZ R173, R173, UR29 ;  /* 0x0000001dadad7c20 */ /* 0x000fe20008410000 */
[----:B------:R-:W-:Y:S01]  /*da30*/  ISETP.LT.AND P1, PT, RZ, UR30, PT ;  /* 0x0000001eff007c0c */ /* 0x000fe2000bf21270 */
        /* <DEDUP_REMOVED lines=13> */
[----:B0-----:R-:W-:Y:S02]  /*db10*/  FSEL R182, R179, RZ, P1 ;  /* 0x000000ffb3b67208 */ /* 0x001fe40000800000 */
[----:B------:R-:W-:Y:S01]  /*db20*/  FSEL R179, R172, RZ, P1 ;  /* 0x000000ffacb37208 */ /* 0x000fe20000800000 */
[----:B------:R-:W-:Y:S01]  /*db30*/  IMAD.MOV.U32 R172, RZ, RZ, R181 ;  /* 0x000000ffffac7224 */ /* 0x000fe200078e00b5 */
[----:B------:R-:W-:Y:S02]  /*db40*/  FSEL R178, R178, RZ, P1 ;  /* 0x000000ffb2b27208 */ /* 0x000fe40000800000 */
[----:B------:R-:W-:Y:S02]  /*db50*/  FSEL R177, R177, RZ, P1 ;  /* 0x000000ffb1b17208 */ /* 0x000fe40000800000 */
[----:B------:R-:W-:Y:S02]  /*db60*/  FSEL R176, R176, RZ, P1 ;  /* 0x000000ffb0b07208 */ /* 0x000fe40000800000 */
[----:B------:R-:W-:-:S02]  /*db70*/  FSEL R175, R175, RZ, P1 ;  /* 0x000000ffafaf7208 */ /* 0x000fc40000800000 */
[----:B------:R-:W-:Y:S02]  /*db80*/  FSEL R174, R174, RZ, P1 ;  /* 0x000000ffaeae7208 */ /* 0x000fe40000800000 */
        /* <DEDUP_REMOVED lines=24> */
.L_x_7556:
[----:B------:R-:W-:Y:S05]  /*dd10*/  BRA.U !UP3, `(.L_x_7592) ;  /* 0x000000010b807547 */ /* 0x000fea000b800000 */
[----:B------:R-:W-:Y:S01]  /*dd20*/  LOP3.LUT P1, RZ, R212, 0xff, RZ, 0xc0, !PT ;  /* 0x000000ffd4ff7812 */ /* 0x000fe2000782c0ff */
[----:B------:R-:W-:Y:S01]  /*dd30*/  BSSY.RECONVERGENT B0, `(.L_x_7593) ;  /* 0x000000d000007945 */ /* 0x000fe20003800200 */
[----:B------:R-:W-:-:S11]  /*dd40*/  HFMA2 R181, -RZ, RZ, 0, 0 ;  /* 0x00000000ffb57431 */ /* 0x000fd600000001ff */
[----:B------:R-:W-:Y:S05]  /*dd50*/  @!P1 BRA `(.L_x_7594) ;  /* 0x0000000000289947 */ /* 0x000fea0003800000 */
[----:B------:R-:W-:Y:S02]  /*dd60*/  MOV R181, UR31 ;  /* 0x0000001f00b57c02 */ /* 0x000fe40008000f00 */
[----:B------:R-:W-:Y:S02]  /*dd70*/  ISETP.LT.AND P2, PT, RZ, UR30, PT ;  /* 0x0000001eff007c0c */ /* 0x000fe4000bf41270 */
[----:B0----5:R-:W-:Y:S01]  /*dd80*/  SHF.L.U32 R182, R164, 0x10, RZ ;  /* 0x00000010a4b67819 */ /* 0x021fe200000006ff */
[----:B------:R-:W-:-:S04]  /*dd90*/  FFMA.FTZ R181, R233, R181, UR32 ;  /* 0x00000020e9b57e23 */ /* 0x000fc800080100b5 */
[----:B------:R-:W-:-:S04]  /*dda0*/  FADD.FTZ R181, R188, -R181 ;  /* 0x800000b5bcb57221 */ /* 0x000fc80000010000 */
[----:B------:R-:W-:-:S05]  /*ddb0*/  FMUL.FTZ R181, R181, UR29 ;  /* 0x0000001db5b57c20 */ /* 0x000fca0008410000 */
[----:B------:R-:W-:-:S05]  /*ddc0*/  FSEL R181, R181, RZ, P2 ;  /* 0x000000ffb5b57208 */ /* 0x000fca0001000000 */
[----:B------:R-:W-:-:S04]  /*ddd0*/  FMUL.FTZ R181, R181, UR23 ;  /* 0x00000017b5b57c20 */ /* 0x000fc80008410000 */
[----:B------:R-:W-:-:S04]  /*dde0*/  FMUL.FTZ R181, R181, UR22 ;  /* 0x00000016b5b57c20 */ /* 0x000fc80008410000 */
[----:B------:R-:W-:-:S07]  /*ddf0*/  FMUL.FTZ R181, R182, R181 ;  /* 0x000000b5b6b57220 */ /* 0x000fce0000410000 */
.L_x_7594:
[----:B------:R-:W-:Y:S05]  /*de00*/  BSYNC.RECONVERGENT B0 ;  /* 0x0000000000007941 */ /* 0x000fea0003800200 */
.L_x_7593:
        /* <DEDUP_REMOVED lines=14> */
.L_x_7596:
[----:B------:R-:W-:Y:S05]  /*def0*/  BSYNC.RECONVERGENT B0 ;  /* 0x0000000000007941 */ /* 0x000fea0003800200 */
.L_x_7595:
[----:B------:R-:W-:-:S04]  /*df00*/  F2FP.BF16.F32.PACK_AB R181, RZ, R181 ;  /* 0x000000b5ffb5723e */ /* 0x000fc800000010ff */
[----:B0-----:R-:W-:-:S07]  /*df10*/  PRMT R168, R181, 0x7610, R168 ;  /* 0x00007610b5a87816 */ /* 0x001fce00000000a8 */
.L_x_7592:
[----:B------:R-:W-:Y:S05]  /*df20*/  BRA.U !UP3, `(.L_x_7597) ;  /* 0x000000010b887547 */ /* 0x000fea000b800000 */
[----:B------:R-:W-:Y:S01]  /*df30*/  LOP3.LUT P1, RZ, R212, 0xff00, RZ, 0xc0, !PT ;  /* 0x0000ff00d4ff7812 */ /* 0x000fe2000782c0ff */
[----:B------:R-:W-:Y:S01]  /*df40*/  BSSY.RECONVERGENT B0, `(.L_x_7598) ;  /* 0x000000e000007945 */ /* 0x000fe20003800200 */
[----:B------:R-:W-:-:S11]  /*df50*/  IMAD.MOV.U32 R181, RZ, RZ, RZ ;  /* 0x000000ffffb57224 */ /* 0x000fd600078e00ff */
        /* <DEDUP_REMOVED lines=12> */
.L_x_7599:
[----:B------:R-:W-:Y:S05]  /*e020*/  BSYNC.RECONVERGENT B0 ;  /* 0x0000000000007941 */ /* 0x000fea0003800200 */
.L_x_7598:
[----:B------:R-:W-:Y:S01]  /*e030*/  FADD.FTZ R141, R141, R181 ;  /* 0x000000b58d8d7221 */ /* 0x000fe20000010000 */
[----:B------:R-:W-:Y:S01]  /*e040*/  BSSY.RECONVERGENT B0, `(.L_x_7600) ;  /* 0x000000e000007945 */ /* 0x000fe20003800200 */
[----:B------:R-:W-:-:S03]  /*e050*/  HFMA2 R181, -RZ, RZ, 0, 0 ;  /* 0x00000000ffb57431 */ /* 0x000fc600000001ff */
        /* <DEDUP_REMOVED lines=12> */
.L_x_7601:
[----:B------:R-:W-:Y:S05]  /*e120*/  BSYNC.RECONVERGENT B0 ;  /* 0x0000000000007941 */ /* 0x000fea0003800200 */
.L_x_7600:
[----:B------:R-:W-:-:S04]  /*e130*/  F2FP.BF16.F32.PACK_AB R181, RZ, R181 ;  /* 0x000000b5ffb5723e */ /* 0x000fc800000010ff */
[----:B0-----:R-:W-:-:S07]  /*e140*/  PRMT R168, R168, 0x5410, R181 ;  /* 0x00005410a8a87816 */ /* 0x001fce00000000b5 */
.L_x_7597:
[----:B------:R-:W-:Y:S05]  /*e150*/  BRA.U !UP3, `(.L_x_7602) ;  /* 0x000000010b807547 */ /* 0x000fea000b800000 */
[----:B------:R-:W-:Y:S01]  /*e160*/  LOP3.LUT P1, RZ, R212, 0xff0000, RZ, 0xc0, !PT ;  /* 0x00ff0000d4ff7812 */ /* 0x000fe2000782c0ff */
[----:B------:R-:W-:Y:S01]  /*e170*/  BSSY.RECONVERGENT B0, `(.L_x_7603) ;  /* 0x000000d000007945 */ /* 0x000fe20003800200 */
[----:B------:R-:W-:-:S11]  /*e180*/  MOV R181, RZ ;  /* 0x000000ff00b57202 */ /* 0x000fd60000000f00 */
        /* <DEDUP_REMOVED lines=11> */
.L_x_7604:
[----:B------:R-:W-:Y:S05]  /*e240*/  BSYNC.RECONVERGENT B0 ;  /* 0x0000000000007941 */ /* 0x000fea0003800200 */
.L_x_7603:
[----:B------:R-:W-:Y:S01]  /*e250*/  FADD.FTZ R142, R142, R181 ;  /* 0x000000b58e8e7221 */ /* 0x000fe20000010000 */
[----:B------:R-:W-:Y:S01]  /*e260*/  BSSY.RECONVERGENT B0, `(.L_x_7605) ;  /* 0x000000d000007945 */ /* 0x000fe20003800200 */
[----:B------:R-:W-:-:S03]  /*e270*/  HFMA2 R181, -RZ, RZ, 0, 0 ;  /* 0x00000000ffb57431 */ /* 0x000fc600000001ff */
        /* <DEDUP_REMOVED lines=11> */
.L_x_7606:
[----:B------:R-:W-:Y:S05]  /*e330*/  BSYNC.RECONVERGENT B0 ;  /* 0x0000000000007941 */ /* 0x000fea0003800200 */
.L_x_7605:
[----:B------:R-:W-:-:S04]  /*e340*/  F2FP.BF16.F32.PACK_AB R181, RZ, R181 ;  /* 0x000000b5ffb5723e */ /* 0x000fc800000010ff */
[----:B0-----:R-:W-:-:S07]  /*e350*/  PRMT R169, R181, 0x7610, R169 ;  /* 0x00007610b5a97816 */ /* 0x001fce00000000a9 */
.L_x_7602:
[----:B------:R-:W-:Y:S05]  /*e360*/  BRA.U !UP3, `(.L_x_7607) ;  /* 0x000000010b887547 */ /* 0x000fea000b800000 */
[----:B------:R-:W-:Y:S01]  /*e370*/  LOP3.LUT P1, RZ, R212, 0xff000000, RZ, 0xc0, !PT ;  /* 0xff000000d4ff7812 */ /* 0x000fe2000782c0ff */
[----:B------:R-:W-:Y:S01]  /*e380*/  BSSY.RECONVERGENT B0, `(.L_x_7608) ;  /* 0x000000e000007945 */ /* 0x000fe20003800200 */
[----:B------:R-:W-:-:S11]  /*e390*/  MOV R181, RZ ;  /* 0x000000ff00b57202 */ /* 0x000fd60000000f00 */
[----:B------:R-:W-:Y:S05]  /*e3a0*/  @!P1 BRA `(.L_x_7609) ;  /* 0x00000000002c9947 */ /* 0x000fea0003800000 */
[----:B------:R-:W-:Y:S01]  /*e3b0*/  IMAD.U32 R181, RZ, RZ, UR31 ;  /* 0x0000001fffb57e24 */ /* 0x000fe2000f8e00ff */
        /* <DEDUP_REMOVED lines=10> */
.L_x_7609:
[----:B------:R-:W-:Y:S05]  /*e460*/  BSYNC.RECONVERGENT B0 ;  /* 0x0000000000007941 */ /* 0x000fea0003800200 */
.L_x_7608:
        /* <DEDUP_REMOVED lines=15> */
.L_x_7611:
[----:B------:R-:W-:Y:S05]  /*e560*/  BSYNC.RECONVERGENT B0 ;  /* 0x0000000000007941 */ /* 0x000fea0003800200 */
.L_x_7610:
[----:B------:R-:W-:-:S04]  /*e570*/  F2FP.BF16.F32.PACK_AB R181, RZ, R181 ;  /* 0x000000b5ffb5723e */ /* 0x000fc800000010ff */
[----:B0-----:R-:W-:-:S07]  /*e580*/  PRMT R169, R169, 0x5410, R181 ;  /* 0x00005410a9a97816 */ /* 0x001fce00000000b5 */
.L_x_7607:
        /* <DEDUP_REMOVED lines=15> */
.L_x_7614:
[----:B------:R-:W-:Y:S05]  /*e680*/  BSYNC.RECONVERGENT B0 ;  /* 0x0000000000007941 */ /* 0x000fea0003800200 */
.L_x_7613:
        /* <DEDUP_REMOVED lines=14> */
.L_x_7616:
[----:B------:R-:W-:Y:S05]  /*e770*/  BSYNC.RECONVERGENT B0 ;  /* 0x0000000000007941 */ /* 0x000fea0003800200 */
.L_x_7615:
[----:B------:R-:W-:-:S04]  /*e780*/  F2FP.BF16.F32.PACK_AB R181, RZ, R181 ;  /* 0x000000b5ffb5723e */ /* 0x000fc800000010ff */
[----:B0-----:R-:W-:-:S07]  /*e790*/  PRMT R170, R181, 0x7610, R170 ;  /* 0x00007610b5aa7816 */ /* 0x001fce00000000aa */
.L_x_7612:
[----:B------:R-:W-:Y:S05]  /*e7a0*/  BRA.U !UP3, `(.L_x_7617) ;  /* 0x000000010b887547 */ /* 0x000fea000b800000 */
[----:B------:R-:W-:Y:S01]  /*e7b0*/  LOP3.LUT P1, RZ, R213, 0xff00, RZ, 0xc0, !PT ;  /* 0x0000ff00d5ff7812 */ /* 0x000fe2000782c0ff */
[----:B------:R-:W-:Y:S01]  /*e7c0*/  BSSY.RECONVERGENT B0, `(.L_x_7618) ;  /* 0x000000e000007945 */ /* 0x000fe20003800200 */
[----:B------:R-:W-:-:S11]  /*e7d0*/  MOV R181, RZ ;  /* 0x000000ff00b57202 */ /* 0x000fd60000000f00 */
[----:B------:R-:W-:Y:S05]  /*e7e0*/  @!P1 BRA `(.L_x_7619) ;  /* 0x00000000002c9947 */ /* 0x000fea0003800000 */
[----:B------:R-:W-:Y:S02]  /*e7f0*/  MOV R181, UR31 ;  /* 0x0000001f00b57c02 */ /* 0x000fe40008000f00 */
[----:B------:R-:W-:Y:S02]  /*e800*/  ISETP.LT.AND P2, PT, RZ, UR30, PT ;  /* 0x0000001eff007c0c */ /* 0x000fe4000bf41270 */
[----:B0----5:R-:W-:Y:S01]  /*e810*/  PRMT R182, R166, 0x7632, R182 ;  /* 0x00007632a6b67816 */ /* 0x021fe200000000b6 */
        /* <DEDUP_REMOVED lines=8> */
.L_x_7619:
[----:B------:R-:W-:Y:S05]  /*e8a0*/  BSYNC.RECONVERGENT B0 ;  /* 0x0000000000007941 */ /* 0x000fea0003800200 */
.L_x_7618:
        /* <DEDUP_REMOVED lines=15> */
.L_x_7621:
[----:B------:R-:W-:Y:S05]  /*e9a0*/  BSYNC.RECONVERGENT B0 ;  /* 0x0000000000007941 */ /* 0x000fea0003800200 */
.L_x_7620:
[----:B------:R-:W-:-:S04]  /*e9b0*/  F2FP.BF16.F32.PACK_AB R181, RZ, R181 ;  /* 0x000000b5ffb5723e */ /* 0x000fc800000010ff */
[----:B0-----:R-:W-:-:S07]  /*e9c0*/  PRMT R170, R170, 0x5410, R181 ;  /* 0x00005410aaaa7816 */ /* 0x001fce00000000b5 */
.L_x_7617:
        /* <DEDUP_REMOVED lines=15> */
.L_x_7624:
[----:B------:R-:W-:Y:S05]  /*eac0*/  BSYNC.RECONVERGENT B0 ;  /* 0x0000000000007941 */ /* 0x000fea0003800200 */
.L_x_7623:
        /* <DEDUP_REMOVED lines=14> */
.L_x_7626:
[----:B------:R-:W-:Y:S05]  /*ebb0*/  BSYNC.RECONVERGENT B0 ;  /* 0x0000000000007941 */ /* 0x000fea0003800200 */
.L_x_7625:
[----:B------:R-:W-:-:S04]  /*ebc0*/  F2FP.BF16.F32.PACK_AB R181, RZ, R181 ;  /* 0x000000b5ffb5723e */ /* 0x000fc800000010ff */
[----:B0-----:R-:W-:-:S07]  /*ebd0*/  PRMT R171, R181, 0x7610, R171 ;  /* 0x00007610b5ab7816 */ /* 0x001fce00000000ab */
.L_x_7622:
[----:B------:R-:W-:Y:S05]  /*ebe0*/  BRA.U !UP3, `(.L_x_7548) ;  /* 0x000000010b8c7547 */ /* 0x000fea000b800000 */
[----:B------:R-:W-:Y:S01]  /*ebf0*/  ISETP.GE.U32.AND P1, PT, R212, RZ, PT ;  /* 0x000000ffd400720c */ /* 0x000fe20003f26070 */
[----:B------:R-:W-:Y:S01]  /*ec00*/  BSSY.RECONVERGENT B0, `(.L_x_7627) ;  /* 0x000000f000007945 */ /* 0x000fe20003800200 */
[----:B------:R-:W-:Y:S02]  /*ec10*/  MOV R181, RZ ;  /* 0x000000ff00b57202 */ /* 0x000fe40000000f00 */
        /* <DEDUP_REMOVED lines=13> */
.L_x_7628:
[----:B------:R-:W-:Y:S05]  /*ecf0*/  BSYNC.RECONVERGENT B0 ;  /* 0x0000000000007941 */ /* 0x000fea0003800200 */
.L_x_7627:
[----:B------:R-:W-:Y:S01]  /*ed00*/  BSSY.RECONVERGENT B0, `(.L_x_7629) ;  /* 0x000000f000007945 */ /* 0x000fe20003800200 */
[----:B------:R-:W-:Y:S01]  /*ed10*/  FADD.FTZ R139, R139, R181 ;  /* 0x000000b58b8b7221 */ /* 0x000fe20000010000 */
[----:B------:R-:W-:Y:S02]  /*ed20*/  IMAD.MOV.U32 R181, RZ, RZ, RZ ;  /* 0x000000ffffb57224 */ /* 0x000fe400078e00ff */
        /* <DEDUP_REMOVED lines=12> */
.L_x_7630:
[----:B------:R-:W-:Y:S05]  /*edf0*/  BSYNC.RECONVERGENT B0 ;  /* 0x0000000000007941 */ /* 0x000fea0003800200 */
.L_x_7629:
[----:B------:R-:W-:-:S04]  /*ee00*/  F2FP.BF16.F32.PACK_AB R181, RZ, R181 ;  /* 0x000000b5ffb5723e */ /* 0x000fc800000010ff */
[----:B0-----:R-:W-:-:S07]  /*ee10*/  PRMT R171, R171, 0x5410, R181 ;  /* 0x00005410abab7816 */ /* 0x001fce00000000b5 */
.L_x_7548:
[----:B0-----:R-:W0:Y:S01]  /*ee20*/  @P0 LDC.64 R182, c[0x0][0x478] ;  /* 0x00011e00ffb60b82 */ /* 0x001e220000000a00 */
[----:B------:R-:W-:Y:S01]  /*ee30*/  PLOP3.LUT P1, PT, PT, PT, UP3, 0x80, 0x8 ;  /* 0x000000000008781c */ /* 0x000fe20003f2f038 */
[----:B------:R-:W1:Y:S01]  /*ee40*/  @UP3 LDCU.64 UR10, c[0x0][0x468] ;  /* 0x00008d00ff0a37ac */ /* 0x000e620008000a00 */
[----:B------:R-:W-:-:S05]  /*ee50*/  @P0 IADD3 R181, PT, PT, R216, 0x100, RZ ;  /* 0x00000100d8b50810 */ /* 0x000fca0007ffe0ff */
[----:B0-----:R-:W-:-:S05]  /*ee60*/  @P0 IMAD.WIDE.U32 R182, R181, 0x20, R182 ;  /* 0x00000020b5b60825 */ /* 0x001fca00078e00b6 */
[----:B------:R-:W-:Y:S04]  /*ee70*/  @P0 STG.E.128 desc[UR20][R182.64], R172 ;  /* 0x000000acb6000986 */ /* 0x000fe8000c101d14 */
        /* <DEDUP_REMOVED lines=10> */
.L_x_7631:
        /* <DEDUP_REMOVED lines=25> */
.L_x_7634:
[----:B------:R-:W-:Y:S01]  /*f0b0*/  IMAD.U32 R172, RZ, RZ, UR31 ;  /* 0x0000001fffac7e24 */ /* 0x000fe2000f8e00ff */
        /* <DEDUP_REMOVED lines=23> */
.L_x_7635:
        /* <DEDUP_REMOVED lines=22> */
.L_x_7636:
[----:B------:R-:W-:Y:S01]  /*f390*/  MOV R172, UR31 ;  /* 0x0000001f00ac7c02 */ /* 0x000fe20008000f00 */
[----:B------:R-:W-:-:S04]  /*f3a0*/  IMAD.MOV.U32 R175, RZ, RZ, R35 ;  /* 0x000000ffffaf7224 */ /* 0x000fc800078e0023 */
        /* <DEDUP_REMOVED lines=22> */
.L_x_7637:
        /* <DEDUP_REMOVED lines=22> */
.L_x_7638:
        /* <DEDUP_REMOVED lines=12> */
[----:B-----5:R-:W-:-:S05]  /*f730*/  @P2 PRMT R173, R166, 0x7632, R173 ;  /* 0x00007632a6ad2816 */ /* 0x020fca00000000ad */
[----:B------:R-:W-:-:S04]  /*f740*/  @P2 IMAD.U32 R173, R173, 0x10000, RZ ;  /* 0x00010000adad2824 */ /* 0x000fc800078e00ff */
        /* <DEDUP_REMOVED lines=10> */
.L_x_7639:
        /* <DEDUP_REMOVED lines=22> */
.L_x_7640:
[----:B------:R-:W-:Y:S02]  /*f950*/  MOV R172, UR31 ;  /* 0x0000001f00ac7c02 */ /* 0x000fe40008000f00 */
[----:B0-----:R-:W-:Y:S02]  /*f960*/  MOV R182, R31 ;  /* 0x0000001f00b67202 */ /* 0x001fe40000000f00 */
[----:B------:R-:W-:Y:S01]  /*f970*/  MOV R173, R179 ;  /* 0x000000b300ad7202 */ /* 0x000fe20000000f00 */
[----:B------:R-:W-:-:S04]  /*f980*/  @P1 FFMA.FTZ R172, R246, R172, UR32 ;  /* 0x00000020f6ac1e23 */ /* 0x000fc800080100ac */
[----:B------:R-:W-:-:S04]  /*f990*/  @P1 FADD.FTZ R172, R245, -R172 ;  /* 0x800000acf5ac1221 */ /* 0x000fc80000010000 */
[----:B------:R-:W-:Y:S01]  /*f9a0*/  @P1 FFMA.FTZ R182, R172, UR29, R31 ;  /* 0x0000001dacb61c23 */ /* 0x000fe2000801001f */
[----:B------:R-:W-:-:S04]  /*f9b0*/  IMAD.MOV.U32 R172, RZ, RZ, R181 ;  /* 0x000000ffffac7224 */ /* 0x000fc800078e00b5 */
[----:B------:R-:W-:Y:S01]  /*f9c0*/  MOV R179, R182 ;  /* 0x000000b600b37202 */ /* 0x000fe20000000f00 */
[----:B------:R-:W-:Y:S06]  /*f9d0*/  BRA.U !UP3, `(.L_x_7641) ;  /* 0x0000002d0bc07547 */ /* 0x000fec000b800000 */
[----:B------:R-:W-:Y:S01]  /*f9e0*/  ISETP.GE.U32.AND P1, PT, R210, RZ, PT ;  /* 0x000000ffd200720c */ /* 0x000fe20003f26070 */
[----:B------:R-:W-:Y:S01]  /*f9f0*/  FMUL.FTZ R181, R182, UR23 ;  /* 0x00000017b6b57c20 */ /* 0x000fe20008410000 */
[----:B------:R-:W-:Y:S01]  /*fa00*/  HFMA2 R183, -RZ, RZ, 0, 0 ;  /* 0x00000000ffb77431 */ /* 0x000fe200000001ff */
[----:B------:R-:W-:Y:S02]  /*fa10*/  PRMT R212, R99, 0x7632, R212 ;  /* 0x0000763263d47816 */ /* 0x000fe400000000d4 */
[----:B------:R-:W-:Y:S01]  /*fa20*/  ISETP.GE.U32.AND.EX P1, PT, R211, 0x1000000, PT, P1 ;  /* 0x01000000d300780c */ /* 0x000fe20003f26110 */
[----:B------:R-:W-:-:S12]  /*fa30*/  FMUL.FTZ R181, R181, UR22 ;  /* 0x00000016b5b57c20 */ /* 0x000fd80008410000 */
[----:B-----5:R-:W-:-:S04]  /*fa40*/  @P1 PRMT R182, R167, 0x7632, R182 ;  /* 0x00007632a7b61816 */ /* 0x020fc800000000b6 */
        /* <DEDUP_REMOVED lines=9> */
.L_x_7633:
        /* <DEDUP_REMOVED lines=19> */
.L_x_7642:
        /* <DEDUP_REMOVED lines=21> */
.L_x_7643:
        /* <DEDUP_REMOVED lines=19> */
.L_x_7644:
[----:B------:R-:W-:Y:S05]  /*fe90*/  BRA.U !UP3, `(.L_x_7645) ;  /* 0x000000010b507547 */ /* 0x000fea000b800000 */
[----:B------:R-:W-:Y:S01]  /*fea0*/  PLOP3.LUT P2, PT, PT, PT, UP2, 0x80, 0x8 ;  /* 0x000000000008781c */ /* 0x000fe20003f4f028 */
[----:B0-----:R-:W-:Y:S01]  /*feb0*/  HFMA2 R183, -RZ, RZ, 0, 0 ;  /* 0x00000000ffb77431 */ /* 0x001fe200000001ff */
[----:B------:R-:W-:Y:S02]  /*fec0*/  MOV R181, UR31 ;  /* 0x0000001f00b57c02 */ /* 0x000fe40008000f00 */
[----:B------:R-:W-:Y:S02]  /*fed0*/  LOP3.LUT P1, RZ, R210, 0xff000000, RZ, 0xc0, !PT ;  /* 0xff000000d2ff7812 */ /* 0x000fe4000782c0ff */
[----:B------:R-:W-:Y:S02]  /*fee0*/  MOV R182, R35 ;  /* 0x0000002300b67202 */ /* 0x000fe40000000f00 */
[----:B------:R-:W-:-:S05]  /*fef0*/  PRMT R212, R97, 0x7632, R212 ;  /* 0x0000763261d47816 */ /* 0x000fca00000000d4 */
        /* <DEDUP_REMOVED lines=14> */
.L_x_7645:
        /* <DEDUP_REMOVED lines=19> */
.L_x_7646:
[----:B------:R-:W-:Y:S05]  /*10110*/  BRA.U !UP3, `(.L_x_7647) ;  /* 0x000000010b507547 */ /* 0x000fea000b800000 */
[----:B------:R-:W-:Y:S01]  /*10120*/  PLOP3.LUT P2, PT, PT, PT, UP2, 0x80, 0x8 ;  /* 0x000000000008781c */ /* 0x000fe20003f4f028 */
[----:B0-----:R-:W-:Y:S01]  /*10130*/  IMAD.MOV.U32 R183, RZ, RZ, RZ ;  /* 0x000000ffffb77224 */ /* 0x001fe200078e00ff */
        /* <DEDUP_REMOVED lines=18> */
.L_x_7647:
        /* <DEDUP_REMOVED lines=19> */
.L_x_7648:
        /* <DEDUP_REMOVED lines=23> */
.L_x_7632:
        /* <DEDUP_REMOVED lines=16> */
.L_x_7652:
[----:B------:R-:W-:Y:S05]  /*10600*/  BSYNC.RECONVERGENT B0 ;  /* 0x0000000000007941 */ /* 0x000fea0003800200 */
.L_x_7651:
        /* <DEDUP_REMOVED lines=14> */
.L_x_7654:
[----:B------:R-:W-:Y:S05]  /*106f0*/  BSYNC.RECONVERGENT B0 ;  /* 0x0000000000007941 */ /* 0x000fea0003800200 */
.L_x_7653:
[----:B------:R-:W-:-:S04]  /*10700*/  F2FP.BF16.F32.PACK_AB R172, RZ, R172 ;  /* 0x000000acffac723e */ /* 0x000fc800000010ff */
[----:B0-----:R-:W-:-:S07]  /*10710*/  PRMT R168, R172, 0x7610, R168 ;  /* 0x00007610aca87816 */ /* 0x001fce00000000a8 */
.L_x_7650:
        /* <DEDUP_REMOVED lines=16> */
.L_x_7657:
[----:B------:R-:W-:Y:S05]  /*10820*/  BSYNC.RECONVERGENT B0 ;  /* 0x0000000000007941 */ /* 0x000fea0003800200 */
.L_x_7656:
        /* <DEDUP_REMOVED lines=15> */
.L_x_7659:
[----:B------:R-:W-:Y:S05]  /*10920*/  BSYNC.RECONVERGENT B0 ;  /* 0x0000000000007941 */ /* 0x000fea0003800200 */
.L_x_7658:
[----:B------:R-:W-:-:S04]  /*10930*/  F2FP.BF16.F32.PACK_AB R172, RZ, R172 ;  /* 0x000000acffac723e */ /* 0x000fc800000010ff */
[----:B0-----:R-:W-:-:S07]  /*10940*/  PRMT R168, R168, 0x5410, R172 ;  /* 0x00005410a8a87816 */ /* 0x001fce00000000ac */
.L_x_7655:
        /* <DEDUP_REMOVED lines=15> */
.L_x_7662:
[----:B------:R-:W-:Y:S05]  /*10a40*/  BSYNC.RECONVERGENT B0 ;  /* 0x0000000000007941 */ /* 0x000fea0003800200 */
.L_x_7661:
        /* <DEDUP_REMOVED lines=14> */
.L_x_7664:
[----:B------:R-:W-:Y:S05]  /*10b30*/  BSYNC.RECONVERGENT B0 ;  /* 0x0000000000007941 */ /* 0x000fea0003800200 */
.L_x_7663:
[----:B------:R-:W-:-:S04]  /*10b40*/  F2FP.BF16.F32.PACK_AB R172, RZ, R172 ;  /* 0x000000acffac723e */ /* 0x000fc800000010ff */
[----:B0-----:R-:W-:-:S07]  /*10b50*/  PRMT R169, R172, 0x7610, R169 ;  /* 0x00007610aca97816 */ /* 0x001fce00000000a9 */
.L_x_7660:
        /* <DEDUP_REMOVED lines=16> */
.L_x_7667:
[----:B------:R-:W-:Y:S05]  /*10c60*/  BSYNC.RECONVERGENT B0 ;  /* 0x0000000000007941 */ /* 0x000fea0003800200 */
.L_x_7666:
        /* <DEDUP_REMOVED lines=15> */
.L_x_7669:
[----:B------:R-:W-:Y:S05]  /*10d60*/  BSYNC.RECONVERGENT B0 ;  /* 0x0000000000007941 */ /* 0x000fea0003800200 */
.L_x_7668:
[----:B------:R-:W-:-:S04]  /*10d70*/  F2FP.BF16.F32.PACK_AB R172, RZ, R172 ;  /* 0x000000acffac723e */ /* 0x000fc800000010ff */
[----:B0-----:R-:W-:-:S07]  /*10d80*/  PRMT R169, R169, 0x5410, R172 ;  /* 0x00005410a9a97816 */ /* 0x001fce00000000ac */
.L_x_7665:
[----:B------:R-:W-:Y:S05]  /*10d90*/  BRA.U !UP3, `(.L_x_7670) ;  /* 0x000000010b807547 */ /* 0x000fea000b800000 */
[----:B------:R-:W-:Y:S01]  /*10da0*/  LOP3.LUT P1, RZ, R211, 0xff, RZ, 0xc0, !PT ;  /* 0x000000ffd3ff7812 */ /* 0x000fe2000782c0ff */
[----:B------:R-:W-:Y:S01]  /*10db0*/  BSSY.RECONVERGENT B0, `(.L_x_7671) ;  /* 0x000000d000007945 */ /* 0x000fe20003800200 */
[----:B------:R-:W-:-:S11]  /*10dc0*/  IMAD.MOV.U32 R172, RZ, RZ, RZ ;  /* 0x000000ffffac7224 */ /* 0x000fd600078e00ff */
        /* <DEDUP_REMOVED lines=11> */
.L_x_7672:
[----:B------:R-:W-:Y:S05]  /*10e80*/  BSYNC.RECONVERGENT B0 ;  /* 0x0000000000007941 */ /* 0x000fea0003800200 */
.L_x_7671:
        /* <DEDUP_REMOVED lines=14> */
.L_x_7674:
[----:B------:R-:W-:Y:S05]  /*10f70*/  BSYNC.RECONVERGENT B0 ;  /* 0x0000000000007941 */ /* 0x000fea0003800200 */
.L_x_7673:
[----:B------:R-:W-:-:S04]  /*10f80*/  F2FP.BF16.F32.PACK_AB R172, RZ, R172 ;  /* 0x000000acffac723e */ /* 0x000fc800000010ff */
[----:B0-----:R-:W-:-:S07]  /*10f90*/  PRMT R170, R172, 0x7610, R170 ;  /* 0x00007610acaa7816 */ /* 0x001fce00000000aa */
.L_x_7670:
        /* <DEDUP_REMOVED lines=16> */
.L_x_7677:
[----:B------:R-:W-:Y:S05]  /*110a0*/  BSYNC.RECONVERGENT B0 ;  /* 0x0000000000007941 */ /* 0x000fea0003800200 */
.L_x_7676:
        /* <DEDUP_REMOVED lines=15> */
.L_x_7679:
[----:B------:R-:W-:Y:S05]  /*111a0*/  BSYNC.RECONVERGENT B0 ;  /* 0x0000000000007941 */ /* 0x000fea0003800200 */
.L_x_7678:
[----:B------:R-:W-:-:S04]  /*111b0*/  F2FP.BF16.F32.PACK_AB R172, RZ, R172 ;  /* 0x000000acffac723e */ /* 0x000fc800000010ff */
[----:B0-----:R-:W-:-:S07]  /*111c0*/  PRMT R170, R170, 0x5410, R172 ;  /* 0x00005410aaaa7816 */ /* 0x001fce00000000ac */
.L_x_7675:
[----:B------:R-:W-:Y:S05]  /*111d0*/  BRA.U !UP3, `(.L_x_7680) ;  /* 0x000000010b807547 */ /* 0x000fea000b800000 */
[----:B------:R-:W-:Y:S01]  /*111e0*/  LOP3.LUT P1, RZ, R211, 0xff0000, RZ, 0xc0, !PT ;  /* 0x00ff0000d3ff7812 */ /* 0x000fe2000782c0ff */
[----:B------:R-:W-:Y:S01]  /*111f0*/  BSSY.RECONVERGENT B0, `(.L_x_7681) ;  /* 0x000000d000007945 */ /* 0x000fe20003800200 */
[----:B------:R-:W-:-:S11]  /*11200*/  HFMA2 R172, -RZ, RZ, 0, 0 ;  /* 0x00000000ffac7431 */ /* 0x000fd600000001ff */
        /* <DEDUP_REMOVED lines=11> */
.L_x_7682:
[----:B------:R-:W-:Y:S05]  /*112c0*/  BSYNC.RECONVERGENT B0 ;  /* 0x0000000000007941 */ /* 0x000fea0003800200 */
.L_x_7681:
        /* <DEDUP_REMOVED lines=14> */
.L_x_7684:
[----:B------:R-:W-:Y:S05]  /*113b0*/  BSYNC.RECONVERGENT B0 ;  /* 0x0000000000007941 */ /* 0x000fea0003800200 */
.L_x_7683:
[----:B------:R-:W-:-:S04]  /*113c0*/  F2FP.BF16.F32.PACK_AB R172, RZ, R172 ;  /* 0x000000acffac723e */ /* 0x000fc800000010ff */
[----:B0-----:R-:W-:-:S07]  /*113d0*/  PRMT R171, R172, 0x7610, R171 ;  /* 0x00007610acab7816 */ /* 0x001fce00000000ab */
.L_x_7680:
        /* <DEDUP_REMOVED lines=42> */
[----:B------:R-:W-:Y:S01]  /*11680*/  IMAD.MOV.U32 R183, RZ, RZ, RZ ;  /* 0x000000ffffb77224 */ /* 0x000fe200078e00ff */
        /* <DEDUP_REMOVED lines=13> */
[----:B------:R-:W-:-:S03]  /*11760*/  HFMA2 R173, -RZ, RZ, 0, 0 ;  /* 0x00000000ffad7431 */ /* 0x000fc600000001ff */
[----:B------:R-:W-:Y:S01]  /*11770*/  @P1 FMUL.FTZ R173, R183, R172 ;  /* 0x000000acb7ad1220 */ /* 0x000fe20000410000 */
[----:B------:R-:W-:-:S04]  /*11780*/  MOV R172, R182 ;  /* 0x000000b600ac7202 */ /* 0x000fc80000000f00 */
[----:B------:R-:W-:-:S04]  /*11790*/  F2FP.BF16.F32.PACK_AB R173, RZ, R173 ;  /* 0x000000adffad723e */ /* 0x000fc800000010ff */
[----:B------:R-:W-:Y:S02]  /*117a0*/  PRMT R171, R171, 0x5410, R173 ;  /* 0x00005410abab7816 */ /* 0x000fe400000000ad */
[----:B------:R-:W-:Y:S01]  /*117b0*/  MOV R173, R181 ;  /* 0x000000b500ad7202 */ /* 0x000fe20000000f00 */
[----:B------:R-:W-:Y:S06]  /*117c0*/  BRA `(.L_x_7641) ;  /* 0x0000001000447947 */ /* 0x000fec0003800000 */
.L_x_7649:
        /* <DEDUP_REMOVED lines=15> */
.L_x_7687:
[----:B------:R-:W-:Y:S05]  /*118c0*/  BSYNC.RECONVERGENT B0 ;  /* 0x0000000000007941 */ /* 0x000fea0003800200 */
.L_x_7686:
        /* <DEDUP_REMOVED lines=14> */
.L_x_7689:
[----:B------:R-:W-:Y:S05]  /*119b0*/  BSYNC.RECONVERGENT B0 ;  /* 0x0000000000007941 */ /* 0x000fea0003800200 */
.L_x_7688:
[----:B------:R-:W-:-:S04]  /*119c0*/  F2FP.BF16.F32.PACK_AB R181, RZ, R181 ;  /* 0x000000b5ffb5723e */ /* 0x000fc800000010ff */
[----:B0-----:R-:W-:-:S07]  /*119d0*/  PRMT R168, R181, 0x7610, R168 ;  /* 0x00007610b5a87816 */ /* 0x001fce00000000a8 */
.L_x_7685:
[----:B------:R-:W-:Y:S05]  /*119e0*/  BRA.U !UP3, `(.L_x_7690) ;  /* 0x000000010b887547 */ /* 0x000fea000b800000 */
[----:B------:R-:W-:Y:S01]  /*119f0*/  LOP3.LUT P1, RZ, R210, 0xff00, RZ, 0xc0, !PT ;  /* 0x0000ff00d2ff7812 */ /* 0x000fe2000782c0ff */
[----:B------:R-:W-:Y:S01]  /*11a00*/  BSSY.RECONVERGENT B0, `(.L_x_7691) ;  /* 0x000000e000007945 */ /* 0x000fe20003800200 */
[----:B------:R-:W-:-:S11]  /*11a10*/  HFMA2 R181, -RZ, RZ, 0, 0 ;  /* 0x00000000ffb57431 */ /* 0x000fd600000001ff */
        /* <DEDUP_REMOVED lines=12> */
.L_x_7692:
[----:B------:R-:W-:Y:S05]  /*11ae0*/  BSYNC.RECONVERGENT B0 ;  /* 0x0000000000007941 */ /* 0x000fea0003800200 */
.L_x_7691:
        /* <DEDUP_REMOVED lines=15> */
.L_x_7694:
[----:B------:R-:W-:Y:S05]  /*11be0*/  BSYNC.RECONVERGENT B0 ;  /* 0x0000000000007941 */ /* 0x000fea0003800200 */
.L_x_7693:
[----:B------:R-:W-:-:S04]  /*11bf0*/  F2FP.BF16.F32.PACK_AB R181, RZ, R181 ;  /* 0x000000b5ffb5723e */ /* 0x000fc800000010ff */
[----:B0-----:R-:W-:-:S07]  /*11c00*/  PRMT R168, R168, 0x5410, R181 ;  /* 0x00005410a8a87816 */ /* 0x001fce00000000b5 */
.L_x_7690:
        /* <DEDUP_REMOVED lines=15> */
.L_x_7697:
[----:B------:R-:W-:Y:S05]  /*11d00*/  BSYNC.RECONVERGENT B0 ;  /* 0x0000000000007941 */ /* 0x000fea0003800200 */
.L_x_7696:
        /* <DEDUP_REMOVED lines=14> */
.L_x_7699:
[----:B------:R-:W-:Y:S05]  /*11df0*/  BSYNC.RECONVERGENT B0 ;  /* 0x0000000000007941 */ /* 0x000fea0003800200 */
.L_x_7698:
[----:B------:R-:W-:-:S04]  /*11e00*/  F2FP.BF16.F32.PACK_AB R181, RZ, R181 ;  /* 0x000000b5ffb5723e */ /* 0x000fc800000010ff */
[----:B0-----:R-:W-:-:S07]  /*11e10*/  PRMT R169, R181, 0x7610, R169 ;  /* 0x00007610b5a97816 */ /* 0x001fce00000000a9 */
.L_x_7695:
        /* <DEDUP_REMOVED lines=16> */
.L_x_7702:
[----:B------:R-:W-:Y:S05]  /*11f20*/  BSYNC.RECONVERGENT B0 ;  /* 0x0000000000007941 */ /* 0x000fea0003800200 */
.L_x_7701:
        /* <DEDUP_REMOVED lines=15> */
.L_x_7704:
[----:B------:R-:W-:Y:S05]  /*12020*/  BSYNC.RECONVERGENT B0 ;  /* 0x0000000000007941 */ /* 0x000fea0003800200 */
.L_x_7703:
[----:B------:R-:W-:-:S04]  /*12030*/  F2FP.BF16.F32.PACK_AB R181, RZ, R181 ;  /* 0x000000b5ffb5723e */ /* 0x000fc800000010ff */
[----:B0-----:R-:W-:-:S07]  /*12040*/  PRMT R169, R169, 0x5410, R181 ;  /* 0x00005410a9a97816 */ /* 0x001fce00000000b5 */
.L_x_7700:
        /* <DEDUP_REMOVED lines=15> */
.L_x_7707:
[----:B------:R-:W-:Y:S05]  /*12140*/  BSYNC.RECONVERGENT B0 ;  /* 0x0000000000007941 */ /* 0x000fea0003800200 */
.L_x_7706:
        /* <DEDUP_REMOVED lines=14> */
.L_x_7709:
[----:B------:R-:W-:Y:S05]  /*12230*/  BSYNC.RECONVERGENT B0 ;  /* 0x0000000000007941 */ /* 0x000fea0003800200 */
.L_x_7708:
[----:B------:R-:W-:-:S04]  /*12240*/  F2FP.BF16.F32.PACK_AB R181, RZ, R181 ;  /* 0x000000b5ffb5723e */ /* 0x000fc800000010ff */
[----:B0-----:R-:W-:-:S07]  /*12250*/  PRMT R170, R181, 0x7610, R170 ;  /* 0x00007610b5aa7816 */ /* 0x001fce00000000aa */
.L_x_7705:
        /* <DEDUP_REMOVED lines=16> */
.L_x_7712:
[----:B------:R-:W-:Y:S05]  /*12360*/  BSYNC.RECONVERGENT B0 ;  /* 0x0000000000007941 */ /* 0x000fea0003800200 */
.L_x_7711:
[----:B------:R-:W-:Y:S01]  /*12370*/  FADD.FTZ R129, R129, R181 ;  /* 0x000000b581817221 */ /* 0x000fe20000010000 */
[----:B------:R-:W-:Y:S01]  /*12380*/  BSSY.RECONVERGENT B0, `(.L_x_7713) ;  /* 0x000000e000007945 */ /* 0x000fe20003800200 */
[----:B------:R-:W-:-:S03]  /*12390*/  HFMA2 R181, -RZ, RZ, 0, 0 ;  /* 0x00000000ffb57431 */ /* 0x000fc600000001ff */
[----:B------:R-:W-:Y:S05]  /*123a0*/  @!P1 BRA `(.L_x_7714) ;  /* 0x00000000002c9947 */ /* 0x000fea0003800000 */
[----:B------:R-:W-:Y:S01]  /*123b0*/  IMAD.U32 R181, RZ, RZ, UR31 ;  /* 0x0000001fffb57e24 */ /* 0x000fe2000f8e00ff */
        /* <DEDUP_REMOVED lines=10> */
.L_x_7714:
[----:B------:R-:W-:Y:S05]  /*12460*/  BSYNC.RECONVERGENT B0 ;  /* 0x0000000000007941 */ /* 0x000fea0003800200 */
.L_x_7713:
[----:B------:R-:W-:-:S04]  /*12470*/  F2FP.BF16.F32.PACK_AB R181, RZ, R181 ;  /* 0x000000b5ffb5723e */ /* 0x000fc800000010ff */
[----:B0-----:R-:W-:-:S07]  /*12480*/  PRMT R170, R170, 0x5410, R181 ;  /* 0x00005410aaaa7816 */ /* 0x001fce00000000b5 */
.L_x_7710:
        /* <DEDUP_REMOVED lines=15> */
.L_x_7717:
[----:B------:R-:W-:Y:S05]  /*12580*/  BSYNC.RECONVERGENT B0 ;  /* 0x0000000000007941 */ /* 0x000fea0003800200 */
.L_x_7716:
        /* <DEDUP_REMOVED lines=14> */
.L_x_7719:
[----:B------:R-:W-:Y:S05]  /*12670*/  BSYNC.RECONVERGENT B0 ;  /* 0x0000000000007941 */ /* 0x000fea0003800200 */
.L_x_7718:
[----:B------:R-:W-:-:S04]  /*12680*/  F2FP.BF16.F32.PACK_AB R181, RZ, R181 ;  /* 0x000000b5ffb5723e */ /* 0x000fc800000010ff */
[----:B0-----:R-:W-:-:S07]  /*12690*/  PRMT R171, R181, 0x7610, R171 ;  /* 0x00007610b5ab7816 */ /* 0x001fce00000000ab */
.L_x_7715:
        /* <DEDUP_REMOVED lines=17> */
.L_x_7721:
[----:B------:R-:W-:Y:S05]  /*127b0*/  BSYNC.RECONVERGENT B0 ;  /* 0x0000000000007941 */ /* 0x000fea0003800200 */
.L_x_7720:
[----:B------:R-:W-:Y:S01]  /*127c0*/  FADD.FTZ R131, R131, R181 ;  /* 0x000000b583837221 */ /* 0x000fe20000010000 */
[----:B------:R-:W-:Y:S01]  /*127d0*/  BSSY.RECONVERGENT B0, `(.L_x_7722) ;  /* 0x000000e000007945 */ /* 0x000fe20003800200 */
[----:B------:R-:W-:-:S03]  /*127e0*/  HFMA2 R181, -RZ, RZ, 0, 0 ;  /* 0x00000000ffb57431 */ /* 0x000fc600000001ff */
[----:B------:R-:W-:Y:S05]  /*127f0*/  @!P1 BRA `(.L_x_7723) ;  /* 0x00000000002c9947 */ /* 0x000fea0003800000 */
[----:B------:R-:W-:Y:S02]  /*12800*/  MOV R181, UR31 ;  /* 0x0000001f00b57c02 */ /* 0x000fe40008000f00 */
[----:B------:R-:W-:Y:S02]  /*12810*/  ISETP.LT.AND P1, PT, RZ, UR30, PT ;  /* 0x0000001eff007c0c */ /* 0x000fe4000bf21270 */
[----:B0-----:R-:W-:Y:S01]  /*12820*/  PRMT R182, R99, 0x7632, R182 ;  /* 0x0000763263b67816 */ /* 0x001fe200000000b6 */
        /* <DEDUP_REMOVED lines=8> */
.L_x_7723:
[----:B------:R-:W-:Y:S05]  /*128b0*/  BSYNC.RECONVERGENT B0 ;  /* 0x0000000000007941 */ /* 0x000fea0003800200 */
.L_x_7722:
[----:B------:R-:W-:-:S04]  /*128c0*/  F2FP.BF16.F32.PACK_AB R181, RZ, R181 ;  /* 0x000000b5ffb5723e */ /* 0x000fc800000010ff */
[----:B0-----:R-:W-:-:S07]  /*128d0*/  PRMT R171, R171, 0x5410, R181 ;  /* 0x00005410abab7816 */ /* 0x001fce00000000b5 */
.L_x_7641:
        /* <DEDUP_REMOVED lines=10> */
[----:B------:R0:W-:Y:S02]  /*12980*/  @P1 STG.E.128 desc[UR20][R182.64], R168 ;  /* 0x000000a8b6001986 */ /* 0x0001e4000c101d14 */
[----:B0-----:R-:W-:Y:S01]  /*12990*/  IADD3 R182, PT, PT, R180, 0x200, RZ ;  /* 0x00000200b4b67810 */ /* 0x001fe20007ffe0ff */
[----:B------:R-:W-:Y:S06]  /*129a0*/  BRA.U !UP3, `(.L_x_7724) ;  /* 0x000000010b0c7547 */ /* 0x000fec000b800000 */
[----:B-----5:R-:W0:Y:S02]  /*129b0*/  LDC.64 R164, c[0x0][0x390] ;  /* 0x0000e400ffa47b82 */ /* 0x020e240000000a00 */
[----:B0-----:R-:W-:-:S06]  /*129c0*/  IMAD.WIDE.U32 R164, R182, 0x10, R164 ;  /* 0x00000010b6a47825 */ /* 0x001fcc00078e00a4 */
[----:B------:R-:W5:Y:S02]  /*129d0*/  LDG.E.128 R164, desc[UR20][R164.64] ;  /* 0x00000014a4a47981 */ /* 0x000f64000c1e1d00 */
.L_x_7724:
        /* <DEDUP_REMOVED lines=10> */
[----:B------:R-:W0:Y:S01]  /*12a80*/  @P2 LDC.64 R172, c[0x0][0x408] ;  /* 0x00010200ffac2b82 */ /* 0x000e220000000a00 */
[----:B-----5:R-:W-:Y:S01]  /*12a90*/  @P2 SHF.L.U32 R174, R164, 0x10, RZ ;  /* 0x00000010a4ae2819 */ /* 0x020fe200000006ff */
        /* <DEDUP_REMOVED lines=13> */
.L_x_7727:
[----:B------:R-:W-:Y:S02]  /*12b70*/  MOV R172, UR31 ;  /* 0x0000001f00ac7c02 */ /* 0x000fe40008000f00 */
[----:B------:R-:W-:-:S03]  /*12b80*/  MOV R179, R25 ;  /* 0x0000001900b37202 */ /* 0x000fc60000000f00 */
[----:B------:R-:W-:-:S04]  /*12b90*/  @P1 FFMA.FTZ R172, R206, R172, UR32 ;  /* 0x00000020ceac1e23 */ /* 0x000fc800080100ac */
[----:B------:R-:W-:-:S04]  /*12ba0*/  @P1 FADD.FTZ R172, R207, -R172 ;  /* 0x800000accfac1221 */ /* 0x000fc80000010000 */
[----:B------:R-:W-:Y:S01]  /*12bb0*/  @P1 FFMA.FTZ R179, R172, UR29, R25 ;  /* 0x0000001dacb31c23 */ /* 0x000fe20008010019 */
[----:B------:R-:W-:Y:S06]  /*12bc0*/  BRA.U !UP3, `(.L_x_7728) ;  /* 0x000000010b487547 */ /* 0x000fec000b800000 */
[----:B------:R-:W-:Y:S01]  /*12bd0*/  LOP3.LUT P2, RZ, R208, 0xff00, RZ, 0xc0, !PT ;  /* 0x0000ff00d0ff7812 */ /* 0x000fe2000784c0ff */
[----:B------:R-:W-:-:S12]  /*12be0*/  HFMA2 R174, -RZ, RZ, 0, 0 ;  /* 0x00000000ffae7431 */ /* 0x000fd800000001ff */
        /* <DEDUP_REMOVED lines=16> */
.L_x_7728:
        /* <DEDUP_REMOVED lines=22> */
.L_x_7729:
[----:B------:R-:W-:Y:S02]  /*12e50*/  MOV R172, UR31 ;  /* 0x0000001f00ac7c02 */ /* 0x000fe40008000f00 */
[----:B------:R-:W-:-:S03]  /*12e60*/  MOV R175, R27 ;  /* 0x0000001b00af7202 */ /* 0x000fc60000000f00 */
[----:B------:R-:W-:-:S04]  /*12e70*/  @P1 FFMA.FTZ R172, R218, R172, UR32 ;  /* 0x00000020daac1e23 */ /* 0x000fc800080100ac */
[----:B------:R-:W-:-:S04]  /*12e80*/  @P1 FADD.FTZ R172, R219, -R172 ;  /* 0x800000acdbac1221 */ /* 0x000fc80000010000 */
[----:B------:R-:W-:Y:S01]  /*12e90*/  @P1 FFMA.FTZ R175, R172, UR29, R27 ;  /* 0x0000001dacaf1c23 */ /* 0x000fe2000801001b */
[----:B------:R-:W-:Y:S06]  /*12ea0*/  BRA.U !UP3, `(.L_x_7730) ;  /* 0x000000010b487547 */ /* 0x000fec000b800000 */
[----:B------:R-:W-:Y:S01]  /*12eb0*/  LOP3.LUT P2, RZ, R208, 0xff000000, RZ, 0xc0, !PT ;  /* 0xff000000d0ff7812 */ /* 0x000fe2000784c0ff */
[----:B------:R-:W-:-:S12]  /*12ec0*/  IMAD.MOV.U32 R176, RZ, RZ, RZ ;  /* 0x000000ffffb07224 */ /* 0x000fd800078e00ff */
        /* <DEDUP_REMOVED lines=8> */
[----:B------:R-:W-:Y:S02]  /*12f50*/  HFMA2 R176, -RZ, RZ, 0, 0 ;  /* 0x00000000ffb07431 */ /* 0x000fe400000001ff */
[----:B0-----:R-:W-:-:S04]  /*12f60*/  @P2 FMUL.FTZ R173, R175, R173 ;  /* 0x000000adafad2220 */ /* 0x001fc80000410000 */
[----:B------:R-:W-:Y:S01]  /*12f70*/  @P2 FMUL.FTZ R172, R173, R172 ;  /* 0x000000acadac2220 */ /* 0x000fe20000410000 */
[----:B------:R-:W-:-:S04]  /*12f80*/  PRMT R173, R61, 0x7632, R173 ;  /* 0x000076323dad7816 */ /* 0x000fc800000000ad */
[----:B------:R-:W-:-:S05]  /*12f90*/  @P2 SHF.L.U32 R173, R173, 0x10, RZ ;  /* 0x00000010adad2819 */ /* 0x000fca00000006ff */
[----:B------:R-:W-:-:S05]  /*12fa0*/  @P2 FMUL.FTZ R176, R172, R173 ;  /* 0x000000adacb02220 */ /* 0x000fca0000410000 */
[----:B------:R-:W-:-:S04]  /*12fb0*/  F2FP.BF16.F32.PACK_AB R172, RZ, R176 ;  /* 0x000000b0ffac723e */ /* 0x000fc800000010ff */
[----:B------:R-:W-:-:S07]  /*12fc0*/  PRMT R169, R169, 0x5410, R172 ;  /* 0x00005410a9a97816 */ /* 0x000fce00000000ac */
.L_x_7730:
        /* <DEDUP_REMOVED lines=22> */
.L_x_7731:
[----:B------:R-:W-:Y:S02]  /*13130*/  MOV R172, UR31 ;  /* 0x0000001f00ac7c02 */ /* 0x000fe40008000f00 */
[----:B------:R-:W-:-:S03]  /*13140*/  MOV R177, R21 ;  /* 0x0000001500b17202 */ /* 0x000fc60000000f00 */
[----:B------:R-:W-:-:S04]  /*13150*/  @P1 FFMA.FTZ R172, R220, R172, UR32 ;  /* 0x00000020dcac1e23 */ /* 0x000fc800080100ac */
[----:B------:R-:W-:-:S04]  /*13160*/  @P1 FADD.FTZ R172, R221, -R172 ;  /* 0x800000acddac1221 */ /* 0x000fc80000010000 */
[----:B------:R-:W-:Y:S01]  /*13170*/  @P1 FFMA.FTZ R177, R172, UR29, R21 ;  /* 0x0000001dacb11c23 */ /* 0x000fe20008010015 */
[----:B------:R-:W-:Y:S06]  /*13180*/  BRA.U !UP3, `(.L_x_7732) ;  /* 0x000000010b487547 */ /* 0x000fec000b800000 */
[----:B------:R-:W-:Y:S02]  /*13190*/  LOP3.LUT P2, RZ, R209, 0xff00, RZ, 0xc0, !PT ;  /* 0x0000ff00d1ff7812 */ /* 0x000fe4000784c0ff */
[----:B------:R-:W-:-:S11]  /*131a0*/  MOV R178, RZ ;  /* 0x000000ff00b27202 */ /* 0x000fd60000000f00 */
        /* <DEDUP_REMOVED lines=11> */
[----:B------:R-:W-:-:S05]  /*13260*/  PRMT R173, R62, 0x7632, R173 ;  /* 0x000076323ead7816 */ /* 0x000fca00000000ad */
[----:B------:R-:W-:-:S04]  /*13270*/  @P2 IMAD.U32 R173, R173, 0x10000, RZ ;  /* 0x00010000adad2824 */ /* 0x000fc800078e00ff */
[----:B------:R-:W-:-:S05]  /*13280*/  @P2 FMUL.FTZ R178, R172, R173 ;  /* 0x000000adacb22220 */ /* 0x000fca0000410000 */
[----:B------:R-:W-:-:S04]  /*13290*/  F2FP.BF16.F32.PACK_AB R172, RZ, R178 ;  /* 0x000000b2ffac723e */ /* 0x000fc800000010ff */
[----:B------:R-:W-:-:S07]  /*132a0*/  PRMT R170, R170, 0x5410, R172 ;  /* 0x00005410aaaa7816 */ /* 0x000fce00000000ac */
.L_x_7732:
        /* <DEDUP_REMOVED lines=22> */
.L_x_7733:
[----:B------:R-:W2:Y:S04]  /*13410*/  LDL R181, [R1+0x4] ;  /* 0x0000040001b57983 */ /* 0x000ea80000100800 */
[----:B------:R-:W3:Y:S01]  /*13420*/  LDL R173, [R1] ;  /* 0x0000000001ad7983 */ /* 0x000ee20000100800 */
[----:B------:R-:W-:-:S05]  /*13430*/  MOV R172, UR31 ;  /* 0x0000001f00ac7c02 */ /* 0x000fca0008000f00 */
[----:B--2---:R-:W-:Y:S01]  /*13440*/  @P1 FFMA.FTZ R172, R181, R172, UR32 ;  /* 0x00000020b5ac1e23 */ /* 0x004fe200080100ac */
[----:B------:R-:W-:-:S03]  /*13450*/  MOV R181, R23 ;  /* 0x0000001700b57202 */ /* 0x000fc60000000f00 */
[----:B---3--:R-:W-:Y:S01]  /*13460*/  @P1 FADD.FTZ R172, R173, -R172 ;  /* 0x800000acadac1221 */ /* 0x008fe20000010000 */
[----:B------:R-:W-:-:S03]  /*13470*/  MOV R173, R179 ;  /* 0x000000b300ad7202 */ /* 0x000fc60000000f00 */
        /* <DEDUP_REMOVED lines=8> */
[----:B------:R-:W-:-:S12]  /*13500*/  FMUL.FTZ R180, R180, UR22 ;  /* 0x00000016b4b47c20 */ /* 0x000fd80008410000 */
[----:B-----5:R-:W-:-:S05]  /*13510*/  @P1 PRMT R181, R167, 0x7632, R181 ;  /* 0x00007632a7b51816 */ /* 0x020fca00000000b5 */
[----:B------:R-:W-:-:S04]  /*13520*/  @P1 IMAD.U32 R181, R181, 0x10000, RZ ;  /* 0x00010000b5b51824 */ /* 0x000fc800078e00ff */
[----:B------:R-:W-:Y:S01]  /*13530*/  @P1 FMUL.FTZ R183, R180, R181 ;  /* 0x000000b5b4b71220 */ /* 0x000fe20000410000 */
[----:B------:R-:W-:-:S03]  /*13540*/  PRMT R181, R63, 0x7632, R181 ;  /* 0x000076323fb57816 */ /* 0x000fc600000000b5 */
[----:B------:R-:W-:Y:S01]  /*13550*/  FADD.FTZ R123, R123, R183 ;  /* 0x000000b77b7b7221 */ /* 0x000fe20000010000 */
[----:B------:R-:W-:Y:S01]  /*13560*/  HFMA2 R183, -RZ, RZ, 0, 0 ;  /* 0x00000000ffb77431 */ /* 0x000fe200000001ff */
[----:B------:R-:W-:-:S05]  /*13570*/  @P1 SHF.L.U32 R181, R181, 0x10, RZ ;  /* 0x00000010b5b51819 */ /* 0x000fca00000006ff */
[----:B------:R-:W-:-:S05]  /*13580*/  @P1 FMUL.FTZ R183, R180, R181 ;  /* 0x000000b5b4b71220 */ /* 0x000fca0000410000 */
[----:B------:R-:W-:-:S04]  /*13590*/  F2FP.BF16.F32.PACK_AB R183, RZ, R183 ;  /* 0x000000b7ffb7723e */ /* 0x000fc800000010ff */
[----:B------:R-:W-:Y:S01]  /*135a0*/  PRMT R171, R171, 0x5410, R183 ;  /* 0x00005410abab7816 */ /* 0x000fe200000000b7 */
[----:B------:R-:W-:Y:S06]  /*135b0*/  BRA `(.L_x_7734) ;  /* 0x0000002c00407947 */ /* 0x000fec0003800000 */
.L_x_7726:
[----:B------:R-:W-:Y:S05]  /*135c0*/  BRA.U !UP3, `(.L_x_7735) ;  /* 0x000000010b487547 */ /* 0x000fea000b800000 */
[----:B------:R-:W-:Y:S02]  /*135d0*/  PLOP3.LUT P2, PT, PT, PT, UP2, 0x80, 0x8 ;  /* 0x000000000008781c */ /* 0x000fe40003f4f028 */
[----:B------:R-:W-:Y:S02]  /*135e0*/  MOV R180, UR31 ;  /* 0x0000001f00b47c02 */ /* 0x000fe40008000f00 */
[----:B------:R-:W-:Y:S02]  /*135f0*/  LOP3.LUT P1, RZ, R208, 0xff, RZ, 0xc0, !PT ;  /* 0x000000ffd0ff7812 */ /* 0x000fe4000782c0ff */
[----:B------:R-:W-:-:S07]  /*13600*/  MOV R181, R24 ;  /* 0x0000001800b57202 */ /* 0x000fce0000000f00 */
        /* <DEDUP_REMOVED lines=14> */
.L_x_7735:
[----:B------:R-:W-:Y:S05]  /*136f0*/  BRA.U !UP3, `(.L_x_7736) ;  /* 0x000000010b507547 */ /* 0x000fea000b800000 */
[----:B------:R-:W-:Y:S01]  /*13700*/  PLOP3.LUT P2, PT, PT, PT, UP2, 0x80, 0x8 ;  /* 0x000000000008781c */ /* 0x000fe20003f4f028 */
[----:B------:R-:W-:Y:S01]  /*13710*/  IMAD.MOV.U32 R183, RZ, RZ, RZ ;  /* 0x000000ffffb77224 */ /* 0x000fe200078e00ff */
[----:B------:R-:W-:Y:S02]  /*13720*/  MOV R180, UR31 ;  /* 0x0000001f00b47c02 */ /* 0x000fe40008000f00 */
[----:B------:R-:W-:Y:S02]  /*13730*/  LOP3.LUT P1, RZ, R208, 0xff00, RZ, 0xc0, !PT ;  /* 0x0000ff00d0ff7812 */ /* 0x000fe4000782c0ff */
[----:B------:R-:W-:-:S07]  /*13740*/  MOV R181, R25 ;  /* 0x0000001900b57202 */ /* 0x000fce0000000f00 */
        /* <DEDUP_REMOVED lines=15> */
.L_x_7736:
        /* <DEDUP_REMOVED lines=19> */
.L_x_7737:
[----:B------:R-:W-:Y:S05]  /*13970*/  BRA.U !UP3, `(.L_x_7738) ;  /* 0x000000010b507547 */ /* 0x000fea000b800000 */
[----:B------:R-:W-:Y:S01]  /*13980*/  PLOP3.LUT P2, PT, PT, PT, UP2, 0x80, 0x8 ;  /* 0x000000000008781c */ /* 0x000fe20003f4f028 */
[----:B------:R-:W-:Y:S01]  /*13990*/  HFMA2 R183, -RZ, RZ, 0, 0 ;  /* 0x00000000ffb77431 */ /* 0x000fe200000001ff */
        /* <DEDUP_REMOVED lines=17> */
[----:B------:R-:W-:-:S07]  /*13ab0*/  PRMT R169, R169, 0x5410, R183 ;  /* 0x00005410a9a97816 */ /* 0x000fce00000000b7 */
.L_x_7738:
        /* <DEDUP_REMOVED lines=19> */
.L_x_7739:
        /* <DEDUP_REMOVED lines=21> */
.L_x_7740:
        /* <DEDUP_REMOVED lines=19> */
.L_x_7741:
[----:B------:R-:W-:Y:S05]  /*13e70*/  BRA.U !UP3, `(.L_x_7734) ;  /* 0x000000250b107547 */ /* 0x000fea000b800000 */
[----:B------:R-:W2:Y:S04]  /*13e80*/  LDL R183, [R1+0x4] ;  /* 0x0000040001b77983 */ /* 0x000ea80000100800 */
[----:B------:R-:W3:Y:S01]  /*13e90*/  LDL R181, [R1] ;  /* 0x0000000001b57983 */ /* 0x000ee20000100800 */
[----:B------:R-:W-:Y:S02]  /*13ea0*/  PLOP3.LUT P2, PT, PT, PT, UP2, 0x80, 0x8 ;  /* 0x000000000008781c */ /* 0x000fe40003f4f028 */
[----:B------:R-:W-:Y:S02]  /*13eb0*/  MOV R180, UR31 ;  /* 0x0000001f00b47c02 */ /* 0x000fe40008000f00 */
[----:B------:R-:W-:-:S04]  /*13ec0*/  ISETP.GE.U32.AND P1, PT, R208, RZ, PT ;  /* 0x000000ffd000720c */ /* 0x000fc80003f26070 */
[----:B------:R-:W-:-:S05]  /*13ed0*/  ISETP.GE.U32.AND.EX P1, PT, R209, 0x1000000, PT, P1 ;  /* 0x01000000d100780c */ /* 0x000fca0003f26110 */
[----:B--2---:R-:W-:Y:S01]  /*13ee0*/  @P2 FFMA.FTZ R180, R183, R180, UR32 ;  /* 0x00000020b7b42e23 */ /* 0x004fe200080100b4 */
[----:B------:R-:W-:-:S03]  /*13ef0*/  HFMA2 R183, -RZ, RZ, 0, 0 ;  /* 0x00000000ffb77431 */ /* 0x000fc600000001ff */
[----:B---3--:R-:W-:Y:S01]  /*13f00*/  @P2 FADD.FTZ R180, R181, -R180 ;  /* 0x800000b4b5b42221 */ /* 0x008fe20000010000 */
[----:B------:R-:W-:-:S03]  /*13f10*/  MOV R181, R23 ;  /* 0x0000001700b57202 */ /* 0x000fc60000000f00 */
        /* <DEDUP_REMOVED lines=14> */
.L_x_7725:
[----:B------:R-:W-:Y:S05]  /*14000*/  @!P0 BRA `(.L_x_7742) ;  /* 0x0000001000988947 */ /* 0x000fea0003800000 */
        /* <DEDUP_REMOVED lines=15> */
.L_x_7745:
[----:B------:R-:W-:Y:S05]  /*14100*/  BSYNC.RECONVERGENT B0 ;  /* 0x0000000000007941 */ /* 0x000fea0003800200 */
.L_x_7744:
        /* <DEDUP_REMOVED lines=14> */
.L_x_7747:
[----:B------:R-:W-:Y:S05]  /*141f0*/  BSYNC.RECONVERGENT B0 ;  /* 0x0000000000007941 */ /* 0x000fea0003800200 */
.L_x_7746:
[----:B------:R-:W-:-:S04]  /*14200*/  F2FP.BF16.F32.PACK_AB R172, RZ, R172 ;  /* 0x000000acffac723e */ /* 0x000fc800000010ff */
[----:B------:R-:W-:-:S07]  /*14210*/  PRMT R168, R172, 0x7610, R168 ;  /* 0x00007610aca87816 */ /* 0x000fce00000000a8 */
.L_x_7743:
        /* <DEDUP_REMOVED lines=16> */
.L_x_7750:
[----:B------:R-:W-:Y:S05]  /*14320*/  BSYNC.RECONVERGENT B0 ;  /* 0x0000000000007941 */ /* 0x000fea0003800200 */
.L_x_7749:
        /* <DEDUP_REMOVED lines=15> */
.L_x_7752:
[----:B------:R-:W-:Y:S05]  /*14420*/  BSYNC.RECONVERGENT B0 ;  /* 0x0000000000007941 */ /* 0x000fea0003800200 */
.L_x_7751:
[----:B------:R-:W-:-:S04]  /*14430*/  F2FP.BF16.F32.PACK_AB R172, RZ, R172 ;  /* 0x000000acffac723e */ /* 0x000fc800000010ff */
[----:B------:R-:W-:-:S07]  /*14440*/  PRMT R168, R168, 0x5410, R172 ;  /* 0x00005410a8a87816 */ /* 0x000fce00000000ac */
.L_x_7748:
[----:B------:R-:W-:Y:S05]  /*14450*/  BRA.U !UP3, `(.L_x_7753) ;  /* 0x000000010b807547 */ /* 0x000fea000b800000 */
[----:B------:R-:W-:Y:S01]  /*14460*/  LOP3.LUT P1, RZ, R208, 0xff0000, RZ, 0xc0, !PT ;  /* 0x00ff0000d0ff7812 */ /* 0x000fe2000782c0ff */
[----:B------:R-:W-:Y:S01]  /*14470*/  BSSY.RECONVERGENT B0, `(.L_x_7754) ;  /* 0x000000d000007945 */ /* 0x000fe20003800200 */
[----:B------:R-:W-:-:S11]  /*14480*/  MOV R172, RZ ;  /* 0x000000ff00ac7202 */ /* 0x000fd60000000f00 */
        /* <DEDUP_REMOVED lines=11> */
.L_x_7755:
[----:B------:R-:W-:Y:S05]  /*14540*/  BSYNC.RECONVERGENT B0 ;  /* 0x0000000000007941 */ /* 0x000fea0003800200 */
.L_x_7754:
        /* <DEDUP_REMOVED lines=14> */
.L_x_7757:
[----:B------:R-:W-:Y:S05]  /*14630*/  BSYNC.RECONVERGENT B0 ;  /* 0x0000000000007941 */ /* 0x000fea0003800200 */
.L_x_7756:
[----:B------:R-:W-:-:S04]  /*14640*/  F2FP.BF16.F32.PACK_AB R172, RZ, R172 ;  /* 0x000000acffac723e */ /* 0x000fc800000010ff */
[----:B------:R-:W-:-:S07]  /*14650*/  PRMT R169, R172, 0x7610, R169 ;  /* 0x00007610aca97816 */ /* 0x000fce00000000a9 */
.L_x_7753:
        /* <DEDUP_REMOVED lines=16> */
.L_x_7760:
[----:B------:R-:W-:Y:S05]  /*14760*/  BSYNC.RECONVERGENT B0 ;  /* 0x0000000000007941 */ /* 0x000fea0003800200 */
.L_x_7759:
        /* <DEDUP_REMOVED lines=15> */
.L_x_7762:
[----:B------:R-:W-:Y:S05]  /*14860*/  BSYNC.RECONVERGENT B0 ;  /* 0x0000000000007941 */ /* 0x000fea0003800200 */
.L_x_7761:
[----:B------:R-:W-:-:S04]  /*14870*/  F2FP.BF16.F32.PACK_AB R172, RZ, R172 ;  /* 0x000000acffac723e */ /* 0x000fc800000010ff */
[----:B------:R-:W-:-:S07]  /*14880*/  PRMT R169, R169, 0x5410, R172 ;  /* 0x00005410a9a97816 */ /* 0x000fce00000000ac */
.L_x_7758:
[----:B------:R-:W-:Y:S05]  /*14890*/  BRA.U !UP3, `(.L_x_7763) ;  /* 0x000000010b807547 */ /* 0x000fea000b800000 */
[----:B------:R-:W-:Y:S01]  /*148a0*/  LOP3.LUT P1, RZ, R209, 0xff, RZ, 0xc0, !PT ;  /* 0x000000ffd1ff7812 */ /* 0x000fe2000782c0ff */
[----:B------:R-:W-:Y:S01]  /*148b0*/  BSSY.RECONVERGENT B0, `(.L_x_7764) ;  /* 0x000000d000007945 */ /* 0x000fe20003800200 */
[----:B------:R-:W-:-:S11]  /*148c0*/  MOV R172, RZ ;  /* 0x000000ff00ac7202 */ /* 0x000fd60000000f00 */
        /* <DEDUP_REMOVED lines=11> */
.L_x_7765:
[----:B------:R-:W-:Y:S05]  /*14980*/  BSYNC.RECONVERGENT B0 ;  /* 0x0000000000007941 */ /* 0x000fea0003800200 */
.L_x_7764:
        /* <DEDUP_REMOVED lines=14> */
.L_x_7767:
[----:B------:R-:W-:Y:S05]  /*14a70*/  BSYNC.RECONVERGENT B0 ;  /* 0x0000000000007941 */ /* 0x000fea0003800200 */
.L_x_7766:
[----:B------:R-:W-:-:S04]  /*14a80*/  F2FP.BF16.F32.PACK_AB R172, RZ, R172 ;  /* 0x000000acffac723e */ /* 0x000fc800000010ff */
[----:B------:R-:W-:-:S07]  /*14a90*/  PRMT R170, R172, 0x7610, R170 ;  /* 0x00007610acaa7816 */ /* 0x000fce00000000aa */
.L_x_7763:
        /* <DEDUP_REMOVED lines=16> */
.L_x_7770:
[----:B------:R-:W-:Y:S05]  /*14ba0*/  BSYNC.RECONVERGENT B0 ;  /* 0x0000000000007941 */ /* 0x000fea0003800200 */
.L_x_7769:
        /* <DEDUP_REMOVED lines=15> */
.L_x_7772:
[----:B------:R-:W-:Y:S05]  /*14ca0*/  BSYNC.RECONVERGENT B0 ;  /* 0x0000000000007941 */ /* 0x000fea0003800200 */
.L_x_7771:
[----:B------:R-:W-:-:S04]  /*14cb0*/  F2FP.BF16.F32.PACK_AB R172, RZ, R172 ;  /* 0x000000acffac723e */ /* 0x000fc800000010ff */
[----:B------:R-:W-:-:S07]  /*14cc0*/  PRMT R170, R170, 0x5410, R172 ;  /* 0x00005410aaaa7816 */ /* 0x000fce00000000ac */
.L_x_7768:
        /* <DEDUP_REMOVED lines=15> */
.L_x_7775:
[----:B------:R-:W-:Y:S05]  /*14dc0*/  BSYNC.RECONVERGENT B0 ;  /* 0x0000000000007941 */ /* 0x000fea0003800200 */
.L_x_7774:
        /* <DEDUP_REMOVED lines=14> */
.L_x_7777:
[----:B------:R-:W-:Y:S05]  /*14eb0*/  BSYNC.RECONVERGENT B0 ;  /* 0x0000000000007941 */ /* 0x000fea0003800200 */
.L_x_7776:
[----:B------:R-:W-:-:S04]  /*14ec0*/  F2FP.BF16.F32.PACK_AB R172, RZ, R172 ;  /* 0x000000acffac723e */ /* 0x000fc800000010ff */
[----:B------:R-:W-:-:S07]  /*14ed0*/  PRMT R171, R172, 0x7610, R171 ;  /* 0x00007610acab7816 */ /* 0x000fce00000000ab */
.L_x_7773:
[----:B------:R-:W2:Y:S04]  /*14ee0*/  LDL R183, [R1+0x4] ;  /* 0x0000040001b77983 */ /* 0x000ea80000100800 */
[----:B------:R-:W3:Y:S01]  /*14ef0*/  LDL R180, [R1] ;  /* 0x0000000001b47983 */ /* 0x000ee20000100800 */
        /* <DEDUP_REMOVED lines=55> */
.L_x_7742:
        /* <DEDUP_REMOVED lines=15> */
.L_x_7780:
[----:B------:R-:W-:Y:S05]  /*15360*/  BSYNC.RECONVERGENT B0 ;  /* 0x0000000000007941 */ /* 0x000fea0003800200 */
.L_x_7779:
        /* <DEDUP_REMOVED lines=14> */
.L_x_7782:
[----:B------:R-:W-:Y:S05]  /*15450*/  BSYNC.RECONVERGENT B0 ;  /* 0x0000000000007941 */ /* 0x000fea0003800200 */
.L_x_7781:
[----:B------:R-:W-:-:S04]  /*15460*/  F2FP.BF16.F32.PACK_AB R180, RZ, R180 ;  /* 0x000000b4ffb4723e */ /* 0x000fc800000010ff */
[----:B------:R-:W-:-:S07]  /*15470*/  PRMT R168, R180, 0x7610, R168 ;  /* 0x00007610b4a87816 */ /* 0x000fce00000000a8 */
.L_x_7778:
        /* <DEDUP_REMOVED lines=16> */
.L_x_7785:
[----:B------:R-:W-:Y:S05]  /*15580*/  BSYNC.RECONVERGENT B0 ;  /* 0x0000000000007941 */ /* 0x000fea0003800200 */
.L_x_7784:
        /* <DEDUP_REMOVED lines=15> */
.L_x_7787:
[----:B------:R-:W-:Y:S05]  /*15680*/  BSYNC.RECONVERGENT B0 ;  /* 0x0000000000007941 */ /* 0x000fea0003800200 */
.L_x_7786:
[----:B------:R-:W-:-:S04]  /*15690*/  F2FP.BF16.F32.PACK_AB R180, RZ, R180 ;  /* 0x000000b4ffb4723e */ /* 0x000fc800000010ff */
[----:B------:R-:W-:-:S07]  /*156a0*/  PRMT R168, R168, 0x5410, R180 ;  /* 0x00005410a8a87816 */ /* 0x000fce00000000b4 */
.L_x_7783:
[----:B------:R-:W-:Y:S05]  /*156b0*/  BRA.U !UP3, `(.L_x_7788) ;  /* 0x000000010b807547 */ /* 0x000fea000b800000 */
[----:B------:R-:W-:Y:S01]  /*156c0*/  LOP3.LUT P1, RZ, R208, 0xff0000, RZ, 0xc0, !PT ;  /* 0x00ff0000d0ff7812 */ /* 0x000fe2000782c0ff */
[----:B------:R-:W-:Y:S01]  /*156d0*/  BSSY.RECONVERGENT B0, `(.L_x_7789) ;  /* 0x000000d000007945 */ /* 0x000fe20003800200 */
[----:B------:R-:W-:-:S11]  /*156e0*/  HFMA2 R180, -RZ, RZ, 0, 0 ;  /* 0x00000000ffb47431 */ /* 0x000fd600000001ff */
        /* <DEDUP_REMOVED lines=11> */
.L_x_7790:
[----:B------:R-:W-:Y:S05]  /*157a0*/  BSYNC.RECONVERGENT B0 ;  /* 0x0000000000007941 */ /* 0x000fea0003800200 */
.L_x_7789:
        /* <DEDUP_REMOVED lines=14> */
.L_x_7792:
[----:B------:R-:W-:Y:S05]  /*15890*/  BSYNC.RECONVERGENT B0 ;  /* 0x0000000000007941 */ /* 0x000fea0003800200 */
.L_x_7791:
[----:B------:R-:W-:-:S04]  /*158a0*/  F2FP.BF16.F32.PACK_AB R180, RZ, R180 ;  /* 0x000000b4ffb4723e */ /* 0x000fc800000010ff */
[----:B------:R-:W-:-:S07]  /*158b0*/  PRMT R169, R180, 0x7610, R169 ;  /* 0x00007610b4a97816 */ /* 0x000fce00000000a9 */
.L_x_7788:
        /* <DEDUP_REMOVED lines=16> */
.L_x_7795:
[----:B------:R-:W-:Y:S05]  /*159c0*/  BSYNC.RECONVERGENT B0 ;  /* 0x0000000000007941 */ /* 0x000fea0003800200 */
.L_x_7794:
        /* <DEDUP_REMOVED lines=15> */
.L_x_7797:
[----:B------:R-:W-:Y:S05]  /*15ac0*/  BSYNC.RECONVERGENT B0 ;  /* 0x0000000000007941 */ /* 0x000fea0003800200 */
.L_x_7796:
[----:B------:R-:W-:-:S04]  /*15ad0*/  F2FP.BF16.F32.PACK_AB R180, RZ, R180 ;  /* 0x000000b4ffb4723e */ /* 0x000fc800000010ff */
[----:B------:R-:W-:-:S07]  /*15ae0*/  PRMT R169, R169, 0x5410, R180 ;  /* 0x00005410a9a97816 */ /* 0x000fce00000000b4 */
.L_x_7793:
        /* <DEDUP_REMOVED lines=15> */
.L_x_7800:
[----:B------:R-:W-:Y:S05]  /*15be0*/  BSYNC.RECONVERGENT B0 ;  /* 0x0000000000007941 */ /* 0x000fea0003800200 */
.L_x_7799:
        /* <DEDUP_REMOVED lines=14> */
.L_x_7802:
[----:B------:R-:W-:Y:S05]  /*15cd0*/  BSYNC.RECONVERGENT B0 ;  /* 0x0000000000007941 */ /* 0x000fea0003800200 */
.L_x_7801:
[----:B------:R-:W-:-:S04]  /*15ce0*/  F2FP.BF16.F32.PACK_AB R180, RZ, R180 ;  /* 0x000000b4ffb4723e */ /* 0x000fc800000010ff */
[----:B------:R-:W-:-:S07]  /*15cf0*/  PRMT R170, R180, 0x7610, R170 ;  /* 0x00007610b4aa7816 */ /* 0x000fce00000000aa */
.L_x_7798:
        /* <DEDUP_REMOVED lines=16> */
.L_x_7805:
[----:B------:R-:W-:Y:S05]  /*15e00*/  BSYNC.RECONVERGENT B0 ;  /* 0x0000000000007941 */ /* 0x000fea0003800200 */
.L_x_7804:
        /* <DEDUP_REMOVED lines=15> */
.L_x_7807:
[----:B------:R-:W-:Y:S05]  /*15f00*/  BSYNC.RECONVERGENT B0 ;  /* 0x0000000000007941 */ /* 0x000fea0003800200 */
.L_x_7806:
[----:B------:R-:W-:-:S04]  /*15f10*/  F2FP.BF16.F32.PACK_AB R180, RZ, R180 ;  /* 0x000000b4ffb4723e */ /* 0x000fc800000010ff */
[----:B------:R-:W-:-:S07]  /*15f20*/  PRMT R170, R170, 0x5410, R180 ;  /* 0x00005410aaaa7816 */ /* 0x000fce00000000b4 */
.L_x_7803:
        /* <DEDUP_REMOVED lines=15> */
.L_x_7810:
[----:B------:R-:W-:Y:S05]  /*16020*/  BSYNC.RECONVERGENT B0 ;  /* 0x0000000000007941 */ /* 0x000fea0003800200 */
.L_x_7809:
        /* <DEDUP_REMOVED lines=14> */
.L_x_7812:
[----:B------:R-:W-:Y:S05]  /*16110*/  BSYNC.RECONVERGENT B0 ;  /* 0x0000000000007941 */ /* 0x000fea0003800200 */
.L_x_7811:
[----:B------:R-:W-:-:S04]  /*16120*/  F2FP.BF16.F32.PACK_AB R180, RZ, R180 ;  /* 0x000000b4ffb4723e */ /* 0x000fc800000010ff */
[----:B------:R-:W-:-:S07]  /*16130*/  PRMT R171, R180, 0x7610, R171 ;  /* 0x00007610b4ab7816 */ /* 0x000fce00000000ab */
.L_x_7808:
[----:B------:R-:W-:Y:S05]  /*16140*/  BRA.U !UP3, `(.L_x_7734) ;  /* 0x000000010b5c7547 */ /* 0x000fea000b800000 */
[----:B------:R-:W2:Y:S04]  /*16150*/  LDL R210, [R1+0x4] ;  /* 0x0000040001d27983 */ /* 0x000ea80000100800 */
[----:B------:R-:W3:Y:S01]  /*16160*/  LDL R183, [R1] ;  /* 0x0000000001b77983 */ /* 0x000ee20000100800 */
[----:B------:R-:W-:Y:S02]  /*16170*/  MOV R180, UR31 ;  /* 0x0000001f00b47c02 */ /* 0x000fe40008000f00 */
[----:B------:R-:W-:Y:S02]  /*16180*/  ISETP.GE.U32.AND P1, PT, R208, RZ, PT ;  /* 0x000000ffd000720c */ /* 0x000fe40003f26070 */
[----:B------:R-:W-:Y:S02]  /*16190*/  ISETP.LT.AND P2, PT, RZ, UR30, PT ;  /* 0x0000001eff007c0c */ /* 0x000fe4000bf41270 */
[----:B------:R-:W-:-:S13]  /*161a0*/  ISETP.GE.U32.AND.EX P1, PT, R209, 0x1000000, PT, P1 ;  /* 0x01000000d100780c */ /* 0x000fda0003f26110 */
[----:B-----5:R-:W-:-:S04]  /*161b0*/  @P1 PRMT R181, R167, 0x7632, R181 ;  /* 0x00007632a7b51816 */ /* 0x020fc800000000b5 */
[----:B------:R-:W-:Y:S01]  /*161c0*/  @P1 SHF.L.U32 R181, R181, 0x10, RZ ;  /* 0x00000010b5b51819 */ /* 0x000fe200000006ff */
[----:B--2---:R-:W-:-:S04]  /*161d0*/  FFMA.FTZ R180, R210, R180, UR32 ;  /* 0x00000020d2b47e23 */ /* 0x004fc800080100b4 */
[----:B---3--:R-:W-:Y:S01]  /*161e0*/  FADD.FTZ R180, R183, -R180 ;  /* 0x800000b4b7b47221 */ /* 0x008fe20000010000 */
[----:B------:R-:W-:-:S03]  /*161f0*/  MOV R183, RZ ;  /* 0x000000ff00b77202 */ /* 0x000fc60000000f00 */
[----:B------:R-:W-:-:S05]  /*16200*/  FMUL.FTZ R180, R180, UR29 ;  /* 0x0000001db4b47c20 */ /* 0x000fca0008410000 */
[----:B------:R-:W-:-:S05]  /*16210*/  FSEL R180, R180, RZ, P2 ;  /* 0x000000ffb4b47208 */ /* 0x000fca0001000000 */
[----:B------:R-:W-:-:S04]  /*16220*/  FMUL.FTZ R180, R180, UR23 ;  /* 0x00000017b4b47c20 */ /* 0x000fc80008410000 */
[----:B------:R-:W-:-:S04]  /*16230*/  FMUL.FTZ R180, R180, UR22 ;  /* 0x00000016b4b47c20 */ /* 0x000fc80008410000 */
        /* <DEDUP_REMOVED lines=8> */
.L_x_7734:
[----:B------:R-:W0:Y:S01]  /*162c0*/  @P0 LDC.64 R180, c[0x0][0x478] ;  /* 0x00011e00ffb40b82 */ /* 0x000e220000000a00 */
[----:B------:R-:W-:Y:S01]  /*162d0*/  @P0 IADD3 R183, PT, PT, R216, 0x200, RZ ;  /* 0x00000200d8b70810 */ /* 0x000fe20007ffe0ff */
[----:B------:R-:W1:Y:S01]  /*162e0*/  @UP3 LDCU.64 UR10, c[0x0][0x468] ;  /* 0x00008d00ff0a37ac */ /* 0x000e620008000a00 */
[----:B------:R-:W-:Y:S02]  /*162f0*/  UIADD3 UR8, UPT, UPT, UR8, UR24, URZ ;  /* 0x0000001808087290 */ /* 0x000fe4000fffe0ff */
[----:B------:R-:W-:Y:S02]  /*16300*/  UPLOP3.LUT UP1, UPT, UPT, UPT, UP1, 0x40, 0x4 ;  /* 0x000000000004789c */ /* 0x000fe40003f2e810 */
[----:B------:R-:W-:Y:S01]  /*16310*/  UISETP.GE.AND UP0, UPT, UR8, UR25, UPT ;  /* 0x000000190800728c */ /* 0x000fe2000bf06270 */
[----:B0-----:R-:W-:-:S05]  /*16320*/  @P0 IMAD.WIDE.U32 R180, R183, 0x20, R180 ;  /* 0x00000020b7b40825 */ /* 0x001fca00078e00b4 */
[----:B------:R-:W-:Y:S04]  /*16330*/  @P0 STG.E.128 desc[UR20][R180.64], R172 ;  /* 0x000000acb4000986 */ /* 0x000fe8000c101d14 */
[----:B------:R0:W-:Y:S01]  /*16340*/  @P0 STG.E.128 desc[UR20][R180.64+0x10], R176 ;  /* 0x000010b0b4000986 */ /* 0x0001e2000c101d14 */
[----:B------:R-:W-:Y:S02]  /*16350*/  PLOP3.LUT P0, PT, PT, PT, UP3, 0x80, 0x8 ;  /* 0x000000000008781c */ /* 0x000fe40003f0f038 */
[----:B0-----:R-:W-:-:S11]  /*16360*/  MOV R180, 0x10 ;  /* 0x0000001000b47802 */ /* 0x001fd60000000f00 */
[----:B-1----:R-:W-:-:S05]  /*16370*/  @P0 IMAD.WIDE.U32 R180, R182, R180, UR10 ;  /* 0x0000000ab6b40e25 */ /* 0x002fca000f8e00b4 */
[----:B------:R0:W-:Y:S01]  /*16380*/  @P0 STG.E.128 desc[UR20][R180.64], R168 ;  /* 0x000000a8b4000986 */ /* 0x0001e2000c101d14 */
[----:B------:R-:W-:Y:S05]  /*16390*/  BRA.U !UP0, `(.L_x_7813) ;  /* 0xfffffea5083c7547 */ /* 0x000fea000b83ffff */
.L_x_7346:
[----:B------:R-:W3:Y:S01]  /*163a0*/  LDL.LU R183, [R1+0x3c] ;  /* 0x00003c0001b77983 */ /* 0x000ee20000300800 */
[----:B------:R-:W1:Y:S03]  /*163b0*/  S2UR UR9, SR_CTAID.X ;  /* 0x00000000000979c3 */ /* 0x000e660000002500 */
[----:B------:R-:W4:Y:S04]  /*163c0*/  LDL.LU R182, [R1+0x40] ;  /* 0x0000400001b67983 */ /* 0x000f280000300800 */
[----:B0-----:R-:W2:Y:S01]  /*163d0*/  LDL.LU R181, [R1+0x44] ;  /* 0x0000440001b57983 */ /* 0x001ea20000300800 */
[----:B-----5:R-:W1:Y:S03]  /*163e0*/  LDC R0, c[0x0][0x388] ;  /* 0x0000e200ff007b82 */ /* 0x020e660000000800 */
[----:B------:R-:W2:Y:S04]  /*163f0*/  LDL.LU R180, [R1+0x48] ;  /* 0x0000480001b47983 */ /* 0x000ea80000300800 */
[----:B------:R-:W2:Y:S01]  /*16400*/  LDL.LU R212, [R1+0x5c] ;  /* 0x00005c0001d47983 */ /* 0x000ea20000300800 */
[----:B------:R-:W0:Y:S03]  /*16410*/  LDC.64 R2, c[0x0][0x440] ;  /* 0x00011000ff027b82 */ /* 0x000e260000000a00 */
[----:B------:R-:W2:Y:S04]  /*16420*/  LDL.LU R213, [R1+0x60] ;  /* 0x0000600001d57983 */ /* 0x000ea80000300800 */
[----:B------:R-:W2:Y:S01]  /*16430*/  LDL.LU R214, [R1+0x64] ;  /* 0x0000640001d67983 */ /* 0x000ea20000300800 */
[----:B------:R-:W0:Y:S03]  /*16440*/  LDC.64 R4, c[0x0][0x448] ;  /* 0x00011200ff047b82 */ /* 0x000e260000000a00 */
[----:B------:R-:W2:Y:S04]  /*16450*/  LDL.LU R215, [R1+0x68] ;  /* 0x0000680001d77983 */ /* 0x000ea80000300800 */
[----:B------:R-:W2:Y:S01]  /*16460*/  LDL.LU R176, [R1+0x2c] ;  /* 0x00002c0001b07983 */ /* 0x000ea20000300800 */
[----:B-1----:R-:W-:Y:S01]  /*16470*/  IMAD R0, R0, UR9, RZ ;  /* 0x0000000900007c24 */ /* 0x002fe2000f8e02ff */
[----:B------:R-:W1:Y:S02]  /*16480*/  LDC.64 R6, c[0x0][0x460] ;  /* 0x00011800ff067b82 */ /* 0x000e640000000a00 */
        /* <DEDUP_REMOVED lines=12> */
[----:B------:R-:W0:Y:S03]  /*16550*/  S2R R208, SR_TID.X ;  /* 0x0000000000d07919 */ /* 0x000e260000002100 */
        /* <DEDUP_REMOVED lines=8> */
[----:B0-----:R-:W-:-:S03]  /*165e0*/  LEA.HI R9, R0, R208, RZ, 0x1d ;  /* 0x000000d000097211 */ /* 0x001fc600078fe8ff */
        /* <DEDUP_REMOVED lines=23> */
[----:B---3--:R-:W-:-:S02]  /*16760*/  MOV R208, R183 ;  /* 0x000000b700d07202 */ /* 0x008fc40000000f00 */
[----:B----4-:R-:W-:Y:S02]  /*16770*/  MOV R209, R182 ;  /* 0x000000b600d17202 */ /* 0x010fe40000000f00 */
[----:B--2---:R-:W-:Y:S02]  /*16780*/  MOV R210, R181 ;  /* 0x000000b500d27202 */ /* 0x004fe40000000f00 */
[----:B------:R-:W-:Y:S02]  /*16790*/  MOV R211, R180 ;  /* 0x000000b400d37202 */ /* 0x000fe40000000f00 */
[----:B------:R-:W2:Y:S04]  /*167a0*/  LDL.LU R180, [R1+0x4c] ;  /* 0x00004c0001b47983 */ /* 0x000ea80000300800 */
[----:B------:R-:W2:Y:S04]  /*167b0*/  LDL.LU R181, [R1+0x50] ;  /* 0x0000500001b57983 */ /* 0x000ea80000300800 */
[----:B------:R-:W2:Y:S04]  /*167c0*/  LDL.LU R182, [R1+0x54] ;  /* 0x0000540001b67983 */ /* 0x000ea80000300800 */
[----:B------:R-:W2:Y:S01]  /*167d0*/  LDL.LU R183, [R1+0x58] ;  /* 0x0000580001b77983 */ /* 0x000ea20000300800 */
[----:B------:R-:W-:-:S04]  /*167e0*/  IMAD.WIDE.U32 R2, R9, 0x20, R2 ;  /* 0x0000002009027825 */ /* 0x000fc800078e0002 */
[C---:B------:R-:W-:Y:S01]  /*167f0*/  IMAD.WIDE.U32 R4, R9.reuse, 0x20, R4 ;  /* 0x0000002009047825 */ /* 0x040fe200078e0004 */
[----:B------:R-:W-:Y:S03]  /*16800*/  STG.E.128 desc[UR20][R2.64], R160 ;  /* 0x000000a002007986 */ /* 0x000fe6000c101d14 */
[----:B-1----:R-:W-:Y:S01]  /*16810*/  IMAD.WIDE.U32 R6, R9, 0x20, R6 ;  /* 0x0000002009067825 */ /* 0x002fe200078e0006 */
        /* <DEDUP_REMOVED lines=27> */
[----:B------:R-:W-:Y:S04]  /*169d0*/  STG.E.128 desc[UR20][R6.64+0x4000], R124 ;  /* 0x0040007c06007986 */ /* 0x000fe8000c101d14 */
[----:B------:R-:W-:Y:S01]  /*169e0*/  STG.E.128 desc[UR20][R6.64+0x4010], R120 ;  /* 0x0040107806007986 */ /* 0x000fe2000c101d14 */
[----:B------:R-:W-:Y:S05]  /*169f0*/  EXIT ;  /* 0x000000000000794d */ /* 0x000fea0003800000 */
.L_x_7814:
        /* <DEDUP_REMOVED lines=16> */
.L_x_19353:


//--------------------- .text._ZN10layer_norm13ln_bwd_kernelINS_13Kernel_traitsIf13__nv_bfloat16fS2_fjLj5120ELj1ELj1ELj4ELj16ENS_18Kernel_traits_baseILj5120EfS2_fS2_fjLj128EEEEELb0ELb0ELb0ELb0EEEvNS_9BwdParamsE --------------------------
	.section	.text._ZN10layer_norm13ln_bwd_kernelINS_13Kernel_traitsIf13__nv_bfloat16fS2_fjLj5120ELj1ELj1ELj4ELj16ENS_18Kernel_traits_baseILj5120EfS2_fS2_fjLj128EEEEELb0ELb0ELb0ELb0EEEvNS_9BwdParamsE,"ax",@progbits
	.align	128
        .global         _ZN10layer_norm13ln_bwd_kernelINS_13Kernel_traitsIf13__nv_bfloat16fS2_fjLj5120ELj1ELj1ELj4ELj16ENS_18Kernel_traits_baseILj5120EfS2_fS2_fjLj128EEEEELb0ELb0ELb0ELb0EEEvNS_9BwdParamsE
        .type           _ZN10layer_norm13ln_bwd_kernelINS_13Kernel_traitsIf13__nv_bfloat16fS2_fjLj5120ELj1ELj1ELj4ELj16ENS_18Kernel_traits_baseILj5120EfS2_fS2_fjLj128EEEEELb0ELb0ELb0ELb0EEEvNS_9BwdParamsE,@function
        .size           _ZN10layer_norm13ln_bwd_kernelINS_13Kernel_traitsIf13__nv_bfloat16fS2_fjLj5120ELj1ELj1ELj4ELj16ENS_18Kernel_traits_baseILj5120EfS2_fS2_fjLj128EEEEELb0ELb0ELb0ELb0EEEvNS_9BwdParamsE,(.L_x_19354 - _ZN10layer_norm13ln_bwd_kernelINS_13Kernel_traitsIf13__nv_bfloat16fS2_fjLj5120ELj1ELj1ELj4ELj16ENS_18Kernel_traits_baseILj5120EfS2_fS2_fjLj128EEEEELb0ELb0ELb0ELb0EEEvNS_9BwdParamsE)
        .other          _ZN10layer_norm13ln_bwd_kernelINS_13Kernel_traitsIf13__nv_bfloat16fS2_fjLj5120ELj1ELj1ELj4ELj16ENS_18Kernel_traits_baseILj5120EfS2_fS2_fjLj128EEEEELb0ELb0ELb0ELb0EEEvNS_9BwdParamsE,@"STO_CUDA_ENTRY STV_DEFAULT"
_ZN10layer_norm13ln_bwd_kernelINS_13Kernel_traitsIf13__nv_bfloat16fS2_fjLj5120ELj1ELj1ELj4ELj16ENS_18Kernel_traits_baseILj5120EfS2_fS2_fjLj128EEEEELb0ELb0ELb0ELb0EEEvNS_9BwdParamsE:
.text._ZN10layer_norm13ln_bwd_kernelINS_13Kernel_traitsIf13__nv_bfloat16fS2_fjLj5120ELj1ELj1ELj4ELj16ENS_18Kernel_traits_baseILj5120EfS2_fS2_fjLj128EEEEELb0ELb0ELb0ELb0EEEvNS_9BwdParamsE:
[----:B------:R-:W0:Y:S02]  /*0000*/  LDC R1, c[0x0][0x37c] ;  /* 0x0000df00ff017b82 */ /* 0x000e240000000800 */
[----:B0-----:R-:W-:Y:S01]  /*0010*/  IADD3 R1, PT, PT, R1, -0x30, RZ ;  /* 0xffffffd001017810 */ /* 0x001fe20007ffe0ff */
[----:B------:R-:W0:Y:S01]  /*0020*/  S2R R222, SR_TID.X ;  /* 0x0000000000de7919 */ /* 0x000e220000002100 */
[----:B------:R-:W1:Y:S03]  /*0030*/  LDCU UR6, c[0x0][0x388] ;  /* 0x00007100ff0677ac */ /* 0x000e660008000800 */
[----:B------:R2:W3:Y:S04]  /*0040*/  LDL.64 R24, [R1+0x20] ;  /* 0x0000200001187983 */ /* 0x0004e80000100a00 */
[----:B------:R2:W3:Y:S04]  /*0050*/  LDL.64 R26, [R1+0x28] ;  /* 0x00002800011a7983 */ /* 0x0004e80000100a00 */
[----:B------:R2:W4:Y:S04]  /*0060*/  LDL.64 R20, [R1+0x10] ;  /* 0x0000100001147983 */ /* 0x0005280000100a00 */
[----:B------:R2:W4:Y:S04]  /*0070*/  LDL.64 R22, [R1+0x18] ;  /* 0x0000180001167983 */ /* 0x0005280000100a00 */
[----:B------:R2:W2:Y:S04]  /*0080*/  LDL.64 R16, [R1] ;  /* 0x0000000001107983 */ /* 0x0004a80000100a00 */
[----:B------:R0:W2:Y:S01]  /*0090*/  LDL.64 R18, [R1+0x8] ;  /* 0x0000080001127983 */ /* 0x0000a20000100a00 */
[----:B-1----:R-:W-:Y:S01]  /*00a0*/  USHF.R.S32.HI UR4, URZ, 0x1f, UR6 ;  /* 0x0000001fff047899 */ /* 0x002fe20008011406 */
[----:B------:R-:W1:Y:S03]  /*00b0*/  LDCU.64 UR14, c[0x0][0x358] ;  /* 0x00006b00ff0e77ac */ /* 0x000e660008000a00 */
[----:B------:R-:W-:Y:S01]  /*00c0*/  ULEA.HI UR4, UR4, UR6, URZ, 0x3 ;  /* 0x0000000604047291 */ /* 0x000fe2000f8f18ff */
[----:B0-----:R-:W-:-:S02]  /*00d0*/  LOP3.LUT R221, R222, 0x7f, RZ, 0x3c, !PT ;  /* 0x0000007fdedd7812 */ /* 0x001fc400078e3cff */
[----:B------:R-:W-:-:S03]  /*00e0*/  MOV R15, R222 ;  /* 0x000000de000f7202 */ /* 0x000fc60000000f00 */
[----:B------:R-:W-:-:S04]  /*00f0*/  MOV R0, UR4 ;  /* 0x0000000400007c02 */ /* 0x000fc80008000f00 */
[----:B------:R-:W-:Y:S01]  /*0100*/  LEA.HI.SX32 R221, R0, R221, 0x1d ;  /* 0x000000dd00dd7211 */ /* 0x000fe200078feaff */
[----:B------:R-:W0:Y:S01]  /*0110*/  S2UR UR7, SR_CTAID.X ;  /* 0x00000000000779c3 */ /* 0x000e220000002500 */
[----:B------:R-:W0:Y:S02]  /*0120*/  LDCU UR4, c[0x0][0x384] ;  /* 0x00007080ff0477ac */ /* 0x000e240008000800 */
[C---:B------:R-:W-:Y:S02]  /*0130*/  ISETP.GE.U32.AND P5, PT, R221.reuse, 0x80, PT ;  /* 0x00000080dd00780c */ /* 0x040fe40003fa6070 */
[C---:B------:R-:W-:Y:S02]  /*0140*/  ISETP.GE.U32.AND P4, PT, R221.reuse, 0x100, PT ;  /* 0x00000100dd00780c */ /* 0x040fe40003f86070 */
[C---:B------:R-:W-:Y:S02]  /*0150*/  ISETP.GE.U32.AND P3, PT, R221.reuse, 0x180, PT ;  /* 0x00000180dd00780c */ /* 0x040fe40003f66070 */
[----:B------:R-:W-:-:S02]  /*0160*/  ISETP.GE.U32.AND P2, PT, R221, 0x200, PT ;  /* 0x00000200dd00780c */ /* 0x000fc40003f46070 */
[----:B------:R-:W-:-:S05]  /*0170*/  ISETP.GE.U32.AND P1, PT, R221, 0x280, PT ;  /* 0x00000280dd00780c */ /* 0x000fca0003f26070 */
[----:B------:R-:W1:Y:S08]  /*0180*/  @P5 LDC.64 R2, c[0x0][0x3d0] ;  /* 0x0000f400ff025b82 */ /* 0x000e700000000a00 */
[----:B------:R-:W0:Y:S08]  /*0190*/  @P4 LDC.64 R4, c[0x0][0x3d0] ;  /* 0x0000f400ff044b82 */ /* 0x000e300000000a00 */
[----:B------:R-:W0:Y:S01]  /*01a0*/  @P3 LDC.64 R8, c[0x0][0x3d0] ;  /* 0x0000f400ff083b82 */ /* 0x000e220000000a00 */
[----:B-1----:R-:W-:-:S07]  /*01b0*/  @P5 IMAD.WIDE.U32 R2, R15, 0x20, R2 ;  /* 0x000000200f025825 */ /* 0x002fce00078e0002 */
[----:B------:R-:W1:Y:S01]  /*01c0*/  @P2 LDC.64 R10, c[0x0][0x3d0] ;  /* 0x0000f400ff0a2b82 */ /* 0x000e620000000a00 */
[----:B------:R-:W-:-:S05]  /*01d0*/  @P5 LOP3.LUT R15, R15, 0x80, RZ, 0xfc, !PT ;  /* 0x000000800f0f5812 */ /* 0x000fca00078efcff */
[C---:B0-----:R-:W-:Y:S02]  /*01e0*/  @P4 IMAD.WIDE.U32 R6, R15.reuse, 0x20, R4 ;  /* 0x000000200f064825 */ /* 0x041fe400078e0004 */
[----:B------:R-:W0:Y:S01]  /*01f0*/  @P1 LDC.64 R12, c[0x0][0x3d0] ;  /* 0x0000f400ff0c1b82 */ /* 0x000e220000000a00 */
[----:B------:R-:W-:Y:S02]  /*0200*/  @P4 IADD3 R15, PT, PT, R15, 0x80, RZ ;  /* 0x000000800f0f4810 */ /* 0x000fe40007ffe0ff */
[----:B------:R0:W5:Y:S03]  /*0210*/  @P4 LDG.E.128 R248, desc[UR14][R6.64+0x10] ;  /* 0x0000100e06f84981 */ /* 0x000166000c1e1d00 */
[C---:B------:R-:W-:Y:S01]  /*0220*/  @P3 IMAD.WIDE.U32 R8, R15.reuse, 0x20, R8 ;  /* 0x000000200f083825 */ /* 0x040fe200078e0008 */
[----:B------:R-:W-:-:S04]  /*0230*/  @P3 IADD3 R15, PT, PT, R15, 0x80, RZ ;  /* 0x000000800f0f3810 */ /* 0x000fc80007ffe0ff */
[----:B------:R0:W5:Y:S01]  /*0240*/  @P3 LDG.E.128 R244, desc[UR14][R8.64] ;  /* 0x0000000e08f43981 */ /* 0x000162000c1e1d00 */
[C---:B-1----:R-:W-:Y:S01]  /*0250*/  @P2 IMAD.WIDE.U32 R10, R15.reuse, 0x20, R10 ;  /* 0x000000200f0a2825 */ /* 0x042fe200078e000a */
[----:B------:R-:W-:Y:S02]  /*0260*/  @P2 IADD3 R15, PT, PT, R15, 0x80, RZ ;  /* 0x000000800f0f2810 */ /* 0x000fe40007ffe0ff */
[----:B------:R1:W5:Y:S04]  /*0270*/  @P3 LDG.E.128 R240, desc[UR14][R8.64+0x10] ;  /* 0x0000100e08f03981 */ /* 0x000368000c1e1d00 */
[----:B------:R1:W5:Y:S01]  /*0280*/  @P2 LDG.E.128 R236, desc[UR14][R10.64] ;  /* 0x0000000e0aec2981 */ /* 0x000362000c1e1d00 */
[----:B0-----:R-:W-:-:S03]  /*0290*/  @P1 IMAD.WIDE.U32 R4, R15, 0x20, R12 ;  /* 0x000000200f041825 */ /* 0x001fc600078e000c */
[----:B------:R1:W5:Y:S04]  /*02a0*/  @P2 LDG.E.128 R232, desc[UR14][R10.64+0x10] ;  /* 0x0000100e0ae82981 */ /* 0x000368000c1e1d00 */
[----:B------:R1:W5:Y:S04]  /*02b0*/  @P1 LDG.E.128 R228, desc[UR14][R4.64] ;  /* 0x0000000e04e41981 */ /* 0x000368000c1e1d00 */
[----:B------:R1:W5:Y:S04]  /*02c0*/  @P1 LDG.E.128 R224, desc[UR14][R4.64+0x10] ;  /* 0x0000100e04e01981 */ /* 0x000368000c1e1d00 */
[----:B---3--:R-:W3:Y:S04]  /*02d0*/  @P5 LDG.E.128 R24, desc[UR14][R2.64] ;  /* 0x0000000e02185981 */ /* 0x008ee8000c1e1d00 */
[----:B----4-:R-:W4:Y:S04]  /*02e0*/  @P5 LDG.E.128 R20, desc[UR14][R2.64+0x10] ;  /* 0x0000100e02145981 */ /* 0x010f28000c1e1d00 */
[----:B--2---:R-:W2:Y:S01]  /*02f0*/  @P4 LDG.E.128 R16, desc[UR14][R6.64] ;  /* 0x0000000e06104981 */ /* 0x004ea2000c1e1d00 */
        /* <DEDUP_REMOVED lines=41> */
[----:B---3--:R1:W-:Y:S04]  /*0590*/  @P5 STL.64 [R1+0x20], R24 ;  /* 0x0000201801005387 */ /* 0x0083e80000100a00 */
[----:B------:R1:W-:Y:S04]  /*05a0*/  @P5 STL.64 [R1+0x28], R26 ;  /* 0x0000281a01005387 */ /* 0x0003e80000100a00 */
[----:B----4-:R1:W-:Y:S04]  /*05b0*/  @P5 STL.64 [R1+0x10], R20 ;  /* 0x0000101401005387 */ /* 0x0103e80000100a00 */
[----:B------:R1:W-:Y:S04]  /*05c0*/  @P5 STL.64 [R1+0x18], R22 ;  /* 0x0000181601005387 */ /* 0x0003e80000100a00 */
[----:B--2---:R1:W-:Y:S04]  /*05d0*/  @P4 STL.64 [R1], R16 ;  /* 0x0000001001004387 */ /* 0x0043e80000100a00 */
[----:B------:R1:W-:Y:S01]  /*05e0*/  @P4 STL.64 [R1+0x8], R18 ;  /* 0x0000081201004387 */ /* 0x0003e20000100a00 */
[----:B------:R-:W-:Y:S05]  /*05f0*/  BRA.U UP0, `(.L_x_7815) ;  /* 0x0000005900b47547 */ /* 0x000fea000b800000 */
        /* <DEDUP_REMOVED lines=45> */
[----:B------:R-:W2:Y:S01]  /*08d0*/  LDCU.U8 UR16, c[0x0][0x410] ;  /* 0x00008200ff1077ac */ /* 0x000ea20008000000 */
[----:B------:R-:W3:Y:S01]  /*08e0*/  LDCU UR17, c[0x0][0x400] ;  /* 0x00008000ff1177ac */ /* 0x000ee20008000800 */
[----:B------:R-:W4:Y:S01]  /*08f0*/  LDCU.64 UR20, c[0x0][0x478] ;  /* 0x00008f00ff1477ac */ /* 0x000f220008000a00 */
[----:B------:R-:W0:Y:S01]  /*0900*/  LDCU.64 UR18, c[0x0][0x438] ;  /* 0x00008700ff1277ac */ /* 0x000e220008000a00 */
[----:B------:R-:W0:Y:S01]  /*0910*/  LDCU.128 UR8, c[0x0][0x3c0] ;  /* 0x00007800ff0877ac */ /* 0x000e220008000c00 */
[----:B------:R-:W0:Y:S05]  /*0920*/  LDCU.64 UR22, c[0x0][0x380] ;  /* 0x00007000ff1677ac */ /* 0x000e2a0008000a00 */
.L_x_7867:
[----:B-1----:R-:W1:Y:S01]  /*0930*/  @UP0 LDCU.64 UR4, c[0x0][0x3e0] ;  /* 0x00007c00ff0407ac */ /* 0x002e620008000a00 */
[----:B------:R-:W-:Y:S01]  /*0940*/  PLOP3.LUT P0, PT, PT, PT, UP0, 0x80, 0x8 ;  /* 0x000000000008781c */ /* 0x000fe20003f0f008 */
[----:B0-----:R-:W-:-:S06]  /*0950*/  UIMAD.WIDE UR12, UR7, 0x4, UR8 ;  /* 0x00000004070c78a5 */ /* 0x001fcc000f8e0208 */
[----:B--234-:R-:W-:Y:S02]  /*0960*/  MOV R156, UR12 ;  /* 0x0000000c009c7c02 */ /* 0x01cfe40008000f00 */
        /* <DEDUP_REMOVED lines=9> */
[----:B------:R0:W4:Y:S01]  /*0a00*/  LDG.E R156, desc[UR14][R156.64] ;  /* 0x0000000e9c9c7981 */ /* 0x000122000c1e1900 */
[----:B------:R-:W1:Y:S01]  /*0a10*/  S2R R222, SR_TID.X ;  /* 0x0000000000de7919 */ /* 0x000e620000002100 */
[----:B------:R-:W-:Y:S01]  /*0a20*/  PLOP3.LUT P0, PT, PT, PT, UP0, 0x80, 0x8 ;  /* 0x000000000008781c */ /* 0x000fe20003f0f008 */
[----:B------:R-:W-:Y:S01]  /*0a30*/  UIMAD UR4, UR7, UR6, URZ ;  /* 0x00000006070472a4 */ /* 0x000fe2000f8e02ff */
[----:B------:R-:W-:-:S03]  /*0a40*/  ISETP.GE.U32.AND P5, PT, R221, 0x80, PT ;  /* 0x00000080dd00780c */ /* 0x000fc60003fa6070 */
[----:B------:R-:W-:Y:S01]  /*0a50*/  USHF.R.S32.HI UR5, URZ, 0x1f, UR4 ;  /* 0x0000001fff057899 */ /* 0x000fe20008011404 */
[----:B--2---:R-:W-:-:S03]  /*0a60*/  ISETP.NE.AND P6, PT, RZ, UR16, PT ;  /* 0x00000010ff007c0c */ /* 0x004fc6000bfc5270 */
[----:B------:R-:W-:Y:S01]  /*0a70*/  ULEA.HI UR5, UR5, UR4, URZ, 0x3 ;  /* 0x0000000405057291 */ /* 0x000fe2000f8f18ff */
[----:B------:R-:W-:Y:S01]  /*0a80*/  BSSY.RECONVERGENT B0, `(.L_x_7816) ;  /* 0x000006b000007945 */ /* 0x000fe20003800200 */
[----:B------:R-:W-:-:S04]  /*0a90*/  UMOV UR12, 0x3f800000 ;  /* 0x3f800000000c7882 */ /* 0x000fc80000000000 */
[----:B0-----:R-:W-:Y:S01]  /*0aa0*/  MOV R157, UR5 ;  /* 0x00000005009d7c02 */ /* 0x001fe20008000f00 */
[----:B------:R-:W-:Y:S01]  /*0ab0*/  HFMA2 R206, -RZ, RZ, 0, 0 ;  /* 0x00000000ffce7431 */ /* 0x000fe200000001ff */
[C---:B------:R-:W-:Y:S02]  /*0ac0*/  ISETP.GE.U32.AND P4, PT, R221.reuse, 0x100, PT ;  /* 0x00000100dd00780c */ /* 0x040fe40003f86070 */
[C---:B------:R-:W-:Y:S02]  /*0ad0*/  ISETP.GE.U32.AND P3, PT, R221.reuse, 0x180, PT ;  /* 0x00000180dd00780c */ /* 0x040fe40003f66070 */
[C---:B------:R-:W-:Y:S02]  /*0ae0*/  ISETP.GE.U32.AND P2, PT, R221.reuse, 0x200, PT ;  /* 0x00000200dd00780c */ /* 0x040fe40003f46070 */
[----:B------:R-:W-:Y:S02]  /*0af0*/  ISETP.GE.U32.AND P1, PT, R221, 0x280, PT ;  /* 0x00000280dd00780c */ /* 0x000fe40003f26070 */
[----:B------:R-:W-:-:S02]  /*0b00*/  MOV R205, RZ ;  /* 0x000000ff00cd7202 */ /* 0x000fc40000000f00 */
[----:B---3--:R-:W-:-:S04]  /*0b10*/  FSEL R2, R2, RZ, !P6 ;  /* 0x000000ff02027208 */ /* 0x008fc80007000000 */
[----:B------:R-:W-:Y:S02]  /*0b20*/  R2UR UR25, R2 ;  /* 0x00000000021972ca */ /* 0x000fe400000e0000 */
[----:B----4-:R-:W-:Y:S02]  /*0b30*/  @P0 R2UR UR13, R158 ;  /* 0x000000009e0d02ca */ /* 0x010fe400000e0000 */
[----:B-1----:R-:W-:-:S04]  /*0b40*/  LEA.HI.SX32 R2, R157, R222, 0x1d ;  /* 0x000000de9d027211 */ /* 0x002fc800078feaff */
[----:B------:R-:W-:-:S07]  /*0b50*/  MOV R207, R2 ;  /* 0x0000000200cf7202 */ /* 0x000fce0000000f00 */
[----:B------:R-:W-:Y:S01]  /*0b60*/  @UP0 USHF.L.U32 UR12, UR13, 0x10, URZ ;  /* 0x000000100d0c0899 */ /* 0x000fe200080006ff */
[----:B------:R-:W-:Y:S01]  /*0b70*/  R2UR UR24, R156 ;  /* 0x000000009c1872ca */ /* 0x000fe200000e0000 */
[----:B-----5:R-:W-:-:S14]  /*0b80*/  @!P5 BRA `(.L_x_7817) ;  /* 0x000000040068d947 */ /* 0x020fdc0003800000 */
[----:B------:R-:W0:Y:S01]  /*0b90*/  LDC.64 R164, c[0x0][0x3a8] ;  /* 0x0000ea00ffa47b82 */ /* 0x000e220000000a00 */
[----:B------:R-:W2:Y:S04]  /*0ba0*/  LDL R217, [R1+0x20] ;  /* 0x0000200001d97983 */ /* 0x000ea80000100800 */
[----:B------:R-:W3:Y:S03]  /*0bb0*/  LDL R215, [R1+0x28] ;  /* 0x0000280001d77983 */ /* 0x000ee60000100800 */
[----:B------:R-:W1:Y:S01]  /*0bc0*/  LDC.64 R156, c[0x0][0x428] ;  /* 0x00010a00ff9c7b82 */ /* 0x000e620000000a00 */
[----:B------:R-:W4:Y:S04]  /*0bd0*/  LDL R220, [R1+0x10] ;  /* 0x0000100001dc7983 */ /* 0x000f280000100800 */
[----:B------:R-:W4:Y:S04]  /*0be0*/  LDL R218, [R1+0x18] ;  /* 0x0000180001da7983 */ /* 0x000f280000100800 */
[----:B------:R-:W4:Y:S04]  /*0bf0*/  LDL R216, [R1+0x24] ;  /* 0x0000240001d87983 */ /* 0x000f280000100800 */
[----:B------:R-:W4:Y:S01]  /*0c00*/  LDL R214, [R1+0x2c] ;  /* 0x00002c0001d67983 */ /* 0x000f220000100800 */
[----:B0-----:R-:W-:-:S03]  /*0c10*/  IMAD.WIDE.U32 R164, R2, 0x20, R164 ;  /* 0x0000002002a47825 */ /* 0x001fc600078e00a4 */
[----:B------:R-:W4:Y:S04]  /*0c20*/  LDL R252, [R1+0x14] ;  /* 0x0000140001fc7983 */ /* 0x000f280000100800 */
[----:B------:R-:W2:Y:S01]  /*0c30*/  LDG.E.128 R12, desc[UR14][R164.64] ;  /* 0x0000000ea40c7981 */ /* 0x000ea2000c1e1d00 */
[----:B-1----:R-:W-:-:S03]  /*0c40*/  IMAD.WIDE.U32 R156, R2, 0x10, R156 ;  /* 0x00000010029c7825 */ /* 0x002fc600078e009c */
[----:B------:R-:W4:Y:S04]  /*0c50*/  LDL R223, [R1+0x1c] ;  /* 0x00001c0001df7983 */ /* 0x000f280000100800 */
[----:B------:R-:W3:Y:S04]  /*0c60*/  LDG.E.128 R156, desc[UR14][R156.64] ;  /* 0x0000000e9c9c7981 */ /* 0x000ee8000c1e1d00 */
[----:B------:R-:W4:Y:S01]  /*0c70*/  LDG.E.128 R164, desc[UR14][R164.64+0x10] ;  /* 0x0000100ea4a47981 */ /* 0x000f22000c1e1d00 */
[----:B------:R-:W-:-:S04]  /*0c80*/  ISETP.NE.U32.AND P0, PT, RZ, UR18, PT ;  /* 0x00000012ff007c0c */ /* 0x000fc8000bf05070 */
[----:B------:R-:W-:-:S13]  /*0c90*/  ISETP.NE.AND.EX P0, PT, RZ, UR19, PT, P0 ;  /* 0x00000013ff007c0c */ /* 0x000fda000bf05300 */
[----:B------:R-:W0:Y:S02]  /*0ca0*/  @P0 LDC.64 R172, c[0x0][0x438] ;  /* 0x00010e00ffac0b82 */ /* 0x000e240000000a00 */
[----:B0-----:R-:W-:-:S05]  /*0cb0*/  @P0 IMAD.WIDE.U32 R172, R2, 0x20, R172 ;  /* 0x0000002002ac0825 */ /* 0x001fca00078e00ac */
[----:B------:R-:W5:Y:S04]  /*0cc0*/  @P0 LDG.E.128 R48, desc[UR14][R172.64] ;  /* 0x0000000eac300981 */ /* 0x000f68000c1e1d00 */
[----:B------:R0:W5:Y:S01]  /*0cd0*/  @P0 LDG.E.128 R44, desc[UR14][R172.64+0x10] ;  /* 0x0000100eac2c0981 */ /* 0x000162000c1e1d00 */
[----:B--2---:R-:W-:Y:S01]  /*0ce0*/  FADD.FTZ R0, R12, -UR25 ;  /* 0x800000190c007e21 */ /* 0x004fe20008010000 */
[----:B------:R-:W-:Y:S01]  /*0cf0*/  FADD.FTZ R11, R13, -UR25 ;  /* 0x800000190d0b7e21 */ /* 0x000fe20008010000 */
[----:B------:R-:W-:Y:S01]  /*0d00*/  FADD.FTZ R13, R14, -UR25 ;  /* 0x800000190e0d7e21 */ /* 0x000fe20008010000 */
[----:B------:R-:W-:Y:S01]  /*0d10*/  FADD.FTZ R178, R15, -UR25 ;  /* 0x800000190fb27e21 */ /* 0x000fe20008010000 */
[----:B------:R-:W-:Y:S01]  /*0d20*/  FMUL.FTZ R0, R0, UR24 ;  /* 0x0000001800007c20 */ /* 0x000fe20008410000 */
[----:B0-----:R-:W-:Y:S01]  /*0d30*/  FMUL.FTZ R173, R11, UR24 ;  /* 0x000000180bad7c20 */ /* 0x001fe20008410000 */
[----:B---3--:R-:W-:-:S02]  /*0d40*/  PRMT R205, R156, 0x7632, R205 ;  /* 0x000076329ccd7816 */ /* 0x008fc400000000cd */
[----:B------:R-:W-:Y:S01]  /*0d50*/  SHF.L.U32 R156, R156, 0x10, RZ ;  /* 0x000000109c9c7819 */ /* 0x000fe200000006ff */
[----:B----4-:R-:W-:Y:S01]  /*0d60*/  FADD.FTZ R166, R166, -UR25 ;  /* 0x80000019a6a67e21 */ /* 0x010fe20008010000 */
[----:B------:R-:W-:Y:S01]  /*0d70*/  PRMT R12, R157, 0x7632, R12 ;  /* 0x000076329d0c7816 */ /* 0x000fe2000000000c */
[----:B------:R-:W-:Y:S01]  /*0d80*/  FADD.FTZ R14, R165, -UR25 ;  /* 0x80000019a50e7e21 */ /* 0x000fe20008010000 */
[----:B------:R-:W-:Y:S01]  /*0d90*/  SHF.L.U32 R157, R157, 0x10, RZ ;  /* 0x000000109d9d7819 */ /* 0x000fe200000006ff */
[----:B------:R-:W-:Y:S01]  /*0da0*/  FMUL.FTZ R172, R13, UR24 ;  /* 0x000000180dac7c20 */ /* 0x000fe20008410000 */
[----:B------:R-:W-:Y:S02]  /*0db0*/  PRMT R206, R158, 0x7632, R206 ;  /* 0x000076329ece7816 */ /* 0x000fe400000000ce */
[C---:B------:R-:W-:Y:S01]  /*0dc0*/  PRMT R207, R159.reuse, 0x7632, R207 ;  /* 0x000076329fcf7816 */ /* 0x040fe200000000cf */
[----:B------:R-:W-:Y:S01]  /*0dd0*/  FADD.FTZ R164, R164, -UR25 ;  /* 0x80000019a4a47e21 */ /* 0x000fe20008010000 */
        /* <DEDUP_REMOVED lines=9> */
[----:B------:R-:W-:Y:S01]  /*0e70*/  FMUL.FTZ R219, R215, R157 ;  /* 0x0000009dd7db7220 */ /* 0x000fe20000410000 */
[----:B------:R-:W-:Y:S01]  /*0e80*/  FMUL.FTZ R12, R164, UR24 ;  /* 0x00000018a40c7c20 */ /* 0x000fe20008410000 */
[----:B------:R-:W-:Y:S01]  /*0e90*/  FMUL.FTZ R217, R220, R158 ;  /* 0x0000009edcd97220 */ /* 0x000fe20000410000 */
[----:B------:R-:W-:Y:S01]  /*0ea0*/  FADD.FTZ R86, R86, R159 ;  /* 0x0000009f56567221 */ /* 0x000fe20000010000 */
[-C--:B------:R-:W-:Y:S01]  /*0eb0*/  FFMA.FTZ R126, R13, R159.reuse, R126 ;  /* 0x0000009f0d7e7223 */ /* 0x080fe2000001007e */
[----:B------:R-:W-:Y:S01]  /*0ec0*/  FMUL.FTZ R215, R218, R159 ;  /* 0x0000009fdad77220 */ /* 0x000fe20000410000 */
[----:B------:R-:W-:Y:S01]  /*0ed0*/  FMUL.FTZ R220, R216, R165 ;  /* 0x000000a5d8dc7220 */ /* 0x000fe20000410000 */
[----:B------:R-:W-:Y:S01]  /*0ee0*/  FADD.FTZ R164, RZ, R178 ;  /* 0x000000b2ffa47221 */ /* 0x000fe20000010000 */
[----:B------:R-:W-:-:S03]  /*0ef0*/  FFMA.FTZ R159, R0, R178, RZ ;  /* 0x000000b2009f7223 */ /* 0x000fc600000100ff */
[----:B------:R-:W-:Y:S01]  /*0f00*/  FADD.FTZ R164, R164, R220 ;  /* 0x000000dca4a47221 */ /* 0x000fe20000010000 */
[----:B------:R-:W-:Y:S01]  /*0f10*/  FFMA.FTZ R159, R173, R220, R159 ;  /* 0x000000dcad9f7223 */ /* 0x000fe2000001009f */
[-C--:B------:R-:W-:Y:S01]  /*0f20*/  FFMA.FTZ R131, R11, R156.reuse, R131 ;  /* 0x0000009c0b837223 */ /* 0x080fe20000010083 */
[----:B------:R-:W-:Y:S01]  /*0f30*/  FADD.FTZ R91, R91, R156 ;  /* 0x0000009c5b5b7221 */ /* 0x000fe20000010000 */
[----:B------:R-:W-:Y:S01]  /*0f40*/  FMUL.FTZ R218, R214, R156 ;  /* 0x0000009cd6da7220 */ /* 0x000fe20000410000 */
[----:B------:R-:W-:Y:S01]  /*0f50*/  FADD.FTZ R156, R164, R219 ;  /* 0x000000dba49c7221 */ /* 0x000fe20000010000 */
[----:B------:R-:W-:Y:S01]  /*0f60*/  FFMA.FTZ R159, R172, R219, R159 ;  /* 0x000000dbac9f7223 */ /* 0x000fe2000001009f */
[----:B------:R-:W-:Y:S01]  /*0f70*/  FADD.FTZ R90, R90, R157 ;  /* 0x0000009d5a5a7221 */ /* 0x000fe20000010000 */
[----:B------:R-:W-:Y:S01]  /*0f80*/  FFMA.FTZ R130, R172, R157, R130 ;  /* 0x0000009dac827223 */ /* 0x000fe20000010082 */
        /* <DEDUP_REMOVED lines=12> */
[----:B------:R-:W-:Y:S02]  /*1050*/  FFMA.FTZ R159, R14, R216, R159 ;  /* 0x000000d80e9f7223 */ /* 0x000fe4000001009f */
[----:B------:R-:W-:Y:S01]  /*1060*/  FMUL.FTZ R15, R15, UR24 ;  /* 0x000000180f0f7c20 */ /* 0x000fe20008410000 */
[-C--:B------:R-:W-:Y:S01]  /*1070*/  FMUL.FTZ R214, R223, R158.reuse ;  /* 0x0000009edfd67220 */ /* 0x080fe20000410000 */
[----:B------:R-:W-:Y:S01]  /*1080*/  FADD.FTZ R156, R156, R215 ;  /* 0x000000d79c9c7221 */ /* 0x000fe20000010000 */
[----:B------:R-:W-:Y:S01]  /*1090*/  FFMA.FTZ R159, R13, R215, R159 ;  /* 0x000000d70d9f7223 */ /* 0x000fe2000001009f */
[----:B------:R-:W-:Y:S01]  /*10a0*/  FFMA.FTZ R129, R173, R165, R129 ;  /* 0x000000a5ad817223 */ /* 0x000fe20000010081 */
[----:B------:R-:W-:Y:S01]  /*10b0*/  FADD.FTZ R89, R89, R165 ;  /* 0x000000a559597221 */ /* 0x000fe20000010000 */
[----:B------:R-:W-:Y:S01]  /*10c0*/  FADD.FTZ R85, R85, R157 ;  /* 0x0000009d55557221 */ /* 0x000fe20000010000 */
[----:B------:R-:W-:Y:S01]  /*10d0*/  FFMA.FTZ R125, R14, R157, R125 ;  /* 0x0000009d0e7d7223 */ /* 0x000fe2000001007d */
[----:B------:R-:W-:Y:S01]  /*10e0*/  FADD.FTZ R87, R87, R158 ;  /* 0x0000009e57577221 */ /* 0x000fe20000010000 */
[C---:B------:R-:W-:Y:S01]  /*10f0*/  FFMA.FTZ R127, R15.reuse, R158, R127 ;  /* 0x0000009e0f7f7223 */ /* 0x040fe2000001007f */
[----:B------:R-:W-:Y:S01]  /*1100*/  FADD.FTZ R206, R156, R214 ;  /* 0x000000d69cce7221 */ /* 0x000fe20000010000 */
[----:B------:R-:W-:Y:S01]  /*1110*/  FFMA.FTZ R205, R15, R214, R159 ;  /* 0x000000d60fcd7223 */ /* 0x000fe2000001009f */
[----:B------:R-:W-:-:S07]  /*1120*/  IADD3 R207, PT, PT, R2, 0x80, RZ ;  /* 0x0000008002cf7810 */ /* 0x000fce0007ffe0ff */
.L_x_7817:
[----:B------:R-:W-:Y:S05]  /*1130*/  BSYNC.RECONVERGENT B0 ;  /* 0x0000000000007941 */ /* 0x000fea0003800200 */
.L_x_7816:
[----:B------:R-:W-:Y:S04]  /*1140*/  BSSY.RECONVERGENT B0, `(.L_x_7818) ;  /* 0x0000058000007945 */ /* 0x000fe80003800200 */
[----:B------:R-:W-:Y:S05]  /*1150*/  @!P4 BRA `(.L_x_7819) ;  /* 0x000000040058c947 */ /* 0x000fea0003800000 */
[----:B------:R-:W0:Y:S01]  /*1160*/  LDC.64 R156, c[0x0][0x3a8] ;  /* 0x0000ea00ff9c7b82 */ /* 0x000e220000000a00 */
[----:B------:R-:W2:Y:S04]  /*1170*/  LDL R210, [R1] ;  /* 0x0000000001d27983 */ /* 0x000ea80000100800 */
[----:B------:R-:W3:Y:S03]  /*1180*/  LDL R208, [R1+0x8] ;  /* 0x0000080001d07983 */ /* 0x000ee60000100800 */
[----:B------:R-:W1:Y:S01]  /*1190*/  LDC.64 R20, c[0x0][0x428] ;  /* 0x00010a00ff147b82 */ /* 0x000e620000000a00 */
[----:B------:R-:W4:Y:S04]  /*11a0*/  LDL R252, [R1+0x4] ;  /* 0x0000040001fc7983 */ /* 0x000f280000100800 */
[----:B------:R-:W4:Y:S01]  /*11b0*/  LDL R223, [R1+0xc] ;  /* 0x00000c0001df7983 */ /* 0x000f220000100800 */
[----:B0-----:R-:W-:-:S05]  /*11c0*/  IMAD.WIDE.U32 R156, R207, 0x20, R156 ;  /* 0x00000020cf9c7825 */ /* 0x001fca00078e009c */
[----:B------:R-:W2:Y:S01]  /*11d0*/  LDG.E.128 R16, desc[UR14][R156.64] ;  /* 0x0000000e9c107981 */ /* 0x000ea2000c1e1d00 */
[----:B-1----:R-:W-:-:S06]  /*11e0*/  IMAD.WIDE.U32 R20, R207, 0x10, R20 ;  /* 0x00000010cf147825 */ /* 0x002fcc00078e0014 */
        /* <DEDUP_REMOVED lines=8> */
[----:B------:R-:W-:Y:S01]  /*1270*/  IADD3 R207, PT, PT, R207, 0x80, RZ ;  /* 0x00000080cfcf7810 */ /* 0x000fe20007ffe0ff */
[----:B--2---:R-:W-:Y:S01]  /*1280*/  FADD.FTZ R16, R16, -UR25 ;  /* 0x8000001910107e21 */ /* 0x004fe20008010000 */
[----:B------:R-:W-:-:S03]  /*1290*/  FADD.FTZ R18, R18, -UR25 ;  /* 0x8000001912127e21 */ /* 0x000fc60008010000 */
[----:B------:R-:W-:Y:S01]  /*12a0*/  FMUL.FTZ R16, R16, UR24 ;  /* 0x0000001810107c20 */ /* 0x000fe20008410000 */
[C---:B---3--:R-:W-:Y:S02]  /*12b0*/  PRMT R164, R20.reuse, 0x7632, R164 ;  /* 0x0000763214a47816 */ /* 0x048fe400000000a4 */
[----:B------:R-:W-:Y:S01]  /*12c0*/  SHF.L.U32 R20, R20, 0x10, RZ ;  /* 0x0000001014147819 */ /* 0x000fe200000006ff */
[----:B----4-:R-:W-:Y:S01]  /*12d0*/  FADD.FTZ R156, R156, -UR25 ;  /* 0x800000199c9c7e21 */ /* 0x010fe20008010000 */
[C---:B------:R-:W-:Y:S01]  /*12e0*/  PRMT R167, R21.reuse, 0x7632, R167 ;  /* 0x0000763215a77816 */ /* 0x040fe200000000a7 */
[----:B------:R-:W-:Y:S01]  /*12f0*/  FMUL.FTZ R18, R18, UR24 ;  /* 0x0000001812127c20 */ /* 0x000fe20008410000 */
[----:B------:R-:W-:Y:S01]  /*1300*/  SHF.L.U32 R21, R21, 0x10, RZ ;  /* 0x0000001015157819 */ /* 0x000fe200000006ff */
[----:B------:R-:W-:Y:S01]  /*1310*/  FADD.FTZ R80, R80, R20 ;  /* 0x0000001450507221 */ /* 0x000fe20000010000 */
[----:B------:R-:W-:Y:S01]  /*1320*/  SHF.L.U32 R165, R22, 0x10, RZ ;  /* 0x0000001016a57819 */ /* 0x000fe200000006ff */
[-C--:B------:R-:W-:Y:S01]  /*1330*/  FFMA.FTZ R120, R16, R20.reuse, R120 ;  /* 0x0000001410787223 */ /* 0x080fe20000010078 */
[----:B------:R-:W-:Y:S01]  /*1340*/  FMUL.FTZ R213, R210, R20 ;  /* 0x00000014d2d57220 */ /* 0x000fe20000410000 */
[----:B------:R-:W-:Y:S01]  /*1350*/  FADD.FTZ R158, R158, -UR25 ;  /* 0x800000199e9e7e21 */ /* 0x000fe20008010000 */
[----:B------:R-:W-:Y:S01]  /*1360*/  SHF.L.U32 R164, R164, 0x10, RZ ;  /* 0x00000010a4a47819 */ /* 0x000fe200000006ff */
[----:B------:R-:W-:Y:S01]  /*1370*/  FMUL.FTZ R20, R156, UR24 ;  /* 0x000000189c147c20 */ /* 0x000fe20008410000 */
[----:B------:R-:W-:Y:S01]  /*1380*/  FADD.FTZ R17, R17, -UR25 ;  /* 0x8000001911117e21 */ /* 0x000fe20008010000 */
[----:B------:R-:W-:Y:S01]  /*1390*/  FADD.FTZ R82, R82, R21 ;  /* 0x0000001552527221 */ /* 0x000fe20000010000 */
[-C--:B------:R-:W-:Y:S01]  /*13a0*/  FFMA.FTZ R122, R18, R21.reuse, R122 ;  /* 0x00000015127a7223 */ /* 0x080fe2000001007a */
[----:B------:R-:W-:Y:S01]  /*13b0*/  FMUL.FTZ R211, R208, R21 ;  /* 0x00000015d0d37220 */ /* 0x000fe20000410000 */
[----:B------:R-:W-:Y:S01]  /*13c0*/  FADD.FTZ R19, R19, -UR25 ;  /* 0x8000001913137e21 */ /* 0x000fe20008010000 */
[----:B------:R-:W-:Y:S01]  /*13d0*/  FADD.FTZ R76, R76, R165 ;  /* 0x000000a54c4c7221 */ /* 0x000fe20000010000 */
[-C--:B------:R-:W-:Y:S01]  /*13e0*/  FFMA.FTZ R116, R20, R165.reuse, R116 ;  /* 0x000000a514747223 */ /* 0x080fe20000010074 */
[----:B-----5:R-:W-:Y:S01]  /*13f0*/  FMUL.FTZ R209, R248, R165 ;  /* 0x000000a5f8d17220 */ /* 0x020fe20000410000 */
[----:B------:R-:W-:Y:S01]  /*1400*/  FMUL.FTZ R21, R158, UR24 ;  /* 0x000000189e157c20 */ /* 0x000fe20008410000 */
[----:B------:R-:W-:Y:S01]  /*1410*/  PRMT R203, R22, 0x7632, R203 ;  /* 0x0000763216cb7816 */ /* 0x000fe200000000cb */
[----:B------:R-:W-:Y:S01]  /*1420*/  FMUL.FTZ R17, R17, UR24 ;  /* 0x0000001811117c20 */ /* 0x000fe20008410000 */
[----:B------:R-:W-:Y:S01]  /*1430*/  FADD.FTZ R158, R206, R213 ;  /* 0x000000d5ce9e7221 */ /* 0x000fe20000010000 */
[----:B------:R-:W-:Y:S01]  /*1440*/  FFMA.FTZ R165, R16, R213, R205 ;  /* 0x000000d510a57223 */ /* 0x000fe200000100cd */
[----:B------:R-:W-:Y:S01]  /*1450*/  FMUL.FTZ R212, R252, R164 ;  /* 0x000000a4fcd47220 */ /* 0x000fe20000410000 */
[----:B------:R-:W-:Y:S01]  /*1460*/  FADD.FTZ R22, R157, -UR25 ;  /* 0x800000199d167e21 */ /* 0x000fe20008010000 */
[----:B------:R-:W-:Y:S01]  /*1470*/  SHF.L.U32 R157, R167, 0x10, RZ ;  /* 0x00000010a79d7819 */ /* 0x000fe200000006ff */
[----:B------:R-:W-:Y:S01]  /*1480*/  FMUL.FTZ R19, R19, UR24 ;  /* 0x0000001813137c20 */ /* 0x000fe20008410000 */
[----:B------:R-:W-:Y:S01]  /*1490*/  FADD.FTZ R158, R158, R212 ;  /* 0x000000d49e9e7221 */ /* 0x000fe20000010000 */
[----:B------:R-:W-:-:S02]  /*14a0*/  FFMA.FTZ R165, R17, R212, R165 ;  /* 0x000000d411a57223 */ /* 0x000fc400000100a5 */
[-C--:B------:R-:W-:Y:S01]  /*14b0*/  FFMA.FTZ R123, R19, R157.reuse, R123 ;  /* 0x0000009d137b7223 */ /* 0x080fe2000001007b */
[----:B------:R-:W-:Y:S01]  /*14c0*/  FADD.FTZ R83, R83, R157 ;  /* 0x0000009d53537221 */ /* 0x000fe20000010000 */
[----:B------:R-:W-:Y:S01]  /*14d0*/  FMUL.FTZ R210, R223, R157 ;  /* 0x0000009ddfd27220 */ /* 0x000fe20000410000 */
[----:B------:R-:W-:Y:S01]  /*14e0*/  FADD.FTZ R158, R158, R211 ;  /* 0x000000d39e9e7221 */ /* 0x000fe20000010000 */
[----:B------:R-:W-:Y:S01]  /*14f0*/  FFMA.FTZ R157, R18, R211, R165 ;  /* 0x000000d3129d7223 */ /* 0x000fe200000100a5 */
[C---:B------:R-:W-:Y:S02]  /*1500*/  PRMT R204, R23.reuse, 0x7632, R204 ;  /* 0x0000763217cc7816 */ /* 0x040fe400000000cc */
[----:B------:R-:W-:Y:S01]  /*1510*/  SHF.L.U32 R166, R23, 0x10, RZ ;  /* 0x0000001017a67819 */ /* 0x000fe200000006ff */
        /* <DEDUP_REMOVED lines=8> */
[----:B------:R-:W-:Y:S01]  /*15a0*/  SHF.L.U32 R156, R204, 0x10, RZ ;  /* 0x00000010cc9c7819 */ /* 0x000fe200000006ff */
[----:B------:R-:W-:Y:S01]  /*15b0*/  FMUL.FTZ R204, R250, R166 ;  /* 0x000000a6facc7220 */ /* 0x000fe20000410000 */
        /* <DEDUP_REMOVED lines=16> */
.L_x_7819:
[----:B------:R-:W-:Y:S05]  /*16c0*/  BSYNC.RECONVERGENT B0 ;  /* 0x0000000000007941 */ /* 0x000fea0003800200 */
.L_x_7818:
[----:B------:R-:W-:Y:S04]  /*16d0*/  BSSY.RECONVERGENT B0, `(.L_x_7820) ;  /* 0x0000054000007945 */ /* 0x000fe80003800200 */
[----:B------:R-:W-:Y:S05]  /*16e0*/  @!P3 BRA `(.L_x_7821) ;  /* 0x000000040048b947 */ /* 0x000fea0003800000 */
[----:B------:R-:W0:Y:S08]  /*16f0*/  LDC.64 R164, c[0x0][0x3a8] ;  /* 0x0000ea00ffa47b82 */ /* 0x000e300000000a00 */
[----:B------:R-:W1:Y:S01]  /*1700*/  LDC.64 R156, c[0x0][0x428] ;  /* 0x00010a00ff9c7b82 */ /* 0x000e620000000a00 */
        /* <DEDUP_REMOVED lines=13> */
[----:B------:R-:W-:Y:S01]  /*17e0*/  FADD.FTZ R24, R24, -UR25 ;  /* 0x8000001918187e21 */ /* 0x000fe20008010000 */
[----:B------:R-:W-:Y:S02]  /*17f0*/  FADD.FTZ R25, R25, -UR25 ;  /* 0x8000001919197e21 */ /* 0x000fe40008010000 */
[----:B------:R-:W-:Y:S01]  /*1800*/  FMUL.FTZ R26, R26, UR24 ;  /* 0x000000181a1a7c20 */ /* 0x000fe20008410000 */
[----:B---3--:R-:W-:-:S02]  /*1810*/  PRMT R195, R156, 0x7632, R195 ;  /* 0x000076329cc37816 */ /* 0x008fc400000000c3 */
[----:B0-----:R-:W-:Y:S02]  /*1820*/  SHF.L.U32 R168, R156, 0x10, RZ ;  /* 0x000000109ca87819 */ /* 0x001fe400000006ff */
[----:B------:R-:W-:Y:S02]  /*1830*/  SHF.L.U32 R169, R157, 0x10, RZ ;  /* 0x000000109da97819 */ /* 0x000fe400000006ff */
[C---:B------:R-:W-:Y:S02]  /*1840*/  PRMT R197, R158.reuse, 0x7632, R197 ;  /* 0x000076329ec57816 */ /* 0x040fe400000000c5 */
[----:B------:R-:W-:Y:S01]  /*1850*/  SHF.L.U32 R170, R158, 0x10, RZ ;  /* 0x000000109eaa7819 */ /* 0x000fe200000006ff */
[----:B----4-:R-:W-:Y:S01]  /*1860*/  FADD.FTZ R158, R166, -UR25 ;  /* 0x80000019a69e7e21 */ /* 0x010fe20008010000 */
[----:B------:R-:W-:Y:S01]  /*1870*/  SHF.L.U32 R166, R195, 0x10, RZ ;  /* 0x00000010c3a67819 */ /* 0x000fe200000006ff */
[----:B------:R-:W-:Y:S01]  /*1880*/  FMUL.FTZ R24, R24, UR24 ;  /* 0x0000001818187c20 */ /* 0x000fe20008410000 */
[----:B-----5:R-:W-:Y:S01]  /*1890*/  FMUL.FTZ R202, R244, R168 ;  /* 0x000000a8f4ca7220 */ /* 0x020fe20000410000 */
[----:B------:R-:W-:Y:S01]  /*18a0*/  PRMT R196, R157, 0x7632, R196 ;  /* 0x000076329dc47816 */ /* 0x000fe200000000c4 */
[----:B------:R-:W-:Y:S01]  /*18b0*/  FADD.FTZ R74, R74, R169 ;  /* 0x000000a94a4a7221 */ /* 0x000fe20000010000 */
[-C--:B------:R-:W-:Y:S01]  /*18c0*/  FFMA.FTZ R114, R26, R169.reuse, R114 ;  /* 0x000000a91a727223 */ /* 0x080fe20000010072 */
[----:B------:R-:W-:Y:S01]  /*18d0*/  FMUL.FTZ R200, R246, R169 ;  /* 0x000000a9f6c87220 */ /* 0x000fe20000410000 */
[----:B------:R-:W-:Y:S01]  /*18e0*/  FADD.FTZ R157, R167, -UR25 ;  /* 0x80000019a79d7e21 */ /* 0x000fe20008010000 */
[----:B------:R-:W-:Y:S01]  /*18f0*/  FMUL.FTZ R169, R158, UR24 ;  /* 0x000000189ea97c20 */ /* 0x000fe20008410000 */
[----:B------:R-:W-:Y:S01]  /*1900*/  FMUL.FTZ R25, R25, UR24 ;  /* 0x0000001819197c20 */ /* 0x000fe20008410000 */
[----:B------:R-:W-:Y:S01]  /*1910*/  FADD.FTZ R158, R206, R202 ;  /* 0x000000cace9e7221 */ /* 0x000fe20000010000 */
[----:B------:R-:W-:Y:S01]  /*1920*/  FFMA.FTZ R167, R24, R202, R205 ;  /* 0x000000ca18a77223 */ /* 0x000fe200000100cd */
[----:B------:R-:W-:Y:S01]  /*1930*/  FMUL.FTZ R201, R245, R166 ;  /* 0x000000a6f5c97220 */ /* 0x000fe20000410000 */
[----:B------:R-:W-:-:S02]  /*1940*/  PRMT R199, R159, 0x7632, R199 ;  /* 0x000076329fc77816 */ /* 0x000fc400000000c7 */
[----:B------:R-:W-:Y:S01]  /*1950*/  SHF.L.U32 R171, R159, 0x10, RZ ;  /* 0x000000109fab7819 */ /* 0x000fe200000006ff */
[----:B------:R-:W-:Y:S01]  /*1960*/  FADD.FTZ R159, R164, -UR25 ;  /* 0x80000019a49f7e21 */ /* 0x000fe20008010000 */
[----:B------:R-:W-:Y:S01]  /*1970*/  SHF.L.U32 R164, R196, 0x10, RZ ;  /* 0x00000010c4a47819 */ /* 0x000fe200000006ff */
[----:B------:R-:W-:Y:S01]  /*1980*/  FADD.FTZ R27, R27, -UR25 ;  /* 0x800000191b1b7e21 */ /* 0x000fe20008010000 */
[----:B------:R-:W-:Y:S01]  /*1990*/  FADD.FTZ R158, R158, R201 ;  /* 0x000000c99e9e7221 */ /* 0x000fe20000010000 */
[----:B------:R-:W-:Y:S01]  /*19a0*/  FFMA.FTZ R167, R25, R201, R167 ;  /* 0x000000c919a77223 */ /* 0x000fe200000100a7 */
[----:B------:R-:W-:Y:S01]  /*19b0*/  FADD.FTZ R72, R72, R168 ;  /* 0x000000a848487221 */ /* 0x000fe20000010000 */
[----:B------:R-:W-:Y:S01]  /*19c0*/  FFMA.FTZ R112, R24, R168, R112 ;  /* 0x000000a818707223 */ /* 0x000fe20000010070 */
[----:B------:R-:W-:Y:S01]  /*19d0*/  FMUL.FTZ R168, R159, UR24 ;  /* 0x000000189fa87c20 */ /* 0x000fe20008410000 */
[----:B------:R-:W-:Y:S01]  /*19e0*/  FADD.FTZ R156, R165, -UR25 ;  /* 0x80000019a59c7e21 */ /* 0x000fe20008010000 */
[----:B------:R-:W-:Y:S01]  /*19f0*/  SHF.L.U32 R159, R199, 0x10, RZ ;  /* 0x00000010c79f7819 */ /* 0x000fe200000006ff */
[----:B------:R-:W-:Y:S01]  /*1a00*/  FMUL.FTZ R27, R27, UR24 ;  /* 0x000000181b1b7c20 */ /* 0x000fe20008410000 */
[----:B------:R-:W-:Y:S01]  /*1a10*/  FMUL.FTZ R199, R247, R164 ;  /* 0x000000a4f7c77220 */ /* 0x000fe20000410000 */
[----:B------:R-:W-:Y:S01]  /*1a20*/  FADD.FTZ R158, R158, R200 ;  /* 0x000000c89e9e7221 */ /* 0x000fe20000010000 */
[----:B------:R-:W-:Y:S01]  /*1a30*/  FFMA.FTZ R167, R26, R200, R167 ;  /* 0x000000c81aa77223 */ /* 0x000fe200000100a7 */
[----:B------:R-:W-:Y:S01]  /*1a40*/  FADD.FTZ R68, R68, R170 ;  /* 0x000000aa44447221 */ /* 0x000fe20000010000 */
[-C--:B------:R-:W-:Y:S01]  /*1a50*/  FFMA.FTZ R108, R168, R170.reuse, R108 ;  /* 0x000000aaa86c7223 */ /* 0x080fe2000001006c */
[----:B------:R-:W-:Y:S01]  /*1a60*/  FMUL.FTZ R198, R240, R170 ;  /* 0x000000aaf0c67220 */ /* 0x000fe20000410000 */
[----:B------:R-:W-:Y:S01]  /*1a70*/  SHF.L.U32 R165, R197, 0x10, RZ ;  /* 0x00000010c5a57819 */ /* 0x000fe200000006ff */
[----:B------:R-:W-:Y:S01]  /*1a80*/  FMUL.FTZ R170, R156, UR24 ;  /* 0x000000189caa7c20 */ /* 0x000fe20008410000 */
[----:B------:R-:W-:Y:S01]  /*1a90*/  FADD.FTZ R158, R158, R199 ;  /* 0x000000c79e9e7221 */ /* 0x000fe20000010000 */
[----:B------:R-:W-:-:S02]  /*1aa0*/  FFMA.FTZ R156, R27, R199, R167 ;  /* 0x000000c71b9c7223 */ /* 0x000fc400000100a7 */
[----:B------:R-:W-:Y:S01]  /*1ab0*/  FMUL.FTZ R197, R241, R165 ;  /* 0x000000a5f1c57220 */ /* 0x000fe20000410000 */
[----:B------:R-:W-:Y:S01]  /*1ac0*/  FADD.FTZ R158, R158, R198 ;  /* 0x000000c69e9e7221 */ /* 0x000fe20000010000 */
[----:B------:R-:W-:Y:S01]  /*1ad0*/  FFMA.FTZ R156, R168, R198, R156 ;  /* 0x000000c6a89c7223 */ /* 0x000fe2000001009c */
[----:B------:R-:W-:Y:S02]  /*1ae0*/  FMUL.FTZ R196, R242, R171 ;  /* 0x000000abf2c47220 */ /* 0x000fe40000410000 */
        /* <DEDUP_REMOVED lines=15> */
[C---:B------:R-:W-:Y:S01]  /*1be0*/  FFMA.FTZ R111, R171.reuse, R159, R111 ;  /* 0x0000009fab6f7223 */ /* 0x040fe2000001006f */
[----:B------:R-:W-:Y:S01]  /*1bf0*/  FADD.FTZ R206, R158, R195 ;  /* 0x000000c39ece7221 */ /* 0x000fe20000010000 */
[----:B------:R-:W-:-:S07]  /*1c00*/  FFMA.FTZ R205, R171, R195, R156 ;  /* 0x000000c3abcd7223 */ /* 0x000fce000001009c */
.L_x_7821:
[----:B------:R-:W-:Y:S05]  /*1c10*/  BSYNC.RECONVERGENT B0 ;  /* 0x0000000000007941 */ /* 0x000fea0003800200 */
.L_x_7820:
[----:B------:R-:W-:Y:S04]  /*1c20*/  BSSY.RECONVERGENT B0, `(.L_x_7822) ;  /* 0x0000054000007945 */ /* 0x000fe80003800200 */
[----:B------:R-:W-:Y:S05]  /*1c30*/  @!P2 BRA `(.L_x_7823) ;  /* 0x000000040048a947 */ /* 0x000fea0003800000 */
[----:B------:R-:W0:Y:S08]  /*1c40*/  LDC.64 R8, c[0x0][0x3a8] ;  /* 0x0000ea00ff087b82 */ /* 0x000e300000000a00 */
[----:B------:R-:W1:Y:S01]  /*1c50*/  LDC.64 R156, c[0x0][0x428] ;  /* 0x00010a00ff9c7b82 */ /* 0x000e620000000a00 */
[----:B0-----:R-:W-:-:S05]  /*1c60*/  IMAD.WIDE.U32 R8, R207, 0x20, R8 ;  /* 0x00000020cf087825 */ /* 0x001fca00078e0008 */
[----:B------:R-:W2:Y:S01]  /*1c70*/  LDG.E.128 R4, desc[UR14][R8.64] ;  /* 0x0000000e08047981 */ /* 0x000ea2000c1e1d00 */
[----:B-1----:R-:W-:-:S03]  /*1c80*/  IMAD.WIDE.U32 R156, R207, 0x10, R156 ;  /* 0x00000010cf9c7825 */ /* 0x002fc600078e009c */
[----:B------:R0:W3:Y:S04]  /*1c90*/  LDG.E.128 R164, desc[UR14][R8.64+0x10] ;  /* 0x0000100e08a47981 */ /* 0x0000e8000c1e1d00 */
[----:B------:R-:W4:Y:S01]  /*1ca0*/  LDG.E.128 R156, desc[UR14][R156.64] ;  /* 0x0000000e9c9c7981 */ /* 0x000f22000c1e1d00 */
[----:B------:R-:W-:-:S04]  /*1cb0*/  ISETP.NE.U32.AND P0, PT, RZ, UR18, PT ;  /* 0x00000012ff007c0c */ /* 0x000fc8000bf05070 */
[----:B------:R-:W-:-:S13]  /*1cc0*/  ISETP.NE.AND.EX P0, PT, RZ, UR19, PT, P0 ;  /* 0x00000013ff007c0c */ /* 0x000fda000bf05300 */
[----:B0-----:R-:W0:Y:S02]  /*1cd0*/  @P0 LDC.64 R8, c[0x0][0x438] ;  /* 0x00010e00ff080b82 */ /* 0x001e240000000a00 */
[----:B0-----:R-:W-:-:S05]  /*1ce0*/  @P0 IMAD.WIDE.U32 R8, R207, 0x20, R8 ;  /* 0x00000020cf080825 */ /* 0x001fca00078e0008 */
[----:B------:R-:W5:Y:S04]  /*1cf0*/  @P0 LDG.E.128 R132, desc[UR14][R8.64] ;  /* 0x0000000e08840981 */ /* 0x000f68000c1e1d00 */
[----:B------:R0:W5:Y:S01]  /*1d00*/  @P0 LDG.E.128 R136, desc[UR14][R8.64+0x10] ;  /* 0x0000100e08880981 */ /* 0x000162000c1e1d00 */
[----:B------:R-:W-:Y:S01]  /*1d10*/  IADD3 R207, PT, PT, R207, 0x80, RZ ;  /* 0x00000080cfcf7810 */ /* 0x000fe20007ffe0ff */
[----:B--2---:R-:W-:Y:S01]  /*1d20*/  FADD.FTZ R3, R4, -UR25 ;  /* 0x8000001904037e21 */ /* 0x004fe20008010000 */
[----:B------:R-:W-:Y:S01]  /*1d30*/  FADD.FTZ R4, R5, -UR25 ;  /* 0x8000001905047e21 */ /* 0x000fe20008010000 */
[----:B------:R-:W-:Y:S01]  /*1d40*/  FADD.FTZ R5, R6, -UR25 ;  /* 0x8000001906057e21 */ /* 0x000fe20008010000 */
[----:B------:R-:W-:Y:S01]  /*1d50*/  FADD.FTZ R6, R7, -UR25 ;  /* 0x8000001907067e21 */ /* 0x000fe20008010000 */
[----:B------:R-:W-:-:S02]  /*1d60*/  FMUL.FTZ R3, R3, UR24 ;  /* 0x0000001803037c20 */ /* 0x000fc40008410000 */
[----:B------:R-:W-:Y:S01]  /*1d70*/  FMUL.FTZ R5, R5, UR24 ;  /* 0x0000001805057c20 */ /* 0x000fe20008410000 */
[C---:B----4-:R-:W-:Y:S02]  /*1d80*/  PRMT R189, R156.reuse, 0x7632, R189 ;  /* 0x000076329cbd7816 */ /* 0x050fe400000000bd */
[----:B------:R-:W-:Y:S02]  /*1d90*/  SHF.L.U32 R7, R156, 0x10, RZ ;  /* 0x000000109c077819 */ /* 0x000fe400000006ff */
[C---:B------:R-:W-:Y:S02]  /*1da0*/  PRMT R190, R157.reuse, 0x7632, R190 ;  /* 0x000076329dbe7816 */ /* 0x040fe400000000be */
[----:B0-----:R-:W-:Y:S01]  /*1db0*/  SHF.L.U32 R8, R157, 0x10, RZ ;  /* 0x000000109d087819 */ /* 0x001fe200000006ff */
[----:B---3--:R-:W-:Y:S01]  /*1dc0*/  FADD.FTZ R157, R164, -UR25 ;  /* 0x80000019a49d7e21 */ /* 0x008fe20008010000 */
[----:B------:R-:W-:Y:S01]  /*1dd0*/  PRMT R193, R159, 0x7632, R193 ;  /* 0x000076329fc17816 */ /* 0x000fe200000000c1 */
[----:B------:R-:W-:Y:S01]  /*1de0*/  FADD.FTZ R156, R166, -UR25 ;  /* 0x80000019a69c7e21 */ /* 0x000fe20008010000 */
[----:B------:R-:W-:Y:S01]  /*1df0*/  SHF.L.U32 R164, R189, 0x10, RZ ;  /* 0x00000010bda47819 */ /* 0x000fe200000006ff */
[-C--:B-----5:R-:W-:Y:S01]  /*1e00*/  FMUL.FTZ R194, R236, R7.reuse ;  /* 0x00000007ecc27220 */ /* 0x0a0fe20000410000 */
[----:B------:R-:W-:Y:S01]  /*1e10*/  FADD.FTZ R64, R64, R7 ;  /* 0x0000000740407221 */ /* 0x000fe20000010000 */
[----:B------:R-:W-:Y:S01]  /*1e20*/  FFMA.FTZ R104, R3, R7, R104 ;  /* 0x0000000703687223 */ /* 0x000fe20000010068 */
[----:B------:R-:W-:Y:S01]  /*1e30*/  FMUL.FTZ R7, R157, UR24 ;  /* 0x000000189d077c20 */ /* 0x000fe20008410000 */
[----:B------:R-:W-:Y:S01]  /*1e40*/  FADD.FTZ R66, R66, R8 ;  /* 0x0000000842427221 */ /* 0x000fe20000010000 */
[-C--:B------:R-:W-:Y:S01]  /*1e50*/  FFMA.FTZ R106, R5, R8.reuse, R106 ;  /* 0x00000008056a7223 */ /* 0x080fe2000001006a */
[----:B------:R-:W-:Y:S01]  /*1e60*/  FMUL.FTZ R192, R238, R8 ;  /* 0x00000008eec07220 */ /* 0x000fe20000410000 */
[----:B------:R-:W-:Y:S01]  /*1e70*/  FADD.FTZ R9, R165, -UR25 ;  /* 0x80000019a5097e21 */ /* 0x000fe20008010000 */
[----:B------:R-:W-:Y:S01]  /*1e80*/  SHF.L.U32 R157, R193, 0x10, RZ ;  /* 0x00000010c19d7819 */ /* 0x000fe200000006ff */
[----:B------:R-:W-:Y:S01]  /*1e90*/  FMUL.FTZ R8, R156, UR24 ;  /* 0x000000189c087c20 */ /* 0x000fe20008410000 */
[----:B------:R-:W-:Y:S01]  /*1ea0*/  FMUL.FTZ R4, R4, UR24 ;  /* 0x0000001804047c20 */ /* 0x000fe20008410000 */
[----:B------:R-:W-:Y:S01]  /*1eb0*/  FADD.FTZ R156, R206, R194 ;  /* 0x000000c2ce9c7221 */ /* 0x000fe20000010000 */
[----:B------:R-:W-:Y:S01]  /*1ec0*/  FFMA.FTZ R165, R3, R194, R205 ;  /* 0x000000c203a57223 */ /* 0x000fe200000100cd */
[----:B------:R-:W-:Y:S01]  /*1ed0*/  FMUL.FTZ R193, R237, R164 ;  /* 0x000000a4edc17220 */ /* 0x000fe20000410000 */
[----:B------:R-:W-:-:S02]  /*1ee0*/  PRMT R191, R158, 0x7632, R191 ;  /* 0x000076329ebf7816 */ /* 0x000fc400000000bf */
[----:B------:R-:W-:Y:S01]  /*1ef0*/  SHF.L.U32 R187, R158, 0x10, RZ ;  /* 0x000000109ebb7819 */ /* 0x000fe200000006ff */
[----:B------:R-:W-:Y:S01]  /*1f00*/  FMUL.FTZ R6, R6, UR24 ;  /* 0x0000001806067c20 */ /* 0x000fe20008410000 */
[----:B------:R-:W-:Y:S01]  /*1f10*/  SHF.L.U32 R158, R190, 0x10, RZ ;  /* 0x00000010be9e7819 */ /* 0x000fe200000006ff */
[----:B------:R-:W-:Y:S01]  /*1f20*/  FADD.FTZ R156, R156, R193 ;  /* 0x000000c19c9c7221 */ /* 0x000fe20000010000 */
[----:B------:R-:W-:Y:S01]  /*1f30*/  FFMA.FTZ R165, R4, R193, R165 ;  /* 0x000000c104a57223 */ /* 0x000fe200000100a5 */
[----:B------:R-:W-:Y:S02]  /*1f40*/  SHF.L.U32 R188, R159, 0x10, RZ ;  /* 0x000000109fbc7819 */ /* 0x000fe400000006ff */
[----:B------:R-:W-:Y:S01]  /*1f50*/  SHF.L.U32 R159, R191, 0x10, RZ ;  /* 0x00000010bf9f7819 */ /* 0x000fe200000006ff */
[-C--:B------:R-:W-:Y:S01]  /*1f60*/  FFMA.FTZ R107, R6, R158.reuse, R107 ;  /* 0x0000009e066b7223 */ /* 0x080fe2000001006b */
[----:B------:R-:W-:Y:S01]  /*1f70*/  FADD.FTZ R67, R67, R158 ;  /* 0x0000009e43437221 */ /* 0x000fe20000010000 */
[----:B------:R-:W-:Y:S01]  /*1f80*/  FMUL.FTZ R191, R239, R158 ;  /* 0x0000009eefbf7220 */ /* 0x000fe20000410000 */
[----:B------:R-:W-:Y:S01]  /*1f90*/  FADD.FTZ R156, R156, R192 ;  /* 0x000000c09c9c7221 */ /* 0x000fe20000010000 */
[----:B------:R-:W-:Y:S01]  /*1fa0*/  FFMA.FTZ R158, R5, R192, R165 ;  /* 0x000000c0059e7223 */ /* 0x000fe200000100a5 */
[----:B------:R-:W-:-:S02]  /*1fb0*/  FMUL.FTZ R190, R232, R187 ;  /* 0x000000bbe8be7220 */ /* 0x000fc40000410000 */
[----:B------:R-:W-:Y:S01]  /*1fc0*/  FADD.FTZ R156, R156, R191 ;  /* 0x000000bf9c9c7221 */ /* 0x000fe20000010000 */
[----:B------:R-:W-:Y:S01]  /*1fd0*/  FFMA.FTZ R158, R6, R191, R158 ;  /* 0x000000bf069e7223 */ /* 0x000fe2000001009e */
[----:B------:R-:W-:Y:S01]  /*1fe0*/  FMUL.FTZ R9, R9, UR24 ;  /* 0x0000001809097c20 */ /* 0x000fe20008410000 */
[----:B------:R-:W-:Y:S01]  /*1ff0*/  FMUL.FTZ R189, R233, R159 ;  /* 0x0000009fe9bd7220 */ /* 0x000fe20000410000 */
[----:B------:R-:W-:Y:S01]  /*2000*/  FADD.FTZ R156, R156, R190 ;  /* 0x000000be9c9c7221 */ /* 0x000fe20000010000 */
[----:B------:R-:W-:Y:S01]  /*2010*/  FFMA.FTZ R158, R7, R190, R158 ;  /* 0x000000be079e7223 */ /* 0x000fe2000001009e */
[----:B------:R-:W-:Y:S01]  /*2020*/  FADD.FTZ R62, R62, R188 ;  /* 0x000000bc3e3e7221 */ /* 0x000fe20000010000 */
[-C--:B------:R-:W-:Y:S01]  /*2030*/  FFMA.FTZ R102, R8, R188.reuse, R102 ;  /* 0x000000bc08667223 */ /* 0x080fe20000010066 */
[----:B------:R-:W-:Y:S01]  /*2040*/  FADD.FTZ R10, R167, -UR25 ;  /* 0x80000019a70a7e21 */ /* 0x000fe20008010000 */
[----:B------:R-:W-:Y:S01]  /*2050*/  FMUL.FTZ R188, R234, R188 ;  /* 0x000000bceabc7220 */ /* 0x000fe20000410000 */
        /* <DEDUP_REMOVED lines=15> */
[----:B------:R-:W-:-:S07]  /*2150*/  FFMA.FTZ R205, R10, R187, R158 ;  /* 0x000000bb0acd7223 */ /* 0x000fce000001009e */
.L_x_7823:
[----:B------:R-:W-:Y:S05]  /*2160*/  BSYNC.RECONVERGENT B0 ;  /* 0x0000000000007941 */ /* 0x000fea0003800200 */
.L_x_7822:
        /* <DEDUP_REMOVED lines=17> */
[----:B0-----:R-:W-:Y:S01]  /*2280*/  FADD.FTZ R175, R157, -UR25 ;  /* 0x800000199daf7e21 */ /* 0x001fe20008010000 */
[C---:B---3--:R-:W-:Y:S02]  /*2290*/  PRMT R185, R162.reuse, 0x7632, R185 ;  /* 0x00007632a2b97816 */ /* 0x048fe400000000b9 */
[----:B------:R-:W-:-:S02]  /*22a0*/  SHF.L.U32 R159, R162, 0x10, RZ ;  /* 0x00000010a29f7819 */ /* 0x000fc400000006ff */
[----:B------:R-:W-:Y:S01]  /*22b0*/  PRMT R182, R160, 0x7632, R182 ;  /* 0x00007632a0b67816 */ /* 0x000fe200000000b6 */
[----:B----4-:R-:W-:Y:S01]  /*22c0*/  FADD.FTZ R162, R164, -UR25 ;  /* 0x80000019a4a27e21 */ /* 0x010fe20008010000 */
[----:B------:R-:W-:Y:S02]  /*22d0*/  SHF.L.U32 R174, R160, 0x10, RZ ;  /* 0x00000010a0ae7819 */ /* 0x000fe400000006ff */
[C---:B------:R-:W-:Y:S02]  /*22e0*/  PRMT R207, R163.reuse, 0x7632, R207 ;  /* 0x00007632a3cf7816 */ /* 0x040fe400000000cf */
[----:B------:R-:W-:Y:S01]  /*22f0*/  SHF.L.U32 R181, R163, 0x10, RZ ;  /* 0x00000010a3b57819 */ /* 0x000fe200000006ff */
[----:B------:R-:W-:Y:S01]  /*2300*/  FADD.FTZ R163, R166, -UR25 ;  /* 0x80000019a6a37e21 */ /* 0x000fe20008010000 */
[----:B------:R-:W-:Y:S01]  /*2310*/  SHF.L.U32 R166, R182, 0x10, RZ ;  /* 0x00000010b6a67819 */ /* 0x000fe200000006ff */
[----:B------:R-:W-:Y:S01]  /*2320*/  FMUL.FTZ R162, R162, UR24 ;  /* 0x00000018a2a27c20 */ /* 0x000fe20008410000 */
[----:B------:R-:W-:Y:S01]  /*2330*/  FMUL.FTZ R177, R177, UR24 ;  /* 0x00000018b1b17c20 */ /* 0x000fe20008410000 */
[----:B-----5:R-:W-:Y:S01]  /*2340*/  FMUL.FTZ R186, R228, R174 ;  /* 0x000000aee4ba7220 */ /* 0x020fe20000410000 */
[----:B------:R-:W-:Y:S01]  /*2350*/  FADD.FTZ R179, R158, -UR25 ;  /* 0x800000199eb37e21 */ /* 0x000fe20008010000 */
[----:B------:R-:W-:Y:S01]  /*2360*/  PRMT R183, R161, 0x7632, R183 ;  /* 0x00007632a1b77816 */ /* 0x000fe200000000b7 */
[----:B------:R-:W-:Y:S01]  /*2370*/  FADD.FTZ R156, R165, -UR25 ;  /* 0x80000019a59c7e21 */ /* 0x000fe20008010000 */
[----:B------:R-:W-:Y:S01]  /*2380*/  FMUL.FTZ R176, R175, UR24 ;  /* 0x00000018afb07c20 */ /* 0x000fe20008410000 */
[----:B------:R-:W-:Y:S01]  /*2390*/  SHF.L.U32 R158, R161, 0x10, RZ ;  /* 0x00000010a19e7819 */ /* 0x000fe200000006ff */
[----:B------:R-:W-:Y:S01]  /*23a0*/  FADD.FTZ R52, R52, R159 ;  /* 0x0000009f34347221 */ /* 0x000fe20000010000 */
[----:B------:R-:W-:Y:S01]  /*23b0*/  SHF.L.U32 R165, R185, 0x10, RZ ;  /* 0x00000010b9a57819 */ /* 0x000fe200000006ff */
[-C--:B------:R-:W-:Y:S01]  /*23c0*/  FFMA.FTZ R92, R162, R159.reuse, R92 ;  /* 0x0000009fa25c7223 */ /* 0x080fe2000001005c */
[----:B------:R-:W-:Y:S01]  /*23d0*/  FMUL.FTZ R182, R224, R159 ;  /* 0x0000009fe0b67220 */ /* 0x000fe20000410000 */
[----:B------:R-:W-:Y:S01]  /*23e0*/  FMUL.FTZ R175, R163, UR24 ;  /* 0x00000018a3af7c20 */ /* 0x000fe20008410000 */
[----:B------:R-:W-:Y:S01]  /*23f0*/  FADD.FTZ R159, R206, R186 ;  /* 0x000000bace9f7221 */ /* 0x000fe20000010000 */
[----:B------:R-:W-:Y:S01]  /*2400*/  FFMA.FTZ R163, R177, R186, R205 ;  /* 0x000000bab1a37223 */ /* 0x000fe200000100cd */
[----:B------:R-:W-:Y:S01]  /*2410*/  FMUL.FTZ R185, R229, R166 ;  /* 0x000000a6e5b97220 */ /* 0x000fe20000410000 */
[----:B------:R-:W-:Y:S01]  /*2420*/  SHF.L.U32 R164, R183, 0x10, RZ ;  /* 0x00000010b7a47819 */ /* 0x000fe200000006ff */
[----:B------:R-:W-:Y:S01]  /*2430*/  FMUL.FTZ R161, R180, UR24 ;  /* 0x00000018b4a17c20 */ /* 0x000fe20008410000 */
[----:B------:R-:W-:Y:S01]  /*2440*/  FMUL.FTZ R160, R179, UR24 ;  /* 0x00000018b3a07c20 */ /* 0x000fe20008410000 */
[----:B------:R-:W-:Y:S01]  /*2450*/  FMUL.FTZ R184, R230, R158 ;  /* 0x0000009ee6b87220 */ /* 0x000fe20000410000 */
[----:B------:R-:W-:Y:S01]  /*2460*/  FADD.FTZ R159, R159, R185 ;  /* 0x000000b99f9f7221 */ /* 0x000fe20000010000 */
[----:B------:R-:W-:Y:S01]  /*2470*/  FFMA.FTZ R163, R176, R185, R163 ;  /* 0x000000b9b0a37223 */ /* 0x000fe200000100a3 */
[-C--:B------:R-:W-:Y:S01]  /*2480*/  FFMA.FTZ R99, R161, R164.reuse, R99 ;  /* 0x000000a4a1637223 */ /* 0x080fe20000010063 */
        /* <DEDUP_REMOVED lines=33> */
.L_x_7825:
[----:B------:R-:W-:Y:S05]  /*26a0*/  BSYNC.RECONVERGENT B0 ;  /* 0x0000000000007941 */ /* 0x000fea0003800200 */
.L_x_7824:
        /* <DEDUP_REMOVED lines=31> */
.L_x_7827:
[----:B------:R-:W-:Y:S05]  /*28a0*/  BSYNC.RECONVERGENT B0 ;  /* 0x0000000000007941 */ /* 0x000fea0003800200 */
.L_x_7826:
        /* <DEDUP_REMOVED lines=49> */
[----:B------:R-:W-:Y:S01]  /*2bc0*/  FFMA.FTZ R157, R11, UR4, R166 ;  /* 0x000000040b9d7c23 */ /* 0x000fe200080100a6 */
[----:B------:R-:W-:-:S03]  /*2bd0*/  FADD.FTZ R164, R215, -R164 ;  /* 0x800000a4d7a47221 */ /* 0x000fc60000010000 */
[----:B------:R-:W-:Y:S01]  /*2be0*/  FADD.FTZ R157, R218, -R157 ;  /* 0x8000009dda9d7221 */ /* 0x000fe20000010000 */
[----:B------:R-:W-:-:S03]  /*2bf0*/  FMUL.FTZ R164, R164, UR24 ;  /* 0x00000018a4a47c20 */ /* 0x000fc60008410000 */
[----:B------:R-:W-:Y:S01]  /*2c00*/  FMUL.FTZ R157, R157, UR24 ;  /* 0x000000189d9d7c20 */ /* 0x000fe20008410000 */
[----:B------:R-:W-:-:S03]  /*2c10*/  FMUL.FTZ R164, R164, UR12 ;  /* 0x0000000ca4a47c20 */ /* 0x000fc60008410000 */
[----:B------:R-:W-:-:S05]  /*2c20*/  FMUL.FTZ R157, R157, UR12 ;  /* 0x0000000c9d9d7c20 */ /* 0x000fca0008410000 */
[----:B------:R-:W-:Y:S01]  /*2c30*/  F2FP.BF16.F32.PACK_AB R157, R157, R158 ;  /* 0x0000009e9d9d723e */ /* 0x000fe200000010ff */
[----:B------:R-:W-:-:S04]  /*2c40*/  FFMA.FTZ R158, R14, UR4, R166 ;  /* 0x000000040e9e7c23 */ /* 0x000fc800080100a6 */
[----:B------:R-:W-:-:S04]  /*2c50*/  FADD.FTZ R158, R216, -R158 ;  /* 0x8000009ed89e7221 */ /* 0x000fc80000010000 */
[----:B------:R-:W-:-:S04]  /*2c60*/  FMUL.FTZ R158, R158, UR24 ;  /* 0x000000189e9e7c20 */ /* 0x000fc80008410000 */
[----:B------:R-:W-:-:S05]  /*2c70*/  FMUL.FTZ R158, R158, UR12 ;  /* 0x0000000c9e9e7c20 */ /* 0x000fca0008410000 */
[----:B------:R-:W-:Y:S01]  /*2c80*/  F2FP.BF16.F32.PACK_AB R158, R158, R159 ;  /* 0x0000009f9e9e723e */ /* 0x000fe200000010ff */
[----:B------:R-:W-:-:S04]  /*2c90*/  FFMA.FTZ R159, R15, UR4, R166 ;  /* 0x000000040f9f7c23 */ /* 0x000fc800080100a6 */
[----:B------:R-:W-:-:S04]  /*2ca0*/  FADD.FTZ R159, R214, -R159 ;  /* 0x8000009fd69f7221 */ /* 0x000fc80000010000 */
[----:B------:R-:W-:-:S04]  /*2cb0*/  FMUL.FTZ R159, R159, UR24 ;  /* 0x000000189f9f7c20 */ /* 0x000fc80008410000 */
[----:B------:R-:W-:-:S05]  /*2cc0*/  FMUL.FTZ R159, R159, UR12 ;  /* 0x0000000c9f9f7c20 */ /* 0x000fca0008410000 */
[----:B------:R-:W-:Y:S01]  /*2cd0*/  F2FP.BF16.F32.PACK_AB R159, R159, R164 ;  /* 0x000000a49f9f723e */ /* 0x000fe200000010ff */
[----:B------:R-:W-:Y:S06]  /*2ce0*/  BRA `(.L_x_7833) ;  /* 0x0000000000907947 */ /* 0x000fec0003800000 */
.L_x_7832:
        /* <DEDUP_REMOVED lines=15> */
[----:B------:R-:W-:-:S03]  /*2de0*/  FMUL.FTZ R155, R155, UR24 ;  /* 0x000000189b9b7c20 */ /* 0x000fc60008410000 */
[----:B------:R-:W-:Y:S01]  /*2df0*/  F2FP.BF16.F32.PACK_AB R159, R148, R159 ;  /* 0x0000009f949f723e */ /* 0x000fe200000010ff */
[----:B------:R-:W-:Y:S01]  /*2e00*/  FFMA.FTZ R148, R12, UR4, R166 ;  /* 0x000000040c947c23 */ /* 0x000fe200080100a6 */
[----:B------:R-:W-:Y:S01]  /*2e10*/  FMUL.FTZ R149, R149, UR24 ;  /* 0x0000001895957c20 */ /* 0x000fe20008410000 */
[----:B------:R-:W-:Y:S02]  /*2e20*/  FMUL.FTZ R153, R155, UR12 ;  /* 0x0000000c9b997c20 */ /* 0x000fe40008410000 */
[----:B------:R-:W-:Y:S01]  /*2e30*/  FADD.FTZ R148, R217, -R148 ;  /* 0x80000094d9947221 */ /* 0x000fe20000010000 */
[----:B------:R-:W-:-:S03]  /*2e40*/  FMUL.FTZ R152, R149, UR12 ;  /* 0x0000000c95987c20 */ /* 0x000fc60008410000 */
[----:B------:R-:W-:-:S04]  /*2e50*/  FMUL.FTZ R148, R148, UR24 ;  /* 0x0000001894947c20 */ /* 0x000fc80008410000 */
[----:B------:R-:W-:-:S05]  /*2e60*/  FMUL.FTZ R158, R148, UR12 ;  /* 0x0000000c949e7c20 */ /* 0x000fca0008410000 */
[----:B------:R-:W-:Y:S01]  /*2e70*/  F2FP.BF16.F32.PACK_AB R158, R152, R158 ;  /* 0x0000009e989e723e */ /* 0x000fe200000010ff */
[----:B------:R-:W-:-:S05]  /*2e80*/  FMUL.FTZ R152, R154, UR12 ;  /* 0x0000000c9a987c20 */ /* 0x000fca0008410000 */
        /* <DEDUP_REMOVED lines=8> */
[----:B------:R-:W-:-:S05]  /*2f10*/  FMUL.FTZ R164, R153, UR12 ;  /* 0x0000000c99a47c20 */ /* 0x000fca0008410000 */
[----:B------:R-:W-:-:S07]  /*2f20*/  F2FP.BF16.F32.PACK_AB R156, R164, R156 ;  /* 0x0000009ca49c723e */ /* 0x000fce00000010ff */
.L_x_7833:
        /* <DEDUP_REMOVED lines=8> */
.L_x_7831:
[----:B------:R-:W-:Y:S05]  /*2fb0*/  BSYNC.RECONVERGENT B1 ;  /* 0x0000000000017941 */ /* 0x000fea0003800200 */
.L_x_7830:
        /* <DEDUP_REMOVED lines=17> */
[----:B0-----:R-:W-:Y:S01]  /*30d0*/  FMUL.FTZ R159, R150, UR12 ;  /* 0x0000000c969f7c20 */ /* 0x001fe20008410000 */
        /* <DEDUP_REMOVED lines=22> */
[----:B------:R-:W-:Y:S01]  /*3240*/  F2FP.BF16.F32.PACK_AB R156, R164, R156 ;  /* 0x0000009ca49c723e */ /* 0x000fe200000010ff */
[----:B------:R-:W-:Y:S06]  /*3250*/  BRA `(.L_x_7837) ;  /* 0x0000000000907947 */ /* 0x000fec0003800000 */
.L_x_7836:
        /* <DEDUP_REMOVED lines=35> */
[----:B------:R-:W-:-:S07]  /*3490*/  F2FP.BF16.F32.PACK_AB R159, R159, R164 ;  /* 0x000000a49f9f723e */ /* 0x000fce00000010ff */
.L_x_7837:
        /* <DEDUP_REMOVED lines=8> */
.L_x_7835:
[----:B------:R-:W-:Y:S05]  /*3520*/  BSYNC.RECONVERGENT B1 ;  /* 0x0000000000017941 */ /* 0x000fea0003800200 */
.L_x_7834:
        /* <DEDUP_REMOVED lines=16> */
[----:B01----:R-:W-:Y:S01]  /*3630*/  FMUL.FTZ R159, R150, UR12 ;  /* 0x0000000c969f7c20 */ /* 0x003fe20008410000 */
[----:B------:R-:W-:Y:S01]  /*3640*/  FMUL.FTZ R148, R151, UR12 ;  /* 0x0000000c97947c20 */ /* 0x000fe20008410000 */
[----:B------:R-:W-:-:S04]  /*3650*/  FADD.FTZ R149, R198, -R149 ;  /* 0x80000095c6957221 */ /* 0x000fc80000010000 */
[----:B------:R-:W-:Y:S01]  /*3660*/  F2FP.BF16.F32.PACK_AB R159, R148, R159 ;  /* 0x0000009f949f723e */ /* 0x000fe200000010ff */
[----:B------:R-:W-:-:S04]  /*3670*/  FFMA.FTZ R148, R170, UR4, R166 ;  /* 0x00000004aa947c23 */ /* 0x000fc800080100a6 */
[----:B------:R-:W-:Y:S01]  /*3680*/  FADD.FTZ R154, R197, -R148 ;  /* 0x80000094c59a7221 */ /* 0x000fe20000010000 */
[----:B------:R-:W-:-:S03]  /*3690*/  FMUL.FTZ R148, R149, UR24 ;  /* 0x0000001895947c20 */ /* 0x000fc60008410000 */
[----:B------:R-:W-:Y:S01]  /*36a0*/  FMUL.FTZ R149, R154, UR24 ;  /* 0x000000189a957c20 */ /* 0x000fe20008410000 */
[----:B------:R-:W-:Y:S01]  /*36b0*/  FADD.FTZ R154, R200, -R153 ;  /* 0x80000099c89a7221 */ /* 0x000fe20000010000 */
[----:B------:R-:W-:Y:S01]  /*36c0*/  FMUL.FTZ R158, R148, UR12 ;  /* 0x0000000c949e7c20 */ /* 0x000fe20008410000 */
[----:B------:R-:W-:Y:S01]  /*36d0*/  FMUL.FTZ R153, R155, UR12 ;  /* 0x0000000c9b997c20 */ /* 0x000fe20008410000 */
[----:B------:R-:W-:Y:S01]  /*36e0*/  FMUL.FTZ R152, R149, UR12 ;  /* 0x0000000c95987c20 */ /* 0x000fe20008410000 */
[----:B------:R-:W-:-:S04]  /*36f0*/  FMUL.FTZ R154, R154, UR24 ;  /* 0x000000189a9a7c20 */ /* 0x000fc80008410000 */
        /* <DEDUP_REMOVED lines=13> */
.L_x_7840:
[--C-:B01----:R-:W-:Y:S01]  /*37d0*/  FFMA.FTZ R157, R24, UR4, R166.reuse ;  /* 0x00000004189d7c23 */ /* 0x103fe200080100a6 */
        /* <DEDUP_REMOVED lines=35> */
.L_x_7841:
        /* <DEDUP_REMOVED lines=8> */
.L_x_7839:
[----:B------:R-:W-:Y:S05]  /*3a90*/  BSYNC.RECONVERGENT B1 ;  /* 0x0000000000017941 */ /* 0x000fea0003800200 */
.L_x_7838:
        /* <DEDUP_REMOVED lines=16> */
[----:B012---:R-:W-:Y:S01]  /*3ba0*/  FMUL.FTZ R159, R150, UR12 ;  /* 0x0000000c969f7c20 */ /* 0x007fe20008410000 */
        /* <DEDUP_REMOVED lines=25> */
.L_x_7844:
[--C-:B012---:R-:W-:Y:S01]  /*3d40*/  FFMA.FTZ R157, R3, UR4, R166.reuse ;  /* 0x00000004039d7c23 */ /* 0x107fe200080100a6 */
        /* <DEDUP_REMOVED lines=35> */
.L_x_7845:
        /* <DEDUP_REMOVED lines=8> */
.L_x_7843:
[----:B------:R-:W-:Y:S05]  /*4000*/  BSYNC.RECONVERGENT B1 ;  /* 0x0000000000017941 */ /* 0x000fea0003800200 */
.L_x_7842:
        /* <DEDUP_REMOVED lines=15> */
[----:B0123--:R-:W-:Y:S01]  /*4100*/  FMUL.FTZ R159, R150, UR12 ;  /* 0x0000000c969f7c20 */ /* 0x00ffe20008410000 */
        /* <DEDUP_REMOVED lines=25> */
.L_x_7847:
[--C-:B0123--:R-:W-:Y:S01]  /*42a0*/  FFMA.FTZ R157, R177, UR4, R166.reuse ;  /* 0x00000004b19d7c23 */ /* 0x10ffe200080100a6 */
        /* <DEDUP_REMOVED lines=35> */
.L_x_7848:
        /* <DEDUP_REMOVED lines=8> */
.L_x_7829:
        /* <DEDUP_REMOVED lines=26> */
[----:B------:R-:W-:-:S03]  /*4700*/  FFMA.FTZ R164, R164, UR24, R46 ;  /* 0x00000018a4a47c23 */ /* 0x000fc6000801002e */
[----:B------:R-:W-:Y:S01]  /*4710*/  FFMA.FTZ R157, R157, UR24, R51 ;  /* 0x000000189d9d7c23 */ /* 0x000fe20008010033 */
[----:B------:R-:W-:-:S03]  /*4720*/  FMUL.FTZ R164, R164, UR12 ;  /* 0x0000000ca4a47c20 */ /* 0x000fc60008410000 */
[----:B------:R-:W-:-:S05]  /*4730*/  FMUL.FTZ R157, R157, UR12 ;  /* 0x0000000c9d9d7c20 */ /* 0x000fca0008410000 */
[----:B------:R-:W-:Y:S01]  /*4740*/  F2FP.BF16.F32.PACK_AB R157, R157, R158 ;  /* 0x0000009e9d9d723e */ /* 0x000fe200000010ff */
[----:B------:R-:W-:-:S04]  /*4750*/  FFMA.FTZ R158, R14, UR4, R166 ;  /* 0x000000040e9e7c23 */ /* 0x000fc800080100a6 */
[----:B------:R-:W-:-:S04]  /*4760*/  FADD.FTZ R158, R216, -R158 ;  /* 0x8000009ed89e7221 */ /* 0x000fc80000010000 */
[----:B------:R-:W-:-:S04]  /*4770*/  FFMA.FTZ R158, R158, UR24, R45 ;  /* 0x000000189e9e7c23 */ /* 0x000fc8000801002d */
[----:B------:R-:W-:-:S05]  /*4780*/  FMUL.FTZ R158, R158, UR12 ;  /* 0x0000000c9e9e7c20 */ /* 0x000fca0008410000 */
[----:B------:R-:W-:Y:S01]  /*4790*/  F2FP.BF16.F32.PACK_AB R158, R158, R159 ;  /* 0x0000009f9e9e723e */ /* 0x000fe200000010ff */
[----:B------:R-:W-:-:S04]  /*47a0*/  FFMA.FTZ R159, R15, UR4, R166 ;  /* 0x000000040f9f7c23 */ /* 0x000fc800080100a6 */
[----:B------:R-:W-:-:S04]  /*47b0*/  FADD.FTZ R159, R214, -R159 ;  /* 0x8000009fd69f7221 */ /* 0x000fc80000010000 */
[----:B------:R-:W-:-:S04]  /*47c0*/  FFMA.FTZ R159, R159, UR24, R47 ;  /* 0x000000189f9f7c23 */ /* 0x000fc8000801002f */
[----:B------:R-:W-:-:S05]  /*47d0*/  FMUL.FTZ R159, R159, UR12 ;  /* 0x0000000c9f9f7c20 */ /* 0x000fca0008410000 */
[----:B------:R-:W-:Y:S01]  /*47e0*/  F2FP.BF16.F32.PACK_AB R159, R159, R164 ;  /* 0x000000a49f9f723e */ /* 0x000fe200000010ff */
[----:B------:R-:W-:Y:S06]  /*47f0*/  BRA `(.L_x_7852) ;  /* 0x0000000000907947 */ /* 0x000fec0003800000 */
.L_x_7851:
        /* <DEDUP_REMOVED lines=15> */
[----:B------:R-:W-:-:S03]  /*48f0*/  FFMA.FTZ R155, R155, UR24, R51 ;  /* 0x000000189b9b7c23 */ /* 0x000fc60008010033 */
[----:B------:R-:W-:Y:S01]  /*4900*/  F2FP.BF16.F32.PACK_AB R159, R148, R159 ;  /* 0x0000009f949f723e */ /* 0x000fe200000010ff */
[----:B------:R-:W-:Y:S01]  /*4910*/  FFMA.FTZ R148, R12, UR4, R166 ;  /* 0x000000040c947c23 */ /* 0x000fe200080100a6 */
[----:B------:R-:W-:-:S03]  /*4920*/  FMUL.FTZ R153, R155, UR12 ;  /* 0x0000000c9b997c20 */ /* 0x000fc60008410000 */
[----:B------:R-:W-:-:S04]  /*4930*/  FADD.FTZ R149, R217, -R148 ;  /* 0x80000094d9957221 */ /* 0x000fc80000010000 */
[----:B------:R-:W-:Y:S01]  /*4940*/  FFMA.FTZ R148, R149, UR24, R44 ;  /* 0x0000001895947c23 */ /* 0x000fe2000801002c */
[----:B------:R-:W-:-:S03]  /*4950*/  FFMA.FTZ R149, R152, UR24, R45 ;  /* 0x0000001898957c23 */ /* 0x000fc6000801002d */
[----:B------:R-:W-:Y:S01]  /*4960*/  FMUL.FTZ R158, R148, UR12 ;  /* 0x0000000c949e7c20 */ /* 0x000fe20008410000 */
        /* <DEDUP_REMOVED lines=11> */
[----:B------:R-:W-:-:S05]  /*4a20*/  FMUL.FTZ R164, R153, UR12 ;  /* 0x0000000c99a47c20 */ /* 0x000fca0008410000 */
[----:B------:R-:W-:-:S07]  /*4a30*/  F2FP.BF16.F32.PACK_AB R156, R164, R156 ;  /* 0x0000009ca49c723e */ /* 0x000fce00000010ff */
.L_x_7852:
        /* <DEDUP_REMOVED lines=10> */
.L_x_7850:
[----:B------:R-:W-:Y:S05]  /*4ae0*/  BSYNC.RECONVERGENT B1 ;  /* 0x0000000000017941 */ /* 0x000fea0003800200 */
.L_x_7849:
        /* <DEDUP_REMOVED lines=13> */
[----:B------:R-:W-:Y:S01]  /*4bc0*/  FFMA.FTZ R150, R149, UR24, R38 ;  /* 0x0000001895967c23 */ /* 0x000fe20008010026 */
[----:B------:R-:W-:Y:S01]  /*4bd0*/  FFMA.FTZ R151, R148, UR24, R39 ;  /* 0x0000001894977c23 */ /* 0x000fe20008010027 */
[----:B------:R-:W-:Y:S01]  /*4be0*/  FADD.FTZ R154, R211, -R154 ;  /* 0x8000009ad39a7221 */ /* 0x000fe20000010000 */
[----:B------:R-:W-:Y:S01]  /*4bf0*/  FADD.FTZ R155, R210, -R155 ;  /* 0x8000009bd29b7221 */ /* 0x000fe20000010000 */
[----:B0-----:R-:W-:Y:S01]  /*4c00*/  FMUL.FTZ R159, R150, UR12 ;  /* 0x0000000c969f7c20 */ /* 0x001fe20008410000 */
        /* <DEDUP_REMOVED lines=22> */
[----:B------:R-:W-:Y:S01]  /*4d70*/  F2FP.BF16.F32.PACK_AB R156, R164, R156 ;  /* 0x0000009ca49c723e */ /* 0x000fe200000010ff */
[----:B------:R-:W-:Y:S06]  /*4d80*/  BRA `(.L_x_7856) ;  /* 0x0000000000907947 */ /* 0x000fec0003800000 */
.L_x_7855:
        /* <DEDUP_REMOVED lines=35> */
[----:B------:R-:W-:-:S07]  /*4fc0*/  F2FP.BF16.F32.PACK_AB R159, R159, R164 ;  /* 0x000000a49f9f723e */ /* 0x000fce00000010ff */
.L_x_7856:
        /* <DEDUP_REMOVED lines=8> */
.L_x_7854:
[----:B------:R-:W-:Y:S05]  /*5050*/  BSYNC.RECONVERGENT B1 ;  /* 0x0000000000017941 */ /* 0x000fea0003800200 */
.L_x_7853:
        /* <DEDUP_REMOVED lines=12> */
[----:B------:R-:W-:Y:S01]  /*5120*/  FFMA.FTZ R150, R149, UR24, R30 ;  /* 0x0000001895967c23 */ /* 0x000fe2000801001e */
[----:B------:R-:W-:Y:S01]  /*5130*/  FFMA.FTZ R151, R148, UR24, R31 ;  /* 0x0000001894977c23 */ /* 0x000fe2000801001f */
[----:B------:R-:W-:Y:S01]  /*5140*/  FFMA.FTZ R149, R168, UR4, R166 ;  /* 0x00000004a8957c23 */ /* 0x000fe200080100a6 */
[----:B------:R-:W-:Y:S01]  /*5150*/  FFMA.FTZ R155, R155, UR24, R35 ;  /* 0x000000189b9b7c23 */ /* 0x000fe20008010023 */
[----:B01----:R-:W-:Y:S01]  /*5160*/  FMUL.FTZ R159, R150, UR12 ;  /* 0x0000000c969f7c20 */ /* 0x003fe20008410000 */
[----:B------:R-:W-:Y:S01]  /*5170*/  FMUL.FTZ R148, R151, UR12 ;  /* 0x0000000c97947c20 */ /* 0x000fe20008410000 */
[----:B------:R-:W-:-:S04]  /*5180*/  FADD.FTZ R149, R198, -R149 ;  /* 0x80000095c6957221 */ /* 0x000fc80000010000 */
[----:B------:R-:W-:Y:S01]  /*5190*/  F2FP.BF16.F32.PACK_AB R159, R148, R159 ;  /* 0x0000009f949f723e */ /* 0x000fe200000010ff */
[----:B------:R-:W-:-:S04]  /*51a0*/  FFMA.FTZ R148, R170, UR4, R166 ;  /* 0x00000004aa947c23 */ /* 0x000fc800080100a6 */
[----:B------:R-:W-:Y:S01]  /*51b0*/  FADD.FTZ R154, R197, -R148 ;  /* 0x80000094c59a7221 */ /* 0x000fe20000010000 */
[----:B------:R-:W-:-:S03]  /*51c0*/  FFMA.FTZ R148, R149, UR24, R28 ;  /* 0x0000001895947c23 */ /* 0x000fc6000801001c */
[----:B------:R-:W-:Y:S01]  /*51d0*/  FFMA.FTZ R149, R154, UR24, R29 ;  /* 0x000000189a957c23 */ /* 0x000fe2000801001d */
[----:B------:R-:W-:Y:S01]  /*51e0*/  FADD.FTZ R154, R200, -R153 ;  /* 0x80000099c89a7221 */ /* 0x000fe20000010000 */
[----:B------:R-:W-:Y:S01]  /*51f0*/  FMUL.FTZ R158, R148, UR12 ;  /* 0x0000000c949e7c20 */ /* 0x000fe20008410000 */
[----:B------:R-:W-:Y:S01]  /*5200*/  FMUL.FTZ R153, R155, UR12 ;  /* 0x0000000c9b997c20 */ /* 0x000fe20008410000 */
[----:B------:R-:W-:Y:S01]  /*5210*/  FMUL.FTZ R152, R149, UR12 ;  /* 0x0000000c95987c20 */ /* 0x000fe20008410000 */
[----:B------:R-:W-:-:S04]  /*5220*/  FFMA.FTZ R154, R154, UR24, R34 ;  /* 0x000000189a9a7c23 */ /* 0x000fc80008010022 */
        /* <DEDUP_REMOVED lines=13> */
.L_x_7859:
        /* <DEDUP_REMOVED lines=36> */
.L_x_7860:
        /* <DEDUP_REMOVED lines=8> */
.L_x_7858:
[----:B------:R-:W-:Y:S05]  /*55c0*/  BSYNC.RECONVERGENT B1 ;  /* 0x0000000000017941 */ /* 0x000fea0003800200 */
.L_x_7857:
        /* <DEDUP_REMOVED lines=16> */
[----:B012---:R-:W-:Y:S01]  /*56d0*/  FMUL.FTZ R159, R150, UR12 ;  /* 0x0000000c969f7c20 */ /* 0x007fe20008410000 */
        /* <DEDUP_REMOVED lines=25> */
.L_x_7863:
        /* <DEDUP_REMOVED lines=36> */
.L_x_7864:
        /* <DEDUP_REMOVED lines=8> */
.L_x_7862:
[----:B------:R-:W-:Y:S05]  /*5b30*/  BSYNC.RECONVERGENT B1 ;  /* 0x0000000000017941 */ /* 0x000fea0003800200 */
.L_x_7861:
        /* <DEDUP_REMOVED lines=15> */
[----:B0123--:R-:W-:Y:S01]  /*5c30*/  FMUL.FTZ R159, R150, UR12 ;  /* 0x0000000c969f7c20 */ /* 0x00ffe20008410000 */
        /* <DEDUP_REMOVED lines=25> */
.L_x_7865:
        /* <DEDUP_REMOVED lines=15> */
[----:B------:R-:W-:-:S03]  /*5ec0*/  FMUL.FTZ R159, R159, UR12 ;  /* 0x0000000c9f9f7c20 */ /* 0x000fc60008410000 */
        /* <DEDUP_REMOVED lines=20> */
.L_x_7866:
[----:B------:R-:W0:Y:S02]  /*6010*/  @P0 LDC.64 R164, c[0x0][0x478] ;  /* 0x00011e00ffa40b82 */ /* 0x000e240000000a00 */
[----:B0-----:R-:W-:-:S05]  /*6020*/  @P0 IMAD.WIDE.U32 R164, R2, 0x20, R164 ;  /* 0x0000002002a40825 */ /* 0x001fca00078e00a4 */
[----:B------:R-:W-:Y:S04]  /*6030*/  @P0 STG.E.128 desc[UR14][R164.64], R152 ;  /* 0x00000098a4000986 */ /* 0x000fe8000c101d0e */
[----:B------:R0:W-:Y:S02]  /*6040*/  @P0 STG.E.128 desc[UR14][R164.64+0x10], R148 ;  /* 0x00001094a4000986 */ /* 0x0001e4000c101d0e */
[----:B0-----:R-:W0:Y:S02]  /*6050*/  LDC.64 R164, c[0x0][0x468] ;  /* 0x00011a00ffa47b82 */ /* 0x001e240000000a00 */
[----:B0-----:R-:W-:-:S05]  /*6060*/  IMAD.WIDE.U32 R164, R2, 0x10, R164 ;  /* 0x0000001002a47825 */ /* 0x001fca00078e00a4 */
[----:B------:R4:W-:Y:S02]  /*6070*/  STG.E.128 desc[UR14][R164.64], R156 ;  /* 0x0000009ca4007986 */ /* 0x0009e4000c101d0e */
.L_x_7846:
[----:B------:R-:W-:Y:S05]  /*6080*/  BSYNC.RECONVERGENT B0 ;  /* 0x0000000000007941 */ /* 0x000fea0003800200 */
.L_x_7828:
[----:B------:R-:W-:Y:S02]  /*6090*/  UIADD3 UR7, UPT, UPT, UR7, UR22, URZ ;  /* 0x0000001607077290 */ /* 0x000fe4000fffe0ff */
[----:B------:R-:W-:Y:S02]  /*60a0*/  UPLOP3.LUT UP2, UPT, UPT, UPT, UP2, 0x40, 0x4 ;  /* 0x000000000004789c */ /* 0x000fe40003f4e820 */
[----:B------:R-:W-:-:S09]  /*60b0*/  UISETP.GE.AND UP1, UPT, UR7, UR23, UPT ;  /* 0x000000170700728c */ /* 0x000fd2000bf26270 */
[----:B------:R-:W-:Y:S05]  /*60c0*/  BRA.U !UP1, `(.L_x_7867) ;  /* 0xffffffa909187547 */ /* 0x000fea000b83ffff */
.L_x_7815:
[----:B------:R-:W0:Y:S08]  /*60d0*/  S2UR UR4, SR_CTAID.X ;  /* 0x00000000000479c3 */ /* 0x000e300000002500 */
        /* <DEDUP_REMOVED lines=49> */
.L_x_7868:
        /* <DEDUP_REMOVED lines=9> */
.L_x_19354:


//--------------------- .text._ZN10layer_norm13ln_bwd_kernelINS_13Kernel_traitsIf13__nv_bfloat16fS2_fjLj5120ELj1ELj1ELj4ELj16ENS_18Kernel_traits_baseILj5120EfS2_fS2_fjLj128EEEEELb0ELb0ELb0ELb1EEEvNS_9BwdParamsE --------------------------
	.section	.text._ZN10layer_norm13ln_bwd_kernelINS_13Kernel_traitsIf13__nv_bfloat16fS2_fjLj5120ELj1ELj1ELj4ELj16ENS_18Kernel_traits_baseILj5120EfS2_fS2_fjLj128EEEEELb0ELb0ELb0ELb1EEEvNS_9BwdParamsE,"ax",@progbits
	.align	128
        .global         _ZN10layer_norm13ln_bwd_kernelINS_13Kernel_traitsIf13__nv_bfloat16fS2_fjLj5120ELj1ELj1ELj4ELj16ENS_18Kernel_traits_baseILj5120EfS2_fS2_fjLj128EEEEELb0ELb0ELb0ELb1EEEvNS_9BwdParamsE
        .type           _ZN10layer_norm13ln_bwd_kernelINS_13Kernel_traitsIf13__nv_bfloat16fS2_fjLj5120ELj1ELj1ELj4ELj16ENS_18Kernel_traits_baseILj5120EfS2_fS2_fjLj128EEEEELb0ELb0ELb0ELb1EEEvNS_9BwdParamsE,@function
        .size           _ZN10layer_norm13ln_bwd_kernelINS_13Kernel_traitsIf13__nv_bfloat16fS2_fjLj5120ELj1ELj1ELj4ELj16ENS_18Kernel_traits_baseILj5120EfS2_fS2_fjLj128EEEEELb0ELb0ELb0ELb1EEEvNS_9BwdParamsE,(.L_x_19355 - _ZN10layer_norm13ln_bwd_kernelINS_13Kernel_traitsIf13__nv_bfloat16fS2_fjLj5120ELj1ELj1ELj4ELj16ENS_18Kernel_traits_baseILj5120EfS2_fS2_fjLj128EEEEELb0ELb0ELb0ELb1EEEvNS_9BwdParamsE)
        .other          _ZN10layer_norm13ln_bwd_kernelINS_13Kernel_traitsIf13__nv_bfloat16fS2_fjLj5120ELj1ELj1ELj4ELj16ENS_18Kernel_traits_baseILj5120EfS2_fS2_fjLj128EEEEELb0ELb0ELb0ELb1EEEvNS_9BwdParamsE,@"STO_CUDA_ENTRY STV_DEFAULT"
_ZN10layer_norm13ln_bwd_kernelINS_13Kernel_traitsIf13__nv_bfloat16fS2_fjLj5120ELj1ELj1ELj4ELj16ENS_18Kernel_traits_baseILj5120EfS2_fS2_fjLj128EEEEELb0ELb0ELb0ELb1EEEvNS_9BwdParamsE:
.text._ZN10layer_norm13ln_bwd_kernelINS_13Kernel_traitsIf13__nv_bfloat16fS2_fjLj5120ELj1ELj1ELj4ELj16ENS_18Kernel_traits_baseILj5120EfS2_fS2_fjLj128EEEEELb0ELb0ELb0ELb1EEEvNS_9BwdParamsE:
        /* <DEDUP_REMOVED lines=48> */
[----:B------:R1:W-:Y:S01]  /*0300*/  STL [R1+0x3c], RZ ;  /* 0x00003cff01007387 */ /* 0x0003e20000100800 */
[----:B------:R-:W2:Y:S08]  /*0310*/  LDC.64 R2, c[0x0][0x3d0] ;  /* 0x0000f400ff027b82 */ /* 0x000eb00000000a00 */
[----:B------:R-:W3:Y:S01]  /*0320*/  LDC.64 R4, c[0x0][0x3e0] ;  /* 0x0000f800ff047b82 */ /* 0x000ee20000000a00 */
[----:B------:R1:W-:Y:S01]  /*0330*/  STL [R1+0x38], RZ ;  /* 0x000038ff01007387 */ /* 0x0003e20000100800 */
[----:B------:R-:W-:Y:S01]  /*0340*/  HFMA2 R252, -RZ, RZ, 0, 0 ;  /* 0x00000000fffc7431 */ /* 0x000fe200000001ff */
[----:B------:R-:W-:-:S02]  /*0350*/  UPLOP3.LUT UP1, UPT, UPT, UPT, UPT, 0x40, 0x4 ;  /* 0x000000000004789c */ /* 0x000fc40003f2e870 */
[----:B------:R1:W-:Y:S01]  /*0360*/  STL [R1+0x34], RZ ;  /* 0x000034ff01007387 */ /* 0x0003e20000100800 */
[----:B------:R-:W-:Y:S01]  /*0370*/  HFMA2 R231, -RZ, RZ, 0, 0 ;  /* 0x00000000ffe77431 */ /* 0x000fe200000001ff */
[----:B------:R-:W-:Y:S02]  /*0380*/  CS2R R250, SRZ ;  /* 0x0000000000fa7805 */ /* 0x000fe4000001ff00 */
[----:B------:R-:W-:Y:S01]  /*0390*/  CS2R R248, SRZ ;  /* 0x0000000000f87805 */ /* 0x000fe2000001ff00 */
[----:B------:R1:W-:Y:S01]  /*03a0*/  STL [R1+0x30], RZ ;  /* 0x000030ff01007387 */ /* 0x0003e20000100800 */
[----:B------:R-:W-:Y:S02]  /*03b0*/  CS2R R246, SRZ ;  /* 0x0000000000f67805 */ /* 0x000fe4000001ff00 */
[----:B------:R-:W-:Y:S02]  /*03c0*/  CS2R R244, SRZ ;  /* 0x0000000000f47805 */ /* 0x000fe4000001ff00 */
[----:B------:R-:W-:Y:S01]  /*03d0*/  CS2R R242, SRZ ;  /* 0x0000000000f27805 */ /* 0x000fe2000001ff00 */
[----:B------:R1:W-:Y:S01]  /*03e0*/  STL [R1+0x2c], RZ ;  /* 0x00002cff01007387 */ /* 0x0003e20000100800 */
[----:B------:R-:W-:-:S02]  /*03f0*/  MOV R241, RZ ;  /* 0x000000ff00f17202 */ /* 0x000fc40000000f00 */
[----:B------:R-:W-:Y:S01]  /*0400*/  CS2R R236, SRZ ;  /* 0x0000000000ec7805 */ /* 0x000fe2000001ff00 */
[----:B--2---:R-:W-:Y:S01]  /*0410*/  IMAD.WIDE.U32 R2, R0, 0x20, R2 ;  /* 0x0000002000027825 */ /* 0x004fe200078e0002 */
[----:B------:R1:W-:Y:S01]  /*0420*/  STL [R1+0x28], RZ ;  /* 0x000028ff01007387 */ /* 0x0003e20000100800 */
[----:B------:R-:W-:Y:S02]  /*0430*/  CS2R R234, SRZ ;  /* 0x0000000000ea7805 */ /* 0x000fe4000001ff00 */
[----:B------:R-:W-:Y:S02]  /*0440*/  CS2R R232, SRZ ;  /* 0x0000000000e87805 */ /* 0x000fe4000001ff00 */
[----:B------:R-:W-:Y:S01]  /*0450*/  MOV R195, RZ ;  /* 0x000000ff00c37202 */ /* 0x000fe20000000f00 */
        /* <DEDUP_REMOVED lines=21> */
[----:B------:R-:W2:Y:S03]  /*05b0*/  LDCU UR9, c[0x0][0x388] ;  /* 0x00007100ff0977ac */ /* 0x000ea60008000800 */
[----:B------:R1:W-:Y:S01]  /*05c0*/  STL [R1+0xc], RZ ;  /* 0x00000cff01007387 */ /* 0x0003e20000100800 */
[----:B------:R-:W4:Y:S03]  /*05d0*/  LDCU.U8 UR8, c[0x0][0x410] ;  /* 0x00008200ff0877ac */ /* 0x000f260008000000 */
[----:B------:R1:W-:Y:S01]  /*05e0*/  STL [R1+0x8], RZ ;  /* 0x000008ff01007387 */ /* 0x0003e20000100800 */
[----:B------:R-:W1:Y:S03]  /*05f0*/  LDCU UR12, c[0x0][0x400] ;  /* 0x00008000ff0c77ac */ /* 0x000e660008000800 */
[----:B------:R0:W-:Y:S01]  /*0600*/  STL [R1+0x4], RZ ;  /* 0x000004ff01007387 */ /* 0x0001e20000100800 */
[----:B------:R-:W1:Y:S03]  /*0610*/  LDCU.64 UR14, c[0x0][0x478] ;  /* 0x00008f00ff0e77ac */ /* 0x000e660008000a00 */
[----:B------:R1:W-:Y:S01]  /*0620*/  STL [R1], RZ ;  /* 0x000000ff01007387 */ /* 0x0003e20000100800 */
[----:B---3--:R-:W-:-:S02]  /*0630*/  ISETP.NE.U32.AND P0, PT, R4, RZ, PT ;  /* 0x000000ff0400720c */ /* 0x008fc40003f05070 */
[----:B------:R-:W-:Y:S02]  /*0640*/  CS2R R184, SRZ ;  /* 0x0000000000b87805 */ /* 0x000fe4000001ff00 */
[----:B------:R-:W-:Y:S01]  /*0650*/  MOV R0, UR4 ;  /* 0x0000000400007c02 */ /* 0x000fe20008000f00 */
[----:B0-----:R-:W5:Y:S01]  /*0660*/  LDG.E.128 R64, desc[UR6][R2.64] ;  /* 0x0000000602407981 */ /* 0x001f62000c1e1d00 */
[----:B------:R-:W-:Y:S02]  /*0670*/  ISETP.NE.AND.EX P0, PT, R5, RZ, PT, P0 ;  /* 0x000000ff0500720c */ /* 0x000fe40003f05300 */
[----:B------:R-:W-:Y:S02]  /*0680*/  CS2R R4, SRZ ;  /* 0x0000000000047805 */ /* 0x000fe4000001ff00 */
[----:B------:R-:W-:Y:S01]  /*0690*/  CS2R R186, SRZ ;  /* 0x0000000000ba7805 */ /* 0x000fe2000001ff00 */
[----:B------:R-:W5:Y:S01]  /*06a0*/  LDG.E.128 R60, desc[UR6][R2.64+0x10] ;  /* 0x00001006023c7981 */ /* 0x000f62000c1e1d00 */
[----:B------:R-:W-:-:S02]  /*06b0*/  CS2R R188, SRZ ;  /* 0x0000000000bc7805 */ /* 0x000fc4000001ff00 */
[----:B------:R-:W-:Y:S02]  /*06c0*/  CS2R R190, SRZ ;  /* 0x0000000000be7805 */ /* 0x000fe4000001ff00 */
[----:B------:R-:W-:Y:S01]  /*06d0*/  CS2R R192, SRZ ;  /* 0x0000000000c07805 */ /* 0x000fe2000001ff00 */
[----:B------:R-:W5:Y:S01]  /*06e0*/  LDG.E.128 R56, desc[UR6][R2.64+0x1000] ;  /* 0x0010000602387981 */ /* 0x000f62000c1e1d00 */
[----:B------:R-:W0:Y:S03]  /*06f0*/  LDCU.64 UR10, c[0x0][0x438] ;  /* 0x00008700ff0a77ac */ /* 0x000e260008000a00 */
[----:B------:R-:W5:Y:S04]  /*0700*/  LDG.E.128 R52, desc[UR6][R2.64+0x1010] ;  /* 0x0010100602347981 */ /* 0x000f68000c1e1d00 */
[----:B------:R-:W5:Y:S04]  /*0710*/  LDG.E.128 R48, desc[UR6][R2.64+0x2000] ;  /* 0x0020000602307981 */ /* 0x000f68000c1e1d00 */
[----:B------:R-:W5:Y:S04]  /*0720*/  LDG.E.128 R44, desc[UR6][R2.64+0x2010] ;  /* 0x00201006022c7981 */ /* 0x000f68000c1e1d00 */
[----:B------:R-:W5:Y:S04]  /*0730*/  LDG.E.128 R40, desc[UR6][R2.64+0x3000] ;  /* 0x0030000602287981 */ /* 0x000f68000c1e1d00 */
[----:B------:R-:W5:Y:S04]  /*0740*/  LDG.E.128 R36, desc[UR6][R2.64+0x3010] ;  /* 0x0030100602247981 */ /* 0x000f68000c1e1d00 */
[----:B------:R-:W5:Y:S04]  /*0750*/  LDG.E.128 R32, desc[UR6][R2.64+0x4000] ;  /* 0x0040000602207981 */ /* 0x000f68000c1e1d00 */
[----:B------:R3:W5:Y:S02]  /*0760*/  LDG.E.128 R28, desc[UR6][R2.64+0x4010] ;  /* 0x00401006021c7981 */ /* 0x000764000c1e1d00 */
[----:B01234-:R-:W-:-:S07]  /*0770*/  CS2R R2, SRZ ;  /* 0x0000000000027805 */ /* 0x01ffce000001ff00 */
.L_x_7894:
[----:B------:R-:W0:Y:S01]  /*0780*/  S2R R120, SR_TID.X ;  /* 0x0000000000787919 */ /* 0x000e220000002100 */
[----:B------:R-:W1:Y:S01]  /*0790*/  LDC.64 R208, c[0x0][0x3c0] ;  /* 0x0000f000ffd07b82 */ /* 0x000e620000000a00 */
[----:B------:R-:W-:-:S05]  /*07a0*/  IMAD R118, R0, UR9, RZ ;  /* 0x0000000900767c24 */ /* 0x000fca000f8e02ff */
[----:B------:R-:W-:Y:S02]  /*07b0*/  SHF.R.S32.HI R119, RZ, 0x1f, R118 ;  /* 0x0000001fff777819 */ /* 0x000fe40000011476 */
[----:B------:R-:W2:Y:S02]  /*07c0*/  LDC.64 R172, c[0x0][0x428] ;  /* 0x00010a00ffac7b82 */ /* 0x000ea40000000a00 */
[----:B------:R-:W-:-:S06]  /*07d0*/  LEA.HI R119, R119, R118, RZ, 0x3 ;  /* 0x0000007677777211 */ /* 0x000fcc00078f18ff */
[----:B------:R-:W3:Y:S08]  /*07e0*/  @P0 LDC.64 R116, c[0x0][0x3e0] ;  /* 0x0000f800ff740b82 */ /* 0x000ef00000000a00 */
[----:B------:R-:W4:Y:S01]  /*07f0*/  LDC.64 R164, c[0x0][0x3a8] ;  /* 0x0000ea00ffa47b82 */ /* 0x000f220000000a00 */
[----:B-1----:R-:W-:Y:S01]  /*0800*/  IMAD.WIDE R208, R0, 0x4, R208 ;  /* 0x0000000400d07825 */ /* 0x002fe200078e02d0 */
[----:B0-----:R-:W-:-:S06]  /*0810*/  LEA.HI.SX32 R194, R119, R120, 0x1d ;  /* 0x0000007877c27211 */ /* 0x001fcc00078feaff */
[----:B------:R-:W0:Y:S01]  /*0820*/  LDC.64 R196, c[0x0][0x3c8] ;  /* 0x0000f200ffc47b82 */ /* 0x000e220000000a00 */
[----:B------:R-:W4:Y:S01]  /*0830*/  LDG.E R208, desc[UR6][R208.64] ;  /* 0x00000006d0d07981 */ /* 0x000f22000c1e1900 */
[C---:B------:R-:W-:Y:S02]  /*0840*/  IADD3 R206, PT, PT, R194.reuse, 0x80, RZ ;  /* 0x00000080c2ce7810 */ /* 0x040fe40007ffe0ff */
[C---:B------:R-:W-:Y:S02]  /*0850*/  IADD3 R210, PT, PT, R194.reuse, 0x100, RZ ;  /* 0x00000100c2d27810 */ /* 0x040fe40007ffe0ff */
[C---:B------:R-:W-:Y:S01]  /*0860*/  IADD3 R211, PT, PT, R194.reuse, 0x180, RZ ;  /* 0x00000180c2d37810 */ /* 0x040fe20007ffe0ff */
[C---:B--2---:R-:W-:Y:S01]  /*0870*/  IMAD.WIDE.U32 R120, R194.reuse, 0x10, R172 ;  /* 0x00000010c2787825 */ /* 0x044fe200078e00ac */
[----:B------:R-:W-:-:S03]  /*0880*/  IADD3 R212, PT, PT, R194, 0x200, RZ ;  /* 0x00000200c2d47810 */ /* 0x000fc60007ffe0ff */
[----:B---3--:R-:W-:Y:S02]  /*0890*/  @P0 IMAD.WIDE R116, R0, 0x2, R116 ;  /* 0x0000000200740825 */ /* 0x008fe400078e0274 */
[----:B------:R-:W2:Y:S02]  /*08a0*/  LDG.E.128 R120, desc[UR6][R120.64] ;  /* 0x0000000678787981 */ /* 0x000ea4000c1e1d00 */
[----:B----4-:R-:W-:Y:S02]  /*08b0*/  IMAD.WIDE.U32 R136, R206, 0x20, R164 ;  /* 0x00000020ce887825 */ /* 0x010fe400078e00a4 */
[----:B------:R-:W3:Y:S02]  /*08c0*/  @P0 LDG.E.U16 R209, desc[UR6][R116.64] ;  /* 0x0000000674d10981 */ /* 0x000ee4000c1e1500 */
[----:B------:R-:W-:Y:S02]  /*08d0*/  IMAD.WIDE.U32 R144, R210, 0x10, R172 ;  /* 0x00000010d2907825 */ /* 0x000fe400078e00ac */
[----:B------:R-:W4:Y:S02]  /*08e0*/  LDG.E.128 R128, desc[UR6][R136.64] ;  /* 0x0000000688807981 */ /* 0x000f24000c1e1d00 */
[----:B------:R-:W-:-:S02]  /*08f0*/  IMAD.WIDE.U32 R124, R194, 0x20, R164 ;  /* 0x00000020c27c7825 */ /* 0x000fc400078e00a4 */
[----:B------:R-:W4:Y:S02]  /*0900*/  LDG.E.128 R144, desc[UR6][R144.64] ;  /* 0x0000000690907981 */ /* 0x000f24000c1e1d00 */
[--C-:B------:R-:W-:Y:S02]  /*0910*/  IMAD.WIDE.U32 R148, R210, 0x20, R164.reuse ;  /* 0x00000020d2947825 */ /* 0x100fe400078e00a4 */
[----:B------:R-:W4:Y:S02]  /*0920*/  LDG.E.128 R116, desc[UR6][R124.64] ;  /* 0x000000067c747981 */ /* 0x000f24000c1e1d00 */
[C-C-:B------:R-:W-:Y:S02]  /*0930*/  IMAD.WIDE.U32 R156, R211.reuse, 0x20, R164.reuse ;  /* 0x00000020d39c7825 */ /* 0x140fe400078e00a4 */
[----:B------:R-:W3:Y:S02]  /*0940*/  LDG.E.128 R136, desc[UR6][R136.64+0x10] ;  /* 0x0000100688887981 */ /* 0x000ee4000c1e1d00 */
[----:B------:R-:W-:Y:S01]  /*0950*/  IMAD.WIDE.U32 R164, R212, 0x20, R164 ;  /* 0x00000020d4a47825 */ /* 0x000fe200078e00a4 */
[----:B------:R-:W-:Y:S01]  /*0960*/  ISETP.NE.U32.AND P1, PT, RZ, UR10, PT ;  /* 0x0000000aff007c0c */ /* 0x000fe2000bf25070 */
[----:B------:R-:W4:Y:S02]  /*0970*/  LDG.E.128 R140, desc[UR6][R148.64] ;  /* 0x00000006948c7981 */ /* 0x000f24000c1e1d00 */
[----:B------:R-:W-:-:S02]  /*0980*/  IMAD.WIDE.U32 R168, R211, 0x10, R172 ;  /* 0x00000010d3a87825 */ /* 0x000fc400078e00ac */
[----:B------:R-:W4:Y:S02]  /*0990*/  LDG.E.128 R124, desc[UR6][R124.64+0x10] ;  /* 0x000010067c7c7981 */ /* 0x000f24000c1e1d00 */
[----:B0-----:R-:W-:Y:S02]  /*09a0*/  IMAD.WIDE R196, R0, 0x4, R196 ;  /* 0x0000000400c47825 */ /* 0x001fe400078e02c4 */
[----:B------:R-:W4:Y:S04]  /*09b0*/  LDG.E.128 R160, desc[UR6][R164.64] ;  /* 0x00000006a4a07981 */ /* 0x000f28000c1e1d00 */
[----:B------:R-:W3:Y:S04]  /*09c0*/  LDG.E.128 R168, desc[UR6][R168.64] ;  /* 0x00000006a8a87981 */ /* 0x000ee8000c1e1d00 */
[----:B------:R0:W4:Y:S01]  /*09d0*/  LDG.E R207, desc[UR6][R196.64] ;  /* 0x00000006c4cf7981 */ /* 0x000122000c1e1900 */
[----:B------:R-:W-:-:S02]  /*09e0*/  ISETP.NE.AND.EX P1, PT, RZ, UR11, PT, P1 ;  /* 0x0000000bff007c0c */ /* 0x000fc4000bf25310 */
[----:B------:R-:W-:Y:S01]  /*09f0*/  ISETP.NE.AND P3, PT, RZ, UR8, PT ;  /* 0x00000008ff007c0c */ /* 0x000fe2000bf65270 */
[--C-:B------:R-:W-:Y:S01]  /*0a00*/  IMAD.WIDE.U32 R132, R206, 0x10, R172.reuse ;  /* 0x00000010ce847825 */ /* 0x100fe200078e00ac */
[----:B------:R-:W4:Y:S04]  /*0a10*/  LDG.E.128 R164, desc[UR6][R164.64+0x10] ;  /* 0x00001006a4a47981 */ /* 0x000f28000c1e1d00 */
[----:B------:R-:W4:Y:S04]  /*0a20*/  LDG.E.128 R148, desc[UR6][R148.64+0x10] ;  /* 0x0000100694947981 */ /* 0x000f28000c1e1d00 */
[----:B------:R-:W4:Y:S01]  /*0a30*/  LDG.E.128 R152, desc[UR6][R156.64] ;  /* 0x000000069c987981 */ /* 0x000f22000c1e1d00 */
[----:B------:R-:W1:Y:S08]  /*0a40*/  @P1 LDC.64 R202, c[0x0][0x438] ;  /* 0x00010e00ffca1b82 */ /* 0x000e700000000a00 */
[----:B0-----:R-:W0:Y:S01]  /*0a50*/  @P1 LDC.64 R196, c[0x0][0x438] ;  /* 0x00010e00ffc41b82 */ /* 0x001e220000000a00 */
[C---:B------:R-:W-:Y:S01]  /*0a60*/  IMAD.WIDE.U32 R172, R212.reuse, 0x10, R172 ;  /* 0x00000010d4ac7825 */ /* 0x040fe200078e00ac */
[----:B------:R-:W4:Y:S04]  /*0a70*/  LDG.E.128 R132, desc[UR6][R132.64] ;  /* 0x0000000684847981 */ /* 0x000f28000c1e1d00 */
[----:B------:R-:W4:Y:S02]  /*0a80*/  LDG.E.128 R156, desc[UR6][R156.64+0x10] ;  /* 0x000010069c9c7981 */ /* 0x000f24000c1e1d00 */
[----:B------:R-:W4:Y:S02]  /*0a90*/  @P1 LDC.64 R198, c[0x0][0x438] ;  /* 0x00010e00ffc61b82 */ /* 0x000f240000000a00 */
[----:B------:R-:W4:Y:S01]  /*0aa0*/  LDG.E.128 R172, desc[UR6][R172.64] ;  /* 0x00000006acac7981 */ /* 0x000f22000c1e1d00 */
[----:B-1----:R-:W-:-:S05]  /*0ab0*/  @P1 IMAD.WIDE.U32 R202, R212, 0x20, R202 ;  /* 0x00000020d4ca1825 */ /* 0x002fca00078e00ca */
[----:B------:R-:W1:Y:S01]  /*0ac0*/  @P1 LDC.64 R200, c[0x0][0x438] ;  /* 0x00010e00ffc81b82 */ /* 0x000e620000000a00 */
[----:B-----5:R-:W5:Y:S01]  /*0ad0*/  @P1 LDG.E.128 R100, desc[UR6][R202.64] ;  /* 0x00000006ca641981 */ /* 0x020f62000c1e1d00 */
[----:B0-----:R-:W-:Y:S01]  /*0ae0*/  @P1 IMAD.WIDE.U32 R196, R206, 0x20, R196 ;  /* 0x00000020cec41825 */ /* 0x001fe200078e00c4 */
[----:B------:R-:W-:Y:S02]  /*0af0*/  MOV R206, 0x3f800000 ;  /* 0x3f80000000ce7802 */ /* 0x000fe40000000f00 */
[----:B------:R0:W5:Y:S03]  /*0b00*/  @P1 LDG.E.128 R104, desc[UR6][R202.64+0x10] ;  /* 0x00001006ca681981 */ /* 0x000166000c1e1d00 */
[----:B------:R-:W1:Y:S01]  /*0b10*/  @P1 LDC.64 R204, c[0x0][0x438] ;  /* 0x00010e00ffcc1b82 */ /* 0x000e620000000a00 */
[----:B------:R-:W5:Y:S01]  /*0b20*/  @P1 LDG.E.128 R76, desc[UR6][R196.64] ;  /* 0x00000006c44c1981 */ /* 0x000f62000c1e1d00 */
[----:B------:R-:W-:-:S02]  /*0b30*/  FSEL R208, R208, RZ, !P3 ;  /* 0x000000ffd0d07208 */ /* 0x000fc40005800000 */
[C---:B--2---:R-:W-:Y:S02]  /*0b40*/  PRMT R212, R120.reuse, 0x7632, R212 ;  /* 0x0000763278d47816 */ /* 0x044fe400000000d4 */
[----:B------:R-:W-:Y:S02]  /*0b50*/  SHF.L.U32 R221, R120, 0x10, RZ ;  /* 0x0000001078dd7819 */ /* 0x000fe400000006ff */
[----:B---3--:R-:W-:Y:S01]  /*0b60*/  SHF.L.U32 R239, R168, 0x10, RZ ;  /* 0x00000010a8ef7819 */ /* 0x008fe200000006ff */
[C---:B------:R-:W-:Y:S01]  /*0b70*/  FADD.FTZ R120, -R208.reuse, R137 ;  /* 0x00000089d0787221 */ /* 0x040fe20000010100 */
[----:B------:R-:W-:Y:S01]  /*0b80*/  @P0 SHF.L.U32 R206, R209, 0x10, RZ ;  /* 0x00000010d1ce0819 */ /* 0x000fe200000006ff */
[C---:B----4-:R-:W-:Y:S01]  /*0b90*/  FADD.FTZ R127, -R208.reuse, R127 ;  /* 0x0000007fd07f7221 */ /* 0x050fe20000010100 */
[----:B0-----:R-:W-:Y:S01]  /*0ba0*/  PRMT R203, R147, 0x7632, R203 ;  /* 0x0000763293cb7816 */ /* 0x001fe200000000cb */
[C---:B------:R-:W-:Y:S01]  /*0bb0*/  FADD.FTZ R209, -R208.reuse, R136 ;  /* 0x00000088d0d17221 */ /* 0x040fe20000010100 */
[--C-:B------:R-:W-:Y:S01]  /*0bc0*/  FADD.FTZ R136, -R208, R163.reuse ;  /* 0x000000a3d0887221 */ /* 0x100fe20000010100 */
[----:B------:R-:W-:Y:S01]  /*0bd0*/  PRMT R163, R168, 0x7632, R163 ;  /* 0x00007632a8a37816 */ /* 0x000fe200000000a3 */
[----:B------:R-:W-:Y:S01]  /*0be0*/  @P1 IMAD.WIDE.U32 R198, R210, 0x20, R198 ;  /* 0x00000020d2c61825 */ /* 0x000fe200078e00c6 */
[----:B------:R-:W-:-:S03]  /*0bf0*/  MOV R168, R203 ;  /* 0x000000cb00a87202 */ /* 0x000fc60000000f00 */
[C---:B------:R-:W-:Y:S01]  /*0c00*/  FMUL.FTZ R203, R207.reuse, R120 ;  /* 0x00000078cfcb7220 */ /* 0x040fe20000410000 */
[----:B------:R-:W-:Y:S01]  /*0c10*/  FMUL.FTZ R230, R207, R127 ;  /* 0x0000007fcfe67220 */ /* 0x000fe20000410000 */
[----:B------:R-:W2:Y:S04]  /*0c20*/  LDL.LU R120, [R1] ;  /* 0x0000000001787983 */ /* 0x000ea80000300800 */
[----:B------:R-:W3:Y:S01]  /*0c30*/  LDL.LU R127, [R1+0x8] ;  /* 0x00000800017f7983 */ /* 0x000ee20000300800 */
[----:B------:R-:W-:Y:S01]  /*0c40*/  FADD.FTZ R125, -R208, R125 ;  /* 0x0000007dd07d7221 */ /* 0x000fe20000010100 */
[----:B-1----:R-:W-:Y:S01]  /*0c50*/  @P1 IMAD.WIDE.U32 R200, R211, 0x20, R200 ;  /* 0x00000020d3c81825 */ /* 0x002fe200078e00c8 */
[----:B------:R-:W-:-:S03]  /*0c60*/  PRMT R216, R146, 0x7632, R216 ;  /* 0x0000763292d87816 */ /* 0x000fc600000000d8 */
[C---:B------:R-:W-:Y:S01]  /*0c70*/  FADD.FTZ R219, -R208.reuse, R124 ;  /* 0x0000007cd0db7221 */ /* 0x040fe20000010100 */
[----:B------:R-:W-:Y:S01]  /*0c80*/  FADD.FTZ R218, -R208, R126 ;  /* 0x0000007ed0da7221 */ /* 0x000fe20000010100 */
[----:B------:R-:W-:Y:S01]  /*0c90*/  @P1 IMAD.WIDE.U32 R204, R194, 0x20, R204 ;  /* 0x00000020c2cc1825 */ /* 0x000fe200078e00cc */
[----:B------:R-:W-:Y:S01]  /*0ca0*/  PRMT R213, R122, 0x7632, R213 ;  /* 0x000076327ad57816 */ /* 0x000fe200000000d5 */
[----:B------:R0:W5:Y:S02]  /*0cb0*/  @P1 LDG.E.128 R80, desc[UR6][R196.64+0x10] ;  /* 0x00001006c4501981 */ /* 0x000164000c1e1d00 */
[----:B------:R-:W-:Y:S01]  /*0cc0*/  FADD.FTZ R126, -R208, R160 ;  /* 0x000000a0d07e7221 */ /* 0x000fe20000010100 */
[----:B------:R-:W-:Y:S01]  /*0cd0*/  FMUL.FTZ R225, R207, R125 ;  /* 0x0000007dcfe17220 */ /* 0x000fe20000410000 */
[----:B------:R-:W-:Y:S01]  /*0ce0*/  PRMT R220, R135, 0x7632, R220 ;  /* 0x0000763287dc7816 */ /* 0x000fe200000000dc */
[----:B------:R-:W5:Y:S01]  /*0cf0*/  @P1 LDG.E.128 R84, desc[UR6][R198.64] ;  /* 0x00000006c6541981 */ /* 0x000f62000c1e1d00 */
[----:B------:R-:W-:Y:S01]  /*0d00*/  SHF.L.U32 R122, R122, 0x10, RZ ;  /* 0x000000107a7a7819 */ /* 0x000fe200000006ff */
[----:B------:R-:W-:Y:S01]  /*0d10*/  FMUL.FTZ R219, R207, R219 ;  /* 0x000000dbcfdb7220 */ /* 0x000fe20000410000 */
[----:B------:R-:W-:Y:S01]  /*0d20*/  PRMT R223, R145, 0x7632, R223 ;  /* 0x0000763291df7816 */ /* 0x000fe200000000df */
[----:B------:R1:W5:Y:S01]  /*0d30*/  @P1 LDG.E.128 R88, desc[UR6][R198.64+0x10] ;  /* 0x00001006c6581981 */ /* 0x000362000c1e1d00 */
[C---:B0-----:R-:W-:Y:S01]  /*0d40*/  FADD.FTZ R197, -R208.reuse, R140 ;  /* 0x0000008cd0c57221 */ /* 0x041fe20000010100 */
[----:B------:R-:W-:Y:S01]  /*0d50*/  MOV R160, R216 ;  /* 0x000000d800a07202 */ /* 0x000fe20000000f00 */
[C-C-:B------:R-:W-:Y:S01]  /*0d60*/  FADD.FTZ R140, -R208.reuse, R167.reuse ;  /* 0x000000a7d08c7221 */ /* 0x140fe20000010100 */
[----:B------:R-:W4:Y:S01]  /*0d70*/  LDL.LU R125, [R1+0x10] ;  /* 0x00001000017d7983 */ /* 0x000f220000300800 */
[----:B------:R-:W-:Y:S01]  /*0d80*/  SHF.L.U32 R240, R169, 0x10, RZ ;  /* 0x00000010a9f07819 */ /* 0x000fe200000006ff */
[----:B------:R-:W-:Y:S01]  /*0d90*/  FADD.FTZ R137, -R208, R164 ;  /* 0x000000a4d0897221 */ /* 0x000fe20000010100 */
[----:B------:R-:W-:Y:S01]  /*0da0*/  PRMT R222, R144, 0x7632, R222 ;  /* 0x0000763290de7816 */ /* 0x000fe200000000de */
[----:B------:R-:W5:Y:S01]  /*0db0*/  @P1 LDG.E.128 R92, desc[UR6][R200.64] ;  /* 0x00000006c85c1981 */ /* 0x000f62000c1e1d00 */
[----:B------:R-:W-:Y:S01]  /*0dc0*/  PRMT R167, R170, 0x7632, R167 ;  /* 0x00007632aaa77816 */ /* 0x000fe200000000a7 */
[----:B-1----:R-:W-:Y:S01]  /*0dd0*/  FADD.FTZ R198, -R208, R138 ;  /* 0x0000008ad0c67221 */ /* 0x002fe20000010100 */
[----:B------:R-:W-:Y:S01]  /*0de0*/  SHF.L.U32 R199, R144, 0x10, RZ ;  /* 0x0000001090c77819 */ /* 0x000fe200000006ff */
[----:B------:R0:W5:Y:S01]  /*0df0*/  @P1 LDG.E.128 R96, desc[UR6][R200.64+0x10] ;  /* 0x00001006c8601981 */ /* 0x000162000c1e1d00 */
[----:B------:R-:W-:Y:S01]  /*0e00*/  MOV R202, R220 ;  /* 0x000000dc00ca7202 */ /* 0x000fe20000000f00 */
[C---:B------:R-:W-:Y:S01]  /*0e10*/  FADD.FTZ R196, -R208.reuse, R139 ;  /* 0x0000008bd0c47221 */ /* 0x040fe20000010100 */
[C---:B------:R-:W-:Y:S01]  /*0e20*/  PRMT R215, R133.reuse, 0x7632, R215 ;  /* 0x0000763285d77816 */ /* 0x040fe200000000d7 */
[----:B------:R-:W5:Y:S01]  /*0e30*/  @P1 LDG.E.128 R68, desc[UR6][R204.64] ;  /* 0x00000006cc441981 */ /* 0x000f62000c1e1d00 */
[----:B------:R-:W-:Y:S01]  /*0e40*/  SHF.L.U32 R210, R133, 0x10, RZ ;  /* 0x0000001085d27819 */ /* 0x000fe200000006ff */
[C---:B------:R-:W-:Y:S01]  /*0e50*/  FADD.FTZ R144, -R208.reuse, R149 ;  /* 0x00000095d0907221 */ /* 0x040fe20000010100 */
[C---:B------:R-:W-:Y:S01]  /*0e60*/  FADD.FTZ R138, -R208.reuse, R165 ;  /* 0x000000a5d08a7221 */ /* 0x040fe20000010100 */
[----:B------:R1:W5:Y:S01]  /*0e70*/  @P1 LDG.E.128 R72, desc[UR6][R204.64+0x10] ;  /* 0x00001006cc481981 */ /* 0x000362000c1e1d00 */
[----:B------:R-:W-:Y:S01]  /*0e80*/  PRMT R164, R169, 0x7632, R164 ;  /* 0x00007632a9a47816 */ /* 0x000fe200000000a4 */
[C---:B0-----:R-:W-:Y:S01]  /*0e90*/  FADD.FTZ R200, -R208.reuse, R148 ;  /* 0x00000094d0c87221 */ /* 0x041fe20000010100 */
[C---:B------:R-:W-:Y:S01]  /*0ea0*/  FADD.FTZ R201, -R208.reuse, R150 ;  /* 0x00000096d0c97221 */ /* 0x040fe20000010100 */
[C---:B------:R-:W-:Y:S01]  /*0eb0*/  FADD.FTZ R148, -R208.reuse, R151 ;  /* 0x00000097d0947221 */ /* 0x040fe20000010100 */
[C---:B------:R-:W-:Y:S01]  /*0ec0*/  FADD.FTZ R150, -R208.reuse, R152 ;  /* 0x00000098d0967221 */ /* 0x040fe20000010100 */
[C---:B------:R-:W-:Y:S01]  /*0ed0*/  FADD.FTZ R116, -R208.reuse, R116 ;  /* 0x00000074d0747221 */ /* 0x040fe20000010100 */
[C---:B------:R-:W-:Y:S01]  /*0ee0*/  FADD.FTZ R117, -R208.reuse, R117 ;  /* 0x00000075d0757221 */ /* 0x040fe20000010100 */
[C---:B------:R-:W-:Y:S01]  /*0ef0*/  FADD.FTZ R118, -R208.reuse, R118 ;  /* 0x00000076d0767221 */ /* 0x040fe20000010100 */
[C---:B------:R-:W-:Y:S01]  /*0f00*/  FADD.FTZ R119, -R208.reuse, R119 ;  /* 0x00000077d0777221 */ /* 0x040fe20000010100 */
[----:B-1----:R-:W-:Y:S01]  /*0f10*/  SHF.L.U32 R204, R135, 0x10, RZ ;  /* 0x0000001087cc7819 */ /* 0x002fe200000006ff */
        /* <DEDUP_REMOVED lines=16> */
[----:B------:R-:W-:Y:S01]  /*1020*/  MOV R165, R223 ;  /* 0x000000df00a57202 */ /* 0x000fe20000000f00 */
[----:B------:R-:W-:Y:S01]  /*1030*/  FADD.FTZ R139, -R208, R166 ;  /* 0x000000a6d08b7221 */ /* 0x000fe20000010100 */
[----:B------:R-:W-:Y:S01]  /*1040*/  MOV R169, R160 ;  /* 0x000000a000a97202 */ /* 0x000fe20000000f00 */
[----:B------:R-:W-:Y:S01]  /*1050*/  FADD.FTZ R195, R122, R195 ;  /* 0x000000c37ac37221 */ /* 0x000fe20000010000 */
[-C--:B------:R-:W-:Y:S01]  /*1060*/  FFMA.FTZ R189, R219, R122.reuse, R189 ;  /* 0x0000007adbbd7223 */ /* 0x080fe200000100bd */
[----:B------:R-:W-:Y:S01]  /*1070*/  FMUL.FTZ R223, R60, R122 ;  /* 0x0000007a3cdf7220 */ /* 0x000fe20000410000 */
[C---:B------:R-:W-:Y:S01]  /*1080*/  FMUL.FTZ R208, R207.reuse, R198 ;  /* 0x000000c6cfd07220 */ /* 0x040fe20000410000 */
[----:B------:R-:W-:Y:S01]  /*1090*/  SHF.L.U32 R198, R202, 0x10, RZ ;  /* 0x00000010cac67819 */ /* 0x000fe200000006ff */
[----:B------:R-:W-:Y:S01]  /*10a0*/  FMUL.FTZ R202, R207, R196 ;  /* 0x000000c4cfca7220 */ /* 0x000fe20000410000 */
[----:B------:R-:W-:-:S02]  /*10b0*/  MOV R122, R167 ;  /* 0x000000a7007a7202 */ /* 0x000fc40000000f00 */
[----:B------:R-:W-:Y:S01]  /*10c0*/  SHF.L.U32 R196, R169, 0x10, RZ ;  /* 0x00000010a9c47819 */ /* 0x000fe200000006ff */
[C---:B------:R-:W-:Y:S01]  /*10d0*/  FMUL.FTZ R169, R207.reuse, R144 ;  /* 0x00000090cfa97220 */ /* 0x040fe20000410000 */
[----:B------:R-:W-:Y:S01]  /*10e0*/  FMUL.FTZ R144, R207, R155 ;  /* 0x0000009bcf907220 */ /* 0x000fe20000410000 */
[----:B------:R-:W-:Y:S01]  /*10f0*/  SHF.L.U32 R155, R122, 0x10, RZ ;  /* 0x000000107a9b7819 */ /* 0x000fe200000006ff */
[----:B--2---:R-:W-:Y:S01]  /*1100*/  FADD.FTZ R120, R239, R120 ;  /* 0x00000078ef787221 */ /* 0x004fe20000010000 */
[----:B---3--:R-:W-:-:S04]  /*1110*/  FADD.FTZ R127, R240, R127 ;  /* 0x0000007ff07f7221 */ /* 0x008fc80000010000 */
[----:B------:R0:W-:Y:S04]  /*1120*/  STL [R1], R120 ;  /* 0x0000007801007387 */ /* 0x0001e80000100800 */
[----:B------:R-:W-:Y:S04]  /*1130*/  STL [R1+0x8], R127 ;  /* 0x0000087f01007387 */ /* 0x000fe80000100800 */
[----:B------:R-:W2:Y:S01]  /*1140*/  LDL.LU R122, [R1+0x18] ;  /* 0x00001800017a7983 */ /* 0x000ea20000300800 */
[----:B------:R-:W-:Y:S01]  /*1150*/  FMUL.FTZ R124, R207, R116 ;  /* 0x00000074cf7c7220 */ /* 0x000fe20000410000 */
[----:B------:R-:W-:Y:S01]  /*1160*/  SHF.L.U32 R212, R212, 0x10, RZ ;  /* 0x00000010d4d47819 */ /* 0x000fe200000006ff */
[----:B------:R-:W-:Y:S01]  /*1170*/  FADD.FTZ R5, R221, R5 ;  /* 0x00000005dd057221 */ /* 0x000fe20000010000 */
[----:B------:R-:W-:Y:S01]  /*1180*/  SHF.L.U32 R238, R170, 0x10, RZ ;  /* 0x00000010aaee7819 */ /* 0x000fe200000006ff */
[-C--:B------:R-:W-:Y:S01]  /*1190*/  FFMA.FTZ R193, R124, R221.reuse, R193 ;  /* 0x000000dd7cc17223 */ /* 0x080fe200000100c1 */
[----:B------:R-:W-:Y:S01]  /*11a0*/  FMUL.FTZ R221, R64, R221 ;  /* 0x000000dd40dd7220 */ /* 0x000fe20000410000 */
[----:B------:R-:W-:-:S02]  /*11b0*/  PRMT R170, R171, 0x7632, R170 ;  /* 0x00007632abaa7816 */ /* 0x000fc400000000aa */
[----:B------:R-:W-:Y:S02]  /*11c0*/  SHF.L.U32 R158, R171, 0x10, RZ ;  /* 0x00000010ab9e7819 */ /* 0x000fe400000006ff */
[----:B------:R-:W-:Y:S02]  /*11d0*/  PRMT R211, R121, 0x7632, R211 ;  /* 0x0000763279d37816 */ /* 0x000fe400000000d3 */
[----:B------:R-:W-:Y:S01]  /*11e0*/  MOV R171, R222 ;  /* 0x000000de00ab7202 */ /* 0x000fe20000000f00 */
[----:B------:R-:W-:Y:S01]  /*11f0*/  FMUL.FTZ R222, R207, R119 ;  /* 0x00000077cfde7220 */ /* 0x000fe20000410000 */
[----:B------:R-:W-:Y:S01]  /*1200*/  SHF.L.U32 R121, R121, 0x10, RZ ;  /* 0x0000001079797819 */ /* 0x000fe200000006ff */
[----:B------:R-:W-:Y:S01]  /*1210*/  FMUL.FTZ R229, R65, R212 ;  /* 0x000000d441e57220 */ /* 0x000fe20000410000 */
[----:B------:R-:W-:Y:S01]  /*1220*/  FADD.FTZ R119, RZ, R221 ;  /* 0x000000ddff777221 */ /* 0x000fe20000010000 */
[----:B------:R-:W-:Y:S02]  /*1230*/  SHF.L.U32 R211, R211, 0x10, RZ ;  /* 0x00000010d3d37819 */ /* 0x000fe400000006ff */
[----:B------:R-:W-:Y:S01]  /*1240*/  FMUL.FTZ R220, R66, R121 ;  /* 0x0000007942dc7220 */ /* 0x000fe20000410000 */
[----:B------:R-:W-:-:S02]  /*1250*/  FADD.FTZ R119, R229, R119 ;  /* 0x00000077e5777221 */ /* 0x000fc40000010000 */
[----:B------:R-:W-:Y:S02]  /*1260*/  FMUL.FTZ R228, R67, R211 ;  /* 0x000000d343e47220 */ /* 0x000fe40000410000 */
[----:B------:R-:W-:Y:S01]  /*1270*/  FADD.FTZ R119, R220, R119 ;  /* 0x00000077dc777221 */ /* 0x000fe20000010000 */
[----:B------:R-:W-:Y:S02]  /*1280*/  PRMT R214, R123, 0x7632, R214 ;  /* 0x000076327bd67816 */ /* 0x000fe400000000d6 */
[----:B------:R-:W-:Y:S01]  /*1290*/  SHF.L.U32 R213, R213, 0x10, RZ ;  /* 0x00000010d5d57819 */ /* 0x000fe200000006ff */
[----:B0-----:R-:W-:Y:S01]  /*12a0*/  FADD.FTZ R120, R228, R119 ;  /* 0x00000077e4787221 */ /* 0x001fe20000010000 */
[----:B------:R-:W-:Y:S02]  /*12b0*/  PRMT R217, R134, 0x7632, R217 ;  /* 0x0000763286d97816 */ /* 0x000fe400000000d9 */
[----:B------:R-:W-:Y:S01]  /*12c0*/  SHF.L.U32 R123, R123, 0x10, RZ ;  /* 0x000000107b7b7819 */ /* 0x000fe200000006ff */
[----:B------:R-:W-:Y:S01]  /*12d0*/  FMUL.FTZ R227, R61, R213 ;  /* 0x000000d53de37220 */ /* 0x000fe20000410000 */
[----:B------:R-:W-:Y:S01]  /*12e0*/  SHF.L.U32 R214, R214, 0x10, RZ ;  /* 0x00000010d6d67819 */ /* 0x000fe200000006ff */
[----:B------:R-:W-:Y:S01]  /*12f0*/  FADD.FTZ R119, R223, R120 ;  /* 0x00000078df777221 */ /* 0x000fe20000010000 */
[----:B------:R-:W-:Y:S01]  /*1300*/  PRMT R205, R132, 0x7632, R205 ;  /* 0x0000763284cd7816 */ /* 0x000fe200000000cd */
[C---:B------:R-:W-:Y:S01]  /*1310*/  FMUL.FTZ R216, R207.reuse, R117 ;  /* 0x00000075cfd87220 */ /* 0x040fe20000410000 */
[----:B------:R-:W-:Y:S01]  /*1320*/  MOV R159, R217 ;  /* 0x000000d9009f7202 */ /* 0x000fe20000000f00 */
[----:B------:R-:W-:Y:S01]  /*1330*/  FMUL.FTZ R217, R207, R118 ;  /* 0x00000076cfd97220 */ /* 0x000fe20000410000 */
[----:B------:R-:W-:Y:S01]  /*1340*/  FFMA.FTZ R120, R124, R221, RZ ;  /* 0x000000dd7c787223 */ /* 0x000fe200000100ff */
[----:B------:R-:W-:Y:S01]  /*1350*/  PRMT R166, R172, 0x7632, R166 ;  /* 0x00007632aca67816 */ /* 0x000fe200000000a6 */
[----:B------:R-:W-:Y:S01]  /*1360*/  FMUL.FTZ R224, R62, R123 ;  /* 0x0000007b3ee07220 */ /* 0x000fe20000410000 */
[----:B------:R-:W-:Y:S01]  /*1370*/  FADD.FTZ R233, R214, R233 ;  /* 0x000000e9d6e97221 */ /* 0x000fe20000010000 */
[-C--:B------:R-:W-:Y:S01]  /*1380*/  FFMA.FTZ R186, R230, R214.reuse, R186 ;  /* 0x000000d6e6ba7223 */ /* 0x080fe200000100ba */
[----:B------:R-:W-:Y:S01]  /*1390*/  FMUL.FTZ R226, R63, R214 ;  /* 0x000000d63fe27220 */ /* 0x000fe20000410000 */
[----:B------:R-:W-:Y:S01]  /*13a0*/  SHF.L.U32 R118, R205, 0x10, RZ ;  /* 0x00000010cd767819 */ /* 0x000fe200000006ff */
[----:B------:R-:W-:Y:S01]  /*13b0*/  FADD.FTZ R119, R227, R119 ;  /* 0x00000077e3777221 */ /* 0x000fe20000010000 */
[----:B------:R-:W-:Y:S01]  /*13c0*/  FMUL.FTZ R214, R207, R129 ;  /* 0x00000081cfd67220 */ /* 0x000fe20000410000 */
[----:B------:R-:W-:Y:S01]  /*13d0*/  FADD.FTZ R3, R121, R3 ;  /* 0x0000000379037221 */ /* 0x000fe20000010000 */
[----:B------:R-:W-:Y:S01]  /*13e0*/  FFMA.FTZ R191, R217, R121, R191 ;  /* 0x00000079d9bf7223 */ /* 0x000fe200000100bf */
[----:B------:R-:W-:Y:S01]  /*13f0*/  FFMA.FTZ R120, R216, R229, R120 ;  /* 0x000000e5d8787223 */ /* 0x000fe20000010078 */
[----:B------:R-:W-:Y:S01]  /*1400*/  SHF.L.U32 R132, R132, 0x10, RZ ;  /* 0x0000001084847819 */ /* 0x000fe200000006ff */
[----:B------:R-:W-:Y:S01]  /*1410*/  FADD.FTZ R119, R224, R119 ;  /* 0x00000077e0777221 */ /* 0x000fe20000010000 */
[----:B------:R-:W-:Y:S01]  /*1420*/  MOV R121, R166 ;  /* 0x000000a600797202 */ /* 0x000fe20000000f00 */
[----:B------:R-:W-:Y:S01]  /*1430*/  FMUL.FTZ R166, R207, R201 ;  /* 0x000000c9cfa67220 */ /* 0x000fe20000410000 */
[-C--:B------:R-:W-:Y:S01]  /*1440*/  FFMA.FTZ R184, R214, R118.reuse, R184 ;  /* 0x00000076d6b87223 */ /* 0x080fe200000100b8 */
[----:B------:R-:W-:Y:S01]  /*1450*/  FADD.FTZ R235, R118, R235 ;  /* 0x000000eb76eb7221 */ /* 0x000fe20000010000 */
[----:B------:R-:W-:Y:S01]  /*1460*/  FMUL.FTZ R201, R57, R118 ;  /* 0x0000007639c97220 */ /* 0x000fe20000410000 */
[----:B------:R-:W-:Y:S01]  /*1470*/  FFMA.FTZ R118, R217, R220, R120 ;  /* 0x000000dcd9767223 */ /* 0x000fe20000010078 */
[----:B------:R-:W-:Y:S01]  /*1480*/  FFMA.FTZ R190, R222, R211, R190 ;  /* 0x000000d3debe7223 */ /* 0x000fe200000100be */
[----:B------:R-:W-:Y:S01]  /*1490*/  FADD.FTZ R2, R211, R2 ;  /* 0x00000002d3027221 */ /* 0x000fe20000010000 */
[----:B------:R-:W-:Y:S01]  /*14a0*/  FMUL.FTZ R211, R56, R132 ;  /* 0x0000008438d37220 */ /* 0x000fe20000410000 */
[----:B------:R-:W-:Y:S01]  /*14b0*/  FADD.FTZ R119, R226, R119 ;  /* 0x00000077e2777221 */ /* 0x000fe20000010000 */
[----:B------:R-:W-:Y:S01]  /*14c0*/  FADD.FTZ R231, R213, R231 ;  /* 0x000000e7d5e77221 */ /* 0x000fe20000010000 */
[----:B------:R-:W-:Y:S01]  /*14d0*/  FFMA.FTZ R188, R225, R213, R188 ;  /* 0x000000d5e1bc7223 */ /* 0x000fe200000100bc */
[----:B----4-:R-:W-:Y:S01]  /*14e0*/  FADD.FTZ R125, R238, R125 ;  /* 0x0000007dee7d7221 */ /* 0x010fe20000010000 */
[----:B------:R-:W-:Y:S01]  /*14f0*/  FFMA.FTZ R118, R222, R228, R118 ;  /* 0x000000e4de767223 */ /* 0x000fe20000010076 */
[----:B------:R-:W-:Y:S01]  /*1500*/  MOV R161, R215 ;  /* 0x000000d700a17202 */ /* 0x000fe20000000f00 */
[----:B------:R-:W-:Y:S01]  /*1510*/  FMUL.FTZ R213, R207, R130 ;  /* 0x00000082cfd57220 */ /* 0x000fe20000410000 */
[----:B------:R-:W-:Y:S01]  /*1520*/  FADD.FTZ R119, R211, R119 ;  /* 0x00000077d3777221 */ /* 0x000fe20000010000 */
[----:B------:R-:W-:Y:S01]  /*1530*/  FFMA.FTZ R118, R219, R223, R118 ;  /* 0x000000dfdb767223 */ /* 0x000fe20000010076 */
[----:B------:R-:W-:Y:S01]  /*1540*/  SHF.L.U32 R116, R161, 0x10, RZ ;  /* 0x00000010a1747819 */ /* 0x000fe200000006ff */
[----:B------:R-:W-:Y:S01]  /*1550*/  FADD.FTZ R236, R210, R236 ;  /* 0x000000ecd2ec7221 */ /* 0x000fe20000010000 */
[-C--:B------:R-:W-:Y:S01]  /*1560*/  FFMA.FTZ R183, R213, R210.reuse, R183 ;  /* 0x000000d2d5b77223 */ /* 0x080fe200000100b7 */
[----:B------:R0:W-:Y:S01]  /*1570*/  STL [R1+0x10], R125 ;  /* 0x0000107d01007387 */ /* 0x0001e20000100800 */
[----:B------:R-:W-:Y:S01]  /*1580*/  FMUL.FTZ R210, R58, R210 ;  /* 0x000000d23ad27220 */ /* 0x000fe20000410000 */
[----:B------:R-:W-:Y:S01]  /*1590*/  FADD.FTZ R119, R201, R119 ;  /* 0x00000077c9777221 */ /* 0x000fe20000010000 */
[----:B------:R-:W-:Y:S01]  /*15a0*/  SHF.L.U32 R157, R172, 0x10, RZ ;  /* 0x00000010ac9d7819 */ /* 0x000fe200000006ff */
[----:B------:R-:W-:Y:S01]  /*15b0*/  FFMA.FTZ R192, R216, R212, R192 ;  /* 0x000000d4d8c07223 */ /* 0x000fe200000100c0 */
[----:B------:R-:W-:Y:S01]  /*15c0*/  FADD.FTZ R4, R212, R4 ;  /* 0x00000004d4047221 */ /* 0x000fe20000010000 */
[C---:B------:R-:W-:Y:S01]  /*15d0*/  FMUL.FTZ R218, R207.reuse, R218 ;  /* 0x000000dacfda7220 */ /* 0x040fe20000410000 */
[----:B------:R-:W-:Y:S01]  /*15e0*/  FMUL.FTZ R212, R207, R131 ;  /* 0x00000083cfd47220 */ /* 0x000fe20000410000 */
[----:B------:R-:W-:Y:S01]  /*15f0*/  SHF.L.U32 R172, R165, 0x10, RZ ;  /* 0x00000010a5ac7819 */ /* 0x000fe200000006ff */
[----:B0-----:R-:W3:Y:S01]  /*1600*/  LDL.LU R125, [R1+0x4] ;  /* 0x00000400017d7983 */ /* 0x001ee20000300800 */
[----:B------:R-:W-:Y:S01]  /*1610*/  FFMA.FTZ R118, R225, R227, R118 ;  /* 0x000000e3e1767223 */ /* 0x000fe20000010076 */
[----:B------:R-:W-:Y:S01]  /*1620*/  FMUL.FTZ R165, R207, R200 ;  /* 0x000000c8cfa57220 */ /* 0x000fe20000410000 */
[----:B------:R-:W-:Y:S01]  /*1630*/  SHF.L.U32 R134, R134, 0x10, RZ ;  /* 0x0000001086867819 */ /* 0x000fe200000006ff */
[-C--:B------:R-:W-:Y:S01]  /*1640*/  FMUL.FTZ R200, R59, R116.reuse ;  /* 0x000000743bc87220 */ /* 0x080fe20000410000 */
[----:B------:R-:W-:Y:S01]  /*1650*/  SHF.L.U32 R147, R147, 0x10, RZ ;  /* 0x0000001093937819 */ /* 0x000fe200000006ff */
[----:B------:R-:W-:Y:S01]  /*1660*/  FADD.FTZ R119, R210, R119 ;  /* 0x00000077d2777221 */ /* 0x000fe20000010000 */
[----:B------:R-:W-:Y:S01]  /*1670*/  FADD.FTZ R232, R123, R232 ;  /* 0x000000e87be87221 */ /* 0x000fe20000010000 */
[----:B------:R-:W-:Y:S01]  /*1680*/  FFMA.FTZ R187, R218, R123, R187 ;  /* 0x0000007bdabb7223 */ /* 0x000fe200000100bb */
[----:B------:R-:W-:Y:S01]  /*1690*/  SHF.L.U32 R117, R159, 0x10, RZ ;  /* 0x000000109f757819 */ /* 0x000fe200000006ff */
[----:B------:R-:W-:Y:S01]  /*16a0*/  FFMA.FTZ R182, R212, R116, R182 ;  /* 0x00000074d4b67223 */ /* 0x000fe200000100b6 */
[----:B------:R-:W-:Y:S01]  /*16b0*/  FADD.FTZ R237, R116, R237 ;  /* 0x000000ed74ed7221 */ /* 0x000fe20000010000 */
[----:B------:R-:W-:Y:S01]  /*16c0*/  FMUL.FTZ R159, R207, R197 ;  /* 0x000000c5cf9f7220 */ /* 0x000fe20000410000 */
[----:B------:R-:W-:Y:S01]  /*16d0*/  MOV R123, R170 ;  /* 0x000000aa007b7202 */ /* 0x000fe20000000f00 */
[----:B------:R-:W-:Y:S01]  /*16e0*/  FFMA.FTZ R116, R218, R224, R118 ;  /* 0x000000e0da747223 */ /* 0x000fe20000010076 */
[----:B------:R-:W-:Y:S01]  /*16f0*/  SHF.L.U32 R197, R168, 0x10, RZ ;  /* 0x00000010a8c57819 */ /* 0x000fe200000006ff */
[----:B------:R-:W-:Y:S01]  /*1700*/  FADD.FTZ R119, R200, R119 ;  /* 0x00000077c8777221 */ /* 0x000fe20000010000 */
[----:B------:R-:W4:Y:S01]  /*1710*/  LDL.LU R118, [R1+0xc] ;  /* 0x00000c0001767983 */ /* 0x000f220000300800 */
[----:B------:R-:W-:Y:S01]  /*1720*/  FMUL.FTZ R205, R52, R134 ;  /* 0x0000008634cd7220 */ /* 0x000fe20000410000 */
[----:B------:R-:W-:Y:S01]  /*1730*/  FADD.FTZ R251, R147, R251 ;  /* 0x000000fb93fb7221 */ /* 0x000fe20000010000 */
[-C--:B------:R-:W-:Y:S01]  /*1740*/  FFMA.FTZ R23, R166, R147.reuse, R23 ;  /* 0x00000093a6177223 */ /* 0x080fe20000010017 */
[----:B------:R-:W-:Y:S01]  /*1750*/  FMUL.FTZ R168, R46, R147 ;  /* 0x000000932ea87220 */ /* 0x000fe20000410000 */
[----:B------:R-:W-:Y:S01]  /*1760*/  MOV R129, R163 ;  /* 0x000000a300817202 */ /* 0x000fe20000000f00 */
[----:B------:R-:W-:Y:S01]  /*1770*/  FMUL.FTZ R147, R207, R156 ;  /* 0x0000009ccf937220 */ /* 0x000fe20000410000 */
[----:B------:R-:W-:Y:S01]  /*1780*/  FADD.FTZ R245, R199, R245 ;  /* 0x000000f5c7f57221 */ /* 0x000fe20000010000 */
[-C--:B------:R-:W-:Y:S01]  /*1790*/  FFMA.FTZ R177, R159, R199.reuse, R177 ;  /* 0x000000c79fb17223 */ /* 0x080fe200000100b1 */
[----:B------:R-:W-:Y:S01]  /*17a0*/  FMUL.FTZ R163, R48, R199 ;  /* 0x000000c730a37220 */ /* 0x000fe20000410000 */
[----:B------:R-:W-:Y:S01]  /*17b0*/  SHF.L.U32 R156, R123, 0x10, RZ ;  /* 0x000000107b9c7819 */ /* 0x000fe200000006ff */
[----:B------:R-:W-:Y:S01]  /*17c0*/  FADD.FTZ R242, R117, R242 ;  /* 0x000000f275f27221 */ /* 0x000fe20000010000 */
[-C--:B------:R-:W-:Y:S01]  /*17d0*/  FFMA.FTZ R180, R203, R117.reuse, R180 ;  /* 0x00000075cbb47223 */ /* 0x080fe200000100b4 */
[----:B------:R-:W-:Y:S01]  /*17e0*/  FMUL.FTZ R199, R53, R117 ;  /* 0x0000007535c77220 */ /* 0x000fe20000410000 */
[----:B------:R-:W-:Y:S01]  /*17f0*/  MOV R123, R121 ;  /* 0x00000079007b7202 */ /* 0x000fe20000000f00 */
[----:B------:R-:W-:Y:S01]  /*1800*/  FADD.FTZ R117, R205, R119 ;  /* 0x00000077cd757221 */ /* 0x000fe20000010000 */
[----:B--2---:R-:W-:-:S05]  /*1810*/  FADD.FTZ R122, R158, R122 ;  /* 0x0000007a9e7a7221 */ /* 0x004fca0000010000 */
[----:B------:R0:W-:Y:S04]  /*1820*/  STL [R1+0x18], R122 ;  /* 0x0000187a01007387 */ /* 0x0001e80000100800 */
[----:B0-----:R-:W2:Y:S04]  /*1830*/  LDL.LU R122, [R1+0x14] ;  /* 0x00001400017a7983 */ /* 0x001ea80000300800 */
[----:B------:R-:W2:Y:S04]  /*1840*/  LDL.LU R121, [R1+0x20] ;  /* 0x0000200001797983 */ /* 0x000ea80000300800 */
[----:B------:R-:W2:Y:S01]  /*1850*/  LDL.LU R119, [R1+0x1c] ;  /* 0x00001c0001777983 */ /* 0x000ea20000300800 */
[----:B------:R-:W-:Y:S01]  /*1860*/  FMUL.FTZ R215, R207, R128 ;  /* 0x00000080cfd77220 */ /* 0x000fe20000410000 */
[----:B------:R-:W-:Y:S01]  /*1870*/  FADD.FTZ R243, R204, R243 ;  /* 0x000000f3ccf37221 */ /* 0x000fe20000010000 */
[----:B------:R-:W-:Y:S01]  /*1880*/  FFMA.FTZ R179, R208, R204, R179 ;  /* 0x000000ccd0b37223 */ /* 0x000fe200000100b3 */
[----:B------:R-:W-:Y:S01]  /*1890*/  FFMA.FTZ R116, R230, R226, R116 ;  /* 0x000000e2e6747223 */ /* 0x000fe20000010074 */
[----:B------:R-:W-:Y:S01]  /*18a0*/  FMUL.FTZ R204, R54, R204 ;  /* 0x000000cc36cc7220 */ /* 0x000fe20000410000 */
[----:B------:R-:W-:Y:S01]  /*18b0*/  FADD.FTZ R117, R199, R117 ;  /* 0x00000075c7757221 */ /* 0x000fe20000010000 */
[----:B------:R-:W-:Y:S01]  /*18c0*/  FADD.FTZ R244, R198, R244 ;  /* 0x000000f4c6f47221 */ /* 0x000fe20000010000 */
[-C--:B------:R-:W-:Y:S01]  /*18d0*/  FFMA.FTZ R178, R202, R198.reuse, R178 ;  /* 0x000000c6cab27223 */ /* 0x080fe200000100b2 */
[----:B------:R-:W-:Y:S01]  /*18e0*/  FFMA.FTZ R116, R215, R211, R116 ;  /* 0x000000d3d7747223 */ /* 0x000fe20000010074 */
[----:B------:R-:W-:Y:S01]  /*18f0*/  FMUL.FTZ R198, R55, R198 ;  /* 0x000000c637c67220 */ /* 0x000fe20000410000 */
[----:B------:R-:W-:Y:S01]  /*1900*/  FADD.FTZ R117, R204, R117 ;  /* 0x00000075cc757221 */ /* 0x000fe20000010000 */
[----:B------:R-:W-:Y:S01]  /*1910*/  SHF.L.U32 R171, R171, 0x10, RZ ;  /* 0x00000010abab7819 */ /* 0x000fe200000006ff */
[----:B------:R-:W-:Y:S01]  /*1920*/  FMUL.FTZ R160, R207, R141 ;  /* 0x0000008dcfa07220 */ /* 0x000fe20000410000 */
[----:B------:R-:W-:Y:S01]  /*1930*/  FFMA.FTZ R116, R214, R201, R116 ;  /* 0x000000c9d6747223 */ /* 0x000fe20000010074 */
[----:B------:R-:W-:Y:S01]  /*1940*/  FADD.FTZ R117, R198, R117 ;  /* 0x00000075c6757221 */ /* 0x000fe20000010000 */
[----:B------:R-:W-:Y:S01]  /*1950*/  SHF.L.U32 R145, R145, 0x10, RZ ;  /* 0x0000001091917819 */ /* 0x000fe200000006ff */
[-C--:B------:R-:W-:Y:S01]  /*1960*/  FFMA.FTZ R176, R160, R171.reuse, R176 ;  /* 0x000000aba0b07223 */ /* 0x080fe200000100b0 */
[----:B------:R-:W-:Y:S01]  /*1970*/  FADD.FTZ R246, R171, R246 ;  /* 0x000000f6abf67221 */ /* 0x000fe20000010000 */
[----:B------:R-:W-:Y:S01]  /*1980*/  FFMA.FTZ R116, R213, R210, R116 ;  /* 0x000000d2d5747223 */ /* 0x000fe20000010074 */
[----:B------:R-:W-:Y:S01]  /*1990*/  FMUL.FTZ R171, R49, R171 ;  /* 0x000000ab31ab7220 */ /* 0x000fe20000410000 */
[----:B------:R-:W-:Y:S01]  /*19a0*/  FADD.FTZ R117, R163, R117 ;  /* 0x00000075a3757221 */ /* 0x000fe20000010000 */
[C---:B------:R-:W-:Y:S01]  /*19b0*/  FMUL.FTZ R209, R207.reuse, R209 ;  /* 0x000000d1cfd17220 */ /* 0x040fe20000410000 */
[----:B------:R-:W-:Y:S01]  /*19c0*/  FMUL.FTZ R162, R207, R143 ;  /* 0x0000008fcfa27220 */ /* 0x000fe20000410000 */
[----:B------:R-:W-:Y:S01]  /*19d0*/  MOV R128, R164 ;  /* 0x000000a400807202 */ /* 0x000fe20000000f00 */
[----:B------:R-:W-:Y:S01]  /*19e0*/  FFMA.FTZ R116, R212, R200, R116 ;  /* 0x000000c8d4747223 */ /* 0x000fe20000010074 */
[----:B------:R-:W-:Y:S01]  /*19f0*/  FMUL.FTZ R164, R50, R145 ;  /* 0x0000009132a47220 */ /* 0x000fe20000410000 */
[----:B------:R-:W-:Y:S01]  /*1a00*/  FADD.FTZ R117, R171, R117 ;  /* 0x00000075ab757221 */ /* 0x000fe20000010000 */
[----:B------:R-:W-:Y:S01]  /*1a10*/  SHF.L.U32 R146, R146, 0x10, RZ ;  /* 0x0000001092927819 */ /* 0x000fe200000006ff */
[-C--:B------:R-:W-:Y:S01]  /*1a20*/  FFMA.FTZ R26, R162, R172.reuse, R26 ;  /* 0x000000aca21a7223 */ /* 0x080fe2000001001a */
[----:B------:R-:W-:Y:S01]  /*1a30*/  FADD.FTZ R248, R172, R248 ;  /* 0x000000f8acf87221 */ /* 0x000fe20000010000 */
[----:B------:R-:W-:Y:S01]  /*1a40*/  FFMA.FTZ R116, R209, R205, R116 ;  /* 0x000000cdd1747223 */ /* 0x000fe20000010074 */
[----:B------:R-:W-:Y:S01]  /*1a50*/  FMUL.FTZ R172, R51, R172 ;  /* 0x000000ac33ac7220 */ /* 0x000fe20000410000 */
[----:B------:R-:W-:Y:S01]  /*1a60*/  FADD.FTZ R117, R164, R117 ;  /* 0x00000075a4757221 */ /* 0x000fe20000010000 */
[----:B------:R-:W-:Y:S01]  /*1a70*/  FMUL.FTZ R167, R44, R146 ;  /* 0x000000922ca77220 */ /* 0x000fe20000410000 */
[----:B------:R-:W-:-:S02]  /*1a80*/  FFMA.FTZ R116, R203, R199, R116 ;  /* 0x000000c7cb747223 */ /* 0x000fc40000010074 */
[----:B------:R-:W-:Y:S01]  /*1a90*/  FADD.FTZ R117, R172, R117 ;  /* 0x00000075ac757221 */ /* 0x000fe20000010000 */
[----:B------:R-:W-:Y:S01]  /*1aa0*/  FADD.FTZ R250, R196, R250 ;  /* 0x000000fac4fa7221 */ /* 0x000fe20000010000 */
[----:B------:R-:W-:Y:S01]  /*1ab0*/  FFMA.FTZ R24, R169, R196, R24 ;  /* 0x000000c4a9187223 */ /* 0x000fe20000010018 */
[----:B------:R-:W-:Y:S01]  /*1ac0*/  FFMA.FTZ R116, R208, R204, R116 ;  /* 0x000000ccd0747223 */ /* 0x000fe20000010074 */
[----:B------:R-:W-:Y:S01]  /*1ad0*/  FMUL.FTZ R196, R45, R196 ;  /* 0x000000c42dc47220 */ /* 0x000fe20000410000 */
[----:B------:R-:W-:Y:S01]  /*1ae0*/  FADD.FTZ R117, R167, R117 ;  /* 0x00000075a7757221 */ /* 0x000fe20000010000 */
[C---:B------:R-:W-:Y:S01]  /*1af0*/  FMUL.FTZ R170, R207.reuse, R148 ;  /* 0x00000094cfaa7220 */ /* 0x040fe20000410000 */
[----:B------:R-:W-:Y:S02]  /*1b00*/  FFMA.FTZ R116, R202, R198, R116 ;  /* 0x000000c6ca747223 */ /* 0x000fe40000010074 */
[----:B------:R-:W-:Y:S01]  /*1b10*/  FADD.FTZ R117, R196, R117 ;  /* 0x00000075c4757221 */ /* 0x000fe20000010000 */
[----:B------:R-:W-:Y:S01]  /*1b20*/  FMUL.FTZ R161, R207, R142 ;  /* 0x0000008ecfa17220 */ /* 0x000fe20000410000 */
[----:B------:R-:W-:Y:S01]  /*1b30*/  FADD.FTZ R252, R197, R252 ;  /* 0x000000fcc5fc7221 */ /* 0x000fe20000010000 */
[----:B------:R-:W-:Y:S01]  /*1b40*/  FFMA.FTZ R22, R170, R197, R22 ;  /* 0x000000c5aa167223 */ /* 0x000fe20000010016 */
[----:B------:R-:W-:Y:S01]  /*1b50*/  FFMA.FTZ R116, R159, R163, R116 ;  /* 0x000000a39f747223 */ /* 0x000fe20000010074 */
[----:B------:R-:W-:Y:S01]  /*1b60*/  FMUL.FTZ R197, R47, R197 ;  /* 0x000000c52fc57220 */ /* 0x000fe20000410000 */
        /* <DEDUP_REMOVED lines=8> */
[-C--:B------:R-:W-:Y:S01]  /*1bf0*/  FFMA.FTZ R20, R142, R153.reuse, R20 ;  /* 0x000000998e147223 */ /* 0x080fe20000010014 */
[----:B------:R-:W-:Y:S01]  /*1c00*/  FFMA.FTZ R116, R161, R164, R116 ;  /* 0x000000a4a1747223 */ /* 0x000fe20000010074 */
[----:B---3--:R-:W-:Y:S01]  /*1c10*/  FADD.FTZ R125, R153, R125 ;  /* 0x0000007d997d7221 */ /* 0x008fe20000010000 */
        /* <DEDUP_REMOVED lines=9> */
[----:B------:R-:W-:Y:S01]  /*1cb0*/  FFMA.FTZ R18, R144, R154, R18 ;  /* 0x0000009a90127223 */ /* 0x000fe20000010012 */
[----:B------:R-:W-:-:S02]  /*1cc0*/  FFMA.FTZ R116, R165, R167, R116 ;  /* 0x000000a7a5747223 */ /* 0x000fc40000010074 */
[----:B------:R-:W-:Y:S01]  /*1cd0*/  FADD.FTZ R117, R117, R146 ;  /* 0x0000009275757221 */ /* 0x000fe20000010000 */
[----:B----4-:R-:W-:Y:S01]  /*1ce0*/  FADD.FTZ R118, R154, R118 ;  /* 0x000000769a767221 */ /* 0x010fe20000010000 */
[----:B------:R-:W-:Y:S01]  /*1cf0*/  FMUL.FTZ R154, R43, R154 ;  /* 0x0000009a2b9a7220 */ /* 0x000fe20000410000 */
[----:B------:R-:W-:Y:S01]  /*1d00*/  FMUL.FTZ R151, R207, R151 ;  /* 0x00000097cf977220 */ /* 0x000fe20000410000 */
[----:B------:R-:W-:Y:S01]  /*1d10*/  FFMA.FTZ R116, R169, R196, R116 ;  /* 0x000000c4a9747223 */ /* 0x000fe20000010074 */
[----:B------:R-:W-:Y:S01]  /*1d20*/  FMUL.FTZ R148, R36, R238 ;  /* 0x000000ee24947220 */ /* 0x000fe20000410000 */
[----:B------:R-:W-:Y:S01]  /*1d30*/  FADD.FTZ R117, R117, R154 ;  /* 0x0000009a75757221 */ /* 0x000fe20000010000 */
[----:B------:R0:W-:Y:S01]  /*1d40*/  STL [R1+0x4], R125 ;  /* 0x0000047d01007387 */ /* 0x0001e20000100800 */
[----:B------:R-:W-:Y:S01]  /*1d50*/  FFMA.FTZ R16, R151, R155, R16 ;  /* 0x0000009b97107223 */ /* 0x000fe20000010010 */
[----:B------:R-:W-:Y:S01]  /*1d60*/  FFMA.FTZ R116, R166, R168, R116 ;  /* 0x000000a8a6747223 */ /* 0x000fe20000010074 */
[----:B------:R-:W-:Y:S01]  /*1d70*/  FADD.FTZ R117, R117, R148 ;  /* 0x0000009475757221 */ /* 0x000fe20000010000 */
[----:B------:R1:W-:Y:S01]  /*1d80*/  STL [R1+0xc], R118 ;  /* 0x00000c7601007387 */ /* 0x0003e20000100800 */
[C---:B------:R-:W-:Y:S01]  /*1d90*/  FMUL.FTZ R141, R207.reuse, R150 ;  /* 0x00000096cf8d7220 */ /* 0x040fe20000410000 */
[----:B------:R-:W-:Y:S01]  /*1da0*/  FMUL.FTZ R152, R207, R152 ;  /* 0x00000098cf987220 */ /* 0x000fe20000410000 */
[----:B------:R-:W-:-:S03]  /*1db0*/  FMUL.FTZ R150, R38, R158 ;  /* 0x0000009e26967220 */ /* 0x000fc60000410000 */
[----:B------:R-:W-:Y:S01]  /*1dc0*/  FFMA.FTZ R14, R152, R156, R14 ;  /* 0x0000009c980e7223 */ /* 0x000fe2000001000e */
[----:B0-----:R-:W-:Y:S01]  /*1dd0*/  FMUL.FTZ R125, R32, R157 ;  /* 0x0000009d207d7220 */ /* 0x001fe20000410000 */
[----:B-1----:R-:W-:Y:S02]  /*1de0*/  SHF.L.U32 R118, R123, 0x10, RZ ;  /* 0x000000107b767819 */ /* 0x002fe400000006ff */
[C---:B------:R-:W-:Y:S02]  /*1df0*/  PRMT R120, R173.reuse, 0x7632, R120 ;  /* 0x00007632ad787816 */ /* 0x040fe40000000078 */
[----:B------:R-:W-:Y:S01]  /*1e00*/  SHF.L.U32 R173, R173, 0x10, RZ ;  /* 0x00000010adad7819 */ /* 0x000fe200000006ff */
[----:B------:R-:W-:Y:S01]  /*1e10*/  FMUL.FTZ R127, R33, R118 ;  /* 0x00000076217f7220 */ /* 0x000fe20000410000 */
[C---:B------:R-:W-:Y:S01]  /*1e20*/  FMUL.FTZ R126, R207.reuse, R126 ;  /* 0x0000007ecf7e7220 */ /* 0x040fe20000410000 */
[----:B------:R-:W-:Y:S02]  /*1e30*/  SHF.L.U32 R120, R120, 0x10, RZ ;  /* 0x0000001078787819 */ /* 0x000fe400000006ff */
[----:B------:R-:W-:Y:S01]  /*1e40*/  FMUL.FTZ R128, R34, R173 ;  /* 0x000000ad22807220 */ /* 0x000fe20000410000 */
[----:B------:R-:W-:Y:S01]  /*1e50*/  FFMA.FTZ R13, R126, R157, R13 ;  /* 0x0000009d7e0d7223 */ /* 0x000fe2000001000d */
[----:B------:R-:W-:Y:S01]  /*1e60*/  FMUL.FTZ R149, R207, R149 ;  /* 0x00000095cf957220 */ /* 0x000fe20000410000 */
[----:B------:R-:W-:-:S03]  /*1e70*/  FMUL.FTZ R129, R35, R120 ;  /* 0x0000007823817220 */ /* 0x000fc60000410000 */
[----:B------:R-:W-:Y:S01]  /*1e80*/  FFMA.FTZ R15, R149, R158, R15 ;  /* 0x0000009e950f7223 */ /* 0x000fe2000001000f */
[C---:B------:R-:W-:Y:S02]  /*1e90*/  PRMT R158, R175.reuse, 0x7632, R158 ;  /* 0x00007632af9e7816 */ /* 0x040fe4000000009e */
[----:B------:R-:W-:Y:S01]  /*1ea0*/  SHF.L.U32 R175, R175, 0x10, RZ ;  /* 0x00000010afaf7819 */ /* 0x000fe200000006ff */
[----:B------:R-:W-:Y:S01]  /*1eb0*/  FADD.FTZ R234, R132, R234 ;  /* 0x000000ea84ea7221 */ /* 0x000fe20000010000 */
[----:B------:R-:W-:Y:S01]  /*1ec0*/  FFMA.FTZ R185, R215, R132, R185 ;  /* 0x00000084d7b97223 */ /* 0x000fe200000100b9 */
[----:B------:R-:W-:Y:S02]  /*1ed0*/  SHF.L.U32 R158, R158, 0x10, RZ ;  /* 0x000000109e9e7819 */ /* 0x000fe400000006ff */
        /* <DEDUP_REMOVED lines=11> */
[----:B--2---:R-:W-:Y:S01]  /*1f90*/  FADD.FTZ R122, R155, R122 ;  /* 0x0000007a9b7a7221 */ /* 0x004fe20000010000 */
[----:B------:R-:W-:Y:S01]  /*1fa0*/  FMUL.FTZ R155, R37, R155 ;  /* 0x0000009b259b7220 */ /* 0x000fe20000410000 */
[----:B------:R-:W-:-:S03]  /*1fb0*/  FADD.FTZ R119, R156, R119 ;  /* 0x000000779c777221 */ /* 0x000fc60000010000 */
[----:B------:R-:W-:Y:S04]  /*1fc0*/  STL [R1+0x14], R122 ;  /* 0x0000147a01007387 */ /* 0x000fe80000100800 */
[----:B------:R0:W-:Y:S01]  /*1fd0*/  STL [R1+0x1c], R119 ;  /* 0x00001c7701007387 */ /* 0x0001e20000100800 */
[----:B------:R-:W-:Y:S01]  /*1fe0*/  FMUL.FTZ R156, R39, R156 ;  /* 0x0000009c279c7220 */ /* 0x000fe20000410000 */
[----:B0-----:R-:W-:Y:S01]  /*1ff0*/  FFMA.FTZ R119, R170, R197, R116 ;  /* 0x000000c5aa777223 */ /* 0x001fe20000010074 */
[----:B------:R-:W-:-:S03]  /*2000*/  FADD.FTZ R116, R117, R155 ;  /* 0x0000009b75747221 */ /* 0x000fc60000010000 */
[----:B------:R-:W-:Y:S01]  /*2010*/  FFMA.FTZ R119, R141, R145, R119 ;  /* 0x000000918d777223 */ /* 0x000fe20000010077 */
[----:B------:R-:W-:-:S03]  /*2020*/  FADD.FTZ R116, R116, R150 ;  /* 0x0000009674747221 */ /* 0x000fc60000010000 */
[----:B------:R-:W-:Y:S01]  /*2030*/  FFMA.FTZ R119, R142, R153, R119 ;  /* 0x000000998e777223 */ /* 0x000fe20000010077 */
[----:B------:R-:W-:-:S03]  /*2040*/  FADD.FTZ R116, R116, R156 ;  /* 0x0000009c74747221 */ /* 0x000fc60000010000 */
[----:B------:R-:W-:Y:S01]  /*2050*/  FFMA.FTZ R119, R143, R146, R119 ;  /* 0x000000928f777223 */ /* 0x000fe20000010077 */
[----:B------:R-:W-:Y:S01]  /*2060*/  FADD.FTZ R116, R116, R125 ;  /* 0x0000007d74747221 */ /* 0x000fe20000010000 */
[----:B------:R-:W-:Y:S01]  /*2070*/  FADD.FTZ R121, R157, R121 ;  /* 0x000000799d797221 */ /* 0x000fe20000010000 */
[----:B------:R-:W-:Y:S01]  /*2080*/  PRMT R157, R174, 0x7632, R157 ;  /* 0x00007632ae9d7816 */ /* 0x000fe2000000009d */
[----:B------:R-:W-:Y:S01]  /*2090*/  FFMA.FTZ R119, R144, R154, R119 ;  /* 0x0000009a90777223 */ /* 0x000fe20000010077 */
[----:B------:R-:W-:Y:S01]  /*20a0*/  FADD.FTZ R116, R116, R127 ;  /* 0x0000007f74747221 */ /* 0x000fe20000010000 */
[----:B------:R-:W-:Y:S02]  /*20b0*/  SHF.L.U32 R174, R174, 0x10, RZ ;  /* 0x00000010aeae7819 */ /* 0x000fe400000006ff */
        /* <DEDUP_REMOVED lines=35> */
[----:B------:R-:W0:Y:S04]  /*22f0*/  SHFL.DOWN PT, R117, R119, 0x2, 0x1f ;  /* 0x08401f0077757f89 */ /* 0x000e2800000e0000 */
[----:B------:R1:W-:Y:S02]  /*2300*/  STL [R1+0x20], R121 ;  /* 0x0000207901007387 */ /* 0x0003e40000100800 */
[----:B-1----:R-:W1:Y:S01]  /*2310*/  S2R R121, SR_TID.X ;  /* 0x0000000000797919 */ /* 0x002e620000002100 */
[----:B0-----:R-:W-:Y:S02]  /*2320*/  FADD.FTZ R117, R119, R117 ;  /* 0x0000007577757221 */ /* 0x001fe40000010000 */
[----:B------:R-:W0:Y:S01]  /*2330*/  SHFL.DOWN PT, R119, R116, 0x1, 0x1f ;  /* 0x08201f0074777f89 */ /* 0x000e2200000e0000 */
[----:B------:R-:W-:Y:S01]  /*2340*/  BSSY.RECONVERGENT B0, `(.L_x_7870) ;  /* 0x0000011000007945 */ /* 0x000fe20003800200 */
[----:B0-----:R-:W-:-:S02]  /*2350*/  FADD.FTZ R116, R116, R119 ;  /* 0x0000007774747221 */ /* 0x001fc40000010000 */
[----:B------:R-:W0:Y:S01]  /*2360*/  SHFL.DOWN PT, R119, R117, 0x1, 0x1f ;  /* 0x08201f0075777f89 */ /* 0x000e2200000e0000 */
[----:B-1----:R-:W-:Y:S01]  /*2370*/  LOP3.LUT P2, RZ, R121, 0x1f, RZ, 0xc0, !PT ;  /* 0x0000001f79ff7812 */ /* 0x002fe2000784c0ff */
[----:B------:R-:W-:Y:S01]  /*2380*/  FFMA.FTZ R21, R141, R239, R21 ;  /* 0x000000ef8d157223 */ /* 0x000fe20000010015 */
[----:B------:R-:W-:Y:S01]  /*2390*/  FFMA.FTZ R19, R143, R240, R19 ;  /* 0x000000f08f137223 */ /* 0x000fe20000010013 */
[----:B------:R-:W-:Y:S01]  /*23a0*/  FFMA.FTZ R17, R147, R238, R17 ;  /* 0x000000ee93117223 */ /* 0x000fe20000010011 */
[----:B0-----:R-:W-:-:S09]  /*23b0*/  FADD.FTZ R117, R117, R119 ;  /* 0x0000007775757221 */ /* 0x001fd20000010000 */
        /* <DEDUP_REMOVED lines=9> */
.L_x_7871:
[----:B------:R-:W-:Y:S05]  /*2450*/  BSYNC.RECONVERGENT B0 ;  /* 0x0000000000007941 */ /* 0x000fea0003800200 */
.L_x_7870:
        /* <DEDUP_REMOVED lines=13> */
[----:B------:R-:W-:Y:S01]  /*2530*/  FFMA.FTZ R11, R135, R173, R11 ;  /* 0x000000ad870b7223 */ /* 0x000fe2000001000b */
[----:B------:R-:W-:Y:S01]  /*2540*/  FFMA.FTZ R9, R137, R174, R9 ;  /* 0x000000ae89097223 */ /* 0x000fe20000010009 */
[----:B------:R-:W-:Y:S01]  /*2550*/  FFMA.FTZ R7, R139, R175, R7 ;  /* 0x000000af8b077223 */ /* 0x000fe20000010007 */
        /* <DEDUP_REMOVED lines=33> */
[----:B--2---:R-:W-:Y:S06]  /*2770*/  @!P1 BRA `(.L_x_7872) ;  /* 0x0000001800689947 */ /* 0x004fec0003800000 */
        /* <DEDUP_REMOVED lines=40> */
.L_x_7873:
        /* <DEDUP_REMOVED lines=36> */
.L_x_7874:
        /* <DEDUP_REMOVED lines=47> */
.L_x_7875:
        /* <DEDUP_REMOVED lines=36> */
.L_x_7876:
        /* <DEDUP_REMOVED lines=45> */
.L_x_7877:
        /* <DEDUP_REMOVED lines=36> */
.L_x_7878:
        /* <DEDUP_REMOVED lines=45> */
.L_x_7879:
        /* <DEDUP_REMOVED lines=36> */
.L_x_7880:
        /* <DEDUP_REMOVED lines=45> */
.L_x_7881:
        /* <DEDUP_REMOVED lines=36> */
.L_x_7882:
        /* <DEDUP_REMOVED lines=8> */
.L_x_7872:
        /* <DEDUP_REMOVED lines=40> */
.L_x_7884:
        /* <DEDUP_REMOVED lines=36> */
.L_x_7885:
        /* <DEDUP_REMOVED lines=45> */
.L_x_7886:
        /* <DEDUP_REMOVED lines=36> */
.L_x_7887:
        /* <DEDUP_REMOVED lines=45> */
.L_x_7888:
        /* <DEDUP_REMOVED lines=36> */
.L_x_7889:
        /* <DEDUP_REMOVED lines=45> */
.L_x_7890:
        /* <DEDUP_REMOVED lines=36> */
.L_x_7891:
        /* <DEDUP_REMOVED lines=45> */
.L_x_7892:
        /* <DEDUP_REMOVED lines=36> */
.L_x_7893:
[----:B------:R-:W0:Y:S01]  /*5a20*/  @P1 LDC.64 R120, c[0x0][0x478] ;  /* 0x00011e00ff781b82 */ /* 0x000e220000000a00 */
[----:B------:R-:W-:-:S05]  /*5a30*/  IADD3 R123, PT, PT, R194, 0x200, RZ ;  /* 0x00000200c27b7810 */ /* 0x000fca0007ffe0ff */
[----:B0-----:R-:W-:-:S04]  /*5a40*/  @P1 IMAD.WIDE.U32 R120, R123, 0x20, R120 ;  /* 0x000000207b781825 */ /* 0x001fc800078e0078 */
[----:B------:R-:W-:Y:S01]  /*5a50*/  IMAD.WIDE.U32 R122, R123, 0x10, R174 ;  /* 0x000000107b7a7825 */ /* 0x000fe200078e00ae */
[----:B------:R0:W-:Y:S04]  /*5a60*/  @P1 STG.E.128 desc[UR6][R120.64], R112 ;  /* 0x0000007078001986 */ /* 0x0001e8000c101d06 */
[----:B------:R0:W-:Y:S04]  /*5a70*/  @P1 STG.E.128 desc[UR6][R120.64+0x10], R108 ;  /* 0x0000106c78001986 */ /* 0x0001e8000c101d06 */
[----:B------:R0:W-:Y:S02]  /*5a80*/  STG.E.128 desc[UR6][R122.64], R116 ;  /* 0x000000747a007986 */ /* 0x0001e4000c101d06 */
.L_x_7883:
[----:B01----:R-:W0:Y:S01]  /*5a90*/  LDC.64 R116, c[0x0][0x380] ;  /* 0x0000e000ff747b82 */ /* 0x003e220000000a00 */
[----:B------:R-:W-:Y:S01]  /*5aa0*/  UPLOP3.LUT UP1, UPT, UPT, UPT, UP1, 0x40, 0x4 ;  /* 0x000000000004789c */ /* 0x000fe20003f2e810 */
[----:B0-----:R-:W-:-:S04]  /*5ab0*/  IADD3 R0, PT, PT, R0, R116, RZ ;  /* 0x0000007400007210 */ /* 0x001fc80007ffe0ff */
[----:B------:R-:W-:-:S13]  /*5ac0*/  ISETP.GE.AND P1, PT, R0, R117, PT ;  /* 0x000000750000720c */ /* 0x000fda0003f26270 */
[----:B------:R-:W-:Y:S05]  /*5ad0*/  @!P1 BRA `(.L_x_7894) ;  /* 0xffffffac00289947 */ /* 0x000fea000383ffff */
[----:B-----5:R-:W-:Y:S02]  /*5ae0*/  MOV R69, R24 ;  /* 0x0000001800457202 */ /* 0x020fe40000000f00 */
[----:B------:R-:W-:Y:S01]  /*5af0*/  MOV R68, R25 ;  /* 0x0000001900447202 */ /* 0x000fe20000000f00 */
[----:B------:R1:W5:Y:S01]  /*5b00*/  LDL.LU R24, [R1] ;  /* 0x0000000001187983 */ /* 0x0003620000300800 */
        /* <DEDUP_REMOVED lines=76> */
[----:B-1----:R-:W-:-:S07]  /*5fd0*/  MOV R15, R238 ;  /* 0x000000ee000f7202 */ /* 0x002fce0000000f00 */
.L_x_7869:
        /* <DEDUP_REMOVED lines=30> */
.L_x_7895:
        /* <DEDUP_REMOVED lines=12> */
.L_x_19355:


//--------------------- .text._ZN10layer_norm13ln_bwd_kernelINS_13Kernel_traitsIf13__nv_bfloat16fS2_fjLj5120ELj1ELj1ELj4ELj16ENS_18Kernel_traits_baseILj5120EfS2_fS2_fjLj128EEEEELb0ELb0ELb1ELb0EEEvNS_9BwdParamsE --------------------------
	.section	.text._ZN10layer_norm13ln_bwd_kernelINS_13Kernel_traitsIf13__nv_bfloat16fS2_fjLj5120ELj1ELj1ELj4ELj16ENS_18Kernel_traits_baseILj5120EfS2_fS2_fjLj128EEEEELb0ELb0ELb1ELb0EEEvNS_9BwdParamsE,"ax",@progbits
	.align	128
        .global         _ZN10layer_norm13ln_bwd_kernelINS_13Kernel_traitsIf13__nv_bfloat16fS2_fjLj5120ELj1ELj1ELj4ELj16ENS_18Kernel_traits_baseILj5120EfS2_fS2_fjLj128EEEEELb0ELb0ELb1ELb0EEEvNS_9BwdParamsE
        .type           _ZN10layer_norm13ln_bwd_kernelINS_13Kernel_traitsIf13__nv_bfloat16fS2_fjLj5120ELj1ELj1ELj4ELj16ENS_18Kernel_traits_baseILj5120EfS2_fS2_fjLj128EEEEELb0ELb0ELb1ELb0EEEvNS_9BwdParamsE,@function
        .size           _ZN10layer_norm13ln_bwd_kernelINS_13Kernel_traitsIf13__nv_bfloat16fS2_fjLj5120ELj1ELj1ELj4ELj16ENS_18Kernel_traits_baseILj5120EfS2_fS2_fjLj128EEEEELb0ELb0ELb1ELb0EEEvNS_9BwdParamsE,(.L_x_19356 - _ZN10layer_norm13ln_bwd_kernelINS_13Kernel_traitsIf13__nv_bfloat16fS2_fjLj5120ELj1ELj1ELj4ELj16ENS_18Kernel_traits_baseILj5120EfS2_fS2_fjLj128EEEEELb0ELb0ELb1ELb0EEEvNS_9BwdParamsE)
        .other          _ZN10layer_norm13ln_bwd_kernelINS_13Kernel_traitsIf13__nv_bfloat16fS2_fjLj5120ELj1ELj1ELj4ELj16ENS_18Kernel_traits_baseILj5120EfS2_fS2_fjLj128EEEEELb0ELb0ELb1ELb0EEEvNS_9BwdParamsE,@"STO_CUDA_ENTRY STV_DEFAULT"
_ZN10layer_norm13ln_bwd_kernelINS_13Kernel_traitsIf13__nv_bfloat16fS2_fjLj5120ELj1ELj1ELj4ELj16ENS_18Kernel_traits_baseILj5120EfS2_fS2_fjLj128EEEEELb0ELb0ELb1ELb0EEEvNS_9BwdParamsE:
.text._ZN10layer_norm13ln_bwd_kernelINS_13Kernel_traitsIf13__nv_bfloat16fS2_fjLj5120ELj1ELj1ELj4ELj16ENS_18Kernel_traits_baseILj5120EfS2_fS2_fjLj128EEEEELb0ELb0ELb1ELb0EEEvNS_9BwdParamsE:
[----:B------:R-:W0:Y:S02]  /*0000*/  LDC R1, c[0x0][0x37c] ;  /* 0x0000df00ff017b82 */ /* 0x000e240000000800 */
[----:B0-----:R-:W-:Y:S01]  /*0010*/  IADD3 R1, PT, PT, R1, -0x60, RZ ;  /* 0xffffffa001017810 */ /* 0x001fe20007ffe0ff */
[----:B------:R-:W0:Y:S01]  /*0020*/  S2R R4, SR_TID.X ;  /* 0x0000000000047919 */ /* 0x000e220000002100 */
[----:B------:R-:W1:Y:S03]  /*0030*/  LDCU UR4, c[0x0][0x388] ;  /* 0x00007100ff0477ac */ /* 0x000e660008000800 */
[----:B------:R2:W3:Y:S01]  /*0040*/  LDL.64 R36, [R1+0x40] ;  /* 0x0000400001247983 */ /* 0x0004e20000100a00 */
[----:B------:R-:W4:Y:S03]  /*0050*/  LDCU.64 UR8, c[0x0][0x358] ;  /* 0x00006b00ff0877ac */ /* 0x000f260008000a00 */
[----:B------:R2:W3:Y:S01]  /*0060*/  LDL.64 R38, [R1+0x48] ;  /* 0x0000480001267983 */ /* 0x0004e20000100a00 */
[----:B------:R-:W2:Y:S03]  /*0070*/  LDCU UR5, c[0x0][0x384] ;  /* 0x00007080ff0577ac */ /* 0x000ea60008000800 */
[----:B------:R0:W2:Y:S04]  /*0080*/  LDL.64 R40, [R1+0x50] ;  /* 0x0000500001287983 */ /* 0x0000a80000100a00 */
[----:B------:R0:W2:Y:S04]  /*0090*/  LDL.64 R42, [R1+0x58] ;  /* 0x00005800012a7983 */ /* 0x0000a80000100a00 */
[----:B------:R0:W2:Y:S04]  /*00a0*/  LDL.64 R32, [R1+0x30] ;  /* 0x0000300001207983 */ /* 0x0000a80000100a00 */
[----:B------:R0:W2:Y:S04]  /*00b0*/  LDL.64 R34, [R1+0x38] ;  /* 0x0000380001227983 */ /* 0x0000a80000100a00 */
[----:B------:R0:W2:Y:S04]  /*00c0*/  LDL.64 R28, [R1+0x20] ;  /* 0x00002000011c7983 */ /* 0x0000a80000100a00 */
[----:B------:R0:W2:Y:S04]  /*00d0*/  LDL.64 R30, [R1+0x28] ;  /* 0x00002800011e7983 */ /* 0x0000a80000100a00 */
[----:B------:R0:W2:Y:S04]  /*00e0*/  LDL.64 R24, [R1+0x10] ;  /* 0x0000100001187983 */ /* 0x0000a80000100a00 */
[----:B------:R0:W2:Y:S04]  /*00f0*/  LDL.64 R26, [R1+0x18] ;  /* 0x00001800011a7983 */ /* 0x0000a80000100a00 */
[----:B------:R0:W2:Y:S04]  /*0100*/  LDL.64 R20, [R1] ;  /* 0x0000000001147983 */ /* 0x0000a80000100a00 */
[----:B------:R2:W2:Y:S01]  /*0110*/  LDL.64 R22, [R1+0x8] ;  /* 0x0000080001167983 */ /* 0x0004a20000100a00 */
[----:B-1----:R-:W-:-:S04]  /*0120*/  MOV R234, UR4 ;  /* 0x0000000400ea7c02 */ /* 0x002fc80008000f00 */
[----:B------:R-:W-:Y:S02]  /*0130*/  SHF.R.S32.HI R3, RZ, 0x1f, R234 ;  /* 0x0000001fff037819 */ /* 0x000fe400000114ea */
[----:B0-----:R-:W-:Y:S02]  /*0140*/  LOP3.LUT R0, R4, 0x7f, RZ, 0x3c, !PT ;  /* 0x0000007f04007812 */ /* 0x001fe400078e3cff */
[----:B------:R-:W-:-:S04]  /*0150*/  LEA.HI R3, R3, R234, RZ, 0x3 ;  /* 0x000000ea03037211 */ /* 0x000fc800078f18ff */
[----:B------:R-:W-:-:S04]  /*0160*/  LEA.HI.SX32 R5, R3, R0, 0x1d ;  /* 0x0000000003057211 */ /* 0x000fc800078feaff */
[C---:B------:R-:W-:Y:S02]  /*0170*/  ISETP.GE.U32.AND P4, PT, R5.reuse, 0x80, PT ;  /* 0x000000800500780c */ /* 0x040fe40003f86070 */
[C---:B------:R-:W-:Y:S02]  /*0180*/  ISETP.GE.U32.AND P0, PT, R5.reuse, 0x100, PT ;  /* 0x000001000500780c */ /* 0x040fe40003f06070 */
[----:B------:R-:W-:-:S09]  /*0190*/  ISETP.GE.U32.AND P1, PT, R5, 0x180, PT ;  /* 0x000001800500780c */ /* 0x000fd20003f26070 */
[----:B------:R-:W0:Y:S08]  /*01a0*/  @P4 LDC.64 R2, c[0x0][0x3d0] ;  /* 0x0000f400ff024b82 */ /* 0x000e300000000a00 */
[----:B------:R-:W1:Y:S01]  /*01b0*/  @P0 LDC.64 R6, c[0x0][0x3d0] ;  /* 0x0000f400ff060b82 */ /* 0x000e620000000a00 */
[----:B------:R-:W-:-:S07]  /*01c0*/  MOV R17, R4 ;  /* 0x0000000400117202 */ /* 0x000fce0000000f00 */
[----:B------:R-:W4:Y:S01]  /*01d0*/  @P1 LDC.64 R10, c[0x0][0x3d0] ;  /* 0x0000f400ff0a1b82 */ /* 0x000f220000000a00 */
[----:B------:R-:W-:Y:S01]  /*01e0*/  ISETP.GE.U32.AND P2, PT, R5, 0x200, PT ;  /* 0x000002000500780c */ /* 0x000fe20003f46070 */
[C---:B0-----:R-:W-:Y:S01]  /*01f0*/  @P4 IMAD.WIDE.U32 R2, R17.reuse, 0x20, R2 ;  /* 0x0000002011024825 */ /* 0x041fe200078e0002 */
[----:B------:R-:W-:-:S11]  /*0200*/  @P4 LOP3.LUT R17, R17, 0x80, RZ, 0xfc, !PT ;  /* 0x0000008011114812 */ /* 0x000fd600078efcff */
[----:B------:R-:W0:Y:S01]  /*0210*/  @P2 LDC.64 R12, c[0x0][0x3d0] ;  /* 0x0000f400ff0c2b82 */ /* 0x000e220000000a00 */
[C---:B-1----:R-:W-:Y:S01]  /*0220*/  @P0 IMAD.WIDE.U32 R8, R17.reuse, 0x20, R6 ;  /* 0x0000002011080825 */ /* 0x042fe200078e0006 */
[----:B------:R-:W-:-:S05]  /*0230*/  @P0 IADD3 R17, PT, PT, R17, 0x80, RZ ;  /* 0x0000008011110810 */ /* 0x000fca0007ffe0ff */
[C---:B----4-:R-:W-:Y:S01]  /*0240*/  @P1 IMAD.WIDE.U32 R10, R17.reuse, 0x20, R10 ;  /* 0x00000020110a1825 */ /* 0x050fe200078e000a */
[----:B------:R-:W-:-:S05]  /*0250*/  @P1 IADD3 R17, PT, PT, R17, 0x80, RZ ;  /* 0x0000008011111810 */ /* 0x000fca0007ffe0ff */
[----:B0-----:R-:W-:-:S05]  /*0260*/  @P2 IMAD.WIDE.U32 R12, R17, 0x20, R12 ;  /* 0x00000020110c2825 */ /* 0x001fca00078e000c */
[----:B------:R0:W5:Y:S04]  /*0270*/  @P2 LDG.E.128 R248, desc[UR8][R12.64] ;  /* 0x000000080cf82981 */ /* 0x000168000c1e1d00 */
[----:B------:R0:W5:Y:S04]  /*0280*/  @P2 LDG.E.128 R244, desc[UR8][R12.64+0x10] ;  /* 0x000010080cf42981 */ /* 0x000168000c1e1d00 */
[----:B---3--:R-:W3:Y:S04]  /*0290*/  @P4 LDG.E.128 R36, desc[UR8][R2.64+0x10] ;  /* 0x0000100802244981 */ /* 0x008ee8000c1e1d00 */
[----:B--2---:R-:W2:Y:S04]  /*02a0*/  @P4 LDG.E.128 R40, desc[UR8][R2.64] ;  /* 0x0000000802284981 */ /* 0x004ea8000c1e1d00 */
[----:B------:R-:W4:Y:S04]  /*02b0*/  @P0 LDG.E.128 R32, desc[UR8][R8.64] ;  /* 0x0000000808200981 */ /* 0x000f28000c1e1d00 */
[----:B------:R-:W4:Y:S04]  /*02c0*/  @P0 LDG.E.128 R28, desc[UR8][R8.64+0x10] ;  /* 0x00001008081c0981 */ /* 0x000f28000c1e1d00 */
[----:B------:R-:W4:Y:S04]  /*02d0*/  @P1 LDG.E.128 R24, desc[UR8][R10.64] ;  /* 0x000000080a181981 */ /* 0x000f28000c1e1d00 */
[----:B------:R-:W4:Y:S01]  /*02e0*/  @P1 LDG.E.128 R20, desc[UR8][R10.64+0x10] ;  /* 0x000010080a141981 */ /* 0x000f22000c1e1d00 */
[----:B------:R-:W-:Y:S01]  /*02f0*/  ISETP.GE.U32.AND P3, PT, R5, 0x280, PT ;  /* 0x000002800500780c */ /* 0x000fe20003f66070 */
[----:B------:R-:W1:-:S12]  /*0300*/  S2UR UR4, SR_CTAID.X ;  /* 0x00000000000479c3 */ /* 0x000e580000002500 */
[----:B------:R-:W0:Y:S01]  /*0310*/  @P3 LDC.64 R14, c[0x0][0x3d0] ;  /* 0x0000f400ff0e3b82 */ /* 0x000e220000000a00 */
[----:B------:R-:W-:Y:S02]  /*0320*/  @P2 IADD3 R17, PT, PT, R17, 0x80, RZ ;  /* 0x0000008011112810 */ /* 0x000fe40007ffe0ff */
[----:B------:R-:W-:Y:S02]  /*0330*/  P2R R164, PR, RZ, 0x8 ;  /* 0x00000008ffa47803 */ /* 0x000fe40000000000 */
[----:B-1----:R-:W-:Y:S01]  /*0340*/  MOV R4, UR4 ;  /* 0x0000000400047c02 */ /* 0x002fe20008000f00 */
[----:B0-----:R-:W-:-:S05]  /*0350*/  @P3 IMAD.WIDE.U32 R6, R17, 0x20, R14 ;  /* 0x0000002011063825 */ /* 0x001fca00078e000e */
[----:B------:R0:W5:Y:S04]  /*0360*/  @P3 LDG.E.128 R240, desc[UR8][R6.64] ;  /* 0x0000000806f03981 */ /* 0x000168000c1e1d00 */
[----:B------:R0:W5:Y:S01]  /*0370*/  @P3 LDG.E.128 R236, desc[UR8][R6.64+0x10] ;  /* 0x0000100806ec3981 */ /* 0x000162000c1e1d00 */
[----:B------:R-:W-:Y:S02]  /*0380*/  ISETP.GE.AND P3, PT, R4, UR5, PT ;  /* 0x0000000504007c0c */ /* 0x000fe4000bf66270 */
[----:B------:R-:W-:Y:S02]  /*0390*/  CS2R R44, SRZ ;  /* 0x00000000002c7805 */ /* 0x000fe4000001ff00 */
[----:B------:R-:W-:Y:S02]  /*03a0*/  P2R R165, PR, RZ, 0x10 ;  /* 0x00000010ffa57803 */ /* 0x000fe40000000000 */
        /* <DEDUP_REMOVED lines=35> */
[----:B---3--:R1:W-:Y:S04]  /*05e0*/  @P4 STL.64 [R1+0x40], R36 ;  /* 0x0000402401004387 */ /* 0x0083e80000100a00 */
[----:B------:R3:W-:Y:S04]  /*05f0*/  @P4 STL.64 [R1+0x48], R38 ;  /* 0x0000482601004387 */ /* 0x0007e80000100a00 */
[----:B--2---:R2:W-:Y:S04]  /*0600*/  @P4 STL.64 [R1+0x50], R40 ;  /* 0x0000502801004387 */ /* 0x0045e80000100a00 */
[----:B------:R0:W-:Y:S04]  /*0610*/  @P4 STL.64 [R1+0x58], R42 ;  /* 0x0000582a01004387 */ /* 0x0001e80000100a00 */
[----:B----4-:R4:W-:Y:S04]  /*0620*/  @P0 STL.64 [R1+0x30], R32 ;  /* 0x0000302001000387 */ /* 0x0109e80000100a00 */
[----:B------:R4:W-:Y:S04]  /*0630*/  @P0 STL.64 [R1+0x38], R34 ;  /* 0x0000382201000387 */ /* 0x0009e80000100a00 */
[----:B------:R4:W-:Y:S04]  /*0640*/  @P0 STL.64 [R1+0x20], R28 ;  /* 0x0000201c01000387 */ /* 0x0009e80000100a00 */
[----:B------:R4:W-:Y:S04]  /*0650*/  @P0 STL.64 [R1+0x28], R30 ;  /* 0x0000281e01000387 */ /* 0x0009e80000100a00 */
[----:B------:R4:W-:Y:S04]  /*0660*/  @P1 STL.64 [R1+0x10], R24 ;  /* 0x0000101801001387 */ /* 0x0009e80000100a00 */
[----:B------:R4:W-:Y:S04]  /*0670*/  @P1 STL.64 [R1+0x18], R26 ;  /* 0x0000181a01001387 */ /* 0x0009e80000100a00 */
[----:B------:R4:W-:Y:S04]  /*0680*/  @P1 STL.64 [R1], R20 ;  /* 0x0000001401001387 */ /* 0x0009e80000100a00 */
[----:B------:R4:W-:Y:S01]  /*0690*/  @P1 STL.64 [R1+0x8], R22 ;  /* 0x0000081601001387 */ /* 0x0009e20000100a00 */
[----:B-1----:R-:W-:-:S02]  /*06a0*/  CS2R R36, SRZ ;  /* 0x0000000000247805 */ /* 0x002fc4000001ff00 */
[----:B---3--:R-:W-:Y:S02]  /*06b0*/  CS2R R38, SRZ ;  /* 0x0000000000267805 */ /* 0x008fe4000001ff00 */
[----:B--2---:R-:W-:Y:S02]  /*06c0*/  CS2R R40, SRZ ;  /* 0x0000000000287805 */ /* 0x004fe4000001ff00 */
[----:B0-----:R-:W-:Y:S01]  /*06d0*/  CS2R R42, SRZ ;  /* 0x00000000002a7805 */ /* 0x001fe2000001ff00 */
[----:B------:R-:W-:Y:S06]  /*06e0*/  @P3 BRA `(.L_x_7896) ;  /* 0x0000009000003947 */ /* 0x000fec0003800000 */
        /* <DEDUP_REMOVED lines=45> */
[----:B------:R-:W0:Y:S06]  /*09c0*/  LDCU.64 UR6, c[0x0][0x478] ;  /* 0x00008f00ff0677ac */ /* 0x000e2c0008000a00 */
.L_x_8010:
[----:B------:R-:W4:Y:S08]  /*09d0*/  LDC.64 R2, c[0x0][0x3f8] ;  /* 0x0000fe00ff027b82 */ /* 0x000f300000000a00 */
[----:B0123--:R-:W1:Y:S08]  /*09e0*/  LDC.64 R6, c[0x0][0x3c8] ;  /* 0x0000f200ff067b82 */ /* 0x00fe700000000a00 */
[----:B------:R-:W2:Y:S01]  /*09f0*/  LDC.64 R160, c[0x0][0x3f0] ;  /* 0x0000fc00ffa07b82 */ /* 0x000ea20000000a00 */
[----:B----4-:R-:W-:-:S06]  /*0a00*/  IMAD.WIDE R2, R4, 0x4, R2 ;  /* 0x0000000404027825 */ /* 0x010fcc00078e0202 */
[----:B------:R-:W4:Y:S01]  /*0a10*/  LDG.E R3, desc[UR8][R2.64] ;  /* 0x0000000802037981 */ /* 0x000f22000c1e1900 */
[----:B-1----:R-:W-:-:S04]  /*0a20*/  IMAD.WIDE R6, R4, 0x4, R6 ;  /* 0x0000000404067825 */ /* 0x002fc800078e0206 */
[----:B--2---:R-:W-:Y:S01]  /*0a30*/  IMAD.WIDE R160, R4, 0x4, R160 ;  /* 0x0000000404a07825 */ /* 0x004fe200078e02a0 */
[----:B-----5:R1:W5:Y:S04]  /*0a40*/  LDG.E R2, desc[UR8][R6.64] ;  /* 0x0000000806027981 */ /* 0x020368000c1e1900 */
[----:B------:R1:W5:Y:S01]  /*0a50*/  LDG.E R252, desc[UR8][R160.64] ;  /* 0x00000008a0fc7981 */ /* 0x000362000c1e1900 */
[----:B------:R-:W-:Y:S01]  /*0a60*/  BSSY.RECONVERGENT B0, `(.L_x_7897) ;  /* 0x0000207000007945 */ /* 0x000fe20003800200 */
[----:B------:R-:W-:Y:S01]  /*0a70*/  HFMA2 R216, -RZ, RZ, 0, 0 ;  /* 0x00000000ffd87431 */ /* 0x000fe200000001ff */
[----:B------:R-:W-:Y:S02]  /*0a80*/  MOV R215, RZ ;  /* 0x000000ff00d77202 */ /* 0x000fe40000000f00 */
[----:B----4-:R-:W-:-:S13]  /*0a90*/  ISETP.GE.AND P3, PT, R3, 0x1, PT ;  /* 0x000000010300780c */ /* 0x010fda0003f66270 */
[----:B-1----:R-:W-:Y:S05]  /*0aa0*/  @!P3 BRA `(.L_x_7898) ;  /* 0x0000001c006cb947 */ /* 0x002fea0003800000 */
[----:B------:R-:W1:Y:S08]  /*0ab0*/  LDC.64 R6, c[0x0][0x3c0] ;  /* 0x0000f000ff067b82 */ /* 0x000e700000000a00 */
[----:B------:R-:W2:Y:S01]  /*0ac0*/  LDC R234, c[0x0][0x388] ;  /* 0x0000e200ffea7b82 */ /* 0x000ea20000000800 */
[----:B-1----:R-:W-:-:S06]  /*0ad0*/  IMAD.WIDE R6, R4, 0x4, R6 ;  /* 0x0000000404067825 */ /* 0x002fcc00078e0206 */
[----:B------:R1:W4:Y:S01]  /*0ae0*/  LDG.E R7, desc[UR8][R6.64] ;  /* 0x0000000806077981 */ /* 0x000322000c1e1900 */
[C---:B------:R-:W-:Y:S01]  /*0af0*/  ISETP.GE.U32.AND P6, PT, R5.reuse, 0x80, PT ;  /* 0x000000800500780c */ /* 0x040fe20003fc6070 */
[----:B--2---:R-:W-:Y:S01]  /*0b00*/  IMAD R160, R4, R234, RZ ;  /* 0x000000ea04a07224 */ /* 0x004fe200078e02ff */
[----:B------:R-:W-:Y:S01]  /*0b10*/  ISETP.NE.AND P0, PT, RZ, UR10, PT ;  /* 0x0000000aff007c0c */ /* 0x000fe2000bf05270 */
[----:B------:R-:W2:Y:S01]  /*0b20*/  S2R R162, SR_TID.X ;  /* 0x0000000000a27919 */ /* 0x000ea20000002100 */
[----:B------:R-:W-:Y:S01]  /*0b30*/  BSSY.RECONVERGENT B1, `(.L_x_7899) ;  /* 0x000006d000017945 */ /* 0x000fe20003800200 */
[----:B------:R-:W-:Y:S02]  /*0b40*/  ISETP.GE.U32.AND P5, PT, R5, 0x100, PT ;  /* 0x000001000500780c */ /* 0x000fe40003fa6070 */
[----:B------:R-:W-:Y:S02]  /*0b50*/  SHF.R.S32.HI R161, RZ, 0x1f, R160 ;  /* 0x0000001fffa17819 */ /* 0x000fe400000114a0 */
[----:B-1----:R-:W-:-:S02]  /*0b60*/  IADD3 R6, PT, PT, R3, -0x1, RZ ;  /* 0xffffffff03067810 */ /* 0x002fc40007ffe0ff */
[----:B------:R-:W-:Y:S02]  /*0b70*/  LEA.HI R160, R161, R160, RZ, 0x3 ;  /* 0x000000a0a1a07211 */ /* 0x000fe400078f18ff */
[C---:B------:R-:W-:Y:S01]  /*0b80*/  ISETP.GE.U32.AND P1, PT, R5.reuse, 0x180, PT ;  /* 0x000001800500780c */ /* 0x040fe20003f26070 */
[----:B------:R-:W-:Y:S01]  /*0b90*/  IMAD R6, R6, R234, RZ ;  /* 0x000000ea06067224 */ /* 0x000fe200078e02ff */
[C---:B------:R-:W-:Y:S02]  /*0ba0*/  ISETP.GE.U32.AND P2, PT, R5.reuse, 0x200, PT ;  /* 0x000002000500780c */ /* 0x040fe40003f46070 */
[----:B------:R-:W-:Y:S02]  /*0bb0*/  ISETP.GE.U32.AND P4, PT, R5, 0x280, PT ;  /* 0x000002800500780c */ /* 0x000fe40003f86070 */
[----:B------:R-:W-:Y:S02]  /*0bc0*/  SHF.R.S32.HI R161, RZ, 0x1f, R6 ;  /* 0x0000001fffa17819 */ /* 0x000fe40000011406 */
[----:B------:R-:W-:-:S02]  /*0bd0*/  MOV R216, RZ ;  /* 0x000000ff00d87202 */ /* 0x000fc40000000f00 */
[----:B------:R-:W-:Y:S02]  /*0be0*/  LEA.HI R6, R161, R6, RZ, 0x3 ;  /* 0x00000006a1067211 */ /* 0x000fe400078f18ff */
[----:B------:R-:W-:Y:S02]  /*0bf0*/  MOV R215, RZ ;  /* 0x000000ff00d77202 */ /* 0x000fe40000000f00 */
[-C--:B--2---:R-:W-:Y:S02]  /*0c00*/  LEA.HI.SX32 R235, R160, R162.reuse, 0x1d ;  /* 0x000000a2a0eb7211 */ /* 0x084fe400078feaff */
[----:B------:R-:W-:Y:S02]  /*0c10*/  LEA.HI.SX32 R214, R6, R162, 0x1d ;  /* 0x000000a206d67211 */ /* 0x000fe400078feaff */
[----:B------:R-:W-:Y:S02]  /*0c20*/  MOV R6, R235 ;  /* 0x000000eb00067202 */ /* 0x000fe40000000f00 */
[----:B----4-:R-:W-:Y:S01]  /*0c30*/  FSEL R7, R7, RZ, !P0 ;  /* 0x000000ff07077208 */ /* 0x010fe20004000000 */
[----:B------:R-:W-:Y:S06]  /*0c40*/  @!P6 BRA `(.L_x_7900) ;  /* 0x00000004006ce947 */ /* 0x000fec0003800000 */
[----:B------:R-:W1:Y:S01]  /*0c50*/  LDC.64 R164, c[0x0][0x428] ;  /* 0x00010a00ffa47b82 */ /* 0x000e620000000a00 */
[----:B------:R-:W2:Y:S04]  /*0c60*/  LDL R223, [R1+0x54] ;  /* 0x0000540001df7983 */ /* 0x000ea80000100800 */
[----:B------:R-:W4:Y:S03]  /*0c70*/  LDL R222, [R1+0x58] ;  /* 0x0000580001de7983 */ /* 0x000f260000100800 */
[----:B------:R-:W0:Y:S01]  /*0c80*/  LDC.64 R168, c[0x0][0x3a8] ;  /* 0x0000ea00ffa87b82 */ /* 0x000e220000000a00 */
[----:B------:R-:W4:Y:S04]  /*0c90*/  LDL R221, [R1+0x5c] ;  /* 0x00005c0001dd7983 */ /* 0x000f280000100800 */
[----:B------:R-:W4:Y:S04]  /*0ca0*/  LDL R220, [R1+0x40] ;  /* 0x0000400001dc7983 */ /* 0x000f280000100800 */
[----:B------:R-:W4:Y:S04]  /*0cb0*/  LDL R227, [R1+0x44] ;  /* 0x0000440001e37983 */ /* 0x000f280000100800 */
[----:B------:R-:W4:Y:S01]  /*0cc0*/  LDL R233, [R1+0x4c] ;  /* 0x00004c0001e97983 */ /* 0x000f220000100800 */
[----:B-1----:R-:W-:-:S06]  /*0cd0*/  IMAD.WIDE.U32 R164, R214, 0x10, R164 ;  /* 0x00000010d6a47825 */ /* 0x002fcc00078e00a4 */
[----:B------:R-:W2:Y:S01]  /*0ce0*/  LDG.E.128 R164, desc[UR8][R164.64] ;  /* 0x00000008a4a47981 */ /* 0x000ea2000c1e1d00 */
[----:B0-----:R-:W-:-:S05]  /*0cf0*/  IMAD.WIDE.U32 R168, R6, 0x20, R168 ;  /* 0x0000002006a87825 */ /* 0x001fca00078e00a8 */
[----:B------:R-:W4:Y:S04]  /*0d00*/  LDG.E.128 R160, desc[UR8][R168.64] ;  /* 0x00000008a8a07981 */ /* 0x000f28000c1e1d00 */
[----:B------:R-:W4:Y:S01]  /*0d10*/  LDG.E.128 R168, desc[UR8][R168.64+0x10] ;  /* 0x00001008a8a87981 */ /* 0x000f22000c1e1d00 */
[----:B---3--:R-:W-:-:S04]  /*0d20*/  ISETP.NE.U32.AND P0, PT, RZ, UR12, PT ;  /* 0x0000000cff007c0c */ /* 0x008fc8000bf05070 */
[----:B------:R-:W-:-:S13]  /*0d30*/  ISETP.NE.AND.EX P0, PT, RZ, UR13, PT, P0 ;  /* 0x0000000dff007c0c */ /* 0x000fda000bf05300 */
[----:B------:R-:W0:Y:S01]  /*0d40*/  @P0 LDC.64 R174, c[0x0][0x438] ;  /* 0x00010e00ffae0b82 */ /* 0x000e220000000a00 */
[C---:B--2---:R-:W-:Y:S02]  /*0d50*/  PRMT R218, R166.reuse, 0x7632, R218 ;  /* 0x00007632a6da7816 */ /* 0x044fe400000000da */
[----:B------:R-:W-:Y:S02]  /*0d60*/  SHF.L.U32 R215, R166, 0x10, RZ ;  /* 0x00000010a6d77819 */ /* 0x000fe400000006ff */
[----:B------:R-:W2:Y:S01]  /*0d70*/  LDL R166, [R1+0x50] ;  /* 0x0000500001a67983 */ /* 0x000ea20000100800 */
[C---:B------:R-:W-:Y:S02]  /*0d80*/  PRMT R216, R165.reuse, 0x7632, R216 ;  /* 0x00007632a5d87816 */ /* 0x040fe400000000d8 */
[----:B------:R-:W-:Y:S01]  /*0d90*/  SHF.L.U32 R176, R165, 0x10, RZ ;  /* 0x00000010a5b07819 */ /* 0x000fe200000006ff */
[----:B----4-:R-:W-:Y:S02]  /*0da0*/  FADD.FTZ R165, -R7, R168 ;  /* 0x000000a807a57221 */ /* 0x010fe40000010100 */
[----:B------:R-:W3:Y:S01]  /*0db0*/  LDL R168, [R1+0x48] ;  /* 0x0000480001a87983 */ /* 0x000ee20000100800 */
[----:B0-----:R-:W-:-:S04]  /*0dc0*/  @P0 IMAD.WIDE.U32 R174, R6, 0x20, R174 ;  /* 0x0000002006ae0825 */ /* 0x001fc800078e00ae */
[C---:B------:R-:W-:Y:S01]  /*0dd0*/  FADD.FTZ R161, -R7.reuse, R161 ;  /* 0x000000a107a17221 */ /* 0x040fe20000010100 */
[----:B------:R-:W-:Y:S01]  /*0de0*/  FADD.FTZ R0, -R7, R160 ;  /* 0x000000a007007221 */ /* 0x000fe20000010100 */
[----:B------:R-:W-:Y:S01]  /*0df0*/  PRMT R177, R164, 0x7632, R177 ;  /* 0x00007632a4b17816 */ /* 0x000fe200000000b1 */
[----:B------:R-:W5:Y:S02]  /*0e00*/  @P0 LDG.E.128 R120, desc[UR8][R174.64] ;  /* 0x00000008ae780981 */ /* 0x000f64000c1e1d00 */
[C---:B-----5:R-:W-:Y:S02]  /*0e10*/  FMUL.FTZ R180, R2.reuse, R161 ;  /* 0x000000a102b47220 */ /* 0x060fe40000410000 */
[----:B------:R0:W5:Y:S01]  /*0e20*/  @P0 LDG.E.128 R124, desc[UR8][R174.64+0x10] ;  /* 0x00001008ae7c0981 */ /* 0x000162000c1e1d00 */
[----:B------:R-:W-:Y:S01]  /*0e30*/  FMUL.FTZ R0, R2, R0 ;  /* 0x0000000002007220 */ /* 0x000fe20000410000 */
[----:B------:R-:W-:Y:S02]  /*0e40*/  SHF.L.U32 R161, R177, 0x10, RZ ;  /* 0x00000010b1a17819 */ /* 0x000fe400000006ff */
[----:B0-----:R-:W-:Y:S01]  /*0e50*/  SHF.L.U32 R175, R164, 0x10, RZ ;  /* 0x00000010a4af7819 */ /* 0x001fe200000006ff */
[----:B------:R-:W-:-:S02]  /*0e60*/  FADD.FTZ R164, -R7, R170 ;  /* 0x000000aa07a47221 */ /* 0x000fc40000010100 */
[-C--:B------:R-:W-:Y:S01]  /*0e70*/  FFMA.FTZ R37, R180, R161.reuse, R37 ;  /* 0x000000a1b4257223 */ /* 0x080fe20000010025 */
[----:B------:R-:W-:Y:S01]  /*0e80*/  FADD.FTZ R77, R77, R161 ;  /* 0x000000a14d4d7221 */ /* 0x000fe20000010000 */
[----:B------:R-:W-:Y:S01]  /*0e90*/  FMUL.FTZ R223, R223, R161 ;  /* 0x000000a1dfdf7220 */ /* 0x000fe20000410000 */
[----:B------:R-:W-:Y:S01]  /*0ea0*/  FADD.FTZ R76, R76, R175 ;  /* 0x000000af4c4c7221 */ /* 0x000fe20000010000 */
[----:B------:R-:W-:Y:S01]  /*0eb0*/  FFMA.FTZ R36, R0, R175, R36 ;  /* 0x000000af00247223 */ /* 0x000fe20000010024 */
[C---:B------:R-:W-:Y:S01]  /*0ec0*/  FADD.FTZ R174, -R7.reuse, R162 ;  /* 0x000000a207ae7221 */ /* 0x040fe20000010100 */
[C---:B------:R-:W-:Y:S01]  /*0ed0*/  FADD.FTZ R163, -R7.reuse, R163 ;  /* 0x000000a307a37221 */ /* 0x040fe20000010100 */
[----:B------:R-:W-:Y:S02]  /*0ee0*/  FMUL.FTZ R222, R222, R176 ;  /* 0x000000b0dede7220 */ /* 0x000fe40000410000 */
[C---:B------:R-:W-:Y:S01]  /*0ef0*/  FMUL.FTZ R179, R2.reuse, R174 ;  /* 0x000000ae02b37220 */ /* 0x040fe20000410000 */
[----:B------:R-:W-:Y:S01]  /*0f00*/  FADD.FTZ R160, -R7, R169 ;  /* 0x000000a907a07221 */ /* 0x000fe20000010100 */
[----:B------:R-:W-:Y:S01]  /*0f10*/  FMUL.FTZ R178, R2, R163 ;  /* 0x000000a302b27220 */ /* 0x000fe20000410000 */
[----:B------:R-:W-:Y:S01]  /*0f20*/  PRMT R219, R167, 0x7632, R219 ;  /* 0x00007632a7db7816 */ /* 0x000fe200000000db */
[----:B------:R-:W-:Y:S01]  /*0f30*/  FADD.FTZ R78, R78, R176 ;  /* 0x000000b04e4e7221 */ /* 0x000fe20000010000 */
[----:B------:R-:W-:Y:S01]  /*0f40*/  FFMA.FTZ R38, R179, R176, R38 ;  /* 0x000000b0b3267223 */ /* 0x000fe20000010026 */
[----:B------:R-:W-:Y:S01]  /*0f50*/  SHF.L.U32 R163, R218, 0x10, RZ ;  /* 0x00000010daa37819 */ /* 0x000fe200000006ff */
[C---:B------:R-:W-:Y:S01]  /*0f60*/  FMUL.FTZ R174, R2.reuse, R160 ;  /* 0x000000a002ae7220 */ /* 0x040fe20000410000 */
[----:B------:R-:W-:Y:S01]  /*0f70*/  FMUL.FTZ R176, R2, R165 ;  /* 0x000000a502b07220 */ /* 0x000fe20000410000 */
[----:B------:R-:W-:Y:S01]  /*0f80*/  FMUL.FTZ R220, R220, R215 ;  /* 0x000000d7dcdc7220 */ /* 0x000fe20000410000 */
[----:B------:R-:W-:-:S02]  /*0f90*/  SHF.L.U32 R167, R167, 0x10, RZ ;  /* 0x00000010a7a77819 */ /* 0x000fc400000006ff */
[----:B------:R-:W-:Y:S01]  /*0fa0*/  SHF.L.U32 R165, R219, 0x10, RZ ;  /* 0x00000010dba57819 */ /* 0x000fe200000006ff */
[----:B------:R-:W-:Y:S01]  /*0fb0*/  FMUL.FTZ R219, R227, R163 ;  /* 0x000000a3e3db7220 */ /* 0x000fe20000410000 */
[----:B------:R-:W-:-:S03]  /*0fc0*/  FADD.FTZ R162, -R7, R171 ;  /* 0x000000ab07a27221 */ /* 0x000fc60000010100 */
[----:B------:R-:W-:Y:S01]  /*0fd0*/  FMUL.FTZ R233, R233, R165 ;  /* 0x000000a5e9e97220 */ /* 0x000fe20000410000 */
[----:B------:R-:W-:Y:S01]  /*0fe0*/  FMUL.FTZ R227, R2, R162 ;  /* 0x000000a202e37220 */ /* 0x000fe20000410000 */
[----:B------:R-:W-:Y:S01]  /*0ff0*/  FADD.FTZ R80, R80, R215 ;  /* 0x000000d750507221 */ /* 0x000fe20000010000 */
[----:B------:R-:W-:Y:S01]  /*1000*/  FFMA.FTZ R40, R176, R215, R40 ;  /* 0x000000d7b0287223 */ /* 0x000fe20000010028 */
[----:B------:R-:W-:Y:S01]  /*1010*/  FADD.FTZ R82, R82, R167 ;  /* 0x000000a752527221 */ /* 0x000fe20000010000 */
[----:B------:R-:W-:Y:S01]  /*1020*/  FADD.FTZ R81, R81, R163 ;  /* 0x000000a351517221 */ /* 0x000fe20000010000 */
[----:B------:R-:W-:Y:S01]  /*1030*/  FFMA.FTZ R41, R174, R163, R41 ;  /* 0x000000a3ae297223 */ /* 0x000fe20000010029 */
[----:B------:R-:W-:Y:S01]  /*1040*/  FADD.FTZ R83, R83, R165 ;  /* 0x000000a553537221 */ /* 0x000fe20000010000 */
[----:B------:R-:W-:Y:S01]  /*1050*/  FFMA.FTZ R43, R227, R165, R43 ;  /* 0x000000a5e32b7223 */ /* 0x000fe2000001002b */
[----:B------:R-:W-:Y:S02]  /*1060*/  IADD3 R214, PT, PT, R214, 0x80, RZ ;  /* 0x00000080d6d67810 */ /* 0x000fe40007ffe0ff */
[----:B------:R-:W-:Y:S01]  /*1070*/  IADD3 R6, PT, PT, R6, 0x80, RZ ;  /* 0x0000008006067810 */ /* 0x000fe20007ffe0ff */
[----:B--2---:R-:W-:Y:S01]  /*1080*/  FMUL.FTZ R177, R166, R175 ;  /* 0x000000afa6b17220 */ /* 0x004fe20000410000 */
[----:B------:R-:W-:-:S03]  /*1090*/  FMUL.FTZ R175, R2, R164 ;  /* 0x000000a402af7220 */ /* 0x000fc60000410000 */
[----:B------:R-:W-:Y:S01]  /*10a0*/  FADD.FTZ R161, RZ, R177 ;  /* 0x000000b1ffa17221 */ /* 0x000fe20000010000 */
[----:B------:R-:W-:Y:S01]  /*10b0*/  FFMA.FTZ R164, R0, R177, RZ ;  /* 0x000000b100a47223 */ /* 0x000fe200000100ff */
[----:B------:R-:W-:Y:S02]  /*10c0*/  SHF.L.U32 R166, R216, 0x10, RZ ;  /* 0x00000010d8a67819 */ /* 0x000fe400000006ff */
[----:B------:R-:W-:Y:S01]  /*10d0*/  FADD.FTZ R161, R161, R223 ;  /* 0x000000dfa1a17221 */ /* 0x000fe20000010000 */
[----:B------:R-:W-:Y:S02]  /*10e0*/  FFMA.FTZ R164, R180, R223, R164 ;  /* 0x000000dfb4a47223 */ /* 0x000fe400000100a4 */
[----:B------:R-:W-:Y:S01]  /*10f0*/  FMUL.FTZ R221, R221, R166 ;  /* 0x000000a6dddd7220 */ /* 0x000fe20000410000 */
[----:B------:R-:W-:Y:S01]  /*1100*/  FADD.FTZ R161, R161, R222 ;  /* 0x000000dea1a17221 */ /* 0x000fe20000010000 */
[----:B------:R-:W-:-:S03]  /*1110*/  FFMA.FTZ R164, R179, R222, R164 ;  /* 0x000000deb3a47223 */ /* 0x000fc600000100a4 */
[----:B------:R-:W-:Y:S01]  /*1120*/  FADD.FTZ R161, R161, R221 ;  /* 0x000000dda1a17221 */ /* 0x000fe20000010000 */
[----:B------:R-:W-:-:S03]  /*1130*/  FFMA.FTZ R160, R178, R221, R164 ;  /* 0x000000ddb2a07223 */ /* 0x000fc600000100a4 */
[----:B------:R-:W-:Y:S01]  /*1140*/  FADD.FTZ R161, R161, R220 ;  /* 0x000000dca1a17221 */ /* 0x000fe20000010000 */
[----:B------:R-:W-:Y:S01]  /*1150*/  FFMA.FTZ R160, R176, R220, R160 ;  /* 0x000000dcb0a07223 */ /* 0x000fe200000100a0 */
[----:B---3--:R-:W-:Y:S02]  /*1160*/  FMUL.FTZ R218, R168, R167 ;  /* 0x000000a7a8da7220 */ /* 0x008fe40000410000 */
[----:B------:R-:W-:Y:S01]  /*1170*/  FADD.FTZ R161, R161, R219 ;  /* 0x000000dba1a17221 */ /* 0x000fe20000010000 */
[----:B------:R-:W-:-:S03]  /*1180*/  FFMA.FTZ R160, R174, R219, R160 ;  /* 0x000000dbaea07223 */ /* 0x000fc600000100a0 */
[----:B------:R-:W-:Y:S01]  /*1190*/  FADD.FTZ R161, R161, R218 ;  /* 0x000000daa1a17221 */ /* 0x000fe20000010000 */
[C---:B------:R-:W-:Y:S01]  /*11a0*/  FFMA.FTZ R160, R175.reuse, R218, R160 ;  /* 0x000000daafa07223 */ /* 0x040fe200000100a0 */
[----:B------:R-:W-:Y:S01]  /*11b0*/  FFMA.FTZ R42, R175, R167, R42 ;  /* 0x000000a7af2a7223 */ /* 0x000fe2000001002a */
[----:B------:R-:W-:Y:S01]  /*11c0*/  FFMA.FTZ R39, R178, R166, R39 ;  /* 0x000000a6b2277223 */ /* 0x000fe20000010027 */
[----:B------:R-:W-:Y:S01]  /*11d0*/  FADD.FTZ R79, R79, R166 ;  /* 0x000000a64f4f7221 */ /* 0x000fe20000010000 */
[----:B------:R-:W-:Y:S01]  /*11e0*/  FADD.FTZ R216, R161, R233 ;  /* 0x000000e9a1d87221 */ /* 0x000fe20000010000 */
[----:B------:R-:W-:-:S07]  /*11f0*/  FFMA.FTZ R215, R227, R233, R160 ;  /* 0x000000e9e3d77223 */ /* 0x000fce00000100a0 */
.L_x_7900:
[----:B0--3--:R-:W-:Y:S05]  /*1200*/  BSYNC.RECONVERGENT B1 ;  /* 0x0000000000017941 */ /* 0x009fea0003800200 */
.L_x_7899:
        /* <DEDUP_REMOVED lines=13> */
[----:B-1----:R-:W-:-:S05]  /*12e0*/  IMAD.WIDE.U32 R160, R6, 0x20, R160 ;  /* 0x0000002006a07825 */ /* 0x002fca00078e00a0 */
[----:B------:R-:W3:Y:S04]  /*12f0*/  LDG.E.128 R8, desc[UR8][R160.64] ;  /* 0x00000008a0087981 */ /* 0x000ee8000c1e1d00 */
[----:B------:R-:W4:Y:S01]  /*1300*/  LDG.E.128 R160, desc[UR8][R160.64+0x10] ;  /* 0x00001008a0a07981 */ /* 0x000f22000c1e1d00 */
[----:B------:R-:W-:-:S04]  /*1310*/  ISETP.NE.U32.AND P0, PT, RZ, UR12, PT ;  /* 0x0000000cff007c0c */ /* 0x000fc8000bf05070 */
[----:B------:R-:W-:-:S13]  /*1320*/  ISETP.NE.AND.EX P0, PT, RZ, UR13, PT, P0 ;  /* 0x0000000dff007c0c */ /* 0x000fda000bf05300 */
[----:B------:R-:W0:Y:S01]  /*1330*/  @P0 LDC.64 R164, c[0x0][0x438] ;  /* 0x00010e00ffa40b82 */ /* 0x000e220000000a00 */
[----:B--2---:R-:W-:Y:S02]  /*1340*/  PRMT R169, R12, 0x7632, R169 ;  /* 0x000076320ca97816 */ /* 0x004fe400000000a9 */
[C---:B------:R-:W-:Y:S02]  /*1350*/  PRMT R171, R14.reuse, 0x7632, R171 ;  /* 0x000076320eab7816 */ /* 0x040fe400000000ab */
[----:B------:R-:W-:Y:S01]  /*1360*/  SHF.L.U32 R167, R14, 0x10, RZ ;  /* 0x000000100ea77819 */ /* 0x000fe200000006ff */
[----:B---3--:R-:W-:-:S04]  /*1370*/  FADD.FTZ R9, -R7, R9 ;  /* 0x0000000907097221 */ /* 0x008fc80000010100 */
[----:B-----5:R-:W-:Y:S01]  /*1380*/  FMUL.FTZ R14, R2, R9 ;  /* 0x00000009020e7220 */ /* 0x020fe20000410000 */
[----:B------:R-:W-:Y:S02]  /*1390*/  SHF.L.U32 R9, R169, 0x10, RZ ;  /* 0x00000010a9097819 */ /* 0x000fe400000006ff */
[----:B------:R-:W2:Y:S01]  /*13a0*/  LDL R169, [R1+0x28] ;  /* 0x0000280001a97983 */ /* 0x000ea20000100800 */
[----:B0-----:R-:W-:-:S04]  /*13b0*/  @P0 IMAD.WIDE.U32 R164, R6, 0x20, R164 ;  /* 0x0000002006a40825 */ /* 0x001fc800078e00a4 */
[C---:B------:R-:W-:Y:S01]  /*13c0*/  FADD.FTZ R11, -R7.reuse, R11 ;  /* 0x0000000b070b7221 */ /* 0x040fe20000010100 */
[----:B------:R-:W5:Y:S04]  /*13d0*/  @P0 LDG.E.128 R128, desc[UR8][R164.64] ;  /* 0x00000008a4800981 */ /* 0x000f68000c1e1d00 */
[----:B------:R0:W5:Y:S01]  /*13e0*/  @P0 LDG.E.128 R132, desc[UR8][R164.64+0x10] ;  /* 0x00001008a4840981 */ /* 0x000162000c1e1d00 */
[C---:B------:R-:W-:Y:S01]  /*13f0*/  FADD.FTZ R10, -R7.reuse, R10 ;  /* 0x0000000a070a7221 */ /* 0x040fe20000010100 */
[----:B----4-:R-:W-:Y:S01]  /*1400*/  FADD.FTZ R160, -R7, R160 ;  /* 0x000000a007a07221 */ /* 0x010fe20000010100 */
[----:B------:R-:W-:Y:S01]  /*1410*/  PRMT R209, R15, 0x7632, R209 ;  /* 0x000076320fd17816 */ /* 0x000fe200000000d1 */
[----:B------:R-:W-:Y:S01]  /*1420*/  FADD.FTZ R162, -R7, R162 ;  /* 0x000000a207a27221 */ /* 0x000fe20000010100 */
[----:B------:R-:W-:-:S02]  /*1430*/  SHF.L.U32 R168, R15, 0x10, RZ ;  /* 0x000000100fa87819 */ /* 0x000fc400000006ff */
[----:B0-----:R-:W-:Y:S01]  /*1440*/  SHF.L.U32 R165, R12, 0x10, RZ ;  /* 0x000000100ca57819 */ /* 0x001fe200000006ff */
[----:B------:R-:W-:Y:S01]  /*1450*/  FADD.FTZ R164, -R7, R8 ;  /* 0x0000000807a47221 */ /* 0x000fe20000010100 */
[----:B------:R-:W-:Y:S01]  /*1460*/  PRMT R170, R13, 0x7632, R170 ;  /* 0x000076320daa7816 */ /* 0x000fe200000000aa */
[C---:B------:R-:W-:Y:S02]  /*1470*/  FMUL.FTZ R12, R2.reuse, R11 ;  /* 0x0000000b020c7220 */ /* 0x040fe40000410000 */
[----:B------:R-:W-:Y:S01]  /*1480*/  FMUL.FTZ R217, R217, R165 ;  /* 0x000000a5d9d97220 */ /* 0x000fe20000410000 */
[C---:B------:R-:W-:Y:S01]  /*1490*/  FMUL.FTZ R15, R2.reuse, R164 ;  /* 0x000000a4020f7220 */ /* 0x040fe20000410000 */
[----:B------:R-:W-:Y:S01]  /*14a0*/  SHF.L.U32 R166, R13, 0x10, RZ ;  /* 0x000000100da67819 */ /* 0x000fe200000006ff */
[C---:B------:R-:W-:Y:S01]  /*14b0*/  FMUL.FTZ R13, R2.reuse, R10 ;  /* 0x0000000a020d7220 */ /* 0x040fe20000410000 */
[C---:B------:R-:W-:Y:S01]  /*14c0*/  FMUL.FTZ R11, R2.reuse, R160 ;  /* 0x000000a0020b7220 */ /* 0x040fe20000410000 */
[----:B------:R-:W-:Y:S01]  /*14d0*/  FMUL.FTZ R10, R2, R162 ;  /* 0x000000a2020a7220 */ /* 0x000fe20000410000 */
[----:B------:R-:W-:Y:S01]  /*14e0*/  FADD.FTZ R160, R216, R217 ;  /* 0x000000d9d8a07221 */ /* 0x000fe20000010000 */
[----:B------:R-:W-:Y:S01]  /*14f0*/  FMUL.FTZ R213, R213, R9 ;  /* 0x00000009d5d57220 */ /* 0x000fe20000410000 */
[----:B------:R-:W-:Y:S01]  /*1500*/  FFMA.FTZ R162, R15, R217, R215 ;  /* 0x000000d90fa27223 */ /* 0x000fe200000100d7 */
[----:B------:R-:W-:Y:S01]  /*1510*/  FADD.FTZ R8, -R7, R161 ;  /* 0x000000a107087221 */ /* 0x000fe20000010100 */
[----:B------:R-:W-:Y:S01]  /*1520*/  SHF.L.U32 R161, R170, 0x10, RZ ;  /* 0x00000010aaa17819 */ /* 0x000fe200000006ff */
[----:B------:R-:W-:Y:S01]  /*1530*/  FMUL.FTZ R212, R212, R166 ;  /* 0x000000a6d4d47220 */ /* 0x000fe20000410000 */
[----:B------:R-:W-:Y:S01]  /*1540*/  FADD.FTZ R160, R160, R213 ;  /* 0x000000d5a0a07221 */ /* 0x000fe20000010000 */
[----:B------:R-:W-:-:S02]  /*1550*/  FFMA.FTZ R162, R14, R213, R162 ;  /* 0x000000d50ea27223 */ /* 0x000fc400000100a2 */
        /* <DEDUP_REMOVED lines=8> */
[----:B------:R-:W-:Y:S01]  /*15e0*/  FFMA.FTZ R44, R15, R165, R44 ;  /* 0x000000a50f2c7223 */ /* 0x000fe2000001002c */
[----:B------:R-:W-:Y:S01]  /*15f0*/  FFMA.FTZ R47, R12, R161, R47 ;  /* 0x000000a10c2f7223 */ /* 0x000fe2000001002f */
[----:B------:R-:W-:Y:S01]  /*1600*/  FADD.FTZ R87, R87, R161 ;  /* 0x000000a157577221 */ /* 0x000fe20000010000 */
[----:B------:R-:W-:Y:S01]  /*1610*/  SHF.L.U32 R165, R209, 0x10, RZ ;  /* 0x00000010d1a57819 */ /* 0x000fe200000006ff */
[----:B------:R-:W-:Y:S01]  /*1620*/  FADD.FTZ R161, R160, R210 ;  /* 0x000000d2a0a17221 */ /* 0x000fe20000010000 */
[----:B------:R-:W-:Y:S01]  /*1630*/  FMUL.FTZ R8, R2, R8 ;  /* 0x0000000802087220 */ /* 0x000fe20000410000 */
[----:B------:R-:W-:Y:S01]  /*1640*/  FMUL.FTZ R209, R226, R164 ;  /* 0x000000a4e2d17220 */ /* 0x000fe20000410000 */
[----:B------:R-:W-:Y:S01]  /*1650*/  FFMA.FTZ R160, R11, R210, R162 ;  /* 0x000000d20ba07223 */ /* 0x000fe200000100a2 */
[----:B------:R-:W-:Y:S01]  /*1660*/  FFMA.FTZ R45, R14, R9, R45 ;  /* 0x000000090e2d7223 */ /* 0x000fe2000001002d */
[----:B------:R-:W-:Y:S01]  /*1670*/  FADD.FTZ R85, R85, R9 ;  /* 0x0000000955557221 */ /* 0x000fe20000010000 */
        /* <DEDUP_REMOVED lines=15> */
[----:B------:R-:W-:-:S02]  /*1770*/  IADD3 R214, PT, PT, R214, 0x80, RZ ;  /* 0x00000080d6d67810 */ /* 0x000fc40007ffe0ff */
[----:B------:R-:W-:Y:S01]  /*1780*/  IADD3 R6, PT, PT, R6, 0x80, RZ ;  /* 0x0000008006067810 */ /* 0x000fe20007ffe0ff */
[----:B--2---:R-:W-:-:S04]  /*1790*/  FMUL.FTZ R9, R169, R168 ;  /* 0x000000a8a9097220 */ /* 0x004fc80000410000 */
[----:B------:R-:W-:Y:S01]  /*17a0*/  FADD.FTZ R161, R161, R9 ;  /* 0x00000009a1a17221 */ /* 0x000fe20000010000 */
[----:B------:R-:W-:-:S03]  /*17b0*/  FFMA.FTZ R160, R10, R9, R160 ;  /* 0x000000090aa07223 */ /* 0x000fc600000100a0 */
[----:B------:R-:W-:Y:S01]  /*17c0*/  FADD.FTZ R216, R161, R232 ;  /* 0x000000e8a1d87221 */ /* 0x000fe20000010000 */
[----:B------:R-:W-:-:S07]  /*17d0*/  FFMA.FTZ R215, R226, R232, R160 ;  /* 0x000000e8e2d77223 */ /* 0x000fce00000100a0 */
.L_x_7902:
[----:B------:R-:W-:Y:S05]  /*17e0*/  BSYNC.RECONVERGENT B1 ;  /* 0x0000000000017941 */ /* 0x000fea0003800200 */
.L_x_7901:
[----:B------:R-:W-:Y:S04]  /*17f0*/  BSSY.RECONVERGENT B1, `(.L_x_7903) ;  /* 0x000005d000017945 */ /* 0x000fe80003800200 */
[----:B------:R-:W-:Y:S05]  /*1800*/  @!P1 BRA `(.L_x_7904) ;  /* 0x00000004006c9947 */ /* 0x000fea0003800000 */
[----:B------:R-:W0:Y:S01]  /*1810*/  LDC.64 R20, c[0x0][0x428] ;  /* 0x00010a00ff147b82 */ /* 0x000e220000000a00 */
[----:B------:R-:W2:Y:S04]  /*1820*/  LDL R172, [R1+0x18] ;  /* 0x0000180001ac7983 */ /* 0x000ea80000100800 */
[----:B------:R-:W3:Y:S03]  /*1830*/  LDL R173, [R1] ;  /* 0x0000000001ad7983 */ /* 0x000ee60000100800 */
[----:B------:R-:W1:Y:S01]  /*1840*/  LDC.64 R24, c[0x0][0x3a8] ;  /* 0x0000ea00ff187b82 */ /* 0x000e620000000a00 */
[----:B------:R-:W4:Y:S04]  /*1850*/  LDL R225, [R1+0x14] ;  /* 0x0000140001e17983 */ /* 0x000f280000100800 */
[----:B------:R-:W2:Y:S04]  /*1860*/  LDL R171, [R1+0x1c] ;  /* 0x00001c0001ab7983 */ /* 0x000ea80000100800 */
[----:B------:R-:W2:Y:S04]  /*1870*/  LDL R170, [R1+0x4] ;  /* 0x0000040001aa7983 */ /* 0x000ea80000100800 */
[----:B------:R-:W2:Y:S01]  /*1880*/  LDL R231, [R1+0x8] ;  /* 0x0000080001e77983 */ /* 0x000ea20000100800 */
[----:B0-----:R-:W-:-:S03]  /*1890*/  IMAD.WIDE.U32 R20, R214, 0x10, R20 ;  /* 0x00000010d6147825 */ /* 0x001fc600078e0014 */
[----:B------:R-:W2:Y:S04]  /*18a0*/  LDL R169, [R1+0xc] ;  /* 0x00000c0001a97983 */ /* 0x000ea80000100800 */
[----:B------:R-:W3:Y:S01]  /*18b0*/  LDG.E.128 R20, desc[UR8][R20.64] ;  /* 0x0000000814147981 */ /* 0x000ee2000c1e1d00 */
[----:B-1----:R-:W-:-:S05]  /*18c0*/  IMAD.WIDE.U32 R24, R6, 0x20, R24 ;  /* 0x0000002006187825 */ /* 0x002fca00078e0018 */
[----:B------:R-:W4:Y:S04]  /*18d0*/  LDG.E.128 R16, desc[UR8][R24.64] ;  /* 0x0000000818107981 */ /* 0x000f28000c1e1d00 */
[----:B------:R-:W2:Y:S01]  /*18e0*/  LDG.E.128 R24, desc[UR8][R24.64+0x10] ;  /* 0x0000100818187981 */ /* 0x000ea2000c1e1d00 */
[----:B------:R-:W-:-:S04]  /*18f0*/  ISETP.NE.U32.AND P0, PT, RZ, UR12, PT ;  /* 0x0000000cff007c0c */ /* 0x000fc8000bf05070 */
[----:B------:R-:W-:-:S13]  /*1900*/  ISETP.NE.AND.EX P0, PT, RZ, UR13, PT, P0 ;  /* 0x0000000dff007c0c */ /* 0x000fda000bf05300 */
[----:B------:R-:W0:Y:S01]  /*1910*/  @P0 LDC.64 R160, c[0x0][0x438] ;  /* 0x00010e00ffa00b82 */ /* 0x000e220000000a00 */
[C---:B---3--:R-:W-:Y:S02]  /*1920*/  PRMT R167, R22.reuse, 0x7632, R167 ;  /* 0x0000763216a77816 */ /* 0x048fe400000000a7 */
[----:B------:R-:W-:Y:S02]  /*1930*/  SHF.L.U32 R163, R22, 0x10, RZ ;  /* 0x0000001016a37819 */ /* 0x000fe400000006ff */
[----:B------:R-:W3:Y:S01]  /*1940*/  LDL R22, [R1+0x10] ;  /* 0x0000100001167983 */ /* 0x000ee20000100800 */
[----:B0-----:R-:W-:-:S04]  /*1950*/  @P0 IMAD.WIDE.U32 R160, R6, 0x20, R160 ;  /* 0x0000002006a00825 */ /* 0x001fc800078e00a0 */
[C---:B----4-:R-:W-:Y:S01]  /*1960*/  FADD.FTZ R16, -R7.reuse, R16 ;  /* 0x0000001007107221 */ /* 0x050fe20000010100 */
[C---:B------:R-:W-:Y:S01]  /*1970*/  PRMT R164, R20.reuse, 0x7632, R164 ;  /* 0x0000763214a47816 */ /* 0x040fe200000000a4 */
[C---:B------:R-:W-:Y:S01]  /*1980*/  FADD.FTZ R17, -R7.reuse, R17 ;  /* 0x0000001107117221 */ /* 0x040fe20000010100 */
[----:B------:R-:W-:Y:S01]  /*1990*/  SHF.L.U32 R20, R20, 0x10, RZ ;  /* 0x0000001014147819 */ /* 0x000fe200000006ff */
[----:B------:R-:W-:Y:S01]  /*19a0*/  FADD.FTZ R18, -R7, R18 ;  /* 0x0000001207127221 */ /* 0x000fe20000010100 */
[C---:B------:R-:W-:Y:S01]  /*19b0*/  PRMT R165, R21.reuse, 0x7632, R165 ;  /* 0x0000763215a57816 */ /* 0x040fe200000000a5 */
[----:B-----5:R-:W-:Y:S01]  /*19c0*/  FMUL.FTZ R16, R2, R16 ;  /* 0x0000001002107220 */ /* 0x020fe20000410000 */
[----:B------:R-:W-:Y:S01]  /*19d0*/  SHF.L.U32 R162, R21, 0x10, RZ ;  /* 0x0000001015a27819 */ /* 0x000fe200000006ff */
[----:B------:R-:W5:Y:S01]  /*19e0*/  @P0 LDG.E.128 R136, desc[UR8][R160.64] ;  /* 0x00000008a0880981 */ /* 0x000f62000c1e1d00 */
[----:B--2---:R-:W-:-:S03]  /*19f0*/  FADD.FTZ R21, -R7, R24 ;  /* 0x0000001807157221 */ /* 0x004fc60000010100 */
[----:B------:R0:W5:Y:S01]  /*1a00*/  @P0 LDG.E.128 R140, desc[UR8][R160.64+0x10] ;  /* 0x00001008a08c0981 */ /* 0x000162000c1e1d00 */
[C---:B------:R-:W-:Y:S01]  /*1a10*/  FMUL.FTZ R17, R2.reuse, R17 ;  /* 0x0000001102117220 */ /* 0x040fe20000410000 */
[----:B------:R-:W-:Y:S01]  /*1a20*/  FMUL.FTZ R18, R2, R18 ;  /* 0x0000001202127220 */ /* 0x000fe20000410000 */
[----:B------:R-:W-:Y:S01]  /*1a30*/  FADD.FTZ R92, R92, R20 ;  /* 0x000000145c5c7221 */ /* 0x000fe20000010000 */
[----:B------:R-:W-:Y:S01]  /*1a40*/  FFMA.FTZ R52, R16, R20, R52 ;  /* 0x0000001410347223 */ /* 0x000fe20000010034 */
[----:B------:R-:W-:Y:S01]  /*1a50*/  FMUL.FTZ R21, R2, R21 ;  /* 0x0000001502157220 */ /* 0x000fe20000410000 */
[C---:B0-----:R-:W-:Y:S01]  /*1a60*/  FADD.FTZ R160, -R7.reuse, R25 ;  /* 0x0000001907a07221 */ /* 0x041fe20000010100 */
[----:B------:R-:W-:Y:S01]  /*1a70*/  SHF.L.U32 R25, R164, 0x10, RZ ;  /* 0x00000010a4197819 */ /* 0x000fe200000006ff */
[----:B------:R-:W-:Y:S01]  /*1a80*/  FADD.FTZ R19, -R7, R19 ;  /* 0x0000001307137221 */ /* 0x000fe20000010100 */
[C---:B------:R-:W-:Y:S01]  /*1a90*/  PRMT R168, R23.reuse, 0x7632, R168 ;  /* 0x0000763217a87816 */ /* 0x040fe200000000a8 */
[----:B------:R-:W-:Y:S01]  /*1aa0*/  FADD.FTZ R94, R94, R162 ;  /* 0x000000a25e5e7221 */ /* 0x000fe20000010000 */
[----:B------:R-:W-:Y:S01]  /*1ab0*/  SHF.L.U32 R166, R23, 0x10, RZ ;  /* 0x0000001017a67819 */ /* 0x000fe200000006ff */
[----:B------:R-:W-:Y:S01]  /*1ac0*/  FFMA.FTZ R54, R18, R162, R54 ;  /* 0x000000a212367223 */ /* 0x000fe20000010036 */
[----:B------:R-:W-:Y:S01]  /*1ad0*/  FADD.FTZ R96, R96, R163 ;  /* 0x000000a360607221 */ /* 0x000fe20000010000 */
[-C--:B------:R-:W-:Y:S01]  /*1ae0*/  FFMA.FTZ R56, R21, R163.reuse, R56 ;  /* 0x000000a315387223 */ /* 0x080fe20000010038 */
[----:B------:R-:W-:Y:S01]  /*1af0*/  FMUL.FTZ R23, R173, R163 ;  /* 0x000000a3ad177220 */ /* 0x000fe20000410000 */
[-C--:B------:R-:W-:Y:S01]  /*1b00*/  FFMA.FTZ R53, R17, R25.reuse, R53 ;  /* 0x0000001911357223 */ /* 0x080fe20000010035 */
[----:B------:R-:W-:Y:S01]  /*1b10*/  FADD.FTZ R93, R93, R25 ;  /* 0x000000195d5d7221 */ /* 0x000fe20000010000 */
[----:B------:R-:W-:Y:S01]  /*1b20*/  FMUL.FTZ R25, R225, R25 ;  /* 0x00000019e1197220 */ /* 0x000fe20000410000 */
[----:B------:R-:W-:Y:S01]  /*1b30*/  FADD.FTZ R161, -R7, R27 ;  /* 0x0000001b07a17221 */ /* 0x000fe20000010100 */
[----:B------:R-:W-:Y:S01]  /*1b40*/  SHF.L.U32 R27, R165, 0x10, RZ ;  /* 0x00000010a51b7819 */ /* 0x000fe200000006ff */
[----:B------:R-:W-:-:S04]  /*1b50*/  FMUL.FTZ R19, R2, R19 ;  /* 0x0000001302137220 */ /* 0x000fc80000410000 */
[-C--:B------:R-:W-:Y:S01]  /*1b60*/  FFMA.FTZ R55, R19, R27.reuse, R55 ;  /* 0x0000001b13377223 */ /* 0x080fe20000010037 */
[----:B------:R-:W-:Y:S01]  /*1b70*/  FADD.FTZ R95, R95, R27 ;  /* 0x0000001b5f5f7221 */ /* 0x000fe20000010000 */
[----:B------:R-:W-:Y:S01]  /*1b80*/  FMUL.FTZ R27, R171, R27 ;  /* 0x0000001bab1b7220 */ /* 0x000fe20000410000 */
[----:B------:R-:W-:Y:S01]  /*1b90*/  SHF.L.U32 R164, R167, 0x10, RZ ;  /* 0x00000010a7a47819 */ /* 0x000fe200000006ff */
[----:B------:R-:W-:Y:S01]  /*1ba0*/  FADD.FTZ R24, -R7, R26 ;  /* 0x0000001a07187221 */ /* 0x000fe20000010100 */
[----:B------:R-:W-:-:S03]  /*1bb0*/  SHF.L.U32 R165, R168, 0x10, RZ ;  /* 0x00000010a8a57819 */ /* 0x000fc600000006ff */
[----:B------:R-:W-:Y:S01]  /*1bc0*/  FMUL.FTZ R173, R170, R164 ;  /* 0x000000a4aaad7220 */ /* 0x000fe20000410000 */
[C---:B------:R-:W-:Y:S01]  /*1bd0*/  FMUL.FTZ R225, R2.reuse, R161 ;  /* 0x000000a102e17220 */ /* 0x040fe20000410000 */
[----:B------:R-:W-:Y:S01]  /*1be0*/  FMUL.FTZ R24, R2, R24 ;  /* 0x0000001802187220 */ /* 0x000fe20000410000 */
[-C--:B------:R-:W-:Y:S01]  /*1bf0*/  FMUL.FTZ R26, R231, R166.reuse ;  /* 0x000000a6e71a7220 */ /* 0x080fe20000410000 */
[-C--:B------:R-:W-:Y:S01]  /*1c00*/  FMUL.FTZ R231, R169, R165.reuse ;  /* 0x000000a5a9e77220 */ /* 0x080fe20000410000 */
[----:B------:R-:W-:Y:S01]  /*1c10*/  FADD.FTZ R98, R98, R166 ;  /* 0x000000a662627221 */ /* 0x000fe20000010000 */
[----:B------:R-:W-:Y:S01]  /*1c20*/  FFMA.FTZ R58, R24, R166, R58 ;  /* 0x000000a6183a7223 */ /* 0x000fe2000001003a */
[----:B------:R-:W-:Y:S01]  /*1c30*/  FADD.FTZ R97, R97, R164 ;  /* 0x000000a461617221 */ /* 0x000fe20000010000 */
[----:B------:R-:W-:Y:S01]  /*1c40*/  FADD.FTZ R99, R99, R165 ;  /* 0x000000a563637221 */ /* 0x000fe20000010000 */
[----:B------:R-:W-:Y:S01]  /*1c50*/  FFMA.FTZ R59, R225, R165, R59 ;  /* 0x000000a5e13b7223 */ /* 0x000fe2000001003b */
[----:B------:R-:W-:-:S02]  /*1c60*/  IADD3 R214, PT, PT, R214, 0x80, RZ ;  /* 0x00000080d6d67810 */ /* 0x000fc40007ffe0ff */
[----:B------:R-:W-:Y:S01]  /*1c70*/  IADD3 R6, PT, PT, R6, 0x80, RZ ;  /* 0x0000008006067810 */ /* 0x000fe20007ffe0ff */
[----:B---3--:R-:W-:Y:S01]  /*1c80*/  FMUL.FTZ R20, R22, R20 ;  /* 0x0000001416147220 */ /* 0x008fe20000410000 */
[----:B------:R-:W-:-:S03]  /*1c90*/  FMUL.FTZ R22, R172, R162 ;  /* 0x000000a2ac167220 */ /* 0x000fc60000410000 */
        /* <DEDUP_REMOVED lines=15> */
[----:B------:R-:W-:Y:S02]  /*1d90*/  FFMA.FTZ R57, R172, R164, R57 ;  /* 0x000000a4ac397223 */ /* 0x000fe40000010039 */
[----:B------:R-:W-:Y:S01]  /*1da0*/  FADD.FTZ R216, R161, R231 ;  /* 0x000000e7a1d87221 */ /* 0x000fe20000010000 */
[----:B------:R-:W-:-:S07]  /*1db0*/  FFMA.FTZ R215, R225, R231, R160 ;  /* 0x000000e7e1d77223 */ /* 0x000fce00000100a0 */
.L_x_7904:
[----:B------:R-:W-:Y:S05]  /*1dc0*/  BSYNC.RECONVERGENT B1 ;  /* 0x0000000000017941 */ /* 0x000fea0003800200 */
.L_x_7903:
        /* <DEDUP_REMOVED lines=15> */
[----:B------:R-:W-:Y:S02]  /*1ec0*/  IADD3 R214, PT, PT, R214, 0x80, RZ ;  /* 0x00000080d6d67810 */ /* 0x000fe40007ffe0ff */
[----:B------:R-:W-:Y:S01]  /*1ed0*/  IADD3 R6, PT, PT, R6, 0x80, RZ ;  /* 0x0000008006067810 */ /* 0x000fe20007ffe0ff */
[C---:B--2---:R-:W-:Y:S01]  /*1ee0*/  FADD.FTZ R181, -R7.reuse, R160 ;  /* 0x000000a007b57221 */ /* 0x044fe20000010100 */
[C---:B------:R-:W-:Y:S01]  /*1ef0*/  FADD.FTZ R163, -R7.reuse, R163 ;  /* 0x000000a307a37221 */ /* 0x040fe20000010100 */
[----:B------:R-:W-:-:S02]  /*1f00*/  FADD.FTZ R162, -R7, R162 ;  /* 0x000000a207a27221 */ /* 0x000fc40000010100 */
[C---:B-----5:R-:W-:Y:S01]  /*1f10*/  FMUL.FTZ R181, R2.reuse, R181 ;  /* 0x000000b502b57220 */ /* 0x060fe20000410000 */
[----:B------:R-:W-:Y:S01]  /*1f20*/  FMUL.FTZ R184, R2, R163 ;  /* 0x000000a302b87220 */ /* 0x000fe20000410000 */
[C---:B---3--:R-:W-:Y:S02]  /*1f30*/  SHF.L.U32 R185, R164.reuse, 0x10, RZ ;  /* 0x00000010a4b97819 */ /* 0x048fe400000006ff */
[----:B------:R-:W-:Y:S01]  /*1f40*/  PRMT R186, R164, 0x7632, R186 ;  /* 0x00007632a4ba7816 */ /* 0x000fe200000000ba */
[----:B0-----:R-:W-:Y:S01]  /*1f50*/  FADD.FTZ R182, -R7, R161 ;  /* 0x000000a107b67221 */ /* 0x001fe20000010100 */
[----:B------:R-:W-:Y:S01]  /*1f60*/  PRMT R189, R165, 0x7632, R189 ;  /* 0x00007632a5bd7816 */ /* 0x000fe200000000bd */
[----:B----4-:R-:W-:Y:S01]  /*1f70*/  FADD.FTZ R164, -R7, R170 ;  /* 0x000000aa07a47221 */ /* 0x010fe20000010100 */
[----:B------:R-:W-:Y:S01]  /*1f80*/  SHF.L.U32 R187, R165, 0x10, RZ ;  /* 0x00000010a5bb7819 */ /* 0x000fe200000006ff */
[----:B------:R-:W-:Y:S01]  /*1f90*/  FADD.FTZ R165, -R7, R168 ;  /* 0x000000a807a57221 */ /* 0x000fe20000010100 */
[----:B------:R-:W-:Y:S01]  /*1fa0*/  PRMT R190, R166, 0x7632, R190 ;  /* 0x00007632a6be7816 */ /* 0x000fe200000000be */
[----:B------:R-:W-:Y:S01]  /*1fb0*/  FADD.FTZ R100, R100, R185 ;  /* 0x000000b964647221 */ /* 0x000fe20000010000 */
[----:B------:R-:W-:Y:S01]  /*1fc0*/  SHF.L.U32 R163, R186, 0x10, RZ ;  /* 0x00000010baa37819 */ /* 0x000fe200000006ff */
[-C--:B------:R-:W-:Y:S01]  /*1fd0*/  FFMA.FTZ R60, R181, R185.reuse, R60 ;  /* 0x000000b9b53c7223 */ /* 0x080fe2000001003c */
[----:B------:R-:W-:Y:S01]  /*1fe0*/  FMUL.FTZ R185, R248, R185 ;  /* 0x000000b9f8b97220 */ /* 0x000fe20000410000 */
[----:B------:R-:W-:Y:S01]  /*1ff0*/  FMUL.FTZ R183, R2, R162 ;  /* 0x000000a202b77220 */ /* 0x000fe20000410000 */
[----:B------:R-:W-:Y:S01]  /*2000*/  SHF.L.U32 R188, R166, 0x10, RZ ;  /* 0x00000010a6bc7819 */ /* 0x000fe200000006ff */
[C---:B------:R-:W-:Y:S01]  /*2010*/  FMUL.FTZ R182, R2.reuse, R182 ;  /* 0x000000b602b67220 */ /* 0x040fe20000410000 */
[----:B------:R-:W-:Y:S01]  /*2020*/  SHF.L.U32 R162, R189, 0x10, RZ ;  /* 0x00000010bda27819 */ /* 0x000fe200000006ff */
[----:B------:R-:W-:Y:S01]  /*2030*/  FMUL.FTZ R186, R2, R165 ;  /* 0x000000a502ba7220 */ /* 0x000fe20000410000 */
[----:B------:R-:W-:Y:S01]  /*2040*/  SHF.L.U32 R166, R190, 0x10, RZ ;  /* 0x00000010bea67819 */ /* 0x000fe200000006ff */
[----:B------:R-:W-:Y:S01]  /*2050*/  FMUL.FTZ R189, R2, R164 ;  /* 0x000000a402bd7220 */ /* 0x000fe20000410000 */
[----:B------:R-:W-:Y:S01]  /*2060*/  FADD.FTZ R164, R216, R185 ;  /* 0x000000b9d8a47221 */ /* 0x000fe20000010000 */
[----:B------:R-:W-:Y:S01]  /*2070*/  FFMA.FTZ R165, R181, R185, R215 ;  /* 0x000000b9b5a57223 */ /* 0x000fe200000100d7 */
[----:B------:R-:W-:Y:S01]  /*2080*/  FMUL.FTZ R190, R249, R163 ;  /* 0x000000a3f9be7220 */ /* 0x000fe20000410000 */
[----:B------:R-:W-:Y:S01]  /*2090*/  PRMT R192, R167, 0x7632, R192 ;  /* 0x00007632a7c07816 */ /* 0x000fe200000000c0 */
[----:B------:R-:W-:Y:S01]  /*20a0*/  FADD.FTZ R102, R102, R187 ;  /* 0x000000bb66667221 */ /* 0x000fe20000010000 */
[----:B------:R-:W-:Y:S01]  /*20b0*/  FFMA.FTZ R62, R183, R187, R62 ;  /* 0x000000bbb73e7223 */ /* 0x000fe2000001003e */
[----:B------:R-:W-:Y:S01]  /*20c0*/  FFMA.FTZ R61, R182, R163, R61 ;  /* 0x000000a3b63d7223 */ /* 0x000fe2000001003d */
[----:B------:R-:W-:Y:S01]  /*20d0*/  FADD.FTZ R101, R101, R163 ;  /* 0x000000a365657221 */ /* 0x000fe20000010000 */
[----:B------:R-:W-:Y:S01]  /*20e0*/  FMUL.FTZ R187, R250, R187 ;  /* 0x000000bbfabb7220 */ /* 0x000fe20000410000 */
[----:B------:R-:W-:Y:S01]  /*20f0*/  FADD.FTZ R163, R164, R190 ;  /* 0x000000bea4a37221 */ /* 0x000fe20000010000 */
[----:B------:R-:W-:Y:S01]  /*2100*/  FFMA.FTZ R165, R182, R190, R165 ;  /* 0x000000beb6a57223 */ /* 0x000fe200000100a5 */
[----:B------:R-:W-:Y:S01]  /*2110*/  SHF.L.U32 R191, R167, 0x10, RZ ;  /* 0x00000010a7bf7819 */ /* 0x000fe200000006ff */
[----:B------:R-:W-:Y:S01]  /*2120*/  FADD.FTZ R160, -R7, R169 ;  /* 0x000000a907a07221 */ /* 0x000fe20000010100 */
[----:B------:R-:W-:Y:S01]  /*2130*/  SHF.L.U32 R167, R192, 0x10, RZ ;  /* 0x00000010c0a77819 */ /* 0x000fe200000006ff */
[-C--:B------:R-:W-:Y:S01]  /*2140*/  FFMA.FTZ R63, R184, R162.reuse, R63 ;  /* 0x000000a2b83f7223 */ /* 0x080fe2000001003f */
[----:B------:R-:W-:Y:S01]  /*2150*/  FADD.FTZ R103, R103, R162 ;  /* 0x000000a267677221 */ /* 0x000fe20000010000 */
        /* <DEDUP_REMOVED lines=28> */
.L_x_7906:
[----:B------:R-:W-:Y:S05]  /*2320*/  BSYNC.RECONVERGENT B1 ;  /* 0x0000000000017941 */ /* 0x000fea0003800200 */
.L_x_7905:
        /* <DEDUP_REMOVED lines=14> */
[C---:B--2---:R-:W-:Y:S01]  /*2410*/  FADD.FTZ R195, -R7.reuse, R160 ;  /* 0x000000a007c37221 */ /* 0x044fe20000010100 */
[C---:B------:R-:W-:Y:S01]  /*2420*/  FADD.FTZ R6, -R7.reuse, R161 ;  /* 0x000000a107067221 */ /* 0x040fe20000010100 */
[C---:B------:R-:W-:Y:S01]  /*2430*/  FADD.FTZ R162, -R7.reuse, R162 ;  /* 0x000000a207a27221 */ /* 0x040fe20000010100 */
[C---:B------:R-:W-:Y:S02]  /*2440*/  FADD.FTZ R163, -R7.reuse, R163 ;  /* 0x000000a307a37221 */ /* 0x040fe40000010100 */
[----:B0----5:R-:W-:Y:S01]  /*2450*/  FMUL.FTZ R196, R2, R6 ;  /* 0x0000000602c47220 */ /* 0x021fe20000410000 */
[C---:B---3--:R-:W-:Y:S01]  /*2460*/  PRMT R202, R168.reuse, 0x7632, R202 ;  /* 0x00007632a8ca7816 */ /* 0x048fe200000000ca */
[C---:B----4-:R-:W-:Y:S01]  /*2470*/  FADD.FTZ R160, -R7.reuse, R164 ;  /* 0x000000a407a07221 */ /* 0x050fe20000010100 */
[C---:B------:R-:W-:Y:S01]  /*2480*/  FADD.FTZ R161, -R7.reuse, R165 ;  /* 0x000000a507a17221 */ /* 0x040fe20000010100 */
[C---:B------:R-:W-:Y:S01]  /*2490*/  FADD.FTZ R166, -R7.reuse, R166 ;  /* 0x000000a607a67221 */ /* 0x040fe20000010100 */
[----:B------:R-:W-:Y:S01]  /*24a0*/  FADD.FTZ R7, -R7, R167 ;  /* 0x000000a707077221 */ /* 0x000fe20000010100 */
[----:B------:R-:W-:-:S02]  /*24b0*/  SHF.L.U32 R167, R168, 0x10, RZ ;  /* 0x00000010a8a77819 */ /* 0x000fc400000006ff */
[----:B------:R-:W-:Y:S01]  /*24c0*/  SHF.L.U32 R6, R202, 0x10, RZ ;  /* 0x00000010ca067819 */ /* 0x000fe200000006ff */
[----:B------:R-:W-:Y:S02]  /*24d0*/  FMUL.FTZ R195, R2, R195 ;  /* 0x000000c302c37220 */ /* 0x000fe40000410000 */
[----:B------:R-:W-:Y:S01]  /*24e0*/  FMUL.FTZ R202, R240, R167 ;  /* 0x000000a7f0ca7220 */ /* 0x000fe20000410000 */
[C---:B------:R-:W-:Y:S01]  /*24f0*/  PRMT R203, R169.reuse, 0x7632, R203 ;  /* 0x00007632a9cb7816 */ /* 0x040fe200000000cb */
[C---:B------:R-:W-:Y:S01]  /*2500*/  FMUL.FTZ R197, R2.reuse, R162 ;  /* 0x000000a202c57220 */ /* 0x040fe20000410000 */
[----:B------:R-:W-:Y:S01]  /*2510*/  SHF.L.U32 R165, R169, 0x10, RZ ;  /* 0x00000010a9a57819 */ /* 0x000fe200000006ff */
[----:B------:R-:W-:Y:S01]  /*2520*/  FMUL.FTZ R198, R2, R163 ;  /* 0x000000a302c67220 */ /* 0x000fe20000410000 */
[----:B------:R-:W-:Y:S01]  /*2530*/  FADD.FTZ R162, R216, R202 ;  /* 0x000000cad8a27221 */ /* 0x000fe20000010000 */
[----:B------:R-:W-:Y:S01]  /*2540*/  FMUL.FTZ R205, R241, R6 ;  /* 0x00000006f1cd7220 */ /* 0x000fe20000410000 */
[----:B------:R-:W-:Y:S01]  /*2550*/  FFMA.FTZ R163, R195, R202, R215 ;  /* 0x000000cac3a37223 */ /* 0x000fe200000100d7 */
[----:B------:R-:W-:Y:S01]  /*2560*/  FMUL.FTZ R228, R2, R7 ;  /* 0x0000000702e47220 */ /* 0x000fe20000410000 */
[----:B------:R-:W-:Y:S01]  /*2570*/  SHF.L.U32 R7, R203, 0x10, RZ ;  /* 0x00000010cb077819 */ /* 0x000fe200000006ff */
[----:B------:R-:W-:Y:S01]  /*2580*/  FFMA.FTZ R109, R196, R6, R109 ;  /* 0x00000006c46d7223 */ /* 0x000fe2000001006d */
[----:B------:R-:W-:Y:S01]  /*2590*/  FADD.FTZ R113, R113, R6 ;  /* 0x0000000671717221 */ /* 0x000fe20000010000 */
[----:B------:R-:W-:Y:S01]  /*25a0*/  FADD.FTZ R6, R162, R205 ;  /* 0x000000cda2067221 */ /* 0x000fe20000010000 */
[----:B------:R-:W-:Y:S01]  /*25b0*/  FMUL.FTZ R203, R242, R165 ;  /* 0x000000a5f2cb7220 */ /* 0x000fe20000410000 */
[----:B------:R-:W-:Y:S01]  /*25c0*/  FFMA.FTZ R162, R196, R205, R163 ;  /* 0x000000cdc4a27223 */ /* 0x000fe200000100a3 */
[----:B------:R-:W-:Y:S01]  /*25d0*/  PRMT R168, R170, 0x7632, R168 ;  /* 0x00007632aaa87816 */ /* 0x000fe200000000a8 */
[-C--:B------:R-:W-:Y:S01]  /*25e0*/  FFMA.FTZ R111, R198, R7.reuse, R111 ;  /* 0x00000007c66f7223 */ /* 0x080fe2000001006f */
[----:B------:R-:W-:Y:S01]  /*25f0*/  SHF.L.U32 R164, R170, 0x10, RZ ;  /* 0x00000010aaa47819 */ /* 0x000fe200000006ff */
[----:B------:R-:W-:Y:S01]  /*2600*/  FADD.FTZ R115, R115, R7 ;  /* 0x0000000773737221 */ /* 0x000fe20000010000 */
[----:B------:R-:W-:Y:S01]  /*2610*/  FMUL.FTZ R206, R243, R7 ;  /* 0x00000007f3ce7220 */ /* 0x000fe20000410000 */
[----:B------:R-:W-:Y:S01]  /*2620*/  FADD.FTZ R6, R6, R203 ;  /* 0x000000cb06067221 */ /* 0x000fe20000010000 */
[----:B------:R-:W-:Y:S01]  /*2630*/  FFMA.FTZ R7, R197, R203, R162 ;  /* 0x000000cbc5077223 */ /* 0x000fe200000100a2 */
[----:B------:R-:W-:Y:S01]  /*2640*/  FMUL.FTZ R200, R2, R161 ;  /* 0x000000a102c87220 */ /* 0x000fe20000410000 */
[----:B------:R-:W-:Y:S01]  /*2650*/  SHF.L.U32 R161, R168, 0x10, RZ ;  /* 0x00000010a8a17819 */ /* 0x000fe200000006ff */
[----:B------:R-:W-:Y:S01]  /*2660*/  FMUL.FTZ R199, R2, R160 ;  /* 0x000000a002c77220 */ /* 0x000fe20000410000 */
[----:B------:R-:W-:Y:S01]  /*2670*/  FMUL.FTZ R204, R236, R164 ;  /* 0x000000a4eccc7220 */ /* 0x000fe20000410000 */
[----:B------:R-:W-:Y:S01]  /*2680*/  FADD.FTZ R6, R6, R206 ;  /* 0x000000ce06067221 */ /* 0x000fe20000010000 */
[----:B------:R-:W-:Y:S01]  /*2690*/  FFMA.FTZ R7, R198, R206, R7 ;  /* 0x000000cec6077223 */ /* 0x000fe20000010007 */
[----:B------:R-:W-:Y:S01]  /*26a0*/  PRMT R169, R171, 0x7632, R169 ;  /* 0x00007632aba97816 */ /* 0x000fe200000000a9 */
[----:B------:R-:W-:Y:S01]  /*26b0*/  FMUL.FTZ R207, R237, R161 ;  /* 0x000000a1edcf7220 */ /* 0x000fe20000410000 */
[----:B------:R-:W-:Y:S01]  /*26c0*/  SHF.L.U32 R171, R171, 0x10, RZ ;  /* 0x00000010abab7819 */ /* 0x000fe200000006ff */
[----:B------:R-:W-:Y:S01]  /*26d0*/  FADD.FTZ R6, R6, R204 ;  /* 0x000000cc06067221 */ /* 0x000fe20000010000 */
[----:B------:R-:W-:Y:S01]  /*26e0*/  FFMA.FTZ R7, R199, R204, R7 ;  /* 0x000000ccc7077223 */ /* 0x000fe20000010007 */
[----:B------:R-:W-:Y:S01]  /*26f0*/  SHF.L.U32 R160, R169, 0x10, RZ ;  /* 0x00000010a9a07819 */ /* 0x000fe200000006ff */
        /* <DEDUP_REMOVED lines=21> */
[----:B------:R-:W-:Y:S06]  /*2850*/  BRA `(.L_x_7907) ;  /* 0x00000000009c7947 */ /* 0x000fec0003800000 */
.L_x_7898:
[----:B------:R-:W1:Y:S01]  /*2860*/  LDC R234, c[0x0][0x388] ;  /* 0x0000e200ffea7b82 */ /* 0x000e620000000800 */
[----:B------:R-:W2:Y:S01]  /*2870*/  S2R R160, SR_TID.X ;  /* 0x0000000000a07919 */ /* 0x000ea20000002100 */
[----:B---3--:R-:W-:-:S04]  /*2880*/  UISETP.NE.U32.AND UP0, UPT, UR12, URZ, UPT ;  /* 0x000000ff0c00728c */ /* 0x008fc8000bf05070 */
[----:B------:R-:W-:Y:S01]  /*2890*/  UISETP.NE.AND.EX UP0, UPT, UR13, URZ, UPT, UP0 ;  /* 0x000000ff0d00728c */ /* 0x000fe2000bf05300 */
[----:B-1----:R-:W-:-:S05]  /*28a0*/  IMAD R6, R4, R234, RZ ;  /* 0x000000ea04067224 */ /* 0x002fca00078e02ff */
[----:B------:R-:W-:-:S04]  /*28b0*/  SHF.R.S32.HI R7, RZ, 0x1f, R6 ;  /* 0x0000001fff077819 */ /* 0x000fc80000011406 */
[----:B------:R-:W-:-:S04]  /*28c0*/  LEA.HI R7, R7, R6, RZ, 0x3 ;  /* 0x0000000607077211 */ /* 0x000fc800078f18ff */
[----:B--2---:R-:W-:Y:S01]  /*28d0*/  LEA.HI.SX32 R235, R7, R160, 0x1d ;  /* 0x000000a007eb7211 */ /* 0x004fe200078feaff */
[----:B------:R-:W-:Y:S06]  /*28e0*/  BRA.U !UP0, `(.L_x_7907) ;  /* 0x0000000108787547 */ /* 0x000fec000b800000 */
[C---:B------:R-:W-:Y:S02]  /*28f0*/  ISETP.GE.U32.AND P0, PT, R5.reuse, 0x80, PT ;  /* 0x000000800500780c */ /* 0x040fe40003f06070 */
[C---:B------:R-:W-:Y:S02]  /*2900*/  ISETP.GE.U32.AND P1, PT, R5.reuse, 0x100, PT ;  /* 0x000001000500780c */ /* 0x040fe40003f26070 */
[----:B------:R-:W-:Y:S02]  /*2910*/  ISETP.GE.U32.AND P2, PT, R5, 0x180, PT ;  /* 0x000001800500780c */ /* 0x000fe40003f46070 */
[----:B------:R-:W-:-:S07]  /*2920*/  MOV R160, R235 ;  /* 0x000000eb00a07202 */ /* 0x000fce0000000f00 */
[----:B------:R-:W1:Y:S01]  /*2930*/  @P0 LDC.64 R6, c[0x0][0x438] ;  /* 0x00010e00ff060b82 */ /* 0x000e620000000a00 */
[----:B------:R-:W-:-:S07]  /*2940*/  ISETP.GE.U32.AND P4, PT, R5, 0x200, PT ;  /* 0x000002000500780c */ /* 0x000fce0003f86070 */
[----:B------:R-:W2:Y:S08]  /*2950*/  @P1 LDC.64 R162, c[0x0][0x438] ;  /* 0x00010e00ffa21b82 */ /* 0x000eb00000000a00 */
[----:B------:R-:W3:Y:S01]  /*2960*/  @P2 LDC.64 R166, c[0x0][0x438] ;  /* 0x00010e00ffa62b82 */ /* 0x000ee20000000a00 */
[C---:B-1----:R-:W-:Y:S01]  /*2970*/  @P0 IMAD.WIDE.U32 R6, R160.reuse, 0x20, R6 ;  /* 0x00000020a0060825 */ /* 0x042fe200078e0006 */
[----:B------:R-:W-:-:S06]  /*2980*/  @P0 IADD3 R160, PT, PT, R160, 0x80, RZ ;  /* 0x00000080a0a00810 */ /* 0x000fcc0007ffe0ff */
[----:B------:R-:W1:Y:S01]  /*2990*/  @P4 LDC.64 R164, c[0x0][0x438] ;  /* 0x00010e00ffa44b82 */ /* 0x000e620000000a00 */
[----:B------:R-:W5:Y:S04]  /*29a0*/  @P0 LDG.E.128 R120, desc[UR8][R6.64] ;  /* 0x0000000806780981 */ /* 0x000f68000c1e1d00 */
[----:B------:R2:W5:Y:S01]  /*29b0*/  @P0 LDG.E.128 R124, desc[UR8][R6.64+0x10] ;  /* 0x00001008067c0981 */ /* 0x000562000c1e1d00 */
[----:B------:R-:W-:Y:S01]  /*29c0*/  ISETP.GE.U32.AND P0, PT, R5, 0x280, PT ;  /* 0x000002800500780c */ /* 0x000fe20003f06070 */
[----:B--2---:R-:W-:-:S12]  /*29d0*/  @P1 IMAD.WIDE.U32 R6, R160, 0x20, R162 ;  /* 0x00000020a0061825 */ /* 0x004fd800078e00a2 */
[----:B------:R-:W2:Y:S01]  /*29e0*/  @P0 LDC.64 R162, c[0x0][0x438] ;  /* 0x00010e00ffa20b82 */ /* 0x000ea20000000a00 */
[----:B------:R-:W-:Y:S01]  /*29f0*/  @P1 IADD3 R160, PT, PT, R160, 0x80, RZ ;  /* 0x00000080a0a01810 */ /* 0x000fe20007ffe0ff */
[----:B------:R-:W5:Y:S04]  /*2a00*/  @P1 LDG.E.128 R128, desc[UR8][R6.64] ;  /* 0x0000000806801981 */ /* 0x000f68000c1e1d00 */
[----:B------:R3:W5:Y:S02]  /*2a10*/  @P1 LDG.E.128 R132, desc[UR8][R6.64+0x10] ;  /* 0x0000100806841981 */ /* 0x000764000c1e1d00 */
[C---:B---3--:R-:W-:Y:S01]  /*2a20*/  @P2 IMAD.WIDE.U32 R6, R160.reuse, 0x20, R166 ;  /* 0x00000020a0062825 */ /* 0x048fe200078e00a6 */
[----:B------:R-:W-:-:S04]  /*2a30*/  @P2 IADD3 R160, PT, PT, R160, 0x80, RZ ;  /* 0x00000080a0a02810 */ /* 0x000fc80007ffe0ff */
        /* <DEDUP_REMOVED lines=8> */
[----:B------:R1:W5:Y:S02]  /*2ac0*/  @P0 LDG.E.128 R28, desc[UR8][R160.64+0x10] ;  /* 0x00001008a01c0981 */ /* 0x000364000c1e1d00 */
.L_x_7907:
[----:B0-----:R-:W-:Y:S05]  /*2ad0*/  BSYNC.RECONVERGENT B0 ;  /* 0x0000000000007941 */ /* 0x001fea0003800200 */
.L_x_7897:
[----:B-1----:R-:W0:Y:S01]  /*2ae0*/  SHFL.DOWN PT, R6, R216, 0x10, 0x1f ;  /* 0x0a001f00d8067f89 */ /* 0x002e2200000e0000 */
        /* <DEDUP_REMOVED lines=31> */
.L_x_7909:
[----:B------:R-:W-:Y:S05]  /*2ce0*/  BSYNC.RECONVERGENT B0 ;  /* 0x0000000000007941 */ /* 0x000fea0003800200 */
.L_x_7908:
[----:B------:R-:W1:Y:S08]  /*2cf0*/  S2UR UR5, SR_CgaCtaId ;  /* 0x00000000000579c3 */ /* 0x000e700000008800 */
[----:B------:R-:W-:Y:S01]  /*2d00*/  BAR.SYNC.DEFER_BLOCKING 0x0 ;  /* 0x0000000000007b1d */ /* 0x000fe20000010000 */
[----:B-----5:R-:W-:Y:S02]  /*2d10*/  ISETP.GE.AND P4, PT, R252, 0x1, PT ;  /* 0x00000001fc00780c */ /* 0x020fe40003f86270 */
[----:B------:R-:W-:-:S02]  /*2d20*/  ISETP.GE.U32.AND P1, PT, R5, 0x80, PT ;  /* 0x000000800500780c */ /* 0x000fc40003f26070 */
[----:B------:R-:W-:Y:S01]  /*2d30*/  ISETP.NE.AND P0, PT, RZ, UR10, PT ;  /* 0x0000000aff007c0c */ /* 0x000fe2000bf05270 */
[----:B------:R-:W-:Y:S01]  /*2d40*/  UMOV UR4, 0x400 ;  /* 0x0000040000047882 */ /* 0x000fe20000000000 */
[----:B------:R-:W-:Y:S07]  /*2d50*/  BSSY.RECONVERGENT B0, `(.L_x_7910) ;  /* 0x0000168000007945 */ /* 0x000fee0003800200 */
[----:B0-----:R-:W-:-:S05]  /*2d60*/  @P4 IADD3 R7, PT, PT, R252, -0x1, RZ ;  /* 0xfffffffffc074810 */ /* 0x001fca0007ffe0ff */
[----:B------:R-:W-:Y:S01]  /*2d70*/  @P4 IMAD R7, R7, R234, RZ ;  /* 0x000000ea07074224 */ /* 0x000fe200078e02ff */
[----:B-1----:R-:W-:-:S04]  /*2d80*/  ULEA UR4, UR5, UR4, 0x18 ;  /* 0x0000000405047291 */ /* 0x002fc8000f8ec0ff */
[----:B------:R-:W-:Y:S02]  /*2d90*/  UIADD3 UR5, UPT, UPT, UR4, 0x5020, URZ ;  /* 0x0000502004057890 */ /* 0x000fe4000fffe0ff */
[----:B------:R-:W-:-:S09]  /*2da0*/  @!UP1 UIADD3 UR5, UPT, UPT, UR4, 0x5000, URZ ;  /* 0x0000500004059890 */ /* 0x000fd2000fffe0ff */
[----:B------:R-:W0:Y:S01]  /*2db0*/  LDS.128 R160, [UR5] ;  /* 0x00000005ffa07984 */ /* 0x000e220008000c00 */
        /* <DEDUP_REMOVED lines=8> */
[----:B------:R-:W-:Y:S01]  /*2e40*/  FADD.FTZ R6, R6, R161 ;  /* 0x000000a106067221 */ /* 0x000fe20000010000 */
[----:B------:R-:W-:Y:S02]  /*2e50*/  MOV R161, R235 ;  /* 0x000000eb00a17202 */ /* 0x000fe40000000f00 */
[----:B------:R-:W-:Y:S01]  /*2e60*/  FADD.FTZ R162, R162, R160 ;  /* 0x000000a0a2a27221 */ /* 0x000fe20000010000 */
[----:B------:R-:W-:Y:S01]  /*2e70*/  @P4 SHF.R.S32.HI R160, RZ, 0x1f, R7 ;  /* 0x0000001fffa04819 */ /* 0x000fe20000011407 */
[----:B------:R-:W-:-:S03]  /*2e80*/  FADD.FTZ R6, R163, R6 ;  /* 0x00000006a3067221 */ /* 0x000fc60000010000 */
[----:B------:R-:W-:Y:S01]  /*2e90*/  @P4 LEA.HI R7, R160, R7, RZ, 0x3 ;  /* 0x00000007a0074211 */ /* 0x000fe200078f18ff */
[----:B------:R-:W-:Y:S02]  /*2ea0*/  HFMA2 R160, -RZ, RZ, 0, 0 ;  /* 0x00000000ffa07431 */ /* 0x000fe400000001ff */
[----:B------:R-:W-:Y:S01]  /*2eb0*/  FMUL.FTZ R163, R6, UR11 ;  /* 0x0000000b06a37c20 */ /* 0x000fe20008410000 */
[----:B------:R-:W-:Y:S01]  /*2ec0*/  @P4 LEA.HI.SX32 R160, R7, R165, 0x1d ;  /* 0x000000a507a04211 */ /* 0x000fe200078feaff */
[----:B------:R-:W-:Y:S01]  /*2ed0*/  FMUL.FTZ R7, R162, UR11 ;  /* 0x0000000ba2077c20 */ /* 0x000fe20008410000 */
[----:B------:R-:W-:-:S04]  /*2ee0*/  P2R R165, PR, RZ, 0x2 ;  /* 0x00000002ffa57803 */ /* 0x000fc80000000000 */
        /* <DEDUP_REMOVED lines=19> */
.L_x_7914:
        /* <DEDUP_REMOVED lines=9> */
.L_x_7915:
        /* <DEDUP_REMOVED lines=9> */
.L_x_7916:
        /* <DEDUP_REMOVED lines=9> */
.L_x_7917:
        /* <DEDUP_REMOVED lines=9> */
.L_x_7918:
        /* <DEDUP_REMOVED lines=9> */
.L_x_7919:
        /* <DEDUP_REMOVED lines=9> */
.L_x_7920:
        /* <DEDUP_REMOVED lines=10> */
.L_x_7913:
[-CC-:B------:R-:W-:Y:S01]  /*3420*/  FFMA.FTZ R68, R176, R163.reuse, R162.reuse ;  /* 0x000000a3b0447223 */ /* 0x180fe200000100a2 */
[-CC-:B------:R-:W-:Y:S01]  /*3430*/  FFMA.FTZ R6, R175, R163.reuse, R162.reuse ;  /* 0x000000a3af067223 */ /* 0x180fe200000100a2 */
[-CC-:B------:R-:W-:Y:S01]  /*3440*/  FFMA.FTZ R7, R174, R163.reuse, R162.reuse ;  /* 0x000000a3ae077223 */ /* 0x180fe200000100a2 */
[-C--:B------:R-:W-:Y:S01]  /*3450*/  FFMA.FTZ R71, R178, R163.reuse, R162 ;  /* 0x000000a3b2477223 */ /* 0x080fe200000100a2 */
        /* <DEDUP_REMOVED lines=38> */
.L_x_7922:
        /* <DEDUP_REMOVED lines=9> */
.L_x_7923:
        /* <DEDUP_REMOVED lines=9> */
.L_x_7924:
        /* <DEDUP_REMOVED lines=9> */
.L_x_7925:
        /* <DEDUP_REMOVED lines=9> */
.L_x_7926:
        /* <DEDUP_REMOVED lines=9> */
.L_x_7927:
        /* <DEDUP_REMOVED lines=9> */
.L_x_7928:
[----:B------:R-:W-:Y:S02]  /*3a20*/  MOV R154, R6 ;  /* 0x00000006009a7202 */ /* 0x000fe40000000f00 */
[----:B------:R-:W-:Y:S01]  /*3a30*/  MOV R153, R7 ;  /* 0x0000000700997202 */ /* 0x000fe20000000f00 */
[----:B------:R-:W-:Y:S06]  /*3a40*/  @!P4 BRA `(.L_x_7921) ;  /* 0x000000080034c947 */ /* 0x000fec0003800000 */
[----:B------:R-:W-:Y:S01]  /*3a50*/  FMUL.FTZ R153, R155, UR14 ;  /* 0x0000000e9b997c20 */ /* 0x000fe20008410000 */
[----:B------:R-:W-:-:S04]  /*3a60*/  MOV R154, R6 ;  /* 0x00000006009a7202 */ /* 0x000fc80000000f00 */
[----:B------:R-:W-:-:S04]  /*3a70*/  F2FP.BF16.F32.PACK_AB R153, RZ, R153 ;  /* 0x00000099ff99723e */ /* 0x000fc800000010ff */
[----:B------:R-:W-:Y:S02]  /*3a80*/  PRMT R159, R159, 0x5410, R153 ;  /* 0x000054109f9f7816 */ /* 0x000fe40000000099 */
[----:B------:R-:W-:Y:S01]  /*3a90*/  MOV R153, R7 ;  /* 0x0000000700997202 */ /* 0x000fe20000000f00 */
[----:B------:R-:W-:Y:S06]  /*3aa0*/  BRA `(.L_x_7921) ;  /* 0x00000008001c7947 */ /* 0x000fec0003800000 */
.L_x_7912:
[----:B------:R-:W-:Y:S01]  /*3ab0*/  UMOV UR4, UR6 ;  /* 0x0000000600047c82 */ /* 0x000fe20008000000 */
[----:B------:R-:W-:Y:S01]  /*3ac0*/  UMOV UR5, UR7 ;  /* 0x0000000700057c82 */ /* 0x000fe20008000000 */
[----:B------:R-:W-:-:S04]  /*3ad0*/  UISETP.NE.U32.AND UP0, UPT, UR4, URZ, UPT ;  /* 0x000000ff0400728c */ /* 0x000fc8000bf05070 */
[----:B------:R-:W-:-:S09]  /*3ae0*/  UISETP.NE.AND.EX UP0, UPT, UR5, URZ, UPT, UP0 ;  /* 0x000000ff0500728c */ /* 0x000fd2000bf05300 */
[----:B------:R-:W-:Y:S05]  /*3af0*/  BRA.U UP0, `(.L_x_7929) ;  /* 0x0000000500047547 */ /* 0x000fea000b800000 */
[----:B------:R-:W-:Y:S01]  /*3b00*/  @P3 FFMA.FTZ R7, R0, R163, R162 ;  /* 0x000000a300073223 */ /* 0x000fe200000100a2 */
[----:B------:R-:W-:-:S03]  /*3b10*/  MOV R6, R120 ;  /* 0x0000007800067202 */ /* 0x000fc60000000f00 */
[----:B------:R-:W-:-:S04]  /*3b20*/  @P3 FADD.FTZ R7, R177, -R7 ;  /* 0x80000007b1073221 */ /* 0x000fc80000010000 */
[----:B------:R-:W-:Y:S02]  /*3b30*/  @P3 FFMA.FTZ R6, R2, R7, R120 ;  /* 0x0000000702063223 */ /* 0x000fe40000010078 */
[----:B------:R-:W0:Y:S02]  /*3b40*/  @P4 LDC R7, c[0x0][0x40c] ;  /* 0x00010300ff074b82 */ /* 0x000e240000000800 */
[----:B0-----:R-:W-:Y:S01]  /*3b50*/  @P4 FMUL.FTZ R6, R6, R7 ;  /* 0x0000000706064220 */ /* 0x001fe20000410000 */
[----:B------:R-:W-:-:S04]  /*3b60*/  @P3 FFMA.FTZ R7, R180, R163, R162 ;  /* 0x000000a3b4073223 */ /* 0x000fc800000100a2 */
[----:B------:R-:W-:Y:S01]  /*3b70*/  @P4 F2FP.BF16.F32.PACK_AB R6, RZ, R6 ;  /* 0x00000006ff06423e */ /* 0x000fe200000010ff */
[----:B------:R-:W-:-:S03]  /*3b80*/  @P3 FADD.FTZ R7, R223, -R7 ;  /* 0x80000007df073221 */ /* 0x000fc60000010000 */
[----:B------:R-:W-:Y:S02]  /*3b90*/  @P4 PRMT R156, R6, 0x7610, R156 ;  /* 0x00007610069c4816 */ /* 0x000fe4000000009c */
[----:B------:R-:W-:Y:S01]  /*3ba0*/  MOV R6, R121 ;  /* 0x0000007900067202 */ /* 0x000fe20000000f00 */
        /* <DEDUP_REMOVED lines=54> */
.L_x_7929:
[----:B------:R-:W-:Y:S01]  /*3f10*/  @P3 FFMA.FTZ R6, R227, R163, R162 ;  /* 0x000000a3e3063223 */ /* 0x000fe200000100a2 */
[----:B------:R-:W-:Y:S01]  /*3f20*/  MOV R7, R127 ;  /* 0x0000007f00077202 */ /* 0x000fe20000000f00 */
        /* <DEDUP_REMOVED lines=9> */
[----:B------:R-:W-:Y:S01]  /*3fc0*/  @P3 FADD.FTZ R71, R223, -R71 ;  /* 0x80000047df473221 */ /* 0x000fe20000010000 */
[----:B------:R-:W-:Y:S01]  /*3fd0*/  MOV R153, R125 ;  /* 0x0000007d00997202 */ /* 0x000fe20000000f00 */
[----:B------:R-:W-:Y:S01]  /*3fe0*/  @P3 FADD.FTZ R6, R218, -R6 ;  /* 0x80000006da063221 */ /* 0x000fe20000010000 */
[----:B------:R-:W-:-:S03]  /*3ff0*/  MOV R155, R7 ;  /* 0x00000007009b7202 */ /* 0x000fc60000000f00 */
[----:B------:R-:W-:Y:S01]  /*4000*/  @P3 FFMA.FTZ R154, R2, R6, R126 ;  /* 0x00000006029a3223 */ /* 0x000fe2000001007e */
[----:B------:R-:W-:-:S04]  /*4010*/  @P3 FFMA.FTZ R6, R0, R163, R162 ;  /* 0x000000a300063223 */ /* 0x000fc800000100a2 */
[----:B------:R-:W-:-:S04]  /*4020*/  @P3 FADD.FTZ R6, R177, -R6 ;  /* 0x80000006b1063221 */ /* 0x000fc80000010000 */
[----:B------:R-:W-:Y:S01]  /*4030*/  @P3 FFMA.FTZ R68, R2, R6, R120 ;  /* 0x0000000602443223 */ /* 0x000fe20000010078 */
[----:B0-----:R-:W-:Y:S01]  /*4040*/  @P4 FMUL.FTZ R69, R154, R69 ;  /* 0x000000459a454220 */ /* 0x001fe20000410000 */
[----:B------:R-:W0:Y:S04]  /*4050*/  @P4 LDC R6, c[0x0][0x40c] ;  /* 0x00010300ff064b82 */ /* 0x000e280000000800 */
[----:B------:R-:W-:Y:S01]  /*4060*/  @P4 F2FP.BF16.F32.PACK_AB R69, RZ, R69 ;  /* 0x00000045ff45423e */ /* 0x000fe200000010ff */
[----:B-1----:R-:W-:-:S03]  /*4070*/  @P4 FMUL.FTZ R70, R68, R70 ;  /* 0x0000004644464220 */ /* 0x002fc60000410000 */
[----:B------:R-:W-:Y:S02]  /*4080*/  @P4 PRMT R159, R69, 0x7610, R159 ;  /* 0x00007610459f4816 */ /* 0x000fe4000000009f */
[----:B------:R-:W-:Y:S01]  /*4090*/  MOV R69, R121 ;  /* 0x0000007900457202 */ /* 0x000fe20000000f00 */
[----:B------:R-:W-:Y:S01]  /*40a0*/  @P3 FFMA.FTZ R69, R2, R71, R121 ;  /* 0x0000004702453223 */ /* 0x000fe20000010079 */
[----:B------:R-:W-:Y:S01]  /*40b0*/  @P4 F2FP.BF16.F32.PACK_AB R70, RZ, R70 ;  /* 0x00000046ff46423e */ /* 0x000fe200000010ff */
[----:B------:R-:W1:Y:S03]  /*40c0*/  @P4 LDC R71, c[0x0][0x40c] ;  /* 0x00010300ff474b82 */ /* 0x000e660000000800 */
[----:B------:R-:W-:Y:S02]  /*40d0*/  @P4 PRMT R156, R70, 0x7610, R156 ;  /* 0x00007610469c4816 */ /* 0x000fe4000000009c */
[----:B------:R-:W-:Y:S01]  /*40e0*/  MOV R70, R122 ;  /* 0x0000007a00467202 */ /* 0x000fe20000000f00 */
[----:B0-----:R-:W-:-:S05]  /*40f0*/  @P4 FMUL.FTZ R6, R7, R6 ;  /* 0x0000000607064220 */ /* 0x001fca0000410000 */
[----:B------:R-:W-:-:S04]  /*4100*/  @P4 F2FP.BF16.F32.PACK_AB R6, RZ, R6 ;  /* 0x00000006ff06423e */ /* 0x000fc800000010ff */
[----:B------:R-:W-:Y:S01]  /*4110*/  @P4 PRMT R159, R159, 0x5410, R6 ;  /* 0x000054109f9f4816 */ /* 0x000fe20000000006 */
[----:B------:R-:W-:Y:S01]  /*4120*/  @P3 FFMA.FTZ R6, R179, R163, R162 ;  /* 0x000000a3b3063223 */ /* 0x000fe200000100a2 */
[----:B-1----:R-:W-:-:S03]  /*4130*/  @P4 FMUL.FTZ R71, R69, R71 ;  /* 0x0000004745474220 */ /* 0x002fc60000410000 */
[----:B------:R-:W-:-:S04]  /*4140*/  @P3 FADD.FTZ R6, R222, -R6 ;  /* 0x80000006de063221 */ /* 0x000fc80000010000 */
[----:B------:R-:W-:Y:S01]  /*4150*/  @P3 FFMA.FTZ R70, R2, R6, R122 ;  /* 0x0000000602463223 */ /* 0x000fe2000001007a */
[----:B------:R-:W-:Y:S01]  /*4160*/  @P4 F2FP.BF16.F32.PACK_AB R71, RZ, R71 ;  /* 0x00000047ff47423e */ /* 0x000fe200000010ff */
[----:B------:R-:W0:Y:S03]  /*4170*/  @P4 LDC R6, c[0x0][0x40c] ;  /* 0x00010300ff064b82 */ /* 0x000e260000000800 */
[----:B------:R-:W-:Y:S02]  /*4180*/  @P4 PRMT R156, R156, 0x5410, R71 ;  /* 0x000054109c9c4816 */ /* 0x000fe40000000047 */
[----:B------:R-:W-:Y:S01]  /*4190*/  MOV R71, R123 ;  /* 0x0000007b00477202 */ /* 0x000fe20000000f00 */
[----:B0-----:R-:W-:-:S05]  /*41a0*/  @P4 FMUL.FTZ R6, R70, R6 ;  /* 0x0000000646064220 */ /* 0x001fca0000410000 */
[----:B------:R-:W-:-:S04]  /*41b0*/  @P4 F2FP.BF16.F32.PACK_AB R6, RZ, R6 ;  /* 0x00000006ff06423e */ /* 0x000fc800000010ff */
[----:B------:R-:W-:Y:S01]  /*41c0*/  @P4 PRMT R157, R6, 0x7610, R157 ;  /* 0x00007610069d4816 */ /* 0x000fe2000000009d */
[----:B------:R-:W-:-:S04]  /*41d0*/  @P3 FFMA.FTZ R6, R178, R163, R162 ;  /* 0x000000a3b2063223 */ /* 0x000fc800000100a2 */
[----:B------:R-:W-:-:S04]  /*41e0*/  @P3 FADD.FTZ R6, R221, -R6 ;  /* 0x80000006dd063221 */ /* 0x000fc80000010000 */
[----:B------:R-:W-:Y:S02]  /*41f0*/  @P3 FFMA.FTZ R71, R2, R6, R123 ;  /* 0x0000000602473223 */ /* 0x000fe4000001007b */
[----:B------:R-:W0:Y:S02]  /*4200*/  @P4 LDC R6, c[0x0][0x40c] ;  /* 0x00010300ff064b82 */ /* 0x000e240000000800 */
        /* <DEDUP_REMOVED lines=16> */
[----:B------:R-:W-:-:S07]  /*4310*/  @P4 PRMT R158, R158, 0x5410, R6 ;  /* 0x000054109e9e4816 */ /* 0x000fce0000000006 */
.L_x_7921:
[----:B------:R-:W-:-:S04]  /*4320*/  ISETP.NE.U32.AND P0, PT, RZ, UR4, PT ;  /* 0x00000004ff007c0c */ /* 0x000fc8000bf05070 */
[----:B------:R-:W-:-:S13]  /*4330*/  ISETP.NE.AND.EX P0, PT, RZ, UR5, PT, P0 ;  /* 0x00000005ff007c0c */ /* 0x000fda000bf05300 */
[----:B------:R-:W0:Y:S02]  /*4340*/  @P0 LDC.64 R6, c[0x0][0x478] ;  /* 0x00011e00ff060b82 */ /* 0x000e240000000a00 */
[C---:B0-----:R-:W-:Y:S01]  /*4350*/  @P0 IMAD.WIDE.U32 R6, R161.reuse, 0x20, R6 ;  /* 0x00000020a1060825 */ /* 0x041fe200078e0006 */
[----:B------:R-:W-:-:S04]  /*4360*/  IADD3 R161, PT, PT, R161, 0x80, RZ ;  /* 0x00000080a1a17810 */ /* 0x000fc80007ffe0ff */
[----:B------:R-:W-:Y:S04]  /*4370*/  @P0 STG.E.128 desc[UR8][R6.64], R68 ;  /* 0x0000004406000986 */ /* 0x000fe8000c101d08 */
[----:B------:R0:W-:Y:S02]  /*4380*/  @P0 STG.E.128 desc[UR8][R6.64+0x10], R152 ;  /* 0x0000109806000986 */ /* 0x0001e4000c101d08 */
[----:B0-----:R-:W0:Y:S02]  /*4390*/  @P4 LDC.64 R6, c[0x0][0x468] ;  /* 0x00011a00ff064b82 */ /* 0x001e240000000a00 */
[C---:B0-----:R-:W-:Y:S01]  /*43a0*/  @P4 IMAD.WIDE.U32 R6, R160.reuse, 0x10, R6 ;  /* 0x00000010a0064825 */ /* 0x041fe200078e0006 */
[----:B------:R-:W-:-:S04]  /*43b0*/  IADD3 R160, PT, PT, R160, 0x80, RZ ;  /* 0x00000080a0a07810 */ /* 0x000fc80007ffe0ff */
[----:B------:R0:W-:Y:S03]  /*43c0*/  @P4 STG.E.128 desc[UR8][R6.64], R156 ;  /* 0x0000009c06004986 */ /* 0x0001e6000c101d08 */
.L_x_7911:
[----:B------:R-:W-:Y:S05]  /*43d0*/  BSYNC.RECONVERGENT B0 ;  /* 0x0000000000007941 */ /* 0x000fea0003800200 */
.L_x_7910:
        /* <DEDUP_REMOVED lines=10> */
[----:B------:R-:W1:Y:S01]  /*4480*/  @P4 LDC R71, c[0x0][0x40c] ;  /* 0x00010300ff474b82 */ /* 0x000e620000000800 */
[----:B0-----:R-:W-:Y:S01]  /*4490*/  @P3 FFMA.FTZ R6, R15, R163, R162 ;  /* 0x000000a30f063223 */ /* 0x001fe200000100a2 */
[----:B------:R-:W-:Y:S02]  /*44a0*/  MOV R68, R128 ;  /* 0x0000008000447202 */ /* 0x000fe40000000f00 */
[----:B------:R-:W-:Y:S01]  /*44b0*/  MOV R69, R129 ;  /* 0x0000008100457202 */ /* 0x000fe20000000f00 */
[----:B------:R-:W-:Y:S01]  /*44c0*/  @P3 FADD.FTZ R6, R217, -R6 ;  /* 0x80000006d9063221 */ /* 0x000fe20000010000 */
[----:B------:R-:W-:Y:S02]  /*44d0*/  MOV R70, R130 ;  /* 0x0000008200467202 */ /* 0x000fe40000000f00 */
[----:B------:R-:W0:Y:S01]  /*44e0*/  @P4 LDC R7, c[0x0][0x40c] ;  /* 0x00010300ff074b82 */ /* 0x000e220000000800 */
[----:B------:R-:W-:Y:S01]  /*44f0*/  @P3 FFMA.FTZ R68, R2, R6, R128 ;  /* 0x0000000602443223 */ /* 0x000fe20000010080 */
[----:B------:R-:W-:Y:S01]  /*4500*/  @P3 FFMA.FTZ R6, R14, R163, R162 ;  /* 0x000000a30e063223 */ /* 0x000fe200000100a2 */
[----:B------:R-:W-:-:S02]  /*4510*/  MOV R153, R133 ;  /* 0x0000008500997202 */ /* 0x000fc40000000f00 */
[----:B------:R-:W-:Y:S01]  /*4520*/  MOV R154, R134 ;  /* 0x00000086009a7202 */ /* 0x000fe20000000f00 */
[----:B------:R-:W-:-:S04]  /*4530*/  @P3 FADD.FTZ R6, R213, -R6 ;  /* 0x80000006d5063221 */ /* 0x000fc80000010000 */
[----:B------:R-:W-:Y:S01]  /*4540*/  @P3 FFMA.FTZ R69, R2, R6, R129 ;  /* 0x0000000602453223 */ /* 0x000fe20000010081 */
[----:B------:R-:W-:-:S04]  /*4550*/  @P3 FFMA.FTZ R6, R13, R163, R162 ;  /* 0x000000a30d063223 */ /* 0x000fc800000100a2 */
[----:B------:R-:W-:Y:S01]  /*4560*/  @P3 FADD.FTZ R6, R212, -R6 ;  /* 0x80000006d4063221 */ /* 0x000fe20000010000 */
[----:B-1----:R-:W-:-:S03]  /*4570*/  @P4 FMUL.FTZ R71, R68, R71 ;  /* 0x0000004744474220 */ /* 0x002fc60000410000 */
[----:B------:R-:W-:Y:S02]  /*4580*/  @P3 FFMA.FTZ R70, R2, R6, R130 ;  /* 0x0000000602463223 */ /* 0x000fe40000010082 */
[----:B------:R-:W-:Y:S01]  /*4590*/  @P4 F2FP.BF16.F32.PACK_AB R71, RZ, R71 ;  /* 0x00000047ff47423e */ /* 0x000fe200000010ff */
[----:B------:R-:W1:Y:S01]  /*45a0*/  @P4 LDC R6, c[0x0][0x40c] ;  /* 0x00010300ff064b82 */ /* 0x000e620000000800 */
[----:B0-----:R-:W-:Y:S02]  /*45b0*/  @P4 FMUL.FTZ R7, R70, R7 ;  /* 0x0000000746074220 */ /* 0x001fe40000410000 */
[----:B------:R-:W-:Y:S01]  /*45c0*/  @P4 PRMT R156, R71, 0x7610, R156 ;  /* 0x00007610479c4816 */ /* 0x000fe2000000009c */
[----:B------:R-:W-:Y:S02]  /*45d0*/  @P3 FFMA.FTZ R71, R12, R163, R162 ;  /* 0x000000a30c473223 */ /* 0x000fe400000100a2 */
[----:B------:R-:W-:Y:S02]  /*45e0*/  @P4 F2FP.BF16.F32.PACK_AB R7, RZ, R7 ;  /* 0x00000007ff07423e */ /* 0x000fe400000010ff */
[----:B------:R-:W-:Y:S01]  /*45f0*/  @P3 FADD.FTZ R152, R211, -R71 ;  /* 0x80000047d3983221 */ /* 0x000fe20000010000 */
[----:B------:R-:W-:-:S02]  /*4600*/  MOV R71, R131 ;  /* 0x0000008300477202 */ /* 0x000fc40000000f00 */
[----:B------:R-:W-:Y:S01]  /*4610*/  @P4 PRMT R157, R7, 0x7610, R157 ;  /* 0x00007610079d4816 */ /* 0x000fe2000000009d */
[----:B------:R-:W-:Y:S01]  /*4620*/  @P3 FFMA.FTZ R71, R2, R152, R131 ;  /* 0x0000009802473223 */ /* 0x000fe20000010083 */
[----:B------:R-:W-:Y:S01]  /*4630*/  @P3 FFMA.FTZ R7, R226, R163, R162 ;  /* 0x000000a3e2073223 */ /* 0x000fe200000100a2 */
[----:B------:R-:W0:Y:S03]  /*4640*/  @P4 LDC R152, c[0x0][0x40c] ;  /* 0x00010300ff984b82 */ /* 0x000e260000000800 */
[----:B------:R-:W-:Y:S01]  /*4650*/  @P3 FADD.FTZ R7, R232, -R7 ;  /* 0x80000007e8073221 */ /* 0x000fe20000010000 */
[----:B-1----:R-:W-:-:S05]  /*4660*/  @P4 FMUL.FTZ R6, R69, R6 ;  /* 0x0000000645064220 */ /* 0x002fca0000410000 */
[----:B------:R-:W-:-:S04]  /*4670*/  @P4 F2FP.BF16.F32.PACK_AB R6, RZ, R6 ;  /* 0x00000006ff06423e */ /* 0x000fc800000010ff */
[----:B------:R-:W-:Y:S01]  /*4680*/  @P4 PRMT R156, R156, 0x5410, R6 ;  /* 0x000054109c9c4816 */ /* 0x000fe20000000006 */
[----:B------:R-:W-:Y:S01]  /*4690*/  @P3 FFMA.FTZ R6, R11, R163, R162 ;  /* 0x000000a30b063223 */ /* 0x000fe200000100a2 */
[----:B0-----:R-:W-:-:S03]  /*46a0*/  @P4 FMUL.FTZ R152, R71, R152 ;  /* 0x0000009847984220 */ /* 0x001fc60000410000 */
[----:B------:R-:W-:Y:S02]  /*46b0*/  @P3 FADD.FTZ R6, R210, -R6 ;  /* 0x80000006d2063221 */ /* 0x000fe40000010000 */
[----:B------:R-:W-:-:S04]  /*46c0*/  @P4 F2FP.BF16.F32.PACK_AB R152, RZ, R152 ;  /* 0x00000098ff98423e */ /* 0x000fc800000010ff */
[----:B------:R-:W-:Y:S02]  /*46d0*/  @P4 PRMT R157, R157, 0x5410, R152 ;  /* 0x000054109d9d4816 */ /* 0x000fe40000000098 */
[----:B------:R-:W-:Y:S01]  /*46e0*/  MOV R152, R132 ;  /* 0x0000008400987202 */ /* 0x000fe20000000f00 */
        /* <DEDUP_REMOVED lines=18> */
[----:B------:R-:W-:Y:S02]  /*4810*/  @P4 PRMT R159, R6, 0x7610, R159 ;  /* 0x00007610069f4816 */ /* 0x000fe4000000009f */
[----:B------:R-:W-:Y:S01]  /*4820*/  MOV R6, R135 ;  /* 0x0000008700067202 */ /* 0x000fe20000000f00 */
[----:B------:R-:W-:-:S05]  /*4830*/  @P3 FFMA.FTZ R6, R2, R7, R135 ;  /* 0x0000000702063223 */ /* 0x000fca0000010087 */
[----:B------:R-:W-:Y:S01]  /*4840*/  MOV R155, R6 ;  /* 0x00000006009b7202 */ /* 0x000fe20000000f00 */
[----:B------:R-:W-:Y:S06]  /*4850*/  @!P4 BRA `(.L_x_7934) ;  /* 0x0000000c00e8c947 */ /* 0x000fec0003800000 */
[----:B------:R-:W-:-:S05]  /*4860*/  FMUL.FTZ R6, R6, UR14 ;  /* 0x0000000e06067c20 */ /* 0x000fca0008410000 */
[----:B------:R-:W-:-:S04]  /*4870*/  F2FP.BF16.F32.PACK_AB R6, RZ, R6 ;  /* 0x00000006ff06723e */ /* 0x000fc800000010ff */
[----:B------:R-:W-:Y:S01]  /*4880*/  PRMT R159, R159, 0x5410, R6 ;  /* 0x000054109f9f7816 */ /* 0x000fe20000000006 */
[----:B------:R-:W-:Y:S06]  /*4890*/  BRA `(.L_x_7934) ;  /* 0x0000000c00d87947 */ /* 0x000fec0003800000 */
.L_x_7933:
[----:B0-----:R-:W-:Y:S01]  /*48a0*/  @P3 FFMA.FTZ R7, R15, R163, R162 ;  /* 0x000000a30f073223 */ /* 0x001fe200000100a2 */
        /* <DEDUP_REMOVED lines=64> */
.L_x_7932:
[----:B0-----:R-:W0:Y:S02]  /*4cb0*/  LDC.64 R6, c[0x0][0x478] ;  /* 0x00011e00ff067b82 */ /* 0x001e240000000a00 */
[----:B0-----:R-:W-:-:S04]  /*4cc0*/  ISETP.NE.U32.AND P1, PT, R6, RZ, PT ;  /* 0x000000ff0600720c */ /* 0x001fc80003f25070 */
[----:B------:R-:W-:-:S13]  /*4cd0*/  ISETP.NE.AND.EX P1, PT, R7, RZ, PT, P1 ;  /* 0x000000ff0700720c */ /* 0x000fda0003f25310 */
[----:B------:R-:W-:Y:S05]  /*4ce0*/  @!P1 BRA `(.L_x_7935) ;  /* 0x0000000400a49947 */ /* 0x000fea0003800000 */
        /* <DEDUP_REMOVED lines=42> */
.L_x_7936:
        /* <DEDUP_REMOVED lines=9> */
.L_x_7937:
        /* <DEDUP_REMOVED lines=9> */
.L_x_7938:
        /* <DEDUP_REMOVED lines=9> */
.L_x_7939:
        /* <DEDUP_REMOVED lines=9> */
.L_x_7940:
        /* <DEDUP_REMOVED lines=9> */
.L_x_7941:
        /* <DEDUP_REMOVED lines=9> */
.L_x_7942:
        /* <DEDUP_REMOVED lines=9> */
.L_x_7935:
        /* <DEDUP_REMOVED lines=9> */
.L_x_7943:
        /* <DEDUP_REMOVED lines=9> */
.L_x_7944:
        /* <DEDUP_REMOVED lines=9> */
.L_x_7945:
        /* <DEDUP_REMOVED lines=9> */
.L_x_7946:
        /* <DEDUP_REMOVED lines=9> */
.L_x_7947:
        /* <DEDUP_REMOVED lines=9> */
.L_x_7948:
        /* <DEDUP_REMOVED lines=9> */
.L_x_7949:
        /* <DEDUP_REMOVED lines=9> */
.L_x_7934:
        /* <DEDUP_REMOVED lines=9> */
.L_x_7931:
[----:B------:R-:W-:Y:S05]  /*5890*/  BSYNC.RECONVERGENT B0 ;  /* 0x0000000000007941 */ /* 0x000fea0003800200 */
.L_x_7930:
        /* <DEDUP_REMOVED lines=11> */
[----:B01----:R-:W-:Y:S01]  /*5950*/  @P3 FFMA.FTZ R6, R16, R163, R162 ;  /* 0x000000a310063223 */ /* 0x003fe200000100a2 */
        /* <DEDUP_REMOVED lines=13> */
[----:B--2---:R-:W-:-:S03]  /*5a30*/  @P4 FMUL.FTZ R71, R68, R71 ;  /* 0x0000004744474220 */ /* 0x004fc60000410000 */
        /* <DEDUP_REMOVED lines=50> */
.L_x_7953:
[----:B01----:R-:W-:Y:S01]  /*5d60*/  @P3 FFMA.FTZ R7, R16, R163, R162 ;  /* 0x000000a310073223 */ /* 0x003fe200000100a2 */
        /* <DEDUP_REMOVED lines=64> */
.L_x_7952:
[----:B01----:R-:W0:Y:S02]  /*6170*/  LDC.64 R6, c[0x0][0x478] ;  /* 0x00011e00ff067b82 */ /* 0x003e240000000a00 */
        /* <DEDUP_REMOVED lines=45> */
.L_x_7956:
        /* <DEDUP_REMOVED lines=9> */
.L_x_7957:
        /* <DEDUP_REMOVED lines=9> */
.L_x_7958:
        /* <DEDUP_REMOVED lines=9> */
.L_x_7959:
        /* <DEDUP_REMOVED lines=9> */
.L_x_7960:
        /* <DEDUP_REMOVED lines=9> */
.L_x_7961:
        /* <DEDUP_REMOVED lines=9> */
.L_x_7962:
        /* <DEDUP_REMOVED lines=9> */
.L_x_7955:
        /* <DEDUP_REMOVED lines=9> */
.L_x_7963:
        /* <DEDUP_REMOVED lines=9> */
.L_x_7964:
        /* <DEDUP_REMOVED lines=9> */
.L_x_7965:
        /* <DEDUP_REMOVED lines=9> */
.L_x_7966:
        /* <DEDUP_REMOVED lines=9> */
.L_x_7967:
        /* <DEDUP_REMOVED lines=9> */
.L_x_7968:
        /* <DEDUP_REMOVED lines=9> */
.L_x_7969:
        /* <DEDUP_REMOVED lines=9> */
.L_x_7954:
        /* <DEDUP_REMOVED lines=9> */
.L_x_7951:
[----:B------:R-:W-:Y:S05]  /*6d50*/  BSYNC.RECONVERGENT B0 ;  /* 0x0000000000007941 */ /* 0x000fea0003800200 */
.L_x_7950:
        /* <DEDUP_REMOVED lines=10> */
[----:B------:R-:W3:Y:S01]  /*6e00*/  @P4 LDC R71, c[0x0][0x40c] ;  /* 0x00010300ff474b82 */ /* 0x000ee20000000800 */
[----:B012---:R-:W-:Y:S01]  /*6e10*/  @P3 FFMA.FTZ R6, R181, R163, R162 ;  /* 0x000000a3b5063223 */ /* 0x007fe200000100a2 */
        /* <DEDUP_REMOVED lines=13> */
[----:B---3--:R-:W-:-:S03]  /*6ef0*/  @P4 FMUL.FTZ R71, R68, R71 ;  /* 0x0000004744474220 */ /* 0x008fc60000410000 */
        /* <DEDUP_REMOVED lines=50> */
.L_x_7973:
[----:B012---:R-:W-:Y:S01]  /*7220*/  @P3 FFMA.FTZ R7, R181, R163, R162 ;  /* 0x000000a3b5073223 */ /* 0x007fe200000100a2 */
        /* <DEDUP_REMOVED lines=64> */
.L_x_7972:
[----:B012---:R-:W0:Y:S02]  /*7630*/  LDC.64 R6, c[0x0][0x478] ;  /* 0x00011e00ff067b82 */ /* 0x007e240000000a00 */
        /* <DEDUP_REMOVED lines=45> */
.L_x_7976:
        /* <DEDUP_REMOVED lines=9> */
.L_x_7977:
        /* <DEDUP_REMOVED lines=9> */
.L_x_7978:
        /* <DEDUP_REMOVED lines=9> */
.L_x_7979:
        /* <DEDUP_REMOVED lines=9> */
.L_x_7980:
        /* <DEDUP_REMOVED lines=9> */
.L_x_7981:
        /* <DEDUP_REMOVED lines=9> */
.L_x_7982:
        /* <DEDUP_REMOVED lines=9> */
.L_x_7975:
        /* <DEDUP_REMOVED lines=9> */
.L_x_7983:
        /* <DEDUP_REMOVED lines=9> */
.L_x_7984:
        /* <DEDUP_REMOVED lines=9> */
.L_x_7985:
        /* <DEDUP_REMOVED lines=9> */
.L_x_7986:
        /* <DEDUP_REMOVED lines=9> */
.L_x_7987:
        /* <DEDUP_REMOVED lines=9> */
.L_x_7988:
        /* <DEDUP_REMOVED lines=9> */
.L_x_7989:
        /* <DEDUP_REMOVED lines=9> */
.L_x_7974:
        /* <DEDUP_REMOVED lines=9> */
.L_x_7971:
[----:B------:R-:W-:Y:S05]  /*8210*/  BSYNC.RECONVERGENT B0 ;  /* 0x0000000000007941 */ /* 0x000fea0003800200 */
.L_x_7970:
        /* <DEDUP_REMOVED lines=11> */
[--C-:B------:R-:W-:Y:S01]  /*82d0*/  @P3 FFMA.FTZ R3, R228, R163, R162.reuse ;  /* 0x000000a3e4033223 */ /* 0x100fe200000100a2 */
[----:B------:R-:W-:Y:S01]  /*82e0*/  MOV R68, R32 ;  /* 0x0000002000447202 */ /* 0x000fe20000000f00 */
[----:B0123--:R-:W0:Y:S01]  /*82f0*/  @P4 LDC R7, c[0x0][0x40c] ;  /* 0x00010300ff074b82 */ /* 0x00fe220000000800 */
[----:B------:R-:W-:Y:S01]  /*8300*/  MOV R69, R33 ;  /* 0x0000002100457202 */ /* 0x000fe20000000f00 */
[----:B------:R-:W-:Y:S01]  /*8310*/  @P3 FADD.FTZ R6, R229, -R3 ;  /* 0x80000003e5063221 */ /* 0x000fe20000010000 */
[----:B------:R-:W-:Y:S02]  /*8320*/  MOV R3, R31 ;  /* 0x0000001f00037202 */ /* 0x000fe40000000f00 */
[----:B------:R-:W-:Y:S01]  /*8330*/  MOV R70, R34 ;  /* 0x0000002200467202 */ /* 0x000fe20000000f00 */
[----:B------:R-:W-:Y:S01]  /*8340*/  @P3 FFMA.FTZ R3, R2, R6, R31 ;  /* 0x0000000602033223 */ /* 0x000fe2000001001f */
[----:B------:R-:W-:Y:S01]  /*8350*/  @P3 FFMA.FTZ R6, R195, R163, R162 ;  /* 0x000000a3c3063223 */ /* 0x000fe200000100a2 */
[----:B------:R-:W-:-:S02]  /*8360*/  MOV R71, R35 ;  /* 0x0000002300477202 */ /* 0x000fc40000000f00 */
[----:B------:R-:W-:Y:S01]  /*8370*/  MOV R152, R28 ;  /* 0x0000001c00987202 */ /* 0x000fe20000000f00 */
[----:B------:R-:W-:Y:S01]  /*8380*/  @P3 FADD.FTZ R6, R202, -R6 ;  /* 0x80000006ca063221 */ /* 0x000fe20000010000 */
[----:B------:R-:W-:Y:S02]  /*8390*/  MOV R153, R29 ;  /* 0x0000001d00997202 */ /* 0x000fe40000000f00 */
[----:B------:R-:W-:Y:S01]  /*83a0*/  MOV R154, R30 ;  /* 0x0000001e009a7202 */ /* 0x000fe20000000f00 */
[----:B------:R-:W-:Y:S01]  /*83b0*/  @P3 FFMA.FTZ R68, R2, R6, R32 ;  /* 0x0000000602443223 */ /* 0x000fe20000010020 */
[----:B------:R-:W-:Y:S01]  /*83c0*/  @P3 FFMA.FTZ R6, R196, R163, R162 ;  /* 0x000000a3c4063223 */ /* 0x000fe200000100a2 */
[----:B------:R-:W-:-:S03]  /*83d0*/  MOV R155, R3 ;  /* 0x00000003009b7202 */ /* 0x000fc60000000f00 */
[----:B------:R-:W-:-:S04]  /*83e0*/  @P3 FADD.FTZ R6, R205, -R6 ;  /* 0x80000006cd063221 */ /* 0x000fc80000010000 */
[----:B------:R-:W-:Y:S02]  /*83f0*/  @P3 FFMA.FTZ R69, R2, R6, R33 ;  /* 0x0000000602453223 */ /* 0x000fe40000010021 */
[----:B------:R-:W1:Y:S02]  /*8400*/  @P4 LDC R6, c[0x0][0x40c] ;  /* 0x00010300ff064b82 */ /* 0x000e640000000800 */
[----:B0-----:R-:W-:-:S05]  /*8410*/  @P4 FMUL.FTZ R7, R69, R7 ;  /* 0x0000000745074220 */ /* 0x001fca0000410000 */
[----:B------:R-:W-:Y:S01]  /*8420*/  @P4 F2FP.BF16.F32.PACK_AB R7, RZ, R7 ;  /* 0x00000007ff07423e */ /* 0x000fe200000010ff */
[----:B-1----:R-:W-:-:S05]  /*8430*/  @P4 FMUL.FTZ R6, R68, R6 ;  /* 0x0000000644064220 */ /* 0x002fca0000410000 */
[----:B------:R-:W-:-:S04]  /*8440*/  @P4 F2FP.BF16.F32.PACK_AB R6, RZ, R6 ;  /* 0x00000006ff06423e */ /* 0x000fc800000010ff */
[----:B------:R-:W-:Y:S01]  /*8450*/  @P4 PRMT R156, R6, 0x7610, R156 ;  /* 0x00007610069c4816 */ /* 0x000fe2000000009c */
[----:B------:R-:W-:-:S03]  /*8460*/  @P3 FFMA.FTZ R6, R197, R163, R162 ;  /* 0x000000a3c5063223 */ /* 0x000fc600000100a2 */
[----:B------:R-:W-:Y:S01]  /*8470*/  @P4 PRMT R156, R156, 0x5410, R7 ;  /* 0x000054109c9c4816 */ /* 0x000fe20000000007 */
        /* <DEDUP_REMOVED lines=39> */
.L_x_7993:
[----:B------:R-:W-:-:S04]  /*86f0*/  @P3 FFMA.FTZ R3, R195, R163, R162 ;  /* 0x000000a3c3033223 */ /* 0x000fc800000100a2 */
[----:B0123--:R-:W-:Y:S01]  /*8700*/  @P3 FADD.FTZ R6, R202, -R3 ;  /* 0x80000003ca063221 */ /* 0x00ffe20000010000 */
[----:B------:R-:W-:-:S03]  /*8710*/  MOV R3, R32 ;  /* 0x0000002000037202 */ /* 0x000fc60000000f00 */
[----:B------:R-:W-:Y:S02]  /*8720*/  @P3 FFMA.FTZ R3, R2, R6, R32 ;  /* 0x0000000602033223 */ /* 0x000fe40000010020 */
[----:B------:R-:W0:Y:S02]  /*8730*/  @P4 LDC R6, c[0x0][0x40c] ;  /* 0x00010300ff064b82 */ /* 0x000e240000000800 */
[----:B0-----:R-:W-:-:S05]  /*8740*/  @P4 FMUL.FTZ R3, R3, R6 ;  /* 0x0000000603034220 */ /* 0x001fca0000410000 */
[----:B------:R-:W-:-:S04]  /*8750*/  @P4 F2FP.BF16.F32.PACK_AB R3, RZ, R3 ;  /* 0x00000003ff03423e */ /* 0x000fc800000010ff */
[----:B------:R-:W-:Y:S01]  /*8760*/  @P4 PRMT R156, R3, 0x7610, R156 ;  /* 0x00007610039c4816 */ /* 0x000fe2000000009c */
[----:B------:R-:W-:-:S04]  /*8770*/  @P3 FFMA.FTZ R3, R196, R163, R162 ;  /* 0x000000a3c4033223 */ /* 0x000fc800000100a2 */
[----:B------:R-:W-:Y:S01]  /*8780*/  @P3 FADD.FTZ R6, R205, -R3 ;  /* 0x80000003cd063221 */ /* 0x000fe20000010000 */
        /* <DEDUP_REMOVED lines=55> */
.L_x_7992:
[----:B0123--:R-:W0:Y:S02]  /*8b00*/  LDC.64 R6, c[0x0][0x478] ;  /* 0x00011e00ff067b82 */ /* 0x00fe240000000a00 */
[----:B0-----:R-:W-:-:S04]  /*8b10*/  ISETP.NE.U32.AND P5, PT, R6, RZ, PT ;  /* 0x000000ff0600720c */ /* 0x001fc80003fa5070 */
[----:B------:R-:W-:-:S13]  /*8b20*/  ISETP.NE.AND.EX P5, PT, R7, RZ, PT, P5 ;  /* 0x000000ff0700720c */ /* 0x000fda0003fa5350 */
[----:B------:R-:W-:Y:S05]  /*8b30*/  @!P5 BRA `(.L_x_7995) ;  /* 0x000000040098d947 */ /* 0x000fea0003800000 */
        /* <DEDUP_REMOVED lines=9> */
.L_x_7996:
        /* <DEDUP_REMOVED lines=9> */
.L_x_7997:
        /* <DEDUP_REMOVED lines=9> */
.L_x_7998:
        /* <DEDUP_REMOVED lines=9> */
.L_x_7999:
        /* <DEDUP_REMOVED lines=9> */
.L_x_8000:
        /* <DEDUP_REMOVED lines=9> */
.L_x_8001:
        /* <DEDUP_REMOVED lines=9> */
.L_x_8002:
[-CC-:B------:R-:W-:Y:S01]  /*8f30*/  FFMA.FTZ R152, R228, R163.reuse, R162.reuse ;  /* 0x000000a3e4987223 */ /* 0x180fe200000100a2 */
[-CC-:B------:R-:W-:Y:S01]  /*8f40*/  FFMA.FTZ R70, R201, R163.reuse, R162.reuse ;  /* 0x000000a3c9467223 */ /* 0x180fe200000100a2 */
[-CC-:B------:R-:W-:Y:S01]  /*8f50*/  FFMA.FTZ R69, R200, R163.reuse, R162.reuse ;  /* 0x000000a3c8457223 */ /* 0x180fe200000100a2 */
[----:B------:R-:W-:Y:S01]  /*8f60*/  ISETP.GT.AND P3, PT, R3, RZ, PT ;  /* 0x000000ff0300720c */ /* 0x000fe20003f64270 */
        /* <DEDUP_REMOVED lines=29> */
[----:B------:R-:W-:Y:S01]  /*9140*/  MOV R155, R2 ;  /* 0x00000002009b7202 */ /* 0x000fe20000000f00 */
[----:B------:R-:W-:Y:S06]  /*9150*/  @!P4 BRA `(.L_x_7994) ;  /* 0x000000040030c947 */ /* 0x000fec0003800000 */
[----:B------:R-:W-:-:S05]  /*9160*/  FMUL.FTZ R2, R2, UR14 ;  /* 0x0000000e02027c20 */ /* 0x000fca0008410000 */
[----:B------:R-:W-:-:S04]  /*9170*/  F2FP.BF16.F32.PACK_AB R2, RZ, R2 ;  /* 0x00000002ff02723e */ /* 0x000fc800000010ff */
[----:B------:R-:W-:Y:S01]  /*9180*/  PRMT R159, R159, 0x5410, R2 ;  /* 0x000054109f9f7816 */ /* 0x000fe20000000002 */
[----:B------:R-:W-:Y:S06]  /*9190*/  BRA `(.L_x_7994) ;  /* 0x0000000400207947 */ /* 0x000fec0003800000 */
.L_x_7995:
        /* <DEDUP_REMOVED lines=9> */
.L_x_8003:
        /* <DEDUP_REMOVED lines=9> */
.L_x_8004:
        /* <DEDUP_REMOVED lines=9> */
.L_x_8005:
        /* <DEDUP_REMOVED lines=9> */
.L_x_8006:
        /* <DEDUP_REMOVED lines=9> */
.L_x_8007:
        /* <DEDUP_REMOVED lines=9> */
.L_x_8008:
        /* <DEDUP_REMOVED lines=9> */
.L_x_8009:
[----:B------:R-:W-:Y:S01]  /*9590*/  ISETP.GT.AND P3, PT, R3, RZ, PT ;  /* 0x000000ff0300720c */ /* 0x000fe20003f64270 */
[----:B------:R-:W-:-:S04]  /*95a0*/  FFMA.FTZ R3, R228, R163, R162 ;  /* 0x000000a3e4037223 */ /* 0x000fc800000100a2 */
[----:B------:R-:W-:-:S04]  /*95b0*/  FADD.FTZ R3, R229, -R3 ;  /* 0x80000003e5037221 */ /* 0x000fc80000010000 */
[----:B------:R-:W-:Y:S02]  /*95c0*/  FMUL.FTZ R2, R2, R3 ;  /* 0x0000000302027220 */ /* 0x000fe40000410000 */
[----:B------:R-:W0:Y:S03]  /*95d0*/  @P4 LDC R3, c[0x0][0x40c] ;  /* 0x00010300ff034b82 */ /* 0x000e260000000800 */
[----:B------:R-:W-:-:S05]  /*95e0*/  FSEL R2, R2, RZ, P3 ;  /* 0x000000ff02027208 */ /* 0x000fca0001800000 */
[----:B0-----:R-:W-:-:S05]  /*95f0*/  @P4 FMUL.FTZ R2, R2, R3 ;  /* 0x0000000302024220 */ /* 0x001fca0000410000 */
[----:B------:R-:W-:-:S04]  /*9600*/  @P4 F2FP.BF16.F32.PACK_AB R2, RZ, R2 ;  /* 0x00000002ff02423e */ /* 0x000fc800000010ff */
[----:B------:R-:W-:-:S07]  /*9610*/  @P4 PRMT R159, R159, 0x5410, R2 ;  /* 0x000054109f9f4816 */ /* 0x000fce0000000002 */
.L_x_7994:
[----:B------:R-:W0:Y:S02]  /*9620*/  @P5 LDC.64 R2, c[0x0][0x478] ;  /* 0x00011e00ff025b82 */ /* 0x000e240000000a00 */
[----:B0-----:R-:W-:-:S05]  /*9630*/  @P5 IMAD.WIDE.U32 R2, R161, 0x20, R2 ;  /* 0x00000020a1025825 */ /* 0x001fca00078e0002 */
[----:B------:R-:W-:Y:S04]  /*9640*/  @P5 STG.E.128 desc[UR8][R2.64], R68 ;  /* 0x0000004402005986 */ /* 0x000fe8000c101d08 */
[----:B------:R0:W-:Y:S02]  /*9650*/  @P5 STG.E.128 desc[UR8][R2.64+0x10], R152 ;  /* 0x0000109802005986 */ /* 0x0001e4000c101d08 */
[----:B0-----:R-:W0:Y:S02]  /*9660*/  @P4 LDC.64 R2, c[0x0][0x468] ;  /* 0x00011a00ff024b82 */ /* 0x001e240000000a00 */
[----:B0-----:R-:W-:-:S05]  /*9670*/  @P4 IMAD.WIDE.U32 R2, R160, 0x10, R2 ;  /* 0x00000010a0024825 */ /* 0x001fca00078e0002 */
[----:B------:R4:W-:Y:S02]  /*9680*/  @P4 STG.E.128 desc[UR8][R2.64], R156 ;  /* 0x0000009c02004986 */ /* 0x0009e4000c101d08 */
.L_x_7991:
[----:B------:R-:W-:Y:S05]  /*9690*/  BSYNC.RECONVERGENT B0 ;  /* 0x0000000000007941 */ /* 0x000fea0003800200 */
.L_x_7990:
[----:B----4-:R-:W4:Y:S01]  /*96a0*/  LDC.64 R2, c[0x0][0x380] ;  /* 0x0000e000ff027b82 */ /* 0x010f220000000a00 */
[----:B------:R-:W-:Y:S01]  /*96b0*/  UPLOP3.LUT UP1, UPT, UPT, UPT, UP1, 0x40, 0x4 ;  /* 0x000000000004789c */ /* 0x000fe20003f2e810 */
[----:B----4-:R-:W-:-:S04]  /*96c0*/  IADD3 R4, PT, PT, R4, R2, RZ ;  /* 0x0000000204047210 */ /* 0x010fc80007ffe0ff */
[----:B------:R-:W-:-:S13]  /*96d0*/  ISETP.GE.AND P3, PT, R4, R3, PT ;  /* 0x000000030400720c */ /* 0x000fda0003f66270 */
[----:B------:R-:W-:Y:S05]  /*96e0*/  @!P3 BRA `(.L_x_8010) ;  /* 0xffffff7000b8b947 */ /* 0x000fea000383ffff */
.L_x_7896:
[----:B------:R-:W4:Y:S01]  /*96f0*/  S2R R160, SR_TID.X ;  /* 0x0000000000a07919 */ /* 0x000f220000002100 */
[----:B------:R-:W0:Y:S01]  /*9700*/  S2UR UR4, SR_CTAID.X ;  /* 0x00000000000479c3 */ /* 0x000e220000002500 */
[----:B------:R-:W-:Y:S02]  /*9710*/  ISETP.NE.AND P4, PT, R165, RZ, PT ;  /* 0x000000ffa500720c */ /* 0x000fe40003f85270 */
[----:B------:R-:W-:-:S05]  /*9720*/  ISETP.NE.AND P3, PT, R164, RZ, PT ;  /* 0x000000ffa400720c */ /* 0x000fca0003f65270 */
[----:B------:R-:W4:Y:S08]  /*9730*/  LDC.64 R2, c[0x0][0x440] ;  /* 0x00011000ff027b82 */ /* 0x000f300000000a00 */
[----:B------:R-:W4:Y:S08]  /*9740*/  LDC.64 R4, c[0x0][0x448] ;  /* 0x00011200ff047b82 */ /* 0x000f300000000a00 */
[----:B0123--:R-:W0:Y:S01]  /*9750*/  LDC.64 R6, c[0x0][0x440] ;  /* 0x00011000ff067b82 */ /* 0x00fe220000000a00 */
[----:B------:R-:W-:-:S05]  /*9760*/  IMAD R234, R234, UR4, RZ ;  /* 0x00000004eaea7c24 */ /* 0x000fca000f8e02ff */
[----:B----4-:R-:W-:Y:S02]  /*9770*/  LEA.HI R19, R234, R160, RZ, 0x1d ;  /* 0x000000a0ea137211 */ /* 0x010fe400078fe8ff */
[----:B------:R-:W1:Y:S03]  /*9780*/  LDC.64 R8, c[0x0][0x448] ;  /* 0x00011200ff087b82 */ /* 0x000e660000000a00 */
[----:B------:R-:W-:-:S05]  /*9790*/  @P4 IMAD.WIDE.U32 R2, R19, 0x20, R2 ;  /* 0x0000002013024825 */ /* 0x000fca00078e0002 */
[----:B------:R-:W2:Y:S01]  /*97a0*/  LDC.64 R10, c[0x0][0x440] ;  /* 0x00011000ff0a7b82 */ /* 0x000ea20000000a00 */
[C---:B------:R-:W-:Y:S01]  /*97b0*/  @P4 IMAD.WIDE.U32 R4, R19.reuse, 0x20, R4 ;  /* 0x0000002013044825 */ /* 0x040fe200078e0004 */
[----:B------:R-:W-:Y:S01]  /*97c0*/  @P4 IADD3 R19, PT, PT, R19, 0x80, RZ ;  /* 0x0000008013134810 */ /* 0x000fe20007ffe0ff */
[----:B------:R3:W-:Y:S04]  /*97d0*/  @P4 STG.E.128 desc[UR8][R2.64], R76 ;  /* 0x0000004c02004986 */ /* 0x0007e8000c101d08 */
[----:B------:R3:W-:Y:S01]  /*97e0*/  @P4 STG.E.128 desc[UR8][R2.64+0x10], R80 ;  /* 0x0000105002004986 */ /* 0x0007e2000c101d08 */
[----:B------:R-:W4:Y:S01]  /*97f0*/  LDC.64 R12, c[0x0][0x448] ;  /* 0x00011200ff0c7b82 */ /* 0x000f220000000a00 */
[C---:B0-----:R-:W-:Y:S02]  /*9800*/  @P0 IMAD.WIDE.U32 R6, R19.reuse, 0x20, R6 ;  /* 0x0000002013060825 */ /* 0x041fe400078e0006 */
[----:B------:R3:W-:Y:S04]  /*9810*/  @P4 STG.E.128 desc[UR8][R4.64], R36 ;  /* 0x0000002404004986 */ /* 0x0007e8000c101d08 */
[----:B------:R3:W-:Y:S01]  /*9820*/  @P4 STG.E.128 desc[UR8][R4.64+0x10], R40 ;  /* 0x0000102804004986 */ /* 0x0007e2000c101d08 */
[----:B------:R-:W0:Y:S01]  /*9830*/  LDC.64 R14, c[0x0][0x440] ;  /* 0x00011000ff0e7b82 */ /* 0x000e220000000a00 */
[C---:B-1----:R-:W-:Y:S01]  /*9840*/  @P0 IMAD.WIDE.U32 R8, R19.reuse, 0x20, R8 ;  /* 0x0000002013080825 */ /* 0x042fe200078e0008 */
[----:B------:R-:W-:Y:S01]  /*9850*/  @P0 IADD3 R19, PT, PT, R19, 0x80, RZ ;  /* 0x0000008013130810 */ /* 0x000fe20007ffe0ff */
[----:B------:R3:W-:Y:S04]  /*9860*/  @P0 STG.E.128 desc[UR8][R6.64], R84 ;  /* 0x0000005406000986 */ /* 0x0007e8000c101d08 */
[----:B------:R3:W-:Y:S01]  /*9870*/  @P0 STG.E.128 desc[UR8][R6.64+0x10], R88 ;  /* 0x0000105806000986 */ /* 0x0007e2000c101d08 */
[----:B------:R-:W1:Y:S01]  /*9880*/  LDC.64 R16, c[0x0][0x448] ;  /* 0x00011200ff107b82 */ /* 0x000e620000000a00 */
[----:B--2---:R-:W-:-:S02]  /*9890*/  @P1 IMAD.WIDE.U32 R10, R19, 0x20, R10 ;  /* 0x00000020130a1825 */ /* 0x004fc400078e000a */
[----:B------:R3:W-:Y:S04]  /*98a0*/  @P0 STG.E.128 desc[UR8][R8.64], R44 ;  /* 0x0000002c08000986 */ /* 0x0007e8000c101d08 */
[----:B------:R3:W-:Y:S01]  /*98b0*/  @P0 STG.E.128 desc[UR8][R8.64+0x10], R48 ;  /* 0x0000103008000986 */ /* 0x0007e2000c101d08 */
[C---:B----4-:R-:W-:Y:S01]  /*98c0*/  @P1 IMAD.WIDE.U32 R12, R19.reuse, 0x20, R12 ;  /* 0x00000020130c1825 */ /* 0x050fe200078e000c */
[----:B------:R-:W-:Y:S02]  /*98d0*/  @P1 IADD3 R19, PT, PT, R19, 0x80, RZ ;  /* 0x0000008013131810 */ /* 0x000fe40007ffe0ff */
[----:B------:R3:W-:Y:S04]  /*98e0*/  @P1 STG.E.128 desc[UR8][R10.64], R92 ;  /* 0x0000005c0a001986 */ /* 0x0007e8000c101d08 */
[----:B------:R3:W-:Y:S01]  /*98f0*/  @P1 STG.E.128 desc[UR8][R10.64+0x10], R96 ;  /* 0x000010600a001986 */ /* 0x0007e2000c101d08 */
[----:B0-----:R-:W-:-:S03]  /*9900*/  @P2 IMAD.WIDE.U32 R14, R19, 0x20, R14 ;  /* 0x00000020130e2825 */ /* 0x001fc600078e000e */
[----:B------:R3:W-:Y:S04]  /*9910*/  @P1 STG.E.128 desc[UR8][R12.64], R52 ;  /* 0x000000340c001986 */ /* 0x0007e8000c101d08 */
[----:B------:R3:W-:Y:S01]  /*9920*/  @P1 STG.E.128 desc[UR8][R12.64+0x10], R56 ;  /* 0x000010380c001986 */ /* 0x0007e2000c101d08 */
[----:B-1----:R-:W-:-:S03]  /*9930*/  @P2 IMAD.WIDE.U32 R16, R19, 0x20, R16 ;  /* 0x0000002013102825 */ /* 0x002fc600078e0010 */
[----:B------:R3:W-:Y:S04]  /*9940*/  @P2 STG.E.128 desc[UR8][R14.64], R100 ;  /* 0x000000640e002986 */ /* 0x0007e8000c101d08 */
[----:B------:R3:W-:Y:S04]  /*9950*/  @P2 STG.E.128 desc[UR8][R14.64+0x10], R104 ;  /* 0x000010680e002986 */ /* 0x0007e8000c101d08 */
[----:B------:R3:W-:Y:S04]  /*9960*/  @P2 STG.E.128 desc[UR8][R16.64], R60 ;  /* 0x0000003c10002986 */ /* 0x0007e8000c101d08 */
[----:B------:R3:W-:Y:S01]  /*9970*/  @P2 STG.E.128 desc[UR8][R16.64+0x10], R64 ;  /* 0x0000104010002986 */ /* 0x0007e2000c101d08 */
[----:B------:R-:W-:Y:S05]  /*9980*/  @!P3 EXIT ;  /* 0x000000000000b94d */ /* 0x000fea0003800000 */
[----:B---3--:R-:W0:Y:S01]  /*9990*/  LDC.64 R2, c[0x0][0x440] ;  /* 0x00011000ff027b82 */ /* 0x008e220000000a00 */
        /* <DEDUP_REMOVED lines=9> */
.L_x_8011:
        /* <DEDUP_REMOVED lines=13> */
.L_x_19356:


//--------------------- .text._ZN10layer_norm13ln_bwd_kernelINS_13Kernel_traitsIf13__nv_bfloat16fS2_fjLj5120ELj1ELj1ELj4ELj16ENS_18Kernel_traits_baseILj5120EfS2_fS2_fjLj128EEEEELb0ELb0ELb1ELb1EEEvNS_9BwdParamsE --------------------------
	.section	.text._ZN10layer_norm13ln_bwd_kernelINS_13Kernel_traitsIf13__nv_bfloat16fS2_fjLj5120ELj1ELj1ELj4ELj16ENS_18Kernel_traits_baseILj5120EfS2_fS2_fjLj128EEEEELb0ELb0ELb1ELb1EEEvNS_9BwdParamsE,"ax",@progbits
	.align	128
        .global         _ZN10layer_norm13ln_bwd_kernelINS_13Kernel_traitsIf13__nv_bfloat16fS2_fjLj5120ELj1ELj1ELj4ELj16ENS_18Kernel_traits_baseILj5120EfS2_fS2_fjLj128EEEEELb0ELb0ELb1ELb1EEEvNS_9BwdParamsE
        .type           _ZN10layer_norm13ln_bwd_kernelINS_13Kernel_traitsIf13__nv_bfloat16fS2_fjLj5120ELj1ELj1ELj4ELj16ENS_18Kernel_traits_baseILj5120EfS2_fS2_fjLj128EEEEELb0ELb0ELb1ELb1EEEvNS_9BwdParamsE,@function
        .size           _ZN10layer_norm13ln_bwd_kernelINS_13Kernel_traitsIf13__nv_bfloat16fS2_fjLj5120ELj1ELj1ELj4ELj16ENS_18Kernel_traits_baseILj5120EfS2_fS2_fjLj128EEEEELb0ELb0ELb1ELb1EEEvNS_9BwdParamsE,(.L_x_19357 - _ZN10layer_norm13ln_bwd_kernelINS_13Kernel_traitsIf13__nv_bfloat16fS2_fjLj5120ELj1ELj1ELj4ELj16ENS_18Kernel_traits_baseILj5120EfS2_fS2_fjLj128EEEEELb0ELb0ELb1ELb1EEEvNS_9BwdParamsE)
        .other          _ZN10layer_norm13ln_bwd_kernelINS_13Kernel_traitsIf13__nv_bfloat16fS2_fjLj5120ELj1ELj1ELj4ELj16ENS_18Kernel_traits_baseILj5120EfS2_fS2_fjLj128EEEEELb0ELb0ELb1ELb1EEEvNS_9BwdParamsE,@"STO_CUDA_ENTRY STV_DEFAULT"
_ZN10layer_norm13ln_bwd_kernelINS_13Kernel_traitsIf13__nv_bfloat16fS2_fjLj5120ELj1ELj1ELj4ELj16ENS_18Kernel_traits_baseILj5120EfS2_fS2_fjLj128EEEEELb0ELb0ELb1ELb1EEEvNS_9BwdParamsE:
.text._ZN10layer_norm13ln_bwd_kernelINS_13Kernel_traitsIf13__nv_bfloat16fS2_fjLj5120ELj1ELj1ELj4ELj16ENS_18Kernel_traits_baseILj5120EfS2_fS2_fjLj128EEEEELb0ELb0ELb1ELb1EEEvNS_9BwdParamsE:
        /* <DEDUP_REMOVED lines=57> */
[----:B0-----:R-:W2:Y:S01]  /*0390*/  LDG.E.128 R4, desc[UR18][R2.64+0x10] ;  /* 0x0000101202047981 */ /* 0x001ea2000c1e1d00 */
[----:B------:R-:W0:Y:S03]  /*03a0*/  LDCU.128 UR12, c[0x0][0x3f0] ;  /* 0x00007e00ff0c77ac */ /* 0x000e260008000c00 */
[----:B------:R-:W3:Y:S01]  /*03b0*/  LDG.E.128 R8, desc[UR18][R2.64] ;  /* 0x0000001202087981 */ /* 0x000ee2000c1e1d00 */
        /* <DEDUP_REMOVED lines=12> */
[----:B--2---:R2:W-:Y:S04]  /*0480*/  STL.64 [R1], R4 ;  /* 0x0000000401007387 */ /* 0x0045e80000100a00 */
[----:B------:R2:W-:Y:S04]  /*0490*/  STL.64 [R1+0x8], R6 ;  /* 0x0000080601007387 */ /* 0x0005e80000100a00 */
[----:B---3--:R2:W-:Y:S04]  /*04a0*/  STL.64 [R1+0x10], R8 ;  /* 0x0000100801007387 */ /* 0x0085e80000100a00 */
[----:B01--4-:R2:W-:Y:S02]  /*04b0*/  STL.64 [R1+0x18], R10 ;  /* 0x0000180a01007387 */ /* 0x0135e40000100a00 */
.L_x_8107:
[----:B------:R-:W-:-:S06]  /*04c0*/  UIMAD.WIDE UR10, UR8, 0x4, UR20 ;  /* 0x00000004080a78a5 */ /* 0x000fcc000f8e0214 */
[----:B-1----:R-:W-:Y:S02]  /*04d0*/  MOV R168, UR10 ;  /* 0x0000000a00a87c02 */ /* 0x002fe40008000f00 */
        /* <DEDUP_REMOVED lines=15> */
[----:B------:R-:W-:Y:S07]  /*05d0*/  BRA.U !UP2, `(.L_x_8013) ;  /* 0x0000001d0a247547 */ /* 0x000fee000b800000 */
[----:B------:R-:W0:Y:S01]  /*05e0*/  S2R R169, SR_TID.X ;  /* 0x0000000000a97919 */ /* 0x000e220000002100 */
[----:B------:R-:W-:Y:S01]  /*05f0*/  UIMAD UR9, UR8, UR27, URZ ;  /* 0x0000001b080972a4 */ /* 0x000fe2000f8e02ff */
[----:B--2---:R-:W1:Y:S01]  /*0600*/  LDC.64 R8, c[0x0][0x3a8] ;  /* 0x0000ea00ff087b82 */ /* 0x004e620000000a00 */
[----:B------:R-:W-:Y:S01]  /*0610*/  UIADD3 UR11, UPT, UPT, UR31, -0x1, URZ ;  /* 0xffffffff1f0b7890 */ /* 0x000fe2000fffe0ff */
[----:B------:R2:W-:Y:S01]  /*0620*/  STL [R1+0x20], R156 ;  /* 0x0000209c01007387 */ /* 0x0005e20000100800 */
[----:B------:R-:W-:Y:S02]  /*0630*/  USHF.R.S32.HI UR10, URZ, 0x1f, UR9 ;  /* 0x0000001fff0a7899 */ /* 0x000fe40008011409 */
[----:B------:R-:W-:Y:S02]  /*0640*/  USHF.R.S32.HI UR16, URZ, 0x1f, UR8 ;  /* 0x0000001fff107899 */ /* 0x000fe40008011408 */
[----:B------:R-:W-:Y:S01]  /*0650*/  ULEA UR32, UP0, UR8, UR22, 0x2 ;  /* 0x0000001608207291 */ /* 0x000fe2000f8010ff */
[----:B------:R-:W3:Y:S01]  /*0660*/  LDC.64 R6, c[0x0][0x428] ;  /* 0x00010a00ff067b82 */ /* 0x000ee20000000a00 */
[----:B------:R-:W-:-:S02]  /*0670*/  UIMAD UR11, UR11, UR27, URZ ;  /* 0x0000001b0b0b72a4 */ /* 0x000fc4000f8e02ff */
[----:B------:R-:W-:Y:S02]  /*0680*/  ULEA.HI UR10, UR10, UR9, URZ, 0x3 ;  /* 0x000000090a0a7291 */ /* 0x000fe4000f8f18ff */
[----:B------:R-:W-:Y:S01]  /*0690*/  ULEA.HI.X UR16, UR8, UR23, UR16, 0x2, UP0 ;  /* 0x0000001708107291 */ /* 0x000fe200080f1410 */
[----:B------:R-:W-:Y:S01]  /*06a0*/  MOV R4, UR32 ;  /* 0x0000002000047c02 */ /* 0x000fe20008000f00 */
[----:B------:R-:W-:-:S04]  /*06b0*/  USHF.R.S32.HI UR9, URZ, 0x1f, UR11 ;  /* 0x0000001fff097899 */ /* 0x000fc8000801140b */
[----:B------:R-:W-:Y:S01]  /*06c0*/  ULEA.HI UR9, UR9, UR11, URZ, 0x3 ;  /* 0x0000000b09097291 */ /* 0x000fe2000f8f18ff */
[----:B------:R-:W-:Y:S02]  /*06d0*/  MOV R5, UR16 ;  /* 0x0000001000057c02 */ /* 0x000fe40008000f00 */
[----:B------:R-:W-:-:S03]  /*06e0*/  MOV R2, UR10 ;  /* 0x0000000a00027c02 */ /* 0x000fc60008000f00 */
[----:B------:R-:W-:Y:S01]  /*06f0*/  MOV R10, UR9 ;  /* 0x00000009000a7c02 */ /* 0x000fe20008000f00 */
[----:B------:R4:W2:Y:S01]  /*0700*/  LDG.E R0, desc[UR18][R4.64] ;  /* 0x0000001204007981 */ /* 0x0008a2000c1e1900 */
[-C--:B0-----:R-:W-:Y:S02]  /*0710*/  LEA.HI.SX32 R221, R2, R169.reuse, 0x1d ;  /* 0x000000a902dd7211 */ /* 0x081fe400078feaff */
[----:B------:R-:W-:Y:S02]  /*0720*/  LEA.HI.SX32 R169, R10, R169, 0x1d ;  /* 0x000000a90aa97211 */ /* 0x000fe400078feaff */
[C---:B------:R-:W-:Y:S01]  /*0730*/  IADD3 R219, PT, PT, R221.reuse, 0x80, RZ ;  /* 0x00000080dddb7810 */ /* 0x040fe20007ffe0ff */
[----:B-1----:R-:W-:Y:S01]  /*0740*/  IMAD.WIDE.U32 R2, R221, 0x20, R8 ;  /* 0x00000020dd027825 */ /* 0x002fe200078e0008 */
[----:B------:R-:W-:Y:S02]  /*0750*/  IADD3 R181, PT, PT, R169, 0x100, RZ ;  /* 0x00000100a9b57810 */ /* 0x000fe40007ffe0ff */
[----:B------:R-:W-:Y:S01]  /*0760*/  IADD3 R217, PT, PT, R221, 0x100, RZ ;  /* 0x00000100ddd97810 */ /* 0x000fe20007ffe0ff */
[--C-:B---3--:R-:W-:Y:S01]  /*0770*/  IMAD.WIDE.U32 R12, R169, 0x10, R6.reuse ;  /* 0x00000010a90c7825 */ /* 0x108fe200078e0006 */
[----:B----4-:R-:W-:Y:S01]  /*0780*/  IADD3 R5, PT, PT, R221, 0x180, RZ ;  /* 0x00000180dd057810 */ /* 0x010fe20007ffe0ff */
[----:B------:R-:W3:Y:S02]  /*0790*/  LDG.E.128 R208, desc[UR18][R2.64] ;  /* 0x0000001202d07981 */ /* 0x000ee4000c1e1d00 */
        /* <DEDUP_REMOVED lines=8> */
[----:B------:R-:W4:Y:S02]  /*0820*/  LDG.E.128 R172, desc[UR18][R10.64+0x10] ;  /* 0x000010120aac7981 */ /* 0x000f24000c1e1d00 */
[----:B------:R-:W-:-:S02]  /*0830*/  IMAD.WIDE.U32 R24, R25, 0x10, R6 ;  /* 0x0000001019187825 */ /* 0x000fc400078e0006 */
[----:B------:R-:W4:Y:S01]  /*0840*/  LDG.E.128 R184, desc[UR18][R20.64+0x10] ;  /* 0x0000101214b87981 */ /* 0x000f22000c1e1d00 */
[----:B------:R-:W-:-:S03]  /*0850*/  IADD3 R193, PT, PT, R169, 0x180, RZ ;  /* 0x00000180a9c17810 */ /* 0x000fc60007ffe0ff */
[----:B------:R0:W4:Y:S04]  /*0860*/  LDG.E.128 R204, desc[UR18][R2.64+0x10] ;  /* 0x0000101202cc7981 */ /* 0x000128000c1e1d00 */
[----:B------:R-:W4:Y:S04]  /*0870*/  LDG.E.128 R196, desc[UR18][R212.64+0x10] ;  /* 0x00001012d4c47981 */ /* 0x000f28000c1e1d00 */
[----:B------:R-:W4:Y:S01]  /*0880*/  LDG.E.128 R24, desc[UR18][R24.64] ;  /* 0x0000001218187981 */ /* 0x000f22000c1e1d00 */
[----:B0-----:R-:W-:Y:S01]  /*0890*/  IADD3 R3, PT, PT, R221, 0x200, RZ ;  /* 0x00000200dd037810 */ /* 0x001fe20007ffe0ff */
[----:B------:R-:W-:-:S02]  /*08a0*/  IMAD.WIDE.U32 R192, R193, 0x10, R6 ;  /* 0x00000010c1c07825 */ /* 0x000fc400078e0006 */
[----:B------:R-:W4:Y:S02]  /*08b0*/  LDG.E.128 R176, desc[UR18][R20.64] ;  /* 0x0000001214b07981 */ /* 0x000f24000c1e1d00 */
[----:B------:R-:W-:Y:S01]  /*08c0*/  IMAD.WIDE.U32 R222, R3, 0x20, R8 ;  /* 0x0000002003de7825 */ /* 0x000fe200078e0008 */
[----:B------:R-:W-:Y:S01]  /*08d0*/  UISETP.NE.U32.AND UP0, UPT, UR4, URZ, UPT ;  /* 0x000000ff0400728c */ /* 0x000fe2000bf05070 */
[----:B------:R-:W4:Y:S04]  /*08e0*/  LDG.E.128 R192, desc[UR18][R192.64] ;  /* 0x00000012c0c07981 */ /* 0x000f28000c1e1d00 */
[----:B------:R-:W4:Y:S01]  /*08f0*/  LDG.E.128 R200, desc[UR18][R222.64] ;  /* 0x00000012dec87981 */ /* 0x000f22000c1e1d00 */
[----:B------:R-:W-:Y:S01]  /*0900*/  UISETP.NE.AND.EX UP0, UPT, UR5, URZ, UPT, UP0 ;  /* 0x000000ff0500728c */ /* 0x000fe2000bf05300 */
[----:B------:R-:W-:-:S02]  /*0910*/  IADD3 R169, PT, PT, R169, 0x200, RZ ;  /* 0x00000200a9a97810 */ /* 0x000fc40007ffe0ff */
[----:B------:R-:W-:Y:S01]  /*0920*/  ISETP.NE.AND P1, PT, RZ, UR28, PT ;  /* 0x0000001cff007c0c */ /* 0x000fe2000bf25270 */
[----:B------:R0:W4:Y:S02]  /*0930*/  LDG.E.128 R188, desc[UR18][R212.64] ;  /* 0x00000012d4bc7981 */ /* 0x000124000c1e1d00 */
[----:B------:R-:W-:Y:S01]  /*0940*/  PLOP3.LUT P0, PT, PT, PT, UP0, 0x80, 0x8 ;  /* 0x000000000008781c */ /* 0x000fe20003f0f008 */
[----:B------:R-:W-:Y:S01]  /*0950*/  IMAD.WIDE.U32 R168, R169, 0x10, R6 ;  /* 0x00000010a9a87825 */ /* 0x000fe200078e0006 */
[----:B------:R-:W4:Y:S05]  /*0960*/  LDG.E.128 R20, desc[UR18][R222.64+0x10] ;  /* 0x00001012de147981 */ /* 0x000f2a000c1e1d00 */
[----:B------:R-:W4:Y:S06]  /*0970*/  LDG.E.128 R168, desc[UR18][R168.64] ;  /* 0x00000012a8a87981 */ /* 0x000f2c000c1e1d00 */
[----:B------:R-:W1:Y:S08]  /*0980*/  @P0 LDC.64 R8, c[0x0][0x438] ;  /* 0x00010e00ff080b82 */ /* 0x000e700000000a00 */
[----:B------:R-:W0:Y:S08]  /*0990*/  @P0 LDC.64 R10, c[0x0][0x438] ;  /* 0x00010e00ff0a0b82 */ /* 0x000e300000000a00 */
[----:B------:R-:W0:Y:S08]  /*09a0*/  @P0 LDC.64 R6, c[0x0][0x438] ;  /* 0x00010e00ff060b82 */ /* 0x000e300000000a00 */
[----:B------:R-:W0:Y:S01]  /*09b0*/  @P0 LDC.64 R214, c[0x0][0x438] ;  /* 0x00010e00ffd60b82 */ /* 0x000e220000000a00 */
[----:B-1----:R-:W-:-:S05]  /*09c0*/  @P0 IMAD.WIDE.U32 R8, R217, 0x20, R8 ;  /* 0x00000020d9080825 */ /* 0x002fca00078e0008 */
[----:B------:R-:W5:Y:S02]  /*09d0*/  @P0 LDG.E.128 R132, desc[UR18][R8.64] ;  /* 0x0000001208840981 */ /* 0x000f64000c1e1d00 */
[----:B0-----:R-:W0:Y:S02]  /*09e0*/  @P0 LDC.64 R212, c[0x0][0x438] ;  /* 0x00010e00ffd40b82 */ /* 0x001e240000000a00 */
[----:B------:R1:W5:Y:S01]  /*09f0*/  @P0 LDG.E.128 R136, desc[UR18][R8.64+0x10] ;  /* 0x0000101208880981 */ /* 0x000362000c1e1d00 */
[----:B------:R-:W-:-:S04]  /*0a00*/  @P0 IMAD.WIDE.U32 R10, R219, 0x20, R10 ;  /* 0x00000020db0a0825 */ /* 0x000fc800078e000a */
[----:B------:R-:W-:Y:S01]  /*0a10*/  @P0 IMAD.WIDE.U32 R6, R3, 0x20, R6 ;  /* 0x0000002003060825 */ /* 0x000fe200078e0006 */
[----:B------:R-:W5:Y:S04]  /*0a20*/  @P0 LDG.E.128 R124, desc[UR18][R10.64] ;  /* 0x000000120a7c0981 */ /* 0x000f68000c1e1d00 */
[----:B------:R1:W5:Y:S01]  /*0a30*/  @P0 LDG.E.128 R128, desc[UR18][R10.64+0x10] ;  /* 0x000010120a800981 */ /* 0x000362000c1e1d00 */
[----:B------:R-:W-:-:S03]  /*0a40*/  @P0 IMAD.WIDE.U32 R214, R221, 0x20, R214 ;  /* 0x00000020ddd60825 */ /* 0x000fc600078e00d6 */
[----:B------:R-:W5:Y:S04]  /*0a50*/  @P0 LDG.E.128 R148, desc[UR18][R6.64] ;  /* 0x0000001206940981 */ /* 0x000f68000c1e1d00 */
[----:B------:R1:W5:Y:S01]  /*0a60*/  @P0 LDG.E.128 R152, desc[UR18][R6.64+0x10] ;  /* 0x0000101206980981 */ /* 0x000362000c1e1d00 */
[----:B0-----:R-:W-:-:S03]  /*0a70*/  @P0 IMAD.WIDE.U32 R212, R5, 0x20, R212 ;  /* 0x0000002005d40825 */ /* 0x001fc600078e00d4 */
[----:B------:R-:W5:Y:S04]  /*0a80*/  @P0 LDG.E.128 R116, desc[UR18][R214.64] ;  /* 0x00000012d6740981 */ /* 0x000f68000c1e1d00 */
[----:B------:R0:W5:Y:S04]  /*0a90*/  @P0 LDG.E.128 R120, desc[UR18][R214.64+0x10] ;  /* 0x00001012d6780981 */ /* 0x000168000c1e1d00 */
[----:B------:R-:W5:Y:S04]  /*0aa0*/  @P0 LDG.E.128 R140, desc[UR18][R212.64] ;  /* 0x00000012d48c0981 */ /* 0x000f68000c1e1d00 */
[----:B------:R0:W5:Y:S01]  /*0ab0*/  @P0 LDG.E.128 R144, desc[UR18][R212.64+0x10] ;  /* 0x00001012d4900981 */ /* 0x000162000c1e1d00 */
[----:B--2---:R-:W-:-:S04]  /*0ac0*/  FSEL R0, R0, RZ, !P1 ;  /* 0x000000ff00007208 */ /* 0x004fc80004800000 */
[----:B------:R-:W-:-:S13]  /*0ad0*/  R2UR UR9, R0 ;  /* 0x00000000000972ca */ /* 0x000fda00000e0000 */
[----:B---3--:R-:W-:Y:S01]  /*0ae0*/  FADD.FTZ R4, R211, -UR9 ;  /* 0x80000009d3047e21 */ /* 0x008fe20008010000 */
[C---:B----4-:R-:W-:Y:S02]  /*0af0*/  PRMT R252, R15.reuse, 0x7632, R252 ;  /* 0x000076320ffc7816 */ /* 0x050fe400000000fc */
[----:B------:R-:W-:Y:S02]  /*0b00*/  SHF.L.U32 R211, R15, 0x10, RZ ;  /* 0x000000100fd37819 */ /* 0x000fe400000006ff */
[----:B-1----:R-:W-:Y:S01]  /*0b10*/  PRMT R9, R183, 0x7632, R9 ;  /* 0x00007632b7097816 */ /* 0x002fe20000000009 */
[----:B------:R-:W-:Y:S01]  /*0b20*/  FADD.FTZ R15, R18, -UR9 ;  /* 0x80000009120f7e21 */ /* 0x000fe20008010000 */
[----:B------:R-:W-:Y:S01]  /*0b30*/  FADD.FTZ R18, R173, -UR9 ;  /* 0x80000009ad127e21 */ /* 0x000fe20008010000 */
[----:B------:R-:W-:Y:S01]  /*0b40*/  FADD.FTZ R173, R184, -UR9 ;  /* 0x80000009b8ad7e21 */ /* 0x000fe20008010000 */
[----:B------:R-:W-:Y:S01]  /*0b50*/  FADD.FTZ R3, R210, -UR9 ;  /* 0x80000009d2037e21 */ /* 0x000fe20008010000 */
[----:B------:R-:W-:Y:S01]  /*0b60*/  FADD.FTZ R184, R199, -UR9 ;  /* 0x80000009c7b87e21 */ /* 0x000fe20008010000 */
[----:B------:R-:W-:-:S02]  /*0b70*/  MOV R199, R9 ;  /* 0x0000000900c77202 */ /* 0x000fc40000000f00 */
[----:B------:R-:W2:Y:S01]  /*0b80*/  LDL R9, [R1+0x10] ;  /* 0x0000100001097983 */ /* 0x000ea20000100800 */
[----:B------:R-:W-:Y:S02]  /*0b90*/  PRMT R216, R26, 0x7632, R216 ;  /* 0x000076321ad87816 */ /* 0x000fe400000000d8 */
[C---:B------:R-:W-:Y:S02]  /*0ba0*/  PRMT R225, R12.reuse, 0x7632, R225 ;  /* 0x000076320ce17816 */ /* 0x040fe400000000e1 */
[----:B------:R-:W-:Y:S01]  /*0bb0*/  SHF.L.U32 R210, R12, 0x10, RZ ;  /* 0x000000100cd27819 */ /* 0x000fe200000006ff */
[----:B------:R-:W-:Y:S01]  /*0bc0*/  FADD.FTZ R12, R205, -UR9 ;  /* 0x80000009cd0c7e21 */ /* 0x000fe20008010000 */
[C---:B------:R-:W-:Y:S02]  /*0bd0*/  PRMT R11, R25.reuse, 0x7632, R11 ;  /* 0x00007632190b7816 */ /* 0x040fe4000000000b */
[----:B------:R-:W-:Y:S01]  /*0be0*/  SHF.L.U32 R221, R25, 0x10, RZ ;  /* 0x0000001019dd7819 */ /* 0x000fe200000006ff */
[----:B------:R-:W-:Y:S01]  /*0bf0*/  FADD.FTZ R25, R176, -UR9 ;  /* 0x80000009b0197e21 */ /* 0x000fe20008010000 */
[----:B------:R-:W-:Y:S01]  /*0c00*/  MOV R6, R216 ;  /* 0x000000d800067202 */ /* 0x000fe20000000f00 */
[----:B------:R-:W-:Y:S01]  /*0c10*/  FADD.FTZ R176, R187, -UR9 ;  /* 0x80000009bbb07e21 */ /* 0x000fe20008010000 */
[----:B------:R-:W-:-:S02]  /*0c20*/  FADD.FTZ R187, R202, -UR9 ;  /* 0x80000009cabb7e21 */ /* 0x000fc40008010000 */
[----:B------:R-:W-:Y:S01]  /*0c30*/  MOV R202, R6 ;  /* 0x0000000600ca7202 */ /* 0x000fe20000000f00 */
[----:B------:R-:W-:Y:S01]  /*0c40*/  FMUL.FTZ R6, R12, UR30 ;  /* 0x0000001e0c067c20 */ /* 0x000fe20008410000 */
[----:B------:R-:W-:Y:S01]  /*0c50*/  PRMT R7, R192, 0x7632, R7 ;  /* 0x00007632c0077816 */ /* 0x000fe20000000007 */
[----:B------:R-:W3:Y:S01]  /*0c60*/  LDL R12, [R1+0x8] ;  /* 0x00000800010c7983 */ /* 0x000ee20000100800 */
[----:B------:R-:W-:Y:S01]  /*0c70*/  FADD.FTZ R206, R206, -UR9 ;  /* 0x80000009cece7e21 */ /* 0x000fe20008010000 */
[C---:B------:R-:W-:Y:S02]  /*0c80*/  PRMT R10, R194.reuse, 0x7632, R10 ;  /* 0x00007632c20a7816 */ /* 0x040fe4000000000a */
[----:B------:R-:W-:Y:S02]  /*0c90*/  SHF.L.U32 R205, R194, 0x10, RZ ;  /* 0x00000010c2cd7819 */ /* 0x000fe400000006ff */
[----:B------:R-:W-:Y:S01]  /*0ca0*/  MOV R194, R7 ;  /* 0x0000000700c27202 */ /* 0x000fe20000000f00 */
[----:B------:R-:W-:Y:S01]  /*0cb0*/  FMUL.FTZ R7, R206, UR30 ;  /* 0x0000001ece077c20 */ /* 0x000fe20008410000 */
[----:B------:R-:W-:-:S02]  /*0cc0*/  MOV R206, R11 ;  /* 0x0000000b00ce7202 */ /* 0x000fc40000000f00 */
[----:B------:R-:W4:Y:S01]  /*0cd0*/  LDL R11, [R1] ;  /* 0x00000000010b7983 */ /* 0x000f220000100800 */
[C---:B------:R-:W-:Y:S02]  /*0ce0*/  PRMT R220, R182.reuse, 0x7632, R220 ;  /* 0x00007632b6dc7816 */ /* 0x040fe400000000dc */
[----:B0-----:R-:W-:Y:S02]  /*0cf0*/  SHF.L.U32 R215, R182, 0x10, RZ ;  /* 0x00000010b6d77819 */ /* 0x001fe400000006ff */
[C---:B------:R-:W-:Y:S01]  /*0d00*/  PRMT R182, R193.reuse, 0x7632, R182 ;  /* 0x00007632c1b67816 */ /* 0x040fe200000000b6 */
[----:B------:R-:W-:Y:S01]  /*0d10*/  FADD.FTZ R5, R204, -UR9 ;  /* 0x80000009cc057e21 */ /* 0x000fe20008010000 */
[----:B------:R-:W-:Y:S02]  /*0d20*/  SHF.L.U32 R212, R193, 0x10, RZ ;  /* 0x00000010c1d47819 */ /* 0x000fe400000006ff */
[C---:B------:R-:W-:Y:S02]  /*0d30*/  PRMT R193, R195.reuse, 0x7632, R193 ;  /* 0x00007632c3c17816 */ /* 0x040fe400000000c1 */
[----:B------:R-:W-:-:S02]  /*0d40*/  SHF.L.U32 R204, R195, 0x10, RZ ;  /* 0x00000010c3cc7819 */ /* 0x000fc400000006ff */
[----:B------:R-:W-:Y:S01]  /*0d50*/  MOV R195, R182 ;  /* 0x000000b600c37202 */ /* 0x000fe20000000f00 */
[----:B------:R-:W-:Y:S01]  /*0d60*/  FADD.FTZ R182, R197, -UR9 ;  /* 0x80000009c5b67e21 */ /* 0x000fe20008010000 */
[----:B------:R-:W-:Y:S02]  /*0d70*/  MOV R197, R10 ;  /* 0x0000000a00c57202 */ /* 0x000fe40000000f00 */
[----:B------:R-:W4:Y:S01]  /*0d80*/  LDL R10, [R1+0x18] ;  /* 0x00001800010a7983 */ /* 0x000f220000100800 */
[----:B------:R-:W-:Y:S01]  /*0d90*/  FADD.FTZ R0, R208, -UR9 ;  /* 0x80000009d0007e21 */ /* 0x000fe20008010000 */
[----:B------:R-:W-:Y:S02]  /*0da0*/  PRMT R214, R27, 0x7632, R214 ;  /* 0x000076321bd67816 */ /* 0x000fe400000000d6 */
[----:B------:R-:W-:Y:S01]  /*0db0*/  PRMT R223, R24, 0x7632, R223 ;  /* 0x0000763218df7816 */ /* 0x000fe200000000df */
[----:B------:R-:W-:Y:S01]  /*0dc0*/  FMUL.FTZ R0, R0, UR30 ;  /* 0x0000001e00007c20 */ /* 0x000fe20008410000 */
[----:B------:R-:W-:-:S02]  /*0dd0*/  PRMT R8, R180, 0x7632, R8 ;  /* 0x00007632b4087816 */ /* 0x000fc40000000008 */
[----:B------:R-:W-:Y:S01]  /*0de0*/  SHF.L.U32 R217, R180, 0x10, RZ ;  /* 0x00000010b4d97819 */ /* 0x000fe200000006ff */
[----:B------:R-:W-:Y:S01]  /*0df0*/  FADD.FTZ R180, R191, -UR9 ;  /* 0x80000009bfb47e21 */ /* 0x000fe20008010000 */
[----:B------:R-:W-:Y:S02]  /*0e00*/  SHF.L.U32 R219, R183, 0x10, RZ ;  /* 0x00000010b7db7819 */ /* 0x000fe400000006ff */
[----:B------:R-:W-:Y:S02]  /*0e10*/  MOV R183, R214 ;  /* 0x000000d600b77202 */ /* 0x000fe40000000f00 */
[----:B------:R-:W-:Y:S02]  /*0e20*/  MOV R191, R220 ;  /* 0x000000dc00bf7202 */ /* 0x000fe40000000f00 */
[----:B------:R-:W-:Y:S02]  /*0e30*/  PRMT R226, R13, 0x7632, R226 ;  /* 0x000076320de27816 */ /* 0x000fe400000000e2 */
[----:B------:R-:W-:Y:S01]  /*0e40*/  SHF.L.U32 R214, R192, 0x10, RZ ;  /* 0x00000010c0d67819 */ /* 0x000fe200000006ff */
[----:B------:R-:W-:Y:S01]  /*0e50*/  FFMA.FTZ R104, R0, R210, R104 ;  /* 0x000000d200687223 */ /* 0x000fe20000010068 */
[----:B------:R-:W-:Y:S01]  /*0e60*/  PRMT R227, R14, 0x7632, R227 ;  /* 0x000076320ee37816 */ /* 0x000fe200000000e3 */
[----:B------:R-:W-:Y:S01]  /*0e70*/  FADD.FTZ R28, R28, R210 ;  /* 0x000000d21c1c7221 */ /* 0x000fe20000010000 */
[----:B------:R-:W-:Y:S01]  /*0e80*/  MOV R192, R223 ;  /* 0x000000df00c07202 */ /* 0x000fe20000000f00 */
[----:B------:R-:W-:Y:S01]  /*0e90*/  FADD.FTZ R34, R34, R211 ;  /* 0x000000d322227221 */ /* 0x000fe20000010000 */
[----:B------:R-:W-:Y:S01]  /*0ea0*/  FFMA.FTZ R102, R7, R211, R102 ;  /* 0x000000d307667223 */ /* 0x000fe20000010066 */
[----:B------:R-:W-:Y:S01]  /*0eb0*/  SHF.L.U32 R208, R14, 0x10, RZ ;  /* 0x000000100ed07819 */ /* 0x000fe200000006ff */
[----:B------:R-:W-:Y:S01]  /*0ec0*/  FMUL.FTZ R5, R5, UR30 ;  /* 0x0000001e05057c20 */ /* 0x000fe20008410000 */
[----:B------:R-:W-:-:S03]  /*0ed0*/  FADD.FTZ R2, R209, -UR9 ;  /* 0x80000009d1027e21 */ /* 0x000fc60008010000 */
[----:B------:R-:W-:Y:S01]  /*0ee0*/  FADD.FTZ R32, R32, R208 ;  /* 0x000000d020207221 */ /* 0x000fe20000010000 */
[----:B------:R-:W-:Y:S01]  /*0ef0*/  FFMA.FTZ R100, R5, R208, R100 ;  /* 0x000000d005647223 */ /* 0x000fe20000010064 */
[----:B------:R-:W-:Y:S01]  /*0f00*/  SHF.L.U32 R209, R13, 0x10, RZ ;  /* 0x000000100dd17819 */ /* 0x000fe200000006ff */
[----:B------:R-:W-:-:S04]  /*0f10*/  FMUL.FTZ R3, R3, UR30 ;  /* 0x0000001e03037c20 */ /* 0x000fc80008410000 */
[----:B------:R-:W-:Y:S01]  /*0f20*/  FFMA.FTZ R106, R3, R209, R106 ;  /* 0x000000d1036a7223 */ /* 0x000fe2000001006a */
[----:B------:R-:W-:Y:S01]  /*0f30*/  FADD.FTZ R30, R30, R209 ;  /* 0x000000d11e1e7221 */ /* 0x000fe20000010000 */
[----:B--2---:R-:W-:Y:S01]  /*0f40*/  FMUL.FTZ R9, R9, R210 ;  /* 0x000000d209097220 */ /* 0x004fe20000410000 */
[----:B------:R-:W-:Y:S02]  /*0f50*/  MOV R210, R191 ;  /* 0x000000bf00d27202 */ /* 0x000fe40000000f00 */
[----:B------:R-:W-:Y:S02]  /*0f60*/  SHF.L.U32 R191, R226, 0x10, RZ ;  /* 0x00000010e2bf7819 */ /* 0x000fe400000006ff */
[----:B------:R-:W-:Y:S02]  /*0f70*/  MOV R226, R192 ;  /* 0x000000c000e27202 */ /* 0x000fe40000000f00 */
[----:B------:R-:W-:Y:S02]  /*0f80*/  SHF.L.U32 R192, R227, 0x10, RZ ;  /* 0x00000010e3c07819 */ /* 0x000fe400000006ff */
[----:B------:R-:W2:Y:S01]  /*0f90*/  LDL R227, [R1+0x14] ;  /* 0x0000140001e37983 */ /* 0x000ea20000100800 */
[----:B---3--:R-:W-:-:S03]  /*0fa0*/  FMUL.FTZ R12, R12, R211 ;  /* 0x000000d30c0c7220 */ /* 0x008fc60000410000 */
[----:B------:R-:W3:Y:S01]  /*0fb0*/  LDL R211, [R1+0x1c] ;  /* 0x00001c0001d37983 */ /* 0x000ee20000100800 */
[----:B----4-:R-:W-:-:S03]  /*0fc0*/  FMUL.FTZ R11, R11, R208 ;  /* 0x000000d00b0b7220 */ /* 0x010fc60000410000 */
[----:B------:R-:W4:Y:S01]  /*0fd0*/  LDL R208, [R1+0x4] ;  /* 0x0000040001d07983 */ /* 0x000f220000100800 */
[----:B------:R-:W-:-:S03]  /*0fe0*/  FMUL.FTZ R10, R10, R209 ;  /* 0x000000d10a0a7220 */ /* 0x000fc60000410000 */
[----:B------:R-:W4:Y:S01]  /*0ff0*/  LDL R209, [R1+0xc] ;  /* 0x00000c0001d17983 */ /* 0x000f220000100800 */
[----:B------:R-:W-:Y:S01]  /*1000*/  FADD.FTZ R14, R17, -UR9 ;  /* 0x80000009110e7e21 */ /* 0x000fe20008010000 */
[C---:B------:R-:W-:Y:S01]  /*1010*/  PRMT R213, R181.reuse, 0x7632, R213 ;  /* 0x00007632b5d57816 */ /* 0x040fe200000000d5 */
[----:B------:R-:W-:Y:S01]  /*1020*/  FADD.FTZ R17, R172, -UR9 ;  /* 0x80000009ac117e21 */ /* 0x000fe20008010000 */
[----:B------:R-:W-:Y:S01]  /*1030*/  SHF.L.U32 R216, R181, 0x10, RZ ;  /* 0x00000010b5d87819 */ /* 0x000fe200000006ff */
[----:B------:R-:W-:Y:S01]  /*1040*/  FADD.FTZ R181, R196, -UR9 ;  /* 0x80000009c4b57e21 */ /* 0x000fe20008010000 */
[----:B------:R-:W-:Y:S01]  /*1050*/  SHF.L.U32 R218, R24, 0x10, RZ ;  /* 0x0000001018da7819 */ /* 0x000fe200000006ff */
[----:B------:R-:W-:Y:S01]  /*1060*/  FADD.FTZ R172, R179, -UR9 ;  /* 0x80000009b3ac7e21 */ /* 0x000fe20008010000 */
[----:B------:R-:W-:Y:S01]  /*1070*/  SHF.L.U32 R222, R26, 0x10, RZ ;  /* 0x000000101ade7819 */ /* 0x000fe200000006ff */
[----:B------:R-:W-:Y:S01]  /*1080*/  FADD.FTZ R207, R207, -UR9 ;  /* 0x80000009cfcf7e21 */ /* 0x000fe20008010000 */
[----:B------:R-:W-:Y:S01]  /*1090*/  MOV R196, R183 ;  /* 0x000000b700c47202 */ /* 0x000fe20000000f00 */
[----:B------:R-:W-:Y:S01]  /*10a0*/  FADD.FTZ R13, R16, -UR9 ;  /* 0x80000009100d7e21 */ /* 0x000fe20008010000 */
[----:B------:R-:W-:Y:S01]  /*10b0*/  FADD.FTZ R24, R175, -UR9 ;  /* 0x80000009af187e21 */ /* 0x000fe20008010000 */
[----:B------:R-:W-:Y:S01]  /*10c0*/  FADD.FTZ R26, R177, -UR9 ;  /* 0x80000009b11a7e21 */ /* 0x000fe20008010000 */
[----:B------:R-:W-:Y:S01]  /*10d0*/  FADD.FTZ R179, R190, -UR9 ;  /* 0x80000009beb37e21 */ /* 0x000fe20008010000 */
[----:B------:R-:W-:Y:S01]  /*10e0*/  FADD.FTZ R183, R198, -UR9 ;  /* 0x80000009c6b77e21 */ /* 0x000fe20008010000 */
[----:B------:R-:W-:Y:S01]  /*10f0*/  FADD.FTZ R16, R19, -UR9 ;  /* 0x8000000913107e21 */ /* 0x000fe20008010000 */
[----:B------:R-:W-:Y:S01]  /*1100*/  FADD.FTZ R175, R186, -UR9 ;  /* 0x80000009baaf7e21 */ /* 0x000fe20008010000 */
[----:B------:R-:W-:Y:S01]  /*1110*/  FADD.FTZ R177, R188, -UR9 ;  /* 0x80000009bcb17e21 */ /* 0x000fe20008010000 */
[----:B------:R-:W-:Y:S01]  /*1120*/  MOV R198, R213 ;  /* 0x000000d500c67202 */ /* 0x000fe20000000f00 */
[----:B------:R-:W-:Y:S01]  /*1130*/  FADD.FTZ R19, R174, -UR9 ;  /* 0x80000009ae137e21 */ /* 0x000fe20008010000 */
[----:B------:R-:W-:Y:S01]  /*1140*/  PRMT R190, R169, 0x7632, R190 ;  /* 0x00007632a9be7816 */ /* 0x000fe200000000be */
[----:B------:R-:W-:Y:S01]  /*1150*/  FADD.FTZ R186, R201, -UR9 ;  /* 0x80000009c9ba7e21 */ /* 0x000fe20008010000 */
[----:B------:R-:W-:Y:S01]  /*1160*/  SHF.L.U32 R224, R27, 0x10, RZ ;  /* 0x000000101be07819 */ /* 0x000fe200000006ff */
[----:B------:R-:W-:Y:S01]  /*1170*/  FADD.FTZ R188, R203, -UR9 ;  /* 0x80000009cbbc7e21 */ /* 0x000fe20008010000 */
[----:B------:R-:W-:Y:S01]  /*1180*/  SHF.L.U32 R213, R169, 0x10, RZ ;  /* 0x00000010a9d57819 */ /* 0x000fe200000006ff */
[----:B------:R-:W-:Y:S01]  /*1190*/  FADD.FTZ R27, R178, -UR9 ;  /* 0x80000009b21b7e21 */ /* 0x000fe20008010000 */
[----:B------:R-:W-:Y:S01]  /*11a0*/  FADD.FTZ R174, R185, -UR9 ;  /* 0x80000009b9ae7e21 */ /* 0x000fe20008010000 */
[----:B------:R-:W-:Y:S01]  /*11b0*/  MOV R203, R8 ;  /* 0x0000000800cb7202 */ /* 0x000fe20000000f00 */
[----:B------:R-:W-:Y:S01]  /*11c0*/  FADD.FTZ R169, R20, -UR9 ;  /* 0x8000000914a97e21 */ /* 0x000fe20008010000 */
[C---:B------:R-:W-:Y:S01]  /*11d0*/  PRMT R201, R170.reuse, 0x7632, R201 ;  /* 0x00007632aac97816 */ /* 0x040fe200000000c9 */
[----:B------:R-:W-:Y:S01]  /*11e0*/  FADD.FTZ R178, R189, -UR9 ;  /* 0x80000009bdb27e21 */ /* 0x000fe20008010000 */
[----:B------:R-:W-:Y:S01]  /*11f0*/  SHF.L.U32 R220, R170, 0x10, RZ ;  /* 0x00000010aadc7819 */ /* 0x000fe200000006ff */
[----:B------:R-:W-:Y:S01]  /*1200*/  FADD.FTZ R170, R21, -UR9 ;  /* 0x8000000915aa7e21 */ /* 0x000fe20008010000 */
[----:B------:R-:W-:Y:S01]  /*1210*/  PRMT R156, R171, 0x7632, R156 ;  /* 0x00007632ab9c7816 */ /* 0x000fe2000000009c */
[----:B------:R-:W-:Y:S01]  /*1220*/  FMUL.FTZ R8, R207, UR30 ;  /* 0x0000001ecf087c20 */ /* 0x000fe20008410000 */
[----:B------:R-:W-:Y:S01]  /*1230*/  SHF.L.U32 R223, R171, 0x10, RZ ;  /* 0x00000010abdf7819 */ /* 0x000fe200000006ff */
[----:B------:R-:W-:Y:S01]  /*1240*/  FMUL.FTZ R20, R24, UR30 ;  /* 0x0000001e18147c20 */ /* 0x000fe20008410000 */
[----:B------:R-:W-:Y:S01]  /*1250*/  FADD.FTZ R185, R200, -UR9 ;  /* 0x80000009c8b97e21 */ /* 0x000fe20008010000 */
[----:B------:R-:W-:Y:S01]  /*1260*/  FADD.FTZ R171, R22, -UR9 ;  /* 0x8000000916ab7e21 */ /* 0x000fe20008010000 */
[----:B------:R-:W-:Y:S01]  /*1270*/  MOV R207, R190 ;  /* 0x000000be00cf7202 */ /* 0x000fe20000000f00 */
[----:B------:R-:W-:Y:S01]  /*1280*/  FMUL.FTZ R21, R25, UR30 ;  /* 0x0000001e19157c20 */ /* 0x000fe20008410000 */
[----:B------:R-:W-:Y:S01]  /*1290*/  FMUL.FTZ R24, R172, UR30 ;  /* 0x0000001eac187c20 */ /* 0x000fe20008410000 */
[----:B------:R-:W-:Y:S01]  /*12a0*/  FADD.FTZ R189, R23, -UR9 ;  /* 0x8000000917bd7e21 */ /* 0x000fe20008010000 */
[----:B------:R-:W-:Y:S01]  /*12b0*/  SHF.L.U32 R190, R225, 0x10, RZ ;  /* 0x00000010e1be7819 */ /* 0x000fe200000006ff */
        /* <DEDUP_REMOVED lines=15> */
[----:B------:R-:W-:Y:S01]  /*13b0*/  PRMT R200, R168, 0x7632, R200 ;  /* 0x00007632a8c87816 */ /* 0x000fe200000000c8 */
[----:B------:R-:W-:Y:S01]  /*13c0*/  FMUL.FTZ R186, R170, UR30 ;  /* 0x0000001eaaba7c20 */ /* 0x000fe20008410000 */
[----:B------:R-:W-:Y:S01]  /*13d0*/  FADD.FTZ R169, RZ, R9 ;  /* 0x00000009ffa97221 */ /* 0x000fe20000010000 */
[----:B------:R-:W-:Y:S01]  /*13e0*/  FMUL.FTZ R2, R2, UR30 ;  /* 0x0000001e02027c20 */ /* 0x000fe20008410000 */
[----:B------:R-:W-:Y:S01]  /*13f0*/  FFMA.FTZ R170, R0, R9, RZ ;  /* 0x0000000900aa7223 */ /* 0x000fe200000100ff */
[----:B------:R-:W-:-:S02]  /*1400*/  MOV R225, R200 ;  /* 0x000000c800e17202 */ /* 0x000fc40000000f00 */
[----:B------:R-:W-:Y:S01]  /*1410*/  MOV R200, R199 ;  /* 0x000000c700c87202 */ /* 0x000fe20000000f00 */
[----:B------:R-:W-:Y:S01]  /*1420*/  FFMA.FTZ R105, R2, R190, R105 ;  /* 0x000000be02697223 */ /* 0x000fe20000010069 */
[----:B------:R-:W-:Y:S01]  /*1430*/  MOV R199, R193 ;  /* 0x000000c100c77202 */ /* 0x000fe20000000f00 */
[----:B------:R-:W-:Y:S01]  /*1440*/  FADD.FTZ R29, R29, R190 ;  /* 0x000000be1d1d7221 */ /* 0x000fe20000010000 */
[----:B------:R-:W-:Y:S01]  /*1450*/  SHF.L.U32 R193, R252, 0x10, RZ ;  /* 0x00000010fcc17819 */ /* 0x000fe200000006ff */
[----:B------:R-:W-:Y:S01]  /*1460*/  FMUL.FTZ R4, R4, UR30 ;  /* 0x0000001e04047c20 */ /* 0x000fe20008410000 */
[----:B------:R-:W-:Y:S02]  /*1470*/  MOV R252, R210 ;  /* 0x000000d200fc7202 */ /* 0x000fe40000000f00 */
[----:B------:R-:W-:Y:S02]  /*1480*/  SHF.L.U32 R210, R203, 0x10, RZ ;  /* 0x00000010cbd27819 */ /* 0x000fe400000006ff */
[----:B------:R-:W-:Y:S01]  /*1490*/  MOV R203, R197 ;  /* 0x000000c500cb7202 */ /* 0x000fe20000000f00 */
[-C--:B------:R-:W-:Y:S01]  /*14a0*/  FFMA.FTZ R88, R21, R217.reuse, R88 ;  /* 0x000000d915587223 */ /* 0x080fe20000010058 */
[----:B------:R-:W-:Y:S01]  /*14b0*/  FADD.FTZ R44, R44, R217 ;  /* 0x000000d92c2c7221 */ /* 0x000fe20000010000 */
[----:B-----5:R-:W-:Y:S01]  /*14c0*/  FMUL.FTZ R197, R240, R217 ;  /* 0x000000d9f0c57220 */ /* 0x020fe20000410000 */
[----:B------:R-:W-:Y:S01]  /*14d0*/  FFMA.FTZ R107, R4, R191, R107 ;  /* 0x000000bf046b7223 */ /* 0x000fe2000001006b */
[----:B------:R-:W-:Y:S01]  /*14e0*/  FADD.FTZ R31, R31, R191 ;  /* 0x000000bf1f1f7221 */ /* 0x000fe20000010000 */
[----:B------:R-:W-:Y:S01]  /*14f0*/  SHF.L.U32 R217, R203, 0x10, RZ ;  /* 0x00000010cbd97819 */ /* 0x000fe200000006ff */
[----:B------:R-:W-:Y:S01]  /*1500*/  FADD.FTZ R56, R56, R205 ;  /* 0x000000cd38387221 */ /* 0x000fe20000010000 */
[-C--:B------:R-:W-:Y:S01]  /*1510*/  FFMA.FTZ R76, R177, R205.reuse, R76 ;  /* 0x000000cdb14c7223 */ /* 0x080fe2000001004c */
[----:B------:R-:W-:Y:S01]  /*1520*/  FMUL.FTZ R203, R228, R205 ;  /* 0x000000cde4cb7220 */ /* 0x000fe20000410000 */
[----:B------:R-:W-:Y:S01]  /*1530*/  FMUL.FTZ R23, R27, UR30 ;  /* 0x0000001e1b177c20 */ /* 0x000fe20008410000 */
[----:B------:R-:W-:Y:S01]  /*1540*/  FMUL.FTZ R27, R175, UR30 ;  /* 0x0000001eaf1b7c20 */ /* 0x000fe20008410000 */
[----:B------:R-:W-:Y:S01]  /*1550*/  FMUL.FTZ R175, R179, UR30 ;  /* 0x0000001eb3af7c20 */ /* 0x000fe20008410000 */
[----:B------:R-:W-:Y:S01]  /*1560*/  FMUL.FTZ R179, R183, UR30 ;  /* 0x0000001eb7b37c20 */ /* 0x000fe20008410000 */
[----:B------:R-:W-:Y:S01]  /*1570*/  FMUL.FTZ R183, R187, UR30 ;  /* 0x0000001ebbb77c20 */ /* 0x000fe20008410000 */
[----:B------:R-:W-:Y:S01]  /*1580*/  FFMA.FTZ R90, R23, R216, R90 ;  /* 0x000000d8175a7223 */ /* 0x000fe2000001005a */
[----:B------:R-:W-:Y:S01]  /*1590*/  FADD.FTZ R46, R46, R216 ;  /* 0x000000d82e2e7221 */ /* 0x000fe20000010000 */
[----:B------:R-:W-:Y:S01]  /*15a0*/  FMUL.FTZ R187, R171, UR30 ;  /* 0x0000001eabbb7c20 */ /* 0x000fe20008410000 */
[----:B------:R-:W-:Y:S01]  /*15b0*/  FADD.FTZ R33, R33, R192 ;  /* 0x000000c021217221 */ /* 0x000fe20000010000 */
[----:B------:R-:W-:Y:S01]  /*15c0*/  FFMA.FTZ R101, R6, R192, R101 ;  /* 0x000000c006657223 */ /* 0x000fe20000010065 */
        /* <DEDUP_REMOVED lines=8> */
[----:B------:R-:W-:Y:S01]  /*1650*/  SHF.L.U32 R206, R206, 0x10, RZ ;  /* 0x00000010cece7819 */ /* 0x000fe200000006ff */
[----:B------:R-:W-:Y:S01]  /*1660*/  FMUL.FTZ R16, R16, UR30 ;  /* 0x0000001e10107c20 */ /* 0x000fe20008410000 */
[----:B------:R-:W-:-:S03]  /*1670*/  FMUL.FTZ R15, R15, UR30 ;  /* 0x0000001e0f0f7c20 */ /* 0x000fc60008410000 */
[-C--:B------:R-:W-:Y:S01]  /*1680*/  FFMA.FTZ R99, R16, R206.reuse, R99 ;  /* 0x000000ce10637223 */ /* 0x080fe20000010063 */
[----:B------:R-:W-:Y:S01]  /*1690*/  FADD.FTZ R39, R39, R206 ;  /* 0x000000ce27277221 */ /* 0x000fe20000010000 */
[----:B------:R-:W-:Y:S01]  /*16a0*/  FMUL.FTZ R206, R251, R206 ;  /* 0x000000cefbce7220 */ /* 0x000fe20000410000 */
[----:B------:R-:W-:Y:S01]  /*16b0*/  FMUL.FTZ R18, R18, UR30 ;  /* 0x0000001e12127c20 */ /* 0x000fe20008410000 */
[----:B------:R-:W-:Y:S01]  /*16c0*/  FMUL.FTZ R17, R17, UR30 ;  /* 0x0000001e11117c20 */ /* 0x000fe20008410000 */
[----:B------:R-:W-:Y:S01]  /*16d0*/  SHF.L.U32 R168, R168, 0x10, RZ ;  /* 0x00000010a8a87819 */ /* 0x000fe200000006ff */
[----:B------:R-:W-:-:S04]  /*16e0*/  FMUL.FTZ R19, R19, UR30 ;  /* 0x0000001e13137c20 */ /* 0x000fc80008410000 */
[----:B------:R-:W-:Y:S01]  /*16f0*/  FFMA.FTZ R72, R181, R168, R72 ;  /* 0x000000a8b5487223 */ /* 0x000fe20000010048 */
[----:B------:R-:W-:Y:S01]  /*1700*/  FADD.FTZ R60, R60, R168 ;  /* 0x000000a83c3c7221 */ /* 0x000fe20000010000 */
[----:B------:R-:W-:Y:S01]  /*1710*/  FFMA.FTZ R96, R13, R218, R96 ;  /* 0x000000da0d607223 */ /* 0x000fe20000010060 */
[----:B------:R-:W-:Y:S01]  /*1720*/  FADD.FTZ R36, R36, R218 ;  /* 0x000000da24247221 */ /* 0x000fe20000010000 */
[----:B------:R-:W-:Y:S01]  /*1730*/  FADD.FTZ R48, R48, R215 ;  /* 0x000000d730307221 */ /* 0x000fe20000010000 */
[----:B------:R-:W-:Y:S01]  /*1740*/  FFMA.FTZ R84, R25, R215, R84 ;  /* 0x000000d719547223 */ /* 0x000fe20000010054 */
[-C--:B------:R-:W-:Y:S01]  /*1750*/  FFMA.FTZ R89, R22, R210.reuse, R89 ;  /* 0x000000d216597223 */ /* 0x080fe20000010059 */
[----:B------:R-:W-:Y:S01]  /*1760*/  FADD.FTZ R45, R45, R210 ;  /* 0x000000d22d2d7221 */ /* 0x000fe20000010000 */
[----:B------:R-:W-:Y:S01]  /*1770*/  FADD.FTZ R50, R50, R219 ;  /* 0x000000db32327221 */ /* 0x000fe20000010000 */
[----:B------:R-:W-:Y:S01]  /*1780*/  FFMA.FTZ R86, R27, R219, R86 ;  /* 0x000000db1b567223 */ /* 0x000fe20000010056 */
[----:B------:R-:W-:Y:S01]  /*1790*/  FMUL.FTZ R210, R241, R210 ;  /* 0x000000d2f1d27220 */ /* 0x000fe20000410000 */
[----:B------:R-:W-:Y:S01]  /*17a0*/  FADD.FTZ R57, R57, R217 ;  /* 0x000000d939397221 */ /* 0x000fe20000010000 */
[-C--:B------:R-:W-:Y:S01]  /*17b0*/  FFMA.FTZ R77, R178, R217.reuse, R77 ;  /* 0x000000d9b24d7223 */ /* 0x080fe2000001004d */
[----:B------:R-:W-:Y:S01]  /*17c0*/  FMUL.FTZ R217, R229, R217 ;  /* 0x000000d9e5d97220 */ /* 0x000fe20000410000 */
[----:B------:R-:W-:Y:S01]  /*17d0*/  FADD.FTZ R64, R64, R220 ;  /* 0x000000dc40407221 */ /* 0x000fe20000010000 */
[----:B------:R-:W-:Y:S01]  /*17e0*/  FFMA.FTZ R68, R185, R220, R68 ;  /* 0x000000dcb9447223 */ /* 0x000fe20000010044 */
[----:B--2---:R-:W-:-:S04]  /*17f0*/  FMUL.FTZ R189, R227, R190 ;  /* 0x000000bee3bd7220 */ /* 0x004fc80000410000 */
[----:B------:R-:W-:Y:S01]  /*1800*/  FADD.FTZ R169, R189, R169 ;  /* 0x000000a9bda97221 */ /* 0x000fe20000010000 */
[----:B------:R-:W-:-:S03]  /*1810*/  FFMA.FTZ R170, R2, R189, R170 ;  /* 0x000000bd02aa7223 */ /* 0x000fc600000100aa */
[----:B------:R-:W-:Y:S01]  /*1820*/  FADD.FTZ R169, R10, R169 ;  /* 0x000000a90aa97221 */ /* 0x000fe20000010000 */
[----:B------:R-:W-:Y:S01]  /*1830*/  FFMA.FTZ R170, R3, R10, R170 ;  /* 0x0000000a03aa7223 */ /* 0x000fe200000100aa */
[----:B---3--:R-:W-:-:S04]  /*1840*/  FMUL.FTZ R190, R211, R191 ;  /* 0x000000bfd3be7220 */ /* 0x008fc80000410000 */
[----:B------:R-:W-:Y:S01]  /*1850*/  FADD.FTZ R169, R190, R169 ;  /* 0x000000a9bea97221 */ /* 0x000fe20000010000 */
[----:B------:R-:W-:-:S03]  /*1860*/  FFMA.FTZ R170, R4, R190, R170 ;  /* 0x000000be04aa7223 */ /* 0x000fc600000100aa */
[----:B------:R-:W-:Y:S01]  /*1870*/  FADD.FTZ R205, R11, R169 ;  /* 0x000000a90bcd7221 */ /* 0x000fe20000010000 */
[----:B----4-:R-:W-:Y:S01]  /*1880*/  FMUL.FTZ R191, R208, R192 ;  /* 0x000000c0d0bf7220 */ /* 0x010fe20000410000 */
[----:B------:R-:W-:Y:S01]  /*1890*/  SHF.L.U32 R208, R226, 0x10, RZ ;  /* 0x00000010e2d07819 */ /* 0x000fe200000006ff */
[----:B------:R-:W-:Y:S01]  /*18a0*/  FFMA.FTZ R170, R5, R11, R170 ;  /* 0x0000000b05aa7223 */ /* 0x000fe200000100aa */
[----:B------:R-:W-:Y:S02]  /*18b0*/  MOV R226, R207 ;  /* 0x000000cf00e27202 */ /* 0x000fe40000000f00 */
[----:B------:R-:W-:Y:S01]  /*18c0*/  SHF.L.U32 R207, R202, 0x10, RZ ;  /* 0x00000010cacf7819 */ /* 0x000fe200000006ff */
[----:B------:R-:W-:Y:S01]  /*18d0*/  FADD.FTZ R205, R191, R205 ;  /* 0x000000cdbfcd7221 */ /* 0x000fe20000010000 */
[----:B------:R-:W-:Y:S01]  /*18e0*/  MOV R202, R195 ;  /* 0x000000c300ca7202 */ /* 0x000fe20000000f00 */
[----:B------:R-:W-:Y:S01]  /*18f0*/  FFMA.FTZ R170, R6, R191, R170 ;  /* 0x000000bf06aa7223 */ /* 0x000fe200000100aa */
[----:B------:R-:W-:-:S02]  /*1900*/  MOV R227, R194 ;  /* 0x000000c200e37202 */ /* 0x000fc40000000f00 */
[----:B------:R-:W-:Y:S01]  /*1910*/  SHF.L.U32 R211, R198, 0x10, RZ ;  /* 0x00000010c6d37819 */ /* 0x000fe200000006ff */
[----:B------:R-:W-:Y:S01]  /*1920*/  FMUL.FTZ R198, R242, R216 ;  /* 0x000000d8f2c67220 */ /* 0x000fe20000410000 */
[----:B------:R-:W-:Y:S01]  /*1930*/  SHF.L.U32 R216, R202, 0x10, RZ ;  /* 0x00000010cad87819 */ /* 0x000fe200000006ff */
[----:B------:R-:W-:Y:S01]  /*1940*/  FMUL.FTZ R202, R234, R212 ;  /* 0x000000d4eaca7220 */ /* 0x000fe20000410000 */
[----:B------:R-:W-:Y:S01]  /*1950*/  SHF.L.U32 R171, R227, 0x10, RZ ;  /* 0x00000010e3ab7819 */ /* 0x000fe200000006ff */
[----:B------:R-:W-:Y:S01]  /*1960*/  FADD.FTZ R205, R12, R205 ;  /* 0x000000cd0ccd7221 */ /* 0x000fe20000010000 */
[----:B------:R-:W-:Y:S01]  /*1970*/  FMUL.FTZ R192, R209, R193 ;  /* 0x000000c1d1c07220 */ /* 0x000fe20000410000 */
[----:B------:R-:W-:Y:S01]  /*1980*/  MOV R227, R225 ;  /* 0x000000e100e37202 */ /* 0x000fe20000000f00 */
[----:B------:R-:W-:Y:S01]  /*1990*/  FFMA.FTZ R212, R7, R12, R170 ;  /* 0x0000000c07d47223 */ /* 0x000fe200000100aa */
[----:B------:R-:W-:Y:S01]  /*19a0*/  MOV R225, R201 ;  /* 0x000000c900e17202 */ /* 0x000fe20000000f00 */
[----:B------:R-:W-:Y:S01]  /*19b0*/  FMUL.FTZ R201, R232, R214 ;  /* 0x000000d6e8c97220 */ /* 0x000fe20000410000 */
        /* <DEDUP_REMOVED lines=8> */
[----:B------:R-:W-:-:S02]  /*1a40*/  FMUL.FTZ R194, R250, R221 ;  /* 0x000000ddfac27220 */ /* 0x000fc40000410000 */
[----:B------:R-:W-:Y:S01]  /*1a50*/  FADD.FTZ R208, R205, R208 ;  /* 0x000000d0cdd07221 */ /* 0x000fe20000010000 */
[----:B------:R-:W-:-:S03]  /*1a60*/  FFMA.FTZ R212, R14, R205, R212 ;  /* 0x000000cd0ed47223 */ /* 0x000fc600000100d4 */
[----:B------:R-:W-:Y:S01]  /*1a70*/  FADD.FTZ R208, R194, R208 ;  /* 0x000000d0c2d07221 */ /* 0x000fe20000010000 */
[----:B------:R-:W-:Y:S01]  /*1a80*/  FFMA.FTZ R212, R15, R194, R212 ;  /* 0x000000c20fd47223 */ /* 0x000fe200000100d4 */
[----:B------:R-:W-:Y:S02]  /*1a90*/  FMUL.FTZ R195, R244, R222 ;  /* 0x000000def4c37220 */ /* 0x000fe40000410000 */
        /* <DEDUP_REMOVED lines=17> */
[----:B------:R-:W-:-:S02]  /*1bb0*/  SHF.L.U32 R218, R252, 0x10, RZ ;  /* 0x00000010fcda7819 */ /* 0x000fc400000006ff */
[----:B------:R-:W-:Y:S01]  /*1bc0*/  FADD.FTZ R214, R209, R214 ;  /* 0x000000d6d1d67221 */ /* 0x000fe20000010000 */
[----:B------:R-:W-:Y:S01]  /*1bd0*/  MOV R252, R199 ;  /* 0x000000c700fc7202 */ /* 0x000fe20000000f00 */
[----:B------:R-:W-:Y:S01]  /*1be0*/  FFMA.FTZ R212, R20, R209, R212 ;  /* 0x000000d114d47223 */ /* 0x000fe200000100d4 */
[----:B------:R-:W-:Y:S01]  /*1bf0*/  FMUL.FTZ R199, R236, R215 ;  /* 0x000000d7ecc77220 */ /* 0x000fe20000410000 */
[----:B------:R-:W-:Y:S01]  /*1c00*/  SHF.L.U32 R215, R200, 0x10, RZ ;  /* 0x00000010c8d77819 */ /* 0x000fe200000006ff */
[----:B------:R-:W-:Y:S01]  /*1c10*/  FMUL.FTZ R200, R238, R219 ;  /* 0x000000dbeec87220 */ /* 0x000fe20000410000 */
[----:B------:R-:W-:Y:S01]  /*1c20*/  FADD.FTZ R214, R197, R214 ;  /* 0x000000d6c5d67221 */ /* 0x000fe20000010000 */
[----:B------:R-:W-:-:S03]  /*1c30*/  FFMA.FTZ R219, R21, R197, R212 ;  /* 0x000000c515db7223 */ /* 0x000fc600000100d4 */
[----:B------:R-:W-:Y:S01]  /*1c40*/  FADD.FTZ R212, R210, R214 ;  /* 0x000000d6d2d47221 */ /* 0x000fe20000010000 */
[----:B------:R-:W-:Y:S01]  /*1c50*/  FFMA.FTZ R214, R22, R210, R219 ;  /* 0x000000d216d67223 */ /* 0x000fe200000100db */
[-C--:B------:R-:W-:Y:S01]  /*1c60*/  FFMA.FTZ R91, R24, R211.reuse, R91 ;  /* 0x000000d3185b7223 */ /* 0x080fe2000001005b */
[----:B------:R-:W-:Y:S01]  /*1c70*/  FADD.FTZ R47, R47, R211 ;  /* 0x000000d32f2f7221 */ /* 0x000fe20000010000 */
[----:B------:R-:W-:Y:S01]  /*1c80*/  FMUL.FTZ R211, R243, R211 ;  /* 0x000000d3f3d37220 */ /* 0x000fe20000410000 */
[----:B------:R-:W-:Y:S01]  /*1c90*/  FADD.FTZ R212, R198, R212 ;  /* 0x000000d4c6d47221 */ /* 0x000fe20000010000 */
[----:B------:R-:W-:-:S03]  /*1ca0*/  FFMA.FTZ R219, R23, R198, R214 ;  /* 0x000000c617db7223 */ /* 0x000fc600000100d6 */
[----:B------:R-:W-:Y:S01]  /*1cb0*/  FADD.FTZ R214, R211, R212 ;  /* 0x000000d4d3d67221 */ /* 0x000fe20000010000 */
[----:B------:R-:W-:Y:S01]  /*1cc0*/  FFMA.FTZ R219, R24, R211, R219 ;  /* 0x000000d318db7223 */ /* 0x000fe200000100db */
[-C--:B------:R-:W-:Y:S02]  /*1cd0*/  FMUL.FTZ R212, R237, R218.reuse ;  /* 0x000000daedd47220 */ /* 0x080fe40000410000 */
[----:B------:R-:W-:Y:S01]  /*1ce0*/  FADD.FTZ R214, R199, R214 ;  /* 0x000000d6c7d67221 */ /* 0x000fe20000010000 */
[----:B------:R-:W-:Y:S01]  /*1cf0*/  FFMA.FTZ R219, R25, R199, R219 ;  /* 0x000000c719db7223 */ /* 0x000fe200000100db */
        /* <DEDUP_REMOVED lines=15> */
[----:B------:R-:W-:Y:S01]  /*1df0*/  FFMA.FTZ R218, R173, R201, R219 ;  /* 0x000000c9adda7223 */ /* 0x000fe200000100db */
[----:B------:R-:W-:-:S03]  /*1e00*/  FFMA.FTZ R83, R176, R216, R83 ;  /* 0x000000d8b0537223 */ /* 0x000fc60000010053 */
[----:B------:R-:W-:Y:S01]  /*1e10*/  FFMA.FTZ R218, R174, R215, R218 ;  /* 0x000000d7aeda7223 */ /* 0x000fe200000100da */
[----:B------:R-:W-:Y:S01]  /*1e20*/  FADD.FTZ R55, R55, R216 ;  /* 0x000000d837377221 */ /* 0x000fe20000010000 */
[----:B------:R-:W-:Y:S02]  /*1e30*/  FMUL.FTZ R216, R235, R216 ;  /* 0x000000d8ebd87220 */ /* 0x000fe40000410000 */
[----:B------:R-:W-:-:S04]  /*1e40*/  FFMA.FTZ R218, R175, R202, R218 ;  /* 0x000000caafda7223 */ /* 0x000fc800000100da */
[----:B------:R-:W-:Y:S01]  /*1e50*/  FFMA.FTZ R218, R176, R216, R218 ;  /* 0x000000d8b0da7223 */ /* 0x000fe200000100da */
[----:B------:R-:W-:-:S03]  /*1e60*/  SHF.L.U32 R169, R252, 0x10, RZ ;  /* 0x00000010fca97819 */ /* 0x000fc600000006ff */
[----:B------:R-:W-:Y:S01]  /*1e70*/  FFMA.FTZ R219, R177, R203, R218 ;  /* 0x000000cbb1db7223 */ /* 0x000fe200000100da */
[----:B------:R-:W-:Y:S01]  /*1e80*/  FMUL.FTZ R218, R112, R220 ;  /* 0x000000dc70da7220 */ /* 0x000fe20000410000 */
[----:B------:R-:W-:Y:S01]  /*1e90*/  FADD.FTZ R59, R59, R169 ;  /* 0x000000a93b3b7221 */ /* 0x000fe20000010000 */
[----:B------:R-:W-:Y:S01]  /*1ea0*/  FFMA.FTZ R79, R180, R169, R79 ;  /* 0x000000a9b44f7223 */ /* 0x000fe2000001004f */
[----:B------:R-:W-:Y:S01]  /*1eb0*/  FFMA.FTZ R220, R178, R217, R219 ;  /* 0x000000d9b2dc7223 */ /* 0x000fe200000100db */
[----:B------:R-:W-:Y:S01]  /*1ec0*/  FMUL.FTZ R219, R231, R169 ;  /* 0x000000a9e7db7220 */ /* 0x000fe20000410000 */
[----:B------:R-:W-:Y:S02]  /*1ed0*/  SHF.L.U32 R169, R156, 0x10, RZ ;  /* 0x000000109ca97819 */ /* 0x000fe400000006ff */
[----:B------:R0:W5:Y:S01]  /*1ee0*/  LDL.LU R156, [R1+0x20] ;  /* 0x00002000019c7983 */ /* 0x0001620000300800 */
[----:B------:R-:W-:-:S04]  /*1ef0*/  FADD.FTZ R171, R171, R215 ;  /* 0x000000d7abab7221 */ /* 0x000fc80000010000 */
[----:B------:R-:W-:-:S04]  /*1f00*/  FADD.FTZ R171, R171, R202 ;  /* 0x000000caabab7221 */ /* 0x000fc80000010000 */
[----:B------:R-:W-:Y:S01]  /*1f10*/  FADD.FTZ R171, R171, R216 ;  /* 0x000000d8abab7221 */ /* 0x000fe20000010000 */
[----:B------:R-:W-:-:S03]  /*1f20*/  FADD.FTZ R58, R58, R204 ;  /* 0x000000cc3a3a7221 */ /* 0x000fc60000010000 */
[----:B------:R-:W-:Y:S01]  /*1f30*/  FADD.FTZ R171, R171, R203 ;  /* 0x000000cbabab7221 */ /* 0x000fe20000010000 */
[-C--:B------:R-:W-:Y:S01]  /*1f40*/  FFMA.FTZ R78, R179, R204.reuse, R78 ;  /* 0x000000ccb34e7223 */ /* 0x080fe2000001004e */
[----:B------:R-:W-:Y:S02]  /*1f50*/  FMUL.FTZ R204, R230, R204 ;  /* 0x000000cce6cc7220 */ /* 0x000fe40000410000 */
[----:B------:R-:W-:Y:S01]  /*1f60*/  FADD.FTZ R171, R171, R217 ;  /* 0x000000d9abab7221 */ /* 0x000fe20000010000 */
[----:B------:R-:W-:Y:S01]  /*1f70*/  SHF.L.U32 R170, R227, 0x10, RZ ;  /* 0x00000010e3aa7819 */ /* 0x000fe200000006ff */
[----:B------:R-:W-:Y:S02]  /*1f80*/  FFMA.FTZ R220, R179, R204, R220 ;  /* 0x000000ccb3dc7223 */ /* 0x000fe400000100dc */
[----:B------:R-:W-:Y:S01]  /*1f90*/  FADD.FTZ R171, R171, R204 ;  /* 0x000000ccabab7221 */ /* 0x000fe20000010000 */
[----:B------:R-:W-:Y:S01]  /*1fa0*/  FFMA.FTZ R98, R15, R221, R98 ;  /* 0x000000dd0f627223 */ /* 0x000fe20000010062 */
[----:B------:R-:W-:Y:S01]  /*1fb0*/  FADD.FTZ R38, R38, R221 ;  /* 0x000000dd26267221 */ /* 0x000fe20000010000 */
[----:B------:R-:W-:Y:S01]  /*1fc0*/  FFMA.FTZ R221, R180, R219, R220 ;  /* 0x000000dbb4dd7223 */ /* 0x000fe200000100dc */
[----:B------:R-:W-:Y:S01]  /*1fd0*/  FADD.FTZ R171, R171, R219 ;  /* 0x000000dbabab7221 */ /* 0x000fe20000010000 */
[-C--:B------:R-:W-:Y:S01]  /*1fe0*/  FFMA.FTZ R73, R182, R170.reuse, R73 ;  /* 0x000000aab6497223 */ /* 0x080fe20000010049 */
[----:B------:R-:W-:Y:S01]  /*1ff0*/  FADD.FTZ R61, R61, R170 ;  /* 0x000000aa3d3d7221 */ /* 0x000fe20000010000 */
[----:B------:R-:W-:Y:S01]  /*2000*/  FMUL.FTZ R220, R109, R170 ;  /* 0x000000aa6ddc7220 */ /* 0x000fe20000410000 */
[----:B------:R-:W-:Y:S01]  /*2010*/  FADD.FTZ R170, R171, R208 ;  /* 0x000000d0abaa7221 */ /* 0x000fe20000010000 */
[----:B------:R-:W-:Y:S01]  /*2020*/  FFMA.FTZ R171, R181, R208, R221 ;  /* 0x000000d0b5ab7223 */ /* 0x000fe200000100dd */
[----:B------:R-:W-:Y:S01]  /*2030*/  SHF.L.U32 R168, R226, 0x10, RZ ;  /* 0x00000010e2a87819 */ /* 0x000fe200000006ff */
[-C--:B------:R-:W-:Y:S01]  /*2040*/  FFMA.FTZ R74, R183, R213.reuse, R74 ;  /* 0x000000d5b74a7223 */ /* 0x080fe2000001004a */
[----:B------:R-:W-:Y:S01]  /*2050*/  FADD.FTZ R62, R62, R213 ;  /* 0x000000d53e3e7221 */ /* 0x000fe20000010000 */
        /* <DEDUP_REMOVED lines=12> */
[----:B------:R-:W-:-:S03]  /*2120*/  FFMA.FTZ R170, R184, R221, R170 ;  /* 0x000000ddb8aa7223 */ /* 0x000fc600000100aa */
        /* <DEDUP_REMOVED lines=19> */
[----:B0-----:R-:W-:Y:S06]  /*2260*/  BRA `(.L_x_8014) ;  /* 0x0000000000747947 */ /* 0x001fec0003800000 */
.L_x_8013:
        /* <DEDUP_REMOVED lines=17> */
[----:B------:R-:W-:-:S04]  /*2380*/  IMAD.WIDE.U32 R136, R137, 0x20, R152 ;  /* 0x0000002089887825 */ /* 0x000fc800078e0098 */
[--C-:B------:R-:W-:Y:S01]  /*2390*/  IMAD.WIDE.U32 R144, R145, 0x20, R152.reuse ;  /* 0x0000002091907825 */ /* 0x100fe200078e0098 */
[----:B------:R0:W5:Y:S03]  /*23a0*/  LDG.E.128 R132, desc[UR18][R136.64] ;  /* 0x0000001288847981 */ /* 0x000166000c1e1d00 */
[----:B------:R-:W-:Y:S01]  /*23b0*/  IMAD.WIDE.U32 R152, R117, 0x20, R152 ;  /* 0x0000002075987825 */ /* 0x000fe200078e0098 */
[----:B------:R0:W5:Y:S04]  /*23c0*/  LDG.E.128 R140, desc[UR18][R144.64] ;  /* 0x00000012908c7981 */ /* 0x000168000c1e1d00 */
[----:B------:R0:W5:Y:S04]  /*23d0*/  LDG.E.128 R116, desc[UR18][R120.64] ;  /* 0x0000001278747981 */ /* 0x000168000c1e1d00 */
[----:B------:R0:W5:Y:S04]  /*23e0*/  LDG.E.128 R148, desc[UR18][R152.64] ;  /* 0x0000001298947981 */ /* 0x000168000c1e1d00 */
[----:B------:R-:W5:Y:S04]  /*23f0*/  LDG.E.128 R128, desc[UR18][R128.64+0x10] ;  /* 0x0000101280807981 */ /* 0x000f68000c1e1d00 */
[----:B------:R-:W5:Y:S04]  /*2400*/  LDG.E.128 R120, desc[UR18][R120.64+0x10] ;  /* 0x0000101278787981 */ /* 0x000f68000c1e1d00 */
[----:B------:R-:W5:Y:S04]  /*2410*/  LDG.E.128 R136, desc[UR18][R136.64+0x10] ;  /* 0x0000101288887981 */ /* 0x000f68000c1e1d00 */
[----:B------:R-:W5:Y:S04]  /*2420*/  LDG.E.128 R144, desc[UR18][R144.64+0x10] ;  /* 0x0000101290907981 */ /* 0x000f68000c1e1d00 */
[----:B0-----:R-:W5:Y:S02]  /*2430*/  LDG.E.128 R152, desc[UR18][R152.64+0x10] ;  /* 0x0000101298987981 */ /* 0x001f64000c1e1d00 */
.L_x_8014:
[----:B------:R-:W0:Y:S01]  /*2440*/  SHFL.DOWN PT, R171, R168, 0x10, 0x1f ;  /* 0x0a001f00a8ab7f89 */ /* 0x000e2200000e0000 */
        /* <DEDUP_REMOVED lines=31> */
.L_x_8016:
[----:B------:R-:W-:Y:S05]  /*2640*/  BSYNC.RECONVERGENT B0 ;  /* 0x0000000000007941 */ /* 0x000fea0003800200 */
.L_x_8015:
[----:B------:R-:W1:Y:S08]  /*2650*/  S2UR UR10, SR_CgaCtaId ;  /* 0x00000000000a79c3 */ /* 0x000e700000008800 */
[----:B------:R-:W-:Y:S01]  /*2660*/  BAR.SYNC.DEFER_BLOCKING 0x0 ;  /* 0x0000000000007b1d */ /* 0x000fe20000010000 */
[----:B------:R-:W-:Y:S01]  /*2670*/  UISETP.GE.AND UP3, UPT, UR17, 0x1, UPT ;  /* 0x000000011100788c */ /* 0x000fe2000bf66270 */
[----:B------:R-:W-:Y:S01]  /*2680*/  ISETP.NE.AND P1, PT, RZ, UR28, PT ;  /* 0x0000001cff007c0c */ /* 0x000fe2000bf25270 */
[----:B------:R-:W-:-:S02]  /*2690*/  UIMAD UR11, UR8, UR27, URZ ;  /* 0x0000001b080b72a4 */ /* 0x000fc4000f8e02ff */
[----:B------:R-:W-:Y:S01]  /*26a0*/  UISETP.NE.U32.AND UP0, UPT, UR4, URZ, UPT ;  /* 0x000000ff0400728c */ /* 0x000fe2000bf05070 */
[----:B------:R-:W-:Y:S01]  /*26b0*/  UMOV UR9, 0x400 ;  /* 0x0000040000097882 */ /* 0x000fe20000000000 */
[----:B------:R-:W-:Y:S01]  /*26c0*/  USHF.R.S32.HI UR16, URZ, 0x1f, UR11 ;  /* 0x0000001fff107899 */ /* 0x000fe2000801140b */
[----:B------:R-:W-:Y:S01]  /*26d0*/  PLOP3.LUT P2, PT, PT, PT, UP3, 0x80, 0x8 ;  /* 0x000000000008781c */ /* 0x000fe20003f4f038 */
[----:B------:R-:W-:Y:S02]  /*26e0*/  UISETP.NE.AND.EX UP0, UPT, UR5, URZ, UPT, UP0 ;  /* 0x000000ff0500728c */ /* 0x000fe4000bf05300 */
[----:B------:R-:W-:Y:S02]  /*26f0*/  ULEA.HI UR16, UR16, UR11, URZ, 0x3 ;  /* 0x0000000b10107291 */ /* 0x000fe4000f8f18ff */
        /* <DEDUP_REMOVED lines=19> */
[----:B------:R-:W-:Y:S01]  /*2830*/  HFMA2 R170, -RZ, RZ, 0, 0 ;  /* 0x00000000ffaa7431 */ /* 0x000fe200000001ff */
[----:B------:R-:W-:Y:S01]  /*2840*/  MOV R171, UR16 ;  /* 0x0000001000ab7c02 */ /* 0x000fe20008000f00 */
[----:B------:R-:W-:Y:S01]  /*2850*/  FMUL.FTZ R168, R168, UR29 ;  /* 0x0000001da8a87c20 */ /* 0x000fe20008410000 */
[----:B------:R-:W-:Y:S02]  /*2860*/  FMUL.FTZ R169, R169, UR29 ;  /* 0x0000001da9a97c20 */ /* 0x000fe40008410000 */
[----:B------:R-:W-:Y:S02]  /*2870*/  LEA.HI.SX32 R171, R171, R227, 0x1d ;  /* 0x000000e3abab7211 */ /* 0x000fe400078feaff */
[----:B------:R-:W-:Y:S02]  /*2880*/  FSEL R168, R168, RZ, !P1 ;  /* 0x000000ffa8a87208 */ /* 0x000fe40004800000 */
[----:B------:R-:W-:-:S02]  /*2890*/  R2UR UR32, R169 ;  /* 0x00000000a92072ca */ /* 0x000fc400000e0000 */
[----:B------:R-:W-:Y:S02]  /*28a0*/  R2UR UR17, R168 ;  /* 0x00000000a81172ca */ /* 0x000fe400000e0000 */
[----:B------:R-:W-:-:S04]  /*28b0*/  MOV R168, UR10 ;  /* 0x0000000a00a87c02 */ /* 0x000fc80008000f00 */
[----:B------:R-:W-:Y:S01]  /*28c0*/  @P2 LEA.HI.SX32 R170, R168, R227, 0x1d ;  /* 0x000000e3a8aa2211 */ /* 0x000fe200078feaff */
[----:B------:R-:W-:Y:S08]  /*28d0*/  BRA.U UP0, `(.L_x_8017) ;  /* 0x0000000d00207547 */ /* 0x000ff0000b800000 */
[----:B------:R-:W-:-:S04]  /*28e0*/  UISETP.NE.U32.AND UP0, UPT, UR6, URZ, UPT ;  /* 0x000000ff0600728c */ /* 0x000fc8000bf05070 */
[----:B------:R-:W-:-:S09]  /*28f0*/  UISETP.NE.AND.EX UP0, UPT, UR7, URZ, UPT, UP0 ;  /* 0x000000ff0700728c */ /* 0x000fd2000bf05300 */
[----:B------:R-:W-:Y:S05]  /*2900*/  BRA.U UP0, `(.L_x_8018) ;  /* 0x0000000500447547 */ /* 0x000fea000b800000 */
[----:B------:R-:W-:Y:S05]  /*2910*/  BRA.U !UP3, `(.L_x_8019) ;  /* 0x000000010b247547 */ /* 0x000fea000b800000 */
[----:B------:R-:W-:Y:S02]  /*2920*/  MOV R168, UR32 ;  /* 0x0000002000a87c02 */ /* 0x000fe40008000f00 */
[----:B------:R-:W-:-:S03]  /*2930*/  ISETP.LT.AND P1, PT, RZ, UR31, PT ;  /* 0x0000001fff007c0c */ /* 0x000fc6000bf21270 */
[----:B------:R-:W-:-:S04]  /*2940*/  FFMA.FTZ R168, R0, R168, UR17 ;  /* 0x0000001100a87e23 */ /* 0x000fc800080100a8 */
[----:B------:R-:W-:-:S04]  /*2950*/  FADD.FTZ R168, R9, -R168 ;  /* 0x800000a809a87221 */ /* 0x000fc80000010000 */
[----:B------:R-:W-:-:S05]  /*2960*/  FMUL.FTZ R168, R168, UR30 ;  /* 0x0000001ea8a87c20 */ /* 0x000fca0008410000 */
[----:B------:R-:W-:-:S05]  /*2970*/  FSEL R168, R168, RZ, P1 ;  /* 0x000000ffa8a87208 */ /* 0x000fca0000800000 */
[----:B------:R-:W-:-:S05]  /*2980*/  FMUL.FTZ R168, R168, UR26 ;  /* 0x0000001aa8a87c20 */ /* 0x000fca0008410000 */
[----:B------:R-:W-:-:S04]  /*2990*/  F2FP.BF16.F32.PACK_AB R168, RZ, R168 ;  /* 0x000000a8ffa8723e */ /* 0x000fc800000010ff */
[----:B------:R-:W-:-:S07]  /*29a0*/  PRMT R160, R168, 0x7610, R160 ;  /* 0x00007610a8a07816 */ /* 0x000fce00000000a0 */
.L_x_8019:
        /* <DEDUP_REMOVED lines=10> */
.L_x_8020:
        /* <DEDUP_REMOVED lines=10> */
.L_x_8021:
        /* <DEDUP_REMOVED lines=10> */
.L_x_8022:
        /* <DEDUP_REMOVED lines=10> */
.L_x_8023:
        /* <DEDUP_REMOVED lines=10> */
.L_x_8024:
        /* <DEDUP_REMOVED lines=10> */
.L_x_8025:
        /* <DEDUP_REMOVED lines=9> */
[----:B------:R-:W-:Y:S01]  /*2e00*/  PRMT R163, R163, 0x5410, R168 ;  /* 0x00005410a3a37816 */ /* 0x000fe200000000a8 */
[----:B------:R-:W-:Y:S06]  /*2e10*/  BRA `(.L_x_8026) ;  /* 0x0000001000287947 */ /* 0x000fec0003800000 */
.L_x_8018:
        /* <DEDUP_REMOVED lines=8> */
[----:B------:R-:W-:Y:S01]  /*2ea0*/  MOV R157, UR32 ;  /* 0x00000020009d7c02 */ /* 0x000fe20008000f00 */
[----:B------:R-:W-:Y:S01]  /*2eb0*/  FFMA.FTZ R159, R4, R159, UR17 ;  /* 0x00000011049f7e23 */ /* 0x000fe2000801009f */
[----:B-----5:R-:W-:Y:S01]  /*2ec0*/  MOV R156, UR32 ;  /* 0x00000020009c7c02 */ /* 0x020fe20008000f00 */
        /* <DEDUP_REMOVED lines=40> */
.L_x_8027:
        /* <DEDUP_REMOVED lines=10> */
.L_x_8028:
        /* <DEDUP_REMOVED lines=10> */
.L_x_8029:
        /* <DEDUP_REMOVED lines=10> */
.L_x_8030:
        /* <DEDUP_REMOVED lines=10> */
.L_x_8031:
        /* <DEDUP_REMOVED lines=10> */
.L_x_8032:
        /* <DEDUP_REMOVED lines=10> */
.L_x_8033:
[----:B------:R-:W-:Y:S05]  /*3510*/  BRA.U !UP3, `(.L_x_8026) ;  /* 0x000000090b687547 */ /* 0x000fea000b800000 */
[----:B------:R-:W-:-:S05]  /*3520*/  FMUL.FTZ R168, R167, UR26 ;  /* 0x0000001aa7a87c20 */ /* 0x000fca0008410000 */
[----:B------:R-:W-:-:S04]  /*3530*/  F2FP.BF16.F32.PACK_AB R168, RZ, R168 ;  /* 0x000000a8ffa8723e */ /* 0x000fc800000010ff */
[----:B------:R-:W-:Y:S01]  /*3540*/  PRMT R163, R163, 0x5410, R168 ;  /* 0x00005410a3a37816 */ /* 0x000fe200000000a8 */
[----:B------:R-:W-:Y:S06]  /*3550*/  BRA `(.L_x_8026) ;  /* 0x0000000800587947 */ /* 0x000fec0003800000 */
.L_x_8017:
[----:B------:R-:W-:-:S04]  /*3560*/  UISETP.NE.U32.AND UP0, UPT, UR6, URZ, UPT ;  /* 0x000000ff0600728c */ /* 0x000fc8000bf05070 */
[----:B------:R-:W-:-:S09]  /*3570*/  UISETP.NE.AND.EX UP0, UPT, UR7, URZ, UPT, UP0 ;  /* 0x000000ff0700728c */ /* 0x000fd2000bf05300 */
[----:B------:R-:W-:Y:S05]  /*3580*/  BRA.U UP0, `(.L_x_8034) ;  /* 0x0000000500287547 */ /* 0x000fea000b800000 */
[----:B------:R-:W-:Y:S01]  /*3590*/  PLOP3.LUT P1, PT, PT, PT, UP2, 0x80, 0x8 ;  /* 0x000000000008781c */ /* 0x000fe20003f2f028 */
[----:B------:R-:W0:Y:S01]  /*35a0*/  @UP3 LDCU UR9, c[0x0][0x40c] ;  /* 0x00008180ff0937ac */ /* 0x000e220008000800 */
[----:B------:R-:W-:Y:S02]  /*35b0*/  MOV R168, UR32 ;  /* 0x0000002000a87c02 */ /* 0x000fe40008000f00 */
[----:B-----5:R-:W-:-:S09]  /*35c0*/  MOV R169, R116 ;  /* 0x0000007400a97202 */ /* 0x020fd20000000f00 */
[----:B------:R-:W-:-:S04]  /*35d0*/  @P1 FFMA.FTZ R168, R0, R168, UR17 ;  /* 0x0000001100a81e23 */ /* 0x000fc800080100a8 */
[----:B------:R-:W-:-:S04]  /*35e0*/  @P1 FADD.FTZ R168, R9, -R168 ;  /* 0x800000a809a81221 */ /* 0x000fc80000010000 */
[----:B------:R-:W-:-:S04]  /*35f0*/  @P1 FFMA.FTZ R169, R168, UR30, R116 ;  /* 0x0000001ea8a91c23 */ /* 0x000fc80008010074 */
[----:B0-----:R-:W-:Y:S01]  /*3600*/  @P2 FMUL.FTZ R168, R169, UR9 ;  /* 0x00000009a9a82c20 */ /* 0x001fe20008410000 */
[----:B------:R-:W0:Y:S01]  /*3610*/  @UP3 LDCU UR9, c[0x0][0x40c] ;  /* 0x00008180ff0937ac */ /* 0x000e220008000800 */
[----:B------:R-:W-:-:S03]  /*3620*/  MOV R169, R117 ;  /* 0x0000007500a97202 */ /* 0x000fc60000000f00 */
[----:B------:R-:W-:-:S04]  /*3630*/  @P2 F2FP.BF16.F32.PACK_AB R168, RZ, R168 ;  /* 0x000000a8ffa8223e */ /* 0x000fc800000010ff */
[----:B------:R-:W-:Y:S02]  /*3640*/  @P2 PRMT R160, R168, 0x7610, R160 ;  /* 0x00007610a8a02816 */ /* 0x000fe400000000a0 */
[----:B------:R-:W-:-:S05]  /*3650*/  MOV R168, UR32 ;  /* 0x0000002000a87c02 */ /* 0x000fca0008000f00 */
        /* <DEDUP_REMOVED lines=48> */
[----:B0-----:R-:W-:-:S05]  /*3960*/  @P2 FMUL.FTZ R168, R169, UR9 ;  /* 0x00000009a9a82c20 */ /* 0x001fca0008410000 */
[----:B------:R-:W-:-:S04]  /*3970*/  @P2 F2FP.BF16.F32.PACK_AB R168, RZ, R168 ;  /* 0x000000a8ffa8223e */ /* 0x000fc800000010ff */
[----:B------:R-:W-:Y:S01]  /*3980*/  @P2 PRMT R163, R168, 0x7610, R163 ;  /* 0x00007610a8a32816 */ /* 0x000fe200000000a3 */
[----:B------:R-:W-:Y:S06]  /*3990*/  BRA.U !UP3, `(.L_x_8026) ;  /* 0x000000050b487547 */ /* 0x000fec000b800000 */
[----:B------:R-:W-:Y:S02]  /*39a0*/  MOV R168, UR32 ;  /* 0x0000002000a87c02 */ /* 0x000fe40008000f00 */
[----:B------:R-:W-:-:S03]  /*39b0*/  MOV R169, R123 ;  /* 0x0000007b00a97202 */ /* 0x000fc60000000f00 */
[----:B------:R-:W-:-:S04]  /*39c0*/  @P1 FFMA.FTZ R168, R8, R168, UR17 ;  /* 0x0000001108a81e23 */ /* 0x000fc800080100a8 */
[----:B------:R-:W-:-:S04]  /*39d0*/  @P1 FADD.FTZ R168, R192, -R168 ;  /* 0x800000a8c0a81221 */ /* 0x000fc80000010000 */
[----:B------:R-:W-:-:S04]  /*39e0*/  @P1 FFMA.FTZ R169, R168, UR30, R123 ;  /* 0x0000001ea8a91c23 */ /* 0x000fc8000801007b */
[----:B------:R-:W-:-:S05]  /*39f0*/  FMUL.FTZ R168, R169, UR26 ;  /* 0x0000001aa9a87c20 */ /* 0x000fca0008410000 */
[----:B------:R-:W-:-:S04]  /*3a00*/  F2FP.BF16.F32.PACK_AB R168, RZ, R168 ;  /* 0x000000a8ffa8723e */ /* 0x000fc800000010ff */
[----:B------:R-:W-:Y:S01]  /*3a10*/  PRMT R163, R163, 0x5410, R168 ;  /* 0x00005410a3a37816 */ /* 0x000fe200000000a8 */
[----:B------:R-:W-:Y:S06]  /*3a20*/  BRA `(.L_x_8026) ;  /* 0x0000000400247947 */ /* 0x000fec0003800000 */
.L_x_8034:
[----:B------:R-:W-:Y:S01]  /*3a30*/  PLOP3.LUT P1, PT, PT, PT, UP2, 0x80, 0x8 ;  /* 0x000000000008781c */ /* 0x000fe20003f2f028 */
[----:B------:R-:W0:Y:S01]  /*3a40*/  @UP3 LDCU UR9, c[0x0][0x40c] ;  /* 0x00008180ff0937ac */ /* 0x000e220008000800 */
[----:B------:R-:W-:Y:S02]  /*3a50*/  MOV R157, UR32 ;  /* 0x00000020009d7c02 */ /* 0x000fe40008000f00 */
[----:B------:R-:W-:Y:S01]  /*3a60*/  MOV R164, UR32 ;  /* 0x0000002000a47c02 */ /* 0x000fe20008000f00 */
[----:B------:R-:W1:Y:S01]  /*3a70*/  @UP3 LDCU UR11, c[0x0][0x40c] ;  /* 0x00008180ff0b37ac */ /* 0x000e620008000800 */
[----:B------:R-:W-:Y:S01]  /*3a80*/  MOV R166, UR32 ;  /* 0x0000002000a67c02 */ /* 0x000fe20008000f00 */
[----:B------:R-:W3:Y:S06]  /*3a90*/  @UP3 LDCU UR10, c[0x0][0x40c] ;  /* 0x00008180ff0a37ac */ /* 0x000eec0008000800 */
[----:B-----5:R-:W-:Y:S01]  /*3aa0*/  @P1 FFMA.FTZ R156, R0, R157, UR17 ;  /* 0x00000011009c1e23 */ /* 0x020fe2000801009d */
[----:B------:R-:W-:Y:S01]  /*3ab0*/  @P1 FFMA.FTZ R159, R3, R164, UR17 ;  /* 0x00000011039f1e23 */ /* 0x000fe200080100a4 */
[----:B------:R-:W4:Y:S01]  /*3ac0*/  @UP3 LDCU UR16, c[0x0][0x40c] ;  /* 0x00008180ff1037ac */ /* 0x000f220008000800 */
[----:B------:R-:W-:Y:S01]  /*3ad0*/  @P1 FFMA.FTZ R166, R4, R166, UR17 ;  /* 0x0000001104a61e23 */ /* 0x000fe200080100a6 */
[----:B------:R-:W-:Y:S01]  /*3ae0*/  @P1 FADD.FTZ R157, R9, -R156 ;  /* 0x8000009c099d1221 */ /* 0x000fe20000010000 */
[----:B------:R-:W-:Y:S01]  /*3af0*/  MOV R156, R116 ;  /* 0x00000074009c7202 */ /* 0x000fe20000000f00 */
[----:B------:R-:W-:Y:S01]  /*3b00*/  @P1 FADD.FTZ R159, R10, -R159 ;  /* 0x8000009f0a9f1221 */ /* 0x000fe20000010000 */
[----:B------:R-:W-:Y:S01]  /*3b10*/  @P1 FADD.FTZ R166, R190, -R166 ;  /* 0x800000a6bea61221 */ /* 0x000fe20000010000 */
[----:B------:R-:W-:Y:S01]  /*3b20*/  @P1 FFMA.FTZ R156, R157, UR30, R116 ;  /* 0x0000001e9d9c1c23 */ /* 0x000fe20008010074 */
[----:B------:R-:W-:-:S03]  /*3b30*/  MOV R157, UR32 ;  /* 0x00000020009d7c02 */ /* 0x000fc60008000f00 */
[----:B0-----:R-:W-:Y:S01]  /*3b40*/  @P2 FMUL.FTZ R164, R156, UR9 ;  /* 0x000000099ca42c20 */ /* 0x001fe20008410000 */
[----:B------:R-:W0:Y:S01]  /*3b50*/  @UP3 LDCU UR9, c[0x0][0x40c] ;  /* 0x00008180ff0937ac */ /* 0x000e220008000800 */
[----:B------:R-:W-:Y:S01]  /*3b60*/  @P1 FFMA.FTZ R158, R2, R157, UR17 ;  /* 0x00000011029e1e23 */ /* 0x000fe2000801009d */
[----:B------:R-:W-:Y:S02]  /*3b70*/  MOV R157, R117 ;  /* 0x00000075009d7202 */ /* 0x000fe40000000f00 */
[----:B------:R-:W-:Y:S01]  /*3b80*/  @P2 F2FP.BF16.F32.PACK_AB R164, RZ, R164 ;  /* 0x000000a4ffa4223e */ /* 0x000fe200000010ff */
[----:B------:R-:W-:-:S03]  /*3b90*/  @P1 FADD.FTZ R158, R189, -R158 ;  /* 0x8000009ebd9e1221 */ /* 0x000fc60000010000 */
[----:B------:R-:W-:Y:S01]  /*3ba0*/  @P2 PRMT R160, R164, 0x7610, R160 ;  /* 0x00007610a4a02816 */ /* 0x000fe200000000a0 */
[----:B------:R-:W-:Y:S01]  /*3bb0*/  @P1 FFMA.FTZ R157, R158, UR30, R117 ;  /* 0x0000001e9e9d1c23 */ /* 0x000fe20008010075 */
[----:B------:R-:W-:Y:S01]  /*3bc0*/  MOV R158, R118 ;  /* 0x00000076009e7202 */ /* 0x000fe20000000f00 */
[----:B------:R-:W-:Y:S01]  /*3bd0*/  @P1 FFMA.FTZ R158, R159, UR30, R118 ;  /* 0x0000001e9f9e1c23 */ /* 0x000fe20008010076 */
[----:B------:R-:W-:Y:S01]  /*3be0*/  MOV R159, R119 ;  /* 0x00000077009f7202 */ /* 0x000fe20000000f00 */
[----:B------:R-:W-:Y:S01]  /*3bf0*/  @P1 FFMA.FTZ R159, R166, UR30, R119 ;  /* 0x0000001ea69f1c23 */ /* 0x000fe20008010077 */
[----:B------:R-:W-:Y:S01]  /*3c00*/  MOV R166, UR32 ;  /* 0x0000002000a67c02 */ /* 0x000fe20008000f00 */
[----:B-1----:R-:W-:Y:S01]  /*3c10*/  @P2 FMUL.FTZ R165, R158, UR11 ;  /* 0x0000000b9ea52c20 */ /* 0x002fe20008410000 */
[----:B---3--:R-:W-:-:S03]  /*3c20*/  @P2 FMUL.FTZ R164, R157, UR10 ;  /* 0x0000000a9da42c20 */ /* 0x008fc60008410000 */
[----:B------:R-:W-:Y:S01]  /*3c30*/  @P1 FFMA.FTZ R166, R5, R166, UR17 ;  /* 0x0000001105a61e23 */ /* 0x000fe200080100a6 */
[----:B------:R-:W-:Y:S02]  /*3c40*/  @P2 F2FP.BF16.F32.PACK_AB R165, RZ, R165 ;  /* 0x000000a5ffa5223e */ /* 0x000fe400000010ff */
[----:B------:R-:W-:Y:S01]  /*3c50*/  @P2 F2FP.BF16.F32.PACK_AB R164, RZ, R164 ;  /* 0x000000a4ffa4223e */ /* 0x000fe200000010ff */
[----:B------:R-:W-:Y:S01]  /*3c60*/  @P1 FADD.FTZ R166, R11, -R166 ;  /* 0x800000a60ba61221 */ /* 0x000fe20000010000 */
[----:B------:R-:W-:Y:S01]  /*3c70*/  @P2 PRMT R161, R165, 0x7610, R161 ;  /* 0x00007610a5a12816 */ /* 0x000fe200000000a1 */
[----:B----4-:R-:W-:Y:S01]  /*3c80*/  @P2 FMUL.FTZ R165, R159, UR16 ;  /* 0x000000109fa52c20 */ /* 0x010fe20008410000 */
[----:B------:R-:W-:Y:S02]  /*3c90*/  @P2 PRMT R160, R160, 0x5410, R164 ;  /* 0x00005410a0a02816 */ /* 0x000fe400000000a4 */
[----:B------:R-:W-:Y:S01]  /*3ca0*/  MOV R164, R120 ;  /* 0x0000007800a47202 */ /* 0x000fe20000000f00 */
[----:B------:R-:W-:Y:S01]  /*3cb0*/  @P1 FFMA.FTZ R164, R166, UR30, R120 ;  /* 0x0000001ea6a41c23 */ /* 0x000fe20008010078 */
[----:B------:R-:W-:-:S04]  /*3cc0*/  @P2 F2FP.BF16.F32.PACK_AB R165, RZ, R165 ;  /* 0x000000a5ffa5223e */ /* 0x000fc800000010ff */
[----:B------:R-:W-:Y:S01]  /*3cd0*/  @P2 PRMT R161, R161, 0x5410, R165 ;  /* 0x00005410a1a12816 */ /* 0x000fe200000000a5 */
[----:B0-----:R-:W-:Y:S01]  /*3ce0*/  @P2 FMUL.FTZ R165, R164, UR9 ;  /* 0x00000009a4a52c20 */ /* 0x001fe20008410000 */
[----:B------:R-:W0:Y:S04]  /*3cf0*/  @UP3 LDCU UR9, c[0x0][0x40c] ;  /* 0x00008180ff0937ac */ /* 0x000e280008000800 */
[----:B------:R-:W-:-:S04]  /*3d00*/  @P2 F2FP.BF16.F32.PACK_AB R165, RZ, R165 ;  /* 0x000000a5ffa5223e */ /* 0x000fc800000010ff */
[----:B------:R-:W-:Y:S02]  /*3d10*/  @P2 PRMT R162, R165, 0x7610, R162 ;  /* 0x00007610a5a22816 */ /* 0x000fe400000000a2 */
[----:B------:R-:W-:-:S05]  /*3d20*/  MOV R165, UR32 ;  /* 0x0000002000a57c02 */ /* 0x000fca0008000f00 */
[----:B------:R-:W-:-:S04]  /*3d30*/  @P1 FFMA.FTZ R165, R6, R165, UR17 ;  /* 0x0000001106a51e23 */ /* 0x000fc800080100a5 */
[----:B------:R-:W-:Y:S01]  /*3d40*/  @P1 FADD.FTZ R166, R191, -R165 ;  /* 0x800000a5bfa61221 */ /* 0x000fe20000010000 */
[----:B------:R-:W-:-:S03]  /*3d50*/  MOV R165, R121 ;  /* 0x0000007900a57202 */ /* 0x000fc60000000f00 */
[----:B------:R-:W-:-:S04]  /*3d60*/  @P1 FFMA.FTZ R165, R166, UR30, R121 ;  /* 0x0000001ea6a51c23 */ /* 0x000fc80008010079 */
        /* <DEDUP_REMOVED lines=18> */
[----:B0-----:R-:W-:-:S05]  /*3e90*/  @P2 FMUL.FTZ R168, R167, UR9 ;  /* 0x00000009a7a82c20 */ /* 0x001fca0008410000 */
[----:B------:R-:W-:-:S04]  /*3ea0*/  @P2 F2FP.BF16.F32.PACK_AB R168, RZ, R168 ;  /* 0x000000a8ffa8223e */ /* 0x000fc800000010ff */
[----:B------:R-:W-:-:S07]  /*3eb0*/  @P2 PRMT R163, R163, 0x5410, R168 ;  /* 0x00005410a3a32816 */ /* 0x000fce00000000a8 */
.L_x_8026:
[----:B------:R-:W-:Y:S01]  /*3ec0*/  ISETP.NE.U32.AND P1, PT, RZ, UR6, PT ;  /* 0x00000006ff007c0c */ /* 0x000fe2000bf25070 */
[----:B------:R-:W0:Y:S03]  /*3ed0*/  @UP3 LDCU.64 UR10, c[0x0][0x468] ;  /* 0x00008d00ff0a37ac */ /* 0x000e260008000a00 */
[----:B------:R-:W-:-:S13]  /*3ee0*/  ISETP.NE.AND.EX P1, PT, RZ, UR7, PT, P1 ;  /* 0x00000007ff007c0c */ /* 0x000fda000bf25310 */
[----:B------:R-:W1:Y:S02]  /*3ef0*/  @P1 LDC.64 R168, c[0x0][0x478] ;  /* 0x00011e00ffa81b82 */ /* 0x000e640000000a00 */
[----:B-1----:R-:W-:-:S05]  /*3f00*/  @P1 IMAD.WIDE.U32 R168, R171, 0x20, R168 ;  /* 0x00000020aba81825 */ /* 0x002fca00078e00a8 */
[----:B-----5:R-:W-:Y:S04]  /*3f10*/  @P1 STG.E.128 desc[UR18][R168.64], R156 ;  /* 0x0000009ca8001986 */ /* 0x020fe8000c101d12 */
[----:B------:R1:W-:Y:S02]  /*3f20*/  @P1 STG.E.128 desc[UR18][R168.64+0x10], R164 ;  /* 0x000010a4a8001986 */ /* 0x0003e4000c101d12 */
[----:B-1----:R-:W-:-:S05]  /*3f30*/  HFMA2 R168, -RZ, RZ, 0, 9.5367431640625e-07 ;  /* 0x00000010ffa87431 */ /* 0x002fca00000001ff */
[----:B0-----:R-:W-:-:S05]  /*3f40*/  @P2 IMAD.WIDE.U32 R168, R170, R168, UR10 ;  /* 0x0000000aaaa82e25 */ /* 0x001fca000f8e00a8 */
[----:B------:R0:W-:Y:S01]  /*3f50*/  @P2 STG.E.128 desc[UR18][R168.64], R160 ;  /* 0x000000a0a8002986 */ /* 0x0001e2000c101d12 */
[----:B------:R-:W-:Y:S05]  /*3f60*/  @!P0 BRA `(.L_x_8035) ;  /* 0x0000000800548947 */ /* 0x000fea0003800000 */
[----:B------:R-:W-:Y:S05]  /*3f70*/  @!P1 BRA `(.L_x_8036) ;  /* 0x0000000400289947 */ /* 0x000fea0003800000 */
[----:B------:R-:W-:Y:S01]  /*3f80*/  PLOP3.LUT P3, PT, PT, PT, UP2, 0x80, 0x8 ;  /* 0x000000000008781c */ /* 0x000fe20003f6f028 */
[----:B------:R-:W1:Y:S01]  /*3f90*/  @UP3 LDCU UR9, c[0x0][0x40c] ;  /* 0x00008180ff0937ac */ /* 0x000e620008000800 */
[----:B------:R-:W-:Y:S02]  /*3fa0*/  MOV R156, UR32 ;  /* 0x00000020009c7c02 */ /* 0x000fe40008000f00 */
[----:B------:R-:W-:Y:S01]  /*3fb0*/  MOV R164, UR32 ;  /* 0x0000002000a47c02 */ /* 0x000fe20008000f00 */
[----:B------:R-:W3:Y:S01]  /*3fc0*/  @UP3 LDCU UR11, c[0x0][0x40c] ;  /* 0x00008180ff0b37ac */ /* 0x000ee20008000800 */
[----:B------:R-:W-:Y:S01]  /*3fd0*/  MOV R166, UR32 ;  /* 0x0000002000a67c02 */ /* 0x000fe20008000f00 */
[----:B------:R-:W4:Y:S06]  /*3fe0*/  @UP3 LDCU UR10, c[0x0][0x40c] ;  /* 0x00008180ff0a37ac */ /* 0x000f2c0008000800 */
[----:B------:R-:W-:Y:S01]  /*3ff0*/  @P3 FFMA.FTZ R156, R13, R156, UR17 ;  /* 0x000000110d9c3e23 */ /* 0x000fe2000801009c */
[----:B------:R-:W-:Y:S01]  /*4000*/  @P3 FFMA.FTZ R159, R15, R164, UR17 ;  /* 0x000000110f9f3e23 */ /* 0x000fe200080100a4 */
[----:B------:R-:W5:Y:S01]  /*4010*/  @UP3 LDCU UR16, c[0x0][0x40c] ;  /* 0x00008180ff1037ac */ /* 0x000f620008000800 */
[----:B------:R-:W-:Y:S01]  /*4020*/  @P3 FFMA.FTZ R166, R16, R166, UR17 ;  /* 0x0000001110a63e23 */ /* 0x000fe200080100a6 */
[----:B------:R-:W-:Y:S01]  /*4030*/  @P3 FADD.FTZ R157, R193, -R156 ;  /* 0x8000009cc19d3221 */ /* 0x000fe20000010000 */
[----:B------:R-:W-:Y:S01]  /*4040*/  MOV R156, R124 ;  /* 0x0000007c009c7202 */ /* 0x000fe20000000f00 */
[----:B------:R-:W-:Y:S01]  /*4050*/  @P3 FADD.FTZ R159, R194, -R159 ;  /* 0x8000009fc29f3221 */ /* 0x000fe20000010000 */
[----:B------:R-:W-:Y:S01]  /*4060*/  @P3 FADD.FTZ R166, R206, -R166 ;  /* 0x800000a6cea63221 */ /* 0x000fe20000010000 */
[----:B------:R-:W-:Y:S01]  /*4070*/  @P3 FFMA.FTZ R156, R157, UR30, R124 ;  /* 0x0000001e9d9c3c23 */ /* 0x000fe2000801007c */
[----:B------:R-:W-:-:S03]  /*4080*/  MOV R157, UR32 ;  /* 0x00000020009d7c02 */ /* 0x000fc60008000f00 */
[----:B-1----:R-:W-:Y:S01]  /*4090*/  @P2 FMUL.FTZ R164, R156, UR9 ;  /* 0x000000099ca42c20 */ /* 0x002fe20008410000 */
[----:B------:R-:W1:Y:S01]  /*40a0*/  @UP3 LDCU UR9, c[0x0][0x40c] ;  /* 0x00008180ff0937ac */ /* 0x000e620008000800 */
[----:B------:R-:W-:Y:S01]  /*40b0*/  @P3 FFMA.FTZ R158, R14, R157, UR17 ;  /* 0x000000110e9e3e23 */ /* 0x000fe2000801009d */
[----:B------:R-:W-:Y:S02]  /*40c0*/  MOV R157, R125 ;  /* 0x0000007d009d7202 */ /* 0x000fe40000000f00 */
[----:B------:R-:W-:Y:S01]  /*40d0*/  @P2 F2FP.BF16.F32.PACK_AB R164, RZ, R164 ;  /* 0x000000a4ffa4223e */ /* 0x000fe200000010ff */
[----:B------:R-:W-:-:S03]  /*40e0*/  @P3 FADD.FTZ R158, R205, -R158 ;  /* 0x8000009ecd9e3221 */ /* 0x000fc60000010000 */
[----:B0-----:R-:W-:Y:S01]  /*40f0*/  @P2 PRMT R160, R164, 0x7610, R160 ;  /* 0x00007610a4a02816 */ /* 0x001fe200000000a0 */
[----:B------:R-:W-:Y:S01]  /*4100*/  @P3 FFMA.FTZ R157, R158, UR30, R125 ;  /* 0x0000001e9e9d3c23 */ /* 0x000fe2000801007d */
[----:B------:R-:W-:Y:S01]  /*4110*/  MOV R158, R126 ;  /* 0x0000007e009e7202 */ /* 0x000fe20000000f00 */
[----:B------:R-:W-:Y:S01]  /*4120*/  @P3 FFMA.FTZ R158, R159, UR30, R126 ;  /* 0x0000001e9f9e3c23 */ /* 0x000fe2000801007e */
[----:B------:R-:W-:Y:S01]  /*4130*/  MOV R159, R127 ;  /* 0x0000007f009f7202 */ /* 0x000fe20000000f00 */
[----:B------:R-:W-:Y:S01]  /*4140*/  @P3 FFMA.FTZ R159, R166, UR30, R127 ;  /* 0x0000001ea69f3c23 */ /* 0x000fe2000801007f */
[----:B------:R-:W-:Y:S01]  /*4150*/  MOV R166, UR32 ;  /* 0x0000002000a67c02 */ /* 0x000fe20008000f00 */
[----:B---3--:R-:W-:Y:S01]  /*4160*/  @P2 FMUL.FTZ R165, R158, UR11 ;  /* 0x0000000b9ea52c20 */ /* 0x008fe20008410000 */
[----:B----4-:R-:W-:-:S03]  /*4170*/  @P2 FMUL.FTZ R164, R157, UR10 ;  /* 0x0000000a9da42c20 */ /* 0x010fc60008410000 */
[----:B------:R-:W-:Y:S01]  /*4180*/  @P3 FFMA.FTZ R166, R17, R166, UR17 ;  /* 0x0000001111a63e23 */ /* 0x000fe200080100a6 */
[----:B------:R-:W-:Y:S02]  /*4190*/  @P2 F2FP.BF16.F32.PACK_AB R165, RZ, R165 ;  /* 0x000000a5ffa5223e */ /* 0x000fe400000010ff */
[----:B------:R-:W-:Y:S01]  /*41a0*/  @P2 F2FP.BF16.F32.PACK_AB R164, RZ, R164 ;  /* 0x000000a4ffa4223e */ /* 0x000fe200000010ff */
[----:B------:R-:W-:Y:S01]  /*41b0*/  @P3 FADD.FTZ R166, R195, -R166 ;  /* 0x800000a6c3a63221 */ /* 0x000fe20000010000 */
[----:B------:R-:W-:Y:S01]  /*41c0*/  @P2 PRMT R161, R165, 0x7610, R161 ;  /* 0x00007610a5a12816 */ /* 0x000fe200000000a1 */
[----:B-----5:R-:W-:Y:S01]  /*41d0*/  @P2 FMUL.FTZ R165, R159, UR16 ;  /* 0x000000109fa52c20 */ /* 0x020fe20008410000 */
[----:B------:R-:W-:Y:S02]  /*41e0*/  @P2 PRMT R160, R160, 0x5410, R164 ;  /* 0x00005410a0a02816 */ /* 0x000fe400000000a4 */
[----:B------:R-:W-:Y:S01]  /*41f0*/  MOV R164, R128 ;  /* 0x0000008000a47202 */ /* 0x000fe20000000f00 */
[----:B------:R-:W-:Y:S01]  /*4200*/  @P3 FFMA.FTZ R164, R166, UR30, R128 ;  /* 0x0000001ea6a43c23 */ /* 0x000fe20008010080 */
[----:B------:R-:W-:-:S04]  /*4210*/  @P2 F2FP.BF16.F32.PACK_AB R165, RZ, R165 ;  /* 0x000000a5ffa5223e */ /* 0x000fc800000010ff */
[----:B------:R-:W-:Y:S01]  /*4220*/  @P2 PRMT R161, R161, 0x5410, R165 ;  /* 0x00005410a1a12816 */ /* 0x000fe200000000a5 */
[----:B-1----:R-:W-:Y:S01]  /*4230*/  @P2 FMUL.FTZ R165, R164, UR9 ;  /* 0x00000009a4a52c20 */ /* 0x002fe20008410000 */
        /* <DEDUP_REMOVED lines=19> */
[----:B------:R-:W-:Y:S02]  /*4370*/  @P2 PRMT R163, R167, 0x7610, R163 ;  /* 0x00007610a7a32816 */ /* 0x000fe400000000a3 */
[----:B------:R-:W-:-:S05]  /*4380*/  MOV R167, UR32 ;  /* 0x0000002000a77c02 */ /* 0x000fca0008000f00 */
[----:B------:R-:W-:-:S04]  /*4390*/  @P3 FFMA.FTZ R167, R20, R167, UR17 ;  /* 0x0000001114a73e23 */ /* 0x000fc800080100a7 */
[----:B------:R-:W-:Y:S01]  /*43a0*/  @P3 FADD.FTZ R168, R209, -R167 ;  /* 0x800000a7d1a83221 */ /* 0x000fe20000010000 */
[----:B------:R-:W-:-:S03]  /*43b0*/  MOV R167, R131 ;  /* 0x0000008300a77202 */ /* 0x000fc60000000f00 */
[----:B------:R-:W-:Y:S01]  /*43c0*/  @P3 FFMA.FTZ R167, R168, UR30, R131 ;  /* 0x0000001ea8a73c23 */ /* 0x000fe20008010083 */
[----:B------:R-:W-:Y:S06]  /*43d0*/  BRA.U !UP3, `(.L_x_8037) ;  /* 0x000000110b4c7547 */ /* 0x000fec000b800000 */
[----:B------:R-:W-:-:S05]  /*43e0*/  FMUL.FTZ R168, R167, UR26 ;  /* 0x0000001aa7a87c20 */ /* 0x000fca0008410000 */
[----:B------:R-:W-:-:S04]  /*43f0*/  F2FP.BF16.F32.PACK_AB R168, RZ, R168 ;  /* 0x000000a8ffa8723e */ /* 0x000fc800000010ff */
[----:B------:R-:W-:Y:S01]  /*4400*/  PRMT R163, R163, 0x5410, R168 ;  /* 0x00005410a3a37816 */ /* 0x000fe200000000a8 */
[----:B------:R-:W-:Y:S06]  /*4410*/  BRA `(.L_x_8037) ;  /* 0x00000010003c7947 */ /* 0x000fec0003800000 */
.L_x_8036:
[----:B------:R-:W-:Y:S01]  /*4420*/  PLOP3.LUT P3, PT, PT, PT, UP2, 0x80, 0x8 ;  /* 0x000000000008781c */ /* 0x000fe20003f6f028 */
[----:B------:R-:W1:Y:S01]  /*4430*/  @UP3 LDCU UR9, c[0x0][0x40c] ;  /* 0x00008180ff0937ac */ /* 0x000e620008000800 */
[----:B0-----:R-:W-:Y:S02]  /*4440*/  MOV R168, UR32 ;  /* 0x0000002000a87c02 */ /* 0x001fe40008000f00 */
[----:B------:R-:W-:-:S09]  /*4450*/  MOV R169, R124 ;  /* 0x0000007c00a97202 */ /* 0x000fd20000000f00 */
[----:B------:R-:W-:-:S04]  /*4460*/  @P3 FFMA.FTZ R168, R13, R168, UR17 ;  /* 0x000000110da83e23 */ /* 0x000fc800080100a8 */
[----:B------:R-:W-:-:S04]  /*4470*/  @P3 FADD.FTZ R168, R193, -R168 ;  /* 0x800000a8c1a83221 */ /* 0x000fc80000010000 */
[----:B------:R-:W-:-:S04]  /*4480*/  @P3 FFMA.FTZ R169, R168, UR30, R124 ;  /* 0x0000001ea8a93c23 */ /* 0x000fc8000801007c */
[----:B-1----:R-:W-:Y:S01]  /*4490*/  @P2 FMUL.FTZ R168, R169, UR9 ;  /* 0x00000009a9a82c20 */ /* 0x002fe20008410000 */
        /* <DEDUP_REMOVED lines=66> */
.L_x_8035:
        /* <DEDUP_REMOVED lines=52> */
.L_x_8039:
[----:B------:R-:W-:Y:S05]  /*4c00*/  BRA.U !UP3, `(.L_x_8040) ;  /* 0x000000010b247547 */ /* 0x000fea000b800000 */
        /* <DEDUP_REMOVED lines=9> */
.L_x_8040:
        /* <DEDUP_REMOVED lines=10> */
.L_x_8041:
        /* <DEDUP_REMOVED lines=10> */
.L_x_8042:
        /* <DEDUP_REMOVED lines=10> */
.L_x_8043:
        /* <DEDUP_REMOVED lines=10> */
.L_x_8044:
        /* <DEDUP_REMOVED lines=10> */
.L_x_8045:
[----:B------:R-:W-:Y:S05]  /*4fc0*/  BRA.U !UP3, `(.L_x_8037) ;  /* 0x000000050b507547 */ /* 0x000fea000b800000 */
[----:B0-----:R-:W-:-:S05]  /*4fd0*/  FMUL.FTZ R168, R167, UR26 ;  /* 0x0000001aa7a87c20 */ /* 0x001fca0008410000 */
[----:B------:R-:W-:-:S04]  /*4fe0*/  F2FP.BF16.F32.PACK_AB R168, RZ, R168 ;  /* 0x000000a8ffa8723e */ /* 0x000fc800000010ff */
[----:B------:R-:W-:Y:S01]  /*4ff0*/  PRMT R163, R163, 0x5410, R168 ;  /* 0x00005410a3a37816 */ /* 0x000fe200000000a8 */
[----:B------:R-:W-:Y:S06]  /*5000*/  BRA `(.L_x_8037) ;  /* 0x0000000400407947 */ /* 0x000fec0003800000 */
.L_x_8038:
        /* <DEDUP_REMOVED lines=10> */
.L_x_8046:
        /* <DEDUP_REMOVED lines=10> */
.L_x_8047:
        /* <DEDUP_REMOVED lines=10> */
.L_x_8048:
        /* <DEDUP_REMOVED lines=10> */
.L_x_8049:
        /* <DEDUP_REMOVED lines=10> */
.L_x_8050:
        /* <DEDUP_REMOVED lines=10> */
.L_x_8051:
        /* <DEDUP_REMOVED lines=10> */
.L_x_8052:
        /* <DEDUP_REMOVED lines=10> */
.L_x_8037:
[----:B0-----:R-:W0:Y:S01]  /*5510*/  @P1 LDC.64 R168, c[0x0][0x478] ;  /* 0x00011e00ffa81b82 */ /* 0x001e220000000a00 */
[----:B------:R-:W1:Y:S01]  /*5520*/  @UP3 LDCU.64 UR10, c[0x0][0x468] ;  /* 0x00008d00ff0a37ac */ /* 0x000e620008000a00 */
[----:B------:R-:W-:-:S05]  /*5530*/  @P1 IADD3 R225, PT, PT, R171, 0x80, RZ ;  /* 0x00000080abe11810 */ /* 0x000fca0007ffe0ff */
[----:B0-----:R-:W-:-:S04]  /*5540*/  @P1 IMAD.WIDE.U32 R168, R225, 0x20, R168 ;  /* 0x00000020e1a81825 */ /* 0x001fc800078e00a8 */
[----:B------:R-:W-:Y:S01]  /*5550*/  HFMA2 R225, -RZ, RZ, 0, 9.5367431640625e-07 ;  /* 0x00000010ffe17431 */ /* 0x000fe200000001ff */
[----:B------:R-:W-:Y:S04]  /*5560*/  @P1 STG.E.128 desc[UR18][R168.64], R156 ;  /* 0x0000009ca8001986 */ /* 0x000fe8000c101d12 */
[----:B------:R0:W-:Y:S02]  /*5570*/  @P1 STG.E.128 desc[UR18][R168.64+0x10], R164 ;  /* 0x000010a4a8001986 */ /* 0x0001e4000c101d12 */
[----:B0-----:R-:W-:-:S05]  /*5580*/  @P2 IADD3 R168, PT, PT, R170, 0x80, RZ ;  /* 0x00000080aaa82810 */ /* 0x001fca0007ffe0ff */
[----:B-1----:R-:W-:-:S05]  /*5590*/  @P2 IMAD.WIDE.U32 R168, R168, R225, UR10 ;  /* 0x0000000aa8a82e25 */ /* 0x002fca000f8e00e1 */
        /* <DEDUP_REMOVED lines=22> */
[----:B------:R-:W-:-:S03]  /*5700*/  @P3 FFMA.FTZ R157, R22, R157, UR17 ;  /* 0x00000011169d3e23 */ /* 0x000fc6000801009d */
[----:B------:R-:W-:Y:S01]  /*5710*/  @P2 F2FP.BF16.F32.PACK_AB R164, RZ, R164 ;  /* 0x000000a4ffa4223e */ /* 0x000fe200000010ff */
[----:B------:R-:W-:Y:S01]  /*5720*/  @P3 FADD.FTZ R158, R210, -R157 ;  /* 0x8000009dd29e3221 */ /* 0x000fe20000010000 */
[----:B------:R-:W-:Y:S02]  /*5730*/  MOV R157, R133 ;  /* 0x00000085009d7202 */ /* 0x000fe40000000f00 */
        /* <DEDUP_REMOVED lines=51> */
.L_x_8054:
        /* <DEDUP_REMOVED lines=74> */
.L_x_8053:
        /* <DEDUP_REMOVED lines=52> */
.L_x_8057:
        /* <DEDUP_REMOVED lines=10> */
.L_x_8058:
        /* <DEDUP_REMOVED lines=10> */
.L_x_8059:
        /* <DEDUP_REMOVED lines=10> */
.L_x_8060:
        /* <DEDUP_REMOVED lines=10> */
.L_x_8061:
        /* <DEDUP_REMOVED lines=10> */
.L_x_8062:
        /* <DEDUP_REMOVED lines=10> */
.L_x_8063:
[----:B------:R-:W-:Y:S05]  /*6610*/  BRA.U !UP3, `(.L_x_8055) ;  /* 0x000000050b507547 */ /* 0x000fea000b800000 */
[----:B0-----:R-:W-:-:S05]  /*6620*/  FMUL.FTZ R168, R167, UR26 ;  /* 0x0000001aa7a87c20 */ /* 0x001fca0008410000 */
[----:B------:R-:W-:-:S04]  /*6630*/  F2FP.BF16.F32.PACK_AB R168, RZ, R168 ;  /* 0x000000a8ffa8723e */ /* 0x000fc800000010ff */
[----:B------:R-:W-:Y:S01]  /*6640*/  PRMT R163, R163, 0x5410, R168 ;  /* 0x00005410a3a37816 */ /* 0x000fe200000000a8 */
[----:B------:R-:W-:Y:S06]  /*6650*/  BRA `(.L_x_8055) ;  /* 0x0000000400407947 */ /* 0x000fec0003800000 */
.L_x_8056:
        /* <DEDUP_REMOVED lines=10> */
.L_x_8064:
        /* <DEDUP_REMOVED lines=10> */
.L_x_8065:
        /* <DEDUP_REMOVED lines=10> */
.L_x_8066:
        /* <DEDUP_REMOVED lines=10> */
.L_x_8067:
        /* <DEDUP_REMOVED lines=10> */
.L_x_8068:
        /* <DEDUP_REMOVED lines=10> */
.L_x_8069:
        /* <DEDUP_REMOVED lines=10> */
.L_x_8070:
        /* <DEDUP_REMOVED lines=10> */
.L_x_8055:
[----:B0-----:R-:W0:Y:S01]  /*6b60*/  @P1 LDC.64 R168, c[0x0][0x478] ;  /* 0x00011e00ffa81b82 */ /* 0x001e220000000a00 */
[----:B------:R-:W-:Y:S01]  /*6b70*/  @P1 IADD3 R225, PT, PT, R171, 0x100, RZ ;  /* 0x00000100abe11810 */ /* 0x000fe20007ffe0ff */
[----:B------:R-:W1:Y:S04]  /*6b80*/  @UP3 LDCU.64 UR10, c[0x0][0x468] ;  /* 0x00008d00ff0a37ac */ /* 0x000e680008000a00 */
[----:B0-----:R-:W-:-:S05]  /*6b90*/  @P1 IMAD.WIDE.U32 R168, R225, 0x20, R168 ;  /* 0x00000020e1a81825 */ /* 0x001fca00078e00a8 */
[----:B------:R-:W-:Y:S04]  /*6ba0*/  @P1 STG.E.128 desc[UR18][R168.64], R156 ;  /* 0x0000009ca8001986 */ /* 0x000fe8000c101d12 */
[----:B------:R0:W-:Y:S02]  /*6bb0*/  @P1 STG.E.128 desc[UR18][R168.64+0x10], R164 ;  /* 0x000010a4a8001986 */ /* 0x0001e4000c101d12 */
[----:B0-----:R-:W-:Y:S01]  /*6bc0*/  HFMA2 R169, -RZ, RZ, 0, 9.5367431640625e-07 ;  /* 0x00000010ffa97431 */ /* 0x001fe200000001ff */
[----:B------:R-:W-:-:S05]  /*6bd0*/  @P2 IADD3 R168, PT, PT, R170, 0x100, RZ ;  /* 0x00000100aaa82810 */ /* 0x000fca0007ffe0ff */
        /* <DEDUP_REMOVED lines=78> */
.L_x_8072:
        /* <DEDUP_REMOVED lines=74> */
.L_x_8071:
        /* <DEDUP_REMOVED lines=52> */
.L_x_8075:
        /* <DEDUP_REMOVED lines=10> */
.L_x_8076:
        /* <DEDUP_REMOVED lines=10> */
.L_x_8077:
        /* <DEDUP_REMOVED lines=10> */
.L_x_8078:
        /* <DEDUP_REMOVED lines=10> */
.L_x_8079:
        /* <DEDUP_REMOVED lines=10> */
.L_x_8080:
        /* <DEDUP_REMOVED lines=10> */
.L_x_8081:
[----:B------:R-:W-:Y:S05]  /*7c60*/  BRA.U !UP3, `(.L_x_8073) ;  /* 0x000000050b507547 */ /* 0x000fea000b800000 */
[----:B0-----:R-:W-:-:S05]  /*7c70*/  FMUL.FTZ R168, R167, UR26 ;  /* 0x0000001aa7a87c20 */ /* 0x001fca0008410000 */
[----:B------:R-:W-:-:S04]  /*7c80*/  F2FP.BF16.F32.PACK_AB R168, RZ, R168 ;  /* 0x000000a8ffa8723e */ /* 0x000fc800000010ff */
[----:B------:R-:W-:Y:S01]  /*7c90*/  PRMT R163, R163, 0x5410, R168 ;  /* 0x00005410a3a37816 */ /* 0x000fe200000000a8 */
[----:B------:R-:W-:Y:S06]  /*7ca0*/  BRA `(.L_x_8073) ;  /* 0x0000000400407947 */ /* 0x000fec0003800000 */
.L_x_8074:
        /* <DEDUP_REMOVED lines=10> */
.L_x_8082:
        /* <DEDUP_REMOVED lines=10> */
.L_x_8083:
        /* <DEDUP_REMOVED lines=10> */
.L_x_8084:
        /* <DEDUP_REMOVED lines=10> */
.L_x_8085:
        /* <DEDUP_REMOVED lines=10> */
.L_x_8086:
        /* <DEDUP_REMOVED lines=10> */
.L_x_8087:
        /* <DEDUP_REMOVED lines=10> */
.L_x_8088:
        /* <DEDUP_REMOVED lines=10> */
.L_x_8073:
        /* <DEDUP_REMOVED lines=20> */
[----:B------:R-:W-:Y:S01]  /*82f0*/  MOV R156, R148 ;  /* 0x00000094009c7202 */ /* 0x000fe20000000f00 */
[----:B------:R-:W-:Y:S01]  /*8300*/  @P0 FFMA.FTZ R164, R183, R164, UR17 ;  /* 0x00000011b7a40e23 */ /* 0x000fe200080100a4 */
[----:B------:R-:W5:Y:S01]  /*8310*/  @UP3 LDCU UR16, c[0x0][0x40c] ;  /* 0x00008180ff1037ac */ /* 0x000f620008000800 */
[----:B------:R-:W-:Y:S01]  /*8320*/  @P0 FADD.FTZ R157, R208, -R157 ;  /* 0x8000009dd09d0221 */ /* 0x000fe20000010000 */
[----:B------:R-:W-:Y:S01]  /*8330*/  @P0 FFMA.FTZ R166, R184, R166, UR17 ;  /* 0x00000011b8a60e23 */ /* 0x000fe200080100a6 */
[----:B------:R-:W-:-:S02]  /*8340*/  @P0 FADD.FTZ R159, R213, -R164 ;  /* 0x800000a4d59f0221 */ /* 0x000fc40000010000 */
[----:B------:R-:W-:Y:S01]  /*8350*/  @P0 FFMA.FTZ R156, R157, UR30, R148 ;  /* 0x0000001e9d9c0c23 */ /* 0x000fe20008010094 */
[----:B------:R-:W-:Y:S01]  /*8360*/  MOV R157, UR32 ;  /* 0x00000020009d7c02 */ /* 0x000fe20008000f00 */
[----:B------:R-:W-:Y:S02]  /*8370*/  @P0 FADD.FTZ R166, R221, -R166 ;  /* 0x800000a6dda60221 */ /* 0x000fe40000010000 */
        /* <DEDUP_REMOVED lines=57> */
.L_x_8090:
        /* <DEDUP_REMOVED lines=74> */
.L_x_8089:
[----:B------:R-:W-:Y:S05]  /*8bb0*/  @!P1 BRA `(.L_x_8092) ;  /* 0x0000000400d09947 */ /* 0x000fea0003800000 */
[----:B------:R-:W-:Y:S02]  /*8bc0*/  MOV R166, UR32 ;  /* 0x0000002000a67c02 */ /* 0x000fe40008000f00 */
[----:B------:R-:W-:Y:S02]  /*8bd0*/  MOV R165, UR32 ;  /* 0x0000002000a57c02 */ /* 0x000fe40008000f00 */
[----:B------:R-:W-:Y:S01]  /*8be0*/  MOV R164, UR32 ;  /* 0x0000002000a47c02 */ /* 0x000fe20008000f00 */
[----:B------:R-:W-:Y:S01]  /*8bf0*/  FFMA.FTZ R166, R187, R166, UR17 ;  /* 0x00000011bba67e23 */ /* 0x000fe200080100a6 */
[----:B------:R-:W-:Y:S01]  /*8c00*/  MOV R159, UR32 ;  /* 0x00000020009f7c02 */ /* 0x000fe20008000f00 */
[----:B------:R-:W-:Y:S01]  /*8c10*/  FFMA.FTZ R165, R186, R165, UR17 ;  /* 0x00000011baa57e23 */ /* 0x000fe200080100a5 */
[----:B------:R-:W-:Y:S01]  /*8c20*/  ISETP.LT.AND P0, PT, RZ, UR31, PT ;  /* 0x0000001fff007c0c */ /* 0x000fe2000bf01270 */
[----:B------:R-:W-:Y:S02]  /*8c30*/  FFMA.FTZ R164, R185, R164, UR17 ;  /* 0x00000011b9a47e23 */ /* 0x000fe400080100a4 */
[----:B------:R-:W-:Y:S01]  /*8c40*/  FFMA.FTZ R159, R184, R159, UR17 ;  /* 0x00000011b89f7e23 */ /* 0x000fe2000801009f */
[----:B------:R-:W-:Y:S09]  /*8c50*/  BRA.U !UP3, `(.L_x_8093) ;  /* 0x000000010b247547 */ /* 0x000ff2000b800000 */
        /* <DEDUP_REMOVED lines=8> */
[----:B0-----:R-:W-:-:S07]  /*8ce0*/  PRMT R160, R156, 0x7610, R160 ;  /* 0x000076109ca07816 */ /* 0x001fce00000000a0 */
.L_x_8093:
        /* <DEDUP_REMOVED lines=10> */
.L_x_8094:
        /* <DEDUP_REMOVED lines=10> */
.L_x_8095:
        /* <DEDUP_REMOVED lines=10> */
.L_x_8096:
        /* <DEDUP_REMOVED lines=10> */
.L_x_8097:
        /* <DEDUP_REMOVED lines=10> */
.L_x_8098:
        /* <DEDUP_REMOVED lines=10> */
.L_x_8099:
        /* <DEDUP_REMOVED lines=33> */
[----:B0-----:R-:W-:-:S05]  /*92c0*/  FMUL.FTZ R168, R167, UR26 ;  /* 0x0000001aa7a87c20 */ /* 0x001fca0008410000 */
[----:B------:R-:W-:-:S04]  /*92d0*/  F2FP.BF16.F32.PACK_AB R168, RZ, R168 ;  /* 0x000000a8ffa8723e */ /* 0x000fc800000010ff */
[----:B------:R-:W-:Y:S01]  /*92e0*/  PRMT R163, R163, 0x5410, R168 ;  /* 0x00005410a3a37816 */ /* 0x000fe200000000a8 */
[----:B------:R-:W-:Y:S06]  /*92f0*/  BRA `(.L_x_8091) ;  /* 0x0000000400407947 */ /* 0x000fec0003800000 */
.L_x_8092:
        /* <DEDUP_REMOVED lines=10> */
.L_x_8100:
        /* <DEDUP_REMOVED lines=10> */
.L_x_8101:
        /* <DEDUP_REMOVED lines=10> */
.L_x_8102:
        /* <DEDUP_REMOVED lines=10> */
.L_x_8103:
        /* <DEDUP_REMOVED lines=10> */
.L_x_8104:
        /* <DEDUP_REMOVED lines=10> */
.L_x_8105:
        /* <DEDUP_REMOVED lines=10> */
.L_x_8106:
[----:B0-----:R-:W-:Y:S01]  /*9760*/  MOV R168, UR32 ;  /* 0x0000002000a87c02 */ /* 0x001fe20008000f00 */
[----:B------:R-:W0:Y:S01]  /*9770*/  @UP3 LDCU UR9, c[0x0][0x40c] ;  /* 0x00008180ff0937ac */ /* 0x000e220008000800 */
[----:B------:R-:W-:-:S03]  /*9780*/  ISETP.LT.AND P0, PT, RZ, UR31, PT ;  /* 0x0000001fff007c0c */ /* 0x000fc6000bf01270 */
[----:B------:R-:W-:-:S04]  /*9790*/  FFMA.FTZ R168, R188, R168, UR17 ;  /* 0x00000011bca87e23 */ /* 0x000fc800080100a8 */
[----:B------:R-:W-:-:S04]  /*97a0*/  FADD.FTZ R168, R224, -R168 ;  /* 0x800000a8e0a87221 */ /* 0x000fc80000010000 */
[----:B------:R-:W-:-:S05]  /*97b0*/  FMUL.FTZ R168, R168, UR30 ;  /* 0x0000001ea8a87c20 */ /* 0x000fca0008410000 */
[----:B------:R-:W-:-:S05]  /*97c0*/  FSEL R168, R168, RZ, P0 ;  /* 0x000000ffa8a87208 */ /* 0x000fca0000000000 */
[----:B0-----:R-:W-:-:S05]  /*97d0*/  @P2 FMUL.FTZ R168, R168, UR9 ;  /* 0x00000009a8a82c20 */ /* 0x001fca0008410000 */
[----:B------:R-:W-:-:S04]  /*97e0*/  @P2 F2FP.BF16.F32.PACK_AB R168, RZ, R168 ;  /* 0x000000a8ffa8223e */ /* 0x000fc800000010ff */
[----:B------:R-:W-:-:S07]  /*97f0*/  @P2 PRMT R163, R163, 0x5410, R168 ;  /* 0x00005410a3a32816 */ /* 0x000fce00000000a8 */
.L_x_8091:
        /* <DEDUP_REMOVED lines=9> */
[----:B0-----:R-:W-:Y:S01]  /*9890*/  HFMA2 R169, -RZ, RZ, 0, 9.5367431640625e-07 ;  /* 0x00000010ffa97431 */ /* 0x001fe200000001ff */
[----:B------:R-:W-:-:S05]  /*98a0*/  @P2 IADD3 R168, PT, PT, R170, 0x200, RZ ;  /* 0x00000200aaa82810 */ /* 0x000fca0007ffe0ff */
[----:B-1----:R-:W-:-:S05]  /*98b0*/  @P2 IMAD.WIDE.U32 R168, R168, R169, UR10 ;  /* 0x0000000aa8a82e25 */ /* 0x002fca000f8e00a9 */
[----:B------:R1:W-:Y:S01]  /*98c0*/  @P2 STG.E.128 desc[UR18][R168.64], R160 ;  /* 0x000000a0a8002986 */ /* 0x0003e2000c101d12 */
[----:B------:R-:W-:Y:S05]  /*98d0*/  BRA.U !UP0, `(.L_x_8107) ;  /* 0xffffff6908f87547 */ /* 0x000fea000b83ffff */
.L_x_8012:
[----:B------:R-:W3:Y:S08]  /*98e0*/  S2UR UR9, SR_CTAID.X ;  /* 0x00000000000979c3 */ /* 0x000ef00000002500 */
[----:B------:R-:W3:Y:S08]  /*98f0*/  LDC R0, c[0x0][0x388] ;  /* 0x0000e200ff007b82 */ /* 0x000ef00000000800 */
[----:B------:R-:W4:Y:S08]  /*9900*/  LDC.64 R2, c[0x0][0x440] ;  /* 0x00011000ff027b82 */ /* 0x000f300000000a00 */
[----:B--2---:R-:W2:Y:S01]  /*9910*/  LDC.64 R4, c[0x0][0x448] ;  /* 0x00011200ff047b82 */ /* 0x004ea20000000a00 */
[----:B---3--:R-:W-:-:S05]  /*9920*/  IMAD R0, R0, UR9, RZ ;  /* 0x0000000900007c24 */ /* 0x008fca000f8e02ff */
[----:B------:R-:W-:-:S05]  /*9930*/  LEA.HI R227, R0, R227, RZ, 0x1d ;  /* 0x000000e300e37211 */ /* 0x000fca00078fe8ff */
[----:B----4-:R-:W-:-:S05]  /*9940*/  IMAD.WIDE.U32 R2, R227, 0x20, R2 ;  /* 0x00000020e3027825 */ /* 0x010fca00078e0002 */
        /* <DEDUP_REMOVED lines=22> */
.L_x_8108:
        /* <DEDUP_REMOVED lines=13> */
.L_x_19357:


//--------------------- .text._ZN10layer_norm13ln_bwd_kernelINS_13Kernel_traitsIf13__nv_bfloat16fS2_fjLj5120ELj1ELj1ELj4ELj16ENS_18Kernel_traits_baseILj5120EfS2_fS2_fjLj128EEEEELb0ELb1ELb0ELb0EEEvNS_9BwdParamsE --------------------------
	.section	.text._ZN10layer_norm13ln_bwd_kernelINS_13Kernel_traitsIf13__nv_bfloat16fS2_fjLj5120ELj1ELj1ELj4ELj16ENS_18Kernel_traits_baseILj5120EfS2_fS2_fjLj128EEEEELb0ELb1ELb0ELb0EEEvNS_9BwdParamsE,"ax",@progbits
	.align	128
        .global         _ZN10layer_norm13ln_bwd_kernelINS_13Kernel_traitsIf13__nv_bfloat16fS2_fjLj5120ELj1ELj1ELj4ELj16ENS_18Kernel_traits_baseILj5120EfS2_fS2_fjLj128EEEEELb0ELb1ELb0ELb0EEEvNS_9BwdParamsE
        .type           _ZN10layer_norm13ln_bwd_kernelINS_13Kernel_traitsIf13__nv_bfloat16fS2_fjLj5120ELj1ELj1ELj4ELj16ENS_18Kernel_traits_baseILj5120EfS2_fS2_fjLj128EEEEELb0ELb1ELb0ELb0EEEvNS_9BwdParamsE,@function
        .size           _ZN10layer_norm13ln_bwd_kernelINS_13Kernel_traitsIf13__nv_bfloat16fS2_fjLj5120ELj1ELj1ELj4ELj16ENS_18Kernel_traits_baseILj5120EfS2_fS2_fjLj128EEEEELb0ELb1ELb0ELb0EEEvNS_9BwdParamsE,(.L_x_19358 - _ZN10layer_norm13ln_bwd_kernelINS_13Kernel_traitsIf13__nv_bfloat16fS2_fjLj5120ELj1ELj1ELj4ELj16ENS_18Kernel_traits_baseILj5120EfS2_fS2_fjLj128EEEEELb0ELb1ELb0ELb0EEEvNS_9BwdParamsE)
        .other          _ZN10layer_norm13ln_bwd_kernelINS_13Kernel_traitsIf13__nv_bfloat16fS2_fjLj5120ELj1ELj1ELj4ELj16ENS_18Kernel_traits_baseILj5120EfS2_fS2_fjLj128EEEEELb0ELb1ELb0ELb0EEEvNS_9BwdParamsE,@"STO_CUDA_ENTRY STV_DEFAULT"
_ZN10layer_norm13ln_bwd_kernelINS_13Kernel_traitsIf13__nv_bfloat16fS2_fjLj5120ELj1ELj1ELj4ELj16ENS_18Kernel_traits_baseILj5120EfS2_fS2_fjLj128EEEEELb0ELb1ELb0ELb0EEEvNS_9BwdParamsE:
.text._ZN10layer_norm13ln_bwd_kernelINS_13Kernel_traitsIf13__nv_bfloat16fS2_fjLj5120ELj1ELj1ELj4ELj16ENS_18Kernel_traits_baseILj5120EfS2_fS2_fjLj128EEEEELb0ELb1ELb0ELb0EEEvNS_9BwdParamsE:
        /* <DEDUP_REMOVED lines=111> */
[----:B------:R-:W-:Y:S04]  /*06f0*/  @P5 STL.64 [R1+0x170], R106 ;  /* 0x0001706a01005387 */ /* 0x000fe80000100a00 */
[----:B------:R-:W-:Y:S04]  /*0700*/  STL [R1+0xb4], RZ ;  /* 0x0000b4ff01007387 */ /* 0x000fe80000100800 */
[----:B---3--:R-:W-:Y:S04]  /*0710*/  @P5 STL.64 [R1+0x158], R100 ;  /* 0x0001586401005387 */ /* 0x008fe80000100a00 */
[----:B------:R-:W-:Y:S04]  /*0720*/  @P5 STL.64 [R1+0x160], R102 ;  /* 0x0001606601005387 */ /* 0x000fe80000100a00 */
[----:B------:R-:W-:Y:S04]  /*0730*/  STL [R1+0xb8], RZ ;  /* 0x0000b8ff01007387 */ /* 0x000fe80000100800 */
[----:B------:R-:W-:Y:S04]  /*0740*/  STL [R1+0xbc], RZ ;  /* 0x0000bcff01007387 */ /* 0x000fe80000100800 */
[----:B----4-:R-:W-:Y:S04]  /*0750*/  @P4 STL.64 [R1+0x148], R96 ;  /* 0x0001486001004387 */ /* 0x010fe80000100a00 */
[----:B------:R-:W-:Y:S04]  /*0760*/  @P4 STL.64 [R1+0x150], R98 ;  /* 0x0001506201004387 */ /* 0x000fe80000100a00 */
[----:B------:R-:W-:Y:S04]  /*0770*/  @P4 STL.64 [R1+0x138], R92 ;  /* 0x0001385c01004387 */ /* 0x000fe80000100a00 */
[----:B------:R-:W-:Y:S04]  /*0780*/  @P4 STL.64 [R1+0x140], R94 ;  /* 0x0001405e01004387 */ /* 0x000fe80000100a00 */
[----:B------:R-:W-:Y:S04]  /*0790*/  STL [R1+0xc0], RZ ;  /* 0x0000c0ff01007387 */ /* 0x000fe80000100800 */
[----:B------:R-:W-:Y:S04]  /*07a0*/  STL [R1+0xa4], RZ ;  /* 0x0000a4ff01007387 */ /* 0x000fe80000100800 */
[----:B------:R-:W-:Y:S04]  /*07b0*/  @P3 STL.64 [R1+0x128], R88 ;  /* 0x0001285801003387 */ /* 0x000fe80000100a00 */
[----:B------:R-:W-:Y:S04]  /*07c0*/  @P3 STL.64 [R1+0x130], R90 ;  /* 0x0001305a01003387 */ /* 0x000fe80000100a00 */
[----:B------:R-:W-:Y:S04]  /*07d0*/  @P3 STL.64 [R1+0x118], R84 ;  /* 0x0001185401003387 */ /* 0x000fe80000100a00 */
[----:B------:R-:W-:Y:S04]  /*07e0*/  @P3 STL.64 [R1+0x120], R86 ;  /* 0x0001205601003387 */ /* 0x000fe80000100a00 */
[----:B------:R-:W-:Y:S04]  /*07f0*/  STL [R1+0xa8], RZ ;  /* 0x0000a8ff01007387 */ /* 0x000fe80000100800 */
[----:B------:R-:W-:Y:S04]  /*0800*/  STL [R1+0xac], RZ ;  /* 0x0000acff01007387 */ /* 0x000fe80000100800 */
[----:B------:R0:W-:Y:S04]  /*0810*/  @P2 STL.64 [R1+0x108], R80 ;  /* 0x0001085001002387 */ /* 0x0001e80000100a00 */
[----:B------:R2:W-:Y:S04]  /*0820*/  @P2 STL.64 [R1+0x110], R82 ;  /* 0x0001105201002387 */ /* 0x0005e80000100a00 */
[----:B------:R-:W-:Y:S04]  /*0830*/  @P2 STL.64 [R1+0xf8], R76 ;  /* 0x0000f84c01002387 */ /* 0x000fe80000100a00 */
[----:B------:R-:W-:Y:S04]  /*0840*/  @P2 STL.64 [R1+0x100], R78 ;  /* 0x0001004e01002387 */ /* 0x000fe80000100a00 */
        /* <DEDUP_REMOVED lines=38> */
[----:B--2---:R-:W-:Y:S02]  /*0ab0*/  CS2R R82, SRZ ;  /* 0x0000000000527805 */ /* 0x004fe4000001ff00 */
[----:B------:R-:W-:Y:S02]  /*0ac0*/  CS2R R84, SRZ ;  /* 0x0000000000547805 */ /* 0x000fe4000001ff00 */
[----:B------:R-:W-:Y:S02]  /*0ad0*/  CS2R R86, SRZ ;  /* 0x0000000000567805 */ /* 0x000fe4000001ff00 */
[----:B---3--:R-:W-:Y:S02]  /*0ae0*/  CS2R R72, SRZ ;  /* 0x0000000000487805 */ /* 0x008fe4000001ff00 */
[----:B----4-:R-:W-:Y:S02]  /*0af0*/  CS2R R74, SRZ ;  /* 0x00000000004a7805 */ /* 0x010fe4000001ff00 */
        /* <DEDUP_REMOVED lines=64> */
[----:B------:R-:W-:Y:S01]  /*0f00*/  CS2R R150, SRZ ;  /* 0x0000000000967805 */ /* 0x000fe2000001ff00 */
[----:B------:R-:W-:Y:S02]  /*0f10*/  UPLOP3.LUT UP2, UPT, UPT, UPT, UPT, 0x40, 0x4 ;  /* 0x000000000004789c */ /* 0x000fe40003f4e870 */
[----:B------:R0:W-:Y:S01]  /*0f20*/  STL [R1+0x9c], RZ ;  /* 0x00009cff01007387 */ /* 0x0001e20000100800 */
[----:B------:R-:W1:Y:S03]  /*0f30*/  LDCU UR6, c[0x0][0x388] ;  /* 0x00007100ff0677ac */ /* 0x000e660008000800 */
[----:B------:R0:W-:Y:S01]  /*0f40*/  STL [R1+0xa0], RZ ;  /* 0x0000a0ff01007387 */ /* 0x0001e20000100800 */
[----:B------:R-:W-:Y:S01]  /*0f50*/  UISETP.NE.AND.EX UP0, UPT, UR5, URZ, UPT, UP0 ;  /* 0x000000ff0500728c */ /* 0x000fe2000bf05300 */
[----:B------:R-:W2:Y:S02]  /*0f60*/  LDCU.U8 UR18, c[0x0][0x410] ;  /* 0x00008200ff1277ac */ /* 0x000ea40008000000 */
[----:B------:R0:W-:Y:S01]  /*0f70*/  STL [R1+0x84], RZ ;  /* 0x000084ff01007387 */ /* 0x0001e20000100800 */
[----:B------:R-:W3:Y:S03]  /*0f80*/  LDCU UR19, c[0x0][0x400] ;  /* 0x00008000ff1377ac */ /* 0x000ee60008000800 */
[----:B------:R0:W-:Y:S01]  /*0f90*/  STL [R1+0x88], RZ ;  /* 0x000088ff01007387 */ /* 0x0001e20000100800 */
[----:B------:R-:W4:Y:S03]  /*0fa0*/  LDCU.64 UR20, c[0x0][0x438] ;  /* 0x00008700ff1477ac */ /* 0x000f260008000a00 */
        /* <DEDUP_REMOVED lines=29> */
.L_x_8152:
        /* <DEDUP_REMOVED lines=40> */
[----:B------:R-:W2:Y:S07]  /*1400*/  LDL R221, [R1+0x168] ;  /* 0x0001680001dd7983 */ /* 0x000eae0000100800 */
[----:B------:R-:W1:Y:S01]  /*1410*/  LDC.64 R188, c[0x0][0x428] ;  /* 0x00010a00ffbc7b82 */ /* 0x000e620000000a00 */
[----:B0-----:R-:W-:-:S05]  /*1420*/  IMAD.WIDE.U32 R192, R0, 0x20, R192 ;  /* 0x0000002000c07825 */ /* 0x001fca00078e00c0 */
[----:B------:R-:W3:Y:S01]  /*1430*/  LDG.E.128 R184, desc[UR10][R192.64] ;  /* 0x0000000ac0b87981 */ /* 0x000ee2000c1e1d00 */
[----:B-1----:R-:W-:-:S06]  /*1440*/  IMAD.WIDE.U32 R188, R0, 0x10, R188 ;  /* 0x0000001000bc7825 */ /* 0x002fcc00078e00bc */
[----:B------:R-:W4:Y:S04]  /*1450*/  LDG.E.128 R188, desc[UR10][R188.64] ;  /* 0x0000000abcbc7981 */ /* 0x000f28000c1e1d00 */
[----:B------:R-:W2:Y:S01]  /*1460*/  LDG.E.128 R192, desc[UR10][R192.64+0x10] ;  /* 0x0000100ac0c07981 */ /* 0x000ea2000c1e1d00 */
[----:B------:R-:W-:-:S04]  /*1470*/  ISETP.NE.U32.AND P0, PT, RZ, UR20, PT ;  /* 0x00000014ff007c0c */ /* 0x000fc8000bf05070 */
[----:B------:R-:W-:-:S13]  /*1480*/  ISETP.NE.AND.EX P0, PT, RZ, UR21, PT, P0 ;  /* 0x00000015ff007c0c */ /* 0x000fda000bf05300 */
[----:B------:R-:W0:Y:S02]  /*1490*/  @P0 LDC.64 R210, c[0x0][0x438] ;  /* 0x00010e00ffd20b82 */ /* 0x000e240000000a00 */
[----:B0-----:R-:W-:-:S05]  /*14a0*/  @P0 IMAD.WIDE.U32 R210, R0, 0x20, R210 ;  /* 0x0000002000d20825 */ /* 0x001fca00078e00d2 */
[----:B------:R-:W5:Y:S04]  /*14b0*/  @P0 LDG.E.128 R152, desc[UR10][R210.64] ;  /* 0x0000000ad2980981 */ /* 0x000f68000c1e1d00 */
[----:B------:R0:W5:Y:S01]  /*14c0*/  @P0 LDG.E.128 R156, desc[UR10][R210.64+0x10] ;  /* 0x0000100ad29c0981 */ /* 0x000162000c1e1d00 */
[----:B---3--:R-:W-:Y:S01]  /*14d0*/  FADD.FTZ R209, R185, -UR25 ;  /* 0x80000019b9d17e21 */ /* 0x008fe20008010000 */
[----:B0-----:R-:W-:Y:S01]  /*14e0*/  FADD.FTZ R210, R186, -UR25 ;  /* 0x80000019bad27e21 */ /* 0x001fe20008010000 */
[----:B------:R-:W-:Y:S01]  /*14f0*/  FADD.FTZ R211, R187, -UR25 ;  /* 0x80000019bbd37e21 */ /* 0x000fe20008010000 */
[----:B------:R-:W-:Y:S01]  /*1500*/  FADD.FTZ R198, R184, -UR25 ;  /* 0x80000019b8c67e21 */ /* 0x000fe20008010000 */
[----:B------:R-:W-:Y:S01]  /*1510*/  FMUL.FTZ R218, R209, UR24 ;  /* 0x00000018d1da7c20 */ /* 0x000fe20008410000 */
[----:B------:R-:W-:Y:S01]  /*1520*/  FMUL.FTZ R217, R210, UR24 ;  /* 0x00000018d2d97c20 */ /* 0x000fe20008410000 */
[----:B----4-:R-:W-:-:S02]  /*1530*/  PRMT R216, R191, 0x7632, R216 ;  /* 0x00007632bfd87816 */ /* 0x010fc400000000d8 */
[----:B------:R-:W-:Y:S02]  /*1540*/  SHF.L.U32 R187, R191, 0x10, RZ ;  /* 0x00000010bfbb7819 */ /* 0x000fe400000006ff */
[----:B------:R-:W-:Y:S01]  /*1550*/  PRMT R214, R188, 0x7632, R214 ;  /* 0x00007632bcd67816 */ /* 0x000fe200000000d6 */
[----:B--2---:R-:W-:Y:S01]  /*1560*/  FADD.FTZ R184, R193, -UR25 ;  /* 0x80000019c1b87e21 */ /* 0x004fe20008010000 */
[----:B------:R-:W-:Y:S01]  /*1570*/  FADD.FTZ R191, R194, -UR25 ;  /* 0x80000019c2bf7e21 */ /* 0x000fe20008010000 */
[----:B------:R-:W2:Y:S01]  /*1580*/  LDL R193, [R1+0x170] ;  /* 0x0001700001c17983 */ /* 0x000ea20000100800 */
[----:B------:R-:W-:Y:S01]  /*1590*/  FADD.FTZ R185, R195, -UR25 ;  /* 0x80000019c3b97e21 */ /* 0x000fe20008010000 */
[C---:B------:R-:W-:Y:S02]  /*15a0*/  PRMT R215, R190.reuse, 0x7632, R215 ;  /* 0x00007632bed77816 */ /* 0x040fe400000000d7 */
[----:B------:R-:W3:Y:S01]  /*15b0*/  LDL R194, [R1+0x158] ;  /* 0x0001580001c27983 */ /* 0x000ee20000100800 */
[----:B------:R-:W-:Y:S01]  /*15c0*/  SHF.L.U32 R186, R190, 0x10, RZ ;  /* 0x00000010beba7819 */ /* 0x000fe200000006ff */
[----:B------:R-:W-:-:S02]  /*15d0*/  FADD.FTZ R190, R192, -UR25 ;  /* 0x80000019c0be7e21 */ /* 0x000fc40008010000 */
[----:B------:R-:W4:Y:S01]  /*15e0*/  LDL.LU R195, [R1+0x2c] ;  /* 0x00002c0001c37983 */ /* 0x000f220000300800 */
[----:B------:R-:W-:Y:S01]  /*15f0*/  FMUL.FTZ R213, R211, UR24 ;  /* 0x00000018d3d57c20 */ /* 0x000fe20008410000 */
[----:B------:R-:W-:Y:S02]  /*1600*/  SHF.L.U32 R192, R214, 0x10, RZ ;  /* 0x00000010d6c07819 */ /* 0x000fe400000006ff */
[----:B------:R-:W3:Y:S04]  /*1610*/  LDL.LU R209, [R1+0xb4] ;  /* 0x0000b40001d17983 */ /* 0x000ee80000300800 */
[----:B------:R-:W3:Y:S04]  /*1620*/  LDL.LU R210, [R1+0xcc] ;  /* 0x0000cc0001d27983 */ /* 0x000ee80000300800 */
[----:B------:R-:W2:Y:S04]  /*1630*/  LDL.LU R211, [R1+0xc4] ;  /* 0x0000c40001d37983 */ /* 0x000ea80000300800 */
[----:B------:R-:W3:Y:S01]  /*1640*/  LDL.LU R214, [R1+0x24] ;  /* 0x0000240001d67983 */ /* 0x000ee20000300800 */
[----:B------:R-:W-:Y:S01]  /*1650*/  SHF.L.U32 R212, R188, 0x10, RZ ;  /* 0x00000010bcd47819 */ /* 0x000fe200000006ff */
[----:B------:R-:W-:Y:S01]  /*1660*/  FMUL.FTZ R198, R198, UR24 ;  /* 0x00000018c6c67c20 */ /* 0x000fe20008410000 */
[----:B------:R-:W-:-:S02]  /*1670*/  PRMT R188, R189, 0x7632, R188 ;  /* 0x00007632bdbc7816 */ /* 0x000fc400000000bc */
[----:B------:R-:W-:-:S05]  /*1680*/  SHF.L.U32 R189, R189, 0x10, RZ ;  /* 0x00000010bdbd7819 */ /* 0x000fca00000006ff */
[----:B----4-:R-:W-:Y:S01]  /*1690*/  FADD.FTZ R195, R195, R189 ;  /* 0x000000bdc3c37221 */ /* 0x010fe20000010000 */
[----:B--2---:R-:W-:Y:S01]  /*16a0*/  FFMA.FTZ R211, R198, R212, R211 ;  /* 0x000000d4c6d37223 */ /* 0x004fe200000100d3 */
[----:B---3--:R-:W-:-:S05]  /*16b0*/  FADD.FTZ R214, R214, R212 ;  /* 0x000000d4d6d67221 */ /* 0x008fca0000010000 */
[----:B------:R-:W-:Y:S04]  /*16c0*/  STL [R1+0x24], R214 ;  /* 0x000024d601007387 */ /* 0x000fe80000100800 */
[----:B------:R0:W-:Y:S04]  /*16d0*/  STL [R1+0xc4], R211 ;  /* 0x0000c4d301007387 */ /* 0x0001e80000100800 */
[----:B------:R1:W-:Y:S01]  /*16e0*/  STL [R1+0x2c], R195 ;  /* 0x00002cc301007387 */ /* 0x0003e20000100800 */
[----:B0-----:R-:W-:-:S03]  /*16f0*/  FMUL.FTZ R211, R193, R189 ;  /* 0x000000bdc1d37220 */ /* 0x001fc60000410000 */
[----:B-1----:R-:W2:Y:S04]  /*1700*/  LDL.LU R195, [R1+0xbc] ;  /* 0x0000bc0001c37983 */ /* 0x002ea80000300800 */
[----:B------:R-:W3:Y:S01]  /*1710*/  LDL R193, [R1+0x160] ;  /* 0x0001600001c17983 */ /* 0x000ee20000100800 */
[----:B------:R-:W-:Y:S01]  /*1720*/  FFMA.FTZ R210, R217, R189, R210 ;  /* 0x000000bdd9d27223 */ /* 0x000fe200000100d2 */
[----:B------:R-:W-:Y:S01]  /*1730*/  FMUL.FTZ R221, R221, R212 ;  /* 0x000000d4dddd7220 */ /* 0x000fe20000410000 */
[----:B------:R-:W-:Y:S01]  /*1740*/  FMUL.FTZ R212, R190, UR24 ;  /* 0x00000018bed47c20 */ /* 0x000fe20008410000 */
[----:B------:R-:W-:Y:S02]  /*1750*/  SHF.L.U32 R189, R215, 0x10, RZ ;  /* 0x00000010d7bd7819 */ /* 0x000fe400000006ff */
[----:B------:R0:W-:Y:S01]  /*1760*/  STL [R1+0xcc], R210 ;  /* 0x0000ccd201007387 */ /* 0x0001e20000100800 */
[----:B------:R-:W-:Y:S01]  /*1770*/  FFMA.FTZ R209, R212, R186, R209 ;  /* 0x000000bad4d17223 */ /* 0x000fe200000100d1 */
[----:B------:R-:W-:-:S02]  /*1780*/  FADD.FTZ R80, R80, R186 ;  /* 0x000000ba50507221 */ /* 0x000fc40000010000 */
[----:B------:R-:W4:Y:S01]  /*1790*/  LDL R190, [R1+0x16c] ;  /* 0x00016c0001be7983 */ /* 0x000f220000100800 */
[----:B------:R-:W-:Y:S01]  /*17a0*/  FMUL.FTZ R194, R194, R186 ;  /* 0x000000bac2c27220 */ /* 0x000fe20000410000 */
[----:B------:R-:W-:Y:S02]  /*17b0*/  SHF.L.U32 R186, R216, 0x10, RZ ;  /* 0x00000010d8ba7819 */ /* 0x000fe400000006ff */
[----:B------:R-:W4:Y:S01]  /*17c0*/  LDL.LU R215, [R1+0x30] ;  /* 0x0000300001d77983 */ /* 0x000f220000300800 */
[----:B0-----:R-:W-:-:S03]  /*17d0*/  FMUL.FTZ R210, R191, UR24 ;  /* 0x00000018bfd27c20 */ /* 0x001fc60008410000 */
[----:B------:R-:W4:Y:S04]  /*17e0*/  LDL.LU R191, [R1+0x28] ;  /* 0x0000280001bf7983 */ /* 0x000f280000300800 */
[----:B------:R-:W-:Y:S04]  /*17f0*/  STL [R1+0x18], R211 ;  /* 0x000018d301007387 */ /* 0x000fe80000100800 */
[----:B------:R-:W4:Y:S01]  /*1800*/  LDL.LU R216, [R1+0xd0] ;  /* 0x0000d00001d87983 */ /* 0x000f220000300800 */
[----:B------:R-:W-:-:S03]  /*1810*/  FADD.FTZ R82, R82, R187 ;  /* 0x000000bb52527221 */ /* 0x000fc60000010000 */
[----:B------:R0:W-:Y:S04]  /*1820*/  STL [R1+0xb4], R209 ;  /* 0x0000b4d101007387 */ /* 0x0001e80000100800 */
[----:B------:R-:W4:Y:S04]  /*1830*/  LDL R214, [R1+0x174] ;  /* 0x0001740001d67983 */ /* 0x000f280000100800 */
[----:B------:R-:W-:Y:S01]  /*1840*/  STL [R1+0x10], R194 ;  /* 0x000010c201007387 */ /* 0x000fe20000100800 */
[-C--:B--2---:R-:W-:Y:S01]  /*1850*/  FFMA.FTZ R195, R210, R187.reuse, R195 ;  /* 0x000000bbd2c37223 */ /* 0x084fe200000100c3 */
[----:B---3--:R-:W-:-:S04]  /*1860*/  FMUL.FTZ R193, R193, R187 ;  /* 0x000000bbc1c17220 */ /* 0x008fc80000410000 */
[----:B------:R1:W-:Y:S04]  /*1870*/  STL [R1+0xbc], R195 ;  /* 0x0000bcc301007387 */ /* 0x0003e80000100800 */
[----:B------:R-:W2:Y:S01]  /*1880*/  LDL.LU R187, [R1+0xc8] ;  /* 0x0000c80001bb7983 */ /* 0x000ea20000300800 */
[----:B------:R-:W-:-:S03]  /*1890*/  SHF.L.U32 R188, R188, 0x10, RZ ;  /* 0x00000010bcbc7819 */ /* 0x000fc600000006ff */
[----:B0-----:R-:W3:Y:S04]  /*18a0*/  LDL.LU R209, [R1+0xb8] ;  /* 0x0000b80001d17983 */ /* 0x001ee80000300800 */
[----:B-1----:R-:W3:Y:S01]  /*18b0*/  LDL R195, [R1+0x15c] ;  /* 0x00015c0001c37983 */ /* 0x002ee20000100800 */
[----:B----4-:R-:W-:-:S05]  /*18c0*/  FADD.FTZ R191, R191, R192 ;  /* 0x000000c0bfbf7221 */ /* 0x010fca0000010000 */
[----:B------:R0:W-:Y:S01]  /*18d0*/  STL [R1+0x28], R191 ;  /* 0x000028bf01007387 */ /* 0x0001e20000100800 */
[----:B------:R-:W-:Y:S01]  /*18e0*/  FFMA.FTZ R216, R213, R188, R216 ;  /* 0x000000bcd5d87223 */ /* 0x000fe200000100d8 */
[----:B0-----:R-:W-:Y:S01]  /*18f0*/  FMUL.FTZ R191, R190, R192 ;  /* 0x000000c0bebf7220 */ /* 0x001fe20000410000 */
[----:B------:R-:W-:-:S04]  /*1900*/  FADD.FTZ R190, RZ, R221 ;  /* 0x000000ddffbe7221 */ /* 0x000fc80000010000 */
[----:B------:R-:W-:Y:S01]  /*1910*/  FADD.FTZ R190, R190, R191 ;  /* 0x000000bfbebe7221 */ /* 0x000fe20000010000 */
[----:B--2---:R-:W-:-:S05]  /*1920*/  FFMA.FTZ R187, R218, R192, R187 ;  /* 0x000000c0dabb7223 */ /* 0x004fca00000100bb */
[----:B------:R0:W-:Y:S04]  /*1930*/  STL [R1+0xc8], R187 ;  /* 0x0000c8bb01007387 */ /* 0x0001e80000100800 */
[----:B------:R-:W-:Y:S04]  /*1940*/  STL [R1+0x8], R193 ;  /* 0x000008c101007387 */ /* 0x000fe80000100800 */
[----:B------:R1:W-:Y:S01]  /*1950*/  STL [R1+0x1c], R191 ;  /* 0x00001cbf01007387 */ /* 0x0003e20000100800 */
[----:B0-----:R-:W-:-:S03]  /*1960*/  FFMA.FTZ R187, R198, R221, RZ ;  /* 0x000000ddc6bb7223 */ /* 0x001fc600000100ff */
[----:B------:R-:W-:Y:S01]  /*1970*/  STL [R1+0xd0], R216 ;  /* 0x0000d0d801007387 */ /* 0x000fe20000100800 */
[----:B------:R-:W-:-:S03]  /*1980*/  FFMA.FTZ R187, R218, R191, R187 ;  /* 0x000000bfdabb7223 */ /* 0x000fc600000100bb */
[----:B------:R-:W2:Y:S04]  /*1990*/  LDL.LU R192, [R1+0xc0] ;  /* 0x0000c00001c07983 */ /* 0x000ea80000300800 */
[----:B-1----:R-:W4:Y:S01]  /*19a0*/  LDL R191, [R1+0x164] ;  /* 0x0001640001bf7983 */ /* 0x002f220000100800 */
[----:B------:R-:W-:Y:S01]  /*19b0*/  FADD.FTZ R215, R215, R188 ;  /* 0x000000bcd7d77221 */ /* 0x000fe20000010000 */
[----:B------:R-:W-:Y:S01]  /*19c0*/  FMUL.FTZ R214, R214, R188 ;  /* 0x000000bcd6d67220 */ /* 0x000fe20000410000 */
[----:B------:R-:W-:Y:S01]  /*19d0*/  FADD.FTZ R188, R190, R211 ;  /* 0x000000d3bebc7221 */ /* 0x000fe20000010000 */
[----:B------:R-:W-:Y:S01]  /*19e0*/  FFMA.FTZ R187, R217, R211, R187 ;  /* 0x000000d3d9bb7223 */ /* 0x000fe200000100bb */
[----:B------:R-:W-:Y:S01]  /*19f0*/  FMUL.FTZ R211, R184, UR24 ;  /* 0x00000018b8d37c20 */ /* 0x000fe20008410000 */
[----:B------:R-:W-:Y:S03]  /*1a00*/  STL [R1+0x30], R215 ;  /* 0x000030d701007387 */ /* 0x000fe60000100800 */
[----:B---3--:R-:W-:Y:S01]  /*1a10*/  FFMA.FTZ R209, R211, R189, R209 ;  /* 0x000000bdd3d17223 */ /* 0x008fe200000100d1 */
[----:B------:R-:W-:Y:S01]  /*1a20*/  STL [R1+0x14], R214 ;  /* 0x000014d601007387 */ /* 0x000fe20000100800 */
[----:B------:R-:W-:-:S03]  /*1a30*/  FADD.FTZ R184, R188, R214 ;  /* 0x000000d6bcb87221 */ /* 0x000fc60000010000 */
[----:B------:R0:W-:Y:S01]  /*1a40*/  STL [R1+0xb8], R209 ;  /* 0x0000b8d101007387 */ /* 0x0001e20000100800 */
[----:B------:R-:W-:Y:S01]  /*1a50*/  FMUL.FTZ R188, R195, R189 ;  /* 0x000000bdc3bc7220 */ /* 0x000fe20000410000 */
[----:B0-----:R-:W-:-:S04]  /*1a60*/  FMUL.FTZ R209, R185, UR24 ;  /* 0x00000018b9d17c20 */ /* 0x001fc80008410000 */
        /* <DEDUP_REMOVED lines=10> */
[----:B------:R-:W-:Y:S01]  /*1b10*/  IADD3 R214, PT, PT, R0, 0x80, RZ ;  /* 0x0000008000d67810 */ /* 0x000fe20007ffe0ff */
[-C--:B--2---:R-:W-:Y:S01]  /*1b20*/  FFMA.FTZ R192, R209, R186.reuse, R192 ;  /* 0x000000bad1c07223 */ /* 0x084fe200000100c0 */
[----:B----4-:R-:W-:-:S04]  /*1b30*/  FMUL.FTZ R185, R191, R186 ;  /* 0x000000babfb97220 */ /* 0x010fc80000410000 */
[----:B------:R0:W-:Y:S04]  /*1b40*/  STL [R1+0xc0], R192 ;  /* 0x0000c0c001007387 */ /* 0x0001e80000100800 */
[----:B------:R0:W-:Y:S01]  /*1b50*/  STL [R1+0x4], R185 ;  /* 0x000004b901007387 */ /* 0x0001e20000100800 */
[----:B------:R-:W-:Y:S01]  /*1b60*/  FADD.FTZ R216, R184, R185 ;  /* 0x000000b9b8d87221 */ /* 0x000fe20000010000 */
[----:B------:R-:W-:-:S07]  /*1b70*/  FFMA.FTZ R215, R209, R185, R187 ;  /* 0x000000b9d1d77223 */ /* 0x000fce00000100bb */
.L_x_8111:
[----:B------:R-:W-:Y:S05]  /*1b80*/  BSYNC.RECONVERGENT B0 ;  /* 0x0000000000007941 */ /* 0x000fea0003800200 */
.L_x_8110:
[----:B------:R-:W-:Y:S04]  /*1b90*/  BSSY.RECONVERGENT B0, `(.L_x_8112) ;  /* 0x000006d000007945 */ /* 0x000fe80003800200 */
[----:B------:R-:W-:Y:S05]  /*1ba0*/  @!P4 BRA `(.L_x_8113) ;  /* 0x0000000400acc947 */ /* 0x000fea0003800000 */
[----:B0-----:R-:W0:Y:S01]  /*1bb0*/  LDC.64 R192, c[0x0][0x3a8] ;  /* 0x0000ea00ffc07b82 */ /* 0x001e220000000a00 */
[----:B------:R-:W2:Y:S07]  /*1bc0*/  LDL.LU R251, [R1+0xac] ;  /* 0x0000ac0001fb7983 */ /* 0x000eae0000300800 */
[----:B------:R-:W1:Y:S01]  /*1bd0*/  LDC.64 R188, c[0x0][0x428] ;  /* 0x00010a00ffbc7b82 */ /* 0x000e620000000a00 */
[----:B------:R-:W-:Y:S01]  /*1be0*/  ISETP.NE.U32.AND P0, PT, RZ, UR20, PT ;  /* 0x00000014ff007c0c */ /* 0x000fe2000bf05070 */
[----:B------:R-:W3:Y:S01]  /*1bf0*/  LDL R252, [R1+0x150] ;  /* 0x0001500001fc7983 */ /* 0x000ee20000100800 */
[----:B0-----:R-:W-:-:S05]  /*1c00*/  IMAD.WIDE.U32 R192, R214, 0x20, R192 ;  /* 0x00000020d6c07825 */ /* 0x001fca00078e00c0 */
[----:B------:R-:W4:Y:S01]  /*1c10*/  LDG.E.128 R184, desc[UR10][R192.64] ;  /* 0x0000000ac0b87981 */ /* 0x000f22000c1e1d00 */
[----:B-1----:R-:W-:-:S06]  /*1c20*/  IMAD.WIDE.U32 R188, R214, 0x10, R188 ;  /* 0x00000010d6bc7825 */ /* 0x002fcc00078e00bc */
[----:B------:R-:W2:Y:S04]  /*1c30*/  LDG.E.128 R188, desc[UR10][R188.64] ;  /* 0x0000000abcbc7981 */ /* 0x000ea8000c1e1d00 */
[----:B------:R-:W3:Y:S01]  /*1c40*/  LDG.E.128 R192, desc[UR10][R192.64+0x10] ;  /* 0x0000100ac0c07981 */ /* 0x000ee2000c1e1d00 */
[----:B------:R-:W-:-:S13]  /*1c50*/  ISETP.NE.AND.EX P0, PT, RZ, UR21, PT, P0 ;  /* 0x00000015ff007c0c */ /* 0x000fda000bf05300 */
[----:B------:R-:W0:Y:S02]  /*1c60*/  @P0 LDC.64 R204, c[0x0][0x438] ;  /* 0x00010e00ffcc0b82 */ /* 0x000e240000000a00 */
[----:B0-----:R-:W-:-:S05]  /*1c70*/  @P0 IMAD.WIDE.U32 R204, R214, 0x20, R204 ;  /* 0x00000020d6cc0825 */ /* 0x001fca00078e00cc */
[----:B------:R-:W5:Y:S04]  /*1c80*/  @P0 LDG.E.128 R24, desc[UR10][R204.64] ;  /* 0x0000000acc180981 */ /* 0x000f68000c1e1d00 */
[----:B------:R0:W5:Y:S01]  /*1c90*/  @P0 LDG.E.128 R20, desc[UR10][R204.64+0x10] ;  /* 0x0000100acc140981 */ /* 0x000162000c1e1d00 */
[----:B----4-:R-:W-:Y:S01]  /*1ca0*/  FADD.FTZ R200, R186, -UR25 ;  /* 0x80000019bac87e21 */ /* 0x010fe20008010000 */
[----:B0-----:R-:W-:Y:S01]  /*1cb0*/  FADD.FTZ R204, R184, -UR25 ;  /* 0x80000019b8cc7e21 */ /* 0x001fe20008010000 */
[----:B------:R-:W-:Y:S01]  /*1cc0*/  FADD.FTZ R203, R187, -UR25 ;  /* 0x80000019bbcb7e21 */ /* 0x000fe20008010000 */
[----:B------:R-:W-:Y:S01]  /*1cd0*/  FADD.FTZ R199, R185, -UR25 ;  /* 0x80000019b9c77e21 */ /* 0x000fe20008010000 */
[C---:B--2---:R-:W-:Y:S02]  /*1ce0*/  PRMT R248, R189.reuse, 0x7632, R248 ;  /* 0x00007632bdf87816 */ /* 0x044fe400000000f8 */
[----:B------:R-:W-:-:S02]  /*1cf0*/  SHF.L.U32 R186, R189, 0x10, RZ ;  /* 0x00000010bdba7819 */ /* 0x000fc400000006ff */
[----:B------:R-:W-:Y:S01]  /*1d00*/  PRMT R247, R188, 0x7632, R247 ;  /* 0x00007632bcf77816 */ /* 0x000fe200000000f7 */
[----:B---3--:R-:W-:Y:S01]  /*1d10*/  FADD.FTZ R189, R192, -UR25 ;  /* 0x80000019c0bd7e21 */ /* 0x008fe20008010000 */
[----:B------:R-:W-:Y:S01]  /*1d20*/  SHF.L.U32 R187, R188, 0x10, RZ ;  /* 0x00000010bcbb7819 */ /* 0x000fe200000006ff */
[----:B------:R-:W-:Y:S01]  /*1d30*/  FADD.FTZ R184, R193, -UR25 ;  /* 0x80000019c1b87e21 */ /* 0x000fe20008010000 */
[----:B------:R-:W2:Y:S01]  /*1d40*/  LDL R192, [R1+0x148] ;  /* 0x0001480001c07983 */ /* 0x000ea20000100800 */
[----:B------:R-:W-:Y:S01]  /*1d50*/  FADD.FTZ R188, R194, -UR25 ;  /* 0x80000019c2bc7e21 */ /* 0x000fe20008010000 */
[----:B------:R-:W-:Y:S02]  /*1d60*/  FADD.FTZ R185, R195, -UR25 ;  /* 0x80000019c3b97e21 */ /* 0x000fe40008010000 */
[----:B------:R-:W3:Y:S04]  /*1d70*/  LDL R193, [R1+0x138] ;  /* 0x0001380001c17983 */ /* 0x000ee80000100800 */
[----:B------:R-:W4:Y:S04]  /*1d80*/  LDL.LU R194, [R1+0x94] ;  /* 0x0000940001c27983 */ /* 0x000f280000300800 */
[----:B------:R-:W3:Y:S01]  /*1d90*/  LDL.LU R195, [R1+0xa4] ;  /* 0x0000a40001c37983 */ /* 0x000ee20000300800 */
[----:B------:R-:W-:Y:S01]  /*1da0*/  FMUL.FTZ R208, R204, UR24 ;  /* 0x00000018ccd07c20 */ /* 0x000fe20008410000 */
[----:B------:R-:W-:Y:S01]  /*1db0*/  FMUL.FTZ R206, R200, UR24 ;  /* 0x00000018c8ce7c20 */ /* 0x000fe20008410000 */
[C---:B------:R-:W-:Y:S01]  /*1dc0*/  PRMT R249, R190.reuse, 0x7632, R249 ;  /* 0x00007632bef97816 */ /* 0x040fe200000000f9 */
[----:B------:R-:W-:Y:S01]  /*1dd0*/  FMUL.FTZ R205, R203, UR24 ;  /* 0x00000018cbcd7c20 */ /* 0x000fe20008410000 */
[----:B------:R-:W-:Y:S01]  /*1de0*/  SHF.L.U32 R246, R190, 0x10, RZ ;  /* 0x00000010bef67819 */ /* 0x000fe200000006ff */
[----:B------:R-:W-:Y:S01]  /*1df0*/  FADD.FTZ R84, R84, R187 ;  /* 0x000000bb54547221 */ /* 0x000fe20000010000 */
[----:B------:R-:W-:Y:S01]  /*1e00*/  SHF.L.U32 R190, R247, 0x10, RZ ;  /* 0x00000010f7be7819 */ /* 0x000fe200000006ff */
[----:B------:R-:W-:Y:S01]  /*1e10*/  FMUL.FTZ R204, R189, UR24 ;  /* 0x00000018bdcc7c20 */ /* 0x000fe20008410000 */
[----:B------:R-:W-:Y:S01]  /*1e20*/  FFMA.FTZ R251, R206, R186, R251 ;  /* 0x000000bacefb7223 */ /* 0x000fe200000100fb */
[----:B------:R-:W4:Y:S01]  /*1e30*/  LDL R203, [R1+0x154] ;  /* 0x0001540001cb7983 */ /* 0x000f220000100800 */
[----:B------:R-:W-:-:S03]  /*1e40*/  PRMT R250, R191, 0x7632, R250 ;  /* 0x00007632bffa7816 */ /* 0x000fc600000000fa */
[----:B------:R-:W4:Y:S01]  /*1e50*/  LDL R247, [R1+0x140] ;  /* 0x0001400001f77983 */ /* 0x000f220000100800 */
[----:B------:R-:W-:Y:S01]  /*1e60*/  SHF.L.U32 R189, R249, 0x10, RZ ;  /* 0x00000010f9bd7819 */ /* 0x000fe200000006ff */
[----:B------:R-:W-:Y:S01]  /*1e70*/  FADD.FTZ R72, R72, R246 ;  /* 0x000000f648487221 */ /* 0x000fe20000010000 */
[----:B------:R-:W-:Y:S01]  /*1e80*/  FADD.FTZ R86, R86, R186 ;  /* 0x000000ba56567221 */ /* 0x000fe20000010000 */
[-C--:B--2---:R-:W-:Y:S01]  /*1e90*/  FMUL.FTZ R192, R192, R187.reuse ;  /* 0x000000bbc0c07220 */ /* 0x084fe20000410000 */
[----:B---3--:R-:W-:Y:S01]  /*1ea0*/  FFMA.FTZ R195, R208, R187, R195 ;  /* 0x000000bbd0c37223 */ /* 0x008fe200000100c3 */
[----:B------:R-:W-:Y:S02]  /*1eb0*/  SHF.L.U32 R187, R248, 0x10, RZ ;  /* 0x00000010f8bb7819 */ /* 0x000fe400000006ff */
[----:B------:R-:W2:Y:S01]  /*1ec0*/  LDL.LU R248, [R1+0xb0] ;  /* 0x0000b00001f87983 */ /* 0x000ea20000300800 */
[----:B----4-:R-:W-:-:S03]  /*1ed0*/  FFMA.FTZ R194, R204, R246, R194 ;  /* 0x000000f6ccc27223 */ /* 0x010fc600000100c2 */
[----:B------:R-:W-:Y:S01]  /*1ee0*/  STL [R1+0xa4], R195 ;  /* 0x0000a4c301007387 */ /* 0x000fe20000100800 */
[----:B------:R-:W-:-:S03]  /*1ef0*/  FMUL.FTZ R249, R193, R246 ;  /* 0x000000f6c1f97220 */ /* 0x000fc60000410000 */
[----:B------:R-:W-:Y:S04]  /*1f00*/  STL [R1], R192 ;  /* 0x000000c001007387 */ /* 0x000fe80000100800 */
[----:B------:R0:W-:Y:S02]  /*1f10*/  STL [R1+0xac], R251 ;  /* 0x0000acfb01007387 */ /* 0x0001e40000100800 */
[----:B0-----:R-:W-:Y:S02]  /*1f20*/  FMUL.FTZ R251, R252, R186 ;  /* 0x000000bafcfb7220 */ /* 0x001fe40000410000 */
[----:B------:R-:W3:Y:S01]  /*1f30*/  LDL R252, [R1+0x14c] ;  /* 0x00014c0001fc7983 */ /* 0x000ee20000100800 */
[----:B------:R-:W-:-:S03]  /*1f40*/  SHF.L.U32 R186, R250, 0x10, RZ ;  /* 0x00000010faba7819 */ /* 0x000fc600000006ff */
[----:B------:R-:W4:Y:S04]  /*1f50*/  LDL.LU R246, [R1+0x9c] ;  /* 0x00009c0001f67983 */ /* 0x000f280000300800 */
[----:B------:R0:W-:Y:S04]  /*1f60*/  STL [R1+0x94], R194 ;  /* 0x000094c201007387 */ /* 0x0001e80000100800 */
[----:B------:R-:W3:Y:S04]  /*1f70*/  LDL.LU R250, [R1+0xa8] ;  /* 0x0000a80001fa7983 */ /* 0x000ee80000300800 */
[----:B------:R-:W4:Y:S04]  /*1f80*/  LDL.LU R200, [R1+0x98] ;  /* 0x0000980001c87983 */ /* 0x000f280000300800 */
[----:B------:R-:W4:Y:S04]  /*1f90*/  LDL R195, [R1+0x13c] ;  /* 0x00013c0001c37983 */ /* 0x000f280000100800 */
[----:B0-----:R-:W4:Y:S04]  /*1fa0*/  LDL.LU R194, [R1+0xa0] ;  /* 0x0000a00001c27983 */ /* 0x001f280000300800 */
[----:B------:R-:W4:Y:S01]  /*1fb0*/  LDL R193, [R1+0x144] ;  /* 0x0001440001c17983 */ /* 0x000f220000100800 */
[----:B------:R-:W-:Y:S01]  /*1fc0*/  FMUL.FTZ R207, R199, UR24 ;  /* 0x00000018c7cf7c20 */ /* 0x000fe20008410000 */
[----:B------:R-:W-:Y:S01]  /*1fd0*/  SHF.L.U32 R191, R191, 0x10, RZ ;  /* 0x00000010bfbf7819 */ /* 0x000fe200000006ff */
[----:B------:R-:W-:Y:S01]  /*1fe0*/  FMUL.FTZ R199, R188, UR24 ;  /* 0x00000018bcc77c20 */ /* 0x000fe20008410000 */
[----:B------:R-:W-:Y:S01]  /*1ff0*/  FADD.FTZ R188, R216, R192 ;  /* 0x000000c0d8bc7221 */ /* 0x000fe20000010000 */
[----:B------:R-:W-:Y:S01]  /*2000*/  FFMA.FTZ R192, R208, R192, R215 ;  /* 0x000000c0d0c07223 */ /* 0x000fe200000100d7 */
[----:B------:R-:W-:Y:S01]  /*2010*/  FADD.FTZ R85, R85, R190 ;  /* 0x000000be55557221 */ /* 0x000fe20000010000 */
[----:B------:R-:W-:Y:S01]  /*2020*/  FADD.FTZ R87, R87, R187 ;  /* 0x000000bb57577221 */ /* 0x000fe20000010000 */
[----:B------:R-:W-:Y:S01]  /*2030*/  FMUL.FTZ R247, R247, R191 ;  /* 0x000000bff7f77220 */ /* 0x000fe20000410000 */
[----:B------:R-:W-:Y:S01]  /*2040*/  FADD.FTZ R74, R74, R191 ;  /* 0x000000bf4a4a7221 */ /* 0x000fe20000010000 */
[----:B------:R-:W-:Y:S01]  /*2050*/  FADD.FTZ R73, R73, R189 ;  /* 0x000000bd49497221 */ /* 0x000fe20000010000 */
[----:B------:R-:W-:Y:S01]  /*2060*/  FADD.FTZ R75, R75, R186 ;  /* 0x000000ba4b4b7221 */ /* 0x000fe20000010000 */
[----:B------:R-:W-:Y:S01]  /*2070*/  IADD3 R214, PT, PT, R214, 0x80, RZ ;  /* 0x00000080d6d67810 */ /* 0x000fe20007ffe0ff */
[----:B--2---:R-:W-:Y:S01]  /*2080*/  FFMA.FTZ R248, R205, R187, R248 ;  /* 0x000000bbcdf87223 */ /* 0x004fe200000100f8 */
[----:B---3--:R-:W-:Y:S01]  /*2090*/  FFMA.FTZ R250, R207, R190, R250 ;  /* 0x000000becffa7223 */ /* 0x008fe200000100fa */
[----:B----4-:R-:W-:-:S04]  /*20a0*/  FFMA.FTZ R246, R199, R191, R246 ;  /* 0x000000bfc7f67223 */ /* 0x010fc800000100f6 */
[----:B------:R0:W-:Y:S02]  /*20b0*/  STL [R1+0xa8], R250 ;  /* 0x0000a8fa01007387 */ /* 0x0001e40000100800 */
[----:B0-----:R-:W-:Y:S01]  /*20c0*/  FMUL.FTZ R250, R203, R187 ;  /* 0x000000bbcbfa7220 */ /* 0x001fe20000410000 */
[----:B------:R-:W-:Y:S01]  /*20d0*/  FMUL.FTZ R203, R184, UR24 ;  /* 0x00000018b8cb7c20 */ /* 0x000fe20008410000 */
[----:B------:R-:W-:Y:S03]  /*20e0*/  STL [R1+0x9c], R246 ;  /* 0x00009cf601007387 */ /* 0x000fe60000100800 */
[----:B------:R-:W-:Y:S01]  /*20f0*/  FFMA.FTZ R200, R203, R189, R200 ;  /* 0x000000bdcbc87223 */ /* 0x000fe200000100c8 */
[----:B------:R-:W-:Y:S01]  /*2100*/  STL [R1+0xb0], R248 ;  /* 0x0000b0f801007387 */ /* 0x000fe20000100800 */
[----:B------:R-:W-:-:S03]  /*2110*/  FMUL.FTZ R252, R252, R190 ;  /* 0x000000befcfc7220 */ /* 0x000fc60000410000 */
[----:B------:R0:W-:Y:S01]  /*2120*/  STL [R1+0x98], R200 ;  /* 0x000098c801007387 */ /* 0x0001e20000100800 */
[----:B------:R-:W-:Y:S01]  /*2130*/  FADD.FTZ R188, R188, R252 ;  /* 0x000000fcbcbc7221 */ /* 0x000fe20000010000 */
[----:B------:R-:W-:Y:S01]  /*2140*/  FFMA.FTZ R190, R207, R252, R192 ;  /* 0x000000fccfbe7223 */ /* 0x000fe200000100c0 */
[----:B0-----:R-:W-:-:S04]  /*2150*/  FMUL.FTZ R200, R185, UR24 ;  /* 0x00000018b9c87c20 */ /* 0x001fc80008410000 */
[----:B------:R-:W-:Y:S01]  /*2160*/  FFMA.FTZ R194, R200, R186, R194 ;  /* 0x000000bac8c27223 */ /* 0x000fe200000100c2 */
[----:B------:R-:W-:Y:S01]  /*2170*/  FADD.FTZ R187, R188, R251 ;  /* 0x000000fbbcbb7221 */ /* 0x000fe20000010000 */
[----:B------:R-:W-:-:S03]  /*2180*/  FFMA.FTZ R190, R206, R251, R190 ;  /* 0x000000fbcebe7223 */ /* 0x000fc600000100be */
        /* <DEDUP_REMOVED lines=12> */
[----:B-1----:R-:W-:-:S07]  /*2250*/  FFMA.FTZ R215, R200, R246, R184 ;  /* 0x000000f6c8d77223 */ /* 0x002fce00000100b8 */
.L_x_8113:
[----:B------:R-:W-:Y:S05]  /*2260*/  BSYNC.RECONVERGENT B0 ;  /* 0x0000000000007941 */ /* 0x000fea0003800200 */
.L_x_8112:
[----:B------:R-:W-:Y:S04]  /*2270*/  BSSY.RECONVERGENT B0, `(.L_x_8114) ;  /* 0x000006c000007945 */ /* 0x000fe80003800200 */
[----:B------:R-:W-:Y:S05]  /*2280*/  @!P3 BRA `(.L_x_8115) ;  /* 0x0000000400a8b947 */ /* 0x000fea0003800000 */
[----:B0-----:R-:W0:Y:S01]  /*2290*/  LDC.64 R184, c[0x0][0x428] ;  /* 0x00010a00ffb87b82 */ /* 0x001e220000000a00 */
[----:B------:R-:W2:Y:S04]  /*22a0*/  LDL R245, [R1+0x128] ;  /* 0x0001280001f57983 */ /* 0x000ea80000100800 */
[----:B------:R-:W3:Y:S03]  /*22b0*/  LDL R243, [R1+0x130] ;  /* 0x0001300001f37983 */ /* 0x000ee60000100800 */
[----:B------:R-:W1:Y:S01]  /*22c0*/  LDC.64 R2, c[0x0][0x3a8] ;  /* 0x0000ea00ff027b82 */ /* 0x000e620000000a00 */
[----:B------:R-:W4:Y:S04]  /*22d0*/  LDL R241, [R1+0x118] ;  /* 0x0001180001f17983 */ /* 0x000f280000100800 */
[----:B------:R-:W3:Y:S01]  /*22e0*/  LDL R244, [R1+0x12c] ;  /* 0x00012c0001f47983 */ /* 0x000ee20000100800 */
[----:B0-----:R-:W-:-:S06]  /*22f0*/  IMAD.WIDE.U32 R184, R214, 0x10, R184 ;  /* 0x00000010d6b87825 */ /* 0x001fcc00078e00b8 */
[----:B------:R-:W2:Y:S01]  /*2300*/  LDG.E.128 R184, desc[UR10][R184.64] ;  /* 0x0000000ab8b87981 */ /* 0x000ea2000c1e1d00 */
[----:B-1----:R-:W-:-:S05]  /*2310*/  IMAD.WIDE.U32 R2, R214, 0x20, R2 ;  /* 0x00000020d6027825 */ /* 0x002fca00078e0002 */
[----:B------:R-:W4:Y:S04]  /*2320*/  LDG.E.128 R4, desc[UR10][R2.64] ;  /* 0x0000000a02047981 */ /* 0x000f28000c1e1d00 */
[----:B------:R0:W3:Y:S01]  /*2330*/  LDG.E.128 R188, desc[UR10][R2.64+0x10] ;  /* 0x0000100a02bc7981 */ /* 0x0000e2000c1e1d00 */
[----:B------:R-:W-:-:S04]  /*2340*/  ISETP.NE.U32.AND P0, PT, RZ, UR20, PT ;  /* 0x00000014ff007c0c */ /* 0x000fc8000bf05070 */
[----:B------:R-:W-:-:S13]  /*2350*/  ISETP.NE.AND.EX P0, PT, RZ, UR21, PT, P0 ;  /* 0x00000015ff007c0c */ /* 0x000fda000bf05300 */
[----:B0-----:R-:W0:Y:S02]  /*2360*/  @P0 LDC.64 R2, c[0x0][0x438] ;  /* 0x00010e00ff020b82 */ /* 0x001e240000000a00 */
[----:B0-----:R-:W-:-:S05]  /*2370*/  @P0 IMAD.WIDE.U32 R2, R214, 0x20, R2 ;  /* 0x00000020d6020825 */ /* 0x001fca00078e0002 */
[----:B------:R-:W5:Y:S04]  /*2380*/  @P0 LDG.E.128 R160, desc[UR10][R2.64] ;  /* 0x0000000a02a00981 */ /* 0x000f68000c1e1d00 */
[----:B------:R4:W5:Y:S01]  /*2390*/  @P0 LDG.E.128 R164, desc[UR10][R2.64+0x10] ;  /* 0x0000100a02a40981 */ /* 0x000962000c1e1d00 */
[C---:B--2---:R-:W-:Y:S02]  /*23a0*/  PRMT R240, R186.reuse, 0x7632, R240 ;  /* 0x00007632baf07816 */ /* 0x044fe400000000f0 */
[----:B------:R-:W-:Y:S02]  /*23b0*/  SHF.L.U32 R194, R186, 0x10, RZ ;  /* 0x00000010bac27819 */ /* 0x000fe400000006ff */
[----:B------:R-:W2:Y:S01]  /*23c0*/  LDL.LU R186, [R1+0x84] ;  /* 0x0000840001ba7983 */ /* 0x000ea20000300800 */
[----:B------:R-:W-:-:S02]  /*23d0*/  PRMT R242, R187, 0x7632, R242 ;  /* 0x00007632bbf27816 */ /* 0x000fc400000000f2 */
[----:B------:R-:W-:Y:S02]  /*23e0*/  SHF.L.U32 R195, R187, 0x10, RZ ;  /* 0x00000010bbc37819 */ /* 0x000fe400000006ff */
[----:B------:R-:W2:Y:S01]  /*23f0*/  LDL.LU R187, [R1+0x8c] ;  /* 0x00008c0001bb7983 */ /* 0x000ea20000300800 */
[----:B----4-:R-:W-:Y:S01]  /*2400*/  FADD.FTZ R3, R6, -UR25 ;  /* 0x8000001906037e21 */ /* 0x010fe20008010000 */
[----:B---3--:R-:W-:Y:S02]  /*2410*/  FADD.FTZ R6, R189, -UR25 ;  /* 0x80000019bd067e21 */ /* 0x008fe40008010000 */
[----:B------:R-:W3:Y:S01]  /*2420*/  LDL.LU R189, [R1+0x74] ;  /* 0x0000740001bd7983 */ /* 0x000ee20000300800 */
[----:B------:R-:W-:Y:S01]  /*2430*/  FADD.FTZ R193, R4, -UR25 ;  /* 0x8000001904c17e21 */ /* 0x000fe20008010000 */
[----:B------:R-:W-:Y:S01]  /*2440*/  FADD.FTZ R2, R5, -UR25 ;  /* 0x8000001905027e21 */ /* 0x000fe20008010000 */
[C---:B------:R-:W-:Y:S01]  /*2450*/  SHF.L.U32 R4, R184.reuse, 0x10, RZ ;  /* 0x00000010b8047819 */ /* 0x040fe200000006ff */
[----:B------:R-:W-:Y:S01]  /*2460*/  FADD.FTZ R192, R7, -UR25 ;  /* 0x8000001907c07e21 */ /* 0x000fe20008010000 */
[----:B------:R-:W-:Y:S01]  /*2470*/  FMUL.FTZ R202, R193, UR24 ;  /* 0x00000018c1ca7c20 */ /* 0x000fe20008410000 */
[----:B------:R-:W-:Y:S01]  /*2480*/  PRMT R238, R184, 0x7632, R238 ;  /* 0x00007632b8ee7816 */ /* 0x000fe200000000ee */
[----:B------:R-:W-:Y:S01]  /*2490*/  FMUL.FTZ R201, R2, UR24 ;  /* 0x0000001802c97c20 */ /* 0x000fe20008410000 */
[C---:B------:R-:W-:Y:S01]  /*24a0*/  PRMT R239, R185.reuse, 0x7632, R239 ;  /* 0x00007632b9ef7816 */ /* 0x040fe200000000ef */
[----:B------:R-:W-:Y:S01]  /*24b0*/  FADD.FTZ R184, R190, -UR25 ;  /* 0x80000019beb87e21 */ /* 0x000fe20008010000 */
[----:B------:R-:W-:Y:S01]  /*24c0*/  SHF.L.U32 R5, R185, 0x10, RZ ;  /* 0x00000010b9057819 */ /* 0x000fe200000006ff */
[----:B------:R-:W-:Y:S01]  /*24d0*/  FADD.FTZ R185, R188, -UR25 ;  /* 0x80000019bcb97e21 */ /* 0x000fe20008010000 */
[----:B------:R-:W-:Y:S01]  /*24e0*/  FMUL.FTZ R2, R3, UR24 ;  /* 0x0000001803027c20 */ /* 0x000fe20008410000 */
[----:B------:R-:W4:Y:S01]  /*24f0*/  LDL R190, [R1+0x124] ;  /* 0x0001240001be7983 */ /* 0x000f220000100800 */
[----:B------:R-:W-:Y:S01]  /*2500*/  FADD.FTZ R7, R191, -UR25 ;  /* 0x80000019bf077e21 */ /* 0x000fe20008010000 */
[----:B------:R-:W-:Y:S01]  /*2510*/  FMUL.FTZ R3, R192, UR24 ;  /* 0x00000018c0037c20 */ /* 0x000fe20008410000 */
[----:B------:R-:W-:Y:S01]  /*2520*/  FADD.FTZ R88, R88, R4 ;  /* 0x0000000458587221 */ /* 0x000fe20000010000 */
[----:B------:R-:W4:Y:S01]  /*2530*/  LDL.LU R191, [R1+0x80] ;  /* 0x0000800001bf7983 */ /* 0x000f220000300800 */
[----:B------:R-:W-:Y:S01]  /*2540*/  FMUL.FTZ R245, R245, R4 ;  /* 0x00000004f5f57220 */ /* 0x000fe20000410000 */
[----:B------:R-:W-:-:S02]  /*2550*/  SHF.L.U32 R188, R238, 0x10, RZ ;  /* 0x00000010eebc7819 */ /* 0x000fc400000006ff */
[----:B------:R-:W4:Y:S04]  /*2560*/  LDL R193, [R1+0x11c] ;  /* 0x00011c0001c17983 */ /* 0x000f280000100800 */
[----:B------:R-:W4:Y:S04]  /*2570*/  LDL.LU R192, [R1+0x78] ;  /* 0x0000780001c07983 */ /* 0x000f280000300800 */
[----:B------:R-:W4:Y:S01]  /*2580*/  LDL R238, [R1+0x134] ;  /* 0x0001340001ee7983 */ /* 0x000f220000100800 */
[----:B------:R-:W-:Y:S01]  /*2590*/  FADD.FTZ R92, R92, R194 ;  /* 0x000000c25c5c7221 */ /* 0x000fe20000010000 */
[----:B------:R-:W-:Y:S01]  /*25a0*/  FMUL.FTZ R241, R241, R194 ;  /* 0x000000c2f1f17220 */ /* 0x000fe20000410000 */
[----:B--2---:R-:W-:Y:S01]  /*25b0*/  FFMA.FTZ R186, R202, R4, R186 ;  /* 0x00000004caba7223 */ /* 0x004fe200000100ba */
[----:B------:R-:W-:Y:S01]  /*25c0*/  FMUL.FTZ R4, R185, UR24 ;  /* 0x00000018b9047c20 */ /* 0x000fe20008410000 */
[----:B------:R-:W-:-:S03]  /*25d0*/  FFMA.FTZ R187, R2, R5, R187 ;  /* 0x0000000502bb7223 */ /* 0x000fc600000100bb */
[----:B------:R0:W-:Y:S01]  /*25e0*/  STL [R1+0x84], R186 ;  /* 0x000084ba01007387 */ /* 0x0001e20000100800 */
[----:B---3--:R-:W-:Y:S01]  /*25f0*/  FFMA.FTZ R189, R4, R194, R189 ;  /* 0x000000c204bd7223 */ /* 0x008fe200000100bd */
[----:B------:R-:W-:Y:S02]  /*2600*/  SHF.L.U32 R185, R242, 0x10, RZ ;  /* 0x00000010f2b97819 */ /* 0x000fe400000006ff */
[----:B0-----:R-:W-:Y:S02]  /*2610*/  SHF.L.U32 R186, R239, 0x10, RZ ;  /* 0x00000010efba7819 */ /* 0x001fe400000006ff */
[----:B------:R-:W2:Y:S04]  /*2620*/  LDL R239, [R1+0x120] ;  /* 0x0001200001ef7983 */ /* 0x000ea80000100800 */
[----:B------:R0:W-:Y:S02]  /*2630*/  STL [R1+0x8c], R187 ;  /* 0x00008cbb01007387 */ /* 0x0001e40000100800 */
[----:B0-----:R-:W-:-:S02]  /*2640*/  SHF.L.U32 R187, R240, 0x10, RZ ;  /* 0x00000010f0bb7819 */ /* 0x001fc400000006ff */
[----:B------:R-:W3:Y:S04]  /*2650*/  LDL.LU R240, [R1+0x90] ;  /* 0x0000900001f07983 */ /* 0x000ee80000300800 */
[----:B------:R-:W2:Y:S04]  /*2660*/  LDL.LU R194, [R1+0x7c] ;  /* 0x00007c0001c27983 */ /* 0x000ea80000300800 */
[----:B------:R0:W-:Y:S04]  /*2670*/  STL [R1+0x74], R189 ;  /* 0x000074bd01007387 */ /* 0x0001e80000100800 */
[----:B------:R-:W2:Y:S01]  /*2680*/  LDL.LU R242, [R1+0x88] ;  /* 0x0000880001f27983 */ /* 0x000ea20000300800 */
[----:B------:R-:W-:Y:S01]  /*2690*/  FADD.FTZ R90, R90, R5 ;  /* 0x000000055a5a7221 */ /* 0x000fe20000010000 */
[----:B------:R-:W-:Y:S01]  /*26a0*/  FMUL.FTZ R243, R243, R5 ;  /* 0x00000005f3f37220 */ /* 0x000fe20000410000 */
[----:B------:R-:W-:Y:S01]  /*26b0*/  FMUL.FTZ R5, R184, UR24 ;  /* 0x00000018b8057c20 */ /* 0x000fe20008410000 */
[----:B------:R-:W-:Y:S01]  /*26c0*/  FMUL.FTZ R6, R6, UR24 ;  /* 0x0000001806067c20 */ /* 0x000fe20008410000 */
[----:B------:R-:W-:Y:S01]  /*26d0*/  FMUL.FTZ R7, R7, UR24 ;  /* 0x0000001807077c20 */ /* 0x000fe20008410000 */
[----:B------:R-:W-:Y:S01]  /*26e0*/  FADD.FTZ R184, R216, R245 ;  /* 0x000000f5d8b87221 */ /* 0x000fe20000010000 */
[----:B0-----:R-:W-:Y:S01]  /*26f0*/  FFMA.FTZ R189, R202, R245, R215 ;  /* 0x000000f5cabd7223 */ /* 0x001fe200000100d7 */
[----:B------:R-:W-:Y:S01]  /*2700*/  FMUL.FTZ R244, R244, R188 ;  /* 0x000000bcf4f47220 */ /* 0x000fe20000410000 */
[----:B----4-:R-:W-:Y:S01]  /*2710*/  FFMA.FTZ R192, R6, R187, R192 ;  /* 0x000000bb06c07223 */ /* 0x010fe200000100c0 */
[----:B------:R-:W-:-:S02]  /*2720*/  FFMA.FTZ R191, R7, R185, R191 ;  /* 0x000000b907bf7223 */ /* 0x000fc400000100bf */
[----:B------:R-:W-:Y:S01]  /*2730*/  FADD.FTZ R184, R184, R244 ;  /* 0x000000f4b8b87221 */ /* 0x000fe20000010000 */
[----:B------:R-:W-:Y:S01]  /*2740*/  FFMA.FTZ R189, R201, R244, R189 ;  /* 0x000000f4c9bd7223 */ /* 0x000fe200000100bd */
[----:B------:R-:W-:Y:S02]  /*2750*/  FADD.FTZ R91, R91, R186 ;  /* 0x000000ba5b5b7221 */ /* 0x000fe40000010000 */
[----:B------:R-:W-:Y:S01]  /*2760*/  FADD.FTZ R184, R184, R243 ;  /* 0x000000f3b8b87221 */ /* 0x000fe20000010000 */
[----:B------:R-:W-:Y:S01]  /*2770*/  FADD.FTZ R94, R94, R195 ;  /* 0x000000c35e5e7221 */ /* 0x000fe20000010000 */
[----:B------:R-:W-:Y:S01]  /*2780*/  FADD.FTZ R89, R89, R188 ;  /* 0x000000bc59597221 */ /* 0x000fe20000010000 */
[----:B------:R-:W-:Y:S01]  /*2790*/  FADD.FTZ R93, R93, R187 ;  /* 0x000000bb5d5d7221 */ /* 0x000fe20000010000 */
[----:B------:R-:W-:Y:S01]  /*27a0*/  FADD.FTZ R95, R95, R185 ;  /* 0x000000b95f5f7221 */ /* 0x000fe20000010000 */
[----:B------:R-:W-:Y:S01]  /*27b0*/  IADD3 R214, PT, PT, R214, 0x80, RZ ;  /* 0x00000080d6d67810 */ /* 0x000fe20007ffe0ff */
[----:B---3--:R-:W-:Y:S01]  /*27c0*/  FFMA.FTZ R240, R3, R186, R240 ;  /* 0x000000ba03f07223 */ /* 0x008fe200000100f0 */
[----:B--2---:R-:W-:Y:S01]  /*27d0*/  FFMA.FTZ R194, R5, R195, R194 ;  /* 0x000000c305c27223 */ /* 0x004fe200000100c2 */
[----:B------:R-:W-:-:S05]  /*27e0*/  FFMA.FTZ R242, R201, R188, R242 ;  /* 0x000000bcc9f27223 */ /* 0x000fca00000100f2 */
[----:B------:R0:W-:Y:S04]  /*27f0*/  STL [R1+0x88], R242 ;  /* 0x000088f201007387 */ /* 0x0001e80000100800 */
[----:B------:R-:W-:Y:S04]  /*2800*/  STL [R1+0x7c], R194 ;  /* 0x00007cc201007387 */ /* 0x000fe80000100800 */
[----:B------:R1:W-:Y:S01]  /*2810*/  STL [R1+0x90], R240 ;  /* 0x000090f001007387 */ /* 0x0003e20000100800 */
[----:B0-----:R-:W-:Y:S01]  /*2820*/  FMUL.FTZ R242, R238, R186 ;  /* 0x000000baeef27220 */ /* 0x001fe20000410000 */
[----:B------:R-:W-:-:S02]  /*2830*/  FFMA.FTZ R186, R2, R243, R189 ;  /* 0x000000f302ba7223 */ /* 0x000fc400000100bd */
[----:B------:R2:W-:Y:S04]  /*2840*/  STL [R1+0x78], R192 ;  /* 0x000078c001007387 */ /* 0x0005e80000100800 */
[----:B------:R2:W-:Y:S01]  /*2850*/  STL [R1+0x80], R191 ;  /* 0x000080bf01007387 */ /* 0x0005e20000100800 */
[----:B------:R-:W-:Y:S01]  /*2860*/  FADD.FTZ R184, R184, R242 ;  /* 0x000000f2b8b87221 */ /* 0x000fe20000010000 */
[----:B------:R-:W-:Y:S01]  /*2870*/  FFMA.FTZ R186, R3, R242, R186 ;  /* 0x000000f203ba7223 */ /* 0x000fe200000100ba */
[----:B-1----:R-:W-:Y:S02]  /*2880*/  FMUL.FTZ R240, R193, R187 ;  /* 0x000000bbc1f07220 */ /* 0x002fe40000410000 */
[----:B------:R-:W-:Y:S01]  /*2890*/  FADD.FTZ R184, R184, R241 ;  /* 0x000000f1b8b87221 */ /* 0x000fe20000010000 */
[----:B------:R-:W-:Y:S01]  /*28a0*/  FFMA.FTZ R186, R4, R241, R186 ;  /* 0x000000f104ba7223 */ /* 0x000fe200000100ba */
[----:B------:R-:W-:-:S02]  /*28b0*/  FMUL.FTZ R239, R239, R195 ;  /* 0x000000c3efef7220 */ /* 0x000fc40000410000 */
[----:B------:R-:W-:Y:S01]  /*28c0*/  FADD.FTZ R184, R184, R240 ;  /* 0x000000f0b8b87221 */ /* 0x000fe20000010000 */
[----:B------:R-:W-:Y:S01]  /*28d0*/  FFMA.FTZ R186, R6, R240, R186 ;  /* 0x000000f006ba7223 */ /* 0x000fe200000100ba */
[----:B------:R-:W-:Y:S02]  /*28e0*/  FMUL.FTZ R238, R190, R185 ;  /* 0x000000b9beee7220 */ /* 0x000fe40000410000 */
[----:B------:R-:W-:Y:S01]  /*28f0*/  FADD.FTZ R184, R184, R239 ;  /* 0x000000efb8b87221 */ /* 0x000fe20000010000 */
[----:B------:R-:W-:-:S03]  /*2900*/  FFMA.FTZ R186, R5, R239, R186 ;  /* 0x000000ef05ba7223 */ /* 0x000fc600000100ba */
[----:B------:R-:W-:Y:S01]  /*2910*/  FADD.FTZ R216, R184, R238 ;  /* 0x000000eeb8d87221 */ /* 0x000fe20000010000 */
[----:B--2---:R-:W-:-:S07]  /*2920*/  FFMA.FTZ R215, R7, R238, R186 ;  /* 0x000000ee07d77223 */ /* 0x004fce00000100ba */
.L_x_8115:
[----:B------:R-:W-:Y:S05]  /*2930*/  BSYNC.RECONVERGENT B0 ;  /* 0x0000000000007941 */ /* 0x000fea0003800200 */
.L_x_8114:
[----:B------:R-:W-:Y:S04]  /*2940*/  BSSY.RECONVERGENT B0, `(.L_x_8116) ;  /* 0x000006c000007945 */ /* 0x000fe80003800200 */
[----:B------:R-:W-:Y:S05]  /*2950*/  @!P2 BRA `(.L_x_8117) ;  /* 0x0000000400a8a947 */ /* 0x000fea0003800000 */
[----:B------:R-:W1:Y:S01]  /*2960*/  LDC.64 R12, c[0x0][0x428] ;  /* 0x00010a00ff0c7b82 */ /* 0x000e620000000a00 */
[----:B------:R-:W2:Y:S04]  /*2970*/  LDL R237, [R1+0x108] ;  /* 0x0001080001ed7983 */ /* 0x000ea80000100800 */
[----:B------:R-:W3:Y:S03]  /*2980*/  LDL R235, [R1+0x110] ;  /* 0x0001100001eb7983 */ /* 0x000ee60000100800 */
[----:B0-----:R-:W0:Y:S01]  /*2990*/  LDC.64 R184, c[0x0][0x3a8] ;  /* 0x0000ea00ffb87b82 */ /* 0x001e220000000a00 */
[----:B------:R-:W4:Y:S04]  /*29a0*/  LDL R233, [R1+0xf8] ;  /* 0x0000f80001e97983 */ /* 0x000f280000100800 */
[----:B------:R-:W4:Y:S04]  /*29b0*/  LDL R236, [R1+0x10c] ;  /* 0x00010c0001ec7983 */ /* 0x000f280000100800 */
[----:B------:R-:W4:Y:S04]  /*29c0*/  LDL R231, [R1+0x100] ;  /* 0x0001000001e77983 */ /* 0x000f280000100800 */
[----:B------:R-:W4:Y:S01]  /*29d0*/  LDL R234, [R1+0x114] ;  /* 0x0001140001ea7983 */ /* 0x000f220000100800 */
[----:B-1----:R-:W-:Y:S01]  /*29e0*/  IMAD.WIDE.U32 R12, R214, 0x10, R12 ;  /* 0x00000010d60c7825 */ /* 0x002fe200078e000c */
[----:B------:R-:W-:-:S02]  /*29f0*/  ISETP.NE.U32.AND P0, PT, RZ, UR20, PT ;  /* 0x00000014ff007c0c */ /* 0x000fc4000bf05070 */
[----:B------:R-:W4:Y:S04]  /*2a00*/  LDL.LU R232, [R1+0x58] ;  /* 0x0000580001e87983 */ /* 0x000f280000300800 */
[----:B------:R-:W2:Y:S01]  /*2a10*/  LDG.E.128 R12, desc[UR10][R12.64] ;  /* 0x0000000a0c0c7981 */ /* 0x000ea2000c1e1d00 */
[C---:B0-----:R-:W-:Y:S01]  /*2a20*/  IMAD.WIDE.U32 R184, R214.reuse, 0x20, R184 ;  /* 0x00000020d6b87825 */ /* 0x041fe200078e00b8 */
[----:B------:R-:W-:Y:S02]  /*2a30*/  ISETP.NE.AND.EX P0, PT, RZ, UR21, PT, P0 ;  /* 0x00000015ff007c0c */ /* 0x000fe4000bf05300 */
[----:B------:R-:W4:Y:S04]  /*2a40*/  LDL R223, [R1+0xfc] ;  /* 0x0000fc0001df7983 */ /* 0x000f280000100800 */
[----:B------:R-:W3:Y:S04]  /*2a50*/  LDG.E.128 R8, desc[UR10][R184.64] ;  /* 0x0000000ab8087981 */ /* 0x000ee8000c1e1d00 */
[----:B------:R-:W4:Y:S03]  /*2a60*/  LDL.LU R195, [R1+0x60] ;  /* 0x0000600001c37983 */ /* 0x000f260000300800 */
[----:B------:R-:W0:Y:S01]  /*2a70*/  @P0 LDC.64 R188, c[0x0][0x438] ;  /* 0x00010e00ffbc0b82 */ /* 0x000e220000000a00 */
[----:B------:R-:W4:Y:S04]  /*2a80*/  LDL R194, [R1+0x104] ;  /* 0x0001040001c27983 */ /* 0x000f280000100800 */
[----:B------:R-:W3:Y:S01]  /*2a90*/  LDG.E.128 R184, desc[UR10][R184.64+0x10] ;  /* 0x0000100ab8b87981 */ /* 0x000ee2000c1e1d00 */
[----:B0-----:R-:W-:-:S05]  /*2aa0*/  @P0 IMAD.WIDE.U32 R188, R214, 0x20, R188 ;  /* 0x00000020d6bc0825 */ /* 0x001fca00078e00bc */
[----:B------:R-:W5:Y:S04]  /*2ab0*/  @P0 LDG.E.128 R168, desc[UR10][R188.64] ;  /* 0x0000000abca80981 */ /* 0x000f68000c1e1d00 */
[----:B------:R0:W5:Y:S01]  /*2ac0*/  @P0 LDG.E.128 R172, desc[UR10][R188.64+0x10] ;  /* 0x0000100abcac0981 */ /* 0x000162000c1e1d00 */
[C---:B--2---:R-:W-:Y:S02]  /*2ad0*/  PRMT R192, R14.reuse, 0x7632, R192 ;  /* 0x000076320ec07816 */ /* 0x044fe400000000c0 */
[----:B0-----:R-:W-:Y:S01]  /*2ae0*/  SHF.L.U32 R189, R14, 0x10, RZ ;  /* 0x000000100ebd7819 */ /* 0x001fe200000006ff */
[----:B---3--:R-:W-:Y:S02]  /*2af0*/  FADD.FTZ R14, R185, -UR25 ;  /* 0x80000019b90e7e21 */ /* 0x008fe40008010000 */
[----:B------:R-:W2:Y:S01]  /*2b00*/  LDL.LU R185, [R1+0x64] ;  /* 0x0000640001b97983 */ /* 0x000ea20000300800 */
[----:B------:R-:W-:Y:S01]  /*2b10*/  FADD.FTZ R8, R8, -UR25 ;  /* 0x8000001908087e21 */ /* 0x000fe20008010000 */
[----:B------:R-:W-:-:S02]  /*2b20*/  PRMT R188, R12, 0x7632, R188 ;  /* 0x000076320cbc7816 */ /* 0x000fc400000000bc */
[----:B------:R-:W-:Y:S01]  /*2b30*/  SHF.L.U32 R12, R12, 0x10, RZ ;  /* 0x000000100c0c7819 */ /* 0x000fe200000006ff */
[----:B------:R-:W-:Y:S01]  /*2b40*/  FMUL.FTZ R8, R8, UR24 ;  /* 0x0000001808087c20 */ /* 0x000fe20008410000 */
[----:B------:R-:W-:Y:S01]  /*2b50*/  PRMT R191, R13, 0x7632, R191 ;  /* 0x000076320dbf7816 */ /* 0x000fe200000000bf */
[----:B------:R-:W-:Y:S01]  /*2b60*/  FADD.FTZ R184, R184, -UR25 ;  /* 0x80000019b8b87e21 */ /* 0x000fe20008010000 */
[C---:B------:R-:W-:Y:S02]  /*2b70*/  PRMT R193, R15.reuse, 0x7632, R193 ;  /* 0x000076320fc17816 */ /* 0x040fe400000000c1 */
[----:B------:R-:W-:Y:S01]  /*2b80*/  SHF.L.U32 R190, R15, 0x10, RZ ;  /* 0x000000100fbe7819 */ /* 0x000fe200000006ff */
[----:B------:R-:W-:Y:S02]  /*2b90*/  FADD.FTZ R15, R187, -UR25 ;  /* 0x80000019bb0f7e21 */ /* 0x000fe40008010000 */
[----:B------:R-:W3:Y:S01]  /*2ba0*/  LDL.LU R187, [R1+0x6c] ;  /* 0x00006c0001bb7983 */ /* 0x000ee20000300800 */
[----:B------:R-:W-:Y:S01]  /*2bb0*/  FADD.FTZ R96, R96, R12 ;  /* 0x0000000c60607221 */ /* 0x000fe20000010000 */
[-C--:B------:R-:W-:Y:S01]  /*2bc0*/  FMUL.FTZ R237, R237, R12.reuse ;  /* 0x0000000ceded7220 */ /* 0x080fe20000410000 */
[----:B--2---:R-:W-:Y:S01]  /*2bd0*/  FFMA.FTZ R185, R8, R12, R185 ;  /* 0x0000000c08b97223 */ /* 0x004fe200000100b9 */
[----:B------:R-:W-:-:S04]  /*2be0*/  FMUL.FTZ R12, R184, UR24 ;  /* 0x00000018b80c7c20 */ /* 0x000fc80008410000 */
[----:B------:R0:W-:Y:S02]  /*2bf0*/  STL [R1+0x64], R185 ;  /* 0x000064b901007387 */ /* 0x0001e40000100800 */
[----:B0-----:R-:W-:Y:S02]  /*2c00*/  SHF.L.U32 R185, R191, 0x10, RZ ;  /* 0x00000010bfb97819 */ /* 0x001fe400000006ff */
[----:B------:R-:W2:Y:S04]  /*2c10*/  LDL.LU R191, [R1+0x70] ;  /* 0x0000700001bf7983 */ /* 0x000ea80000300800 */
[----:B------:R-:W4:Y:S01]  /*2c20*/  LDL.LU R184, [R1+0x54] ;  /* 0x0000540001b87983 */ /* 0x000f220000300800 */
[----:B------:R-:W-:Y:S01]  /*2c30*/  FADD.FTZ R10, R10, -UR25 ;  /* 0x800000190a0a7e21 */ /* 0x000fe20008010000 */
[----:B------:R-:W-:-:S03]  /*2c40*/  SHF.L.U32 R13, R13, 0x10, RZ ;  /* 0x000000100d0d7819 */ /* 0x000fc600000006ff */
[----:B------:R-:W-:-:S04]  /*2c50*/  FMUL.FTZ R10, R10, UR24 ;  /* 0x000000180a0a7c20 */ /* 0x000fc80008410000 */
[----:B---3--:R-:W-:-:S05]  /*2c60*/  FFMA.FTZ R187, R10, R13, R187 ;  /* 0x0000000d0abb7223 */ /* 0x008fca00000100bb */
[----:B------:R0:W-:Y:S02]  /*2c70*/  STL [R1+0x6c], R187 ;  /* 0x00006cbb01007387 */ /* 0x0001e40000100800 */
[----:B0-----:R-:W-:Y:S02]  /*2c80*/  SHF.L.U32 R187, R192, 0x10, RZ ;  /* 0x00000010c0bb7819 */ /* 0x001fe400000006ff */
[----:B------:R-:W3:Y:S01]  /*2c90*/  LDL.LU R192, [R1+0x5c] ;  /* 0x00005c0001c07983 */ /* 0x000ee20000300800 */
[----:B----4-:R-:W-:-:S05]  /*2ca0*/  FFMA.FTZ R184, R12, R189, R184 ;  /* 0x000000bd0cb87223 */ /* 0x010fca00000100b8 */
[----:B------:R0:W-:Y:S02]  /*2cb0*/  STL [R1+0x54], R184 ;  /* 0x000054b801007387 */ /* 0x0001e40000100800 */
[----:B0-----:R-:W-:Y:S02]  /*2cc0*/  SHF.L.U32 R184, R193, 0x10, RZ ;  /* 0x00000010c1b87819 */ /* 0x001fe400000006ff */
[----:B------:R-:W4:Y:S01]  /*2cd0*/  LDL.LU R193, [R1+0x68] ;  /* 0x0000680001c17983 */ /* 0x000f220000300800 */
[----:B------:R-:W-:Y:S01]  /*2ce0*/  FADD.FTZ R9, R9, -UR25 ;  /* 0x8000001909097e21 */ /* 0x000fe20008010000 */
[----:B------:R-:W-:Y:S01]  /*2cf0*/  FADD.FTZ R186, R186, -UR25 ;  /* 0x80000019baba7e21 */ /* 0x000fe20008010000 */
[----:B------:R-:W-:Y:S01]  /*2d00*/  FADD.FTZ R11, R11, -UR25 ;  /* 0x800000190b0b7e21 */ /* 0x000fe20008010000 */
[----:B------:R-:W-:Y:S01]  /*2d10*/  SHF.L.U32 R188, R188, 0x10, RZ ;  /* 0x00000010bcbc7819 */ /* 0x000fe200000006ff */
[----:B------:R-:W-:Y:S01]  /*2d20*/  FMUL.FTZ R9, R9, UR24 ;  /* 0x0000001809097c20 */ /* 0x000fe20008410000 */
[----:B------:R-:W-:Y:S01]  /*2d30*/  FADD.FTZ R98, R98, R13 ;  /* 0x0000000d62627221 */ /* 0x000fe20000010000 */
[----:B------:R-:W-:Y:S01]  /*2d40*/  FMUL.FTZ R235, R235, R13 ;  /* 0x0000000debeb7220 */ /* 0x000fe20000410000 */
[----:B------:R-:W-:Y:S01]  /*2d50*/  FMUL.FTZ R13, R186, UR24 ;  /* 0x00000018ba0d7c20 */ /* 0x000fe20008410000 */
[----:B------:R-:W-:Y:S01]  /*2d60*/  FMUL.FTZ R11, R11, UR24 ;  /* 0x000000180b0b7c20 */ /* 0x000fe20008410000 */
[----:B------:R-:W-:Y:S01]  /*2d70*/  FMUL.FTZ R14, R14, UR24 ;  /* 0x000000180e0e7c20 */ /* 0x000fe20008410000 */
[----:B------:R-:W-:Y:S01]  /*2d80*/  FADD.FTZ R100, R100, R189 ;  /* 0x000000bd64647221 */ /* 0x000fe20000010000 */
[----:B------:R-:W-:Y:S01]  /*2d90*/  FMUL.FTZ R233, R233, R189 ;  /* 0x000000bde9e97220 */ /* 0x000fe20000410000 */
[----:B------:R-:W-:Y:S01]  /*2da0*/  FMUL.FTZ R15, R15, UR24 ;  /* 0x000000180f0f7c20 */ /* 0x000fe20008410000 */
[----:B------:R-:W-:Y:S01]  /*2db0*/  FADD.FTZ R186, R216, R237 ;  /* 0x000000edd8ba7221 */ /* 0x000fe20000010000 */
[----:B------:R-:W-:Y:S01]  /*2dc0*/  FFMA.FTZ R189, R8, R237, R215 ;  /* 0x000000ed08bd7223 */ /* 0x000fe200000100d7 */
[----:B------:R-:W-:Y:S01]  /*2dd0*/  FMUL.FTZ R236, R236, R188 ;  /* 0x000000bcecec7220 */ /* 0x000fe20000410000 */
[----:B---3--:R-:W-:Y:S01]  /*2de0*/  FFMA.FTZ R192, R13, R190, R192 ;  /* 0x000000be0dc07223 */ /* 0x008fe200000100c0 */
[----:B--2---:R-:W-:Y:S01]  /*2df0*/  FFMA.FTZ R191, R11, R185, R191 ;  /* 0x000000b90bbf7223 */ /* 0x004fe200000100bf */
[----:B------:R-:W-:Y:S01]  /*2e00*/  FFMA.FTZ R232, R14, R187, R232 ;  /* 0x000000bb0ee87223 */ /* 0x000fe200000100e8 */
[----:B------:R-:W-:Y:S01]  /*2e10*/  FFMA.FTZ R195, R15, R184, R195 ;  /* 0x000000b80fc37223 */ /* 0x000fe200000100c3 */
[----:B------:R-:W-:Y:S01]  /*2e20*/  FADD.FTZ R186, R186, R236 ;  /* 0x000000ecbaba7221 */ /* 0x000fe20000010000 */
[----:B------:R-:W-:Y:S01]  /*2e30*/  FFMA.FTZ R189, R9, R236, R189 ;  /* 0x000000ec09bd7223 */ /* 0x000fe200000100bd */
[----:B------:R-:W-:Y:S01]  /*2e40*/  FADD.FTZ R99, R99, R185 ;  /* 0x000000b963637221 */ /* 0x000fe20000010000 */
[----:B------:R-:W-:Y:S01]  /*2e50*/  FMUL.FTZ R234, R234, R185 ;  /* 0x000000b9eaea7220 */ /* 0x000fe20000410000 */
[----:B------:R-:W-:Y:S01]  /*2e60*/  FADD.FTZ R186, R186, R235 ;  /* 0x000000ebbaba7221 */ /* 0x000fe20000010000 */
[----:B------:R-:W-:-:S03]  /*2e70*/  FFMA.FTZ R185, R10, R235, R189 ;  /* 0x000000eb0ab97223 */ /* 0x000fc600000100bd */
[----:B------:R-:W-:Y:S01]  /*2e80*/  FADD.FTZ R186, R186, R234 ;  /* 0x000000eababa7221 */ /* 0x000fe20000010000 */
[----:B------:R-:W-:-:S03]  /*2e90*/  FFMA.FTZ R185, R11, R234, R185 ;  /* 0x000000ea0bb97223 */ /* 0x000fc600000100b9 */
[----:B------:R-:W-:Y:S01]  /*2ea0*/  FADD.FTZ R186, R186, R233 ;  /* 0x000000e9baba7221 */ /* 0x000fe20000010000 */
[----:B------:R-:W-:Y:S01]  /*2eb0*/  FFMA.FTZ R185, R12, R233, R185 ;  /* 0x000000e90cb97223 */ /* 0x000fe200000100b9 */
[----:B------:R-:W-:Y:S01]  /*2ec0*/  FMUL.FTZ R231, R231, R190 ;  /* 0x000000bee7e77220 */ /* 0x000fe20000410000 */
[----:B------:R-:W-:Y:S01]  /*2ed0*/  FADD.FTZ R102, R102, R190 ;  /* 0x000000be66667221 */ /* 0x000fe20000010000 */
[----:B------:R-:W-:Y:S01]  /*2ee0*/  FADD.FTZ R97, R97, R188 ;  /* 0x000000bc61617221 */ /* 0x000fe20000010000 */
[----:B------:R-:W-:Y:S01]  /*2ef0*/  FADD.FTZ R101, R101, R187 ;  /* 0x000000bb65657221 */ /* 0x000fe20000010000 */
[----:B------:R-:W-:Y:S01]  /*2f00*/  FADD.FTZ R103, R103, R184 ;  /* 0x000000b867677221 */ /* 0x000fe20000010000 */
[----:B------:R-:W-:Y:S01]  /*2f10*/  IADD3 R214, PT, PT, R214, 0x80, RZ ;  /* 0x00000080d6d67810 */ /* 0x000fe20007ffe0ff */
[----:B----4-:R-:W-:-:S05]  /*2f20*/  FFMA.FTZ R193, R9, R188, R193 ;  /* 0x000000bc09c17223 */ /* 0x010fca00000100c1 */
[----:B------:R-:W-:Y:S04]  /*2f30*/  STL [R1+0x68], R193 ;  /* 0x000068c101007387 */ /* 0x000fe80000100800 */
[----:B------:R-:W-:Y:S04]  /*2f40*/  STL [R1+0x5c], R192 ;  /* 0x00005cc001007387 */ /* 0x000fe80000100800 */
[----:B------:R-:W-:Y:S04]  /*2f50*/  STL [R1+0x70], R191 ;  /* 0x000070bf01007387 */ /* 0x000fe80000100800 */
[----:B------:R0:W-:Y:S04]  /*2f60*/  STL [R1+0x58], R232 ;  /* 0x000058e801007387 */ /* 0x0001e80000100800 */
[----:B------:R1:W-:Y:S01]  /*2f70*/  STL [R1+0x60], R195 ;  /* 0x000060c301007387 */ /* 0x0003e20000100800 */
[----:B0-----:R-:W-:-:S04]  /*2f80*/  FMUL.FTZ R232, R223, R187 ;  /* 0x000000bbdfe87220 */ /* 0x001fc80000410000 */
[----:B------:R-:W-:Y:S01]  /*2f90*/  FADD.FTZ R186, R186, R232 ;  /* 0x000000e8baba7221 */ /* 0x000fe20000010000 */
[----:B------:R-:W-:Y:S01]  /*2fa0*/  FFMA.FTZ R185, R14, R232, R185 ;  /* 0x000000e80eb97223 */ /* 0x000fe200000100b9 */
[----:B------:R-:W-:Y:S02]  /*2fb0*/  FMUL.FTZ R223, R194, R184 ;  /* 0x000000b8c2df7220 */ /* 0x000fe40000410000 */
[----:B------:R-:W-:Y:S01]  /*2fc0*/  FADD.FTZ R186, R186, R231 ;  /* 0x000000e7baba7221 */ /* 0x000fe20000010000 */
[----:B------:R-:W-:-:S03]  /*2fd0*/  FFMA.FTZ R185, R13, R231, R185 ;  /* 0x000000e70db97223 */ /* 0x000fc600000100b9 */
[----:B------:R-:W-:Y:S01]  /*2fe0*/  FADD.FTZ R216, R186, R223 ;  /* 0x000000dfbad87221 */ /* 0x000fe20000010000 */
[----:B-1----:R-:W-:-:S07]  /*2ff0*/  FFMA.FTZ R215, R15, R223, R185 ;  /* 0x000000df0fd77223 */ /* 0x002fce00000100b9 */
.L_x_8117:
[----:B------:R-:W-:Y:S05]  /*3000*/  BSYNC.RECONVERGENT B0 ;  /* 0x0000000000007941 */ /* 0x000fea0003800200 */
.L_x_8116:
[----:B------:R-:W-:Y:S04]  /*3010*/  BSSY.RECONVERGENT B0, `(.L_x_8118) ;  /* 0x000006b000007945 */ /* 0x000fe80003800200 */
[----:B------:R-:W-:Y:S05]  /*3020*/  @!P1 BRA `(.L_x_8119) ;  /* 0x0000000400a49947 */ /* 0x000fea0003800000 */
[----:B0-----:R-:W0:Y:S01]  /*3030*/  LDC.64 R188, c[0x0][0x3a8] ;  /* 0x0000ea00ffbc7b82 */ /* 0x001e220000000a00 */
        /* <DEDUP_REMOVED lines=9> */
[----:B------:R-:W2:Y:S04]  /*30d0*/  LDG.E.128 R16, desc[UR10][R188.64] ;  /* 0x0000000abc107981 */ /* 0x000ea8000c1e1d00 */
[----:B------:R-:W4:Y:S01]  /*30e0*/  LDL R222, [R1+0xe4] ;  /* 0x0000e40001de7983 */ /* 0x000f220000100800 */
[----:B------:R-:W-:Y:S01]  /*30f0*/  ISETP.NE.U32.AND P0, PT, RZ, UR20, PT ;  /* 0x00000014ff007c0c */ /* 0x000fe2000bf05070 */
[----:B-1----:R-:W-:-:S02]  /*3100*/  IMAD.WIDE.U32 R184, R214, 0x10, R184 ;  /* 0x00000010d6b87825 */ /* 0x002fc400078e00b8 */
[----:B------:R-:W3:Y:S01]  /*3110*/  LDG.E.128 R188, desc[UR10][R188.64+0x10] ;  /* 0x0000100abcbc7981 */ /* 0x000ee2000c1e1d00 */
[----:B------:R-:W-:-:S03]  /*3120*/  ISETP.NE.AND.EX P0, PT, RZ, UR21, PT, P0 ;  /* 0x00000015ff007c0c */ /* 0x000fc6000bf05300 */
[----:B------:R-:W4:Y:S10]  /*3130*/  LDG.E.128 R184, desc[UR10][R184.64] ;  /* 0x0000000ab8b87981 */ /* 0x000f34000c1e1d00 */
[----:B------:R-:W0:Y:S02]  /*3140*/  @P0 LDC.64 R192, c[0x0][0x438] ;  /* 0x00010e00ffc00b82 */ /* 0x000e240000000a00 */
[----:B0-----:R-:W-:-:S05]  /*3150*/  @P0 IMAD.WIDE.U32 R192, R214, 0x20, R192 ;  /* 0x00000020d6c00825 */ /* 0x001fca00078e00c0 */
[----:B------:R-:W5:Y:S04]  /*3160*/  @P0 LDG.E.128 R176, desc[UR10][R192.64] ;  /* 0x0000000ac0b00981 */ /* 0x000f68000c1e1d00 */
[----:B------:R2:W5:Y:S02]  /*3170*/  @P0 LDG.E.128 R180, desc[UR10][R192.64+0x10] ;  /* 0x0000100ac0b40981 */ /* 0x000564000c1e1d00 */
[----:B--2---:R-:W-:Y:S01]  /*3180*/  FADD.FTZ R192, R19, -UR25 ;  /* 0x8000001913c07e21 */ /* 0x004fe20008010000 */
[----:B---3--:R-:W-:Y:S02]  /*3190*/  FADD.FTZ R19, R189, -UR25 ;  /* 0x80000019bd137e21 */ /* 0x008fe40008010000 */
[----:B------:R-:W2:Y:S01]  /*31a0*/  LDL.LU R189, [R1+0x44] ;  /* 0x0000440001bd7983 */ /* 0x000ea20000300800 */
[----:B------:R-:W-:Y:S01]  /*31b0*/  FADD.FTZ R193, R16, -UR25 ;  /* 0x8000001910c17e21 */ /* 0x000fe20008010000 */
[----:B------:R-:W-:Y:S01]  /*31c0*/  FADD.FTZ R16, R18, -UR25 ;  /* 0x8000001912107e21 */ /* 0x000fe20008010000 */
[C---:B----4-:R-:W-:Y:S01]  /*31d0*/  SHF.L.U32 R18, R184.reuse, 0x10, RZ ;  /* 0x00000010b8127819 */ /* 0x050fe200000006ff */
[----:B------:R-:W-:Y:S01]  /*31e0*/  FADD.FTZ R17, R17, -UR25 ;  /* 0x8000001911117e21 */ /* 0x000fe20008010000 */
[----:B------:R-:W-:Y:S01]  /*31f0*/  FMUL.FTZ R197, R193, UR24 ;  /* 0x00000018c1c57c20 */ /* 0x000fe20008410000 */
[----:B------:R-:W-:Y:S01]  /*3200*/  PRMT R195, R184, 0x7632, R195 ;  /* 0x00007632b8c37816 */ /* 0x000fe200000000c3 */
[----:B------:R-:W-:Y:S01]  /*3210*/  FADD.FTZ R184, R191, -UR25 ;  /* 0x80000019bfb87e21 */ /* 0x000fe20008010000 */
[----:B------:R-:W-:Y:S01]  /*3220*/  PRMT R196, R185, 0x7632, R196 ;  /* 0x00007632b9c47816 */ /* 0x000fe200000000c4 */
[----:B------:R-:W3:Y:S01]  /*3230*/  LDL.LU R191, [R1+0x40] ;  /* 0x0000400001bf7983 */ /* 0x000ee20000300800 */
[----:B------:R-:W-:Y:S01]  /*3240*/  PRMT R219, R187, 0x7632, R219 ;  /* 0x00007632bbdb7816 */ /* 0x000fe200000000db */
[----:B------:R-:W-:Y:S01]  /*3250*/  FMUL.FTZ R220, R17, UR24 ;  /* 0x0000001811dc7c20 */ /* 0x000fe20008410000 */
[----:B------:R-:W-:Y:S01]  /*3260*/  SHF.L.U32 R194, R187, 0x10, RZ ;  /* 0x00000010bbc27819 */ /* 0x000fe200000006ff */
[----:B------:R-:W-:Y:S01]  /*3270*/  FADD.FTZ R188, R188, -UR25 ;  /* 0x80000019bcbc7e21 */ /* 0x000fe20008010000 */
[----:B------:R-:W-:Y:S01]  /*3280*/  FADD.FTZ R187, R190, -UR25 ;  /* 0x80000019bebb7e21 */ /* 0x000fe20008010000 */
[----:B------:R-:W4:Y:S01]  /*3290*/  LDL.LU R193, [R1+0x38] ;  /* 0x0000380001c17983 */ /* 0x000f220000300800 */
[----:B------:R-:W-:Y:S01]  /*32a0*/  FMUL.FTZ R17, R192, UR24 ;  /* 0x00000018c0117c20 */ /* 0x000fe20008410000 */
[----:B------:R-:W-:-:S02]  /*32b0*/  SHF.L.U32 R190, R195, 0x10, RZ ;  /* 0x00000010c3be7819 */ /* 0x000fc400000006ff */
[----:B------:R-:W3:Y:S01]  /*32c0*/  LDL.LU R192, [R1+0x50] ;  /* 0x0000500001c07983 */ /* 0x000ee20000300800 */
[----:B------:R-:W-:Y:S01]  /*32d0*/  FADD.FTZ R104, R104, R18 ;  /* 0x0000001268687221 */ /* 0x000fe20000010000 */
[-C--:B------:R-:W-:Y:S02]  /*32e0*/  FMUL.FTZ R230, R230, R18.reuse ;  /* 0x00000012e6e67220 */ /* 0x080fe40000410000 */
[----:B------:R-:W4:Y:S01]  /*32f0*/  LDL.LU R195, [R1+0x3c] ;  /* 0x00003c0001c37983 */ /* 0x000f220000300800 */
[----:B--2---:R-:W-:Y:S01]  /*3300*/  FFMA.FTZ R189, R197, R18, R189 ;  /* 0x00000012c5bd7223 */ /* 0x004fe200000100bd */
[----:B------:R-:W-:-:S04]  /*3310*/  FMUL.FTZ R18, R188, UR24 ;  /* 0x00000018bc127c20 */ /* 0x000fc80008410000 */
[----:B------:R0:W-:Y:S02]  /*3320*/  STL [R1+0x44], R189 ;  /* 0x000044bd01007387 */ /* 0x0001e40000100800 */
[----:B0-----:R-:W-:Y:S02]  /*3330*/  SHF.L.U32 R189, R196, 0x10, RZ ;  /* 0x00000010c4bd7819 */ /* 0x001fe400000006ff */
[----:B------:R-:W2:Y:S04]  /*3340*/  LDL.LU R196, [R1+0x48] ;  /* 0x0000480001c47983 */ /* 0x000ea80000300800 */
[----:B------:R-:W3:Y:S01]  /*3350*/  LDL.LU R188, [R1+0x4c] ;  /* 0x00004c0001bc7983 */ /* 0x000ee20000300800 */
[----:B------:R-:W-:Y:S01]  /*3360*/  SHF.L.U32 R185, R185, 0x10, RZ ;  /* 0x00000010b9b97819 */ /* 0x000fe200000006ff */
[----:B------:R-:W-:-:S04]  /*3370*/  FMUL.FTZ R16, R16, UR24 ;  /* 0x0000001810107c20 */ /* 0x000fc80008410000 */
[----:B------:R-:W-:Y:S01]  /*3380*/  FADD.FTZ R106, R106, R185 ;  /* 0x000000b96a6a7221 */ /* 0x000fe20000010000 */
[-C--:B------:R-:W-:Y:S01]  /*3390*/  FMUL.FTZ R228, R228, R185.reuse ;  /* 0x000000b9e4e47220 */ /* 0x080fe20000410000 */
[----:B---3--:R-:W-:Y:S02]  /*33a0*/  FFMA.FTZ R188, R16, R185, R188 ;  /* 0x000000b910bc7223 */ /* 0x008fe400000100bc */
[----:B------:R-:W3:Y:S01]  /*33b0*/  LDL.LU R185, [R1+0x34] ;  /* 0x0000340001b97983 */ /* 0x000ee20000300800 */
[C---:B------:R-:W-:Y:S02]  /*33c0*/  PRMT R214, R186.reuse, 0x7632, R214 ;  /* 0x00007632bad67816 */ /* 0x040fe400000000d6 */
[----:B------:R-:W-:Y:S01]  /*33d0*/  SHF.L.U32 R186, R186, 0x10, RZ ;  /* 0x00000010baba7819 */ /* 0x000fe200000006ff */
[----:B------:R0:W-:Y:S01]  /*33e0*/  STL [R1+0x4c], R188 ;  /* 0x00004cbc01007387 */ /* 0x0001e20000100800 */
[-C--:B--2---:R-:W-:Y:S01]  /*33f0*/  FFMA.FTZ R196, R220, R190.reuse, R196 ;  /* 0x000000bedcc47223 */ /* 0x084fe200000100c4 */
[----:B------:R-:W-:Y:S01]  /*3400*/  FMUL.FTZ R19, R19, UR24 ;  /* 0x0000001813137c20 */ /* 0x000fe20008410000 */
[----:B------:R-:W-:Y:S01]  /*3410*/  FMUL.FTZ R229, R229, R190 ;  /* 0x000000bee5e57220 */ /* 0x000fe20000410000 */
[----:B------:R-:W-:Y:S01]  /*3420*/  FADD.FTZ R108, R108, R186 ;  /* 0x000000ba6c6c7221 */ /* 0x000fe20000010000 */
[----:B------:R-:W-:Y:S01]  /*3430*/  FMUL.FTZ R226, R226, R186 ;  /* 0x000000bae2e27220 */ /* 0x000fe20000410000 */
[----:B------:R-:W-:Y:S01]  /*3440*/  FFMA.FTZ R192, R17, R189, R192 ;  /* 0x000000bd11c07223 */ /* 0x000fe200000100c0 */
[----:B0-----:R-:W-:-:S05]  /*3450*/  SHF.L.U32 R188, R214, 0x10, RZ ;  /* 0x00000010d6bc7819 */ /* 0x001fca00000006ff */
[-C--:B----4-:R-:W-:Y:S01]  /*3460*/  FFMA.FTZ R193, R19, R188.reuse, R193 ;  /* 0x000000bc13c17223 */ /* 0x090fe200000100c1 */
[----:B------:R-:W-:Y:S01]  /*3470*/  FMUL.FTZ R227, R227, R189 ;  /* 0x000000bde3e37220 */ /* 0x000fe20000410000 */
[----:B------:R-:W-:Y:S01]  /*3480*/  FMUL.FTZ R225, R225, R188 ;  /* 0x000000bce1e17220 */ /* 0x000fe20000410000 */
[----:B------:R-:W-:Y:S01]  /*3490*/  FMUL.FTZ R224, R224, R194 ;  /* 0x000000c2e0e07220 */ /* 0x000fe20000410000 */
[----:B------:R-:W-:Y:S01]  /*34a0*/  FADD.FTZ R110, R110, R194 ;  /* 0x000000c26e6e7221 */ /* 0x000fe20000010000 */
[----:B------:R-:W-:Y:S01]  /*34b0*/  FADD.FTZ R105, R105, R190 ;  /* 0x000000be69697221 */ /* 0x000fe20000010000 */
[----:B------:R-:W-:Y:S01]  /*34c0*/  FADD.FTZ R107, R107, R189 ;  /* 0x000000bd6b6b7221 */ /* 0x000fe20000010000 */
[----:B------:R-:W-:Y:S01]  /*34d0*/  FADD.FTZ R109, R109, R188 ;  /* 0x000000bc6d6d7221 */ /* 0x000fe20000010000 */
[----:B---3--:R-:W-:-:S05]  /*34e0*/  FFMA.FTZ R185, R18, R186, R185 ;  /* 0x000000ba12b97223 */ /* 0x008fca00000100b9 */
[----:B------:R0:W-:Y:S01]  /*34f0*/  STL [R1+0x34], R185 ;  /* 0x000034b901007387 */ /* 0x0001e20000100800 */
[----:B------:R-:W-:-:S03]  /*3500*/  FADD.FTZ R186, R216, R230 ;  /* 0x000000e6d8ba7221 */ /* 0x000fc60000010000 */
[----:B------:R1:W-:Y:S01]  /*3510*/  STL [R1+0x48], R196 ;  /* 0x000048c401007387 */ /* 0x0003e20000100800 */
[----:B0-----:R-:W-:Y:S01]  /*3520*/  SHF.L.U32 R185, R219, 0x10, RZ ;  /* 0x00000010dbb97819 */ /* 0x001fe200000006ff */
[----:B------:R-:W-:Y:S01]  /*3530*/  FMUL.FTZ R219, R187, UR24 ;  /* 0x00000018bbdb7c20 */ /* 0x000fe20008410000 */
[----:B------:R-:W-:Y:S01]  /*3540*/  FFMA.FTZ R187, R197, R230, R215 ;  /* 0x000000e6c5bb7223 */ /* 0x000fe200000100d7 */
[----:B-1----:R-:W-:Y:S02]  /*3550*/  FMUL.FTZ R196, R184, UR24 ;  /* 0x00000018b8c47c20 */ /* 0x002fe40008410000 */
[----:B------:R-:W-:Y:S01]  /*3560*/  FFMA.FTZ R195, R219, R194, R195 ;  /* 0x000000c2dbc37223 */ /* 0x000fe200000100c3 */
[----:B------:R-:W-:Y:S01]  /*3570*/  FADD.FTZ R186, R186, R229 ;  /* 0x000000e5baba7221 */ /* 0x000fe20000010000 */
[----:B------:R-:W-:Y:S01]  /*3580*/  FFMA.FTZ R187, R220, R229, R187 ;  /* 0x000000e5dcbb7223 */ /* 0x000fe200000100bb */
[----:B------:R-:W-:Y:S02]  /*3590*/  FFMA.FTZ R191, R196, R185, R191 ;  /* 0x000000b9c4bf7223 */ /* 0x000fe400000100bf */
[----:B------:R1:W-:Y:S01]  /*35a0*/  STL [R1+0x3c], R195 ;  /* 0x00003cc301007387 */ /* 0x0003e20000100800 */
[----:B------:R-:W-:Y:S01]  /*35b0*/  FADD.FTZ R186, R186, R228 ;  /* 0x000000e4baba7221 */ /* 0x000fe20000010000 */
[----:B------:R-:W-:-:S02]  /*35c0*/  FFMA.FTZ R187, R16, R228, R187 ;  /* 0x000000e410bb7223 */ /* 0x000fc400000100bb */
[----:B------:R1:W-:Y:S04]  /*35d0*/  STL [R1+0x50], R192 ;  /* 0x000050c001007387 */ /* 0x0003e80000100800 */
[----:B------:R1:W-:Y:S04]  /*35e0*/  STL [R1+0x38], R193 ;  /* 0x000038c101007387 */ /* 0x0003e80000100800 */
        /* <DEDUP_REMOVED lines=9> */
[----:B------:R-:W-:Y:S01]  /*3680*/  FFMA.FTZ R187, R219, R224, R187 ;  /* 0x000000e0dbbb7223 */ /* 0x000fe200000100bb */
[----:B------:R-:W-:Y:S02]  /*3690*/  FADD.FTZ R111, R111, R185 ;  /* 0x000000b96f6f7221 */ /* 0x000fe40000010000 */
[----:B------:R-:W-:Y:S01]  /*36a0*/  FADD.FTZ R216, R186, R222 ;  /* 0x000000debad87221 */ /* 0x000fe20000010000 */
[----:B-1----:R-:W-:-:S07]  /*36b0*/  FFMA.FTZ R215, R196, R222, R187 ;  /* 0x000000dec4d77223 */ /* 0x002fce00000100bb */
.L_x_8119:
[----:B------:R-:W-:Y:S05]  /*36c0*/  BSYNC.RECONVERGENT B0 ;  /* 0x0000000000007941 */ /* 0x000fea0003800200 */
.L_x_8118:
[----:B0-----:R-:W0:Y:S01]  /*36d0*/  SHFL.DOWN PT, R185, R216, 0x10, 0x1f ;  /* 0x0a001f00d8b97f89 */ /* 0x001e2200000e0000 */
        /* <DEDUP_REMOVED lines=31> */
.L_x_8121:
[----:B------:R-:W-:Y:S05]  /*38d0*/  BSYNC.RECONVERGENT B0 ;  /* 0x0000000000007941 */ /* 0x000fea0003800200 */
.L_x_8120:
        /* <DEDUP_REMOVED lines=30> */
[----:B------:R-:W2:Y:S04]  /*3ac0*/  LDL R191, [R1+0x8] ;  /* 0x0000080001bf7983 */ /* 0x000ea80000100800 */
[----:B------:R-:W3:Y:S04]  /*3ad0*/  LDL R190, [R1+0x4] ;  /* 0x0000040001be7983 */ /* 0x000ee80000100800 */
[----:B------:R0:W5:Y:S04]  /*3ae0*/  LDL R195, [R1+0x10] ;  /* 0x0000100001c37983 */ /* 0x0001680000100800 */
[----:B------:R0:W5:Y:S04]  /*3af0*/  LDL R194, [R1+0xc] ;  /* 0x00000c0001c27983 */ /* 0x0001680000100800 */
[----:B------:R0:W5:Y:S04]  /*3b00*/  LDL R216, [R1+0x1c] ;  /* 0x00001c0001d87983 */ /* 0x0001680000100800 */
        /* <DEDUP_REMOVED lines=17> */
[----:B------:R-:W-:Y:S01]  /*3c20*/  FFMA.FTZ R190, R209, UR17, R188 ;  /* 0x00000011d1be7c23 */ /* 0x000fe200080100bc */
[----:B------:R-:W-:-:S03]  /*3c30*/  FMUL.FTZ R189, R34, R189 ;  /* 0x000000bd22bd7220 */ /* 0x000fc60000410000 */
[----:B------:R-:W-:-:S04]  /*3c40*/  FADD.FTZ R190, R192, -R190 ;  /* 0x800000bec0be7221 */ /* 0x000fc80000010000 */
[----:B------:R-:W-:-:S04]  /*3c50*/  FMUL.FTZ R190, R190, UR24 ;  /* 0x00000018bebe7c20 */ /* 0x000fc80008410000 */
[----:B------:R-:W-:Y:S01]  /*3c60*/  FMUL.FTZ R187, R190, UR16 ;  /* 0x00000010bebb7c20 */ /* 0x000fe20008410000 */
[C---:B------:R-:W-:Y:S02]  /*3c70*/  SHF.L.U32 R190, R186.reuse, 0x10, RZ ;  /* 0x00000010babe7819 */ /* 0x040fe400000006ff */
[----:B------:R-:W-:Y:S01]  /*3c80*/  PRMT R186, R186, 0x7632, R186 ;  /* 0x00007632baba7816 */ /* 0x000fe200000000ba */
[----:B------:R-:W-:Y:S01]  /*3c90*/  FFMA.FTZ R119, R187, R191, R119 ;  /* 0x000000bfbb777223 */ /* 0x000fe20000010077 */
[----:B------:R-:W-:Y:S02]  /*3ca0*/  FMUL.FTZ R187, R35, R187 ;  /* 0x000000bb23bb7220 */ /* 0x000fe40000410000 */
[----:B------:R-:W-:-:S03]  /*3cb0*/  SHF.L.U32 R191, R186, 0x10, RZ ;  /* 0x00000010babf7819 */ /* 0x000fc600000006ff */
[----:B------:R-:W-:Y:S01]  /*3cc0*/  F2FP.BF16.F32.PACK_AB R187, R187, R189 ;  /* 0x000000bdbbbb723e */ /* 0x000fe200000010ff */
[----:B------:R-:W-:-:S04]  /*3cd0*/  FFMA.FTZ R189, R212, UR17, R188 ;  /* 0x00000011d4bd7c23 */ /* 0x000fc800080100bc */
        /* <DEDUP_REMOVED lines=28> */
[----:B------:R-:W-:-:S04]  /*3ea0*/  FFMA.FTZ R189, R198, UR17, R188 ;  /* 0x00000011c6bd7c23 */ /* 0x000fc800080100bc */
[----:B------:R-:W-:-:S04]  /*3eb0*/  FADD.FTZ R189, R221, -R189 ;  /* 0x800000bdddbd7221 */ /* 0x000fc80000010000 */
[----:B------:R-:W-:-:S04]  /*3ec0*/  FMUL.FTZ R189, R189, UR24 ;  /* 0x00000018bdbd7c20 */ /* 0x000fc80008410000 */
[----:B------:R-:W-:Y:S01]  /*3ed0*/  FMUL.FTZ R191, R189, UR16 ;  /* 0x00000010bdbf7c20 */ /* 0x000fe20008410000 */
[C---:B------:R-:W-:Y:S02]  /*3ee0*/  SHF.L.U32 R189, R184.reuse, 0x10, RZ ;  /* 0x00000010b8bd7819 */ /* 0x040fe400000006ff */
[----:B------:R-:W-:-:S03]  /*3ef0*/  PRMT R184, R184, 0x7632, R184 ;  /* 0x00007632b8b87816 */ /* 0x000fc600000000b8 */
[----:B------:R-:W-:Y:S01]  /*3f00*/  FFMA.FTZ R189, R191, R189, R112 ;  /* 0x000000bdbfbd7223 */ /* 0x000fe20000010070 */
[----:B------:R-:W-:Y:S01]  /*3f10*/  FFMA.FTZ R112, R218, UR17, R188 ;  /* 0x00000011da707c23 */ /* 0x000fe200080100bc */
[----:B------:R-:W-:-:S03]  /*3f20*/  SHF.L.U32 R184, R184, 0x10, RZ ;  /* 0x00000010b8b87819 */ /* 0x000fc600000006ff */
[----:B------:R-:W-:-:S04]  /*3f30*/  FADD.FTZ R112, R216, -R112 ;  /* 0x80000070d8707221 */ /* 0x000fc80000010000 */
[----:B------:R-:W-:-:S04]  /*3f40*/  FMUL.FTZ R112, R112, UR24 ;  /* 0x0000001870707c20 */ /* 0x000fc80008410000 */
[----:B------:R-:W-:-:S04]  /*3f50*/  FMUL.FTZ R112, R112, UR16 ;  /* 0x0000001070707c20 */ /* 0x000fc80008410000 */
[----:B------:R-:W-:Y:S01]  /*3f60*/  FFMA.FTZ R190, R112, R184, R113 ;  /* 0x000000b870be7223 */ /* 0x000fe20000010071 */
[----:B------:R-:W-:Y:S01]  /*3f70*/  FMUL.FTZ R113, R28, R191 ;  /* 0x000000bf1c717220 */ /* 0x000fe20000410000 */
[----:B------:R-:W-:-:S05]  /*3f80*/  FMUL.FTZ R112, R29, R112 ;  /* 0x000000701d707220 */ /* 0x000fca0000410000 */
[----:B------:R-:W-:Y:S01]  /*3f90*/  F2FP.BF16.F32.PACK_AB R184, R112, R113 ;  /* 0x0000007170b8723e */ /* 0x000fe200000010ff */
[----:B------:R-:W-:Y:S06]  /*3fa0*/  BRA `(.L_x_8126) ;  /* 0x0000000c00387947 */ /* 0x000fec0003800000 */
.L_x_8125:
[--C-:B------:R-:W-:Y:S01]  /*3fb0*/  FFMA.FTZ R68, R198, UR17, R188.reuse ;  /* 0x00000011c6447c23 */ /* 0x100fe200080100bc */
[----:B------:R-:W-:Y:S01]  /*3fc0*/  FFMA.FTZ R70, R218, UR17, R188 ;  /* 0x00000011da467c23 */ /* 0x000fe200080100bc */
[----:B-----5:R-:W-:Y:S02]  /*3fd0*/  SHF.L.U32 R71, R184, 0x10, RZ ;  /* 0x00000010b8477819 */ /* 0x020fe400000006ff */
[----:B------:R-:W-:Y:S01]  /*3fe0*/  FADD.FTZ R68, R221, -R68 ;  /* 0x80000044dd447221 */ /* 0x000fe20000010000 */
[----:B------:R-:W-:Y:S01]  /*3ff0*/  FADD.FTZ R70, R216, -R70 ;  /* 0x80000046d8467221 */ /* 0x000fe20000010000 */
[----:B------:R-:W-:Y:S02]  /*4000*/  PRMT R69, R184, 0x7632, R69 ;  /* 0x00007632b8457816 */ /* 0x000fe40000000045 */
[----:B------:R-:W-:Y:S01]  /*4010*/  FMUL.FTZ R76, R68, UR24 ;  /* 0x00000018444c7c20 */ /* 0x000fe20008410000 */
[----:B------:R-:W-:Y:S01]  /*4020*/  FMUL.FTZ R77, R70, UR24 ;  /* 0x00000018464d7c20 */ /* 0x000fe20008410000 */
[----:B------:R-:W-:-:S02]  /*4030*/  SHF.L.U32 R70, R69, 0x10, RZ ;  /* 0x0000001045467819 */ /* 0x000fc400000006ff */
[----:B------:R-:W-:Y:S01]  /*4040*/  FMUL.FTZ R68, R76, UR16 ;  /* 0x000000104c447c20 */ /* 0x000fe20008410000 */
[----:B------:R-:W-:-:S03]  /*4050*/  FMUL.FTZ R69, R77, UR16 ;  /* 0x000000104d457c20 */ /* 0x000fc60008410000 */
[----:B------:R-:W-:Y:S01]  /*4060*/  FFMA.FTZ R189, R68, R71, R112 ;  /* 0x0000004744bd7223 */ /* 0x000fe20000010070 */
[--C-:B------:R-:W-:Y:S01]  /*4070*/  FFMA.FTZ R71, R217, UR17, R188.reuse ;  /* 0x00000011d9477c23 */ /* 0x100fe200080100bc */
[----:B------:R-:W-:Y:S01]  /*4080*/  FFMA.FTZ R190, R69, R70, R113 ;  /* 0x0000004645be7223 */ /* 0x000fe20000010071 */
[----:B------:R-:W-:Y:S01]  /*4090*/  FFMA.FTZ R70, R213, UR17, R188 ;  /* 0x00000011d5467c23 */ /* 0x000fe200080100bc */
[----:B------:R-:W-:Y:S01]  /*40a0*/  SHF.L.U32 R112, R185, 0x10, RZ ;  /* 0x00000010b9707819 */ /* 0x000fe200000006ff */
[----:B------:R-:W-:Y:S01]  /*40b0*/  FADD.FTZ R71, R215, -R71 ;  /* 0x80000047d7477221 */ /* 0x000fe20000010000 */
[----:B------:R-:W-:Y:S01]  /*40c0*/  FMUL.FTZ R68, R28, R68 ;  /* 0x000000441c447220 */ /* 0x000fe20000410000 */
[--C-:B------:R-:W-:Y:S01]  /*40d0*/  FADD.FTZ R79, R214, -R70.reuse ;  /* 0x80000046d64f7221 */ /* 0x100fe20000010000 */
[----:B------:R-:W-:Y:S01]  /*40e0*/  FMUL.FTZ R69, R29, R69 ;  /* 0x000000451d457220 */ /* 0x000fe20000410000 */
[----:B------:R-:W-:Y:S01]  /*40f0*/  FMUL.FTZ R78, R71, UR24 ;  /* 0x00000018474e7c20 */ /* 0x000fe20008410000 */
[----:B------:R-:W-:Y:S01]  /*4100*/  PRMT R70, R185, 0x7632, R70 ;  /* 0x00007632b9467816 */ /* 0x000fe20000000046 */
[----:B------:R-:W-:Y:S01]  /*4110*/  FMUL.FTZ R79, R79, UR24 ;  /* 0x000000184f4f7c20 */ /* 0x000fe20008410000 */
[----:B------:R-:W-:Y:S01]  /*4120*/  PRMT R113, R187, 0x7632, R113 ;  /* 0x00007632bb717816 */ /* 0x000fe20000000071 */
[----:B------:R-:W-:Y:S01]  /*4130*/  FMUL.FTZ R71, R78, UR16 ;  /* 0x000000104e477c20 */ /* 0x000fe20008410000 */
[----:B------:R-:W-:Y:S01]  /*4140*/  F2FP.BF16.F32.PACK_AB R184, R69, R68 ;  /* 0x0000004445b8723e */ /* 0x000fe200000010ff */
[--C-:B------:R-:W-:Y:S01]  /*4150*/  FFMA.FTZ R68, R212, UR17, R188.reuse ;  /* 0x00000011d4447c23 */ /* 0x100fe200080100bc */
[----:B------:R-:W-:Y:S01]  /*4160*/  FFMA.FTZ R69, R211, UR17, R188 ;  /* 0x00000011d3457c23 */ /* 0x000fe200080100bc */
[----:B------:R-:W-:Y:S01]  /*4170*/  FFMA.FTZ R114, R71, R112, R114 ;  /* 0x0000007047727223 */ /* 0x000fe20000010072 */
[----:B------:R-:W-:Y:S01]  /*4180*/  SHF.L.U32 R112, R70, 0x10, RZ ;  /* 0x0000001046707819 */ /* 0x000fe200000006ff */
[----:B------:R-:W-:Y:S01]  /*4190*/  FMUL.FTZ R70, R79, UR16 ;  /* 0x000000104f467c20 */ /* 0x000fe20008410000 */
[----:B------:R-:W-:Y:S01]  /*41a0*/  FADD.FTZ R68, R195, -R68 ;  /* 0x80000044c3447221 */ /* 0x000fe20000010000 */
[----:B------:R-:W-:Y:S01]  /*41b0*/  FMUL.FTZ R71, R30, R71 ;  /* 0x000000471e477220 */ /* 0x000fe20000410000 */
[----:B------:R-:W-:Y:S01]  /*41c0*/  FADD.FTZ R69, R194, -R69 ;  /* 0x80000045c2457221 */ /* 0x000fe20000010000 */
[----:B------:R-:W-:Y:S01]  /*41d0*/  FFMA.FTZ R115, R70, R112, R115 ;  /* 0x0000007046737223 */ /* 0x000fe20000010073 */
[----:B------:R-:W-:Y:S01]  /*41e0*/  FMUL.FTZ R70, R31, R70 ;  /* 0x000000461f467220 */ /* 0x000fe20000410000 */
[----:B------:R-:W-:Y:S01]  /*41f0*/  FMUL.FTZ R68, R68, UR24 ;  /* 0x0000001844447c20 */ /* 0x000fe20008410000 */
[----:B------:R-:W-:Y:S01]  /*4200*/  SHF.L.U32 R112, R186, 0x10, RZ ;  /* 0x00000010ba707819 */ /* 0x000fe200000006ff */
[----:B------:R-:W-:-:S02]  /*4210*/  FMUL.FTZ R69, R69, UR24 ;  /* 0x0000001845457c20 */ /* 0x000fc40008410000 */
[----:B------:R-:W-:Y:S01]  /*4220*/  F2FP.BF16.F32.PACK_AB R185, R70, R71 ;  /* 0x0000004746b9723e */ /* 0x000fe200000010ff */
[----:B------:R-:W-:Y:S01]  /*4230*/  FMUL.FTZ R71, R68, UR16 ;  /* 0x0000001044477c20 */ /* 0x000fe20008410000 */
[----:B------:R-:W-:-:S03]  /*4240*/  PRMT R70, R186, 0x7632, R70 ;  /* 0x00007632ba467816 */ /* 0x000fc60000000046 */
[----:B------:R-:W-:Y:S01]  /*4250*/  FFMA.FTZ R116, R71, R112, R116 ;  /* 0x0000007047747223 */ /* 0x000fe20000010074 */
[----:B------:R-:W-:Y:S01]  /*4260*/  SHF.L.U32 R112, R70, 0x10, RZ ;  /* 0x0000001046707819 */ /* 0x000fe200000006ff */
[----:B------:R-:W-:Y:S01]  /*4270*/  FMUL.FTZ R70, R69, UR16 ;  /* 0x0000001045467c20 */ /* 0x000fe20008410000 */
[----:B------:R-:W-:-:S03]  /*4280*/  FMUL.FTZ R71, R32, R71 ;  /* 0x0000004720477220 */ /* 0x000fc60000410000 */
[----:B------:R-:W-:Y:S01]  /*4290*/  FFMA.FTZ R117, R70, R112, R117 ;  /* 0x0000007046757223 */ /* 0x000fe20000010075 */
[----:B------:R-:W-:Y:S01]  /*42a0*/  FFMA.FTZ R112, R210, UR17, R188 ;  /* 0x00000011d2707c23 */ /* 0x000fe200080100bc */
[----:B------:R-:W-:-:S03]  /*42b0*/  FMUL.FTZ R70, R33, R70 ;  /* 0x0000004621467220 */ /* 0x000fc60000410000 */
[----:B------:R-:W-:Y:S02]  /*42c0*/  FADD.FTZ R112, R193, -R112 ;  /* 0x80000070c1707221 */ /* 0x000fe40000010000 */
[----:B------:R-:W-:Y:S02]  /*42d0*/  F2FP.BF16.F32.PACK_AB R186, R70, R71 ;  /* 0x0000004746ba723e */ /* 0x000fe400000010ff */
        /* <DEDUP_REMOVED lines=14> */
.L_x_8124:
[----:B------:R0:W5:Y:S04]  /*43c0*/  LDL R195, [R1+0x10] ;  /* 0x0000100001c37983 */ /* 0x0001680000100800 */
[----:B------:R0:W5:Y:S04]  /*43d0*/  LDL R194, [R1+0xc] ;  /* 0x00000c0001c27983 */ /* 0x0001680000100800 */
[----:B------:R0:W5:Y:S04]  /*43e0*/  LDL R193, [R1+0x8] ;  /* 0x0000080001c17983 */ /* 0x0001680000100800 */
        /* <DEDUP_REMOVED lines=9> */
[----:B------:R-:W-:Y:S01]  /*4480*/  FFMA.FTZ R189, R210, UR17, R188 ;  /* 0x00000011d2bd7c23 */ /* 0x000fe200080100bc */
[C---:B-----5:R-:W-:Y:S02]  /*4490*/  SHF.L.U32 R190, R187.reuse, 0x10, RZ ;  /* 0x00000010bbbe7819 */ /* 0x060fe400000006ff */
[----:B------:R-:W-:Y:S01]  /*44a0*/  PRMT R187, R187, 0x7632, R187 ;  /* 0x00007632bbbb7816 */ /* 0x000fe200000000bb */
[----:B------:R-:W-:-:S03]  /*44b0*/  FADD.FTZ R189, R193, -R189 ;  /* 0x800000bdc1bd7221 */ /* 0x000fc60000010000 */
[----:B------:R-:W-:Y:S01]  /*44c0*/  SHF.L.U32 R191, R187, 0x10, RZ ;  /* 0x00000010bbbf7819 */ /* 0x000fe200000006ff */
[----:B------:R-:W-:-:S04]  /*44d0*/  FFMA.FTZ R189, R189, UR24, R158 ;  /* 0x00000018bdbd7c23 */ /* 0x000fc8000801009e */
[----:B------:R-:W-:-:S04]  /*44e0*/  FMUL.FTZ R189, R189, UR16 ;  /* 0x00000010bdbd7c20 */ /* 0x000fc80008410000 */
[-C--:B------:R-:W-:Y:S01]  /*44f0*/  FFMA.FTZ R118, R190, R189.reuse, R118 ;  /* 0x000000bdbe767223 */ /* 0x080fe20000010076 */
[----:B------:R-:W-:Y:S01]  /*4500*/  FFMA.FTZ R190, R209, UR17, R188 ;  /* 0x00000011d1be7c23 */ /* 0x000fe200080100bc */
[----:B------:R-:W-:-:S03]  /*4510*/  FMUL.FTZ R189, R34, R189 ;  /* 0x000000bd22bd7220 */ /* 0x000fc60000410000 */
[----:B------:R-:W-:-:S04]  /*4520*/  FADD.FTZ R190, R192, -R190 ;  /* 0x800000bec0be7221 */ /* 0x000fc80000010000 */
[----:B------:R-:W-:-:S04]  /*4530*/  FFMA.FTZ R190, R190, UR24, R159 ;  /* 0x00000018bebe7c23 */ /* 0x000fc8000801009f */
[----:B------:R-:W-:Y:S01]  /*4540*/  FMUL.FTZ R187, R190, UR16 ;  /* 0x00000010bebb7c20 */ /* 0x000fe20008410000 */
[C---:B------:R-:W-:Y:S02]  /*4550*/  SHF.L.U32 R190, R186.reuse, 0x10, RZ ;  /* 0x00000010babe7819 */ /* 0x040fe400000006ff */
[----:B------:R-:W-:Y:S01]  /*4560*/  PRMT R186, R186, 0x7632, R186 ;  /* 0x00007632baba7816 */ /* 0x000fe200000000ba */
[-C--:B------:R-:W-:Y:S01]  /*4570*/  FFMA.FTZ R119, R191, R187.reuse, R119 ;  /* 0x000000bbbf777223 */ /* 0x080fe20000010077 */
[----:B------:R-:W-:Y:S02]  /*4580*/  FMUL.FTZ R187, R35, R187 ;  /* 0x000000bb23bb7220 */ /* 0x000fe40000410000 */
[----:B------:R-:W-:-:S03]  /*4590*/  SHF.L.U32 R191, R186, 0x10, RZ ;  /* 0x00000010babf7819 */ /* 0x000fc600000006ff */
[----:B------:R-:W-:Y:S01]  /*45a0*/  F2FP.BF16.F32.PACK_AB R187, R187, R189 ;  /* 0x000000bdbbbb723e */ /* 0x000fe200000010ff */
[----:B------:R-:W-:-:S04]  /*45b0*/  FFMA.FTZ R189, R212, UR17, R188 ;  /* 0x00000011d4bd7c23 */ /* 0x000fc800080100bc */
[----:B------:R-:W-:-:S04]  /*45c0*/  FADD.FTZ R189, R195, -R189 ;  /* 0x800000bdc3bd7221 */ /* 0x000fc80000010000 */
        /* <DEDUP_REMOVED lines=23> */
[----:B------:R-:W-:-:S04]  /*4740*/  FMUL.FTZ R185, R190, UR16 ;  /* 0x00000010beb97c20 */ /* 0x000fc80008410000 */
[-C--:B------:R-:W-:Y:S01]  /*4750*/  FFMA.FTZ R115, R191, R185.reuse, R115 ;  /* 0x000000b9bf737223 */ /* 0x080fe20000010073 */
[----:B------:R-:W-:-:S05]  /*4760*/  FMUL.FTZ R185, R31, R185 ;  /* 0x000000b91fb97220 */ /* 0x000fca0000410000 */
[----:B------:R-:W-:Y:S01]  /*4770*/  F2FP.BF16.F32.PACK_AB R185, R185, R189 ;  /* 0x000000bdb9b9723e */ /* 0x000fe200000010ff */
[----:B------:R-:W-:-:S04]  /*4780*/  FFMA.FTZ R189, R198, UR17, R188 ;  /* 0x00000011c6bd7c23 */ /* 0x000fc800080100bc */
[----:B------:R-:W-:-:S04]  /*4790*/  FADD.FTZ R189, R221, -R189 ;  /* 0x800000bdddbd7221 */ /* 0x000fc80000010000 */
[----:B------:R-:W-:-:S04]  /*47a0*/  FFMA.FTZ R189, R189, UR24, R152 ;  /* 0x00000018bdbd7c23 */ /* 0x000fc80008010098 */
[----:B------:R-:W-:Y:S01]  /*47b0*/  FMUL.FTZ R191, R189, UR16 ;  /* 0x00000010bdbf7c20 */ /* 0x000fe20008410000 */
[C---:B------:R-:W-:Y:S02]  /*47c0*/  SHF.L.U32 R189, R184.reuse, 0x10, RZ ;  /* 0x00000010b8bd7819 */ /* 0x040fe400000006ff */
[----:B------:R-:W-:-:S03]  /*47d0*/  PRMT R184, R184, 0x7632, R184 ;  /* 0x00007632b8b87816 */ /* 0x000fc600000000b8 */
[----:B------:R-:W-:Y:S01]  /*47e0*/  FFMA.FTZ R189, R189, R191, R112 ;  /* 0x000000bfbdbd7223 */ /* 0x000fe20000010070 */
[----:B------:R-:W-:Y:S01]  /*47f0*/  FFMA.FTZ R112, R218, UR17, R188 ;  /* 0x00000011da707c23 */ /* 0x000fe200080100bc */
[----:B------:R-:W-:-:S03]  /*4800*/  SHF.L.U32 R184, R184, 0x10, RZ ;  /* 0x00000010b8b87819 */ /* 0x000fc600000006ff */
[----:B------:R-:W-:-:S04]  /*4810*/  FADD.FTZ R112, R216, -R112 ;  /* 0x80000070d8707221 */ /* 0x000fc80000010000 */
[----:B------:R-:W-:-:S04]  /*4820*/  FFMA.FTZ R112, R112, UR24, R153 ;  /* 0x0000001870707c23 */ /* 0x000fc80008010099 */
[----:B------:R-:W-:-:S04]  /*4830*/  FMUL.FTZ R112, R112, UR16 ;  /* 0x0000001070707c20 */ /* 0x000fc80008410000 */
[-C--:B------:R-:W-:Y:S01]  /*4840*/  FFMA.FTZ R190, R184, R112.reuse, R113 ;  /* 0x00000070b8be7223 */ /* 0x080fe20000010071 */
[----:B------:R-:W-:Y:S01]  /*4850*/  FMUL.FTZ R113, R28, R191 ;  /* 0x000000bf1c717220 */ /* 0x000fe20000410000 */
[----:B------:R-:W-:-:S05]  /*4860*/  FMUL.FTZ R112, R29, R112 ;  /* 0x000000701d707220 */ /* 0x000fca0000410000 */
[----:B------:R-:W-:Y:S01]  /*4870*/  F2FP.BF16.F32.PACK_AB R184, R112, R113 ;  /* 0x0000007170b8723e */ /* 0x000fe200000010ff */
[----:B------:R-:W-:Y:S06]  /*4880*/  BRA `(.L_x_8126) ;  /* 0x0000000400007947 */ /* 0x000fec0003800000 */
.L_x_8127:
[--C-:B------:R-:W-:Y:S01]  /*4890*/  FFMA.FTZ R68, R198, UR17, R188.reuse ;  /* 0x00000011c6447c23 */ /* 0x100fe200080100bc */
[----:B------:R-:W-:Y:S01]  /*48a0*/  FFMA.FTZ R70, R218, UR17, R188 ;  /* 0x00000011da467c23 */ /* 0x000fe200080100bc */
[----:B-----5:R-:W-:Y:S02]  /*48b0*/  SHF.L.U32 R71, R184, 0x10, RZ ;  /* 0x00000010b8477819 */ /* 0x020fe400000006ff */
[----:B------:R-:W-:Y:S01]  /*48c0*/  FADD.FTZ R68, R221, -R68 ;  /* 0x80000044dd447221 */ /* 0x000fe20000010000 */
[----:B------:R-:W-:Y:S01]  /*48d0*/  FADD.FTZ R70, R216, -R70 ;  /* 0x80000046d8467221 */ /* 0x000fe20000010000 */
[----:B------:R-:W-:Y:S02]  /*48e0*/  PRMT R69, R184, 0x7632, R69 ;  /* 0x00007632b8457816 */ /* 0x000fe40000000045 */
[----:B------:R-:W-:Y:S01]  /*48f0*/  FFMA.FTZ R76, R68, UR24, R152 ;  /* 0x00000018444c7c23 */ /* 0x000fe20008010098 */
[----:B------:R-:W-:Y:S01]  /*4900*/  FFMA.FTZ R77, R70, UR24, R153 ;  /* 0x00000018464d7c23 */ /* 0x000fe20008010099 */
[----:B------:R-:W-:-:S02]  /*4910*/  SHF.L.U32 R70, R69, 0x10, RZ ;  /* 0x0000001045467819 */ /* 0x000fc400000006ff */
[----:B------:R-:W-:Y:S01]  /*4920*/  FMUL.FTZ R68, R76, UR16 ;  /* 0x000000104c447c20 */ /* 0x000fe20008410000 */
[----:B------:R-:W-:-:S03]  /*4930*/  FMUL.FTZ R69, R77, UR16 ;  /* 0x000000104d457c20 */ /* 0x000fc60008410000 */
[-C--:B------:R-:W-:Y:S01]  /*4940*/  FFMA.FTZ R189, R71, R68.reuse, R112 ;  /* 0x0000004447bd7223 */ /* 0x080fe20000010070 */
[--C-:B------:R-:W-:Y:S01]  /*4950*/  FFMA.FTZ R71, R217, UR17, R188.reuse ;  /* 0x00000011d9477c23 */ /* 0x100fe200080100bc */
[-C--:B------:R-:W-:Y:S01]  /*4960*/  FFMA.FTZ R190, R70, R69.reuse, R113 ;  /* 0x0000004546be7223 */ /* 0x080fe20000010071 */
[----:B------:R-:W-:Y:S01]  /*4970*/  FFMA.FTZ R70, R213, UR17, R188 ;  /* 0x00000011d5467c23 */ /* 0x000fe200080100bc */
[----:B------:R-:W-:Y:S01]  /*4980*/  SHF.L.U32 R112, R185, 0x10, RZ ;  /* 0x00000010b9707819 */ /* 0x000fe200000006ff */
[----:B------:R-:W-:Y:S01]  /*4990*/  FADD.FTZ R71, R215, -R71 ;  /* 0x80000047d7477221 */ /* 0x000fe20000010000 */
[----:B------:R-:W-:Y:S01]  /*49a0*/  FMUL.FTZ R68, R28, R68 ;  /* 0x000000441c447220 */ /* 0x000fe20000410000 */
[----:B------:R-:W-:Y:S01]  /*49b0*/  FADD.FTZ R79, R214, -R70 ;  /* 0x80000046d64f7221 */ /* 0x000fe20000010000 */
[----:B------:R-:W-:Y:S01]  /*49c0*/  FMUL.FTZ R69, R29, R69 ;  /* 0x000000451d457220 */ /* 0x000fe20000410000 */
[----:B------:R-:W-:Y:S01]  /*49d0*/  FFMA.FTZ R78, R71, UR24, R154 ;  /* 0x00000018474e7c23 */ /* 0x000fe2000801009a */
[----:B------:R-:W-:Y:S01]  /*49e0*/  PRMT R70, R185, 0x7632, R70 ;  /* 0x00007632b9467816 */ /* 0x000fe20000000046 */
[----:B------:R-:W-:Y:S01]  /*49f0*/  FFMA.FTZ R79, R79, UR24, R155 ;  /* 0x000000184f4f7c23 */ /* 0x000fe2000801009b */
[----:B------:R-:W-:Y:S01]  /*4a00*/  PRMT R113, R187, 0x7632, R113 ;  /* 0x00007632bb717816 */ /* 0x000fe20000000071 */
[----:B------:R-:W-:Y:S01]  /*4a10*/  FMUL.FTZ R71, R78, UR16 ;  /* 0x000000104e477c20 */ /* 0x000fe20008410000 */
[----:B------:R-:W-:Y:S01]  /*4a20*/  F2FP.BF16.F32.PACK_AB R184, R69, R68 ;  /* 0x0000004445b8723e */ /* 0x000fe200000010ff */
[--C-:B------:R-:W-:Y:S01]  /*4a30*/  FFMA.FTZ R68, R212, UR17, R188.reuse ;  /* 0x00000011d4447c23 */ /* 0x100fe200080100bc */
[----:B------:R-:W-:Y:S01]  /*4a40*/  FFMA.FTZ R69, R211, UR17, R188 ;  /* 0x00000011d3457c23 */ /* 0x000fe200080100bc */
[-C--:B------:R-:W-:Y:S01]  /*4a50*/  FFMA.FTZ R114, R112, R71.reuse, R114 ;  /* 0x0000004770727223 */ /* 0x080fe20000010072 */
[----:B------:R-:W-:Y:S01]  /*4a60*/  SHF.L.U32 R112, R70, 0x10, RZ ;  /* 0x0000001046707819 */ /* 0x000fe200000006ff */
[----:B------:R-:W-:Y:S01]  /*4a70*/  FMUL.FTZ R70, R79, UR16 ;  /* 0x000000104f467c20 */ /* 0x000fe20008410000 */
[----:B------:R-:W-:Y:S01]  /*4a80*/  FADD.FTZ R68, R195, -R68 ;  /* 0x80000044c3447221 */ /* 0x000fe20000010000 */
[----:B------:R-:W-:Y:S01]  /*4a90*/  FMUL.FTZ R71, R30, R71 ;  /* 0x000000471e477220 */ /* 0x000fe20000410000 */
[----:B------:R-:W-:Y:S01]  /*4aa0*/  FADD.FTZ R69, R194, -R69 ;  /* 0x80000045c2457221 */ /* 0x000fe20000010000 */
[-C--:B------:R-:W-:Y:S01]  /*4ab0*/  FFMA.FTZ R115, R112, R70.reuse, R115 ;  /* 0x0000004670737223 */ /* 0x080fe20000010073 */
[----:B------:R-:W-:Y:S01]  /*4ac0*/  FMUL.FTZ R70, R31, R70 ;  /* 0x000000461f467220 */ /* 0x000fe20000410000 */
[----:B------:R-:W-:Y:S01]  /*4ad0*/  FFMA.FTZ R68, R68, UR24, R156 ;  /* 0x0000001844447c23 */ /* 0x000fe2000801009c */
[----:B------:R-:W-:Y:S01]  /*4ae0*/  SHF.L.U32 R112, R186, 0x10, RZ ;  /* 0x00000010ba707819 */ /* 0x000fe200000006ff */
[----:B------:R-:W-:-:S02]  /*4af0*/  FFMA.FTZ R69, R69, UR24, R157 ;  /* 0x0000001845457c23 */ /* 0x000fc4000801009d */
[----:B------:R-:W-:Y:S01]  /*4b00*/  F2FP.BF16.F32.PACK_AB R185, R70, R71 ;  /* 0x0000004746b9723e */ /* 0x000fe200000010ff */
[----:B------:R-:W-:Y:S01]  /*4b10*/  FMUL.FTZ R71, R68, UR16 ;  /* 0x0000001044477c20 */ /* 0x000fe20008410000 */
[----:B------:R-:W-:-:S03]  /*4b20*/  PRMT R70, R186, 0x7632, R70 ;  /* 0x00007632ba467816 */ /* 0x000fc60000000046 */
[-C--:B------:R-:W-:Y:S01]  /*4b30*/  FFMA.FTZ R116, R112, R71.reuse, R116 ;  /* 0x0000004770747223 */ /* 0x080fe20000010074 */
[----:B------:R-:W-:Y:S01]  /*4b40*/  SHF.L.U32 R112, R70, 0x10, RZ ;  /* 0x0000001046707819 */ /* 0x000fe200000006ff */
[----:B------:R-:W-:Y:S01]  /*4b50*/  FMUL.FTZ R70, R69, UR16 ;  /* 0x0000001045467c20 */ /* 0x000fe20008410000 */
[----:B------:R-:W-:-:S03]  /*4b60*/  FMUL.FTZ R71, R32, R71 ;  /* 0x0000004720477220 */ /* 0x000fc60000410000 */
[-C--:B------:R-:W-:Y:S01]  /*4b70*/  FFMA.FTZ R117, R112, R70.reuse, R117 ;  /* 0x0000004670757223 */ /* 0x080fe20000010075 */
[----:B------:R-:W-:Y:S01]  /*4b80*/  FFMA.FTZ R112, R210, UR17, R188 ;  /* 0x00000011d2707c23 */ /* 0x000fe200080100bc */
[----:B------:R-:W-:-:S03]  /*4b90*/  FMUL.FTZ R70, R33, R70 ;  /* 0x0000004621467220 */ /* 0x000fc60000410000 */
[----:B------:R-:W-:Y:S02]  /*4ba0*/  FADD.FTZ R112, R193, -R112 ;  /* 0x80000070c1707221 */ /* 0x000fe40000010000 */
[----:B------:R-:W-:Y:S02]  /*4bb0*/  F2FP.BF16.F32.PACK_AB R186, R70, R71 ;  /* 0x0000004746ba723e */ /* 0x000fe400000010ff */
[----:B------:R-:W-:Y:S01]  /*4bc0*/  FFMA.FTZ R70, R112, UR24, R158 ;  /* 0x0000001870467c23 */ /* 0x000fe2000801009e */
[----:B------:R-:W-:Y:S02]  /*4bd0*/  SHF.L.U32 R71, R187, 0x10, RZ ;  /* 0x00000010bb477819 */ /* 0x000fe400000006ff */
[----:B------:R-:W-:Y:S01]  /*4be0*/  SHF.L.U32 R187, R113, 0x10, RZ ;  /* 0x0000001071bb7819 */ /* 0x000fe200000006ff */
        /* <DEDUP_REMOVED lines=9> */
[----:B------:R-:W-:-:S07]  /*4c80*/  F2FP.BF16.F32.PACK_AB R187, R113, R112 ;  /* 0x0000007071bb723e */ /* 0x000fce00000010ff */
.L_x_8126:
        /* <DEDUP_REMOVED lines=11> */
[----:B------:R-:W-:-:S07]  /*4d40*/  MOV R113, R190 ;  /* 0x000000be00717202 */ /* 0x000fce0000000f00 */
.L_x_8123:
[----:B------:R-:W-:Y:S05]  /*4d50*/  BSYNC.RECONVERGENT B0 ;  /* 0x0000000000007941 */ /* 0x000fea0003800200 */
.L_x_8122:
        /* <DEDUP_REMOVED lines=8> */
[----:B------:R0:W5:Y:S01]  /*4de0*/  LDL R192, [R1] ;  /* 0x0000000001c07983 */ /* 0x0001620000100800 */
[----:B------:R-:W-:-:S04]  /*4df0*/  UISETP.NE.U32.AND UP1, UPT, UR8, URZ, UPT ;  /* 0x000000ff0800728c */ /* 0x000fc8000bf25070 */
[----:B------:R-:W-:-:S06]  /*4e00*/  UISETP.NE.AND.EX UP1, UPT, UR9, URZ, UPT, UP1 ;  /* 0x000000ff0900728c */ /* 0x000fcc000bf25310 */
[----:B------:R-:W-:-:S13]  /*4e10*/  PLOP3.LUT P0, PT, PT, PT, UP1, 0x80, 0x8 ;  /* 0x000000000008781c */ /* 0x000fda0003f0f018 */
[----:B0-----:R-:W-:Y:S05]  /*4e20*/  @!P0 BRA `(.L_x_8131) ;  /* 0x0000000400048947 */ /* 0x001fea0003800000 */
        /* <DEDUP_REMOVED lines=36> */
[----:B------:R-:W-:Y:S01]  /*5070*/  FFMA.FTZ R68, R68, UR24, R20 ;  /* 0x0000001844447c23 */ /* 0x000fe20008010014 */
[----:B------:R-:W-:Y:S01]  /*5080*/  SHF.L.U32 R120, R186, 0x10, RZ ;  /* 0x00000010ba787819 */ /* 0x000fe200000006ff */
[----:B------:R-:W-:-:S02]  /*5090*/  FFMA.FTZ R69, R69, UR24, R21 ;  /* 0x0000001845457c23 */ /* 0x000fc40008010015 */
        /* <DEDUP_REMOVED lines=16> */
[----:B------:R-:W-:Y:S01]  /*51a0*/  FFMA.FTZ R126, R120, R71, R126 ;  /* 0x00000047787e7223 */ /* 0x000fe2000001007e */
[----:B------:R-:W-:Y:S01]  /*51b0*/  FFMA.FTZ R71, R200, UR17, R188 ;  /* 0x00000011c8477c23 */ /* 0x000fe200080100bc */
[----:B------:R-:W-:-:S03]  /*51c0*/  FMUL.FTZ R120, R42, R120 ;  /* 0x000000782a787220 */ /* 0x000fc60000410000 */
[----:B------:R-:W-:-:S04]  /*51d0*/  FADD.FTZ R71, R246, -R71 ;  /* 0x80000047f6477221 */ /* 0x000fc80000010000 */
[----:B------:R-:W-:-:S04]  /*51e0*/  FFMA.FTZ R71, R71, UR24, R23 ;  /* 0x0000001847477c23 */ /* 0x000fc80008010017 */
[----:B------:R-:W-:-:S04]  /*51f0*/  FMUL.FTZ R121, R71, UR16 ;  /* 0x0000001047797c20 */ /* 0x000fc80008410000 */
[----:B------:R-:W-:Y:S01]  /*5200*/  FFMA.FTZ R127, R121, R187, R127 ;  /* 0x000000bb797f7223 */ /* 0x000fe2000001007f */
[----:B------:R-:W-:-:S05]  /*5210*/  FMUL.FTZ R121, R43, R121 ;  /* 0x000000792b797220 */ /* 0x000fca0000410000 */
[----:B------:R-:W-:Y:S01]  /*5220*/  F2FP.BF16.F32.PACK_AB R187, R121, R120 ;  /* 0x0000007879bb723e */ /* 0x000fe200000010ff */
[----:B------:R-:W-:Y:S06]  /*5230*/  BRA `(.L_x_8132) ;  /* 0x0000000c001c7947 */ /* 0x000fec0003800000 */
.L_x_8131:
[----:B------:R-:W-:Y:S01]  /*5240*/  FFMA.FTZ R189, R199, UR17, R188 ;  /* 0x00000011c7bd7c23 */ /* 0x000fe200080100bc */
[C---:B-----5:R-:W-:Y:S02]  /*5250*/  SHF.L.U32 R190, R187.reuse, 0x10, RZ ;  /* 0x00000010bbbe7819 */ /* 0x060fe400000006ff */
[----:B------:R-:W-:Y:S01]  /*5260*/  PRMT R187, R187, 0x7632, R187 ;  /* 0x00007632bbbb7816 */ /* 0x000fe200000000bb */
[----:B------:R-:W-:-:S03]  /*5270*/  FADD.FTZ R189, R247, -R189 ;  /* 0x800000bdf7bd7221 */ /* 0x000fc60000010000 */
[----:B------:R-:W-:Y:S01]  /*5280*/  SHF.L.U32 R191, R187, 0x10, RZ ;  /* 0x00000010bbbf7819 */ /* 0x000fe200000006ff */
[----:B------:R-:W-:-:S04]  /*5290*/  FFMA.FTZ R189, R189, UR24, R22 ;  /* 0x00000018bdbd7c23 */ /* 0x000fc80008010016 */
[----:B------:R-:W-:-:S04]  /*52a0*/  FMUL.FTZ R189, R189, UR16 ;  /* 0x00000010bdbd7c20 */ /* 0x000fc80008410000 */
[----:B------:R-:W-:Y:S01]  /*52b0*/  FFMA.FTZ R126, R189, R190, R126 ;  /* 0x000000bebd7e7223 */ /* 0x000fe2000001007e */
[----:B------:R-:W-:Y:S01]  /*52c0*/  FFMA.FTZ R190, R200, UR17, R188 ;  /* 0x00000011c8be7c23 */ /* 0x000fe200080100bc */
[----:B------:R-:W-:-:S03]  /*52d0*/  FMUL.FTZ R189, R42, R189 ;  /* 0x000000bd2abd7220 */ /* 0x000fc60000410000 */
[----:B------:R-:W-:-:S04]  /*52e0*/  FADD.FTZ R190, R246, -R190 ;  /* 0x800000bef6be7221 */ /* 0x000fc80000010000 */
[----:B------:R-:W-:-:S04]  /*52f0*/  FFMA.FTZ R190, R190, UR24, R23 ;  /* 0x00000018bebe7c23 */ /* 0x000fc80008010017 */
        /* <DEDUP_REMOVED lines=48> */
[----:B------:R-:W-:Y:S01]  /*5600*/  FFMA.FTZ R190, R120, R184, R121 ;  /* 0x000000b878be7223 */ /* 0x000fe20000010079 */
[----:B------:R-:W-:Y:S01]  /*5610*/  FMUL.FTZ R121, R36, R191 ;  /* 0x000000bf24797220 */ /* 0x000fe20000410000 */
[----:B------:R-:W-:-:S05]  /*5620*/  FMUL.FTZ R120, R37, R120 ;  /* 0x0000007825787220 */ /* 0x000fca0000410000 */
[----:B------:R-:W-:Y:S01]  /*5630*/  F2FP.BF16.F32.PACK_AB R184, R120, R121 ;  /* 0x0000007978b8723e */ /* 0x000fe200000010ff */
[----:B------:R-:W-:Y:S06]  /*5640*/  BRA `(.L_x_8132) ;  /* 0x0000000800187947 */ /* 0x000fec0003800000 */
.L_x_8130:
[----:B------:R0:W5:Y:S01]  /*5650*/  LDL R192, [R1] ;  /* 0x0000000001c07983 */ /* 0x0001620000100800 */
[----:B------:R-:W1:Y:S02]  /*5660*/  LDC.64 R190, c[0x0][0x478] ;  /* 0x00011e00ffbe7b82 */ /* 0x000e640000000a00 */
[----:B-1----:R-:W-:-:S04]  /*5670*/  ISETP.NE.U32.AND P0, PT, R190, RZ, PT ;  /* 0x000000ffbe00720c */ /* 0x002fc80003f05070 */
[----:B------:R-:W-:-:S13]  /*5680*/  ISETP.NE.AND.EX P0, PT, R191, RZ, PT, P0 ;  /* 0x000000ffbf00720c */ /* 0x000fda0003f05300 */
[----:B0-----:R-:W-:Y:S05]  /*5690*/  @!P0 BRA `(.L_x_8133) ;  /* 0x0000000400048947 */ /* 0x001fea0003800000 */
        /* <DEDUP_REMOVED lines=36> */
[----:B------:R-:W-:Y:S01]  /*58e0*/  FMUL.FTZ R68, R68, UR24 ;  /* 0x0000001844447c20 */ /* 0x000fe20008410000 */
[----:B------:R-:W-:Y:S01]  /*58f0*/  SHF.L.U32 R120, R186, 0x10, RZ ;  /* 0x00000010ba787819 */ /* 0x000fe200000006ff */
[----:B------:R-:W-:-:S02]  /*5900*/  FMUL.FTZ R69, R69, UR24 ;  /* 0x0000001845457c20 */ /* 0x000fc40008410000 */
        /* <DEDUP_REMOVED lines=16> */
[-C--:B------:R-:W-:Y:S01]  /*5a10*/  FFMA.FTZ R126, R71, R120.reuse, R126 ;  /* 0x00000078477e7223 */ /* 0x080fe2000001007e */
[----:B------:R-:W-:Y:S01]  /*5a20*/  FFMA.FTZ R71, R200, UR17, R188 ;  /* 0x00000011c8477c23 */ /* 0x000fe200080100bc */
[----:B------:R-:W-:-:S03]  /*5a30*/  FMUL.FTZ R120, R42, R120 ;  /* 0x000000782a787220 */ /* 0x000fc60000410000 */
[----:B------:R-:W-:-:S04]  /*5a40*/  FADD.FTZ R71, R246, -R71 ;  /* 0x80000047f6477221 */ /* 0x000fc80000010000 */
[----:B------:R-:W-:-:S04]  /*5a50*/  FMUL.FTZ R71, R71, UR24 ;  /* 0x0000001847477c20 */ /* 0x000fc80008410000 */
[----:B------:R-:W-:-:S04]  /*5a60*/  FMUL.FTZ R121, R71, UR16 ;  /* 0x0000001047797c20 */ /* 0x000fc80008410000 */
[-C--:B------:R-:W-:Y:S01]  /*5a70*/  FFMA.FTZ R127, R187, R121.reuse, R127 ;  /* 0x00000079bb7f7223 */ /* 0x080fe2000001007f */
[----:B------:R-:W-:-:S05]  /*5a80*/  FMUL.FTZ R121, R43, R121 ;  /* 0x000000792b797220 */ /* 0x000fca0000410000 */
[----:B------:R-:W-:Y:S01]  /*5a90*/  F2FP.BF16.F32.PACK_AB R187, R121, R120 ;  /* 0x0000007879bb723e */ /* 0x000fe200000010ff */
[----:B------:R-:W-:Y:S06]  /*5aa0*/  BRA `(.L_x_8132) ;  /* 0x0000000400007947 */ /* 0x000fec0003800000 */
.L_x_8133:
[----:B------:R-:W-:Y:S01]  /*5ab0*/  FFMA.FTZ R189, R199, UR17, R188 ;  /* 0x00000011c7bd7c23 */ /* 0x000fe200080100bc */
[C---:B-----5:R-:W-:Y:S02]  /*5ac0*/  SHF.L.U32 R190, R187.reuse, 0x10, RZ ;  /* 0x00000010bbbe7819 */ /* 0x060fe400000006ff */
[----:B------:R-:W-:Y:S01]  /*5ad0*/  PRMT R187, R187, 0x7632, R187 ;  /* 0x00007632bbbb7816 */ /* 0x000fe200000000bb */
[----:B------:R-:W-:-:S03]  /*5ae0*/  FADD.FTZ R189, R247, -R189 ;  /* 0x800000bdf7bd7221 */ /* 0x000fc60000010000 */
[----:B------:R-:W-:Y:S01]  /*5af0*/  SHF.L.U32 R191, R187, 0x10, RZ ;  /* 0x00000010bbbf7819 */ /* 0x000fe200000006ff */
[----:B------:R-:W-:-:S04]  /*5b00*/  FMUL.FTZ R189, R189, UR24 ;  /* 0x00000018bdbd7c20 */ /* 0x000fc80008410000 */
[----:B------:R-:W-:-:S04]  /*5b10*/  FMUL.FTZ R189, R189, UR16 ;  /* 0x00000010bdbd7c20 */ /* 0x000fc80008410000 */
[-C--:B------:R-:W-:Y:S01]  /*5b20*/  FFMA.FTZ R126, R190, R189.reuse, R126 ;  /* 0x000000bdbe7e7223 */ /* 0x080fe2000001007e */
[----:B------:R-:W-:Y:S01]  /*5b30*/  FFMA.FTZ R190, R200, UR17, R188 ;  /* 0x00000011c8be7c23 */ /* 0x000fe200080100bc */
[----:B------:R-:W-:-:S03]  /*5b40*/  FMUL.FTZ R189, R42, R189 ;  /* 0x000000bd2abd7220 */ /* 0x000fc60000410000 */
[----:B------:R-:W-:-:S04]  /*5b50*/  FADD.FTZ R190, R246, -R190 ;  /* 0x800000bef6be7221 */ /* 0x000fc80000010000 */
[----:B------:R-:W-:-:S04]  /*5b60*/  FMUL.FTZ R190, R190, UR24 ;  /* 0x00000018bebe7c20 */ /* 0x000fc80008410000 */
        /* <DEDUP_REMOVED lines=48> */
[-C--:B------:R-:W-:Y:S01]  /*5e70*/  FFMA.FTZ R190, R184, R120.reuse, R121 ;  /* 0x00000078b8be7223 */ /* 0x080fe20000010079 */
[----:B------:R-:W-:Y:S01]  /*5e80*/  FMUL.FTZ R121, R36, R191 ;  /* 0x000000bf24797220 */ /* 0x000fe20000410000 */
[----:B------:R-:W-:-:S05]  /*5e90*/  FMUL.FTZ R120, R37, R120 ;  /* 0x0000007825787220 */ /* 0x000fca0000410000 */
[----:B------:R-:W-:-:S07]  /*5ea0*/  F2FP.BF16.F32.PACK_AB R184, R120, R121 ;  /* 0x0000007978b8723e */ /* 0x000fce00000010ff */
.L_x_8132:
        /* <DEDUP_REMOVED lines=10> */
.L_x_8129:
[----:B------:R-:W-:Y:S05]  /*5f50*/  BSYNC.RECONVERGENT B0 ;  /* 0x0000000000007941 */ /* 0x000fea0003800200 */
.L_x_8128:
        /* <DEDUP_REMOVED lines=8> */
[----:B------:R-:W-:-:S04]  /*5fe0*/  UISETP.NE.U32.AND UP1, UPT, UR8, URZ, UPT ;  /* 0x000000ff0800728c */ /* 0x000fc8000bf25070 */
[----:B------:R-:W-:-:S06]  /*5ff0*/  UISETP.NE.AND.EX UP1, UPT, UR9, URZ, UPT, UP1 ;  /* 0x000000ff0900728c */ /* 0x000fcc000bf25310 */
[----:B------:R-:W-:-:S13]  /*6000*/  PLOP3.LUT P0, PT, PT, PT, UP1, 0x80, 0x8 ;  /* 0x000000000008781c */ /* 0x000fda0003f0f018 */
[----:B------:R-:W-:Y:S05]  /*6010*/  @!P0 BRA `(.L_x_8137) ;  /* 0x0000000400048947 */ /* 0x000fea0003800000 */
        /* <DEDUP_REMOVED lines=65> */
.L_x_8137:
        /* <DEDUP_REMOVED lines=65> */
.L_x_8136:
[----:B------:R-:W0:Y:S02]  /*6840*/  LDC.64 R190, c[0x0][0x478] ;  /* 0x00011e00ffbe7b82 */ /* 0x000e240000000a00 */
[----:B0-----:R-:W-:-:S04]  /*6850*/  ISETP.NE.U32.AND P0, PT, R190, RZ, PT ;  /* 0x000000ffbe00720c */ /* 0x001fc80003f05070 */
[----:B------:R-:W-:-:S13]  /*6860*/  ISETP.NE.AND.EX P0, PT, R191, RZ, PT, P0 ;  /* 0x000000ffbf00720c */ /* 0x000fda0003f05300 */
[----:B------:R-:W-:Y:S05]  /*6870*/  @!P0 BRA `(.L_x_8139) ;  /* 0x0000000400048947 */ /* 0x000fea0003800000 */
        /* <DEDUP_REMOVED lines=65> */
.L_x_8139:
        /* <DEDUP_REMOVED lines=64> */
.L_x_8138:
        /* <DEDUP_REMOVED lines=10> */
.L_x_8135:
[----:B------:R-:W-:Y:S05]  /*7130*/  BSYNC.RECONVERGENT B0 ;  /* 0x0000000000007941 */ /* 0x000fea0003800200 */
.L_x_8134:
        /* <DEDUP_REMOVED lines=77> */
.L_x_8143:
        /* <DEDUP_REMOVED lines=65> */
.L_x_8142:
        /* <DEDUP_REMOVED lines=69> */
.L_x_8145:
        /* <DEDUP_REMOVED lines=64> */
.L_x_8144:
        /* <DEDUP_REMOVED lines=10> */
.L_x_8141:
[----:B------:R-:W-:Y:S05]  /*8310*/  BSYNC.RECONVERGENT B0 ;  /* 0x0000000000007941 */ /* 0x000fea0003800200 */
.L_x_8140:
        /* <DEDUP_REMOVED lines=16> */
[----:B------:R-:W-:-:S03]  /*8420*/  FADD.FTZ R70, R229, -R70 ;  /* 0x80000046e5467221 */ /* 0x000fc60000010000 */
[----:B------:R-:W-:Y:S01]  /*8430*/  FFMA.FTZ R76, R68, UR24, R176 ;  /* 0x00000018444c7c23 */ /* 0x000fe200080100b0 */
[----:B------:R-:W-:Y:S01]  /*8440*/  PRMT R68, R184, 0x7632, R68 ;  /* 0x00007632b8447816 */ /* 0x000fe20000000044 */
[----:B------:R-:W-:Y:S02]  /*8450*/  FFMA.FTZ R77, R70, UR24, R177 ;  /* 0x00000018464d7c23 */ /* 0x000fe400080100b1 */
[----:B------:R-:W-:Y:S01]  /*8460*/  FMUL.FTZ R69, R76, UR16 ;  /* 0x000000104c457c20 */ /* 0x000fe20008410000 */
[----:B------:R-:W-:Y:S01]  /*8470*/  SHF.L.U32 R70, R68, 0x10, RZ ;  /* 0x0000001044467819 */ /* 0x000fe200000006ff */
[----:B------:R-:W-:Y:S02]  /*8480*/  FMUL.FTZ R68, R77, UR16 ;  /* 0x000000104d447c20 */ /* 0x000fe40008410000 */
[----:B------:R-:W-:Y:S01]  /*8490*/  FFMA.FTZ R189, R69, R71, R144 ;  /* 0x0000004745bd7223 */ /* 0x000fe20000010090 */
[----:B------:R-:W-:Y:S01]  /*84a0*/  FMUL.FTZ R69, R60, R69 ;  /* 0x000000453c457220 */ /* 0x000fe20000410000 */
[----:B------:R-:W-:Y:S01]  /*84b0*/  FFMA.FTZ R190, R68, R70, R145 ;  /* 0x0000004644be7223 */ /* 0x000fe20000010091 */
[----:B------:R-:W-:Y:S01]  /*84c0*/  FMUL.FTZ R68, R61, R68 ;  /* 0x000000443d447220 */ /* 0x000fe20000410000 */
[----:B------:R-:W-:Y:S01]  /*84d0*/  FFMA.FTZ R70, R17, UR17, R188 ;  /* 0x0000001111467c23 */ /* 0x000fe200080100bc */
[----:B------:R-:W-:-:S03]  /*84e0*/  SHF.L.U32 R71, R185, 0x10, RZ ;  /* 0x00000010b9477819 */ /* 0x000fc600000006ff */
[----:B------:R-:W-:Y:S01]  /*84f0*/  F2FP.BF16.F32.PACK_AB R184, R68, R69 ;  /* 0x0000004544b8723e */ /* 0x000fe200000010ff */
[----:B------:R-:W-:Y:S01]  /*8500*/  FFMA.FTZ R68, R16, UR17, R188 ;  /* 0x0000001110447c23 */ /* 0x000fe200080100bc */
[----:B------:R-:W-:Y:S01]  /*8510*/  FADD.FTZ R70, R227, -R70 ;  /* 0x80000046e3467221 */ /* 0x000fe20000010000 */
[----:B------:R-:W-:Y:S02]  /*8520*/  PRMT R69, R185, 0x7632, R69 ;  /* 0x00007632b9457816 */ /* 0x000fe40000000045 */
[----:B------:R-:W-:Y:S01]  /*8530*/  FADD.FTZ R68, R228, -R68 ;  /* 0x80000044e4447221 */ /* 0x000fe20000010000 */
[----:B------:R-:W-:Y:S01]  /*8540*/  FFMA.FTZ R79, R70, UR24, R179 ;  /* 0x00000018464f7c23 */ /* 0x000fe200080100b3 */
[----:B------:R-:W-:Y:S02]  /*8550*/  SHF.L.U32 R70, R69, 0x10, RZ ;  /* 0x0000001045467819 */ /* 0x000fe400000006ff */
[----:B------:R-:W-:Y:S01]  /*8560*/  FFMA.FTZ R78, R68, UR24, R178 ;  /* 0x00000018444e7c23 */ /* 0x000fe200080100b2 */
[----:B------:R-:W-:-:S03]  /*8570*/  FMUL.FTZ R69, R79, UR16 ;  /* 0x000000104f457c20 */ /* 0x000fc60008410000 */
[----:B------:R-:W-:Y:S01]  /*8580*/  FMUL.FTZ R68, R78, UR16 ;  /* 0x000000104e447c20 */ /* 0x000fe20008410000 */
[----:B------:R-:W-:Y:S01]  /*8590*/  FFMA.FTZ R147, R69, R70, R147 ;  /* 0x0000004645937223 */ /* 0x000fe20000010093 */
[----:B------:R-:W-:Y:S01]  /*85a0*/  FFMA.FTZ R70, R18, UR17, R188 ;  /* 0x0000001112467c23 */ /* 0x000fe200080100bc */
[----:B------:R-:W-:Y:S01]  /*85b0*/  FMUL.FTZ R69, R63, R69 ;  /* 0x000000453f457220 */ /* 0x000fe20000410000 */
[----:B------:R-:W-:Y:S01]  /*85c0*/  FFMA.FTZ R146, R68, R71, R146 ;  /* 0x0000004744927223 */ /* 0x000fe20000010092 */
[----:B------:R-:W-:Y:S01]  /*85d0*/  FMUL.FTZ R68, R62, R68 ;  /* 0x000000443e447220 */ /* 0x000fe20000410000 */
[----:B------:R-:W-:Y:S01]  /*85e0*/  FADD.FTZ R70, R226, -R70 ;  /* 0x80000046e2467221 */ /* 0x000fe20000010000 */
[----:B------:R-:W-:-:S03]  /*85f0*/  PRMT R71, R186, 0x7632, R71 ;  /* 0x00007632ba477816 */ /* 0x000fc60000000047 */
[----:B------:R-:W-:Y:S01]  /*8600*/  F2FP.BF16.F32.PACK_AB R185, R69, R68 ;  /* 0x0000004445b9723e */ /* 0x000fe200000010ff */
        /* <DEDUP_REMOVED lines=11> */
[----:B------:R-:W-:Y:S01]  /*86c0*/  FFMA.FTZ R144, R196, UR17, R188 ;  /* 0x00000011c4907c23 */ /* 0x000fe200080100bc */
[----:B------:R-:W-:-:S03]  /*86d0*/  FMUL.FTZ R71, R65, R71 ;  /* 0x0000004741477220 */ /* 0x000fc60000410000 */
[----:B------:R-:W-:Y:S02]  /*86e0*/  FADD.FTZ R144, R222, -R144 ;  /* 0x80000090de907221 */ /* 0x000fe40000010000 */
[----:B------:R-:W-:Y:S02]  /*86f0*/  F2FP.BF16.F32.PACK_AB R186, R71, R70 ;  /* 0x0000004647ba723e */ /* 0x000fe400000010ff */
[C---:B------:R-:W-:Y:S01]  /*8700*/  PRMT R70, R187.reuse, 0x7632, R70 ;  /* 0x00007632bb467816 */ /* 0x040fe20000000046 */
        /* <DEDUP_REMOVED lines=14> */
.L_x_8149:
[----:B------:R-:W-:Y:S01]  /*87f0*/  FFMA.FTZ R189, R196, UR17, R188 ;  /* 0x00000011c4bd7c23 */ /* 0x000fe200080100bc */
[----:B-----5:R-:W-:-:S03]  /*8800*/  PRMT R190, R187, 0x7632, R190 ;  /* 0x00007632bbbe7816 */ /* 0x020fc600000000be */
[----:B------:R-:W-:Y:S01]  /*8810*/  FADD.FTZ R189, R222, -R189 ;  /* 0x800000bddebd7221 */ /* 0x000fe20000010000 */
[----:B------:R-:W-:-:S03]  /*8820*/  SHF.L.U32 R190, R190, 0x10, RZ ;  /* 0x00000010bebe7819 */ /* 0x000fc600000006ff */
        /* <DEDUP_REMOVED lines=61> */
.L_x_8148:
        /* <DEDUP_REMOVED lines=8> */
[----:B------:R-:W-:-:S03]  /*8c80*/  FADD.FTZ R70, R229, -R70 ;  /* 0x80000046e5467221 */ /* 0x000fc60000010000 */
[----:B------:R-:W-:Y:S01]  /*8c90*/  FMUL.FTZ R76, R68, UR24 ;  /* 0x00000018444c7c20 */ /* 0x000fe20008410000 */
[----:B------:R-:W-:Y:S01]  /*8ca0*/  PRMT R68, R184, 0x7632, R68 ;  /* 0x00007632b8447816 */ /* 0x000fe20000000044 */
[----:B------:R-:W-:Y:S02]  /*8cb0*/  FMUL.FTZ R77, R70, UR24 ;  /* 0x00000018464d7c20 */ /* 0x000fe40008410000 */
[----:B------:R-:W-:Y:S01]  /*8cc0*/  FMUL.FTZ R69, R76, UR16 ;  /* 0x000000104c457c20 */ /* 0x000fe20008410000 */
[----:B------:R-:W-:Y:S01]  /*8cd0*/  SHF.L.U32 R70, R68, 0x10, RZ ;  /* 0x0000001044467819 */ /* 0x000fe200000006ff */
[----:B------:R-:W-:Y:S02]  /*8ce0*/  FMUL.FTZ R68, R77, UR16 ;  /* 0x000000104d447c20 */ /* 0x000fe40008410000 */
[-C--:B------:R-:W-:Y:S01]  /*8cf0*/  FFMA.FTZ R189, R71, R69.reuse, R144 ;  /* 0x0000004547bd7223 */ /* 0x080fe20000010090 */
[----:B------:R-:W-:Y:S01]  /*8d00*/  FMUL.FTZ R69, R60, R69 ;  /* 0x000000453c457220 */ /* 0x000fe20000410000 */
[-C--:B------:R-:W-:Y:S01]  /*8d10*/  FFMA.FTZ R190, R70, R68.reuse, R145 ;  /* 0x0000004446be7223 */ /* 0x080fe20000010091 */
        /* <DEDUP_REMOVED lines=8> */
[----:B------:R-:W-:Y:S01]  /*8da0*/  FMUL.FTZ R79, R70, UR24 ;  /* 0x00000018464f7c20 */ /* 0x000fe20008410000 */
[----:B------:R-:W-:Y:S02]  /*8db0*/  SHF.L.U32 R70, R69, 0x10, RZ ;  /* 0x0000001045467819 */ /* 0x000fe400000006ff */
[----:B------:R-:W-:Y:S01]  /*8dc0*/  FMUL.FTZ R78, R68, UR24 ;  /* 0x00000018444e7c20 */ /* 0x000fe20008410000 */
[----:B------:R-:W-:-:S03]  /*8dd0*/  FMUL.FTZ R69, R79, UR16 ;  /* 0x000000104f457c20 */ /* 0x000fc60008410000 */
[----:B------:R-:W-:Y:S01]  /*8de0*/  FMUL.FTZ R68, R78, UR16 ;  /* 0x000000104e447c20 */ /* 0x000fe20008410000 */
[-C--:B------:R-:W-:Y:S01]  /*8df0*/  FFMA.FTZ R147, R70, R69.reuse, R147 ;  /* 0x0000004546937223 */ /* 0x080fe20000010093 */
[----:B------:R-:W-:Y:S01]  /*8e00*/  FFMA.FTZ R70, R18, UR17, R188 ;  /* 0x0000001112467c23 */ /* 0x000fe200080100bc */
[----:B------:R-:W-:Y:S01]  /*8e10*/  FMUL.FTZ R69, R63, R69 ;  /* 0x000000453f457220 */ /* 0x000fe20000410000 */
[-C--:B------:R-:W-:Y:S01]  /*8e20*/  FFMA.FTZ R146, R71, R68.reuse, R146 ;  /* 0x0000004447927223 */ /* 0x080fe20000010092 */
        /* <DEDUP_REMOVED lines=15> */
[----:B------:R-:W-:Y:S01]  /*8f20*/  FFMA.FTZ R144, R196, UR17, R188 ;  /* 0x00000011c4907c23 */ /* 0x000fe200080100bc */
[----:B------:R-:W-:-:S03]  /*8f30*/  FMUL.FTZ R71, R65, R71 ;  /* 0x0000004741477220 */ /* 0x000fc60000410000 */
[----:B------:R-:W-:Y:S02]  /*8f40*/  FADD.FTZ R144, R222, -R144 ;  /* 0x80000090de907221 */ /* 0x000fe40000010000 */
[----:B------:R-:W-:Y:S02]  /*8f50*/  F2FP.BF16.F32.PACK_AB R186, R71, R70 ;  /* 0x0000004647ba723e */ /* 0x000fe400000010ff */
[C---:B------:R-:W-:Y:S01]  /*8f60*/  PRMT R70, R187.reuse, 0x7632, R70 ;  /* 0x00007632bb467816 */ /* 0x040fe20000000046 */
        /* <DEDUP_REMOVED lines=14> */
.L_x_8151:
[----:B------:R-:W-:Y:S01]  /*9050*/  FFMA.FTZ R189, R196, UR17, R188 ;  /* 0x00000011c4bd7c23 */ /* 0x000fe200080100bc */
[----:B-----5:R-:W-:-:S03]  /*9060*/  PRMT R190, R187, 0x7632, R190 ;  /* 0x00007632bbbe7816 */ /* 0x020fc600000000be */
[----:B------:R-:W-:Y:S01]  /*9070*/  FADD.FTZ R189, R222, -R189 ;  /* 0x800000bddebd7221 */ /* 0x000fe20000010000 */
[----:B------:R-:W-:-:S03]  /*9080*/  SHF.L.U32 R190, R190, 0x10, RZ ;  /* 0x00000010bebe7819 */ /* 0x000fc600000006ff */
        /* <DEDUP_REMOVED lines=60> */
.L_x_8150:
        /* <DEDUP_REMOVED lines=8> */
[----:B------:R-:W-:-:S07]  /*94d0*/  MOV R145, R190 ;  /* 0x000000be00917202 */ /* 0x000fce0000000f00 */
.L_x_8147:
[----:B------:R-:W-:Y:S05]  /*94e0*/  BSYNC.RECONVERGENT B0 ;  /* 0x0000000000007941 */ /* 0x000fea0003800200 */
.L_x_8146:
[----:B------:R-:W-:Y:S02]  /*94f0*/  UIADD3 UR7, UPT, UPT, UR7, UR22, URZ ;  /* 0x0000001607077290 */ /* 0x000fe4000fffe0ff */
[----:B------:R-:W-:Y:S02]  /*9500*/  UPLOP3.LUT UP2, UPT, UPT, UPT, UP2, 0x40, 0x4 ;  /* 0x000000000004789c */ /* 0x000fe40003f4e820 */
[----:B------:R-:W-:-:S09]  /*9510*/  UISETP.GE.AND UP1, UPT, UR7, UR23, UPT ;  /* 0x000000170700728c */ /* 0x000fd2000bf26270 */
[----:B------:R-:W-:Y:S05]  /*9520*/  BRA.U !UP1, `(.L_x_8152) ;  /* 0xffffff7d09147547 */ /* 0x000fea000b83ffff */
.L_x_8109:
        /* <DEDUP_REMOVED lines=23> */
[C---:B-1----:R-:W-:Y:S01]  /*96a0*/  IMAD.WIDE.U32 R4, R9.reuse, 0x20, R4 ;  /* 0x0000002009047825 */ /* 0x042fe200078e0004 */
[----:B------:R0:W-:Y:S03]  /*96b0*/  STG.E.128 desc[UR10][R2.64+0x10], R80 ;  /* 0x0000105002007986 */ /* 0x0001e6000c101d0a */
[C---:B----4-:R-:W-:Y:S01]  /*96c0*/  IMAD.WIDE.U32 R6, R9.reuse, 0x20, R6 ;  /* 0x0000002009067825 */ /* 0x050fe200078e0006 */
[----:B------:R-:W-:Y:S01]  /*96d0*/  IADD3 R9, PT, PT, R9, 0x80, RZ ;  /* 0x0000008009097810 */ /* 0x000fe20007ffe0ff */
[----:B--2---:R0:W-:Y:S04]  /*96e0*/  STG.E.128 desc[UR10][R2.64], R192 ;  /* 0x000000c002007986 */ /* 0x0041e8000c101d0a */
[----:B---3--:R0:W-:Y:S04]  /*96f0*/  STG.E.128 desc[UR10][R4.64], R188 ;  /* 0x000000bc04007986 */ /* 0x0081e8000c101d0a */
[----:B------:R0:W-:Y:S04]  /*9700*/  STG.E.128 desc[UR10][R4.64+0x10], R184 ;  /* 0x000010b804007986 */ /* 0x0001e8000c101d0a */
[----:B------:R0:W-:Y:S04]  /*9710*/  STG.E.128 desc[UR10][R6.64], R112 ;  /* 0x0000007006007986 */ /* 0x0001e8000c101d0a */
[----:B------:R0:W-:Y:S02]  /*9720*/  STG.E.128 desc[UR10][R6.64+0x10], R116 ;  /* 0x0000107406007986 */ /* 0x0001e4000c101d0a */
.L_x_8154:
[----:B------:R-:W-:Y:S05]  /*9730*/  BSYNC.RECONVERGENT B0 ;  /* 0x0000000000007941 */ /* 0x000fea0003800200 */
.L_x_8153:
        /* <DEDUP_REMOVED lines=23> */
.L_x_8156:
[----:B------:R-:W-:Y:S05]  /*98b0*/  BSYNC.RECONVERGENT B0 ;  /* 0x0000000000007941 */ /* 0x000fea0003800200 */
.L_x_8155:
        /* <DEDUP_REMOVED lines=23> */
.L_x_8158:
[----:B------:R-:W-:Y:S05]  /*9a30*/  BSYNC.RECONVERGENT B0 ;  /* 0x0000000000007941 */ /* 0x000fea0003800200 */
.L_x_8157:
        /* <DEDUP_REMOVED lines=23> */
.L_x_8160:
[----:B------:R-:W-:Y:S05]  /*9bb0*/  BSYNC.RECONVERGENT B0 ;  /* 0x0000000000007941 */ /* 0x000fea0003800200 */
.L_x_8159:
        /* <DEDUP_REMOVED lines=22> */
.L_x_8161:
        /* <DEDUP_REMOVED lines=14> */
.L_x_19358:


//--------------------- .text._ZN10layer_norm13ln_bwd_kernelINS_13Kernel_traitsIf13__nv_bfloat16fS2_fjLj5120ELj1ELj1ELj4ELj16ENS_18Kernel_traits_baseILj5120EfS2_fS2_fjLj128EEEEELb0ELb1ELb0ELb1EEEvNS_9BwdParamsE --------------------------
	.section	.text._ZN10layer_norm13ln_bwd_kernelINS_13Kernel_traitsIf13__nv_bfloat16fS2_fjLj5120ELj1ELj1ELj4ELj16ENS_18Kernel_traits_baseILj5120EfS2_fS2_fjLj128EEEEELb0ELb1ELb0ELb1EEEvNS_9BwdParamsE,"ax",@progbits
	.align	128
        .global         _ZN10layer_norm13ln_bwd_kernelINS_13Kernel_traitsIf13__nv_bfloat16fS2_fjLj5120ELj1ELj1ELj4ELj16ENS_18Kernel_traits_baseILj5120EfS2_fS2_fjLj128EEEEELb0ELb1ELb0ELb1EEEvNS_9BwdParamsE
        .type           _ZN10layer_norm13ln_bwd_kernelINS_13Kernel_traitsIf13__nv_bfloat16fS2_fjLj5120ELj1ELj1ELj4ELj16ENS_18Kernel_traits_baseILj5120EfS2_fS2_fjLj128EEEEELb0ELb1ELb0ELb1EEEvNS_9BwdParamsE,@function
        .size           _ZN10layer_norm13ln_bwd_kernelINS_13Kernel_traitsIf13__nv_bfloat16fS2_fjLj5120ELj1ELj1ELj4ELj16ENS_18Kernel_traits_baseILj5120EfS2_fS2_fjLj128EEEEELb0ELb1ELb0ELb1EEEvNS_9BwdParamsE,(.L_x_19359 - _ZN10layer_norm13ln_bwd_kernelINS_13Kernel_traitsIf13__nv_bfloat16fS2_fjLj5120ELj1ELj1ELj4ELj16ENS_18Kernel_traits_baseILj5120EfS2_fS2_fjLj128EEEEELb0ELb1ELb0ELb1EEEvNS_9BwdParamsE)
        .other          _ZN10layer_norm13ln_bwd_kernelINS_13Kernel_traitsIf13__nv_bfloat16fS2_fjLj5120ELj1ELj1ELj4ELj16ENS_18Kernel_traits_baseILj5120EfS2_fS2_fjLj128EEEEELb0ELb1ELb0ELb1EEEvNS_9BwdParamsE,@"STO_CUDA_ENTRY STV_DEFAULT"
_ZN10layer_norm13ln_bwd_kernelINS_13Kernel_traitsIf13__nv_bfloat16fS2_fjLj5120ELj1ELj1ELj4ELj16ENS_18Kernel_traits_baseILj5120EfS2_fS2_fjLj128EEEEELb0ELb1ELb0ELb1EEEvNS_9BwdParamsE:
.text._ZN10layer_norm13ln_bwd_kernelINS_13Kernel_traitsIf13__nv_bfloat16fS2_fjLj5120ELj1ELj1ELj4ELj16ENS_18Kernel_traits_baseILj5120EfS2_fS2_fjLj128EEEEELb0ELb1ELb0ELb1EEEvNS_9BwdParamsE:
        /* <DEDUP_REMOVED lines=72> */
[----:B------:R-:W-:-:S02]  /*0480*/  HFMA2 R252, -RZ, RZ, 0, 0 ;  /* 0x00000000fffc7431 */ /* 0x000fc400000001ff */
[----:B------:R-:W-:Y:S01]  /*0490*/  HFMA2 R240, -RZ, RZ, 0, 0 ;  /* 0x00000000fff07431 */ /* 0x000fe200000001ff */
[----:B------:R-:W-:Y:S02]  /*04a0*/  MOV R250, RZ ;  /* 0x000000ff00fa7202 */ /* 0x000fe40000000f00 */
        /* <DEDUP_REMOVED lines=8> */
[C---:B-1----:R-:W-:Y:S01]  /*0530*/  IMAD.WIDE.U32 R2, R0.reuse, 0x20, R2 ;  /* 0x0000002000027825 */ /* 0x042fe200078e0002 */
[----:B------:R-:W1:Y:S04]  /*0540*/  LDCU UR20, c[0x0][0x388] ;  /* 0x00007100ff1477ac */ /* 0x000e680008000800 */
[----:B0-----:R3:W5:Y:S01]  /*0550*/  LDG.E.128 R208, desc[UR16][R2.64] ;  /* 0x0000001002d07981 */ /* 0x001762000c1e1d00 */
[----:B------:R-:W0:Y:S01]  /*0560*/  LDCU.64 UR24, c[0x0][0x390] ;  /* 0x00007200ff1877ac */ /* 0x000e220008000a00 */
[----:B--2---:R-:W-:-:S02]  /*0570*/  IMAD.WIDE.U32 R4, R0, 0x20, R4 ;  /* 0x0000002000047825 */ /* 0x004fc400078e0004 */
[----:B------:R3:W5:Y:S01]  /*0580*/  LDG.E.128 R204, desc[UR16][R2.64+0x10] ;  /* 0x0000101002cc7981 */ /* 0x000762000c1e1d00 */
[----:B------:R-:W2:Y:S03]  /*0590*/  LDCU.64 UR26, c[0x0][0x468] ;  /* 0x00008d00ff1a77ac */ /* 0x000ea60008000a00 */
        /* <DEDUP_REMOVED lines=118> */
[----:B------:R-:W-:-:S02]  /*0d00*/  CS2R R230, SRZ ;  /* 0x0000000000e67805 */ /* 0x000fc4000001ff00 */
[----:B------:R-:W-:Y:S02]  /*0d10*/  MOV R220, RZ ;  /* 0x000000ff00dc7202 */ /* 0x000fe40000000f00 */
[----:B------:R-:W-:Y:S02]  /*0d20*/  CS2R R218, SRZ ;  /* 0x0000000000da7805 */ /* 0x000fe4000001ff00 */
[----:B------:R-:W-:Y:S02]  /*0d30*/  CS2R R216, SRZ ;  /* 0x0000000000d87805 */ /* 0x000fe4000001ff00 */
[----:B------:R-:W-:Y:S01]  /*0d40*/  CS2R R214, SRZ ;  /* 0x0000000000d67805 */ /* 0x000fe2000001ff00 */
[----:B0123--:R-:W-:-:S11]  /*0d50*/  UISETP.NE.AND.EX UP0, UPT, UR5, URZ, UPT, UP0 ;  /* 0x000000ff0500728c */ /* 0x00ffd6000bf05300 */
.L_x_8187:
[----:B0-----:R-:W0:Y:S01]  /*0d60*/  S2R R0, SR_TID.X ;  /* 0x0000000000007919 */ /* 0x001e220000002100 */
[----:B------:R-:W-:Y:S01]  /*0d70*/  UIMAD.WIDE UR10, UR6, 0x4, UR12 ;  /* 0x00000004060a78a5 */ /* 0x000fe2000f8e020c */
[----:B------:R-:W1:Y:S01]  /*0d80*/  LDC.64 R160, c[0x0][0x3a8] ;  /* 0x0000ea00ffa07b82 */ /* 0x000e620000000a00 */
[----:B------:R-:W2:Y:S01]  /*0d90*/  @UP0 LDCU.64 UR4, c[0x0][0x3e0] ;  /* 0x00007c00ff0407ac */ /* 0x000ea20008000a00 */
[----:B------:R-:W-:Y:S01]  /*0da0*/  PLOP3.LUT P1, PT, PT, PT, UP0, 0x80, 0x8 ;  /* 0x000000000008781c */ /* 0x000fe20003f2f008 */
[----:B------:R-:W3:Y:S02]  /*0db0*/  LDL.LU R200, [R1+0x34] ;  /* 0x0000340001c87983 */ /* 0x000ee40000300800 */
[----:B------:R-:W-:Y:S01]  /*0dc0*/  MOV R162, UR10 ;  /* 0x0000000a00a27c02 */ /* 0x000fe20008000f00 */
[----:B------:R-:W-:Y:S01]  /*0dd0*/  UIMAD UR7, UR6, UR20, URZ ;  /* 0x00000014060772a4 */ /* 0x000fe2000f8e02ff */
[----:B------:R-:W-:Y:S01]  /*0de0*/  MOV R163, UR11 ;  /* 0x0000000b00a37c02 */ /* 0x000fe20008000f00 */
[----:B------:R-:W-:Y:S01]  /*0df0*/  UIMAD.WIDE UR10, UR6, 0x4, UR14 ;  /* 0x00000004060a78a5 */ /* 0x000fe2000f8e020e */
[----:B------:R-:W4:Y:S01]  /*0e00*/  LDC.64 R24, c[0x0][0x428] ;  /* 0x00010a00ff187b82 */ /* 0x000f220000000a00 */
[----:B------:R-:W-:Y:S01]  /*0e10*/  USHF.R.S32.HI UR8, URZ, 0x1f, UR7 ;  /* 0x0000001fff087899 */ /* 0x000fe20008011407 */
[----:B------:R-:W3:Y:S03]  /*0e20*/  LDL.LU R251, [R1+0x3c] ;  /* 0x00003c0001fb7983 */ /* 0x000ee60000300800 */
[----:B------:R-:W-:Y:S01]  /*0e30*/  MOV R172, UR10 ;  /* 0x0000000a00ac7c02 */ /* 0x000fe20008000f00 */
[----:B------:R-:W-:Y:S01]  /*0e40*/  ULEA.HI UR8, UR8, UR7, URZ, 0x3 ;  /* 0x0000000708087291 */ /* 0x000fe2000f8f18ff */
[----:B------:R-:W-:Y:S01]  /*0e50*/  MOV R173, UR11 ;  /* 0x0000000b00ad7c02 */ /* 0x000fe20008000f00 */
[----:B------:R1:W3:Y:S01]  /*0e60*/  LDG.E R162, desc[UR16][R162.64] ;  /* 0x00000010a2a27981 */ /* 0x0002e2000c1e1900 */
[----:B--2---:R-:W-:-:S03]  /*0e70*/  @UP0 UIMAD.WIDE UR4, UR6, 0x2, UR4 ;  /* 0x00000002060408a5 */ /* 0x004fc6000f8e0204 */
[----:B------:R-:W2:Y:S01]  /*0e80*/  LDG.E R172, desc[UR16][R172.64] ;  /* 0x00000010acac7981 */ /* 0x000ea2000c1e1900 */
[----:B------:R-:W-:Y:S02]  /*0e90*/  MOV R212, UR8 ;  /* 0x0000000800d47c02 */ /* 0x000fe40008000f00 */
[----:B------:R-:W-:Y:S01]  /*0ea0*/  MOV R3, UR5 ;  /* 0x0000000500037c02 */ /* 0x000fe20008000f00 */
[----:B------:R-:W3:Y:S01]  /*0eb0*/  LDL.LU R242, [R1+0x44] ;  /* 0x0000440001f27983 */ /* 0x000ee20000300800 */
[----:B------:R-:W-:Y:S02]  /*0ec0*/  MOV R2, UR4 ;  /* 0x0000000400027c02 */ /* 0x000fe40008000f00 */
[----:B0-----:R-:W-:Y:S01]  /*0ed0*/  LEA.HI.SX32 R212, R212, R0, 0x1d ;  /* 0x00000000d4d47211 */ /* 0x001fe200078feaff */
[----:B------:R-:W3:Y:S03]  /*0ee0*/  LDL.LU R203, [R1+0x4c] ;  /* 0x00004c0001cb7983 */ /* 0x000ee60000300800 */
[C---:B------:R-:W-:Y:S01]  /*0ef0*/  IADD3 R183, PT, PT, R212.reuse, 0x80, RZ ;  /* 0x00000080d4b77810 */ /* 0x040fe20007ffe0ff */
[C---:B-1----:R-:W-:Y:S01]  /*0f00*/  IMAD.WIDE.U32 R188, R212.reuse, 0x20, R160 ;  /* 0x00000020d4bc7825 */ /* 0x042fe200078e00a0 */
[C---:B------:R-:W-:Y:S01]  /*0f10*/  IADD3 R163, PT, PT, R212.reuse, 0x100, RZ ;  /* 0x00000100d4a37810 */ /* 0x040fe20007ffe0ff */
[----:B------:R0:W3:Y:S02]  /*0f20*/  @P1 LDG.E.U16 R3, desc[UR16][R2.64] ;  /* 0x0000001002031981 */ /* 0x0000e4000c1e1500 */
[----:B----4-:R-:W-:-:S02]  /*0f30*/  IMAD.WIDE.U32 R156, R212, 0x10, R24 ;  /* 0x00000010d49c7825 */ /* 0x010fc400078e0018 */
[----:B------:R-:W4:Y:S01]  /*0f40*/  LDG.E.128 R224, desc[UR16][R188.64] ;  /* 0x00000010bce07981 */ /* 0x000f22000c1e1d00 */
[C---:B------:R-:W-:Y:S01]  /*0f50*/  IADD3 R0, PT, PT, R212.reuse, 0x200, RZ ;  /* 0x00000200d4007810 */ /* 0x040fe20007ffe0ff */
[----:B------:R-:W-:Y:S02]  /*0f60*/  IMAD.WIDE.U32 R16, R183, 0x20, R160 ;  /* 0x00000020b7107825 */ /* 0x000fe400078e00a0 */
[----:B------:R-:W4:Y:S01]  /*0f70*/  LDG.E.128 R156, desc[UR16][R156.64] ;  /* 0x000000109c9c7981 */ /* 0x000f22000c1e1d00 */
[----:B0-----:R-:W-:Y:S01]  /*0f80*/  IADD3 R2, PT, PT, R212, 0x180, RZ ;  /* 0x00000180d4027810 */ /* 0x001fe20007ffe0ff */
[C---:B------:R-:W-:Y:S02]  /*0f90*/  IMAD.WIDE.U32 R168, R163.reuse, 0x10, R24 ;  /* 0x00000010a3a87825 */ /* 0x040fe400078e0018 */
[----:B------:R-:W4:Y:S02]  /*0fa0*/  LDG.E.128 R152, desc[UR16][R16.64] ;  /* 0x0000001010987981 */ /* 0x000f24000c1e1d00 */
[----:B------:R-:W-:-:S02]  /*0fb0*/  IMAD.WIDE.U32 R12, R163, 0x20, R160 ;  /* 0x00000020a30c7825 */ /* 0x000fc400078e00a0 */
[----:B------:R-:W4:Y:S02]  /*0fc0*/  LDG.E.128 R188, desc[UR16][R188.64+0x10] ;  /* 0x00001010bcbc7981 */ /* 0x000f24000c1e1d00 */
[C---:B------:R-:W-:Y:S02]  /*0fd0*/  IMAD.WIDE.U32 R8, R2.reuse, 0x10, R24 ;  /* 0x0000001002087825 */ /* 0x040fe400078e0018 */
[----:B------:R-:W4:Y:S02]  /*0fe0*/  LDG.E.128 R164, desc[UR16][R12.64] ;  /* 0x000000100ca47981 */ /* 0x000f24000c1e1d00 */
[--C-:B------:R-:W-:Y:S02]  /*0ff0*/  IMAD.WIDE.U32 R28, R2, 0x20, R160.reuse ;  /* 0x00000020021c7825 */ /* 0x100fe400078e00a0 */
[----:B------:R-:W4:Y:S02]  /*1000*/  LDG.E.128 R168, desc[UR16][R168.64] ;  /* 0x00000010a8a87981 */ /* 0x000f24000c1e1d00 */
[----:B------:R-:W-:-:S02]  /*1010*/  IMAD.WIDE.U32 R160, R0, 0x20, R160 ;  /* 0x0000002000a07825 */ /* 0x000fc400078e00a0 */
[----:B------:R-:W4:Y:S02]  /*1020*/  LDG.E.128 R4, desc[UR16][R28.64] ;  /* 0x000000101c047981 */ /* 0x000f24000c1e1d00 */
[----:B------:R-:W-:Y:S02]  /*1030*/  IMAD.WIDE.U32 R192, R183, 0x10, R24 ;  /* 0x00000010b7c07825 */ /* 0x000fe400078e0018 */
[----:B------:R-:W4:Y:S04]  /*1040*/  LDG.E.128 R12, desc[UR16][R12.64+0x10] ;  /* 0x000010100c0c7981 */ /* 0x000f28000c1e1d00 */
[----:B------:R-:W4:Y:S04]  /*1050*/  LDG.E.128 R8, desc[UR16][R8.64] ;  /* 0x0000001008087981 */ /* 0x000f28000c1e1d00 */
[----:B------:R-:W4:Y:S04]  /*1060*/  LDG.E.128 R28, desc[UR16][R28.64+0x10] ;  /* 0x000010101c1c7981 */ /* 0x000f28000c1e1d00 */
[----:B------:R-:W4:Y:S04]  /*1070*/  LDG.E.128 R20, desc[UR16][R160.64] ;  /* 0x00000010a0147981 */ /* 0x000f28000c1e1d00 */
[----:B------:R-:W4:Y:S01]  /*1080*/  LDG.E.128 R192, desc[UR16][R192.64] ;  /* 0x00000010c0c07981 */ /* 0x000f22000c1e1d00 */
[----:B------:R-:W-:-:S02]  /*1090*/  ISETP.NE.U32.AND P0, PT, RZ, UR18, PT ;  /* 0x00000012ff007c0c */ /* 0x000fc4000bf05070 */
[----:B------:R-:W-:Y:S01]  /*10a0*/  ISETP.NE.AND P2, PT, RZ, UR9, PT ;  /* 0x00000009ff007c0c */ /* 0x000fe2000bf45270 */
[----:B------:R-:W4:Y:S01]  /*10b0*/  LDG.E.128 R16, desc[UR16][R16.64+0x10] ;  /* 0x0000101010107981 */ /* 0x000f22000c1e1d00 */
[----:B------:R-:W-:Y:S01]  /*10c0*/  ISETP.NE.AND.EX P0, PT, RZ, UR19, PT, P0 ;  /* 0x00000013ff007c0c */ /* 0x000fe2000bf05300 */
[----:B------:R-:W-:Y:S02]  /*10d0*/  IMAD.WIDE.U32 R24, R0, 0x10, R24 ;  /* 0x0000001000187825 */ /* 0x000fe400078e0018 */
[----:B------:R-:W4:Y:S04]  /*10e0*/  LDL.LU R202, [R1+0x38] ;  /* 0x0000380001ca7983 */ /* 0x000f280000300800 */
[----:B------:R-:W4:Y:S04]  /*10f0*/  LDG.E.128 R24, desc[UR16][R24.64] ;  /* 0x0000001018187981 */ /* 0x000f28000c1e1d00 */
[----:B------:R-:W4:Y:S02]  /*1100*/  LDL.LU R201, [R1+0x40] ;  /* 0x0000400001c97983 */ /* 0x000f240000300800 */
[----:B------:R-:W0:Y:S08]  /*1110*/  @P0 LDC.64 R176, c[0x0][0x438] ;  /* 0x00010e00ffb00b82 */ /* 0x000e300000000a00 */
[----:B------:R-:W1:Y:S08]  /*1120*/  @P0 LDC.64 R174, c[0x0][0x438] ;  /* 0x00010e00ffae0b82 */ /* 0x000e700000000a00 */
[----:B------:R-:W1:Y:S01]  /*1130*/  @P0 LDC.64 R178, c[0x0][0x438] ;  /* 0x00010e00ffb20b82 */ /* 0x000e620000000a00 */
[----:B0-----:R-:W-:-:S07]  /*1140*/  @P0 IMAD.WIDE.U32 R176, R2, 0x20, R176 ;  /* 0x0000002002b00825 */ /* 0x001fce00078e00b0 */
[----:B------:R-:W0:Y:S01]  /*1150*/  @P0 LDC.64 R184, c[0x0][0x438] ;  /* 0x00010e00ffb80b82 */ /* 0x000e220000000a00 */
[----:B-----5:R-:W5:Y:S04]  /*1160*/  @P0 LDG.E.128 R44, desc[UR16][R176.64] ;  /* 0x00000010b02c0981 */ /* 0x020f68000c1e1d00 */
[----:B------:R-:W5:Y:S01]  /*1170*/  @P0 LDG.E.128 R40, desc[UR16][R176.64+0x10] ;  /* 0x00001010b0280981 */ /* 0x000f62000c1e1d00 */
[----:B--2---:R-:W-:Y:S02]  /*1180*/  R2UR UR8, R172 ;  /* 0x00000000ac0872ca */ /* 0x004fe400000e0000 */
[----:B------:R-:W2:Y:S01]  /*1190*/  @P0 LDC.64 R172, c[0x0][0x438] ;  /* 0x00010e00ffac0b82 */ /* 0x000ea20000000a00 */
[----:B---3--:R-:W-:-:S04]  /*11a0*/  FSEL R162, R162, RZ, !P2 ;  /* 0x000000ffa2a27208 */ /* 0x008fc80005000000 */
[----:B------:R-:W-:-:S13]  /*11b0*/  R2UR UR5, R162 ;  /* 0x00000000a20572ca */ /* 0x000fda00000e0000 */
[----:B----4-:R-:W-:Y:S01]  /*11c0*/  FADD.FTZ R228, R226, -UR5 ;  /* 0x80000005e2e47e21 */ /* 0x010fe20008010000 */
[----:B------:R-:W-:Y:S01]  /*11d0*/  FADD.FTZ R180, R224, -UR5 ;  /* 0x80000005e0b47e21 */ /* 0x000fe20008010000 */
[----:B------:R-:W-:Y:S01]  /*11e0*/  SHF.L.U32 R226, R156, 0x10, RZ ;  /* 0x000000109ce27819 */ /* 0x000fe200000006ff */
[----:B--2---:R-:W-:-:S04]  /*11f0*/  @P0 IMAD.WIDE.U32 R172, R0, 0x20, R172 ;  /* 0x0000002000ac0825 */ /* 0x004fc800078e00ac */
[----:B------:R-:W-:Y:S01]  /*1200*/  FADD.FTZ R229, R225, -UR5 ;  /* 0x80000005e1e57e21 */ /* 0x000fe20008010000 */
[----:B------:R-:W-:Y:S01]  /*1210*/  SHF.L.U32 R225, R157, 0x10, RZ ;  /* 0x000000109de17819 */ /* 0x000fe200000006ff */
[----:B------:R-:W-:Y:S01]  /*1220*/  FADD.FTZ R186, R152, -UR5 ;  /* 0x8000000598ba7e21 */ /* 0x000fe20008010000 */
[----:B------:R-:W-:Y:S01]  /*1230*/  FADD.FTZ R187, R153, -UR5 ;  /* 0x8000000599bb7e21 */ /* 0x000fe20008010000 */
[----:B------:R-:W-:Y:S01]  /*1240*/  FADD.FTZ R224, R188, -UR5 ;  /* 0x80000005bce07e21 */ /* 0x000fe20008010000 */
[----:B------:R-:W-:Y:S01]  /*1250*/  FADD.FTZ R223, R190, -UR5 ;  /* 0x80000005bedf7e21 */ /* 0x000fe20008010000 */
[----:B------:R-:W-:Y:S01]  /*1260*/  FADD.FTZ R188, R191, -UR5 ;  /* 0x80000005bfbc7e21 */ /* 0x000fe20008010000 */
[----:B------:R-:W-:Y:S01]  /*1270*/  FADD.FTZ R190, R154, -UR5 ;  /* 0x800000059abe7e21 */ /* 0x000fe20008010000 */
[----:B------:R-:W-:Y:S01]  /*1280*/  FADD.FTZ R191, R155, -UR5 ;  /* 0x800000059bbf7e21 */ /* 0x000fe20008010000 */
[----:B------:R-:W-:Y:S01]  /*1290*/  FADD.FTZ R200, R226, R200 ;  /* 0x000000c8e2c87221 */ /* 0x000fe20000010000 */
[----:B------:R-:W5:Y:S01]  /*12a0*/  @P0 LDG.E.128 R36, desc[UR16][R172.64] ;  /* 0x00000010ac240981 */ /* 0x000f62000c1e1d00 */
[----:B------:R-:W-:-:S03]  /*12b0*/  FADD.FTZ R251, R225, R251 ;  /* 0x000000fbe1fb7221 */ /* 0x000fc60000010000 */
[----:B------:R2:W5:Y:S04]  /*12c0*/  @P0 LDG.E.128 R32, desc[UR16][R172.64+0x10] ;  /* 0x00001010ac200981 */ /* 0x000568000c1e1d00 */
[----:B------:R3:W4:Y:S01]  /*12d0*/  LDG.E.128 R152, desc[UR16][R160.64+0x10] ;  /* 0x00001010a0987981 */ /* 0x000722000c1e1d00 */
[----:B--2---:R-:W-:-:S03]  /*12e0*/  SHF.L.U32 R172, R170, 0x10, RZ ;  /* 0x00000010aaac7819 */ /* 0x004fc600000006ff */
[----:B------:R2:W-:Y:S01]  /*12f0*/  STL [R1+0x34], R200 ;  /* 0x000034c801007387 */ /* 0x0005e20000100800 */
[C---:B------:R-:W-:Y:S02]  /*1300*/  PRMT R177, R11.reuse, 0x7632, R177 ;  /* 0x000076320bb17816 */ /* 0x040fe400000000b1 */
[----:B---3--:R-:W-:Y:S01]  /*1310*/  PRMT R160, R170, 0x7632, R160 ;  /* 0x00007632aaa07816 */ /* 0x008fe200000000a0 */
[----:B------:R-:W-:Y:S01]  /*1320*/  FADD.FTZ R170, R12, -UR5 ;  /* 0x800000050caa7e21 */ /* 0x000fe20008010000 */
[----:B------:R-:W-:Y:S01]  /*1330*/  SHF.L.U32 R12, R11, 0x10, RZ ;  /* 0x000000100b0c7819 */ /* 0x000fe200000006ff */
[----:B------:R-:W-:Y:S01]  /*1340*/  FADD.FTZ R11, R30, -UR5 ;  /* 0x800000051e0b7e21 */ /* 0x000fe20008010000 */
[----:B------:R-:W-:Y:S01]  /*1350*/  FADD.FTZ R30, R23, -UR5 ;  /* 0x80000005171e7e21 */ /* 0x000fe20008010000 */
[C---:B------:R-:W-:Y:S01]  /*1360*/  PRMT R162, R171.reuse, 0x7632, R162 ;  /* 0x00007632aba27816 */ /* 0x040fe200000000a2 */
[----:B--2---:R-:W2:Y:S01]  /*1370*/  LDL.LU R200, [R1+0x48] ;  /* 0x0000480001c87983 */ /* 0x004ea20000300800 */
[----:B------:R-:W-:Y:S01]  /*1380*/  SHF.L.U32 R173, R171, 0x10, RZ ;  /* 0x00000010abad7819 */ /* 0x000fe200000006ff */
[----:B------:R-:W-:-:S02]  /*1390*/  FADD.FTZ R171, R14, -UR5 ;  /* 0x800000050eab7e21 */ /* 0x000fc40008010000 */
[----:B------:R-:W3:Y:S01]  /*13a0*/  LDL.LU R23, [R1+0x50] ;  /* 0x0000500001177983 */ /* 0x000ee20000300800 */
[----:B------:R-:W-:Y:S01]  /*13b0*/  PRMT R176, R195, 0x7632, R176 ;  /* 0x00007632c3b07816 */ /* 0x000fe200000000b0 */
[----:B------:R-:W-:Y:S01]  /*13c0*/  FADD.FTZ R14, R31, -UR5 ;  /* 0x800000051f0e7e21 */ /* 0x000fe20008010000 */
[----:B------:R-:W-:Y:S01]  /*13d0*/  SHF.L.U32 R197, R195, 0x10, RZ ;  /* 0x00000010c3c57819 */ /* 0x000fe200000006ff */
[----:B------:R-:W-:Y:S04]  /*13e0*/  STL [R1+0x3c], R251 ;  /* 0x00003cfb01007387 */ /* 0x000fe80000100800 */
[----:B------:R-:W4:Y:S04]  /*13f0*/  LDL.LU R195, [R1+0x54] ;  /* 0x0000540001c37983 */ /* 0x000f280000300800 */
[----:B------:R-:W4:Y:S01]  /*1400*/  LDL.LU R31, [R1+0xfc] ;  /* 0x0000fc00011f7983 */ /* 0x000f220000300800 */
[----:B------:R-:W-:Y:S01]  /*1410*/  SHF.L.U32 R222, R158, 0x10, RZ ;  /* 0x000000109ede7819 */ /* 0x000fe200000006ff */
[----:B-1----:R-:W-:Y:S01]  /*1420*/  @P0 IMAD.WIDE.U32 R174, R163, 0x20, R174 ;  /* 0x00000020a3ae0825 */ /* 0x002fe200078e00ae */
[----:B------:R-:W-:-:S03]  /*1430*/  PRMT R161, R194, 0x7632, R161 ;  /* 0x00007632c2a17816 */ /* 0x000fc600000000a1 */
[----:B------:R-:W-:Y:S01]  /*1440*/  FADD.FTZ R242, R222, R242 ;  /* 0x000000f2def27221 */ /* 0x000fe20000010000 */
[----:B------:R-:W5:Y:S01]  /*1450*/  @P0 LDG.E.128 R52, desc[UR16][R174.64] ;  /* 0x00000010ae340981 */ /* 0x000f62000c1e1d00 */
[----:B------:R-:W-:Y:S01]  /*1460*/  SHF.L.U32 R196, R194, 0x10, RZ ;  /* 0x00000010c2c47819 */ /* 0x000fe200000006ff */
[----:B------:R-:W-:Y:S02]  /*1470*/  FADD.FTZ R194, R16, -UR5 ;  /* 0x8000000510c27e21 */ /* 0x000fe40008010000 */
[----:B------:R1:W5:Y:S01]  /*1480*/  @P0 LDG.E.128 R48, desc[UR16][R174.64+0x10] ;  /* 0x00001010ae300981 */ /* 0x000362000c1e1d00 */
[----:B------:R-:W-:Y:S01]  /*1490*/  FADD.FTZ R16, R20, -UR5 ;  /* 0x8000000514107e21 */ /* 0x000fe20008010000 */
[----:B------:R-:W-:Y:S02]  /*14a0*/  SHF.L.U32 R20, R24, 0x10, RZ ;  /* 0x0000001018147819 */ /* 0x000fe400000006ff */
[----:B------:R-:W-:Y:S01]  /*14b0*/  STL [R1+0x44], R242 ;  /* 0x000044f201007387 */ /* 0x000fe20000100800 */
[----:B-1----:R-:W-:Y:S01]  /*14c0*/  FADD.FTZ R175, R15, -UR5 ;  /* 0x800000050faf7e21 */ /* 0x002fe20008010000 */
[----:B------:R-:W-:Y:S01]  /*14d0*/  FADD.FTZ R15, R28, -UR5 ;  /* 0x800000051c0f7e21 */ /* 0x000fe20008010000 */
[----:B------:R-:W-:Y:S01]  /*14e0*/  FADD.FTZ R28, R21, -UR5 ;  /* 0x80000005151c7e21 */ /* 0x000fe20008010000 */
[----:B------:R-:W-:-:S02]  /*14f0*/  PRMT R21, R24, 0x7632, R21 ;  /* 0x0000763218157816 */ /* 0x000fc40000000015 */
[----:B------:R-:W4:Y:S01]  /*1500*/  LDL.LU R24, [R1+0x104] ;  /* 0x0001040001187983 */ /* 0x000f220000300800 */
[----:B------:R-:W-:Y:S01]  /*1510*/  @P0 IMAD.WIDE.U32 R178, R212, 0x20, R178 ;  /* 0x00000020d4b20825 */ /* 0x000fe200078e00b2 */
[----:B------:R-:W-:-:S04]  /*1520*/  PRMT R181, R158, 0x7632, R181 ;  /* 0x000076329eb57816 */ /* 0x000fc800000000b5 */
[----:B------:R-:W5:Y:S04]  /*1530*/  @P0 LDG.E.128 R68, desc[UR16][R178.64] ;  /* 0x00000010b2440981 */ /* 0x000f68000c1e1d00 */
[----:B------:R1:W5:Y:S01]  /*1540*/  @P0 LDG.E.128 R64, desc[UR16][R178.64+0x10] ;  /* 0x00001010b2400981 */ /* 0x000362000c1e1d00 */
[----:B------:R-:W-:Y:S01]  /*1550*/  SHF.L.U32 R221, R159, 0x10, RZ ;  /* 0x000000109fdd7819 */ /* 0x000fe200000006ff */
[----:B------:R-:W-:Y:S01]  /*1560*/  FADD.FTZ R174, R13, -UR5 ;  /* 0x800000050dae7e21 */ /* 0x000fe20008010000 */
[----:B------:R-:W-:Y:S01]  /*1570*/  PRMT R182, R159, 0x7632, R182 ;  /* 0x000076329fb67816 */ /* 0x000fe200000000b6 */
[----:B------:R-:W-:Y:S01]  /*1580*/  FADD.FTZ R13, R29, -UR5 ;  /* 0x800000051d0d7e21 */ /* 0x000fe20008010000 */
[----:B-1----:R-:W-:Y:S02]  /*1590*/  PRMT R179, R156, 0x7632, R179 ;  /* 0x000076329cb37816 */ /* 0x002fe400000000b3 */
[----:B------:R-:W-:-:S02]  /*15a0*/  PRMT R178, R157, 0x7632, R178 ;  /* 0x000076329db27816 */ /* 0x000fc400000000b2 */
[----:B------:R-:W-:Y:S01]  /*15b0*/  SHF.L.U32 R179, R179, 0x10, RZ ;  /* 0x00000010b3b37819 */ /* 0x000fe200000006ff */
[----:B------:R-:W-:Y:S01]  /*15c0*/  FADD.FTZ R29, R22, -UR5 ;  /* 0x80000005161d7e21 */ /* 0x000fe20008010000 */
[----:B------:R-:W-:Y:S01]  /*15d0*/  SHF.L.U32 R178, R178, 0x10, RZ ;  /* 0x00000010b2b27819 */ /* 0x000fe200000006ff */
[----:B0-----:R-:W-:Y:S01]  /*15e0*/  @P0 IMAD.WIDE.U32 R184, R183, 0x20, R184 ;  /* 0x00000020b7b80825 */ /* 0x001fe200078e00b8 */
[----:B------:R-:W-:-:S03]  /*15f0*/  SHF.L.U32 R181, R181, 0x10, RZ ;  /* 0x00000010b5b57819 */ /* 0x000fc600000006ff */
[----:B------:R-:W-:Y:S01]  /*1600*/  FADD.FTZ R203, R221, R203 ;  /* 0x000000cbddcb7221 */ /* 0x000fe20000010000 */
[----:B------:R-:W-:Y:S01]  /*1610*/  SHF.L.U32 R22, R182, 0x10, RZ ;  /* 0x00000010b6167819 */ /* 0x000fe200000006ff */
[----:B------:R-:W-:Y:S01]  /*1620*/  FADD.FTZ R202, R179, R202 ;  /* 0x000000cab3ca7221 */ /* 0x000fe20000010000 */
[----:B------:R-:W-:Y:S01]  /*1630*/  FADD.FTZ R189, R189, -UR5 ;  /* 0x80000005bdbd7e21 */ /* 0x000fe20008010000 */
[C---:B------:R-:W-:Y:S01]  /*1640*/  PRMT R159, R192.reuse, 0x7632, R159 ;  /* 0x00007632c09f7816 */ /* 0x040fe2000000009f */
[----:B------:R-:W-:Y:S01]  /*1650*/  FMUL.FTZ R229, R229, UR8 ;  /* 0x00000008e5e57c20 */ /* 0x000fe20008410000 */
[----:B------:R-:W-:Y:S01]  /*1660*/  SHF.L.U32 R192, R192, 0x10, RZ ;  /* 0x00000010c0c07819 */ /* 0x000fe200000006ff */
[----:B------:R-:W-:Y:S01]  /*1670*/  FADD.FTZ R201, R178, R201 ;  /* 0x000000c9b2c97221 */ /* 0x000fe20000010000 */
[C---:B------:R-:W-:Y:S01]  /*1680*/  PRMT R158, R193.reuse, 0x7632, R158 ;  /* 0x00007632c19e7816 */ /* 0x040fe2000000009e */
[----:B------:R-:W5:Y:S01]  /*1690*/  @P0 LDG.E.128 R60, desc[UR16][R184.64] ;  /* 0x00000010b83c0981 */ /* 0x000f62000c1e1d00 */
[----:B------:R-:W-:Y:S01]  /*16a0*/  SHF.L.U32 R193, R193, 0x10, RZ ;  /* 0x00000010c1c17819 */ /* 0x000fe200000006ff */
[----:B------:R-:W-:Y:S01]  /*16b0*/  FMUL.FTZ R189, R189, UR8 ;  /* 0x00000008bdbd7c20 */ /* 0x000fe20008410000 */
[----:B------:R-:W-:Y:S01]  /*16c0*/  FFMA.FTZ R214, R229, R179, R214 ;  /* 0x000000b3e5d67223 */ /* 0x000fe200000100d6 */
[----:B------:R0:W5:Y:S01]  /*16d0*/  @P0 LDG.E.128 R56, desc[UR16][R184.64+0x10] ;  /* 0x00001010b8380981 */ /* 0x000162000c1e1d00 */
[----:B------:R-:W-:-:S03]  /*16e0*/  FMUL.FTZ R188, R188, UR8 ;  /* 0x00000008bcbc7c20 */ /* 0x000fc60008410000 */
[----:B------:R-:W-:Y:S04]  /*16f0*/  STL [R1+0x4c], R203 ;  /* 0x00004ccb01007387 */ /* 0x000fe80000100800 */
[----:B------:R-:W-:Y:S01]  /*1700*/  STL [R1+0x38], R202 ;  /* 0x000038ca01007387 */ /* 0x000fe20000100800 */
[----:B0-----:R-:W-:-:S03]  /*1710*/  FMUL.FTZ R185, R209, R179 ;  /* 0x000000b3d1b97220 */ /* 0x001fc60000410000 */
[----:B------:R-:W4:Y:S01]  /*1720*/  LDL.LU R179, [R1+0x10c] ;  /* 0x00010c0001b37983 */ /* 0x000f220000300800 */
[-C--:B------:R-:W-:Y:S01]  /*1730*/  FFMA.FTZ R218, R189, R181.reuse, R218 ;  /* 0x000000b5bdda7223 */ /* 0x080fe200000100da */
[----:B------:R-:W-:Y:S02]  /*1740*/  FMUL.FTZ R182, R205, R181 ;  /* 0x000000b5cdb67220 */ /* 0x000fe40000410000 */
[----:B------:R-:W-:Y:S01]  /*1750*/  STL [R1+0x40], R201 ;  /* 0x000040c901007387 */ /* 0x000fe20000100800 */
[----:B------:R-:W-:Y:S01]  /*1760*/  FFMA.FTZ R220, R188, R22, R220 ;  /* 0x00000016bcdc7223 */ /* 0x000fe200000100dc */
[----:B--2---:R-:W-:Y:S01]  /*1770*/  FADD.FTZ R200, R181, R200 ;  /* 0x000000c8b5c87221 */ /* 0x004fe20000010000 */
[----:B---3--:R-:W-:-:S04]  /*1780*/  FADD.FTZ R23, R22, R23 ;  /* 0x0000001716177221 */ /* 0x008fc80000010000 */
[----:B------:R-:W-:Y:S01]  /*1790*/  STL [R1+0x48], R200 ;  /* 0x000048c801007387 */ /* 0x000fe20000100800 */
[----:B------:R-:W-:-:S03]  /*17a0*/  FMUL.FTZ R181, R207, R22 ;  /* 0x00000016cfb57220 */ /* 0x000fc60000410000 */
[----:B------:R0:W-:Y:S01]  /*17b0*/  STL [R1+0x50], R23 ;  /* 0x0000501701007387 */ /* 0x0001e20000100800 */
[----:B----4-:R-:W-:Y:S01]  /*17c0*/  FADD.FTZ R195, R192, R195 ;  /* 0x000000c3c0c37221 */ /* 0x010fe20000010000 */
[----:B------:R-:W-:Y:S02]  /*17d0*/  FADD.FTZ R31, R193, R31 ;  /* 0x0000001fc11f7221 */ /* 0x000fe40000010000 */
[----:B0-----:R-:W2:Y:S04]  /*17e0*/  LDL.LU R23, [R1+0x114] ;  /* 0x0001140001177983 */ /* 0x001ea80000300800 */
[----:B------:R-:W3:Y:S04]  /*17f0*/  LDL.LU R22, [R1+0x11c] ;  /* 0x00011c0001167983 */ /* 0x000ee80000300800 */
[----:B------:R-:W-:Y:S04]  /*1800*/  STL [R1+0x54], R195 ;  /* 0x000054c301007387 */ /* 0x000fe80000100800 */
[----:B------:R0:W-:Y:S04]  /*1810*/  STL [R1+0xfc], R31 ;  /* 0x0000fc1f01007387 */ /* 0x0001e80000100800 */
[----:B0-----:R-:W4:Y:S01]  /*1820*/  LDL.LU R31, [R1+0x124] ;  /* 0x00012400011f7983 */ /* 0x001f220000300800 */
[----:B------:R-:W-:-:S05]  /*1830*/  FADD.FTZ R24, R196, R24 ;  /* 0x00000018c4187221 */ /* 0x000fca0000010000 */
[----:B------:R0:W-:Y:S04]  /*1840*/  STL [R1+0x104], R24 ;  /* 0x0001041801007387 */ /* 0x0001e80000100800 */
[----:B0-----:R-:W4:Y:S01]  /*1850*/  LDL.LU R24, [R1+0x12c] ;  /* 0x00012c0001187983 */ /* 0x001f220000300800 */
[C---:B------:R-:W-:Y:S02]  /*1860*/  PRMT R157, R168.reuse, 0x7632, R157 ;  /* 0x00007632a89d7816 */ /* 0x040fe4000000009d */
[----:B------:R-:W-:Y:S02]  /*1870*/  SHF.L.U32 R168, R168, 0x10, RZ ;  /* 0x00000010a8a87819 */ /* 0x000fe400000006ff */
[C---:B------:R-:W-:Y:S02]  /*1880*/  PRMT R156, R169.reuse, 0x7632, R156 ;  /* 0x00007632a99c7816 */ /* 0x040fe4000000009c */
[----:B------:R-:W-:Y:S01]  /*1890*/  SHF.L.U32 R169, R169, 0x10, RZ ;  /* 0x00000010a9a97819 */ /* 0x000fe200000006ff */
[----:B------:R-:W-:-:S05]  /*18a0*/  FADD.FTZ R179, R197, R179 ;  /* 0x000000b3c5b37221 */ /* 0x000fca0000010000 */
[----:B------:R-:W-:Y:S01]  /*18b0*/  STL [R1+0x10c], R179 ;  /* 0x00010cb301007387 */ /* 0x000fe20000100800 */
[----:B--2---:R-:W-:Y:S01]  /*18c0*/  FADD.FTZ R23, R168, R23 ;  /* 0x00000017a8177221 */ /* 0x004fe20000010000 */
[----:B---3--:R-:W-:-:S04]  /*18d0*/  FADD.FTZ R22, R169, R22 ;  /* 0x00000016a9167221 */ /* 0x008fc80000010000 */
[----:B------:R0:W-:Y:S04]  /*18e0*/  STL [R1+0x114], R23 ;  /* 0x0001141701007387 */ /* 0x0001e80000100800 */
[----:B0-----:R-:W2:Y:S04]  /*18f0*/  LDL.LU R23, [R1+0x134] ;  /* 0x0001340001177983 */ /* 0x001ea80000300800 */
[----:B------:R0:W-:Y:S01]  /*1900*/  STL [R1+0x11c], R22 ;  /* 0x00011c1601007387 */ /* 0x0001e20000100800 */
[----:B----4-:R-:W-:-:S03]  /*1910*/  FADD.FTZ R31, R172, R31 ;  /* 0x0000001fac1f7221 */ /* 0x010fc60000010000 */
[----:B0-----:R-:W3:Y:S04]  /*1920*/  LDL.LU R22, [R1+0x13c] ;  /* 0x00013c0001167983 */ /* 0x001ee80000300800 */
[----:B------:R0:W-:Y:S04]  /*1930*/  STL [R1+0x124], R31 ;  /* 0x0001241f01007387 */ /* 0x0001e80000100800 */
[----:B0-----:R-:W4:Y:S01]  /*1940*/  LDL.LU R31, [R1+0x144] ;  /* 0x00014400011f7983 */ /* 0x001f220000300800 */
[----:B------:R-:W-:-:S03]  /*1950*/  FADD.FTZ R24, R173, R24 ;  /* 0x00000018ad187221 */ /* 0x000fc60000010000 */
[----:B------:R-:W4:Y:S04]  /*1960*/  LDL.LU R179, [R1+0xf8] ;  /* 0x0000f80001b37983 */ /* 0x000f280000300800 */
[----:B------:R0:W-:Y:S04]  /*1970*/  STL [R1+0x12c], R24 ;  /* 0x00012c1801007387 */ /* 0x0001e80000100800 */
[----:B0-----:R-:W4:Y:S01]  /*1980*/  LDL.LU R24, [R1+0x4] ;  /* 0x0000040001187983 */ /* 0x001f220000300800 */
[----:B------:R-:W-:Y:S01]  /*1990*/  @P1 R2UR UR4, R3 ;  /* 0x00000000030412ca */ /* 0x000fe200000e0000 */
        /* <DEDUP_REMOVED lines=8> */
[----:B------:R-:W-:-:S02]  /*1a20*/  SHF.L.U32 R7, R8, 0x10, RZ ;  /* 0x0000001008077819 */ /* 0x000fc400000006ff */
[C---:B------:R-:W-:Y:S02]  /*1a30*/  PRMT R8, R9.reuse, 0x7632, R8 ;  /* 0x0000763209087816 */ /* 0x040fe40000000008 */
[----:B------:R-:W-:Y:S02]  /*1a40*/  SHF.L.U32 R17, R9, 0x10, RZ ;  /* 0x0000001009117819 */ /* 0x000fe400000006ff */
[C---:B------:R-:W-:Y:S02]  /*1a50*/  PRMT R9, R10.reuse, 0x7632, R9 ;  /* 0x000076320a097816 */ /* 0x040fe40000000009 */
[----:B------:R-:W-:Y:S01]  /*1a60*/  SHF.L.U32 R10, R10, 0x10, RZ ;  /* 0x000000100a0a7819 */ /* 0x000fe200000006ff */
[----:B------:R-:W-:Y:S01]  /*1a70*/  FMUL.FTZ R227, R227, UR8 ;  /* 0x00000008e3e37c20 */ /* 0x000fe20008410000 */
[----:B------:R-:W-:-:S03]  /*1a80*/  FMUL.FTZ R184, R211, R178 ;  /* 0x000000b2d3b87220 */ /* 0x000fc60000410000 */
[----:B------:R-:W-:Y:S02]  /*1a90*/  FFMA.FTZ R216, R227, R178, R216 ;  /* 0x000000b2e3d87223 */ /* 0x000fe400000100d8 */
[----:B------:R-:W4:Y:S01]  /*1aa0*/  LDL.LU R178, [R1+0x100] ;  /* 0x0001000001b27983 */ /* 0x000f220000300800 */
[----:B--2---:R-:W-:-:S05]  /*1ab0*/  FADD.FTZ R23, R7, R23 ;  /* 0x0000001707177221 */ /* 0x004fca0000010000 */
[----:B------:R-:W-:Y:S01]  /*1ac0*/  STL [R1+0x134], R23 ;  /* 0x0001341701007387 */ /* 0x000fe20000100800 */
[----:B---3--:R-:W-:-:S05]  /*1ad0*/  FADD.FTZ R22, R17, R22 ;  /* 0x0000001611167221 */ /* 0x008fca0000010000 */
[----:B------:R-:W-:Y:S01]  /*1ae0*/  STL [R1+0x13c], R22 ;  /* 0x00013c1601007387 */ /* 0x000fe20000100800 */
[----:B----4-:R-:W-:-:S05]  /*1af0*/  FADD.FTZ R31, R10, R31 ;  /* 0x0000001f0a1f7221 */ /* 0x010fca0000010000 */
[----:B------:R0:W-:Y:S04]  /*1b00*/  STL [R1+0x144], R31 ;  /* 0x0001441f01007387 */ /* 0x0001e80000100800 */
[----:B0-----:R-:W2:Y:S01]  /*1b10*/  LDL.LU R31, [R1+0x108] ;  /* 0x00010800011f7983 */ /* 0x001ea20000300800 */
[----:B------:R-:W-:Y:S02]  /*1b20*/  SHF.L.U32 R159, R159, 0x10, RZ ;  /* 0x000000109f9f7819 */ /* 0x000fe400000006ff */
[----:B------:R-:W-:Y:S01]  /*1b30*/  SHF.L.U32 R22, R9, 0x10, RZ ;  /* 0x0000001009167819 */ /* 0x000fe200000006ff */
[----:B------:R-:W-:Y:S02]  /*1b40*/  FMUL.FTZ R9, R15, UR8 ;  /* 0x000000080f097c20 */ /* 0x000fe40008410000 */
[----:B------:R-:W-:-:S02]  /*1b50*/  FADD.FTZ R179, R159, R179 ;  /* 0x000000b39fb37221 */ /* 0x000fc40000010000 */
[----:B------:R-:W-:-:S03]  /*1b60*/  FFMA.FTZ R24, R9, R10, R24 ;  /* 0x0000000a09187223 */ /* 0x000fc60000010018 */
[----:B------:R-:W-:Y:S04]  /*1b70*/  STL [R1+0xf8], R179 ;  /* 0x0000f8b301007387 */ /* 0x000fe80000100800 */
[----:B------:R-:W3:Y:S04]  /*1b80*/  LDL.LU R203, [R1+0x14c] ;  /* 0x00014c0001cb7983 */ /* 0x000ee80000300800 */
[----:B------:R0:W-:Y:S04]  /*1b90*/  STL [R1+0x4], R24 ;  /* 0x0000041801007387 */ /* 0x0001e80000100800 */
[----:B0-----:R-:W4:Y:S01]  /*1ba0*/  LDL.LU R24, [R1+0x110] ;  /* 0x0001100001187983 */ /* 0x001f220000300800 */
[----:B------:R-:W-:-:S02]  /*1bb0*/  SHF.L.U32 R158, R158, 0x10, RZ ;  /* 0x000000109e9e7819 */ /* 0x000fc400000006ff */
[----:B------:R-:W-:Y:S01]  /*1bc0*/  SHF.L.U32 R161, R161, 0x10, RZ ;  /* 0x00000010a1a17819 */ /* 0x000fe200000006ff */
[----:B------:R-:W-:Y:S01]  /*1bd0*/  FMUL.FTZ R187, R187, UR8 ;  /* 0x00000008bbbb7c20 */ /* 0x000fe20008410000 */
[----:B------:R-:W3:Y:S01]  /*1be0*/  LDL.LU R179, [R1+0x118] ;  /* 0x0001180001b37983 */ /* 0x000ee20000300800 */
[----:B------:R-:W-:Y:S01]  /*1bf0*/  FADD.FTZ R178, R158, R178 ;  /* 0x000000b29eb27221 */ /* 0x000fe20000010000 */
[-C--:B------:R-:W-:Y:S01]  /*1c00*/  FMUL.FTZ R200, R141, R159.reuse ;  /* 0x0000009f8dc87220 */ /* 0x080fe20000410000 */
[----:B------:R-:W-:-:S03]  /*1c10*/  FFMA.FTZ R231, R187, R159, R231 ;  /* 0x0000009fbbe77223 */ /* 0x000fc600000100e7 */
[----:B------:R0:W-:Y:S04]  /*1c20*/  STL [R1+0x100], R178 ;  /* 0x000100b201007387 */ /* 0x0001e80000100800 */
[----:B0-----:R-:W3:Y:S04]  /*1c30*/  LDL.LU R178, [R1+0x120] ;  /* 0x0001200001b27983 */ /* 0x001ee80000300800 */
[----:B------:R-:W3:Y:S01]  /*1c40*/  LDL.LU R159, [R1+0xc] ;  /* 0x00000c00019f7983 */ /* 0x000ee20000300800 */
[----:B--2---:R-:W-:-:S05]  /*1c50*/  FADD.FTZ R31, R161, R31 ;  /* 0x0000001fa11f7221 */ /* 0x004fca0000010000 */
[----:B------:R0:W-:Y:S04]  /*1c60*/  STL [R1+0x108], R31 ;  /* 0x0001081f01007387 */ /* 0x0001e80000100800 */
[----:B0-----:R-:W2:Y:S01]  /*1c70*/  LDL.LU R31, [R1+0x128] ;  /* 0x00012800011f7983 */ /* 0x001ea20000300800 */
[----:B------:R-:W-:-:S05]  /*1c80*/  SHF.L.U32 R176, R176, 0x10, RZ ;  /* 0x00000010b0b07819 */ /* 0x000fca00000006ff */
[----:B----4-:R-:W-:-:S05]  /*1c90*/  FADD.FTZ R24, R176, R24 ;  /* 0x00000018b0187221 */ /* 0x010fca0000010000 */
[----:B------:R0:W-:Y:S04]  /*1ca0*/  STL [R1+0x110], R24 ;  /* 0x0001101801007387 */ /* 0x0001e80000100800 */
[----:B0-----:R-:W4:Y:S01]  /*1cb0*/  LDL.LU R24, [R1+0x130] ;  /* 0x0001300001187983 */ /* 0x001f220000300800 */
[----:B------:R-:W-:Y:S02]  /*1cc0*/  SHF.L.U32 R157, R157, 0x10, RZ ;  /* 0x000000109d9d7819 */ /* 0x000fe400000006ff */
[----:B------:R-:W-:Y:S01]  /*1cd0*/  SHF.L.U32 R156, R156, 0x10, RZ ;  /* 0x000000109c9c7819 */ /* 0x000fe200000006ff */
[----:B------:R-:W-:Y:S01]  /*1ce0*/  FADD.FTZ R165, R165, -UR5 ;  /* 0x80000005a5a57e21 */ /* 0x000fe20008010000 */
[----:B---3--:R-:W-:Y:S01]  /*1cf0*/  FADD.FTZ R203, R12, R203 ;  /* 0x000000cb0ccb7221 */ /* 0x008fe20000010000 */
[----:B------:R-:W-:Y:S01]  /*1d00*/  FMUL.FTZ R191, R191, UR8 ;  /* 0x00000008bfbf7c20 */ /* 0x000fe20008410000 */
[----:B------:R-:W-:Y:S01]  /*1d10*/  SHF.L.U32 R160, R160, 0x10, RZ ;  /* 0x00000010a0a07819 */ /* 0x000fe200000006ff */
[----:B------:R-:W-:Y:S01]  /*1d20*/  FMUL.FTZ R11, R11, UR8 ;  /* 0x000000080b0b7c20 */ /* 0x000fe20008410000 */
[----:B------:R-:W-:Y:S01]  /*1d30*/  FADD.FTZ R179, R157, R179 ;  /* 0x000000b39db37221 */ /* 0x000fe20000010000 */
[----:B------:R-:W-:Y:S01]  /*1d40*/  FMUL.FTZ R199, R199, UR8 ;  /* 0x00000008c7c77c20 */ /* 0x000fe20008410000 */
[----:B------:R-:W-:Y:S01]  /*1d50*/  FADD.FTZ R178, R156, R178 ;  /* 0x000000b29cb27221 */ /* 0x000fe20000010000 */
[----:B------:R-:W-:Y:S01]  /*1d60*/  FMUL.FTZ R165, R165, UR8 ;  /* 0x00000008a5a57c20 */ /* 0x000fe20008410000 */
[-C--:B------:R-:W-:Y:S01]  /*1d70*/  FFMA.FTZ R233, R191, R158.reuse, R233 ;  /* 0x0000009ebfe97223 */ /* 0x080fe200000100e9 */
[----:B------:R-:W-:Y:S01]  /*1d80*/  FMUL.FTZ R201, R143, R158 ;  /* 0x0000009e8fc97220 */ /* 0x000fe20000410000 */
[----:B------:R0:W-:Y:S01]  /*1d90*/  STL [R1+0x14c], R203 ;  /* 0x00014ccb01007387 */ /* 0x0001e20000100800 */
[----:B------:R-:W-:Y:S01]  /*1da0*/  FFMA.FTZ R159, R11, R12, R159 ;  /* 0x0000000c0b9f7223 */ /* 0x000fe2000001009f */
[----:B------:R-:W-:-:S02]  /*1db0*/  FFMA.FTZ R237, R199, R176, R237 ;  /* 0x000000b0c7ed7223 */ /* 0x000fc400000100ed */
[----:B------:R-:W3:Y:S01]  /*1dc0*/  LDL.LU R158, [R1+0x138] ;  /* 0x00013800019e7983 */ /* 0x000ee20000300800 */
[----:B------:R-:W-:-:S03]  /*1dd0*/  FFMA.FTZ R239, R165, R157, R239 ;  /* 0x0000009da5ef7223 */ /* 0x000fc600000100ef */
[----:B------:R-:W-:Y:S01]  /*1de0*/  STL [R1+0x118], R179 ;  /* 0x000118b301007387 */ /* 0x000fe20000100800 */
[----:B0-----:R-:W-:Y:S01]  /*1df0*/  FMUL.FTZ R203, R139, R176 ;  /* 0x000000b08bcb7220 */ /* 0x001fe20000410000 */
[----:B------:R-:W-:Y:S02]  /*1e00*/  FMUL.FTZ R176, R133, R157 ;  /* 0x0000009d85b07220 */ /* 0x000fe40000410000 */
[----:B------:R-:W-:Y:S04]  /*1e10*/  STL [R1+0x120], R178 ;  /* 0x000120b201007387 */ /* 0x000fe80000100800 */
[----:B------:R-:W3:Y:S04]  /*1e20*/  LDL.LU R157, [R1] ;  /* 0x00000000019d7983 */ /* 0x000ee80000300800 */
[----:B------:R-:W-:Y:S01]  /*1e30*/  STL [R1+0xc], R159 ;  /* 0x00000c9f01007387 */ /* 0x000fe20000100800 */
[----:B--2---:R-:W-:-:S05]  /*1e40*/  FADD.FTZ R31, R160, R31 ;  /* 0x0000001fa01f7221 */ /* 0x004fca0000010000 */
[----:B------:R0:W-:Y:S04]  /*1e50*/  STL [R1+0x128], R31 ;  /* 0x0001281f01007387 */ /* 0x0001e80000100800 */
[----:B0-----:R-:W2:Y:S01]  /*1e60*/  LDL.LU R31, [R1+0x140] ;  /* 0x00014000011f7983 */ /* 0x001ea20000300800 */
[----:B------:R-:W-:Y:S01]  /*1e70*/  SHF.L.U32 R162, R162, 0x10, RZ ;  /* 0x00000010a2a27819 */ /* 0x000fe200000006ff */
[----:B------:R-:W-:Y:S01]  /*1e80*/  FMUL.FTZ R175, R175, UR8 ;  /* 0x00000008afaf7c20 */ /* 0x000fe20008410000 */
[----:B------:R-:W-:Y:S01]  /*1e90*/  FMUL.FTZ R198, R198, UR8 ;  /* 0x00000008c6c67c20 */ /* 0x000fe20008410000 */
[----:B------:R-:W-:Y:S01]  /*1ea0*/  FMUL.FTZ R174, R174, UR8 ;  /* 0x00000008aeae7c20 */ /* 0x000fe20008410000 */
[----:B------:R-:W-:Y:S01]  /*1eb0*/  FMUL.FTZ R180, R180, UR8 ;  /* 0x00000008b4b47c20 */ /* 0x000fe20008410000 */
[-C--:B------:R-:W-:Y:S01]  /*1ec0*/  FFMA.FTZ R248, R175, R162.reuse, R248 ;  /* 0x000000a2aff87223 */ /* 0x080fe200000100f8 */
[----:B------:R-:W-:Y:S01]  /*1ed0*/  FMUL.FTZ R179, R131, R162 ;  /* 0x000000a283b37220 */ /* 0x000fe20000410000 */
[-C--:B------:R-:W-:Y:S01]  /*1ee0*/  FFMA.FTZ R235, R198, R161.reuse, R235 ;  /* 0x000000a1c6eb7223 */ /* 0x080fe200000100eb */
[----:B----4-:R-:W-:Y:S01]  /*1ef0*/  FADD.FTZ R24, R162, R24 ;  /* 0x00000018a2187221 */ /* 0x010fe20000010000 */
[----:B------:R-:W-:Y:S01]  /*1f00*/  FMUL.FTZ R202, R137, R161 ;  /* 0x000000a189ca7220 */ /* 0x000fe20000410000 */
[-C--:B------:R-:W-:Y:S01]  /*1f10*/  FFMA.FTZ R246, R174, R160.reuse, R246 ;  /* 0x000000a0aef67223 */ /* 0x080fe200000100f6 */
[----:B------:R-:W-:-:S02]  /*1f20*/  FMUL.FTZ R178, R129, R160 ;  /* 0x000000a081b27220 */ /* 0x000fc40000410000 */
[----:B------:R-:W-:Y:S04]  /*1f30*/  STL [R1+0x130], R24 ;  /* 0x0001301801007387 */ /* 0x000fe80000100800 */
[----:B------:R-:W4:Y:S01]  /*1f40*/  LDL.LU R162, [R1+0x148] ;  /* 0x0001480001a27983 */ /* 0x000f220000300800 */
[----:B------:R-:W-:-:S03]  /*1f50*/  FADD.FTZ R18, R18, -UR5 ;  /* 0x8000000512127e21 */ /* 0x000fc60008010000 */
[----:B------:R-:W4:Y:S01]  /*1f60*/  LDL.LU R161, [R1+0x8] ;  /* 0x0000080001a17983 */ /* 0x000f220000300800 */
[----:B------:R-:W-:-:S03]  /*1f70*/  FFMA.FTZ R213, R180, R226, R213 ;  /* 0x000000e2b4d57223 */ /* 0x000fc600000100d5 */
[----:B------:R-:W4:Y:S01]  /*1f80*/  LDL.LU R160, [R1+0x154] ;  /* 0x0001540001a07983 */ /* 0x000f220000300800 */
[----:B------:R-:W-:Y:S01]  /*1f90*/  FMUL.FTZ R226, R208, R226 ;  /* 0x000000e2d0e27220 */ /* 0x000fe20000410000 */
[----:B------:R-:W-:Y:S01]  /*1fa0*/  FMUL.FTZ R228, R228, UR8 ;  /* 0x00000008e4e47c20 */ /* 0x000fe20008410000 */
[----:B------:R-:W-:Y:S02]  /*1fb0*/  FMUL.FTZ R195, R18, UR8 ;  /* 0x0000000812c37c20 */ /* 0x000fe40008410000 */
[----:B------:R-:W-:Y:S01]  /*1fc0*/  FADD.FTZ R18, RZ, R226 ;  /* 0x000000e2ff127221 */ /* 0x000fe20000010000 */
[-C--:B------:R-:W-:Y:S01]  /*1fd0*/  FFMA.FTZ R215, R228, R225.reuse, R215 ;  /* 0x000000e1e4d77223 */ /* 0x080fe200000100d7 */
[----:B------:R-:W-:Y:S02]  /*1fe0*/  FMUL.FTZ R225, R210, R225 ;  /* 0x000000e1d2e17220 */ /* 0x000fe40000410000 */
[----:B------:R-:W-:Y:S01]  /*1ff0*/  FADD.FTZ R18, R185, R18 ;  /* 0x00000012b9127221 */ /* 0x000fe20000010000 */
[----:B------:R-:W-:-:S03]  /*2000*/  SHF.L.U32 R19, R19, 0x10, RZ ;  /* 0x0000001013137819 */ /* 0x000fc600000006ff */
[----:B------:R-:W-:Y:S01]  /*2010*/  FADD.FTZ R18, R225, R18 ;  /* 0x00000012e1127221 */ /* 0x000fe20000010000 */
[----:B------:R-:W-:-:S03]  /*2020*/  FMUL.FTZ R6, R6, UR8 ;  /* 0x0000000806067c20 */ /* 0x000fc60008410000 */
[----:B------:R-:W-:Y:S01]  /*2030*/  FADD.FTZ R23, R184, R18 ;  /* 0x00000012b8177221 */ /* 0x000fe20000010000 */
[----:B------:R-:W-:Y:S01]  /*2040*/  SHF.L.U32 R18, R8, 0x10, RZ ;  /* 0x0000001008127819 */ /* 0x000fe200000006ff */
[----:B---3--:R-:W-:-:S04]  /*2050*/  FADD.FTZ R158, R19, R158 ;  /* 0x0000009e139e7221 */ /* 0x008fc80000010000 */
[----:B------:R-:W-:Y:S01]  /*2060*/  FFMA.FTZ R157, R6, R18, R157 ;  /* 0x00000012069d7223 */ /* 0x000fe2000001009d */
[----:B------:R0:W-:Y:S04]  /*2070*/  STL [R1+0x138], R158 ;  /* 0x0001389e01007387 */ /* 0x0001e80000100800 */
[----:B0-----:R-:W3:Y:S04]  /*2080*/  LDL.LU R158, [R1+0x150] ;  /* 0x00015000019e7983 */ /* 0x001ee80000300800 */
[----:B------:R0:W-:Y:S04]  /*2090*/  STL [R1], R157 ;  /* 0x0000009d01007387 */ /* 0x0001e80000100800 */
[----:B0-----:R-:W3:Y:S01]  /*20a0*/  LDL.LU R157, [R1+0x10] ;  /* 0x00001000019d7983 */ /* 0x001ee20000300800 */
[----:B------:R-:W-:Y:S01]  /*20b0*/  FMUL.FTZ R5, R5, UR8 ;  /* 0x0000000805057c20 */ /* 0x000fe20008410000 */
[----:B------:R-:W-:-:S03]  /*20c0*/  FMUL.FTZ R8, R126, R17 ;  /* 0x000000117e087220 */ /* 0x000fc60000410000 */
[----:B------:R-:W-:Y:S01]  /*20d0*/  FFMA.FTZ R252, R5, R17, R252 ;  /* 0x0000001105fc7223 */ /* 0x000fe200000100fc */
[----:B------:R-:W-:Y:S01]  /*20e0*/  FFMA.FTZ R17, R180, R226, RZ ;  /* 0x000000e2b4117223 */ /* 0x000fe200000100ff */
[----:B------:R-:W-:-:S03]  /*20f0*/  FMUL.FTZ R224, R224, UR8 ;  /* 0x00000008e0e07c20 */ /* 0x000fc60008410000 */
[----:B------:R-:W-:Y:S01]  /*2100*/  FFMA.FTZ R15, R229, R185, R17 ;  /* 0x000000b9e50f7223 */ /* 0x000fe20000010011 */
[-C--:B------:R-:W-:Y:S01]  /*2110*/  FFMA.FTZ R217, R224, R222.reuse, R217 ;  /* 0x000000dee0d97223 */ /* 0x080fe200000100d9 */
[----:B------:R-:W-:Y:S02]  /*2120*/  FMUL.FTZ R222, R204, R222 ;  /* 0x000000deccde7220 */ /* 0x000fe40000410000 */
[----:B------:R-:W-:Y:S01]  /*2130*/  FFMA.FTZ R15, R228, R225, R15 ;  /* 0x000000e1e40f7223 */ /* 0x000fe2000001000f */
[----:B------:R-:W-:Y:S01]  /*2140*/  FMUL.FTZ R223, R223, UR8 ;  /* 0x00000008dfdf7c20 */ /* 0x000fe20008410000 */
[----:B------:R-:W-:Y:S02]  /*2150*/  FADD.FTZ R23, R222, R23 ;  /* 0x00000017de177221 */ /* 0x000fe40000010000 */
[----:B------:R-:W-:Y:S01]  /*2160*/  FFMA.FTZ R15, R227, R184, R15 ;  /* 0x000000b8e30f7223 */ /* 0x000fe2000001000f */
[----:B------:R-:W-:Y:S01]  /*2170*/  FFMA.FTZ R219, R223, R221, R219 ;  /* 0x000000dddfdb7223 */ /* 0x000fe200000100db */
[----:B--2---:R-:W-:-:S05]  /*2180*/  FADD.FTZ R31, R18, R31 ;  /* 0x0000001f121f7221 */ /* 0x004fca0000010000 */
[----:B------:R0:W-:Y:S04]  /*2190*/  STL [R1+0x140], R31 ;  /* 0x0001401f01007387 */ /* 0x0001e80000100800 */
[----:B0-----:R-:W2:Y:S01]  /*21a0*/  LDL.LU R31, [R1+0x14] ;  /* 0x00001400011f7983 */ /* 0x001ea20000300800 */
[----:B------:R-:W-:Y:S01]  /*21b0*/  FMUL.FTZ R221, R206, R221 ;  /* 0x000000ddcedd7220 */ /* 0x000fe20000410000 */
        /* <DEDUP_REMOVED lines=8> */
[----:B------:R-:W-:Y:S01]  /*2240*/  FFMA.FTZ R15, R223, R221, R15 ;  /* 0x000000dddf0f7223 */ /* 0x000fe2000001000f */
[----:B------:R-:W-:-:S02]  /*2250*/  FMUL.FTZ R190, R190, UR8 ;  /* 0x00000008bebe7c20 */ /* 0x000fc40008410000 */
[----:B------:R-:W-:Y:S01]  /*2260*/  FADD.FTZ R17, R192, R17 ;  /* 0x00000011c0117221 */ /* 0x000fe20000010000 */
[----:B------:R-:W-:Y:S01]  /*2270*/  FFMA.FTZ R15, R188, R181, R15 ;  /* 0x000000b5bc0f7223 */ /* 0x000fe2000001000f */
[-C--:B------:R-:W-:Y:S01]  /*2280*/  FFMA.FTZ R232, R190, R193.reuse, R232 ;  /* 0x000000c1bee87223 */ /* 0x080fe200000100e8 */
        /* <DEDUP_REMOVED lines=9> */
[----:B------:R-:W-:-:S03]  /*2320*/  FFMA.FTZ R15, R190, R193, R15 ;  /* 0x000000c1be0f7223 */ /* 0x000fc6000001000f */
[----:B------:R-:W-:Y:S01]  /*2330*/  FADD.FTZ R17, R196, R17 ;  /* 0x00000011c4117221 */ /* 0x000fe20000010000 */
[----:B------:R-:W-:Y:S01]  /*2340*/  FFMA.FTZ R15, R191, R201, R15 ;  /* 0x000000c9bf0f7223 */ /* 0x000fe2000001000f */
[----:B------:R-:W-:Y:S01]  /*2350*/  FADD.FTZ R164, R164, -UR5 ;  /* 0x80000005a4a47e21 */ /* 0x000fe20008010000 */
[-C--:B------:R-:W-:Y:S01]  /*2360*/  FFMA.FTZ R236, R195, R197.reuse, R236 ;  /* 0x000000c5c3ec7223 */ /* 0x080fe200000100ec */
[----:B------:R-:W-:Y:S01]  /*2370*/  FMUL.FTZ R197, R138, R197 ;  /* 0x000000c58ac57220 */ /* 0x000fe20000410000 */
[----:B------:R-:W-:Y:S01]  /*2380*/  FADD.FTZ R17, R202, R17 ;  /* 0x00000011ca117221 */ /* 0x000fe20000010000 */
[----:B------:R-:W-:Y:S01]  /*2390*/  FFMA.FTZ R15, R194, R196, R15 ;  /* 0x000000c4c20f7223 */ /* 0x000fe2000001000f */
[----:B------:R-:W-:Y:S02]  /*23a0*/  FMUL.FTZ R164, R164, UR8 ;  /* 0x00000008a4a47c20 */ /* 0x000fe40008410000 */
[----:B------:R-:W-:Y:S01]  /*23b0*/  FADD.FTZ R17, R197, R17 ;  /* 0x00000011c5117221 */ /* 0x000fe20000010000 */
[----:B------:R-:W-:Y:S01]  /*23c0*/  FFMA.FTZ R15, R198, R202, R15 ;  /* 0x000000cac60f7223 */ /* 0x000fe2000001000f */
[----:B------:R-:W-:Y:S01]  /*23d0*/  FADD.FTZ R166, R166, -UR5 ;  /* 0x80000005a6a67e21 */ /* 0x000fe20008010000 */
        /* <DEDUP_REMOVED lines=11> */
[----:B------:R-:W-:Y:S01]  /*2490*/  FMUL.FTZ R170, R170, UR8 ;  /* 0x00000008aaaa7c20 */ /* 0x000fe20008410000 */
[----:B------:R-:W-:Y:S01]  /*24a0*/  SHF.L.U32 R23, R177, 0x10, RZ ;  /* 0x00000010b1177819 */ /* 0x000fe200000006ff */
[----:B------:R-:W-:Y:S01]  /*24b0*/  FADD.FTZ R167, R167, -UR5 ;  /* 0x80000005a7a77e21 */ /* 0x000fe20008010000 */
[----:B------:R-:W-:Y:S01]  /*24c0*/  FMUL.FTZ R177, R135, R156 ;  /* 0x0000009c87b17220 */ /* 0x000fe20000410000 */
[----:B------:R-:W-:Y:S01]  /*24d0*/  FADD.FTZ R17, R169, R17 ;  /* 0x00000011a9117221 */ /* 0x000fe20000010000 */
[----:B------:R-:W-:Y:S01]  /*24e0*/  FFMA.FTZ R24, R165, R176, R15 ;  /* 0x000000b0a5187223 */ /* 0x000fe2000001000f */
[-C--:B------:R-:W-:Y:S01]  /*24f0*/  FFMA.FTZ R245, R170, R172.reuse, R245 ;  /* 0x000000acaaf57223 */ /* 0x080fe200000100f5 */
[----:B------:R-:W-:Y:S01]  /*2500*/  FMUL.FTZ R167, R167, UR8 ;  /* 0x00000008a7a77c20 */ /* 0x000fe20008410000 */
        /* <DEDUP_REMOVED lines=11> */
[----:B------:R-:W-:Y:S01]  /*25c0*/  FMUL.FTZ R3, R3, UR8 ;  /* 0x0000000803037c20 */ /* 0x000fe20008410000 */
[----:B------:R-:W-:Y:S01]  /*25d0*/  FADD.FTZ R17, R173, R17 ;  /* 0x00000011ad117221 */ /* 0x000fe20000010000 */
[----:B----4-:R-:W-:Y:S01]  /*25e0*/  FADD.FTZ R162, R22, R162 ;  /* 0x000000a216a27221 */ /* 0x010fe20000010000 */
[----:B------:R-:W-:Y:S01]  /*25f0*/  FFMA.FTZ R24, R174, R178, R24 ;  /* 0x000000b2ae187223 */ /* 0x000fe20000010018 */
[----:B------:R-:W-:Y:S01]  /*2600*/  FFMA.FTZ R161, R13, R22, R161 ;  /* 0x000000160da17223 */ /* 0x000fe200000100a1 */
[----:B------:R-:W-:Y:S01]  /*2610*/  FADD.FTZ R160, R20, R160 ;  /* 0x000000a014a07221 */ /* 0x000fe20000010000 */
[-C--:B------:R-:W-:Y:S01]  /*2620*/  FFMA.FTZ R249, R3, R7.reuse, R249 ;  /* 0x0000000703f97223 */ /* 0x080fe200000100f9 */
[----:B------:R-:W-:Y:S01]  /*2630*/  FMUL.FTZ R7, R124, R7 ;  /* 0x000000077c077220 */ /* 0x000fe20000410000 */
[----:B------:R-:W-:Y:S01]  /*2640*/  FADD.FTZ R17, R179, R17 ;  /* 0x00000011b3117221 */ /* 0x000fe20000010000 */
[----:B------:R-:W-:Y:S01]  /*2650*/  FFMA.FTZ R24, R171, R173, R24 ;  /* 0x000000adab187223 */ /* 0x000fe20000010018 */
[----:B------:R-:W-:Y:S01]  /*2660*/  STL [R1+0x148], R162 ;  /* 0x000148a201007387 */ /* 0x000fe20000100800 */
[----:B------:R-:W-:Y:S01]  /*2670*/  FMUL.FTZ R4, R4, UR8 ;  /* 0x0000000804047c20 */ /* 0x000fe20008410000 */
[----:B------:R-:W-:-:S02]  /*2680*/  FMUL.FTZ R15, R125, R19 ;  /* 0x000000137d0f7220 */ /* 0x000fc40000410000 */
[----:B------:R-:W-:Y:S01]  /*2690*/  STL [R1+0x8], R161 ;  /* 0x000008a101007387 */ /* 0x000fe20000100800 */
[----:B------:R-:W-:-:S03]  /*26a0*/  FADD.FTZ R17, R7, R17 ;  /* 0x0000001107117221 */ /* 0x000fc60000010000 */
[----:B------:R0:W-:Y:S01]  /*26b0*/  STL [R1+0x154], R160 ;  /* 0x000154a001007387 */ /* 0x0001e20000100800 */
[----:B------:R-:W-:Y:S01]  /*26c0*/  FFMA.FTZ R250, R4, R19, R250 ;  /* 0x0000001304fa7223 */ /* 0x000fe200000100fa */
[----:B------:R-:W-:Y:S01]  /*26d0*/  FADD.FTZ R19, R17, R15 ;  /* 0x0000000f11137221 */ /* 0x000fe20000010000 */
[----:B0-----:R-:W-:-:S04]  /*26e0*/  FFMA.FTZ R160, R175, R179, R24 ;  /* 0x000000b3afa07223 */ /* 0x001fc80000010018 */
[----:B------:R-:W-:Y:S01]  /*26f0*/  FFMA.FTZ R160, R3, R7, R160 ;  /* 0x0000000703a07223 */ /* 0x000fe200000100a0 */
[----:B------:R-:W-:Y:S01]  /*2700*/  FMUL.FTZ R17, R127, R18 ;  /* 0x000000127f117220 */ /* 0x000fe20000410000 */
[----:B------:R-:W-:Y:S02]  /*2710*/  FADD.FTZ R19, R19, R8 ;  /* 0x0000000813137221 */ /* 0x000fe40000010000 */
[----:B------:R-:W-:Y:S01]  /*2720*/  FFMA.FTZ R160, R4, R15, R160 ;  /* 0x0000000f04a07223 */ /* 0x000fe200000100a0 */
[----:B------:R-:W-:Y:S01]  /*2730*/  FMUL.FTZ R10, R120, R10 ;  /* 0x0000000a780a7220 */ /* 0x000fe20000410000 */
[----:B------:R-:W-:Y:S02]  /*2740*/  FADD.FTZ R19, R19, R17 ;  /* 0x0000001113137221 */ /* 0x000fe40000010000 */
[----:B------:R-:W-:Y:S01]  /*2750*/  FFMA.FTZ R160, R5, R8, R160 ;  /* 0x0000000805a07223 */ /* 0x000fe200000100a0 */
[----:B------:R-:W-:Y:S01]  /*2760*/  FMUL.FTZ R18, R121, R22 ;  /* 0x0000001679127220 */ /* 0x000fe20000410000 */
[----:B------:R-:W-:-:S02]  /*2770*/  FADD.FTZ R19, R19, R10 ;  /* 0x0000000a13137221 */ /* 0x000fc40000010000 */
[----:B------:R-:W-:Y:S01]  /*2780*/  FFMA.FTZ R160, R6, R17, R160 ;  /* 0x0000001106a07223 */ /* 0x000fe200000100a0 */
[----:B------:R-:W-:Y:S01]  /*2790*/  FMUL.FTZ R12, R122, R12 ;  /* 0x0000000c7a0c7220 */ /* 0x000fe20000410000 */
[----:B------:R-:W-:Y:S01]  /*27a0*/  FADD.FTZ R251, R19, R18 ;  /* 0x0000001213fb7221 */ /* 0x000fe20000010000 */
[----:B------:R-:W-:Y:S01]  /*27b0*/  FMUL.FTZ R14, R14, UR8 ;  /* 0x000000080e0e7c20 */ /* 0x000fe20008410000 */
[----:B------:R-:W-:Y:S01]  /*27c0*/  FFMA.FTZ R160, R9, R10, R160 ;  /* 0x0000000a09a07223 */ /* 0x000fe200000100a0 */
[----:B------:R-:W-:Y:S01]  /*27d0*/  FMUL.FTZ R16, R16, UR8 ;  /* 0x0000000810107c20 */ /* 0x000fe20008410000 */
[----:B---3--:R-:W-:Y:S01]  /*27e0*/  FADD.FTZ R158, R23, R158 ;  /* 0x0000009e179e7221 */ /* 0x008fe20000010000 */
[-C--:B------:R-:W-:Y:S01]  /*27f0*/  FMUL.FTZ R19, R123, R23.reuse ;  /* 0x000000177b137220 */ /* 0x080fe20000410000 */
[----:B------:R-:W-:Y:S01]  /*2800*/  FADD.FTZ R251, R251, R12 ;  /* 0x0000000cfbfb7221 */ /* 0x000fe20000010000 */
[----:B------:R-:W-:Y:S01]  /*2810*/  FFMA.FTZ R160, R13, R18, R160 ;  /* 0x000000120da07223 */ /* 0x000fe200000100a0 */
[----:B------:R-:W-:Y:S01]  /*2820*/  FFMA.FTZ R157, R14, R23, R157 ;  /* 0x000000170e9d7223 */ /* 0x000fe2000001009d */
[----:B------:R-:W-:Y:S01]  /*2830*/  SHF.L.U32 R159, R21, 0x10, RZ ;  /* 0x00000010159f7819 */ /* 0x000fe200000006ff */
[----:B------:R-:W-:Y:S01]  /*2840*/  FADD.FTZ R251, R251, R19 ;  /* 0x00000013fbfb7221 */ /* 0x000fe20000010000 */
[----:B------:R-:W-:Y:S01]  /*2850*/  FFMA.FTZ R160, R11, R12, R160 ;  /* 0x0000000c0ba07223 */ /* 0x000fe200000100a0 */
[----:B------:R-:W-:Y:S01]  /*2860*/  STL [R1+0x150], R158 ;  /* 0x0001509e01007387 */ /* 0x000fe20000100800 */
[----:B------:R-:W-:Y:S01]  /*2870*/  FFMA.FTZ R244, R167, R156, R244 ;  /* 0x0000009ca7f47223 */ /* 0x000fe200000100f4 */
[----:B------:R-:W-:-:S02]  /*2880*/  PRMT R156, R25, 0x7632, R156 ;  /* 0x00007632199c7816 */ /* 0x000fc4000000009c */
[----:B------:R0:W-:Y:S01]  /*2890*/  STL [R1+0x10], R157 ;  /* 0x0000109d01007387 */ /* 0x0001e20000100800 */
[----:B------:R-:W-:Y:S01]  /*28a0*/  FMUL.FTZ R21, R117, R159 ;  /* 0x0000009f75157220 */ /* 0x000fe20000410000 */
[----:B------:R-:W-:Y:S01]  /*28b0*/  FFMA.FTZ R160, R14, R19, R160 ;  /* 0x000000130ea07223 */ /* 0x000fe200000100a0 */
[----:B------:R-:W-:Y:S02]  /*28c0*/  SHF.L.U32 R156, R156, 0x10, RZ ;  /* 0x000000109c9c7819 */ /* 0x000fe400000006ff */
[----:B------:R-:W-:Y:S02]  /*28d0*/  PRMT R243, R27, 0x7632, R243 ;  /* 0x000076321bf37816 */ /* 0x000fe400000000f3 */
[----:B0-----:R-:W-:Y:S02]  /*28e0*/  SHF.L.U32 R157, R25, 0x10, RZ ;  /* 0x00000010199d7819 */ /* 0x001fe400000006ff */
[----:B------:R-:W-:Y:S01]  /*28f0*/  SHF.L.U32 R242, R27, 0x10, RZ ;  /* 0x000000101bf27819 */ /* 0x000fe200000006ff */
[----:B------:R-:W-:-:S02]  /*2900*/  FMUL.FTZ R27, R28, UR8 ;  /* 0x000000081c1b7c20 */ /* 0x000fc40008410000 */
[----:B------:R-:W-:Y:S01]  /*2910*/  FMUL.FTZ R22, R118, R157 ;  /* 0x0000009d76167220 */ /* 0x000fe20000410000 */
[C---:B------:R-:W-:Y:S01]  /*2920*/  PRMT R241, R26.reuse, 0x7632, R241 ;  /* 0x000076321af17816 */ /* 0x040fe200000000f1 */
[----:B------:R-:W-:Y:S01]  /*2930*/  FMUL.FTZ R23, R119, R156 ;  /* 0x0000009c77177220 */ /* 0x000fe20000410000 */
[----:B------:R-:W-:Y:S01]  /*2940*/  SHF.L.U32 R158, R26, 0x10, RZ ;  /* 0x000000101a9e7819 */ /* 0x000fe200000006ff */
[----:B------:R-:W-:Y:S01]  /*2950*/  FMUL.FTZ R29, R29, UR8 ;  /* 0x000000081d1d7c20 */ /* 0x000fe20008410000 */
[----:B------:R-:W-:Y:S01]  /*2960*/  SHF.L.U32 R241, R241, 0x10, RZ ;  /* 0x00000010f1f17819 */ /* 0x000fe200000006ff */
[----:B------:R-:W-:Y:S02]  /*2970*/  FMUL.FTZ R30, R30, UR8 ;  /* 0x000000081e1e7c20 */ /* 0x000fe40008410000 */
[----:B------:R-:W-:Y:S01]  /*2980*/  FMUL.FTZ R24, R112, R158 ;  /* 0x0000009e70187220 */ /* 0x000fe20000410000 */
[----:B------:R-:W-:Y:S01]  /*2990*/  FADD.FTZ R153, R153, -UR5 ;  /* 0x8000000599997e21 */ /* 0x000fe20008010000 */
[----:B------:R-:W-:Y:S01]  /*29a0*/  FMUL.FTZ R25, R113, R241 ;  /* 0x000000f171197220 */ /* 0x000fe20000410000 */
[----:B------:R-:W-:Y:S01]  /*29b0*/  SHF.L.U32 R243, R243, 0x10, RZ ;  /* 0x00000010f3f37819 */ /* 0x000fe200000006ff */
[----:B------:R-:W-:Y:S01]  /*29c0*/  FMUL.FTZ R26, R114, R242 ;  /* 0x000000f2721a7220 */ /* 0x000fe20000410000 */
[----:B------:R-:W-:Y:S01]  /*29d0*/  FADD.FTZ R154, R154, -UR5 ;  /* 0x800000059a9a7e21 */ /* 0x000fe20008010000 */
[----:B------:R-:W-:-:S02]  /*29e0*/  FADD.FTZ R155, R155, -UR5 ;  /* 0x800000059b9b7e21 */ /* 0x000fc40008010000 */
[----:B------:R-:W-:Y:S02]  /*29f0*/  FMUL.FTZ R28, R115, R243 ;  /* 0x000000f3731c7220 */ /* 0x000fe40000410000 */
[----:B------:R-:W-:Y:S01]  /*2a00*/  FMUL.FTZ R162, R155, UR8 ;  /* 0x000000089ba27c20 */ /* 0x000fe20008410000 */
[-C--:B--2---:R-:W-:Y:S01]  /*2a10*/  FFMA.FTZ R31, R16, R20.reuse, R31 ;  /* 0x00000014101f7223 */ /* 0x084fe2000001001f */
[----:B------:R-:W-:-:S04]  /*2a20*/  FMUL.FTZ R20, R116, R20 ;  /* 0x0000001474147220 */ /* 0x000fc80000410000 */
[----:B------:R-:W-:Y:S01]  /*2a30*/  FADD.FTZ R251, R251, R20 ;  /* 0x00000014fbfb7221 */ /* 0x000fe20000010000 */
[----:B------:R-:W-:-:S03]  /*2a40*/  FFMA.FTZ R160, R16, R20, R160 ;  /* 0x0000001410a07223 */ /* 0x000fc600000100a0 */
[----:B------:R-:W-:Y:S01]  /*2a50*/  FADD.FTZ R251, R251, R21 ;  /* 0x00000015fbfb7221 */ /* 0x000fe20000010000 */
[----:B------:R-:W-:-:S03]  /*2a60*/  FFMA.FTZ R160, R27, R21, R160 ;  /* 0x000000151ba07223 */ /* 0x000fc600000100a0 */
[----:B------:R-:W-:Y:S01]  /*2a70*/  FADD.FTZ R251, R251, R22 ;  /* 0x00000016fbfb7221 */ /* 0x000fe20000010000 */
[----:B------:R0:W-:Y:S01]  /*2a80*/  STL [R1+0x14], R31 ;  /* 0x0000141f01007387 */ /* 0x0001e20000100800 */
[----:B------:R-:W-:Y:S02]  /*2a90*/  FFMA.FTZ R160, R29, R22, R160 ;  /* 0x000000161da07223 */ /* 0x000fe400000100a0 */
[----:B------:R-:W-:Y:S02]  /*2aa0*/  FADD.FTZ R251, R251, R23 ;  /* 0x00000017fbfb7221 */ /* 0x000fe40000010000 */
[----:B------:R-:W-:Y:S01]  /*2ab0*/  FFMA.FTZ R161, R30, R23, R160 ;  /* 0x000000171ea17223 */ /* 0x000fe200000100a0 */
[----:B0-----:R-:W-:Y:S01]  /*2ac0*/  FADD.FTZ R31, R152, -UR5 ;  /* 0x80000005981f7e21 */ /* 0x001fe20008010000 */
[----:B------:R-:W-:-:S03]  /*2ad0*/  FADD.FTZ R251, R251, R24 ;  /* 0x00000018fbfb7221 */ /* 0x000fc60000010000 */
[----:B------:R-:W-:Y:S01]  /*2ae0*/  FMUL.FTZ R31, R31, UR8 ;  /* 0x000000081f1f7c20 */ /* 0x000fe20008410000 */
[----:B------:R-:W-:Y:S01]  /*2af0*/  FMUL.FTZ R160, R153, UR8 ;  /* 0x0000000899a07c20 */ /* 0x000fe20008410000 */
[----:B------:R-:W-:Y:S02]  /*2b00*/  FADD.FTZ R251, R251, R25 ;  /* 0x00000019fbfb7221 */ /* 0x000fe40000010000 */
[----:B------:R-:W-:Y:S01]  /*2b10*/  FFMA.FTZ R153, R31, R24, R161 ;  /* 0x000000181f997223 */ /* 0x000fe200000100a1 */
[----:B------:R-:W-:Y:S01]  /*2b20*/  FMUL.FTZ R161, R154, UR8 ;  /* 0x000000089aa17c20 */ /* 0x000fe20008410000 */
[----:B------:R-:W-:Y:S02]  /*2b30*/  FADD.FTZ R251, R251, R26 ;  /* 0x0000001afbfb7221 */ /* 0x000fe40000010000 */
[----:B------:R-:W-:Y:S02]  /*2b40*/  FFMA.FTZ R153, R160, R25, R153 ;  /* 0x00000019a0997223 */ /* 0x000fe40000010099 */
[----:B------:R-:W-:-:S02]  /*2b50*/  FADD.FTZ R251, R251, R28 ;  /* 0x0000001cfbfb7221 */ /* 0x000fc40000010000 */
[----:B------:R-:W-:-:S03]  /*2b60*/  FFMA.FTZ R153, R161, R26, R153 ;  /* 0x0000001aa1997223 */ /* 0x000fc60000010099 */
[----:B------:R-:W0:Y:S01]  /*2b70*/  SHFL.DOWN PT, R152, R251, 0x10, 0x1f ;  /* 0x0a001f00fb987f89 */ /* 0x000e2200000e0000 */
        /* <DEDUP_REMOVED lines=34> */
.L_x_8164:
[----:B------:R-:W-:Y:S05]  /*2da0*/  BSYNC.RECONVERGENT B0 ;  /* 0x0000000000007941 */ /* 0x000fea0003800200 */
.L_x_8163:
[----:B0-----:R-:W2:Y:S04]  /*2db0*/  LDL.LU R153, [R1+0x18] ;  /* 0x0000180001997983 */ /* 0x001ea80000300800 */
[----:B------:R-:W3:Y:S04]  /*2dc0*/  LDL.LU R152, [R1+0x158] ;  /* 0x0001580001987983 */ /* 0x000ee80000300800 */
[----:B------:R0:W-:Y:S04]  /*2dd0*/  STL [R1+0x180], R4 ;  /* 0x0001800401007387 */ /* 0x0001e80000100800 */
[----:B0-----:R-:W4:Y:S04]  /*2de0*/  LDL.LU R4, [R1+0x1c] ;  /* 0x00001c0001047983 */ /* 0x001f280000300800 */
[----:B------:R0:W-:Y:S04]  /*2df0*/  STL [R1+0x17c], R3 ;  /* 0x00017c0301007387 */ /* 0x0001e80000100800 */
[----:B0-----:R-:W4:Y:S04]  /*2e00*/  LDL.LU R3, [R1+0x20] ;  /* 0x0000200001037983 */ /* 0x001f280000300800 */
[----:B------:R0:W-:Y:S04]  /*2e10*/  STL [R1+0x178], R2 ;  /* 0x0001780201007387 */ /* 0x0001e80000100800 */
[----:B0-----:R-:W4:Y:S04]  /*2e20*/  LDL.LU R2, [R1+0x160] ;  /* 0x0001600001027983 */ /* 0x001f280000300800 */
[----:B------:R0:W-:Y:S04]  /*2e30*/  STL [R1+0x174], R0 ;  /* 0x0001740001007387 */ /* 0x0001e80000100800 */
[----:B0-----:R-:W4:Y:S04]  /*2e40*/  LDL.LU R0, [R1+0x15c] ;  /* 0x00015c0001007983 */ /* 0x001f280000300800 */
[----:B------:R-:W4:Y:S01]  /*2e50*/  LDL.LU R251, [R1+0x170] ;  /* 0x0001700001fb7983 */ /* 0x000f220000300800 */
[----:B------:R-:W0:Y:S01]  /*2e60*/  S2UR UR5, SR_CgaCtaId ;  /* 0x00000000000579c3 */ /* 0x000e220000008800 */
[----:B------:R-:W-:-:S02]  /*2e70*/  UMOV UR4, 0x400 ;  /* 0x0000040000047882 */ /* 0x000fc40000000000 */
[----:B0-----:R-:W-:-:S04]  /*2e80*/  ULEA UR4, UR5, UR4, 0x18 ;  /* 0x0000000405047291 */ /* 0x001fc8000f8ec0ff */
[----:B------:R-:W-:Y:S02]  /*2e90*/  UIADD3 UR5, UPT, UPT, UR4, 0x5020, URZ ;  /* 0x0000502004057890 */ /* 0x000fe4000fffe0ff */
[----:B------:R-:W-:Y:S01]  /*2ea0*/  @!UP2 UIADD3 UR5, UPT, UPT, UR4, 0x5000, URZ ;  /* 0x000050000405a890 */ /* 0x000fe2000fffe0ff */
[----:B------:R-:W-:Y:S01]  /*2eb0*/  BAR.SYNC.DEFER_BLOCKING 0x0 ;  /* 0x0000000000007b1d */ /* 0x000fe20000010000 */
[----:B--2---:R-:W-:Y:S01]  /*2ec0*/  FFMA.FTZ R153, R27, R159, R153 ;  /* 0x0000009f1b997223 */ /* 0x004fe20000010099 */
[----:B---3--:R-:W-:-:S04]  /*2ed0*/  FADD.FTZ R152, R159, R152 ;  /* 0x000000989f987221 */ /* 0x008fc80000010000 */
[----:B------:R-:W2:Y:S04]  /*2ee0*/  LDL.LU R159, [R1+0x24] ;  /* 0x00002400019f7983 */ /* 0x000ea80000300800 */
[----:B------:R-:W-:Y:S04]  /*2ef0*/  STL [R1+0x18], R153 ;  /* 0x0000189901007387 */ /* 0x000fe80000100800 */
[----:B------:R-:W-:Y:S01]  /*2f00*/  STL [R1+0x158], R152 ;  /* 0x0001589801007387 */ /* 0x000fe20000100800 */
[----:B----4-:R-:W-:-:S03]  /*2f10*/  FFMA.FTZ R4, R29, R157, R4 ;  /* 0x0000009d1d047223 */ /* 0x010fc60000010004 */
[----:B------:R-:W0:Y:S01]  /*2f20*/  LDS.128 R152, [UR5] ;  /* 0x00000005ff987984 */ /* 0x000e220008000c00 */
[----:B------:R-:W-:Y:S01]  /*2f30*/  UIADD3 UR5, UPT, UPT, UR4, 0x5030, URZ ;  /* 0x0000503004057890 */ /* 0x000fe2000fffe0ff */
[----:B------:R-:W-:-:S05]  /*2f40*/  FADD.FTZ R0, R157, R0 ;  /* 0x000000009d007221 */ /* 0x000fca0000010000 */
[----:B------:R1:W-:Y:S04]  /*2f50*/  STL [R1+0x15c], R0 ;  /* 0x00015c0001007387 */ /* 0x0003e80000100800 */
[----:B-1----:R-:W3:Y:S04]  /*2f60*/  LDL.LU R0, [R1+0x168] ;  /* 0x0001680001007983 */ /* 0x002ee80000300800 */
[----:B------:R1:W-:Y:S04]  /*2f70*/  STL [R1+0x1c], R4 ;  /* 0x00001c0401007387 */ /* 0x0003e80000100800 */
[----:B-1----:R1:W5:Y:S04]  /*2f80*/  LDL.LU R4, [R1+0x180] ;  /* 0x0001800001047983 */ /* 0x0023680000300800 */
[----:B------:R-:W4:Y:S01]  /*2f90*/  LDL.LU R157, [R1+0x164] ;  /* 0x00016400019d7983 */ /* 0x000f220000300800 */
[----:B------:R-:W-:Y:S01]  /*2fa0*/  FFMA.FTZ R3, R30, R156, R3 ;  /* 0x0000009c1e037223 */ /* 0x000fe20000010003 */
[----:B------:R-:W-:Y:S01]  /*2fb0*/  FADD.FTZ R2, R156, R2 ;  /* 0x000000029c027221 */ /* 0x000fe20000010000 */
[----:B------:R-:W-:Y:S01]  /*2fc0*/  @!UP2 UIADD3 UR5, UPT, UPT, UR4, 0x5010, URZ ;  /* 0x000050100405a890 */ /* 0x000fe2000fffe0ff */
[----:B0-----:R-:W-:-:S02]  /*2fd0*/  FADD.FTZ R153, RZ, R153 ;  /* 0x00000099ff997221 */ /* 0x001fc40000010000 */
[----:B------:R0:W-:Y:S02]  /*2fe0*/  STL [R1+0x20], R3 ;  /* 0x0000200301007387 */ /* 0x0001e40000100800 */
[----:B------:R-:W-:Y:S02]  /*2ff0*/  FADD.FTZ R155, R155, R153 ;  /* 0x000000999b9b7221 */ /* 0x000fe40000010000 */
[----:B0-----:R1:W5:Y:S04]  /*3000*/  LDL.LU R3, [R1+0x17c] ;  /* 0x00017c0001037983 */ /* 0x0013680000300800 */
[----:B------:R0:W-:Y:S04]  /*3010*/  STL [R1+0x160], R2 ;  /* 0x0001600201007387 */ /* 0x0001e80000100800 */
[----:B0-----:R1:W5:Y:S04]  /*3020*/  LDL.LU R2, [R1+0x178] ;  /* 0x0001780001027983 */ /* 0x0013680000300800 */
[----:B------:R-:W3:Y:S01]  /*3030*/  LDL.LU R153, [R1+0x2c] ;  /* 0x00002c0001997983 */ /* 0x000ee20000300800 */
[----:B------:R-:W-:-:S04]  /*3040*/  FADD.FTZ R152, RZ, R152 ;  /* 0x00000098ff987221 */ /* 0x000fc80000010000 */
[----:B------:R-:W-:Y:S01]  /*3050*/  FADD.FTZ R152, R154, R152 ;  /* 0x000000989a987221 */ /* 0x000fe20000010000 */
[----:B--2---:R-:W-:Y:S01]  /*3060*/  FFMA.FTZ R159, R31, R158, R159 ;  /* 0x0000009e1f9f7223 */ /* 0x004fe2000001009f */
[----:B----4-:R-:W-:-:S05]  /*3070*/  FADD.FTZ R157, R158, R157 ;  /* 0x0000009d9e9d7221 */ /* 0x010fca0000010000 */
[----:B------:R-:W-:Y:S04]  /*3080*/  STL [R1+0x164], R157 ;  /* 0x0001649d01007387 */ /* 0x000fe80000100800 */
[----:B------:R-:W-:Y:S04]  /*3090*/  STL [R1+0x24], R159 ;  /* 0x0000249f01007387 */ /* 0x000fe80000100800 */
[----:B------:R-:W0:Y:S04]  /*30a0*/  LDS.128 R156, [UR5] ;  /* 0x00000005ff9c7984 */ /* 0x000e280008000c00 */
[----:B------:R-:W2:Y:S01]  /*30b0*/  LDL.LU R154, [R1+0x16c] ;  /* 0x00016c00019a7983 */ /* 0x000ea20000300800 */
[----:B0-----:R-:W-:-:S04]  /*30c0*/  FADD.FTZ R155, R155, R157 ;  /* 0x0000009d9b9b7221 */ /* 0x001fc80000010000 */
[----:B------:R-:W-:Y:S02]  /*30d0*/  FADD.FTZ R155, R159, R155 ;  /* 0x0000009b9f9b7221 */ /* 0x000fe40000010000 */
[----:B------:R-:W4:Y:S01]  /*30e0*/  LDL.LU R159, [R1+0x28] ;  /* 0x00002800019f7983 */ /* 0x000f220000300800 */
[----:B---3--:R-:W-:-:S05]  /*30f0*/  FADD.FTZ R0, R241, R0 ;  /* 0x00000000f1007221 */ /* 0x008fca0000010000 */
[----:B------:R0:W-:Y:S04]  /*3100*/  STL [R1+0x168], R0 ;  /* 0x0001680001007387 */ /* 0x0001e80000100800 */
[----:B0-----:R1:W5:Y:S01]  /*3110*/  LDL.LU R0, [R1+0x174] ;  /* 0x0001740001007983 */ /* 0x0013620000300800 */
[----:B----4-:R-:W-:-:S03]  /*3120*/  FFMA.FTZ R159, R160, R241, R159 ;  /* 0x000000f1a09f7223 */ /* 0x010fc6000001009f */
[----:B------:R-:W3:Y:S01]  /*3130*/  LDL.LU R241, [R1+0x30] ;  /* 0x0000300001f17983 */ /* 0x000ee20000300800 */
[----:B--2---:R-:W-:Y:S01]  /*3140*/  FADD.FTZ R154, R242, R154 ;  /* 0x0000009af29a7221 */ /* 0x004fe20000010000 */
[----:B------:R-:W-:Y:S01]  /*3150*/  FFMA.FTZ R153, R161, R242, R153 ;  /* 0x000000f2a1997223 */ /* 0x000fe20000010099 */
[----:B------:R-:W-:Y:S01]  /*3160*/  FADD.FTZ R251, R243, R251 ;  /* 0x000000fbf3fb7221 */ /* 0x000fe20000010000 */
[----:B------:R1:W-:Y:S04]  /*3170*/  STL [R1+0x28], R159 ;  /* 0x0000289f01007387 */ /* 0x0003e80000100800 */
[----:B------:R1:W-:Y:S04]  /*3180*/  STL [R1+0x16c], R154 ;  /* 0x00016c9a01007387 */ /* 0x0003e80000100800 */
[----:B------:R1:W-:Y:S04]  /*3190*/  STL [R1+0x2c], R153 ;  /* 0x00002c9901007387 */ /* 0x0003e80000100800 */
[----:B------:R1:W-:Y:S01]  /*31a0*/  STL [R1+0x170], R251 ;  /* 0x000170fb01007387 */ /* 0x0003e20000100800 */
[----:B------:R-:W-:Y:S01]  /*31b0*/  UISETP.NE.U32.AND UP1, UPT, UR18, URZ, UPT ;  /* 0x000000ff1200728c */ /* 0x000fe2000bf25070 */
[----:B------:R-:W-:Y:S01]  /*31c0*/  FMUL.FTZ R155, R155, UR21 ;  /* 0x000000159b9b7c20 */ /* 0x000fe20008410000 */
[----:B------:R-:W-:-:S02]  /*31d0*/  FADD.FTZ R152, R152, R156 ;  /* 0x0000009c98987221 */ /* 0x000fc40000010000 */
[----:B------:R-:W-:Y:S02]  /*31e0*/  UISETP.NE.AND.EX UP1, UPT, UR19, URZ, UPT, UP1 ;  /* 0x000000ff1300728c */ /* 0x000fe4000bf25310 */
[----:B------:R-:W-:Y:S01]  /*31f0*/  FADD.FTZ R152, R158, R152 ;  /* 0x000000989e987221 */ /* 0x000fe20000010000 */
[----:B------:R-:W-:-:S03]  /*3200*/  R2UR UR4, R155 ;  /* 0x000000009b0472ca */ /* 0x000fc600000e0000 */
[----:B------:R-:W-:-:S05]  /*3210*/  FMUL.FTZ R152, R152, UR21 ;  /* 0x0000001598987c20 */ /* 0x000fca0008410000 */
[----:B------:R-:W-:Y:S01]  /*3220*/  FSEL R156, R152, RZ, !P2 ;  /* 0x000000ff989c7208 */ /* 0x000fe20005000000 */
[----:B---3--:R-:W-:-:S05]  /*3230*/  FFMA.FTZ R241, R162, R243, R241 ;  /* 0x000000f3a2f17223 */ /* 0x008fca00000100f1 */
[----:B------:R1:W-:Y:S01]  /*3240*/  STL [R1+0x30], R241 ;  /* 0x000030f101007387 */ /* 0x0003e20000100800 */
[----:B------:R-:W-:Y:S05]  /*3250*/  BRA.U UP1, `(.L_x_8165) ;  /* 0x0000002901fc7547 */ /* 0x000fea000b800000 */
[----:B-1----:R-:W-:-:S05]  /*3260*/  MOV R153, 0x10 ;  /* 0x0000001000997802 */ /* 0x002fca0000000f00 */
        /* <DEDUP_REMOVED lines=15> */
[----:B------:R-:W-:Y:S01]  /*3360*/  SHF.L.U32 R158, R157, 0x10, RZ ;  /* 0x000000109d9e7819 */ /* 0x000fe200000006ff */
[--C-:B------:R-:W-:Y:S01]  /*3370*/  FFMA.FTZ R189, R189, UR4, R156.reuse ;  /* 0x00000004bdbd7c23 */ /* 0x100fe2000801009c */
[----:B------:R-:W-:Y:S01]  /*3380*/  FMUL.FTZ R180, R180, UR7 ;  /* 0x00000007b4b47c20 */ /* 0x000fe20008410000 */
[----:B------:R-:W-:Y:S01]  /*3390*/  FMUL.FTZ R185, R185, UR7 ;  /* 0x00000007b9b97c20 */ /* 0x000fe20008410000 */
[--C-:B------:R-:W-:Y:S01]  /*33a0*/  FFMA.FTZ R188, R188, UR4, R156.reuse ;  /* 0x00000004bcbc7c23 */ /* 0x100fe2000801009c */
[--C-:B------:R-:W-:Y:S01]  /*33b0*/  FFMA.FTZ R228, R228, UR4, R156.reuse ;  /* 0x00000004e4e47c23 */ /* 0x100fe2000801009c */
[----:B------:R-:W-:Y:S01]  /*33c0*/  FMUL.FTZ R157, R180, R152 ;  /* 0x00000098b49d7220 */ /* 0x000fe20000410000 */
[----:B------:R-:W-:Y:S01]  /*33d0*/  FMUL.FTZ R152, R72, R180 ;  /* 0x000000b448987220 */ /* 0x000fe20000410000 */
[----:B------:R-:W-:Y:S01]  /*33e0*/  FMUL.FTZ R159, R73, R185 ;  /* 0x000000b9499f7220 */ /* 0x000fe20000410000 */
[----:B------:R-:W-:Y:S01]  /*33f0*/  FADD.FTZ R184, R184, -R227 ;  /* 0x800000e3b8b87221 */ /* 0x000fe20000010000 */
[----:B------:R-:W-:Y:S01]  /*3400*/  FFMA.FTZ R223, R223, UR4, R156 ;  /* 0x00000004dfdf7c23 */ /* 0x000fe2000801009c */
[----:B------:R-:W-:Y:S01]  /*3410*/  FADD.FTZ R222, R222, -R224 ;  /* 0x800000e0dede7221 */ /* 0x000fe20000010000 */
[----:B------:R-:W-:Y:S01]  /*3420*/  FADD.FTZ R182, R182, -R189 ;  /* 0x800000bdb6b67221 */ /* 0x000fe20000010000 */
[----:B------:R-:W-:Y:S01]  /*3430*/  FADD.FTZ R181, R181, -R188 ;  /* 0x800000bcb5b57221 */ /* 0x000fe20000010000 */
[----:B------:R-:W-:Y:S01]  /*3440*/  PRMT R180, R153, 0x7632, R180 ;  /* 0x0000763299b47816 */ /* 0x000fe200000000b4 */
[----:B------:R-:W-:Y:S01]  /*3450*/  FADD.FTZ R225, R225, -R228 ;  /* 0x800000e4e1e17221 */ /* 0x000fe20000010000 */
[----:B------:R-:W-:Y:S01]  /*3460*/  FADD.FTZ R221, R221, -R223 ;  /* 0x800000dfdddd7221 */ /* 0x000fe20000010000 */
[----:B------:R-:W-:Y:S01]  /*3470*/  F2FP.BF16.F32.PACK_AB R152, R159, R152 ;  /* 0x000000989f98723e */ /* 0x000fe200000010ff */
[----:B------:R-:W-:Y:S01]  /*3480*/  FMUL.FTZ R184, R184, UR8 ;  /* 0x00000008b8b87c20 */ /* 0x000fe20008410000 */
[----:B------:R-:W-:Y:S01]  /*3490*/  SHF.L.U32 R159, R153, 0x10, RZ ;  /* 0x00000010999f7819 */ /* 0x000fe200000006ff */
[----:B------:R-:W-:Y:S01]  /*34a0*/  FMUL.FTZ R222, R222, UR8 ;  /* 0x00000008dede7c20 */ /* 0x000fe20008410000 */
[----:B------:R-:W-:Y:S01]  /*34b0*/  FMUL.FTZ R158, R185, R158 ;  /* 0x0000009eb99e7220 */ /* 0x000fe20000410000 */
        /* <DEDUP_REMOVED lines=33> */
.L_x_8166:
        /* <DEDUP_REMOVED lines=9> */
[----:B-----5:R-:W-:Y:S01]  /*3760*/  PRMT R158, R152, 0x7632, R158 ;  /* 0x00007632989e7816 */ /* 0x020fe2000000009e */
[----:B------:R-:W-:Y:S01]  /*3770*/  FMUL.FTZ R144, R144, UR8 ;  /* 0x0000000890907c20 */ /* 0x000fe20008410000 */
[----:B------:R-:W-:Y:S01]  /*3780*/  FFMA.FTZ R149, R189, UR4, R156 ;  /* 0x00000004bd957c23 */ /* 0x000fe2000801009c */
[----:B------:R-:W-:Y:S01]  /*3790*/  FMUL.FTZ R145, R145, UR8 ;  /* 0x0000000891917c20 */ /* 0x000fe20008410000 */
[----:B------:R-:W-:Y:S01]  /*37a0*/  FMUL.FTZ R146, R146, UR8 ;  /* 0x0000000892927c20 */ /* 0x000fe20008410000 */
[----:B------:R-:W-:Y:S01]  /*37b0*/  FADD.FTZ R151, R181, -R151 ;  /* 0x80000097b5977221 */ /* 0x000fe20000010000 */
[----:B------:R-:W-:Y:S01]  /*37c0*/  SHF.L.U32 R152, R152, 0x10, RZ ;  /* 0x0000001098987819 */ /* 0x000fe200000006ff */
[----:B------:R-:W-:Y:S01]  /*37d0*/  FMUL.FTZ R147, R147, UR8 ;  /* 0x0000000893937c20 */ /* 0x000fe20008410000 */
[C---:B------:R-:W-:Y:S01]  /*37e0*/  PRMT R180, R153.reuse, 0x7632, R180 ;  /* 0x0000763299b47816 */ /* 0x040fe200000000b4 */
[----:B------:R-:W-:Y:S01]  /*37f0*/  FMUL.FTZ R181, R144, UR7 ;  /* 0x0000000790b57c20 */ /* 0x000fe20008410000 */
[----:B------:R-:W-:Y:S01]  /*3800*/  SHF.L.U32 R158, R158, 0x10, RZ ;  /* 0x000000109e9e7819 */ /* 0x000fe200000006ff */
[----:B------:R-:W-:Y:S01]  /*3810*/  FADD.FTZ R149, R182, -R149 ;  /* 0x80000095b6957221 */ /* 0x000fe20000010000 */
[----:B------:R-:W-:Y:S01]  /*3820*/  SHF.L.U32 R153, R153, 0x10, RZ ;  /* 0x0000001099997819 */ /* 0x000fe200000006ff */
[----:B------:R-:W-:Y:S01]  /*3830*/  FMUL.FTZ R159, R145, UR7 ;  /* 0x00000007919f7c20 */ /* 0x000fe20008410000 */
[----:B------:R-:W-:Y:S01]  /*3840*/  FMUL.FTZ R182, R146, UR7 ;  /* 0x0000000792b67c20 */ /* 0x000fe20008410000 */
[----:B------:R-:W-:Y:S01]  /*3850*/  FMUL.FTZ R157, R181, R152 ;  /* 0x00000098b59d7220 */ /* 0x000fe20000410000 */
[----:B------:R-:W-:Y:S01]  /*3860*/  FMUL.FTZ R184, R147, UR7 ;  /* 0x0000000793b87c20 */ /* 0x000fe20008410000 */
[----:B------:R-:W-:Y:S01]  /*3870*/  FMUL.FTZ R158, R159, R158 ;  /* 0x0000009e9f9e7220 */ /* 0x000fe20000410000 */
[----:B------:R-:W-:Y:S01]  /*3880*/  FMUL.FTZ R152, R73, R159 ;  /* 0x0000009f49987220 */ /* 0x000fe20000410000 */
[----:B------:R-:W-:Y:S01]  /*3890*/  FMUL.FTZ R159, R182, R153 ;  /* 0x00000099b69f7220 */ /* 0x000fe20000410000 */
[----:B------:R-:W-:Y:S01]  /*38a0*/  FFMA.FTZ R148, R224, UR4, R156 ;  /* 0x00000004e0947c23 */ /* 0x000fe2000801009c */
[----:B------:R-:W-:Y:S01]  /*38b0*/  FMUL.FTZ R153, R74, R182 ;  /* 0x000000b64a997220 */ /* 0x000fe20000410000 */
[----:B------:R-:W-:Y:S01]  /*38c0*/  FMUL.FTZ R182, R75, R184 ;  /* 0x000000b84bb67220 */ /* 0x000fe20000410000 */
[----:B------:R-:W-:Y:S01]  /*38d0*/  FMUL.FTZ R181, R72, R181 ;  /* 0x000000b548b57220 */ /* 0x000fe20000410000 */
[----:B------:R-:W-:Y:S01]  /*38e0*/  FADD.FTZ R148, R222, -R148 ;  /* 0x80000094de947221 */ /* 0x000fe20000010000 */
[----:B------:R-:W-:Y:S01]  /*38f0*/  SHF.L.U32 R180, R180, 0x10, RZ ;  /* 0x00000010b4b47819 */ /* 0x000fe200000006ff */
[----:B------:R-:W-:Y:S01]  /*3900*/  FMUL.FTZ R149, R149, UR8 ;  /* 0x0000000895957c20 */ /* 0x000fe20008410000 */
[----:B------:R-:W-:Y:S01]  /*3910*/  F2FP.BF16.F32.PACK_AB R153, R182, R153 ;  /* 0x00000099b699723e */ /* 0x000fe200000010ff */
[----:B------:R-:W-:Y:S01]  /*3920*/  FMUL.FTZ R148, R148, UR8 ;  /* 0x0000000894947c20 */ /* 0x000fe20008410000 */
[----:B------:R-:W-:Y:S01]  /*3930*/  PRMT R182, R154, 0x7632, R182 ;  /* 0x000076329ab67816 */ /* 0x000fe200000000b6 */
[----:B------:R-:W-:Y:S01]  /*3940*/  FMUL.FTZ R180, R184, R180 ;  /* 0x000000b4b8b47220 */ /* 0x000fe20000410000 */
[----:B------:R-:W-:Y:S01]  /*3950*/  F2FP.BF16.F32.PACK_AB R152, R152, R181 ;  /* 0x000000b59898723e */ /* 0x000fe200000010ff */
[----:B------:R-:W-:Y:S01]  /*3960*/  FFMA.FTZ R150, R223, UR4, R156 ;  /* 0x00000004df967c23 */ /* 0x000fe2000801009c */
        /* <DEDUP_REMOVED lines=8> */
[----:B------:R-:W-:Y:S01]  /*39f0*/  FMUL.FTZ R154, R77, R154 ;  /* 0x0000009a4d9a7220 */ /* 0x000fe20000410000 */
[----:B------:R-:W-:Y:S01]  /*3a00*/  PRMT R185, R155, 0x7632, R185 ;  /* 0x000076329bb97816 */ /* 0x000fe200000000b9 */
[----:B------:R-:W-:Y:S01]  /*3a10*/  FMUL.FTZ R150, R150, UR8 ;  /* 0x0000000896967c20 */ /* 0x000fe20008410000 */
[----:B------:R-:W-:-:S02]  /*3a20*/  FMUL.FTZ R151, R151, UR8 ;  /* 0x0000000897977c20 */ /* 0x000fc40008410000 */
[----:B------:R-:W-:Y:S01]  /*3a30*/  F2FP.BF16.F32.PACK_AB R154, R154, R184 ;  /* 0x000000b89a9a723e */ /* 0x000fe200000010ff */
[----:B------:R-:W-:Y:S01]  /*3a40*/  FMUL.FTZ R188, R150, UR7 ;  /* 0x0000000796bc7c20 */ /* 0x000fe20008410000 */
[----:B------:R-:W-:Y:S01]  /*3a50*/  SHF.L.U32 R184, R155, 0x10, RZ ;  /* 0x000000109bb87819 */ /* 0x000fe200000006ff */
[----:B------:R-:W-:Y:S01]  /*3a60*/  FMUL.FTZ R155, R151, UR7 ;  /* 0x00000007979b7c20 */ /* 0x000fe20008410000 */
[----:B------:R-:W-:-:S03]  /*3a70*/  SHF.L.U32 R185, R185, 0x10, RZ ;  /* 0x00000010b9b97819 */ /* 0x000fc600000006ff */
[----:B------:R-:W-:Y:S01]  /*3a80*/  FMUL.FTZ R184, R188, R184 ;  /* 0x000000b8bcb87220 */ /* 0x000fe20000410000 */
[----:B------:R-:W-:Y:S01]  /*3a90*/  FMUL.FTZ R188, R78, R188 ;  /* 0x000000bc4ebc7220 */ /* 0x000fe20000410000 */
[----:B------:R-:W-:Y:S01]  /*3aa0*/  FMUL.FTZ R185, R155, R185 ;  /* 0x000000b99bb97220 */ /* 0x000fe20000410000 */
[----:B------:R-:W-:-:S05]  /*3ab0*/  FMUL.FTZ R155, R79, R155 ;  /* 0x0000009b4f9b7220 */ /* 0x000fca0000410000 */
[----:B------:R-:W-:-:S07]  /*3ac0*/  F2FP.BF16.F32.PACK_AB R155, R155, R188 ;  /* 0x000000bc9b9b723e */ /* 0x000fce00000010ff */
.L_x_8167:
        /* <DEDUP_REMOVED lines=22> */
[----:B------:R-:W-:Y:S01]  /*3c30*/  FADD.FTZ R147, R201, -R147 ;  /* 0x80000093c9937221 */ /* 0x000fe20000010000 */
[----:B------:R-:W-:Y:S01]  /*3c40*/  SHF.L.U32 R186, R186, 0x10, RZ ;  /* 0x00000010baba7819 */ /* 0x000fe200000006ff */
[----:B------:R-:W-:Y:S01]  /*3c50*/  FMUL.FTZ R188, R144, UR7 ;  /* 0x0000000790bc7c20 */ /* 0x000fe20008410000 */
[----:B------:R-:W-:Y:S01]  /*3c60*/  FMUL.FTZ R189, R145, UR7 ;  /* 0x0000000791bd7c20 */ /* 0x000fe20008410000 */
[--C-:B------:R-:W-:Y:S01]  /*3c70*/  FFMA.FTZ R148, R194, UR4, R156.reuse ;  /* 0x00000004c2947c23 */ /* 0x100fe2000801009c */
[----:B------:R-:W-:Y:S01]  /*3c80*/  FFMA.FTZ R149, R198, UR4, R156 ;  /* 0x00000004c6957c23 */ /* 0x000fe2000801009c */
[----:B------:R-:W-:Y:S01]  /*3c90*/  FMUL.FTZ R146, R146, UR8 ;  /* 0x0000000892927c20 */ /* 0x000fe20008410000 */
[----:B------:R-:W-:Y:S01]  /*3ca0*/  PRMT R190, R153, 0x7632, R190 ;  /* 0x0000763299be7816 */ /* 0x000fe200000000be */
[----:B------:R-:W-:Y:S01]  /*3cb0*/  FMUL.FTZ R147, R147, UR8 ;  /* 0x0000000893937c20 */ /* 0x000fe20008410000 */
[----:B------:R-:W-:Y:S01]  /*3cc0*/  FMUL.FTZ R187, R188, R152 ;  /* 0x00000098bcbb7220 */ /* 0x000fe20000410000 */
[----:B------:R-:W-:Y:S01]  /*3cd0*/  SHF.L.U32 R153, R153, 0x10, RZ ;  /* 0x0000001099997819 */ /* 0x000fe200000006ff */
[----:B------:R-:W-:Y:S01]  /*3ce0*/  FMUL.FTZ R186, R189, R186 ;  /* 0x000000babdba7220 */ /* 0x000fe20000410000 */
[----:B------:R-:W-:Y:S01]  /*3cf0*/  FMUL.FTZ R152, R81, R189 ;  /* 0x000000bd51987220 */ /* 0x000fe20000410000 */
[----:B------:R-:W-:Y:S01]  /*3d00*/  FADD.FTZ R148, R196, -R148 ;  /* 0x80000094c4947221 */ /* 0x000fe20000010000 */
[----:B------:R-:W-:Y:S01]  /*3d10*/  FADD.FTZ R149, R202, -R149 ;  /* 0x80000095ca957221 */ /* 0x000fe20000010000 */
[----:B------:R-:W-:Y:S01]  /*3d20*/  FMUL.FTZ R189, R146, UR7 ;  /* 0x0000000792bd7c20 */ /* 0x000fe20008410000 */
[----:B------:R-:W-:Y:S01]  /*3d30*/  SHF.L.U32 R190, R190, 0x10, RZ ;  /* 0x00000010bebe7819 */ /* 0x000fe200000006ff */
[----:B------:R-:W-:Y:S01]  /*3d40*/  FMUL.FTZ R188, R80, R188 ;  /* 0x000000bc50bc7220 */ /* 0x000fe20000410000 */
[----:B------:R-:W-:Y:S01]  /*3d50*/  FMUL.FTZ R192, R147, UR7 ;  /* 0x0000000793c07c20 */ /* 0x000fe20008410000 */
[----:B------:R-:W-:Y:S01]  /*3d60*/  PRMT R193, R154, 0x7632, R193 ;  /* 0x000076329ac17816 */ /* 0x000fe200000000c1 */
[----:B------:R-:W-:Y:S01]  /*3d70*/  FMUL.FTZ R191, R189, R153 ;  /* 0x00000099bdbf7220 */ /* 0x000fe20000410000 */
[----:B------:R-:W-:Y:S01]  /*3d80*/  FMUL.FTZ R148, R148, UR8 ;  /* 0x0000000894947c20 */ /* 0x000fe20008410000 */
[----:B------:R-:W-:Y:S01]  /*3d90*/  FMUL.FTZ R149, R149, UR8 ;  /* 0x0000000895957c20 */ /* 0x000fe20008410000 */
[----:B------:R-:W-:Y:S01]  /*3da0*/  FMUL.FTZ R153, R82, R189 ;  /* 0x000000bd52997220 */ /* 0x000fe20000410000 */
[----:B------:R-:W-:Y:S01]  /*3db0*/  FMUL.FTZ R189, R83, R192 ;  /* 0x000000c053bd7220 */ /* 0x000fe20000410000 */
[----:B------:R-:W-:Y:S01]  /*3dc0*/  FMUL.FTZ R190, R192, R190 ;  /* 0x000000bec0be7220 */ /* 0x000fe20000410000 */
[--C-:B------:R-:W-:Y:S01]  /*3dd0*/  FFMA.FTZ R150, R195, UR4, R156.reuse ;  /* 0x00000004c3967c23 */ /* 0x100fe2000801009c */
[----:B------:R-:W-:Y:S01]  /*3de0*/  FFMA.FTZ R151, R199, UR4, R156 ;  /* 0x00000004c7977c23 */ /* 0x000fe2000801009c */
[----:B------:R-:W-:Y:S01]  /*3df0*/  F2FP.BF16.F32.PACK_AB R152, R152, R188 ;  /* 0x000000bc9898723e */ /* 0x000fe200000010ff */
[----:B------:R-:W-:Y:S01]  /*3e00*/  FMUL.FTZ R188, R148, UR7 ;  /* 0x0000000794bc7c20 */ /* 0x000fe20008410000 */
[----:B------:R-:W-:Y:S01]  /*3e10*/  SHF.L.U32 R192, R154, 0x10, RZ ;  /* 0x000000109ac07819 */ /* 0x000fe200000006ff */
[----:B------:R-:W-:Y:S01]  /*3e20*/  FMUL.FTZ R154, R149, UR7 ;  /* 0x00000007959a7c20 */ /* 0x000fe20008410000 */
[----:B------:R-:W-:Y:S01]  /*3e30*/  SHF.L.U32 R193, R193, 0x10, RZ ;  /* 0x00000010c1c17819 */ /* 0x000fe200000006ff */
[----:B------:R-:W-:Y:S01]  /*3e40*/  FADD.FTZ R150, R197, -R150 ;  /* 0x80000096c5967221 */ /* 0x000fe20000010000 */
[----:B------:R-:W-:Y:S01]  /*3e50*/  FADD.FTZ R151, R203, -R151 ;  /* 0x80000097cb977221 */ /* 0x000fe20000010000 */
[----:B------:R-:W-:Y:S01]  /*3e60*/  FMUL.FTZ R192, R188, R192 ;  /* 0x000000c0bcc07220 */ /* 0x000fe20000410000 */
[----:B------:R-:W-:Y:S01]  /*3e70*/  FMUL.FTZ R188, R84, R188 ;  /* 0x000000bc54bc7220 */ /* 0x000fe20000410000 */
[----:B------:R-:W-:Y:S01]  /*3e80*/  FMUL.FTZ R193, R154, R193 ;  /* 0x000000c19ac17220 */ /* 0x000fe20000410000 */
[----:B------:R-:W-:Y:S01]  /*3e90*/  FMUL.FTZ R154, R85, R154 ;  /* 0x0000009a559a7220 */ /* 0x000fe20000410000 */
[----:B------:R-:W-:Y:S01]  /*3ea0*/  PRMT R195, R155, 0x7632, R195 ;  /* 0x000076329bc37816 */ /* 0x000fe200000000c3 */
[----:B------:R-:W-:Y:S01]  /*3eb0*/  FMUL.FTZ R150, R150, UR8 ;  /* 0x0000000896967c20 */ /* 0x000fe20008410000 */
[----:B------:R-:W-:Y:S01]  /*3ec0*/  FMUL.FTZ R151, R151, UR8 ;  /* 0x0000000897977c20 */ /* 0x000fe20008410000 */
[----:B------:R-:W-:-:S02]  /*3ed0*/  SHF.L.U32 R194, R155, 0x10, RZ ;  /* 0x000000109bc27819 */ /* 0x000fc400000006ff */
[----:B------:R-:W-:Y:S01]  /*3ee0*/  F2FP.BF16.F32.PACK_AB R154, R154, R188 ;  /* 0x000000bc9a9a723e */ /* 0x000fe200000010ff */
[----:B------:R-:W-:Y:S01]  /*3ef0*/  FMUL.FTZ R188, R150, UR7 ;  /* 0x0000000796bc7c20 */ /* 0x000fe20008410000 */
[----:B------:R-:W-:Y:S01]  /*3f00*/  SHF.L.U32 R195, R195, 0x10, RZ ;  /* 0x00000010c3c37819 */ /* 0x000fe200000006ff */
[----:B------:R-:W-:Y:S01]  /*3f10*/  FMUL.FTZ R155, R151, UR7 ;  /* 0x00000007979b7c20 */ /* 0x000fe20008410000 */
[----:B------:R-:W-:Y:S01]  /*3f20*/  F2FP.BF16.F32.PACK_AB R153, R189, R153 ;  /* 0x00000099bd99723e */ /* 0x000fe200000010ff */
[----:B------:R-:W-:Y:S01]  /*3f30*/  FMUL.FTZ R194, R188, R194 ;  /* 0x000000c2bcc27220 */ /* 0x000fe20000410000 */
[----:B------:R-:W-:Y:S01]  /*3f40*/  FMUL.FTZ R188, R86, R188 ;  /* 0x000000bc56bc7220 */ /* 0x000fe20000410000 */
[----:B------:R-:W-:Y:S01]  /*3f50*/  FMUL.FTZ R195, R155, R195 ;  /* 0x000000c39bc37220 */ /* 0x000fe20000410000 */
[----:B------:R-:W-:-:S05]  /*3f60*/  FMUL.FTZ R155, R87, R155 ;  /* 0x0000009b579b7220 */ /* 0x000fca0000410000 */
[----:B------:R-:W-:Y:S01]  /*3f70*/  F2FP.BF16.F32.PACK_AB R155, R155, R188 ;  /* 0x000000bc9b9b723e */ /* 0x000fe200000010ff */
[----:B------:R-:W-:Y:S06]  /*3f80*/  BRA `(.L_x_8169) ;  /* 0x0000000400007947 */ /* 0x000fec0003800000 */
.L_x_8168:
[--C-:B------:R-:W-:Y:S01]  /*3f90*/  FFMA.FTZ R186, R186, UR4, R156.reuse ;  /* 0x00000004baba7c23 */ /* 0x100fe2000801009c */
[--C-:B------:R-:W-:Y:S01]  /*3fa0*/  FFMA.FTZ R187, R187, UR4, R156.reuse ;  /* 0x00000004bbbb7c23 */ /* 0x100fe2000801009c */
[--C-:B------:R-:W-:Y:S01]  /*3fb0*/  FFMA.FTZ R190, R190, UR4, R156.reuse ;  /* 0x00000004bebe7c23 */ /* 0x100fe2000801009c */
[----:B------:R-:W-:Y:S01]  /*3fc0*/  FFMA.FTZ R191, R191, UR4, R156 ;  /* 0x00000004bfbf7c23 */ /* 0x000fe2000801009c */
[----:B------:R-:W-:Y:S01]  /*3fd0*/  FADD.FTZ R186, R192, -R186 ;  /* 0x800000bac0ba7221 */ /* 0x000fe20000010000 */
[--C-:B------:R-:W-:Y:S01]  /*3fe0*/  FADD.FTZ R200, R200, -R187.reuse ;  /* 0x800000bbc8c87221 */ /* 0x100fe20000010000 */
[----:B-----5:R-:W-:Y:S01]  /*3ff0*/  PRMT R187, R152, 0x7632, R187 ;  /* 0x0000763298bb7816 */ /* 0x020fe200000000bb */
[--C-:B------:R-:W-:Y:S01]  /*4000*/  FFMA.FTZ R194, R194, UR4, R156.reuse ;  /* 0x00000004c2c27c23 */ /* 0x100fe2000801009c */
        /* <DEDUP_REMOVED lines=8> */
[----:B------:R-:W-:Y:S01]  /*4090*/  FADD.FTZ R201, R201, -R191 ;  /* 0x800000bfc9c97221 */ /* 0x000fe20000010000 */
[--C-:B------:R-:W-:Y:S01]  /*40a0*/  FFMA.FTZ R195, R195, UR4, R156.reuse ;  /* 0x00000004c3c37c23 */ /* 0x100fe2000801009c */
[----:B------:R-:W-:Y:S01]  /*40b0*/  FFMA.FTZ R199, R199, UR4, R156 ;  /* 0x00000004c7c77c23 */ /* 0x000fe2000801009c */
[----:B------:R-:W-:Y:S01]  /*40c0*/  FADD.FTZ R196, R196, -R194 ;  /* 0x800000c2c4c47221 */ /* 0x000fe20000010000 */
[----:B------:R-:W-:Y:S01]  /*40d0*/  FMUL.FTZ R187, R186, R152 ;  /* 0x00000098babb7220 */ /* 0x000fe20000410000 */
[----:B------:R-:W-:Y:S01]  /*40e0*/  FMUL.FTZ R152, R80, R186 ;  /* 0x000000ba50987220 */ /* 0x000fe20000410000 */
[----:B------:R-:W-:Y:S01]  /*40f0*/  FMUL.FTZ R189, R81, R200 ;  /* 0x000000c851bd7220 */ /* 0x000fe20000410000 */
[----:B------:R-:W-:Y:S01]  /*4100*/  FADD.FTZ R202, R202, -R198 ;  /* 0x800000c6caca7221 */ /* 0x000fe20000010000 */
[----:B------:R-:W-:Y:S01]  /*4110*/  PRMT R190, R153, 0x7632, R190 ;  /* 0x0000763299be7816 */ /* 0x000fe200000000be */
[----:B------:R-:W-:Y:S01]  /*4120*/  FADD.FTZ R197, R197, -R195 ;  /* 0x800000c3c5c57221 */ /* 0x000fe20000010000 */
[----:B------:R-:W-:Y:S01]  /*4130*/  FADD.FTZ R203, R203, -R199 ;  /* 0x800000c7cbcb7221 */ /* 0x000fe20000010000 */
[----:B------:R-:W-:Y:S01]  /*4140*/  FMUL.FTZ R186, R200, R188 ;  /* 0x000000bcc8ba7220 */ /* 0x000fe20000410000 */
[----:B------:R-:W-:Y:S01]  /*4150*/  FMUL.FTZ R193, R193, UR8 ;  /* 0x00000008c1c17c20 */ /* 0x000fe20008410000 */
[----:B------:R-:W-:Y:S01]  /*4160*/  FMUL.FTZ R192, R201, UR8 ;  /* 0x00000008c9c07c20 */ /* 0x000fe20008410000 */
[----:B------:R-:W-:Y:S01]  /*4170*/  SHF.L.U32 R191, R153, 0x10, RZ ;  /* 0x0000001099bf7819 */ /* 0x000fe200000006ff */
[----:B------:R-:W-:Y:S01]  /*4180*/  FMUL.FTZ R188, R196, UR8 ;  /* 0x00000008c4bc7c20 */ /* 0x000fe20008410000 */
[----:B------:R-:W-:Y:S01]  /*4190*/  PRMT R153, R154, 0x7632, R153 ;  /* 0x000076329a997816 */ /* 0x000fe20000000099 */
[----:B------:R-:W-:Y:S01]  /*41a0*/  FMUL.FTZ R194, R202, UR8 ;  /* 0x00000008cac27c20 */ /* 0x000fe20008410000 */
[----:B------:R-:W-:Y:S01]  /*41b0*/  F2FP.BF16.F32.PACK_AB R152, R189, R152 ;  /* 0x00000098bd98723e */ /* 0x000fe200000010ff */
        /* <DEDUP_REMOVED lines=29> */
.L_x_8169:
        /* <DEDUP_REMOVED lines=18> */
[----:B------:R-:W-:Y:S01]  /*44b0*/  PRMT R168, R153, 0x7632, R168 ;  /* 0x0000763299a87816 */ /* 0x000fe200000000a8 */
[----:B------:R-:W-:Y:S01]  /*44c0*/  FMUL.FTZ R144, R144, UR8 ;  /* 0x0000000890907c20 */ /* 0x000fe20008410000 */
[----:B------:R-:W-:Y:S01]  /*44d0*/  FMUL.FTZ R145, R145, UR8 ;  /* 0x0000000891917c20 */ /* 0x000fe20008410000 */
[----:B------:R-:W-:Y:S01]  /*44e0*/  FMUL.FTZ R146, R146, UR8 ;  /* 0x0000000892927c20 */ /* 0x000fe20008410000 */
[--C-:B------:R-:W-:Y:S01]  /*44f0*/  FFMA.FTZ R148, R170, UR4, R156.reuse ;  /* 0x00000004aa947c23 */ /* 0x100fe2000801009c */
[--C-:B------:R-:W-:Y:S01]  /*4500*/  FFMA.FTZ R149, R174, UR4, R156.reuse ;  /* 0x00000004ae957c23 */ /* 0x100fe2000801009c */
[----:B------:R-:W-:Y:S01]  /*4510*/  SHF.L.U32 R152, R152, 0x10, RZ ;  /* 0x0000001098987819 */ /* 0x000fe200000006ff */
[----:B------:R-:W-:Y:S01]  /*4520*/  FMUL.FTZ R165, R144, UR7 ;  /* 0x0000000790a57c20 */ /* 0x000fe20008410000 */
[----:B------:R-:W-:Y:S01]  /*4530*/  SHF.L.U32 R153, R153, 0x10, RZ ;  /* 0x0000001099997819 */ /* 0x000fe200000006ff */
[----:B------:R-:W-:Y:S01]  /*4540*/  FMUL.FTZ R164, R145, UR7 ;  /* 0x0000000791a47c20 */ /* 0x000fe20008410000 */
[----:B------:R-:W-:Y:S01]  /*4550*/  SHF.L.U32 R166, R166, 0x10, RZ ;  /* 0x00000010a6a67819 */ /* 0x000fe200000006ff */
[----:B------:R-:W-:Y:S01]  /*4560*/  FMUL.FTZ R170, R146, UR7 ;  /* 0x0000000792aa7c20 */ /* 0x000fe20008410000 */
[----:B------:R-:W-:Y:S01]  /*4570*/  FFMA.FTZ R147, R167, UR4, R156 ;  /* 0x00000004a7937c23 */ /* 0x000fe2000801009c */
[----:B------:R-:W-:Y:S01]  /*4580*/  FADD.FTZ R148, R172, -R148 ;  /* 0x80000094ac947221 */ /* 0x000fe20000010000 */
[----:B------:R-:W-:Y:S01]  /*4590*/  FADD.FTZ R149, R178, -R149 ;  /* 0x80000095b2957221 */ /* 0x000fe20000010000 */
[----:B------:R-:W-:Y:S01]  /*45a0*/  FMUL.FTZ R167, R165, R152 ;  /* 0x00000098a5a77220 */ /* 0x000fe20000410000 */
[----:B------:R-:W-:Y:S01]  /*45b0*/  FMUL.FTZ R166, R164, R166 ;  /* 0x000000a6a4a67220 */ /* 0x000fe20000410000 */
[----:B------:R-:W-:Y:S01]  /*45c0*/  FMUL.FTZ R169, R170, R153 ;  /* 0x00000099aaa97220 */ /* 0x000fe20000410000 */
[----:B------:R-:W-:Y:S01]  /*45d0*/  FMUL.FTZ R152, R88, R165 ;  /* 0x000000a558987220 */ /* 0x000fe20000410000 */
[----:B------:R-:W-:Y:S01]  /*45e0*/  FMUL.FTZ R164, R89, R164 ;  /* 0x000000a459a47220 */ /* 0x000fe20000410000 */
[----:B------:R-:W-:Y:S01]  /*45f0*/  FMUL.FTZ R153, R90, R170 ;  /* 0x000000aa5a997220 */ /* 0x000fe20000410000 */
[----:B------:R-:W-:Y:S01]  /*4600*/  PRMT R170, R154, 0x7632, R170 ;  /* 0x000076329aaa7816 */ /* 0x000fe200000000aa */
[----:B------:R-:W-:Y:S01]  /*4610*/  FMUL.FTZ R148, R148, UR8 ;  /* 0x0000000894947c20 */ /* 0x000fe20008410000 */
[----:B------:R-:W-:Y:S01]  /*4620*/  FMUL.FTZ R149, R149, UR8 ;  /* 0x0000000895957c20 */ /* 0x000fe20008410000 */
        /* <DEDUP_REMOVED lines=17> */
[----:B------:R-:W-:Y:S01]  /*4740*/  FMUL.FTZ R151, R151, UR8 ;  /* 0x0000000897977c20 */ /* 0x000fe20008410000 */
[----:B------:R-:W-:Y:S01]  /*4750*/  SHF.L.U32 R168, R168, 0x10, RZ ;  /* 0x00000010a8a87819 */ /* 0x000fe200000006ff */
[----:B------:R-:W-:Y:S01]  /*4760*/  FMUL.FTZ R165, R147, UR7 ;  /* 0x0000000793a57c20 */ /* 0x000fe20008410000 */
[----:B------:R-:W-:Y:S01]  /*4770*/  F2FP.BF16.F32.PACK_AB R154, R154, R164 ;  /* 0x000000a49a9a723e */ /* 0x000fe200000010ff */
[----:B------:R-:W-:Y:S01]  /*4780*/  FMUL.FTZ R164, R150, UR7 ;  /* 0x0000000796a47c20 */ /* 0x000fe20008410000 */
[----:B------:R-:W-:Y:S01]  /*4790*/  SHF.L.U32 R172, R155, 0x10, RZ ;  /* 0x000000109bac7819 */ /* 0x000fe200000006ff */
[----:B------:R-:W-:Y:S01]  /*47a0*/  FMUL.FTZ R155, R151, UR7 ;  /* 0x00000007979b7c20 */ /* 0x000fe20008410000 */
[----:B------:R-:W-:Y:S01]  /*47b0*/  SHF.L.U32 R173, R173, 0x10, RZ ;  /* 0x00000010adad7819 */ /* 0x000fe200000006ff */
        /* <DEDUP_REMOVED lines=9> */
.L_x_8170:
[--C-:B------:R-:W-:Y:S01]  /*4850*/  FFMA.FTZ R164, R164, UR4, R156.reuse ;  /* 0x00000004a4a47c23 */ /* 0x100fe2000801009c */
[--C-:B------:R-:W-:Y:S01]  /*4860*/  FFMA.FTZ R165, R165, UR4, R156.reuse ;  /* 0x00000004a5a57c23 */ /* 0x100fe2000801009c */
[--C-:B------:R-:W-:Y:S01]  /*4870*/  FFMA.FTZ R167, R167, UR4, R156.reuse ;  /* 0x00000004a7a77c23 */ /* 0x100fe2000801009c */
[----:B------:R-:W-:Y:S01]  /*4880*/  FFMA.FTZ R166, R166, UR4, R156 ;  /* 0x00000004a6a67c23 */ /* 0x000fe2000801009c */
[----:B------:R-:W-:Y:S01]  /*4890*/  FADD.FTZ R164, R168, -R164 ;  /* 0x800000a4a8a47221 */ /* 0x000fe20000010000 */
[--C-:B------:R-:W-:Y:S01]  /*48a0*/  FADD.FTZ R176, R176, -R165.reuse ;  /* 0x800000a5b0b07221 */ /* 0x100fe20000010000 */
        /* <DEDUP_REMOVED lines=8> */
[----:B------:R-:W-:Y:S01]  /*4930*/  FADD.FTZ R169, R169, -R166 ;  /* 0x800000a6a9a97221 */ /* 0x000fe20000010000 */
[--C-:B------:R-:W-:Y:S01]  /*4940*/  FFMA.FTZ R174, R174, UR4, R156.reuse ;  /* 0x00000004aeae7c23 */ /* 0x100fe2000801009c */
[----:B------:R-:W-:Y:S01]  /*4950*/  FMUL.FTZ R167, R164, R152 ;  /* 0x00000098a4a77220 */ /* 0x000fe20000410000 */
[----:B------:R-:W-:Y:S01]  /*4960*/  FFMA.FTZ R171, R171, UR4, R156 ;  /* 0x00000004abab7c23 */ /* 0x000fe2000801009c */
[----:B------:R-:W-:Y:S01]  /*4970*/  FMUL.FTZ R152, R88, R164 ;  /* 0x000000a458987220 */ /* 0x000fe20000410000 */
[----:B------:R-:W-:Y:S01]  /*4980*/  FMUL.FTZ R164, R89, R176 ;  /* 0x000000b059a47220 */ /* 0x000fe20000410000 */
[----:B------:R-:W-:Y:S01]  /*4990*/  FADD.FTZ R172, R172, -R170 ;  /* 0x800000aaacac7221 */ /* 0x000fe20000010000 */
[----:B------:R-:W-:Y:S01]  /*49a0*/  FFMA.FTZ R175, R175, UR4, R156 ;  /* 0x00000004afaf7c23 */ /* 0x000fe2000801009c */
[----:B------:R-:W-:Y:S01]  /*49b0*/  FADD.FTZ R178, R178, -R174 ;  /* 0x800000aeb2b27221 */ /* 0x000fe20000010000 */
[----:B------:R-:W-:Y:S01]  /*49c0*/  FADD.FTZ R173, R173, -R171 ;  /* 0x800000abadad7221 */ /* 0x000fe20000010000 */
[----:B------:R-:W-:Y:S01]  /*49d0*/  PRMT R168, R153, 0x7632, R168 ;  /* 0x0000763299a87816 */ /* 0x000fe200000000a8 */
[----:B------:R-:W-:Y:S01]  /*49e0*/  FMUL.FTZ R169, R169, UR8 ;  /* 0x00000008a9a97c20 */ /* 0x000fe20008410000 */
[----:B------:R-:W-:Y:S01]  /*49f0*/  SHF.L.U32 R165, R165, 0x10, RZ ;  /* 0x00000010a5a57819 */ /* 0x000fe200000006ff */
[----:B------:R-:W-:Y:S01]  /*4a00*/  FMUL.FTZ R171, R177, UR8 ;  /* 0x00000008b1ab7c20 */ /* 0x000fe20008410000 */
[----:B------:R-:W-:Y:S01]  /*4a10*/  F2FP.BF16.F32.PACK_AB R152, R164, R152 ;  /* 0x00000098a498723e */ /* 0x000fe200000010ff */
[----:B------:R-:W-:Y:S01]  /*4a20*/  FMUL.FTZ R172, R172, UR8 ;  /* 0x00000008acac7c20 */ /* 0x000fe20008410000 */
[----:B------:R-:W-:Y:S01]  /*4a30*/  FADD.FTZ R179, R179, -R175 ;  /* 0x800000afb3b37221 */ /* 0x000fe20000010000 */
        /* <DEDUP_REMOVED lines=8> */
[----:B------:R-:W-:Y:S01]  /*4ac0*/  FMUL.FTZ R166, R176, R165 ;  /* 0x000000a5b0a67220 */ /* 0x000fe20000410000 */
[----:B------:R-:W-:Y:S01]  /*4ad0*/  PRMT R153, R155, 0x7632, R153 ;  /* 0x000076329b997816 */ /* 0x000fe20000000099 */
[----:B------:R-:W-:Y:S01]  /*4ae0*/  FMUL.FTZ R174, R172, UR7 ;  /* 0x00000007acae7c20 */ /* 0x000fe20008410000 */
[----:B------:R-:W-:Y:S01]  /*4af0*/  SHF.L.U32 R170, R170, 0x10, RZ ;  /* 0x00000010aaaa7819 */ /* 0x000fe200000006ff */
[----:B------:R-:W-:Y:S01]  /*4b00*/  FMUL.FTZ R165, R179, UR8 ;  /* 0x00000008b3a57c20 */ /* 0x000fe20008410000 */
[----:B------:R-:W-:Y:S01]  /*4b10*/  SHF.L.U32 R155, R155, 0x10, RZ ;  /* 0x000000109b9b7819 */ /* 0x000fe200000006ff */
[----:B------:R-:W-:Y:S01]  /*4b20*/  FMUL.FTZ R172, R178, UR7 ;  /* 0x00000007b2ac7c20 */ /* 0x000fe20008410000 */
[----:B------:R-:W-:Y:S01]  /*4b30*/  FMUL.FTZ R169, R175, R164 ;  /* 0x000000a4afa97220 */ /* 0x000fe20000410000 */
[----:B------:R-:W-:Y:S01]  /*4b40*/  FMUL.FTZ R173, R173, UR7 ;  /* 0x00000007adad7c20 */ /* 0x000fe20008410000 */
[----:B------:R-:W-:Y:S01]  /*4b50*/  FMUL.FTZ R168, R171, R168 ;  /* 0x000000a8aba87220 */ /* 0x000fe20000410000 */
[----:B------:R-:W-:Y:S01]  /*4b60*/  FMUL.FTZ R164, R91, R171 ;  /* 0x000000ab5ba47220 */ /* 0x000fe20000410000 */
        /* <DEDUP_REMOVED lines=11> */
[----:B------:R-:W-:-:S03]  /*4c20*/  F2FP.BF16.F32.PACK_AB R154, R174, R154 ;  /* 0x0000009aae9a723e */ /* 0x000fc600000010ff */
[----:B------:R-:W-:Y:S02]  /*4c30*/  F2FP.BF16.F32.PACK_AB R153, R164, R175 ;  /* 0x000000afa499723e */ /* 0x000fe400000010ff */
[----:B------:R-:W-:-:S07]  /*4c40*/  F2FP.BF16.F32.PACK_AB R155, R165, R155 ;  /* 0x0000009ba59b723e */ /* 0x000fce00000010ff */
.L_x_8171:
        /* <DEDUP_REMOVED lines=21> */
[----:B------:R-:W-:Y:S01]  /*4da0*/  FADD.FTZ R18, R18, -R13 ;  /* 0x8000000d12127221 */ /* 0x000fe20000010000 */
[----:B------:R-:W-:Y:S01]  /*4db0*/  FFMA.FTZ R150, R11, UR4, R156 ;  /* 0x000000040b967c23 */ /* 0x000fe2000801009c */
[----:B-----5:R-:W-:Y:S01]  /*4dc0*/  PRMT R11, R152, 0x7632, R11 ;  /* 0x00007632980b7816 */ /* 0x020fe2000000000b */
[----:B------:R-:W-:Y:S01]  /*4dd0*/  FMUL.FTZ R144, R7, UR8 ;  /* 0x0000000807907c20 */ /* 0x000fe20008410000 */
[----:B------:R-:W-:Y:S01]  /*4de0*/  PRMT R13, R153, 0x7632, R13 ;  /* 0x00007632990d7816 */ /* 0x000fe2000000000d */
[----:B------:R-:W-:Y:S01]  /*4df0*/  FMUL.FTZ R145, R15, UR8 ;  /* 0x000000080f917c20 */ /* 0x000fe20008410000 */
[----:B------:R-:W-:Y:S01]  /*4e00*/  FMUL.FTZ R146, R8, UR8 ;  /* 0x0000000808927c20 */ /* 0x000fe20008410000 */
[----:B------:R-:W-:Y:S01]  /*4e10*/  FMUL.FTZ R147, R17, UR8 ;  /* 0x0000000811937c20 */ /* 0x000fe20008410000 */
        /* <DEDUP_REMOVED lines=14> */
[----:B------:R-:W-:Y:S01]  /*4f00*/  FFMA.FTZ R14, R14, UR4, R156 ;  /* 0x000000040e0e7c23 */ /* 0x000fe2000801009c */
[----:B------:R-:W-:Y:S01]  /*4f10*/  FMUL.FTZ R4, R96, R4 ;  /* 0x0000000460047220 */ /* 0x000fe20000410000 */
[----:B------:R-:W-:Y:S01]  /*4f20*/  FMUL.FTZ R3, R97, R3 ;  /* 0x0000000361037220 */ /* 0x000fe20000410000 */
[----:B------:R-:W-:Y:S01]  /*4f30*/  FMUL.FTZ R6, R98, R6 ;  /* 0x0000000662067220 */ /* 0x000fe20000410000 */
[----:B------:R-:W-:Y:S01]  /*4f40*/  FMUL.FTZ R5, R99, R5 ;  /* 0x0000000563057220 */ /* 0x000fe20000410000 */
[----:B------:R-:W-:Y:S01]  /*4f50*/  PRMT R15, R154, 0x7632, R15 ;  /* 0x000076329a0f7816 */ /* 0x000fe2000000000f */
[----:B------:R-:W-:Y:S01]  /*4f60*/  FMUL.FTZ R148, R148, UR8 ;  /* 0x0000000894947c20 */ /* 0x000fe20008410000 */
[----:B------:R-:W-:Y:S01]  /*4f70*/  FMUL.FTZ R149, R18, UR8 ;  /* 0x0000000812957c20 */ /* 0x000fe20008410000 */
[----:B------:R-:W-:Y:S01]  /*4f80*/  FADD.FTZ R19, R19, -R14 ;  /* 0x8000000e13137221 */ /* 0x000fe20000010000 */
[----:B------:R-:W-:Y:S01]  /*4f90*/  F2FP.BF16.F32.PACK_AB R4, R3, R4 ;  /* 0x000000040304723e */ /* 0x000fe200000010ff */
[----:B------:R-:W-:Y:S01]  /*4fa0*/  FMUL.FTZ R150, R150, UR8 ;  /* 0x0000000896967c20 */ /* 0x000fe20008410000 */
[----:B------:R-:W-:Y:S01]  /*4fb0*/  F2FP.BF16.F32.PACK_AB R5, R5, R6 ;  /* 0x000000060505723e */ /* 0x000fe200000010ff */
[----:B------:R-:W-:Y:S01]  /*4fc0*/  FMUL.FTZ R6, R148, UR7 ;  /* 0x0000000794067c20 */ /* 0x000fe20008410000 */
[----:B------:R-:W-:Y:S01]  /*4fd0*/  SHF.L.U32 R14, R154, 0x10, RZ ;  /* 0x000000109a0e7819 */ /* 0x000fe200000006ff */
[----:B------:R-:W-:Y:S01]  /*4fe0*/  FMUL.FTZ R3, R149, UR7 ;  /* 0x0000000795037c20 */ /* 0x000fe20008410000 */
[----:B------:R-:W-:Y:S01]  /*4ff0*/  SHF.L.U32 R15, R15, 0x10, RZ ;  /* 0x000000100f0f7819 */ /* 0x000fe200000006ff */
[----:B------:R-:W-:Y:S01]  /*5000*/  FMUL.FTZ R151, R19, UR8 ;  /* 0x0000000813977c20 */ /* 0x000fe20008410000 */
[----:B------:R-:W-:Y:S01]  /*5010*/  PRMT R18, R155, 0x7632, R18 ;  /* 0x000076329b127816 */ /* 0x000fe20000000012 */
[----:B------:R-:W-:Y:S01]  /*5020*/  FMUL.FTZ R14, R6, R14 ;  /* 0x0000000e060e7220 */ /* 0x000fe20000410000 */
[----:B------:R-:W-:Y:S01]  /*5030*/  FMUL.FTZ R6, R100, R6 ;  /* 0x0000000664067220 */ /* 0x000fe20000410000 */
[----:B------:R-:W-:Y:S01]  /*5040*/  FMUL.FTZ R15, R3, R15 ;  /* 0x0000000f030f7220 */ /* 0x000fe20000410000 */
[----:B------:R-:W-:Y:S01]  /*5050*/  FMUL.FTZ R3, R101, R3 ;  /* 0x0000000365037220 */ /* 0x000fe20000410000 */
[----:B------:R-:W-:Y:S01]  /*5060*/  SHF.L.U32 R17, R155, 0x10, RZ ;  /* 0x000000109b117819 */ /* 0x000fe200000006ff */
[----:B------:R-:W-:Y:S01]  /*5070*/  FMUL.FTZ R7, R150, UR7 ;  /* 0x0000000796077c20 */ /* 0x000fe20008410000 */
[----:B------:R-:W-:-:S02]  /*5080*/  SHF.L.U32 R18, R18, 0x10, RZ ;  /* 0x0000001012127819 */ /* 0x000fc400000006ff */
[----:B------:R-:W-:Y:S01]  /*5090*/  F2FP.BF16.F32.PACK_AB R6, R3, R6 ;  /* 0x000000060306723e */ /* 0x000fe200000010ff */
[----:B------:R-:W-:Y:S01]  /*50a0*/  FMUL.FTZ R3, R151, UR7 ;  /* 0x0000000797037c20 */ /* 0x000fe20008410000 */
[----:B------:R-:W-:Y:S01]  /*50b0*/  FMUL.FTZ R17, R7, R17 ;  /* 0x0000001107117220 */ /* 0x000fe20000410000 */
[----:B------:R-:W-:Y:S02]  /*50c0*/  FMUL.FTZ R7, R102, R7 ;  /* 0x0000000766077220 */ /* 0x000fe40000410000 */
[----:B------:R-:W-:Y:S01]  /*50d0*/  FMUL.FTZ R18, R3, R18 ;  /* 0x0000001203127220 */ /* 0x000fe20000410000 */
[----:B------:R-:W-:-:S05]  /*50e0*/  FMUL.FTZ R3, R103, R3 ;  /* 0x0000000367037220 */ /* 0x000fca0000410000 */
[----:B------:R-:W-:Y:S01]  /*50f0*/  F2FP.BF16.F32.PACK_AB R7, R3, R7 ;  /* 0x000000070307723e */ /* 0x000fe200000010ff */
[----:B------:R-:W-:Y:S06]  /*5100*/  BRA `(.L_x_8173) ;  /* 0x0000000400007947 */ /* 0x000fec0003800000 */
.L_x_8172:
        /* <DEDUP_REMOVED lines=9> */
[----:B------:R-:W-:Y:S01]  /*51a0*/  FMUL.FTZ R15, R15, UR8 ;  /* 0x000000080f0f7c20 */ /* 0x000fe20008410000 */
[----:B-----5:R-:W-:Y:S01]  /*51b0*/  PRMT R4, R152, 0x7632, R4 ;  /* 0x0000763298047816 */ /* 0x020fe20000000004 */
[----:B------:R-:W-:Y:S01]  /*51c0*/  FADD.FTZ R5, R10, -R5 ;  /* 0x800000050a057221 */ /* 0x000fe20000010000 */
[----:B------:R-:W-:Y:S01]  /*51d0*/  SHF.L.U32 R10, R152, 0x10, RZ ;  /* 0x00000010980a7819 */ /* 0x000fe200000006ff */
[----:B------:R-:W-:Y:S01]  /*51e0*/  FMUL.FTZ R3, R3, UR7 ;  /* 0x0000000703037c20 */ /* 0x000fe20008410000 */
[----:B------:R-:W-:Y:S01]  /*51f0*/  FMUL.FTZ R15, R15, UR7 ;  /* 0x000000070f0f7c20 */ /* 0x000fe20008410000 */
[----:B------:R-:W-:Y:S01]  /*5200*/  FFMA.FTZ R13, R13, UR4, R156 ;  /* 0x000000040d0d7c23 */ /* 0x000fe2000801009c */
[----:B------:R-:W-:Y:S01]  /*5210*/  FADD.FTZ R17, R17, -R6 ;  /* 0x8000000611117221 */ /* 0x000fe20000010000 */
[--C-:B------:R-:W-:Y:S01]  /*5220*/  FFMA.FTZ R11, R11, UR4, R156.reuse ;  /* 0x000000040b0b7c23 */ /* 0x100fe2000801009c */
[----:B------:R-:W-:Y:S01]  /*5230*/  FFMA.FTZ R14, R14, UR4, R156 ;  /* 0x000000040e0e7c23 */ /* 0x000fe2000801009c */
[----:B------:R-:W-:Y:S01]  /*5240*/  SHF.L.U32 R4, R4, 0x10, RZ ;  /* 0x0000001004047819 */ /* 0x000fe200000006ff */
[----:B------:R-:W-:Y:S01]  /*5250*/  FMUL.FTZ R10, R3, R10 ;  /* 0x0000000a030a7220 */ /* 0x000fe20000410000 */
[----:B------:R-:W-:Y:S01]  /*5260*/  FMUL.FTZ R3, R96, R3 ;  /* 0x0000000360037220 */ /* 0x000fe20000410000 */
[----:B------:R-:W-:Y:S01]  /*5270*/  FMUL.FTZ R6, R97, R15 ;  /* 0x0000000f61067220 */ /* 0x000fe20000410000 */
[----:B------:R-:W-:Y:S01]  /*5280*/  FADD.FTZ R18, R18, -R13 ;  /* 0x8000000d12127221 */ /* 0x000fe20000010000 */
[----:B------:R-:W-:Y:S01]  /*5290*/  FADD.FTZ R12, R12, -R11 ;  /* 0x8000000b0c0c7221 */ /* 0x000fe20000010000 */
[----:B------:R-:W-:Y:S01]  /*52a0*/  FADD.FTZ R19, R19, -R14 ;  /* 0x8000000e13137221 */ /* 0x000fe20000010000 */
[----:B------:R-:W-:Y:S01]  /*52b0*/  FMUL.FTZ R11, R15, R4 ;  /* 0x000000040f0b7220 */ /* 0x000fe20000410000 */
[----:B------:R-:W-:Y:S01]  /*52c0*/  F2FP.BF16.F32.PACK_AB R4, R6, R3 ;  /* 0x000000030604723e */ /* 0x000fe200000010ff */
[----:B------:R-:W-:Y:S01]  /*52d0*/  FMUL.FTZ R8, R8, UR8 ;  /* 0x0000000808087c20 */ /* 0x000fe20008410000 */
[----:B------:R-:W-:Y:S01]  /*52e0*/  PRMT R15, R154, 0x7632, R15 ;  /* 0x000076329a0f7816 */ /* 0x000fe2000000000f */
        /* <DEDUP_REMOVED lines=34> */
.L_x_8173:
[----:B------:R-:W0:Y:S01]  /*5510*/  @P0 LDC.64 R8, c[0x0][0x478] ;  /* 0x00011e00ff080b82 */ /* 0x000e220000000a00 */
[----:B------:R-:W-:Y:S02]  /*5520*/  HFMA2 R3, -RZ, RZ, 0, 9.5367431640625e-07 ;  /* 0x00000010ff037431 */ /* 0x000fe400000001ff */
        /* <DEDUP_REMOVED lines=18> */
[C---:B-----5:R-:W-:Y:S01]  /*5650*/  PRMT R8, R4.reuse, 0x7632, R8 ;  /* 0x0000763204087816 */ /* 0x060fe20000000008 */
[----:B------:R-:W-:Y:S01]  /*5660*/  FMUL.FTZ R145, R21, UR8 ;  /* 0x0000000815917c20 */ /* 0x000fe20008410000 */
[----:B------:R-:W-:Y:S01]  /*5670*/  SHF.L.U32 R4, R4, 0x10, RZ ;  /* 0x0000001004047819 */ /* 0x000fe200000006ff */
[----:B------:R-:W-:Y:S01]  /*5680*/  FMUL.FTZ R3, R144, UR7 ;  /* 0x0000000790037c20 */ /* 0x000fe20008410000 */
[----:B------:R-:W-:Y:S01]  /*5690*/  PRMT R16, R5, 0x7632, R16 ;  /* 0x0000763205107816 */ /* 0x000fe20000000010 */
[----:B------:R-:W-:Y:S01]  /*56a0*/  FMUL.FTZ R146, R22, UR8 ;  /* 0x0000000816927c20 */ /* 0x000fe20008410000 */
[----:B------:R-:W-:Y:S01]  /*56b0*/  FMUL.FTZ R147, R23, UR8 ;  /* 0x0000000817937c20 */ /* 0x000fe20008410000 */
[----:B------:R-:W-:Y:S01]  /*56c0*/  FMUL.FTZ R9, R3, R4 ;  /* 0x0000000403097220 */ /* 0x000fe20000410000 */
[--C-:B------:R-:W-:Y:S01]  /*56d0*/  FFMA.FTZ R31, R31, UR4, R156.reuse ;  /* 0x000000041f1f7c23 */ /* 0x100fe2000801009c */
[----:B------:R-:W-:Y:S01]  /*56e0*/  FFMA.FTZ R160, R160, UR4, R156 ;  /* 0x00000004a0a07c23 */ /* 0x000fe2000801009c */
[----:B------:R-:W-:Y:S01]  /*56f0*/  SHF.L.U32 R5, R5, 0x10, RZ ;  /* 0x0000001005057819 */ /* 0x000fe200000006ff */
[----:B------:R-:W-:Y:S01]  /*5700*/  FMUL.FTZ R4, R104, R3 ;  /* 0x0000000368047220 */ /* 0x000fe20000410000 */
[----:B------:R-:W-:Y:S01]  /*5710*/  SHF.L.U32 R8, R8, 0x10, RZ ;  /* 0x0000001008087819 */ /* 0x000fe200000006ff */
[----:B------:R-:W-:Y:S01]  /*5720*/  FMUL.FTZ R2, R145, UR7 ;  /* 0x0000000791027c20 */ /* 0x000fe20008410000 */
[----:B------:R-:W-:Y:S01]  /*5730*/  SHF.L.U32 R16, R16, 0x10, RZ ;  /* 0x0000001010107819 */ /* 0x000fe200000006ff */
[----:B------:R-:W-:Y:S01]  /*5740*/  FMUL.FTZ R20, R146, UR7 ;  /* 0x0000000792147c20 */ /* 0x000fe20008410000 */
[----:B------:R-:W-:Y:S01]  /*5750*/  FMUL.FTZ R3, R147, UR7 ;  /* 0x0000000793037c20 */ /* 0x000fe20008410000 */
        /* <DEDUP_REMOVED lines=15> */
[----:B------:R-:W-:Y:S01]  /*5850*/  F2FP.BF16.F32.PACK_AB R5, R3, R5 ;  /* 0x000000050305723e */ /* 0x000fe200000010ff */
[----:B------:R-:W-:Y:S01]  /*5860*/  FMUL.FTZ R3, R148, UR7 ;  /* 0x0000000794037c20 */ /* 0x000fe20008410000 */
[----:B------:R-:W-:Y:S01]  /*5870*/  SHF.L.U32 R6, R6, 0x10, RZ ;  /* 0x0000001006067819 */ /* 0x000fe200000006ff */
[----:B------:R-:W-:Y:S01]  /*5880*/  FADD.FTZ R26, R26, -R161 ;  /* 0x800000a11a1a7221 */ /* 0x000fe20000010000 */
[----:B------:R-:W-:Y:S01]  /*5890*/  SHF.L.U32 R20, R20, 0x10, RZ ;  /* 0x0000001014147819 */ /* 0x000fe200000006ff */
[----:B------:R-:W-:Y:S01]  /*58a0*/  FADD.FTZ R28, R28, -R156 ;  /* 0x8000009c1c1c7221 */ /* 0x000fe20000010000 */
[----:B------:R-:W-:Y:S01]  /*58b0*/  PRMT R23, R7, 0x7632, R23 ;  /* 0x0000763207177816 */ /* 0x000fe20000000017 */
[----:B------:R-:W-:Y:S01]  /*58c0*/  FMUL.FTZ R21, R3, R6 ;  /* 0x0000000603157220 */ /* 0x000fe20000410000 */
[----:B------:R-:W-:Y:S01]  /*58d0*/  FMUL.FTZ R6, R108, R3 ;  /* 0x000000036c067220 */ /* 0x000fe20000410000 */
[----:B------:R-:W-:Y:S01]  /*58e0*/  FMUL.FTZ R20, R2, R20 ;  /* 0x0000001402147220 */ /* 0x000fe20000410000 */
[----:B------:R-:W-:Y:S01]  /*58f0*/  FMUL.FTZ R2, R109, R2 ;  /* 0x000000026d027220 */ /* 0x000fe20000410000 */
[----:B------:R-:W-:Y:S01]  /*5900*/  FMUL.FTZ R150, R26, UR8 ;  /* 0x000000081a967c20 */ /* 0x000fe20008410000 */
[----:B------:R-:W-:Y:S01]  /*5910*/  FMUL.FTZ R151, R28, UR8 ;  /* 0x000000081c977c20 */ /* 0x000fe20008410000 */
[----:B------:R-:W-:-:S02]  /*5920*/  SHF.L.U32 R7, R7, 0x10, RZ ;  /* 0x0000001007077819 */ /* 0x000fc400000006ff */
[----:B------:R-:W-:Y:S01]  /*5930*/  F2FP.BF16.F32.PACK_AB R6, R2, R6 ;  /* 0x000000060206723e */ /* 0x000fe200000010ff */
[----:B------:R-:W-:Y:S01]  /*5940*/  FMUL.FTZ R3, R150, UR7 ;  /* 0x0000000796037c20 */ /* 0x000fe20008410000 */
[----:B------:R-:W-:Y:S01]  /*5950*/  SHF.L.U32 R23, R23, 0x10, RZ ;  /* 0x0000001017177819 */ /* 0x000fe200000006ff */
[----:B------:R-:W-:Y:S02]  /*5960*/  FMUL.FTZ R2, R151, UR7 ;  /* 0x0000000797027c20 */ /* 0x000fe40008410000 */
[----:B------:R-:W-:Y:S01]  /*5970*/  FMUL.FTZ R22, R3, R7 ;  /* 0x0000000703167220 */ /* 0x000fe20000410000 */
[----:B------:R-:W-:Y:S01]  /*5980*/  FMUL.FTZ R7, R110, R3 ;  /* 0x000000036e077220 */ /* 0x000fe20000410000 */
[----:B------:R-:W-:Y:S01]  /*5990*/  FMUL.FTZ R23, R2, R23 ;  /* 0x0000001702177220 */ /* 0x000fe20000410000 */
[----:B------:R-:W-:-:S05]  /*59a0*/  FMUL.FTZ R2, R111, R2 ;  /* 0x000000026f027220 */ /* 0x000fca0000410000 */
[----:B------:R-:W-:Y:S01]  /*59b0*/  F2FP.BF16.F32.PACK_AB R7, R2, R7 ;  /* 0x000000070207723e */ /* 0x000fe200000010ff */
[----:B------:R-:W-:Y:S06]  /*59c0*/  BRA `(.L_x_8175) ;  /* 0x0000000400007947 */ /* 0x000fec0003800000 */
.L_x_8174:
[--C-:B------:R-:W-:Y:S01]  /*59d0*/  FFMA.FTZ R16, R16, UR4, R156.reuse ;  /* 0x0000000410107c23 */ /* 0x100fe2000801009c */
[--C-:B------:R-:W-:Y:S01]  /*59e0*/  FFMA.FTZ R27, R27, UR4, R156.reuse ;  /* 0x000000041b1b7c23 */ /* 0x100fe2000801009c */
[----:B------:R-:W-:Y:S01]  /*59f0*/  FFMA.FTZ R29, R29, UR4, R156 ;  /* 0x000000041d1d7c23 */ /* 0x000fe2000801009c */
[----:B-----5:R-:W-:Y:S01]  /*5a00*/  PRMT R2, R4, 0x7632, R2 ;  /* 0x0000763204027816 */ /* 0x020fe20000000002 */
[----:B------:R-:W-:Y:S01]  /*5a10*/  FADD.FTZ R16, R20, -R16 ;  /* 0x8000001014107221 */ /* 0x000fe20000010000 */
[----:B------:R-:W-:Y:S01]  /*5a20*/  FADD.FTZ R21, R21, -R27 ;  /* 0x8000001b15157221 */ /* 0x000fe20000010000 */
[--C-:B------:R-:W-:Y:S01]  /*5a30*/  FFMA.FTZ R30, R30, UR4, R156.reuse ;  /* 0x000000041e1e7c23 */ /* 0x100fe2000801009c */
[----:B------:R-:W-:Y:S01]  /*5a40*/  SHF.L.U32 R4, R4, 0x10, RZ ;  /* 0x0000001004047819 */ /* 0x000fe200000006ff */
[----:B------:R-:W-:Y:S01]  /*5a50*/  FMUL.FTZ R16, R16, UR8 ;  /* 0x0000000810107c20 */ /* 0x000fe20008410000 */
[----:B------:R-:W-:Y:S01]  /*5a60*/  FMUL.FTZ R21, R21, UR8 ;  /* 0x0000000815157c20 */ /* 0x000fe20008410000 */
[--C-:B------:R-:W-:Y:S01]  /*5a70*/  FFMA.FTZ R31, R31, UR4, R156.reuse ;  /* 0x000000041f1f7c23 */ /* 0x100fe2000801009c */
[----:B------:R-:W-:Y:S01]  /*5a80*/  FADD.FTZ R22, R22, -R29 ;  /* 0x8000001d16167221 */ /* 0x000fe20000010000 */
[----:B------:R-:W-:Y:S01]  /*5a90*/  FMUL.FTZ R16, R16, UR7 ;  /* 0x0000000710107c20 */ /* 0x000fe20008410000 */
[----:B------:R-:W-:Y:S01]  /*5aa0*/  FMUL.FTZ R21, R21, UR7 ;  /* 0x0000000715157c20 */ /* 0x000fe20008410000 */
[----:B------:R-:W-:Y:S01]  /*5ab0*/  SHF.L.U32 R2, R2, 0x10, RZ ;  /* 0x0000001002027819 */ /* 0x000fe200000006ff */
[--C-:B------:R-:W-:Y:S01]  /*5ac0*/  FFMA.FTZ R160, R160, UR4, R156.reuse ;  /* 0x00000004a0a07c23 */ /* 0x100fe2000801009c */
[--C-:B------:R-:W-:Y:S01]  /*5ad0*/  FFMA.FTZ R161, R161, UR4, R156.reuse ;  /* 0x00000004a1a17c23 */ /* 0x100fe2000801009c */
[----:B------:R-:W-:Y:S01]  /*5ae0*/  FFMA.FTZ R156, R162, UR4, R156 ;  /* 0x00000004a29c7c23 */ /* 0x000fe2000801009c */
[----:B------:R-:W-:Y:S01]  /*5af0*/  FADD.FTZ R30, R23, -R30 ;  /* 0x8000001e171e7221 */ /* 0x000fe20000010000 */
[----:B------:R-:W-:Y:S01]  /*5b00*/  FADD.FTZ R31, R24, -R31 ;  /* 0x8000001f181f7221 */ /* 0x000fe20000010000 */
[----:B------:R-:W-:Y:S01]  /*5b10*/  FMUL.FTZ R9, R16, R4 ;  /* 0x0000000410097220 */ /* 0x000fe20000410000 */
[----:B------:R-:W-:Y:S01]  /*5b20*/  FMUL.FTZ R4, R104, R16 ;  /* 0x0000001068047220 */ /* 0x000fe20000410000 */
[----:B------:R-:W-:Y:S01]  /*5b30*/  FMUL.FTZ R3, R105, R21 ;  /* 0x0000001569037220 */ /* 0x000fe20000410000 */
[----:B------:R-:W-:Y:S01]  /*5b40*/  FMUL.FTZ R22, R22, UR8 ;  /* 0x0000000816167c20 */ /* 0x000fe20008410000 */
[----:B------:R-:W-:Y:S01]  /*5b50*/  FADD.FTZ R160, R25, -R160 ;  /* 0x800000a019a07221 */ /* 0x000fe20000010000 */
[----:B------:R-:W-:Y:S01]  /*5b60*/  FMUL.FTZ R8, R21, R2 ;  /* 0x0000000215087220 */ /* 0x000fe20000410000 */
[C---:B------:R-:W-:Y:S01]  /*5b70*/  PRMT R16, R5.reuse, 0x7632, R16 ;  /* 0x0000763205107816 */ /* 0x040fe20000000010 */
[----:B------:R-:W-:Y:S01]  /*5b80*/  FADD.FTZ R161, R26, -R161 ;  /* 0x800000a11aa17221 */ /* 0x000fe20000010000 */
[----:B------:R-:W-:Y:S01]  /*5b90*/  FADD.FTZ R156, R28, -R156 ;  /* 0x8000009c1c9c7221 */ /* 0x000fe20000010000 */
        /* <DEDUP_REMOVED lines=16> */
[----:B------:R-:W-:Y:S01]  /*5ca0*/  SHF.L.U32 R7, R7, 0x10, RZ ;  /* 0x0000001007077819 */ /* 0x000fe200000006ff */
[----:B------:R-:W-:Y:S01]  /*5cb0*/  FMUL.FTZ R22, R160, UR7 ;  /* 0x00000007a0167c20 */ /* 0x000fe20008410000 */
[----:B------:R-:W-:Y:S01]  /*5cc0*/  SHF.L.U32 R23, R23, 0x10, RZ ;  /* 0x0000001017177819 */ /* 0x000fe200000006ff */
[----:B------:R-:W-:Y:S01]  /*5cd0*/  FMUL.FTZ R5, R106, R25 ;  /* 0x000000196a057220 */ /* 0x000fe20000410000 */
        /* <DEDUP_REMOVED lines=15> */
.L_x_8175:
        /* <DEDUP_REMOVED lines=8> */
.L_x_8165:
[----:B------:R-:W-:-:S05]  /*5e50*/  MOV R152, 0x10 ;  /* 0x0000001000987802 */ /* 0x000fca0000000f00 */
[----:B-1----:R-:W-:-:S06]  /*5e60*/  IMAD.WIDE.U32 R152, R212, R152, UR24 ;  /* 0x00000018d4987e25 */ /* 0x002fcc000f8e0098 */
[----:B------:R-:W5:Y:S01]  /*5e70*/  LDG.E.128 R152, desc[UR16][R152.64] ;  /* 0x0000001098987981 */ /* 0x000f62000c1e1d00 */
[----:B------:R-:W-:-:S04]  /*5e80*/  UISETP.NE.U32.AND UP1, UPT, UR22, URZ, UPT ;  /* 0x000000ff1600728c */ /* 0x000fc8000bf25070 */
[----:B------:R-:W-:-:S09]  /*5e90*/  UISETP.NE.AND.EX UP1, UPT, UR23, URZ, UPT, UP1 ;  /* 0x000000ff1700728c */ /* 0x000fd2000bf25310 */
[----:B------:R-:W-:Y:S05]  /*5ea0*/  BRA.U UP1, `(.L_x_8177) ;  /* 0x0000000501047547 */ /* 0x000fea000b800000 */
[--C-:B------:R-:W-:Y:S01]  /*5eb0*/  FFMA.FTZ R180, R180, UR4, R156.reuse ;  /* 0x00000004b4b47c23 */ /* 0x100fe2000801009c */
[--C-:B------:R-:W-:Y:S01]  /*5ec0*/  FFMA.FTZ R229, R229, UR4, R156.reuse ;  /* 0x00000004e5e57c23 */ /* 0x100fe2000801009c */
[----:B-----5:R-:W-:Y:S01]  /*5ed0*/  PRMT R157, R152, 0x7632, R157 ;  /* 0x00007632989d7816 */ /* 0x020fe2000000009d */
[----:B------:R-:W-:Y:S01]  /*5ee0*/  FFMA.FTZ R227, R227, UR4, R156 ;  /* 0x00000004e3e37c23 */ /* 0x000fe2000801009c */
[----:B------:R-:W-:Y:S01]  /*5ef0*/  FADD.FTZ R180, R226, -R180 ;  /* 0x800000b4e2b47221 */ /* 0x000fe20000010000 */
[----:B------:R-:W-:Y:S01]  /*5f00*/  FADD.FTZ R185, R185, -R229 ;  /* 0x800000e5b9b97221 */ /* 0x000fe20000010000 */
[----:B------:R-:W-:Y:S01]  /*5f10*/  SHF.L.U32 R152, R152, 0x10, RZ ;  /* 0x0000001098987819 */ /* 0x000fe200000006ff */
[----:B------:R-:W-:Y:S01]  /*5f20*/  FFMA.FTZ R224, R224, UR4, R156 ;  /* 0x00000004e0e07c23 */ /* 0x000fe2000801009c */
[----:B------:R-:W-:Y:S01]  /*5f30*/  FFMA.FTZ R180, R180, UR8, R68 ;  /* 0x00000008b4b47c23 */ /* 0x000fe20008010044 */
[----:B------:R-:W-:Y:S01]  /*5f40*/  FFMA.FTZ R185, R185, UR8, R69 ;  /* 0x00000008b9b97c23 */ /* 0x000fe20008010045 */
        /* <DEDUP_REMOVED lines=18> */
[----:B------:R-:W-:Y:S01]  /*6070*/  FFMA.FTZ R184, R184, UR8, R71 ;  /* 0x00000008b8b87c23 */ /* 0x000fe20008010047 */
[----:B------:R-:W-:Y:S01]  /*6080*/  SHF.L.U32 R159, R153, 0x10, RZ ;  /* 0x00000010999f7819 */ /* 0x000fe200000006ff */
[----:B------:R-:W-:Y:S01]  /*6090*/  FFMA.FTZ R222, R222, UR8, R64 ;  /* 0x00000008dede7c23 */ /* 0x000fe20008010040 */
[----:B------:R-:W-:Y:S01]  /*60a0*/  FMUL.FTZ R158, R185, R158 ;  /* 0x0000009eb99e7220 */ /* 0x000fe20000410000 */
[----:B------:R-:W-:Y:S01]  /*60b0*/  PRMT R153, R154, 0x7632, R153 ;  /* 0x000076329a997816 */ /* 0x000fe20000000099 */
[----:B------:R-:W-:Y:S01]  /*60c0*/  FFMA.FTZ R188, R182, UR8, R65 ;  /* 0x00000008b6bc7c23 */ /* 0x000fe20008010041 */
[----:B------:R-:W-:Y:S01]  /*60d0*/  PRMT R185, R155, 0x7632, R185 ;  /* 0x000076329bb97816 */ /* 0x000fe200000000b9 */
[----:B------:R-:W-:Y:S01]  /*60e0*/  FFMA.FTZ R223, R181, UR8, R67 ;  /* 0x00000008b5df7c23 */ /* 0x000fe20008010043 */
[----:B------:R-:W-:Y:S01]  /*60f0*/  SHF.L.U32 R180, R180, 0x10, RZ ;  /* 0x00000010b4b47819 */ /* 0x000fe200000006ff */
[----:B------:R-:W-:Y:S01]  /*6100*/  FFMA.FTZ R225, R225, UR8, R70 ;  /* 0x00000008e1e17c23 */ /* 0x000fe20008010046 */
[----:B------:R-:W-:Y:S01]  /*6110*/  SHF.L.U32 R154, R154, 0x10, RZ ;  /* 0x000000109a9a7819 */ /* 0x000fe200000006ff */
[----:B------:R-:W-:Y:S01]  /*6120*/  FFMA.FTZ R189, R221, UR8, R66 ;  /* 0x00000008ddbd7c23 */ /* 0x000fe20008010042 */
        /* <DEDUP_REMOVED lines=25> */
.L_x_8177:
        /* <DEDUP_REMOVED lines=10> */
[----:B------:R-:W-:Y:S01]  /*6360*/  FFMA.FTZ R144, R144, UR8, R68 ;  /* 0x0000000890907c23 */ /* 0x000fe20008010044 */
[----:B------:R-:W-:Y:S01]  /*6370*/  FFMA.FTZ R149, R189, UR4, R156 ;  /* 0x00000004bd957c23 */ /* 0x000fe2000801009c */
[----:B------:R-:W-:Y:S01]  /*6380*/  FFMA.FTZ R145, R145, UR8, R69 ;  /* 0x0000000891917c23 */ /* 0x000fe20008010045 */
[----:B------:R-:W-:Y:S01]  /*6390*/  FFMA.FTZ R146, R146, UR8, R70 ;  /* 0x0000000892927c23 */ /* 0x000fe20008010046 */
[----:B------:R-:W-:Y:S01]  /*63a0*/  FADD.FTZ R151, R181, -R151 ;  /* 0x80000097b5977221 */ /* 0x000fe20000010000 */
[----:B------:R-:W-:Y:S01]  /*63b0*/  SHF.L.U32 R152, R152, 0x10, RZ ;  /* 0x0000001098987819 */ /* 0x000fe200000006ff */
[----:B------:R-:W-:Y:S01]  /*63c0*/  FFMA.FTZ R147, R147, UR8, R71 ;  /* 0x0000000893937c23 */ /* 0x000fe20008010047 */
        /* <DEDUP_REMOVED lines=18> */
[----:B------:R-:W-:Y:S01]  /*64f0*/  FFMA.FTZ R149, R149, UR8, R65 ;  /* 0x0000000895957c23 */ /* 0x000fe20008010041 */
[----:B------:R-:W-:Y:S01]  /*6500*/  F2FP.BF16.F32.PACK_AB R153, R182, R153 ;  /* 0x00000099b699723e */ /* 0x000fe200000010ff */
[----:B------:R-:W-:Y:S01]  /*6510*/  FFMA.FTZ R148, R148, UR8, R64 ;  /* 0x0000000894947c23 */ /* 0x000fe20008010040 */
        /* <DEDUP_REMOVED lines=14> */
[----:B------:R-:W-:Y:S01]  /*6600*/  FFMA.FTZ R150, R150, UR8, R66 ;  /* 0x0000000896967c23 */ /* 0x000fe20008010042 */
[----:B------:R-:W-:-:S02]  /*6610*/  FFMA.FTZ R151, R151, UR8, R67 ;  /* 0x0000000897977c23 */ /* 0x000fc40008010043 */
        /* <DEDUP_REMOVED lines=10> */
.L_x_8178:
[----:B------:R-:W-:-:S04]  /*66c0*/  ISETP.NE.U32.AND P0, PT, RZ, UR22, PT ;  /* 0x00000016ff007c0c */ /* 0x000fc8000bf05070 */
[----:B------:R-:W-:-:S13]  /*66d0*/  ISETP.NE.AND.EX P0, PT, RZ, UR23, PT, P0 ;  /* 0x00000017ff007c0c */ /* 0x000fda000bf05300 */
        /* <DEDUP_REMOVED lines=19> */
[----:B------:R-:W-:Y:S01]  /*6810*/  FFMA.FTZ R144, R144, UR8, R60 ;  /* 0x0000000890907c23 */ /* 0x000fe2000801003c */
[----:B------:R-:W-:Y:S01]  /*6820*/  FFMA.FTZ R145, R145, UR8, R61 ;  /* 0x0000000891917c23 */ /* 0x000fe2000801003d */
[----:B------:R-:W-:Y:S01]  /*6830*/  SHF.L.U32 R152, R152, 0x10, RZ ;  /* 0x0000001098987819 */ /* 0x000fe200000006ff */
[----:B------:R-:W-:Y:S01]  /*6840*/  FADD.FTZ R147, R201, -R147 ;  /* 0x80000093c9937221 */ /* 0x000fe20000010000 */
[----:B------:R-:W-:Y:S01]  /*6850*/  SHF.L.U32 R186, R186, 0x10, RZ ;  /* 0x00000010baba7819 */ /* 0x000fe200000006ff */
[----:B------:R-:W-:Y:S01]  /*6860*/  FMUL.FTZ R188, R144, UR7 ;  /* 0x0000000790bc7c20 */ /* 0x000fe20008410000 */
[----:B------:R-:W-:Y:S01]  /*6870*/  FMUL.FTZ R189, R145, UR7 ;  /* 0x0000000791bd7c20 */ /* 0x000fe20008410000 */
[--C-:B------:R-:W-:Y:S01]  /*6880*/  FFMA.FTZ R148, R194, UR4, R156.reuse ;  /* 0x00000004c2947c23 */ /* 0x100fe2000801009c */
[----:B------:R-:W-:Y:S01]  /*6890*/  FFMA.FTZ R149, R198, UR4, R156 ;  /* 0x00000004c6957c23 */ /* 0x000fe2000801009c */
[----:B------:R-:W-:Y:S01]  /*68a0*/  FFMA.FTZ R146, R146, UR8, R62 ;  /* 0x0000000892927c23 */ /* 0x000fe2000801003e */
[----:B------:R-:W-:Y:S01]  /*68b0*/  PRMT R190, R153, 0x7632, R190 ;  /* 0x0000763299be7816 */ /* 0x000fe200000000be */
[----:B------:R-:W-:Y:S01]  /*68c0*/  FFMA.FTZ R147, R147, UR8, R63 ;  /* 0x0000000893937c23 */ /* 0x000fe2000801003f */
        /* <DEDUP_REMOVED lines=12> */
[----:B------:R-:W-:Y:S01]  /*6990*/  FFMA.FTZ R148, R148, UR8, R56 ;  /* 0x0000000894947c23 */ /* 0x000fe20008010038 */
[----:B------:R-:W-:Y:S01]  /*69a0*/  FFMA.FTZ R149, R149, UR8, R57 ;  /* 0x0000000895957c23 */ /* 0x000fe20008010039 */
        /* <DEDUP_REMOVED lines=17> */
[----:B------:R-:W-:Y:S01]  /*6ac0*/  FFMA.FTZ R150, R150, UR8, R58 ;  /* 0x0000000896967c23 */ /* 0x000fe2000801003a */
[----:B------:R-:W-:Y:S01]  /*6ad0*/  FFMA.FTZ R151, R151, UR8, R59 ;  /* 0x0000000897977c23 */ /* 0x000fe2000801003b */
        /* <DEDUP_REMOVED lines=12> */
.L_x_8179:
[--C-:B------:R-:W-:Y:S01]  /*6ba0*/  FFMA.FTZ R186, R186, UR4, R156.reuse ;  /* 0x00000004baba7c23 */ /* 0x100fe2000801009c */
[--C-:B------:R-:W-:Y:S01]  /*6bb0*/  FFMA.FTZ R187, R187, UR4, R156.reuse ;  /* 0x00000004bbbb7c23 */ /* 0x100fe2000801009c */
[--C-:B------:R-:W-:Y:S01]  /*6bc0*/  FFMA.FTZ R190, R190, UR4, R156.reuse ;  /* 0x00000004bebe7c23 */ /* 0x100fe2000801009c */
[----:B------:R-:W-:Y:S01]  /*6bd0*/  FFMA.FTZ R191, R191, UR4, R156 ;  /* 0x00000004bfbf7c23 */ /* 0x000fe2000801009c */
[----:B------:R-:W-:Y:S01]  /*6be0*/  FADD.FTZ R186, R192, -R186 ;  /* 0x800000bac0ba7221 */ /* 0x000fe20000010000 */
[--C-:B------:R-:W-:Y:S01]  /*6bf0*/  FADD.FTZ R200, R200, -R187.reuse ;  /* 0x800000bbc8c87221 */ /* 0x100fe20000010000 */
[----:B-----5:R-:W-:Y:S01]  /*6c00*/  PRMT R187, R152, 0x7632, R187 ;  /* 0x0000763298bb7816 */ /* 0x020fe200000000bb */
[----:B------:R-:W-:Y:S01]  /*6c10*/  FFMA.FTZ R194, R194, UR4, R156 ;  /* 0x00000004c2c27c23 */ /* 0x000fe2000801009c */
[----:B------:R-:W-:Y:S01]  /*6c20*/  FFMA.FTZ R186, R186, UR8, R60 ;  /* 0x00000008baba7c23 */ /* 0x000fe2000801003c */
[----:B------:R-:W-:Y:S01]  /*6c30*/  FFMA.FTZ R200, R200, UR8, R61 ;  /* 0x00000008c8c87c23 */ /* 0x000fe2000801003d */
        /* <DEDUP_REMOVED lines=18> */
[----:B------:R-:W-:Y:S01]  /*6d60*/  FFMA.FTZ R193, R193, UR8, R62 ;  /* 0x00000008c1c17c23 */ /* 0x000fe2000801003e */
[----:B------:R-:W-:Y:S01]  /*6d70*/  FFMA.FTZ R192, R201, UR8, R63 ;  /* 0x00000008c9c07c23 */ /* 0x000fe2000801003f */
[----:B------:R-:W-:Y:S01]  /*6d80*/  SHF.L.U32 R191, R153, 0x10, RZ ;  /* 0x0000001099bf7819 */ /* 0x000fe200000006ff */
[----:B------:R-:W-:Y:S01]  /*6d90*/  FFMA.FTZ R188, R196, UR8, R56 ;  /* 0x00000008c4bc7c23 */ /* 0x000fe20008010038 */
[----:B------:R-:W-:Y:S01]  /*6da0*/  PRMT R153, R154, 0x7632, R153 ;  /* 0x000076329a997816 */ /* 0x000fe20000000099 */
[----:B------:R-:W-:Y:S01]  /*6db0*/  FFMA.FTZ R194, R202, UR8, R57 ;  /* 0x00000008cac27c23 */ /* 0x000fe20008010039 */
[----:B------:R-:W-:Y:S01]  /*6dc0*/  F2FP.BF16.F32.PACK_AB R152, R189, R152 ;  /* 0x00000098bd98723e */ /* 0x000fe200000010ff */
[----:B------:R-:W-:Y:S01]  /*6dd0*/  FFMA.FTZ R189, R197, UR8, R58 ;  /* 0x00000008c5bd7c23 */ /* 0x000fe2000801003a */
[----:B------:R-:W-:Y:S01]  /*6de0*/  PRMT R195, R155, 0x7632, R195 ;  /* 0x000076329bc37816 */ /* 0x000fe200000000c3 */
[----:B------:R-:W-:Y:S01]  /*6df0*/  FFMA.FTZ R203, R203, UR8, R59 ;  /* 0x00000008cbcb7c23 */ /* 0x000fe2000801003b */
        /* <DEDUP_REMOVED lines=26> */
.L_x_8180:
        /* <DEDUP_REMOVED lines=19> */
[----:B------:R-:W-:Y:S01]  /*70d0*/  FFMA.FTZ R144, R144, UR8, R52 ;  /* 0x0000000890907c23 */ /* 0x000fe20008010034 */
[----:B------:R-:W-:Y:S01]  /*70e0*/  FFMA.FTZ R145, R145, UR8, R53 ;  /* 0x0000000891917c23 */ /* 0x000fe20008010035 */
[----:B------:R-:W-:Y:S01]  /*70f0*/  FFMA.FTZ R146, R146, UR8, R54 ;  /* 0x0000000892927c23 */ /* 0x000fe20008010036 */
        /* <DEDUP_REMOVED lines=18> */
[----:B------:R-:W-:Y:S01]  /*7220*/  FFMA.FTZ R148, R148, UR8, R48 ;  /* 0x0000000894947c23 */ /* 0x000fe20008010030 */
[----:B------:R-:W-:Y:S01]  /*7230*/  FFMA.FTZ R149, R149, UR8, R49 ;  /* 0x0000000895957c23 */ /* 0x000fe20008010031 */
        /* <DEDUP_REMOVED lines=17> */
[----:B------:R-:W-:Y:S01]  /*7350*/  FFMA.FTZ R151, R151, UR8, R51 ;  /* 0x0000000897977c23 */ /* 0x000fe20008010033 */
        /* <DEDUP_REMOVED lines=16> */
.L_x_8181:
        /* <DEDUP_REMOVED lines=8> */
[----:B------:R-:W-:Y:S01]  /*74e0*/  FFMA.FTZ R164, R164, UR8, R52 ;  /* 0x00000008a4a47c23 */ /* 0x000fe20008010034 */
[----:B------:R-:W-:Y:S01]  /*74f0*/  FFMA.FTZ R176, R176, UR8, R53 ;  /* 0x00000008b0b07c23 */ /* 0x000fe20008010035 */
        /* <DEDUP_REMOVED lines=15> */
[----:B------:R-:W-:Y:S01]  /*75f0*/  FFMA.FTZ R169, R169, UR8, R54 ;  /* 0x00000008a9a97c23 */ /* 0x000fe20008010036 */
[----:B------:R-:W-:Y:S01]  /*7600*/  SHF.L.U32 R165, R165, 0x10, RZ ;  /* 0x00000010a5a57819 */ /* 0x000fe200000006ff */
[----:B------:R-:W-:Y:S01]  /*7610*/  FFMA.FTZ R171, R177, UR8, R55 ;  /* 0x00000008b1ab7c23 */ /* 0x000fe20008010037 */
[----:B------:R-:W-:Y:S01]  /*7620*/  F2FP.BF16.F32.PACK_AB R152, R164, R152 ;  /* 0x00000098a498723e */ /* 0x000fe200000010ff */
[----:B------:R-:W-:Y:S01]  /*7630*/  FFMA.FTZ R172, R172, UR8, R48 ;  /* 0x00000008acac7c23 */ /* 0x000fe20008010030 */
[----:B------:R-:W-:Y:S01]  /*7640*/  FADD.FTZ R179, R179, -R175 ;  /* 0x800000afb3b37221 */ /* 0x000fe20000010000 */
[----:B------:R-:W-:Y:S01]  /*7650*/  SHF.L.U32 R164, R153, 0x10, RZ ;  /* 0x0000001099a47819 */ /* 0x000fe200000006ff */
[----:B------:R-:W-:Y:S01]  /*7660*/  FFMA.FTZ R178, R178, UR8, R49 ;  /* 0x00000008b2b27c23 */ /* 0x000fe20008010031 */
[----:B------:R-:W-:Y:S01]  /*7670*/  PRMT R170, R154, 0x7632, R170 ;  /* 0x000076329aaa7816 */ /* 0x000fe200000000aa */
[----:B------:R-:W-:Y:S01]  /*7680*/  FMUL.FTZ R175, R169, UR7 ;  /* 0x00000007a9af7c20 */ /* 0x000fe20008410000 */
[----:B------:R-:W-:Y:S01]  /*7690*/  SHF.L.U32 R168, R168, 0x10, RZ ;  /* 0x00000010a8a87819 */ /* 0x000fe200000006ff */
[----:B------:R-:W-:Y:S01]  /*76a0*/  FFMA.FTZ R173, R173, UR8, R50 ;  /* 0x00000008adad7c23 */ /* 0x000fe20008010032 */
[----:B------:R-:W-:Y:S01]  /*76b0*/  SHF.L.U32 R154, R154, 0x10, RZ ;  /* 0x000000109a9a7819 */ /* 0x000fe200000006ff */
[----:B------:R-:W-:Y:S01]  /*76c0*/  FMUL.FTZ R171, R171, UR7 ;  /* 0x00000007abab7c20 */ /* 0x000fe20008410000 */
[----:B------:R-:W-:Y:S01]  /*76d0*/  FMUL.FTZ R166, R176, R165 ;  /* 0x000000a5b0a67220 */ /* 0x000fe20000410000 */
[----:B------:R-:W-:Y:S01]  /*76e0*/  PRMT R153, R155, 0x7632, R153 ;  /* 0x000076329b997816 */ /* 0x000fe20000000099 */
[----:B------:R-:W-:Y:S01]  /*76f0*/  FMUL.FTZ R174, R172, UR7 ;  /* 0x00000007acae7c20 */ /* 0x000fe20008410000 */
[----:B------:R-:W-:Y:S01]  /*7700*/  SHF.L.U32 R170, R170, 0x10, RZ ;  /* 0x00000010aaaa7819 */ /* 0x000fe200000006ff */
[----:B------:R-:W-:Y:S01]  /*7710*/  FFMA.FTZ R165, R179, UR8, R51 ;  /* 0x00000008b3a57c23 */ /* 0x000fe20008010033 */
        /* <DEDUP_REMOVED lines=20> */
.L_x_8182:
        /* <DEDUP_REMOVED lines=24> */
[----:B------:R-:W-:Y:S01]  /*79e0*/  FFMA.FTZ R144, R7, UR8, R44 ;  /* 0x0000000807907c23 */ /* 0x000fe2000801002c */
[----:B------:R-:W-:Y:S01]  /*79f0*/  PRMT R13, R153, 0x7632, R13 ;  /* 0x00007632990d7816 */ /* 0x000fe2000000000d */
[----:B------:R-:W-:Y:S01]  /*7a00*/  FFMA.FTZ R145, R15, UR8, R45 ;  /* 0x000000080f917c23 */ /* 0x000fe2000801002d */
[----:B------:R-:W-:Y:S01]  /*7a10*/  FFMA.FTZ R146, R8, UR8, R46 ;  /* 0x0000000808927c23 */ /* 0x000fe2000801002e */
[----:B------:R-:W-:Y:S01]  /*7a20*/  FFMA.FTZ R147, R17, UR8, R47 ;  /* 0x0000000811937c23 */ /* 0x000fe2000801002f */
        /* <DEDUP_REMOVED lines=20> */
[----:B------:R-:W-:Y:S01]  /*7b70*/  FFMA.FTZ R148, R148, UR8, R40 ;  /* 0x0000000894947c23 */ /* 0x000fe20008010028 */
[----:B------:R-:W-:Y:S01]  /*7b80*/  FFMA.FTZ R149, R18, UR8, R41 ;  /* 0x0000000812957c23 */ /* 0x000fe20008010029 */
[----:B------:R-:W-:Y:S01]  /*7b90*/  FADD.FTZ R19, R19, -R14 ;  /* 0x8000000e13137221 */ /* 0x000fe20000010000 */
[----:B------:R-:W-:Y:S01]  /*7ba0*/  F2FP.BF16.F32.PACK_AB R4, R3, R4 ;  /* 0x000000040304723e */ /* 0x000fe200000010ff */
[----:B------:R-:W-:Y:S01]  /*7bb0*/  FFMA.FTZ R150, R150, UR8, R42 ;  /* 0x0000000896967c23 */ /* 0x000fe2000801002a */
[----:B------:R-:W-:Y:S01]  /*7bc0*/  F2FP.BF16.F32.PACK_AB R5, R5, R6 ;  /* 0x000000060505723e */ /* 0x000fe200000010ff */
[----:B------:R-:W-:Y:S01]  /*7bd0*/  FMUL.FTZ R6, R148, UR7 ;  /* 0x0000000794067c20 */ /* 0x000fe20008410000 */
[----:B------:R-:W-:Y:S01]  /*7be0*/  SHF.L.U32 R14, R154, 0x10, RZ ;  /* 0x000000109a0e7819 */ /* 0x000fe200000006ff */
[----:B------:R-:W-:Y:S01]  /*7bf0*/  FMUL.FTZ R3, R149, UR7 ;  /* 0x0000000795037c20 */ /* 0x000fe20008410000 */
[----:B------:R-:W-:Y:S01]  /*7c00*/  SHF.L.U32 R15, R15, 0x10, RZ ;  /* 0x000000100f0f7819 */ /* 0x000fe200000006ff */
[----:B------:R-:W-:Y:S01]  /*7c10*/  FFMA.FTZ R151, R19, UR8, R43 ;  /* 0x0000000813977c23 */ /* 0x000fe2000801002b */
        /* <DEDUP_REMOVED lines=16> */
.L_x_8183:
        /* <DEDUP_REMOVED lines=28> */
[----:B------:R-:W-:Y:S01]  /*7ee0*/  FFMA.FTZ R8, R8, UR8, R46 ;  /* 0x0000000808087c23 */ /* 0x000fe2000801002e */
[----:B------:R-:W-:Y:S01]  /*7ef0*/  PRMT R15, R154, 0x7632, R15 ;  /* 0x000076329a0f7816 */ /* 0x000fe2000000000f */
[----:B------:R-:W-:Y:S01]  /*7f00*/  FFMA.FTZ R5, R5, UR8, R40 ;  /* 0x0000000805057c23 */ /* 0x000fe20008010028 */
[----:B------:R-:W-:Y:S01]  /*7f10*/  PRMT R13, R153, 0x7632, R13 ;  /* 0x00007632990d7816 */ /* 0x000fe2000000000d */
[----:B------:R-:W-:Y:S01]  /*7f20*/  FFMA.FTZ R7, R18, UR8, R41 ;  /* 0x0000000812077c23 */ /* 0x000fe20008010029 */
[----:B------:R-:W-:Y:S01]  /*7f30*/  PRMT R3, R155, 0x7632, R3 ;  /* 0x000076329b037816 */ /* 0x000fe20000000003 */
[----:B------:R-:W-:Y:S01]  /*7f40*/  FFMA.FTZ R9, R17, UR8, R47 ;  /* 0x0000000811097c23 */ /* 0x000fe2000801002f */
        /* <DEDUP_REMOVED lines=29> */
.L_x_8184:
        /* <DEDUP_REMOVED lines=20> */
[C---:B-----5:R-:W-:Y:S01]  /*8260*/  PRMT R8, R4.reuse, 0x7632, R8 ;  /* 0x0000763204087816 */ /* 0x060fe20000000008 */
[----:B------:R-:W-:Y:S01]  /*8270*/  FFMA.FTZ R145, R21, UR8, R37 ;  /* 0x0000000815917c23 */ /* 0x000fe20008010025 */
[----:B------:R-:W-:Y:S01]  /*8280*/  SHF.L.U32 R4, R4, 0x10, RZ ;  /* 0x0000001004047819 */ /* 0x000fe200000006ff */
[----:B------:R-:W-:Y:S01]  /*8290*/  FMUL.FTZ R3, R144, UR7 ;  /* 0x0000000790037c20 */ /* 0x000fe20008410000 */
[----:B------:R-:W-:Y:S01]  /*82a0*/  PRMT R16, R5, 0x7632, R16 ;  /* 0x0000763205107816 */ /* 0x000fe20000000010 */
[----:B------:R-:W-:Y:S01]  /*82b0*/  FFMA.FTZ R146, R22, UR8, R38 ;  /* 0x0000000816927c23 */ /* 0x000fe20008010026 */
[----:B------:R-:W-:Y:S01]  /*82c0*/  FFMA.FTZ R147, R23, UR8, R39 ;  /* 0x0000000817937c23 */ /* 0x000fe20008010027 */
        /* <DEDUP_REMOVED lines=36> */
[----:B------:R-:W-:Y:S01]  /*8510*/  FFMA.FTZ R150, R26, UR8, R34 ;  /* 0x000000081a967c23 */ /* 0x000fe20008010022 */
[----:B------:R-:W-:Y:S01]  /*8520*/  FFMA.FTZ R151, R28, UR8, R35 ;  /* 0x000000081c977c23 */ /* 0x000fe20008010023 */
        /* <DEDUP_REMOVED lines=11> */
.L_x_8185:
[--C-:B------:R-:W-:Y:S01]  /*85e0*/  FFMA.FTZ R16, R16, UR4, R156.reuse ;  /* 0x0000000410107c23 */ /* 0x100fe2000801009c */
[--C-:B------:R-:W-:Y:S01]  /*85f0*/  FFMA.FTZ R27, R27, UR4, R156.reuse ;  /* 0x000000041b1b7c23 */ /* 0x100fe2000801009c */
[----:B------:R-:W-:Y:S01]  /*8600*/  FFMA.FTZ R29, R29, UR4, R156 ;  /* 0x000000041d1d7c23 */ /* 0x000fe2000801009c */
[----:B-----5:R-:W-:Y:S01]  /*8610*/  PRMT R2, R4, 0x7632, R2 ;  /* 0x0000763204027816 */ /* 0x020fe20000000002 */
[----:B------:R-:W-:Y:S01]  /*8620*/  FADD.FTZ R16, R20, -R16 ;  /* 0x8000001014107221 */ /* 0x000fe20000010000 */
[----:B------:R-:W-:Y:S01]  /*8630*/  FADD.FTZ R21, R21, -R27 ;  /* 0x8000001b15157221 */ /* 0x000fe20000010000 */
[----:B------:R-:W-:Y:S01]  /*8640*/  FFMA.FTZ R30, R30, UR4, R156 ;  /* 0x000000041e1e7c23 */ /* 0x000fe2000801009c */
[----:B------:R-:W-:Y:S01]  /*8650*/  SHF.L.U32 R4, R4, 0x10, RZ ;  /* 0x0000001004047819 */ /* 0x000fe200000006ff */
[----:B------:R-:W-:Y:S01]  /*8660*/  FFMA.FTZ R16, R16, UR8, R36 ;  /* 0x0000000810107c23 */ /* 0x000fe20008010024 */
[----:B------:R-:W-:Y:S01]  /*8670*/  FFMA.FTZ R21, R21, UR8, R37 ;  /* 0x0000000815157c23 */ /* 0x000fe20008010025 */
        /* <DEDUP_REMOVED lines=13> */
[----:B------:R-:W-:Y:S01]  /*8750*/  FFMA.FTZ R22, R22, UR8, R38 ;  /* 0x0000000816167c23 */ /* 0x000fe20008010026 */
[----:B------:R-:W-:Y:S01]  /*8760*/  FADD.FTZ R160, R25, -R160 ;  /* 0x800000a019a07221 */ /* 0x000fe20000010000 */
[----:B------:R-:W-:Y:S01]  /*8770*/  FMUL.FTZ R8, R21, R2 ;  /* 0x0000000215087220 */ /* 0x000fe20000410000 */
[C---:B------:R-:W-:Y:S01]  /*8780*/  PRMT R16, R5.reuse, 0x7632, R16 ;  /* 0x0000763205107816 */ /* 0x040fe20000000010 */
[----:B------:R-:W-:Y:S01]  /*8790*/  FADD.FTZ R161, R26, -R161 ;  /* 0x800000a11aa17221 */ /* 0x000fe20000010000 */
[----:B------:R-:W-:Y:S01]  /*87a0*/  FADD.FTZ R156, R28, -R156 ;  /* 0x8000009c1c9c7221 */ /* 0x000fe20000010000 */
[----:B------:R-:W-:Y:S01]  /*87b0*/  FFMA.FTZ R21, R30, UR8, R39 ;  /* 0x000000081e157c23 */ /* 0x000fe20008010027 */
[----:B------:R-:W-:Y:S01]  /*87c0*/  SHF.L.U32 R5, R5, 0x10, RZ ;  /* 0x0000001005057819 */ /* 0x000fe200000006ff */
[----:B------:R-:W-:Y:S01]  /*87d0*/  FFMA.FTZ R24, R31, UR8, R32 ;  /* 0x000000081f187c23 */ /* 0x000fe20008010020 */
[----:B------:R-:W-:Y:S01]  /*87e0*/  PRMT R20, R6, 0x7632, R20 ;  /* 0x0000763206147816 */ /* 0x000fe20000000014 */
[----:B------:R-:W-:Y:S01]  /*87f0*/  FMUL.FTZ R25, R22, UR7 ;  /* 0x0000000716197c20 */ /* 0x000fe20008410000 */
[----:B------:R-:W-:Y:S01]  /*8800*/  F2FP.BF16.F32.PACK_AB R4, R3, R4 ;  /* 0x000000040304723e */ /* 0x000fe200000010ff */
[----:B------:R-:W-:Y:S01]  /*8810*/  FFMA.FTZ R160, R160, UR8, R33 ;  /* 0x00000008a0a07c23 */ /* 0x000fe20008010021 */
[----:B------:R-:W-:Y:S01]  /*8820*/  PRMT R23, R7, 0x7632, R23 ;  /* 0x0000763207177816 */ /* 0x000fe20000000017 */
[----:B------:R-:W-:Y:S01]  /*8830*/  FFMA.FTZ R3, R161, UR8, R34 ;  /* 0x00000008a1037c23 */ /* 0x000fe20008010022 */
[----:B------:R-:W-:Y:S01]  /*8840*/  SHF.L.U32 R16, R16, 0x10, RZ ;  /* 0x0000001010107819 */ /* 0x000fe200000006ff */
[----:B------:R-:W-:Y:S01]  /*8850*/  FFMA.FTZ R2, R156, UR8, R35 ;  /* 0x000000089c027c23 */ /* 0x000fe20008010023 */
        /* <DEDUP_REMOVED lines=24> */
.L_x_8186:
[----:B------:R-:W0:Y:S02]  /*89e0*/  @P0 LDC.64 R2, c[0x0][0x478] ;  /* 0x00011e00ff020b82 */ /* 0x000e240000000a00 */
[----:B0-----:R-:W-:-:S05]  /*89f0*/  @P0 IMAD.WIDE.U32 R2, R0, 0x20, R2 ;  /* 0x0000002000020825 */ /* 0x001fca00078e0002 */
[----:B------:R-:W-:Y:S04]  /*8a00*/  @P0 STG.E.128 desc[UR16][R2.64], R144 ;  /* 0x0000009002000986 */ /* 0x000fe8000c101d10 */
[----:B------:R0:W-:Y:S02]  /*8a10*/  @P0 STG.E.128 desc[UR16][R2.64+0x10], R148 ;  /* 0x0000109402000986 */ /* 0x0001e4000c101d10 */
[----:B0-----:R-:W-:-:S05]  /*8a20*/  HFMA2 R2, -RZ, RZ, 0, 9.5367431640625e-07 ;  /* 0x00000010ff027431 */ /* 0x001fca00000001ff */
[----:B------:R-:W-:-:S05]  /*8a30*/  IMAD.WIDE.U32 R2, R0, R2, UR26 ;  /* 0x0000001a00027e25 */ /* 0x000fca000f8e0002 */
[----:B------:R0:W-:Y:S02]  /*8a40*/  STG.E.128 desc[UR16][R2.64], R4 ;  /* 0x0000000402007986 */ /* 0x0001e4000c101d10 */
.L_x_8176:
[----:B01----:R-:W2:Y:S04]  /*8a50*/  LDL.LU R7, [R1+0x88] ;  /* 0x0000880001077983 */ /* 0x003ea80000300800 */
        /* <DEDUP_REMOVED lines=39> */
[----:B------:R-:W-:-:S02]  /*8cd0*/  UIADD3 UR6, UPT, UPT, UR6, UR28, URZ ;  /* 0x0000001c06067290 */ /* 0x000fc4000fffe0ff */
[----:B------:R-:W-:Y:S02]  /*8ce0*/  UPLOP3.LUT UP2, UPT, UPT, UPT, UP2, 0x40, 0x4 ;  /* 0x000000000004789c */ /* 0x000fe40003f4e820 */
        /* <DEDUP_REMOVED lines=138> */
[----:B------:R1:W5:Y:S04]  /*9590*/  LDL.LU R95, [R1] ;  /* 0x00000000015f7983 */ /* 0x0003680000300800 */
        /* <DEDUP_REMOVED lines=50> */
[----:B-1----:R-:W-:-:S07]  /*98c0*/  MOV R111, R251 ;  /* 0x000000fb006f7202 */ /* 0x002fce0000000f00 */
.L_x_8162:
[----:B------:R-:W1:Y:S01]  /*98d0*/  S2R R128, SR_TID.X ;  /* 0x0000000000807919 */ /* 0x000e620000002100 */
[----:B------:R-:W2:Y:S08]  /*98e0*/  S2UR UR4, SR_CTAID.X ;  /* 0x00000000000479c3 */ /* 0x000eb00000002500 */
[----:B0-----:R-:W2:Y:S08]  /*98f0*/  LDC R0, c[0x0][0x388] ;  /* 0x0000e200ff007b82 */ /* 0x001eb00000000800 */
[----:B------:R-:W0:Y:S08]  /*9900*/  LDC.64 R2, c[0x0][0x440] ;  /* 0x00011000ff027b82 */ /* 0x000e300000000a00 */
[----:B------:R-:W3:Y:S08]  /*9910*/  LDC.64 R104, c[0x0][0x448] ;  /* 0x00011200ff687b82 */ /* 0x000ef00000000a00 */
[----:B------:R-:W4:Y:S01]  /*9920*/  LDC.64 R106, c[0x0][0x460] ;  /* 0x00011800ff6a7b82 */ /* 0x000f220000000a00 */
[----:B--2---:R-:W-:-:S05]  /*9930*/  IMAD R0, R0, UR4, RZ ;  /* 0x0000000400007c24 */ /* 0x004fca000f8e02ff */
[----:B-1----:R-:W-:-:S05]  /*9940*/  LEA.HI R129, R0, R128, RZ, 0x1d ;  /* 0x0000008000817211 */ /* 0x002fca00078fe8ff */
[----:B0-----:R-:W-:-:S04]  /*9950*/  IMAD.WIDE.U32 R2, R129, 0x20, R2 ;  /* 0x0000002081027825 */ /* 0x001fc800078e0002 */
[C---:B---3--:R-:W-:Y:S01]  /*9960*/  IMAD.WIDE.U32 R104, R129.reuse, 0x20, R104 ;  /* 0x0000002081687825 */ /* 0x048fe200078e0068 */
[----:B-----5:R-:W-:Y:S04]  /*9970*/  STG.E.128 desc[UR16][R2.64], R48 ;  /* 0x0000003002007986 */ /* 0x020fe8000c101d10 */
[----:B------:R-:W-:Y:S01]  /*9980*/  STG.E.128 desc[UR16][R2.64+0x10], R56 ;  /* 0x0000103802007986 */ /* 0x000fe2000c101d10 */
        /* <DEDUP_REMOVED lines=30> */
.L_x_8188:
        /* <DEDUP_REMOVED lines=9> */
.L_x_19359:


//--------------------- .text._ZN10layer_norm13ln_bwd_kernelINS_13Kernel_traitsIf13__nv_bfloat16fS2_fjLj5120ELj1ELj1ELj4ELj16ENS_18Kernel_traits_baseILj5120EfS2_fS2_fjLj128EEEEELb0ELb1ELb1ELb0EEEvNS_9BwdParamsE --------------------------
	.section	.text._ZN10layer_norm13ln_bwd_kernelINS_13Kernel_traitsIf13__nv_bfloat16fS2_fjLj5120ELj1ELj1ELj4ELj16ENS_18Kernel_traits_baseILj5120EfS2_fS2_fjLj128EEEEELb0ELb1ELb1ELb0EEEvNS_9BwdParamsE,"ax",@progbits
	.align	128
        .global         _ZN10layer_norm13ln_bwd_kernelINS_13Kernel_traitsIf13__nv_bfloat16fS2_fjLj5120ELj1ELj1ELj4ELj16ENS_18Kernel_traits_baseILj5120EfS2_fS2_fjLj128EEEEELb0ELb1ELb1ELb0EEEvNS_9BwdParamsE
        .type           _ZN10layer_norm13ln_bwd_kernelINS_13Kernel_traitsIf13__nv_bfloat16fS2_fjLj5120ELj1ELj1ELj4ELj16ENS_18Kernel_traits_baseILj5120EfS2_fS2_fjLj128EEEEELb0ELb1ELb1ELb0EEEvNS_9BwdParamsE,@function
        .size           _ZN10layer_norm13ln_bwd_kernelINS_13Kernel_traitsIf13__nv_bfloat16fS2_fjLj5120ELj1ELj1ELj4ELj16ENS_18Kernel_traits_baseILj5120EfS2_fS2_fjLj128EEEEELb0ELb1ELb1ELb0EEEvNS_9BwdParamsE,(.L_x_19360 - _ZN10layer_norm13ln_bwd_kernelINS_13Kernel_traitsIf13__nv_bfloat16fS2_fjLj5120ELj1ELj1ELj4ELj16ENS_18Kernel_traits_baseILj5120EfS2_fS2_fjLj128EEEEELb0ELb1ELb1ELb0EEEvNS_9BwdParamsE)
        .other          _ZN10layer_norm13ln_bwd_kernelINS_13Kernel_traitsIf13__nv_bfloat16fS2_fjLj5120ELj1ELj1ELj4ELj16ENS_18Kernel_traits_baseILj5120EfS2_fS2_fjLj128EEEEELb0ELb1ELb1ELb0EEEvNS_9BwdParamsE,@"STO_CUDA_ENTRY STV_DEFAULT"
_ZN10layer_norm13ln_bwd_kernelINS_13Kernel_traitsIf13__nv_bfloat16fS2_fjLj5120ELj1ELj1ELj4ELj16ENS_18Kernel_traits_baseILj5120EfS2_fS2_fjLj128EEEEELb0ELb1ELb1ELb0EEEvNS_9BwdParamsE:
.text._ZN10layer_norm13ln_bwd_kernelINS_13Kernel_traitsIf13__nv_bfloat16fS2_fjLj5120ELj1ELj1ELj4ELj16ENS_18Kernel_traits_baseILj5120EfS2_fS2_fjLj128EEEEELb0ELb1ELb1ELb0EEEvNS_9BwdParamsE:
        /* <DEDUP_REMOVED lines=287> */
.L_x_8378:
        /* <DEDUP_REMOVED lines=11> */
[----:B--2---:R-:W-:Y:S01]  /*12a0*/  R2UR UR31, R184 ;  /* 0x00000000b81f72ca */ /* 0x004fe200000e0000 */
[----:B------:R-:W-:-:S06]  /*12b0*/  IMAD.U32 R184, RZ, RZ, UR6 ;  /* 0x00000006ffb87e24 */ /* 0x000fcc000f8e00ff */
[----:B------:R-:W2:Y:S01]  /*12c0*/  LDG.E R184, desc[UR16][R184.64] ;  /* 0x00000010b8b87981 */ /* 0x000ea2000c1e1900 */
[----:B------:R-:W-:Y:S01]  /*12d0*/  HFMA2 R216, -RZ, RZ, 0, 0 ;  /* 0x00000000ffd87431 */ /* 0x000fe200000001ff */
[----:B------:R-:W-:Y:S01]  /*12e0*/  BSSY.RECONVERGENT B0, `(.L_x_8190) ;  /* 0x0000290000007945 */ /* 0x000fe20003800200 */
[----:B------:R-:W-:-:S03]  /*12f0*/  MOV R215, RZ ;  /* 0x000000ff00d77202 */ /* 0x000fc60000000f00 */
        /* <DEDUP_REMOVED lines=34> */
[----:B------:R-:W2:Y:S07]  /*1520*/  LDL.LU R248, [R1+0x50] ;  /* 0x0000500001f87983 */ /* 0x000eae0000300800 */
[----:B------:R-:W1:Y:S01]  /*1530*/  LDC.64 R188, c[0x0][0x428] ;  /* 0x00010a00ffbc7b82 */ /* 0x000e620000000a00 */
[----:B------:R-:W-:Y:S01]  /*1540*/  ISETP.NE.U32.AND P0, PT, RZ, UR22, PT ;  /* 0x00000016ff007c0c */ /* 0x000fe2000bf05070 */
[----:B------:R-:W3:Y:S01]  /*1550*/  LDL.LU R245, [R1+0xf0] ;  /* 0x0000f00001f57983 */ /* 0x000ee20000300800 */
[----:B0-----:R-:W-:-:S04]  /*1560*/  IMAD.WIDE.U32 R192, R200, 0x20, R192 ;  /* 0x00000020c8c07825 */ /* 0x001fc800078e00c0 */
[----:B-1----:R-:W-:Y:S01]  /*1570*/  IMAD.WIDE.U32 R188, R214, 0x10, R188 ;  /* 0x00000010d6bc7825 */ /* 0x002fe200078e00bc */
[----:B------:R-:W4:Y:S01]  /*1580*/  LDG.E.128 R184, desc[UR16][R192.64] ;  /* 0x00000010c0b87981 */ /* 0x000f22000c1e1d00 */
[----:B------:R-:W-:-:S03]  /*1590*/  ISETP.NE.AND.EX P0, PT, RZ, UR23, PT, P0 ;  /* 0x00000017ff007c0c */ /* 0x000fc6000bf05300 */
[----:B------:R-:W3:Y:S04]  /*15a0*/  LDL R250, [R1+0x190] ;  /* 0x0001900001fa7983 */ /* 0x000ee80000100800 */
[----:B------:R-:W2:Y:S04]  /*15b0*/  LDG.E.128 R188, desc[UR16][R188.64] ;  /* 0x00000010bcbc7981 */ /* 0x000ea8000c1e1d00 */
[----:B------:R-:W3:Y:S02]  /*15c0*/  LDG.E.128 R192, desc[UR16][R192.64+0x10] ;  /* 0x00001010c0c07981 */ /* 0x000ee4000c1e1d00 */
[----:B------:R-:W0:Y:S02]  /*15d0*/  @P0 LDC.64 R240, c[0x0][0x438] ;  /* 0x00010e00fff00b82 */ /* 0x000e240000000a00 */
[----:B0-----:R-:W-:-:S05]  /*15e0*/  @P0 IMAD.WIDE.U32 R240, R200, 0x20, R240 ;  /* 0x00000020c8f00825 */ /* 0x001fca00078e00f0 */
[----:B------:R-:W5:Y:S04]  /*15f0*/  @P0 LDG.E.128 R32, desc[UR16][R240.64] ;  /* 0x00000010f0200981 */ /* 0x000f68000c1e1d00 */
[----:B------:R2:W5:Y:S01]  /*1600*/  @P0 LDG.E.128 R28, desc[UR16][R240.64+0x10] ;  /* 0x00001010f01c0981 */ /* 0x000562000c1e1d00 */
[----:B----4-:R-:W-:Y:S01]  /*1610*/  FADD.FTZ R215, R186, -UR32 ;  /* 0x80000020bad77e21 */ /* 0x010fe20008010000 */
[----:B------:R-:W-:Y:S01]  /*1620*/  FADD.FTZ R0, R184, -UR32 ;  /* 0x80000020b8007e21 */ /* 0x000fe20008010000 */
[----:B------:R-:W-:Y:S01]  /*1630*/  FADD.FTZ R216, R187, -UR32 ;  /* 0x80000020bbd87e21 */ /* 0x000fe20008010000 */
[----:B------:R-:W-:Y:S01]  /*1640*/  FADD.FTZ R201, R185, -UR32 ;  /* 0x80000020b9c97e21 */ /* 0x000fe20008010000 */
[C---:B--2---:R-:W-:Y:S01]  /*1650*/  PRMT R241, R188.reuse, 0x7632, R241 ;  /* 0x00007632bcf17816 */ /* 0x044fe200000000f1 */
[----:B------:R-:W-:Y:S01]  /*1660*/  IMAD.U32 R186, R188, 0x10000, RZ ;  /* 0x00010000bcba7824 */ /* 0x000fe200078e00ff */
[----:B------:R-:W-:-:S02]  /*1670*/  PRMT R246, R191, 0x7632, R246 ;  /* 0x00007632bff67816 */ /* 0x000fc400000000f6 */
[----:B------:R-:W-:Y:S01]  /*1680*/  SHF.L.U32 R242, R191, 0x10, RZ ;  /* 0x00000010bff27819 */ /* 0x000fe200000006ff */
[----:B---3--:R-:W-:Y:S01]  /*1690*/  FADD.FTZ R188, R192, -UR32 ;  /* 0x80000020c0bc7e21 */ /* 0x008fe20008010000 */
[C---:B------:R-:W-:Y:S01]  /*16a0*/  PRMT R243, R189.reuse, 0x7632, R243 ;  /* 0x00007632bdf37816 */ /* 0x040fe200000000f3 */
[----:B------:R-:W2:Y:S01]  /*16b0*/  LDL R191, [R1+0x188] ;  /* 0x0001880001bf7983 */ /* 0x000ea20000100800 */
[----:B------:R-:W-:Y:S01]  /*16c0*/  SHF.L.U32 R187, R189, 0x10, RZ ;  /* 0x00000010bdbb7819 */ /* 0x000fe200000006ff */
[----:B------:R-:W-:Y:S01]  /*16d0*/  FADD.FTZ R184, R193, -UR32 ;  /* 0x80000020c1b87e21 */ /* 0x000fe20008010000 */
[----:B------:R-:W-:Y:S01]  /*16e0*/  FADD.FTZ R189, R194, -UR32 ;  /* 0x80000020c2bd7e21 */ /* 0x000fe20008010000 */
[----:B------:R-:W3:Y:S01]  /*16f0*/  LDL R192, [R1+0x184] ;  /* 0x0001840001c07983 */ /* 0x000ee20000100800 */
[----:B------:R-:W-:-:S03]  /*1700*/  FADD.FTZ R185, R195, -UR32 ;  /* 0x80000020c3b97e21 */ /* 0x000fc60008010000 */
[----:B------:R-:W4:Y:S04]  /*1710*/  LDL.LU R193, [R1+0xf4] ;  /* 0x0000f40001c17983 */ /* 0x000f280000300800 */
[----:B------:R-:W3:Y:S04]  /*1720*/  LDL.LU R194, [R1+0xe8] ;  /* 0x0000e80001c27983 */ /* 0x000ee80000300800 */
[----:B------:R-:W4:Y:S01]  /*1730*/  LDL.LU R195, [R1+0x48] ;  /* 0x0000480001c37983 */ /* 0x000f220000300800 */
[----:B------:R-:W-:Y:S01]  /*1740*/  FMUL.FTZ R0, R0, UR30 ;  /* 0x0000001e00007c20 */ /* 0x000fe20008410000 */
[----:B------:R-:W-:Y:S01]  /*1750*/  FMUL.FTZ R249, R215, UR30 ;  /* 0x0000001ed7f97c20 */ /* 0x000fe20008410000 */
[----:B------:R-:W-:Y:S01]  /*1760*/  FMUL.FTZ R251, R201, UR30 ;  /* 0x0000001ec9fb7c20 */ /* 0x000fe20008410000 */
[----:B------:R-:W4:Y:S01]  /*1770*/  LDL.LU R215, [R1+0x40] ;  /* 0x0000400001d77983 */ /* 0x000f220000300800 */
[----:B------:R-:W-:-:S03]  /*1780*/  FMUL.FTZ R247, R216, UR30 ;  /* 0x0000001ed8f77c20 */ /* 0x000fc60008410000 */
[----:B------:R-:W4:Y:S01]  /*1790*/  LDL R216, [R1+0x178] ;  /* 0x0001780001d87983 */ /* 0x000f220000100800 */
[----:B------:R-:W-:Y:S01]  /*17a0*/  FADD.FTZ R248, R248, R187 ;  /* 0x000000bbf8f87221 */ /* 0x000fe20000010000 */
[----:B------:R-:W-:Y:S01]  /*17b0*/  FFMA.FTZ R245, R249, R187, R245 ;  /* 0x000000bbf9f57223 */ /* 0x000fe200000100f5 */
[C---:B------:R-:W-:Y:S02]  /*17c0*/  PRMT R244, R190.reuse, 0x7632, R244 ;  /* 0x00007632bef47816 */ /* 0x040fe400000000f4 */
[----:B------:R-:W-:Y:S02]  /*17d0*/  SHF.L.U32 R240, R190, 0x10, RZ ;  /* 0x00000010bef07819 */ /* 0x000fe400000006ff */
[----:B------:R-:W-:Y:S01]  /*17e0*/  SHF.L.U32 R190, R241, 0x10, RZ ;  /* 0x00000010f1be7819 */ /* 0x000fe200000006ff */
[----:B------:R-:W-:Y:S01]  /*17f0*/  FMUL.FTZ R241, R189, UR30 ;  /* 0x0000001ebdf17c20 */ /* 0x000fe20008410000 */
[-C--:B--2---:R-:W-:Y:S01]  /*1800*/  FMUL.FTZ R201, R191, R186.reuse ;  /* 0x000000babfc97220 */ /* 0x084fe20000410000 */
[----:B------:R-:W-:Y:S01]  /*1810*/  SHF.L.U32 R191, R243, 0x10, RZ ;  /* 0x00000010f3bf7819 */ /* 0x000fe200000006ff */
[----:B---3--:R-:W-:Y:S01]  /*1820*/  FFMA.FTZ R194, R0, R186, R194 ;  /* 0x000000ba00c27223 */ /* 0x008fe200000100c2 */
[----:B----4-:R-:W-:-:S02]  /*1830*/  FADD.FTZ R195, R195, R186 ;  /* 0x000000bac3c37221 */ /* 0x010fc40000010000 */
[----:B------:R-:W2:Y:S04]  /*1840*/  LDL.LU R186, [R1+0xd8] ;  /* 0x0000d80001ba7983 */ /* 0x000ea80000300800 */
[----:B------:R0:W-:Y:S04]  /*1850*/  STL [R1+0x48], R195 ;  /* 0x000048c301007387 */ /* 0x0001e80000100800 */
[----:B------:R1:W-:Y:S04]  /*1860*/  STL [R1+0xe8], R194 ;  /* 0x0000e8c201007387 */ /* 0x0003e80000100800 */
[----:B------:R-:W3:Y:S04]  /*1870*/  LDL.LU R243, [R1+0x38] ;  /* 0x0000380001f37983 */ /* 0x000ee80000300800 */
[----:B0-----:R-:W4:Y:S04]  /*1880*/  LDL.LU R195, [R1+0xe0] ;  /* 0x0000e00001c37983 */ /* 0x001f280000300800 */
[----:B-1----:R-:W4:Y:S04]  /*1890*/  LDL R194, [R1+0x180] ;  /* 0x0001800001c27983 */ /* 0x002f280000100800 */
[----:B------:R0:W-:Y:S02]  /*18a0*/  STL [R1+0x50], R248 ;  /* 0x000050f801007387 */ /* 0x0001e40000100800 */
[----:B0-----:R-:W-:-:S02]  /*18b0*/  FMUL.FTZ R248, R250, R187 ;  /* 0x000000bbfaf87220 */ /* 0x001fc40000410000 */
[----:B------:R-:W4:Y:S04]  /*18c0*/  LDL R250, [R1+0x18c] ;  /* 0x00018c0001fa7983 */ /* 0x000f280000100800 */
[----:B------:R0:W-:Y:S02]  /*18d0*/  STL [R1+0xf0], R245 ;  /* 0x0000f0f501007387 */ /* 0x0001e40000100800 */
[----:B0-----:R-:W-:Y:S02]  /*18e0*/  FMUL.FTZ R245, R188, UR30 ;  /* 0x0000001ebcf57c20 */ /* 0x001fe40008410000 */
[----:B------:R-:W4:Y:S04]  /*18f0*/  LDL.LU R188, [R1+0x4c] ;  /* 0x00004c0001bc7983 */ /* 0x000f280000300800 */
[----:B------:R-:W4:Y:S01]  /*1900*/  LDL.LU R189, [R1+0xec] ;  /* 0x0000ec0001bd7983 */ /* 0x000f220000300800 */
[----:B------:R-:W-:Y:S01]  /*1910*/  FADD.FTZ R215, R215, R242 ;  /* 0x000000f2d7d77221 */ /* 0x000fe20000010000 */
[----:B------:R-:W-:Y:S01]  /*1920*/  SHF.L.U32 R187, R244, 0x10, RZ ;  /* 0x00000010f4bb7819 */ /* 0x000fe200000006ff */
[-C--:B------:R-:W-:Y:S01]  /*1930*/  FMUL.FTZ R244, R216, R240.reuse ;  /* 0x000000f0d8f47220 */ /* 0x080fe20000410000 */
[----:B------:R-:W-:Y:S01]  /*1940*/  FFMA.FTZ R193, R247, R191, R193 ;  /* 0x000000bff7c17223 */ /* 0x000fe200000100c1 */
[----:B--2---:R-:W-:-:S05]  /*1950*/  FFMA.FTZ R186, R245, R240, R186 ;  /* 0x000000f0f5ba7223 */ /* 0x004fca00000100ba */
[----:B------:R-:W-:Y:S01]  /*1960*/  STL [R1+0xd8], R186 ;  /* 0x0000d8ba01007387 */ /* 0x000fe20000100800 */
[----:B---3--:R-:W-:-:S05]  /*1970*/  FADD.FTZ R243, R243, R240 ;  /* 0x000000f0f3f37221 */ /* 0x008fca0000010000 */
[----:B------:R0:W-:Y:S01]  /*1980*/  STL [R1+0x38], R243 ;  /* 0x000038f301007387 */ /* 0x0001e20000100800 */
[-C--:B----4-:R-:W-:Y:S01]  /*1990*/  FFMA.FTZ R195, R241, R242.reuse, R195 ;  /* 0x000000f2f1c37223 */ /* 0x090fe200000100c3 */
[----:B------:R-:W-:Y:S02]  /*19a0*/  FMUL.FTZ R240, R194, R242 ;  /* 0x000000f2c2f07220 */ /* 0x000fe40000410000 */
[----:B0-----:R-:W2:Y:S04]  /*19b0*/  LDL.LU R243, [R1+0x54] ;  /* 0x0000540001f37983 */ /* 0x001ea80000300800 */
[----:B------:R-:W3:Y:S04]  /*19c0*/  LDL R216, [R1+0x194] ;  /* 0x0001940001d87983 */ /* 0x000ee80000100800 */
[----:B------:R0:W-:Y:S01]  /*19d0*/  STL [R1+0x40], R215 ;  /* 0x000040d701007387 */ /* 0x0001e20000100800 */
[----:B------:R-:W-:-:S03]  /*19e0*/  FMUL.FTZ R250, R250, R190 ;  /* 0x000000befafa7220 */ /* 0x000fc60000410000 */
[----:B0-----:R-:W4:Y:S04]  /*19f0*/  LDL.LU R215, [R1+0x3c] ;  /* 0x00003c0001d77983 */ /* 0x001f280000300800 */
[----:B------:R0:W-:Y:S01]  /*1a00*/  STL [R1+0xe0], R195 ;  /* 0x0000e0c301007387 */ /* 0x0001e20000100800 */
[----:B------:R-:W-:Y:S01]  /*1a10*/  FADD.FTZ R188, R188, R190 ;  /* 0x000000bebcbc7221 */ /* 0x000fe20000010000 */
[----:B------:R-:W-:Y:S02]  /*1a20*/  FFMA.FTZ R189, R251, R190, R189 ;  /* 0x000000befbbd7223 */ /* 0x000fe400000100bd */
[----:B0-----:R-:W4:Y:S04]  /*1a30*/  LDL.LU R195, [R1+0xdc] ;  /* 0x0000dc0001c37983 */ /* 0x001f280000300800 */
[----:B------:R-:W4:Y:S04]  /*1a40*/  LDL R194, [R1+0x17c] ;  /* 0x00017c0001c27983 */ /* 0x000f280000100800 */
[----:B------:R-:W-:Y:S04]  /*1a50*/  STL [R1+0x4c], R188 ;  /* 0x00004cbc01007387 */ /* 0x000fe80000100800 */
[----:B------:R-:W-:Y:S04]  /*1a60*/  STL [R1+0xec], R189 ;  /* 0x0000ecbd01007387 */ /* 0x000fe80000100800 */
[----:B------:R0:W-:Y:S04]  /*1a70*/  STL [R1+0xf4], R193 ;  /* 0x0000f4c101007387 */ /* 0x0001e80000100800 */
[----:B0-----:R-:W4:Y:S04]  /*1a80*/  LDL.LU R193, [R1+0x44] ;  /* 0x0000440001c17983 */ /* 0x001f280000300800 */
[----:B------:R-:W4:Y:S01]  /*1a90*/  LDL.LU R190, [R1+0xe4] ;  /* 0x0000e40001be7983 */ /* 0x000f220000300800 */
[----:B------:R-:W-:Y:S01]  /*1aa0*/  FADD.FTZ R188, RZ, R201 ;  /* 0x000000c9ffbc7221 */ /* 0x000fe20000010000 */
[----:B------:R-:W-:-:S03]  /*1ab0*/  SHF.L.U32 R186, R246, 0x10, RZ ;  /* 0x00000010f6ba7819 */ /* 0x000fc600000006ff */
[----:B------:R-:W-:Y:S01]  /*1ac0*/  FADD.FTZ R188, R188, R250 ;  /* 0x000000fabcbc7221 */ /* 0x000fe20000010000 */
[----:B------:R-:W-:Y:S01]  /*1ad0*/  FMUL.FTZ R185, R185, UR30 ;  /* 0x0000001eb9b97c20 */ /* 0x000fe20008410000 */
[----:B------:R-:W-:Y:S02]  /*1ae0*/  FFMA.FTZ R189, R0, R201, RZ ;  /* 0x000000c900bd7223 */ /* 0x000fe400000100ff */
[----:B------:R-:W-:Y:S02]  /*1af0*/  FADD.FTZ R188, R188, R248 ;  /* 0x000000f8bcbc7221 */ /* 0x000fe40000010000 */
[----:B------:R-:W-:-:S04]  /*1b00*/  FFMA.FTZ R189, R251, R250, R189 ;  /* 0x000000fafbbd7223 */ /* 0x000fc800000100bd */
[----:B------:R-:W-:Y:S01]  /*1b10*/  FFMA.FTZ R189, R249, R248, R189 ;  /* 0x000000f8f9bd7223 */ /* 0x000fe200000100bd */
[----:B------:R-:W-:Y:S02]  /*1b20*/  IADD3 R214, PT, PT, R214, 0x80, RZ ;  /* 0x00000080d6d67810 */ /* 0x000fe40007ffe0ff */
[----:B------:R-:W-:Y:S01]  /*1b30*/  IADD3 R200, PT, PT, R200, 0x80, RZ ;  /* 0x00000080c8c87810 */ /* 0x000fe20007ffe0ff */
[----:B--2---:R-:W-:-:S05]  /*1b40*/  FADD.FTZ R243, R243, R191 ;  /* 0x000000bff3f37221 */ /* 0x004fca0000010000 */
[----:B------:R0:W-:Y:S01]  /*1b50*/  STL [R1+0x54], R243 ;  /* 0x000054f301007387 */ /* 0x0001e20000100800 */
[----:B---3--:R-:W-:Y:S01]  /*1b60*/  FMUL.FTZ R246, R216, R191 ;  /* 0x000000bfd8f67220 */ /* 0x008fe20000410000 */
[----:B0-----:R-:W-:Y:S01]  /*1b70*/  FMUL.FTZ R243, R184, UR30 ;  /* 0x0000001eb8f37c20 */ /* 0x001fe20008410000 */
[----:B----4-:R-:W-:Y:S02]  /*1b80*/  FADD.FTZ R215, R215, R187 ;  /* 0x000000bbd7d77221 */ /* 0x010fe40000010000 */
[----:B------:R-:W-:Y:S01]  /*1b90*/  FADD.FTZ R184, R188, R246 ;  /* 0x000000f6bcb87221 */ /* 0x000fe20000010000 */
[----:B------:R-:W-:Y:S02]  /*1ba0*/  FMUL.FTZ R188, R192, R186 ;  /* 0x000000bac0bc7220 */ /* 0x000fe40000410000 */
[----:B------:R0:W-:Y:S01]  /*1bb0*/  STL [R1+0x3c], R215 ;  /* 0x00003cd701007387 */ /* 0x0001e20000100800 */
[----:B------:R-:W-:-:S05]  /*1bc0*/  FFMA.FTZ R195, R243, R187, R195 ;  /* 0x000000bbf3c37223 */ /* 0x000fca00000100c3 */
[----:B------:R1:W-:Y:S04]  /*1bd0*/  STL [R1+0xdc], R195 ;  /* 0x0000dcc301007387 */ /* 0x0003e80000100800 */
[----:B------:R1:W-:Y:S01]  /*1be0*/  STL [R1+0x20], R185 ;  /* 0x000020b901007387 */ /* 0x0003e20000100800 */
[----:B------:R-:W-:Y:S01]  /*1bf0*/  FFMA.FTZ R189, R247, R246, R189 ;  /* 0x000000f6f7bd7223 */ /* 0x000fe200000100bd */
[----:B------:R-:W-:Y:S01]  /*1c00*/  FMUL.FTZ R242, R194, R187 ;  /* 0x000000bbc2f27220 */ /* 0x000fe20000410000 */
[----:B------:R-:W-:Y:S01]  /*1c10*/  FADD.FTZ R193, R193, R186 ;  /* 0x000000bac1c17221 */ /* 0x000fe20000010000 */
[----:B------:R-:W-:-:S04]  /*1c20*/  FFMA.FTZ R190, R185, R186, R190 ;  /* 0x000000bab9be7223 */ /* 0x000fc800000100be */
        /* <DEDUP_REMOVED lines=10> */
[----:B01----:R-:W-:-:S07]  /*1cd0*/  FFMA.FTZ R215, R185, R188, R187 ;  /* 0x000000bcb9d77223 */ /* 0x003fce00000100bb */
.L_x_8193:
[----:B------:R-:W-:Y:S05]  /*1ce0*/  BSYNC.RECONVERGENT B1 ;  /* 0x0000000000017941 */ /* 0x000fea0003800200 */
.L_x_8192:
[----:B------:R-:W-:Y:S04]  /*1cf0*/  BSSY.RECONVERGENT B1, `(.L_x_8194) ;  /* 0x000007b000017945 */ /* 0x000fe80003800200 */
[----:B------:R-:W-:Y:S05]  /*1d00*/  @!P4 BRA `(.L_x_8195) ;  /* 0x0000000400e4c947 */ /* 0x000fea0003800000 */
[----:B------:R-:W0:Y:S01]  /*1d10*/  LDC.64 R18, c[0x0][0x3a8] ;  /* 0x0000ea00ff127b82 */ /* 0x000e220000000a00 */
[----:B------:R-:W2:Y:S04]  /*1d20*/  LDL R239, [R1+0x168] ;  /* 0x0001680001ef7983 */ /* 0x000ea80000100800 */
[----:B------:R-:W3:Y:S03]  /*1d30*/  LDL R237, [R1+0x170] ;  /* 0x0001700001ed7983 */ /* 0x000ee60000100800 */
[----:B------:R-:W1:Y:S01]  /*1d40*/  LDC.64 R188, c[0x0][0x428] ;  /* 0x00010a00ffbc7b82 */ /* 0x000e620000000a00 */
[----:B------:R-:W-:Y:S01]  /*1d50*/  ISETP.NE.U32.AND P0, PT, RZ, UR22, PT ;  /* 0x00000016ff007c0c */ /* 0x000fe2000bf05070 */
[----:B------:R4:W-:Y:S01]  /*1d60*/  STL [R1+0x19c], R2 ;  /* 0x00019c0201007387 */ /* 0x0009e20000100800 */
[----:B0-----:R-:W-:-:S04]  /*1d70*/  IMAD.WIDE.U32 R18, R200, 0x20, R18 ;  /* 0x00000020c8127825 */ /* 0x001fc800078e0012 */
[----:B-1----:R-:W-:Y:S01]  /*1d80*/  IMAD.WIDE.U32 R188, R214, 0x10, R188 ;  /* 0x00000010d6bc7825 */ /* 0x002fe200078e00bc */
[----:B------:R-:W2:Y:S04]  /*1d90*/  LDG.E.128 R184, desc[UR16][R18.64] ;  /* 0x0000001012b87981 */ /* 0x000ea8000c1e1d00 */
[----:B------:R0:W3:Y:S04]  /*1da0*/  LDG.E.128 R192, desc[UR16][R18.64+0x10] ;  /* 0x0000101012c07981 */ /* 0x0000e8000c1e1d00 */
[----:B------:R-:W3:Y:S01]  /*1db0*/  LDG.E.128 R188, desc[UR16][R188.64] ;  /* 0x00000010bcbc7981 */ /* 0x000ee2000c1e1d00 */
[----:B------:R-:W-:-:S03]  /*1dc0*/  ISETP.NE.AND.EX P0, PT, RZ, UR23, PT, P0 ;  /* 0x00000017ff007c0c */ /* 0x000fc6000bf05300 */
[----:B----4-:R-:W4:Y:S04]  /*1dd0*/  LDL.LU R2, [R1+0x30] ;  /* 0x0000300001027983 */ /* 0x010f280000300800 */
[----:B------:R1:W-:Y:S06]  /*1de0*/  STL [R1+0x198], R0 ;  /* 0x0001980001007387 */ /* 0x0003ec0000100800 */
[----:B0-----:R-:W0:Y:S01]  /*1df0*/  @P0 LDC.64 R18, c[0x0][0x438] ;  /* 0x00010e00ff120b82 */ /* 0x001e220000000a00 */
[----:B-1----:R-:W4:Y:S01]  /*1e00*/  LDL.LU R0, [R1+0xc8] ;  /* 0x0000c80001007983 */ /* 0x002f220000300800 */
[----:B0-----:R-:W-:-:S05]  /*1e10*/  @P0 IMAD.WIDE.U32 R18, R200, 0x20, R18 ;  /* 0x00000020c8120825 */ /* 0x001fca00078e0012 */
[----:B------:R-:W5:Y:S04]  /*1e20*/  @P0 LDG.E.128 R24, desc[UR16][R18.64] ;  /* 0x0000001012180981 */ /* 0x000f68000c1e1d00 */
[----:B------:R2:W5:Y:S02]  /*1e30*/  @P0 LDG.E.128 R20, desc[UR16][R18.64+0x10] ;  /* 0x0000101012140981 */ /* 0x000564000c1e1d00 */
[----:B--2---:R-:W-:Y:S01]  /*1e40*/  FADD.FTZ R19, R185, -UR32 ;  /* 0x80000020b9137e21 */ /* 0x004fe20008010000 */
[----:B------:R-:W-:Y:S01]  /*1e50*/  FADD.FTZ R199, R184, -UR32 ;  /* 0x80000020b8c77e21 */ /* 0x000fe20008010000 */
[----:B---3--:R-:W-:Y:S01]  /*1e60*/  FADD.FTZ R185, R192, -UR32 ;  /* 0x80000020c0b97e21 */ /* 0x008fe20008010000 */
[----:B------:R-:W-:Y:S01]  /*1e70*/  FADD.FTZ R17, R193, -UR32 ;  /* 0x80000020c1117e21 */ /* 0x000fe20008010000 */
[----:B------:R-:W2:Y:S01]  /*1e80*/  LDL R192, [R1+0x164] ;  /* 0x0001640001c07983 */ /* 0x000ea20000100800 */
[----:B------:R-:W-:-:S02]  /*1e90*/  PRMT R234, R188, 0x7632, R234 ;  /* 0x00007632bcea7816 */ /* 0x000fc400000000ea */
[----:B------:R-:W-:Y:S01]  /*1ea0*/  SHF.L.U32 R18, R188, 0x10, RZ ;  /* 0x00000010bc127819 */ /* 0x000fe200000006ff */
[----:B------:R-:W3:Y:S01]  /*1eb0*/  LDL.LU R193, [R1+0xc4] ;  /* 0x0000c40001c17983 */ /* 0x000ee20000300800 */
[----:B------:R-:W-:Y:S01]  /*1ec0*/  FADD.FTZ R188, R194, -UR32 ;  /* 0x80000020c2bc7e21 */ /* 0x000fe20008010000 */
[----:B------:R-:W-:Y:S01]  /*1ed0*/  FADD.FTZ R184, R195, -UR32 ;  /* 0x80000020c3b87e21 */ /* 0x000fe20008010000 */
[----:B------:R-:W-:Y:S01]  /*1ee0*/  FMUL.FTZ R198, R19, UR30 ;  /* 0x0000001e13c67c20 */ /* 0x000fe20008410000 */
[----:B------:R-:W2:Y:S04]  /*1ef0*/  LDL R194, [R1+0x15c] ;  /* 0x00015c0001c27983 */ /* 0x000ea80000100800 */
[----:B------:R-:W3:Y:S04]  /*1f00*/  LDL.LU R195, [R1+0xbc] ;  /* 0x0000bc0001c37983 */ /* 0x000ee80000300800 */
[----:B------:R-:W2:Y:S01]  /*1f10*/  LDL.LU R19, [R1+0x28] ;  /* 0x0000280001137983 */ /* 0x000ea20000300800 */
[----:B------:R-:W-:Y:S01]  /*1f20*/  FADD.FTZ R186, R186, -UR32 ;  /* 0x80000020baba7e21 */ /* 0x000fe20008010000 */
[----:B------:R-:W-:Y:S01]  /*1f30*/  FMUL.FTZ R199, R199, UR30 ;  /* 0x0000001ec7c77c20 */ /* 0x000fe20008410000 */
[----:B------:R-:W-:Y:S01]  /*1f40*/  FADD.FTZ R187, R187, -UR32 ;  /* 0x80000020bbbb7e21 */ /* 0x000fe20008010000 */
[C---:B------:R-:W-:Y:S01]  /*1f50*/  PRMT R235, R189.reuse, 0x7632, R235 ;  /* 0x00007632bdeb7816 */ /* 0x040fe200000000eb */
[----:B------:R-:W-:-:S02]  /*1f60*/  IMAD.U32 R233, R189, 0x10000, RZ ;  /* 0x00010000bde97824 */ /* 0x000fc400078e00ff */
[-C--:B----4-:R-:W-:Y:S01]  /*1f70*/  FFMA.FTZ R0, R199, R18.reuse, R0 ;  /* 0x00000012c7007223 */ /* 0x090fe20000010000 */
[----:B------:R-:W-:Y:S01]  /*1f80*/  FMUL.FTZ R197, R186, UR30 ;  /* 0x0000001ebac57c20 */ /* 0x000fe20008410000 */
[----:B------:R-:W-:Y:S01]  /*1f90*/  SHF.L.U32 R189, R234, 0x10, RZ ;  /* 0x00000010eabd7819 */ /* 0x000fe200000006ff */
[----:B------:R-:W4:Y:S01]  /*1fa0*/  LDL.LU R186, [R1+0xd0] ;  /* 0x0000d00001ba7983 */ /* 0x000f220000300800 */
[----:B------:R-:W-:Y:S01]  /*1fb0*/  FMUL.FTZ R239, R239, R18 ;  /* 0x00000012efef7220 */ /* 0x000fe20000410000 */
[----:B------:R-:W-:Y:S02]  /*1fc0*/  FMUL.FTZ R196, R187, UR30 ;  /* 0x0000001ebbc47c20 */ /* 0x000fe40008410000 */
[----:B------:R-:W3:Y:S01]  /*1fd0*/  LDL R234, [R1+0x174] ;  /* 0x0001740001ea7983 */ /* 0x000ee20000100800 */
[----:B------:R-:W-:Y:S01]  /*1fe0*/  SHF.L.U32 R187, R235, 0x10, RZ ;  /* 0x00000010ebbb7819 */ /* 0x000fe200000006ff */
[----:B--2---:R-:W-:Y:S02]  /*1ff0*/  FADD.FTZ R19, R19, R18 ;  /* 0x0000001213137221 */ /* 0x004fe40000010000 */
[----:B------:R-:W2:Y:S04]  /*2000*/  LDL R18, [R1+0x158] ;  /* 0x0001580001127983 */ /* 0x000ea80000100800 */
[----:B------:R0:W-:Y:S04]  /*2010*/  STL [R1+0x28], R19 ;  /* 0x0000281301007387 */ /* 0x0001e80000100800 */
[----:B------:R-:W-:Y:S04]  /*2020*/  STL [R1+0xc8], R0 ;  /* 0x0000c80001007387 */ /* 0x000fe80000100800 */
[----:B------:R-:W3:Y:S01]  /*2030*/  LDL.LU R235, [R1+0xb8] ;  /* 0x0000b80001eb7983 */ /* 0x000ee20000300800 */
[----:B------:R-:W-:Y:S01]  /*2040*/  FADD.FTZ R2, R2, R233 ;  /* 0x000000e902027221 */ /* 0x000fe20000010000 */
[C---:B------:R-:W-:Y:S01]  /*2050*/  PRMT R236, R190.reuse, 0x7632, R236 ;  /* 0x00007632beec7816 */ /* 0x040fe200000000ec */
[----:B0-----:R-:W-:Y:S01]  /*2060*/  FMUL.FTZ R19, R185, UR30 ;  /* 0x0000001eb9137c20 */ /* 0x001fe20008410000 */
[----:B------:R-:W-:Y:S01]  /*2070*/  SHF.L.U32 R190, R190, 0x10, RZ ;  /* 0x00000010bebe7819 */ /* 0x000fe200000006ff */
[-C--:B----4-:R-:W-:Y:S01]  /*2080*/  FFMA.FTZ R186, R197, R233.reuse, R186 ;  /* 0x000000e9c5ba7223 */ /* 0x090fe200000100ba */
[----:B------:R0:W-:Y:S01]  /*2090*/  STL [R1+0x30], R2 ;  /* 0x0000300201007387 */ /* 0x0001e20000100800 */
[----:B------:R-:W-:Y:S01]  /*20a0*/  FMUL.FTZ R237, R237, R233 ;  /* 0x000000e9eded7220 */ /* 0x000fe20000410000 */
[----:B------:R-:W-:-:S02]  /*20b0*/  PRMT R238, R191, 0x7632, R238 ;  /* 0x00007632bfee7816 */ /* 0x000fc400000000ee */
[----:B0-----:R-:W4:Y:S04]  /*20c0*/  LDL.LU R2, [R1+0xcc] ;  /* 0x0000cc0001027983 */ /* 0x001f280000300800 */
[----:B------:R-:W4:Y:S04]  /*20d0*/  LDL.LU R0, [R1+0x2c] ;  /* 0x00002c0001007983 */ /* 0x000f280000300800 */
[----:B------:R-:W4:Y:S04]  /*20e0*/  LDL R233, [R1+0x160] ;  /* 0x0001600001e97983 */ /* 0x000f280000100800 */
[----:B------:R0:W-:Y:S01]  /*20f0*/  STL [R1+0xd0], R186 ;  /* 0x0000d0ba01007387 */ /* 0x0001e20000100800 */
[----:B------:R-:W-:Y:S01]  /*2100*/  SHF.L.U32 R185, R238, 0x10, RZ ;  /* 0x00000010eeb97819 */ /* 0x000fe200000006ff */
[----:B------:R-:W-:Y:S01]  /*2110*/  FADD.FTZ R100, R100, R190 ;  /* 0x000000be64647221 */ /* 0x000fe20000010000 */
[----:B0-----:R-:W-:-:S02]  /*2120*/  SHF.L.U32 R186, R236, 0x10, RZ ;  /* 0x00000010ecba7819 */ /* 0x001fc400000006ff */
[----:B------:R-:W4:Y:S01]  /*2130*/  LDL.LU R236, [R1+0x34] ;  /* 0x0000340001ec7983 */ /* 0x000f220000300800 */
[----:B---3--:R-:W-:-:S05]  /*2140*/  FFMA.FTZ R235, R19, R190, R235 ;  /* 0x000000be13eb7223 */ /* 0x008fca00000100eb */
[----:B------:R2:W-:Y:S04]  /*2150*/  STL [R1+0xb8], R235 ;  /* 0x0000b8eb01007387 */ /* 0x0005e80000100800 */
[----:B------:R-:W3:Y:S01]  /*2160*/  LDL R238, [R1+0x16c] ;  /* 0x00016c0001ee7983 */ /* 0x000ee20000100800 */
[----:B--2---:R-:W-:Y:S01]  /*2170*/  FMUL.FTZ R235, R18, R190 ;  /* 0x000000be12eb7220 */ /* 0x004fe20000410000 */
[----:B------:R-:W-:Y:S01]  /*2180*/  FMUL.FTZ R18, R188, UR30 ;  /* 0x0000001ebc127c20 */ /* 0x000fe20008410000 */
[----:B------:R-:W-:Y:S01]  /*2190*/  FADD.FTZ R188, R216, R239 ;  /* 0x000000efd8bc7221 */ /* 0x000fe20000010000 */
[----:B------:R-:W-:Y:S01]  /*21a0*/  FFMA.FTZ R190, R199, R239, R215 ;  /* 0x000000efc7be7223 */ /* 0x000fe200000100d7 */
[----:B------:R-:W2:Y:S04]  /*21b0*/  LDL.LU R216, [R1+0xd4] ;  /* 0x0000d40001d87983 */ /* 0x000ea80000300800 */
[----:B------:R-:W2:Y:S01]  /*21c0*/  LDL.LU R215, [R1+0xc0] ;  /* 0x0000c00001d77983 */ /* 0x000ea20000300800 */
[----:B------:R-:W-:Y:S01]  /*21d0*/  SHF.L.U32 R191, R191, 0x10, RZ ;  /* 0x00000010bfbf7819 */ /* 0x000fe200000006ff */
[----:B----4-:R-:W-:Y:S01]  /*21e0*/  FFMA.FTZ R2, R198, R189, R2 ;  /* 0x000000bdc6027223 */ /* 0x010fe20000010002 */
[----:B------:R-:W-:Y:S01]  /*21f0*/  FADD.FTZ R0, R0, R189 ;  /* 0x000000bd00007221 */ /* 0x000fe20000010000 */
[----:B------:R-:W-:-:S03]  /*2200*/  FMUL.FTZ R17, R17, UR30 ;  /* 0x0000001e11117c20 */ /* 0x000fc60008410000 */
[----:B------:R0:W-:Y:S01]  /*2210*/  STL [R1+0xcc], R2 ;  /* 0x0000cc0201007387 */ /* 0x0001e20000100800 */
[----:B------:R-:W-:Y:S01]  /*2220*/  FMUL.FTZ R184, R184, UR30 ;  /* 0x0000001eb8b87c20 */ /* 0x000fe20008410000 */
[----:B------:R-:W-:Y:S02]  /*2230*/  FFMA.FTZ R195, R17, R186, R195 ;  /* 0x000000ba11c37223 */ /* 0x000fe400000100c3 */
[----:B0-----:R0:W5:Y:S01]  /*2240*/  LDL.LU R2, [R1+0x19c] ;  /* 0x00019c0001027983 */ /* 0x0011620000300800 */
[----:B------:R-:W-:-:S03]  /*2250*/  FADD.FTZ R236, R236, R187 ;  /* 0x000000bbecec7221 */ /* 0x000fc60000010000 */
[----:B------:R1:W-:Y:S01]  /*2260*/  STL [R1+0x2c], R0 ;  /* 0x00002c0001007387 */ /* 0x0003e20000100800 */
[----:B------:R-:W-:-:S03]  /*2270*/  FFMA.FTZ R193, R184, R185, R193 ;  /* 0x000000b9b8c17223 */ /* 0x000fc600000100c1 */
[----:B-1----:R0:W5:Y:S01]  /*2280*/  LDL.LU R0, [R1+0x198] ;  /* 0x0001980001007983 */ /* 0x0021620000300800 */
[----:B------:R-:W-:Y:S01]  /*2290*/  FADD.FTZ R101, R101, R186 ;  /* 0x000000ba65657221 */ /* 0x000fe20000010000 */
[----:B------:R-:W-:Y:S01]  /*22a0*/  FMUL.FTZ R233, R233, R191 ;  /* 0x000000bfe9e97220 */ /* 0x000fe20000410000 */
[----:B------:R-:W-:Y:S01]  /*22b0*/  FADD.FTZ R102, R102, R191 ;  /* 0x000000bf66667221 */ /* 0x000fe20000010000 */
[----:B------:R-:W-:Y:S01]  /*22c0*/  FADD.FTZ R103, R103, R185 ;  /* 0x000000b967677221 */ /* 0x000fe20000010000 */
[----:B------:R-:W-:Y:S02]  /*22d0*/  IADD3 R214, PT, PT, R214, 0x80, RZ ;  /* 0x00000080d6d67810 */ /* 0x000fe40007ffe0ff */
[----:B------:R-:W-:Y:S01]  /*22e0*/  IADD3 R200, PT, PT, R200, 0x80, RZ ;  /* 0x00000080c8c87810 */ /* 0x000fe20007ffe0ff */
[----:B---3--:R-:W-:-:S04]  /*22f0*/  FMUL.FTZ R238, R238, R189 ;  /* 0x000000bdeeee7220 */ /* 0x008fc80000410000 */
[----:B------:R-:W-:Y:S01]  /*2300*/  FADD.FTZ R188, R188, R238 ;  /* 0x000000eebcbc7221 */ /* 0x000fe20000010000 */
[----:B--2---:R-:W-:Y:S01]  /*2310*/  FFMA.FTZ R216, R196, R187, R216 ;  /* 0x000000bbc4d87223 */ /* 0x004fe200000100d8 */
[----:B------:R-:W-:-:S05]  /*2320*/  FFMA.FTZ R215, R18, R191, R215 ;  /* 0x000000bf12d77223 */ /* 0x000fca00000100d7 */
[----:B------:R-:W-:Y:S04]  /*2330*/  STL [R1+0xc0], R215 ;  /* 0x0000c0d701007387 */ /* 0x000fe80000100800 */
[----:B------:R-:W-:Y:S04]  /*2340*/  STL [R1+0xd4], R216 ;  /* 0x0000d4d801007387 */ /* 0x000fe80000100800 */
[----:B------:R1:W-:Y:S01]  /*2350*/  STL [R1+0x34], R236 ;  /* 0x000034ec01007387 */ /* 0x0003e20000100800 */
[----:B------:R-:W-:-:S03]  /*2360*/  FFMA.FTZ R190, R198, R238, R190 ;  /* 0x000000eec6be7223 */ /* 0x000fc600000100be */
[----:B------:R0:W-:Y:S01]  /*2370*/  STL [R1+0xbc], R195 ;  /* 0x0000bcc301007387 */ /* 0x0001e20000100800 */
[----:B-1----:R-:W-:Y:S01]  /*2380*/  FMUL.FTZ R236, R234, R187 ;  /* 0x000000bbeaec7220 */ /* 0x002fe20000410000 */
[----:B------:R-:W-:Y:S01]  /*2390*/  FADD.FTZ R187, R188, R237 ;  /* 0x000000edbcbb7221 */ /* 0x000fe20000010000 */
[----:B------:R-:W-:Y:S01]  /*23a0*/  FMUL.FTZ R188, R192, R185 ;  /* 0x000000b9c0bc7220 */ /* 0x000fe20000410000 */
        /* <DEDUP_REMOVED lines=14> */
[----:B0-----:R-:W-:-:S07]  /*2490*/  FFMA.FTZ R215, R184, R188, R186 ;  /* 0x000000bcb8d77223 */ /* 0x001fce00000100ba */
.L_x_8195:
[----:B------:R-:W-:Y:S05]  /*24a0*/  BSYNC.RECONVERGENT B1 ;  /* 0x0000000000017941 */ /* 0x000fea0003800200 */
.L_x_8194:
[----:B------:R-:W-:Y:S04]  /*24b0*/  BSSY.RECONVERGENT B1, `(.L_x_8196) ;  /* 0x000006f000017945 */ /* 0x000fe80003800200 */
[----:B------:R-:W-:Y:S05]  /*24c0*/  @!P3 BRA `(.L_x_8197) ;  /* 0x0000000400b4b947 */ /* 0x000fea0003800000 */
[----:B------:R-:W0:Y:S01]  /*24d0*/  LDC.64 R184, c[0x0][0x428] ;  /* 0x00010a00ffb87b82 */ /* 0x000e220000000a00 */
[----:B------:R-:W2:Y:S04]  /*24e0*/  LDL R232, [R1+0x148] ;  /* 0x0001480001e87983 */ /* 0x000ea80000100800 */
[----:B------:R-:W3:Y:S03]  /*24f0*/  LDL.LU R230, [R1+0xb0] ;  /* 0x0000b00001e67983 */ /* 0x000ee60000300800 */
[----:B------:R-:W1:Y:S01]  /*2500*/  LDC.64 R10, c[0x0][0x3a8] ;  /* 0x0000ea00ff0a7b82 */ /* 0x000e620000000a00 */
[----:B------:R-:W4:Y:S04]  /*2510*/  LDL R231, [R1+0x150] ;  /* 0x0001500001e77983 */ /* 0x000f280000100800 */
[----:B------:R-:W4:Y:S01]  /*2520*/  LDL R228, [R1+0x138] ;  /* 0x0001380001e47983 */ /* 0x000f220000100800 */
[----:B0-----:R-:W-:-:S06]  /*2530*/  IMAD.WIDE.U32 R184, R214, 0x10, R184 ;  /* 0x00000010d6b87825 */ /* 0x001fcc00078e00b8 */
[----:B------:R-:W2:Y:S01]  /*2540*/  LDG.E.128 R184, desc[UR16][R184.64] ;  /* 0x00000010b8b87981 */ /* 0x000ea2000c1e1d00 */
[----:B-1----:R-:W-:-:S05]  /*2550*/  IMAD.WIDE.U32 R10, R200, 0x20, R10 ;  /* 0x00000020c80a7825 */ /* 0x002fca00078e000a */
[----:B------:R-:W3:Y:S04]  /*2560*/  LDG.E.128 R188, desc[UR16][R10.64+0x10] ;  /* 0x000010100abc7981 */ /* 0x000ee8000c1e1d00 */
[----:B------:R0:W4:Y:S01]  /*2570*/  LDG.E.128 R12, desc[UR16][R10.64] ;  /* 0x000000100a0c7981 */ /* 0x000122000c1e1d00 */
[----:B------:R-:W-:-:S04]  /*2580*/  ISETP.NE.U32.AND P0, PT, RZ, UR22, PT ;  /* 0x00000016ff007c0c */ /* 0x000fc8000bf05070 */
[----:B------:R-:W-:-:S13]  /*2590*/  ISETP.NE.AND.EX P0, PT, RZ, UR23, PT, P0 ;  /* 0x00000017ff007c0c */ /* 0x000fda000bf05300 */
[----:B0-----:R-:W0:Y:S01]  /*25a0*/  @P0 LDC.64 R10, c[0x0][0x438] ;  /* 0x00010e00ff0a0b82 */ /* 0x001e220000000a00 */
[C---:B--2---:R-:W-:Y:S02]  /*25b0*/  PRMT R229, R187.reuse, 0x7632, R229 ;  /* 0x00007632bbe57816 */ /* 0x044fe400000000e5 */
[----:B------:R-:W-:Y:S02]  /*25c0*/  SHF.L.U32 R194, R187, 0x10, RZ ;  /* 0x00000010bbc27819 */ /* 0x000fe400000006ff */
[----:B------:R-:W2:Y:S01]  /*25d0*/  LDL.LU R187, [R1+0xa8] ;  /* 0x0000a80001bb7983 */ /* 0x000ea20000300800 */
[C---:B------:R-:W-:Y:S01]  /*25e0*/  PRMT R227, R186.reuse, 0x7632, R227 ;  /* 0x00007632bae37816 */ /* 0x040fe200000000e3 */
[----:B------:R-:W-:Y:S02]  /*25f0*/  IMAD.U32 R193, R186, 0x10000, RZ ;  /* 0x00010000bac17824 */ /* 0x000fe400078e00ff */
[----:B---3--:R-:W-:Y:S02]  /*2600*/  FADD.FTZ R186, R190, -UR32 ;  /* 0x80000020beba7e21 */ /* 0x008fe40008010000 */
[----:B------:R-:W3:Y:S01]  /*2610*/  LDL.LU R190, [R1+0x98] ;  /* 0x0000980001be7983 */ /* 0x000ee20000300800 */
[----:B0-----:R-:W-:-:S04]  /*2620*/  @P0 IMAD.WIDE.U32 R10, R200, 0x20, R10 ;  /* 0x00000020c80a0825 */ /* 0x001fc800078e000a */
[----:B----4-:R-:W-:Y:S01]  /*2630*/  FADD.FTZ R16, R12, -UR32 ;  /* 0x800000200c107e21 */ /* 0x010fe20008010000 */
[----:B------:R-:W-:Y:S01]  /*2640*/  FADD.FTZ R14, R14, -UR32 ;  /* 0x800000200e0e7e21 */ /* 0x000fe20008010000 */
[----:B------:R-:W-:Y:S01]  /*2650*/  FADD.FTZ R13, R13, -UR32 ;  /* 0x800000200d0d7e21 */ /* 0x000fe20008010000 */
[----:B------:R-:W5:Y:S01]  /*2660*/  @P0 LDG.E.128 R144, desc[UR16][R10.64] ;  /* 0x000000100a900981 */ /* 0x000f62000c1e1d00 */
[----:B------:R-:W-:Y:S01]  /*2670*/  SHF.L.U32 R192, R185, 0x10, RZ ;  /* 0x00000010b9c07819 */ /* 0x000fe200000006ff */
[----:B------:R-:W-:Y:S02]  /*2680*/  FMUL.FTZ R16, R16, UR30 ;  /* 0x0000001e10107c20 */ /* 0x000fe40008410000 */
[----:B------:R0:W5:Y:S01]  /*2690*/  @P0 LDG.E.128 R148, desc[UR16][R10.64+0x10] ;  /* 0x000010100a940981 */ /* 0x000162000c1e1d00 */
[----:B------:R-:W-:Y:S01]  /*26a0*/  FADD.FTZ R12, R15, -UR32 ;  /* 0x800000200f0c7e21 */ /* 0x000fe20008010000 */
[----:B------:R-:W-:Y:S01]  /*26b0*/  PRMT R195, R184, 0x7632, R195 ;  /* 0x00007632b8c37816 */ /* 0x000fe200000000c3 */
[----:B------:R-:W-:Y:S01]  /*26c0*/  FMUL.FTZ R14, R14, UR30 ;  /* 0x0000001e0e0e7c20 */ /* 0x000fe20008410000 */
[----:B------:R-:W-:Y:S01]  /*26d0*/  PRMT R226, R185, 0x7632, R226 ;  /* 0x00007632b9e27816 */ /* 0x000fe200000000e2 */
[----:B------:R-:W-:Y:S01]  /*26e0*/  FADD.FTZ R185, R188, -UR32 ;  /* 0x80000020bcb97e21 */ /* 0x000fe20008010000 */
[----:B0-----:R-:W-:Y:S01]  /*26f0*/  SHF.L.U32 R11, R184, 0x10, RZ ;  /* 0x00000010b80b7819 */ /* 0x001fe200000006ff */
[----:B------:R-:W-:Y:S01]  /*2700*/  FMUL.FTZ R15, R13, UR30 ;  /* 0x0000001e0d0f7c20 */ /* 0x000fe20008410000 */
[----:B------:R-:W-:Y:S01]  /*2710*/  FADD.FTZ R10, R189, -UR32 ;  /* 0x80000020bd0a7e21 */ /* 0x000fe20008010000 */
[----:B------:R-:W-:Y:S01]  /*2720*/  FADD.FTZ R184, R191, -UR32 ;  /* 0x80000020bfb87e21 */ /* 0x000fe20008010000 */
[----:B------:R-:W-:Y:S01]  /*2730*/  FMUL.FTZ R13, R12, UR30 ;  /* 0x0000001e0c0d7c20 */ /* 0x000fe20008410000 */
[----:B------:R-:W-:Y:S01]  /*2740*/  FFMA.FTZ R230, R14, R192, R230 ;  /* 0x000000c00ee67223 */ /* 0x000fe200000100e6 */
[----:B------:R-:W4:Y:S01]  /*2750*/  LDL R191, [R1+0x144] ;  /* 0x0001440001bf7983 */ /* 0x000f220000100800 */
[----:B------:R-:W-:Y:S01]  /*2760*/  SHF.L.U32 R189, R195, 0x10, RZ ;  /* 0x00000010c3bd7819 */ /* 0x000fe200000006ff */
[----:B------:R-:W-:Y:S01]  /*2770*/  FMUL.FTZ R12, R185, UR30 ;  /* 0x0000001eb90c7c20 */ /* 0x000fe20008410000 */
[----:B------:R-:W-:Y:S01]  /*2780*/  SHF.L.U32 R188, R226, 0x10, RZ ;  /* 0x00000010e2bc7819 */ /* 0x000fe200000006ff */
[----:B------:R-:W4:Y:S01]  /*2790*/  LDL.LU R195, [R1+0xa4] ;  /* 0x0000a40001c37983 */ /* 0x000f220000300800 */
[----:B------:R-:W-:-:S03]  /*27a0*/  FADD.FTZ R98, R98, R192 ;  /* 0x000000c062627221 */ /* 0x000fc60000010000 */
[----:B------:R-:W4:Y:S01]  /*27b0*/  LDL R226, [R1+0x140] ;  /* 0x0001400001e27983 */ /* 0x000f220000100800 */
[----:B------:R-:W-:Y:S01]  /*27c0*/  FMUL.FTZ R232, R232, R11 ;  /* 0x0000000be8e87220 */ /* 0x000fe20000410000 */
[----:B------:R-:W-:Y:S01]  /*27d0*/  FADD.FTZ R92, R92, R193 ;  /* 0x000000c15c5c7221 */ /* 0x000fe20000010000 */
[----:B------:R-:W-:Y:S01]  /*27e0*/  FMUL.FTZ R228, R228, R193 ;  /* 0x000000c1e4e47220 */ /* 0x000fe20000410000 */
[----:B------:R-:W-:Y:S01]  /*27f0*/  FADD.FTZ R96, R96, R11 ;  /* 0x0000000b60607221 */ /* 0x000fe20000010000 */
[----:B------:R-:W-:Y:S01]  /*2800*/  SHF.L.U32 R185, R229, 0x10, RZ ;  /* 0x00000010e5b97819 */ /* 0x000fe200000006ff */
[----:B--2---:R-:W-:-:S05]  /*2810*/  FFMA.FTZ R187, R16, R11, R187 ;  /* 0x0000000b10bb7223 */ /* 0x004fca00000100bb */
[----:B------:R0:W-:Y:S01]  /*2820*/  STL [R1+0xa8], R187 ;  /* 0x0000a8bb01007387 */ /* 0x0001e20000100800 */
[----:B---3--:R-:W-:-:S03]  /*2830*/  FFMA.FTZ R190, R12, R193, R190 ;  /* 0x000000c10cbe7223 */ /* 0x008fc600000100be */
[----:B------:R1:W-:Y:S01]  /*2840*/  STL [R1+0xb0], R230 ;  /* 0x0000b0e601007387 */ /* 0x0003e20000100800 */
[----:B------:R-:W-:Y:S01]  /*2850*/  FMUL.FTZ R11, R186, UR30 ;  /* 0x0000001eba0b7c20 */ /* 0x000fe20008410000 */
[----:B------:R-:W-:Y:S01]  /*2860*/  FADD.FTZ R186, R216, R232 ;  /* 0x000000e8d8ba7221 */ /* 0x000fe20000010000 */
[----:B0-----:R-:W-:Y:S01]  /*2870*/  SHF.L.U32 R187, R227, 0x10, RZ ;  /* 0x00000010e3bb7819 */ /* 0x001fe200000006ff */
[----:B-1----:R-:W-:Y:S02]  /*2880*/  FMUL.FTZ R230, R231, R192 ;  /* 0x000000c0e7e67220 */ /* 0x002fe40000410000 */
[----:B------:R-:W2:Y:S04]  /*2890*/  LDL R231, [R1+0x14c] ;  /* 0x00014c0001e77983 */ /* 0x000ea80000100800 */
[----:B------:R-:W3:Y:S04]  /*28a0*/  LDL R192, [R1+0x13c] ;  /* 0x00013c0001c07983 */ /* 0x000ee80000100800 */
[----:B------:R-:W3:Y:S04]  /*28b0*/  LDL.LU R227, [R1+0x9c] ;  /* 0x00009c0001e37983 */ /* 0x000ee80000300800 */
[----:B------:R-:W3:Y:S04]  /*28c0*/  LDL R193, [R1+0x154] ;  /* 0x0001540001c17983 */ /* 0x000ee80000100800 */
[----:B------:R0:W-:Y:S04]  /*28d0*/  STL [R1+0x98], R190 ;  /* 0x000098be01007387 */ /* 0x0001e80000100800 */
[----:B------:R-:W3:Y:S04]  /*28e0*/  LDL.LU R229, [R1+0xb4] ;  /* 0x0000b40001e57983 */ /* 0x000ee80000300800 */
[----:B------:R-:W3:Y:S01]  /*28f0*/  LDL.LU R216, [R1+0xa0] ;  /* 0x0000a00001d87983 */ /* 0x000ee20000300800 */
[----:B0-----:R-:W-:-:S03]  /*2900*/  FFMA.FTZ R190, R16, R232, R215 ;  /* 0x000000e810be7223 */ /* 0x001fc600000100d7 */
[----:B------:R-:W3:Y:S01]  /*2910*/  LDL.LU R215, [R1+0xac] ;  /* 0x0000ac0001d77983 */ /* 0x000ee20000300800 */
[----:B------:R-:W-:Y:S01]  /*2920*/  FMUL.FTZ R10, R10, UR30 ;  /* 0x0000001e0a0a7c20 */ /* 0x000fe20008410000 */
[----:B------:R-:W-:Y:S01]  /*2930*/  FMUL.FTZ R184, R184, UR30 ;  /* 0x0000001eb8b87c20 */ /* 0x000fe20008410000 */
[----:B------:R-:W-:-:S03]  /*2940*/  FADD.FTZ R99, R99, R188 ;  /* 0x000000bc63637221 */ /* 0x000fc60000010000 */
[----:B----4-:R-:W-:Y:S01]  /*2950*/  FFMA.FTZ R195, R184, R185, R195 ;  /* 0x000000b9b8c37223 */ /* 0x010fe200000100c3 */
[----:B------:R-:W-:Y:S01]  /*2960*/  FADD.FTZ R93, R93, R187 ;  /* 0x000000bb5d5d7221 */ /* 0x000fe20000010000 */
[----:B------:R-:W-:Y:S01]  /*2970*/  FMUL.FTZ R226, R226, R194 ;  /* 0x000000c2e2e27220 */ /* 0x000fe20000410000 */
[----:B------:R-:W-:Y:S01]  /*2980*/  FADD.FTZ R94, R94, R194 ;  /* 0x000000c25e5e7221 */ /* 0x000fe20000010000 */
[----:B------:R-:W-:Y:S01]  /*2990*/  FADD.FTZ R97, R97, R189 ;  /* 0x000000bd61617221 */ /* 0x000fe20000010000 */
[----:B------:R-:W-:Y:S01]  /*29a0*/  FADD.FTZ R95, R95, R185 ;  /* 0x000000b95f5f7221 */ /* 0x000fe20000010000 */
[----:B------:R-:W-:Y:S02]  /*29b0*/  IADD3 R214, PT, PT, R214, 0x80, RZ ;  /* 0x00000080d6d67810 */ /* 0x000fe40007ffe0ff */
[----:B------:R-:W-:Y:S01]  /*29c0*/  IADD3 R200, PT, PT, R200, 0x80, RZ ;  /* 0x00000080c8c87810 */ /* 0x000fe20007ffe0ff */
[----:B--2---:R-:W-:-:S04]  /*29d0*/  FMUL.FTZ R231, R231, R189 ;  /* 0x000000bde7e77220 */ /* 0x004fc80000410000 */
[----:B------:R-:W-:Y:S01]  /*29e0*/  FADD.FTZ R186, R186, R231 ;  /* 0x000000e7baba7221 */ /* 0x000fe20000010000 */
[----:B---3--:R-:W-:Y:S01]  /*29f0*/  FFMA.FTZ R227, R10, R187, R227 ;  /* 0x000000bb0ae37223 */ /* 0x008fe200000100e3 */
[----:B------:R-:W-:Y:S01]  /*2a00*/  FFMA.FTZ R190, R15, R231, R190 ;  /* 0x000000e70fbe7223 */ /* 0x000fe200000100be */
[----:B------:R-:W-:Y:S01]  /*2a10*/  FFMA.FTZ R229, R13, R188, R229 ;  /* 0x000000bc0de57223 */ /* 0x000fe200000100e5 */
[----:B------:R-:W-:Y:S01]  /*2a20*/  FFMA.FTZ R216, R11, R194, R216 ;  /* 0x000000c20bd87223 */ /* 0x000fe200000100d8 */
[----:B------:R-:W-:-:S05]  /*2a30*/  FFMA.FTZ R215, R15, R189, R215 ;  /* 0x000000bd0fd77223 */ /* 0x000fca00000100d7 */
[----:B------:R-:W-:Y:S04]  /*2a40*/  STL [R1+0xac], R215 ;  /* 0x0000acd701007387 */ /* 0x000fe80000100800 */
[----:B------:R-:W-:Y:S04]  /*2a50*/  STL [R1+0xa0], R216 ;  /* 0x0000a0d801007387 */ /* 0x000fe80000100800 */
[----:B------:R0:W-:Y:S01]  /*2a60*/  STL [R1+0xb4], R229 ;  /* 0x0000b4e501007387 */ /* 0x0001e20000100800 */
[----:B------:R-:W-:-:S03]  /*2a70*/  FADD.FTZ R186, R186, R230 ;  /* 0x000000e6baba7221 */ /* 0x000fc60000010000 */
[----:B------:R1:W-:Y:S01]  /*2a80*/  STL [R1+0x9c], R227 ;  /* 0x00009ce301007387 */ /* 0x0003e20000100800 */
[----:B0-----:R-:W-:Y:S01]  /*2a90*/  FMUL.FTZ R229, R193, R188 ;  /* 0x000000bcc1e57220 */ /* 0x001fe20000410000 */
[----:B------:R-:W-:Y:S02]  /*2aa0*/  FMUL.FTZ R188, R191, R185 ;  /* 0x000000b9bfbc7220 */ /* 0x000fe40000410000 */
[----:B------:R0:W-:Y:S01]  /*2ab0*/  STL [R1], R184 ;  /* 0x000000b801007387 */ /* 0x0001e20000100800 */
[----:B------:R-:W-:-:S03]  /*2ac0*/  FFMA.FTZ R190, R14, R230, R190 ;  /* 0x000000e60ebe7223 */ /* 0x000fc600000100be */
[----:B------:R0:W-:Y:S04]  /*2ad0*/  STL [R1+0xa4], R195 ;  /* 0x0000a4c301007387 */ /* 0x0001e80000100800 */
[----:B------:R0:W-:Y:S01]  /*2ae0*/  STL [R1+0x14], R188 ;  /* 0x000014bc01007387 */ /* 0x0001e20000100800 */
[----:B------:R-:W-:Y:S01]  /*2af0*/  FADD.FTZ R186, R186, R229 ;  /* 0x000000e5baba7221 */ /* 0x000fe20000010000 */
[----:B------:R-:W-:Y:S01]  /*2b00*/  FFMA.FTZ R190, R13, R229, R190 ;  /* 0x000000e50dbe7223 */ /* 0x000fe200000100be */
[----:B-1----:R-:W-:Y:S02]  /*2b10*/  FMUL.FTZ R227, R192, R187 ;  /* 0x000000bbc0e37220 */ /* 0x002fe40000410000 */
        /* <DEDUP_REMOVED lines=8> */
.L_x_8197:
[----:B------:R-:W-:Y:S05]  /*2ba0*/  BSYNC.RECONVERGENT B1 ;  /* 0x0000000000017941 */ /* 0x000fea0003800200 */
.L_x_8196:
[----:B------:R-:W-:Y:S04]  /*2bb0*/  BSSY.RECONVERGENT B1, `(.L_x_8198) ;  /* 0x000006e000017945 */ /* 0x000fe80003800200 */
[----:B------:R-:W-:Y:S05]  /*2bc0*/  @!P1 BRA `(.L_x_8199) ;  /* 0x0000000400b09947 */ /* 0x000fea0003800000 */
[----:B------:R-:W0:Y:S01]  /*2bd0*/  LDC.64 R184, c[0x0][0x428] ;  /* 0x00010a00ffb87b82 */ /* 0x000e220000000a00 */
[----:B------:R-:W2:Y:S04]  /*2be0*/  LDL R225, [R1+0x128] ;  /* 0x0001280001e17983 */ /* 0x000ea80000100800 */
[----:B------:R-:W3:Y:S03]  /*2bf0*/  LDL R223, [R1+0x130] ;  /* 0x0001300001df7983 */ /* 0x000ee60000100800 */
        /* <DEDUP_REMOVED lines=11> */
[----:B--2---:R-:W-:Y:S01]  /*2cb0*/  PRMT R220, R185, 0x7632, R220 ;  /* 0x00007632b9dc7816 */ /* 0x004fe200000000dc */
[----:B------:R-:W-:Y:S01]  /*2cc0*/  IMAD.U32 R195, R187, 0x10000, RZ ;  /* 0x00010000bbc37824 */ /* 0x000fe200078e00ff */
[----:B------:R-:W-:Y:S02]  /*2cd0*/  SHF.L.U32 R193, R185, 0x10, RZ ;  /* 0x00000010b9c17819 */ /* 0x000fe400000006ff */
[----:B------:R-:W-:Y:S02]  /*2ce0*/  PRMT R222, R187, 0x7632, R222 ;  /* 0x00007632bbde7816 */ /* 0x000fe400000000de */
[----:B------:R-:W2:Y:S01]  /*2cf0*/  LDL.LU R187, [R1+0x90] ;  /* 0x0000900001bb7983 */ /* 0x000ea20000300800 */
[----:B---3--:R-:W-:-:S03]  /*2d00*/  FADD.FTZ R185, R188, -UR32 ;  /* 0x80000020bcb97e21 */ /* 0x008fc60008010000 */
[----:B------:R-:W3:Y:S01]  /*2d10*/  LDL.LU R188, [R1+0x88] ;  /* 0x0000880001bc7983 */ /* 0x000ee20000300800 */
[----:B0-----:R-:W-:-:S04]  /*2d20*/  @P0 IMAD.WIDE.U32 R8, R200, 0x20, R8 ;  /* 0x00000020c8080825 */ /* 0x001fc800078e0008 */
[----:B----4-:R-:W-:Y:S01]  /*2d30*/  FADD.FTZ R6, R6, -UR32 ;  /* 0x8000002006067e21 */ /* 0x010fe20008010000 */
[----:B------:R-:W-:Y:S01]  /*2d40*/  FADD.FTZ R192, R7, -UR32 ;  /* 0x8000002007c07e21 */ /* 0x000fe20008010000 */
[----:B------:R-:W5:Y:S01]  /*2d50*/  @P0 LDG.E.128 R152, desc[UR16][R8.64] ;  /* 0x0000001008980981 */ /* 0x000f62000c1e1d00 */
[----:B------:R-:W-:-:S03]  /*2d60*/  PRMT R219, R184, 0x7632, R219 ;  /* 0x00007632b8db7816 */ /* 0x000fc600000000db */
[----:B------:R0:W5:Y:S01]  /*2d70*/  @P0 LDG.E.128 R156, desc[UR16][R8.64+0x10] ;  /* 0x00001010089c0981 */ /* 0x000162000c1e1d00 */
[----:B------:R-:W-:Y:S01]  /*2d80*/  PRMT R221, R186, 0x7632, R221 ;  /* 0x00007632badd7816 */ /* 0x000fe200000000dd */
[----:B------:R-:W-:Y:S01]  /*2d90*/  FMUL.FTZ R7, R6, UR30 ;  /* 0x0000001e06077c20 */ /* 0x000fe20008410000 */
[----:B------:R-:W-:Y:S01]  /*2da0*/  SHF.L.U32 R194, R186, 0x10, RZ ;  /* 0x00000010bac27819 */ /* 0x000fe200000006ff */
[----:B------:R-:W-:Y:S01]  /*2db0*/  FADD.FTZ R186, R190, -UR32 ;  /* 0x80000020beba7e21 */ /* 0x000fe20008010000 */
[----:B0-----:R-:W-:Y:S01]  /*2dc0*/  FADD.FTZ R9, R4, -UR32 ;  /* 0x8000002004097e21 */ /* 0x001fe20008010000 */
[----:B------:R-:W-:Y:S01]  /*2dd0*/  SHF.L.U32 R4, R184, 0x10, RZ ;  /* 0x00000010b8047819 */ /* 0x000fe200000006ff */
[----:B------:R-:W-:Y:S01]  /*2de0*/  FADD.FTZ R184, R191, -UR32 ;  /* 0x80000020bfb87e21 */ /* 0x000fe20008010000 */
[----:B------:R-:W-:Y:S01]  /*2df0*/  FADD.FTZ R3, R189, -UR32 ;  /* 0x80000020bd037e21 */ /* 0x000fe20008010000 */
[----:B------:R-:W-:Y:S01]  /*2e00*/  FMUL.FTZ R9, R9, UR30 ;  /* 0x0000001e09097c20 */ /* 0x000fe20008410000 */
[----:B------:R-:W4:Y:S01]  /*2e10*/  LDL R190, [R1+0x118] ;  /* 0x0001180001be7983 */ /* 0x000f220000100800 */
[----:B------:R-:W-:Y:S01]  /*2e20*/  FMUL.FTZ R6, R192, UR30 ;  /* 0x0000001ec0067c20 */ /* 0x000fe20008410000 */
[----:B------:R-:W-:-:S02]  /*2e30*/  SHF.L.U32 R189, R219, 0x10, RZ ;  /* 0x00000010dbbd7819 */ /* 0x000fc400000006ff */
[----:B------:R-:W4:Y:S01]  /*2e40*/  LDL R191, [R1+0x124] ;  /* 0x0001240001bf7983 */ /* 0x000f220000100800 */
[----:B------:R-:W-:Y:S01]  /*2e50*/  FADD.FTZ R88, R88, R4 ;  /* 0x0000000458587221 */ /* 0x000fe20000010000 */
[-C--:B------:R-:W-:Y:S02]  /*2e60*/  FMUL.FTZ R225, R225, R4.reuse ;  /* 0x00000004e1e17220 */ /* 0x080fe40000410000 */
[----:B------:R-:W4:Y:S04]  /*2e70*/  LDL.LU R192, [R1+0x84] ;  /* 0x0000840001c07983 */ /* 0x000f280000300800 */
[----:B------:R-:W4:Y:S01]  /*2e80*/  LDL R219, [R1+0x120] ;  /* 0x0001200001db7983 */ /* 0x000f220000100800 */
[----:B---3--:R-:W-:-:S03]  /*2e90*/  FFMA.FTZ R188, R9, R4, R188 ;  /* 0x0000000409bc7223 */ /* 0x008fc600000100bc */
[----:B------:R-:W3:Y:S01]  /*2ea0*/  LDL.LU R4, [R1+0x78] ;  /* 0x0000780001047983 */ /* 0x000ee20000300800 */
[----:B------:R-:W-:Y:S01]  /*2eb0*/  FADD.FTZ R5, R5, -UR32 ;  /* 0x8000002005057e21 */ /* 0x000fe20008010000 */
[----:B--2---:R-:W-:-:S03]  /*2ec0*/  FFMA.FTZ R187, R7, R193, R187 ;  /* 0x000000c107bb7223 */ /* 0x004fc600000100bb */
[----:B------:R-:W-:Y:S01]  /*2ed0*/  FMUL.FTZ R8, R5, UR30 ;  /* 0x0000001e05087c20 */ /* 0x000fe20008410000 */
[----:B------:R-:W-:Y:S01]  /*2ee0*/  FMUL.FTZ R5, R185, UR30 ;  /* 0x0000001eb9057c20 */ /* 0x000fe20008410000 */
[----:B------:R0:W-:Y:S01]  /*2ef0*/  STL [R1+0x88], R188 ;  /* 0x000088bc01007387 */ /* 0x0001e20000100800 */
[----:B------:R-:W-:Y:S01]  /*2f00*/  FADD.FTZ R90, R90, R193 ;  /* 0x000000c15a5a7221 */ /* 0x000fe20000010000 */
[----:B------:R-:W-:Y:S01]  /*2f10*/  FMUL.FTZ R223, R223, R193 ;  /* 0x000000c1dfdf7220 */ /* 0x000fe20000410000 */
[----:B------:R-:W-:Y:S01]  /*2f20*/  FADD.FTZ R84, R84, R194 ;  /* 0x000000c254547221 */ /* 0x000fe20000010000 */
[----:B0-----:R-:W-:Y:S02]  /*2f30*/  SHF.L.U32 R188, R220, 0x10, RZ ;  /* 0x00000010dcbc7819 */ /* 0x001fe400000006ff */
[----:B------:R-:W2:Y:S04]  /*2f40*/  LDL.LU R220, [R1+0x7c] ;  /* 0x00007c0001dc7983 */ /* 0x000ea80000300800 */
[----:B------:R-:W2:Y:S04]  /*2f50*/  LDL R193, [R1+0x134] ;  /* 0x0001340001c17983 */ /* 0x000ea80000100800 */
[----:B------:R0:W-:Y:S01]  /*2f60*/  STL [R1+0x90], R187 ;  /* 0x000090bb01007387 */ /* 0x0001e20000100800 */
[----:B------:R-:W-:-:S02]  /*2f70*/  SHF.L.U32 R185, R222, 0x10, RZ ;  /* 0x00000010deb97819 */ /* 0x000fc400000006ff */
[----:B0-----:R-:W-:Y:S01]  /*2f80*/  SHF.L.U32 R187, R221, 0x10, RZ ;  /* 0x00000010ddbb7819 */ /* 0x001fe200000006ff */
[-C--:B----4-:R-:W-:Y:S01]  /*2f90*/  FMUL.FTZ R221, R190, R194.reuse ;  /* 0x000000c2bedd7220 */ /* 0x090fe20000410000 */
[----:B---3--:R-:W-:Y:S02]  /*2fa0*/  FFMA.FTZ R4, R5, R194, R4 ;  /* 0x000000c205047223 */ /* 0x008fe40000010004 */
[----:B------:R-:W3:Y:S04]  /*2fb0*/  LDL.LU R194, [R1+0x94] ;  /* 0x0000940001c27983 */ /* 0x000ee80000300800 */
[----:B------:R0:W-:Y:S04]  /*2fc0*/  STL [R1+0x78], R4 ;  /* 0x0000780401007387 */ /* 0x0001e80000100800 */
[----:B------:R-:W4:Y:S01]  /*2fd0*/  LDL.LU R222, [R1+0x80] ;  /* 0x0000800001de7983 */ /* 0x000f220000300800 */
[----:B0-----:R-:W-:Y:S01]  /*2fe0*/  FMUL.FTZ R4, R186, UR30 ;  /* 0x0000001eba047c20 */ /* 0x001fe20008410000 */
[----:B------:R-:W-:-:S02]  /*2ff0*/  FADD.FTZ R186, R216, R225 ;  /* 0x000000e1d8ba7221 */ /* 0x000fc40000010000 */
[----:B------:R-:W4:Y:S01]  /*3000*/  LDL.LU R216, [R1+0x8c] ;  /* 0x00008c0001d87983 */ /* 0x000f220000300800 */
[----:B------:R-:W-:-:S04]  /*3010*/  FMUL.FTZ R3, R3, UR30 ;  /* 0x0000001e03037c20 */ /* 0x000fc80008410000 */
[----:B--2---:R-:W-:Y:S01]  /*3020*/  FFMA.FTZ R220, R3, R187, R220 ;  /* 0x000000bb03dc7223 */ /* 0x004fe200000100dc */
[----:B------:R-:W-:Y:S01]  /*3030*/  FFMA.FTZ R190, R9, R225, R215 ;  /* 0x000000e109be7223 */ /* 0x000fe200000100d7 */
[----:B------:R-:W-:-:S04]  /*3040*/  FMUL.FTZ R224, R224, R189 ;  /* 0x000000bde0e07220 */ /* 0x000fc80000410000 */
[----:B------:R-:W-:Y:S01]  /*3050*/  FADD.FTZ R186, R186, R224 ;  /* 0x000000e0baba7221 */ /* 0x000fe20000010000 */
[----:B------:R-:W-:-:S03]  /*3060*/  FFMA.FTZ R190, R8, R224, R190 ;  /* 0x000000e008be7223 */ /* 0x000fc600000100be */
[----:B------:R-:W-:Y:S01]  /*3070*/  FADD.FTZ R186, R186, R223 ;  /* 0x000000dfbaba7221 */ /* 0x000fe20000010000 */
[----:B------:R-:W-:Y:S01]  /*3080*/  FFMA.FTZ R190, R7, R223, R190 ;  /* 0x000000df07be7223 */ /* 0x000fe200000100be */
[----:B------:R-:W-:Y:S01]  /*3090*/  FADD.FTZ R85, R85, R187 ;  /* 0x000000bb55557221 */ /* 0x000fe20000010000 */
[-C--:B------:R-:W-:Y:S01]  /*30a0*/  FMUL.FTZ R219, R219, R195.reuse ;  /* 0x000000c3dbdb7220 */ /* 0x080fe20000410000 */
[----:B------:R-:W-:Y:S01]  /*30b0*/  FADD.FTZ R86, R86, R195 ;  /* 0x000000c356567221 */ /* 0x000fe20000010000 */
[----:B------:R-:W-:Y:S01]  /*30c0*/  FADD.FTZ R89, R89, R189 ;  /* 0x000000bd59597221 */ /* 0x000fe20000010000 */
[----:B------:R-:W-:Y:S01]  /*30d0*/  FADD.FTZ R91, R91, R188 ;  /* 0x000000bc5b5b7221 */ /* 0x000fe20000010000 */
[----:B------:R-:W-:Y:S01]  /*30e0*/  FADD.FTZ R87, R87, R185 ;  /* 0x000000b957577221 */ /* 0x000fe20000010000 */
[----:B------:R-:W-:Y:S02]  /*30f0*/  IADD3 R214, PT, PT, R214, 0x80, RZ ;  /* 0x00000080d6d67810 */ /* 0x000fe40007ffe0ff */
[----:B------:R-:W-:Y:S01]  /*3100*/  IADD3 R200, PT, PT, R200, 0x80, RZ ;  /* 0x00000080c8c87810 */ /* 0x000fe20007ffe0ff */
[----:B---3--:R-:W-:Y:S01]  /*3110*/  FFMA.FTZ R194, R6, R188, R194 ;  /* 0x000000bc06c27223 */ /* 0x008fe200000100c2 */
[----:B----4-:R-:W-:Y:S01]  /*3120*/  FFMA.FTZ R222, R4, R195, R222 ;  /* 0x000000c304de7223 */ /* 0x010fe200000100de */
[----:B------:R-:W-:-:S05]  /*3130*/  FFMA.FTZ R216, R8, R189, R216 ;  /* 0x000000bd08d87223 */ /* 0x000fca00000100d8 */
[----:B------:R-:W-:Y:S04]  /*3140*/  STL [R1+0x8c], R216 ;  /* 0x00008cd801007387 */ /* 0x000fe80000100800 */
[----:B------:R-:W-:Y:S04]  /*3150*/  STL [R1+0x80], R222 ;  /* 0x000080de01007387 */ /* 0x000fe80000100800 */
[----:B------:R-:W-:Y:S04]  /*3160*/  STL [R1+0x94], R194 ;  /* 0x000094c201007387 */ /* 0x000fe80000100800 */
[----:B------:R0:W-:Y:S02]  /*3170*/  STL [R1+0x7c], R220 ;  /* 0x00007cdc01007387 */ /* 0x0001e40000100800 */
[----:B0-----:R-:W-:Y:S01]  /*3180*/  FMUL.FTZ R220, R252, R187 ;  /* 0x000000bbfcdc7220 */ /* 0x001fe20000410000 */
[----:B------:R-:W-:Y:S01]  /*3190*/  FMUL.FTZ R252, R184, UR30 ;  /* 0x0000001eb8fc7c20 */ /* 0x000fe20008410000 */
[----:B------:R-:W-:-:S03]  /*31a0*/  FMUL.FTZ R184, R191, R185 ;  /* 0x000000b9bfb87220 */ /* 0x000fc60000410000 */
[----:B------:R-:W-:Y:S01]  /*31b0*/  FFMA.FTZ R192, R252, R185, R192 ;  /* 0x000000b9fcc07223 */ /* 0x000fe200000100c0 */
[----:B------:R-:W-:-:S04]  /*31c0*/  FMUL.FTZ R222, R193, R188 ;  /* 0x000000bcc1de7220 */ /* 0x000fc80000410000 */
        /* <DEDUP_REMOVED lines=12> */
.L_x_8199:
[----:B------:R-:W-:Y:S05]  /*3290*/  BSYNC.RECONVERGENT B1 ;  /* 0x0000000000017941 */ /* 0x000fea0003800200 */
.L_x_8198:
[----:B------:R-:W-:Y:S05]  /*32a0*/  @!P2 BRA `(.L_x_8200) ;  /* 0x00000008004ca947 */ /* 0x000fea0003800000 */
[----:B------:R-:W0:Y:S01]  /*32b0*/  LDC.64 R192, c[0x0][0x3a8] ;  /* 0x0000ea00ffc07b82 */ /* 0x000e220000000a00 */
[----:B------:R-:W2:Y:S04]  /*32c0*/  LDL R217, [R1+0x108] ;  /* 0x0001080001d97983 */ /* 0x000ea80000100800 */
[----:B------:R-:W3:Y:S03]  /*32d0*/  LDL R210, [R1+0x110] ;  /* 0x0001100001d27983 */ /* 0x000ee60000100800 */
[----:B------:R-:W1:Y:S01]  /*32e0*/  LDC.64 R188, c[0x0][0x428] ;  /* 0x00010a00ffbc7b82 */ /* 0x000e620000000a00 */
[----:B0-----:R-:W-:-:S05]  /*32f0*/  IMAD.WIDE.U32 R192, R200, 0x20, R192 ;  /* 0x00000020c8c07825 */ /* 0x001fca00078e00c0 */
[----:B------:R-:W4:Y:S01]  /*3300*/  LDG.E.128 R184, desc[UR16][R192.64] ;  /* 0x00000010c0b87981 */ /* 0x000f22000c1e1d00 */
[----:B-1----:R-:W-:Y:S01]  /*3310*/  IMAD.WIDE.U32 R188, R214, 0x10, R188 ;  /* 0x00000010d6bc7825 */ /* 0x002fe200078e00bc */
[----:B------:R-:W-:Y:S02]  /*3320*/  ISETP.NE.U32.AND P0, PT, RZ, UR22, PT ;  /* 0x00000016ff007c0c */ /* 0x000fe4000bf05070 */
[----:B------:R-:W3:Y:S04]  /*3330*/  LDL R214, [R1+0x104] ;  /* 0x0001040001d67983 */ /* 0x000ee80000100800 */
        /* <DEDUP_REMOVED lines=11> */
[----:B------:R-:W-:Y:S01]  /*33f0*/  FMUL.FTZ R218, R204, UR30 ;  /* 0x0000001eccda7c20 */ /* 0x000fe20008410000 */
[----:B--2---:R-:W-:-:S02]  /*3400*/  PRMT R208, R190, 0x7632, R208 ;  /* 0x00007632bed07816 */ /* 0x004fc400000000d0 */
[----:B------:R-:W-:Y:S01]  /*3410*/  SHF.L.U32 R187, R190, 0x10, RZ ;  /* 0x00000010bebb7819 */ /* 0x000fe200000006ff */
[----:B---3--:R-:W-:Y:S01]  /*3420*/  FADD.FTZ R190, R192, -UR32 ;  /* 0x80000020c0be7e21 */ /* 0x008fe20008010000 */
[C---:B------:R-:W-:Y:S01]  /*3430*/  PRMT R207, R189.reuse, 0x7632, R207 ;  /* 0x00007632bdcf7816 */ /* 0x040fe200000000cf */
[----:B------:R-:W2:Y:S01]  /*3440*/  LDL.LU R192, [R1+0x64] ;  /* 0x0000640001c07983 */ /* 0x000ea20000300800 */
[----:B------:R-:W-:Y:S01]  /*3450*/  SHF.L.U32 R186, R189, 0x10, RZ ;  /* 0x00000010bdba7819 */ /* 0x000fe200000006ff */
[----:B------:R-:W-:Y:S01]  /*3460*/  FADD.FTZ R184, R193, -UR32 ;  /* 0x80000020c1b87e21 */ /* 0x000fe20008010000 */
[----:B------:R-:W-:Y:S01]  /*3470*/  FADD.FTZ R189, R194, -UR32 ;  /* 0x80000020c2bd7e21 */ /* 0x000fe20008010000 */
[----:B------:R-:W3:Y:S01]  /*3480*/  LDL R193, [R1+0xfc] ;  /* 0x0000fc0001c17983 */ /* 0x000ee20000100800 */
[----:B------:R-:W-:Y:S01]  /*3490*/  FADD.FTZ R185, R195, -UR32 ;  /* 0x80000020c3b97e21 */ /* 0x000fe20008010000 */
[----:B------:R-:W-:Y:S02]  /*34a0*/  FMUL.FTZ R213, R200, UR30 ;  /* 0x0000001ec8d57c20 */ /* 0x000fe40008410000 */
[----:B------:R-:W4:Y:S01]  /*34b0*/  LDL.LU R194, [R1+0x5c] ;  /* 0x00005c0001c27983 */ /* 0x000f220000300800 */
[----:B------:R-:W-:-:S03]  /*34c0*/  FMUL.FTZ R211, R202, UR30 ;  /* 0x0000001ecad37c20 */ /* 0x000fc60008410000 */
[----:B------:R-:W2:Y:S04]  /*34d0*/  LDL R195, [R1+0x114] ;  /* 0x0001140001c37983 */ /* 0x000ea80000100800 */
[----:B------:R-:W3:Y:S04]  /*34e0*/  LDL R204, [R1+0xf8] ;  /* 0x0000f80001cc7983 */ /* 0x000ee80000100800 */
[----:B------:R-:W4:Y:S04]  /*34f0*/  LDL.LU R200, [R1+0x74] ;  /* 0x0000740001c87983 */ /* 0x000f280000300800 */
[----:B------:R-:W2:Y:S01]  /*3500*/  LDL.LU R202, [R1+0x68] ;  /* 0x0000680001ca7983 */ /* 0x000ea20000300800 */
[----:B------:R-:W-:-:S02]  /*3510*/  PRMT R206, R188, 0x7632, R206 ;  /* 0x00007632bcce7816 */ /* 0x000fc400000000ce */
[----:B------:R-:W-:Y:S01]  /*3520*/  SHF.L.U32 R188, R188, 0x10, RZ ;  /* 0x00000010bcbc7819 */ /* 0x000fe200000006ff */
[----:B------:R-:W-:Y:S01]  /*3530*/  FMUL.FTZ R209, R203, UR30 ;  /* 0x0000001ecbd17c20 */ /* 0x000fe20008410000 */
[C---:B------:R-:W-:Y:S01]  /*3540*/  PRMT R212, R191.reuse, 0x7632, R212 ;  /* 0x00007632bfd47816 */ /* 0x040fe200000000d4 */
[----:B------:R-:W3:Y:S01]  /*3550*/  LDL.LU R203, [R1+0x58] ;  /* 0x0000580001cb7983 */ /* 0x000ee20000300800 */
[----:B------:R-:W-:Y:S01]  /*3560*/  SHF.L.U32 R205, R191, 0x10, RZ ;  /* 0x00000010bfcd7819 */ /* 0x000fe200000006ff */
[----:B------:R-:W-:Y:S02]  /*3570*/  IMAD.U32 R191, R206, 0x10000, RZ ;  /* 0x00010000cebf7824 */ /* 0x000fe400078e00ff */
[----:B------:R-:W-:Y:S01]  /*3580*/  FADD.FTZ R80, R80, R188 ;  /* 0x000000bc50507221 */ /* 0x000fe20000010000 */
[-C--:B------:R-:W-:Y:S01]  /*3590*/  FMUL.FTZ R217, R217, R188.reuse ;  /* 0x000000bcd9d97220 */ /* 0x080fe20000410000 */
[----:B------:R-:W4:Y:S01]  /*35a0*/  LDL R206, [R1+0x100] ;  /* 0x0001000001ce7983 */ /* 0x000f220000100800 */
[----:B--2---:R-:W-:Y:S01]  /*35b0*/  FFMA.FTZ R202, R218, R188, R202 ;  /* 0x000000bcdaca7223 */ /* 0x004fe200000100ca */
[----:B------:R-:W-:-:S02]  /*35c0*/  SHF.L.U32 R188, R207, 0x10, RZ ;  /* 0x00000010cfbc7819 */ /* 0x000fc400000006ff */
[----:B------:R-:W2:Y:S04]  /*35d0*/  LDL.LU R207, [R1+0x60] ;  /* 0x0000600001cf7983 */ /* 0x000ea80000300800 */
[----:B------:R0:W-:Y:S02]  /*35e0*/  STL [R1+0x68], R202 ;  /* 0x000068ca01007387 */ /* 0x0001e40000100800 */
[----:B0-----:R-:W-:Y:S02]  /*35f0*/  FMUL.FTZ R202, R190, UR30 ;  /* 0x0000001ebeca7c20 */ /* 0x001fe40008410000 */
[----:B------:R-:W4:Y:S02]  /*3600*/  LDL.LU R190, [R1+0x70] ;  /* 0x0000700001be7983 */ /* 0x000f240000300800 */
[----:B---3--:R-:W-:Y:S01]  /*3610*/  FFMA.FTZ R203, R202, R187, R203 ;  /* 0x000000bbcacb7223 */ /* 0x008fe200000100cb */
[----:B------:R-:W-:Y:S01]  /*3620*/  FADD.FTZ R82, R82, R186 ;  /* 0x000000ba52527221 */ /* 0x000fe20000010000 */
[-C--:B------:R-:W-:Y:S01]  /*3630*/  FMUL.FTZ R210, R210, R186.reuse ;  /* 0x000000bad2d27220 */ /* 0x080fe20000410000 */
[----:B----4-:R-:W-:Y:S01]  /*3640*/  FFMA.FTZ R190, R211, R186, R190 ;  /* 0x000000bad3be7223 */ /* 0x010fe200000100be */
[----:B------:R-:W-:-:S04]  /*3650*/  SHF.L.U32 R186, R212, 0x10, RZ ;  /* 0x00000010d4ba7819 */ /* 0x000fc800000006ff */
[----:B------:R0:W-:Y:S02]  /*3660*/  STL [R1+0x70], R190 ;  /* 0x000070be01007387 */ /* 0x0001e40000100800 */
[----:B0-----:R-:W-:Y:S02]  /*3670*/  SHF.L.U32 R190, R208, 0x10, RZ ;  /* 0x00000010d0be7819 */ /* 0x001fe400000006ff */
[----:B------:R-:W3:Y:S04]  /*3680*/  LDL R208, [R1+0x10c] ;  /* 0x00010c0001d07983 */ /* 0x000ee80000100800 */
[----:B------:R0:W-:Y:S04]  /*3690*/  STL [R1+0x58], R203 ;  /* 0x000058cb01007387 */ /* 0x0001e80000100800 */
[----:B------:R-:W4:Y:S01]  /*36a0*/  LDL.LU R212, [R1+0x6c] ;  /* 0x00006c0001d47983 */ /* 0x000f220000300800 */
[----:B0-----:R-:W-:Y:S01]  /*36b0*/  FMUL.FTZ R203, R204, R187 ;  /* 0x000000bbcccb7220 */ /* 0x001fe20000410000 */
[----:B------:R-:W-:-:S04]  /*36c0*/  FMUL.FTZ R204, R189, UR30 ;  /* 0x0000001ebdcc7c20 */ /* 0x000fc80008410000 */
[----:B--2---:R-:W-:Y:S01]  /*36d0*/  FFMA.FTZ R207, R204, R205, R207 ;  /* 0x000000cdcccf7223 */ /* 0x004fe200000100cf */
[----:B------:R-:W-:Y:S01]  /*36e0*/  FMUL.FTZ R185, R185, UR30 ;  /* 0x0000001eb9b97c20 */ /* 0x000fe20008410000 */
[----:B------:R-:W-:Y:S01]  /*36f0*/  FADD.FTZ R76, R76, R187 ;  /* 0x000000bb4c4c7221 */ /* 0x000fe20000010000 */
[-C--:B------:R-:W-:Y:S01]  /*3700*/  FFMA.FTZ R200, R209, R188.reuse, R200 ;  /* 0x000000bcd1c87223 */ /* 0x080fe200000100c8 */
[----:B------:R-:W-:Y:S01]  /*3710*/  FADD.FTZ R78, R78, R205 ;  /* 0x000000cd4e4e7221 */ /* 0x000fe20000010000 */
[----:B------:R-:W-:Y:S01]  /*3720*/  FADD.FTZ R187, R216, R217 ;  /* 0x000000d9d8bb7221 */ /* 0x000fe20000010000 */
[----:B------:R-:W-:Y:S01]  /*3730*/  FFMA.FTZ R189, R218, R217, R215 ;  /* 0x000000d9dabd7223 */ /* 0x000fe200000100d7 */
[----:B------:R-:W-:Y:S01]  /*3740*/  FMUL.FTZ R205, R206, R205 ;  /* 0x000000cdcecd7220 */ /* 0x000fe20000410000 */
[----:B------:R-:W-:Y:S01]  /*3750*/  FADD.FTZ R83, R83, R188 ;  /* 0x000000bc53537221 */ /* 0x000fe20000010000 */
[----:B------:R-:W-:Y:S01]  /*3760*/  FMUL.FTZ R206, R195, R188 ;  /* 0x000000bcc3ce7220 */ /* 0x000fe20000410000 */
[-C--:B------:R-:W-:Y:S01]  /*3770*/  FFMA.FTZ R192, R185, R186.reuse, R192 ;  /* 0x000000bab9c07223 */ /* 0x080fe200000100c0 */
[----:B------:R-:W-:Y:S01]  /*3780*/  FMUL.FTZ R188, R214, R186 ;  /* 0x000000bad6bc7220 */ /* 0x000fe20000410000 */
[----:B------:R-:W-:Y:S01]  /*3790*/  FADD.FTZ R81, R81, R191 ;  /* 0x000000bf51517221 */ /* 0x000fe20000010000 */
[----:B------:R-:W-:Y:S01]  /*37a0*/  FADD.FTZ R77, R77, R190 ;  /* 0x000000be4d4d7221 */ /* 0x000fe20000010000 */
[----:B------:R-:W-:Y:S01]  /*37b0*/  FADD.FTZ R79, R79, R186 ;  /* 0x000000ba4f4f7221 */ /* 0x000fe20000010000 */
[----:B----4-:R-:W-:-:S05]  /*37c0*/  FFMA.FTZ R212, R213, R191, R212 ;  /* 0x000000bfd5d47223 */ /* 0x010fca00000100d4 */
[----:B------:R3:W-:Y:S04]  /*37d0*/  STL [R1+0x6c], R212 ;  /* 0x00006cd401007387 */ /* 0x0007e80000100800 */
[----:B------:R0:W-:Y:S01]  /*37e0*/  STL [R1+0x60], R207 ;  /* 0x000060cf01007387 */ /* 0x0001e20000100800 */
[----:B---3--:R-:W-:Y:S01]  /*37f0*/  FMUL.FTZ R212, R208, R191 ;  /* 0x000000bfd0d47220 */ /* 0x008fe20000410000 */
[----:B0-----:R-:W-:-:S04]  /*3800*/  FMUL.FTZ R207, R184, UR30 ;  /* 0x0000001eb8cf7c20 */ /* 0x001fc80008410000 */
[----:B------:R-:W-:Y:S01]  /*3810*/  FFMA.FTZ R194, R207, R190, R194 ;  /* 0x000000becfc27223 */ /* 0x000fe200000100c2 */
[----:B------:R-:W-:Y:S01]  /*3820*/  FADD.FTZ R187, R187, R212 ;  /* 0x000000d4bbbb7221 */ /* 0x000fe20000010000 */
[----:B------:R-:W-:Y:S01]  /*3830*/  FFMA.FTZ R189, R213, R212, R189 ;  /* 0x000000d4d5bd7223 */ /* 0x000fe200000100bd */
[----:B------:R0:W-:Y:S04]  /*3840*/  STL [R1+0x74], R200 ;  /* 0x000074c801007387 */ /* 0x0001e80000100800 */
[----:B------:R0:W-:Y:S01]  /*3850*/  STL [R1+0x5c], R194 ;  /* 0x00005cc201007387 */ /* 0x0001e20000100800 */
[----:B------:R-:W-:Y:S01]  /*3860*/  FADD.FTZ R187, R187, R210 ;  /* 0x000000d2bbbb7221 */ /* 0x000fe20000010000 */
[----:B------:R-:W-:Y:S02]  /*3870*/  FFMA.FTZ R189, R211, R210, R189 ;  /* 0x000000d2d3bd7223 */ /* 0x000fe400000100bd */
[----:B------:R0:W-:Y:S04]  /*3880*/  STL [R1+0xc], R185 ;  /* 0x00000cb901007387 */ /* 0x0001e80000100800 */
[----:B------:R0:W-:Y:S04]  /*3890*/  STL [R1+0x64], R192 ;  /* 0x000064c001007387 */ /* 0x0001e80000100800 */
[----:B------:R0:W-:Y:S01]  /*38a0*/  STL [R1+0x8], R188 ;  /* 0x000008bc01007387 */ /* 0x0001e20000100800 */
        /* <DEDUP_REMOVED lines=11> */
[----:B0-----:R-:W-:Y:S06]  /*3960*/  BRA `(.L_x_8200) ;  /* 0x00000000009c7947 */ /* 0x001fec0003800000 */
.L_x_8191:
        /* <DEDUP_REMOVED lines=14> */
[----:B------:R-:W2:Y:S01]  /*3a50*/  @P1 LDC.64 R188, c[0x0][0x438] ;  /* 0x00010e00ffbc1b82 */ /* 0x000ea20000000a00 */
[----:B------:R-:W-:-:S07]  /*3a60*/  ISETP.GE.U32.AND P3, PT, R2, 0x200, PT ;  /* 0x000002000200780c */ /* 0x000fce0003f66070 */
[----:B------:R-:W3:Y:S01]  /*3a70*/  @P2 LDC.64 R192, c[0x0][0x438] ;  /* 0x00010e00ffc02b82 */ /* 0x000ee20000000a00 */
[C---:B-1----:R-:W-:Y:S01]  /*3a80*/  @P0 IMAD.WIDE.U32 R184, R186.reuse, 0x20, R184 ;  /* 0x00000020bab80825 */ /* 0x042fe200078e00b8 */
[----:B0-----:R-:W-:-:S04]  /*3a90*/  @P0 IADD3 R186, PT, PT, R186, 0x80, RZ ;  /* 0x00000080baba0810 */ /* 0x001fc80007ffe0ff */
[----:B------:R-:W5:Y:S04]  /*3aa0*/  @P0 LDG.E.128 R32, desc[UR16][R184.64] ;  /* 0x00000010b8200981 */ /* 0x000f68000c1e1d00 */
[----:B------:R2:W5:Y:S01]  /*3ab0*/  @P0 LDG.E.128 R28, desc[UR16][R184.64+0x10] ;  /* 0x00001010b81c0981 */ /* 0x000562000c1e1d00 */
[----:B------:R-:W-:Y:S01]  /*3ac0*/  ISETP.GE.U32.AND P0, PT, R2, 0x280, PT ;  /* 0x000002800200780c */ /* 0x000fe20003f06070 */
[C---:B--2---:R-:W-:Y:S02]  /*3ad0*/  @P1 IMAD.WIDE.U32 R184, R186.reuse, 0x20, R188 ;  /* 0x00000020bab81825 */ /* 0x044fe400078e00bc */
[----:B------:R-:W0:Y:S01]  /*3ae0*/  @P3 LDC.64 R188, c[0x0][0x438] ;  /* 0x00010e00ffbc3b82 */ /* 0x000e220000000a00 */
[----:B------:R-:W-:Y:S02]  /*3af0*/  @P1 IADD3 R186, PT, PT, R186, 0x80, RZ ;  /* 0x00000080baba1810 */ /* 0x000fe40007ffe0ff */
[----:B------:R-:W5:Y:S04]  /*3b00*/  @P1 LDG.E.128 R24, desc[UR16][R184.64] ;  /* 0x00000010b8181981 */ /* 0x000f68000c1e1d00 */
[----:B------:R3:W5:Y:S03]  /*3b10*/  @P1 LDG.E.128 R20, desc[UR16][R184.64+0x10] ;  /* 0x00001010b8141981 */ /* 0x000766000c1e1d00 */
[----:B------:R-:W1:Y:S01]  /*3b20*/  @P0 LDC.64 R190, c[0x0][0x438] ;  /* 0x00010e00ffbe0b82 */ /* 0x000e620000000a00 */
        /* <DEDUP_REMOVED lines=11> */
.L_x_8200:
[----:B------:R-:W-:Y:S05]  /*3be0*/  BSYNC.RECONVERGENT B0 ;  /* 0x0000000000007941 */ /* 0x000fea0003800200 */
.L_x_8190:
        /* <DEDUP_REMOVED lines=32> */
.L_x_8202:
[----:B------:R-:W-:Y:S05]  /*3df0*/  BSYNC.RECONVERGENT B0 ;  /* 0x0000000000007941 */ /* 0x000fea0003800200 */
.L_x_8201:
        /* <DEDUP_REMOVED lines=42> */
[----:B0-----:R-:W-:-:S06]  /*40a0*/  IMAD.WIDE.U32 R168, R186, 0x10, R168 ;  /* 0x00000010baa87825 */ /* 0x001fcc00078e00a8 */
[----:B------:R-:W5:Y:S02]  /*40b0*/  LDG.E.128 R168, desc[UR16][R168.64] ;  /* 0x00000010a8a87981 */ /* 0x000f64000c1e1d00 */
.L_x_8205:
        /* <DEDUP_REMOVED lines=17> */
.L_x_8208:
        /* <DEDUP_REMOVED lines=14> */
.L_x_8209:
        /* <DEDUP_REMOVED lines=13> */
.L_x_8210:
        /* <DEDUP_REMOVED lines=14> */
.L_x_8211:
        /* <DEDUP_REMOVED lines=13> */
.L_x_8212:
        /* <DEDUP_REMOVED lines=14> */
.L_x_8213:
        /* <DEDUP_REMOVED lines=13> */
.L_x_8214:
        /* <DEDUP_REMOVED lines=17> */
.L_x_8207:
        /* <DEDUP_REMOVED lines=53> */
.L_x_8216:
        /* <DEDUP_REMOVED lines=14> */
.L_x_8217:
        /* <DEDUP_REMOVED lines=13> */
.L_x_8218:
        /* <DEDUP_REMOVED lines=14> */
.L_x_8219:
        /* <DEDUP_REMOVED lines=13> */
.L_x_8220:
[----:B------:R-:W-:Y:S05]  /*4ea0*/  BRA.U !UP3, `(.L_x_8221) ;  /* 0x000000010b347547 */ /* 0x000fea000b800000 */
        /* <DEDUP_REMOVED lines=10> */
[----:B------:R-:W-:-:S05]  /*4f50*/  FMUL.FTZ R184, R137, R184 ;  /* 0x000000b889b87220 */ /* 0x000fca0000410000 */
[----:B------:R-:W-:-:S04]  /*4f60*/  F2FP.BF16.F32.PACK_AB R184, RZ, R184 ;  /* 0x000000b8ffb8723e */ /* 0x000fc800000010ff */
[----:B------:R-:W-:-:S07]  /*4f70*/  PRMT R174, R174, 0x5410, R184 ;  /* 0x00005410aeae7816 */ /* 0x000fce00000000b8 */
.L_x_8221:
        /* <DEDUP_REMOVED lines=13> */
.L_x_8222:
[----:B------:R-:W-:Y:S05]  /*5050*/  BRA.U !UP3, `(.L_x_8215) ;  /* 0x000000110b207547 */ /* 0x000fea000b800000 */
        /* <DEDUP_REMOVED lines=8> */
.L_x_8206:
        /* <DEDUP_REMOVED lines=8> */
[----:B------:R-:W-:-:S05]  /*5160*/  MOV R185, R32 ;  /* 0x0000002000b97202 */ /* 0x000fca0000000f00 */
[----:B------:R-:W-:-:S04]  /*5170*/  @P0 FFMA.FTZ R184, R0, R184, UR9 ;  /* 0x0000000900b80e23 */ /* 0x000fc800080100b8 */
[----:B------:R-:W-:-:S04]  /*5180*/  @P2 FADD.FTZ R184, R201, -R184 ;  /* 0x800000b8c9b82221 */ /* 0x000fc80000010000 */
[----:B------:R-:W-:-:S04]  /*5190*/  @P3 FFMA.FTZ R185, R184, UR30, R32 ;  /* 0x0000001eb8b93c23 */ /* 0x000fc80008010020 */
[----:B------:R-:W-:Y:S01]  /*51a0*/  FMUL.FTZ R184, R185, UR29 ;  /* 0x0000001db9b87c20 */ /* 0x000fe20008410000 */
[----:B-----5:R-:W-:-:S05]  /*51b0*/  SHF.L.U32 R185, R168, 0x10, RZ ;  /* 0x00000010a8b97819 */ /* 0x020fca00000006ff */
[-C--:B------:R-:W-:Y:S01]  /*51c0*/  FFMA.FTZ R72, R185, R184.reuse, R72 ;  /* 0x000000b8b9487223 */ /* 0x080fe20000010048 */
[----:B------:R-:W-:-:S05]  /*51d0*/  FMUL.FTZ R184, R140, R184 ;  /* 0x000000b88cb87220 */ /* 0x000fca0000410000 */
[----:B------:R-:W-:-:S04]  /*51e0*/  F2FP.BF16.F32.PACK_AB R184, RZ, R184 ;  /* 0x000000b8ffb8723e */ /* 0x000fc800000010ff */
[----:B------:R-:W-:-:S07]  /*51f0*/  PRMT R172, R184, 0x7610, R172 ;  /* 0x00007610b8ac7816 */ /* 0x000fce00000000ac */
.L_x_8224:
[----:B------:R-:W-:Y:S05]  /*5200*/  BRA.U !UP3, `(.L_x_8225) ;  /* 0x000000010b3c7547 */ /* 0x000fea000b800000 */
[----:B------:R-:W-:Y:S02]  /*5210*/  PLOP3.LUT P0, PT, PT, PT, UP2, 0x80, 0x8 ;  /* 0x000000000008781c */ /* 0x000fe40003f0f028 */
[----:B------:R-:W-:Y:S02]  /*5220*/  PLOP3.LUT P2, PT, PT, PT, UP2, 0x80, 0x8 ;  /* 0x000000000008781c */ /* 0x000fe40003f4f028 */
[----:B------:R-:W-:Y:S02]  /*5230*/  MOV R184, UR8 ;  /* 0x0000000800b87c02 */ /* 0x000fe40008000f00 */
[----:B------:R-:W-:-:S07]  /*5240*/  PLOP3.LUT P3, PT, PT, PT, UP2, 0x80, 0x8 ;  /* 0x000000000008781c */ /* 0x000fce0003f6f028 */
[----:B------:R-:W-:-:S04]  /*5250*/  @P0 FFMA.FTZ R184, R251, R184, UR9 ;  /* 0x00000009fbb80e23 */ /* 0x000fc800080100b8 */
[----:B------:R-:W-:Y:S01]  /*5260*/  @P2 FADD.FTZ R185, R250, -R184 ;  /* 0x800000b8fab92221 */ /* 0x000fe20000010000 */
[----:B------:R-:W-:-:S03]  /*5270*/  MOV R184, R33 ;  /* 0x0000002100b87202 */ /* 0x000fc60000000f00 */
        /* <DEDUP_REMOVED lines=8> */
.L_x_8225:
[----:B------:R-:W-:Y:S05]  /*5300*/  BRA.U !UP3, `(.L_x_8226) ;  /* 0x000000010b387547 */ /* 0x000fea000b800000 */
[----:B------:R-:W-:Y:S01]  /*5310*/  PLOP3.LUT P0, PT, PT, PT, UP2, 0x80, 0x8 ;  /* 0x000000000008781c */ /* 0x000fe20003f0f028 */
[----:B------:R-:W-:Y:S01]  /*5320*/  IMAD.MOV.U32 R185, RZ, RZ, R34 ;  /* 0x000000ffffb97224 */ /* 0x000fe200078e0022 */
[----:B------:R-:W-:Y:S02]  /*5330*/  PLOP3.LUT P2, PT, PT, PT, UP2, 0x80, 0x8 ;  /* 0x000000000008781c */ /* 0x000fe40003f4f028 */
[----:B------:R-:W-:Y:S02]  /*5340*/  MOV R184, UR8 ;  /* 0x0000000800b87c02 */ /* 0x000fe40008000f00 */
[----:B------:R-:W-:-:S07]  /*5350*/  PLOP3.LUT P3, PT, PT, PT, UP2, 0x80, 0x8 ;  /* 0x000000000008781c */ /* 0x000fce0003f6f028 */
        /* <DEDUP_REMOVED lines=9> */
.L_x_8226:
        /* <DEDUP_REMOVED lines=16> */
.L_x_8227:
        /* <DEDUP_REMOVED lines=15> */
.L_x_8228:
        /* <DEDUP_REMOVED lines=16> */
.L_x_8229:
[----:B------:R-:W-:Y:S05]  /*56e0*/  BRA.U !UP3, `(.L_x_8230) ;  /* 0x000000010b387547 */ /* 0x000fea000b800000 */
[----:B------:R-:W-:Y:S01]  /*56f0*/  PLOP3.LUT P0, PT, PT, PT, UP2, 0x80, 0x8 ;  /* 0x000000000008781c */ /* 0x000fe20003f0f028 */
[----:B------:R-:W-:Y:S01]  /*5700*/  IMAD.U32 R184, RZ, RZ, UR8 ;  /* 0x00000008ffb87e24 */ /* 0x000fe2000f8e00ff */
[----:B------:R-:W-:Y:S02]  /*5710*/  PLOP3.LUT P2, PT, PT, PT, UP2, 0x80, 0x8 ;  /* 0x000000000008781c */ /* 0x000fe40003f4f028 */
[----:B------:R-:W-:Y:S02]  /*5720*/  PLOP3.LUT P3, PT, PT, PT, UP2, 0x80, 0x8 ;  /* 0x000000000008781c */ /* 0x000fe40003f6f028 */
[----:B------:R-:W-:-:S07]  /*5730*/  MOV R185, R30 ;  /* 0x0000001e00b97202 */ /* 0x000fce0000000f00 */
        /* <DEDUP_REMOVED lines=9> */
.L_x_8230:
[----:B------:R-:W-:Y:S05]  /*57d0*/  BRA.U !UP3, `(.L_x_8215) ;  /* 0x000000090b407547 */ /* 0x000fea000b800000 */
[----:B------:R-:W2:Y:S04]  /*57e0*/  LDL R188, [R1+0x20] ;  /* 0x0000200001bc7983 */ /* 0x000ea80000100800 */
[----:B------:R-:W3:Y:S01]  /*57f0*/  LDL R185, [R1+0x1c] ;  /* 0x00001c0001b97983 */ /* 0x000ee20000100800 */
[----:B------:R-:W-:Y:S02]  /*5800*/  PLOP3.LUT P0, PT, PT, PT, UP2, 0x80, 0x8 ;  /* 0x000000000008781c */ /* 0x000fe40003f0f028 */
[----:B------:R-:W-:Y:S02]  /*5810*/  PLOP3.LUT P2, PT, PT, PT, UP2, 0x80, 0x8 ;  /* 0x000000000008781c */ /* 0x000fe40003f4f028 */
[----:B------:R-:W-:Y:S02]  /*5820*/  MOV R184, UR8 ;  /* 0x0000000800b87c02 */ /* 0x000fe40008000f00 */
[----:B------:R-:W-:-:S07]  /*5830*/  PLOP3.LUT P3, PT, PT, PT, UP2, 0x80, 0x8 ;  /* 0x000000000008781c */ /* 0x000fce0003f6f028 */
[----:B--2---:R-:W-:-:S04]  /*5840*/  @P0 FFMA.FTZ R184, R188, R184, UR9 ;  /* 0x00000009bcb80e23 */ /* 0x004fc800080100b8 */
[----:B---3--:R-:W-:Y:S01]  /*5850*/  @P2 FADD.FTZ R185, R185, -R184 ;  /* 0x800000b8b9b92221 */ /* 0x008fe20000010000 */
        /* <DEDUP_REMOVED lines=10> */
.L_x_8223:
[----:B------:R-:W-:Y:S01]  /*5900*/  PLOP3.LUT P0, PT, PT, PT, UP2, 0x80, 0x8 ;  /* 0x000000000008781c */ /* 0x000fe20003f0f028 */
[----:B------:R-:W-:Y:S01]  /*5910*/  IMAD.MOV.U32 R179, RZ, RZ, R35 ;  /* 0x000000ffffb37224 */ /* 0x000fe200078e0023 */
[----:B------:R-:W-:Y:S02]  /*5920*/  PLOP3.LUT P2, PT, PT, PT, UP2, 0x80, 0x8 ;  /* 0x000000000008781c */ /* 0x000fe40003f4f028 */
[----:B------:R-:W-:Y:S02]  /*5930*/  MOV R176, UR8 ;  /* 0x0000000800b07c02 */ /* 0x000fe40008000f00 */
[----:B------:R-:W-:Y:S02]  /*5940*/  PLOP3.LUT P3, PT, PT, PT, UP2, 0x80, 0x8 ;  /* 0x000000000008781c */ /* 0x000fe40003f6f028 */
[----:B------:R-:W-:Y:S02]  /*5950*/  MOV R177, R33 ;  /* 0x0000002100b17202 */ /* 0x000fe40000000f00 */
[----:B------:R-:W-:-:S02]  /*5960*/  MOV R178, R34 ;  /* 0x0000002200b27202 */ /* 0x000fc40000000f00 */
[----:B------:R-:W-:Y:S01]  /*5970*/  MOV R180, R28 ;  /* 0x0000001c00b47202 */ /* 0x000fe20000000f00 */
[----:B------:R-:W-:Y:S01]  /*5980*/  @P0 FFMA.FTZ R176, R251, R176, UR9 ;  /* 0x00000009fbb00e23 */ /* 0x000fe200080100b0 */
[----:B------:R-:W-:Y:S02]  /*5990*/  PLOP3.LUT P0, PT, PT, PT, UP2, 0x80, 0x8 ;  /* 0x000000000008781c */ /* 0x000fe40003f0f028 */
[----:B------:R-:W-:Y:S01]  /*59a0*/  PLOP3.LUT P4, PT, PT, PT, UP2, 0x80, 0x8 ;  /* 0x000000000008781c */ /* 0x000fe20003f8f028 */
        /* <DEDUP_REMOVED lines=38> */
.L_x_8231:
        /* <DEDUP_REMOVED lines=8> */
.L_x_8232:
[----:B------:R-:W-:Y:S05]  /*5c90*/  BRA.U !UP3, `(.L_x_8233) ;  /* 0x000000010b187547 */ /* 0x000fea000b800000 */
[----:B-----5:R-:W-:Y:S01]  /*5ca0*/  SHF.L.U32 R181, R169, 0x10, RZ ;  /* 0x00000010a9b57819 */ /* 0x020fe200000006ff */
[----:B------:R-:W-:-:S04]  /*5cb0*/  FMUL.FTZ R182, R178, UR29 ;  /* 0x0000001db2b67c20 */ /* 0x000fc80008410000 */
[-C--:B------:R-:W-:Y:S01]  /*5cc0*/  FFMA.FTZ R74, R181, R182.reuse, R74 ;  /* 0x000000b6b54a7223 */ /* 0x080fe2000001004a */
[----:B------:R-:W-:-:S05]  /*5cd0*/  FMUL.FTZ R181, R142, R182 ;  /* 0x000000b68eb57220 */ /* 0x000fca0000410000 */
[----:B------:R-:W-:-:S04]  /*5ce0*/  F2FP.BF16.F32.PACK_AB R181, RZ, R181 ;  /* 0x000000b5ffb5723e */ /* 0x000fc800000010ff */
[----:B------:R-:W-:-:S07]  /*5cf0*/  PRMT R173, R181, 0x7610, R173 ;  /* 0x00007610b5ad7816 */ /* 0x000fce00000000ad */
.L_x_8233:
        /* <DEDUP_REMOVED lines=8> */
.L_x_8234:
[----:B------:R-:W-:Y:S05]  /*5d80*/  BRA.U !UP3, `(.L_x_8235) ;  /* 0x000000010b187547 */ /* 0x000fea000b800000 */
[----:B-----5:R-:W-:Y:S01]  /*5d90*/  SHF.L.U32 R181, R170, 0x10, RZ ;  /* 0x00000010aab57819 */ /* 0x020fe200000006ff */
[----:B------:R-:W-:-:S04]  /*5da0*/  FMUL.FTZ R182, R180, UR29 ;  /* 0x0000001db4b67c20 */ /* 0x000fc80008410000 */
[-C--:B------:R-:W-:Y:S01]  /*5db0*/  FFMA.FTZ R68, R181, R182.reuse, R68 ;  /* 0x000000b6b5447223 */ /* 0x080fe20000010044 */
[----:B------:R-:W-:-:S05]  /*5dc0*/  FMUL.FTZ R181, R136, R182 ;  /* 0x000000b688b57220 */ /* 0x000fca0000410000 */
[----:B------:R-:W-:-:S04]  /*5dd0*/  F2FP.BF16.F32.PACK_AB R181, RZ, R181 ;  /* 0x000000b5ffb5723e */ /* 0x000fc800000010ff */
[----:B------:R-:W-:-:S07]  /*5de0*/  PRMT R174, R181, 0x7610, R174 ;  /* 0x00007610b5ae7816 */ /* 0x000fce00000000ae */
.L_x_8235:
[----:B------:R-:W-:Y:S02]  /*5df0*/  MOV R181, UR8 ;  /* 0x0000000800b57c02 */ /* 0x000fe40008000f00 */
[----:B------:R-:W-:Y:S02]  /*5e00*/  PLOP3.LUT P2, PT, PT, PT, UP2, 0x80, 0x8 ;  /* 0x000000000008781c */ /* 0x000fe40003f4f028 */
[----:B------:R-:W-:Y:S01]  /*5e10*/  PLOP3.LUT P3, PT, PT, PT, UP2, 0x80, 0x8 ;  /* 0x000000000008781c */ /* 0x000fe20003f6f028 */
[----:B------:R-:W-:Y:S01]  /*5e20*/  @P4 FFMA.FTZ R181, R243, R181, UR9 ;  /* 0x00000009f3b54e23 */ /* 0x000fe200080100b5 */
[----:B------:R-:W-:-:S03]  /*5e30*/  PLOP3.LUT P4, PT, PT, PT, UP2, 0x80, 0x8 ;  /* 0x000000000008781c */ /* 0x000fc60003f8f028 */
[----:B------:R-:W-:Y:S01]  /*5e40*/  @P0 FADD.FTZ R182, R242, -R181 ;  /* 0x800000b5f2b60221 */ /* 0x000fe20000010000 */
[----:B------:R-:W-:-:S05]  /*5e50*/  IMAD.MOV.U32 R181, RZ, RZ, R29 ;  /* 0x000000ffffb57224 */ /* 0x000fca00078e001d */
        /* <DEDUP_REMOVED lines=9> */
.L_x_8236:
        /* <DEDUP_REMOVED lines=9> */
[----:B-----5:R-:W-:Y:S01]  /*5f80*/  SHF.L.U32 R183, R171, 0x10, RZ ;  /* 0x00000010abb77819 */ /* 0x020fe200000006ff */
[----:B------:R-:W-:-:S04]  /*5f90*/  FMUL.FTZ R184, R182, UR29 ;  /* 0x0000001db6b87c20 */ /* 0x000fc80008410000 */
[-C--:B------:R-:W-:Y:S01]  /*5fa0*/  FFMA.FTZ R70, R183, R184.reuse, R70 ;  /* 0x000000b8b7467223 */ /* 0x080fe20000010046 */
[----:B------:R-:W-:-:S05]  /*5fb0*/  FMUL.FTZ R183, R138, R184 ;  /* 0x000000b88ab77220 */ /* 0x000fca0000410000 */
[----:B------:R-:W-:-:S04]  /*5fc0*/  F2FP.BF16.F32.PACK_AB R183, RZ, R183 ;  /* 0x000000b7ffb7723e */ /* 0x000fc800000010ff */
[----:B------:R-:W-:-:S07]  /*5fd0*/  PRMT R175, R183, 0x7610, R175 ;  /* 0x00007610b7af7816 */ /* 0x000fce00000000af */
.L_x_8237:
        /* <DEDUP_REMOVED lines=16> */
.L_x_8215:
[----:B------:R-:W-:Y:S01]  /*60e0*/  ISETP.NE.U32.AND P0, PT, RZ, UR4, PT ;  /* 0x00000004ff007c0c */ /* 0x000fe2000bf05070 */
[----:B------:R-:W0:Y:S01]  /*60f0*/  @UP3 LDCU.64 UR6, c[0x0][0x468] ;  /* 0x00008d00ff0637ac */ /* 0x000e220008000a00 */
[----:B------:R-:W-:Y:S02]  /*6100*/  PLOP3.LUT P2, PT, PT, PT, UP3, 0x80, 0x8 ;  /* 0x000000000008781c */ /* 0x000fe40003f4f038 */
[----:B------:R-:W-:-:S13]  /*6110*/  ISETP.NE.AND.EX P0, PT, RZ, UR5, PT, P0 ;  /* 0x00000005ff007c0c */ /* 0x000fda000bf05300 */
[----:B------:R-:W1:Y:S02]  /*6120*/  @P0 LDC.64 R184, c[0x0][0x478] ;  /* 0x00011e00ffb80b82 */ /* 0x000e640000000a00 */
[C---:B-1----:R-:W-:Y:S01]  /*6130*/  @P0 IMAD.WIDE.U32 R184, R187.reuse, 0x20, R184 ;  /* 0x00000020bbb80825 */ /* 0x042fe200078e00b8 */
[----:B------:R-:W-:-:S04]  /*6140*/  IADD3 R187, PT, PT, R187, 0x80, RZ ;  /* 0x00000080bbbb7810 */ /* 0x000fc80007ffe0ff */
[----:B------:R-:W-:Y:S04]  /*6150*/  @P0 STG.E.128 desc[UR16][R184.64], R176 ;  /* 0x000000b0b8000986 */ /* 0x000fe8000c101d10 */
[----:B------:R1:W-:Y:S01]  /*6160*/  @P0 STG.E.128 desc[UR16][R184.64+0x10], R180 ;  /* 0x000010b4b8000986 */ /* 0x0003e2000c101d10 */
[----:B------:R-:W-:Y:S01]  /*6170*/  PLOP3.LUT P0, PT, PT, PT, UP3, 0x80, 0x8 ;  /* 0x000000000008781c */ /* 0x000fe20003f0f038 */
[----:B-1----:R-:W-:-:S12]  /*6180*/  HFMA2 R184, -RZ, RZ, 0, 9.5367431640625e-07 ;  /* 0x00000010ffb87431 */ /* 0x002fd800000001ff */
[C---:B0-----:R-:W-:Y:S01]  /*6190*/  @P0 IMAD.WIDE.U32 R184, R186.reuse, R184, UR6 ;  /* 0x00000006bab80e25 */ /* 0x041fe2000f8e00b8 */
[----:B------:R-:W-:-:S04]  /*61a0*/  IADD3 R186, PT, PT, R186, 0x80, RZ ;  /* 0x00000080baba7810 */ /* 0x000fc80007ffe0ff */
[----:B------:R0:W-:Y:S03]  /*61b0*/  @P2 STG.E.128 desc[UR16][R184.64], R172 ;  /* 0x000000acb8002986 */ /* 0x0001e6000c101d10 */
.L_x_8204:
[----:B------:R-:W-:Y:S05]  /*61c0*/  BSYNC.RECONVERGENT B0 ;  /* 0x0000000000007941 */ /* 0x000fea0003800200 */
.L_x_8203:
        /* <DEDUP_REMOVED lines=9> */
.L_x_8240:
        /* <DEDUP_REMOVED lines=8> */
[----:B------:R-:W-:Y:S02]  /*62e0*/  PLOP3.LUT P3, PT, PT, PT, UP2, 0x80, 0x8 ;  /* 0x000000000008781c */ /* 0x000fe40003f6f028 */
[----:B------:R-:W-:Y:S02]  /*62f0*/  PLOP3.LUT P6, PT, PT, PT, UP2, 0x80, 0x8 ;  /* 0x000000000008781c */ /* 0x000fe40003fcf028 */
[----:B------:R-:W-:Y:S02]  /*6300*/  MOV R177, R25 ;  /* 0x0000001900b17202 */ /* 0x000fe40000000f00 */
[----:B------:R-:W-:-:S02]  /*6310*/  MOV R178, R26 ;  /* 0x0000001a00b27202 */ /* 0x000fc40000000f00 */
[----:B------:R-:W-:Y:S01]  /*6320*/  MOV R179, R27 ;  /* 0x0000001b00b37202 */ /* 0x000fe20000000f00 */
[----:B------:R-:W-:Y:S01]  /*6330*/  @P4 FFMA.FTZ R176, R198, R176, UR9 ;  /* 0x00000009c6b04e23 */ /* 0x000fe200080100b0 */
[----:B------:R-:W-:Y:S02]  /*6340*/  PLOP3.LUT P4, PT, PT, PT, UP2, 0x80, 0x8 ;  /* 0x000000000008781c */ /* 0x000fe40003f8f028 */
[----:B------:R-:W-:Y:S01]  /*6350*/  MOV R180, R20 ;  /* 0x0000001400b47202 */ /* 0x000fe20000000f00 */
        /* <DEDUP_REMOVED lines=32> */
[----:B-----5:R-:W-:Y:S01]  /*6560*/  SHF.L.U32 R181, R168, 0x10, RZ ;  /* 0x00000010a8b57819 */ /* 0x020fe200000006ff */
[----:B------:R-:W-:-:S04]  /*6570*/  FMUL.FTZ R182, R176, UR29 ;  /* 0x0000001db0b67c20 */ /* 0x000fc80008410000 */
[-C--:B------:R-:W-:Y:S01]  /*6580*/  FFMA.FTZ R64, R181, R182.reuse, R64 ;  /* 0x000000b6b5407223 */ /* 0x080fe20000010040 */
[----:B------:R-:W-:-:S05]  /*6590*/  FMUL.FTZ R181, R132, R182 ;  /* 0x000000b684b57220 */ /* 0x000fca0000410000 */
[----:B------:R-:W-:-:S04]  /*65a0*/  F2FP.BF16.F32.PACK_AB R181, RZ, R181 ;  /* 0x000000b5ffb5723e */ /* 0x000fc800000010ff */
[----:B0-----:R-:W-:-:S07]  /*65b0*/  PRMT R172, R181, 0x7610, R172 ;  /* 0x00007610b5ac7816 */ /* 0x001fce00000000ac */
.L_x_8243:
[----:B------:R-:W-:Y:S05]  /*65c0*/  BRA.U !UP3, `(.L_x_8244) ;  /* 0x000000010b1c7547 */ /* 0x000fea000b800000 */
[----:B-----5:R-:W-:Y:S01]  /*65d0*/  PRMT R181, R168, 0x7632, R181 ;  /* 0x00007632a8b57816 */ /* 0x020fe200000000b5 */
[----:B------:R-:W-:-:S04]  /*65e0*/  FMUL.FTZ R182, R177, UR29 ;  /* 0x0000001db1b67c20 */ /* 0x000fc80008410000 */
[----:B------:R-:W-:-:S04]  /*65f0*/  IMAD.U32 R181, R181, 0x10000, RZ ;  /* 0x00010000b5b57824 */ /* 0x000fc800078e00ff */
[----:B------:R-:W-:Y:S01]  /*6600*/  FFMA.FTZ R65, R182, R181, R65 ;  /* 0x000000b5b6417223 */ /* 0x000fe20000010041 */
[----:B------:R-:W-:-:S05]  /*6610*/  FMUL.FTZ R181, R133, R182 ;  /* 0x000000b685b57220 */ /* 0x000fca0000410000 */
[----:B------:R-:W-:-:S04]  /*6620*/  F2FP.BF16.F32.PACK_AB R181, RZ, R181 ;  /* 0x000000b5ffb5723e */ /* 0x000fc800000010ff */
[----:B0-----:R-:W-:-:S07]  /*6630*/  PRMT R172, R172, 0x5410, R181 ;  /* 0x00005410acac7816 */ /* 0x001fce00000000b5 */
.L_x_8244:
[----:B------:R-:W-:Y:S05]  /*6640*/  BRA.U !UP3, `(.L_x_8245) ;  /* 0x000000010b187547 */ /* 0x000fea000b800000 */
[----:B-----5:R-:W-:Y:S01]  /*6650*/  SHF.L.U32 R181, R169, 0x10, RZ ;  /* 0x00000010a9b57819 */ /* 0x020fe200000006ff */
[----:B------:R-:W-:-:S04]  /*6660*/  FMUL.FTZ R182, R178, UR29 ;  /* 0x0000001db2b67c20 */ /* 0x000fc80008410000 */
[-C--:B------:R-:W-:Y:S01]  /*6670*/  FFMA.FTZ R66, R181, R182.reuse, R66 ;  /* 0x000000b6b5427223 */ /* 0x080fe20000010042 */
[----:B------:R-:W-:-:S05]  /*6680*/  FMUL.FTZ R181, R134, R182 ;  /* 0x000000b686b57220 */ /* 0x000fca0000410000 */
[----:B------:R-:W-:-:S04]  /*6690*/  F2FP.BF16.F32.PACK_AB R181, RZ, R181 ;  /* 0x000000b5ffb5723e */ /* 0x000fc800000010ff */
[----:B0-----:R-:W-:-:S07]  /*66a0*/  PRMT R173, R181, 0x7610, R173 ;  /* 0x00007610b5ad7816 */ /* 0x001fce00000000ad */
.L_x_8245:
[----:B------:R-:W-:Y:S05]  /*66b0*/  BRA.U !UP3, `(.L_x_8246) ;  /* 0x000000010b1c7547 */ /* 0x000fea000b800000 */
[----:B-----5:R-:W-:Y:S01]  /*66c0*/  PRMT R181, R169, 0x7632, R181 ;  /* 0x00007632a9b57816 */ /* 0x020fe200000000b5 */
[----:B------:R-:W-:-:S03]  /*66d0*/  FMUL.FTZ R182, R179, UR29 ;  /* 0x0000001db3b67c20 */ /* 0x000fc60008410000 */
[----:B------:R-:W-:-:S05]  /*66e0*/  SHF.L.U32 R181, R181, 0x10, RZ ;  /* 0x00000010b5b57819 */ /* 0x000fca00000006ff */
[----:B------:R-:W-:Y:S01]  /*66f0*/  FFMA.FTZ R67, R182, R181, R67 ;  /* 0x000000b5b6437223 */ /* 0x000fe20000010043 */
[----:B------:R-:W-:-:S05]  /*6700*/  FMUL.FTZ R181, R135, R182 ;  /* 0x000000b687b57220 */ /* 0x000fca0000410000 */
[----:B------:R-:W-:-:S04]  /*6710*/  F2FP.BF16.F32.PACK_AB R181, RZ, R181 ;  /* 0x000000b5ffb5723e */ /* 0x000fc800000010ff */
[----:B0-----:R-:W-:-:S07]  /*6720*/  PRMT R173, R173, 0x5410, R181 ;  /* 0x00005410adad7816 */ /* 0x001fce00000000b5 */
.L_x_8246:
[----:B------:R-:W-:Y:S05]  /*6730*/  BRA.U !UP3, `(.L_x_8247) ;  /* 0x000000010b187547 */ /* 0x000fea000b800000 */
[----:B-----5:R-:W-:Y:S01]  /*6740*/  SHF.L.U32 R181, R170, 0x10, RZ ;  /* 0x00000010aab57819 */ /* 0x020fe200000006ff */
[----:B------:R-:W-:-:S04]  /*6750*/  FMUL.FTZ R182, R180, UR29 ;  /* 0x0000001db4b67c20 */ /* 0x000fc80008410000 */
[-C--:B------:R-:W-:Y:S01]  /*6760*/  FFMA.FTZ R60, R181, R182.reuse, R60 ;  /* 0x000000b6b53c7223 */ /* 0x080fe2000001003c */
[----:B------:R-:W-:-:S05]  /*6770*/  FMUL.FTZ R181, R128, R182 ;  /* 0x000000b680b57220 */ /* 0x000fca0000410000 */
[----:B------:R-:W-:-:S04]  /*6780*/  F2FP.BF16.F32.PACK_AB R181, RZ, R181 ;  /* 0x000000b5ffb5723e */ /* 0x000fc800000010ff */
[----:B0-----:R-:W-:-:S07]  /*6790*/  PRMT R174, R181, 0x7610, R174 ;  /* 0x00007610b5ae7816 */ /* 0x001fce00000000ae */
.L_x_8247:
        /* <DEDUP_REMOVED lines=15> */
[----:B0-----:R-:W-:-:S07]  /*6890*/  PRMT R174, R174, 0x5410, R182 ;  /* 0x00005410aeae7816 */ /* 0x001fce00000000b6 */
.L_x_8248:
        /* <DEDUP_REMOVED lines=10> */
[----:B0-----:R-:W-:-:S04]  /*6940*/  FMUL.FTZ R184, R182, UR29 ;  /* 0x0000001db6b87c20 */ /* 0x001fc80008410000 */
[-C--:B------:R-:W-:Y:S01]  /*6950*/  FFMA.FTZ R62, R183, R184.reuse, R62 ;  /* 0x000000b8b73e7223 */ /* 0x080fe2000001003e */
[----:B------:R-:W-:-:S05]  /*6960*/  FMUL.FTZ R183, R130, R184 ;  /* 0x000000b882b77220 */ /* 0x000fca0000410000 */
[----:B------:R-:W-:-:S04]  /*6970*/  F2FP.BF16.F32.PACK_AB R183, RZ, R183 ;  /* 0x000000b7ffb7723e */ /* 0x000fc800000010ff */
[----:B------:R-:W-:-:S07]  /*6980*/  PRMT R175, R183, 0x7610, R175 ;  /* 0x00007610b7af7816 */ /* 0x000fce00000000af */
.L_x_8249:
[----:B0-----:R-:W2:Y:S04]  /*6990*/  LDL R185, [R1+0x4] ;  /* 0x0000040001b97983 */ /* 0x001ea80000100800 */
[----:B------:R-:W3:Y:S01]  /*69a0*/  LDL R184, [R1+0x18] ;  /* 0x0000180001b87983 */ /* 0x000ee20000100800 */
[----:B------:R-:W-:Y:S02]  /*69b0*/  MOV R183, UR8 ;  /* 0x0000000800b77c02 */ /* 0x000fe40008000f00 */
[----:B------:R-:W-:-:S03]  /*69c0*/  PLOP3.LUT P5, PT, PT, PT, UP2, 0x80, 0x8 ;  /* 0x000000000008781c */ /* 0x000fc60003faf028 */
[----:B--2---:R-:W-:-:S04]  /*69d0*/  @P3 FFMA.FTZ R183, R185, R183, UR9 ;  /* 0x00000009b9b73e23 */ /* 0x004fc800080100b7 */
[----:B---3--:R-:W-:Y:S01]  /*69e0*/  @P4 FADD.FTZ R184, R184, -R183 ;  /* 0x800000b7b8b84221 */ /* 0x008fe20000010000 */
        /* <DEDUP_REMOVED lines=11> */
.L_x_8242:
[----:B------:R-:W-:Y:S05]  /*6aa0*/  BRA.U !UP3, `(.L_x_8251) ;  /* 0x000000010b387547 */ /* 0x000fea000b800000 */
[----:B------:R-:W-:Y:S02]  /*6ab0*/  PLOP3.LUT P3, PT, PT, PT, UP2, 0x80, 0x8 ;  /* 0x000000000008781c */ /* 0x000fe40003f6f028 */
[----:B------:R-:W-:Y:S02]  /*6ac0*/  PLOP3.LUT P4, PT, PT, PT, UP2, 0x80, 0x8 ;  /* 0x000000000008781c */ /* 0x000fe40003f8f028 */
[----:B0-----:R-:W-:Y:S02]  /*6ad0*/  MOV R184, UR8 ;  /* 0x0000000800b87c02 */ /* 0x001fe40008000f00 */
        /* <DEDUP_REMOVED lines=11> */
.L_x_8251:
[----:B------:R-:W-:Y:S05]  /*6b90*/  BRA.U !UP3, `(.L_x_8252) ;  /* 0x000000010b3c7547 */ /* 0x000fea000b800000 */
[----:B------:R-:W-:Y:S02]  /*6ba0*/  PLOP3.LUT P3, PT, PT, PT, UP2, 0x80, 0x8 ;  /* 0x000000000008781c */ /* 0x000fe40003f6f028 */
[----:B------:R-:W-:Y:S02]  /*6bb0*/  PLOP3.LUT P4, PT, PT, PT, UP2, 0x80, 0x8 ;  /* 0x000000000008781c */ /* 0x000fe40003f8f028 */
[----:B0-----:R-:W-:Y:S02]  /*6bc0*/  MOV R184, UR8 ;  /* 0x0000000800b87c02 */ /* 0x001fe40008000f00 */
        /* <DEDUP_REMOVED lines=12> */
.L_x_8252:
        /* <DEDUP_REMOVED lines=15> */
.L_x_8253:
[----:B------:R-:W-:Y:S05]  /*6d80*/  BRA.U !UP3, `(.L_x_8254) ;  /* 0x000000010b3c7547 */ /* 0x000fea000b800000 */
[----:B------:R-:W-:Y:S01]  /*6d90*/  PLOP3.LUT P3, PT, PT, PT, UP2, 0x80, 0x8 ;  /* 0x000000000008781c */ /* 0x000fe20003f6f028 */
[----:B0-----:R-:W-:Y:S01]  /*6da0*/  IMAD.U32 R184, RZ, RZ, UR8 ;  /* 0x00000008ffb87e24 */ /* 0x001fe2000f8e00ff */
[----:B------:R-:W-:Y:S02]  /*6db0*/  PLOP3.LUT P4, PT, PT, PT, UP2, 0x80, 0x8 ;  /* 0x000000000008781c */ /* 0x000fe40003f8f028 */
[----:B------:R-:W-:-:S09]  /*6dc0*/  PLOP3.LUT P5, PT, PT, PT, UP2, 0x80, 0x8 ;  /* 0x000000000008781c */ /* 0x000fd20003faf028 */
        /* <DEDUP_REMOVED lines=11> */
.L_x_8254:
        /* <DEDUP_REMOVED lines=15> */
.L_x_8255:
        /* <DEDUP_REMOVED lines=16> */
.L_x_8256:
        /* <DEDUP_REMOVED lines=10> */
[----:B-----5:R-:W-:-:S04]  /*7110*/  IMAD.U32 R185, R171, 0x10000, RZ ;  /* 0x00010000abb97824 */ /* 0x020fc800078e00ff */
[-C--:B------:R-:W-:Y:S01]  /*7120*/  FFMA.FTZ R62, R185, R184.reuse, R62 ;  /* 0x000000b8b93e7223 */ /* 0x080fe2000001003e */
[----:B------:R-:W-:-:S05]  /*7130*/  FMUL.FTZ R184, R130, R184 ;  /* 0x000000b882b87220 */ /* 0x000fca0000410000 */
[----:B------:R-:W-:-:S04]  /*7140*/  F2FP.BF16.F32.PACK_AB R184, RZ, R184 ;  /* 0x000000b8ffb8723e */ /* 0x000fc800000010ff */
[----:B------:R-:W-:-:S07]  /*7150*/  PRMT R175, R184, 0x7610, R175 ;  /* 0x00007610b8af7816 */ /* 0x000fce00000000af */
.L_x_8257:
[----:B------:R-:W-:Y:S05]  /*7160*/  BRA.U !UP3, `(.L_x_8250) ;  /* 0x000000110b4c7547 */ /* 0x000fea000b800000 */
[----:B------:R-:W2:Y:S04]  /*7170*/  LDL R188, [R1+0x4] ;  /* 0x0000040001bc7983 */ /* 0x000ea80000100800 */
[----:B0-----:R-:W3:Y:S01]  /*7180*/  LDL R185, [R1+0x18] ;  /* 0x0000180001b97983 */ /* 0x001ee20000100800 */
        /* <DEDUP_REMOVED lines=16> */
.L_x_8241:
[----:B0-----:R-:W0:Y:S02]  /*7290*/  LDC.64 R184, c[0x0][0x478] ;  /* 0x00011e00ffb87b82 */ /* 0x001e240000000a00 */
[----:B0-----:R-:W-:-:S04]  /*72a0*/  ISETP.NE.U32.AND P0, PT, R184, RZ, PT ;  /* 0x000000ffb800720c */ /* 0x001fc80003f05070 */
[----:B------:R-:W-:-:S13]  /*72b0*/  ISETP.NE.AND.EX P0, PT, R185, RZ, PT, P0 ;  /* 0x000000ffb900720c */ /* 0x000fda0003f05300 */
[----:B------:R-:W-:Y:S05]  /*72c0*/  @!P0 BRA `(.L_x_8258) ;  /* 0x00000008003c8947 */ /* 0x000fea0003800000 */
        /* <DEDUP_REMOVED lines=53> */
.L_x_8259:
        /* <DEDUP_REMOVED lines=14> */
.L_x_8260:
        /* <DEDUP_REMOVED lines=13> */
.L_x_8261:
        /* <DEDUP_REMOVED lines=14> */
.L_x_8262:
        /* <DEDUP_REMOVED lines=13> */
.L_x_8263:
        /* <DEDUP_REMOVED lines=14> */
.L_x_8264:
        /* <DEDUP_REMOVED lines=13> */
.L_x_8265:
        /* <DEDUP_REMOVED lines=9> */
.L_x_8258:
        /* <DEDUP_REMOVED lines=13> */
.L_x_8266:
        /* <DEDUP_REMOVED lines=14> */
.L_x_8267:
        /* <DEDUP_REMOVED lines=13> */
.L_x_8268:
        /* <DEDUP_REMOVED lines=14> */
.L_x_8269:
        /* <DEDUP_REMOVED lines=13> */
.L_x_8270:
        /* <DEDUP_REMOVED lines=14> */
.L_x_8271:
        /* <DEDUP_REMOVED lines=13> */
.L_x_8272:
        /* <DEDUP_REMOVED lines=16> */
.L_x_8250:
        /* <DEDUP_REMOVED lines=12> */
.L_x_8239:
[----:B------:R-:W-:Y:S05]  /*8360*/  BSYNC.RECONVERGENT B0 ;  /* 0x0000000000007941 */ /* 0x000fea0003800200 */
.L_x_8238:
        /* <DEDUP_REMOVED lines=9> */
.L_x_8275:
[----:B------:R-:W-:Y:S05]  /*8400*/  BRA.U !UP0, `(.L_x_8276) ;  /* 0x0000001108087547 */ /* 0x000fea000b800000 */
[----:B------:R-:W-:-:S04]  /*8410*/  UISETP.NE.U32.AND UP0, UPT, UR4, URZ, UPT ;  /* 0x000000ff0400728c */ /* 0x000fc8000bf05070 */
[----:B------:R-:W-:-:S06]  /*8420*/  UISETP.NE.AND.EX UP0, UPT, UR5, URZ, UPT, UP0 ;  /* 0x000000ff0500728c */ /* 0x000fcc000bf05300 */
[----:B------:R-:W-:-:S13]  /*8430*/  PLOP3.LUT P0, PT, PT, PT, UP0, 0x80, 0x8 ;  /* 0x000000000008781c */ /* 0x000fda0003f0f008 */
[----:B------:R-:W-:Y:S05]  /*8440*/  @!P0 BRA `(.L_x_8277) ;  /* 0x0000000400fc8947 */ /* 0x000fea0003800000 */
[----:B------:R-:W-:Y:S02]  /*8450*/  PLOP3.LUT P4, PT, PT, PT, UP2, 0x80, 0x8 ;  /* 0x000000000008781c */ /* 0x000fe40003f8f028 */
[----:B------:R-:W-:Y:S02]  /*8460*/  PLOP3.LUT P5, PT, PT, PT, UP2, 0x80, 0x8 ;  /* 0x000000000008781c */ /* 0x000fe40003faf028 */
[----:B------:R-:W-:Y:S02]  /*8470*/  MOV R176, UR8 ;  /* 0x0000000800b07c02 */ /* 0x000fe40008000f00 */
[----:B------:R-:W-:-:S07]  /*8480*/  PLOP3.LUT P6, PT, PT, PT, UP2, 0x80, 0x8 ;  /* 0x000000000008781c */ /* 0x000fce0003fcf028 */
[----:B------:R-:W-:Y:S01]  /*8490*/  @P4 FFMA.FTZ R176, R16, R176, UR9 ;  /* 0x0000000910b04e23 */ /* 0x000fe200080100b0 */
[----:B------:R-:W-:-:S03]  /*84a0*/  PLOP3.LUT P4, PT, PT, PT, UP2, 0x80, 0x8 ;  /* 0x000000000008781c */ /* 0x000fc60003f8f028 */
[----:B------:R-:W-:Y:S01]  /*84b0*/  @P5 FADD.FTZ R177, R232, -R176 ;  /* 0x800000b0e8b15221 */ /* 0x000fe20000010000 */
[----:B------:R-:W-:Y:S01]  /*84c0*/  PLOP3.LUT P5, PT, PT, PT, UP2, 0x80, 0x8 ;  /* 0x000000000008781c */ /* 0x000fe20003faf028 */
[--C-:B------:R-:W-:Y:S02]  /*84d0*/  IMAD.MOV.U32 R176, RZ, RZ, R144.reuse ;  /* 0x000000ffffb07224 */ /* 0x100fe400078e0090 */
        /* <DEDUP_REMOVED lines=39> */
[----:B01----:R-:W-:-:S07]  /*8750*/  PRMT R172, R181, 0x7610, R172 ;  /* 0x00007610b5ac7816 */ /* 0x003fce00000000ac */
.L_x_8278:
[----:B------:R-:W-:Y:S05]  /*8760*/  BRA.U !UP3, `(.L_x_8279) ;  /* 0x000000010b1c7547 */ /* 0x000fea000b800000 */
[----:B-----5:R-:W-:Y:S01]  /*8770*/  PRMT R181, R168, 0x7632, R181 ;  /* 0x00007632a8b57816 */ /* 0x020fe200000000b5 */
[----:B------:R-:W-:-:S03]  /*8780*/  FMUL.FTZ R182, R177, UR29 ;  /* 0x0000001db1b67c20 */ /* 0x000fc60008410000 */
[----:B------:R-:W-:-:S05]  /*8790*/  SHF.L.U32 R181, R181, 0x10, RZ ;  /* 0x00000010b5b57819 */ /* 0x000fca00000006ff */
[----:B------:R-:W-:Y:S01]  /*87a0*/  FFMA.FTZ R57, R182, R181, R57 ;  /* 0x000000b5b6397223 */ /* 0x000fe20000010039 */
[----:B------:R-:W-:-:S05]  /*87b0*/  FMUL.FTZ R181, R125, R182 ;  /* 0x000000b67db57220 */ /* 0x000fca0000410000 */
[----:B------:R-:W-:-:S04]  /*87c0*/  F2FP.BF16.F32.PACK_AB R181, RZ, R181 ;  /* 0x000000b5ffb5723e */ /* 0x000fc800000010ff */
[----:B01----:R-:W-:-:S07]  /*87d0*/  PRMT R172, R172, 0x5410, R181 ;  /* 0x00005410acac7816 */ /* 0x003fce00000000b5 */
.L_x_8279:
[----:B------:R-:W-:Y:S05]  /*87e0*/  BRA.U !UP3, `(.L_x_8280) ;  /* 0x000000010b187547 */ /* 0x000fea000b800000 */
[----:B-----5:R-:W-:Y:S02]  /*87f0*/  IMAD.U32 R181, R169, 0x10000, RZ ;  /* 0x00010000a9b57824 */ /* 0x020fe400078e00ff */
[----:B------:R-:W-:-:S04]  /*8800*/  FMUL.FTZ R182, R178, UR29 ;  /* 0x0000001db2b67c20 */ /* 0x000fc80008410000 */
[-C--:B------:R-:W-:Y:S01]  /*8810*/  FFMA.FTZ R58, R181, R182.reuse, R58 ;  /* 0x000000b6b53a7223 */ /* 0x080fe2000001003a */
[----:B------:R-:W-:-:S05]  /*8820*/  FMUL.FTZ R181, R126, R182 ;  /* 0x000000b67eb57220 */ /* 0x000fca0000410000 */
[----:B------:R-:W-:-:S04]  /*8830*/  F2FP.BF16.F32.PACK_AB R181, RZ, R181 ;  /* 0x000000b5ffb5723e */ /* 0x000fc800000010ff */
[----:B01----:R-:W-:-:S07]  /*8840*/  PRMT R173, R181, 0x7610, R173 ;  /* 0x00007610b5ad7816 */ /* 0x003fce00000000ad */
.L_x_8280:
        /* <DEDUP_REMOVED lines=8> */
.L_x_8281:
[----:B------:R-:W-:Y:S05]  /*88d0*/  BRA.U !UP3, `(.L_x_8282) ;  /* 0x000000010b187547 */ /* 0x000fea000b800000 */
[----:B-----5:R-:W-:Y:S01]  /*88e0*/  SHF.L.U32 R181, R170, 0x10, RZ ;  /* 0x00000010aab57819 */ /* 0x020fe200000006ff */
[----:B------:R-:W-:-:S04]  /*88f0*/  FMUL.FTZ R182, R180, UR29 ;  /* 0x0000001db4b67c20 */ /* 0x000fc80008410000 */
[-C--:B------:R-:W-:Y:S01]  /*8900*/  FFMA.FTZ R52, R181, R182.reuse, R52 ;  /* 0x000000b6b5347223 */ /* 0x080fe20000010034 */
[----:B------:R-:W-:-:S05]  /*8910*/  FMUL.FTZ R181, R120, R182 ;  /* 0x000000b678b57220 */ /* 0x000fca0000410000 */
[----:B------:R-:W-:-:S04]  /*8920*/  F2FP.BF16.F32.PACK_AB R181, RZ, R181 ;  /* 0x000000b5ffb5723e */ /* 0x000fc800000010ff */
[----:B01----:R-:W-:-:S07]  /*8930*/  PRMT R174, R181, 0x7610, R174 ;  /* 0x00007610b5ae7816 */ /* 0x003fce00000000ae */
.L_x_8282:
        /* <DEDUP_REMOVED lines=9> */
[----:B-----5:R-:W-:Y:S01]  /*89d0*/  PRMT R182, R170, 0x7632, R182 ;  /* 0x00007632aab67816 */ /* 0x020fe200000000b6 */
[----:B------:R-:W-:-:S03]  /*89e0*/  FMUL.FTZ R183, R181, UR29 ;  /* 0x0000001db5b77c20 */ /* 0x000fc60008410000 */
[----:B------:R-:W-:-:S05]  /*89f0*/  SHF.L.U32 R182, R182, 0x10, RZ ;  /* 0x00000010b6b67819 */ /* 0x000fca00000006ff */
[----:B------:R-:W-:Y:S01]  /*8a00*/  FFMA.FTZ R53, R183, R182, R53 ;  /* 0x000000b6b7357223 */ /* 0x000fe20000010035 */
[----:B------:R-:W-:-:S05]  /*8a10*/  FMUL.FTZ R182, R121, R183 ;  /* 0x000000b779b67220 */ /* 0x000fca0000410000 */
[----:B------:R-:W-:-:S04]  /*8a20*/  F2FP.BF16.F32.PACK_AB R182, RZ, R182 ;  /* 0x000000b6ffb6723e */ /* 0x000fc800000010ff */
[----:B01----:R-:W-:-:S07]  /*8a30*/  PRMT R174, R174, 0x5410, R182 ;  /* 0x00005410aeae7816 */ /* 0x003fce00000000b6 */
.L_x_8283:
        /* <DEDUP_REMOVED lines=10> */
[----:B01----:R-:W-:-:S04]  /*8ae0*/  FMUL.FTZ R184, R182, UR29 ;  /* 0x0000001db6b87c20 */ /* 0x003fc80008410000 */
[-C--:B------:R-:W-:Y:S01]  /*8af0*/  FFMA.FTZ R54, R183, R184.reuse, R54 ;  /* 0x000000b8b7367223 */ /* 0x080fe20000010036 */
[----:B------:R-:W-:-:S05]  /*8b00*/  FMUL.FTZ R183, R122, R184 ;  /* 0x000000b87ab77220 */ /* 0x000fca0000410000 */
[----:B------:R-:W-:-:S04]  /*8b10*/  F2FP.BF16.F32.PACK_AB R183, RZ, R183 ;  /* 0x000000b7ffb7723e */ /* 0x000fc800000010ff */
[----:B------:R-:W-:-:S07]  /*8b20*/  PRMT R175, R183, 0x7610, R175 ;  /* 0x00007610b7af7816 */ /* 0x000fce00000000af */
.L_x_8284:
[----:B01----:R-:W2:Y:S04]  /*8b30*/  LDL R185, [R1] ;  /* 0x0000000001b97983 */ /* 0x003ea80000100800 */
        /* <DEDUP_REMOVED lines=16> */
.L_x_8277:
[----:B------:R-:W-:Y:S05]  /*8c40*/  BRA.U !UP3, `(.L_x_8286) ;  /* 0x000000010b387547 */ /* 0x000fea000b800000 */
[----:B------:R-:W-:Y:S01]  /*8c50*/  PLOP3.LUT P4, PT, PT, PT, UP2, 0x80, 0x8 ;  /* 0x000000000008781c */ /* 0x000fe20003f8f028 */
[----:B01----:R-:W-:Y:S01]  /*8c60*/  IMAD.U32 R184, RZ, RZ, UR8 ;  /* 0x00000008ffb87e24 */ /* 0x003fe2000f8e00ff */
        /* <DEDUP_REMOVED lines=12> */
.L_x_8286:
[----:B------:R-:W-:Y:S05]  /*8d30*/  BRA.U !UP3, `(.L_x_8287) ;  /* 0x000000010b3c7547 */ /* 0x000fea000b800000 */
[----:B------:R-:W-:Y:S02]  /*8d40*/  PLOP3.LUT P4, PT, PT, PT, UP2, 0x80, 0x8 ;  /* 0x000000000008781c */ /* 0x000fe40003f8f028 */
[----:B------:R-:W-:Y:S02]  /*8d50*/  PLOP3.LUT P5, PT, PT, PT, UP2, 0x80, 0x8 ;  /* 0x000000000008781c */ /* 0x000fe40003faf028 */
[----:B01----:R-:W-:Y:S02]  /*8d60*/  MOV R184, UR8 ;  /* 0x0000000800b87c02 */ /* 0x003fe40008000f00 */
        /* <DEDUP_REMOVED lines=12> */
.L_x_8287:
[----:B------:R-:W-:Y:S05]  /*8e30*/  BRA.U !UP3, `(.L_x_8288) ;  /* 0x000000010b387547 */ /* 0x000fea000b800000 */
[----:B------:R-:W-:Y:S02]  /*8e40*/  PLOP3.LUT P4, PT, PT, PT, UP2, 0x80, 0x8 ;  /* 0x000000000008781c */ /* 0x000fe40003f8f028 */
[----:B------:R-:W-:Y:S02]  /*8e50*/  PLOP3.LUT P5, PT, PT, PT, UP2, 0x80, 0x8 ;  /* 0x000000000008781c */ /* 0x000fe40003faf028 */
[----:B01----:R-:W-:Y:S02]  /*8e60*/  MOV R184, UR8 ;  /* 0x0000000800b87c02 */ /* 0x003fe40008000f00 */
        /* <DEDUP_REMOVED lines=11> */
.L_x_8288:
        /* <DEDUP_REMOVED lines=16> */
.L_x_8289:
        /* <DEDUP_REMOVED lines=15> */
.L_x_8290:
        /* <DEDUP_REMOVED lines=16> */
.L_x_8291:
        /* <DEDUP_REMOVED lines=15> */
.L_x_8292:
[----:B------:R-:W-:Y:S05]  /*9300*/  BRA.U !UP3, `(.L_x_8285) ;  /* 0x000000110b4c7547 */ /* 0x000fea000b800000 */
[----:B------:R-:W2:Y:S04]  /*9310*/  LDL R188, [R1] ;  /* 0x0000000001bc7983 */ /* 0x000ea80000100800 */
[----:B01----:R-:W3:Y:S01]  /*9320*/  LDL R185, [R1+0x14] ;  /* 0x0000140001b97983 */ /* 0x003ee20000100800 */
        /* <DEDUP_REMOVED lines=16> */
.L_x_8276:
        /* <DEDUP_REMOVED lines=57> */
.L_x_8294:
        /* <DEDUP_REMOVED lines=14> */
.L_x_8295:
        /* <DEDUP_REMOVED lines=13> */
.L_x_8296:
        /* <DEDUP_REMOVED lines=14> */
.L_x_8297:
        /* <DEDUP_REMOVED lines=13> */
.L_x_8298:
        /* <DEDUP_REMOVED lines=14> */
.L_x_8299:
        /* <DEDUP_REMOVED lines=13> */
.L_x_8300:
        /* <DEDUP_REMOVED lines=9> */
.L_x_8293:
        /* <DEDUP_REMOVED lines=13> */
.L_x_8301:
        /* <DEDUP_REMOVED lines=14> */
.L_x_8302:
        /* <DEDUP_REMOVED lines=13> */
.L_x_8303:
        /* <DEDUP_REMOVED lines=14> */
.L_x_8304:
        /* <DEDUP_REMOVED lines=13> */
.L_x_8305:
        /* <DEDUP_REMOVED lines=14> */
.L_x_8306:
        /* <DEDUP_REMOVED lines=13> */
.L_x_8307:
[----:B------:R-:W-:Y:S05]  /*a340*/  BRA.U !UP3, `(.L_x_8285) ;  /* 0x000000010b3c7547 */ /* 0x000fea000b800000 */
[----:B------:R-:W2:Y:S04]  /*a350*/  LDL R189, [R1] ;  /* 0x0000000001bd7983 */ /* 0x000ea80000100800 */
        /* <DEDUP_REMOVED lines=14> */
.L_x_8285:
        /* <DEDUP_REMOVED lines=12> */
.L_x_8274:
[----:B------:R-:W-:Y:S05]  /*a500*/  BSYNC.RECONVERGENT B0 ;  /* 0x0000000000007941 */ /* 0x000fea0003800200 */
.L_x_8273:
        /* <DEDUP_REMOVED lines=9> */
.L_x_8310:
        /* <DEDUP_REMOVED lines=11> */
[----:B------:R-:W-:Y:S02]  /*a650*/  PLOP3.LUT P5, PT, PT, PT, UP2, 0x80, 0x8 ;  /* 0x000000000008781c */ /* 0x000fe40003faf028 */
[----:B------:R-:W-:-:S07]  /*a660*/  MOV R176, R152 ;  /* 0x0000009800b07202 */ /* 0x000fce0000000f00 */
        /* <DEDUP_REMOVED lines=40> */
[----:B012---:R-:W-:-:S07]  /*a8f0*/  PRMT R172, R181, 0x7610, R172 ;  /* 0x00007610b5ac7816 */ /* 0x007fce00000000ac */
.L_x_8313:
[----:B------:R-:W-:Y:S05]  /*a900*/  BRA.U !UP3, `(.L_x_8314) ;  /* 0x000000010b1c7547 */ /* 0x000fea000b800000 */
[----:B-----5:R-:W-:Y:S01]  /*a910*/  PRMT R181, R168, 0x7632, R181 ;  /* 0x00007632a8b57816 */ /* 0x020fe200000000b5 */
[----:B------:R-:W-:-:S03]  /*a920*/  FMUL.FTZ R182, R177, UR29 ;  /* 0x0000001db1b67c20 */ /* 0x000fc60008410000 */
[----:B------:R-:W-:-:S05]  /*a930*/  SHF.L.U32 R181, R181, 0x10, RZ ;  /* 0x00000010b5b57819 */ /* 0x000fca00000006ff */
[----:B------:R-:W-:Y:S01]  /*a940*/  FFMA.FTZ R49, R182, R181, R49 ;  /* 0x000000b5b6317223 */ /* 0x000fe20000010031 */
[----:B------:R-:W-:-:S05]  /*a950*/  FMUL.FTZ R181, R117, R182 ;  /* 0x000000b675b57220 */ /* 0x000fca0000410000 */
[----:B------:R-:W-:-:S04]  /*a960*/  F2FP.BF16.F32.PACK_AB R181, RZ, R181 ;  /* 0x000000b5ffb5723e */ /* 0x000fc800000010ff */
[----:B012---:R-:W-:-:S07]  /*a970*/  PRMT R172, R172, 0x5410, R181 ;  /* 0x00005410acac7816 */ /* 0x007fce00000000b5 */
.L_x_8314:
[----:B------:R-:W-:Y:S05]  /*a980*/  BRA.U !UP3, `(.L_x_8315) ;  /* 0x000000010b187547 */ /* 0x000fea000b800000 */
[----:B-----5:R-:W-:Y:S01]  /*a990*/  SHF.L.U32 R181, R169, 0x10, RZ ;  /* 0x00000010a9b57819 */ /* 0x020fe200000006ff */
[----:B------:R-:W-:-:S04]  /*a9a0*/  FMUL.FTZ R182, R178, UR29 ;  /* 0x0000001db2b67c20 */ /* 0x000fc80008410000 */
[-C--:B------:R-:W-:Y:S01]  /*a9b0*/  FFMA.FTZ R50, R181, R182.reuse, R50 ;  /* 0x000000b6b5327223 */ /* 0x080fe20000010032 */
[----:B------:R-:W-:-:S05]  /*a9c0*/  FMUL.FTZ R181, R118, R182 ;  /* 0x000000b676b57220 */ /* 0x000fca0000410000 */
[----:B------:R-:W-:-:S04]  /*a9d0*/  F2FP.BF16.F32.PACK_AB R181, RZ, R181 ;  /* 0x000000b5ffb5723e */ /* 0x000fc800000010ff */
[----:B012---:R-:W-:-:S07]  /*a9e0*/  PRMT R173, R181, 0x7610, R173 ;  /* 0x00007610b5ad7816 */ /* 0x007fce00000000ad */
.L_x_8315:
        /* <DEDUP_REMOVED lines=8> */
.L_x_8316:
[----:B------:R-:W-:Y:S05]  /*aa70*/  BRA.U !UP3, `(.L_x_8317) ;  /* 0x000000010b187547 */ /* 0x000fea000b800000 */
[----:B-----5:R-:W-:Y:S01]  /*aa80*/  SHF.L.U32 R181, R170, 0x10, RZ ;  /* 0x00000010aab57819 */ /* 0x020fe200000006ff */
[----:B------:R-:W-:-:S04]  /*aa90*/  FMUL.FTZ R182, R180, UR29 ;  /* 0x0000001db4b67c20 */ /* 0x000fc80008410000 */
[-C--:B------:R-:W-:Y:S01]  /*aaa0*/  FFMA.FTZ R44, R181, R182.reuse, R44 ;  /* 0x000000b6b52c7223 */ /* 0x080fe2000001002c */
[----:B------:R-:W-:-:S05]  /*aab0*/  FMUL.FTZ R181, R112, R182 ;  /* 0x000000b670b57220 */ /* 0x000fca0000410000 */
[----:B------:R-:W-:-:S04]  /*aac0*/  F2FP.BF16.F32.PACK_AB R181, RZ, R181 ;  /* 0x000000b5ffb5723e */ /* 0x000fc800000010ff */
[----:B012---:R-:W-:-:S07]  /*aad0*/  PRMT R174, R181, 0x7610, R174 ;  /* 0x00007610b5ae7816 */ /* 0x007fce00000000ae */
.L_x_8317:
[----:B------:R-:W-:-:S05]  /*aae0*/  MOV R181, UR8 ;  /* 0x0000000800b57c02 */ /* 0x000fca0008000f00 */
[----:B------:R-:W-:Y:S01]  /*aaf0*/  @P6 FFMA.FTZ R181, R3, R181, UR9 ;  /* 0x0000000903b56e23 */ /* 0x000fe200080100b5 */
[----:B------:R-:W-:-:S03]  /*ab00*/  PLOP3.LUT P6, PT, PT, PT, UP2, 0x80, 0x8 ;  /* 0x000000000008781c */ /* 0x000fc60003fcf028 */
[----:B------:R-:W-:Y:S01]  /*ab10*/  @P5 FADD.FTZ R182, R220, -R181 ;  /* 0x800000b5dcb65221 */ /* 0x000fe20000010000 */
[----:B------:R-:W-:Y:S02]  /*ab20*/  MOV R181, R157 ;  /* 0x0000009d00b57202 */ /* 0x000fe40000000f00 */
[----:B------:R-:W-:-:S07]  /*ab30*/  PLOP3.LUT P5, PT, PT, PT, UP2, 0x80, 0x8 ;  /* 0x000000000008781c */ /* 0x000fce0003faf028 */
[----:B------:R-:W-:Y:S01]  /*ab40*/  @P6 FFMA.FTZ R181, R182, UR30, R157 ;  /* 0x0000001eb6b56c23 */ /* 0x000fe2000801009d */
[----:B------:R-:W-:Y:S01]  /*ab50*/  PLOP3.LUT P6, PT, PT, PT, UP2, 0x80, 0x8 ;  /* 0x000000000008781c */ /* 0x000fe20003fcf028 */
[----:B------:R-:W-:-:S12]  /*ab60*/  BRA.U !UP3, `(.L_x_8318) ;  /* 0x000000010b1c7547 */ /* 0x000fd8000b800000 */
[----:B-----5:R-:W-:Y:S01]  /*ab70*/  PRMT R182, R170, 0x7632, R182 ;  /* 0x00007632aab67816 */ /* 0x020fe200000000b6 */
[----:B------:R-:W-:-:S03]  /*ab80*/  FMUL.FTZ R183, R181, UR29 ;  /* 0x0000001db5b77c20 */ /* 0x000fc60008410000 */
[----:B------:R-:W-:-:S05]  /*ab90*/  SHF.L.U32 R182, R182, 0x10, RZ ;  /* 0x00000010b6b67819 */ /* 0x000fca00000006ff */
[----:B------:R-:W-:Y:S01]  /*aba0*/  FFMA.FTZ R45, R183, R182, R45 ;  /* 0x000000b6b72d7223 */ /* 0x000fe2000001002d */
[----:B------:R-:W-:-:S05]  /*abb0*/  FMUL.FTZ R182, R113, R183 ;  /* 0x000000b771b67220 */ /* 0x000fca0000410000 */
[----:B------:R-:W-:-:S04]  /*abc0*/  F2FP.BF16.F32.PACK_AB R182, RZ, R182 ;  /* 0x000000b6ffb6723e */ /* 0x000fc800000010ff */
[----:B012---:R-:W-:-:S07]  /*abd0*/  PRMT R174, R174, 0x5410, R182 ;  /* 0x00005410aeae7816 */ /* 0x007fce00000000b6 */
.L_x_8318:
        /* <DEDUP_REMOVED lines=9> */
[----:B-----5:R-:W-:Y:S01]  /*ac70*/  SHF.L.U32 R183, R171, 0x10, RZ ;  /* 0x00000010abb77819 */ /* 0x020fe200000006ff */
[----:B012---:R-:W-:-:S04]  /*ac80*/  FMUL.FTZ R184, R182, UR29 ;  /* 0x0000001db6b87c20 */ /* 0x007fc80008410000 */
[-C--:B------:R-:W-:Y:S01]  /*ac90*/  FFMA.FTZ R46, R183, R184.reuse, R46 ;  /* 0x000000b8b72e7223 */ /* 0x080fe2000001002e */
[----:B------:R-:W-:-:S05]  /*aca0*/  FMUL.FTZ R183, R114, R184 ;  /* 0x000000b872b77220 */ /* 0x000fca0000410000 */
[----:B------:R-:W-:-:S04]  /*acb0*/  F2FP.BF16.F32.PACK_AB R183, RZ, R183 ;  /* 0x000000b7ffb7723e */ /* 0x000fc800000010ff */
[----:B------:R-:W-:-:S07]  /*acc0*/  PRMT R175, R183, 0x7610, R175 ;  /* 0x00007610b7af7816 */ /* 0x000fce00000000af */
.L_x_8319:
[----:B012---:R-:W2:Y:S01]  /*acd0*/  LDL R184, [R1+0x10] ;  /* 0x0000100001b87983 */ /* 0x007ea20000100800 */
[----:B------:R-:W-:-:S04]  /*ace0*/  IMAD.U32 R183, RZ, RZ, UR8 ;  /* 0x00000008ffb77e24 */ /* 0x000fc8000f8e00ff */
[----:B------:R-:W-:Y:S01]  /*acf0*/  @P6 FFMA.FTZ R183, R252, R183, UR9 ;  /* 0x00000009fcb76e23 */ /* 0x000fe200080100b7 */
[----:B------:R-:W-:-:S03]  /*ad00*/  PLOP3.LUT P6, PT, PT, PT, UP2, 0x80, 0x8 ;  /* 0x000000000008781c */ /* 0x000fc60003fcf028 */
[----:B--2---:R-:W-:Y:S01]  /*ad10*/  @P5 FADD.FTZ R184, R184, -R183 ;  /* 0x800000b7b8b85221 */ /* 0x004fe20000010000 */
[----:B------:R-:W-:-:S09]  /*ad20*/  MOV R183, R159 ;  /* 0x0000009f00b77202 */ /* 0x000fd20000000f00 */
        /* <DEDUP_REMOVED lines=10> */
.L_x_8312:
[----:B------:R-:W-:Y:S05]  /*add0*/  BRA.U !UP3, `(.L_x_8321) ;  /* 0x000000010b387547 */ /* 0x000fea000b800000 */
[----:B------:R-:W-:Y:S02]  /*ade0*/  PLOP3.LUT P6, PT, PT, PT, UP2, 0x80, 0x8 ;  /* 0x000000000008781c */ /* 0x000fe40003fcf028 */
[----:B012---:R-:W-:Y:S02]  /*adf0*/  MOV R184, UR8 ;  /* 0x0000000800b87c02 */ /* 0x007fe40008000f00 */
[----:B------:R-:W-:Y:S02]  /*ae00*/  PLOP3.LUT P5, PT, PT, PT, UP2, 0x80, 0x8 ;  /* 0x000000000008781c */ /* 0x000fe40003faf028 */
[----:B------:R-:W-:-:S07]  /*ae10*/  MOV R185, R152 ;  /* 0x0000009800b97202 */ /* 0x000fce0000000f00 */
[----:B------:R-:W-:Y:S01]  /*ae20*/  @P6 FFMA.FTZ R184, R9, R184, UR9 ;  /* 0x0000000909b86e23 */ /* 0x000fe200080100b8 */
[----:B------:R-:W-:-:S03]  /*ae30*/  PLOP3.LUT P6, PT, PT, PT, UP2, 0x80, 0x8 ;  /* 0x000000000008781c */ /* 0x000fc60003fcf028 */
[----:B------:R-:W-:-:S10]  /*ae40*/  @P5 FADD.FTZ R184, R225, -R184 ;  /* 0x800000b8e1b85221 */ /* 0x000fd40000010000 */
[----:B------:R-:W-:-:S04]  /*ae50*/  @P6 FFMA.FTZ R185, R184, UR30, R152 ;  /* 0x0000001eb8b96c23 */ /* 0x000fc80008010098 */
[----:B------:R-:W-:Y:S01]  /*ae60*/  FMUL.FTZ R184, R185, UR29 ;  /* 0x0000001db9b87c20 */ /* 0x000fe20008410000 */
[----:B-----5:R-:W-:-:S05]  /*ae70*/  SHF.L.U32 R185, R168, 0x10, RZ ;  /* 0x00000010a8b97819 */ /* 0x020fca00000006ff */
[-C--:B------:R-:W-:Y:S01]  /*ae80*/  FFMA.FTZ R48, R185, R184.reuse, R48 ;  /* 0x000000b8b9307223 */ /* 0x080fe20000010030 */
[----:B------:R-:W-:-:S05]  /*ae90*/  FMUL.FTZ R184, R116, R184 ;  /* 0x000000b874b87220 */ /* 0x000fca0000410000 */
[----:B------:R-:W-:-:S04]  /*aea0*/  F2FP.BF16.F32.PACK_AB R184, RZ, R184 ;  /* 0x000000b8ffb8723e */ /* 0x000fc800000010ff */
[----:B------:R-:W-:-:S07]  /*aeb0*/  PRMT R172, R184, 0x7610, R172 ;  /* 0x00007610b8ac7816 */ /* 0x000fce00000000ac */
.L_x_8321:
[----:B------:R-:W-:Y:S05]  /*aec0*/  BRA.U !UP3, `(.L_x_8322) ;  /* 0x000000010b3c7547 */ /* 0x000fea000b800000 */
[----:B------:R-:W-:Y:S02]  /*aed0*/  PLOP3.LUT P6, PT, PT, PT, UP2, 0x80, 0x8 ;  /* 0x000000000008781c */ /* 0x000fe40003fcf028 */
[----:B012---:R-:W-:Y:S02]  /*aee0*/  MOV R184, UR8 ;  /* 0x0000000800b87c02 */ /* 0x007fe40008000f00 */
[----:B------:R-:W-:-:S09]  /*aef0*/  PLOP3.LUT P5, PT, PT, PT, UP2, 0x80, 0x8 ;  /* 0x000000000008781c */ /* 0x000fd20003faf028 */
[----:B------:R-:W-:Y:S01]  /*af00*/  @P6 FFMA.FTZ R184, R8, R184, UR9 ;  /* 0x0000000908b86e23 */ /* 0x000fe200080100b8 */
[----:B------:R-:W-:-:S03]  /*af10*/  PLOP3.LUT P6, PT, PT, PT, UP2, 0x80, 0x8 ;  /* 0x000000000008781c */ /* 0x000fc60003fcf028 */
[----:B------:R-:W-:Y:S01]  /*af20*/  @P5 FADD.FTZ R185, R224, -R184 ;  /* 0x800000b8e0b95221 */ /* 0x000fe20000010000 */
[----:B------:R-:W-:-:S09]  /*af30*/  MOV R184, R153 ;  /* 0x0000009900b87202 */ /* 0x000fd20000000f00 */
        /* <DEDUP_REMOVED lines=8> */
.L_x_8322:
        /* <DEDUP_REMOVED lines=15> */
.L_x_8323:
[----:B------:R-:W-:Y:S05]  /*b0b0*/  BRA.U !UP3, `(.L_x_8324) ;  /* 0x000000010b3c7547 */ /* 0x000fea000b800000 */
[----:B------:R-:W-:Y:S01]  /*b0c0*/  PLOP3.LUT P6, PT, PT, PT, UP2, 0x80, 0x8 ;  /* 0x000000000008781c */ /* 0x000fe20003fcf028 */
[----:B012---:R-:W-:Y:S01]  /*b0d0*/  IMAD.U32 R184, RZ, RZ, UR8 ;  /* 0x00000008ffb87e24 */ /* 0x007fe2000f8e00ff */
[----:B------:R-:W-:-:S11]  /*b0e0*/  PLOP3.LUT P5, PT, PT, PT, UP2, 0x80, 0x8 ;  /* 0x000000000008781c */ /* 0x000fd60003faf028 */
        /* <DEDUP_REMOVED lines=12> */
.L_x_8324:
        /* <DEDUP_REMOVED lines=15> */
.L_x_8325:
        /* <DEDUP_REMOVED lines=16> */
.L_x_8326:
        /* <DEDUP_REMOVED lines=15> */
.L_x_8327:
[----:B------:R-:W-:Y:S05]  /*b490*/  BRA.U !UP3, `(.L_x_8320) ;  /* 0x000000110b407547 */ /* 0x000fea000b800000 */
[----:B012---:R-:W2:Y:S01]  /*b4a0*/  LDL R185, [R1+0x10] ;  /* 0x0000100001b97983 */ /* 0x007ea20000100800 */
[----:B------:R-:W-:Y:S01]  /*b4b0*/  PLOP3.LUT P6, PT, PT, PT, UP2, 0x80, 0x8 ;  /* 0x000000000008781c */ /* 0x000fe20003fcf028 */
[----:B------:R-:W-:Y:S01]  /*b4c0*/  IMAD.U32 R184, RZ, RZ, UR8 ;  /* 0x00000008ffb87e24 */ /* 0x000fe2000f8e00ff */
[----:B------:R-:W-:-:S11]  /*b4d0*/  PLOP3.LUT P5, PT, PT, PT, UP2, 0x80, 0x8 ;  /* 0x000000000008781c */ /* 0x000fd60003faf028 */
[----:B------:R-:W-:Y:S01]  /*b4e0*/  @P6 FFMA.FTZ R184, R252, R184, UR9 ;  /* 0x00000009fcb86e23 */ /* 0x000fe200080100b8 */
[----:B------:R-:W-:-:S03]  /*b4f0*/  PLOP3.LUT P6, PT, PT, PT, UP2, 0x80, 0x8 ;  /* 0x000000000008781c */ /* 0x000fc60003fcf028 */
[----:B--2---:R-:W-:Y:S01]  /*b500*/  @P5 FADD.FTZ R185, R185, -R184 ;  /* 0x800000b8b9b95221 */ /* 0x004fe20000010000 */
        /* <DEDUP_REMOVED lines=10> */
.L_x_8311:
[----:B012---:R-:W0:Y:S02]  /*b5b0*/  LDC.64 R184, c[0x0][0x478] ;  /* 0x00011e00ffb87b82 */ /* 0x007e240000000a00 */
[----:B0-----:R-:W-:-:S04]  /*b5c0*/  ISETP.NE.U32.AND P0, PT, R184, RZ, PT ;  /* 0x000000ffb800720c */ /* 0x001fc80003f05070 */
[----:B------:R-:W-:-:S13]  /*b5d0*/  ISETP.NE.AND.EX P0, PT, R185, RZ, PT, P0 ;  /* 0x000000ffb900720c */ /* 0x000fda0003f05300 */
[----:B------:R-:W-:Y:S05]  /*b5e0*/  @!P0 BRA `(.L_x_8328) ;  /* 0x0000000800388947 */ /* 0x000fea0003800000 */
[----:B------:R-:W2:Y:S01]  /*b5f0*/  LDL R188, [R1+0x10] ;  /* 0x0000100001bc7983 */ /* 0x000ea20000100800 */
        /* <DEDUP_REMOVED lines=51> */
.L_x_8329:
        /* <DEDUP_REMOVED lines=14> */
.L_x_8330:
        /* <DEDUP_REMOVED lines=13> */
.L_x_8331:
        /* <DEDUP_REMOVED lines=14> */
.L_x_8332:
        /* <DEDUP_REMOVED lines=13> */
.L_x_8333:
        /* <DEDUP_REMOVED lines=14> */
.L_x_8334:
        /* <DEDUP_REMOVED lines=13> */
.L_x_8335:
        /* <DEDUP_REMOVED lines=9> */
.L_x_8328:
        /* <DEDUP_REMOVED lines=13> */
.L_x_8336:
        /* <DEDUP_REMOVED lines=14> */
.L_x_8337:
        /* <DEDUP_REMOVED lines=13> */
.L_x_8338:
        /* <DEDUP_REMOVED lines=14> */
.L_x_8339:
        /* <DEDUP_REMOVED lines=13> */
.L_x_8340:
        /* <DEDUP_REMOVED lines=14> */
.L_x_8341:
        /* <DEDUP_REMOVED lines=13> */
.L_x_8342:
[----:B------:R-:W-:Y:S05]  /*c4b0*/  BRA.U !UP3, `(.L_x_8320) ;  /* 0x000000010b387547 */ /* 0x000fea000b800000 */
[----:B------:R-:W2:Y:S01]  /*c4c0*/  LDL R188, [R1+0x10] ;  /* 0x0000100001bc7983 */ /* 0x000ea20000100800 */
[----:B------:R-:W-:Y:S02]  /*c4d0*/  MOV R184, UR8 ;  /* 0x0000000800b87c02 */ /* 0x000fe40008000f00 */
        /* <DEDUP_REMOVED lines=9> */
[----:B------:R-:W-:-:S05]  /*c570*/  FMUL.FTZ R184, R115, R184 ;  /* 0x000000b873b87220 */ /* 0x000fca0000410000 */
[----:B------:R-:W-:-:S04]  /*c580*/  F2FP.BF16.F32.PACK_AB R184, RZ, R184 ;  /* 0x000000b8ffb8723e */ /* 0x000fc800000010ff */
[----:B------:R-:W-:-:S07]  /*c590*/  PRMT R175, R175, 0x5410, R184 ;  /* 0x00005410afaf7816 */ /* 0x000fce00000000b8 */
.L_x_8320:
        /* <DEDUP_REMOVED lines=12> */
.L_x_8309:
[----:B------:R-:W-:Y:S05]  /*c660*/  BSYNC.RECONVERGENT B0 ;  /* 0x0000000000007941 */ /* 0x000fea0003800200 */
.L_x_8308:
        /* <DEDUP_REMOVED lines=9> */
.L_x_8345:
        /* <DEDUP_REMOVED lines=52> */
[----:B0123--:R-:W-:-:S07]  /*ca40*/  PRMT R172, R181, 0x7610, R172 ;  /* 0x00007610b5ac7816 */ /* 0x00ffce00000000ac */
.L_x_8348:
[----:B------:R-:W-:Y:S05]  /*ca50*/  BRA.U !UP3, `(.L_x_8349) ;  /* 0x000000010b1c7547 */ /* 0x000fea000b800000 */
[----:B-----5:R-:W-:Y:S01]  /*ca60*/  PRMT R181, R168, 0x7632, R181 ;  /* 0x00007632a8b57816 */ /* 0x020fe200000000b5 */
[----:B------:R-:W-:-:S03]  /*ca70*/  FMUL.FTZ R182, R177, UR29 ;  /* 0x0000001db1b67c20 */ /* 0x000fc60008410000 */
[----:B------:R-:W-:-:S05]  /*ca80*/  SHF.L.U32 R181, R181, 0x10, RZ ;  /* 0x00000010b5b57819 */ /* 0x000fca00000006ff */
[----:B------:R-:W-:Y:S01]  /*ca90*/  FFMA.FTZ R41, R182, R181, R41 ;  /* 0x000000b5b6297223 */ /* 0x000fe20000010029 */
[----:B------:R-:W-:-:S05]  /*caa0*/  FMUL.FTZ R181, R109, R182 ;  /* 0x000000b66db57220 */ /* 0x000fca0000410000 */
[----:B------:R-:W-:-:S04]  /*cab0*/  F2FP.BF16.F32.PACK_AB R181, RZ, R181 ;  /* 0x000000b5ffb5723e */ /* 0x000fc800000010ff */
[----:B0123--:R-:W-:-:S07]  /*cac0*/  PRMT R172, R172, 0x5410, R181 ;  /* 0x00005410acac7816 */ /* 0x00ffce00000000b5 */
.L_x_8349:
[----:B------:R-:W-:Y:S05]  /*cad0*/  BRA.U !UP3, `(.L_x_8350) ;  /* 0x000000010b187547 */ /* 0x000fea000b800000 */
[----:B-----5:R-:W-:Y:S01]  /*cae0*/  SHF.L.U32 R181, R169, 0x10, RZ ;  /* 0x00000010a9b57819 */ /* 0x020fe200000006ff */
[----:B------:R-:W-:-:S04]  /*caf0*/  FMUL.FTZ R182, R178, UR29 ;  /* 0x0000001db2b67c20 */ /* 0x000fc80008410000 */
[-C--:B------:R-:W-:Y:S01]  /*cb00*/  FFMA.FTZ R42, R181, R182.reuse, R42 ;  /* 0x000000b6b52a7223 */ /* 0x080fe2000001002a */
[----:B------:R-:W-:-:S05]  /*cb10*/  FMUL.FTZ R181, R110, R182 ;  /* 0x000000b66eb57220 */ /* 0x000fca0000410000 */
[----:B------:R-:W-:-:S04]  /*cb20*/  F2FP.BF16.F32.PACK_AB R181, RZ, R181 ;  /* 0x000000b5ffb5723e */ /* 0x000fc800000010ff */
[----:B0123--:R-:W-:-:S07]  /*cb30*/  PRMT R173, R181, 0x7610, R173 ;  /* 0x00007610b5ad7816 */ /* 0x00ffce00000000ad */
.L_x_8350:
        /* <DEDUP_REMOVED lines=8> */
.L_x_8351:
[----:B------:R-:W-:Y:S05]  /*cbc0*/  BRA.U !UP3, `(.L_x_8352) ;  /* 0x000000010b187547 */ /* 0x000fea000b800000 */
[----:B-----5:R-:W-:Y:S01]  /*cbd0*/  SHF.L.U32 R181, R170, 0x10, RZ ;  /* 0x00000010aab57819 */ /* 0x020fe200000006ff */
[----:B------:R-:W-:-:S04]  /*cbe0*/  FMUL.FTZ R182, R180, UR29 ;  /* 0x0000001db4b67c20 */ /* 0x000fc80008410000 */
[-C--:B------:R-:W-:Y:S01]  /*cbf0*/  FFMA.FTZ R36, R181, R182.reuse, R36 ;  /* 0x000000b6b5247223 */ /* 0x080fe20000010024 */
[----:B------:R-:W-:-:S05]  /*cc00*/  FMUL.FTZ R181, R104, R182 ;  /* 0x000000b668b57220 */ /* 0x000fca0000410000 */
[----:B------:R-:W-:-:S04]  /*cc10*/  F2FP.BF16.F32.PACK_AB R181, RZ, R181 ;  /* 0x000000b5ffb5723e */ /* 0x000fc800000010ff */
[----:B0123--:R-:W-:-:S07]  /*cc20*/  PRMT R174, R181, 0x7610, R174 ;  /* 0x00007610b5ae7816 */ /* 0x00ffce00000000ae */
.L_x_8352:
        /* <DEDUP_REMOVED lines=15> */
[----:B0123--:R-:W-:-:S07]  /*cd20*/  PRMT R174, R174, 0x5410, R182 ;  /* 0x00005410aeae7816 */ /* 0x00ffce00000000b6 */
.L_x_8353:
[----:B------:R-:W-:-:S04]  /*cd30*/  IMAD.U32 R182, RZ, RZ, UR8 ;  /* 0x00000008ffb67e24 */ /* 0x000fc8000f8e00ff */
        /* <DEDUP_REMOVED lines=9> */
[----:B0123--:R-:W-:-:S04]  /*cdd0*/  FMUL.FTZ R184, R182, UR29 ;  /* 0x0000001db6b87c20 */ /* 0x00ffc80008410000 */
[-C--:B------:R-:W-:Y:S01]  /*cde0*/  FFMA.FTZ R38, R183, R184.reuse, R38 ;  /* 0x000000b8b7267223 */ /* 0x080fe20000010026 */
[----:B------:R-:W-:-:S05]  /*cdf0*/  FMUL.FTZ R183, R106, R184 ;  /* 0x000000b86ab77220 */ /* 0x000fca0000410000 */
[----:B------:R-:W-:-:S04]  /*ce00*/  F2FP.BF16.F32.PACK_AB R183, RZ, R183 ;  /* 0x000000b7ffb7723e */ /* 0x000fc800000010ff */
[----:B------:R-:W-:-:S07]  /*ce10*/  PRMT R175, R183, 0x7610, R175 ;  /* 0x00007610b7af7816 */ /* 0x000fce00000000af */
.L_x_8354:
        /* <DEDUP_REMOVED lines=18> */
.L_x_8347:
[----:B------:R-:W-:Y:S05]  /*cf40*/  BRA.U !UP3, `(.L_x_8356) ;  /* 0x000000010b387547 */ /* 0x000fea000b800000 */
[----:B------:R-:W-:Y:S02]  /*cf50*/  PLOP3.LUT P6, PT, PT, PT, UP2, 0x80, 0x8 ;  /* 0x000000000008781c */ /* 0x000fe40003fcf028 */
[----:B0123--:R-:W-:Y:S02]  /*cf60*/  MOV R184, UR8 ;  /* 0x0000000800b87c02 */ /* 0x00ffe40008000f00 */
[----:B------:R-:W-:-:S09]  /*cf70*/  MOV R185, R160 ;  /* 0x000000a000b97202 */ /* 0x000fd20000000f00 */
[----:B------:R-:W-:Y:S01]  /*cf80*/  @P6 FFMA.FTZ R184, R218, R184, UR9 ;  /* 0x00000009dab86e23 */ /* 0x000fe200080100b8 */
[----:B------:R-:W-:-:S13]  /*cf90*/  PLOP3.LUT P6, PT, PT, PT, UP2, 0x80, 0x8 ;  /* 0x000000000008781c */ /* 0x000fda0003fcf028 */
[----:B------:R-:W-:Y:S01]  /*cfa0*/  @P6 FADD.FTZ R184, R217, -R184 ;  /* 0x800000b8d9b86221 */ /* 0x000fe20000010000 */
[----:B------:R-:W-:-:S13]  /*cfb0*/  PLOP3.LUT P6, PT, PT, PT, UP2, 0x80, 0x8 ;  /* 0x000000000008781c */ /* 0x000fda0003fcf028 */
[----:B------:R-:W-:-:S04]  /*cfc0*/  @P6 FFMA.FTZ R185, R184, UR30, R160 ;  /* 0x0000001eb8b96c23 */ /* 0x000fc800080100a0 */
[----:B------:R-:W-:Y:S01]  /*cfd0*/  FMUL.FTZ R184, R185, UR29 ;  /* 0x0000001db9b87c20 */ /* 0x000fe20008410000 */
[----:B-----5:R-:W-:-:S05]  /*cfe0*/  SHF.L.U32 R185, R168, 0x10, RZ ;  /* 0x00000010a8b97819 */ /* 0x020fca00000006ff */
[-C--:B------:R-:W-:Y:S01]  /*cff0*/  FFMA.FTZ R40, R185, R184.reuse, R40 ;  /* 0x000000b8b9287223 */ /* 0x080fe20000010028 */
[----:B------:R-:W-:-:S05]  /*d000*/  FMUL.FTZ R184, R108, R184 ;  /* 0x000000b86cb87220 */ /* 0x000fca0000410000 */
[----:B------:R-:W-:-:S04]  /*d010*/  F2FP.BF16.F32.PACK_AB R184, RZ, R184 ;  /* 0x000000b8ffb8723e */ /* 0x000fc800000010ff */
[----:B------:R-:W-:-:S07]  /*d020*/  PRMT R172, R184, 0x7610, R172 ;  /* 0x00007610b8ac7816 */ /* 0x000fce00000000ac */
.L_x_8356:
[----:B------:R-:W-:Y:S05]  /*d030*/  BRA.U !UP3, `(.L_x_8357) ;  /* 0x000000010b3c7547 */ /* 0x000fea000b800000 */
[----:B------:R-:W-:Y:S02]  /*d040*/  PLOP3.LUT P6, PT, PT, PT, UP2, 0x80, 0x8 ;  /* 0x000000000008781c */ /* 0x000fe40003fcf028 */
[----:B0123--:R-:W-:-:S11]  /*d050*/  MOV R184, UR8 ;  /* 0x0000000800b87c02 */ /* 0x00ffd60008000f00 */
[----:B------:R-:W-:Y:S01]  /*d060*/  @P6 FFMA.FTZ R184, R213, R184, UR9 ;  /* 0x00000009d5b86e23 */ /* 0x000fe200080100b8 */
[----:B------:R-:W-:-:S13]  /*d070*/  PLOP3.LUT P6, PT, PT, PT, UP2, 0x80, 0x8 ;  /* 0x000000000008781c */ /* 0x000fda0003fcf028 */
[----:B------:R-:W-:Y:S01]  /*d080*/  @P6 FADD.FTZ R185, R212, -R184 ;  /* 0x800000b8d4b96221 */ /* 0x000fe20000010000 */
[----:B------:R-:W-:Y:S02]  /*d090*/  PLOP3.LUT P6, PT, PT, PT, UP2, 0x80, 0x8 ;  /* 0x000000000008781c */ /* 0x000fe40003fcf028 */
[----:B------:R-:W-:-:S11]  /*d0a0*/  MOV R184, R161 ;  /* 0x000000a100b87202 */ /* 0x000fd60000000f00 */
        /* <DEDUP_REMOVED lines=8> */
.L_x_8357:
[----:B------:R-:W-:Y:S05]  /*d130*/  BRA.U !UP3, `(.L_x_8358) ;  /* 0x000000010b387547 */ /* 0x000fea000b800000 */
[----:B------:R-:W-:Y:S01]  /*d140*/  PLOP3.LUT P6, PT, PT, PT, UP2, 0x80, 0x8 ;  /* 0x000000000008781c */ /* 0x000fe20003fcf028 */
[----:B0123--:R-:W-:Y:S01]  /*d150*/  IMAD.U32 R184, RZ, RZ, UR8 ;  /* 0x00000008ffb87e24 */ /* 0x00ffe2000f8e00ff */
[----:B------:R-:W-:-:S11]  /*d160*/  MOV R185, R162 ;  /* 0x000000a200b97202 */ /* 0x000fd60000000f00 */
        /* <DEDUP_REMOVED lines=11> */
.L_x_8358:
        /* <DEDUP_REMOVED lines=16> */
.L_x_8359:
        /* <DEDUP_REMOVED lines=15> */
.L_x_8360:
        /* <DEDUP_REMOVED lines=16> */
.L_x_8361:
        /* <DEDUP_REMOVED lines=15> */
.L_x_8362:
[----:B------:R-:W-:Y:S05]  /*d600*/  BRA.U !UP3, `(.L_x_8355) ;  /* 0x000000110b507547 */ /* 0x000fea000b800000 */
[----:B------:R-:W4:Y:S04]  /*d610*/  LDL R188, [R1+0xc] ;  /* 0x00000c0001bc7983 */ /* 0x000f280000100800 */
[----:B0123--:R-:W2:Y:S01]  /*d620*/  LDL R185, [R1+0x8] ;  /* 0x0000080001b97983 */ /* 0x00fea20000100800 */
[----:B------:R-:W-:Y:S02]  /*d630*/  PLOP3.LUT P6, PT, PT, PT, UP2, 0x80, 0x8 ;  /* 0x000000000008781c */ /* 0x000fe40003fcf028 */
[----:B------:R-:W-:-:S11]  /*d640*/  MOV R184, UR8 ;  /* 0x0000000800b87c02 */ /* 0x000fd60008000f00 */
[----:B----4-:R-:W-:Y:S01]  /*d650*/  @P6 FFMA.FTZ R184, R188, R184, UR9 ;  /* 0x00000009bcb86e23 */ /* 0x010fe200080100b8 */
[----:B------:R-:W-:-:S13]  /*d660*/  PLOP3.LUT P6, PT, PT, PT, UP2, 0x80, 0x8 ;  /* 0x000000000008781c */ /* 0x000fda0003fcf028 */
[----:B--2---:R-:W-:Y:S01]  /*d670*/  @P6 FADD.FTZ R185, R185, -R184 ;  /* 0x800000b8b9b96221 */ /* 0x004fe20000010000 */
        /* <DEDUP_REMOVED lines=11> */
.L_x_8346:
        /* <DEDUP_REMOVED lines=17> */
.L_x_8364:
        /* <DEDUP_REMOVED lines=14> */
.L_x_8365:
        /* <DEDUP_REMOVED lines=13> */
.L_x_8366:
        /* <DEDUP_REMOVED lines=14> */
.L_x_8367:
        /* <DEDUP_REMOVED lines=13> */
.L_x_8368:
        /* <DEDUP_REMOVED lines=14> */
.L_x_8369:
        /* <DEDUP_REMOVED lines=13> */
.L_x_8370:
[----:B------:R-:W2:Y:S04]  /*dd50*/  LDL R188, [R1+0xc] ;  /* 0x00000c0001bc7983 */ /* 0x000ea80000100800 */
[----:B------:R-:W3:Y:S01]  /*dd60*/  LDL R185, [R1+0x8] ;  /* 0x0000080001b97983 */ /* 0x000ee20000100800 */
[----:B------:R-:W-:Y:S01]  /*dd70*/  MOV R178, UR8 ;  /* 0x0000000800b27c02 */ /* 0x000fe20008000f00 */
[----:B------:R-:W-:Y:S01]  /*dd80*/  IMAD.U32 R183, RZ, RZ, UR8 ;  /* 0x00000008ffb77e24 */ /* 0x000fe2000f8e00ff */
[----:B------:R-:W-:Y:S02]  /*dd90*/  MOV R177, UR8 ;  /* 0x0000000800b17c02 */ /* 0x000fe40008000f00 */
[----:B------:R-:W-:Y:S01]  /*dda0*/  MOV R176, UR8 ;  /* 0x0000000800b07c02 */ /* 0x000fe20008000f00 */
[-C--:B------:R-:W-:Y:S01]  /*ddb0*/  FFMA.FTZ R182, R204, R178.reuse, UR9 ;  /* 0x00000009ccb67e23 */ /* 0x080fe200080100b2 */
[----:B------:R-:W-:Y:S01]  /*ddc0*/  MOV R179, UR8 ;  /* 0x0000000800b37c02 */ /* 0x000fe20008000f00 */
[-C--:B------:R-:W-:Y:S01]  /*ddd0*/  FFMA.FTZ R181, R207, R177.reuse, UR9 ;  /* 0x00000009cfb57e23 */ /* 0x080fe200080100b1 */
        /* <DEDUP_REMOVED lines=40> */
.L_x_8363:
        /* <DEDUP_REMOVED lines=13> */
.L_x_8371:
        /* <DEDUP_REMOVED lines=14> */
.L_x_8372:
        /* <DEDUP_REMOVED lines=13> */
.L_x_8373:
        /* <DEDUP_REMOVED lines=14> */
.L_x_8374:
        /* <DEDUP_REMOVED lines=13> */
.L_x_8375:
        /* <DEDUP_REMOVED lines=14> */
.L_x_8376:
        /* <DEDUP_REMOVED lines=13> */
.L_x_8377:
[----:B------:R-:W-:Y:S05]  /*e640*/  BRA.U !UP3, `(.L_x_8355) ;  /* 0x000000010b407547 */ /* 0x000fea000b800000 */
[----:B------:R-:W2:Y:S04]  /*e650*/  LDL R189, [R1+0xc] ;  /* 0x00000c0001bd7983 */ /* 0x000ea80000100800 */
[----:B------:R-:W3:Y:S01]  /*e660*/  LDL R188, [R1+0x8] ;  /* 0x0000080001bc7983 */ /* 0x000ee20000100800 */
[----:B------:R-:W-:Y:S01]  /*e670*/  MOV R184, UR8 ;  /* 0x0000000800b87c02 */ /* 0x000fe20008000f00 */
[----:B------:R-:W-:Y:S01]  /*e680*/  UISETP.GT.AND UP0, UPT, UR31, URZ, UPT ;  /* 0x000000ff1f00728c */ /* 0x000fe2000bf04270 */
[----:B-----5:R-:W-:-:S04]  /*e690*/  PRMT R185, R171, 0x7632, R185 ;  /* 0x00007632abb97816 */ /* 0x020fc800000000b9 */
[----:B------:R-:W-:Y:S02]  /*e6a0*/  SHF.L.U32 R185, R185, 0x10, RZ ;  /* 0x00000010b9b97819 */ /* 0x000fe400000006ff */
[----:B------:R-:W-:Y:S01]  /*e6b0*/  PLOP3.LUT P6, PT, PT, PT, UP0, 0x80, 0x8 ;  /* 0x000000000008781c */ /* 0x000fe20003fcf008 */
        /* <DEDUP_REMOVED lines=9> */
.L_x_8355:
[----:B0123--:R-:W0:Y:S01]  /*e750*/  @P0 LDC.64 R184, c[0x0][0x478] ;  /* 0x00011e00ffb80b82 */ /* 0x00fe220000000a00 */
[----:B------:R-:W1:Y:S01]  /*e760*/  @UP3 LDCU.64 UR6, c[0x0][0x468] ;  /* 0x00008d00ff0637ac */ /* 0x000e620008000a00 */
[----:B------:R-:W-:Y:S01]  /*e770*/  PLOP3.LUT P6, PT, PT, PT, UP3, 0x80, 0x8 ;  /* 0x000000000008781c */ /* 0x000fe20003fcf038 */
[----:B0-----:R-:W-:-:S04]  /*e780*/  @P0 IMAD.WIDE.U32 R184, R187, 0x20, R184 ;  /* 0x00000020bbb80825 */ /* 0x001fc800078e00b8 */
[----:B------:R-:W-:Y:S01]  /*e790*/  HFMA2 R187, -RZ, RZ, 0, 9.5367431640625e-07 ;  /* 0x00000010ffbb7431 */ /* 0x000fe200000001ff */
[----:B------:R4:W-:Y:S04]  /*e7a0*/  @P0 STG.E.128 desc[UR16][R184.64], R176 ;  /* 0x000000b0b8000986 */ /* 0x0009e8000c101d10 */
[----:B------:R4:W-:Y:S01]  /*e7b0*/  @P0 STG.E.128 desc[UR16][R184.64+0x10], R180 ;  /* 0x000010b4b8000986 */ /* 0x0009e2000c101d10 */
[----:B------:R-:W-:-:S13]  /*e7c0*/  PLOP3.LUT P0, PT, PT, PT, UP3, 0x80, 0x8 ;  /* 0x000000000008781c */ /* 0x000fda0003f0f038 */
[----:B-1----:R-:W-:-:S05]  /*e7d0*/  @P0 IMAD.WIDE.U32 R186, R186, R187, UR6 ;  /* 0x00000006baba0e25 */ /* 0x002fca000f8e00bb */
[----:B------:R4:W-:Y:S02]  /*e7e0*/  @P6 STG.E.128 desc[UR16][R186.64], R172 ;  /* 0x000000acba006986 */ /* 0x0009e4000c101d10 */
.L_x_8344:
[----:B------:R-:W-:Y:S05]  /*e7f0*/  BSYNC.RECONVERGENT B0 ;  /* 0x0000000000007941 */ /* 0x000fea0003800200 */
.L_x_8343:
[----:B------:R-:W-:Y:S02]  /*e800*/  UIADD3 UR26, UPT, UPT, UR26, UR24, URZ ;  /* 0x000000181a1a7290 */ /* 0x000fe4000fffe0ff */
[----:B------:R-:W-:Y:S02]  /*e810*/  UPLOP3.LUT UP1, UPT, UPT, UPT, UP1, 0x40, 0x4 ;  /* 0x000000000004789c */ /* 0x000fe40003f2e810 */
[----:B------:R-:W-:-:S09]  /*e820*/  UISETP.GE.AND UP0, UPT, UR26, UR25, UPT ;  /* 0x000000191a00728c */ /* 0x000fd2000bf06270 */
[----:B------:R-:W-:Y:S05]  /*e830*/  BRA.U !UP0, `(.L_x_8378) ;  /* 0xffffff29086c7547 */ /* 0x000fea000b83ffff */
.L_x_8189:
        /* <DEDUP_REMOVED lines=36> */
.L_x_8380:
[----:B------:R-:W-:Y:S05]  /*ea80*/  BSYNC.RECONVERGENT B0 ;  /* 0x0000000000007941 */ /* 0x000fea0003800200 */
.L_x_8379:
        /* <DEDUP_REMOVED lines=27> */
.L_x_8382:
[----:B------:R-:W-:Y:S05]  /*ec40*/  BSYNC.RECONVERGENT B0 ;  /* 0x0000000000007941 */ /* 0x000fea0003800200 */
.L_x_8381:
        /* <DEDUP_REMOVED lines=23> */
.L_x_8384:
[----:B------:R-:W-:Y:S05]  /*edc0*/  BSYNC.RECONVERGENT B0 ;  /* 0x0000000000007941 */ /* 0x000fea0003800200 */
.L_x_8383:
        /* <DEDUP_REMOVED lines=23> */
.L_x_8386:
[----:B------:R-:W-:Y:S05]  /*ef40*/  BSYNC.RECONVERGENT B0 ;  /* 0x0000000000007941 */ /* 0x000fea0003800200 */
.L_x_8385:
        /* <DEDUP_REMOVED lines=22> */
.L_x_8387:
        /* <DEDUP_REMOVED lines=13> */
.L_x_19360:


//--------------------- .text._ZN10layer_norm13ln_bwd_kernelINS_13Kernel_traitsIf13__nv_bfloat16fS2_fjLj5120ELj1ELj1ELj4ELj16ENS_18Kernel_traits_baseILj5120EfS2_fS2_fjLj128EEEEELb0ELb1ELb1ELb1EEEvNS_9BwdParamsE --------------------------
	.section	.text._ZN10layer_norm13ln_bwd_kernelINS_13Kernel_traitsIf13__nv_bfloat16fS2_fjLj5120ELj1ELj1ELj4ELj16ENS_18Kernel_traits_baseILj5120EfS2_fS2_fjLj128EEEEELb0ELb1ELb1ELb1EEEvNS_9BwdParamsE,"ax",@progbits
	.align	128
        .global         _ZN10layer_norm13ln_bwd_kernelINS_13Kernel_traitsIf13__nv_bfloat16fS2_fjLj5120ELj1ELj1ELj4ELj16ENS_18Kernel_traits_baseILj5120EfS2_fS2_fjLj128EEEEELb0ELb1ELb1ELb1EEEvNS_9BwdParamsE
        .type           _ZN10layer_norm13ln_bwd_kernelINS_13Kernel_traitsIf13__nv_bfloat16fS2_fjLj5120ELj1ELj1ELj4ELj16ENS_18Kernel_traits_baseILj5120EfS2_fS2_fjLj128EEEEELb0ELb1ELb1ELb1EEEvNS_9BwdParamsE,@function
        .size           _ZN10layer_norm13ln_bwd_kernelINS_13Kernel_traitsIf13__nv_bfloat16fS2_fjLj5120ELj1ELj1ELj4ELj16ENS_18Kernel_traits_baseILj5120EfS2_fS2_fjLj128EEEEELb0ELb1ELb1ELb1EEEvNS_9BwdParamsE,(.L_x_19361 - _ZN10layer_norm13ln_bwd_kernelINS_13Kernel_traitsIf13__nv_bfloat16fS2_fjLj5120ELj1ELj1ELj4ELj16ENS_18Kernel_traits_baseILj5120EfS2_fS2_fjLj128EEEEELb0ELb1ELb1ELb1EEEvNS_9BwdParamsE)
        .other          _ZN10layer_norm13ln_bwd_kernelINS_13Kernel_traitsIf13__nv_bfloat16fS2_fjLj5120ELj1ELj1ELj4ELj16ENS_18Kernel_traits_baseILj5120EfS2_fS2_fjLj128EEEEELb0ELb1ELb1ELb1EEEvNS_9BwdParamsE,@"STO_CUDA_ENTRY STV_DEFAULT"
_ZN10layer_norm13ln_bwd_kernelINS_13Kernel_traitsIf13__nv_bfloat16fS2_fjLj5120ELj1ELj1ELj4ELj16ENS_18Kernel_traits_baseILj5120EfS2_fS2_fjLj128EEEEELb0ELb1ELb1ELb1EEEvNS_9BwdParamsE:
.text._ZN10layer_norm13ln_bwd_kernelINS_13Kernel_traitsIf13__nv_bfloat16fS2_fjLj5120ELj1ELj1ELj4ELj16ENS_18Kernel_traits_baseILj5120EfS2_fS2_fjLj128EEEEELb0ELb1ELb1ELb1EEEvNS_9BwdParamsE:
        /* <DEDUP_REMOVED lines=148> */
.L_x_8557:
        /* <DEDUP_REMOVED lines=17> */
[----:B-----5:R-:W-:Y:S07]  /*0a50*/  BRA.U !UP2, `(.L_x_8389) ;  /* 0x000000250a907547 */ /* 0x020fee000b800000 */
[----:B------:R-:W0:Y:S01]  /*0a60*/  S2R R202, SR_TID.X ;  /* 0x0000000000ca7919 */ /* 0x000e220000002100 */
[----:B------:R-:W-:Y:S01]  /*0a70*/  UIMAD UR9, UR8, UR26, URZ ;  /* 0x0000001a080972a4 */ /* 0x000fe2000f8e02ff */
[----:B------:R-:W1:Y:S01]  /*0a80*/  LDC.64 R208, c[0x0][0x428] ;  /* 0x00010a00ffd07b82 */ /* 0x000e620000000a00 */
[----:B------:R-:W-:Y:S01]  /*0a90*/  UIADD3 UR11, UPT, UPT, UR32, -0x1, URZ ;  /* 0xffffffff200b7890 */ /* 0x000fe2000fffe0ff */
[----:B------:R-:W-:Y:S01]  /*0aa0*/  STL [R1+0x188], R30 ;  /* 0x0001881e01007387 */ /* 0x000fe20000100800 */
[----:B------:R-:W-:Y:S02]  /*0ab0*/  USHF.R.S32.HI UR10, URZ, 0x1f, UR9 ;  /* 0x0000001fff0a7899 */ /* 0x000fe40008011409 */
[----:B------:R-:W-:Y:S02]  /*0ac0*/  UIMAD UR11, UR11, UR26, URZ ;  /* 0x0000001a0b0b72a4 */ /* 0x000fe4000f8e02ff */
[----:B------:R-:W-:Y:S01]  /*0ad0*/  UIMAD.WIDE UR30, UR8, 0x4, UR22 ;  /* 0x00000004081e78a5 */ /* 0x000fe2000f8e0216 */
[----:B------:R-:W3:Y:S01]  /*0ae0*/  LDC.64 R212, c[0x0][0x3a8] ;  /* 0x0000ea00ffd47b82 */ /* 0x000ee20000000a00 */
[----:B------:R-:W-:-:S02]  /*0af0*/  ULEA.HI UR10, UR10, UR9, URZ, 0x3 ;  /* 0x000000090a0a7291 */ /* 0x000fc4000f8f18ff */
[----:B------:R-:W-:Y:S01]  /*0b00*/  UISETP.NE.U32.AND UP0, UPT, UR4, URZ, UPT ;  /* 0x000000ff0400728c */ /* 0x000fe2000bf05070 */
[----:B------:R-:W-:Y:S01]  /*0b10*/  ISETP.NE.AND P1, PT, RZ, UR27, PT ;  /* 0x0000001bff007c0c */ /* 0x000fe2000bf25270 */
[----:B------:R-:W-:Y:S01]  /*0b20*/  USHF.R.S32.HI UR9, URZ, 0x1f, UR11 ;  /* 0x0000001fff097899 */ /* 0x000fe2000801140b */
[----:B------:R-:W-:Y:S01]  /*0b30*/  MOV R2, UR30 ;  /* 0x0000001e00027c02 */ /* 0x000fe20008000f00 */
[----:B------:R-:W-:Y:S01]  /*0b40*/  STL [R1+0x184], R29 ;  /* 0x0001841d01007387 */ /* 0x000fe20000100800 */
[----:B------:R-:W-:Y:S01]  /*0b50*/  MOV R0, UR10 ;  /* 0x0000000a00007c02 */ /* 0x000fe20008000f00 */
[----:B------:R-:W-:Y:S01]  /*0b60*/  ULEA.HI UR9, UR9, UR11, URZ, 0x3 ;  /* 0x0000000b09097291 */ /* 0x000fe2000f8f18ff */
[----:B------:R-:W-:Y:S01]  /*0b70*/  MOV R3, UR31 ;  /* 0x0000001f00037c02 */ /* 0x000fe20008000f00 */
[----:B------:R-:W-:Y:S01]  /*0b80*/  UISETP.NE.AND.EX UP0, UPT, UR5, URZ, UPT, UP0 ;  /* 0x000000ff0500728c */ /* 0x000fe2000bf05300 */
[----:B------:R-:W-:Y:S04]  /*0b90*/  STL [R1+0x180], R28 ;  /* 0x0001801c01007387 */ /* 0x000fe80000100800 */
[----:B------:R1:W4:Y:S01]  /*0ba0*/  LDG.E R244, desc[UR18][R2.64] ;  /* 0x0000001202f47981 */ /* 0x000322000c1e1900 */
[----:B0-----:R-:W-:-:S03]  /*0bb0*/  LEA.HI.SX32 R243, R0, R202, 0x1d ;  /* 0x000000ca00f37211 */ /* 0x001fc600078feaff */
[----:B------:R-:W-:Y:S01]  /*0bc0*/  STL [R1+0x17c], R27 ;  /* 0x00017c1b01007387 */ /* 0x000fe20000100800 */
[----:B------:R-:W-:Y:S02]  /*0bd0*/  MOV R0, UR9 ;  /* 0x0000000900007c02 */ /* 0x000fe40008000f00 */
[C---:B------:R-:W-:Y:S01]  /*0be0*/  IADD3 R242, PT, PT, R243.reuse, 0x80, RZ ;  /* 0x00000080f3f27810 */ /* 0x040fe20007ffe0ff */
[----:B---3--:R-:W-:Y:S01]  /*0bf0*/  IMAD.WIDE.U32 R4, R243, 0x20, R212 ;  /* 0x00000020f3047825 */ /* 0x008fe200078e00d4 */
[----:B------:R-:W-:Y:S01]  /*0c00*/  LEA.HI.SX32 R202, R0, R202, 0x1d ;  /* 0x000000ca00ca7211 */ /* 0x000fe200078feaff */
[----:B------:R0:W-:Y:S04]  /*0c10*/  STL [R1+0x178], R26 ;  /* 0x0001781a01007387 */ /* 0x0001e80000100800 */
[----:B-1----:R-:W-:Y:S01]  /*0c20*/  IMAD.WIDE.U32 R2, R202, 0x10, R208 ;  /* 0x00000010ca027825 */ /* 0x002fe200078e00d0 */
[----:B------:R-:W3:Y:S04]  /*0c30*/  LDG.E.128 R220, desc[UR18][R4.64] ;  /* 0x0000001204dc7981 */ /* 0x000ee8000c1e1d00 */
[----:B--2---:R1:W0:Y:S01]  /*0c40*/  LDG.E.128 R12, desc[UR18][R2.64] ;  /* 0x00000012020c7981 */ /* 0x004222000c1e1d00 */
[----:B------:R-:W-:Y:S01]  /*0c50*/  IMAD.WIDE.U32 R16, R242, 0x20, R212 ;  /* 0x00000020f2107825 */ /* 0x000fe200078e00d4 */
[----:B------:R-:W-:-:S02]  /*0c60*/  IADD3 R0, PT, PT, R202, 0x100, RZ ;  /* 0x00000100ca007810 */ /* 0x000fc40007ffe0ff */
[----:B------:R-:W2:Y:S04]  /*0c70*/  LDG.E.128 R8, desc[UR18][R4.64+0x10] ;  /* 0x0000101204087981 */ /* 0x000ea8000c1e1d00 */
[----:B------:R-:W2:Y:S01]  /*0c80*/  LDG.E.128 R228, desc[UR18][R16.64] ;  /* 0x0000001210e47981 */ /* 0x000ea2000c1e1d00 */
[----:B-1----:R-:W-:-:S03]  /*0c90*/  IADD3 R2, PT, PT, R202, 0x80, RZ ;  /* 0x00000080ca027810 */ /* 0x002fc60007ffe0ff */
[----:B------:R1:W2:Y:S02]  /*0ca0*/  LDG.E.128 R224, desc[UR18][R16.64+0x10] ;  /* 0x0000101210e07981 */ /* 0x0002a4000c1e1d00 */
[--C-:B------:R-:W-:Y:S01]  /*0cb0*/  IMAD.WIDE.U32 R2, R2, 0x10, R208.reuse ;  /* 0x0000001002027825 */ /* 0x100fe200078e00d0 */
[----:B------:R-:W-:Y:S01]  /*0cc0*/  IADD3 R204, PT, PT, R202, 0x200, RZ ;  /* 0x00000200cacc7810 */ /* 0x000fe20007ffe0ff */
[----:B------:R-:W-:Y:S04]  /*0cd0*/  STL [R1+0x174], R25 ;  /* 0x0001741901007387 */ /* 0x000fe80000100800 */
[----:B------:R1:W2:Y:S02]  /*0ce0*/  LDG.E.128 R4, desc[UR18][R2.64] ;  /* 0x0000001202047981 */ /* 0x0002a4000c1e1d00 */
[----:B-1----:R-:W-:Y:S01]  /*0cf0*/  IMAD.WIDE.U32 R16, R0, 0x10, R208 ;  /* 0x0000001000107825 */ /* 0x002fe200078e00d0 */
[----:B------:R-:W-:-:S02]  /*0d00*/  IADD3 R0, PT, PT, R243, 0x180, RZ ;  /* 0x00000180f3007810 */ /* 0x000fc40007ffe0ff */
[----:B------:R-:W-:Y:S01]  /*0d10*/  PLOP3.LUT P0, PT, PT, PT, UP0, 0x80, 0x8 ;  /* 0x000000000008781c */ /* 0x000fe20003f0f008 */
[----:B------:R-:W-:Y:S01]  /*0d20*/  STL [R1+0x170], R24 ;  /* 0x0001701801007387 */ /* 0x000fe20000100800 */
[----:B------:R-:W-:Y:S02]  /*0d30*/  IADD3 R2, PT, PT, R202, 0x180, RZ ;  /* 0x00000180ca027810 */ /* 0x000fe40007ffe0ff */
[C---:B------:R-:W-:Y:S01]  /*0d40*/  IADD3 R3, PT, PT, R243.reuse, 0x100, RZ ;  /* 0x00000100f3037810 */ /* 0x040fe20007ffe0ff */
[----:B------:R-:W-:Y:S01]  /*0d50*/  IMAD.WIDE.U32 R200, R0, 0x20, R212 ;  /* 0x0000002000c87825 */ /* 0x000fe200078e00d4 */
[----:B------:R-:W2:Y:S03]  /*0d60*/  LDG.E.128 R16, desc[UR18][R16.64] ;  /* 0x0000001210107981 */ /* 0x000ea6000c1e1d00 */
[----:B------:R-:W-:Y:S01]  /*0d70*/  IMAD.WIDE.U32 R196, R2, 0x10, R208 ;  /* 0x0000001002c47825 */ /* 0x000fe200078e00d0 */
[----:B------:R-:W-:Y:S01]  /*0d80*/  IADD3 R2, PT, PT, R243, 0x200, RZ ;  /* 0x00000200f3027810 */ /* 0x000fe20007ffe0ff */
[----:B------:R-:W2:Y:S02]  /*0d90*/  LDG.E.128 R192, desc[UR18][R200.64] ;  /* 0x00000012c8c07981 */ /* 0x000ea4000c1e1d00 */
[----:B------:R-:W1:Y:S01]  /*0da0*/  @P0 LDC.64 R240, c[0x0][0x438] ;  /* 0x00010e00fff00b82 */ /* 0x000e620000000a00 */
[--C-:B------:R-:W-:Y:S01]  /*0db0*/  IMAD.WIDE.U32 R188, R3, 0x20, R212.reuse ;  /* 0x0000002003bc7825 */ /* 0x100fe200078e00d4 */
[----:B------:R-:W2:Y:S03]  /*0dc0*/  LDG.E.128 R196, desc[UR18][R196.64] ;  /* 0x00000012c4c47981 */ /* 0x000ea6000c1e1d00 */
[----:B------:R-:W-:Y:S01]  /*0dd0*/  IMAD.WIDE.U32 R212, R2, 0x20, R212 ;  /* 0x0000002002d47825 */ /* 0x000fe200078e00d4 */
[----:B------:R-:W2:Y:S02]  /*0de0*/  LDG.E.128 R216, desc[UR18][R188.64] ;  /* 0x00000012bcd87981 */ /* 0x000ea4000c1e1d00 */
[----:B------:R-:W1:Y:S01]  /*0df0*/  @P0 LDC.64 R234, c[0x0][0x438] ;  /* 0x00010e00ffea0b82 */ /* 0x000e620000000a00 */
[----:B------:R-:W-:-:S02]  /*0e00*/  IMAD.WIDE.U32 R208, R204, 0x10, R208 ;  /* 0x00000010ccd07825 */ /* 0x000fc400078e00d0 */
[----:B------:R-:W2:Y:S04]  /*0e10*/  LDG.E.128 R204, desc[UR18][R212.64] ;  /* 0x00000012d4cc7981 */ /* 0x000ea8000c1e1d00 */
[----:B------:R-:W2:Y:S01]  /*0e20*/  LDG.E.128 R200, desc[UR18][R200.64+0x10] ;  /* 0x00001012c8c87981 */ /* 0x000ea2000c1e1d00 */
[----:B------:R-:W1:Y:S03]  /*0e30*/  @P0 LDC.64 R232, c[0x0][0x438] ;  /* 0x00010e00ffe80b82 */ /* 0x000e660000000a00 */
[----:B------:R-:W2:Y:S04]  /*0e40*/  LDG.E.128 R188, desc[UR18][R188.64+0x10] ;  /* 0x00001012bcbc7981 */ /* 0x000ea8000c1e1d00 */
[----:B------:R-:W2:Y:S01]  /*0e50*/  LDG.E.128 R208, desc[UR18][R208.64] ;  /* 0x00000012d0d07981 */ /* 0x000ea2000c1e1d00 */
[----:B------:R-:W1:Y:S03]  /*0e60*/  @P0 LDC.64 R238, c[0x0][0x438] ;  /* 0x00010e00ffee0b82 */ /* 0x000e660000000a00 */
[----:B------:R-:W2:Y:S01]  /*0e70*/  LDG.E.128 R212, desc[UR18][R212.64+0x10] ;  /* 0x00001012d4d47981 */ /* 0x000ea2000c1e1d00 */
[----:B-1----:R-:W-:-:S03]  /*0e80*/  @P0 IMAD.WIDE.U32 R240, R243, 0x20, R240 ;  /* 0x00000020f3f00825 */ /* 0x002fc600078e00f0 */
[----:B------:R-:W-:Y:S01]  /*0e90*/  STL [R1+0x16c], R23 ;  /* 0x00016c1701007387 */ /* 0x000fe20000100800 */
[----:B------:R-:W-:Y:S01]  /*0ea0*/  @P0 IMAD.WIDE.U32 R234, R3, 0x20, R234 ;  /* 0x0000002003ea0825 */ /* 0x000fe200078e00ea */
[----:B------:R-:W1:Y:S02]  /*0eb0*/  @P0 LDC.64 R236, c[0x0][0x438] ;  /* 0x00010e00ffec0b82 */ /* 0x000e640000000a00 */
[----:B------:R-:W-:Y:S04]  /*0ec0*/  STL [R1+0x168], R22 ;  /* 0x0001681601007387 */ /* 0x000fe80000100800 */
[----:B------:R-:W5:Y:S01]  /*0ed0*/  @P0 LDG.E.128 R132, desc[UR18][R240.64] ;  /* 0x00000012f0840981 */ /* 0x000f62000c1e1d00 */
[----:B------:R-:W-:-:S03]  /*0ee0*/  @P0 IMAD.WIDE.U32 R2, R2, 0x20, R232 ;  /* 0x0000002002020825 */ /* 0x000fc600078e00e8 */
[----:B------:R-:W5:Y:S04]  /*0ef0*/  @P0 LDG.E.128 R136, desc[UR18][R240.64+0x10] ;  /* 0x00001012f0880981 */ /* 0x000f68000c1e1d00 */
[----:B------:R-:W5:Y:S01]  /*0f00*/  @P0 LDG.E.128 R148, desc[UR18][R234.64] ;  /* 0x00000012ea940981 */ /* 0x000f62000c1e1d00 */
[----:B------:R-:W-:-:S03]  /*0f10*/  @P0 IMAD.WIDE.U32 R238, R242, 0x20, R238 ;  /* 0x00000020f2ee0825 */ /* 0x000fc600078e00ee */
[----:B------:R1:W5:Y:S04]  /*0f20*/  @P0 LDG.E.128 R152, desc[UR18][R234.64+0x10] ;  /* 0x00001012ea980981 */ /* 0x000368000c1e1d00 */
[----:B------:R1:W-:Y:S04]  /*0f30*/  STL [R1+0x164], R21 ;  /* 0x0001641501007387 */ /* 0x0003e80000100800 */
[----:B------:R-:W5:Y:S04]  /*0f40*/  @P0 LDG.E.128 R164, desc[UR18][R2.64] ;  /* 0x0000001202a40981 */ /* 0x000f68000c1e1d00 */
[----:B------:R1:W5:Y:S04]  /*0f50*/  @P0 LDG.E.128 R168, desc[UR18][R2.64+0x10] ;  /* 0x0000101202a80981 */ /* 0x000368000c1e1d00 */
[----:B------:R1:W-:Y:S04]  /*0f60*/  STL [R1+0x160], R20 ;  /* 0x0001601401007387 */ /* 0x0003e80000100800 */
[----:B------:R-:W5:Y:S04]  /*0f70*/  @P0 LDG.E.128 R140, desc[UR18][R238.64] ;  /* 0x00000012ee8c0981 */ /* 0x000f68000c1e1d00 */
[----:B------:R1:W5:Y:S01]  /*0f80*/  @P0 LDG.E.128 R144, desc[UR18][R238.64+0x10] ;  /* 0x00001012ee900981 */ /* 0x000362000c1e1d00 */
[----:B----4-:R-:W-:-:S04]  /*0f90*/  FSEL R244, R244, RZ, !P1 ;  /* 0x000000fff4f47208 */ /* 0x010fc80004800000 */
[----:B------:R-:W-:-:S13]  /*0fa0*/  R2UR UR9, R244 ;  /* 0x00000000f40972ca */ /* 0x000fda00000e0000 */
[----:B---3--:R-:W-:Y:S01]  /*0fb0*/  FADD.FTZ R233, R221, -UR9 ;  /* 0x80000009dde97e21 */ /* 0x008fe20008010000 */
[----:B------:R-:W-:Y:S01]  /*0fc0*/  FADD.FTZ R232, R222, -UR9 ;  /* 0x80000009dee87e21 */ /* 0x000fe20008010000 */
[----:B--2---:R-:W-:Y:S01]  /*0fd0*/  FADD.FTZ R221, R9, -UR9 ;  /* 0x8000000909dd7e21 */ /* 0x004fe20008010000 */
[----:B------:R-:W-:Y:S01]  /*0fe0*/  FADD.FTZ R222, R8, -UR9 ;  /* 0x8000000908de7e21 */ /* 0x000fe20008010000 */
[----:B0-----:R-:W-:Y:S01]  /*0ff0*/  PRMT R26, R15, 0x7632, R26 ;  /* 0x000076320f1a7816 */ /* 0x001fe2000000001a */
[----:B------:R-:W-:Y:S01]  /*1000*/  FADD.FTZ R9, R224, -UR9 ;  /* 0x80000009e0097e21 */ /* 0x000fe20008010000 */
[----:B------:R-:W-:Y:S01]  /*1010*/  FADD.FTZ R8, R225, -UR9 ;  /* 0x80000009e1087e21 */ /* 0x000fe20008010000 */
[C---:B------:R-:W-:Y:S02]  /*1020*/  PRMT R245, R6.reuse, 0x7632, R245 ;  /* 0x0000763206f57816 */ /* 0x040fe400000000f5 */
[----:B------:R-:W-:Y:S02]  /*1030*/  SHF.L.U32 R246, R6, 0x10, RZ ;  /* 0x0000001006f67819 */ /* 0x000fe400000006ff */
[----:B------:R-:W-:-:S02]  /*1040*/  SHF.L.U32 R247, R7, 0x10, RZ ;  /* 0x0000001007f77819 */ /* 0x000fc400000006ff */
[C---:B-1----:R-:W-:Y:S02]  /*1050*/  PRMT R234, R4.reuse, 0x7632, R234 ;  /* 0x0000763204ea7816 */ /* 0x042fe400000000ea */
[----:B------:R-:W-:Y:S02]  /*1060*/  SHF.L.U32 R235, R4, 0x10, RZ ;  /* 0x0000001004eb7819 */ /* 0x000fe400000006ff */
[C---:B------:R-:W-:Y:S02]  /*1070*/  PRMT R241, R5.reuse, 0x7632, R241 ;  /* 0x0000763205f17816 */ /* 0x040fe400000000f1 */
[----:B------:R-:W-:Y:S02]  /*1080*/  SHF.L.U32 R242, R5, 0x10, RZ ;  /* 0x0000001005f27819 */ /* 0x000fe400000006ff */
[----:B------:R-:W-:Y:S02]  /*1090*/  PRMT R224, R16, 0x7632, R224 ;  /* 0x0000763210e07816 */ /* 0x000fe400000000e0 */
[----:B------:R-:W-:Y:S01]  /*10a0*/  PRMT R21, R7, 0x7632, R21 ;  /* 0x0000763207157816 */ /* 0x000fe20000000015 */
[----:B------:R-:W-:Y:S01]  /*10b0*/  FADD.FTZ R7, R226, -UR9 ;  /* 0x80000009e2077e21 */ /* 0x000fe20008010000 */
[----:B------:R-:W-:-:S02]  /*10c0*/  PRMT R225, R19, 0x7632, R225 ;  /* 0x0000763213e17816 */ /* 0x000fc400000000e1 */
[----:B------:R-:W-:Y:S02]  /*10d0*/  PRMT R226, R18, 0x7632, R226 ;  /* 0x0000763212e27816 */ /* 0x000fe400000000e2 */
[----:B------:R-:W-:Y:S02]  /*10e0*/  PRMT R22, R196, 0x7632, R22 ;  /* 0x00007632c4167816 */ /* 0x000fe40000000016 */
[----:B------:R-:W-:Y:S01]  /*10f0*/  PRMT R29, R197, 0x7632, R29 ;  /* 0x00007632c51d7816 */ /* 0x000fe2000000001d */
[----:B------:R-:W-:Y:S01]  /*1100*/  FADD.FTZ R5, R216, -UR9 ;  /* 0x80000009d8057e21 */ /* 0x000fe20008010000 */
[----:B------:R-:W-:Y:S01]  /*1110*/  FADD.FTZ R4, R217, -UR9 ;  /* 0x80000009d9047e21 */ /* 0x000fe20008010000 */
[----:B------:R-:W-:Y:S01]  /*1120*/  FADD.FTZ R3, R218, -UR9 ;  /* 0x80000009da037e21 */ /* 0x000fe20008010000 */
[----:B------:R-:W-:Y:S02]  /*1130*/  MOV R216, R247 ;  /* 0x000000f700d87202 */ /* 0x000fe40000000f00 */
[----:B------:R-:W-:-:S02]  /*1140*/  MOV R217, R246 ;  /* 0x000000f600d97202 */ /* 0x000fc40000000f00 */
[----:B------:R-:W-:Y:S01]  /*1150*/  MOV R218, R245 ;  /* 0x000000f500da7202 */ /* 0x000fe20000000f00 */
[----:B------:R-:W-:Y:S01]  /*1160*/  FADD.FTZ R2, R219, -UR9 ;  /* 0x80000009db027e21 */ /* 0x000fe20008010000 */
        /* <DEDUP_REMOVED lines=9> */
[----:B------:R-:W-:Y:S01]  /*1200*/  SHF.L.U32 R249, R16, 0x10, RZ ;  /* 0x0000001010f97819 */ /* 0x000fe200000006ff */
[----:B------:R-:W-:Y:S01]  /*1210*/  FADD.FTZ R190, R194, -UR9 ;  /* 0x80000009c2be7e21 */ /* 0x000fe20008010000 */
[C---:B------:R-:W-:Y:S01]  /*1220*/  PRMT R219, R17.reuse, 0x7632, R219 ;  /* 0x0000763211db7816 */ /* 0x040fe200000000db */
[----:B------:R-:W-:Y:S01]  /*1230*/  FADD.FTZ R16, R188, -UR9 ;  /* 0x80000009bc107e21 */ /* 0x000fe20008010000 */
[----:B------:R-:W-:Y:S01]  /*1240*/  SHF.L.U32 R248, R17, 0x10, RZ ;  /* 0x0000001011f87819 */ /* 0x000fe200000006ff */
[----:B------:R-:W-:Y:S01]  /*1250*/  FADD.FTZ R17, R189, -UR9 ;  /* 0x80000009bd117e21 */ /* 0x000fe20008010000 */
[----:B------:R-:W-:Y:S01]  /*1260*/  MOV R204, R224 ;  /* 0x000000e000cc7202 */ /* 0x000fe20000000f00 */
[----:B------:R-:W-:Y:S01]  /*1270*/  FADD.FTZ R194, R202, -UR9 ;  /* 0x80000009cac27e21 */ /* 0x000fe20008010000 */
[----:B------:R-:W-:Y:S01]  /*1280*/  MOV R205, R241 ;  /* 0x000000f100cd7202 */ /* 0x000fe20000000f00 */
[----:B------:R-:W2:Y:S01]  /*1290*/  LDL R224, [R1+0x148] ;  /* 0x0001480001e07983 */ /* 0x000ea20000100800 */
[----:B------:R-:W-:Y:S01]  /*12a0*/  MOV R207, R242 ;  /* 0x000000f200cf7202 */ /* 0x000fe20000000f00 */
[----:B------:R-:W-:Y:S01]  /*12b0*/  FADD.FTZ R188, R192, -UR9 ;  /* 0x80000009c0bc7e21 */ /* 0x000fe20008010000 */
[----:B------:R-:W-:Y:S01]  /*12c0*/  SHF.L.U32 R30, R19, 0x10, RZ ;  /* 0x00000010131e7819 */ /* 0x000fe200000006ff */
[----:B------:R-:W-:Y:S01]  /*12d0*/  FADD.FTZ R19, R191, -UR9 ;  /* 0x80000009bf137e21 */ /* 0x000fe20008010000 */
[C---:B------:R-:W-:Y:S01]  /*12e0*/  PRMT R27, R208.reuse, 0x7632, R27 ;  /* 0x00007632d01b7816 */ /* 0x040fe2000000001b */
[----:B------:R-:W-:Y:S01]  /*12f0*/  FADD.FTZ R189, R193, -UR9 ;  /* 0x80000009c1bd7e21 */ /* 0x000fe20008010000 */
[----:B------:R-:W-:-:S02]  /*1300*/  SHF.L.U32 R241, R208, 0x10, RZ ;  /* 0x00000010d0f17819 */ /* 0x000fc400000006ff */
[C---:B------:R-:W-:Y:S01]  /*1310*/  PRMT R20, R209.reuse, 0x7632, R20 ;  /* 0x00007632d1147816 */ /* 0x040fe20000000014 */
[----:B------:R-:W3:Y:S01]  /*1320*/  LDL.LU R208, [R1+0x38] ;  /* 0x0000380001d07983 */ /* 0x000ee20000300800 */
[----:B------:R-:W-:Y:S01]  /*1330*/  SHF.L.U32 R242, R209, 0x10, RZ ;  /* 0x00000010d1f27819 */ /* 0x000fe200000006ff */
[----:B------:R-:W-:Y:S01]  /*1340*/  FADD.FTZ R191, R195, -UR9 ;  /* 0x80000009c3bf7e21 */ /* 0x000fe20008010000 */
[----:B------:R-:W-:Y:S01]  /*1350*/  MOV R202, R225 ;  /* 0x000000e100ca7202 */ /* 0x000fe20000000f00 */
[----:B------:R-:W-:Y:S01]  /*1360*/  FADD.FTZ R192, R200, -UR9 ;  /* 0x80000009c8c07e21 */ /* 0x000fe20008010000 */
[----:B------:R-:W-:Y:S01]  /*1370*/  MOV R209, R26 ;  /* 0x0000001a00d17202 */ /* 0x000fe20000000f00 */
[----:B------:R-:W-:Y:S01]  /*1380*/  FADD.FTZ R193, R201, -UR9 ;  /* 0x80000009c9c17e21 */ /* 0x000fe20008010000 */
[----:B------:R-:W4:Y:S01]  /*1390*/  LDL R225, [R1+0x140] ;  /* 0x0001400001e17983 */ /* 0x000f220000100800 */
[C---:B------:R-:W-:Y:S01]  /*13a0*/  PRMT R24, R210.reuse, 0x7632, R24 ;  /* 0x00007632d2187816 */ /* 0x040fe20000000018 */
[----:B------:R-:W-:Y:S01]  /*13b0*/  FADD.FTZ R6, R227, -UR9 ;  /* 0x80000009e3067e21 */ /* 0x000fe20008010000 */
[----:B------:R-:W-:Y:S01]  /*13c0*/  SHF.L.U32 R26, R210, 0x10, RZ ;  /* 0x00000010d21a7819 */ /* 0x000fe200000006ff */
[----:B------:R-:W-:Y:S01]  /*13d0*/  FADD.FTZ R195, R203, -UR9 ;  /* 0x80000009cbc37e21 */ /* 0x000fe20008010000 */
[----:B------:R-:W-:Y:S01]  /*13e0*/  MOV R200, R234 ;  /* 0x000000ea00c87202 */ /* 0x000fe20000000f00 */
[----:B------:R-:W2:Y:S01]  /*13f0*/  LDL.LU R210, [R1+0x30] ;  /* 0x0000300001d27983 */ /* 0x000ea20000300800 */
[----:B------:R-:W-:Y:S01]  /*1400*/  MOV R201, R226 ;  /* 0x000000e200c97202 */ /* 0x000fe20000000f00 */
[----:B------:R-:W-:Y:S01]  /*1410*/  FADD.FTZ R234, R212, -UR9 ;  /* 0x80000009d4ea7e21 */ /* 0x000fe20008010000 */
[----:B------:R-:W-:Y:S01]  /*1420*/  MOV R203, R235 ;  /* 0x000000eb00cb7202 */ /* 0x000fe20000000f00 */
[----:B------:R-:W4:Y:S01]  /*1430*/  LDL R227, [R1+0x150] ;  /* 0x0001500001e37983 */ /* 0x000f220000100800 */
[----:B------:R-:W-:-:S03]  /*1440*/  FADD.FTZ R235, R213, -UR9 ;  /* 0x80000009d5eb7e21 */ /* 0x000fc60008010000 */
[----:B------:R-:W4:Y:S04]  /*1450*/  LDL R226, [R1+0x158] ;  /* 0x0001580001e27983 */ /* 0x000f280000100800 */
[----:B------:R-:W4:Y:S04]  /*1460*/  LDL.LU R212, [R1+0x28] ;  /* 0x0000280001d47983 */ /* 0x000f280000300800 */
[----:B------:R-:W4:Y:S01]  /*1470*/  LDL.LU R213, [R1+0x20] ;  /* 0x0000200001d57983 */ /* 0x000f220000300800 */
[----:B------:R-:W-:Y:S02]  /*1480*/  SHF.L.U32 R240, R12, 0x10, RZ ;  /* 0x000000100cf07819 */ /* 0x000fe400000006ff */
[----:B------:R-:W-:-:S02]  /*1490*/  SHF.L.U32 R239, R13, 0x10, RZ ;  /* 0x000000100def7819 */ /* 0x000fc400000006ff */
[C---:B------:R-:W-:Y:S02]  /*14a0*/  PRMT R252, R14.reuse, 0x7632, R252 ;  /* 0x000076320efc7816 */ /* 0x040fe400000000fc */
[----:B------:R-:W-:Y:S02]  /*14b0*/  SHF.L.U32 R14, R14, 0x10, RZ ;  /* 0x000000100e0e7819 */ /* 0x000fe400000006ff */
[----:B------:R-:W-:Y:S01]  /*14c0*/  SHF.L.U32 R238, R15, 0x10, RZ ;  /* 0x000000100fee7819 */ /* 0x000fe200000006ff */
[----:B------:R-:W-:Y:S01]  /*14d0*/  @P0 IMAD.WIDE.U32 R236, R0, 0x20, R236 ;  /* 0x0000002000ec0825 */ /* 0x000fe200078e00ec */
[C---:B------:R-:W-:Y:S02]  /*14e0*/  PRMT R28, R198.reuse, 0x7632, R28 ;  /* 0x00007632c61c7816 */ /* 0x040fe4000000001c */
[----:B------:R-:W-:Y:S01]  /*14f0*/  SHF.L.U32 R244, R198, 0x10, RZ ;  /* 0x00000010c6f47819 */ /* 0x000fe200000006ff */
[----:B------:R-:W-:Y:S01]  /*1500*/  FADD.FTZ R198, R206, -UR9 ;  /* 0x80000009cec67e21 */ /* 0x000fe20008010000 */
[----:B------:R-:W-:Y:S01]  /*1510*/  MOV R206, R21 ;  /* 0x0000001500ce7202 */ /* 0x000fe20000000f00 */
[----:B------:R-:W-:Y:S01]  /*1520*/  FMUL.FTZ R232, R232, UR29 ;  /* 0x0000001de8e87c20 */ /* 0x000fe20008410000 */
[C---:B------:R-:W-:Y:S01]  /*1530*/  PRMT R25, R211.reuse, 0x7632, R25 ;  /* 0x00007632d3197816 */ /* 0x040fe20000000019 */
[----:B------:R-:W5:Y:S01]  /*1540*/  @P0 LDG.E.128 R156, desc[UR18][R236.64] ;  /* 0x00000012ec9c0981 */ /* 0x000f62000c1e1d00 */
[----:B------:R-:W-:-:S02]  /*1550*/  SHF.L.U32 R21, R211, 0x10, RZ ;  /* 0x00000010d3157819 */ /* 0x000fc400000006ff */
[----:B------:R-:W-:Y:S01]  /*1560*/  MOV R211, R252 ;  /* 0x000000fc00d37202 */ /* 0x000fe20000000f00 */
[----:B------:R0:W5:Y:S01]  /*1570*/  @P0 LDG.E.128 R160, desc[UR18][R236.64+0x10] ;  /* 0x00001012eca00981 */ /* 0x000162000c1e1d00 */
[----:B------:R-:W-:Y:S01]  /*1580*/  FADD.FTZ R15, R11, -UR9 ;  /* 0x800000090b0f7e21 */ /* 0x000fe20008010000 */
[-C--:B------:R-:W-:Y:S01]  /*1590*/  FFMA.FTZ R90, R232, R239.reuse, R90 ;  /* 0x000000efe85a7223 */ /* 0x080fe2000001005a */
[----:B------:R-:W-:Y:S01]  /*15a0*/  FADD.FTZ R11, R230, -UR9 ;  /* 0x80000009e60b7e21 */ /* 0x000fe20008010000 */
[----:B------:R-:W-:Y:S01]  /*15b0*/  PRMT R250, R12, 0x7632, R250 ;  /* 0x000076320cfa7816 */ /* 0x000fe200000000fa */
[----:B------:R-:W-:Y:S01]  /*15c0*/  FADD.FTZ R12, R229, -UR9 ;  /* 0x80000009e50c7e21 */ /* 0x000fe20008010000 */
[----:B------:R-:W-:Y:S01]  /*15d0*/  FMUL.FTZ R229, R221, UR29 ;  /* 0x0000001ddde57c20 */ /* 0x000fe20008410000 */
[----:B0-----:R-:W-:Y:S01]  /*15e0*/  FADD.FTZ R236, R214, -UR9 ;  /* 0x80000009d6ec7e21 */ /* 0x001fe20008010000 */
[----:B------:R-:W-:Y:S01]  /*15f0*/  FMUL.FTZ R214, R3, UR29 ;  /* 0x0000001d03d67c20 */ /* 0x000fe20008410000 */
[----:B------:R-:W-:Y:S01]  /*1600*/  FMUL.FTZ R221, R11, UR29 ;  /* 0x0000001d0bdd7c20 */ /* 0x000fe20008410000 */
[----:B------:R-:W-:Y:S01]  /*1610*/  MOV R11, R216 ;  /* 0x000000d8000b7202 */ /* 0x000fe20000000f00 */
[----:B------:R-:W-:Y:S01]  /*1620*/  FADD.FTZ R237, R215, -UR9 ;  /* 0x80000009d7ed7e21 */ /* 0x000fe20008010000 */
[----:B------:R-:W-:Y:S01]  /*1630*/  FMUL.FTZ R216, R5, UR29 ;  /* 0x0000001d05d87c20 */ /* 0x000fe20008410000 */
[----:B------:R-:W-:Y:S01]  /*1640*/  FMUL.FTZ R215, R4, UR29 ;  /* 0x0000001d04d77c20 */ /* 0x000fe20008410000 */
[----:B---3--:R-:W-:Y:S01]  /*1650*/  FADD.FTZ R208, R208, R238 ;  /* 0x000000eed0d07221 */ /* 0x008fe20000010000 */
[----:B--2---:R-:W-:Y:S01]  /*1660*/  FADD.FTZ R210, R210, R14 ;  /* 0x0000000ed2d27221 */ /* 0x004fe20000010000 */
[----:B----4-:R-:W-:Y:S01]  /*1670*/  FADD.FTZ R212, R212, R239 ;  /* 0x000000efd4d47221 */ /* 0x010fe20000010000 */
[----:B------:R-:W-:Y:S01]  /*1680*/  FADD.FTZ R213, R213, R240 ;  /* 0x000000f0d5d57221 */ /* 0x000fe20000010000 */
[----:B------:R-:W-:Y:S01]  /*1690*/  FMUL.FTZ R226, R226, R239 ;  /* 0x000000efe2e27220 */ /* 0x000fe20000410000 */
[----:B------:R-:W-:-:S03]  /*16a0*/  SHF.L.U32 R239, R211, 0x10, RZ ;  /* 0x00000010d3ef7819 */ /* 0x000fc600000006ff */
[----:B------:R-:W-:Y:S01]  /*16b0*/  STL [R1+0x20], R213 ;  /* 0x000020d501007387 */ /* 0x000fe20000100800 */
[----:B------:R-:W-:-:S03]  /*16c0*/  FMUL.FTZ R211, R17, UR29 ;  /* 0x0000001d11d37c20 */ /* 0x000fc60008410000 */
[----:B------:R-:W-:Y:S04]  /*16d0*/  STL [R1+0x28], R212 ;  /* 0x000028d401007387 */ /* 0x000fe80000100800 */
[----:B------:R-:W-:Y:S04]  /*16e0*/  STL [R1+0x30], R210 ;  /* 0x000030d201007387 */ /* 0x000fe80000100800 */
[----:B------:R0:W-:Y:S04]  /*16f0*/  STL [R1+0x38], R208 ;  /* 0x000038d001007387 */ /* 0x0001e80000100800 */
[----:B------:R-:W2:Y:S04]  /*1700*/  LDL R3, [R1+0x15c] ;  /* 0x00015c0001037983 */ /* 0x000ea80000100800 */
[----:B------:R-:W3:Y:S04]  /*1710*/  LDL.LU R17, [R1+0x24] ;  /* 0x0000240001117983 */ /* 0x000ee80000300800 */
[----:B------:R-:W4:Y:S04]  /*1720*/  LDL R5, [R1+0x154] ;  /* 0x0001540001057983 */ /* 0x000f280000100800 */
[----:B------:R-:W2:Y:S01]  /*1730*/  LDL.LU R4, [R1+0x2c] ;  /* 0x00002c0001047983 */ /* 0x000ea20000300800 */
[----:B------:R-:W-:Y:S01]  /*1740*/  FADD.FTZ R0, R220, -UR9 ;  /* 0x80000009dc007e21 */ /* 0x000fe20008010000 */
[----:B------:R-:W-:Y:S01]  /*1750*/  FADD.FTZ R220, R10, -UR9 ;  /* 0x800000090adc7e21 */ /* 0x000fe20008010000 */
[----:B------:R-:W-:Y:S01]  /*1760*/  FADD.FTZ R10, R231, -UR9 ;  /* 0x80000009e70a7e21 */ /* 0x000fe20008010000 */
[----:B------:R-:W-:Y:S01]  /*1770*/  FMUL.FTZ R230, R222, UR29 ;  /* 0x0000001ddee67c20 */ /* 0x000fe20008410000 */
[----:B------:R-:W-:Y:S01]  /*1780*/  PRMT R251, R13, 0x7632, R251 ;  /* 0x000076320dfb7816 */ /* 0x000fe200000000fb */
[----:B------:R-:W-:Y:S01]  /*1790*/  FMUL.FTZ R222, R12, UR29 ;  /* 0x0000001d0cde7c20 */ /* 0x000fe20008410000 */
[----:B------:R-:W-:Y:S01]  /*17a0*/  FADD.FTZ R13, R228, -UR9 ;  /* 0x80000009e40d7e21 */ /* 0x000fe20008010000 */
[----:B------:R-:W-:Y:S01]  /*17b0*/  MOV R12, R217 ;  /* 0x000000d9000c7202 */ /* 0x000fe20000000f00 */
[----:B------:R-:W-:Y:S01]  /*17c0*/  FMUL.FTZ R228, R220, UR29 ;  /* 0x0000001ddce47c20 */ /* 0x000fe20008410000 */
[----:B------:R-:W-:Y:S01]  /*17d0*/  FMUL.FTZ R252, R15, UR29 ;  /* 0x0000001d0ffc7c20 */ /* 0x000fe20008410000 */
[----:B------:R-:W-:Y:S01]  /*17e0*/  FMUL.FTZ R220, R10, UR29 ;  /* 0x0000001d0adc7c20 */ /* 0x000fe20008410000 */
[----:B------:R-:W-:Y:S01]  /*17f0*/  SHF.L.U32 R15, R250, 0x10, RZ ;  /* 0x00000010fa0f7819 */ /* 0x000fe200000006ff */
[----:B0-----:R-:W-:Y:S01]  /*1800*/  FMUL.FTZ R208, R188, UR29 ;  /* 0x0000001dbcd07c20 */ /* 0x001fe20008410000 */
[----:B------:R-:W-:Y:S01]  /*1810*/  MOV R10, R206 ;  /* 0x000000ce000a7202 */ /* 0x000fe20000000f00 */
[----:B------:R-:W-:Y:S01]  /*1820*/  FMUL.FTZ R0, R0, UR29 ;  /* 0x0000001d00007c20 */ /* 0x000fe20008410000 */
[----:B------:R-:W-:Y:S01]  /*1830*/  FMUL.FTZ R210, R18, UR29 ;  /* 0x0000001d12d27c20 */ /* 0x000fe20008410000 */
[----:B------:R-:W-:Y:S01]  /*1840*/  FMUL.FTZ R206, R190, UR29 ;  /* 0x0000001dbece7c20 */ /* 0x000fe20008410000 */
[----:B------:R-:W4:Y:S01]  /*1850*/  LDL.LU R188, [R1+0x34] ;  /* 0x0000340001bc7983 */ /* 0x000f220000300800 */
[----:B------:R-:W-:-:S03]  /*1860*/  MOV R190, R12 ;  /* 0x0000000c00be7202 */ /* 0x000fc60000000f00 */
[----:B------:R-:W4:Y:S01]  /*1870*/  LDL R18, [R1+0x144] ;  /* 0x0001440001127983 */ /* 0x000f220000100800 */
[-C--:B------:R-:W-:Y:S01]  /*1880*/  FFMA.FTZ R88, R0, R240.reuse, R88 ;  /* 0x000000f000587223 */ /* 0x080fe20000010058 */
[----:B------:R-:W-:Y:S02]  /*1890*/  FMUL.FTZ R227, R227, R240 ;  /* 0x000000f0e3e37220 */ /* 0x000fe40000410000 */
[----:B------:R-:W4:Y:S01]  /*18a0*/  LDL.LU R12, [R1+0x3c] ;  /* 0x00003c00010c7983 */ /* 0x000f220000300800 */
[----:B------:R-:W-:Y:S01]  /*18b0*/  SHF.L.U32 R240, R251, 0x10, RZ ;  /* 0x00000010fbf07819 */ /* 0x000fe200000006ff */
[----:B------:R-:W-:Y:S02]  /*18c0*/  FMUL.FTZ R213, R2, UR29 ;  /* 0x0000001d02d57c20 */ /* 0x000fe40008410000 */
[----:B------:R-:W4:Y:S01]  /*18d0*/  LDL R2, [R1+0x14c] ;  /* 0x00014c0001027983 */ /* 0x000f220000100800 */
[----:B------:R-:W-:Y:S02]  /*18e0*/  MOV R251, R205 ;  /* 0x000000cd00fb7202 */ /* 0x000fe40000000f00 */
[----:B------:R-:W-:-:S02]  /*18f0*/  MOV R205, R204 ;  /* 0x000000cc00cd7202 */ /* 0x000fc40000000f00 */
[----:B------:R-:W-:Y:S01]  /*1900*/  MOV R204, R203 ;  /* 0x000000cb00cc7202 */ /* 0x000fe20000000f00 */
[----:B------:R-:W-:Y:S01]  /*1910*/  FMUL.FTZ R212, R16, UR29 ;  /* 0x0000001d10d47c20 */ /* 0x000fe20008410000 */
[----:B------:R-:W-:Y:S02]  /*1920*/  FFMA.FTZ R84, R230, R14, R84 ;  /* 0x0000000ee6547223 */ /* 0x000fe40000010054 */
[----:B------:R-:W-:Y:S01]  /*1930*/  MOV R16, R204 ;  /* 0x000000cc00107202 */ /* 0x000fe20000000f00 */
[----:B------:R-:W-:Y:S01]  /*1940*/  FMUL.FTZ R204, R192, UR29 ;  /* 0x0000001dc0cc7c20 */ /* 0x000fe20008410000 */
[----:B------:R-:W-:Y:S01]  /*1950*/  FMUL.FTZ R225, R225, R14 ;  /* 0x0000000ee1e17220 */ /* 0x000fe20000410000 */
[----:B------:R-:W-:Y:S01]  /*1960*/  SHF.L.U32 R14, R209, 0x10, RZ ;  /* 0x00000010d10e7819 */ /* 0x000fe200000006ff */
[----:B------:R-:W-:Y:S01]  /*1970*/  FMUL.FTZ R209, R19, UR29 ;  /* 0x0000001d13d17c20 */ /* 0x000fe20008410000 */
[----:B---3--:R-:W-:-:S05]  /*1980*/  FADD.FTZ R17, R17, R15 ;  /* 0x0000000f11117221 */ /* 0x008fca0000010000 */
[----:B------:R0:W-:Y:S01]  /*1990*/  STL [R1+0x24], R17 ;  /* 0x0000241101007387 */ /* 0x0001e20000100800 */
[----:B--2---:R-:W-:-:S03]  /*19a0*/  FADD.FTZ R4, R4, R240 ;  /* 0x000000f004047221 */ /* 0x004fc60000010000 */
[----:B0-----:R-:W2:Y:S04]  /*19b0*/  LDL.LU R17, [R1+0x40] ;  /* 0x0000400001117983 */ /* 0x001ea80000300800 */
[----:B------:R0:W-:Y:S04]  /*19c0*/  STL [R1+0x2c], R4 ;  /* 0x00002c0401007387 */ /* 0x0001e80000100800 */
[----:B0-----:R-:W3:Y:S01]  /*19d0*/  LDL R4, [R1+0x130] ;  /* 0x0001300001047983 */ /* 0x001ee20000100800 */
[----:B----4-:R-:W-:Y:S01]  /*19e0*/  FMUL.FTZ R192, R5, R15 ;  /* 0x0000000f05c07220 */ /* 0x010fe20000410000 */
[----:B------:R-:W-:-:S02]  /*19f0*/  FMUL.FTZ R19, R3, R240 ;  /* 0x000000f003137220 */ /* 0x000fc40000410000 */
[----:B------:R-:W4:Y:S04]  /*1a00*/  LDL.LU R5, [R1+0x48] ;  /* 0x0000480001057983 */ /* 0x000f280000300800 */
[----:B------:R-:W4:Y:S01]  /*1a10*/  LDL R3, [R1+0x138] ;  /* 0x0001380001037983 */ /* 0x000f220000100800 */
[----:B------:R-:W-:Y:S01]  /*1a20*/  FADD.FTZ R223, R223, -UR9 ;  /* 0x80000009dfdf7e21 */ /* 0x000fe20008010000 */
[----:B------:R-:W-:Y:S01]  /*1a30*/  MOV R203, R202 ;  /* 0x000000ca00cb7202 */ /* 0x000fe20000000f00 */
[----:B------:R-:W-:Y:S01]  /*1a40*/  FADD.FTZ R188, R188, R239 ;  /* 0x000000efbcbc7221 */ /* 0x000fe20000010000 */
[----:B------:R-:W-:Y:S01]  /*1a50*/  MOV R202, R201 ;  /* 0x000000c900ca7202 */ /* 0x000fe20000000f00 */
[----:B------:R-:W-:Y:S01]  /*1a60*/  FMUL.FTZ R231, R223, UR29 ;  /* 0x0000001ddfe77c20 */ /* 0x000fe20008410000 */
[----:B------:R-:W-:Y:S01]  /*1a70*/  MOV R201, R219 ;  /* 0x000000db00c97202 */ /* 0x000fe20000000f00 */
[----:B------:R-:W-:Y:S01]  /*1a80*/  FMUL.FTZ R223, R13, UR29 ;  /* 0x0000001d0ddf7c20 */ /* 0x000fe20008410000 */
[----:B------:R-:W-:Y:S01]  /*1a90*/  MOV R13, R218 ;  /* 0x000000da000d7202 */ /* 0x000fe20000000f00 */
[----:B------:R-:W-:Y:S01]  /*1aa0*/  FADD.FTZ R12, R12, R14 ;  /* 0x0000000e0c0c7221 */ /* 0x000fe20000010000 */
[----:B------:R-:W-:Y:S01]  /*1ab0*/  FMUL.FTZ R233, R233, UR29 ;  /* 0x0000001de9e97c20 */ /* 0x000fe20008410000 */
[----:B------:R-:W-:Y:S01]  /*1ac0*/  FMUL.FTZ R218, R8, UR29 ;  /* 0x0000001d08da7c20 */ /* 0x000fe20008410000 */
[----:B------:R-:W-:Y:S01]  /*1ad0*/  MOV R8, R251 ;  /* 0x000000fb00087202 */ /* 0x000fe20000000f00 */
[----:B------:R-:W-:Y:S01]  /*1ae0*/  FMUL.FTZ R219, R9, UR29 ;  /* 0x0000001d09db7c20 */ /* 0x000fe20008410000 */
[----:B------:R-:W-:Y:S01]  /*1af0*/  MOV R251, R201 ;  /* 0x000000c900fb7202 */ /* 0x000fe20000000f00 */
[----:B------:R-:W-:Y:S01]  /*1b00*/  STL [R1+0x34], R188 ;  /* 0x000034bc01007387 */ /* 0x000fe20000100800 */
[----:B------:R-:W-:Y:S01]  /*1b10*/  MOV R9, R200 ;  /* 0x000000c800097202 */ /* 0x000fe20000000f00 */
[----:B------:R-:W-:-:S02]  /*1b20*/  FFMA.FTZ R89, R233, R15, R89 ;  /* 0x0000000fe9597223 */ /* 0x000fc40000010059 */
[----:B------:R0:W-:Y:S01]  /*1b30*/  STL [R1+0x3c], R12 ;  /* 0x00003c0c01007387 */ /* 0x0001e20000100800 */
[----:B------:R-:W-:-:S03]  /*1b40*/  FFMA.FTZ R87, R252, R14, R87 ;  /* 0x0000000efc577223 */ /* 0x000fc60000010057 */
[----:B------:R-:W4:Y:S01]  /*1b50*/  LDL.LU R15, [R1+0x50] ;  /* 0x00005000010f7983 */ /* 0x000f220000300800 */
[----:B0-----:R-:W-:Y:S01]  /*1b60*/  MOV R12, R251 ;  /* 0x000000fb000c7202 */ /* 0x001fe20000000f00 */
[----:B------:R-:W-:Y:S01]  /*1b70*/  FMUL.FTZ R251, R2, R14 ;  /* 0x0000000e02fb7220 */ /* 0x000fe20000410000 */
[----:B------:R-:W-:Y:S01]  /*1b80*/  SHF.L.U32 R2, R9, 0x10, RZ ;  /* 0x0000001009027819 */ /* 0x000fe200000006ff */
[----:B------:R-:W4:Y:S04]  /*1b90*/  LDL R14, [R1+0x120] ;  /* 0x00012000010e7983 */ /* 0x000f280000100800 */
[----:B------:R-:W4:Y:S01]  /*1ba0*/  LDL.LU R9, [R1+0x58] ;  /* 0x0000580001097983 */ /* 0x000f220000300800 */
[-C--:B------:R-:W-:Y:S01]  /*1bb0*/  FFMA.FTZ R86, R228, R238.reuse, R86 ;  /* 0x000000eee4567223 */ /* 0x080fe20000010056 */
[----:B------:R-:W-:Y:S01]  /*1bc0*/  FMUL.FTZ R224, R224, R238 ;  /* 0x000000eee0e07220 */ /* 0x000fe20000410000 */
[----:B------:R-:W-:Y:S01]  /*1bd0*/  MOV R238, R207 ;  /* 0x000000cf00ee7202 */ /* 0x000fe20000000f00 */
[----:B------:R-:W-:Y:S01]  /*1be0*/  FMUL.FTZ R250, R6, UR29 ;  /* 0x0000001d06fa7c20 */ /* 0x000fe20008410000 */
[----:B------:R-:W-:-:S02]  /*1bf0*/  MOV R6, R13 ;  /* 0x0000000d00067202 */ /* 0x000fc40000000f00 */
[----:B------:R-:W-:Y:S01]  /*1c00*/  MOV R13, R238 ;  /* 0x000000ee000d7202 */ /* 0x000fe20000000f00 */
[----:B------:R-:W-:-:S04]  /*1c10*/  FFMA.FTZ R80, R223, R16, R80 ;  /* 0x00000010df507223 */ /* 0x000fc80000010050 */
[----:B------:R-:W-:Y:S01]  /*1c20*/  FFMA.FTZ R82, R221, R13, R82 ;  /* 0x0000000ddd527223 */ /* 0x000fe20000010052 */
[----:B--2---:R-:W-:-:S05]  /*1c30*/  FADD.FTZ R17, R17, R16 ;  /* 0x0000001011117221 */ /* 0x004fca0000010000 */
[----:B------:R3:W-:Y:S02]  /*1c40*/  STL [R1+0x40], R17 ;  /* 0x0000401101007387 */ /* 0x0007e40000100800 */
[----:B---3--:R-:W-:Y:S01]  /*1c50*/  FMUL.FTZ R17, R4, R16 ;  /* 0x0000001004117220 */ /* 0x008fe20000410000 */
[----:B------:R-:W-:Y:S02]  /*1c60*/  SHF.L.U32 R4, R8, 0x10, RZ ;  /* 0x0000001008047819 */ /* 0x000fe400000006ff */
[----:B------:R-:W2:Y:S01]  /*1c70*/  LDL R8, [R1+0x128] ;  /* 0x0001280001087983 */ /* 0x000ea20000100800 */
[----:B----4-:R-:W-:Y:S01]  /*1c80*/  FADD.FTZ R5, R5, R13 ;  /* 0x0000000d05057221 */ /* 0x010fe20000010000 */
[----:B------:R-:W-:Y:S02]  /*1c90*/  FMUL.FTZ R16, R3, R13 ;  /* 0x0000000d03107220 */ /* 0x000fe40000410000 */
[----:B------:R-:W3:Y:S01]  /*1ca0*/  LDL.LU R188, [R1+0x60] ;  /* 0x0000600001bc7983 */ /* 0x000ee20000300800 */
[----:B------:R-:W-:-:S03]  /*1cb0*/  SHF.L.U32 R3, R6, 0x10, RZ ;  /* 0x0000001006037819 */ /* 0x000fc600000006ff */
[----:B------:R-:W4:Y:S04]  /*1cc0*/  LDL R13, [R1+0x110] ;  /* 0x00011000010d7983 */ /* 0x000f280000100800 */
[----:B------:R0:W-:Y:S04]  /*1cd0*/  STL [R1+0x48], R5 ;  /* 0x0000480501007387 */ /* 0x0001e80000100800 */
[----:B------:R-:W4:Y:S01]  /*1ce0*/  LDL.LU R6, [R1+0x68] ;  /* 0x0000680001067983 */ /* 0x000f220000300800 */
[----:B------:R-:W-:Y:S01]  /*1cf0*/  FMUL.FTZ R207, R189, UR29 ;  /* 0x0000001dbdcf7c20 */ /* 0x000fe20008410000 */
[----:B------:R-:W-:Y:S01]  /*1d00*/  MOV R189, R11 ;  /* 0x0000000b00bd7202 */ /* 0x000fe20000000f00 */
[----:B------:R-:W-:Y:S01]  /*1d10*/  FFMA.FTZ R76, R219, R190, R76 ;  /* 0x000000bedb4c7223 */ /* 0x000fe2000001004c */
[----:B0-----:R-:W4:Y:S01]  /*1d20*/  LDL R5, [R1+0x118] ;  /* 0x0001180001057983 */ /* 0x001f220000100800 */
[----:B------:R-:W-:-:S05]  /*1d30*/  FADD.FTZ R15, R15, R190 ;  /* 0x000000be0f0f7221 */ /* 0x000fca0000010000 */
[----:B------:R0:W-:Y:S01]  /*1d40*/  STL [R1+0x50], R15 ;  /* 0x0000500f01007387 */ /* 0x0001e20000100800 */
[----:B------:R-:W-:Y:S01]  /*1d50*/  FMUL.FTZ R217, R7, UR29 ;  /* 0x0000001d07d97c20 */ /* 0x000fe20008410000 */
[----:B------:R-:W-:Y:S01]  /*1d60*/  FADD.FTZ R9, R9, R189 ;  /* 0x000000bd09097221 */ /* 0x000fe20000010000 */
[----:B0-----:R-:W-:Y:S01]  /*1d70*/  FMUL.FTZ R15, R14, R190 ;  /* 0x000000be0e0f7220 */ /* 0x001fe20000410000 */
[----:B------:R-:W-:Y:S02]  /*1d80*/  SHF.L.U32 R190, R10, 0x10, RZ ;  /* 0x000000100abe7819 */ /* 0x000fe400000006ff */
[----:B------:R-:W4:Y:S01]  /*1d90*/  LDL.LU R10, [R1+0x70] ;  /* 0x00007000010a7983 */ /* 0x000f220000300800 */
[----:B------:R-:W-:-:S03]  /*1da0*/  MOV R7, R205 ;  /* 0x000000cd00077202 */ /* 0x000fc60000000f00 */
[----:B------:R0:W-:Y:S01]  /*1db0*/  STL [R1+0x58], R9 ;  /* 0x0000580901007387 */ /* 0x0001e20000100800 */
[----:B------:R-:W-:Y:S01]  /*1dc0*/  FMUL.FTZ R200, R196, UR29 ;  /* 0x0000001dc4c87c20 */ /* 0x000fe20008410000 */
[----:B------:R-:W-:Y:S01]  /*1dd0*/  FMUL.FTZ R196, R234, UR29 ;  /* 0x0000001deac47c20 */ /* 0x000fe20008410000 */
[----:B------:R-:W-:Y:S01]  /*1de0*/  SHF.L.U32 R234, R7, 0x10, RZ ;  /* 0x0000001007ea7819 */ /* 0x000fe200000006ff */
[----:B0-----:R-:W4:Y:S01]  /*1df0*/  LDL R9, [R1+0x100] ;  /* 0x0001000001097983 */ /* 0x001f220000100800 */
[----:B--2---:R-:W-:-:S03]  /*1e00*/  FMUL.FTZ R14, R8, R189 ;  /* 0x000000bd080e7220 */ /* 0x004fc60000410000 */
[----:B------:R-:W2:Y:S04]  /*1e10*/  LDL.LU R8, [R1+0x78] ;  /* 0x0000780001087983 */ /* 0x000ea80000300800 */
[----:B------:R-:W2:Y:S01]  /*1e20*/  LDL R7, [R1+0x108] ;  /* 0x0001080001077983 */ /* 0x000ea20000100800 */
[----:B---3--:R-:W-:-:S05]  /*1e30*/  FADD.FTZ R188, R188, R249 ;  /* 0x000000f9bcbc7221 */ /* 0x008fca0000010000 */
[----:B------:R-:W-:Y:S01]  /*1e40*/  STL [R1+0x60], R188 ;  /* 0x000060bc01007387 */ /* 0x000fe20000100800 */
[----:B----4-:R-:W-:-:S05]  /*1e50*/  FADD.FTZ R6, R6, R248 ;  /* 0x000000f806067221 */ /* 0x010fca0000010000 */
[----:B------:R0:W-:Y:S04]  /*1e60*/  STL [R1+0x68], R6 ;  /* 0x0000680601007387 */ /* 0x0001e80000100800 */
[----:B0-----:R-:W3:Y:S01]  /*1e70*/  LDL.LU R6, [R1+0x80] ;  /* 0x0000800001067983 */ /* 0x001ee20000300800 */
[----:B------:R-:W-:Y:S01]  /*1e80*/  FMUL.FTZ R201, R195, UR29 ;  /* 0x0000001dc3c97c20 */ /* 0x000fe20008410000 */
[----:B------:R-:W-:Y:S01]  /*1e90*/  FMUL.FTZ R195, R235, UR29 ;  /* 0x0000001debc37c20 */ /* 0x000fe20008410000 */
[----:B------:R-:W-:Y:S01]  /*1ea0*/  SHF.L.U32 R235, R12, 0x10, RZ ;  /* 0x000000100ceb7819 */ /* 0x000fe200000006ff */
[----:B------:R-:W-:Y:S01]  /*1eb0*/  FMUL.FTZ R12, R5, R248 ;  /* 0x000000f8050c7220 */ /* 0x000fe20000410000 */
[----:B------:R-:W-:Y:S01]  /*1ec0*/  FFMA.FTZ R78, R217, R189, R78 ;  /* 0x000000bdd94e7223 */ /* 0x000fe2000001004e */
[----:B------:R-:W4:Y:S01]  /*1ed0*/  LDL R5, [R1+0xf0] ;  /* 0x0000f00001057983 */ /* 0x000f220000100800 */
[----:B------:R-:W-:Y:S01]  /*1ee0*/  FADD.FTZ R10, R10, R247 ;  /* 0x000000f70a0a7221 */ /* 0x000fe20000010000 */
[----:B------:R-:W-:-:S04]  /*1ef0*/  FFMA.FTZ R70, R210, R30, R70 ;  /* 0x0000001ed2467223 */ /* 0x000fc80000010046 */
[----:B------:R0:W-:Y:S04]  /*1f00*/  STL [R1+0x70], R10 ;  /* 0x0000700a01007387 */ /* 0x0001e80000100800 */
[----:B------:R-:W4:Y:S01]  /*1f10*/  LDL.LU R189, [R1+0x88] ;  /* 0x0000880001bd7983 */ /* 0x000f220000300800 */
[----:B------:R-:W-:Y:S01]  /*1f20*/  FMUL.FTZ R205, R191, UR29 ;  /* 0x0000001dbfcd7c20 */ /* 0x000fe20008410000 */
[----:B------:R-:W-:Y:S01]  /*1f30*/  SHF.L.U32 R191, R22, 0x10, RZ ;  /* 0x0000001016bf7819 */ /* 0x000fe200000006ff */
[----:B------:R-:W-:Y:S01]  /*1f40*/  FFMA.FTZ R91, R231, R240, R91 ;  /* 0x000000f0e75b7223 */ /* 0x000fe2000001005b */
[----:B------:R-:W-:Y:S01]  /*1f50*/  MOV R238, R203 ;  /* 0x000000cb00ee7202 */ /* 0x000fe20000000f00 */
[----:B------:R-:W-:Y:S01]  /*1f60*/  FMUL.FTZ R203, R193, UR29 ;  /* 0x0000001dc1cb7c20 */ /* 0x000fe20008410000 */
[----:B------:R-:W-:Y:S01]  /*1f70*/  SHF.L.U32 R240, R29, 0x10, RZ ;  /* 0x000000101df07819 */ /* 0x000fe200000006ff */
[----:B------:R-:W-:Y:S01]  /*1f80*/  FMUL.FTZ R193, R237, UR29 ;  /* 0x0000001dedc17c20 */ /* 0x000fe20008410000 */
[----:B--2---:R-:W-:Y:S01]  /*1f90*/  FADD.FTZ R8, R8, R30 ;  /* 0x0000001e08087221 */ /* 0x004fe20000010000 */
[----:B0-----:R-:W-:-:S04]  /*1fa0*/  FMUL.FTZ R10, R7, R30 ;  /* 0x0000001e070a7220 */ /* 0x001fc80000410000 */
[----:B------:R0:W-:Y:S04]  /*1fb0*/  STL [R1+0x78], R8 ;  /* 0x0000780801007387 */ /* 0x0001e80000100800 */
[----:B0-----:R-:W2:Y:S04]  /*1fc0*/  LDL R8, [R1+0xf8] ;  /* 0x0000f80001087983 */ /* 0x001ea80000100800 */
[----:B------:R0:W5:Y:S04]  /*1fd0*/  LDL.LU R30, [R1+0x188] ;  /* 0x00018800011e7983 */ /* 0x0001680000300800 */
[----:B------:R-:W2:Y:S04]  /*1fe0*/  LDL.LU R188, [R1+0x90] ;  /* 0x0000900001bc7983 */ /* 0x000ea80000300800 */
[----:B------:R-:W2:Y:S04]  /*1ff0*/  LDL R7, [R1+0xe0] ;  /* 0x0000e00001077983 */ /* 0x000ea80000100800 */
[----:B------:R-:W2:Y:S01]  /*2000*/  LDL.LU R22, [R1+0x98] ;  /* 0x0000980001167983 */ /* 0x000ea20000300800 */
[----:B---3--:R-:W-:-:S03]  /*2010*/  FADD.FTZ R6, R6, R246 ;  /* 0x000000f606067221 */ /* 0x008fc60000010000 */
[----:B------:R0:W5:Y:S04]  /*2020*/  LDL.LU R29, [R1+0x184] ;  /* 0x00018400011d7983 */ /* 0x0001680000300800 */
[----:B------:R1:W-:Y:S04]  /*2030*/  STL [R1+0x80], R6 ;  /* 0x0000800601007387 */ /* 0x0003e80000100800 */
[----:B------:R-:W3:Y:S01]  /*2040*/  LDL R237, [R1+0xe8] ;  /* 0x0000e80001ed7983 */ /* 0x000ee20000100800 */
[----:B------:R-:W-:Y:S01]  /*2050*/  FFMA.FTZ R66, R206, R245, R66 ;  /* 0x000000f5ce427223 */ /* 0x000fe20000010042 */
[----:B------:R-:W-:Y:S01]  /*2060*/  FFMA.FTZ R72, R216, R249, R72 ;  /* 0x000000f9d8487223 */ /* 0x000fe20000010048 */
[----:B----4-:R-:W-:Y:S01]  /*2070*/  FADD.FTZ R189, R189, R245 ;  /* 0x000000f5bdbd7221 */ /* 0x010fe20000010000 */
[----:B-1----:R-:W-:Y:S01]  /*2080*/  FFMA.FTZ R6, R0, R227, RZ ;  /* 0x000000e300067223 */ /* 0x002fe200000100ff */
[----:B------:R-:W-:-:S03]  /*2090*/  FMUL.FTZ R13, R13, R249 ;  /* 0x000000f90d0d7220 */ /* 0x000fc60000410000 */
[----:B------:R1:W-:Y:S01]  /*20a0*/  STL [R1+0x88], R189 ;  /* 0x000088bd01007387 */ /* 0x0003e20000100800 */
[----:B------:R-:W-:-:S04]  /*20b0*/  FFMA.FTZ R6, R233, R192, R6 ;  /* 0x000000c0e9067223 */ /* 0x000fc80000010006 */
[----:B------:R-:W-:-:S04]  /*20c0*/  FFMA.FTZ R6, R232, R226, R6 ;  /* 0x000000e2e8067223 */ /* 0x000fc80000010006 */
[----:B------:R-:W-:Y:S01]  /*20d0*/  FFMA.FTZ R6, R231, R19, R6 ;  /* 0x00000013e7067223 */ /* 0x000fe20000010006 */
[----:B------:R-:W-:-:S03]  /*20e0*/  FMUL.FTZ R18, R18, R239 ;  /* 0x000000ef12127220 */ /* 0x000fc60000410000 */
[----:B------:R-:W-:Y:S01]  /*20f0*/  FFMA.FTZ R6, R230, R225, R6 ;  /* 0x000000e1e6067223 */ /* 0x000fe20000010006 */
[----:B------:R-:W-:Y:S01]  /*2100*/  MOV R11, R202 ;  /* 0x000000ca000b7202 */ /* 0x000fe20000000f00 */
[----:B------:R-:W-:Y:S02]  /*2110*/  FMUL.FTZ R202, R194, UR29 ;  /* 0x0000001dc2ca7c20 */ /* 0x000fe40008410000 */
[----:B-1----:R-:W-:Y:S02]  /*2120*/  FFMA.FTZ R189, R229, R18, R6 ;  /* 0x00000012e5bd7223 */ /* 0x002fe40000010006 */
[----:B------:R-:W-:Y:S01]  /*2130*/  FFMA.FTZ R62, R202, R243, R62 ;  /* 0x000000f3ca3e7223 */ /* 0x000fe2000001003e */
[----:B--2---:R-:W-:Y:S01]  /*2140*/  FMUL.FTZ R8, R8, R245 ;  /* 0x000000f508087220 */ /* 0x004fe20000410000 */
[----:B------:R-:W-:Y:S02]  /*2150*/  SHF.L.U32 R245, R28, 0x10, RZ ;  /* 0x000000101cf57819 */ /* 0x000fe400000006ff */
[----:B------:R0:W5:Y:S01]  /*2160*/  LDL.LU R28, [R1+0x180] ;  /* 0x00018000011c7983 */ /* 0x0001620000300800 */
[----:B------:R-:W-:-:S05]  /*2170*/  FADD.FTZ R188, R188, R244 ;  /* 0x000000f4bcbc7221 */ /* 0x000fca0000010000 */
[----:B------:R1:W-:Y:S01]  /*2180*/  STL [R1+0x90], R188 ;  /* 0x000090bc01007387 */ /* 0x0003e20000100800 */
[----:B------:R-:W-:-:S03]  /*2190*/  FADD.FTZ R22, R22, R243 ;  /* 0x000000f316167221 */ /* 0x000fc60000010000 */
[----:B------:R-:W2:Y:S01]  /*21a0*/  LDL.LU R249, [R1+0x44] ;  /* 0x0000440001f97983 */ /* 0x000ea20000300800 */
[----:B-1----:R-:W-:-:S03]  /*21b0*/  SHF.L.U32 R188, R23, 0x10, RZ ;  /* 0x0000001017bc7819 */ /* 0x002fc600000006ff */
[----:B------:R-:W4:Y:S04]  /*21c0*/  LDL R23, [R1+0x134] ;  /* 0x0001340001177983 */ /* 0x000f280000100800 */
[----:B------:R1:W-:Y:S04]  /*21d0*/  STL [R1+0x98], R22 ;  /* 0x0000981601007387 */ /* 0x0003e80000100800 */
[----:B-1----:R-:W4:Y:S01]  /*21e0*/  LDL.LU R22, [R1] ;  /* 0x0000000001167983 */ /* 0x002f220000300800 */
[----:B---3--:R-:W-:Y:S01]  /*21f0*/  FMUL.FTZ R6, R237, R243 ;  /* 0x000000f3ed067220 */ /* 0x008fe20000410000 */
[----:B------:R-:W-:Y:S01]  /*2200*/  FFMA.FTZ R237, R228, R224, R189 ;  /* 0x000000e0e4ed7223 */ /* 0x000fe200000100bd */
[----:B------:R-:W-:-:S02]  /*2210*/  SHF.L.U32 R189, R27, 0x10, RZ ;  /* 0x000000101bbd7819 */ /* 0x000fc400000006ff */
[----:B------:R0:W5:Y:S04]  /*2220*/  LDL.LU R27, [R1+0x17c] ;  /* 0x00017c00011b7983 */ /* 0x0001680000300800 */
[----:B------:R-:W3:Y:S01]  /*2230*/  LDL.LU R243, [R1+0x4c] ;  /* 0x00004c0001f37983 */ /* 0x000ee20000300800 */
[----:B------:R-:W-:Y:S01]  /*2240*/  FMUL.FTZ R194, R236, UR29 ;  /* 0x0000001decc27c20 */ /* 0x000fe20008410000 */
[----:B------:R-:W-:Y:S01]  /*2250*/  SHF.L.U32 R236, R11, 0x10, RZ ;  /* 0x000000100bec7819 */ /* 0x000fe200000006ff */
[----:B------:R-:W-:Y:S01]  /*2260*/  FMUL.FTZ R11, R9, R247 ;  /* 0x000000f7090b7220 */ /* 0x000fe20000410000 */
[----:B------:R-:W-:Y:S01]  /*2270*/  FMUL.FTZ R9, R5, R246 ;  /* 0x000000f605097220 */ /* 0x000fe20000410000 */
[----:B------:R-:W-:-:S04]  /*2280*/  FADD.FTZ R5, RZ, R227 ;  /* 0x000000e3ff057221 */ /* 0x000fc80000010000 */
[----:B------:R-:W-:-:S04]  /*2290*/  FADD.FTZ R5, R192, R5 ;  /* 0x00000005c0057221 */ /* 0x000fc80000010000 */
[----:B------:R-:W-:-:S04]  /*22a0*/  FADD.FTZ R5, R226, R5 ;  /* 0x00000005e2057221 */ /* 0x000fc80000010000 */
[----:B------:R-:W-:-:S04]  /*22b0*/  FADD.FTZ R5, R19, R5 ;  /* 0x0000000513057221 */ /* 0x000fc80000010000 */
[----:B------:R-:W-:-:S04]  /*22c0*/  FADD.FTZ R5, R225, R5 ;  /* 0x00000005e1057221 */ /* 0x000fc80000010000 */
[----:B------:R-:W-:Y:S01]  /*22d0*/  FADD.FTZ R5, R18, R5 ;  /* 0x0000000512057221 */ /* 0x000fe20000010000 */
[----:B------:R-:W-:Y:S01]  /*22e0*/  FFMA.FTZ R74, R214, R248, R74 ;  /* 0x000000f8d64a7223 */ /* 0x000fe2000001004a */
[----:B------:R-:W-:Y:S01]  /*22f0*/  FFMA.FTZ R68, R212, R247, R68 ;  /* 0x000000f7d4447223 */ /* 0x000fe20000010044 */
[----:B------:R-:W3:Y:S01]  /*2300*/  LDL R248, [R1+0x13c] ;  /* 0x00013c0001f87983 */ /* 0x000ee20000100800 */
[----:B------:R-:W-:Y:S01]  /*2310*/  FADD.FTZ R5, R224, R5 ;  /* 0x00000005e0057221 */ /* 0x000fe20000010000 */
[----:B------:R-:W-:Y:S01]  /*2320*/  FFMA.FTZ R64, R208, R246, R64 ;  /* 0x000000f6d0407223 */ /* 0x000fe20000010040 */
[----:B------:R-:W-:Y:S01]  /*2330*/  FFMA.FTZ R85, R229, R239, R85 ;  /* 0x000000efe5557223 */ /* 0x000fe20000010055 */
[----:B------:R-:W3:Y:S01]  /*2340*/  LDL.LU R247, [R1+0xa0] ;  /* 0x0000a00001f77983 */ /* 0x000ee20000300800 */
[-C--:B------:R-:W-:Y:S01]  /*2350*/  FFMA.FTZ R60, R204, R244.reuse, R60 ;  /* 0x000000f4cc3c7223 */ /* 0x080fe2000001003c */
[----:B------:R-:W-:Y:S01]  /*2360*/  FMUL.FTZ R7, R7, R244 ;  /* 0x000000f407077220 */ /* 0x000fe20000410000 */
[----:B------:R-:W-:Y:S01]  /*2370*/  FADD.FTZ R239, R251, R5 ;  /* 0x00000005fbef7221 */ /* 0x000fe20000010000 */
[----:B------:R-:W3:Y:S04]  /*2380*/  LDL.LU R246, [R1+0x54] ;  /* 0x0000540001f67983 */ /* 0x000ee80000300800 */
[----:B------:R-:W3:Y:S01]  /*2390*/  LDL R244, [R1+0x124] ;  /* 0x0001240001f47983 */ /* 0x000ee20000100800 */
[----:B--2---:R-:W-:-:S05]  /*23a0*/  FADD.FTZ R249, R249, R2 ;  /* 0x00000002f9f97221 */ /* 0x004fca0000010000 */
[----:B------:R-:W-:Y:S01]  /*23b0*/  STL [R1+0x44], R249 ;  /* 0x000044f901007387 */ /* 0x000fe20000100800 */
[----:B----4-:R-:W-:-:S03]  /*23c0*/  FMUL.FTZ R5, R23, R2 ;  /* 0x0000000217057220 */ /* 0x010fc60000410000 */
[----:B------:R-:W2:Y:S01]  /*23d0*/  LDL R23, [R1+0xd0] ;  /* 0x0000d00001177983 */ /* 0x000ea20000100800 */
[----:B------:R-:W-:-:S05]  /*23e0*/  FFMA.FTZ R22, R200, R241, R22 ;  /* 0x000000f1c8167223 */ /* 0x000fca0000010016 */
[----:B------:R1:W-:Y:S04]  /*23f0*/  STL [R1], R22 ;  /* 0x0000001601007387 */ /* 0x0003e80000100800 */
[----:B-1----:R-:W4:Y:S01]  /*2400*/  LDL.LU R22, [R1+0x5c] ;  /* 0x00005c0001167983 */ /* 0x002f220000300800 */
[----:B---3--:R-:W-:-:S05]  /*2410*/  FADD.FTZ R243, R243, R4 ;  /* 0x00000004f3f37221 */ /* 0x008fca0000010000 */
[----:B------:R1:W-:Y:S04]  /*2420*/  STL [R1+0x4c], R243 ;  /* 0x00004cf301007387 */ /* 0x0003e80000100800 */
[----:B-1----:R-:W3:Y:S01]  /*2430*/  LDL R243, [R1+0x12c] ;  /* 0x00012c0001f37983 */ /* 0x002ee20000100800 */
[----:B------:R-:W-:Y:S01]  /*2440*/  FFMA.FTZ R81, R222, R2, R81 ;  /* 0x00000002de517223 */ /* 0x000fe20000010051 */
[----:B------:R-:W-:Y:S01]  /*2450*/  FADD.FTZ R2, R17, R239 ;  /* 0x000000ef11027221 */ /* 0x000fe20000010000 */
[----:B------:R-:W-:-:S03]  /*2460*/  FFMA.FTZ R83, R220, R4, R83 ;  /* 0x00000004dc537223 */ /* 0x000fc60000010053 */
[----:B------:R-:W-:Y:S01]  /*2470*/  FADD.FTZ R2, R5, R2 ;  /* 0x0000000205027221 */ /* 0x000fe20000010000 */
[----:B------:R-:W-:-:S03]  /*2480*/  FMUL.FTZ R4, R248, R4 ;  /* 0x00000004f8047220 */ /* 0x000fc60000410000 */
[----:B------:R-:W-:Y:S01]  /*2490*/  FADD.FTZ R2, R16, R2 ;  /* 0x0000000210027221 */ /* 0x000fe20000010000 */
[----:B------:R-:W-:Y:S01]  /*24a0*/  FADD.FTZ R247, R247, R241 ;  /* 0x000000f1f7f77221 */ /* 0x000fe20000010000 */
[----:B------:R-:W-:Y:S02]  /*24b0*/  FADD.FTZ R246, R246, R3 ;  /* 0x00000003f6f67221 */ /* 0x000fe40000010000 */
[----:B------:R-:W-:Y:S02]  /*24c0*/  FADD.FTZ R2, R4, R2 ;  /* 0x0000000204027221 */ /* 0x000fe40000010000 */
[----:B------:R-:W-:Y:S02]  /*24d0*/  STL [R1+0xa0], R247 ;  /* 0x0000a0f701007387 */ /* 0x000fe40000100800 */
[----:B------:R-:W-:Y:S02]  /*24e0*/  FADD.FTZ R239, R15, R2 ;  /* 0x000000020fef7221 */ /* 0x000fe40000010000 */
[----:B------:R-:W-:Y:S01]  /*24f0*/  STL [R1+0x54], R246 ;  /* 0x000054f601007387 */ /* 0x000fe20000100800 */
[----:B------:R-:W-:Y:S01]  /*2500*/  FFMA.FTZ R79, R250, R190, R79 ;  /* 0x000000befa4f7223 */ /* 0x000fe2000001004f */
[----:B--2---:R-:W-:-:S02]  /*2510*/  FMUL.FTZ R2, R23, R241 ;  /* 0x000000f117027220 */ /* 0x004fc40000410000 */
[----:B------:R-:W2:Y:S04]  /*2520*/  LDL.LU R241, [R1+0x64] ;  /* 0x0000640001f17983 */ /* 0x000ea80000300800 */
[----:B------:R-:W2:Y:S01]  /*2530*/  LDL R23, [R1+0x114] ;  /* 0x0001140001177983 */ /* 0x000ea20000100800 */
[----:B----4-:R-:W-:-:S05]  /*2540*/  FADD.FTZ R22, R22, R190 ;  /* 0x000000be16167221 */ /* 0x010fca0000010000 */
[----:B------:R1:W-:Y:S04]  /*2550*/  STL [R1+0x5c], R22 ;  /* 0x00005c1601007387 */ /* 0x0003e80000100800 */
[----:B-1----:R-:W4:Y:S01]  /*2560*/  LDL.LU R22, [R1+0x8] ;  /* 0x0000080001167983 */ /* 0x002f220000300800 */
[----:B---3--:R-:W-:Y:S01]  /*2570*/  FMUL.FTZ R249, R243, R190 ;  /* 0x000000bef3f97220 */ /* 0x008fe20000410000 */
[----:B------:R-:W-:Y:S02]  /*2580*/  SHF.L.U32 R190, R20, 0x10, RZ ;  /* 0x0000001014be7819 */ /* 0x000fe400000006ff */
[----:B------:R-:W3:Y:S04]  /*2590*/  LDL.LU R247, [R1+0x6c] ;  /* 0x00006c0001f77983 */ /* 0x000ee80000300800 */
[----:B------:R-:W3:Y:S01]  /*25a0*/  LDL R20, [R1+0x11c] ;  /* 0x00011c0001147983 */ /* 0x000ee20000100800 */
[----:B------:R-:W-:Y:S01]  /*25b0*/  FMUL.FTZ R198, R198, UR29 ;  /* 0x0000001dc6c67c20 */ /* 0x000fe20008410000 */
[-C--:B------:R-:W-:Y:S01]  /*25c0*/  FFMA.FTZ R77, R218, R3.reuse, R77 ;  /* 0x00000003da4d7223 */ /* 0x080fe2000001004d */
[----:B------:R-:W-:Y:S01]  /*25d0*/  FMUL.FTZ R3, R244, R3 ;  /* 0x00000003f4037220 */ /* 0x000fe20000410000 */
[----:B------:R-:W3:Y:S01]  /*25e0*/  LDL.LU R246, [R1+0xa8] ;  /* 0x0000a80001f67983 */ /* 0x000ee20000300800 */
[----:B------:R-:W-:-:S03]  /*25f0*/  FFMA.FTZ R73, R215, R234, R73 ;  /* 0x000000ead7497223 */ /* 0x000fc60000010049 */
[----:B------:R-:W3:Y:S04]  /*2600*/  LDL.LU R244, [R1+0x74] ;  /* 0x0000740001f47983 */ /* 0x000ee80000300800 */
[----:B------:R-:W3:Y:S01]  /*2610*/  LDL R243, [R1+0x104] ;  /* 0x0001040001f37983 */ /* 0x000ee20000100800 */
[----:B------:R-:W-:Y:S01]  /*2620*/  FFMA.FTZ R75, R213, R235, R75 ;  /* 0x000000ebd54b7223 */ /* 0x000fe2000001004b */
[----:B--2---:R-:W-:Y:S01]  /*2630*/  FADD.FTZ R241, R241, R234 ;  /* 0x000000eaf1f17221 */ /* 0x004fe20000010000 */
[----:B------:R-:W-:-:S04]  /*2640*/  FMUL.FTZ R234, R23, R234 ;  /* 0x000000ea17ea7220 */ /* 0x000fc80000410000 */
[----:B------:R-:W-:Y:S04]  /*2650*/  STL [R1+0x64], R241 ;  /* 0x000064f101007387 */ /* 0x000fe80000100800 */
[----:B------:R-:W2:Y:S01]  /*2660*/  LDL R23, [R1+0xd8] ;  /* 0x0000d80001177983 */ /* 0x000ea20000100800 */
[----:B----4-:R-:W-:-:S05]  /*2670*/  FFMA.FTZ R22, R198, R242, R22 ;  /* 0x000000f2c6167223 */ /* 0x010fca0000010016 */
[----:B------:R1:W-:Y:S01]  /*2680*/  STL [R1+0x8], R22 ;  /* 0x0000081601007387 */ /* 0x0003e20000100800 */
[----:B---3--:R-:W-:-:S03]  /*2690*/  FADD.FTZ R247, R247, R235 ;  /* 0x000000ebf7f77221 */ /* 0x008fc60000010000 */
[----:B-1----:R-:W3:Y:S01]  /*26a0*/  LDL.LU R22, [R1+0x7c] ;  /* 0x00007c0001167983 */ /* 0x002ee20000300800 */
[----:B------:R-:W-:-:S03]  /*26b0*/  FMUL.FTZ R235, R20, R235 ;  /* 0x000000eb14eb7220 */ /* 0x000fc60000410000 */
[----:B------:R-:W4:Y:S01]  /*26c0*/  LDL R20, [R1+0x10c] ;  /* 0x00010c0001147983 */ /* 0x000f220000100800 */
        /* <DEDUP_REMOVED lines=12> */
[----:B------:R-:W-:-:S04]  /*2790*/  FFMA.FTZ R237, R250, R249, R237 ;  /* 0x000000f9faed7223 */ /* 0x000fc800000100ed */
[----:B------:R-:W-:Y:S01]  /*27a0*/  FFMA.FTZ R241, R216, R13, R237 ;  /* 0x0000000dd8f17223 */ /* 0x000fe200000100ed */
[----:B------:R-:W-:Y:S01]  /*27b0*/  FADD.FTZ R237, R234, R239 ;  /* 0x000000efeaed7221 */ /* 0x000fe20000010000 */
[----:B------:R-:W-:Y:S01]  /*27c0*/  SHF.L.U32 R238, R238, 0x10, RZ ;  /* 0x00000010eeee7819 */ /* 0x000fe200000006ff */
[----:B------:R-:W-:Y:S02]  /*27d0*/  FADD.FTZ R246, R246, R242 ;  /* 0x000000f2f6f67221 */ /* 0x000fe40000010000 */
[----:B------:R-:W-:Y:S01]  /*27e0*/  FADD.FTZ R237, R12, R237 ;  /* 0x000000ed0ced7221 */ /* 0x000fe20000010000 */
[----:B------:R-:W-:Y:S01]  /*27f0*/  FADD.FTZ R244, R244, R236 ;  /* 0x000000ecf4f47221 */ /* 0x000fe20000010000 */
[----:B------:R-:W-:Y:S02]  /*2800*/  STL [R1+0x6c], R247 ;  /* 0x00006cf701007387 */ /* 0x000fe40000100800 */
[----:B------:R-:W-:Y:S01]  /*2810*/  FADD.FTZ R237, R235, R237 ;  /* 0x000000edebed7221 */ /* 0x000fe20000010000 */
[----:B------:R-:W-:Y:S01]  /*2820*/  FFMA.FTZ R239, R215, R234, R241 ;  /* 0x000000ead7ef7223 */ /* 0x000fe200000100f1 */
[----:B------:R1:W-:Y:S02]  /*2830*/  STL [R1+0xa8], R246 ;  /* 0x0000a8f601007387 */ /* 0x0003e40000100800 */
[----:B------:R-:W-:-:S02]  /*2840*/  FADD.FTZ R241, R11, R237 ;  /* 0x000000ed0bf17221 */ /* 0x000fc40000010000 */
[----:B------:R-:W-:Y:S04]  /*2850*/  STL [R1+0x74], R244 ;  /* 0x000074f401007387 */ /* 0x000fe80000100800 */
[----:B------:R-:W4:Y:S01]  /*2860*/  LDL.LU R248, [R1+0x84] ;  /* 0x0000840001f87983 */ /* 0x000f220000300800 */
[----:B------:R-:W-:Y:S01]  /*2870*/  FFMA.FTZ R71, R209, R238, R71 ;  /* 0x000000eed1477223 */ /* 0x000fe20000010047 */
[-C--:B------:R-:W-:Y:S01]  /*2880*/  FFMA.FTZ R69, R211, R236.reuse, R69 ;  /* 0x000000ecd3457223 */ /* 0x080fe20000010045 */
[----:B------:R-:W-:Y:S01]  /*2890*/  FMUL.FTZ R236, R243, R236 ;  /* 0x000000ecf3ec7220 */ /* 0x000fe20000410000 */
[----:B-1----:R-:W-:Y:S01]  /*28a0*/  SHF.L.U32 R246, R24, 0x10, RZ ;  /* 0x0000001018f67819 */ /* 0x002fe200000006ff */
[----:B--2---:R-:W-:Y:S02]  /*28b0*/  FMUL.FTZ R237, R23, R242 ;  /* 0x000000f217ed7220 */ /* 0x004fe40000410000 */
[----:B------:R-:W2:Y:S01]  /*28c0*/  LDL R23, [R1+0xf4] ;  /* 0x0000f40001177983 */ /* 0x000ea20000100800 */
[----:B---3--:R-:W-:-:S05]  /*28d0*/  FADD.FTZ R22, R22, R238 ;  /* 0x000000ee16167221 */ /* 0x008fca0000010000 */
[----:B------:R1:W-:Y:S01]  /*28e0*/  STL [R1+0x7c], R22 ;  /* 0x00007c1601007387 */ /* 0x0003e20000100800 */
[----:B----4-:R-:W-:-:S03]  /*28f0*/  FMUL.FTZ R238, R20, R238 ;  /* 0x000000ee14ee7220 */ /* 0x010fc60000410000 */
[----:B-1----:R-:W3:Y:S04]  /*2900*/  LDL.LU R22, [R1+0xb0] ;  /* 0x0000b00001167983 */ /* 0x002ee80000300800 */
[----:B------:R-:W4:Y:S04]  /*2910*/  LDL.LU R247, [R1+0x8c] ;  /* 0x00008c0001f77983 */ /* 0x000f280000300800 */
[----:B------:R-:W4:Y:S04]  /*2920*/  LDL R20, [R1+0xfc] ;  /* 0x0000fc0001147983 */ /* 0x000f280000100800 */
[----:B------:R-:W4:Y:S04]  /*2930*/  LDL.LU R244, [R1+0x10] ;  /* 0x0000100001f47983 */ /* 0x000f280000300800 */
[----:B------:R-:W4:Y:S04]  /*2940*/  LDL.LU R243, [R1+0x94] ;  /* 0x0000940001f37983 */ /* 0x000f280000300800 */
[----:B------:R-:W4:Y:S01]  /*2950*/  LDL R24, [R1+0xe4] ;  /* 0x0000e40001187983 */ /* 0x000f220000100800 */
        /* <DEDUP_REMOVED lines=8> */
[----:B------:R-:W-:-:S03]  /*29e0*/  FFMA.FTZ R65, R207, R191, R65 ;  /* 0x000000bfcf417223 */ /* 0x000fc60000010041 */
[----:B------:R-:W-:Y:S01]  /*29f0*/  FFMA.FTZ R242, R209, R238, R239 ;  /* 0x000000eed1f27223 */ /* 0x000fe200000100ef */
[----:B------:R-:W-:Y:S01]  /*2a00*/  FADD.FTZ R248, R248, R191 ;  /* 0x000000bff8f87221 */ /* 0x000fe20000010000 */
[----:B------:R-:W-:-:S04]  /*2a10*/  FFMA.FTZ R67, R205, R240, R67 ;  /* 0x000000f0cd437223 */ /* 0x000fc80000010043 */
[----:B------:R-:W-:Y:S01]  /*2a20*/  STL [R1+0x84], R248 ;  /* 0x000084f801007387 */ /* 0x000fe20000100800 */
[----:B------:R-:W-:Y:S01]  /*2a30*/  FFMA.FTZ R61, R203, R245, R61 ;  /* 0x000000f5cb3d7223 */ /* 0x000fe2000001003d */
[----:B--2---:R-:W-:Y:S01]  /*2a40*/  FMUL.FTZ R239, R23, R191 ;  /* 0x000000bf17ef7220 */ /* 0x004fe20000410000 */
[----:B------:R-:W-:Y:S01]  /*2a50*/  FADD.FTZ R191, R9, R241 ;  /* 0x000000f109bf7221 */ /* 0x000fe20000010000 */
[----:B------:R-:W-:Y:S01]  /*2a60*/  FFMA.FTZ R241, R208, R9, R242 ;  /* 0x00000009d0f17223 */ /* 0x000fe200000100f2 */
[----:B------:R-:W2:Y:S03]  /*2a70*/  LDL R23, [R1+0xc0] ;  /* 0x0000c00001177983 */ /* 0x000ea60000100800 */
[----:B------:R-:W-:-:S04]  /*2a80*/  FFMA.FTZ R241, R207, R239, R241 ;  /* 0x000000efcff17223 */ /* 0x000fc800000100f1 */
[----:B------:R-:W-:Y:S01]  /*2a90*/  FFMA.FTZ R241, R206, R8, R241 ;  /* 0x00000008cef17223 */ /* 0x000fe200000100f1 */
[----:B---3--:R-:W-:Y:S01]  /*2aa0*/  FADD.FTZ R22, R22, R26 ;  /* 0x0000001a16167221 */ /* 0x008fe20000010000 */
[----:B----4-:R-:W-:-:S04]  /*2ab0*/  FADD.FTZ R247, R247, R240 ;  /* 0x000000f0f7f77221 */ /* 0x010fc80000010000 */
[----:B------:R1:W-:Y:S01]  /*2ac0*/  STL [R1+0xb0], R22 ;  /* 0x0000b01601007387 */ /* 0x0003e20000100800 */
[----:B------:R-:W-:Y:S01]  /*2ad0*/  FMUL.FTZ R240, R20, R240 ;  /* 0x000000f014f07220 */ /* 0x000fe20000410000 */
[----:B------:R-:W-:Y:S02]  /*2ae0*/  FFMA.FTZ R244, R196, R26, R244 ;  /* 0x0000001ac4f47223 */ /* 0x000fe400000100f4 */
[----:B-1----:R-:W3:Y:S01]  /*2af0*/  LDL.LU R22, [R1+0x9c] ;  /* 0x00009c0001167983 */ /* 0x002ee20000300800 */
[----:B------:R-:W-:Y:S01]  /*2b00*/  FADD.FTZ R243, R243, R245 ;  /* 0x000000f5f3f37221 */ /* 0x000fe20000010000 */
[----:B------:R-:W-:Y:S02]  /*2b10*/  FFMA.FTZ R242, R205, R240, R241 ;  /* 0x000000f0cdf27223 */ /* 0x000fe400000100f1 */
[----:B------:R-:W4:Y:S01]  /*2b20*/  LDL R20, [R1+0xec] ;  /* 0x0000ec0001147983 */ /* 0x000f220000100800 */
[----:B------:R-:W-:-:S03]  /*2b30*/  FMUL.FTZ R241, R24, R245 ;  /* 0x000000f518f17220 */ /* 0x000fc60000410000 */
[----:B------:R-:W-:Y:S04]  /*2b40*/  STL [R1+0x8c], R247 ;  /* 0x00008cf701007387 */ /* 0x000fe80000100800 */
[----:B------:R-:W-:Y:S04]  /*2b50*/  STL [R1+0x10], R244 ;  /* 0x000010f401007387 */ /* 0x000fe80000100800 */
[----:B------:R1:W-:Y:S04]  /*2b60*/  STL [R1+0x94], R243 ;  /* 0x000094f301007387 */ /* 0x0003e80000100800 */
[----:B------:R-:W4:Y:S01]  /*2b70*/  LDL.LU R245, [R1+0x4] ;  /* 0x0000040001f57983 */ /* 0x000f220000300800 */
[----:B------:R-:W-:Y:S01]  /*2b80*/  FMUL.FTZ R199, R199, UR29 ;  /* 0x0000001dc7c77c20 */ /* 0x000fe20008410000 */
[----:B-1----:R-:W-:Y:S01]  /*2b90*/  FFMA.FTZ R243, R204, R7, R242 ;  /* 0x00000007ccf37223 */ /* 0x002fe200000100f2 */
[----:B------:R-:W-:-:S03]  /*2ba0*/  FFMA.FTZ R63, R201, R188, R63 ;  /* 0x000000bcc93f7223 */ /* 0x000fc6000001003f */
[----:B------:R-:W-:-:S04]  /*2bb0*/  FFMA.FTZ R244, R203, R241, R243 ;  /* 0x000000f1cbf47223 */ /* 0x000fc800000100f3 */
[----:B------:R-:W-:Y:S01]  /*2bc0*/  FFMA.FTZ R244, R202, R6, R244 ;  /* 0x00000006caf47223 */ /* 0x000fe200000100f4 */
[----:B--2---:R-:W-:Y:S02]  /*2bd0*/  FMUL.FTZ R242, R23, R26 ;  /* 0x0000001a17f27220 */ /* 0x004fe40000410000 */
[----:B------:R-:W2:Y:S01]  /*2be0*/  LDL.LU R26, [R1+0xa4] ;  /* 0x0000a400011a7983 */ /* 0x000ea20000300800 */
[----:B---3--:R-:W-:Y:S01]  /*2bf0*/  FADD.FTZ R22, R22, R188 ;  /* 0x000000bc16167221 */ /* 0x008fe20000010000 */
[----:B----4-:R-:W-:-:S04]  /*2c00*/  FMUL.FTZ R243, R20, R188 ;  /* 0x000000bc14f37220 */ /* 0x010fc80000410000 */
[----:B------:R1:W-:Y:S01]  /*2c10*/  STL [R1+0x9c], R22 ;  /* 0x00009c1601007387 */ /* 0x0003e20000100800 */
[----:B------:R-:W-:-:S03]  /*2c20*/  SHF.L.U32 R188, R25, 0x10, RZ ;  /* 0x0000001019bc7819 */ /* 0x000fc600000006ff */
[----:B------:R-:W3:Y:S04]  /*2c30*/  LDL.LU R247, [R1+0xb8] ;  /* 0x0000b80001f77983 */ /* 0x000ee80000300800 */
[----:B------:R-:W4:Y:S04]  /*2c40*/  LDL.LU R20, [R1+0xc] ;  /* 0x00000c0001147983 */ /* 0x000f280000300800 */
[----:B------:R-:W4:Y:S01]  /*2c50*/  LDL.LU R248, [R1+0xac] ;  /* 0x0000ac0001f87983 */ /* 0x000f220000300800 */
[----:B------:R-:W-:-:S03]  /*2c60*/  FFMA.FTZ R245, R199, R189, R245 ;  /* 0x000000bdc7f57223 */ /* 0x000fc600000100f5 */
[----:B------:R-:W4:Y:S04]  /*2c70*/  LDL.LU R25, [R1+0x18] ;  /* 0x0000180001197983 */ /* 0x000f280000300800 */
[----:B------:R-:W4:Y:S04]  /*2c80*/  LDL.LU R24, [R1+0xb4] ;  /* 0x0000b40001187983 */ /* 0x000f280000300800 */
[----:B------:R-:W4:Y:S04]  /*2c90*/  LDL.LU R23, [R1+0x14] ;  /* 0x0000140001177983 */ /* 0x000f280000300800 */
[----:B-1----:R-:W4:Y:S04]  /*2ca0*/  LDL R22, [R1+0xc4] ;  /* 0x0000c40001167983 */ /* 0x002f280000100800 */
[----:B------:R1:W-:Y:S02]  /*2cb0*/  STL [R1+0x4], R245 ;  /* 0x000004f501007387 */ /* 0x0003e40000100800 */
[----:B-1----:R-:W-:-:S02]  /*2cc0*/  FFMA.FTZ R245, R201, R243, R244 ;  /* 0x000000f3c9f57223 */ /* 0x002fc400000100f4 */
[----:B------:R-:W3:Y:S01]  /*2cd0*/  LDL R244, [R1+0xd4] ;  /* 0x0000d40001f47983 */ /* 0x000ee20000100800 */
[----:B------:R-:W-:-:S04]  /*2ce0*/  FADD.FTZ R191, R191, R239 ;  /* 0x000000efbfbf7221 */ /* 0x000fc80000010000 */
[----:B------:R-:W-:-:S04]  /*2cf0*/  FADD.FTZ R191, R191, R8 ;  /* 0x00000008bfbf7221 */ /* 0x000fc80000010000 */
[----:B------:R-:W-:-:S04]  /*2d00*/  FADD.FTZ R191, R191, R240 ;  /* 0x000000f0bfbf7221 */ /* 0x000fc80000010000 */
[----:B------:R-:W-:-:S04]  /*2d10*/  FADD.FTZ R191, R191, R7 ;  /* 0x00000007bfbf7221 */ /* 0x000fc80000010000 */
[----:B------:R-:W-:-:S04]  /*2d20*/  FADD.FTZ R191, R191, R241 ;  /* 0x000000f1bfbf7221 */ /* 0x000fc80000010000 */
[----:B------:R-:W-:-:S04]  /*2d30*/  FADD.FTZ R191, R191, R6 ;  /* 0x00000006bfbf7221 */ /* 0x000fc80000010000 */
[----:B------:R-:W-:Y:S01]  /*2d40*/  FADD.FTZ R191, R191, R243 ;  /* 0x000000f3bfbf7221 */ /* 0x000fe20000010000 */
[----:B--2---:R-:W-:-:S05]  /*2d50*/  FADD.FTZ R26, R26, R189 ;  /* 0x000000bd1a1a7221 */ /* 0x004fca0000010000 */
[----:B------:R1:W-:Y:S04]  /*2d60*/  STL [R1+0xa4], R26 ;  /* 0x0000a41a01007387 */ /* 0x0003e80000100800 */
[----:B-1----:R0:W5:Y:S01]  /*2d70*/  LDL.LU R26, [R1+0x178] ;  /* 0x00017800011a7983 */ /* 0x0021620000300800 */
[----:B---3--:R-:W-:Y:S01]  /*2d80*/  FMUL.FTZ R244, R244, R189 ;  /* 0x000000bdf4f47220 */ /* 0x008fe20000410000 */
[----:B------:R-:W-:Y:S01]  /*2d90*/  FADD.FTZ R189, R191, R2 ;  /* 0x00000002bfbd7221 */ /* 0x000fe20000010000 */
[----:B------:R-:W-:Y:S02]  /*2da0*/  FFMA.FTZ R191, R200, R2, R245 ;  /* 0x00000002c8bf7223 */ /* 0x000fe400000100f5 */
[----:B------:R-:W2:Y:S01]  /*2db0*/  LDL R245, [R1+0xdc] ;  /* 0x0000dc0001f57983 */ /* 0x000ea20000100800 */
[----:B------:R-:W-:Y:S01]  /*2dc0*/  FMUL.FTZ R197, R197, UR29 ;  /* 0x0000001dc5c57c20 */ /* 0x000fe20008410000 */
[----:B------:R-:W-:Y:S01]  /*2dd0*/  FADD.FTZ R247, R247, R21 ;  /* 0x00000015f7f77221 */ /* 0x000fe20000010000 */
[----:B----4-:R-:W-:-:S02]  /*2de0*/  FADD.FTZ R248, R248, R190 ;  /* 0x000000bef8f87221 */ /* 0x010fc40000010000 */
[----:B------:R-:W-:Y:S01]  /*2df0*/  FFMA.FTZ R20, R197, R190, R20 ;  /* 0x000000bec5147223 */ /* 0x000fe20000010014 */
[----:B------:R-:W-:Y:S01]  /*2e00*/  FFMA.FTZ R191, R199, R244, R191 ;  /* 0x000000f4c7bf7223 */ /* 0x000fe200000100bf */
[----:B------:R1:W-:Y:S04]  /*2e10*/  STL [R1+0xb8], R247 ;  /* 0x0000b8f701007387 */ /* 0x0003e80000100800 */
[----:B-1----:R-:W3:Y:S04]  /*2e20*/  LDL R247, [R1+0xc8] ;  /* 0x0000c80001f77983 */ /* 0x002ee80000100800 */
[----:B------:R1:W-:Y:S04]  /*2e30*/  STL [R1+0xc], R20 ;  /* 0x00000c1401007387 */ /* 0x0003e80000100800 */
[----:B-1----:R-:W4:Y:S04]  /*2e40*/  LDL.LU R20, [R1+0xbc] ;  /* 0x0000bc0001147983 */ /* 0x002f280000300800 */
[----:B------:R1:W-:Y:S04]  /*2e50*/  STL [R1+0xac], R248 ;  /* 0x0000acf801007387 */ /* 0x0003e80000100800 */
[----:B-1----:R-:W4:Y:S01]  /*2e60*/  LDL R248, [R1+0xcc] ;  /* 0x0000cc0001f87983 */ /* 0x002f220000100800 */
[----:B--2---:R-:W-:Y:S01]  /*2e70*/  FMUL.FTZ R245, R245, R190 ;  /* 0x000000bef5f57220 */ /* 0x004fe20000410000 */
[----:B------:R-:W-:-:S02]  /*2e80*/  FFMA.FTZ R190, R198, R237, R191 ;  /* 0x000000edc6be7223 */ /* 0x000fc400000100bf */
[----:B------:R-:W2:Y:S01]  /*2e90*/  LDL.LU R191, [R1+0x1c] ;  /* 0x00001c0001bf7983 */ /* 0x000ea20000300800 */
[----:B------:R-:W-:Y:S01]  /*2ea0*/  FFMA.FTZ R25, R194, R21, R25 ;  /* 0x00000015c2197223 */ /* 0x000fe20000010019 */
[----:B------:R-:W-:Y:S01]  /*2eb0*/  FADD.FTZ R24, R24, R246 ;  /* 0x000000f618187221 */ /* 0x000fe20000010000 */
[----:B------:R-:W-:-:S03]  /*2ec0*/  FFMA.FTZ R23, R195, R246, R23 ;  /* 0x000000f6c3177223 */ /* 0x000fc60000010017 */
[----:B------:R1:W-:Y:S01]  /*2ed0*/  STL [R1+0x18], R25 ;  /* 0x0000181901007387 */ /* 0x0003e20000100800 */
[----:B------:R-:W-:Y:S01]  /*2ee0*/  FMUL.FTZ R246, R22, R246 ;  /* 0x000000f616f67220 */ /* 0x000fe20000410000 */
[----:B------:R-:W-:Y:S02]  /*2ef0*/  FADD.FTZ R189, R189, R244 ;  /* 0x000000f4bdbd7221 */ /* 0x000fe40000010000 */
[----:B-1----:R0:W5:Y:S04]  /*2f00*/  LDL.LU R25, [R1+0x174] ;  /* 0x0001740001197983 */ /* 0x0021680000300800 */
[----:B------:R1:W-:Y:S01]  /*2f10*/  STL [R1+0xb4], R24 ;  /* 0x0000b41801007387 */ /* 0x0003e20000100800 */
[----:B---3--:R-:W-:Y:S01]  /*2f20*/  FMUL.FTZ R247, R247, R21 ;  /* 0x00000015f7f77220 */ /* 0x008fe20000410000 */
[----:B----4-:R-:W-:-:S02]  /*2f30*/  FADD.FTZ R20, R20, R188 ;  /* 0x000000bc14147221 */ /* 0x010fc40000010000 */
[----:B-1----:R0:W5:Y:S04]  /*2f40*/  LDL.LU R24, [R1+0x170] ;  /* 0x0001700001187983 */ /* 0x0021680000300800 */
[----:B------:R1:W-:Y:S01]  /*2f50*/  STL [R1+0x14], R23 ;  /* 0x0000141701007387 */ /* 0x0003e20000100800 */
[----:B------:R-:W-:-:S03]  /*2f60*/  FADD.FTZ R189, R189, R237 ;  /* 0x000000edbdbd7221 */ /* 0x000fc60000010000 */
[----:B-1----:R0:W5:Y:S04]  /*2f70*/  LDL.LU R23, [R1+0x16c] ;  /* 0x00016c0001177983 */ /* 0x0021680000300800 */
[----:B------:R0:W5:Y:S04]  /*2f80*/  LDL.LU R22, [R1+0x168] ;  /* 0x0001680001167983 */ /* 0x0001680000300800 */
[----:B------:R0:W5:Y:S04]  /*2f90*/  LDL.LU R21, [R1+0x164] ;  /* 0x0001640001157983 */ /* 0x0001680000300800 */
[----:B------:R1:W-:Y:S01]  /*2fa0*/  STL [R1+0xbc], R20 ;  /* 0x0000bc1401007387 */ /* 0x0003e20000100800 */
[----:B------:R-:W-:Y:S01]  /*2fb0*/  FADD.FTZ R189, R189, R245 ;  /* 0x000000f5bdbd7221 */ /* 0x000fe20000010000 */
[----:B------:R-:W-:-:S02]  /*2fc0*/  FFMA.FTZ R190, R197, R245, R190 ;  /* 0x000000f5c5be7223 */ /* 0x000fc400000100be */
[----:B-1----:R0:W5:Y:S01]  /*2fd0*/  LDL.LU R20, [R1+0x160] ;  /* 0x0001600001147983 */ /* 0x0021620000300800 */
        /* <DEDUP_REMOVED lines=8> */
[----:B--2---:R-:W-:-:S05]  /*3060*/  FFMA.FTZ R191, R193, R188, R191 ;  /* 0x000000bcc1bf7223 */ /* 0x004fca00000100bf */
[----:B------:R0:W-:Y:S01]  /*3070*/  STL [R1+0x1c], R191 ;  /* 0x00001cbf01007387 */ /* 0x0001e20000100800 */
[----:B------:R-:W-:Y:S01]  /*3080*/  FFMA.FTZ R188, R193, R248, R190 ;  /* 0x000000f8c1bc7223 */ /* 0x000fe200000100be */
[----:B------:R-:W-:Y:S06]  /*3090*/  BRA `(.L_x_8390) ;  /* 0x0000000000747947 */ /* 0x000fec0003800000 */
.L_x_8389:
        /* <DEDUP_REMOVED lines=12> */
[C---:B------:R-:W-:Y:S01]  /*3160*/  IADD3 R133, PT, PT, R136.reuse, 0x180, RZ ;  /* 0x0000018088857810 */ /* 0x040fe20007ffe0ff */
        /* <DEDUP_REMOVED lines=15> */
[----:B-1----:R-:W5:Y:S02]  /*3260*/  LDG.E.128 R168, desc[UR18][R168.64+0x10] ;  /* 0x00001012a8a87981 */ /* 0x002f64000c1e1d00 */
.L_x_8390:
        /* <DEDUP_REMOVED lines=35> */
.L_x_8392:
[----:B------:R-:W-:Y:S05]  /*34a0*/  BSYNC.RECONVERGENT B0 ;  /* 0x0000000000007941 */ /* 0x000fea0003800200 */
.L_x_8391:
        /* <DEDUP_REMOVED lines=28> */
[----:B------:R-:W-:-:S03]  /*3670*/  HFMA2 R190, -RZ, RZ, 0, 0 ;  /* 0x00000000ffbe7431 */ /* 0x000fc600000001ff */
[----:B------:R-:W-:Y:S01]  /*3680*/  R2UR UR16, R189 ;  /* 0x00000000bd1072ca */ /* 0x000fe200000e0000 */
[----:B------:R-:W-:Y:S01]  /*3690*/  @UP3 USHF.R.S32.HI UR10, URZ, 0x1f, UR9 ;  /* 0x0000001fff0a3899 */ /* 0x000fe20008011409 */
[----:B------:R-:W0:Y:S03]  /*36a0*/  S2R R189, SR_TID.X ;  /* 0x0000000000bd7919 */ /* 0x000e260000002100 */
[----:B------:R-:W-:-:S06]  /*36b0*/  @UP3 ULEA.HI UR10, UR10, UR9, URZ, 0x3 ;  /* 0x000000090a0a3291 */ /* 0x000fcc000f8f18ff */
[----:B------:R-:W-:-:S04]  /*36c0*/  MOV R188, UR10 ;  /* 0x0000000a00bc7c02 */ /* 0x000fc80008000f00 */
[----:B0-----:R-:W-:Y:S02]  /*36d0*/  @P2 LEA.HI.SX32 R190, R188, R189, 0x1d ;  /* 0x000000bdbcbe2211 */ /* 0x001fe400078feaff */
[----:B------:R-:W-:-:S05]  /*36e0*/  MOV R188, 0x10 ;  /* 0x0000001000bc7802 */ /* 0x000fca0000000f00 */
        /* <DEDUP_REMOVED lines=31> */
.L_x_8395:
        /* <DEDUP_REMOVED lines=14> */
.L_x_8396:
        /* <DEDUP_REMOVED lines=13> */
.L_x_8397:
        /* <DEDUP_REMOVED lines=14> */
.L_x_8398:
        /* <DEDUP_REMOVED lines=13> */
.L_x_8399:
        /* <DEDUP_REMOVED lines=14> */
.L_x_8400:
        /* <DEDUP_REMOVED lines=13> */
.L_x_8401:
        /* <DEDUP_REMOVED lines=15> */
.L_x_8394:
        /* <DEDUP_REMOVED lines=14> */
[----:B------:R-:W-:Y:S01]  /*3fc0*/  FADD.FTZ R182, R224, -R182 ;  /* 0x800000b6e0b67221 */ /* 0x000fe20000010000 */
[----:B-----5:R-:W-:Y:S01]  /*3fd0*/  FFMA.FTZ R184, R0, R184, UR30 ;  /* 0x0000001e00b87e23 */ /* 0x020fe200080100b8 */
        /* <DEDUP_REMOVED lines=37> */
.L_x_8403:
[----:B------:R-:W-:Y:S05]  /*4230*/  BRA.U !UP3, `(.L_x_8404) ;  /* 0x000000010b347547 */ /* 0x000fea000b800000 */
        /* <DEDUP_REMOVED lines=13> */
.L_x_8404:
        /* <DEDUP_REMOVED lines=13> */
.L_x_8405:
        /* <DEDUP_REMOVED lines=14> */
.L_x_8406:
        /* <DEDUP_REMOVED lines=13> */
.L_x_8407:
        /* <DEDUP_REMOVED lines=14> */
.L_x_8408:
        /* <DEDUP_REMOVED lines=13> */
.L_x_8409:
[----:B------:R-:W-:Y:S05]  /*4740*/  BRA.U !UP3, `(.L_x_8402) ;  /* 0x0000000d0b747547 */ /* 0x000fea000b800000 */
        /* <DEDUP_REMOVED lines=8> */
.L_x_8393:
        /* <DEDUP_REMOVED lines=11> */
[----:B------:R-:W-:-:S05]  /*4880*/  SHF.L.U32 R189, R172, 0x10, RZ ;  /* 0x00000010acbd7819 */ /* 0x000fca00000006ff */
[-C--:B------:R-:W-:Y:S01]  /*4890*/  FFMA.FTZ R20, R189, R188.reuse, R20 ;  /* 0x000000bcbd147223 */ /* 0x080fe20000010014 */
[----:B------:R-:W-:-:S05]  /*48a0*/  FMUL.FTZ R188, R128, R188 ;  /* 0x000000bc80bc7220 */ /* 0x000fca0000410000 */
[----:B------:R-:W-:-:S04]  /*48b0*/  F2FP.BF16.F32.PACK_AB R188, RZ, R188 ;  /* 0x000000bcffbc723e */ /* 0x000fc800000010ff */
[----:B------:R-:W-:-:S07]  /*48c0*/  PRMT R176, R188, 0x7610, R176 ;  /* 0x00007610bcb07816 */ /* 0x000fce00000000b0 */
.L_x_8411:
[----:B------:R-:W-:Y:S05]  /*48d0*/  BRA.U !UP3, `(.L_x_8412) ;  /* 0x000000010b347547 */ /* 0x000fea000b800000 */
[----:B------:R-:W-:Y:S02]  /*48e0*/  PLOP3.LUT P1, PT, PT, PT, UP2, 0x80, 0x8 ;  /* 0x000000000008781c */ /* 0x000fe40003f2f028 */
[----:B------:R-:W-:-:S11]  /*48f0*/  MOV R188, UR16 ;  /* 0x0000001000bc7c02 */ /* 0x000fd60008000f00 */
        /* <DEDUP_REMOVED lines=11> */
.L_x_8412:
        /* <DEDUP_REMOVED lines=13> */
.L_x_8413:
        /* <DEDUP_REMOVED lines=14> */
.L_x_8414:
        /* <DEDUP_REMOVED lines=13> */
.L_x_8415:
        /* <DEDUP_REMOVED lines=14> */
.L_x_8416:
        /* <DEDUP_REMOVED lines=13> */
.L_x_8417:
        /* <DEDUP_REMOVED lines=15> */
.L_x_8410:
[----:B------:R-:W-:Y:S02]  /*4ed0*/  PLOP3.LUT P1, PT, PT, PT, UP2, 0x80, 0x8 ;  /* 0x000000000008781c */ /* 0x000fe40003f2f028 */
[----:B------:R-:W-:Y:S02]  /*4ee0*/  MOV R180, UR16 ;  /* 0x0000001000b47c02 */ /* 0x000fe40008000f00 */
[----:B------:R-:W-:Y:S02]  /*4ef0*/  MOV R181, UR16 ;  /* 0x0000001000b57c02 */ /* 0x000fe40008000f00 */
[----:B------:R-:W-:Y:S02]  /*4f00*/  MOV R185, R133 ;  /* 0x0000008500b97202 */ /* 0x000fe40000000f00 */
[----:B------:R-:W-:Y:S02]  /*4f10*/  MOV R186, R134 ;  /* 0x0000008600ba7202 */ /* 0x000fe40000000f00 */
[----:B------:R-:W-:-:S02]  /*4f20*/  MOV R182, UR16 ;  /* 0x0000001000b67c02 */ /* 0x000fc40008000f00 */
[----:B------:R-:W-:Y:S01]  /*4f30*/  MOV R187, R135 ;  /* 0x0000008700bb7202 */ /* 0x000fe20000000f00 */
[----:B------:R-:W-:Y:S01]  /*4f40*/  @P1 FFMA.FTZ R180, R233, R180, UR30 ;  /* 0x0000001ee9b41e23 */ /* 0x000fe200080100b4 */
[----:B------:R-:W-:Y:S01]  /*4f50*/  @P1 FFMA.FTZ R181, R232, R181, UR30 ;  /* 0x0000001ee8b51e23 */ /* 0x000fe200080100b5 */
[----:B-----5:R-:W-:Y:S01]  /*4f60*/  @P1 FFMA.FTZ R182, R0, R182, UR30 ;  /* 0x0000001e00b61e23 */ /* 0x020fe200080100b6 */
[----:B------:R-:W-:Y:S01]  /*4f70*/  MOV R184, R132 ;  /* 0x0000008400b87202 */ /* 0x000fe20000000f00 */
[----:B------:R-:W-:Y:S01]  /*4f80*/  @P1 FADD.FTZ R180, R192, -R180 ;  /* 0x800000b4c0b41221 */ /* 0x000fe20000010000 */
[----:B------:R-:W-:Y:S01]  /*4f90*/  @P1 FADD.FTZ R181, R226, -R181 ;  /* 0x800000b5e2b51221 */ /* 0x000fe20000010000 */
[----:B------:R-:W-:Y:S02]  /*4fa0*/  @P1 FADD.FTZ R182, R227, -R182 ;  /* 0x800000b6e3b61221 */ /* 0x000fe40000010000 */
[----:B------:R-:W-:Y:S01]  /*4fb0*/  @P1 FFMA.FTZ R185, R180, UR29, R133 ;  /* 0x0000001db4b91c23 */ /* 0x000fe20008010085 */
[----:B------:R-:W-:Y:S01]  /*4fc0*/  MOV R180, UR16 ;  /* 0x0000001000b47c02 */ /* 0x000fe20008000f00 */
[----:B------:R-:W-:Y:S01]  /*4fd0*/  @P1 FFMA.FTZ R186, R181, UR29, R134 ;  /* 0x0000001db5ba1c23 */ /* 0x000fe20008010086 */
[----:B------:R-:W-:Y:S01]  /*4fe0*/  MOV R181, UR16 ;  /* 0x0000001000b57c02 */ /* 0x000fe20008000f00 */
[----:B------:R-:W-:-:S02]  /*4ff0*/  @P1 FFMA.FTZ R184, R182, UR29, R132 ;  /* 0x0000001db6b81c23 */ /* 0x000fc40008010084 */
[----:B------:R-:W-:Y:S02]  /*5000*/  @P1 FFMA.FTZ R180, R231, R180, UR30 ;  /* 0x0000001ee7b41e23 */ /* 0x000fe400080100b4 */
[----:B------:R-:W-:Y:S02]  /*5010*/  @P1 FFMA.FTZ R181, R230, R181, UR30 ;  /* 0x0000001ee6b51e23 */ /* 0x000fe400080100b5 */
[----:B------:R-:W-:Y:S02]  /*5020*/  @P1 FADD.FTZ R180, R19, -R180 ;  /* 0x800000b413b41221 */ /* 0x000fe40000010000 */
[----:B------:R-:W-:Y:S02]  /*5030*/  @P1 FADD.FTZ R181, R225, -R181 ;  /* 0x800000b5e1b51221 */ /* 0x000fe40000010000 */
[----:B------:R-:W-:Y:S01]  /*5040*/  @P1 FFMA.FTZ R187, R180, UR29, R135 ;  /* 0x0000001db4bb1c23 */ /* 0x000fe20008010087 */
[----:B------:R-:W-:Y:S01]  /*5050*/  MOV R180, R136 ;  /* 0x0000008800b47202 */ /* 0x000fe20000000f00 */
        /* <DEDUP_REMOVED lines=8> */
.L_x_8418:
        /* <DEDUP_REMOVED lines=8> */
.L_x_8419:
[----:B------:R-:W-:Y:S05]  /*5160*/  BRA.U !UP3, `(.L_x_8420) ;  /* 0x000000010b187547 */ /* 0x000fea000b800000 */
[----:B------:R-:W-:Y:S01]  /*5170*/  SHF.L.U32 R181, R173, 0x10, RZ ;  /* 0x00000010adb57819 */ /* 0x000fe200000006ff */
[----:B------:R-:W-:-:S04]  /*5180*/  FMUL.FTZ R182, R186, UR17 ;  /* 0x00000011bab67c20 */ /* 0x000fc80008410000 */
[-C--:B------:R-:W-:Y:S01]  /*5190*/  FFMA.FTZ R22, R181, R182.reuse, R22 ;  /* 0x000000b6b5167223 */ /* 0x080fe20000010016 */
[----:B------:R-:W-:-:S05]  /*51a0*/  FMUL.FTZ R181, R130, R182 ;  /* 0x000000b682b57220 */ /* 0x000fca0000410000 */
[----:B------:R-:W-:-:S04]  /*51b0*/  F2FP.BF16.F32.PACK_AB R181, RZ, R181 ;  /* 0x000000b5ffb5723e */ /* 0x000fc800000010ff */
[----:B------:R-:W-:-:S07]  /*51c0*/  PRMT R177, R181, 0x7610, R177 ;  /* 0x00007610b5b17816 */ /* 0x000fce00000000b1 */
.L_x_8420:
        /* <DEDUP_REMOVED lines=8> */
.L_x_8421:
[----:B------:R-:W-:Y:S05]  /*5250*/  BRA.U !UP3, `(.L_x_8422) ;  /* 0x000000010b187547 */ /* 0x000fea000b800000 */
[----:B------:R-:W-:Y:S01]  /*5260*/  SHF.L.U32 R181, R174, 0x10, RZ ;  /* 0x00000010aeb57819 */ /* 0x000fe200000006ff */
[----:B------:R-:W-:-:S04]  /*5270*/  FMUL.FTZ R182, R180, UR17 ;  /* 0x00000011b4b67c20 */ /* 0x000fc80008410000 */
[-C--:B------:R-:W-:Y:S01]  /*5280*/  FFMA.FTZ R24, R181, R182.reuse, R24 ;  /* 0x000000b6b5187223 */ /* 0x080fe20000010018 */
[----:B------:R-:W-:-:S05]  /*5290*/  FMUL.FTZ R181, R124, R182 ;  /* 0x000000b67cb57220 */ /* 0x000fca0000410000 */
[----:B------:R-:W-:-:S04]  /*52a0*/  F2FP.BF16.F32.PACK_AB R181, RZ, R181 ;  /* 0x000000b5ffb5723e */ /* 0x000fc800000010ff */
[----:B------:R-:W-:-:S07]  /*52b0*/  PRMT R178, R181, 0x7610, R178 ;  /* 0x00007610b5b27816 */ /* 0x000fce00000000b2 */
.L_x_8422:
        /* <DEDUP_REMOVED lines=13> */
.L_x_8423:
[----:B------:R-:W-:-:S05]  /*5390*/  MOV R182, UR16 ;  /* 0x0000001000b67c02 */ /* 0x000fca0008000f00 */
[----:B------:R-:W-:-:S04]  /*53a0*/  @P1 FFMA.FTZ R182, R228, R182, UR30 ;  /* 0x0000001ee4b61e23 */ /* 0x000fc800080100b6 */
[----:B------:R-:W-:Y:S01]  /*53b0*/  @P1 FADD.FTZ R183, R224, -R182 ;  /* 0x800000b6e0b71221 */ /* 0x000fe20000010000 */
[----:B------:R-:W-:-:S03]  /*53c0*/  MOV R182, R138 ;  /* 0x0000008a00b67202 */ /* 0x000fc60000000f00 */
        /* <DEDUP_REMOVED lines=8> */
.L_x_8424:
        /* <DEDUP_REMOVED lines=13> */
.L_x_8402:
        /* <DEDUP_REMOVED lines=15> */
.L_x_8425:
[----:B------:R-:W-:Y:S05]  /*5610*/  @!P0 BRA `(.L_x_8426) ;  /* 0x0000000c00508947 */ /* 0x000fea0003800000 */
[----:B------:R-:W-:Y:S05]  /*5620*/  @!P1 BRA `(.L_x_8427) ;  /* 0x0000000400989947 */ /* 0x000fea0003800000 */
        /* <DEDUP_REMOVED lines=9> */
[----:B------:R-:W-:Y:S01]  /*56c0*/  @P3 FFMA.FTZ R182, R223, R182, UR30 ;  /* 0x0000001edfb63e23 */ /* 0x000fe200080100b6 */
        /* <DEDUP_REMOVED lines=17> */
[----:B-----5:R-:W-:Y:S01]  /*57e0*/  SHF.L.U32 R181, R172, 0x10, RZ ;  /* 0x00000010acb57819 */ /* 0x020fe200000006ff */
[----:B------:R-:W-:-:S04]  /*57f0*/  FMUL.FTZ R182, R184, UR17 ;  /* 0x00000011b8b67c20 */ /* 0x000fc80008410000 */
[-C--:B------:R-:W-:Y:S01]  /*5800*/  FFMA.FTZ R28, R181, R182.reuse, R28 ;  /* 0x000000b6b51c7223 */ /* 0x080fe2000001001c */
[----:B------:R-:W-:-:S05]  /*5810*/  FMUL.FTZ R181, R120, R182 ;  /* 0x000000b678b57220 */ /* 0x000fca0000410000 */
[----:B------:R-:W-:-:S04]  /*5820*/  F2FP.BF16.F32.PACK_AB R181, RZ, R181 ;  /* 0x000000b5ffb5723e */ /* 0x000fc800000010ff */
[----:B0-----:R-:W-:-:S07]  /*5830*/  PRMT R176, R181, 0x7610, R176 ;  /* 0x00007610b5b07816 */ /* 0x001fce00000000b0 */
.L_x_8428:
        /* <DEDUP_REMOVED lines=8> */
.L_x_8429:
[----:B------:R-:W-:Y:S05]  /*58c0*/  BRA.U !UP3, `(.L_x_8430) ;  /* 0x000000010b187547 */ /* 0x000fea000b800000 */
[----:B-----5:R-:W-:Y:S01]  /*58d0*/  SHF.L.U32 R181, R173, 0x10, RZ ;  /* 0x00000010adb57819 */ /* 0x020fe200000006ff */
[----:B------:R-:W-:-:S04]  /*58e0*/  FMUL.FTZ R182, R186, UR17 ;  /* 0x00000011bab67c20 */ /* 0x000fc80008410000 */
[-C--:B------:R-:W-:Y:S01]  /*58f0*/  FFMA.FTZ R30, R181, R182.reuse, R30 ;  /* 0x000000b6b51e7223 */ /* 0x080fe2000001001e */
[----:B------:R-:W-:-:S05]  /*5900*/  FMUL.FTZ R181, R122, R182 ;  /* 0x000000b67ab57220 */ /* 0x000fca0000410000 */
[----:B------:R-:W-:-:S04]  /*5910*/  F2FP.BF16.F32.PACK_AB R181, RZ, R181 ;  /* 0x000000b5ffb5723e */ /* 0x000fc800000010ff */
[----:B0-----:R-:W-:-:S07]  /*5920*/  PRMT R177, R181, 0x7610, R177 ;  /* 0x00007610b5b17816 */ /* 0x001fce00000000b1 */
.L_x_8430:
        /* <DEDUP_REMOVED lines=8> */
.L_x_8431:
[----:B------:R-:W-:Y:S05]  /*59b0*/  BRA.U !UP3, `(.L_x_8432) ;  /* 0x000000010b187547 */ /* 0x000fea000b800000 */
[----:B-----5:R-:W-:Y:S01]  /*59c0*/  SHF.L.U32 R181, R174, 0x10, RZ ;  /* 0x00000010aeb57819 */ /* 0x020fe200000006ff */
[----:B------:R-:W-:-:S04]  /*59d0*/  FMUL.FTZ R182, R180, UR17 ;  /* 0x00000011b4b67c20 */ /* 0x000fc80008410000 */
[-C--:B------:R-:W-:Y:S01]  /*59e0*/  FFMA.FTZ R32, R181, R182.reuse, R32 ;  /* 0x000000b6b5207223 */ /* 0x080fe20000010020 */
[----:B------:R-:W-:-:S05]  /*59f0*/  FMUL.FTZ R181, R116, R182 ;  /* 0x000000b674b57220 */ /* 0x000fca0000410000 */
[----:B------:R-:W-:-:S04]  /*5a00*/  F2FP.BF16.F32.PACK_AB R181, RZ, R181 ;  /* 0x000000b5ffb5723e */ /* 0x000fc800000010ff */
[----:B0-----:R-:W-:-:S07]  /*5a10*/  PRMT R178, R181, 0x7610, R178 ;  /* 0x00007610b5b27816 */ /* 0x001fce00000000b2 */
.L_x_8432:
[----:B------:R-:W-:-:S05]  /*5a20*/  MOV R181, UR16 ;  /* 0x0000001000b57c02 */ /* 0x000fca0008000f00 */
[----:B------:R-:W-:-:S04]  /*5a30*/  @P3 FFMA.FTZ R181, R218, R181, UR30 ;  /* 0x0000001edab53e23 */ /* 0x000fc800080100b5 */
[----:B------:R-:W-:Y:S01]  /*5a40*/  @P3 FADD.FTZ R182, R3, -R181 ;  /* 0x800000b503b63221 */ /* 0x000fe20000010000 */
[----:B------:R-:W-:-:S03]  /*5a50*/  MOV R181, R145 ;  /* 0x0000009100b57202 */ /* 0x000fc60000000f00 */
        /* <DEDUP_REMOVED lines=9> */
.L_x_8433:
[----:B------:R-:W-:-:S05]  /*5af0*/  MOV R182, UR16 ;  /* 0x0000001000b67c02 */ /* 0x000fca0008000f00 */
[----:B------:R-:W-:-:S04]  /*5b00*/  @P3 FFMA.FTZ R182, R217, R182, UR30 ;  /* 0x0000001ed9b63e23 */ /* 0x000fc800080100b6 */
[----:B------:R-:W-:Y:S01]  /*5b10*/  @P3 FADD.FTZ R183, R14, -R182 ;  /* 0x800000b60eb73221 */ /* 0x000fe20000010000 */
[----:B------:R-:W-:-:S03]  /*5b20*/  MOV R182, R146 ;  /* 0x0000009200b67202 */ /* 0x000fc60000000f00 */
[----:B------:R-:W-:Y:S01]  /*5b30*/  @P3 FFMA.FTZ R182, R183, UR29, R146 ;  /* 0x0000001db7b63c23 */ /* 0x000fe20008010092 */
[----:B------:R-:W-:Y:S06]  /*5b40*/  BRA.U !UP3, `(.L_x_8434) ;  /* 0x000000010b187547 */ /* 0x000fec000b800000 */
[----:B-----5:R-:W-:Y:S01]  /*5b50*/  SHF.L.U32 R183, R175, 0x10, RZ ;  /* 0x00000010afb77819 */ /* 0x020fe200000006ff */
[----:B0-----:R-:W-:-:S04]  /*5b60*/  FMUL.FTZ R188, R182, UR17 ;  /* 0x00000011b6bc7c20 */ /* 0x001fc80008410000 */
[-C--:B------:R-:W-:Y:S01]  /*5b70*/  FFMA.FTZ R34, R183, R188.reuse, R34 ;  /* 0x000000bcb7227223 */ /* 0x080fe20000010022 */
[----:B------:R-:W-:-:S05]  /*5b80*/  FMUL.FTZ R183, R118, R188 ;  /* 0x000000bc76b77220 */ /* 0x000fca0000410000 */
[----:B------:R-:W-:-:S04]  /*5b90*/  F2FP.BF16.F32.PACK_AB R183, RZ, R183 ;  /* 0x000000b7ffb7723e */ /* 0x000fc800000010ff */
[----:B------:R-:W-:-:S07]  /*5ba0*/  PRMT R179, R183, 0x7610, R179 ;  /* 0x00007610b7b37816 */ /* 0x000fce00000000b3 */
.L_x_8434:
        /* <DEDUP_REMOVED lines=14> */
.L_x_8427:
        /* <DEDUP_REMOVED lines=13> */
.L_x_8436:
[----:B------:R-:W-:Y:S05]  /*5d60*/  BRA.U !UP3, `(.L_x_8437) ;  /* 0x000000010b347547 */ /* 0x000fea000b800000 */
[----:B------:R-:W-:Y:S02]  /*5d70*/  PLOP3.LUT P3, PT, PT, PT, UP2, 0x80, 0x8 ;  /* 0x000000000008781c */ /* 0x000fe40003f6f028 */
[----:B0-----:R-:W-:-:S11]  /*5d80*/  MOV R188, UR16 ;  /* 0x0000001000bc7c02 */ /* 0x001fd60008000f00 */
        /* <DEDUP_REMOVED lines=11> */
.L_x_8437:
        /* <DEDUP_REMOVED lines=13> */
.L_x_8438:
        /* <DEDUP_REMOVED lines=14> */
.L_x_8439:
        /* <DEDUP_REMOVED lines=13> */
.L_x_8440:
        /* <DEDUP_REMOVED lines=14> */
.L_x_8441:
        /* <DEDUP_REMOVED lines=13> */
.L_x_8442:
        /* <DEDUP_REMOVED lines=15> */
.L_x_8426:
        /* <DEDUP_REMOVED lines=54> */
.L_x_8444:
        /* <DEDUP_REMOVED lines=14> */
.L_x_8445:
        /* <DEDUP_REMOVED lines=13> */
.L_x_8446:
        /* <DEDUP_REMOVED lines=14> */
.L_x_8447:
        /* <DEDUP_REMOVED lines=13> */
.L_x_8448:
        /* <DEDUP_REMOVED lines=14> */
.L_x_8449:
        /* <DEDUP_REMOVED lines=13> */
.L_x_8450:
[----:B------:R-:W-:Y:S05]  /*6bd0*/  BRA.U !UP3, `(.L_x_8435) ;  /* 0x000000050bd07547 */ /* 0x000fea000b800000 */
[----:B0----5:R-:W-:Y:S01]  /*6be0*/  PRMT R188, R175, 0x7632, R188 ;  /* 0x00007632afbc7816 */ /* 0x021fe200000000bc */
[----:B------:R-:W-:-:S03]  /*6bf0*/  FMUL.FTZ R189, R183, UR17 ;  /* 0x00000011b7bd7c20 */ /* 0x000fc60008410000 */
[----:B------:R-:W-:-:S05]  /*6c00*/  SHF.L.U32 R188, R188, 0x10, RZ ;  /* 0x00000010bcbc7819 */ /* 0x000fca00000006ff */
[----:B------:R-:W-:Y:S01]  /*6c10*/  FFMA.FTZ R35, R189, R188, R35 ;  /* 0x000000bcbd237223 */ /* 0x000fe20000010023 */
[----:B------:R-:W-:-:S05]  /*6c20*/  FMUL.FTZ R188, R119, R189 ;  /* 0x000000bd77bc7220 */ /* 0x000fca0000410000 */
[----:B------:R-:W-:-:S04]  /*6c30*/  F2FP.BF16.F32.PACK_AB R188, RZ, R188 ;  /* 0x000000bcffbc723e */ /* 0x000fc800000010ff */
[----:B------:R-:W-:Y:S01]  /*6c40*/  PRMT R179, R179, 0x5410, R188 ;  /* 0x00005410b3b37816 */ /* 0x000fe200000000bc */
[----:B------:R-:W-:Y:S06]  /*6c50*/  BRA `(.L_x_8435) ;  /* 0x0000000400b07947 */ /* 0x000fec0003800000 */
.L_x_8443:
        /* <DEDUP_REMOVED lines=13> */
.L_x_8451:
        /* <DEDUP_REMOVED lines=14> */
.L_x_8452:
        /* <DEDUP_REMOVED lines=13> */
.L_x_8453:
        /* <DEDUP_REMOVED lines=14> */
.L_x_8454:
        /* <DEDUP_REMOVED lines=13> */
.L_x_8455:
        /* <DEDUP_REMOVED lines=14> */
.L_x_8456:
        /* <DEDUP_REMOVED lines=13> */
.L_x_8457:
        /* <DEDUP_REMOVED lines=14> */
.L_x_8435:
[----:B0-----:R-:W0:Y:S01]  /*7320*/  @P1 LDC.64 R188, c[0x0][0x478] ;  /* 0x00011e00ffbc1b82 */ /* 0x001e220000000a00 */
[----:B-----5:R1:W-:Y:S01]  /*7330*/  STL [R1+0x160], R0 ;  /* 0x0001600001007387 */ /* 0x0203e20000100800 */
[----:B------:R-:W3:Y:S01]  /*7340*/  @UP3 LDCU.64 UR10, c[0x0][0x468] ;  /* 0x00008d00ff0a37ac */ /* 0x000ee20008000a00 */
[----:B-1----:R-:W-:-:S05]  /*7350*/  @P1 IADD3 R0, PT, PT, R191, 0x80, RZ ;  /* 0x00000080bf001810 */ /* 0x002fca0007ffe0ff */
[----:B0-----:R-:W-:Y:S02]  /*7360*/  @P1 IMAD.WIDE.U32 R188, R0, 0x20, R188 ;  /* 0x0000002000bc1825 */ /* 0x001fe400078e00bc */
[----:B------:R0:W5:Y:S04]  /*7370*/  LDL.LU R0, [R1+0x160] ;  /* 0x0001600001007983 */ /* 0x0001680000300800 */
[----:B------:R-:W-:Y:S04]  /*7380*/  @P1 STG.E.128 desc[UR18][R188.64], R184 ;  /* 0x000000b8bc001986 */ /* 0x000fe8000c101d12 */
[----:B------:R1:W-:Y:S02]  /*7390*/  @P1 STG.E.128 desc[UR18][R188.64+0x10], R180 ;  /* 0x000010b4bc001986 */ /* 0x0003e4000c101d12 */
[----:B-1----:R-:W-:Y:S01]  /*73a0*/  HFMA2 R189, -RZ, RZ, 0, 9.5367431640625e-07 ;  /* 0x00000010ffbd7431 */ /* 0x002fe200000001ff */
[----:B------:R-:W-:-:S05]  /*73b0*/  @P2 IADD3 R188, PT, PT, R190, 0x80, RZ ;  /* 0x00000080bebc2810 */ /* 0x000fca0007ffe0ff */
[----:B---3--:R-:W-:-:S05]  /*73c0*/  @P2 IMAD.WIDE.U32 R188, R188, R189, UR10 ;  /* 0x0000000abcbc2e25 */ /* 0x008fca000f8e00bd */
[----:B------:R0:W-:Y:S01]  /*73d0*/  @P2 STG.E.128 desc[UR18][R188.64], R176 ;  /* 0x000000b0bc002986 */ /* 0x0001e2000c101d12 */
[----:B------:R-:W-:Y:S05]  /*73e0*/  BRA.U !UP3, `(.L_x_8458) ;  /* 0x000000010b107547 */ /* 0x000fea000b800000 */
[----:B------:R-:W1:Y:S01]  /*73f0*/  LDC.64 R174, c[0x0][0x390] ;  /* 0x0000e400ffae7b82 */ /* 0x000e620000000a00 */
[----:B------:R-:W-:-:S05]  /*7400*/  IADD3 R172, PT, PT, R190, 0x100, RZ ;  /* 0x00000100beac7810 */ /* 0x000fca0007ffe0ff */
[----:B-1----:R-:W-:-:S06]  /*7410*/  IMAD.WIDE.U32 R172, R172, 0x10, R174 ;  /* 0x00000010acac7825 */ /* 0x002fcc00078e00ae */
[----:B------:R-:W5:Y:S02]  /*7420*/  LDG.E.128 R172, desc[UR18][R172.64] ;  /* 0x00000012acac7981 */ /* 0x000f64000c1e1d00 */
.L_x_8458:
        /* <DEDUP_REMOVED lines=35> */
.L_x_8461:
        /* <DEDUP_REMOVED lines=8> */
.L_x_8462:
[----:B------:R-:W-:Y:S05]  /*76e0*/  BRA.U !UP3, `(.L_x_8463) ;  /* 0x000000010b187547 */ /* 0x000fea000b800000 */
[----:B-----5:R-:W-:Y:S01]  /*76f0*/  SHF.L.U32 R181, R173, 0x10, RZ ;  /* 0x00000010adb57819 */ /* 0x020fe200000006ff */
[----:B------:R-:W-:-:S04]  /*7700*/  FMUL.FTZ R182, R186, UR17 ;  /* 0x00000011bab67c20 */ /* 0x000fc80008410000 */
[-C--:B------:R-:W-:Y:S01]  /*7710*/  FFMA.FTZ R38, R181, R182.reuse, R38 ;  /* 0x000000b6b5267223 */ /* 0x080fe20000010026 */
[----:B------:R-:W-:-:S05]  /*7720*/  FMUL.FTZ R181, R114, R182 ;  /* 0x000000b672b57220 */ /* 0x000fca0000410000 */
[----:B------:R-:W-:-:S04]  /*7730*/  F2FP.BF16.F32.PACK_AB R181, RZ, R181 ;  /* 0x000000b5ffb5723e */ /* 0x000fc800000010ff */
[----:B0-----:R-:W-:-:S07]  /*7740*/  PRMT R177, R181, 0x7610, R177 ;  /* 0x00007610b5b17816 */ /* 0x001fce00000000b1 */
.L_x_8463:
        /* <DEDUP_REMOVED lines=8> */
.L_x_8464:
[----:B------:R-:W-:Y:S05]  /*77d0*/  BRA.U !UP3, `(.L_x_8465) ;  /* 0x000000010b187547 */ /* 0x000fea000b800000 */
[----:B-----5:R-:W-:Y:S01]  /*77e0*/  SHF.L.U32 R181, R174, 0x10, RZ ;  /* 0x00000010aeb57819 */ /* 0x020fe200000006ff */
[----:B------:R-:W-:-:S04]  /*77f0*/  FMUL.FTZ R182, R180, UR17 ;  /* 0x00000011b4b67c20 */ /* 0x000fc80008410000 */
[-C--:B------:R-:W-:Y:S01]  /*7800*/  FFMA.FTZ R40, R181, R182.reuse, R40 ;  /* 0x000000b6b5287223 */ /* 0x080fe20000010028 */
[----:B------:R-:W-:-:S05]  /*7810*/  FMUL.FTZ R181, R108, R182 ;  /* 0x000000b66cb57220 */ /* 0x000fca0000410000 */
[----:B------:R-:W-:-:S04]  /*7820*/  F2FP.BF16.F32.PACK_AB R181, RZ, R181 ;  /* 0x000000b5ffb5723e */ /* 0x000fc800000010ff */
[----:B0-----:R-:W-:-:S07]  /*7830*/  PRMT R178, R181, 0x7610, R178 ;  /* 0x00007610b5b27816 */ /* 0x001fce00000000b2 */
.L_x_8465:
        /* <DEDUP_REMOVED lines=13> */
.L_x_8466:
        /* <DEDUP_REMOVED lines=12> */
.L_x_8467:
        /* <DEDUP_REMOVED lines=14> */
.L_x_8460:
        /* <DEDUP_REMOVED lines=13> */
.L_x_8469:
        /* <DEDUP_REMOVED lines=14> */
.L_x_8470:
        /* <DEDUP_REMOVED lines=13> */
.L_x_8471:
        /* <DEDUP_REMOVED lines=14> */
.L_x_8472:
        /* <DEDUP_REMOVED lines=13> */
.L_x_8473:
        /* <DEDUP_REMOVED lines=14> */
.L_x_8474:
        /* <DEDUP_REMOVED lines=13> */
.L_x_8475:
        /* <DEDUP_REMOVED lines=15> */
.L_x_8459:
        /* <DEDUP_REMOVED lines=54> */
.L_x_8477:
        /* <DEDUP_REMOVED lines=14> */
.L_x_8478:
        /* <DEDUP_REMOVED lines=13> */
.L_x_8479:
        /* <DEDUP_REMOVED lines=14> */
.L_x_8480:
        /* <DEDUP_REMOVED lines=13> */
.L_x_8481:
        /* <DEDUP_REMOVED lines=14> */
.L_x_8482:
        /* <DEDUP_REMOVED lines=13> */
.L_x_8483:
        /* <DEDUP_REMOVED lines=9> */
.L_x_8476:
        /* <DEDUP_REMOVED lines=13> */
.L_x_8484:
        /* <DEDUP_REMOVED lines=14> */
.L_x_8485:
        /* <DEDUP_REMOVED lines=13> */
.L_x_8486:
        /* <DEDUP_REMOVED lines=14> */
.L_x_8487:
        /* <DEDUP_REMOVED lines=13> */
.L_x_8488:
        /* <DEDUP_REMOVED lines=14> */
.L_x_8489:
        /* <DEDUP_REMOVED lines=13> */
.L_x_8490:
        /* <DEDUP_REMOVED lines=14> */
.L_x_8468:
        /* <DEDUP_REMOVED lines=17> */
.L_x_8491:
        /* <DEDUP_REMOVED lines=35> */
.L_x_8494:
        /* <DEDUP_REMOVED lines=8> */
.L_x_8495:
[----:B------:R-:W-:Y:S05]  /*9500*/  BRA.U !UP3, `(.L_x_8496) ;  /* 0x000000010b187547 */ /* 0x000fea000b800000 */
[----:B-----5:R-:W-:Y:S01]  /*9510*/  SHF.L.U32 R181, R173, 0x10, RZ ;  /* 0x00000010adb57819 */ /* 0x020fe200000006ff */
[----:B------:R-:W-:-:S04]  /*9520*/  FMUL.FTZ R182, R186, UR17 ;  /* 0x00000011bab67c20 */ /* 0x000fc80008410000 */
[-C--:B------:R-:W-:Y:S01]  /*9530*/  FFMA.FTZ R46, R181, R182.reuse, R46 ;  /* 0x000000b6b52e7223 */ /* 0x080fe2000001002e */
[----:B------:R-:W-:-:S05]  /*9540*/  FMUL.FTZ R181, R106, R182 ;  /* 0x000000b66ab57220 */ /* 0x000fca0000410000 */
[----:B------:R-:W-:-:S04]  /*9550*/  F2FP.BF16.F32.PACK_AB R181, RZ, R181 ;  /* 0x000000b5ffb5723e */ /* 0x000fc800000010ff */
[----:B0-----:R-:W-:-:S07]  /*9560*/  PRMT R177, R181, 0x7610, R177 ;  /* 0x00007610b5b17816 */ /* 0x001fce00000000b1 */
.L_x_8496:
        /* <DEDUP_REMOVED lines=8> */
.L_x_8497:
[----:B------:R-:W-:Y:S05]  /*95f0*/  BRA.U !UP3, `(.L_x_8498) ;  /* 0x000000010b187547 */ /* 0x000fea000b800000 */
[----:B-----5:R-:W-:Y:S01]  /*9600*/  SHF.L.U32 R181, R174, 0x10, RZ ;  /* 0x00000010aeb57819 */ /* 0x020fe200000006ff */
[----:B------:R-:W-:-:S04]  /*9610*/  FMUL.FTZ R182, R180, UR17 ;  /* 0x00000011b4b67c20 */ /* 0x000fc80008410000 */
[-C--:B------:R-:W-:Y:S01]  /*9620*/  FFMA.FTZ R48, R181, R182.reuse, R48 ;  /* 0x000000b6b5307223 */ /* 0x080fe20000010030 */
[----:B------:R-:W-:-:S05]  /*9630*/  FMUL.FTZ R181, R100, R182 ;  /* 0x000000b664b57220 */ /* 0x000fca0000410000 */
[----:B------:R-:W-:-:S04]  /*9640*/  F2FP.BF16.F32.PACK_AB R181, RZ, R181 ;  /* 0x000000b5ffb5723e */ /* 0x000fc800000010ff */
[----:B0-----:R-:W-:-:S07]  /*9650*/  PRMT R178, R181, 0x7610, R178 ;  /* 0x00007610b5b27816 */ /* 0x001fce00000000b2 */
.L_x_8498:
        /* <DEDUP_REMOVED lines=13> */
.L_x_8499:
        /* <DEDUP_REMOVED lines=12> */
.L_x_8500:
        /* <DEDUP_REMOVED lines=14> */
.L_x_8493:
        /* <DEDUP_REMOVED lines=13> */
.L_x_8502:
        /* <DEDUP_REMOVED lines=14> */
.L_x_8503:
        /* <DEDUP_REMOVED lines=13> */
.L_x_8504:
        /* <DEDUP_REMOVED lines=14> */
.L_x_8505:
        /* <DEDUP_REMOVED lines=13> */
.L_x_8506:
        /* <DEDUP_REMOVED lines=14> */
.L_x_8507:
        /* <DEDUP_REMOVED lines=13> */
.L_x_8508:
        /* <DEDUP_REMOVED lines=15> */
.L_x_8492:
        /* <DEDUP_REMOVED lines=54> */
.L_x_8510:
        /* <DEDUP_REMOVED lines=14> */
.L_x_8511:
        /* <DEDUP_REMOVED lines=13> */
.L_x_8512:
        /* <DEDUP_REMOVED lines=14> */
.L_x_8513:
        /* <DEDUP_REMOVED lines=13> */
.L_x_8514:
        /* <DEDUP_REMOVED lines=14> */
.L_x_8515:
        /* <DEDUP_REMOVED lines=13> */
.L_x_8516:
        /* <DEDUP_REMOVED lines=9> */
.L_x_8509:
        /* <DEDUP_REMOVED lines=13> */
.L_x_8517:
        /* <DEDUP_REMOVED lines=14> */
.L_x_8518:
        /* <DEDUP_REMOVED lines=13> */
.L_x_8519:
        /* <DEDUP_REMOVED lines=14> */
.L_x_8520:
        /* <DEDUP_REMOVED lines=13> */
.L_x_8521:
        /* <DEDUP_REMOVED lines=14> */
.L_x_8522:
        /* <DEDUP_REMOVED lines=13> */
.L_x_8523:
        /* <DEDUP_REMOVED lines=14> */
.L_x_8501:
        /* <DEDUP_REMOVED lines=11> */
[----:B---3--:R-:W-:-:S05]  /*b010*/  @P2 IMAD.WIDE.U32 R188, R188, R189, UR10 ;  /* 0x0000000abcbc2e25 */ /* 0x008fca000f8e00bd */
[----:B------:R0:W-:Y:S01]  /*b020*/  @P2 STG.E.128 desc[UR18][R188.64], R176 ;  /* 0x000000b0bc002986 */ /* 0x0001e2000c101d12 */
[----:B------:R-:W-:Y:S05]  /*b030*/  BRA.U !UP3, `(.L_x_8524) ;  /* 0x000000010b0c7547 */ /* 0x000fea000b800000 */
[----:B------:R-:W1:Y:S02]  /*b040*/  LDC.64 R172, c[0x0][0x390] ;  /* 0x0000e400ffac7b82 */ /* 0x000e640000000a00 */
[----:B-1----:R-:W-:-:S06]  /*b050*/  IMAD.WIDE.U32 R172, R190, 0x10, R172 ;  /* 0x00000010beac7825 */ /* 0x002fcc00078e00ac */
[----:B------:R-:W5:Y:S02]  /*b060*/  LDG.E.128 R172, desc[UR18][R172.64] ;  /* 0x00000012acac7981 */ /* 0x000f64000c1e1d00 */
.L_x_8524:
        /* <DEDUP_REMOVED lines=35> */
.L_x_8527:
        /* <DEDUP_REMOVED lines=8> */
.L_x_8528:
[----:B------:R-:W-:Y:S05]  /*b320*/  BRA.U !UP3, `(.L_x_8529) ;  /* 0x000000010b187547 */ /* 0x000fea000b800000 */
[----:B-----5:R-:W-:Y:S01]  /*b330*/  SHF.L.U32 R181, R173, 0x10, RZ ;  /* 0x00000010adb57819 */ /* 0x020fe200000006ff */
[----:B------:R-:W-:-:S04]  /*b340*/  FMUL.FTZ R182, R186, UR17 ;  /* 0x00000011bab67c20 */ /* 0x000fc80008410000 */
[-C--:B------:R-:W-:Y:S01]  /*b350*/  FFMA.FTZ R54, R181, R182.reuse, R54 ;  /* 0x000000b6b5367223 */ /* 0x080fe20000010036 */
[----:B------:R-:W-:-:S05]  /*b360*/  FMUL.FTZ R181, R98, R182 ;  /* 0x000000b662b57220 */ /* 0x000fca0000410000 */
[----:B------:R-:W-:-:S04]  /*b370*/  F2FP.BF16.F32.PACK_AB R181, RZ, R181 ;  /* 0x000000b5ffb5723e */ /* 0x000fc800000010ff */
[----:B0-----:R-:W-:-:S07]  /*b380*/  PRMT R177, R181, 0x7610, R177 ;  /* 0x00007610b5b17816 */ /* 0x001fce00000000b1 */
.L_x_8529:
        /* <DEDUP_REMOVED lines=8> */
.L_x_8530:
[----:B------:R-:W-:Y:S05]  /*b410*/  BRA.U !UP3, `(.L_x_8531) ;  /* 0x000000010b187547 */ /* 0x000fea000b800000 */
[----:B-----5:R-:W-:Y:S01]  /*b420*/  SHF.L.U32 R181, R174, 0x10, RZ ;  /* 0x00000010aeb57819 */ /* 0x020fe200000006ff */
[----:B------:R-:W-:-:S04]  /*b430*/  FMUL.FTZ R182, R180, UR17 ;  /* 0x00000011b4b67c20 */ /* 0x000fc80008410000 */
[-C--:B------:R-:W-:Y:S01]  /*b440*/  FFMA.FTZ R56, R181, R182.reuse, R56 ;  /* 0x000000b6b5387223 */ /* 0x080fe20000010038 */
[----:B------:R-:W-:-:S05]  /*b450*/  FMUL.FTZ R181, R92, R182 ;  /* 0x000000b65cb57220 */ /* 0x000fca0000410000 */
[----:B------:R-:W-:-:S04]  /*b460*/  F2FP.BF16.F32.PACK_AB R181, RZ, R181 ;  /* 0x000000b5ffb5723e */ /* 0x000fc800000010ff */
[----:B0-----:R-:W-:-:S07]  /*b470*/  PRMT R178, R181, 0x7610, R178 ;  /* 0x00007610b5b27816 */ /* 0x001fce00000000b2 */
.L_x_8531:
        /* <DEDUP_REMOVED lines=13> */
.L_x_8532:
        /* <DEDUP_REMOVED lines=12> */
.L_x_8533:
        /* <DEDUP_REMOVED lines=14> */
.L_x_8526:
        /* <DEDUP_REMOVED lines=13> */
.L_x_8535:
        /* <DEDUP_REMOVED lines=14> */
.L_x_8536:
        /* <DEDUP_REMOVED lines=13> */
.L_x_8537:
        /* <DEDUP_REMOVED lines=14> */
.L_x_8538:
        /* <DEDUP_REMOVED lines=13> */
.L_x_8539:
        /* <DEDUP_REMOVED lines=14> */
.L_x_8540:
        /* <DEDUP_REMOVED lines=13> */
.L_x_8541:
        /* <DEDUP_REMOVED lines=15> */
.L_x_8525:
        /* <DEDUP_REMOVED lines=22> */
[----:B0-----:R-:W-:-:S07]  /*bf20*/  PRMT R176, R183, 0x7610, R176 ;  /* 0x00007610b7b07816 */ /* 0x001fce00000000b0 */
.L_x_8543:
        /* <DEDUP_REMOVED lines=13> */
[----:B0-----:R-:W-:-:S07]  /*c000*/  PRMT R176, R176, 0x5410, R183 ;  /* 0x00005410b0b07816 */ /* 0x001fce00000000b7 */
.L_x_8544:
        /* <DEDUP_REMOVED lines=13> */
.L_x_8545:
        /* <DEDUP_REMOVED lines=14> */
.L_x_8546:
        /* <DEDUP_REMOVED lines=13> */
.L_x_8547:
        /* <DEDUP_REMOVED lines=14> */
.L_x_8548:
        /* <DEDUP_REMOVED lines=13> */
.L_x_8549:
        /* <DEDUP_REMOVED lines=41> */
.L_x_8542:
        /* <DEDUP_REMOVED lines=13> */
.L_x_8550:
        /* <DEDUP_REMOVED lines=14> */
.L_x_8551:
        /* <DEDUP_REMOVED lines=13> */
.L_x_8552:
        /* <DEDUP_REMOVED lines=14> */
.L_x_8553:
        /* <DEDUP_REMOVED lines=13> */
.L_x_8554:
        /* <DEDUP_REMOVED lines=14> */
.L_x_8555:
        /* <DEDUP_REMOVED lines=13> */
.L_x_8556:
        /* <DEDUP_REMOVED lines=14> */
.L_x_8534:
        /* <DEDUP_REMOVED lines=13> */
.L_x_8388:
[----:B------:R-:W3:Y:S01]  /*ce60*/  LDL.LU R184, [R1] ;  /* 0x0000000001b87983 */ /* 0x000ee20000300800 */
[----:B------:R-:W1:Y:S03]  /*ce70*/  S2UR UR9, SR_CTAID.X ;  /* 0x00000000000979c3 */ /* 0x000e660000002500 */
[----:B------:R-:W3:Y:S04]  /*ce80*/  LDL.LU R185, [R1+0x4] ;  /* 0x0000040001b97983 */ /* 0x000ee80000300800 */
[----:B------:R-:W3:Y:S01]  /*ce90*/  LDL.LU R186, [R1+0x8] ;  /* 0x0000080001ba7983 */ /* 0x000ee20000300800 */
[----:B-----5:R-:W1:Y:S03]  /*cea0*/  LDC R0, c[0x0][0x388] ;  /* 0x0000e200ff007b82 */ /* 0x020e660000000800 */
        /* <DEDUP_REMOVED lines=8> */
[----:B-1----:R-:W-:Y:S01]  /*cf30*/  IMAD R0, R0, UR9, RZ ;  /* 0x0000000900007c24 */ /* 0x002fe2000f8e02ff */
[----:B------:R-:W1:Y:S02]  /*cf40*/  LDC.64 R6, c[0x0][0x460] ;  /* 0x00011800ff067b82 */ /* 0x000e640000000a00 */
[----:B------:R-:W3:Y:S04]  /*cf50*/  LDL.LU R241, [R1+0x74] ;  /* 0x0000740001f17983 */ /* 0x000ee80000300800 */
[----:B------:R-:W3:Y:S01]  /*cf60*/  LDL.LU R242, [R1+0x78] ;  /* 0x0000780001f27983 */ /* 0x000ee20000300800 */
[----:B0-----:R-:W2:Y:S03]  /*cf70*/  S2R R188, SR_TID.X ;  /* 0x0000000000bc7919 */ /* 0x001ea60000002100 */
[----:B------:R-:W3:Y:S04]  /*cf80*/  LDL.LU R243, [R1+0x7c] ;  /* 0x00007c0001f37983 */ /* 0x000ee80000300800 */
[----:B------:R-:W4:Y:S04]  /*cf90*/  LDL.LU R192, [R1+0x30] ;  /* 0x0000300001c07983 */ /* 0x000f280000300800 */
[----:B------:R-:W4:Y:S04]  /*cfa0*/  LDL.LU R193, [R1+0x34] ;  /* 0x0000340001c17983 */ /* 0x000f280000300800 */
[----:B------:R-:W4:Y:S04]  /*cfb0*/  LDL.LU R194, [R1+0x38] ;  /* 0x0000380001c27983 */ /* 0x000f280000300800 */
[----:B------:R-:W4:Y:S04]  /*cfc0*/  LDL.LU R195, [R1+0x3c] ;  /* 0x00003c0001c37983 */ /* 0x000f280000300800 */
[----:B------:R-:W3:Y:S04]  /*cfd0*/  LDL.LU R196, [R1+0x20] ;  /* 0x0000200001c47983 */ /* 0x000ee80000300800 */
[----:B------:R-:W3:Y:S04]  /*cfe0*/  LDL.LU R197, [R1+0x24] ;  /* 0x0000240001c57983 */ /* 0x000ee80000300800 */
[----:B------:R-:W3:Y:S01]  /*cff0*/  LDL.LU R198, [R1+0x28] ;  /* 0x0000280001c67983 */ /* 0x000ee20000300800 */
[----:B--2---:R-:W-:-:S03]  /*d000*/  LEA.HI R9, R0, R188, RZ, 0x1d ;  /* 0x000000bc00097211 */ /* 0x004fc600078fe8ff */
[----:B------:R-:W3:Y:S04]  /*d010*/  LDL.LU R199, [R1+0x2c] ;  /* 0x00002c0001c77983 */ /* 0x000ee80000300800 */
        /* <DEDUP_REMOVED lines=28> */
[----:B------:R-:W-:-:S04]  /*d1e0*/  IMAD.WIDE.U32 R2, R9, 0x20, R2 ;  /* 0x0000002009027825 */ /* 0x000fc800078e0002 */
[----:B------:R-:W-:-:S04]  /*d1f0*/  IMAD.WIDE.U32 R4, R9, 0x20, R4 ;  /* 0x0000002009047825 */ /* 0x000fc800078e0004 */
[----:B-1----:R-:W-:Y:S01]  /*d200*/  IMAD.WIDE.U32 R6, R9, 0x20, R6 ;  /* 0x0000002009067825 */ /* 0x002fe200078e0006 */
[----:B----4-:R-:W-:Y:S04]  /*d210*/  STG.E.128 desc[UR18][R2.64+0x10], R192 ;  /* 0x000010c002007986 */ /* 0x010fe8000c101d12 */
[----:B---3--:R-:W-:Y:S04]  /*d220*/  STG.E.128 desc[UR18][R2.64], R196 ;  /* 0x000000c402007986 */ /* 0x008fe8000c101d12 */
[----:B------:R-:W-:Y:S04]  /*d230*/  STG.E.128 desc[UR18][R4.64], R88 ;  /* 0x0000005804007986 */ /* 0x000fe8000c101d12 */
[----:B------:R-:W-:Y:S04]  /*d240*/  STG.E.128 desc[UR18][R4.64+0x10], R84 ;  /* 0x0000105404007986 */ /* 0x000fe8000c101d12 */
[----:B------:R-:W-:Y:S04]  /*d250*/  STG.E.128 desc[UR18][R6.64], R20 ;  /* 0x0000001406007986 */ /* 0x000fe8000c101d12 */
[----:B------:R-:W-:Y:S04]  /*d260*/  STG.E.128 desc[UR18][R6.64+0x10], R24 ;  /* 0x0000101806007986 */ /* 0x000fe8000c101d12 */
        /* <DEDUP_REMOVED lines=25> */
.L_x_8558:
        /* <DEDUP_REMOVED lines=16> */
.L_x_19361:


//--------------------- .text._ZN10layer_norm13ln_bwd_kernelINS_13Kernel_traitsIf13__nv_bfloat16fS2_fjLj5120ELj1ELj1ELj4ELj16ENS_18Kernel_traits_baseILj5120EfS2_fS2_fjLj128EEEEELb1ELb0ELb0ELb0EEEvNS_9BwdParamsE --------------------------
	.section	.text._ZN10layer_norm13ln_bwd_kernelINS_13Kernel_traitsIf13__nv_bfloat16fS2_fjLj5120ELj1ELj1ELj4ELj16ENS_18Kernel_traits_baseILj5120EfS2_fS2_fjLj128EEEEELb1ELb0ELb0ELb0EEEvNS_9BwdParamsE,"ax",@progbits
	.align	128
        .global         _ZN10layer_norm13ln_bwd_kernelINS_13Kernel_traitsIf13__nv_bfloat16fS2_fjLj5120ELj1ELj1ELj4ELj16ENS_18Kernel_traits_baseILj5120EfS2_fS2_fjLj128EEEEELb1ELb0ELb0ELb0EEEvNS_9BwdParamsE
        .type           _ZN10layer_norm13ln_bwd_kernelINS_13Kernel_traitsIf13__nv_bfloat16fS2_fjLj5120ELj1ELj1ELj4ELj16ENS_18Kernel_traits_baseILj5120EfS2_fS2_fjLj128EEEEELb1ELb0ELb0ELb0EEEvNS_9BwdParamsE,@function
        .size           _ZN10layer_norm13ln_bwd_kernelINS_13Kernel_traitsIf13__nv_bfloat16fS2_fjLj5120ELj1ELj1ELj4ELj16ENS_18Kernel_traits_baseILj5120EfS2_fS2_fjLj128EEEEELb1ELb0ELb0ELb0EEEvNS_9BwdParamsE,(.L_x_19362 - _ZN10layer_norm13ln_bwd_kernelINS_13Kernel_traitsIf13__nv_bfloat16fS2_fjLj5120ELj1ELj1ELj4ELj16ENS_18Kernel_traits_baseILj5120EfS2_fS2_fjLj128EEEEELb1ELb0ELb0ELb0EEEvNS_9BwdParamsE)
        .other          _ZN10layer_norm13ln_bwd_kernelINS_13Kernel_traitsIf13__nv_bfloat16fS2_fjLj5120ELj1ELj1ELj4ELj16ENS_18Kernel_traits_baseILj5120EfS2_fS2_fjLj128EEEEELb1ELb0ELb0ELb0EEEvNS_9BwdParamsE,@"STO_CUDA_ENTRY STV_DEFAULT"
_ZN10layer_norm13ln_bwd_kernelINS_13Kernel_traitsIf13__nv_bfloat16fS2_fjLj5120ELj1ELj1ELj4ELj16ENS_18Kernel_traits_baseILj5120EfS2_fS2_fjLj128EEEEELb1ELb0ELb0ELb0EEEvNS_9BwdParamsE:
.text._ZN10layer_norm13ln_bwd_kernelINS_13Kernel_traitsIf13__nv_bfloat16fS2_fjLj5120ELj1ELj1ELj4ELj16ENS_18Kernel_traits_baseILj5120EfS2_fS2_fjLj128EEEEELb1ELb0ELb0ELb0EEEvNS_9BwdParamsE:
        /* <DEDUP_REMOVED lines=16> */
[----:B-1----:R-:W-:Y:S01]  /*0100*/  USHF.R.S32.HI UR4, URZ, 0x1f, UR6 ;  /* 0x0000001fff047899 */ /* 0x002fe20008011406 */
[----:B0-----:R-:W-:Y:S01]  /*0110*/  LOP3.LUT R235, R252, 0x7f, RZ, 0x3c, !PT ;  /* 0x0000007ffceb7812 */ /* 0x001fe200078e3cff */
[----:B------:R-:W0:Y:S01]  /*0120*/  LDCU.64 UR14, c[0x0][0x358] ;  /* 0x00006b00ff0e77ac */ /* 0x000e220008000a00 */
[----:B------:R-:W-:Y:S01]  /*0130*/  MOV R15, R252 ;  /* 0x000000fc000f7202 */ /* 0x000fe20000000f00 */
[----:B------:R-:W-:-:S06]  /*0140*/  ULEA.HI UR4, UR4, UR6, URZ, 0x3 ;  /* 0x0000000604047291 */ /* 0x000fcc000f8f18ff */
[----:B------:R-:W-:-:S04]  /*0150*/  MOV R0, UR4 ;  /* 0x0000000400007c02 */ /* 0x000fc80008000f00 */
[----:B------:R-:W-:Y:S01]  /*0160*/  LEA.HI.SX32 R235, R0, R235, 0x1d ;  /* 0x000000eb00eb7211 */ /* 0x000fe200078feaff */
[----:B------:R-:W1:Y:S01]  /*0170*/  S2UR UR7, SR_CTAID.X ;  /* 0x00000000000779c3 */ /* 0x000e620000002500 */
[----:B------:R-:W1:Y:S02]  /*0180*/  LDCU UR4, c[0x0][0x384] ;  /* 0x00007080ff0477ac */ /* 0x000e640008000800 */
[C---:B------:R-:W-:Y:S02]  /*0190*/  ISETP.GE.U32.AND P5, PT, R235.reuse, 0x80, PT ;  /* 0x00000080eb00780c */ /* 0x040fe40003fa6070 */
[C---:B------:R-:W-:Y:S02]  /*01a0*/  ISETP.GE.U32.AND P4, PT, R235.reuse, 0x100, PT ;  /* 0x00000100eb00780c */ /* 0x040fe40003f86070 */
[C---:B------:R-:W-:Y:S02]  /*01b0*/  ISETP.GE.U32.AND P3, PT, R235.reuse, 0x180, PT ;  /* 0x00000180eb00780c */ /* 0x040fe40003f66070 */
[----:B------:R-:W-:-:S02]  /*01c0*/  ISETP.GE.U32.AND P2, PT, R235, 0x200, PT ;  /* 0x00000200eb00780c */ /* 0x000fc40003f46070 */
[----:B------:R-:W-:-:S05]  /*01d0*/  ISETP.GE.U32.AND P1, PT, R235, 0x280, PT ;  /* 0x00000280eb00780c */ /* 0x000fca0003f26070 */
[----:B------:R-:W0:Y:S08]  /*01e0*/  @P5 LDC.64 R2, c[0x0][0x3d0] ;  /* 0x0000f400ff025b82 */ /* 0x000e300000000a00 */
[----:B------:R-:W1:Y:S08]  /*01f0*/  @P4 LDC.64 R4, c[0x0][0x3d0] ;  /* 0x0000f400ff044b82 */ /* 0x000e700000000a00 */
[----:B------:R-:W1:Y:S01]  /*0200*/  @P3 LDC.64 R8, c[0x0][0x3d0] ;  /* 0x0000f400ff083b82 */ /* 0x000e620000000a00 */
[C---:B0-----:R-:W-:Y:S01]  /*0210*/  @P5 IMAD.WIDE.U32 R2, R15.reuse, 0x20, R2 ;  /* 0x000000200f025825 */ /* 0x041fe200078e0002 */
[----:B------:R-:W-:-:S06]  /*0220*/  @P5 LOP3.LUT R15, R15, 0x80, RZ, 0xfc, !PT ;  /* 0x000000800f0f5812 */ /* 0x000fcc00078efcff */
[----:B------:R-:W0:Y:S01]  /*0230*/  @P2 LDC.64 R10, c[0x0][0x3d0] ;  /* 0x0000f400ff0a2b82 */ /* 0x000e220000000a00 */
[C---:B-1----:R-:W-:Y:S01]  /*0240*/  @P4 IMAD.WIDE.U32 R6, R15.reuse, 0x20, R4 ;  /* 0x000000200f064825 */ /* 0x042fe200078e0004 */
[----:B------:R-:W-:-:S06]  /*0250*/  @P4 IADD3 R15, PT, PT, R15, 0x80, RZ ;  /* 0x000000800f0f4810 */ /* 0x000fcc0007ffe0ff */
[----:B------:R-:W1:Y:S01]  /*0260*/  @P1 LDC.64 R12, c[0x0][0x3d0] ;  /* 0x0000f400ff0c1b82 */ /* 0x000e620000000a00 */
[C---:B------:R-:W-:Y:S01]  /*0270*/  @P3 IMAD.WIDE.U32 R8, R15.reuse, 0x20, R8 ;  /* 0x000000200f083825 */ /* 0x040fe200078e0008 */
[----:B------:R-:W-:-:S05]  /*0280*/  @P3 IADD3 R15, PT, PT, R15, 0x80, RZ ;  /* 0x000000800f0f3810 */ /* 0x000fca0007ffe0ff */
[C---:B0-----:R-:W-:Y:S01]  /*0290*/  @P2 IMAD.WIDE.U32 R10, R15.reuse, 0x20, R10 ;  /* 0x000000200f0a2825 */ /* 0x041fe200078e000a */
[----:B------:R-:W-:-:S04]  /*02a0*/  @P2 IADD3 R15, PT, PT, R15, 0x80, RZ ;  /* 0x000000800f0f2810 */ /* 0x000fc80007ffe0ff */
[----:B------:R0:W5:Y:S01]  /*02b0*/  @P2 LDG.E.128 R248, desc[UR14][R10.64] ;  /* 0x0000000e0af82981 */ /* 0x000162000c1e1d00 */
[----:B-1----:R-:W-:-:S03]  /*02c0*/  @P1 IMAD.WIDE.U32 R4, R15, 0x20, R12 ;  /* 0x000000200f041825 */ /* 0x002fc600078e000c */
[----:B------:R0:W5:Y:S04]  /*02d0*/  @P2 LDG.E.128 R244, desc[UR14][R10.64+0x10] ;  /* 0x0000100e0af42981 */ /* 0x000168000c1e1d00 */
[----:B------:R0:W5:Y:S04]  /*02e0*/  @P1 LDG.E.128 R240, desc[UR14][R4.64] ;  /* 0x0000000e04f01981 */ /* 0x000168000c1e1d00 */
[----:B------:R0:W5:Y:S04]  /*02f0*/  @P1 LDG.E.128 R236, desc[UR14][R4.64+0x10] ;  /* 0x0000100e04ec1981 */ /* 0x000168000c1e1d00 */
[----:B---3--:R-:W3:Y:S04]  /*0300*/  @P5 LDG.E.128 R36, desc[UR14][R2.64] ;  /* 0x0000000e02245981 */ /* 0x008ee8000c1e1d00 */
[----:B----4-:R-:W4:Y:S04]  /*0310*/  @P5 LDG.E.128 R32, desc[UR14][R2.64+0x10] ;  /* 0x0000100e02205981 */ /* 0x010f28000c1e1d00 */
[----:B--2---:R-:W2:Y:S04]  /*0320*/  @P4 LDG.E.128 R28, desc[UR14][R6.64] ;  /* 0x0000000e061c4981 */ /* 0x004ea8000c1e1d00 */
[----:B------:R-:W2:Y:S04]  /*0330*/  @P4 LDG.E.128 R24, desc[UR14][R6.64+0x10] ;  /* 0x0000100e06184981 */ /* 0x000ea8000c1e1d00 */
[----:B------:R-:W2:Y:S04]  /*0340*/  @P3 LDG.E.128 R20, desc[UR14][R8.64] ;  /* 0x0000000e08143981 */ /* 0x000ea8000c1e1d00 */
[----:B------:R-:W2:Y:S01]  /*0350*/  @P3 LDG.E.128 R16, desc[UR14][R8.64+0x10] ;  /* 0x0000100e08103981 */ /* 0x000ea2000c1e1d00 */
        /* <DEDUP_REMOVED lines=45> */
[----:B--2---:R0:W-:Y:S04]  /*0630*/  @P4 STL.64 [R1+0x30], R28 ;  /* 0x0000301c01004387 */ /* 0x0041e80000100a00 */
[----:B------:R0:W-:Y:S04]  /*0640*/  @P4 STL.64 [R1+0x38], R30 ;  /* 0x0000381e01004387 */ /* 0x0001e80000100a00 */
[----:B------:R0:W-:Y:S04]  /*0650*/  @P4 STL.64 [R1+0x20], R24 ;  /* 0x0000201801004387 */ /* 0x0001e80000100a00 */
[----:B------:R0:W-:Y:S04]  /*0660*/  @P4 STL.64 [R1+0x28], R26 ;  /* 0x0000281a01004387 */ /* 0x0001e80000100a00 */
[----:B------:R0:W-:Y:S04]  /*0670*/  @P3 STL.64 [R1+0x10], R20 ;  /* 0x0000101401003387 */ /* 0x0001e80000100a00 */
[----:B------:R0:W-:Y:S04]  /*0680*/  @P3 STL.64 [R1+0x18], R22 ;  /* 0x0000181601003387 */ /* 0x0001e80000100a00 */
[----:B------:R0:W-:Y:S04]  /*0690*/  @P3 STL.64 [R1], R16 ;  /* 0x0000001001003387 */ /* 0x0001e80000100a00 */
[----:B------:R0:W-:Y:S01]  /*06a0*/  @P3 STL.64 [R1+0x8], R18 ;  /* 0x0000081201003387 */ /* 0x0001e20000100a00 */
[----:B------:R-:W-:Y:S05]  /*06b0*/  BRA.U UP0, `(.L_x_8559) ;  /* 0x0000007900f07547 */ /* 0x000fea000b800000 */
[----:B------:R-:W1:Y:S01]  /*06c0*/  LDCU.64 UR4, c[0x0][0x3e0] ;  /* 0x00007c00ff0477ac */ /* 0x000e620008000a00 */
        /* <DEDUP_REMOVED lines=17> */
[----:B-1----:R-:W-:Y:S01]  /*07e0*/  UISETP.NE.U32.AND UP0, UPT, UR4, URZ, UPT ;  /* 0x000000ff0400728c */ /* 0x002fe2000bf05070 */
        /* <DEDUP_REMOVED lines=24> */
[----:B------:R-:W1:Y:S01]  /*0970*/  LDCU UR22, c[0x0][0x408] ;  /* 0x00008100ff1677ac */ /* 0x000e620008000800 */
[----:B------:R-:W-:Y:S01]  /*0980*/  UISETP.NE.AND.EX UP0, UPT, UR5, URZ, UPT, UP0 ;  /* 0x000000ff0500728c */ /* 0x000fe2000bf05300 */
[----:B------:R-:W2:Y:S01]  /*0990*/  LDCU UR6, c[0x0][0x388] ;  /* 0x00007100ff0677ac */ /* 0x000ea20008000800 */
[----:B------:R-:W3:Y:S01]  /*09a0*/  LDCU.U8 UR16, c[0x0][0x410] ;  /* 0x00008200ff1077ac */ /* 0x000ee20008000000 */
[----:B------:R-:W4:Y:S01]  /*09b0*/  LDCU UR17, c[0x0][0x400] ;  /* 0x00008000ff1177ac */ /* 0x000f220008000800 */
[----:B------:R-:W0:Y:S01]  /*09c0*/  LDCU.64 UR20, c[0x0][0x478] ;  /* 0x00008f00ff1477ac */ /* 0x000e220008000a00 */
[----:B------:R-:W0:Y:S01]  /*09d0*/  LDCU.64 UR18, c[0x0][0x438] ;  /* 0x00008700ff1277ac */ /* 0x000e220008000a00 */
[----:B------:R-:W0:Y:S01]  /*09e0*/  LDCU.128 UR8, c[0x0][0x3c0] ;  /* 0x00007800ff0877ac */ /* 0x000e220008000c00 */
[----:B------:R-:W0:Y:S04]  /*09f0*/  LDCU.64 UR24, c[0x0][0x380] ;  /* 0x00007000ff1877ac */ /* 0x000e280008000a00 */
.L_x_8611:
[----:B-1----:R-:W1:Y:S01]  /*0a00*/  @UP0 LDCU.64 UR4, c[0x0][0x3e0] ;  /* 0x00007c00ff0407ac */ /* 0x002e620008000a00 */
[----:B------:R-:W-:Y:S01]  /*0a10*/  PLOP3.LUT P0, PT, PT, PT, UP0, 0x80, 0x8 ;  /* 0x000000000008781c */ /* 0x000fe20003f0f008 */
[----:B0-----:R-:W-:-:S06]  /*0a20*/  UIMAD.WIDE UR12, UR7, 0x4, UR8 ;  /* 0x00000004070c78a5 */ /* 0x001fcc000f8e0208 */
[----:B--234-:R-:W-:Y:S02]  /*0a30*/  MOV R160, UR12 ;  /* 0x0000000c00a07c02 */ /* 0x01cfe40008000f00 */
[----:B------:R-:W-:-:S05]  /*0a40*/  MOV R161, UR13 ;  /* 0x0000000d00a17c02 */ /* 0x000fca0008000f00 */
[----:B------:R0:W4:Y:S01]  /*0a50*/  LDG.E R2, desc[UR14][R160.64] ;  /* 0x0000000ea0027981 */ /* 0x000122000c1e1900 */
        /* <DEDUP_REMOVED lines=17> */
[C---:B------:R-:W-:Y:S02]  /*0b70*/  ISETP.GE.U32.AND P4, PT, R235.reuse, 0x100, PT ;  /* 0x00000100eb00780c */ /* 0x040fe40003f86070 */
[----:B------:R-:W-:Y:S02]  /*0b80*/  CS2R R212, SRZ ;  /* 0x0000000000d47805 */ /* 0x000fe4000001ff00 */
[C---:B------:R-:W-:Y:S02]  /*0b90*/  ISETP.GE.U32.AND P3, PT, R235.reuse, 0x180, PT ;  /* 0x00000180eb00780c */ /* 0x040fe40003f66070 */
[C---:B------:R-:W-:Y:S02]  /*0ba0*/  ISETP.GE.U32.AND P2, PT, R235.reuse, 0x200, PT ;  /* 0x00000200eb00780c */ /* 0x040fe40003f46070 */
[----:B------:R-:W-:-:S02]  /*0bb0*/  ISETP.GE.U32.AND P1, PT, R235, 0x280, PT ;  /* 0x00000280eb00780c */ /* 0x000fc40003f26070 */
[----:B----4-:R-:W-:-:S04]  /*0bc0*/  FSEL R2, R2, RZ, !P6 ;  /* 0x000000ff02027208 */ /* 0x010fc80007000000 */
[----:B------:R-:W-:Y:S02]  /*0bd0*/  R2UR UR26, R2 ;  /* 0x00000000021a72ca */ /* 0x000fe400000e0000 */
[----:B------:R-:W-:Y:S02]  /*0be0*/  MOV R2, UR5 ;  /* 0x0000000500027c02 */ /* 0x000fe40008000f00 */
[----:B------:R-:W-:Y:S02]  /*0bf0*/  @P0 R2UR UR13, R162 ;  /* 0x00000000a20d02ca */ /* 0x000fe400000e0000 */
[----:B0-----:R-:W-:-:S04]  /*0c00*/  LEA.HI.SX32 R2, R2, R252, 0x1d ;  /* 0x000000fc02027211 */ /* 0x001fc800078feaff */
        /* <DEDUP_REMOVED lines=8> */
[----:B------:R-:W-:Y:S01]  /*0c90*/  ISETP.NE.U32.AND P0, PT, RZ, UR18, PT ;  /* 0x00000012ff007c0c */ /* 0x000fe2000bf05070 */
[----:B------:R-:W4:Y:S03]  /*0ca0*/  LDL R231, [R1+0x40] ;  /* 0x0000400001e77983 */ /* 0x000f260000100800 */
[----:B------:R-:W-:Y:S01]  /*0cb0*/  ISETP.NE.AND.EX P0, PT, RZ, UR19, PT, P0 ;  /* 0x00000013ff007c0c */ /* 0x000fe2000bf05300 */
[----:B------:R-:W4:Y:S02]  /*0cc0*/  LDL R234, [R1+0x54] ;  /* 0x0000540001ea7983 */ /* 0x000f240000100800 */
[----:B------:R-:W1:Y:S02]  /*0cd0*/  LDC.64 R182, c[0x0][0x3b0] ;  /* 0x0000ec00ffb67b82 */ /* 0x000e640000000a00 */
        /* <DEDUP_REMOVED lines=8> */
[----:B------:R0:W4:Y:S02]  /*0d60*/  LDG.E.128 R160, desc[UR14][R26.64] ;  /* 0x0000000e1aa07981 */ /* 0x000124000c1e1d00 */
[----:B0-----:R-:W0:Y:S02]  /*0d70*/  @P0 LDC.64 R26, c[0x0][0x438] ;  /* 0x00010e00ff1a0b82 */ /* 0x001e240000000a00 */
[----:B0-----:R-:W-:-:S05]  /*0d80*/  @P0 IMAD.WIDE.U32 R26, R2, 0x20, R26 ;  /* 0x00000020021a0825 */ /* 0x001fca00078e001a */
[----:B------:R-:W5:Y:S04]  /*0d90*/  @P0 LDG.E.128 R60, desc[UR14][R26.64] ;  /* 0x0000000e1a3c0981 */ /* 0x000f68000c1e1d00 */
[----:B------:R0:W5:Y:S02]  /*0da0*/  @P0 LDG.E.128 R56, desc[UR14][R26.64+0x10] ;  /* 0x0000100e1a380981 */ /* 0x000164000c1e1d00 */
[----:B0-----:R-:W-:-:S06]  /*0db0*/  IMAD.WIDE.U32 R26, R2, 0x8, R182 ;  /* 0x00000008021a7825 */ /* 0x001fcc00078e00b6 */
[----:B------:R-:W5:Y:S01]  /*0dc0*/  LDG.E.64 R26, desc[UR14][R26.64] ;  /* 0x0000000e1a1a7981 */ /* 0x000f62000c1e1b00 */
[----:B------:R-:W-:Y:S02]  /*0dd0*/  IADD3 R214, PT, PT, R2, 0x80, RZ ;  /* 0x0000008002d67810 */ /* 0x000fe40007ffe0ff */
[C---:B--2---:R-:W-:Y:S02]  /*0de0*/  PRMT R181, R164.reuse, 0x7632, R181 ;  /* 0x00007632a4b57816 */ /* 0x044fe400000000b5 */
[----:B------:R-:W-:Y:S02]  /*0df0*/  SHF.L.U32 R182, R164, 0x10, RZ ;  /* 0x00000010a4b67819 */ /* 0x000fe400000006ff */
[C---:B------:R-:W-:Y:S02]  /*0e00*/  PRMT R164, R165.reuse, 0x7632, R164 ;  /* 0x00007632a5a47816 */ /* 0x040fe400000000a4 */
[----:B------:R-:W-:Y:S01]  /*0e10*/  SHF.L.U32 R165, R165, 0x10, RZ ;  /* 0x00000010a5a57819 */ /* 0x000fe200000006ff */
[----:B---3--:R-:W-:Y:S01]  /*0e20*/  FADD.FTZ R168, R168, -UR26 ;  /* 0x8000001aa8a87e21 */ /* 0x008fe20008010000 */
[----:B------:R-:W-:Y:S01]  /*0e30*/  FMUL.FTZ R192, R233, R182 ;  /* 0x000000b6e9c07220 */ /* 0x000fe20000410000 */
[----:B----4-:R-:W-:Y:S01]  /*0e40*/  FADD.FTZ R186, R162, -UR26 ;  /* 0x8000001aa2ba7e21 */ /* 0x010fe20008010000 */
[----:B------:R-:W-:Y:S01]  /*0e50*/  FADD.FTZ R0, R160, -UR26 ;  /* 0x8000001aa0007e21 */ /* 0x000fe20008010000 */
[----:B------:R-:W-:Y:S01]  /*0e60*/  FADD.FTZ R185, R163, -UR26 ;  /* 0x8000001aa3b97e21 */ /* 0x000fe20008010000 */
[----:B------:R-:W-:Y:S01]  /*0e70*/  SHF.L.U32 R163, R166, 0x10, RZ ;  /* 0x00000010a6a37819 */ /* 0x000fe200000006ff */
[----:B------:R-:W-:Y:S01]  /*0e80*/  FMUL.FTZ R233, R184, R165 ;  /* 0x000000a5b8e97220 */ /* 0x000fe20000410000 */
[----:B------:R-:W-:Y:S01]  /*0e90*/  PRMT R162, R166, 0x7632, R162 ;  /* 0x00007632a6a27816 */ /* 0x000fe200000000a2 */
[----:B------:R-:W-:Y:S01]  /*0ea0*/  FADD.FTZ R160, R169, -UR26 ;  /* 0x8000001aa9a07e21 */ /* 0x000fe20008010000 */
[----:B------:R-:W-:Y:S01]  /*0eb0*/  FMUL.FTZ R184, R168, UR23 ;  /* 0x00000017a8b87c20 */ /* 0x000fe20008410000 */
[----:B------:R-:W-:Y:S01]  /*0ec0*/  PRMT R166, R167, 0x7632, R166 ;  /* 0x00007632a7a67816 */ /* 0x000fe200000000a6 */
[----:B------:R-:W-:Y:S01]  /*0ed0*/  FMUL.FTZ R186, R186, UR23 ;  /* 0x00000017baba7c20 */ /* 0x000fe20008410000 */
[----:B------:R-:W-:Y:S01]  /*0ee0*/  SHF.L.U32 R169, R181, 0x10, RZ ;  /* 0x00000010b5a97819 */ /* 0x000fe200000006ff */
[----:B------:R-:W-:Y:S01]  /*0ef0*/  FADD.FTZ R183, R161, -UR26 ;  /* 0x8000001aa1b77e21 */ /* 0x000fe20008010000 */
[----:B------:R-:W-:Y:S01]  /*0f00*/  FMUL.FTZ R0, R0, UR23 ;  /* 0x0000001700007c20 */ /* 0x000fe20008410000 */
[----:B------:R-:W-:Y:S01]  /*0f10*/  FADD.FTZ R96, R96, R163 ;  /* 0x000000a360607221 */ /* 0x000fe20000010000 */
[-C--:B------:R-:W-:Y:S01]  /*0f20*/  FFMA.FTZ R136, R184, R163.reuse, R136 ;  /* 0x000000a3b8887223 */ /* 0x080fe20000010088 */
[----:B------:R-:W-:Y:S01]  /*0f30*/  FMUL.FTZ R231, R231, R163 ;  /* 0x000000a3e7e77220 */ /* 0x000fe20000410000 */
[----:B------:R-:W-:Y:S01]  /*0f40*/  FADD.FTZ R102, R102, R165 ;  /* 0x000000a566667221 */ /* 0x000fe20000010000 */
[----:B------:R-:W-:Y:S01]  /*0f50*/  FFMA.FTZ R142, R186, R165, R142 ;  /* 0x000000a5ba8e7223 */ /* 0x000fe2000001008e */
[----:B------:R-:W-:Y:S01]  /*0f60*/  SHF.L.U32 R163, R166, 0x10, RZ ;  /* 0x00000010a6a37819 */ /* 0x000fe200000006ff */
[----:B------:R-:W-:Y:S01]  /*0f70*/  FMUL.FTZ R187, R183, UR23 ;  /* 0x00000017b7bb7c20 */ /* 0x000fe20008410000 */
[----:B------:R-:W-:Y:S01]  /*0f80*/  FMUL.FTZ R234, R234, R169 ;  /* 0x000000a9eaea7220 */ /* 0x000fe20000410000 */
[----:B------:R-:W-:Y:S01]  /*0f90*/  FADD.FTZ R165, RZ, R192 ;  /* 0x000000c0ffa57221 */ /* 0x000fe20000010000 */
[----:B------:R-:W-:Y:S01]  /*0fa0*/  FFMA.FTZ R166, R0, R192, RZ ;  /* 0x000000c000a67223 */ /* 0x000fe200000100ff */
[----:B------:R-:W-:-:S02]  /*0fb0*/  SHF.L.U32 R164, R164, 0x10, RZ ;  /* 0x00000010a4a47819 */ /* 0x000fc400000006ff */
        /* <DEDUP_REMOVED lines=8> */
[----:B------:R-:W-:Y:S01]  /*1040*/  FADD.FTZ R160, R165, R232 ;  /* 0x000000e8a5a07221 */ /* 0x000fe20000010000 */
[----:B------:R-:W-:Y:S01]  /*1050*/  FFMA.FTZ R166, R185, R232, R166 ;  /* 0x000000e8b9a67223 */ /* 0x000fe200000100a6 */
[----:B------:R-:W-:Y:S01]  /*1060*/  SHF.L.U32 R167, R167, 0x10, RZ ;  /* 0x00000010a7a77819 */ /* 0x000fe200000006ff */
[----:B------:R-:W-:Y:S01]  /*1070*/  FADD.FTZ R97, R97, R162 ;  /* 0x000000a261617221 */ /* 0x000fe20000010000 */
[-C--:B------:R-:W-:Y:S01]  /*1080*/  FFMA.FTZ R137, R183, R162.reuse, R137 ;  /* 0x000000a2b7897223 */ /* 0x080fe20000010089 */
[----:B------:R-:W-:Y:S01]  /*1090*/  FMUL.FTZ R230, R230, R162 ;  /* 0x000000a2e6e67220 */ /* 0x000fe20000410000 */
[----:B------:R-:W-:Y:S01]  /*10a0*/  FADD.FTZ R170, R170, -UR26 ;  /* 0x8000001aaaaa7e21 */ /* 0x000fe20008010000 */
[----:B------:R-:W-:Y:S01]  /*10b0*/  FADD.FTZ R160, R160, R231 ;  /* 0x000000e7a0a07221 */ /* 0x000fe20000010000 */
[----:B------:R-:W-:Y:S01]  /*10c0*/  FFMA.FTZ R162, R184, R231, R166 ;  /* 0x000000e7b8a27223 */ /* 0x000fe200000100a6 */
[----:B------:R-:W-:Y:S01]  /*10d0*/  FADD.FTZ R100, R100, R182 ;  /* 0x000000b664647221 */ /* 0x000fe20000010000 */
[----:B------:R-:W-:Y:S01]  /*10e0*/  FFMA.FTZ R140, R0, R182, R140 ;  /* 0x000000b6008c7223 */ /* 0x000fe2000001008c */
[----:B------:R-:W-:Y:S01]  /*10f0*/  FADD.FTZ R161, R171, -UR26 ;  /* 0x8000001aaba17e21 */ /* 0x000fe20008010000 */
[----:B------:R-:W-:Y:S01]  /*1100*/  FMUL.FTZ R182, R170, UR23 ;  /* 0x00000017aab67c20 */ /* 0x000fe20008410000 */
        /* <DEDUP_REMOVED lines=14> */
[C---:B------:R-:W-:Y:S01]  /*11f0*/  FFMA.FTZ R139, R181.reuse, R163, R139 ;  /* 0x000000a3b58b7223 */ /* 0x040fe2000001008b */
[----:B------:R-:W-:Y:S01]  /*1200*/  FADD.FTZ R213, R160, R228 ;  /* 0x000000e4a0d57221 */ /* 0x000fe20000010000 */
[----:B------:R-:W-:-:S07]  /*1210*/  FFMA.FTZ R212, R181, R228, R162 ;  /* 0x000000e4b5d47223 */ /* 0x000fce00000100a2 */
.L_x_8561:
[----:B------:R-:W-:Y:S05]  /*1220*/  BSYNC.RECONVERGENT B0 ;  /* 0x0000000000007941 */ /* 0x000fea0003800200 */
.L_x_8560:
        /* <DEDUP_REMOVED lines=14> */
[----:B------:R-:W3:Y:S04]  /*1310*/  LDG.E.128 R164, desc[UR14][R16.64+0x10] ;  /* 0x0000100e10a47981 */ /* 0x000ee8000c1e1d00 */
[----:B------:R0:W4:Y:S04]  /*1320*/  LDG.E.128 R160, desc[UR14][R28.64] ;  /* 0x0000000e1ca07981 */ /* 0x000128000c1e1d00 */
[----:B------:R-:W4:Y:S01]  /*1330*/  LDL R220, [R1+0x2c] ;  /* 0x00002c0001dc7983 */ /* 0x000f220000100800 */
[----:B------:R-:W-:-:S04]  /*1340*/  ISETP.NE.U32.AND P0, PT, RZ, UR18, PT ;  /* 0x00000012ff007c0c */ /* 0x000fc8000bf05070 */
[----:B------:R-:W-:Y:S01]  /*1350*/  ISETP.NE.AND.EX P0, PT, RZ, UR19, PT, P0 ;  /* 0x00000013ff007c0c */ /* 0x000fe2000bf05300 */
[----:B0-----:R-:W0:-:S12]  /*1360*/  LDC.64 R28, c[0x0][0x3b0] ;  /* 0x0000ec00ff1c7b82 */ /* 0x001e180000000a00 */
[----:B------:R-:W1:Y:S02]  /*1370*/  @P0 LDC.64 R16, c[0x0][0x438] ;  /* 0x00010e00ff100b82 */ /* 0x000e640000000a00 */
[----:B-1----:R-:W-:-:S05]  /*1380*/  @P0 IMAD.WIDE.U32 R16, R214, 0x20, R16 ;  /* 0x00000020d6100825 */ /* 0x002fca00078e0010 */
[----:B------:R-:W5:Y:S04]  /*1390*/  @P0 LDG.E.128 R52, desc[UR14][R16.64] ;  /* 0x0000000e10340981 */ /* 0x000f68000c1e1d00 */
[----:B------:R0:W5:Y:S02]  /*13a0*/  @P0 LDG.E.128 R48, desc[UR14][R16.64+0x10] ;  /* 0x0000100e10300981 */ /* 0x000164000c1e1d00 */
[----:B0-----:R-:W-:-:S05]  /*13b0*/  IMAD.WIDE.U32 R16, R214, 0x8, R28 ;  /* 0x00000008d6107825 */ /* 0x001fca00078e001c */
[----:B------:R0:W5:Y:S01]  /*13c0*/  LDG.E.64 R28, desc[UR14][R16.64] ;  /* 0x0000000e101c7981 */ /* 0x000162000c1e1b00 */
[----:B------:R-:W-:Y:S01]  /*13d0*/  IADD3 R214, PT, PT, R214, 0x80, RZ ;  /* 0x00000080d6d67810 */ /* 0x000fe20007ffe0ff */
[----:B--2---:R-:W-:Y:S01]  /*13e0*/  FADD.FTZ R11, R12, -UR26 ;  /* 0x8000001a0c0b7e21 */ /* 0x004fe20008010000 */
[----:B------:R-:W-:Y:S01]  /*13f0*/  FADD.FTZ R12, R13, -UR26 ;  /* 0x8000001a0d0c7e21 */ /* 0x000fe20008010000 */
[----:B------:R-:W-:Y:S01]  /*1400*/  FADD.FTZ R13, R14, -UR26 ;  /* 0x8000001a0e0d7e21 */ /* 0x000fe20008010000 */
[----:B------:R-:W-:Y:S01]  /*1410*/  FADD.FTZ R14, R15, -UR26 ;  /* 0x8000001a0f0e7e21 */ /* 0x000fe20008010000 */
[----:B---3--:R-:W-:Y:S01]  /*1420*/  FADD.FTZ R18, R165, -UR26 ;  /* 0x8000001aa5127e21 */ /* 0x008fe20008010000 */
[C---:B----4-:R-:W-:Y:S02]  /*1430*/  PRMT R168, R160.reuse, 0x7632, R168 ;  /* 0x00007632a0a87816 */ /* 0x050fe400000000a8 */
[----:B------:R-:W-:Y:S01]  /*1440*/  SHF.L.U32 R15, R160, 0x10, RZ ;  /* 0x00000010a00f7819 */ /* 0x000fe200000006ff */
[----:B------:R-:W-:Y:S01]  /*1450*/  FMUL.FTZ R13, R13, UR23 ;  /* 0x000000170d0d7c20 */ /* 0x000fe20008410000 */
[----:B0-----:R-:W-:-:S02]  /*1460*/  SHF.L.U32 R16, R161, 0x10, RZ ;  /* 0x00000010a1107819 */ /* 0x001fc400000006ff */
[----:B------:R-:W-:Y:S01]  /*1470*/  PRMT R169, R161, 0x7632, R169 ;  /* 0x00007632a1a97816 */ /* 0x000fe200000000a9 */
[----:B------:R-:W-:Y:S01]  /*1480*/  FADD.FTZ R161, R166, -UR26 ;  /* 0x8000001aa6a17e21 */ /* 0x000fe20008010000 */
[----:B------:R-:W-:Y:S01]  /*1490*/  SHF.L.U32 R165, R168, 0x10, RZ ;  /* 0x00000010a8a57819 */ /* 0x000fe200000006ff */
[----:B------:R-:W-:Y:S01]  /*14a0*/  FMUL.FTZ R227, R227, R15 ;  /* 0x0000000fe3e37220 */ /* 0x000fe20000410000 */
[----:B------:R-:W-:Y:S01]  /*14b0*/  FMUL.FTZ R11, R11, UR23 ;  /* 0x000000170b0b7c20 */ /* 0x000fe20008410000 */
[----:B------:R-:W-:Y:S01]  /*14c0*/  SHF.L.U32 R17, R163, 0x10, RZ ;  /* 0x00000010a3117819 */ /* 0x000fe200000006ff */
[----:B------:R-:W-:Y:S01]  /*14d0*/  FADD.FTZ R94, R94, R16 ;  /* 0x000000105e5e7221 */ /* 0x000fe20000010000 */
[-C--:B------:R-:W-:Y:S01]  /*14e0*/  FFMA.FTZ R134, R13, R16.reuse, R134 ;  /* 0x000000100d867223 */ /* 0x080fe20000010086 */
[----:B------:R-:W-:Y:S01]  /*14f0*/  FMUL.FTZ R225, R225, R16 ;  /* 0x00000010e1e17220 */ /* 0x000fe20000410000 */
[----:B------:R-:W-:Y:S01]  /*1500*/  FMUL.FTZ R16, R161, UR23 ;  /* 0x00000017a1107c20 */ /* 0x000fe20008410000 */
[----:B------:R-:W-:Y:S01]  /*1510*/  FADD.FTZ R161, R213, R227 ;  /* 0x000000e3d5a17221 */ /* 0x000fe20000010000 */
[----:B------:R-:W-:Y:S01]  /*1520*/  FMUL.FTZ R226, R226, R165 ;  /* 0x000000a5e2e27220 */ /* 0x000fe20000410000 */
[----:B------:R-:W-:Y:S01]  /*1530*/  PRMT R171, R163, 0x7632, R171 ;  /* 0x00007632a3ab7816 */ /* 0x000fe200000000ab */
[----:B------:R-:W-:Y:S01]  /*1540*/  FMUL.FTZ R12, R12, UR23 ;  /* 0x000000170c0c7c20 */ /* 0x000fe20008410000 */
[----:B------:R-:W-:Y:S01]  /*1550*/  FFMA.FTZ R166, R11, R227, R212 ;  /* 0x000000e30ba67223 */ /* 0x000fe200000100d4 */
[----:B------:R-:W-:Y:S01]  /*1560*/  FADD.FTZ R163, R164, -UR26 ;  /* 0x8000001aa4a37e21 */ /* 0x000fe20008010000 */
[----:B------:R-:W-:Y:S01]  /*1570*/  SHF.L.U32 R164, R169, 0x10, RZ ;  /* 0x00000010a9a47819 */ /* 0x000fe200000006ff */
[----:B------:R-:W-:Y:S01]  /*1580*/  FADD.FTZ R90, R90, R17 ;  /* 0x000000115a5a7221 */ /* 0x000fe20000010000 */
[-C--:B------:R-:W-:Y:S01]  /*1590*/  FFMA.FTZ R130, R16, R17.reuse, R130 ;  /* 0x0000001110827223 */ /* 0x080fe20000010082 */
[----:B------:R-:W-:Y:S01]  /*15a0*/  FMUL.FTZ R221, R221, R17 ;  /* 0x00000011dddd7220 */ /* 0x000fe20000410000 */
[----:B------:R-:W-:Y:S01]  /*15b0*/  FMUL.FTZ R14, R14, UR23 ;  /* 0x000000170e0e7c20 */ /* 0x000fe20008410000 */
[----:B------:R-:W-:Y:S01]  /*15c0*/  FADD.FTZ R17, R161, R226 ;  /* 0x000000e2a1117221 */ /* 0x000fe20000010000 */
        /* <DEDUP_REMOVED lines=8> */
[----:B------:R-:W-:Y:S01]  /*1650*/  FADD.FTZ R164, R17, R225 ;  /* 0x000000e111a47221 */ /* 0x000fe20000010000 */
[----:B------:R-:W-:Y:S01]  /*1660*/  FFMA.FTZ R161, R13, R225, R161 ;  /* 0x000000e10da17223 */ /* 0x000fe200000100a1 */
[----:B------:R-:W-:Y:S01]  /*1670*/  FMUL.FTZ R15, R163, UR23 ;  /* 0x00000017a30f7c20 */ /* 0x000fe20008410000 */
        /* <DEDUP_REMOVED lines=13> */
[----:B------:R-:W-:Y:S01]  /*1750*/  FADD.FTZ R160, R167, -UR26 ;  /* 0x8000001aa7a07e21 */ /* 0x000fe20008010000 */
[----:B------:R-:W-:Y:S01]  /*1760*/  FADD.FTZ R163, R163, R222 ;  /* 0x000000dea3a37221 */ /* 0x000fe20000010000 */
[----:B------:R-:W-:-:S02]  /*1770*/  FFMA.FTZ R161, R17, R222, R161 ;  /* 0x000000de11a17223 */ /* 0x000fc400000100a1 */
[----:B------:R-:W-:Y:S01]  /*1780*/  FMUL.FTZ R18, R160, UR23 ;  /* 0x00000017a0127c20 */ /* 0x000fe20008410000 */
[-C--:B------:R-:W-:Y:S01]  /*1790*/  FMUL.FTZ R220, R220, R162.reuse ;  /* 0x000000a2dcdc7220 */ /* 0x080fe20000410000 */
[----:B------:R-:W-:Y:S01]  /*17a0*/  FADD.FTZ R163, R163, R221 ;  /* 0x000000dda3a37221 */ /* 0x000fe20000010000 */
[----:B------:R-:W-:Y:S01]  /*17b0*/  FFMA.FTZ R161, R16, R221, R161 ;  /* 0x000000dd10a17223 */ /* 0x000fe200000100a1 */
[----:B------:R-:W-:Y:S01]  /*17c0*/  FFMA.FTZ R133, R12, R165, R133 ;  /* 0x000000a50c857223 */ /* 0x000fe20000010085 */
[----:B------:R-:W-:Y:S01]  /*17d0*/  FADD.FTZ R93, R93, R165 ;  /* 0x000000a55d5d7221 */ /* 0x000fe20000010000 */
[----:B------:R-:W-:Y:S01]  /*17e0*/  FADD.FTZ R91, R91, R162 ;  /* 0x000000a25b5b7221 */ /* 0x000fe20000010000 */
[C---:B------:R-:W-:Y:S01]  /*17f0*/  FFMA.FTZ R131, R18.reuse, R162, R131 ;  /* 0x000000a212837223 */ /* 0x040fe20000010083 */
[----:B------:R-:W-:Y:S01]  /*1800*/  FADD.FTZ R213, R163, R220 ;  /* 0x000000dca3d57221 */ /* 0x000fe20000010000 */
[----:B------:R-:W-:-:S07]  /*1810*/  FFMA.FTZ R212, R18, R220, R161 ;  /* 0x000000dc12d47223 */ /* 0x000fce00000100a1 */
.L_x_8563:
[----:B------:R-:W-:Y:S05]  /*1820*/  BSYNC.RECONVERGENT B0 ;  /* 0x0000000000007941 */ /* 0x000fea0003800200 */
.L_x_8562:
[----:B------:R-:W-:Y:S04]  /*1830*/  BSSY.RECONVERGENT B0, `(.L_x_8564) ;  /* 0x000005f000007945 */ /* 0x000fe80003800200 */
[----:B------:R-:W-:Y:S05]  /*1840*/  @!P3 BRA `(.L_x_8565) ;  /* 0x000000040074b947 */ /* 0x000fea0003800000 */
[----:B------:R-:W0:Y:S01]  /*1850*/  LDC.64 R24, c[0x0][0x3a8] ;  /* 0x0000ea00ff187b82 */ /* 0x000e220000000a00 */
[----:B------:R-:W2:Y:S04]  /*1860*/  LDL R211, [R1+0x10] ;  /* 0x0000100001d37983 */ /* 0x000ea80000100800 */
[----:B------:R-:W3:Y:S03]  /*1870*/  LDL R209, [R1+0x18] ;  /* 0x0000180001d17983 */ /* 0x000ee60000100800 */
[----:B------:R-:W1:Y:S01]  /*1880*/  LDC.64 R30, c[0x0][0x428] ;  /* 0x00010a00ff1e7b82 */ /* 0x000e620000000a00 */
[----:B------:R-:W4:Y:S04]  /*1890*/  LDL R217, [R1] ;  /* 0x0000000001d97983 */ /* 0x000f280000100800 */
        /* <DEDUP_REMOVED lines=9> */
[----:B------:R-:W3:Y:S01]  /*1930*/  LDL R206, [R1+0xc] ;  /* 0x00000c0001ce7983 */ /* 0x000ee20000100800 */
        /* <DEDUP_REMOVED lines=14> */
[C---:B----4-:R-:W-:Y:S02]  /*1a20*/  PRMT R168, R160.reuse, 0x7632, R168 ;  /* 0x00007632a0a87816 */ /* 0x050fe400000000a8 */
[----:B------:R-:W-:Y:S01]  /*1a30*/  SHF.L.U32 R23, R160, 0x10, RZ ;  /* 0x00000010a0177819 */ /* 0x000fe200000006ff */
[----:B------:R-:W-:Y:S01]  /*1a40*/  FMUL.FTZ R21, R21, UR23 ;  /* 0x0000001715157c20 */ /* 0x000fe20008410000 */
[----:B0-----:R-:W-:-:S02]  /*1a50*/  SHF.L.U32 R24, R161, 0x10, RZ ;  /* 0x00000010a1187819 */ /* 0x001fc400000006ff */
[----:B------:R-:W-:Y:S02]  /*1a60*/  PRMT R170, R162, 0x7632, R170 ;  /* 0x00007632a2aa7816 */ /* 0x000fe400000000aa */
[C---:B------:R-:W-:Y:S02]  /*1a70*/  PRMT R171, R163.reuse, 0x7632, R171 ;  /* 0x00007632a3ab7816 */ /* 0x040fe400000000ab */
[----:B------:R-:W-:Y:S01]  /*1a80*/  SHF.L.U32 R25, R163, 0x10, RZ ;  /* 0x00000010a3197819 */ /* 0x000fe200000006ff */
[----:B---3--:R-:W-:Y:S01]  /*1a90*/  FADD.FTZ R163, R166, -UR26 ;  /* 0x8000001aa6a37e21 */ /* 0x008fe20008010000 */
        /* <DEDUP_REMOVED lines=8> */
[----:B------:R-:W-:Y:S01]  /*1b20*/  FMUL.FTZ R209, R217, R162 ;  /* 0x000000a2d9d17220 */ /* 0x000fe20000410000 */
[----:B------:R-:W-:Y:S01]  /*1b30*/  FMUL.FTZ R24, R163, UR23 ;  /* 0x00000017a3187c20 */ /* 0x000fe20008410000 */
[----:B------:R-:W-:Y:S01]  /*1b40*/  FADD.FTZ R161, R167, -UR26 ;  /* 0x8000001aa7a17e21 */ /* 0x000fe20008010000 */
[----:B------:R-:W-:Y:S01]  /*1b50*/  FADD.FTZ R163, R213, R219 ;  /* 0x000000dbd5a37221 */ /* 0x000fe20000010000 */
[----:B------:R-:W-:Y:S01]  /*1b60*/  FMUL.FTZ R217, R207, R166 ;  /* 0x000000a6cfd97220 */ /* 0x000fe20000410000 */
        /* <DEDUP_REMOVED lines=10> */
[----:B------:R-:W-:Y:S01]  /*1c10*/  FADD.FTZ R164, R164, -UR26 ;  /* 0x8000001aa4a47e21 */ /* 0x000fe20008010000 */
[-C--:B------:R-:W-:Y:S01]  /*1c20*/  FFMA.FTZ R127, R22, R165.reuse, R127 ;  /* 0x000000a5167f7223 */ /* 0x080fe2000001007f */
        /* <DEDUP_REMOVED lines=9> */
[----:B------:R-:W-:Y:S01]  /*1cc0*/  FADD.FTZ R160, R165, R210 ;  /* 0x000000d2a5a07221 */ /* 0x000fe20000010000 */
[----:B------:R-:W-:-:S02]  /*1cd0*/  FFMA.FTZ R163, R22, R210, R163 ;  /* 0x000000d216a37223 */ /* 0x000fc400000100a3 */
[----:B------:R-:W-:Y:S01]  /*1ce0*/  FMUL.FTZ R208, R176, R164 ;  /* 0x000000a4b0d07220 */ /* 0x000fe20000410000 */
[----:B------:R-:W-:Y:S01]  /*1cf0*/  FADD.FTZ R160, R160, R209 ;  /* 0x000000d1a0a07221 */ /* 0x000fe20000010000 */
[C---:B------:R-:W-:Y:S01]  /*1d00*/  FFMA.FTZ R163, R23.reuse, R209, R163 ;  /* 0x000000d117a37223 */ /* 0x040fe200000100a3 */
[----:B------:R-:W-:Y:S01]  /*1d10*/  FADD.FTZ R80, R80, R162 ;  /* 0x000000a250507221 */ /* 0x000fe20000010000 */
[----:B------:R-:W-:Y:S01]  /*1d20*/  FFMA.FTZ R120, R23, R162, R120 ;  /* 0x000000a217787223 */ /* 0x000fe20000010078 */
[----:B------:R-:W-:Y:S01]  /*1d30*/  SHF.L.U32 R162, R171, 0x10, RZ ;  /* 0x00000010aba27819 */ /* 0x000fe200000006ff */
[----:B------:R-:W-:Y:S01]  /*1d40*/  FADD.FTZ R160, R160, R208 ;  /* 0x000000d0a0a07221 */ /* 0x000fe20000010000 */
[----:B------:R-:W-:Y:S01]  /*1d50*/  FFMA.FTZ R163, R25, R208, R163 ;  /* 0x000000d019a37223 */ /* 0x000fe200000100a3 */
[----:B------:R-:W-:Y:S02]  /*1d60*/  FMUL.FTZ R176, R161, UR23 ;  /* 0x00000017a1b07c20 */ /* 0x000fe40008410000 */
        /* <DEDUP_REMOVED lines=11> */
.L_x_8565:
[----:B------:R-:W-:Y:S05]  /*1e20*/  BSYNC.RECONVERGENT B0 ;  /* 0x0000000000007941 */ /* 0x000fea0003800200 */
.L_x_8564:
[----:B------:R-:W-:Y:S04]  /*1e30*/  BSSY.RECONVERGENT B0, `(.L_x_8566) ;  /* 0x0000057000007945 */ /* 0x000fe80003800200 */
[----:B------:R-:W-:Y:S05]  /*1e40*/  @!P2 BRA `(.L_x_8567) ;  /* 0x000000040054a947 */ /* 0x000fea0003800000 */
[----:B------:R-:W0:Y:S08]  /*1e50*/  LDC.64 R8, c[0x0][0x3a8] ;  /* 0x0000ea00ff087b82 */ /* 0x000e300000000a00 */
[----:B------:R-:W1:Y:S01]  /*1e60*/  LDC.64 R160, c[0x0][0x428] ;  /* 0x00010a00ffa07b82 */ /* 0x000e620000000a00 */
[----:B------:R-:W-:-:S07]  /*1e70*/  ISETP.NE.U32.AND P0, PT, RZ, UR18, PT ;  /* 0x00000012ff007c0c */ /* 0x000fce000bf05070 */
[----:B------:R-:W2:Y:S01]  /*1e80*/  LDC.64 R168, c[0x0][0x3b0] ;  /* 0x0000ec00ffa87b82 */ /* 0x000ea20000000a00 */
[----:B0-----:R-:W-:-:S05]  /*1e90*/  IMAD.WIDE.U32 R8, R214, 0x20, R8 ;  /* 0x00000020d6087825 */ /* 0x001fca00078e0008 */
[----:B------:R-:W3:Y:S01]  /*1ea0*/  LDG.E.128 R4, desc[UR14][R8.64] ;  /* 0x0000000e08047981 */ /* 0x000ee2000c1e1d00 */
[----:B-1----:R-:W-:-:S03]  /*1eb0*/  IMAD.WIDE.U32 R160, R214, 0x10, R160 ;  /* 0x00000010d6a07825 */ /* 0x002fc600078e00a0 */
[----:B------:R0:W4:Y:S04]  /*1ec0*/  LDG.E.128 R164, desc[UR14][R8.64+0x10] ;  /* 0x0000100e08a47981 */ /* 0x000128000c1e1d00 */
[----:B------:R-:W4:Y:S01]  /*1ed0*/  LDG.E.128 R160, desc[UR14][R160.64] ;  /* 0x0000000ea0a07981 */ /* 0x000f22000c1e1d00 */
[----:B------:R-:W-:-:S13]  /*1ee0*/  ISETP.NE.AND.EX P0, PT, RZ, UR19, PT, P0 ;  /* 0x00000013ff007c0c */ /* 0x000fda000bf05300 */
[----:B0-----:R-:W0:Y:S02]  /*1ef0*/  @P0 LDC.64 R8, c[0x0][0x438] ;  /* 0x00010e00ff080b82 */ /* 0x001e240000000a00 */
[----:B0-----:R-:W-:-:S05]  /*1f00*/  @P0 IMAD.WIDE.U32 R8, R214, 0x20, R8 ;  /* 0x00000020d6080825 */ /* 0x001fca00078e0008 */
[----:B------:R-:W5:Y:S04]  /*1f10*/  @P0 LDG.E.128 R36, desc[UR14][R8.64] ;  /* 0x0000000e08240981 */ /* 0x000f68000c1e1d00 */
[----:B------:R2:W5:Y:S02]  /*1f20*/  @P0 LDG.E.128 R32, desc[UR14][R8.64+0x10] ;  /* 0x0000100e08200981 */ /* 0x000564000c1e1d00 */
[----:B--2---:R-:W-:-:S05]  /*1f30*/  IMAD.WIDE.U32 R8, R214, 0x8, R168 ;  /* 0x00000008d6087825 */ /* 0x004fca00078e00a8 */
[----:B------:R0:W5:Y:S01]  /*1f40*/  LDG.E.64 R172, desc[UR14][R8.64] ;  /* 0x0000000e08ac7981 */ /* 0x000162000c1e1b00 */
[----:B------:R-:W-:Y:S01]  /*1f50*/  IADD3 R214, PT, PT, R214, 0x80, RZ ;  /* 0x00000080d6d67810 */ /* 0x000fe20007ffe0ff */
[----:B---3--:R-:W-:Y:S01]  /*1f60*/  FADD.FTZ R3, R4, -UR26 ;  /* 0x8000001a04037e21 */ /* 0x008fe20008010000 */
[----:B------:R-:W-:Y:S01]  /*1f70*/  FADD.FTZ R4, R5, -UR26 ;  /* 0x8000001a05047e21 */ /* 0x000fe20008010000 */
[----:B------:R-:W-:Y:S01]  /*1f80*/  FADD.FTZ R5, R6, -UR26 ;  /* 0x8000001a06057e21 */ /* 0x000fe20008010000 */
[----:B------:R-:W-:Y:S01]  /*1f90*/  FADD.FTZ R6, R7, -UR26 ;  /* 0x8000001a07067e21 */ /* 0x000fe20008010000 */
[----:B----4-:R-:W-:Y:S02]  /*1fa0*/  FADD.FTZ R10, R165, -UR26 ;  /* 0x8000001aa50a7e21 */ /* 0x010fe40008010000 */
[----:B------:R-:W-:Y:S01]  /*1fb0*/  FMUL.FTZ R5, R5, UR23 ;  /* 0x0000001705057c20 */ /* 0x000fe20008410000 */
[C---:B------:R-:W-:Y:S02]  /*1fc0*/  PRMT R168, R160.reuse, 0x7632, R168 ;  /* 0x00007632a0a87816 */ /* 0x040fe400000000a8 */
[----:B------:R-:W-:-:S02]  /*1fd0*/  SHF.L.U32 R7, R160, 0x10, RZ ;  /* 0x00000010a0077819 */ /* 0x000fc400000006ff */
[C---:B0-----:R-:W-:Y:S02]  /*1fe0*/  SHF.L.U32 R8, R161.reuse, 0x10, RZ ;  /* 0x00000010a1087819 */ /* 0x041fe400000006ff */
[----:B------:R-:W-:Y:S01]  /*1ff0*/  PRMT R169, R161, 0x7632, R169 ;  /* 0x00007632a1a97816 */ /* 0x000fe200000000a9 */
[----:B------:R-:W-:Y:S01]  /*2000*/  FADD.FTZ R161, R166, -UR26 ;  /* 0x8000001aa6a17e21 */ /* 0x000fe20008010000 */
[----:B------:R-:W-:Y:S01]  /*2010*/  SHF.L.U32 R165, R168, 0x10, RZ ;  /* 0x00000010a8a57819 */ /* 0x000fe200000006ff */
[----:B-----5:R-:W-:Y:S01]  /*2020*/  FMUL.FTZ R218, R248, R7 ;  /* 0x00000007f8da7220 */ /* 0x020fe20000410000 */
        /* <DEDUP_REMOVED lines=55> */
.L_x_8567:
[----:B------:R-:W-:Y:S05]  /*23a0*/  BSYNC.RECONVERGENT B0 ;  /* 0x0000000000007941 */ /* 0x000fea0003800200 */
.L_x_8566:
        /* <DEDUP_REMOVED lines=8> */
[----:B-1----:R-:W-:-:S06]  /*2430*/  IMAD.WIDE.U32 R164, R214, 0x10, R164 ;  /* 0x00000010d6a47825 */ /* 0x002fcc00078e00a4 */
[----:B------:R-:W4:Y:S04]  /*2440*/  LDG.E.128 R164, desc[UR14][R164.64] ;  /* 0x0000000ea4a47981 */ /* 0x000f28000c1e1d00 */
[----:B------:R-:W4:Y:S01]  /*2450*/  LDG.E.128 R168, desc[UR14][R168.64+0x10] ;  /* 0x0000100ea8a87981 */ /* 0x000f22000c1e1d00 */
[----:B------:R-:W-:-:S13]  /*2460*/  ISETP.NE.AND.EX P0, PT, RZ, UR19, PT, P0 ;  /* 0x00000013ff007c0c */ /* 0x000fda000bf05300 */
[----:B------:R-:W0:Y:S01]  /*2470*/  @P0 LDC.64 R174, c[0x0][0x438] ;  /* 0x00010e00ffae0b82 */ /* 0x000e220000000a00 */
[----:B--2---:R-:W-:-:S04]  /*2480*/  IMAD.WIDE.U32 R178, R214, 0x8, R178 ;  /* 0x00000008d6b27825 */ /* 0x004fc800078e00b2 */
[----:B0-----:R-:W-:-:S05]  /*2490*/  @P0 IMAD.WIDE.U32 R174, R214, 0x20, R174 ;  /* 0x00000020d6ae0825 */ /* 0x001fca00078e00ae */
[----:B------:R-:W5:Y:S04]  /*24a0*/  @P0 LDG.E.128 R144, desc[UR14][R174.64] ;  /* 0x0000000eae900981 */ /* 0x000f68000c1e1d00 */
[----:B------:R-:W5:Y:S04]  /*24b0*/  @P0 LDG.E.128 R148, desc[UR14][R174.64+0x10] ;  /* 0x0000100eae940981 */ /* 0x000f68000c1e1d00 */
[----:B------:R3:W5:Y:S02]  /*24c0*/  LDG.E.64 R174, desc[UR14][R178.64] ;  /* 0x0000000eb2ae7981 */ /* 0x000764000c1e1b00 */
[----:B---3--:R-:W-:Y:S01]  /*24d0*/  FADD.FTZ R178, R162, -UR26 ;  /* 0x8000001aa2b27e21 */ /* 0x008fe20008010000 */
[----:B------:R-:W-:Y:S01]  /*24e0*/  FADD.FTZ R180, R160, -UR26 ;  /* 0x8000001aa0b47e21 */ /* 0x000fe20008010000 */
[----:B------:R-:W-:Y:S01]  /*24f0*/  FADD.FTZ R179, R163, -UR26 ;  /* 0x8000001aa3b37e21 */ /* 0x000fe20008010000 */
[----:B------:R-:W-:Y:S01]  /*2500*/  FADD.FTZ R177, R161, -UR26 ;  /* 0x8000001aa1b17e21 */ /* 0x000fe20008010000 */
[----:B------:R-:W-:Y:S01]  /*2510*/  FMUL.FTZ R178, R178, UR23 ;  /* 0x00000017b2b27c20 */ /* 0x000fe20008410000 */
[----:B------:R-:W-:Y:S01]  /*2520*/  FMUL.FTZ R191, R180, UR23 ;  /* 0x00000017b4bf7c20 */ /* 0x000fe20008410000 */
[----:B----4-:R-:W-:-:S02]  /*2530*/  PRMT R188, R164, 0x7632, R188 ;  /* 0x00007632a4bc7816 */ /* 0x010fc400000000bc */
[----:B------:R-:W-:Y:S02]  /*2540*/  SHF.L.U32 R164, R164, 0x10, RZ ;  /* 0x00000010a4a47819 */ /* 0x000fe400000006ff */
[C---:B------:R-:W-:Y:S01]  /*2550*/  PRMT R163, R165.reuse, 0x7632, R163 ;  /* 0x00007632a5a37816 */ /* 0x040fe200000000a3 */
[----:B------:R-:W-:Y:S01]  /*2560*/  FADD.FTZ R168, R168, -UR26 ;  /* 0x8000001aa8a87e21 */ /* 0x000fe20008010000 */
[----:B------:R-:W-:Y:S01]  /*2570*/  SHF.L.U32 R165, R165, 0x10, RZ ;  /* 0x00000010a5a57819 */ /* 0x000fe200000006ff */
[----:B------:R-:W-:Y:S01]  /*2580*/  FADD.FTZ R161, R169, -UR26 ;  /* 0x8000001aa9a17e21 */ /* 0x000fe20008010000 */
[----:B------:R-:W-:Y:S01]  /*2590*/  PRMT R189, R166, 0x7632, R189 ;  /* 0x00007632a6bd7816 */ /* 0x000fe200000000bd */
[----:B------:R-:W-:Y:S01]  /*25a0*/  FMUL.FTZ R180, R168, UR23 ;  /* 0x00000017a8b47c20 */ /* 0x000fe20008410000 */
[----:B------:R-:W-:Y:S02]  /*25b0*/  SHF.L.U32 R166, R166, 0x10, RZ ;  /* 0x00000010a6a67819 */ /* 0x000fe400000006ff */
[----:B------:R-:W-:-:S02]  /*25c0*/  PRMT R193, R167, 0x7632, R193 ;  /* 0x00007632a7c17816 */ /* 0x000fc400000000c1 */
[----:B------:R-:W-:Y:S01]  /*25d0*/  SHF.L.U32 R160, R167, 0x10, RZ ;  /* 0x00000010a7a07819 */ /* 0x000fe200000006ff */
[----:B------:R-:W-:Y:S01]  /*25e0*/  FADD.FTZ R167, R170, -UR26 ;  /* 0x8000001aaaa77e21 */ /* 0x000fe20008010000 */
[----:B------:R-:W-:Y:S01]  /*25f0*/  SHF.L.U32 R169, R188, 0x10, RZ ;  /* 0x00000010bca97819 */ /* 0x000fe200000006ff */
[----:B-----5:R-:W-:Y:S01]  /*2600*/  FMUL.FTZ R216, R240, R164 ;  /* 0x000000a4f0d87220 */ /* 0x020fe20000410000 */
[----:B------:R-:W-:Y:S01]  /*2610*/  FADD.FTZ R70, R70, R165 ;  /* 0x000000a546467221 */ /* 0x000fe20000010000 */
[-C--:B------:R-:W-:Y:S01]  /*2620*/  FFMA.FTZ R110, R178, R165.reuse, R110 ;  /* 0x000000a5b26e7223 */ /* 0x080fe2000001006e */
[----:B------:R-:W-:Y:S01]  /*2630*/  FMUL.FTZ R198, R242, R165 ;  /* 0x000000a5f2c67220 */ /* 0x000fe20000410000 */
[----:B------:R-:W-:Y:S01]  /*2640*/  SHF.L.U32 R165, R189, 0x10, RZ ;  /* 0x00000010bda57819 */ /* 0x000fe200000006ff */
[----:B------:R-:W-:Y:S01]  /*2650*/  FADD.FTZ R64, R64, R166 ;  /* 0x000000a640407221 */ /* 0x000fe20000010000 */
[-C--:B------:R-:W-:Y:S01]  /*2660*/  FFMA.FTZ R104, R180, R166.reuse, R104 ;  /* 0x000000a6b4687223 */ /* 0x080fe20000010068 */
[----:B------:R-:W-:Y:S01]  /*2670*/  FMUL.FTZ R196, R236, R166 ;  /* 0x000000a6ecc47220 */ /* 0x000fe20000410000 */
[----:B------:R-:W-:Y:S01]  /*2680*/  FMUL.FTZ R189, R167, UR23 ;  /* 0x00000017a7bd7c20 */ /* 0x000fe20008410000 */
[----:B------:R-:W-:Y:S01]  /*2690*/  FMUL.FTZ R190, R177, UR23 ;  /* 0x00000017b1be7c20 */ /* 0x000fe20008410000 */
[----:B------:R-:W-:Y:S01]  /*26a0*/  FADD.FTZ R166, R213, R216 ;  /* 0x000000d8d5a67221 */ /* 0x000fe20000010000 */
[----:B------:R-:W-:Y:S01]  /*26b0*/  FFMA.FTZ R167, R191, R216, R212 ;  /* 0x000000d8bfa77223 */ /* 0x000fe200000100d4 */
[----:B------:R-:W-:Y:S01]  /*26c0*/  FMUL.FTZ R199, R241, R169 ;  /* 0x000000a9f1c77220 */ /* 0x000fe20000410000 */
[----:B------:R-:W-:Y:S01]  /*26d0*/  SHF.L.U32 R163, R163, 0x10, RZ ;  /* 0x00000010a3a37819 */ /* 0x000fe200000006ff */
[----:B------:R-:W-:Y:S01]  /*26e0*/  FMUL.FTZ R179, R179, UR23 ;  /* 0x00000017b3b37c20 */ /* 0x000fe20008410000 */
[----:B------:R-:W-:Y:S01]  /*26f0*/  FADD.FTZ R66, R66, R160 ;  /* 0x000000a042427221 */ /* 0x000fe20000010000 */
[-C--:B------:R-:W-:Y:S01]  /*2700*/  FFMA.FTZ R106, R189, R160.reuse, R106 ;  /* 0x000000a0bd6a7223 */ /* 0x080fe2000001006a */
[----:B------:R-:W-:Y:S01]  /*2710*/  FMUL.FTZ R194, R238, R160 ;  /* 0x000000a0eec27220 */ /* 0x000fe20000410000 */
        /* <DEDUP_REMOVED lines=31> */
.L_x_8569:
[----:B------:R-:W-:Y:S05]  /*2910*/  BSYNC.RECONVERGENT B0 ;  /* 0x0000000000007941 */ /* 0x000fea0003800200 */
.L_x_8568:
        /* <DEDUP_REMOVED lines=31> */
.L_x_8571:
[----:B------:R-:W-:Y:S05]  /*2b10*/  BSYNC.RECONVERGENT B0 ;  /* 0x0000000000007941 */ /* 0x000fea0003800200 */
.L_x_8570:
        /* <DEDUP_REMOVED lines=32> */
[----:B-----5:R-:W-:Y:S01]  /*2d20*/  LOP3.LUT P6, RZ, R27, 0xff0000, RZ, 0xc0, !PT ;  /* 0x00ff00001bff7812 */ /* 0x020fe200078cc0ff */
[--C-:B------:R-:W-:Y:S01]  /*2d30*/  FFMA.FTZ R161, R183, UR4, R164.reuse ;  /* 0x00000004b7a17c23 */ /* 0x100fe200080100a4 */
[----:B------:R-:W-:Y:S01]  /*2d40*/  FFMA.FTZ R165, R0, UR4, R164 ;  /* 0x0000000400a57c23 */ /* 0x000fe200080100a4 */
[----:B------:R-:W-:Y:S02]  /*2d50*/  FADD.FTZ R160, R229, -R160 ;  /* 0x800000a0e5a07221 */ /* 0x000fe40000010000 */
[----:B------:R-:W-:Y:S01]  /*2d60*/  FADD.FTZ R161, R230, -R161 ;  /* 0x800000a1e6a17221 */ /* 0x000fe20000010000 */
        /* <DEDUP_REMOVED lines=13> */
[----:B------:R-:W-:Y:S01]  /*2e40*/  FMUL.FTZ R160, R160, UR12 ;  /* 0x0000000ca0a07c20 */ /* 0x000fe20008410000 */
[----:B------:R-:W-:Y:S02]  /*2e50*/  FSEL R163, R163, RZ, P6 ;  /* 0x000000ffa3a37208 */ /* 0x000fe40003000000 */
        /* <DEDUP_REMOVED lines=41> */
.L_x_8576:
        /* <DEDUP_REMOVED lines=8> */
[----:B------:R-:W-:Y:S01]  /*3170*/  FMUL.FTZ R153, R153, UR23 ;  /* 0x0000001799997c20 */ /* 0x000fe20008410000 */
[----:B------:R-:W-:-:S02]  /*3180*/  FMUL.FTZ R154, R154, UR23 ;  /* 0x000000179a9a7c20 */ /* 0x000fc40008410000 */
[----:B------:R-:W-:Y:S01]  /*3190*/  FMUL.FTZ R155, R152, UR12 ;  /* 0x0000000c989b7c20 */ /* 0x000fe20008410000 */
[----:B------:R-:W-:Y:S01]  /*31a0*/  FMUL.FTZ R159, R153, UR12 ;  /* 0x0000000c999f7c20 */ /* 0x000fe20008410000 */
[----:B------:R-:W-:Y:S02]  /*31b0*/  FMUL.FTZ R156, R154, UR12 ;  /* 0x0000000c9a9c7c20 */ /* 0x000fe40008410000 */
[----:B------:R-:W-:Y:S01]  /*31c0*/  FMUL.FTZ R158, R155, UR22 ;  /* 0x000000169b9e7c20 */ /* 0x000fe20008410000 */
[----:B------:R-:W-:Y:S01]  /*31d0*/  FFMA.FTZ R155, R185, UR4, R164 ;  /* 0x00000004b99b7c23 */ /* 0x000fe200080100a4 */
[----:B------:R-:W-:Y:S01]  /*31e0*/  FMUL.FTZ R159, R159, UR22 ;  /* 0x000000169f9f7c20 */ /* 0x000fe20008410000 */
[----:B------:R-:W-:Y:S02]  /*31f0*/  FMUL.FTZ R156, R156, UR22 ;  /* 0x000000169c9c7c20 */ /* 0x000fe40008410000 */
[----:B------:R-:W-:Y:S01]  /*3200*/  FADD.FTZ R155, R232, -R155 ;  /* 0x8000009be89b7221 */ /* 0x000fe20000010000 */
[----:B------:R-:W-:-:S02]  /*3210*/  FSEL R158, R158, RZ, P6 ;  /* 0x000000ff9e9e7208 */ /* 0x000fc40003000000 */
[----:B------:R-:W-:Y:S01]  /*3220*/  LOP3.LUT P6, RZ, R26, 0xff00, RZ, 0xc0, !PT ;  /* 0x0000ff001aff7812 */ /* 0x000fe200078cc0ff */
[----:B------:R-:W-:-:S03]  /*3230*/  FMUL.FTZ R155, R155, UR23 ;  /* 0x000000179b9b7c20 */ /* 0x000fc60008410000 */
        /* <DEDUP_REMOVED lines=39> */
[----:B------:R-:W-:-:S07]  /*34b0*/  F2FP.BF16.F32.PACK_AB R163, R165, R163 ;  /* 0x000000a3a5a3723e */ /* 0x000fce00000010ff */
.L_x_8577:
        /* <DEDUP_REMOVED lines=8> */
.L_x_8575:
[----:B------:R-:W-:Y:S05]  /*3540*/  BSYNC.RECONVERGENT B1 ;  /* 0x0000000000017941 */ /* 0x000fea0003800200 */
.L_x_8574:
        /* <DEDUP_REMOVED lines=29> */
[----:B0-----:R-:W-:Y:S01]  /*3720*/  F2FP.BF16.F32.PACK_AB R160, R159, R158 ;  /* 0x0000009e9fa0723e */ /* 0x001fe200000010ff */
        /* <DEDUP_REMOVED lines=37> */
.L_x_8580:
[--C-:B0-----:R-:W-:Y:S01]  /*3980*/  FFMA.FTZ R160, R16, UR4, R164.reuse ;  /* 0x0000000410a07c23 */ /* 0x101fe200080100a4 */
        /* <DEDUP_REMOVED lines=60> */
.L_x_8581:
        /* <DEDUP_REMOVED lines=8> */
.L_x_8579:
[----:B------:R-:W-:Y:S05]  /*3dd0*/  BSYNC.RECONVERGENT B1 ;  /* 0x0000000000017941 */ /* 0x000fea0003800200 */
.L_x_8578:
        /* <DEDUP_REMOVED lines=29> */
[----:B01----:R-:W-:Y:S01]  /*3fb0*/  F2FP.BF16.F32.PACK_AB R160, R159, R158 ;  /* 0x0000009e9fa0723e */ /* 0x003fe200000010ff */
        /* <DEDUP_REMOVED lines=37> */
.L_x_8584:
[--C-:B01----:R-:W-:Y:S01]  /*4210*/  FFMA.FTZ R160, R24, UR4, R164.reuse ;  /* 0x0000000418a07c23 */ /* 0x103fe200080100a4 */
        /* <DEDUP_REMOVED lines=60> */
.L_x_8585:
        /* <DEDUP_REMOVED lines=8> */
.L_x_8583:
[----:B------:R-:W-:Y:S05]  /*4660*/  BSYNC.RECONVERGENT B1 ;  /* 0x0000000000017941 */ /* 0x000fea0003800200 */
.L_x_8582:
        /* <DEDUP_REMOVED lines=8> */
[----:B------:R-:W-:Y:S01]  /*46f0*/  LOP3.LUT P6, RZ, R172, 0xff, RZ, 0xc0, !PT ;  /* 0x000000ffacff7812 */ /* 0x000fe200078cc0ff */
        /* <DEDUP_REMOVED lines=20> */
[----:B012---:R-:W-:Y:S01]  /*4840*/  F2FP.BF16.F32.PACK_AB R160, R159, R158 ;  /* 0x0000009e9fa0723e */ /* 0x007fe200000010ff */
        /* <DEDUP_REMOVED lines=37> */
.L_x_8588:
[--C-:B012---:R-:W-:Y:S01]  /*4aa0*/  FFMA.FTZ R160, R8, UR4, R164.reuse ;  /* 0x0000000408a07c23 */ /* 0x107fe200080100a4 */
[----:B------:R-:W-:Y:S01]  /*4ab0*/  LOP3.LUT P6, RZ, R173, 0xff0000, RZ, 0xc0, !PT ;  /* 0x00ff0000adff7812 */ /* 0x000fe200078cc0ff */
        /* <DEDUP_REMOVED lines=59> */
.L_x_8589:
        /* <DEDUP_REMOVED lines=8> */
.L_x_8587:
[----:B------:R-:W-:Y:S05]  /*4ef0*/  BSYNC.RECONVERGENT B1 ;  /* 0x0000000000017941 */ /* 0x000fea0003800200 */
.L_x_8586:
        /* <DEDUP_REMOVED lines=28> */
[----:B0123--:R-:W-:Y:S01]  /*50c0*/  F2FP.BF16.F32.PACK_AB R160, R159, R158 ;  /* 0x0000009e9fa0723e */ /* 0x00ffe200000010ff */
        /* <DEDUP_REMOVED lines=37> */
.L_x_8591:
[--C-:B0123--:R-:W-:Y:S01]  /*5320*/  FFMA.FTZ R160, R189, UR4, R164.reuse ;  /* 0x00000004bda07c23 */ /* 0x10ffe200080100a4 */
[----:B------:R-:W-:Y:S01]  /*5330*/  LOP3.LUT P6, RZ, R175, 0xff0000, RZ, 0xc0, !PT ;  /* 0x00ff0000afff7812 */ /* 0x000fe200078cc0ff */
[----:B------:R-:W-:Y:S02]  /*5340*/  FFMA.FTZ R161, R177, UR4, R164 ;  /* 0x00000004b1a17c23 */ /* 0x000fe400080100a4 */
[----:B------:R-:W-:Y:S02]  /*5350*/  FADD.FTZ R160, R194, -R160 ;  /* 0x800000a0c2a07221 */ /* 0x000fe40000010000 */
[----:B------:R-:W-:Y:S02]  /*5360*/  FADD.FTZ R161, R195, -R161 ;  /* 0x800000a1c3a17221 */ /* 0x000fe40000010000 */
[----:B------:R-:W-:Y:S01]  /*5370*/  FMUL.FTZ R163, R160, UR23 ;  /* 0x00000017a0a37c20 */ /* 0x000fe20008410000 */
[----:B------:R-:W-:Y:S01]  /*5380*/  FFMA.FTZ R160, R188, UR4, R164 ;  /* 0x00000004bca07c23 */ /* 0x000fe200080100a4 */
[----:B------:R-:W-:-:S02]  /*5390*/  FMUL.FTZ R161, R161, UR23 ;  /* 0x00000017a1a17c20 */ /* 0x000fc40008410000 */
[----:B------:R-:W-:Y:S01]  /*53a0*/  FMUL.FTZ R163, R163, UR12 ;  /* 0x0000000ca3a37c20 */ /* 0x000fe20008410000 */
[----:B------:R-:W-:Y:S01]  /*53b0*/  FADD.FTZ R160, R193, -R160 ;  /* 0x800000a0c1a07221 */ /* 0x000fe20000010000 */
[----:B------:R-:W-:Y:S02]  /*53c0*/  FMUL.FTZ R161, R161, UR12 ;  /* 0x0000000ca1a17c20 */ /* 0x000fe40008410000 */
[----:B------:R-:W-:Y:S01]  /*53d0*/  FMUL.FTZ R163, R163, UR22 ;  /* 0x00000016a3a37c20 */ /* 0x000fe20008410000 */
[----:B------:R-:W-:Y:S01]  /*53e0*/  FMUL.FTZ R160, R160, UR23 ;  /* 0x00000017a0a07c20 */ /* 0x000fe20008410000 */
[----:B------:R-:W-:-:S03]  /*53f0*/  FMUL.FTZ R161, R161, UR22 ;  /* 0x00000016a1a17c20 */ /* 0x000fc60008410000 */
        /* <DEDUP_REMOVED lines=47> */
.L_x_8592:
        /* <DEDUP_REMOVED lines=8> */
.L_x_8573:
        /* <DEDUP_REMOVED lines=67> */
.L_x_8595:
        /* <DEDUP_REMOVED lines=21> */
[----:B------:R-:W-:-:S02]  /*5cf0*/  FSEL R158, R158, RZ, P6 ;  /* 0x000000ff9e9e7208 */ /* 0x000fc40003000000 */
[----:B------:R-:W-:Y:S01]  /*5d00*/  FMUL.FTZ R157, R157, UR22 ;  /* 0x000000169d9d7c20 */ /* 0x000fe20008410000 */
[----:B------:R-:W-:Y:S02]  /*5d10*/  FSEL R159, R159, RZ, P0 ;  /* 0x000000ff9f9f7208 */ /* 0x000fe40000000000 */
[C---:B------:R-:W-:Y:S02]  /*5d20*/  LOP3.LUT P6, RZ, R26.reuse, 0xff0000, RZ, 0xc0, !PT ;  /* 0x00ff00001aff7812 */ /* 0x040fe400078cc0ff */
[----:B------:R-:W-:Y:S02]  /*5d30*/  LOP3.LUT P0, RZ, R26, 0xff000000, RZ, 0xc0, !PT ;  /* 0xff0000001aff7812 */ /* 0x000fe4000780c0ff */
[----:B------:R-:W-:Y:S02]  /*5d40*/  FSEL R156, R156, RZ, P6 ;  /* 0x000000ff9c9c7208 */ /* 0x000fe40003000000 */
[----:B------:R-:W-:Y:S02]  /*5d50*/  FSEL R157, R157, RZ, P0 ;  /* 0x000000ff9d9d7208 */ /* 0x000fe40000000000 */
[----:B------:R-:W-:-:S02]  /*5d60*/  F2FP.BF16.F32.PACK_AB R160, R159, R158 ;  /* 0x0000009e9fa0723e */ /* 0x000fc400000010ff */
[----:B------:R-:W-:Y:S01]  /*5d70*/  F2FP.BF16.F32.PACK_AB R161, R157, R156 ;  /* 0x0000009c9da1723e */ /* 0x000fe200000010ff */
[--C-:B------:R-:W-:Y:S01]  /*5d80*/  FFMA.FTZ R156, R184, UR4, R164.reuse ;  /* 0x00000004b89c7c23 */ /* 0x100fe200080100a4 */
[----:B------:R-:W-:Y:S01]  /*5d90*/  FFMA.FTZ R157, R183, UR4, R164 ;  /* 0x00000004b79d7c23 */ /* 0x000fe200080100a4 */
[----:B------:R-:W-:Y:S02]  /*5da0*/  LOP3.LUT P0, RZ, R27, 0xff, RZ, 0xc0, !PT ;  /* 0x000000ff1bff7812 */ /* 0x000fe4000780c0ff */
[----:B------:R-:W-:Y:S01]  /*5db0*/  FADD.FTZ R156, R231, -R156 ;  /* 0x8000009ce79c7221 */ /* 0x000fe20000010000 */
[----:B------:R-:W-:Y:S01]  /*5dc0*/  FADD.FTZ R157, R230, -R157 ;  /* 0x8000009de69d7221 */ /* 0x000fe20000010000 */
[----:B------:R-:W-:Y:S02]  /*5dd0*/  LOP3.LUT P6, RZ, R27, 0xff00, RZ, 0xc0, !PT ;  /* 0x0000ff001bff7812 */ /* 0x000fe400078cc0ff */
        /* <DEDUP_REMOVED lines=25> */
.L_x_8596:
        /* <DEDUP_REMOVED lines=10> */
.L_x_8594:
[----:B------:R-:W-:Y:S05]  /*6010*/  BSYNC.RECONVERGENT B1 ;  /* 0x0000000000017941 */ /* 0x000fea0003800200 */
.L_x_8593:
        /* <DEDUP_REMOVED lines=13> */
[----:B------:R-:W-:Y:S01]  /*60f0*/  FFMA.FTZ R153, R153, UR23, R53 ;  /* 0x0000001799997c23 */ /* 0x000fe20008010035 */
[----:B------:R-:W-:-:S02]  /*6100*/  FFMA.FTZ R154, R154, UR23, R54 ;  /* 0x000000179a9a7c23 */ /* 0x000fc40008010036 */
        /* <DEDUP_REMOVED lines=10> */
[----:B------:R-:W-:-:S03]  /*61b0*/  FFMA.FTZ R155, R155, UR23, R55 ;  /* 0x000000179b9b7c23 */ /* 0x000fc60008010037 */
        /* <DEDUP_REMOVED lines=41> */
.L_x_8599:
[--C-:B0-----:R-:W-:Y:S01]  /*6450*/  FFMA.FTZ R160, R16, UR4, R164.reuse ;  /* 0x0000000410a07c23 */ /* 0x101fe200080100a4 */
[----:B-----5:R-:W-:Y:S01]  /*6460*/  LOP3.LUT P6, RZ, R29, 0xff0000, RZ, 0xc0, !PT ;  /* 0x00ff00001dff7812 */ /* 0x020fe200078cc0ff */
[--C-:B------:R-:W-:Y:S01]  /*6470*/  FFMA.FTZ R161, R17, UR4, R164.reuse ;  /* 0x0000000411a17c23 */ /* 0x100fe200080100a4 */
[----:B------:R-:W-:Y:S01]  /*6480*/  FFMA.FTZ R165, R11, UR4, R164 ;  /* 0x000000040ba57c23 */ /* 0x000fe200080100a4 */
[----:B------:R-:W-:Y:S02]  /*6490*/  FADD.FTZ R160, R221, -R160 ;  /* 0x800000a0dda07221 */ /* 0x000fe40000010000 */
[----:B------:R-:W-:Y:S01]  /*64a0*/  FADD.FTZ R161, R222, -R161 ;  /* 0x800000a1dea17221 */ /* 0x000fe20000010000 */
[----:B------:R-:W-:Y:S01]  /*64b0*/  FADD.FTZ R165, R227, -R165 ;  /* 0x800000a5e3a57221 */ /* 0x000fe20000010000 */
[----:B------:R-:W-:Y:S01]  /*64c0*/  FFMA.FTZ R163, R160, UR23, R50 ;  /* 0x00000017a0a37c23 */ /* 0x000fe20008010032 */
[----:B------:R-:W-:Y:S01]  /*64d0*/  FFMA.FTZ R160, R18, UR4, R164 ;  /* 0x0000000412a07c23 */ /* 0x000fe200080100a4 */
[----:B------:R-:W-:Y:S01]  /*64e0*/  FFMA.FTZ R161, R161, UR23, R49 ;  /* 0x00000017a1a17c23 */ /* 0x000fe20008010031 */
[----:B------:R-:W-:Y:S01]  /*64f0*/  FFMA.FTZ R165, R165, UR23, R52 ;  /* 0x00000017a5a57c23 */ /* 0x000fe20008010034 */
[----:B------:R-:W-:Y:S01]  /*6500*/  FMUL.FTZ R163, R163, UR12 ;  /* 0x0000000ca3a37c20 */ /* 0x000fe20008410000 */
[----:B------:R-:W-:Y:S01]  /*6510*/  FADD.FTZ R160, R220, -R160 ;  /* 0x800000a0dca07221 */ /* 0x000fe20000010000 */
[----:B------:R-:W-:Y:S01]  /*6520*/  FMUL.FTZ R161, R161, UR12 ;  /* 0x0000000ca1a17c20 */ /* 0x000fe20008410000 */
[----:B------:R-:W-:Y:S01]  /*6530*/  FMUL.FTZ R165, R165, UR12 ;  /* 0x0000000ca5a57c20 */ /* 0x000fe20008410000 */
[----:B------:R-:W-:Y:S01]  /*6540*/  FMUL.FTZ R163, R163, UR22 ;  /* 0x00000016a3a37c20 */ /* 0x000fe20008410000 */
[----:B------:R-:W-:Y:S01]  /*6550*/  FFMA.FTZ R160, R160, UR23, R51 ;  /* 0x00000017a0a07c23 */ /* 0x000fe20008010033 */
        /* <DEDUP_REMOVED lines=44> */
.L_x_8600:
        /* <DEDUP_REMOVED lines=8> */
.L_x_8598:
[----:B------:R-:W-:Y:S05]  /*68a0*/  BSYNC.RECONVERGENT B1 ;  /* 0x0000000000017941 */ /* 0x000fea0003800200 */
.L_x_8597:
        /* <DEDUP_REMOVED lines=67> */
.L_x_8603:
[--C-:B01----:R-:W-:Y:S01]  /*6ce0*/  FFMA.FTZ R160, R24, UR4, R164.reuse ;  /* 0x0000000418a07c23 */ /* 0x103fe200080100a4 */
        /* <DEDUP_REMOVED lines=60> */
.L_x_8604:
        /* <DEDUP_REMOVED lines=8> */
.L_x_8602:
[----:B------:R-:W-:Y:S05]  /*7130*/  BSYNC.RECONVERGENT B1 ;  /* 0x0000000000017941 */ /* 0x000fea0003800200 */
.L_x_8601:
        /* <DEDUP_REMOVED lines=67> */
.L_x_8607:
[--C-:B012---:R-:W-:Y:S01]  /*7570*/  FFMA.FTZ R160, R8, UR4, R164.reuse ;  /* 0x0000000408a07c23 */ /* 0x107fe200080100a4 */
[----:B------:R-:W-:Y:S01]  /*7580*/  LOP3.LUT P6, RZ, R173, 0xff0000, RZ, 0xc0, !PT ;  /* 0x00ff0000adff7812 */ /* 0x000fe200078cc0ff */
        /* <DEDUP_REMOVED lines=59> */
.L_x_8608:
        /* <DEDUP_REMOVED lines=8> */
.L_x_8606:
[----:B------:R-:W-:Y:S05]  /*79c0*/  BSYNC.RECONVERGENT B1 ;  /* 0x0000000000017941 */ /* 0x000fea0003800200 */
.L_x_8605:
        /* <DEDUP_REMOVED lines=66> */
.L_x_8609:
[--C-:B0123--:R-:W-:Y:S01]  /*7df0*/  FFMA.FTZ R160, R189, UR4, R164.reuse ;  /* 0x00000004bda07c23 */ /* 0x10ffe200080100a4 */
[----:B------:R-:W-:Y:S01]  /*7e00*/  LOP3.LUT P6, RZ, R175, 0xff0000, RZ, 0xc0, !PT ;  /* 0x00ff0000afff7812 */ /* 0x000fe200078cc0ff */
[----:B------:R-:W-:Y:S02]  /*7e10*/  FFMA.FTZ R161, R177, UR4, R164 ;  /* 0x00000004b1a17c23 */ /* 0x000fe400080100a4 */
[----:B------:R-:W-:Y:S02]  /*7e20*/  FADD.FTZ R160, R194, -R160 ;  /* 0x800000a0c2a07221 */ /* 0x000fe40000010000 */
[----:B------:R-:W-:Y:S02]  /*7e30*/  FADD.FTZ R161, R195, -R161 ;  /* 0x800000a1c3a17221 */ /* 0x000fe40000010000 */
[----:B------:R-:W-:Y:S01]  /*7e40*/  FFMA.FTZ R163, R160, UR23, R150 ;  /* 0x00000017a0a37c23 */ /* 0x000fe20008010096 */
[----:B------:R-:W-:Y:S01]  /*7e50*/  FFMA.FTZ R160, R188, UR4, R164 ;  /* 0x00000004bca07c23 */ /* 0x000fe200080100a4 */
[----:B------:R-:W-:-:S02]  /*7e60*/  FFMA.FTZ R161, R161, UR23, R149 ;  /* 0x00000017a1a17c23 */ /* 0x000fc40008010095 */
[----:B------:R-:W-:Y:S01]  /*7e70*/  FMUL.FTZ R163, R163, UR12 ;  /* 0x0000000ca3a37c20 */ /* 0x000fe20008410000 */
[----:B------:R-:W-:Y:S01]  /*7e80*/  FADD.FTZ R160, R193, -R160 ;  /* 0x800000a0c1a07221 */ /* 0x000fe20000010000 */
[----:B------:R-:W-:Y:S02]  /*7e90*/  FMUL.FTZ R161, R161, UR12 ;  /* 0x0000000ca1a17c20 */ /* 0x000fe40008410000 */
[----:B------:R-:W-:Y:S01]  /*7ea0*/  FMUL.FTZ R163, R163, UR22 ;  /* 0x00000016a3a37c20 */ /* 0x000fe20008410000 */
[----:B------:R-:W-:Y:S01]  /*7eb0*/  FFMA.FTZ R160, R160, UR23, R151 ;  /* 0x00000017a0a07c23 */ /* 0x000fe20008010097 */
        /* <DEDUP_REMOVED lines=48> */
.L_x_8610:
[----:B------:R-:W0:Y:S02]  /*81c0*/  @P0 LDC.64 R164, c[0x0][0x478] ;  /* 0x00011e00ffa40b82 */ /* 0x000e240000000a00 */
[----:B0-----:R-:W-:-:S05]  /*81d0*/  @P0 IMAD.WIDE.U32 R164, R2, 0x20, R164 ;  /* 0x0000002002a40825 */ /* 0x001fca00078e00a4 */
[----:B------:R-:W-:Y:S04]  /*81e0*/  @P0 STG.E.128 desc[UR14][R164.64], R152 ;  /* 0x00000098a4000986 */ /* 0x000fe8000c101d0e */
[----:B------:R0:W-:Y:S02]  /*81f0*/  @P0 STG.E.128 desc[UR14][R164.64+0x10], R156 ;  /* 0x0000109ca4000986 */ /* 0x0001e4000c101d0e */
[----:B0-----:R-:W0:Y:S02]  /*8200*/  LDC.64 R164, c[0x0][0x468] ;  /* 0x00011a00ffa47b82 */ /* 0x001e240000000a00 */
[----:B0-----:R-:W-:-:S05]  /*8210*/  IMAD.WIDE.U32 R164, R2, 0x10, R164 ;  /* 0x0000001002a47825 */ /* 0x001fca00078e00a4 */
[----:B------:R4:W-:Y:S02]  /*8220*/  STG.E.128 desc[UR14][R164.64], R160 ;  /* 0x000000a0a4007986 */ /* 0x0009e4000c101d0e */
.L_x_8590:
[----:B------:R-:W-:Y:S05]  /*8230*/  BSYNC.RECONVERGENT B0 ;  /* 0x0000000000007941 */ /* 0x000fea0003800200 */
.L_x_8572:
[----:B------:R-:W-:Y:S02]  /*8240*/  UIADD3 UR7, UPT, UPT, UR7, UR24, URZ ;  /* 0x0000001807077290 */ /* 0x000fe4000fffe0ff */
[----:B------:R-:W-:Y:S02]  /*8250*/  UPLOP3.LUT UP2, UPT, UPT, UPT, UP2, 0x40, 0x4 ;  /* 0x000000000004789c */ /* 0x000fe40003f4e820 */
[----:B------:R-:W-:-:S09]  /*8260*/  UISETP.GE.AND UP1, UPT, UR7, UR25, UPT ;  /* 0x000000190700728c */ /* 0x000fd2000bf26270 */
[----:B------:R-:W-:Y:S05]  /*8270*/  BRA.U !UP1, `(.L_x_8611) ;  /* 0xffffff8509e07547 */ /* 0x000fea000b83ffff */
.L_x_8559:
[----:B------:R-:W1:Y:S08]  /*8280*/  S2UR UR4, SR_CTAID.X ;  /* 0x00000000000479c3 */ /* 0x000e700000002500 */
[----:B------:R-:W2:Y:S08]  /*8290*/  LDC.64 R2, c[0x0][0x440] ;  /* 0x00011000ff027b82 */ /* 0x000eb00000000a00 */
[----:B0-----:R-:W0:Y:S08]  /*82a0*/  LDC.64 R4, c[0x0][0x448] ;  /* 0x00011200ff047b82 */ /* 0x001e300000000a00 */
[----:B------:R-:W3:Y:S01]  /*82b0*/  LDC.64 R6, c[0x0][0x440] ;  /* 0x00011000ff067b82 */ /* 0x000ee20000000a00 */
[----:B-1----:R-:W-:-:S06]  /*82c0*/  UIMAD UR4, UR4, UR6, URZ ;  /* 0x00000006040472a4 */ /* 0x002fcc000f8e02ff */
[----:B------:R-:W-:Y:S01]  /*82d0*/  MOV R19, UR4 ;  /* 0x0000000400137c02 */ /* 0x000fe20008000f00 */
[----:B------:R-:W1:Y:S03]  /*82e0*/  LDC.64 R8, c[0x0][0x448] ;  /* 0x00011200ff087b82 */ /* 0x000e660000000a00 */
[----:B------:R-:W-:-:S05]  /*82f0*/  LEA.HI R19, R19, R252, RZ, 0x1d ;  /* 0x000000fc13137211 */ /* 0x000fca00078fe8ff */
[----:B------:R-:W4:Y:S01]  /*8300*/  LDC.64 R10, c[0x0][0x440] ;  /* 0x00011000ff0a7b82 */ /* 0x000f220000000a00 */
[----:B--2---:R-:W-:-:S04]  /*8310*/  @P5 IMAD.WIDE.U32 R2, R19, 0x20, R2 ;  /* 0x0000002013025825 */ /* 0x004fc800078e0002 */
[C---:B0-----:R-:W-:Y:S01]  /*8320*/  @P5 IMAD.WIDE.U32 R4, R19.reuse, 0x20, R4 ;  /* 0x0000002013045825 */ /* 0x041fe200078e0004 */
        /* <DEDUP_REMOVED lines=39> */
.L_x_8612:
        /* <DEDUP_REMOVED lines=14> */
.L_x_19362:


//--------------------- .text._ZN10layer_norm13ln_bwd_kernelINS_13Kernel_traitsIf13__nv_bfloat16fS2_fjLj5120ELj1ELj1ELj4ELj16ENS_18Kernel_traits_baseILj5120EfS2_fS2_fjLj128EEEEELb1ELb0ELb0ELb1EEEvNS_9BwdParamsE --------------------------
	.section	.text._ZN10layer_norm13ln_bwd_kernelINS_13Kernel_traitsIf13__nv_bfloat16fS2_fjLj5120ELj1ELj1ELj4ELj16ENS_18Kernel_traits_baseILj5120EfS2_fS2_fjLj128EEEEELb1ELb0ELb0ELb1EEEvNS_9BwdParamsE,"ax",@progbits
	.align	128
        .global         _ZN10layer_norm13ln_bwd_kernelINS_13Kernel_traitsIf13__nv_bfloat16fS2_fjLj5120ELj1ELj1ELj4ELj16ENS_18Kernel_traits_baseILj5120EfS2_fS2_fjLj128EEEEELb1ELb0ELb0ELb1EEEvNS_9BwdParamsE
        .type           _ZN10layer_norm13ln_bwd_kernelINS_13Kernel_traitsIf13__nv_bfloat16fS2_fjLj5120ELj1ELj1ELj4ELj16ENS_18Kernel_traits_baseILj5120EfS2_fS2_fjLj128EEEEELb1ELb0ELb0ELb1EEEvNS_9BwdParamsE,@function
        .size           _ZN10layer_norm13ln_bwd_kernelINS_13Kernel_traitsIf13__nv_bfloat16fS2_fjLj5120ELj1ELj1ELj4ELj16ENS_18Kernel_traits_baseILj5120EfS2_fS2_fjLj128EEEEELb1ELb0ELb0ELb1EEEvNS_9BwdParamsE,(.L_x_19363 - _ZN10layer_norm13ln_bwd_kernelINS_13Kernel_traitsIf13__nv_bfloat16fS2_fjLj5120ELj1ELj1ELj4ELj16ENS_18Kernel_traits_baseILj5120EfS2_fS2_fjLj128EEEEELb1ELb0ELb0ELb1EEEvNS_9BwdParamsE)
        .other          _ZN10layer_norm13ln_bwd_kernelINS_13Kernel_traitsIf13__nv_bfloat16fS2_fjLj5120ELj1ELj1ELj4ELj16ENS_18Kernel_traits_baseILj5120EfS2_fS2_fjLj128EEEEELb1ELb0ELb0ELb1EEEvNS_9BwdParamsE,@"STO_CUDA_ENTRY STV_DEFAULT"
_ZN10layer_norm13ln_bwd_kernelINS_13Kernel_traitsIf13__nv_bfloat16fS2_fjLj5120ELj1ELj1ELj4ELj16ENS_18Kernel_traits_baseILj5120EfS2_fS2_fjLj128EEEEELb1ELb0ELb0ELb1EEEvNS_9BwdParamsE:
.text._ZN10layer_norm13ln_bwd_kernelINS_13Kernel_traitsIf13__nv_bfloat16fS2_fjLj5120ELj1ELj1ELj4ELj16ENS_18Kernel_traits_baseILj5120EfS2_fS2_fjLj128EEEEELb1ELb0ELb0ELb1EEEvNS_9BwdParamsE:
        /* <DEDUP_REMOVED lines=51> */
[----:B------:R1:W-:Y:S01]  /*0330*/  STL [R1+0x44], RZ ;  /* 0x000044ff01007387 */ /* 0x0003e20000100800 */
[----:B------:R-:W-:Y:S01]  /*0340*/  HFMA2 R252, -RZ, RZ, 0, 0 ;  /* 0x00000000fffc7431 */ /* 0x000fe200000001ff */
[----:B------:R-:W-:Y:S01]  /*0350*/  PLOP3.LUT P2, PT, PT, PT, PT, 0x8, 0x80 ;  /* 0x000000000080781c */ /* 0x000fe20003f4e170 */
[----:B------:R-:W-:Y:S01]  /*0360*/  HFMA2 R215, -RZ, RZ, 0, 0 ;  /* 0x00000000ffd77431 */ /* 0x000fe200000001ff */
        /* <DEDUP_REMOVED lines=13> */
[----:B------:R-:W-:Y:S02]  /*0440*/  MOV R230, RZ ;  /* 0x000000ff00e67202 */ /* 0x000fe40000000f00 */
[----:B------:R-:W-:Y:S02]  /*0450*/  CS2R R228, SRZ ;  /* 0x0000000000e47805 */ /* 0x000fe4000001ff00 */
[----:B------:R-:W-:Y:S01]  /*0460*/  CS2R R226, SRZ ;  /* 0x0000000000e27805 */ /* 0x000fe2000001ff00 */
[----:B------:R1:W-:Y:S01]  /*0470*/  STL [R1+0x30], RZ ;  /* 0x000030ff01007387 */ /* 0x0003e20000100800 */
[----:B--2---:R-:W-:Y:S01]  /*0480*/  IMAD.WIDE.U32 R2, R0, 0x20, R2 ;  /* 0x0000002000027825 */ /* 0x004fe200078e0002 */
        /* <DEDUP_REMOVED lines=12> */
[----:B------:R-:W-:Y:S02]  /*0550*/  CS2R R4, SRZ ;  /* 0x0000000000047805 */ /* 0x000fe4000001ff00 */
[----:B------:R-:W-:Y:S01]  /*0560*/  CS2R R6, SRZ ;  /* 0x0000000000067805 */ /* 0x000fe2000001ff00 */
[----:B------:R1:W-:Y:S01]  /*0570*/  STL [R1+0x20], RZ ;  /* 0x000020ff01007387 */ /* 0x0003e20000100800 */
[----:B------:R-:W-:Y:S01]  /*0580*/  CS2R R8, SRZ ;  /* 0x0000000000087805 */ /* 0x000fe2000001ff00 */
[----:B------:R-:W2:Y:S02]  /*0590*/  LDCU UR7, c[0x0][0x408] ;  /* 0x00008100ff0777ac */ /* 0x000ea40008000800 */
[----:B------:R1:W-:Y:S01]  /*05a0*/  STL [R1+0x1c], RZ ;  /* 0x00001cff01007387 */ /* 0x0003e20000100800 */
[----:B------:R-:W4:Y:S03]  /*05b0*/  LDCU UR17, c[0x0][0x388] ;  /* 0x00007100ff1177ac */ /* 0x000f260008000800 */
[----:B------:R1:W-:Y:S01]  /*05c0*/  STL [R1+0x18], RZ ;  /* 0x000018ff01007387 */ /* 0x0003e20000100800 */
[----:B------:R-:W0:Y:S03]  /*05d0*/  LDCU.U8 UR16, c[0x0][0x410] ;  /* 0x00008200ff1077ac */ /* 0x000e260008000000 */
[----:B------:R1:W-:Y:S01]  /*05e0*/  STL [R1+0x14], RZ ;  /* 0x000014ff01007387 */ /* 0x0003e20000100800 */
[----:B------:R-:W0:Y:S03]  /*05f0*/  LDCU UR20, c[0x0][0x400] ;  /* 0x00008000ff1477ac */ /* 0x000e260008000800 */
[----:B------:R1:W-:Y:S01]  /*0600*/  STL [R1+0x10], RZ ;  /* 0x000010ff01007387 */ /* 0x0003e20000100800 */
[----:B------:R-:W0:Y:S03]  /*0610*/  LDCU.64 UR22, c[0x0][0x478] ;  /* 0x00008f00ff1677ac */ /* 0x000e260008000a00 */
[----:B------:R1:W-:Y:S01]  /*0620*/  STL [R1+0xc], RZ ;  /* 0x00000cff01007387 */ /* 0x0003e20000100800 */
[----:B------:R-:W1:Y:S03]  /*0630*/  LDCU.128 UR8, c[0x0][0x3c0] ;  /* 0x00007800ff0877ac */ /* 0x000e660008000c00 */
[----:B------:R0:W-:Y:S01]  /*0640*/  STL [R1+0x8], RZ ;  /* 0x000008ff01007387 */ /* 0x0001e20000100800 */
[----:B------:R-:W1:Y:S03]  /*0650*/  LDCU.64 UR18, c[0x0][0x438] ;  /* 0x00008700ff1277ac */ /* 0x000e660008000a00 */
[----:B------:R0:W-:Y:S01]  /*0660*/  STL [R1+0x4], RZ ;  /* 0x000004ff01007387 */ /* 0x0001e20000100800 */
[----:B------:R-:W1:Y:S03]  /*0670*/  LDCU.64 UR24, c[0x0][0x380] ;  /* 0x00007000ff1877ac */ /* 0x000e660008000a00 */
[----:B------:R1:W-:Y:S01]  /*0680*/  STL [R1], RZ ;  /* 0x000000ff01007387 */ /* 0x0003e20000100800 */
[----:B------:R-:W-:Y:S01]  /*0690*/  HFMA2 R20, -RZ, RZ, 0, 0 ;  /* 0x00000000ff147431 */ /* 0x000fe200000001ff */
[----:B---3--:R-:W-:Y:S01]  /*06a0*/  UISETP.NE.U32.AND UP0, UPT, UR4, URZ, UPT ;  /* 0x000000ff0400728c */ /* 0x008fe2000bf05070 */
[----:B------:R-:W-:Y:S01]  /*06b0*/  CS2R R10, SRZ ;  /* 0x00000000000a7805 */ /* 0x000fe2000001ff00 */
[----:B0-----:R-:W5:Y:S01]  /*06c0*/  LDG.E.128 R40, desc[UR14][R2.64] ;  /* 0x0000000e02287981 */ /* 0x001f62000c1e1d00 */
[----:B------:R-:W-:-:S02]  /*06d0*/  CS2R R12, SRZ ;  /* 0x00000000000c7805 */ /* 0x000fc4000001ff00 */
[----:B------:R-:W-:Y:S02]  /*06e0*/  CS2R R14, SRZ ;  /* 0x00000000000e7805 */ /* 0x000fe4000001ff00 */
[----:B------:R-:W-:Y:S01]  /*06f0*/  CS2R R16, SRZ ;  /* 0x0000000000107805 */ /* 0x000fe2000001ff00 */
[----:B------:R-:W5:Y:S01]  /*0700*/  LDG.E.128 R44, desc[UR14][R2.64+0x10] ;  /* 0x0000100e022c7981 */ /* 0x000f62000c1e1d00 */
        /* <DEDUP_REMOVED lines=11> */
.L_x_8636:
[----:B0-----:R-:W0:Y:S01]  /*07c0*/  S2R R165, SR_TID.X ;  /* 0x0000000000a57919 */ /* 0x001e220000002100 */
[----:B------:R-:W-:Y:S01]  /*07d0*/  UIMAD UR4, UR6, UR17, URZ ;  /* 0x00000011060472a4 */ /* 0x000fe2000f8e02ff */
[----:B-1----:R-:W1:Y:S01]  /*07e0*/  LDC.64 R36, c[0x0][0x428] ;  /* 0x00010a00ff247b82 */ /* 0x002e620000000a00 */
[----:B------:R-:W-:Y:S01]  /*07f0*/  UIMAD.WIDE UR12, UR6, 0x4, UR8 ;  /* 0x00000004060c78a5 */ /* 0x000fe2000f8e0208 */
[----:B------:R-:W-:Y:S01]  /*0800*/  STL [R1+0x50], R121 ;  /* 0x0000507901007387 */ /* 0x000fe20000100800 */
[----:B------:R-:W-:-:S05]  /*0810*/  USHF.R.S32.HI UR5, URZ, 0x1f, UR4 ;  /* 0x0000001fff057899 */ /* 0x000fca0008011404 */
[----:B--2---:R-:W2:Y:S01]  /*0820*/  LDC.64 R158, c[0x0][0x3a8] ;  /* 0x0000ea00ff9e7b82 */ /* 0x004ea20000000a00 */
[----:B------:R-:W-:Y:S01]  /*0830*/  ULEA.HI UR5, UR5, UR4, URZ, 0x3 ;  /* 0x0000000405057291 */ /* 0x000fe2000f8f18ff */
[----:B------:R-:W-:Y:S01]  /*0840*/  MOV R22, UR12 ;  /* 0x0000000c00167c02 */ /* 0x000fe20008000f00 */
[----:B------:R-:W3:Y:S01]  /*0850*/  S2R R166, SR_CgaCtaId ;  /* 0x0000000000a67919 */ /* 0x000ee20000008800 */
[----:B------:R-:W-:-:S03]  /*0860*/  MOV R23, UR13 ;  /* 0x0000000d00177c02 */ /* 0x000fc60008000f00 */
[----:B------:R-:W-:Y:S01]  /*0870*/  MOV R21, UR5 ;  /* 0x0000000500157c02 */ /* 0x000fe20008000f00 */
[----:B------:R-:W-:Y:S01]  /*0880*/  UIMAD.WIDE UR4, UR6, 0x4, UR10 ;  /* 0x00000004060478a5 */ /* 0x000fe2000f8e020a */
[----:B------:R4:W3:Y:S01]  /*0890*/  LDG.E R0, desc[UR14][R22.64] ;  /* 0x0000000e16007981 */ /* 0x0008e2000c1e1900 */
[----:B------:R-:W-:Y:S02]  /*08a0*/  MOV R157, 0x400 ;  /* 0x00000400009d7802 */ /* 0x000fe40000000f00 */
[----:B------:R-:W-:Y:S01]  /*08b0*/  ISETP.NE.AND P3, PT, RZ, UR16, PT ;  /* 0x00000010ff007c0c */ /* 0x000fe2000bf65270 */
[----:B------:R3:W-:Y:S01]  /*08c0*/  STL [R1+0x4c], R120 ;  /* 0x00004c7801007387 */ /* 0x0007e20000100800 */
[----:B----4-:R-:W-:Y:S02]  /*08d0*/  MOV R23, UR5 ;  /* 0x0000000500177c02 */ /* 0x010fe40008000f00 */
[----:B------:R-:W-:Y:S02]  /*08e0*/  MOV R22, UR4 ;  /* 0x0000000400167c02 */ /* 0x000fe40008000f00 */
[----:B0-----:R-:W-:-:S03]  /*08f0*/  LEA.HI.SX32 R21, R21, R165, 0x1d ;  /* 0x000000a515157211 */ /* 0x001fc600078feaff */
[----:B------:R-:W4:Y:S02]  /*0900*/  LDG.E R23, desc[UR14][R22.64] ;  /* 0x0000000e16177981 */ /* 0x000f24000c1e1900 */
[----:B-1----:R-:W-:-:S04]  /*0910*/  IMAD.WIDE.U32 R172, R21, 0x10, R36 ;  /* 0x0000001015ac7825 */ /* 0x002fc800078e0024 */
[C---:B--2---:R-:W-:Y:S02]  /*0920*/  IMAD.WIDE.U32 R176, R21.reuse, 0x20, R158 ;  /* 0x0000002015b07825 */ /* 0x044fe400078e009e */
[----:B------:R-:W2:Y:S04]  /*0930*/  LDG.E.128 R172, desc[UR14][R172.64] ;  /* 0x0000000eacac7981 */ /* 0x000ea8000c1e1d00 */
[----:B------:R-:W2:Y:S01]  /*0940*/  LDG.E.128 R128, desc[UR14][R176.64] ;  /* 0x0000000eb0807981 */ /* 0x000ea2000c1e1d00 */
[----:B---3--:R-:W-:Y:S02]  /*0950*/  LEA R190, R166, R157, 0x18 ;  /* 0x0000009da6be7211 */ /* 0x008fe400078ec0ff */
[C---:B------:R-:W-:Y:S02]  /*0960*/  IADD3 R164, PT, PT, R21.reuse, 0x100, RZ ;  /* 0x0000010015a47810 */ /* 0x040fe40007ffe0ff */
[----:B------:R-:W-:-:S03]  /*0970*/  IADD3 R168, PT, PT, R21, 0x80, RZ ;  /* 0x0000008015a87810 */ /* 0x000fc60007ffe0ff */
[----:B------:R-:W-:Y:S01]  /*0980*/  IMAD.WIDE.U32 R136, R164, 0x10, R36 ;  /* 0x00000010a4887825 */ /* 0x000fe200078e0024 */
[----:B------:R-:W-:Y:S01]  /*0990*/  IADD3 R156, PT, PT, R21, 0x180, RZ ;  /* 0x00000180159c7810 */ /* 0x000fe20007ffe0ff */
[----:B------:R-:W3:Y:S02]  /*09a0*/  LDG.E.128 R176, desc[UR14][R176.64+0x10] ;  /* 0x0000100eb0b07981 */ /* 0x000ee4000c1e1d00 */
[--C-:B------:R-:W-:Y:S02]  /*09b0*/  IMAD.WIDE.U32 R32, R168, 0x20, R158.reuse ;  /* 0x00000020a8207825 */ /* 0x100fe400078e009e */
[----:B------:R-:W3:Y:S02]  /*09c0*/  LDG.E.128 R136, desc[UR14][R136.64] ;  /* 0x0000000e88887981 */ /* 0x000ee4000c1e1d00 */
[----:B------:R-:W-:Y:S02]  /*09d0*/  IMAD.WIDE.U32 R140, R164, 0x20, R158 ;  /* 0x00000020a48c7825 */ /* 0x000fe400078e009e */
[----:B------:R-:W3:Y:S02]  /*09e0*/  LDG.E.128 R24, desc[UR14][R32.64] ;  /* 0x0000000e20187981 */ /* 0x000ee4000c1e1d00 */
[----:B------:R-:W-:-:S02]  /*09f0*/  IMAD.WIDE.U32 R28, R168, 0x10, R36 ;  /* 0x00000010a81c7825 */ /* 0x000fc400078e0024 */
[----:B------:R-:W3:Y:S02]  /*0a00*/  LDG.E.128 R132, desc[UR14][R140.64] ;  /* 0x0000000e8c847981 */ /* 0x000ee4000c1e1d00 */
[----:B------:R-:W-:Y:S02]  /*0a10*/  IMAD.WIDE.U32 R148, R156, 0x10, R36 ;  /* 0x000000109c947825 */ /* 0x000fe400078e0024 */
[----:B------:R-:W3:Y:S04]  /*0a20*/  LDG.E.128 R28, desc[UR14][R28.64] ;  /* 0x0000000e1c1c7981 */ /* 0x000ee8000c1e1d00 */
[----:B------:R-:W3:Y:S04]  /*0a30*/  LDG.E.128 R32, desc[UR14][R32.64+0x10] ;  /* 0x0000100e20207981 */ /* 0x000ee8000c1e1d00 */
[----:B------:R-:W3:Y:S01]  /*0a40*/  LDG.E.128 R148, desc[UR14][R148.64] ;  /* 0x0000000e94947981 */ /* 0x000ee2000c1e1d00 */
[----:B------:R-:W-:-:S02]  /*0a50*/  FSEL R157, R0, RZ, !P3 ;  /* 0x000000ff009d7208 */ /* 0x000fc40005800000 */
[----:B----4-:R-:W-:Y:S02]  /*0a60*/  R2UR UR12, R23 ;  /* 0x00000000170c72ca */ /* 0x010fe400000e0000 */
[----:B--2---:R-:W-:Y:S02]  /*0a70*/  PRMT R169, R173, 0x7632, R169 ;  /* 0x00007632ada97816 */ /* 0x004fe400000000a9 */
[----:B------:R-:W-:Y:S02]  /*0a80*/  LOP3.LUT P1, RZ, R165, 0x1f, RZ, 0xc0, !PT ;  /* 0x0000001fa5ff7812 */ /* 0x000fe4000782c0ff */
[----:B------:R-:W-:Y:S01]  /*0a90*/  IADD3 R22, PT, PT, R21, 0x200, RZ ;  /* 0x0000020015167810 */ /* 0x000fe20007ffe0ff */
[----:B------:R-:W-:Y:S01]  /*0aa0*/  IMAD.WIDE.U32 R152, R156, 0x20, R158 ;  /* 0x000000209c987825 */ /* 0x000fe200078e009e */
[----:B------:R-:W-:Y:S01]  /*0ab0*/  R2UR UR4, R157 ;  /* 0x000000009d0472ca */ /* 0x000fe200000e0000 */
[----:B------:R-:W2:Y:S01]  /*0ac0*/  LDG.E.128 R140, desc[UR14][R140.64+0x10] ;  /* 0x0000100e8c8c7981 */ /* 0x000ea2000c1e1d00 */
[----:B------:R-:W-:Y:S01]  /*0ad0*/  SHF.L.U32 R169, R169, 0x10, RZ ;  /* 0x00000010a9a97819 */ /* 0x000fe200000006ff */
[----:B------:R-:W-:-:S02]  /*0ae0*/  IMAD.WIDE.U32 R36, R22, 0x10, R36 ;  /* 0x0000001016247825 */ /* 0x000fc400078e0024 */
[----:B------:R-:W4:Y:S08]  /*0af0*/  LDG.E.128 R144, desc[UR14][R152.64] ;  /* 0x0000000e98907981 */ /* 0x000f30000c1e1d00 */
[----:B------:R-:W-:Y:S01]  /*0b00*/  FADD.FTZ R201, R131, -UR4 ;  /* 0x8000000483c97e21 */ /* 0x000fe20008010000 */
[----:B------:R-:W-:Y:S01]  /*0b10*/  FADD.FTZ R233, R169, R233 ;  /* 0x000000e9a9e97221 */ /* 0x000fe20000010000 */
[----:B-----5:R-:W-:Y:S01]  /*0b20*/  FMUL.FTZ R192, R43, R169 ;  /* 0x000000a92bc07220 */ /* 0x020fe20000410000 */
[----:B---3--:R-:W-:Y:S01]  /*0b30*/  SHF.L.U32 R23, R139, 0x10, RZ ;  /* 0x000000108b177819 */ /* 0x008fe200000006ff */
[----:B------:R-:W-:Y:S01]  /*0b40*/  FMUL.FTZ R201, R201, UR12 ;  /* 0x0000000cc9c97c20 */ /* 0x000fe20008410000 */
[----:B------:R-:W-:Y:S01]  /*0b50*/  @!P1 SHF.R.U32.HI R157, RZ, 0x2, R165 ;  /* 0x00000002ff9d9819 */ /* 0x000fe200000116a5 */
[----:B------:R-:W-:Y:S01]  /*0b60*/  FADD.FTZ R179, R179, -UR4 ;  /* 0x80000004b3b37e21 */ /* 0x000fe20008010000 */
[----:B------:R-:W-:-:S04]  /*0b70*/  IMAD.WIDE.U32 R158, R22, 0x20, R158 ;  /* 0x00000020169e7825 */ /* 0x000fc800078e009e */
[----:B------:R-:W-:Y:S01]  /*0b80*/  FFMA.FTZ R17, R201, R169, R17 ;  /* 0x000000a9c9117223 */ /* 0x000fe20000010011 */
[----:B------:R-:W-:Y:S01]  /*0b90*/  FADD.FTZ R134, R134, -UR4 ;  /* 0x8000000486867e21 */ /* 0x000fe20008010000 */
[----:B------:R-:W3:Y:S01]  /*0ba0*/  LDL.LU R169, [R1+0x4] ;  /* 0x0000040001a97983 */ /* 0x000ee20000300800 */
[----:B------:R-:W-:Y:S01]  /*0bb0*/  FADD.FTZ R194, R177, -UR4 ;  /* 0x80000004b1c27e21 */ /* 0x000fe20008010000 */
[----:B------:R-:W-:Y:S02]  /*0bc0*/  PRMT R184, R28, 0x7632, R184 ;  /* 0x000076321cb87816 */ /* 0x000fe400000000b8 */
[----:B------:R-:W4:Y:S01]  /*0bd0*/  LDG.E.128 R36, desc[UR14][R36.64] ;  /* 0x0000000e24247981 */ /* 0x000f22000c1e1d00 */
[----:B------:R-:W-:Y:S01]  /*0be0*/  FADD.FTZ R165, R32, -UR4 ;  /* 0x8000000420a57e21 */ /* 0x000fe20008010000 */
[----:B------:R-:W-:Y:S01]  /*0bf0*/  FMUL.FTZ R193, R179, UR12 ;  /* 0x0000000cb3c17c20 */ /* 0x000fe20008410000 */
[----:B------:R-:W-:Y:S01]  /*0c00*/  SHF.L.U32 R177, R28, 0x10, RZ ;  /* 0x000000101cb17819 */ /* 0x000fe200000006ff */
[----:B------:R-:W4:Y:S01]  /*0c10*/  LDG.E.128 R160, desc[UR14][R158.64] ;  /* 0x0000000e9ea07981 */ /* 0x000f22000c1e1d00 */
[----:B------:R-:W-:Y:S01]  /*0c20*/  FMUL.FTZ R179, R165, UR12 ;  /* 0x0000000ca5b37c20 */ /* 0x000fe20008410000 */
[----:B------:R-:W-:-:S02]  /*0c30*/  PRMT R205, R149, 0x7632, R205 ;  /* 0x0000763295cd7816 */ /* 0x000fc400000000cd */
[----:B------:R-:W-:Y:S01]  /*0c40*/  SHF.L.U32 R28, R149, 0x10, RZ ;  /* 0x00000010951c7819 */ /* 0x000fe200000006ff */
[----:B------:R-:W4:Y:S01]  /*0c50*/  LDL.LU R165, [R1+0xc] ;  /* 0x00000c0001a57983 */ /* 0x000f220000300800 */
[----:B------:R-:W-:Y:S01]  /*0c60*/  FMUL.FTZ R149, R134, UR12 ;  /* 0x0000000c86957c20 */ /* 0x000fe20008410000 */
[----:B------:R-:W-:Y:S02]  /*0c70*/  PLOP3.LUT P0, PT, PT, PT, PT, 0x80, 0x8 ;  /* 0x000000000008781c */ /* 0x000fe40003f0f070 */
[----:B------:R-:W-:Y:S02]  /*0c80*/  @!P1 PLOP3.LUT P0, PT, P2, PT, PT, 0x80, 0x8 ;  /* 0x000000000008981c */ /* 0x000fe4000170f070 */
[----:B------:R-:W-:Y:S01]  /*0c90*/  IADD3 R206, PT, PT, R190, 0x5020, RZ ;  /* 0x00005020bece7810 */ /* 0x000fe20007ffe0ff */
[----:B------:R-:W-:Y:S01]  /*0ca0*/  FADD.FTZ R203, R129, -UR4 ;  /* 0x8000000481cb7e21 */ /* 0x000fe20008010000 */
[----:B------:R-:W-:Y:S01]  /*0cb0*/  FADD.FTZ R202, R130, -UR4 ;  /* 0x8000000482ca7e21 */ /* 0x000fe20008010000 */
[----:B------:R-:W-:Y:S01]  /*0cc0*/  FADD.FTZ R198, R178, -UR4 ;  /* 0x80000004b2c67e21 */ /* 0x000fe20008010000 */
[----:B------:R-:W-:-:S02]  /*0cd0*/  PRMT R189, R172, 0x7632, R189 ;  /* 0x00007632acbd7816 */ /* 0x000fc400000000bd */
[----:B------:R-:W-:Y:S02]  /*0ce0*/  PRMT R188, R175, 0x7632, R188 ;  /* 0x00007632afbc7816 */ /* 0x000fe400000000bc */
[----:B------:R-:W-:Y:S02]  /*0cf0*/  PRMT R187, R136, 0x7632, R187 ;  /* 0x0000763288bb7816 */ /* 0x000fe400000000bb */
[----:B------:R-:W-:Y:S01]  /*0d00*/  PRMT R238, R139, 0x7632, R238 ;  /* 0x000076328bee7816 */ /* 0x000fe200000000ee */
[----:B------:R-:W-:Y:S01]  /*0d10*/  FADD.FTZ R135, R135, -UR4 ;  /* 0x8000000487877e21 */ /* 0x000fe20008010000 */
[----:B------:R-:W-:Y:S01]  /*0d20*/  PRMT R185, R148, 0x7632, R185 ;  /* 0x0000763294b97816 */ /* 0x000fe200000000b9 */
[----:B------:R-:W4:Y:S01]  /*0d30*/  LDG.E.128 R152, desc[UR14][R152.64+0x10] ;  /* 0x0000100e98987981 */ /* 0x000f22000c1e1d00 */
[----:B---3--:R-:W-:-:S05]  /*0d40*/  FADD.FTZ R169, R23, R169 ;  /* 0x000000a917a97221 */ /* 0x008fca0000010000 */
[----:B------:R-:W-:Y:S04]  /*0d50*/  STL [R1+0x4], R169 ;  /* 0x000004a901007387 */ /* 0x000fe80000100800 */
[----:B------:R-:W3:Y:S01]  /*0d60*/  LDL.LU R134, [R1+0x14] ;  /* 0x0000140001867983 */ /* 0x000ee20000300800 */
[----:B------:R-:W-:Y:S02]  /*0d70*/  @!P1 MOV R0, R206 ;  /* 0x000000ce00009202 */ /* 0x000fe40000000f00 */
[----:B------:R-:W-:Y:S02]  /*0d80*/  @!P0 IADD3 R0, PT, PT, R190, 0x5000, RZ ;  /* 0x00005000be008810 */ /* 0x000fe40007ffe0ff */
[----:B------:R-:W-:-:S04]  /*0d90*/  @!P1 LOP3.LUT R157, R157, 0x18, RZ, 0xc0, !PT ;  /* 0x000000189d9d9812 */ /* 0x000fc800078ec0ff */
[----:B------:R-:W-:Y:S01]  /*0da0*/  @!P1 IADD3 R157, PT, PT, R157, R0, RZ ;  /* 0x000000009d9d9210 */ /* 0x000fe20007ffe0ff */
[----:B------:R-:W-:Y:S02]  /*0db0*/  FADD.FTZ R0, R128, -UR4 ;  /* 0x8000000480007e21 */ /* 0x000fe40008010000 */
[----:B------:R0:W3:Y:S01]  /*0dc0*/  LDG.E.128 R128, desc[UR14][R158.64+0x10] ;  /* 0x0000100e9e807981 */ /* 0x0000e2000c1e1d00 */
[----:B------:R-:W-:Y:S01]  /*0dd0*/  SHF.L.U32 R172, R172, 0x10, RZ ;  /* 0x00000010acac7819 */ /* 0x000fe200000006ff */
[----:B--2---:R-:W-:Y:S01]  /*0de0*/  FADD.FTZ R167, R140, -UR4 ;  /* 0x800000048ca77e21 */ /* 0x004fe20008010000 */
[----:B------:R-:W-:Y:S01]  /*0df0*/  SHF.L.U32 R175, R175, 0x10, RZ ;  /* 0x00000010afaf7819 */ /* 0x000fe200000006ff */
[----:B------:R-:W-:Y:S01]  /*0e00*/  FMUL.FTZ R0, R0, UR12 ;  /* 0x0000000c00007c20 */ /* 0x000fe20008410000 */
[----:B----4-:R-:W-:Y:S01]  /*0e10*/  FADD.FTZ R140, R147, -UR4 ;  /* 0x80000004938c7e21 */ /* 0x010fe20008010000 */
[----:B------:R-:W-:Y:S01]  /*0e20*/  FMUL.FTZ R198, R198, UR12 ;  /* 0x0000000cc6c67c20 */ /* 0x000fe20008410000 */
[----:B0-----:R-:W-:Y:S01]  /*0e30*/  SHF.L.U32 R159, R148, 0x10, RZ ;  /* 0x00000010949f7819 */ /* 0x001fe200000006ff */
[----:B------:R-:W-:Y:S01]  /*0e40*/  FADD.FTZ R158, R25, -UR4 ;  /* 0x80000004199e7e21 */ /* 0x000fe20008010000 */
[----:B------:R-:W-:Y:S01]  /*0e50*/  SHF.L.U32 R25, R136, 0x10, RZ ;  /* 0x0000001088197819 */ /* 0x000fe200000006ff */
[----:B------:R-:W-:Y:S01]  /*0e60*/  FADD.FTZ R136, R160, -UR4 ;  /* 0x80000004a0887e21 */ /* 0x000fe20008010000 */
[----:B------:R-:W-:Y:S01]  /*0e70*/  FADD.FTZ R139, R161, -UR4 ;  /* 0x80000004a18b7e21 */ /* 0x000fe20008010000 */
[----:B------:R-:W-:Y:S01]  /*0e80*/  PRMT R147, R37, 0x7632, R147 ;  /* 0x0000763225937816 */ /* 0x000fe20000000093 */
[----:B------:R-:W-:Y:S01]  /*0e90*/  FADD.FTZ R165, R159, R165 ;  /* 0x000000a59fa57221 */ /* 0x000fe20000010000 */
[----:B------:R-:W-:Y:S01]  /*0ea0*/  FADD.FTZ R32, R132, -UR4 ;  /* 0x8000000484207e21 */ /* 0x000fe20008010000 */
[----:B------:R-:W-:Y:S01]  /*0eb0*/  PRMT R160, R36, 0x7632, R160 ;  /* 0x0000763224a07816 */ /* 0x000fe200000000a0 */
[----:B------:R-:W-:Y:S01]  /*0ec0*/  FADD.FTZ R229, R172, R229 ;  /* 0x000000e5ace57221 */ /* 0x000fe20000010000 */
[----:B------:R-:W-:Y:S01]  /*0ed0*/  SHF.L.U32 R161, R36, 0x10, RZ ;  /* 0x0000001024a17819 */ /* 0x000fe200000006ff */
[-C--:B------:R-:W-:Y:S01]  /*0ee0*/  FFMA.FTZ R20, R0, R172.reuse, R20 ;  /* 0x000000ac00147223 */ /* 0x080fe20000010014 */
[----:B------:R-:W-:Y:S01]  /*0ef0*/  FMUL.FTZ R195, R40, R172 ;  /* 0x000000ac28c37220 */ /* 0x000fe20000410000 */
[----:B------:R-:W-:Y:S01]  /*0f00*/  SHF.L.U32 R36, R184, 0x10, RZ ;  /* 0x00000010b8247819 */ /* 0x000fe200000006ff */
[----:B------:R-:W-:Y:S01]  /*0f10*/  FADD.FTZ R236, R175, R236 ;  /* 0x000000ecafec7221 */ /* 0x000fe20000010000 */
[-C--:B------:R-:W-:Y:S01]  /*0f20*/  FFMA.FTZ R14, R198, R175.reuse, R14 ;  /* 0x000000afc60e7223 */ /* 0x080fe2000001000e */
[----:B------:R-:W-:Y:S01]  /*0f30*/  FMUL.FTZ R196, R46, R175 ;  /* 0x000000af2ec47220 */ /* 0x000fe20000410000 */
[----:B------:R-:W-:Y:S01]  /*0f40*/  FMUL.FTZ R172, R158, UR12 ;  /* 0x0000000c9eac7c20 */ /* 0x000fe20008410000 */
[C---:B------:R-:W-:Y:S01]  /*0f50*/  PRMT R231, R31.reuse, 0x7632, R231 ;  /* 0x000076321fe77816 */ /* 0x040fe200000000e7 */
[----:B------:R-:W-:Y:S01]  /*0f60*/  STL [R1+0xc], R165 ;  /* 0x00000ca501007387 */ /* 0x000fe20000100800 */
[----:B------:R-:W-:-:S02]  /*0f70*/  SHF.L.U32 R182, R31, 0x10, RZ ;  /* 0x000000101fb67819 */ /* 0x000fc400000006ff */
[----:B------:R-:W-:Y:S01]  /*0f80*/  MOV R175, R147 ;  /* 0x0000009300af7202 */ /* 0x000fe20000000f00 */
[----:B------:R-:W-:Y:S01]  /*0f90*/  FMUL.FTZ R147, R32, UR12 ;  /* 0x0000000c20937c20 */ /* 0x000fe20008410000 */
[C---:B------:R-:W-:Y:S02]  /*0fa0*/  PRMT R239, R150.reuse, 0x7632, R239 ;  /* 0x0000763296ef7816 */ /* 0x040fe400000000ef */
[----:B------:R-:W-:Y:S01]  /*0fb0*/  SHF.L.U32 R31, R150, 0x10, RZ ;  /* 0x00000010961f7819 */ /* 0x000fe200000006ff */
[----:B------:R-:W-:Y:S01]  /*0fc0*/  FMUL.FTZ R150, R135, UR12 ;  /* 0x0000000c87967c20 */ /* 0x000fe20008410000 */
[----:B------:R-:W-:Y:S01]  /*0fd0*/  SHF.L.U32 R32, R185, 0x10, RZ ;  /* 0x00000010b9207819 */ /* 0x000fe200000006ff */
[-C--:B------:R-:W-:Y:S01]  /*0fe0*/  FFMA.FTZ R11, R172, R36.reuse, R11 ;  /* 0x00000024ac0b7223 */ /* 0x080fe2000001000b */
[----:B------:R-:W-:Y:S01]  /*0ff0*/  FADD.FTZ R241, R36, R241 ;  /* 0x000000f124f17221 */ /* 0x000fe20000010000 */
[----:B------:R-:W-:Y:S01]  /*1000*/  FMUL.FTZ R185, R49, R36 ;  /* 0x0000002431b97220 */ /* 0x000fe20000410000 */
[----:B------:R-:W-:Y:S01]  /*1010*/  SHF.L.U32 R189, R189, 0x10, RZ ;  /* 0x00000010bdbd7819 */ /* 0x000fe200000006ff */
[----:B------:R-:W-:Y:S01]  /*1020*/  FMUL.FTZ R203, R203, UR12 ;  /* 0x0000000ccbcb7c20 */ /* 0x000fe20008410000 */
[----:B------:R-:W-:Y:S01]  /*1030*/  PRMT R120, R151, 0x7632, R120 ;  /* 0x0000763297787816 */ /* 0x000fe20000000078 */
[----:B------:R-:W-:Y:S01]  /*1040*/  FADD.FTZ R248, R25, R248 ;  /* 0x000000f819f87221 */ /* 0x000fe20000010000 */
[----:B------:R-:W-:Y:S01]  /*1050*/  SHF.L.U32 R121, R151, 0x10, RZ ;  /* 0x0000001097797819 */ /* 0x000fe200000006ff */
[----:B------:R-:W-:Y:S01]  /*1060*/  FFMA.FTZ R19, R203, R189, R19 ;  /* 0x000000bdcb137223 */ /* 0x000fe20000010013 */
[----:B------:R-:W-:Y:S01]  /*1070*/  SHF.L.U32 R173, R173, 0x10, RZ ;  /* 0x00000010adad7819 */ /* 0x000fe200000006ff */
[----:B------:R-:W-:Y:S01]  /*1080*/  FADD.FTZ R230, R189, R230 ;  /* 0x000000e6bde67221 */ /* 0x000fe20000010000 */
[----:B---3--:R-:W-:-:S05]  /*1090*/  FADD.FTZ R134, R28, R134 ;  /* 0x000000861c867221 */ /* 0x008fca0000010000 */
[----:B------:R0:W-:Y:S04]  /*10a0*/  STL [R1+0x14], R134 ;  /* 0x0000148601007387 */ /* 0x0001e80000100800 */
[----:B------:R-:W2:Y:S04]  /*10b0*/  LDL.LU R135, [R1+0x1c] ;  /* 0x00001c0001877983 */ /* 0x000ea80000300800 */
[----:B------:R-:W3:Y:S01]  /*10c0*/  LDL.LU R36, [R1] ;  /* 0x0000000001247983 */ /* 0x000ee20000300800 */
[-C--:B------:R-:W-:Y:S01]  /*10d0*/  FFMA.FTZ R4, R147, R25.reuse, R4 ;  /* 0x0000001993047223 */ /* 0x080fe20000010004 */
[----:B------:R-:W-:Y:S01]  /*10e0*/  FMUL.FTZ R151, R56, R25 ;  /* 0x0000001938977220 */ /* 0x000fe20000410000 */
[----:B------:R-:W-:Y:S01]  /*10f0*/  FMUL.FTZ R189, R41, R189 ;  /* 0x000000bd29bd7220 */ /* 0x000fe20000410000 */
[----:B------:R-:W-:Y:S01]  /*1100*/  FADD.FTZ R25, RZ, R195 ;  /* 0x000000c3ff197221 */ /* 0x000fe20000010000 */
[-C--:B------:R-:W-:Y:S01]  /*1110*/  FMUL.FTZ R200, R42, R173.reuse ;  /* 0x000000ad2ac87220 */ /* 0x080fe20000410000 */
[----:B------:R-:W-:Y:S01]  /*1120*/  PRMT R170, R174, 0x7632, R170 ;  /* 0x00007632aeaa7816 */ /* 0x000fe200000000aa */
[----:B------:R-:W-:Y:S01]  /*1130*/  FMUL.FTZ R202, R202, UR12 ;  /* 0x0000000ccaca7c20 */ /* 0x000fe20008410000 */
[----:B------:R-:W-:Y:S01]  /*1140*/  FADD.FTZ R25, R189, R25 ;  /* 0x00000019bd197221 */ /* 0x000fe20000010000 */
[----:B------:R-:W-:Y:S01]  /*1150*/  SHF.L.U32 R174, R174, 0x10, RZ ;  /* 0x00000010aeae7819 */ /* 0x000fe200000006ff */
[----:B------:R-:W-:Y:S01]  /*1160*/  FADD.FTZ R26, R26, -UR4 ;  /* 0x800000041a1a7e21 */ /* 0x000fe20008010000 */
[----:B------:R-:W-:Y:S01]  /*1170*/  FADD.FTZ R176, R176, -UR4 ;  /* 0x80000004b0b07e21 */ /* 0x000fe20008010000 */
[----:B------:R-:W-:Y:S01]  /*1180*/  FADD.FTZ R25, R200, R25 ;  /* 0x00000019c8197221 */ /* 0x000fe20000010000 */
[----:B------:R-:W-:Y:S01]  /*1190*/  FADD.FTZ R232, R173, R232 ;  /* 0x000000e8ade87221 */ /* 0x000fe20000010000 */
[----:B------:R-:W-:Y:S01]  /*11a0*/  FFMA.FTZ R18, R202, R173, R18 ;  /* 0x000000adca127223 */ /* 0x000fe20000010012 */
[----:B------:R-:W-:Y:S01]  /*11b0*/  FADD.FTZ R27, R27, -UR4 ;  /* 0x800000041b1b7e21 */ /* 0x000fe20008010000 */
[----:B------:R-:W-:Y:S01]  /*11c0*/  SHF.L.U32 R170, R170, 0x10, RZ ;  /* 0x00000010aaaa7819 */ /* 0x000fe200000006ff */
[----:B------:R-:W-:Y:S01]  /*11d0*/  FMUL.FTZ R173, R26, UR12 ;  /* 0x0000000c1aad7c20 */ /* 0x000fe20008410000 */
[----:B------:R-:W-:Y:S01]  /*11e0*/  FMUL.FTZ R197, R44, R174 ;  /* 0x000000ae2cc57220 */ /* 0x000fe20000410000 */
[----:B------:R-:W-:Y:S01]  /*11f0*/  FADD.FTZ R26, R192, R25 ;  /* 0x00000019c01a7221 */ /* 0x000fe20000010000 */
[----:B------:R-:W-:Y:S01]  /*1200*/  FMUL.FTZ R199, R176, UR12 ;  /* 0x0000000cb0c77c20 */ /* 0x000fe20008410000 */
[----:B------:R-:W-:Y:S01]  /*1210*/  FMUL.FTZ R176, R27, UR12 ;  /* 0x0000000c1bb07c20 */ /* 0x000fe20008410000 */
[----:B------:R-:W-:Y:S01]  /*1220*/  FMUL.FTZ R191, R45, R170 ;  /* 0x000000aa2dbf7220 */ /* 0x000fe20000410000 */
[----:B------:R-:W-:Y:S01]  /*1230*/  FADD.FTZ R27, R197, R26 ;  /* 0x0000001ac51b7221 */ /* 0x000fe20000010000 */
[----:B------:R-:W-:Y:S01]  /*1240*/  FADD.FTZ R180, R34, -UR4 ;  /* 0x8000000422b47e21 */ /* 0x000fe20008010000 */
[----:B------:R-:W-:Y:S01]  /*1250*/  FADD.FTZ R171, R24, -UR4 ;  /* 0x8000000418ab7e21 */ /* 0x000fe20008010000 */
[----:B------:R-:W-:Y:S01]  /*1260*/  FADD.FTZ R35, R35, -UR4 ;  /* 0x8000000423237e21 */ /* 0x000fe20008010000 */
[----:B------:R-:W-:Y:S01]  /*1270*/  FADD.FTZ R34, R133, -UR4 ;  /* 0x8000000485227e21 */ /* 0x000fe20008010000 */
[----:B------:R-:W-:Y:S01]  /*1280*/  SHF.L.U32 R188, R188, 0x10, RZ ;  /* 0x00000010bcbc7819 */ /* 0x000fe200000006ff */
[----:B------:R-:W-:Y:S01]  /*1290*/  FADD.FTZ R27, R191, R27 ;  /* 0x0000001bbf1b7221 */ /* 0x000fe20000010000 */
[----:B------:R-:W-:Y:S01]  /*12a0*/  FADD.FTZ R234, R174, R234 ;  /* 0x000000eaaeea7221 */ /* 0x000fe20000010000 */
[----:B------:R-:W-:Y:S01]  /*12b0*/  FFMA.FTZ R16, R199, R174, R16 ;  /* 0x000000aec7107223 */ /* 0x000fe20000010010 */
[----:B------:R-:W-:Y:S01]  /*12c0*/  MOV R174, R190 ;  /* 0x000000be00ae7202 */ /* 0x000fe20000000f00 */
[----:B------:R-:W-:Y:S01]  /*12d0*/  FMUL.FTZ R171, R171, UR12 ;  /* 0x0000000cabab7c20 */ /* 0x000fe20008410000 */
[----:B------:R-:W-:Y:S01]  /*12e0*/  FMUL.FTZ R184, R35, UR12 ;  /* 0x0000000c23b87c20 */ /* 0x000fe20008410000 */
[----:B------:R-:W-:Y:S01]  /*12f0*/  FMUL.FTZ R148, R34, UR12 ;  /* 0x0000000c22947c20 */ /* 0x000fe20008410000 */
[----:B------:R-:W-:Y:S01]  /*1300*/  FMUL.FTZ R190, R47, R188 ;  /* 0x000000bc2fbe7220 */ /* 0x000fe20000410000 */
[----:B------:R-:W-:Y:S01]  /*1310*/  FFMA.FTZ R34, R0, R195, RZ ;  /* 0x000000c300227223 */ /* 0x000fe200000100ff */
[----:B------:R-:W-:Y:S01]  /*1320*/  FADD.FTZ R35, R196, R27 ;  /* 0x0000001bc4237221 */ /* 0x000fe20000010000 */
[----:B------:R-:W-:Y:S01]  /*1330*/  FADD.FTZ R240, R177, R240 ;  /* 0x000000f0b1f07221 */ /* 0x000fe20000010000 */
[-C--:B------:R-:W-:Y:S01]  /*1340*/  FFMA.FTZ R12, R171, R177.reuse, R12 ;  /* 0x000000b1ab0c7223 */ /* 0x080fe2000001000c */
[----:B------:R-:W-:Y:S01]  /*1350*/  FMUL.FTZ R177, R48, R177 ;  /* 0x000000b130b17220 */ /* 0x000fe20000410000 */
[----:B------:R-:W-:Y:S01]  /*1360*/  FFMA.FTZ R34, R203, R189, R34 ;  /* 0x000000bdcb227223 */ /* 0x000fe20000010022 */
[----:B------:R-:W-:Y:S01]  /*1370*/  FADD.FTZ R35, R190, R35 ;  /* 0x00000023be237221 */ /* 0x000fe20000010000 */
[----:B------:R-:W-:Y:S01]  /*1380*/  SHF.L.U32 R178, R29, 0x10, RZ ;  /* 0x000000101db27819 */ /* 0x000fe200000006ff */
[----:B------:R-:W-:Y:S01]  /*1390*/  FADD.FTZ R24, R141, -UR4 ;  /* 0x800000048d187e21 */ /* 0x000fe20008010000 */
[----:B------:R-:W-:Y:S01]  /*13a0*/  PRMT R181, R29, 0x7632, R181 ;  /* 0x000076321db57816 */ /* 0x000fe200000000b5 */
[----:B------:R-:W-:Y:S01]  /*13b0*/  FADD.FTZ R141, R162, -UR4 ;  /* 0x80000004a28d7e21 */ /* 0x000fe20008010000 */
[----:B------:R-:W-:Y:S01]  /*13c0*/  PRMT R204, R30, 0x7632, R204 ;  /* 0x000076321ecc7816 */ /* 0x000fe200000000cc */
[----:B------:R-:W-:Y:S01]  /*13d0*/  FFMA.FTZ R34, R202, R200, R34 ;  /* 0x000000c8ca227223 */ /* 0x000fe20000010022 */
[----:B------:R-:W-:Y:S01]  /*13e0*/  FADD.FTZ R35, R177, R35 ;  /* 0x00000023b1237221 */ /* 0x000fe20000010000 */
[----:B------:R-:W-:-:S02]  /*13f0*/  SHF.L.U32 R30, R30, 0x10, RZ ;  /* 0x000000101e1e7819 */ /* 0x000fc400000006ff */
[----:B------:R-:W-:Y:S01]  /*1400*/  PRMT R186, R137, 0x7632, R186 ;  /* 0x0000763289ba7816 */ /* 0x000fe200000000ba */
[----:B------:R-:W-:Y:S01]  /*1410*/  FMUL.FTZ R194, R194, UR12 ;  /* 0x0000000cc2c27c20 */ /* 0x000fe20008410000 */
[----:B------:R-:W-:Y:S01]  /*1420*/  MOV R162, R120 ;  /* 0x0000007800a27202 */ /* 0x000fe20000000f00 */
[----:B------:R-:W-:Y:S01]  /*1430*/  FADD.FTZ R242, R178, R242 ;  /* 0x000000f2b2f27221 */ /* 0x000fe20000010000 */
[----:B------:R-:W-:Y:S01]  /*1440*/  SHF.L.U32 R120, R37, 0x10, RZ ;  /* 0x0000001025787819 */ /* 0x000fe200000006ff */
[-C--:B------:R-:W-:Y:S01]  /*1450*/  FFMA.FTZ R10, R173, R178.reuse, R10 ;  /* 0x000000b2ad0a7223 */ /* 0x080fe2000001000a */
[----:B------:R-:W-:Y:S01]  /*1460*/  SHF.L.U32 R37, R181, 0x10, RZ ;  /* 0x00000010b5257819 */ /* 0x000fe200000006ff */
[----:B------:R-:W-:Y:S01]  /*1470*/  FMUL.FTZ R178, R50, R178 ;  /* 0x000000b232b27220 */ /* 0x000fe20000410000 */
[----:B------:R-:W-:Y:S01]  /*1480*/  FFMA.FTZ R34, R201, R192, R34 ;  /* 0x000000c0c9227223 */ /* 0x000fe20000010022 */
[----:B------:R-:W-:Y:S01]  /*1490*/  FADD.FTZ R35, R185, R35 ;  /* 0x00000023b9237221 */ /* 0x000fe20000010000 */
[----:B------:R-:W-:Y:S01]  /*14a0*/  FADD.FTZ R244, R30, R244 ;  /* 0x000000f41ef47221 */ /* 0x000fe20000010000 */
[-C--:B------:R-:W-:Y:S01]  /*14b0*/  FFMA.FTZ R8, R179, R30.reuse, R8 ;  /* 0x0000001eb3087223 */ /* 0x080fe20000010008 */
[----:B------:R-:W-:Y:S01]  /*14c0*/  FMUL.FTZ R181, R52, R30 ;  /* 0x0000001e34b57220 */ /* 0x000fe20000410000 */
[----:B------:R-:W-:Y:S01]  /*14d0*/  SHF.L.U32 R30, R186, 0x10, RZ ;  /* 0x00000010ba1e7819 */ /* 0x000fe200000006ff */
[----:B------:R-:W-:Y:S01]  /*14e0*/  FMUL.FTZ R186, R51, R37 ;  /* 0x0000002533ba7220 */ /* 0x000fe20000410000 */
[----:B------:R-:W-:Y:S01]  /*14f0*/  FFMA.FTZ R34, R199, R197, R34 ;  /* 0x000000c5c7227223 */ /* 0x000fe20000010022 */
[----:B------:R-:W-:Y:S01]  /*1500*/  FADD.FTZ R35, R178, R35 ;  /* 0x00000023b2237221 */ /* 0x000fe20000010000 */
[----:B------:R-:W-:Y:S01]  /*1510*/  SHF.L.U32 R204, R204, 0x10, RZ ;  /* 0x00000010cccc7819 */ /* 0x000fe200000006ff */
[----:B------:R-:W-:Y:S01]  /*1520*/  FADD.FTZ R166, R142, -UR4 ;  /* 0x800000048ea67e21 */ /* 0x000fe20008010000 */
[----:B------:R-:W-:Y:S01]  /*1530*/  FFMA.FTZ R34, R194, R191, R34 ;  /* 0x000000bfc2227223 */ /* 0x000fe20000010022 */
[----:B------:R-:W-:Y:S01]  /*1540*/  FADD.FTZ R35, R186, R35 ;  /* 0x00000023ba237221 */ /* 0x000fe20000010000 */
[----:B------:R-:W-:Y:S01]  /*1550*/  FADD.FTZ R142, R163, -UR4 ;  /* 0x80000004a38e7e21 */ /* 0x000fe20008010000 */
[----:B------:R-:W-:Y:S01]  /*1560*/  FMUL.FTZ R180, R180, UR12 ;  /* 0x0000000cb4b47c20 */ /* 0x000fe20008410000 */
[----:B------:R-:W-:Y:S01]  /*1570*/  SHF.L.U32 R163, R187, 0x10, RZ ;  /* 0x00000010bba37819 */ /* 0x000fe200000006ff */
[----:B------:R-:W-:Y:S01]  /*1580*/  FMUL.FTZ R187, R53, R204 ;  /* 0x000000cc35bb7220 */ /* 0x000fe20000410000 */
[----:B------:R-:W-:Y:S01]  /*1590*/  FFMA.FTZ R34, R198, R196, R34 ;  /* 0x000000c4c6227223 */ /* 0x000fe20000010022 */
[----:B------:R-:W-:Y:S01]  /*15a0*/  FADD.FTZ R35, R181, R35 ;  /* 0x00000023b5237221 */ /* 0x000fe20000010000 */
[----:B------:R-:W-:Y:S01]  /*15b0*/  FADD.FTZ R237, R188, R237 ;  /* 0x000000edbced7221 */ /* 0x000fe20000010000 */
[----:B------:R-:W-:Y:S01]  /*15c0*/  FFMA.FTZ R13, R193, R188, R13 ;  /* 0x000000bcc10d7223 */ /* 0x000fe2000001000d */
[----:B------:R-:W-:Y:S01]  /*15d0*/  SHF.L.U32 R188, R231, 0x10, RZ ;  /* 0x00000010e7bc7819 */ /* 0x000fe200000006ff */
[----:B------:R-:W-:Y:S01]  /*15e0*/  FADD.FTZ R246, R182, R246 ;  /* 0x000000f6b6f67221 */ /* 0x000fe20000010000 */
[-C--:B------:R-:W-:Y:S01]  /*15f0*/  FFMA.FTZ R6, R180, R182.reuse, R6 ;  /* 0x000000b6b4067223 */ /* 0x080fe20000010006 */
[----:B------:R-:W-:Y:S01]  /*1600*/  FMUL.FTZ R182, R54, R182 ;  /* 0x000000b636b67220 */ /* 0x000fe20000410000 */
[----:B------:R-:W-:Y:S01]  /*1610*/  FFMA.FTZ R34, R193, R190, R34 ;  /* 0x000000bec1227223 */ /* 0x000fe20000010022 */
[----:B------:R-:W-:Y:S01]  /*1620*/  FADD.FTZ R35, R187, R35 ;  /* 0x00000023bb237221 */ /* 0x000fe20000010000 */
[----:B------:R-:W-:Y:S01]  /*1630*/  FADD.FTZ R247, R188, R247 ;  /* 0x000000f7bcf77221 */ /* 0x000fe20000010000 */
[-C--:B------:R-:W-:Y:S01]  /*1640*/  FFMA.FTZ R5, R184, R188.reuse, R5 ;  /* 0x000000bcb8057223 */ /* 0x080fe20000010005 */
[----:B------:R-:W-:Y:S01]  /*1650*/  FMUL.FTZ R188, R55, R188 ;  /* 0x000000bc37bc7220 */ /* 0x000fe20000410000 */
[----:B------:R-:W-:Y:S01]  /*1660*/  FFMA.FTZ R34, R171, R177, R34 ;  /* 0x000000b1ab227223 */ /* 0x000fe20000010022 */
[----:B------:R-:W-:Y:S01]  /*1670*/  FADD.FTZ R35, R182, R35 ;  /* 0x00000023b6237221 */ /* 0x000fe20000010000 */
[----:B------:R-:W-:Y:S01]  /*1680*/  PRMT R214, R138, 0x7632, R214 ;  /* 0x000076328ad67816 */ /* 0x000fe200000000d6 */
[----:B0-----:R-:W4:Y:S01]  /*1690*/  LDL.LU R134, [R1+0x8] ;  /* 0x0000080001867983 */ /* 0x001f220000300800 */
[----:B------:R-:W-:Y:S01]  /*16a0*/  FFMA.FTZ R34, R172, R185, R34 ;  /* 0x000000b9ac227223 */ /* 0x000fe20000010022 */
[----:B------:R-:W-:Y:S01]  /*16b0*/  FADD.FTZ R35, R188, R35 ;  /* 0x00000023bc237221 */ /* 0x000fe20000010000 */
[----:B------:R-:W-:Y:S01]  /*16c0*/  SHF.L.U32 R214, R214, 0x10, RZ ;  /* 0x00000010d6d67819 */ /* 0x000fe200000006ff */
[-C--:B------:R-:W-:Y:S01]  /*16d0*/  FFMA.FTZ R3, R148, R163.reuse, R3 ;  /* 0x000000a394037223 */ /* 0x080fe20000010003 */
[----:B------:R-:W-:Y:S01]  /*16e0*/  FADD.FTZ R249, R163, R249 ;  /* 0x000000f9a3f97221 */ /* 0x000fe20000010000 */
[----:B------:R-:W-:Y:S01]  /*16f0*/  SHF.L.U32 R137, R137, 0x10, RZ ;  /* 0x0000001089897819 */ /* 0x000fe200000006ff */
[----:B------:R-:W-:Y:S01]  /*1700*/  FMUL.FTZ R163, R57, R163 ;  /* 0x000000a339a37220 */ /* 0x000fe20000410000 */
[----:B------:R-:W-:Y:S01]  /*1710*/  FFMA.FTZ R34, R173, R178, R34 ;  /* 0x000000b2ad227223 */ /* 0x000fe20000010022 */
[----:B------:R-:W-:Y:S01]  /*1720*/  FADD.FTZ R35, R151, R35 ;  /* 0x0000002397237221 */ /* 0x000fe20000010000 */
[C---:B------:R-:W-:Y:S01]  /*1730*/  FFMA.FTZ R9, R176.reuse, R37, R9 ;  /* 0x00000025b0097223 */ /* 0x040fe20000010009 */
[----:B------:R-:W-:Y:S01]  /*1740*/  FADD.FTZ R243, R37, R243 ;  /* 0x000000f325f37221 */ /* 0x000fe20000010000 */
[----:B------:R-:W-:Y:S01]  /*1750*/  FADD.FTZ R183, R33, -UR4 ;  /* 0x8000000421b77e21 */ /* 0x000fe20008010000 */
[----:B------:R-:W4:Y:S01]  /*1760*/  LDL.LU R37, [R1+0x10] ;  /* 0x0000100001257983 */ /* 0x000f220000300800 */
[----:B------:R-:W-:Y:S01]  /*1770*/  FADD.FTZ R33, R153, -UR4 ;  /* 0x8000000499217e21 */ /* 0x000fe20008010000 */
[----:B------:R-:W-:Y:S01]  /*1780*/  FFMA.FTZ R34, R176, R186, R34 ;  /* 0x000000bab0227223 */ /* 0x000fe20000010022 */
[----:B------:R-:W-:Y:S01]  /*1790*/  FADD.FTZ R35, R163, R35 ;  /* 0x00000023a3237221 */ /* 0x000fe20000010000 */
[----:B------:R-:W-:Y:S01]  /*17a0*/  FADD.FTZ R133, R155, -UR4 ;  /* 0x800000049b857e21 */ /* 0x000fe20008010000 */
[----:B------:R-:W-:Y:S01]  /*17b0*/  FMUL.FTZ R153, R58, R137 ;  /* 0x000000893a997220 */ /* 0x000fe20000410000 */
[----:B------:R-:W-:Y:S01]  /*17c0*/  FMUL.FTZ R155, R166, UR12 ;  /* 0x0000000ca69b7c20 */ /* 0x000fe20008410000 */
[-C--:B------:R-:W-:Y:S01]  /*17d0*/  FFMA.FTZ R207, R150, R30.reuse, R207 ;  /* 0x0000001e96cf7223 */ /* 0x080fe200000100cf */
[----:B------:R-:W-:Y:S01]  /*17e0*/  FADD.FTZ R251, R30, R251 ;  /* 0x000000fb1efb7221 */ /* 0x000fe20000010000 */
[----:B------:R-:W-:Y:S01]  /*17f0*/  FMUL.FTZ R166, R59, R30 ;  /* 0x0000001e3ba67220 */ /* 0x000fe20000410000 */
[----:B------:R-:W-:Y:S01]  /*1800*/  FFMA.FTZ R30, R179, R181, R34 ;  /* 0x000000b5b31e7223 */ /* 0x000fe20000010022 */
[----:B------:R-:W-:Y:S01]  /*1810*/  FADD.FTZ R34, R153, R35 ;  /* 0x0000002399227221 */ /* 0x000fe20000010000 */
[----:B--2---:R-:W-:Y:S01]  /*1820*/  FADD.FTZ R135, R31, R135 ;  /* 0x000000871f877221 */ /* 0x004fe20000010000 */
[----:B---3--:R-:W-:-:S04]  /*1830*/  FADD.FTZ R36, R214, R36 ;  /* 0x00000024d6247221 */ /* 0x008fc80000010000 */
[----:B------:R-:W-:Y:S04]  /*1840*/  STL [R1+0x1c], R135 ;  /* 0x00001c8701007387 */ /* 0x000fe80000100800 */
[----:B------:R0:W-:Y:S04]  /*1850*/  STL [R1], R36 ;  /* 0x0000002401007387 */ /* 0x0001e80000100800 */
[----:B0-----:R-:W2:Y:S04]  /*1860*/  LDL.LU R36, [R1+0x18] ;  /* 0x0000180001247983 */ /* 0x001ea80000300800 */
[----:B------:R-:W3:Y:S01]  /*1870*/  LDL.LU R35, [R1+0x20] ;  /* 0x0000200001237983 */ /* 0x000ee20000300800 */
[----:B------:R-:W-:-:S04]  /*1880*/  FMUL.FTZ R183, R183, UR12 ;  /* 0x0000000cb7b77c20 */ /* 0x000fc80008410000 */
[----:B------:R-:W-:-:S04]  /*1890*/  FFMA.FTZ R30, R183, R187, R30 ;  /* 0x000000bbb71e7223 */ /* 0x000fc8000001001e */
[----:B------:R-:W-:Y:S01]  /*18a0*/  FFMA.FTZ R30, R180, R182, R30 ;  /* 0x000000b6b41e7223 */ /* 0x000fe2000001001e */
[----:B------:R-:W-:-:S03]  /*18b0*/  FADD.FTZ R144, R144, -UR4 ;  /* 0x8000000490907e21 */ /* 0x000fc60008010000 */
[----:B------:R-:W-:Y:S01]  /*18c0*/  FFMA.FTZ R30, R184, R188, R30 ;  /* 0x000000bcb81e7223 */ /* 0x000fe2000001001e */
[----:B------:R-:W-:Y:S01]  /*18d0*/  MOV R158, R160 ;  /* 0x000000a0009e7202 */ /* 0x000fe20000000f00 */
[----:B------:R-:W-:Y:S02]  /*18e0*/  FFMA.FTZ R210, R155, R23, R210 ;  /* 0x000000179bd27223 */ /* 0x000fe400000100d2 */
[----:B------:R-:W-:Y:S01]  /*18f0*/  FFMA.FTZ R30, R147, R151, R30 ;  /* 0x00000097931e7223 */ /* 0x000fe2000001001e */
[----:B------:R-:W-:Y:S01]  /*1900*/  FMUL.FTZ R160, R62, R23 ;  /* 0x000000173ea07220 */ /* 0x000fe20000410000 */
[----:B------:R-:W-:Y:S01]  /*1910*/  SHF.L.U32 R138, R138, 0x10, RZ ;  /* 0x000000108a8a7819 */ /* 0x000fe200000006ff */
[----:B------:R-:W-:Y:S01]  /*1920*/  FMUL.FTZ R23, R144, UR12 ;  /* 0x0000000c90177c20 */ /* 0x000fe20008410000 */
[----:B------:R-:W-:Y:S01]  /*1930*/  FFMA.FTZ R144, R148, R163, R30 ;  /* 0x000000a394907223 */ /* 0x000fe2000001001e */
[----:B------:R-:W-:Y:S01]  /*1940*/  FADD.FTZ R132, R154, -UR4 ;  /* 0x800000049a847e21 */ /* 0x000fe20008010000 */
[----:B------:R-:W-:Y:S01]  /*1950*/  FADD.FTZ R34, R166, R34 ;  /* 0x00000022a6227221 */ /* 0x000fe20000010000 */
[----:B------:R-:W-:Y:S01]  /*1960*/  FMUL.FTZ R154, R60, R138 ;  /* 0x0000008a3c9a7220 */ /* 0x000fe20000410000 */
[----:B------:R-:W-:Y:S01]  /*1970*/  FFMA.FTZ R144, R149, R153, R144 ;  /* 0x0000009995907223 */ /* 0x000fe20000010090 */
[----:B------:R-:W-:Y:S01]  /*1980*/  FADD.FTZ R29, R152, -UR4 ;  /* 0x80000004981d7e21 */ /* 0x000fe20008010000 */
[----:B------:R-:W-:Y:S01]  /*1990*/  FMUL.FTZ R152, R167, UR12 ;  /* 0x0000000ca7987c20 */ /* 0x000fe20008410000 */
[----:B------:R-:W-:Y:S01]  /*19a0*/  FMUL.FTZ R167, R61, R214 ;  /* 0x000000d63da77220 */ /* 0x000fe20000410000 */
[----:B------:R-:W-:Y:S01]  /*19b0*/  FADD.FTZ R34, R154, R34 ;  /* 0x000000229a227221 */ /* 0x000fe20000010000 */
[----:B------:R-:W-:Y:S01]  /*19c0*/  FFMA.FTZ R144, R150, R166, R144 ;  /* 0x000000a696907223 */ /* 0x000fe20000010090 */
[----:B------:R-:W-:Y:S01]  /*19d0*/  MOV R169, R175 ;  /* 0x000000af00a97202 */ /* 0x000fe20000000f00 */
[----:B------:R-:W-:Y:S01]  /*19e0*/  FADD.FTZ R235, R170, R235 ;  /* 0x000000ebaaeb7221 */ /* 0x000fe20000010000 */
[----:B------:R-:W-:Y:S01]  /*19f0*/  FFMA.FTZ R15, R194, R170, R15 ;  /* 0x000000aac20f7223 */ /* 0x000fe2000001000f */
[----:B------:R-:W-:Y:S01]  /*1a00*/  MOV R175, R174 ;  /* 0x000000ae00af7202 */ /* 0x000fe20000000f00 */
[----:B------:R-:W-:Y:S01]  /*1a10*/  FADD.FTZ R34, R167, R34 ;  /* 0x00000022a7227221 */ /* 0x000fe20000010000 */
[----:B------:R-:W-:Y:S01]  /*1a20*/  SHF.L.U32 R238, R238, 0x10, RZ ;  /* 0x00000010eeee7819 */ /* 0x000fe200000006ff */
[----:B------:R-:W-:Y:S01]  /*1a30*/  FFMA.FTZ R144, R152, R154, R144 ;  /* 0x0000009a98907223 */ /* 0x000fe20000010090 */
[----:B------:R-:W-:-:S02]  /*1a40*/  MOV R170, R162 ;  /* 0x000000a200aa7202 */ /* 0x000fc40000000f00 */
[----:B------:R-:W-:Y:S01]  /*1a50*/  MOV R174, R161 ;  /* 0x000000a100ae7202 */ /* 0x000fe20000000f00 */
[----:B------:R-:W-:Y:S01]  /*1a60*/  FMUL.FTZ R161, R24, UR12 ;  /* 0x0000000c18a17c20 */ /* 0x000fe20008410000 */
[----:B------:R-:W-:Y:S01]  /*1a70*/  MOV R165, R158 ;  /* 0x0000009e00a57202 */ /* 0x000fe20000000f00 */
[----:B------:R-:W-:Y:S01]  /*1a80*/  FADD.FTZ R143, R143, -UR4 ;  /* 0x800000048f8f7e21 */ /* 0x000fe20008010000 */
[----:B------:R-:W-:Y:S01]  /*1a90*/  MOV R158, R170 ;  /* 0x000000aa009e7202 */ /* 0x000fe20000000f00 */
[----:B------:R-:W-:Y:S01]  /*1aa0*/  FMUL.FTZ R170, R63, R238 ;  /* 0x000000ee3faa7220 */ /* 0x000fe20000410000 */
[----:B------:R-:W-:Y:S01]  /*1ab0*/  FADD.FTZ R34, R160, R34 ;  /* 0x00000022a0227221 */ /* 0x000fe20000010000 */
[----:B------:R-:W-:Y:S01]  /*1ac0*/  FFMA.FTZ R144, R161, R167, R144 ;  /* 0x000000a7a1907223 */ /* 0x000fe20000010090 */
[----:B------:R-:W-:Y:S01]  /*1ad0*/  FADD.FTZ R146, R146, -UR4 ;  /* 0x8000000492927e21 */ /* 0x000fe20008010000 */
[----:B------:R-:W-:Y:S01]  /*1ae0*/  MOV R231, R165 ;  /* 0x000000a500e77202 */ /* 0x000fe20000000f00 */
[----:B------:R-:W-:Y:S01]  /*1af0*/  FMUL.FTZ R162, R143, UR12 ;  /* 0x0000000c8fa27c20 */ /* 0x000fe20008410000 */
[----:B------:R-:W-:Y:S01]  /*1b00*/  FMUL.FTZ R27, R64, R159 ;  /* 0x0000009f401b7220 */ /* 0x000fe20000410000 */
        /* <DEDUP_REMOVED lines=8> */
[----:B------:R-:W-:Y:S01]  /*1b90*/  SHF.L.U32 R205, R205, 0x10, RZ ;  /* 0x00000010cdcd7819 */ /* 0x000fe200000006ff */
[-C--:B------:R-:W-:Y:S01]  /*1ba0*/  FFMA.FTZ R215, R25, R28.reuse, R215 ;  /* 0x0000001c19d77223 */ /* 0x080fe200000100d7 */
[----:B------:R-:W-:Y:S01]  /*1bb0*/  FMUL.FTZ R28, R66, R28 ;  /* 0x0000001c421c7220 */ /* 0x000fe20000410000 */
[----:B------:R-:W-:Y:S01]  /*1bc0*/  FADD.FTZ R165, R165, R30 ;  /* 0x0000001ea5a57221 */ /* 0x000fe20000010000 */
[----:B------:R-:W-:Y:S01]  /*1bd0*/  FFMA.FTZ R144, R23, R27, R144 ;  /* 0x0000001b17907223 */ /* 0x000fe20000010090 */
[----:B------:R-:W-:Y:S01]  /*1be0*/  FMUL.FTZ R29, R29, UR12 ;  /* 0x0000000c1d1d7c20 */ /* 0x000fe20008410000 */
[C---:B------:R-:W-:Y:S01]  /*1bf0*/  FFMA.FTZ R213, R24.reuse, R32, R213 ;  /* 0x0000002018d57223 */ /* 0x040fe200000100d5 */
[----:B------:R-:W-:Y:S01]  /*1c00*/  FADD.FTZ R165, R165, R28 ;  /* 0x0000001ca5a57221 */ /* 0x000fe20000010000 */
[----:B------:R-:W-:Y:S01]  /*1c10*/  FFMA.FTZ R144, R24, R30, R144 ;  /* 0x0000001e18907223 */ /* 0x000fe20000010090 */
[----:B------:R-:W-:Y:S01]  /*1c20*/  SHF.L.U32 R239, R239, 0x10, RZ ;  /* 0x00000010efef7819 */ /* 0x000fe200000006ff */
[-C--:B------:R-:W-:Y:S01]  /*1c30*/  FFMA.FTZ R217, R29, R31.reuse, R217 ;  /* 0x0000001f1dd97223 */ /* 0x080fe200000100d9 */
[----:B------:R-:W-:Y:S01]  /*1c40*/  FMUL.FTZ R26, R140, UR12 ;  /* 0x0000000c8c1a7c20 */ /* 0x000fe20008410000 */
[----:B------:R-:W-:Y:S01]  /*1c50*/  FMUL.FTZ R31, R68, R31 ;  /* 0x0000001f441f7220 */ /* 0x000fe20000410000 */
[----:B------:R-:W-:Y:S01]  /*1c60*/  FFMA.FTZ R144, R25, R28, R144 ;  /* 0x0000001c19907223 */ /* 0x000fe20000010090 */
[----:B----4-:R-:W-:Y:S01]  /*1c70*/  FADD.FTZ R134, R238, R134 ;  /* 0x00000086ee867221 */ /* 0x010fe20000010000 */
[----:B------:R-:W-:Y:S01]  /*1c80*/  FMUL.FTZ R34, R69, R239 ;  /* 0x000000ef45227220 */ /* 0x000fe20000410000 */
[----:B------:R-:W-:Y:S01]  /*1c90*/  FADD.FTZ R37, R32, R37 ;  /* 0x0000002520257221 */ /* 0x000fe20000010000 */
[----:B------:R-:W-:-:S04]  /*1ca0*/  FMUL.FTZ R32, R67, R205 ;  /* 0x000000cd43207220 */ /* 0x000fc80000410000 */
[----:B------:R-:W-:Y:S01]  /*1cb0*/  FADD.FTZ R165, R165, R32 ;  /* 0x00000020a5a57221 */ /* 0x000fe20000010000 */
[----:B------:R-:W-:Y:S01]  /*1cc0*/  STL [R1+0x8], R134 ;  /* 0x0000088601007387 */ /* 0x000fe20000100800 */
[----:B------:R-:W-:Y:S02]  /*1cd0*/  FFMA.FTZ R144, R26, R32, R144 ;  /* 0x000000201a907223 */ /* 0x000fe40000010090 */
[----:B------:R-:W-:Y:S01]  /*1ce0*/  FADD.FTZ R165, R165, R31 ;  /* 0x0000001fa5a57221 */ /* 0x000fe20000010000 */
[----:B------:R0:W-:Y:S01]  /*1cf0*/  STL [R1+0x10], R37 ;  /* 0x0000102501007387 */ /* 0x0001e20000100800 */
[----:B------:R-:W-:Y:S01]  /*1d00*/  SHF.L.U32 R158, R158, 0x10, RZ ;  /* 0x000000109e9e7819 */ /* 0x000fe200000006ff */
[----:B------:R-:W-:Y:S01]  /*1d10*/  FMUL.FTZ R33, R33, UR12 ;  /* 0x0000000c21217c20 */ /* 0x000fe20008410000 */
[----:B------:R-:W-:Y:S01]  /*1d20*/  FADD.FTZ R165, R165, R34 ;  /* 0x00000022a5a57221 */ /* 0x000fe20000010000 */
[----:B------:R-:W-:Y:S01]  /*1d30*/  FFMA.FTZ R144, R29, R31, R144 ;  /* 0x0000001f1d907223 */ /* 0x000fe20000010090 */
[----:B------:R-:W-:Y:S01]  /*1d40*/  FADD.FTZ R245, R204, R245 ;  /* 0x000000f5ccf57221 */ /* 0x000fe20000010000 */
[----:B------:R-:W-:Y:S01]  /*1d50*/  FFMA.FTZ R7, R183, R204, R7 ;  /* 0x000000ccb7077223 */ /* 0x000fe20000010007 */
[----:B------:R-:W-:Y:S01]  /*1d60*/  FFMA.FTZ R211, R162, R238, R211 ;  /* 0x000000eea2d37223 */ /* 0x000fe200000100d3 */
[C---:B------:R-:W-:Y:S01]  /*1d70*/  PRMT R204, R38.reuse, 0x7632, R204 ;  /* 0x0000763226cc7816 */ /* 0x040fe200000000cc */
[----:B------:R-:W-:Y:S01]  /*1d80*/  FFMA.FTZ R144, R33, R34, R144 ;  /* 0x0000002221907223 */ /* 0x000fe20000010090 */
[----:B------:R-:W-:Y:S01]  /*1d90*/  SHF.L.U32 R238, R38, 0x10, RZ ;  /* 0x0000001026ee7819 */ /* 0x000fe200000006ff */
[----:B------:R-:W-:Y:S01]  /*1da0*/  FMUL.FTZ R38, R132, UR12 ;  /* 0x0000000c84267c20 */ /* 0x000fe20008410000 */
[----:B------:R-:W-:Y:S01]  /*1db0*/  FFMA.FTZ R212, R23, R159, R212 ;  /* 0x0000009f17d47223 */ /* 0x000fe200000100d4 */
[----:B------:R-:W-:Y:S01]  /*1dc0*/  SHF.L.U32 R159, R231, 0x10, RZ ;  /* 0x00000010e79f7819 */ /* 0x000fe200000006ff */
[----:B0-----:R-:W-:Y:S01]  /*1dd0*/  FMUL.FTZ R37, R72, R174 ;  /* 0x000000ae48257220 */ /* 0x001fe20000410000 */
[----:B------:R-:W-:Y:S01]  /*1de0*/  FMUL.FTZ R133, R133, UR12 ;  /* 0x0000000c85857c20 */ /* 0x000fe20008410000 */
[----:B------:R-:W-:Y:S01]  /*1df0*/  FFMA.FTZ R216, R26, R205, R216 ;  /* 0x000000cd1ad87223 */ /* 0x000fe200000100d8 */
[----:B------:R-:W-:Y:S01]  /*1e00*/  FFMA.FTZ R218, R33, R239, R218 ;  /* 0x000000ef21da7223 */ /* 0x000fe200000100da */
[----:B------:R-:W-:Y:S01]  /*1e10*/  FMUL.FTZ R136, R136, UR12 ;  /* 0x0000000c88887c20 */ /* 0x000fe20008410000 */
[----:B------:R-:W-:Y:S01]  /*1e20*/  FFMA.FTZ R209, R161, R214, R209 ;  /* 0x000000d6a1d17223 */ /* 0x000fe200000100d1 */
[----:B------:R-:W-:Y:S01]  /*1e30*/  SHF.L.U32 R214, R169, 0x10, RZ ;  /* 0x00000010a9d67819 */ /* 0x000fe200000006ff */
[----:B------:R-:W-:Y:S01]  /*1e40*/  FMUL.FTZ R132, R74, R120 ;  /* 0x000000784a847220 */ /* 0x000fe20000410000 */
[----:B------:R-:W-:Y:S01]  /*1e50*/  FMUL.FTZ R139, R139, UR12 ;  /* 0x0000000c8b8b7c20 */ /* 0x000fe20008410000 */
[----:B------:R-:W-:-:S02]  /*1e60*/  FMUL.FTZ R141, R141, UR12 ;  /* 0x0000000c8d8d7c20 */ /* 0x000fc40008410000 */
[----:B------:R-:W-:Y:S01]  /*1e70*/  FMUL.FTZ R134, R75, R214 ;  /* 0x000000d64b867220 */ /* 0x000fe20000410000 */
[----:B------:R-:W-:Y:S01]  /*1e80*/  SHF.L.U32 R204, R204, 0x10, RZ ;  /* 0x00000010cccc7819 */ /* 0x000fe200000006ff */
[----:B------:R-:W-:Y:S01]  /*1e90*/  FMUL.FTZ R135, R76, R238 ;  /* 0x000000ee4c877220 */ /* 0x000fe20000410000 */
[----:B------:R-:W-:Y:S01]  /*1ea0*/  FADD.FTZ R143, R128, -UR4 ;  /* 0x80000004808f7e21 */ /* 0x000fe20008010000 */
[----:B------:R-:W-:Y:S01]  /*1eb0*/  FMUL.FTZ R142, R142, UR12 ;  /* 0x0000000c8e8e7c20 */ /* 0x000fe20008410000 */
[----:B------:R-:W-:Y:S01]  /*1ec0*/  FADD.FTZ R250, R137, R250 ;  /* 0x000000fa89fa7221 */ /* 0x000fe20000010000 */
[----:B------:R-:W-:Y:S01]  /*1ed0*/  FFMA.FTZ R2, R149, R137, R2 ;  /* 0x0000008995027223 */ /* 0x000fe20000010002 */
[----:B------:R-:W-:Y:S01]  /*1ee0*/  FADD.FTZ R129, R129, -UR4 ;  /* 0x8000000481817e21 */ /* 0x000fe20008010000 */
[----:B------:R-:W-:Y:S01]  /*1ef0*/  FMUL.FTZ R137, R77, R204 ;  /* 0x000000cc4d897220 */ /* 0x000fe20000410000 */
[----:B------:R-:W-:Y:S01]  /*1f00*/  FMUL.FTZ R143, R143, UR12 ;  /* 0x0000000c8f8f7c20 */ /* 0x000fe20008410000 */
[----:B------:R-:W-:Y:S01]  /*1f10*/  FADD.FTZ R252, R138, R252 ;  /* 0x000000fc8afc7221 */ /* 0x000fe20000010000 */
[----:B------:R-:W-:Y:S01]  /*1f20*/  FFMA.FTZ R208, R152, R138, R208 ;  /* 0x0000008a98d07223 */ /* 0x000fe200000100d0 */
[----:B------:R-:W-:Y:S01]  /*1f30*/  FADD.FTZ R130, R130, -UR4 ;  /* 0x8000000482827e21 */ /* 0x000fe20008010000 */
[----:B------:R-:W-:Y:S01]  /*1f40*/  FADD.FTZ R131, R131, -UR4 ;  /* 0x8000000483837e21 */ /* 0x000fe20008010000 */
[----:B------:R-:W-:Y:S01]  /*1f50*/  ISETP.NE.U32.AND P0, PT, RZ, UR18, PT ;  /* 0x00000012ff007c0c */ /* 0x000fe2000bf05070 */
[----:B------:R-:W0:Y:S02]  /*1f60*/  @UP0 LDCU.64 UR4, c[0x0][0x3e0] ;  /* 0x00007c00ff0407ac */ /* 0x000e240008000a00 */
[----:B------:R-:W-:Y:S01]  /*1f70*/  FMUL.FTZ R146, R131, UR12 ;  /* 0x0000000c83927c20 */ /* 0x000fe20008410000 */
[----:B--2---:R-:W-:Y:S01]  /*1f80*/  FADD.FTZ R36, R205, R36 ;  /* 0x00000024cd247221 */ /* 0x004fe20000010000 */
[----:B---3--:R-:W-:-:S04]  /*1f90*/  FADD.FTZ R35, R239, R35 ;  /* 0x00000023ef237221 */ /* 0x008fc80000010000 */
[----:B------:R1:W-:Y:S04]  /*1fa0*/  STL [R1+0x18], R36 ;  /* 0x0000182401007387 */ /* 0x0003e80000100800 */
[----:B------:R2:W-:Y:S01]  /*1fb0*/  STL [R1+0x20], R35 ;  /* 0x0000202301007387 */ /* 0x0005e20000100800 */
[----:B-1----:R-:W-:Y:S01]  /*1fc0*/  FMUL.FTZ R36, R71, R158 ;  /* 0x0000009e47247220 */ /* 0x002fe20000410000 */
[----:B--2---:R-:W-:-:S04]  /*1fd0*/  FMUL.FTZ R35, R70, R121 ;  /* 0x0000007946237220 */ /* 0x004fc80000410000 */
[----:B------:R-:W-:Y:S01]  /*1fe0*/  FADD.FTZ R165, R165, R35 ;  /* 0x00000023a5a57221 */ /* 0x000fe20000010000 */
[----:B------:R-:W-:-:S03]  /*1ff0*/  FFMA.FTZ R144, R38, R35, R144 ;  /* 0x0000002326907223 */ /* 0x000fc60000010090 */
[----:B------:R-:W-:Y:S01]  /*2000*/  FADD.FTZ R165, R165, R36 ;  /* 0x00000024a5a57221 */ /* 0x000fe20000010000 */
[----:B------:R-:W-:Y:S01]  /*2010*/  PRMT R205, R39, 0x7632, R205 ;  /* 0x0000763227cd7816 */ /* 0x000fe200000000cd */
[----:B------:R-:W-:Y:S01]  /*2020*/  FFMA.FTZ R144, R133, R36, R144 ;  /* 0x0000002485907223 */ /* 0x000fe20000010090 */
[----:B------:R-:W-:Y:S01]  /*2030*/  SHF.L.U32 R239, R39, 0x10, RZ ;  /* 0x0000001027ef7819 */ /* 0x000fe200000006ff */
[----:B------:R-:W-:Y:S01]  /*2040*/  FADD.FTZ R165, R165, R37 ;  /* 0x00000025a5a57221 */ /* 0x000fe20000010000 */
[----:B------:R-:W-:Y:S01]  /*2050*/  FMUL.FTZ R39, R73, R159 ;  /* 0x0000009f49277220 */ /* 0x000fe20000410000 */
        /* <DEDUP_REMOVED lines=8> */
[----:B------:R-:W-:Y:S01]  /*20e0*/  SHF.L.U32 R205, R205, 0x10, RZ ;  /* 0x00000010cdcd7819 */ /* 0x000fe200000006ff */
[----:B------:R-:W-:Y:S01]  /*20f0*/  FMUL.FTZ R144, R129, UR12 ;  /* 0x0000000c81907c20 */ /* 0x000fe20008410000 */
[----:B------:R-:W-:Y:S01]  /*2100*/  FMUL.FTZ R138, R78, R239 ;  /* 0x000000ef4e8a7220 */ /* 0x000fe20000410000 */
[----:B------:R-:W-:Y:S01]  /*2110*/  FADD.FTZ R165, R165, R137 ;  /* 0x00000089a5a57221 */ /* 0x000fe20000010000 */
[----:B------:R-:W-:Y:S01]  /*2120*/  FFMA.FTZ R129, R143, R135, R145 ;  /* 0x000000878f817223 */ /* 0x000fe20000010091 */
[----:B------:R-:W-:Y:S01]  /*2130*/  FMUL.FTZ R140, R79, R205 ;  /* 0x000000cd4f8c7220 */ /* 0x000fe20000410000 */
[----:B------:R-:W-:Y:S01]  /*2140*/  FMUL.FTZ R145, R130, UR12 ;  /* 0x0000000c82917c20 */ /* 0x000fe20008410000 */
[----:B------:R-:W-:Y:S01]  /*2150*/  FADD.FTZ R165, R165, R138 ;  /* 0x0000008aa5a57221 */ /* 0x000fe20000010000 */
[----:B------:R-:W-:-:S03]  /*2160*/  FFMA.FTZ R129, R144, R137, R129 ;  /* 0x0000008990817223 */ /* 0x000fc60000010081 */
[----:B------:R-:W-:Y:S01]  /*2170*/  FADD.FTZ R165, R165, R140 ;  /* 0x0000008ca5a57221 */ /* 0x000fe20000010000 */
[----:B------:R-:W-:-:S04]  /*2180*/  FFMA.FTZ R129, R145, R138, R129 ;  /* 0x0000008a91817223 */ /* 0x000fc80000010081 */
[----:B------:R-:W-:Y:S01]  /*2190*/  FFMA.FTZ R129, R146, R140, R129 ;  /* 0x0000008c92817223 */ /* 0x000fe20000010081 */
[----:B------:R-:W1:Y:S04]  /*21a0*/  SHFL.DOWN PT, R128, R165, 0x10, 0x1f ;  /* 0x0a001f00a5807f89 */ /* 0x000e6800000e0000 */
        /* <DEDUP_REMOVED lines=31> */
[----:B------:R2:W5:Y:S01]  /*23a0*/  @P0 LDG.E.128 R92, desc[UR14][R130.64+0x10] ;  /* 0x0000100e825c0981 */ /* 0x000562000c1e1d00 */
[----:B------:R-:W-:-:S03]  /*23b0*/  MOV R231, R175 ;  /* 0x000000af00e77202 */ /* 0x000fc60000000f00 */
[----:B------:R-:W3:Y:S01]  /*23c0*/  LDL.LU R175, [R1+0x28] ;  /* 0x0000280001af7983 */ /* 0x000ee20000300800 */
[----:B------:R-:W-:-:S03]  /*23d0*/  MOV R157, R231 ;  /* 0x000000e7009d7202 */ /* 0x000fc60000000f00 */
[----:B------:R-:W4:Y:S04]  /*23e0*/  LDL.LU R169, [R1+0x2c] ;  /* 0x00002c0001a97983 */ /* 0x000f280000300800 */
[----:B------:R-:W4:Y:S01]  /*23f0*/  LDL.LU R165, [R1+0x24] ;  /* 0x0000240001a57983 */ /* 0x000f220000300800 */
[----:B--2---:R-:W-:Y:S02]  /*2400*/  @P0 IMAD.WIDE.U32 R130, R164, 0x20, R128 ;  /* 0x00000020a4820825 */ /* 0x004fe400078e0080 */
[----:B------:R-:W0:Y:S03]  /*2410*/  @P0 LDC.64 R128, c[0x0][0x438] ;  /* 0x00010e00ff800b82 */ /* 0x000e260000000a00 */
[----:B------:R-:W5:Y:S04]  /*2420*/  @P0 LDG.E.128 R96, desc[UR14][R130.64] ;  /* 0x0000000e82600981 */ /* 0x000f68000c1e1d00 */
[----:B------:R1:W5:Y:S02]  /*2430*/  @P0 LDG.E.128 R100, desc[UR14][R130.64+0x10] ;  /* 0x0000100e82640981 */ /* 0x000364000c1e1d00 */
[----:B-1----:R-:W-:-:S02]  /*2440*/  MOV R130, UR4 ;  /* 0x0000000400827c02 */ /* 0x002fc40008000f00 */
[----:B------:R-:W-:-:S05]  /*2450*/  MOV R131, UR5 ;  /* 0x0000000500837c02 */ /* 0x000fca0008000f00 */
[----:B------:R1:W2:Y:S02]  /*2460*/  @P1 LDG.E.U16 R231, desc[UR14][R130.64] ;  /* 0x0000000e82e71981 */ /* 0x0002a4000c1e1500 */
[----:B-1----:R-:W-:Y:S02]  /*2470*/  MOV R131, R157 ;  /* 0x0000009d00837202 */ /* 0x002fe40000000f00 */
[----:B------:R-:W2:Y:S01]  /*2480*/  LDL.LU R157, [R1+0x30] ;  /* 0x00003000019d7983 */ /* 0x000ea20000300800 */
[----:B0-----:R-:W-:-:S05]  /*2490*/  @P0 IMAD.WIDE.U32 R128, R156, 0x20, R128 ;  /* 0x000000209c800825 */ /* 0x001fca00078e0080 */
[----:B------:R-:W5:Y:S04]  /*24a0*/  @P0 LDG.E.128 R104, desc[UR14][R128.64] ;  /* 0x0000000e80680981 */ /* 0x000f68000c1e1d00 */
[----:B------:R0:W5:Y:S02]  /*24b0*/  @P0 LDG.E.128 R108, desc[UR14][R128.64+0x10] ;  /* 0x0000100e806c0981 */ /* 0x000164000c1e1d00 */
[----:B0-----:R-:W0:Y:S01]  /*24c0*/  @P0 LDC.64 R128, c[0x0][0x438] ;  /* 0x00010e00ff800b82 */ /* 0x001e220000000a00 */
[----:B------:R-:W-:Y:S01]  /*24d0*/  FFMA.FTZ R219, R38, R121, R219 ;  /* 0x0000007926db7223 */ /* 0x000fe200000100db */
[----:B0-----:R-:W-:-:S05]  /*24e0*/  @P0 IMAD.WIDE.U32 R128, R22, 0x20, R128 ;  /* 0x0000002016800825 */ /* 0x001fca00078e0080 */
[----:B------:R-:W5:Y:S04]  /*24f0*/  @P0 LDG.E.128 R112, desc[UR14][R128.64] ;  /* 0x0000000e80700981 */ /* 0x000f68000c1e1d00 */
[----:B------:R0:W5:Y:S02]  /*2500*/  @P0 LDG.E.128 R116, desc[UR14][R128.64+0x10] ;  /* 0x0000100e80740981 */ /* 0x000164000c1e1d00 */
[----:B0-----:R-:W0:Y:S01]  /*2510*/  LDC.64 R128, c[0x0][0x3b0] ;  /* 0x0000ec00ff807b82 */ /* 0x001e220000000a00 */
[----:B------:R-:W-:Y:S01]  /*2520*/  FFMA.FTZ R220, R133, R158, R220 ;  /* 0x0000009e85dc7223 */ /* 0x000fe200000100dc */
[----:B------:R-:W-:Y:S01]  /*2530*/  FFMA.FTZ R221, R136, R174, R221 ;  /* 0x000000ae88dd7223 */ /* 0x000fe200000100dd */
[----:B------:R-:W-:Y:S01]  /*2540*/  FFMA.FTZ R222, R139, R159, R222 ;  /* 0x0000009f8bde7223 */ /* 0x000fe200000100de */
[----:B---3--:R-:W-:Y:S01]  /*2550*/  FADD.FTZ R175, R158, R175 ;  /* 0x000000af9eaf7221 */ /* 0x008fe20000010000 */
[----:B----4-:R-:W-:Y:S01]  /*2560*/  FADD.FTZ R169, R174, R169 ;  /* 0x000000a9aea97221 */ /* 0x010fe20000010000 */
[----:B------:R-:W-:-:S02]  /*2570*/  FADD.FTZ R165, R121, R165 ;  /* 0x000000a579a57221 */ /* 0x000fc40000010000 */
[----:B------:R1:W5:Y:S04]  /*2580*/  LDL.LU R121, [R1+0x50] ;  /* 0x0000500001797983 */ /* 0x0003680000300800 */
[----:B------:R0:W-:Y:S04]  /*2590*/  STL [R1+0x24], R165 ;  /* 0x000024a501007387 */ /* 0x0001e80000100800 */
[----:B------:R3:W-:Y:S04]  /*25a0*/  STL [R1+0x28], R175 ;  /* 0x000028af01007387 */ /* 0x0007e80000100800 */
[----:B------:R-:W4:Y:S01]  /*25b0*/  LDL.LU R130, [R1+0x3c] ;  /* 0x00003c0001827983 */ /* 0x000f220000300800 */
[----:B0-----:R-:W-:-:S03]  /*25c0*/  IMAD.WIDE.U32 R164, R164, 0x8, R128 ;  /* 0x00000008a4a47825 */ /* 0x001fc600078e0080 */
[----:B------:R0:W-:Y:S01]  /*25d0*/  STL [R1+0x2c], R169 ;  /* 0x00002ca901007387 */ /* 0x0001e20000100800 */
[----:B---3--:R-:W-:-:S03]  /*25e0*/  IMAD.WIDE.U32 R174, R21, 0x8, R128 ;  /* 0x0000000815ae7825 */ /* 0x008fc600078e0080 */
[----:B------:R-:W5:Y:S04]  /*25f0*/  LDG.E.64 R164, desc[UR14][R164.64] ;  /* 0x0000000ea4a47981 */ /* 0x000f68000c1e1b00 */
[----:B------:R-:W5:Y:S01]  /*2600*/  LDG.E.64 R174, desc[UR14][R174.64] ;  /* 0x0000000eaeae7981 */ /* 0x000f62000c1e1b00 */
[----:B0-----:R-:W-:-:S06]  /*2610*/  IMAD.WIDE.U32 R168, R168, 0x8, R128 ;  /* 0x00000008a8a87825 */ /* 0x001fcc00078e0080 */
[----:B------:R-:W5:Y:S01]  /*2620*/  LDG.E.64 R168, desc[UR14][R168.64] ;  /* 0x0000000ea8a87981 */ /* 0x000f62000c1e1b00 */
[----:B--2---:R-:W-:Y:S01]  /*2630*/  FADD.FTZ R157, R159, R157 ;  /* 0x0000009d9f9d7221 */ /* 0x004fe20000010000 */
[----:B------:R-:W-:-:S04]  /*2640*/  IMAD.WIDE.U32 R158, R22, 0x8, R128 ;  /* 0x00000008169e7825 */ /* 0x000fc800078e0080 */
[----:B------:R0:W-:Y:S04]  /*2650*/  STL [R1+0x30], R157 ;  /* 0x0000309d01007387 */ /* 0x0001e80000100800 */
[----:B------:R-:W5:Y:S01]  /*2660*/  LDG.E.64 R158, desc[UR14][R158.64] ;  /* 0x0000000e9e9e7981 */ /* 0x000f62000c1e1b00 */
[----:B0-----:R-:W-:-:S03]  /*2670*/  IMAD.WIDE.U32 R156, R156, 0x8, R128 ;  /* 0x000000089c9c7825 */ /* 0x001fc600078e0080 */
[----:B------:R-:W2:Y:S04]  /*2680*/  LDL.LU R128, [R1+0x34] ;  /* 0x0000340001807983 */ /* 0x000ea80000300800 */
[----:B------:R-:W3:Y:S04]  /*2690*/  LDL.LU R129, [R1+0x38] ;  /* 0x0000380001817983 */ /* 0x000ee80000300800 */
[----:B------:R-:W5:Y:S01]  /*26a0*/  LDG.E.64 R156, desc[UR14][R156.64] ;  /* 0x0000000e9c9c7981 */ /* 0x000f62000c1e1b00 */
[----:B------:R-:W-:Y:S01]  /*26b0*/  FFMA.FTZ R223, R141, R120, R223 ;  /* 0x000000788ddf7223 */ /* 0x000fe200000100df */
[----:B------:R-:W-:Y:S01]  /*26c0*/  @!P2 IADD3 R206, PT, PT, R131, 0x5000, RZ ;  /* 0x0000500083cea810 */ /* 0x000fe20007ffe0ff */
[----:B------:R-:W-:Y:S01]  /*26d0*/  FFMA.FTZ R225, R143, R238, R225 ;  /* 0x000000ee8fe17223 */ /* 0x000fe200000100e1 */
[----:B------:R-:W-:Y:S01]  /*26e0*/  FFMA.FTZ R224, R142, R214, R224 ;  /* 0x000000d68ee07223 */ /* 0x000fe200000100e0 */
[----:B------:R-:W-:Y:S01]  /*26f0*/  @P1 R2UR UR4, R231 ;  /* 0x00000000e70412ca */ /* 0x000fe200000e0000 */
[----:B------:R-:W-:Y:S01]  /*2700*/  BAR.SYNC.DEFER_BLOCKING 0x0 ;  /* 0x0000000000007b1d */ /* 0x000fe20000010000 */
[----:B----4-:R-:W-:Y:S01]  /*2710*/  FADD.FTZ R130, R238, R130 ;  /* 0x00000082ee827221 */ /* 0x010fe20000010000 */
[----:B------:R-:W-:Y:S01]  /*2720*/  MOV R238, R131 ;  /* 0x0000008300ee7202 */ /* 0x000fe20000000f00 */
[----:B--2---:R-:W-:-:S03]  /*2730*/  FADD.FTZ R128, R120, R128 ;  /* 0x0000008078807221 */ /* 0x004fc60000010000 */
[----:B------:R1:W5:Y:S01]  /*2740*/  LDL.LU R120, [R1+0x4c] ;  /* 0x00004c0001787983 */ /* 0x0003620000300800 */
[----:B---3--:R-:W-:-:S03]  /*2750*/  FADD.FTZ R129, R214, R129 ;  /* 0x00000081d6817221 */ /* 0x008fc60000010000 */
[----:B------:R-:W-:Y:S04]  /*2760*/  STL [R1+0x34], R128 ;  /* 0x0000348001007387 */ /* 0x000fe80000100800 */
[----:B------:R-:W-:Y:S04]  /*2770*/  STL [R1+0x38], R129 ;  /* 0x0000388101007387 */ /* 0x000fe80000100800 */
[----:B------:R-:W-:Y:S04]  /*2780*/  STL [R1+0x3c], R130 ;  /* 0x00003c8201007387 */ /* 0x000fe80000100800 */
[----:B------:R-:W0:Y:S01]  /*2790*/  LDS.128 R128, [R206] ;  /* 0x00000000ce807984 */ /* 0x000e220000000c00 */
[----:B------:R-:W-:-:S02]  /*27a0*/  IADD3 R214, PT, PT, R238, 0x5030, RZ ;  /* 0x00005030eed67810 */ /* 0x000fc40007ffe0ff */
[----:B------:R-:W-:Y:S02]  /*27b0*/  @!P2 IADD3 R214, PT, PT, R238, 0x5010, RZ ;  /* 0x00005010eed6a810 */ /* 0x000fe40007ffe0ff */
[----:B------:R-:W2:Y:S01]  /*27c0*/  LDL.LU R238, [R1+0x48] ;  /* 0x0000480001ee7983 */ /* 0x000ea20000300800 */
[----:B0-----:R-:W-:Y:S01]  /*27d0*/  FADD.FTZ R128, RZ, R128 ;  /* 0x00000080ff807221 */ /* 0x001fe20000010000 */
[----:B------:R-:W-:-:S03]  /*27e0*/  FADD.FTZ R129, RZ, R129 ;  /* 0x00000081ff817221 */ /* 0x000fc60000010000 */
[----:B------:R-:W-:Y:S01]  /*27f0*/  FADD.FTZ R206, R130, R128 ;  /* 0x0000008082ce7221 */ /* 0x000fe20000010000 */
[----:B------:R-:W-:Y:S02]  /*2800*/  FADD.FTZ R231, R131, R129 ;  /* 0x0000008183e77221 */ /* 0x000fe40000010000 */
[----:B------:R0:W3:Y:S04]  /*2810*/  LDS.128 R128, [R214] ;  /* 0x00000000d6807984 */ /* 0x0000e80000000c00 */
[----:B0-----:R-:W4:Y:S01]  /*2820*/  LDL.LU R214, [R1+0x40] ;  /* 0x0000400001d67983 */ /* 0x001f220000300800 */
[----:B---3--:R-:W-:-:S03]  /*2830*/  FADD.FTZ R129, R231, R129 ;  /* 0x00000081e7817221 */ /* 0x008fc60000010000 */
[----:B------:R-:W3:Y:S01]  /*2840*/  LDL.LU R231, [R1+0x44] ;  /* 0x0000440001e77983 */ /* 0x000ee20000300800 */
[----:B------:R-:W-:Y:S01]  /*2850*/  FADD.FTZ R128, R206, R128 ;  /* 0x00000080ce807221 */ /* 0x000fe20000010000 */
[----:B------:R-:W-:-:S03]  /*2860*/  FADD.FTZ R129, R131, R129 ;  /* 0x0000008183817221 */ /* 0x000fc60000010000 */
[----:B------:R-:W-:Y:S01]  /*2870*/  FADD.FTZ R128, R130, R128 ;  /* 0x0000008082807221 */ /* 0x000fe20000010000 */
[----:B------:R-:W-:Y:S01]  /*2880*/  FMUL.FTZ R129, R129, UR20 ;  /* 0x0000001481817c20 */ /* 0x000fe20008410000 */
[----:B------:R-:W-:Y:S02]  /*2890*/  UMOV UR5, 0x3f800000 ;  /* 0x3f80000000057882 */ /* 0x000fe40000000000 */
[----:B------:R-:W-:Y:S01]  /*28a0*/  FMUL.FTZ R128, R128, UR20 ;  /* 0x0000001480807c20 */ /* 0x000fe20008410000 */
[----:B------:R-:W-:Y:S01]  /*28b0*/  @UP0 USHF.L.U32 UR5, UR4, 0x10, URZ ;  /* 0x0000001004050899 */ /* 0x000fe200080006ff */
[----:B------:R-:W-:Y:S01]  /*28c0*/  R2UR UR13, R129 ;  /* 0x00000000810d72ca */ /* 0x000fe200000e0000 */
[----:B------:R-:W-:Y:S01]  /*28d0*/  FFMA.FTZ R226, R144, R204, R226 ;  /* 0x000000cc90e27223 */ /* 0x000fe200000100e2 */
[----:B------:R-:W-:Y:S01]  /*28e0*/  FFMA.FTZ R227, R145, R239, R227 ;  /* 0x000000ef91e37223 */ /* 0x000fe200000100e3 */
[----:B------:R-:W-:Y:S01]  /*28f0*/  FFMA.FTZ R228, R146, R205, R228 ;  /* 0x000000cd92e47223 */ /* 0x000fe200000100e4 */
[----:B--2---:R-:W-:Y:S01]  /*2900*/  FADD.FTZ R238, R205, R238 ;  /* 0x000000eecdee7221 */ /* 0x004fe20000010000 */
[----:B----4-:R-:W-:-:S05]  /*2910*/  FADD.FTZ R214, R204, R214 ;  /* 0x000000d6ccd67221 */ /* 0x010fca0000010000 */
[----:B------:R1:W-:Y:S01]  /*2920*/  STL [R1+0x40], R214 ;  /* 0x000040d601007387 */ /* 0x0003e20000100800 */
[----:B------:R-:W-:Y:S01]  /*2930*/  FSEL R204, R128, RZ, !P3 ;  /* 0x000000ff80cc7208 */ /* 0x000fe20005800000 */
[----:B---3--:R-:W-:-:S05]  /*2940*/  FADD.FTZ R231, R239, R231 ;  /* 0x000000e7efe77221 */ /* 0x008fca0000010000 */
[----:B------:R1:W-:Y:S04]  /*2950*/  STL [R1+0x44], R231 ;  /* 0x000044e701007387 */ /* 0x0003e80000100800 */
[----:B------:R1:W-:Y:S01]  /*2960*/  STL [R1+0x48], R238 ;  /* 0x000048ee01007387 */ /* 0x0003e20000100800 */
        /* <DEDUP_REMOVED lines=67> */
.L_x_8615:
[--C-:B-----5:R-:W-:Y:S01]  /*2da0*/  FFMA.FTZ R121, R198, UR13, R204.reuse ;  /* 0x0000000dc6797c23 */ /* 0x120fe200080100cc */
[--C-:B------:R-:W-:Y:S01]  /*2db0*/  FFMA.FTZ R193, R193, UR13, R204.reuse ;  /* 0x0000000dc1c17c23 */ /* 0x100fe200080100cc */
[----:B------:R-:W-:Y:S01]  /*2dc0*/  FFMA.FTZ R120, R199, UR13, R204 ;  /* 0x0000000dc7787c23 */ /* 0x000fe200080100cc */
[----:B------:R-:W-:Y:S01]  /*2dd0*/  ISETP.GE.U32.AND P0, PT, R174, RZ, PT ;  /* 0x000000ffae00720c */ /* 0x000fe20003f06070 */
        /* <DEDUP_REMOVED lines=21> */
[C---:B------:R-:W-:Y:S01]  /*2f30*/  LOP3.LUT P5, RZ, R175.reuse, 0xff, RZ, 0xc0, !PT ;  /* 0x000000ffafff7812 */ /* 0x040fe200078ac0ff */
[----:B------:R-:W-:Y:S01]  /*2f40*/  FMUL.FTZ R124, R120, UR5 ;  /* 0x00000005787c7c20 */ /* 0x000fe20008410000 */
[----:B------:R-:W-:Y:S01]  /*2f50*/  LOP3.LUT P0, RZ, R175, 0xff00, RZ, 0xc0, !PT ;  /* 0x0000ff00afff7812 */ /* 0x000fe2000780c0ff */
[----:B------:R-:W-:Y:S01]  /*2f60*/  FMUL.FTZ R129, R121, UR5 ;  /* 0x0000000579817c20 */ /* 0x000fe20008410000 */
[----:B------:R-:W-:Y:S01]  /*2f70*/  FFMA.FTZ R0, R0, UR13, R204 ;  /* 0x0000000d00007c23 */ /* 0x000fe200080100cc */
[----:B------:R-:W-:Y:S01]  /*2f80*/  FMUL.FTZ R124, R124, UR4 ;  /* 0x000000047c7c7c20 */ /* 0x000fe20008410000 */
[----:B------:R-:W-:Y:S01]  /*2f90*/  FADD.FTZ R126, R200, -R126 ;  /* 0x8000007ec87e7221 */ /* 0x000fe20000010000 */
[----:B------:R-:W-:Y:S01]  /*2fa0*/  FMUL.FTZ R129, R129, UR4 ;  /* 0x0000000481817c20 */ /* 0x000fe20008410000 */
[----:B------:R-:W-:Y:S01]  /*2fb0*/  FADD.FTZ R127, R192, -R127 ;  /* 0x8000007fc07f7221 */ /* 0x000fe20000010000 */
[----:B------:R-:W-:Y:S01]  /*2fc0*/  FADD.FTZ R125, R189, -R125 ;  /* 0x8000007dbd7d7221 */ /* 0x000fe20000010000 */
[----:B------:R-:W-:Y:S01]  /*2fd0*/  FSEL R124, R124, RZ, P5 ;  /* 0x000000ff7c7c7208 */ /* 0x000fe20002800000 */
[----:B------:R-:W-:Y:S01]  /*2fe0*/  FADD.FTZ R195, R195, -R0 ;  /* 0x80000000c3c37221 */ /* 0x000fe20000010000 */
[----:B------:R-:W-:Y:S01]  /*2ff0*/  FSEL R129, R129, RZ, P0 ;  /* 0x000000ff81817208 */ /* 0x000fe20000000000 */
[----:B------:R-:W-:Y:S01]  /*3000*/  FFMA.FTZ R126, R126, UR12, R82 ;  /* 0x0000000c7e7e7c23 */ /* 0x000fe20008010052 */
[----:B------:R-:W-:Y:S01]  /*3010*/  FFMA.FTZ R127, R127, UR12, R83 ;  /* 0x0000000c7f7f7c23 */ /* 0x000fe20008010053 */
[----:B------:R-:W-:Y:S01]  /*3020*/  FFMA.FTZ R125, R125, UR12, R81 ;  /* 0x0000000c7d7d7c23 */ /* 0x000fe20008010051 */
[----:B------:R-:W-:Y:S01]  /*3030*/  F2FP.BF16.F32.PACK_AB R130, R129, R124 ;  /* 0x0000007c8182723e */ /* 0x000fe200000010ff */
[----:B------:R-:W-:Y:S01]  /*3040*/  FFMA.FTZ R124, R195, UR12, R80 ;  /* 0x0000000cc37c7c23 */ /* 0x000fe20008010050 */
        /* <DEDUP_REMOVED lines=19> */
.L_x_8616:
[----:B------:R-:W-:Y:S01]  /*3180*/  ISETP.NE.U32.AND P0, PT, RZ, UR22, PT ;  /* 0x00000016ff007c0c */ /* 0x000fe2000bf05070 */
[----:B------:R-:W0:Y:S03]  /*3190*/  LDC.64 R190, c[0x0][0x468] ;  /* 0x00011a00ffbe7b82 */ /* 0x000e260000000a00 */
[----:B------:R-:W-:-:S13]  /*31a0*/  ISETP.NE.AND.EX P0, PT, RZ, UR23, PT, P0 ;  /* 0x00000017ff007c0c */ /* 0x000fda000bf05300 */
[----:B------:R-:W2:Y:S02]  /*31b0*/  @P0 LDC.64 R174, c[0x0][0x478] ;  /* 0x00011e00ffae0b82 */ /* 0x000ea40000000a00 */
[----:B--2---:R-:W-:-:S05]  /*31c0*/  @P0 IMAD.WIDE.U32 R174, R21, 0x20, R174 ;  /* 0x0000002015ae0825 */ /* 0x004fca00078e00ae */
        /* <DEDUP_REMOVED lines=19> */
[----:B------:R-:W-:Y:S01]  /*3300*/  LOP3.LUT P5, RZ, R169, 0xff, RZ, 0xc0, !PT ;  /* 0x000000ffa9ff7812 */ /* 0x000fe200078ac0ff */
[--C-:B------:R-:W-:Y:S01]  /*3310*/  FFMA.FTZ R125, R176, UR13, R204.reuse ;  /* 0x0000000db07d7c23 */ /* 0x100fe200080100cc */
[----:B------:R-:W-:Y:S01]  /*3320*/  FMUL.FTZ R124, R124, UR4 ;  /* 0x000000047c7c7c20 */ /* 0x000fe20008410000 */
[----:B------:R-:W-:Y:S01]  /*3330*/  FMUL.FTZ R121, R0, UR4 ;  /* 0x0000000400797c20 */ /* 0x000fe20008410000 */
[----:B------:R-:W-:Y:S01]  /*3340*/  FMUL.FTZ R0, R120, UR5 ;  /* 0x0000000578007c20 */ /* 0x000fe20008410000 */
[--C-:B------:R-:W-:Y:S01]  /*3350*/  FFMA.FTZ R172, R172, UR13, R204.reuse ;  /* 0x0000000dacac7c23 */ /* 0x100fe200080100cc */
[--C-:B------:R-:W-:Y:S01]  /*3360*/  FFMA.FTZ R173, R173, UR13, R204.reuse ;  /* 0x0000000dadad7c23 */ /* 0x100fe200080100cc */
[----:B0-----:R-:W-:Y:S01]  /*3370*/  FSEL R131, R124, RZ, P1 ;  /* 0x000000ff7c837208 */ /* 0x001fe20000800000 */
[----:B------:R-:W-:Y:S01]  /*3380*/  FFMA.FTZ R124, R183, UR13, R204 ;  /* 0x0000000db77c7c23 */ /* 0x000fe200080100cc */
[----:B------:R-:W-:Y:S01]  /*3390*/  FMUL.FTZ R130, R0, UR4 ;  /* 0x0000000400827c20 */ /* 0x000fe20008410000 */
[----:B------:R-:W-:Y:S01]  /*33a0*/  FSEL R0, R121, RZ, P6 ;  /* 0x000000ff79007208 */ /* 0x000fe20003000000 */
[----:B------:R-:W-:Y:S01]  /*33b0*/  FADD.FTZ R186, R186, -R125 ;  /* 0x8000007dbaba7221 */ /* 0x000fe20000010000 */
[----:B------:R-:W-:Y:S01]  /*33c0*/  FADD.FTZ R124, R187, -R124 ;  /* 0x8000007cbb7c7221 */ /* 0x000fe20000010000 */
[----:B------:R-:W-:Y:S01]  /*33d0*/  FADD.FTZ R172, R185, -R172 ;  /* 0x800000acb9ac7221 */ /* 0x000fe20000010000 */
[----:B------:R-:W-:Y:S01]  /*33e0*/  FSEL R130, R130, RZ, P5 ;  /* 0x000000ff82827208 */ /* 0x000fe20002800000 */
[----:B------:R-:W-:Y:S01]  /*33f0*/  FADD.FTZ R173, R178, -R173 ;  /* 0x800000adb2ad7221 */ /* 0x000fe20000010000 */
[----:B------:R-:W-:Y:S01]  /*3400*/  FFMA.FTZ R121, R124, UR12, R93 ;  /* 0x0000000c7c797c23 */ /* 0x000fe2000801005d */
[----:B------:R-:W-:Y:S01]  /*3410*/  LOP3.LUT P5, RZ, R169, 0xff00, RZ, 0xc0, !PT ;  /* 0x0000ff00a9ff7812 */ /* 0x000fe200078ac0ff */
[----:B------:R-:W-:Y:S01]  /*3420*/  FFMA.FTZ R127, R186, UR12, R91 ;  /* 0x0000000cba7f7c23 */ /* 0x000fe2000801005b */
[C---:B------:R-:W-:Y:S01]  /*3430*/  LOP3.LUT P3, RZ, R168.reuse, 0xff, RZ, 0xc0, !PT ;  /* 0x000000ffa8ff7812 */ /* 0x040fe2000786c0ff */
[----:B------:R-:W-:Y:S01]  /*3440*/  FMUL.FTZ R124, R121, UR5 ;  /* 0x00000005797c7c20 */ /* 0x000fe20008410000 */
[----:B------:R-:W-:-:S02]  /*3450*/  LOP3.LUT P4, RZ, R168, 0xff00, RZ, 0xc0, !PT ;  /* 0x0000ff00a8ff7812 */ /* 0x000fc4000788c0ff */
[----:B------:R-:W-:Y:S01]  /*3460*/  LOP3.LUT P6, RZ, R168, 0xff0000, RZ, 0xc0, !PT ;  /* 0x00ff0000a8ff7812 */ /* 0x000fe200078cc0ff */
[----:B------:R-:W-:Y:S01]  /*3470*/  FMUL.FTZ R126, R124, UR4 ;  /* 0x000000047c7e7c20 */ /* 0x000fe20008410000 */
[----:B------:R-:W-:Y:S01]  /*3480*/  FFMA.FTZ R124, R171, UR13, R204 ;  /* 0x0000000dab7c7c23 */ /* 0x000fe200080100cc */
[----:B------:R-:W-:Y:S01]  /*3490*/  LOP3.LUT P1, RZ, R168, 0xff000000, RZ, 0xc0, !PT ;  /* 0xff000000a8ff7812 */ /* 0x000fe2000782c0ff */
[----:B------:R-:W-:Y:S01]  /*34a0*/  FMUL.FTZ R168, R127, UR5 ;  /* 0x000000057fa87c20 */ /* 0x000fe20008410000 */
[----:B------:R-:W-:Y:S01]  /*34b0*/  F2FP.BF16.F32.PACK_AB R131, R131, R0 ;  /* 0x000000008383723e */ /* 0x000fe200000010ff */
[----:B------:R-:W-:Y:S01]  /*34c0*/  FADD.FTZ R177, R177, -R124 ;  /* 0x8000007cb1b17221 */ /* 0x000fe20000010000 */
[----:B------:R-:W-:Y:S01]  /*34d0*/  FSEL R125, R126, RZ, P5 ;  /* 0x000000ff7e7d7208 */ /* 0x000fe20002800000 */
[----:B------:R-:W-:Y:S01]  /*34e0*/  FFMA.FTZ R126, R173, UR12, R90 ;  /* 0x0000000cad7e7c23 */ /* 0x000fe2000801005a */
[----:B------:R-:W-:Y:S01]  /*34f0*/  FMUL.FTZ R168, R168, UR4 ;  /* 0x00000004a8a87c20 */ /* 0x000fe20008410000 */
[----:B------:R-:W-:Y:S01]  /*3500*/  FFMA.FTZ R124, R177, UR12, R88 ;  /* 0x0000000cb17c7c23 */ /* 0x000fe20008010058 */
[----:B------:R-:W-:Y:S01]  /*3510*/  F2FP.BF16.F32.PACK_AB R130, R125, R130 ;  /* 0x000000827d82723e */ /* 0x000fe200000010ff */
[----:B------:R-:W-:Y:S01]  /*3520*/  FFMA.FTZ R125, R172, UR12, R89 ;  /* 0x0000000cac7d7c23 */ /* 0x000fe20008010059 */
[----:B------:R-:W-:Y:S01]  /*3530*/  FMUL.FTZ R129, R126, UR5 ;  /* 0x000000057e817c20 */ /* 0x000fe20008410000 */
[----:B------:R-:W-:Y:S01]  /*3540*/  FMUL.FTZ R0, R124, UR5 ;  /* 0x000000057c007c20 */ /* 0x000fe20008410000 */
[----:B------:R-:W-:Y:S01]  /*3550*/  FSEL R168, R168, RZ, P1 ;  /* 0x000000ffa8a87208 */ /* 0x000fe20000800000 */
[----:B------:R-:W-:Y:S01]  /*3560*/  FMUL.FTZ R128, R125, UR5 ;  /* 0x000000057d807c20 */ /* 0x000fe20008410000 */
[----:B------:R-:W-:Y:S01]  /*3570*/  FMUL.FTZ R129, R129, UR4 ;  /* 0x0000000481817c20 */ /* 0x000fe20008410000 */
[----:B------:R-:W-:-:S02]  /*3580*/  FMUL.FTZ R0, R0, UR4 ;  /* 0x0000000400007c20 */ /* 0x000fc40008410000 */
[----:B------:R-:W-:Y:S02]  /*3590*/  FMUL.FTZ R128, R128, UR4 ;  /* 0x0000000480807c20 */ /* 0x000fe40008410000 */
[----:B------:R-:W-:Y:S02]  /*35a0*/  FSEL R129, R129, RZ, P6 ;  /* 0x000000ff81817208 */ /* 0x000fe40003000000 */
[----:B------:R-:W-:Y:S02]  /*35b0*/  FSEL R0, R0, RZ, P3 ;  /* 0x000000ff00007208 */ /* 0x000fe40001800000 */
[----:B------:R-:W-:Y:S02]  /*35c0*/  FSEL R169, R128, RZ, P4 ;  /* 0x000000ff80a97208 */ /* 0x000fe40002000000 */
[----:B------:R-:W-:Y:S02]  /*35d0*/  F2FP.BF16.F32.PACK_AB R129, R168, R129 ;  /* 0x00000081a881723e */ /* 0x000fe400000010ff */
[----:B------:R-:W-:Y:S01]  /*35e0*/  F2FP.BF16.F32.PACK_AB R128, R169, R0 ;  /* 0x00000000a980723e */ /* 0x000fe200000010ff */
[----:B------:R-:W-:Y:S06]  /*35f0*/  BRA `(.L_x_8618) ;  /* 0x0000000000f47947 */ /* 0x000fec0003800000 */
.L_x_8617:
[--C-:B------:R-:W-:Y:S01]  /*3600*/  FFMA.FTZ R0, R179, UR13, R204.reuse ;  /* 0x0000000db3007c23 */ /* 0x100fe200080100cc */
[--C-:B0-----:R-:W-:Y:S01]  /*3610*/  FFMA.FTZ R129, R180, UR13, R204.reuse ;  /* 0x0000000db4817c23 */ /* 0x101fe200080100cc */
        /* <DEDUP_REMOVED lines=59> */
.L_x_8618:
        /* <DEDUP_REMOVED lines=45> */
[----:B0-----:R-:W-:Y:S01]  /*3ca0*/  FMUL.FTZ R131, R121, UR5 ;  /* 0x0000000579837c20 */ /* 0x001fe20008410000 */
        /* <DEDUP_REMOVED lines=13> */
[----:B------:R-:W-:Y:S02]  /*3d80*/  LOP3.LUT P5, RZ, R165, 0xff00, RZ, 0xc0, !PT ;  /* 0x0000ff00a5ff7812 */ /* 0x000fe400078ac0ff */
        /* <DEDUP_REMOVED lines=10> */
.L_x_8619:
[--C-:B0-----:R-:W-:Y:S01]  /*3e30*/  FFMA.FTZ R129, R152, UR13, R204.reuse ;  /* 0x0000000d98817c23 */ /* 0x101fe200080100cc */
        /* <DEDUP_REMOVED lines=9> */
[----:B------:R-:W-:Y:S01]  /*3ed0*/  FADD.FTZ R166, R166, -R131 ;  /* 0x80000083a6a67221 */ /* 0x000fe20000010000 */
[--C-:B------:R-:W-:Y:S01]  /*3ee0*/  FFMA.FTZ R155, R155, UR13, R204.reuse ;  /* 0x0000000d9b9b7c23 */ /* 0x100fe200080100cc */
[----:B------:R-:W-:Y:S01]  /*3ef0*/  FMUL.FTZ R0, R129, UR5 ;  /* 0x0000000581007c20 */ /* 0x000fe20008410000 */
[----:B------:R-:W-:Y:S01]  /*3f00*/  FMUL.FTZ R148, R148, UR5 ;  /* 0x0000000594947c20 */ /* 0x000fe20008410000 */
[----:B------:R-:W-:Y:S01]  /*3f10*/  FFMA.FTZ R131, R162, UR13, R204 ;  /* 0x0000000da2837c23 */ /* 0x000fe200080100cc */
[----:B------:R-:W-:Y:S01]  /*3f20*/  FFMA.FTZ R153, R153, UR12, R98 ;  /* 0x0000000c99997c23 */ /* 0x000fe20008010062 */
[----:B------:R-:W-:Y:S01]  /*3f30*/  FMUL.FTZ R0, R0, UR4 ;  /* 0x0000000400007c20 */ /* 0x000fe20008410000 */
[----:B------:R-:W-:Y:S01]  /*3f40*/  FMUL.FTZ R128, R148, UR4 ;  /* 0x0000000494807c20 */ /* 0x000fe20008410000 */
[--C-:B------:R-:W-:Y:S01]  /*3f50*/  FFMA.FTZ R148, R161, UR13, R204.reuse ;  /* 0x0000000da1947c23 */ /* 0x100fe200080100cc */
[----:B------:R-:W-:Y:S01]  /*3f60*/  FADD.FTZ R155, R160, -R155 ;  /* 0x8000009ba09b7221 */ /* 0x000fe20000010000 */
[----:B------:R-:W-:Y:S01]  /*3f70*/  FADD.FTZ R170, R170, -R131 ;  /* 0x80000083aaaa7221 */ /* 0x000fe20000010000 */
[----:B------:R-:W-:Y:S01]  /*3f80*/  FSEL R130, R0, RZ, P3 ;  /* 0x000000ff00827208 */ /* 0x000fe20001800000 */
[----:B------:R-:W-:Y:S01]  /*3f90*/  FFMA.FTZ R0, R147, UR13, R204 ;  /* 0x0000000d93007c23 */ /* 0x000fe200080100cc */
[----:B------:R-:W-:Y:S01]  /*3fa0*/  FADD.FTZ R148, R167, -R148 ;  /* 0x80000094a7947221 */ /* 0x000fe20000010000 */
[----:B------:R-:W-:Y:S01]  /*3fb0*/  FMUL.FTZ R153, R153, UR5 ;  /* 0x0000000599997c20 */ /* 0x000fe20008410000 */
[----:B------:R-:W-:Y:S01]  /*3fc0*/  LOP3.LUT P1, RZ, R164, 0xff00, RZ, 0xc0, !PT ;  /* 0x0000ff00a4ff7812 */ /* 0x000fe2000782c0ff */
[----:B------:R-:W-:Y:S01]  /*3fd0*/  FADD.FTZ R151, R151, -R0 ;  /* 0x8000000097977221 */ /* 0x000fe20000010000 */
[----:B------:R-:W-:Y:S01]  /*3fe0*/  FFMA.FTZ R166, R166, UR12, R99 ;  /* 0x0000000ca6a67c23 */ /* 0x000fe20008010063 */
[----:B------:R-:W-:Y:S01]  /*3ff0*/  FFMA.FTZ R148, R148, UR12, R101 ;  /* 0x0000000c94947c23 */ /* 0x000fe20008010065 */
[----:B------:R-:W-:Y:S01]  /*4000*/  FFMA.FTZ R155, R155, UR12, R102 ;  /* 0x0000000c9b9b7c23 */ /* 0x000fe20008010066 */
[----:B------:R-:W-:Y:S01]  /*4010*/  FFMA.FTZ R170, R170, UR12, R103 ;  /* 0x0000000caaaa7c23 */ /* 0x000fe20008010067 */
[----:B------:R-:W-:Y:S01]  /*4020*/  FFMA.FTZ R151, R151, UR12, R96 ;  /* 0x0000000c97977c23 */ /* 0x000fe20008010060 */
        /* <DEDUP_REMOVED lines=29> */
.L_x_8620:
        /* <DEDUP_REMOVED lines=15> */
[----:B------:R-:W-:Y:S01]  /*42f0*/  FFMA.FTZ R29, R24, UR13, R204 ;  /* 0x0000000d181d7c23 */ /* 0x000fe200080100cc */
[----:B0-----:R-:W-:Y:S01]  /*4300*/  FFMA.FTZ R123, R36, UR12, R111 ;  /* 0x0000000c247b7c23 */ /* 0x001fe2000801006f */
[----:B------:R-:W-:Y:S01]  /*4310*/  FFMA.FTZ R120, R31, UR12, R108 ;  /* 0x0000000c1f787c23 */ /* 0x000fe2000801006c */
[----:B------:R-:W-:Y:S01]  /*4320*/  ISETP.GE.U32.AND.EX P1, PT, R157, 0x1000000, PT, P1 ;  /* 0x010000009d00780c */ /* 0x000fe20003f26110 */
[----:B------:R-:W-:Y:S01]  /*4330*/  FFMA.FTZ R122, R35, UR12, R110 ;  /* 0x0000000c237a7c23 */ /* 0x000fe2000801006e */
[----:B------:R-:W-:Y:S01]  /*4340*/  FMUL.FTZ R31, R123, UR5 ;  /* 0x000000057b1f7c20 */ /* 0x000fe20008410000 */
[----:B------:R-:W-:Y:S01]  /*4350*/  FMUL.FTZ R0, R120, UR5 ;  /* 0x0000000578007c20 */ /* 0x000fe20008410000 */
[----:B------:R-:W-:Y:S01]  /*4360*/  LOP3.LUT P5, RZ, R157, 0xff, RZ, 0xc0, !PT ;  /* 0x000000ff9dff7812 */ /* 0x000fe200078ac0ff */
[----:B------:R-:W-:Y:S01]  /*4370*/  FADD.FTZ R30, R30, -R29 ;  /* 0x8000001d1e1e7221 */ /* 0x000fe20000010000 */
[----:B------:R-:W-:Y:S01]  /*4380*/  FMUL.FTZ R31, R31, UR4 ;  /* 0x000000041f1f7c20 */ /* 0x000fe20008410000 */
[----:B------:R-:W-:Y:S01]  /*4390*/  FMUL.FTZ R0, R0, UR4 ;  /* 0x0000000400007c20 */ /* 0x000fe20008410000 */
[--C-:B------:R-:W-:Y:S01]  /*43a0*/  FFMA.FTZ R25, R25, UR13, R204.reuse ;  /* 0x0000000d19197c23 */ /* 0x100fe200080100cc */
[--C-:B------:R-:W-:Y:S01]  /*43b0*/  FFMA.FTZ R29, R26, UR13, R204.reuse ;  /* 0x0000000d1a1d7c23 */ /* 0x100fe200080100cc */
[--C-:B------:R-:W-:Y:S01]  /*43c0*/  FFMA.FTZ R33, R33, UR13, R204.reuse ;  /* 0x0000000d21217c23 */ /* 0x100fe200080100cc */
[----:B------:R-:W-:Y:S01]  /*43d0*/  FSEL R36, R31, RZ, P1 ;  /* 0x000000ff1f247208 */ /* 0x000fe20000800000 */
[----:B------:R-:W-:Y:S01]  /*43e0*/  FMUL.FTZ R24, R122, UR5 ;  /* 0x000000057a187c20 */ /* 0x000fe20008410000 */
[----:B------:R-:W-:Y:S01]  /*43f0*/  FSEL R31, R0, RZ, P5 ;  /* 0x000000ff001f7208 */ /* 0x000fe20002800000 */
[----:B------:R-:W-:Y:S01]  /*4400*/  FFMA.FTZ R0, R23, UR13, R204 ;  /* 0x0000000d17007c23 */ /* 0x000fe200080100cc */
[----:B------:R-:W-:Y:S01]  /*4410*/  FADD.FTZ R25, R28, -R25 ;  /* 0x800000191c197221 */ /* 0x000fe20000010000 */
[----:B------:R-:W-:Y:S01]  /*4420*/  FADD.FTZ R32, R32, -R29 ;  /* 0x8000001d20207221 */ /* 0x000fe20000010000 */
[----:B------:R-:W-:Y:S01]  /*4430*/  FADD.FTZ R34, R34, -R33 ;  /* 0x8000002122227221 */ /* 0x000fe20000010000 */
[----:B------:R-:W-:Y:S01]  /*4440*/  FADD.FTZ R27, R27, -R0 ;  /* 0x800000001b1b7221 */ /* 0x000fe20000010000 */
[----:B------:R-:W-:Y:S01]  /*4450*/  FMUL.FTZ R24, R24, UR4 ;  /* 0x0000000418187c20 */ /* 0x000fe20008410000 */
[----:B------:R-:W-:Y:S01]  /*4460*/  LOP3.LUT P6, RZ, R157, 0xff0000, RZ, 0xc0, !PT ;  /* 0x00ff00009dff7812 */ /* 0x000fe200078cc0ff */
[----:B------:R-:W-:Y:S01]  /*4470*/  FFMA.FTZ R126, R25, UR12, R106 ;  /* 0x0000000c197e7c23 */ /* 0x000fe2000801006a */
[----:B------:R-:W-:Y:S01]  /*4480*/  FFMA.FTZ R127, R32, UR12, R107 ;  /* 0x0000000c207f7c23 */ /* 0x000fe2000801006b */
[----:B------:R-:W-:Y:S01]  /*4490*/  FFMA.FTZ R125, R30, UR12, R105 ;  /* 0x0000000c1e7d7c23 */ /* 0x000fe20008010069 */
[----:B------:R-:W-:Y:S01]  /*44a0*/  FFMA.FTZ R121, R34, UR12, R109 ;  /* 0x0000000c22797c23 */ /* 0x000fe2000801006d */
[----:B------:R-:W-:Y:S01]  /*44b0*/  FFMA.FTZ R124, R27, UR12, R104 ;  /* 0x0000000c1b7c7c23 */ /* 0x000fe20008010068 */
        /* <DEDUP_REMOVED lines=12> */
[----:B------:R-:W-:Y:S01]  /*4580*/  FMUL.FTZ R0, R0, UR4 ;  /* 0x0000000400007c20 */ /* 0x000fe20008410000 */
[----:B------:R-:W-:-:S02]  /*4590*/  LOP3.LUT P3, RZ, R156, 0xff, RZ, 0xc0, !PT ;  /* 0x000000ff9cff7812 */ /* 0x000fc4000786c0ff */
[----:B------:R-:W-:Y:S02]  /*45a0*/  LOP3.LUT P4, RZ, R156, 0xff00, RZ, 0xc0, !PT ;  /* 0x0000ff009cff7812 */ /* 0x000fe4000788c0ff */
[----:B------:R-:W-:Y:S02]  /*45b0*/  LOP3.LUT P5, RZ, R157, 0xff00, RZ, 0xc0, !PT ;  /* 0x0000ff009dff7812 */ /* 0x000fe400078ac0ff */
[----:B------:R-:W-:Y:S02]  /*45c0*/  FSEL R24, R24, RZ, P6 ;  /* 0x000000ff18187208 */ /* 0x000fe40003000000 */
[----:B------:R-:W-:Y:S02]  /*45d0*/  FSEL R25, R25, RZ, P1 ;  /* 0x000000ff19197208 */ /* 0x000fe40000800000 */
[----:B------:R-:W-:Y:S02]  /*45e0*/  FSEL R26, R26, RZ, P5 ;  /* 0x000000ff1a1a7208 */ /* 0x000fe40002800000 */
[----:B------:R-:W-:-:S02]  /*45f0*/  FSEL R23, R23, RZ, P4 ;  /* 0x000000ff17177208 */ /* 0x000fc40002000000 */
[----:B------:R-:W-:Y:S02]  /*4600*/  FSEL R0, R0, RZ, P3 ;  /* 0x000000ff00007208 */ /* 0x000fe40001800000 */
[----:B------:R-:W-:Y:S02]  /*4610*/  F2FP.BF16.F32.PACK_AB R25, R25, R24 ;  /* 0x000000181919723e */ /* 0x000fe400000010ff */
[----:B------:R-:W-:Y:S02]  /*4620*/  F2FP.BF16.F32.PACK_AB R27, R36, R35 ;  /* 0x00000023241b723e */ /* 0x000fe400000010ff */
[----:B------:R-:W-:Y:S02]  /*4630*/  F2FP.BF16.F32.PACK_AB R26, R26, R31 ;  /* 0x0000001f1a1a723e */ /* 0x000fe400000010ff */
[----:B------:R-:W-:Y:S01]  /*4640*/  F2FP.BF16.F32.PACK_AB R24, R23, R0 ;  /* 0x000000001718723e */ /* 0x000fe200000010ff */
[----:B------:R-:W-:Y:S06]  /*4650*/  BRA `(.L_x_8622) ;  /* 0x0000000000f47947 */ /* 0x000fec0003800000 */
.L_x_8621:
[--C-:B------:R-:W-:Y:S01]  /*4660*/  FFMA.FTZ R0, R29, UR13, R204.reuse ;  /* 0x0000000d1d007c23 */ /* 0x100fe200080100cc */
[--C-:B0-----:R-:W-:Y:S01]  /*4670*/  FFMA.FTZ R129, R24, UR13, R204.reuse ;  /* 0x0000000d18817c23 */ /* 0x101fe200080100cc */
[----:B------:R-:W-:Y:S01]  /*4680*/  FFMA.FTZ R25, R25, UR13, R204 ;  /* 0x0000000d19197c23 */ /* 0x000fe200080100cc */
[----:B------:R-:W-:Y:S01]  /*4690*/  LOP3.LUT P3, RZ, R157, 0xff, RZ, 0xc0, !PT ;  /* 0x000000ff9dff7812 */ /* 0x000fe2000786c0ff */
[----:B------:R-:W-:Y:S01]  /*46a0*/  FADD.FTZ R29, R31, -R0 ;  /* 0x800000001f1d7221 */ /* 0x000fe20000010000 */
[----:B------:R-:W-:Y:S01]  /*46b0*/  FADD.FTZ R30, R30, -R129 ;  /* 0x800000811e1e7221 */ /* 0x000fe20000010000 */
[----:B------:R-:W-:Y:S01]  /*46c0*/  FFMA.FTZ R31, R26, UR13, R204 ;  /* 0x0000000d1a1f7c23 */ /* 0x000fe200080100cc */
[----:B------:R-:W-:Y:S01]  /*46d0*/  FADD.FTZ R25, R28, -R25 ;  /* 0x800000191c197221 */ /* 0x000fe20000010000 */
[----:B------:R-:W-:Y:S01]  /*46e0*/  FFMA.FTZ R29, R29, UR12, R108 ;  /* 0x0000000c1d1d7c23 */ /* 0x000fe2000801006c */
[----:B------:R-:W-:Y:S01]  /*46f0*/  FFMA.FTZ R30, R30, UR12, R105 ;  /* 0x0000000c1e1e7c23 */ /* 0x000fe20008010069 */
[--C-:B------:R-:W-:Y:S01]  /*4700*/  FFMA.FTZ R33, R33, UR13, R204.reuse ;  /* 0x0000000d21217c23 */ /* 0x100fe200080100cc */
[--C-:B------:R-:W-:Y:S01]  /*4710*/  FFMA.FTZ R38, R38, UR13, R204.reuse ;  /* 0x0000000d26267c23 */ /* 0x100fe200080100cc */
        /* <DEDUP_REMOVED lines=49> */
.L_x_8622:
[----:B------:R-:W0:Y:S01]  /*4a30*/  @P0 LDC.64 R28, c[0x0][0x478] ;  /* 0x00011e00ff1c0b82 */ /* 0x000e220000000a00 */
[----:B------:R-:W-:-:S05]  /*4a40*/  IADD3 R21, PT, PT, R21, 0x180, RZ ;  /* 0x0000018015157810 */ /* 0x000fca0007ffe0ff */
[----:B------:R-:W-:-:S04]  /*4a50*/  IMAD.WIDE.U32 R30, R21, 0x10, R190 ;  /* 0x00000010151e7825 */ /* 0x000fc800078e00be */
[----:B0-----:R-:W-:-:S05]  /*4a60*/  @P0 IMAD.WIDE.U32 R28, R21, 0x20, R28 ;  /* 0x00000020151c0825 */ /* 0x001fca00078e001c */
[----:B------:R0:W-:Y:S04]  /*4a70*/  @P0 STG.E.128 desc[UR14][R28.64], R124 ;  /* 0x0000007c1c000986 */ /* 0x0001e8000c101d0e */
[----:B------:R0:W-:Y:S04]  /*4a80*/  @P0 STG.E.128 desc[UR14][R28.64+0x10], R120 ;  /* 0x000010781c000986 */ /* 0x0001e8000c101d0e */
[----:B------:R0:W-:Y:S01]  /*4a90*/  STG.E.128 desc[UR14][R30.64], R24 ;  /* 0x000000181e007986 */ /* 0x0001e2000c101d0e */
[----:B------:R-:W-:Y:S05]  /*4aa0*/  @!P0 BRA `(.L_x_8623) ;  /* 0x0000000000f88947 */ /* 0x000fea0003800000 */
[--C-:B------:R-:W-:Y:S01]  /*4ab0*/  FFMA.FTZ R145, R145, UR13, R204.reuse ;  /* 0x0000000d91917c23 */ /* 0x100fe200080100cc */
[--C-:B------:R-:W-:Y:S01]  /*4ac0*/  FFMA.FTZ R0, R143, UR13, R204.reuse ;  /* 0x0000000d8f007c23 */ /* 0x100fe200080100cc */
[----:B------:R-:W-:Y:S01]  /*4ad0*/  FFMA.FTZ R21, R146, UR13, R204 ;  /* 0x0000000d92157c23 */ /* 0x000fe200080100cc */
[----:B------:R-:W-:Y:S01]  /*4ae0*/  LOP3.LUT P6, RZ, R159, 0xff0000, RZ, 0xc0, !PT ;  /* 0x00ff00009fff7812 */ /* 0x000fe200078cc0ff */
[----:B------:R-:W-:Y:S01]  /*4af0*/  FADD.FTZ R145, R138, -R145 ;  /* 0x800000918a917221 */ /* 0x000fe20000010000 */
[----:B------:R-:W-:Y:S01]  /*4b00*/  FADD.FTZ R135, R135, -R0 ;  /* 0x8000000087877221 */ /* 0x000fe20000010000 */
[----:B------:R-:W-:Y:S01]  /*4b10*/  FADD.FTZ R140, R140, -R21 ;  /* 0x800000158c8c7221 */ /* 0x000fe20000010000 */
[----:B------:R-:W-:Y:S01]  /*4b20*/  LOP3.LUT P5, RZ, R159, 0xff, RZ, 0xc0, !PT ;  /* 0x000000ff9fff7812 */ /* 0x000fe200078ac0ff */
[----:B0-----:R-:W-:Y:S01]  /*4b30*/  FFMA.FTZ R122, R145, UR12, R118 ;  /* 0x0000000c917a7c23 */ /* 0x001fe20008010076 */
[----:B------:R-:W-:Y:S01]  /*4b40*/  FFMA.FTZ R120, R135, UR12, R116 ;  /* 0x0000000c87787c23 */ /* 0x000fe20008010074 */
[----:B------:R-:W-:Y:S01]  /*4b50*/  FFMA.FTZ R123, R140, UR12, R119 ;  /* 0x0000000c8c7b7c23 */ /* 0x000fe20008010077 */
[--C-:B------:R-:W-:Y:S01]  /*4b60*/  FFMA.FTZ R144, R144, UR13, R204.reuse ;  /* 0x0000000d90907c23 */ /* 0x100fe200080100cc */
[----:B------:R-:W-:Y:S01]  /*4b70*/  FMUL.FTZ R21, R122, UR5 ;  /* 0x000000057a157c20 */ /* 0x000fe20008410000 */
[----:B------:R-:W-:Y:S01]  /*4b80*/  FMUL.FTZ R0, R120, UR5 ;  /* 0x0000000578007c20 */ /* 0x000fe20008410000 */
[--C-:B------:R-:W-:Y:S01]  /*4b90*/  FFMA.FTZ R141, R141, UR13, R204.reuse ;  /* 0x0000000d8d8d7c23 */ /* 0x100fe200080100cc */
[----:B------:R-:W-:Y:S01]  /*4ba0*/  FFMA.FTZ R136, R136, UR13, R204 ;  /* 0x0000000d88887c23 */ /* 0x000fe200080100cc */
[----:B------:R-:W-:Y:S01]  /*4bb0*/  FMUL.FTZ R21, R21, UR4 ;  /* 0x0000000415157c20 */ /* 0x000fe20008410000 */
[----:B------:R-:W-:Y:S01]  /*4bc0*/  FMUL.FTZ R0, R0, UR4 ;  /* 0x0000000400007c20 */ /* 0x000fe20008410000 */
[----:B------:R-:W-:Y:S01]  /*4bd0*/  FMUL.FTZ R23, R123, UR5 ;  /* 0x000000057b177c20 */ /* 0x000fe20008410000 */
[----:B------:R-:W-:Y:S01]  /*4be0*/  ISETP.GE.U32.AND P1, PT, R158, RZ, PT ;  /* 0x000000ff9e00720c */ /* 0x000fe20003f26070 */
        /* <DEDUP_REMOVED lines=9> */
[----:B------:R-:W-:Y:S01]  /*4c80*/  FMUL.FTZ R23, R23, UR4 ;  /* 0x0000000417177c20 */ /* 0x000fe20008410000 */
[----:B------:R-:W-:Y:S01]  /*4c90*/  ISETP.GE.U32.AND.EX P1, PT, R159, 0x1000000, PT, P1 ;  /* 0x010000009f00780c */ /* 0x000fe20003f26110 */
        /* <DEDUP_REMOVED lines=15> */
[C---:B------:R-:W-:Y:S01]  /*4d90*/  LOP3.LUT P6, RZ, R158.reuse, 0xff0000, RZ, 0xc0, !PT ;  /* 0x00ff00009eff7812 */ /* 0x040fe200078cc0ff */
[----:B------:R-:W-:Y:S01]  /*4da0*/  FMUL.FTZ R21, R21, UR4 ;  /* 0x0000000415157c20 */ /* 0x000fe20008410000 */
[----:B------:R-:W-:Y:S01]  /*4db0*/  LOP3.LUT P1, RZ, R158, 0xff000000, RZ, 0xc0, !PT ;  /* 0xff0000009eff7812 */ /* 0x000fe2000782c0ff */
[----:B------:R-:W-:Y:S01]  /*4dc0*/  FMUL.FTZ R0, R0, UR4 ;  /* 0x0000000400007c20 */ /* 0x000fe20008410000 */
[----:B------:R-:W-:-:S02]  /*4dd0*/  LOP3.LUT P3, RZ, R158, 0xff, RZ, 0xc0, !PT ;  /* 0x000000ff9eff7812 */ /* 0x000fc4000786c0ff */
[----:B------:R-:W-:Y:S02]  /*4de0*/  LOP3.LUT P4, RZ, R158, 0xff00, RZ, 0xc0, !PT ;  /* 0x0000ff009eff7812 */ /* 0x000fe4000788c0ff */
        /* <DEDUP_REMOVED lines=10> */
.L_x_8623:
[--C-:B------:R-:W-:Y:S01]  /*4e90*/  FFMA.FTZ R0, R139, UR13, R204.reuse ;  /* 0x0000000d8b007c23 */ /* 0x100fe200080100cc */
[--C-:B------:R-:W-:Y:S01]  /*4ea0*/  FFMA.FTZ R141, R141, UR13, R204.reuse ;  /* 0x0000000d8d8d7c23 */ /* 0x100fe200080100cc */
[--C-:B0-----:R-:W-:Y:S01]  /*4eb0*/  FFMA.FTZ R24, R143, UR13, R204.reuse ;  /* 0x0000000d8f187c23 */ /* 0x101fe200080100cc */
        /* <DEDUP_REMOVED lines=21> */
[----:B------:R-:W-:Y:S01]  /*5010*/  FFMA.FTZ R134, R134, UR12, R115 ;  /* 0x0000000c86867c23 */ /* 0x000fe20008010073 */
        /* <DEDUP_REMOVED lines=36> */
.L_x_8624:
[----:B------:R-:W0:Y:S02]  /*5260*/  @P0 LDC.64 R28, c[0x0][0x478] ;  /* 0x00011e00ff1c0b82 */ /* 0x000e240000000a00 */
[----:B0-----:R-:W-:-:S04]  /*5270*/  @P0 IMAD.WIDE.U32 R28, R22, 0x20, R28 ;  /* 0x00000020161c0825 */ /* 0x001fc800078e001c */
[----:B------:R-:W-:Y:S01]  /*5280*/  IMAD.WIDE.U32 R22, R22, 0x10, R190 ;  /* 0x0000001016167825 */ /* 0x000fe200078e00be */
[----:B------:R2:W-:Y:S04]  /*5290*/  @P0 STG.E.128 desc[UR14][R28.64], R124 ;  /* 0x0000007c1c000986 */ /* 0x0005e8000c101d0e */
[----:B------:R2:W-:Y:S04]  /*52a0*/  @P0 STG.E.128 desc[UR14][R28.64+0x10], R120 ;  /* 0x000010781c000986 */ /* 0x0005e8000c101d0e */
[----:B------:R2:W-:Y:S01]  /*52b0*/  STG.E.128 desc[UR14][R22.64], R24 ;  /* 0x0000001816007986 */ /* 0x0005e2000c101d0e */
[----:B------:R-:W-:Y:S05]  /*52c0*/  BRA `(.L_x_8625) ;  /* 0x0000002800487947 */ /* 0x000fea0003800000 */
.L_x_8614:
        /* <DEDUP_REMOVED lines=66> */
.L_x_8626:
[--C-:B------:R-:W-:Y:S01]  /*56f0*/  FFMA.FTZ R123, R198, UR13, R204.reuse ;  /* 0x0000000dc67b7c23 */ /* 0x100fe200080100cc */
[--C-:B-----5:R-:W-:Y:S01]  /*5700*/  FFMA.FTZ R120, R199, UR13, R204.reuse ;  /* 0x0000000dc7787c23 */ /* 0x120fe200080100cc */
[--C-:B------:R-:W-:Y:S01]  /*5710*/  FFMA.FTZ R193, R193, UR13, R204.reuse ;  /* 0x0000000dc1c17c23 */ /* 0x100fe200080100cc */
[----:B------:R-:W-:Y:S01]  /*5720*/  FFMA.FTZ R194, R194, UR13, R204 ;  /* 0x0000000dc2c27c23 */ /* 0x000fe200080100cc */
[----:B------:R-:W-:Y:S01]  /*5730*/  FADD.FTZ R123, R196, -R123 ;  /* 0x8000007bc47b7221 */ /* 0x000fe20000010000 */
[----:B------:R-:W-:Y:S01]  /*5740*/  FADD.FTZ R120, R197, -R120 ;  /* 0x80000078c5787221 */ /* 0x000fe20000010000 */
[----:B------:R-:W-:Y:S01]  /*5750*/  FADD.FTZ R193, R190, -R193 ;  /* 0x800000c1bec17221 */ /* 0x000fe20000010000 */
[----:B------:R-:W-:Y:S01]  /*5760*/  UMOV UR4, UR7 ;  /* 0x0000000700047c82 */ /* 0x000fe20008000000 */
[----:B------:R-:W-:Y:S01]  /*5770*/  FMUL.FTZ R122, R123, UR12 ;  /* 0x0000000c7b7a7c20 */ /* 0x000fe20008410000 */
[----:B------:R-:W-:Y:S01]  /*5780*/  FMUL.FTZ R120, R120, UR12 ;  /* 0x0000000c78787c20 */ /* 0x000fe20008410000 */
[----:B------:R-:W-:Y:S01]  /*5790*/  FADD.FTZ R121, R191, -R194 ;  /* 0x800000c2bf797221 */ /* 0x000fe20000010000 */
[----:B------:R-:W-:Y:S01]  /*57a0*/  FMUL.FTZ R123, R193, UR12 ;  /* 0x0000000cc17b7c20 */ /* 0x000fe20008410000 */
[----:B------:R-:W-:Y:S01]  /*57b0*/  FMUL.FTZ R124, R122, UR5 ;  /* 0x000000057a7c7c20 */ /* 0x000fe20008410000 */
[----:B------:R-:W-:Y:S01]  /*57c0*/  LOP3.LUT P6, RZ, R175, 0xff0000, RZ, 0xc0, !PT ;  /* 0x00ff0000afff7812 */ /* 0x000fe200078cc0ff */
[----:B------:R-:W-:Y:S01]  /*57d0*/  FMUL.FTZ R121, R121, UR12 ;  /* 0x0000000c79797c20 */ /* 0x000fe20008410000 */
[----:B------:R-:W-:Y:S01]  /*57e0*/  FMUL.FTZ R129, R123, UR5 ;  /* 0x000000057b817c20 */ /* 0x000fe20008410000 */
        /* <DEDUP_REMOVED lines=8> */
[--C-:B------:R-:W-:Y:S01]  /*5870*/  FFMA.FTZ R126, R202, UR13, R204.reuse ;  /* 0x0000000dca7e7c23 */ /* 0x100fe200080100cc */
[--C-:B------:R-:W-:Y:S01]  /*5880*/  FFMA.FTZ R127, R201, UR13, R204.reuse ;  /* 0x0000000dc97f7c23 */ /* 0x100fe200080100cc */
[----:B------:R-:W-:Y:S01]  /*5890*/  ISETP.GE.U32.AND.EX P1, PT, R175, 0x1000000, PT, P1 ;  /* 0x01000000af00780c */ /* 0x000fe20003f26110 */
[--C-:B------:R-:W-:Y:S01]  /*58a0*/  FFMA.FTZ R125, R203, UR13, R204.reuse ;  /* 0x0000000dcb7d7c23 */ /* 0x100fe200080100cc */
[----:B------:R-:W-:Y:S01]  /*58b0*/  FFMA.FTZ R0, R0, UR13, R204 ;  /* 0x0000000d00007c23 */ /* 0x000fe200080100cc */
[----:B------:R-:W-:Y:S01]  /*58c0*/  FSEL R130, R130, RZ, P5 ;  /* 0x000000ff82827208 */ /* 0x000fe20002800000 */
[----:B------:R-:W-:Y:S01]  /*58d0*/  FMUL.FTZ R128, R128, UR4 ;  /* 0x0000000480807c20 */ /* 0x000fe20008410000 */
[----:B------:R-:W-:Y:S01]  /*58e0*/  FADD.FTZ R126, R200, -R126 ;  /* 0x8000007ec87e7221 */ /* 0x000fe20000010000 */
[----:B------:R-:W-:Y:S01]  /*58f0*/  FADD.FTZ R127, R192, -R127 ;  /* 0x8000007fc07f7221 */ /* 0x000fe20000010000 */
[----:B------:R-:W-:Y:S01]  /*5900*/  FSEL R131, R129, RZ, P1 ;  /* 0x000000ff81837208 */ /* 0x000fe20000800000 */
[----:B------:R-:W-:Y:S01]  /*5910*/  FADD.FTZ R125, R189, -R125 ;  /* 0x8000007dbd7d7221 */ /* 0x000fe20000010000 */
[----:B------:R-:W-:Y:S01]  /*5920*/  LOP3.LUT P5, RZ, R175, 0xff00, RZ, 0xc0, !PT ;  /* 0x0000ff00afff7812 */ /* 0x000fe200078ac0ff */
[----:B------:R-:W-:Y:S01]  /*5930*/  FADD.FTZ R195, R195, -R0 ;  /* 0x80000000c3c37221 */ /* 0x000fe20000010000 */
[----:B------:R-:W-:Y:S01]  /*5940*/  F2FP.BF16.F32.PACK_AB R131, R131, R124 ;  /* 0x0000007c8383723e */ /* 0x000fe200000010ff */
[----:B------:R-:W-:Y:S01]  /*5950*/  FMUL.FTZ R126, R126, UR12 ;  /* 0x0000000c7e7e7c20 */ /* 0x000fe20008410000 */
[----:B------:R-:W-:Y:S01]  /*5960*/  FSEL R129, R128, RZ, P5 ;  /* 0x000000ff80817208 */ /* 0x000fe20002800000 */
[----:B------:R-:W-:Y:S01]  /*5970*/  FMUL.FTZ R127, R127, UR12 ;  /* 0x0000000c7f7f7c20 */ /* 0x000fe20008410000 */
[----:B------:R-:W-:Y:S01]  /*5980*/  FMUL.FTZ R125, R125, UR12 ;  /* 0x0000000c7d7d7c20 */ /* 0x000fe20008410000 */
[----:B------:R-:W-:Y:S01]  /*5990*/  FMUL.FTZ R124, R195, UR12 ;  /* 0x0000000cc37c7c20 */ /* 0x000fe20008410000 */
[----:B------:R-:W-:Y:S01]  /*59a0*/  LOP3.LUT P3, RZ, R174, 0xff, RZ, 0xc0, !PT ;  /* 0x000000ffaeff7812 */ /* 0x000fe2000786c0ff */
        /* <DEDUP_REMOVED lines=18> */
.L_x_8627:
[----:B------:R-:W0:Y:S08]  /*5ad0*/  @P0 LDC.64 R174, c[0x0][0x478] ;  /* 0x00011e00ffae0b82 */ /* 0x000e300000000a00 */
[----:B------:R-:W2:Y:S01]  /*5ae0*/  LDC.64 R190, c[0x0][0x468] ;  /* 0x00011a00ffbe7b82 */ /* 0x000ea20000000a00 */
[----:B0-----:R-:W-:-:S05]  /*5af0*/  @P0 IMAD.WIDE.U32 R174, R21, 0x20, R174 ;  /* 0x0000002015ae0825 */ /* 0x001fca00078e00ae */
[----:B------:R-:W-:Y:S04]  /*5b00*/  @P0 STG.E.128 desc[UR14][R174.64], R124 ;  /* 0x0000007cae000986 */ /* 0x000fe8000c101d0e */
[----:B------:R2:W-:Y:S02]  /*5b10*/  @P0 STG.E.128 desc[UR14][R174.64+0x10], R120 ;  /* 0x00001078ae000986 */ /* 0x0005e4000c101d0e */
[----:B--2---:R-:W-:-:S05]  /*5b20*/  IMAD.WIDE.U32 R174, R21, 0x10, R190 ;  /* 0x0000001015ae7825 */ /* 0x004fca00078e00be */
        /* <DEDUP_REMOVED lines=10> */
[----:B------:R-:W-:Y:S01]  /*5bd0*/  FMUL.FTZ R122, R121, UR12 ;  /* 0x0000000c797a7c20 */ /* 0x000fe20008410000 */
[----:B------:R-:W-:Y:S01]  /*5be0*/  FMUL.FTZ R123, R123, UR12 ;  /* 0x0000000c7b7b7c20 */ /* 0x000fe20008410000 */
[----:B------:R-:W-:Y:S01]  /*5bf0*/  FMUL.FTZ R120, R120, UR12 ;  /* 0x0000000c78787c20 */ /* 0x000fe20008410000 */
[----:B------:R-:W-:Y:S01]  /*5c00*/  ISETP.GE.U32.AND.EX P1, PT, R169, 0x1000000, PT, P1 ;  /* 0x01000000a900780c */ /* 0x000fe20003f26110 */
[----:B------:R-:W-:Y:S01]  /*5c10*/  FMUL.FTZ R0, R122, UR5 ;  /* 0x000000057a007c20 */ /* 0x000fe20008410000 */
[----:B------:R-:W-:Y:S01]  /*5c20*/  FMUL.FTZ R121, R123, UR5 ;  /* 0x000000057b797c20 */ /* 0x000fe20008410000 */
[----:B------:R-:W-:Y:S01]  /*5c30*/  FADD.FTZ R124, R187, -R124 ;  /* 0x8000007cbb7c7221 */ /* 0x000fe20000010000 */
[----:B------:R-:W-:Y:S01]  /*5c40*/  LOP3.LUT P5, RZ, R169, 0xff, RZ, 0xc0, !PT ;  /* 0x000000ffa9ff7812 */ /* 0x000fe200078ac0ff */
[----:B0-----:R-:W-:Y:S01]  /*5c50*/  FMUL.FTZ R131, R0, UR4 ;  /* 0x0000000400837c20 */ /* 0x001fe20008410000 */
[----:B------:R-:W-:Y:S01]  /*5c60*/  FMUL.FTZ R0, R120, UR5 ;  /* 0x0000000578007c20 */ /* 0x000fe20008410000 */
[----:B------:R-:W-:Y:S01]  /*5c70*/  FMUL.FTZ R121, R121, UR4 ;  /* 0x0000000479797c20 */ /* 0x000fe20008410000 */
[--C-:B------:R-:W-:Y:S01]  /*5c80*/  FFMA.FTZ R125, R176, UR13, R204.reuse ;  /* 0x0000000db07d7c23 */ /* 0x100fe200080100cc */
[--C-:B------:R-:W-:Y:S01]  /*5c90*/  FFMA.FTZ R172, R172, UR13, R204.reuse ;  /* 0x0000000dacac7c23 */ /* 0x100fe200080100cc */
[----:B------:R-:W-:Y:S01]  /*5ca0*/  FMUL.FTZ R130, R0, UR4 ;  /* 0x0000000400827c20 */ /* 0x000fe20008410000 */
[--C-:B------:R-:W-:Y:S01]  /*5cb0*/  FFMA.FTZ R173, R173, UR13, R204.reuse ;  /* 0x0000000dadad7c23 */ /* 0x100fe200080100cc */
[----:B------:R-:W-:Y:S01]  /*5cc0*/  FSEL R0, R121, RZ, P1 ;  /* 0x000000ff79007208 */ /* 0x000fe20000800000 */
[----:B------:R-:W-:Y:S01]  /*5cd0*/  FMUL.FTZ R121, R124, UR12 ;  /* 0x0000000c7c797c20 */ /* 0x000fe20008410000 */
[----:B------:R-:W-:Y:S01]  /*5ce0*/  FFMA.FTZ R126, R171, UR13, R204 ;  /* 0x0000000dab7e7c23 */ /* 0x000fe200080100cc */
[----:B------:R-:W-:Y:S01]  /*5cf0*/  FSEL R130, R130, RZ, P5 ;  /* 0x000000ff82827208 */ /* 0x000fe20002800000 */
[----:B------:R-:W-:Y:S01]  /*5d00*/  FADD.FTZ R127, R186, -R125 ;  /* 0x8000007dba7f7221 */ /* 0x000fe20000010000 */
[----:B------:R-:W-:Y:S01]  /*5d10*/  FMUL.FTZ R124, R121, UR5 ;  /* 0x00000005797c7c20 */ /* 0x000fe20008410000 */
[----:B------:R-:W-:Y:S01]  /*5d20*/  LOP3.LUT P5, RZ, R169, 0xff00, RZ, 0xc0, !PT ;  /* 0x0000ff00a9ff7812 */ /* 0x000fe200078ac0ff */
[----:B------:R-:W-:Y:S01]  /*5d30*/  FADD.FTZ R172, R185, -R172 ;  /* 0x800000acb9ac7221 */ /* 0x000fe20000010000 */
[----:B------:R-:W-:Y:S01]  /*5d40*/  LOP3.LUT P6, RZ, R169, 0xff0000, RZ, 0xc0, !PT ;  /* 0x00ff0000a9ff7812 */ /* 0x000fe200078cc0ff */
[----:B------:R-:W-:Y:S01]  /*5d50*/  FMUL.FTZ R124, R124, UR4 ;  /* 0x000000047c7c7c20 */ /* 0x000fe20008410000 */
[----:B------:R-:W-:Y:S01]  /*5d60*/  FADD.FTZ R173, R178, -R173 ;  /* 0x800000adb2ad7221 */ /* 0x000fe20000010000 */
[----:B------:R-:W-:Y:S01]  /*5d70*/  FMUL.FTZ R127, R127, UR12 ;  /* 0x0000000c7f7f7c20 */ /* 0x000fe20008410000 */
[----:B------:R-:W-:-:S02]  /*5d80*/  FSEL R131, R131, RZ, P6 ;  /* 0x000000ff83837208 */ /* 0x000fc40003000000 */
[----:B------:R-:W-:Y:S01]  /*5d90*/  FSEL R125, R124, RZ, P5 ;  /* 0x000000ff7c7d7208 */ /* 0x000fe20002800000 */
[----:B------:R-:W-:Y:S01]  /*5da0*/  FADD.FTZ R124, R177, -R126 ;  /* 0x8000007eb17c7221 */ /* 0x000fe20000010000 */
[----:B------:R-:W-:Y:S01]  /*5db0*/  FMUL.FTZ R126, R173, UR12 ;  /* 0x0000000cad7e7c20 */ /* 0x000fe20008410000 */
[----:B------:R-:W-:Y:S02]  /*5dc0*/  LOP3.LUT P3, RZ, R168, 0xff, RZ, 0xc0, !PT ;  /* 0x000000ffa8ff7812 */ /* 0x000fe4000786c0ff */
[----:B------:R-:W-:Y:S01]  /*5dd0*/  F2FP.BF16.F32.PACK_AB R130, R125, R130 ;  /* 0x000000827d82723e */ /* 0x000fe200000010ff */
        /* <DEDUP_REMOVED lines=18> */
[----:B------:R-:W-:Y:S02]  /*5f00*/  F2FP.BF16.F32.PACK_AB R129, R168, R129 ;  /* 0x00000081a881723e */ /* 0x000fe400000010ff */
[----:B------:R-:W-:Y:S01]  /*5f10*/  F2FP.BF16.F32.PACK_AB R128, R169, R0 ;  /* 0x00000000a980723e */ /* 0x000fe200000010ff */
[----:B------:R-:W-:Y:S06]  /*5f20*/  BRA `(.L_x_8629) ;  /* 0x0000000000f47947 */ /* 0x000fec0003800000 */
.L_x_8628:
[--C-:B------:R-:W-:Y:S01]  /*5f30*/  FFMA.FTZ R0, R179, UR13, R204.reuse ;  /* 0x0000000db3007c23 */ /* 0x100fe200080100cc */
[----:B------:R-:W-:Y:S01]  /*5f40*/  LOP3.LUT P1, RZ, R169, 0xff, RZ, 0xc0, !PT ;  /* 0x000000ffa9ff7812 */ /* 0x000fe2000782c0ff */
[--C-:B0-----:R-:W-:Y:S01]  /*5f50*/  FFMA.FTZ R128, R183, UR13, R204.reuse ;  /* 0x0000000db7807c23 */ /* 0x101fe200080100cc */
[----:B------:R-:W-:Y:S01]  /*5f60*/  FFMA.FTZ R129, R180, UR13, R204 ;  /* 0x0000000db4817c23 */ /* 0x000fe200080100cc */
[----:B------:R-:W-:Y:S01]  /*5f70*/  FADD.FTZ R0, R181, -R0 ;  /* 0x80000000b5007221 */ /* 0x000fe20000010000 */
[----:B------:R-:W-:Y:S01]  /*5f80*/  LOP3.LUT P4, RZ, R169, 0xff00, RZ, 0xc0, !PT ;  /* 0x0000ff00a9ff7812 */ /* 0x000fe2000788c0ff */
[----:B------:R-:W-:Y:S01]  /*5f90*/  FADD.FTZ R128, R187, -R128 ;  /* 0x80000080bb807221 */ /* 0x000fe20000010000 */
[----:B------:R-:W-:Y:S01]  /*5fa0*/  LOP3.LUT P3, RZ, R169, 0xff0000, RZ, 0xc0, !PT ;  /* 0x00ff0000a9ff7812 */ /* 0x000fe2000786c0ff */
[----:B------:R-:W-:Y:S01]  /*5fb0*/  FMUL.FTZ R0, R0, UR12 ;  /* 0x0000000c00007c20 */ /* 0x000fe20008410000 */
[----:B------:R-:W-:Y:S01]  /*5fc0*/  FADD.FTZ R129, R182, -R129 ;  /* 0x80000081b6817221 */ /* 0x000fe20000010000 */
[----:B------:R-:W-:Y:S01]  /*5fd0*/  FMUL.FTZ R128, R128, UR12 ;  /* 0x0000000c80807c20 */ /* 0x000fe20008410000 */
[--C-:B------:R-:W-:Y:S01]  /*5fe0*/  FFMA.FTZ R173, R173, UR13, R204.reuse ;  /* 0x0000000dadad7c23 */ /* 0x100fe200080100cc */
[----:B------:R-:W-:Y:S01]  /*5ff0*/  FMUL.FTZ R0, R0, UR5 ;  /* 0x0000000500007c20 */ /* 0x000fe20008410000 */
        /* <DEDUP_REMOVED lines=11> */
[----:B------:R-:W-:Y:S01]  /*60b0*/  FMUL.FTZ R173, R173, UR12 ;  /* 0x0000000cadad7c20 */ /* 0x000fe20008410000 */
[----:B------:R-:W-:Y:S01]  /*60c0*/  FSEL R129, R128, RZ, P4 ;  /* 0x000000ff80817208 */ /* 0x000fe20002000000 */
[----:B------:R-:W-:Y:S01]  /*60d0*/  FMUL.FTZ R172, R172, UR12 ;  /* 0x0000000cacac7c20 */ /* 0x000fe20008410000 */
[----:B------:R-:W-:Y:S01]  /*60e0*/  ISETP.GE.U32.AND.EX P1, PT, R169, 0x1000000, PT, P1 ;  /* 0x01000000a900780c */ /* 0x000fe20003f26110 */
[----:B------:R-:W-:Y:S01]  /*60f0*/  FFMA.FTZ R169, R184, UR13, R204 ;  /* 0x0000000db8a97c23 */ /* 0x000fe200080100cc */
[----:B------:R-:W-:Y:S01]  /*6100*/  FSEL R131, R131, RZ, P3 ;  /* 0x000000ff83837208 */ /* 0x000fe20001800000 */
[----:B------:R-:W-:Y:S01]  /*6110*/  FMUL.FTZ R173, R173, UR5 ;  /* 0x00000005adad7c20 */ /* 0x000fe20008410000 */
[----:B------:R-:W-:Y:S01]  /*6120*/  FMUL.FTZ R172, R172, UR5 ;  /* 0x00000005acac7c20 */ /* 0x000fe20008410000 */
[----:B------:R-:W-:Y:S01]  /*6130*/  FADD.FTZ R169, R188, -R169 ;  /* 0x800000a9bca97221 */ /* 0x000fe20000010000 */
[C---:B------:R-:W-:Y:S01]  /*6140*/  LOP3.LUT P5, RZ, R168.reuse, 0xff0000, RZ, 0xc0, !PT ;  /* 0x00ff0000a8ff7812 */ /* 0x040fe200078ac0ff */
[----:B------:R-:W-:Y:S01]  /*6150*/  FMUL.FTZ R173, R173, UR4 ;  /* 0x00000004adad7c20 */ /* 0x000fe20008410000 */
[----:B------:R-:W-:Y:S01]  /*6160*/  LOP3.LUT P4, RZ, R168, 0xff000000, RZ, 0xc0, !PT ;  /* 0xff000000a8ff7812 */ /* 0x000fe2000788c0ff */
[----:B------:R-:W-:Y:S01]  /*6170*/  FMUL.FTZ R169, R169, UR12 ;  /* 0x0000000ca9a97c20 */ /* 0x000fe20008410000 */
[----:B------:R-:W-:Y:S01]  /*6180*/  FMUL.FTZ R172, R172, UR4 ;  /* 0x00000004acac7c20 */ /* 0x000fe20008410000 */
[----:B------:R-:W-:-:S02]  /*6190*/  LOP3.LUT P6, RZ, R168, 0xff00, RZ, 0xc0, !PT ;  /* 0x0000ff00a8ff7812 */ /* 0x000fc400078cc0ff */
[----:B------:R-:W-:Y:S01]  /*61a0*/  FMUL.FTZ R0, R169, UR5 ;  /* 0x00000005a9007c20 */ /* 0x000fe20008410000 */
[--C-:B------:R-:W-:Y:S01]  /*61b0*/  FFMA.FTZ R169, R176, UR13, R204.reuse ;  /* 0x0000000db0a97c23 */ /* 0x100fe200080100cc */
[----:B------:R-:W-:Y:S02]  /*61c0*/  LOP3.LUT P3, RZ, R168, 0xff, RZ, 0xc0, !PT ;  /* 0x000000ffa8ff7812 */ /* 0x000fe4000786c0ff */
[----:B------:R-:W-:Y:S01]  /*61d0*/  FMUL.FTZ R128, R0, UR4 ;  /* 0x0000000400807c20 */ /* 0x000fe20008410000 */
[----:B------:R-:W-:Y:S01]  /*61e0*/  FFMA.FTZ R0, R171, UR13, R204 ;  /* 0x0000000dab007c23 */ /* 0x000fe200080100cc */
[----:B------:R-:W-:Y:S01]  /*61f0*/  FADD.FTZ R169, R186, -R169 ;  /* 0x800000a9baa97221 */ /* 0x000fe20000010000 */
[----:B------:R-:W-:Y:S02]  /*6200*/  F2FP.BF16.F32.PACK_AB R130, R129, R130 ;  /* 0x000000828182723e */ /* 0x000fe400000010ff */
[----:B------:R-:W-:Y:S01]  /*6210*/  FADD.FTZ R0, R177, -R0 ;  /* 0x80000000b1007221 */ /* 0x000fe20000010000 */
[----:B------:R-:W-:Y:S01]  /*6220*/  FMUL.FTZ R169, R169, UR12 ;  /* 0x0000000ca9a97c20 */ /* 0x000fe20008410000 */
[----:B------:R-:W-:-:S02]  /*6230*/  FSEL R128, R128, RZ, P1 ;  /* 0x000000ff80807208 */ /* 0x000fc40000800000 */
[----:B------:R-:W-:Y:S01]  /*6240*/  FMUL.FTZ R0, R0, UR12 ;  /* 0x0000000c00007c20 */ /* 0x000fe20008410000 */
[----:B------:R-:W-:Y:S01]  /*6250*/  FMUL.FTZ R169, R169, UR5 ;  /* 0x00000005a9a97c20 */ /* 0x000fe20008410000 */
[----:B------:R-:W-:Y:S02]  /*6260*/  F2FP.BF16.F32.PACK_AB R131, R128, R131 ;  /* 0x000000838083723e */ /* 0x000fe400000010ff */
[----:B------:R-:W-:Y:S01]  /*6270*/  FMUL.FTZ R0, R0, UR5 ;  /* 0x0000000500007c20 */ /* 0x000fe20008410000 */
[----:B------:R-:W-:Y:S01]  /*6280*/  FMUL.FTZ R128, R169, UR4 ;  /* 0x00000004a9807c20 */ /* 0x000fe20008410000 */
[----:B------:R-:W-:Y:S02]  /*6290*/  FSEL R129, R173, RZ, P5 ;  /* 0x000000ffad817208 */ /* 0x000fe40002800000 */
[----:B------:R-:W-:Y:S01]  /*62a0*/  FMUL.FTZ R0, R0, UR4 ;  /* 0x0000000400007c20 */ /* 0x000fe20008410000 */
[----:B------:R-:W-:Y:S02]  /*62b0*/  FSEL R169, R172, RZ, P6 ;  /* 0x000000ffaca97208 */ /* 0x000fe40003000000 */
[----:B------:R-:W-:-:S02]  /*62c0*/  FSEL R128, R128, RZ, P4 ;  /* 0x000000ff80807208 */ /* 0x000fc40002000000 */
[----:B------:R-:W-:Y:S02]  /*62d0*/  FSEL R0, R0, RZ, P3 ;  /* 0x000000ff00007208 */ /* 0x000fe40001800000 */
[----:B------:R-:W-:Y:S02]  /*62e0*/  F2FP.BF16.F32.PACK_AB R129, R128, R129 ;  /* 0x000000818081723e */ /* 0x000fe400000010ff */
[----:B------:R-:W-:-:S07]  /*62f0*/  F2FP.BF16.F32.PACK_AB R128, R169, R0 ;  /* 0x00000000a980723e */ /* 0x000fce00000010ff */
.L_x_8629:
        /* <DEDUP_REMOVED lines=70> */
.L_x_8630:
        /* <DEDUP_REMOVED lines=20> */
[----:B------:R-:W-:Y:S01]  /*68a0*/  FADD.FTZ R149, R170, -R149 ;  /* 0x80000095aa957221 */ /* 0x000fe20000010000 */
[----:B------:R-:W-:Y:S01]  /*68b0*/  FSEL R129, R0, RZ, P6 ;  /* 0x000000ff00817208 */ /* 0x000fe20003000000 */
[----:B------:R-:W-:Y:S01]  /*68c0*/  FFMA.FTZ R0, R147, UR13, R204 ;  /* 0x0000000d93007c23 */ /* 0x000fe200080100cc */
[----:B------:R-:W-:Y:S01]  /*68d0*/  FADD.FTZ R148, R167, -R148 ;  /* 0x80000094a7947221 */ /* 0x000fe20000010000 */
[----:B------:R-:W-:Y:S01]  /*68e0*/  FADD.FTZ R131, R166, -R131 ;  /* 0x80000083a6837221 */ /* 0x000fe20000010000 */
[----:B------:R-:W-:Y:S01]  /*68f0*/  FADD.FTZ R155, R160, -R155 ;  /* 0x8000009ba09b7221 */ /* 0x000fe20000010000 */
[----:B------:R-:W-:Y:S01]  /*6900*/  FADD.FTZ R0, R151, -R0 ;  /* 0x8000000097007221 */ /* 0x000fe20000010000 */
        /* <DEDUP_REMOVED lines=10> */
[----:B------:R-:W-:Y:S01]  /*69b0*/  LOP3.LUT P3, RZ, R165, 0xff, RZ, 0xc0, !PT ;  /* 0x000000ffa5ff7812 */ /* 0x000fe2000786c0ff */
[----:B------:R-:W-:Y:S01]  /*69c0*/  FMUL.FTZ R131, R131, UR5 ;  /* 0x0000000583837c20 */ /* 0x000fe20008410000 */
[----:B------:R-:W-:Y:S01]  /*69d0*/  FMUL.FTZ R155, R155, UR5 ;  /* 0x000000059b9b7c20 */ /* 0x000fe20008410000 */
[----:B------:R-:W-:Y:S01]  /*69e0*/  FMUL.FTZ R0, R0, UR5 ;  /* 0x0000000500007c20 */ /* 0x000fe20008410000 */
[----:B------:R-:W-:Y:S01]  /*69f0*/  FMUL.FTZ R149, R149, UR4 ;  /* 0x0000000495957c20 */ /* 0x000fe20008410000 */
[C---:B------:R-:W-:Y:S01]  /*6a00*/  ISETP.GE.U32.AND.EX P1, PT, R165.reuse, 0x1000000, PT, P1 ;  /* 0x01000000a500780c */ /* 0x040fe20003f26110 */
[----:B------:R-:W-:Y:S01]  /*6a10*/  FMUL.FTZ R148, R148, UR4 ;  /* 0x0000000494947c20 */ /* 0x000fe20008410000 */
[----:B------:R-:W-:Y:S01]  /*6a20*/  LOP3.LUT P5, RZ, R165, 0xff00, RZ, 0xc0, !PT ;  /* 0x0000ff00a5ff7812 */ /* 0x000fe200078ac0ff */
[----:B------:R-:W-:Y:S01]  /*6a30*/  FMUL.FTZ R155, R155, UR4 ;  /* 0x000000049b9b7c20 */ /* 0x000fe20008410000 */
[----:B------:R-:W-:Y:S01]  /*6a40*/  FSEL R130, R130, RZ, P3 ;  /* 0x000000ff82827208 */ /* 0x000fe20001800000 */
        /* <DEDUP_REMOVED lines=13> */
[----:B------:R-:W-:-:S07]  /*6b20*/  F2FP.BF16.F32.PACK_AB R128, R128, R147 ;  /* 0x000000938080723e */ /* 0x000fce00000010ff */
.L_x_8631:
        /* <DEDUP_REMOVED lines=16> */
[----:B0-----:R-:W-:Y:S01]  /*6c30*/  FMUL.FTZ R123, R133, UR12 ;  /* 0x0000000c857b7c20 */ /* 0x001fe20008410000 */
[----:B------:R-:W-:Y:S01]  /*6c40*/  FMUL.FTZ R120, R0, UR12 ;  /* 0x0000000c00787c20 */ /* 0x000fe20008410000 */
[----:B------:R-:W-:Y:S01]  /*6c50*/  LOP3.LUT P5, RZ, R157, 0xff, RZ, 0xc0, !PT ;  /* 0x000000ff9dff7812 */ /* 0x000fe200078ac0ff */
        /* <DEDUP_REMOVED lines=8> */
[--C-:B------:R-:W-:Y:S01]  /*6ce0*/  FFMA.FTZ R35, R24, UR13, R204.reuse ;  /* 0x0000000d18237c23 */ /* 0x100fe200080100cc */
[----:B------:R-:W-:Y:S01]  /*6cf0*/  FMUL.FTZ R24, R122, UR5 ;  /* 0x000000057a187c20 */ /* 0x000fe20008410000 */
[----:B------:R-:W-:Y:S01]  /*6d00*/  FSEL R36, R29, RZ, P1 ;  /* 0x000000ff1d247208 */ /* 0x000fe20000800000 */
[----:B------:R-:W-:Y:S01]  /*6d10*/  FADD.FTZ R25, R28, -R25 ;  /* 0x800000191c197221 */ /* 0x000fe20000010000 */
        /* <DEDUP_REMOVED lines=39> */
.L_x_8632:
[--C-:B------:R-:W-:Y:S01]  /*6f90*/  FFMA.FTZ R0, R29, UR13, R204.reuse ;  /* 0x0000000d1d007c23 */ /* 0x100fe200080100cc */
[--C-:B0-----:R-:W-:Y:S01]  /*6fa0*/  FFMA.FTZ R129, R24, UR13, R204.reuse ;  /* 0x0000000d18817c23 */ /* 0x101fe200080100cc */
[----:B------:R-:W-:Y:S01]  /*6fb0*/  FFMA.FTZ R25, R25, UR13, R204 ;  /* 0x0000000d19197c23 */ /* 0x000fe200080100cc */
[----:B------:R-:W-:Y:S01]  /*6fc0*/  LOP3.LUT P3, RZ, R157, 0xff, RZ, 0xc0, !PT ;  /* 0x000000ff9dff7812 */ /* 0x000fe2000786c0ff */
[----:B------:R-:W-:Y:S01]  /*6fd0*/  FADD.FTZ R0, R31, -R0 ;  /* 0x800000001f007221 */ /* 0x000fe20000010000 */
[----:B------:R-:W-:Y:S01]  /*6fe0*/  FADD.FTZ R129, R30, -R129 ;  /* 0x800000811e817221 */ /* 0x000fe20000010000 */
[--C-:B------:R-:W-:Y:S01]  /*6ff0*/  FFMA.FTZ R29, R26, UR13, R204.reuse ;  /* 0x0000000d1a1d7c23 */ /* 0x100fe200080100cc */
[----:B------:R-:W-:Y:S01]  /*7000*/  FADD.FTZ R25, R28, -R25 ;  /* 0x800000191c197221 */ /* 0x000fe20000010000 */
        /* <DEDUP_REMOVED lines=32> */
[C---:B------:R-:W-:Y:S01]  /*7210*/  ISETP.GE.U32.AND P1, PT, R156.reuse, RZ, PT ;  /* 0x000000ff9c00720c */ /* 0x040fe20003f26070 */
[----:B------:R-:W-:Y:S01]  /*7220*/  FMUL.FTZ R29, R29, UR4 ;  /* 0x000000041d1d7c20 */ /* 0x000fe20008410000 */
[----:B------:R-:W-:Y:S01]  /*7230*/  LOP3.LUT P4, RZ, R156, 0xff000000, RZ, 0xc0, !PT ;  /* 0xff0000009cff7812 */ /* 0x000fe2000788c0ff */
[----:B------:R-:W-:Y:S01]  /*7240*/  FMUL.FTZ R38, R38, UR4 ;  /* 0x0000000426267c20 */ /* 0x000fe20008410000 */
[----:B------:R-:W-:Y:S01]  /*7250*/  FSEL R25, R25, RZ, P6 ;  /* 0x000000ff19197208 */ /* 0x000fe20003000000 */
        /* <DEDUP_REMOVED lines=16> */
.L_x_8633:
        /* <DEDUP_REMOVED lines=16> */
[----:B0-----:R-:W-:Y:S01]  /*7460*/  FMUL.FTZ R122, R145, UR12 ;  /* 0x0000000c917a7c20 */ /* 0x001fe20008410000 */
[----:B------:R-:W-:Y:S01]  /*7470*/  FMUL.FTZ R120, R0, UR12 ;  /* 0x0000000c00787c20 */ /* 0x000fe20008410000 */
[----:B------:R-:W-:Y:S01]  /*7480*/  FMUL.FTZ R123, R21, UR12 ;  /* 0x0000000c157b7c20 */ /* 0x000fe20008410000 */
        /* <DEDUP_REMOVED lines=51> */
.L_x_8634:
        /* <DEDUP_REMOVED lines=61> */
.L_x_8635:
[----:B------:R-:W0:Y:S02]  /*7b90*/  @P0 LDC.64 R28, c[0x0][0x478] ;  /* 0x00011e00ff1c0b82 */ /* 0x000e240000000a00 */
[----:B0-----:R-:W-:-:S04]  /*7ba0*/  @P0 IMAD.WIDE.U32 R28, R22, 0x20, R28 ;  /* 0x00000020161c0825 */ /* 0x001fc800078e001c */
[----:B------:R-:W-:Y:S01]  /*7bb0*/  IMAD.WIDE.U32 R22, R22, 0x10, R190 ;  /* 0x0000001016167825 */ /* 0x000fe200078e00be */
[----:B------:R0:W-:Y:S04]  /*7bc0*/  @P0 STG.E.128 desc[UR14][R28.64], R124 ;  /* 0x0000007c1c000986 */ /* 0x0001e8000c101d0e */
[----:B------:R0:W-:Y:S04]  /*7bd0*/  @P0 STG.E.128 desc[UR14][R28.64+0x10], R120 ;  /* 0x000010781c000986 */ /* 0x0001e8000c101d0e */
[----:B------:R0:W-:Y:S02]  /*7be0*/  STG.E.128 desc[UR14][R22.64], R24 ;  /* 0x0000001816007986 */ /* 0x0001e4000c101d0e */
.L_x_8625:
[----:B------:R-:W-:Y:S01]  /*7bf0*/  UIADD3 UR6, UPT, UPT, UR6, UR24, URZ ;  /* 0x0000001806067290 */ /* 0x000fe2000fffe0ff */
[----:B------:R-:W-:-:S03]  /*7c00*/  PLOP3.LUT P2, PT, P2, PT, PT, 0x8, 0x80 ;  /* 0x000000000080781c */ /* 0x000fc6000174e170 */
[----:B------:R-:W-:-:S09]  /*7c10*/  UISETP.GE.AND UP1, UPT, UR6, UR25, UPT ;  /* 0x000000190600728c */ /* 0x000fd2000bf26270 */
[----:B------:R-:W-:Y:S05]  /*7c20*/  BRA.U !UP1, `(.L_x_8636) ;  /* 0xffffff8909e47547 */ /* 0x000fea000b83ffff */
[----:B------:R3:W5:Y:S01]  /*7c30*/  LDL.LU R33, [R1] ;  /* 0x0000000001217983 */ /* 0x0007620000300800 */
[----:B------:R-:W-:Y:S02]  /*7c40*/  MOV R21, R19 ;  /* 0x0000001300157202 */ /* 0x000fe40000000f00 */
[----:B0-2---:R-:W-:Y:S01]  /*7c50*/  MOV R22, R18 ;  /* 0x0000001200167202 */ /* 0x005fe20000000f00 */
        /* <DEDUP_REMOVED lines=16> */
[----:B-1----:R-:W-:-:S02]  /*7d60*/  MOV R214, R215 ;  /* 0x000000d700d67202 */ /* 0x002fc40000000f00 */
        /* <DEDUP_REMOVED lines=37> */
.L_x_8613:
        /* <DEDUP_REMOVED lines=30> */
.L_x_8637:
        /* <DEDUP_REMOVED lines=14> */
.L_x_19363:


//--------------------- .text._ZN10layer_norm22ln_bwd_finalize_kernelINS_22Kernel_traits_finalizeILj5120Ef13__nv_bfloat16fS2_fjLb0ELj1024ELj4ENS_18Kernel_traits_baseILj5120EfS2_fS2_fjLj1024EEEEELb0ELb0EEEvNS_9BwdParamsE --------------------------
	.section	.text._ZN10layer_norm22ln_bwd_finalize_kernelINS_22Kernel_traits_finalizeILj5120Ef13__nv_bfloat16fS2_fjLb0ELj1024ELj4ENS_18Kernel_traits_baseILj5120EfS2_fS2_fjLj1024EEEEELb0ELb0EEEvNS_9BwdParamsE,"ax",@progbits
	.align	128
        .global         _ZN10layer_norm22ln_bwd_finalize_kernelINS_22Kernel_traits_finalizeILj5120Ef13__nv_bfloat16fS2_fjLb0ELj1024ELj4ENS_18Kernel_traits_baseILj5120EfS2_fS2_fjLj1024EEEEELb0ELb0EEEvNS_9BwdParamsE
        .type           _ZN10layer_norm22ln_bwd_finalize_kernelINS_22Kernel_traits_finalizeILj5120Ef13__nv_bfloat16fS2_fjLb0ELj1024ELj4ENS_18Kernel_traits_baseILj5120EfS2_fS2_fjLj1024EEEEELb0ELb0EEEvNS_9BwdParamsE,@function
        .size           _ZN10layer_norm22ln_bwd_finalize_kernelINS_22Kernel_traits_finalizeILj5120Ef13__nv_bfloat16fS2_fjLb0ELj1024ELj4ENS_18Kernel_traits_baseILj5120EfS2_fS2_fjLj1024EEEEELb0ELb0EEEvNS_9BwdParamsE,(.L_x_19364 - _ZN10layer_norm22ln_bwd_finalize_kernelINS_22Kernel_traits_finalizeILj5120Ef13__nv_bfloat16fS2_fjLb0ELj1024ELj4ENS_18Kernel_traits_baseILj5120EfS2_fS2_fjLj1024EEEEELb0ELb0EEEvNS_9BwdParamsE)
        .other          _ZN10layer_norm22ln_bwd_finalize_kernelINS_22Kernel_traits_finalizeILj5120Ef13__nv_bfloat16fS2_fjLb0ELj1024ELj4ENS_18Kernel_traits_baseILj5120EfS2_fS2_fjLj1024EEEEELb0ELb0EEEvNS_9BwdParamsE,@"STO_CUDA_ENTRY STV_DEFAULT"
_ZN10layer_norm22ln_bwd_finalize_kernelINS_22Kernel_traits_finalizeILj5120Ef13__nv_bfloat16fS2_fjLb0ELj1024ELj4ENS_18Kernel_traits_baseILj5120EfS2_fS2_fjLj1024EEEEELb0ELb0EEEvNS_9BwdParamsE:
.text._ZN10layer_norm22ln_bwd_finalize_kernelINS_22Kernel_traits_finalizeILj5120Ef13__nv_bfloat16fS2_fjLb0ELj1024ELj4ENS_18Kernel_traits_baseILj5120EfS2_fS2_fjLj1024EEEEELb0ELb0EEEvNS_9BwdParamsE:
        /* <DEDUP_REMOVED lines=78> */
.L_x_8642:
        /* <DEDUP_REMOVED lines=118> */
.L_x_8641:
[----:B------:R-:W-:Y:S05]  /*0c40*/  BSYNC.RECONVERGENT B1 ;  /* 0x0000000000017941 */ /* 0x000fea0003800200 */
.L_x_8640:
        /* <DEDUP_REMOVED lines=68> */
.L_x_8644:
[----:B------:R-:W-:Y:S05]  /*1090*/  BSYNC.RECONVERGENT B1 ;  /* 0x0000000000017941 */ /* 0x000fea0003800200 */
.L_x_8643:
        /* <DEDUP_REMOVED lines=37> */
.L_x_8646:
[----:B------:R-:W-:Y:S05]  /*12f0*/  BSYNC.RECONVERGENT B1 ;  /* 0x0000000000017941 */ /* 0x000fea0003800200 */
.L_x_8645:
[----:B------:R-:W-:Y:S05]  /*1300*/  @!P1 BRA `(.L_x_8639) ;  /* 0x00000000003c9947 */ /* 0x000fea0003800000 */
[----:B------:R-:W0:Y:S01]  /*1310*/  LDC.64 R8, c[0x0][0x440] ;  /* 0x00011000ff087b82 */ /* 0x000e220000000a00 */
[----:B------:R-:W-:Y:S01]  /*1320*/  IMAD R0, R3, R54, R0 ;  /* 0x0000003603007224 */ /* 0x000fe200078e0200 */
[----:B------:R-:W-:-:S04]  /*1330*/  IADD3 R12, PT, PT, -R55, RZ, RZ ;  /* 0x000000ff370c7210 */ /* 0x000fc80007ffe1ff */
[----:B------:R-:W-:Y:S02]  /*1340*/  IADD3 R3, PT, PT, R57, R0, RZ ;  /* 0x0000000039037210 */ /* 0x000fe40007ffe0ff */
[----:B------:R-:W1:Y:S05]  /*1350*/  LDC.64 R10, c[0x0][0x448] ;  /* 0x00011200ff0a7b82 */ /* 0x000e6a0000000a00 */
.L_x_8647:
        /* <DEDUP_REMOVED lines=10> */
.L_x_8639:
[----:B------:R-:W-:Y:S05]  /*1400*/  BSYNC.RECONVERGENT B0 ;  /* 0x0000000000007941 */ /* 0x000fea0003800200 */
.L_x_8638:
        /* <DEDUP_REMOVED lines=60> */
.L_x_8648:
        /* <DEDUP_REMOVED lines=11> */
.L_x_19364:


//--------------------- .text._ZN10layer_norm13ln_bwd_kernelINS_13Kernel_traitsIf13__nv_bfloat16fS2_fjLj5120ELj1ELj1ELj4ELj16ENS_18Kernel_traits_baseILj5120EfS2_fS2_fjLj128EEEEELb1ELb0ELb1ELb0EEEvNS_9BwdParamsE --------------------------
	.section	.text._ZN10layer_norm13ln_bwd_kernelINS_13Kernel_traitsIf13__nv_bfloat16fS2_fjLj5120ELj1ELj1ELj4ELj16ENS_18Kernel_traits_baseILj5120EfS2_fS2_fjLj128EEEEELb1ELb0ELb1ELb0EEEvNS_9BwdParamsE,"ax",@progbits
	.align	128
        .global         _ZN10layer_norm13ln_bwd_kernelINS_13Kernel_traitsIf13__nv_bfloat16fS2_fjLj5120ELj1ELj1ELj4ELj16ENS_18Kernel_traits_baseILj5120EfS2_fS2_fjLj128EEEEELb1ELb0ELb1ELb0EEEvNS_9BwdParamsE
        .type           _ZN10layer_norm13ln_bwd_kernelINS_13Kernel_traitsIf13__nv_bfloat16fS2_fjLj5120ELj1ELj1ELj4ELj16ENS_18Kernel_traits_baseILj5120EfS2_fS2_fjLj128EEEEELb1ELb0ELb1ELb0EEEvNS_9BwdParamsE,@function
        .size           _ZN10layer_norm13ln_bwd_kernelINS_13Kernel_traitsIf13__nv_bfloat16fS2_fjLj5120ELj1ELj1ELj4ELj16ENS_18Kernel_traits_baseILj5120EfS2_fS2_fjLj128EEEEELb1ELb0ELb1ELb0EEEvNS_9BwdParamsE,(.L_x_19365 - _ZN10layer_norm13ln_bwd_kernelINS_13Kernel_traitsIf13__nv_bfloat16fS2_fjLj5120ELj1ELj1ELj4ELj16ENS_18Kernel_traits_baseILj5120EfS2_fS2_fjLj128EEEEELb1ELb0ELb1ELb0EEEvNS_9BwdParamsE)
        .other          _ZN10layer_norm13ln_bwd_kernelINS_13Kernel_traitsIf13__nv_bfloat16fS2_fjLj5120ELj1ELj1ELj4ELj16ENS_18Kernel_traits_baseILj5120EfS2_fS2_fjLj128EEEEELb1ELb0ELb1ELb0EEEvNS_9BwdParamsE,@"STO_CUDA_ENTRY STV_DEFAULT"
_ZN10layer_norm13ln_bwd_kernelINS_13Kernel_traitsIf13__nv_bfloat16fS2_fjLj5120ELj1ELj1ELj4ELj16ENS_18Kernel_traits_baseILj5120EfS2_fS2_fjLj128EEEEELb1ELb0ELb1ELb0EEEvNS_9BwdParamsE:
.text._ZN10layer_norm13ln_bwd_kernelINS_13Kernel_traitsIf13__nv_bfloat16fS2_fjLj5120ELj1ELj1ELj4ELj16ENS_18Kernel_traits_baseILj5120EfS2_fS2_fjLj128EEEEELb1ELb0ELb1ELb0EEEvNS_9BwdParamsE:
[----:B------:R-:W0:Y:S02]  /*0000*/  LDC R1, c[0x0][0x37c] ;  /* 0x0000df00ff017b82 */ /* 0x000e240000000800 */
[----:B0-----:R-:W-:Y:S01]  /*0010*/  VIADD R1, R1, 0xffffff80 ;  /* 0xffffff8001017836 */ /* 0x001fe20000000000 */
        /* <DEDUP_REMOVED lines=20> */
[----:B------:R-:W0:Y:S02]  /*0160*/  LDCU.64 UR20, c[0x0][0x358] ;  /* 0x00006b00ff1477ac */ /* 0x000e240008000a00 */
[----:B------:R-:W-:-:S06]  /*0170*/  ULEA.HI UR4, UR4, UR6, URZ, 0x3 ;  /* 0x0000000604047291 */ /* 0x000fcc000f8f18ff */
[----:B------:R-:W-:-:S05]  /*0180*/  IMAD.U32 R3, RZ, RZ, UR4 ;  /* 0x00000004ff037e24 */ /* 0x000fca000f8e00ff */
[----:B------:R-:W-:Y:S01]  /*0190*/  LEA.HI.SX32 R2, R3, R2, 0x1d ;  /* 0x0000000203027211 */ /* 0x000fe200078feaff */
[----:B------:R-:W1:Y:S01]  /*01a0*/  S2UR UR28, SR_CTAID.X ;  /* 0x00000000001c79c3 */ /* 0x000e620000002500 */
[----:B------:R-:W-:Y:S01]  /*01b0*/  MOV R3, R243 ;  /* 0x000000f300037202 */ /* 0x000fe20000000f00 */
[----:B------:R-:W1:Y:S01]  /*01c0*/  LDCU UR4, c[0x0][0x384] ;  /* 0x00007080ff0477ac */ /* 0x000e620008000800 */
[C---:B------:R-:W-:Y:S02]  /*01d0*/  ISETP.GE.U32.AND P5, PT, R2.reuse, 0x80, PT ;  /* 0x000000800200780c */ /* 0x040fe40003fa6070 */
[C---:B------:R-:W-:Y:S02]  /*01e0*/  ISETP.GE.U32.AND P4, PT, R2.reuse, 0x100, PT ;  /* 0x000001000200780c */ /* 0x040fe40003f86070 */
[C---:B------:R-:W-:Y:S02]  /*01f0*/  ISETP.GE.U32.AND P3, PT, R2.reuse, 0x180, PT ;  /* 0x000001800200780c */ /* 0x040fe40003f66070 */
[----:B------:R-:W-:-:S02]  /*0200*/  ISETP.GE.U32.AND P2, PT, R2, 0x200, PT ;  /* 0x000002000200780c */ /* 0x000fc40003f46070 */
[----:B------:R-:W-:-:S05]  /*0210*/  ISETP.GE.U32.AND P1, PT, R2, 0x280, PT ;  /* 0x000002800200780c */ /* 0x000fca0003f26070 */
[----:B------:R-:W0:Y:S08]  /*0220*/  @P5 LDC.64 R4, c[0x0][0x3d0] ;  /* 0x0000f400ff045b82 */ /* 0x000e300000000a00 */
[----:B------:R-:W1:Y:S08]  /*0230*/  @P4 LDC.64 R6, c[0x0][0x3d0] ;  /* 0x0000f400ff064b82 */ /* 0x000e700000000a00 */
[----:B------:R-:W1:Y:S08]  /*0240*/  @P3 LDC.64 R10, c[0x0][0x3d0] ;  /* 0x0000f400ff0a3b82 */ /* 0x000e700000000a00 */
[----:B------:R-:W1:Y:S01]  /*0250*/  @P2 LDC.64 R12, c[0x0][0x3d0] ;  /* 0x0000f400ff0c2b82 */ /* 0x000e620000000a00 */
[C---:B0-----:R-:W-:Y:S01]  /*0260*/  @P5 IMAD.WIDE.U32 R4, R3.reuse, 0x20, R4 ;  /* 0x0000002003045825 */ /* 0x041fe200078e0004 */
[----:B------:R-:W-:-:S05]  /*0270*/  @P5 LOP3.LUT R3, R3, 0x80, RZ, 0xfc, !PT ;  /* 0x0000008003035812 */ /* 0x000fca00078efcff */
[C---:B-1----:R-:W-:Y:S01]  /*0280*/  @P4 IMAD.WIDE.U32 R8, R3.reuse, 0x20, R6 ;  /* 0x0000002003084825 */ /* 0x042fe200078e0006 */
[----:B------:R-:W0:Y:S03]  /*0290*/  @P1 LDC.64 R14, c[0x0][0x3d0] ;  /* 0x0000f400ff0e1b82 */ /* 0x000e260000000a00 */
[----:B------:R-:W-:-:S04]  /*02a0*/  @P4 VIADD R3, R3, 0x80 ;  /* 0x0000008003034836 */ /* 0x000fc80000000000 */
[----:B------:R-:W-:-:S04]  /*02b0*/  @P3 IMAD.WIDE.U32 R10, R3, 0x20, R10 ;  /* 0x00000020030a3825 */ /* 0x000fc800078e000a */
[----:B------:R-:W-:-:S04]  /*02c0*/  @P3 VIADD R3, R3, 0x80 ;  /* 0x0000008003033836 */ /* 0x000fc80000000000 */
[C---:B------:R-:W-:Y:S01]  /*02d0*/  @P2 IMAD.WIDE.U32 R12, R3.reuse, 0x20, R12 ;  /* 0x00000020030c2825 */ /* 0x040fe200078e000c */
[----:B------:R-:W-:-:S05]  /*02e0*/  @P2 IADD3 R3, PT, PT, R3, 0x80, RZ ;  /* 0x0000008003032810 */ /* 0x000fca0007ffe0ff */
        /* <DEDUP_REMOVED lines=119> */
.L_x_8834:
[----:B0-----:R-:W-:-:S06]  /*0a60*/  UIMAD.WIDE UR8, UR28, 0x4, UR14 ;  /* 0x000000041c0878a5 */ /* 0x001fcc000f8e020e */
[----:B-1234-:R-:W-:Y:S02]  /*0a70*/  IMAD.U32 R160, RZ, RZ, UR8 ;  /* 0x00000008ffa07e24 */ /* 0x01efe4000f8e00ff */
[----:B------:R-:W-:-:S05]  /*0a80*/  IMAD.U32 R161, RZ, RZ, UR9 ;  /* 0x00000009ffa17e24 */ /* 0x000fca000f8e00ff */
[----:B------:R0:W2:Y:S01]  /*0a90*/  LDG.E R3, desc[UR20][R160.64] ;  /* 0x00000014a0037981 */ /* 0x0000a2000c1e1900 */
[----:B------:R-:W-:-:S06]  /*0aa0*/  UIMAD.WIDE UR8, UR28, 0x4, UR18 ;  /* 0x000000041c0878a5 */ /* 0x000fcc000f8e0212 */
[----:B0-----:R-:W-:Y:S01]  /*0ab0*/  MOV R160, UR8 ;  /* 0x0000000800a07c02 */ /* 0x001fe20008000f00 */
[----:B------:R-:W-:Y:S01]  /*0ac0*/  IMAD.U32 R161, RZ, RZ, UR9 ;  /* 0x00000009ffa17e24 */ /* 0x000fe2000f8e00ff */
[----:B--2---:R-:W-:-:S04]  /*0ad0*/  R2UR UR31, R3 ;  /* 0x00000000031f72ca */ /* 0x004fc800000e0000 */
[----:B------:R0:W2:Y:S01]  /*0ae0*/  LDG.E R3, desc[UR20][R160.64] ;  /* 0x00000014a0037981 */ /* 0x0000a2000c1e1900 */
[----:B------:R-:W-:-:S06]  /*0af0*/  UIMAD.WIDE UR8, UR28, 0x4, UR16 ;  /* 0x000000041c0878a5 */ /* 0x000fcc000f8e0210 */
[----:B0-----:R-:W-:Y:S01]  /*0b00*/  IMAD.U32 R160, RZ, RZ, UR8 ;  /* 0x00000008ffa07e24 */ /* 0x001fe2000f8e00ff */
[----:B------:R-:W-:Y:S02]  /*0b10*/  MOV R161, UR9 ;  /* 0x0000000900a17c02 */ /* 0x000fe40008000f00 */
[----:B--2---:R-:W-:-:S03]  /*0b20*/  R2UR UR32, R3 ;  /* 0x00000000032072ca */ /* 0x004fc600000e0000 */
[----:B------:R-:W2:Y:S01]  /*0b30*/  LDG.E R3, desc[UR20][R160.64] ;  /* 0x00000014a0037981 */ /* 0x000ea2000c1e1900 */
[----:B------:R-:W-:Y:S09]  /*0b40*/  BSSY.RECONVERGENT B0, `(.L_x_8650) ;  /* 0x0000264000007945 */ /* 0x000ff20003800200 */
[----:B------:R-:W-:Y:S01]  /*0b50*/  UISETP.GE.AND UP2, UPT, UR32, 0x1, UPT ;  /* 0x000000012000788c */ /* 0x000fe2000bf46270 */
[----:B--2---:R-:W-:-:S08]  /*0b60*/  R2UR UR11, R3 ;  /* 0x00000000030b72ca */ /* 0x004fd000000e0000 */
[----:B-----5:R-:W-:Y:S07]  /*0b70*/  BRA.U !UP2, `(.L_x_8651) ;  /* 0x000000210a047547 */ /* 0x020fee000b800000 */
[----:B------:R-:W-:-:S06]  /*0b80*/  UIMAD.WIDE UR8, UR28, 0x4, UR12 ;  /* 0x000000041c0878a5 */ /* 0x000fcc000f8e020c */
[----:B------:R-:W-:Y:S02]  /*0b90*/  IMAD.U32 R160, RZ, RZ, UR8 ;  /* 0x00000008ffa07e24 */ /* 0x000fe4000f8e00ff */
[----:B------:R-:W-:-:S05]  /*0ba0*/  IMAD.U32 R161, RZ, RZ, UR9 ;  /* 0x00000009ffa17e24 */ /* 0x000fca000f8e00ff */
[----:B------:R-:W2:Y:S01]  /*0bb0*/  LDG.E R3, desc[UR20][R160.64] ;  /* 0x00000014a0037981 */ /* 0x000ea2000c1e1900 */
[----:B------:R-:W-:Y:S01]  /*0bc0*/  UISETP.GE.AND UP3, UPT, UR11, 0x1, UPT ;  /* 0x000000010b00788c */ /* 0x000fe2000bf66270 */
[----:B------:R-:W-:Y:S01]  /*0bd0*/  ISETP.NE.AND P0, PT, RZ, UR29, PT ;  /* 0x0000001dff007c0c */ /* 0x000fe2000bf05270 */
[----:B------:R-:W-:Y:S01]  /*0be0*/  HFMA2 R4, -RZ, RZ, 0, 0 ;  /* 0x00000000ff047431 */ /* 0x000fe200000001ff */
[----:B------:R-:W0:Y:S01]  /*0bf0*/  S2R R243, SR_TID.X ;  /* 0x0000000000f37919 */ /* 0x000e220000002100 */
[C---:B------:R-:W-:Y:S01]  /*0c00*/  ISETP.GE.U32.AND P5, PT, R2.reuse, 0x80, PT ;  /* 0x000000800200780c */ /* 0x040fe20003fa6070 */
[----:B------:R-:W-:Y:S01]  /*0c10*/  BSSY.RECONVERGENT B1, `(.L_x_8652) ;  /* 0x000007b000017945 */ /* 0x000fe20003800200 */
[----:B------:R-:W-:Y:S02]  /*0c20*/  PLOP3.LUT P1, PT, PT, PT, UP3, 0x80, 0x8 ;  /* 0x000000000008781c */ /* 0x000fe40003f2f038 */
[----:B------:R-:W-:Y:S02]  /*0c30*/  CS2R R214, SRZ ;  /* 0x0000000000d67805 */ /* 0x000fe4000001ff00 */
[----:B------:R-:W-:-:S02]  /*0c40*/  ISETP.GE.U32.AND P4, PT, R2, 0x100, PT ;  /* 0x000001000200780c */ /* 0x000fc40003f86070 */
[C---:B------:R-:W-:Y:S01]  /*0c50*/  ISETP.GE.U32.AND P3, PT, R2.reuse, 0x180, PT ;  /* 0x000001800200780c */ /* 0x040fe20003f66070 */
[----:B------:R-:W-:Y:S01]  /*0c60*/  @UP3 UIADD3 UR7, UPT, UPT, UR11, -0x1, URZ ;  /* 0xffffffff0b073890 */ /* 0x000fe2000fffe0ff */
[----:B------:R-:W-:-:S03]  /*0c70*/  ISETP.GE.U32.AND P2, PT, R2, 0x200, PT ;  /* 0x000002000200780c */ /* 0x000fc60003f46070 */
[----:B-1----:R-:W-:-:S04]  /*0c80*/  @UP3 UIMAD UR7, UR7, UR6, URZ ;  /* 0x00000006070732a4 */ /* 0x002fc8000f8e02ff */
[----:B------:R-:W-:-:S04]  /*0c90*/  @UP3 USHF.R.S32.HI UR8, URZ, 0x1f, UR7 ;  /* 0x0000001fff083899 */ /* 0x000fc80008011407 */
[----:B------:R-:W-:Y:S02]  /*0ca0*/  @UP3 ULEA.HI UR8, UR8, UR7, URZ, 0x3 ;  /* 0x0000000708083291 */ /* 0x000fe4000f8f18ff */
[----:B------:R-:W-:Y:S01]  /*0cb0*/  UIMAD UR7, UR28, UR6, URZ ;  /* 0x000000061c0772a4 */ /* 0x000fe2000f8e02ff */
[----:B--2---:R-:W-:-:S04]  /*0cc0*/  FSEL R3, R3, RZ, !P0 ;  /* 0x000000ff03037208 */ /* 0x004fc80004000000 */
[----:B------:R-:W-:Y:S01]  /*0cd0*/  R2UR UR33, R3 ;  /* 0x00000000032172ca */ /* 0x000fe200000e0000 */
[----:B------:R-:W-:Y:S01]  /*0ce0*/  IMAD.U32 R3, RZ, RZ, UR8 ;  /* 0x00000008ff037e24 */ /* 0x000fe2000f8e00ff */
[----:B------:R-:W-:-:S04]  /*0cf0*/  UIADD3 UR8, UPT, UPT, UR32, -0x1, URZ ;  /* 0xffffffff20087890 */ /* 0x000fc8000fffe0ff */
[----:B------:R-:W-:Y:S01]  /*0d00*/  UIMAD UR9, UR8, UR6, URZ ;  /* 0x00000006080972a4 */ /* 0x000fe2000f8e02ff */
[----:B0-----:R-:W-:Y:S01]  /*0d10*/  @P1 LEA.HI.SX32 R4, R3, R243, 0x1d ;  /* 0x000000f303041211 */ /* 0x001fe200078feaff */
        /* <DEDUP_REMOVED lines=9> */
[----:B------:R-:W-:Y:S01]  /*0db0*/  IMAD.MOV.U32 R3, RZ, RZ, R241 ;  /* 0x000000ffff037224 */ /* 0x000fe200078e00f1 */
[----:B------:R-:W-:Y:S06]  /*0dc0*/  @!P5 BRA `(.L_x_8653) ;  /* 0x00000004007cd947 */ /* 0x000fec0003800000 */
        /* <DEDUP_REMOVED lines=12> */
[----:B------:R-:W0:Y:S01]  /*0e90*/  @P0 LDC.64 R176, c[0x0][0x438] ;  /* 0x00010e00ffb00b82 */ /* 0x000e220000000a00 */
[----:B------:R-:W4:Y:S04]  /*0ea0*/  LDL R252, [R1+0x64] ;  /* 0x0000640001fc7983 */ /* 0x000f280000100800 */
[----:B------:R-:W2:Y:S01]  /*0eb0*/  LDG.E.128 R164, desc[UR20][R164.64] ;  /* 0x00000014a4a47981 */ /* 0x000ea2000c1e1d00 */
[----:B-1----:R-:W-:-:S03]  /*0ec0*/  IMAD.WIDE.U32 R168, R3, 0x20, R168 ;  /* 0x0000002003a87825 */ /* 0x002fc600078e00a8 */
[----:B------:R-:W4:Y:S04]  /*0ed0*/  LDL R242, [R1+0x6c] ;  /* 0x00006c0001f27983 */ /* 0x000f280000100800 */
[----:B------:R-:W3:Y:S04]  /*0ee0*/  LDG.E.128 R160, desc[UR20][R168.64] ;  /* 0x00000014a8a07981 */ /* 0x000ee8000c1e1d00 */
[----:B------:R-:W4:Y:S01]  /*0ef0*/  LDG.E.128 R168, desc[UR20][R168.64+0x10] ;  /* 0x00001014a8a87981 */ /* 0x000f22000c1e1d00 */
[----:B0-----:R-:W-:-:S05]  /*0f00*/  @P0 IMAD.WIDE.U32 R176, R3, 0x20, R176 ;  /* 0x0000002003b00825 */ /* 0x001fca00078e00b0 */
[----:B------:R-:W5:Y:S04]  /*0f10*/  @P0 LDG.E.128 R56, desc[UR20][R176.64] ;  /* 0x00000014b0380981 */ /* 0x000f68000c1e1d00 */
[----:B------:R0:W5:Y:S02]  /*0f20*/  @P0 LDG.E.128 R52, desc[UR20][R176.64+0x10] ;  /* 0x00001014b0340981 */ /* 0x000164000c1e1d00 */
[----:B0-----:R-:W-:-:S06]  /*0f30*/  IMAD.WIDE.U32 R176, R4, 0x8, R214 ;  /* 0x0000000804b07825 */ /* 0x001fcc00078e00d6 */
[----:B------:R-:W5:Y:S01]  /*0f40*/  LDG.E.64 R176, desc[UR20][R176.64] ;  /* 0x00000014b0b07981 */ /* 0x000f62000c1e1b00 */
[----:B------:R-:W-:Y:S01]  /*0f50*/  IADD3 R216, PT, PT, R216, 0x80, RZ ;  /* 0x00000080d8d87810 */ /* 0x000fe20007ffe0ff */
[----:B------:R-:W-:Y:S01]  /*0f60*/  VIADD R4, R4, 0x80 ;  /* 0x0000008004047836 */ /* 0x000fe20000000000 */
[----:B------:R-:W-:Y:S02]  /*0f70*/  IADD3 R3, PT, PT, R3, 0x80, RZ ;  /* 0x0000008003037810 */ /* 0x000fe40007ffe0ff */
[C---:B--2---:R-:W-:Y:S01]  /*0f80*/  PRMT R11, R164.reuse, 0x7632, R11 ;  /* 0x00007632a40b7816 */ /* 0x044fe2000000000b */
[----:B------:R-:W-:Y:S01]  /*0f90*/  IMAD.U32 R214, R164, 0x10000, RZ ;  /* 0x00010000a4d67824 */ /* 0x000fe200078e00ff */
[C---:B------:R-:W-:Y:S02]  /*0fa0*/  PRMT R164, R165.reuse, 0x7632, R164 ;  /* 0x00007632a5a47816 */ /* 0x040fe400000000a4 */
[----:B------:R-:W-:Y:S01]  /*0fb0*/  SHF.L.U32 R165, R165, 0x10, RZ ;  /* 0x00000010a5a57819 */ /* 0x000fe200000006ff */
[----:B---3--:R-:W-:Y:S01]  /*0fc0*/  FADD.FTZ R219, R162, -UR33 ;  /* 0x80000021a2db7e21 */ /* 0x008fe20008010000 */
[----:B------:R-:W-:Y:S01]  /*0fd0*/  FADD.FTZ R0, R160, -UR33 ;  /* 0x80000021a0007e21 */ /* 0x000fe20008010000 */
[----:B------:R-:W-:Y:S01]  /*0fe0*/  FADD.FTZ R215, R161, -UR33 ;  /* 0x80000021a1d77e21 */ /* 0x000fe20008010000 */
[----:B------:R-:W-:Y:S01]  /*0ff0*/  FADD.FTZ R220, R163, -UR33 ;  /* 0x80000021a3dc7e21 */ /* 0x000fe20008010000 */
[C---:B------:R-:W-:Y:S01]  /*1000*/  PRMT R163, R166.reuse, 0x7632, R163 ;  /* 0x00007632a6a37816 */ /* 0x040fe200000000a3 */
[----:B------:R-:W-:-:S02]  /*1010*/  IMAD.U32 R166, R166, 0x10000, RZ ;  /* 0x00010000a6a67824 */ /* 0x000fc400078e00ff */
[----:B------:R-:W-:Y:S01]  /*1020*/  FMUL.FTZ R228, R219, UR31 ;  /* 0x0000001fdbe47c20 */ /* 0x000fe20008410000 */
[----:B----4-:R-:W-:Y:S01]  /*1030*/  FADD.FTZ R168, R168, -UR33 ;  /* 0x80000021a8a87e21 */ /* 0x010fe20008010000 */
[----:B------:R-:W-:Y:S01]  /*1040*/  FADD.FTZ R161, R169, -UR33 ;  /* 0x80000021a9a17e21 */ /* 0x000fe20008010000 */
[----:B------:R-:W-:Y:S02]  /*1050*/  IMAD.U32 R169, R11, 0x10000, RZ ;  /* 0x000100000ba97824 */ /* 0x000fe400078e00ff */
[----:B------:R-:W-:Y:S01]  /*1060*/  FMUL.FTZ R0, R0, UR31 ;  /* 0x0000001f00007c20 */ /* 0x000fe20008410000 */
[----:B------:R-:W-:Y:S01]  /*1070*/  FMUL.FTZ R224, R168, UR31 ;  /* 0x0000001fa8e07c20 */ /* 0x000fe20008410000 */
[----:B------:R-:W-:Y:S01]  /*1080*/  FMUL.FTZ R11, R229, R214 ;  /* 0x000000d6e50b7220 */ /* 0x000fe20000410000 */
[----:B------:R-:W-:Y:S01]  /*1090*/  FADD.FTZ R98, R98, R165 ;  /* 0x000000a562627221 */ /* 0x000fe20000010000 */
[-C--:B------:R-:W-:Y:S01]  /*10a0*/  FFMA.FTZ R138, R228, R165.reuse, R138 ;  /* 0x000000a5e48a7223 */ /* 0x080fe2000001008a */
[----:B------:R-:W-:Y:S01]  /*10b0*/  FMUL.FTZ R227, R225, R165 ;  /* 0x000000a5e1e37220 */ /* 0x000fe20000410000 */
[----:B------:R-:W-:Y:S01]  /*10c0*/  FADD.FTZ R92, R92, R166 ;  /* 0x000000a65c5c7221 */ /* 0x000fe20000010000 */
[-C--:B------:R-:W-:Y:S01]  /*10d0*/  FFMA.FTZ R132, R224, R166.reuse, R132 ;  /* 0x000000a6e0847223 */ /* 0x080fe20000010084 */
[----:B------:R-:W-:Y:S01]  /*10e0*/  FMUL.FTZ R223, R222, R166 ;  /* 0x000000a6dedf7220 */ /* 0x000fe20000410000 */
[----:B------:R-:W-:Y:S01]  /*10f0*/  FMUL.FTZ R230, R215, UR31 ;  /* 0x0000001fd7e67c20 */ /* 0x000fe20008410000 */
[----:B------:R-:W-:Y:S01]  /*1100*/  FMUL.FTZ R229, R240, R169 ;  /* 0x000000a9f0e57220 */ /* 0x000fe20000410000 */
[----:B------:R-:W-:Y:S01]  /*1110*/  FADD.FTZ R165, RZ, R11 ;  /* 0x0000000bffa57221 */ /* 0x000fe20000010000 */
[----:B------:R-:W-:Y:S01]  /*1120*/  FFMA.FTZ R166, R0, R11, RZ ;  /* 0x0000000b00a67223 */ /* 0x000fe200000100ff */
[----:B------:R-:W-:-:S02]  /*1130*/  IMAD.U32 R164, R164, 0x10000, RZ ;  /* 0x00010000a4a47824 */ /* 0x000fc400078e00ff */
[----:B------:R-:W-:Y:S01]  /*1140*/  FADD.FTZ R165, R165, R229 ;  /* 0x000000e5a5a57221 */ /* 0x000fe20000010000 */
[----:B------:R-:W-:Y:S01]  /*1150*/  FFMA.FTZ R166, R230, R229, R166 ;  /* 0x000000e5e6a67223 */ /* 0x000fe200000100a6 */
[----:B------:R-:W-:Y:S01]  /*1160*/  FMUL.FTZ R226, R220, UR31 ;  /* 0x0000001fdce27c20 */ /* 0x000fe20008410000 */
[----:B------:R-:W-:Y:S01]  /*1170*/  FMUL.FTZ R225, R239, R164 ;  /* 0x000000a4efe17220 */ /* 0x000fe20000410000 */
[----:B------:R-:W-:Y:S01]  /*1180*/  FADD.FTZ R165, R165, R227 ;  /* 0x000000e3a5a57221 */ /* 0x000fe20000010000 */
[----:B------:R-:W-:Y:S01]  /*1190*/  FFMA.FTZ R166, R228, R227, R166 ;  /* 0x000000e3e4a67223 */ /* 0x000fe200000100a6 */
[C---:B------:R-:W-:Y:S01]  /*11a0*/  PRMT R160, R167.reuse, 0x7632, R160 ;  /* 0x00007632a7a07816 */ /* 0x040fe200000000a0 */
[----:B------:R-:W-:Y:S01]  /*11b0*/  IMAD.U32 R167, R167, 0x10000, RZ ;  /* 0x00010000a7a77824 */ /* 0x000fe200078e00ff */
[----:B------:R-:W-:Y:S01]  /*11c0*/  SHF.L.U32 R163, R163, 0x10, RZ ;  /* 0x00000010a3a37819 */ /* 0x000fe200000006ff */
[----:B------:R-:W-:Y:S01]  /*11d0*/  FMUL.FTZ R222, R161, UR31 ;  /* 0x0000001fa1de7c20 */ /* 0x000fe20008410000 */
[----:B------:R-:W-:Y:S01]  /*11e0*/  FADD.FTZ R161, R165, R225 ;  /* 0x000000e1a5a17221 */ /* 0x000fe20000010000 */
[----:B------:R-:W-:Y:S01]  /*11f0*/  FFMA.FTZ R166, R226, R225, R166 ;  /* 0x000000e1e2a67223 */ /* 0x000fe200000100a6 */
[----:B------:R-:W-:Y:S01]  /*1200*/  FMUL.FTZ R219, R221, R167 ;  /* 0x000000a7dddb7220 */ /* 0x000fe20000410000 */
[----:B------:R-:W-:Y:S01]  /*1210*/  FADD.FTZ R93, R93, R163 ;  /* 0x000000a35d5d7221 */ /* 0x000fe20000010000 */
[-C--:B------:R-:W-:Y:S01]  /*1220*/  FFMA.FTZ R133, R222, R163.reuse, R133 ;  /* 0x000000a3de857223 */ /* 0x080fe20000010085 */
[----:B------:R-:W-:Y:S01]  /*1230*/  FMUL.FTZ R221, R252, R163 ;  /* 0x000000a3fcdd7220 */ /* 0x000fe20000410000 */
[----:B------:R-:W-:Y:S01]  /*1240*/  FADD.FTZ R170, R170, -UR33 ;  /* 0x80000021aaaa7e21 */ /* 0x000fe20008010000 */
[----:B------:R-:W-:Y:S01]  /*1250*/  FADD.FTZ R161, R161, R223 ;  /* 0x000000dfa1a17221 */ /* 0x000fe20000010000 */
[----:B------:R-:W-:Y:S01]  /*1260*/  FFMA.FTZ R163, R224, R223, R166 ;  /* 0x000000dfe0a37223 */ /* 0x000fe200000100a6 */
[----:B------:R-:W-:Y:S01]  /*1270*/  FADD.FTZ R162, R171, -UR33 ;  /* 0x80000021aba27e21 */ /* 0x000fe20008010000 */
[----:B------:R-:W-:Y:S01]  /*1280*/  FMUL.FTZ R220, R170, UR31 ;  /* 0x0000001faadc7c20 */ /* 0x000fe20008410000 */
[----:B------:R-:W-:-:S02]  /*1290*/  IMAD.U32 R160, R160, 0x10000, RZ ;  /* 0x00010000a0a07824 */ /* 0x000fc400078e00ff */
        /* <DEDUP_REMOVED lines=18> */
.L_x_8653:
[----:B---34-:R-:W-:Y:S05]  /*13c0*/  BSYNC.RECONVERGENT B1 ;  /* 0x0000000000017941 */ /* 0x018fea0003800200 */
.L_x_8652:
        /* <DEDUP_REMOVED lines=26> */
[----:B------:R-:W-:Y:S01]  /*1570*/  VIADD R216, R216, 0x80 ;  /* 0x00000080d8d87836 */ /* 0x000fe20000000000 */
[----:B------:R-:W-:Y:S01]  /*1580*/  IADD3 R4, PT, PT, R4, 0x80, RZ ;  /* 0x0000008004047810 */ /* 0x000fe20007ffe0ff */
[----:B------:R-:W-:Y:S02]  /*1590*/  VIADD R3, R3, 0x80 ;  /* 0x0000008003037836 */ /* 0x000fe40000000000 */
[----:B--2---:R-:W-:Y:S01]  /*15a0*/  FADD.FTZ R7, R160, -UR33 ;  /* 0x80000021a0077e21 */ /* 0x004fe20008010000 */
[----:B------:R-:W-:Y:S01]  /*15b0*/  FADD.FTZ R8, R162, -UR33 ;  /* 0x80000021a2087e21 */ /* 0x000fe20008010000 */
[----:B------:R-:W-:-:S03]  /*15c0*/  FADD.FTZ R209, R163, -UR33 ;  /* 0x80000021a3d17e21 */ /* 0x000fc60008010000 */
[----:B------:R-:W-:Y:S01]  /*15d0*/  FMUL.FTZ R8, R8, UR31 ;  /* 0x0000001f08087c20 */ /* 0x000fe20008410000 */
[----:B----4-:R-:W-:Y:S02]  /*15e0*/  PRMT R6, R164, 0x7632, R6 ;  /* 0x00007632a4067816 */ /* 0x010fe40000000006 */
[C---:B------:R-:W-:Y:S02]  /*15f0*/  PRMT R160, R167.reuse, 0x7632, R160 ;  /* 0x00007632a7a07816 */ /* 0x040fe400000000a0 */
[----:B------:R-:W-:Y:S01]  /*1600*/  SHF.L.U32 R12, R167, 0x10, RZ ;  /* 0x00000010a70c7819 */ /* 0x000fe200000006ff */
[----:B---3--:R-:W-:Y:S01]  /*1610*/  FADD.FTZ R167, R168, -UR33 ;  /* 0x80000021a8a77e21 */ /* 0x008fe20008010000 */
[----:B------:R-:W-:Y:S01]  /*1620*/  IMAD.U32 R164, R164, 0x10000, RZ ;  /* 0x00010000a4a47824 */ /* 0x000fe200078e00ff */
[----:B------:R-:W-:Y:S01]  /*1630*/  SHF.L.U32 R162, R165, 0x10, RZ ;  /* 0x00000010a5a27819 */ /* 0x000fe200000006ff */
[C---:B------:R-:W-:Y:S01]  /*1640*/  IMAD.U32 R163, R166.reuse, 0x10000, RZ ;  /* 0x00010000a6a37824 */ /* 0x040fe200078e00ff */
[----:B------:R-:W-:Y:S01]  /*1650*/  PRMT R5, R166, 0x7632, R5 ;  /* 0x00007632a6057816 */ /* 0x000fe20000000005 */
[----:B------:R-:W-:Y:S01]  /*1660*/  FADD.FTZ R166, R170, -UR33 ;  /* 0x80000021aaa67e21 */ /* 0x000fe20008010000 */
[----:B------:R-:W-:Y:S01]  /*1670*/  SHF.L.U32 R168, R6, 0x10, RZ ;  /* 0x0000001006a87819 */ /* 0x000fe200000006ff */
[----:B------:R-:W-:Y:S01]  /*1680*/  FMUL.FTZ R6, R167, UR31 ;  /* 0x0000001fa7067c20 */ /* 0x000fe20008410000 */
[----:B------:R-:W-:Y:S01]  /*1690*/  FMUL.FTZ R10, R7, UR31 ;  /* 0x0000001f070a7c20 */ /* 0x000fe20008410000 */
[----:B------:R-:W-:Y:S01]  /*16a0*/  FMUL.FTZ R218, R211, R164 ;  /* 0x000000a4d3da7220 */ /* 0x000fe20000410000 */
[----:B------:R-:W-:Y:S01]  /*16b0*/  FADD.FTZ R9, R161, -UR33 ;  /* 0x80000021a1097e21 */ /* 0x000fe20008010000 */
[----:B------:R-:W-:Y:S01]  /*16c0*/  FADD.FTZ R90, R90, R162 ;  /* 0x000000a25a5a7221 */ /* 0x000fe20000010000 */
[-C--:B------:R-:W-:Y:S01]  /*16d0*/  FFMA.FTZ R130, R8, R162.reuse, R130 ;  /* 0x000000a208827223 */ /* 0x080fe20000010082 */
[----:B------:R-:W-:Y:S01]  /*16e0*/  FMUL.FTZ R213, R217, R162 ;  /* 0x000000a2d9d57220 */ /* 0x000fe20000410000 */
[----:B------:R-:W-:Y:S01]  /*16f0*/  SHF.L.U32 R162, R5, 0x10, RZ ;  /* 0x0000001005a27819 */ /* 0x000fe200000006ff */
[----:B------:R-:W-:Y:S01]  /*1700*/  FADD.FTZ R84, R84, R163 ;  /* 0x000000a354547221 */ /* 0x000fe20000010000 */
[----:B------:R-:W-:Y:S01]  /*1710*/  PRMT R161, R165, 0x7632, R161 ;  /* 0x00007632a5a17816 */ /* 0x000fe200000000a1 */
[-C--:B------:R-:W-:Y:S01]  /*1720*/  FFMA.FTZ R124, R6, R163.reuse, R124 ;  /* 0x000000a3067c7223 */ /* 0x080fe2000001007c */
[----:B------:R-:W-:Y:S01]  /*1730*/  FMUL.FTZ R211, R212, R163 ;  /* 0x000000a3d4d37220 */ /* 0x000fe20000410000 */
[----:B------:R-:W-:Y:S01]  /*1740*/  FMUL.FTZ R5, R166, UR31 ;  /* 0x0000001fa6057c20 */ /* 0x000fe20008410000 */
[----:B------:R-:W-:Y:S01]  /*1750*/  FADD.FTZ R88, R88, R164 ;  /* 0x000000a458587221 */ /* 0x000fe20000010000 */
[----:B------:R-:W-:Y:S01]  /*1760*/  FFMA.FTZ R128, R10, R164, R128 ;  /* 0x000000a40a807223 */ /* 0x000fe20000010080 */
[----:B------:R-:W-:Y:S01]  /*1770*/  FADD.FTZ R163, R215, R218 ;  /* 0x000000dad7a37221 */ /* 0x000fe20000010000 */
[----:B------:R-:W-:Y:S01]  /*1780*/  FMUL.FTZ R217, R210, R168 ;  /* 0x000000a8d2d97220 */ /* 0x000fe20000410000 */
[----:B------:R-:W-:Y:S01]  /*1790*/  FMUL.FTZ R9, R9, UR31 ;  /* 0x0000001f09097c20 */ /* 0x000fe20008410000 */
[----:B------:R-:W-:Y:S01]  /*17a0*/  FFMA.FTZ R164, R10, R218, R214 ;  /* 0x000000da0aa47223 */ /* 0x000fe200000100d6 */
[----:B------:R-:W-:Y:S01]  /*17b0*/  FMUL.FTZ R7, R209, UR31 ;  /* 0x0000001fd1077c20 */ /* 0x000fe20008410000 */
[----:B------:R-:W-:Y:S01]  /*17c0*/  FADD.FTZ R86, R86, R12 ;  /* 0x0000000c56567221 */ /* 0x000fe20000010000 */
[-C--:B------:R-:W-:Y:S01]  /*17d0*/  FFMA.FTZ R126, R5, R12.reuse, R126 ;  /* 0x0000000c057e7223 */ /* 0x080fe2000001007e */
[----:B------:R-:W-:Y:S01]  /*17e0*/  FMUL.FTZ R209, R233, R12 ;  /* 0x0000000ce9d17220 */ /* 0x000fe20000410000 */
[----:B------:R-:W-:-:S02]  /*17f0*/  IMAD.U32 R161, R161, 0x10000, RZ ;  /* 0x00010000a1a17824 */ /* 0x000fc400078e00ff */
[----:B------:R-:W-:Y:S01]  /*1800*/  FADD.FTZ R12, R163, R217 ;  /* 0x000000d9a30c7221 */ /* 0x000fe20000010000 */
[----:B------:R-:W-:Y:S01]  /*1810*/  FFMA.FTZ R163, R9, R217, R164 ;  /* 0x000000d909a37223 */ /* 0x000fe200000100a4 */
[-C--:B------:R-:W-:Y:S01]  /*1820*/  FFMA.FTZ R131, R7, R161.reuse, R131 ;  /* 0x000000a107837223 */ /* 0x080fe20000010083 */
[----:B------:R-:W-:Y:S01]  /*1830*/  FADD.FTZ R91, R91, R161 ;  /* 0x000000a15b5b7221 */ /* 0x000fe20000010000 */
[----:B------:R-:W-:Y:S01]  /*1840*/  FMUL.FTZ R212, R238, R161 ;  /* 0x000000a1eed47220 */ /* 0x000fe20000410000 */
        /* <DEDUP_REMOVED lines=8> */
[----:B------:R-:W-:Y:S01]  /*18d0*/  FFMA.FTZ R163, R6, R211, R163 ;  /* 0x000000d306a37223 */ /* 0x000fe200000100a3 */
[----:B------:R-:W-:Y:S01]  /*18e0*/  FADD.FTZ R165, R171, -UR33 ;  /* 0x80000021aba57e21 */ /* 0x000fe20008010000 */
[----:B------:R-:W-:-:S02]  /*18f0*/  IMAD.U32 R160, R160, 0x10000, RZ ;  /* 0x00010000a0a07824 */ /* 0x000fc400078e00ff */
        /* <DEDUP_REMOVED lines=14> */
.L_x_8655:
[----:B------:R-:W-:Y:S05]  /*19e0*/  BSYNC.RECONVERGENT B1 ;  /* 0x0000000000017941 */ /* 0x000fea0003800200 */
.L_x_8654:
        /* <DEDUP_REMOVED lines=9> */
[----:B------:R-:W4:Y:S04]  /*1a80*/  LDL R166, [R1+0x24] ;  /* 0x0000240001a67983 */ /* 0x000f280000100800 */
[----:B------:R-:W4:Y:S01]  /*1a90*/  LDL R168, [R1+0x28] ;  /* 0x0000280001a87983 */ /* 0x000f220000100800 */
[----:B0-----:R-:W-:-:S03]  /*1aa0*/  IMAD.WIDE.U32 R14, R3, 0x20, R14 ;  /* 0x00000020030e7825 */ /* 0x001fc600078e000e */
[----:B------:R-:W4:Y:S01]  /*1ab0*/  LDL R165, [R1+0x2c] ;  /* 0x00002c0001a57983 */ /* 0x000f220000100800 */
[----:B------:R-:W-:Y:S01]  /*1ac0*/  ISETP.NE.U32.AND P0, PT, RZ, UR24, PT ;  /* 0x00000018ff007c0c */ /* 0x000fe2000bf05070 */
[----:B------:R-:W0:Y:S01]  /*1ad0*/  LDC.64 R24, c[0x0][0x3b0] ;  /* 0x0000ec00ff187b82 */ /* 0x000e220000000a00 */
[----:B-1----:R-:W-:Y:S01]  /*1ae0*/  IMAD.WIDE.U32 R20, R216, 0x10, R20 ;  /* 0x00000010d8147825 */ /* 0x002fe200078e0014 */
[----:B------:R-:W2:Y:S04]  /*1af0*/  LDG.E.128 R16, desc[UR20][R14.64] ;  /* 0x000000140e107981 */ /* 0x000ea8000c1e1d00 */
[----:B------:R1:W3:Y:S04]  /*1b00*/  LDG.E.128 R160, desc[UR20][R14.64+0x10] ;  /* 0x000010140ea07981 */ /* 0x0002e8000c1e1d00 */
[----:B------:R-:W4:Y:S01]  /*1b10*/  LDG.E.128 R20, desc[UR20][R20.64] ;  /* 0x0000001414147981 */ /* 0x000f22000c1e1d00 */
[----:B------:R-:W-:-:S13]  /*1b20*/  ISETP.NE.AND.EX P0, PT, RZ, UR25, PT, P0 ;  /* 0x00000019ff007c0c */ /* 0x000fda000bf05300 */
[----:B-1----:R-:W1:Y:S02]  /*1b30*/  @P0 LDC.64 R14, c[0x0][0x438] ;  /* 0x00010e00ff0e0b82 */ /* 0x002e640000000a00 */
[----:B-1----:R-:W-:-:S05]  /*1b40*/  @P0 IMAD.WIDE.U32 R14, R3, 0x20, R14 ;  /* 0x00000020030e0825 */ /* 0x002fca00078e000e */
[----:B------:R-:W5:Y:S04]  /*1b50*/  @P0 LDG.E.128 R40, desc[UR20][R14.64] ;  /* 0x000000140e280981 */ /* 0x000f68000c1e1d00 */
[----:B------:R0:W5:Y:S02]  /*1b60*/  @P0 LDG.E.128 R36, desc[UR20][R14.64+0x10] ;  /* 0x000010140e240981 */ /* 0x000164000c1e1d00 */
[----:B0-----:R-:W-:-:S05]  /*1b70*/  IMAD.WIDE.U32 R14, R4, 0x8, R24 ;  /* 0x00000008040e7825 */ /* 0x001fca00078e0018 */
[----:B------:R0:W5:Y:S01]  /*1b80*/  LDG.E.64 R178, desc[UR20][R14.64] ;  /* 0x000000140eb27981 */ /* 0x000162000c1e1b00 */
[----:B------:R-:W-:Y:S01]  /*1b90*/  IADD3 R216, PT, PT, R216, 0x80, RZ ;  /* 0x00000080d8d87810 */ /* 0x000fe20007ffe0ff */
[----:B------:R-:W-:Y:S01]  /*1ba0*/  VIADD R4, R4, 0x80 ;  /* 0x0000008004047836 */ /* 0x000fe20000000000 */
[----:B------:R-:W-:Y:S01]  /*1bb0*/  IADD3 R3, PT, PT, R3, 0x80, RZ ;  /* 0x0000008003037810 */ /* 0x000fe20007ffe0ff */
[----:B--2---:R-:W-:Y:S01]  /*1bc0*/  FADD.FTZ R13, R16, -UR33 ;  /* 0x80000021100d7e21 */ /* 0x004fe20008010000 */
[----:B0-----:R-:W-:Y:S01]  /*1bd0*/  FADD.FTZ R14, R17, -UR33 ;  /* 0x80000021110e7e21 */ /* 0x001fe20008010000 */
[----:B------:R-:W-:Y:S02]  /*1be0*/  FADD.FTZ R15, R18, -UR33 ;  /* 0x80000021120f7e21 */ /* 0x000fe40008010000 */
[----:B------:R-:W-:Y:S01]  /*1bf0*/  FMUL.FTZ R13, R13, UR31 ;  /* 0x0000001f0d0d7c20 */ /* 0x000fe20008410000 */
[C---:B----4-:R-:W-:Y:S02]  /*1c00*/  PRMT R17, R20.reuse, 0x7632, R17 ;  /* 0x0000763214117816 */ /* 0x050fe40000000011 */
[----:B------:R-:W-:Y:S01]  /*1c10*/  SHF.L.U32 R24, R20, 0x10, RZ ;  /* 0x0000001014187819 */ /* 0x000fe200000006ff */
[----:B---3--:R-:W-:Y:S01]  /*1c20*/  FADD.FTZ R26, R160, -UR33 ;  /* 0x80000021a01a7e21 */ /* 0x008fe20008010000 */
[----:B------:R-:W-:Y:S01]  /*1c30*/  PRMT R18, R21, 0x7632, R18 ;  /* 0x0000763215127816 */ /* 0x000fe20000000012 */
[----:B------:R-:W-:Y:S01]  /*1c40*/  FADD.FTZ R16, R19, -UR33 ;  /* 0x8000002113107e21 */ /* 0x000fe20008010000 */
[----:B------:R-:W-:Y:S01]  /*1c50*/  IMAD.U32 R160, R17, 0x10000, RZ ;  /* 0x0001000011a07824 */ /* 0x000fe200078e00ff */
[----:B------:R-:W-:Y:S01]  /*1c60*/  PRMT R20, R22, 0x7632, R20 ;  /* 0x0000763216147816 */ /* 0x000fe20000000014 */
[----:B------:R-:W-:-:S02]  /*1c70*/  IMAD.U32 R19, R21, 0x10000, RZ ;  /* 0x0001000015137824 */ /* 0x000fc400078e00ff */
[----:B------:R-:W-:Y:S01]  /*1c80*/  FADD.FTZ R80, R80, R24 ;  /* 0x0000001850507221 */ /* 0x000fe20000010000 */
[-C--:B------:R-:W-:Y:S01]  /*1c90*/  FFMA.FTZ R120, R13, R24.reuse, R120 ;  /* 0x000000180d787223 */ /* 0x080fe20000010078 */
[----:B------:R-:W-:Y:S01]  /*1ca0*/  FMUL.FTZ R17, R171, R24 ;  /* 0x00000018ab117220 */ /* 0x000fe20000410000 */
[----:B------:R-:W-:Y:S01]  /*1cb0*/  SHF.L.U32 R22, R22, 0x10, RZ ;  /* 0x0000001016167819 */ /* 0x000fe200000006ff */
[----:B------:R-:W-:Y:S01]  /*1cc0*/  FADD.FTZ R25, R162, -UR33 ;  /* 0x80000021a2197e21 */ /* 0x000fe20008010000 */
[----:B------:R-:W-:Y:S02]  /*1cd0*/  PRMT R21, R23, 0x7632, R21 ;  /* 0x0000763217157816 */ /* 0x000fe40000000015 */
[----:B------:R-:W-:Y:S01]  /*1ce0*/  SHF.L.U32 R24, R18, 0x10, RZ ;  /* 0x0000001012187819 */ /* 0x000fe200000006ff */
[----:B------:R-:W-:Y:S01]  /*1cf0*/  FMUL.FTZ R18, R26, UR31 ;  /* 0x0000001f1a127c20 */ /* 0x000fe20008410000 */
[----:B------:R-:W-:Y:S01]  /*1d00*/  IMAD.U32 R26, R20, 0x10000, RZ ;  /* 0x00010000141a7824 */ /* 0x000fe200078e00ff */
[----:B------:R-:W-:Y:S01]  /*1d10*/  SHF.L.U32 R162, R21, 0x10, RZ ;  /* 0x0000001015a27819 */ /* 0x000fe200000006ff */
[----:B------:R-:W-:Y:S01]  /*1d20*/  FMUL.FTZ R14, R14, UR31 ;  /* 0x0000001f0e0e7c20 */ /* 0x000fe20008410000 */
[----:B------:R-:W-:Y:S01]  /*1d30*/  FMUL.FTZ R15, R15, UR31 ;  /* 0x0000001f0f0f7c20 */ /* 0x000fe20008410000 */
[----:B------:R-:W-:Y:S01]  /*1d40*/  FADD.FTZ R76, R76, R22 ;  /* 0x000000164c4c7221 */ /* 0x000fe20000010000 */
[-C--:B------:R-:W-:Y:S01]  /*1d50*/  FFMA.FTZ R116, R18, R22.reuse, R116 ;  /* 0x0000001612747223 */ /* 0x080fe20000010074 */
[----:B------:R-:W-:Y:S01]  /*1d60*/  FMUL.FTZ R20, R164, R22 ;  /* 0x00000016a4147220 */ /* 0x000fe20000410000 */
[----:B------:R-:W-:Y:S01]  /*1d70*/  FMUL.FTZ R21, R25, UR31 ;  /* 0x0000001f19157c20 */ /* 0x000fe20008410000 */
[----:B------:R-:W-:Y:S01]  /*1d80*/  FADD.FTZ R25, R215, R17 ;  /* 0x00000011d7197221 */ /* 0x000fe20000010000 */
[----:B------:R-:W-:Y:S01]  /*1d90*/  FFMA.FTZ R164, R13, R17, R214 ;  /* 0x000000110da47223 */ /* 0x000fe200000100d6 */
[-C--:B------:R-:W-:Y:S01]  /*1da0*/  FMUL.FTZ R22, R169, R160.reuse ;  /* 0x000000a0a9167220 */ /* 0x080fe20000410000 */
[----:B------:R-:W-:Y:S01]  /*1db0*/  FMUL.FTZ R16, R16, UR31 ;  /* 0x0000001f10107c20 */ /* 0x000fe20008410000 */
[----:B------:R-:W-:Y:S01]  /*1dc0*/  FADD.FTZ R82, R82, R19 ;  /* 0x0000001352527221 */ /* 0x000fe20000010000 */
[-C--:B------:R-:W-:Y:S01]  /*1dd0*/  FFMA.FTZ R122, R15, R19.reuse, R122 ;  /* 0x000000130f7a7223 */ /* 0x080fe2000001007a */
[----:B------:R-:W-:Y:S01]  /*1de0*/  FFMA.FTZ R121, R14, R160, R121 ;  /* 0x000000a00e797223 */ /* 0x000fe20000010079 */
[----:B------:R-:W-:Y:S01]  /*1df0*/  FADD.FTZ R81, R81, R160 ;  /* 0x000000a051517221 */ /* 0x000fe20000010000 */
[----:B------:R-:W-:Y:S01]  /*1e00*/  FMUL.FTZ R19, R170, R19 ;  /* 0x00000013aa137220 */ /* 0x000fe20000410000 */
        /* <DEDUP_REMOVED lines=11> */
[----:B------:R-:W-:Y:S02]  /*1ec0*/  IMAD.U32 R23, R23, 0x10000, RZ ;  /* 0x0001000017177824 */ /* 0x000fe400078e00ff */
[----:B------:R-:W-:Y:S01]  /*1ed0*/  FADD.FTZ R77, R77, R26 ;  /* 0x0000001a4d4d7221 */ /* 0x000fe20000010000 */
[-C--:B------:R-:W-:Y:S01]  /*1ee0*/  FFMA.FTZ R117, R25, R26.reuse, R117 ;  /* 0x0000001a19757223 */ /* 0x080fe20000010075 */
        /* <DEDUP_REMOVED lines=9> */
[----:B------:R-:W-:Y:S01]  /*1f80*/  FMUL.FTZ R232, R163, UR31 ;  /* 0x0000001fa3e87c20 */ /* 0x000fe20008410000 */
[-C--:B------:R-:W-:Y:S01]  /*1f90*/  FMUL.FTZ R237, R165, R162.reuse ;  /* 0x000000a2a5ed7220 */ /* 0x080fe20000410000 */
[----:B------:R-:W-:Y:S01]  /*1fa0*/  FADD.FTZ R161, R161, R23 ;  /* 0x00000017a1a17221 */ /* 0x000fe20000010000 */
[----:B------:R-:W-:Y:S01]  /*1fb0*/  FFMA.FTZ R160, R21, R23, R160 ;  /* 0x0000001715a07223 */ /* 0x000fe200000100a0 */
[----:B------:R-:W-:Y:S01]  /*1fc0*/  FADD.FTZ R79, R79, R162 ;  /* 0x000000a24f4f7221 */ /* 0x000fe20000010000 */
[C---:B------:R-:W-:Y:S01]  /*1fd0*/  FFMA.FTZ R119, R232.reuse, R162, R119 ;  /* 0x000000a2e8777223 */ /* 0x040fe20000010077 */
[----:B------:R-:W-:Y:S01]  /*1fe0*/  FADD.FTZ R215, R161, R237 ;  /* 0x000000eda1d77221 */ /* 0x000fe20000010000 */
[----:B------:R-:W-:-:S07]  /*1ff0*/  FFMA.FTZ R214, R232, R237, R160 ;  /* 0x000000ede8d67223 */ /* 0x000fce00000100a0 */
.L_x_8657:
[----:B------:R-:W-:Y:S05]  /*2000*/  BSYNC.RECONVERGENT B1 ;  /* 0x0000000000017941 */ /* 0x000fea0003800200 */
.L_x_8656:
        /* <DEDUP_REMOVED lines=16> */
[----:B------:R-:W2:Y:S05]  /*2110*/  LDG.E.128 R160, desc[UR20][R168.64] ;  /* 0x00000014a8a07981 */ /* 0x000eaa000c1e1d00 */
[----:B------:R-:W3:Y:S04]  /*2120*/  LDG.E.128 R164, desc[UR20][R164.64] ;  /* 0x00000014a4a47981 */ /* 0x000ee8000c1e1d00 */
[----:B------:R-:W4:Y:S01]  /*2130*/  LDG.E.128 R168, desc[UR20][R168.64+0x10] ;  /* 0x00001014a8a87981 */ /* 0x000f22000c1e1d00 */
[----:B------:R-:W-:-:S13]  /*2140*/  ISETP.NE.AND.EX P0, PT, RZ, UR25, PT, P0 ;  /* 0x00000019ff007c0c */ /* 0x000fda000bf05300 */
        /* <DEDUP_REMOVED lines=11> */
[----:B0-----:R-:W-:Y:S01]  /*2200*/  FADD.FTZ R173, R162, -UR33 ;  /* 0x80000021a2ad7e21 */ /* 0x001fe20008010000 */
[----:B------:R-:W-:Y:S01]  /*2210*/  FADD.FTZ R172, R161, -UR33 ;  /* 0x80000021a1ac7e21 */ /* 0x000fe20008010000 */
[----:B------:R-:W-:Y:S01]  /*2220*/  FMUL.FTZ R27, R27, UR31 ;  /* 0x0000001f1b1b7c20 */ /* 0x000fe20008410000 */
[C---:B---3--:R-:W-:Y:S01]  /*2230*/  PRMT R163, R164.reuse, 0x7632, R163 ;  /* 0x00007632a4a37816 */ /* 0x048fe200000000a3 */
[----:B------:R-:W-:Y:S01]  /*2240*/  IMAD.U32 R185, R164, 0x10000, RZ ;  /* 0x00010000a4b97824 */ /* 0x000fe200078e00ff */
[----:B------:R-:W-:Y:S01]  /*2250*/  PRMT R164, R165, 0x7632, R164 ;  /* 0x00007632a5a47816 */ /* 0x000fe200000000a4 */
[----:B------:R-:W-:Y:S01]  /*2260*/  FMUL.FTZ R173, R173, UR31 ;  /* 0x0000001fadad7c20 */ /* 0x000fe20008410000 */
[----:B------:R-:W-:Y:S01]  /*2270*/  SHF.L.U32 R165, R165, 0x10, RZ ;  /* 0x00000010a5a57819 */ /* 0x000fe200000006ff */
[----:B----4-:R-:W-:Y:S01]  /*2280*/  FADD.FTZ R168, R168, -UR33 ;  /* 0x80000021a8a87e21 */ /* 0x010fe20008010000 */
[C---:B------:R-:W-:Y:S01]  /*2290*/  PRMT R161, R166.reuse, 0x7632, R161 ;  /* 0x00007632a6a17816 */ /* 0x040fe200000000a1 */
[----:B------:R-:W-:-:S02]  /*22a0*/  IMAD.U32 R166, R166, 0x10000, RZ ;  /* 0x00010000a6a67824 */ /* 0x000fc400078e00ff */
[----:B------:R-:W-:Y:S01]  /*22b0*/  FADD.FTZ R170, R170, -UR33 ;  /* 0x80000021aaaa7e21 */ /* 0x000fe20008010000 */
[----:B------:R-:W-:Y:S01]  /*22c0*/  SHF.L.U32 R163, R163, 0x10, RZ ;  /* 0x00000010a3a37819 */ /* 0x000fe200000006ff */
[----:B------:R-:W-:Y:S01]  /*22d0*/  FADD.FTZ R72, R72, R185 ;  /* 0x000000b948487221 */ /* 0x000fe20000010000 */
[-C--:B------:R-:W-:Y:S01]  /*22e0*/  FFMA.FTZ R112, R27, R185.reuse, R112 ;  /* 0x000000b91b707223 */ /* 0x080fe20000010070 */
[----:B------:R-:W-:Y:S01]  /*22f0*/  FMUL.FTZ R186, R168, UR31 ;  /* 0x0000001fa8ba7c20 */ /* 0x000fe20008410000 */
[----:B------:R-:W-:Y:S01]  /*2300*/  FMUL.FTZ R185, R191, R185 ;  /* 0x000000b9bfb97220 */ /* 0x000fe20000410000 */
        /* <DEDUP_REMOVED lines=11> */
[-C--:B------:R-:W-:Y:S01]  /*23c0*/  FMUL.FTZ R190, R194, R163.reuse ;  /* 0x000000a3c2be7220 */ /* 0x080fe20000410000 */
[----:B------:R-:W-:Y:S01]  /*23d0*/  FADD.FTZ R70, R70, R160 ;  /* 0x000000a046467221 */ /* 0x000fe20000010000 */
[----:B------:R-:W-:Y:S01]  /*23e0*/  FFMA.FTZ R113, R172, R163, R113 ;  /* 0x000000a3ac717223 */ /* 0x000fe20000010071 */
[----:B------:R-:W-:Y:S01]  /*23f0*/  FADD.FTZ R73, R73, R163 ;  /* 0x000000a349497221 */ /* 0x000fe20000010000 */
[-C--:B------:R-:W-:Y:S01]  /*2400*/  FFMA.FTZ R110, R189, R160.reuse, R110 ;  /* 0x000000a0bd6e7223 */ /* 0x080fe2000001006e */
[----:B------:R-:W-:Y:S01]  /*2410*/  FMUL.FTZ R191, R231, R160 ;  /* 0x000000a0e7bf7220 */ /* 0x000fe20000410000 */
[----:B------:R-:W-:-:S02]  /*2420*/  IMAD.U32 R164, R164, 0x10000, RZ ;  /* 0x00010000a4a47824 */ /* 0x000fc400078e00ff */
        /* <DEDUP_REMOVED lines=31> */
.L_x_8659:
[----:B------:R-:W-:Y:S05]  /*2620*/  BSYNC.RECONVERGENT B1 ;  /* 0x0000000000017941 */ /* 0x000fea0003800200 */
.L_x_8658:
        /* <DEDUP_REMOVED lines=16> */
[----:B------:R0:W5:Y:S01]  /*2730*/  LDG.E.64 R182, desc[UR20][R196.64] ;  /* 0x00000014c4b67981 */ /* 0x000162000c1e1b00 */
[----:B---3--:R-:W-:Y:S01]  /*2740*/  FADD.FTZ R195, R160, -UR33 ;  /* 0x80000021a0c37e21 */ /* 0x008fe20008010000 */
[----:B------:R-:W-:Y:S01]  /*2750*/  FADD.FTZ R198, R163, -UR33 ;  /* 0x80000021a3c67e21 */ /* 0x000fe20008010000 */
[----:B0-----:R-:W-:Y:S01]  /*2760*/  FADD.FTZ R196, R161, -UR33 ;  /* 0x80000021a1c47e21 */ /* 0x001fe20008010000 */
[----:B------:R-:W-:Y:S01]  /*2770*/  FADD.FTZ R197, R162, -UR33 ;  /* 0x80000021a2c57e21 */ /* 0x000fe20008010000 */
[----:B------:R-:W-:Y:S01]  /*2780*/  FMUL.FTZ R195, R195, UR31 ;  /* 0x0000001fc3c37c20 */ /* 0x000fe20008410000 */
[----:B----4-:R-:W-:-:S02]  /*2790*/  PRMT R199, R164, 0x7632, R199 ;  /* 0x00007632a4c77816 */ /* 0x010fc400000000c7 */
[----:B------:R-:W-:Y:S01]  /*27a0*/  SHF.L.U32 R163, R164, 0x10, RZ ;  /* 0x00000010a4a37819 */ /* 0x000fe200000006ff */
[C---:B------:R-:W-:Y:S01]  /*27b0*/  IMAD.U32 R161, R165.reuse, 0x10000, RZ ;  /* 0x00010000a5a17824 */ /* 0x040fe200078e00ff */
[----:B------:R-:W-:Y:S01]  /*27c0*/  PRMT R200, R165, 0x7632, R200 ;  /* 0x00007632a5c87816 */ /* 0x000fe200000000c8 */
[----:B------:R-:W-:Y:S01]  /*27d0*/  FADD.FTZ R165, R168, -UR33 ;  /* 0x80000021a8a57e21 */ /* 0x000fe20008010000 */
[C---:B------:R-:W-:Y:S02]  /*27e0*/  PRMT R202, R166.reuse, 0x7632, R202 ;  /* 0x00007632a6ca7816 */ /* 0x040fe400000000ca */
[----:B------:R-:W-:Y:S01]  /*27f0*/  SHF.L.U32 R162, R166, 0x10, RZ ;  /* 0x00000010a6a27819 */ /* 0x000fe200000006ff */
[----:B------:R-:W-:Y:S01]  /*2800*/  FMUL.FTZ R197, R197, UR31 ;  /* 0x0000001fc5c57c20 */ /* 0x000fe20008410000 */
[----:B------:R-:W-:Y:S01]  /*2810*/  SHF.L.U32 R166, R199, 0x10, RZ ;  /* 0x00000010c7a67819 */ /* 0x000fe200000006ff */
[----:B------:R-:W-:Y:S01]  /*2820*/  FADD.FTZ R64, R64, R163 ;  /* 0x000000a340407221 */ /* 0x000fe20000010000 */
[----:B------:R-:W-:Y:S01]  /*2830*/  PRMT R203, R167, 0x7632, R203 ;  /* 0x00007632a7cb7816 */ /* 0x000fe200000000cb */
[-C--:B------:R-:W-:Y:S01]  /*2840*/  FFMA.FTZ R104, R195, R163.reuse, R104 ;  /* 0x000000a3c3687223 */ /* 0x080fe20000010068 */
[----:B-----5:R-:W-:Y:S01]  /*2850*/  FMUL.FTZ R199, R248, R163 ;  /* 0x000000a3f8c77220 */ /* 0x020fe20000410000 */
[----:B------:R-:W-:-:S02]  /*2860*/  IMAD.U32 R163, R200, 0x10000, RZ ;  /* 0x00010000c8a37824 */ /* 0x000fc400078e00ff */
[----:B------:R-:W-:Y:S01]  /*2870*/  FADD.FTZ R164, R170, -UR33 ;  /* 0x80000021aaa47e21 */ /* 0x000fe20008010000 */
[----:B------:R-:W-:Y:S01]  /*2880*/  FMUL.FTZ R200, R165, UR31 ;  /* 0x0000001fa5c87c20 */ /* 0x000fe20008410000 */
[----:B------:R-:W-:Y:S01]  /*2890*/  FADD.FTZ R66, R66, R161 ;  /* 0x000000a142427221 */ /* 0x000fe20000010000 */
[-C--:B------:R-:W-:Y:S01]  /*28a0*/  FFMA.FTZ R106, R197, R161.reuse, R106 ;  /* 0x000000a1c56a7223 */ /* 0x080fe2000001006a */
[----:B------:R-:W-:Y:S01]  /*28b0*/  FMUL.FTZ R201, R250, R161 ;  /* 0x000000a1fac97220 */ /* 0x000fe20000410000 */
[----:B------:R-:W-:Y:S01]  /*28c0*/  SHF.L.U32 R165, R202, 0x10, RZ ;  /* 0x00000010caa57819 */ /* 0x000fe200000006ff */
[----:B------:R-:W-:Y:S02]  /*28d0*/  IMAD.U32 R161, R203, 0x10000, RZ ;  /* 0x00010000cba17824 */ /* 0x000fe400078e00ff */
[----:B------:R-:W-:Y:S01]  /*28e0*/  FADD.FTZ R60, R60, R162 ;  /* 0x000000a23c3c7221 */ /* 0x000fe20000010000 */
[----:B------:R-:W-:Y:S02]  /*28f0*/  IMAD.U32 R3, R167, 0x10000, RZ ;  /* 0x00010000a7037824 */ /* 0x000fe400078e00ff */
[-C--:B------:R-:W-:Y:S01]  /*2900*/  FFMA.FTZ R100, R200, R162.reuse, R100 ;  /* 0x000000a2c8647223 */ /* 0x080fe20000010064 */
[----:B------:R-:W-:Y:S01]  /*2910*/  FMUL.FTZ R202, R244, R162 ;  /* 0x000000a2f4ca7220 */ /* 0x000fe20000410000 */
[----:B------:R-:W-:Y:S01]  /*2920*/  FMUL.FTZ R203, R164, UR31 ;  /* 0x0000001fa4cb7c20 */ /* 0x000fe20008410000 */
[----:B------:R-:W-:Y:S01]  /*2930*/  FADD.FTZ R162, R215, R199 ;  /* 0x000000c7d7a27221 */ /* 0x000fe20000010000 */
[----:B------:R-:W-:Y:S01]  /*2940*/  FMUL.FTZ R204, R249, R166 ;  /* 0x000000a6f9cc7220 */ /* 0x000fe20000410000 */
[----:B------:R-:W-:Y:S01]  /*2950*/  FMUL.FTZ R196, R196, UR31 ;  /* 0x0000001fc4c47c20 */ /* 0x000fe20008410000 */
[----:B------:R-:W-:Y:S01]  /*2960*/  FFMA.FTZ R164, R195, R199, R214 ;  /* 0x000000c7c3a47223 */ /* 0x000fe200000100d6 */
[----:B------:R-:W-:Y:S01]  /*2970*/  FADD.FTZ R62, R62, R3 ;  /* 0x000000033e3e7221 */ /* 0x000fe20000010000 */
[-C--:B------:R-:W-:Y:S01]  /*2980*/  FFMA.FTZ R102, R203, R3.reuse, R102 ;  /* 0x00000003cb667223 */ /* 0x080fe20000010066 */
        /* <DEDUP_REMOVED lines=8> */
[----:B------:R-:W-:-:S02]  /*2a10*/  FMUL.FTZ R207, R4, UR31 ;  /* 0x0000001f04cf7c20 */ /* 0x000fc40008410000 */
[----:B------:R-:W-:Y:S01]  /*2a20*/  FADD.FTZ R3, R3, R206 ;  /* 0x000000ce03037221 */ /* 0x000fe20000010000 */
[----:B------:R-:W-:Y:S01]  /*2a30*/  FFMA.FTZ R4, R198, R206, R162 ;  /* 0x000000cec6047223 */ /* 0x000fe200000100a2 */
[----:B------:R-:W-:Y:S02]  /*2a40*/  FMUL.FTZ R208, R245, R165 ;  /* 0x000000a5f5d07220 */ /* 0x000fe40000410000 */
        /* <DEDUP_REMOVED lines=19> */
[----:B------:R-:W-:Y:S06]  /*2b80*/  BRA `(.L_x_8660) ;  /* 0x00000004007c7947 */ /* 0x000fec0003800000 */
.L_x_8651:
[----:B------:R-:W-:Y:S01]  /*2b90*/  UISETP.GE.AND UP3, UPT, UR11, 0x1, UPT ;  /* 0x000000010b00788c */ /* 0x000fe2000bf66270 */
[----:B------:R-:W0:Y:S01]  /*2ba0*/  S2R R243, SR_TID.X ;  /* 0x0000000000f37919 */ /* 0x000e220000002100 */
[----:B------:R-:W-:Y:S01]  /*2bb0*/  UISETP.NE.U32.AND UP0, UPT, UR24, URZ, UPT ;  /* 0x000000ff1800728c */ /* 0x000fe2000bf05070 */
[----:B------:R-:W-:-:S03]  /*2bc0*/  MOV R3, RZ ;  /* 0x000000ff00037202 */ /* 0x000fc60000000f00 */
[----:B------:R-:W-:Y:S01]  /*2bd0*/  PLOP3.LUT P0, PT, PT, PT, UP3, 0x80, 0x8 ;  /* 0x000000000008781c */ /* 0x000fe20003f0f038 */
[----:B------:R-:W-:-:S04]  /*2be0*/  UISETP.NE.AND.EX UP0, UPT, UR25, URZ, UPT, UP0 ;  /* 0x000000ff1900728c */ /* 0x000fc8000bf05300 */
[----:B------:R-:W-:-:S04]  /*2bf0*/  @UP3 UIADD3 UR7, UPT, UPT, UR11, -0x1, URZ ;  /* 0xffffffff0b073890 */ /* 0x000fc8000fffe0ff */
[----:B-1----:R-:W-:Y:S02]  /*2c00*/  @UP3 UIMAD UR9, UR7, UR6, URZ ;  /* 0x00000006070932a4 */ /* 0x002fe4000f8e02ff */
[----:B------:R-:W-:Y:S02]  /*2c10*/  UIMAD UR7, UR28, UR6, URZ ;  /* 0x000000061c0772a4 */ /* 0x000fe4000f8e02ff */
[----:B------:R-:W-:Y:S02]  /*2c20*/  @UP3 USHF.R.S32.HI UR10, URZ, 0x1f, UR9 ;  /* 0x0000001fff0a3899 */ /* 0x000fe40008011409 */
[----:B------:R-:W-:Y:S02]  /*2c30*/  USHF.R.S32.HI UR8, URZ, 0x1f, UR7 ;  /* 0x0000001fff087899 */ /* 0x000fe40008011407 */
[----:B------:R-:W-:Y:S02]  /*2c40*/  @UP3 ULEA.HI UR10, UR10, UR9, URZ, 0x3 ;  /* 0x000000090a0a3291 */ /* 0x000fe4000f8f18ff */
[----:B------:R-:W-:-:S04]  /*2c50*/  ULEA.HI UR8, UR8, UR7, URZ, 0x3 ;  /* 0x0000000708087291 */ /* 0x000fc8000f8f18ff */
[----:B------:R-:W-:-:S05]  /*2c60*/  IMAD.U32 R4, RZ, RZ, UR10 ;  /* 0x0000000aff047e24 */ /* 0x000fca000f8e00ff */
[----:B0-----:R-:W-:Y:S02]  /*2c70*/  @P0 LEA.HI.SX32 R3, R4, R243, 0x1d ;  /* 0x000000f304030211 */ /* 0x001fe400078feaff */
[----:B------:R-:W-:-:S04]  /*2c80*/  MOV R4, UR8 ;  /* 0x0000000800047c02 */ /* 0x000fc80008000f00 */
[----:B------:R-:W-:-:S05]  /*2c90*/  LEA.HI.SX32 R241, R4, R243, 0x1d ;  /* 0x000000f304f17211 */ /* 0x000fca00078feaff */
[----:B------:R-:W-:Y:S01]  /*2ca0*/  IMAD.MOV.U32 R4, RZ, RZ, R241 ;  /* 0x000000ffff047224 */ /* 0x000fe200078e00f1 */
[----:B------:R-:W-:Y:S06]  /*2cb0*/  BRA.U UP0, `(.L_x_8661) ;  /* 0x00000001006c7547 */ /* 0x000fec000b800000 */
[C---:B------:R-:W-:Y:S02]  /*2cc0*/  ISETP.GE.U32.AND P5, PT, R2.reuse, 0x80, PT ;  /* 0x000000800200780c */ /* 0x040fe40003fa6070 */
[----:B------:R-:W-:-:S11]  /*2cd0*/  ISETP.GE.U32.AND P4, PT, R2, 0x100, PT ;  /* 0x000001000200780c */ /* 0x000fd60003f86070 */
[----:B------:R-:W0:Y:S01]  /*2ce0*/  @P5 LDC.64 R160, c[0x0][0x3b0] ;  /* 0x0000ec00ffa05b82 */ /* 0x000e220000000a00 */
        /* <DEDUP_REMOVED lines=19> */
[----:B0-----:R-:W-:Y:S05]  /*2e20*/  @!P1 BRA `(.L_x_8660) ;  /* 0x0000000000d49947 */ /* 0x001fea0003800000 */
[----:B------:R-:W0:Y:S02]  /*2e30*/  LDC.64 R160, c[0x0][0x3b0] ;  /* 0x0000ec00ffa07b82 */ /* 0x000e240000000a00 */
[----:B0-----:R-:W-:-:S05]  /*2e40*/  IMAD.WIDE.U32 R160, R3, 0x8, R160 ;  /* 0x0000000803a07825 */ /* 0x001fca00078e00a0 */
[----:B------:R0:W5:Y:S01]  /*2e50*/  LDG.E.64 R182, desc[UR20][R160.64] ;  /* 0x00000014a0b67981 */ /* 0x000162000c1e1b00 */
[----:B------:R-:W-:Y:S05]  /*2e60*/  BRA `(.L_x_8660) ;  /* 0x0000000000c47947 */ /* 0x000fea0003800000 */
.L_x_8661:
[C---:B------:R-:W-:Y:S02]  /*2e70*/  ISETP.GE.U32.AND P5, PT, R2.reuse, 0x80, PT ;  /* 0x000000800200780c */ /* 0x040fe40003fa6070 */
[C---:B------:R-:W-:Y:S02]  /*2e80*/  ISETP.GE.U32.AND P4, PT, R2.reuse, 0x100, PT ;  /* 0x000001000200780c */ /* 0x040fe40003f86070 */
[----:B------:R-:W-:-:S09]  /*2e90*/  ISETP.GE.U32.AND P3, PT, R2, 0x180, PT ;  /* 0x000001800200780c */ /* 0x000fd20003f66070 */
[----:B------:R-:W0:Y:S08]  /*2ea0*/  @P5 LDC.64 R160, c[0x0][0x3b0] ;  /* 0x0000ec00ffa05b82 */ /* 0x000e300000000a00 */
[----:B------:R-:W1:Y:S01]  /*2eb0*/  @P4 LDC.64 R162, c[0x0][0x3b0] ;  /* 0x0000ec00ffa24b82 */ /* 0x000e620000000a00 */
[C---:B------:R-:W-:Y:S02]  /*2ec0*/  ISETP.GE.U32.AND P2, PT, R2.reuse, 0x200, PT ;  /* 0x000002000200780c */ /* 0x040fe40003f46070 */
[----:B------:R-:W-:-:S05]  /*2ed0*/  ISETP.GE.U32.AND P1, PT, R2, 0x280, PT ;  /* 0x000002800200780c */ /* 0x000fca0003f26070 */
[----:B------:R-:W2:Y:S01]  /*2ee0*/  @P3 LDC.64 R166, c[0x0][0x3b0] ;  /* 0x0000ec00ffa63b82 */ /* 0x000ea20000000a00 */
[C---:B0-----:R-:W-:Y:S01]  /*2ef0*/  @P5 IMAD.WIDE.U32 R160, R3.reuse, 0x8, R160 ;  /* 0x0000000803a05825 */ /* 0x041fe200078e00a0 */
[----:B------:R-:W-:-:S06]  /*2f00*/  @P5 IADD3 R3, PT, PT, R3, 0x80, RZ ;  /* 0x0000008003035810 */ /* 0x000fcc0007ffe0ff */
[----:B------:R-:W0:Y:S01]  /*2f10*/  @P1 LDC.64 R164, c[0x0][0x3b0] ;  /* 0x0000ec00ffa41b82 */ /* 0x000e220000000a00 */
[----:B------:R1:W5:Y:S07]  /*2f20*/  @P5 LDG.E.64 R176, desc[UR20][R160.64] ;  /* 0x00000014a0b05981 */ /* 0x00036e000c1e1b00 */
[----:B------:R-:W3:Y:S01]  /*2f30*/  @P5 LDC.64 R168, c[0x0][0x438] ;  /* 0x00010e00ffa85b82 */ /* 0x000ee20000000a00 */
[----:B-1----:R-:W-:-:S05]  /*2f40*/  @P4 IMAD.WIDE.U32 R160, R3, 0x8, R162 ;  /* 0x0000000803a04825 */ /* 0x002fca00078e00a2 */
[----:B------:R1:W5:Y:S01]  /*2f50*/  @P4 LDG.E.64 R174, desc[UR20][R160.64] ;  /* 0x00000014a0ae4981 */ /* 0x000362000c1e1b00 */
[----:B------:R-:W-:-:S04]  /*2f60*/  @P4 VIADD R3, R3, 0x80 ;  /* 0x0000008003034836 */ /* 0x000fc80000000000 */
[C---:B--2---:R-:W-:Y:S02]  /*2f70*/  @P3 IMAD.WIDE.U32 R162, R3.reuse, 0x8, R166 ;  /* 0x0000000803a23825 */ /* 0x044fe400078e00a6 */
[----:B------:R-:W2:Y:S08]  /*2f80*/  @P4 LDC.64 R166, c[0x0][0x438] ;  /* 0x00010e00ffa64b82 */ /* 0x000eb00000000a00 */
[----:B-1----:R-:W1:Y:S01]  /*2f90*/  @P2 LDC.64 R160, c[0x0][0x3b0] ;  /* 0x0000ec00ffa02b82 */ /* 0x002e620000000a00 */
[----:B------:R-:W-:Y:S01]  /*2fa0*/  @P3 IADD3 R3, PT, PT, R3, 0x80, RZ ;  /* 0x0000008003033810 */ /* 0x000fe20007ffe0ff */
[----:B------:R1:W5:Y:S04]  /*2fb0*/  @P3 LDG.E.64 R178, desc[UR20][R162.64] ;  /* 0x00000014a2b23981 */ /* 0x000368000c1e1b00 */
[----:B-1----:R-:W-:-:S04]  /*2fc0*/  @P2 IMAD.WIDE.U32 R162, R3, 0x8, R160 ;  /* 0x0000000803a22825 */ /* 0x002fc800078e00a0 */
[----:B------:R-:W-:Y:S01]  /*2fd0*/  @P2 VIADD R3, R3, 0x80 ;  /* 0x0000008003032836 */ /* 0x000fe20000000000 */
[----:B------:R1:W5:Y:S03]  /*2fe0*/  @P2 LDG.E.64 R180, desc[UR20][R162.64] ;  /* 0x00000014a2b42981 */ /* 0x000366000c1e1b00 */
        /* <DEDUP_REMOVED lines=9> */
[----:B------:R-:W2:Y:S02]  /*3080*/  @P1 LDC.64 R166, c[0x0][0x438] ;  /* 0x00010e00ffa61b82 */ /* 0x000ea40000000a00 */
[----:B------:R-:W-:Y:S01]  /*3090*/  @P4 VIADD R4, R4, 0x80 ;  /* 0x0000008004044836 */ /* 0x000fe20000000000 */
[----:B------:R-:W5:Y:S04]  /*30a0*/  @P4 LDG.E.128 R48, desc[UR20][R160.64] ;  /* 0x00000014a0304981 */ /* 0x000f68000c1e1d00 */
[----:B------:R0:W5:Y:S02]  /*30b0*/  @P4 LDG.E.128 R44, desc[UR20][R160.64+0x10] ;  /* 0x00001014a02c4981 */ /* 0x000164000c1e1d00 */
[C---:B0-----:R-:W-:Y:S01]  /*30c0*/  @P3 IMAD.WIDE.U32 R160, R4.reuse, 0x20, R164 ;  /* 0x0000002004a03825 */ /* 0x041fe200078e00a4 */
[----:B------:R-:W-:-:S04]  /*30d0*/  @P3 IADD3 R4, PT, PT, R4, 0x80, RZ ;  /* 0x0000008004043810 */ /* 0x000fc80007ffe0ff */
[----:B------:R-:W5:Y:S04]  /*30e0*/  @P3 LDG.E.128 R40, desc[UR20][R160.64] ;  /* 0x00000014a0283981 */ /* 0x000f68000c1e1d00 */
[----:B------:R1:W5:Y:S02]  /*30f0*/  @P3 LDG.E.128 R36, desc[UR20][R160.64+0x10] ;  /* 0x00001014a0243981 */ /* 0x000364000c1e1d00 */
[----:B-1----:R-:W-:-:S04]  /*3100*/  @P2 IMAD.WIDE.U32 R160, R4, 0x20, R162 ;  /* 0x0000002004a02825 */ /* 0x002fc800078e00a2 */
[----:B------:R-:W-:Y:S01]  /*3110*/  @P2 VIADD R4, R4, 0x80 ;  /* 0x0000008004042836 */ /* 0x000fe20000000000 */
[----:B------:R1:W5:Y:S03]  /*3120*/  @P2 LDG.E.128 R32, desc[UR20][R160.64] ;  /* 0x00000014a0202981 */ /* 0x000366000c1e1d00 */
[----:B--2---:R-:W-:Y:S01]  /*3130*/  @P1 IMAD.WIDE.U32 R162, R4, 0x20, R166 ;  /* 0x0000002004a21825 */ /* 0x004fe200078e00a6 */
[----:B------:R1:W5:Y:S04]  /*3140*/  @P2 LDG.E.128 R28, desc[UR20][R160.64+0x10] ;  /* 0x00001014a01c2981 */ /* 0x000368000c1e1d00 */
[----:B------:R1:W5:Y:S04]  /*3150*/  @P1 LDG.E.128 R140, desc[UR20][R162.64] ;  /* 0x00000014a28c1981 */ /* 0x000368000c1e1d00 */
[----:B------:R1:W5:Y:S01]  /*3160*/  @P1 LDG.E.128 R144, desc[UR20][R162.64+0x10] ;  /* 0x00001014a2901981 */ /* 0x000362000c1e1d00 */
[----:B------:R-:W-:-:S07]  /*3170*/  CS2R R214, SRZ ;  /* 0x0000000000d67805 */ /* 0x000fce000001ff00 */
.L_x_8660:
[----:B---34-:R-:W-:Y:S05]  /*3180*/  BSYNC.RECONVERGENT B0 ;  /* 0x0000000000007941 */ /* 0x018fea0003800200 */
.L_x_8650:
[----:B------:R-:W2:Y:S01]  /*3190*/  SHFL.DOWN PT, R3, R215, 0x10, 0x1f ;  /* 0x0a001f00d7037f89 */ /* 0x000ea200000e0000 */
[----:B------:R-:W-:Y:S01]  /*31a0*/  LOP3.LUT P0, RZ, R243, 0x1f, RZ, 0xc0, !PT ;  /* 0x0000001ff3ff7812 */ /* 0x000fe2000780c0ff */
[----:B------:R-:W-:Y:S02]  /*31b0*/  BSSY.RECONVERGENT B0, `(.L_x_8662) ;  /* 0x000001d000007945 */ /* 0x000fe40003800200 */
[----:B------:R-:W3:Y:S01]  /*31c0*/  SHFL.DOWN PT, R4, R214, 0x10, 0x1f ;  /* 0x0a001f00d6047f89 */ /* 0x000ee200000e0000 */
[----:B--2---:R-:W-:Y:S01]  /*31d0*/  FADD.FTZ R3, R3, R215 ;  /* 0x000000d703037221 */ /* 0x004fe20000010000 */
[----:B---3--:R-:W-:-:S04]  /*31e0*/  FADD.FTZ R4, R4, R214 ;  /* 0x000000d604047221 */ /* 0x008fc80000010000 */
[----:B01----:R-:W0:Y:S02]  /*31f0*/  SHFL.DOWN PT, R160, R3, 0x8, 0x1f ;  /* 0x09001f0003a07f89 */ /* 0x003e2400000e0000 */
        /* <DEDUP_REMOVED lines=24> */
.L_x_8663:
[----:B------:R-:W-:Y:S05]  /*3380*/  BSYNC.RECONVERGENT B0 ;  /* 0x0000000000007941 */ /* 0x000fea0003800200 */
.L_x_8662:
[----:B------:R-:W1:Y:S08]  /*3390*/  S2UR UR8, SR_CgaCtaId ;  /* 0x00000000000879c3 */ /* 0x000e700000008800 */
[----:B------:R-:W-:Y:S01]  /*33a0*/  BAR.SYNC.DEFER_BLOCKING 0x0 ;  /* 0x0000000000007b1d */ /* 0x000fe20000010000 */
[----:B------:R-:W-:Y:S01]  /*33b0*/  @UP3 UIADD3 UR11, UPT, UPT, UR11, -0x1, URZ ;  /* 0xffffffff0b0b3890 */ /* 0x000fe2000fffe0ff */
[----:B------:R-:W-:-:S02]  /*33c0*/  ISETP.NE.AND P0, PT, RZ, UR29, PT ;  /* 0x0000001dff007c0c */ /* 0x000fc4000bf05270 */
[----:B------:R-:W-:Y:S01]  /*33d0*/  PLOP3.LUT P6, PT, PT, PT, UP3, 0x80, 0x8 ;  /* 0x000000000008781c */ /* 0x000fe20003fcf038 */
[----:B------:R-:W-:Y:S01]  /*33e0*/  @UP3 UIMAD UR11, UR11, UR6, URZ ;  /* 0x000000060b0b32a4 */ /* 0x000fe2000f8e02ff */
[----:B------:R-:W-:Y:S01]  /*33f0*/  BSSY.RECONVERGENT B0, `(.L_x_8664) ;  /* 0x000021b000007945 */ /* 0x000fe20003800200 */
        /* <DEDUP_REMOVED lines=20> */
[----:B------:R-:W-:Y:S02]  /*3540*/  FSEL R3, R3, RZ, !P0 ;  /* 0x000000ff03037208 */ /* 0x000fe40004000000 */
[----:B------:R-:W-:Y:S01]  /*3550*/  R2UR UR10, R4 ;  /* 0x00000000040a72ca */ /* 0x000fe200000e0000 */
[----:B------:R-:W-:Y:S01]  /*3560*/  IMAD.U32 R4, RZ, RZ, UR7 ;  /* 0x00000007ff047e24 */ /* 0x000fe2000f8e00ff */
[----:B------:R-:W-:Y:S01]  /*3570*/  R2UR UR11, R3 ;  /* 0x00000000030b72ca */ /* 0x000fe200000e0000 */
[----:B------:R-:W-:-:S03]  /*3580*/  HFMA2 R3, -RZ, RZ, 0, 0 ;  /* 0x00000000ff037431 */ /* 0x000fc600000001ff */
[----:B------:R-:W-:Y:S02]  /*3590*/  @P6 LEA.HI.SX32 R3, R4, R243, 0x1d ;  /* 0x000000f304036211 */ /* 0x000fe400078feaff */
[----:B------:R-:W-:Y:S01]  /*35a0*/  MOV R4, R241 ;  /* 0x000000f100047202 */ /* 0x000fe20000000f00 */
[----:B------:R-:W-:Y:S08]  /*35b0*/  @!P5 BRA `(.L_x_8665) ;  /* 0x0000001c00f8d947 */ /* 0x000ff00003800000 */
[----:B------:R-:W-:-:S04]  /*35c0*/  UISETP.NE.U32.AND UP0, UPT, UR24, URZ, UPT ;  /* 0x000000ff1800728c */ /* 0x000fc8000bf05070 */
[----:B------:R-:W-:-:S09]  /*35d0*/  UISETP.NE.AND.EX UP0, UPT, UR25, URZ, UPT, UP0 ;  /* 0x000000ff1900728c */ /* 0x000fd2000bf05300 */
[----:B------:R-:W-:Y:S05]  /*35e0*/  BRA.U UP0, `(.L_x_8666) ;  /* 0x0000000d00dc7547 */ /* 0x000fea000b800000 */
[----:B------:R-:W-:-:S04]  /*35f0*/  UISETP.NE.U32.AND UP0, UPT, UR4, URZ, UPT ;  /* 0x000000ff0400728c */ /* 0x000fc8000bf05070 */
[----:B------:R-:W-:-:S09]  /*3600*/  UISETP.NE.AND.EX UP0, UPT, UR5, URZ, UPT, UP0 ;  /* 0x000000ff0500728c */ /* 0x000fd2000bf05300 */
[----:B------:R-:W-:Y:S05]  /*3610*/  BRA.U UP0, `(.L_x_8667) ;  /* 0x0000000500a87547 */ /* 0x000fea000b800000 */
[----:B------:R-:W-:Y:S05]  /*3620*/  BRA.U !UP3, `(.L_x_8668) ;  /* 0x000000010b307547 */ /* 0x000fea000b800000 */
[----:B------:R-:W-:Y:S01]  /*3630*/  IMAD.U32 R160, RZ, RZ, UR10 ;  /* 0x0000000affa07e24 */ /* 0x000fe2000f8e00ff */
[----:B------:R-:W-:-:S03]  /*3640*/  ISETP.LT.AND P0, PT, RZ, UR32, PT ;  /* 0x00000020ff007c0c */ /* 0x000fc6000bf01270 */
[----:B------:R-:W-:-:S04]  /*3650*/  FFMA.FTZ R160, R0, R160, UR11 ;  /* 0x0000000b00a07e23 */ /* 0x000fc800080100a0 */
        /* <DEDUP_REMOVED lines=9> */
.L_x_8668:
[----:B------:R-:W-:Y:S05]  /*36f0*/  BRA.U !UP3, `(.L_x_8669) ;  /* 0x000000010b307547 */ /* 0x000fea000b800000 */
[----:B------:R-:W-:Y:S02]  /*3700*/  MOV R160, UR10 ;  /* 0x0000000a00a07c02 */ /* 0x000fe40008000f00 */
        /* <DEDUP_REMOVED lines=11> */
.L_x_8669:
        /* <DEDUP_REMOVED lines=13> */
.L_x_8670:
        /* <DEDUP_REMOVED lines=13> */
.L_x_8671:
        /* <DEDUP_REMOVED lines=13> */
.L_x_8672:
        /* <DEDUP_REMOVED lines=13> */
.L_x_8673:
        /* <DEDUP_REMOVED lines=13> */
.L_x_8674:
[----:B------:R-:W-:Y:S05]  /*3bd0*/  BRA.U !UP3, `(.L_x_8675) ;  /* 0x000000190b387547 */ /* 0x000fea000b800000 */
[----:B------:R-:W-:Y:S02]  /*3be0*/  MOV R160, UR10 ;  /* 0x0000000a00a07c02 */ /* 0x000fe40008000f00 */
[----:B------:R-:W-:-:S03]  /*3bf0*/  ISETP.LT.AND P0, PT, RZ, UR32, PT ;  /* 0x00000020ff007c0c */ /* 0x000fc6000bf01270 */
[----:B------:R-:W-:-:S04]  /*3c00*/  FFMA.FTZ R160, R240, R160, UR11 ;  /* 0x0000000bf0a07e23 */ /* 0x000fc800080100a0 */
        /* <DEDUP_REMOVED lines=11> */
.L_x_8667:
[----:B------:R-:W-:Y:S01]  /*3cc0*/  MOV R153, UR10 ;  /* 0x0000000a00997c02 */ /* 0x000fe20008000f00 */
[----:B------:R-:W-:Y:S01]  /*3cd0*/  IMAD.U32 R154, RZ, RZ, UR10 ;  /* 0x0000000aff9a7e24 */ /* 0x000fe2000f8e00ff */
[----:B------:R-:W-:Y:S01]  /*3ce0*/  MOV R155, UR10 ;  /* 0x0000000a009b7c02 */ /* 0x000fe20008000f00 */
[----:B------:R-:W-:Y:S01]  /*3cf0*/  IMAD.U32 R152, RZ, RZ, UR10 ;  /* 0x0000000aff987e24 */ /* 0x000fe2000f8e00ff */
[----:B------:R-:W-:Y:S01]  /*3d00*/  ISETP.LT.AND P0, PT, RZ, UR32, PT ;  /* 0x00000020ff007c0c */ /* 0x000fe2000bf01270 */
[----:B------:R-:W-:Y:S02]  /*3d10*/  IMAD.U32 R159, RZ, RZ, UR10 ;  /* 0x0000000aff9f7e24 */ /* 0x000fe4000f8e00ff */
[----:B------:R-:W-:Y:S01]  /*3d20*/  FFMA.FTZ R158, R220, R154, UR11 ;  /* 0x0000000bdc9e7e23 */ /* 0x000fe2000801009a */
        /* <DEDUP_REMOVED lines=44> */
.L_x_8676:
        /* <DEDUP_REMOVED lines=13> */
.L_x_8677:
        /* <DEDUP_REMOVED lines=13> */
.L_x_8678:
        /* <DEDUP_REMOVED lines=13> */
.L_x_8679:
        /* <DEDUP_REMOVED lines=13> */
.L_x_8680:
        /* <DEDUP_REMOVED lines=13> */
.L_x_8681:
        /* <DEDUP_REMOVED lines=13> */
.L_x_8682:
        /* <DEDUP_REMOVED lines=9> */
.L_x_8666:
[----:B------:R-:W-:-:S04]  /*4560*/  UISETP.NE.U32.AND UP0, UPT, UR4, URZ, UPT ;  /* 0x000000ff0400728c */ /* 0x000fc8000bf05070 */
[----:B------:R-:W-:-:S09]  /*4570*/  UISETP.NE.AND.EX UP0, UPT, UR5, URZ, UPT, UP0 ;  /* 0x000000ff0500728c */ /* 0x000fd2000bf05300 */
[----:B------:R-:W-:Y:S05]  /*4580*/  BRA.U UP0, `(.L_x_8683) ;  /* 0x0000000500e87547 */ /* 0x000fea000b800000 */
[----:B------:R-:W-:Y:S05]  /*4590*/  BRA.U !UP3, `(.L_x_8684) ;  /* 0x000000010b387547 */ /* 0x000fea000b800000 */
[----:B------:R-:W-:Y:S01]  /*45a0*/  PLOP3.LUT P6, PT, PT, PT, UP2, 0x80, 0x8 ;  /* 0x000000000008781c */ /* 0x000fe20003fcf028 */
[----:B------:R-:W-:Y:S01]  /*45b0*/  IMAD.U32 R160, RZ, RZ, UR10 ;  /* 0x0000000affa07e24 */ /* 0x000fe2000f8e00ff */
[----:B------:R-:W-:Y:S02]  /*45c0*/  PLOP3.LUT P0, PT, PT, PT, UP2, 0x80, 0x8 ;  /* 0x000000000008781c */ /* 0x000fe40003f0f028 */
[----:B-----5:R-:W-:-:S09]  /*45d0*/  MOV R161, R56 ;  /* 0x0000003800a17202 */ /* 0x020fd20000000f00 */
[----:B------:R-:W-:Y:S01]  /*45e0*/  @P6 FFMA.FTZ R160, R0, R160, UR11 ;  /* 0x0000000b00a06e23 */ /* 0x000fe200080100a0 */
        /* <DEDUP_REMOVED lines=9> */
.L_x_8684:
        /* <DEDUP_REMOVED lines=15> */
.L_x_8685:
        /* <DEDUP_REMOVED lines=15> */
.L_x_8686:
        /* <DEDUP_REMOVED lines=15> */
.L_x_8687:
        /* <DEDUP_REMOVED lines=15> */
.L_x_8688:
        /* <DEDUP_REMOVED lines=15> */
.L_x_8689:
        /* <DEDUP_REMOVED lines=15> */
.L_x_8690:
        /* <DEDUP_REMOVED lines=8> */
[----:B------:R-:W-:-:S04]  /*4ca0*/  ISETP.GE.U32.AND P0, PT, R176, RZ, PT ;  /* 0x000000ffb000720c */ /* 0x000fc80003f06070 */
[----:B------:R-:W-:-:S05]  /*4cb0*/  ISETP.GE.U32.AND.EX P0, PT, R177, 0x1000000, PT, P0 ;  /* 0x01000000b100780c */ /* 0x000fca0003f06100 */
[----:B------:R-:W-:-:S04]  /*4cc0*/  @P6 FFMA.FTZ R161, R160, UR31, R55 ;  /* 0x0000001fa0a16c23 */ /* 0x000fc80008010037 */
[----:B------:R-:W-:-:S04]  /*4cd0*/  FMUL.FTZ R160, R161, UR23 ;  /* 0x00000017a1a07c20 */ /* 0x000fc80008410000 */
[----:B------:R-:W-:-:S05]  /*4ce0*/  FMUL.FTZ R160, R160, UR22 ;  /* 0x00000016a0a07c20 */ /* 0x000fca0008410000 */
[----:B------:R-:W-:-:S04]  /*4cf0*/  FSEL R160, R160, RZ, P0 ;  /* 0x000000ffa0a07208 */ /* 0x000fc80000000000 */
[----:B------:R-:W-:-:S04]  /*4d00*/  F2FP.BF16.F32.PACK_AB R160, RZ, R160 ;  /* 0x000000a0ffa0723e */ /* 0x000fc800000010ff */
[----:B------:R-:W-:Y:S01]  /*4d10*/  PRMT R151, R151, 0x5410, R160 ;  /* 0x0000541097977816 */ /* 0x000fe200000000a0 */
[----:B------:R-:W-:Y:S06]  /*4d20*/  BRA `(.L_x_8675) ;  /* 0x0000000400e47947 */ /* 0x000fec0003800000 */
.L_x_8683:
[----:B------:R-:W-:Y:S01]  /*4d30*/  PLOP3.LUT P0, PT, PT, PT, UP2, 0x80, 0x8 ;  /* 0x000000000008781c */ /* 0x000fe20003f0f028 */
[----:B------:R-:W-:Y:S01]  /*4d40*/  IMAD.U32 R152, RZ, RZ, UR10 ;  /* 0x0000000aff987e24 */ /* 0x000fe2000f8e00ff */
[----:B------:R-:W-:-:S11]  /*4d50*/  PLOP3.LUT P6, PT, PT, PT, UP2, 0x80, 0x8 ;  /* 0x000000000008781c */ /* 0x000fd60003fcf028 */
[----:B------:R-:W-:Y:S01]  /*4d60*/  @P0 FFMA.FTZ R152, R0, R152, UR11 ;  /* 0x0000000b00980e23 */ /* 0x000fe20008010098 */
[----:B------:R-:W-:-:S03]  /*4d70*/  PLOP3.LUT P0, PT, PT, PT, UP2, 0x80, 0x8 ;  /* 0x000000000008781c */ /* 0x000fc60003f0f028 */
[----:B------:R-:W-:Y:S01]  /*4d80*/  @P6 FADD.FTZ R153, R11, -R152 ;  /* 0x800000980b996221 */ /* 0x000fe20000010000 */
[----:B------:R-:W-:Y:S02]  /*4d90*/  PLOP3.LUT P6, PT, PT, PT, UP2, 0x80, 0x8 ;  /* 0x000000000008781c */ /* 0x000fe40003fcf028 */
[----:B-----5:R-:W-:-:S07]  /*4da0*/  MOV R152, R56 ;  /* 0x0000003800987202 */ /* 0x020fce0000000f00 */
[----:B------:R-:W-:Y:S01]  /*4db0*/  @P0 FFMA.FTZ R152, R153, UR31, R56 ;  /* 0x0000001f99980c23 */ /* 0x000fe20008010038 */
[----:B------:R-:W-:Y:S01]  /*4dc0*/  PLOP3.LUT P0, PT, PT, PT, UP2, 0x80, 0x8 ;  /* 0x000000000008781c */ /* 0x000fe20003f0f028 */
[----:B------:R-:W-:-:S04]  /*4dd0*/  IMAD.U32 R153, RZ, RZ, UR10 ;  /* 0x0000000aff997e24 */ /* 0x000fc8000f8e00ff */
[----:B------:R-:W-:Y:S01]  /*4de0*/  @P6 FFMA.FTZ R153, R230, R153, UR11 ;  /* 0x0000000be6996e23 */ /* 0x000fe20008010099 */
[----:B------:R-:W-:-:S07]  /*4df0*/  PLOP3.LUT P6, PT, PT, PT, UP2, 0x80, 0x8 ;  /* 0x000000000008781c */ /* 0x000fce0003fcf028 */
[----:B------:R-:W-:Y:S01]  /*4e00*/  @P0 FADD.FTZ R154, R229, -R153 ;  /* 0x80000099e59a0221 */ /* 0x000fe20000010000 */
[----:B------:R-:W-:Y:S02]  /*4e10*/  PLOP3.LUT P0, PT, PT, PT, UP2, 0x80, 0x8 ;  /* 0x000000000008781c */ /* 0x000fe40003f0f028 */
[----:B------:R-:W-:-:S03]  /*4e20*/  MOV R153, R57 ;  /* 0x0000003900997202 */ /* 0x000fc60000000f00 */
[----:B------:R-:W-:Y:S01]  /*4e30*/  @P6 FFMA.FTZ R153, R154, UR31, R57 ;  /* 0x0000001f9a996c23 */ /* 0x000fe20008010039 */
[----:B------:R-:W-:Y:S01]  /*4e40*/  PLOP3.LUT P6, PT, PT, PT, UP2, 0x80, 0x8 ;  /* 0x000000000008781c */ /* 0x000fe20003fcf028 */
[----:B------:R-:W-:-:S06]  /*4e50*/  IMAD.U32 R154, RZ, RZ, UR10 ;  /* 0x0000000aff9a7e24 */ /* 0x000fcc000f8e00ff */
[----:B------:R-:W-:Y:S01]  /*4e60*/  @P0 FFMA.FTZ R154, R228, R154, UR11 ;  /* 0x0000000be49a0e23 */ /* 0x000fe2000801009a */
[----:B------:R-:W-:-:S05]  /*4e70*/  PLOP3.LUT P0, PT, PT, PT, UP2, 0x80, 0x8 ;  /* 0x000000000008781c */ /* 0x000fca0003f0f028 */
[----:B------:R-:W-:Y:S01]  /*4e80*/  @P6 FADD.FTZ R155, R227, -R154 ;  /* 0x8000009ae39b6221 */ /* 0x000fe20000010000 */
[----:B------:R-:W-:Y:S02]  /*4e90*/  PLOP3.LUT P6, PT, PT, PT, UP2, 0x80, 0x8 ;  /* 0x000000000008781c */ /* 0x000fe40003fcf028 */
[----:B------:R-:W-:-:S05]  /*4ea0*/  MOV R154, R58 ;  /* 0x0000003a009a7202 */ /* 0x000fca0000000f00 */
        /* <DEDUP_REMOVED lines=9> */
[----:B------:R-:W-:Y:S01]  /*4f40*/  IMAD.U32 R156, RZ, RZ, UR10 ;  /* 0x0000000aff9c7e24 */ /* 0x000fe2000f8e00ff */
[----:B------:R-:W-:-:S06]  /*4f50*/  PLOP3.LUT P6, PT, PT, PT, UP2, 0x80, 0x8 ;  /* 0x000000000008781c */ /* 0x000fcc0003fcf028 */
[----:B------:R-:W-:Y:S01]  /*4f60*/  @P0 FFMA.FTZ R156, R224, R156, UR11 ;  /* 0x0000000be09c0e23 */ /* 0x000fe2000801009c */
[----:B------:R-:W-:-:S06]  /*4f70*/  PLOP3.LUT P0, PT, PT, PT, UP2, 0x80, 0x8 ;  /* 0x000000000008781c */ /* 0x000fcc0003f0f028 */
[----:B------:R-:W-:Y:S01]  /*4f80*/  @P6 FADD.FTZ R157, R223, -R156 ;  /* 0x8000009cdf9d6221 */ /* 0x000fe20000010000 */
[----:B------:R-:W-:Y:S02]  /*4f90*/  MOV R156, R52 ;  /* 0x00000034009c7202 */ /* 0x000fe40000000f00 */
[----:B------:R-:W-:-:S04]  /*4fa0*/  PLOP3.LUT P6, PT, PT, PT, UP2, 0x80, 0x8 ;  /* 0x000000000008781c */ /* 0x000fc80003fcf028 */
[----:B------:R-:W-:Y:S01]  /*4fb0*/  @P0 FFMA.FTZ R156, R157, UR31, R52 ;  /* 0x0000001f9d9c0c23 */ /* 0x000fe20008010034 */
[----:B------:R-:W-:Y:S08]  /*4fc0*/  BRA.U !UP3, `(.L_x_8691) ;  /* 0x000000010b187547 */ /* 0x000ff0000b800000 */
[----:B------:R-:W-:Y:S01]  /*4fd0*/  FMUL.FTZ R157, R152, UR23 ;  /* 0x00000017989d7c20 */ /* 0x000fe20008410000 */
[----:B------:R-:W-:-:S03]  /*4fe0*/  LOP3.LUT P0, RZ, R176, 0xff, RZ, 0xc0, !PT ;  /* 0x000000ffb0ff7812 */ /* 0x000fc6000780c0ff */
[----:B------:R-:W-:-:S05]  /*4ff0*/  FMUL.FTZ R157, R157, UR22 ;  /* 0x000000169d9d7c20 */ /* 0x000fca0008410000 */
[----:B------:R-:W-:-:S04]  /*5000*/  FSEL R157, R157, RZ, P0 ;  /* 0x000000ff9d9d7208 */ /* 0x000fc80000000000 */
[----:B------:R-:W-:-:S04]  /*5010*/  F2FP.BF16.F32.PACK_AB R157, RZ, R157 ;  /* 0x0000009dff9d723e */ /* 0x000fc800000010ff */
[----:B------:R-:W-:-:S07]  /*5020*/  PRMT R148, R157, 0x7610, R148 ;  /* 0x000076109d947816 */ /* 0x000fce0000000094 */
.L_x_8691:
[----:B------:R-:W-:Y:S05]  /*5030*/  BRA.U !UP3, `(.L_x_8692) ;  /* 0x000000010b187547 */ /* 0x000fea000b800000 */
[----:B------:R-:W-:Y:S01]  /*5040*/  FMUL.FTZ R157, R153, UR23 ;  /* 0x00000017999d7c20 */ /* 0x000fe20008410000 */
[----:B------:R-:W-:-:S03]  /*5050*/  LOP3.LUT P0, RZ, R176, 0xff00, RZ, 0xc0, !PT ;  /* 0x0000ff00b0ff7812 */ /* 0x000fc6000780c0ff */
[----:B------:R-:W-:-:S05]  /*5060*/  FMUL.FTZ R157, R157, UR22 ;  /* 0x000000169d9d7c20 */ /* 0x000fca0008410000 */
[----:B------:R-:W-:-:S04]  /*5070*/  FSEL R157, R157, RZ, P0 ;  /* 0x000000ff9d9d7208 */ /* 0x000fc80000000000 */
[----:B------:R-:W-:-:S04]  /*5080*/  F2FP.BF16.F32.PACK_AB R157, RZ, R157 ;  /* 0x0000009dff9d723e */ /* 0x000fc800000010ff */
[----:B------:R-:W-:-:S07]  /*5090*/  PRMT R148, R148, 0x5410, R157 ;  /* 0x0000541094947816 */ /* 0x000fce000000009d */
.L_x_8692:
[----:B------:R-:W-:Y:S05]  /*50a0*/  BRA.U !UP3, `(.L_x_8693) ;  /* 0x000000010b187547 */ /* 0x000fea000b800000 */
[----:B------:R-:W-:Y:S01]  /*50b0*/  FMUL.FTZ R157, R154, UR23 ;  /* 0x000000179a9d7c20 */ /* 0x000fe20008410000 */
[----:B------:R-:W-:-:S03]  /*50c0*/  LOP3.LUT P0, RZ, R176, 0xff0000, RZ, 0xc0, !PT ;  /* 0x00ff0000b0ff7812 */ /* 0x000fc6000780c0ff */
[----:B------:R-:W-:-:S05]  /*50d0*/  FMUL.FTZ R157, R157, UR22 ;  /* 0x000000169d9d7c20 */ /* 0x000fca0008410000 */
[----:B------:R-:W-:-:S04]  /*50e0*/  FSEL R157, R157, RZ, P0 ;  /* 0x000000ff9d9d7208 */ /* 0x000fc80000000000 */
[----:B------:R-:W-:-:S04]  /*50f0*/  F2FP.BF16.F32.PACK_AB R157, RZ, R157 ;  /* 0x0000009dff9d723e */ /* 0x000fc800000010ff */
[----:B------:R-:W-:-:S07]  /*5100*/  PRMT R149, R157, 0x7610, R149 ;  /* 0x000076109d957816 */ /* 0x000fce0000000095 */
.L_x_8693:
[----:B------:R-:W-:Y:S05]  /*5110*/  BRA.U !UP3, `(.L_x_8694) ;  /* 0x000000010b187547 */ /* 0x000fea000b800000 */
[----:B------:R-:W-:Y:S01]  /*5120*/  FMUL.FTZ R157, R155, UR23 ;  /* 0x000000179b9d7c20 */ /* 0x000fe20008410000 */
[----:B------:R-:W-:-:S03]  /*5130*/  LOP3.LUT P0, RZ, R176, 0xff000000, RZ, 0xc0, !PT ;  /* 0xff000000b0ff7812 */ /* 0x000fc6000780c0ff */
[----:B------:R-:W-:-:S05]  /*5140*/  FMUL.FTZ R157, R157, UR22 ;  /* 0x000000169d9d7c20 */ /* 0x000fca0008410000 */
[----:B------:R-:W-:-:S04]  /*5150*/  FSEL R157, R157, RZ, P0 ;  /* 0x000000ff9d9d7208 */ /* 0x000fc80000000000 */
[----:B------:R-:W-:-:S04]  /*5160*/  F2FP.BF16.F32.PACK_AB R157, RZ, R157 ;  /* 0x0000009dff9d723e */ /* 0x000fc800000010ff */
[----:B------:R-:W-:-:S07]  /*5170*/  PRMT R149, R149, 0x5410, R157 ;  /* 0x0000541095957816 */ /* 0x000fce000000009d */
.L_x_8694:
[----:B------:R-:W-:Y:S05]  /*5180*/  BRA.U !UP3, `(.L_x_8695) ;  /* 0x000000010b187547 */ /* 0x000fea000b800000 */
[----:B------:R-:W-:Y:S01]  /*5190*/  FMUL.FTZ R157, R156, UR23 ;  /* 0x000000179c9d7c20 */ /* 0x000fe20008410000 */
[----:B------:R-:W-:-:S03]  /*51a0*/  LOP3.LUT P0, RZ, R177, 0xff, RZ, 0xc0, !PT ;  /* 0x000000ffb1ff7812 */ /* 0x000fc6000780c0ff */
[----:B------:R-:W-:-:S05]  /*51b0*/  FMUL.FTZ R157, R157, UR22 ;  /* 0x000000169d9d7c20 */ /* 0x000fca0008410000 */
[----:B------:R-:W-:-:S04]  /*51c0*/  FSEL R157, R157, RZ, P0 ;  /* 0x000000ff9d9d7208 */ /* 0x000fc80000000000 */
[----:B------:R-:W-:-:S04]  /*51d0*/  F2FP.BF16.F32.PACK_AB R157, RZ, R157 ;  /* 0x0000009dff9d723e */ /* 0x000fc800000010ff */
[----:B------:R-:W-:-:S07]  /*51e0*/  PRMT R150, R157, 0x7610, R150 ;  /* 0x000076109d967816 */ /* 0x000fce0000000096 */
.L_x_8695:
[----:B------:R-:W-:Y:S01]  /*51f0*/  IMAD.U32 R157, RZ, RZ, UR10 ;  /* 0x0000000aff9d7e24 */ /* 0x000fe2000f8e00ff */
[----:B------:R-:W-:-:S03]  /*5200*/  PLOP3.LUT P0, PT, PT, PT, UP2, 0x80, 0x8 ;  /* 0x000000000008781c */ /* 0x000fc60003f0f028 */
[----:B------:R-:W-:Y:S01]  /*5210*/  @P6 FFMA.FTZ R157, R222, R157, UR11 ;  /* 0x0000000bde9d6e23 */ /* 0x000fe2000801009d */
[----:B------:R-:W-:-:S09]  /*5220*/  PLOP3.LUT P6, PT, PT, PT, UP2, 0x80, 0x8 ;  /* 0x000000000008781c */ /* 0x000fd20003fcf028 */
[----:B------:R-:W-:Y:S01]  /*5230*/  @P0 FADD.FTZ R158, R221, -R157 ;  /* 0x8000009ddd9e0221 */ /* 0x000fe20000010000 */
[----:B------:R-:W-:Y:S02]  /*5240*/  MOV R157, R53 ;  /* 0x00000035009d7202 */ /* 0x000fe40000000f00 */
[----:B------:R-:W-:Y:S01]  /*5250*/  PLOP3.LUT P0, PT, PT, PT, UP2, 0x80, 0x8 ;  /* 0x000000000008781c */ /* 0x000fe20003f0f028 */
[----:B------:R-:W-:Y:S01]  /*5260*/  @P6 FFMA.FTZ R157, R158, UR31, R53 ;  /* 0x0000001f9e9d6c23 */ /* 0x000fe20008010035 */
[----:B------:R-:W-:Y:S11]  /*5270*/  BRA.U !UP3, `(.L_x_8696) ;  /* 0x000000010b187547 */ /* 0x000ff6000b800000 */
[----:B------:R-:W-:Y:S01]  /*5280*/  FMUL.FTZ R158, R157, UR23 ;  /* 0x000000179d9e7c20 */ /* 0x000fe20008410000 */
[----:B------:R-:W-:-:S03]  /*5290*/  LOP3.LUT P6, RZ, R177, 0xff00, RZ, 0xc0, !PT ;  /* 0x0000ff00b1ff7812 */ /* 0x000fc600078cc0ff */
[----:B------:R-:W-:-:S05]  /*52a0*/  FMUL.FTZ R158, R158, UR22 ;  /* 0x000000169e9e7c20 */ /* 0x000fca0008410000 */
[----:B------:R-:W-:-:S04]  /*52b0*/  FSEL R158, R158, RZ, P6 ;  /* 0x000000ff9e9e7208 */ /* 0x000fc80003000000 */
[----:B------:R-:W-:-:S04]  /*52c0*/  F2FP.BF16.F32.PACK_AB R158, RZ, R158 ;  /* 0x0000009eff9e723e */ /* 0x000fc800000010ff */
[----:B------:R-:W-:-:S07]  /*52d0*/  PRMT R150, R150, 0x5410, R158 ;  /* 0x0000541096967816 */ /* 0x000fce000000009e */
.L_x_8696:
[----:B------:R-:W-:Y:S01]  /*52e0*/  IMAD.U32 R158, RZ, RZ, UR10 ;  /* 0x0000000aff9e7e24 */ /* 0x000fe2000f8e00ff */
[----:B------:R-:W-:-:S03]  /*52f0*/  PLOP3.LUT P6, PT, PT, PT, UP2, 0x80, 0x8 ;  /* 0x000000000008781c */ /* 0x000fc60003fcf028 */
[----:B------:R-:W-:Y:S01]  /*5300*/  @P0 FFMA.FTZ R158, R220, R158, UR11 ;  /* 0x0000000bdc9e0e23 */ /* 0x000fe2000801009e */
[----:B------:R-:W-:-:S09]  /*5310*/  PLOP3.LUT P0, PT, PT, PT, UP2, 0x80, 0x8 ;  /* 0x000000000008781c */ /* 0x000fd20003f0f028 */
[----:B------:R-:W-:Y:S01]  /*5320*/  @P6 FADD.FTZ R159, R219, -R158 ;  /* 0x8000009edb9f6221 */ /* 0x000fe20000010000 */
[----:B------:R-:W-:-:S03]  /*5330*/  MOV R158, R54 ;  /* 0x00000036009e7202 */ /* 0x000fc60000000f00 */
[----:B------:R-:W-:Y:S01]  /*5340*/  @P0 FFMA.FTZ R158, R159, UR31, R54 ;  /* 0x0000001f9f9e0c23 */ /* 0x000fe20008010036 */
[----:B------:R-:W-:Y:S01]  /*5350*/  PLOP3.LUT P0, PT, PT, PT, UP2, 0x80, 0x8 ;  /* 0x000000000008781c */ /* 0x000fe20003f0f028 */
[----:B------:R-:W-:-:S12]  /*5360*/  BRA.U !UP3, `(.L_x_8697) ;  /* 0x000000010b187547 */ /* 0x000fd8000b800000 */
[----:B------:R-:W-:Y:S01]  /*5370*/  FMUL.FTZ R159, R158, UR23 ;  /* 0x000000179e9f7c20 */ /* 0x000fe20008410000 */
[----:B------:R-:W-:-:S03]  /*5380*/  LOP3.LUT P6, RZ, R177, 0xff0000, RZ, 0xc0, !PT ;  /* 0x00ff0000b1ff7812 */ /* 0x000fc600078cc0ff */
[----:B------:R-:W-:-:S05]  /*5390*/  FMUL.FTZ R159, R159, UR22 ;  /* 0x000000169f9f7c20 */ /* 0x000fca0008410000 */
[----:B------:R-:W-:-:S04]  /*53a0*/  FSEL R159, R159, RZ, P6 ;  /* 0x000000ff9f9f7208 */ /* 0x000fc80003000000 */
[----:B------:R-:W-:-:S04]  /*53b0*/  F2FP.BF16.F32.PACK_AB R159, RZ, R159 ;  /* 0x0000009fff9f723e */ /* 0x000fc800000010ff */
[----:B------:R-:W-:-:S07]  /*53c0*/  PRMT R151, R159, 0x7610, R151 ;  /* 0x000076109f977816 */ /* 0x000fce0000000097 */
.L_x_8697:
[----:B------:R-:W-:Y:S01]  /*53d0*/  IMAD.U32 R159, RZ, RZ, UR10 ;  /* 0x0000000aff9f7e24 */ /* 0x000fe2000f8e00ff */
[----:B------:R-:W-:-:S03]  /*53e0*/  PLOP3.LUT P6, PT, PT, PT, UP2, 0x80, 0x8 ;  /* 0x000000000008781c */ /* 0x000fc60003fcf028 */
[----:B------:R-:W-:Y:S01]  /*53f0*/  @P0 FFMA.FTZ R159, R240, R159, UR11 ;  /* 0x0000000bf09f0e23 */ /* 0x000fe2000801009f */
[----:B------:R-:W-:-:S09]  /*5400*/  PLOP3.LUT P0, PT, PT, PT, UP2, 0x80, 0x8 ;  /* 0x000000000008781c */ /* 0x000fd20003f0f028 */
[----:B------:R-:W-:Y:S01]  /*5410*/  @P6 FADD.FTZ R160, R239, -R159 ;  /* 0x8000009fefa06221 */ /* 0x000fe20000010000 */
[----:B------:R-:W-:-:S03]  /*5420*/  MOV R159, R55 ;  /* 0x00000037009f7202 */ /* 0x000fc60000000f00 */
[----:B------:R-:W-:Y:S01]  /*5430*/  @P0 FFMA.FTZ R159, R160, UR31, R55 ;  /* 0x0000001fa09f0c23 */ /* 0x000fe20008010037 */
        /* <DEDUP_REMOVED lines=8> */
.L_x_8675:
        /* <DEDUP_REMOVED lines=10> */
[----:B-1----:R-:W-:-:S12]  /*5560*/  IMAD.MOV.U32 R160, RZ, RZ, 0x10 ;  /* 0x00000010ffa07424 */ /* 0x002fd800078e00ff */
[C---:B0-----:R-:W-:Y:S01]  /*5570*/  @P0 IMAD.WIDE.U32 R160, R3.reuse, R160, UR8 ;  /* 0x0000000803a00e25 */ /* 0x041fe2000f8e00a0 */
[----:B------:R-:W-:-:S04]  /*5580*/  IADD3 R3, PT, PT, R3, 0x80, RZ ;  /* 0x0000008003037810 */ /* 0x000fc80007ffe0ff */
[----:B------:R0:W-:Y:S03]  /*5590*/  @P6 STG.E.128 desc[UR20][R160.64], R148 ;  /* 0x00000094a0006986 */ /* 0x0001e6000c101d14 */
.L_x_8665:
[----:B------:R-:W-:Y:S05]  /*55a0*/  BSYNC.RECONVERGENT B0 ;  /* 0x0000000000007941 */ /* 0x000fea0003800200 */
.L_x_8664:
        /* <DEDUP_REMOVED lines=14> */
[----:B------:R-:W-:Y:S01]  /*5690*/  PLOP3.LUT P6, PT, PT, PT, UP2, 0x80, 0x8 ;  /* 0x000000000008781c */ /* 0x000fe20003fcf028 */
[----:B-----5:R-:W-:-:S12]  /*56a0*/  IMAD.MOV.U32 R152, RZ, RZ, R48 ;  /* 0x000000ffff987224 */ /* 0x020fd800078e0030 */
[----:B------:R-:W-:Y:S01]  /*56b0*/  @P6 FFMA.FTZ R152, R153, UR31, R48 ;  /* 0x0000001f99986c23 */ /* 0x000fe20008010030 */
[----:B------:R-:W-:Y:S02]  /*56c0*/  PLOP3.LUT P6, PT, PT, PT, UP2, 0x80, 0x8 ;  /* 0x000000000008781c */ /* 0x000fe40003fcf028 */
[----:B------:R-:W-:-:S11]  /*56d0*/  MOV R153, UR10 ;  /* 0x0000000a00997c02 */ /* 0x000fd60008000f00 */
[----:B------:R-:W-:Y:S01]  /*56e0*/  @P6 FFMA.FTZ R153, R9, R153, UR11 ;  /* 0x0000000b09996e23 */ /* 0x000fe20008010099 */
[----:B------:R-:W-:-:S13]  /*56f0*/  PLOP3.LUT P6, PT, PT, PT, UP2, 0x80, 0x8 ;  /* 0x000000000008781c */ /* 0x000fda0003fcf028 */
[----:B------:R-:W-:Y:S01]  /*5700*/  @P6 FADD.FTZ R154, R217, -R153 ;  /* 0x80000099d99a6221 */ /* 0x000fe20000010000 */
[----:B------:R-:W-:Y:S01]  /*5710*/  PLOP3.LUT P6, PT, PT, PT, UP2, 0x80, 0x8 ;  /* 0x000000000008781c */ /* 0x000fe20003fcf028 */
[----:B------:R-:W-:-:S12]  /*5720*/  IMAD.MOV.U32 R153, RZ, RZ, R49 ;  /* 0x000000ffff997224 */ /* 0x000fd800078e0031 */
        /* <DEDUP_REMOVED lines=31> */
[----:B0-----:R-:W-:-:S07]  /*5920*/  PRMT R148, R157, 0x7610, R148 ;  /* 0x000076109d947816 */ /* 0x001fce0000000094 */
.L_x_8702:
[----:B------:R-:W-:Y:S05]  /*5930*/  BRA.U !UP3, `(.L_x_8703) ;  /* 0x000000010b187547 */ /* 0x000fea000b800000 */
[----:B------:R-:W-:Y:S01]  /*5940*/  FMUL.FTZ R157, R153, UR23 ;  /* 0x00000017999d7c20 */ /* 0x000fe20008410000 */
[----:B------:R-:W-:-:S03]  /*5950*/  LOP3.LUT P6, RZ, R174, 0xff00, RZ, 0xc0, !PT ;  /* 0x0000ff00aeff7812 */ /* 0x000fc600078cc0ff */
[----:B------:R-:W-:-:S05]  /*5960*/  FMUL.FTZ R157, R157, UR22 ;  /* 0x000000169d9d7c20 */ /* 0x000fca0008410000 */
[----:B------:R-:W-:-:S04]  /*5970*/  FSEL R157, R157, RZ, P6 ;  /* 0x000000ff9d9d7208 */ /* 0x000fc80003000000 */
[----:B------:R-:W-:-:S04]  /*5980*/  F2FP.BF16.F32.PACK_AB R157, RZ, R157 ;  /* 0x0000009dff9d723e */ /* 0x000fc800000010ff */
[----:B0-----:R-:W-:-:S07]  /*5990*/  PRMT R148, R148, 0x5410, R157 ;  /* 0x0000541094947816 */ /* 0x001fce000000009d */
.L_x_8703:
[----:B------:R-:W-:Y:S05]  /*59a0*/  BRA.U !UP3, `(.L_x_8704) ;  /* 0x000000010b187547 */ /* 0x000fea000b800000 */
[----:B------:R-:W-:Y:S01]  /*59b0*/  FMUL.FTZ R157, R154, UR23 ;  /* 0x000000179a9d7c20 */ /* 0x000fe20008410000 */
[----:B------:R-:W-:-:S03]  /*59c0*/  LOP3.LUT P6, RZ, R174, 0xff0000, RZ, 0xc0, !PT ;  /* 0x00ff0000aeff7812 */ /* 0x000fc600078cc0ff */
[----:B------:R-:W-:-:S05]  /*59d0*/  FMUL.FTZ R157, R157, UR22 ;  /* 0x000000169d9d7c20 */ /* 0x000fca0008410000 */
[----:B------:R-:W-:-:S04]  /*59e0*/  FSEL R157, R157, RZ, P6 ;  /* 0x000000ff9d9d7208 */ /* 0x000fc80003000000 */
[----:B------:R-:W-:-:S04]  /*59f0*/  F2FP.BF16.F32.PACK_AB R157, RZ, R157 ;  /* 0x0000009dff9d723e */ /* 0x000fc800000010ff */
[----:B0-----:R-:W-:-:S07]  /*5a00*/  PRMT R149, R157, 0x7610, R149 ;  /* 0x000076109d957816 */ /* 0x001fce0000000095 */
.L_x_8704:
[----:B------:R-:W-:Y:S05]  /*5a10*/  BRA.U !UP3, `(.L_x_8705) ;  /* 0x000000010b187547 */ /* 0x000fea000b800000 */
[----:B------:R-:W-:Y:S01]  /*5a20*/  FMUL.FTZ R157, R155, UR23 ;  /* 0x000000179b9d7c20 */ /* 0x000fe20008410000 */
[----:B------:R-:W-:-:S03]  /*5a30*/  LOP3.LUT P6, RZ, R174, 0xff000000, RZ, 0xc0, !PT ;  /* 0xff000000aeff7812 */ /* 0x000fc600078cc0ff */
[----:B------:R-:W-:-:S05]  /*5a40*/  FMUL.FTZ R157, R157, UR22 ;  /* 0x000000169d9d7c20 */ /* 0x000fca0008410000 */
[----:B------:R-:W-:-:S04]  /*5a50*/  FSEL R157, R157, RZ, P6 ;  /* 0x000000ff9d9d7208 */ /* 0x000fc80003000000 */
[----:B------:R-:W-:-:S04]  /*5a60*/  F2FP.BF16.F32.PACK_AB R157, RZ, R157 ;  /* 0x0000009dff9d723e */ /* 0x000fc800000010ff */
[----:B0-----:R-:W-:-:S07]  /*5a70*/  PRMT R149, R149, 0x5410, R157 ;  /* 0x0000541095957816 */ /* 0x001fce000000009d */
.L_x_8705:
[----:B------:R-:W-:Y:S05]  /*5a80*/  BRA.U !UP3, `(.L_x_8706) ;  /* 0x000000010b187547 */ /* 0x000fea000b800000 */
[----:B------:R-:W-:Y:S01]  /*5a90*/  FMUL.FTZ R157, R156, UR23 ;  /* 0x000000179c9d7c20 */ /* 0x000fe20008410000 */
[----:B------:R-:W-:-:S03]  /*5aa0*/  LOP3.LUT P6, RZ, R175, 0xff, RZ, 0xc0, !PT ;  /* 0x000000ffafff7812 */ /* 0x000fc600078cc0ff */
[----:B------:R-:W-:-:S05]  /*5ab0*/  FMUL.FTZ R157, R157, UR22 ;  /* 0x000000169d9d7c20 */ /* 0x000fca0008410000 */
[----:B------:R-:W-:-:S04]  /*5ac0*/  FSEL R157, R157, RZ, P6 ;  /* 0x000000ff9d9d7208 */ /* 0x000fc80003000000 */
[----:B------:R-:W-:-:S04]  /*5ad0*/  F2FP.BF16.F32.PACK_AB R157, RZ, R157 ;  /* 0x0000009dff9d723e */ /* 0x000fc800000010ff */
[----:B0-----:R-:W-:-:S07]  /*5ae0*/  PRMT R150, R157, 0x7610, R150 ;  /* 0x000076109d967816 */ /* 0x001fce0000000096 */
.L_x_8706:
        /* <DEDUP_REMOVED lines=15> */
.L_x_8707:
        /* <DEDUP_REMOVED lines=15> */
.L_x_8708:
[----:B------:R-:W-:Y:S02]  /*5cd0*/  PLOP3.LUT P6, PT, PT, PT, UP2, 0x80, 0x8 ;  /* 0x000000000008781c */ /* 0x000fe40003fcf028 */
[----:B------:R-:W-:-:S11]  /*5ce0*/  MOV R159, UR10 ;  /* 0x0000000a009f7c02 */ /* 0x000fd60008000f00 */
[----:B------:R-:W-:Y:S01]  /*5cf0*/  @P6 FFMA.FTZ R159, R233, R159, UR11 ;  /* 0x0000000be99f6e23 */ /* 0x000fe2000801009f */
[----:B------:R-:W-:-:S13]  /*5d00*/  PLOP3.LUT P6, PT, PT, PT, UP2, 0x80, 0x8 ;  /* 0x000000000008781c */ /* 0x000fda0003fcf028 */
[----:B0-----:R-:W-:Y:S01]  /*5d10*/  @P6 FADD.FTZ R160, R238, -R159 ;  /* 0x8000009feea06221 */ /* 0x001fe20000010000 */
[----:B------:R-:W-:Y:S01]  /*5d20*/  PLOP3.LUT P6, PT, PT, PT, UP2, 0x80, 0x8 ;  /* 0x000000000008781c */ /* 0x000fe20003fcf028 */
[----:B------:R-:W-:-:S12]  /*5d30*/  IMAD.MOV.U32 R159, RZ, RZ, R47 ;  /* 0x000000ffff9f7224 */ /* 0x000fd800078e002f */
        /* <DEDUP_REMOVED lines=10> */
.L_x_8701:
[----:B------:R-:W-:Y:S05]  /*5de0*/  BRA.U !UP3, `(.L_x_8710) ;  /* 0x000000010b387547 */ /* 0x000fea000b800000 */
[----:B------:R-:W-:Y:S01]  /*5df0*/  PLOP3.LUT P6, PT, PT, PT, UP2, 0x80, 0x8 ;  /* 0x000000000008781c */ /* 0x000fe20003fcf028 */
[----:B0----5:R-:W-:Y:S01]  /*5e00*/  IMAD.MOV.U32 R161, RZ, RZ, R48 ;  /* 0x000000ffffa17224 */ /* 0x021fe200078e0030 */
[----:B------:R-:W-:-:S11]  /*5e10*/  MOV R160, UR10 ;  /* 0x0000000a00a07c02 */ /* 0x000fd60008000f00 */
[----:B------:R-:W-:Y:S01]  /*5e20*/  @P6 FFMA.FTZ R160, R10, R160, UR11 ;  /* 0x0000000b0aa06e23 */ /* 0x000fe200080100a0 */
        /* <DEDUP_REMOVED lines=10> */
.L_x_8710:
        /* <DEDUP_REMOVED lines=15> */
.L_x_8711:
        /* <DEDUP_REMOVED lines=15> */
.L_x_8712:
        /* <DEDUP_REMOVED lines=15> */
.L_x_8713:
        /* <DEDUP_REMOVED lines=15> */
.L_x_8714:
        /* <DEDUP_REMOVED lines=15> */
.L_x_8715:
        /* <DEDUP_REMOVED lines=15> */
.L_x_8716:
        /* <DEDUP_REMOVED lines=17> */
.L_x_8700:
[----:B0-----:R-:W0:Y:S02]  /*6580*/  LDC.64 R160, c[0x0][0x478] ;  /* 0x00011e00ffa07b82 */ /* 0x001e240000000a00 */
[----:B0-----:R-:W-:-:S04]  /*6590*/  ISETP.NE.U32.AND P0, PT, R160, RZ, PT ;  /* 0x000000ffa000720c */ /* 0x001fc80003f05070 */
[----:B------:R-:W-:-:S13]  /*65a0*/  ISETP.NE.AND.EX P0, PT, R161, RZ, PT, P0 ;  /* 0x000000ffa100720c */ /* 0x000fda0003f05300 */
[----:B------:R-:W-:Y:S05]  /*65b0*/  @!P0 BRA `(.L_x_8717) ;  /* 0x0000000800288947 */ /* 0x000fea0003800000 */
        /* <DEDUP_REMOVED lines=51> */
.L_x_8718:
        /* <DEDUP_REMOVED lines=13> */
.L_x_8719:
        /* <DEDUP_REMOVED lines=13> */
.L_x_8720:
        /* <DEDUP_REMOVED lines=13> */
.L_x_8721:
        /* <DEDUP_REMOVED lines=13> */
.L_x_8722:
        /* <DEDUP_REMOVED lines=13> */
.L_x_8723:
        /* <DEDUP_REMOVED lines=13> */
.L_x_8724:
        /* <DEDUP_REMOVED lines=9> */
.L_x_8717:
        /* <DEDUP_REMOVED lines=13> */
.L_x_8725:
        /* <DEDUP_REMOVED lines=13> */
.L_x_8726:
        /* <DEDUP_REMOVED lines=13> */
.L_x_8727:
        /* <DEDUP_REMOVED lines=13> */
.L_x_8728:
        /* <DEDUP_REMOVED lines=13> */
.L_x_8729:
        /* <DEDUP_REMOVED lines=13> */
.L_x_8730:
        /* <DEDUP_REMOVED lines=13> */
.L_x_8731:
[----:B------:R-:W-:Y:S05]  /*7410*/  BRA.U !UP3, `(.L_x_8709) ;  /* 0x000000010b347547 */ /* 0x000fea000b800000 */
[----:B------:R-:W-:Y:S01]  /*7420*/  IMAD.U32 R160, RZ, RZ, UR10 ;  /* 0x0000000affa07e24 */ /* 0x000fe2000f8e00ff */
        /* <DEDUP_REMOVED lines=12> */
.L_x_8709:
        /* <DEDUP_REMOVED lines=12> */
.L_x_8699:
[----:B------:R-:W-:Y:S05]  /*75b0*/  BSYNC.RECONVERGENT B0 ;  /* 0x0000000000007941 */ /* 0x000fea0003800200 */
.L_x_8698:
        /* <DEDUP_REMOVED lines=10> */
[----:B------:R-:W-:-:S12]  /*7660*/  IMAD.U32 R152, RZ, RZ, UR10 ;  /* 0x0000000aff987e24 */ /* 0x000fd8000f8e00ff */
        /* <DEDUP_REMOVED lines=44> */
[----:B01----:R-:W-:-:S07]  /*7930*/  PRMT R148, R157, 0x7610, R148 ;  /* 0x000076109d947816 */ /* 0x003fce0000000094 */
.L_x_8736:
[----:B------:R-:W-:Y:S05]  /*7940*/  BRA.U !UP3, `(.L_x_8737) ;  /* 0x000000010b187547 */ /* 0x000fea000b800000 */
[----:B------:R-:W-:Y:S01]  /*7950*/  FMUL.FTZ R157, R153, UR23 ;  /* 0x00000017999d7c20 */ /* 0x000fe20008410000 */
[----:B------:R-:W-:-:S03]  /*7960*/  LOP3.LUT P6, RZ, R178, 0xff00, RZ, 0xc0, !PT ;  /* 0x0000ff00b2ff7812 */ /* 0x000fc600078cc0ff */
[----:B------:R-:W-:-:S05]  /*7970*/  FMUL.FTZ R157, R157, UR22 ;  /* 0x000000169d9d7c20 */ /* 0x000fca0008410000 */
[----:B------:R-:W-:-:S04]  /*7980*/  FSEL R157, R157, RZ, P6 ;  /* 0x000000ff9d9d7208 */ /* 0x000fc80003000000 */
[----:B------:R-:W-:-:S04]  /*7990*/  F2FP.BF16.F32.PACK_AB R157, RZ, R157 ;  /* 0x0000009dff9d723e */ /* 0x000fc800000010ff */
[----:B01----:R-:W-:-:S07]  /*79a0*/  PRMT R148, R148, 0x5410, R157 ;  /* 0x0000541094947816 */ /* 0x003fce000000009d */
.L_x_8737:
[----:B------:R-:W-:Y:S05]  /*79b0*/  BRA.U !UP3, `(.L_x_8738) ;  /* 0x000000010b187547 */ /* 0x000fea000b800000 */
[----:B------:R-:W-:Y:S01]  /*79c0*/  FMUL.FTZ R157, R154, UR23 ;  /* 0x000000179a9d7c20 */ /* 0x000fe20008410000 */
[----:B------:R-:W-:-:S03]  /*79d0*/  LOP3.LUT P6, RZ, R178, 0xff0000, RZ, 0xc0, !PT ;  /* 0x00ff0000b2ff7812 */ /* 0x000fc600078cc0ff */
[----:B------:R-:W-:-:S05]  /*79e0*/  FMUL.FTZ R157, R157, UR22 ;  /* 0x000000169d9d7c20 */ /* 0x000fca0008410000 */
[----:B------:R-:W-:-:S04]  /*79f0*/  FSEL R157, R157, RZ, P6 ;  /* 0x000000ff9d9d7208 */ /* 0x000fc80003000000 */
[----:B------:R-:W-:-:S04]  /*7a00*/  F2FP.BF16.F32.PACK_AB R157, RZ, R157 ;  /* 0x0000009dff9d723e */ /* 0x000fc800000010ff */
[----:B01----:R-:W-:-:S07]  /*7a10*/  PRMT R149, R157, 0x7610, R149 ;  /* 0x000076109d957816 */ /* 0x003fce0000000095 */
.L_x_8738:
[----:B------:R-:W-:Y:S05]  /*7a20*/  BRA.U !UP3, `(.L_x_8739) ;  /* 0x000000010b187547 */ /* 0x000fea000b800000 */
[----:B------:R-:W-:Y:S01]  /*7a30*/  FMUL.FTZ R157, R155, UR23 ;  /* 0x000000179b9d7c20 */ /* 0x000fe20008410000 */
[----:B------:R-:W-:-:S03]  /*7a40*/  LOP3.LUT P6, RZ, R178, 0xff000000, RZ, 0xc0, !PT ;  /* 0xff000000b2ff7812 */ /* 0x000fc600078cc0ff */
[----:B------:R-:W-:-:S05]  /*7a50*/  FMUL.FTZ R157, R157, UR22 ;  /* 0x000000169d9d7c20 */ /* 0x000fca0008410000 */
[----:B------:R-:W-:-:S04]  /*7a60*/  FSEL R157, R157, RZ, P6 ;  /* 0x000000ff9d9d7208 */ /* 0x000fc80003000000 */
[----:B------:R-:W-:-:S04]  /*7a70*/  F2FP.BF16.F32.PACK_AB R157, RZ, R157 ;  /* 0x0000009dff9d723e */ /* 0x000fc800000010ff */
[----:B01----:R-:W-:-:S07]  /*7a80*/  PRMT R149, R149, 0x5410, R157 ;  /* 0x0000541095957816 */ /* 0x003fce000000009d */
.L_x_8739:
[----:B------:R-:W-:Y:S05]  /*7a90*/  BRA.U !UP3, `(.L_x_8740) ;  /* 0x000000010b187547 */ /* 0x000fea000b800000 */
[----:B------:R-:W-:Y:S01]  /*7aa0*/  FMUL.FTZ R157, R156, UR23 ;  /* 0x000000179c9d7c20 */ /* 0x000fe20008410000 */
[----:B------:R-:W-:-:S03]  /*7ab0*/  LOP3.LUT P6, RZ, R179, 0xff, RZ, 0xc0, !PT ;  /* 0x000000ffb3ff7812 */ /* 0x000fc600078cc0ff */
[----:B------:R-:W-:-:S05]  /*7ac0*/  FMUL.FTZ R157, R157, UR22 ;  /* 0x000000169d9d7c20 */ /* 0x000fca0008410000 */
[----:B------:R-:W-:-:S04]  /*7ad0*/  FSEL R157, R157, RZ, P6 ;  /* 0x000000ff9d9d7208 */ /* 0x000fc80003000000 */
[----:B------:R-:W-:-:S04]  /*7ae0*/  F2FP.BF16.F32.PACK_AB R157, RZ, R157 ;  /* 0x0000009dff9d723e */ /* 0x000fc800000010ff */
[----:B01----:R-:W-:-:S07]  /*7af0*/  PRMT R150, R157, 0x7610, R150 ;  /* 0x000076109d967816 */ /* 0x003fce0000000096 */
.L_x_8740:
        /* <DEDUP_REMOVED lines=15> */
.L_x_8741:
        /* <DEDUP_REMOVED lines=15> */
.L_x_8742:
[----:B------:R-:W-:Y:S01]  /*7ce0*/  PLOP3.LUT P6, PT, PT, PT, UP2, 0x80, 0x8 ;  /* 0x000000000008781c */ /* 0x000fe20003fcf028 */
[----:B------:R-:W-:-:S12]  /*7cf0*/  IMAD.U32 R159, RZ, RZ, UR10 ;  /* 0x0000000aff9f7e24 */ /* 0x000fd8000f8e00ff */
[----:B------:R-:W-:Y:S01]  /*7d00*/  @P6 FFMA.FTZ R159, R232, R159, UR11 ;  /* 0x0000000be89f6e23 */ /* 0x000fe2000801009f */
[----:B------:R-:W-:-:S13]  /*7d10*/  PLOP3.LUT P6, PT, PT, PT, UP2, 0x80, 0x8 ;  /* 0x000000000008781c */ /* 0x000fda0003fcf028 */
[----:B01----:R-:W-:Y:S01]  /*7d20*/  @P6 FADD.FTZ R160, R237, -R159 ;  /* 0x8000009feda06221 */ /* 0x003fe20000010000 */
[----:B------:R-:W-:Y:S02]  /*7d30*/  PLOP3.LUT P6, PT, PT, PT, UP2, 0x80, 0x8 ;  /* 0x000000000008781c */ /* 0x000fe40003fcf028 */
[----:B------:R-:W-:-:S11]  /*7d40*/  MOV R159, R39 ;  /* 0x00000027009f7202 */ /* 0x000fd60000000f00 */
        /* <DEDUP_REMOVED lines=10> */
.L_x_8735:
[----:B------:R-:W-:Y:S05]  /*7df0*/  BRA.U !UP3, `(.L_x_8744) ;  /* 0x000000010b387547 */ /* 0x000fea000b800000 */
[----:B------:R-:W-:Y:S01]  /*7e00*/  PLOP3.LUT P6, PT, PT, PT, UP2, 0x80, 0x8 ;  /* 0x000000000008781c */ /* 0x000fe20003fcf028 */
[----:B01----:R-:W-:Y:S01]  /*7e10*/  IMAD.U32 R160, RZ, RZ, UR10 ;  /* 0x0000000affa07e24 */ /* 0x003fe2000f8e00ff */
[----:B-----5:R-:W-:-:S11]  /*7e20*/  MOV R161, R40 ;  /* 0x0000002800a17202 */ /* 0x020fd60000000f00 */
        /* <DEDUP_REMOVED lines=11> */
.L_x_8744:
        /* <DEDUP_REMOVED lines=15> */
.L_x_8745:
        /* <DEDUP_REMOVED lines=15> */
.L_x_8746:
        /* <DEDUP_REMOVED lines=15> */
.L_x_8747:
        /* <DEDUP_REMOVED lines=15> */
.L_x_8748:
        /* <DEDUP_REMOVED lines=15> */
.L_x_8749:
        /* <DEDUP_REMOVED lines=15> */
.L_x_8750:
        /* <DEDUP_REMOVED lines=17> */
.L_x_8734:
[----:B01----:R-:W0:Y:S02]  /*8590*/  LDC.64 R160, c[0x0][0x478] ;  /* 0x00011e00ffa07b82 */ /* 0x003e240000000a00 */
[----:B0-----:R-:W-:-:S04]  /*85a0*/  ISETP.NE.U32.AND P0, PT, R160, RZ, PT ;  /* 0x000000ffa000720c */ /* 0x001fc80003f05070 */
[----:B------:R-:W-:-:S13]  /*85b0*/  ISETP.NE.AND.EX P0, PT, R161, RZ, PT, P0 ;  /* 0x000000ffa100720c */ /* 0x000fda0003f05300 */
[----:B------:R-:W-:Y:S05]  /*85c0*/  @!P0 BRA `(.L_x_8751) ;  /* 0x0000000800288947 */ /* 0x000fea0003800000 */
        /* <DEDUP_REMOVED lines=51> */
.L_x_8752:
        /* <DEDUP_REMOVED lines=13> */
.L_x_8753:
        /* <DEDUP_REMOVED lines=13> */
.L_x_8754:
        /* <DEDUP_REMOVED lines=13> */
.L_x_8755:
        /* <DEDUP_REMOVED lines=13> */
.L_x_8756:
        /* <DEDUP_REMOVED lines=13> */
.L_x_8757:
        /* <DEDUP_REMOVED lines=13> */
.L_x_8758:
        /* <DEDUP_REMOVED lines=9> */
.L_x_8751:
        /* <DEDUP_REMOVED lines=13> */
.L_x_8759:
        /* <DEDUP_REMOVED lines=13> */
.L_x_8760:
        /* <DEDUP_REMOVED lines=13> */
.L_x_8761:
        /* <DEDUP_REMOVED lines=13> */
.L_x_8762:
        /* <DEDUP_REMOVED lines=13> */
.L_x_8763:
        /* <DEDUP_REMOVED lines=13> */
.L_x_8764:
        /* <DEDUP_REMOVED lines=13> */
.L_x_8765:
        /* <DEDUP_REMOVED lines=14> */
.L_x_8743:
[----:B01----:R-:W0:Y:S01]  /*9500*/  @P0 LDC.64 R160, c[0x0][0x478] ;  /* 0x00011e00ffa00b82 */ /* 0x003e220000000a00 */
[----:B------:R-:W1:Y:S01]  /*9510*/  @UP3 LDCU.64 UR8, c[0x0][0x468] ;  /* 0x00008d00ff0837ac */ /* 0x000e620008000a00 */
[----:B------:R-:W-:Y:S01]  /*9520*/  PLOP3.LUT P6, PT, PT, PT, UP3, 0x80, 0x8 ;  /* 0x000000000008781c */ /* 0x000fe20003fcf038 */
[----:B0-----:R-:W-:-:S04]  /*9530*/  @P0 IMAD.WIDE.U32 R160, R4, 0x20, R160 ;  /* 0x0000002004a00825 */ /* 0x001fc800078e00a0 */
[----:B------:R-:W-:Y:S01]  /*9540*/  VIADD R4, R4, 0x80 ;  /* 0x0000008004047836 */ /* 0x000fe20000000000 */
[----:B------:R-:W-:Y:S04]  /*9550*/  @P0 STG.E.128 desc[UR20][R160.64], R152 ;  /* 0x00000098a0000986 */ /* 0x000fe8000c101d14 */
[----:B------:R0:W-:Y:S01]  /*9560*/  @P0 STG.E.128 desc[UR20][R160.64+0x10], R156 ;  /* 0x0000109ca0000986 */ /* 0x0001e2000c101d14 */
[----:B------:R-:W-:Y:S01]  /*9570*/  PLOP3.LUT P0, PT, PT, PT, UP3, 0x80, 0x8 ;  /* 0x000000000008781c */ /* 0x000fe20003f0f038 */
[----:B0-----:R-:W-:-:S12]  /*9580*/  IMAD.MOV.U32 R160, RZ, RZ, 0x10 ;  /* 0x00000010ffa07424 */ /* 0x001fd800078e00ff */
[C---:B-1----:R-:W-:Y:S01]  /*9590*/  @P0 IMAD.WIDE.U32 R160, R3.reuse, R160, UR8 ;  /* 0x0000000803a00e25 */ /* 0x042fe2000f8e00a0 */
[----:B------:R-:W-:-:S04]  /*95a0*/  IADD3 R3, PT, PT, R3, 0x80, RZ ;  /* 0x0000008003037810 */ /* 0x000fc80007ffe0ff */
[----:B------:R2:W-:Y:S03]  /*95b0*/  @P6 STG.E.128 desc[UR20][R160.64], R148 ;  /* 0x00000094a0006986 */ /* 0x0005e6000c101d14 */
.L_x_8733:
[----:B------:R-:W-:Y:S05]  /*95c0*/  BSYNC.RECONVERGENT B0 ;  /* 0x0000000000007941 */ /* 0x000fea0003800200 */
.L_x_8732:
        /* <DEDUP_REMOVED lines=55> */
[----:B012---:R-:W-:-:S07]  /*9940*/  PRMT R148, R157, 0x7610, R148 ;  /* 0x000076109d947816 */ /* 0x007fce0000000094 */
.L_x_8770:
[----:B------:R-:W-:Y:S05]  /*9950*/  BRA.U !UP3, `(.L_x_8771) ;  /* 0x000000010b187547 */ /* 0x000fea000b800000 */
[----:B------:R-:W-:Y:S01]  /*9960*/  FMUL.FTZ R157, R153, UR23 ;  /* 0x00000017999d7c20 */ /* 0x000fe20008410000 */
[----:B------:R-:W-:-:S03]  /*9970*/  LOP3.LUT P6, RZ, R180, 0xff00, RZ, 0xc0, !PT ;  /* 0x0000ff00b4ff7812 */ /* 0x000fc600078cc0ff */
[----:B------:R-:W-:-:S05]  /*9980*/  FMUL.FTZ R157, R157, UR22 ;  /* 0x000000169d9d7c20 */ /* 0x000fca0008410000 */
[----:B------:R-:W-:-:S04]  /*9990*/  FSEL R157, R157, RZ, P6 ;  /* 0x000000ff9d9d7208 */ /* 0x000fc80003000000 */
[----:B------:R-:W-:-:S04]  /*99a0*/  F2FP.BF16.F32.PACK_AB R157, RZ, R157 ;  /* 0x0000009dff9d723e */ /* 0x000fc800000010ff */
[----:B012---:R-:W-:-:S07]  /*99b0*/  PRMT R148, R148, 0x5410, R157 ;  /* 0x0000541094947816 */ /* 0x007fce000000009d */
.L_x_8771:
[----:B------:R-:W-:Y:S05]  /*99c0*/  BRA.U !UP3, `(.L_x_8772) ;  /* 0x000000010b187547 */ /* 0x000fea000b800000 */
[----:B------:R-:W-:Y:S01]  /*99d0*/  FMUL.FTZ R157, R154, UR23 ;  /* 0x000000179a9d7c20 */ /* 0x000fe20008410000 */
[----:B------:R-:W-:-:S03]  /*99e0*/  LOP3.LUT P6, RZ, R180, 0xff0000, RZ, 0xc0, !PT ;  /* 0x00ff0000b4ff7812 */ /* 0x000fc600078cc0ff */
[----:B------:R-:W-:-:S05]  /*99f0*/  FMUL.FTZ R157, R157, UR22 ;  /* 0x000000169d9d7c20 */ /* 0x000fca0008410000 */
[----:B------:R-:W-:-:S04]  /*9a00*/  FSEL R157, R157, RZ, P6 ;  /* 0x000000ff9d9d7208 */ /* 0x000fc80003000000 */
[----:B------:R-:W-:-:S04]  /*9a10*/  F2FP.BF16.F32.PACK_AB R157, RZ, R157 ;  /* 0x0000009dff9d723e */ /* 0x000fc800000010ff */
[----:B012---:R-:W-:-:S07]  /*9a20*/  PRMT R149, R157, 0x7610, R149 ;  /* 0x000076109d957816 */ /* 0x007fce0000000095 */
.L_x_8772:
[----:B------:R-:W-:Y:S05]  /*9a30*/  BRA.U !UP3, `(.L_x_8773) ;  /* 0x000000010b187547 */ /* 0x000fea000b800000 */
[----:B------:R-:W-:Y:S01]  /*9a40*/  FMUL.FTZ R157, R155, UR23 ;  /* 0x000000179b9d7c20 */ /* 0x000fe20008410000 */
[----:B------:R-:W-:-:S03]  /*9a50*/  LOP3.LUT P6, RZ, R180, 0xff000000, RZ, 0xc0, !PT ;  /* 0xff000000b4ff7812 */ /* 0x000fc600078cc0ff */
[----:B------:R-:W-:-:S05]  /*9a60*/  FMUL.FTZ R157, R157, UR22 ;  /* 0x000000169d9d7c20 */ /* 0x000fca0008410000 */
[----:B------:R-:W-:-:S04]  /*9a70*/  FSEL R157, R157, RZ, P6 ;  /* 0x000000ff9d9d7208 */ /* 0x000fc80003000000 */
[----:B------:R-:W-:-:S04]  /*9a80*/  F2FP.BF16.F32.PACK_AB R157, RZ, R157 ;  /* 0x0000009dff9d723e */ /* 0x000fc800000010ff */
[----:B012---:R-:W-:-:S07]  /*9a90*/  PRMT R149, R149, 0x5410, R157 ;  /* 0x0000541095957816 */ /* 0x007fce000000009d */
.L_x_8773:
[----:B------:R-:W-:Y:S05]  /*9aa0*/  BRA.U !UP3, `(.L_x_8774) ;  /* 0x000000010b187547 */ /* 0x000fea000b800000 */
[----:B------:R-:W-:Y:S01]  /*9ab0*/  FMUL.FTZ R157, R156, UR23 ;  /* 0x000000179c9d7c20 */ /* 0x000fe20008410000 */
[----:B------:R-:W-:-:S03]  /*9ac0*/  LOP3.LUT P6, RZ, R181, 0xff, RZ, 0xc0, !PT ;  /* 0x000000ffb5ff7812 */ /* 0x000fc600078cc0ff */
[----:B------:R-:W-:-:S05]  /*9ad0*/  FMUL.FTZ R157, R157, UR22 ;  /* 0x000000169d9d7c20 */ /* 0x000fca0008410000 */
[----:B------:R-:W-:-:S04]  /*9ae0*/  FSEL R157, R157, RZ, P6 ;  /* 0x000000ff9d9d7208 */ /* 0x000fc80003000000 */
[----:B------:R-:W-:-:S04]  /*9af0*/  F2FP.BF16.F32.PACK_AB R157, RZ, R157 ;  /* 0x0000009dff9d723e */ /* 0x000fc800000010ff */
[----:B012---:R-:W-:-:S07]  /*9b00*/  PRMT R150, R157, 0x7610, R150 ;  /* 0x000076109d967816 */ /* 0x007fce0000000096 */
.L_x_8774:
        /* <DEDUP_REMOVED lines=15> */
.L_x_8775:
        /* <DEDUP_REMOVED lines=15> */
.L_x_8776:
[----:B------:R-:W-:Y:S02]  /*9cf0*/  PLOP3.LUT P6, PT, PT, PT, UP2, 0x80, 0x8 ;  /* 0x000000000008781c */ /* 0x000fe40003fcf028 */
[----:B------:R-:W-:-:S11]  /*9d00*/  MOV R159, UR10 ;  /* 0x0000000a009f7c02 */ /* 0x000fd60008000f00 */
[----:B------:R-:W-:Y:S01]  /*9d10*/  @P6 FFMA.FTZ R159, R231, R159, UR11 ;  /* 0x0000000be79f6e23 */ /* 0x000fe2000801009f */
[----:B------:R-:W-:-:S13]  /*9d20*/  PLOP3.LUT P6, PT, PT, PT, UP2, 0x80, 0x8 ;  /* 0x000000000008781c */ /* 0x000fda0003fcf028 */
[----:B012---:R-:W-:Y:S01]  /*9d30*/  @P6 FADD.FTZ R160, R236, -R159 ;  /* 0x8000009feca06221 */ /* 0x007fe20000010000 */
        /* <DEDUP_REMOVED lines=12> */
.L_x_8769:
[----:B------:R-:W-:Y:S05]  /*9e00*/  BRA.U !UP3, `(.L_x_8778) ;  /* 0x000000010b387547 */ /* 0x000fea000b800000 */
[----:B------:R-:W-:Y:S01]  /*9e10*/  PLOP3.LUT P6, PT, PT, PT, UP2, 0x80, 0x8 ;  /* 0x000000000008781c */ /* 0x000fe20003fcf028 */
[----:B012--5:R-:W-:Y:S01]  /*9e20*/  IMAD.MOV.U32 R161, RZ, RZ, R32 ;  /* 0x000000ffffa17224 */ /* 0x027fe200078e0020 */
        /* <DEDUP_REMOVED lines=12> */
.L_x_8778:
        /* <DEDUP_REMOVED lines=15> */
.L_x_8779:
        /* <DEDUP_REMOVED lines=15> */
.L_x_8780:
        /* <DEDUP_REMOVED lines=15> */
.L_x_8781:
        /* <DEDUP_REMOVED lines=15> */
.L_x_8782:
        /* <DEDUP_REMOVED lines=15> */
.L_x_8783:
        /* <DEDUP_REMOVED lines=15> */
.L_x_8784:
        /* <DEDUP_REMOVED lines=17> */
.L_x_8768:
[----:B012---:R-:W0:Y:S02]  /*a5a0*/  LDC.64 R160, c[0x0][0x478] ;  /* 0x00011e00ffa07b82 */ /* 0x007e240000000a00 */
        /* <DEDUP_REMOVED lines=54> */
.L_x_8786:
        /* <DEDUP_REMOVED lines=13> */
.L_x_8787:
        /* <DEDUP_REMOVED lines=13> */
.L_x_8788:
        /* <DEDUP_REMOVED lines=13> */
.L_x_8789:
        /* <DEDUP_REMOVED lines=13> */
.L_x_8790:
        /* <DEDUP_REMOVED lines=13> */
.L_x_8791:
        /* <DEDUP_REMOVED lines=13> */
.L_x_8792:
        /* <DEDUP_REMOVED lines=9> */
.L_x_8785:
        /* <DEDUP_REMOVED lines=13> */
.L_x_8793:
        /* <DEDUP_REMOVED lines=13> */
.L_x_8794:
        /* <DEDUP_REMOVED lines=13> */
.L_x_8795:
        /* <DEDUP_REMOVED lines=13> */
.L_x_8796:
        /* <DEDUP_REMOVED lines=13> */
.L_x_8797:
        /* <DEDUP_REMOVED lines=13> */
.L_x_8798:
        /* <DEDUP_REMOVED lines=13> */
.L_x_8799:
        /* <DEDUP_REMOVED lines=14> */
.L_x_8777:
        /* <DEDUP_REMOVED lines=12> */
.L_x_8767:
[----:B------:R-:W-:Y:S05]  /*b5d0*/  BSYNC.RECONVERGENT B0 ;  /* 0x0000000000007941 */ /* 0x000fea0003800200 */
.L_x_8766:
        /* <DEDUP_REMOVED lines=55> */
[----:B0123--:R-:W-:-:S07]  /*b950*/  PRMT R148, R157, 0x7610, R148 ;  /* 0x000076109d947816 */ /* 0x00ffce0000000094 */
.L_x_8804:
[----:B------:R-:W-:Y:S05]  /*b960*/  BRA.U !UP3, `(.L_x_8805) ;  /* 0x000000010b187547 */ /* 0x000fea000b800000 */
[----:B------:R-:W-:Y:S01]  /*b970*/  FMUL.FTZ R157, R153, UR23 ;  /* 0x00000017999d7c20 */ /* 0x000fe20008410000 */
[----:B------:R-:W-:-:S03]  /*b980*/  LOP3.LUT P6, RZ, R182, 0xff00, RZ, 0xc0, !PT ;  /* 0x0000ff00b6ff7812 */ /* 0x000fc600078cc0ff */
[----:B------:R-:W-:-:S05]  /*b990*/  FMUL.FTZ R157, R157, UR22 ;  /* 0x000000169d9d7c20 */ /* 0x000fca0008410000 */
[----:B------:R-:W-:-:S04]  /*b9a0*/  FSEL R157, R157, RZ, P6 ;  /* 0x000000ff9d9d7208 */ /* 0x000fc80003000000 */
[----:B------:R-:W-:-:S04]  /*b9b0*/  F2FP.BF16.F32.PACK_AB R157, RZ, R157 ;  /* 0x0000009dff9d723e */ /* 0x000fc800000010ff */
[----:B0123--:R-:W-:-:S07]  /*b9c0*/  PRMT R148, R148, 0x5410, R157 ;  /* 0x0000541094947816 */ /* 0x00ffce000000009d */
.L_x_8805:
[----:B------:R-:W-:Y:S05]  /*b9d0*/  BRA.U !UP3, `(.L_x_8806) ;  /* 0x000000010b187547 */ /* 0x000fea000b800000 */
[----:B------:R-:W-:Y:S01]  /*b9e0*/  FMUL.FTZ R157, R154, UR23 ;  /* 0x000000179a9d7c20 */ /* 0x000fe20008410000 */
[----:B------:R-:W-:-:S03]  /*b9f0*/  LOP3.LUT P6, RZ, R182, 0xff0000, RZ, 0xc0, !PT ;  /* 0x00ff0000b6ff7812 */ /* 0x000fc600078cc0ff */
[----:B------:R-:W-:-:S05]  /*ba00*/  FMUL.FTZ R157, R157, UR22 ;  /* 0x000000169d9d7c20 */ /* 0x000fca0008410000 */
[----:B------:R-:W-:-:S04]  /*ba10*/  FSEL R157, R157, RZ, P6 ;  /* 0x000000ff9d9d7208 */ /* 0x000fc80003000000 */
[----:B------:R-:W-:-:S04]  /*ba20*/  F2FP.BF16.F32.PACK_AB R157, RZ, R157 ;  /* 0x0000009dff9d723e */ /* 0x000fc800000010ff */
[----:B0123--:R-:W-:-:S07]  /*ba30*/  PRMT R149, R157, 0x7610, R149 ;  /* 0x000076109d957816 */ /* 0x00ffce0000000095 */
.L_x_8806:
[----:B------:R-:W-:Y:S05]  /*ba40*/  BRA.U !UP3, `(.L_x_8807) ;  /* 0x000000010b187547 */ /* 0x000fea000b800000 */
[----:B------:R-:W-:Y:S01]  /*ba50*/  FMUL.FTZ R157, R155, UR23 ;  /* 0x000000179b9d7c20 */ /* 0x000fe20008410000 */
[----:B------:R-:W-:-:S03]  /*ba60*/  LOP3.LUT P6, RZ, R182, 0xff000000, RZ, 0xc0, !PT ;  /* 0xff000000b6ff7812 */ /* 0x000fc600078cc0ff */
[----:B------:R-:W-:-:S05]  /*ba70*/  FMUL.FTZ R157, R157, UR22 ;  /* 0x000000169d9d7c20 */ /* 0x000fca0008410000 */
[----:B------:R-:W-:-:S04]  /*ba80*/  FSEL R157, R157, RZ, P6 ;  /* 0x000000ff9d9d7208 */ /* 0x000fc80003000000 */
[----:B------:R-:W-:-:S04]  /*ba90*/  F2FP.BF16.F32.PACK_AB R157, RZ, R157 ;  /* 0x0000009dff9d723e */ /* 0x000fc800000010ff */
[----:B0123--:R-:W-:-:S07]  /*baa0*/  PRMT R149, R149, 0x5410, R157 ;  /* 0x0000541095957816 */ /* 0x00ffce000000009d */
.L_x_8807:
[----:B------:R-:W-:Y:S05]  /*bab0*/  BRA.U !UP3, `(.L_x_8808) ;  /* 0x000000010b187547 */ /* 0x000fea000b800000 */
[----:B------:R-:W-:Y:S01]  /*bac0*/  FMUL.FTZ R157, R156, UR23 ;  /* 0x000000179c9d7c20 */ /* 0x000fe20008410000 */
[----:B------:R-:W-:-:S03]  /*bad0*/  LOP3.LUT P6, RZ, R183, 0xff, RZ, 0xc0, !PT ;  /* 0x000000ffb7ff7812 */ /* 0x000fc600078cc0ff */
[----:B------:R-:W-:-:S05]  /*bae0*/  FMUL.FTZ R157, R157, UR22 ;  /* 0x000000169d9d7c20 */ /* 0x000fca0008410000 */
[----:B------:R-:W-:-:S04]  /*baf0*/  FSEL R157, R157, RZ, P6 ;  /* 0x000000ff9d9d7208 */ /* 0x000fc80003000000 */
[----:B------:R-:W-:-:S04]  /*bb00*/  F2FP.BF16.F32.PACK_AB R157, RZ, R157 ;  /* 0x0000009dff9d723e */ /* 0x000fc800000010ff */
[----:B0123--:R-:W-:-:S07]  /*bb10*/  PRMT R150, R157, 0x7610, R150 ;  /* 0x000076109d967816 */ /* 0x00ffce0000000096 */
.L_x_8808:
        /* <DEDUP_REMOVED lines=15> */
.L_x_8809:
        /* <DEDUP_REMOVED lines=15> */
.L_x_8810:
[----:B------:R-:W-:Y:S01]  /*bd00*/  PLOP3.LUT P6, PT, PT, PT, UP2, 0x80, 0x8 ;  /* 0x000000000008781c */ /* 0x000fe20003fcf028 */
[----:B------:R-:W-:-:S12]  /*bd10*/  IMAD.U32 R159, RZ, RZ, UR10 ;  /* 0x0000000aff9f7e24 */ /* 0x000fd8000f8e00ff */
[----:B------:R-:W-:Y:S01]  /*bd20*/  @P6 FFMA.FTZ R159, R235, R159, UR11 ;  /* 0x0000000beb9f6e23 */ /* 0x000fe2000801009f */
[----:B------:R-:W-:-:S13]  /*bd30*/  PLOP3.LUT P6, PT, PT, PT, UP2, 0x80, 0x8 ;  /* 0x000000000008781c */ /* 0x000fda0003fcf028 */
[----:B0123--:R-:W-:Y:S01]  /*bd40*/  @P6 FADD.FTZ R160, R234, -R159 ;  /* 0x8000009feaa06221 */ /* 0x00ffe20000010000 */
        /* <DEDUP_REMOVED lines=12> */
.L_x_8803:
[----:B------:R-:W-:Y:S05]  /*be10*/  BRA.U !UP3, `(.L_x_8812) ;  /* 0x000000010b387547 */ /* 0x000fea000b800000 */
[----:B------:R-:W-:Y:S01]  /*be20*/  PLOP3.LUT P6, PT, PT, PT, UP2, 0x80, 0x8 ;  /* 0x000000000008781c */ /* 0x000fe20003fcf028 */
[----:B0123--:R-:W-:Y:S01]  /*be30*/  IMAD.U32 R160, RZ, RZ, UR10 ;  /* 0x0000000affa07e24 */ /* 0x00ffe2000f8e00ff */
        /* <DEDUP_REMOVED lines=12> */
.L_x_8812:
        /* <DEDUP_REMOVED lines=15> */
.L_x_8813:
        /* <DEDUP_REMOVED lines=15> */
.L_x_8814:
        /* <DEDUP_REMOVED lines=15> */
.L_x_8815:
        /* <DEDUP_REMOVED lines=15> */
.L_x_8816:
        /* <DEDUP_REMOVED lines=15> */
.L_x_8817:
        /* <DEDUP_REMOVED lines=15> */
.L_x_8818:
        /* <DEDUP_REMOVED lines=17> */
.L_x_8802:
[----:B0123--:R-:W0:Y:S02]  /*c5b0*/  LDC.64 R160, c[0x0][0x478] ;  /* 0x00011e00ffa07b82 */ /* 0x00fe240000000a00 */
[----:B0-----:R-:W-:-:S04]  /*c5c0*/  ISETP.NE.U32.AND P0, PT, R160, RZ, PT ;  /* 0x000000ffa000720c */ /* 0x001fc80003f05070 */
[----:B------:R-:W-:-:S13]  /*c5d0*/  ISETP.NE.AND.EX P0, PT, R161, RZ, PT, P0 ;  /* 0x000000ffa100720c */ /* 0x000fda0003f05300 */
[----:B------:R-:W-:Y:S05]  /*c5e0*/  @!P0 BRA `(.L_x_8819) ;  /* 0x0000000800288947 */ /* 0x000fea0003800000 */
        /* <DEDUP_REMOVED lines=13> */
.L_x_8820:
        /* <DEDUP_REMOVED lines=13> */
.L_x_8821:
        /* <DEDUP_REMOVED lines=13> */
.L_x_8822:
        /* <DEDUP_REMOVED lines=13> */
.L_x_8823:
        /* <DEDUP_REMOVED lines=13> */
.L_x_8824:
        /* <DEDUP_REMOVED lines=13> */
.L_x_8825:
        /* <DEDUP_REMOVED lines=13> */
.L_x_8826:
        /* <DEDUP_REMOVED lines=47> */
.L_x_8819:
        /* <DEDUP_REMOVED lines=13> */
.L_x_8827:
        /* <DEDUP_REMOVED lines=13> */
.L_x_8828:
        /* <DEDUP_REMOVED lines=13> */
.L_x_8829:
        /* <DEDUP_REMOVED lines=13> */
.L_x_8830:
        /* <DEDUP_REMOVED lines=13> */
.L_x_8831:
        /* <DEDUP_REMOVED lines=13> */
.L_x_8832:
        /* <DEDUP_REMOVED lines=13> */
.L_x_8833:
[----:B------:R-:W-:Y:S05]  /*d440*/  BRA.U !UP3, `(.L_x_8811) ;  /* 0x000000010b387547 */ /* 0x000fea000b800000 */
[----:B------:R-:W-:Y:S01]  /*d450*/  MOV R160, UR10 ;  /* 0x0000000a00a07c02 */ /* 0x000fe20008000f00 */
[----:B------:R-:W-:-:S04]  /*d460*/  UISETP.GT.AND UP0, UPT, UR32, URZ, UPT ;  /* 0x000000ff2000728c */ /* 0x000fc8000bf04270 */
[----:B------:R-:W-:Y:S02]  /*d470*/  FFMA.FTZ R160, R235, R160, UR11 ;  /* 0x0000000beba07e23 */ /* 0x000fe400080100a0 */
[----:B------:R-:W-:Y:S02]  /*d480*/  PLOP3.LUT P6, PT, PT, PT, UP0, 0x80, 0x8 ;  /* 0x000000000008781c */ /* 0x000fe40003fcf008 */
        /* <DEDUP_REMOVED lines=10> */
.L_x_8811:
[----:B0123--:R-:W0:Y:S01]  /*d530*/  @P0 LDC.64 R160, c[0x0][0x478] ;  /* 0x00011e00ffa00b82 */ /* 0x00fe220000000a00 */
[----:B------:R-:W1:Y:S01]  /*d540*/  @UP3 LDCU.64 UR8, c[0x0][0x468] ;  /* 0x00008d00ff0837ac */ /* 0x000e620008000a00 */
[----:B------:R-:W-:Y:S01]  /*d550*/  PLOP3.LUT P6, PT, PT, PT, UP3, 0x80, 0x8 ;  /* 0x000000000008781c */ /* 0x000fe20003fcf038 */
[----:B0-----:R-:W-:-:S05]  /*d560*/  @P0 IMAD.WIDE.U32 R160, R4, 0x20, R160 ;  /* 0x0000002004a00825 */ /* 0x001fca00078e00a0 */
[----:B------:R-:W-:Y:S04]  /*d570*/  @P0 STG.E.128 desc[UR20][R160.64], R152 ;  /* 0x00000098a0000986 */ /* 0x000fe8000c101d14 */
[----:B------:R0:W-:Y:S01]  /*d580*/  @P0 STG.E.128 desc[UR20][R160.64+0x10], R156 ;  /* 0x0000109ca0000986 */ /* 0x0001e2000c101d14 */
[----:B------:R-:W-:Y:S01]  /*d590*/  PLOP3.LUT P0, PT, PT, PT, UP3, 0x80, 0x8 ;  /* 0x000000000008781c */ /* 0x000fe20003f0f038 */
[----:B0-----:R-:W-:-:S12]  /*d5a0*/  IMAD.MOV.U32 R160, RZ, RZ, 0x10 ;  /* 0x00000010ffa07424 */ /* 0x001fd800078e00ff */
[----:B-1----:R-:W-:-:S05]  /*d5b0*/  @P0 IMAD.WIDE.U32 R160, R3, R160, UR8 ;  /* 0x0000000803a00e25 */ /* 0x002fca000f8e00a0 */
[----:B------:R4:W-:Y:S02]  /*d5c0*/  @P6 STG.E.128 desc[UR20][R160.64], R148 ;  /* 0x00000094a0006986 */ /* 0x0009e4000c101d14 */
.L_x_8801:
[----:B------:R-:W-:Y:S05]  /*d5d0*/  BSYNC.RECONVERGENT B0 ;  /* 0x0000000000007941 */ /* 0x000fea0003800200 */
.L_x_8800:
[----:B------:R-:W-:Y:S02]  /*d5e0*/  UIADD3 UR28, UPT, UPT, UR28, UR26, URZ ;  /* 0x0000001a1c1c7290 */ /* 0x000fe4000fffe0ff */
[----:B------:R-:W-:Y:S02]  /*d5f0*/  UPLOP3.LUT UP1, UPT, UPT, UPT, UP1, 0x40, 0x4 ;  /* 0x000000000004789c */ /* 0x000fe40003f2e810 */
[----:B------:R-:W-:-:S09]  /*d600*/  UISETP.GE.AND UP0, UPT, UR28, UR27, UPT ;  /* 0x0000001b1c00728c */ /* 0x000fd2000bf06270 */
[----:B------:R-:W-:Y:S05]  /*d610*/  BRA.U !UP0, `(.L_x_8834) ;  /* 0xffffff3508107547 */ /* 0x000fea000b83ffff */
.L_x_8649:
[----:B------:R-:W1:Y:S08]  /*d620*/  S2UR UR7, SR_CTAID.X ;  /* 0x00000000000779c3 */ /* 0x000e700000002500 */
[----:B------:R-:W2:Y:S08]  /*d630*/  LDC.64 R2, c[0x0][0x440] ;  /* 0x00011000ff027b82 */ /* 0x000eb00000000a00 */
[----:B------:R-:W3:Y:S08]  /*d640*/  LDC.64 R4, c[0x0][0x448] ;  /* 0x00011200ff047b82 */ /* 0x000ef00000000a00 */
[----:B0-----:R-:W0:Y:S01]  /*d650*/  LDC.64 R6, c[0x0][0x440] ;  /* 0x00011000ff067b82 */ /* 0x001e220000000a00 */
[----:B-1----:R-:W-:-:S06]  /*d660*/  UIMAD UR7, UR7, UR6, URZ ;  /* 0x00000006070772a4 */ /* 0x002fcc000f8e02ff */
[----:B------:R-:W-:Y:S01]  /*d670*/  MOV R0, UR7 ;  /* 0x0000000700007c02 */ /* 0x000fe20008000f00 */
[----:B------:R-:W1:Y:S03]  /*d680*/  LDC.64 R8, c[0x0][0x448] ;  /* 0x00011200ff087b82 */ /* 0x000e660000000a00 */
[----:B------:R-:W-:-:S05]  /*d690*/  LEA.HI R243, R0, R243, RZ, 0x1d ;  /* 0x000000f300f37211 */ /* 0x000fca00078fe8ff */
[----:B------:R-:W4:Y:S01]  /*d6a0*/  LDC.64 R10, c[0x0][0x440] ;  /* 0x00011000ff0a7b82 */ /* 0x000f220000000a00 */
[----:B--2---:R-:W-:-:S04]  /*d6b0*/  @P5 IMAD.WIDE.U32 R2, R243, 0x20, R2 ;  /* 0x00000020f3025825 */ /* 0x004fc800078e0002 */
[C---:B---3--:R-:W-:Y:S01]  /*d6c0*/  @P5 IMAD.WIDE.U32 R4, R243.reuse, 0x20, R4 ;  /* 0x00000020f3045825 */ /* 0x048fe200078e0004 */
[----:B------:R2:W-:Y:S02]  /*d6d0*/  @P5 STG.E.128 desc[UR20][R2.64], R96 ;  /* 0x0000006002005986 */ /* 0x0005e4000c101d14 */
[----:B------:R-:W3:Y:S01]  /*d6e0*/  LDC.64 R12, c[0x0][0x448] ;  /* 0x00011200ff0c7b82 */ /* 0x000ee20000000a00 */
[----:B------:R-:W-:Y:S01]  /*d6f0*/  @P5 VIADD R243, R243, 0x80 ;  /* 0x00000080f3f35836 */ /* 0x000fe20000000000 */
[----:B------:R2:W-:Y:S03]  /*d700*/  @P5 STG.E.128 desc[UR20][R2.64+0x10], R92 ;  /* 0x0000105c02005986 */ /* 0x0005e6000c101d14 */
[C---:B0-----:R-:W-:Y:S01]  /*d710*/  @P4 IMAD.WIDE.U32 R6, R243.reuse, 0x20, R6 ;  /* 0x00000020f3064825 */ /* 0x041fe200078e0006 */
[----:B------:R2:W-:Y:S02]  /*d720*/  @P5 STG.E.128 desc[UR20][R4.64], R136 ;  /* 0x0000008804005986 */ /* 0x0005e4000c101d14 */
[----:B------:R-:W0:Y:S01]  /*d730*/  LDC.64 R14, c[0x0][0x440] ;  /* 0x00011000ff0e7b82 */ /* 0x000e220000000a00 */
        /* <DEDUP_REMOVED lines=8> */
[----:B---3--:R-:W-:-:S03]  /*d7c0*/  @P3 IMAD.WIDE.U32 R12, R243, 0x20, R12 ;  /* 0x00000020f30c3825 */ /* 0x008fc600078e000c */
[----:B------:R2:W-:Y:S01]  /*d7d0*/  @P4 STG.E.128 desc[UR20][R8.64+0x10], R124 ;  /* 0x0000107c08004986 */ /* 0x0005e2000c101d14 */
[----:B------:R-:W-:-:S03]  /*d7e0*/  @P3 VIADD R243, R243, 0x80 ;  /* 0x00000080f3f33836 */ /* 0x000fc60000000000 */
        /* <DEDUP_REMOVED lines=21> */
.L_x_8835:
        /* <DEDUP_REMOVED lines=12> */
.L_x_19365:


//--------------------- .text._ZN10layer_norm22ln_bwd_finalize_kernelINS_22Kernel_traits_finalizeILj5120Ef13__nv_bfloat16fS2_fjLb0ELj1024ELj4ENS_18Kernel_traits_baseILj5120EfS2_fS2_fjLj1024EEEEELb0ELb1EEEvNS_9BwdParamsE --------------------------
	.section	.text._ZN10layer_norm22ln_bwd_finalize_kernelINS_22Kernel_traits_finalizeILj5120Ef13__nv_bfloat16fS2_fjLb0ELj1024ELj4ENS_18Kernel_traits_baseILj5120EfS2_fS2_fjLj1024EEEEELb0ELb1EEEvNS_9BwdParamsE,"ax",@progbits
	.align	128
        .global         _ZN10layer_norm22ln_bwd_finalize_kernelINS_22Kernel_traits_finalizeILj5120Ef13__nv_bfloat16fS2_fjLb0ELj1024ELj4ENS_18Kernel_traits_baseILj5120EfS2_fS2_fjLj1024EEEEELb0ELb1EEEvNS_9BwdParamsE
        .type           _ZN10layer_norm22ln_bwd_finalize_kernelINS_22Kernel_traits_finalizeILj5120Ef13__nv_bfloat16fS2_fjLb0ELj1024ELj4ENS_18Kernel_traits_baseILj5120EfS2_fS2_fjLj1024EEEEELb0ELb1EEEvNS_9BwdParamsE,@function
        .size           _ZN10layer_norm22ln_bwd_finalize_kernelINS_22Kernel_traits_finalizeILj5120Ef13__nv_bfloat16fS2_fjLb0ELj1024ELj4ENS_18Kernel_traits_baseILj5120EfS2_fS2_fjLj1024EEEEELb0ELb1EEEvNS_9BwdParamsE,(.L_x_19366 - _ZN10layer_norm22ln_bwd_finalize_kernelINS_22Kernel_traits_finalizeILj5120Ef13__nv_bfloat16fS2_fjLb0ELj1024ELj4ENS_18Kernel_traits_baseILj5120EfS2_fS2_fjLj1024EEEEELb0ELb1EEEvNS_9BwdParamsE)
        .other          _ZN10layer_norm22ln_bwd_finalize_kernelINS_22Kernel_traits_finalizeILj5120Ef13__nv_bfloat16fS2_fjLb0ELj1024ELj4ENS_18Kernel_traits_baseILj5120EfS2_fS2_fjLj1024EEEEELb0ELb1EEEvNS_9BwdParamsE,@"STO_CUDA_ENTRY STV_DEFAULT"
_ZN10layer_norm22ln_bwd_finalize_kernelINS_22Kernel_traits_finalizeILj5120Ef13__nv_bfloat16fS2_fjLb0ELj1024ELj4ENS_18Kernel_traits_baseILj5120EfS2_fS2_fjLj1024EEEEELb0ELb1EEEvNS_9BwdParamsE:
.text._ZN10layer_norm22ln_bwd_finalize_kernelINS_22Kernel_traits_finalizeILj5120Ef13__nv_bfloat16fS2_fjLb0ELj1024ELj4ENS_18Kernel_traits_baseILj5120EfS2_fS2_fjLj1024EEEEELb0ELb1EEEvNS_9BwdParamsE:
        /* <DEDUP_REMOVED lines=77> */
.L_x_8840:
        /* <DEDUP_REMOVED lines=118> */
.L_x_8839:
[----:B------:R-:W-:Y:S05]  /*0c30*/  BSYNC.RECONVERGENT B1 ;  /* 0x0000000000017941 */ /* 0x000fea0003800200 */
.L_x_8838:
        /* <DEDUP_REMOVED lines=69> */
.L_x_8842:
[----:B------:R-:W-:Y:S05]  /*1090*/  BSYNC.RECONVERGENT B1 ;  /* 0x0000000000017941 */ /* 0x000fea0003800200 */
.L_x_8841:
        /* <DEDUP_REMOVED lines=38> */
.L_x_8844:
[----:B------:R-:W-:Y:S05]  /*1300*/  BSYNC.RECONVERGENT B1 ;  /* 0x0000000000017941 */ /* 0x000fea0003800200 */
.L_x_8843:
[----:B------:R-:W-:Y:S05]  /*1310*/  @!P1 BRA `(.L_x_8837) ;  /* 0x0000000000409947 */ /* 0x000fea0003800000 */
[----:B------:R-:W0:Y:S01]  /*1320*/  LDC R14, c[0x0][0x388] ;  /* 0x0000e200ff0e7b82 */ /* 0x000e220000000800 */
[----:B------:R-:W-:-:S07]  /*1330*/  IADD3 R12, PT, PT, -R54, RZ, RZ ;  /* 0x000000ff360c7210 */ /* 0x000fce0007ffe1ff */
[----:B------:R-:W1:Y:S08]  /*1340*/  LDC.64 R8, c[0x0][0x440] ;  /* 0x00011000ff087b82 */ /* 0x000e700000000a00 */
[----:B------:R-:W2:Y:S01]  /*1350*/  LDC.64 R10, c[0x0][0x448] ;  /* 0x00011200ff0a7b82 */ /* 0x000ea20000000a00 */
[----:B0-----:R-:W-:-:S05]  /*1360*/  IMAD R0, R3, R14, R0 ;  /* 0x0000000e03007224 */ /* 0x001fca00078e0200 */
[----:B------:R-:W-:-:S07]  /*1370*/  IADD3 R3, PT, PT, R57, R0, RZ ;  /* 0x0000000039037210 */ /* 0x000fce0007ffe0ff */
.L_x_8845:
        /* <DEDUP_REMOVED lines=10> */
.L_x_8837:
[----:B------:R-:W-:Y:S05]  /*1420*/  BSYNC.RECONVERGENT B0 ;  /* 0x0000000000007941 */ /* 0x000fea0003800200 */
.L_x_8836:
        /* <DEDUP_REMOVED lines=57> */
.L_x_8846:
        /* <DEDUP_REMOVED lines=12> */
.L_x_19366:


//--------------------- .text._ZN10layer_norm13ln_bwd_kernelINS_13Kernel_traitsIf13__nv_bfloat16fS2_fjLj5120ELj1ELj1ELj4ELj16ENS_18Kernel_traits_baseILj5120EfS2_fS2_fjLj128EEEEELb1ELb0ELb1ELb1EEEvNS_9BwdParamsE --------------------------
	.section	.text._ZN10layer_norm13ln_bwd_kernelINS_13Kernel_traitsIf13__nv_bfloat16fS2_fjLj5120ELj1ELj1ELj4ELj16ENS_18Kernel_traits_baseILj5120EfS2_fS2_fjLj128EEEEELb1ELb0ELb1ELb1EEEvNS_9BwdParamsE,"ax",@progbits
	.align	128
        .global         _ZN10layer_norm13ln_bwd_kernelINS_13Kernel_traitsIf13__nv_bfloat16fS2_fjLj5120ELj1ELj1ELj4ELj16ENS_18Kernel_traits_baseILj5120EfS2_fS2_fjLj128EEEEELb1ELb0ELb1ELb1EEEvNS_9BwdParamsE
        .type           _ZN10layer_norm13ln_bwd_kernelINS_13Kernel_traitsIf13__nv_bfloat16fS2_fjLj5120ELj1ELj1ELj4ELj16ENS_18Kernel_traits_baseILj5120EfS2_fS2_fjLj128EEEEELb1ELb0ELb1ELb1EEEvNS_9BwdParamsE,@function
        .size           _ZN10layer_norm13ln_bwd_kernelINS_13Kernel_traitsIf13__nv_bfloat16fS2_fjLj5120ELj1ELj1ELj4ELj16ENS_18Kernel_traits_baseILj5120EfS2_fS2_fjLj128EEEEELb1ELb0ELb1ELb1EEEvNS_9BwdParamsE,(.L_x_19367 - _ZN10layer_norm13ln_bwd_kernelINS_13Kernel_traitsIf13__nv_bfloat16fS2_fjLj5120ELj1ELj1ELj4ELj16ENS_18Kernel_traits_baseILj5120EfS2_fS2_fjLj128EEEEELb1ELb0ELb1ELb1EEEvNS_9BwdParamsE)
        .other          _ZN10layer_norm13ln_bwd_kernelINS_13Kernel_traitsIf13__nv_bfloat16fS2_fjLj5120ELj1ELj1ELj4ELj16ENS_18Kernel_traits_baseILj5120EfS2_fS2_fjLj128EEEEELb1ELb0ELb1ELb1EEEvNS_9BwdParamsE,@"STO_CUDA_ENTRY STV_DEFAULT"
_ZN10layer_norm13ln_bwd_kernelINS_13Kernel_traitsIf13__nv_bfloat16fS2_fjLj5120ELj1ELj1ELj4ELj16ENS_18Kernel_traits_baseILj5120EfS2_fS2_fjLj128EEEEELb1ELb0ELb1ELb1EEEvNS_9BwdParamsE:
.text._ZN10layer_norm13ln_bwd_kernelINS_13Kernel_traitsIf13__nv_bfloat16fS2_fjLj5120ELj1ELj1ELj4ELj16ENS_18Kernel_traits_baseILj5120EfS2_fS2_fjLj128EEEEELb1ELb0ELb1ELb1EEEvNS_9BwdParamsE:
        /* <DEDUP_REMOVED lines=57> */
[----:B0-----:R-:W2:Y:S01]  /*0390*/  LDG.E.128 R4, desc[UR22][R2.64+0x1010] ;  /* 0x0010101602047981 */ /* 0x001ea2000c1e1d00 */
[----:B------:R-:W0:Y:S03]  /*03a0*/  LDCU.128 UR16, c[0x0][0x3f0] ;  /* 0x00007e00ff1077ac */ /* 0x000e260008000c00 */
[----:B------:R-:W3:Y:S01]  /*03b0*/  LDG.E.128 R8, desc[UR22][R2.64+0x1000] ;  /* 0x0010001602087981 */ /* 0x000ee2000c1e1d00 */
[----:B------:R-:W0:Y:S03]  /*03c0*/  LDCU.64 UR26, c[0x0][0x380] ;  /* 0x00007000ff1a77ac */ /* 0x000e260008000a00 */
[----:B------:R-:W4:Y:S04]  /*03d0*/  LDG.E.128 R12, desc[UR22][R2.64+0x10] ;  /* 0x00001016020c7981 */ /* 0x000f28000c1e1d00 */
[----:B------:R-:W4:Y:S04]  /*03e0*/  LDG.E.128 R16, desc[UR22][R2.64] ;  /* 0x0000001602107981 */ /* 0x000f28000c1e1d00 */
        /* <DEDUP_REMOVED lines=11> */
[----:B------:R2:W-:Y:S04]  /*04a0*/  STL.64 [R1+0x18], R10 ;  /* 0x0000180a01007387 */ /* 0x0005e80000100a00 */
[----:B----4-:R2:W-:Y:S04]  /*04b0*/  STL.64 [R1+0x20], R12 ;  /* 0x0000200c01007387 */ /* 0x0105e80000100a00 */
[----:B------:R2:W-:Y:S04]  /*04c0*/  STL.64 [R1+0x28], R14 ;  /* 0x0000280e01007387 */ /* 0x0005e80000100a00 */
[----:B------:R2:W-:Y:S04]  /*04d0*/  STL.64 [R1+0x30], R16 ;  /* 0x0000301001007387 */ /* 0x0005e80000100a00 */
[----:B01----:R2:W-:Y:S02]  /*04e0*/  STL.64 [R1+0x38], R18 ;  /* 0x0000381201007387 */ /* 0x0035e40000100a00 */
.L_x_9014:
[----:B------:R-:W-:-:S06]  /*04f0*/  UIMAD.WIDE UR10, UR8, 0x4, UR14 ;  /* 0x00000004080a78a5 */ /* 0x000fcc000f8e020e */
[----:B-1----:R-:W-:Y:S02]  /*0500*/  MOV R164, UR10 ;  /* 0x0000000a00a47c02 */ /* 0x002fe40008000f00 */
[----:B------:R-:W-:-:S05]  /*0510*/  MOV R165, UR11 ;  /* 0x0000000b00a57c02 */ /* 0x000fca0008000f00 */
[----:B------:R0:W3:Y:S01]  /*0520*/  LDG.E R164, desc[UR22][R164.64] ;  /* 0x00000016a4a47981 */ /* 0x0000e2000c1e1900 */
[----:B------:R-:W-:-:S06]  /*0530*/  UIMAD.WIDE UR10, UR8, 0x4, UR18 ;  /* 0x00000004080a78a5 */ /* 0x000fcc000f8e0212 */
[----:B0-----:R-:W-:Y:S01]  /*0540*/  IMAD.U32 R165, RZ, RZ, UR11 ;  /* 0x0000000bffa57e24 */ /* 0x001fe2000f8e00ff */
        /* <DEDUP_REMOVED lines=10> */
[----:B------:R-:W-:Y:S07]  /*05f0*/  BRA.U !UP2, `(.L_x_8848) ;  /* 0x0000001d0a947547 */ /* 0x000fee000b800000 */
[----:B------:R-:W0:Y:S01]  /*0600*/  S2R R0, SR_TID.X ;  /* 0x0000000000007919 */ /* 0x000e220000002100 */
[----:B------:R-:W-:Y:S01]  /*0610*/  UIMAD UR9, UR8, UR21, URZ ;  /* 0x00000015080972a4 */ /* 0x000fe2000f8e02ff */
[----:B--2---:R-:W1:Y:S01]  /*0620*/  LDC.64 R4, c[0x0][0x428] ;  /* 0x00010a00ff047b82 */ /* 0x004e620000000a00 */
[----:B------:R-:W-:Y:S01]  /*0630*/  UIADD3 UR11, UPT, UPT, UR31, -0x1, URZ ;  /* 0xffffffff1f0b7890 */ /* 0x000fe2000fffe0ff */
[----:B------:R-:W-:Y:S01]  /*0640*/  STL [R1+0x54], R157 ;  /* 0x0000549d01007387 */ /* 0x000fe20000100800 */
[----:B------:R-:W-:Y:S02]  /*0650*/  USHF.R.S32.HI UR10, URZ, 0x1f, UR9 ;  /* 0x0000001fff0a7899 */ /* 0x000fe40008011409 */
[----:B------:R-:W-:Y:S02]  /*0660*/  UIMAD UR11, UR11, UR21, URZ ;  /* 0x000000150b0b72a4 */ /* 0x000fe4000f8e02ff */
[----:B------:R-:W-:Y:S01]  /*0670*/  UIMAD.WIDE UR32, UR8, 0x4, UR12 ;  /* 0x00000004082078a5 */ /* 0x000fe2000f8e020c */
[----:B------:R-:W2:Y:S01]  /*0680*/  LDC.64 R6, c[0x0][0x3a8] ;  /* 0x0000ea00ff067b82 */ /* 0x000ea20000000a00 */
[----:B------:R-:W-:Y:S01]  /*0690*/  ULEA.HI UR10, UR10, UR9, URZ, 0x3 ;  /* 0x000000090a0a7291 */ /* 0x000fe2000f8f18ff */
[----:B------:R-:W-:Y:S01]  /*06a0*/  ISETP.NE.U32.AND P0, PT, RZ, UR4, PT ;  /* 0x00000004ff007c0c */ /* 0x000fe2000bf05070 */
[----:B------:R-:W-:-:S02]  /*06b0*/  USHF.R.S32.HI UR9, URZ, 0x1f, UR11 ;  /* 0x0000001fff097899 */ /* 0x000fc4000801140b */
[----:B------:R-:W-:Y:S01]  /*06c0*/  UISETP.GE.AND UP3, UPT, UR20, 0x1, UPT ;  /* 0x000000011400788c */ /* 0x000fe2000bf66270 */
[----:B------:R-:W-:Y:S01]  /*06d0*/  MOV R2, UR32 ;  /* 0x0000002000027c02 */ /* 0x000fe20008000f00 */
[----:B------:R-:W-:Y:S01]  /*06e0*/  ULEA.HI UR9, UR9, UR11, URZ, 0x3 ;  /* 0x0000000b09097291 */ /* 0x000fe2000f8f18ff */
[----:B------:R-:W-:Y:S01]  /*06f0*/  MOV R3, UR33 ;  /* 0x0000002100037c02 */ /* 0x000fe20008000f00 */
[----:B------:R-:W-:Y:S01]  /*0700*/  STL [R1+0x50], R156 ;  /* 0x0000509c01007387 */ /* 0x000fe20000100800 */
[----:B------:R-:W-:-:S03]  /*0710*/  MOV R213, UR10 ;  /* 0x0000000a00d57c02 */ /* 0x000fc60008000f00 */
[----:B------:R3:W4:Y:S01]  /*0720*/  LDG.E R2, desc[UR22][R2.64] ;  /* 0x0000001602027981 */ /* 0x000722000c1e1900 */
[----:B------:R-:W-:Y:S01]  /*0730*/  IMAD.U32 R169, RZ, RZ, UR9 ;  /* 0x00000009ffa97e24 */ /* 0x000fe2000f8e00ff */
[----:B------:R-:W-:Y:S02]  /*0740*/  ISETP.NE.AND.EX P0, PT, RZ, UR5, PT, P0 ;  /* 0x00000005ff007c0c */ /* 0x000fe4000bf05300 */
[----:B------:R-:W-:Y:S01]  /*0750*/  ISETP.NE.AND P1, PT, RZ, UR28, PT ;  /* 0x0000001cff007c0c */ /* 0x000fe2000bf25270 */
[----:B------:R4:W-:Y:S01]  /*0760*/  STL [R1+0x4c], R155 ;  /* 0x00004c9b01007387 */ /* 0x0009e20000100800 */
[-C--:B0-----:R-:W-:Y:S02]  /*0770*/  LEA.HI.SX32 R169, R169, R0.reuse, 0x1d ;  /* 0x00000000a9a97211 */ /* 0x081fe400078feaff */
[----:B------:R-:W-:Y:S01]  /*0780*/  LEA.HI.SX32 R213, R213, R0, 0x1d ;  /* 0x00000000d5d57211 */ /* 0x000fe200078feaff */
[----:B------:R-:W-:Y:S01]  /*0790*/  @UP3 UIADD3 UR9, UPT, UPT, UR20, -0x1, URZ ;  /* 0xffffffff14093890 */ /* 0x000fe2000fffe0ff */
[----:B------:R-:W-:Y:S01]  /*07a0*/  PLOP3.LUT P2, PT, PT, PT, UP3, 0x80, 0x8 ;  /* 0x000000000008781c */ /* 0x000fe20003f4f038 */
[----:B-1----:R-:W-:-:S04]  /*07b0*/  IMAD.WIDE.U32 R8, R169, 0x10, R4 ;  /* 0x00000010a9087825 */ /* 0x002fc800078e0004 */
[----:B------:R-:W0:Y:S01]  /*07c0*/  @P0 LDC.64 R192, c[0x0][0x438] ;  /* 0x00010e00ffc00b82 */ /* 0x000e220000000a00 */
[----:B------:R-:W-:Y:S01]  /*07d0*/  MOV R202, RZ ;  /* 0x000000ff00ca7202 */ /* 0x000fe20000000f00 */
[----:B------:R-:W-:Y:S01]  /*07e0*/  STL [R1+0x48], R154 ;  /* 0x0000489a01007387 */ /* 0x000fe20000100800 */
[----:B--2---:R-:W-:-:S03]  /*07f0*/  IMAD.WIDE.U32 R28, R213, 0x20, R6 ;  /* 0x00000020d51c7825 */ /* 0x004fc600078e0006 */
[----:B------:R-:W2:Y:S02]  /*0800*/  LDG.E.128 R8, desc[UR22][R8.64] ;  /* 0x0000001608087981 */ /* 0x000ea4000c1e1d00 */
[----:B------:R-:W1:Y:S02]  /*0810*/  @P0 LDC.64 R194, c[0x0][0x438] ;  /* 0x00010e00ffc20b82 */ /* 0x000e640000000a00 */
[----:B------:R-:W2:Y:S01]  /*0820*/  LDG.E.128 R204, desc[UR22][R28.64+0x10] ;  /* 0x000010161ccc7981 */ /* 0x000ea2000c1e1d00 */
[----:B------:R-:W-:Y:S02]  /*0830*/  IADD3 R211, PT, PT, R213, 0x80, RZ ;  /* 0x00000080d5d37810 */ /* 0x000fe40007ffe0ff */
[----:B------:R-:W-:Y:S01]  /*0840*/  IADD3 R197, PT, PT, R169, 0x80, RZ ;  /* 0x00000080a9c57810 */ /* 0x000fe20007ffe0ff */
[----:B------:R3:W2:Y:S01]  /*0850*/  LDG.E.128 R12, desc[UR22][R28.64] ;  /* 0x000000161c0c7981 */ /* 0x0006a2000c1e1d00 */
[----:B------:R-:W-:Y:S01]  /*0860*/  IADD3 R209, PT, PT, R213, 0x100, RZ ;  /* 0x00000100d5d17810 */ /* 0x000fe20007ffe0ff */
[----:B------:R-:W-:Y:S01]  /*0870*/  IMAD.WIDE.U32 R30, R211, 0x20, R6 ;  /* 0x00000020d31e7825 */ /* 0x000fe200078e0006 */
[----:B------:R-:W-:-:S03]  /*0880*/  IADD3 R203, PT, PT, R213, 0x180, RZ ;  /* 0x00000180d5cb7810 */ /* 0x000fc60007ffe0ff */
[----:B------:R-:W-:Y:S01]  /*0890*/  VIADD R177, R169, 0x180 ;  /* 0x00000180a9b17836 */ /* 0x000fe20000000000 */
[----:B------:R-:W2:Y:S01]  /*08a0*/  LDG.E.128 R16, desc[UR22][R30.64] ;  /* 0x000000161e107981 */ /* 0x000ea2000c1e1d00 */
[----:B------:R-:W-:-:S03]  /*08b0*/  IMAD.WIDE.U32 R196, R197, 0x10, R4 ;  /* 0x00000010c5c47825 */ /* 0x000fc600078e0004 */
[----:B------:R-:W2:Y:S01]  /*08c0*/  LDG.E.128 R20, desc[UR22][R30.64+0x10] ;  /* 0x000010161e147981 */ /* 0x000ea2000c1e1d00 */
[--C-:B------:R-:W-:Y:S01]  /*08d0*/  IMAD.WIDE.U32 R188, R209, 0x20, R6.reuse ;  /* 0x00000020d1bc7825 */ /* 0x100fe200078e0006 */
[----:B---3--:R-:W-:Y:S02]  /*08e0*/  IADD3 R3, PT, PT, R213, 0x200, RZ ;  /* 0x00000200d5037810 */ /* 0x008fe40007ffe0ff */
[----:B------:R-:W3:Y:S01]  /*08f0*/  LDG.E.128 R196, desc[UR22][R196.64] ;  /* 0x00000016c4c47981 */ /* 0x000ee2000c1e1d00 */
[----:B------:R-:W-:-:S03]  /*0900*/  IMAD.WIDE.U32 R190, R203, 0x20, R6 ;  /* 0x00000020cbbe7825 */ /* 0x000fc600078e0006 */
[----:B------:R-:W3:Y:S01]  /*0910*/  LDG.E.128 R24, desc[UR22][R188.64] ;  /* 0x00000016bc187981 */ /* 0x000ee2000c1e1d00 */
[----:B------:R-:W-:Y:S01]  /*0920*/  IMAD.WIDE.U32 R176, R177, 0x10, R4 ;  /* 0x00000010b1b07825 */ /* 0x000fe200078e0004 */
[----:B------:R-:W-:Y:S02]  /*0930*/  IADD3 R181, PT, PT, R169, 0x100, RZ ;  /* 0x00000100a9b57810 */ /* 0x000fe40007ffe0ff */
[----:B------:R0:W3:Y:S01]  /*0940*/  LDG.E.128 R184, desc[UR22][R188.64+0x10] ;  /* 0x00001016bcb87981 */ /* 0x0000e2000c1e1d00 */
[----:B------:R-:W-:Y:S01]  /*0950*/  IMAD.WIDE.U32 R200, R3, 0x20, R6 ;  /* 0x0000002003c87825 */ /* 0x000fe200078e0006 */
[----:B------:R-:W-:Y:S02]  /*0960*/  IADD3 R29, PT, PT, R169, 0x200, RZ ;  /* 0x00000200a91d7810 */ /* 0x000fe40007ffe0ff */
[----:B------:R-:W3:Y:S04]  /*0970*/  LDG.E.128 R164, desc[UR22][R190.64] ;  /* 0x00000016bea47981 */ /* 0x000ee8000c1e1d00 */
[----:B------:R-:W3:Y:S01]  /*0980*/  LDG.E.128 R176, desc[UR22][R176.64] ;  /* 0x00000016b0b07981 */ /* 0x000ee2000c1e1d00 */
[----:B------:R-:W-:Y:S01]  /*0990*/  @UP3 UIMAD UR9, UR9, UR21, URZ ;  /* 0x00000015090932a4 */ /* 0x000fe2000f8e02ff */
[----:B0-----:R-:W0:Y:S02]  /*09a0*/  @P0 LDC.64 R188, c[0x0][0x438] ;  /* 0x00010e00ffbc0b82 */ /* 0x001e240000000a00 */
[----:B------:R1:W3:Y:S04]  /*09b0*/  LDG.E.128 R168, desc[UR22][R190.64+0x10] ;  /* 0x00001016bea87981 */ /* 0x0002e8000c1e1d00 */
[----:B------:R-:W3:Y:S04]  /*09c0*/  LDG.E.128 R172, desc[UR22][R200.64] ;  /* 0x00000016c8ac7981 */ /* 0x000ee8000c1e1d00 */
[----:B------:R3:W-:Y:S01]  /*09d0*/  STL [R1+0x44], R153 ;  /* 0x0000449901007387 */ /* 0x0007e20000100800 */
[----:B-1----:R-:W1:Y:S01]  /*09e0*/  @P0 LDC.64 R190, c[0x0][0x438] ;  /* 0x00010e00ffbe0b82 */ /* 0x002e620000000a00 */
[----:B------:R-:W-:Y:S01]  /*09f0*/  @UP3 USHF.R.S32.HI UR10, URZ, 0x1f, UR9 ;  /* 0x0000001fff0a3899 */ /* 0x000fe20008011409 */
[----:B------:R-:W-:Y:S01]  /*0a00*/  IMAD.WIDE.U32 R180, R181, 0x10, R4 ;  /* 0x00000010b5b47825 */ /* 0x000fe200078e0004 */
[----:B------:R3:W-:Y:S02]  /*0a10*/  STL [R1+0x40], R152 ;  /* 0x0000409801007387 */ /* 0x0007e40000100800 */
[----:B------:R-:W-:Y:S01]  /*0a20*/  @UP3 ULEA.HI UR10, UR10, UR9, URZ, 0x3 ;  /* 0x000000090a0a3291 */ /* 0x000fe2000f8f18ff */
[----:B-1----:R-:W-:-:S05]  /*0a30*/  @P0 IMAD.WIDE.U32 R190, R211, 0x20, R190 ;  /* 0x00000020d3be0825 */ /* 0x002fca00078e00be */
[----:B------:R-:W-:Y:S01]  /*0a40*/  MOV R215, UR10 ;  /* 0x0000000a00d77c02 */ /* 0x000fe20008000f00 */
[----:B------:R-:W3:Y:S03]  /*0a50*/  LDG.E.128 R180, desc[UR22][R180.64] ;  /* 0x00000016b4b47981 */ /* 0x000ee6000c1e1d00 */
[----:B------:R-:W-:Y:S01]  /*0a60*/  @P2 LEA.HI.SX32 R202, R215, R0, 0x1d ;  /* 0x00000000d7ca2211 */ /* 0x000fe200078feaff */
[----:B------:R-:W-:Y:S01]  /*0a70*/  @P0 IMAD.WIDE.U32 R192, R209, 0x20, R192 ;  /* 0x00000020d1c00825 */ /* 0x000fe200078e00c0 */
[----:B------:R-:W5:Y:S03]  /*0a80*/  @P0 LDG.E.128 R120, desc[UR22][R190.64] ;  /* 0x00000016be780981 */ /* 0x000f66000c1e1d00 */
[----:B------:R-:W-:Y:S01]  /*0a90*/  IMAD.WIDE.U32 R4, R29, 0x10, R4 ;  /* 0x000000101d047825 */ /* 0x000fe200078e0004 */
[----:B------:R-:W5:Y:S03]  /*0aa0*/  @P0 LDG.E.128 R128, desc[UR22][R192.64] ;  /* 0x00000016c0800981 */ /* 0x000f66000c1e1d00 */
[----:B0-----:R-:W-:Y:S01]  /*0ab0*/  @P0 IMAD.WIDE.U32 R188, R213, 0x20, R188 ;  /* 0x00000020d5bc0825 */ /* 0x001fe200078e00bc */
[----:B------:R-:W5:Y:S03]  /*0ac0*/  @P0 LDG.E.128 R132, desc[UR22][R192.64+0x10] ;  /* 0x00001016c0840981 */ /* 0x000f66000c1e1d00 */
[----:B------:R-:W-:Y:S01]  /*0ad0*/  @P0 IMAD.WIDE.U32 R194, R203, 0x20, R194 ;  /* 0x00000020cbc20825 */ /* 0x000fe200078e00c2 */
[----:B------:R0:W5:Y:S04]  /*0ae0*/  @P0 LDG.E.128 R124, desc[UR22][R190.64+0x10] ;  /* 0x00001016be7c0981 */ /* 0x000168000c1e1d00 */
[----:B------:R-:W5:Y:S04]  /*0af0*/  @P0 LDG.E.128 R112, desc[UR22][R188.64] ;  /* 0x00000016bc700981 */ /* 0x000f68000c1e1d00 */
[----:B------:R1:W5:Y:S01]  /*0b00*/  @P0 LDG.E.128 R116, desc[UR22][R188.64+0x10] ;  /* 0x00001016bc740981 */ /* 0x000362000c1e1d00 */
[----:B0-----:R-:W-:-:S03]  /*0b10*/  IADD3 R190, PT, PT, R202, 0x180, RZ ;  /* 0x00000180cabe7810 */ /* 0x001fc60007ffe0ff */
[----:B------:R-:W3:Y:S04]  /*0b20*/  LDG.E.128 R4, desc[UR22][R4.64] ;  /* 0x0000001604047981 */ /* 0x000ee8000c1e1d00 */
[----:B------:R-:W5:Y:S01]  /*0b30*/  @P0 LDG.E.128 R136, desc[UR22][R194.64] ;  /* 0x00000016c2880981 */ /* 0x000f62000c1e1d00 */
[----:B-1----:R-:W-:-:S03]  /*0b40*/  VIADD R188, R202, 0x200 ;  /* 0x00000200cabc7836 */ /* 0x002fc60000000000 */
[----:B------:R-:W5:Y:S04]  /*0b50*/  @P0 LDG.E.128 R140, desc[UR22][R194.64+0x10] ;  /* 0x00001016c28c0981 */ /* 0x000f68000c1e1d00 */
[----:B------:R0:W3:Y:S02]  /*0b60*/  LDG.E.128 R28, desc[UR22][R200.64+0x10] ;  /* 0x00001016c81c7981 */ /* 0x0000e4000c1e1d00 */
[----:B0-----:R-:W0:Y:S01]  /*0b70*/  @P0 LDC.64 R200, c[0x0][0x438] ;  /* 0x00010e00ffc80b82 */ /* 0x001e220000000a00 */
[----:B----4-:R-:W-:-:S04]  /*0b80*/  FSEL R2, R2, RZ, !P1 ;  /* 0x000000ff02027208 */ /* 0x010fc80004800000 */
[----:B------:R-:W-:Y:S02]  /*0b90*/  R2UR UR9, R2 ;  /* 0x00000000020972ca */ /* 0x000fe400000e0000 */
[C---:B--2---:R-:W-:Y:S02]  /*0ba0*/  PRMT R224, R10.reuse, 0x7632, R224 ;  /* 0x000076320ae07816 */ /* 0x044fe400000000e0 */
[----:B------:R-:W-:Y:S02]  /*0bb0*/  SHF.L.U32 R211, R10, 0x10, RZ ;  /* 0x000000100ad37819 */ /* 0x000fe400000006ff */
[----:B------:R-:W-:-:S07]  /*0bc0*/  PRMT R227, R11, 0x7632, R227 ;  /* 0x000076320be37816 */ /* 0x000fce00000000e3 */
[----:B------:R-:W-:Y:S01]  /*0bd0*/  FADD.FTZ R10, R205, -UR9 ;  /* 0x80000009cd0a7e21 */ /* 0x000fe20008010000 */
[----:B------:R-:W-:Y:S01]  /*0be0*/  SHF.L.U32 R212, R11, 0x10, RZ ;  /* 0x000000100bd47819 */ /* 0x000fe200000006ff */
[----:B------:R-:W-:Y:S02]  /*0bf0*/  FADD.FTZ R11, R204, -UR9 ;  /* 0x80000009cc0b7e21 */ /* 0x000fe40008010000 */
[----:B------:R-:W1:Y:S01]  /*0c00*/  LDC.64 R204, c[0x0][0x3b0] ;  /* 0x0000ec00ffcc7b82 */ /* 0x000e620000000a00 */
[----:B------:R-:W-:Y:S01]  /*0c10*/  FADD.FTZ R2, R13, -UR9 ;  /* 0x800000090d027e21 */ /* 0x000fe20008010000 */
[----:B------:R-:W-:Y:S01]  /*0c20*/  FADD.FTZ R13, R16, -UR9 ;  /* 0x80000009100d7e21 */ /* 0x000fe20008010000 */
[----:B------:R-:W-:Y:S01]  /*0c30*/  FADD.FTZ R16, R19, -UR9 ;  /* 0x8000000913107e21 */ /* 0x000fe20008010000 */
[----:B------:R-:W-:Y:S01]  /*0c40*/  FADD.FTZ R19, R22, -UR9 ;  /* 0x8000000916137e21 */ /* 0x000fe20008010000 */
[----:B------:R-:W-:Y:S01]  /*0c50*/  FADD.FTZ R0, R12, -UR9 ;  /* 0x800000090c007e21 */ /* 0x000fe20008010000 */
[----:B------:R-:W-:-:S02]  /*0c60*/  PRMT R208, R8, 0x7632, R208 ;  /* 0x0000763208d07816 */ /* 0x000fc400000000d0 */
[----:B---3--:R-:W-:Y:S01]  /*0c70*/  PRMT R217, R197, 0x7632, R217 ;  /* 0x00007632c5d97816 */ /* 0x008fe200000000d9 */
[----:B------:R-:W-:Y:S01]  /*0c80*/  FADD.FTZ R22, R25, -UR9 ;  /* 0x8000000919167e21 */ /* 0x000fe20008010000 */
[----:B------:R-:W-:Y:S01]  /*0c90*/  IADD3 R25, PT, PT, R202, 0x100, RZ ;  /* 0x00000100ca197810 */ /* 0x000fe20007ffe0ff */
[----:B------:R-:W-:Y:S01]  /*0ca0*/  FADD.FTZ R12, R15, -UR9 ;  /* 0x800000090f0c7e21 */ /* 0x000fe20008010000 */
[----:B------:R-:W-:Y:S01]  /*0cb0*/  SHF.L.U32 R209, R8, 0x10, RZ ;  /* 0x0000001008d17819 */ /* 0x000fe200000006ff */
[----:B------:R-:W-:Y:S01]  /*0cc0*/  FADD.FTZ R8, R207, -UR9 ;  /* 0x80000009cf087e21 */ /* 0x000fe20008010000 */
[----:B------:R-:W-:Y:S01]  /*0cd0*/  FADD.FTZ R15, R18, -UR9 ;  /* 0x80000009120f7e21 */ /* 0x000fe20008010000 */
[C---:B------:R-:W-:Y:S01]  /*0ce0*/  PRMT R207, R198.reuse, 0x7632, R207 ;  /* 0x00007632c6cf7816 */ /* 0x040fe200000000cf */
[----:B------:R-:W-:Y:S01]  /*0cf0*/  FADD.FTZ R18, R21, -UR9 ;  /* 0x8000000915127e21 */ /* 0x000fe20008010000 */
[----:B------:R-:W-:Y:S01]  /*0d00*/  SHF.L.U32 R219, R198, 0x10, RZ ;  /* 0x00000010c6db7819 */ /* 0x000fe200000006ff */
[----:B------:R-:W-:-:S02]  /*0d10*/  IMAD.MOV.U32 R198, RZ, RZ, R217 ;  /* 0x000000ffffc67224 */ /* 0x000fc400078e00d9 */
[----:B------:R-:W-:Y:S01]  /*0d20*/  FADD.FTZ R21, R24, -UR9 ;  /* 0x8000000918157e21 */ /* 0x000fe20008010000 */
[----:B-1----:R-:W-:-:S04]  /*0d30*/  IMAD.WIDE.U32 R192, R25, 0x8, R204 ;  /* 0x0000000819c07825 */ /* 0x002fc800078e00cc */
[----:B------:R-:W-:Y:S01]  /*0d40*/  FADD.FTZ R25, R184, -UR9 ;  /* 0x80000009b8197e21 */ /* 0x000fe20008010000 */
[----:B------:R-:W-:Y:S01]  /*0d50*/  FADD.FTZ R24, R27, -UR9 ;  /* 0x800000091b187e21 */ /* 0x000fe20008010000 */
[----:B------:R-:W-:Y:S01]  /*0d60*/  FADD.FTZ R184, R167, -UR9 ;  /* 0x80000009a7b87e21 */ /* 0x000fe20008010000 */
[----:B------:R-:W-:Y:S02]  /*0d70*/  IADD3 R27, PT, PT, R202, 0x80, RZ ;  /* 0x00000080ca1b7810 */ /* 0x000fe40007ffe0ff */
[----:B------:R-:W-:Y:S01]  /*0d80*/  PRMT R155, R178, 0x7632, R155 ;  /* 0x00007632b29b7816 */ /* 0x000fe2000000009b */
[----:B------:R-:W-:Y:S01]  /*0d90*/  IMAD.WIDE.U32 R190, R190, 0x8, R204 ;  /* 0x00000008bebe7825 */ /* 0x000fe200078e00cc */
[----:B------:R-:W-:-:S03]  /*0da0*/  SHF.L.U32 R167, R178, 0x10, RZ ;  /* 0x00000010b2a77819 */ /* 0x000fc600000006ff */
[----:B------:R-:W-:Y:S01]  /*0db0*/  FADD.FTZ R178, R170, -UR9 ;  /* 0x80000009aab27e21 */ /* 0x000fe20008010000 */
[----:B------:R-:W-:Y:S01]  /*0dc0*/  MOV R170, R198 ;  /* 0x000000c600aa7202 */ /* 0x000fe20000000f00 */
[----:B------:R-:W-:Y:S01]  /*0dd0*/  FADD.FTZ R198, R175, -UR9 ;  /* 0x80000009afc67e21 */ /* 0x000fe20008010000 */
[C---:B------:R-:W-:Y:S01]  /*0de0*/  PRMT R214, R196.reuse, 0x7632, R214 ;  /* 0x00007632c4d67816 */ /* 0x040fe200000000d6 */
[----:B------:R-:W2:Y:S01]  /*0df0*/  LDL R175, [R1+0x38] ;  /* 0x0000380001af7983 */ /* 0x000ea20000100800 */
[----:B------:R-:W-:Y:S01]  /*0e00*/  SHF.L.U32 R216, R196, 0x10, RZ ;  /* 0x00000010c4d87819 */ /* 0x000fe200000006ff */
[----:B------:R-:W-:Y:S01]  /*0e10*/  IMAD.WIDE.U32 R194, R27, 0x8, R204 ;  /* 0x000000081bc27825 */ /* 0x000fe200078e00cc */
[----:B------:R-:W-:-:S03]  /*0e20*/  SHF.L.U32 R218, R197, 0x10, RZ ;  /* 0x00000010c5da7819 */ /* 0x000fc600000006ff */
[----:B------:R-:W-:Y:S01]  /*0e30*/  FADD.FTZ R27, R186, -UR9 ;  /* 0x80000009ba1b7e21 */ /* 0x000fe20008010000 */
[----:B------:R-:W-:Y:S01]  /*0e40*/  FADD.FTZ R186, R173, -UR9 ;  /* 0x80000009adba7e21 */ /* 0x000fe20008010000 */
[--C-:B------:R-:W-:Y:S01]  /*0e50*/  IMAD.WIDE.U32 R196, R202, 0x8, R204.reuse ;  /* 0x00000008cac47825 */ /* 0x100fe200078e00cc */
[----:B------:R-:W3:Y:S03]  /*0e60*/  LDL R173, [R1+0x20] ;  /* 0x0000200001ad7983 */ /* 0x000ee60000100800 */
[----:B------:R-:W-:Y:S01]  /*0e70*/  IMAD.WIDE.U32 R188, R188, 0x8, R204 ;  /* 0x00000008bcbc7825 */ /* 0x000fe200078e00cc */
[C---:B------:R-:W-:Y:S02]  /*0e80*/  PRMT R225, R199.reuse, 0x7632, R225 ;  /* 0x00007632c7e17816 */ /* 0x040fe400000000e1 */
[----:B------:R-:W-:Y:S01]  /*0e90*/  SHF.L.U32 R221, R199, 0x10, RZ ;  /* 0x00000010c7dd7819 */ /* 0x000fe200000006ff */
[----:B------:R-:W-:-:S02]  /*0ea0*/  IMAD.MOV.U32 R205, RZ, RZ, R207 ;  /* 0x000000ffffcd7224 */ /* 0x000fc400078e00cf */
[----:B0-----:R-:W-:Y:S01]  /*0eb0*/  @P0 IMAD.WIDE.U32 R200, R3, 0x20, R200 ;  /* 0x0000002003c80825 */ /* 0x001fe200078e00c8 */
[----:B------:R-:W4:Y:S03]  /*0ec0*/  LDL R207, [R1+0x30] ;  /* 0x0000300001cf7983 */ /* 0x000f260000100800 */
[----:B------:R-:W-:Y:S01]  /*0ed0*/  FADD.FTZ R3, R14, -UR9 ;  /* 0x800000090e037e21 */ /* 0x000fe20008010000 */
[----:B------:R-:W-:Y:S01]  /*0ee0*/  MOV R199, R214 ;  /* 0x000000d600c77202 */ /* 0x000fe20000000f00 */
[----:B------:R-:W-:Y:S01]  /*0ef0*/  FADD.FTZ R14, R17, -UR9 ;  /* 0x80000009110e7e21 */ /* 0x000fe20008010000 */
[C---:B------:R-:W-:Y:S01]  /*0f00*/  PRMT R156, R177.reuse, 0x7632, R156 ;  /* 0x00007632b19c7816 */ /* 0x040fe2000000009c */
[----:B------:R-:W-:Y:S01]  /*0f10*/  IMAD.U32 R204, R177, 0x10000, RZ ;  /* 0x00010000b1cc7824 */ /* 0x000fe200078e00ff */
[C---:B------:R-:W-:Y:S01]  /*0f20*/  PRMT R223, R9.reuse, 0x7632, R223 ;  /* 0x0000763209df7816 */ /* 0x040fe200000000df */
[----:B------:R-:W-:-:S02]  /*0f30*/  IMAD.U32 R210, R9, 0x10000, RZ ;  /* 0x0001000009d27824 */ /* 0x000fc400078e00ff */
[----:B------:R-:W-:Y:S01]  /*0f40*/  FADD.FTZ R17, R20, -UR9 ;  /* 0x8000000914117e21 */ /* 0x000fe20008010000 */
[C---:B------:R-:W-:Y:S02]  /*0f50*/  PRMT R220, R180.reuse, 0x7632, R220 ;  /* 0x00007632b4dc7816 */ /* 0x040fe400000000dc */
[----:B------:R-:W-:Y:S01]  /*0f60*/  SHF.L.U32 R215, R180, 0x10, RZ ;  /* 0x00000010b4d77819 */ /* 0x000fe200000006ff */
[----:B------:R-:W-:Y:S01]  /*0f70*/  FADD.FTZ R180, R187, -UR9 ;  /* 0x80000009bbb47e21 */ /* 0x000fe20008010000 */
[----:B------:R-:W-:Y:S01]  /*0f80*/  FADD.FTZ R177, R169, -UR9 ;  /* 0x80000009a9b17e21 */ /* 0x000fe20008010000 */
[----:B------:R-:W-:Y:S01]  /*0f90*/  FADD.FTZ R187, R174, -UR9 ;  /* 0x80000009aebb7e21 */ /* 0x000fe20008010000 */
[----:B------:R-:W-:Y:S01]  /*0fa0*/  FADD.FTZ R9, R206, -UR9 ;  /* 0x80000009ce097e21 */ /* 0x000fe20008010000 */
[----:B------:R-:W-:Y:S01]  /*0fb0*/  FADD.FTZ R20, R23, -UR9 ;  /* 0x8000000917147e21 */ /* 0x000fe20008010000 */
[----:B------:R-:W-:Y:S01]  /*0fc0*/  MOV R169, R199 ;  /* 0x000000c700a97202 */ /* 0x000fe20000000f00 */
[----:B------:R-:W-:Y:S01]  /*0fd0*/  FMUL.FTZ R3, R3, UR30 ;  /* 0x0000001e03037c20 */ /* 0x000fe20008410000 */
[----:B------:R-:W-:Y:S01]  /*0fe0*/  MOV R174, R220 ;  /* 0x000000dc00ae7202 */ /* 0x000fe20000000f00 */
[----:B------:R-:W-:Y:S01]  /*0ff0*/  FADD.FTZ R23, R26, -UR9 ;  /* 0x800000091a177e21 */ /* 0x000fe20008010000 */
[----:B------:R-:W-:Y:S01]  /*1000*/  PRMT R206, R181, 0x7632, R206 ;  /* 0x00007632b5ce7816 */ /* 0x000fe200000000ce */
[----:B------:R-:W-:Y:S01]  /*1010*/  FADD.FTZ R26, R185, -UR9 ;  /* 0x80000009b91a7e21 */ /* 0x000fe20008010000 */
[----:B------:R-:W-:-:S02]  /*1020*/  PRMT R202, R182, 0x7632, R202 ;  /* 0x00007632b6ca7816 */ /* 0x000fc400000000ca */
[----:B------:R-:W-:Y:S01]  /*1030*/  SHF.L.U32 R213, R182, 0x10, RZ ;  /* 0x00000010b6d57819 */ /* 0x000fe200000006ff */
[----:B------:R-:W-:Y:S01]  /*1040*/  FADD.FTZ R182, R165, -UR9 ;  /* 0x80000009a5b67e21 */ /* 0x000fe20008010000 */
[----:B------:R-:W-:Y:S01]  /*1050*/  SHF.L.U32 R214, R181, 0x10, RZ ;  /* 0x00000010b5d67819 */ /* 0x000fe200000006ff */
[----:B------:R-:W-:Y:S01]  /*1060*/  FADD.FTZ R185, R172, -UR9 ;  /* 0x80000009acb97e21 */ /* 0x000fe20008010000 */
[----:B------:R-:W-:Y:S01]  /*1070*/  FMUL.FTZ R0, R0, UR30 ;  /* 0x0000001e00007c20 */ /* 0x000fe20008410000 */
[----:B------:R-:W-:Y:S01]  /*1080*/  FADD.FTZ R181, R164, -UR9 ;  /* 0x80000009a4b57e21 */ /* 0x000fe20008010000 */
[----:B------:R-:W-:Y:S01]  /*1090*/  MOV R172, R225 ;  /* 0x000000e100ac7202 */ /* 0x000fe20000000f00 */
[----:B------:R-:W-:Y:S01]  /*10a0*/  FFMA.FTZ R110, R3, R210, R110 ;  /* 0x000000d2036e7223 */ /* 0x000fe2000001006e */
[----:B------:R-:W-:Y:S01]  /*10b0*/  FADD.FTZ R34, R34, R210 ;  /* 0x000000d222227221 */ /* 0x000fe20000010000 */
[----:B------:R-:W5:Y:S01]  /*10c0*/  @P0 LDG.E.128 R144, desc[UR22][R200.64] ;  /* 0x00000016c8900981 */ /* 0x000f62000c1e1d00 */
[----:B------:R-:W-:-:S03]  /*10d0*/  PRMT R153, R6, 0x7632, R153 ;  /* 0x0000763206997816 */ /* 0x000fc60000000099 */
[----:B------:R0:W5:Y:S01]  /*10e0*/  @P0 LDG.E.128 R148, desc[UR22][R200.64+0x10] ;  /* 0x00001016c8940981 */ /* 0x000162000c1e1d00 */
[----:B------:R-:W-:Y:S01]  /*10f0*/  SHF.L.U32 R220, R6, 0x10, RZ ;  /* 0x0000001006dc7819 */ /* 0x000fe200000006ff */
[----:B------:R-:W-:Y:S01]  /*1100*/  FMUL.FTZ R6, R10, UR30 ;  /* 0x0000001e0a067c20 */ /* 0x000fe20008410000 */
[----:B------:R-:W-:Y:S01]  /*1110*/  PRMT R252, R5, 0x7632, R252 ;  /* 0x0000763205fc7816 */ /* 0x000fe200000000fc */
[----:B------:R-:W-:Y:S01]  /*1120*/  IMAD.U32 R225, R7, 0x10000, RZ ;  /* 0x0001000007e17824 */ /* 0x000fe200078e00ff */
[----:B------:R-:W-:Y:S01]  /*1130*/  SHF.L.U32 R164, R5, 0x10, RZ ;  /* 0x0000001005a47819 */ /* 0x000fe200000006ff */
[----:B------:R-:W-:Y:S01]  /*1140*/  FMUL.FTZ R5, R11, UR30 ;  /* 0x0000001e0b057c20 */ /* 0x000fe20008410000 */
[----:B------:R-:W-:Y:S01]  /*1150*/  PRMT R152, R7, 0x7632, R152 ;  /* 0x0000763207987816 */ /* 0x000fe20000000098 */
[----:B------:R-:W-:Y:S01]  /*1160*/  FMUL.FTZ R7, R9, UR30 ;  /* 0x0000001e09077c20 */ /* 0x000fe20008410000 */
[----:B------:R-:W-:Y:S01]  /*1170*/  FFMA.FTZ R108, R0, R209, R108 ;  /* 0x000000d1006c7223 */ /* 0x000fe2000001006c */
[----:B------:R-:W-:Y:S01]  /*1180*/  FADD.FTZ R32, R32, R209 ;  /* 0x000000d120207221 */ /* 0x000fe20000010000 */
[----:B0-----:R-:W-:Y:S01]  /*1190*/  FADD.FTZ R201, R30, -UR9 ;  /* 0x800000091ec97e21 */ /* 0x001fe20008010000 */
[----:B------:R-:W-:Y:S01]  /*11a0*/  FMUL.FTZ R30, R182, UR30 ;  /* 0x0000001eb61e7c20 */ /* 0x000fe20008410000 */
[C---:B------:R-:W-:Y:S01]  /*11b0*/  PRMT R226, R176.reuse, 0x7632, R226 ;  /* 0x00007632b0e27816 */ /* 0x040fe200000000e2 */
[----:B------:R-:W4:Y:S01]  /*11c0*/  LDL R182, [R1+0x3c] ;  /* 0x00003c0001b67983 */ /* 0x000f220000100800 */
[----:B------:R-:W-:Y:S01]  /*11d0*/  SHF.L.U32 R203, R176, 0x10, RZ ;  /* 0x00000010b0cb7819 */ /* 0x000fe200000006ff */
[----:B------:R-:W-:Y:S01]  /*11e0*/  FADD.FTZ R176, R168, -UR9 ;  /* 0x80000009a8b07e21 */ /* 0x000fe20008010000 */
[----:B------:R-:W-:Y:S01]  /*11f0*/  MOV R168, R202 ;  /* 0x000000ca00a87202 */ /* 0x000fe20000000f00 */
[----:B------:R-:W-:Y:S01]  /*1200*/  FADD.FTZ R200, R29, -UR9 ;  /* 0x800000091dc87e21 */ /* 0x000fe20008010000 */
[----:B------:R-:W-:-:S02]  /*1210*/  PRMT R157, R183, 0x7632, R157 ;  /* 0x00007632b79d7816 */ /* 0x000fc4000000009d */
[----:B------:R-:W-:Y:S01]  /*1220*/  SHF.L.U32 R217, R183, 0x10, RZ ;  /* 0x00000010b7d97819 */ /* 0x000fe200000006ff */
[----:B------:R-:W-:Y:S01]  /*1230*/  FADD.FTZ R183, R166, -UR9 ;  /* 0x80000009a6b77e21 */ /* 0x000fe20008010000 */
[----:B------:R-:W-:Y:S01]  /*1240*/  PRMT R154, R179, 0x7632, R154 ;  /* 0x00007632b39a7816 */ /* 0x000fe2000000009a */
[----:B------:R-:W-:Y:S01]  /*1250*/  FMUL.FTZ R29, R181, UR30 ;  /* 0x0000001eb51d7c20 */ /* 0x000fe20008410000 */
[----:B------:R-:W-:Y:S01]  /*1260*/  SHF.L.U32 R166, R179, 0x10, RZ ;  /* 0x00000010b3a67819 */ /* 0x000fe200000006ff */
[----:B------:R-:W-:Y:S01]  /*1270*/  FADD.FTZ R179, R171, -UR9 ;  /* 0x80000009abb37e21 */ /* 0x000fe20008010000 */
[----:B------:R-:W4:Y:S04]  /*1280*/  LDL R181, [R1+0x34] ;  /* 0x0000340001b57983 */ /* 0x000f280000100800 */
[----:B------:R-:W4:Y:S01]  /*1290*/  LDL R171, [R1+0x28] ;  /* 0x0000280001ab7983 */ /* 0x000f220000100800 */
[----:B------:R-:W-:Y:S01]  /*12a0*/  PRMT R222, R4, 0x7632, R222 ;  /* 0x0000763204de7816 */ /* 0x000fe200000000de */
[----:B------:R-:W-:Y:S01]  /*12b0*/  FMUL.FTZ R13, R13, UR30 ;  /* 0x0000001e0d0d7c20 */ /* 0x000fe20008410000 */
[----:B------:R-:W-:Y:S01]  /*12c0*/  FMUL.FTZ R15, R15, UR30 ;  /* 0x0000001e0f0f7c20 */ /* 0x000fe20008410000 */
[----:B------:R-:W-:Y:S01]  /*12d0*/  FMUL.FTZ R27, R27, UR30 ;  /* 0x0000001e1b1b7c20 */ /* 0x000fe20008410000 */
[----:B------:R-:W-:Y:S01]  /*12e0*/  FADD.FTZ R40, R40, R216 ;  /* 0x000000d828287221 */ /* 0x000fe20000010000 */
[----:B------:R-:W-:Y:S01]  /*12f0*/  FADD.FTZ R42, R42, R218 ;  /* 0x000000da2a2a7221 */ /* 0x000fe20000010000 */
[----:B------:R-:W-:Y:S01]  /*1300*/  FADD.FTZ R44, R44, R219 ;  /* 0x000000db2c2c7221 */ /* 0x000fe20000010000 */
[----:B------:R-:W-:Y:S01]  /*1310*/  FMUL.FTZ R8, R8, UR30 ;  /* 0x0000001e08087c20 */ /* 0x000fe20008410000 */
[----:B------:R-:W-:Y:S01]  /*1320*/  SHF.L.U32 R208, R208, 0x10, RZ ;  /* 0x00000010d0d07819 */ /* 0x000fe200000006ff */
[----:B------:R-:W-:Y:S01]  /*1330*/  FMUL.FTZ R19, R19, UR30 ;  /* 0x0000001e13137c20 */ /* 0x000fe20008410000 */
[----:B------:R-:W-:Y:S01]  /*1340*/  FMUL.FTZ R2, R2, UR30 ;  /* 0x0000001e02027c20 */ /* 0x000fe20008410000 */
[----:B------:R-:W-:Y:S01]  /*1350*/  FADD.FTZ R38, R38, R212 ;  /* 0x000000d426267221 */ /* 0x000fe20000010000 */
[----:B------:R-:W-:Y:S01]  /*1360*/  FMUL.FTZ R21, R21, UR30 ;  /* 0x0000001e15157c20 */ /* 0x000fe20008410000 */
[----:B------:R-:W-:Y:S01]  /*1370*/  FADD.FTZ R60, R60, R167 ;  /* 0x000000a73c3c7221 */ /* 0x000fe20000010000 */
[----:B------:R-:W-:Y:S01]  /*1380*/  FADD.FTZ R36, R36, R211 ;  /* 0x000000d324247221 */ /* 0x000fe20000010000 */
[----:B------:R-:W-:Y:S01]  /*1390*/  FMUL.FTZ R25, R25, UR30 ;  /* 0x0000001e19197c20 */ /* 0x000fe20008410000 */
[----:B------:R-:W-:Y:S01]  /*13a0*/  FMUL.FTZ R16, R16, UR30 ;  /* 0x0000001e10107c20 */ /* 0x000fe20008410000 */
[----:B------:R-:W-:Y:S01]  /*13b0*/  FMUL.FTZ R18, R18, UR30 ;  /* 0x0000001e12127c20 */ /* 0x000fe20008410000 */
[----:B------:R-:W-:Y:S01]  /*13c0*/  FMUL.FTZ R22, R22, UR30 ;  /* 0x0000001e16167c20 */ /* 0x000fe20008410000 */
[----:B------:R-:W-:Y:S01]  /*13d0*/  FMUL.FTZ R24, R24, UR30 ;  /* 0x0000001e18187c20 */ /* 0x000fe20008410000 */
[----:B------:R-:W5:Y:S04]  /*13e0*/  LDG.E.64 R196, desc[UR22][R196.64] ;  /* 0x00000016c4c47981 */ /* 0x000f68000c1e1b00 */
[----:B------:R-:W5:Y:S04]  /*13f0*/  LDG.E.64 R194, desc[UR22][R194.64] ;  /* 0x00000016c2c27981 */ /* 0x000f68000c1e1b00 */
[----:B------:R-:W5:Y:S04]  /*1400*/  LDG.E.64 R192, desc[UR22][R192.64] ;  /* 0x00000016c0c07981 */ /* 0x000f68000c1e1b00 */
[----:B------:R-:W5:Y:S04]  /*1410*/  LDG.E.64 R190, desc[UR22][R190.64] ;  /* 0x00000016bebe7981 */ /* 0x000f68000c1e1b00 */
[----:B------:R-:W5:Y:S01]  /*1420*/  LDG.E.64 R188, desc[UR22][R188.64] ;  /* 0x00000016bcbc7981 */ /* 0x000f62000c1e1b00 */
[----:B--2---:R-:W-:Y:S01]  /*1430*/  FMUL.FTZ R10, R175, R210 ;  /* 0x000000d2af0a7220 */ /* 0x004fe20000410000 */
[----:B------:R-:W-:-:S02]  /*1440*/  MOV R175, R169 ;  /* 0x000000a900af7202 */ /* 0x000fc40000000f00 */
[----:B------:R-:W-:Y:S02]  /*1450*/  MOV R210, R206 ;  /* 0x000000ce00d27202 */ /* 0x000fe40000000f00 */
[----:B------:R-:W-:Y:S02]  /*1460*/  SHF.L.U32 R206, R224, 0x10, RZ ;  /* 0x00000010e0ce7819 */ /* 0x000fe400000006ff */
[----:B------:R-:W-:Y:S01]  /*1470*/  MOV R224, R174 ;  /* 0x000000ae00e07202 */ /* 0x000fe20000000f00 */
[----:B---3--:R-:W-:Y:S01]  /*1480*/  FMUL.FTZ R11, R173, R211 ;  /* 0x000000d3ad0b7220 */ /* 0x008fe20000410000 */
[----:B------:R-:W-:Y:S01]  /*1490*/  FMUL.FTZ R173, R185, UR30 ;  /* 0x0000001eb9ad7c20 */ /* 0x000fe20008410000 */
[----:B------:R-:W-:Y:S01]  /*14a0*/  FMUL.FTZ R174, R186, UR30 ;  /* 0x0000001ebaae7c20 */ /* 0x000fe20008410000 */
[----:B------:R-:W2:Y:S01]  /*14b0*/  LDL R185, [R1+0x10] ;  /* 0x0000100001b97983 */ /* 0x000ea20000100800 */
[----:B------:R-:W-:Y:S02]  /*14c0*/  IMAD.MOV.U32 R186, RZ, RZ, R175 ;  /* 0x000000ffffba7224 */ /* 0x000fe400078e00af */
[----:B------:R-:W-:-:S02]  /*14d0*/  FMUL.FTZ R175, R187, UR30 ;  /* 0x0000001ebbaf7c20 */ /* 0x000fc40008410000 */
[----:B------:R-:W3:Y:S01]  /*14e0*/  LDL R187, [R1] ;  /* 0x0000000001bb7983 */ /* 0x000ee20000100800 */
[----:B----4-:R-:W-:Y:S01]  /*14f0*/  FMUL.FTZ R9, R207, R209 ;  /* 0x000000d1cf097220 */ /* 0x010fe20000410000 */
[----:B------:R-:W-:Y:S02]  /*1500*/  MOV R209, R205 ;  /* 0x000000cd00d17202 */ /* 0x000fe40000000f00 */
[----:B------:R-:W-:Y:S02]  /*1510*/  SHF.L.U32 R205, R227, 0x10, RZ ;  /* 0x00000010e3cd7819 */ /* 0x000fe400000006ff */
[----:B------:R-:W4:Y:S01]  /*1520*/  LDL R227, [R1+0x18] ;  /* 0x0000180001e37983 */ /* 0x000f220000100800 */
[----:B------:R-:W-:Y:S01]  /*1530*/  SHF.L.U32 R207, R223, 0x10, RZ ;  /* 0x00000010dfcf7819 */ /* 0x000fe200000006ff */
[----:B------:R-:W-:Y:S01]  /*1540*/  FMUL.FTZ R169, R176, UR30 ;  /* 0x0000001eb0a97c20 */ /* 0x000fe20008410000 */
[----:B------:R-:W-:Y:S01]  /*1550*/  MOV R223, R168 ;  /* 0x000000a800df7202 */ /* 0x000fe20000000f00 */
[----:B------:R-:W-:Y:S01]  /*1560*/  FMUL.FTZ R168, R184, UR30 ;  /* 0x0000001eb8a87c20 */ /* 0x000fe20008410000 */
[----:B------:R-:W-:Y:S01]  /*1570*/  FMUL.FTZ R176, R198, UR30 ;  /* 0x0000001ec6b07c20 */ /* 0x000fe20008410000 */
[----:B------:R-:W4:Y:S04]  /*1580*/  LDL R184, [R1+0x2c] ;  /* 0x00002c0001b87983 */ /* 0x000f280000100800 */
[----:B------:R-:W4:Y:S01]  /*1590*/  LDL R198, [R1+0x8] ;  /* 0x0000080001c67983 */ /* 0x000f220000100800 */
[----:B------:R-:W-:Y:S01]  /*15a0*/  FADD.FTZ R202, R31, -UR9 ;  /* 0x800000091fca7e21 */ /* 0x000fe20008010000 */
[----:B------:R-:W-:-:S02]  /*15b0*/  FMUL.FTZ R31, R183, UR30 ;  /* 0x0000001eb71f7c20 */ /* 0x000fc40008410000 */
[----:B------:R-:W4:Y:S01]  /*15c0*/  LDL R183, [R1+0x24] ;  /* 0x0000240001b77983 */ /* 0x000f220000100800 */
[----:B------:R-:W-:Y:S01]  /*15d0*/  SHF.L.U32 R165, R4, 0x10, RZ ;  /* 0x0000001004a57819 */ /* 0x000fe200000006ff */
[----:B------:R-:W-:Y:S01]  /*15e0*/  FMUL.FTZ R4, R12, UR30 ;  /* 0x0000001e0c047c20 */ /* 0x000fe20008410000 */
[----:B------:R-:W-:Y:S01]  /*15f0*/  FMUL.FTZ R17, R17, UR30 ;  /* 0x0000001e11117c20 */ /* 0x000fe20008410000 */
[----:B------:R-:W-:Y:S01]  /*1600*/  FADD.FTZ R35, R35, R207 ;  /* 0x000000cf23237221 */ /* 0x000fe20000010000 */
[----:B------:R-:W-:Y:S01]  /*1610*/  FADD.FTZ R199, R28, -UR9 ;  /* 0x800000091cc77e21 */ /* 0x000fe20008010000 */
[----:B------:R-:W-:Y:S01]  /*1620*/  FFMA.FTZ R111, R4, R207, R111 ;  /* 0x000000cf046f7223 */ /* 0x000fe2000001006f */
[----:B------:R-:W-:Y:S01]  /*1630*/  FFMA.FTZ R100, R13, R216, R100 ;  /* 0x000000d80d647223 */ /* 0x000fe20000010064 */
[----:B------:R-:W-:Y:S01]  /*1640*/  FMUL.FTZ R28, R180, UR30 ;  /* 0x0000001eb41c7c20 */ /* 0x000fe20008410000 */
[----:B------:R-:W-:Y:S01]  /*1650*/  FFMA.FTZ R102, R15, R218, R102 ;  /* 0x000000da0f667223 */ /* 0x000fe20000010066 */
[----:B------:R-:W-:Y:S01]  /*1660*/  FMUL.FTZ R180, R202, UR30 ;  /* 0x0000001ecab47c20 */ /* 0x000fe20008410000 */
[----:B------:R-:W-:Y:S01]  /*1670*/  FFMA.FTZ R96, R17, R219, R96 ;  /* 0x000000db11607223 */ /* 0x000fe20000010060 */
[----:B------:R-:W-:Y:S01]  /*1680*/  FADD.FTZ R54, R54, R217 ;  /* 0x000000d936367221 */ /* 0x000fe20000010000 */
[-C--:B------:R-:W-:Y:S01]  /*1690*/  FFMA.FTZ R90, R27, R217.reuse, R90 ;  /* 0x000000d91b5a7223 */ /* 0x080fe2000001005a */
[----:B-----5:R-:W-:Y:S01]  /*16a0*/  FMUL.FTZ R202, R246, R217 ;  /* 0x000000d9f6ca7220 */ /* 0x020fe20000410000 */
[----:B------:R-:W-:Y:S01]  /*16b0*/  SHF.L.U32 R217, R226, 0x10, RZ ;  /* 0x00000010e2d97819 */ /* 0x000fe200000006ff */
[----:B------:R-:W-:Y:S01]  /*16c0*/  FADD.FTZ R39, R39, R205 ;  /* 0x000000cd27277221 */ /* 0x000fe20000010000 */
[----:B------:R-:W-:Y:S01]  /*16d0*/  FFMA.FTZ R107, R8, R205, R107 ;  /* 0x000000cd086b7223 */ /* 0x000fe2000001006b */
[----:B------:R-:W-:Y:S01]  /*16e0*/  FADD.FTZ R46, R46, R221 ;  /* 0x000000dd2e2e7221 */ /* 0x000fe20000010000 */
[----:B------:R-:W-:Y:S01]  /*16f0*/  FFMA.FTZ R98, R19, R221, R98 ;  /* 0x000000dd13627223 */ /* 0x000fe20000010062 */
[----:B------:R-:W-:Y:S01]  /*1700*/  FFMA.FTZ R106, R7, R212, R106 ;  /* 0x000000d4076a7223 */ /* 0x000fe2000001006a */
[----:B------:R-:W-:Y:S01]  /*1710*/  FMUL.FTZ R182, R182, R207 ;  /* 0x000000cfb6b67220 */ /* 0x000fe20000410000 */
[----:B------:R-:W-:Y:S01]  /*1720*/  SHF.L.U32 R207, R186, 0x10, RZ ;  /* 0x00000010bacf7819 */ /* 0x000fe200000006ff */
[-C--:B------:R-:W-:Y:S01]  /*1730*/  FFMA.FTZ R109, R2, R208.reuse, R109 ;  /* 0x000000d0026d7223 */ /* 0x080fe2000001006d */
[----:B------:R-:W-:Y:S01]  /*1740*/  FADD.FTZ R33, R33, R208 ;  /* 0x000000d021217221 */ /* 0x000fe20000010000 */
[----:B------:R-:W-:Y:S01]  /*1750*/  FMUL.FTZ R181, R181, R208 ;  /* 0x000000d0b5b57220 */ /* 0x000fe20000410000 */
[----:B------:R-:W-:Y:S01]  /*1760*/  FMUL.FTZ R12, R171, R212 ;  /* 0x000000d4ab0c7220 */ /* 0x000fe20000410000 */
[----:B------:R-:W-:Y:S01]  /*1770*/  MOV R212, R170 ;  /* 0x000000aa00d47202 */ /* 0x000fe20000000f00 */
[----:B------:R-:W-:-:S03]  /*1780*/  FMUL.FTZ R170, R177, UR30 ;  /* 0x0000001eb1aa7c20 */ /* 0x000fc60008410000 */
[----:B------:R-:W-:Y:S02]  /*1790*/  SHF.L.U32 R208, R212, 0x10, RZ ;  /* 0x00000010d4d07819 */ /* 0x000fe400000006ff */
[----:B------:R-:W-:Y:S01]  /*17a0*/  SHF.L.U32 R212, R224, 0x10, RZ ;  /* 0x00000010e0d47819 */ /* 0x000fe200000006ff */
[----:B------:R-:W-:Y:S01]  /*17b0*/  FMUL.FTZ R177, R199, UR30 ;  /* 0x0000001ec7b17c20 */ /* 0x000fe20008410000 */
[----:B------:R-:W-:Y:S01]  /*17c0*/  FMUL.FTZ R23, R23, UR30 ;  /* 0x0000001e17177c20 */ /* 0x000fe20008410000 */
[-C--:B------:R-:W-:Y:S01]  /*17d0*/  FFMA.FTZ R92, R21, R215.reuse, R92 ;  /* 0x000000d7155c7223 */ /* 0x080fe2000001005c */
[----:B------:R-:W-:Y:S01]  /*17e0*/  FADD.FTZ R48, R48, R215 ;  /* 0x000000d730307221 */ /* 0x000fe20000010000 */
[----:B------:R-:W-:Y:S01]  /*17f0*/  FMUL.FTZ R199, R248, R215 ;  /* 0x000000d7f8c77220 */ /* 0x000fe20000410000 */
[----:B------:R-:W-:Y:S02]  /*1800*/  IMAD.U32 R215, R210, 0x10000, RZ ;  /* 0x00010000d2d77824 */ /* 0x000fe400078e00ff */
[----:B------:R-:W-:Y:S01]  /*1810*/  FMUL.FTZ R171, R178, UR30 ;  /* 0x0000001eb2ab7c20 */ /* 0x000fe20008410000 */
[----:B------:R-:W-:Y:S01]  /*1820*/  FMUL.FTZ R178, R200, UR30 ;  /* 0x0000001ec8b27c20 */ /* 0x000fe20008410000 */
[----:B------:R-:W-:Y:S01]  /*1830*/  FFMA.FTZ R80, R169, R167, R80 ;  /* 0x000000a7a9507223 */ /* 0x000fe20000010050 */
[-C--:B------:R-:W-:Y:S01]  /*1840*/  FFMA.FTZ R94, R23, R214.reuse, R94 ;  /* 0x000000d6175e7223 */ /* 0x080fe2000001005e */
[----:B------:R-:W-:Y:S01]  /*1850*/  FADD.FTZ R50, R50, R214 ;  /* 0x000000d632327221 */ /* 0x000fe20000010000 */
[----:B------:R-:W-:Y:S01]  /*1860*/  FMUL.FTZ R200, R250, R214 ;  /* 0x000000d6fac87220 */ /* 0x000fe20000410000 */
[----:B------:R-:W-:Y:S01]  /*1870*/  SHF.L.U32 R214, R223, 0x10, RZ ;  /* 0x00000010dfd67819 */ /* 0x000fe200000006ff */
[----:B--2---:R-:W-:Y:S01]  /*1880*/  FMUL.FTZ R185, R185, R216 ;  /* 0x000000d8b9b97220 */ /* 0x004fe20000410000 */
[----:B------:R-:W-:-:S02]  /*1890*/  SHF.L.U32 R216, R157, 0x10, RZ ;  /* 0x000000109dd87819 */ /* 0x000fc400000006ff */
[----:B------:R0:W5:Y:S01]  /*18a0*/  LDL.LU R157, [R1+0x54] ;  /* 0x00005400019d7983 */ /* 0x0001620000300800 */
[----:B---3--:R-:W-:Y:S01]  /*18b0*/  FMUL.FTZ R187, R187, R219 ;  /* 0x000000dbbbbb7220 */ /* 0x008fe20000410000 */
[----:B------:R-:W-:Y:S01]  /*18c0*/  SHF.L.U32 R219, R155, 0x10, RZ ;  /* 0x000000109bdb7819 */ /* 0x000fe200000006ff */
[----:B----4-:R-:W-:Y:S01]  /*18d0*/  FMUL.FTZ R186, R227, R218 ;  /* 0x000000dae3ba7220 */ /* 0x010fe20000410000 */
[----:B------:R-:W-:Y:S02]  /*18e0*/  SHF.L.U32 R218, R156, 0x10, RZ ;  /* 0x000000109cda7819 */ /* 0x000fe400000006ff */
[----:B------:R0:W5:Y:S04]  /*18f0*/  LDL.LU R156, [R1+0x50] ;  /* 0x00005000019c7983 */ /* 0x0001680000300800 */
[----:B------:R0:W5:Y:S04]  /*1900*/  LDL.LU R155, [R1+0x4c] ;  /* 0x00004c00019b7983 */ /* 0x0001680000300800 */
[----:B------:R-:W2:Y:S01]  /*1910*/  LDL R226, [R1+0x14] ;  /* 0x0000140001e27983 */ /* 0x000ea20000100800 */
[----:B------:R-:W-:Y:S01]  /*1920*/  FMUL.FTZ R184, R184, R205 ;  /* 0x000000cdb8b87220 */ /* 0x000fe20000410000 */
[----:B------:R-:W-:Y:S01]  /*1930*/  FMUL.FTZ R198, R198, R221 ;  /* 0x000000ddc6c67220 */ /* 0x000fe20000410000 */
[----:B------:R-:W-:Y:S01]  /*1940*/  FADD.FTZ R205, RZ, R9 ;  /* 0x00000009ffcd7221 */ /* 0x000fe20000010000 */
[----:B------:R-:W3:Y:S03]  /*1950*/  LDL R221, [R1+0x1c] ;  /* 0x00001c0001dd7983 */ /* 0x000ee60000100800 */
[----:B------:R-:W-:Y:S01]  /*1960*/  FADD.FTZ R205, R181, R205 ;  /* 0x000000cdb5cd7221 */ /* 0x000fe20000010000 */
[----:B------:R-:W4:Y:S03]  /*1970*/  LDL R224, [R1+0x4] ;  /* 0x0000040001e07983 */ /* 0x000f260000100800 */
[----:B------:R-:W-:-:S04]  /*1980*/  FADD.FTZ R205, R10, R205 ;  /* 0x000000cd0acd7221 */ /* 0x000fc80000010000 */
[----:B------:R-:W-:Y:S01]  /*1990*/  FADD.FTZ R210, R182, R205 ;  /* 0x000000cdb6d27221 */ /* 0x000fe20000010000 */
[----:B------:R-:W-:Y:S01]  /*19a0*/  FMUL.FTZ R205, R236, R167 ;  /* 0x000000a7eccd7220 */ /* 0x000fe20000410000 */
[----:B------:R-:W-:Y:S02]  /*19b0*/  IMAD.U32 R167, R154, 0x10000, RZ ;  /* 0x000100009aa77824 */ /* 0x000fe400078e00ff */
[----:B------:R0:W5:Y:S04]  /*19c0*/  LDL.LU R154, [R1+0x48] ;  /* 0x00004800019a7983 */ /* 0x0001680000300800 */
[----:B------:R-:W4:Y:S01]  /*19d0*/  LDL R223, [R1+0xc] ;  /* 0x00000c0001df7983 */ /* 0x000f220000100800 */
[----:B------:R-:W-:Y:S01]  /*19e0*/  FADD.FTZ R37, R37, R206 ;  /* 0x000000ce25257221 */ /* 0x000fe20000010000 */
[-C--:B------:R-:W-:Y:S01]  /*19f0*/  FFMA.FTZ R105, R6, R206.reuse, R105 ;  /* 0x000000ce06697223 */ /* 0x080fe20000010069 */
[----:B------:R-:W-:Y:S01]  /*1a00*/  FMUL.FTZ R183, R183, R206 ;  /* 0x000000ceb7b77220 */ /* 0x000fe20000410000 */
[----:B------:R-:W-:-:S04]  /*1a10*/  FFMA.FTZ R206, R0, R9, RZ ;  /* 0x0000000900ce7223 */ /* 0x000fc800000100ff */
[----:B------:R-:W-:-:S04]  /*1a20*/  FFMA.FTZ R206, R2, R181, R206 ;  /* 0x000000b502ce7223 */ /* 0x000fc800000100ce */
[----:B------:R-:W-:Y:S01]  /*1a30*/  FFMA.FTZ R206, R3, R10, R206 ;  /* 0x0000000a03ce7223 */ /* 0x000fe200000100ce */
[----:B------:R-:W-:-:S03]  /*1a40*/  FADD.FTZ R210, R11, R210 ;  /* 0x000000d20bd27221 */ /* 0x000fc60000010000 */
[----:B------:R-:W-:Y:S01]  /*1a50*/  FFMA.FTZ R206, R4, R182, R206 ;  /* 0x000000b604ce7223 */ /* 0x000fe200000100ce */
[----:B------:R-:W-:Y:S01]  /*1a60*/  FFMA.FTZ R104, R5, R211, R104 ;  /* 0x000000d305687223 */ /* 0x000fe20000010068 */
[----:B------:R-:W-:Y:S02]  /*1a70*/  IMAD.MOV.U32 R211, RZ, RZ, R172 ;  /* 0x000000ffffd37224 */ /* 0x000fe400078e00ac */
[----:B------:R-:W-:Y:S01]  /*1a80*/  FMUL.FTZ R172, R179, UR30 ;  /* 0x0000001eb3ac7c20 */ /* 0x000fe20008410000 */
[----:B------:R-:W-:Y:S01]  /*1a90*/  FFMA.FTZ R206, R5, R11, R206 ;  /* 0x0000000b05ce7223 */ /* 0x000fe200000100ce */
[----:B------:R-:W-:Y:S01]  /*1aa0*/  FMUL.FTZ R179, R201, UR30 ;  /* 0x0000001ec9b37c20 */ /* 0x000fe20008410000 */
[----:B------:R-:W-:Y:S01]  /*1ab0*/  FADD.FTZ R210, R183, R210 ;  /* 0x000000d2b7d27221 */ /* 0x000fe20000010000 */
[----:B------:R-:W-:Y:S01]  /*1ac0*/  FADD.FTZ R52, R52, R213 ;  /* 0x000000d534347221 */ /* 0x000fe20000010000 */
[-C--:B------:R-:W-:Y:S01]  /*1ad0*/  FFMA.FTZ R88, R25, R213.reuse, R88 ;  /* 0x000000d519587223 */ /* 0x080fe20000010058 */
[----:B------:R-:W-:Y:S01]  /*1ae0*/  FMUL.FTZ R201, R244, R213 ;  /* 0x000000d5f4c97220 */ /* 0x000fe20000410000 */
[----:B------:R-:W-:Y:S01]  /*1af0*/  FFMA.FTZ R213, R6, R183, R206 ;  /* 0x000000b706d57223 */ /* 0x000fe200000100ce */
[----:B------:R-:W-:Y:S01]  /*1b00*/  FADD.FTZ R210, R12, R210 ;  /* 0x000000d20cd27221 */ /* 0x000fe20000010000 */
[----:B------:R-:W-:-:S02]  /*1b10*/  FMUL.FTZ R14, R14, UR30 ;  /* 0x0000001e0e0e7c20 */ /* 0x000fc40008410000 */
[----:B------:R-:W-:Y:S01]  /*1b20*/  FFMA.FTZ R213, R7, R12, R213 ;  /* 0x0000000c07d57223 */ /* 0x000fe200000100d5 */
[----:B------:R-:W-:Y:S01]  /*1b30*/  FADD.FTZ R210, R184, R210 ;  /* 0x000000d2b8d27221 */ /* 0x000fe20000010000 */
[----:B------:R-:W-:Y:S01]  /*1b40*/  FFMA.FTZ R101, R14, R207, R101 ;  /* 0x000000cf0e657223 */ /* 0x000fe20000010065 */
[----:B------:R-:W-:Y:S01]  /*1b50*/  FADD.FTZ R41, R41, R207 ;  /* 0x000000cf29297221 */ /* 0x000fe20000010000 */
[----:B------:R-:W-:Y:S01]  /*1b60*/  FFMA.FTZ R213, R8, R184, R213 ;  /* 0x000000b808d57223 */ /* 0x000fe200000100d5 */
[----:B------:R-:W-:-:S03]  /*1b70*/  FADD.FTZ R210, R185, R210 ;  /* 0x000000d2b9d27221 */ /* 0x000fc60000010000 */
[----:B------:R-:W-:Y:S01]  /*1b80*/  FFMA.FTZ R213, R13, R185, R213 ;  /* 0x000000b90dd57223 */ /* 0x000fe200000100d5 */
[----:B------:R-:W-:Y:S01]  /*1b90*/  FFMA.FTZ R103, R16, R208, R103 ;  /* 0x000000d010677223 */ /* 0x000fe20000010067 */
[----:B------:R-:W-:Y:S01]  /*1ba0*/  FADD.FTZ R43, R43, R208 ;  /* 0x000000d02b2b7221 */ /* 0x000fe20000010000 */
[----:B------:R-:W-:Y:S01]  /*1bb0*/  SHF.L.U32 R209, R209, 0x10, RZ ;  /* 0x00000010d1d17819 */ /* 0x000fe200000006ff */
[----:B------:R-:W-:Y:S01]  /*1bc0*/  FMUL.FTZ R20, R20, UR30 ;  /* 0x0000001e14147c20 */ /* 0x000fe20008410000 */
[----:B------:R-:W-:-:S03]  /*1bd0*/  SHF.L.U32 R211, R211, 0x10, RZ ;  /* 0x00000010d3d37819 */ /* 0x000fc600000006ff */
[----:B------:R-:W-:Y:S01]  /*1be0*/  FADD.FTZ R45, R45, R209 ;  /* 0x000000d12d2d7221 */ /* 0x000fe20000010000 */
[----:B------:R-:W-:Y:S01]  /*1bf0*/  FFMA.FTZ R97, R18, R209, R97 ;  /* 0x000000d112617223 */ /* 0x000fe20000010061 */
[----:B------:R-:W-:Y:S01]  /*1c00*/  FFMA.FTZ R76, R173, R165, R76 ;  /* 0x000000a5ad4c7223 */ /* 0x000fe2000001004c */
[----:B------:R-:W-:Y:S01]  /*1c10*/  FADD.FTZ R64, R64, R165 ;  /* 0x000000a540407221 */ /* 0x000fe20000010000 */
[----:B------:R-:W-:Y:S01]  /*1c20*/  FADD.FTZ R47, R47, R211 ;  /* 0x000000d32f2f7221 */ /* 0x000fe20000010000 */
[----:B------:R-:W-:Y:S01]  /*1c30*/  FFMA.FTZ R99, R20, R211, R99 ;  /* 0x000000d314637223 */ /* 0x000fe20000010063 */
[-C--:B------:R-:W-:Y:S01]  /*1c40*/  FFMA.FTZ R93, R22, R212.reuse, R93 ;  /* 0x000000d4165d7223 */ /* 0x080fe2000001005d */
[----:B------:R-:W-:Y:S01]  /*1c50*/  FADD.FTZ R49, R49, R212 ;  /* 0x000000d431317221 */ /* 0x000fe20000010000 */
[----:B------:R-:W-:Y:S01]  /*1c60*/  FMUL.FTZ R212, R249, R212 ;  /* 0x000000d4f9d47220 */ /* 0x000fe20000410000 */
[----:B------:R-:W-:Y:S01]  /*1c70*/  FADD.FTZ R62, R62, R166 ;  /* 0x000000a63e3e7221 */ /* 0x000fe20000010000 */
[-C--:B------:R-:W-:Y:S01]  /*1c80*/  FFMA.FTZ R82, R171, R166.reuse, R82 ;  /* 0x000000a6ab527223 */ /* 0x080fe20000010052 */
[----:B------:R-:W-:Y:S01]  /*1c90*/  FMUL.FTZ R206, R238, R166 ;  /* 0x000000a6eece7220 */ /* 0x000fe20000410000 */
[----:B------:R-:W-:Y:S01]  /*1ca0*/  SHF.L.U32 R166, R222, 0x10, RZ ;  /* 0x00000010dea67819 */ /* 0x000fe200000006ff */
[----:B------:R-:W-:Y:S01]  /*1cb0*/  FFMA.FTZ R95, R24, R215, R95 ;  /* 0x000000d7185f7223 */ /* 0x000fe2000001005f */
[----:B------:R-:W-:Y:S01]  /*1cc0*/  FADD.FTZ R51, R51, R215 ;  /* 0x000000d733337221 */ /* 0x000fe20000010000 */
[----:B------:R-:W-:Y:S01]  /*1cd0*/  FMUL.FTZ R26, R26, UR30 ;  /* 0x0000001e1a1a7c20 */ /* 0x000fe20008410000 */
[----:B------:R-:W-:-:S03]  /*1ce0*/  FADD.FTZ R53, R53, R214 ;  /* 0x000000d635357221 */ /* 0x000fc60000010000 */
[-C--:B------:R-:W-:Y:S01]  /*1cf0*/  FFMA.FTZ R89, R26, R214.reuse, R89 ;  /* 0x000000d61a597223 */ /* 0x080fe20000010059 */
[----:B------:R-:W-:Y:S01]  /*1d00*/  FMUL.FTZ R214, R245, R214 ;  /* 0x000000d6f5d67220 */ /* 0x000fe20000410000 */
[----:B------:R-:W-:Y:S01]  /*1d10*/  FFMA.FTZ R78, R175, R164, R78 ;  /* 0x000000a4af4e7223 */ /* 0x000fe2000001004e */
[----:B------:R-:W-:Y:S01]  /*1d20*/  FADD.FTZ R66, R66, R164 ;  /* 0x000000a442427221 */ /* 0x000fe20000010000 */
[----:B------:R-:W-:Y:S01]  /*1d30*/  FADD.FTZ R55, R55, R216 ;  /* 0x000000d837377221 */ /* 0x000fe20000010000 */
[-C--:B------:R-:W-:Y:S01]  /*1d40*/  FFMA.FTZ R91, R28, R216.reuse, R91 ;  /* 0x000000d81c5b7223 */ /* 0x080fe2000001005b */
[----:B------:R-:W-:Y:S01]  /*1d50*/  FMUL.FTZ R216, R247, R216 ;  /* 0x000000d8f7d87220 */ /* 0x000fe20000410000 */
[-C--:B------:R-:W-:Y:S01]  /*1d60*/  FFMA.FTZ R84, R29, R203.reuse, R84 ;  /* 0x000000cb1d547223 */ /* 0x080fe20000010054 */
[----:B------:R-:W-:Y:S01]  /*1d70*/  FADD.FTZ R56, R56, R203 ;  /* 0x000000cb38387221 */ /* 0x000fe20000010000 */
        /* <DEDUP_REMOVED lines=10> */
[----:B------:R-:W-:Y:S01]  /*1e20*/  FADD.FTZ R63, R63, R167 ;  /* 0x000000a73f3f7221 */ /* 0x000fe20000010000 */
[----:B------:R-:W-:Y:S01]  /*1e30*/  FFMA.FTZ R83, R172, R167, R83 ;  /* 0x000000a7ac537223 */ /* 0x000fe20000010053 */
[----:B--2---:R-:W-:-:S04]  /*1e40*/  FMUL.FTZ R207, R226, R207 ;  /* 0x000000cfe2cf7220 */ /* 0x004fc80000410000 */
[----:B------:R-:W-:Y:S01]  /*1e50*/  FADD.FTZ R210, R207, R210 ;  /* 0x000000d2cfd27221 */ /* 0x000fe20000010000 */
[----:B------:R-:W-:Y:S01]  /*1e60*/  FFMA.FTZ R213, R14, R207, R213 ;  /* 0x000000cf0ed57223 */ /* 0x000fe200000100d5 */
[----:B---3--:R-:W-:Y:S02]  /*1e70*/  FMUL.FTZ R208, R221, R208 ;  /* 0x000000d0ddd07220 */ /* 0x008fe40000410000 */
[----:B------:R-:W-:Y:S01]  /*1e80*/  FADD.FTZ R210, R186, R210 ;  /* 0x000000d2bad27221 */ /* 0x000fe20000010000 */
[----:B------:R-:W-:-:S03]  /*1e90*/  FFMA.FTZ R221, R15, R186, R213 ;  /* 0x000000ba0fdd7223 */ /* 0x000fc600000100d5 */
[----:B------:R-:W-:Y:S01]  /*1ea0*/  FADD.FTZ R213, R208, R210 ;  /* 0x000000d2d0d57221 */ /* 0x000fe20000010000 */
[----:B------:R-:W-:Y:S01]  /*1eb0*/  FFMA.FTZ R210, R16, R208, R221 ;  /* 0x000000d010d27223 */ /* 0x000fe200000100dd */
[----:B----4-:R-:W-:Y:S02]  /*1ec0*/  FMUL.FTZ R209, R224, R209 ;  /* 0x000000d1e0d17220 */ /* 0x010fe40000410000 */
[----:B------:R-:W-:Y:S01]  /*1ed0*/  FADD.FTZ R221, R187, R213 ;  /* 0x000000d5bbdd7221 */ /* 0x000fe20000010000 */
[----:B------:R-:W-:Y:S01]  /*1ee0*/  FFMA.FTZ R213, R17, R187, R210 ;  /* 0x000000bb11d57223 */ /* 0x000fe200000100d2 */
[----:B------:R-:W-:Y:S02]  /*1ef0*/  FMUL.FTZ R210, R232, R165 ;  /* 0x000000a5e8d27220 */ /* 0x000fe40000410000 */
        /* <DEDUP_REMOVED lines=33> */
[----:B------:R-:W-:Y:S01]  /*2110*/  FMUL.FTZ R221, R239, R167 ;  /* 0x000000a7efdd7220 */ /* 0x000fe20000410000 */
[----:B------:R0:W5:Y:S01]  /*2120*/  LDL.LU R153, [R1+0x44] ;  /* 0x0000440001997983 */ /* 0x0001620000300800 */
[----:B------:R-:W-:-:S03]  /*2130*/  SHF.L.U32 R167, R152, 0x10, RZ ;  /* 0x0000001098a77819 */ /* 0x000fc600000006ff */
[----:B------:R0:W5:Y:S01]  /*2140*/  LDL.LU R152, [R1+0x40] ;  /* 0x0000400001987983 */ /* 0x0001620000300800 */
        /* <DEDUP_REMOVED lines=17> */
[----:B------:R-:W-:Y:S02]  /*2260*/  SHF.L.U32 R165, R252, 0x10, RZ ;  /* 0x00000010fca57819 */ /* 0x000fe400000006ff */
[----:B------:R-:W-:Y:S01]  /*2270*/  FADD.FTZ R166, R166, R222 ;  /* 0x000000dea6a67221 */ /* 0x000fe20000010000 */
[----:B------:R-:W-:-:S02]  /*2280*/  FFMA.FTZ R224, R174, R222, R223 ;  /* 0x000000deaee07223 */ /* 0x000fc400000100df */
[-C--:B------:R-:W-:Y:S01]  /*2290*/  FFMA.FTZ R79, R176, R165.reuse, R79 ;  /* 0x000000a5b04f7223 */ /* 0x080fe2000001004f */
[----:B------:R-:W-:Y:S01]  /*22a0*/  FADD.FTZ R67, R67, R165 ;  /* 0x000000a543437221 */ /* 0x000fe20000010000 */
        /* <DEDUP_REMOVED lines=12> */
[-C--:B------:R-:W-:Y:S01]  /*2370*/  FFMA.FTZ R74, R179, R225.reuse, R74 ;  /* 0x000000e1b34a7223 */ /* 0x080fe2000001004a */
[----:B------:R-:W-:Y:S01]  /*2380*/  FMUL.FTZ R225, R230, R225 ;  /* 0x000000e1e6e17220 */ /* 0x000fe20000410000 */
[----:B------:R-:W-:Y:S01]  /*2390*/  FADD.FTZ R165, R165, R224 ;  /* 0x000000e0a5a57221 */ /* 0x000fe20000010000 */
[C---:B------:R-:W-:Y:S01]  /*23a0*/  FFMA.FTZ R166, R178.reuse, R224, R166 ;  /* 0x000000e0b2a67223 */ /* 0x040fe200000100a6 */
[----:B------:R-:W-:Y:S02]  /*23b0*/  FMUL.FTZ R226, R231, R167 ;  /* 0x000000a7e7e27220 */ /* 0x000fe40000410000 */
[----:B------:R-:W-:Y:S01]  /*23c0*/  FADD.FTZ R165, R165, R225 ;  /* 0x000000e1a5a57221 */ /* 0x000fe20000010000 */
[----:B------:R-:W-:Y:S01]  /*23d0*/  FFMA.FTZ R166, R179, R225, R166 ;  /* 0x000000e1b3a67223 */ /* 0x000fe200000100a6 */
[----:B------:R-:W-:Y:S01]  /*23e0*/  FADD.FTZ R69, R69, R164 ;  /* 0x000000a445457221 */ /* 0x000fe20000010000 */
[----:B------:R-:W-:Y:S01]  /*23f0*/  FFMA.FTZ R73, R178, R164, R73 ;  /* 0x000000a4b2497223 */ /* 0x000fe20000010049 */
[----:B------:R-:W-:Y:S01]  /*2400*/  FADD.FTZ R164, R165, R226 ;  /* 0x000000e2a5a47221 */ /* 0x000fe20000010000 */
[----:B------:R-:W-:Y:S01]  /*2410*/  FADD.FTZ R71, R71, R167 ;  /* 0x000000a747477221 */ /* 0x000fe20000010000 */
[C---:B------:R-:W-:Y:S01]  /*2420*/  FFMA.FTZ R75, R180.reuse, R167, R75 ;  /* 0x000000a7b44b7223 */ /* 0x040fe2000001004b */
[----:B------:R-:W-:Y:S01]  /*2430*/  FFMA.FTZ R165, R180, R226, R166 ;  /* 0x000000e2b4a57223 */ /* 0x000fe200000100a6 */
[----:B0-----:R-:W-:Y:S06]  /*2440*/  BRA `(.L_x_8849) ;  /* 0x0000000400347947 */ /* 0x001fec0003800000 */
.L_x_8848:
        /* <DEDUP_REMOVED lines=10> */
[----:B------:R-:W-:-:S05]  /*24f0*/  IMAD.U32 R166, RZ, RZ, UR10 ;  /* 0x0000000affa67e24 */ /* 0x000fca000f8e00ff */
[----:B0-----:R-:W-:-:S07]  /*2500*/  LEA.HI.SX32 R166, R166, R164, 0x1d ;  /* 0x000000a4a6a67211 */ /* 0x001fce00078feaff */
.L_x_8850:
        /* <DEDUP_REMOVED lines=8> */
[----:B------:R-:W-:-:S04]  /*2590*/  IMAD.WIDE.U32 R166, R166, 0x8, R194 ;  /* 0x00000008a6a67825 */ /* 0x000fc800078e00c2 */
[----:B------:R-:W-:-:S04]  /*25a0*/  IMAD.WIDE.U32 R188, R188, 0x8, R194 ;  /* 0x00000008bcbc7825 */ /* 0x000fc800078e00c2 */
[----:B------:R-:W-:-:S04]  /*25b0*/  IMAD.WIDE.U32 R190, R190, 0x8, R194 ;  /* 0x00000008bebe7825 */ /* 0x000fc800078e00c2 */
[----:B------:R-:W-:Y:S01]  /*25c0*/  IMAD.WIDE.U32 R194, R192, 0x8, R194 ;  /* 0x00000008c0c27825 */ /* 0x000fe200078e00c2 */
[----:B------:R-:W-:-:S03]  /*25d0*/  MOV R192, R196 ;  /* 0x000000c400c07202 */ /* 0x000fc60000000f00 */
[----:B------:R-:W-:Y:S02]  /*25e0*/  IMAD.MOV.U32 R193, RZ, RZ, R197 ;  /* 0x000000ffffc17224 */ /* 0x000fe400078e00c5 */
        /* <DEDUP_REMOVED lines=10> */
.L_x_8851:
[----:B------:R-:W0:Y:S01]  /*2690*/  S2R R112, SR_TID.X ;  /* 0x0000000000707919 */ /* 0x000e220000002100 */
[----:B------:R-:W-:Y:S01]  /*26a0*/  UIMAD UR9, UR8, UR21, URZ ;  /* 0x00000015080972a4 */ /* 0x000fe2000f8e02ff */
[----:B------:R-:W1:Y:S01]  /*26b0*/  LDC.64 R148, c[0x0][0x438] ;  /* 0x00010e00ff947b82 */ /* 0x000e620000000a00 */
[C---:B------:R-:W-:Y:S01]  /*26c0*/  IADD3 R115, PT, PT, R166.reuse, 0x80, RZ ;  /* 0x00000080a6737810 */ /* 0x040fe20007ffe0ff */
[C---:B------:R-:W-:Y:S01]  /*26d0*/  VIADD R121, R166.reuse, 0x180 ;  /* 0x00000180a6797836 */ /* 0x040fe20000000000 */
        /* <DEDUP_REMOVED lines=9> */
[C---:B------:R-:W-:Y:S01]  /*2770*/  IADD3 R141, PT, PT, R117.reuse, 0x180, RZ ;  /* 0x00000180758d7810 */ /* 0x040fe20007ffe0ff */
[C---:B------:R-:W-:Y:S01]  /*2780*/  VIADD R125, R117.reuse, 0x80 ;  /* 0x00000080757d7836 */ /* 0x040fe20000000000 */
[C---:B------:R-:W-:Y:S01]  /*2790*/  IADD3 R113, PT, PT, R117.reuse, 0x200, RZ ;  /* 0x0000020075717810 */ /* 0x040fe20007ffe0ff */
[--C-:B-1----:R-:W-:Y:S01]  /*27a0*/  IMAD.WIDE.U32 R116, R117, 0x20, R148.reuse ;  /* 0x0000002075747825 */ /* 0x102fe200078e0094 */
[----:B------:R0:W5:Y:S03]  /*27b0*/  LDG.E.64 R194, desc[UR22][R114.64] ;  /* 0x0000001672c27981 */ /* 0x000166000c1e1b00 */
[----:B------:R-:W-:-:S04]  /*27c0*/  IMAD.WIDE.U32 R124, R125, 0x20, R148 ;  /* 0x000000207d7c7825 */ /* 0x000fc800078e0094 */
[----:B------:R-:W-:-:S04]  /*27d0*/  IMAD.WIDE.U32 R132, R133, 0x20, R148 ;  /* 0x0000002085847825 */ /* 0x000fc800078e0094 */
        /* <DEDUP_REMOVED lines=14> */
[----:B------:R-:W5:Y:S04]  /*28c0*/  LDG.E.128 R132, desc[UR22][R132.64+0x10] ;  /* 0x0000101684847981 */ /* 0x000f68000c1e1d00 */
[----:B------:R0:W5:Y:S04]  /*28d0*/  LDG.E.128 R120, desc[UR22][R124.64] ;  /* 0x000000167c787981 */ /* 0x000168000c1e1d00 */
[----:B------:R-:W5:Y:S04]  /*28e0*/  LDG.E.128 R116, desc[UR22][R116.64+0x10] ;  /* 0x0000101674747981 */ /* 0x000f68000c1e1d00 */
[----:B------:R-:W5:Y:S04]  /*28f0*/  LDG.E.128 R140, desc[UR22][R140.64+0x10] ;  /* 0x000010168c8c7981 */ /* 0x000f68000c1e1d00 */
[----:B------:R-:W5:Y:S04]  /*2900*/  LDG.E.128 R124, desc[UR22][R124.64+0x10] ;  /* 0x000010167c7c7981 */ /* 0x000f68000c1e1d00 */
[----:B0-----:R-:W5:Y:S02]  /*2910*/  LDG.E.128 R148, desc[UR22][R148.64+0x10] ;  /* 0x0000101694947981 */ /* 0x001f64000c1e1d00 */
.L_x_8849:
        /* <DEDUP_REMOVED lines=32> */
.L_x_8853:
[----:B------:R-:W-:Y:S05]  /*2b20*/  BSYNC.RECONVERGENT B0 ;  /* 0x0000000000007941 */ /* 0x000fea0003800200 */
.L_x_8852:
[----:B------:R-:W1:Y:S08]  /*2b30*/  S2UR UR10, SR_CgaCtaId ;  /* 0x00000000000a79c3 */ /* 0x000e700000008800 */
[----:B------:R-:W-:Y:S01]  /*2b40*/  BAR.SYNC.DEFER_BLOCKING 0x0 ;  /* 0x0000000000007b1d */ /* 0x000fe20000010000 */
[----:B------:R-:W-:Y:S01]  /*2b50*/  @UP3 UIADD3 UR20, UPT, UPT, UR20, -0x1, URZ ;  /* 0xffffffff14143890 */ /* 0x000fe2000fffe0ff */
[----:B------:R-:W-:Y:S01]  /*2b60*/  ISETP.NE.AND P0, PT, RZ, UR28, PT ;  /* 0x0000001cff007c0c */ /* 0x000fe2000bf05270 */
[----:B------:R-:W-:-:S02]  /*2b70*/  UISETP.NE.U32.AND UP0, UPT, UR4, URZ, UPT ;  /* 0x000000ff0400728c */ /* 0x000fc4000bf05070 */
[----:B------:R-:W-:Y:S01]  /*2b80*/  @UP3 UIMAD UR20, UR20, UR21, URZ ;  /* 0x00000015141432a4 */ /* 0x000fe2000f8e02ff */
[----:B------:R-:W-:Y:S01]  /*2b90*/  UMOV UR9, 0x400 ;  /* 0x0000040000097882 */ /* 0x000fe20000000000 */
[----:B------:R-:W-:Y:S02]  /*2ba0*/  UISETP.NE.AND.EX UP0, UPT, UR5, URZ, UPT, UP0 ;  /* 0x000000ff0500728c */ /* 0x000fe4000bf05300 */
[----:B------:R-:W-:-:S04]  /*2bb0*/  @UP3 USHF.R.S32.HI UR11, URZ, 0x1f, UR20 ;  /* 0x0000001fff0b3899 */ /* 0x000fc80008011414 */
[----:B------:R-:W-:Y:S02]  /*2bc0*/  @UP3 ULEA.HI UR11, UR11, UR20, URZ, 0x3 ;  /* 0x000000140b0b3291 */ /* 0x000fe4000f8f18ff */
[----:B-1----:R-:W-:-:S04]  /*2bd0*/  ULEA UR9, UR10, UR9, 0x18 ;  /* 0x000000090a097291 */ /* 0x002fc8000f8ec0ff */
[----:B------:R-:W-:Y:S02]  /*2be0*/  UIADD3 UR10, UPT, UPT, UR9, 0x5020, URZ ;  /* 0x00005020090a7890 */ /* 0x000fe4000fffe0ff */
[----:B------:R-:W-:-:S09]  /*2bf0*/  @!UP1 UIADD3 UR10, UPT, UPT, UR9, 0x5000, URZ ;  /* 0x00005000090a9890 */ /* 0x000fd2000fffe0ff */
[----:B0-----:R-:W0:Y:S01]  /*2c00*/  LDS.128 R164, [UR10] ;  /* 0x0000000affa47984 */ /* 0x001e220008000c00 */
[----:B------:R-:W-:Y:S02]  /*2c10*/  UIADD3 UR10, UPT, UPT, UR9, 0x5030, URZ ;  /* 0x00005030090a7890 */ /* 0x000fe4000fffe0ff */
[----:B------:R-:W-:Y:S02]  /*2c20*/  @!UP1 UIADD3 UR10, UPT, UPT, UR9, 0x5010, URZ ;  /* 0x00005010090a9890 */ /* 0x000fe4000fffe0ff */
[----:B------:R-:W-:Y:S01]  /*2c30*/  UIMAD UR9, UR8, UR21, URZ ;  /* 0x00000015080972a4 */ /* 0x000fe2000f8e02ff */
[----:B0-----:R-:W-:Y:S01]  /*2c40*/  FADD.FTZ R164, RZ, R164 ;  /* 0x000000a4ffa47221 */ /* 0x001fe20000010000 */
[----:B------:R-:W-:-:S03]  /*2c50*/  FADD.FTZ R165, RZ, R165 ;  /* 0x000000a5ffa57221 */ /* 0x000fc60000010000 */
[----:B------:R-:W-:Y:S01]  /*2c60*/  FADD.FTZ R227, R166, R164 ;  /* 0x000000a4a6e37221 */ /* 0x000fe20000010000 */
[----:B------:R-:W-:Y:S02]  /*2c70*/  FADD.FTZ R252, R167, R165 ;  /* 0x000000a5a7fc7221 */ /* 0x000fe40000010000 */
[----:B------:R-:W0:Y:S01]  /*2c80*/  LDS.128 R164, [UR10] ;  /* 0x0000000affa47984 */ /* 0x000e220008000c00 */
[----:B------:R-:W-:-:S04]  /*2c90*/  USHF.R.S32.HI UR10, URZ, 0x1f, UR9 ;  /* 0x0000001fff0a7899 */ /* 0x000fc80008011409 */
[----:B------:R-:W-:Y:S01]  /*2ca0*/  ULEA.HI UR10, UR10, UR9, URZ, 0x3 ;  /* 0x000000090a0a7291 */ /* 0x000fe2000f8f18ff */
[----:B0-----:R-:W-:Y:S01]  /*2cb0*/  FADD.FTZ R164, R227, R164 ;  /* 0x000000a4e3a47221 */ /* 0x001fe20000010000 */
[----:B------:R-:W-:Y:S01]  /*2cc0*/  FADD.FTZ R165, R252, R165 ;  /* 0x000000a5fca57221 */ /* 0x000fe20000010000 */
[----:B------:R-:W0:Y:S02]  /*2cd0*/  S2R R227, SR_TID.X ;  /* 0x0000000000e37919 */ /* 0x000e240000002100 */
[----:B------:R-:W-:Y:S01]  /*2ce0*/  FADD.FTZ R164, R166, R164 ;  /* 0x000000a4a6a47221 */ /* 0x000fe20000010000 */
[----:B------:R-:W-:Y:S01]  /*2cf0*/  FADD.FTZ R165, R167, R165 ;  /* 0x000000a5a7a57221 */ /* 0x000fe20000010000 */
[----:B------:R-:W-:Y:S01]  /*2d00*/  HFMA2 R166, -RZ, RZ, 0, 0 ;  /* 0x00000000ffa67431 */ /* 0x000fe200000001ff */
[----:B------:R-:W-:Y:S01]  /*2d10*/  MOV R167, UR10 ;  /* 0x0000000a00a77c02 */ /* 0x000fe20008000f00 */
[----:B------:R-:W-:Y:S01]  /*2d20*/  FMUL.FTZ R164, R164, UR29 ;  /* 0x0000001da4a47c20 */ /* 0x000fe20008410000 */
[----:B------:R-:W-:-:S04]  /*2d30*/  FMUL.FTZ R165, R165, UR29 ;  /* 0x0000001da5a57c20 */ /* 0x000fc80008410000 */
[----:B------:R-:W-:Y:S02]  /*2d40*/  FSEL R164, R164, RZ, !P0 ;  /* 0x000000ffa4a47208 */ /* 0x000fe40004000000 */
[----:B------:R-:W-:Y:S02]  /*2d50*/  PLOP3.LUT P0, PT, PT, PT, UP3, 0x80, 0x8 ;  /* 0x000000000008781c */ /* 0x000fe40003f0f038 */
[----:B------:R-:W-:Y:S02]  /*2d60*/  R2UR UR32, R165 ;  /* 0x00000000a52072ca */ /* 0x000fe400000e0000 */
[----:B------:R-:W-:Y:S02]  /*2d70*/  R2UR UR33, R164 ;  /* 0x00000000a42172ca */ /* 0x000fe400000e0000 */
[----:B------:R-:W-:-:S07]  /*2d80*/  MOV R164, UR11 ;  /* 0x0000000b00a47c02 */ /* 0x000fce0008000f00 */
[-C--:B0-----:R-:W-:Y:S02]  /*2d90*/  @P0 LEA.HI.SX32 R166, R164, R227.reuse, 0x1d ;  /* 0x000000e3a4a60211 */ /* 0x081fe400078feaff */
[----:B------:R-:W-:Y:S01]  /*2da0*/  LEA.HI.SX32 R167, R167, R227, 0x1d ;  /* 0x000000e3a7a77211 */ /* 0x000fe200078feaff */
[----:B------:R-:W-:Y:S06]  /*2db0*/  BRA.U UP0, `(.L_x_8854) ;  /* 0x0000000d00dc7547 */ /* 0x000fec000b800000 */
        /* <DEDUP_REMOVED lines=16> */
.L_x_8856:
        /* <DEDUP_REMOVED lines=13> */
.L_x_8857:
        /* <DEDUP_REMOVED lines=13> */
.L_x_8858:
        /* <DEDUP_REMOVED lines=13> */
.L_x_8859:
        /* <DEDUP_REMOVED lines=13> */
.L_x_8860:
        /* <DEDUP_REMOVED lines=13> */
.L_x_8861:
        /* <DEDUP_REMOVED lines=13> */
.L_x_8862:
[----:B------:R-:W-:Y:S05]  /*33a0*/  BRA.U !UP3, `(.L_x_8863) ;  /* 0x000000150b9c7547 */ /* 0x000fea000b800000 */
[----:B------:R-:W-:Y:S01]  /*33b0*/  IMAD.U32 R164, RZ, RZ, UR32 ;  /* 0x00000020ffa47e24 */ /* 0x000fe2000f8e00ff */
[----:B------:R-:W-:Y:S02]  /*33c0*/  ISETP.LT.AND P1, PT, RZ, UR31, PT ;  /* 0x0000001fff007c0c */ /* 0x000fe4000bf21270 */
[----:B-----5:R-:W-:Y:S01]  /*33d0*/  ISETP.GE.U32.AND P0, PT, R196, RZ, PT ;  /* 0x000000ffc400720c */ /* 0x020fe20003f06070 */
[----:B------:R-:W-:-:S03]  /*33e0*/  FFMA.FTZ R164, R8, R164, UR33 ;  /* 0x0000002108a47e23 */ /* 0x000fc600080100a4 */
[----:B------:R-:W-:Y:S01]  /*33f0*/  ISETP.GE.U32.AND.EX P0, PT, R197, 0x1000000, PT, P0 ;  /* 0x01000000c500780c */ /* 0x000fe20003f06100 */
[----:B------:R-:W-:-:S04]  /*3400*/  FADD.FTZ R164, R184, -R164 ;  /* 0x800000a4b8a47221 */ /* 0x000fc80000010000 */
        /* <DEDUP_REMOVED lines=8> */
.L_x_8855:
[----:B-----5:R-:W-:Y:S02]  /*3490*/  MOV R154, UR32 ;  /* 0x00000020009a7c02 */ /* 0x020fe40008000f00 */
        /* <DEDUP_REMOVED lines=50> */
.L_x_8864:
[----:B------:R-:W-:Y:S05]  /*37c0*/  BRA.U !UP3, `(.L_x_8865) ;  /* 0x000000010b307547 */ /* 0x000fea000b800000 */
[----:B------:R-:W-:Y:S02]  /*37d0*/  MOV R164, UR32 ;  /* 0x0000002000a47c02 */ /* 0x000fe40008000f00 */
        /* <DEDUP_REMOVED lines=11> */
.L_x_8865:
        /* <DEDUP_REMOVED lines=13> */
.L_x_8866:
        /* <DEDUP_REMOVED lines=13> */
.L_x_8867:
        /* <DEDUP_REMOVED lines=13> */
.L_x_8868:
        /* <DEDUP_REMOVED lines=13> */
.L_x_8869:
[----:B------:R-:W-:Y:S05]  /*3bd0*/  BRA.U !UP3, `(.L_x_8870) ;  /* 0x000000010b307547 */ /* 0x000fea000b800000 */
        /* <DEDUP_REMOVED lines=12> */
.L_x_8870:
        /* <DEDUP_REMOVED lines=9> */
.L_x_8854:
[----:B------:R-:W-:-:S04]  /*3d30*/  UISETP.NE.U32.AND UP0, UPT, UR6, URZ, UPT ;  /* 0x000000ff0600728c */ /* 0x000fc8000bf05070 */
[----:B------:R-:W-:-:S09]  /*3d40*/  UISETP.NE.AND.EX UP0, UPT, UR7, URZ, UPT, UP0 ;  /* 0x000000ff0700728c */ /* 0x000fd2000bf05300 */
[----:B------:R-:W-:Y:S05]  /*3d50*/  BRA.U UP0, `(.L_x_8871) ;  /* 0x0000000500a87547 */ /* 0x000fea000b800000 */
[----:B------:R-:W-:Y:S05]  /*3d60*/  BRA.U !UP3, `(.L_x_8872) ;  /* 0x000000010b307547 */ /* 0x000fea000b800000 */
[----:B------:R-:W-:Y:S02]  /*3d70*/  PLOP3.LUT P0, PT, PT, PT, UP2, 0x80, 0x8 ;  /* 0x000000000008781c */ /* 0x000fe40003f0f028 */
[----:B------:R-:W-:Y:S02]  /*3d80*/  MOV R164, UR32 ;  /* 0x0000002000a47c02 */ /* 0x000fe40008000f00 */
[----:B-----5:R-:W-:-:S09]  /*3d90*/  MOV R165, R112 ;  /* 0x0000007000a57202 */ /* 0x020fd20000000f00 */
[----:B------:R-:W-:-:S04]  /*3da0*/  @P0 FFMA.FTZ R164, R0, R164, UR33 ;  /* 0x0000002100a40e23 */ /* 0x000fc800080100a4 */
        /* <DEDUP_REMOVED lines=8> */
.L_x_8872:
        /* <DEDUP_REMOVED lines=13> */
.L_x_8873:
[----:B------:R-:W-:Y:S05]  /*3f00*/  BRA.U !UP3, `(.L_x_8874) ;  /* 0x000000010b307547 */ /* 0x000fea000b800000 */
[----:B------:R-:W-:Y:S01]  /*3f10*/  PLOP3.LUT P0, PT, PT, PT, UP2, 0x80, 0x8 ;  /* 0x000000000008781c */ /* 0x000fe20003f0f028 */
[----:B-----5:R-:W-:Y:S01]  /*3f20*/  IMAD.MOV.U32 R165, RZ, RZ, R114 ;  /* 0x000000ffffa57224 */ /* 0x020fe200078e0072 */
[----:B------:R-:W-:-:S11]  /*3f30*/  MOV R164, UR32 ;  /* 0x0000002000a47c02 */ /* 0x000fd60008000f00 */
        /* <DEDUP_REMOVED lines=9> */
.L_x_8874:
        /* <DEDUP_REMOVED lines=13> */
.L_x_8875:
        /* <DEDUP_REMOVED lines=13> */
.L_x_8876:
        /* <DEDUP_REMOVED lines=13> */
.L_x_8877:
        /* <DEDUP_REMOVED lines=13> */
.L_x_8878:
[----:B------:R-:W-:Y:S05]  /*4310*/  BRA.U !UP3, `(.L_x_8863) ;  /* 0x000000050bc07547 */ /* 0x000fea000b800000 */
[----:B------:R-:W-:Y:S02]  /*4320*/  PLOP3.LUT P1, PT, PT, PT, UP2, 0x80, 0x8 ;  /* 0x000000000008781c */ /* 0x000fe40003f2f028 */
[----:B------:R-:W-:Y:S02]  /*4330*/  MOV R164, UR32 ;  /* 0x0000002000a47c02 */ /* 0x000fe40008000f00 */
[----:B-----5:R-:W-:Y:S02]  /*4340*/  MOV R165, R119 ;  /* 0x0000007700a57202 */ /* 0x020fe40000000f00 */
[----:B------:R-:W-:-:S04]  /*4350*/  ISETP.GE.U32.AND P0, PT, R196, RZ, PT ;  /* 0x000000ffc400720c */ /* 0x000fc80003f06070 */
[----:B------:R-:W-:-:S03]  /*4360*/  ISETP.GE.U32.AND.EX P0, PT, R197, 0x1000000, PT, P0 ;  /* 0x01000000c500780c */ /* 0x000fc60003f06100 */
[----:B------:R-:W-:-:S04]  /*4370*/  @P1 FFMA.FTZ R164, R8, R164, UR33 ;  /* 0x0000002108a41e23 */ /* 0x000fc800080100a4 */
[----:B------:R-:W-:-:S04]  /*4380*/  @P1 FADD.FTZ R164, R184, -R164 ;  /* 0x800000a4b8a41221 */ /* 0x000fc80000010000 */
[----:B------:R-:W-:-:S04]  /*4390*/  @P1 FFMA.FTZ R165, R164, UR30, R119 ;  /* 0x0000001ea4a51c23 */ /* 0x000fc80008010077 */
[----:B------:R-:W-:-:S04]  /*43a0*/  FMUL.FTZ R164, R165, UR25 ;  /* 0x00000019a5a47c20 */ /* 0x000fc80008410000 */
[----:B------:R-:W-:-:S05]  /*43b0*/  FMUL.FTZ R164, R164, UR24 ;  /* 0x00000018a4a47c20 */ /* 0x000fca0008410000 */
[----:B------:R-:W-:-:S04]  /*43c0*/  FSEL R164, R164, RZ, P0 ;  /* 0x000000ffa4a47208 */ /* 0x000fc80000000000 */
[----:B------:R-:W-:-:S04]  /*43d0*/  F2FP.BF16.F32.PACK_AB R164, RZ, R164 ;  /* 0x000000a4ffa4723e */ /* 0x000fc800000010ff */
[----:B------:R-:W-:Y:S01]  /*43e0*/  PRMT R159, R159, 0x5410, R164 ;  /* 0x000054109f9f7816 */ /* 0x000fe200000000a4 */
[----:B------:R-:W-:Y:S06]  /*43f0*/  BRA `(.L_x_8863) ;  /* 0x0000000400887947 */ /* 0x000fec0003800000 */
.L_x_8871:
[----:B------:R-:W-:Y:S01]  /*4400*/  PLOP3.LUT P0, PT, PT, PT, UP2, 0x80, 0x8 ;  /* 0x000000000008781c */ /* 0x000fe20003f0f028 */
[----:B------:R-:W-:Y:S01]  /*4410*/  IMAD.U32 R160, RZ, RZ, UR32 ;  /* 0x00000020ffa07e24 */ /* 0x000fe2000f8e00ff */
[----:B-----5:R-:W-:Y:S02]  /*4420*/  MOV R152, UR32 ;  /* 0x0000002000987c02 */ /* 0x020fe40008000f00 */
[----:B------:R-:W-:Y:S02]  /*4430*/  MOV R154, UR32 ;  /* 0x00000020009a7c02 */ /* 0x000fe40008000f00 */
[----:B------:R-:W-:-:S07]  /*4440*/  MOV R155, UR32 ;  /* 0x00000020009b7c02 */ /* 0x000fce0008000f00 */
[----:B------:R-:W-:Y:S01]  /*4450*/  @P0 FFMA.FTZ R152, R0, R152, UR33 ;  /* 0x0000002100980e23 */ /* 0x000fe20008010098 */
[----:B------:R-:W-:Y:S01]  /*4460*/  @P0 FFMA.FTZ R154, R2, R154, UR33 ;  /* 0x00000021029a0e23 */ /* 0x000fe2000801009a */
[----:B------:R-:W-:Y:S01]  /*4470*/  @P0 FFMA.FTZ R155, R3, R155, UR33 ;  /* 0x00000021039b0e23 */ /* 0x000fe2000801009b */
[----:B------:R-:W-:Y:S01]  /*4480*/  @P0 FFMA.FTZ R160, R5, R160, UR33 ;  /* 0x0000002105a00e23 */ /* 0x000fe200080100a0 */
[----:B------:R-:W-:Y:S01]  /*4490*/  @P0 FADD.FTZ R153, R9, -R152 ;  /* 0x8000009809990221 */ /* 0x000fe20000010000 */
[----:B------:R-:W-:Y:S01]  /*44a0*/  @P0 FADD.FTZ R154, R181, -R154 ;  /* 0x8000009ab59a0221 */ /* 0x000fe20000010000 */
[--C-:B------:R-:W-:Y:S02]  /*44b0*/  IMAD.MOV.U32 R152, RZ, RZ, R112.reuse ;  /* 0x000000ffff987224 */ /* 0x100fe400078e0070 */
[----:B------:R-:W-:Y:S01]  /*44c0*/  @P0 FADD.FTZ R155, R10, -R155 ;  /* 0x8000009b0a9b0221 */ /* 0x000fe20000010000 */
[----:B------:R-:W-:Y:S01]  /*44d0*/  @P0 FFMA.FTZ R152, R153, UR30, R112 ;  /* 0x0000001e99980c23 */ /* 0x000fe20008010070 */
[----:B------:R-:W-:Y:S01]  /*44e0*/  MOV R153, R113 ;  /* 0x0000007100997202 */ /* 0x000fe20000000f00 */
[----:B------:R-:W-:Y:S01]  /*44f0*/  @P0 FFMA.FTZ R153, R154, UR30, R113 ;  /* 0x0000001e9a990c23 */ /* 0x000fe20008010071 */
[----:B------:R-:W-:Y:S01]  /*4500*/  MOV R154, R114 ;  /* 0x00000072009a7202 */ /* 0x000fe20000000f00 */
[----:B------:R-:W-:Y:S01]  /*4510*/  @P0 FFMA.FTZ R154, R155, UR30, R114 ;  /* 0x0000001e9b9a0c23 */ /* 0x000fe20008010072 */
[----:B------:R-:W-:-:S05]  /*4520*/  MOV R155, UR32 ;  /* 0x00000020009b7c02 */ /* 0x000fca0008000f00 */
[----:B------:R-:W-:-:S04]  /*4530*/  @P0 FFMA.FTZ R155, R4, R155, UR33 ;  /* 0x00000021049b0e23 */ /* 0x000fc8000801009b */
[----:B------:R-:W-:Y:S01]  /*4540*/  @P0 FADD.FTZ R161, R182, -R155 ;  /* 0x8000009bb6a10221 */ /* 0x000fe20000010000 */
[----:B------:R-:W-:-:S03]  /*4550*/  MOV R155, R115 ;  /* 0x00000073009b7202 */ /* 0x000fc60000000f00 */
[----:B------:R-:W-:Y:S01]  /*4560*/  @P0 FFMA.FTZ R155, R161, UR30, R115 ;  /* 0x0000001ea19b0c23 */ /* 0x000fe20008010073 */
[----:B------:R-:W-:Y:S01]  /*4570*/  @P0 FADD.FTZ R161, R11, -R160 ;  /* 0x800000a00ba10221 */ /* 0x000fe20000010000 */
[----:B------:R-:W-:-:S03]  /*4580*/  MOV R160, R116 ;  /* 0x0000007400a07202 */ /* 0x000fc60000000f00 */
        /* <DEDUP_REMOVED lines=8> */
.L_x_8879:
[----:B------:R-:W-:Y:S05]  /*4610*/  BRA.U !UP3, `(.L_x_8880) ;  /* 0x000000010b187547 */ /* 0x000fea000b800000 */
[----:B------:R-:W-:Y:S01]  /*4620*/  FMUL.FTZ R161, R153, UR25 ;  /* 0x0000001999a17c20 */ /* 0x000fe20008410000 */
[----:B------:R-:W-:-:S03]  /*4630*/  LOP3.LUT P1, RZ, R196, 0xff00, RZ, 0xc0, !PT ;  /* 0x0000ff00c4ff7812 */ /* 0x000fc6000782c0ff */
[----:B------:R-:W-:-:S05]  /*4640*/  FMUL.FTZ R161, R161, UR24 ;  /* 0x00000018a1a17c20 */ /* 0x000fca0008410000 */
[----:B------:R-:W-:-:S04]  /*4650*/  FSEL R161, R161, RZ, P1 ;  /* 0x000000ffa1a17208 */ /* 0x000fc80000800000 */
[----:B------:R-:W-:-:S04]  /*4660*/  F2FP.BF16.F32.PACK_AB R161, RZ, R161 ;  /* 0x000000a1ffa1723e */ /* 0x000fc800000010ff */
[----:B------:R-:W-:-:S07]  /*4670*/  PRMT R156, R156, 0x5410, R161 ;  /* 0x000054109c9c7816 */ /* 0x000fce00000000a1 */
.L_x_8880:
[----:B------:R-:W-:Y:S05]  /*4680*/  BRA.U !UP3, `(.L_x_8881) ;  /* 0x000000010b187547 */ /* 0x000fea000b800000 */
[----:B------:R-:W-:Y:S01]  /*4690*/  FMUL.FTZ R161, R154, UR25 ;  /* 0x000000199aa17c20 */ /* 0x000fe20008410000 */
[----:B------:R-:W-:-:S03]  /*46a0*/  LOP3.LUT P1, RZ, R196, 0xff0000, RZ, 0xc0, !PT ;  /* 0x00ff0000c4ff7812 */ /* 0x000fc6000782c0ff */
[----:B------:R-:W-:-:S05]  /*46b0*/  FMUL.FTZ R161, R161, UR24 ;  /* 0x00000018a1a17c20 */ /* 0x000fca0008410000 */
[----:B------:R-:W-:-:S04]  /*46c0*/  FSEL R161, R161, RZ, P1 ;  /* 0x000000ffa1a17208 */ /* 0x000fc80000800000 */
[----:B------:R-:W-:-:S04]  /*46d0*/  F2FP.BF16.F32.PACK_AB R161, RZ, R161 ;  /* 0x000000a1ffa1723e */ /* 0x000fc800000010ff */
[----:B------:R-:W-:-:S07]  /*46e0*/  PRMT R157, R161, 0x7610, R157 ;  /* 0x00007610a19d7816 */ /* 0x000fce000000009d */
.L_x_8881:
[----:B------:R-:W-:Y:S05]  /*46f0*/  BRA.U !UP3, `(.L_x_8882) ;  /* 0x000000010b187547 */ /* 0x000fea000b800000 */
[----:B------:R-:W-:Y:S01]  /*4700*/  FMUL.FTZ R161, R155, UR25 ;  /* 0x000000199ba17c20 */ /* 0x000fe20008410000 */
[----:B------:R-:W-:-:S03]  /*4710*/  LOP3.LUT P1, RZ, R196, 0xff000000, RZ, 0xc0, !PT ;  /* 0xff000000c4ff7812 */ /* 0x000fc6000782c0ff */
[----:B------:R-:W-:-:S05]  /*4720*/  FMUL.FTZ R161, R161, UR24 ;  /* 0x00000018a1a17c20 */ /* 0x000fca0008410000 */
[----:B------:R-:W-:-:S04]  /*4730*/  FSEL R161, R161, RZ, P1 ;  /* 0x000000ffa1a17208 */ /* 0x000fc80000800000 */
[----:B------:R-:W-:-:S04]  /*4740*/  F2FP.BF16.F32.PACK_AB R161, RZ, R161 ;  /* 0x000000a1ffa1723e */ /* 0x000fc800000010ff */
[----:B------:R-:W-:-:S07]  /*4750*/  PRMT R157, R157, 0x5410, R161 ;  /* 0x000054109d9d7816 */ /* 0x000fce00000000a1 */
.L_x_8882:
[----:B------:R-:W-:Y:S05]  /*4760*/  BRA.U !UP3, `(.L_x_8883) ;  /* 0x000000010b187547 */ /* 0x000fea000b800000 */
[----:B------:R-:W-:Y:S01]  /*4770*/  FMUL.FTZ R161, R160, UR25 ;  /* 0x00000019a0a17c20 */ /* 0x000fe20008410000 */
[----:B------:R-:W-:-:S03]  /*4780*/  LOP3.LUT P1, RZ, R197, 0xff, RZ, 0xc0, !PT ;  /* 0x000000ffc5ff7812 */ /* 0x000fc6000782c0ff */
[----:B------:R-:W-:-:S05]  /*4790*/  FMUL.FTZ R161, R161, UR24 ;  /* 0x00000018a1a17c20 */ /* 0x000fca0008410000 */
[----:B------:R-:W-:-:S04]  /*47a0*/  FSEL R161, R161, RZ, P1 ;  /* 0x000000ffa1a17208 */ /* 0x000fc80000800000 */
[----:B------:R-:W-:-:S04]  /*47b0*/  F2FP.BF16.F32.PACK_AB R161, RZ, R161 ;  /* 0x000000a1ffa1723e */ /* 0x000fc800000010ff */
[----:B------:R-:W-:-:S07]  /*47c0*/  PRMT R158, R161, 0x7610, R158 ;  /* 0x00007610a19e7816 */ /* 0x000fce000000009e */
.L_x_8883:
[----:B------:R-:W-:-:S05]  /*47d0*/  MOV R161, UR32 ;  /* 0x0000002000a17c02 */ /* 0x000fca0008000f00 */
[----:B------:R-:W-:-:S04]  /*47e0*/  @P0 FFMA.FTZ R161, R6, R161, UR33 ;  /* 0x0000002106a10e23 */ /* 0x000fc800080100a1 */
        /* <DEDUP_REMOVED lines=10> */
.L_x_8884:
[----:B------:R-:W-:-:S05]  /*4890*/  MOV R162, UR32 ;  /* 0x0000002000a27c02 */ /* 0x000fca0008000f00 */
[----:B------:R-:W-:-:S04]  /*48a0*/  @P0 FFMA.FTZ R162, R7, R162, UR33 ;  /* 0x0000002107a20e23 */ /* 0x000fc800080100a2 */
[----:B------:R-:W-:Y:S01]  /*48b0*/  @P0 FADD.FTZ R163, R12, -R162 ;  /* 0x800000a20ca30221 */ /* 0x000fe20000010000 */
[----:B------:R-:W-:-:S03]  /*48c0*/  IMAD.MOV.U32 R162, RZ, RZ, R118 ;  /* 0x000000ffffa27224 */ /* 0x000fc600078e0076 */
        /* <DEDUP_REMOVED lines=8> */
.L_x_8885:
[----:B------:R-:W-:-:S05]  /*4950*/  MOV R163, UR32 ;  /* 0x0000002000a37c02 */ /* 0x000fca0008000f00 */
[----:B------:R-:W-:-:S04]  /*4960*/  @P0 FFMA.FTZ R163, R8, R163, UR33 ;  /* 0x0000002108a30e23 */ /* 0x000fc800080100a3 */
        /* <DEDUP_REMOVED lines=11> */
.L_x_8863:
        /* <DEDUP_REMOVED lines=8> */
[----:B-----5:R-:W-:Y:S04]  /*4aa0*/  @P0 STG.E.128 desc[UR22][R164.64], R152 ;  /* 0x00000098a4000986 */ /* 0x020fe8000c101d16 */
[----:B------:R1:W-:Y:S02]  /*4ab0*/  @P0 STG.E.128 desc[UR22][R164.64+0x10], R160 ;  /* 0x000010a0a4000986 */ /* 0x0003e4000c101d16 */
[----:B-1----:R-:W-:-:S05]  /*4ac0*/  HFMA2 R164, -RZ, RZ, 0, 9.5367431640625e-07 ;  /* 0x00000010ffa47431 */ /* 0x002fca00000001ff */
[----:B0-----:R-:W-:-:S05]  /*4ad0*/  @P1 IMAD.WIDE.U32 R164, R166, R164, UR10 ;  /* 0x0000000aa6a41e25 */ /* 0x001fca000f8e00a4 */
[----:B------:R0:W-:Y:S01]  /*4ae0*/  @P1 STG.E.128 desc[UR22][R164.64], R156 ;  /* 0x0000009ca4001986 */ /* 0x0001e2000c101d16 */
[----:B------:R-:W-:Y:S05]  /*4af0*/  BRA.U !UP0, `(.L_x_8886) ;  /* 0x0000000d08387547 */ /* 0x000fea000b800000 */
[----:B------:R-:W-:Y:S05]  /*4b00*/  @!P0 BRA `(.L_x_8887) ;  /* 0x00000004008c8947 */ /* 0x000fea0003800000 */
[----:B------:R-:W-:Y:S01]  /*4b10*/  PLOP3.LUT P1, PT, PT, PT, UP2, 0x80, 0x8 ;  /* 0x000000000008781c */ /* 0x000fe20003f2f028 */
[----:B------:R-:W-:Y:S01]  /*4b20*/  IMAD.U32 R155, RZ, RZ, UR32 ;  /* 0x00000020ff9b7e24 */ /* 0x000fe2000f8e00ff */
[----:B------:R-:W-:Y:S02]  /*4b30*/  MOV R152, UR32 ;  /* 0x0000002000987c02 */ /* 0x000fe40008000f00 */
        /* <DEDUP_REMOVED lines=8> */
[----:B------:R-:W-:Y:S01]  /*4bc0*/  MOV R152, R120 ;  /* 0x0000007800987202 */ /* 0x000fe20000000f00 */
[----:B------:R-:W-:Y:S01]  /*4bd0*/  @P1 FADD.FTZ R161, R187, -R161 ;  /* 0x800000a1bba11221 */ /* 0x000fe20000010000 */
[----:B------:R-:W-:Y:S01]  /*4be0*/  @P1 FFMA.FTZ R152, R153, UR30, R120 ;  /* 0x0000001e99981c23 */ /* 0x000fe20008010078 */
[----:B------:R-:W-:Y:S01]  /*4bf0*/  MOV R153, R121 ;  /* 0x0000007900997202 */ /* 0x000fe20000000f00 */
[----:B------:R-:W-:Y:S01]  /*4c00*/  @P1 FFMA.FTZ R153, R155, UR30, R121 ;  /* 0x0000001e9b991c23 */ /* 0x000fe20008010079 */
[----:B------:R-:W-:Y:S01]  /*4c10*/  @P1 FADD.FTZ R155, R186, -R154 ;  /* 0x8000009aba9b1221 */ /* 0x000fe20000010000 */
[----:B------:R-:W-:-:S03]  /*4c20*/  MOV R154, R122 ;  /* 0x0000007a009a7202 */ /* 0x000fc60000000f00 */
[----:B------:R-:W-:Y:S01]  /*4c30*/  @P1 FFMA.FTZ R154, R155, UR30, R122 ;  /* 0x0000001e9b9a1c23 */ /* 0x000fe2000801007a */
[----:B------:R-:W-:-:S05]  /*4c40*/  MOV R155, UR32 ;  /* 0x00000020009b7c02 */ /* 0x000fca0008000f00 */
[----:B------:R-:W-:-:S04]  /*4c50*/  @P1 FFMA.FTZ R155, R16, R155, UR33 ;  /* 0x00000021109b1e23 */ /* 0x000fc8000801009b */
[----:B------:R-:W-:Y:S01]  /*4c60*/  @P1 FADD.FTZ R160, R208, -R155 ;  /* 0x8000009bd0a01221 */ /* 0x000fe20000010000 */
[----:B------:R-:W-:-:S03]  /*4c70*/  IMAD.MOV.U32 R155, RZ, RZ, R123 ;  /* 0x000000ffff9b7224 */ /* 0x000fc600078e007b */
[----:B------:R-:W-:Y:S01]  /*4c80*/  @P1 FFMA.FTZ R155, R160, UR30, R123 ;  /* 0x0000001ea09b1c23 */ /* 0x000fe2000801007b */
[----:B------:R-:W-:Y:S01]  /*4c90*/  MOV R160, R124 ;  /* 0x0000007c00a07202 */ /* 0x000fe20000000f00 */
        /* <DEDUP_REMOVED lines=8> */
.L_x_8888:
[----:B------:R-:W-:Y:S05]  /*4d20*/  BRA.U !UP3, `(.L_x_8889) ;  /* 0x000000010b187547 */ /* 0x000fea000b800000 */
[----:B------:R-:W-:Y:S01]  /*4d30*/  FMUL.FTZ R161, R153, UR25 ;  /* 0x0000001999a17c20 */ /* 0x000fe20008410000 */
[----:B------:R-:W-:-:S03]  /*4d40*/  LOP3.LUT P2, RZ, R194, 0xff00, RZ, 0xc0, !PT ;  /* 0x0000ff00c2ff7812 */ /* 0x000fc6000784c0ff */
[----:B------:R-:W-:-:S05]  /*4d50*/  FMUL.FTZ R161, R161, UR24 ;  /* 0x00000018a1a17c20 */ /* 0x000fca0008410000 */
[----:B------:R-:W-:-:S04]  /*4d60*/  FSEL R161, R161, RZ, P2 ;  /* 0x000000ffa1a17208 */ /* 0x000fc80001000000 */
[----:B------:R-:W-:-:S04]  /*4d70*/  F2FP.BF16.F32.PACK_AB R161, RZ, R161 ;  /* 0x000000a1ffa1723e */ /* 0x000fc800000010ff */
[----:B0-----:R-:W-:-:S07]  /*4d80*/  PRMT R156, R156, 0x5410, R161 ;  /* 0x000054109c9c7816 */ /* 0x001fce00000000a1 */
.L_x_8889:
[----:B------:R-:W-:Y:S05]  /*4d90*/  BRA.U !UP3, `(.L_x_8890) ;  /* 0x000000010b187547 */ /* 0x000fea000b800000 */
[----:B------:R-:W-:Y:S01]  /*4da0*/  FMUL.FTZ R161, R154, UR25 ;  /* 0x000000199aa17c20 */ /* 0x000fe20008410000 */
[----:B------:R-:W-:-:S03]  /*4db0*/  LOP3.LUT P2, RZ, R194, 0xff0000, RZ, 0xc0, !PT ;  /* 0x00ff0000c2ff7812 */ /* 0x000fc6000784c0ff */
[----:B------:R-:W-:-:S05]  /*4dc0*/  FMUL.FTZ R161, R161, UR24 ;  /* 0x00000018a1a17c20 */ /* 0x000fca0008410000 */
[----:B------:R-:W-:-:S04]  /*4dd0*/  FSEL R161, R161, RZ, P2 ;  /* 0x000000ffa1a17208 */ /* 0x000fc80001000000 */
[----:B------:R-:W-:-:S04]  /*4de0*/  F2FP.BF16.F32.PACK_AB R161, RZ, R161 ;  /* 0x000000a1ffa1723e */ /* 0x000fc800000010ff */
[----:B0-----:R-:W-:-:S07]  /*4df0*/  PRMT R157, R161, 0x7610, R157 ;  /* 0x00007610a19d7816 */ /* 0x001fce000000009d */
.L_x_8890:
[----:B------:R-:W-:Y:S05]  /*4e00*/  BRA.U !UP3, `(.L_x_8891) ;  /* 0x000000010b187547 */ /* 0x000fea000b800000 */
[----:B------:R-:W-:Y:S01]  /*4e10*/  FMUL.FTZ R161, R155, UR25 ;  /* 0x000000199ba17c20 */ /* 0x000fe20008410000 */
[----:B------:R-:W-:-:S03]  /*4e20*/  LOP3.LUT P2, RZ, R194, 0xff000000, RZ, 0xc0, !PT ;  /* 0xff000000c2ff7812 */ /* 0x000fc6000784c0ff */
[----:B------:R-:W-:-:S05]  /*4e30*/  FMUL.FTZ R161, R161, UR24 ;  /* 0x00000018a1a17c20 */ /* 0x000fca0008410000 */
[----:B------:R-:W-:-:S04]  /*4e40*/  FSEL R161, R161, RZ, P2 ;  /* 0x000000ffa1a17208 */ /* 0x000fc80001000000 */
[----:B------:R-:W-:-:S04]  /*4e50*/  F2FP.BF16.F32.PACK_AB R161, RZ, R161 ;  /* 0x000000a1ffa1723e */ /* 0x000fc800000010ff */
[----:B0-----:R-:W-:-:S07]  /*4e60*/  PRMT R157, R157, 0x5410, R161 ;  /* 0x000054109d9d7816 */ /* 0x001fce00000000a1 */
.L_x_8891:
[----:B------:R-:W-:Y:S05]  /*4e70*/  BRA.U !UP3, `(.L_x_8892) ;  /* 0x000000010b187547 */ /* 0x000fea000b800000 */
[----:B------:R-:W-:Y:S01]  /*4e80*/  FMUL.FTZ R161, R160, UR25 ;  /* 0x00000019a0a17c20 */ /* 0x000fe20008410000 */
[----:B------:R-:W-:-:S03]  /*4e90*/  LOP3.LUT P2, RZ, R195, 0xff, RZ, 0xc0, !PT ;  /* 0x000000ffc3ff7812 */ /* 0x000fc6000784c0ff */
[----:B------:R-:W-:-:S05]  /*4ea0*/  FMUL.FTZ R161, R161, UR24 ;  /* 0x00000018a1a17c20 */ /* 0x000fca0008410000 */
[----:B------:R-:W-:-:S04]  /*4eb0*/  FSEL R161, R161, RZ, P2 ;  /* 0x000000ffa1a17208 */ /* 0x000fc80001000000 */
[----:B------:R-:W-:-:S04]  /*4ec0*/  F2FP.BF16.F32.PACK_AB R161, RZ, R161 ;  /* 0x000000a1ffa1723e */ /* 0x000fc800000010ff */
[----:B0-----:R-:W-:-:S07]  /*4ed0*/  PRMT R158, R161, 0x7610, R158 ;  /* 0x00007610a19e7816 */ /* 0x001fce000000009e */
.L_x_8892:
        /* <DEDUP_REMOVED lines=12> */
.L_x_8893:
        /* <DEDUP_REMOVED lines=12> */
.L_x_8894:
[----:B------:R-:W-:-:S04]  /*5060*/  IMAD.U32 R163, RZ, RZ, UR32 ;  /* 0x00000020ffa37e24 */ /* 0x000fc8000f8e00ff */
[----:B------:R-:W-:-:S04]  /*5070*/  @P1 FFMA.FTZ R163, R20, R163, UR33 ;  /* 0x0000002114a31e23 */ /* 0x000fc800080100a3 */
[----:B0-----:R-:W-:Y:S01]  /*5080*/  @P1 FADD.FTZ R164, R211, -R163 ;  /* 0x800000a3d3a41221 */ /* 0x001fe20000010000 */
        /* <DEDUP_REMOVED lines=11> */
.L_x_8887:
[----:B------:R-:W-:Y:S05]  /*5140*/  BRA.U !UP3, `(.L_x_8896) ;  /* 0x000000010b307547 */ /* 0x000fea000b800000 */
[----:B------:R-:W-:Y:S02]  /*5150*/  PLOP3.LUT P1, PT, PT, PT, UP2, 0x80, 0x8 ;  /* 0x000000000008781c */ /* 0x000fe40003f2f028 */
[----:B0-----:R-:W-:Y:S02]  /*5160*/  MOV R164, UR32 ;  /* 0x0000002000a47c02 */ /* 0x001fe40008000f00 */
[----:B------:R-:W-:-:S09]  /*5170*/  MOV R165, R120 ;  /* 0x0000007800a57202 */ /* 0x000fd20000000f00 */
        /* <DEDUP_REMOVED lines=9> */
.L_x_8896:
        /* <DEDUP_REMOVED lines=13> */
.L_x_8897:
[----:B------:R-:W-:Y:S05]  /*52e0*/  BRA.U !UP3, `(.L_x_8898) ;  /* 0x000000010b307547 */ /* 0x000fea000b800000 */
[----:B------:R-:W-:Y:S01]  /*52f0*/  PLOP3.LUT P1, PT, PT, PT, UP2, 0x80, 0x8 ;  /* 0x000000000008781c */ /* 0x000fe20003f2f028 */
[----:B0-----:R-:W-:Y:S01]  /*5300*/  IMAD.U32 R164, RZ, RZ, UR32 ;  /* 0x00000020ffa47e24 */ /* 0x001fe2000f8e00ff */
[----:B------:R-:W-:-:S11]  /*5310*/  MOV R165, R122 ;  /* 0x0000007a00a57202 */ /* 0x000fd60000000f00 */
        /* <DEDUP_REMOVED lines=9> */
.L_x_8898:
        /* <DEDUP_REMOVED lines=13> */
.L_x_8899:
        /* <DEDUP_REMOVED lines=13> */
.L_x_8900:
        /* <DEDUP_REMOVED lines=13> */
.L_x_8901:
        /* <DEDUP_REMOVED lines=13> */
.L_x_8902:
[----:B------:R-:W-:Y:S05]  /*56f0*/  BRA.U !UP3, `(.L_x_8895) ;  /* 0x000000110b087547 */ /* 0x000fea000b800000 */
[----:B------:R-:W-:Y:S02]  /*5700*/  PLOP3.LUT P2, PT, PT, PT, UP2, 0x80, 0x8 ;  /* 0x000000000008781c */ /* 0x000fe40003f4f028 */
[----:B0-----:R-:W-:Y:S02]  /*5710*/  MOV R164, UR32 ;  /* 0x0000002000a47c02 */ /* 0x001fe40008000f00 */
[----:B------:R-:W-:Y:S02]  /*5720*/  MOV R165, R127 ;  /* 0x0000007f00a57202 */ /* 0x000fe40000000f00 */
        /* <DEDUP_REMOVED lines=11> */
.L_x_8886:
        /* <DEDUP_REMOVED lines=52> */
.L_x_8904:
[----:B------:R-:W-:Y:S05]  /*5b20*/  BRA.U !UP3, `(.L_x_8905) ;  /* 0x000000010b307547 */ /* 0x000fea000b800000 */
[----:B0-----:R-:W-:Y:S01]  /*5b30*/  IMAD.U32 R164, RZ, RZ, UR32 ;  /* 0x00000020ffa47e24 */ /* 0x001fe2000f8e00ff */
        /* <DEDUP_REMOVED lines=11> */
.L_x_8905:
[----:B------:R-:W-:Y:S05]  /*5bf0*/  BRA.U !UP3, `(.L_x_8906) ;  /* 0x000000010b307547 */ /* 0x000fea000b800000 */
        /* <DEDUP_REMOVED lines=12> */
.L_x_8906:
        /* <DEDUP_REMOVED lines=13> */
.L_x_8907:
        /* <DEDUP_REMOVED lines=13> */
.L_x_8908:
        /* <DEDUP_REMOVED lines=13> */
.L_x_8909:
        /* <DEDUP_REMOVED lines=13> */
.L_x_8910:
[----:B------:R-:W-:Y:S05]  /*6000*/  BRA.U !UP3, `(.L_x_8895) ;  /* 0x000000050bc47547 */ /* 0x000fea000b800000 */
[----:B0-----:R-:W-:Y:S01]  /*6010*/  FMUL.FTZ R164, R163, UR25 ;  /* 0x00000019a3a47c20 */ /* 0x001fe20008410000 */
[----:B------:R-:W-:-:S03]  /*6020*/  ISETP.GE.U32.AND P1, PT, R194, RZ, PT ;  /* 0x000000ffc200720c */ /* 0x000fc60003f26070 */
[----:B------:R-:W-:Y:S01]  /*6030*/  FMUL.FTZ R164, R164, UR24 ;  /* 0x00000018a4a47c20 */ /* 0x000fe20008410000 */
[----:B------:R-:W-:-:S04]  /*6040*/  ISETP.GE.U32.AND.EX P1, PT, R195, 0x1000000, PT, P1 ;  /* 0x01000000c300780c */ /* 0x000fc80003f26110 */
[----:B------:R-:W-:-:S04]  /*6050*/  FSEL R164, R164, RZ, P1 ;  /* 0x000000ffa4a47208 */ /* 0x000fc80000800000 */
[----:B------:R-:W-:-:S04]  /*6060*/  F2FP.BF16.F32.PACK_AB R164, RZ, R164 ;  /* 0x000000a4ffa4723e */ /* 0x000fc800000010ff */
[----:B------:R-:W-:Y:S01]  /*6070*/  PRMT R159, R159, 0x5410, R164 ;  /* 0x000054109f9f7816 */ /* 0x000fe200000000a4 */
[----:B------:R-:W-:Y:S06]  /*6080*/  BRA `(.L_x_8895) ;  /* 0x0000000400a47947 */ /* 0x000fec0003800000 */
.L_x_8903:
        /* <DEDUP_REMOVED lines=13> */
.L_x_8911:
        /* <DEDUP_REMOVED lines=13> */
.L_x_8912:
        /* <DEDUP_REMOVED lines=13> */
.L_x_8913:
        /* <DEDUP_REMOVED lines=13> */
.L_x_8914:
        /* <DEDUP_REMOVED lines=13> */
.L_x_8915:
        /* <DEDUP_REMOVED lines=13> */
.L_x_8916:
        /* <DEDUP_REMOVED lines=13> */
.L_x_8917:
[----:B------:R-:W-:Y:S05]  /*6640*/  BRA.U !UP3, `(.L_x_8895) ;  /* 0x000000010b347547 */ /* 0x000fea000b800000 */
[----:B0-----:R-:W-:Y:S02]  /*6650*/  MOV R164, UR32 ;  /* 0x0000002000a47c02 */ /* 0x001fe40008000f00 */
[----:B------:R-:W-:Y:S02]  /*6660*/  ISETP.LT.AND P2, PT, RZ, UR31, PT ;  /* 0x0000001fff007c0c */ /* 0x000fe4000bf41270 */
[----:B------:R-:W-:Y:S01]  /*6670*/  ISETP.GE.U32.AND P1, PT, R194, RZ, PT ;  /* 0x000000ffc200720c */ /* 0x000fe20003f26070 */
        /* <DEDUP_REMOVED lines=9> */
[----:B------:R-:W-:-:S07]  /*6710*/  PRMT R159, R159, 0x5410, R164 ;  /* 0x000054109f9f7816 */ /* 0x000fce00000000a4 */
.L_x_8895:
[----:B0-----:R-:W0:Y:S01]  /*6720*/  @P0 LDC.64 R164, c[0x0][0x478] ;  /* 0x00011e00ffa40b82 */ /* 0x001e220000000a00 */
[----:B------:R-:W-:Y:S01]  /*6730*/  @P0 IADD3 R194, PT, PT, R167, 0x80, RZ ;  /* 0x00000080a7c20810 */ /* 0x000fe20007ffe0ff */
[----:B------:R-:W1:Y:S01]  /*6740*/  @UP3 LDCU.64 UR10, c[0x0][0x468] ;  /* 0x00008d00ff0a37ac */ /* 0x000e620008000a00 */
[----:B------:R-:W-:-:S03]  /*6750*/  PLOP3.LUT P1, PT, PT, PT, UP3, 0x80, 0x8 ;  /* 0x000000000008781c */ /* 0x000fc60003f2f038 */
        /* <DEDUP_REMOVED lines=42> */
.L_x_8920:
[----:B------:R-:W-:Y:S05]  /*6a00*/  BRA.U !UP3, `(.L_x_8921) ;  /* 0x000000010b187547 */ /* 0x000fea000b800000 */
[----:B------:R-:W-:Y:S01]  /*6a10*/  FMUL.FTZ R161, R153, UR25 ;  /* 0x0000001999a17c20 */ /* 0x000fe20008410000 */
[----:B------:R-:W-:-:S03]  /*6a20*/  LOP3.LUT P2, RZ, R192, 0xff00, RZ, 0xc0, !PT ;  /* 0x0000ff00c0ff7812 */ /* 0x000fc6000784c0ff */
[----:B------:R-:W-:-:S05]  /*6a30*/  FMUL.FTZ R161, R161, UR24 ;  /* 0x00000018a1a17c20 */ /* 0x000fca0008410000 */
[----:B------:R-:W-:-:S04]  /*6a40*/  FSEL R161, R161, RZ, P2 ;  /* 0x000000ffa1a17208 */ /* 0x000fc80001000000 */
[----:B------:R-:W-:-:S04]  /*6a50*/  F2FP.BF16.F32.PACK_AB R161, RZ, R161 ;  /* 0x000000a1ffa1723e */ /* 0x000fc800000010ff */
[----:B0-----:R-:W-:-:S07]  /*6a60*/  PRMT R156, R156, 0x5410, R161 ;  /* 0x000054109c9c7816 */ /* 0x001fce00000000a1 */
.L_x_8921:
[----:B------:R-:W-:Y:S05]  /*6a70*/  BRA.U !UP3, `(.L_x_8922) ;  /* 0x000000010b187547 */ /* 0x000fea000b800000 */
[----:B------:R-:W-:Y:S01]  /*6a80*/  FMUL.FTZ R161, R154, UR25 ;  /* 0x000000199aa17c20 */ /* 0x000fe20008410000 */
[----:B------:R-:W-:-:S03]  /*6a90*/  LOP3.LUT P2, RZ, R192, 0xff0000, RZ, 0xc0, !PT ;  /* 0x00ff0000c0ff7812 */ /* 0x000fc6000784c0ff */
[----:B------:R-:W-:-:S05]  /*6aa0*/  FMUL.FTZ R161, R161, UR24 ;  /* 0x00000018a1a17c20 */ /* 0x000fca0008410000 */
[----:B------:R-:W-:-:S04]  /*6ab0*/  FSEL R161, R161, RZ, P2 ;  /* 0x000000ffa1a17208 */ /* 0x000fc80001000000 */
[----:B------:R-:W-:-:S04]  /*6ac0*/  F2FP.BF16.F32.PACK_AB R161, RZ, R161 ;  /* 0x000000a1ffa1723e */ /* 0x000fc800000010ff */
[----:B0-----:R-:W-:-:S07]  /*6ad0*/  PRMT R157, R161, 0x7610, R157 ;  /* 0x00007610a19d7816 */ /* 0x001fce000000009d */
.L_x_8922:
[----:B------:R-:W-:Y:S05]  /*6ae0*/  BRA.U !UP3, `(.L_x_8923) ;  /* 0x000000010b187547 */ /* 0x000fea000b800000 */
[----:B------:R-:W-:Y:S01]  /*6af0*/  FMUL.FTZ R161, R155, UR25 ;  /* 0x000000199ba17c20 */ /* 0x000fe20008410000 */
[----:B------:R-:W-:-:S03]  /*6b00*/  LOP3.LUT P2, RZ, R192, 0xff000000, RZ, 0xc0, !PT ;  /* 0xff000000c0ff7812 */ /* 0x000fc6000784c0ff */
[----:B------:R-:W-:-:S05]  /*6b10*/  FMUL.FTZ R161, R161, UR24 ;  /* 0x00000018a1a17c20 */ /* 0x000fca0008410000 */
[----:B------:R-:W-:-:S04]  /*6b20*/  FSEL R161, R161, RZ, P2 ;  /* 0x000000ffa1a17208 */ /* 0x000fc80001000000 */
[----:B------:R-:W-:-:S04]  /*6b30*/  F2FP.BF16.F32.PACK_AB R161, RZ, R161 ;  /* 0x000000a1ffa1723e */ /* 0x000fc800000010ff */
[----:B0-----:R-:W-:-:S07]  /*6b40*/  PRMT R157, R157, 0x5410, R161 ;  /* 0x000054109d9d7816 */ /* 0x001fce00000000a1 */
.L_x_8923:
[----:B------:R-:W-:Y:S05]  /*6b50*/  BRA.U !UP3, `(.L_x_8924) ;  /* 0x000000010b187547 */ /* 0x000fea000b800000 */
[----:B------:R-:W-:Y:S01]  /*6b60*/  FMUL.FTZ R161, R160, UR25 ;  /* 0x00000019a0a17c20 */ /* 0x000fe20008410000 */
[----:B------:R-:W-:-:S03]  /*6b70*/  LOP3.LUT P2, RZ, R193, 0xff, RZ, 0xc0, !PT ;  /* 0x000000ffc1ff7812 */ /* 0x000fc6000784c0ff */
[----:B------:R-:W-:-:S05]  /*6b80*/  FMUL.FTZ R161, R161, UR24 ;  /* 0x00000018a1a17c20 */ /* 0x000fca0008410000 */
[----:B------:R-:W-:-:S04]  /*6b90*/  FSEL R161, R161, RZ, P2 ;  /* 0x000000ffa1a17208 */ /* 0x000fc80001000000 */
[----:B------:R-:W-:-:S04]  /*6ba0*/  F2FP.BF16.F32.PACK_AB R161, RZ, R161 ;  /* 0x000000a1ffa1723e */ /* 0x000fc800000010ff */
[----:B0-----:R-:W-:-:S07]  /*6bb0*/  PRMT R158, R161, 0x7610, R158 ;  /* 0x00007610a19e7816 */ /* 0x001fce000000009e */
.L_x_8924:
        /* <DEDUP_REMOVED lines=12> */
.L_x_8925:
        /* <DEDUP_REMOVED lines=12> */
.L_x_8926:
[----:B------:R-:W-:-:S05]  /*6d40*/  MOV R163, UR32 ;  /* 0x0000002000a37c02 */ /* 0x000fca0008000f00 */
        /* <DEDUP_REMOVED lines=13> */
.L_x_8919:
        /* <DEDUP_REMOVED lines=13> */
.L_x_8928:
[----:B------:R-:W-:Y:S05]  /*6ef0*/  BRA.U !UP3, `(.L_x_8929) ;  /* 0x000000010b307547 */ /* 0x000fea000b800000 */
[----:B------:R-:W-:Y:S01]  /*6f00*/  PLOP3.LUT P1, PT, PT, PT, UP2, 0x80, 0x8 ;  /* 0x000000000008781c */ /* 0x000fe20003f2f028 */
[----:B0-----:R-:W-:Y:S01]  /*6f10*/  IMAD.MOV.U32 R165, RZ, RZ, R129 ;  /* 0x000000ffffa57224 */ /* 0x001fe200078e0081 */
        /* <DEDUP_REMOVED lines=10> */
.L_x_8929:
        /* <DEDUP_REMOVED lines=13> */
.L_x_8930:
        /* <DEDUP_REMOVED lines=13> */
.L_x_8931:
        /* <DEDUP_REMOVED lines=13> */
.L_x_8932:
        /* <DEDUP_REMOVED lines=13> */
.L_x_8933:
        /* <DEDUP_REMOVED lines=13> */
.L_x_8934:
[----:B------:R-:W-:Y:S05]  /*73d0*/  BRA.U !UP3, `(.L_x_8927) ;  /* 0x000000110b087547 */ /* 0x000fea000b800000 */
[----:B------:R-:W-:Y:S01]  /*73e0*/  PLOP3.LUT P2, PT, PT, PT, UP2, 0x80, 0x8 ;  /* 0x000000000008781c */ /* 0x000fe20003f4f028 */
[----:B0-----:R-:W-:Y:S01]  /*73f0*/  IMAD.MOV.U32 R165, RZ, RZ, R135 ;  /* 0x000000ffffa57224 */ /* 0x001fe200078e0087 */
[----:B------:R-:W-:Y:S02]  /*7400*/  MOV R164, UR32 ;  /* 0x0000002000a47c02 */ /* 0x000fe40008000f00 */
[----:B------:R-:W-:-:S04]  /*7410*/  ISETP.GE.U32.AND P1, PT, R192, RZ, PT ;  /* 0x000000ffc000720c */ /* 0x000fc80003f26070 */
[----:B------:R-:W-:-:S05]  /*7420*/  ISETP.GE.U32.AND.EX P1, PT, R193, 0x1000000, PT, P1 ;  /* 0x01000000c100780c */ /* 0x000fca0003f26110 */
        /* <DEDUP_REMOVED lines=9> */
.L_x_8918:
        /* <DEDUP_REMOVED lines=52> */
.L_x_8936:
        /* <DEDUP_REMOVED lines=13> */
.L_x_8937:
        /* <DEDUP_REMOVED lines=13> */
.L_x_8938:
        /* <DEDUP_REMOVED lines=13> */
.L_x_8939:
        /* <DEDUP_REMOVED lines=13> */
.L_x_8940:
        /* <DEDUP_REMOVED lines=13> */
.L_x_8941:
        /* <DEDUP_REMOVED lines=13> */
.L_x_8942:
        /* <DEDUP_REMOVED lines=9> */
.L_x_8935:
        /* <DEDUP_REMOVED lines=13> */
.L_x_8943:
        /* <DEDUP_REMOVED lines=13> */
.L_x_8944:
        /* <DEDUP_REMOVED lines=13> */
.L_x_8945:
        /* <DEDUP_REMOVED lines=13> */
.L_x_8946:
        /* <DEDUP_REMOVED lines=13> */
.L_x_8947:
        /* <DEDUP_REMOVED lines=13> */
.L_x_8948:
        /* <DEDUP_REMOVED lines=13> */
.L_x_8949:
        /* <DEDUP_REMOVED lines=14> */
.L_x_8927:
        /* <DEDUP_REMOVED lines=13> */
[----:B------:R-:W-:Y:S02]  /*84d0*/  PLOP3.LUT P1, PT, PT, PT, UP2, 0x80, 0x8 ;  /* 0x000000000008781c */ /* 0x000fe40003f2f028 */
[----:B------:R-:W-:Y:S02]  /*84e0*/  MOV R152, UR32 ;  /* 0x0000002000987c02 */ /* 0x000fe40008000f00 */
[----:B------:R-:W-:Y:S02]  /*84f0*/  MOV R155, UR32 ;  /* 0x00000020009b7c02 */ /* 0x000fe40008000f00 */
[----:B------:R-:W-:Y:S02]  /*8500*/  MOV R154, UR32 ;  /* 0x00000020009a7c02 */ /* 0x000fe40008000f00 */
[----:B------:R-:W-:-:S05]  /*8510*/  MOV R161, UR32 ;  /* 0x0000002000a17c02 */ /* 0x000fca0008000f00 */
        /* <DEDUP_REMOVED lines=28> */
.L_x_8952:
[----:B------:R-:W-:Y:S05]  /*86e0*/  BRA.U !UP3, `(.L_x_8953) ;  /* 0x000000010b187547 */ /* 0x000fea000b800000 */
[----:B------:R-:W-:Y:S01]  /*86f0*/  FMUL.FTZ R161, R153, UR25 ;  /* 0x0000001999a17c20 */ /* 0x000fe20008410000 */
[----:B------:R-:W-:-:S03]  /*8700*/  LOP3.LUT P2, RZ, R190, 0xff00, RZ, 0xc0, !PT ;  /* 0x0000ff00beff7812 */ /* 0x000fc6000784c0ff */
[----:B------:R-:W-:-:S05]  /*8710*/  FMUL.FTZ R161, R161, UR24 ;  /* 0x00000018a1a17c20 */ /* 0x000fca0008410000 */
[----:B------:R-:W-:-:S04]  /*8720*/  FSEL R161, R161, RZ, P2 ;  /* 0x000000ffa1a17208 */ /* 0x000fc80001000000 */
[----:B------:R-:W-:-:S04]  /*8730*/  F2FP.BF16.F32.PACK_AB R161, RZ, R161 ;  /* 0x000000a1ffa1723e */ /* 0x000fc800000010ff */
[----:B0-----:R-:W-:-:S07]  /*8740*/  PRMT R156, R156, 0x5410, R161 ;  /* 0x000054109c9c7816 */ /* 0x001fce00000000a1 */
.L_x_8953:
[----:B------:R-:W-:Y:S05]  /*8750*/  BRA.U !UP3, `(.L_x_8954) ;  /* 0x000000010b187547 */ /* 0x000fea000b800000 */
[----:B------:R-:W-:Y:S01]  /*8760*/  FMUL.FTZ R161, R154, UR25 ;  /* 0x000000199aa17c20 */ /* 0x000fe20008410000 */
[----:B------:R-:W-:-:S03]  /*8770*/  LOP3.LUT P2, RZ, R190, 0xff0000, RZ, 0xc0, !PT ;  /* 0x00ff0000beff7812 */ /* 0x000fc6000784c0ff */
[----:B------:R-:W-:-:S05]  /*8780*/  FMUL.FTZ R161, R161, UR24 ;  /* 0x00000018a1a17c20 */ /* 0x000fca0008410000 */
[----:B------:R-:W-:-:S04]  /*8790*/  FSEL R161, R161, RZ, P2 ;  /* 0x000000ffa1a17208 */ /* 0x000fc80001000000 */
[----:B------:R-:W-:-:S04]  /*87a0*/  F2FP.BF16.F32.PACK_AB R161, RZ, R161 ;  /* 0x000000a1ffa1723e */ /* 0x000fc800000010ff */
[----:B0-----:R-:W-:-:S07]  /*87b0*/  PRMT R157, R161, 0x7610, R157 ;  /* 0x00007610a19d7816 */ /* 0x001fce000000009d */
.L_x_8954:
[----:B------:R-:W-:Y:S05]  /*87c0*/  BRA.U !UP3, `(.L_x_8955) ;  /* 0x000000010b187547 */ /* 0x000fea000b800000 */
[----:B------:R-:W-:Y:S01]  /*87d0*/  FMUL.FTZ R161, R155, UR25 ;  /* 0x000000199ba17c20 */ /* 0x000fe20008410000 */
[----:B------:R-:W-:-:S03]  /*87e0*/  LOP3.LUT P2, RZ, R190, 0xff000000, RZ, 0xc0, !PT ;  /* 0xff000000beff7812 */ /* 0x000fc6000784c0ff */
[----:B------:R-:W-:-:S05]  /*87f0*/  FMUL.FTZ R161, R161, UR24 ;  /* 0x00000018a1a17c20 */ /* 0x000fca0008410000 */
[----:B------:R-:W-:-:S04]  /*8800*/  FSEL R161, R161, RZ, P2 ;  /* 0x000000ffa1a17208 */ /* 0x000fc80001000000 */
[----:B------:R-:W-:-:S04]  /*8810*/  F2FP.BF16.F32.PACK_AB R161, RZ, R161 ;  /* 0x000000a1ffa1723e */ /* 0x000fc800000010ff */
[----:B0-----:R-:W-:-:S07]  /*8820*/  PRMT R157, R157, 0x5410, R161 ;  /* 0x000054109d9d7816 */ /* 0x001fce00000000a1 */
.L_x_8955:
[----:B------:R-:W-:Y:S05]  /*8830*/  BRA.U !UP3, `(.L_x_8956) ;  /* 0x000000010b187547 */ /* 0x000fea000b800000 */
[----:B------:R-:W-:Y:S01]  /*8840*/  FMUL.FTZ R161, R160, UR25 ;  /* 0x00000019a0a17c20 */ /* 0x000fe20008410000 */
[----:B------:R-:W-:-:S03]  /*8850*/  LOP3.LUT P2, RZ, R191, 0xff, RZ, 0xc0, !PT ;  /* 0x000000ffbfff7812 */ /* 0x000fc6000784c0ff */
[----:B------:R-:W-:-:S05]  /*8860*/  FMUL.FTZ R161, R161, UR24 ;  /* 0x00000018a1a17c20 */ /* 0x000fca0008410000 */
[----:B------:R-:W-:-:S04]  /*8870*/  FSEL R161, R161, RZ, P2 ;  /* 0x000000ffa1a17208 */ /* 0x000fc80001000000 */
[----:B------:R-:W-:-:S04]  /*8880*/  F2FP.BF16.F32.PACK_AB R161, RZ, R161 ;  /* 0x000000a1ffa1723e */ /* 0x000fc800000010ff */
[----:B0-----:R-:W-:-:S07]  /*8890*/  PRMT R158, R161, 0x7610, R158 ;  /* 0x00007610a19e7816 */ /* 0x001fce000000009e */
.L_x_8956:
        /* <DEDUP_REMOVED lines=12> */
.L_x_8957:
        /* <DEDUP_REMOVED lines=12> */
.L_x_8958:
[----:B------:R-:W-:-:S05]  /*8a20*/  MOV R163, UR32 ;  /* 0x0000002000a37c02 */ /* 0x000fca0008000f00 */
[----:B------:R-:W-:-:S04]  /*8a30*/  @P1 FFMA.FTZ R163, R172, R163, UR33 ;  /* 0x00000021aca31e23 */ /* 0x000fc800080100a3 */
[----:B0-----:R-:W-:Y:S01]  /*8a40*/  @P1 FADD.FTZ R164, R221, -R163 ;  /* 0x800000a3dda41221 */ /* 0x001fe20000010000 */
[----:B------:R-:W-:-:S03]  /*8a50*/  IMAD.MOV.U32 R163, RZ, RZ, R143 ;  /* 0x000000ffffa37224 */ /* 0x000fc600078e008f */
        /* <DEDUP_REMOVED lines=10> */
.L_x_8951:
        /* <DEDUP_REMOVED lines=13> */
.L_x_8960:
        /* <DEDUP_REMOVED lines=13> */
.L_x_8961:
        /* <DEDUP_REMOVED lines=13> */
.L_x_8962:
        /* <DEDUP_REMOVED lines=13> */
.L_x_8963:
        /* <DEDUP_REMOVED lines=13> */
.L_x_8964:
        /* <DEDUP_REMOVED lines=13> */
.L_x_8965:
        /* <DEDUP_REMOVED lines=13> */
.L_x_8966:
        /* <DEDUP_REMOVED lines=15> */
.L_x_8950:
[----:B------:R-:W-:Y:S05]  /*91a0*/  @!P0 BRA `(.L_x_8967) ;  /* 0x0000000800288947 */ /* 0x000fea0003800000 */
        /* <DEDUP_REMOVED lines=51> */
.L_x_8968:
        /* <DEDUP_REMOVED lines=13> */
.L_x_8969:
        /* <DEDUP_REMOVED lines=13> */
.L_x_8970:
        /* <DEDUP_REMOVED lines=13> */
.L_x_8971:
        /* <DEDUP_REMOVED lines=13> */
.L_x_8972:
        /* <DEDUP_REMOVED lines=13> */
.L_x_8973:
        /* <DEDUP_REMOVED lines=13> */
.L_x_8974:
        /* <DEDUP_REMOVED lines=9> */
.L_x_8967:
        /* <DEDUP_REMOVED lines=13> */
.L_x_8975:
        /* <DEDUP_REMOVED lines=13> */
.L_x_8976:
        /* <DEDUP_REMOVED lines=13> */
.L_x_8977:
        /* <DEDUP_REMOVED lines=13> */
.L_x_8978:
        /* <DEDUP_REMOVED lines=13> */
.L_x_8979:
        /* <DEDUP_REMOVED lines=13> */
.L_x_8980:
        /* <DEDUP_REMOVED lines=13> */
.L_x_8981:
        /* <DEDUP_REMOVED lines=14> */
.L_x_8959:
        /* <DEDUP_REMOVED lines=20> */
[----:B------:R-:W-:Y:S01]  /*a220*/  MOV R152, R144 ;  /* 0x0000009000987202 */ /* 0x000fe20000000f00 */
[----:B------:R-:W-:Y:S01]  /*a230*/  @P1 FFMA.FTZ R154, R175, R154, UR33 ;  /* 0x00000021af9a1e23 */ /* 0x000fe2000801009a */
[----:B------:R-:W-:Y:S01]  /*a240*/  @P1 FADD.FTZ R153, R210, -R153 ;  /* 0x80000099d2991221 */ /* 0x000fe20000010000 */
[----:B------:R-:W-:Y:S01]  /*a250*/  @P1 FADD.FTZ R155, R222, -R155 ;  /* 0x8000009bde9b1221 */ /* 0x000fe20000010000 */
[----:B------:R-:W-:Y:S02]  /*a260*/  @P1 FFMA.FTZ R160, R177, R160, UR33 ;  /* 0x00000021b1a01e23 */ /* 0x000fe400080100a0 */
        /* <DEDUP_REMOVED lines=9> */
[----:B------:R-:W-:-:S03]  /*a300*/  MOV R155, R147 ;  /* 0x00000093009b7202 */ /* 0x000fc60000000f00 */
[----:B------:R-:W-:Y:S01]  /*a310*/  @P1 FFMA.FTZ R155, R161, UR30, R147 ;  /* 0x0000001ea19b1c23 */ /* 0x000fe20008010093 */
        /* <DEDUP_REMOVED lines=10> */
.L_x_8984:
[----:B------:R-:W-:Y:S05]  /*a3c0*/  BRA.U !UP3, `(.L_x_8985) ;  /* 0x000000010b187547 */ /* 0x000fea000b800000 */
[----:B------:R-:W-:Y:S01]  /*a3d0*/  FMUL.FTZ R161, R153, UR25 ;  /* 0x0000001999a17c20 */ /* 0x000fe20008410000 */
[----:B------:R-:W-:-:S03]  /*a3e0*/  LOP3.LUT P2, RZ, R188, 0xff00, RZ, 0xc0, !PT ;  /* 0x0000ff00bcff7812 */ /* 0x000fc6000784c0ff */
[----:B------:R-:W-:-:S05]  /*a3f0*/  FMUL.FTZ R161, R161, UR24 ;  /* 0x00000018a1a17c20 */ /* 0x000fca0008410000 */
[----:B------:R-:W-:-:S04]  /*a400*/  FSEL R161, R161, RZ, P2 ;  /* 0x000000ffa1a17208 */ /* 0x000fc80001000000 */
[----:B------:R-:W-:-:S04]  /*a410*/  F2FP.BF16.F32.PACK_AB R161, RZ, R161 ;  /* 0x000000a1ffa1723e */ /* 0x000fc800000010ff */
[----:B0-----:R-:W-:-:S07]  /*a420*/  PRMT R156, R156, 0x5410, R161 ;  /* 0x000054109c9c7816 */ /* 0x001fce00000000a1 */
.L_x_8985:
[----:B------:R-:W-:Y:S05]  /*a430*/  BRA.U !UP3, `(.L_x_8986) ;  /* 0x000000010b187547 */ /* 0x000fea000b800000 */
[----:B------:R-:W-:Y:S01]  /*a440*/  FMUL.FTZ R161, R154, UR25 ;  /* 0x000000199aa17c20 */ /* 0x000fe20008410000 */
[----:B------:R-:W-:-:S03]  /*a450*/  LOP3.LUT P2, RZ, R188, 0xff0000, RZ, 0xc0, !PT ;  /* 0x00ff0000bcff7812 */ /* 0x000fc6000784c0ff */
[----:B------:R-:W-:-:S05]  /*a460*/  FMUL.FTZ R161, R161, UR24 ;  /* 0x00000018a1a17c20 */ /* 0x000fca0008410000 */
[----:B------:R-:W-:-:S04]  /*a470*/  FSEL R161, R161, RZ, P2 ;  /* 0x000000ffa1a17208 */ /* 0x000fc80001000000 */
[----:B------:R-:W-:-:S04]  /*a480*/  F2FP.BF16.F32.PACK_AB R161, RZ, R161 ;  /* 0x000000a1ffa1723e */ /* 0x000fc800000010ff */
[----:B0-----:R-:W-:-:S07]  /*a490*/  PRMT R157, R161, 0x7610, R157 ;  /* 0x00007610a19d7816 */ /* 0x001fce000000009d */
.L_x_8986:
[----:B------:R-:W-:Y:S05]  /*a4a0*/  BRA.U !UP3, `(.L_x_8987) ;  /* 0x000000010b187547 */ /* 0x000fea000b800000 */
[----:B------:R-:W-:Y:S01]  /*a4b0*/  FMUL.FTZ R161, R155, UR25 ;  /* 0x000000199ba17c20 */ /* 0x000fe20008410000 */
[----:B------:R-:W-:-:S03]  /*a4c0*/  LOP3.LUT P2, RZ, R188, 0xff000000, RZ, 0xc0, !PT ;  /* 0xff000000bcff7812 */ /* 0x000fc6000784c0ff */
[----:B------:R-:W-:-:S05]  /*a4d0*/  FMUL.FTZ R161, R161, UR24 ;  /* 0x00000018a1a17c20 */ /* 0x000fca0008410000 */
[----:B------:R-:W-:-:S04]  /*a4e0*/  FSEL R161, R161, RZ, P2 ;  /* 0x000000ffa1a17208 */ /* 0x000fc80001000000 */
[----:B------:R-:W-:-:S04]  /*a4f0*/  F2FP.BF16.F32.PACK_AB R161, RZ, R161 ;  /* 0x000000a1ffa1723e */ /* 0x000fc800000010ff */
[----:B0-----:R-:W-:-:S07]  /*a500*/  PRMT R157, R157, 0x5410, R161 ;  /* 0x000054109d9d7816 */ /* 0x001fce00000000a1 */
.L_x_8987:
[----:B------:R-:W-:Y:S05]  /*a510*/  BRA.U !UP3, `(.L_x_8988) ;  /* 0x000000010b187547 */ /* 0x000fea000b800000 */
[----:B------:R-:W-:Y:S01]  /*a520*/  FMUL.FTZ R161, R160, UR25 ;  /* 0x00000019a0a17c20 */ /* 0x000fe20008410000 */
[----:B------:R-:W-:-:S03]  /*a530*/  LOP3.LUT P2, RZ, R189, 0xff, RZ, 0xc0, !PT ;  /* 0x000000ffbdff7812 */ /* 0x000fc6000784c0ff */
[----:B------:R-:W-:-:S05]  /*a540*/  FMUL.FTZ R161, R161, UR24 ;  /* 0x00000018a1a17c20 */ /* 0x000fca0008410000 */
[----:B------:R-:W-:-:S04]  /*a550*/  FSEL R161, R161, RZ, P2 ;  /* 0x000000ffa1a17208 */ /* 0x000fc80001000000 */
[----:B------:R-:W-:-:S04]  /*a560*/  F2FP.BF16.F32.PACK_AB R161, RZ, R161 ;  /* 0x000000a1ffa1723e */ /* 0x000fc800000010ff */
[----:B0-----:R-:W-:-:S07]  /*a570*/  PRMT R158, R161, 0x7610, R158 ;  /* 0x00007610a19e7816 */ /* 0x001fce000000009e */
.L_x_8988:
        /* <DEDUP_REMOVED lines=12> */
.L_x_8989:
        /* <DEDUP_REMOVED lines=12> */
.L_x_8990:
        /* <DEDUP_REMOVED lines=14> */
.L_x_8983:
        /* <DEDUP_REMOVED lines=13> */
.L_x_8992:
        /* <DEDUP_REMOVED lines=13> */
.L_x_8993:
        /* <DEDUP_REMOVED lines=13> */
.L_x_8994:
        /* <DEDUP_REMOVED lines=13> */
.L_x_8995:
        /* <DEDUP_REMOVED lines=13> */
.L_x_8996:
        /* <DEDUP_REMOVED lines=13> */
.L_x_8997:
        /* <DEDUP_REMOVED lines=13> */
.L_x_8998:
[----:B------:R-:W-:Y:S05]  /*ad90*/  BRA.U !UP3, `(.L_x_8991) ;  /* 0x000000110b147547 */ /* 0x000fea000b800000 */
[----:B------:R-:W-:Y:S01]  /*ada0*/  PLOP3.LUT P2, PT, PT, PT, UP2, 0x80, 0x8 ;  /* 0x000000000008781c */ /* 0x000fe20003f4f028 */
[----:B0-----:R-:W-:Y:S01]  /*adb0*/  IMAD.U32 R164, RZ, RZ, UR32 ;  /* 0x00000020ffa47e24 */ /* 0x001fe2000f8e00ff */
[----:B------:R-:W-:Y:S02]  /*adc0*/  MOV R165, R151 ;  /* 0x0000009700a57202 */ /* 0x000fe40000000f00 */
        /* <DEDUP_REMOVED lines=11> */
.L_x_8982:
        /* <DEDUP_REMOVED lines=22> */
[----:B0-----:R-:W-:-:S07]  /*afe0*/  PRMT R156, R152, 0x7610, R156 ;  /* 0x00007610989c7816 */ /* 0x001fce000000009c */
.L_x_9000:
        /* <DEDUP_REMOVED lines=13> */
.L_x_9001:
        /* <DEDUP_REMOVED lines=13> */
.L_x_9002:
        /* <DEDUP_REMOVED lines=13> */
.L_x_9003:
        /* <DEDUP_REMOVED lines=13> */
.L_x_9004:
        /* <DEDUP_REMOVED lines=13> */
.L_x_9005:
        /* <DEDUP_REMOVED lines=13> */
.L_x_9006:
[----:B------:R-:W-:Y:S01]  /*b4d0*/  MOV R154, UR32 ;  /* 0x00000020009a7c02 */ /* 0x000fe20008000f00 */
[----:B------:R-:W-:Y:S01]  /*b4e0*/  IMAD.U32 R153, RZ, RZ, UR32 ;  /* 0x00000020ff997e24 */ /* 0x000fe2000f8e00ff */
[----:B------:R-:W-:Y:S01]  /*b4f0*/  MOV R152, UR32 ;  /* 0x0000002000987c02 */ /* 0x000fe20008000f00 */
[----:B------:R-:W-:Y:S01]  /*b500*/  FADD.FTZ R162, R225, -R162 ;  /* 0x800000a2e1a27221 */ /* 0x000fe20000010000 */
        /* <DEDUP_REMOVED lines=37> */
.L_x_8999:
        /* <DEDUP_REMOVED lines=13> */
.L_x_9007:
        /* <DEDUP_REMOVED lines=13> */
.L_x_9008:
        /* <DEDUP_REMOVED lines=13> */
.L_x_9009:
        /* <DEDUP_REMOVED lines=13> */
.L_x_9010:
        /* <DEDUP_REMOVED lines=13> */
.L_x_9011:
        /* <DEDUP_REMOVED lines=13> */
.L_x_9012:
        /* <DEDUP_REMOVED lines=13> */
.L_x_9013:
        /* <DEDUP_REMOVED lines=14> */
.L_x_8991:
        /* <DEDUP_REMOVED lines=9> */
[----:B------:R-:W-:Y:S01]  /*be80*/  PLOP3.LUT P0, PT, PT, PT, UP3, 0x80, 0x8 ;  /* 0x000000000008781c */ /* 0x000fe20003f0f038 */
[----:B0-----:R-:W-:-:S12]  /*be90*/  HFMA2 R165, -RZ, RZ, 0, 9.5367431640625e-07 ;  /* 0x00000010ffa57431 */ /* 0x001fd800000001ff */
[----:B------:R-:W-:-:S05]  /*bea0*/  @P0 IADD3 R164, PT, PT, R166, 0x200, RZ ;  /* 0x00000200a6a40810 */ /* 0x000fca0007ffe0ff */
[----:B-1----:R-:W-:-:S05]  /*beb0*/  @P0 IMAD.WIDE.U32 R164, R164, R165, UR10 ;  /* 0x0000000aa4a40e25 */ /* 0x002fca000f8e00a5 */
[----:B------:R1:W-:Y:S01]  /*bec0*/  @P0 STG.E.128 desc[UR22][R164.64], R156 ;  /* 0x0000009ca4000986 */ /* 0x0003e2000c101d16 */
[----:B------:R-:W-:Y:S05]  /*bed0*/  BRA.U !UP0, `(.L_x_9014) ;  /* 0xffffff4508847547 */ /* 0x000fea000b83ffff */
.L_x_8847:
[----:B-1----:R-:W1:Y:S01]  /*bee0*/  S2R R164, SR_TID.X ;  /* 0x0000000000a47919 */ /* 0x002e620000002100 */
[----:B------:R-:W3:Y:S08]  /*bef0*/  S2UR UR9, SR_CTAID.X ;  /* 0x00000000000979c3 */ /* 0x000ef00000002500 */
[----:B------:R-:W3:Y:S08]  /*bf00*/  LDC R0, c[0x0][0x388] ;  /* 0x0000e200ff007b82 */ /* 0x000ef00000000800 */
[----:B------:R-:W4:Y:S08]  /*bf10*/  LDC.64 R2, c[0x0][0x440] ;  /* 0x00011000ff027b82 */ /* 0x000f300000000a00 */
[----:B--2---:R-:W2:Y:S01]  /*bf20*/  LDC.64 R4, c[0x0][0x448] ;  /* 0x00011200ff047b82 */ /* 0x004ea20000000a00 */
[----:B---3--:R-:W-:-:S05]  /*bf30*/  IMAD R0, R0, UR9, RZ ;  /* 0x0000000900007c24 */ /* 0x008fca000f8e02ff */
[----:B-1----:R-:W-:-:S05]  /*bf40*/  LEA.HI R7, R0, R164, RZ, 0x1d ;  /* 0x000000a400077211 */ /* 0x002fca00078fe8ff */
        /* <DEDUP_REMOVED lines=23> */
.L_x_9015:
        /* <DEDUP_REMOVED lines=12> */
.L_x_19367:


//--------------------- .text._ZN10layer_norm13ln_bwd_kernelINS_13Kernel_traitsIf13__nv_bfloat16fS2_fjLj5120ELj1ELj1ELj4ELj16ENS_18Kernel_traits_baseILj5120EfS2_fS2_fjLj128EEEEELb1ELb1ELb0ELb0EEEvNS_9BwdParamsE --------------------------
	.section	.text._ZN10layer_norm13ln_bwd_kernelINS_13Kernel_traitsIf13__nv_bfloat16fS2_fjLj5120ELj1ELj1ELj4ELj16ENS_18Kernel_traits_baseILj5120EfS2_fS2_fjLj128EEEEELb1ELb1ELb0ELb0EEEvNS_9BwdParamsE,"ax",@progbits
	.align	128
        .global         _ZN10layer_norm13ln_bwd_kernelINS_13Kernel_traitsIf13__nv_bfloat16fS2_fjLj5120ELj1ELj1ELj4ELj16ENS_18Kernel_traits_baseILj5120EfS2_fS2_fjLj128EEEEELb1ELb1ELb0ELb0EEEvNS_9BwdParamsE
        .type           _ZN10layer_norm13ln_bwd_kernelINS_13Kernel_traitsIf13__nv_bfloat16fS2_fjLj5120ELj1ELj1ELj4ELj16ENS_18Kernel_traits_baseILj5120EfS2_fS2_fjLj128EEEEELb1ELb1ELb0ELb0EEEvNS_9BwdParamsE,@function
        .size           _ZN10layer_norm13ln_bwd_kernelINS_13Kernel_traitsIf13__nv_bfloat16fS2_fjLj5120ELj1ELj1ELj4ELj16ENS_18Kernel_traits_baseILj5120EfS2_fS2_fjLj128EEEEELb1ELb1ELb0ELb0EEEvNS_9BwdParamsE,(.L_x_19368 - _ZN10layer_norm13ln_bwd_kernelINS_13Kernel_traitsIf13__nv_bfloat16fS2_fjLj5120ELj1ELj1ELj4ELj16ENS_18Kernel_traits_baseILj5120EfS2_fS2_fjLj128EEEEELb1ELb1ELb0ELb0EEEvNS_9BwdParamsE)
        .other          _ZN10layer_norm13ln_bwd_kernelINS_13Kernel_traitsIf13__nv_bfloat16fS2_fjLj5120ELj1ELj1ELj4ELj16ENS_18Kernel_traits_baseILj5120EfS2_fS2_fjLj128EEEEELb1ELb1ELb0ELb0EEEvNS_9BwdParamsE,@"STO_CUDA_ENTRY STV_DEFAULT"
_ZN10layer_norm13ln_bwd_kernelINS_13Kernel_traitsIf13__nv_bfloat16fS2_fjLj5120ELj1ELj1ELj4ELj16ENS_18Kernel_traits_baseILj5120EfS2_fS2_fjLj128EEEEELb1ELb1ELb0ELb0EEEvNS_9BwdParamsE:
.text._ZN10layer_norm13ln_bwd_kernelINS_13Kernel_traitsIf13__nv_bfloat16fS2_fjLj5120ELj1ELj1ELj4ELj16ENS_18Kernel_traits_baseILj5120EfS2_fS2_fjLj128EEEEELb1ELb1ELb0ELb0EEEvNS_9BwdParamsE:
        /* <DEDUP_REMOVED lines=14> */
[----:B------:R-:W-:Y:S01]  /*00e0*/  STL [R1+0x18], R11 ;  /* 0x0000180b01007387 */ /* 0x000fe20000100800 */
[----:B------:R-:W-:-:S02]  /*00f0*/  ISETP.GE.U32.AND P3, PT, R11, 0x280, PT ;  /* 0x000002800b00780c */ /* 0x000fc40003f66070 */
        /* <DEDUP_REMOVED lines=167> */
[----:B--2---:R-:W-:Y:S02]  /*0b70*/  CS2R R82, SRZ ;  /* 0x0000000000527805 */ /* 0x004fe4000001ff00 */
        /* <DEDUP_REMOVED lines=113> */
.L_x_9059:
[----:B------:R-:W1:Y:S01]  /*1290*/  @UP0 LDCU.64 UR4, c[0x0][0x3e0] ;  /* 0x00007c00ff0407ac */ /* 0x000e620008000a00 */
[----:B--2---:R-:W2:Y:S01]  /*12a0*/  LDL R184, [R1+0x18] ;  /* 0x0000180001b87983 */ /* 0x004ea20000100800 */
[----:B------:R-:W-:Y:S01]  /*12b0*/  PLOP3.LUT P0, PT, PT, PT, UP0, 0x80, 0x8 ;  /* 0x000000000008781c */ /* 0x000fe20003f0f008 */
[----:B0-----:R-:W-:-:S06]  /*12c0*/  UIMAD.WIDE UR16, UR7, 0x4, UR12 ;  /* 0x00000004071078a5 */ /* 0x001fcc000f8e020c */
[----:B------:R-:W-:Y:S02]  /*12d0*/  MOV R180, UR16 ;  /* 0x0000001000b47c02 */ /* 0x000fe40008000f00 */
[----:B------:R-:W-:Y:S01]  /*12e0*/  MOV R181, UR17 ;  /* 0x0000001100b57c02 */ /* 0x000fe20008000f00 */
[----:B-1----:R-:W-:-:S04]  /*12f0*/  @UP0 UIMAD.WIDE UR4, UR7, 0x2, UR4 ;  /* 0x00000002070408a5 */ /* 0x002fc8000f8e0204 */
[----:B---3--:R0:W3:Y:S01]  /*1300*/  LDG.E R19, desc[UR10][R180.64] ;  /* 0x0000000ab4137981 */ /* 0x0080e2000c1e1900 */
[----:B------:R-:W-:Y:S01]  /*1310*/  UIMAD.WIDE UR16, UR7, 0x4, UR14 ;  /* 0x00000004071078a5 */ /* 0x000fe2000f8e020e */
[----:B0-----:R-:W-:Y:S02]  /*1320*/  MOV R180, UR4 ;  /* 0x0000000400b47c02 */ /* 0x001fe40008000f00 */
[----:B------:R-:W-:-:S05]  /*1330*/  MOV R181, UR5 ;  /* 0x0000000500b57c02 */ /* 0x000fca0008000f00 */
[----:B------:R0:W4:Y:S02]  /*1340*/  @P0 LDG.E.U16 R182, desc[UR10][R180.64] ;  /* 0x0000000ab4b60981 */ /* 0x000124000c1e1500 */
[----:B0-----:R-:W-:Y:S02]  /*1350*/  MOV R180, UR16 ;  /* 0x0000001000b47c02 */ /* 0x001fe40008000f00 */
[----:B------:R-:W-:-:S05]  /*1360*/  MOV R181, UR17 ;  /* 0x0000001100b57c02 */ /* 0x000fca0008000f00 */
[----:B------:R-:W4:Y:S01]  /*1370*/  LDG.E R180, desc[UR10][R180.64] ;  /* 0x0000000ab4b47981 */ /* 0x000f22000c1e1900 */
[----:B------:R-:W-:Y:S01]  /*1380*/  PLOP3.LUT P0, PT, PT, PT, UP0, 0x80, 0x8 ;  /* 0x000000000008781c */ /* 0x000fe20003f0f008 */
[----:B------:R-:W-:Y:S01]  /*1390*/  UIMAD UR4, UR7, UR6, URZ ;  /* 0x00000006070472a4 */ /* 0x000fe2000f8e02ff */
[----:B------:R-:W-:Y:S01]  /*13a0*/  ISETP.NE.AND P4, PT, RZ, UR18, PT ;  /* 0x00000012ff007c0c */ /* 0x000fe2000bf85270 */
[----:B------:R-:W0:Y:S01]  /*13b0*/  S2R R183, SR_TID.X ;  /* 0x0000000000b77919 */ /* 0x000e220000002100 */
[----:B------:R-:W-:Y:S01]  /*13c0*/  UMOV UR16, 0x3f800000 ;  /* 0x3f80000000107882 */ /* 0x000fe20000000000 */
[----:B------:R-:W-:Y:S01]  /*13d0*/  USHF.R.S32.HI UR5, URZ, 0x1f, UR4 ;  /* 0x0000001fff057899 */ /* 0x000fe20008011404 */
[----:B------:R-:W-:Y:S01]  /*13e0*/  BSSY.RECONVERGENT B0, `(.L_x_9017) ;  /* 0x000009d000007945 */ /* 0x000fe20003800200 */
[----:B------:R-:W-:Y:S01]  /*13f0*/  HFMA2 R216, -RZ, RZ, 0, 0 ;  /* 0x00000000ffd87431 */ /* 0x000fe200000001ff */
[----:B------:R-:W-:Y:S01]  /*1400*/  MOV R215, RZ ;  /* 0x000000ff00d77202 */ /* 0x000fe20000000f00 */
        /* <DEDUP_REMOVED lines=13> */
[----:B------:R-:W-:Y:S02]  /*14e0*/  R2UR UR23, R180 ;  /* 0x00000000b41772ca */ /* 0x000fe400000e0000 */
[----:B------:R-:W-:-:S05]  /*14f0*/  P2R R180, PR, RZ, 0x20 ;  /* 0x00000020ffb47803 */ /* 0x000fca0000000000 */
[----:B------:R0:W-:Y:S02]  /*1500*/  STL [R1+0x1a0], R180 ;  /* 0x0001a0b401007387 */ /* 0x0001e40000100800 */
[----:B0-----:R-:W-:-:S05]  /*1510*/  P2R R180, PR, RZ, 0x40 ;  /* 0x00000040ffb47803 */ /* 0x001fca0000000000 */
[----:B------:R0:W-:Y:S01]  /*1520*/  STL [R1+0x1c], R180 ;  /* 0x00001cb401007387 */ /* 0x0001e20000100800 */
[----:B-----5:R-:W-:Y:S05]  /*1530*/  @!P5 BRA `(.L_x_9018) ;  /* 0x00000008001cd947 */ /* 0x020fea0003800000 */
[----:B------:R-:W1:Y:S01]  /*1540*/  LDC.64 R20, c[0x0][0x3a8] ;  /* 0x0000ea00ff147b82 */ /* 0x000e620000000a00 */
[----:B------:R2:W-:Y:S07]  /*1550*/  STL [R1+0x1a8], R2 ;  /* 0x0001a80201007387 */ /* 0x0005ee0000100800 */
[----:B------:R-:W3:Y:S01]  /*1560*/  LDC.64 R184, c[0x0][0x428] ;  /* 0x00010a00ffb87b82 */ /* 0x000ee20000000a00 */
[----:B--2---:R-:W2:Y:S04]  /*1570*/  LDL.LU R2, [R1+0x50] ;  /* 0x0000500001027983 */ /* 0x004ea80000300800 */
[----:B------:R4:W-:Y:S01]  /*1580*/  STL [R1+0x1a4], R0 ;  /* 0x0001a40001007387 */ /* 0x0009e20000100800 */
[----:B------:R-:W-:-:S02]  /*1590*/  ISETP.NE.U32.AND P3, PT, RZ, UR20, PT ;  /* 0x00000014ff007c0c */ /* 0x000fc4000bf65070 */
[----:B------:R-:W2:Y:S01]  /*15a0*/  LDC.64 R208, c[0x0][0x3b0] ;  /* 0x0000ec00ffd07b82 */ /* 0x000ea20000000a00 */
[C---:B-1----:R-:W-:Y:S01]  /*15b0*/  IMAD.WIDE.U32 R20, R19.reuse, 0x20, R20 ;  /* 0x0000002013147825 */ /* 0x042fe200078e0014 */
[----:B----4-:R-:W4:Y:S04]  /*15c0*/  LDL.LU R0, [R1+0xf0] ;  /* 0x0000f00001007983 */ /* 0x010f280000300800 */
[----:B0-----:R-:W2:Y:S04]  /*15d0*/  LDG.E.128 R180, desc[UR10][R20.64] ;  /* 0x0000000a14b47981 */ /* 0x001ea8000c1e1d00 */
[----:B------:R0:W4:Y:S01]  /*15e0*/  LDG.E.128 R188, desc[UR10][R20.64+0x10] ;  /* 0x0000100a14bc7981 */ /* 0x000122000c1e1d00 */
[----:B---3--:R-:W-:-:S03]  /*15f0*/  IMAD.WIDE.U32 R184, R19, 0x10, R184 ;  /* 0x0000001013b87825 */ /* 0x008fc600078e00b8 */
[----:B------:R-:W3:Y:S04]  /*1600*/  LDL R218, [R1+0x190] ;  /* 0x0001900001da7983 */ /* 0x000ee80000100800 */
[----:B------:R-:W3:Y:S04]  /*1610*/  LDG.E.128 R184, desc[UR10][R184.64] ;  /* 0x0000000ab8b87981 */ /* 0x000ee8000c1e1d00 */
[----:B------:R-:W3:Y:S04]  /*1620*/  LDL R252, [R1+0x198] ;  /* 0x0001980001fc7983 */ /* 0x000ee80000100800 */
[----:B------:R-:W3:Y:S04]  /*1630*/  LDL R215, [R1+0x180] ;  /* 0x0001800001d77983 */ /* 0x000ee80000100800 */
[----:B------:R-:W3:Y:S04]  /*1640*/  LDL.LU R216, [R1+0x48] ;  /* 0x0000480001d87983 */ /* 0x000ee80000300800 */
[----:B------:R-:W3:Y:S01]  /*1650*/  LDL.LU R214, [R1+0xe8] ;  /* 0x0000e80001d67983 */ /* 0x000ee20000300800 */
[----:B------:R-:W-:-:S13]  /*1660*/  ISETP.NE.AND.EX P3, PT, RZ, UR21, PT, P3 ;  /* 0x00000015ff007c0c */ /* 0x000fda000bf65330 */
[----:B0-----:R-:W0:Y:S01]  /*1670*/  @P3 LDC.64 R20, c[0x0][0x438] ;  /* 0x00010e00ff143b82 */ /* 0x001e220000000a00 */
[----:B--2---:R-:W-:Y:S01]  /*1680*/  FADD.FTZ R210, R181, -UR26 ;  /* 0x8000001ab5d27e21 */ /* 0x004fe20008010000 */
[----:B------:R-:W-:Y:S01]  /*1690*/  FADD.FTZ R211, R182, -UR26 ;  /* 0x8000001ab6d37e21 */ /* 0x000fe20008010000 */
[----:B----4-:R-:W-:Y:S02]  /*16a0*/  FADD.FTZ R181, R191, -UR26 ;  /* 0x8000001abfb57e21 */ /* 0x010fe40008010000 */
[----:B------:R-:W-:Y:S01]  /*16b0*/  FMUL.FTZ R217, R210, UR23 ;  /* 0x00000017d2d97c20 */ /* 0x000fe20008410000 */
[----:B------:R-:W2:Y:S01]  /*16c0*/  LDL.LU R191, [R1+0x58] ;  /* 0x0000580001bf7983 */ /* 0x000ea20000300800 */
[----:B------:R-:W-:-:S03]  /*16d0*/  FMUL.FTZ R213, R211, UR23 ;  /* 0x00000017d3d57c20 */ /* 0x000fc60008410000 */
[----:B------:R-:W4:Y:S04]  /*16e0*/  LDL.LU R210, [R1+0xfc] ;  /* 0x0000fc0001d27983 */ /* 0x000f280000300800 */
[----:B------:R-:W4:Y:S01]  /*16f0*/  LDL.LU R211, [R1+0xf8] ;  /* 0x0000f80001d37983 */ /* 0x000f220000300800 */
[----:B0-----:R-:W-:-:S04]  /*1700*/  @P3 IMAD.WIDE.U32 R20, R19, 0x20, R20 ;  /* 0x0000002013143825 */ /* 0x001fc800078e0014 */
[----:B------:R-:W-:Y:S01]  /*1710*/  FADD.FTZ R196, R180, -UR26 ;  /* 0x8000001ab4c47e21 */ /* 0x000fe20008010000 */
[----:B------:R-:W5:Y:S04]  /*1720*/  @P3 LDG.E.128 R144, desc[UR10][R20.64] ;  /* 0x0000000a14903981 */ /* 0x000f68000c1e1d00 */
[----:B------:R0:W5:Y:S01]  /*1730*/  @P3 LDG.E.128 R148, desc[UR10][R20.64+0x10] ;  /* 0x0000100a14943981 */ /* 0x000162000c1e1d00 */
[----:B------:R-:W-:Y:S01]  /*1740*/  FMUL.FTZ R196, R196, UR23 ;  /* 0x00000017c4c47c20 */ /* 0x000fe20008410000 */
[----:B------:R-:W-:Y:S01]  /*1750*/  FADD.FTZ R180, R189, -UR26 ;  /* 0x8000001abdb47e21 */ /* 0x000fe20008010000 */
[----:B0-----:R-:W-:Y:S01]  /*1760*/  IMAD.WIDE.U32 R20, R19, 0x8, R208 ;  /* 0x0000000813147825 */ /* 0x001fe200078e00d0 */
[C---:B---3--:R-:W-:Y:S02]  /*1770*/  SHF.L.U32 R209, R184.reuse, 0x10, RZ ;  /* 0x00000010b8d17819 */ /* 0x048fe400000006ff */
[----:B------:R-:W-:-:S02]  /*1780*/  PRMT R208, R184, 0x7632, R208 ;  /* 0x00007632b8d07816 */ /* 0x000fc400000000d0 */
[C---:B------:R-:W-:Y:S01]  /*1790*/  PRMT R184, R185.reuse, 0x7632, R184 ;  /* 0x00007632b9b87816 */ /* 0x040fe200000000b8 */
[----:B------:R-:W-:Y:S01]  /*17a0*/  FADD.FTZ R2, R2, R209 ;  /* 0x000000d102027221 */ /* 0x000fe20000010000 */
[----:B------:R-:W-:Y:S01]  /*17b0*/  SHF.L.U32 R185, R185, 0x10, RZ ;  /* 0x00000010b9b97819 */ /* 0x000fe200000006ff */
[----:B------:R-:W-:Y:S01]  /*17c0*/  FFMA.FTZ R0, R196, R209, R0 ;  /* 0x000000d1c4007223 */ /* 0x000fe20000010000 */
[----:B------:R-:W-:Y:S01]  /*17d0*/  SHF.L.U32 R189, R208, 0x10, RZ ;  /* 0x00000010d0bd7819 */ /* 0x000fe200000006ff */
[----:B------:R-:W-:Y:S01]  /*17e0*/  FADD.FTZ R188, R188, -UR26 ;  /* 0x8000001abcbc7e21 */ /* 0x000fe20008010000 */
[----:B------:R-:W3:Y:S04]  /*17f0*/  LDL.LU R208, [R1+0xe0] ;  /* 0x0000e00001d07983 */ /* 0x000ee80000300800 */
[----:B------:R0:W-:Y:S01]  /*1800*/  STL [R1+0x50], R2 ;  /* 0x0000500201007387 */ /* 0x0001e20000100800 */
[----:B------:R-:W-:Y:S01]  /*1810*/  FMUL.FTZ R252, R252, R185 ;  /* 0x000000b9fcfc7220 */ /* 0x000fe20000410000 */
[----:B------:R-:W-:Y:S01]  /*1820*/  FADD.FTZ R212, R183, -UR26 ;  /* 0x8000001ab7d47e21 */ /* 0x000fe20008010000 */
[----:B------:R-:W-:Y:S01]  /*1830*/  PRMT R182, R186, 0x7632, R182 ;  /* 0x00007632bab67816 */ /* 0x000fe200000000b6 */
[----:B------:R-:W-:Y:S01]  /*1840*/  FADD.FTZ R190, R190, -UR26 ;  /* 0x8000001abebe7e21 */ /* 0x000fe20008010000 */
[----:B------:R-:W5:Y:S04]  /*1850*/  LDG.E.64 R20, desc[UR10][R20.64] ;  /* 0x0000000a14147981 */ /* 0x000f68000c1e1b00 */
[----:B0-----:R1:W5:Y:S04]  /*1860*/  LDL.LU R2, [R1+0x1a8] ;  /* 0x0001a80001027983 */ /* 0x0013680000300800 */
[----:B------:R0:W-:Y:S04]  /*1870*/  STL [R1+0xf0], R0 ;  /* 0x0000f00001007387 */ /* 0x0001e80000100800 */
[----:B0-----:R1:W5:Y:S01]  /*1880*/  LDL.LU R0, [R1+0x1a4] ;  /* 0x0001a40001007983 */ /* 0x0013620000300800 */
[----:B--2---:R-:W-:-:S05]  /*1890*/  FADD.FTZ R191, R191, R185 ;  /* 0x000000b9bfbf7221 */ /* 0x004fca0000010000 */
[----:B------:R0:W-:Y:S01]  /*18a0*/  STL [R1+0x58], R191 ;  /* 0x000058bf01007387 */ /* 0x0001e20000100800 */
[----:B----4-:R-:W-:-:S03]  /*18b0*/  FFMA.FTZ R211, R213, R185, R211 ;  /* 0x000000b9d5d37223 */ /* 0x010fc600000100d3 */
[----:B------:R-:W2:Y:S04]  /*18c0*/  LDL R185, [R1+0x194] ;  /* 0x0001940001b97983 */ /* 0x000ea80000100800 */
[----:B0-----:R-:W4:Y:S04]  /*18d0*/  LDL R191, [R1+0x188] ;  /* 0x0001880001bf7983 */ /* 0x001f280000100800 */
[----:B------:R0:W-:Y:S02]  /*18e0*/  STL [R1+0xf8], R211 ;  /* 0x0000f8d301007387 */ /* 0x0001e40000100800 */
[----:B0-----:R-:W-:-:S02]  /*18f0*/  FMUL.FTZ R211, R188, UR23 ;  /* 0x00000017bcd37c20 */ /* 0x001fc40008410000 */
[----:B------:R-:W2:Y:S01]  /*1900*/  LDL.LU R188, [R1+0x40] ;  /* 0x0000400001bc7983 */ /* 0x000ea20000300800 */
[----:B------:R-:W-:Y:S02]  /*1910*/  SHF.L.U32 R183, R186, 0x10, RZ ;  /* 0x00000010bab77819 */ /* 0x000fe400000006ff */
[C---:B------:R-:W-:Y:S01]  /*1920*/  PRMT R186, R187.reuse, 0x7632, R186 ;  /* 0x00007632bbba7816 */ /* 0x040fe200000000ba */
[----:B------:R-:W-:Y:S01]  /*1930*/  FMUL.FTZ R218, R218, R209 ;  /* 0x000000d1dada7220 */ /* 0x000fe20000410000 */
[----:B------:R-:W-:Y:S01]  /*1940*/  SHF.L.U32 R187, R187, 0x10, RZ ;  /* 0x00000010bbbb7819 */ /* 0x000fe200000006ff */
[----:B------:R-:W-:Y:S01]  /*1950*/  FMUL.FTZ R209, R190, UR23 ;  /* 0x00000017bed17c20 */ /* 0x000fe20008410000 */
[-C--:B---3--:R-:W-:Y:S01]  /*1960*/  FFMA.FTZ R208, R211, R183.reuse, R208 ;  /* 0x000000b7d3d07223 */ /* 0x088fe200000100d0 */
[----:B------:R-:W-:Y:S01]  /*1970*/  STL [R1+0x10], R252 ;  /* 0x000010fc01007387 */ /* 0x000fe20000100800 */
[----:B------:R-:W-:Y:S01]  /*1980*/  FMUL.FTZ R215, R215, R183 ;  /* 0x000000b7d7d77220 */ /* 0x000fe20000410000 */
[----:B------:R-:W-:Y:S01]  /*1990*/  FADD.FTZ R216, R216, R187 ;  /* 0x000000bbd8d87221 */ /* 0x000fe20000010000 */
[----:B------:R-:W-:Y:S01]  /*19a0*/  FFMA.FTZ R214, R209, R187, R214 ;  /* 0x000000bbd1d67223 */ /* 0x000fe200000100d6 */
[----:B--2---:R-:W-:Y:S01]  /*19b0*/  FADD.FTZ R188, R188, R183 ;  /* 0x000000b7bcbc7221 */ /* 0x004fe20000010000 */
[----:B------:R-:W-:-:S04]  /*19c0*/  SHF.L.U32 R183, R186, 0x10, RZ ;  /* 0x00000010bab77819 */ /* 0x000fc800000006ff */
[----:B------:R0:W-:Y:S04]  /*19d0*/  STL [R1+0x40], R188 ;  /* 0x000040bc01007387 */ /* 0x0001e80000100800 */
[----:B------:R-:W2:Y:S04]  /*19e0*/  LDL.LU R186, [R1+0x54] ;  /* 0x0000540001ba7983 */ /* 0x000ea80000300800 */
[----:B------:R-:W-:Y:S04]  /*19f0*/  STL [R1+0xe0], R208 ;  /* 0x0000e0d001007387 */ /* 0x000fe80000100800 */
[----:B0-----:R-:W3:Y:S04]  /*1a00*/  LDL.LU R188, [R1+0x5c] ;  /* 0x00005c0001bc7983 */ /* 0x001ee80000300800 */
[----:B------:R-:W-:Y:S04]  /*1a10*/  STL [R1+0x8], R215 ;  /* 0x000008d701007387 */ /* 0x000fe80000100800 */
[----:B------:R-:W-:Y:S04]  /*1a20*/  STL [R1+0x48], R216 ;  /* 0x000048d801007387 */ /* 0x000fe80000100800 */
[----:B------:R4:W-:Y:S02]  /*1a30*/  STL [R1+0xe8], R214 ;  /* 0x0000e8d601007387 */ /* 0x0009e40000100800 */
[----:B----4-:R-:W-:-:S02]  /*1a40*/  FMUL.FTZ R214, R191, R187 ;  /* 0x000000bbbfd67220 */ /* 0x010fc40000410000 */
[----:B------:R-:W4:Y:S01]  /*1a50*/  LDL.LU R187, [R1+0xf4] ;  /* 0x0000f40001bb7983 */ /* 0x000f220000300800 */
[----:B------:R-:W-:-:S03]  /*1a60*/  SHF.L.U32 R184, R184, 0x10, RZ ;  /* 0x00000010b8b87819 */ /* 0x000fc600000006ff */
[----:B------:R-:W4:Y:S01]  /*1a70*/  LDL R208, [R1+0x19c] ;  /* 0x00019c0001d07983 */ /* 0x000f220000100800 */
[----:B------:R-:W-:-:S03]  /*1a80*/  FMUL.FTZ R212, R212, UR23 ;  /* 0x00000017d4d47c20 */ /* 0x000fc60008410000 */
[----:B------:R-:W4:Y:S04]  /*1a90*/  LDL.LU R216, [R1+0x44] ;  /* 0x0000440001d87983 */ /* 0x000f280000300800 */
[----:B------:R-:W4:Y:S04]  /*1aa0*/  LDL.LU R191, [R1+0xe4] ;  /* 0x0000e40001bf7983 */ /* 0x000f280000300800 */
[----:B------:R-:W4:Y:S01]  /*1ab0*/  LDL R190, [R1+0x184] ;  /* 0x0001840001be7983 */ /* 0x000f220000100800 */
[----:B------:R-:W-:Y:S01]  /*1ac0*/  FFMA.FTZ R210, R212, R184, R210 ;  /* 0x000000b8d4d27223 */ /* 0x000fe200000100d2 */
[----:B--2---:R-:W-:Y:S01]  /*1ad0*/  FADD.FTZ R186, R186, R189 ;  /* 0x000000bdbaba7221 */ /* 0x004fe20000010000 */
[----:B---3--:R-:W-:Y:S01]  /*1ae0*/  FADD.FTZ R188, R188, R184 ;  /* 0x000000b8bcbc7221 */ /* 0x008fe20000010000 */
[----:B----4-:R-:W-:-:S05]  /*1af0*/  FFMA.FTZ R187, R217, R189, R187 ;  /* 0x000000bdd9bb7223 */ /* 0x010fca00000100bb */
[----:B------:R0:W-:Y:S04]  /*1b00*/  STL [R1+0xf4], R187 ;  /* 0x0000f4bb01007387 */ /* 0x0001e80000100800 */
[----:B------:R-:W-:Y:S01]  /*1b10*/  STL [R1], R214 ;  /* 0x000000d601007387 */ /* 0x000fe20000100800 */
[----:B0-----:R-:W-:-:S03]  /*1b20*/  FMUL.FTZ R187, R185, R189 ;  /* 0x000000bdb9bb7220 */ /* 0x001fc60000410000 */
[----:B------:R-:W-:Y:S04]  /*1b30*/  STL [R1+0x54], R186 ;  /* 0x000054ba01007387 */ /* 0x000fe80000100800 */
[----:B------:R-:W-:Y:S04]  /*1b40*/  STL [R1+0x14], R187 ;  /* 0x000014bb01007387 */ /* 0x000fe80000100800 */
[----:B------:R-:W2:Y:S04]  /*1b50*/  LDL.LU R189, [R1+0x4c] ;  /* 0x00004c0001bd7983 */ /* 0x000ea80000300800 */
[----:B------:R-:W-:Y:S04]  /*1b60*/  STL [R1+0xfc], R210 ;  /* 0x0000fcd201007387 */ /* 0x000fe80000100800 */
[----:B------:R0:W-:Y:S04]  /*1b70*/  STL [R1+0x5c], R188 ;  /* 0x00005cbc01007387 */ /* 0x0001e80000100800 */
[----:B0-----:R-:W3:Y:S01]  /*1b80*/  LDL.LU R188, [R1+0xec] ;  /* 0x0000ec0001bc7983 */ /* 0x001ee20000300800 */
[----:B------:R-:W-:Y:S01]  /*1b90*/  FADD.FTZ R185, RZ, R218 ;  /* 0x000000daffb97221 */ /* 0x000fe20000010000 */
[----:B------:R-:W-:-:S03]  /*1ba0*/  FFMA.FTZ R186, R196, R218, RZ ;  /* 0x000000dac4ba7223 */ /* 0x000fc600000100ff */
[----:B------:R-:W-:Y:S01]  /*1bb0*/  FADD.FTZ R185, R185, R187 ;  /* 0x000000bbb9b97221 */ /* 0x000fe20000010000 */
[----:B------:R-:W-:Y:S02]  /*1bc0*/  FFMA.FTZ R186, R217, R187, R186 ;  /* 0x000000bbd9ba7223 */ /* 0x000fe400000100ba */
[----:B------:R-:W4:Y:S01]  /*1bd0*/  LDL R187, [R1+0x18c] ;  /* 0x00018c0001bb7983 */ /* 0x000f220000100800 */
[----:B------:R-:W-:Y:S01]  /*1be0*/  FMUL.FTZ R208, R208, R184 ;  /* 0x000000b8d0d07220 */ /* 0x000fe20000410000 */
[----:B------:R-:W-:Y:S01]  /*1bf0*/  SHF.L.U32 R182, R182, 0x10, RZ ;  /* 0x00000010b6b67819 */ /* 0x000fe200000006ff */
[----:B------:R-:W-:Y:S01]  /*1c00*/  FADD.FTZ R185, R185, R252 ;  /* 0x000000fcb9b97221 */ /* 0x000fe20000010000 */
[----:B------:R-:W-:Y:S01]  /*1c10*/  FFMA.FTZ R186, R213, R252, R186 ;  /* 0x000000fcd5ba7223 */ /* 0x000fe200000100ba */
[----:B------:R-:W-:Y:S01]  /*1c20*/  FMUL.FTZ R210, R180, UR23 ;  /* 0x00000017b4d27c20 */ /* 0x000fe20008410000 */
[----:B------:R0:W-:Y:S01]  /*1c30*/  STL [R1+0xc], R208 ;  /* 0x00000cd001007387 */ /* 0x0001e20000100800 */
[----:B------:R-:W-:Y:S01]  /*1c40*/  FADD.FTZ R180, R185, R208 ;  /* 0x000000d0b9b47221 */ /* 0x000fe20000010000 */
[----:B------:R-:W-:Y:S01]  /*1c50*/  FFMA.FTZ R186, R212, R208, R186 ;  /* 0x000000d0d4ba7223 */ /* 0x000fe200000100ba */
[----:B------:R-:W-:Y:S01]  /*1c60*/  FADD.FTZ R216, R216, R182 ;  /* 0x000000b6d8d87221 */ /* 0x000fe20000010000 */
[-C--:B------:R-:W-:Y:S01]  /*1c70*/  FFMA.FTZ R191, R210, R182.reuse, R191 ;  /* 0x000000b6d2bf7223 */ /* 0x080fe200000100bf */
[----:B------:R-:W-:Y:S01]  /*1c80*/  FMUL.FTZ R184, R190, R182 ;  /* 0x000000b6beb87220 */ /* 0x000fe20000410000 */
[----:B0-----:R-:W-:-:S02]  /*1c90*/  FMUL.FTZ R208, R181, UR23 ;  /* 0x00000017b5d07c20 */ /* 0x001fc40008410000 */
        /* <DEDUP_REMOVED lines=9> */
[----:B------:R-:W-:Y:S01]  /*1d30*/  IADD3 R214, PT, PT, R19, 0x80, RZ ;  /* 0x0000008013d67810 */ /* 0x000fe20007ffe0ff */
[----:B--2---:R-:W-:-:S05]  /*1d40*/  FADD.FTZ R189, R189, R183 ;  /* 0x000000b7bdbd7221 */ /* 0x004fca0000010000 */
[----:B------:R1:W-:Y:S01]  /*1d50*/  STL [R1+0x4c], R189 ;  /* 0x00004cbd01007387 */ /* 0x0003e20000100800 */
[----:B---3--:R-:W-:-:S05]  /*1d60*/  FFMA.FTZ R188, R208, R183, R188 ;  /* 0x000000b7d0bc7223 */ /* 0x008fca00000100bc */
[----:B------:R1:W-:Y:S01]  /*1d70*/  STL [R1+0xec], R188 ;  /* 0x0000ecbc01007387 */ /* 0x0003e20000100800 */
[----:B----4-:R-:W-:-:S04]  /*1d80*/  FMUL.FTZ R252, R187, R183 ;  /* 0x000000b7bbfc7220 */ /* 0x010fc80000410000 */
[----:B0-----:R-:W-:Y:S01]  /*1d90*/  FADD.FTZ R216, R180, R252 ;  /* 0x000000fcb4d87221 */ /* 0x001fe20000010000 */
[----:B------:R-:W-:-:S07]  /*1da0*/  FFMA.FTZ R215, R208, R252, R182 ;  /* 0x000000fcd0d77223 */ /* 0x000fce00000100b6 */
.L_x_9018:
[----:B------:R-:W-:Y:S05]  /*1db0*/  BSYNC.RECONVERGENT B0 ;  /* 0x0000000000007941 */ /* 0x000fea0003800200 */
.L_x_9017:
[----:B------:R-:W-:Y:S04]  /*1dc0*/  BSSY.RECONVERGENT B0, `(.L_x_9019) ;  /* 0x0000083000007945 */ /* 0x000fe80003800200 */
[----:B------:R-:W-:Y:S05]  /*1dd0*/  @!P0 BRA `(.L_x_9020) ;  /* 0x0000000800048947 */ /* 0x000fea0003800000 */
[----:B------:R-:W2:Y:S01]  /*1de0*/  LDC.64 R22, c[0x0][0x3a8] ;  /* 0x0000ea00ff167b82 */ /* 0x000ea20000000a00 */
[----:B-----5:R3:W-:Y:S07]  /*1df0*/  STL [R1+0x1a8], R2 ;  /* 0x0001a80201007387 */ /* 0x0207ee0000100800 */
[----:B-1----:R-:W1:Y:S01]  /*1e00*/  LDC.64 R184, c[0x0][0x428] ;  /* 0x00010a00ffb87b82 */ /* 0x002e620000000a00 */
[----:B------:R-:W-:Y:S01]  /*1e10*/  ISETP.NE.U32.AND P3, PT, RZ, UR20, PT ;  /* 0x00000014ff007c0c */ /* 0x000fe2000bf65070 */
[----:B---3--:R-:W3:Y:S06]  /*1e20*/  LDL.LU R2, [R1+0x30] ;  /* 0x0000300001027983 */ /* 0x008eec0000300800 */
[----:B------:R-:W4:Y:S01]  /*1e30*/  LDC.64 R200, c[0x0][0x3b0] ;  /* 0x0000ec00ffc87b82 */ /* 0x000f220000000a00 */
[----:B--2---:R-:W-:-:S04]  /*1e40*/  IMAD.WIDE.U32 R22, R214, 0x20, R22 ;  /* 0x00000020d6167825 */ /* 0x004fc800078e0016 */
[----:B-1----:R-:W-:Y:S01]  /*1e50*/  IMAD.WIDE.U32 R184, R214, 0x10, R184 ;  /* 0x00000010d6b87825 */ /* 0x002fe200078e00b8 */
[----:B0-----:R-:W2:Y:S04]  /*1e60*/  LDG.E.128 R180, desc[UR10][R22.64] ;  /* 0x0000000a16b47981 */ /* 0x001ea8000c1e1d00 */
[----:B------:R0:W3:Y:S04]  /*1e70*/  LDG.E.128 R188, desc[UR10][R22.64+0x10] ;  /* 0x0000100a16bc7981 */ /* 0x0000e8000c1e1d00 */
[----:B------:R-:W3:Y:S01]  /*1e80*/  LDG.E.128 R184, desc[UR10][R184.64] ;  /* 0x0000000ab8b87981 */ /* 0x000ee2000c1e1d00 */
[----:B------:R-:W-:-:S03]  /*1e90*/  ISETP.NE.AND.EX P3, PT, RZ, UR21, PT, P3 ;  /* 0x00000015ff007c0c */ /* 0x000fc6000bf65330 */
[----:B------:R-:W3:Y:S04]  /*1ea0*/  LDL R251, [R1+0x170] ;  /* 0x0001700001fb7983 */ /* 0x000ee80000100800 */
[----:B------:R1:W-:Y:S06]  /*1eb0*/  STL [R1+0x1a4], R0 ;  /* 0x0001a40001007387 */ /* 0x0003ec0000100800 */
[----:B0-----:R-:W0:Y:S01]  /*1ec0*/  @P3 LDC.64 R22, c[0x0][0x438] ;  /* 0x00010e00ff163b82 */ /* 0x001e220000000a00 */
[----:B-1----:R-:W3:Y:S04]  /*1ed0*/  LDL.LU R0, [R1+0x38] ;  /* 0x0000380001007983 */ /* 0x002ee80000300800 */
[----:B------:R-:W3:Y:S04]  /*1ee0*/  LDL R249, [R1+0x178] ;  /* 0x0001780001f97983 */ /* 0x000ee80000100800 */
[----:B------:R-:W3:Y:S04]  /*1ef0*/  LDL R247, [R1+0x160] ;  /* 0x0001600001f77983 */ /* 0x000ee80000100800 */
[----:B------:R-:W3:Y:S01]  /*1f00*/  LDL R250, [R1+0x174] ;  /* 0x0001740001fa7983 */ /* 0x000ee20000100800 */
[----:B0-----:R-:W-:-:S05]  /*1f10*/  @P3 IMAD.WIDE.U32 R22, R214, 0x20, R22 ;  /* 0x00000020d6163825 */ /* 0x001fca00078e0016 */
[----:B------:R-:W5:Y:S04]  /*1f20*/  @P3 LDG.E.128 R32, desc[UR10][R22.64] ;  /* 0x0000000a16203981 */ /* 0x000f68000c1e1d00 */
[----:B------:R4:W5:Y:S02]  /*1f30*/  @P3 LDG.E.128 R28, desc[UR10][R22.64+0x10] ;  /* 0x0000100a161c3981 */ /* 0x000964000c1e1d00 */
[----:B----4-:R-:W-:-:S06]  /*1f40*/  IMAD.WIDE.U32 R22, R214, 0x8, R200 ;  /* 0x00000008d6167825 */ /* 0x010fcc00078e00c8 */
[----:B------:R-:W5:Y:S01]  /*1f50*/  LDG.E.64 R22, desc[UR10][R22.64] ;  /* 0x0000000a16167981 */ /* 0x000f62000c1e1b00 */
[----:B--2---:R-:W-:Y:S01]  /*1f60*/  FADD.FTZ R203, R180, -UR26 ;  /* 0x8000001ab4cb7e21 */ /* 0x004fe20008010000 */
[----:B------:R-:W-:Y:S01]  /*1f70*/  FADD.FTZ R200, R181, -UR26 ;  /* 0x8000001ab5c87e21 */ /* 0x000fe20008010000 */
[----:B------:R-:W-:Y:S01]  /*1f80*/  FADD.FTZ R202, R183, -UR26 ;  /* 0x8000001ab7ca7e21 */ /* 0x000fe20008010000 */
[----:B------:R-:W-:Y:S01]  /*1f90*/  FADD.FTZ R201, R182, -UR26 ;  /* 0x8000001ab6c97e21 */ /* 0x000fe20008010000 */
[----:B---3--:R-:W-:Y:S01]  /*1fa0*/  FADD.FTZ R181, R189, -UR26 ;  /* 0x8000001abdb57e21 */ /* 0x008fe20008010000 */
[----:B------:R-:W-:Y:S01]  /*1fb0*/  FADD.FTZ R182, R191, -UR26 ;  /* 0x8000001abfb67e21 */ /* 0x000fe20008010000 */
[----:B------:R-:W2:Y:S01]  /*1fc0*/  LDL R189, [R1+0x16c] ;  /* 0x00016c0001bd7983 */ /* 0x000ea20000100800 */
[C---:B------:R-:W-:Y:S02]  /*1fd0*/  PRMT R245, R185.reuse, 0x7632, R245 ;  /* 0x00007632b9f57816 */ /* 0x040fe400000000f5 */
[----:B------:R-:W-:Y:S01]  /*1fe0*/  SHF.L.U32 R183, R185, 0x10, RZ ;  /* 0x00000010b9b77819 */ /* 0x000fe200000006ff */
[----:B------:R-:W-:Y:S01]  /*1ff0*/  FADD.FTZ R185, R190, -UR26 ;  /* 0x8000001abeb97e21 */ /* 0x000fe20008010000 */
[----:B------:R-:W-:Y:S01]  /*2000*/  FMUL.FTZ R207, R203, UR23 ;  /* 0x00000017cbcf7c20 */ /* 0x000fe20008410000 */
[----:B------:R-:W3:Y:S04]  /*2010*/  LDL.LU R190, [R1+0xdc] ;  /* 0x0000dc0001be7983 */ /* 0x000ee80000300800 */
[----:B------:R-:W4:Y:S04]  /*2020*/  LDL R191, [R1+0x164] ;  /* 0x0001640001bf7983 */ /* 0x000f280000100800 */
[----:B------:R-:W2:Y:S01]  /*2030*/  LDL.LU R203, [R1+0xd0] ;  /* 0x0000d00001cb7983 */ /* 0x000ea20000300800 */
[----:B------:R-:W-:-:S02]  /*2040*/  PRMT R244, R184, 0x7632, R244 ;  /* 0x00007632b8f47816 */ /* 0x000fc400000000f4 */
[----:B------:R-:W-:Y:S01]  /*2050*/  SHF.L.U32 R184, R184, 0x10, RZ ;  /* 0x00000010b8b87819 */ /* 0x000fe200000006ff */
[----:B------:R-:W-:Y:S01]  /*2060*/  FMUL.FTZ R206, R200, UR23 ;  /* 0x00000017c8ce7c20 */ /* 0x000fe20008410000 */
[C---:B------:R-:W-:Y:S01]  /*2070*/  PRMT R248, R187.reuse, 0x7632, R248 ;  /* 0x00007632bbf87816 */ /* 0x040fe200000000f8 */
[----:B------:R-:W4:Y:S01]  /*2080*/  LDL.LU R200, [R1+0xc4] ;  /* 0x0000c40001c87983 */ /* 0x000f220000300800 */
[----:B------:R-:W-:Y:S01]  /*2090*/  SHF.L.U32 R180, R187, 0x10, RZ ;  /* 0x00000010bbb47819 */ /* 0x000fe200000006ff */
[----:B------:R-:W-:Y:S01]  /*20a0*/  FADD.FTZ R2, R2, R184 ;  /* 0x000000b802027221 */ /* 0x000fe20000010000 */
[----:B------:R-:W-:Y:S01]  /*20b0*/  FMUL.FTZ R205, R201, UR23 ;  /* 0x00000017c9cd7c20 */ /* 0x000fe20008410000 */
[----:B------:R-:W-:Y:S01]  /*20c0*/  FADD.FTZ R187, R188, -UR26 ;  /* 0x8000001abcbb7e21 */ /* 0x000fe20008010000 */
[----:B------:R-:W3:Y:S01]  /*20d0*/  LDL.LU R201, [R1+0xc0] ;  /* 0x0000c00001c97983 */ /* 0x000ee20000300800 */
[----:B------:R-:W-:Y:S01]  /*20e0*/  FMUL.FTZ R204, R202, UR23 ;  /* 0x00000017cacc7c20 */ /* 0x000fe20008410000 */
[----:B------:R-:W-:-:S02]  /*20f0*/  SHF.L.U32 R188, R244, 0x10, RZ ;  /* 0x00000010f4bc7819 */ /* 0x000fc400000006ff */
[----:B------:R-:W4:Y:S01]  /*2100*/  LDL R202, [R1+0x17c] ;  /* 0x00017c0001ca7983 */ /* 0x000f220000100800 */
[----:B------:R-:W-:-:S03]  /*2110*/  FMUL.FTZ R251, R251, R184 ;  /* 0x000000b8fbfb7220 */ /* 0x000fc60000410000 */
[----:B------:R-:W3:Y:S04]  /*2120*/  LDL.LU R244, [R1+0x28] ;  /* 0x0000280001f47983 */ /* 0x000ee80000300800 */
[----:B------:R0:W-:Y:S04]  /*2130*/  STL [R1+0x30], R2 ;  /* 0x0000300201007387 */ /* 0x0001e80000100800 */
[----:B0-----:R0:W5:Y:S01]  /*2140*/  LDL.LU R2, [R1+0x1a8] ;  /* 0x0001a80001027983 */ /* 0x0011620000300800 */
[----:B--2---:R-:W-:Y:S01]  /*2150*/  FFMA.FTZ R203, R207, R184, R203 ;  /* 0x000000b8cfcb7223 */ /* 0x004fe200000100cb */
[----:B------:R-:W-:-:S02]  /*2160*/  SHF.L.U32 R184, R245, 0x10, RZ ;  /* 0x00000010f5b87819 */ /* 0x000fc400000006ff */
[----:B------:R-:W2:Y:S04]  /*2170*/  LDL R245, [R1+0x168] ;  /* 0x0001680001f57983 */ /* 0x000ea80000100800 */
[----:B------:R1:W-:Y:S02]  /*2180*/  STL [R1+0xd0], R203 ;  /* 0x0000d0cb01007387 */ /* 0x0003e40000100800 */
[----:B-1----:R-:W-:Y:S02]  /*2190*/  FMUL.FTZ R203, R187, UR23 ;  /* 0x00000017bbcb7c20 */ /* 0x002fe40008410000 */
[----:B------:R-:W4:Y:S01]  /*21a0*/  LDL.LU R187, [R1+0xd8] ;  /* 0x0000d80001bb7983 */ /* 0x000f220000300800 */
[----:B------:R-:W-:Y:S01]  /*21b0*/  FADD.FTZ R0, R0, R183 ;  /* 0x000000b700007221 */ /* 0x000fe20000010000 */
[----:B------:R-:W-:-:S04]  /*21c0*/  FMUL.FTZ R249, R249, R183 ;  /* 0x000000b7f9f97220 */ /* 0x000fc80000410000 */
[----:B------:R1:W-:Y:S04]  /*21d0*/  STL [R1+0x38], R0 ;  /* 0x0000380001007387 */ /* 0x0003e80000100800 */
[----:B-1----:R0:W5:Y:S01]  /*21e0*/  LDL.LU R0, [R1+0x1a4] ;  /* 0x0001a40001007983 */ /* 0x0021620000300800 */
[----:B----4-:R-:W-:-:S03]  /*21f0*/  FFMA.FTZ R187, R205, R183, R187 ;  /* 0x000000b7cdbb7223 */ /* 0x010fc600000100bb */
[----:B------:R-:W4:Y:S01]  /*2200*/  LDL.LU R183, [R1+0x20] ;  /* 0x0000200001b77983 */ /* 0x000f220000300800 */
[C---:B------:R-:W-:Y:S02]  /*2210*/  PRMT R246, R186.reuse, 0x7632, R246 ;  /* 0x00007632baf67816 */ /* 0x040fe400000000f6 */
[----:B------:R-:W-:Y:S01]  /*2220*/  SHF.L.U32 R186, R186, 0x10, RZ ;  /* 0x00000010baba7819 */ /* 0x000fe200000006ff */
[----:B------:R1:W-:Y:S01]  /*2230*/  STL [R1+0xd8], R187 ;  /* 0x0000d8bb01007387 */ /* 0x0003e20000100800 */
[----:B---3--:R-:W-:-:S03]  /*2240*/  FADD.FTZ R244, R244, R180 ;  /* 0x000000b4f4f47221 */ /* 0x008fc60000010000 */
[-C--:B------:R-:W-:Y:S01]  /*2250*/  FFMA.FTZ R201, R203, R186.reuse, R201 ;  /* 0x000000bacbc97223 */ /* 0x080fe200000100c9 */
[----:B-1----:R-:W-:Y:S02]  /*2260*/  SHF.L.U32 R187, R246, 0x10, RZ ;  /* 0x00000010f6bb7819 */ /* 0x002fe400000006ff */
[----:B------:R-:W3:Y:S01]  /*2270*/  LDL.LU R246, [R1+0x3c] ;  /* 0x00003c0001f67983 */ /* 0x000ee20000300800 */
[----:B------:R-:W-:Y:S01]  /*2280*/  FMUL.FTZ R247, R247, R186 ;  /* 0x000000baf7f77220 */ /* 0x000fe20000410000 */
[----:B----4-:R-:W-:-:S05]  /*2290*/  FADD.FTZ R183, R183, R186 ;  /* 0x000000bab7b77221 */ /* 0x010fca0000010000 */
[----:B------:R1:W-:Y:S01]  /*22a0*/  STL [R1+0x20], R183 ;  /* 0x000020b701007387 */ /* 0x0003e20000100800 */
[----:B------:R-:W-:Y:S01]  /*22b0*/  FFMA.FTZ R186, R207, R251, R215 ;  /* 0x000000fbcfba7223 */ /* 0x000fe200000100d7 */
[----:B-1----:R-:W-:Y:S02]  /*22c0*/  SHF.L.U32 R183, R248, 0x10, RZ ;  /* 0x00000010f8b77819 */ /* 0x002fe400000006ff */
[----:B------:R-:W4:Y:S04]  /*22d0*/  LDL.LU R248, [R1+0xc8] ;  /* 0x0000c80001f87983 */ /* 0x000f280000300800 */
[----:B------:R1:W-:Y:S04]  /*22e0*/  STL [R1+0xc0], R201 ;  /* 0x0000c0c901007387 */ /* 0x0003e80000100800 */
[----:B------:R0:W-:Y:S01]  /*22f0*/  STL [R1+0x28], R244 ;  /* 0x000028f401007387 */ /* 0x0001e20000100800 */
[----:B-1----:R-:W-:Y:S01]  /*2300*/  FMUL.FTZ R201, R185, UR23 ;  /* 0x00000017b9c97c20 */ /* 0x002fe20008410000 */
[----:B------:R-:W-:-:S02]  /*2310*/  FADD.FTZ R185, R216, R251 ;  /* 0x000000fbd8b97221 */ /* 0x000fc40000010000 */
[----:B0-----:R-:W2:Y:S04]  /*2320*/  LDL.LU R244, [R1+0x24] ;  /* 0x0000240001f47983 */ /* 0x001ea80000300800 */
[----:B------:R-:W3:Y:S04]  /*2330*/  LDL.LU R216, [R1+0x34] ;  /* 0x0000340001d87983 */ /* 0x000ee80000300800 */
[----:B------:R-:W2:Y:S01]  /*2340*/  LDL.LU R215, [R1+0xd4] ;  /* 0x0000d40001d77983 */ /* 0x000ea20000300800 */
[----:B------:R-:W-:Y:S01]  /*2350*/  FFMA.FTZ R190, R204, R184, R190 ;  /* 0x000000b8ccbe7223 */ /* 0x000fe200000100be */
[----:B------:R-:W-:Y:S01]  /*2360*/  FMUL.FTZ R250, R250, R188 ;  /* 0x000000bcfafa7220 */ /* 0x000fe20000410000 */
[----:B----4-:R-:W-:Y:S01]  /*2370*/  FFMA.FTZ R248, R201, R180, R248 ;  /* 0x000000b4c9f87223 */ /* 0x010fe200000100f8 */
[----:B---3--:R-:W-:Y:S01]  /*2380*/  FADD.FTZ R216, R216, R188 ;  /* 0x000000bcd8d87221 */ /* 0x008fe20000010000 */
[----:B--2---:R-:W-:-:S05]  /*2390*/  FFMA.FTZ R215, R206, R188, R215 ;  /* 0x000000bcced77223 */ /* 0x004fca00000100d7 */
[----:B------:R-:W-:Y:S04]  /*23a0*/  STL [R1+0xd4], R215 ;  /* 0x0000d4d701007387 */ /* 0x000fe80000100800 */
[----:B------:R-:W-:Y:S04]  /*23b0*/  STL [R1+0x34], R216 ;  /* 0x000034d801007387 */ /* 0x000fe80000100800 */
[----:B------:R0:W-:Y:S04]  /*23c0*/  STL [R1+0xdc], R190 ;  /* 0x0000dcbe01007387 */ /* 0x0001e80000100800 */
[----:B------:R1:W-:Y:S04]  /*23d0*/  STL [R1+0xc8], R248 ;  /* 0x0000c8f801007387 */ /* 0x0003e80000100800 */
[----:B0-----:R-:W2:Y:S04]  /*23e0*/  LDL.LU R190, [R1+0x2c] ;  /* 0x00002c0001be7983 */ /* 0x001ea80000300800 */
[----:B------:R-:W3:Y:S01]  /*23f0*/  LDL.LU R188, [R1+0xcc] ;  /* 0x0000cc0001bc7983 */ /* 0x000ee20000300800 */
[----:B-1----:R-:W-:Y:S01]  /*2400*/  FMUL.FTZ R248, R202, R184 ;  /* 0x000000b8caf87220 */ /* 0x002fe20000410000 */
[----:B------:R-:W-:Y:S01]  /*2410*/  FMUL.FTZ R202, R181, UR23 ;  /* 0x00000017b5ca7c20 */ /* 0x000fe20008410000 */
[----:B------:R-:W-:Y:S01]  /*2420*/  FADD.FTZ R246, R246, R184 ;  /* 0x000000b8f6f67221 */ /* 0x000fe20000010000 */
[----:B------:R-:W-:-:S02]  /*2430*/  FADD.FTZ R244, R244, R187 ;  /* 0x000000bbf4f47221 */ /* 0x000fc40000010000 */
[----:B------:R-:W-:Y:S02]  /*2440*/  FFMA.FTZ R200, R202, R187, R200 ;  /* 0x000000bbcac87223 */ /* 0x000fe400000100c8 */
[----:B------:R-:W-:Y:S04]  /*2450*/  STL [R1+0x3c], R246 ;  /* 0x00003cf601007387 */ /* 0x000fe80000100800 */
[----:B------:R-:W-:Y:S04]  /*2460*/  STL [R1+0x24], R244 ;  /* 0x000024f401007387 */ /* 0x000fe80000100800 */
[----:B------:R0:W-:Y:S01]  /*2470*/  STL [R1+0xc4], R200 ;  /* 0x0000c4c801007387 */ /* 0x0001e20000100800 */
        /* <DEDUP_REMOVED lines=15> */
[----:B------:R-:W-:Y:S01]  /*2570*/  FFMA.FTZ R181, R201, R245, R181 ;  /* 0x000000f5c9b57223 */ /* 0x000fe200000100b5 */
[----:B------:R-:W-:Y:S02]  /*2580*/  IADD3 R214, PT, PT, R214, 0x80, RZ ;  /* 0x00000080d6d67810 */ /* 0x000fe40007ffe0ff */
[----:B------:R-:W-:Y:S01]  /*2590*/  FADD.FTZ R216, R180, R244 ;  /* 0x000000f4b4d87221 */ /* 0x000fe20000010000 */
[----:B------:R-:W-:Y:S01]  /*25a0*/  FFMA.FTZ R215, R200, R244, R181 ;  /* 0x000000f4c8d77223 */ /* 0x000fe200000100b5 */
[----:B--2---:R-:W-:Y:S01]  /*25b0*/  FADD.FTZ R190, R190, R183 ;  /* 0x000000b7bebe7221 */ /* 0x004fe20000010000 */
[----:B---3--:R-:W-:-:S04]  /*25c0*/  FFMA.FTZ R188, R200, R183, R188 ;  /* 0x000000b7c8bc7223 */ /* 0x008fc800000100bc */
[----:B------:R2:W-:Y:S04]  /*25d0*/  STL [R1+0x2c], R190 ;  /* 0x00002cbe01007387 */ /* 0x0005e80000100800 */
[----:B------:R2:W-:Y:S02]  /*25e0*/  STL [R1+0xcc], R188 ;  /* 0x0000ccbc01007387 */ /* 0x0005e40000100800 */
.L_x_9020:
[----:B------:R-:W-:Y:S05]  /*25f0*/  BSYNC.RECONVERGENT B0 ;  /* 0x0000000000007941 */ /* 0x000fea0003800200 */
.L_x_9019:
[----:B------:R-:W-:Y:S04]  /*2600*/  BSSY.RECONVERGENT B0, `(.L_x_9021) ;  /* 0x000006f000007945 */ /* 0x000fe80003800200 */
[----:B------:R-:W-:Y:S05]  /*2610*/  @!P1 BRA `(.L_x_9022) ;  /* 0x0000000400b49947 */ /* 0x000fea0003800000 */
[----:B------:R-:W3:Y:S01]  /*2620*/  LDC.64 R14, c[0x0][0x3a8] ;  /* 0x0000ea00ff0e7b82 */ /* 0x000ee20000000a00 */
[----:B------:R-:W4:Y:S04]  /*2630*/  LDL R243, [R1+0x150] ;  /* 0x0001500001f37983 */ /* 0x000f280000100800 */
[----:B------:R-:W4:Y:S03]  /*2640*/  LDL R241, [R1+0x158] ;  /* 0x0001580001f17983 */ /* 0x000f260000100800 */
[----:B------:R-:W1:Y:S01]  /*2650*/  LDC.64 R16, c[0x0][0x428] ;  /* 0x00010a00ff107b82 */ /* 0x000e620000000a00 */
[----:B------:R-:W4:Y:S04]  /*2660*/  LDL R239, [R1+0x140] ;  /* 0x0001400001ef7983 */ /* 0x000f280000100800 */
[----:B------:R-:W4:Y:S04]  /*2670*/  LDL R242, [R1+0x154] ;  /* 0x0001540001f27983 */ /* 0x000f280000100800 */
[----:B------:R-:W4:Y:S01]  /*2680*/  LDL R240, [R1+0x15c] ;  /* 0x00015c0001f07983 */ /* 0x000f220000100800 */
[----:B---3--:R-:W-:-:S05]  /*2690*/  IMAD.WIDE.U32 R14, R214, 0x20, R14 ;  /* 0x00000020d60e7825 */ /* 0x008fca00078e000e */
[----:B0-----:R-:W3:Y:S01]  /*26a0*/  LDG.E.128 R180, desc[UR10][R14.64] ;  /* 0x0000000a0eb47981 */ /* 0x001ee2000c1e1d00 */
[----:B-1----:R-:W-:-:S03]  /*26b0*/  IMAD.WIDE.U32 R16, R214, 0x10, R16 ;  /* 0x00000010d6107825 */ /* 0x002fc600078e0010 */
[----:B--2---:R-:W2:Y:S04]  /*26c0*/  LDG.E.128 R188, desc[UR10][R14.64+0x10] ;  /* 0x0000100a0ebc7981 */ /* 0x004ea8000c1e1d00 */
[----:B------:R0:W4:Y:S01]  /*26d0*/  LDG.E.128 R184, desc[UR10][R16.64] ;  /* 0x0000000a10b87981 */ /* 0x000122000c1e1d00 */
        /* <DEDUP_REMOVED lines=9> */
[----:B---3--:R-:W-:Y:S01]  /*2770*/  FADD.FTZ R16, R181, -UR26 ;  /* 0x8000001ab5107e21 */ /* 0x008fe20008010000 */
[----:B------:R-:W-:Y:S01]  /*2780*/  FADD.FTZ R18, R182, -UR26 ;  /* 0x8000001ab6127e21 */ /* 0x000fe20008010000 */
[----:B------:R-:W-:Y:S01]  /*2790*/  FADD.FTZ R17, R183, -UR26 ;  /* 0x8000001ab7117e21 */ /* 0x000fe20008010000 */
[----:B------:R-:W-:Y:S01]  /*27a0*/  FADD.FTZ R198, R180, -UR26 ;  /* 0x8000001ab4c67e21 */ /* 0x000fe20008010000 */
[----:B--2---:R-:W-:Y:S01]  /*27b0*/  FADD.FTZ R14, R189, -UR26 ;  /* 0x8000001abd0e7e21 */ /* 0x004fe20008010000 */
[C---:B----4-:R-:W-:Y:S02]  /*27c0*/  PRMT R236, R185.reuse, 0x7632, R236 ;  /* 0x00007632b9ec7816 */ /* 0x050fe400000000ec */
[----:B------:R-:W-:Y:S01]  /*27d0*/  SHF.L.U32 R15, R185, 0x10, RZ ;  /* 0x00000010b90f7819 */ /* 0x000fe200000006ff */
[----:B------:R-:W-:Y:S01]  /*27e0*/  FADD.FTZ R185, R188, -UR26 ;  /* 0x8000001abcb97e21 */ /* 0x000fe20008010000 */
[----:B------:R-:W-:-:S02]  /*27f0*/  PRMT R238, R187, 0x7632, R238 ;  /* 0x00007632bbee7816 */ /* 0x000fc400000000ee */
[----:B------:R-:W-:Y:S02]  /*2800*/  SHF.L.U32 R13, R187, 0x10, RZ ;  /* 0x00000010bb0d7819 */ /* 0x000fe400000006ff */
[----:B------:R-:W2:Y:S01]  /*2810*/  LDL R187, [R1+0x14c] ;  /* 0x00014c0001bb7983 */ /* 0x000ea20000100800 */
[C---:B------:R-:W-:Y:S02]  /*2820*/  PRMT R183, R184.reuse, 0x7632, R183 ;  /* 0x00007632b8b77816 */ /* 0x040fe400000000b7 */
[----:B------:R-:W-:Y:S01]  /*2830*/  SHF.L.U32 R182, R184, 0x10, RZ ;  /* 0x00000010b8b67819 */ /* 0x000fe200000006ff */
[----:B------:R-:W3:Y:S01]  /*2840*/  LDL.LU R188, [R1+0xac] ;  /* 0x0000ac0001bc7983 */ /* 0x000ee20000300800 */
[----:B------:R-:W-:Y:S01]  /*2850*/  FADD.FTZ R184, R190, -UR26 ;  /* 0x8000001abeb87e21 */ /* 0x000fe20008010000 */
[----:B------:R-:W-:Y:S02]  /*2860*/  FADD.FTZ R180, R191, -UR26 ;  /* 0x8000001abfb47e21 */ /* 0x000fe40008010000 */
[----:B------:R-:W4:Y:S01]  /*2870*/  LDL R189, [R1+0x144] ;  /* 0x0001440001bd7983 */ /* 0x000f220000100800 */
[----:B------:R-:W-:-:S03]  /*2880*/  FMUL.FTZ R197, R16, UR23 ;  /* 0x0000001710c57c20 */ /* 0x000fc60008410000 */
[----:B------:R-:W2:Y:S04]  /*2890*/  LDL.LU R190, [R1+0xa4] ;  /* 0x0000a40001be7983 */ /* 0x000ea80000300800 */
[----:B------:R-:W3:Y:S04]  /*28a0*/  LDL.LU R191, [R1+0xbc] ;  /* 0x0000bc0001bf7983 */ /* 0x000ee80000300800 */
[----:B------:R-:W4:Y:S01]  /*28b0*/  LDL.LU R16, [R1+0xb0] ;  /* 0x0000b00001107983 */ /* 0x000f220000300800 */
[----:B------:R-:W-:Y:S01]  /*28c0*/  FMUL.FTZ R198, R198, UR23 ;  /* 0x00000017c6c67c20 */ /* 0x000fe20008410000 */
[----:B------:R-:W-:-:S02]  /*28d0*/  PRMT R237, R186, 0x7632, R237 ;  /* 0x00007632baed7816 */ /* 0x000fc400000000ed */
[----:B------:R-:W-:Y:S02]  /*28e0*/  SHF.L.U32 R181, R186, 0x10, RZ ;  /* 0x00000010bab57819 */ /* 0x000fe400000006ff */
[----:B------:R-:W-:Y:S01]  /*28f0*/  SHF.L.U32 R186, R183, 0x10, RZ ;  /* 0x00000010b7ba7819 */ /* 0x000fe200000006ff */
[----:B------:R-:W-:Y:S01]  /*2900*/  FADD.FTZ R80, R80, R182 ;  /* 0x000000b650507221 */ /* 0x000fe20000010000 */
[----:B------:R-:W2:Y:S01]  /*2910*/  LDL.LU R183, [R1+0xb8] ;  /* 0x0000b80001b77983 */ /* 0x000ea20000300800 */
[-C--:B------:R-:W-:Y:S01]  /*2920*/  FMUL.FTZ R243, R243, R182.reuse ;  /* 0x000000b6f3f37220 */ /* 0x080fe20000410000 */
[----:B----4-:R-:W-:Y:S01]  /*2930*/  FFMA.FTZ R16, R198, R182, R16 ;  /* 0x000000b6c6107223 */ /* 0x010fe20000010010 */
[----:B------:R-:W-:Y:S02]  /*2940*/  SHF.L.U32 R182, R236, 0x10, RZ ;  /* 0x00000010ecb67819 */ /* 0x000fe400000006ff */
[----:B------:R-:W4:Y:S04]  /*2950*/  LDL R236, [R1+0x148] ;  /* 0x0001480001ec7983 */ /* 0x000f280000100800 */
[----:B------:R0:W-:Y:S02]  /*2960*/  STL [R1+0xb0], R16 ;  /* 0x0000b01001007387 */ /* 0x0001e40000100800 */
[----:B0-----:R-:W-:-:S02]  /*2970*/  FMUL.FTZ R16, R185, UR23 ;  /* 0x00000017b9107c20 */ /* 0x001fc40008410000 */
[----:B------:R-:W3:Y:S01]  /*2980*/  LDL.LU R185, [R1+0xa0] ;  /* 0x0000a00001b97983 */ /* 0x000ee20000300800 */
[----:B------:R-:W-:-:S04]  /*2990*/  FMUL.FTZ R18, R18, UR23 ;  /* 0x0000001712127c20 */ /* 0x000fc80008410000 */
[----:B--2---:R-:W-:Y:S01]  /*29a0*/  FFMA.FTZ R183, R18, R15, R183 ;  /* 0x0000000f12b77223 */ /* 0x004fe200000100b7 */
[----:B------:R-:W-:Y:S01]  /*29b0*/  FADD.FTZ R84, R84, R181 ;  /* 0x000000b554547221 */ /* 0x000fe20000010000 */
[----:B------:R-:W-:-:S03]  /*29c0*/  FMUL.FTZ R239, R239, R181 ;  /* 0x000000b5efef7220 */ /* 0x000fc60000410000 */
[----:B------:R0:W-:Y:S02]  /*29d0*/  STL [R1+0xb8], R183 ;  /* 0x0000b8b701007387 */ /* 0x0001e40000100800 */
[----:B0-----:R-:W-:Y:S02]  /*29e0*/  SHF.L.U32 R183, R237, 0x10, RZ ;  /* 0x00000010edb77819 */ /* 0x001fe400000006ff */
[----:B------:R-:W2:Y:S01]  /*29f0*/  LDL.LU R237, [R1+0xa8] ;  /* 0x0000a80001ed7983 */ /* 0x000ea20000300800 */
[----:B---3--:R-:W-:Y:S01]  /*2a00*/  FFMA.FTZ R185, R16, R181, R185 ;  /* 0x000000b510b97223 */ /* 0x008fe200000100b9 */
[----:B------:R-:W-:Y:S02]  /*2a10*/  SHF.L.U32 R181, R238, 0x10, RZ ;  /* 0x00000010eeb57819 */ /* 0x000fe400000006ff */
[----:B------:R-:W3:Y:S01]  /*2a20*/  LDL.LU R238, [R1+0xb4] ;  /* 0x0000b40001ee7983 */ /* 0x000ee20000300800 */
[----:B------:R-:W-:Y:S01]  /*2a30*/  FADD.FTZ R82, R82, R15 ;  /* 0x0000000f52527221 */ /* 0x000fe20000010000 */
[----:B------:R-:W-:Y:S01]  /*2a40*/  FMUL.FTZ R241, R241, R15 ;  /* 0x0000000ff1f17220 */ /* 0x000fe20000410000 */
[----:B------:R-:W-:Y:S01]  /*2a50*/  FMUL.FTZ R15, R184, UR23 ;  /* 0x00000017b80f7c20 */ /* 0x000fe20008410000 */
[----:B------:R0:W-:Y:S01]  /*2a60*/  STL [R1+0xa0], R185 ;  /* 0x0000a0b901007387 */ /* 0x0001e20000100800 */
[----:B------:R-:W-:Y:S01]  /*2a70*/  FADD.FTZ R184, R216, R243 ;  /* 0x000000f3d8b87221 */ /* 0x000fe20000010000 */
[----:B------:R-:W-:Y:S01]  /*2a80*/  FMUL.FTZ R242, R242, R186 ;  /* 0x000000baf2f27220 */ /* 0x000fe20000410000 */
[----:B------:R-:W-:Y:S01]  /*2a90*/  FADD.FTZ R86, R86, R13 ;  /* 0x0000000d56567221 */ /* 0x000fe20000010000 */
[----:B------:R-:W-:Y:S01]  /*2aa0*/  FMUL.FTZ R240, R240, R182 ;  /* 0x000000b6f0f07220 */ /* 0x000fe20000410000 */
[----:B--2---:R-:W-:Y:S01]  /*2ab0*/  FFMA.FTZ R237, R15, R13, R237 ;  /* 0x0000000d0fed7223 */ /* 0x004fe200000100ed */
[----:B------:R-:W-:Y:S01]  /*2ac0*/  FMUL.FTZ R14, R14, UR23 ;  /* 0x000000170e0e7c20 */ /* 0x000fe20008410000 */
[----:B------:R-:W-:Y:S01]  /*2ad0*/  FMUL.FTZ R17, R17, UR23 ;  /* 0x0000001711117c20 */ /* 0x000fe20008410000 */
[----:B------:R-:W-:-:S02]  /*2ae0*/  FADD.FTZ R85, R85, R183 ;  /* 0x000000b755557221 */ /* 0x000fc40000010000 */
[----:B------:R-:W-:Y:S01]  /*2af0*/  FFMA.FTZ R190, R14, R183, R190 ;  /* 0x000000b70ebe7223 */ /* 0x000fe200000100be */
[----:B0-----:R-:W-:Y:S01]  /*2b00*/  FFMA.FTZ R185, R198, R243, R215 ;  /* 0x000000f3c6b97223 */ /* 0x001fe200000100d7 */
[----:B------:R-:W-:-:S03]  /*2b10*/  FFMA.FTZ R191, R17, R182, R191 ;  /* 0x000000b611bf7223 */ /* 0x000fc600000100bf */
[----:B------:R-:W-:Y:S01]  /*2b20*/  FFMA.FTZ R185, R197, R242, R185 ;  /* 0x000000f2c5b97223 */ /* 0x000fe200000100b9 */
[----:B------:R-:W-:-:S03]  /*2b30*/  FADD.FTZ R83, R83, R182 ;  /* 0x000000b653537221 */ /* 0x000fc60000010000 */
[----:B------:R-:W-:-:S04]  /*2b40*/  FFMA.FTZ R182, R18, R241, R185 ;  /* 0x000000f112b67223 */ /* 0x000fc800000100b9 */
[----:B------:R-:W-:-:S04]  /*2b50*/  FFMA.FTZ R182, R17, R240, R182 ;  /* 0x000000f011b67223 */ /* 0x000fc800000100b6 */
[----:B------:R-:W-:Y:S01]  /*2b60*/  FFMA.FTZ R182, R16, R239, R182 ;  /* 0x000000ef10b67223 */ /* 0x000fe200000100b6 */
[----:B------:R-:W-:Y:S01]  /*2b70*/  FADD.FTZ R81, R81, R186 ;  /* 0x000000ba51517221 */ /* 0x000fe20000010000 */
[----:B------:R-:W-:Y:S01]  /*2b80*/  FADD.FTZ R87, R87, R181 ;  /* 0x000000b557577221 */ /* 0x000fe20000010000 */
[----:B------:R-:W-:Y:S01]  /*2b90*/  IADD3 R214, PT, PT, R214, 0x80, RZ ;  /* 0x00000080d6d67810 */ /* 0x000fe20007ffe0ff */
[----:B---3--:R-:W-:-:S05]  /*2ba0*/  FFMA.FTZ R238, R197, R186, R238 ;  /* 0x000000bac5ee7223 */ /* 0x008fca00000100ee */
[----:B------:R-:W-:Y:S04]  /*2bb0*/  STL [R1+0xb4], R238 ;  /* 0x0000b4ee01007387 */ /* 0x000fe80000100800 */
[----:B------:R4:W-:Y:S02]  /*2bc0*/  STL [R1+0xa8], R237 ;  /* 0x0000a8ed01007387 */ /* 0x0009e40000100800 */
[----:B----4-:R-:W-:Y:S01]  /*2bd0*/  FMUL.FTZ R237, R236, R13 ;  /* 0x0000000deced7220 */ /* 0x010fe20000410000 */
[----:B------:R-:W-:-:S04]  /*2be0*/  FADD.FTZ R13, R184, R242 ;  /* 0x000000f2b80d7221 */ /* 0x000fc80000010000 */
[----:B------:R-:W-:Y:S01]  /*2bf0*/  FADD.FTZ R13, R13, R241 ;  /* 0x000000f10d0d7221 */ /* 0x000fe20000010000 */
[----:B------:R-:W-:-:S03]  /*2c00*/  FMUL.FTZ R238, R189, R183 ;  /* 0x000000b7bdee7220 */ /* 0x000fc60000410000 */
[----:B------:R-:W-:-:S04]  /*2c10*/  FADD.FTZ R13, R13, R240 ;  /* 0x000000f00d0d7221 */ /* 0x000fc80000010000 */
[----:B------:R-:W-:Y:S01]  /*2c20*/  FADD.FTZ R183, R13, R239 ;  /* 0x000000ef0db77221 */ /* 0x000fe20000010000 */
[----:B------:R-:W-:Y:S01]  /*2c30*/  FMUL.FTZ R13, R180, UR23 ;  /* 0x00000017b40d7c20 */ /* 0x000fe20008410000 */
[----:B------:R3:W-:Y:S03]  /*2c40*/  STL [R1+0xbc], R191 ;  /* 0x0000bcbf01007387 */ /* 0x0007e60000100800 */
[-C--:B------:R-:W-:Y:S01]  /*2c50*/  FFMA.FTZ R188, R13, R181.reuse, R188 ;  /* 0x000000b50dbc7223 */ /* 0x080fe200000100bc */
        /* <DEDUP_REMOVED lines=8> */
[----:B---3--:R-:W-:-:S07]  /*2ce0*/  FFMA.FTZ R215, R13, R236, R182 ;  /* 0x000000ec0dd77223 */ /* 0x008fce00000100b6 */
.L_x_9022:
[----:B------:R-:W-:Y:S05]  /*2cf0*/  BSYNC.RECONVERGENT B0 ;  /* 0x0000000000007941 */ /* 0x000fea0003800200 */
.L_x_9021:
        /* <DEDUP_REMOVED lines=8> */
[----:B------:R-:W4:Y:S04]  /*2d80*/  LDL R224, [R1+0x128] ;  /* 0x0001280001e07983 */ /* 0x000f280000100800 */
[----:B------:R-:W4:Y:S01]  /*2d90*/  LDL R232, [R1+0x13c] ;  /* 0x00013c0001e87983 */ /* 0x000f220000100800 */
[----:B---3--:R-:W-:-:S03]  /*2da0*/  IMAD.WIDE.U32 R26, R214, 0x10, R26 ;  /* 0x00000010d61a7825 */ /* 0x008fc600078e001a */
[----:B------:R-:W3:Y:S04]  /*2db0*/  LDL R225, [R1+0x124] ;  /* 0x0001240001e17983 */ /* 0x000ee80000100800 */
[----:B0-----:R0:W2:Y:S01]  /*2dc0*/  LDG.E.128 R180, desc[UR10][R26.64] ;  /* 0x0000000a1ab47981 */ /* 0x0010a2000c1e1d00 */
[----:B-1----:R-:W-:-:S05]  /*2dd0*/  IMAD.WIDE.U32 R6, R214, 0x20, R6 ;  /* 0x00000020d6067825 */ /* 0x002fca00078e0006 */
[----:B------:R-:W4:Y:S01]  /*2de0*/  LDG.E.128 R184, desc[UR10][R6.64+0x10] ;  /* 0x0000100a06b87981 */ /* 0x000f22000c1e1d00 */
[----:B------:R-:W-:Y:S01]  /*2df0*/  ISETP.NE.U32.AND P3, PT, RZ, UR20, PT ;  /* 0x00000014ff007c0c */ /* 0x000fe2000bf65070 */
[----:B0-----:R-:W0:Y:S02]  /*2e00*/  LDC.64 R26, c[0x0][0x3b0] ;  /* 0x0000ec00ff1a7b82 */ /* 0x001e240000000a00 */
[----:B------:R1:W3:Y:S01]  /*2e10*/  LDG.E.128 R8, desc[UR10][R6.64] ;  /* 0x0000000a06087981 */ /* 0x0002e2000c1e1d00 */
[----:B------:R-:W-:-:S13]  /*2e20*/  ISETP.NE.AND.EX P3, PT, RZ, UR21, PT, P3 ;  /* 0x00000015ff007c0c */ /* 0x000fda000bf65330 */
[----:B-1----:R-:W1:Y:S01]  /*2e30*/  @P3 LDC.64 R6, c[0x0][0x438] ;  /* 0x00010e00ff063b82 */ /* 0x002e620000000a00 */
[C---:B--2---:R-:W-:Y:S02]  /*2e40*/  PRMT R221, R183.reuse, 0x7632, R221 ;  /* 0x00007632b7dd7816 */ /* 0x044fe400000000dd */
[----:B------:R-:W-:Y:S01]  /*2e50*/  SHF.L.U32 R5, R183, 0x10, RZ ;  /* 0x00000010b7057819 */ /* 0x000fe200000006ff */
[----:B----4-:R-:W-:Y:S02]  /*2e60*/  FADD.FTZ R183, R184, -UR26 ;  /* 0x8000001ab8b77e21 */ /* 0x010fe40008010000 */
[----:B------:R-:W2:Y:S01]  /*2e70*/  LDL.LU R184, [R1+0x90] ;  /* 0x0000900001b87983 */ /* 0x000ea20000300800 */
[----:B-1----:R-:W-:-:S04]  /*2e80*/  @P3 IMAD.WIDE.U32 R6, R214, 0x20, R6 ;  /* 0x00000020d6063825 */ /* 0x002fc800078e0006 */
[----:B---3--:R-:W-:Y:S01]  /*2e90*/  FADD.FTZ R12, R8, -UR26 ;  /* 0x8000001a080c7e21 */ /* 0x008fe20008010000 */
[----:B------:R-:W-:Y:S01]  /*2ea0*/  SHF.L.U32 R188, R180, 0x10, RZ ;  /* 0x00000010b4bc7819 */ /* 0x000fe200000006ff */
[----:B------:R-:W5:Y:S04]  /*2eb0*/  @P3 LDG.E.128 R164, desc[UR10][R6.64] ;  /* 0x0000000a06a43981 */ /* 0x000f68000c1e1d00 */
[----:B------:R0:W5:Y:S01]  /*2ec0*/  @P3 LDG.E.128 R168, desc[UR10][R6.64+0x10] ;  /* 0x0000100a06a83981 */ /* 0x000162000c1e1d00 */
[----:B------:R-:W-:Y:S01]  /*2ed0*/  FMUL.FTZ R12, R12, UR23 ;  /* 0x000000170c0c7c20 */ /* 0x000fe20008410000 */
[----:B------:R-:W-:Y:S02]  /*2ee0*/  PRMT R189, R180, 0x7632, R189 ;  /* 0x00007632b4bd7816 */ /* 0x000fe400000000bd */
[----:B------:R-:W-:Y:S01]  /*2ef0*/  PRMT R190, R181, 0x7632, R190 ;  /* 0x00007632b5be7816 */ /* 0x000fe200000000be */
[----:B0-----:R-:W-:-:S04]  /*2f00*/  IMAD.WIDE.U32 R6, R214, 0x8, R26 ;  /* 0x00000008d6067825 */ /* 0x001fc800078e001a */
[----:B------:R-:W-:Y:S01]  /*2f10*/  FADD.FTZ R9, R9, -UR26 ;  /* 0x8000001a09097e21 */ /* 0x000fe20008010000 */
[----:B------:R-:W-:Y:S01]  /*2f20*/  FADD.FTZ R180, R187, -UR26 ;  /* 0x8000001abbb47e21 */ /* 0x000fe20008010000 */
[----:B------:R0:W5:Y:S01]  /*2f30*/  LDG.E.64 R26, desc[UR10][R6.64] ;  /* 0x0000000a061a7981 */ /* 0x000162000c1e1b00 */
[----:B------:R-:W-:Y:S01]  /*2f40*/  FADD.FTZ R8, R11, -UR26 ;  /* 0x8000001a0b087e21 */ /* 0x000fe20008010000 */
[----:B------:R-:W-:Y:S01]  /*2f50*/  FADD.FTZ R88, R88, R188 ;  /* 0x000000bc58587221 */ /* 0x000fe20000010000 */
[----:B------:R-:W-:Y:S01]  /*2f60*/  FMUL.FTZ R235, R235, R188 ;  /* 0x000000bcebeb7220 */ /* 0x000fe20000410000 */
[----:B------:R-:W-:Y:S01]  /*2f70*/  FMUL.FTZ R11, R9, UR23 ;  /* 0x00000017090b7c20 */ /* 0x000fe20008410000 */
[----:B0-----:R-:W-:Y:S01]  /*2f80*/  SHF.L.U32 R7, R181, 0x10, RZ ;  /* 0x00000010b5077819 */ /* 0x001fe200000006ff */
[----:B------:R-:W-:Y:S01]  /*2f90*/  FADD.FTZ R181, R186, -UR26 ;  /* 0x8000001abab57e21 */ /* 0x000fe20008010000 */
[----:B------:R-:W-:Y:S01]  /*2fa0*/  FADD.FTZ R6, R185, -UR26 ;  /* 0x8000001ab9067e21 */ /* 0x000fe20008010000 */
[----:B------:R-:W3:Y:S01]  /*2fb0*/  LDL.LU R186, [R1+0x80] ;  /* 0x0000800001ba7983 */ /* 0x000ee20000300800 */
[----:B------:R-:W-:-:S03]  /*2fc0*/  SHF.L.U32 R185, R189, 0x10, RZ ;  /* 0x00000010bdb97819 */ /* 0x000fc600000006ff */
[----:B------:R-:W4:Y:S01]  /*2fd0*/  LDL R187, [R1+0x12c] ;  /* 0x00012c0001bb7983 */ /* 0x000f220000100800 */
[----:B------:R-:W-:-:S03]  /*2fe0*/  FMUL.FTZ R9, R8, UR23 ;  /* 0x0000001708097c20 */ /* 0x000fc60008410000 */
[----:B------:R-:W4:Y:S01]  /*2ff0*/  LDL.LU R189, [R1+0x8c] ;  /* 0x00008c0001bd7983 */ /* 0x000f220000300800 */
[----:B------:R-:W-:Y:S01]  /*3000*/  FMUL.FTZ R8, R183, UR23 ;  /* 0x00000017b7087c20 */ /* 0x000fe20008410000 */
[----:B--2---:R-:W-:Y:S02]  /*3010*/  FFMA.FTZ R184, R12, R188, R184 ;  /* 0x000000bc0cb87223 */ /* 0x004fe400000100b8 */
[----:B------:R-:W2:Y:S04]  /*3020*/  LDL.LU R188, [R1+0x84] ;  /* 0x0000840001bc7983 */ /* 0x000ea80000300800 */
[----:B------:R0:W-:Y:S02]  /*3030*/  STL [R1+0x90], R184 ;  /* 0x000090b801007387 */ /* 0x0001e40000100800 */
[----:B0-----:R-:W-:-:S02]  /*3040*/  SHF.L.U32 R184, R190, 0x10, RZ ;  /* 0x00000010beb87819 */ /* 0x001fc400000006ff */
[----:B------:R-:W4:Y:S04]  /*3050*/  LDL.LU R190, [R1+0x9c] ;  /* 0x00009c0001be7983 */ /* 0x000f280000300800 */
[----:B------:R-:W2:Y:S01]  /*3060*/  LDL.LU R183, [R1+0x98] ;  /* 0x0000980001b77983 */ /* 0x000ea20000300800 */
[----:B------:R-:W-:-:S04]  /*3070*/  FADD.FTZ R10, R10, -UR26 ;  /* 0x8000001a0a0a7e21 */ /* 0x000fc80008010000 */
[----:B------:R-:W-:Y:S01]  /*3080*/  FMUL.FTZ R10, R10, UR23 ;  /* 0x000000170a0a7c20 */ /* 0x000fe20008410000 */
[C---:B------:R-:W-:Y:S02]  /*3090*/  PRMT R191, R182.reuse, 0x7632, R191 ;  /* 0x00007632b6bf7816 */ /* 0x040fe400000000bf */
[----:B------:R-:W-:-:S05]  /*30a0*/  SHF.L.U32 R182, R182, 0x10, RZ ;  /* 0x00000010b6b67819 */ /* 0x000fca00000006ff */
[----:B------:R-:W-:Y:S01]  /*30b0*/  FADD.FTZ R92, R92, R182 ;  /* 0x000000b65c5c7221 */ /* 0x000fe20000010000 */
[-C--:B------:R-:W-:Y:S01]  /*30c0*/  FMUL.FTZ R231, R231, R182.reuse ;  /* 0x000000b6e7e77220 */ /* 0x080fe20000410000 */
[----:B---3--:R-:W-:Y:S01]  /*30d0*/  FFMA.FTZ R186, R8, R182, R186 ;  /* 0x000000b608ba7223 */ /* 0x008fe200000100ba */
[----:B------:R-:W-:Y:S01]  /*30e0*/  SHF.L.U32 R182, R221, 0x10, RZ ;  /* 0x00000010ddb67819 */ /* 0x000fe200000006ff */
[----:B--2---:R-:W-:-:S05]  /*30f0*/  FFMA.FTZ R183, R10, R7, R183 ;  /* 0x000000070ab77223 */ /* 0x004fca00000100b7 */
[----:B------:R0:W-:Y:S02]  /*3100*/  STL [R1+0x98], R183 ;  /* 0x000098b701007387 */ /* 0x0001e40000100800 */
[----:B0-----:R-:W-:Y:S02]  /*3110*/  SHF.L.U32 R183, R191, 0x10, RZ ;  /* 0x00000010bfb77819 */ /* 0x001fe400000006ff */
[----:B------:R-:W2:Y:S04]  /*3120*/  LDL.LU R191, [R1+0x88] ;  /* 0x0000880001bf7983 */ /* 0x000ea80000300800 */
[----:B------:R-:W3:Y:S01]  /*3130*/  LDL.LU R221, [R1+0x94] ;  /* 0x0000940001dd7983 */ /* 0x000ee20000300800 */
[----:B------:R-:W-:Y:S01]  /*3140*/  FADD.FTZ R90, R90, R7 ;  /* 0x000000075a5a7221 */ /* 0x000fe20000010000 */
[----:B------:R-:W-:Y:S01]  /*3150*/  FMUL.FTZ R233, R233, R7 ;  /* 0x00000007e9e97220 */ /* 0x000fe20000410000 */
[----:B------:R-:W-:Y:S01]  /*3160*/  FMUL.FTZ R7, R181, UR23 ;  /* 0x00000017b5077c20 */ /* 0x000fe20008410000 */
[----:B------:R-:W-:Y:S01]  /*3170*/  FADD.FTZ R181, R216, R235 ;  /* 0x000000ebd8b57221 */ /* 0x000fe20000010000 */
[----:B------:R-:W-:Y:S01]  /*3180*/  FMUL.FTZ R234, R234, R185 ;  /* 0x000000b9eaea7220 */ /* 0x000fe20000410000 */
[----:B------:R-:W-:Y:S01]  /*3190*/  FADD.FTZ R94, R94, R5 ;  /* 0x000000055e5e7221 */ /* 0x000fe20000010000 */
[----:B------:R-:W-:Y:S01]  /*31a0*/  FMUL.FTZ R224, R224, R5 ;  /* 0x00000005e0e07220 */ /* 0x000fe20000410000 */
[----:B------:R-:W-:Y:S01]  /*31b0*/  FMUL.FTZ R232, R232, R184 ;  /* 0x000000b8e8e87220 */ /* 0x000fe20000410000 */
[----:B------:R-:W-:Y:S01]  /*31c0*/  FMUL.FTZ R6, R6, UR23 ;  /* 0x0000001706067c20 */ /* 0x000fe20008410000 */
[----:B------:R-:W-:Y:S01]  /*31d0*/  FADD.FTZ R93, R93, R183 ;  /* 0x000000b75d5d7221 */ /* 0x000fe20000010000 */
[----:B------:R-:W-:-:S02]  /*31e0*/  FMUL.FTZ R225, R225, R183 ;  /* 0x000000b7e1e17220 */ /* 0x000fc40000410000 */
[----:B------:R-:W-:Y:S01]  /*31f0*/  FFMA.FTZ R188, R6, R183, R188 ;  /* 0x000000b706bc7223 */ /* 0x000fe200000100bc */
[----:B------:R0:W-:Y:S01]  /*3200*/  STL [R1+0x80], R186 ;  /* 0x000080ba01007387 */ /* 0x0001e20000100800 */
[----:B----4-:R-:W-:Y:S01]  /*3210*/  FFMA.FTZ R190, R9, R184, R190 ;  /* 0x000000b809be7223 */ /* 0x010fe200000100be */
[----:B0-----:R-:W-:Y:S01]  /*3220*/  FFMA.FTZ R186, R12, R235, R215 ;  /* 0x000000eb0cba7223 */ /* 0x001fe200000100d7 */
[----:B------:R-:W-:Y:S01]  /*3230*/  FADD.FTZ R89, R89, R185 ;  /* 0x000000b959597221 */ /* 0x000fe20000010000 */
[----:B------:R-:W-:Y:S01]  /*3240*/  FADD.FTZ R91, R91, R184 ;  /* 0x000000b85b5b7221 */ /* 0x000fe20000010000 */
[----:B------:R-:W-:Y:S01]  /*3250*/  FADD.FTZ R95, R95, R182 ;  /* 0x000000b65f5f7221 */ /* 0x000fe20000010000 */
[----:B------:R-:W-:Y:S01]  /*3260*/  IADD3 R214, PT, PT, R214, 0x80, RZ ;  /* 0x00000080d6d67810 */ /* 0x000fe20007ffe0ff */
[----:B--2---:R-:W-:Y:S01]  /*3270*/  FFMA.FTZ R191, R7, R5, R191 ;  /* 0x0000000507bf7223 */ /* 0x004fe200000100bf */
[----:B------:R-:W-:-:S04]  /*3280*/  FADD.FTZ R5, R181, R234 ;  /* 0x000000eab5057221 */ /* 0x000fc80000010000 */
[----:B------:R-:W-:-:S04]  /*3290*/  FADD.FTZ R5, R5, R233 ;  /* 0x000000e905057221 */ /* 0x000fc80000010000 */
[----:B------:R-:W-:Y:S01]  /*32a0*/  FADD.FTZ R5, R5, R232 ;  /* 0x000000e805057221 */ /* 0x000fe20000010000 */
[----:B---3--:R-:W-:-:S03]  /*32b0*/  FFMA.FTZ R221, R11, R185, R221 ;  /* 0x000000b90bdd7223 */ /* 0x008fc600000100dd */
[----:B------:R-:W-:Y:S01]  /*32c0*/  FADD.FTZ R183, R5, R231 ;  /* 0x000000e705b77221 */ /* 0x000fe20000010000 */
[----:B------:R-:W-:Y:S01]  /*32d0*/  FMUL.FTZ R5, R180, UR23 ;  /* 0x00000017b4057c20 */ /* 0x000fe20008410000 */
[----:B------:R0:W-:Y:S01]  /*32e0*/  STL [R1+0x94], R221 ;  /* 0x000094dd01007387 */ /* 0x0001e20000100800 */
[----:B------:R-:W-:Y:S02]  /*32f0*/  FFMA.FTZ R181, R11, R234, R186 ;  /* 0x000000ea0bb57223 */ /* 0x000fe400000100ba */
[----:B------:R-:W-:Y:S01]  /*3300*/  FFMA.FTZ R189, R5, R182, R189 ;  /* 0x000000b605bd7223 */ /* 0x000fe200000100bd */
[----:B------:R3:W-:Y:S01]  /*3310*/  STL [R1+0x88], R191 ;  /* 0x000088bf01007387 */ /* 0x0007e20000100800 */
[----:B------:R-:W-:-:S03]  /*3320*/  FFMA.FTZ R181, R10, R233, R181 ;  /* 0x000000e90ab57223 */ /* 0x000fc600000100b5 */
[----:B------:R3:W-:Y:S04]  /*3330*/  STL [R1+0x9c], R190 ;  /* 0x00009cbe01007387 */ /* 0x0007e80000100800 */
[----:B------:R3:W-:Y:S04]  /*3340*/  STL [R1+0x84], R188 ;  /* 0x000084bc01007387 */ /* 0x0007e80000100800 */
[----:B------:R3:W-:Y:S01]  /*3350*/  STL [R1+0x8c], R189 ;  /* 0x00008cbd01007387 */ /* 0x0007e20000100800 */
[----:B------:R-:W-:-:S04]  /*3360*/  FFMA.FTZ R181, R9, R232, R181 ;  /* 0x000000e809b57223 */ /* 0x000fc800000100b5 */
[----:B------:R-:W-:Y:S01]  /*3370*/  FFMA.FTZ R181, R8, R231, R181 ;  /* 0x000000e708b57223 */ /* 0x000fe200000100b5 */
[----:B------:R-:W-:-:S03]  /*3380*/  FADD.FTZ R183, R183, R225 ;  /* 0x000000e1b7b77221 */ /* 0x000fc60000010000 */
[----:B------:R-:W-:Y:S01]  /*3390*/  FFMA.FTZ R181, R6, R225, R181 ;  /* 0x000000e106b57223 */ /* 0x000fe200000100b5 */
[----:B0-----:R-:W-:Y:S01]  /*33a0*/  FMUL.FTZ R221, R187, R182 ;  /* 0x000000b6bbdd7220 */ /* 0x001fe20000410000 */
[----:B------:R-:W-:Y:S02]  /*33b0*/  FADD.FTZ R183, R183, R224 ;  /* 0x000000e0b7b77221 */ /* 0x000fe40000010000 */
[----:B------:R-:W-:Y:S02]  /*33c0*/  FFMA.FTZ R181, R7, R224, R181 ;  /* 0x000000e007b57223 */ /* 0x000fe400000100b5 */
[----:B------:R-:W-:Y:S02]  /*33d0*/  FADD.FTZ R216, R183, R221 ;  /* 0x000000ddb7d87221 */ /* 0x000fe40000010000 */
[----:B---3--:R-:W-:-:S07]  /*33e0*/  FFMA.FTZ R215, R5, R221, R181 ;  /* 0x000000dd05d77223 */ /* 0x008fce00000100b5 */
.L_x_9024:
[----:B------:R-:W-:Y:S05]  /*33f0*/  BSYNC.RECONVERGENT B0 ;  /* 0x0000000000007941 */ /* 0x000fea0003800200 */
.L_x_9023:
[----:B------:R-:W-:Y:S04]  /*3400*/  BSSY.RECONVERGENT B0, `(.L_x_9025) ;  /* 0x000006e000007945 */ /* 0x000fe80003800200 */
[----:B------:R-:W-:Y:S05]  /*3410*/  @!P6 BRA `(.L_x_9026) ;  /* 0x0000000400b0e947 */ /* 0x000fea0003800000 */
[----:B-----5:R-:W3:Y:S01]  /*3420*/  LDC.64 R2, c[0x0][0x3a8] ;  /* 0x0000ea00ff027b82 */ /* 0x020ee20000000a00 */
[----:B------:R-:W4:Y:S04]  /*3430*/  LDL R230, [R1+0x110] ;  /* 0x0001100001e67983 */ /* 0x000f280000100800 */
[----:B------:R-:W4:Y:S03]  /*3440*/  LDL R227, [R1+0x118] ;  /* 0x0001180001e37983 */ /* 0x000f260000100800 */
[----:B-1----:R-:W1:Y:S01]  /*3450*/  LDC.64 R184, c[0x0][0x428] ;  /* 0x00010a00ffb87b82 */ /* 0x002e620000000a00 */
[----:B------:R-:W-:Y:S01]  /*3460*/  ISETP.NE.U32.AND P3, PT, RZ, UR20, PT ;  /* 0x00000014ff007c0c */ /* 0x000fe2000bf65070 */
[----:B------:R-:W4:Y:S04]  /*3470*/  LDL R223, [R1+0x100] ;  /* 0x0001000001df7983 */ /* 0x000f280000100800 */
[----:B------:R-:W4:Y:S02]  /*3480*/  LDL R228, [R1+0x114] ;  /* 0x0001140001e47983 */ /* 0x000f240000100800 */
[----:B------:R-:W4:Y:S02]  /*3490*/  LDC.64 R192, c[0x0][0x3b0] ;  /* 0x0000ec00ffc07b82 */ /* 0x000f240000000a00 */
[----:B------:R-:W4:Y:S04]  /*34a0*/  LDL R226, [R1+0x11c] ;  /* 0x00011c0001e27983 */ /* 0x000f280000100800 */
[----:B------:R-:W4:Y:S01]  /*34b0*/  LDL R222, [R1+0x104] ;  /* 0x0001040001de7983 */ /* 0x000f220000100800 */
[----:B---3--:R-:W-:-:S05]  /*34c0*/  IMAD.WIDE.U32 R2, R214, 0x20, R2 ;  /* 0x00000020d6027825 */ /* 0x008fca00078e0002 */
[----:B0-----:R-:W3:Y:S01]  /*34d0*/  LDG.E.128 R180, desc[UR10][R2.64] ;  /* 0x0000000a02b47981 */ /* 0x001ee2000c1e1d00 */
[----:B-1----:R-:W-:-:S03]  /*34e0*/  IMAD.WIDE.U32 R184, R214, 0x10, R184 ;  /* 0x00000010d6b87825 */ /* 0x002fc600078e00b8 */
[----:B--2---:R0:W2:Y:S04]  /*34f0*/  LDG.E.128 R188, desc[UR10][R2.64+0x10] ;  /* 0x0000100a02bc7981 */ /* 0x0040a8000c1e1d00 */
[----:B------:R-:W4:Y:S01]  /*3500*/  LDG.E.128 R184, desc[UR10][R184.64] ;  /* 0x0000000ab8b87981 */ /* 0x000f22000c1e1d00 */
[----:B------:R-:W-:-:S13]  /*3510*/  ISETP.NE.AND.EX P3, PT, RZ, UR21, PT, P3 ;  /* 0x00000015ff007c0c */ /* 0x000fda000bf65330 */
[----:B0-----:R-:W0:Y:S02]  /*3520*/  @P3 LDC.64 R2, c[0x0][0x438] ;  /* 0x00010e00ff023b82 */ /* 0x001e240000000a00 */
[----:B0-----:R-:W-:-:S05]  /*3530*/  @P3 IMAD.WIDE.U32 R2, R214, 0x20, R2 ;  /* 0x00000020d6023825 */ /* 0x001fca00078e0002 */
[----:B------:R-:W5:Y:S04]  /*3540*/  @P3 LDG.E.128 R172, desc[UR10][R2.64] ;  /* 0x0000000a02ac3981 */ /* 0x000f68000c1e1d00 */
[----:B------:R2:W5:Y:S01]  /*3550*/  @P3 LDG.E.128 R176, desc[UR10][R2.64+0x10] ;  /* 0x0000100a02b03981 */ /* 0x000562000c1e1d00 */
[----:B---3--:R-:W-:Y:S01]  /*3560*/  FADD.FTZ R195, R182, -UR26 ;  /* 0x8000001ab6c37e21 */ /* 0x008fe20008010000 */
[----:B------:R-:W-:Y:S01]  /*3570*/  FADD.FTZ R4, R181, -UR26 ;  /* 0x8000001ab5047e21 */ /* 0x000fe20008010000 */
[----:B------:R-:W-:Y:S01]  /*3580*/  FADD.FTZ R194, R180, -UR26 ;  /* 0x8000001ab4c27e21 */ /* 0x000fe20008010000 */
[----:B--2---:R-:W-:Y:S01]  /*3590*/  FADD.FTZ R2, R189, -UR26 ;  /* 0x8000001abd027e21 */ /* 0x004fe20008010000 */
[----:B------:R-:W-:Y:S01]  /*35a0*/  FADD.FTZ R180, R191, -UR26 ;  /* 0x8000001abfb47e21 */ /* 0x000fe20008010000 */
[----:B----4-:R-:W-:-:S02]  /*35b0*/  PRMT R219, R186, 0x7632, R219 ;  /* 0x00007632badb7816 */ /* 0x010fc400000000db */
[----:B------:R-:W-:Y:S01]  /*35c0*/  SHF.L.U32 R182, R186, 0x10, RZ ;  /* 0x00000010bab67819 */ /* 0x000fe200000006ff */
[----:B------:R-:W-:Y:S01]  /*35d0*/  FADD.FTZ R186, R188, -UR26 ;  /* 0x8000001abcba7e21 */ /* 0x000fe20008010000 */
[C---:B------:R-:W-:Y:S02]  /*35e0*/  PRMT R220, R187.reuse, 0x7632, R220 ;  /* 0x00007632bbdc7816 */ /* 0x040fe400000000dc */
[----:B------:R-:W-:Y:S02]  /*35f0*/  SHF.L.U32 R0, R187, 0x10, RZ ;  /* 0x00000010bb007819 */ /* 0x000fe400000006ff */
[----:B------:R-:W2:Y:S01]  /*3600*/  LDL R187, [R1+0x10c] ;  /* 0x00010c0001bb7983 */ /* 0x000ea20000100800 */
[C---:B------:R-:W-:Y:S02]  /*3610*/  PRMT R3, R185.reuse, 0x7632, R3 ;  /* 0x00007632b9037816 */ /* 0x040fe40000000003 */
[----:B------:R-:W-:Y:S01]  /*3620*/  SHF.L.U32 R181, R185, 0x10, RZ ;  /* 0x00000010b9b57819 */ /* 0x000fe200000006ff */
[----:B------:R-:W3:Y:S01]  /*3630*/  LDL.LU R188, [R1+0x6c] ;  /* 0x00006c0001bc7983 */ /* 0x000ee20000300800 */
[----:B------:R-:W-:Y:S01]  /*3640*/  FADD.FTZ R185, R190, -UR26 ;  /* 0x8000001abeb97e21 */ /* 0x000fe20008010000 */
[----:B------:R-:W-:-:S02]  /*3650*/  FMUL.FTZ R229, R4, UR23 ;  /* 0x0000001704e57c20 */ /* 0x000fc40008410000 */
[----:B------:R-:W4:Y:S04]  /*3660*/  LDL.LU R189, [R1+0x64] ;  /* 0x0000640001bd7983 */ /* 0x000f280000300800 */
[----:B------:R-:W2:Y:S04]  /*3670*/  LDL.LU R190, [R1+0x7c] ;  /* 0x00007c0001be7983 */ /* 0x000ea80000300800 */
[----:B------:R-:W3:Y:S04]  /*3680*/  LDL R191, [R1+0x108] ;  /* 0x0001080001bf7983 */ /* 0x000ee80000100800 */
[----:B------:R-:W4:Y:S01]  /*3690*/  LDL.LU R4, [R1+0x70] ;  /* 0x0000700001047983 */ /* 0x000f220000300800 */
[----:B------:R-:W-:Y:S01]  /*36a0*/  IMAD.WIDE.U32 R192, R214, 0x8, R192 ;  /* 0x00000008d6c07825 */ /* 0x000fe200078e00c0 */
[----:B------:R-:W-:-:S03]  /*36b0*/  PRMT R214, R184, 0x7632, R214 ;  /* 0x00007632b8d67816 */ /* 0x000fc600000000d6 */
[----:B------:R-:W-:Y:S01]  /*36c0*/  FMUL.FTZ R199, R194, UR23 ;  /* 0x00000017c2c77c20 */ /* 0x000fe20008410000 */
[----:B------:R-:W-:Y:S01]  /*36d0*/  SHF.L.U32 R184, R184, 0x10, RZ ;  /* 0x00000010b8b87819 */ /* 0x000fe200000006ff */
[----:B------:R-:W-:Y:S01]  /*36e0*/  FADD.FTZ R183, R183, -UR26 ;  /* 0x8000001ab7b77e21 */ /* 0x000fe20008010000 */
[----:B------:R-:W-:Y:S01]  /*36f0*/  FMUL.FTZ R195, R195, UR23 ;  /* 0x00000017c3c37c20 */ /* 0x000fe20008410000 */
[----:B------:R-:W5:Y:S02]  /*3700*/  LDG.E.64 R192, desc[UR10][R192.64] ;  /* 0x0000000ac0c07981 */ /* 0x000f64000c1e1b00 */
[----:B------:R-:W-:Y:S01]  /*3710*/  FMUL.FTZ R194, R183, UR23 ;  /* 0x00000017b7c27c20 */ /* 0x000fe20008410000 */
[----:B------:R-:W-:Y:S01]  /*3720*/  SHF.L.U32 R183, R214, 0x10, RZ ;  /* 0x00000010d6b77819 */ /* 0x000fe200000006ff */
[----:B------:R-:W-:Y:S01]  /*3730*/  FADD.FTZ R96, R96, R184 ;  /* 0x000000b860607221 */ /* 0x000fe20000010000 */
[-C--:B------:R-:W-:Y:S01]  /*3740*/  FMUL.FTZ R230, R230, R184.reuse ;  /* 0x000000b8e6e67220 */ /* 0x080fe20000410000 */
[----:B------:R-:W2:Y:S01]  /*3750*/  LDL.LU R214, [R1+0x68] ;  /* 0x0000680001d67983 */ /* 0x000ea20000300800 */
[----:B----4-:R-:W-:Y:S01]  /*3760*/  FFMA.FTZ R4, R199, R184, R4 ;  /* 0x000000b8c7047223 */ /* 0x010fe20000010004 */
[----:B------:R-:W-:-:S02]  /*3770*/  SHF.L.U32 R184, R3, 0x10, RZ ;  /* 0x0000001003b87819 */ /* 0x000fc400000006ff */
[----:B------:R-:W4:Y:S04]  /*3780*/  LDL.LU R3, [R1+0x60] ;  /* 0x0000600001037983 */ /* 0x000f280000300800 */
[----:B------:R0:W-:Y:S02]  /*3790*/  STL [R1+0x70], R4 ;  /* 0x0000700401007387 */ /* 0x0001e40000100800 */
[----:B0-----:R-:W-:Y:S02]  /*37a0*/  FMUL.FTZ R4, R186, UR23 ;  /* 0x00000017ba047c20 */ /* 0x001fe40008410000 */
[----:B------:R-:W3:Y:S01]  /*37b0*/  LDL.LU R186, [R1+0x78] ;  /* 0x0000780001ba7983 */ /* 0x000ee20000300800 */
[----:B------:R-:W-:Y:S01]  /*37c0*/  FADD.FTZ R100, R100, R182 ;  /* 0x000000b664647221 */ /* 0x000fe20000010000 */
[----:B------:R-:W-:Y:S01]  /*37d0*/  FMUL.FTZ R223, R223, R182 ;  /* 0x000000b6dfdf7220 */ /* 0x000fe20000410000 */
[----:B------:R-:W-:Y:S01]  /*37e0*/  FMUL.FTZ R228, R228, R183 ;  /* 0x000000b7e4e47220 */ /* 0x000fe20000410000 */
[----:B------:R-:W-:Y:S01]  /*37f0*/  FADD.FTZ R98, R98, R181 ;  /* 0x000000b562627221 */ /* 0x000fe20000010000 */
[-C--:B------:R-:W-:Y:S01]  /*3800*/  FMUL.FTZ R227, R227, R181.reuse ;  /* 0x000000b5e3e37220 */ /* 0x080fe20000410000 */
[----:B---3--:R-:W-:-:S05]  /*3810*/  FFMA.FTZ R186, R195, R181, R186 ;  /* 0x000000b5c3ba7223 */ /* 0x008fca00000100ba */
[----:B------:R0:W-:Y:S02]  /*3820*/  STL [R1+0x78], R186 ;  /* 0x000078ba01007387 */ /* 0x0001e40000100800 */
[----:B0-----:R-:W-:Y:S02]  /*3830*/  SHF.L.U32 R186, R219, 0x10, RZ ;  /* 0x00000010dbba7819 */ /* 0x001fe400000006ff */
[----:B------:R-:W3:Y:S01]  /*3840*/  LDL.LU R219, [R1+0x74] ;  /* 0x0000740001db7983 */ /* 0x000ee20000300800 */
[----:B----4-:R-:W-:Y:S01]  /*3850*/  FFMA.FTZ R3, R4, R182, R3 ;  /* 0x000000b604037223 */ /* 0x010fe20000010003 */
[----:B------:R-:W-:-:S04]  /*3860*/  FADD.FTZ R182, R216, R230 ;  /* 0x000000e6d8b67221 */ /* 0x000fc80000010000 */
[----:B------:R0:W-:Y:S01]  /*3870*/  STL [R1+0x60], R3 ;  /* 0x0000600301007387 */ /* 0x0001e20000100800 */
[----:B------:R-:W-:Y:S01]  /*3880*/  SHF.L.U32 R181, R220, 0x10, RZ ;  /* 0x00000010dcb57819 */ /* 0x000fe200000006ff */
[----:B------:R-:W-:Y:S01]  /*3890*/  FADD.FTZ R102, R102, R0 ;  /* 0x0000000066667221 */ /* 0x000fe20000010000 */
[----:B------:R-:W-:Y:S01]  /*38a0*/  FMUL.FTZ R220, R191, R0 ;  /* 0x00000000bfdc7220 */ /* 0x000fe20000410000 */
[----:B0-----:R-:W-:-:S04]  /*38b0*/  FMUL.FTZ R3, R185, UR23 ;  /* 0x00000017b9037c20 */ /* 0x001fc80008410000 */
[----:B--2---:R-:W-:Y:S01]  /*38c0*/  FFMA.FTZ R214, R3, R0, R214 ;  /* 0x0000000003d67223 */ /* 0x004fe200000100d6 */
[----:B------:R-:W-:Y:S01]  /*38d0*/  FADD.FTZ R0, R182, R228 ;  /* 0x000000e4b6007221 */ /* 0x000fe20000010000 */
[----:B------:R-:W-:-:S03]  /*38e0*/  FMUL.FTZ R226, R226, R184 ;  /* 0x000000b8e2e27220 */ /* 0x000fc60000410000 */
[----:B------:R-:W-:Y:S01]  /*38f0*/  FADD.FTZ R0, R0, R227 ;  /* 0x000000e300007221 */ /* 0x000fe20000010000 */
[----:B------:R-:W-:-:S03]  /*3900*/  FADD.FTZ R97, R97, R183 ;  /* 0x000000b761617221 */ /* 0x000fc60000010000 */
[----:B------:R-:W-:Y:S01]  /*3910*/  FADD.FTZ R0, R0, R226 ;  /* 0x000000e200007221 */ /* 0x000fe20000010000 */
[----:B------:R-:W-:Y:S01]  /*3920*/  FMUL.FTZ R2, R2, UR23 ;  /* 0x0000001702027c20 */ /* 0x000fe20008410000 */
[----:B------:R-:W-:Y:S01]  /*3930*/  FFMA.FTZ R185, R199, R230, R215 ;  /* 0x000000e6c7b97223 */ /* 0x000fe200000100d7 */
[----:B------:R-:W-:Y:S02]  /*3940*/  FFMA.FTZ R190, R194, R184, R190 ;  /* 0x000000b8c2be7223 */ /* 0x000fe400000100be */
[----:B------:R-:W-:Y:S01]  /*3950*/  FFMA.FTZ R189, R2, R186, R189 ;  /* 0x000000ba02bd7223 */ /* 0x000fe200000100bd */
[----:B------:R-:W-:-:S04]  /*3960*/  FFMA.FTZ R182, R229, R228, R185 ;  /* 0x000000e4e5b67223 */ /* 0x000fc800000100b9 */
[----:B------:R-:W-:-:S04]  /*3970*/  FFMA.FTZ R182, R195, R227, R182 ;  /* 0x000000e3c3b67223 */ /* 0x000fc800000100b6 */
[----:B------:R-:W-:Y:S01]  /*3980*/  FFMA.FTZ R182, R194, R226, R182 ;  /* 0x000000e2c2b67223 */ /* 0x000fe200000100b6 */
[----:B------:R-:W-:-:S03]  /*3990*/  FMUL.FTZ R222, R222, R186 ;  /* 0x000000badede7220 */ /* 0x000fc60000410000 */
[----:B------:R-:W-:-:S04]  /*39a0*/  FFMA.FTZ R182, R4, R223, R182 ;  /* 0x000000df04b67223 */ /* 0x000fc800000100b6 */
[----:B------:R-:W-:-:S04]  /*39b0*/  FFMA.FTZ R182, R2, R222, R182 ;  /* 0x000000de02b67223 */ /* 0x000fc800000100b6 */
[----:B------:R-:W-:Y:S01]  /*39c0*/  FFMA.FTZ R182, R3, R220, R182 ;  /* 0x000000dc03b67223 */ /* 0x000fe200000100b6 */
[----:B------:R-:W-:Y:S01]  /*39d0*/  FADD.FTZ R99, R99, R184 ;  /* 0x000000b863637221 */ /* 0x000fe20000010000 */
[----:B------:R-:W-:Y:S01]  /*39e0*/  FADD.FTZ R101, R101, R186 ;  /* 0x000000ba65657221 */ /* 0x000fe20000010000 */
[----:B------:R-:W-:Y:S01]  /*39f0*/  FADD.FTZ R103, R103, R181 ;  /* 0x000000b567677221 */ /* 0x000fe20000010000 */
[----:B---3--:R-:W-:Y:S01]  /*3a00*/  FFMA.FTZ R219, R229, R183, R219 ;  /* 0x000000b7e5db7223 */ /* 0x008fe200000100db */
[----:B------:R-:W-:Y:S01]  /*3a10*/  FADD.FTZ R183, R0, R223 ;  /* 0x000000df00b77221 */ /* 0x000fe20000010000 */
[----:B------:R-:W-:-:S03]  /*3a20*/  FMUL.FTZ R0, R180, UR23 ;  /* 0x00000017b4007c20 */ /* 0x000fc60008410000 */
[----:B------:R0:W-:Y:S01]  /*3a30*/  STL [R1+0x74], R219 ;  /* 0x000074db01007387 */ /* 0x0001e20000100800 */
[----:B------:R-:W-:-:S03]  /*3a40*/  FFMA.FTZ R188, R0, R181, R188 ;  /* 0x000000b500bc7223 */ /* 0x000fc600000100bc */
[----:B------:R3:W-:Y:S04]  /*3a50*/  STL [R1+0x68], R214 ;  /* 0x000068d601007387 */ /* 0x0007e80000100800 */
[----:B------:R3:W-:Y:S04]  /*3a60*/  STL [R1+0x7c], R190 ;  /* 0x00007cbe01007387 */ /* 0x0007e80000100800 */
[----:B------:R3:W-:Y:S04]  /*3a70*/  STL [R1+0x64], R189 ;  /* 0x000064bd01007387 */ /* 0x0007e80000100800 */
[----:B------:R3:W-:Y:S01]  /*3a80*/  STL [R1+0x6c], R188 ;  /* 0x00006cbc01007387 */ /* 0x0007e20000100800 */
[----:B------:R-:W-:Y:S01]  /*3a90*/  FADD.FTZ R183, R183, R222 ;  /* 0x000000deb7b77221 */ /* 0x000fe20000010000 */
[----:B0-----:R-:W-:-:S03]  /*3aa0*/  FMUL.FTZ R219, R187, R181 ;  /* 0x000000b5bbdb7220 */ /* 0x001fc60000410000 */
[----:B------:R-:W-:Y:S01]  /*3ab0*/  FADD.FTZ R183, R183, R220 ;  /* 0x000000dcb7b77221 */ /* 0x000fe20000010000 */
[----:B------:R-:W-:-:S03]  /*3ac0*/  FFMA.FTZ R215, R0, R219, R182 ;  /* 0x000000db00d77223 */ /* 0x000fc600000100b6 */
[----:B------:R-:W-:-:S07]  /*3ad0*/  FADD.FTZ R216, R183, R219 ;  /* 0x000000dbb7d87221 */ /* 0x000fce0000010000 */
.L_x_9026:
[----:B------:R-:W-:Y:S05]  /*3ae0*/  BSYNC.RECONVERGENT B0 ;  /* 0x0000000000007941 */ /* 0x000fea0003800200 */
.L_x_9025:
[----:B------:R-:W4:Y:S01]  /*3af0*/  SHFL.DOWN PT, R181, R216, 0x10, 0x1f ;  /* 0x0a001f00d8b57f89 */ /* 0x000f2200000e0000 */
[----:B------:R-:W-:Y:S03]  /*3b00*/  BSSY.RECONVERGENT B0, `(.L_x_9027) ;  /* 0x000001f000007945 */ /* 0x000fe60003800200 */
[----:B0-----:R-:W0:Y:S01]  /*3b10*/  SHFL.DOWN PT, R180, R215, 0x10, 0x1f ;  /* 0x0a001f00d7b47f89 */ /* 0x001e2200000e0000 */
[----:B-1----:R-:W1:Y:S01]  /*3b20*/  S2R R184, SR_TID.X ;  /* 0x0000000000b87919 */ /* 0x002e620000002100 */
[----:B----4-:R-:W-:Y:S01]  /*3b30*/  FADD.FTZ R181, R181, R216 ;  /* 0x000000d8b5b57221 */ /* 0x010fe20000010000 */
[----:B0-----:R-:W-:-:S04]  /*3b40*/  FADD.FTZ R180, R180, R215 ;  /* 0x000000d7b4b47221 */ /* 0x001fc80000010000 */
[----:B------:R-:W0:Y:S04]  /*3b50*/  SHFL.DOWN PT, R183, R181, 0x8, 0x1f ;  /* 0x09001f00b5b77f89 */ /* 0x000e2800000e0000 */
[----:B------:R-:W4:Y:S01]  /*3b60*/  SHFL.DOWN PT, R182, R180, 0x8, 0x1f ;  /* 0x09001f00b4b67f89 */ /* 0x000f2200000e0000 */
[----:B-1----:R-:W-:Y:S01]  /*3b70*/  LOP3.LUT P3, RZ, R184, 0x1f, RZ, 0xc0, !PT ;  /* 0x0000001fb8ff7812 */ /* 0x002fe2000786c0ff */
[----:B0-----:R-:W-:Y:S01]  /*3b80*/  FADD.FTZ R181, R181, R183 ;  /* 0x000000b7b5b57221 */ /* 0x001fe20000010000 */
        /* <DEDUP_REMOVED lines=22> */
.L_x_9028:
[----:B------:R-:W-:Y:S05]  /*3cf0*/  BSYNC.RECONVERGENT B0 ;  /* 0x0000000000007941 */ /* 0x000fea0003800200 */
.L_x_9027:
        /* <DEDUP_REMOVED lines=30> */
[----:B--23--:R-:W2:Y:S04]  /*3ee0*/  LDL R188, [R1+0x14] ;  /* 0x0000140001bc7983 */ /* 0x00cea80000100800 */
[----:B------:R-:W3:Y:S04]  /*3ef0*/  LDL R187, [R1] ;  /* 0x0000000001bb7983 */ /* 0x000ee80000100800 */
[----:B------:R-:W4:Y:S04]  /*3f00*/  LDL R186, [R1+0x4] ;  /* 0x0000040001ba7983 */ /* 0x000f280000100800 */
[----:B------:R0:W5:Y:S04]  /*3f10*/  LDL R216, [R1+0x10] ;  /* 0x0000100001d87983 */ /* 0x0001680000100800 */
[----:B------:R0:W5:Y:S01]  /*3f20*/  LDL R215, [R1+0xc] ;  /* 0x00000c0001d77983 */ /* 0x0001620000100800 */
[----:B------:R-:W-:Y:S01]  /*3f30*/  UMOV UR4, UR8 ;  /* 0x0000000800047c82 */ /* 0x000fe20008000000 */
[----:B------:R-:W-:Y:S01]  /*3f40*/  UMOV UR5, UR9 ;  /* 0x0000000900057c82 */ /* 0x000fe20008000000 */
[----:B------:R-:W-:-:S04]  /*3f50*/  UISETP.NE.U32.AND UP1, UPT, UR4, URZ, UPT ;  /* 0x000000ff0400728c */ /* 0x000fc8000bf25070 */
[----:B------:R-:W-:Y:S01]  /*3f60*/  UISETP.NE.AND.EX UP1, UPT, UR5, URZ, UPT, UP1 ;  /* 0x000000ff0500728c */ /* 0x000fe2000bf25310 */
[----:B--2---:R-:W-:Y:S02]  /*3f70*/  MOV R190, R188 ;  /* 0x000000bc00be7202 */ /* 0x004fe40000000f00 */
[----:B---3--:R-:W-:Y:S02]  /*3f80*/  MOV R191, R187 ;  /* 0x000000bb00bf7202 */ /* 0x008fe40000000f00 */
[----:B----4-:R-:W-:-:S04]  /*3f90*/  MOV R214, R186 ;  /* 0x000000ba00d67202 */ /* 0x010fc80000000f00 */
[----:B0-----:R-:W-:Y:S05]  /*3fa0*/  BRA.U UP1, `(.L_x_9032) ;  /* 0x0000000501ac7547 */ /* 0x001fea000b800000 */
[----:B------:R-:W2:Y:S01]  /*3fb0*/  LDL R189, [R1+0x8] ;  /* 0x0000080001bd7983 */ /* 0x000ea20000100800 */
[----:B------:R-:W-:Y:S01]  /*3fc0*/  FFMA.FTZ R184, R213, UR17, R185 ;  /* 0x00000011d5b87c23 */ /* 0x000fe200080100b9 */
[C---:B-----5:R-:W-:Y:S01]  /*3fd0*/  LOP3.LUT P3, RZ, R20.reuse, 0xff0000, RZ, 0xc0, !PT ;  /* 0x00ff000014ff7812 */ /* 0x060fe2000786c0ff */
[----:B------:R-:W-:Y:S01]  /*3fe0*/  HFMA2 R187, -RZ, RZ, 0, 0 ;  /* 0x00000000ffbb7431 */ /* 0x000fe200000001ff */
[----:B------:R-:W-:Y:S01]  /*3ff0*/  LOP3.LUT P5, RZ, R20, 0xff000000, RZ, 0xc0, !PT ;  /* 0xff00000014ff7812 */ /* 0x000fe200078ac0ff */
[----:B------:R-:W-:Y:S01]  /*4000*/  FADD.FTZ R184, R216, -R184 ;  /* 0x800000b8d8b87221 */ /* 0x000fe20000010000 */
[C---:B------:R-:W-:Y:S02]  /*4010*/  LOP3.LUT P4, RZ, R21.reuse, 0xff, RZ, 0xc0, !PT ;  /* 0x000000ff15ff7812 */ /* 0x040fe4000788c0ff */
[----:B------:R-:W-:Y:S01]  /*4020*/  LOP3.LUT P6, RZ, R21, 0xff0000, RZ, 0xc0, !PT ;  /* 0x00ff000015ff7812 */ /* 0x000fe200078cc0ff */
[----:B------:R-:W-:-:S04]  /*4030*/  FMUL.FTZ R184, R184, UR23 ;  /* 0x00000017b8b87c20 */ /* 0x000fc80008410000 */
[----:B------:R-:W-:Y:S02]  /*4040*/  FMUL.FTZ R184, R184, UR16 ;  /* 0x00000010b8b87c20 */ /* 0x000fe40008410000 */
[C---:B------:R-:W-:Y:S02]  /*4050*/  @P3 SHF.L.U32 R186, R181.reuse, 0x10, RZ ;  /* 0x00000010b5ba3819 */ /* 0x040fe400000006ff */
[----:B------:R-:W-:Y:S01]  /*4060*/  FMUL.FTZ R184, R184, UR22 ;  /* 0x00000016b8b87c20 */ /* 0x000fe20008410000 */
[----:B------:R-:W-:-:S03]  /*4070*/  @P5 PRMT R181, R181, 0x7632, R181 ;  /* 0x00007632b5b55816 */ /* 0x000fc600000000b5 */
[----:B------:R-:W-:Y:S01]  /*4080*/  @P3 FMUL.FTZ R187, R186, R184 ;  /* 0x000000b8babb3220 */ /* 0x000fe20000410000 */
[----:B------:R-:W-:-:S03]  /*4090*/  FFMA.FTZ R186, R212, UR17, R185 ;  /* 0x00000011d4ba7c23 */ /* 0x000fc600080100b9 */
[----:B------:R-:W-:Y:S01]  /*40a0*/  FADD.FTZ R106, R106, R187 ;  /* 0x000000bb6a6a7221 */ /* 0x000fe20000010000 */
[----:B------:R-:W-:-:S04]  /*40b0*/  FADD.FTZ R186, R215, -R186 ;  /* 0x800000bad7ba7221 */ /* 0x000fc80000010000 */
[----:B------:R-:W-:-:S04]  /*40c0*/  FMUL.FTZ R186, R186, UR23 ;  /* 0x00000017baba7c20 */ /* 0x000fc80008410000 */
[----:B------:R-:W-:Y:S01]  /*40d0*/  FMUL.FTZ R187, R186, UR16 ;  /* 0x00000010babb7c20 */ /* 0x000fe20008410000 */
[----:B------:R-:W-:Y:S02]  /*40e0*/  @P5 SHF.L.U32 R186, R181, 0x10, RZ ;  /* 0x00000010b5ba5819 */ /* 0x000fe400000006ff */
[----:B------:R-:W-:Y:S01]  /*40f0*/  MOV R181, RZ ;  /* 0x000000ff00b57202 */ /* 0x000fe20000000f00 */
[----:B------:R-:W-:Y:S01]  /*4100*/  FMUL.FTZ R188, R187, UR22 ;  /* 0x00000016bbbc7c20 */ /* 0x000fe20008410000 */
[----:B------:R-:W-:-:S03]  /*4110*/  @P6 SHF.L.U32 R187, R183, 0x10, RZ ;  /* 0x00000010b7bb6819 */ /* 0x000fc600000006ff */
[----:B------:R-:W-:Y:S01]  /*4120*/  @P5 FMUL.FTZ R181, R186, R188 ;  /* 0x000000bcbab55220 */ /* 0x000fe20000410000 */
[----:B------:R-:W-:Y:S01]  /*4130*/  FMUL.FTZ R186, R38, R184 ;  /* 0x000000b826ba7220 */ /* 0x000fe20000410000 */
[----:B------:R-:W-:Y:S02]  /*4140*/  FFMA.FTZ R184, R211, UR17, R185 ;  /* 0x00000011d3b87c23 */ /* 0x000fe400080100b9 */
[----:B------:R-:W-:Y:S01]  /*4150*/  FADD.FTZ R107, R107, R181 ;  /* 0x000000b56b6b7221 */ /* 0x000fe20000010000 */
[----:B------:R-:W-:Y:S02]  /*4160*/  HFMA2 R181, -RZ, RZ, 0, 0 ;  /* 0x00000000ffb57431 */ /* 0x000fe400000001ff */
[----:B--2---:R-:W-:Y:S01]  /*4170*/  FADD.FTZ R184, R189, -R184 ;  /* 0x800000b8bdb87221 */ /* 0x004fe20000010000 */
[----:B------:R-:W-:Y:S02]  /*4180*/  FSEL R189, R186, RZ, P3 ;  /* 0x000000ffbabd7208 */ /* 0x000fe40001800000 */
[----:B------:R-:W-:Y:S01]  /*4190*/  LOP3.LUT P3, RZ, R21, 0xff00, RZ, 0xc0, !PT ;  /* 0x0000ff0015ff7812 */ /* 0x000fe2000786c0ff */
[----:B------:R-:W-:-:S04]  /*41a0*/  FMUL.FTZ R184, R184, UR23 ;  /* 0x00000017b8b87c20 */ /* 0x000fc80008410000 */
[----:B------:R-:W-:Y:S01]  /*41b0*/  FMUL.FTZ R186, R184, UR16 ;  /* 0x00000010b8ba7c20 */ /* 0x000fe20008410000 */
[----:B------:R-:W-:-:S03]  /*41c0*/  @P4 SHF.L.U32 R184, R182, 0x10, RZ ;  /* 0x00000010b6b84819 */ /* 0x000fc600000006ff */
[----:B------:R-:W-:-:S04]  /*41d0*/  FMUL.FTZ R186, R186, UR22 ;  /* 0x00000016baba7c20 */ /* 0x000fc80008410000 */
[----:B------:R-:W-:Y:S01]  /*41e0*/  @P4 FMUL.FTZ R181, R184, R186 ;  /* 0x000000bab8b54220 */ /* 0x000fe20000410000 */
[----:B------:R-:W-:Y:S02]  /*41f0*/  @P3 PRMT R182, R182, 0x7632, R182 ;  /* 0x00007632b6b63816 */ /* 0x000fe400000000b6 */
[----:B------:R-:W-:Y:S01]  /*4200*/  MOV R184, RZ ;  /* 0x000000ff00b87202 */ /* 0x000fe20000000f00 */
[----:B------:R-:W-:Y:S01]  /*4210*/  FADD.FTZ R181, R108, R181 ;  /* 0x000000b56cb57221 */ /* 0x000fe20000010000 */
[----:B------:R-:W-:Y:S01]  /*4220*/  FFMA.FTZ R108, R210, UR17, R185 ;  /* 0x00000011d26c7c23 */ /* 0x000fe200080100b9 */
[----:B------:R-:W-:-:S03]  /*4230*/  @P3 SHF.L.U32 R182, R182, 0x10, RZ ;  /* 0x00000010b6b63819 */ /* 0x000fc600000006ff */
[----:B------:R-:W-:-:S04]  /*4240*/  FADD.FTZ R108, R214, -R108 ;  /* 0x8000006cd66c7221 */ /* 0x000fc80000010000 */
[----:B------:R-:W-:-:S04]  /*4250*/  FMUL.FTZ R108, R108, UR23 ;  /* 0x000000176c6c7c20 */ /* 0x000fc80008410000 */
[----:B------:R-:W-:-:S04]  /*4260*/  FMUL.FTZ R108, R108, UR16 ;  /* 0x000000106c6c7c20 */ /* 0x000fc80008410000 */
[----:B------:R-:W-:-:S04]  /*4270*/  FMUL.FTZ R108, R108, UR22 ;  /* 0x000000166c6c7c20 */ /* 0x000fc80008410000 */
[-C--:B------:R-:W-:Y:S01]  /*4280*/  @P3 FMUL.FTZ R184, R182, R108.reuse ;  /* 0x0000006cb6b83220 */ /* 0x080fe20000410000 */
[----:B------:R-:W-:Y:S02]  /*4290*/  HFMA2 R182, -RZ, RZ, 0, 0 ;  /* 0x00000000ffb67431 */ /* 0x000fe400000001ff */
[----:B------:R-:W-:Y:S01]  /*42a0*/  FMUL.FTZ R108, R41, R108 ;  /* 0x0000006c296c7220 */ /* 0x000fe20000410000 */
        /* <DEDUP_REMOVED lines=23> */
[----:B------:R-:W-:-:S04]  /*4420*/  FMUL.FTZ R110, R39, R188 ;  /* 0x000000bc276e7220 */ /* 0x000fc80000410000 */
[----:B------:R-:W-:Y:S02]  /*4430*/  FSEL R111, R111, RZ, P6 ;  /* 0x000000ff6f6f7208 */ /* 0x000fe40003000000 */
[----:B------:R-:W-:Y:S01]  /*4440*/  FSEL R188, R110, RZ, P5 ;  /* 0x000000ff6ebc7208 */ /* 0x000fe20002800000 */
[----:B------:R-:W-:Y:S01]  /*4450*/  FMUL.FTZ R110, R40, R186 ;  /* 0x000000ba286e7220 */ /* 0x000fe20000410000 */
[----:B------:R-:W-:Y:S01]  /*4460*/  F2FP.BF16.F32.PACK_AB R111, R111, R109 ;  /* 0x0000006d6f6f723e */ /* 0x000fe200000010ff */
[----:B------:R-:W-:Y:S01]  /*4470*/  FFMA.FTZ R109, R196, UR17, R185 ;  /* 0x00000011c46d7c23 */ /* 0x000fe200080100b9 */
        /* <DEDUP_REMOVED lines=8> */
[----:B------:R-:W-:Y:S01]  /*4500*/  @P4 FMUL.FTZ R186, R187, R109 ;  /* 0x0000006dbbba4220 */ /* 0x000fe20000410000 */
[----:B------:R-:W-:-:S03]  /*4510*/  MOV R187, RZ ;  /* 0x000000ff00bb7202 */ /* 0x000fc60000000f00 */
[----:B------:R-:W-:Y:S01]  /*4520*/  FADD.FTZ R186, R104, R186 ;  /* 0x000000ba68ba7221 */ /* 0x000fe20000010000 */
[----:B------:R-:W-:Y:S01]  /*4530*/  FSEL R104, R108, RZ, P3 ;  /* 0x000000ff6c687208 */ /* 0x000fe20001800000 */
[----:B------:R-:W-:Y:S01]  /*4540*/  FFMA.FTZ R108, R217, UR17, R185 ;  /* 0x00000011d96c7c23 */ /* 0x000fe200080100b9 */
[----:B------:R-:W-:Y:S02]  /*4550*/  LOP3.LUT P3, RZ, R20, 0xff00, RZ, 0xc0, !PT ;  /* 0x0000ff0014ff7812 */ /* 0x000fe4000786c0ff */
[----:B------:R-:W-:Y:S01]  /*4560*/  F2FP.BF16.F32.PACK_AB R110, R104, R110 ;  /* 0x0000006e686e723e */ /* 0x000fe200000010ff */
[----:B------:R-:W-:-:S04]  /*4570*/  FADD.FTZ R108, R190, -R108 ;  /* 0x8000006cbe6c7221 */ /* 0x000fc80000010000 */
[----:B------:R-:W-:-:S04]  /*4580*/  FMUL.FTZ R108, R108, UR23 ;  /* 0x000000176c6c7c20 */ /* 0x000fc80008410000 */
[----:B------:R-:W-:Y:S02]  /*4590*/  FMUL.FTZ R108, R108, UR16 ;  /* 0x000000106c6c7c20 */ /* 0x000fe40008410000 */
[----:B------:R-:W-:Y:S02]  /*45a0*/  @P3 PRMT R180, R180, 0x7632, R180 ;  /* 0x00007632b4b43816 */ /* 0x000fe400000000b4 */
[----:B------:R-:W-:Y:S02]  /*45b0*/  FMUL.FTZ R108, R108, UR22 ;  /* 0x000000166c6c7c20 */ /* 0x000fe40008410000 */
[----:B------:R-:W-:-:S05]  /*45c0*/  @P3 SHF.L.U32 R180, R180, 0x10, RZ ;  /* 0x00000010b4b43819 */ /* 0x000fca00000006ff */
[-C--:B------:R-:W-:Y:S01]  /*45d0*/  @P3 FMUL.FTZ R187, R180, R108.reuse ;  /* 0x0000006cb4bb3220 */ /* 0x080fe20000410000 */
[----:B------:R-:W-:-:S03]  /*45e0*/  FMUL.FTZ R108, R37, R108 ;  /* 0x0000006c256c7220 */ /* 0x000fc60000410000 */
[----:B------:R-:W-:Y:S01]  /*45f0*/  FADD.FTZ R180, R105, R187 ;  /* 0x000000bb69b47221 */ /* 0x000fe20000010000 */
[----:B------:R-:W-:Y:S01]  /*4600*/  FMUL.FTZ R105, R36, R109 ;  /* 0x0000006d24697220 */ /* 0x000fe20000410000 */
[----:B------:R-:W-:Y:S02]  /*4610*/  FSEL R104, R108, RZ, P3 ;  /* 0x000000ff6c687208 */ /* 0x000fe40001800000 */
[----:B------:R-:W-:Y:S02]  /*4620*/  F2FP.BF16.F32.PACK_AB R109, R188, R189 ;  /* 0x000000bdbc6d723e */ /* 0x000fe400000010ff */
[----:B------:R-:W-:-:S04]  /*4630*/  FSEL R105, R105, RZ, P4 ;  /* 0x000000ff69697208 */ /* 0x000fc80002000000 */
[----:B------:R-:W-:Y:S01]  /*4640*/  F2FP.BF16.F32.PACK_AB R108, R104, R105 ;  /* 0x00000069686c723e */ /* 0x000fe200000010ff */
[----:B------:R-:W-:Y:S06]  /*4650*/  BRA `(.L_x_9033) ;  /* 0x0000001400307947 */ /* 0x000fec0003800000 */
.L_x_9032:
[----:B------:R-:W2:Y:S01]  /*4660*/  LDL R187, [R1+0x8] ;  /* 0x0000080001bb7983 */ /* 0x000ea20000100800 */
[--C-:B------:R-:W-:Y:S01]  /*4670*/  FFMA.FTZ R76, R211, UR17, R185.reuse ;  /* 0x00000011d34c7c23 */ /* 0x100fe200080100b9 */
[----:B-----5:R-:W-:Y:S01]  /*4680*/  LOP3.LUT P3, RZ, R21, 0xff, RZ, 0xc0, !PT ;  /* 0x000000ff15ff7812 */ /* 0x020fe2000786c0ff */
[----:B------:R-:W-:Y:S02]  /*4690*/  HFMA2 R154, -RZ, RZ, 0, 0 ;  /* 0x00000000ff9a7431 */ /* 0x000fe400000001ff */
[--C-:B------:R-:W-:Y:S01]  /*46a0*/  FFMA.FTZ R78, R213, UR17, R185.reuse ;  /* 0x00000011d54e7c23 */ /* 0x100fe200080100b9 */
[----:B------:R-:W-:Y:S01]  /*46b0*/  LOP3.LUT P4, RZ, R20, 0xff0000, RZ, 0xc0, !PT ;  /* 0x00ff000014ff7812 */ /* 0x000fe2000788c0ff */
[----:B------:R-:W-:Y:S01]  /*46c0*/  FFMA.FTZ R79, R212, UR17, R185 ;  /* 0x00000011d44f7c23 */ /* 0x000fe200080100b9 */
[----:B------:R-:W-:Y:S01]  /*46d0*/  MOV R153, RZ ;  /* 0x000000ff00997202 */ /* 0x000fe20000000f00 */
[----:B------:R-:W-:Y:S01]  /*46e0*/  FADD.FTZ R78, R216, -R78 ;  /* 0x8000004ed84e7221 */ /* 0x000fe20000010000 */
[----:B------:R-:W-:Y:S01]  /*46f0*/  LOP3.LUT P5, RZ, R21, 0xff00, RZ, 0xc0, !PT ;  /* 0x0000ff0015ff7812 */ /* 0x000fe200078ac0ff */
[----:B------:R-:W-:Y:S01]  /*4700*/  FADD.FTZ R79, R215, -R79 ;  /* 0x8000004fd74f7221 */ /* 0x000fe20000010000 */
[----:B------:R-:W-:Y:S01]  /*4710*/  LOP3.LUT P6, RZ, R21, 0xff0000, RZ, 0xc0, !PT ;  /* 0x00ff000015ff7812 */ /* 0x000fe200078cc0ff */
[----:B------:R-:W-:-:S02]  /*4720*/  FMUL.FTZ R78, R78, UR23 ;  /* 0x000000174e4e7c20 */ /* 0x000fc40008410000 */
[----:B------:R-:W-:Y:S01]  /*4730*/  FMUL.FTZ R79, R79, UR23 ;  /* 0x000000174f4f7c20 */ /* 0x000fe20008410000 */
[----:B------:R-:W-:Y:S01]  /*4740*/  @P3 SHF.L.U32 R77, R182, 0x10, RZ ;  /* 0x00000010b64d3819 */ /* 0x000fe200000006ff */
[----:B--2---:R-:W-:-:S04]  /*4750*/  FADD.FTZ R76, R187, -R76 ;  /* 0x8000004cbb4c7221 */ /* 0x004fc80000010000 */
[----:B------:R-:W-:-:S04]  /*4760*/  FMUL.FTZ R152, R76, UR23 ;  /* 0x000000174c987c20 */ /* 0x000fc80008410000 */
[----:B------:R-:W-:-:S04]  /*4770*/  FMUL.FTZ R76, R152, UR16 ;  /* 0x00000010984c7c20 */ /* 0x000fc80008410000 */
[----:B------:R-:W-:-:S04]  /*4780*/  FMUL.FTZ R76, R76, UR22 ;  /* 0x000000164c4c7c20 */ /* 0x000fc80008410000 */
[-C--:B------:R-:W-:Y:S01]  /*4790*/  @P3 FMUL.FTZ R154, R77, R76.reuse ;  /* 0x0000004c4d9a3220 */ /* 0x080fe20000410000 */
[----:B------:R-:W-:Y:S01]  /*47a0*/  FMUL.FTZ R76, R40, R76 ;  /* 0x0000004c284c7220 */ /* 0x000fe20000410000 */
[----:B------:R-:W-:-:S04]  /*47b0*/  FMUL.FTZ R77, R78, UR16 ;  /* 0x000000104e4d7c20 */ /* 0x000fc80008410000 */
[----:B------:R-:W-:Y:S01]  /*47c0*/  FSEL R187, R76, RZ, P3 ;  /* 0x000000ff4cbb7208 */ /* 0x000fe20001800000 */
[----:B------:R-:W-:Y:S01]  /*47d0*/  FMUL.FTZ R77, R77, UR22 ;  /* 0x000000164d4d7c20 */ /* 0x000fe20008410000 */
[----:B------:R-:W-:Y:S02]  /*47e0*/  LOP3.LUT P3, RZ, R20, 0xff000000, RZ, 0xc0, !PT ;  /* 0xff00000014ff7812 */ /* 0x000fe4000786c0ff */
[----:B------:R-:W-:-:S05]  /*47f0*/  @P4 SHF.L.U32 R76, R181, 0x10, RZ ;  /* 0x00000010b54c4819 */ /* 0x000fca00000006ff */
[-C--:B------:R-:W-:Y:S01]  /*4800*/  @P4 FMUL.FTZ R153, R76, R77.reuse ;  /* 0x0000004d4c994220 */ /* 0x080fe20000410000 */
[----:B------:R-:W-:Y:S01]  /*4810*/  FMUL.FTZ R76, R79, UR16 ;  /* 0x000000104f4c7c20 */ /* 0x000fe20008410000 */
[----:B------:R-:W-:Y:S02]  /*4820*/  FMUL.FTZ R77, R38, R77 ;  /* 0x0000004d264d7220 */ /* 0x000fe40000410000 */
[----:B------:R-:W-:Y:S01]  /*4830*/  FADD.FTZ R106, R106, R153 ;  /* 0x000000996a6a7221 */ /* 0x000fe20000010000 */
[----:B------:R-:W-:Y:S01]  /*4840*/  FFMA.FTZ R153, R210, UR17, R185 ;  /* 0x00000011d2997c23 */ /* 0x000fe200080100b9 */
[----:B------:R-:W-:Y:S01]  /*4850*/  @P3 PRMT R155, R181, 0x7632, R155 ;  /* 0x00007632b59b3816 */ /* 0x000fe2000000009b */
[----:B------:R-:W-:Y:S01]  /*4860*/  FMUL.FTZ R76, R76, UR22 ;  /* 0x000000164c4c7c20 */ /* 0x000fe20008410000 */
[----:B------:R-:W-:Y:S01]  /*4870*/  FSEL R77, R77, RZ, P4 ;  /* 0x000000ff4d4d7208 */ /* 0x000fe20002000000 */
[----:B------:R-:W-:Y:S01]  /*4880*/  FADD.FTZ R153, R214, -R153 ;  /* 0x80000099d6997221 */ /* 0x000fe20000010000 */
[----:B------:R-:W-:Y:S01]  /*4890*/  @P3 SHF.L.U32 R181, R155, 0x10, RZ ;  /* 0x000000109bb53819 */ /* 0x000fe200000006ff */
[----:B------:R-:W-:Y:S01]  /*48a0*/  HFMA2 R155, -RZ, RZ, 0, 0 ;  /* 0x00000000ff9b7431 */ /* 0x000fe200000001ff */
[----:B------:R-:W-:Y:S01]  /*48b0*/  LOP3.LUT P4, RZ, R20, 0xff, RZ, 0xc0, !PT ;  /* 0x000000ff14ff7812 */ /* 0x000fe2000788c0ff */
[----:B------:R-:W-:-:S02]  /*48c0*/  FMUL.FTZ R153, R153, UR23 ;  /* 0x0000001799997c20 */ /* 0x000fc40008410000 */
[-C--:B------:R-:W-:Y:S01]  /*48d0*/  @P3 FMUL.FTZ R155, R181, R76.reuse ;  /* 0x0000004cb59b3220 */ /* 0x080fe20000410000 */
[----:B------:R-:W-:Y:S01]  /*48e0*/  @P5 PRMT R181, R182, 0x7632, R181 ;  /* 0x00007632b6b55816 */ /* 0x000fe200000000b5 */
[----:B------:R-:W-:Y:S01]  /*48f0*/  FFMA.FTZ R182, R209, UR17, R185 ;  /* 0x00000011d1b67c23 */ /* 0x000fe200080100b9 */
[----:B------:R-:W-:Y:S01]  /*4900*/  FMUL.FTZ R76, R39, R76 ;  /* 0x0000004c274c7220 */ /* 0x000fe20000410000 */
[----:B------:R-:W-:Y:S01]  /*4910*/  FADD.FTZ R107, R107, R155 ;  /* 0x0000009b6b6b7221 */ /* 0x000fe20000010000 */
[----:B------:R-:W-:Y:S01]  /*4920*/  FMUL.FTZ R155, R153, UR16 ;  /* 0x00000010999b7c20 */ /* 0x000fe20008410000 */
[----:B------:R-:W-:Y:S01]  /*4930*/  @P5 SHF.L.U32 R181, R181, 0x10, RZ ;  /* 0x00000010b5b55819 */ /* 0x000fe200000006ff */
[----:B------:R-:W-:Y:S02]  /*4940*/  FADD.FTZ R182, R191, -R182 ;  /* 0x800000b6bfb67221 */ /* 0x000fe40000010000 */
[----:B------:R-:W-:Y:S01]  /*4950*/  FMUL.FTZ R186, R155, UR22 ;  /* 0x000000169bba7c20 */ /* 0x000fe20008410000 */
[----:B------:R-:W-:-:S03]  /*4960*/  MOV R155, RZ ;  /* 0x000000ff009b7202 */ /* 0x000fc60000000f00 */
[----:B------:R-:W-:Y:S01]  /*4970*/  @P5 FMUL.FTZ R155, R181, R186 ;  /* 0x000000bab59b5220 */ /* 0x000fe20000410000 */
[----:B------:R-:W-:Y:S01]  /*4980*/  FADD.FTZ R181, R108, R154 ;  /* 0x0000009a6cb57221 */ /* 0x000fe20000010000 */
[----:B------:R-:W-:Y:S02]  /*4990*/  FMUL.FTZ R154, R182, UR23 ;  /* 0x00000017b69a7c20 */ /* 0x000fe40008410000 */
[----:B------:R-:W-:Y:S01]  /*49a0*/  FADD.FTZ R184, R109, R155 ;  /* 0x0000009b6db87221 */ /* 0x000fe20000010000 */
[----:B------:R-:W-:Y:S02]  /*49b0*/  HFMA2 R109, -RZ, RZ, 0, 0 ;  /* 0x00000000ff6d7431 */ /* 0x000fe400000001ff */
[----:B------:R-:W-:Y:S01]  /*49c0*/  FMUL.FTZ R108, R154, UR16 ;  /* 0x000000109a6c7c20 */ /* 0x000fe20008410000 */
[----:B------:R-:W-:-:S03]  /*49d0*/  @P6 SHF.L.U32 R155, R183, 0x10, RZ ;  /* 0x00000010b79b6819 */ /* 0x000fc600000006ff */
[----:B------:R-:W-:-:S04]  /*49e0*/  FMUL.FTZ R108, R108, UR22 ;  /* 0x000000166c6c7c20 */ /* 0x000fc80008410000 */
        /* <DEDUP_REMOVED lines=11> */
[----:B------:R-:W-:Y:S02]  /*4aa0*/  @P6 PRMT R110, R183, 0x7632, R110 ;  /* 0x00007632b76e6816 */ /* 0x000fe4000000006e */
[----:B------:R-:W-:Y:S02]  /*4ab0*/  MOV R183, RZ ;  /* 0x000000ff00b77202 */ /* 0x000fe40000000f00 */
[----:B------:R-:W-:-:S05]  /*4ac0*/  @P6 SHF.L.U32 R110, R110, 0x10, RZ ;  /* 0x000000106e6e6819 */ /* 0x000fca00000006ff */
[-C--:B------:R-:W-:Y:S01]  /*4ad0*/  @P6 FMUL.FTZ R183, R110, R109.reuse ;  /* 0x0000006d6eb76220 */ /* 0x080fe20000410000 */
[----:B------:R-:W-:Y:S01]  /*4ae0*/  FMUL.FTZ R110, R41, R186 ;  /* 0x000000ba296e7220 */ /* 0x000fe20000410000 */
[----:B------:R-:W-:Y:S02]  /*4af0*/  @P4 SHF.L.U32 R186, R180, 0x10, RZ ;  /* 0x00000010b4ba4819 */ /* 0x000fe400000006ff */
[----:B------:R-:W-:Y:S01]  /*4b00*/  FADD.FTZ R183, R111, R183 ;  /* 0x000000b76fb77221 */ /* 0x000fe20000010000 */
[----:B------:R-:W-:Y:S01]  /*4b10*/  FMUL.FTZ R111, R43, R109 ;  /* 0x0000006d2b6f7220 */ /* 0x000fe20000410000 */
[----:B------:R-:W-:Y:S02]  /*4b20*/  FSEL R109, R76, RZ, P3 ;  /* 0x000000ff4c6d7208 */ /* 0x000fe40001800000 */
[----:B------:R-:W-:Y:S02]  /*4b30*/  LOP3.LUT P3, RZ, R20, 0xff00, RZ, 0xc0, !PT ;  /* 0x0000ff0014ff7812 */ /* 0x000fe4000786c0ff */
[----:B------:R-:W-:-:S02]  /*4b40*/  FSEL R111, R111, RZ, P6 ;  /* 0x000000ff6f6f7208 */ /* 0x000fc40003000000 */
[----:B------:R-:W-:Y:S02]  /*4b50*/  F2FP.BF16.F32.PACK_AB R109, R109, R77 ;  /* 0x0000004d6d6d723e */ /* 0x000fe400000010ff */
[----:B------:R-:W-:Y:S01]  /*4b60*/  F2FP.BF16.F32.PACK_AB R111, R111, R108 ;  /* 0x0000006c6f6f723e */ /* 0x000fe200000010ff */
[----:B------:R-:W-:Y:S01]  /*4b70*/  FFMA.FTZ R108, R196, UR17, R185 ;  /* 0x00000011c46c7c23 */ /* 0x000fe200080100b9 */
[----:B------:R-:W-:-:S03]  /*4b80*/  FSEL R110, R110, RZ, P5 ;  /* 0x000000ff6e6e7208 */ /* 0x000fc60002800000 */
[----:B------:R-:W-:Y:S01]  /*4b90*/  FADD.FTZ R108, R218, -R108 ;  /* 0x8000006cda6c7221 */ /* 0x000fe20000010000 */
[----:B------:R-:W-:Y:S02]  /*4ba0*/  F2FP.BF16.F32.PACK_AB R110, R110, R187 ;  /* 0x000000bb6e6e723e */ /* 0x000fe400000010ff */
[----:B------:R-:W-:Y:S01]  /*4bb0*/  @P3 PRMT R180, R180, 0x7632, R180 ;  /* 0x00007632b4b43816 */ /* 0x000fe200000000b4 */
[----:B------:R-:W-:Y:S01]  /*4bc0*/  FMUL.FTZ R76, R108, UR23 ;  /* 0x000000176c4c7c20 */ /* 0x000fe20008410000 */
[----:B------:R-:W-:Y:S02]  /*4bd0*/  MOV R187, RZ ;  /* 0x000000ff00bb7202 */ /* 0x000fe40000000f00 */
[----:B------:R-:W-:Y:S01]  /*4be0*/  @P3 SHF.L.U32 R180, R180, 0x10, RZ ;  /* 0x00000010b4b43819 */ /* 0x000fe200000006ff */
[----:B------:R-:W-:-:S04]  /*4bf0*/  FMUL.FTZ R77, R76, UR16 ;  /* 0x000000104c4d7c20 */ /* 0x000fc80008410000 */
[----:B------:R-:W-:Y:S01]  /*4c00*/  FMUL.FTZ R108, R77, UR22 ;  /* 0x000000164d6c7c20 */ /* 0x000fe20008410000 */
[----:B------:R-:W-:-:S03]  /*4c10*/  HFMA2 R77, -RZ, RZ, 0, 0 ;  /* 0x00000000ff4d7431 */ /* 0x000fc600000001ff */
[----:B------:R-:W-:-:S04]  /*4c20*/  @P4 FMUL.FTZ R77, R186, R108 ;  /* 0x0000006cba4d4220 */ /* 0x000fc80000410000 */
[----:B------:R-:W-:Y:S01]  /*4c30*/  FADD.FTZ R186, R104, R77 ;  /* 0x0000004d68ba7221 */ /* 0x000fe20000010000 */
[----:B------:R-:W-:-:S04]  /*4c40*/  FFMA.FTZ R77, R217, UR17, R185 ;  /* 0x00000011d94d7c23 */ /* 0x000fc800080100b9 */
[----:B------:R-:W-:-:S04]  /*4c50*/  FADD.FTZ R77, R190, -R77 ;  /* 0x8000004dbe4d7221 */ /* 0x000fc80000010000 */
[----:B------:R-:W-:-:S04]  /*4c60*/  FMUL.FTZ R77, R77, UR23 ;  /* 0x000000174d4d7c20 */ /* 0x000fc80008410000 */
[----:B------:R-:W-:-:S04]  /*4c70*/  FMUL.FTZ R104, R77, UR16 ;  /* 0x000000104d687c20 */ /* 0x000fc80008410000 */
[----:B------:R-:W-:-:S04]  /*4c80*/  FMUL.FTZ R104, R104, UR22 ;  /* 0x0000001668687c20 */ /* 0x000fc80008410000 */
[-C--:B------:R-:W-:Y:S01]  /*4c90*/  @P3 FMUL.FTZ R187, R180, R104.reuse ;  /* 0x00000068b4bb3220 */ /* 0x080fe20000410000 */
[----:B------:R-:W-:-:S03]  /*4ca0*/  FMUL.FTZ R104, R37, R104 ;  /* 0x0000006825687220 */ /* 0x000fc60000410000 */
[----:B------:R-:W-:Y:S01]  /*4cb0*/  FADD.FTZ R180, R105, R187 ;  /* 0x000000bb69b47221 */ /* 0x000fe20000010000 */
[----:B------:R-:W-:Y:S01]  /*4cc0*/  FMUL.FTZ R105, R36, R108 ;  /* 0x0000006c24697220 */ /* 0x000fe20000410000 */
[----:B------:R-:W-:-:S04]  /*4cd0*/  FSEL R104, R104, RZ, P3 ;  /* 0x000000ff68687208 */ /* 0x000fc80001800000 */
[----:B------:R-:W-:-:S04]  /*4ce0*/  FSEL R105, R105, RZ, P4 ;  /* 0x000000ff69697208 */ /* 0x000fc80002000000 */
[----:B------:R-:W-:Y:S01]  /*4cf0*/  F2FP.BF16.F32.PACK_AB R108, R104, R105 ;  /* 0x00000069686c723e */ /* 0x000fe200000010ff */
[----:B------:R-:W-:Y:S06]  /*4d00*/  BRA `(.L_x_9033) ;  /* 0x0000000c00847947 */ /* 0x000fec0003800000 */
.L_x_9031:
[----:B--23--:R-:W2:Y:S04]  /*4d10*/  LDL R188, [R1+0x14] ;  /* 0x0000140001bc7983 */ /* 0x00cea80000100800 */
[----:B------:R-:W3:Y:S04]  /*4d20*/  LDL R187, [R1] ;  /* 0x0000000001bb7983 */ /* 0x000ee80000100800 */
        /* <DEDUP_REMOVED lines=18> */
[----:B------:R-:W-:-:S04]  /*4e50*/  FFMA.FTZ R184, R184, UR23, R146 ;  /* 0x00000017b8b87c23 */ /* 0x000fc80008010092 */
        /* <DEDUP_REMOVED lines=8> */
[----:B------:R-:W-:-:S04]  /*4ee0*/  FFMA.FTZ R186, R186, UR23, R147 ;  /* 0x00000017baba7c23 */ /* 0x000fc80008010093 */
        /* <DEDUP_REMOVED lines=13> */
[----:B------:R-:W-:-:S04]  /*4fc0*/  FFMA.FTZ R184, R184, UR23, R148 ;  /* 0x00000017b8b87c23 */ /* 0x000fc80008010094 */
        /* <DEDUP_REMOVED lines=10> */
[----:B------:R-:W-:-:S04]  /*5070*/  FFMA.FTZ R108, R108, UR23, R149 ;  /* 0x000000176c6c7c23 */ /* 0x000fc80008010095 */
        /* <DEDUP_REMOVED lines=8> */
[----:B------:R-:W-:-:S04]  /*5100*/  FFMA.FTZ R109, R109, UR23, R150 ;  /* 0x000000176d6d7c23 */ /* 0x000fc80008010096 */
        /* <DEDUP_REMOVED lines=11> */
[----:B------:R-:W-:-:S04]  /*51c0*/  FFMA.FTZ R110, R110, UR23, R151 ;  /* 0x000000176e6e7c23 */ /* 0x000fc80008010097 */
        /* <DEDUP_REMOVED lines=17> */
[----:B------:R-:W-:-:S04]  /*52e0*/  FFMA.FTZ R109, R109, UR23, R144 ;  /* 0x000000176d6d7c23 */ /* 0x000fc80008010090 */
        /* <DEDUP_REMOVED lines=11> */
[----:B------:R-:W-:-:S04]  /*53a0*/  FFMA.FTZ R108, R108, UR23, R145 ;  /* 0x000000176c6c7c23 */ /* 0x000fc80008010091 */
        /* <DEDUP_REMOVED lines=13> */
.L_x_9034:
        /* <DEDUP_REMOVED lines=12> */
[----:B------:R-:W-:-:S02]  /*5540*/  FFMA.FTZ R78, R78, UR23, R146 ;  /* 0x000000174e4e7c23 */ /* 0x000fc40008010092 */
[----:B------:R-:W-:Y:S01]  /*5550*/  FFMA.FTZ R79, R79, UR23, R147 ;  /* 0x000000174f4f7c23 */ /* 0x000fe20008010093 */
[----:B------:R-:W-:Y:S01]  /*5560*/  @P3 SHF.L.U32 R77, R182, 0x10, RZ ;  /* 0x00000010b64d3819 */ /* 0x000fe200000006ff */
[----:B--2---:R-:W-:-:S04]  /*5570*/  FADD.FTZ R76, R187, -R76 ;  /* 0x8000004cbb4c7221 */ /* 0x004fc80000010000 */
[----:B------:R-:W-:-:S04]  /*5580*/  FFMA.FTZ R152, R76, UR23, R148 ;  /* 0x000000174c987c23 */ /* 0x000fc80008010094 */
        /* <DEDUP_REMOVED lines=21> */
[----:B------:R-:W-:-:S02]  /*56e0*/  FFMA.FTZ R153, R153, UR23, R149 ;  /* 0x0000001799997c23 */ /* 0x000fc40008010095 */
        /* <DEDUP_REMOVED lines=12> */
[----:B------:R-:W-:Y:S02]  /*57b0*/  FFMA.FTZ R154, R182, UR23, R150 ;  /* 0x00000017b69a7c23 */ /* 0x000fe40008010096 */
        /* <DEDUP_REMOVED lines=34> */
[----:B------:R-:W-:Y:S01]  /*59e0*/  FFMA.FTZ R76, R108, UR23, R144 ;  /* 0x000000176c4c7c23 */ /* 0x000fe20008010090 */
        /* <DEDUP_REMOVED lines=9> */
[----:B------:R-:W-:-:S04]  /*5a80*/  FFMA.FTZ R77, R77, UR23, R145 ;  /* 0x000000174d4d7c23 */ /* 0x000fc80008010091 */
        /* <DEDUP_REMOVED lines=8> */
[----:B------:R-:W-:-:S07]  /*5b10*/  F2FP.BF16.F32.PACK_AB R108, R104, R105 ;  /* 0x00000069686c723e */ /* 0x000fce00000010ff */
.L_x_9033:
        /* <DEDUP_REMOVED lines=16> */
.L_x_9030:
[----:B------:R-:W-:Y:S05]  /*5c20*/  BSYNC.RECONVERGENT B0 ;  /* 0x0000000000007941 */ /* 0x000fea0003800200 */
.L_x_9029:
        /* <DEDUP_REMOVED lines=13> */
[----:B-----5:R-:W-:Y:S01]  /*5d00*/  LOP3.LUT P4, RZ, R23, 0xff, RZ, 0xc0, !PT ;  /* 0x000000ff17ff7812 */ /* 0x020fe2000788c0ff */
[----:B------:R-:W-:Y:S02]  /*5d10*/  HFMA2 R154, -RZ, RZ, 0, 0 ;  /* 0x00000000ff9a7431 */ /* 0x000fe400000001ff */
[--C-:B------:R-:W-:Y:S01]  /*5d20*/  FFMA.FTZ R78, R205, UR17, R185.reuse ;  /* 0x00000011cd4e7c23 */ /* 0x100fe200080100b9 */
[----:B------:R-:W-:Y:S01]  /*5d30*/  FADD.FTZ R76, R247, -R76 ;  /* 0x8000004cf74c7221 */ /* 0x000fe20000010000 */
[----:B------:R-:W-:Y:S01]  /*5d40*/  LOP3.LUT P5, RZ, R22, 0xff0000, RZ, 0xc0, !PT ;  /* 0x00ff000016ff7812 */ /* 0x000fe200078ac0ff */
[----:B------:R-:W-:Y:S01]  /*5d50*/  FFMA.FTZ R79, R204, UR17, R185 ;  /* 0x00000011cc4f7c23 */ /* 0x000fe200080100b9 */
[----:B------:R-:W-:Y:S01]  /*5d60*/  FADD.FTZ R78, R249, -R78 ;  /* 0x8000004ef94e7221 */ /* 0x000fe20000010000 */
[----:B------:R-:W-:Y:S01]  /*5d70*/  FFMA.FTZ R152, R76, UR23, R28 ;  /* 0x000000174c987c23 */ /* 0x000fe2000801001c */
[----:B------:R-:W-:Y:S01]  /*5d80*/  MOV R153, RZ ;  /* 0x000000ff00997202 */ /* 0x000fe20000000f00 */
[----:B------:R-:W-:Y:S01]  /*5d90*/  FADD.FTZ R79, R248, -R79 ;  /* 0x8000004ff84f7221 */ /* 0x000fe20000010000 */
[----:B------:R-:W-:Y:S01]  /*5da0*/  FFMA.FTZ R78, R78, UR23, R34 ;  /* 0x000000174e4e7c23 */ /* 0x000fe20008010022 */
[----:B------:R-:W-:Y:S01]  /*5db0*/  FMUL.FTZ R76, R152, UR16 ;  /* 0x00000010984c7c20 */ /* 0x000fe20008410000 */
[----:B------:R-:W-:Y:S01]  /*5dc0*/  LOP3.LUT P6, RZ, R23, 0xff00, RZ, 0xc0, !PT ;  /* 0x0000ff0017ff7812 */ /* 0x000fe200078cc0ff */
[----:B------:R-:W-:Y:S01]  /*5dd0*/  FFMA.FTZ R79, R79, UR23, R35 ;  /* 0x000000174f4f7c23 */ /* 0x000fe20008010023 */
[----:B------:R-:W-:Y:S01]  /*5de0*/  @P4 SHF.L.U32 R77, R182, 0x10, RZ ;  /* 0x00000010b64d4819 */ /* 0x000fe200000006ff */
[----:B------:R-:W-:-:S04]  /*5df0*/  FMUL.FTZ R76, R76, UR22 ;  /* 0x000000164c4c7c20 */ /* 0x000fc80008410000 */
[-C--:B------:R-:W-:Y:S01]  /*5e00*/  @P4 FMUL.FTZ R154, R77, R76.reuse ;  /* 0x0000004c4d9a4220 */ /* 0x080fe20000410000 */
[----:B------:R-:W-:Y:S01]  /*5e10*/  FMUL.FTZ R76, R48, R76 ;  /* 0x0000004c304c7220 */ /* 0x000fe20000410000 */
[----:B------:R-:W-:-:S04]  /*5e20*/  @P5 SHF.L.U32 R77, R181, 0x10, RZ ;  /* 0x00000010b54d5819 */ /* 0x000fc800000006ff */
[----:B------:R-:W-:Y:S01]  /*5e30*/  FSEL R186, R76, RZ, P4 ;  /* 0x000000ff4cba7208 */ /* 0x000fe20002000000 */
[----:B------:R-:W-:Y:S01]  /*5e40*/  FMUL.FTZ R76, R78, UR16 ;  /* 0x000000104e4c7c20 */ /* 0x000fe20008410000 */
[----:B------:R-:W-:Y:S02]  /*5e50*/  LOP3.LUT P4, RZ, R22, 0xff000000, RZ, 0xc0, !PT ;  /* 0xff00000016ff7812 */ /* 0x000fe4000788c0ff */
[----:B------:R-:W-:Y:S01]  /*5e60*/  @P6 PRMT R182, R182, 0x7632, R182 ;  /* 0x00007632b6b66816 */ /* 0x000fe200000000b6 */
[----:B------:R-:W-:-:S03]  /*5e70*/  FMUL.FTZ R76, R76, UR22 ;  /* 0x000000164c4c7c20 */ /* 0x000fc60008410000 */
[----:B------:R-:W-:Y:S01]  /*5e80*/  @P6 SHF.L.U32 R182, R182, 0x10, RZ ;  /* 0x00000010b6b66819 */ /* 0x000fe200000006ff */
[-C--:B------:R-:W-:Y:S01]  /*5e90*/  @P5 FMUL.FTZ R153, R77, R76.reuse ;  /* 0x0000004c4d995220 */ /* 0x080fe20000410000 */
[----:B------:R-:W-:Y:S01]  /*5ea0*/  FMUL.FTZ R77, R79, UR16 ;  /* 0x000000104f4d7c20 */ /* 0x000fe20008410000 */
[----:B------:R-:W-:Y:S02]  /*5eb0*/  FMUL.FTZ R76, R46, R76 ;  /* 0x0000004c2e4c7220 */ /* 0x000fe40000410000 */
[----:B------:R-:W-:Y:S01]  /*5ec0*/  FADD.FTZ R114, R114, R153 ;  /* 0x0000009972727221 */ /* 0x000fe20000010000 */
[----:B------:R-:W-:Y:S01]  /*5ed0*/  FMUL.FTZ R77, R77, UR22 ;  /* 0x000000164d4d7c20 */ /* 0x000fe20008410000 */
[----:B------:R-:W-:Y:S01]  /*5ee0*/  @P4 PRMT R155, R181, 0x7632, R155 ;  /* 0x00007632b59b4816 */ /* 0x000fe2000000009b */
[----:B------:R-:W-:-:S03]  /*5ef0*/  HFMA2 R181, -RZ, RZ, 0, 0 ;  /* 0x00000000ffb57431 */ /* 0x000fc600000001ff */
[----:B------:R-:W-:-:S05]  /*5f00*/  @P4 SHF.L.U32 R155, R155, 0x10, RZ ;  /* 0x000000109b9b4819 */ /* 0x000fca00000006ff */
[-C--:B------:R-:W-:Y:S01]  /*5f10*/  @P4 FMUL.FTZ R181, R155, R77.reuse ;  /* 0x0000004d9bb54220 */ /* 0x080fe20000410000 */
[----:B------:R-:W-:Y:S01]  /*5f20*/  FFMA.FTZ R155, R202, UR17, R185 ;  /* 0x00000011ca9b7c23 */ /* 0x000fe200080100b9 */
[----:B------:R-:W-:Y:S02]  /*5f30*/  FMUL.FTZ R77, R47, R77 ;  /* 0x0000004d2f4d7220 */ /* 0x000fe40000410000 */
[----:B------:R-:W-:Y:S01]  /*5f40*/  FADD.FTZ R115, R115, R181 ;  /* 0x000000b573737221 */ /* 0x000fe20000010000 */
[----:B------:R-:W-:Y:S01]  /*5f50*/  FADD.FTZ R155, R246, -R155 ;  /* 0x8000009bf69b7221 */ /* 0x000fe20000010000 */
[----:B------:R-:W-:Y:S01]  /*5f60*/  FADD.FTZ R181, R116, R154 ;  /* 0x0000009a74b57221 */ /* 0x000fe20000010000 */
[----:B------:R-:W-:Y:S02]  /*5f70*/  FSEL R77, R77, RZ, P4 ;  /* 0x000000ff4d4d7208 */ /* 0x000fe40002000000 */
[----:B------:R-:W-:Y:S01]  /*5f80*/  FFMA.FTZ R153, R155, UR23, R29 ;  /* 0x000000179b997c23 */ /* 0x000fe2000801001d */
[----:B------:R-:W-:-:S03]  /*5f90*/  LOP3.LUT P4, RZ, R22, 0xff, RZ, 0xc0, !PT ;  /* 0x000000ff16ff7812 */ /* 0x000fc6000788c0ff */
[----:B------:R-:W-:-:S04]  /*5fa0*/  FMUL.FTZ R155, R153, UR16 ;  /* 0x00000010999b7c20 */ /* 0x000fc80008410000 */
[----:B------:R-:W-:Y:S01]  /*5fb0*/  FMUL.FTZ R184, R155, UR22 ;  /* 0x000000169bb87c20 */ /* 0x000fe20008410000 */
[----:B------:R-:W-:-:S03]  /*5fc0*/  MOV R155, RZ ;  /* 0x000000ff009b7202 */ /* 0x000fc60000000f00 */
[-C--:B------:R-:W-:Y:S01]  /*5fd0*/  @P6 FMUL.FTZ R155, R182, R184.reuse ;  /* 0x000000b8b69b6220 */ /* 0x080fe20000410000 */
[----:B------:R-:W-:-:S03]  /*5fe0*/  FMUL.FTZ R182, R49, R184 ;  /* 0x000000b831b67220 */ /* 0x000fc60000410000 */
[----:B------:R-:W-:Y:S01]  /*5ff0*/  FADD.FTZ R184, R117, R155 ;  /* 0x0000009b75b87221 */ /* 0x000fe20000010000 */
[----:B------:R-:W-:Y:S01]  /*6000*/  HFMA2 R117, -RZ, RZ, 0, 0 ;  /* 0x00000000ff757431 */ /* 0x000fe200000001ff */
[----:B------:R-:W-:Y:S01]  /*6010*/  FSEL R187, R182, RZ, P6 ;  /* 0x000000ffb6bb7208 */ /* 0x000fe20003000000 */
[----:B------:R-:W-:Y:S01]  /*6020*/  FFMA.FTZ R182, R201, UR17, R185 ;  /* 0x00000011c9b67c23 */ /* 0x000fe200080100b9 */
[----:B------:R-:W-:-:S03]  /*6030*/  LOP3.LUT P6, RZ, R23, 0xff0000, RZ, 0xc0, !PT ;  /* 0x00ff000017ff7812 */ /* 0x000fc600078cc0ff */
[----:B------:R-:W-:-:S04]  /*6040*/  FADD.FTZ R182, R245, -R182 ;  /* 0x800000b6f5b67221 */ /* 0x000fc80000010000 */
[----:B------:R-:W-:-:S04]  /*6050*/  FFMA.FTZ R154, R182, UR23, R30 ;  /* 0x00000017b69a7c23 */ /* 0x000fc8000801001e */
[----:B------:R-:W-:Y:S02]  /*6060*/  FMUL.FTZ R116, R154, UR16 ;  /* 0x000000109a747c20 */ /* 0x000fe40008410000 */
[----:B------:R-:W-:Y:S02]  /*6070*/  @P6 SHF.L.U32 R155, R183, 0x10, RZ ;  /* 0x00000010b79b6819 */ /* 0x000fe400000006ff */
        /* <DEDUP_REMOVED lines=16> */
[----:B------:R-:W-:Y:S02]  /*6180*/  F2FP.BF16.F32.PACK_AB R118, R187, R186 ;  /* 0x000000babb76723e */ /* 0x000fe400000010ff */
[----:B------:R-:W-:Y:S01]  /*6190*/  @P4 SHF.L.U32 R186, R180, 0x10, RZ ;  /* 0x00000010b4ba4819 */ /* 0x000fe200000006ff */
[----:B------:R-:W-:Y:S01]  /*61a0*/  FADD.FTZ R183, R119, R183 ;  /* 0x000000b777b77221 */ /* 0x000fe20000010000 */
[----:B------:R-:W-:Y:S01]  /*61b0*/  FMUL.FTZ R119, R51, R117 ;  /* 0x0000007533777220 */ /* 0x000fe20000410000 */
[----:B------:R-:W-:Y:S01]  /*61c0*/  FSEL R117, R76, RZ, P5 ;  /* 0x000000ff4c757208 */ /* 0x000fe20002800000 */
[----:B------:R-:W-:Y:S01]  /*61d0*/  FFMA.FTZ R76, R207, UR17, R185 ;  /* 0x00000011cf4c7c23 */ /* 0x000fe200080100b9 */
[----:B------:R-:W-:Y:S02]  /*61e0*/  MOV R187, RZ ;  /* 0x000000ff00bb7202 */ /* 0x000fe40000000f00 */
[----:B------:R-:W-:Y:S01]  /*61f0*/  FSEL R119, R119, RZ, P6 ;  /* 0x000000ff77777208 */ /* 0x000fe20003000000 */
[----:B------:R-:W-:Y:S01]  /*6200*/  FADD.FTZ R76, R251, -R76 ;  /* 0x8000004cfb4c7221 */ /* 0x000fe20000010000 */
[----:B------:R-:W-:-:S02]  /*6210*/  F2FP.BF16.F32.PACK_AB R117, R77, R117 ;  /* 0x000000754d75723e */ /* 0x000fc400000010ff */
[----:B------:R-:W-:Y:S01]  /*6220*/  F2FP.BF16.F32.PACK_AB R119, R119, R116 ;  /* 0x000000747777723e */ /* 0x000fe200000010ff */
[----:B------:R-:W-:-:S04]  /*6230*/  FFMA.FTZ R76, R76, UR23, R32 ;  /* 0x000000174c4c7c23 */ /* 0x000fc80008010020 */
[----:B------:R-:W-:-:S04]  /*6240*/  FMUL.FTZ R77, R76, UR16 ;  /* 0x000000104c4d7c20 */ /* 0x000fc80008410000 */
[----:B------:R-:W-:Y:S01]  /*6250*/  FMUL.FTZ R116, R77, UR22 ;  /* 0x000000164d747c20 */ /* 0x000fe20008410000 */
[----:B------:R-:W-:-:S03]  /*6260*/  HFMA2 R77, -RZ, RZ, 0, 0 ;  /* 0x00000000ff4d7431 */ /* 0x000fc600000001ff */
[-C--:B------:R-:W-:Y:S01]  /*6270*/  @P4 FMUL.FTZ R77, R186, R116.reuse ;  /* 0x00000074ba4d4220 */ /* 0x080fe20000410000 */
[----:B------:R-:W-:-:S03]  /*6280*/  FMUL.FTZ R116, R44, R116 ;  /* 0x000000742c747220 */ /* 0x000fc60000410000 */
[----:B------:R-:W-:Y:S01]  /*6290*/  FADD.FTZ R186, R112, R77 ;  /* 0x0000004d70ba7221 */ /* 0x000fe20000010000 */
[----:B------:R-:W-:Y:S01]  /*62a0*/  FFMA.FTZ R77, R206, UR17, R185 ;  /* 0x00000011ce4d7c23 */ /* 0x000fe200080100b9 */
[----:B------:R-:W-:Y:S02]  /*62b0*/  FSEL R112, R116, RZ, P4 ;  /* 0x000000ff74707208 */ /* 0x000fe40002000000 */
[----:B------:R-:W-:Y:S01]  /*62c0*/  LOP3.LUT P4, RZ, R22, 0xff00, RZ, 0xc0, !PT ;  /* 0x0000ff0016ff7812 */ /* 0x000fe2000788c0ff */
[----:B------:R-:W-:-:S04]  /*62d0*/  FADD.FTZ R77, R250, -R77 ;  /* 0x8000004dfa4d7221 */ /* 0x000fc80000010000 */
[----:B------:R-:W-:-:S04]  /*62e0*/  FFMA.FTZ R77, R77, UR23, R33 ;  /* 0x000000174d4d7c23 */ /* 0x000fc80008010021 */
[----:B------:R-:W-:-:S04]  /*62f0*/  FMUL.FTZ R116, R77, UR16 ;  /* 0x000000104d747c20 */ /* 0x000fc80008410000 */
[----:B------:R-:W-:Y:S01]  /*6300*/  @P4 PRMT R180, R180, 0x7632, R180 ;  /* 0x00007632b4b44816 */ /* 0x000fe200000000b4 */
[----:B------:R-:W-:-:S03]  /*6310*/  FMUL.FTZ R116, R116, UR22 ;  /* 0x0000001674747c20 */ /* 0x000fc60008410000 */
[----:B------:R-:W-:-:S05]  /*6320*/  @P4 SHF.L.U32 R180, R180, 0x10, RZ ;  /* 0x00000010b4b44819 */ /* 0x000fca00000006ff */
[----:B------:R-:W-:-:S04]  /*6330*/  @P4 FMUL.FTZ R187, R180, R116 ;  /* 0x00000074b4bb4220 */ /* 0x000fc80000410000 */
[----:B------:R-:W-:Y:S01]  /*6340*/  FADD.FTZ R180, R113, R187 ;  /* 0x000000bb71b47221 */ /* 0x000fe20000010000 */
[----:B------:R-:W-:-:S05]  /*6350*/  FMUL.FTZ R113, R45, R116 ;  /* 0x000000742d717220 */ /* 0x000fca0000410000 */
[----:B------:R-:W-:-:S04]  /*6360*/  FSEL R113, R113, RZ, P4 ;  /* 0x000000ff71717208 */ /* 0x000fc80002000000 */
[----:B------:R-:W-:Y:S01]  /*6370*/  F2FP.BF16.F32.PACK_AB R116, R113, R112 ;  /* 0x000000707174723e */ /* 0x000fe200000010ff */
[----:B------:R-:W-:Y:S06]  /*6380*/  BRA `(.L_x_9039) ;  /* 0x0000001400047947 */ /* 0x000fec0003800000 */
.L_x_9038:
[----:B------:R-:W-:Y:S01]  /*6390*/  FFMA.FTZ R184, R205, UR17, R185 ;  /* 0x00000011cdb87c23 */ /* 0x000fe200080100b9 */
[----:B-----5:R-:W-:Y:S01]  /*63a0*/  LOP3.LUT P4, RZ, R22, 0xff0000, RZ, 0xc0, !PT ;  /* 0x00ff000016ff7812 */ /* 0x020fe2000788c0ff */
[----:B------:R-:W-:Y:S01]  /*63b0*/  HFMA2 R186, -RZ, RZ, 0, 0 ;  /* 0x00000000ffba7431 */ /* 0x000fe200000001ff */
[----:B------:R-:W-:Y:S01]  /*63c0*/  LOP3.LUT P5, RZ, R23, 0xff, RZ, 0xc0, !PT ;  /* 0x000000ff17ff7812 */ /* 0x000fe200078ac0ff */
[----:B------:R-:W-:Y:S01]  /*63d0*/  FADD.FTZ R184, R249, -R184 ;  /* 0x800000b8f9b87221 */ /* 0x000fe20000010000 */
[----:B------:R-:W-:-:S03]  /*63e0*/  LOP3.LUT P6, RZ, R23, 0xff0000, RZ, 0xc0, !PT ;  /* 0x00ff000017ff7812 */ /* 0x000fc600078cc0ff */
[----:B------:R-:W-:-:S04]  /*63f0*/  FFMA.FTZ R184, R184, UR23, R34 ;  /* 0x00000017b8b87c23 */ /* 0x000fc80008010022 */
[----:B------:R-:W-:Y:S02]  /*6400*/  FMUL.FTZ R184, R184, UR16 ;  /* 0x00000010b8b87c20 */ /* 0x000fe40008410000 */
[----:B------:R-:W-:Y:S02]  /*6410*/  @P4 SHF.L.U32 R187, R181, 0x10, RZ ;  /* 0x00000010b5bb4819 */ /* 0x000fe400000006ff */
[----:B------:R-:W-:-:S04]  /*6420*/  FMUL.FTZ R184, R184, UR22 ;  /* 0x00000016b8b87c20 */ /* 0x000fc80008410000 */
[-C--:B------:R-:W-:Y:S01]  /*6430*/  @P4 FMUL.FTZ R186, R187, R184.reuse ;  /* 0x000000b8bbba4220 */ /* 0x080fe20000410000 */
[----:B------:R-:W-:Y:S01]  /*6440*/  FMUL.FTZ R184, R46, R184 ;  /* 0x000000b82eb87220 */ /* 0x000fe20000410000 */
[----:B------:R-:W-:Y:S02]  /*6450*/  @P6 SHF.L.U32 R187, R183, 0x10, RZ ;  /* 0x00000010b7bb6819 */ /* 0x000fe400000006ff */
[----:B------:R-:W-:Y:S02]  /*6460*/  FADD.FTZ R114, R114, R186 ;  /* 0x000000ba72727221 */ /* 0x000fe40000010000 */
[----:B--23--:R-:W-:Y:S01]  /*6470*/  FSEL R188, R184, RZ, P4 ;  /* 0x000000ffb8bc7208 */ /* 0x00cfe20002000000 */
[----:B------:R-:W-:Y:S01]  /*6480*/  FFMA.FTZ R184, R204, UR17, R185 ;  /* 0x00000011ccb87c23 */ /* 0x000fe200080100b9 */
[----:B------:R-:W-:-:S03]  /*6490*/  LOP3.LUT P4, RZ, R22, 0xff000000, RZ, 0xc0, !PT ;  /* 0xff00000016ff7812 */ /* 0x000fc6000788c0ff */
[----:B------:R-:W-:-:S04]  /*64a0*/  FADD.FTZ R184, R248, -R184 ;  /* 0x800000b8f8b87221 */ /* 0x000fc80000010000 */
[----:B------:R-:W-:-:S04]  /*64b0*/  FFMA.FTZ R184, R184, UR23, R35 ;  /* 0x00000017b8b87c23 */ /* 0x000fc80008010023 */
[----:B------:R-:W-:Y:S02]  /*64c0*/  FMUL.FTZ R184, R184, UR16 ;  /* 0x00000010b8b87c20 */ /* 0x000fe40008410000 */
[----:B------:R-:W-:Y:S02]  /*64d0*/  @P4 PRMT R181, R181, 0x7632, R181 ;  /* 0x00007632b5b54816 */ /* 0x000fe400000000b5 */
[----:B------:R-:W-:Y:S01]  /*64e0*/  FMUL.FTZ R186, R184, UR22 ;  /* 0x00000016b8ba7c20 */ /* 0x000fe20008410000 */
[----:B------:R-:W-:Y:S02]  /*64f0*/  MOV R184, RZ ;  /* 0x000000ff00b87202 */ /* 0x000fe40000000f00 */
        /* <DEDUP_REMOVED lines=8> */
[----:B------:R-:W-:Y:S01]  /*6580*/  FFMA.FTZ R181, R181, UR23, R28 ;  /* 0x00000017b5b57c23 */ /* 0x000fe2000801001c */
        /* <DEDUP_REMOVED lines=11> */
[----:B------:R-:W-:-:S04]  /*6640*/  FFMA.FTZ R116, R116, UR23, R29 ;  /* 0x0000001774747c23 */ /* 0x000fc8000801001d */
[----:B------:R-:W-:-:S04]  /*6650*/  FMUL.FTZ R116, R116, UR16 ;  /* 0x0000001074747c20 */ /* 0x000fc80008410000 */
[----:B------:R-:W-:-:S04]  /*6660*/  FMUL.FTZ R116, R116, UR22 ;  /* 0x0000001674747c20 */ /* 0x000fc80008410000 */
[----:B------:R-:W-:Y:S01]  /*6670*/  @P4 FMUL.FTZ R184, R182, R116 ;  /* 0x00000074b6b84220 */ /* 0x000fe20000410000 */
[----:B------:R-:W-:-:S03]  /*6680*/  HFMA2 R182, -RZ, RZ, 0, 0 ;  /* 0x00000000ffb67431 */ /* 0x000fc600000001ff */
        /* <DEDUP_REMOVED lines=25> */
[----:B------:R-:W-:Y:S02]  /*6820*/  FSEL R118, R118, RZ, P5 ;  /* 0x000000ff76767208 */ /* 0x000fe40002800000 */
[----:B------:R-:W-:Y:S01]  /*6830*/  F2FP.BF16.F32.PACK_AB R119, R119, R117 ;  /* 0x000000757777723e */ /* 0x000fe200000010ff */
[----:B------:R-:W-:Y:S01]  /*6840*/  FMUL.FTZ R117, R49, R116 ;  /* 0x0000007431757220 */ /* 0x000fe20000410000 */
[----:B------:R-:W-:-:S04]  /*6850*/  FFMA.FTZ R116, R207, UR17, R185 ;  /* 0x00000011cf747c23 */ /* 0x000fc800080100b9 */
[----:B------:R-:W-:Y:S01]  /*6860*/  FSEL R187, R117, RZ, P4 ;  /* 0x000000ff75bb7208 */ /* 0x000fe20002000000 */
[----:B------:R-:W-:Y:S01]  /*6870*/  FADD.FTZ R116, R251, -R116 ;  /* 0x80000074fb747221 */ /* 0x000fe20000010000 */
[----:B------:R-:W-:Y:S01]  /*6880*/  LOP3.LUT P4, RZ, R22, 0xff, RZ, 0xc0, !PT ;  /* 0x000000ff16ff7812 */ /* 0x000fe2000788c0ff */
[----:B------:R-:W-:Y:S01]  /*6890*/  HFMA2 R117, -RZ, RZ, 0, 0 ;  /* 0x00000000ff757431 */ /* 0x000fe200000001ff */
[----:B------:R-:W-:Y:S01]  /*68a0*/  F2FP.BF16.F32.PACK_AB R118, R187, R118 ;  /* 0x00000076bb76723e */ /* 0x000fe200000010ff */
[----:B------:R-:W-:-:S04]  /*68b0*/  FFMA.FTZ R116, R116, UR23, R32 ;  /* 0x0000001774747c23 */ /* 0x000fc80008010020 */
[----:B------:R-:W-:-:S04]  /*68c0*/  FMUL.FTZ R116, R116, UR16 ;  /* 0x0000001074747c20 */ /* 0x000fc80008410000 */
[----:B------:R-:W-:Y:S02]  /*68d0*/  FMUL.FTZ R116, R116, UR22 ;  /* 0x0000001674747c20 */ /* 0x000fe40008410000 */
[----:B------:R-:W-:-:S05]  /*68e0*/  @P4 SHF.L.U32 R186, R180, 0x10, RZ ;  /* 0x00000010b4ba4819 */ /* 0x000fca00000006ff */
[----:B------:R-:W-:-:S04]  /*68f0*/  @P4 FMUL.FTZ R117, R186, R116 ;  /* 0x00000074ba754220 */ /* 0x000fc80000410000 */
[----:B------:R-:W-:Y:S01]  /*6900*/  FADD.FTZ R186, R112, R117 ;  /* 0x0000007570ba7221 */ /* 0x000fe20000010000 */
[----:B------:R-:W-:Y:S01]  /*6910*/  FMUL.FTZ R112, R44, R116 ;  /* 0x000000742c707220 */ /* 0x000fe20000410000 */
[----:B------:R-:W-:-:S04]  /*6920*/  FFMA.FTZ R116, R206, UR17, R185 ;  /* 0x00000011ce747c23 */ /* 0x000fc800080100b9 */
[----:B------:R-:W-:Y:S01]  /*6930*/  FSEL R112, R112, RZ, P4 ;  /* 0x000000ff70707208 */ /* 0x000fe20002000000 */
[----:B------:R-:W-:Y:S01]  /*6940*/  FADD.FTZ R116, R250, -R116 ;  /* 0x80000074fa747221 */ /* 0x000fe20000010000 */
[----:B------:R-:W-:-:S03]  /*6950*/  LOP3.LUT P4, RZ, R22, 0xff00, RZ, 0xc0, !PT ;  /* 0x0000ff0016ff7812 */ /* 0x000fc6000788c0ff */
[----:B------:R-:W-:-:S04]  /*6960*/  FFMA.FTZ R116, R116, UR23, R33 ;  /* 0x0000001774747c23 */ /* 0x000fc80008010021 */
[----:B------:R-:W-:-:S04]  /*6970*/  FMUL.FTZ R116, R116, UR16 ;  /* 0x0000001074747c20 */ /* 0x000fc80008410000 */
[----:B------:R-:W-:Y:S02]  /*6980*/  FMUL.FTZ R116, R116, UR22 ;  /* 0x0000001674747c20 */ /* 0x000fe40008410000 */
[----:B------:R-:W-:Y:S02]  /*6990*/  @P4 PRMT R117, R180, 0x7632, R117 ;  /* 0x00007632b4754816 */ /* 0x000fe40000000075 */
[----:B------:R-:W-:Y:S02]  /*69a0*/  MOV R180, RZ ;  /* 0x000000ff00b47202 */ /* 0x000fe40000000f00 */
[----:B------:R-:W-:-:S05]  /*69b0*/  @P4 SHF.L.U32 R117, R117, 0x10, RZ ;  /* 0x0000001075754819 */ /* 0x000fca00000006ff */
[----:B------:R-:W-:Y:S01]  /*69c0*/  @P4 FMUL.FTZ R180, R117, R116 ;  /* 0x0000007475b44220 */ /* 0x000fe20000410000 */
[----:B------:R-:W-:-:S03]  /*69d0*/  F2FP.BF16.F32.PACK_AB R117, R189, R188 ;  /* 0x000000bcbd75723e */ /* 0x000fc600000010ff */
[----:B------:R-:W-:Y:S01]  /*69e0*/  FADD.FTZ R180, R113, R180 ;  /* 0x000000b471b47221 */ /* 0x000fe20000010000 */
[----:B------:R-:W-:-:S05]  /*69f0*/  FMUL.FTZ R113, R45, R116 ;  /* 0x000000742d717220 */ /* 0x000fca0000410000 */
[----:B------:R-:W-:-:S04]  /*6a00*/  FSEL R113, R113, RZ, P4 ;  /* 0x000000ff71717208 */ /* 0x000fc80002000000 */
[----:B------:R-:W-:Y:S01]  /*6a10*/  F2FP.BF16.F32.PACK_AB R116, R113, R112 ;  /* 0x000000707174723e */ /* 0x000fe200000010ff */
[----:B------:R-:W-:Y:S06]  /*6a20*/  BRA `(.L_x_9039) ;  /* 0x0000000c005c7947 */ /* 0x000fec0003800000 */
.L_x_9037:
[----:B------:R-:W0:Y:S02]  /*6a30*/  LDC.64 R186, c[0x0][0x478] ;  /* 0x00011e00ffba7b82 */ /* 0x000e240000000a00 */
[----:B0-----:R-:W-:-:S04]  /*6a40*/  ISETP.NE.U32.AND P3, PT, R186, RZ, PT ;  /* 0x000000ffba00720c */ /* 0x001fc80003f65070 */
[----:B------:R-:W-:-:S13]  /*6a50*/  ISETP.NE.AND.EX P3, PT, R187, RZ, PT, P3 ;  /* 0x000000ffbb00720c */ /* 0x000fda0003f65330 */
        /* <DEDUP_REMOVED lines=9> */
[----:B------:R-:W-:Y:S01]  /*6af0*/  FMUL.FTZ R152, R76, UR23 ;  /* 0x000000174c987c20 */ /* 0x000fe20008410000 */
[----:B------:R-:W-:Y:S01]  /*6b00*/  MOV R153, RZ ;  /* 0x000000ff00997202 */ /* 0x000fe20000000f00 */
[----:B------:R-:W-:Y:S01]  /*6b10*/  FADD.FTZ R79, R248, -R79 ;  /* 0x8000004ff84f7221 */ /* 0x000fe20000010000 */
[----:B------:R-:W-:Y:S01]  /*6b20*/  FMUL.FTZ R78, R78, UR23 ;  /* 0x000000174e4e7c20 */ /* 0x000fe20008410000 */
[----:B------:R-:W-:Y:S01]  /*6b30*/  FMUL.FTZ R76, R152, UR16 ;  /* 0x00000010984c7c20 */ /* 0x000fe20008410000 */
[----:B------:R-:W-:Y:S01]  /*6b40*/  LOP3.LUT P6, RZ, R23, 0xff00, RZ, 0xc0, !PT ;  /* 0x0000ff0017ff7812 */ /* 0x000fe200078cc0ff */
[----:B------:R-:W-:Y:S01]  /*6b50*/  FMUL.FTZ R79, R79, UR23 ;  /* 0x000000174f4f7c20 */ /* 0x000fe20008410000 */
        /* <DEDUP_REMOVED lines=26> */
[----:B------:R-:W-:Y:S01]  /*6d00*/  FMUL.FTZ R153, R155, UR23 ;  /* 0x000000179b997c20 */ /* 0x000fe20008410000 */
        /* <DEDUP_REMOVED lines=12> */
[----:B------:R-:W-:-:S04]  /*6dd0*/  FMUL.FTZ R154, R182, UR23 ;  /* 0x00000017b69a7c20 */ /* 0x000fc80008410000 */
        /* <DEDUP_REMOVED lines=29> */
[----:B------:R-:W-:-:S04]  /*6fb0*/  FMUL.FTZ R76, R76, UR23 ;  /* 0x000000174c4c7c20 */ /* 0x000fc80008410000 */
        /* <DEDUP_REMOVED lines=21> */
.L_x_9040:
        /* <DEDUP_REMOVED lines=18> */
[----:B------:R-:W-:-:S04]  /*7230*/  FMUL.FTZ R184, R184, UR23 ;  /* 0x00000017b8b87c20 */ /* 0x000fc80008410000 */
        /* <DEDUP_REMOVED lines=63> */
[----:B------:R-:W-:-:S04]  /*7630*/  FMUL.FTZ R116, R116, UR23 ;  /* 0x0000001774747c20 */ /* 0x000fc80008410000 */
        /* <DEDUP_REMOVED lines=10> */
[----:B------:R-:W-:-:S04]  /*76e0*/  FMUL.FTZ R116, R116, UR23 ;  /* 0x0000001774747c20 */ /* 0x000fc80008410000 */
        /* <DEDUP_REMOVED lines=10> */
[----:B------:R-:W-:-:S07]  /*7790*/  F2FP.BF16.F32.PACK_AB R116, R113, R112 ;  /* 0x000000707174723e */ /* 0x000fce00000010ff */
.L_x_9039:
        /* <DEDUP_REMOVED lines=14> */
.L_x_9036:
[----:B------:R-:W-:Y:S05]  /*7880*/  BSYNC.RECONVERGENT B0 ;  /* 0x0000000000007941 */ /* 0x000fea0003800200 */
.L_x_9035:
        /* <DEDUP_REMOVED lines=118> */
.L_x_9044:
        /* <DEDUP_REMOVED lines=106> */
.L_x_9043:
        /* <DEDUP_REMOVED lines=110> */
.L_x_9046:
        /* <DEDUP_REMOVED lines=105> */
.L_x_9045:
        /* <DEDUP_REMOVED lines=14> */
.L_x_9042:
[----:B------:R-:W-:Y:S05]  /*94e0*/  BSYNC.RECONVERGENT B0 ;  /* 0x0000000000007941 */ /* 0x000fea0003800200 */
.L_x_9041:
        /* <DEDUP_REMOVED lines=118> */
.L_x_9050:
        /* <DEDUP_REMOVED lines=106> */
.L_x_9049:
        /* <DEDUP_REMOVED lines=110> */
.L_x_9052:
        /* <DEDUP_REMOVED lines=105> */
.L_x_9051:
        /* <DEDUP_REMOVED lines=14> */
.L_x_9048:
[----:B------:R-:W-:Y:S05]  /*b140*/  BSYNC.RECONVERGENT B0 ;  /* 0x0000000000007941 */ /* 0x000fea0003800200 */
.L_x_9047:
[----:B------:R-:W4:Y:S01]  /*b150*/  LDL R180, [R1+0x1c] ;  /* 0x00001c0001b47983 */ /* 0x000f220000100800 */
[----:B------:R-:W-:Y:S01]  /*b160*/  BSSY.RECONVERGENT B0, `(.L_x_9053) ;  /* 0x00001c5000007945 */ /* 0x000fe20003800200 */
[----:B----4-:R-:W-:-:S13]  /*b170*/  ISETP.NE.AND P3, PT, R180, RZ, PT ;  /* 0x000000ffb400720c */ /* 0x010fda0003f65270 */
        /* <DEDUP_REMOVED lines=83> */
[----:B------:R-:W-:Y:S01]  /*b6b0*/  @P6 FMUL.FTZ R183, R141, R142 ;  /* 0x0000008e8db76220 */ /* 0x000fe20000410000 */
[----:B------:R-:W-:Y:S02]  /*b6c0*/  F2FP.BF16.F32.PACK_AB R142, R187, R186 ;  /* 0x000000babb8e723e */ /* 0x000fe400000010ff */
[----:B------:R-:W-:Y:S01]  /*b6d0*/  @P4 SHF.L.U32 R186, R180, 0x10, RZ ;  /* 0x00000010b4ba4819 */ /* 0x000fe200000006ff */
[----:B------:R-:W-:Y:S01]  /*b6e0*/  FADD.FTZ R183, R143, R183 ;  /* 0x000000b78fb77221 */ /* 0x000fe20000010000 */
[----:B------:R-:W-:Y:S01]  /*b6f0*/  FMUL.FTZ R143, R75, R141 ;  /* 0x0000008d4b8f7220 */ /* 0x000fe20000410000 */
[----:B------:R-:W-:Y:S01]  /*b700*/  FSEL R141, R76, RZ, P5 ;  /* 0x000000ff4c8d7208 */ /* 0x000fe20002800000 */
[--C-:B------:R-:W-:Y:S01]  /*b710*/  FFMA.FTZ R76, R199, UR17, R185.reuse ;  /* 0x00000011c74c7c23 */ /* 0x100fe200080100b9 */
[----:B------:R-:W-:Y:S02]  /*b720*/  FFMA.FTZ R185, R229, UR17, R185 ;  /* 0x00000011e5b97c23 */ /* 0x000fe400080100b9 */
[----:B------:R-:W-:Y:S01]  /*b730*/  FSEL R143, R143, RZ, P6 ;  /* 0x000000ff8f8f7208 */ /* 0x000fe20003000000 */
[----:B------:R-:W-:Y:S01]  /*b740*/  FADD.FTZ R76, R230, -R76 ;  /* 0x8000004ce64c7221 */ /* 0x000fe20000010000 */
[----:B------:R-:W-:Y:S01]  /*b750*/  F2FP.BF16.F32.PACK_AB R141, R77, R141 ;  /* 0x0000008d4d8d723e */ /* 0x000fe200000010ff */
[----:B------:R-:W-:Y:S01]  /*b760*/  FADD.FTZ R185, R228, -R185 ;  /* 0x800000b9e4b97221 */ /* 0x000fe20000010000 */
        /* <DEDUP_REMOVED lines=11> */
[----:B------:R-:W-:-:S04]  /*b820*/  FMUL.FTZ R136, R77, UR16 ;  /* 0x000000104d887c20 */ /* 0x000fc80008410000 */
[----:B------:R-:W-:Y:S01]  /*b830*/  FMUL.FTZ R185, R136, UR22 ;  /* 0x0000001688b97c20 */ /* 0x000fe20008410000 */
[----:B------:R-:W-:-:S07]  /*b840*/  MOV R136, RZ ;  /* 0x000000ff00887202 */ /* 0x000fce0000000f00 */
[----:B------:R-:W-:-:S04]  /*b850*/  @P4 PRMT R180, R180, 0x7632, R180 ;  /* 0x00007632b4b44816 */ /* 0x000fc800000000b4 */
[----:B------:R-:W-:-:S05]  /*b860*/  @P4 SHF.L.U32 R180, R180, 0x10, RZ ;  /* 0x00000010b4b44819 */ /* 0x000fca00000006ff */
[-C--:B------:R-:W-:Y:S01]  /*b870*/  @P4 FMUL.FTZ R136, R180, R185.reuse ;  /* 0x000000b9b4884220 */ /* 0x080fe20000410000 */
[----:B------:R-:W-:-:S05]  /*b880*/  FMUL.FTZ R180, R69, R185 ;  /* 0x000000b945b47220 */ /* 0x000fca0000410000 */
[----:B------:R-:W-:Y:S01]  /*b890*/  FSEL R185, R180, RZ, P4 ;  /* 0x000000ffb4b97208 */ /* 0x000fe20002000000 */
[----:B------:R-:W-:-:S03]  /*b8a0*/  FADD.FTZ R180, R137, R136 ;  /* 0x0000008889b47221 */ /* 0x000fc60000010000 */
[----:B------:R-:W-:Y:S01]  /*b8b0*/  F2FP.BF16.F32.PACK_AB R140, R185, R140 ;  /* 0x0000008cb98c723e */ /* 0x000fe200000010ff */
[----:B------:R-:W-:Y:S06]  /*b8c0*/  BRA `(.L_x_9057) ;  /* 0x0000001400047947 */ /* 0x000fec0003800000 */
.L_x_9056:
[----:B------:R-:W-:Y:S01]  /*b8d0*/  FFMA.FTZ R184, R195, UR17, R185 ;  /* 0x00000011c3b87c23 */ /* 0x000fe200080100b9 */
[----:B-----5:R-:W-:Y:S01]  /*b8e0*/  LOP3.LUT P4, RZ, R192, 0xff0000, RZ, 0xc0, !PT ;  /* 0x00ff0000c0ff7812 */ /* 0x020fe2000788c0ff */
[----:B------:R-:W-:Y:S02]  /*b8f0*/  HFMA2 R186, -RZ, RZ, 0, 0 ;  /* 0x00000000ffba7431 */ /* 0x000fe400000001ff */
[----:B------:R-:W-:-:S04]  /*b900*/  FADD.FTZ R184, R227, -R184 ;  /* 0x800000b8e3b87221 */ /* 0x000fc80000010000 */
[----:B------:R-:W-:-:S04]  /*b910*/  FFMA.FTZ R184, R184, UR23, R174 ;  /* 0x00000017b8b87c23 */ /* 0x000fc800080100ae */
[----:B------:R-:W-:Y:S02]  /*b920*/  FMUL.FTZ R184, R184, UR16 ;  /* 0x00000010b8b87c20 */ /* 0x000fe40008410000 */
[----:B------:R-:W-:Y:S02]  /*b930*/  @P4 SHF.L.U32 R187, R181, 0x10, RZ ;  /* 0x00000010b5bb4819 */ /* 0x000fe400000006ff */
[----:B------:R-:W-:-:S04]  /*b940*/  FMUL.FTZ R184, R184, UR22 ;  /* 0x00000016b8b87c20 */ /* 0x000fc80008410000 */
[-C--:B------:R-:W-:Y:S01]  /*b950*/  @P4 FMUL.FTZ R186, R187, R184.reuse ;  /* 0x000000b8bbba4220 */ /* 0x080fe20000410000 */
[----:B------:R-:W-:-:S03]  /*b960*/  FMUL.FTZ R184, R70, R184 ;  /* 0x000000b846b87220 */ /* 0x000fc60000410000 */
        /* <DEDUP_REMOVED lines=18> */
[----:B------:R-:W-:-:S04]  /*ba90*/  FFMA.FTZ R181, R181, UR23, R176 ;  /* 0x00000017b5b57c23 */ /* 0x000fc800080100b0 */
[----:B------:R-:W-:-:S04]  /*baa0*/  FMUL.FTZ R181, R181, UR16 ;  /* 0x00000010b5b57c20 */ /* 0x000fc80008410000 */
[----:B------:R-:W-:Y:S01]  /*bab0*/  FMUL.FTZ R184, R181, UR22 ;  /* 0x00000016b5b87c20 */ /* 0x000fe20008410000 */
[----:B------:R-:W-:-:S03]  /*bac0*/  HFMA2 R181, -RZ, RZ, 0, 0 ;  /* 0x00000000ffb57431 */ /* 0x000fc600000001ff */
[----:B------:R-:W-:Y:S01]  /*bad0*/  @P4 SHF.L.U32 R186, R182, 0x10, RZ ;  /* 0x00000010b6ba4819 */ /* 0x000fe200000006ff */
[----:B------:R-:W-:-:S04]  /*bae0*/  FMUL.FTZ R187, R72, R184 ;  /* 0x000000b848bb7220 */ /* 0x000fc80000410000 */
[----:B------:R-:W-:Y:S01]  /*baf0*/  @P4 FMUL.FTZ R181, R186, R184 ;  /* 0x000000b8bab54220 */ /* 0x000fe20000410000 */
[----:B------:R-:W-:Y:S02]  /*bb00*/  FSEL R187, R187, RZ, P4 ;  /* 0x000000ffbbbb7208 */ /* 0x000fe40002000000 */
[----:B------:R-:W-:Y:S01]  /*bb10*/  LOP3.LUT P4, RZ, R193, 0xff00, RZ, 0xc0, !PT ;  /* 0x0000ff00c1ff7812 */ /* 0x000fe2000788c0ff */
[----:B------:R-:W-:Y:S01]  /*bb20*/  FADD.FTZ R181, R140, R181 ;  /* 0x000000b58cb57221 */ /* 0x000fe20000010000 */
[----:B------:R-:W-:Y:S01]  /*bb30*/  FFMA.FTZ R140, R2, UR17, R185 ;  /* 0x00000011028c7c23 */ /* 0x000fe200080100b9 */
[----:B------:R-:W-:-:S03]  /*bb40*/  MOV R184, RZ ;  /* 0x000000ff00b87202 */ /* 0x000fc60000000f00 */
[----:B------:R-:W-:-:S04]  /*bb50*/  FADD.FTZ R140, R222, -R140 ;  /* 0x8000008cde8c7221 */ /* 0x000fc80000010000 */
[----:B------:R-:W-:-:S03]  /*bb60*/  FFMA.FTZ R140, R140, UR23, R177 ;  /* 0x000000178c8c7c23 */ /* 0x000fc600080100b1 */
[----:B------:R-:W-:Y:S01]  /*bb70*/  @P4 PRMT R182, R182, 0x7632, R182 ;  /* 0x00007632b6b64816 */ /* 0x000fe200000000b6 */
[----:B------:R-:W-:-:S03]  /*bb80*/  FMUL.FTZ R140, R140, UR16 ;  /* 0x000000108c8c7c20 */ /* 0x000fc60008410000 */
[----:B------:R-:W-:Y:S01]  /*bb90*/  @P4 SHF.L.U32 R182, R182, 0x10, RZ ;  /* 0x00000010b6b64819 */ /* 0x000fe200000006ff */
[----:B------:R-:W-:-:S04]  /*bba0*/  FMUL.FTZ R140, R140, UR22 ;  /* 0x000000168c8c7c20 */ /* 0x000fc80008410000 */
[----:B------:R-:W-:-:S04]  /*bbb0*/  @P4 FMUL.FTZ R184, R182, R140 ;  /* 0x0000008cb6b84220 */ /* 0x000fc80000410000 */
[----:B------:R-:W-:Y:S01]  /*bbc0*/  FADD.FTZ R184, R141, R184 ;  /* 0x000000b88db87221 */ /* 0x000fe20000010000 */
[----:B------:R-:W-:Y:S01]  /*bbd0*/  FMUL.FTZ R141, R73, R140 ;  /* 0x0000008c498d7220 */ /* 0x000fe20000410000 */
[----:B------:R-:W-:-:S04]  /*bbe0*/  FFMA.FTZ R140, R3, UR17, R185 ;  /* 0x00000011038c7c23 */ /* 0x000fc800080100b9 */
[----:B------:R-:W-:Y:S01]  /*bbf0*/  FSEL R189, R141, RZ, P4 ;  /* 0x000000ff8dbd7208 */ /* 0x000fe20002000000 */
[----:B------:R-:W-:Y:S01]  /*bc00*/  FADD.FTZ R140, R220, -R140 ;  /* 0x8000008cdc8c7221 */ /* 0x000fe20000010000 */
[----:B------:R-:W-:Y:S01]  /*bc10*/  LOP3.LUT P4, RZ, R193, 0xff0000, RZ, 0xc0, !PT ;  /* 0x00ff0000c1ff7812 */ /* 0x000fe2000788c0ff */
[----:B------:R-:W-:Y:S02]  /*bc20*/  HFMA2 R141, -RZ, RZ, 0, 0 ;  /* 0x00000000ff8d7431 */ /* 0x000fe400000001ff */
[----:B------:R-:W-:-:S04]  /*bc30*/  FFMA.FTZ R140, R140, UR23, R178 ;  /* 0x000000178c8c7c23 */ /* 0x000fc800080100b2 */
        /* <DEDUP_REMOVED lines=18> */
[----:B------:R-:W-:-:S03]  /*bd60*/  HFMA2 R142, -RZ, RZ, 0, 0 ;  /* 0x00000000ff8e7431 */ /* 0x000fc600000001ff */
[----:B------:R-:W-:Y:S01]  /*bd70*/  FADD.FTZ R183, R143, R183 ;  /* 0x000000b78fb77221 */ /* 0x000fe20000010000 */
[----:B------:R-:W-:Y:S01]  /*bd80*/  FMUL.FTZ R143, R75, R141 ;  /* 0x0000008d4b8f7220 */ /* 0x000fe20000410000 */
[----:B------:R-:W-:-:S04]  /*bd90*/  FFMA.FTZ R141, R199, UR17, R185 ;  /* 0x00000011c78d7c23 */ /* 0x000fc800080100b9 */
[----:B------:R-:W-:Y:S01]  /*bda0*/  FSEL R143, R143, RZ, P4 ;  /* 0x000000ff8f8f7208 */ /* 0x000fe20002000000 */
[----:B------:R-:W-:Y:S01]  /*bdb0*/  FADD.FTZ R141, R230, -R141 ;  /* 0x8000008de68d7221 */ /* 0x000fe20000010000 */
[----:B------:R-:W-:Y:S02]  /*bdc0*/  LOP3.LUT P4, RZ, R192, 0xff, RZ, 0xc0, !PT ;  /* 0x000000ffc0ff7812 */ /* 0x000fe4000788c0ff */
        /* <DEDUP_REMOVED lines=21> */
[----:B------:R-:W-:Y:S01]  /*bf20*/  FMUL.FTZ R137, R69, R141 ;  /* 0x0000008d45897220 */ /* 0x000fe20000410000 */
[----:B------:R-:W-:-:S04]  /*bf30*/  F2FP.BF16.F32.PACK_AB R141, R190, R188 ;  /* 0x000000bcbe8d723e */ /* 0x000fc800000010ff */
[----:B------:R-:W-:-:S04]  /*bf40*/  FSEL R137, R137, RZ, P4 ;  /* 0x000000ff89897208 */ /* 0x000fc80002000000 */
[----:B------:R-:W-:Y:S01]  /*bf50*/  F2FP.BF16.F32.PACK_AB R140, R137, R136 ;  /* 0x00000088898c723e */ /* 0x000fe200000010ff */
[----:B------:R-:W-:Y:S06]  /*bf60*/  BRA `(.L_x_9057) ;  /* 0x0000000c005c7947 */ /* 0x000fec0003800000 */
.L_x_9055:
        /* <DEDUP_REMOVED lines=96> */
[----:B------:R-:W-:Y:S01]  /*c570*/  FMUL.FTZ R77, R185, UR23 ;  /* 0x00000017b94d7c20 */ /* 0x000fe20008410000 */
        /* <DEDUP_REMOVED lines=13> */
.L_x_9058:
        /* <DEDUP_REMOVED lines=41> */
[----:B------:R-:W-:-:S03]  /*c8e0*/  FMUL.FTZ R140, R140, UR23 ;  /* 0x000000178c8c7c20 */ /* 0x000fc60008410000 */
        /* <DEDUP_REMOVED lines=62> */
[----:B------:R-:W-:-:S07]  /*ccd0*/  F2FP.BF16.F32.PACK_AB R140, R137, R136 ;  /* 0x00000088898c723e */ /* 0x000fce00000010ff */
.L_x_9057:
        /* <DEDUP_REMOVED lines=13> */
.L_x_9054:
[----:B------:R-:W-:Y:S05]  /*cdb0*/  BSYNC.RECONVERGENT B0 ;  /* 0x0000000000007941 */ /* 0x000fea0003800200 */
.L_x_9053:
[----:B------:R-:W-:Y:S02]  /*cdc0*/  UIADD3 UR7, UPT, UPT, UR7, UR24, URZ ;  /* 0x0000001807077290 */ /* 0x000fe4000fffe0ff */
[----:B------:R-:W-:Y:S02]  /*cdd0*/  UPLOP3.LUT UP2, UPT, UPT, UPT, UP2, 0x40, 0x4 ;  /* 0x000000000004789c */ /* 0x000fe40003f4e820 */
[----:B------:R-:W-:-:S09]  /*cde0*/  UISETP.GE.AND UP1, UPT, UR7, UR25, UPT ;  /* 0x000000190700728c */ /* 0x000fd2000bf26270 */
[----:B------:R-:W-:Y:S05]  /*cdf0*/  BRA.U !UP1, `(.L_x_9059) ;  /* 0xffffff4509247547 */ /* 0x000fea000b83ffff */
.L_x_9016:
[----:B------:R-:W4:Y:S01]  /*ce00*/  LDL.LU R19, [R1+0x1a0] ;  /* 0x0001a00001137983 */ /* 0x000f220000300800 */
[----:B------:R-:W0:Y:S01]  /*ce10*/  S2UR UR4, SR_CTAID.X ;  /* 0x00000000000479c3 */ /* 0x000e220000002500 */
[----:B------:R-:W-:Y:S01]  /*ce20*/  BSSY.RECONVERGENT B0, `(.L_x_9060) ;  /* 0x0000024000007945 */ /* 0x000fe20003800200 */
[----:B0-----:R-:W-:-:S06]  /*ce30*/  UIMAD UR4, UR4, UR6, URZ ;  /* 0x00000006040472a4 */ /* 0x001fcc000f8e02ff */
[----:B------:R-:W-:Y:S02]  /*ce40*/  MOV R9, UR4 ;  /* 0x0000000400097c02 */ /* 0x000fe40008000f00 */
[----:B----4-:R-:W-:Y:S02]  /*ce50*/  ISETP.NE.AND P3, PT, R19, RZ, PT ;  /* 0x000000ff1300720c */ /* 0x010fe40003f65270 */
[----:B------:R-:W0:Y:S02]  /*ce60*/  S2R R19, SR_TID.X ;  /* 0x0000000000137919 */ /* 0x000e240000002100 */
[----:B0-----:R-:W-:-:S09]  /*ce70*/  LEA.HI R9, R9, R19, RZ, 0x1d ;  /* 0x0000001309097211 */ /* 0x001fd200078fe8ff */
[----:B------:R-:W-:Y:S05]  /*ce80*/  @!P3 BRA `(.L_x_9061) ;  /* 0x000000000074b947 */ /* 0x000fea0003800000 */
[----:B------:R-:W4:Y:S01]  /*ce90*/  LDL.LU R76, [R1+0x50] ;  /* 0x00005000014c7983 */ /* 0x000f220000300800 */
[----:B-----5:R-:W0:Y:S03]  /*cea0*/  LDC.64 R2, c[0x0][0x440] ;  /* 0x00011000ff027b82 */ /* 0x020e260000000a00 */
[----:B------:R-:W4:Y:S04]  /*ceb0*/  LDL.LU R77, [R1+0x54] ;  /* 0x00005400014d7983 */ /* 0x000f280000300800 */
[----:B------:R-:W4:Y:S01]  /*cec0*/  LDL.LU R78, [R1+0x58] ;  /* 0x00005800014e7983 */ /* 0x000f220000300800 */
[----:B------:R-:W1:Y:S03]  /*ced0*/  LDC.64 R4, c[0x0][0x448] ;  /* 0x00011200ff047b82 */ /* 0x000e660000000a00 */
[----:B------:R-:W4:Y:S04]  /*cee0*/  LDL.LU R79, [R1+0x5c] ;  /* 0x00005c00014f7983 */ /* 0x000f280000300800 */
[----:B--23--:R-:W2:Y:S01]  /*cef0*/  LDL.LU R188, [R1+0x40] ;  /* 0x0000400001bc7983 */ /* 0x00cea20000300800 */
[----:B------:R-:W3:Y:S03]  /*cf00*/  LDC.64 R6, c[0x0][0x460] ;  /* 0x00011800ff067b82 */ /* 0x000ee60000000a00 */
        /* <DEDUP_REMOVED lines=11> */
[----:B0-----:R-:W-:-:S04]  /*cfc0*/  IMAD.WIDE.U32 R2, R9, 0x20, R2 ;  /* 0x0000002009027825 */ /* 0x001fc800078e0002 */
[----:B-1----:R-:W-:-:S04]  /*cfd0*/  IMAD.WIDE.U32 R4, R9, 0x20, R4 ;  /* 0x0000002009047825 */ /* 0x002fc800078e0004 */
[C---:B---3--:R-:W-:Y:S01]  /*cfe0*/  IMAD.WIDE.U32 R6, R9.reuse, 0x20, R6 ;  /* 0x0000002009067825 */ /* 0x048fe200078e0006 */
[----:B------:R-:W-:Y:S01]  /*cff0*/  IADD3 R9, PT, PT, R9, 0x80, RZ ;  /* 0x0000008009097810 */ /* 0x000fe20007ffe0ff */
[----:B----4-:R0:W-:Y:S04]  /*d000*/  STG.E.128 desc[UR10][R2.64], R76 ;  /* 0x0000004c02007986 */ /* 0x0101e8000c101d0a */
[----:B--2---:R0:W-:Y:S04]  /*d010*/  STG.E.128 desc[UR10][R2.64+0x10], R188 ;  /* 0x000010bc02007986 */ /* 0x0041e8000c101d0a */
[----:B------:R0:W-:Y:S04]  /*d020*/  STG.E.128 desc[UR10][R4.64], R184 ;  /* 0x000000b804007986 */ /* 0x0001e8000c101d0a */
[----:B------:R0:W-:Y:S04]  /*d030*/  STG.E.128 desc[UR10][R4.64+0x10], R180 ;  /* 0x000010b404007986 */ /* 0x0001e8000c101d0a */
[----:B------:R0:W-:Y:S04]  /*d040*/  STG.E.128 desc[UR10][R6.64], R104 ;  /* 0x0000006806007986 */ /* 0x0001e8000c101d0a */
[----:B------:R0:W-:Y:S02]  /*d050*/  STG.E.128 desc[UR10][R6.64+0x10], R108 ;  /* 0x0000106c06007986 */ /* 0x0001e4000c101d0a */
.L_x_9061:
[----:B------:R-:W-:Y:S05]  /*d060*/  BSYNC.RECONVERGENT B0 ;  /* 0x0000000000007941 */ /* 0x000fea0003800200 */
.L_x_9060:
[----:B------:R-:W-:Y:S04]  /*d070*/  BSSY.RECONVERGENT B0, `(.L_x_9062) ;  /* 0x000001f000007945 */ /* 0x000fe80003800200 */
[----:B------:R-:W-:Y:S05]  /*d080*/  @!P0 BRA `(.L_x_9063) ;  /* 0x0000000000748947 */ /* 0x000fea0003800000 */
[----:B-----5:R-:W4:Y:S01]  /*d090*/  LDL.LU R24, [R1+0x30] ;  /* 0x0000300001187983 */ /* 0x020f220000300800 */
[----:B0-----:R-:W0:Y:S03]  /*d0a0*/  LDC.64 R2, c[0x0][0x440] ;  /* 0x00011000ff027b82 */ /* 0x001e260000000a00 */
[----:B------:R-:W4:Y:S04]  /*d0b0*/  LDL.LU R25, [R1+0x34] ;  /* 0x0000340001197983 */ /* 0x000f280000300800 */
[----:B------:R-:W4:Y:S01]  /*d0c0*/  LDL.LU R26, [R1+0x38] ;  /* 0x00003800011a7983 */ /* 0x000f220000300800 */
[----:B------:R-:W1:Y:S03]  /*d0d0*/  LDC.64 R4, c[0x0][0x448] ;  /* 0x00011200ff047b82 */ /* 0x000e660000000a00 */
[----:B------:R-:W4:Y:S04]  /*d0e0*/  LDL.LU R27, [R1+0x3c] ;  /* 0x00003c00011b7983 */ /* 0x000f280000300800 */
[----:B------:R-:W2:Y:S01]  /*d0f0*/  LDL.LU R20, [R1+0x20] ;  /* 0x0000200001147983 */ /* 0x000ea20000300800 */
        /* <DEDUP_REMOVED lines=22> */
.L_x_9063:
[----:B------:R-:W-:Y:S05]  /*d260*/  BSYNC.RECONVERGENT B0 ;  /* 0x0000000000007941 */ /* 0x000fea0003800200 */
.L_x_9062:
[----:B------:R-:W-:Y:S04]  /*d270*/  BSSY.RECONVERGENT B0, `(.L_x_9064) ;  /* 0x0000017000007945 */ /* 0x000fe80003800200 */
[----:B------:R-:W-:Y:S05]  /*d280*/  @!P1 BRA `(.L_x_9065) ;  /* 0x0000000000549947 */ /* 0x000fea0003800000 */
[----:B-1----:R-:W4:Y:S01]  /*d290*/  LDL.LU R16, [R1+0xb0] ;  /* 0x0000b00001107983 */ /* 0x002f220000300800 */
[----:B0----5:R-:W0:Y:S03]  /*d2a0*/  LDC.64 R2, c[0x0][0x440] ;  /* 0x00011000ff027b82 */ /* 0x021e260000000a00 */
        /* <DEDUP_REMOVED lines=8> */
[----:B------:R-:W2:Y:S01]  /*d330*/  LDL.LU R15, [R1+0xac] ;  /* 0x0000ac00010f7983 */ /* 0x000ea20000300800 */
[----:B0-----:R-:W-:-:S04]  /*d340*/  IMAD.WIDE.U32 R2, R9, 0x20, R2 ;  /* 0x0000002009027825 */ /* 0x001fc800078e0002 */
[C---:B-1----:R-:W-:Y:S01]  /*d350*/  IMAD.WIDE.U32 R4, R9.reuse, 0x20, R4 ;  /* 0x0000002009047825 */ /* 0x042fe200078e0004 */
[----:B------:R0:W-:Y:S04]  /*d360*/  STG.E.128 desc[UR10][R2.64], R80 ;  /* 0x0000005002007986 */ /* 0x0001e8000c101d0a */
[----:B------:R0:W-:Y:S01]  /*d370*/  STG.E.128 desc[UR10][R2.64+0x10], R84 ;  /* 0x0000105402007986 */ /* 0x0001e2000c101d0a */
[C---:B---3--:R-:W-:Y:S01]  /*d380*/  IMAD.WIDE.U32 R6, R9.reuse, 0x20, R6 ;  /* 0x0000002009067825 */ /* 0x048fe200078e0006 */
[----:B------:R-:W-:Y:S02]  /*d390*/  IADD3 R9, PT, PT, R9, 0x80, RZ ;  /* 0x0000008009097810 */ /* 0x000fe40007ffe0ff */
[----:B----4-:R0:W-:Y:S04]  /*d3a0*/  STG.E.128 desc[UR10][R4.64], R16 ;  /* 0x0000001004007986 */ /* 0x0101e8000c101d0a */
[----:B--2---:R0:W-:Y:S04]  /*d3b0*/  STG.E.128 desc[UR10][R4.64+0x10], R12 ;  /* 0x0000100c04007986 */ /* 0x0041e8000c101d0a */
[----:B------:R0:W-:Y:S04]  /*d3c0*/  STG.E.128 desc[UR10][R6.64], R120 ;  /* 0x0000007806007986 */ /* 0x0001e8000c101d0a */
[----:B------:R0:W-:Y:S02]  /*d3d0*/  STG.E.128 desc[UR10][R6.64+0x10], R124 ;  /* 0x0000107c06007986 */ /* 0x0001e4000c101d0a */
.L_x_9065:
[----:B------:R-:W-:Y:S05]  /*d3e0*/  BSYNC.RECONVERGENT B0 ;  /* 0x0000000000007941 */ /* 0x000fea0003800200 */
.L_x_9064:
[----:B------:R-:W-:Y:S04]  /*d3f0*/  BSSY.RECONVERGENT B0, `(.L_x_9066) ;  /* 0x0000017000007945 */ /* 0x000fe80003800200 */
[----:B------:R-:W-:Y:S05]  /*d400*/  @!P2 BRA `(.L_x_9067) ;  /* 0x000000000054a947 */ /* 0x000fea0003800000 */
[----:B01----:R-:W4:Y:S01]  /*d410*/  LDL.LU R16, [R1+0x90] ;  /* 0x0000900001107983 */ /* 0x003f220000300800 */
[----:B-----5:R-:W0:Y:S03]  /*d420*/  LDC.64 R2, c[0x0][0x440] ;  /* 0x00011000ff027b82 */ /* 0x020e260000000a00 */
        /* <DEDUP_REMOVED lines=19> */
.L_x_9067:
[----:B------:R-:W-:Y:S05]  /*d560*/  BSYNC.RECONVERGENT B0 ;  /* 0x0000000000007941 */ /* 0x000fea0003800200 */
.L_x_9066:
[----:B-----5:R-:W4:Y:S02]  /*d570*/  LDL.LU R0, [R1+0x1c] ;  /* 0x00001c0001007983 */ /* 0x020f240000300800 */
[----:B----4-:R-:W-:-:S13]  /*d580*/  ISETP.NE.AND P0, PT, R0, RZ, PT ;  /* 0x000000ff0000720c */ /* 0x010fda0003f05270 */
[----:B------:R-:W-:Y:S05]  /*d590*/  @!P0 EXIT ;  /* 0x000000000000894d */ /* 0x000fea0003800000 */
[----:B01----:R-:W4:Y:S01]  /*d5a0*/  LDL.LU R16, [R1+0x70] ;  /* 0x0000700001107983 */ /* 0x003f220000300800 */
[----:B------:R-:W0:Y:S03]  /*d5b0*/  LDC.64 R2, c[0x0][0x440] ;  /* 0x00011000ff027b82 */ /* 0x000e260000000a00 */
[----:B------:R-:W4:Y:S04]  /*d5c0*/  LDL.LU R17, [R1+0x74] ;  /* 0x0000740001117983 */ /* 0x000f280000300800 */
[----:B------:R-:W4:Y:S01]  /*d5d0*/  LDL.LU R18, [R1+0x78] ;  /* 0x0000780001127983 */ /* 0x000f220000300800 */
[----:B------:R-:W1:Y:S03]  /*d5e0*/  LDC.64 R4, c[0x0][0x448] ;  /* 0x00011200ff047b82 */ /* 0x000e660000000a00 */
[----:B------:R-:W4:Y:S04]  /*d5f0*/  LDL.LU R19, [R1+0x7c] ;  /* 0x00007c0001137983 */ /* 0x000f280000300800 */
[----:B------:R-:W5:Y:S01]  /*d600*/  LDL.LU R12, [R1+0x60] ;  /* 0x00006000010c7983 */ /* 0x000f620000300800 */
[----:B------:R-:W2:Y:S03]  /*d610*/  LDC.64 R6, c[0x0][0x460] ;  /* 0x00011800ff067b82 */ /* 0x000ea60000000a00 */
[----:B------:R-:W5:Y:S04]  /*d620*/  LDL.LU R13, [R1+0x64] ;  /* 0x00006400010d7983 */ /* 0x000f680000300800 */
[----:B------:R-:W5:Y:S04]  /*d630*/  LDL.LU R14, [R1+0x68] ;  /* 0x00006800010e7983 */ /* 0x000f680000300800 */
[----:B------:R-:W5:Y:S01]  /*d640*/  LDL.LU R15, [R1+0x6c] ;  /* 0x00006c00010f7983 */ /* 0x000f620000300800 */
[----:B0-----:R-:W-:-:S04]  /*d650*/  IMAD.WIDE.U32 R2, R9, 0x20, R2 ;  /* 0x0000002009027825 */ /* 0x001fc800078e0002 */
[C---:B-1----:R-:W-:Y:S01]  /*d660*/  IMAD.WIDE.U32 R4, R9.reuse, 0x20, R4 ;  /* 0x0000002009047825 */ /* 0x042fe200078e0004 */
[----:B------:R-:W-:Y:S04]  /*d670*/  STG.E.128 desc[UR10][R2.64], R96 ;  /* 0x0000006002007986 */ /* 0x000fe8000c101d0a */
[----:B------:R-:W-:Y:S01]  /*d680*/  STG.E.128 desc[UR10][R2.64+0x10], R100 ;  /* 0x0000106402007986 */ /* 0x000fe2000c101d0a */
[----:B--2---:R-:W-:-:S03]  /*d690*/  IMAD.WIDE.U32 R6, R9, 0x20, R6 ;  /* 0x0000002009067825 */ /* 0x004fc600078e0006 */
[----:B----4-:R-:W-:Y:S04]  /*d6a0*/  STG.E.128 desc[UR10][R4.64], R16 ;  /* 0x0000001004007986 */ /* 0x010fe8000c101d0a */
[----:B-----5:R-:W-:Y:S04]  /*d6b0*/  STG.E.128 desc[UR10][R4.64+0x10], R12 ;  /* 0x0000100c04007986 */ /* 0x020fe8000c101d0a */
[----:B------:R-:W-:Y:S04]  /*d6c0*/  STG.E.128 desc[UR10][R6.64], R136 ;  /* 0x0000008806007986 */ /* 0x000fe8000c101d0a */
[----:B------:R-:W-:Y:S01]  /*d6d0*/  STG.E.128 desc[UR10][R6.64+0x10], R140 ;  /* 0x0000108c06007986 */ /* 0x000fe2000c101d0a */
[----:B------:R-:W-:Y:S05]  /*d6e0*/  EXIT ;  /* 0x000000000000794d */ /* 0x000fea0003800000 */
.L_x_9068:
        /* <DEDUP_REMOVED lines=9> */
.L_x_19368:


//--------------------- .text._ZN10layer_norm13ln_bwd_kernelINS_13Kernel_traitsIf13__nv_bfloat16fS2_fjLj5120ELj1ELj1ELj4ELj16ENS_18Kernel_traits_baseILj5120EfS2_fS2_fjLj128EEEEELb1ELb1ELb0ELb1EEEvNS_9BwdParamsE --------------------------
	.section	.text._ZN10layer_norm13ln_bwd_kernelINS_13Kernel_traitsIf13__nv_bfloat16fS2_fjLj5120ELj1ELj1ELj4ELj16ENS_18Kernel_traits_baseILj5120EfS2_fS2_fjLj128EEEEELb1ELb1ELb0ELb1EEEvNS_9BwdParamsE,"ax",@progbits
	.align	128
        .global         _ZN10layer_norm13ln_bwd_kernelINS_13Kernel_traitsIf13__nv_bfloat16fS2_fjLj5120ELj1ELj1ELj4ELj16ENS_18Kernel_traits_baseILj5120EfS2_fS2_fjLj128EEEEELb1ELb1ELb0ELb1EEEvNS_9BwdParamsE
        .type           _ZN10layer_norm13ln_bwd_kernelINS_13Kernel_traitsIf13__nv_bfloat16fS2_fjLj5120ELj1ELj1ELj4ELj16ENS_18Kernel_traits_baseILj5120EfS2_fS2_fjLj128EEEEELb1ELb1ELb0ELb1EEEvNS_9BwdParamsE,@function
        .size           _ZN10layer_norm13ln_bwd_kernelINS_13Kernel_traitsIf13__nv_bfloat16fS2_fjLj5120ELj1ELj1ELj4ELj16ENS_18Kernel_traits_baseILj5120EfS2_fS2_fjLj128EEEEELb1ELb1ELb0ELb1EEEvNS_9BwdParamsE,(.L_x_19369 - _ZN10layer_norm13ln_bwd_kernelINS_13Kernel_traitsIf13__nv_bfloat16fS2_fjLj5120ELj1ELj1ELj4ELj16ENS_18Kernel_traits_baseILj5120EfS2_fS2_fjLj128EEEEELb1ELb1ELb0ELb1EEEvNS_9BwdParamsE)
        .other          _ZN10layer_norm13ln_bwd_kernelINS_13Kernel_traitsIf13__nv_bfloat16fS2_fjLj5120ELj1ELj1ELj4ELj16ENS_18Kernel_traits_baseILj5120EfS2_fS2_fjLj128EEEEELb1ELb1ELb0ELb1EEEvNS_9BwdParamsE,@"STO_CUDA_ENTRY STV_DEFAULT"
_ZN10layer_norm13ln_bwd_kernelINS_13Kernel_traitsIf13__nv_bfloat16fS2_fjLj5120ELj1ELj1ELj4ELj16ENS_18Kernel_traits_baseILj5120EfS2_fS2_fjLj128EEEEELb1ELb1ELb0ELb1EEEvNS_9BwdParamsE:
.text._ZN10layer_norm13ln_bwd_kernelINS_13Kernel_traitsIf13__nv_bfloat16fS2_fjLj5120ELj1ELj1ELj4ELj16ENS_18Kernel_traits_baseILj5120EfS2_fS2_fjLj128EEEEELb1ELb1ELb0ELb1EEEvNS_9BwdParamsE:
        /* <DEDUP_REMOVED lines=72> */
[----:B------:R-:W-:-:S02]  /*0480*/  PLOP3.LUT P0, PT, PT, PT, PT, 0x8, 0x80 ;  /* 0x000000000080781c */ /* 0x000fc40003f0e170 */
[----:B------:R-:W-:Y:S02]  /*0490*/  CS2R R250, SRZ ;  /* 0x0000000000fa7805 */ /* 0x000fe4000001ff00 */
[----:B------:R-:W-:Y:S02]  /*04a0*/  CS2R R248, SRZ ;  /* 0x0000000000f87805 */ /* 0x000fe4000001ff00 */
[----:B------:R-:W-:Y:S01]  /*04b0*/  CS2R R246, SRZ ;  /* 0x0000000000f67805 */ /* 0x000fe2000001ff00 */
[----:B------:R-:W0:Y:S01]  /*04c0*/  LDCU UR7, c[0x0][0x408] ;  /* 0x00008100ff0777ac */ /* 0x000e220008000800 */
[----:B------:R-:W0:Y:S01]  /*04d0*/  LDCU UR19, c[0x0][0x388] ;  /* 0x00007100ff1377ac */ /* 0x000e220008000800 */
[----:B------:R-:W0:Y:S01]  /*04e0*/  LDCU.U8 UR18, c[0x0][0x410] ;  /* 0x00008200ff1277ac */ /* 0x000e220008000000 */
        /* <DEDUP_REMOVED lines=133> */
[----:B------:R-:W-:-:S02]  /*0d40*/  P2R R229, PR, RZ, 0x1 ;  /* 0x00000001ffe57803 */ /* 0x000fc40000000000 */
[----:B------:R-:W-:Y:S02]  /*0d50*/  CS2R R244, SRZ ;  /* 0x0000000000f47805 */ /* 0x000fe4000001ff00 */
[----:B------:R-:W-:Y:S02]  /*0d60*/  CS2R R240, SRZ ;  /* 0x0000000000f07805 */ /* 0x000fe4000001ff00 */
[----:B------:R-:W-:Y:S02]  /*0d70*/  CS2R R238, SRZ ;  /* 0x0000000000ee7805 */ /* 0x000fe4000001ff00 */
[----:B------:R-:W-:Y:S02]  /*0d80*/  CS2R R236, SRZ ;  /* 0x0000000000ec7805 */ /* 0x000fe4000001ff00 */
[----:B------:R-:W-:Y:S01]  /*0d90*/  CS2R R230, SRZ ;  /* 0x0000000000e67805 */ /* 0x000fe2000001ff00 */
[----:B0123--:R-:W-:-:S11]  /*0da0*/  UISETP.NE.AND.EX UP0, UPT, UR5, URZ, UPT, UP0 ;  /* 0x000000ff0500728c */ /* 0x00ffd6000bf05300 */
.L_x_9090:
[----:B0-----:R-:W0:Y:S01]  /*0db0*/  S2R R178, SR_TID.X ;  /* 0x0000000000b27919 */ /* 0x001e220000002100 */
[----:B--2---:R-:W1:Y:S01]  /*0dc0*/  LDC.64 R8, c[0x0][0x428] ;  /* 0x00010a00ff087b82 */ /* 0x004e620000000a00 */
[----:B------:R-:W-:Y:S01]  /*0dd0*/  UIMAD UR4, UR6, UR19, URZ ;  /* 0x00000013060472a4 */ /* 0x000fe2000f8e02ff */
[----:B------:R-:W-:Y:S01]  /*0de0*/  ISETP.NE.AND P3, PT, R229, RZ, PT ;  /* 0x000000ffe500720c */ /* 0x000fe20003f65270 */
[----:B------:R-:W-:Y:S01]  /*0df0*/  UIMAD.WIDE UR10, UR6, 0x4, UR12 ;  /* 0x00000004060a78a5 */ /* 0x000fe2000f8e020c */
[----:B-----5:R2:W-:Y:S01]  /*0e00*/  STL [R1+0x1bc], R80 ;  /* 0x0001bc5001007387 */ /* 0x0205e20000100800 */
[----:B------:R-:W-:-:S03]  /*0e10*/  USHF.R.S32.HI UR5, URZ, 0x1f, UR4 ;  /* 0x0000001fff057899 */ /* 0x000fc60008011404 */
[----:B------:R-:W3:Y:S01]  /*0e20*/  LDC.64 R162, c[0x0][0x3a8] ;  /* 0x0000ea00ffa27b82 */ /* 0x000ee20000000a00 */
[----:B------:R-:W-:Y:S01]  /*0e30*/  ULEA.HI UR5, UR5, UR4, URZ, 0x3 ;  /* 0x0000000405057291 */ /* 0x000fe2000f8f18ff */
[----:B------:R-:W-:Y:S01]  /*0e40*/  MOV R2, UR10 ;  /* 0x0000000a00027c02 */ /* 0x000fe20008000f00 */
[----:B------:R4:W-:Y:S01]  /*0e50*/  STL [R1+0x1b8], R79 ;  /* 0x0001b84f01007387 */ /* 0x0009e20000100800 */
[----:B------:R-:W-:-:S03]  /*0e60*/  MOV R3, UR11 ;  /* 0x0000000b00037c02 */ /* 0x000fc60008000f00 */
[----:B------:R-:W-:Y:S01]  /*0e70*/  MOV R212, UR5 ;  /* 0x0000000500d47c02 */ /* 0x000fe20008000f00 */
[----:B------:R-:W-:Y:S01]  /*0e80*/  UIMAD.WIDE UR4, UR6, 0x4, UR14 ;  /* 0x00000004060478a5 */ /* 0x000fe2000f8e020e */
[----:B------:R2:W4:Y:S04]  /*0e90*/  LDG.E R161, desc[UR16][R2.64] ;  /* 0x0000001002a17981 */ /* 0x000528000c1e1900 */
[----:B------:R-:W-:Y:S04]  /*0ea0*/  STL [R1+0x1b4], R78 ;  /* 0x0001b44e01007387 */ /* 0x000fe80000100800 */
[----:B------:R-:W-:Y:S01]  /*0eb0*/  STL [R1+0x1b0], R77 ;  /* 0x0001b04d01007387 */ /* 0x000fe20000100800 */
[----:B--2---:R-:W-:-:S02]  /*0ec0*/  MOV R2, UR4 ;  /* 0x0000000400027c02 */ /* 0x004fc40008000f00 */
[----:B0-----:R-:W-:Y:S01]  /*0ed0*/  LEA.HI.SX32 R212, R212, R178, 0x1d ;  /* 0x000000b2d4d47211 */ /* 0x001fe200078feaff */
[----:B------:R-:W-:Y:S01]  /*0ee0*/  STL [R1+0x1ac], R76 ;  /* 0x0001ac4c01007387 */ /* 0x000fe20000100800 */
[----:B------:R-:W-:-:S03]  /*0ef0*/  MOV R3, UR5 ;  /* 0x0000000500037c02 */ /* 0x000fc60008000f00 */
[C---:B-1----:R-:W-:Y:S01]  /*0f00*/  IMAD.WIDE.U32 R188, R212.reuse, 0x10, R8 ;  /* 0x00000010d4bc7825 */ /* 0x042fe200078e0008 */
[C---:B------:R-:W-:Y:S01]  /*0f10*/  IADD3 R193, PT, PT, R212.reuse, 0x80, RZ ;  /* 0x00000080d4c17810 */ /* 0x040fe20007ffe0ff */
[----:B------:R0:W2:Y:S01]  /*0f20*/  LDG.E R0, desc[UR16][R2.64] ;  /* 0x0000001002007981 */ /* 0x0000a2000c1e1900 */
[C---:B------:R-:W-:Y:S01]  /*0f30*/  IADD3 R166, PT, PT, R212.reuse, 0x100, RZ ;  /* 0x00000100d4a67810 */ /* 0x040fe20007ffe0ff */
[C-C-:B---3--:R-:W-:Y:S02]  /*0f40*/  IMAD.WIDE.U32 R196, R212.reuse, 0x20, R162.reuse ;  /* 0x00000020d4c47825 */ /* 0x148fe400078e00a2 */
[----:B------:R-:W3:Y:S02]  /*0f50*/  LDG.E.128 R188, desc[UR16][R188.64] ;  /* 0x00000010bcbc7981 */ /* 0x000ee4000c1e1d00 */
[----:B------:R-:W-:Y:S02]  /*0f60*/  IMAD.WIDE.U32 R16, R193, 0x20, R162 ;  /* 0x00000020c1107825 */ /* 0x000fe400078e00a2 */
[----:B------:R-:W-:Y:S01]  /*0f70*/  STL [R1+0x1a8], R75 ;  /* 0x0001a84b01007387 */ /* 0x000fe20000100800 */
[----:B0-----:R-:W-:-:S02]  /*0f80*/  IADD3 R2, PT, PT, R212, 0x180, RZ ;  /* 0x00000180d4027810 */ /* 0x001fc40007ffe0ff */
[----:B------:R-:W-:Y:S01]  /*0f90*/  IADD3 R3, PT, PT, R212, 0x200, RZ ;  /* 0x00000200d4037810 */ /* 0x000fe20007ffe0ff */
[----:B------:R-:W-:Y:S01]  /*0fa0*/  STL [R1+0x1a4], R74 ;  /* 0x0001a44a01007387 */ /* 0x000fe20000100800 */
[----:B------:R-:W-:-:S03]  /*0fb0*/  IMAD.WIDE.U32 R12, R193, 0x10, R8 ;  /* 0x00000010c10c7825 */ /* 0x000fc600078e0008 */
[----:B------:R-:W-:Y:S01]  /*0fc0*/  STL [R1+0x1a0], R73 ;  /* 0x0001a04901007387 */ /* 0x000fe20000100800 */
[----:B------:R-:W-:-:S03]  /*0fd0*/  IMAD.WIDE.U32 R24, R166, 0x10, R8 ;  /* 0x00000010a6187825 */ /* 0x000fc600078e0008 */
[----:B------:R0:W-:Y:S01]  /*0fe0*/  STL [R1+0x19c], R72 ;  /* 0x00019c4801007387 */ /* 0x0001e20000100800 */
[----:B------:R-:W-:-:S03]  /*0ff0*/  IMAD.WIDE.U32 R180, R2, 0x20, R162 ;  /* 0x0000002002b47825 */ /* 0x000fc600078e00a2 */
[----:B------:R1:W2:Y:S01]  /*1000*/  LDG.E.128 R32, desc[UR16][R196.64] ;  /* 0x00000010c4207981 */ /* 0x0002a2000c1e1d00 */
[----:B------:R-:W-:-:S03]  /*1010*/  IMAD.WIDE.U32 R172, R2, 0x10, R8 ;  /* 0x0000001002ac7825 */ /* 0x000fc600078e0008 */
[----:B------:R-:W2:Y:S01]  /*1020*/  LDL.LU R217, [R1+0x64] ;  /* 0x0000640001d97983 */ /* 0x000ea20000300800 */
[----:B------:R-:W-:-:S03]  /*1030*/  IMAD.WIDE.U32 R8, R3, 0x10, R8 ;  /* 0x0000001003087825 */ /* 0x000fc600078e0008 */
[----:B------:R-:W1:Y:S04]  /*1040*/  LDG.E.128 R4, desc[UR16][R16.64] ;  /* 0x0000001010047981 */ /* 0x000e68000c1e1d00 */
[----:B------:R-:W2:Y:S04]  /*1050*/  LDG.E.128 R196, desc[UR16][R196.64+0x10] ;  /* 0x00001010c4c47981 */ /* 0x000ea8000c1e1d00 */
[----:B------:R-:W2:Y:S04]  /*1060*/  LDG.E.128 R168, desc[UR16][R180.64] ;  /* 0x00000010b4a87981 */ /* 0x000ea8000c1e1d00 */
[----:B------:R-:W0:Y:S01]  /*1070*/  LDG.E.128 R8, desc[UR16][R8.64] ;  /* 0x0000001008087981 */ /* 0x000e22000c1e1d00 */
[----:B------:R-:W4:Y:S01]  /*1080*/  S2R R160, SR_CgaCtaId ;  /* 0x0000000000a07919 */ /* 0x000f220000008800 */
[----:B------:R-:W-:-:S02]  /*1090*/  MOV R164, 0x400 ;  /* 0x0000040000a47802 */ /* 0x000fc40000000f00 */
[----:B------:R-:W-:Y:S01]  /*10a0*/  ISETP.NE.AND P2, PT, RZ, UR18, PT ;  /* 0x00000012ff007c0c */ /* 0x000fe2000bf45270 */
[--C-:B------:R-:W-:Y:S01]  /*10b0*/  IMAD.WIDE.U32 R28, R166, 0x20, R162.reuse ;  /* 0x00000020a61c7825 */ /* 0x100fe200078e00a2 */
[----:B------:R-:W2:Y:S03]  /*10c0*/  LDL.LU R220, [R1+0x6c] ;  /* 0x00006c0001dc7983 */ /* 0x000ea60000300800 */
[----:B------:R-:W-:Y:S01]  /*10d0*/  IMAD.WIDE.U32 R162, R3, 0x20, R162 ;  /* 0x0000002003a27825 */ /* 0x000fe200078e00a2 */
[----:B------:R-:W2:Y:S04]  /*10e0*/  LDL.LU R221, [R1+0x74] ;  /* 0x0000740001dd7983 */ /* 0x000ea80000300800 */
[----:B------:R-:W2:Y:S04]  /*10f0*/  LDG.E.128 R24, desc[UR16][R24.64] ;  /* 0x0000001018187981 */ /* 0x000ea8000c1e1d00 */
[----:B------:R-:W2:Y:S04]  /*1100*/  LDG.E.128 R20, desc[UR16][R28.64] ;  /* 0x000000101c147981 */ /* 0x000ea8000c1e1d00 */
[----:B------:R-:W2:Y:S04]  /*1110*/  LDG.E.128 R184, desc[UR16][R162.64] ;  /* 0x00000010a2b87981 */ /* 0x000ea8000c1e1d00 */
[----:B------:R-:W2:Y:S04]  /*1120*/  LDL.LU R222, [R1+0x5c] ;  /* 0x00005c0001de7983 */ /* 0x000ea80000300800 */
[----:B------:R-:W2:Y:S01]  /*1130*/  LDG.E.128 R28, desc[UR16][R28.64+0x10] ;  /* 0x000010101c1c7981 */ /* 0x000ea2000c1e1d00 */
[----:B----4-:R-:W-:-:S03]  /*1140*/  LEA R80, R160, R164, 0x18 ;  /* 0x000000a4a0507211 */ /* 0x010fc600078ec0ff */
[----:B------:R-:W4:Y:S04]  /*1150*/  LDL.LU R225, [R1+0x68] ;  /* 0x0000680001e17983 */ /* 0x000f280000300800 */
[----:B------:R-:W4:Y:S04]  /*1160*/  LDG.E.128 R12, desc[UR16][R12.64] ;  /* 0x000000100c0c7981 */ /* 0x000f28000c1e1d00 */
[----:B------:R-:W4:Y:S04]  /*1170*/  LDL.LU R79, [R1+0x70] ;  /* 0x00007000014f7983 */ /* 0x000f280000300800 */
[----:B------:R-:W4:Y:S04]  /*1180*/  LDL.LU R227, [R1+0x78] ;  /* 0x0000780001e37983 */ /* 0x000f280000300800 */
[----:B------:R-:W4:Y:S01]  /*1190*/  LDG.E.128 R172, desc[UR16][R172.64] ;  /* 0x00000010acac7981 */ /* 0x000f22000c1e1d00 */
[----:B------:R-:W-:-:S02]  /*11a0*/  LOP3.LUT P1, RZ, R178, 0x1f, RZ, 0xc0, !PT ;  /* 0x0000001fb2ff7812 */ /* 0x000fc4000782c0ff */
[----:B------:R-:W-:Y:S01]  /*11b0*/  PLOP3.LUT P0, PT, PT, PT, PT, 0x80, 0x8 ;  /* 0x000000000008781c */ /* 0x000fe20003f0f070 */
[----:B------:R-:W4:Y:S04]  /*11c0*/  LDG.E.128 R16, desc[UR16][R16.64+0x10] ;  /* 0x0000101010107981 */ /* 0x000f28000c1e1d00 */
[----:B------:R-:W4:Y:S01]  /*11d0*/  LDG.E.128 R180, desc[UR16][R180.64+0x10] ;  /* 0x00001010b4b47981 */ /* 0x000f22000c1e1d00 */
[----:B------:R-:W-:-:S04]  /*11e0*/  FSEL R164, R161, RZ, !P2 ;  /* 0x000000ffa1a47208 */ /* 0x000fc80005000000 */
[----:B------:R-:W-:Y:S02]  /*11f0*/  R2UR UR4, R164 ;  /* 0x00000000a40472ca */ /* 0x000fe400000e0000 */
[C---:B---3--:R-:W-:Y:S02]  /*1200*/  PRMT R165, R189.reuse, 0x7632, R165 ;  /* 0x00007632bda57816 */ /* 0x048fe400000000a5 */
[----:B------:R-:W-:-:S05]  /*1210*/  SHF.L.U32 R189, R189, 0x10, RZ ;  /* 0x00000010bdbd7819 */ /* 0x000fca00000006ff */
[----:B--2---:R-:W-:-:S04]  /*1220*/  FADD.FTZ R217, R189, R217 ;  /* 0x000000d9bdd97221 */ /* 0x004fc80000010000 */
[----:B------:R-:W-:Y:S01]  /*1230*/  FADD.FTZ R223, R197, -UR4 ;  /* 0x80000004c5df7e21 */ /* 0x000fe20008010000 */
[----:B-1----:R-:W-:Y:S01]  /*1240*/  FADD.FTZ R197, R5, -UR4 ;  /* 0x8000000405c57e21 */ /* 0x002fe20008010000 */
[----:B------:R-:W-:Y:S02]  /*1250*/  FADD.FTZ R5, R169, -UR4 ;  /* 0x80000004a9057e21 */ /* 0x000fe40008010000 */
[----:B------:R-:W2:Y:S01]  /*1260*/  LDL.LU R169, [R1+0x60] ;  /* 0x0000600001a97983 */ /* 0x000ea20000300800 */
[C---:B0-----:R-:W-:Y:S02]  /*1270*/  PRMT R72, R10.reuse, 0x7632, R72 ;  /* 0x000076320a487816 */ /* 0x041fe40000000048 */
[----:B------:R-:W-:Y:S01]  /*1280*/  SHF.L.U32 R179, R10, 0x10, RZ ;  /* 0x000000100ab37819 */ /* 0x000fe200000006ff */
[----:B------:R-:W-:Y:S04]  /*1290*/  STL [R1+0x64], R217 ;  /* 0x000064d901007387 */ /* 0x000fe80000100800 */
[----:B------:R-:W3:Y:S01]  /*12a0*/  LDL.LU R10, [R1+0x7c] ;  /* 0x00007c00010a7983 */ /* 0x000ee20000300800 */
[----:B------:R-:W-:-:S02]  /*12b0*/  @!P1 PLOP3.LUT P0, PT, P3, PT, PT, 0x80, 0x8 ;  /* 0x000000000008981c */ /* 0x000fc40001f0f070 */
[----:B------:R-:W-:Y:S02]  /*12c0*/  IADD3 R160, PT, PT, R80, 0x5020, RZ ;  /* 0x0000502050a07810 */ /* 0x000fe40007ffe0ff */
[----:B------:R-:W-:Y:S02]  /*12d0*/  @!P1 SHF.R.U32.HI R178, RZ, 0x2, R178 ;  /* 0x00000002ffb29819 */ /* 0x000fe400000116b2 */
[C---:B------:R-:W-:Y:S02]  /*12e0*/  PRMT R167, R190.reuse, 0x7632, R167 ;  /* 0x00007632bea77816 */ /* 0x040fe400000000a7 */
[----:B------:R-:W-:Y:S02]  /*12f0*/  SHF.L.U32 R190, R190, 0x10, RZ ;  /* 0x00000010bebe7819 */ /* 0x000fe400000006ff */
[----:B------:R-:W-:Y:S02]  /*1300*/  PRMT R195, R191, 0x7632, R195 ;  /* 0x00007632bfc37816 */ /* 0x000fe400000000c3 */
[----:B------:R-:W-:-:S02]  /*1310*/  @!P1 MOV R161, R160 ;  /* 0x000000a000a19202 */ /* 0x000fc40000000f00 */
[----:B------:R-:W-:Y:S02]  /*1320*/  SHF.L.U32 R191, R191, 0x10, RZ ;  /* 0x00000010bfbf7819 */ /* 0x000fe400000006ff */
[----:B------:R-:W-:Y:S02]  /*1330*/  @!P0 IADD3 R161, PT, PT, R80, 0x5000, RZ ;  /* 0x0000500050a18810 */ /* 0x000fe40007ffe0ff */
[----:B------:R-:W-:Y:S02]  /*1340*/  @!P1 LOP3.LUT R178, R178, 0x18, RZ, 0xc0, !PT ;  /* 0x00000018b2b29812 */ /* 0x000fe400078ec0ff */
[----:B------:R-:W-:Y:S01]  /*1350*/  PRMT R206, R188, 0x7632, R206 ;  /* 0x00007632bcce7816 */ /* 0x000fe200000000ce */
[----:B------:R-:W-:Y:S01]  /*1360*/  FADD.FTZ R220, R190, R220 ;  /* 0x000000dcbedc7221 */ /* 0x000fe20000010000 */
[----:B------:R-:W-:Y:S02]  /*1370*/  SHF.L.U32 R188, R188, 0x10, RZ ;  /* 0x00000010bcbc7819 */ /* 0x000fe400000006ff */
[----:B------:R-:W-:Y:S01]  /*1380*/  SHF.L.U32 R165, R165, 0x10, RZ ;  /* 0x00000010a5a57819 */ /* 0x000fe200000006ff */
[----:B------:R-:W-:Y:S01]  /*1390*/  FADD.FTZ R221, R191, R221 ;  /* 0x000000ddbfdd7221 */ /* 0x000fe20000010000 */
[----:B------:R-:W-:Y:S01]  /*13a0*/  SHF.L.U32 R167, R167, 0x10, RZ ;  /* 0x00000010a7a77819 */ /* 0x000fe200000006ff */
[----:B------:R-:W-:Y:S01]  /*13b0*/  FADD.FTZ R214, R33, -UR4 ;  /* 0x8000000421d67e21 */ /* 0x000fe20008010000 */
[----:B------:R-:W-:Y:S01]  /*13c0*/  @!P1 IADD3 R178, PT, PT, R178, R161, RZ ;  /* 0x000000a1b2b29210 */ /* 0x000fe20007ffe0ff */
[----:B------:R-:W-:Y:S01]  /*13d0*/  FADD.FTZ R215, R34, -UR4 ;  /* 0x8000000422d77e21 */ /* 0x000fe20008010000 */
[----:B------:R-:W-:Y:S01]  /*13e0*/  R2UR UR11, R0 ;  /* 0x00000000000b72ca */ /* 0x000fe200000e0000 */
[----:B------:R-:W-:Y:S01]  /*13f0*/  FADD.FTZ R0, R32, -UR4 ;  /* 0x8000000420007e21 */ /* 0x000fe20008010000 */
[----:B------:R-:W-:Y:S01]  /*1400*/  FADD.FTZ R216, R35, -UR4 ;  /* 0x8000000423d87e21 */ /* 0x000fe20008010000 */
[C---:B------:R-:W-:Y:S01]  /*1410*/  PRMT R176, R25.reuse, 0x7632, R176 ;  /* 0x0000763219b07816 */ /* 0x040fe200000000b0 */
[----:B------:R0:W3:Y:S01]  /*1420*/  LDG.E.128 R32, desc[UR16][R162.64+0x10] ;  /* 0x00001010a2207981 */ /* 0x0000e2000c1e1d00 */
[----:B------:R-:W-:Y:S01]  /*1430*/  SHF.L.U32 R161, R25, 0x10, RZ ;  /* 0x0000001019a17819 */ /* 0x000fe200000006ff */
[----:B------:R-:W-:Y:S01]  /*1440*/  FADD.FTZ R25, R184, -UR4 ;  /* 0x80000004b8197e21 */ /* 0x000fe20008010000 */
[----:B------:R-:W-:Y:S01]  /*1450*/  SHF.L.U32 R195, R195, 0x10, RZ ;  /* 0x00000010c3c37819 */ /* 0x000fe200000006ff */
[----:B------:R-:W-:Y:S01]  /*1460*/  FADD.FTZ R222, R188, R222 ;  /* 0x000000debcde7221 */ /* 0x000fe20000010000 */
[C---:B------:R-:W-:Y:S01]  /*1470*/  PRMT R184, R8.reuse, 0x7632, R184 ;  /* 0x0000763208b87816 */ /* 0x040fe200000000b8 */
[----:B------:R-:W-:Y:S01]  /*1480*/  STL [R1+0x6c], R220 ;  /* 0x00006cdc01007387 */ /* 0x000fe20000100800 */
[----:B------:R-:W-:Y:S01]  /*1490*/  SHF.L.U32 R74, R8, 0x10, RZ ;  /* 0x00000010084a7819 */ /* 0x000fe200000006ff */
[----:B----4-:R-:W-:Y:S01]  /*14a0*/  FADD.FTZ R225, R165, R225 ;  /* 0x000000e1a5e17221 */ /* 0x010fe20000010000 */
[----:B------:R-:W-:Y:S01]  /*14b0*/  SHF.L.U32 R206, R206, 0x10, RZ ;  /* 0x00000010cece7819 */ /* 0x000fe200000006ff */
[----:B0-----:R-:W-:Y:S01]  /*14c0*/  FADD.FTZ R163, R28, -UR4 ;  /* 0x800000041ca37e21 */ /* 0x001fe20008010000 */
[----:B------:R-:W-:Y:S01]  /*14d0*/  SHF.L.U32 R200, R12, 0x10, RZ ;  /* 0x000000100cc87819 */ /* 0x000fe200000006ff */
[----:B------:R-:W-:Y:S01]  /*14e0*/  FADD.FTZ R28, R185, -UR4 ;  /* 0x80000004b91c7e21 */ /* 0x000fe20008010000 */
[----:B------:R-:W4:Y:S01]  /*14f0*/  LDL.LU R8, [R1+0x84] ;  /* 0x0000840001087983 */ /* 0x000f220000300800 */
[----:B------:R-:W-:Y:S01]  /*1500*/  FADD.FTZ R79, R167, R79 ;  /* 0x0000004fa74f7221 */ /* 0x000fe20000010000 */
[----:B------:R-:W-:Y:S01]  /*1510*/  PRMT R185, R9, 0x7632, R185 ;  /* 0x0000763209b97816 */ /* 0x000fe200000000b9 */
[----:B------:R-:W-:Y:S01]  /*1520*/  FADD.FTZ R227, R195, R227 ;  /* 0x000000e3c3e37221 */ /* 0x000fe20000010000 */
[----:B------:R-:W-:Y:S01]  /*1530*/  SHF.L.U32 R77, R9, 0x10, RZ ;  /* 0x00000010094d7819 */ /* 0x000fe200000006ff */
[----:B------:R-:W-:Y:S04]  /*1540*/  STL [R1+0x74], R221 ;  /* 0x000074dd01007387 */ /* 0x000fe80000100800 */
[----:B------:R-:W4:Y:S01]  /*1550*/  LDL.LU R9, [R1+0x8c] ;  /* 0x00008c0001097983 */ /* 0x000f220000300800 */
[----:B------:R-:W-:-:S03]  /*1560*/  PRMT R192, R13, 0x7632, R192 ;  /* 0x000076320dc07816 */ /* 0x000fc600000000c0 */
[----:B------:R-:W-:Y:S01]  /*1570*/  STL [R1+0x5c], R222 ;  /* 0x00005cde01007387 */ /* 0x000fe20000100800 */
[----:B------:R-:W-:-:S03]  /*1580*/  SHF.L.U32 R201, R13, 0x10, RZ ;  /* 0x000000100dc97819 */ /* 0x000fc600000006ff */
[----:B------:R-:W-:Y:S01]  /*1590*/  STL [R1+0x68], R225 ;  /* 0x000068e101007387 */ /* 0x000fe20000100800 */
[----:B------:R-:W-:-:S03]  /*15a0*/  PRMT R213, R173, 0x7632, R213 ;  /* 0x00007632add57816 */ /* 0x000fc600000000d5 */
[----:B------:R0:W-:Y:S01]  /*15b0*/  STL [R1+0x70], R79 ;  /* 0x0000704f01007387 */ /* 0x0001e20000100800 */
[----:B------:R-:W-:Y:S02]  /*15c0*/  SHF.L.U32 R13, R173, 0x10, RZ ;  /* 0x00000010ad0d7819 */ /* 0x000fe400000006ff */
[C---:B------:R-:W-:Y:S02]  /*15d0*/  PRMT R75, R175.reuse, 0x7632, R75 ;  /* 0x00007632af4b7816 */ /* 0x040fe4000000004b */
[----:B------:R-:W-:Y:S01]  /*15e0*/  SHF.L.U32 R78, R175, 0x10, RZ ;  /* 0x00000010af4e7819 */ /* 0x000fe200000006ff */
[----:B0-----:R-:W4:Y:S04]  /*15f0*/  LDL.LU R79, [R1+0x94] ;  /* 0x00009400014f7983 */ /* 0x001f280000300800 */
[----:B------:R-:W-:Y:S01]  /*1600*/  STL [R1+0x78], R227 ;  /* 0x000078e301007387 */ /* 0x000fe20000100800 */
[----:B------:R-:W-:-:S03]  /*1610*/  PRMT R76, R174, 0x7632, R76 ;  /* 0x00007632ae4c7816 */ /* 0x000fc6000000004c */
[----:B------:R-:W4:Y:S01]  /*1620*/  LDL.LU R173, [R1+0x9c] ;  /* 0x00009c0001ad7983 */ /* 0x000f220000300800 */
[----:B------:R-:W-:Y:S01]  /*1630*/  SHF.L.U32 R73, R174, 0x10, RZ ;  /* 0x00000010ae497819 */ /* 0x000fe200000006ff */
[----:B--2---:R-:W-:-:S05]  /*1640*/  FADD.FTZ R169, R206, R169 ;  /* 0x000000a9cea97221 */ /* 0x004fca0000010000 */
[----:B------:R0:W-:Y:S01]  /*1650*/  STL [R1+0x60], R169 ;  /* 0x000060a901007387 */ /* 0x0001e20000100800 */
[----:B---3--:R-:W-:-:S05]  /*1660*/  FADD.FTZ R10, R200, R10 ;  /* 0x0000000ac80a7221 */ /* 0x008fca0000010000 */
[----:B------:R1:W-:Y:S04]  /*1670*/  STL [R1+0x7c], R10 ;  /* 0x00007c0a01007387 */ /* 0x0003e80000100800 */
[----:B------:R-:W2:Y:S04]  /*1680*/  LDL.LU R175, [R1+0xa4] ;  /* 0x0000a40001af7983 */ /* 0x000ea80000300800 */
[----:B------:R-:W3:Y:S01]  /*1690*/  LDL.LU R174, [R1+0x4] ;  /* 0x0000040001ae7983 */ /* 0x000ee20000300800 */
[----:B------:R-:W-:Y:S01]  /*16a0*/  SHF.L.U32 R204, R14, 0x10, RZ ;  /* 0x000000100ecc7819 */ /* 0x000fe200000006ff */
[----:B------:R-:W-:Y:S01]  /*16b0*/  FADD.FTZ R203, R18, -UR4 ;  /* 0x8000000412cb7e21 */ /* 0x000fe20008010000 */
[C---:B------:R-:W-:Y:S01]  /*16c0*/  PRMT R210, R15.reuse, 0x7632, R210 ;  /* 0x000076320fd27816 */ /* 0x040fe200000000d2 */
[----:B------:R-:W-:Y:S01]  /*16d0*/  FADD.FTZ R18, R22, -UR4 ;  /* 0x8000000416127e21 */ /* 0x000fe20008010000 */
[----:B------:R-:W-:Y:S01]  /*16e0*/  SHF.L.U32 R15, R15, 0x10, RZ ;  /* 0x000000100f0f7819 */ /* 0x000fe200000006ff */
[----:B------:R-:W-:Y:S01]  /*16f0*/  FMUL.FTZ R223, R223, UR11 ;  /* 0x0000000bdfdf7c20 */ /* 0x000fe20008410000 */
[----:B------:R-:W-:Y:S01]  /*1700*/  PRMT R177, R24, 0x7632, R177 ;  /* 0x0000763218b17816 */ /* 0x000fe200000000b1 */
[----:B------:R-:W-:Y:S01]  /*1710*/  FMUL.FTZ R216, R216, UR11 ;  /* 0x0000000bd8d87c20 */ /* 0x000fe20008410000 */
[----:B------:R-:W-:Y:S01]  /*1720*/  PRMT R194, R12, 0x7632, R194 ;  /* 0x000076320cc27816 */ /* 0x000fe200000000c2 */
[----:B------:R-:W-:Y:S01]  /*1730*/  FADD.FTZ R12, R171, -UR4 ;  /* 0x80000004ab0c7e21 */ /* 0x000fe20008010000 */
[----:B------:R-:W-:Y:S01]  /*1740*/  SHF.L.U32 R24, R24, 0x10, RZ ;  /* 0x0000001018187819 */ /* 0x000fe200000006ff */
[-C--:B------:R-:W-:Y:S01]  /*1750*/  FFMA.FTZ R239, R223, R167.reuse, R239 ;  /* 0x000000a7dfef7223 */ /* 0x080fe200000100ef */
[----:B------:R-:W-:Y:S01]  /*1760*/  FMUL.FTZ R226, R37, R167 ;  /* 0x000000a725e27220 */ /* 0x000fe20000410000 */
[----:B------:R-:W-:Y:S01]  /*1770*/  FMUL.FTZ R171, R18, UR11 ;  /* 0x0000000b12ab7c20 */ /* 0x000fe20008410000 */
[----:B------:R-:W-:Y:S01]  /*1780*/  FADD.FTZ R20, R20, -UR4 ;  /* 0x8000000414147e21 */ /* 0x000fe20008010000 */
[-C--:B------:R-:W-:Y:S01]  /*1790*/  FFMA.FTZ R237, R216, R165.reuse, R237 ;  /* 0x000000a5d8ed7223 */ /* 0x080fe200000100ed */
[----:B------:R-:W-:-:S02]  /*17a0*/  FMUL.FTZ R225, R235, R165 ;  /* 0x000000a5ebe17220 */ /* 0x000fc40000410000 */
[----:B0-----:R-:W-:Y:S01]  /*17b0*/  FMUL.FTZ R169, R20, UR11 ;  /* 0x0000000b14a97c20 */ /* 0x001fe20008410000 */
[----:B----4-:R-:W-:-:S05]  /*17c0*/  FADD.FTZ R8, R201, R8 ;  /* 0x00000008c9087221 */ /* 0x010fca0000010000 */
[----:B------:R-:W-:Y:S01]  /*17d0*/  STL [R1+0x84], R8 ;  /* 0x0000840801007387 */ /* 0x000fe20000100800 */
[----:B------:R-:W-:-:S03]  /*17e0*/  FADD.FTZ R9, R204, R9 ;  /* 0x00000009cc097221 */ /* 0x000fc60000010000 */
[----:B------:R-:W4:Y:S04]  /*17f0*/  LDL.LU R167, [R1+0xac] ;  /* 0x0000ac0001a77983 */ /* 0x000f280000300800 */
[----:B-1----:R-:W4:Y:S04]  /*1800*/  LDL.LU R10, [R1+0xc] ;  /* 0x00000c00010a7983 */ /* 0x002f280000300800 */
[----:B------:R-:W-:Y:S04]  /*1810*/  STL [R1+0x8c], R9 ;  /* 0x00008c0901007387 */ /* 0x000fe80000100800 */
[----:B------:R-:W4:Y:S01]  /*1820*/  LDL.LU R165, [R1+0xb4] ;  /* 0x0000b40001a57983 */ /* 0x000f220000300800 */
[----:B------:R-:W-:-:S05]  /*1830*/  FADD.FTZ R79, R15, R79 ;  /* 0x0000004f0f4f7221 */ /* 0x000fca0000010000 */
[----:B------:R0:W-:Y:S01]  /*1840*/  STL [R1+0x94], R79 ;  /* 0x0000944f01007387 */ /* 0x0001e20000100800 */
[----:B------:R-:W-:-:S03]  /*1850*/  FADD.FTZ R173, R24, R173 ;  /* 0x000000ad18ad7221 */ /* 0x000fc60000010000 */
[----:B0-----:R-:W4:Y:S04]  /*1860*/  LDL.LU R79, [R1+0x14] ;  /* 0x00001400014f7983 */ /* 0x001f280000300800 */
[----:B------:R-:W4:Y:S04]  /*1870*/  LDL.LU R20, [R1+0x80] ;  /* 0x0000800001147983 */ /* 0x000f280000300800 */
[----:B------:R-:W-:Y:S01]  /*1880*/  STL [R1+0x9c], R173 ;  /* 0x00009cad01007387 */ /* 0x000fe20000100800 */
[----:B--2---:R-:W-:Y:S01]  /*1890*/  FADD.FTZ R175, R161, R175 ;  /* 0x000000afa1af7221 */ /* 0x004fe20000010000 */
[----:B---3--:R-:W-:-:S05]  /*18a0*/  FFMA.FTZ R174, R171, R161, R174 ;  /* 0x000000a1abae7223 */ /* 0x008fca00000100ae */
[----:B------:R-:W-:Y:S04]  /*18b0*/  STL [R1+0x4], R174 ;  /* 0x000004ae01007387 */ /* 0x000fe80000100800 */
[----:B------:R0:W-:Y:S04]  /*18c0*/  STL [R1+0xa4], R175 ;  /* 0x0000a4af01007387 */ /* 0x0001e80000100800 */
[----:B------:R-:W2:Y:S01]  /*18d0*/  LDL.LU R18, [R1+0x88] ;  /* 0x0000880001127983 */ /* 0x000ea20000300800 */
[----:B------:R-:W-:Y:S01]  /*18e0*/  PRMT R208, R26, 0x7632, R208 ;  /* 0x000076321ad07816 */ /* 0x000fe200000000d0 */
[----:B------:R-:W-:Y:S01]  /*18f0*/  FADD.FTZ R164, R30, -UR4 ;  /* 0x800000041ea47e21 */ /* 0x000fe20008010000 */
[----:B------:R-:W-:Y:S01]  /*1900*/  SHF.L.U32 R26, R26, 0x10, RZ ;  /* 0x000000101a1a7819 */ /* 0x000fe200000006ff */
[----:B------:R-:W-:Y:S01]  /*1910*/  FADD.FTZ R202, R16, -UR4 ;  /* 0x8000000410ca7e21 */ /* 0x000fe20008010000 */
[----:B------:R-:W-:Y:S01]  /*1920*/  PRMT R209, R27, 0x7632, R209 ;  /* 0x000076321bd17816 */ /* 0x000fe200000000d1 */
[----:B0-----:R-:W-:Y:S01]  /*1930*/  FMUL.FTZ R175, R163, UR11 ;  /* 0x0000000ba3af7c20 */ /* 0x001fe20008410000 */
[----:B------:R-:W-:Y:S01]  /*1940*/  SHF.L.U32 R27, R27, 0x10, RZ ;  /* 0x000000101b1b7819 */ /* 0x000fe200000006ff */
[----:B------:R-:W-:Y:S01]  /*1950*/  FADD.FTZ R16, R181, -UR4 ;  /* 0x80000004b5107e21 */ /* 0x000fe20008010000 */
[----:B------:R-:W-:Y:S01]  /*1960*/  FMUL.FTZ R181, R164, UR11 ;  /* 0x0000000ba4b57c20 */ /* 0x000fe20008410000 */
[----:B------:R-:W-:Y:S01]  /*1970*/  FADD.FTZ R23, R23, -UR4 ;  /* 0x8000000417177e21 */ /* 0x000fe20008010000 */
[----:B------:R-:W-:Y:S01]  /*1980*/  SHF.L.U32 R194, R194, 0x10, RZ ;  /* 0x00000010c2c27819 */ /* 0x000fe200000006ff */
[----:B------:R-:W-:Y:S01]  /*1990*/  FADD.FTZ R224, R199, -UR4 ;  /* 0x80000004c7e07e21 */ /* 0x000fe20008010000 */
[----:B------:R-:W-:Y:S01]  /*19a0*/  SHF.L.U32 R192, R192, 0x10, RZ ;  /* 0x00000010c0c07819 */ /* 0x000fe200000006ff */
[-C--:B------:R-:W-:Y:S01]  /*19b0*/  FFMA.FTZ R251, R169, R24.reuse, R251 ;  /* 0x00000018a9fb7223 */ /* 0x080fe200000100fb */
[----:B------:R-:W-:Y:S01]  /*19c0*/  FMUL.FTZ R173, R48, R24 ;  /* 0x0000001830ad7220 */ /* 0x000fe20000410000 */
[----:B------:R-:W-:Y:S01]  /*19d0*/  FADD.FTZ R199, R7, -UR4 ;  /* 0x8000000407c77e21 */ /* 0x000fe20008010000 */
[----:B------:R-:W-:Y:S01]  /*19e0*/  FADD.FTZ R21, R21, -UR4 ;  /* 0x8000000415157e21 */ /* 0x000fe20008010000 */
[----:B------:R-:W3:Y:S01]  /*19f0*/  LDL.LU R24, [R1+0x90] ;  /* 0x0000900001187983 */ /* 0x000ee20000300800 */
[----:B------:R-:W-:Y:S01]  /*1a00*/  PRMT R211, R172, 0x7632, R211 ;  /* 0x00007632acd37816 */ /* 0x000fe200000000d3 */
[----:B------:R-:W-:Y:S01]  /*1a10*/  FADD.FTZ R219, R198, -UR4 ;  /* 0x80000004c6db7e21 */ /* 0x000fe20008010000 */
[----:B------:R-:W-:Y:S01]  /*1a20*/  SHF.L.U32 R7, R172, 0x10, RZ ;  /* 0x00000010ac077819 */ /* 0x000fe200000006ff */
[----:B------:R-:W-:Y:S01]  /*1a30*/  FMUL.FTZ R172, R23, UR11 ;  /* 0x0000000b17ac7c20 */ /* 0x000fe20008410000 */
[----:B------:R-:W-:Y:S01]  /*1a40*/  FADD.FTZ R198, R6, -UR4 ;  /* 0x8000000406c67e21 */ /* 0x000fe20008010000 */
[----:B------:R-:W-:Y:S01]  /*1a50*/  FADD.FTZ R6, R170, -UR4 ;  /* 0x80000004aa067e21 */ /* 0x000fe20008010000 */
[----:B----4-:R-:W-:Y:S01]  /*1a60*/  FADD.FTZ R167, R26, R167 ;  /* 0x000000a71aa77221 */ /* 0x010fe20000010000 */
[----:B------:R-:W-:-:S04]  /*1a70*/  FFMA.FTZ R10, R175, R26, R10 ;  /* 0x0000001aaf0a7223 */ /* 0x000fc8000001000a */
[----:B------:R-:W-:Y:S01]  /*1a80*/  STL [R1+0xac], R167 ;  /* 0x0000aca701007387 */ /* 0x000fe20000100800 */
[----:B------:R-:W-:-:S03]  /*1a90*/  FMUL.FTZ R170, R21, UR11 ;  /* 0x0000000b15aa7c20 */ /* 0x000fc60008410000 */
[----:B------:R-:W-:Y:S01]  /*1aa0*/  STL [R1+0xc], R10 ;  /* 0x00000c0a01007387 */ /* 0x000fe20000100800 */
[----:B------:R-:W-:-:S03]  /*1ab0*/  FADD.FTZ R165, R27, R165 ;  /* 0x000000a51ba57221 */ /* 0x000fc60000010000 */
[----:B------:R-:W4:Y:S04]  /*1ac0*/  LDL.LU R23, [R1+0x98] ;  /* 0x0000980001177983 */ /* 0x000f280000300800 */
[----:B------:R-:W-:Y:S01]  /*1ad0*/  STL [R1+0xb4], R165 ;  /* 0x0000b4a501007387 */ /* 0x000fe20000100800 */
[----:B------:R-:W-:Y:S01]  /*1ae0*/  FFMA.FTZ R79, R181, R27, R79 ;  /* 0x0000001bb54f7223 */ /* 0x000fe2000001004f */
[----:B------:R-:W-:-:S04]  /*1af0*/  FADD.FTZ R20, R194, R20 ;  /* 0x00000014c2147221 */ /* 0x000fc80000010000 */
[----:B------:R-:W-:Y:S04]  /*1b00*/  STL [R1+0x14], R79 ;  /* 0x0000144f01007387 */ /* 0x000fe80000100800 */
[----:B------:R-:W4:Y:S04]  /*1b10*/  LDL.LU R21, [R1+0xbc] ;  /* 0x0000bc0001157983 */ /* 0x000f280000300800 */
[----:B------:R0:W-:Y:S04]  /*1b20*/  STL [R1+0x80], R20 ;  /* 0x0000801401007387 */ /* 0x0001e80000100800 */
[----:B0-----:R-:W4:Y:S01]  /*1b30*/  LDL.LU R20, [R1] ;  /* 0x0000000001147983 */ /* 0x001f220000300800 */
[----:B--2---:R-:W-:-:S05]  /*1b40*/  FADD.FTZ R18, R192, R18 ;  /* 0x00000012c0127221 */ /* 0x004fca0000010000 */
[----:B------:R0:W-:Y:S04]  /*1b50*/  STL [R1+0x88], R18 ;  /* 0x0000881201007387 */ /* 0x0001e80000100800 */
[----:B0-----:R-:W2:Y:S01]  /*1b60*/  LDL.LU R18, [R1+0xa0] ;  /* 0x0000a00001127983 */ /* 0x001ea20000300800 */
[----:B------:R-:W-:Y:S01]  /*1b70*/  FMUL.FTZ R214, R214, UR11 ;  /* 0x0000000bd6d67c20 */ /* 0x000fe20008410000 */
[----:B------:R-:W-:Y:S01]  /*1b80*/  FADD.FTZ R17, R17, -UR4 ;  /* 0x8000000411117e21 */ /* 0x000fe20008010000 */
[----:B------:R-:W-:Y:S01]  /*1b90*/  FMUL.FTZ R0, R0, UR11 ;  /* 0x0000000b00007c20 */ /* 0x000fe20008410000 */
[----:B------:R-:W-:Y:S01]  /*1ba0*/  FMUL.FTZ R222, R232, R188 ;  /* 0x000000bce8de7220 */ /* 0x000fe20000410000 */
[-C--:B------:R-:W-:Y:S01]  /*1bb0*/  FFMA.FTZ R231, R214, R206.reuse, R231 ;  /* 0x000000ced6e77223 */ /* 0x080fe200000100e7 */
[----:B------:R-:W-:Y:S01]  /*1bc0*/  FMUL.FTZ R228, R233, R206 ;  /* 0x000000cee9e47220 */ /* 0x000fe20000410000 */
[----:B------:R-:W-:Y:S01]  /*1bd0*/  FMUL.FTZ R206, R17, UR11 ;  /* 0x0000000b11ce7c20 */ /* 0x000fe20008410000 */
[----:B------:R-:W-:Y:S01]  /*1be0*/  FFMA.FTZ R17, R0, R222, RZ ;  /* 0x000000de00117223 */ /* 0x000fe200000100ff */
[----:B------:R-:W-:Y:S01]  /*1bf0*/  FMUL.FTZ R215, R215, UR11 ;  /* 0x0000000bd7d77c20 */ /* 0x000fe20008410000 */
[----:B------:R-:W-:-:S02]  /*1c00*/  FMUL.FTZ R217, R234, R189 ;  /* 0x000000bdead97220 */ /* 0x000fc40000410000 */
[----:B------:R-:W-:Y:S01]  /*1c10*/  FFMA.FTZ R17, R214, R228, R17 ;  /* 0x000000e4d6117223 */ /* 0x000fe20000010011 */
[----:B------:R-:W-:Y:S01]  /*1c20*/  PRMT R205, R14, 0x7632, R205 ;  /* 0x000076320ecd7816 */ /* 0x000fe200000000cd */
[----:B------:R-:W-:Y:S02]  /*1c30*/  FADD.FTZ R196, R196, -UR4 ;  /* 0x80000004c4c47e21 */ /* 0x000fe40008010000 */
[----:B------:R-:W-:Y:S01]  /*1c40*/  FFMA.FTZ R17, R215, R217, R17 ;  /* 0x000000d9d7117223 */ /* 0x000fe20000010011 */
[----:B------:R-:W-:Y:S01]  /*1c50*/  SHF.L.U32 R8, R205, 0x10, RZ ;  /* 0x00000010cd087819 */ /* 0x000fe200000006ff */
[----:B------:R-:W-:Y:S01]  /*1c60*/  FMUL.FTZ R218, R196, UR11 ;  /* 0x0000000bc4da7c20 */ /* 0x000fe20008410000 */
[----:B------:R-:W-:Y:S01]  /*1c70*/  FMUL.FTZ R220, R36, R190 ;  /* 0x000000be24dc7220 */ /* 0x000fe20000410000 */
[----:B------:R-:W-:Y:S01]  /*1c80*/  FFMA.FTZ R17, R216, R225, R17 ;  /* 0x000000e1d8117223 */ /* 0x000fe20000010011 */
[----:B------:R-:W-:Y:S01]  /*1c90*/  FADD.FTZ R29, R29, -UR4 ;  /* 0x800000041d1d7e21 */ /* 0x000fe20008010000 */
[----:B------:R-:W-:Y:S01]  /*1ca0*/  SHF.L.U32 R9, R210, 0x10, RZ ;  /* 0x00000010d2097819 */ /* 0x000fe200000006ff */
[----:B---3--:R-:W-:Y:S01]  /*1cb0*/  FADD.FTZ R24, R8, R24 ;  /* 0x0000001808187221 */ /* 0x008fe20000010000 */
[----:B------:R-:W-:Y:S01]  /*1cc0*/  FFMA.FTZ R17, R218, R220, R17 ;  /* 0x000000dcda117223 */ /* 0x000fe20000010011 */
[----:B------:R-:W-:Y:S01]  /*1cd0*/  FMUL.FTZ R174, R50, R161 ;  /* 0x000000a132ae7220 */ /* 0x000fe20000410000 */
[----:B------:R-:W-:Y:S01]  /*1ce0*/  FADD.FTZ R22, R183, -UR4 ;  /* 0x80000004b7167e21 */ /* 0x000fe20008010000 */
[----:B------:R-:W-:Y:S01]  /*1cf0*/  SHF.L.U32 R177, R177, 0x10, RZ ;  /* 0x00000010b1b17819 */ /* 0x000fe200000006ff */
[----:B------:R-:W3:Y:S01]  /*1d00*/  LDL.LU R161, [R1+0x8] ;  /* 0x0000080001a17983 */ /* 0x000ee20000300800 */
[----:B------:R-:W-:Y:S01]  /*1d10*/  FADD.FTZ R207, R19, -UR4 ;  /* 0x8000000413cf7e21 */ /* 0x000fe20008010000 */
[----:B------:R-:W-:Y:S01]  /*1d20*/  FMUL.FTZ R183, R29, UR11 ;  /* 0x0000000b1db77c20 */ /* 0x000fe20008410000 */
[----:B------:R-:W-:Y:S01]  /*1d30*/  FADD.FTZ R4, R4, -UR4 ;  /* 0x8000000404047e21 */ /* 0x000fe20008010000 */
[----:B------:R-:W3:Y:S01]  /*1d40*/  LDL.LU R79, [R1+0xa8] ;  /* 0x0000a800014f7983 */ /* 0x000ee20000300800 */
[----:B------:R-:W-:Y:S01]  /*1d50*/  FADD.FTZ R19, R182, -UR4 ;  /* 0x80000004b6137e21 */ /* 0x000fe20008010000 */
[----:B------:R-:W-:Y:S01]  /*1d60*/  FMUL.FTZ R219, R219, UR11 ;  /* 0x0000000bdbdb7c20 */ /* 0x000fe20008410000 */
[----:B------:R-:W-:Y:S01]  /*1d70*/  FMUL.FTZ R221, R38, R191 ;  /* 0x000000bf26dd7220 */ /* 0x000fe20000410000 */
[----:B------:R-:W3:Y:S01]  /*1d80*/  LDL.LU R29, [R1+0x1c] ;  /* 0x00001c00011d7983 */ /* 0x000ee20000300800 */
[----:B------:R-:W-:Y:S01]  /*1d90*/  FFMA.FTZ R17, R223, R226, R17 ;  /* 0x000000e2df117223 */ /* 0x000fe20000010011 */
[----:B----4-:R-:W-:Y:S01]  /*1da0*/  FADD.FTZ R23, R9, R23 ;  /* 0x0000001709177221 */ /* 0x010fe20000010000 */
[----:B------:R-:W-:Y:S01]  /*1db0*/  FADD.FTZ R14, R180, -UR4 ;  /* 0x80000004b40e7e21 */ /* 0x000fe20008010000 */
[----:B------:R-:W-:Y:S01]  /*1dc0*/  FMUL.FTZ R182, R54, R27 ;  /* 0x0000001b36b67220 */ /* 0x000fe20000410000 */
[----:B------:R0:W-:Y:S01]  /*1dd0*/  STL [R1+0x90], R24 ;  /* 0x0000901801007387 */ /* 0x0001e20000100800 */
[----:B------:R-:W-:Y:S01]  /*1de0*/  FMUL.FTZ R180, R52, R26 ;  /* 0x0000001a34b47220 */ /* 0x000fe20000410000 */
[----:B------:R-:W-:-:S02]  /*1df0*/  FMUL.FTZ R224, R224, UR11 ;  /* 0x0000000be0e07c20 */ /* 0x000fc40008410000 */
[----:B------:R-:W4:Y:S01]  /*1e00*/  LDL.LU R27, [R1+0xb0] ;  /* 0x0000b000011b7983 */ /* 0x000f220000300800 */
[----:B------:R-:W-:Y:S01]  /*1e10*/  FMUL.FTZ R227, R39, R195 ;  /* 0x000000c327e37220 */ /* 0x000fe20000410000 */
[----:B------:R-:W-:Y:S01]  /*1e20*/  FMUL.FTZ R196, R4, UR11 ;  /* 0x0000000b04c47c20 */ /* 0x000fe20008410000 */
[----:B------:R-:W-:Y:S01]  /*1e30*/  FFMA.FTZ R17, R219, R221, R17 ;  /* 0x000000dddb117223 */ /* 0x000fe20000010011 */
[----:B------:R-:W4:Y:S04]  /*1e40*/  LDL.LU R26, [R1+0x10] ;  /* 0x00001000011a7983 */ /* 0x000f280000300800 */
[----:B0-----:R-:W4:Y:S01]  /*1e50*/  LDL.LU R24, [R1+0xb8] ;  /* 0x0000b80001187983 */ /* 0x001f220000300800 */
[----:B------:R-:W-:-:S03]  /*1e60*/  FFMA.FTZ R243, R196, R200, R243 ;  /* 0x000000c8c4f37223 */ /* 0x000fc600000100f3 */
[----:B------:R0:W-:Y:S01]  /*1e70*/  STL [R1+0x98], R23 ;  /* 0x0000981701007387 */ /* 0x0001e20000100800 */
[----:B------:R-:W-:Y:S01]  /*1e80*/  FADD.FTZ R21, R7, R21 ;  /* 0x0000001507157221 */ /* 0x000fe20000010000 */
[----:B------:R-:W-:Y:S01]  /*1e90*/  FMUL.FTZ R207, R207, UR11 ;  /* 0x0000000bcfcf7c20 */ /* 0x000fe20008410000 */
[----:B------:R-:W-:Y:S01]  /*1ea0*/  FFMA.FTZ R17, R224, R227, R17 ;  /* 0x000000e3e0117223 */ /* 0x000fe20000010011 */
[----:B0-----:R-:W4:Y:S01]  /*1eb0*/  LDL.LU R23, [R1+0x18] ;  /* 0x0000180001177983 */ /* 0x001f220000300800 */
[----:B------:R-:W-:-:S03]  /*1ec0*/  FMUL.FTZ R200, R40, R200 ;  /* 0x000000c828c87220 */ /* 0x000fc60000410000 */
[----:B------:R0:W-:Y:S01]  /*1ed0*/  STL [R1+0xbc], R21 ;  /* 0x0000bc1501007387 */ /* 0x0001e20000100800 */
[----:B------:R-:W-:Y:S01]  /*1ee0*/  FFMA.FTZ R20, R170, R177, R20 ;  /* 0x000000b1aa147223 */ /* 0x000fe20000010014 */
[-C--:B------:R-:W-:Y:S01]  /*1ef0*/  FFMA.FTZ R248, R206, R8.reuse, R248 ;  /* 0x00000008cef87223 */ /* 0x080fe200000100f8 */
[----:B------:R-:W-:-:S03]  /*1f00*/  FMUL.FTZ R210, R45, R8 ;  /* 0x000000082dd27220 */ /* 0x000fc60000410000 */
[----:B------:R-:W-:Y:S01]  /*1f10*/  STL [R1], R20 ;  /* 0x0000001401007387 */ /* 0x000fe20000100800 */
[----:B------:R-:W-:-:S03]  /*1f20*/  SHF.L.U32 R8, R211, 0x10, RZ ;  /* 0x00000010d3087819 */ /* 0x000fc600000006ff */
[----:B0-----:R-:W4:Y:S01]  /*1f30*/  LDL.LU R21, [R1+0xc4] ;  /* 0x0000c40001157983 */ /* 0x001f220000300800 */
[-C--:B------:R-:W-:Y:S01]  /*1f40*/  FFMA.FTZ R250, R207, R9.reuse, R250 ;  /* 0x00000009cffa7223 */ /* 0x080fe200000100fa */
[----:B------:R-:W-:Y:S01]  /*1f50*/  FMUL.FTZ R211, R47, R9 ;  /* 0x000000092fd37220 */ /* 0x000fe20000410000 */
[----:B------:R-:W-:Y:S01]  /*1f60*/  FFMA.FTZ R9, R196, R200, R17 ;  /* 0x000000c8c4097223 */ /* 0x000fe20000010011 */
[----:B--2---:R-:W-:-:S05]  /*1f70*/  FADD.FTZ R18, R177, R18 ;  /* 0x00000012b1127221 */ /* 0x004fca0000010000 */
[----:B------:R0:W-:Y:S04]  /*1f80*/  STL [R1+0xa0], R18 ;  /* 0x0000a01201007387 */ /* 0x0001e80000100800 */
[----:B0-----:R-:W2:Y:S04]  /*1f90*/  LDL.LU R18, [R1+0x20] ;  /* 0x0000200001127983 */ /* 0x001ea80000300800 */
[----:B------:R-:W2:Y:S04]  /*1fa0*/  LDL.LU R20, [R1+0xc0] ;  /* 0x0000c00001147983 */ /* 0x000ea80000300800 */
[----:B------:R-:W2:Y:S01]  /*1fb0*/  LDL.LU R17, [R1+0x24] ;  /* 0x0000240001117983 */ /* 0x000ea20000300800 */
[----:B------:R-:W-:-:S04]  /*1fc0*/  FADD.FTZ R4, RZ, R222 ;  /* 0x000000deff047221 */ /* 0x000fc80000010000 */
[----:B------:R-:W-:-:S04]  /*1fd0*/  FADD.FTZ R4, R228, R4 ;  /* 0x00000004e4047221 */ /* 0x000fc80000010000 */
[----:B------:R-:W-:-:S04]  /*1fe0*/  FADD.FTZ R4, R217, R4 ;  /* 0x00000004d9047221 */ /* 0x000fc80000010000 */
[----:B------:R-:W-:Y:S01]  /*1ff0*/  FADD.FTZ R4, R225, R4 ;  /* 0x00000004e1047221 */ /* 0x000fe20000010000 */
[----:B------:R-:W-:-:S03]  /*2000*/  FMUL.FTZ R203, R203, UR11 ;  /* 0x0000000bcbcb7c20 */ /* 0x000fc60008410000 */
[----:B------:R-:W-:Y:S01]  /*2010*/  FADD.FTZ R4, R220, R4 ;  /* 0x00000004dc047221 */ /* 0x000fe20000010000 */
[----:B------:R-:W-:-:S03]  /*2020*/  FFMA.FTZ R249, R203, R15, R249 ;  /* 0x0000000fcbf97223 */ /* 0x000fc600000100f9 */
[----:B------:R-:W-:Y:S01]  /*2030*/  FADD.FTZ R4, R226, R4 ;  /* 0x00000004e2047221 */ /* 0x000fe20000010000 */
[----:B------:R-:W-:-:S03]  /*2040*/  FMUL.FTZ R205, R46, R15 ;  /* 0x0000000f2ecd7220 */ /* 0x000fc60000410000 */
[----:B------:R-:W-:Y:S01]  /*2050*/  FADD.FTZ R15, R221, R4 ;  /* 0x00000004dd0f7221 */ /* 0x000fe20000010000 */
[----:B------:R-:W-:-:S03]  /*2060*/  FFMA.FTZ R240, R219, R191, R240 ;  /* 0x000000bfdbf07223 */ /* 0x000fc600000100f0 */
[----:B------:R-:W-:Y:S01]  /*2070*/  FADD.FTZ R15, R227, R15 ;  /* 0x0000000fe30f7221 */ /* 0x000fe20000010000 */
[----:B------:R-:W-:Y:S01]  /*2080*/  FMUL.FTZ R198, R198, UR11 ;  /* 0x0000000bc6c67c20 */ /* 0x000fe20008410000 */
[----:B------:R-:W-:Y:S01]  /*2090*/  SHF.L.U32 R191, R208, 0x10, RZ ;  /* 0x00000010d0bf7819 */ /* 0x000fe200000006ff */
[----:B------:R-:W-:Y:S01]  /*20a0*/  FMUL.FTZ R208, R41, R194 ;  /* 0x000000c229d07220 */ /* 0x000fe20000410000 */
[----:B------:R-:W-:Y:S01]  /*20b0*/  FADD.FTZ R15, R200, R15 ;  /* 0x0000000fc80f7221 */ /* 0x000fe20000010000 */
[-C--:B------:R-:W-:Y:S01]  /*20c0*/  FFMA.FTZ R245, R198, R201.reuse, R245 ;  /* 0x000000c9c6f57223 */ /* 0x080fe200000100f5 */
[----:B------:R-:W-:Y:S01]  /*20d0*/  FMUL.FTZ R201, R42, R201 ;  /* 0x000000c92ac97220 */ /* 0x000fe20000410000 */
[----:B------:R-:W-:Y:S01]  /*20e0*/  FMUL.FTZ R197, R197, UR11 ;  /* 0x0000000bc5c57c20 */ /* 0x000fe20008410000 */
[----:B------:R-:W-:Y:S01]  /*20f0*/  FADD.FTZ R15, R208, R15 ;  /* 0x0000000fd00f7221 */ /* 0x000fe20000010000 */
[----:B------:R-:W-:Y:S01]  /*2100*/  FMUL.FTZ R202, R202, UR11 ;  /* 0x0000000bcaca7c20 */ /* 0x000fe20008410000 */
[----:B------:R-:W-:Y:S01]  /*2110*/  SHF.L.U32 R10, R209, 0x10, RZ ;  /* 0x00000010d10a7819 */ /* 0x000fe200000006ff */
[----:B------:R-:W-:Y:S01]  /*2120*/  FMUL.FTZ R209, R43, R192 ;  /* 0x000000c02bd17220 */ /* 0x000fe20000410000 */
[----:B------:R-:W-:Y:S01]  /*2130*/  FADD.FTZ R15, R201, R15 ;  /* 0x0000000fc90f7221 */ /* 0x000fe20000010000 */
[----:B------:R-:W-:Y:S01]  /*2140*/  FFMA.FTZ R9, R197, R208, R9 ;  /* 0x000000d0c5097223 */ /* 0x000fe20000010009 */
        /* <DEDUP_REMOVED lines=8> */
[----:B------:R-:W-:Y:S02]  /*21d0*/  FFMA.FTZ R9, R202, R204, R9 ;  /* 0x000000ccca097223 */ /* 0x000fe40000010009 */
[----:B------:R-:W-:Y:S02]  /*21e0*/  FADD.FTZ R15, R205, R15 ;  /* 0x0000000fcd0f7221 */ /* 0x000fe40000010000 */
[----:B------:R-:W-:-:S02]  /*21f0*/  FFMA.FTZ R9, R206, R210, R9 ;  /* 0x000000d2ce097223 */ /* 0x000fc40000010009 */
[----:B------:R-:W-:Y:S01]  /*2200*/  FADD.FTZ R15, R211, R15 ;  /* 0x0000000fd30f7221 */ /* 0x000fe20000010000 */
[----:B------:R-:W-:Y:S01]  /*2210*/  FADD.FTZ R162, R31, -UR4 ;  /* 0x800000041fa27e21 */ /* 0x000fe20008010000 */
[----:B------:R-:W-:Y:S01]  /*2220*/  FFMA.FTZ R9, R203, R205, R9 ;  /* 0x000000cdcb097223 */ /* 0x000fe20000010009 */
[----:B------:R-:W-:Y:S01]  /*2230*/  FADD.FTZ R31, R187, -UR4 ;  /* 0x80000004bb1f7e21 */ /* 0x000fe20008010000 */
[----:B------:R-:W-:Y:S01]  /*2240*/  FMUL.FTZ R187, R49, R177 ;  /* 0x000000b131bb7220 */ /* 0x000fe20000410000 */
[----:B------:R-:W-:Y:S01]  /*2250*/  FADD.FTZ R15, R173, R15 ;  /* 0x0000000fad0f7221 */ /* 0x000fe20000010000 */
[----:B------:R-:W-:Y:S01]  /*2260*/  FFMA.FTZ R9, R207, R211, R9 ;  /* 0x000000d3cf097223 */ /* 0x000fe20000010009 */
[----:B------:R-:W-:Y:S02]  /*2270*/  SHF.L.U32 R176, R176, 0x10, RZ ;  /* 0x00000010b0b07819 */ /* 0x000fe400000006ff */
[----:B------:R-:W-:Y:S01]  /*2280*/  FADD.FTZ R15, R187, R15 ;  /* 0x0000000fbb0f7221 */ /* 0x000fe20000010000 */
[----:B------:R-:W-:Y:S01]  /*2290*/  FFMA.FTZ R9, R169, R173, R9 ;  /* 0x000000ada9097223 */ /* 0x000fe20000010009 */
[----:B------:R-:W-:Y:S01]  /*22a0*/  FADD.FTZ R168, R168, -UR4 ;  /* 0x80000004a8a87e21 */ /* 0x000fe20008010000 */
[----:B------:R-:W-:Y:S01]  /*22b0*/  FFMA.FTZ R238, R218, R190, R238 ;  /* 0x000000bedaee7223 */ /* 0x000fe200000100ee */
[-C--:B------:R-:W-:Y:S01]  /*22c0*/  FMUL.FTZ R190, R51, R176.reuse ;  /* 0x000000b033be7220 */ /* 0x080fe20000410000 */
[----:B------:R-:W-:Y:S01]  /*22d0*/  FADD.FTZ R15, R174, R15 ;  /* 0x0000000fae0f7221 */ /* 0x000fe20000010000 */
[----:B------:R-:W-:Y:S01]  /*22e0*/  FFMA.FTZ R165, R170, R187, R9 ;  /* 0x000000bbaaa57223 */ /* 0x000fe20000010009 */
[----:B------:R-:W-:Y:S01]  /*22f0*/  FMUL.FTZ R4, R168, UR11 ;  /* 0x0000000ba8047c20 */ /* 0x000fe20008410000 */
[----:B---3--:R-:W-:Y:S01]  /*2300*/  FFMA.FTZ R161, R172, R176, R161 ;  /* 0x000000b0aca17223 */ /* 0x008fe200000100a1 */
[----:B------:R-:W-:Y:S01]  /*2310*/  FADD.FTZ R15, R190, R15 ;  /* 0x0000000fbe0f7221 */ /* 0x000fe20000010000 */
[----:B------:R-:W-:Y:S01]  /*2320*/  FFMA.FTZ R165, R171, R174, R165 ;  /* 0x000000aeaba57223 */ /* 0x000fe200000100a5 */
[----:B------:R-:W-:Y:S01]  /*2330*/  FADD.FTZ R30, R186, -UR4 ;  /* 0x80000004ba1e7e21 */ /* 0x000fe20008010000 */
[----:B------:R-:W-:Y:S01]  /*2340*/  FADD.FTZ R79, R176, R79 ;  /* 0x0000004fb04f7221 */ /* 0x000fe20000010000 */
[----:B------:R-:W-:Y:S01]  /*2350*/  FMUL.FTZ R186, R162, UR11 ;  /* 0x0000000ba2ba7c20 */ /* 0x000fe20008410000 */
[----:B------:R-:W-:Y:S01]  /*2360*/  FFMA.FTZ R29, R4, R7, R29 ;  /* 0x00000007041d7223 */ /* 0x000fe2000001001d */
[----:B----4-:R-:W-:Y:S01]  /*2370*/  FADD.FTZ R27, R191, R27 ;  /* 0x0000001bbf1b7221 */ /* 0x010fe20000010000 */
[-C--:B------:R-:W-:Y:S01]  /*2380*/  FFMA.FTZ R26, R183, R191.reuse, R26 ;  /* 0x000000bfb71a7223 */ /* 0x080fe2000001001a */
[----:B------:R-:W-:Y:S01]  /*2390*/  FMUL.FTZ R5, R5, UR11 ;  /* 0x0000000b05057c20 */ /* 0x000fe20008410000 */
[----:B------:R-:W-:Y:S01]  /*23a0*/  FMUL.FTZ R191, R53, R191 ;  /* 0x000000bf35bf7220 */ /* 0x000fe20000410000 */
[----:B------:R-:W-:Y:S01]  /*23b0*/  FADD.FTZ R15, R180, R15 ;  /* 0x0000000fb40f7221 */ /* 0x000fe20000010000 */
[----:B------:R-:W-:Y:S01]  /*23c0*/  FFMA.FTZ R165, R172, R190, R165 ;  /* 0x000000beaca57223 */ /* 0x000fe200000100a5 */
[----:B------:R0:W-:Y:S01]  /*23d0*/  STL [R1+0x8], R161 ;  /* 0x000008a101007387 */ /* 0x0001e20000100800 */
[----:B------:R-:W-:Y:S01]  /*23e0*/  FADD.FTZ R24, R10, R24 ;  /* 0x000000180a187221 */ /* 0x000fe20000010000 */
[----:B------:R-:W-:Y:S01]  /*23f0*/  FMUL.FTZ R6, R6, UR11 ;  /* 0x0000000b06067c20 */ /* 0x000fe20008410000 */
[----:B------:R-:W-:Y:S01]  /*2400*/  FFMA.FTZ R23, R186, R10, R23 ;  /* 0x0000000aba177223 */ /* 0x000fe20000010017 */
[----:B------:R-:W-:Y:S01]  /*2410*/  STL [R1+0xa8], R79 ;  /* 0x0000a84f01007387 */ /* 0x000fe20000100800 */
[----:B------:R-:W-:Y:S01]  /*2420*/  FADD.FTZ R15, R191, R15 ;  /* 0x0000000fbf0f7221 */ /* 0x000fe20000010000 */
[----:B------:R-:W-:Y:S01]  /*2430*/  FADD.FTZ R21, R13, R21 ;  /* 0x000000150d157221 */ /* 0x000fe20000010000 */
[----:B------:R-:W-:Y:S01]  /*2440*/  FFMA.FTZ R165, R175, R180, R165 ;  /* 0x000000b4afa57223 */ /* 0x000fe200000100a5 */
[----:B------:R-:W-:Y:S01]  /*2450*/  STL [R1+0x1c], R29 ;  /* 0x00001c1d01007387 */ /* 0x000fe20000100800 */
[----:B------:R-:W-:-:S03]  /*2460*/  FFMA.FTZ R246, R199, R192, R246 ;  /* 0x000000c0c7f67223 */ /* 0x000fc600000100f6 */
[----:B------:R-:W-:Y:S01]  /*2470*/  STL [R1+0xb0], R27 ;  /* 0x0000b01b01007387 */ /* 0x000fe20000100800 */
[----:B------:R-:W-:Y:S01]  /*2480*/  FMUL.FTZ R192, R55, R10 ;  /* 0x0000000a37c07220 */ /* 0x000fe20000410000 */
[----:B------:R-:W-:Y:S02]  /*2490*/  FADD.FTZ R15, R182, R15 ;  /* 0x0000000fb60f7221 */ /* 0x000fe40000010000 */
[----:B------:R-:W-:Y:S01]  /*24a0*/  STL [R1+0x10], R26 ;  /* 0x0000101a01007387 */ /* 0x000fe20000100800 */
[----:B------:R-:W-:-:S03]  /*24b0*/  FFMA.FTZ R165, R183, R191, R165 ;  /* 0x000000bfb7a57223 */ /* 0x000fc600000100a5 */
[----:B------:R-:W-:Y:S01]  /*24c0*/  STL [R1+0xb8], R24 ;  /* 0x0000b81801007387 */ /* 0x000fe20000100800 */
[----:B------:R-:W-:-:S03]  /*24d0*/  FFMA.FTZ R236, R215, R189, R236 ;  /* 0x000000bdd7ec7223 */ /* 0x000fc600000100ec */
[----:B------:R1:W-:Y:S01]  /*24e0*/  STL [R1+0x18], R23 ;  /* 0x0000181701007387 */ /* 0x0003e20000100800 */
[----:B------:R-:W-:Y:S01]  /*24f0*/  FMUL.FTZ R7, R56, R7 ;  /* 0x0000000738077220 */ /* 0x000fe20000410000 */
[----:B------:R-:W-:Y:S01]  /*2500*/  MOV R189, R77 ;  /* 0x0000004d00bd7202 */ /* 0x000fe20000000f00 */
[----:B------:R-:W-:Y:S01]  /*2510*/  FFMA.FTZ R165, R181, R182, R165 ;  /* 0x000000b6b5a57223 */ /* 0x000fe200000100a5 */
[----:B------:R-:W-:-:S03]  /*2520*/  SHF.L.U32 R177, R213, 0x10, RZ ;  /* 0x00000010d5b17819 */ /* 0x000fc600000006ff */
[----:B------:R-:W-:Y:S01]  /*2530*/  FFMA.FTZ R165, R186, R192, R165 ;  /* 0x000000c0baa57223 */ /* 0x000fe200000100a5 */
[----:B------:R-:W-:Y:S01]  /*2540*/  FMUL.FTZ R9, R58, R13 ;  /* 0x0000000d3a097220 */ /* 0x000fe20000410000 */
[C---:B------:R-:W-:Y:S02]  /*2550*/  PRMT R242, R11.reuse, 0x7632, R242 ;  /* 0x000076320bf27816 */ /* 0x040fe400000000f2 */
[----:B------:R-:W-:Y:S01]  /*2560*/  FFMA.FTZ R165, R4, R7, R165 ;  /* 0x0000000704a57223 */ /* 0x000fe200000100a5 */
[----:B------:R-:W-:Y:S01]  /*2570*/  SHF.L.U32 R252, R11, 0x10, RZ ;  /* 0x000000100bfc7819 */ /* 0x000fe200000006ff */
[----:B------:R-:W-:Y:S01]  /*2580*/  FMUL.FTZ R11, R59, R177 ;  /* 0x000000b13b0b7220 */ /* 0x000fe20000410000 */
[----:B------:R-:W-:Y:S01]  /*2590*/  FMUL.FTZ R10, R12, UR11 ;  /* 0x0000000b0c0a7c20 */ /* 0x000fe20008410000 */
[----:B------:R-:W-:Y:S01]  /*25a0*/  SHF.L.U32 R176, R76, 0x10, RZ ;  /* 0x000000104cb07819 */ /* 0x000fe200000006ff */
[----:B------:R-:W-:Y:S01]  /*25b0*/  FMUL.FTZ R12, R60, R73 ;  /* 0x000000493c0c7220 */ /* 0x000fe20000410000 */
[----:B------:R-:W-:Y:S01]  /*25c0*/  FMUL.FTZ R14, R14, UR11 ;  /* 0x0000000b0e0e7c20 */ /* 0x000fe20008410000 */
[----:B------:R-:W-:Y:S01]  /*25d0*/  SHF.L.U32 R163, R75, 0x10, RZ ;  /* 0x000000104ba37819 */ /* 0x000fe200000006ff */
[----:B------:R-:W-:Y:S01]  /*25e0*/  FMUL.FTZ R16, R16, UR11 ;  /* 0x0000000b10107c20 */ /* 0x000fe20008410000 */
[----:B------:R-:W-:Y:S01]  /*25f0*/  FMUL.FTZ R19, R19, UR11 ;  /* 0x0000000b13137c20 */ /* 0x000fe20008410000 */
[----:B------:R-:W-:Y:S01]  /*2600*/  SHF.L.U32 R162, R184, 0x10, RZ ;  /* 0x00000010b8a27819 */ /* 0x000fe200000006ff */
[----:B------:R-:W-:Y:S01]  /*2610*/  FMUL.FTZ R22, R22, UR11 ;  /* 0x0000000b16167c20 */ /* 0x000fe20008410000 */
[----:B------:R-:W-:Y:S01]  /*2620*/  FMUL.FTZ R25, R25, UR11 ;  /* 0x0000000b19197c20 */ /* 0x000fe20008410000 */
[----:B0-----:R-:W-:Y:S01]  /*2630*/  SHF.L.U32 R161, R185, 0x10, RZ ;  /* 0x00000010b9a17819 */ /* 0x001fe200000006ff */
[----:B------:R-:W-:Y:S01]  /*2640*/  FMUL.FTZ R28, R28, UR11 ;  /* 0x0000000b1c1c7c20 */ /* 0x000fe20008410000 */
[----:B------:R-:W-:-:S03]  /*2650*/  FMUL.FTZ R30, R30, UR11 ;  /* 0x0000000b1e1e7c20 */ /* 0x000fc60008410000 */
[----:B-1----:R-:W-:Y:S01]  /*2660*/  FMUL.FTZ R23, R67, R161 ;  /* 0x000000a143177220 */ /* 0x002fe20000410000 */
[----:B------:R-:W-:Y:S01]  /*2670*/  SHF.L.U32 R213, R72, 0x10, RZ ;  /* 0x0000001048d57819 */ /* 0x000fe200000006ff */
[----:B------:R-:W-:Y:S01]  /*2680*/  FMUL.FTZ R24, R68, R179 ;  /* 0x000000b344187220 */ /* 0x000fe20000410000 */
[----:B------:R-:W-:Y:S01]  /*2690*/  FADD.FTZ R164, R32, -UR4 ;  /* 0x8000000420a47e21 */ /* 0x000fe20008010000 */
[----:B------:R-:W-:Y:S01]  /*26a0*/  FMUL.FTZ R31, R31, UR11 ;  /* 0x0000000b1f1f7c20 */ /* 0x000fe20008410000 */
[----:B------:R-:W-:Y:S01]  /*26b0*/  FADD.FTZ R33, R33, -UR4 ;  /* 0x8000000421217e21 */ /* 0x000fe20008010000 */
[----:B------:R-:W-:Y:S01]  /*26c0*/  FMUL.FTZ R26, R69, R213 ;  /* 0x000000d5451a7220 */ /* 0x000fe20000410000 */
[----:B------:R-:W-:Y:S01]  /*26d0*/  FMUL.FTZ R164, R164, UR11 ;  /* 0x0000000ba4a47c20 */ /* 0x000fe20008410000 */
[----:B------:R-:W-:Y:S01]  /*26e0*/  SHF.L.U32 R242, R242, 0x10, RZ ;  /* 0x00000010f2f27819 */ /* 0x000fe200000006ff */
[----:B------:R-:W-:Y:S01]  /*26f0*/  FMUL.FTZ R27, R70, R252 ;  /* 0x000000fc461b7220 */ /* 0x000fe20000410000 */
[----:B------:R-:W-:Y:S01]  /*2700*/  FADD.FTZ R34, R34, -UR4 ;  /* 0x8000000422227e21 */ /* 0x000fe20008010000 */
[----:B------:R-:W-:Y:S01]  /*2710*/  FADD.FTZ R35, R35, -UR4 ;  /* 0x8000000423237e21 */ /* 0x000fe20008010000 */
[----:B--2---:R-:W-:Y:S01]  /*2720*/  FADD.FTZ R20, R8, R20 ;  /* 0x0000001408147221 */ /* 0x004fe20000010000 */
[----:B------:R-:W-:Y:S01]  /*2730*/  FFMA.FTZ R18, R5, R8, R18 ;  /* 0x0000000805127223 */ /* 0x000fe20000010012 */
[----:B------:R-:W-:Y:S01]  /*2740*/  FFMA.FTZ R17, R6, R13, R17 ;  /* 0x0000000d06117223 */ /* 0x000fe20000010011 */
[----:B------:R-:W-:-:S03]  /*2750*/  FMUL.FTZ R29, R71, R242 ;  /* 0x000000f2471d7220 */ /* 0x000fc60000410000 */
[----:B------:R0:W-:Y:S01]  /*2760*/  STL [R1+0x20], R18 ;  /* 0x0000201201007387 */ /* 0x0001e20000100800 */
[----:B------:R-:W-:Y:S01]  /*2770*/  FFMA.FTZ R241, R224, R195, R241 ;  /* 0x000000c3e0f17223 */ /* 0x000fe200000100f1 */
[----:B------:R-:W-:Y:S01]  /*2780*/  FFMA.FTZ R244, R197, R194, R244 ;  /* 0x000000c2c5f47223 */ /* 0x000fe200000100f4 */
[----:B------:R-:W-:Y:S01]  /*2790*/  FFMA.FTZ R230, R0, R188, R230 ;  /* 0x000000bc00e67223 */ /* 0x000fe200000100e6 */
[----:B------:R-:W-:Y:S01]  /*27a0*/  STL [R1+0xc4], R21 ;  /* 0x0000c41501007387 */ /* 0x000fe20000100800 */
[----:B------:R-:W1:Y:S03]  /*27b0*/  @UP0 LDCU.64 UR4, c[0x0][0x3e0] ;  /* 0x00007c00ff0407ac */ /* 0x000e660008000a00 */
[----:B------:R-:W-:Y:S01]  /*27c0*/  STL [R1+0xc0], R20 ;  /* 0x0000c01401007387 */ /* 0x000fe20000100800 */
[----:B0-----:R-:W-:-:S03]  /*27d0*/  FADD.FTZ R18, R192, R15 ;  /* 0x0000000fc0127221 */ /* 0x001fc60000010000 */
[----:B------:R0:W-:Y:S01]  /*27e0*/  STL [R1+0x24], R17 ;  /* 0x0000241101007387 */ /* 0x0001e20000100800 */
[----:B------:R-:W-:-:S03]  /*27f0*/  FMUL.FTZ R8, R57, R8 ;  /* 0x0000000839087220 */ /* 0x000fc60000410000 */
[----:B------:R-:W2:Y:S01]  /*2800*/  LDL.LU R77, [R1+0x28] ;  /* 0x00002800014d7983 */ /* 0x000ea20000300800 */
[----:B------:R-:W-:Y:S01]  /*2810*/  FADD.FTZ R18, R7, R18 ;  /* 0x0000001207127221 */ /* 0x000fe20000010000 */
[----:B------:R-:W-:Y:S01]  /*2820*/  FFMA.FTZ R165, R5, R8, R165 ;  /* 0x0000000805a57223 */ /* 0x000fe200000100a5 */
[----:B------:R-:W-:Y:S01]  /*2830*/  FMUL.FTZ R13, R61, R176 ;  /* 0x000000b03d0d7220 */ /* 0x000fe20000410000 */
[----:B------:R-:W-:Y:S01]  /*2840*/  FMUL.FTZ R15, R62, R78 ;  /* 0x0000004e3e0f7220 */ /* 0x000fe20000410000 */
[----:B------:R-:W-:Y:S01]  /*2850*/  FADD.FTZ R18, R18, R8 ;  /* 0x0000000812127221 */ /* 0x000fe20000010000 */
[----:B0-----:R-:W-:Y:S01]  /*2860*/  FMUL.FTZ R17, R63, R163 ;  /* 0x000000a33f117220 */ /* 0x001fe20000410000 */
[----:B------:R-:W-:Y:S01]  /*2870*/  FMUL.FTZ R20, R65, R162 ;  /* 0x000000a241147220 */ /* 0x000fe20000410000 */
[----:B------:R-:W-:Y:S01]  /*2880*/  FMUL.FTZ R21, R66, R189 ;  /* 0x000000bd42157220 */ /* 0x000fe20000410000 */
[----:B------:R-:W-:Y:S01]  /*2890*/  FADD.FTZ R18, R18, R9 ;  /* 0x0000000912127221 */ /* 0x000fe20000010000 */
[----:B------:R-:W-:Y:S01]  /*28a0*/  FFMA.FTZ R165, R6, R9, R165 ;  /* 0x0000000906a57223 */ /* 0x000fe200000100a5 */
[----:B------:R-:W-:Y:S01]  /*28b0*/  FMUL.FTZ R168, R35, UR11 ;  /* 0x0000000b23a87c20 */ /* 0x000fe20008410000 */
[----:B------:R-:W3:Y:S01]  /*28c0*/  LDL.LU R76, [R1+0xc8] ;  /* 0x0000c800014c7983 */ /* 0x000ee20000300800 */
[----:B------:R-:W-:Y:S01]  /*28d0*/  FADD.FTZ R18, R18, R11 ;  /* 0x0000000b12127221 */ /* 0x000fe20000010000 */
[----:B------:R-:W-:-:S02]  /*28e0*/  FFMA.FTZ R165, R10, R11, R165 ;  /* 0x0000000b0aa57223 */ /* 0x000fc400000100a5 */
[----:B------:R-:W4:Y:S01]  /*28f0*/  LDL.LU R75, [R1+0xcc] ;  /* 0x0000cc00014b7983 */ /* 0x000f220000300800 */
[----:B------:R-:W-:Y:S01]  /*2900*/  FADD.FTZ R18, R18, R12 ;  /* 0x0000000c12127221 */ /* 0x000fe20000010000 */
[----:B------:R-:W-:Y:S02]  /*2910*/  FFMA.FTZ R165, R14, R12, R165 ;  /* 0x0000000c0ea57223 */ /* 0x000fe400000100a5 */
[----:B------:R-:W4:Y:S01]  /*2920*/  LDL.LU R72, [R1+0x2c] ;  /* 0x00002c0001487983 */ /* 0x000f220000300800 */
[----:B------:R-:W-:Y:S01]  /*2930*/  FADD.FTZ R18, R18, R13 ;  /* 0x0000000d12127221 */ /* 0x000fe20000010000 */
[----:B------:R-:W-:-:S03]  /*2940*/  FFMA.FTZ R165, R16, R13, R165 ;  /* 0x0000000d10a57223 */ /* 0x000fc600000100a5 */
[----:B------:R-:W-:Y:S01]  /*2950*/  FADD.FTZ R18, R18, R15 ;  /* 0x0000000f12127221 */ /* 0x000fe20000010000 */
[----:B------:R-:W-:-:S03]  /*2960*/  FFMA.FTZ R165, R19, R15, R165 ;  /* 0x0000000f13a57223 */ /* 0x000fc600000100a5 */
        /* <DEDUP_REMOVED lines=17> */
[----:B------:R-:W-:Y:S02]  /*2a80*/  FADD.FTZ R184, R184, R27 ;  /* 0x0000001bb8b87221 */ /* 0x000fe40000010000 */
[----:B------:R-:W-:-:S02]  /*2a90*/  FFMA.FTZ R33, R167, R27, R33 ;  /* 0x0000001ba7217223 */ /* 0x000fc40000010021 */
[----:B------:R-:W-:Y:S02]  /*2aa0*/  FADD.FTZ R184, R184, R29 ;  /* 0x0000001db8b87221 */ /* 0x000fe40000010000 */
[----:B------:R-:W-:-:S03]  /*2ab0*/  FFMA.FTZ R33, R168, R29, R33 ;  /* 0x0000001da8217223 */ /* 0x000fc60000010021 */
        /* <DEDUP_REMOVED lines=18> */
[----:B------:R-:W0:Y:S01]  /*2be0*/  SHFL.DOWN PT, R34, R33, 0x1, 0x1f ;  /* 0x08201f0021227f89 */ /* 0x000e2200000e0000 */
[----:B------:R-:W-:Y:S01]  /*2bf0*/  MOV R35, R80 ;  /* 0x0000005000237202 */ /* 0x000fe20000000f00 */
[----:B--2---:R-:W-:Y:S01]  /*2c00*/  FFMA.FTZ R77, R10, R177, R77 ;  /* 0x000000b10a4d7223 */ /* 0x004fe2000001004d */
[----:B0-----:R-:W-:-:S05]  /*2c10*/  FADD.FTZ R33, R33, R34 ;  /* 0x0000002221217221 */ /* 0x001fca0000010000 */
[----:B------:R0:W-:Y:S04]  /*2c20*/  @!P1 STS.64 [R178], R32 ;  /* 0x00000020b2009388 */ /* 0x0001e80000000a00 */
[----:B0-----:R-:W2:Y:S04]  /*2c30*/  LDL.LU R178, [R1+0xd0] ;  /* 0x0000d00001b27983 */ /* 0x001ea80000300800 */
[----:B------:R0:W-:Y:S04]  /*2c40*/  STL [R1+0x28], R77 ;  /* 0x0000284d01007387 */ /* 0x0001e80000100800 */
[----:B------:R-:W2:Y:S01]  /*2c50*/  LDL.LU R80, [R1+0x30] ;  /* 0x0000300001507983 */ /* 0x000ea20000300800 */
[----:B---3--:R-:W-:Y:S01]  /*2c60*/  FADD.FTZ R76, R177, R76 ;  /* 0x0000004cb14c7221 */ /* 0x008fe20000010000 */
[----:B----4-:R-:W-:Y:S01]  /*2c70*/  FADD.FTZ R75, R73, R75 ;  /* 0x0000004b494b7221 */ /* 0x010fe20000010000 */
[----:B------:R-:W-:-:S03]  /*2c80*/  FFMA.FTZ R72, R14, R73, R72 ;  /* 0x000000490e487223 */ /* 0x000fc60000010048 */
[----:B------:R1:W-:Y:S04]  /*2c90*/  STL [R1+0xc8], R76 ;  /* 0x0000c84c01007387 */ /* 0x0003e80000100800 */
[----:B------:R-:W3:Y:S04]  /*2ca0*/  LDL.LU R79, [R1+0xd4] ;  /* 0x0000d400014f7983 */ /* 0x000ee80000300800 */
[----:B------:R4:W-:Y:S04]  /*2cb0*/  STL [R1+0xcc], R75 ;  /* 0x0000cc4b01007387 */ /* 0x0009e80000100800 */
[----:B0-----:R-:W3:Y:S04]  /*2cc0*/  LDL.LU R77, [R1+0x34] ;  /* 0x00003400014d7983 */ /* 0x001ee80000300800 */
[----:B-1----:R-:W3:Y:S04]  /*2cd0*/  LDL.LU R76, [R1+0xd8] ;  /* 0x0000d800014c7983 */ /* 0x002ee80000300800 */
[----:B------:R0:W-:Y:S04]  /*2ce0*/  STL [R1+0x2c], R72 ;  /* 0x00002c4801007387 */ /* 0x0001e80000100800 */
[----:B----4-:R-:W4:Y:S04]  /*2cf0*/  LDL.LU R75, [R1+0x38] ;  /* 0x00003800014b7983 */ /* 0x010f280000300800 */
[----:B------:R-:W4:Y:S04]  /*2d00*/  LDL.LU R195, [R1+0x3c] ;  /* 0x00003c0001c37983 */ /* 0x000f280000300800 */
[----:B------:R-:W4:Y:S04]  /*2d10*/  LDL.LU R194, [R1+0x40] ;  /* 0x0000400001c27983 */ /* 0x000f280000300800 */
[----:B------:R-:W4:Y:S04]  /*2d20*/  LDL.LU R188, [R1+0xe0] ;  /* 0x0000e00001bc7983 */ /* 0x000f280000300800 */
[----:B------:R-:W4:Y:S04]  /*2d30*/  LDL.LU R185, [R1+0xe4] ;  /* 0x0000e40001b97983 */ /* 0x000f280000300800 */
[----:B------:R-:W4:Y:S04]  /*2d40*/  LDL.LU R184, [R1+0x44] ;  /* 0x0000440001b87983 */ /* 0x000f280000300800 */
[----:B------:R-:W4:Y:S04]  /*2d50*/  LDL.LU R73, [R1+0x48] ;  /* 0x0000480001497983 */ /* 0x000f280000300800 */
[----:B0-----:R-:W4:Y:S01]  /*2d60*/  LDL.LU R72, [R1+0xe8] ;  /* 0x0000e80001487983 */ /* 0x001f220000300800 */
[----:B--2---:R-:W-:-:S05]  /*2d70*/  FADD.FTZ R178, R176, R178 ;  /* 0x000000b2b0b27221 */ /* 0x004fca0000010000 */
[----:B------:R0:W-:Y:S01]  /*2d80*/  STL [R1+0xd0], R178 ;  /* 0x0000d0b201007387 */ /* 0x0001e20000100800 */
[----:B------:R-:W-:-:S03]  /*2d90*/  FFMA.FTZ R80, R16, R176, R80 ;  /* 0x000000b010507223 */ /* 0x000fc60000010050 */
[----:B0-----:R-:W2:Y:S04]  /*2da0*/  LDL.LU R178, [R1+0xec] ;  /* 0x0000ec0001b27983 */ /* 0x001ea80000300800 */
[----:B------:R-:W2:Y:S04]  /*2db0*/  LDL.LU R177, [R1+0x4c] ;  /* 0x00004c0001b17983 */ /* 0x000ea80000300800 */
[----:B------:R0:W-:Y:S04]  /*2dc0*/  STL [R1+0x30], R80 ;  /* 0x0000305001007387 */ /* 0x0001e80000100800 */
[----:B0-----:R-:W5:Y:S04]  /*2dd0*/  LDL.LU R80, [R1+0x1bc] ;  /* 0x0001bc0001507983 */ /* 0x001f680000300800 */
[----:B------:R-:W2:Y:S01]  /*2de0*/  LDL.LU R176, [R1+0xdc] ;  /* 0x0000dc0001b07983 */ /* 0x000ea20000300800 */
[----:B---3--:R-:W-:Y:S01]  /*2df0*/  FADD.FTZ R79, R78, R79 ;  /* 0x0000004f4e4f7221 */ /* 0x008fe20000010000 */
[----:B------:R-:W-:Y:S01]  /*2e00*/  FFMA.FTZ R77, R19, R78, R77 ;  /* 0x0000004e134d7223 */ /* 0x000fe2000001004d */
[----:B------:R-:W-:Y:S01]  /*2e10*/  FADD.FTZ R76, R163, R76 ;  /* 0x0000004ca34c7221 */ /* 0x000fe20000010000 */
[----:B----4-:R-:W-:-:S02]  /*2e20*/  FFMA.FTZ R75, R22, R163, R75 ;  /* 0x000000a3164b7223 */ /* 0x010fc4000001004b */
[----:B------:R0:W-:Y:S01]  /*2e30*/  STL [R1+0xd4], R79 ;  /* 0x0000d44f01007387 */ /* 0x0001e20000100800 */
[----:B------:R-:W-:Y:S01]  /*2e40*/  FFMA.FTZ R195, R25, R74, R195 ;  /* 0x0000004a19c37223 */ /* 0x000fe200000100c3 */
[----:B------:R-:W-:Y:S02]  /*2e50*/  FFMA.FTZ R194, R28, R162, R194 ;  /* 0x000000a21cc27223 */ /* 0x000fe400000100c2 */
[----:B0-----:R-:W5:Y:S04]  /*2e60*/  LDL.LU R79, [R1+0x1b8] ;  /* 0x0001b800014f7983 */ /* 0x001f680000300800 */
[----:B------:R-:W5:Y:S04]  /*2e70*/  LDL.LU R78, [R1+0x1b4] ;  /* 0x0001b400014e7983 */ /* 0x000f680000300800 */
[----:B------:R0:W-:Y:S01]  /*2e80*/  STL [R1+0x34], R77 ;  /* 0x0000344d01007387 */ /* 0x0001e20000100800 */
[----:B------:R-:W-:Y:S01]  /*2e90*/  FADD.FTZ R188, R162, R188 ;  /* 0x000000bca2bc7221 */ /* 0x000fe20000010000 */
[----:B------:R-:W-:Y:S01]  /*2ea0*/  FADD.FTZ R185, R189, R185 ;  /* 0x000000b9bdb97221 */ /* 0x000fe20000010000 */
[----:B------:R-:W-:Y:S01]  /*2eb0*/  FFMA.FTZ R73, R31, R161, R73 ;  /* 0x000000a11f497223 */ /* 0x000fe20000010049 */
[----:B0-----:R-:W5:Y:S04]  /*2ec0*/  LDL.LU R77, [R1+0x1b0] ;  /* 0x0001b000014d7983 */ /* 0x001f680000300800 */
[----:B------:R0:W-:Y:S01]  /*2ed0*/  STL [R1+0xd8], R76 ;  /* 0x0000d84c01007387 */ /* 0x0001e20000100800 */
[----:B------:R-:W-:Y:S01]  /*2ee0*/  FFMA.FTZ R184, R30, R189, R184 ;  /* 0x000000bd1eb87223 */ /* 0x000fe200000100b8 */
[----:B------:R-:W-:-:S02]  /*2ef0*/  FADD.FTZ R72, R161, R72 ;  /* 0x00000048a1487221 */ /* 0x000fc40000010000 */
[----:B0-----:R-:W5:Y:S04]  /*2f00*/  LDL.LU R76, [R1+0x1ac] ;  /* 0x0001ac00014c7983 */ /* 0x001f680000300800 */
[----:B------:R0:W-:Y:S04]  /*2f10*/  STL [R1+0x38], R75 ;  /* 0x0000384b01007387 */ /* 0x0001e80000100800 */
[----:B0-----:R-:W5:Y:S01]  /*2f20*/  LDL.LU R75, [R1+0x1a8] ;  /* 0x0001a800014b7983 */ /* 0x001f620000300800 */
[----:B--2---:R-:W-:-:S03]  /*2f30*/  FADD.FTZ R176, R74, R176 ;  /* 0x000000b04ab07221 */ /* 0x004fc60000010000 */
[----:B------:R-:W5:Y:S04]  /*2f40*/  LDL.LU R74, [R1+0x1a4] ;  /* 0x0001a400014a7983 */ /* 0x000f680000300800 */
[----:B------:R-:W-:Y:S04]  /*2f50*/  STL [R1+0xdc], R176 ;  /* 0x0000dcb001007387 */ /* 0x000fe80000100800 */
[----:B------:R-:W-:Y:S04]  /*2f60*/  STL [R1+0x3c], R195 ;  /* 0x00003cc301007387 */ /* 0x000fe80000100800 */
[----:B------:R-:W-:Y:S04]  /*2f70*/  STL [R1+0x40], R194 ;  /* 0x000040c201007387 */ /* 0x000fe80000100800 */
[----:B------:R-:W-:Y:S04]  /*2f80*/  STL [R1+0xe0], R188 ;  /* 0x0000e0bc01007387 */ /* 0x000fe80000100800 */
[----:B------:R-:W-:Y:S04]  /*2f90*/  STL [R1+0xe4], R185 ;  /* 0x0000e4b901007387 */ /* 0x000fe80000100800 */
[----:B------:R0:W-:Y:S04]  /*2fa0*/  STL [R1+0x48], R73 ;  /* 0x0000484901007387 */ /* 0x0001e80000100800 */
[----:B------:R-:W-:Y:S04]  /*2fb0*/  STL [R1+0x44], R184 ;  /* 0x000044b801007387 */ /* 0x000fe80000100800 */
[----:B0-----:R-:W2:Y:S04]  /*2fc0*/  LDL.LU R73, [R1+0xf0] ;  /* 0x0000f00001497983 */ /* 0x001ea80000300800 */
[----:B------:R0:W-:Y:S04]  /*2fd0*/  STL [R1+0xe8], R72 ;  /* 0x0000e84801007387 */ /* 0x0001e80000100800 */
[----:B0-----:R-:W3:Y:S01]  /*2fe0*/  LDL.LU R72, [R1+0x50] ;  /* 0x0000500001487983 */ /* 0x001ee20000300800 */
[----:B------:R-:W-:Y:S01]  /*2ff0*/  PLOP3.LUT P0, PT, PT, PT, UP0, 0x80, 0x8 ;  /* 0x000000000008781c */ /* 0x000fe20003f0f008 */
[----:B------:R-:W-:-:S06]  /*3000*/  @UP0 UIMAD.WIDE UR4, UR6, 0x2, UR4 ;  /* 0x00000002060408a5 */ /* 0x000fcc000f8e0204 */
[----:B------:R-:W-:Y:S02]  /*3010*/  MOV R32, UR4 ;  /* 0x0000000400207c02 */ /* 0x000fe40008000f00 */
[----:B------:R-:W-:-:S05]  /*3020*/  MOV R33, UR5 ;  /* 0x0000000500217c02 */ /* 0x000fca0008000f00 */
[----:B------:R0:W4:Y:S01]  /*3030*/  @P0 LDG.E.U16 R34, desc[UR16][R32.64] ;  /* 0x0000001020220981 */ /* 0x000122000c1e1500 */
[----:B------:R-:W-:Y:S01]  /*3040*/  FADD.FTZ R178, R179, R178 ;  /* 0x000000b2b3b27221 */ /* 0x000fe20000010000 */
[----:B------:R-:W-:-:S04]  /*3050*/  FFMA.FTZ R177, R164, R179, R177 ;  /* 0x000000b3a4b17223 */ /* 0x000fc800000100b1 */
[----:B------:R-:W-:Y:S04]  /*3060*/  STL [R1+0xec], R178 ;  /* 0x0000ecb201007387 */ /* 0x000fe80000100800 */
[----:B------:R-:W-:Y:S01]  /*3070*/  STL [R1+0x4c], R177 ;  /* 0x00004cb101007387 */ /* 0x000fe20000100800 */
        /* <DEDUP_REMOVED lines=11> */
[----:B--2---:R-:W-:-:S05]  /*3130*/  FADD.FTZ R73, R213, R73 ;  /* 0x00000049d5497221 */ /* 0x004fca0000010000 */
[----:B------:R1:W-:Y:S01]  /*3140*/  STL [R1+0xf0], R73 ;  /* 0x0000f04901007387 */ /* 0x0003e20000100800 */
[----:B---3--:R-:W-:-:S03]  /*3150*/  FFMA.FTZ R72, R165, R213, R72 ;  /* 0x000000d5a5487223 */ /* 0x008fc60000010048 */
[----:B-1----:R-:W2:Y:S04]  /*3160*/  LDL.LU R73, [R1+0xf4] ;  /* 0x0000f40001497983 */ /* 0x002ea80000300800 */
[----:B------:R1:W-:Y:S04]  /*3170*/  STL [R1+0x50], R72 ;  /* 0x0000504801007387 */ /* 0x0003e80000100800 */
[----:B-1----:R-:W3:Y:S01]  /*3180*/  LDL.LU R72, [R1+0x54] ;  /* 0x0000540001487983 */ /* 0x002ee20000300800 */
        /* <DEDUP_REMOVED lines=11> */
[----:B0-----:R-:W0:Y:S02]  /*3240*/  LDC.64 R32, c[0x0][0x3b0] ;  /* 0x0000ec00ff207b82 */ /* 0x001e240000000a00 */
        /* <DEDUP_REMOVED lines=11> */
[----:B------:R-:W-:Y:S01]  /*3300*/  BAR.SYNC.DEFER_BLOCKING 0x0 ;  /* 0x0000000000007b1d */ /* 0x000fe20000010000 */
[C---:B------:R-:W-:Y:S02]  /*3310*/  IADD3 R32, PT, PT, R35.reuse, 0x5030, RZ ;  /* 0x0000503023207810 */ /* 0x040fe40007ffe0ff */
[----:B------:R-:W-:Y:S02]  /*3320*/  @!P3 IADD3 R32, PT, PT, R35, 0x5010, RZ ;  /* 0x000050102320b810 */ /* 0x000fe40007ffe0ff */
[----:B----4-:R-:W-:Y:S01]  /*3330*/  @P0 R2UR UR4, R34 ;  /* 0x00000000220402ca */ /* 0x010fe200000e0000 */
[----:B------:R-:W0:Y:S04]  /*3340*/  LDS.128 R160, [R160] ;  /* 0x00000000a0a07984 */ /* 0x000e280000000c00 */
[----:B------:R-:W1:Y:S01]  /*3350*/  LDS.128 R32, [R32] ;  /* 0x0000000020207984 */ /* 0x000e620000000c00 */
[----:B0-----:R-:W-:-:S04]  /*3360*/  FADD.FTZ R160, RZ, R160 ;  /* 0x000000a0ffa07221 */ /* 0x001fc80000010000 */
[----:B------:R-:W-:-:S04]  /*3370*/  FADD.FTZ R213, R162, R160 ;  /* 0x000000a0a2d57221 */ /* 0x000fc80000010000 */
[----:B-1----:R-:W-:Y:S02]  /*3380*/  FADD.FTZ R32, R213, R32 ;  /* 0x00000020d5207221 */ /* 0x002fe40000010000 */
[----:B------:R-:W4:Y:S01]  /*3390*/  LDL.LU R213, [R1+0x58] ;  /* 0x0000580001d57983 */ /* 0x000f220000300800 */
[----:B------:R-:W-:-:S04]  /*33a0*/  FADD.FTZ R161, RZ, R161 ;  /* 0x000000a1ffa17221 */ /* 0x000fc80000010000 */
[----:B------:R-:W-:Y:S01]  /*33b0*/  FADD.FTZ R161, R163, R161 ;  /* 0x000000a1a3a17221 */ /* 0x000fe20000010000 */
[----:B------:R-:W-:-:S03]  /*33c0*/  MOV R163, 0x10 ;  /* 0x0000001000a37802 */ /* 0x000fc60000000f00 */
[----:B------:R-:W-:Y:S02]  /*33d0*/  FADD.FTZ R33, R161, R33 ;  /* 0x00000021a1217221 */ /* 0x000fe40000010000 */
[----:B------:R-:W-:-:S06]  /*33e0*/  IMAD.WIDE.U32 R160, R212, R163, UR24 ;  /* 0x00000018d4a07e25 */ /* 0x000fcc000f8e00a3 */
[----:B------:R-:W5:Y:S01]  /*33f0*/  LDG.E.128 R160, desc[UR16][R160.64] ;  /* 0x00000010a0a07981 */ /* 0x000f62000c1e1d00 */
[----:B--2---:R-:W-:-:S05]  /*3400*/  FADD.FTZ R73, R252, R73 ;  /* 0x00000049fc497221 */ /* 0x004fca0000010000 */
[----:B------:R0:W-:Y:S01]  /*3410*/  STL [R1+0xf4], R73 ;  /* 0x0000f44901007387 */ /* 0x0001e20000100800 */
[----:B---3--:R-:W-:-:S03]  /*3420*/  FFMA.FTZ R72, R167, R252, R72 ;  /* 0x000000fca7487223 */ /* 0x008fc60000010048 */
[----:B0-----:R0:W5:Y:S04]  /*3430*/  LDL.LU R73, [R1+0x1a0] ;  /* 0x0001a00001497983 */ /* 0x0011680000300800 */
[----:B------:R1:W-:Y:S04]  /*3440*/  STL [R1+0x54], R72 ;  /* 0x0000544801007387 */ /* 0x0003e80000100800 */
[----:B-1----:R0:W5:Y:S04]  /*3450*/  LDL.LU R72, [R1+0x19c] ;  /* 0x00019c0001487983 */ /* 0x0021680000300800 */
[----:B------:R-:W2:Y:S01]  /*3460*/  LDL.LU R252, [R1+0xf8] ;  /* 0x0000f80001fc7983 */ /* 0x000ea20000300800 */
[----:B------:R-:W-:Y:S01]  /*3470*/  FADD.FTZ R33, R35, R33 ;  /* 0x0000002123217221 */ /* 0x000fe20000010000 */
[----:B------:R-:W-:-:S03]  /*3480*/  UISETP.NE.U32.AND UP1, UPT, UR20, URZ, UPT ;  /* 0x000000ff1400728c */ /* 0x000fc6000bf25070 */
[----:B------:R-:W-:Y:S01]  /*3490*/  FMUL.FTZ R33, R33, UR22 ;  /* 0x0000001621217c20 */ /* 0x000fe20008410000 */
[----:B------:R-:W-:Y:S01]  /*34a0*/  UISETP.NE.AND.EX UP1, UPT, UR21, URZ, UPT, UP1 ;  /* 0x000000ff1500728c */ /* 0x000fe2000bf25310 */
[----:B------:R-:W-:-:S03]  /*34b0*/  FADD.FTZ R32, R34, R32 ;  /* 0x0000002022207221 */ /* 0x000fc60000010000 */
[----:B------:R-:W-:Y:S01]  /*34c0*/  R2UR UR23, R33 ;  /* 0x00000000211772ca */ /* 0x000fe200000e0000 */
[----:B------:R-:W-:Y:S01]  /*34d0*/  FMUL.FTZ R32, R32, UR22 ;  /* 0x0000001620207c20 */ /* 0x000fe20008410000 */
[----:B------:R-:W-:Y:S01]  /*34e0*/  UMOV UR10, 0x3f800000 ;  /* 0x3f800000000a7882 */ /* 0x000fe20000000000 */
[----:B------:R-:W-:Y:S01]  /*34f0*/  @UP0 USHF.L.U32 UR10, UR4, 0x10, URZ ;  /* 0x00000010040a0899 */ /* 0x000fe200080006ff */
[----:B----4-:R-:W-:-:S05]  /*3500*/  FFMA.FTZ R213, R168, R242, R213 ;  /* 0x000000f2a8d57223 */ /* 0x010fca00000100d5 */
[----:B------:R1:W-:Y:S02]  /*3510*/  STL [R1+0x58], R213 ;  /* 0x000058d501007387 */ /* 0x0003e40000100800 */
[----:B-1----:R-:W-:Y:S01]  /*3520*/  FSEL R213, R32, RZ, !P2 ;  /* 0x000000ff20d57208 */ /* 0x002fe20005000000 */
[----:B--2---:R-:W-:-:S05]  /*3530*/  FADD.FTZ R252, R242, R252 ;  /* 0x000000fcf2fc7221 */ /* 0x004fca0000010000 */
[----:B------:R0:W-:Y:S01]  /*3540*/  STL [R1+0xf8], R252 ;  /* 0x0000f8fc01007387 */ /* 0x0001e20000100800 */
[----:B------:R-:W-:Y:S05]  /*3550*/  BRA.U UP1, `(.L_x_9070) ;  /* 0x0000000d01387547 */ /* 0x000fea000b800000 */
[----:B------:R-:W-:Y:S01]  /*3560*/  UMOV UR4, UR8 ;  /* 0x0000000800047c82 */ /* 0x000fe20008000000 */
[----:B------:R-:W-:Y:S01]  /*3570*/  UMOV UR5, UR9 ;  /* 0x0000000900057c82 */ /* 0x000fe20008000000 */
        /* <DEDUP_REMOVED lines=8> */
[--C-:B------:R-:W-:Y:S01]  /*3600*/  FFMA.FTZ R218, R218, UR23, R213.reuse ;  /* 0x00000017dada7c23 */ /* 0x100fe200080100d5 */
[----:B------:R-:W-:Y:S01]  /*3610*/  FADD.FTZ R225, R225, -R216 ;  /* 0x800000d8e1e17221 */ /* 0x000fe20000010000 */
[----:B------:R-:W-:Y:S01]  /*3620*/  LOP3.LUT P0, RZ, R195, 0xff, RZ, 0xc0, !PT ;  /* 0x000000ffc3ff7812 */ /* 0x000fe2000780c0ff */
[----:B------:R-:W-:Y:S01]  /*3630*/  FMUL.FTZ R215, R215, UR11 ;  /* 0x0000000bd7d77c20 */ /* 0x000fe20008410000 */
[----:B------:R-:W-:Y:S01]  /*3640*/  CS2R R216, SRZ ;  /* 0x0000000000d87805 */ /* 0x000fe2000001ff00 */
[----:B------:R-:W-:Y:S01]  /*3650*/  FMUL.FTZ R225, R225, UR11 ;  /* 0x0000000be1e17c20 */ /* 0x000fe20008410000 */
[----:B------:R-:W-:Y:S01]  /*3660*/  FADD.FTZ R218, R220, -R218 ;  /* 0x800000dadcda7221 */ /* 0x000fe20000010000 */
[----:B------:R-:W-:Y:S01]  /*3670*/  FMUL.FTZ R32, R215, UR10 ;  /* 0x0000000ad7207c20 */ /* 0x000fe20008410000 */
[----:B------:R-:W-:Y:S01]  /*3680*/  FFMA.FTZ R214, R214, UR23, R213 ;  /* 0x00000017d6d67c23 */ /* 0x000fe200080100d5 */
[C---:B------:R-:W-:Y:S01]  /*3690*/  @P5 SHF.L.U32 R33, R161.reuse, 0x10, RZ ;  /* 0x00000010a1215819 */ /* 0x040fe200000006ff */
[----:B------:R-:W-:Y:S01]  /*36a0*/  FMUL.FTZ R218, R218, UR11 ;  /* 0x0000000bdada7c20 */ /* 0x000fe20008410000 */
[----:B------:R-:W-:Y:S01]  /*36b0*/  FMUL.FTZ R32, R32, UR7 ;  /* 0x0000000720207c20 */ /* 0x000fe20008410000 */
[----:B------:R-:W-:Y:S01]  /*36c0*/  @P4 PRMT R34, R161, 0x7632, R34 ;  /* 0x00007632a1224816 */ /* 0x000fe20000000022 */
[----:B------:R-:W-:Y:S01]  /*36d0*/  FADD.FTZ R228, R228, -R214 ;  /* 0x800000d6e4e47221 */ /* 0x000fe20000010000 */
[----:B------:R-:W-:Y:S01]  /*36e0*/  LOP3.LUT P3, RZ, R195, 0xff00, RZ, 0xc0, !PT ;  /* 0x0000ff00c3ff7812 */ /* 0x000fe2000786c0ff */
[----:B------:R-:W-:Y:S01]  /*36f0*/  @P5 FMUL.FTZ R217, R32, R33 ;  /* 0x0000002120d95220 */ /* 0x000fe20000410000 */
[----:B------:R-:W-:Y:S01]  /*3700*/  FMUL.FTZ R33, R225, UR10 ;  /* 0x0000000ae1217c20 */ /* 0x000fe20008410000 */
[----:B------:R-:W-:-:S02]  /*3710*/  @P4 SHF.L.U32 R34, R34, 0x10, RZ ;  /* 0x0000001022224819 */ /* 0x000fc400000006ff */
[----:B------:R-:W-:Y:S01]  /*3720*/  CS2R R214, SRZ ;  /* 0x0000000000d67805 */ /* 0x000fe2000001ff00 */
[----:B------:R-:W-:Y:S01]  /*3730*/  FMUL.FTZ R161, R218, UR10 ;  /* 0x0000000adaa17c20 */ /* 0x000fe20008410000 */
[----:B------:R-:W-:Y:S01]  /*3740*/  FMUL.FTZ R33, R33, UR7 ;  /* 0x0000000721217c20 */ /* 0x000fe20008410000 */
[--C-:B------:R-:W-:Y:S01]  /*3750*/  FFMA.FTZ R223, R223, UR23, R213.reuse ;  /* 0x00000017dfdf7c23 */ /* 0x100fe200080100d5 */
[----:B------:R-:W-:Y:S01]  /*3760*/  FFMA.FTZ R219, R219, UR23, R213 ;  /* 0x00000017dbdb7c23 */ /* 0x000fe200080100d5 */
[----:B------:R-:W-:Y:S01]  /*3770*/  FMUL.FTZ R161, R161, UR7 ;  /* 0x00000007a1a17c20 */ /* 0x000fe20008410000 */
[----:B------:R-:W-:Y:S01]  /*3780*/  @P4 FMUL.FTZ R214, R33, R34 ;  /* 0x0000002221d64220 */ /* 0x000fe20000410000 */
[----:B------:R-:W-:Y:S01]  /*3790*/  @P0 SHF.L.U32 R34, R162, 0x10, RZ ;  /* 0x00000010a2220819 */ /* 0x000fe200000006ff */
[----:B------:R-:W-:Y:S01]  /*37a0*/  FADD.FTZ R223, R226, -R223 ;  /* 0x800000dfe2df7221 */ /* 0x000fe20000010000 */
[----:B------:R-:W-:Y:S01]  /*37b0*/  LOP3.LUT P2, RZ, R195, 0xff0000, RZ, 0xc0, !PT ;  /* 0x00ff0000c3ff7812 */ /* 0x000fe2000784c0ff */
[----:B------:R-:W-:Y:S01]  /*37c0*/  FADD.FTZ R221, R221, -R219 ;  /* 0x800000dbdddd7221 */ /* 0x000fe20000010000 */
[----:B------:R-:W-:Y:S01]  /*37d0*/  @P3 PRMT R35, R162, 0x7632, R35 ;  /* 0x00007632a2233816 */ /* 0x000fe20000000023 */
[----:B------:R-:W-:Y:S01]  /*37e0*/  @P0 FMUL.FTZ R215, R161, R34 ;  /* 0x00000022a1d70220 */ /* 0x000fe20000410000 */
[----:B------:R-:W-:Y:S01]  /*37f0*/  FMUL.FTZ R34, R223, UR11 ;  /* 0x0000000bdf227c20 */ /* 0x000fe20008410000 */
[----:B------:R-:W-:Y:S01]  /*3800*/  FMUL.FTZ R161, R104, R161 ;  /* 0x000000a168a17220 */ /* 0x000fe20000410000 */
[----:B------:R-:W-:Y:S01]  /*3810*/  FMUL.FTZ R221, R221, UR11 ;  /* 0x0000000bdddd7c20 */ /* 0x000fe20008410000 */
[----:B------:R-:W-:-:S02]  /*3820*/  HFMA2 R162, -RZ, RZ, 0, 0 ;  /* 0x00000000ffa27431 */ /* 0x000fc400000001ff */
[----:B------:R-:W-:Y:S01]  /*3830*/  FMUL.FTZ R34, R34, UR10 ;  /* 0x0000000a22227c20 */ /* 0x000fe20008410000 */
[----:B------:R-:W-:Y:S01]  /*3840*/  @P3 SHF.L.U32 R35, R35, 0x10, RZ ;  /* 0x0000001023233819 */ /* 0x000fe200000006ff */
[----:B------:R-:W-:Y:S01]  /*3850*/  FMUL.FTZ R221, R221, UR10 ;  /* 0x0000000adddd7c20 */ /* 0x000fe20008410000 */
[----:B------:R-:W-:Y:S01]  /*3860*/  FSEL R161, R161, RZ, P0 ;  /* 0x000000ffa1a17208 */ /* 0x000fe20000000000 */
[----:B------:R-:W-:Y:S01]  /*3870*/  FMUL.FTZ R34, R34, UR7 ;  /* 0x0000000722227c20 */ /* 0x000fe20008410000 */
[----:B------:R-:W-:Y:S01]  /*3880*/  ISETP.GE.U32.AND P0, PT, R194, RZ, PT ;  /* 0x000000ffc200720c */ /* 0x000fe20003f06070 */
[--C-:B------:R-:W-:Y:S01]  /*3890*/  FFMA.FTZ R224, R224, UR23, R213.reuse ;  /* 0x00000017e0e07c23 */ /* 0x100fe200080100d5 */
[----:B------:R-:W-:Y:S01]  /*38a0*/  @P2 SHF.L.U32 R218, R163, 0x10, RZ ;  /* 0x00000010a3da2819 */ /* 0x000fe200000006ff */
[----:B------:R-:W-:Y:S01]  /*38b0*/  @P3 FMUL.FTZ R162, R34, R35 ;  /* 0x0000002322a23220 */ /* 0x000fe20000410000 */
[----:B------:R-:W-:Y:S01]  /*38c0*/  ISETP.GE.U32.AND.EX P0, PT, R195, 0x1000000, PT, P0 ;  /* 0x01000000c300780c */ /* 0x000fe20003f06100 */
[----:B------:R-:W-:Y:S01]  /*38d0*/  FMUL.FTZ R35, R221, UR7 ;  /* 0x00000007dd237c20 */ /* 0x000fe20008410000 */
[----:B------:R-:W-:Y:S01]  /*38e0*/  FMUL.FTZ R34, R105, R34 ;  /* 0x0000002269227220 */ /* 0x000fe20000410000 */
[----:B------:R-:W-:Y:S01]  /*38f0*/  FADD.FTZ R224, R227, -R224 ;  /* 0x800000e0e3e07221 */ /* 0x000fe20000010000 */
[----:B------:R-:W-:Y:S01]  /*3900*/  FFMA.FTZ R0, R0, UR23, R213 ;  /* 0x0000001700007c23 */ /* 0x000fe200080100d5 */
[----:B------:R-:W-:Y:S01]  /*3910*/  @P2 FMUL.FTZ R216, R35, R218 ;  /* 0x000000da23d82220 */ /* 0x000fe20000410000 */
[----:B------:R-:W-:Y:S01]  /*3920*/  FMUL.FTZ R35, R106, R35 ;  /* 0x000000236a237220 */ /* 0x000fe20000410000 */
[----:B------:R-:W-:Y:S01]  /*3930*/  FMUL.FTZ R195, R224, UR11 ;  /* 0x0000000be0c37c20 */ /* 0x000fe20008410000 */
[----:B------:R-:W-:Y:S01]  /*3940*/  FSEL R34, R34, RZ, P3 ;  /* 0x000000ff22227208 */ /* 0x000fe20001800000 */
[----:B------:R-:W-:Y:S01]  /*3950*/  FADD.FTZ R0, R222, -R0 ;  /* 0x80000000de007221 */ /* 0x000fe20000010000 */
[----:B------:R-:W-:Y:S01]  /*3960*/  LOP3.LUT P3, RZ, R194, 0xff, RZ, 0xc0, !PT ;  /* 0x000000ffc2ff7812 */ /* 0x000fe2000786c0ff */
[----:B------:R-:W-:Y:S01]  /*3970*/  FMUL.FTZ R195, R195, UR10 ;  /* 0x0000000ac3c37c20 */ /* 0x000fe20008410000 */
[----:B------:R-:W-:Y:S01]  /*3980*/  FSEL R35, R35, RZ, P2 ;  /* 0x000000ff23237208 */ /* 0x000fe20001000000 */
[----:B------:R-:W-:Y:S01]  /*3990*/  FMUL.FTZ R0, R0, UR11 ;  /* 0x0000000b00007c20 */ /* 0x000fe20008410000 */
[----:B------:R-:W-:Y:S01]  /*39a0*/  LOP3.LUT P2, RZ, R194, 0xff00, RZ, 0xc0, !PT ;  /* 0x0000ff00c2ff7812 */ /* 0x000fe2000784c0ff */
[----:B------:R-:W-:Y:S01]  /*39b0*/  FMUL.FTZ R195, R195, UR7 ;  /* 0x00000007c3c37c20 */ /* 0x000fe20008410000 */
[----:B------:R-:W-:Y:S01]  /*39c0*/  @P0 PRMT R194, R163, 0x7632, R194 ;  /* 0x00007632a3c20816 */ /* 0x000fe200000000c2 */
[----:B------:R-:W-:Y:S01]  /*39d0*/  FMUL.FTZ R0, R0, UR10 ;  /* 0x0000000a00007c20 */ /* 0x000fe20008410000 */
[----:B------:R-:W-:Y:S01]  /*39e0*/  MOV R163, RZ ;  /* 0x000000ff00a37202 */ /* 0x000fe20000000f00 */
[----:B------:R-:W-:Y:S01]  /*39f0*/  FMUL.FTZ R228, R228, UR11 ;  /* 0x0000000be4e47c20 */ /* 0x000fe20008410000 */
[----:B------:R-:W-:Y:S01]  /*3a00*/  @P0 SHF.L.U32 R194, R194, 0x10, RZ ;  /* 0x00000010c2c20819 */ /* 0x000fe200000006ff */
[----:B------:R-:W-:Y:S01]  /*3a10*/  FMUL.FTZ R32, R110, R32 ;  /* 0x000000206e207220 */ /* 0x000fe20000410000 */
[----:B------:R-:W-:Y:S01]  /*3a20*/  FMUL.FTZ R33, R111, R33 ;  /* 0x000000216f217220 */ /* 0x000fe20000410000 */
[----:B------:R-:W-:Y:S01]  /*3a30*/  @P3 SHF.L.U32 R218, R160, 0x10, RZ ;  /* 0x00000010a0da3819 */ /* 0x000fe200000006ff */
[----:B------:R-:W-:Y:S01]  /*3a40*/  FMUL.FTZ R228, R228, UR10 ;  /* 0x0000000ae4e47c20 */ /* 0x000fe20008410000 */
[----:B------:R-:W-:Y:S01]  /*3a50*/  @P0 FMUL.FTZ R163, R195, R194 ;  /* 0x000000c2c3a30220 */ /* 0x000fe20000410000 */
[----:B------:R-:W-:Y:S01]  /*3a60*/  FMUL.FTZ R194, R0, UR7 ;  /* 0x0000000700c27c20 */ /* 0x000fe20008410000 */
[----:B------:R-:W-:Y:S01]  /*3a70*/  HFMA2 R0, -RZ, RZ, 0, 0 ;  /* 0x00000000ff007431 */ /* 0x000fe200000001ff */
[----:B------:R-:W-:-:S02]  /*3a80*/  @P2 PRMT R160, R160, 0x7632, R160 ;  /* 0x00007632a0a02816 */ /* 0x000fc400000000a0 */
[----:B------:R-:W-:Y:S02]  /*3a90*/  FSEL R32, R32, RZ, P5 ;  /* 0x000000ff20207208 */ /* 0x000fe40002800000 */
[----:B------:R-:W-:Y:S01]  /*3aa0*/  @P2 SHF.L.U32 R219, R160, 0x10, RZ ;  /* 0x00000010a0db2819 */ /* 0x000fe200000006ff */
[----:B------:R-:W-:Y:S01]  /*3ab0*/  @P3 FMUL.FTZ R0, R194, R218 ;  /* 0x000000dac2003220 */ /* 0x000fe20000410000 */
[----:B------:R-:W-:Y:S01]  /*3ac0*/  FMUL.FTZ R218, R107, R195 ;  /* 0x000000c36bda7220 */ /* 0x000fe20000410000 */
[----:B------:R-:W-:Y:S01]  /*3ad0*/  FMUL.FTZ R195, R228, UR7 ;  /* 0x00000007e4c37c20 */ /* 0x000fe20008410000 */
[----:B------:R-:W-:Y:S01]  /*3ae0*/  MOV R160, RZ ;  /* 0x000000ff00a07202 */ /* 0x000fe20000000f00 */
[----:B------:R-:W-:Y:S01]  /*3af0*/  FMUL.FTZ R194, R108, R194 ;  /* 0x000000c26cc27220 */ /* 0x000fe20000410000 */
[----:B------:R-:W-:Y:S01]  /*3b00*/  FSEL R33, R33, RZ, P4 ;  /* 0x000000ff21217208 */ /* 0x000fe20002000000 */
[----:B------:R-:W-:Y:S01]  /*3b10*/  @P2 FMUL.FTZ R160, R195, R219 ;  /* 0x000000dbc3a02220 */ /* 0x000fe20000410000 */
[----:B------:R-:W-:Y:S01]  /*3b20*/  FMUL.FTZ R195, R109, R195 ;  /* 0x000000c36dc37220 */ /* 0x000fe20000410000 */
        /* <DEDUP_REMOVED lines=8> */
.L_x_9071:
[--C-:B------:R-:W-:Y:S01]  /*3bb0*/  FFMA.FTZ R0, R0, UR23, R213.reuse ;  /* 0x0000001700007c23 */ /* 0x100fe200080100d5 */
[----:B-----5:R-:W-:Y:S01]  /*3bc0*/  LOP3.LUT P4, RZ, R194, 0xff, RZ, 0xc0, !PT ;  /* 0x000000ffc2ff7812 */ /* 0x020fe2000788c0ff */
[--C-:B------:R-:W-:Y:S01]  /*3bd0*/  FFMA.FTZ R153, R214, UR23, R213.reuse ;  /* 0x00000017d6997c23 */ /* 0x100fe200080100d5 */
[----:B------:R-:W-:Y:S01]  /*3be0*/  LOP3.LUT P3, RZ, R194, 0xff00, RZ, 0xc0, !PT ;  /* 0x0000ff00c2ff7812 */ /* 0x000fe2000786c0ff */
[----:B------:R-:W-:Y:S01]  /*3bf0*/  FADD.FTZ R0, R222, -R0 ;  /* 0x80000000de007221 */ /* 0x000fe20000010000 */
[----:B------:R-:W-:Y:S01]  /*3c00*/  FFMA.FTZ R215, R215, UR23, R213 ;  /* 0x00000017d7d77c23 */ /* 0x000fe200080100d5 */
[----:B------:R-:W-:Y:S01]  /*3c10*/  FADD.FTZ R153, R228, -R153 ;  /* 0x80000099e4997221 */ /* 0x000fe20000010000 */
[----:B------:R-:W-:Y:S01]  /*3c20*/  LOP3.LUT P5, RZ, R194, 0xff0000, RZ, 0xc0, !PT ;  /* 0x00ff0000c2ff7812 */ /* 0x000fe200078ac0ff */
[----:B------:R-:W-:Y:S01]  /*3c30*/  FMUL.FTZ R152, R0, UR11 ;  /* 0x0000000b00987c20 */ /* 0x000fe20008410000 */
[----:B------:R-:W-:Y:S02]  /*3c40*/  HFMA2 R0, -RZ, RZ, 0, 0 ;  /* 0x00000000ff007431 */ /* 0x000fe400000001ff */
[----:B------:R-:W-:Y:S01]  /*3c50*/  FMUL.FTZ R153, R153, UR11 ;  /* 0x0000000b99997c20 */ /* 0x000fe20008410000 */
[----:B------:R-:W-:Y:S01]  /*3c60*/  FADD.FTZ R215, R217, -R215 ;  /* 0x800000d7d9d77221 */ /* 0x000fe20000010000 */
[----:B------:R-:W-:Y:S01]  /*3c70*/  FMUL.FTZ R32, R152, UR10 ;  /* 0x0000000a98207c20 */ /* 0x000fe20008410000 */
[----:B------:R-:W-:Y:S01]  /*3c80*/  LOP3.LUT P2, RZ, R194, 0xff000000, RZ, 0xc0, !PT ;  /* 0xff000000c2ff7812 */ /* 0x000fe2000784c0ff */
[----:B------:R-:W-:Y:S01]  /*3c90*/  FMUL.FTZ R35, R153, UR10 ;  /* 0x0000000a99237c20 */ /* 0x000fe20008410000 */
[----:B------:R-:W-:Y:S01]  /*3ca0*/  @P4 SHF.L.U32 R33, R160, 0x10, RZ ;  /* 0x00000010a0214819 */ /* 0x000fe200000006ff */
[----:B------:R-:W-:Y:S01]  /*3cb0*/  @P4 FMUL.FTZ R34, R32, UR7 ;  /* 0x0000000720224c20 */ /* 0x000fe20008410000 */
[----:B------:R-:W-:Y:S01]  /*3cc0*/  FMUL.FTZ R154, R215, UR11 ;  /* 0x0000000bd79a7c20 */ /* 0x000fe20008410000 */
[----:B------:R-:W-:Y:S01]  /*3cd0*/  FFMA.FTZ R155, R216, UR23, R213 ;  /* 0x00000017d89b7c23 */ /* 0x000fe200080100d5 */
[----:B------:R-:W-:-:S02]  /*3ce0*/  HFMA2 R217, -RZ, RZ, 0, 0 ;  /* 0x00000000ffd97431 */ /* 0x000fc400000001ff */
[----:B------:R-:W-:Y:S01]  /*3cf0*/  @P4 FMUL.FTZ R0, R33, R34 ;  /* 0x0000002221004220 */ /* 0x000fe20000410000 */
[----:B------:R-:W-:Y:S01]  /*3d00*/  @P3 PRMT R33, R160, 0x7632, R33 ;  /* 0x00007632a0213816 */ /* 0x000fe20000000021 */
[----:B------:R-:W-:Y:S01]  /*3d10*/  @P3 FMUL.FTZ R34, R35, UR7 ;  /* 0x0000000723223c20 */ /* 0x000fe20008410000 */
[----:B------:R-:W-:Y:S01]  /*3d20*/  MOV R160, RZ ;  /* 0x000000ff00a07202 */ /* 0x000fe20000000f00 */
[----:B------:R-:W-:Y:S01]  /*3d30*/  FADD.FTZ R155, R225, -R155 ;  /* 0x8000009be19b7221 */ /* 0x000fe20000010000 */
[----:B------:R-:W-:Y:S01]  /*3d40*/  @P3 SHF.L.U32 R33, R33, 0x10, RZ ;  /* 0x0000001021213819 */ /* 0x000fe200000006ff */
[--C-:B------:R-:W-:Y:S01]  /*3d50*/  FFMA.FTZ R218, R218, UR23, R213.reuse ;  /* 0x00000017dada7c23 */ /* 0x100fe200080100d5 */
[----:B------:R-:W-:Y:S01]  /*3d60*/  LOP3.LUT P0, RZ, R195, 0xff, RZ, 0xc0, !PT ;  /* 0x000000ffc3ff7812 */ /* 0x000fe2000780c0ff */
[----:B------:R-:W-:Y:S01]  /*3d70*/  FMUL.FTZ R155, R155, UR11 ;  /* 0x0000000b9b9b7c20 */ /* 0x000fe20008410000 */
[----:B------:R-:W-:Y:S01]  /*3d80*/  CS2R R214, SRZ ;  /* 0x0000000000d67805 */ /* 0x000fe2000001ff00 */
[----:B------:R-:W-:Y:S01]  /*3d90*/  @P3 FMUL.FTZ R160, R33, R34 ;  /* 0x0000002221a03220 */ /* 0x000fe20000410000 */
[----:B------:R-:W-:Y:S01]  /*3da0*/  FMUL.FTZ R33, R154, UR10 ;  /* 0x0000000a9a217c20 */ /* 0x000fe20008410000 */
[----:B------:R-:W-:Y:S01]  /*3db0*/  @P5 SHF.L.U32 R34, R161, 0x10, RZ ;  /* 0x00000010a1225819 */ /* 0x000fe200000006ff */
[----:B------:R-:W-:Y:S01]  /*3dc0*/  FADD.FTZ R218, R220, -R218 ;  /* 0x800000dadcda7221 */ /* 0x000fe20000010000 */
[----:B------:R-:W-:Y:S01]  /*3dd0*/  FFMA.FTZ R219, R219, UR23, R213 ;  /* 0x00000017dbdb7c23 */ /* 0x000fe200080100d5 */
[C---:B------:R-:W-:Y:S01]  /*3de0*/  @P5 FMUL.FTZ R156, R33.reuse, UR7 ;  /* 0x00000007219c5c20 */ /* 0x040fe20008410000 */
[----:B------:R-:W-:Y:S01]  /*3df0*/  FMUL.FTZ R33, R33, UR7 ;  /* 0x0000000721217c20 */ /* 0x000fe20008410000 */
[----:B------:R-:W-:Y:S01]  /*3e00*/  FMUL.FTZ R35, R35, UR7 ;  /* 0x0000000723237c20 */ /* 0x000fe20008410000 */
[----:B------:R-:W-:Y:S01]  /*3e10*/  FADD.FTZ R221, R221, -R219 ;  /* 0x800000dbdddd7221 */ /* 0x000fe20000010000 */
[----:B------:R-:W-:Y:S01]  /*3e20*/  @P5 FMUL.FTZ R217, R34, R156 ;  /* 0x0000009c22d95220 */ /* 0x000fe20000410000 */
[----:B------:R-:W-:Y:S01]  /*3e30*/  @P2 PRMT R156, R161, 0x7632, R156 ;  /* 0x00007632a19c2816 */ /* 0x000fe2000000009c */
[----:B------:R-:W-:Y:S01]  /*3e40*/  FMUL.FTZ R34, R155, UR10 ;  /* 0x0000000a9b227c20 */ /* 0x000fe20008410000 */
[----:B------:R-:W-:Y:S01]  /*3e50*/  FMUL.FTZ R33, R110, R33 ;  /* 0x000000216e217220 */ /* 0x000fe20000410000 */
[----:B------:R-:W-:Y:S01]  /*3e60*/  @P0 SHF.L.U32 R159, R162, 0x10, RZ ;  /* 0x00000010a29f0819 */ /* 0x000fe200000006ff */
[----:B------:R-:W-:Y:S01]  /*3e70*/  FMUL.FTZ R32, R32, UR7 ;  /* 0x0000000720207c20 */ /* 0x000fe20008410000 */
[----:B------:R-:W-:Y:S01]  /*3e80*/  @P2 SHF.L.U32 R156, R156, 0x10, RZ ;  /* 0x000000109c9c2819 */ /* 0x000fe200000006ff */
[C---:B------:R-:W-:Y:S01]  /*3e90*/  @P2 FMUL.FTZ R157, R34.reuse, UR7 ;  /* 0x00000007229d2c20 */ /* 0x040fe20008410000 */
[----:B------:R-:W-:Y:S01]  /*3ea0*/  FSEL R33, R33, RZ, P5 ;  /* 0x000000ff21217208 */ /* 0x000fe20002800000 */
[----:B------:R-:W-:Y:S01]  /*3eb0*/  FMUL.FTZ R34, R34, UR7 ;  /* 0x0000000722227c20 */ /* 0x000fe20008410000 */
[----:B------:R-:W-:Y:S01]  /*3ec0*/  LOP3.LUT P5, RZ, R195, 0xff00, RZ, 0xc0, !PT ;  /* 0x0000ff00c3ff7812 */ /* 0x000fe200078ac0ff */
[----:B------:R-:W-:Y:S01]  /*3ed0*/  @P2 FMUL.FTZ R214, R156, R157 ;  /* 0x0000009d9cd62220 */ /* 0x000fe20000410000 */
[----:B------:R-:W-:Y:S01]  /*3ee0*/  FMUL.FTZ R156, R218, UR11 ;  /* 0x0000000bda9c7c20 */ /* 0x000fe20008410000 */
[----:B------:R-:W-:Y:S01]  /*3ef0*/  FFMA.FTZ R157, R223, UR23, R213 ;  /* 0x00000017df9d7c23 */ /* 0x000fe200080100d5 */
[----:B------:R-:W-:Y:S01]  /*3f00*/  FMUL.FTZ R34, R111, R34 ;  /* 0x000000226f227220 */ /* 0x000fe20000410000 */
[----:B------:R-:W-:Y:S01]  /*3f10*/  FMUL.FTZ R35, R109, R35 ;  /* 0x000000236d237220 */ /* 0x000fe20000410000 */
[----:B------:R-:W-:Y:S01]  /*3f20*/  FMUL.FTZ R158, R156, UR10 ;  /* 0x0000000a9c9e7c20 */ /* 0x000fe20008410000 */
[----:B------:R-:W-:Y:S01]  /*3f30*/  FADD.FTZ R157, R226, -R157 ;  /* 0x8000009de29d7221 */ /* 0x000fe20000010000 */
[----:B------:R-:W-:Y:S01]  /*3f40*/  FMUL.FTZ R32, R108, R32 ;  /* 0x000000206c207220 */ /* 0x000fe20000410000 */
[----:B------:R-:W-:Y:S01]  /*3f50*/  FSEL R218, R34, RZ, P2 ;  /* 0x000000ff22da7208 */ /* 0x000fe20001000000 */
[C---:B------:R-:W-:Y:S01]  /*3f60*/  @P0 FMUL.FTZ R161, R158.reuse, UR7 ;  /* 0x000000079ea10c20 */ /* 0x040fe20008410000 */
[----:B------:R-:W-:Y:S01]  /*3f70*/  FMUL.FTZ R157, R157, UR11 ;  /* 0x0000000b9d9d7c20 */ /* 0x000fe20008410000 */
[----:B------:R-:W-:Y:S01]  /*3f80*/  FMUL.FTZ R158, R158, UR7 ;  /* 0x000000079e9e7c20 */ /* 0x000fe20008410000 */
[----:B------:R-:W-:Y:S01]  /*3f90*/  LOP3.LUT P2, RZ, R195, 0xff0000, RZ, 0xc0, !PT ;  /* 0x00ff0000c3ff7812 */ /* 0x000fe2000784c0ff */
[----:B------:R-:W-:Y:S01]  /*3fa0*/  @P0 FMUL.FTZ R215, R159, R161 ;  /* 0x000000a19fd70220 */ /* 0x000fe20000410000 */
[----:B------:R-:W-:Y:S01]  /*3fb0*/  @P5 PRMT R159, R162, 0x7632, R159 ;  /* 0x00007632a29f5816 */ /* 0x000fe2000000009f */
[----:B------:R-:W-:Y:S01]  /*3fc0*/  FMUL.FTZ R161, R157, UR10 ;  /* 0x0000000a9da17c20 */ /* 0x000fe20008410000 */
[----:B------:R-:W-:Y:S01]  /*3fd0*/  FMUL.FTZ R158, R104, R158 ;  /* 0x0000009e689e7220 */ /* 0x000fe20000410000 */
[----:B------:R-:W-:-:S02]  /*3fe0*/  MOV R162, RZ ;  /* 0x000000ff00a27202 */ /* 0x000fc40000000f00 */
[----:B------:R-:W-:Y:S01]  /*3ff0*/  @P5 SHF.L.U32 R159, R159, 0x10, RZ ;  /* 0x000000109f9f5819 */ /* 0x000fe200000006ff */
[----:B------:R-:W-:Y:S01]  /*4000*/  @P5 FMUL.FTZ R216, R161, UR7 ;  /* 0x00000007a1d85c20 */ /* 0x000fe20008410000 */
[----:B------:R-:W-:Y:S01]  /*4010*/  FSEL R34, R158, RZ, P0 ;  /* 0x000000ff9e227208 */ /* 0x000fe20000000000 */
[----:B------:R-:W-:Y:S01]  /*4020*/  FMUL.FTZ R158, R221, UR11 ;  /* 0x0000000bdd9e7c20 */ /* 0x000fe20008410000 */
[----:B------:R-:W-:Y:S01]  /*4030*/  ISETP.GE.U32.AND P0, PT, R194, RZ, PT ;  /* 0x000000ffc200720c */ /* 0x000fe20003f06070 */
[----:B------:R-:W-:Y:S01]  /*4040*/  @P5 FMUL.FTZ R162, R159, R216 ;  /* 0x000000d89fa25220 */ /* 0x000fe20000410000 */
[----:B------:R-:W-:Y:S01]  /*4050*/  FFMA.FTZ R159, R224, UR23, R213 ;  /* 0x00000017e09f7c23 */ /* 0x000fe200080100d5 */
[----:B------:R-:W-:Y:S01]  /*4060*/  FMUL.FTZ R194, R158, UR10 ;  /* 0x0000000a9ec27c20 */ /* 0x000fe20008410000 */
[----:B------:R-:W-:Y:S01]  /*4070*/  ISETP.GE.U32.AND.EX P0, PT, R195, 0x1000000, PT, P0 ;  /* 0x01000000c300780c */ /* 0x000fe20003f06100 */
[----:B------:R-:W-:Y:S02]  /*4080*/  HFMA2 R216, -RZ, RZ, 0, 0 ;  /* 0x00000000ffd87431 */ /* 0x000fe400000001ff */
[----:B------:R-:W-:Y:S01]  /*4090*/  FADD.FTZ R159, R227, -R159 ;  /* 0x8000009fe39f7221 */ /* 0x000fe20000010000 */
[----:B------:R-:W-:Y:S01]  /*40a0*/  @P2 SHF.L.U32 R195, R163, 0x10, RZ ;  /* 0x00000010a3c32819 */ /* 0x000fe200000006ff */
[C---:B------:R-:W-:Y:S01]  /*40b0*/  @P2 FMUL.FTZ R219, R194.reuse, UR7 ;  /* 0x00000007c2db2c20 */ /* 0x040fe20008410000 */
[----:B------:R-:W-:Y:S01]  /*40c0*/  FMUL.FTZ R161, R161, UR7 ;  /* 0x00000007a1a17c20 */ /* 0x000fe20008410000 */
[----:B------:R-:W-:Y:S01]  /*40d0*/  FMUL.FTZ R159, R159, UR11 ;  /* 0x0000000b9f9f7c20 */ /* 0x000fe20008410000 */
[----:B------:R-:W-:Y:S01]  /*40e0*/  FMUL.FTZ R194, R194, UR7 ;  /* 0x00000007c2c27c20 */ /* 0x000fe20008410000 */
[----:B------:R-:W-:Y:S01]  /*40f0*/  @P2 FMUL.FTZ R216, R195, R219 ;  /* 0x000000dbc3d82220 */ /* 0x000fe20000410000 */
[----:B------:R-:W-:Y:S01]  /*4100*/  FMUL.FTZ R161, R105, R161 ;  /* 0x000000a169a17220 */ /* 0x000fe20000410000 */
[----:B------:R-:W-:Y:S01]  /*4110*/  FMUL.FTZ R195, R159, UR10 ;  /* 0x0000000a9fc37c20 */ /* 0x000fe20008410000 */
[----:B------:R-:W-:Y:S01]  /*4120*/  FMUL.FTZ R194, R106, R194 ;  /* 0x000000c26ac27220 */ /* 0x000fe20000410000 */
[----:B------:R-:W-:-:S02]  /*4130*/  FSEL R32, R32, RZ, P4 ;  /* 0x000000ff20207208 */ /* 0x000fc40002000000 */
[C---:B------:R-:W-:Y:S01]  /*4140*/  @P0 FMUL.FTZ R220, R195.reuse, UR7 ;  /* 0x00000007c3dc0c20 */ /* 0x040fe20008410000 */
[----:B------:R-:W-:Y:S01]  /*4150*/  FMUL.FTZ R195, R195, UR7 ;  /* 0x00000007c3c37c20 */ /* 0x000fe20008410000 */
[----:B------:R-:W-:Y:S02]  /*4160*/  FSEL R161, R161, RZ, P5 ;  /* 0x000000ffa1a17208 */ /* 0x000fe40002800000 */
[----:B------:R-:W-:Y:S01]  /*4170*/  @P0 PRMT R219, R163, 0x7632, R219 ;  /* 0x00007632a3db0816 */ /* 0x000fe200000000db */
[----:B------:R-:W-:Y:S01]  /*4180*/  FMUL.FTZ R195, R107, R195 ;  /* 0x000000c36bc37220 */ /* 0x000fe20000410000 */
[----:B------:R-:W-:Y:S02]  /*4190*/  F2FP.BF16.F32.PACK_AB R34, R161, R34 ;  /* 0x00000022a122723e */ /* 0x000fe400000010ff */
[----:B------:R-:W-:Y:S02]  /*41a0*/  @P0 SHF.L.U32 R219, R219, 0x10, RZ ;  /* 0x00000010dbdb0819 */ /* 0x000fe400000006ff */
[----:B------:R-:W-:-:S02]  /*41b0*/  FSEL R161, R35, RZ, P3 ;  /* 0x000000ff23a17208 */ /* 0x000fc40001800000 */
[----:B------:R-:W-:Y:S02]  /*41c0*/  FSEL R35, R194, RZ, P2 ;  /* 0x000000ffc2237208 */ /* 0x000fe40001000000 */
[----:B------:R-:W-:Y:S02]  /*41d0*/  FSEL R195, R195, RZ, P0 ;  /* 0x000000ffc3c37208 */ /* 0x000fe40000000000 */
[----:B------:R-:W-:Y:S01]  /*41e0*/  MOV R163, RZ ;  /* 0x000000ff00a37202 */ /* 0x000fe20000000f00 */
[----:B------:R-:W-:Y:S01]  /*41f0*/  @P0 FMUL.FTZ R163, R219, R220 ;  /* 0x000000dcdba30220 */ /* 0x000fe20000410000 */
[----:B------:R-:W-:Y:S02]  /*4200*/  F2FP.BF16.F32.PACK_AB R33, R218, R33 ;  /* 0x00000021da21723e */ /* 0x000fe400000010ff */
[----:B------:R-:W-:Y:S02]  /*4210*/  F2FP.BF16.F32.PACK_AB R32, R161, R32 ;  /* 0x00000020a120723e */ /* 0x000fe400000010ff */
[----:B------:R-:W-:Y:S01]  /*4220*/  F2FP.BF16.F32.PACK_AB R35, R195, R35 ;  /* 0x00000023c323723e */ /* 0x000fe200000010ff */
[----:B------:R-:W-:Y:S06]  /*4230*/  BRA `(.L_x_9072) ;  /* 0x0000000c00347947 */ /* 0x000fec0003800000 */
.L_x_9070:
        /* <DEDUP_REMOVED lines=10> */
[----:B------:R-:W-:Y:S01]  /*42e0*/  FFMA.FTZ R218, R218, UR23, R213 ;  /* 0x00000017dada7c23 */ /* 0x000fe200080100d5 */
[----:B------:R-:W-:Y:S01]  /*42f0*/  FADD.FTZ R225, R225, -R216 ;  /* 0x800000d8e1e17221 */ /* 0x000fe20000010000 */
[----:B------:R-:W-:Y:S01]  /*4300*/  LOP3.LUT P0, RZ, R195, 0xff, RZ, 0xc0, !PT ;  /* 0x000000ffc3ff7812 */ /* 0x000fe2000780c0ff */
[----:B------:R-:W-:Y:S01]  /*4310*/  FFMA.FTZ R215, R215, UR11, R114 ;  /* 0x0000000bd7d77c23 */ /* 0x000fe20008010072 */
[----:B------:R-:W-:Y:S01]  /*4320*/  CS2R R216, SRZ ;  /* 0x0000000000d87805 */ /* 0x000fe2000001ff00 */
[----:B------:R-:W-:Y:S01]  /*4330*/  FFMA.FTZ R225, R225, UR11, R115 ;  /* 0x0000000be1e17c23 */ /* 0x000fe20008010073 */
[----:B------:R-:W-:Y:S01]  /*4340*/  FADD.FTZ R218, R220, -R218 ;  /* 0x800000dadcda7221 */ /* 0x000fe20000010000 */
[----:B------:R-:W-:Y:S01]  /*4350*/  FMUL.FTZ R32, R215, UR10 ;  /* 0x0000000ad7207c20 */ /* 0x000fe20008410000 */
[----:B------:R-:W-:Y:S01]  /*4360*/  FFMA.FTZ R214, R214, UR23, R213 ;  /* 0x00000017d6d67c23 */ /* 0x000fe200080100d5 */
[C---:B------:R-:W-:Y:S01]  /*4370*/  @P5 SHF.L.U32 R33, R161.reuse, 0x10, RZ ;  /* 0x00000010a1215819 */ /* 0x040fe200000006ff */
[----:B------:R-:W-:Y:S01]  /*4380*/  FFMA.FTZ R218, R218, UR11, R116 ;  /* 0x0000000bdada7c23 */ /* 0x000fe20008010074 */
        /* <DEDUP_REMOVED lines=19> */
[-C--:B------:R-:W-:Y:S01]  /*44c0*/  @P0 FMUL.FTZ R215, R34, R161.reuse ;  /* 0x000000a122d70220 */ /* 0x080fe20000410000 */
[----:B------:R-:W-:Y:S01]  /*44d0*/  FFMA.FTZ R34, R223, UR11, R117 ;  /* 0x0000000bdf227c23 */ /* 0x000fe20008010075 */
[----:B------:R-:W-:Y:S01]  /*44e0*/  FMUL.FTZ R161, R104, R161 ;  /* 0x000000a168a17220 */ /* 0x000fe20000410000 */
[----:B------:R-:W-:Y:S01]  /*44f0*/  FFMA.FTZ R221, R221, UR11, R118 ;  /* 0x0000000bdddd7c23 */ /* 0x000fe20008010076 */
        /* <DEDUP_REMOVED lines=9> */
[-C--:B------:R-:W-:Y:S01]  /*4590*/  @P3 FMUL.FTZ R162, R35, R34.reuse ;  /* 0x0000002223a23220 */ /* 0x080fe20000410000 */
[----:B------:R-:W-:Y:S01]  /*45a0*/  ISETP.GE.U32.AND.EX P0, PT, R195, 0x1000000, PT, P0 ;  /* 0x01000000c300780c */ /* 0x000fe20003f06100 */
[----:B------:R-:W-:Y:S01]  /*45b0*/  FMUL.FTZ R35, R221, UR7 ;  /* 0x00000007dd237c20 */ /* 0x000fe20008410000 */
[----:B------:R-:W-:Y:S01]  /*45c0*/  FMUL.FTZ R34, R105, R34 ;  /* 0x0000002269227220 */ /* 0x000fe20000410000 */
[----:B------:R-:W-:Y:S01]  /*45d0*/  FADD.FTZ R224, R227, -R224 ;  /* 0x800000e0e3e07221 */ /* 0x000fe20000010000 */
[----:B------:R-:W-:Y:S01]  /*45e0*/  FFMA.FTZ R0, R0, UR23, R213 ;  /* 0x0000001700007c23 */ /* 0x000fe200080100d5 */
[-C--:B------:R-:W-:Y:S01]  /*45f0*/  @P2 FMUL.FTZ R216, R218, R35.reuse ;  /* 0x00000023dad82220 */ /* 0x080fe20000410000 */
[----:B------:R-:W-:Y:S01]  /*4600*/  FMUL.FTZ R35, R106, R35 ;  /* 0x000000236a237220 */ /* 0x000fe20000410000 */
[----:B------:R-:W-:Y:S01]  /*4610*/  FFMA.FTZ R195, R224, UR11, R119 ;  /* 0x0000000be0c37c23 */ /* 0x000fe20008010077 */
[----:B------:R-:W-:Y:S01]  /*4620*/  FSEL R34, R34, RZ, P3 ;  /* 0x000000ff22227208 */ /* 0x000fe20001800000 */
[----:B------:R-:W-:Y:S01]  /*4630*/  FADD.FTZ R0, R222, -R0 ;  /* 0x80000000de007221 */ /* 0x000fe20000010000 */
[----:B------:R-:W-:Y:S01]  /*4640*/  LOP3.LUT P3, RZ, R194, 0xff, RZ, 0xc0, !PT ;  /* 0x000000ffc2ff7812 */ /* 0x000fe2000786c0ff */
[----:B------:R-:W-:Y:S01]  /*4650*/  FMUL.FTZ R195, R195, UR10 ;  /* 0x0000000ac3c37c20 */ /* 0x000fe20008410000 */
[----:B------:R-:W-:Y:S01]  /*4660*/  FSEL R35, R35, RZ, P2 ;  /* 0x000000ff23237208 */ /* 0x000fe20001000000 */
[----:B------:R-:W-:Y:S01]  /*4670*/  FFMA.FTZ R0, R0, UR11, R112 ;  /* 0x0000000b00007c23 */ /* 0x000fe20008010070 */
[----:B------:R-:W-:Y:S01]  /*4680*/  LOP3.LUT P2, RZ, R194, 0xff00, RZ, 0xc0, !PT ;  /* 0x0000ff00c2ff7812 */ /* 0x000fe2000784c0ff */
[----:B------:R-:W-:Y:S01]  /*4690*/  FMUL.FTZ R195, R195, UR7 ;  /* 0x00000007c3c37c20 */ /* 0x000fe20008410000 */
[----:B------:R-:W-:Y:S01]  /*46a0*/  @P0 PRMT R194, R163, 0x7632, R194 ;  /* 0x00007632a3c20816 */ /* 0x000fe200000000c2 */
[----:B------:R-:W-:Y:S01]  /*46b0*/  FMUL.FTZ R0, R0, UR10 ;  /* 0x0000000a00007c20 */ /* 0x000fe20008410000 */
[----:B------:R-:W-:Y:S01]  /*46c0*/  MOV R163, RZ ;  /* 0x000000ff00a37202 */ /* 0x000fe20000000f00 */
[----:B------:R-:W-:Y:S01]  /*46d0*/  FFMA.FTZ R228, R228, UR11, R113 ;  /* 0x0000000be4e47c23 */ /* 0x000fe20008010071 */
        /* <DEDUP_REMOVED lines=11> */
[-C--:B------:R-:W-:Y:S01]  /*4790*/  @P3 FMUL.FTZ R0, R218, R194.reuse ;  /* 0x000000c2da003220 */ /* 0x080fe20000410000 */
[----:B------:R-:W-:Y:S01]  /*47a0*/  FMUL.FTZ R218, R107, R195 ;  /* 0x000000c36bda7220 */ /* 0x000fe20000410000 */
[----:B------:R-:W-:Y:S01]  /*47b0*/  FMUL.FTZ R195, R228, UR7 ;  /* 0x00000007e4c37c20 */ /* 0x000fe20008410000 */
[----:B------:R-:W-:Y:S01]  /*47c0*/  MOV R160, RZ ;  /* 0x000000ff00a07202 */ /* 0x000fe20000000f00 */
[----:B------:R-:W-:Y:S01]  /*47d0*/  FMUL.FTZ R194, R108, R194 ;  /* 0x000000c26cc27220 */ /* 0x000fe20000410000 */
[----:B------:R-:W-:Y:S01]  /*47e0*/  FSEL R33, R33, RZ, P4 ;  /* 0x000000ff21217208 */ /* 0x000fe20002000000 */
[-C--:B------:R-:W-:Y:S01]  /*47f0*/  @P2 FMUL.FTZ R160, R219, R195.reuse ;  /* 0x000000c3dba02220 */ /* 0x080fe20000410000 */
        /* <DEDUP_REMOVED lines=9> */
.L_x_9073:
        /* <DEDUP_REMOVED lines=8> */
[----:B------:R-:W-:Y:S01]  /*4910*/  FFMA.FTZ R152, R0, UR11, R112 ;  /* 0x0000000b00987c23 */ /* 0x000fe20008010070 */
[----:B------:R-:W-:Y:S02]  /*4920*/  HFMA2 R0, -RZ, RZ, 0, 0 ;  /* 0x00000000ff007431 */ /* 0x000fe400000001ff */
[----:B------:R-:W-:Y:S01]  /*4930*/  FFMA.FTZ R153, R153, UR11, R113 ;  /* 0x0000000b99997c23 */ /* 0x000fe20008010071 */
[----:B------:R-:W-:Y:S01]  /*4940*/  FADD.FTZ R215, R217, -R215 ;  /* 0x800000d7d9d77221 */ /* 0x000fe20000010000 */
[----:B------:R-:W-:Y:S01]  /*4950*/  FMUL.FTZ R32, R152, UR10 ;  /* 0x0000000a98207c20 */ /* 0x000fe20008410000 */
[----:B------:R-:W-:Y:S01]  /*4960*/  LOP3.LUT P2, RZ, R194, 0xff000000, RZ, 0xc0, !PT ;  /* 0xff000000c2ff7812 */ /* 0x000fe2000784c0ff */
[----:B------:R-:W-:Y:S01]  /*4970*/  FMUL.FTZ R35, R153, UR10 ;  /* 0x0000000a99237c20 */ /* 0x000fe20008410000 */
[----:B------:R-:W-:Y:S01]  /*4980*/  @P4 SHF.L.U32 R33, R160, 0x10, RZ ;  /* 0x00000010a0214819 */ /* 0x000fe200000006ff */
[----:B------:R-:W-:Y:S01]  /*4990*/  @P4 FMUL.FTZ R34, R32, UR7 ;  /* 0x0000000720224c20 */ /* 0x000fe20008410000 */
[----:B------:R-:W-:Y:S01]  /*49a0*/  FFMA.FTZ R154, R215, UR11, R114 ;  /* 0x0000000bd79a7c23 */ /* 0x000fe20008010072 */
        /* <DEDUP_REMOVED lines=8> */
[----:B------:R-:W-:Y:S01]  /*4a30*/  FFMA.FTZ R218, R218, UR23, R213 ;  /* 0x00000017dada7c23 */ /* 0x000fe200080100d5 */
[----:B------:R-:W-:Y:S01]  /*4a40*/  LOP3.LUT P0, RZ, R195, 0xff, RZ, 0xc0, !PT ;  /* 0x000000ffc3ff7812 */ /* 0x000fe2000780c0ff */
[----:B------:R-:W-:Y:S01]  /*4a50*/  FFMA.FTZ R155, R155, UR11, R115 ;  /* 0x0000000b9b9b7c23 */ /* 0x000fe20008010073 */
        /* <DEDUP_REMOVED lines=22> */
[----:B------:R-:W-:Y:S01]  /*4bc0*/  FFMA.FTZ R156, R218, UR11, R116 ;  /* 0x0000000bda9c7c23 */ /* 0x000fe20008010074 */
        /* <DEDUP_REMOVED lines=8> */
[----:B------:R-:W-:Y:S01]  /*4c50*/  FFMA.FTZ R157, R157, UR11, R117 ;  /* 0x0000000b9d9d7c23 */ /* 0x000fe20008010075 */
        /* <DEDUP_REMOVED lines=10> */
[----:B------:R-:W-:Y:S01]  /*4d00*/  FFMA.FTZ R158, R221, UR11, R118 ;  /* 0x0000000bdd9e7c23 */ /* 0x000fe20008010076 */
        /* <DEDUP_REMOVED lines=10> */
[----:B------:R-:W-:Y:S01]  /*4db0*/  FFMA.FTZ R159, R159, UR11, R119 ;  /* 0x0000000b9f9f7c23 */ /* 0x000fe20008010077 */
        /* <DEDUP_REMOVED lines=20> */
[----:B------:R-:W-:-:S07]  /*4f00*/  F2FP.BF16.F32.PACK_AB R35, R195, R35 ;  /* 0x00000023c323723e */ /* 0x000fce00000010ff */
.L_x_9072:
        /* <DEDUP_REMOVED lines=9> */
[----:B------:R-:W-:Y:S01]  /*4fa0*/  ISETP.NE.AND.EX P2, PT, RZ, UR5, PT, P2 ;  /* 0x00000005ff007c0c */ /* 0x000fe2000bf45320 */
[----:B--2---:R-:W-:Y:S01]  /*4fb0*/  FADD.FTZ R225, R163, R225 ;  /* 0x000000e1a3e17221 */ /* 0x004fe20000010000 */
[----:B---3--:R-:W-:Y:S01]  /*4fc0*/  FADD.FTZ R224, R216, R224 ;  /* 0x000000e0d8e07221 */ /* 0x008fe20000010000 */
[----:B----4-:R-:W-:Y:S01]  /*4fd0*/  FADD.FTZ R223, R162, R223 ;  /* 0x000000dfa2df7221 */ /* 0x010fe20000010000 */
[----:B------:R-:W-:Y:S01]  /*4fe0*/  FADD.FTZ R222, R215, R222 ;  /* 0x000000ded7de7221 */ /* 0x000fe20000010000 */
[----:B------:R-:W-:Y:S01]  /*4ff0*/  FADD.FTZ R221, R214, R221 ;  /* 0x000000ddd6dd7221 */ /* 0x000fe20000010000 */
[----:B------:R-:W-:Y:S01]  /*5000*/  FADD.FTZ R220, R217, R220 ;  /* 0x000000dcd9dc7221 */ /* 0x000fe20000010000 */
[----:B------:R-:W-:-:S06]  /*5010*/  FADD.FTZ R219, R160, R219 ;  /* 0x000000dba0db7221 */ /* 0x000fcc0000010000 */
        /* <DEDUP_REMOVED lines=29> */
[----:B------:R-:W-:Y:S01]  /*51f0*/  FFMA.FTZ R154, R198, UR11, R122 ;  /* 0x0000000bc69a7c23 */ /* 0x000fe2000801007a */
[----:B------:R-:W-:Y:S01]  /*5200*/  LOP3.LUT P4, RZ, R189, 0xff, RZ, 0xc0, !PT ;  /* 0x000000ffbdff7812 */ /* 0x000fe2000788c0ff */
[----:B------:R-:W-:Y:S01]  /*5210*/  FFMA.FTZ R155, R155, UR11, R123 ;  /* 0x0000000b9b9b7c23 */ /* 0x000fe2000801007b */
[----:B------:R-:W-:Y:S01]  /*5220*/  FADD.FTZ R202, R204, -R202 ;  /* 0x800000caccca7221 */ /* 0x000fe20000010000 */
[----:B------:R-:W-:Y:S01]  /*5230*/  FMUL.FTZ R152, R154, UR10 ;  /* 0x0000000a9a987c20 */ /* 0x000fe20008410000 */
[----:B------:R-:W-:Y:S01]  /*5240*/  LOP3.LUT P5, RZ, R189, 0xff00, RZ, 0xc0, !PT ;  /* 0x0000ff00bdff7812 */ /* 0x000fe200078ac0ff */
[----:B------:R-:W-:Y:S01]  /*5250*/  FFMA.FTZ R157, R206, UR23, R213 ;  /* 0x00000017ce9d7c23 */ /* 0x000fe200080100d5 */
[----:B-----5:R-:W-:Y:S01]  /*5260*/  @P0 SHF.L.U32 R0, R33, 0x10, RZ ;  /* 0x0000001021000819 */ /* 0x020fe200000006ff */
[----:B------:R-:W-:Y:S01]  /*5270*/  FMUL.FTZ R152, R152, UR7 ;  /* 0x0000000798987c20 */ /* 0x000fe20008410000 */
[----:B------:R-:W-:Y:S01]  /*5280*/  FFMA.FTZ R156, R202, UR11, R124 ;  /* 0x0000000bca9c7c23 */ /* 0x000fe2000801007c */
[----:B------:R-:W-:Y:S01]  /*5290*/  FADD.FTZ R157, R210, -R157 ;  /* 0x8000009dd29d7221 */ /* 0x000fe20000010000 */
[----:B------:R-:W-:Y:S01]  /*52a0*/  FFMA.FTZ R203, R203, UR23, R213 ;  /* 0x00000017cbcb7c23 */ /* 0x000fe200080100d5 */
[-C--:B------:R-:W-:Y:S01]  /*52b0*/  @P0 FMUL.FTZ R160, R0, R152.reuse ;  /* 0x0000009800a00220 */ /* 0x080fe20000410000 */
[----:B------:R-:W-:Y:S01]  /*52c0*/  @P3 PRMT R0, R33, 0x7632, R0 ;  /* 0x0000763221003816 */ /* 0x000fe20000000000 */
[----:B------:R-:W-:Y:S01]  /*52d0*/  FMUL.FTZ R33, R155, UR10 ;  /* 0x0000000a9b217c20 */ /* 0x000fe20008410000 */
[----:B------:R-:W-:Y:S01]  /*52e0*/  FMUL.FTZ R158, R156, UR10 ;  /* 0x0000000a9c9e7c20 */ /* 0x000fe20008410000 */
[----:B------:R-:W-:Y:S01]  /*52f0*/  @P4 SHF.L.U32 R159, R34, 0x10, RZ ;  /* 0x00000010229f4819 */ /* 0x000fe200000006ff */
[----:B------:R-:W-:Y:S01]  /*5300*/  FFMA.FTZ R157, R157, UR11, R125 ;  /* 0x0000000b9d9d7c23 */ /* 0x000fe2000801007d */
[----:B------:R-:W-:Y:S01]  /*5310*/  @P3 SHF.L.U32 R0, R0, 0x10, RZ ;  /* 0x0000001000003819 */ /* 0x000fe200000006ff */
[----:B------:R-:W-:Y:S01]  /*5320*/  FMUL.FTZ R33, R33, UR7 ;  /* 0x0000000721217c20 */ /* 0x000fe20008410000 */
[----:B------:R-:W-:Y:S01]  /*5330*/  FMUL.FTZ R158, R158, UR7 ;  /* 0x000000079e9e7c20 */ /* 0x000fe20008410000 */
[----:B------:R-:W-:Y:S01]  /*5340*/  FMUL.FTZ R194, R102, R152 ;  /* 0x0000009866c27220 */ /* 0x000fe20000410000 */
[----:B------:R-:W-:Y:S01]  /*5350*/  LOP3.LUT P6, RZ, R189, 0xff0000, RZ, 0xc0, !PT ;  /* 0x00ff0000bdff7812 */ /* 0x000fe200078cc0ff */
[-C--:B------:R-:W-:Y:S01]  /*5360*/  @P3 FMUL.FTZ R161, R0, R33.reuse ;  /* 0x0000002100a13220 */ /* 0x080fe20000410000 */
[----:B------:R-:W-:Y:S01]  /*5370*/  HFMA2 R0, -RZ, RZ, 0, 0 ;  /* 0x00000000ff007431 */ /* 0x000fe200000001ff */
[----:B------:R-:W-:Y:S01]  /*5380*/  CS2R R162, SRZ ;  /* 0x0000000000a27805 */ /* 0x000fe2000001ff00 */
[----:B------:R-:W-:Y:S01]  /*5390*/  FADD.FTZ R205, R205, -R203 ;  /* 0x800000cbcdcd7221 */ /* 0x000fe20000010000 */
[----:B------:R-:W-:Y:S01]  /*53a0*/  FSEL R194, R194, RZ, P0 ;  /* 0x000000ffc2c27208 */ /* 0x000fe20000000000 */
[----:B------:R-:W-:Y:S01]  /*53b0*/  FFMA.FTZ R207, R207, UR23, R213 ;  /* 0x00000017cfcf7c23 */ /* 0x000fe200080100d5 */
[----:B------:R-:W-:Y:S01]  /*53c0*/  ISETP.GE.U32.AND P0, PT, R188, RZ, PT ;  /* 0x000000ffbc00720c */ /* 0x000fe20003f06070 */
[-C--:B------:R-:W-:Y:S01]  /*53d0*/  @P4 FMUL.FTZ R0, R159, R158.reuse ;  /* 0x0000009e9f004220 */ /* 0x080fe20000410000 */
[----:B------:R-:W-:Y:S01]  /*53e0*/  @P5 PRMT R159, R34, 0x7632, R159 ;  /* 0x00007632229f5816 */ /* 0x000fe2000000009f */
[----:B------:R-:W-:Y:S01]  /*53f0*/  FMUL.FTZ R34, R157, UR10 ;  /* 0x0000000a9d227c20 */ /* 0x000fe20008410000 */
[----:B------:R-:W-:Y:S01]  /*5400*/  FMUL.FTZ R158, R96, R158 ;  /* 0x0000009e609e7220 */ /* 0x000fe20000410000 */
[----:B------:R-:W-:Y:S01]  /*5410*/  ISETP.GE.U32.AND.EX P0, PT, R189, 0x1000000, PT, P0 ;  /* 0x01000000bd00780c */ /* 0x000fe20003f06100 */
[----:B------:R-:W-:Y:S01]  /*5420*/  FADD.FTZ R207, R211, -R207 ;  /* 0x800000cfd3cf7221 */ /* 0x000fe20000010000 */
[----:B------:R-:W-:Y:S01]  /*5430*/  @P5 SHF.L.U32 R159, R159, 0x10, RZ ;  /* 0x000000109f9f5819 */ /* 0x000fe200000006ff */
[----:B------:R-:W-:Y:S01]  /*5440*/  FMUL.FTZ R34, R34, UR7 ;  /* 0x0000000722227c20 */ /* 0x000fe20008410000 */
[--C-:B------:R-:W-:Y:S01]  /*5450*/  FFMA.FTZ R196, R196, UR23, R213.reuse ;  /* 0x00000017c4c47c23 */ /* 0x100fe200080100d5 */
[----:B------:R-:W-:Y:S01]  /*5460*/  FFMA.FTZ R153, R197, UR23, R213 ;  /* 0x00000017c5997c23 */ /* 0x000fe200080100d5 */
[----:B------:R-:W-:Y:S01]  /*5470*/  FMUL.FTZ R33, R103, R33 ;  /* 0x0000002167217220 */ /* 0x000fe20000410000 */
[-C--:B------:R-:W-:Y:S01]  /*5480*/  @P5 FMUL.FTZ R162, R159, R34.reuse ;  /* 0x000000229fa25220 */ /* 0x080fe20000410000 */
[----:B------:R-:W-:Y:S01]  /*5490*/  FMUL.FTZ R195, R97, R34 ;  /* 0x0000002261c37220 */ /* 0x000fe20000410000 */
[----:B------:R-:W-:Y:S01]  /*54a0*/  FSEL R34, R158, RZ, P4 ;  /* 0x000000ff9e227208 */ /* 0x000fe20002000000 */
[----:B------:R-:W-:Y:S01]  /*54b0*/  FFMA.FTZ R158, R205, UR11, R126 ;  /* 0x0000000bcd9e7c23 */ /* 0x000fe2000801007e */
[C---:B------:R-:W-:Y:S01]  /*54c0*/  @P6 SHF.L.U32 R159, R35.reuse, 0x10, RZ ;  /* 0x00000010239f6819 */ /* 0x040fe200000006ff */
[----:B------:R-:W-:Y:S01]  /*54d0*/  FADD.FTZ R196, R200, -R196 ;  /* 0x800000c4c8c47221 */ /* 0x000fe20000010000 */
[----:B------:R-:W-:Y:S01]  /*54e0*/  @P0 PRMT R35, R35, 0x7632, R35 ;  /* 0x0000763223230816 */ /* 0x000fe20000000023 */
[----:B------:R-:W-:Y:S01]  /*54f0*/  FMUL.FTZ R152, R158, UR10 ;  /* 0x0000000a9e987c20 */ /* 0x000fe20008410000 */
[----:B------:R-:W-:Y:S01]  /*5500*/  FSEL R195, R195, RZ, P5 ;  /* 0x000000ffc3c37208 */ /* 0x000fe20002800000 */
[----:B------:R-:W-:Y:S01]  /*5510*/  FADD.FTZ R153, R208, -R153 ;  /* 0x80000099d0997221 */ /* 0x000fe20000010000 */
[----:B------:R-:W-:Y:S01]  /*5520*/  @P0 SHF.L.U32 R35, R35, 0x10, RZ ;  /* 0x0000001023230819 */ /* 0x000fe200000006ff */
[----:B------:R-:W-:Y:S01]  /*5530*/  FMUL.FTZ R152, R152, UR7 ;  /* 0x0000000798987c20 */ /* 0x000fe20008410000 */
[C---:B------:R-:W-:Y:S01]  /*5540*/  LOP3.LUT P4, RZ, R188.reuse, 0xff, RZ, 0xc0, !PT ;  /* 0x000000ffbcff7812 */ /* 0x040fe2000788c0ff */
[----:B------:R-:W-:Y:S01]  /*5550*/  FFMA.FTZ R153, R153, UR11, R121 ;  /* 0x0000000b99997c23 */ /* 0x000fe20008010079 */
[----:B------:R-:W-:Y:S01]  /*5560*/  LOP3.LUT P5, RZ, R188, 0xff00, RZ, 0xc0, !PT ;  /* 0x0000ff00bcff7812 */ /* 0x000fe200078ac0ff */
[-C--:B------:R-:W-:Y:S01]  /*5570*/  @P6 FMUL.FTZ R163, R159, R152.reuse ;  /* 0x000000989fa36220 */ /* 0x080fe20000410000 */
[----:B------:R-:W-:Y:S01]  /*5580*/  FFMA.FTZ R159, R207, UR11, R127 ;  /* 0x0000000bcf9f7c23 */ /* 0x000fe2000801007f */
[----:B------:R-:W-:Y:S01]  /*5590*/  MOV R188, RZ ;  /* 0x000000ff00bc7202 */ /* 0x000fe20000000f00 */
[----:B------:R-:W-:Y:S01]  /*55a0*/  FMUL.FTZ R152, R98, R152 ;  /* 0x0000009862987220 */ /* 0x000fe20000410000 */
[----:B------:R-:W-:Y:S01]  /*55b0*/  F2FP.BF16.F32.PACK_AB R34, R195, R34 ;  /* 0x00000022c322723e */ /* 0x000fe200000010ff */
[----:B------:R-:W-:Y:S01]  /*55c0*/  FMUL.FTZ R189, R159, UR10 ;  /* 0x0000000a9fbd7c20 */ /* 0x000fe20008410000 */
[----:B------:R-:W-:-:S02]  /*55d0*/  FSEL R33, R33, RZ, P3 ;  /* 0x000000ff21217208 */ /* 0x000fc40001800000 */
[----:B------:R-:W-:Y:S01]  /*55e0*/  FSEL R152, R152, RZ, P6 ;  /* 0x000000ff98987208 */ /* 0x000fe20003000000 */
[----:B------:R-:W-:Y:S01]  /*55f0*/  FMUL.FTZ R189, R189, UR7 ;  /* 0x00000007bdbd7c20 */ /* 0x000fe20008410000 */
[----:B------:R-:W-:Y:S02]  /*5600*/  F2FP.BF16.F32.PACK_AB R33, R33, R194 ;  /* 0x000000c22121723e */ /* 0x000fe400000010ff */
[----:B------:R-:W-:Y:S01]  /*5610*/  @P5 PRMT R197, R32, 0x7632, R197 ;  /* 0x0000763220c55816 */ /* 0x000fe200000000c5 */
[-C--:B------:R-:W-:Y:S01]  /*5620*/  @P0 FMUL.FTZ R188, R35, R189.reuse ;  /* 0x000000bd23bc0220 */ /* 0x080fe20000410000 */
[----:B------:R-:W-:Y:S02]  /*5630*/  FMUL.FTZ R189, R99, R189 ;  /* 0x000000bd63bd7220 */ /* 0x000fe40000410000 */
[----:B------:R-:W-:-:S03]  /*5640*/  @P5 SHF.L.U32 R197, R197, 0x10, RZ ;  /* 0x00000010c5c55819 */ /* 0x000fc600000006ff */
[----:B------:R-:W-:Y:S01]  /*5650*/  FSEL R35, R189, RZ, P0 ;  /* 0x000000ffbd237208 */ /* 0x000fe20000000000 */
[----:B------:R-:W-:-:S03]  /*5660*/  HFMA2 R189, -RZ, RZ, 0, 0 ;  /* 0x00000000ffbd7431 */ /* 0x000fc600000001ff */
[----:B------:R-:W-:Y:S01]  /*5670*/  F2FP.BF16.F32.PACK_AB R35, R35, R152 ;  /* 0x000000982323723e */ /* 0x000fe200000010ff */
[----:B------:R-:W-:Y:S01]  /*5680*/  FFMA.FTZ R152, R196, UR11, R120 ;  /* 0x0000000bc4987c23 */ /* 0x000fe20008010078 */
[----:B------:R-:W-:Y:S01]  /*5690*/  @P4 SHF.L.U32 R196, R32, 0x10, RZ ;  /* 0x0000001020c44819 */ /* 0x000fe200000006ff */
[----:B------:R-:W-:Y:S02]  /*56a0*/  FMUL.FTZ R32, R153, UR10 ;  /* 0x0000000a99207c20 */ /* 0x000fe40008410000 */
[----:B------:R-:W-:Y:S02]  /*56b0*/  FMUL.FTZ R195, R152, UR10 ;  /* 0x0000000a98c37c20 */ /* 0x000fe40008410000 */
[----:B------:R-:W-:Y:S02]  /*56c0*/  FMUL.FTZ R32, R32, UR7 ;  /* 0x0000000720207c20 */ /* 0x000fe40008410000 */
[----:B------:R-:W-:-:S04]  /*56d0*/  FMUL.FTZ R195, R195, UR7 ;  /* 0x00000007c3c37c20 */ /* 0x000fc80008410000 */
[-C--:B------:R-:W-:Y:S01]  /*56e0*/  @P4 FMUL.FTZ R189, R196, R195.reuse ;  /* 0x000000c3c4bd4220 */ /* 0x080fe20000410000 */
[----:B------:R-:W-:Y:S01]  /*56f0*/  MOV R196, RZ ;  /* 0x000000ff00c47202 */ /* 0x000fe20000000f00 */
[-C--:B------:R-:W-:Y:S01]  /*5700*/  @P5 FMUL.FTZ R196, R197, R32.reuse ;  /* 0x00000020c5c45220 */ /* 0x080fe20000410000 */
[----:B------:R-:W-:Y:S01]  /*5710*/  FMUL.FTZ R195, R100, R195 ;  /* 0x000000c364c37220 */ /* 0x000fe20000410000 */
[----:B------:R-:W-:-:S04]  /*5720*/  FMUL.FTZ R32, R101, R32 ;  /* 0x0000002065207220 */ /* 0x000fc80000410000 */
[----:B------:R-:W-:Y:S02]  /*5730*/  FSEL R195, R195, RZ, P4 ;  /* 0x000000ffc3c37208 */ /* 0x000fe40002000000 */
[----:B------:R-:W-:-:S04]  /*5740*/  FSEL R32, R32, RZ, P5 ;  /* 0x000000ff20207208 */ /* 0x000fc80002800000 */
[----:B------:R-:W-:Y:S01]  /*5750*/  F2FP.BF16.F32.PACK_AB R32, R32, R195 ;  /* 0x000000c32020723e */ /* 0x000fe200000010ff */
[----:B------:R-:W-:Y:S06]  /*5760*/  BRA `(.L_x_9076) ;  /* 0x0000001000887947 */ /* 0x000fec0003800000 */
.L_x_9075:
        /* <DEDUP_REMOVED lines=14> */
[--C-:B------:R-:W-:Y:S01]  /*5850*/  FFMA.FTZ R206, R206, UR23, R213.reuse ;  /* 0x00000017cece7c23 */ /* 0x100fe200080100d5 */
[----:B------:R-:W-:Y:S01]  /*5860*/  FFMA.FTZ R202, R202, UR11, R124 ;  /* 0x0000000bcaca7c23 */ /* 0x000fe2000801007c */
[----:B------:R-:W-:Y:S01]  /*5870*/  FMUL.FTZ R162, R0, UR7 ;  /* 0x0000000700a27c20 */ /* 0x000fe20008410000 */
[----:B-----5:R-:W-:Y:S01]  /*5880*/  @P3 SHF.L.U32 R0, R33, 0x10, RZ ;  /* 0x0000001021003819 */ /* 0x020fe200000006ff */
[----:B------:R-:W-:Y:S01]  /*5890*/  FADD.FTZ R206, R210, -R206 ;  /* 0x800000ced2ce7221 */ /* 0x000fe20000010000 */
[----:B------:R-:W-:Y:S01]  /*58a0*/  FMUL.FTZ R195, R202, UR10 ;  /* 0x0000000acac37c20 */ /* 0x000fe20008410000 */
[-C--:B------:R-:W-:Y:S01]  /*58b0*/  FMUL.FTZ R194, R102, R162.reuse ;  /* 0x000000a266c27220 */ /* 0x080fe20000410000 */
[----:B------:R-:W-:Y:S01]  /*58c0*/  FFMA.FTZ R203, R203, UR23, R213 ;  /* 0x00000017cbcb7c23 */ /* 0x000fe200080100d5 */
[----:B------:R-:W-:Y:S01]  /*58d0*/  @P3 FMUL.FTZ R160, R0, R162 ;  /* 0x000000a200a03220 */ /* 0x000fe20000410000 */
[----:B------:R-:W-:Y:S01]  /*58e0*/  @P5 PRMT R0, R33, 0x7632, R0 ;  /* 0x0000763221005816 */ /* 0x000fe20000000000 */
[----:B------:R-:W-:Y:S01]  /*58f0*/  FMUL.FTZ R33, R209, UR10 ;  /* 0x0000000ad1217c20 */ /* 0x000fe20008410000 */
[----:B------:R-:W-:Y:S01]  /*5900*/  @P0 SHF.L.U32 R163, R34, 0x10, RZ ;  /* 0x0000001022a30819 */ /* 0x000fe200000006ff */
[----:B------:R-:W-:Y:S01]  /*5910*/  FMUL.FTZ R195, R195, UR7 ;  /* 0x00000007c3c37c20 */ /* 0x000fe20008410000 */
[----:B------:R-:W-:Y:S01]  /*5920*/  @P5 SHF.L.U32 R0, R0, 0x10, RZ ;  /* 0x0000001000005819 */ /* 0x000fe200000006ff */
[----:B------:R-:W-:Y:S01]  /*5930*/  FMUL.FTZ R33, R33, UR7 ;  /* 0x0000000721217c20 */ /* 0x000fe20008410000 */
[----:B------:R-:W-:Y:S01]  /*5940*/  FFMA.FTZ R206, R206, UR11, R125 ;  /* 0x0000000bcece7c23 */ /* 0x000fe2000801007d */
[----:B------:R-:W-:Y:S01]  /*5950*/  FSEL R194, R194, RZ, P3 ;  /* 0x000000ffc2c27208 */ /* 0x000fe20001800000 */
[----:B------:R-:W-:Y:S01]  /*5960*/  FADD.FTZ R205, R205, -R203 ;  /* 0x800000cbcdcd7221 */ /* 0x000fe20000010000 */
[----:B------:R-:W-:Y:S01]  /*5970*/  @P5 FMUL.FTZ R161, R0, R33 ;  /* 0x0000002100a15220 */ /* 0x000fe20000410000 */
[----:B------:R-:W-:Y:S01]  /*5980*/  HFMA2 R0, -RZ, RZ, 0, 0 ;  /* 0x00000000ff007431 */ /* 0x000fe200000001ff */
[----:B------:R-:W-:Y:S01]  /*5990*/  LOP3.LUT P3, RZ, R189, 0xff0000, RZ, 0xc0, !PT ;  /* 0x00ff0000bdff7812 */ /* 0x000fe2000786c0ff */
[--C-:B------:R-:W-:Y:S01]  /*59a0*/  FFMA.FTZ R197, R197, UR23, R213.reuse ;  /* 0x00000017c5c57c23 */ /* 0x100fe200080100d5 */
[----:B------:R-:W-:Y:S01]  /*59b0*/  FFMA.FTZ R205, R205, UR11, R126 ;  /* 0x0000000bcdcd7c23 */ /* 0x000fe2000801007e */
[----:B------:R-:W-:Y:S01]  /*59c0*/  MOV R162, RZ ;  /* 0x000000ff00a27202 */ /* 0x000fe20000000f00 */
[----:B------:R-:W-:Y:S01]  /*59d0*/  FFMA.FTZ R207, R207, UR23, R213 ;  /* 0x00000017cfcf7c23 */ /* 0x000fe200080100d5 */
[-C--:B------:R-:W-:Y:S01]  /*59e0*/  @P0 FMUL.FTZ R0, R163, R195.reuse ;  /* 0x000000c3a3000220 */ /* 0x080fe20000410000 */
[----:B------:R-:W-:Y:S01]  /*59f0*/  @P4 PRMT R163, R34, 0x7632, R163 ;  /* 0x0000763222a34816 */ /* 0x000fe200000000a3 */
[----:B------:R-:W-:Y:S01]  /*5a00*/  FMUL.FTZ R34, R206, UR10 ;  /* 0x0000000ace227c20 */ /* 0x000fe20008410000 */
[----:B------:R-:W-:Y:S01]  /*5a10*/  FMUL.FTZ R195, R96, R195 ;  /* 0x000000c360c37220 */ /* 0x000fe20000410000 */
[----:B------:R-:W-:Y:S01]  /*5a20*/  FADD.FTZ R208, R208, -R197 ;  /* 0x800000c5d0d07221 */ /* 0x000fe20000010000 */
[----:B------:R-:W-:Y:S01]  /*5a30*/  @P4 SHF.L.U32 R163, R163, 0x10, RZ ;  /* 0x00000010a3a34819 */ /* 0x000fe200000006ff */
[----:B------:R-:W-:Y:S01]  /*5a40*/  FMUL.FTZ R34, R34, UR7 ;  /* 0x0000000722227c20 */ /* 0x000fe20008410000 */
[----:B------:R-:W-:Y:S01]  /*5a50*/  FMUL.FTZ R197, R205, UR10 ;  /* 0x0000000acdc57c20 */ /* 0x000fe20008410000 */
[----:B------:R-:W-:Y:S01]  /*5a60*/  FSEL R195, R195, RZ, P0 ;  /* 0x000000ffc3c37208 */ /* 0x000fe20000000000 */
[----:B------:R-:W-:Y:S01]  /*5a70*/  FADD.FTZ R207, R211, -R207 ;  /* 0x800000cfd3cf7221 */ /* 0x000fe20000010000 */
[----:B------:R-:W-:Y:S01]  /*5a80*/  ISETP.GE.U32.AND P0, PT, R188, RZ, PT ;  /* 0x000000ffbc00720c */ /* 0x000fe20003f06070 */
[-C--:B------:R-:W-:Y:S01]  /*5a90*/  @P4 FMUL.FTZ R162, R163, R34.reuse ;  /* 0x00000022a3a24220 */ /* 0x080fe20000410000 */
[----:B------:R-:W-:Y:S01]  /*5aa0*/  HFMA2 R163, -RZ, RZ, 0, 0 ;  /* 0x00000000ffa37431 */ /* 0x000fe200000001ff */
[----:B------:R-:W-:Y:S01]  /*5ab0*/  @P3 SHF.L.U32 R198, R35, 0x10, RZ ;  /* 0x0000001023c63819 */ /* 0x000fe200000006ff */
[----:B------:R-:W-:Y:S01]  /*5ac0*/  FMUL.FTZ R197, R197, UR7 ;  /* 0x00000007c5c57c20 */ /* 0x000fe20008410000 */
[----:B------:R-:W-:Y:S01]  /*5ad0*/  ISETP.GE.U32.AND.EX P0, PT, R189, 0x1000000, PT, P0 ;  /* 0x01000000bd00780c */ /* 0x000fe20003f06100 */
[----:B------:R-:W-:Y:S01]  /*5ae0*/  FMUL.FTZ R34, R97, R34 ;  /* 0x0000002261227220 */ /* 0x000fe20000410000 */
[----:B------:R-:W-:Y:S01]  /*5af0*/  FFMA.FTZ R189, R196, UR23, R213 ;  /* 0x00000017c4bd7c23 */ /* 0x000fe200080100d5 */
[-C--:B------:R-:W-:Y:S01]  /*5b00*/  @P3 FMUL.FTZ R163, R198, R197.reuse ;  /* 0x000000c5c6a33220 */ /* 0x080fe20000410000 */
[----:B------:R-:W-:Y:S01]  /*5b10*/  FMUL.FTZ R197, R98, R197 ;  /* 0x000000c562c57220 */ /* 0x000fe20000410000 */
[----:B------:R-:W-:Y:S01]  /*5b20*/  FFMA.FTZ R207, R207, UR11, R127 ;  /* 0x0000000bcfcf7c23 */ /* 0x000fe2000801007f */
[----:B------:R-:W-:Y:S01]  /*5b30*/  FSEL R34, R34, RZ, P4 ;  /* 0x000000ff22227208 */ /* 0x000fe20002000000 */
[----:B------:R-:W-:Y:S01]  /*5b40*/  FADD.FTZ R189, R200, -R189 ;  /* 0x800000bdc8bd7221 */ /* 0x000fe20000010000 */
[----:B------:R-:W-:Y:S01]  /*5b50*/  LOP3.LUT P4, RZ, R188, 0xff, RZ, 0xc0, !PT ;  /* 0x000000ffbcff7812 */ /* 0x000fe2000788c0ff */
[----:B------:R-:W-:Y:S01]  /*5b60*/  FFMA.FTZ R208, R208, UR11, R121 ;  /* 0x0000000bd0d07c23 */ /* 0x000fe20008010079 */
[----:B------:R-:W-:Y:S01]  /*5b70*/  FSEL R197, R197, RZ, P3 ;  /* 0x000000ffc5c57208 */ /* 0x000fe20001800000 */
[----:B------:R-:W-:Y:S01]  /*5b80*/  FFMA.FTZ R189, R189, UR11, R120 ;  /* 0x0000000bbdbd7c23 */ /* 0x000fe20008010078 */
[----:B------:R-:W-:Y:S01]  /*5b90*/  LOP3.LUT P3, RZ, R188, 0xff00, RZ, 0xc0, !PT ;  /* 0x0000ff00bcff7812 */ /* 0x000fe2000786c0ff */
[----:B------:R-:W-:Y:S01]  /*5ba0*/  FMUL.FTZ R208, R208, UR10 ;  /* 0x0000000ad0d07c20 */ /* 0x000fe20008410000 */
[----:B------:R-:W-:Y:S01]  /*5bb0*/  @P0 PRMT R196, R35, 0x7632, R196 ;  /* 0x0000763223c40816 */ /* 0x000fe200000000c4 */
[----:B------:R-:W-:Y:S01]  /*5bc0*/  FMUL.FTZ R35, R207, UR10 ;  /* 0x0000000acf237c20 */ /* 0x000fe20008410000 */
[----:B------:R-:W-:Y:S01]  /*5bd0*/  FMUL.FTZ R189, R189, UR10 ;  /* 0x0000000abdbd7c20 */ /* 0x000fe20008410000 */
[----:B------:R-:W-:Y:S01]  /*5be0*/  MOV R188, RZ ;  /* 0x000000ff00bc7202 */ /* 0x000fe20000000f00 */
[----:B------:R-:W-:Y:S01]  /*5bf0*/  FMUL.FTZ R33, R103, R33 ;  /* 0x0000002167217220 */ /* 0x000fe20000410000 */
[----:B------:R-:W-:Y:S01]  /*5c00*/  @P0 SHF.L.U32 R196, R196, 0x10, RZ ;  /* 0x00000010c4c40819 */ /* 0x000fe200000006ff */
[----:B------:R-:W-:Y:S01]  /*5c10*/  FMUL.FTZ R35, R35, UR7 ;  /* 0x0000000723237c20 */ /* 0x000fe20008410000 */
[----:B------:R-:W-:Y:S01]  /*5c20*/  FMUL.FTZ R198, R189, UR7 ;  /* 0x00000007bdc67c20 */ /* 0x000fe20008410000 */
[----:B------:R-:W-:Y:S01]  /*5c30*/  HFMA2 R189, -RZ, RZ, 0, 0 ;  /* 0x00000000ffbd7431 */ /* 0x000fe200000001ff */
[----:B------:R-:W-:Y:S01]  /*5c40*/  FSEL R33, R33, RZ, P5 ;  /* 0x000000ff21217208 */ /* 0x000fe20002800000 */
[-C--:B------:R-:W-:Y:S01]  /*5c50*/  @P0 FMUL.FTZ R188, R196, R35.reuse ;  /* 0x00000023c4bc0220 */ /* 0x080fe20000410000 */
[C---:B------:R-:W-:Y:S01]  /*5c60*/  @P4 SHF.L.U32 R196, R32.reuse, 0x10, RZ ;  /* 0x0000001020c44819 */ /* 0x040fe200000006ff */
[----:B------:R-:W-:Y:S01]  /*5c70*/  FMUL.FTZ R35, R99, R35 ;  /* 0x0000002363237220 */ /* 0x000fe20000410000 */
[----:B------:R-:W-:-:S02]  /*5c80*/  @P3 PRMT R32, R32, 0x7632, R32 ;  /* 0x0000763220203816 */ /* 0x000fc40000000020 */
[----:B------:R-:W-:Y:S01]  /*5c90*/  F2FP.BF16.F32.PACK_AB R34, R34, R195 ;  /* 0x000000c32222723e */ /* 0x000fe200000010ff */
[-C--:B------:R-:W-:Y:S01]  /*5ca0*/  @P4 FMUL.FTZ R189, R196, R198.reuse ;  /* 0x000000c6c4bd4220 */ /* 0x080fe20000410000 */
[----:B------:R-:W-:Y:S01]  /*5cb0*/  @P3 SHF.L.U32 R199, R32, 0x10, RZ ;  /* 0x0000001020c73819 */ /* 0x000fe200000006ff */
[----:B------:R-:W-:Y:S01]  /*5cc0*/  FMUL.FTZ R32, R208, UR7 ;  /* 0x00000007d0207c20 */ /* 0x000fe20008410000 */
[----:B------:R-:W-:Y:S01]  /*5cd0*/  MOV R196, RZ ;  /* 0x000000ff00c47202 */ /* 0x000fe20000000f00 */
[----:B------:R-:W-:Y:S01]  /*5ce0*/  FMUL.FTZ R198, R100, R198 ;  /* 0x000000c664c67220 */ /* 0x000fe20000410000 */
[----:B------:R-:W-:Y:S01]  /*5cf0*/  FSEL R35, R35, RZ, P0 ;  /* 0x000000ff23237208 */ /* 0x000fe20000000000 */
[-C--:B------:R-:W-:Y:S01]  /*5d00*/  @P3 FMUL.FTZ R196, R199, R32.reuse ;  /* 0x00000020c7c43220 */ /* 0x080fe20000410000 */
[----:B------:R-:W-:Y:S01]  /*5d10*/  FMUL.FTZ R32, R101, R32 ;  /* 0x0000002065207220 */ /* 0x000fe20000410000 */
[----:B------:R-:W-:Y:S02]  /*5d20*/  F2FP.BF16.F32.PACK_AB R33, R33, R194 ;  /* 0x000000c22121723e */ /* 0x000fe400000010ff */
[----:B------:R-:W-:-:S02]  /*5d30*/  FSEL R198, R198, RZ, P4 ;  /* 0x000000ffc6c67208 */ /* 0x000fc40002000000 */
[----:B------:R-:W-:Y:S02]  /*5d40*/  FSEL R32, R32, RZ, P3 ;  /* 0x000000ff20207208 */ /* 0x000fe40001800000 */
[----:B------:R-:W-:Y:S02]  /*5d50*/  F2FP.BF16.F32.PACK_AB R35, R35, R197 ;  /* 0x000000c52323723e */ /* 0x000fe400000010ff */
[----:B------:R-:W-:Y:S01]  /*5d60*/  F2FP.BF16.F32.PACK_AB R32, R32, R198 ;  /* 0x000000c62020723e */ /* 0x000fe200000010ff */
[----:B------:R-:W-:Y:S06]  /*5d70*/  BRA `(.L_x_9076) ;  /* 0x0000000c00047947 */ /* 0x000fec0003800000 */
.L_x_9074:
        /* <DEDUP_REMOVED lines=10> */
[----:B------:R-:W-:Y:S01]  /*5e20*/  LOP3.LUT P4, RZ, R189, 0xff, RZ, 0xc0, !PT ;  /* 0x000000ffbdff7812 */ /* 0x000fe2000788c0ff */
[----:B------:R-:W-:Y:S01]  /*5e30*/  FMUL.FTZ R155, R155, UR11 ;  /* 0x0000000b9b9b7c20 */ /* 0x000fe20008410000 */
[----:B------:R-:W-:Y:S01]  /*5e40*/  FADD.FTZ R202, R204, -R202 ;  /* 0x800000caccca7221 */ /* 0x000fe20000010000 */
[----:B------:R-:W-:Y:S01]  /*5e50*/  FMUL.FTZ R152, R154, UR10 ;  /* 0x0000000a9a987c20 */ /* 0x000fe20008410000 */
[----:B------:R-:W-:Y:S01]  /*5e60*/  LOP3.LUT P5, RZ, R189, 0xff00, RZ, 0xc0, !PT ;  /* 0x0000ff00bdff7812 */ /* 0x000fe200078ac0ff */
[----:B------:R-:W-:Y:S01]  /*5e70*/  FFMA.FTZ R157, R206, UR23, R213 ;  /* 0x00000017ce9d7c23 */ /* 0x000fe200080100d5 */
[----:B-----5:R-:W-:Y:S01]  /*5e80*/  @P0 SHF.L.U32 R0, R33, 0x10, RZ ;  /* 0x0000001021000819 */ /* 0x020fe200000006ff */
[----:B------:R-:W-:Y:S01]  /*5e90*/  FMUL.FTZ R152, R152, UR7 ;  /* 0x0000000798987c20 */ /* 0x000fe20008410000 */
[----:B------:R-:W-:Y:S01]  /*5ea0*/  FMUL.FTZ R156, R202, UR11 ;  /* 0x0000000bca9c7c20 */ /* 0x000fe20008410000 */
[----:B------:R-:W-:Y:S01]  /*5eb0*/  FADD.FTZ R157, R210, -R157 ;  /* 0x8000009dd29d7221 */ /* 0x000fe20000010000 */
[----:B------:R-:W-:Y:S01]  /*5ec0*/  FFMA.FTZ R203, R203, UR23, R213 ;  /* 0x00000017cbcb7c23 */ /* 0x000fe200080100d5 */
[-C--:B------:R-:W-:Y:S01]  /*5ed0*/  @P0 FMUL.FTZ R160, R0, R152.reuse ;  /* 0x0000009800a00220 */ /* 0x080fe20000410000 */
[----:B------:R-:W-:Y:S01]  /*5ee0*/  @P3 PRMT R0, R33, 0x7632, R0 ;  /* 0x0000763221003816 */ /* 0x000fe20000000000 */
[----:B------:R-:W-:Y:S01]  /*5ef0*/  FMUL.FTZ R33, R155, UR10 ;  /* 0x0000000a9b217c20 */ /* 0x000fe20008410000 */
[----:B------:R-:W-:Y:S01]  /*5f00*/  FMUL.FTZ R158, R156, UR10 ;  /* 0x0000000a9c9e7c20 */ /* 0x000fe20008410000 */
[----:B------:R-:W-:Y:S01]  /*5f10*/  @P4 SHF.L.U32 R159, R34, 0x10, RZ ;  /* 0x00000010229f4819 */ /* 0x000fe200000006ff */
[----:B------:R-:W-:Y:S01]  /*5f20*/  FMUL.FTZ R157, R157, UR11 ;  /* 0x0000000b9d9d7c20 */ /* 0x000fe20008410000 */
        /* <DEDUP_REMOVED lines=26> */
[----:B------:R-:W-:Y:S01]  /*60d0*/  FMUL.FTZ R158, R205, UR11 ;  /* 0x0000000bcd9e7c20 */ /* 0x000fe20008410000 */
        /* <DEDUP_REMOVED lines=9> */
[----:B------:R-:W-:Y:S01]  /*6170*/  FMUL.FTZ R153, R153, UR11 ;  /* 0x0000000b99997c20 */ /* 0x000fe20008410000 */
[----:B------:R-:W-:Y:S01]  /*6180*/  LOP3.LUT P5, RZ, R188, 0xff00, RZ, 0xc0, !PT ;  /* 0x0000ff00bcff7812 */ /* 0x000fe200078ac0ff */
[-C--:B------:R-:W-:Y:S01]  /*6190*/  @P6 FMUL.FTZ R163, R159, R152.reuse ;  /* 0x000000989fa36220 */ /* 0x080fe20000410000 */
[----:B------:R-:W-:Y:S01]  /*61a0*/  FMUL.FTZ R159, R207, UR11 ;  /* 0x0000000bcf9f7c20 */ /* 0x000fe20008410000 */
        /* <DEDUP_REMOVED lines=15> */
[----:B------:R-:W-:Y:S01]  /*62a0*/  FMUL.FTZ R152, R196, UR11 ;  /* 0x0000000bc4987c20 */ /* 0x000fe20008410000 */
        /* <DEDUP_REMOVED lines=14> */
.L_x_9077:
        /* <DEDUP_REMOVED lines=14> */
[--C-:B------:R-:W-:Y:S01]  /*6470*/  FFMA.FTZ R206, R206, UR23, R213.reuse ;  /* 0x00000017cece7c23 */ /* 0x100fe200080100d5 */
[----:B------:R-:W-:Y:S01]  /*6480*/  FMUL.FTZ R202, R202, UR11 ;  /* 0x0000000bcaca7c20 */ /* 0x000fe20008410000 */
        /* <DEDUP_REMOVED lines=13> */
[----:B------:R-:W-:Y:S01]  /*6560*/  FMUL.FTZ R206, R206, UR11 ;  /* 0x0000000bcece7c20 */ /* 0x000fe20008410000 */
[----:B------:R-:W-:Y:S01]  /*6570*/  FSEL R194, R194, RZ, P3 ;  /* 0x000000ffc2c27208 */ /* 0x000fe20001800000 */
[----:B------:R-:W-:Y:S01]  /*6580*/  FADD.FTZ R205, R205, -R203 ;  /* 0x800000cbcdcd7221 */ /* 0x000fe20000010000 */
[----:B------:R-:W-:Y:S01]  /*6590*/  @P5 FMUL.FTZ R161, R0, R33 ;  /* 0x0000002100a15220 */ /* 0x000fe20000410000 */
[----:B------:R-:W-:Y:S01]  /*65a0*/  HFMA2 R0, -RZ, RZ, 0, 0 ;  /* 0x00000000ff007431 */ /* 0x000fe200000001ff */
[----:B------:R-:W-:Y:S01]  /*65b0*/  LOP3.LUT P3, RZ, R189, 0xff0000, RZ, 0xc0, !PT ;  /* 0x00ff0000bdff7812 */ /* 0x000fe2000786c0ff */
[--C-:B------:R-:W-:Y:S01]  /*65c0*/  FFMA.FTZ R197, R197, UR23, R213.reuse ;  /* 0x00000017c5c57c23 */ /* 0x100fe200080100d5 */
[----:B------:R-:W-:Y:S01]  /*65d0*/  FMUL.FTZ R205, R205, UR11 ;  /* 0x0000000bcdcd7c20 */ /* 0x000fe20008410000 */
        /* <DEDUP_REMOVED lines=58> */
[----:B------:R-:W-:-:S07]  /*6980*/  F2FP.BF16.F32.PACK_AB R32, R32, R198 ;  /* 0x000000c62020723e */ /* 0x000fce00000010ff */
.L_x_9076:
[----:B------:R-:W2:Y:S04]  /*6990*/  LDL.LU R202, [R1+0x138] ;  /* 0x0001380001ca7983 */ /* 0x000ea80000300800 */
[----:B------:R-:W3:Y:S04]  /*69a0*/  LDL.LU R201, [R1+0x134] ;  /* 0x0001340001c97983 */ /* 0x000ee80000300800 */
[----:B------:R-:W4:Y:S04]  /*69b0*/  LDL.LU R200, [R1+0x130] ;  /* 0x0001300001c87983 */ /* 0x000f280000300800 */
[----:B------:R-:W2:Y:S04]  /*69c0*/  LDL.LU R199, [R1+0x12c] ;  /* 0x00012c0001c77983 */ /* 0x000ea80000300800 */
[----:B------:R-:W3:Y:S04]  /*69d0*/  LDL.LU R198, [R1+0x128] ;  /* 0x0001280001c67983 */ /* 0x000ee80000300800 */
[----:B------:R-:W4:Y:S04]  /*69e0*/  LDL.LU R197, [R1+0x124] ;  /* 0x0001240001c57983 */ /* 0x000f280000300800 */
[----:B------:R-:W2:Y:S04]  /*69f0*/  LDL.LU R195, [R1+0x120] ;  /* 0x0001200001c37983 */ /* 0x000ea80000300800 */
[----:B------:R-:W2:Y:S01]  /*6a00*/  LDL.LU R194, [R1+0x11c] ;  /* 0x00011c0001c27983 */ /* 0x000ea20000300800 */
[----:B---3--:R-:W-:Y:S01]  /*6a10*/  FADD.FTZ R198, R161, R198 ;  /* 0x000000c6a1c67221 */ /* 0x008fe20000010000 */
[----:B----4-:R-:W-:-:S02]  /*6a20*/  FADD.FTZ R197, R160, R197 ;  /* 0x000000c5a0c57221 */ /* 0x010fc40000010000 */
[----:B------:R-:W1:Y:S01]  /*6a30*/  @P2 LDC.64 R160, c[0x0][0x478] ;  /* 0x00011e00ffa02b82 */ /* 0x000e620000000a00 */
[----:B--2---:R-:W-:Y:S01]  /*6a40*/  FADD.FTZ R195, R196, R195 ;  /* 0x000000c3c4c37221 */ /* 0x004fe20000010000 */
[----:B------:R-:W-:Y:S01]  /*6a50*/  FADD.FTZ R194, R189, R194 ;  /* 0x000000c2bdc27221 */ /* 0x000fe20000010000 */
[----:B------:R-:W-:Y:S01]  /*6a60*/  FADD.FTZ R199, R0, R199 ;  /* 0x000000c700c77221 */ /* 0x000fe20000010000 */
[----:B------:R-:W-:Y:S01]  /*6a70*/  FADD.FTZ R200, R162, R200 ;  /* 0x000000c8a2c87221 */ /* 0x000fe20000010000 */
[----:B------:R-:W-:Y:S02]  /*6a80*/  FADD.FTZ R201, R163, R201 ;  /* 0x000000c9a3c97221 */ /* 0x000fe40000010000 */
[----:B------:R-:W-:Y:S01]  /*6a90*/  STL [R1+0x11c], R194 ;  /* 0x00011cc201007387 */ /* 0x000fe20000100800 */
[----:B------:R-:W-:-:S03]  /*6aa0*/  FADD.FTZ R202, R188, R202 ;  /* 0x000000cabcca7221 */ /* 0x000fc60000010000 */
[----:B------:R-:W-:Y:S04]  /*6ab0*/  STL [R1+0x120], R195 ;  /* 0x000120c301007387 */ /* 0x000fe80000100800 */
[----:B------:R-:W-:Y:S04]  /*6ac0*/  STL [R1+0x124], R197 ;  /* 0x000124c501007387 */ /* 0x000fe80000100800 */
[----:B------:R-:W-:Y:S01]  /*6ad0*/  STL [R1+0x128], R198 ;  /* 0x000128c601007387 */ /* 0x000fe20000100800 */
[----:B-1----:R-:W-:-:S05]  /*6ae0*/  @P2 IMAD.WIDE.U32 R160, R193, 0x20, R160 ;  /* 0x00000020c1a02825 */ /* 0x002fca00078e00a0 */
        /* <DEDUP_REMOVED lines=15> */
[----:B------:R-:W-:Y:S01]  /*6be0*/  LOP3.LUT P0, RZ, R184, 0xff0000, RZ, 0xc0, !PT ;  /* 0x00ff0000b8ff7812 */ /* 0x000fe2000780c0ff */
[----:B------:R-:W-:Y:S01]  /*6bf0*/  FFMA.FTZ R155, R172, UR23, R213 ;  /* 0x00000017ac9b7c23 */ /* 0x000fe200080100d5 */
        /* <DEDUP_REMOVED lines=16> */
[----:B------:R-:W-:Y:S01]  /*6d00*/  CS2R R162, SRZ ;  /* 0x0000000000a27805 */ /* 0x000fe2000001ff00 */
        /* <DEDUP_REMOVED lines=10> */
[----:B------:R-:W-:Y:S01]  /*6db0*/  FFMA.FTZ R181, R181, UR23, R213 ;  /* 0x00000017b5b57c23 */ /* 0x000fe200080100d5 */
[-C--:B------:R-:W-:Y:S01]  /*6dc0*/  @P3 FMUL.FTZ R161, R0, R33.reuse ;  /* 0x0000002100a13220 */ /* 0x080fe20000410000 */
[----:B------:R-:W-:Y:S01]  /*6dd0*/  HFMA2 R0, -RZ, RZ, 0, 0 ;  /* 0x00000000ff007431 */ /* 0x000fe200000001ff */
[----:B------:R-:W-:Y:S01]  /*6de0*/  LOP3.LUT P6, RZ, R185, 0xff0000, RZ, 0xc0, !PT ;  /* 0x00ff0000b9ff7812 */ /* 0x000fe200078cc0ff */
[----:B------:R-:W-:Y:S01]  /*6df0*/  FADD.FTZ R182, R182, -R181 ;  /* 0x800000b5b6b67221 */ /* 0x000fe20000010000 */
[----:B------:R-:W-:Y:S01]  /*6e00*/  FSEL R171, R171, RZ, P0 ;  /* 0x000000ffabab7208 */ /* 0x000fe20000000000 */
[----:B------:R-:W-:Y:S01]  /*6e10*/  FFMA.FTZ R153, R170, UR23, R213 ;  /* 0x00000017aa997c23 */ /* 0x000fe200080100d5 */
[----:B------:R-:W-:Y:S01]  /*6e20*/  ISETP.GE.U32.AND P0, PT, R184, RZ, PT ;  /* 0x000000ffb800720c */ /* 0x000fe20003f06070 */
[-C--:B------:R-:W-:Y:S01]  /*6e30*/  @P4 FMUL.FTZ R0, R159, R158.reuse ;  /* 0x0000009e9f004220 */ /* 0x080fe20000410000 */
[----:B------:R-:W-:Y:S01]  /*6e40*/  @P5 PRMT R159, R34, 0x7632, R159 ;  /* 0x00007632229f5816 */ /* 0x000fe2000000009f */
[----:B------:R-:W-:Y:S01]  /*6e50*/  FMUL.FTZ R34, R157, UR10 ;  /* 0x0000000a9d227c20 */ /* 0x000fe20008410000 */
[----:B------:R-:W-:Y:S01]  /*6e60*/  ISETP.GE.U32.AND.EX P0, PT, R185, 0x1000000, PT, P0 ;  /* 0x01000000b900780c */ /* 0x000fe20003f06100 */
[----:B------:R-:W-:Y:S01]  /*6e70*/  FMUL.FTZ R158, R88, R158 ;  /* 0x0000009e589e7220 */ /* 0x000fe20000410000 */
[----:B------:R-:W-:Y:S01]  /*6e80*/  @P5 SHF.L.U32 R159, R159, 0x10, RZ ;  /* 0x000000109f9f5819 */ /* 0x000fe200000006ff */
[----:B------:R-:W-:Y:S01]  /*6e90*/  FMUL.FTZ R34, R34, UR7 ;  /* 0x0000000722227c20 */ /* 0x000fe20008410000 */
[--C-:B------:R-:W-:Y:S01]  /*6ea0*/  FFMA.FTZ R169, R169, UR23, R213.reuse ;  /* 0x00000017a9a97c23 */ /* 0x100fe200080100d5 */
[----:B------:R-:W-:Y:S01]  /*6eb0*/  @P6 SHF.L.U32 R172, R35, 0x10, RZ ;  /* 0x0000001023ac6819 */ /* 0x000fe200000006ff */
[----:B------:R-:W-:Y:S01]  /*6ec0*/  FMUL.FTZ R33, R95, R33 ;  /* 0x000000215f217220 */ /* 0x000fe20000410000 */
[-C--:B------:R-:W-:Y:S01]  /*6ed0*/  @P5 FMUL.FTZ R162, R159, R34.reuse ;  /* 0x000000229fa25220 */ /* 0x080fe20000410000 */
[----:B------:R-:W-:Y:S01]  /*6ee0*/  FFMA.FTZ R159, R186, UR23, R213 ;  /* 0x00000017ba9f7c23 */ /* 0x000fe200080100d5 */
[----:B------:R-:W-:Y:S01]  /*6ef0*/  FMUL.FTZ R152, R89, R34 ;  /* 0x0000002259987220 */ /* 0x000fe20000410000 */
[----:B------:R-:W-:Y:S01]  /*6f00*/  FSEL R34, R158, RZ, P4 ;  /* 0x000000ff9e227208 */ /* 0x000fe20002000000 */
[----:B------:R-:W-:Y:S01]  /*6f10*/  FFMA.FTZ R158, R182, UR11, R134 ;  /* 0x0000000bb69e7c23 */ /* 0x000fe20008010086 */
[----:B------:R-:W-:Y:S01]  /*6f20*/  FADD.FTZ R159, R192, -R159 ;  /* 0x8000009fc09f7221 */ /* 0x000fe20000010000 */
[----:B------:R-:W-:Y:S01]  /*6f30*/  @P0 PRMT R174, R35, 0x7632, R174 ;  /* 0x0000763223ae0816 */ /* 0x000fe200000000ae */
[----:B------:R-:W-:Y:S01]  /*6f40*/  FADD.FTZ R169, R173, -R169 ;  /* 0x800000a9ada97221 */ /* 0x000fe20000010000 */
[----:B------:R-:W-:Y:S01]  /*6f50*/  FMUL.FTZ R170, R158, UR10 ;  /* 0x0000000a9eaa7c20 */ /* 0x000fe20008410000 */
[----:B------:R-:W-:Y:S01]  /*6f60*/  FFMA.FTZ R159, R159, UR11, R135 ;  /* 0x0000000b9f9f7c23 */ /* 0x000fe20008010087 */
[----:B------:R-:W-:Y:S01]  /*6f70*/  @P0 SHF.L.U32 R174, R174, 0x10, RZ ;  /* 0x00000010aeae0819 */ /* 0x000fe200000006ff */
[----:B------:R-:W-:Y:S01]  /*6f80*/  FADD.FTZ R153, R187, -R153 ;  /* 0x80000099bb997221 */ /* 0x000fe20000010000 */
[----:B------:R-:W-:Y:S01]  /*6f90*/  FMUL.FTZ R170, R170, UR7 ;  /* 0x00000007aaaa7c20 */ /* 0x000fe20008410000 */
[----:B------:R-:W-:Y:S01]  /*6fa0*/  FMUL.FTZ R35, R159, UR10 ;  /* 0x0000000a9f237c20 */ /* 0x000fe20008410000 */
[----:B------:R-:W-:Y:S01]  /*6fb0*/  LOP3.LUT P4, RZ, R184, 0xff, RZ, 0xc0, !PT ;  /* 0x000000ffb8ff7812 */ /* 0x000fe2000788c0ff */
[----:B------:R-:W-:Y:S01]  /*6fc0*/  FFMA.FTZ R153, R153, UR11, R129 ;  /* 0x0000000b99997c23 */ /* 0x000fe20008010081 */
[-C--:B------:R-:W-:Y:S01]  /*6fd0*/  @P6 FMUL.FTZ R163, R172, R170.reuse ;  /* 0x000000aaaca36220 */ /* 0x080fe20000410000 */
[----:B------:R-:W-:Y:S01]  /*6fe0*/  FMUL.FTZ R35, R35, UR7 ;  /* 0x0000000723237c20 */ /* 0x000fe20008410000 */
[----:B------:R-:W-:Y:S01]  /*6ff0*/  FMUL.FTZ R172, R90, R170 ;  /* 0x000000aa5aac7220 */ /* 0x000fe20000410000 */
[----:B------:R-:W-:-:S02]  /*7000*/  FSEL R152, R152, RZ, P5 ;  /* 0x000000ff98987208 */ /* 0x000fc40002800000 */
[----:B------:R-:W-:Y:S01]  /*7010*/  MOV R170, RZ ;  /* 0x000000ff00aa7202 */ /* 0x000fe20000000f00 */
[-C--:B------:R-:W-:Y:S01]  /*7020*/  @P0 FMUL.FTZ R170, R174, R35.reuse ;  /* 0x00000023aeaa0220 */ /* 0x080fe20000410000 */
[----:B------:R-:W-:Y:S01]  /*7030*/  FMUL.FTZ R35, R91, R35 ;  /* 0x000000235b237220 */ /* 0x000fe20000410000 */
[----:B------:R-:W-:Y:S02]  /*7040*/  LOP3.LUT P5, RZ, R184, 0xff00, RZ, 0xc0, !PT ;  /* 0x0000ff00b8ff7812 */ /* 0x000fe400078ac0ff */
[----:B------:R-:W-:Y:S01]  /*7050*/  F2FP.BF16.F32.PACK_AB R34, R152, R34 ;  /* 0x000000229822723e */ /* 0x000fe200000010ff */
[----:B------:R-:W-:Y:S01]  /*7060*/  FFMA.FTZ R152, R169, UR11, R128 ;  /* 0x0000000ba9987c23 */ /* 0x000fe20008010080 */
[----:B------:R-:W-:Y:S01]  /*7070*/  FSEL R33, R33, RZ, P3 ;  /* 0x000000ff21217208 */ /* 0x000fe20001800000 */
[----:B------:R-:W-:Y:S01]  /*7080*/  HFMA2 R169, -RZ, RZ, 0, 0 ;  /* 0x00000000ffa97431 */ /* 0x000fe200000001ff */
[----:B------:R-:W-:Y:S02]  /*7090*/  FSEL R172, R172, RZ, P6 ;  /* 0x000000ffacac7208 */ /* 0x000fe40003000000 */
[----:B------:R-:W-:-:S02]  /*70a0*/  FSEL R35, R35, RZ, P0 ;  /* 0x000000ff23237208 */ /* 0x000fc40000000000 */
[----:B------:R-:W-:Y:S01]  /*70b0*/  F2FP.BF16.F32.PACK_AB R33, R33, R171 ;  /* 0x000000ab2121723e */ /* 0x000fe200000010ff */
[----:B------:R-:W-:Y:S01]  /*70c0*/  FMUL.FTZ R171, R152, UR10 ;  /* 0x0000000a98ab7c20 */ /* 0x000fe20008410000 */
[----:B------:R-:W-:Y:S02]  /*70d0*/  F2FP.BF16.F32.PACK_AB R35, R35, R172 ;  /* 0x000000ac2323723e */ /* 0x000fe400000010ff */
[C---:B------:R-:W-:Y:S01]  /*70e0*/  @P4 SHF.L.U32 R172, R32.reuse, 0x10, RZ ;  /* 0x0000001020ac4819 */ /* 0x040fe200000006ff */
[----:B------:R-:W-:Y:S01]  /*70f0*/  FMUL.FTZ R171, R171, UR7 ;  /* 0x00000007abab7c20 */ /* 0x000fe20008410000 */
[----:B------:R-:W-:Y:S02]  /*7100*/  @P5 PRMT R32, R32, 0x7632, R32 ;  /* 0x0000763220205816 */ /* 0x000fe40000000020 */
[----:B------:R-:W-:Y:S01]  /*7110*/  MOV R173, RZ ;  /* 0x000000ff00ad7202 */ /* 0x000fe20000000f00 */
[-C--:B------:R-:W-:Y:S01]  /*7120*/  @P4 FMUL.FTZ R169, R172, R171.reuse ;  /* 0x000000abaca94220 */ /* 0x080fe20000410000 */
[----:B------:R-:W-:Y:S01]  /*7130*/  FMUL.FTZ R172, R153, UR10 ;  /* 0x0000000a99ac7c20 */ /* 0x000fe20008410000 */
[----:B------:R-:W-:Y:S01]  /*7140*/  @P5 SHF.L.U32 R32, R32, 0x10, RZ ;  /* 0x0000001020205819 */ /* 0x000fe200000006ff */
[----:B------:R-:W-:-:S02]  /*7150*/  FMUL.FTZ R171, R92, R171 ;  /* 0x000000ab5cab7220 */ /* 0x000fc40000410000 */
[----:B------:R-:W-:-:S04]  /*7160*/  FMUL.FTZ R172, R172, UR7 ;  /* 0x00000007acac7c20 */ /* 0x000fc80008410000 */
[-C--:B------:R-:W-:Y:S01]  /*7170*/  @P5 FMUL.FTZ R173, R32, R172.reuse ;  /* 0x000000ac20ad5220 */ /* 0x080fe20000410000 */
[----:B------:R-:W-:Y:S01]  /*7180*/  FMUL.FTZ R172, R93, R172 ;  /* 0x000000ac5dac7220 */ /* 0x000fe20000410000 */
[----:B------:R-:W-:-:S04]  /*7190*/  FSEL R32, R171, RZ, P4 ;  /* 0x000000ffab207208 */ /* 0x000fc80002000000 */
[----:B------:R-:W-:-:S04]  /*71a0*/  FSEL R172, R172, RZ, P5 ;  /* 0x000000ffacac7208 */ /* 0x000fc80002800000 */
[----:B------:R-:W-:Y:S01]  /*71b0*/  F2FP.BF16.F32.PACK_AB R32, R172, R32 ;  /* 0x00000020ac20723e */ /* 0x000fe200000010ff */
[----:B------:R-:W-:Y:S06]  /*71c0*/  BRA `(.L_x_9080) ;  /* 0x0000001000887947 */ /* 0x000fec0003800000 */
.L_x_9079:
[--C-:B------:R-:W-:Y:S01]  /*71d0*/  FFMA.FTZ R171, R171, UR23, R213.reuse ;  /* 0x00000017abab7c23 */ /* 0x100fe200080100d5 */
[----:B------:R-:W-:Y:S01]  /*71e0*/  LOP3.LUT P3, RZ, R184, 0xff0000, RZ, 0xc0, !PT ;  /* 0x00ff0000b8ff7812 */ /* 0x000fe2000786c0ff */
[----:B------:R-:W-:Y:S01]  /*71f0*/  FFMA.FTZ R172, R172, UR23, R213 ;  /* 0x00000017acac7c23 */ /* 0x000fe200080100d5 */
[----:B------:R-:W-:Y:S01]  /*7200*/  LOP3.LUT P5, RZ, R184, 0xff000000, RZ, 0xc0, !PT ;  /* 0xff000000b8ff7812 */ /* 0x000fe200078ac0ff */
[----:B------:R-:W-:Y:S01]  /*7210*/  FADD.FTZ R171, R174, -R171 ;  /* 0x800000abaeab7221 */ /* 0x000fe20000010000 */
[----:B------:R-:W-:Y:S01]  /*7220*/  CS2R R160, SRZ ;  /* 0x0000000000a07805 */ /* 0x000fe2000001ff00 */
[----:B------:R-:W-:Y:S01]  /*7230*/  FADD.FTZ R190, R190, -R172 ;  /* 0x800000acbebe7221 */ /* 0x000fe20000010000 */
[----:B------:R-:W-:Y:S01]  /*7240*/  FFMA.FTZ R175, R175, UR23, R213 ;  /* 0x00000017afaf7c23 */ /* 0x000fe200080100d5 */
[----:B------:R-:W-:Y:S01]  /*7250*/  FFMA.FTZ R171, R171, UR11, R130 ;  /* 0x0000000babab7c23 */ /* 0x000fe20008010082 */
[C---:B------:R-:W-:Y:S01]  /*7260*/  LOP3.LUT P0, RZ, R185.reuse, 0xff, RZ, 0xc0, !PT ;  /* 0x000000ffb9ff7812 */ /* 0x040fe2000780c0ff */
[----:B------:R-:W-:Y:S01]  /*7270*/  FFMA.FTZ R190, R190, UR11, R131 ;  /* 0x0000000bbebe7c23 */ /* 0x000fe20008010083 */
[----:B------:R-:W-:Y:S01]  /*7280*/  LOP3.LUT P4, RZ, R185, 0xff00, RZ, 0xc0, !PT ;  /* 0x0000ff00b9ff7812 */ /* 0x000fe2000788c0ff */
[----:B------:R-:W-:Y:S01]  /*7290*/  FMUL.FTZ R163, R171, UR10 ;  /* 0x0000000aaba37c20 */ /* 0x000fe20008410000 */
[--C-:B------:R-:W-:Y:S01]  /*72a0*/  FFMA.FTZ R183, R183, UR23, R213.reuse ;  /* 0x00000017b7b77c23 */ /* 0x100fe200080100d5 */
[----:B-----5:R-:W-:Y:S01]  /*72b0*/  @P3 SHF.L.U32 R0, R33, 0x10, RZ ;  /* 0x0000001021003819 */ /* 0x020fe200000006ff */
[----:B------:R-:W-:Y:S01]  /*72c0*/  FFMA.FTZ R170, R170, UR23, R213 ;  /* 0x00000017aaaa7c23 */ /* 0x000fe200080100d5 */
[----:B------:R-:W-:Y:S01]  /*72d0*/  FMUL.FTZ R163, R163, UR7 ;  /* 0x00000007a3a37c20 */ /* 0x000fe20008410000 */
[----:B------:R-:W-:Y:S01]  /*72e0*/  FADD.FTZ R191, R191, -R183 ;  /* 0x800000b7bfbf7221 */ /* 0x000fe20000010000 */
[----:B------:R-:W-:Y:S01]  /*72f0*/  FFMA.FTZ R181, R181, UR23, R213 ;  /* 0x00000017b5b57c23 */ /* 0x000fe200080100d5 */
[----:B------:R-:W-:Y:S01]  /*7300*/  FADD.FTZ R187, R187, -R170 ;  /* 0x800000aabbbb7221 */ /* 0x000fe20000010000 */
[----:B------:R-:W-:Y:S01]  /*7310*/  @P3 FMUL.FTZ R160, R0, R163 ;  /* 0x000000a300a03220 */ /* 0x000fe20000410000 */
[----:B------:R-:W-:Y:S01]  /*7320*/  @P5 PRMT R0, R33, 0x7632, R0 ;  /* 0x0000763221005816 */ /* 0x000fe20000000000 */
[----:B------:R-:W-:Y:S01]  /*7330*/  FMUL.FTZ R33, R190, UR10 ;  /* 0x0000000abe217c20 */ /* 0x000fe20008410000 */
[----:B------:R-:W-:Y:S01]  /*7340*/  FFMA.FTZ R191, R191, UR11, R133 ;  /* 0x0000000bbfbf7c23 */ /* 0x000fe20008010085 */
[----:B------:R-:W-:Y:S01]  /*7350*/  @P0 SHF.L.U32 R162, R34, 0x10, RZ ;  /* 0x0000001022a20819 */ /* 0x000fe200000006ff */
[----:B------:R-:W-:Y:S01]  /*7360*/  FADD.FTZ R181, R182, -R181 ;  /* 0x800000b5b6b57221 */ /* 0x000fe20000010000 */
[----:B------:R-:W-:Y:S01]  /*7370*/  @P5 SHF.L.U32 R0, R0, 0x10, RZ ;  /* 0x0000001000005819 */ /* 0x000fe200000006ff */
[----:B------:R-:W-:Y:S01]  /*7380*/  FMUL.FTZ R33, R33, UR7 ;  /* 0x0000000721217c20 */ /* 0x000fe20008410000 */
[----:B------:R-:W-:Y:S01]  /*7390*/  @P4 PRMT R171, R34, 0x7632, R171 ;  /* 0x0000763222ab4816 */ /* 0x000fe200000000ab */
[----:B------:R-:W-:Y:S01]  /*73a0*/  FMUL.FTZ R34, R191, UR10 ;  /* 0x0000000abf227c20 */ /* 0x000fe20008410000 */
[----:B------:R-:W-:Y:S01]  /*73b0*/  FFMA.FTZ R181, R181, UR11, R134 ;  /* 0x0000000bb5b57c23 */ /* 0x000fe20008010086 */
[----:B------:R-:W-:Y:S01]  /*73c0*/  @P5 FMUL.FTZ R161, R0, R33 ;  /* 0x0000002100a15220 */ /* 0x000fe20000410000 */
[----:B------:R-:W-:Y:S01]  /*73d0*/  FADD.FTZ R0, R180, -R175 ;  /* 0x800000afb4007221 */ /* 0x000fe20000010000 */
[----:B------:R-:W-:Y:S01]  /*73e0*/  @P4 SHF.L.U32 R171, R171, 0x10, RZ ;  /* 0x00000010abab4819 */ /* 0x000fe200000006ff */
[----:B------:R-:W-:Y:S01]  /*73f0*/  FMUL.FTZ R34, R34, UR7 ;  /* 0x0000000722227c20 */ /* 0x000fe20008410000 */
[----:B------:R-:W-:Y:S01]  /*7400*/  FMUL.FTZ R172, R181, UR10 ;  /* 0x0000000ab5ac7c20 */ /* 0x000fe20008410000 */
[----:B------:R-:W-:Y:S01]  /*7410*/  FFMA.FTZ R0, R0, UR11, R132 ;  /* 0x0000000b00007c23 */ /* 0x000fe20008010084 */
[--C-:B------:R-:W-:Y:S01]  /*7420*/  FFMA.FTZ R186, R186, UR23, R213.reuse ;  /* 0x00000017baba7c23 */ /* 0x100fe200080100d5 */
[----:B------:R-:W-:Y:S01]  /*7430*/  FFMA.FTZ R169, R169, UR23, R213 ;  /* 0x00000017a9a97c23 */ /* 0x000fe200080100d5 */
[----:B------:R-:W-:Y:S01]  /*7440*/  FMUL.FTZ R172, R172, UR7 ;  /* 0x00000007acac7c20 */ /* 0x000fe20008410000 */
[----:B------:R-:W-:Y:S01]  /*7450*/  FMUL.FTZ R0, R0, UR10 ;  /* 0x0000000a00007c20 */ /* 0x000fe20008410000 */
[----:B------:R-:W-:Y:S01]  /*7460*/  FADD.FTZ R186, R192, -R186 ;  /* 0x800000bac0ba7221 */ /* 0x000fe20000010000 */
[----:B------:R-:W-:Y:S01]  /*7470*/  FADD.FTZ R169, R173, -R169 ;  /* 0x800000a9ada97221 */ /* 0x000fe20000010000 */
[----:B------:R-:W-:Y:S01]  /*7480*/  FMUL.FTZ R175, R90, R172 ;  /* 0x000000ac5aaf7220 */ /* 0x000fe20000410000 */
[----:B------:R-:W-:Y:S01]  /*7490*/  FMUL.FTZ R170, R0, UR7 ;  /* 0x0000000700aa7c20 */ /* 0x000fe20008410000 */
[----:B------:R-:W-:-:S02]  /*74a0*/  HFMA2 R0, -RZ, RZ, 0, 0 ;  /* 0x00000000ff007431 */ /* 0x000fc400000001ff */
[----:B------:R-:W-:Y:S01]  /*74b0*/  FFMA.FTZ R186, R186, UR11, R135 ;  /* 0x0000000bbaba7c23 */ /* 0x000fe20008010087 */
[----:B------:R-:W-:Y:S01]  /*74c0*/  FFMA.FTZ R169, R169, UR11, R128 ;  /* 0x0000000ba9a97c23 */ /* 0x000fe20008010080 */
[----:B------:R-:W-:Y:S01]  /*74d0*/  FFMA.FTZ R187, R187, UR11, R129 ;  /* 0x0000000bbbbb7c23 */ /* 0x000fe20008010081 */
[----:B------:R-:W-:Y:S01]  /*74e0*/  FMUL.FTZ R33, R95, R33 ;  /* 0x000000215f217220 */ /* 0x000fe20000410000 */
[----:B------:R-:W-:Y:S01]  /*74f0*/  @P0 FMUL.FTZ R0, R162, R170 ;  /* 0x000000aaa2000220 */ /* 0x000fe20000410000 */
[----:B------:R-:W-:Y:S01]  /*7500*/  MOV R162, RZ ;  /* 0x000000ff00a27202 */ /* 0x000fe20000000f00 */
[----:B------:R-:W-:Y:S01]  /*7510*/  @P4 FMUL.FTZ R162, R171, R34 ;  /* 0x00000022aba24220 */ /* 0x000fe20000410000 */
[----:B------:R-:W-:Y:S01]  /*7520*/  FMUL.FTZ R171, R94, R163 ;  /* 0x000000a35eab7220 */ /* 0x000fe20000410000 */
[----:B------:R-:W-:Y:S02]  /*7530*/  HFMA2 R163, -RZ, RZ, 0, 0 ;  /* 0x00000000ffa37431 */ /* 0x000fe400000001ff */
[----:B------:R-:W-:Y:S01]  /*7540*/  FMUL.FTZ R170, R88, R170 ;  /* 0x000000aa58aa7220 */ /* 0x000fe20000410000 */
[----:B------:R-:W-:Y:S01]  /*7550*/  FMUL.FTZ R169, R169, UR10 ;  /* 0x0000000aa9a97c20 */ /* 0x000fe20008410000 */
[----:B------:R-:W-:Y:S01]  /*7560*/  FMUL.FTZ R187, R187, UR10 ;  /* 0x0000000abbbb7c20 */ /* 0x000fe20008410000 */
[----:B------:R-:W-:-:S02]  /*7570*/  FSEL R171, R171, RZ, P3 ;  /* 0x000000ffabab7208 */ /* 0x000fc40001800000 */
[----:B------:R-:W-:Y:S02]  /*7580*/  LOP3.LUT P3, RZ, R185, 0xff0000, RZ, 0xc0, !PT ;  /* 0x00ff0000b9ff7812 */ /* 0x000fe4000786c0ff */
[----:B------:R-:W-:-:S04]  /*7590*/  FSEL R33, R33, RZ, P5 ;  /* 0x000000ff21217208 */ /* 0x000fc80002800000 */
[----:B------:R-:W-:-:S07]  /*75a0*/  F2FP.BF16.F32.PACK_AB R33, R33, R171 ;  /* 0x000000ab2121723e */ /* 0x000fce00000010ff */
[----:B------:R-:W-:-:S05]  /*75b0*/  @P3 SHF.L.U32 R174, R35, 0x10, RZ ;  /* 0x0000001023ae3819 */ /* 0x000fca00000006ff */
[----:B------:R-:W-:Y:S01]  /*75c0*/  @P3 FMUL.FTZ R163, R174, R172 ;  /* 0x000000acaea33220 */ /* 0x000fe20000410000 */
[----:B------:R-:W-:Y:S01]  /*75d0*/  FMUL.FTZ R174, R89, R34 ;  /* 0x0000002259ae7220 */ /* 0x000fe20000410000 */
[----:B------:R-:W-:Y:S02]  /*75e0*/  FSEL R34, R170, RZ, P0 ;  /* 0x000000ffaa227208 */ /* 0x000fe40000000000 */
[----:B------:R-:W-:Y:S02]  /*75f0*/  ISETP.GE.U32.AND P0, PT, R184, RZ, PT ;  /* 0x000000ffb800720c */ /* 0x000fe40003f06070 */
[----:B------:R-:W-:Y:S02]  /*7600*/  FSEL R172, R174, RZ, P4 ;  /* 0x000000ffaeac7208 */ /* 0x000fe40002000000 */
[----:B------:R-:W-:Y:S02]  /*7610*/  ISETP.GE.U32.AND.EX P0, PT, R185, 0x1000000, PT, P0 ;  /* 0x01000000b900780c */ /* 0x000fe40003f06100 */
[----:B------:R-:W-:-:S02]  /*7620*/  LOP3.LUT P4, RZ, R184, 0xff, RZ, 0xc0, !PT ;  /* 0x000000ffb8ff7812 */ /* 0x000fc4000788c0ff */
[----:B------:R-:W-:Y:S01]  /*7630*/  FSEL R174, R175, RZ, P3 ;  /* 0x000000ffafae7208 */ /* 0x000fe20001800000 */
[----:B------:R-:W-:Y:S01]  /*7640*/  FMUL.FTZ R175, R169, UR7 ;  /* 0x00000007a9af7c20 */ /* 0x000fe20008410000 */
[----:B------:R-:W-:Y:S01]  /*7650*/  LOP3.LUT P3, RZ, R184, 0xff00, RZ, 0xc0, !PT ;  /* 0x0000ff00b8ff7812 */ /* 0x000fe2000786c0ff */
[----:B------:R-:W-:Y:S01]  /*7660*/  HFMA2 R169, -RZ, RZ, 0, 0 ;  /* 0x00000000ffa97431 */ /* 0x000fe200000001ff */
[----:B------:R-:W-:Y:S02]  /*7670*/  MOV R170, RZ ;  /* 0x000000ff00aa7202 */ /* 0x000fe40000000f00 */
[----:B------:R-:W-:-:S03]  /*7680*/  F2FP.BF16.F32.PACK_AB R34, R172, R34 ;  /* 0x00000022ac22723e */ /* 0x000fc600000010ff */
[----:B------:R-:W-:Y:S01]  /*7690*/  @P0 PRMT R173, R35, 0x7632, R173 ;  /* 0x0000763223ad0816 */ /* 0x000fe200000000ad */
[----:B------:R-:W-:-:S03]  /*76a0*/  FMUL.FTZ R35, R186, UR10 ;  /* 0x0000000aba237c20 */ /* 0x000fc60008410000 */
[----:B------:R-:W-:Y:S01]  /*76b0*/  @P0 SHF.L.U32 R173, R173, 0x10, RZ ;  /* 0x00000010adad0819 */ /* 0x000fe200000006ff */
[----:B------:R-:W-:-:S04]  /*76c0*/  FMUL.FTZ R35, R35, UR7 ;  /* 0x0000000723237c20 */ /* 0x000fc80008410000 */
[-C--:B------:R-:W-:Y:S01]  /*76d0*/  @P0 FMUL.FTZ R170, R173, R35.reuse ;  /* 0x00000023adaa0220 */ /* 0x080fe20000410000 */
[C---:B------:R-:W-:Y:S01]  /*76e0*/  @P4 SHF.L.U32 R173, R32.reuse, 0x10, RZ ;  /* 0x0000001020ad4819 */ /* 0x040fe200000006ff */
[----:B------:R-:W-:Y:S01]  /*76f0*/  FMUL.FTZ R35, R91, R35 ;  /* 0x000000235b237220 */ /* 0x000fe20000410000 */
[----:B------:R-:W-:-:S03]  /*7700*/  @P3 PRMT R32, R32, 0x7632, R32 ;  /* 0x0000763220203816 */ /* 0x000fc60000000020 */
[-C--:B------:R-:W-:Y:S01]  /*7710*/  @P4 FMUL.FTZ R169, R173, R175.reuse ;  /* 0x000000afada94220 */ /* 0x080fe20000410000 */
[----:B------:R-:W-:Y:S01]  /*7720*/  @P3 SHF.L.U32 R180, R32, 0x10, RZ ;  /* 0x0000001020b43819 */ /* 0x000fe200000006ff */
[----:B------:R-:W-:Y:S01]  /*7730*/  FMUL.FTZ R32, R187, UR7 ;  /* 0x00000007bb207c20 */ /* 0x000fe20008410000 */
[----:B------:R-:W-:Y:S01]  /*7740*/  MOV R173, RZ ;  /* 0x000000ff00ad7202 */ /* 0x000fe20000000f00 */
[----:B------:R-:W-:Y:S01]  /*7750*/  FMUL.FTZ R175, R92, R175 ;  /* 0x000000af5caf7220 */ /* 0x000fe20000410000 */
[----:B------:R-:W-:Y:S01]  /*7760*/  FSEL R35, R35, RZ, P0 ;  /* 0x000000ff23237208 */ /* 0x000fe20000000000 */
[-C--:B------:R-:W-:Y:S01]  /*7770*/  @P3 FMUL.FTZ R173, R180, R32.reuse ;  /* 0x00000020b4ad3220 */ /* 0x080fe20000410000 */
[----:B------:R-:W-:Y:S02]  /*7780*/  FMUL.FTZ R32, R93, R32 ;  /* 0x000000205d207220 */ /* 0x000fe40000410000 */
[----:B------:R-:W-:Y:S02]  /*7790*/  FSEL R175, R175, RZ, P4 ;  /* 0x000000ffafaf7208 */ /* 0x000fe40002000000 */
[----:B------:R-:W-:-:S02]  /*77a0*/  F2FP.BF16.F32.PACK_AB R35, R35, R174 ;  /* 0x000000ae2323723e */ /* 0x000fc400000010ff */
[----:B------:R-:W-:-:S04]  /*77b0*/  FSEL R32, R32, RZ, P3 ;  /* 0x000000ff20207208 */ /* 0x000fc80001800000 */
[----:B------:R-:W-:Y:S01]  /*77c0*/  F2FP.BF16.F32.PACK_AB R32, R32, R175 ;  /* 0x000000af2020723e */ /* 0x000fe200000010ff */
[----:B------:R-:W-:Y:S06]  /*77d0*/  BRA `(.L_x_9080) ;  /* 0x0000000c00047947 */ /* 0x000fec0003800000 */
.L_x_9078:
        /* <DEDUP_REMOVED lines=20> */
[----:B------:R-:W-:Y:S01]  /*7920*/  CS2R R162, SRZ ;  /* 0x0000000000a27805 */ /* 0x000fe2000001ff00 */
        /* <DEDUP_REMOVED lines=32> */
[----:B------:R-:W-:Y:S01]  /*7b30*/  FMUL.FTZ R158, R182, UR11 ;  /* 0x0000000bb69e7c20 */ /* 0x000fe20008410000 */
[----:B------:R-:W-:Y:S01]  /*7b40*/  FADD.FTZ R159, R192, -R159 ;  /* 0x8000009fc09f7221 */ /* 0x000fe20000010000 */
[----:B------:R-:W-:Y:S01]  /*7b50*/  @P0 PRMT R174, R35, 0x7632, R174 ;  /* 0x0000763223ae0816 */ /* 0x000fe200000000ae */
[----:B------:R-:W-:Y:S01]  /*7b60*/  FADD.FTZ R169, R173, -R169 ;  /* 0x800000a9ada97221 */ /* 0x000fe20000010000 */
[----:B------:R-:W-:Y:S01]  /*7b70*/  FMUL.FTZ R170, R158, UR10 ;  /* 0x0000000a9eaa7c20 */ /* 0x000fe20008410000 */
[----:B------:R-:W-:Y:S01]  /*7b80*/  FMUL.FTZ R159, R159, UR11 ;  /* 0x0000000b9f9f7c20 */ /* 0x000fe20008410000 */
[----:B------:R-:W-:Y:S01]  /*7b90*/  @P0 SHF.L.U32 R174, R174, 0x10, RZ ;  /* 0x00000010aeae0819 */ /* 0x000fe200000006ff */
[----:B------:R-:W-:Y:S01]  /*7ba0*/  FADD.FTZ R153, R187, -R153 ;  /* 0x80000099bb997221 */ /* 0x000fe20000010000 */
[----:B------:R-:W-:Y:S01]  /*7bb0*/  FMUL.FTZ R170, R170, UR7 ;  /* 0x00000007aaaa7c20 */ /* 0x000fe20008410000 */
[----:B------:R-:W-:Y:S01]  /*7bc0*/  FMUL.FTZ R35, R159, UR10 ;  /* 0x0000000a9f237c20 */ /* 0x000fe20008410000 */
[----:B------:R-:W-:Y:S01]  /*7bd0*/  LOP3.LUT P4, RZ, R184, 0xff, RZ, 0xc0, !PT ;  /* 0x000000ffb8ff7812 */ /* 0x000fe2000788c0ff */
[----:B------:R-:W-:Y:S01]  /*7be0*/  FMUL.FTZ R153, R153, UR11 ;  /* 0x0000000b99997c20 */ /* 0x000fe20008410000 */
        /* <DEDUP_REMOVED lines=9> */
[----:B------:R-:W-:Y:S01]  /*7c80*/  FMUL.FTZ R152, R169, UR11 ;  /* 0x0000000ba9987c20 */ /* 0x000fe20008410000 */
        /* <DEDUP_REMOVED lines=22> */
.L_x_9081:
[--C-:B------:R-:W-:Y:S01]  /*7df0*/  FFMA.FTZ R171, R171, UR23, R213.reuse ;  /* 0x00000017abab7c23 */ /* 0x100fe200080100d5 */
[----:B------:R-:W-:Y:S01]  /*7e00*/  LOP3.LUT P3, RZ, R184, 0xff0000, RZ, 0xc0, !PT ;  /* 0x00ff0000b8ff7812 */ /* 0x000fe2000786c0ff */
[----:B------:R-:W-:Y:S01]  /*7e10*/  FFMA.FTZ R172, R172, UR23, R213 ;  /* 0x00000017acac7c23 */ /* 0x000fe200080100d5 */
[----:B------:R-:W-:Y:S01]  /*7e20*/  LOP3.LUT P5, RZ, R184, 0xff000000, RZ, 0xc0, !PT ;  /* 0xff000000b8ff7812 */ /* 0x000fe200078ac0ff */
[----:B------:R-:W-:Y:S01]  /*7e30*/  FADD.FTZ R171, R174, -R171 ;  /* 0x800000abaeab7221 */ /* 0x000fe20000010000 */
[----:B------:R-:W-:Y:S01]  /*7e40*/  CS2R R160, SRZ ;  /* 0x0000000000a07805 */ /* 0x000fe2000001ff00 */
[----:B------:R-:W-:Y:S01]  /*7e50*/  FADD.FTZ R190, R190, -R172 ;  /* 0x800000acbebe7221 */ /* 0x000fe20000010000 */
[--C-:B------:R-:W-:Y:S01]  /*7e60*/  FFMA.FTZ R175, R175, UR23, R213.reuse ;  /* 0x00000017afaf7c23 */ /* 0x100fe200080100d5 */
[----:B------:R-:W-:Y:S01]  /*7e70*/  FMUL.FTZ R171, R171, UR11 ;  /* 0x0000000babab7c20 */ /* 0x000fe20008410000 */
[C---:B------:R-:W-:Y:S01]  /*7e80*/  LOP3.LUT P0, RZ, R185.reuse, 0xff, RZ, 0xc0, !PT ;  /* 0x000000ffb9ff7812 */ /* 0x040fe2000780c0ff */
[----:B------:R-:W-:Y:S01]  /*7e90*/  FMUL.FTZ R190, R190, UR11 ;  /* 0x0000000bbebe7c20 */ /* 0x000fe20008410000 */
        /* <DEDUP_REMOVED lines=17> */
[----:B------:R-:W-:Y:S01]  /*7fb0*/  @P4 PRMT R171, R34, 0x7632, R171 ;  /* 0x0000763222ab4816 */ /* 0x000fe200000000ab */
[----:B------:R-:W-:Y:S01]  /*7fc0*/  FMUL.FTZ R34, R191, UR10 ;  /* 0x0000000abf227c20 */ /* 0x000fe20008410000 */
[----:B------:R-:W-:Y:S01]  /*7fd0*/  FMUL.FTZ R181, R181, UR11 ;  /* 0x0000000bb5b57c20 */ /* 0x000fe20008410000 */
        /* <DEDUP_REMOVED lines=14> */
[----:B------:R-:W-:-:S02]  /*80c0*/  HFMA2 R0, -RZ, RZ, 0, 0 ;  /* 0x00000000ff007431 */ /* 0x000fc400000001ff */
[----:B------:R-:W-:Y:S01]  /*80d0*/  FMUL.FTZ R186, R186, UR11 ;  /* 0x0000000bbaba7c20 */ /* 0x000fe20008410000 */
[----:B------:R-:W-:Y:S01]  /*80e0*/  FMUL.FTZ R169, R169, UR11 ;  /* 0x0000000ba9a97c20 */ /* 0x000fe20008410000 */
[----:B------:R-:W-:Y:S01]  /*80f0*/  FMUL.FTZ R187, R187, UR10 ;  /* 0x0000000abbbb7c20 */ /* 0x000fe20008410000 */
[----:B------:R-:W-:Y:S01]  /*8100*/  FMUL.FTZ R33, R95, R33 ;  /* 0x000000215f217220 */ /* 0x000fe20000410000 */
[----:B------:R-:W-:Y:S01]  /*8110*/  @P0 FMUL.FTZ R0, R162, R170 ;  /* 0x000000aaa2000220 */ /* 0x000fe20000410000 */
[----:B------:R-:W-:Y:S01]  /*8120*/  MOV R162, RZ ;  /* 0x000000ff00a27202 */ /* 0x000fe20000000f00 */
[----:B------:R-:W-:Y:S01]  /*8130*/  @P4 FMUL.FTZ R162, R171, R34 ;  /* 0x00000022aba24220 */ /* 0x000fe20000410000 */
[----:B------:R-:W-:Y:S01]  /*8140*/  FMUL.FTZ R171, R94, R163 ;  /* 0x000000a35eab7220 */ /* 0x000fe20000410000 */
[----:B------:R-:W-:Y:S02]  /*8150*/  HFMA2 R163, -RZ, RZ, 0, 0 ;  /* 0x00000000ffa37431 */ /* 0x000fe400000001ff */
[----:B------:R-:W-:Y:S01]  /*8160*/  FMUL.FTZ R170, R88, R170 ;  /* 0x000000aa58aa7220 */ /* 0x000fe20000410000 */
[----:B------:R-:W-:Y:S01]  /*8170*/  FMUL.FTZ R34, R89, R34 ;  /* 0x0000002259227220 */ /* 0x000fe20000410000 */
[----:B------:R-:W-:Y:S01]  /*8180*/  FMUL.FTZ R169, R169, UR10 ;  /* 0x0000000aa9a97c20 */ /* 0x000fe20008410000 */
[----:B------:R-:W-:-:S02]  /*8190*/  FSEL R171, R171, RZ, P3 ;  /* 0x000000ffabab7208 */ /* 0x000fc40001800000 */
[----:B------:R-:W-:Y:S01]  /*81a0*/  LOP3.LUT P3, RZ, R185, 0xff0000, RZ, 0xc0, !PT ;  /* 0x00ff0000b9ff7812 */ /* 0x000fe2000786c0ff */
[----:B------:R-:W-:Y:S01]  /*81b0*/  FMUL.FTZ R175, R169, UR7 ;  /* 0x00000007a9af7c20 */ /* 0x000fe20008410000 */
[----:B------:R-:W-:Y:S01]  /*81c0*/  FSEL R34, R34, RZ, P4 ;  /* 0x000000ff22227208 */ /* 0x000fe20002000000 */
[----:B------:R-:W-:Y:S01]  /*81d0*/  HFMA2 R169, -RZ, RZ, 0, 0 ;  /* 0x00000000ffa97431 */ /* 0x000fe200000001ff */
[----:B------:R-:W-:Y:S02]  /*81e0*/  LOP3.LUT P4, RZ, R184, 0xff, RZ, 0xc0, !PT ;  /* 0x000000ffb8ff7812 */ /* 0x000fe4000788c0ff */
[----:B------:R-:W-:-:S04]  /*81f0*/  FSEL R33, R33, RZ, P5 ;  /* 0x000000ff21217208 */ /* 0x000fc80002800000 */
[----:B------:R-:W-:-:S03]  /*8200*/  F2FP.BF16.F32.PACK_AB R33, R33, R171 ;  /* 0x000000ab2121723e */ /* 0x000fc600000010ff */
[----:B------:R-:W-:-:S05]  /*8210*/  @P3 SHF.L.U32 R174, R35, 0x10, RZ ;  /* 0x0000001023ae3819 */ /* 0x000fca00000006ff */
[-C--:B------:R-:W-:Y:S01]  /*8220*/  @P3 FMUL.FTZ R163, R174, R172.reuse ;  /* 0x000000acaea33220 */ /* 0x080fe20000410000 */
[----:B------:R-:W-:Y:S01]  /*8230*/  FMUL.FTZ R174, R90, R172 ;  /* 0x000000ac5aae7220 */ /* 0x000fe20000410000 */
[----:B------:R-:W-:Y:S02]  /*8240*/  FSEL R172, R170, RZ, P0 ;  /* 0x000000ffaaac7208 */ /* 0x000fe40000000000 */
[----:B------:R-:W-:Y:S02]  /*8250*/  ISETP.GE.U32.AND P0, PT, R184, RZ, PT ;  /* 0x000000ffb800720c */ /* 0x000fe40003f06070 */
[----:B------:R-:W-:Y:S02]  /*8260*/  FSEL R174, R174, RZ, P3 ;  /* 0x000000ffaeae7208 */ /* 0x000fe40001800000 */
[----:B------:R-:W-:Y:S02]  /*8270*/  ISETP.GE.U32.AND.EX P0, PT, R185, 0x1000000, PT, P0 ;  /* 0x01000000b900780c */ /* 0x000fe40003f06100 */
[----:B------:R-:W-:-:S02]  /*8280*/  LOP3.LUT P3, RZ, R184, 0xff00, RZ, 0xc0, !PT ;  /* 0x0000ff00b8ff7812 */ /* 0x000fc4000786c0ff */
[----:B------:R-:W-:Y:S02]  /*8290*/  MOV R170, RZ ;  /* 0x000000ff00aa7202 */ /* 0x000fe40000000f00 */
[----:B------:R-:W-:-:S07]  /*82a0*/  F2FP.BF16.F32.PACK_AB R34, R34, R172 ;  /* 0x000000ac2222723e */ /* 0x000fce00000010ff */
        /* <DEDUP_REMOVED lines=19> */
[----:B------:R-:W-:-:S07]  /*83e0*/  F2FP.BF16.F32.PACK_AB R32, R32, R175 ;  /* 0x000000af2020723e */ /* 0x000fce00000010ff */
.L_x_9080:
        /* <DEDUP_REMOVED lines=38> */
[--C-:B------:R-:W-:Y:S01]  /*8650*/  FFMA.FTZ R10, R10, UR23, R213.reuse ;  /* 0x000000170a0a7c23 */ /* 0x100fe200080100d5 */
[----:B------:R-:W-:Y:S01]  /*8660*/  LOP3.LUT P3, RZ, R176, 0xff000000, RZ, 0xc0, !PT ;  /* 0xff000000b0ff7812 */ /* 0x000fe2000786c0ff */
[----:B------:R-:W-:Y:S01]  /*8670*/  FADD.FTZ R6, R9, -R6 ;  /* 0x8000000609067221 */ /* 0x000fe20000010000 */
[----:B------:R-:W-:Y:S02]  /*8680*/  HFMA2 R9, -RZ, RZ, 0, 0 ;  /* 0x00000000ff097431 */ /* 0x000fe400000001ff */
[----:B------:R-:W-:Y:S01]  /*8690*/  FADD.FTZ R11, R11, -R10 ;  /* 0x8000000a0b0b7221 */ /* 0x000fe20000010000 */
[--C-:B------:R-:W-:Y:S01]  /*86a0*/  FFMA.FTZ R5, R5, UR23, R213.reuse ;  /* 0x0000001705057c23 */ /* 0x100fe200080100d5 */
[----:B------:R-:W-:Y:S01]  /*86b0*/  FFMA.FTZ R154, R6, UR11, R138 ;  /* 0x0000000b069a7c23 */ /* 0x000fe2000801008a */
[----:B------:R-:W-:Y:S01]  /*86c0*/  FFMA.FTZ R14, R14, UR23, R213 ;  /* 0x000000170e0e7c23 */ /* 0x000fe200080100d5 */
[----:B------:R-:W-:Y:S01]  /*86d0*/  LOP3.LUT P5, RZ, R177, 0xff00, RZ, 0xc0, !PT ;  /* 0x0000ff00b1ff7812 */ /* 0x000fe200078ac0ff */
[----:B------:R-:W-:Y:S01]  /*86e0*/  FFMA.FTZ R155, R11, UR11, R139 ;  /* 0x0000000b0b9b7c23 */ /* 0x000fe2000801008b */
[----:B------:R-:W-:Y:S01]  /*86f0*/  FMUL.FTZ R6, R154, UR10 ;  /* 0x0000000a9a067c20 */ /* 0x000fe20008410000 */
[----:B------:R-:W-:Y:S01]  /*8700*/  LOP3.LUT P4, RZ, R177, 0xff, RZ, 0xc0, !PT ;  /* 0x000000ffb1ff7812 */ /* 0x000fe2000788c0ff */
[----:B------:R-:W-:Y:S01]  /*8710*/  FFMA.FTZ R16, R16, UR23, R213 ;  /* 0x0000001710107c23 */ /* 0x000fe200080100d5 */
[----:B-----5:R-:W-:Y:S01]  /*8720*/  @P0 SHF.L.U32 R0, R33, 0x10, RZ ;  /* 0x0000001021000819 */ /* 0x020fe200000006ff */
[----:B------:R-:W-:Y:S01]  /*8730*/  FMUL.FTZ R6, R6, UR7 ;  /* 0x0000000706067c20 */ /* 0x000fe20008410000 */
[----:B------:R-:W-:Y:S01]  /*8740*/  FADD.FTZ R8, R8, -R5 ;  /* 0x8000000508087221 */ /* 0x000fe20000010000 */
[----:B------:R-:W-:Y:S01]  /*8750*/  FADD.FTZ R14, R12, -R14 ;  /* 0x8000000e0c0e7221 */ /* 0x000fe20000010000 */
[----:B------:R-:W-:Y:S01]  /*8760*/  FMUL.FTZ R5, R155, UR10 ;  /* 0x0000000a9b057c20 */ /* 0x000fe20008410000 */
[----:B------:R-:W-:Y:S01]  /*8770*/  @P0 FMUL.FTZ R9, R0, R6 ;  /* 0x0000000600090220 */ /* 0x000fe20000410000 */
[----:B------:R-:W-:Y:S01]  /*8780*/  @P3 PRMT R0, R33, 0x7632, R0 ;  /* 0x0000763221003816 */ /* 0x000fe20000000000 */
[----:B------:R-:W-:Y:S01]  /*8790*/  FADD.FTZ R13, R13, -R16 ;  /* 0x800000100d0d7221 */ /* 0x000fe20000010000 */
[----:B------:R-:W-:Y:S01]  /*87a0*/  FFMA.FTZ R156, R14, UR11, R140 ;  /* 0x0000000b0e9c7c23 */ /* 0x000fe2000801008c */
[----:B------:R-:W-:Y:S01]  /*87b0*/  FMUL.FTZ R5, R5, UR7 ;  /* 0x0000000705057c20 */ /* 0x000fe20008410000 */
[----:B------:R-:W-:Y:S01]  /*87c0*/  @P3 SHF.L.U32 R0, R0, 0x10, RZ ;  /* 0x0000001000003819 */ /* 0x000fe200000006ff */
[----:B------:R-:W-:Y:S01]  /*87d0*/  FFMA.FTZ R157, R13, UR11, R141 ;  /* 0x0000000b0d9d7c23 */ /* 0x000fe2000801008d */
[----:B------:R-:W-:Y:S01]  /*87e0*/  MOV R33, RZ ;  /* 0x000000ff00217202 */ /* 0x000fe20000000f00 */
[----:B------:R-:W-:Y:S01]  /*87f0*/  FMUL.FTZ R11, R156, UR10 ;  /* 0x0000000a9c0b7c20 */ /* 0x000fe20008410000 */
[----:B------:R-:W-:Y:S01]  /*8800*/  @P5 PRMT R13, R34, 0x7632, R13 ;  /* 0x00007632220d5816 */ /* 0x000fe2000000000d */
[----:B------:R-:W-:Y:S01]  /*8810*/  @P3 FMUL.FTZ R33, R0, R5 ;  /* 0x0000000500213220 */ /* 0x000fe20000410000 */
[----:B------:R-:W-:-:S02]  /*8820*/  HFMA2 R0, -RZ, RZ, 0, 0 ;  /* 0x00000000ff007431 */ /* 0x000fc400000001ff */
[----:B------:R-:W-:Y:S01]  /*8830*/  FMUL.FTZ R12, R157, UR10 ;  /* 0x0000000a9d0c7c20 */ /* 0x000fe20008410000 */
[----:B------:R-:W-:Y:S01]  /*8840*/  @P4 SHF.L.U32 R10, R34, 0x10, RZ ;  /* 0x00000010220a4819 */ /* 0x000fe200000006ff */
[----:B------:R-:W-:Y:S01]  /*8850*/  FMUL.FTZ R11, R11, UR7 ;  /* 0x000000070b0b7c20 */ /* 0x000fe20008410000 */
[----:B------:R-:W-:Y:S01]  /*8860*/  @P5 SHF.L.U32 R13, R13, 0x10, RZ ;  /* 0x000000100d0d5819 */ /* 0x000fe200000006ff */
[----:B------:R-:W-:Y:S01]  /*8870*/  FMUL.FTZ R12, R12, UR7 ;  /* 0x000000070c0c7c20 */ /* 0x000fe20008410000 */
[--C-:B------:R-:W-:Y:S01]  /*8880*/  FFMA.FTZ R19, R19, UR23, R213.reuse ;  /* 0x0000001713137c23 */ /* 0x100fe200080100d5 */
[-C--:B------:R-:W-:Y:S01]  /*8890*/  @P4 FMUL.FTZ R0, R10, R11.reuse ;  /* 0x0000000b0a004220 */ /* 0x080fe20000410000 */
[----:B------:R-:W-:Y:S01]  /*88a0*/  MOV R10, RZ ;  /* 0x000000ff000a7202 */ /* 0x000fe20000000f00 */
[----:B------:R-:W-:Y:S01]  /*88b0*/  @P5 FMUL.FTZ R10, R13, R12 ;  /* 0x0000000c0d0a5220 */ /* 0x000fe20000410000 */
[----:B------:R-:W-:Y:S01]  /*88c0*/  FMUL.FTZ R13, R86, R6 ;  /* 0x00000006560d7220 */ /* 0x000fe20000410000 */
[----:B------:R-:W-:Y:S01]  /*88d0*/  LOP3.LUT P6, RZ, R177, 0xff0000, RZ, 0xc0, !PT ;  /* 0x00ff0000b1ff7812 */ /* 0x000fe200078cc0ff */
[----:B------:R-:W-:Y:S01]  /*88e0*/  FFMA.FTZ R22, R22, UR23, R213 ;  /* 0x0000001716167c23 */ /* 0x000fe200080100d5 */
[----:B------:R-:W-:Y:S01]  /*88f0*/  FADD.FTZ R15, R15, -R19 ;  /* 0x800000130f0f7221 */ /* 0x000fe20000010000 */
[----:B------:R-:W-:Y:S01]  /*8900*/  FMUL.FTZ R6, R80, R11 ;  /* 0x0000000b50067220 */ /* 0x000fe20000410000 */
[----:B------:R-:W-:Y:S01]  /*8910*/  FSEL R13, R13, RZ, P0 ;  /* 0x000000ff0d0d7208 */ /* 0x000fe20000000000 */
[----:B------:R-:W-:Y:S01]  /*8920*/  FADD.FTZ R17, R17, -R22 ;  /* 0x8000001611117221 */ /* 0x000fe20000010000 */
[----:B------:R-:W-:Y:S01]  /*8930*/  ISETP.GE.U32.AND P0, PT, R176, RZ, PT ;  /* 0x000000ffb000720c */ /* 0x000fe20003f06070 */
[----:B------:R-:W-:Y:S01]  /*8940*/  FFMA.FTZ R158, R15, UR11, R142 ;  /* 0x0000000b0f9e7c23 */ /* 0x000fe2000801008e */
[----:B------:R-:W-:Y:S01]  /*8950*/  FMUL.FTZ R14, R81, R12 ;  /* 0x0000000c510e7220 */ /* 0x000fe20000410000 */
[----:B------:R-:W-:Y:S01]  /*8960*/  FFMA.FTZ R159, R17, UR11, R143 ;  /* 0x0000000b119f7c23 */ /* 0x000fe2000801008f */
[----:B------:R-:W-:Y:S01]  /*8970*/  ISETP.GE.U32.AND.EX P0, PT, R177, 0x1000000, PT, P0 ;  /* 0x01000000b100780c */ /* 0x000fe20003f06100 */
[----:B------:R-:W-:Y:S01]  /*8980*/  FMUL.FTZ R12, R158, UR10 ;  /* 0x0000000a9e0c7c20 */ /* 0x000fe20008410000 */
[----:B------:R-:W-:Y:S01]  /*8990*/  FFMA.FTZ R4, R4, UR23, R213 ;  /* 0x0000001704047c23 */ /* 0x000fe200080100d5 */
[----:B------:R-:W-:Y:S01]  /*89a0*/  FSEL R6, R6, RZ, P4 ;  /* 0x000000ff06067208 */ /* 0x000fe20002000000 */
[----:B------:R-:W-:Y:S01]  /*89b0*/  HFMA2 R11, -RZ, RZ, 0, 0 ;  /* 0x00000000ff0b7431 */ /* 0x000fe200000001ff */
[----:B------:R-:W-:Y:S01]  /*89c0*/  LOP3.LUT P4, RZ, R176, 0xff, RZ, 0xc0, !PT ;  /* 0x000000ffb0ff7812 */ /* 0x000fe2000788c0ff */
[----:B------:R-:W-:Y:S01]  /*89d0*/  FMUL.FTZ R16, R159, UR10 ;  /* 0x0000000a9f107c20 */ /* 0x000fe20008410000 */
[----:B------:R-:W-:Y:S01]  /*89e0*/  @P6 SHF.L.U32 R15, R35, 0x10, RZ ;  /* 0x00000010230f6819 */ /* 0x000fe200000006ff */
[----:B------:R-:W-:Y:S01]  /*89f0*/  FMUL.FTZ R12, R12, UR7 ;  /* 0x000000070c0c7c20 */ /* 0x000fe20008410000 */
[----:B------:R-:W-:Y:S01]  /*8a00*/  FADD.FTZ R4, R7, -R4 ;  /* 0x8000000407047221 */ /* 0x000fe20000010000 */
[----:B------:R-:W-:Y:S01]  /*8a10*/  FMUL.FTZ R5, R87, R5 ;  /* 0x0000000557057220 */ /* 0x000fe20000410000 */
[----:B------:R-:W-:Y:S01]  /*8a20*/  FSEL R14, R14, RZ, P5 ;  /* 0x000000ff0e0e7208 */ /* 0x000fe20002800000 */
[----:B------:R-:W-:Y:S01]  /*8a30*/  FMUL.FTZ R16, R16, UR7 ;  /* 0x0000000710107c20 */ /* 0x000fe20008410000 */
[----:B------:R-:W-:Y:S01]  /*8a40*/  @P0 PRMT R17, R35, 0x7632, R17 ;  /* 0x0000763223110816 */ /* 0x000fe20000000011 */
[-C--:B------:R-:W-:Y:S01]  /*8a50*/  @P6 FMUL.FTZ R11, R15, R12.reuse ;  /* 0x0000000c0f0b6220 */ /* 0x080fe20000410000 */
[----:B------:R-:W-:Y:S01]  /*8a60*/  LOP3.LUT P5, RZ, R176, 0xff00, RZ, 0xc0, !PT ;  /* 0x0000ff00b0ff7812 */ /* 0x000fe200078ac0ff */
[----:B------:R-:W-:Y:S01]  /*8a70*/  FFMA.FTZ R152, R4, UR11, R136 ;  /* 0x0000000b04987c23 */ /* 0x000fe20008010088 */
[----:B------:R-:W-:Y:S01]  /*8a80*/  @P0 SHF.L.U32 R17, R17, 0x10, RZ ;  /* 0x0000001011110819 */ /* 0x000fe200000006ff */
[----:B------:R-:W-:Y:S01]  /*8a90*/  FMUL.FTZ R15, R82, R12 ;  /* 0x0000000c520f7220 */ /* 0x000fe20000410000 */
[----:B------:R-:W-:Y:S01]  /*8aa0*/  MOV R12, RZ ;  /* 0x000000ff000c7202 */ /* 0x000fe20000000f00 */
[----:B------:R-:W-:Y:S01]  /*8ab0*/  FMUL.FTZ R4, R152, UR10 ;  /* 0x0000000a98047c20 */ /* 0x000fe20008410000 */
[----:B------:R-:W-:Y:S01]  /*8ac0*/  FSEL R5, R5, RZ, P3 ;  /* 0x000000ff05057208 */ /* 0x000fe20001800000 */
[-C--:B------:R-:W-:Y:S01]  /*8ad0*/  @P0 FMUL.FTZ R12, R17, R16.reuse ;  /* 0x00000010110c0220 */ /* 0x080fe20000410000 */
[----:B------:R-:W-:Y:S01]  /*8ae0*/  FMUL.FTZ R16, R83, R16 ;  /* 0x0000001053107220 */ /* 0x000fe20000410000 */
[----:B------:R-:W-:Y:S01]  /*8af0*/  F2FP.BF16.F32.PACK_AB R6, R14, R6 ;  /* 0x000000060e06723e */ /* 0x000fe200000010ff */
[----:B------:R-:W-:Y:S01]  /*8b00*/  HFMA2 R14, -RZ, RZ, 0, 0 ;  /* 0x00000000ff0e7431 */ /* 0x000fe200000001ff */
[----:B------:R-:W-:Y:S01]  /*8b10*/  F2FP.BF16.F32.PACK_AB R5, R5, R13 ;  /* 0x0000000d0505723e */ /* 0x000fe200000010ff */
[----:B------:R-:W-:Y:S01]  /*8b20*/  FMUL.FTZ R4, R4, UR7 ;  /* 0x0000000704047c20 */ /* 0x000fe20008410000 */
[----:B------:R-:W-:Y:S01]  /*8b30*/  @P4 SHF.L.U32 R13, R32, 0x10, RZ ;  /* 0x00000010200d4819 */ /* 0x000fe200000006ff */
[----:B------:R-:W-:Y:S01]  /*8b40*/  FFMA.FTZ R153, R8, UR11, R137 ;  /* 0x0000000b08997c23 */ /* 0x000fe20008010089 */
[----:B------:R-:W-:-:S02]  /*8b50*/  FSEL R15, R15, RZ, P6 ;  /* 0x000000ff0f0f7208 */ /* 0x000fc40003000000 */
[----:B------:R-:W-:Y:S01]  /*8b60*/  FSEL R7, R16, RZ, P0 ;  /* 0x000000ff10077208 */ /* 0x000fe20000000000 */
[-C--:B------:R-:W-:Y:S01]  /*8b70*/  @P4 FMUL.FTZ R14, R13, R4.reuse ;  /* 0x000000040d0e4220 */ /* 0x080fe20000410000 */
[----:B------:R-:W-:Y:S01]  /*8b80*/  @P5 PRMT R13, R32, 0x7632, R13 ;  /* 0x00007632200d5816 */ /* 0x000fe2000000000d */
[----:B------:R-:W-:Y:S01]  /*8b90*/  FMUL.FTZ R4, R84, R4 ;  /* 0x0000000454047220 */ /* 0x000fe20000410000 */
[----:B------:R-:W-:Y:S01]  /*8ba0*/  F2FP.BF16.F32.PACK_AB R7, R7, R15 ;  /* 0x0000000f0707723e */ /* 0x000fe200000010ff */
[----:B------:R-:W-:Y:S01]  /*8bb0*/  FMUL.FTZ R15, R153, UR10 ;  /* 0x0000000a990f7c20 */ /* 0x000fe20008410000 */
[----:B------:R-:W-:Y:S02]  /*8bc0*/  @P5 SHF.L.U32 R13, R13, 0x10, RZ ;  /* 0x000000100d0d5819 */ /* 0x000fe400000006ff */
[----:B------:R-:W-:Y:S01]  /*8bd0*/  MOV R8, RZ ;  /* 0x000000ff00087202 */ /* 0x000fe20000000f00 */
[----:B------:R-:W-:Y:S01]  /*8be0*/  FMUL.FTZ R15, R15, UR7 ;  /* 0x000000070f0f7c20 */ /* 0x000fe20008410000 */
[----:B------:R-:W-:-:S03]  /*8bf0*/  FSEL R4, R4, RZ, P4 ;  /* 0x000000ff04047208 */ /* 0x000fc60002000000 */
[-C--:B------:R-:W-:Y:S01]  /*8c00*/  @P5 FMUL.FTZ R8, R13, R15.reuse ;  /* 0x0000000f0d085220 */ /* 0x080fe20000410000 */
[----:B------:R-:W-:-:S05]  /*8c10*/  FMUL.FTZ R15, R85, R15 ;  /* 0x0000000f550f7220 */ /* 0x000fca0000410000 */
[----:B------:R-:W-:-:S04]  /*8c20*/  FSEL R15, R15, RZ, P5 ;  /* 0x000000ff0f0f7208 */ /* 0x000fc80002800000 */
[----:B------:R-:W-:Y:S01]  /*8c30*/  F2FP.BF16.F32.PACK_AB R4, R15, R4 ;  /* 0x000000040f04723e */ /* 0x000fe200000010ff */
[----:B------:R-:W-:Y:S06]  /*8c40*/  BRA `(.L_x_9084) ;  /* 0x0000001000987947 */ /* 0x000fec0003800000 */
.L_x_9083:
        /* <DEDUP_REMOVED lines=10> */
[----:B------:R-:W-:Y:S01]  /*8cf0*/  FFMA.FTZ R11, R11, UR11, R139 ;  /* 0x0000000b0b0b7c23 */ /* 0x000fe2000801008b */
[----:B------:R-:W-:Y:S01]  /*8d00*/  FADD.FTZ R8, R8, -R5 ;  /* 0x8000000508087221 */ /* 0x000fe20000010000 */
[----:B------:R-:W-:Y:S01]  /*8d10*/  FMUL.FTZ R6, R6, UR10 ;  /* 0x0000000a06067c20 */ /* 0x000fe20008410000 */
[----:B------:R-:W-:Y:S01]  /*8d20*/  FADD.FTZ R13, R13, -R16 ;  /* 0x800000100d0d7221 */ /* 0x000fe20000010000 */
[----:B-----5:R-:W-:Y:S01]  /*8d30*/  @P3 SHF.L.U32 R0, R33, 0x10, RZ ;  /* 0x0000001021003819 */ /* 0x020fe200000006ff */
[----:B------:R-:W-:Y:S01]  /*8d40*/  FMUL.FTZ R5, R11, UR10 ;  /* 0x0000000a0b057c20 */ /* 0x000fe20008410000 */
[----:B------:R-:W-:Y:S01]  /*8d50*/  FMUL.FTZ R6, R6, UR7 ;  /* 0x0000000706067c20 */ /* 0x000fe20008410000 */
[----:B------:R-:W-:Y:S01]  /*8d60*/  FFMA.FTZ R13, R13, UR11, R141 ;  /* 0x0000000b0d0d7c23 */ /* 0x000fe2000801008d */
[--C-:B------:R-:W-:Y:S01]  /*8d70*/  FFMA.FTZ R14, R14, UR23, R213.reuse ;  /* 0x000000170e0e7c23 */ /* 0x100fe200080100d5 */
[----:B------:R-:W-:Y:S01]  /*8d80*/  FMUL.FTZ R5, R5, UR7 ;  /* 0x0000000705057c20 */ /* 0x000fe20008410000 */
[-C--:B------:R-:W-:Y:S01]  /*8d90*/  @P3 FMUL.FTZ R9, R0, R6.reuse ;  /* 0x0000000600093220 */ /* 0x080fe20000410000 */
[----:B------:R-:W-:Y:S01]  /*8da0*/  @P5 PRMT R0, R33, 0x7632, R0 ;  /* 0x0000763221005816 */ /* 0x000fe20000000000 */
[----:B------:R-:W-:Y:S01]  /*8db0*/  FMUL.FTZ R13, R13, UR10 ;  /* 0x0000000a0d0d7c20 */ /* 0x000fe20008410000 */
[----:B------:R-:W-:Y:S01]  /*8dc0*/  MOV R33, RZ ;  /* 0x000000ff00217202 */ /* 0x000fe20000000f00 */
[--C-:B------:R-:W-:Y:S01]  /*8dd0*/  FFMA.FTZ R19, R19, UR23, R213.reuse ;  /* 0x0000001713137c23 */ /* 0x100fe200080100d5 */
[----:B------:R-:W-:Y:S01]  /*8de0*/  @P5 SHF.L.U32 R0, R0, 0x10, RZ ;  /* 0x0000001000005819 */ /* 0x000fe200000006ff */
[----:B------:R-:W-:Y:S01]  /*8df0*/  FFMA.FTZ R22, R22, UR23, R213 ;  /* 0x0000001716167c23 */ /* 0x000fe200080100d5 */
[----:B------:R-:W-:Y:S01]  /*8e00*/  LOP3.LUT P4, RZ, R177, 0xff00, RZ, 0xc0, !PT ;  /* 0x0000ff00b1ff7812 */ /* 0x000fe2000788c0ff */
[----:B------:R-:W-:Y:S01]  /*8e10*/  FADD.FTZ R19, R15, -R19 ;  /* 0x800000130f137221 */ /* 0x000fe20000010000 */
[----:B------:R-:W-:Y:S01]  /*8e20*/  LOP3.LUT P0, RZ, R177, 0xff, RZ, 0xc0, !PT ;  /* 0x000000ffb1ff7812 */ /* 0x000fe2000780c0ff */
[-C--:B------:R-:W-:Y:S01]  /*8e30*/  @P5 FMUL.FTZ R33, R0, R5.reuse ;  /* 0x0000000500215220 */ /* 0x080fe20000410000 */
[----:B------:R-:W-:Y:S01]  /*8e40*/  FADD.FTZ R0, R12, -R14 ;  /* 0x8000000e0c007221 */ /* 0x000fe20000010000 */
[----:B------:R-:W-:Y:S01]  /*8e50*/  FMUL.FTZ R14, R13, UR7 ;  /* 0x000000070d0e7c20 */ /* 0x000fe20008410000 */
[----:B------:R-:W-:Y:S01]  /*8e60*/  FMUL.FTZ R13, R86, R6 ;  /* 0x00000006560d7220 */ /* 0x000fe20000410000 */
[----:B------:R-:W-:Y:S01]  /*8e70*/  FFMA.FTZ R19, R19, UR11, R142 ;  /* 0x0000000b13137c23 */ /* 0x000fe2000801008e */
[----:B------:R-:W-:Y:S01]  /*8e80*/  FFMA.FTZ R0, R0, UR11, R140 ;  /* 0x0000000b00007c23 */ /* 0x000fe2000801008c */
[----:B------:R-:W-:Y:S01]  /*8e90*/  FFMA.FTZ R4, R4, UR23, R213 ;  /* 0x0000001704047c23 */ /* 0x000fe200080100d5 */
[----:B------:R-:W-:Y:S01]  /*8ea0*/  FADD.FTZ R22, R17, -R22 ;  /* 0x8000001611167221 */ /* 0x000fe20000010000 */
[----:B------:R-:W-:Y:S01]  /*8eb0*/  FSEL R13, R13, RZ, P3 ;  /* 0x000000ff0d0d7208 */ /* 0x000fe20001800000 */
[----:B------:R-:W-:Y:S01]  /*8ec0*/  FMUL.FTZ R0, R0, UR10 ;  /* 0x0000000a00007c20 */ /* 0x000fe20008410000 */
[----:B------:R-:W-:Y:S01]  /*8ed0*/  LOP3.LUT P3, RZ, R177, 0xff0000, RZ, 0xc0, !PT ;  /* 0x00ff0000b1ff7812 */ /* 0x000fe2000786c0ff */
[----:B------:R-:W-:Y:S01]  /*8ee0*/  FMUL.FTZ R6, R19, UR10 ;  /* 0x0000000a13067c20 */ /* 0x000fe20008410000 */
[----:B------:R-:W-:Y:S01]  /*8ef0*/  @P4 PRMT R11, R34, 0x7632, R11 ;  /* 0x00007632220b4816 */ /* 0x000fe2000000000b */
[----:B------:R-:W-:Y:S01]  /*8f00*/  FMUL.FTZ R12, R0, UR7 ;  /* 0x00000007000c7c20 */ /* 0x000fe20008410000 */
[----:B------:R-:W-:Y:S01]  /*8f10*/  HFMA2 R0, -RZ, RZ, 0, 0 ;  /* 0x00000000ff007431 */ /* 0x000fe200000001ff */
[----:B------:R-:W-:Y:S01]  /*8f20*/  @P0 SHF.L.U32 R10, R34, 0x10, RZ ;  /* 0x00000010220a0819 */ /* 0x000fe200000006ff */
[----:B------:R-:W-:Y:S01]  /*8f30*/  FMUL.FTZ R6, R6, UR7 ;  /* 0x0000000706067c20 */ /* 0x000fe20008410000 */
[----:B------:R-:W-:Y:S01]  /*8f40*/  @P4 SHF.L.U32 R11, R11, 0x10, RZ ;  /* 0x000000100b0b4819 */ /* 0x000fe200000006ff */
[----:B------:R-:W-:Y:S01]  /*8f50*/  FADD.FTZ R4, R7, -R4 ;  /* 0x8000000407047221 */ /* 0x000fe20000010000 */
[----:B------:R-:W-:Y:S01]  /*8f60*/  FFMA.FTZ R7, R22, UR11, R143 ;  /* 0x0000000b16077c23 */ /* 0x000fe2000801008f */
[----:B------:R-:W-:Y:S01]  /*8f70*/  @P0 FMUL.FTZ R0, R10, R12 ;  /* 0x0000000c0a000220 */ /* 0x000fe20000410000 */
[----:B------:R-:W-:Y:S01]  /*8f80*/  MOV R10, RZ ;  /* 0x000000ff000a7202 */ /* 0x000fe20000000f00 */
[----:B------:R-:W-:Y:S01]  /*8f90*/  @P4 FMUL.FTZ R10, R11, R14 ;  /* 0x0000000e0b0a4220 */ /* 0x000fe20000410000 */
[----:B------:R-:W-:Y:S01]  /*8fa0*/  HFMA2 R11, -RZ, RZ, 0, 0 ;  /* 0x00000000ff0b7431 */ /* 0x000fe200000001ff */
[----:B------:R-:W-:Y:S01]  /*8fb0*/  @P3 SHF.L.U32 R15, R35, 0x10, RZ ;  /* 0x00000010230f3819 */ /* 0x000fe200000006ff */
[----:B------:R-:W-:Y:S01]  /*8fc0*/  FMUL.FTZ R12, R80, R12 ;  /* 0x0000000c500c7220 */ /* 0x000fe20000410000 */
[-C--:B------:R-:W-:Y:S01]  /*8fd0*/  FMUL.FTZ R16, R82, R6.reuse ;  /* 0x0000000652107220 */ /* 0x080fe20000410000 */
[----:B------:R-:W-:Y:S01]  /*8fe0*/  FMUL.FTZ R7, R7, UR10 ;  /* 0x0000000a07077c20 */ /* 0x000fe20008410000 */
[----:B------:R-:W-:Y:S01]  /*8ff0*/  FFMA.FTZ R4, R4, UR11, R136 ;  /* 0x0000000b04047c23 */ /* 0x000fe20008010088 */
[----:B------:R-:W-:Y:S01]  /*9000*/  @P3 FMUL.FTZ R11, R15, R6 ;  /* 0x000000060f0b3220 */ /* 0x000fe20000410000 */
[----:B------:R-:W-:Y:S01]  /*9010*/  FSEL R6, R12, RZ, P0 ;  /* 0x000000ff0c067208 */ /* 0x000fe20000000000 */
[----:B------:R-:W-:Y:S01]  /*9020*/  FMUL.FTZ R15, R81, R14 ;  /* 0x0000000e510f7220 */ /* 0x000fe20000410000 */
        /* <DEDUP_REMOVED lines=8> */
[----:B------:R-:W-:Y:S01]  /*90b0*/  LOP3.LUT P4, RZ, R176, 0xff, RZ, 0xc0, !PT ;  /* 0x000000ffb0ff7812 */ /* 0x000fe2000788c0ff */
[----:B------:R-:W-:Y:S01]  /*90c0*/  FMUL.FTZ R8, R8, UR10 ;  /* 0x0000000a08087c20 */ /* 0x000fe20008410000 */
[----:B------:R-:W-:Y:S01]  /*90d0*/  LOP3.LUT P3, RZ, R176, 0xff00, RZ, 0xc0, !PT ;  /* 0x0000ff00b0ff7812 */ /* 0x000fe2000786c0ff */
[----:B------:R-:W-:Y:S01]  /*90e0*/  FMUL.FTZ R5, R87, R5 ;  /* 0x0000000557057220 */ /* 0x000fe20000410000 */
[----:B------:R-:W-:-:S02]  /*90f0*/  MOV R12, RZ ;  /* 0x000000ff000c7202 */ /* 0x000fc40000000f00 */
[----:B------:R-:W-:Y:S02]  /*9100*/  F2FP.BF16.F32.PACK_AB R6, R15, R6 ;  /* 0x000000060f06723e */ /* 0x000fe400000010ff */
[----:B------:R-:W-:Y:S02]  /*9110*/  FSEL R5, R5, RZ, P5 ;  /* 0x000000ff05057208 */ /* 0x000fe40002800000 */
[----:B------:R-:W-:Y:S02]  /*9120*/  @P0 PRMT R14, R35, 0x7632, R14 ;  /* 0x00007632230e0816 */ /* 0x000fe4000000000e */
[----:B------:R-:W-:Y:S02]  /*9130*/  F2FP.BF16.F32.PACK_AB R5, R5, R13 ;  /* 0x0000000d0505723e */ /* 0x000fe400000010ff */
[----:B------:R-:W-:Y:S02]  /*9140*/  @P0 SHF.L.U32 R14, R14, 0x10, RZ ;  /* 0x000000100e0e0819 */ /* 0x000fe400000006ff */
[----:B------:R-:W-:-:S02]  /*9150*/  @P4 SHF.L.U32 R17, R32, 0x10, RZ ;  /* 0x0000001020114819 */ /* 0x000fc400000006ff */
[----:B------:R-:W-:Y:S01]  /*9160*/  @P3 PRMT R32, R32, 0x7632, R32 ;  /* 0x0000763220203816 */ /* 0x000fe20000000020 */
[-C--:B------:R-:W-:Y:S01]  /*9170*/  @P0 FMUL.FTZ R12, R14, R7.reuse ;  /* 0x000000070e0c0220 */ /* 0x080fe20000410000 */
[----:B------:R-:W-:Y:S02]  /*9180*/  HFMA2 R14, -RZ, RZ, 0, 0 ;  /* 0x00000000ff0e7431 */ /* 0x000fe400000001ff */
[----:B------:R-:W-:Y:S01]  /*9190*/  FMUL.FTZ R7, R83, R7 ;  /* 0x0000000753077220 */ /* 0x000fe20000410000 */
[----:B------:R-:W-:Y:S01]  /*91a0*/  @P3 SHF.L.U32 R32, R32, 0x10, RZ ;  /* 0x0000001020203819 */ /* 0x000fe200000006ff */
[-C--:B------:R-:W-:Y:S01]  /*91b0*/  @P4 FMUL.FTZ R14, R17, R4.reuse ;  /* 0x00000004110e4220 */ /* 0x080fe20000410000 */
[----:B------:R-:W-:Y:S01]  /*91c0*/  FMUL.FTZ R17, R8, UR7 ;  /* 0x0000000708117c20 */ /* 0x000fe20008410000 */
[----:B------:R-:W-:Y:S01]  /*91d0*/  MOV R8, RZ ;  /* 0x000000ff00087202 */ /* 0x000fe20000000f00 */
[----:B------:R-:W-:Y:S01]  /*91e0*/  FMUL.FTZ R4, R84, R4 ;  /* 0x0000000454047220 */ /* 0x000fe20000410000 */
[----:B------:R-:W-:Y:S01]  /*91f0*/  FSEL R7, R7, RZ, P0 ;  /* 0x000000ff07077208 */ /* 0x000fe20000000000 */
[-C--:B------:R-:W-:Y:S01]  /*9200*/  @P3 FMUL.FTZ R8, R32, R17.reuse ;  /* 0x0000001120083220 */ /* 0x080fe20000410000 */
[----:B------:R-:W-:-:S02]  /*9210*/  FMUL.FTZ R17, R85, R17 ;  /* 0x0000001155117220 */ /* 0x000fc40000410000 */
[----:B------:R-:W-:Y:S02]  /*9220*/  FSEL R4, R4, RZ, P4 ;  /* 0x000000ff04047208 */ /* 0x000fe40002000000 */
[----:B------:R-:W-:Y:S02]  /*9230*/  F2FP.BF16.F32.PACK_AB R7, R7, R16 ;  /* 0x000000100707723e */ /* 0x000fe400000010ff */
[----:B------:R-:W-:-:S04]  /*9240*/  FSEL R17, R17, RZ, P3 ;  /* 0x000000ff11117208 */ /* 0x000fc80001800000 */
[----:B------:R-:W-:Y:S01]  /*9250*/  F2FP.BF16.F32.PACK_AB R4, R17, R4 ;  /* 0x000000041104723e */ /* 0x000fe200000010ff */
[----:B------:R-:W-:Y:S06]  /*9260*/  BRA `(.L_x_9084) ;  /* 0x0000000c00107947 */ /* 0x000fec0003800000 */
.L_x_9082:
        /* <DEDUP_REMOVED lines=9> */
[----:B------:R-:W-:Y:S01]  /*9300*/  FMUL.FTZ R154, R6, UR11 ;  /* 0x0000000b069a7c20 */ /* 0x000fe20008410000 */
[--C-:B------:R-:W-:Y:S01]  /*9310*/  FFMA.FTZ R14, R14, UR23, R213.reuse ;  /* 0x000000170e0e7c23 */ /* 0x100fe200080100d5 */
[----:B------:R-:W-:Y:S01]  /*9320*/  LOP3.LUT P5, RZ, R177, 0xff00, RZ, 0xc0, !PT ;  /* 0x0000ff00b1ff7812 */ /* 0x000fe200078ac0ff */
[----:B------:R-:W-:Y:S01]  /*9330*/  FMUL.FTZ R155, R11, UR11 ;  /* 0x0000000b0b9b7c20 */ /* 0x000fe20008410000 */
        /* <DEDUP_REMOVED lines=11> */
[----:B------:R-:W-:Y:S01]  /*93f0*/  FMUL.FTZ R156, R14, UR11 ;  /* 0x0000000b0e9c7c20 */ /* 0x000fe20008410000 */
[----:B------:R-:W-:Y:S01]  /*9400*/  FMUL.FTZ R5, R5, UR7 ;  /* 0x0000000705057c20 */ /* 0x000fe20008410000 */
[----:B------:R-:W-:Y:S01]  /*9410*/  @P3 SHF.L.U32 R0, R0, 0x10, RZ ;  /* 0x0000001000003819 */ /* 0x000fe200000006ff */
[----:B------:R-:W-:Y:S01]  /*9420*/  FMUL.FTZ R157, R13, UR11 ;  /* 0x0000000b0d9d7c20 */ /* 0x000fe20008410000 */
        /* <DEDUP_REMOVED lines=22> */
[----:B------:R-:W-:Y:S01]  /*9590*/  FMUL.FTZ R158, R15, UR11 ;  /* 0x0000000b0f9e7c20 */ /* 0x000fe20008410000 */
[----:B------:R-:W-:Y:S01]  /*95a0*/  FMUL.FTZ R14, R81, R12 ;  /* 0x0000000c510e7220 */ /* 0x000fe20000410000 */
[----:B------:R-:W-:Y:S01]  /*95b0*/  FMUL.FTZ R159, R17, UR11 ;  /* 0x0000000b119f7c20 */ /* 0x000fe20008410000 */
        /* <DEDUP_REMOVED lines=16> */
[----:B------:R-:W-:Y:S01]  /*96c0*/  FMUL.FTZ R152, R4, UR11 ;  /* 0x0000000b04987c20 */ /* 0x000fe20008410000 */
        /* <DEDUP_REMOVED lines=12> */
[----:B------:R-:W-:Y:S01]  /*9790*/  FMUL.FTZ R153, R8, UR11 ;  /* 0x0000000b08997c20 */ /* 0x000fe20008410000 */
        /* <DEDUP_REMOVED lines=16> */
.L_x_9085:
        /* <DEDUP_REMOVED lines=17> */
[----:B------:R-:W-:Y:S01]  /*99b0*/  FMUL.FTZ R13, R13, UR11 ;  /* 0x0000000b0d0d7c20 */ /* 0x000fe20008410000 */
        /* <DEDUP_REMOVED lines=16> */
[----:B------:R-:W-:Y:S01]  /*9ac0*/  FMUL.FTZ R19, R19, UR11 ;  /* 0x0000000b13137c20 */ /* 0x000fe20008410000 */
[----:B------:R-:W-:Y:S01]  /*9ad0*/  FMUL.FTZ R0, R0, UR11 ;  /* 0x0000000b00007c20 */ /* 0x000fe20008410000 */
        /* <DEDUP_REMOVED lines=13> */
[----:B------:R-:W-:Y:S01]  /*9bb0*/  FMUL.FTZ R7, R22, UR11 ;  /* 0x0000000b16077c20 */ /* 0x000fe20008410000 */
[----:B------:R-:W-:Y:S01]  /*9bc0*/  @P0 FMUL.FTZ R0, R10, R12 ;  /* 0x0000000c0a000220 */ /* 0x000fe20000410000 */
[----:B------:R-:W-:Y:S01]  /*9bd0*/  MOV R10, RZ ;  /* 0x000000ff000a7202 */ /* 0x000fe20000000f00 */
[-C--:B------:R-:W-:Y:S01]  /*9be0*/  @P4 FMUL.FTZ R10, R11, R14.reuse ;  /* 0x0000000e0b0a4220 */ /* 0x080fe20000410000 */
[----:B------:R-:W-:Y:S01]  /*9bf0*/  HFMA2 R11, -RZ, RZ, 0, 0 ;  /* 0x00000000ff0b7431 */ /* 0x000fe200000001ff */
[----:B------:R-:W-:Y:S01]  /*9c00*/  @P3 SHF.L.U32 R15, R35, 0x10, RZ ;  /* 0x00000010230f3819 */ /* 0x000fe200000006ff */
[----:B------:R-:W-:Y:S01]  /*9c10*/  FMUL.FTZ R14, R81, R14 ;  /* 0x0000000e510e7220 */ /* 0x000fe20000410000 */
[-C--:B------:R-:W-:Y:S01]  /*9c20*/  FMUL.FTZ R16, R82, R6.reuse ;  /* 0x0000000652107220 */ /* 0x080fe20000410000 */
[----:B------:R-:W-:Y:S01]  /*9c30*/  FMUL.FTZ R7, R7, UR10 ;  /* 0x0000000a07077c20 */ /* 0x000fe20008410000 */
[----:B------:R-:W-:Y:S01]  /*9c40*/  FMUL.FTZ R4, R4, UR11 ;  /* 0x0000000b04047c20 */ /* 0x000fe20008410000 */
[----:B------:R-:W-:Y:S01]  /*9c50*/  @P3 FMUL.FTZ R11, R15, R6 ;  /* 0x000000060f0b3220 */ /* 0x000fe20000410000 */
[----:B------:R-:W-:Y:S01]  /*9c60*/  FMUL.FTZ R15, R80, R12 ;  /* 0x0000000c500f7220 */ /* 0x000fe20000410000 */
[----:B------:R-:W-:Y:S01]  /*9c70*/  FSEL R6, R14, RZ, P4 ;  /* 0x000000ff0e067208 */ /* 0x000fe20002000000 */
[----:B------:R-:W-:Y:S01]  /*9c80*/  FMUL.FTZ R7, R7, UR7 ;  /* 0x0000000707077c20 */ /* 0x000fe20008410000 */
[----:B------:R-:W-:Y:S01]  /*9c90*/  LOP3.LUT P4, RZ, R176, 0xff, RZ, 0xc0, !PT ;  /* 0x000000ffb0ff7812 */ /* 0x000fe2000788c0ff */
[----:B------:R-:W-:Y:S01]  /*9ca0*/  FMUL.FTZ R4, R4, UR10 ;  /* 0x0000000a04047c20 */ /* 0x000fe20008410000 */
[----:B------:R-:W-:Y:S01]  /*9cb0*/  FSEL R15, R15, RZ, P0 ;  /* 0x000000ff0f0f7208 */ /* 0x000fe20000000000 */
[----:B------:R-:W-:Y:S01]  /*9cc0*/  FMUL.FTZ R8, R8, UR11 ;  /* 0x0000000b08087c20 */ /* 0x000fe20008410000 */
[----:B------:R-:W-:Y:S01]  /*9cd0*/  ISETP.GE.U32.AND P0, PT, R176, RZ, PT ;  /* 0x000000ffb000720c */ /* 0x000fe20003f06070 */
[----:B------:R-:W-:Y:S01]  /*9ce0*/  FMUL.FTZ R4, R4, UR7 ;  /* 0x0000000704047c20 */ /* 0x000fe20008410000 */
[----:B------:R-:W-:Y:S01]  /*9cf0*/  FSEL R16, R16, RZ, P3 ;  /* 0x000000ff10107208 */ /* 0x000fe20001800000 */
[----:B------:R-:W-:Y:S01]  /*9d00*/  FMUL.FTZ R8, R8, UR10 ;  /* 0x0000000a08087c20 */ /* 0x000fe20008410000 */
[----:B------:R-:W-:Y:S01]  /*9d10*/  ISETP.GE.U32.AND.EX P0, PT, R177, 0x1000000, PT, P0 ;  /* 0x01000000b100780c */ /* 0x000fe20003f06100 */
[----:B------:R-:W-:Y:S01]  /*9d20*/  FMUL.FTZ R5, R87, R5 ;  /* 0x0000000557057220 */ /* 0x000fe20000410000 */
[----:B------:R-:W-:-:S02]  /*9d30*/  LOP3.LUT P3, RZ, R176, 0xff00, RZ, 0xc0, !PT ;  /* 0x0000ff00b0ff7812 */ /* 0x000fc4000786c0ff */
[----:B------:R-:W-:Y:S02]  /*9d40*/  MOV R12, RZ ;  /* 0x000000ff000c7202 */ /* 0x000fe40000000f00 */
[----:B------:R-:W-:Y:S02]  /*9d50*/  @P4 SHF.L.U32 R17, R32, 0x10, RZ ;  /* 0x0000001020114819 */ /* 0x000fe400000006ff */
[----:B------:R-:W-:Y:S02]  /*9d60*/  FSEL R5, R5, RZ, P5 ;  /* 0x000000ff05057208 */ /* 0x000fe40002800000 */
[----:B------:R-:W-:Y:S02]  /*9d70*/  F2FP.BF16.F32.PACK_AB R6, R6, R15 ;  /* 0x0000000f0606723e */ /* 0x000fe400000010ff */
[----:B------:R-:W-:Y:S02]  /*9d80*/  F2FP.BF16.F32.PACK_AB R5, R5, R13 ;  /* 0x0000000d0505723e */ /* 0x000fe400000010ff */
[----:B------:R-:W-:-:S02]  /*9d90*/  @P0 PRMT R14, R35, 0x7632, R14 ;  /* 0x00007632230e0816 */ /* 0x000fc4000000000e */
[----:B------:R-:W-:Y:S02]  /*9da0*/  @P3 PRMT R32, R32, 0x7632, R32 ;  /* 0x0000763220203816 */ /* 0x000fe40000000020 */
[----:B------:R-:W-:Y:S02]  /*9db0*/  @P0 SHF.L.U32 R14, R14, 0x10, RZ ;  /* 0x000000100e0e0819 */ /* 0x000fe400000006ff */
[----:B------:R-:W-:-:S03]  /*9dc0*/  @P3 SHF.L.U32 R32, R32, 0x10, RZ ;  /* 0x0000001020203819 */ /* 0x000fc600000006ff */
[-C--:B------:R-:W-:Y:S01]  /*9dd0*/  @P0 FMUL.FTZ R12, R14, R7.reuse ;  /* 0x000000070e0c0220 */ /* 0x080fe20000410000 */
[----:B------:R-:W-:Y:S02]  /*9de0*/  HFMA2 R14, -RZ, RZ, 0, 0 ;  /* 0x00000000ff0e7431 */ /* 0x000fe400000001ff */
[----:B------:R-:W-:Y:S01]  /*9df0*/  FMUL.FTZ R7, R83, R7 ;  /* 0x0000000753077220 */ /* 0x000fe20000410000 */
        /* <DEDUP_REMOVED lines=10> */
[----:B------:R-:W-:-:S07]  /*9ea0*/  F2FP.BF16.F32.PACK_AB R4, R17, R4 ;  /* 0x000000041104723e */ /* 0x000fce00000010ff */
.L_x_9084:
        /* <DEDUP_REMOVED lines=43> */
[C---:B------:R-:W-:Y:S01]  /*a160*/  LOP3.LUT P4, RZ, R179.reuse, 0xff, RZ, 0xc0, !PT ;  /* 0x000000ffb3ff7812 */ /* 0x040fe2000788c0ff */
[----:B------:R-:W-:Y:S01]  /*a170*/  FFMA.FTZ R154, R30, UR11, R146 ;  /* 0x0000000b1e9a7c23 */ /* 0x000fe20008010092 */
[----:B------:R-:W-:Y:S01]  /*a180*/  LOP3.LUT P5, RZ, R179, 0xff00, RZ, 0xc0, !PT ;  /* 0x0000ff00b3ff7812 */ /* 0x000fe200078ac0ff */
[----:B------:R-:W-:Y:S01]  /*a190*/  FFMA.FTZ R155, R23, UR11, R147 ;  /* 0x0000000b179b7c23 */ /* 0x000fe20008010093 */
        /* <DEDUP_REMOVED lines=8> */
[----:B------:R-:W-:Y:S01]  /*a220*/  FFMA.FTZ R156, R164, UR11, R148 ;  /* 0x0000000ba49c7c23 */ /* 0x000fe20008010094 */
[----:B------:R-:W-:Y:S01]  /*a230*/  @P3 SHF.L.U32 R8, R8, 0x10, RZ ;  /* 0x0000001008083819 */ /* 0x000fe200000006ff */
[----:B------:R-:W-:Y:S01]  /*a240*/  FADD.FTZ R26, R26, -R165 ;  /* 0x800000a51a1a7221 */ /* 0x000fe20000010000 */
[----:B------:R-:W-:Y:S01]  /*a250*/  FMUL.FTZ R5, R5, UR7 ;  /* 0x0000000705057c20 */ /* 0x000fe20008410000 */
[----:B------:R-:W-:Y:S01]  /*a260*/  ISETP.GE.U32.AND P0, PT, R178, RZ, PT ;  /* 0x000000ffb200720c */ /* 0x000fe20003f06070 */
[----:B------:R-:W-:Y:S01]  /*a270*/  @P1 FMUL.FTZ R0, R2, R9 ;  /* 0x0000000902001220 */ /* 0x000fe20000410000 */
[----:B------:R-:W-:Y:S01]  /*a280*/  MOV R2, RZ ;  /* 0x000000ff00027202 */ /* 0x000fe20000000f00 */
[----:B------:R-:W-:Y:S01]  /*a290*/  FMUL.FTZ R10, R156, UR10 ;  /* 0x0000000a9c0a7c20 */ /* 0x000fe20008410000 */
[----:B------:R-:W-:Y:S01]  /*a2a0*/  FFMA.FTZ R157, R26, UR11, R149 ;  /* 0x0000000b1a9d7c23 */ /* 0x000fe20008010095 */
[----:B------:R-:W-:Y:S01]  /*a2b0*/  @P3 FMUL.FTZ R2, R8, R5 ;  /* 0x0000000508023220 */ /* 0x000fe20000410000 */
[--C-:B------:R-:W-:Y:S01]  /*a2c0*/  FFMA.FTZ R167, R167, UR23, R213.reuse ;  /* 0x00000017a7a77c23 */ /* 0x100fe200080100d5 */
[C---:B------:R-:W-:Y:S01]  /*a2d0*/  LOP3.LUT P6, RZ, R179.reuse, 0xff0000, RZ, 0xc0, !PT ;  /* 0x00ff0000b3ff7812 */ /* 0x040fe200078cc0ff */
[----:B------:R-:W-:Y:S01]  /*a2e0*/  HFMA2 R8, -RZ, RZ, 0, 0 ;  /* 0x00000000ff087431 */ /* 0x000fe200000001ff */
[----:B------:R-:W-:Y:S01]  /*a2f0*/  ISETP.GE.U32.AND.EX P0, PT, R179, 0x1000000, PT, P0 ;  /* 0x01000000b300780c */ /* 0x000fe20003f06100 */
[----:B------:R-:W-:Y:S01]  /*a300*/  FMUL.FTZ R10, R10, UR7 ;  /* 0x000000070a0a7c20 */ /* 0x000fe20008410000 */
[----:B------:R-:W-:Y:S01]  /*a310*/  @P4 SHF.L.U32 R11, R6, 0x10, RZ ;  /* 0x00000010060b4819 */ /* 0x000fe200000006ff */
[----:B------:R-:W-:Y:S01]  /*a320*/  FFMA.FTZ R168, R168, UR23, R213 ;  /* 0x00000017a8a87c23 */ /* 0x000fe200080100d5 */
[----:B------:R-:W-:Y:S01]  /*a330*/  @P5 PRMT R12, R6, 0x7632, R12 ;  /* 0x00007632060c5816 */ /* 0x000fe2000000000c */
[----:B------:R-:W-:Y:S01]  /*a340*/  FMUL.FTZ R6, R157, UR10 ;  /* 0x0000000a9d067c20 */ /* 0x000fe20008410000 */
[----:B------:R-:W-:Y:S01]  /*a350*/  FADD.FTZ R27, R27, -R167 ;  /* 0x800000a71b1b7221 */ /* 0x000fe20000010000 */
[-C--:B------:R-:W-:Y:S01]  /*a360*/  @P4 FMUL.FTZ R8, R11, R10.reuse ;  /* 0x0000000a0b084220 */ /* 0x080fe20000410000 */
[----:B------:R-:W-:Y:S01]  /*a370*/  @P5 SHF.L.U32 R12, R12, 0x10, RZ ;  /* 0x000000100c0c5819 */ /* 0x000fe200000006ff */
[----:B------:R-:W-:Y:S01]  /*a380*/  FMUL.FTZ R6, R6, UR7 ;  /* 0x0000000706067c20 */ /* 0x000fe20008410000 */
[----:B------:R-:W-:Y:S01]  /*a390*/  FADD.FTZ R29, R29, -R168 ;  /* 0x800000a81d1d7221 */ /* 0x000fe20000010000 */
[----:B------:R-:W-:Y:S01]  /*a3a0*/  FMUL.FTZ R10, R72, R10 ;  /* 0x0000000a480a7220 */ /* 0x000fe20000410000 */
[----:B------:R-:W-:Y:S01]  /*a3b0*/  FFMA.FTZ R158, R27, UR11, R150 ;  /* 0x0000000b1b9e7c23 */ /* 0x000fe20008010096 */
[----:B------:R-:W-:Y:S01]  /*a3c0*/  MOV R11, RZ ;  /* 0x000000ff000b7202 */ /* 0x000fe20000000f00 */
[-C--:B------:R-:W-:Y:S01]  /*a3d0*/  @P5 FMUL.FTZ R11, R12, R6.reuse ;  /* 0x000000060c0b5220 */ /* 0x080fe20000410000 */
[----:B------:R-:W-:Y:S01]  /*a3e0*/  FFMA.FTZ R159, R29, UR11, R151 ;  /* 0x0000000b1d9f7c23 */ /* 0x000fe20008010097 */
[----:B------:R-:W-:Y:S01]  /*a3f0*/  FMUL.FTZ R13, R73, R6 ;  /* 0x00000006490d7220 */ /* 0x000fe20000410000 */
[----:B------:R-:W-:Y:S01]  /*a400*/  FMUL.FTZ R12, R158, UR10 ;  /* 0x0000000a9e0c7c20 */ /* 0x000fe20008410000 */
[----:B------:R-:W-:Y:S01]  /*a410*/  FSEL R6, R10, RZ, P4 ;  /* 0x000000ff0a067208 */ /* 0x000fe20002000000 */
[----:B------:R-:W-:Y:S01]  /*a420*/  HFMA2 R10, -RZ, RZ, 0, 0 ;  /* 0x00000000ff0a7431 */ /* 0x000fe200000001ff */
[----:B------:R-:W-:Y:S01]  /*a430*/  @P6 SHF.L.U32 R14, R7, 0x10, RZ ;  /* 0x00000010070e6819 */ /* 0x000fe200000006ff */
[----:B------:R-:W-:Y:S01]  /*a440*/  FMUL.FTZ R15, R159, UR10 ;  /* 0x0000000a9f0f7c20 */ /* 0x000fe20008410000 */
[----:B------:R-:W-:Y:S01]  /*a450*/  @P0 PRMT R7, R7, 0x7632, R7 ;  /* 0x0000763207070816 */ /* 0x000fe20000000007 */
[----:B------:R-:W-:Y:S01]  /*a460*/  FMUL.FTZ R12, R12, UR7 ;  /* 0x000000070c0c7c20 */ /* 0x000fe20008410000 */
[----:B------:R-:W-:Y:S01]  /*a470*/  FSEL R13, R13, RZ, P5 ;  /* 0x000000ff0d0d7208 */ /* 0x000fe20002800000 */
[----:B------:R-:W-:Y:S01]  /*a480*/  FMUL.FTZ R15, R15, UR7 ;  /* 0x000000070f0f7c20 */ /* 0x000fe20008410000 */
[----:B------:R-:W-:Y:S01]  /*a490*/  @P0 SHF.L.U32 R7, R7, 0x10, RZ ;  /* 0x0000001007070819 */ /* 0x000fe200000006ff */
[-C--:B------:R-:W-:Y:S01]  /*a4a0*/  @P6 FMUL.FTZ R10, R14, R12.reuse ;  /* 0x0000000c0e0a6220 */ /* 0x080fe20000410000 */
[----:B------:R-:W-:Y:S01]  /*a4b0*/  LOP3.LUT P4, RZ, R178, 0xff, RZ, 0xc0, !PT ;  /* 0x000000ffb2ff7812 */ /* 0x000fe2000788c0ff */
[----:B------:R-:W-:Y:S01]  /*a4c0*/  FMUL.FTZ R14, R74, R12 ;  /* 0x0000000c4a0e7220 */ /* 0x000fe20000410000 */
[----:B------:R-:W-:Y:S01]  /*a4d0*/  LOP3.LUT P5, RZ, R178, 0xff00, RZ, 0xc0, !PT ;  /* 0x0000ff00b2ff7812 */ /* 0x000fe200078ac0ff */
[--C-:B------:R-:W-:Y:S01]  /*a4e0*/  FFMA.FTZ R25, R25, UR23, R213.reuse ;  /* 0x0000001719197c23 */ /* 0x100fe200080100d5 */
[----:B------:R-:W-:Y:S01]  /*a4f0*/  MOV R12, RZ ;  /* 0x000000ff000c7202 */ /* 0x000fe20000000f00 */
[----:B------:R-:W-:Y:S01]  /*a500*/  FFMA.FTZ R28, R28, UR23, R213 ;  /* 0x000000171c1c7c23 */ /* 0x000fe200080100d5 */
[----:B------:R-:W-:Y:S01]  /*a510*/  @P0 FMUL.FTZ R12, R15, R7 ;  /* 0x000000070f0c0220 */ /* 0x000fe20000410000 */
[----:B------:R-:W-:Y:S01]  /*a520*/  FMUL.FTZ R15, R75, R15 ;  /* 0x0000000f4b0f7220 */ /* 0x000fe20000410000 */
[----:B------:R-:W-:Y:S01]  /*a530*/  FADD.FTZ R25, R18, -R25 ;  /* 0x8000001912197221 */ /* 0x000fe20000010000 */
[----:B------:R-:W-:Y:S01]  /*a540*/  FADD.FTZ R20, R20, -R28 ;  /* 0x8000001c14147221 */ /* 0x000fe20000010000 */
[----:B------:R-:W-:Y:S01]  /*a550*/  FSEL R14, R14, RZ, P6 ;  /* 0x000000ff0e0e7208 */ /* 0x000fe20003000000 */
[----:B------:R-:W-:Y:S01]  /*a560*/  FMUL.FTZ R9, R78, R9 ;  /* 0x000000094e097220 */ /* 0x000fe20000410000 */
[----:B------:R-:W-:Y:S01]  /*a570*/  FSEL R7, R15, RZ, P0 ;  /* 0x000000ff0f077208 */ /* 0x000fe20000000000 */
[----:B------:R-:W-:Y:S01]  /*a580*/  FFMA.FTZ R152, R25, UR11, R144 ;  /* 0x0000000b19987c23 */ /* 0x000fe20008010090 */
[----:B------:R-:W-:Y:S01]  /*a590*/  FFMA.FTZ R153, R20, UR11, R145 ;  /* 0x0000000b14997c23 */ /* 0x000fe20008010091 */
[----:B------:R-:W-:Y:S01]  /*a5a0*/  F2FP.BF16.F32.PACK_AB R6, R13, R6 ;  /* 0x000000060d06723e */ /* 0x000fe200000010ff */
[----:B------:R-:W-:Y:S01]  /*a5b0*/  HFMA2 R13, -RZ, RZ, 0, 0 ;  /* 0x00000000ff0d7431 */ /* 0x000fe200000001ff */
[----:B------:R-:W-:Y:S01]  /*a5c0*/  F2FP.BF16.F32.PACK_AB R7, R7, R14 ;  /* 0x0000000e0707723e */ /* 0x000fe200000010ff */
[----:B------:R-:W-:Y:S01]  /*a5d0*/  FMUL.FTZ R15, R152, UR10 ;  /* 0x0000000a980f7c20 */ /* 0x000fe20008410000 */
[C---:B------:R-:W-:Y:S01]  /*a5e0*/  @P4 SHF.L.U32 R14, R4.reuse, 0x10, RZ ;  /* 0x00000010040e4819 */ /* 0x040fe200000006ff */
[----:B------:R-:W-:Y:S01]  /*a5f0*/  FMUL.FTZ R5, R79, R5 ;  /* 0x000000054f057220 */ /* 0x000fe20000410000 */
[----:B------:R-:W-:Y:S01]  /*a600*/  @P5 PRMT R16, R4, 0x7632, R16 ;  /* 0x0000763204105816 */ /* 0x000fe20000000010 */
[----:B------:R-:W-:Y:S01]  /*a610*/  FMUL.FTZ R4, R153, UR10 ;  /* 0x0000000a99047c20 */ /* 0x000fe20008410000 */
[----:B------:R-:W-:Y:S01]  /*a620*/  FMUL.FTZ R15, R15, UR7 ;  /* 0x000000070f0f7c20 */ /* 0x000fe20008410000 */
[----:B------:R-:W-:-:S02]  /*a630*/  FSEL R9, R9, RZ, P1 ;  /* 0x000000ff09097208 */ /* 0x000fc40000800000 */
        /* <DEDUP_REMOVED lines=11> */
[----:B------:R-:W-:Y:S01]  /*a6f0*/  F2FP.BF16.F32.PACK_AB R4, R4, R15 ;  /* 0x0000000f0404723e */ /* 0x000fe200000010ff */
[----:B------:R-:W-:Y:S06]  /*a700*/  BRA `(.L_x_9088) ;  /* 0x0000001000987947 */ /* 0x000fec0003800000 */
.L_x_9087:
[--C-:B------:R-:W-:Y:S01]  /*a710*/  FFMA.FTZ R30, R30, UR23, R213.reuse ;  /* 0x000000171e1e7c23 */ /* 0x100fe200080100d5 */
[C---:B------:R-:W-:Y:S01]  /*a720*/  LOP3.LUT P5, RZ, R178.reuse, 0xff0000, RZ, 0xc0, !PT ;  /* 0x00ff0000b2ff7812 */ /* 0x040fe200078ac0ff */
[----:B------:R-:W-:Y:S01]  /*a730*/  FFMA.FTZ R31, R31, UR23, R213 ;  /* 0x000000171f1f7c23 */ /* 0x000fe200080100d5 */
[----:B------:R-:W-:Y:S01]  /*a740*/  LOP3.LUT P4, RZ, R178, 0xff000000, RZ, 0xc0, !PT ;  /* 0xff000000b2ff7812 */ /* 0x000fe2000788c0ff */
[----:B------:R-:W-:Y:S01]  /*a750*/  FADD.FTZ R30, R21, -R30 ;  /* 0x8000001e151e7221 */ /* 0x000fe20000010000 */
[----:B------:R-:W-:Y:S02]  /*a760*/  HFMA2 R0, -RZ, RZ, 0, 0 ;  /* 0x00000000ff007431 */ /* 0x000fe400000001ff */
[----:B------:R-:W-:Y:S01]  /*a770*/  FADD.FTZ R23, R23, -R31 ;  /* 0x8000001f17177221 */ /* 0x000fe20000010000 */
[----:B------:R-:W-:Y:S01]  /*a780*/  FFMA.FTZ R164, R164, UR23, R213 ;  /* 0x00000017a4a47c23 */ /* 0x000fe200080100d5 */
[----:B------:R-:W-:Y:S01]  /*a790*/  FFMA.FTZ R30, R30, UR11, R146 ;  /* 0x0000000b1e1e7c23 */ /* 0x000fe20008010092 */
[----:B------:R-:W-:Y:S01]  /*a7a0*/  LOP3.LUT P0, RZ, R179, 0xff, RZ, 0xc0, !PT ;  /* 0x000000ffb3ff7812 */ /* 0x000fe2000780c0ff */
[----:B------:R-:W-:Y:S01]  /*a7b0*/  FFMA.FTZ R23, R23, UR11, R147 ;  /* 0x0000000b17177c23 */ /* 0x000fe20008010093 */
[----:B------:R-:W-:Y:S01]  /*a7c0*/  LOP3.LUT P1, RZ, R179, 0xff00, RZ, 0xc0, !PT ;  /* 0x0000ff00b3ff7812 */ /* 0x000fe2000782c0ff */
[----:B------:R-:W-:Y:S01]  /*a7d0*/  FMUL.FTZ R9, R30, UR10 ;  /* 0x0000000a1e097c20 */ /* 0x000fe20008410000 */
[--C-:B------:R-:W-:Y:S01]  /*a7e0*/  FFMA.FTZ R165, R165, UR23, R213.reuse ;  /* 0x00000017a5a57c23 */ /* 0x100fe200080100d5 */
[----:B-----5:R-:W-:Y:S01]  /*a7f0*/  @P5 SHF.L.U32 R2, R5, 0x10, RZ ;  /* 0x0000001005025819 */ /* 0x020fe200000006ff */
[----:B------:R-:W-:Y:S01]  /*a800*/  FFMA.FTZ R167, R167, UR23, R213 ;  /* 0x00000017a7a77c23 */ /* 0x000fe200080100d5 */
[----:B------:R-:W-:Y:S01]  /*a810*/  @P4 PRMT R8, R5, 0x7632, R8 ;  /* 0x0000763205084816 */ /* 0x000fe20000000008 */
[----:B------:R-:W-:Y:S01]  /*a820*/  FMUL.FTZ R5, R23, UR10 ;  /* 0x0000000a17057c20 */ /* 0x000fe20008410000 */
[----:B------:R-:W-:Y:S01]  /*a830*/  FMUL.FTZ R9, R9, UR7 ;  /* 0x0000000709097c20 */ /* 0x000fe20008410000 */
[----:B------:R-:W-:Y:S01]  /*a840*/  FADD.FTZ R26, R26, -R165 ;  /* 0x800000a51a1a7221 */ /* 0x000fe20000010000 */
[----:B------:R-:W-:Y:S01]  /*a850*/  @P4 SHF.L.U32 R8, R8, 0x10, RZ ;  /* 0x0000001008084819 */ /* 0x000fe200000006ff */
[----:B------:R-:W-:Y:S01]  /*a860*/  FMUL.FTZ R5, R5, UR7 ;  /* 0x0000000705057c20 */ /* 0x000fe20008410000 */
[----:B------:R-:W-:Y:S01]  /*a870*/  @P5 FMUL.FTZ R0, R2, R9 ;  /* 0x0000000902005220 */ /* 0x000fe20000410000 */
[----:B------:R-:W-:Y:S01]  /*a880*/  MOV R2, RZ ;  /* 0x000000ff00027202 */ /* 0x000fe20000000f00 */
[----:B------:R-:W-:Y:S01]  /*a890*/  FFMA.FTZ R26, R26, UR11, R149 ;  /* 0x0000000b1a1a7c23 */ /* 0x000fe20008010095 */
[----:B------:R-:W-:Y:S01]  /*a8a0*/  @P4 FMUL.FTZ R2, R8, R5 ;  /* 0x0000000508024220 */ /* 0x000fe20000410000 */
[----:B------:R-:W-:Y:S01]  /*a8b0*/  FADD.FTZ R8, R24, -R164 ;  /* 0x800000a418087221 */ /* 0x000fe20000010000 */
[----:B------:R-:W-:Y:S01]  /*a8c0*/  @P0 SHF.L.U32 R11, R6, 0x10, RZ ;  /* 0x00000010060b0819 */ /* 0x000fe200000006ff */
[--C-:B------:R-:W-:Y:S01]  /*a8d0*/  FFMA.FTZ R168, R168, UR23, R213.reuse ;  /* 0x00000017a8a87c23 */ /* 0x100fe200080100d5 */
[----:B------:R-:W-:Y:S01]  /*a8e0*/  @P1 PRMT R12, R6, 0x7632, R12 ;  /* 0x00007632060c1816 */ /* 0x000fe2000000000c */
[----:B------:R-:W-:Y:S01]  /*a8f0*/  FFMA.FTZ R8, R8, UR11, R148 ;  /* 0x0000000b08087c23 */ /* 0x000fe20008010094 */
[----:B------:R-:W-:Y:S01]  /*a900*/  FMUL.FTZ R6, R26, UR10 ;  /* 0x0000000a1a067c20 */ /* 0x000fe20008410000 */
[----:B------:R-:W-:Y:S01]  /*a910*/  LOP3.LUT P3, RZ, R179, 0xff0000, RZ, 0xc0, !PT ;  /* 0x00ff0000b3ff7812 */ /* 0x000fe2000786c0ff */
[----:B------:R-:W-:Y:S01]  /*a920*/  FADD.FTZ R168, R29, -R168 ;  /* 0x800000a81da87221 */ /* 0x000fe20000010000 */
[----:B------:R-:W-:Y:S01]  /*a930*/  FMUL.FTZ R8, R8, UR10 ;  /* 0x0000000a08087c20 */ /* 0x000fe20008410000 */
[----:B------:R-:W-:Y:S01]  /*a940*/  @P1 SHF.L.U32 R12, R12, 0x10, RZ ;  /* 0x000000100c0c1819 */ /* 0x000fe200000006ff */
[----:B------:R-:W-:Y:S01]  /*a950*/  FMUL.FTZ R6, R6, UR7 ;  /* 0x0000000706067c20 */ /* 0x000fe20008410000 */
[----:B------:R-:W-:Y:S01]  /*a960*/  FFMA.FTZ R25, R25, UR23, R213 ;  /* 0x0000001719197c23 */ /* 0x000fe200080100d5 */
[----:B------:R-:W-:Y:S01]  /*a970*/  FMUL.FTZ R10, R8, UR7 ;  /* 0x00000007080a7c20 */ /* 0x000fe20008410000 */
[----:B------:R-:W-:-:S02]  /*a980*/  HFMA2 R8, -RZ, RZ, 0, 0 ;  /* 0x00000000ff087431 */ /* 0x000fc400000001ff */
[----:B------:R-:W-:Y:S01]  /*a990*/  FFMA.FTZ R168, R168, UR11, R151 ;  /* 0x0000000ba8a87c23 */ /* 0x000fe20008010097 */
[----:B------:R-:W-:Y:S01]  /*a9a0*/  FFMA.FTZ R28, R28, UR23, R213 ;  /* 0x000000171c1c7c23 */ /* 0x000fe200080100d5 */
[-C--:B------:R-:W-:Y:S01]  /*a9b0*/  FMUL.FTZ R15, R72, R10.reuse ;  /* 0x0000000a480f7220 */ /* 0x080fe20000410000 */
[----:B------:R-:W-:Y:S01]  /*a9c0*/  FMUL.FTZ R9, R78, R9 ;  /* 0x000000094e097220 */ /* 0x000fe20000410000 */
[----:B------:R-:W-:Y:S01]  /*a9d0*/  FMUL.FTZ R5, R79, R5 ;  /* 0x000000054f057220 */ /* 0x000fe20000410000 */
[----:B------:R-:W-:Y:S01]  /*a9e0*/  @P0 FMUL.FTZ R8, R11, R10 ;  /* 0x0000000a0b080220 */ /* 0x000fe20000410000 */
[----:B------:R-:W-:Y:S01]  /*a9f0*/  MOV R11, RZ ;  /* 0x000000ff000b7202 */ /* 0x000fe20000000f00 */
[-C--:B------:R-:W-:Y:S01]  /*aa00*/  @P1 FMUL.FTZ R11, R12, R6.reuse ;  /* 0x000000060c0b1220 */ /* 0x080fe20000410000 */
[----:B------:R-:W-:Y:S01]  /*aa10*/  FADD.FTZ R12, R27, -R167 ;  /* 0x800000a71b0c7221 */ /* 0x000fe20000010000 */
[----:B------:R-:W-:Y:S01]  /*aa20*/  FSEL R15, R15, RZ, P0 ;  /* 0x000000ff0f0f7208 */ /* 0x000fe20000000000 */
[----:B------:R-:W-:Y:S01]  /*aa30*/  HFMA2 R10, -RZ, RZ, 0, 0 ;  /* 0x00000000ff0a7431 */ /* 0x000fe200000001ff */
[----:B------:R-:W-:Y:S01]  /*aa40*/  ISETP.GE.U32.AND P0, PT, R178, RZ, PT ;  /* 0x000000ffb200720c */ /* 0x000fe20003f06070 */
[----:B------:R-:W-:Y:S01]  /*aa50*/  FFMA.FTZ R12, R12, UR11, R150 ;  /* 0x0000000b0c0c7c23 */ /* 0x000fe20008010096 */
[----:B------:R-:W-:Y:S01]  /*aa60*/  FMUL.FTZ R6, R73, R6 ;  /* 0x0000000649067220 */ /* 0x000fe20000410000 */
[----:B------:R-:W-:Y:S01]  /*aa70*/  @P3 SHF.L.U32 R13, R7, 0x10, RZ ;  /* 0x00000010070d3819 */ /* 0x000fe200000006ff */
[----:B------:R-:W-:Y:S01]  /*aa80*/  FADD.FTZ R20, R20, -R28 ;  /* 0x8000001c14147221 */ /* 0x000fe20000010000 */
[----:B------:R-:W-:Y:S01]  /*aa90*/  FMUL.FTZ R12, R12, UR10 ;  /* 0x0000000a0c0c7c20 */ /* 0x000fe20008410000 */
[----:B------:R-:W-:-:S02]  /*aaa0*/  ISETP.GE.U32.AND.EX P0, PT, R179, 0x1000000, PT, P0 ;  /* 0x01000000b300780c */ /* 0x000fc40003f06100 */
[----:B------:R-:W-:Y:S01]  /*aab0*/  FSEL R6, R6, RZ, P1 ;  /* 0x000000ff06067208 */ /* 0x000fe20000800000 */
[----:B------:R-:W-:Y:S01]  /*aac0*/  FMUL.FTZ R12, R12, UR7 ;  /* 0x000000070c0c7c20 */ /* 0x000fe20008410000 */
[----:B------:R-:W-:Y:S01]  /*aad0*/  LOP3.LUT P1, RZ, R178, 0xff, RZ, 0xc0, !PT ;  /* 0x000000ffb2ff7812 */ /* 0x000fe2000782c0ff */
[----:B------:R-:W-:Y:S01]  /*aae0*/  FFMA.FTZ R20, R20, UR11, R145 ;  /* 0x0000000b14147c23 */ /* 0x000fe20008010091 */
[----:B------:R-:W-:Y:S01]  /*aaf0*/  FSEL R9, R9, RZ, P5 ;  /* 0x000000ff09097208 */ /* 0x000fe20002800000 */
[-C--:B------:R-:W-:Y:S01]  /*ab00*/  FMUL.FTZ R16, R74, R12.reuse ;  /* 0x0000000c4a107220 */ /* 0x080fe20000410000 */
[----:B------:R-:W-:Y:S01]  /*ab10*/  @P3 FMUL.FTZ R10, R13, R12 ;  /* 0x0000000c0d0a3220 */ /* 0x000fe20000410000 */
[----:B------:R-:W-:Y:S01]  /*ab20*/  FADD.FTZ R13, R18, -R25 ;  /* 0x80000019120d7221 */ /* 0x000fe20000010000 */
[----:B------:R-:W-:Y:S01]  /*ab30*/  MOV R12, RZ ;  /* 0x000000ff000c7202 */ /* 0x000fe20000000f00 */
[----:B------:R-:W-:Y:S01]  /*ab40*/  FMUL.FTZ R20, R20, UR10 ;  /* 0x0000000a14147c20 */ /* 0x000fe20008410000 */
[----:B------:R-:W-:Y:S01]  /*ab50*/  FSEL R16, R16, RZ, P3 ;  /* 0x000000ff10107208 */ /* 0x000fe20001800000 */
[----:B------:R-:W-:Y:S01]  /*ab60*/  FFMA.FTZ R13, R13, UR11, R144 ;  /* 0x0000000b0d0d7c23 */ /* 0x000fe20008010090 */
[----:B------:R-:W-:-:S02]  /*ab70*/  LOP3.LUT P3, RZ, R178, 0xff00, RZ, 0xc0, !PT ;  /* 0x0000ff00b2ff7812 */ /* 0x000fc4000786c0ff */
[----:B------:R-:W-:Y:S01]  /*ab80*/  @P0 PRMT R14, R7, 0x7632, R14 ;  /* 0x00007632070e0816 */ /* 0x000fe2000000000e */
[----:B------:R-:W-:Y:S01]  /*ab90*/  FMUL.FTZ R7, R168, UR10 ;  /* 0x0000000aa8077c20 */ /* 0x000fe20008410000 */
[----:B------:R-:W-:Y:S01]  /*aba0*/  FMUL.FTZ R13, R13, UR10 ;  /* 0x0000000a0d0d7c20 */ /* 0x000fe20008410000 */
[----:B------:R-:W-:Y:S02]  /*abb0*/  FSEL R5, R5, RZ, P4 ;  /* 0x000000ff05057208 */ /* 0x000fe40002000000 */
[----:B------:R-:W-:Y:S01]  /*abc0*/  @P0 SHF.L.U32 R14, R14, 0x10, RZ ;  /* 0x000000100e0e0819 */ /* 0x000fe200000006ff */
[----:B------:R-:W-:Y:S01]  /*abd0*/  FMUL.FTZ R7, R7, UR7 ;  /* 0x0000000707077c20 */ /* 0x000fe20008410000 */
[----:B------:R-:W-:Y:S01]  /*abe0*/  FMUL.FTZ R17, R13, UR7 ;  /* 0x000000070d117c20 */ /* 0x000fe20008410000 */
[----:B------:R-:W-:Y:S01]  /*abf0*/  HFMA2 R13, -RZ, RZ, 0, 0 ;  /* 0x00000000ff0d7431 */ /* 0x000fe200000001ff */
[----:B------:R-:W-:Y:S01]  /*ac00*/  F2FP.BF16.F32.PACK_AB R6, R6, R15 ;  /* 0x0000000f0606723e */ /* 0x000fe200000010ff */
        /* <DEDUP_REMOVED lines=13> */
[----:B------:R-:W-:-:S02]  /*ace0*/  FSEL R17, R17, RZ, P1 ;  /* 0x000000ff11117208 */ /* 0x000fc40000800000 */
[----:B------:R-:W-:Y:S02]  /*acf0*/  F2FP.BF16.F32.PACK_AB R7, R7, R16 ;  /* 0x000000100707723e */ /* 0x000fe400000010ff */
[----:B------:R-:W-:-:S04]  /*ad00*/  FSEL R4, R4, RZ, P3 ;  /* 0x000000ff04047208 */ /* 0x000fc80001800000 */
[----:B------:R-:W-:Y:S01]  /*ad10*/  F2FP.BF16.F32.PACK_AB R4, R4, R17 ;  /* 0x000000110404723e */ /* 0x000fe200000010ff */
[----:B------:R-:W-:Y:S06]  /*ad20*/  BRA `(.L_x_9088) ;  /* 0x0000000c00107947 */ /* 0x000fec0003800000 */
.L_x_9086:
        /* <DEDUP_REMOVED lines=20> */
[----:B------:R-:W-:Y:S01]  /*ae70*/  FMUL.FTZ R156, R164, UR11 ;  /* 0x0000000ba49c7c20 */ /* 0x000fe20008410000 */
[----:B------:R-:W-:Y:S01]  /*ae80*/  @P3 SHF.L.U32 R8, R8, 0x10, RZ ;  /* 0x0000001008083819 */ /* 0x000fe200000006ff */
[----:B------:R-:W-:Y:S01]  /*ae90*/  FADD.FTZ R26, R26, -R165 ;  /* 0x800000a51a1a7221 */ /* 0x000fe20000010000 */
[----:B------:R-:W-:Y:S01]  /*aea0*/  FMUL.FTZ R5, R5, UR7 ;  /* 0x0000000705057c20 */ /* 0x000fe20008410000 */
[----:B------:R-:W-:Y:S01]  /*aeb0*/  ISETP.GE.U32.AND P0, PT, R178, RZ, PT ;  /* 0x000000ffb200720c */ /* 0x000fe20003f06070 */
[----:B------:R-:W-:Y:S01]  /*aec0*/  @P1 FMUL.FTZ R0, R2, R9 ;  /* 0x0000000902001220 */ /* 0x000fe20000410000 */
[----:B------:R-:W-:Y:S01]  /*aed0*/  MOV R2, RZ ;  /* 0x000000ff00027202 */ /* 0x000fe20000000f00 */
[----:B------:R-:W-:Y:S01]  /*aee0*/  FMUL.FTZ R10, R156, UR10 ;  /* 0x0000000a9c0a7c20 */ /* 0x000fe20008410000 */
[----:B------:R-:W-:Y:S01]  /*aef0*/  FMUL.FTZ R157, R26, UR11 ;  /* 0x0000000b1a9d7c20 */ /* 0x000fe20008410000 */
        /* <DEDUP_REMOVED lines=16> */
[----:B------:R-:W-:Y:S01]  /*b000*/  FMUL.FTZ R158, R27, UR11 ;  /* 0x0000000b1b9e7c20 */ /* 0x000fe20008410000 */
[----:B------:R-:W-:Y:S01]  /*b010*/  MOV R11, RZ ;  /* 0x000000ff000b7202 */ /* 0x000fe20000000f00 */
[-C--:B------:R-:W-:Y:S01]  /*b020*/  @P5 FMUL.FTZ R11, R12, R6.reuse ;  /* 0x000000060c0b5220 */ /* 0x080fe20000410000 */
[----:B------:R-:W-:Y:S01]  /*b030*/  FMUL.FTZ R159, R29, UR11 ;  /* 0x0000000b1d9f7c20 */ /* 0x000fe20008410000 */
        /* <DEDUP_REMOVED lines=18> */
[-C--:B------:R-:W-:Y:S01]  /*b160*/  @P0 FMUL.FTZ R12, R7, R15.reuse ;  /* 0x0000000f070c0220 */ /* 0x080fe20000410000 */
[----:B------:R-:W-:Y:S01]  /*b170*/  FMUL.FTZ R15, R75, R15 ;  /* 0x0000000f4b0f7220 */ /* 0x000fe20000410000 */
[----:B------:R-:W-:Y:S01]  /*b180*/  FADD.FTZ R25, R18, -R25 ;  /* 0x8000001912197221 */ /* 0x000fe20000010000 */
[----:B------:R-:W-:Y:S01]  /*b190*/  FADD.FTZ R20, R20, -R28 ;  /* 0x8000001c14147221 */ /* 0x000fe20000010000 */
[----:B------:R-:W-:Y:S01]  /*b1a0*/  FSEL R14, R14, RZ, P6 ;  /* 0x000000ff0e0e7208 */ /* 0x000fe20003000000 */
[----:B------:R-:W-:Y:S01]  /*b1b0*/  FMUL.FTZ R9, R78, R9 ;  /* 0x000000094e097220 */ /* 0x000fe20000410000 */
[----:B------:R-:W-:Y:S01]  /*b1c0*/  FSEL R7, R15, RZ, P0 ;  /* 0x000000ff0f077208 */ /* 0x000fe20000000000 */
[----:B------:R-:W-:Y:S01]  /*b1d0*/  FMUL.FTZ R152, R25, UR11 ;  /* 0x0000000b19987c20 */ /* 0x000fe20008410000 */
[----:B------:R-:W-:Y:S01]  /*b1e0*/  FMUL.FTZ R153, R20, UR11 ;  /* 0x0000000b14997c20 */ /* 0x000fe20008410000 */
        /* <DEDUP_REMOVED lines=23> */
.L_x_9089:
        /* <DEDUP_REMOVED lines=9> */
[----:B------:R-:W-:Y:S01]  /*b3f0*/  LOP3.LUT P0, RZ, R179, 0xff, RZ, 0xc0, !PT ;  /* 0x000000ffb3ff7812 */ /* 0x000fe2000780c0ff */
[----:B------:R-:W-:Y:S01]  /*b400*/  FMUL.FTZ R23, R23, UR11 ;  /* 0x0000000b17177c20 */ /* 0x000fe20008410000 */
        /* <DEDUP_REMOVED lines=13> */
[----:B------:R-:W-:Y:S01]  /*b4e0*/  FMUL.FTZ R26, R26, UR11 ;  /* 0x0000000b1a1a7c20 */ /* 0x000fe20008410000 */
[----:B------:R-:W-:Y:S01]  /*b4f0*/  @P4 FMUL.FTZ R2, R8, R5 ;  /* 0x0000000508024220 */ /* 0x000fe20000410000 */
[----:B------:R-:W-:Y:S01]  /*b500*/  FADD.FTZ R8, R24, -R164 ;  /* 0x800000a418087221 */ /* 0x000fe20000010000 */
[----:B------:R-:W-:Y:S01]  /*b510*/  @P0 SHF.L.U32 R11, R6, 0x10, RZ ;  /* 0x00000010060b0819 */ /* 0x000fe200000006ff */
[--C-:B------:R-:W-:Y:S01]  /*b520*/  FFMA.FTZ R168, R168, UR23, R213.reuse ;  /* 0x00000017a8a87c23 */ /* 0x100fe200080100d5 */
[----:B------:R-:W-:Y:S01]  /*b530*/  @P1 PRMT R12, R6, 0x7632, R12 ;  /* 0x00007632060c1816 */ /* 0x000fe2000000000c */
[----:B------:R-:W-:Y:S01]  /*b540*/  FMUL.FTZ R8, R8, UR11 ;  /* 0x0000000b08087c20 */ /* 0x000fe20008410000 */
        /* <DEDUP_REMOVED lines=9> */
[----:B------:R-:W-:Y:S01]  /*b5e0*/  FMUL.FTZ R168, R168, UR11 ;  /* 0x0000000ba8a87c20 */ /* 0x000fe20008410000 */
        /* <DEDUP_REMOVED lines=11> */
[----:B------:R-:W-:Y:S01]  /*b6a0*/  FMUL.FTZ R12, R12, UR11 ;  /* 0x0000000b0c0c7c20 */ /* 0x000fe20008410000 */
        /* <DEDUP_REMOVED lines=8> */
[----:B------:R-:W-:Y:S01]  /*b730*/  FMUL.FTZ R20, R20, UR11 ;  /* 0x0000000b14147c20 */ /* 0x000fe20008410000 */
[----:B------:R-:W-:Y:S01]  /*b740*/  FSEL R9, R9, RZ, P5 ;  /* 0x000000ff09097208 */ /* 0x000fe20002800000 */
[-C--:B------:R-:W-:Y:S01]  /*b750*/  FMUL.FTZ R16, R74, R12.reuse ;  /* 0x0000000c4a107220 */ /* 0x080fe20000410000 */
[----:B------:R-:W-:Y:S01]  /*b760*/  @P3 FMUL.FTZ R10, R13, R12 ;  /* 0x0000000c0d0a3220 */ /* 0x000fe20000410000 */
[----:B------:R-:W-:Y:S01]  /*b770*/  FADD.FTZ R13, R18, -R25 ;  /* 0x80000019120d7221 */ /* 0x000fe20000010000 */
[----:B------:R-:W-:Y:S01]  /*b780*/  MOV R12, RZ ;  /* 0x000000ff000c7202 */ /* 0x000fe20000000f00 */
[----:B------:R-:W-:Y:S01]  /*b790*/  FMUL.FTZ R20, R20, UR10 ;  /* 0x0000000a14147c20 */ /* 0x000fe20008410000 */
[----:B------:R-:W-:Y:S01]  /*b7a0*/  FSEL R16, R16, RZ, P3 ;  /* 0x000000ff10107208 */ /* 0x000fe20001800000 */
[----:B------:R-:W-:Y:S01]  /*b7b0*/  FMUL.FTZ R13, R13, UR11 ;  /* 0x0000000b0d0d7c20 */ /* 0x000fe20008410000 */
        /* <DEDUP_REMOVED lines=26> */
[----:B------:R-:W-:-:S07]  /*b960*/  F2FP.BF16.F32.PACK_AB R4, R4, R17 ;  /* 0x000000110404723e */ /* 0x000fce00000010ff */
.L_x_9088:
        /* <DEDUP_REMOVED lines=16> */
[----:B-----5:R-:W-:Y:S02]  /*ba70*/  FADD.FTZ R164, R8, R164 ;  /* 0x000000a408a47221 */ /* 0x020fe40000010000 */
[----:B------:R-:W1:Y:S01]  /*ba80*/  @P2 LDC.64 R8, c[0x0][0x478] ;  /* 0x00011e00ff082b82 */ /* 0x000e620000000a00 */
[----:B------:R-:W-:Y:S01]  /*ba90*/  FADD.FTZ R163, R2, R163 ;  /* 0x000000a302a37221 */ /* 0x000fe20000010000 */
[----:B------:R-:W-:Y:S01]  /*baa0*/  MOV R2, 0x10 ;  /* 0x0000001000027802 */ /* 0x000fe20000000f00 */
[----:B------:R-:W-:Y:S01]  /*bab0*/  FADD.FTZ R162, R0, R162 ;  /* 0x000000a200a27221 */ /* 0x000fe20000010000 */
[----:B------:R-:W-:Y:S01]  /*bac0*/  FADD.FTZ R161, R14, R161 ;  /* 0x000000a10ea17221 */ /* 0x000fe20000010000 */
[----:B------:R-:W-:-:S05]  /*bad0*/  FADD.FTZ R160, R13, R160 ;  /* 0x000000a00da07221 */ /* 0x000fca0000010000 */
[----:B------:R2:W-:Y:S04]  /*bae0*/  STL [R1+0x17c], R160 ;  /* 0x00017ca001007387 */ /* 0x0005e80000100800 */
[----:B------:R2:W-:Y:S01]  /*baf0*/  STL [R1+0x180], R161 ;  /* 0x000180a101007387 */ /* 0x0005e20000100800 */
[----:B-1----:R-:W-:-:S03]  /*bb00*/  @P2 IMAD.WIDE.U32 R8, R3, 0x20, R8 ;  /* 0x0000002003082825 */ /* 0x002fc600078e0008 */
[----:B------:R2:W-:Y:S01]  /*bb10*/  STL [R1+0x184], R162 ;  /* 0x000184a201007387 */ /* 0x0005e20000100800 */
[----:B------:R-:W-:-:S03]  /*bb20*/  IMAD.WIDE.U32 R2, R3, R2, UR26 ;  /* 0x0000001a03027e25 */ /* 0x000fc6000f8e0002 */
[----:B------:R2:W-:Y:S04]  /*bb30*/  STL [R1+0x188], R163 ;  /* 0x000188a301007387 */ /* 0x0005e80000100800 */
[----:B------:R2:W-:Y:S04]  /*bb40*/  STL [R1+0x18c], R164 ;  /* 0x00018ca401007387 */ /* 0x0005e80000100800 */
[----:B------:R2:W-:Y:S04]  /*bb50*/  STL [R1+0x190], R165 ;  /* 0x000190a501007387 */ /* 0x0005e80000100800 */
[----:B------:R2:W-:Y:S04]  /*bb60*/  @P2 STG.E.128 desc[UR16][R8.64], R152 ;  /* 0x0000009808002986 */ /* 0x0005e8000c101d10 */
[----:B------:R2:W-:Y:S04]  /*bb70*/  @P2 STG.E.128 desc[UR16][R8.64+0x10], R156 ;  /* 0x0000109c08002986 */ /* 0x0005e8000c101d10 */
[----:B------:R2:W-:Y:S04]  /*bb80*/  STL [R1+0x194], R166 ;  /* 0x000194a601007387 */ /* 0x0005e80000100800 */
[----:B------:R2:W-:Y:S04]  /*bb90*/  STG.E.128 desc[UR16][R2.64], R4 ;  /* 0x0000000402007986 */ /* 0x0005e8000c101d10 */
[----:B------:R2:W-:Y:S01]  /*bba0*/  STL [R1+0x198], R167 ;  /* 0x000198a701007387 */ /* 0x0005e20000100800 */
[----:B------:R-:W-:Y:S05]  /*bbb0*/  BRA.U !UP1, `(.L_x_9090) ;  /* 0xffffff51097c7547 */ /* 0x000fea000b83ffff */
[----:B--2---:R1:W5:Y:S01]  /*bbc0*/  LDL.LU R8, [R1+0x5c] ;  /* 0x00005c0001087983 */ /* 0x0043620000300800 */
        /* <DEDUP_REMOVED lines=119> */
.L_x_9069:
        /* <DEDUP_REMOVED lines=42> */
.L_x_9091:
        /* <DEDUP_REMOVED lines=10> */
.L_x_19369:


//--------------------- .text._ZN10layer_norm22ln_bwd_finalize_kernelINS_22Kernel_traits_finalizeILj5120Ef13__nv_bfloat16fS2_fjLb1ELj1024ELj4ENS_18Kernel_traits_baseILj5120EfS2_fS2_fjLj1024EEEEELb1ELb0EEEvNS_9BwdParamsE --------------------------
	.section	.text._ZN10layer_norm22ln_bwd_finalize_kernelINS_22Kernel_traits_finalizeILj5120Ef13__nv_bfloat16fS2_fjLb1ELj1024ELj4ENS_18Kernel_traits_baseILj5120EfS2_fS2_fjLj1024EEEEELb1ELb0EEEvNS_9BwdParamsE,"ax",@progbits
	.align	128
        .global         _ZN10layer_norm22ln_bwd_finalize_kernelINS_22Kernel_traits_finalizeILj5120Ef13__nv_bfloat16fS2_fjLb1ELj1024ELj4ENS_18Kernel_traits_baseILj5120EfS2_fS2_fjLj1024EEEEELb1ELb0EEEvNS_9BwdParamsE
        .type           _ZN10layer_norm22ln_bwd_finalize_kernelINS_22Kernel_traits_finalizeILj5120Ef13__nv_bfloat16fS2_fjLb1ELj1024ELj4ENS_18Kernel_traits_baseILj5120EfS2_fS2_fjLj1024EEEEELb1ELb0EEEvNS_9BwdParamsE,@function
        .size           _ZN10layer_norm22ln_bwd_finalize_kernelINS_22Kernel_traits_finalizeILj5120Ef13__nv_bfloat16fS2_fjLb1ELj1024ELj4ENS_18Kernel_traits_baseILj5120EfS2_fS2_fjLj1024EEEEELb1ELb0EEEvNS_9BwdParamsE,(.L_x_19370 - _ZN10layer_norm22ln_bwd_finalize_kernelINS_22Kernel_traits_finalizeILj5120Ef13__nv_bfloat16fS2_fjLb1ELj1024ELj4ENS_18Kernel_traits_baseILj5120EfS2_fS2_fjLj1024EEEEELb1ELb0EEEvNS_9BwdParamsE)
        .other          _ZN10layer_norm22ln_bwd_finalize_kernelINS_22Kernel_traits_finalizeILj5120Ef13__nv_bfloat16fS2_fjLb1ELj1024ELj4ENS_18Kernel_traits_baseILj5120EfS2_fS2_fjLj1024EEEEELb1ELb0EEEvNS_9BwdParamsE,@"STO_CUDA_ENTRY STV_DEFAULT"
_ZN10layer_norm22ln_bwd_finalize_kernelINS_22Kernel_traits_finalizeILj5120Ef13__nv_bfloat16fS2_fjLb1ELj1024ELj4ENS_18Kernel_traits_baseILj5120EfS2_fS2_fjLj1024EEEEELb1ELb0EEEvNS_9BwdParamsE:
.text._ZN10layer_norm22ln_bwd_finalize_kernelINS_22Kernel_traits_finalizeILj5120Ef13__nv_bfloat16fS2_fjLb1ELj1024ELj4ENS_18Kernel_traits_baseILj5120EfS2_fS2_fjLj1024EEEEELb1ELb0EEEvNS_9BwdParamsE:
        /* <DEDUP_REMOVED lines=57> */
.L_x_9096:
        /* <DEDUP_REMOVED lines=87> */
.L_x_9095:
[----:B------:R-:W-:Y:S05]  /*0900*/  BSYNC.RECONVERGENT B1 ;  /* 0x0000000000017941 */ /* 0x000fea0003800200 */
.L_x_9094:
        /* <DEDUP_REMOVED lines=50> */
.L_x_9098:
[----:B------:R-:W-:Y:S05]  /*0c30*/  BSYNC.RECONVERGENT B1 ;  /* 0x0000000000017941 */ /* 0x000fea0003800200 */
.L_x_9097:
        /* <DEDUP_REMOVED lines=29> */
.L_x_9100:
[----:B------:R-:W-:Y:S05]  /*0e10*/  BSYNC.RECONVERGENT B1 ;  /* 0x0000000000017941 */ /* 0x000fea0003800200 */
.L_x_9099:
        /* <DEDUP_REMOVED lines=14> */
.L_x_9093:
[----:B------:R-:W-:Y:S05]  /*0f00*/  BSYNC.RECONVERGENT B0 ;  /* 0x0000000000007941 */ /* 0x000fea0003800200 */
.L_x_9092:
        /* <DEDUP_REMOVED lines=75> */
.L_x_9101:
        /* <DEDUP_REMOVED lines=12> */
.L_x_19370:


//--------------------- .text._ZN10layer_norm13ln_bwd_kernelINS_13Kernel_traitsIf13__nv_bfloat16fS2_fjLj5120ELj1ELj1ELj4ELj16ENS_18Kernel_traits_baseILj5120EfS2_fS2_fjLj128EEEEELb1ELb1ELb1ELb0EEEvNS_9BwdParamsE --------------------------
	.section	.text._ZN10layer_norm13ln_bwd_kernelINS_13Kernel_traitsIf13__nv_bfloat16fS2_fjLj5120ELj1ELj1ELj4ELj16ENS_18Kernel_traits_baseILj5120EfS2_fS2_fjLj128EEEEELb1ELb1ELb1ELb0EEEvNS_9BwdParamsE,"ax",@progbits
	.align	128
        .global         _ZN10layer_norm13ln_bwd_kernelINS_13Kernel_traitsIf13__nv_bfloat16fS2_fjLj5120ELj1ELj1ELj4ELj16ENS_18Kernel_traits_baseILj5120EfS2_fS2_fjLj128EEEEELb1ELb1ELb1ELb0EEEvNS_9BwdParamsE
        .type           _ZN10layer_norm13ln_bwd_kernelINS_13Kernel_traitsIf13__nv_bfloat16fS2_fjLj5120ELj1ELj1ELj4ELj16ENS_18Kernel_traits_baseILj5120EfS2_fS2_fjLj128EEEEELb1ELb1ELb1ELb0EEEvNS_9BwdParamsE,@function
        .size           _ZN10layer_norm13ln_bwd_kernelINS_13Kernel_traitsIf13__nv_bfloat16fS2_fjLj5120ELj1ELj1ELj4ELj16ENS_18Kernel_traits_baseILj5120EfS2_fS2_fjLj128EEEEELb1ELb1ELb1ELb0EEEvNS_9BwdParamsE,(.L_x_19371 - _ZN10layer_norm13ln_bwd_kernelINS_13Kernel_traitsIf13__nv_bfloat16fS2_fjLj5120ELj1ELj1ELj4ELj16ENS_18Kernel_traits_baseILj5120EfS2_fS2_fjLj128EEEEELb1ELb1ELb1ELb0EEEvNS_9BwdParamsE)
        .other          _ZN10layer_norm13ln_bwd_kernelINS_13Kernel_traitsIf13__nv_bfloat16fS2_fjLj5120ELj1ELj1ELj4ELj16ENS_18Kernel_traits_baseILj5120EfS2_fS2_fjLj128EEEEELb1ELb1ELb1ELb0EEEvNS_9BwdParamsE,@"STO_CUDA_ENTRY STV_DEFAULT"
_ZN10layer_norm13ln_bwd_kernelINS_13Kernel_traitsIf13__nv_bfloat16fS2_fjLj5120ELj1ELj1ELj4ELj16ENS_18Kernel_traits_baseILj5120EfS2_fS2_fjLj128EEEEELb1ELb1ELb1ELb0EEEvNS_9BwdParamsE:
.text._ZN10layer_norm13ln_bwd_kernelINS_13Kernel_traitsIf13__nv_bfloat16fS2_fjLj5120ELj1ELj1ELj4ELj16ENS_18Kernel_traits_baseILj5120EfS2_fS2_fjLj128EEEEELb1ELb1ELb1ELb0EEEvNS_9BwdParamsE:
        /* <DEDUP_REMOVED lines=118> */
[----:B------:R0:W-:Y:S04]  /*0760*/  STL [R1+0x10c], RZ ;  /* 0x00010cff01007387 */ /* 0x0001e80000100800 */
[----:B------:R0:W-:Y:S04]  /*0770*/  STL [R1+0x110], RZ ;  /* 0x000110ff01007387 */ /* 0x0001e80000100800 */
[----:B--2---:R2:W-:Y:S04]  /*0780*/  @P1 STL.64 [R1+0x198], R56 ;  /* 0x0001983801001387 */ /* 0x0045e80000100a00 */
        /* <DEDUP_REMOVED lines=73> */
[----:B---3--:R-:W-:Y:S02]  /*0c20*/  CS2R R66, SRZ ;  /* 0x0000000000427805 */ /* 0x008fe4000001ff00 */
[----:B----4-:R-:W-:Y:S02]  /*0c30*/  CS2R R60, SRZ ;  /* 0x00000000003c7805 */ /* 0x010fe4000001ff00 */
[----:B-1----:R-:W-:Y:S01]  /*0c40*/  CS2R R62, SRZ ;  /* 0x00000000003e7805 */ /* 0x002fe2000001ff00 */
[----:B--2---:R-:W-:Y:S06]  /*0c50*/  BRA.U UP0, `(.L_x_9102) ;  /* 0x00000149009c7547 */ /* 0x004fec000b800000 */
        /* <DEDUP_REMOVED lines=102> */
.L_x_9440:
[----:B0-----:R-:W-:-:S06]  /*12c0*/  UIMAD.WIDE UR6, UR11, 0x4, UR18 ;  /* 0x000000040b0678a5 */ /* 0x001fcc000f8e0212 */
[----:B------:R-:W-:Y:S02]  /*12d0*/  MOV R164, UR6 ;  /* 0x0000000600a47c02 */ /* 0x000fe40008000f00 */
[----:B------:R-:W-:-:S05]  /*12e0*/  MOV R165, UR7 ;  /* 0x0000000700a57c02 */ /* 0x000fca0008000f00 */
[----:B------:R0:W2:Y:S01]  /*12f0*/  LDG.E R3, desc[UR20][R164.64] ;  /* 0x00000014a4037981 */ /* 0x0000a2000c1e1900 */
[----:B------:R-:W-:-:S06]  /*1300*/  UIMAD.WIDE UR6, UR11, 0x4, UR14 ;  /* 0x000000040b0678a5 */ /* 0x000fcc000f8e020e */
[----:B0-----:R-:W-:Y:S02]  /*1310*/  MOV R164, UR6 ;  /* 0x0000000600a47c02 */ /* 0x001fe40008000f00 */
[----:B------:R-:W-:Y:S02]  /*1320*/  MOV R165, UR7 ;  /* 0x0000000700a57c02 */ /* 0x000fe40008000f00 */
[----:B--2---:R-:W-:-:S03]  /*1330*/  R2UR UR32, R3 ;  /* 0x00000000032072ca */ /* 0x004fc600000e0000 */
[----:B------:R0:W2:Y:S01]  /*1340*/  LDG.E R3, desc[UR20][R164.64] ;  /* 0x00000014a4037981 */ /* 0x0000a2000c1e1900 */
[----:B------:R-:W-:-:S06]  /*1350*/  UIMAD.WIDE UR6, UR11, 0x4, UR12 ;  /* 0x000000040b0678a5 */ /* 0x000fcc000f8e020c */
[----:B0-----:R-:W-:Y:S01]  /*1360*/  MOV R164, UR6 ;  /* 0x0000000600a47c02 */ /* 0x001fe20008000f00 */
[----:B------:R-:W-:Y:S01]  /*1370*/  IMAD.U32 R165, RZ, RZ, UR7 ;  /* 0x00000007ffa57e24 */ /* 0x000fe2000f8e00ff */
[----:B--2---:R-:W-:-:S04]  /*1380*/  R2UR UR33, R3 ;  /* 0x00000000032172ca */ /* 0x004fc800000e0000 */
[----:B------:R-:W2:Y:S01]  /*1390*/  LDG.E R3, desc[UR20][R164.64] ;  /* 0x00000014a4037981 */ /* 0x000ea2000c1e1900 */
[----:B------:R-:W-:Y:S08]  /*13a0*/  BSSY.RECONVERGENT B0, `(.L_x_9103) ;  /* 0x000030b000007945 */ /* 0x000ff00003800200 */
        /* <DEDUP_REMOVED lines=45> */
[----:B------:R-:W2:Y:S07]  /*1680*/  LDL.LU R231, [R1+0x80] ;  /* 0x0000800001e77983 */ /* 0x000eae0000300800 */
[----:B------:R-:W3:Y:S01]  /*1690*/  LDC.64 R168, c[0x0][0x428] ;  /* 0x00010a00ffa87b82 */ /* 0x000ee20000000a00 */
[----:B------:R-:W-:Y:S01]  /*16a0*/  ISETP.NE.U32.AND P4, PT, RZ, UR24, PT ;  /* 0x00000018ff007c0c */ /* 0x000fe2000bf85070 */
[----:B------:R-:W4:Y:S06]  /*16b0*/  LDL.LU R228, [R1+0x120] ;  /* 0x0001200001e47983 */ /* 0x000f2c0000300800 */
[----:B------:R-:W0:Y:S01]  /*16c0*/  LDC.64 R214, c[0x0][0x3b0] ;  /* 0x0000ec00ffd67b82 */ /* 0x000e220000000a00 */
[----:B-1----:R-:W-:-:S04]  /*16d0*/  IMAD.WIDE.U32 R172, R3, 0x20, R172 ;  /* 0x0000002003ac7825 */ /* 0x002fc800078e00ac */
[----:B---3--:R-:W-:Y:S01]  /*16e0*/  IMAD.WIDE.U32 R168, R216, 0x10, R168 ;  /* 0x00000010d8a87825 */ /* 0x008fe200078e00a8 */
[----:B0-----:R-:W3:Y:S01]  /*16f0*/  LDG.E.128 R164, desc[UR20][R172.64] ;  /* 0x00000014aca47981 */ /* 0x001ee2000c1e1d00 */
[----:B------:R-:W-:-:S03]  /*1700*/  ISETP.NE.AND.EX P4, PT, RZ, UR25, PT, P4 ;  /* 0x00000019ff007c0c */ /* 0x000fc6000bf85340 */
[----:B------:R-:W4:Y:S04]  /*1710*/  LDL R233, [R1+0x1c0] ;  /* 0x0001c00001e97983 */ /* 0x000f280000100800 */
[----:B------:R-:W2:Y:S04]  /*1720*/  LDG.E.128 R168, desc[UR20][R168.64] ;  /* 0x00000014a8a87981 */ /* 0x000ea8000c1e1d00 */
[----:B------:R-:W4:Y:S02]  /*1730*/  LDG.E.128 R172, desc[UR20][R172.64+0x10] ;  /* 0x00001014acac7981 */ /* 0x000f24000c1e1d00 */
[----:B------:R-:W0:Y:S02]  /*1740*/  @P4 LDC.64 R178, c[0x0][0x438] ;  /* 0x00010e00ffb24b82 */ /* 0x000e240000000a00 */
[----:B------:R-:W4:Y:S04]  /*1750*/  LDL R227, [R1+0x1a8] ;  /* 0x0001a80001e37983 */ /* 0x000f280000100800 */
[----:B------:R-:W4:Y:S01]  /*1760*/  LDL.LU R229, [R1+0x124] ;  /* 0x0001240001e57983 */ /* 0x000f220000300800 */
[----:B0-----:R-:W-:-:S05]  /*1770*/  @P4 IMAD.WIDE.U32 R178, R3, 0x20, R178 ;  /* 0x0000002003b24825 */ /* 0x001fca00078e00b2 */
[----:B------:R-:W5:Y:S04]  /*1780*/  @P4 LDG.E.128 R56, desc[UR20][R178.64] ;  /* 0x00000014b2384981 */ /* 0x000f68000c1e1d00 */
[----:B------:R0:W5:Y:S02]  /*1790*/  @P4 LDG.E.128 R52, desc[UR20][R178.64+0x10] ;  /* 0x00001014b2344981 */ /* 0x000164000c1e1d00 */
[----:B0-----:R-:W-:-:S06]  /*17a0*/  IMAD.WIDE.U32 R178, R4, 0x8, R214 ;  /* 0x0000000804b27825 */ /* 0x001fcc00078e00d6 */
[----:B------:R-:W5:Y:S01]  /*17b0*/  LDG.E.64 R178, desc[UR20][R178.64] ;  /* 0x00000014b2b27981 */ /* 0x000f62000c1e1b00 */
[----:B---3--:R-:W-:Y:S01]  /*17c0*/  FADD.FTZ R215, R165, -UR34 ;  /* 0x80000022a5d77e21 */ /* 0x008fe20008010000 */
[----:B------:R-:W-:Y:S01]  /*17d0*/  FADD.FTZ R214, R166, -UR34 ;  /* 0x80000022a6d67e21 */ /* 0x000fe20008010000 */
[----:B------:R-:W-:Y:S01]  /*17e0*/  FADD.FTZ R0, R164, -UR34 ;  /* 0x80000022a4007e21 */ /* 0x000fe20008010000 */
[----:B------:R-:W-:Y:S01]  /*17f0*/  FADD.FTZ R167, R167, -UR34 ;  /* 0x80000022a7a77e21 */ /* 0x000fe20008010000 */
[----:B------:R-:W-:Y:S01]  /*1800*/  FMUL.FTZ R234, R215, UR32 ;  /* 0x00000020d7ea7c20 */ /* 0x000fe20008410000 */
[----:B--2---:R-:W-:Y:S01]  /*1810*/  PRMT R224, R169, 0x7632, R224 ;  /* 0x00007632a9e07816 */ /* 0x004fe200000000e0 */
[----:B------:R-:W-:Y:S01]  /*1820*/  IMAD.U32 R165, R171, 0x10000, RZ ;  /* 0x00010000aba57824 */ /* 0x000fe200078e00ff */
[----:B------:R-:W-:Y:S02]  /*1830*/  SHF.L.U32 R166, R169, 0x10, RZ ;  /* 0x00000010a9a67819 */ /* 0x000fe400000006ff */
[----:B------:R-:W-:Y:S01]  /*1840*/  PRMT R226, R171, 0x7632, R226 ;  /* 0x00007632abe27816 */ /* 0x000fe200000000e2 */
[----:B----4-:R-:W-:Y:S01]  /*1850*/  FADD.FTZ R169, R172, -UR34 ;  /* 0x80000022aca97e21 */ /* 0x010fe20008010000 */
[C---:B------:R-:W-:Y:S01]  /*1860*/  PRMT R225, R170.reuse, 0x7632, R225 ;  /* 0x00007632aae17816 */ /* 0x040fe200000000e1 */
[----:B------:R-:W2:Y:S01]  /*1870*/  LDL.LU R172, [R1+0x70] ;  /* 0x0000700001ac7983 */ /* 0x000ea20000300800 */
[----:B------:R-:W-:Y:S01]  /*1880*/  SHF.L.U32 R164, R170, 0x10, RZ ;  /* 0x00000010aaa47819 */ /* 0x000fe200000006ff */
[----:B------:R-:W-:Y:S01]  /*1890*/  FADD.FTZ R171, R173, -UR34 ;  /* 0x80000022adab7e21 */ /* 0x000fe20008010000 */
[----:B------:R-:W-:Y:S01]  /*18a0*/  FADD.FTZ R170, R174, -UR34 ;  /* 0x80000022aeaa7e21 */ /* 0x000fe20008010000 */
[----:B------:R-:W3:Y:S01]  /*18b0*/  LDL R173, [R1+0x1b8] ;  /* 0x0001b80001ad7983 */ /* 0x000ee20000100800 */
[----:B------:R-:W-:Y:S01]  /*18c0*/  FMUL.FTZ R232, R214, UR32 ;  /* 0x00000020d6e87c20 */ /* 0x000fe20008410000 */
[----:B------:R-:W-:-:S02]  /*18d0*/  FMUL.FTZ R230, R167, UR32 ;  /* 0x00000020a7e67c20 */ /* 0x000fc40008410000 */
[----:B------:R-:W4:Y:S04]  /*18e0*/  LDL.LU R174, [R1+0x118] ;  /* 0x0001180001ae7983 */ /* 0x000f280000300800 */
[----:B------:R-:W2:Y:S04]  /*18f0*/  LDL.LU R215, [R1+0x110] ;  /* 0x0001100001d77983 */ /* 0x000ea80000300800 */
[----:B------:R-:W2:Y:S04]  /*1900*/  LDL.LU R214, [R1+0x108] ;  /* 0x0001080001d67983 */ /* 0x000ea80000300800 */
[----:B------:R-:W3:Y:S01]  /*1910*/  LDL.LU R167, [R1+0x78] ;  /* 0x0000780001a77983 */ /* 0x000ee20000300800 */
[----:B------:R-:W-:-:S02]  /*1920*/  PRMT R223, R168, 0x7632, R223 ;  /* 0x00007632a8df7816 */ /* 0x000fc400000000df */
[----:B------:R-:W-:Y:S02]  /*1930*/  SHF.L.U32 R20, R168, 0x10, RZ ;  /* 0x00000010a8147819 */ /* 0x000fe400000006ff */
[----:B------:R-:W-:Y:S02]  /*1940*/  SHF.L.U32 R168, R223, 0x10, RZ ;  /* 0x00000010dfa87819 */ /* 0x000fe400000006ff */
[----:B------:R-:W2:Y:S01]  /*1950*/  LDL.LU R223, [R1+0x68] ;  /* 0x0000680001df7983 */ /* 0x000ea20000300800 */
[----:B------:R-:W-:Y:S01]  /*1960*/  FMUL.FTZ R0, R0, UR32 ;  /* 0x0000002000007c20 */ /* 0x000fe20008410000 */
[----:B------:R-:W-:Y:S01]  /*1970*/  FADD.FTZ R231, R231, R166 ;  /* 0x000000a6e7e77221 */ /* 0x000fe20000010000 */
[----:B------:R-:W-:Y:S02]  /*1980*/  FFMA.FTZ R228, R232, R166, R228 ;  /* 0x000000a6e8e47223 */ /* 0x000fe400000100e4 */
[----:B----4-:R-:W-:Y:S01]  /*1990*/  FFMA.FTZ R174, R0, R20, R174 ;  /* 0x0000001400ae7223 */ /* 0x010fe200000100ae */
[----:B---3--:R-:W-:-:S05]  /*19a0*/  FADD.FTZ R167, R167, R20 ;  /* 0x00000014a7a77221 */ /* 0x008fca0000010000 */
[----:B------:R-:W-:Y:S04]  /*19b0*/  STL [R1+0x78], R167 ;  /* 0x000078a701007387 */ /* 0x000fe80000100800 */
[----:B------:R0:W-:Y:S01]  /*19c0*/  STL [R1+0x118], R174 ;  /* 0x000118ae01007387 */ /* 0x0001e20000100800 */
[----:B------:R-:W-:-:S03]  /*19d0*/  FMUL.FTZ R20, R173, R20 ;  /* 0x00000014ad147220 */ /* 0x000fc60000410000 */
[----:B0-----:R-:W3:Y:S04]  /*19e0*/  LDL R174, [R1+0x1b0] ;  /* 0x0001b00001ae7983 */ /* 0x001ee80000100800 */
[----:B------:R0:W-:Y:S01]  /*19f0*/  STL [R1+0x80], R231 ;  /* 0x000080e701007387 */ /* 0x0001e20000100800 */
[----:B--2---:R-:W-:Y:S01]  /*1a00*/  FADD.FTZ R223, R223, R164 ;  /* 0x000000a4dfdf7221 */ /* 0x004fe20000010000 */
[----:B0-----:R-:W-:Y:S02]  /*1a10*/  FMUL.FTZ R231, R233, R166 ;  /* 0x000000a6e9e77220 */ /* 0x001fe40000410000 */
[----:B------:R-:W2:Y:S04]  /*1a20*/  LDL.LU R233, [R1+0x7c] ;  /* 0x00007c0001e97983 */ /* 0x000ea80000300800 */
[----:B------:R-:W4:Y:S04]  /*1a30*/  LDL R173, [R1+0x1bc] ;  /* 0x0001bc0001ad7983 */ /* 0x000f280000100800 */
[----:B------:R0:W-:Y:S01]  /*1a40*/  STL [R1+0x120], R228 ;  /* 0x000120e401007387 */ /* 0x0001e20000100800 */
[----:B------:R-:W-:Y:S01]  /*1a50*/  FADD.FTZ R172, R172, R165 ;  /* 0x000000a5acac7221 */ /* 0x000fe20000010000 */
[----:B------:R-:W-:-:S02]  /*1a60*/  SHF.L.U32 R166, R225, 0x10, RZ ;  /* 0x00000010e1a67819 */ /* 0x000fc400000006ff */
[----:B------:R-:W4:Y:S01]  /*1a70*/  LDL.LU R225, [R1+0x11c] ;  /* 0x00011c0001e17983 */ /* 0x000f220000300800 */
[----:B0-----:R-:W-:-:S04]  /*1a80*/  FMUL.FTZ R228, R169, UR32 ;  /* 0x00000020a9e47c20 */ /* 0x001fc80008410000 */
[----:B------:R-:W-:Y:S01]  /*1a90*/  FFMA.FTZ R214, R228, R164, R214 ;  /* 0x000000a4e4d67223 */ /* 0x000fe200000100d6 */
[----:B------:R-:W-:Y:S04]  /*1aa0*/  STL [R1+0x68], R223 ;  /* 0x000068df01007387 */ /* 0x000fe80000100800 */
[----:B------:R-:W-:Y:S04]  /*1ab0*/  STL [R1+0x108], R214 ;  /* 0x000108d601007387 */ /* 0x000fe80000100800 */
[----:B------:R0:W-:Y:S04]  /*1ac0*/  STL [R1+0x70], R172 ;  /* 0x000070ac01007387 */ /* 0x0001e80000100800 */
[----:B0-----:R-:W4:Y:S01]  /*1ad0*/  LDL.LU R172, [R1+0x84] ;  /* 0x0000840001ac7983 */ /* 0x001f220000300800 */
[----:B------:R-:W-:Y:S01]  /*1ae0*/  SHF.L.U32 R167, R224, 0x10, RZ ;  /* 0x00000010e0a77819 */ /* 0x000fe200000006ff */
[----:B------:R-:W-:-:S04]  /*1af0*/  FMUL.FTZ R224, R170, UR32 ;  /* 0x00000020aae07c20 */ /* 0x000fc80008410000 */
[----:B------:R-:W-:Y:S01]  /*1b00*/  FFMA.FTZ R215, R224, R165, R215 ;  /* 0x000000a5e0d77223 */ /* 0x000fe200000100d7 */
[----:B------:R-:W-:-:S04]  /*1b10*/  FFMA.FTZ R229, R230, R167, R229 ;  /* 0x000000a7e6e57223 */ /* 0x000fc800000100e5 */
[----:B------:R0:W-:Y:S04]  /*1b20*/  STL [R1+0x110], R215 ;  /* 0x000110d701007387 */ /* 0x0001e80000100800 */
[----:B0-----:R-:W4:Y:S04]  /*1b30*/  LDL R215, [R1+0x1c4] ;  /* 0x0001c40001d77983 */ /* 0x001f280000100800 */
[----:B------:R-:W4:Y:S01]  /*1b40*/  LDL.LU R214, [R1+0x6c] ;  /* 0x00006c0001d67983 */ /* 0x000f220000300800 */
[----:B---3--:R-:W-:-:S03]  /*1b50*/  FMUL.FTZ R223, R174, R165 ;  /* 0x000000a5aedf7220 */ /* 0x008fc60000410000 */
[----:B------:R-:W3:Y:S04]  /*1b60*/  LDL.LU R174, [R1+0x10c] ;  /* 0x00010c0001ae7983 */ /* 0x000ee80000300800 */
[----:B------:R-:W3:Y:S01]  /*1b70*/  LDL R169, [R1+0x1ac] ;  /* 0x0001ac0001a97983 */ /* 0x000ee20000100800 */
[----:B--2---:R-:W-:-:S05]  /*1b80*/  FADD.FTZ R233, R233, R168 ;  /* 0x000000a8e9e97221 */ /* 0x004fca0000010000 */
[----:B------:R0:W-:Y:S01]  /*1b90*/  STL [R1+0x7c], R233 ;  /* 0x00007ce901007387 */ /* 0x0001e20000100800 */
[-C--:B----4-:R-:W-:Y:S01]  /*1ba0*/  FFMA.FTZ R225, R234, R168.reuse, R225 ;  /* 0x000000a8eae17223 */ /* 0x090fe200000100e1 */
[----:B0-----:R-:W-:-:S04]  /*1bb0*/  FMUL.FTZ R233, R173, R168 ;  /* 0x000000a8ade97220 */ /* 0x001fc80000410000 */
[----:B------:R-:W-:Y:S04]  /*1bc0*/  STL [R1+0x11c], R225 ;  /* 0x00011ce101007387 */ /* 0x000fe80000100800 */
[----:B------:R-:W2:Y:S04]  /*1bd0*/  LDL.LU R173, [R1+0x74] ;  /* 0x0000740001ad7983 */ /* 0x000ea80000300800 */
[----:B------:R-:W4:Y:S04]  /*1be0*/  LDL R170, [R1+0x1b4] ;  /* 0x0001b40001aa7983 */ /* 0x000f280000100800 */
[----:B------:R-:W-:Y:S01]  /*1bf0*/  STL [R1+0x124], R229 ;  /* 0x000124e501007387 */ /* 0x000fe20000100800 */
[----:B------:R-:W-:-:S05]  /*1c00*/  FADD.FTZ R172, R172, R167 ;  /* 0x000000a7acac7221 */ /* 0x000fca0000010000 */
[----:B------:R0:W-:Y:S04]  /*1c10*/  STL [R1+0x84], R172 ;  /* 0x000084ac01007387 */ /* 0x0001e80000100800 */
[----:B0-----:R-:W4:Y:S01]  /*1c20*/  LDL.LU R172, [R1+0x114] ;  /* 0x0001140001ac7983 */ /* 0x001f220000300800 */
[----:B------:R-:W-:Y:S01]  /*1c30*/  FADD.FTZ R165, RZ, R20 ;  /* 0x00000014ffa57221 */ /* 0x000fe20000010000 */
[----:B------:R-:W-:-:S03]  /*1c40*/  FFMA.FTZ R168, R0, R20, RZ ;  /* 0x0000001400a87223 */ /* 0x000fc600000100ff */
[----:B------:R-:W-:Y:S01]  /*1c50*/  FADD.FTZ R165, R165, R233 ;  /* 0x000000e9a5a57221 */ /* 0x000fe20000010000 */
[----:B------:R-:W-:Y:S01]  /*1c60*/  FFMA.FTZ R168, R234, R233, R168 ;  /* 0x000000e9eaa87223 */ /* 0x000fe200000100a8 */
[----:B------:R-:W-:Y:S01]  /*1c70*/  FMUL.FTZ R227, R227, R164 ;  /* 0x000000a4e3e37220 */ /* 0x000fe20000410000 */
[----:B------:R-:W-:Y:S01]  /*1c80*/  FMUL.FTZ R229, R215, R167 ;  /* 0x000000a7d7e57220 */ /* 0x000fe20000410000 */
[----:B------:R-:W-:Y:S01]  /*1c90*/  FADD.FTZ R165, R165, R231 ;  /* 0x000000e7a5a57221 */ /* 0x000fe20000010000 */
[----:B------:R-:W-:Y:S01]  /*1ca0*/  FADD.FTZ R175, R175, -UR34 ;  /* 0x80000022afaf7e21 */ /* 0x000fe20008010000 */
[----:B------:R-:W-:Y:S01]  /*1cb0*/  SHF.L.U32 R164, R226, 0x10, RZ ;  /* 0x00000010e2a47819 */ /* 0x000fe200000006ff */
[----:B------:R-:W-:Y:S01]  /*1cc0*/  FFMA.FTZ R167, R232, R231, R168 ;  /* 0x000000e7e8a77223 */ /* 0x000fe200000100a8 */
[----:B------:R-:W-:Y:S01]  /*1cd0*/  FMUL.FTZ R226, R171, UR32 ;  /* 0x00000020abe27c20 */ /* 0x000fe20008410000 */
[----:B------:R-:W-:Y:S01]  /*1ce0*/  FADD.FTZ R165, R165, R229 ;  /* 0x000000e5a5a57221 */ /* 0x000fe20000010000 */
[----:B------:R-:W-:Y:S01]  /*1cf0*/  FADD.FTZ R214, R214, R166 ;  /* 0x000000a6d6d67221 */ /* 0x000fe20000010000 */
[----:B------:R-:W-:-:S04]  /*1d00*/  FFMA.FTZ R167, R230, R229, R167 ;  /* 0x000000e5e6a77223 */ /* 0x000fc800000100a7 */
[----:B------:R0:W-:Y:S01]  /*1d10*/  STL [R1+0x6c], R214 ;  /* 0x00006cd601007387 */ /* 0x0001e20000100800 */
[----:B------:R-:W-:Y:S02]  /*1d20*/  IADD3 R216, PT, PT, R216, 0x80, RZ ;  /* 0x00000080d8d87810 */ /* 0x000fe40007ffe0ff */
[----:B------:R-:W-:Y:S02]  /*1d30*/  IADD3 R4, PT, PT, R4, 0x80, RZ ;  /* 0x0000008004047810 */ /* 0x000fe40007ffe0ff */
[----:B------:R-:W-:Y:S01]  /*1d40*/  IADD3 R3, PT, PT, R3, 0x80, RZ ;  /* 0x0000008003037810 */ /* 0x000fe20007ffe0ff */
[-C--:B---3--:R-:W-:Y:S01]  /*1d50*/  FFMA.FTZ R174, R226, R166.reuse, R174 ;  /* 0x000000a6e2ae7223 */ /* 0x088fe200000100ae */
[----:B------:R-:W-:Y:S01]  /*1d60*/  FMUL.FTZ R225, R169, R166 ;  /* 0x000000a6a9e17220 */ /* 0x000fe20000410000 */
[----:B------:R-:W-:Y:S01]  /*1d70*/  FMUL.FTZ R169, R175, UR32 ;  /* 0x00000020afa97c20 */ /* 0x000fe20008410000 */
[----:B------:R-:W-:Y:S01]  /*1d80*/  FADD.FTZ R166, R165, R227 ;  /* 0x000000e3a5a67221 */ /* 0x000fe20000010000 */
[----:B------:R-:W-:Y:S01]  /*1d90*/  FFMA.FTZ R165, R228, R227, R167 ;  /* 0x000000e3e4a57223 */ /* 0x000fe200000100a7 */
[----:B------:R1:W-:Y:S04]  /*1da0*/  STL [R1+0x10c], R174 ;  /* 0x00010cae01007387 */ /* 0x0003e80000100800 */
[----:B------:R1:W-:Y:S01]  /*1db0*/  STL [R1+0x24], R169 ;  /* 0x000024a901007387 */ /* 0x0003e20000100800 */
[----:B------:R-:W-:Y:S01]  /*1dc0*/  FADD.FTZ R166, R166, R225 ;  /* 0x000000e1a6a67221 */ /* 0x000fe20000010000 */
[----:B------:R-:W-:Y:S01]  /*1dd0*/  FFMA.FTZ R165, R226, R225, R165 ;  /* 0x000000e1e2a57223 */ /* 0x000fe200000100a5 */
[----:B--2---:R-:W-:Y:S01]  /*1de0*/  FADD.FTZ R173, R173, R164 ;  /* 0x000000a4adad7221 */ /* 0x004fe20000010000 */
[----:B----4-:R-:W-:-:S04]  /*1df0*/  FMUL.FTZ R167, R170, R164 ;  /* 0x000000a4aaa77220 */ /* 0x010fc80000410000 */
[----:B------:R1:W-:Y:S01]  /*1e00*/  STL [R1+0x74], R173 ;  /* 0x000074ad01007387 */ /* 0x0003e20000100800 */
[----:B------:R-:W-:Y:S01]  /*1e10*/  FFMA.FTZ R165, R224, R223, R165 ;  /* 0x000000dfe0a57223 */ /* 0x000fe200000100a5 */
[----:B------:R-:W-:-:S05]  /*1e20*/  FFMA.FTZ R172, R169, R164, R172 ;  /* 0x000000a4a9ac7223 */ /* 0x000fca00000100ac */
[----:B------:R1:W-:Y:S04]  /*1e30*/  STL [R1+0x114], R172 ;  /* 0x000114ac01007387 */ /* 0x0003e80000100800 */
[----:B------:R1:W-:Y:S01]  /*1e40*/  STL [R1+0x20], R167 ;  /* 0x000020a701007387 */ /* 0x0003e20000100800 */
[----:B------:R-:W-:Y:S01]  /*1e50*/  FADD.FTZ R164, R166, R223 ;  /* 0x000000dfa6a47221 */ /* 0x000fe20000010000 */
[----:B0-----:R-:W-:-:S03]  /*1e60*/  FFMA.FTZ R214, R169, R167, R165 ;  /* 0x000000a7a9d67223 */ /* 0x001fc600000100a5 */
[----:B------:R-:W-:-:S07]  /*1e70*/  FADD.FTZ R215, R164, R167 ;  /* 0x000000a7a4d77221 */ /* 0x000fce0000010000 */
.L_x_9106:
[----:B------:R-:W-:Y:S05]  /*1e80*/  BSYNC.RECONVERGENT B1 ;  /* 0x0000000000017941 */ /* 0x000fea0003800200 */
.L_x_9105:
[----:B------:R-:W-:Y:S04]  /*1e90*/  BSSY.RECONVERGENT B1, `(.L_x_9107) ;  /* 0x0000088000017945 */ /* 0x000fe80003800200 */
[----:B------:R-:W-:Y:S05]  /*1ea0*/  @!P1 BRA `(.L_x_9108) ;  /* 0x0000000800189947 */ /* 0x000fea0003800000 */
[----:B0-----:R-:W0:Y:S01]  /*1eb0*/  LDC.64 R164, c[0x0][0x428] ;  /* 0x00010a00ffa47b82 */ /* 0x001e220000000a00 */
[----:B------:R2:W-:Y:S07]  /*1ec0*/  STL [R1+0x1cc], R2 ;  /* 0x0001cc0201007387 */ /* 0x0005ee0000100800 */
[----:B------:R-:W3:Y:S01]  /*1ed0*/  LDC.64 R14, c[0x0][0x3a8] ;  /* 0x0000ea00ff0e7b82 */ /* 0x000ee20000000a00 */
[----:B------:R-:W-:Y:S01]  /*1ee0*/  ISETP.NE.U32.AND P4, PT, RZ, UR24, PT ;  /* 0x00000018ff007c0c */ /* 0x000fe2000bf85070 */
[----:B--2---:R-:W2:Y:S06]  /*1ef0*/  LDL.LU R2, [R1+0x58] ;  /* 0x0000580001027983 */ /* 0x004eac0000300800 */
[----:B-1----:R-:W1:Y:S01]  /*1f00*/  LDC.64 R172, c[0x0][0x3b0] ;  /* 0x0000ec00ffac7b82 */ /* 0x002e620000000a00 */
[----:B0-----:R-:W-:Y:S01]  /*1f10*/  IMAD.WIDE.U32 R164, R216, 0x10, R164 ;  /* 0x00000010d8a47825 */ /* 0x001fe200078e00a4 */
[----:B------:R-:W-:Y:S01]  /*1f20*/  ISETP.NE.AND.EX P4, PT, RZ, UR25, PT, P4 ;  /* 0x00000019ff007c0c */ /* 0x000fe2000bf85340 */
[----:B------:R-:W4:Y:S04]  /*1f30*/  LDL R222, [R1+0x198] ;  /* 0x0001980001de7983 */ /* 0x000f280000100800 */
[----:B------:R-:W2:Y:S01]  /*1f40*/  LDG.E.128 R164, desc[UR20][R164.64] ;  /* 0x00000014a4a47981 */ /* 0x000ea2000c1e1d00 */
[----:B---3--:R-:W-:-:S03]  /*1f50*/  IMAD.WIDE.U32 R14, R3, 0x20, R14 ;  /* 0x00000020030e7825 */ /* 0x008fc600078e000e */
[----:B------:R-:W3:Y:S04]  /*1f60*/  LDL.LU R220, [R1+0x100] ;  /* 0x0001000001dc7983 */ /* 0x000ee80000300800 */
[----:B------:R-:W4:Y:S04]  /*1f70*/  LDG.E.128 R16, desc[UR20][R14.64] ;  /* 0x000000140e107981 */ /* 0x000f28000c1e1d00 */
[----:B------:R0:W3:Y:S04]  /*1f80*/  LDG.E.128 R168, desc[UR20][R14.64+0x10] ;  /* 0x000010140ea87981 */ /* 0x0000e8000c1e1d00 */
[----:B------:R-:W3:Y:S04]  /*1f90*/  LDL R221, [R1+0x1a0] ;  /* 0x0001a00001dd7983 */ /* 0x000ee80000100800 */
[----:B------:R-:W3:Y:S01]  /*1fa0*/  LDL R218, [R1+0x188] ;  /* 0x0001880001da7983 */ /* 0x000ee20000100800 */
[----:B0-----:R-:W0:Y:S03]  /*1fb0*/  @P4 LDC.64 R14, c[0x0][0x438] ;  /* 0x00010e00ff0e4b82 */ /* 0x001e260000000a00 */
[----:B------:R-:W3:Y:S04]  /*1fc0*/  LDL.LU R219, [R1+0x50] ;  /* 0x0000500001db7983 */ /* 0x000ee80000300800 */
[----:B------:R1:W-:Y:S04]  /*1fd0*/  STL [R1+0x1c8], R0 ;  /* 0x0001c80001007387 */ /* 0x0003e80000100800 */
[----:B-1----:R-:W3:Y:S01]  /*1fe0*/  LDL.LU R0, [R1+0x60] ;  /* 0x0000600001007983 */ /* 0x002ee20000300800 */
[----:B0-----:R-:W-:-:S05]  /*1ff0*/  @P4 IMAD.WIDE.U32 R14, R3, 0x20, R14 ;  /* 0x00000020030e4825 */ /* 0x001fca00078e000e */
[----:B------:R-:W5:Y:S04]  /*2000*/  @P4 LDG.E.128 R48, desc[UR20][R14.64] ;  /* 0x000000140e304981 */ /* 0x000f68000c1e1d00 */
[----:B------:R0:W5:Y:S02]  /*2010*/  @P4 LDG.E.128 R44, desc[UR20][R14.64+0x10] ;  /* 0x000010140e2c4981 */ /* 0x000164000c1e1d00 */
[----:B0-----:R-:W-:-:S05]  /*2020*/  IMAD.WIDE.U32 R14, R4, 0x8, R172 ;  /* 0x00000008040e7825 */ /* 0x001fca00078e00ac */
[----:B------:R0:W5:Y:S01]  /*2030*/  LDG.E.64 R176, desc[UR20][R14.64] ;  /* 0x000000140eb07981 */ /* 0x000162000c1e1b00 */
[C---:B--2---:R-:W-:Y:S02]  /*2040*/  PRMT R213, R166.reuse, 0x7632, R213 ;  /* 0x00007632a6d57816 */ /* 0x044fe400000000d5 */
[----:B0-----:R-:W-:Y:S02]  /*2050*/  SHF.L.U32 R14, R166, 0x10, RZ ;  /* 0x00000010a60e7819 */ /* 0x001fe400000006ff */
[----:B------:R-:W2:Y:S01]  /*2060*/  LDL.LU R166, [R1+0xf8] ;  /* 0x0000f80001a67983 */ /* 0x000ea20000300800 */
[----:B------:R-:W-:Y:S01]  /*2070*/  SHF.L.U32 R15, R164, 0x10, RZ ;  /* 0x00000010a40f7819 */ /* 0x000fe200000006ff */
[----:B----4-:R-:W-:Y:S01]  /*2080*/  FADD.FTZ R173, R16, -UR34 ;  /* 0x8000002210ad7e21 */ /* 0x010fe20008010000 */
[----:B------:R-:W-:Y:S01]  /*2090*/  FADD.FTZ R172, R17, -UR34 ;  /* 0x8000002211ac7e21 */ /* 0x000fe20008010000 */
[----:B------:R-:W-:Y:S01]  /*20a0*/  FADD.FTZ R16, R19, -UR34 ;  /* 0x8000002213107e21 */ /* 0x000fe20008010000 */
[----:B------:R-:W-:Y:S01]  /*20b0*/  PRMT R174, R164, 0x7632, R174 ;  /* 0x00007632a4ae7816 */ /* 0x000fe200000000ae */
[----:B------:R-:W-:Y:S01]  /*20c0*/  FMUL.FTZ R19, R173, UR32 ;  /* 0x00000020ad137c20 */ /* 0x000fe20008410000 */
[----:B---3--:R-:W-:Y:S01]  /*20d0*/  FADD.FTZ R164, R168, -UR34 ;  /* 0x80000022a8a47e21 */ /* 0x008fe20008010000 */
[----:B------:R-:W-:Y:S01]  /*20e0*/  FADD.FTZ R168, R169, -UR34 ;  /* 0x80000022a9a87e21 */ /* 0x000fe20008010000 */
[----:B------:R-:W-:Y:S01]  /*20f0*/  FADD.FTZ R2, R2, R15 ;  /* 0x0000000f02027221 */ /* 0x000fe20000010000 */
[----:B------:R-:W-:Y:S01]  /*2100*/  FADD.FTZ R17, R18, -UR34 ;  /* 0x8000002212117e21 */ /* 0x000fe20008010000 */
[----:B------:R-:W3:Y:S01]  /*2110*/  LDL.LU R169, [R1+0xe8] ;  /* 0x0000e80001a97983 */ /* 0x000ee20000300800 */
[C---:B------:R-:W-:Y:S01]  /*2120*/  PRMT R217, R167.reuse, 0x7632, R217 ;  /* 0x00007632a7d97816 */ /* 0x040fe200000000d9 */
[----:B------:R-:W-:-:S02]  /*2130*/  IMAD.U32 R13, R167, 0x10000, RZ ;  /* 0x00010000a70d7824 */ /* 0x000fc400078e00ff */
[----:B------:R-:W-:Y:S01]  /*2140*/  FMUL.FTZ R18, R172, UR32 ;  /* 0x00000020ac127c20 */ /* 0x000fe20008410000 */
[----:B------:R-:W4:Y:S01]  /*2150*/  LDL.LU R173, [R1+0x104] ;  /* 0x0001040001ad7983 */ /* 0x000f220000300800 */
[----:B------:R-:W-:Y:S02]  /*2160*/  PRMT R175, R165, 0x7632, R175 ;  /* 0x00007632a5af7816 */ /* 0x000fe400000000af */
[----:B------:R-:W-:Y:S01]  /*2170*/  SHF.L.U32 R167, R174, 0x10, RZ ;  /* 0x00000010aea77819 */ /* 0x000fe200000006ff */
[----:B------:R-:W4:Y:S04]  /*2180*/  LDL.LU R172, [R1+0x64] ;  /* 0x0000640001ac7983 */ /* 0x000f280000300800 */
[----:B------:R-:W4:Y:S01]  /*2190*/  LDL R174, [R1+0x18c] ;  /* 0x00018c0001ae7983 */ /* 0x000f220000100800 */
[----:B------:R-:W-:-:S03]  /*21a0*/  FMUL.FTZ R222, R222, R15 ;  /* 0x0000000fdede7220 */ /* 0x000fc60000410000 */
[----:B------:R0:W-:Y:S04]  /*21b0*/  STL [R1+0x58], R2 ;  /* 0x0000580201007387 */ /* 0x0001e80000100800 */
[----:B0-----:R0:W5:Y:S01]  /*21c0*/  LDL.LU R2, [R1+0x1cc] ;  /* 0x0001cc0001027983 */ /* 0x0011620000300800 */
[----:B--2---:R-:W-:Y:S01]  /*21d0*/  FFMA.FTZ R166, R19, R15, R166 ;  /* 0x0000000f13a67223 */ /* 0x004fe200000100a6 */
[----:B------:R-:W-:-:S04]  /*21e0*/  FMUL.FTZ R15, R164, UR32 ;  /* 0x00000020a40f7c20 */ /* 0x000fc80008410000 */
[----:B------:R1:W-:Y:S02]  /*21f0*/  STL [R1+0xf8], R166 ;  /* 0x0000f8a601007387 */ /* 0x0003e40000100800 */
[----:B-1----:R-:W-:Y:S02]  /*2200*/  SHF.L.U32 R166, R175, 0x10, RZ ;  /* 0x00000010afa67819 */ /* 0x002fe400000006ff */
[----:B------:R-:W2:Y:S04]  /*2210*/  LDL.LU R175, [R1+0xec] ;  /* 0x0000ec0001af7983 */ /* 0x000ea80000300800 */
[----:B------:R-:W4:Y:S01]  /*2220*/  LDL.LU R164, [R1+0x48] ;  /* 0x0000480001a47983 */ /* 0x000f220000300800 */
[----:B------:R-:W-:Y:S01]  /*2230*/  SHF.L.U32 R165, R165, 0x10, RZ ;  /* 0x00000010a5a57819 */ /* 0x000fe200000006ff */
[----:B------:R-:W-:-:S04]  /*2240*/  FMUL.FTZ R17, R17, UR32 ;  /* 0x0000002011117c20 */ /* 0x000fc80008410000 */
[----:B------:R-:W-:Y:S01]  /*2250*/  FFMA.FTZ R220, R17, R165, R220 ;  /* 0x000000a511dc7223 */ /* 0x000fe200000100dc */
[----:B------:R-:W-:Y:S01]  /*2260*/  FADD.FTZ R0, R0, R165 ;  /* 0x000000a500007221 */ /* 0x000fe20000010000 */
[----:B------:R-:W-:Y:S01]  /*2270*/  FADD.FTZ R170, R170, -UR34 ;  /* 0x80000022aaaa7e21 */ /* 0x000fe20008010000 */
[----:B---3--:R-:W-:Y:S02]  /*2280*/  FFMA.FTZ R169, R15, R14, R169 ;  /* 0x0000000e0fa97223 */ /* 0x008fe400000100a9 */
[----:B------:R1:W-:Y:S01]  /*2290*/  STL [R1+0x100], R220 ;  /* 0x000100dc01007387 */ /* 0x0003e20000100800 */
[----:B------:R-:W-:-:S03]  /*22a0*/  FADD.FTZ R219, R219, R13 ;  /* 0x0000000ddbdb7221 */ /* 0x000fc60000010000 */
[----:B------:R3:W-:Y:S01]  /*22b0*/  STL [R1+0x60], R0 ;  /* 0x0000600001007387 */ /* 0x0007e20000100800 */
[----:B------:R-:W-:Y:S01]  /*22c0*/  FMUL.FTZ R218, R218, R14 ;  /* 0x0000000edada7220 */ /* 0x000fe20000410000 */
[----:B-1----:R-:W-:Y:S01]  /*22d0*/  FMUL.FTZ R220, R221, R165 ;  /* 0x000000a5dddc7220 */ /* 0x002fe20000410000 */
[----:B------:R-:W-:Y:S01]  /*22e0*/  SHF.L.U32 R165, R213, 0x10, RZ ;  /* 0x00000010d5a57819 */ /* 0x000fe200000006ff */
[----:B---3--:R-:W3:Y:S04]  /*22f0*/  LDL.LU R0, [R1+0xfc] ;  /* 0x0000fc0001007983 */ /* 0x008ee80000300800 */
[----:B------:R-:W2:Y:S04]  /*2300*/  LDL R221, [R1+0x19c] ;  /* 0x00019c0001dd7983 */ /* 0x000ea80000100800 */
[----:B------:R-:W2:Y:S01]  /*2310*/  LDL R213, [R1+0x190] ;  /* 0x0001900001d57983 */ /* 0x000ea20000100800 */
[----:B----4-:R-:W-:Y:S01]  /*2320*/  FADD.FTZ R164, R164, R14 ;  /* 0x0000000ea4a47221 */ /* 0x010fe20000010000 */
[----:B------:R-:W-:-:S04]  /*2330*/  FMUL.FTZ R14, R170, UR32 ;  /* 0x00000020aa0e7c20 */ /* 0x000fc80008410000 */
[----:B------:R1:W-:Y:S04]  /*2340*/  STL [R1+0x48], R164 ;  /* 0x000048a401007387 */ /* 0x0003e80000100800 */
[----:B------:R4:W-:Y:S04]  /*2350*/  STL [R1+0xe8], R169 ;  /* 0x0000e8a901007387 */ /* 0x0009e80000100800 */
[----:B------:R-:W2:Y:S01]  /*2360*/  LDL.LU R170, [R1+0xf0] ;  /* 0x0000f00001aa7983 */ /* 0x000ea20000300800 */
[----:B-1----:R-:W-:-:S03]  /*2370*/  SHF.L.U32 R164, R217, 0x10, RZ ;  /* 0x00000010d9a47819 */ /* 0x002fc600000006ff */
[----:B------:R1:W-:Y:S01]  /*2380*/  STL [R1+0x50], R219 ;  /* 0x000050db01007387 */ /* 0x0003e20000100800 */
[----:B----4-:R-:W-:Y:S01]  /*2390*/  FADD.FTZ R169, R215, R222 ;  /* 0x000000ded7a97221 */ /* 0x010fe20000010000 */
[----:B------:R-:W-:Y:S01]  /*23a0*/  MOV R215, R168 ;  /* 0x000000a800d77202 */ /* 0x000fe20000000f00 */
[----:B------:R-:W-:Y:S01]  /*23b0*/  FFMA.FTZ R168, R19, R222, R214 ;  /* 0x000000de13a87223 */ /* 0x000fe200000100d6 */
[----:B-1----:R-:W4:Y:S04]  /*23c0*/  LDL R219, [R1+0x1a4] ;  /* 0x0001a40001db7983 */ /* 0x002f280000100800 */
[----:B------:R-:W4:Y:S04]  /*23d0*/  LDL.LU R217, [R1+0x4c] ;  /* 0x00004c0001d97983 */ /* 0x000f280000300800 */
[----:B------:R-:W4:Y:S01]  /*23e0*/  LDL.LU R214, [R1+0x5c] ;  /* 0x00005c0001d67983 */ /* 0x000f220000300800 */
[----:B------:R-:W-:Y:S01]  /*23f0*/  FMUL.FTZ R16, R16, UR32 ;  /* 0x0000002010107c20 */ /* 0x000fe20008410000 */
[----:B---3--:R-:W-:-:S03]  /*2400*/  FFMA.FTZ R0, R18, R167, R0 ;  /* 0x000000a712007223 */ /* 0x008fc60000010000 */
[----:B------:R-:W-:Y:S02]  /*2410*/  FFMA.FTZ R173, R16, R166, R173 ;  /* 0x000000a610ad7223 */ /* 0x000fe400000100ad */
[----:B------:R1:W-:Y:S01]  /*2420*/  STL [R1+0xfc], R0 ;  /* 0x0000fc0001007387 */ /* 0x0003e20000100800 */
[----:B------:R-:W-:-:S03]  /*2430*/  FADD.FTZ R172, R172, R166 ;  /* 0x000000a6acac7221 */ /* 0x000fc60000010000 */
[----:B-1----:R0:W5:Y:S01]  /*2440*/  LDL.LU R0, [R1+0x1c8] ;  /* 0x0001c80001007983 */ /* 0x0021620000300800 */
[----:B--2---:R-:W-:Y:S01]  /*2450*/  FFMA.FTZ R170, R14, R13, R170 ;  /* 0x0000000d0eaa7223 */ /* 0x004fe200000100aa */
[----:B----4-:R-:W-:-:S05]  /*2460*/  FADD.FTZ R214, R214, R167 ;  /* 0x000000a7d6d67221 */ /* 0x010fca0000010000 */
[----:B------:R-:W-:Y:S04]  /*2470*/  STL [R1+0x5c], R214 ;  /* 0x00005cd601007387 */ /* 0x000fe80000100800 */
[----:B------:R1:W-:Y:S04]  /*2480*/  STL [R1+0x104], R173 ;  /* 0x000104ad01007387 */ /* 0x0003e80000100800 */
[----:B------:R2:W-:Y:S04]  /*2490*/  STL [R1+0xf0], R170 ;  /* 0x0000f0aa01007387 */ /* 0x0005e80000100800 */
[----:B-1----:R-:W3:Y:S04]  /*24a0*/  LDL.LU R173, [R1+0x54] ;  /* 0x0000540001ad7983 */ /* 0x002ee80000300800 */
[----:B--2---:R-:W2:Y:S04]  /*24b0*/  LDL R170, [R1+0x194] ;  /* 0x0001940001aa7983 */ /* 0x004ea80000100800 */
[----:B------:R1:W-:Y:S04]  /*24c0*/  STL [R1+0x64], R172 ;  /* 0x000064ac01007387 */ /* 0x0003e80000100800 */
[----:B-1----:R-:W4:Y:S01]  /*24d0*/  LDL.LU R172, [R1+0xf4] ;  /* 0x0000f40001ac7983 */ /* 0x002f220000300800 */
[----:B------:R-:W-:Y:S01]  /*24e0*/  FMUL.FTZ R221, R221, R167 ;  /* 0x000000a7dddd7220 */ /* 0x000fe20000410000 */
[----:B------:R-:W-:-:S03]  /*24f0*/  FMUL.FTZ R213, R213, R13 ;  /* 0x0000000dd5d57220 */ /* 0x000fc60000410000 */
[----:B------:R-:W-:Y:S01]  /*2500*/  FADD.FTZ R13, R169, R221 ;  /* 0x000000dda90d7221 */ /* 0x000fe20000010000 */
[----:B------:R-:W-:Y:S01]  /*2510*/  FFMA.FTZ R167, R18, R221, R168 ;  /* 0x000000dd12a77223 */ /* 0x000fe200000100a8 */
[----:B------:R-:W-:Y:S01]  /*2520*/  FMUL.FTZ R219, R219, R166 ;  /* 0x000000a6dbdb7220 */ /* 0x000fe20000410000 */
[----:B------:R-:W-:Y:S01]  /*2530*/  FADD.FTZ R171, R171, -UR34 ;  /* 0x80000022abab7e21 */ /* 0x000fe20008010000 */
[----:B------:R-:W-:Y:S01]  /*2540*/  FADD.FTZ R166, R13, R220 ;  /* 0x000000dc0da67221 */ /* 0x000fe20000010000 */
[----:B------:R-:W-:Y:S01]  /*2550*/  FFMA.FTZ R167, R17, R220, R167 ;  /* 0x000000dc11a77223 */ /* 0x000fe200000100a7 */
[----:B------:R-:W-:Y:S01]  /*2560*/  FMUL.FTZ R13, R215, UR32 ;  /* 0x00000020d70d7c20 */ /* 0x000fe20008410000 */
[----:B------:R-:W-:Y:S01]  /*2570*/  FADD.FTZ R217, R217, R165 ;  /* 0x000000a5d9d97221 */ /* 0x000fe20000010000 */
[----:B------:R-:W-:Y:S01]  /*2580*/  FADD.FTZ R168, R166, R219 ;  /* 0x000000dba6a87221 */ /* 0x000fe20000010000 */
[----:B------:R-:W-:Y:S01]  /*2590*/  FFMA.FTZ R166, R16, R219, R167 ;  /* 0x000000db10a67223 */ /* 0x000fe200000100a7 */
[----:B------:R-:W-:Y:S01]  /*25a0*/  FMUL.FTZ R169, R171, UR32 ;  /* 0x00000020aba97c20 */ /* 0x000fe20008410000 */
[-C--:B------:R-:W-:Y:S01]  /*25b0*/  FFMA.FTZ R175, R13, R165.reuse, R175 ;  /* 0x000000a50daf7223 */ /* 0x080fe200000100af */
[----:B------:R1:W-:Y:S04]  /*25c0*/  STL [R1+0x4c], R217 ;  /* 0x00004cd901007387 */ /* 0x0003e80000100800 */
[----:B------:R0:W-:Y:S01]  /*25d0*/  STL [R1+0xec], R175 ;  /* 0x0000ecaf01007387 */ /* 0x0001e20000100800 */
[----:B-1----:R-:W-:Y:S01]  /*25e0*/  FMUL.FTZ R217, R174, R165 ;  /* 0x000000a5aed97220 */ /* 0x002fe20000410000 */
[----:B------:R-:W-:-:S02]  /*25f0*/  FFMA.FTZ R165, R15, R218, R166 ;  /* 0x000000da0fa57223 */ /* 0x000fc400000100a6 */
[----:B------:R0:W-:Y:S01]  /*2600*/  STL [R1+0x10], R169 ;  /* 0x000010a901007387 */ /* 0x0001e20000100800 */
[----:B------:R-:W-:Y:S01]  /*2610*/  FADD.FTZ R167, R168, R218 ;  /* 0x000000daa8a77221 */ /* 0x000fe20000010000 */
[----:B------:R-:W-:-:S03]  /*2620*/  FFMA.FTZ R165, R13, R217, R165 ;  /* 0x000000d90da57223 */ /* 0x000fc600000100a5 */
[----:B------:R-:W-:Y:S01]  /*2630*/  FADD.FTZ R167, R167, R217 ;  /* 0x000000d9a7a77221 */ /* 0x000fe20000010000 */
[----:B------:R-:W-:Y:S01]  /*2640*/  FFMA.FTZ R165, R14, R213, R165 ;  /* 0x000000d50ea57223 */ /* 0x000fe200000100a5 */
[----:B------:R-:W-:Y:S02]  /*2650*/  IADD3 R216, PT, PT, R216, 0x80, RZ ;  /* 0x00000080d8d87810 */ /* 0x000fe40007ffe0ff */
[----:B------:R-:W-:Y:S02]  /*2660*/  IADD3 R4, PT, PT, R4, 0x80, RZ ;  /* 0x0000008004047810 */ /* 0x000fe40007ffe0ff */
[----:B------:R-:W-:Y:S01]  /*2670*/  IADD3 R3, PT, PT, R3, 0x80, RZ ;  /* 0x0000008003037810 */ /* 0x000fe20007ffe0ff */
[----:B---3--:R-:W-:Y:S01]  /*2680*/  FADD.FTZ R173, R173, R164 ;  /* 0x000000a4adad7221 */ /* 0x008fe20000010000 */
[----:B--2---:R-:W-:-:S04]  /*2690*/  FMUL.FTZ R166, R170, R164 ;  /* 0x000000a4aaa67220 */ /* 0x004fc80000410000 */
[----:B------:R0:W-:Y:S01]  /*26a0*/  STL [R1+0x54], R173 ;  /* 0x000054ad01007387 */ /* 0x0001e20000100800 */
[----:B----4-:R-:W-:-:S05]  /*26b0*/  FFMA.FTZ R172, R169, R164, R172 ;  /* 0x000000a4a9ac7223 */ /* 0x010fca00000100ac */
[----:B------:R0:W-:Y:S04]  /*26c0*/  STL [R1+0xf4], R172 ;  /* 0x0000f4ac01007387 */ /* 0x0001e80000100800 */
[----:B------:R0:W-:Y:S01]  /*26d0*/  STL [R1+0x1c], R166 ;  /* 0x00001ca601007387 */ /* 0x0001e20000100800 */
[----:B------:R-:W-:Y:S01]  /*26e0*/  FADD.FTZ R164, R167, R213 ;  /* 0x000000d5a7a47221 */ /* 0x000fe20000010000 */
[----:B------:R-:W-:-:S03]  /*26f0*/  FFMA.FTZ R214, R169, R166, R165 ;  /* 0x000000a6a9d67223 */ /* 0x000fc600000100a5 */
[----:B------:R-:W-:-:S07]  /*2700*/  FADD.FTZ R215, R164, R166 ;  /* 0x000000a6a4d77221 */ /* 0x000fce0000010000 */
.L_x_9108:
[----:B------:R-:W-:Y:S05]  /*2710*/  BSYNC.RECONVERGENT B1 ;  /* 0x0000000000017941 */ /* 0x000fea0003800200 */
.L_x_9107:
[----:B------:R-:W-:Y:S04]  /*2720*/  BSSY.RECONVERGENT B1, `(.L_x_9109) ;  /* 0x0000088000017945 */ /* 0x000fe80003800200 */
[----:B------:R-:W-:Y:S05]  /*2730*/  @!P2 BRA `(.L_x_9110) ;  /* 0x000000080018a947 */ /* 0x000fea0003800000 */
[----:B------:R-:W2:Y:S01]  /*2740*/  LDC.64 R6, c[0x0][0x3a8] ;  /* 0x0000ea00ff067b82 */ /* 0x000ea20000000a00 */
[----:B------:R-:W3:Y:S04]  /*2750*/  LDL R212, [R1+0x178] ;  /* 0x0001780001d47983 */ /* 0x000ee80000100800 */
[----:B------:R-:W4:Y:S03]  /*2760*/  LDL R210, [R1+0x180] ;  /* 0x0001800001d27983 */ /* 0x000f260000100800 */
[----:B0-----:R-:W0:Y:S01]  /*2770*/  LDC.64 R164, c[0x0][0x428] ;  /* 0x00010a00ffa47b82 */ /* 0x001e220000000a00 */
[----:B------:R-:W-:Y:S01]  /*2780*/  ISETP.NE.U32.AND P4, PT, RZ, UR24, PT ;  /* 0x00000018ff007c0c */ /* 0x000fe2000bf85070 */
[----:B------:R0:W-:Y:S06]  /*2790*/  STL [R1+0x1d0], R13 ;  /* 0x0001d00d01007387 */ /* 0x0001ec0000100800 */
[----:B-1----:R-:W1:Y:S01]  /*27a0*/  LDC.64 R172, c[0x0][0x3b0] ;  /* 0x0000ec00ffac7b82 */ /* 0x002e620000000a00 */
[----:B--2---:R-:W-:-:S04]  /*27b0*/  IMAD.WIDE.U32 R6, R3, 0x20, R6 ;  /* 0x0000002003067825 */ /* 0x004fc800078e0006 */
[----:B0-----:R-:W-:Y:S01]  /*27c0*/  IMAD.WIDE.U32 R164, R216, 0x10, R164 ;  /* 0x00000010d8a47825 */ /* 0x001fe200078e00a4 */
[----:B------:R-:W2:Y:S04]  /*27d0*/  LDG.E.128 R8, desc[UR20][R6.64] ;  /* 0x0000001406087981 */ /* 0x000ea8000c1e1d00 */
[----:B------:R0:W3:Y:S04]  /*27e0*/  LDG.E.128 R168, desc[UR20][R6.64+0x10] ;  /* 0x0000101406a87981 */ /* 0x0000e8000c1e1d00 */
[----:B------:R-:W4:Y:S01]  /*27f0*/  LDG.E.128 R164, desc[UR20][R164.64] ;  /* 0x00000014a4a47981 */ /* 0x000f22000c1e1d00 */
[----:B------:R-:W-:-:S03]  /*2800*/  ISETP.NE.AND.EX P4, PT, RZ, UR25, PT, P4 ;  /* 0x00000019ff007c0c */ /* 0x000fc6000bf85340 */
[----:B------:R-:W4:Y:S04]  /*2810*/  LDL.LU R13, [R1] ;  /* 0x00000000010d7983 */ /* 0x000f280000300800 */
[----:B-----5:R1:W-:Y:S06]  /*2820*/  STL [R1+0x1cc], R2 ;  /* 0x0001cc0201007387 */ /* 0x0203ec0000100800 */
[----:B0-----:R-:W0:Y:S01]  /*2830*/  @P4 LDC.64 R6, c[0x0][0x438] ;  /* 0x00010e00ff064b82 */ /* 0x001e220000000a00 */
[----:B-1----:R-:W4:Y:S04]  /*2840*/  LDL.LU R2, [R1+0x40] ;  /* 0x0000400001027983 */ /* 0x002f280000300800 */
[----:B------:R1:W-:Y:S04]  /*2850*/  STL [R1+0x1c8], R0 ;  /* 0x0001c80001007387 */ /* 0x0003e80000100800 */
[----:B-1----:R-:W4:Y:S04]  /*2860*/  LDL.LU R0, [R1+0xd8] ;  /* 0x0000d80001007983 */ /* 0x002f280000300800 */
[----:B------:R-:W4:Y:S01]  /*2870*/  LDL R211, [R1+0x17c] ;  /* 0x00017c0001d37983 */ /* 0x000f220000100800 */
[----:B0-----:R-:W-:-:S03]  /*2880*/  @P4 IMAD.WIDE.U32 R6, R3, 0x20, R6 ;  /* 0x0000002003064825 */ /* 0x001fc600078e0006 */
[----:B------:R-:W4:Y:S04]  /*2890*/  LDL R209, [R1+0x184] ;  /* 0x0001840001d17983 */ /* 0x000f280000100800 */
[----:B------:R-:W5:Y:S04]  /*28a0*/  @P4 LDG.E.128 R40, desc[UR20][R6.64] ;  /* 0x0000001406284981 */ /* 0x000f68000c1e1d00 */
[----:B------:R0:W5:Y:S04]  /*28b0*/  @P4 LDG.E.128 R36, desc[UR20][R6.64+0x10] ;  /* 0x0000101406244981 */ /* 0x000168000c1e1d00 */
[----:B------:R-:W4:Y:S04]  /*28c0*/  LDL R252, [R1+0x16c] ;  /* 0x00016c0001fc7983 */ /* 0x000f280000100800 */
[----:B------:R-:W4:Y:S01]  /*28d0*/  LDL R175, [R1+0x174] ;  /* 0x0001740001af7983 */ /* 0x000f220000100800 */
[----:B0-----:R-:W-:-:S05]  /*28e0*/  IMAD.WIDE.U32 R6, R4, 0x8, R172 ;  /* 0x0000000804067825 */ /* 0x001fca00078e00ac */
[----:B------:R0:W5:Y:S01]  /*28f0*/  LDG.E.64 R180, desc[UR20][R6.64] ;  /* 0x0000001406b47981 */ /* 0x000162000c1e1b00 */
[----:B--2---:R-:W-:Y:S01]  /*2900*/  FADD.FTZ R21, R9, -UR34 ;  /* 0x8000002209157e21 */ /* 0x004fe20008010000 */
[----:B------:R-:W-:Y:S01]  /*2910*/  FADD.FTZ R9, R11, -UR34 ;  /* 0x800000220b097e21 */ /* 0x000fe20008010000 */
[----:B---3--:R-:W-:Y:S02]  /*2920*/  FADD.FTZ R22, R168, -UR34 ;  /* 0x80000022a8167e21 */ /* 0x008fe40008010000 */
[----:B------:R-:W-:Y:S01]  /*2930*/  FMUL.FTZ R11, R21, UR32 ;  /* 0x00000020150b7c20 */ /* 0x000fe20008410000 */
[C---:B----4-:R-:W-:Y:S01]  /*2940*/  PRMT R174, R167.reuse, 0x7632, R174 ;  /* 0x00007632a7ae7816 */ /* 0x050fe200000000ae */
[C---:B0-----:R-:W-:Y:S01]  /*2950*/  IMAD.U32 R7, R166.reuse, 0x10000, RZ ;  /* 0x00010000a6077824 */ /* 0x041fe200078e00ff */
[----:B------:R-:W-:Y:S02]  /*2960*/  SHF.L.U32 R5, R167, 0x10, RZ ;  /* 0x00000010a7057819 */ /* 0x000fe400000006ff */
[----:B------:R-:W-:Y:S01]  /*2970*/  PRMT R173, R166, 0x7632, R173 ;  /* 0x00007632a6ad7816 */ /* 0x000fe200000000ad */
[----:B------:R-:W2:Y:S01]  /*2980*/  LDL.LU R167, [R1+0x8] ;  /* 0x0000080001a77983 */ /* 0x000ea20000300800 */
[----:B------:R-:W-:-:S03]  /*2990*/  FADD.FTZ R166, R170, -UR34 ;  /* 0x80000022aaa67e21 */ /* 0x000fc60008010000 */
[----:B------:R-:W3:Y:S04]  /*29a0*/  LDL.LU R168, [R1+0xd4] ;  /* 0x0000d40001a87983 */ /* 0x000ee80000300800 */
[----:B------:R-:W4:Y:S04]  /*29b0*/  LDL.LU R170, [R1+0xc] ;  /* 0x00000c0001aa7983 */ /* 0x000f280000300800 */
[----:B------:R-:W2:Y:S01]  /*29c0*/  LDL.LU R21, [R1+0x38] ;  /* 0x0000380001157983 */ /* 0x000ea20000300800 */
[----:B------:R-:W-:Y:S01]  /*29d0*/  FADD.FTZ R12, R8, -UR34 ;  /* 0x80000022080c7e21 */ /* 0x000fe20008010000 */
[----:B------:R-:W-:-:S02]  /*29e0*/  SHF.L.U32 R8, R164, 0x10, RZ ;  /* 0x00000010a4087819 */ /* 0x000fc400000006ff */
[----:B------:R-:W-:Y:S01]  /*29f0*/  PRMT R172, R164, 0x7632, R172 ;  /* 0x00007632a4ac7816 */ /* 0x000fe200000000ac */
[----:B------:R-:W-:Y:S01]  /*2a00*/  FMUL.FTZ R12, R12, UR32 ;  /* 0x000000200c0c7c20 */ /* 0x000fe20008410000 */
[C---:B------:R-:W-:Y:S02]  /*2a10*/  PRMT R164, R165.reuse, 0x7632, R164 ;  /* 0x00007632a5a47816 */ /* 0x040fe400000000a4 */
[----:B------:R-:W-:Y:S02]  /*2a20*/  SHF.L.U32 R6, R165, 0x10, RZ ;  /* 0x00000010a5067819 */ /* 0x000fe400000006ff */
[----:B------:R-:W-:Y:S02]  /*2a30*/  SHF.L.U32 R165, R172, 0x10, RZ ;  /* 0x00000010aca57819 */ /* 0x000fe400000006ff */
[----:B------:R-:W3:Y:S01]  /*2a40*/  LDL.LU R172, [R1+0xcc] ;  /* 0x0000cc0001ac7983 */ /* 0x000ee20000300800 */
[-C--:B------:R-:W-:Y:S01]  /*2a50*/  FFMA.FTZ R0, R12, R8.reuse, R0 ;  /* 0x000000080c007223 */ /* 0x080fe20000010000 */
[----:B------:R-:W-:Y:S01]  /*2a60*/  FMUL.FTZ R212, R212, R8 ;  /* 0x00000008d4d47220 */ /* 0x000fe20000410000 */
[----:B--2---:R-:W-:Y:S01]  /*2a70*/  FADD.FTZ R21, R21, R8 ;  /* 0x0000000815157221 */ /* 0x004fe20000010000 */
[----:B------:R-:W-:-:S04]  /*2a80*/  FMUL.FTZ R8, R22, UR32 ;  /* 0x0000002016087c20 */ /* 0x000fc80008410000 */
[----:B------:R0:W-:Y:S02]  /*2a90*/  STL [R1+0x38], R21 ;  /* 0x0000381501007387 */ /* 0x0001e40000100800 */
[----:B0-----:R-:W-:Y:S02]  /*2aa0*/  SHF.L.U32 R21, R164, 0x10, RZ ;  /* 0x00000010a4157819 */ /* 0x001fe400000006ff */
[----:B------:R-:W2:Y:S04]  /*2ab0*/  LDL R164, [R1+0x168] ;  /* 0x0001680001a47983 */ /* 0x000ea80000100800 */
[----:B------:R-:W-:Y:S04]  /*2ac0*/  STL [R1+0xd8], R0 ;  /* 0x0000d80001007387 */ /* 0x000fe80000100800 */
[----:B------:R-:W4:Y:S01]  /*2ad0*/  LDL.LU R22, [R1+0xe0] ;  /* 0x0000e00001167983 */ /* 0x000f220000300800 */
[----:B------:R-:W-:Y:S01]  /*2ae0*/  FADD.FTZ R10, R10, -UR34 ;  /* 0x800000220a0a7e21 */ /* 0x000fe20008010000 */
[----:B------:R-:W-:-:S03]  /*2af0*/  FADD.FTZ R2, R2, R6 ;  /* 0x0000000602027221 */ /* 0x000fc60000010000 */
[----:B------:R-:W-:Y:S02]  /*2b00*/  FMUL.FTZ R10, R10, UR32 ;  /* 0x000000200a0a7c20 */ /* 0x000fe40008410000 */
[----:B------:R0:W-:Y:S01]  /*2b10*/  STL [R1+0x40], R2 ;  /* 0x0000400201007387 */ /* 0x0001e20000100800 */
[----:B------:R-:W-:-:S03]  /*2b20*/  FMUL.FTZ R210, R210, R6 ;  /* 0x00000006d2d27220 */ /* 0x000fc60000410000 */
[----:B0-----:R-:W3:Y:S04]  /*2b30*/  LDL.LU R2, [R1+0xdc] ;  /* 0x0000dc0001027983 */ /* 0x001ee80000300800 */
[----:B------:R-:W2:Y:S01]  /*2b40*/  LDL.LU R0, [R1+0x3c] ;  /* 0x00003c0001007983 */ /* 0x000ea20000300800 */
[----:B----4-:R-:W-:-:S03]  /*2b50*/  FFMA.FTZ R22, R10, R6, R22 ;  /* 0x000000060a167223 */ /* 0x010fc60000010016 */
[----:B------:R-:W4:Y:S01]  /*2b60*/  LDL.LU R6, [R1+0xc8] ;  /* 0x0000c80001067983 */ /* 0x000f220000300800 */
[----:B------:R-:W-:Y:S01]  /*2b70*/  FADD.FTZ R13, R13, R7 ;  /* 0x000000070d0d7221 */ /* 0x000fe20000010000 */
[----:B------:R-:W-:Y:S02]  /*2b80*/  FADD.FTZ R167, R167, R5 ;  /* 0x00000005a7a77221 */ /* 0x000fe40000010000 */
[----:B------:R0:W-:Y:S02]  /*2b90*/  STL [R1+0xe0], R22 ;  /* 0x0000e01601007387 */ /* 0x0001e40000100800 */
[----:B0-----:R-:W-:Y:S02]  /*2ba0*/  SHF.L.U32 R22, R173, 0x10, RZ ;  /* 0x00000010ad167819 */ /* 0x001fe400000006ff */
[----:B------:R-:W4:Y:S01]  /*2bb0*/  LDL.LU R173, [R1+0x4] ;  /* 0x0000040001ad7983 */ /* 0x000f220000300800 */
[----:B---3--:R-:W-:-:S03]  /*2bc0*/  FFMA.FTZ R2, R11, R165, R2 ;  /* 0x000000a50b027223 */ /* 0x008fc60000010002 */
[----:B------:R0:W-:Y:S01]  /*2bd0*/  STL [R1], R13 ;  /* 0x0000000d01007387 */ /* 0x0001e20000100800 */
[----:B--2---:R-:W-:-:S03]  /*2be0*/  FADD.FTZ R0, R0, R165 ;  /* 0x000000a500007221 */ /* 0x004fc60000010000 */
[----:B0-----:R2:W5:Y:S01]  /*2bf0*/  LDL.LU R13, [R1+0x1d0] ;  /* 0x0001d000010d7983 */ /* 0x0015620000300800 */
[----:B------:R-:W-:Y:S01]  /*2c00*/  FMUL.FTZ R211, R211, R165 ;  /* 0x000000a5d3d37220 */ /* 0x000fe20000410000 */
[-C--:B----4-:R-:W-:Y:S01]  /*2c10*/  FFMA.FTZ R6, R8, R7.reuse, R6 ;  /* 0x0000000708067223 */ /* 0x090fe20000010006 */
[----:B------:R-:W-:Y:S01]  /*2c20*/  FMUL.FTZ R7, R164, R7 ;  /* 0x00000007a4077220 */ /* 0x000fe20000410000 */
[----:B------:R-:W-:Y:S02]  /*2c30*/  SHF.L.U32 R164, R174, 0x10, RZ ;  /* 0x00000010aea47819 */ /* 0x000fe400000006ff */
[----:B------:R-:W3:Y:S04]  /*2c40*/  LDL.LU R174, [R1+0x44] ;  /* 0x0000440001ae7983 */ /* 0x000ee80000300800 */
[----:B------:R0:W-:Y:S04]  /*2c50*/  STL [R1+0xc8], R6 ;  /* 0x0000c80601007387 */ /* 0x0001e80000100800 */
[----:B------:R1:W-:Y:S01]  /*2c60*/  STL [R1+0x8], R167 ;  /* 0x000008a701007387 */ /* 0x0003e20000100800 */
[----:B0-----:R-:W-:Y:S01]  /*2c70*/  FMUL.FTZ R6, R166, UR32 ;  /* 0x00000020a6067c20 */ /* 0x001fe20008410000 */
[----:B------:R-:W-:Y:S01]  /*2c80*/  FFMA.FTZ R166, R12, R212, R214 ;  /* 0x000000d40ca67223 */ /* 0x000fe200000100d6 */
[----:B-1----:R-:W-:-:S02]  /*2c90*/  FADD.FTZ R167, R215, R212 ;  /* 0x000000d4d7a77221 */ /* 0x002fc40000010000 */
[----:B------:R-:W4:Y:S04]  /*2ca0*/  LDL.LU R215, [R1+0xe4] ;  /* 0x0000e40001d77983 */ /* 0x000f280000300800 */
[----:B------:R-:W2:Y:S04]  /*2cb0*/  LDL R214, [R1+0x170] ;  /* 0x0001700001d67983 */ /* 0x000ea80000100800 */
[----:B------:R0:W-:Y:S04]  /*2cc0*/  STL [R1+0xdc], R2 ;  /* 0x0000dc0201007387 */ /* 0x0001e80000100800 */
[----:B0-----:R0:W5:Y:S04]  /*2cd0*/  LDL.LU R2, [R1+0x1cc] ;  /* 0x0001cc0001027983 */ /* 0x0011680000300800 */
[----:B------:R1:W-:Y:S04]  /*2ce0*/  STL [R1+0x3c], R0 ;  /* 0x00003c0001007387 */ /* 0x0003e80000100800 */
[----:B-1----:R0:W5:Y:S04]  /*2cf0*/  LDL.LU R0, [R1+0x1c8] ;  /* 0x0001c80001007983 */ /* 0x0021680000300800 */
[----:B------:R-:W2:Y:S01]  /*2d00*/  LDL.LU R165, [R1+0xd0] ;  /* 0x0000d00001a57983 */ /* 0x000ea20000300800 */
[----:B------:R-:W-:Y:S01]  /*2d10*/  FMUL.FTZ R9, R9, UR32 ;  /* 0x0000002009097c20 */ /* 0x000fe20008410000 */
[----:B------:R-:W-:Y:S01]  /*2d20*/  FADD.FTZ R169, R169, -UR34 ;  /* 0x80000022a9a97e21 */ /* 0x000fe20008010000 */
[----:B------:R-:W-:Y:S01]  /*2d30*/  FMUL.FTZ R209, R209, R21 ;  /* 0x00000015d1d17220 */ /* 0x000fe20000410000 */
[----:B------:R-:W-:Y:S01]  /*2d40*/  FFMA.FTZ R166, R11, R211, R166 ;  /* 0x000000d30ba67223 */ /* 0x000fe200000100a6 */
[----:B------:R-:W-:Y:S01]  /*2d50*/  FADD.FTZ R171, R171, -UR34 ;  /* 0x80000022abab7e21 */ /* 0x000fe20008010000 */
[----:B------:R-:W-:-:S02]  /*2d60*/  FADD.FTZ R173, R173, R22 ;  /* 0x00000016adad7221 */ /* 0x000fc40000010000 */
[----:B------:R-:W-:Y:S01]  /*2d70*/  FFMA.FTZ R166, R10, R210, R166 ;  /* 0x000000d20aa67223 */ /* 0x000fe200000100a6 */
[----:B------:R-:W-:Y:S01]  /*2d80*/  FADD.FTZ R170, R170, R164 ;  /* 0x000000a4aaaa7221 */ /* 0x000fe20000010000 */
[----:B------:R-:W-:Y:S02]  /*2d90*/  IADD3 R216, PT, PT, R216, 0x80, RZ ;  /* 0x00000080d8d87810 */ /* 0x000fe40007ffe0ff */
[----:B------:R-:W-:Y:S02]  /*2da0*/  IADD3 R4, PT, PT, R4, 0x80, RZ ;  /* 0x0000008004047810 */ /* 0x000fe40007ffe0ff */
[----:B------:R-:W-:Y:S01]  /*2db0*/  IADD3 R3, PT, PT, R3, 0x80, RZ ;  /* 0x0000008003037810 */ /* 0x000fe20007ffe0ff */
[----:B---3--:R-:W-:Y:S01]  /*2dc0*/  FADD.FTZ R174, R174, R21 ;  /* 0x00000015aeae7221 */ /* 0x008fe20000010000 */
[----:B----4-:R-:W-:Y:S01]  /*2dd0*/  FFMA.FTZ R215, R9, R21, R215 ;  /* 0x0000001509d77223 */ /* 0x010fe200000100d7 */
[----:B------:R-:W-:-:S04]  /*2de0*/  FMUL.FTZ R21, R169, UR32 ;  /* 0x00000020a9157c20 */ /* 0x000fc80008410000 */
[-C--:B------:R-:W-:Y:S01]  /*2df0*/  FFMA.FTZ R172, R21, R22.reuse, R172 ;  /* 0x0000001615ac7223 */ /* 0x080fe200000100ac */
[----:B------:R-:W-:Y:S01]  /*2e00*/  FMUL.FTZ R22, R252, R22 ;  /* 0x00000016fc167220 */ /* 0x000fe20000410000 */
[----:B------:R-:W-:-:S04]  /*2e10*/  FMUL.FTZ R252, R171, UR32 ;  /* 0x00000020abfc7c20 */ /* 0x000fc80008410000 */
[----:B------:R-:W-:Y:S01]  /*2e20*/  FFMA.FTZ R168, R252, R164, R168 ;  /* 0x000000a4fca87223 */ /* 0x000fe200000100a8 */
[----:B--2---:R-:W-:-:S05]  /*2e30*/  FFMA.FTZ R165, R6, R5, R165 ;  /* 0x0000000506a57223 */ /* 0x004fca00000100a5 */
[----:B------:R1:W-:Y:S02]  /*2e40*/  STL [R1+0xd0], R165 ;  /* 0x0000d0a501007387 */ /* 0x0003e40000100800 */
[----:B-1----:R-:W-:-:S04]  /*2e50*/  FADD.FTZ R165, R167, R211 ;  /* 0x000000d3a7a57221 */ /* 0x002fc80000010000 */
[----:B------:R-:W-:-:S04]  /*2e60*/  FADD.FTZ R165, R165, R210 ;  /* 0x000000d2a5a57221 */ /* 0x000fc80000010000 */
[----:B------:R-:W-:Y:S01]  /*2e70*/  FADD.FTZ R167, R165, R209 ;  /* 0x000000d1a5a77221 */ /* 0x000fe20000010000 */
[----:B------:R-:W-:Y:S01]  /*2e80*/  FFMA.FTZ R165, R9, R209, R166 ;  /* 0x000000d109a57223 */ /* 0x000fe200000100a6 */
[----:B------:R1:W-:Y:S02]  /*2e90*/  STL [R1+0xe4], R215 ;  /* 0x0000e4d701007387 */ /* 0x0003e40000100800 */
[----:B------:R-:W-:Y:S01]  /*2ea0*/  FADD.FTZ R166, R167, R7 ;  /* 0x00000007a7a67221 */ /* 0x000fe20000010000 */
[----:B------:R-:W-:Y:S01]  /*2eb0*/  FMUL.FTZ R167, R175, R164 ;  /* 0x000000a4afa77220 */ /* 0x000fe20000410000 */
[----:B------:R0:W-:Y:S04]  /*2ec0*/  STL [R1+0x44], R174 ;  /* 0x000044ae01007387 */ /* 0x0001e80000100800 */
[----:B------:R0:W-:Y:S04]  /*2ed0*/  STL [R1+0x4], R173 ;  /* 0x000004ad01007387 */ /* 0x0001e80000100800 */
[----:B------:R0:W-:Y:S04]  /*2ee0*/  STL [R1+0xcc], R172 ;  /* 0x0000ccac01007387 */ /* 0x0001e80000100800 */
[----:B------:R0:W-:Y:S04]  /*2ef0*/  STL [R1+0xc], R170 ;  /* 0x00000caa01007387 */ /* 0x0001e80000100800 */
[----:B------:R0:W-:Y:S04]  /*2f00*/  STL [R1+0xd4], R168 ;  /* 0x0000d4a801007387 */ /* 0x0001e80000100800 */
[----:B------:R0:W-:Y:S01]  /*2f10*/  STL [R1+0x18], R167 ;  /* 0x000018a701007387 */ /* 0x0001e20000100800 */
[----:B------:R-:W-:Y:S01]  /*2f20*/  FFMA.FTZ R165, R8, R7, R165 ;  /* 0x0000000708a57223 */ /* 0x000fe200000100a5 */
[----:B------:R-:W-:Y:S01]  /*2f30*/  FMUL.FTZ R5, R214, R5 ;  /* 0x00000005d6057220 */ /* 0x000fe20000410000 */
[----:B------:R-:W-:-:S02]  /*2f40*/  FADD.FTZ R166, R166, R22 ;  /* 0x00000016a6a67221 */ /* 0x000fc40000010000 */
[----:B------:R-:W-:Y:S02]  /*2f50*/  FFMA.FTZ R165, R21, R22, R165 ;  /* 0x0000001615a57223 */ /* 0x000fe400000100a5 */
[----:B------:R-:W-:Y:S02]  /*2f60*/  FADD.FTZ R164, R166, R5 ;  /* 0x00000005a6a47221 */ /* 0x000fe40000010000 */
[----:B------:R-:W-:Y:S02]  /*2f70*/  FFMA.FTZ R165, R6, R5, R165 ;  /* 0x0000000506a57223 */ /* 0x000fe400000100a5 */
[----:B-1----:R-:W-:Y:S02]  /*2f80*/  FADD.FTZ R215, R164, R167 ;  /* 0x000000a7a4d77221 */ /* 0x002fe40000010000 */
[----:B0-----:R-:W-:-:S07]  /*2f90*/  FFMA.FTZ R214, R252, R167, R165 ;  /* 0x000000a7fcd67223 */ /* 0x001fce00000100a5 */
.L_x_9110:
[----:B------:R-:W-:Y:S05]  /*2fa0*/  BSYNC.RECONVERGENT B1 ;  /* 0x0000000000017941 */ /* 0x000fea0003800200 */
.L_x_9109:
[----:B------:R-:W-:Y:S04]  /*2fb0*/  BSSY.RECONVERGENT B1, `(.L_x_9111) ;  /* 0x0000072000017945 */ /* 0x000fe80003800200 */
[----:B------:R-:W-:Y:S05]  /*2fc0*/  @!P3 BRA `(.L_x_9112) ;  /* 0x0000000400c0b947 */ /* 0x000fea0003800000 */
[----:B01----:R-:W0:Y:S01]  /*2fd0*/  LDC.64 R168, c[0x0][0x3a8] ;  /* 0x0000ea00ffa87b82 */ /* 0x003e220000000a00 */
[----:B------:R-:W2:Y:S04]  /*2fe0*/  LDL R186, [R1+0x158] ;  /* 0x0001580001ba7983 */ /* 0x000ea80000100800 */
[----:B------:R-:W3:Y:S03]  /*2ff0*/  LDL R187, [R1+0x160] ;  /* 0x0001600001bb7983 */ /* 0x000ee60000100800 */
[----:B------:R-:W1:Y:S01]  /*3000*/  LDC.64 R164, c[0x0][0x428] ;  /* 0x00010a00ffa47b82 */ /* 0x000e620000000a00 */
[----:B------:R-:W-:Y:S01]  /*3010*/  ISETP.NE.U32.AND P4, PT, RZ, UR24, PT ;  /* 0x00000018ff007c0c */ /* 0x000fe2000bf85070 */
[----:B------:R-:W4:Y:S06]  /*3020*/  LDL.LU R188, [R1+0xa8] ;  /* 0x0000a80001bc7983 */ /* 0x000f2c0000300800 */
[----:B------:R-:W1:Y:S01]  /*3030*/  LDC.64 R174, c[0x0][0x3b0] ;  /* 0x0000ec00ffae7b82 */ /* 0x000e620000000a00 */
[----:B0-----:R-:W-:-:S04]  /*3040*/  IMAD.WIDE.U32 R168, R3, 0x20, R168 ;  /* 0x0000002003a87825 */ /* 0x001fc800078e00a8 */
[----:B-1----:R-:W-:Y:S01]  /*3050*/  IMAD.WIDE.U32 R164, R216, 0x10, R164 ;  /* 0x00000010d8a47825 */ /* 0x002fe200078e00a4 */
[----:B------:R-:W2:Y:S01]  /*3060*/  LDG.E.128 R24, desc[UR20][R168.64] ;  /* 0x00000014a8187981 */ /* 0x000ea2000c1e1d00 */
[----:B------:R-:W-:-:S03]  /*3070*/  ISETP.NE.AND.EX P4, PT, RZ, UR25, PT, P4 ;  /* 0x00000019ff007c0c */ /* 0x000fc6000bf85340 */
[----:B------:R-:W4:Y:S04]  /*3080*/  LDL R189, [R1+0x148] ;  /* 0x0001480001bd7983 */ /* 0x000f280000100800 */
[----:B------:R-:W3:Y:S04]  /*3090*/  LDG.E.128 R164, desc[UR20][R164.64] ;  /* 0x00000014a4a47981 */ /* 0x000ee8000c1e1d00 */
[----:B------:R-:W4:Y:S02]  /*30a0*/  LDG.E.128 R168, desc[UR20][R168.64+0x10] ;  /* 0x00001014a8a87981 */ /* 0x000f24000c1e1d00 */
[----:B------:R-:W0:Y:S02]  /*30b0*/  @P4 LDC.64 R172, c[0x0][0x438] ;  /* 0x00010e00ffac4b82 */ /* 0x000e240000000a00 */
[----:B------:R-:W4:Y:S04]  /*30c0*/  LDL R190, [R1+0x15c] ;  /* 0x00015c0001be7983 */ /* 0x000f280000100800 */
[----:B------:R-:W4:Y:S04]  /*30d0*/  LDL R191, [R1+0x150] ;  /* 0x0001500001bf7983 */ /* 0x000f280000100800 */
[----:B------:R-:W4:Y:S04]  /*30e0*/  LDL R192, [R1+0x164] ;  /* 0x0001640001c07983 */ /* 0x000f280000100800 */
[----:B------:R-:W4:Y:S04]  /*30f0*/  LDL.LU R194, [R1+0xac] ;  /* 0x0000ac0001c27983 */ /* 0x000f280000300800 */
[----:B------:R-:W4:Y:S01]  /*3100*/  LDL R235, [R1+0x14c] ;  /* 0x00014c0001eb7983 */ /* 0x000f220000100800 */
[----:B0-----:R-:W-:-:S05]  /*3110*/  @P4 IMAD.WIDE.U32 R172, R3, 0x20, R172 ;  /* 0x0000002003ac4825 */ /* 0x001fca00078e00ac */
[----:B------:R-:W5:Y:S04]  /*3120*/  @P4 LDG.E.128 R32, desc[UR20][R172.64] ;  /* 0x00000014ac204981 */ /* 0x000f68000c1e1d00 */
[----:B------:R0:W5:Y:S02]  /*3130*/  @P4 LDG.E.128 R28, desc[UR20][R172.64+0x10] ;  /* 0x00001014ac1c4981 */ /* 0x000164000c1e1d00 */
[----:B0-----:R-:W-:-:S05]  /*3140*/  IMAD.WIDE.U32 R172, R4, 0x8, R174 ;  /* 0x0000000804ac7825 */ /* 0x001fca00078e00ae */
[----:B------:R3:W5:Y:S01]  /*3150*/  LDG.E.64 R182, desc[UR20][R172.64] ;  /* 0x00000014acb67981 */ /* 0x000762000c1e1b00 */
[----:B--2---:R-:W-:Y:S01]  /*3160*/  FADD.FTZ R23, R24, -UR34 ;  /* 0x8000002218177e21 */ /* 0x004fe20008010000 */
[----:B------:R-:W-:Y:S01]  /*3170*/  FADD.FTZ R24, R25, -UR34 ;  /* 0x8000002219187e21 */ /* 0x000fe20008010000 */
[----:B------:R-:W-:Y:S01]  /*3180*/  FADD.FTZ R25, R26, -UR34 ;  /* 0x800000221a197e21 */ /* 0x000fe20008010000 */
[----:B------:R-:W-:Y:S01]  /*3190*/  FADD.FTZ R26, R27, -UR34 ;  /* 0x800000221b1a7e21 */ /* 0x000fe20008010000 */
[C---:B---3--:R-:W-:Y:S02]  /*31a0*/  PRMT R172, R164.reuse, 0x7632, R172 ;  /* 0x00007632a4ac7816 */ /* 0x048fe400000000ac */
[----:B------:R-:W-:Y:S01]  /*31b0*/  SHF.L.U32 R27, R164, 0x10, RZ ;  /* 0x00000010a41b7819 */ /* 0x000fe200000006ff */
[----:B----4-:R-:W-:Y:S02]  /*31c0*/  FADD.FTZ R164, R168, -UR34 ;  /* 0x80000022a8a47e21 */ /* 0x010fe40008010000 */
[----:B------:R-:W2:Y:S01]  /*31d0*/  LDL.LU R168, [R1+0xb8] ;  /* 0x0000b80001a87983 */ /* 0x000ea20000300800 */
[----:B------:R-:W-:Y:S01]  /*31e0*/  FMUL.FTZ R23, R23, UR32 ;  /* 0x0000002017177c20 */ /* 0x000fe20008410000 */
[----:B------:R-:W-:Y:S01]  /*31f0*/  PRMT R173, R165, 0x7632, R173 ;  /* 0x00007632a5ad7816 */ /* 0x000fe200000000ad */
[----:B------:R-:W-:Y:S01]  /*3200*/  FADD.FTZ R193, R169, -UR34 ;  /* 0x80000022a9c17e21 */ /* 0x000fe20008010000 */
[----:B------:R-:W-:Y:S01]  /*3210*/  SHF.L.U32 R169, R172, 0x10, RZ ;  /* 0x00000010aca97819 */ /* 0x000fe200000006ff */
[----:B------:R-:W-:Y:S01]  /*3220*/  FADD.FTZ R248, R248, R27 ;  /* 0x0000001bf8f87221 */ /* 0x000fe20000010000 */
[----:B------:R-:W3:Y:S01]  /*3230*/  LDL R172, [R1+0x154] ;  /* 0x0001540001ac7983 */ /* 0x000ee20000100800 */
[-C--:B--2---:R-:W-:Y:S01]  /*3240*/  FFMA.FTZ R168, R23, R27.reuse, R168 ;  /* 0x0000001b17a87223 */ /* 0x084fe200000100a8 */
[----:B------:R-:W-:Y:S01]  /*3250*/  FMUL.FTZ R27, R186, R27 ;  /* 0x0000001bba1b7220 */ /* 0x000fe20000410000 */
[----:B------:R-:W-:-:S03]  /*3260*/  FMUL.FTZ R186, R164, UR32 ;  /* 0x00000020a4ba7c20 */ /* 0x000fc60008410000 */
[----:B------:R0:W-:Y:S02]  /*3270*/  STL [R1+0xb8], R168 ;  /* 0x0000b8a801007387 */ /* 0x0001e40000100800 */
[----:B0-----:R-:W-:Y:S02]  /*3280*/  SHF.L.U32 R168, R173, 0x10, RZ ;  /* 0x00000010ada87819 */ /* 0x001fe400000006ff */
[----:B------:R-:W2:Y:S04]  /*3290*/  LDL.LU R173, [R1+0xb4] ;  /* 0x0000b40001ad7983 */ /* 0x000ea80000300800 */
[----:B------:R-:W4:Y:S01]  /*32a0*/  LDL.LU R164, [R1+0xc0] ;  /* 0x0000c00001a47983 */ /* 0x000f220000300800 */
[----:B------:R-:W-:Y:S01]  /*32b0*/  SHF.L.U32 R165, R165, 0x10, RZ ;  /* 0x00000010a5a57819 */ /* 0x000fe200000006ff */
[----:B------:R-:W-:Y:S01]  /*32c0*/  FMUL.FTZ R25, R25, UR32 ;  /* 0x0000002019197c20 */ /* 0x000fe20008410000 */
[C---:B------:R-:W-:Y:S01]  /*32d0*/  PRMT R174, R166.reuse, 0x7632, R174 ;  /* 0x00007632a6ae7816 */ /* 0x040fe200000000ae */
[----:B------:R-:W-:Y:S01]  /*32e0*/  IMAD.U32 R166, R166, 0x10000, RZ ;  /* 0x00010000a6a67824 */ /* 0x000fe200078e00ff */
[----:B------:R-:W-:Y:S01]  /*32f0*/  PRMT R175, R167, 0x7632, R175 ;  /* 0x00007632a7af7816 */ /* 0x000fe200000000af */
[----:B------:R-:W-:Y:S01]  /*3300*/  FADD.FTZ R250, R250, R165 ;  /* 0x000000a5fafa7221 */ /* 0x000fe20000010000 */
[-C--:B------:R-:W-:Y:S01]  /*3310*/  FMUL.FTZ R187, R187, R165.reuse ;  /* 0x000000a5bbbb7220 */ /* 0x080fe20000410000 */
[----:B------:R-:W-:Y:S01]  /*3320*/  FFMA.FTZ R188, R186, R166, R188 ;  /* 0x000000a6babc7223 */ /* 0x000fe200000100bc */
[----:B------:R-:W-:Y:S01]  /*3330*/  FADD.FTZ R170, R170, -UR34 ;  /* 0x80000022aaaa7e21 */ /* 0x000fe20008010000 */
[----:B----4-:R-:W-:Y:S01]  /*3340*/  FFMA.FTZ R164, R25, R165, R164 ;  /* 0x000000a519a47223 */ /* 0x010fe200000100a4 */
[----:B------:R-:W-:-:S02]  /*3350*/  SHF.L.U32 R165, R174, 0x10, RZ ;  /* 0x00000010aea57819 */ /* 0x000fc400000006ff */
[----:B------:R-:W4:Y:S04]  /*3360*/  LDL.LU R174, [R1+0xc4] ;  /* 0x0000c40001ae7983 */ /* 0x000f280000300800 */
[----:B------:R0:W-:Y:S04]  /*3370*/  STL [R1+0xc0], R164 ;  /* 0x0000c0a401007387 */ /* 0x0001e80000100800 */
[----:B------:R1:W-:Y:S01]  /*3380*/  STL [R1+0xa8], R188 ;  /* 0x0000a8bc01007387 */ /* 0x0003e20000100800 */
[----:B0-----:R-:W-:-:S03]  /*3390*/  SHF.L.U32 R164, R175, 0x10, RZ ;  /* 0x00000010afa47819 */ /* 0x001fc600000006ff */
[----:B------:R-:W3:Y:S01]  /*33a0*/  LDL.LU R175, [R1+0xb0] ;  /* 0x0000b00001af7983 */ /* 0x000ee20000300800 */
[----:B-1----:R-:W-:Y:S01]  /*33b0*/  FMUL.FTZ R188, R189, R166 ;  /* 0x000000a6bdbc7220 */ /* 0x002fe20000410000 */
[----:B------:R-:W-:Y:S01]  /*33c0*/  FMUL.FTZ R189, R170, UR32 ;  /* 0x00000020aabd7c20 */ /* 0x000fe20008410000 */
[----:B------:R-:W-:Y:S02]  /*33d0*/  FADD.FTZ R170, R215, R27 ;  /* 0x0000001bd7aa7221 */ /* 0x000fe40000010000 */
[----:B------:R-:W2:Y:S01]  /*33e0*/  LDL.LU R215, [R1+0xbc] ;  /* 0x0000bc0001d77983 */ /* 0x000ea20000300800 */
[----:B------:R-:W-:Y:S01]  /*33f0*/  SHF.L.U32 R167, R167, 0x10, RZ ;  /* 0x00000010a7a77819 */ /* 0x000fe200000006ff */
[----:B------:R-:W-:Y:S01]  /*3400*/  FMUL.FTZ R24, R24, UR32 ;  /* 0x0000002018187c20 */ /* 0x000fe20008410000 */
[----:B------:R-:W-:Y:S01]  /*3410*/  FADD.FTZ R244, R244, R166 ;  /* 0x000000a6f4f47221 */ /* 0x000fe20000010000 */
[----:B------:R-:W-:Y:S01]  /*3420*/  FMUL.FTZ R26, R26, UR32 ;  /* 0x000000201a1a7c20 */ /* 0x000fe20008410000 */
[----:B------:R-:W-:Y:S01]  /*3430*/  FFMA.FTZ R166, R23, R27, R214 ;  /* 0x0000001b17a67223 */ /* 0x000fe200000100d6 */
[----:B------:R-:W-:Y:S01]  /*3440*/  FMUL.FTZ R190, R190, R169 ;  /* 0x000000a9bebe7220 */ /* 0x000fe20000410000 */
[----:B------:R-:W-:-:S03]  /*3450*/  FMUL.FTZ R193, R193, UR32 ;  /* 0x00000020c1c17c20 */ /* 0x000fc60008410000 */
[----:B------:R-:W-:Y:S01]  /*3460*/  FFMA.FTZ R166, R24, R190, R166 ;  /* 0x000000be18a67223 */ /* 0x000fe200000100a6 */
[----:B------:R-:W-:Y:S01]  /*3470*/  FFMA.FTZ R194, R193, R165, R194 ;  /* 0x000000a5c1c27223 */ /* 0x000fe200000100c2 */
[----:B------:R-:W-:Y:S01]  /*3480*/  FADD.FTZ R171, R171, -UR34 ;  /* 0x80000022abab7e21 */ /* 0x000fe20008010000 */
[----:B------:R-:W-:Y:S01]  /*3490*/  FMUL.FTZ R192, R192, R168 ;  /* 0x000000a8c0c07220 */ /* 0x000fe20000410000 */
[----:B------:R-:W-:Y:S01]  /*34a0*/  FFMA.FTZ R166, R25, R187, R166 ;  /* 0x000000bb19a67223 */ /* 0x000fe200000100a6 */
[----:B------:R-:W-:-:S03]  /*34b0*/  FADD.FTZ R245, R245, R165 ;  /* 0x000000a5f5f57221 */ /* 0x000fc60000010000 */
[----:B------:R-:W-:Y:S01]  /*34c0*/  FFMA.FTZ R166, R26, R192, R166 ;  /* 0x000000c01aa67223 */ /* 0x000fe200000100a6 */
[----:B------:R-:W-:Y:S01]  /*34d0*/  FADD.FTZ R246, R246, R167 ;  /* 0x000000a7f6f67221 */ /* 0x000fe20000010000 */
[-C--:B------:R-:W-:Y:S01]  /*34e0*/  FMUL.FTZ R191, R191, R167.reuse ;  /* 0x000000a7bfbf7220 */ /* 0x080fe20000410000 */
[----:B------:R-:W-:Y:S01]  /*34f0*/  FADD.FTZ R247, R247, R164 ;  /* 0x000000a4f7f77221 */ /* 0x000fe20000010000 */
[----:B------:R-:W-:Y:S01]  /*3500*/  IADD3 R216, PT, PT, R216, 0x80, RZ ;  /* 0x00000080d8d87810 */ /* 0x000fe20007ffe0ff */
[----:B------:R-:W-:Y:S01]  /*3510*/  FADD.FTZ R249, R249, R169 ;  /* 0x000000a9f9f97221 */ /* 0x000fe20000010000 */
[----:B------:R-:W-:Y:S01]  /*3520*/  FADD.FTZ R251, R251, R168 ;  /* 0x000000a8fbfb7221 */ /* 0x000fe20000010000 */
[----:B------:R-:W-:Y:S02]  /*3530*/  IADD3 R4, PT, PT, R4, 0x80, RZ ;  /* 0x0000008004047810 */ /* 0x000fe40007ffe0ff */
[----:B------:R-:W-:Y:S01]  /*3540*/  IADD3 R3, PT, PT, R3, 0x80, RZ ;  /* 0x0000008003037810 */ /* 0x000fe20007ffe0ff */
[----:B----4-:R-:W-:Y:S01]  /*3550*/  FFMA.FTZ R174, R26, R168, R174 ;  /* 0x000000a81aae7223 */ /* 0x010fe200000100ae */
[----:B---3--:R-:W-:Y:S01]  /*3560*/  FFMA.FTZ R175, R189, R167, R175 ;  /* 0x000000a7bdaf7223 */ /* 0x008fe200000100af */
[----:B--2---:R-:W-:-:S05]  /*3570*/  FFMA.FTZ R215, R24, R169, R215 ;  /* 0x000000a918d77223 */ /* 0x004fca00000100d7 */
[----:B------:R-:W-:Y:S04]  /*3580*/  STL [R1+0xbc], R215 ;  /* 0x0000bcd701007387 */ /* 0x000fe80000100800 */
[----:B------:R-:W-:Y:S04]  /*3590*/  STL [R1+0xb0], R175 ;  /* 0x0000b0af01007387 */ /* 0x000fe80000100800 */
[----:B------:R-:W-:Y:S04]  /*35a0*/  STL [R1+0xc4], R174 ;  /* 0x0000c4ae01007387 */ /* 0x000fe80000100800 */
[----:B------:R0:W-:Y:S01]  /*35b0*/  STL [R1+0xac], R194 ;  /* 0x0000acc201007387 */ /* 0x0001e20000100800 */
[----:B------:R-:W-:Y:S01]  /*35c0*/  FADD.FTZ R167, R170, R190 ;  /* 0x000000beaaa77221 */ /* 0x000fe20000010000 */
[----:B0-----:R-:W-:Y:S01]  /*35d0*/  FMUL.FTZ R194, R235, R165 ;  /* 0x000000a5ebc27220 */ /* 0x001fe20000410000 */
[----:B------:R-:W-:Y:S01]  /*35e0*/  FMUL.FTZ R235, R171, UR32 ;  /* 0x00000020abeb7c20 */ /* 0x000fe20008410000 */
[----:B------:R-:W-:Y:S01]  /*35f0*/  FFMA.FTZ R165, R186, R188, R166 ;  /* 0x000000bcbaa57223 */ /* 0x000fe200000100a6 */
[----:B------:R-:W-:-:S02]  /*3600*/  FMUL.FTZ R166, R172, R164 ;  /* 0x000000a4aca67220 */ /* 0x000fc40000410000 */
[----:B------:R-:W-:Y:S01]  /*3610*/  FFMA.FTZ R173, R235, R164, R173 ;  /* 0x000000a4ebad7223 */ /* 0x000fe200000100ad */
[----:B------:R-:W-:-:S04]  /*3620*/  FADD.FTZ R167, R167, R187 ;  /* 0x000000bba7a77221 */ /* 0x000fc80000010000 */
[----:B------:R2:W-:Y:S04]  /*3630*/  STL [R1+0xb4], R173 ;  /* 0x0000b4ad01007387 */ /* 0x0005e80000100800 */
[----:B------:R2:W-:Y:S01]  /*3640*/  STL [R1+0x14], R166 ;  /* 0x000014a601007387 */ /* 0x0005e20000100800 */
[----:B------:R-:W-:-:S04]  /*3650*/  FADD.FTZ R167, R167, R192 ;  /* 0x000000c0a7a77221 */ /* 0x000fc80000010000 */
[----:B------:R-:W-:Y:S01]  /*3660*/  FADD.FTZ R167, R167, R188 ;  /* 0x000000bca7a77221 */ /* 0x000fe20000010000 */
[----:B------:R-:W-:-:S03]  /*3670*/  FFMA.FTZ R165, R193, R194, R165 ;  /* 0x000000c2c1a57223 */ /* 0x000fc600000100a5 */
[----:B------:R-:W-:Y:S01]  /*3680*/  FADD.FTZ R167, R167, R194 ;  /* 0x000000c2a7a77221 */ /* 0x000fe20000010000 */
[----:B------:R-:W-:-:S03]  /*3690*/  FFMA.FTZ R165, R189, R191, R165 ;  /* 0x000000bfbda57223 */ /* 0x000fc600000100a5 */
[----:B------:R-:W-:Y:S01]  /*36a0*/  FADD.FTZ R164, R167, R191 ;  /* 0x000000bfa7a47221 */ /* 0x000fe20000010000 */
[----:B------:R-:W-:-:S03]  /*36b0*/  FFMA.FTZ R214, R235, R166, R165 ;  /* 0x000000a6ebd67223 */ /* 0x000fc600000100a5 */
[----:B--2---:R-:W-:-:S07]  /*36c0*/  FADD.FTZ R215, R164, R166 ;  /* 0x000000a6a4d77221 */ /* 0x004fce0000010000 */
.L_x_9112:
[----:B------:R-:W-:Y:S05]  /*36d0*/  BSYNC.RECONVERGENT B1 ;  /* 0x0000000000017941 */ /* 0x000fea0003800200 */
.L_x_9111:
[----:B------:R-:W-:Y:S05]  /*36e0*/  @!P5 BRA `(.L_x_9113) ;  /* 0x0000000c0058d947 */ /* 0x000fea0003800000 */
[----:B01----:R-:W0:Y:S01]  /*36f0*/  LDC.64 R168, c[0x0][0x428] ;  /* 0x00010a00ffa87b82 */ /* 0x003e220000000a00 */
[----:B-----5:R1:W-:Y:S07]  /*3700*/  STL [R1+0x1c8], R0 ;  /* 0x0001c80001007387 */ /* 0x0203ee0000100800 */
[----:B------:R-:W2:Y:S01]  /*3710*/  LDC.64 R172, c[0x0][0x3a8] ;  /* 0x0000ea00ffac7b82 */ /* 0x000ea20000000a00 */
[----:B------:R-:W-:Y:S01]  /*3720*/  ISETP.NE.U32.AND P4, PT, RZ, UR24, PT ;  /* 0x00000018ff007c0c */ /* 0x000fe2000bf85070 */
[----:B-1----:R-:W3:Y:S06]  /*3730*/  LDL.LU R0, [R1+0xa0] ;  /* 0x0000a00001007983 */ /* 0x002eec0000300800 */
[----:B------:R-:W1:Y:S01]  /*3740*/  LDC.64 R196, c[0x0][0x3b0] ;  /* 0x0000ec00ffc47b82 */ /* 0x000e620000000a00 */
[----:B0-----:R-:W-:-:S04]  /*3750*/  IMAD.WIDE.U32 R168, R216, 0x10, R168 ;  /* 0x00000010d8a87825 */ /* 0x001fc800078e00a8 */
[----:B--2---:R-:W-:Y:S02]  /*3760*/  IMAD.WIDE.U32 R172, R3, 0x20, R172 ;  /* 0x0000002003ac7825 */ /* 0x004fe400078e00ac */
[----:B------:R-:W2:Y:S04]  /*3770*/  LDG.E.128 R168, desc[UR20][R168.64] ;  /* 0x00000014a8a87981 */ /* 0x000ea8000c1e1d00 */
[----:B------:R-:W4:Y:S01]  /*3780*/  LDG.E.128 R164, desc[UR20][R172.64] ;  /* 0x00000014aca47981 */ /* 0x000f22000c1e1d00 */
[----:B------:R-:W-:-:S03]  /*3790*/  ISETP.NE.AND.EX P4, PT, RZ, UR25, PT, P4 ;  /* 0x00000019ff007c0c */ /* 0x000fc6000bf85340 */
[----:B------:R-:W3:Y:S04]  /*37a0*/  LDL R204, [R1+0x13c] ;  /* 0x00013c0001cc7983 */ /* 0x000ee80000100800 */
[----:B------:R-:W3:Y:S04]  /*37b0*/  LDL R205, [R1+0x130] ;  /* 0x0001300001cd7983 */ /* 0x000ee80000100800 */
[----:B------:R-:W3:Y:S02]  /*37c0*/  LDG.E.128 R172, desc[UR20][R172.64+0x10] ;  /* 0x00001014acac7981 */ /* 0x000ee4000c1e1d00 */
[----:B------:R-:W0:Y:S01]  /*37d0*/  @P4 LDC.64 R184, c[0x0][0x438] ;  /* 0x00010e00ffb84b82 */ /* 0x000e220000000a00 */
[----:B-1----:R-:W-:Y:S01]  /*37e0*/  IMAD.WIDE.U32 R196, R4, 0x8, R196 ;  /* 0x0000000804c47825 */ /* 0x002fe200078e00c4 */
[----:B------:R-:W3:Y:S04]  /*37f0*/  LDL.LU R206, [R1+0xa4] ;  /* 0x0000a40001ce7983 */ /* 0x000ee80000300800 */
[----:B------:R-:W3:Y:S04]  /*3800*/  LDL R207, [R1+0x144] ;  /* 0x0001440001cf7983 */ /* 0x000ee80000100800 */
[----:B------:R-:W3:Y:S04]  /*3810*/  LDL R208, [R1+0x12c] ;  /* 0x00012c0001d07983 */ /* 0x000ee80000100800 */
[----:B------:R-:W3:Y:S01]  /*3820*/  LDL R216, [R1+0x134] ;  /* 0x0001340001d87983 */ /* 0x000ee20000100800 */
[----:B0-----:R-:W-:-:S05]  /*3830*/  @P4 IMAD.WIDE.U32 R184, R3, 0x20, R184 ;  /* 0x0000002003b84825 */ /* 0x001fca00078e00b8 */
[----:B------:R-:W5:Y:S04]  /*3840*/  @P4 LDG.E.128 R140, desc[UR20][R184.64] ;  /* 0x00000014b88c4981 */ /* 0x000f68000c1e1d00 */
[----:B------:R-:W5:Y:S04]  /*3850*/  @P4 LDG.E.128 R144, desc[UR20][R184.64+0x10] ;  /* 0x00001014b8904981 */ /* 0x000f68000c1e1d00 */
[----:B------:R0:W5:Y:S01]  /*3860*/  LDG.E.64 R184, desc[UR20][R196.64] ;  /* 0x00000014c4b87981 */ /* 0x000162000c1e1b00 */
[C---:B--2---:R-:W-:Y:S02]  /*3870*/  PRMT R200, R169.reuse, 0x7632, R200 ;  /* 0x00007632a9c87816 */ /* 0x044fe400000000c8 */
[----:B------:R-:W-:Y:S01]  /*3880*/  SHF.L.U32 R201, R169, 0x10, RZ ;  /* 0x00000010a9c97819 */ /* 0x000fe200000006ff */
[----:B----4-:R-:W-:Y:S01]  /*3890*/  FADD.FTZ R165, R165, -UR34 ;  /* 0x80000022a5a57e21 */ /* 0x010fe20008010000 */
[----:B------:R-:W-:Y:S01]  /*38a0*/  FADD.FTZ R166, R166, -UR34 ;  /* 0x80000022a6a67e21 */ /* 0x000fe20008010000 */
[----:B------:R-:W-:Y:S01]  /*38b0*/  FADD.FTZ R195, R164, -UR34 ;  /* 0x80000022a4c37e21 */ /* 0x000fe20008010000 */
[----:B------:R-:W-:Y:S01]  /*38c0*/  FADD.FTZ R167, R167, -UR34 ;  /* 0x80000022a7a77e21 */ /* 0x000fe20008010000 */
[----:B------:R-:W-:-:S02]  /*38d0*/  PRMT R199, R168, 0x7632, R199 ;  /* 0x00007632a8c77816 */ /* 0x000fc400000000c7 */
[----:B------:R-:W-:Y:S01]  /*38e0*/  SHF.L.U32 R164, R168, 0x10, RZ ;  /* 0x00000010a8a47819 */ /* 0x000fe200000006ff */
[----:B0-----:R-:W-:Y:S01]  /*38f0*/  FMUL.FTZ R196, R165, UR32 ;  /* 0x00000020a5c47c20 */ /* 0x001fe20008410000 */
[----:B------:R-:W-:Y:S01]  /*3900*/  FMUL.FTZ R197, R166, UR32 ;  /* 0x00000020a6c57c20 */ /* 0x000fe20008410000 */
[----:B---3--:R-:W-:Y:S01]  /*3910*/  FADD.FTZ R169, R172, -UR34 ;  /* 0x80000022aca97e21 */ /* 0x008fe20008010000 */
[----:B------:R-:W-:Y:S01]  /*3920*/  FADD.FTZ R3, R173, -UR34 ;  /* 0x80000022ad037e21 */ /* 0x000fe20008010000 */
[----:B------:R-:W2:Y:S01]  /*3930*/  LDL.LU R172, [R1+0x94] ;  /* 0x0000940001ac7983 */ /* 0x000ea20000300800 */
[----:B------:R-:W-:Y:S01]  /*3940*/  FADD.FTZ R168, R174, -UR34 ;  /* 0x80000022aea87e21 */ /* 0x000fe20008010000 */
[----:B------:R-:W-:Y:S02]  /*3950*/  FADD.FTZ R4, R175, -UR34 ;  /* 0x80000022af047e21 */ /* 0x000fe40008010000 */
[----:B------:R-:W3:Y:S01]  /*3960*/  LDL.LU R173, [R1+0x8c] ;  /* 0x00008c0001ad7983 */ /* 0x000ee20000300800 */
[----:B------:R-:W-:Y:S01]  /*3970*/  FMUL.FTZ R198, R167, UR32 ;  /* 0x00000020a7c67c20 */ /* 0x000fe20008410000 */
[----:B------:R-:W-:-:S02]  /*3980*/  SHF.L.U32 R167, R199, 0x10, RZ ;  /* 0x00000010c7a77819 */ /* 0x000fc400000006ff */
[----:B------:R-:W4:Y:S04]  /*3990*/  LDL.LU R174, [R1+0x90] ;  /* 0x0000900001ae7983 */ /* 0x000f280000300800 */
[----:B------:R-:W2:Y:S04]  /*39a0*/  LDL.LU R175, [R1+0x9c] ;  /* 0x00009c0001af7983 */ /* 0x000ea80000300800 */
[----:B------:R-:W3:Y:S04]  /*39b0*/  LDL R165, [R1+0x140] ;  /* 0x0001400001a57983 */ /* 0x000ee80000100800 */
[----:B------:R-:W4:Y:S04]  /*39c0*/  LDL R166, [R1+0x138] ;  /* 0x0001380001a67983 */ /* 0x000f280000100800 */
[----:B------:R-:W2:Y:S01]  /*39d0*/  LDL.LU R199, [R1+0x98] ;  /* 0x0000980001c77983 */ /* 0x000ea20000300800 */
[----:B------:R-:W-:Y:S01]  /*39e0*/  FMUL.FTZ R195, R195, UR32 ;  /* 0x00000020c3c37c20 */ /* 0x000fe20008410000 */
[----:B------:R-:W-:-:S03]  /*39f0*/  FADD.FTZ R240, R240, R164 ;  /* 0x000000a4f0f07221 */ /* 0x000fc60000010000 */
[----:B--2---:R-:W-:-:S05]  /*3a00*/  FFMA.FTZ R199, R195, R164, R199 ;  /* 0x000000a4c3c77223 */ /* 0x004fca00000100c7 */
[----:B------:R4:W-:Y:S02]  /*3a10*/  STL [R1+0x98], R199 ;  /* 0x000098c701007387 */ /* 0x0009e40000100800 */
[----:B----4-:R-:W-:Y:S02]  /*3a20*/  FMUL.FTZ R199, R166, R164 ;  /* 0x000000a4a6c77220 */ /* 0x010fe40000410000 */
[----:B------:R-:W2:Y:S01]  /*3a30*/  LDL R164, [R1+0x128] ;  /* 0x0001280001a47983 */ /* 0x000ea20000100800 */
[----:B------:R-:W-:Y:S01]  /*3a40*/  SHF.L.U32 R166, R200, 0x10, RZ ;  /* 0x00000010c8a67819 */ /* 0x000fe200000006ff */
[----:B------:R-:W-:Y:S02]  /*3a50*/  FMUL.FTZ R200, R169, UR32 ;  /* 0x00000020a9c87c20 */ /* 0x000fe40008410000 */
[----:B------:R-:W4:Y:S01]  /*3a60*/  LDL.LU R169, [R1+0x88] ;  /* 0x0000880001a97983 */ /* 0x000f220000300800 */
[C---:B------:R-:W-:Y:S01]  /*3a70*/  PRMT R202, R170.reuse, 0x7632, R202 ;  /* 0x00007632aaca7816 */ /* 0x040fe200000000ca */
[----:B------:R-:W-:Y:S01]  /*3a80*/  IMAD.U32 R170, R170, 0x10000, RZ ;  /* 0x00010000aaaa7824 */ /* 0x000fe200078e00ff */
[----:B------:R-:W-:Y:S01]  /*3a90*/  PRMT R203, R171, 0x7632, R203 ;  /* 0x00007632abcb7816 */ /* 0x000fe200000000cb */
[----:B------:R-:W-:Y:S01]  /*3aa0*/  FADD.FTZ R242, R242, R201 ;  /* 0x000000c9f2f27221 */ /* 0x000fe20000010000 */
[-C--:B------:R-:W-:Y:S01]  /*3ab0*/  FFMA.FTZ R0, R197, R201.reuse, R0 ;  /* 0x000000c9c5007223 */ /* 0x080fe20000010000 */
[----:B---3--:R-:W-:Y:S01]  /*3ac0*/  FMUL.FTZ R201, R165, R201 ;  /* 0x000000c9a5c97220 */ /* 0x008fe20000410000 */
[----:B------:R-:W-:-:S02]  /*3ad0*/  SHF.L.U32 R165, R202, 0x10, RZ ;  /* 0x00000010caa57819 */ /* 0x000fc400000006ff */
[----:B------:R-:W-:Y:S01]  /*3ae0*/  SHF.L.U32 R171, R171, 0x10, RZ ;  /* 0x00000010abab7819 */ /* 0x000fe200000006ff */
[-C--:B------:R-:W-:Y:S01]  /*3af0*/  FFMA.FTZ R175, R196, R167.reuse, R175 ;  /* 0x000000a7c4af7223 */ /* 0x080fe200000100af */
[----:B------:R0:W-:Y:S01]  /*3b00*/  STL [R1+0xa0], R0 ;  /* 0x0000a00001007387 */ /* 0x0001e20000100800 */
[----:B------:R-:W-:Y:S01]  /*3b10*/  FFMA.FTZ R206, R198, R166, R206 ;  /* 0x000000a6c6ce7223 */ /* 0x000fe200000100ce */
[----:B------:R-:W-:Y:S01]  /*3b20*/  FMUL.FTZ R204, R204, R167 ;  /* 0x000000a7cccc7220 */ /* 0x000fe20000410000 */
[----:B------:R-:W-:Y:S01]  /*3b30*/  FADD.FTZ R241, R241, R167 ;  /* 0x000000a7f1f17221 */ /* 0x000fe20000010000 */
[----:B0-----:R3:W5:Y:S01]  /*3b40*/  LDL.LU R0, [R1+0x1c8] ;  /* 0x0001c80001007983 */ /* 0x0017620000300800 */
[----:B------:R-:W-:Y:S01]  /*3b50*/  FADD.FTZ R237, R237, R165 ;  /* 0x000000a5eded7221 */ /* 0x000fe20000010000 */
[----:B------:R-:W-:Y:S01]  /*3b60*/  FMUL.FTZ R208, R208, R165 ;  /* 0x000000a5d0d07220 */ /* 0x000fe20000410000 */
[----:B------:R-:W-:Y:S01]  /*3b70*/  FADD.FTZ R243, R243, R166 ;  /* 0x000000a6f3f37221 */ /* 0x000fe20000010000 */
[----:B------:R-:W-:Y:S01]  /*3b80*/  FMUL.FTZ R205, R205, R171 ;  /* 0x000000abcdcd7220 */ /* 0x000fe20000410000 */
[----:B------:R-:W-:Y:S01]  /*3b90*/  FADD.FTZ R236, R236, R170 ;  /* 0x000000aaecec7221 */ /* 0x000fe20000010000 */
[----:B------:R-:W-:Y:S01]  /*3ba0*/  FADD.FTZ R238, R238, R171 ;  /* 0x000000abeeee7221 */ /* 0x000fe20000010000 */
[-C--:B--2---:R-:W-:Y:S01]  /*3bb0*/  FMUL.FTZ R202, R164, R170.reuse ;  /* 0x000000aaa4ca7220 */ /* 0x084fe20000410000 */
[----:B------:R-:W-:Y:S01]  /*3bc0*/  SHF.L.U32 R164, R203, 0x10, RZ ;  /* 0x00000010cba47819 */ /* 0x000fe200000006ff */
[----:B------:R-:W-:Y:S01]  /*3bd0*/  FMUL.FTZ R203, R168, UR32 ;  /* 0x00000020a8cb7c20 */ /* 0x000fe20008410000 */
[----:B----4-:R-:W-:-:S03]  /*3be0*/  FFMA.FTZ R169, R200, R170, R169 ;  /* 0x000000aac8a97223 */ /* 0x010fc600000100a9 */
[----:B------:R-:W-:Y:S01]  /*3bf0*/  FFMA.FTZ R174, R203, R171, R174 ;  /* 0x000000abcbae7223 */ /* 0x000fe200000100ae */
[----:B------:R-:W-:Y:S01]  /*3c00*/  FADD.FTZ R168, R215, R199 ;  /* 0x000000c7d7a87221 */ /* 0x000fe20000010000 */
[----:B------:R0:W-:Y:S04]  /*3c10*/  STL [R1+0x88], R169 ;  /* 0x000088a901007387 */ /* 0x0001e80000100800 */
[----:B------:R-:W-:Y:S04]  /*3c20*/  STL [R1+0x9c], R175 ;  /* 0x00009caf01007387 */ /* 0x000fe80000100800 */
[----:B------:R-:W-:Y:S01]  /*3c30*/  STL [R1+0x90], R174 ;  /* 0x000090ae01007387 */ /* 0x000fe20000100800 */
[----:B------:R-:W-:-:S03]  /*3c40*/  FADD.FTZ R167, R168, R204 ;  /* 0x000000cca8a77221 */ /* 0x000fc60000010000 */
[----:B------:R1:W-:Y:S01]  /*3c50*/  STL [R1+0xa4], R206 ;  /* 0x0000a4ce01007387 */ /* 0x0003e20000100800 */
[----:B------:R-:W-:Y:S01]  /*3c60*/  FMUL.FTZ R168, R4, UR32 ;  /* 0x0000002004a87c20 */ /* 0x000fe20008410000 */
[----:B0-----:R-:W-:Y:S01]  /*3c70*/  FFMA.FTZ R169, R195, R199, R214 ;  /* 0x000000c7c3a97223 */ /* 0x001fe200000100d6 */
[----:B-1----:R-:W-:Y:S01]  /*3c80*/  FMUL.FTZ R206, R207, R166 ;  /* 0x000000a6cfce7220 */ /* 0x002fe20000410000 */
[----:B------:R-:W-:Y:S01]  /*3c90*/  FMUL.FTZ R207, R3, UR32 ;  /* 0x0000002003cf7c20 */ /* 0x000fe20008410000 */
[----:B------:R-:W-:-:S03]  /*3ca0*/  FFMA.FTZ R172, R168, R164, R172 ;  /* 0x000000a4a8ac7223 */ /* 0x000fc600000100ac */
[----:B------:R-:W-:Y:S01]  /*3cb0*/  FFMA.FTZ R173, R207, R165, R173 ;  /* 0x000000a5cfad7223 */ /* 0x000fe200000100ad */
[----:B------:R-:W-:Y:S01]  /*3cc0*/  FMUL.FTZ R165, R216, R164 ;  /* 0x000000a4d8a57220 */ /* 0x000fe20000410000 */
[----:B------:R-:W-:-:S03]  /*3cd0*/  FFMA.FTZ R169, R196, R204, R169 ;  /* 0x000000ccc4a97223 */ /* 0x000fc600000100a9 */
[----:B------:R3:W-:Y:S01]  /*3ce0*/  STL [R1+0x8c], R173 ;  /* 0x00008cad01007387 */ /* 0x0007e20000100800 */
[----:B------:R-:W-:Y:S01]  /*3cf0*/  FADD.FTZ R167, R167, R201 ;  /* 0x000000c9a7a77221 */ /* 0x000fe20000010000 */
[----:B------:R-:W-:Y:S02]  /*3d00*/  FFMA.FTZ R166, R197, R201, R169 ;  /* 0x000000c9c5a67223 */ /* 0x000fe400000100a9 */
        /* <DEDUP_REMOVED lines=12> */
[----:B------:R-:W-:Y:S01]  /*3dd0*/  FADD.FTZ R215, R3, R165 ;  /* 0x000000a503d77221 */ /* 0x000fe20000010000 */
[----:B------:R-:W-:Y:S01]  /*3de0*/  FFMA.FTZ R214, R168, R165, R4 ;  /* 0x000000a5a8d67223 */ /* 0x000fe20000010004 */
[----:B---3--:R-:W-:Y:S06]  /*3df0*/  BRA `(.L_x_9113) ;  /* 0x0000000400947947 */ /* 0x008fec0003800000 */
.L_x_9104:
        /* <DEDUP_REMOVED lines=40> */
[----:B------:R-:W-:Y:S02]  /*4080*/  ISETP.GE.U32.AND P4, PT, R2, 0x280, PT ;  /* 0x000002800200780c */ /* 0x000fe40003f86070 */
[----:B------:R-:W-:Y:S02]  /*4090*/  CS2R R214, SRZ ;  /* 0x0000000000d67805 */ /* 0x000fe4000001ff00 */
[----:B------:R-:W-:Y:S02]  /*40a0*/  @P3 IADD3 R4, PT, PT, R4, 0x80, RZ ;  /* 0x0000008004043810 */ /* 0x000fe40007ffe0ff */
[----:B------:R-:W-:-:S05]  /*40b0*/  P2R R3, PR, RZ, 0x10 ;  /* 0x00000010ff037803 */ /* 0x000fca0000000000 */
[----:B------:R2:W-:Y:S02]  /*40c0*/  STL [R1+0x34], R3 ;  /* 0x0000340301007387 */ /* 0x0005e40000100800 */
[----:B------:R-:W-:Y:S05]  /*40d0*/  @!P4 BRA `(.L_x_9113) ;  /* 0x0000000000dcc947 */ /* 0x000fea0003800000 */
[----:B--2---:R-:W0:Y:S02]  /*40e0*/  LDC.64 R164, c[0x0][0x3b0] ;  /* 0x0000ec00ffa47b82 */ /* 0x004e240000000a00 */
[----:B0-----:R-:W-:-:S05]  /*40f0*/  IMAD.WIDE.U32 R164, R4, 0x8, R164 ;  /* 0x0000000804a47825 */ /* 0x001fca00078e00a4 */
[----:B------:R3:W5:Y:S01]  /*4100*/  LDG.E.64 R184, desc[UR20][R164.64] ;  /* 0x00000014a4b87981 */ /* 0x000762000c1e1b00 */
[----:B------:R-:W-:Y:S05]  /*4110*/  BRA `(.L_x_9113) ;  /* 0x0000000000cc7947 */ /* 0x000fea0003800000 */
.L_x_9114:
        /* <DEDUP_REMOVED lines=39> */
[C---:B0-----:R-:W-:Y:S01]  /*4390*/  @P2 IMAD.WIDE.U32 R164, R3.reuse, 0x20, R168 ;  /* 0x0000002003a42825 */ /* 0x041fe200078e00a8 */
[----:B------:R-:W-:-:S04]  /*43a0*/  @P2 IADD3 R3, PT, PT, R3, 0x80, RZ ;  /* 0x0000008003032810 */ /* 0x000fc80007ffe0ff */
[----:B------:R-:W5:Y:S01]  /*43b0*/  @P2 LDG.E.128 R40, desc[UR20][R164.64] ;  /* 0x00000014a4282981 */ /* 0x000f62000c1e1d00 */
[C---:B-1----:R-:W-:Y:S01]  /*43c0*/  @P3 IMAD.WIDE.U32 R166, R3.reuse, 0x20, R166 ;  /* 0x0000002003a63825 */ /* 0x042fe200078e00a6 */
[----:B------:R-:W-:Y:S02]  /*43d0*/  @P3 IADD3 R3, PT, PT, R3, 0x80, RZ ;  /* 0x0000008003033810 */ /* 0x000fe40007ffe0ff */
[----:B------:R2:W5:Y:S04]  /*43e0*/  @P2 LDG.E.128 R36, desc[UR20][R164.64+0x10] ;  /* 0x00001014a4242981 */ /* 0x000568000c1e1d00 */
[----:B------:R4:W5:Y:S04]  /*43f0*/  @P3 LDG.E.128 R32, desc[UR20][R166.64] ;  /* 0x00000014a6203981 */ /* 0x000968000c1e1d00 */
[----:B------:R4:W5:Y:S01]  /*4400*/  @P3 LDG.E.128 R28, desc[UR20][R166.64+0x10] ;  /* 0x00001014a61c3981 */ /* 0x000962000c1e1d00 */
[----:B--2---:R-:W-:-:S05]  /*4410*/  @P4 IMAD.WIDE.U32 R164, R3, 0x20, R170 ;  /* 0x0000002003a44825 */ /* 0x004fca00078e00aa */
[----:B------:R4:W5:Y:S04]  /*4420*/  @P4 LDG.E.128 R140, desc[UR20][R164.64] ;  /* 0x00000014a48c4981 */ /* 0x000968000c1e1d00 */
[----:B------:R4:W5:Y:S01]  /*4430*/  @P4 LDG.E.128 R144, desc[UR20][R164.64+0x10] ;  /* 0x00001014a4904981 */ /* 0x000962000c1e1d00 */
[----:B------:R-:W-:-:S07]  /*4440*/  CS2R R214, SRZ ;  /* 0x0000000000d67805 */ /* 0x000fce000001ff00 */
.L_x_9113:
[----:B------:R-:W-:Y:S05]  /*4450*/  BSYNC.RECONVERGENT B0 ;  /* 0x0000000000007941 */ /* 0x000fea0003800200 */
.L_x_9103:
[----:B------:R-:W3:Y:S01]  /*4460*/  SHFL.DOWN PT, R4, R215, 0x10, 0x1f ;  /* 0x0a001f00d7047f89 */ /* 0x000ee200000e0000 */
[----:B------:R-:W-:Y:S03]  /*4470*/  BSSY.RECONVERGENT B0, `(.L_x_9115) ;  /* 0x000001f000007945 */ /* 0x000fe60003800200 */
[----:B--2---:R-:W2:Y:S01]  /*4480*/  SHFL.DOWN PT, R3, R214, 0x10, 0x1f ;  /* 0x0a001f00d6037f89 */ /* 0x004ea200000e0000 */
[----:B01----:R-:W0:Y:S01]  /*4490*/  S2R R169, SR_TID.X ;  /* 0x0000000000a97919 */ /* 0x003e220000002100 */
[----:B---3--:R-:W-:Y:S01]  /*44a0*/  FADD.FTZ R4, R4, R215 ;  /* 0x000000d704047221 */ /* 0x008fe20000010000 */
[----:B--2---:R-:W-:-:S04]  /*44b0*/  FADD.FTZ R3, R3, R214 ;  /* 0x000000d603037221 */ /* 0x004fc80000010000 */
[----:B----4-:R-:W1:Y:S04]  /*44c0*/  SHFL.DOWN PT, R165, R4, 0x8, 0x1f ;  /* 0x09001f0004a57f89 */ /* 0x010e6800000e0000 */
        /* <DEDUP_REMOVED lines=25> */
.L_x_9116:
[----:B------:R-:W-:Y:S05]  /*4660*/  BSYNC.RECONVERGENT B0 ;  /* 0x0000000000007941 */ /* 0x000fea0003800200 */
.L_x_9115:
        /* <DEDUP_REMOVED lines=29> */
[----:B------:R-:W-:Y:S02]  /*4840*/  R2UR UR8, R4 ;  /* 0x00000000040872ca */ /* 0x000fe400000e0000 */
[----:B------:R-:W-:Y:S02]  /*4850*/  MOV R4, UR5 ;  /* 0x0000000500047c02 */ /* 0x000fe40008000f00 */
[----:B------:R-:W-:Y:S01]  /*4860*/  R2UR UR10, R3 ;  /* 0x00000000030a72ca */ /* 0x000fe200000e0000 */
[----:B------:R-:W-:Y:S01]  /*4870*/  IMAD.MOV.U32 R3, RZ, RZ, RZ ;  /* 0x000000ffff037224 */ /* 0x000fe200078e00ff */
[----:B------:R-:W-:Y:S02]  /*4880*/  @P5 LEA.HI.SX32 R3, R4, R169, 0x1d ;  /* 0x000000a904035211 */ /* 0x000fe400078feaff */
[----:B--2---:R-:W-:Y:S01]  /*4890*/  MOV R4, R168 ;  /* 0x000000a800047202 */ /* 0x004fe20000000f00 */
[----:B------:R-:W-:Y:S10]  /*48a0*/  @!P0 BRA `(.L_x_9118) ;  /* 0x00000034009c8947 */ /* 0x000ff40003800000 */
[----:B------:R-:W-:-:S04]  /*48b0*/  UISETP.NE.U32.AND UP0, UPT, UR24, URZ, UPT ;  /* 0x000000ff1800728c */ /* 0x000fc8000bf05070 */
[----:B------:R-:W-:Y:S01]  /*48c0*/  UISETP.NE.AND.EX UP0, UPT, UR25, URZ, UPT, UP0 ;  /* 0x000000ff1900728c */ /* 0x000fe2000bf05300 */
[----:B------:R-:W-:Y:S10]  /*48d0*/  BRA.U !UP3, `(.L_x_9119) ;  /* 0x000000010b0c7547 */ /* 0x000ff4000b800000 */
[----:B------:R-:W0:Y:S02]  /*48e0*/  LDC.64 R148, c[0x0][0x390] ;  /* 0x0000e400ff947b82 */ /* 0x000e240000000a00 */
[----:B0-----:R-:W-:-:S06]  /*48f0*/  IMAD.WIDE.U32 R148, R3, 0x10, R148 ;  /* 0x0000001003947825 */ /* 0x001fcc00078e0094 */
[----:B------:R-:W5:Y:S02]  /*4900*/  LDG.E.128 R148, desc[UR20][R148.64] ;  /* 0x0000001494947981 */ /* 0x000f64000c1e1d00 */
.L_x_9119:
        /* <DEDUP_REMOVED lines=21> */
.L_x_9124:
[----:B------:R-:W-:Y:S05]  /*4a60*/  BSYNC.RECONVERGENT B1 ;  /* 0x0000000000017941 */ /* 0x000fea0003800200 */
.L_x_9123:
        /* <DEDUP_REMOVED lines=13> */
.L_x_9122:
        /* <DEDUP_REMOVED lines=16> */
.L_x_9127:
[----:B------:R-:W-:Y:S05]  /*4c40*/  BSYNC.RECONVERGENT B1 ;  /* 0x0000000000017941 */ /* 0x000fea0003800200 */
.L_x_9126:
        /* <DEDUP_REMOVED lines=13> */
.L_x_9125:
        /* <DEDUP_REMOVED lines=15> */
.L_x_9130:
[----:B------:R-:W-:Y:S05]  /*4e10*/  BSYNC.RECONVERGENT B1 ;  /* 0x0000000000017941 */ /* 0x000fea0003800200 */
.L_x_9129:
        /* <DEDUP_REMOVED lines=13> */
.L_x_9128:
        /* <DEDUP_REMOVED lines=16> */
.L_x_9133:
[----:B------:R-:W-:Y:S05]  /*4ff0*/  BSYNC.RECONVERGENT B1 ;  /* 0x0000000000017941 */ /* 0x000fea0003800200 */
.L_x_9132:
        /* <DEDUP_REMOVED lines=13> */
.L_x_9131:
        /* <DEDUP_REMOVED lines=15> */
.L_x_9136:
[----:B------:R-:W-:Y:S05]  /*51c0*/  BSYNC.RECONVERGENT B1 ;  /* 0x0000000000017941 */ /* 0x000fea0003800200 */
.L_x_9135:
        /* <DEDUP_REMOVED lines=13> */
.L_x_9134:
        /* <DEDUP_REMOVED lines=16> */
.L_x_9139:
[----:B------:R-:W-:Y:S05]  /*53a0*/  BSYNC.RECONVERGENT B1 ;  /* 0x0000000000017941 */ /* 0x000fea0003800200 */
.L_x_9138:
        /* <DEDUP_REMOVED lines=13> */
.L_x_9137:
        /* <DEDUP_REMOVED lines=15> */
.L_x_9142:
[----:B------:R-:W-:Y:S05]  /*5570*/  BSYNC.RECONVERGENT B1 ;  /* 0x0000000000017941 */ /* 0x000fea0003800200 */
.L_x_9141:
        /* <DEDUP_REMOVED lines=13> */
.L_x_9140:
[----:B------:R-:W-:Y:S05]  /*5650*/  BRA.U !UP3, `(.L_x_9143) ;  /* 0x000000250bf87547 */ /* 0x000fea000b800000 */
[----:B------:R0:W5:Y:S04]  /*5660*/  LDL R169, [R1+0x24] ;  /* 0x0000240001a97983 */ /* 0x0001680000100800 */
[----:B------:R0:W5:Y:S02]  /*5670*/  LDL R168, [R1+0x20] ;  /* 0x0000200001a87983 */ /* 0x0001640000100800 */
[----:B-----5:R-:W-:Y:S01]  /*5680*/  ISETP.GE.U32.AND P4, PT, R178, RZ, PT ;  /* 0x000000ffb200720c */ /* 0x020fe20003f86070 */
[----:B------:R-:W-:Y:S01]  /*5690*/  BSSY.RECONVERGENT B1, `(.L_x_9144) ;  /* 0x000000f000017945 */ /* 0x000fe20003800200 */
[----:B------:R-:W-:Y:S02]  /*56a0*/  MOV R164, RZ ;  /* 0x000000ff00a47202 */ /* 0x000fe40000000f00 */
[----:B------:R-:W-:-:S13]  /*56b0*/  ISETP.GE.U32.AND.EX P4, PT, R179, 0x1000000, PT, P4 ;  /* 0x01000000b300780c */ /* 0x000fda0003f86140 */
        /* <DEDUP_REMOVED lines=12> */
.L_x_9145:
[----:B------:R-:W-:Y:S05]  /*5780*/  BSYNC.RECONVERGENT B1 ;  /* 0x0000000000017941 */ /* 0x000fea0003800200 */
.L_x_9144:
        /* <DEDUP_REMOVED lines=14> */
.L_x_9121:
        /* <DEDUP_REMOVED lines=15> */
.L_x_9148:
[----:B------:R-:W-:Y:S05]  /*5960*/  BSYNC.RECONVERGENT B1 ;  /* 0x0000000000017941 */ /* 0x000fea0003800200 */
.L_x_9147:
        /* <DEDUP_REMOVED lines=13> */
.L_x_9146:
        /* <DEDUP_REMOVED lines=16> */
.L_x_9151:
[----:B------:R-:W-:Y:S05]  /*5b40*/  BSYNC.RECONVERGENT B1 ;  /* 0x0000000000017941 */ /* 0x000fea0003800200 */
.L_x_9150:
        /* <DEDUP_REMOVED lines=13> */
.L_x_9149:
        /* <DEDUP_REMOVED lines=15> */
.L_x_9154:
[----:B------:R-:W-:Y:S05]  /*5d10*/  BSYNC.RECONVERGENT B1 ;  /* 0x0000000000017941 */ /* 0x000fea0003800200 */
.L_x_9153:
        /* <DEDUP_REMOVED lines=13> */
.L_x_9152:
        /* <DEDUP_REMOVED lines=16> */
.L_x_9157:
[----:B------:R-:W-:Y:S05]  /*5ef0*/  BSYNC.RECONVERGENT B1 ;  /* 0x0000000000017941 */ /* 0x000fea0003800200 */
.L_x_9156:
        /* <DEDUP_REMOVED lines=13> */
.L_x_9155:
        /* <DEDUP_REMOVED lines=15> */
.L_x_9160:
[----:B------:R-:W-:Y:S05]  /*60c0*/  BSYNC.RECONVERGENT B1 ;  /* 0x0000000000017941 */ /* 0x000fea0003800200 */
.L_x_9159:
        /* <DEDUP_REMOVED lines=13> */
.L_x_9158:
        /* <DEDUP_REMOVED lines=16> */
.L_x_9163:
[----:B------:R-:W-:Y:S05]  /*62a0*/  BSYNC.RECONVERGENT B1 ;  /* 0x0000000000017941 */ /* 0x000fea0003800200 */
.L_x_9162:
        /* <DEDUP_REMOVED lines=13> */
.L_x_9161:
        /* <DEDUP_REMOVED lines=15> */
.L_x_9166:
[----:B------:R-:W-:Y:S05]  /*6470*/  BSYNC.RECONVERGENT B1 ;  /* 0x0000000000017941 */ /* 0x000fea0003800200 */
.L_x_9165:
        /* <DEDUP_REMOVED lines=13> */
.L_x_9164:
        /* <DEDUP_REMOVED lines=12> */
[----:B------:R-:W-:Y:S01]  /*6610*/  FFMA.FTZ R158, R232, R158, UR10 ;  /* 0x0000000ae89e7e23 */ /* 0x000fe2000801009e */
[----:B------:R-:W-:Y:S01]  /*6620*/  FFMA.FTZ R157, R234, R157, UR10 ;  /* 0x0000000aea9d7e23 */ /* 0x000fe2000801009d */
[----:B-----5:R-:W-:Y:S01]  /*6630*/  FFMA.FTZ R156, R0, R156, UR10 ;  /* 0x0000000a009c7e23 */ /* 0x020fe2000801009c */
        /* <DEDUP_REMOVED lines=20> */
[----:B------:R-:W-:Y:S01]  /*6780*/  MOV R162, R168 ;  /* 0x000000a800a27202 */ /* 0x000fe20000000f00 */
[----:B--2---:R-:W-:Y:S01]  /*6790*/  FFMA.FTZ R163, R167, R163, UR10 ;  /* 0x0000000aa7a37e23 */ /* 0x004fe200080100a3 */
[----:B------:R-:W-:-:S03]  /*67a0*/  FSEL R167, R161, RZ, P4 ;  /* 0x000000ffa1a77208 */ /* 0x000fc60002000000 */
[----:B---3--:R-:W-:Y:S02]  /*67b0*/  FADD.FTZ R163, R164, -R163 ;  /* 0x800000a3a4a37221 */ /* 0x008fe40000010000 */
[----:B------:R-:W-:Y:S02]  /*67c0*/  IMAD.MOV.U32 R161, RZ, RZ, R167 ;  /* 0x000000ffffa17224 */ /* 0x000fe400078e00a7 */
        /* <DEDUP_REMOVED lines=10> */
[-C--:B------:R-:W-:Y:S01]  /*6870*/  @P4 FMUL.FTZ R164, R162, R161.reuse ;  /* 0x000000a1a2a44220 */ /* 0x080fe20000410000 */
[----:B------:R-:W-:Y:S01]  /*6880*/  FMUL.FTZ R161, R135, R161 ;  /* 0x000000a187a17220 */ /* 0x000fe20000410000 */
[----:B------:R-:W-:Y:S02]  /*6890*/  MOV R162, R168 ;  /* 0x000000a800a27202 */ /* 0x000fe40000000f00 */
[----:B------:R-:W-:Y:S02]  /*68a0*/  FADD.FTZ R95, R95, R164 ;  /* 0x000000a45f5f7221 */ /* 0x000fe40000010000 */
[----:B------:R-:W-:-:S04]  /*68b0*/  FSEL R161, R161, RZ, P4 ;  /* 0x000000ffa1a17208 */ /* 0x000fc80002000000 */
[----:B------:R-:W-:-:S04]  /*68c0*/  F2FP.BF16.F32.PACK_AB R161, RZ, R161 ;  /* 0x000000a1ffa1723e */ /* 0x000fc800000010ff */
[----:B------:R-:W-:Y:S02]  /*68d0*/  PRMT R155, R155, 0x5410, R161 ;  /* 0x000054109b9b7816 */ /* 0x000fe400000000a1 */
[----:B------:R-:W-:Y:S01]  /*68e0*/  MOV R161, R167 ;  /* 0x000000a700a17202 */ /* 0x000fe20000000f00 */
[----:B------:R-:W-:Y:S06]  /*68f0*/  BRA `(.L_x_9143) ;  /* 0x0000001400507947 */ /* 0x000fec0003800000 */
.L_x_9120:
[----:B------:R-:W-:Y:S02]  /*6900*/  MOV R165, UR26 ;  /* 0x0000001a00a57c02 */ /* 0x000fe40008000f00 */
[----:B------:R-:W-:Y:S02]  /*6910*/  MOV R166, UR27 ;  /* 0x0000001b00a67c02 */ /* 0x000fe40008000f00 */
[----:B------:R-:W-:-:S04]  /*6920*/  ISETP.NE.U32.AND P4, PT, R165, RZ, PT ;  /* 0x000000ffa500720c */ /* 0x000fc80003f85070 */
[----:B------:R-:W-:-:S13]  /*6930*/  ISETP.NE.AND.EX P4, PT, R166, RZ, PT, P4 ;  /* 0x000000ffa600720c */ /* 0x000fda0003f85340 */
[----:B------:R-:W-:Y:S05]  /*6940*/  @P4 BRA `(.L_x_9167) ;  /* 0x0000000800a04947 */ /* 0x000fea0003800000 */
[----:B------:R-:W-:Y:S05]  /*6950*/  BRA.U !UP3, `(.L_x_9168) ;  /* 0x000000010b4c7547 */ /* 0x000fea000b800000 */
[----:B------:R-:W-:Y:S02]  /*6960*/  PLOP3.LUT P4, PT, PT, PT, UP2, 0x80, 0x8 ;  /* 0x000000000008781c */ /* 0x000fe40003f8f028 */
[----:B------:R-:W-:Y:S02]  /*6970*/  MOV R164, UR8 ;  /* 0x0000000800a47c02 */ /* 0x000fe40008000f00 */
[----:B------:R-:W-:-:S09]  /*6980*/  PLOP3.LUT P5, PT, PT, PT, UP2, 0x80, 0x8 ;  /* 0x000000000008781c */ /* 0x000fd20003faf028 */
[----:B-----5:R-:W-:Y:S01]  /*6990*/  @P4 FFMA.FTZ R164, R0, R164, UR10 ;  /* 0x0000000a00a44e23 */ /* 0x020fe200080100a4 */
[----:B------:R-:W-:-:S03]  /*69a0*/  PLOP3.LUT P4, PT, PT, PT, UP2, 0x80, 0x8 ;  /* 0x000000000008781c */ /* 0x000fc60003f8f028 */
[----:B------:R-:W-:Y:S01]  /*69b0*/  @P5 FADD.FTZ R167, R20, -R164 ;  /* 0x800000a414a75221 */ /* 0x000fe20000010000 */
[----:B------:R-:W-:Y:S02]  /*69c0*/  LOP3.LUT P5, RZ, R178, 0xff, RZ, 0xc0, !PT ;  /* 0x000000ffb2ff7812 */ /* 0x000fe400078ac0ff */
[----:B------:R-:W-:-:S07]  /*69d0*/  MOV R164, R56 ;  /* 0x0000003800a47202 */ /* 0x000fce0000000f00 */
[----:B------:R-:W-:-:S04]  /*69e0*/  @P4 FFMA.FTZ R164, R167, UR32, R56 ;  /* 0x00000020a7a44c23 */ /* 0x000fc80008010038 */
[----:B------:R-:W-:Y:S01]  /*69f0*/  FMUL.FTZ R164, R164, UR23 ;  /* 0x00000017a4a47c20 */ /* 0x000fe20008410000 */
[----:B------:R-:W-:-:S03]  /*6a00*/  @P5 SHF.L.U32 R167, R148, 0x10, RZ ;  /* 0x0000001094a75819 */ /* 0x000fc600000006ff */
[----:B------:R-:W-:Y:S01]  /*6a10*/  FMUL.FTZ R168, R164, UR22 ;  /* 0x00000016a4a87c20 */ /* 0x000fe20008410000 */
[----:B------:R-:W-:-:S03]  /*6a20*/  HFMA2 R164, -RZ, RZ, 0, 0 ;  /* 0x00000000ffa47431 */ /* 0x000fc600000001ff */
[----:B------:R-:W-:-:S04]  /*6a30*/  @P5 FMUL.FTZ R164, R167, R168 ;  /* 0x000000a8a7a45220 */ /* 0x000fc80000410000 */
[----:B------:R-:W-:Y:S01]  /*6a40*/  FADD.FTZ R96, R96, R164 ;  /* 0x000000a460607221 */ /* 0x000fe20000010000 */
[----:B------:R-:W-:-:S05]  /*6a50*/  FMUL.FTZ R164, R136, R168 ;  /* 0x000000a888a47220 */ /* 0x000fca0000410000 */
[----:B------:R-:W-:-:S04]  /*6a60*/  FSEL R164, R164, RZ, P5 ;  /* 0x000000ffa4a47208 */ /* 0x000fc80002800000 */
[----:B------:R-:W-:-:S04]  /*6a70*/  F2FP.BF16.F32.PACK_AB R164, RZ, R164 ;  /* 0x000000a4ffa4723e */ /* 0x000fc800000010ff */
[----:B------:R-:W-:-:S07]  /*6a80*/  PRMT R152, R164, 0x7610, R152 ;  /* 0x00007610a4987816 */ /* 0x000fce0000000098 */
.L_x_9168:
[----:B------:R-:W-:Y:S05]  /*6a90*/  BRA.U !UP3, `(.L_x_9169) ;  /* 0x000000010b507547 */ /* 0x000fea000b800000 */
[----:B------:R-:W-:Y:S02]  /*6aa0*/  PLOP3.LUT P4, PT, PT, PT, UP2, 0x80, 0x8 ;  /* 0x000000000008781c */ /* 0x000fe40003f8f028 */
[----:B------:R-:W-:Y:S02]  /*6ab0*/  PLOP3.LUT P5, PT, PT, PT, UP2, 0x80, 0x8 ;  /* 0x000000000008781c */ /* 0x000fe40003faf028 */
[----:B------:R-:W-:-:S09]  /*6ac0*/  MOV R164, UR8 ;  /* 0x0000000800a47c02 */ /* 0x000fd20008000f00 */
[----:B------:R-:W-:Y:S01]  /*6ad0*/  @P4 FFMA.FTZ R164, R234, R164, UR10 ;  /* 0x0000000aeaa44e23 */ /* 0x000fe200080100a4 */
[----:B------:R-:W-:-:S03]  /*6ae0*/  PLOP3.LUT P4, PT, PT, PT, UP2, 0x80, 0x8 ;  /* 0x000000000008781c */ /* 0x000fc60003f8f028 */
[----:B------:R-:W-:Y:S01]  /*6af0*/  @P5 FADD.FTZ R167, R233, -R164 ;  /* 0x800000a4e9a75221 */ /* 0x000fe20000010000 */
[----:B-----5:R-:W-:Y:S01]  /*6b00*/  LOP3.LUT P5, RZ, R178, 0xff00, RZ, 0xc0, !PT ;  /* 0x0000ff00b2ff7812 */ /* 0x020fe200078ac0ff */
[----:B------:R-:W-:-:S08]  /*6b10*/  IMAD.MOV.U32 R164, RZ, RZ, R57 ;  /* 0x000000ffffa47224 */ /* 0x000fd000078e0039 */
[----:B------:R-:W-:-:S04]  /*6b20*/  @P4 FFMA.FTZ R164, R167, UR32, R57 ;  /* 0x00000020a7a44c23 */ /* 0x000fc80008010039 */
[----:B------:R-:W-:Y:S01]  /*6b30*/  @P5 PRMT R167, R148, 0x7632, R167 ;  /* 0x0000763294a75816 */ /* 0x000fe200000000a7 */
[----:B------:R-:W-:-:S03]  /*6b40*/  FMUL.FTZ R164, R164, UR23 ;  /* 0x00000017a4a47c20 */ /* 0x000fc60008410000 */
[----:B------:R-:W-:Y:S01]  /*6b50*/  @P5 SHF.L.U32 R167, R167, 0x10, RZ ;  /* 0x00000010a7a75819 */ /* 0x000fe200000006ff */
[----:B------:R-:W-:Y:S01]  /*6b60*/  FMUL.FTZ R168, R164, UR22 ;  /* 0x00000016a4a87c20 */ /* 0x000fe20008410000 */
[----:B------:R-:W-:-:S03]  /*6b70*/  MOV R164, RZ ;  /* 0x000000ff00a47202 */ /* 0x000fc60000000f00 */
[----:B------:R-:W-:-:S04]  /*6b80*/  @P5 FMUL.FTZ R164, R168, R167 ;  /* 0x000000a7a8a45220 */ /* 0x000fc80000410000 */
[----:B------:R-:W-:Y:S01]  /*6b90*/  FADD.FTZ R97, R97, R164 ;  /* 0x000000a461617221 */ /* 0x000fe20000010000 */
[----:B------:R-:W-:-:S05]  /*6ba0*/  FMUL.FTZ R164, R137, R168 ;  /* 0x000000a889a47220 */ /* 0x000fca0000410000 */
[----:B------:R-:W-:-:S04]  /*6bb0*/  FSEL R164, R164, RZ, P5 ;  /* 0x000000ffa4a47208 */ /* 0x000fc80002800000 */
[----:B------:R-:W-:-:S04]  /*6bc0*/  F2FP.BF16.F32.PACK_AB R164, RZ, R164 ;  /* 0x000000a4ffa4723e */ /* 0x000fc800000010ff */
[----:B------:R-:W-:-:S07]  /*6bd0*/  PRMT R152, R152, 0x5410, R164 ;  /* 0x0000541098987816 */ /* 0x000fce00000000a4 */
.L_x_9169:
[----:B------:R-:W-:Y:S05]  /*6be0*/  BRA.U !UP3, `(.L_x_9170) ;  /* 0x000000010b4c7547 */ /* 0x000fea000b800000 */
[----:B------:R-:W-:Y:S02]  /*6bf0*/  PLOP3.LUT P4, PT, PT, PT, UP2, 0x80, 0x8 ;  /* 0x000000000008781c */ /* 0x000fe40003f8f028 */
[----:B------:R-:W-:Y:S02]  /*6c00*/  MOV R164, UR8 ;  /* 0x0000000800a47c02 */ /* 0x000fe40008000f00 */
[----:B------:R-:W-:-:S09]  /*6c10*/  PLOP3.LUT P5, PT, PT, PT, UP2, 0x80, 0x8 ;  /* 0x000000000008781c */ /* 0x000fd20003faf028 */
[----:B------:R-:W-:Y:S01]  /*6c20*/  @P4 FFMA.FTZ R164, R232, R164, UR10 ;  /* 0x0000000ae8a44e23 */ /* 0x000fe200080100a4 */
[----:B------:R-:W-:-:S03]  /*6c30*/  PLOP3.LUT P4, PT, PT, PT, UP2, 0x80, 0x8 ;  /* 0x000000000008781c */ /* 0x000fc60003f8f028 */
[----:B------:R-:W-:Y:S01]  /*6c40*/  @P5 FADD.FTZ R167, R231, -R164 ;  /* 0x800000a4e7a75221 */ /* 0x000fe20000010000 */
[----:B-----5:R-:W-:Y:S02]  /*6c50*/  LOP3.LUT P5, RZ, R178, 0xff0000, RZ, 0xc0, !PT ;  /* 0x00ff0000b2ff7812 */ /* 0x020fe400078ac0ff */
        /* <DEDUP_REMOVED lines=12> */
.L_x_9170:
[----:B------:R-:W-:Y:S05]  /*6d20*/  BRA.U !UP3, `(.L_x_9171) ;  /* 0x000000010b507547 */ /* 0x000fea000b800000 */
[----:B------:R-:W-:Y:S02]  /*6d30*/  PLOP3.LUT P4, PT, PT, PT, UP2, 0x80, 0x8 ;  /* 0x000000000008781c */ /* 0x000fe40003f8f028 */
[----:B------:R-:W-:Y:S02]  /*6d40*/  PLOP3.LUT P5, PT, PT, PT, UP2, 0x80, 0x8 ;  /* 0x000000000008781c */ /* 0x000fe40003faf028 */
[----:B------:R-:W-:-:S09]  /*6d50*/  MOV R164, UR8 ;  /* 0x0000000800a47c02 */ /* 0x000fd20008000f00 */
[----:B------:R-:W-:Y:S01]  /*6d60*/  @P4 FFMA.FTZ R164, R230, R164, UR10 ;  /* 0x0000000ae6a44e23 */ /* 0x000fe200080100a4 */
[----:B------:R-:W-:-:S03]  /*6d70*/  PLOP3.LUT P4, PT, PT, PT, UP2, 0x80, 0x8 ;  /* 0x000000000008781c */ /* 0x000fc60003f8f028 */
[----:B------:R-:W-:Y:S01]  /*6d80*/  @P5 FADD.FTZ R167, R229, -R164 ;  /* 0x800000a4e5a75221 */ /* 0x000fe20000010000 */
[----:B-----5:R-:W-:Y:S02]  /*6d90*/  LOP3.LUT P5, RZ, R178, 0xff000000, RZ, 0xc0, !PT ;  /* 0xff000000b2ff7812 */ /* 0x020fe400078ac0ff */
[----:B------:R-:W-:-:S07]  /*6da0*/  MOV R164, R59 ;  /* 0x0000003b00a47202 */ /* 0x000fce0000000f00 */
        /* <DEDUP_REMOVED lines=8> */
[----:B------:R-:W-:-:S05]  /*6e30*/  FMUL.FTZ R164, R139, R168 ;  /* 0x000000a88ba47220 */ /* 0x000fca0000410000 */
[----:B------:R-:W-:-:S04]  /*6e40*/  FSEL R164, R164, RZ, P5 ;  /* 0x000000ffa4a47208 */ /* 0x000fc80002800000 */
[----:B------:R-:W-:-:S04]  /*6e50*/  F2FP.BF16.F32.PACK_AB R164, RZ, R164 ;  /* 0x000000a4ffa4723e */ /* 0x000fc800000010ff */
[----:B------:R-:W-:-:S07]  /*6e60*/  PRMT R153, R153, 0x5410, R164 ;  /* 0x0000541099997816 */ /* 0x000fce00000000a4 */
.L_x_9171:
        /* <DEDUP_REMOVED lines=10> */
[----:B------:R-:W-:Y:S01]  /*6f10*/  FMUL.FTZ R164, R164, UR23 ;  /* 0x00000017a4a47c20 */ /* 0x000fe20008410000 */
[----:B------:R-:W-:-:S03]  /*6f20*/  @P5 SHF.L.U32 R167, R150, 0x10, RZ ;  /* 0x0000001096a75819 */ /* 0x000fc600000006ff */
        /* <DEDUP_REMOVED lines=8> */
.L_x_9172:
        /* <DEDUP_REMOVED lines=21> */
.L_x_9173:
        /* <DEDUP_REMOVED lines=20> */
.L_x_9174:
[----:B------:R-:W-:Y:S05]  /*7240*/  BRA.U !UP3, `(.L_x_9143) ;  /* 0x000000090bfc7547 */ /* 0x000fea000b800000 */
[----:B------:R-:W2:Y:S04]  /*7250*/  LDL R168, [R1+0x24] ;  /* 0x0000240001a87983 */ /* 0x000ea80000100800 */
[----:B------:R-:W3:Y:S01]  /*7260*/  LDL R167, [R1+0x20] ;  /* 0x0000200001a77983 */ /* 0x000ee20000100800 */
[----:B------:R-:W-:Y:S02]  /*7270*/  PLOP3.LUT P5, PT, PT, PT, UP2, 0x80, 0x8 ;  /* 0x000000000008781c */ /* 0x000fe40003faf028 */
[----:B------:R-:W-:Y:S02]  /*7280*/  PLOP3.LUT P4, PT, PT, PT, UP2, 0x80, 0x8 ;  /* 0x000000000008781c */ /* 0x000fe40003f8f028 */
[----:B------:R-:W-:-:S09]  /*7290*/  MOV R164, UR8 ;  /* 0x0000000800a47c02 */ /* 0x000fd20008000f00 */
[----:B--2---:R-:W-:Y:S01]  /*72a0*/  @P5 FFMA.FTZ R164, R168, R164, UR10 ;  /* 0x0000000aa8a45e23 */ /* 0x004fe200080100a4 */
[----:B------:R-:W-:-:S03]  /*72b0*/  PLOP3.LUT P5, PT, PT, PT, UP2, 0x80, 0x8 ;  /* 0x000000000008781c */ /* 0x000fc60003faf028 */
[----:B---3--:R-:W-:Y:S01]  /*72c0*/  @P4 FADD.FTZ R167, R167, -R164 ;  /* 0x800000a4a7a74221 */ /* 0x008fe20000010000 */
[----:B-----5:R-:W-:Y:S01]  /*72d0*/  ISETP.GE.U32.AND P4, PT, R178, RZ, PT ;  /* 0x000000ffb200720c */ /* 0x020fe20003f86070 */
[----:B------:R-:W-:-:S03]  /*72e0*/  IMAD.MOV.U32 R164, RZ, RZ, R55 ;  /* 0x000000ffffa47224 */ /* 0x000fc600078e0037 */
[----:B------:R-:W-:-:S05]  /*72f0*/  ISETP.GE.U32.AND.EX P4, PT, R179, 0x1000000, PT, P4 ;  /* 0x01000000b300780c */ /* 0x000fca0003f86140 */
[----:B------:R-:W-:-:S04]  /*7300*/  @P5 FFMA.FTZ R164, R167, UR32, R55 ;  /* 0x00000020a7a45c23 */ /* 0x000fc80008010037 */
[----:B------:R-:W-:-:S04]  /*7310*/  FMUL.FTZ R164, R164, UR23 ;  /* 0x00000017a4a47c20 */ /* 0x000fc80008410000 */
[----:B------:R-:W-:Y:S01]  /*7320*/  @P4 PRMT R167, R151, 0x7632, R167 ;  /* 0x0000763297a74816 */ /* 0x000fe200000000a7 */
[----:B------:R-:W-:Y:S01]  /*7330*/  FMUL.FTZ R168, R164, UR22 ;  /* 0x00000016a4a87c20 */ /* 0x000fe20008410000 */
[----:B------:R-:W-:Y:S02]  /*7340*/  MOV R164, RZ ;  /* 0x000000ff00a47202 */ /* 0x000fe40000000f00 */
        /* <DEDUP_REMOVED lines=8> */
.L_x_9167:
[----:B------:R-:W-:Y:S02]  /*73d0*/  PLOP3.LUT P4, PT, PT, PT, UP2, 0x80, 0x8 ;  /* 0x000000000008781c */ /* 0x000fe40003f8f028 */
[----:B------:R-:W-:Y:S02]  /*73e0*/  PLOP3.LUT P5, PT, PT, PT, UP2, 0x80, 0x8 ;  /* 0x000000000008781c */ /* 0x000fe40003faf028 */
[----:B------:R-:W-:-:S09]  /*73f0*/  MOV R156, UR8 ;  /* 0x00000008009c7c02 */ /* 0x000fd20008000f00 */
[----:B-----5:R-:W-:Y:S01]  /*7400*/  @P4 FFMA.FTZ R156, R0, R156, UR10 ;  /* 0x0000000a009c4e23 */ /* 0x020fe2000801009c */
        /* <DEDUP_REMOVED lines=41> */
.L_x_9175:
[----:B------:R-:W-:Y:S05]  /*76a0*/  BRA.U !UP3, `(.L_x_9176) ;  /* 0x000000010b307547 */ /* 0x000fea000b800000 */
[----:B------:R-:W-:Y:S01]  /*76b0*/  LOP3.LUT P5, RZ, R178, 0xff00, RZ, 0xc0, !PT ;  /* 0x0000ff00b2ff7812 */ /* 0x000fe200078ac0ff */
        /* <DEDUP_REMOVED lines=11> */
.L_x_9176:
        /* <DEDUP_REMOVED lines=12> */
.L_x_9177:
        /* <DEDUP_REMOVED lines=13> */
.L_x_9178:
        /* <DEDUP_REMOVED lines=20> */
.L_x_9179:
        /* <DEDUP_REMOVED lines=8> */
[----:B------:R-:W-:Y:S10]  /*7ac0*/  BRA.U !UP3, `(.L_x_9180) ;  /* 0x000000010b307547 */ /* 0x000ff4000b800000 */
        /* <DEDUP_REMOVED lines=12> */
.L_x_9180:
[----:B------:R-:W-:Y:S02]  /*7b90*/  MOV R162, UR8 ;  /* 0x0000000800a27c02 */ /* 0x000fe40008000f00 */
        /* <DEDUP_REMOVED lines=19> */
.L_x_9181:
[----:B------:R-:W2:Y:S04]  /*7cd0*/  LDL R168, [R1+0x24] ;  /* 0x0000240001a87983 */ /* 0x000ea80000100800 */
[----:B------:R-:W3:Y:S01]  /*7ce0*/  LDL R164, [R1+0x20] ;  /* 0x0000200001a47983 */ /* 0x000ee20000100800 */
[----:B------:R-:W-:Y:S02]  /*7cf0*/  MOV R163, UR8 ;  /* 0x0000000800a37c02 */ /* 0x000fe40008000f00 */
[----:B------:R-:W-:-:S03]  /*7d00*/  PLOP3.LUT P5, PT, PT, PT, UP2, 0x80, 0x8 ;  /* 0x000000000008781c */ /* 0x000fc60003faf028 */
[----:B--2---:R-:W-:Y:S01]  /*7d10*/  @P4 FFMA.FTZ R163, R168, R163, UR10 ;  /* 0x0000000aa8a34e23 */ /* 0x004fe200080100a3 */
[----:B------:R-:W-:-:S09]  /*7d20*/  PLOP3.LUT P4, PT, PT, PT, UP2, 0x80, 0x8 ;  /* 0x000000000008781c */ /* 0x000fd20003f8f028 */
[----:B---3--:R-:W-:Y:S01]  /*7d30*/  @P5 FADD.FTZ R164, R164, -R163 ;  /* 0x800000a3a4a45221 */ /* 0x008fe20000010000 */
[----:B------:R-:W-:-:S03]  /*7d40*/  MOV R163, R55 ;  /* 0x0000003700a37202 */ /* 0x000fc60000000f00 */
[----:B------:R-:W-:Y:S01]  /*7d50*/  @P4 FFMA.FTZ R163, R164, UR32, R55 ;  /* 0x00000020a4a34c23 */ /* 0x000fe20008010037 */
        /* <DEDUP_REMOVED lines=13> */
[----:B------:R-:W-:-:S07]  /*7e30*/  PRMT R155, R155, 0x5410, R164 ;  /* 0x000054109b9b7816 */ /* 0x000fce00000000a4 */
.L_x_9143:
[----:B------:R-:W-:Y:S01]  /*7e40*/  ISETP.NE.U32.AND P4, PT, R165, RZ, PT ;  /* 0x000000ffa500720c */ /* 0x000fe20003f85070 */
[----:B------:R-:W0:Y:S01]  /*7e50*/  @UP3 LDCU.64 UR6, c[0x0][0x468] ;  /* 0x00008d00ff0637ac */ /* 0x000e220008000a00 */
[----:B------:R-:W-:Y:S02]  /*7e60*/  PLOP3.LUT P5, PT, PT, PT, UP3, 0x80, 0x8 ;  /* 0x000000000008781c */ /* 0x000fe40003faf038 */
[----:B------:R-:W-:-:S13]  /*7e70*/  ISETP.NE.AND.EX P4, PT, R166, RZ, PT, P4 ;  /* 0x000000ffa600720c */ /* 0x000fda0003f85340 */
[----:B------:R-:W1:Y:S02]  /*7e80*/  @P4 LDC.64 R164, c[0x0][0x478] ;  /* 0x00011e00ffa44b82 */ /* 0x000e640000000a00 */
[C---:B-1----:R-:W-:Y:S01]  /*7e90*/  @P4 IMAD.WIDE.U32 R164, R4.reuse, 0x20, R164 ;  /* 0x0000002004a44825 */ /* 0x042fe200078e00a4 */
[----:B------:R-:W-:-:S04]  /*7ea0*/  IADD3 R4, PT, PT, R4, 0x80, RZ ;  /* 0x0000008004047810 */ /* 0x000fc80007ffe0ff */
[----:B------:R-:W-:Y:S04]  /*7eb0*/  @P4 STG.E.128 desc[UR20][R164.64], R156 ;  /* 0x0000009ca4004986 */ /* 0x000fe8000c101d14 */
[----:B------:R1:W-:Y:S01]  /*7ec0*/  @P4 STG.E.128 desc[UR20][R164.64+0x10], R160 ;  /* 0x000010a0a4004986 */ /* 0x0003e2000c101d14 */
[----:B------:R-:W-:Y:S02]  /*7ed0*/  PLOP3.LUT P4, PT, PT, PT, UP3, 0x80, 0x8 ;  /* 0x000000000008781c */ /* 0x000fe40003f8f038 */
[----:B-1----:R-:W-:-:S11]  /*7ee0*/  MOV R164, 0x10 ;  /* 0x0000001000a47802 */ /* 0x002fd60000000f00 */
[----:B0-----:R-:W-:-:S04]  /*7ef0*/  @P4 IMAD.WIDE.U32 R164, R3, R164, UR6 ;  /* 0x0000000603a44e25 */ /* 0x001fc8000f8e00a4 */
[----:B------:R-:W-:Y:S01]  /*7f00*/  VIADD R3, R3, 0x80 ;  /* 0x0000008003037836 */ /* 0x000fe20000000000 */
[----:B------:R0:W-:Y:S06]  /*7f10*/  @P5 STG.E.128 desc[UR20][R164.64], R152 ;  /* 0x00000098a4005986 */ /* 0x0001ec000c101d14 */
.L_x_9118:
[----:B------:R-:W-:Y:S05]  /*7f20*/  BSYNC.RECONVERGENT B0 ;  /* 0x0000000000007941 */ /* 0x000fea0003800200 */
.L_x_9117:
        /* <DEDUP_REMOVED lines=8> */
.L_x_9184:
        /* <DEDUP_REMOVED lines=48> */
[----:B0-----:R-:W-:-:S07]  /*82b0*/  PRMT R152, R160, 0x7610, R152 ;  /* 0x00007610a0987816 */ /* 0x001fce0000000098 */
.L_x_9187:
[----:B------:R-:W-:Y:S05]  /*82c0*/  BRA.U !UP3, `(.L_x_9188) ;  /* 0x000000010b307547 */ /* 0x000fea000b800000 */
[----:B------:R-:W-:Y:S01]  /*82d0*/  LOP3.LUT P5, RZ, R176, 0xff00, RZ, 0xc0, !PT ;  /* 0x0000ff00b0ff7812 */ /* 0x000fe200078ac0ff */
        /* <DEDUP_REMOVED lines=10> */
[----:B0-----:R-:W-:-:S07]  /*8380*/  PRMT R152, R152, 0x5410, R160 ;  /* 0x0000541098987816 */ /* 0x001fce00000000a0 */
.L_x_9188:
        /* <DEDUP_REMOVED lines=12> */
.L_x_9189:
        /* <DEDUP_REMOVED lines=12> */
[----:B0-----:R-:W-:-:S07]  /*8510*/  PRMT R153, R153, 0x5410, R160 ;  /* 0x0000541099997816 */ /* 0x001fce00000000a0 */
.L_x_9190:
        /* <DEDUP_REMOVED lines=20> */
.L_x_9191:
        /* <DEDUP_REMOVED lines=11> */
[----:B0-----:R-:W-:-:S03]  /*8710*/  MOV R164, RZ ;  /* 0x000000ff00a47202 */ /* 0x001fc60000000f00 */
        /* <DEDUP_REMOVED lines=9> */
.L_x_9192:
        /* <DEDUP_REMOVED lines=20> */
.L_x_9193:
[----:B------:R-:W2:Y:S04]  /*88f0*/  LDL R166, [R1+0x10] ;  /* 0x0000100001a67983 */ /* 0x000ea80000100800 */
[----:B0-----:R-:W3:Y:S01]  /*8900*/  LDL R164, [R1+0x1c] ;  /* 0x00001c0001a47983 */ /* 0x001ee20000100800 */
[----:B------:R-:W-:Y:S02]  /*8910*/  PLOP3.LUT P5, PT, PT, PT, UP2, 0x80, 0x8 ;  /* 0x000000000008781c */ /* 0x000fe40003faf028 */
[----:B------:R-:W-:-:S11]  /*8920*/  MOV R163, UR8 ;  /* 0x0000000800a37c02 */ /* 0x000fd60008000f00 */
[----:B--2---:R-:W-:Y:S01]  /*8930*/  @P5 FFMA.FTZ R163, R166, R163, UR10 ;  /* 0x0000000aa6a35e23 */ /* 0x004fe200080100a3 */
[----:B------:R-:W-:-:S13]  /*8940*/  PLOP3.LUT P5, PT, PT, PT, UP2, 0x80, 0x8 ;  /* 0x000000000008781c */ /* 0x000fda0003faf028 */
[----:B---3--:R-:W-:Y:S01]  /*8950*/  @P5 FADD.FTZ R164, R164, -R163 ;  /* 0x800000a3a4a45221 */ /* 0x008fe20000010000 */
[----:B------:R-:W-:Y:S02]  /*8960*/  PLOP3.LUT P5, PT, PT, PT, UP2, 0x80, 0x8 ;  /* 0x000000000008781c */ /* 0x000fe40003faf028 */
[----:B------:R-:W-:-:S11]  /*8970*/  MOV R163, R47 ;  /* 0x0000002f00a37202 */ /* 0x000fd60000000f00 */
[----:B------:R-:W-:Y:S01]  /*8980*/  @P5 FFMA.FTZ R163, R164, UR32, R47 ;  /* 0x00000020a4a35c23 */ /* 0x000fe2000801002f */
        /* <DEDUP_REMOVED lines=15> */
.L_x_9186:
        /* <DEDUP_REMOVED lines=14> */
[-C--:B------:R-:W-:Y:S01]  /*8b60*/  @P5 FMUL.FTZ R165, R166, R164.reuse ;  /* 0x000000a4a6a55220 */ /* 0x080fe20000410000 */
[----:B------:R-:W-:-:S03]  /*8b70*/  FMUL.FTZ R164, R128, R164 ;  /* 0x000000a480a47220 */ /* 0x000fc60000410000 */
[----:B------:R-:W-:Y:S02]  /*8b80*/  FADD.FTZ R88, R88, R165 ;  /* 0x000000a558587221 */ /* 0x000fe40000010000 */
[----:B------:R-:W-:-:S04]  /*8b90*/  FSEL R164, R164, RZ, P5 ;  /* 0x000000ffa4a47208 */ /* 0x000fc80002800000 */
[----:B------:R-:W-:-:S04]  /*8ba0*/  F2FP.BF16.F32.PACK_AB R164, RZ, R164 ;  /* 0x000000a4ffa4723e */ /* 0x000fc800000010ff */
[----:B------:R-:W-:-:S07]  /*8bb0*/  PRMT R152, R164, 0x7610, R152 ;  /* 0x00007610a4987816 */ /* 0x000fce0000000098 */
.L_x_9195:
[----:B------:R-:W-:Y:S05]  /*8bc0*/  BRA.U !UP3, `(.L_x_9196) ;  /* 0x000000010b507547 */ /* 0x000fea000b800000 */
        /* <DEDUP_REMOVED lines=20> */
.L_x_9196:
        /* <DEDUP_REMOVED lines=20> */
.L_x_9197:
        /* <DEDUP_REMOVED lines=21> */
.L_x_9198:
        /* <DEDUP_REMOVED lines=20> */
.L_x_9199:
        /* <DEDUP_REMOVED lines=21> */
.L_x_9200:
        /* <DEDUP_REMOVED lines=20> */
.L_x_9201:
[----:B------:R-:W-:Y:S05]  /*9370*/  BRA.U !UP3, `(.L_x_9194) ;  /* 0x000000210b407547 */ /* 0x000fea000b800000 */
[----:B------:R-:W2:Y:S04]  /*9380*/  LDL R166, [R1+0x10] ;  /* 0x0000100001a67983 */ /* 0x000ea80000100800 */
[----:B0-----:R-:W3:Y:S01]  /*9390*/  LDL R165, [R1+0x1c] ;  /* 0x00001c0001a57983 */ /* 0x001ee20000100800 */
        /* <DEDUP_REMOVED lines=22> */
.L_x_9185:
        /* <DEDUP_REMOVED lines=19> */
.L_x_9205:
[----:B------:R-:W-:Y:S05]  /*9630*/  BSYNC.RECONVERGENT B1 ;  /* 0x0000000000017941 */ /* 0x000fea0003800200 */
.L_x_9204:
        /* <DEDUP_REMOVED lines=12> */
[----:B0-----:R-:W-:-:S07]  /*9700*/  PRMT R152, R156, 0x7610, R152 ;  /* 0x000076109c987816 */ /* 0x001fce0000000098 */
.L_x_9203:
        /* <DEDUP_REMOVED lines=16> */
.L_x_9208:
[----:B------:R-:W-:Y:S05]  /*9810*/  BSYNC.RECONVERGENT B1 ;  /* 0x0000000000017941 */ /* 0x000fea0003800200 */
.L_x_9207:
        /* <DEDUP_REMOVED lines=13> */
.L_x_9206:
        /* <DEDUP_REMOVED lines=15> */
.L_x_9211:
[----:B------:R-:W-:Y:S05]  /*99e0*/  BSYNC.RECONVERGENT B1 ;  /* 0x0000000000017941 */ /* 0x000fea0003800200 */
.L_x_9210:
        /* <DEDUP_REMOVED lines=13> */
.L_x_9209:
        /* <DEDUP_REMOVED lines=16> */
.L_x_9214:
[----:B------:R-:W-:Y:S05]  /*9bc0*/  BSYNC.RECONVERGENT B1 ;  /* 0x0000000000017941 */ /* 0x000fea0003800200 */
.L_x_9213:
        /* <DEDUP_REMOVED lines=13> */
.L_x_9212:
        /* <DEDUP_REMOVED lines=15> */
.L_x_9217:
[----:B------:R-:W-:Y:S05]  /*9d90*/  BSYNC.RECONVERGENT B1 ;  /* 0x0000000000017941 */ /* 0x000fea0003800200 */
.L_x_9216:
        /* <DEDUP_REMOVED lines=13> */
.L_x_9215:
        /* <DEDUP_REMOVED lines=16> */
.L_x_9220:
[----:B------:R-:W-:Y:S05]  /*9f70*/  BSYNC.RECONVERGENT B1 ;  /* 0x0000000000017941 */ /* 0x000fea0003800200 */
.L_x_9219:
        /* <DEDUP_REMOVED lines=13> */
.L_x_9218:
        /* <DEDUP_REMOVED lines=15> */
.L_x_9223:
[----:B------:R-:W-:Y:S05]  /*a140*/  BSYNC.RECONVERGENT B1 ;  /* 0x0000000000017941 */ /* 0x000fea0003800200 */
.L_x_9222:
        /* <DEDUP_REMOVED lines=13> */
.L_x_9221:
[----:B------:R-:W2:Y:S04]  /*a220*/  LDL R166, [R1+0x10] ;  /* 0x0000100001a67983 */ /* 0x000ea80000100800 */
[----:B0-----:R-:W3:Y:S01]  /*a230*/  LDL R164, [R1+0x1c] ;  /* 0x00001c0001a47983 */ /* 0x001ee20000100800 */
[----:B------:R-:W-:Y:S01]  /*a240*/  MOV R158, UR8 ;  /* 0x00000008009e7c02 */ /* 0x000fe20008000f00 */
[----:B------:R-:W-:Y:S01]  /*a250*/  IMAD.U32 R156, RZ, RZ, UR8 ;  /* 0x00000008ff9c7e24 */ /* 0x000fe2000f8e00ff */
[----:B------:R-:W-:Y:S02]  /*a260*/  MOV R157, UR8 ;  /* 0x00000008009d7c02 */ /* 0x000fe40008000f00 */
[----:B------:R-:W-:Y:S01]  /*a270*/  MOV R159, UR8 ;  /* 0x00000008009f7c02 */ /* 0x000fe20008000f00 */
[----:B------:R-:W-:Y:S01]  /*a280*/  FFMA.FTZ R162, R14, R158, UR10 ;  /* 0x0000000a0ea27e23 */ /* 0x000fe2000801009e */
[----:B------:R-:W-:Y:S01]  /*a290*/  MOV R163, UR8 ;  /* 0x0000000800a37c02 */ /* 0x000fe20008000f00 */
[----:B-----5:R-:W-:Y:S01]  /*a2a0*/  FFMA.FTZ R161, R13, R157, UR10 ;  /* 0x0000000a0da17e23 */ /* 0x020fe2000801009d */
        /* <DEDUP_REMOVED lines=46> */
.L_x_9202:
        /* <DEDUP_REMOVED lines=15> */
.L_x_9226:
[----:B------:R-:W-:Y:S05]  /*a680*/  BSYNC.RECONVERGENT B1 ;  /* 0x0000000000017941 */ /* 0x000fea0003800200 */
.L_x_9225:
        /* <DEDUP_REMOVED lines=13> */
.L_x_9224:
        /* <DEDUP_REMOVED lines=16> */
.L_x_9229:
[----:B------:R-:W-:Y:S05]  /*a860*/  BSYNC.RECONVERGENT B1 ;  /* 0x0000000000017941 */ /* 0x000fea0003800200 */
.L_x_9228:
        /* <DEDUP_REMOVED lines=13> */
.L_x_9227:
        /* <DEDUP_REMOVED lines=15> */
.L_x_9232:
[----:B------:R-:W-:Y:S05]  /*aa30*/  BSYNC.RECONVERGENT B1 ;  /* 0x0000000000017941 */ /* 0x000fea0003800200 */
.L_x_9231:
        /* <DEDUP_REMOVED lines=13> */
.L_x_9230:
        /* <DEDUP_REMOVED lines=16> */
.L_x_9235:
[----:B------:R-:W-:Y:S05]  /*ac10*/  BSYNC.RECONVERGENT B1 ;  /* 0x0000000000017941 */ /* 0x000fea0003800200 */
.L_x_9234:
        /* <DEDUP_REMOVED lines=13> */
.L_x_9233:
        /* <DEDUP_REMOVED lines=15> */
.L_x_9238:
[----:B------:R-:W-:Y:S05]  /*ade0*/  BSYNC.RECONVERGENT B1 ;  /* 0x0000000000017941 */ /* 0x000fea0003800200 */
.L_x_9237:
        /* <DEDUP_REMOVED lines=13> */
.L_x_9236:
        /* <DEDUP_REMOVED lines=16> */
.L_x_9241:
[----:B------:R-:W-:Y:S05]  /*afc0*/  BSYNC.RECONVERGENT B1 ;  /* 0x0000000000017941 */ /* 0x000fea0003800200 */
.L_x_9240:
        /* <DEDUP_REMOVED lines=13> */
.L_x_9239:
        /* <DEDUP_REMOVED lines=15> */
.L_x_9244:
[----:B------:R-:W-:Y:S05]  /*b190*/  BSYNC.RECONVERGENT B1 ;  /* 0x0000000000017941 */ /* 0x000fea0003800200 */
.L_x_9243:
        /* <DEDUP_REMOVED lines=13> */
.L_x_9242:
[----:B------:R-:W-:Y:S05]  /*b270*/  BRA.U !UP3, `(.L_x_9194) ;  /* 0x000000010b807547 */ /* 0x000fea000b800000 */
[----:B------:R1:W5:Y:S04]  /*b280*/  LDL R167, [R1+0x10] ;  /* 0x0000100001a77983 */ /* 0x0003680000100800 */
[----:B------:R1:W5:Y:S02]  /*b290*/  LDL R166, [R1+0x1c] ;  /* 0x00001c0001a67983 */ /* 0x0003640000100800 */
[----:B-----5:R-:W-:Y:S01]  /*b2a0*/  ISETP.GE.U32.AND P5, PT, R176, RZ, PT ;  /* 0x000000ffb000720c */ /* 0x020fe20003fa6070 */
[----:B------:R-:W-:Y:S01]  /*b2b0*/  BSSY.RECONVERGENT B1, `(.L_x_9245) ;  /* 0x000000f000017945 */ /* 0x000fe20003800200 */
[----:B0-----:R-:W-:Y:S02]  /*b2c0*/  HFMA2 R164, -RZ, RZ, 0, 0 ;  /* 0x00000000ffa47431 */ /* 0x001fe400000001ff */
        /* <DEDUP_REMOVED lines=13> */
.L_x_9246:
[----:B------:R-:W-:Y:S05]  /*b3a0*/  BSYNC.RECONVERGENT B1 ;  /* 0x0000000000017941 */ /* 0x000fea0003800200 */
.L_x_9245:
        /* <DEDUP_REMOVED lines=13> */
.L_x_9194:
[----:B0-----:R-:W0:Y:S01]  /*b480*/  @P4 LDC.64 R164, c[0x0][0x478] ;  /* 0x00011e00ffa44b82 */ /* 0x001e220000000a00 */
[----:B------:R-:W1:Y:S01]  /*b490*/  @UP3 LDCU.64 UR6, c[0x0][0x468] ;  /* 0x00008d00ff0637ac */ /* 0x000e620008000a00 */
[----:B------:R-:W-:Y:S01]  /*b4a0*/  PLOP3.LUT P5, PT, PT, PT, UP3, 0x80, 0x8 ;  /* 0x000000000008781c */ /* 0x000fe20003faf038 */
[C---:B0-----:R-:W-:Y:S01]  /*b4b0*/  @P4 IMAD.WIDE.U32 R164, R4.reuse, 0x20, R164 ;  /* 0x0000002004a44825 */ /* 0x041fe200078e00a4 */
[----:B------:R-:W-:-:S04]  /*b4c0*/  IADD3 R4, PT, PT, R4, 0x80, RZ ;  /* 0x0000008004047810 */ /* 0x000fc80007ffe0ff */
[----:B------:R-:W-:Y:S04]  /*b4d0*/  @P4 STG.E.128 desc[UR20][R164.64], R156 ;  /* 0x0000009ca4004986 */ /* 0x000fe8000c101d14 */
[----:B------:R0:W-:Y:S01]  /*b4e0*/  @P4 STG.E.128 desc[UR20][R164.64+0x10], R160 ;  /* 0x000010a0a4004986 */ /* 0x0001e2000c101d14 */
[----:B------:R-:W-:Y:S02]  /*b4f0*/  PLOP3.LUT P4, PT, PT, PT, UP3, 0x80, 0x8 ;  /* 0x000000000008781c */ /* 0x000fe40003f8f038 */
[----:B0-----:R-:W-:-:S11]  /*b500*/  MOV R164, 0x10 ;  /* 0x0000001000a47802 */ /* 0x001fd60000000f00 */
[C---:B-1----:R-:W-:Y:S01]  /*b510*/  @P4 IMAD.WIDE.U32 R164, R3.reuse, R164, UR6 ;  /* 0x0000000603a44e25 */ /* 0x042fe2000f8e00a4 */
[----:B------:R-:W-:-:S04]  /*b520*/  IADD3 R3, PT, PT, R3, 0x80, RZ ;  /* 0x0000008003037810 */ /* 0x000fc80007ffe0ff */
[----:B------:R1:W-:Y:S03]  /*b530*/  @P5 STG.E.128 desc[UR20][R164.64], R152 ;  /* 0x00000098a4005986 */ /* 0x0003e6000c101d14 */
.L_x_9183:
[----:B------:R-:W-:Y:S05]  /*b540*/  BSYNC.RECONVERGENT B0 ;  /* 0x0000000000007941 */ /* 0x000fea0003800200 */
.L_x_9182:
        /* <DEDUP_REMOVED lines=8> */
.L_x_9249:
        /* <DEDUP_REMOVED lines=48> */
[----:B01----:R-:W-:-:S07]  /*b8d0*/  PRMT R152, R160, 0x7610, R152 ;  /* 0x00007610a0987816 */ /* 0x003fce0000000098 */
.L_x_9252:
[----:B------:R-:W-:Y:S05]  /*b8e0*/  BRA.U !UP3, `(.L_x_9253) ;  /* 0x000000010b307547 */ /* 0x000fea000b800000 */
[----:B------:R-:W-:Y:S01]  /*b8f0*/  LOP3.LUT P5, RZ, R180, 0xff00, RZ, 0xc0, !PT ;  /* 0x0000ff00b4ff7812 */ /* 0x000fe200078ac0ff */
        /* <DEDUP_REMOVED lines=10> */
[----:B01----:R-:W-:-:S07]  /*b9a0*/  PRMT R152, R152, 0x5410, R160 ;  /* 0x0000541098987816 */ /* 0x003fce00000000a0 */
.L_x_9253:
        /* <DEDUP_REMOVED lines=12> */
.L_x_9254:
        /* <DEDUP_REMOVED lines=13> */
.L_x_9255:
        /* <DEDUP_REMOVED lines=20> */
.L_x_9256:
        /* <DEDUP_REMOVED lines=11> */
[----:B01----:R-:W-:-:S03]  /*bd30*/  HFMA2 R164, -RZ, RZ, 0, 0 ;  /* 0x00000000ffa47431 */ /* 0x003fc600000001ff */
        /* <DEDUP_REMOVED lines=9> */
.L_x_9257:
        /* <DEDUP_REMOVED lines=11> */
[----:B01----:R-:W-:-:S03]  /*be80*/  MOV R164, RZ ;  /* 0x000000ff00a47202 */ /* 0x003fc60000000f00 */
        /* <DEDUP_REMOVED lines=8> */
.L_x_9258:
[----:B01----:R-:W2:Y:S01]  /*bf10*/  LDL R164, [R1+0x18] ;  /* 0x0000180001a47983 */ /* 0x003ea20000100800 */
[----:B------:R-:W-:Y:S02]  /*bf20*/  PLOP3.LUT P5, PT, PT, PT, UP2, 0x80, 0x8 ;  /* 0x000000000008781c */ /* 0x000fe40003faf028 */
[----:B------:R-:W-:-:S11]  /*bf30*/  MOV R163, UR8 ;  /* 0x0000000800a37c02 */ /* 0x000fd60008000f00 */
[----:B------:R-:W-:Y:S01]  /*bf40*/  @P5 FFMA.FTZ R163, R252, R163, UR10 ;  /* 0x0000000afca35e23 */ /* 0x000fe200080100a3 */
[----:B------:R-:W-:-:S13]  /*bf50*/  PLOP3.LUT P5, PT, PT, PT, UP2, 0x80, 0x8 ;  /* 0x000000000008781c */ /* 0x000fda0003faf028 */
[----:B--2---:R-:W-:Y:S01]  /*bf60*/  @P5 FADD.FTZ R164, R164, -R163 ;  /* 0x800000a3a4a45221 */ /* 0x004fe20000010000 */
[----:B------:R-:W-:Y:S02]  /*bf70*/  PLOP3.LUT P5, PT, PT, PT, UP2, 0x80, 0x8 ;  /* 0x000000000008781c */ /* 0x000fe40003faf028 */
[----:B------:R-:W-:-:S11]  /*bf80*/  MOV R163, R39 ;  /* 0x0000002700a37202 */ /* 0x000fd60000000f00 */
[----:B------:R-:W-:Y:S01]  /*bf90*/  @P5 FFMA.FTZ R163, R164, UR32, R39 ;  /* 0x00000020a4a35c23 */ /* 0x000fe20008010027 */
        /* <DEDUP_REMOVED lines=15> */
.L_x_9251:
        /* <DEDUP_REMOVED lines=20> */
.L_x_9260:
[----:B------:R-:W-:Y:S05]  /*c1d0*/  BRA.U !UP3, `(.L_x_9261) ;  /* 0x000000010b507547 */ /* 0x000fea000b800000 */
        /* <DEDUP_REMOVED lines=20> */
.L_x_9261:
        /* <DEDUP_REMOVED lines=20> */
.L_x_9262:
[----:B------:R-:W-:Y:S05]  /*c460*/  BRA.U !UP3, `(.L_x_9263) ;  /* 0x000000010b507547 */ /* 0x000fea000b800000 */
        /* <DEDUP_REMOVED lines=20> */
.L_x_9263:
        /* <DEDUP_REMOVED lines=20> */
.L_x_9264:
        /* <DEDUP_REMOVED lines=21> */
.L_x_9265:
        /* <DEDUP_REMOVED lines=20> */
.L_x_9266:
[----:B------:R-:W-:Y:S05]  /*c980*/  BRA.U !UP3, `(.L_x_9259) ;  /* 0x000000210b347547 */ /* 0x000fea000b800000 */
[----:B01----:R-:W2:Y:S01]  /*c990*/  LDL R165, [R1+0x18] ;  /* 0x0000180001a57983 */ /* 0x003ea20000100800 */
        /* <DEDUP_REMOVED lines=22> */
.L_x_9250:
        /* <DEDUP_REMOVED lines=19> */
.L_x_9270:
[----:B------:R-:W-:Y:S05]  /*cc30*/  BSYNC.RECONVERGENT B1 ;  /* 0x0000000000017941 */ /* 0x000fea0003800200 */
.L_x_9269:
        /* <DEDUP_REMOVED lines=12> */
[----:B01----:R-:W-:-:S07]  /*cd00*/  PRMT R152, R156, 0x7610, R152 ;  /* 0x000076109c987816 */ /* 0x003fce0000000098 */
.L_x_9268:
        /* <DEDUP_REMOVED lines=16> */
.L_x_9273:
[----:B------:R-:W-:Y:S05]  /*ce10*/  BSYNC.RECONVERGENT B1 ;  /* 0x0000000000017941 */ /* 0x000fea0003800200 */
.L_x_9272:
        /* <DEDUP_REMOVED lines=13> */
.L_x_9271:
        /* <DEDUP_REMOVED lines=15> */
.L_x_9276:
[----:B------:R-:W-:Y:S05]  /*cfe0*/  BSYNC.RECONVERGENT B1 ;  /* 0x0000000000017941 */ /* 0x000fea0003800200 */
.L_x_9275:
        /* <DEDUP_REMOVED lines=13> */
.L_x_9274:
        /* <DEDUP_REMOVED lines=16> */
.L_x_9279:
[----:B------:R-:W-:Y:S05]  /*d1c0*/  BSYNC.RECONVERGENT B1 ;  /* 0x0000000000017941 */ /* 0x000fea0003800200 */
.L_x_9278:
        /* <DEDUP_REMOVED lines=13> */
.L_x_9277:
        /* <DEDUP_REMOVED lines=15> */
.L_x_9282:
[----:B------:R-:W-:Y:S05]  /*d390*/  BSYNC.RECONVERGENT B1 ;  /* 0x0000000000017941 */ /* 0x000fea0003800200 */
.L_x_9281:
        /* <DEDUP_REMOVED lines=13> */
.L_x_9280:
        /* <DEDUP_REMOVED lines=16> */
.L_x_9285:
[----:B------:R-:W-:Y:S05]  /*d570*/  BSYNC.RECONVERGENT B1 ;  /* 0x0000000000017941 */ /* 0x000fea0003800200 */
.L_x_9284:
        /* <DEDUP_REMOVED lines=13> */
.L_x_9283:
        /* <DEDUP_REMOVED lines=15> */
.L_x_9288:
[----:B------:R-:W-:Y:S05]  /*d740*/  BSYNC.RECONVERGENT B1 ;  /* 0x0000000000017941 */ /* 0x000fea0003800200 */
.L_x_9287:
        /* <DEDUP_REMOVED lines=13> */
.L_x_9286:
        /* <DEDUP_REMOVED lines=54> */
.L_x_9267:
        /* <DEDUP_REMOVED lines=15> */
.L_x_9291:
[----:B------:R-:W-:Y:S05]  /*dc70*/  BSYNC.RECONVERGENT B1 ;  /* 0x0000000000017941 */ /* 0x000fea0003800200 */
.L_x_9290:
        /* <DEDUP_REMOVED lines=13> */
.L_x_9289:
        /* <DEDUP_REMOVED lines=16> */
.L_x_9294:
[----:B------:R-:W-:Y:S05]  /*de50*/  BSYNC.RECONVERGENT B1 ;  /* 0x0000000000017941 */ /* 0x000fea0003800200 */
.L_x_9293:
        /* <DEDUP_REMOVED lines=13> */
.L_x_9292:
        /* <DEDUP_REMOVED lines=15> */
.L_x_9297:
[----:B------:R-:W-:Y:S05]  /*e020*/  BSYNC.RECONVERGENT B1 ;  /* 0x0000000000017941 */ /* 0x000fea0003800200 */
.L_x_9296:
        /* <DEDUP_REMOVED lines=13> */
.L_x_9295:
        /* <DEDUP_REMOVED lines=16> */
.L_x_9300:
[----:B------:R-:W-:Y:S05]  /*e200*/  BSYNC.RECONVERGENT B1 ;  /* 0x0000000000017941 */ /* 0x000fea0003800200 */
.L_x_9299:
        /* <DEDUP_REMOVED lines=13> */
.L_x_9298:
        /* <DEDUP_REMOVED lines=15> */
.L_x_9303:
[----:B------:R-:W-:Y:S05]  /*e3d0*/  BSYNC.RECONVERGENT B1 ;  /* 0x0000000000017941 */ /* 0x000fea0003800200 */
.L_x_9302:
        /* <DEDUP_REMOVED lines=13> */
.L_x_9301:
        /* <DEDUP_REMOVED lines=16> */
.L_x_9306:
[----:B------:R-:W-:Y:S05]  /*e5b0*/  BSYNC.RECONVERGENT B1 ;  /* 0x0000000000017941 */ /* 0x000fea0003800200 */
.L_x_9305:
        /* <DEDUP_REMOVED lines=13> */
.L_x_9304:
        /* <DEDUP_REMOVED lines=15> */
.L_x_9309:
[----:B------:R-:W-:Y:S05]  /*e780*/  BSYNC.RECONVERGENT B1 ;  /* 0x0000000000017941 */ /* 0x000fea0003800200 */
.L_x_9308:
        /* <DEDUP_REMOVED lines=13> */
.L_x_9307:
[----:B------:R-:W-:Y:S05]  /*e860*/  BRA.U !UP3, `(.L_x_9259) ;  /* 0x000000010b7c7547 */ /* 0x000fea000b800000 */
[----:B------:R2:W5:Y:S02]  /*e870*/  LDL R166, [R1+0x18] ;  /* 0x0000180001a67983 */ /* 0x0005640000100800 */
[----:B-----5:R-:W-:Y:S01]  /*e880*/  ISETP.GE.U32.AND P5, PT, R180, RZ, PT ;  /* 0x000000ffb400720c */ /* 0x020fe20003fa6070 */
[----:B------:R-:W-:Y:S01]  /*e890*/  BSSY.RECONVERGENT B1, `(.L_x_9310) ;  /* 0x000000f000017945 */ /* 0x000fe20003800200 */
[----:B01----:R-:W-:Y:S02]  /*e8a0*/  HFMA2 R164, -RZ, RZ, 0, 0 ;  /* 0x00000000ffa47431 */ /* 0x003fe400000001ff */
[----:B------:R-:W-:-:S13]  /*e8b0*/  ISETP.GE.U32.AND.EX P5, PT, R181, 0x1000000, PT, P5 ;  /* 0x01000000b500780c */ /* 0x000fda0003fa6150 */
[----:B--2---:R-:W-:Y:S05]  /*e8c0*/  @!P5 BRA `(.L_x_9311) ;  /* 0x00000000002cd947 */ /* 0x004fea0003800000 */
        /* <DEDUP_REMOVED lines=11> */
.L_x_9311:
[----:B------:R-:W-:Y:S05]  /*e980*/  BSYNC.RECONVERGENT B1 ;  /* 0x0000000000017941 */ /* 0x000fea0003800200 */
.L_x_9310:
        /* <DEDUP_REMOVED lines=13> */
.L_x_9259:
        /* <DEDUP_REMOVED lines=12> */
.L_x_9248:
[----:B------:R-:W-:Y:S05]  /*eb20*/  BSYNC.RECONVERGENT B0 ;  /* 0x0000000000007941 */ /* 0x000fea0003800200 */
.L_x_9247:
        /* <DEDUP_REMOVED lines=8> */
.L_x_9314:
        /* <DEDUP_REMOVED lines=48> */
[----:B012---:R-:W-:-:S07]  /*eeb0*/  PRMT R152, R160, 0x7610, R152 ;  /* 0x00007610a0987816 */ /* 0x007fce0000000098 */
.L_x_9317:
        /* <DEDUP_REMOVED lines=12> */
[----:B012---:R-:W-:-:S07]  /*ef80*/  PRMT R152, R152, 0x5410, R160 ;  /* 0x0000541098987816 */ /* 0x007fce00000000a0 */
.L_x_9318:
        /* <DEDUP_REMOVED lines=12> */
.L_x_9319:
        /* <DEDUP_REMOVED lines=13> */
.L_x_9320:
        /* <DEDUP_REMOVED lines=20> */
.L_x_9321:
        /* <DEDUP_REMOVED lines=11> */
[----:B012---:R-:W-:-:S03]  /*f310*/  HFMA2 R164, -RZ, RZ, 0, 0 ;  /* 0x00000000ffa47431 */ /* 0x007fc600000001ff */
        /* <DEDUP_REMOVED lines=9> */
.L_x_9322:
        /* <DEDUP_REMOVED lines=11> */
[----:B012---:R-:W-:-:S03]  /*f460*/  MOV R164, RZ ;  /* 0x000000ff00a47202 */ /* 0x007fc60000000f00 */
        /* <DEDUP_REMOVED lines=8> */
.L_x_9323:
[----:B012---:R-:W2:Y:S01]  /*f4f0*/  LDL R164, [R1+0x14] ;  /* 0x0000140001a47983 */ /* 0x007ea20000100800 */
        /* <DEDUP_REMOVED lines=17> */
[----:B------:R-:W-:-:S03]  /*f610*/  FMUL.FTZ R164, R111, R164 ;  /* 0x000000a46fa47220 */ /* 0x000fc60000410000 */
[----:B------:R-:W-:Y:S02]  /*f620*/  FADD.FTZ R71, R71, R166 ;  /* 0x000000a647477221 */ /* 0x000fe40000010000 */
[----:B------:R-:W-:-:S04]  /*f630*/  FSEL R164, R164, RZ, P5 ;  /* 0x000000ffa4a47208 */ /* 0x000fc80002800000 */
[----:B------:R-:W-:-:S04]  /*f640*/  F2FP.BF16.F32.PACK_AB R164, RZ, R164 ;  /* 0x000000a4ffa4723e */ /* 0x000fc800000010ff */
[----:B------:R-:W-:Y:S01]  /*f650*/  PRMT R155, R155, 0x5410, R164 ;  /* 0x000054109b9b7816 */ /* 0x000fe200000000a4 */
[----:B------:R-:W-:Y:S06]  /*f660*/  BRA `(.L_x_9324) ;  /* 0x0000002800747947 */ /* 0x000fec0003800000 */
.L_x_9316:
        /* <DEDUP_REMOVED lines=20> */
.L_x_9325:
[----:B------:R-:W-:Y:S05]  /*f7b0*/  BRA.U !UP3, `(.L_x_9326) ;  /* 0x000000010b507547 */ /* 0x000fea000b800000 */
        /* <DEDUP_REMOVED lines=20> */
.L_x_9326:
        /* <DEDUP_REMOVED lines=20> */
.L_x_9327:
        /* <DEDUP_REMOVED lines=21> */
.L_x_9328:
        /* <DEDUP_REMOVED lines=20> */
.L_x_9329:
        /* <DEDUP_REMOVED lines=21> */
.L_x_9330:
        /* <DEDUP_REMOVED lines=20> */
.L_x_9331:
[----:B------:R-:W-:Y:S05]  /*ff60*/  BRA.U !UP3, `(.L_x_9324) ;  /* 0x000000210b347547 */ /* 0x000fea000b800000 */
[----:B012---:R-:W2:Y:S01]  /*ff70*/  LDL R165, [R1+0x14] ;  /* 0x0000140001a57983 */ /* 0x007ea20000100800 */
        /* <DEDUP_REMOVED lines=22> */
.L_x_9315:
        /* <DEDUP_REMOVED lines=19> */
.L_x_9335:
[----:B------:R-:W-:Y:S05]  /*10210*/  BSYNC.RECONVERGENT B1 ;  /* 0x0000000000017941 */ /* 0x000fea0003800200 */
.L_x_9334:
        /* <DEDUP_REMOVED lines=12> */
[----:B012---:R-:W-:-:S07]  /*102e0*/  PRMT R152, R156, 0x7610, R152 ;  /* 0x000076109c987816 */ /* 0x007fce0000000098 */
.L_x_9333:
        /* <DEDUP_REMOVED lines=16> */
.L_x_9338:
[----:B------:R-:W-:Y:S05]  /*103f0*/  BSYNC.RECONVERGENT B1 ;  /* 0x0000000000017941 */ /* 0x000fea0003800200 */
.L_x_9337:
        /* <DEDUP_REMOVED lines=13> */
.L_x_9336:
        /* <DEDUP_REMOVED lines=15> */
.L_x_9341:
[----:B------:R-:W-:Y:S05]  /*105c0*/  BSYNC.RECONVERGENT B1 ;  /* 0x0000000000017941 */ /* 0x000fea0003800200 */
.L_x_9340:
        /* <DEDUP_REMOVED lines=13> */
.L_x_9339:
        /* <DEDUP_REMOVED lines=16> */
.L_x_9344:
[----:B------:R-:W-:Y:S05]  /*107a0*/  BSYNC.RECONVERGENT B1 ;  /* 0x0000000000017941 */ /* 0x000fea0003800200 */
.L_x_9343:
        /* <DEDUP_REMOVED lines=13> */
.L_x_9342:
        /* <DEDUP_REMOVED lines=15> */
.L_x_9347:
[----:B------:R-:W-:Y:S05]  /*10970*/  BSYNC.RECONVERGENT B1 ;  /* 0x0000000000017941 */ /* 0x000fea0003800200 */
.L_x_9346:
        /* <DEDUP_REMOVED lines=13> */
.L_x_9345:
        /* <DEDUP_REMOVED lines=16> */
.L_x_9350:
[----:B------:R-:W-:Y:S05]  /*10b50*/  BSYNC.RECONVERGENT B1 ;  /* 0x0000000000017941 */ /* 0x000fea0003800200 */
.L_x_9349:
        /* <DEDUP_REMOVED lines=13> */
.L_x_9348:
        /* <DEDUP_REMOVED lines=15> */
.L_x_9353:
[----:B------:R-:W-:Y:S05]  /*10d20*/  BSYNC.RECONVERGENT B1 ;  /* 0x0000000000017941 */ /* 0x000fea0003800200 */
.L_x_9352:
        /* <DEDUP_REMOVED lines=13> */
.L_x_9351:
[----:B012---:R-:W2:Y:S01]  /*10e00*/  LDL R164, [R1+0x14] ;  /* 0x0000140001a47983 */ /* 0x007ea20000100800 */
        /* <DEDUP_REMOVED lines=53> */
.L_x_9332:
        /* <DEDUP_REMOVED lines=15> */
.L_x_9356:
[----:B------:R-:W-:Y:S05]  /*11250*/  BSYNC.RECONVERGENT B1 ;  /* 0x0000000000017941 */ /* 0x000fea0003800200 */
.L_x_9355:
        /* <DEDUP_REMOVED lines=13> */
.L_x_9354:
        /* <DEDUP_REMOVED lines=16> */
.L_x_9359:
[----:B------:R-:W-:Y:S05]  /*11430*/  BSYNC.RECONVERGENT B1 ;  /* 0x0000000000017941 */ /* 0x000fea0003800200 */
.L_x_9358:
        /* <DEDUP_REMOVED lines=13> */
.L_x_9357:
        /* <DEDUP_REMOVED lines=15> */
.L_x_9362:
[----:B------:R-:W-:Y:S05]  /*11600*/  BSYNC.RECONVERGENT B1 ;  /* 0x0000000000017941 */ /* 0x000fea0003800200 */
.L_x_9361:
        /* <DEDUP_REMOVED lines=13> */
.L_x_9360:
        /* <DEDUP_REMOVED lines=16> */
.L_x_9365:
[----:B------:R-:W-:Y:S05]  /*117e0*/  BSYNC.RECONVERGENT B1 ;  /* 0x0000000000017941 */ /* 0x000fea0003800200 */
.L_x_9364:
        /* <DEDUP_REMOVED lines=13> */
.L_x_9363:
        /* <DEDUP_REMOVED lines=15> */
.L_x_9368:
[----:B------:R-:W-:Y:S05]  /*119b0*/  BSYNC.RECONVERGENT B1 ;  /* 0x0000000000017941 */ /* 0x000fea0003800200 */
.L_x_9367:
        /* <DEDUP_REMOVED lines=13> */
.L_x_9366:
        /* <DEDUP_REMOVED lines=16> */
.L_x_9371:
[----:B------:R-:W-:Y:S05]  /*11b90*/  BSYNC.RECONVERGENT B1 ;  /* 0x0000000000017941 */ /* 0x000fea0003800200 */
.L_x_9370:
        /* <DEDUP_REMOVED lines=13> */
.L_x_9369:
        /* <DEDUP_REMOVED lines=15> */
.L_x_9374:
[----:B------:R-:W-:Y:S05]  /*11d60*/  BSYNC.RECONVERGENT B1 ;  /* 0x0000000000017941 */ /* 0x000fea0003800200 */
.L_x_9373:
        /* <DEDUP_REMOVED lines=13> */
.L_x_9372:
        /* <DEDUP_REMOVED lines=18> */
.L_x_9376:
[----:B------:R-:W-:Y:S05]  /*11f60*/  BSYNC.RECONVERGENT B1 ;  /* 0x0000000000017941 */ /* 0x000fea0003800200 */
.L_x_9375:
        /* <DEDUP_REMOVED lines=13> */
.L_x_9324:
        /* <DEDUP_REMOVED lines=12> */
.L_x_9313:
[----:B------:R-:W-:Y:S05]  /*12100*/  BSYNC.RECONVERGENT B0 ;  /* 0x0000000000007941 */ /* 0x000fea0003800200 */
.L_x_9312:
        /* <DEDUP_REMOVED lines=10> */
.L_x_9379:
        /* <DEDUP_REMOVED lines=49> */
.L_x_9382:
        /* <DEDUP_REMOVED lines=13> */
.L_x_9383:
        /* <DEDUP_REMOVED lines=12> */
.L_x_9384:
        /* <DEDUP_REMOVED lines=13> */
.L_x_9385:
        /* <DEDUP_REMOVED lines=20> */
.L_x_9386:
        /* <DEDUP_REMOVED lines=21> */
.L_x_9387:
        /* <DEDUP_REMOVED lines=20> */
.L_x_9388:
[----:B------:R-:W2:Y:S04]  /*12af0*/  LDL R166, [R1+0x2c] ;  /* 0x00002c0001a67983 */ /* 0x000ea80000100800 */
[----:B------:R-:W3:Y:S01]  /*12b00*/  LDL R164, [R1+0x28] ;  /* 0x0000280001a47983 */ /* 0x000ee20000100800 */
[----:B------:R-:W-:Y:S01]  /*12b10*/  PLOP3.LUT P5, PT, PT, PT, UP2, 0x80, 0x8 ;  /* 0x000000000008781c */ /* 0x000fe20003faf028 */
[----:B------:R-:W-:-:S12]  /*12b20*/  IMAD.U32 R163, RZ, RZ, UR8 ;  /* 0x00000008ffa37e24 */ /* 0x000fd8000f8e00ff */
        /* <DEDUP_REMOVED lines=21> */
.L_x_9381:
        /* <DEDUP_REMOVED lines=20> */
.L_x_9390:
        /* <DEDUP_REMOVED lines=21> */
.L_x_9391:
        /* <DEDUP_REMOVED lines=20> */
.L_x_9392:
        /* <DEDUP_REMOVED lines=21> */
.L_x_9393:
        /* <DEDUP_REMOVED lines=20> */
.L_x_9394:
[----:B------:R-:W-:Y:S05]  /*132e0*/  BRA.U !UP3, `(.L_x_9395) ;  /* 0x000000010b507547 */ /* 0x000fea000b800000 */
[----:B------:R-:W-:Y:S01]  /*132f0*/  PLOP3.LUT P5, PT, PT, PT, UP2, 0x80, 0x8 ;  /* 0x000000000008781c */ /* 0x000fe20003faf028 */
[----:B------:R-:W-:Y:S01]  /*13300*/  IMAD.U32 R164, RZ, RZ, UR8 ;  /* 0x00000008ffa47e24 */ /* 0x000fe2000f8e00ff */
        /* <DEDUP_REMOVED lines=18> */
.L_x_9395:
        /* <DEDUP_REMOVED lines=20> */
.L_x_9396:
        /* <DEDUP_REMOVED lines=25> */
.L_x_9380:
[----:B------:R-:W-:-:S04]  /*13700*/  UISETP.NE.U32.AND UP0, UPT, UR26, URZ, UPT ;  /* 0x000000ff1a00728c */ /* 0x000fc8000bf05070 */
[----:B------:R-:W-:-:S06]  /*13710*/  UISETP.NE.AND.EX UP0, UPT, UR27, URZ, UPT, UP0 ;  /* 0x000000ff1b00728c */ /* 0x000fcc000bf05300 */
[----:B------:R-:W-:-:S13]  /*13720*/  PLOP3.LUT P4, PT, PT, PT, UP0, 0x80, 0x8 ;  /* 0x000000000008781c */ /* 0x000fda0003f8f008 */
[----:B------:R-:W-:Y:S05]  /*13730*/  @!P4 BRA `(.L_x_9397) ;  /* 0x000000100014c947 */ /* 0x000fea0003800000 */
        /* <DEDUP_REMOVED lines=15> */
.L_x_9400:
[----:B------:R-:W-:Y:S05]  /*13830*/  BSYNC.RECONVERGENT B1 ;  /* 0x0000000000017941 */ /* 0x000fea0003800200 */
.L_x_9399:
        /* <DEDUP_REMOVED lines=13> */
.L_x_9398:
        /* <DEDUP_REMOVED lines=16> */
.L_x_9403:
[----:B------:R-:W-:Y:S05]  /*13a10*/  BSYNC.RECONVERGENT B1 ;  /* 0x0000000000017941 */ /* 0x000fea0003800200 */
.L_x_9402:
        /* <DEDUP_REMOVED lines=13> */
.L_x_9401:
        /* <DEDUP_REMOVED lines=15> */
.L_x_9406:
[----:B------:R-:W-:Y:S05]  /*13be0*/  BSYNC.RECONVERGENT B1 ;  /* 0x0000000000017941 */ /* 0x000fea0003800200 */
.L_x_9405:
        /* <DEDUP_REMOVED lines=13> */
.L_x_9404:
        /* <DEDUP_REMOVED lines=16> */
.L_x_9409:
[----:B------:R-:W-:Y:S05]  /*13dc0*/  BSYNC.RECONVERGENT B1 ;  /* 0x0000000000017941 */ /* 0x000fea0003800200 */
.L_x_9408:
        /* <DEDUP_REMOVED lines=13> */
.L_x_9407:
        /* <DEDUP_REMOVED lines=15> */
.L_x_9412:
[----:B------:R-:W-:Y:S05]  /*13f90*/  BSYNC.RECONVERGENT B1 ;  /* 0x0000000000017941 */ /* 0x000fea0003800200 */
.L_x_9411:
        /* <DEDUP_REMOVED lines=13> */
.L_x_9410:
        /* <DEDUP_REMOVED lines=16> */
.L_x_9415:
[----:B------:R-:W-:Y:S05]  /*14170*/  BSYNC.RECONVERGENT B1 ;  /* 0x0000000000017941 */ /* 0x000fea0003800200 */
.L_x_9414:
        /* <DEDUP_REMOVED lines=13> */
.L_x_9413:
        /* <DEDUP_REMOVED lines=15> */
.L_x_9418:
[----:B------:R-:W-:Y:S05]  /*14340*/  BSYNC.RECONVERGENT B1 ;  /* 0x0000000000017941 */ /* 0x000fea0003800200 */
.L_x_9417:
        /* <DEDUP_REMOVED lines=13> */
.L_x_9416:
        /* <DEDUP_REMOVED lines=55> */
.L_x_9397:
        /* <DEDUP_REMOVED lines=15> */
.L_x_9421:
[----:B------:R-:W-:Y:S05]  /*14880*/  BSYNC.RECONVERGENT B1 ;  /* 0x0000000000017941 */ /* 0x000fea0003800200 */
.L_x_9420:
        /* <DEDUP_REMOVED lines=13> */
.L_x_9419:
        /* <DEDUP_REMOVED lines=16> */
.L_x_9424:
[----:B------:R-:W-:Y:S05]  /*14a60*/  BSYNC.RECONVERGENT B1 ;  /* 0x0000000000017941 */ /* 0x000fea0003800200 */
.L_x_9423:
        /* <DEDUP_REMOVED lines=13> */
.L_x_9422:
        /* <DEDUP_REMOVED lines=15> */
.L_x_9427:
[----:B------:R-:W-:Y:S05]  /*14c30*/  BSYNC.RECONVERGENT B1 ;  /* 0x0000000000017941 */ /* 0x000fea0003800200 */
.L_x_9426:
        /* <DEDUP_REMOVED lines=13> */
.L_x_9425:
        /* <DEDUP_REMOVED lines=16> */
.L_x_9430:
[----:B------:R-:W-:Y:S05]  /*14e10*/  BSYNC.RECONVERGENT B1 ;  /* 0x0000000000017941 */ /* 0x000fea0003800200 */
.L_x_9429:
        /* <DEDUP_REMOVED lines=13> */
.L_x_9428:
        /* <DEDUP_REMOVED lines=15> */
.L_x_9433:
[----:B------:R-:W-:Y:S05]  /*14fe0*/  BSYNC.RECONVERGENT B1 ;  /* 0x0000000000017941 */ /* 0x000fea0003800200 */
.L_x_9432:
        /* <DEDUP_REMOVED lines=13> */
.L_x_9431:
        /* <DEDUP_REMOVED lines=16> */
.L_x_9436:
[----:B------:R-:W-:Y:S05]  /*151c0*/  BSYNC.RECONVERGENT B1 ;  /* 0x0000000000017941 */ /* 0x000fea0003800200 */
.L_x_9435:
        /* <DEDUP_REMOVED lines=13> */
.L_x_9434:
        /* <DEDUP_REMOVED lines=15> */
.L_x_9439:
[----:B------:R-:W-:Y:S05]  /*15390*/  BSYNC.RECONVERGENT B1 ;  /* 0x0000000000017941 */ /* 0x000fea0003800200 */
.L_x_9438:
        /* <DEDUP_REMOVED lines=13> */
.L_x_9437:
[----:B------:R-:W-:Y:S05]  /*15470*/  BRA.U !UP3, `(.L_x_9389) ;  /* 0x000000010b587547 */ /* 0x000fea000b800000 */
[----:B------:R-:W2:Y:S04]  /*15480*/  LDL R166, [R1+0x2c] ;  /* 0x00002c0001a67983 */ /* 0x000ea80000100800 */
[----:B------:R-:W3:Y:S01]  /*15490*/  LDL R165, [R1+0x28] ;  /* 0x0000280001a57983 */ /* 0x000ee20000100800 */
[----:B------:R-:W-:Y:S01]  /*154a0*/  MOV R164, UR8 ;  /* 0x0000000800a47c02 */ /* 0x000fe20008000f00 */
[----:B------:R-:W-:-:S06]  /*154b0*/  UISETP.GT.AND UP0, UPT, UR33, URZ, UPT ;  /* 0x000000ff2100728c */ /* 0x000fcc000bf04270 */
[----:B------:R-:W-:Y:S01]  /*154c0*/  PLOP3.LUT P5, PT, PT, PT, UP0, 0x80, 0x8 ;  /* 0x000000000008781c */ /* 0x000fe20003faf008 */
[----:B--2---:R-:W-:Y:S01]  /*154d0*/  FFMA.FTZ R164, R166, R164, UR10 ;  /* 0x0000000aa6a47e23 */ /* 0x004fe200080100a4 */
[----:B------:R-:W-:-:S03]  /*154e0*/  MOV R166, RZ ;  /* 0x000000ff00a67202 */ /* 0x000fc60000000f00 */
        /* <DEDUP_REMOVED lines=15> */
.L_x_9389:
[----:B------:R-:W0:Y:S01]  /*155e0*/  @P4 LDC.64 R164, c[0x0][0x478] ;  /* 0x00011e00ffa44b82 */ /* 0x000e220000000a00 */
[----:B------:R-:W1:Y:S01]  /*155f0*/  @UP3 LDCU.64 UR6, c[0x0][0x468] ;  /* 0x00008d00ff0637ac */ /* 0x000e620008000a00 */
[----:B------:R-:W-:Y:S01]  /*15600*/  PLOP3.LUT P5, PT, PT, PT, UP3, 0x80, 0x8 ;  /* 0x000000000008781c */ /* 0x000fe20003faf038 */
[----:B0-----:R-:W-:-:S05]  /*15610*/  @P4 IMAD.WIDE.U32 R164, R4, 0x20, R164 ;  /* 0x0000002004a44825 */ /* 0x001fca00078e00a4 */
[----:B------:R-:W-:Y:S04]  /*15620*/  @P4 STG.E.128 desc[UR20][R164.64], R156 ;  /* 0x0000009ca4004986 */ /* 0x000fe8000c101d14 */
[----:B------:R0:W-:Y:S01]  /*15630*/  @P4 STG.E.128 desc[UR20][R164.64+0x10], R160 ;  /* 0x000010a0a4004986 */ /* 0x0001e2000c101d14 */
[----:B------:R-:W-:Y:S02]  /*15640*/  PLOP3.LUT P4, PT, PT, PT, UP3, 0x80, 0x8 ;  /* 0x000000000008781c */ /* 0x000fe40003f8f038 */
[----:B0-----:R-:W-:-:S11]  /*15650*/  MOV R164, 0x10 ;  /* 0x0000001000a47802 */ /* 0x001fd60000000f00 */
[----:B-1----:R-:W-:-:S05]  /*15660*/  @P4 IMAD.WIDE.U32 R164, R3, R164, UR6 ;  /* 0x0000000603a44e25 */ /* 0x002fca000f8e00a4 */
[----:B------:R0:W-:Y:S02]  /*15670*/  @P5 STG.E.128 desc[UR20][R164.64], R152 ;  /* 0x00000098a4005986 */ /* 0x0001e4000c101d14 */
.L_x_9378:
[----:B------:R-:W-:Y:S05]  /*15680*/  BSYNC.RECONVERGENT B0 ;  /* 0x0000000000007941 */ /* 0x000fea0003800200 */
.L_x_9377:
[----:B------:R-:W-:Y:S02]  /*15690*/  UIADD3 UR11, UPT, UPT, UR11, UR28, URZ ;  /* 0x0000001c0b0b7290 */ /* 0x000fe4000fffe0ff */
[----:B------:R-:W-:Y:S02]  /*156a0*/  UPLOP3.LUT UP1, UPT, UPT, UPT, UP1, 0x40, 0x4 ;  /* 0x000000000004789c */ /* 0x000fe40003f2e810 */
[----:B------:R-:W-:-:S09]  /*156b0*/  UISETP.GE.AND UP0, UPT, UR11, UR29, UPT ;  /* 0x0000001d0b00728c */ /* 0x000fd2000bf06270 */
[----:B------:R-:W-:Y:S05]  /*156c0*/  BRA.U !UP0, `(.L_x_9440) ;  /* 0xfffffeb908fc7547 */ /* 0x000fea000b83ffff */
.L_x_9102:
[----:B------:R-:W1:Y:S01]  /*156d0*/  S2UR UR4, SR_CTAID.X ;  /* 0x00000000000479c3 */ /* 0x000e620000002500 */
[----:B------:R-:W2:Y:S01]  /*156e0*/  S2R R3, SR_TID.X ;  /* 0x0000000000037919 */ /* 0x000ea20000002100 */
[----:B------:R-:W-:Y:S01]  /*156f0*/  BSSY.RECONVERGENT B0, `(.L_x_9441) ;  /* 0x0000022000007945 */ /* 0x000fe20003800200 */
[----:B-1----:R-:W-:-:S06]  /*15700*/  UIMAD UR4, UR4, UR9, URZ ;  /* 0x00000009040472a4 */ /* 0x002fcc000f8e02ff */
[----:B------:R-:W-:-:S04]  /*15710*/  MOV R9, UR4 ;  /* 0x0000000400097c02 */ /* 0x000fc80008000f00 */
[----:B--2---:R-:W-:Y:S01]  /*15720*/  LEA.HI R9, R9, R3, RZ, 0x1d ;  /* 0x0000000309097211 */ /* 0x004fe200078fe8ff */
[----:B------:R-:W-:Y:S06]  /*15730*/  @!P0 BRA `(.L_x_9442) ;  /* 0x0000000000748947 */ /* 0x000fec0003800000 */
[----:B------:R-:W2:Y:S01]  /*15740*/  LDL.LU R156, [R1+0x78] ;  /* 0x00007800019c7983 */ /* 0x000ea20000300800 */
[----:B-----5:R-:W1:Y:S03]  /*15750*/  LDC.64 R2, c[0x0][0x440] ;  /* 0x00011000ff027b82 */ /* 0x020e660000000a00 */
[----:B------:R-:W2:Y:S04]  /*15760*/  LDL.LU R157, [R1+0x7c] ;  /* 0x00007c00019d7983 */ /* 0x000ea80000300800 */
[----:B------:R-:W2:Y:S01]  /*15770*/  LDL.LU R158, [R1+0x80] ;  /* 0x00008000019e7983 */ /* 0x000ea20000300800 */
[----:B------:R-:W3:Y:S03]  /*15780*/  LDC.64 R4, c[0x0][0x448] ;  /* 0x00011200ff047b82 */ /* 0x000ee60000000a00 */
[----:B------:R-:W2:Y:S04]  /*15790*/  LDL.LU R159, [R1+0x84] ;  /* 0x00008400019f7983 */ /* 0x000ea80000300800 */
[----:B------:R-:W4:Y:S01]  /*157a0*/  LDL.LU R172, [R1+0x68] ;  /* 0x0000680001ac7983 */ /* 0x000f220000300800 */
[----:B------:R-:W3:Y:S03]  /*157b0*/  LDC.64 R6, c[0x0][0x460] ;  /* 0x00011800ff067b82 */ /* 0x000ee60000000a00 */
[----:B------:R-:W4:Y:S04]  /*157c0*/  LDL.LU R173, [R1+0x6c] ;  /* 0x00006c0001ad7983 */ /* 0x000f280000300800 */
[----:B------:R-:W4:Y:S04]  /*157d0*/  LDL.LU R174, [R1+0x70] ;  /* 0x0000700001ae7983 */ /* 0x000f280000300800 */
[----:B------:R-:W4:Y:S04]  /*157e0*/  LDL.LU R175, [R1+0x74] ;  /* 0x0000740001af7983 */ /* 0x000f280000300800 */
[----:B------:R-:W4:Y:S04]  /*157f0*/  LDL.LU R168, [R1+0x118] ;  /* 0x0001180001a87983 */ /* 0x000f280000300800 */
[----:B------:R-:W4:Y:S04]  /*15800*/  LDL.LU R169, [R1+0x11c] ;  /* 0x00011c0001a97983 */ /* 0x000f280000300800 */
[----:B------:R-:W4:Y:S04]  /*15810*/  LDL.LU R170, [R1+0x120] ;  /* 0x0001200001aa7983 */ /* 0x000f280000300800 */
[----:B------:R-:W4:Y:S04]  /*15820*/  LDL.LU R171, [R1+0x124] ;  /* 0x0001240001ab7983 */ /* 0x000f280000300800 */
[----:B0-----:R-:W4:Y:S04]  /*15830*/  LDL.LU R164, [R1+0x108] ;  /* 0x0001080001a47983 */ /* 0x001f280000300800 */
[----:B------:R-:W4:Y:S04]  /*15840*/  LDL.LU R165, [R1+0x10c] ;  /* 0x00010c0001a57983 */ /* 0x000f280000300800 */
[----:B------:R-:W4:Y:S04]  /*15850*/  LDL.LU R166, [R1+0x110] ;  /* 0x0001100001a67983 */ /* 0x000f280000300800 */
[----:B------:R-:W4:Y:S01]  /*15860*/  LDL.LU R167, [R1+0x114] ;  /* 0x0001140001a77983 */ /* 0x000f220000300800 */
[----:B-1----:R-:W-:-:S04]  /*15870*/  IMAD.WIDE.U32 R2, R9, 0x20, R2 ;  /* 0x0000002009027825 */ /* 0x002fc800078e0002 */
[----:B---3--:R-:W-:-:S04]  /*15880*/  IMAD.WIDE.U32 R4, R9, 0x20, R4 ;  /* 0x0000002009047825 */ /* 0x008fc800078e0004 */
[C---:B------:R-:W-:Y:S01]  /*15890*/  IMAD.WIDE.U32 R6, R9.reuse, 0x20, R6 ;  /* 0x0000002009067825 */ /* 0x040fe200078e0006 */
[----:B------:R-:W-:Y:S01]  /*158a0*/  IADD3 R9, PT, PT, R9, 0x80, RZ ;  /* 0x0000008009097810 */ /* 0x000fe20007ffe0ff */
[----:B--2---:R1:W-:Y:S04]  /*158b0*/  STG.E.128 desc[UR20][R2.64], R156 ;  /* 0x0000009c02007986 */ /* 0x0043e8000c101d14 */
[----:B----4-:R1:W-:Y:S04]  /*158c0*/  STG.E.128 desc[UR20][R2.64+0x10], R172 ;  /* 0x000010ac02007986 */ /* 0x0103e8000c101d14 */
[----:B------:R1:W-:Y:S04]  /*158d0*/  STG.E.128 desc[UR20][R4.64], R168 ;  /* 0x000000a804007986 */ /* 0x0003e8000c101d14 */
[----:B------:R1:W-:Y:S04]  /*158e0*/  STG.E.128 desc[UR20][R4.64+0x10], R164 ;  /* 0x000010a404007986 */ /* 0x0003e8000c101d14 */
[----:B------:R1:W-:Y:S04]  /*158f0*/  STG.E.128 desc[UR20][R6.64], R96 ;  /* 0x0000006006007986 */ /* 0x0003e8000c101d14 */
[----:B------:R1:W-:Y:S02]  /*15900*/  STG.E.128 desc[UR20][R6.64+0x10], R92 ;  /* 0x0000105c06007986 */ /* 0x0003e4000c101d14 */
.L_x_9442:
[----:B------:R-:W-:Y:S05]  /*15910*/  BSYNC.RECONVERGENT B0 ;  /* 0x0000000000007941 */ /* 0x000fea0003800200 */
.L_x_9441:
[----:B------:R-:W-:Y:S04]  /*15920*/  BSSY.RECONVERGENT B0, `(.L_x_9443) ;  /* 0x000001f000007945 */ /* 0x000fe80003800200 */
[----:B------:R-:W-:Y:S05]  /*15930*/  @!P1 BRA `(.L_x_9444) ;  /* 0x0000000000749947 */ /* 0x000fea0003800000 */
[----:B------:R-:W2:Y:S01]  /*15940*/  LDL.LU R24, [R1+0x58] ;  /* 0x0000580001187983 */ /* 0x000ea20000300800 */
[----:B-1---5:R-:W1:Y:S03]  /*15950*/  LDC.64 R2, c[0x0][0x440] ;  /* 0x00011000ff027b82 */ /* 0x022e660000000a00 */
[----:B------:R-:W2:Y:S04]  /*15960*/  LDL.LU R25, [R1+0x5c] ;  /* 0x00005c0001197983 */ /* 0x000ea80000300800 */
[----:B------:R-:W2:Y:S01]  /*15970*/  LDL.LU R26, [R1+0x60] ;  /* 0x00006000011a7983 */ /* 0x000ea20000300800 */
[----:B------:R-:W3:Y:S03]  /*15980*/  LDC.64 R4, c[0x0][0x448] ;  /* 0x00011200ff047b82 */ /* 0x000ee60000000a00 */
[----:B------:R-:W2:Y:S04]  /*15990*/  LDL.LU R27, [R1+0x64] ;  /* 0x00006400011b7983 */ /* 0x000ea80000300800 */
[----:B------:R-:W4:Y:S01]  /*159a0*/  LDL.LU R20, [R1+0x48] ;  /* 0x0000480001147983 */ /* 0x000f220000300800 */
[----:B------:R-:W0:Y:S03]  /*159b0*/  LDC.64 R6, c[0x0][0x460] ;  /* 0x00011800ff067b82 */ /* 0x000e260000000a00 */
[----:B------:R-:W4:Y:S04]  /*159c0*/  LDL.LU R21, [R1+0x4c] ;  /* 0x00004c0001157983 */ /* 0x000f280000300800 */
        /* <DEDUP_REMOVED lines=9> */
[----:B------:R-:W4:Y:S01]  /*15a60*/  LDL.LU R15, [R1+0xf4] ;  /* 0x0000f400010f7983 */ /* 0x000f220000300800 */
[----:B-1----:R-:W-:-:S04]  /*15a70*/  IMAD.WIDE.U32 R2, R9, 0x20, R2 ;  /* 0x0000002009027825 */ /* 0x002fc800078e0002 */
[----:B---3--:R-:W-:-:S04]  /*15a80*/  IMAD.WIDE.U32 R4, R9, 0x20, R4 ;  /* 0x0000002009047825 */ /* 0x008fc800078e0004 */
[C---:B0-----:R-:W-:Y:S01]  /*15a90*/  IMAD.WIDE.U32 R6, R9.reuse, 0x20, R6 ;  /* 0x0000002009067825 */ /* 0x041fe200078e0006 */
[----:B------:R-:W-:Y:S01]  /*15aa0*/  IADD3 R9, PT, PT, R9, 0x80, RZ ;  /* 0x0000008009097810 */ /* 0x000fe20007ffe0ff */
[----:B--2---:R2:W-:Y:S04]  /*15ab0*/  STG.E.128 desc[UR20][R2.64], R24 ;  /* 0x0000001802007986 */ /* 0x0045e8000c101d14 */
[----:B----4-:R2:W-:Y:S04]  /*15ac0*/  STG.E.128 desc[UR20][R2.64+0x10], R20 ;  /* 0x0000101402007986 */ /* 0x0105e8000c101d14 */
[----:B------:R2:W-:Y:S04]  /*15ad0*/  STG.E.128 desc[UR20][R4.64], R16 ;  /* 0x0000001004007986 */ /* 0x0005e8000c101d14 */
[----:B------:R2:W-:Y:S04]  /*15ae0*/  STG.E.128 desc[UR20][R4.64+0x10], R12 ;  /* 0x0000100c04007986 */ /* 0x0005e8000c101d14 */
[----:B------:R2:W-:Y:S04]  /*15af0*/  STG.E.128 desc[UR20][R6.64], R88 ;  /* 0x0000005806007986 */ /* 0x0005e8000c101d14 */
[----:B------:R2:W-:Y:S02]  /*15b00*/  STG.E.128 desc[UR20][R6.64+0x10], R84 ;  /* 0x0000105406007986 */ /* 0x0005e4000c101d14 */
.L_x_9444:
[----:B------:R-:W-:Y:S05]  /*15b10*/  BSYNC.RECONVERGENT B0 ;  /* 0x0000000000007941 */ /* 0x000fea0003800200 */
.L_x_9443:
[----:B------:R-:W-:Y:S04]  /*15b20*/  BSSY.RECONVERGENT B0, `(.L_x_9445) ;  /* 0x000001f000007945 */ /* 0x000fe80003800200 */
[----:B------:R-:W-:Y:S05]  /*15b30*/  @!P2 BRA `(.L_x_9446) ;  /* 0x000000000074a947 */ /* 0x000fea0003800000 */
[----:B--2---:R-:W2:Y:S01]  /*15b40*/  LDL.LU R24, [R1+0x38] ;  /* 0x0000380001187983 */ /* 0x004ea20000300800 */
[----:B-1---5:R-:W1:Y:S03]  /*15b50*/  LDC.64 R2, c[0x0][0x440] ;  /* 0x00011000ff027b82 */ /* 0x022e660000000a00 */
[----:B------:R-:W2:Y:S04]  /*15b60*/  LDL.LU R25, [R1+0x3c] ;  /* 0x00003c0001197983 */ /* 0x000ea80000300800 */
[----:B------:R-:W2:Y:S01]  /*15b70*/  LDL.LU R26, [R1+0x40] ;  /* 0x00004000011a7983 */ /* 0x000ea20000300800 */
[----:B------:R-:W3:Y:S03]  /*15b80*/  LDC.64 R4, c[0x0][0x448] ;  /* 0x00011200ff047b82 */ /* 0x000ee60000000a00 */
[----:B------:R-:W2:Y:S04]  /*15b90*/  LDL.LU R27, [R1+0x44] ;  /* 0x00004400011b7983 */ /* 0x000ea80000300800 */
[----:B------:R-:W4:Y:S01]  /*15ba0*/  LDL.LU R20, [R1] ;  /* 0x0000000001147983 */ /* 0x000f220000300800 */
        /* <DEDUP_REMOVED lines=22> */
.L_x_9446:
[----:B------:R-:W-:Y:S05]  /*15d10*/  BSYNC.RECONVERGENT B0 ;  /* 0x0000000000007941 */ /* 0x000fea0003800200 */
.L_x_9445:
[----:B------:R-:W-:Y:S04]  /*15d20*/  BSSY.RECONVERGENT B0, `(.L_x_9447) ;  /* 0x0000017000007945 */ /* 0x000fe80003800200 */
[----:B------:R-:W-:Y:S05]  /*15d30*/  @!P3 BRA `(.L_x_9448) ;  /* 0x000000000054b947 */ /* 0x000fea0003800000 */
[----:B--23--:R-:W2:Y:S01]  /*15d40*/  LDL.LU R16, [R1+0xb8] ;  /* 0x0000b80001107983 */ /* 0x00cea20000300800 */
        /* <DEDUP_REMOVED lines=9> */
[----:B------:R-:W4:Y:S01]  /*15de0*/  LDL.LU R15, [R1+0xb4] ;  /* 0x0000b400010f7983 */ /* 0x000f220000300800 */
[----:B-1----:R-:W-:-:S04]  /*15df0*/  IMAD.WIDE.U32 R2, R9, 0x20, R2 ;  /* 0x0000002009027825 */ /* 0x002fc800078e0002 */
[C---:B---3--:R-:W-:Y:S01]  /*15e00*/  IMAD.WIDE.U32 R4, R9.reuse, 0x20, R4 ;  /* 0x0000002009047825 */ /* 0x048fe200078e0004 */
[----:B------:R1:W-:Y:S04]  /*15e10*/  STG.E.128 desc[UR20][R2.64], R248 ;  /* 0x000000f802007986 */ /* 0x0003e8000c101d14 */
[----:B------:R1:W-:Y:S01]  /*15e20*/  STG.E.128 desc[UR20][R2.64+0x10], R244 ;  /* 0x000010f402007986 */ /* 0x0003e2000c101d14 */
[C---:B0-----:R-:W-:Y:S01]  /*15e30*/  IMAD.WIDE.U32 R6, R9.reuse, 0x20, R6 ;  /* 0x0000002009067825 */ /* 0x041fe200078e0006 */
[----:B------:R-:W-:Y:S02]  /*15e40*/  IADD3 R9, PT, PT, R9, 0x80, RZ ;  /* 0x0000008009097810 */ /* 0x000fe40007ffe0ff */
[----:B--2---:R1:W-:Y:S04]  /*15e50*/  STG.E.128 desc[UR20][R4.64], R16 ;  /* 0x0000001004007986 */ /* 0x0043e8000c101d14 */
[----:B----4-:R1:W-:Y:S04]  /*15e60*/  STG.E.128 desc[UR20][R4.64+0x10], R12 ;  /* 0x0000100c04007986 */ /* 0x0103e8000c101d14 */
[----:B------:R1:W-:Y:S04]  /*15e70*/  STG.E.128 desc[UR20][R6.64], R72 ;  /* 0x0000004806007986 */ /* 0x0003e8000c101d14 */
[----:B------:R1:W-:Y:S02]  /*15e80*/  STG.E.128 desc[UR20][R6.64+0x10], R68 ;  /* 0x0000104406007986 */ /* 0x0003e4000c101d14 */
.L_x_9448:
[----:B------:R-:W-:Y:S05]  /*15e90*/  BSYNC.RECONVERGENT B0 ;  /* 0x0000000000007941 */ /* 0x000fea0003800200 */
.L_x_9447:
[----:B-----5:R-:W4:Y:S02]  /*15ea0*/  LDL.LU R0, [R1+0x34] ;  /* 0x0000340001007983 */ /* 0x020f240000300800 */
[----:B----4-:R-:W-:-:S13]  /*15eb0*/  ISETP.NE.AND P0, PT, R0, RZ, PT ;  /* 0x000000ff0000720c */ /* 0x010fda0003f05270 */
[----:B------:R-:W-:Y:S05]  /*15ec0*/  @!P0 EXIT ;  /* 0x000000000000894d */ /* 0x000fea0003800000 */
[----:B-123--:R-:W2:Y:S01]  /*15ed0*/  LDL.LU R16, [R1+0x98] ;  /* 0x0000980001107983 */ /* 0x00eea20000300800 */
[----:B------:R-:W1:Y:S03]  /*15ee0*/  LDC.64 R2, c[0x0][0x440] ;  /* 0x00011000ff027b82 */ /* 0x000e660000000a00 */
[----:B------:R-:W2:Y:S04]  /*15ef0*/  LDL.LU R17, [R1+0x9c] ;  /* 0x00009c0001117983 */ /* 0x000ea80000300800 */
[----:B------:R-:W2:Y:S01]  /*15f00*/  LDL.LU R18, [R1+0xa0] ;  /* 0x0000a00001127983 */ /* 0x000ea20000300800 */
[----:B------:R-:W3:Y:S03]  /*15f10*/  LDC.64 R4, c[0x0][0x448] ;  /* 0x00011200ff047b82 */ /* 0x000ee60000000a00 */
[----:B------:R-:W2:Y:S04]  /*15f20*/  LDL.LU R19, [R1+0xa4] ;  /* 0x0000a40001137983 */ /* 0x000ea80000300800 */
[----:B------:R-:W4:Y:S01]  /*15f30*/  LDL.LU R12, [R1+0x88] ;  /* 0x00008800010c7983 */ /* 0x000f220000300800 */
[----:B------:R-:W5:Y:S03]  /*15f40*/  LDC.64 R6, c[0x0][0x460] ;  /* 0x00011800ff067b82 */ /* 0x000f660000000a00 */
[----:B------:R-:W4:Y:S04]  /*15f50*/  LDL.LU R13, [R1+0x8c] ;  /* 0x00008c00010d7983 */ /* 0x000f280000300800 */
[----:B------:R-:W4:Y:S04]  /*15f60*/  LDL.LU R14, [R1+0x90] ;  /* 0x00009000010e7983 */ /* 0x000f280000300800 */
[----:B------:R-:W4:Y:S01]  /*15f70*/  LDL.LU R15, [R1+0x94] ;  /* 0x00009400010f7983 */ /* 0x000f220000300800 */
[----:B-1----:R-:W-:-:S04]  /*15f80*/  IMAD.WIDE.U32 R2, R9, 0x20, R2 ;  /* 0x0000002009027825 */ /* 0x002fc800078e0002 */
[C---:B---3--:R-:W-:Y:S01]  /*15f90*/  IMAD.WIDE.U32 R4, R9.reuse, 0x20, R4 ;  /* 0x0000002009047825 */ /* 0x048fe200078e0004 */
[----:B------:R-:W-:Y:S04]  /*15fa0*/  STG.E.128 desc[UR20][R2.64], R240 ;  /* 0x000000f002007986 */ /* 0x000fe8000c101d14 */
[----:B------:R-:W-:Y:S01]  /*15fb0*/  STG.E.128 desc[UR20][R2.64+0x10], R236 ;  /* 0x000010ec02007986 */ /* 0x000fe2000c101d14 */
[----:B-----5:R-:W-:-:S03]  /*15fc0*/  IMAD.WIDE.U32 R6, R9, 0x20, R6 ;  /* 0x0000002009067825 */ /* 0x020fc600078e0006 */
[----:B--2---:R-:W-:Y:S04]  /*15fd0*/  STG.E.128 desc[UR20][R4.64], R16 ;  /* 0x0000001004007986 */ /* 0x004fe8000c101d14 */
[----:B----4-:R-:W-:Y:S04]  /*15fe0*/  STG.E.128 desc[UR20][R4.64+0x10], R12 ;  /* 0x0000100c04007986 */ /* 0x010fe8000c101d14 */
[----:B------:R-:W-:Y:S04]  /*15ff0*/  STG.E.128 desc[UR20][R6.64], R64 ;  /* 0x0000004006007986 */ /* 0x000fe8000c101d14 */
[----:B------:R-:W-:Y:S01]  /*16000*/  STG.E.128 desc[UR20][R6.64+0x10], R60 ;  /* 0x0000103c06007986 */ /* 0x000fe2000c101d14 */
[----:B------:R-:W-:Y:S05]  /*16010*/  EXIT ;  /* 0x000000000000794d */ /* 0x000fea0003800000 */
.L_x_9449:
        /* <DEDUP_REMOVED lines=14> */
.L_x_19371:


//--------------------- .text._ZN10layer_norm22ln_bwd_finalize_kernelINS_22Kernel_traits_finalizeILj5120Ef13__nv_bfloat16fS2_fjLb1ELj1024ELj4ENS_18Kernel_traits_baseILj5120EfS2_fS2_fjLj1024EEEEELb1ELb1EEEvNS_9BwdParamsE --------------------------
	.section	.text._ZN10layer_norm22ln_bwd_finalize_kernelINS_22Kernel_traits_finalizeILj5120Ef13__nv_bfloat16fS2_fjLb1ELj1024ELj4ENS_18Kernel_traits_baseILj5120EfS2_fS2_fjLj1024EEEEELb1ELb1EEEvNS_9BwdParamsE,"ax",@progbits
	.align	128
        .global         _ZN10layer_norm22ln_bwd_finalize_kernelINS_22Kernel_traits_finalizeILj5120Ef13__nv_bfloat16fS2_fjLb1ELj1024ELj4ENS_18Kernel_traits_baseILj5120EfS2_fS2_fjLj1024EEEEELb1ELb1EEEvNS_9BwdParamsE
        .type           _ZN10layer_norm22ln_bwd_finalize_kernelINS_22Kernel_traits_finalizeILj5120Ef13__nv_bfloat16fS2_fjLb1ELj1024ELj4ENS_18Kernel_traits_baseILj5120EfS2_fS2_fjLj1024EEEEELb1ELb1EEEvNS_9BwdParamsE,@function
        .size           _ZN10layer_norm22ln_bwd_finalize_kernelINS_22Kernel_traits_finalizeILj5120Ef13__nv_bfloat16fS2_fjLb1ELj1024ELj4ENS_18Kernel_traits_baseILj5120EfS2_fS2_fjLj1024EEEEELb1ELb1EEEvNS_9BwdParamsE,(.L_x_19372 - _ZN10layer_norm22ln_bwd_finalize_kernelINS_22Kernel_traits_finalizeILj5120Ef13__nv_bfloat16fS2_fjLb1ELj1024ELj4ENS_18Kernel_traits_baseILj5120EfS2_fS2_fjLj1024EEEEELb1ELb1EEEvNS_9BwdParamsE)
        .other          _ZN10layer_norm22ln_bwd_finalize_kernelINS_22Kernel_traits_finalizeILj5120Ef13__nv_bfloat16fS2_fjLb1ELj1024ELj4ENS_18Kernel_traits_baseILj5120EfS2_fS2_fjLj1024EEEEELb1ELb1EEEvNS_9BwdParamsE,@"STO_CUDA_ENTRY STV_DEFAULT"
_ZN10layer_norm22ln_bwd_finalize_kernelINS_22Kernel_traits_finalizeILj5120Ef13__nv_bfloat16fS2_fjLb1ELj1024ELj4ENS_18Kernel_traits_baseILj5120EfS2_fS2_fjLj1024EEEEELb1ELb1EEEvNS_9BwdParamsE:
.text._ZN10layer_norm22ln_bwd_finalize_kernelINS_22Kernel_traits_finalizeILj5120Ef13__nv_bfloat16fS2_fjLb1ELj1024ELj4ENS_18Kernel_traits_baseILj5120EfS2_fS2_fjLj1024EEEEELb1ELb1EEEvNS_9BwdParamsE:
        /* <DEDUP_REMOVED lines=56> */
.L_x_9454:
        /* <DEDUP_REMOVED lines=87> */
.L_x_9453:
[----:B------:R-:W-:Y:S05]  /*08f0*/  BSYNC.RECONVERGENT B1 ;  /* 0x0000000000017941 */ /* 0x000fea0003800200 */
.L_x_9452:
        /* <DEDUP_REMOVED lines=51> */
.L_x_9456:
[----:B------:R-:W-:Y:S05]  /*0c30*/  BSYNC.RECONVERGENT B1 ;  /* 0x0000000000017941 */ /* 0x000fea0003800200 */
.L_x_9455:
        /* <DEDUP_REMOVED lines=30> */
.L_x_9458:
[----:B------:R-:W-:Y:S05]  /*0e20*/  BSYNC.RECONVERGENT B1 ;  /* 0x0000000000017941 */ /* 0x000fea0003800200 */
.L_x_9457:
        /* <DEDUP_REMOVED lines=15> */
.L_x_9451:
[----:B------:R-:W-:Y:S05]  /*0f20*/  BSYNC.RECONVERGENT B0 ;  /* 0x0000000000007941 */ /* 0x000fea0003800200 */
.L_x_9450:
        /* <DEDUP_REMOVED lines=72> */
.L_x_9459:
        /* <DEDUP_REMOVED lines=13> */
.L_x_19372:


//--------------------- .text._ZN10layer_norm13ln_bwd_kernelINS_13Kernel_traitsIf13__nv_bfloat16fS2_fjLj5120ELj1ELj1ELj4ELj16ENS_18Kernel_traits_baseILj5120EfS2_fS2_fjLj128EEEEELb1ELb1ELb1ELb1EEEvNS_9BwdParamsE --------------------------
	.section	.text._ZN10layer_norm13ln_bwd_kernelINS_13Kernel_traitsIf13__nv_bfloat16fS2_fjLj5120ELj1ELj1ELj4ELj16ENS_18Kernel_traits_baseILj5120EfS2_fS2_fjLj128EEEEELb1ELb1ELb1ELb1EEEvNS_9BwdParamsE,"ax",@progbits
	.align	128
        .global         _ZN10layer_norm13ln_bwd_kernelINS_13Kernel_traitsIf13__nv_bfloat16fS2_fjLj5120ELj1ELj1ELj4ELj16ENS_18Kernel_traits_baseILj5120EfS2_fS2_fjLj128EEEEELb1ELb1ELb1ELb1EEEvNS_9BwdParamsE
        .type           _ZN10layer_norm13ln_bwd_kernelINS_13Kernel_traitsIf13__nv_bfloat16fS2_fjLj5120ELj1ELj1ELj4ELj16ENS_18Kernel_traits_baseILj5120EfS2_fS2_fjLj128EEEEELb1ELb1ELb1ELb1EEEvNS_9BwdParamsE,@function
        .size           _ZN10layer_norm13ln_bwd_kernelINS_13Kernel_traitsIf13__nv_bfloat16fS2_fjLj5120ELj1ELj1ELj4ELj16ENS_18Kernel_traits_baseILj5120EfS2_fS2_fjLj128EEEEELb1ELb1ELb1ELb1EEEvNS_9BwdParamsE,(.L_x_19373 - _ZN10layer_norm13ln_bwd_kernelINS_13Kernel_traitsIf13__nv_bfloat16fS2_fjLj5120ELj1ELj1ELj4ELj16ENS_18Kernel_traits_baseILj5120EfS2_fS2_fjLj128EEEEELb1ELb1ELb1ELb1EEEvNS_9BwdParamsE)
        .other          _ZN10layer_norm13ln_bwd_kernelINS_13Kernel_traitsIf13__nv_bfloat16fS2_fjLj5120ELj1ELj1ELj4ELj16ENS_18Kernel_traits_baseILj5120EfS2_fS2_fjLj128EEEEELb1ELb1ELb1ELb1EEEvNS_9BwdParamsE,@"STO_CUDA_ENTRY STV_DEFAULT"
_ZN10layer_norm13ln_bwd_kernelINS_13Kernel_traitsIf13__nv_bfloat16fS2_fjLj5120ELj1ELj1ELj4ELj16ENS_18Kernel_traits_baseILj5120EfS2_fS2_fjLj128EEEEELb1ELb1ELb1ELb1EEEvNS_9BwdParamsE:
.text._ZN10layer_norm13ln_bwd_kernelINS_13Kernel_traitsIf13__nv_bfloat16fS2_fjLj5120ELj1ELj1ELj4ELj16ENS_18Kernel_traits_baseILj5120EfS2_fS2_fjLj128EEEEELb1ELb1ELb1ELb1EEEvNS_9BwdParamsE:
        /* <DEDUP_REMOVED lines=151> */
.L_x_9779:
        /* <DEDUP_REMOVED lines=19> */
[----:B--2---:R-:W1:Y:S01]  /*0aa0*/  LDC.64 R10, c[0x0][0x3a8] ;  /* 0x0000ea00ff0a7b82 */ /* 0x004e620000000a00 */
[----:B------:R-:W-:Y:S01]  /*0ab0*/  UIMAD.WIDE UR32, UR8, 0x4, UR12 ;  /* 0x00000004082078a5 */ /* 0x000fe2000f8e020c */
[----:B------:R-:W-:Y:S01]  /*0ac0*/  STL [R1+0x1bc], R35 ;  /* 0x0001bc2301007387 */ /* 0x000fe20000100800 */
[----:B------:R-:W-:-:S05]  /*0ad0*/  USHF.R.S32.HI UR10, URZ, 0x1f, UR9 ;  /* 0x0000001fff0a7899 */ /* 0x000fca0008011409 */
[----:B------:R-:W2:Y:S01]  /*0ae0*/  LDC.64 R18, c[0x0][0x428] ;  /* 0x00010a00ff127b82 */ /* 0x000ea20000000a00 */
[----:B------:R-:W-:Y:S01]  /*0af0*/  ULEA.HI UR10, UR10, UR9, URZ, 0x3 ;  /* 0x000000090a0a7291 */ /* 0x000fe2000f8f18ff */
[----:B------:R-:W-:Y:S02]  /*0b00*/  MOV R2, UR32 ;  /* 0x0000002000027c02 */ /* 0x000fe40008000f00 */
[----:B------:R-:W-:Y:S01]  /*0b10*/  ISETP.NE.U32.AND P0, PT, RZ, UR4, PT ;  /* 0x00000004ff007c0c */ /* 0x000fe2000bf05070 */
[----:B------:R-:W-:Y:S01]  /*0b20*/  UISETP.GE.AND UP3, UPT, UR11, 0x1, UPT ;  /* 0x000000010b00788c */ /* 0x000fe2000bf66270 */
[----:B------:R-:W-:Y:S01]  /*0b30*/  MOV R3, UR33 ;  /* 0x0000002100037c02 */ /* 0x000fe20008000f00 */
[----:B------:R-:W-:Y:S01]  /*0b40*/  STL [R1+0x1b8], R34 ;  /* 0x0001b82201007387 */ /* 0x000fe20000100800 */
[----:B------:R-:W-:Y:S01]  /*0b50*/  MOV R0, UR10 ;  /* 0x0000000a00007c02 */ /* 0x000fe20008000f00 */
[----:B------:R-:W-:Y:S01]  /*0b60*/  UIADD3 UR9, UPT, UPT, UR30, -0x1, URZ ;  /* 0xffffffff1e097890 */ /* 0x000fe2000fffe0ff */
[----:B------:R-:W3:Y:S01]  /*0b70*/  LDC.64 R240, c[0x0][0x3b0] ;  /* 0x0000ec00fff07b82 */ /* 0x000ee20000000a00 */
[----:B------:R1:W4:Y:S02]  /*0b80*/  LDG.E R239, desc[UR20][R2.64] ;  /* 0x0000001402ef7981 */ /* 0x000324000c1e1900 */
[----:B------:R-:W-:Y:S01]  /*0b90*/  UIMAD UR9, UR9, UR26, URZ ;  /* 0x0000001a090972a4 */ /* 0x000fe2000f8e02ff */
[----:B------:R-:W-:Y:S01]  /*0ba0*/  ISETP.NE.AND.EX P0, PT, RZ, UR5, PT, P0 ;  /* 0x00000005ff007c0c */ /* 0x000fe2000bf05300 */
[----:B------:R-:W-:Y:S01]  /*0bb0*/  STL [R1+0x1b4], R33 ;  /* 0x0001b42101007387 */ /* 0x000fe20000100800 */
[----:B0-----:R-:W-:Y:S01]  /*0bc0*/  LEA.HI.SX32 R189, R0, R230, 0x1d ;  /* 0x000000e600bd7211 */ /* 0x001fe200078feaff */
[----:B------:R-:W-:Y:S01]  /*0bd0*/  USHF.R.S32.HI UR10, URZ, 0x1f, UR9 ;  /* 0x0000001fff0a7899 */ /* 0x000fe20008011409 */
[----:B------:R-:W-:Y:S01]  /*0be0*/  PLOP3.LUT P1, PT, PT, PT, UP3, 0x80, 0x8 ;  /* 0x000000000008781c */ /* 0x000fe20003f2f038 */
[----:B------:R-:W-:Y:S01]  /*0bf0*/  STL [R1+0x1b0], R32 ;  /* 0x0001b02001007387 */ /* 0x000fe20000100800 */
[----:B------:R-:W-:-:S07]  /*0c00*/  IADD3 R188, PT, PT, R189, 0x80, RZ ;  /* 0x00000080bdbc7810 */ /* 0x000fce0007ffe0ff */
[----:B------:R-:W0:Y:S01]  /*0c10*/  @P0 LDC.64 R190, c[0x0][0x438] ;  /* 0x00010e00ffbe0b82 */ /* 0x000e220000000a00 */
[C---:B------:R-:W-:Y:S01]  /*0c20*/  IADD3 R0, PT, PT, R189.reuse, 0x180, RZ ;  /* 0x00000180bd007810 */ /* 0x040fe20007ffe0ff */
[C-C-:B-1----:R-:W-:Y:S01]  /*0c30*/  IMAD.WIDE.U32 R2, R189.reuse, 0x20, R10.reuse ;  /* 0x00000020bd027825 */ /* 0x142fe200078e000a */
[C---:B------:R-:W-:Y:S01]  /*0c40*/  IADD3 R236, PT, PT, R189.reuse, 0x100, RZ ;  /* 0x00000100bdec7810 */ /* 0x040fe20007ffe0ff */
[----:B------:R-:W-:Y:S01]  /*0c50*/  ULEA.HI UR10, UR10, UR9, URZ, 0x3 ;  /* 0x000000090a0a7291 */ /* 0x000fe2000f8f18ff */
[----:B------:R-:W-:Y:S01]  /*0c60*/  IADD3 R238, PT, PT, R189, 0x200, RZ ;  /* 0x00000200bdee7810 */ /* 0x000fe20007ffe0ff */
[----:B------:R-:W-:Y:S01]  /*0c70*/  IMAD.WIDE.U32 R8, R188, 0x20, R10 ;  /* 0x00000020bc087825 */ /* 0x000fe200078e000a */
[----:B------:R-:W4:Y:S01]  /*0c80*/  LDG.E.128 R20, desc[UR20][R2.64] ;  /* 0x0000001402147981 */ /* 0x000f22000c1e1d00 */
[----:B------:R-:W1:Y:S03]  /*0c90*/  @P0 LDC.64 R232, c[0x0][0x438] ;  /* 0x00010e00ffe80b82 */ /* 0x000e660000000a00 */
[----:B------:R-:W4:Y:S04]  /*0ca0*/  LDG.E.128 R12, desc[UR20][R8.64] ;  /* 0x00000014080c7981 */ /* 0x000f28000c1e1d00 */
[----:B------:R2:W4:Y:S04]  /*0cb0*/  LDG.E.128 R196, desc[UR20][R8.64+0x10] ;  /* 0x0000101408c47981 */ /* 0x000528000c1e1d00 */
[----:B------:R3:W4:Y:S01]  /*0cc0*/  LDG.E.128 R4, desc[UR20][R2.64+0x10] ;  /* 0x0000101402047981 */ /* 0x000722000c1e1d00 */
[----:B------:R-:W-:-:S03]  /*0cd0*/  MOV R228, RZ ;  /* 0x000000ff00e47202 */ /* 0x000fc60000000f00 */
[----:B------:R-:W-:Y:S01]  /*0ce0*/  STL [R1+0x1ac], R31 ;  /* 0x0001ac1f01007387 */ /* 0x000fe20000100800 */
[--C-:B--2---:R-:W-:Y:S01]  /*0cf0*/  IMAD.WIDE.U32 R8, R0, 0x20, R10.reuse ;  /* 0x0000002000087825 */ /* 0x104fe200078e000a */
[----:B------:R-:W-:Y:S02]  /*0d00*/  @UP3 UIADD3 UR9, UPT, UPT, UR11, -0x1, URZ ;  /* 0xffffffff0b093890 */ /* 0x000fe4000fffe0ff */
[----:B------:R-:W-:Y:S01]  /*0d10*/  STL [R1+0x1a8], R30 ;  /* 0x0001a81e01007387 */ /* 0x000fe20000100800 */
[----:B---3--:R-:W-:-:S03]  /*0d20*/  IMAD.WIDE.U32 R2, R236, 0x20, R10 ;  /* 0x00000020ec027825 */ /* 0x008fc600078e000a */
[----:B------:R-:W2:Y:S04]  /*0d30*/  LDG.E.128 R208, desc[UR20][R8.64] ;  /* 0x0000001408d07981 */ /* 0x000ea8000c1e1d00 */
[----:B------:R3:W2:Y:S04]  /*0d40*/  LDG.E.128 R212, desc[UR20][R8.64+0x10] ;  /* 0x0000101408d47981 */ /* 0x0006a8000c1e1d00 */
[----:B------:R-:W2:Y:S04]  /*0d50*/  LDG.E.128 R200, desc[UR20][R2.64] ;  /* 0x0000001402c87981 */ /* 0x000ea8000c1e1d00 */
[----:B------:R1:W2:Y:S01]  /*0d60*/  LDG.E.128 R204, desc[UR20][R2.64+0x10] ;  /* 0x0000101402cc7981 */ /* 0x0002a2000c1e1d00 */
[----:B---3--:R-:W-:Y:S01]  /*0d70*/  MOV R8, UR10 ;  /* 0x0000000a00087c02 */ /* 0x008fe20008000f00 */
[----:B------:R-:W-:Y:S01]  /*0d80*/  @UP3 UIMAD UR9, UR9, UR26, URZ ;  /* 0x0000001a090932a4 */ /* 0x000fe2000f8e02ff */
[----:B0-----:R-:W-:Y:S01]  /*0d90*/  @P0 IMAD.WIDE.U32 R190, R188, 0x20, R190 ;  /* 0x00000020bcbe0825 */ /* 0x001fe200078e00be */
[----:B------:R-:W-:Y:S01]  /*0da0*/  STL [R1+0x1a4], R29 ;  /* 0x0001a41d01007387 */ /* 0x000fe20000100800 */
[----:B------:R-:W-:-:S02]  /*0db0*/  LEA.HI.SX32 R16, R8, R230, 0x1d ;  /* 0x000000e608107211 */ /* 0x000fc400078feaff */
[----:B-1----:R-:W-:Y:S01]  /*0dc0*/  IMAD.WIDE.U32 R2, R238, 0x20, R10 ;  /* 0x00000020ee027825 */ /* 0x002fe200078e000a */
[----:B------:R-:W-:Y:S01]  /*0dd0*/  @UP3 USHF.R.S32.HI UR10, URZ, 0x1f, UR9 ;  /* 0x0000001fff0a3899 */ /* 0x000fe20008011409 */
[----:B------:R-:W5:Y:S04]  /*0de0*/  @P0 LDG.E.128 R136, desc[UR20][R190.64] ;  /* 0x00000014be880981 */ /* 0x000f68000c1e1d00 */
[----:B------:R-:W3:Y:S04]  /*0df0*/  LDG.E.128 R216, desc[UR20][R2.64] ;  /* 0x0000001402d87981 */ /* 0x000ee8000c1e1d00 */
[----:B------:R0:W3:Y:S01]  /*0e00*/  LDG.E.128 R220, desc[UR20][R2.64+0x10] ;  /* 0x0000101402dc7981 */ /* 0x0000e2000c1e1d00 */
[----:B------:R-:W-:Y:S01]  /*0e10*/  @P0 IMAD.WIDE.U32 R232, R236, 0x20, R232 ;  /* 0x00000020ece80825 */ /* 0x000fe200078e00e8 */
[C---:B------:R-:W-:Y:S01]  /*0e20*/  IADD3 R17, PT, PT, R16.reuse, 0x180, RZ ;  /* 0x0000018010117810 */ /* 0x040fe20007ffe0ff */
[----:B------:R-:W-:Y:S01]  /*0e30*/  @UP3 ULEA.HI UR10, UR10, UR9, URZ, 0x3 ;  /* 0x000000090a0a3291 */ /* 0x000fe2000f8f18ff */
[----:B------:R-:W5:Y:S04]  /*0e40*/  @P0 LDG.E.128 R140, desc[UR20][R190.64+0x10] ;  /* 0x00001014be8c0981 */ /* 0x000f68000c1e1d00 */
[----:B------:R-:W-:Y:S01]  /*0e50*/  STL [R1+0x1a0], R28 ;  /* 0x0001a01c01007387 */ /* 0x000fe20000100800 */
[----:B0-----:R-:W-:Y:S01]  /*0e60*/  IMAD.WIDE.U32 R2, R16, 0x10, R18 ;  /* 0x0000001010027825 */ /* 0x001fe200078e0012 */
[----:B------:R-:W-:-:S02]  /*0e70*/  MOV R229, UR10 ;  /* 0x0000000a00e57c02 */ /* 0x000fc40008000f00 */
[----:B------:R0:W-:Y:S04]  /*0e80*/  STL [R1+0x19c], R27 ;  /* 0x00019c1b01007387 */ /* 0x0001e80000100800 */
[----:B------:R1:W3:Y:S01]  /*0e90*/  LDG.E.128 R224, desc[UR20][R2.64] ;  /* 0x0000001402e07981 */ /* 0x0002e2000c1e1d00 */
[----:B------:R-:W-:-:S03]  /*0ea0*/  @P1 LEA.HI.SX32 R228, R229, R230, 0x1d ;  /* 0x000000e6e5e41211 */ /* 0x000fc600078feaff */
[----:B------:R-:W-:Y:S04]  /*0eb0*/  STL [R1+0x198], R26 ;  /* 0x0001981a01007387 */ /* 0x000fe80000100800 */
[----:B------:R-:W5:Y:S01]  /*0ec0*/  @P0 LDG.E.128 R144, desc[UR20][R232.64] ;  /* 0x00000014e8900981 */ /* 0x000f62000c1e1d00 */
[----:B-1----:R-:W-:Y:S02]  /*0ed0*/  IADD3 R2, PT, PT, R16, 0x80, RZ ;  /* 0x0000008010027810 */ /* 0x002fe40007ffe0ff */
[----:B------:R-:W-:Y:S01]  /*0ee0*/  ISETP.NE.AND P1, PT, RZ, UR27, PT ;  /* 0x0000001bff007c0c */ /* 0x000fe2000bf25270 */
[C---:B------:R-:W-:Y:S01]  /*0ef0*/  IMAD.WIDE.U32 R234, R228.reuse, 0x8, R240 ;  /* 0x00000008e4ea7825 */ /* 0x040fe200078e00f0 */
[----:B------:R-:W-:Y:S01]  /*0f00*/  IADD3 R191, PT, PT, R228, 0x80, RZ ;  /* 0x00000080e4bf7810 */ /* 0x000fe20007ffe0ff */
[----:B------:R1:W-:Y:S02]  /*0f10*/  STL [R1+0x194], R25 ;  /* 0x0001941901007387 */ /* 0x0003e40000100800 */
[----:B------:R-:W-:Y:S01]  /*0f20*/  IMAD.WIDE.U32 R2, R2, 0x10, R18 ;  /* 0x0000001002027825 */ /* 0x000fe200078e0012 */
[----:B------:R-:W-:Y:S01]  /*0f30*/  IADD3 R190, PT, PT, R228, 0x100, RZ ;  /* 0x00000100e4be7810 */ /* 0x000fe20007ffe0ff */
[----:B------:R-:W5:Y:S04]  /*0f40*/  @P0 LDG.E.128 R148, desc[UR20][R232.64+0x10] ;  /* 0x00001014e8940981 */ /* 0x000f68000c1e1d00 */
[----:B------:R0:W3:Y:S01]  /*0f50*/  LDG.E.128 R8, desc[UR20][R2.64] ;  /* 0x0000001402087981 */ /* 0x0000e2000c1e1d00 */
[----:B------:R-:W-:-:S03]  /*0f60*/  IMAD.WIDE.U32 R230, R191, 0x8, R240 ;  /* 0x00000008bfe67825 */ /* 0x000fc600078e00f0 */
[----:B------:R1:W-:Y:S01]  /*0f70*/  STL [R1+0x190], R24 ;  /* 0x0001901801007387 */ /* 0x0003e20000100800 */
[----:B0-----:R-:W-:-:S05]  /*0f80*/  IADD3 R2, PT, PT, R16, 0x100, RZ ;  /* 0x0000010010027810 */ /* 0x001fca0007ffe0ff */
[----:B------:R-:W-:Y:S01]  /*0f90*/  IMAD.WIDE.U32 R2, R2, 0x10, R18 ;  /* 0x0000001002027825 */ /* 0x000fe200078e0012 */
[----:B------:R-:W-:-:S04]  /*0fa0*/  IADD3 R16, PT, PT, R16, 0x200, RZ ;  /* 0x0000020010107810 */ /* 0x000fc80007ffe0ff */
[----:B------:R0:W1:Y:S02]  /*0fb0*/  LDG.E.128 R192, desc[UR20][R2.64] ;  /* 0x0000001402c07981 */ /* 0x000064000c1e1d00 */
[----:B0-----:R-:W-:-:S05]  /*0fc0*/  IMAD.WIDE.U32 R2, R17, 0x10, R18 ;  /* 0x0000001011027825 */ /* 0x001fca00078e0012 */
[----:B------:R0:W3:Y:S02]  /*0fd0*/  LDG.E.128 R184, desc[UR20][R2.64] ;  /* 0x0000001402b87981 */ /* 0x0000e4000c1e1d00 */
[----:B0-----:R-:W-:-:S05]  /*0fe0*/  IMAD.WIDE.U32 R2, R16, 0x10, R18 ;  /* 0x0000001010027825 */ /* 0x001fca00078e0012 */
[----:B------:R0:W3:Y:S02]  /*0ff0*/  LDG.E.128 R16, desc[UR20][R2.64] ;  /* 0x0000001402107981 */ /* 0x0000e4000c1e1d00 */
[----:B0-----:R-:W0:Y:S02]  /*1000*/  @P0 LDC.64 R2, c[0x0][0x438] ;  /* 0x00010e00ff020b82 */ /* 0x001e240000000a00 */
[----:B0-----:R-:W-:-:S06]  /*1010*/  @P0 IMAD.WIDE.U32 R2, R189, 0x20, R2 ;  /* 0x00000020bd020825 */ /* 0x001fcc00078e0002 */
[----:B------:R-:W0:Y:S01]  /*1020*/  @P0 LDC.64 R188, c[0x0][0x438] ;  /* 0x00010e00ffbc0b82 */ /* 0x000e220000000a00 */
[----:B------:R-:W5:Y:S04]  /*1030*/  @P0 LDG.E.128 R128, desc[UR20][R2.64] ;  /* 0x0000001402800981 */ /* 0x000f68000c1e1d00 */
[----:B------:R0:W5:Y:S02]  /*1040*/  @P0 LDG.E.128 R132, desc[UR20][R2.64+0x10] ;  /* 0x0000101402840981 */ /* 0x000164000c1e1d00 */
[----:B0-----:R-:W-:Y:S01]  /*1050*/  @P0 IMAD.WIDE.U32 R236, R0, 0x20, R188 ;  /* 0x0000002000ec0825 */ /* 0x001fe200078e00bc */
[C---:B------:R-:W-:Y:S02]  /*1060*/  IADD3 R3, PT, PT, R228.reuse, 0x180, RZ ;  /* 0x00000180e4037810 */ /* 0x040fe40007ffe0ff */
[----:B------:R-:W-:Y:S01]  /*1070*/  IADD3 R2, PT, PT, R228, 0x200, RZ ;  /* 0x00000200e4027810 */ /* 0x000fe20007ffe0ff */
[--C-:B------:R-:W-:Y:S01]  /*1080*/  IMAD.WIDE.U32 R228, R190, 0x8, R240.reuse ;  /* 0x00000008bee47825 */ /* 0x100fe200078e00f0 */
[----:B------:R-:W5:Y:S03]  /*1090*/  @P0 LDG.E.128 R152, desc[UR20][R236.64] ;  /* 0x00000014ec980981 */ /* 0x000f66000c1e1d00 */
[--C-:B------:R-:W-:Y:S01]  /*10a0*/  IMAD.WIDE.U32 R190, R3, 0x8, R240.reuse ;  /* 0x0000000803be7825 */ /* 0x100fe200078e00f0 */
[----:B------:R-:W5:Y:S03]  /*10b0*/  @P0 LDG.E.128 R156, desc[UR20][R236.64+0x10] ;  /* 0x00001014ec9c0981 */ /* 0x000f66000c1e1d00 */
[----:B------:R-:W-:Y:S01]  /*10c0*/  IMAD.WIDE.U32 R2, R2, 0x8, R240 ;  /* 0x0000000802027825 */ /* 0x000fe200078e00f0 */
[----:B----4-:R-:W-:-:S05]  /*10d0*/  FSEL R239, R239, RZ, !P1 ;  /* 0x000000ffefef7208 */ /* 0x010fca0004800000 */
[C---:B------:R-:W-:Y:S01]  /*10e0*/  FADD.FTZ R189, -R239.reuse, R21 ;  /* 0x00000015efbd7221 */ /* 0x040fe20000010100 */
[C---:B------:R-:W-:Y:S01]  /*10f0*/  FADD.FTZ R0, -R239.reuse, R20 ;  /* 0x00000014ef007221 */ /* 0x040fe20000010100 */
[C---:B------:R-:W-:Y:S01]  /*1100*/  FADD.FTZ R21, -R239.reuse, R5 ;  /* 0x00000005ef157221 */ /* 0x040fe20000010100 */
[C---:B------:R-:W-:Y:S01]  /*1110*/  FADD.FTZ R20, -R239.reuse, R6 ;  /* 0x00000006ef147221 */ /* 0x040fe20000010100 */
[C---:B------:R-:W-:Y:S02]  /*1120*/  FADD.FTZ R5, -R239.reuse, R7 ;  /* 0x00000007ef057221 */ /* 0x040fe40000010100 */
[----:B------:R-:W0:Y:S01]  /*1130*/  @P0 LDC.64 R6, c[0x0][0x438] ;  /* 0x00010e00ff060b82 */ /* 0x000e220000000a00 */
        /* <DEDUP_REMOVED lines=8> */
[----:B------:R-:W-:Y:S01]  /*11c0*/  MOV R202, R246 ;  /* 0x000000f600ca7202 */ /* 0x000fe20000000f00 */
[C---:B------:R-:W-:Y:S01]  /*11d0*/  FADD.FTZ R13, -R239.reuse, R201 ;  /* 0x000000c9ef0d7221 */ /* 0x040fe20000010100 */
        /* <DEDUP_REMOVED lines=12> */
[C---:B---3--:R-:W-:Y:S01]  /*12a0*/  FADD.FTZ R246, -R239.reuse, R217 ;  /* 0x000000d9eff67221 */ /* 0x048fe20000010100 */
[----:B------:R-:W-:Y:S01]  /*12b0*/  MOV R217, R244 ;  /* 0x000000f400d97202 */ /* 0x000fe20000000f00 */
[C---:B------:R-:W-:Y:S01]  /*12c0*/  FADD.FTZ R244, -R239.reuse, R219 ;  /* 0x000000dbeff47221 */ /* 0x040fe20000010100 */
[----:B------:R-:W-:Y:S01]  /*12d0*/  MOV R219, R208 ;  /* 0x000000d000db7202 */ /* 0x000fe20000000f00 */
        /* <DEDUP_REMOVED lines=13> */
[----:B------:R2:W5:Y:S01]  /*13b0*/  LDG.E.64 R204, desc[UR20][R190.64] ;  /* 0x00000014becc7981 */ /* 0x000562000c1e1b00 */
[----:B------:R-:W-:Y:S01]  /*13c0*/  FADD.FTZ R239, -R239, R223 ;  /* 0x000000dfefef7221 */ /* 0x000fe20000010100 */
[----:B0-----:R-:W-:Y:S01]  /*13d0*/  @P0 IMAD.WIDE.U32 R6, R238, 0x20, R6 ;  /* 0x00000020ee060825 */ /* 0x001fe200078e0006 */
[----:B------:R-:W-:Y:S01]  /*13e0*/  MOV R238, R201 ;  /* 0x000000c900ee7202 */ /* 0x000fe20000000f00 */
[----:B------:R0:W5:Y:S01]  /*13f0*/  LDG.E.64 R210, desc[UR20][R234.64] ;  /* 0x00000014ead27981 */ /* 0x000162000c1e1b00 */
[----:B------:R-:W-:-:S02]  /*1400*/  MOV R223, R203 ;  /* 0x000000cb00df7202 */ /* 0x000fc40000000f00 */
[----:B------:R-:W-:Y:S01]  /*1410*/  MOV R220, R212 ;  /* 0x000000d400dc7202 */ /* 0x000fe20000000f00 */
[----:B------:R-:W5:Y:S01]  /*1420*/  LDG.E.64 R206, desc[UR20][R228.64] ;  /* 0x00000014e4ce7981 */ /* 0x000f62000c1e1b00 */
[----:B--2---:R-:W-:Y:S02]  /*1430*/  MOV R190, R219 ;  /* 0x000000db00be7202 */ /* 0x004fe40000000f00 */
[----:B------:R-:W-:Y:S01]  /*1440*/  MOV R219, R202 ;  /* 0x000000ca00db7202 */ /* 0x000fe20000000f00 */
[----:B------:R-:W5:Y:S01]  /*1450*/  @P0 LDG.E.128 R160, desc[UR20][R6.64] ;  /* 0x0000001406a00981 */ /* 0x000f62000c1e1d00 */
[C---:B------:R-:W-:Y:S02]  /*1460*/  PRMT R213, R224.reuse, 0x7632, R213 ;  /* 0x00007632e0d57816 */ /* 0x040fe400000000d5 */
[----:B------:R-:W-:Y:S01]  /*1470*/  SHF.L.U32 R212, R224, 0x10, RZ ;  /* 0x00000010e0d47819 */ /* 0x000fe200000006ff */
[----:B------:R2:W5:Y:S01]  /*1480*/  LDG.E.64 R202, desc[UR20][R2.64] ;  /* 0x0000001402ca7981 */ /* 0x000562000c1e1b00 */
[----:B------:R-:W-:-:S02]  /*1490*/  MOV R222, R13 ;  /* 0x0000000d00de7202 */ /* 0x000fc40000000f00 */
[----:B------:R-:W-:Y:S01]  /*14a0*/  MOV R224, R4 ;  /* 0x0000000400e07202 */ /* 0x000fe20000000f00 */
[----:B------:R-:W3:Y:S01]  /*14b0*/  LDL R228, [R1+0x180] ;  /* 0x0001800001e47983 */ /* 0x000ee20000100800 */
[----:B------:R-:W-:Y:S02]  /*14c0*/  MOV R233, R200 ;  /* 0x000000c800e97202 */ /* 0x000fe40000000f00 */
[----:B------:R-:W-:Y:S01]  /*14d0*/  MOV R232, R199 ;  /* 0x000000c700e87202 */ /* 0x000fe20000000f00 */
[----:B------:R4:W5:Y:S01]  /*14e0*/  @P0 LDG.E.128 R164, desc[UR20][R6.64+0x10] ;  /* 0x0000101406a40981 */ /* 0x000962000c1e1d00 */
[C---:B0-----:R-:W-:Y:S02]  /*14f0*/  PRMT R235, R9.reuse, 0x7632, R235 ;  /* 0x0000763209eb7816 */ /* 0x041fe400000000eb */
[----:B--2---:R-:W-:Y:S01]  /*1500*/  SHF.L.U32 R3, R9, 0x10, RZ ;  /* 0x0000001009037819 */ /* 0x004fe200000006ff */
[----:B------:R0:W5:Y:S01]  /*1510*/  LDG.E.64 R208, desc[UR20][R230.64] ;  /* 0x00000014e6d07981 */ /* 0x000162000c1e1b00 */
[----:B------:R-:W-:-:S02]  /*1520*/  MOV R221, R218 ;  /* 0x000000da00dd7202 */ /* 0x000fc40000000f00 */
[C---:B------:R-:W-:Y:S02]  /*1530*/  PRMT R214, R225.reuse, 0x7632, R214 ;  /* 0x00007632e1d67816 */ /* 0x040fe400000000d6 */
[----:B------:R-:W-:Y:S02]  /*1540*/  SHF.L.U32 R201, R225, 0x10, RZ ;  /* 0x00000010e1c97819 */ /* 0x000fe400000006ff */
[C---:B------:R-:W-:Y:S01]  /*1550*/  PRMT R215, R226.reuse, 0x7632, R215 ;  /* 0x00007632e2d77816 */ /* 0x040fe200000000d7 */
[----:B------:R-:W2:Y:S01]  /*1560*/  LDL R225, [R1+0x178] ;  /* 0x0001780001e17983 */ /* 0x000ea20000100800 */
[----:B------:R-:W-:Y:S02]  /*1570*/  SHF.L.U32 R200, R226, 0x10, RZ ;  /* 0x00000010e2c87819 */ /* 0x000fe400000006ff */
[C---:B------:R-:W-:Y:S01]  /*1580*/  PRMT R216, R227.reuse, 0x7632, R216 ;  /* 0x00007632e3d87816 */ /* 0x040fe200000000d8 */
[----:B------:R-:W2:Y:S01]  /*1590*/  LDL R226, [R1+0x170] ;  /* 0x0001700001e27983 */ /* 0x000ea20000100800 */
[----:B------:R-:W-:-:S02]  /*15a0*/  SHF.L.U32 R199, R227, 0x10, RZ ;  /* 0x00000010e3c77819 */ /* 0x000fc400000006ff */
[C---:B-1----:R-:W-:Y:S01]  /*15b0*/  PRMT R25, R192.reuse, 0x7632, R25 ;  /* 0x00007632c0197816 */ /* 0x042fe20000000019 */
[----:B------:R-:W2:Y:S01]  /*15c0*/  LDL R227, [R1+0x188] ;  /* 0x0001880001e37983 */ /* 0x000ea20000100800 */
[----:B------:R-:W-:Y:S02]  /*15d0*/  SHF.L.U32 R13, R192, 0x10, RZ ;  /* 0x00000010c00d7819 */ /* 0x000fe400000006ff */
[----:B------:R-:W-:Y:S02]  /*15e0*/  MOV R192, R12 ;  /* 0x0000000c00c07202 */ /* 0x000fe40000000f00 */
[C---:B------:R-:W-:Y:S02]  /*15f0*/  PRMT R35, R193.reuse, 0x7632, R35 ;  /* 0x00007632c1237816 */ /* 0x040fe40000000023 */
[----:B------:R-:W-:Y:S02]  /*1600*/  SHF.L.U32 R12, R193, 0x10, RZ ;  /* 0x00000010c10c7819 */ /* 0x000fe400000006ff */
[----:B------:R-:W-:-:S02]  /*1610*/  MOV R218, R15 ;  /* 0x0000000f00da7202 */ /* 0x000fc40000000f00 */
[C---:B------:R-:W-:Y:S02]  /*1620*/  PRMT R33, R184.reuse, 0x7632, R33 ;  /* 0x00007632b8217816 */ /* 0x040fe40000000021 */
[----:B------:R-:W-:Y:S02]  /*1630*/  SHF.L.U32 R9, R184, 0x10, RZ ;  /* 0x00000010b8097819 */ /* 0x000fe400000006ff */
[----:B------:R-:W-:Y:S02]  /*1640*/  MOV R184, R238 ;  /* 0x000000ee00b87202 */ /* 0x000fe40000000f00 */
[----:B------:R-:W-:Y:S02]  /*1650*/  MOV R193, R224 ;  /* 0x000000e000c17202 */ /* 0x000fe40000000f00 */
[C---:B------:R-:W-:Y:S02]  /*1660*/  PRMT R236, R10.reuse, 0x7632, R236 ;  /* 0x000076320aec7816 */ /* 0x040fe400000000ec */
[----:B------:R-:W-:-:S02]  /*1670*/  SHF.L.U32 R15, R10, 0x10, RZ ;  /* 0x000000100a0f7819 */ /* 0x000fc400000006ff */
[----:B------:R-:W-:Y:S02]  /*1680*/  MOV R224, R27 ;  /* 0x0000001b00e07202 */ /* 0x000fe40000000f00 */
[C---:B------:R-:W-:Y:S02]  /*1690*/  PRMT R32, R17.reuse, 0x7632, R32 ;  /* 0x0000763211207816 */ /* 0x040fe40000000020 */
[----:B------:R-:W-:Y:S02]  /*16a0*/  SHF.L.U32 R238, R17, 0x10, RZ ;  /* 0x0000001011ee7819 */ /* 0x000fe400000006ff */
[----:B------:R-:W-:Y:S02]  /*16b0*/  MOV R17, R222 ;  /* 0x000000de00117202 */ /* 0x000fe40000000f00 */
[----:B------:R-:W-:Y:S02]  /*16c0*/  MOV R222, R243 ;  /* 0x000000f300de7202 */ /* 0x000fe40000000f00 */
[----:B------:R-:W-:-:S02]  /*16d0*/  PRMT R26, R18, 0x7632, R26 ;  /* 0x00007632121a7816 */ /* 0x000fc4000000001a */
[----:B------:R-:W-:Y:S01]  /*16e0*/  SHF.L.U32 R243, R18, 0x10, RZ ;  /* 0x0000001012f37819 */ /* 0x000fe200000006ff */
[----:B------:R-:W-:Y:S01]  /*16f0*/  FMUL.FTZ R234, R189, UR29 ;  /* 0x0000001dbdea7c20 */ /* 0x000fe20008410000 */
[C---:B------:R-:W-:Y:S01]  /*1700*/  PRMT R34, R195.reuse, 0x7632, R34 ;  /* 0x00007632c3227816 */ /* 0x040fe20000000022 */
[----:B------:R-:W2:Y:S01]  /*1710*/  LDL.LU R18, [R1+0x58] ;  /* 0x0000580001127983 */ /* 0x000ea20000300800 */
[----:B------:R-:W-:Y:S02]  /*1720*/  SHF.L.U32 R10, R195, 0x10, RZ ;  /* 0x00000010c30a7819 */ /* 0x000fe400000006ff */
[C---:B------:R-:W-:Y:S02]  /*1730*/  PRMT R30, R19.reuse, 0x7632, R30 ;  /* 0x00007632131e7816 */ /* 0x040fe4000000001e */
[----:B------:R-:W-:Y:S02]  /*1740*/  SHF.L.U32 R27, R19, 0x10, RZ ;  /* 0x00000010131b7819 */ /* 0x000fe400000006ff */
[----:B------:R-:W-:Y:S01]  /*1750*/  MOV R195, R233 ;  /* 0x000000e900c37202 */ /* 0x000fe20000000f00 */
[----:B------:R-:W2:Y:S01]  /*1760*/  LDL.LU R19, [R1+0x50] ;  /* 0x0000500001137983 */ /* 0x000ea20000300800 */
[----:B------:R-:W-:-:S03]  /*1770*/  FMUL.FTZ R233, R188, UR29 ;  /* 0x0000001dbce97c20 */ /* 0x000fc60008410000 */
[----:B------:R-:W2:Y:S04]  /*1780*/  LDL.LU R189, [R1+0x68] ;  /* 0x0000680001bd7983 */ /* 0x000ea80000300800 */
[----:B------:R-:W2:Y:S01]  /*1790*/  LDL.LU R188, [R1+0x60] ;  /* 0x0000600001bc7983 */ /* 0x000ea20000300800 */
[C---:B------:R-:W-:Y:S02]  /*17a0*/  PRMT R24, R8.reuse, 0x7632, R24 ;  /* 0x0000763208187816 */ /* 0x040fe40000000018 */
[----:B------:R-:W-:Y:S02]  /*17b0*/  SHF.L.U32 R4, R8, 0x10, RZ ;  /* 0x0000001008047819 */ /* 0x000fe400000006ff */
[C---:B------:R-:W-:Y:S02]  /*17c0*/  PRMT R29, R185.reuse, 0x7632, R29 ;  /* 0x00007632b91d7816 */ /* 0x040fe4000000001d */
[----:B------:R-:W-:-:S02]  /*17d0*/  SHF.L.U32 R8, R185, 0x10, RZ ;  /* 0x00000010b9087819 */ /* 0x000fc400000006ff */
[C---:B------:R-:W-:Y:S02]  /*17e0*/  PRMT R185, R186.reuse, 0x7632, R185 ;  /* 0x00007632bab97816 */ /* 0x040fe400000000b9 */
[----:B----4-:R-:W-:Y:S02]  /*17f0*/  SHF.L.U32 R7, R186, 0x10, RZ ;  /* 0x00000010ba077819 */ /* 0x010fe400000006ff */
[----:B------:R-:W-:Y:S02]  /*1800*/  MOV R186, R223 ;  /* 0x000000df00ba7202 */ /* 0x000fe40000000f00 */
[----:B------:R-:W-:Y:S01]  /*1810*/  MOV R223, R252 ;  /* 0x000000fc00df7202 */ /* 0x000fe20000000f00 */
[----:B------:R-:W-:Y:S01]  /*1820*/  FMUL.FTZ R252, R5, UR29 ;  /* 0x0000001d05fc7c20 */ /* 0x000fe20008410000 */
[----:B------:R-:W-:Y:S01]  /*1830*/  FMUL.FTZ R229, R20, UR29 ;  /* 0x0000001d14e57c20 */ /* 0x000fe20008410000 */
[----:B------:R-:W-:Y:S01]  /*1840*/  SHF.L.U32 R5, R216, 0x10, RZ ;  /* 0x00000010d8057819 */ /* 0x000fe200000006ff */
[----:B------:R-:W-:Y:S01]  /*1850*/  FMUL.FTZ R216, R17, UR29 ;  /* 0x0000001d11d87c20 */ /* 0x000fe20008410000 */
[----:B------:R-:W-:-:S02]  /*1860*/  MOV R191, R220 ;  /* 0x000000dc00bf7202 */ /* 0x000fc40000000f00 */
[----:B------:R-:W-:Y:S02]  /*1870*/  MOV R220, R217 ;  /* 0x000000d900dc7202 */ /* 0x000fe40000000f00 */
[----:B------:R-:W-:Y:S02]  /*1880*/  MOV R217, R14 ;  /* 0x0000000e00d97202 */ /* 0x000fe40000000f00 */
[C---:B------:R-:W-:Y:S02]  /*1890*/  PRMT R237, R11.reuse, 0x7632, R237 ;  /* 0x000076320bed7816 */ /* 0x040fe400000000ed */
[----:B------:R-:W-:Y:S01]  /*18a0*/  SHF.L.U32 R14, R11, 0x10, RZ ;  /* 0x000000100b0e7819 */ /* 0x000fe200000006ff */
[----:B------:R-:W-:Y:S01]  /*18b0*/  FMUL.FTZ R0, R0, UR29 ;  /* 0x0000001d00007c20 */ /* 0x000fe20008410000 */
[C---:B------:R-:W-:Y:S02]  /*18c0*/  PRMT R28, R194.reuse, 0x7632, R28 ;  /* 0x00007632c21c7816 */ /* 0x040fe4000000001c */
[----:B------:R-:W-:Y:S01]  /*18d0*/  SHF.L.U32 R11, R194, 0x10, RZ ;  /* 0x00000010c20b7819 */ /* 0x000fe200000006ff */
[----:B0-----:R-:W-:Y:S01]  /*18e0*/  FMUL.FTZ R231, R22, UR29 ;  /* 0x0000001d16e77c20 */ /* 0x001fe20008410000 */
[----:B------:R-:W-:Y:S01]  /*18f0*/  MOV R194, R232 ;  /* 0x000000e800c27202 */ /* 0x000fe20000000f00 */
[----:B------:R-:W-:Y:S01]  /*1900*/  FFMA.FTZ R84, R0, R212, R84 ;  /* 0x000000d400547223 */ /* 0x000fe20000010054 */
[----:B------:R-:W-:-:S02]  /*1910*/  PRMT R31, R187, 0x7632, R31 ;  /* 0x00007632bb1f7816 */ /* 0x000fc4000000001f */
[----:B------:R-:W-:Y:S01]  /*1920*/  SHF.L.U32 R6, R187, 0x10, RZ ;  /* 0x00000010bb067819 */ /* 0x000fe200000006ff */
[----:B------:R-:W-:Y:S01]  /*1930*/  FFMA.FTZ R80, R231, R200, R80 ;  /* 0x000000c8e7507223 */ /* 0x000fe20000010050 */
[C---:B------:R-:W-:Y:S02]  /*1940*/  PRMT R187, R16.reuse, 0x7632, R187 ;  /* 0x0000763210bb7816 */ /* 0x040fe400000000bb */
[----:B------:R-:W-:Y:S02]  /*1950*/  SHF.L.U32 R2, R16, 0x10, RZ ;  /* 0x0000001010027819 */ /* 0x000fe400000006ff */
[----:B------:R-:W-:Y:S01]  /*1960*/  SHF.L.U32 R16, R213, 0x10, RZ ;  /* 0x00000010d5107819 */ /* 0x000fe200000006ff */
[----:B------:R-:W-:Y:S01]  /*1970*/  FMUL.FTZ R213, R195, UR29 ;  /* 0x0000001dc3d57c20 */ /* 0x000fe20008410000 */
[-C--:B------:R-:W-:Y:S01]  /*1980*/  FFMA.FTZ R82, R229, R199.reuse, R82 ;  /* 0x000000c7e5527223 */ /* 0x080fe20000010052 */
[----:B------:R-:W-:Y:S01]  /*1990*/  FMUL.FTZ R195, R191, UR29 ;  /* 0x0000001dbfc37c20 */ /* 0x000fe20008410000 */
[----:B------:R-:W-:Y:S01]  /*19a0*/  FMUL.FTZ R191, R247, UR29 ;  /* 0x0000001df7bf7c20 */ /* 0x000fe20008410000 */
[----:B---3--:R-:W-:Y:S01]  /*19b0*/  FMUL.FTZ R228, R228, R212 ;  /* 0x000000d4e4e47220 */ /* 0x008fe20000410000 */
[----:B--2---:R-:W-:Y:S01]  /*19c0*/  FMUL.FTZ R225, R225, R199 ;  /* 0x000000c7e1e17220 */ /* 0x004fe20000410000 */
[----:B------:R-:W-:Y:S01]  /*19d0*/  FMUL.FTZ R226, R226, R200 ;  /* 0x000000c8e2e27220 */ /* 0x000fe20000410000 */
[----:B------:R-:W-:Y:S01]  /*19e0*/  FADD.FTZ R18, R18, R201 ;  /* 0x000000c912127221 */ /* 0x000fe20000010000 */
[----:B------:R-:W-:Y:S01]  /*19f0*/  FADD.FTZ R19, R19, R212 ;  /* 0x000000d413137221 */ /* 0x000fe20000010000 */
[----:B------:R-:W-:-:S04]  /*1a00*/  FADD.FTZ R189, R189, R199 ;  /* 0x000000c7bdbd7221 */ /* 0x000fc80000010000 */
[----:B------:R-:W-:Y:S01]  /*1a10*/  STL [R1+0x50], R19 ;  /* 0x0000501301007387 */ /* 0x000fe20000100800 */
[----:B------:R-:W-:-:S03]  /*1a20*/  FADD.FTZ R188, R188, R200 ;  /* 0x000000c8bcbc7221 */ /* 0x000fc60000010000 */
[----:B------:R0:W-:Y:S04]  /*1a30*/  STL [R1+0x58], R18 ;  /* 0x0000581201007387 */ /* 0x0001e80000100800 */
[----:B------:R-:W-:Y:S04]  /*1a40*/  STL [R1+0x60], R188 ;  /* 0x000060bc01007387 */ /* 0x000fe80000100800 */
[----:B------:R1:W-:Y:S01]  /*1a50*/  STL [R1+0x68], R189 ;  /* 0x000068bd01007387 */ /* 0x0003e20000100800 */
[----:B0-----:R-:W-:Y:S01]  /*1a60*/  SHF.L.U32 R18, R215, 0x10, RZ ;  /* 0x00000010d7127819 */ /* 0x001fe200000006ff */
[----:B------:R-:W-:-:S02]  /*1a70*/  FMUL.FTZ R215, R186, UR29 ;  /* 0x0000001dbad77c20 */ /* 0x000fc40008410000 */
[----:B------:R-:W2:Y:S04]  /*1a80*/  LDL.LU R186, [R1+0x54] ;  /* 0x0000540001ba7983 */ /* 0x000ea80000300800 */
[----:B------:R-:W3:Y:S04]  /*1a90*/  LDL R20, [R1+0x184] ;  /* 0x0001840001147983 */ /* 0x000ee80000100800 */
[----:B------:R-:W4:Y:S01]  /*1aa0*/  LDL.LU R17, [R1+0x5c] ;  /* 0x00005c0001117983 */ /* 0x000f220000300800 */
[----:B------:R-:W-:Y:S01]  /*1ab0*/  SHF.L.U32 R19, R214, 0x10, RZ ;  /* 0x00000010d6137819 */ /* 0x000fe200000006ff */
[----:B------:R-:W-:Y:S01]  /*1ac0*/  FMUL.FTZ R212, R194, UR29 ;  /* 0x0000001dc2d47c20 */ /* 0x000fe20008410000 */
[----:B------:R-:W-:Y:S01]  /*1ad0*/  FMUL.FTZ R214, R184, UR29 ;  /* 0x0000001db8d67c20 */ /* 0x000fe20008410000 */
[----:B------:R-:W-:Y:S01]  /*1ae0*/  FMUL.FTZ R200, R192, UR29 ;  /* 0x0000001dc0c87c20 */ /* 0x000fe20008410000 */
[----:B------:R-:W-:Y:S01]  /*1af0*/  FMUL.FTZ R194, R251, UR29 ;  /* 0x0000001dfbc27c20 */ /* 0x000fe20008410000 */
[----:B------:R-:W3:Y:S01]  /*1b00*/  LDL R184, [R1+0x18c] ;  /* 0x00018c0001b87983 */ /* 0x000ee20000100800 */
[----:B------:R-:W-:Y:S01]  /*1b10*/  FMUL.FTZ R192, R248, UR29 ;  /* 0x0000001df8c07c20 */ /* 0x000fe20008410000 */
[----:B------:R-:W-:-:S02]  /*1b20*/  FMUL.FTZ R199, R190, UR29 ;  /* 0x0000001dbec77c20 */ /* 0x000fc40008410000 */
[----:B------:R-:W3:Y:S01]  /*1b30*/  LDL R251, [R1+0x17c] ;  /* 0x00017c0001fb7983 */ /* 0x000ee20000100800 */
[----:B------:R-:W-:-:S03]  /*1b40*/  FMUL.FTZ R190, R246, UR29 ;  /* 0x0000001df6be7c20 */ /* 0x000fc60008410000 */
[----:B------:R-:W3:Y:S04]  /*1b50*/  LDL.LU R248, [R1+0x6c] ;  /* 0x00006c0001f87983 */ /* 0x000ee80000300800 */
[----:B------:R-:W3:Y:S04]  /*1b60*/  LDL R247, [R1+0x174] ;  /* 0x0001740001f77983 */ /* 0x000ee80000100800 */
[----:B------:R-:W3:Y:S01]  /*1b70*/  LDL.LU R246, [R1+0x64] ;  /* 0x0000640001f67983 */ /* 0x000ee20000300800 */
[-C--:B------:R-:W-:Y:S01]  /*1b80*/  FFMA.FTZ R86, R233, R201.reuse, R86 ;  /* 0x000000c9e9567223 */ /* 0x080fe20000010056 */
[----:B------:R-:W-:Y:S01]  /*1b90*/  FMUL.FTZ R227, R227, R201 ;  /* 0x000000c9e3e37220 */ /* 0x000fe20000410000 */
[----:B------:R-:W-:Y:S01]  /*1ba0*/  FMUL.FTZ R201, R193, UR29 ;  /* 0x0000001dc1c97c20 */ /* 0x000fe20008410000 */
[----:B------:R-:W-:Y:S01]  /*1bb0*/  FMUL.FTZ R193, R249, UR29 ;  /* 0x0000001df9c17c20 */ /* 0x000fe20008410000 */
[----:B------:R-:W-:Y:S01]  /*1bc0*/  MOV R249, R24 ;  /* 0x0000001800f97202 */ /* 0x000fe20000000f00 */
[----:B------:R-:W-:Y:S01]  /*1bd0*/  FMUL.FTZ R24, R239, UR29 ;  /* 0x0000001def187c20 */ /* 0x000fe20008410000 */
[----:B-1----:R-:W-:-:S04]  /*1be0*/  FMUL.FTZ R189, R245, UR29 ;  /* 0x0000001df5bd7c20 */ /* 0x002fc80008410000 */
[----:B------:R-:W-:Y:S01]  /*1bf0*/  STL [R1+0x4], R24 ;  /* 0x0000041801007387 */ /* 0x000fe20000100800 */
[----:B------:R-:W-:Y:S01]  /*1c00*/  FFMA.FTZ R85, R234, R16, R85 ;  /* 0x00000010ea557223 */ /* 0x000fe20000010055 */
[----:B------:R-:W-:Y:S01]  /*1c10*/  FMUL.FTZ R188, R244, UR29 ;  /* 0x0000001df4bc7c20 */ /* 0x000fe20008410000 */
[----:B------:R-:W-:Y:S01]  /*1c20*/  FMUL.FTZ R232, R23, UR29 ;  /* 0x0000001d17e87c20 */ /* 0x000fe20008410000 */
[----:B------:R-:W-:-:S03]  /*1c30*/  FMUL.FTZ R230, R21, UR29 ;  /* 0x0000001d15e67c20 */ /* 0x000fc60008410000 */
[----:B------:R-:W-:Y:S01]  /*1c40*/  FFMA.FTZ R87, R232, R19, R87 ;  /* 0x00000013e8577223 */ /* 0x000fe20000010057 */
[----:B------:R-:W-:Y:S01]  /*1c50*/  FMUL.FTZ R21, R240, UR29 ;  /* 0x0000001df0157c20 */ /* 0x000fe20008410000 */
[----:B--2---:R-:W-:-:S05]  /*1c60*/  FADD.FTZ R186, R186, R16 ;  /* 0x00000010baba7221 */ /* 0x004fca0000010000 */
[----:B------:R-:W-:Y:S01]  /*1c70*/  STL [R1+0x54], R186 ;  /* 0x000054ba01007387 */ /* 0x000fe20000100800 */
[----:B----4-:R-:W-:-:S03]  /*1c80*/  FADD.FTZ R17, R17, R19 ;  /* 0x0000001311117221 */ /* 0x010fc60000010000 */
[----:B------:R-:W2:Y:S04]  /*1c90*/  LDL.LU R245, [R1+0x70] ;  /* 0x0000700001f57983 */ /* 0x000ea80000300800 */
[----:B------:R0:W-:Y:S01]  /*1ca0*/  STL [R1+0x5c], R17 ;  /* 0x00005c1101007387 */ /* 0x0001e20000100800 */
[----:B---3--:R-:W-:-:S03]  /*1cb0*/  FMUL.FTZ R20, R20, R16 ;  /* 0x0000001014147220 */ /* 0x008fc60000410000 */
[----:B0-----:R-:W3:Y:S04]  /*1cc0*/  LDL R17, [R1+0x160] ;  /* 0x0001600001117983 */ /* 0x001ee80000100800 */
[----:B------:R-:W4:Y:S04]  /*1cd0*/  LDL.LU R239, [R1+0x78] ;  /* 0x0000780001ef7983 */ /* 0x000f280000300800 */
[----:B------:R-:W3:Y:S04]  /*1ce0*/  LDL R16, [R1+0x168] ;  /* 0x0001680001107983 */ /* 0x000ee80000100800 */
[----:B------:R-:W3:Y:S01]  /*1cf0*/  LDL.LU R244, [R1+0x80] ;  /* 0x0000800001f47983 */ /* 0x000ee20000300800 */
[----:B------:R-:W-:-:S03]  /*1d00*/  FADD.FTZ R246, R246, R18 ;  /* 0x00000012f6f67221 */ /* 0x000fc60000010000 */
[----:B------:R-:W3:Y:S01]  /*1d10*/  LDL R186, [R1+0x150] ;  /* 0x0001500001ba7983 */ /* 0x000ee20000100800 */
[----:B------:R-:W-:-:S03]  /*1d20*/  FMUL.FTZ R19, R184, R19 ;  /* 0x00000013b8137220 */ /* 0x000fc60000410000 */
[----:B------:R-:W3:Y:S04]  /*1d30*/  LDL R184, [R1+0x158] ;  /* 0x0001580001b87983 */ /* 0x000ee80000100800 */
[----:B------:R-:W-:Y:S04]  /*1d40*/  STL [R1+0x64], R246 ;  /* 0x000064f601007387 */ /* 0x000fe80000100800 */
[----:B------:R-:W3:Y:S01]  /*1d50*/  LDL.LU R240, [R1+0x88] ;  /* 0x0000880001f07983 */ /* 0x000ee20000300800 */
[----:B------:R-:W-:Y:S01]  /*1d60*/  FADD.FTZ R248, R248, R5 ;  /* 0x00000005f8f87221 */ /* 0x000fe20000010000 */
[----:B------:R-:W-:Y:S01]  /*1d70*/  FMUL.FTZ R23, R242, UR29 ;  /* 0x0000001df2177c20 */ /* 0x000fe20008410000 */
[----:B------:R-:W-:-:S03]  /*1d80*/  FMUL.FTZ R22, R241, UR29 ;  /* 0x0000001df1167c20 */ /* 0x000fc60008410000 */
[----:B------:R-:W-:Y:S01]  /*1d90*/  STL [R1+0x6c], R248 ;  /* 0x00006cf801007387 */ /* 0x000fe20000100800 */
[----:B------:R-:W-:-:S03]  /*1da0*/  FMUL.FTZ R220, R220, UR29 ;  /* 0x0000001ddcdc7c20 */ /* 0x000fc60008410000 */
[----:B------:R-:W3:Y:S04]  /*1db0*/  LDL.LU R242, [R1+0x90] ;  /* 0x0000900001f27983 */ /* 0x000ee80000300800 */
[----:B------:R-:W3:Y:S01]  /*1dc0*/  LDL R241, [R1+0x140] ;  /* 0x0001400001f17983 */ /* 0x000ee20000100800 */
[----:B------:R-:W-:Y:S01]  /*1dd0*/  FFMA.FTZ R72, R220, R15, R72 ;  /* 0x0000000fdc487223 */ /* 0x000fe20000010048 */
[----:B------:R-:W-:Y:S01]  /*1de0*/  FMUL.FTZ R224, R224, UR29 ;  /* 0x0000001de0e07c20 */ /* 0x000fe20008410000 */
[----:B------:R-:W-:-:S03]  /*1df0*/  FMUL.FTZ R218, R218, UR29 ;  /* 0x0000001ddada7c20 */ /* 0x000fc60008410000 */
[----:B------:R-:W-:Y:S01]  /*1e00*/  FFMA.FTZ R76, R224, R4, R76 ;  /* 0x00000004e04c7223 */ /* 0x000fe2000001004c */
[----:B------:R-:W-:Y:S01]  /*1e10*/  FFMA.FTZ R74, R218, R14, R74 ;  /* 0x0000000eda4a7223 */ /* 0x000fe2000001004a */
[----:B--2---:R-:W-:-:S05]  /*1e20*/  FADD.FTZ R245, R245, R4 ;  /* 0x00000004f5f57221 */ /* 0x004fca0000010000 */
[----:B------:R-:W-:Y:S01]  /*1e30*/  STL [R1+0x70], R245 ;  /* 0x000070f501007387 */ /* 0x000fe20000100800 */
[----:B----4-:R-:W-:-:S05]  /*1e40*/  FADD.FTZ R239, R239, R3 ;  /* 0x00000003efef7221 */ /* 0x010fca0000010000 */
[----:B------:R0:W-:Y:S01]  /*1e50*/  STL [R1+0x78], R239 ;  /* 0x000078ef01007387 */ /* 0x0001e20000100800 */
[----:B---3--:R-:W-:Y:S01]  /*1e60*/  FADD.FTZ R244, R244, R15 ;  /* 0x0000000ff4f47221 */ /* 0x008fe20000010000 */
[----:B------:R-:W-:Y:S02]  /*1e70*/  FMUL.FTZ R15, R186, R15 ;  /* 0x0000000fba0f7220 */ /* 0x000fe40000410000 */
[----:B0-----:R-:W2:Y:S01]  /*1e80*/  LDL.LU R239, [R1+0x98] ;  /* 0x0000980001ef7983 */ /* 0x001ea20000300800 */
[----:B------:R-:W-:-:S03]  /*1e90*/  SHF.L.U32 R186, R237, 0x10, RZ ;  /* 0x00000010edba7819 */ /* 0x000fc600000006ff */
[----:B------:R0:W-:Y:S04]  /*1ea0*/  STL [R1+0x80], R244 ;  /* 0x000080f401007387 */ /* 0x0001e80000100800 */
[----:B------:R-:W3:Y:S01]  /*1eb0*/  LDL R237, [R1+0x148] ;  /* 0x0001480001ed7983 */ /* 0x000ee20000100800 */
[----:B------:R-:W-:Y:S01]  /*1ec0*/  FADD.FTZ R240, R240, R14 ;  /* 0x0000000ef0f07221 */ /* 0x000fe20000010000 */
[----:B------:R-:W-:Y:S01]  /*1ed0*/  FMUL.FTZ R17, R17, R4 ;  /* 0x0000000411117220 */ /* 0x000fe20000410000 */
[----:B------:R-:W-:Y:S01]  /*1ee0*/  SHF.L.U32 R4, R235, 0x10, RZ ;  /* 0x00000010eb047819 */ /* 0x000fe200000006ff */
[----:B------:R-:W-:Y:S02]  /*1ef0*/  FMUL.FTZ R14, R184, R14 ;  /* 0x0000000eb80e7220 */ /* 0x000fe40000410000 */
[----:B------:R1:W-:Y:S01]  /*1f00*/  STL [R1+0x88], R240 ;  /* 0x000088f001007387 */ /* 0x0003e20000100800 */
[----:B------:R-:W-:-:S03]  /*1f10*/  SHF.L.U32 R235, R25, 0x10, RZ ;  /* 0x0000001019eb7819 */ /* 0x000fc600000006ff */
[----:B0-----:R-:W4:Y:S04]  /*1f20*/  LDL.LU R244, [R1+0xa0] ;  /* 0x0000a00001f47983 */ /* 0x001f280000300800 */
[----:B------:R-:W4:Y:S04]  /*1f30*/  LDL R184, [R1+0x130] ;  /* 0x0001300001b87983 */ /* 0x000f280000100800 */
[----:B------:R-:W4:Y:S01]  /*1f40*/  LDL.LU R25, [R1+0xa8] ;  /* 0x0000a80001197983 */ /* 0x000f220000300800 */
[----:B------:R-:W-:Y:S01]  /*1f50*/  FMUL.FTZ R222, R222, UR29 ;  /* 0x0000001ddede7c20 */ /* 0x000fe20008410000 */
[----:B------:R-:W-:Y:S01]  /*1f60*/  FADD.FTZ R242, R242, R13 ;  /* 0x0000000df2f27221 */ /* 0x000fe20000010000 */
[----:B------:R-:W-:Y:S01]  /*1f70*/  FMUL.FTZ R217, R217, UR29 ;  /* 0x0000001dd9d97c20 */ /* 0x000fe20008410000 */
[-C--:B------:R-:W-:Y:S01]  /*1f80*/  FMUL.FTZ R16, R16, R3.reuse ;  /* 0x0000000310107220 */ /* 0x080fe20000410000 */
[----:B------:R-:W-:Y:S01]  /*1f90*/  FFMA.FTZ R78, R222, R3, R78 ;  /* 0x00000003de4e7223 */ /* 0x000fe2000001004e */
[----:B------:R-:W-:Y:S01]  /*1fa0*/  SHF.L.U32 R3, R236, 0x10, RZ ;  /* 0x00000010ec037819 */ /* 0x000fe200000006ff */
[----:B-1----:R-:W4:Y:S01]  /*1fb0*/  LDL R240, [R1+0x138] ;  /* 0x0001380001f07983 */ /* 0x002f220000100800 */
[----:B------:R-:W-:Y:S01]  /*1fc0*/  SHF.L.U32 R236, R35, 0x10, RZ ;  /* 0x0000001023ec7819 */ /* 0x000fe200000006ff */
[----:B------:R-:W-:-:S02]  /*1fd0*/  FFMA.FTZ R68, R217, R13, R68 ;  /* 0x0000000dd9447223 */ /* 0x000fc40000010044 */
[----:B------:R0:W5:Y:S01]  /*1fe0*/  LDL.LU R35, [R1+0x1bc] ;  /* 0x0001bc0001237983 */ /* 0x0001620000300800 */
[----:B------:R-:W-:-:S03]  /*1ff0*/  FMUL.FTZ R13, R241, R13 ;  /* 0x0000000df10d7220 */ /* 0x000fc60000410000 */
[----:B------:R1:W-:Y:S01]  /*2000*/  STL [R1+0x90], R242 ;  /* 0x000090f201007387 */ /* 0x0003e20000100800 */
[----:B------:R-:W-:-:S03]  /*2010*/  FFMA.FTZ R70, R215, R12, R70 ;  /* 0x0000000cd7467223 */ /* 0x000fc60000010046 */
[----:B-1----:R-:W4:Y:S04]  /*2020*/  LDL.LU R242, [R1+0x10] ;  /* 0x0000100001f27983 */ /* 0x002f280000300800 */
[----:B------:R-:W4:Y:S01]  /*2030*/  LDL.LU R241, [R1+0xb0] ;  /* 0x0000b00001f17983 */ /* 0x000f220000300800 */
[----:B------:R-:W-:Y:S01]  /*2040*/  FFMA.FTZ R64, R213, R11, R64 ;  /* 0x0000000bd5407223 */ /* 0x000fe20000010040 */
[----:B--2---:R-:W-:-:S05]  /*2050*/  FADD.FTZ R239, R239, R12 ;  /* 0x0000000cefef7221 */ /* 0x004fca0000010000 */
[----:B------:R1:W-:Y:S01]  /*2060*/  STL [R1+0x98], R239 ;  /* 0x000098ef01007387 */ /* 0x0003e20000100800 */
[----:B---3--:R-:W-:Y:S01]  /*2070*/  FMUL.FTZ R12, R237, R12 ;  /* 0x0000000ced0c7220 */ /* 0x008fe20000410000 */
[----:B------:R-:W-:Y:S02]  /*2080*/  SHF.L.U32 R237, R28, 0x10, RZ ;  /* 0x000000101ced7819 */ /* 0x000fe400000006ff */
[----:B-1----:R-:W2:Y:S04]  /*2090*/  LDL R239, [R1+0x120] ;  /* 0x0001200001ef7983 */ /* 0x002ea80000100800 */
[----:B------:R-:W3:Y:S01]  /*20a0*/  LDL.LU R28, [R1+0x18] ;  /* 0x00001800011c7983 */ /* 0x000ee20000300800 */
[----:B----4-:R-:W-:Y:S01]  /*20b0*/  FADD.FTZ R244, R244, R11 ;  /* 0x0000000bf4f47221 */ /* 0x010fe20000010000 */
[----:B------:R-:W-:Y:S01]  /*20c0*/  FMUL.FTZ R11, R184, R11 ;  /* 0x0000000bb80b7220 */ /* 0x000fe20000410000 */
[----:B------:R-:W-:Y:S01]  /*20d0*/  SHF.L.U32 R184, R34, 0x10, RZ ;  /* 0x0000001022b87819 */ /* 0x000fe200000006ff */
[----:B------:R-:W-:-:S02]  /*20e0*/  FADD.FTZ R25, R25, R10 ;  /* 0x0000000a19197221 */ /* 0x000fc40000010000 */
[----:B------:R-:W-:Y:S04]  /*20f0*/  STL [R1+0xa0], R244 ;  /* 0x0000a0f401007387 */ /* 0x000fe80000100800 */
[----:B------:R0:W5:Y:S04]  /*2100*/  LDL.LU R34, [R1+0x1b8] ;  /* 0x0001b80001227983 */ /* 0x0001680000300800 */
[----:B------:R1:W-:Y:S04]  /*2110*/  STL [R1+0xa8], R25 ;  /* 0x0000a81901007387 */ /* 0x0003e80000100800 */
[----:B-1----:R-:W4:Y:S01]  /*2120*/  LDL.LU R25, [R1+0xb8] ;  /* 0x0000b80001197983 */ /* 0x002f220000300800 */
[-C--:B------:R-:W-:Y:S01]  /*2130*/  FFMA.FTZ R66, R201, R10.reuse, R66 ;  /* 0x0000000ac9427223 */ /* 0x080fe20000010042 */
[----:B------:R-:W-:Y:S01]  /*2140*/  FMUL.FTZ R10, R240, R10 ;  /* 0x0000000af00a7220 */ /* 0x000fe20000410000 */
[----:B------:R-:W-:Y:S01]  /*2150*/  FMUL.FTZ R197, R197, UR29 ;  /* 0x0000001dc5c57c20 */ /* 0x000fe20008410000 */
[----:B------:R-:W-:Y:S01]  /*2160*/  SHF.L.U32 R240, R33, 0x10, RZ ;  /* 0x0000001021f07819 */ /* 0x000fe200000006ff */
[-C--:B------:R-:W-:Y:S01]  /*2170*/  FFMA.FTZ R81, R230, R18.reuse, R81 ;  /* 0x00000012e6517223 */ /* 0x080fe20000010051 */
[----:B------:R-:W-:Y:S01]  /*2180*/  FFMA.FTZ R242, R199, R9, R242 ;  /* 0x00000009c7f27223 */ /* 0x000fe200000100f2 */
[----:B------:R0:W5:Y:S01]  /*2190*/  LDL.LU R33, [R1+0x1b4] ;  /* 0x0001b40001217983 */ /* 0x0001620000300800 */
[----:B------:R-:W-:Y:S01]  /*21a0*/  FADD.FTZ R241, R241, R9 ;  /* 0x00000009f1f17221 */ /* 0x000fe20000010000 */
[----:B------:R-:W-:-:S02]  /*21b0*/  FMUL.FTZ R18, R247, R18 ;  /* 0x00000012f7127220 */ /* 0x000fc40000410000 */
[----:B------:R-:W2:Y:S04]  /*21c0*/  LDL R244, [R1+0x128] ;  /* 0x0001280001f47983 */ /* 0x000ea80000100800 */
[----:B------:R-:W2:Y:S04]  /*21d0*/  LDL.LU R247, [R1+0xc0] ;  /* 0x0000c00001f77983 */ /* 0x000ea80000300800 */
[----:B------:R1:W-:Y:S04]  /*21e0*/  STL [R1+0xb0], R241 ;  /* 0x0000b0f101007387 */ /* 0x0003e80000100800 */
[----:B------:R-:W-:Y:S04]  /*21f0*/  STL [R1+0x10], R242 ;  /* 0x000010f201007387 */ /* 0x000fe80000100800 */
[----:B------:R-:W2:Y:S01]  /*2200*/  LDL.LU R246, [R1+0x20] ;  /* 0x0000200001f67983 */ /* 0x000ea20000300800 */
[----:B-1----:R-:W-:-:S03]  /*2210*/  SHF.L.U32 R241, R29, 0x10, RZ ;  /* 0x000000101df17819 */ /* 0x002fc600000006ff */
[----:B------:R-:W2:Y:S04]  /*2220*/  LDL R245, [R1+0x110] ;  /* 0x0001100001f57983 */ /* 0x000ea80000100800 */
[----:B------:R-:W2:Y:S01]  /*2230*/  LDL.LU R29, [R1+0xc8] ;  /* 0x0000c800011d7983 */ /* 0x000ea20000300800 */
[----:B---3--:R-:W-:-:S05]  /*2240*/  FFMA.FTZ R28, R197, R8, R28 ;  /* 0x00000008c51c7223 */ /* 0x008fca000001001c */
[----:B------:R1:W-:Y:S04]  /*2250*/  STL [R1+0x18], R28 ;  /* 0x0000181c01007387 */ /* 0x0003e80000100800 */
[----:B-1----:R-:W3:Y:S01]  /*2260*/  LDL.LU R28, [R1+0x28] ;  /* 0x00002800011c7983 */ /* 0x002ee20000300800 */
[----:B----4-:R-:W-:-:S05]  /*2270*/  FADD.FTZ R25, R25, R8 ;  /* 0x0000000819197221 */ /* 0x010fca0000010000 */
[----:B------:R1:W-:Y:S04]  /*2280*/  STL [R1+0xb8], R25 ;  /* 0x0000b81901007387 */ /* 0x0003e80000100800 */
[----:B-1----:R-:W4:Y:S01]  /*2290*/  LDL R25, [R1+0x118] ;  /* 0x0001180001197983 */ /* 0x002f220000100800 */
[----:B--2---:R-:W-:-:S05]  /*22a0*/  FADD.FTZ R247, R247, R7 ;  /* 0x00000007f7f77221 */ /* 0x004fca0000010000 */
[----:B------:R-:W-:Y:S01]  /*22b0*/  STL [R1+0xc0], R247 ;  /* 0x0000c0f701007387 */ /* 0x000fe20000100800 */
[-C--:B------:R-:W-:Y:S01]  /*22c0*/  FFMA.FTZ R246, R195, R7.reuse, R246 ;  /* 0x00000007c3f67223 */ /* 0x080fe200000100f6 */
[----:B------:R-:W-:-:S04]  /*22d0*/  FMUL.FTZ R7, R245, R7 ;  /* 0x00000007f5077220 */ /* 0x000fc80000410000 */
[----:B------:R-:W-:Y:S01]  /*22e0*/  STL [R1+0x20], R246 ;  /* 0x000020f601007387 */ /* 0x000fe20000100800 */
[----:B------:R-:W-:-:S03]  /*22f0*/  FADD.FTZ R29, R29, R6 ;  /* 0x000000061d1d7221 */ /* 0x000fc60000010000 */
[----:B------:R-:W2:Y:S04]  /*2300*/  LDL.LU R245, [R1+0x74] ;  /* 0x0000740001f57983 */ /* 0x000ea80000300800 */
[----:B------:R1:W-:Y:S04]  /*2310*/  STL [R1+0xc8], R29 ;  /* 0x0000c81d01007387 */ /* 0x0003e80000100800 */
[----:B-1----:R-:W2:Y:S01]  /*2320*/  LDL R29, [R1+0x164] ;  /* 0x00016400011d7983 */ /* 0x002ea20000100800 */
[----:B---3--:R-:W-:-:S05]  /*2330*/  FFMA.FTZ R28, R193, R6, R28 ;  /* 0x00000006c11c7223 */ /* 0x008fca000001001c */
[----:B------:R1:W-:Y:S04]  /*2340*/  STL [R1+0x28], R28 ;  /* 0x0000281c01007387 */ /* 0x0003e80000100800 */
[----:B-1----:R-:W3:Y:S01]  /*2350*/  LDL.LU R28, [R1+0x30] ;  /* 0x00003000011c7983 */ /* 0x002ee20000300800 */
[----:B----4-:R-:W-:-:S03]  /*2360*/  FMUL.FTZ R6, R25, R6 ;  /* 0x0000000619067220 */ /* 0x010fc60000410000 */
[----:B------:R-:W4:Y:S01]  /*2370*/  LDL.LU R25, [R1+0x7c] ;  /* 0x00007c0001197983 */ /* 0x000f220000300800 */
[----:B------:R-:W-:Y:S01]  /*2380*/  FMUL.FTZ R9, R239, R9 ;  /* 0x00000009ef097220 */ /* 0x000fe20000410000 */
[----:B------:R-:W-:Y:S01]  /*2390*/  FFMA.FTZ R239, R0, R228, RZ ;  /* 0x000000e400ef7223 */ /* 0x000fe200000100ff */
[----:B------:R-:W-:Y:S01]  /*23a0*/  FADD.FTZ R242, RZ, R228 ;  /* 0x000000e4fff27221 */ /* 0x000fe20000010000 */
[-C--:B------:R-:W-:Y:S01]  /*23b0*/  FFMA.FTZ R83, R252, R5.reuse, R83 ;  /* 0x00000005fc537223 */ /* 0x080fe20000010053 */
[----:B------:R-:W-:Y:S01]  /*23c0*/  FMUL.FTZ R251, R251, R5 ;  /* 0x00000005fbfb7220 */ /* 0x000fe20000410000 */
[----:B------:R-:W-:Y:S01]  /*23d0*/  FFMA.FTZ R239, R234, R20, R239 ;  /* 0x00000014eaef7223 */ /* 0x000fe200000100ef */
[----:B------:R-:W-:Y:S01]  /*23e0*/  FADD.FTZ R242, R20, R242 ;  /* 0x000000f214f27221 */ /* 0x000fe20000010000 */
[----:B------:R-:W-:Y:S01]  /*23f0*/  SHF.L.U32 R5, R249, 0x10, RZ ;  /* 0x00000010f9057819 */ /* 0x000fe200000006ff */
[----:B------:R-:W-:Y:S01]  /*2400*/  FMUL.FTZ R8, R244, R8 ;  /* 0x00000008f4087220 */ /* 0x000fe20000410000 */
[----:B------:R-:W-:Y:S01]  /*2410*/  FFMA.FTZ R239, R233, R227, R239 ;  /* 0x000000e3e9ef7223 */ /* 0x000fe200000100ef */
[----:B------:R-:W-:Y:S01]  /*2420*/  FADD.FTZ R244, R227, R242 ;  /* 0x000000f2e3f47221 */ /* 0x000fe20000010000 */
[----:B------:R-:W-:Y:S01]  /*2430*/  SHF.L.U32 R242, R185, 0x10, RZ ;  /* 0x00000010b9f27819 */ /* 0x000fe200000006ff */
[----:B------:R-:W-:Y:S01]  /*2440*/  FMUL.FTZ R223, R223, UR29 ;  /* 0x0000001ddfdf7c20 */ /* 0x000fe20008410000 */
[----:B------:R-:W-:Y:S01]  /*2450*/  FFMA.FTZ R185, R232, R19, R239 ;  /* 0x00000013e8b97223 */ /* 0x000fe200000100ef */
[----:B------:R-:W-:Y:S01]  /*2460*/  FADD.FTZ R239, R19, R244 ;  /* 0x000000f413ef7221 */ /* 0x000fe20000010000 */
[----:B------:R-:W4:Y:S02]  /*2470*/  LDL R248, [R1+0x16c] ;  /* 0x00016c0001f87983 */ /* 0x000f240000100800 */
[----:B------:R-:W-:Y:S01]  /*2480*/  FFMA.FTZ R244, R231, R226, R185 ;  /* 0x000000e2e7f47223 */ /* 0x000fe200000100b9 */
[----:B--2---:R-:W-:Y:S01]  /*2490*/  FADD.FTZ R245, R245, R5 ;  /* 0x00000005f5f57221 */ /* 0x004fe20000010000 */
[----:B------:R-:W2:Y:S01]  /*24a0*/  LDL.LU R247, [R1+0xd0] ;  /* 0x0000d00001f77983 */ /* 0x000ea20000300800 */
[----:B------:R-:W-:Y:S01]  /*24b0*/  SHF.L.U32 R185, R31, 0x10, RZ ;  /* 0x000000101fb97819 */ /* 0x000fe200000006ff */
[----:B------:R-:W-:-:S02]  /*24c0*/  FFMA.FTZ R77, R223, R5, R77 ;  /* 0x00000005df4d7223 */ /* 0x000fc4000001004d */
[----:B------:R-:W2:Y:S04]  /*24d0*/  LDL.LU R246, [R1+0x84] ;  /* 0x0000840001f67983 */ /* 0x000ea80000300800 */
[----:B------:R-:W2:Y:S04]  /*24e0*/  LDL R31, [R1+0x154] ;  /* 0x00015400011f7983 */ /* 0x000ea80000100800 */
[----:B------:R-:W-:Y:S01]  /*24f0*/  STL [R1+0x74], R245 ;  /* 0x000074f501007387 */ /* 0x000fe20000100800 */
[----:B------:R-:W-:-:S03]  /*2500*/  FMUL.FTZ R5, R29, R5 ;  /* 0x000000051d057220 */ /* 0x000fc60000410000 */
[----:B------:R-:W2:Y:S01]  /*2510*/  LDL R29, [R1+0x100] ;  /* 0x00010000011d7983 */ /* 0x000ea20000100800 */
[----:B---3--:R-:W-:-:S05]  /*2520*/  FFMA.FTZ R28, R191, R2, R28 ;  /* 0x00000002bf1c7223 */ /* 0x008fca000001001c */
[----:B------:R1:W-:Y:S04]  /*2530*/  STL [R1+0x30], R28 ;  /* 0x0000301c01007387 */ /* 0x0003e80000100800 */
[----:B-1----:R-:W3:Y:S01]  /*2540*/  LDL.LU R28, [R1+0x8c] ;  /* 0x00008c00011c7983 */ /* 0x002ee20000300800 */
[----:B----4-:R-:W-:-:S05]  /*2550*/  FADD.FTZ R25, R25, R4 ;  /* 0x0000000419197221 */ /* 0x010fca0000010000 */
[----:B------:R1:W-:Y:S04]  /*2560*/  STL [R1+0x7c], R25 ;  /* 0x00007c1901007387 */ /* 0x0003e80000100800 */
[----:B-1----:R-:W4:Y:S01]  /*2570*/  LDL R25, [R1+0x15c] ;  /* 0x00015c0001197983 */ /* 0x002f220000100800 */
[----:B--2---:R-:W-:Y:S01]  /*2580*/  FADD.FTZ R247, R247, R2 ;  /* 0x00000002f7f77221 */ /* 0x004fe20000010000 */
[----:B------:R-:W-:-:S04]  /*2590*/  FADD.FTZ R246, R246, R3 ;  /* 0x00000003f6f67221 */ /* 0x000fc80000010000 */
[----:B------:R1:W-:Y:S04]  /*25a0*/  STL [R1+0xd0], R247 ;  /* 0x0000d0f701007387 */ /* 0x0003e80000100800 */
[----:B------:R-:W-:Y:S04]  /*25b0*/  STL [R1+0x84], R246 ;  /* 0x000084f601007387 */ /* 0x000fe80000100800 */
[----:B-1----:R-:W2:Y:S01]  /*25c0*/  LDL.LU R247, [R1+0x94] ;  /* 0x0000940001f77983 */ /* 0x002ea20000300800 */
[----:B------:R-:W-:-:S03]  /*25d0*/  FMUL.FTZ R2, R29, R2 ;  /* 0x000000021d027220 */ /* 0x000fc60000410000 */
[----:B------:R-:W2:Y:S01]  /*25e0*/  LDL R29, [R1+0x144] ;  /* 0x00014400011d7983 */ /* 0x000ea20000100800 */
[----:B---3--:R-:W-:-:S05]  /*25f0*/  FADD.FTZ R28, R28, R186 ;  /* 0x000000ba1c1c7221 */ /* 0x008fca0000010000 */
[----:B------:R1:W-:Y:S04]  /*2600*/  STL [R1+0x8c], R28 ;  /* 0x00008c1c01007387 */ /* 0x0003e80000100800 */
[----:B-1----:R-:W3:Y:S01]  /*2610*/  LDL.LU R28, [R1+0x38] ;  /* 0x00003800011c7983 */ /* 0x002ee20000300800 */
[----:B----4-:R-:W-:-:S03]  /*2620*/  FMUL.FTZ R249, R25, R186 ;  /* 0x000000ba19f97220 */ /* 0x010fc60000410000 */
[----:B------:R-:W4:Y:S04]  /*2630*/  LDL.LU R25, [R1+0xd8] ;  /* 0x0000d80001197983 */ /* 0x000f280000300800 */
        /* <DEDUP_REMOVED lines=11> */
[----:B------:R-:W-:Y:S01]  /*26f0*/  FMUL.FTZ R219, R219, UR29 ;  /* 0x0000001ddbdb7c20 */ /* 0x000fe20008410000 */
[----:B------:R-:W-:Y:S01]  /*2700*/  FFMA.FTZ R239, R223, R5, R244 ;  /* 0x00000005dfef7223 */ /* 0x000fe200000100f4 */
[----:B------:R-:W-:Y:S01]  /*2710*/  FFMA.FTZ R75, R250, R186, R75 ;  /* 0x000000bafa4b7223 */ /* 0x000fe2000001004b */
[----:B------:R-:W-:Y:S01]  /*2720*/  FADD.FTZ R244, R5, R245 ;  /* 0x000000f505f47221 */ /* 0x000fe20000010000 */
[----:B--2---:R-:W-:Y:S01]  /*2730*/  FADD.FTZ R247, R247, R235 ;  /* 0x000000ebf7f77221 */ /* 0x004fe20000010000 */
[----:B------:R-:W-:Y:S01]  /*2740*/  SHF.L.U32 R186, R32, 0x10, RZ ;  /* 0x0000001020ba7819 */ /* 0x000fe200000006ff */
[----:B------:R-:W2:Y:S01]  /*2750*/  LDL R245, [R1+0x14c] ;  /* 0x00014c0001f57983 */ /* 0x000ea20000100800 */
[-C--:B------:R-:W-:Y:S01]  /*2760*/  FFMA.FTZ R73, R219, R3.reuse, R73 ;  /* 0x00000003db497223 */ /* 0x080fe20000010049 */
[----:B------:R-:W-:-:S02]  /*2770*/  FMUL.FTZ R3, R31, R3 ;  /* 0x000000031f037220 */ /* 0x000fc40000410000 */
[----:B------:R-:W2:Y:S01]  /*2780*/  LDL.LU R32, [R1+0xa4] ;  /* 0x0000a40001207983 */ /* 0x000ea20000300800 */
[-C--:B------:R-:W-:Y:S01]  /*2790*/  FFMA.FTZ R69, R216, R235.reuse, R69 ;  /* 0x000000ebd8457223 */ /* 0x080fe20000010045 */
[----:B------:R-:W-:Y:S02]  /*27a0*/  FMUL.FTZ R235, R29, R235 ;  /* 0x000000eb1deb7220 */ /* 0x000fe40000410000 */
[----:B------:R-:W2:Y:S04]  /*27b0*/  LDL R31, [R1+0x134] ;  /* 0x00013400011f7983 */ /* 0x000ea80000100800 */
[----:B------:R-:W-:Y:S04]  /*27c0*/  STL [R1+0x94], R247 ;  /* 0x000094f701007387 */ /* 0x000fe80000100800 */
[----:B------:R-:W2:Y:S01]  /*27d0*/  LDL R29, [R1+0x108] ;  /* 0x00010800011d7983 */ /* 0x000ea20000100800 */
[----:B---3--:R-:W-:-:S05]  /*27e0*/  FFMA.FTZ R28, R189, R238, R28 ;  /* 0x000000eebd1c7223 */ /* 0x008fca000001001c */
[----:B------:R1:W-:Y:S01]  /*27f0*/  STL [R1+0x38], R28 ;  /* 0x0000381c01007387 */ /* 0x0003e20000100800 */
[----:B----4-:R-:W-:Y:S01]  /*2800*/  FADD.FTZ R25, R25, R238 ;  /* 0x000000ee19197221 */ /* 0x010fe20000010000 */
[----:B------:R-:W-:Y:S02]  /*2810*/  FADD.FTZ R246, R246, R236 ;  /* 0x000000ecf6f67221 */ /* 0x000fe40000010000 */
[----:B-1----:R-:W3:Y:S04]  /*2820*/  LDL.LU R28, [R1+0xac] ;  /* 0x0000ac00011c7983 */ /* 0x002ee80000300800 */
[----:B------:R-:W-:Y:S04]  /*2830*/  STL [R1+0x9c], R246 ;  /* 0x00009cf601007387 */ /* 0x000fe80000100800 */
[----:B------:R1:W-:Y:S04]  /*2840*/  STL [R1+0xd8], R25 ;  /* 0x0000d81901007387 */ /* 0x0003e80000100800 */
[----:B-1----:R-:W4:Y:S01]  /*2850*/  LDL R25, [R1+0x13c] ;  /* 0x00013c0001197983 */ /* 0x002f220000100800 */
[----:B------:R-:W-:Y:S01]  /*2860*/  FMUL.FTZ R221, R221, UR29 ;  /* 0x0000001ddddd7c20 */ /* 0x000fe20008410000 */
[----:B------:R-:W-:Y:S01]  /*2870*/  FFMA.FTZ R239, R222, R16, R239 ;  /* 0x00000010deef7223 */ /* 0x000fe200000100ef */
[----:B------:R-:W-:-:S02]  /*2880*/  FADD.FTZ R244, R16, R244 ;  /* 0x000000f410f47221 */ /* 0x000fc40000010000 */
[-C--:B------:R-:W-:Y:S01]  /*2890*/  FFMA.FTZ R79, R221, R4.reuse, R79 ;  /* 0x00000004dd4f7223 */ /* 0x080fe2000001004f */
[----:B------:R-:W-:-:S04]  /*28a0*/  FMUL.FTZ R4, R248, R4 ;  /* 0x00000004f8047220 */ /* 0x000fc80000410000 */
        /* <DEDUP_REMOVED lines=12> */
[----:B--2---:R-:W-:Y:S02]  /*2970*/  FADD.FTZ R32, R32, R237 ;  /* 0x000000ed20207221 */ /* 0x004fe40000010000 */
[----:B------:R-:W-:Y:S01]  /*2980*/  FFMA.FTZ R239, R216, R235, R239 ;  /* 0x000000ebd8ef7223 */ /* 0x000fe200000100ef */
[----:B------:R-:W-:Y:S01]  /*2990*/  FADD.FTZ R244, R235, R244 ;  /* 0x000000f4ebf47221 */ /* 0x000fe20000010000 */
[-C--:B------:R-:W-:Y:S01]  /*29a0*/  FFMA.FTZ R71, R214, R236.reuse, R71 ;  /* 0x000000ecd6477223 */ /* 0x080fe20000010047 */
[----:B------:R-:W-:Y:S01]  /*29b0*/  FMUL.FTZ R236, R245, R236 ;  /* 0x000000ecf5ec7220 */ /* 0x000fe20000410000 */
[----:B------:R-:W-:Y:S01]  /*29c0*/  FFMA.FTZ R239, R215, R12, R239 ;  /* 0x0000000cd7ef7223 */ /* 0x000fe200000100ef */
[----:B------:R-:W-:Y:S01]  /*29d0*/  FADD.FTZ R244, R12, R244 ;  /* 0x000000f40cf47221 */ /* 0x000fe20000010000 */
[----:B------:R1:W-:Y:S01]  /*29e0*/  STL [R1+0xa4], R32 ;  /* 0x0000a42001007387 */ /* 0x0003e20000100800 */
[----:B------:R-:W-:Y:S01]  /*29f0*/  FFMA.FTZ R65, R212, R237, R65 ;  /* 0x000000edd4417223 */ /* 0x000fe20000010041 */
[----:B------:R-:W-:-:S02]  /*2a00*/  FFMA.FTZ R245, R214, R236, R239 ;  /* 0x000000ecd6f57223 */ /* 0x000fc400000100ef */
[----:B------:R-:W2:Y:S01]  /*2a10*/  LDL.LU R246, [R1+0x14] ;  /* 0x0000140001f67983 */ /* 0x000ea20000300800 */
[----:B------:R-:W-:Y:S01]  /*2a20*/  FADD.FTZ R239, R236, R244 ;  /* 0x000000f4ecef7221 */ /* 0x000fe20000010000 */
[----:B------:R-:W-:Y:S01]  /*2a30*/  FMUL.FTZ R237, R31, R237 ;  /* 0x000000ed1fed7220 */ /* 0x000fe20000410000 */
[----:B------:R-:W-:Y:S01]  /*2a40*/  FMUL.FTZ R238, R29, R238 ;  /* 0x000000ee1dee7220 */ /* 0x000fe20000410000 */
[----:B-1----:R-:W2:Y:S01]  /*2a50*/  LDL.LU R32, [R1+0xb4] ;  /* 0x0000b40001207983 */ /* 0x002ea20000300800 */
[----:B------:R-:W-:-:S03]  /*2a60*/  FADD.FTZ R239, R11, R239 ;  /* 0x000000ef0bef7221 */ /* 0x000fc60000010000 */
[----:B------:R-:W2:Y:S04]  /*2a70*/  LDL R31, [R1+0x124] ;  /* 0x00012400011f7983 */ /* 0x000ea80000100800 */
[----:B------:R-:W2:Y:S01]  /*2a80*/  LDL.LU R29, [R1+0x40] ;  /* 0x00004000011d7983 */ /* 0x000ea20000300800 */
[----:B------:R-:W-:Y:S01]  /*2a90*/  FADD.FTZ R244, R237, R239 ;  /* 0x000000efedf47221 */ /* 0x000fe20000010000 */
[----:B------:R-:W-:Y:S01]  /*2aa0*/  FFMA.FTZ R67, R200, R184, R67 ;  /* 0x000000b8c8437223 */ /* 0x000fe20000010043 */
[----:B---3--:R-:W-:-:S05]  /*2ab0*/  FADD.FTZ R28, R28, R184 ;  /* 0x000000b81c1c7221 */ /* 0x008fca0000010000 */
[----:B------:R1:W-:Y:S04]  /*2ac0*/  STL [R1+0xac], R28 ;  /* 0x0000ac1c01007387 */ /* 0x0003e80000100800 */
[----:B-1----:R-:W3:Y:S01]  /*2ad0*/  LDL.LU R28, [R1+0x1c] ;  /* 0x00001c00011c7983 */ /* 0x002ee20000300800 */
[----:B----4-:R-:W-:Y:S01]  /*2ae0*/  FMUL.FTZ R239, R25, R184 ;  /* 0x000000b819ef7220 */ /* 0x010fe20000410000 */
[----:B------:R-:W-:Y:S02]  /*2af0*/  SHF.L.U32 R184, R26, 0x10, RZ ;  /* 0x000000101ab87819 */ /* 0x000fe400000006ff */
[----:B------:R-:W4:Y:S04]  /*2b00*/  LDL.LU R248, [R1+0xbc] ;  /* 0x0000bc0001f87983 */ /* 0x000f280000300800 */
[----:B------:R-:W4:Y:S01]  /*2b10*/  LDL R26, [R1+0x12c] ;  /* 0x00012c00011a7983 */ /* 0x000f220000100800 */
[----:B------:R-:W-:Y:S01]  /*2b20*/  FMUL.FTZ R198, R198, UR29 ;  /* 0x0000001dc6c67c20 */ /* 0x000fe20008410000 */
[----:B------:R-:W-:-:S02]  /*2b30*/  FMUL.FTZ R196, R196, UR29 ;  /* 0x0000001dc4c47c20 */ /* 0x000fc40008410000 */
[----:B------:R-:W4:Y:S04]  /*2b40*/  LDL.LU R25, [R1+0xe0] ;  /* 0x0000e00001197983 */ /* 0x000f280000300800 */
[----:B------:R-:W4:Y:S01]  /*2b50*/  LDL.LU R247, [R1+0xc4] ;  /* 0x0000c40001f77983 */ /* 0x000f220000300800 */
[----:B--2---:R-:W-:Y:S01]  /*2b60*/  FFMA.FTZ R246, R198, R240, R246 ;  /* 0x000000f0c6f67223 */ /* 0x004fe200000100f6 */
[----:B------:R-:W-:-:S04]  /*2b70*/  FADD.FTZ R32, R32, R240 ;  /* 0x000000f020207221 */ /* 0x000fc80000010000 */
[----:B------:R-:W-:Y:S01]  /*2b80*/  STL [R1+0x14], R246 ;  /* 0x000014f601007387 */ /* 0x000fe20000100800 */
[----:B------:R-:W-:-:S03]  /*2b90*/  FMUL.FTZ R240, R31, R240 ;  /* 0x000000f01ff07220 */ /* 0x000fc60000410000 */
[----:B------:R1:W-:Y:S01]  /*2ba0*/  STL [R1+0xb4], R32 ;  /* 0x0000b42001007387 */ /* 0x0003e20000100800 */
[----:B------:R-:W-:-:S03]  /*2bb0*/  FFMA.FTZ R29, R23, R243, R29 ;  /* 0x000000f3171d7223 */ /* 0x000fc6000001001d */
[----:B-1----:R-:W2:Y:S04]  /*2bc0*/  LDL.LU R32, [R1+0x24] ;  /* 0x0000240001207983 */ /* 0x002ea80000300800 */
[----:B------:R-:W2:Y:S04]  /*2bd0*/  LDL R31, [R1+0x114] ;  /* 0x00011400011f7983 */ /* 0x000ea80000100800 */
[----:B------:R1:W-:Y:S04]  /*2be0*/  STL [R1+0x40], R29 ;  /* 0x0000401d01007387 */ /* 0x0003e80000100800 */
[----:B-1----:R-:W2:Y:S01]  /*2bf0*/  LDL R29, [R1+0xf0] ;  /* 0x0000f000011d7983 */ /* 0x002ea20000100800 */
[----:B---3--:R-:W-:-:S05]  /*2c00*/  FFMA.FTZ R28, R196, R241, R28 ;  /* 0x000000f1c41c7223 */ /* 0x008fca000001001c */
[----:B------:R1:W-:Y:S01]  /*2c10*/  STL [R1+0x1c], R28 ;  /* 0x00001c1c01007387 */ /* 0x0003e20000100800 */
[----:B----4-:R-:W-:Y:S01]  /*2c20*/  FADD.FTZ R248, R248, R241 ;  /* 0x000000f1f8f87221 */ /* 0x010fe20000010000 */
[----:B------:R-:W-:Y:S02]  /*2c30*/  FMUL.FTZ R241, R26, R241 ;  /* 0x000000f11af17220 */ /* 0x000fe40000410000 */
[----:B-1----:R-:W3:Y:S04]  /*2c40*/  LDL.LU R28, [R1+0xcc] ;  /* 0x0000cc00011c7983 */ /* 0x002ee80000300800 */
[----:B------:R-:W4:Y:S01]  /*2c50*/  LDL.LU R26, [R1+0x2c] ;  /* 0x00002c00011a7983 */ /* 0x000f220000300800 */
        /* <DEDUP_REMOVED lines=10> */
[----:B------:R-:W-:Y:S01]  /*2d00*/  FFMA.FTZ R244, R198, R240, R245 ;  /* 0x000000f0c6f47223 */ /* 0x000fe200000100f5 */
[----:B------:R-:W-:Y:S01]  /*2d10*/  FADD.FTZ R245, R246, R240 ;  /* 0x000000f0f6f57221 */ /* 0x000fe20000010000 */
[----:B------:R-:W-:Y:S03]  /*2d20*/  STL [R1+0xbc], R248 ;  /* 0x0000bcf801007387 */ /* 0x000fe60000100800 */
[----:B------:R-:W-:Y:S01]  /*2d30*/  FADD.FTZ R245, R245, R8 ;  /* 0x00000008f5f57221 */ /* 0x000fe20000010000 */
[----:B------:R1:W-:Y:S03]  /*2d40*/  STL [R1+0xe0], R25 ;  /* 0x0000e01901007387 */ /* 0x0003e60000100800 */
[----:B------:R-:W-:Y:S01]  /*2d50*/  FADD.FTZ R246, R245, R241 ;  /* 0x000000f1f5f67221 */ /* 0x000fe20000010000 */
[----:B-1----:R-:W4:Y:S04]  /*2d60*/  LDL R25, [R1+0x11c] ;  /* 0x00011c0001197983 */ /* 0x002f280000100800 */
[----:B------:R-:W-:Y:S01]  /*2d70*/  STL [R1+0xc4], R247 ;  /* 0x0000c4f701007387 */ /* 0x000fe20000100800 */
[-C--:B--2---:R-:W-:Y:S01]  /*2d80*/  FFMA.FTZ R32, R194, R242.reuse, R32 ;  /* 0x000000f2c2207223 */ /* 0x084fe20000010020 */
[----:B------:R-:W-:-:S04]  /*2d90*/  FMUL.FTZ R242, R31, R242 ;  /* 0x000000f21ff27220 */ /* 0x000fc80000410000 */
[----:B------:R1:W-:Y:S04]  /*2da0*/  STL [R1+0x24], R32 ;  /* 0x0000242001007387 */ /* 0x0003e80000100800 */
[----:B-1----:R-:W2:Y:S04]  /*2db0*/  LDL.LU R32, [R1+0x34] ;  /* 0x0000340001207983 */ /* 0x002ea80000300800 */
[----:B------:R-:W2:Y:S04]  /*2dc0*/  LDL.LU R31, [R1+0xd4] ;  /* 0x0000d400011f7983 */ /* 0x000ea80000300800 */
[----:B------:R-:W2:Y:S01]  /*2dd0*/  LDL R245, [R1+0x104] ;  /* 0x0001040001f57983 */ /* 0x000ea20000100800 */
[----:B---3--:R-:W-:Y:S01]  /*2de0*/  FADD.FTZ R28, R28, R185 ;  /* 0x000000b91c1c7221 */ /* 0x008fe20000010000 */
[----:B----4-:R-:W-:-:S04]  /*2df0*/  FFMA.FTZ R26, R192, R185, R26 ;  /* 0x000000b9c01a7223 */ /* 0x010fc8000001001a */
[----:B------:R-:W-:Y:S04]  /*2e00*/  STL [R1+0xcc], R28 ;  /* 0x0000cc1c01007387 */ /* 0x000fe80000100800 */
[----:B------:R-:W3:Y:S04]  /*2e10*/  LDL.LU R248, [R1+0x48] ;  /* 0x0000480001f87983 */ /* 0x000ee80000300800 */
[----:B------:R1:W-:Y:S04]  /*2e20*/  STL [R1+0x2c], R26 ;  /* 0x00002c1a01007387 */ /* 0x0003e80000100800 */
[----:B-1----:R-:W4:Y:S01]  /*2e30*/  LDL.LU R26, [R1+0x3c] ;  /* 0x00003c00011a7983 */ /* 0x002f220000300800 */
[----:B------:R-:W-:Y:S01]  /*2e40*/  FFMA.FTZ R244, R197, R8, R244 ;  /* 0x00000008c5f47223 */ /* 0x000fe200000100f4 */
[----:B------:R-:W-:-:S03]  /*2e50*/  FADD.FTZ R246, R246, R7 ;  /* 0x00000007f6f67221 */ /* 0x000fc60000010000 */
[----:B------:R-:W-:Y:S01]  /*2e60*/  FFMA.FTZ R247, R196, R241, R244 ;  /* 0x000000f1c4f77223 */ /* 0x000fe200000100f4 */
[----:B------:R-:W-:Y:S01]  /*2e70*/  SHF.L.U32 R187, R187, 0x10, RZ ;  /* 0x00000010bbbb7819 */ /* 0x000fe200000006ff */
[----:B------:R-:W-:Y:S02]  /*2e80*/  FADD.FTZ R246, R246, R242 ;  /* 0x000000f2f6f67221 */ /* 0x000fe40000010000 */
[----:B------:R-:W-:Y:S02]  /*2e90*/  FFMA.FTZ R247, R195, R7, R247 ;  /* 0x00000007c3f77223 */ /* 0x000fe400000100f7 */
[----:B------:R-:W-:Y:S02]  /*2ea0*/  FADD.FTZ R246, R246, R6 ;  /* 0x00000006f6f67221 */ /* 0x000fe40000010000 */
[----:B------:R-:W-:Y:S01]  /*2eb0*/  FFMA.FTZ R247, R194, R242, R247 ;  /* 0x000000f2c2f77223 */ /* 0x000fe200000100f7 */
[----:B------:R-:W-:Y:S01]  /*2ec0*/  FMUL.FTZ R243, R29, R243 ;  /* 0x000000f31df37220 */ /* 0x000fe20000410000 */
[----:B------:R-:W-:Y:S01]  /*2ed0*/  FMUL.FTZ R244, R25, R185 ;  /* 0x000000b919f47220 */ /* 0x000fe20000410000 */
[----:B------:R-:W-:Y:S01]  /*2ee0*/  SHF.L.U32 R185, R30, 0x10, RZ ;  /* 0x000000101eb97819 */ /* 0x000fe200000006ff */
[----:B------:R-:W4:Y:S01]  /*2ef0*/  LDL.LU R25, [R1+0xdc] ;  /* 0x0000dc0001197983 */ /* 0x000f220000300800 */
[----:B------:R-:W-:Y:S01]  /*2f00*/  FFMA.FTZ R247, R193, R6, R247 ;  /* 0x00000006c1f77223 */ /* 0x000fe200000100f7 */
[----:B------:R-:W-:-:S02]  /*2f10*/  FADD.FTZ R246, R246, R244 ;  /* 0x000000f4f6f67221 */ /* 0x000fc40000010000 */
[----:B------:R-:W4:Y:S04]  /*2f20*/  LDL.LU R30, [R1+0xe8] ;  /* 0x0000e800011e7983 */ /* 0x000f280000300800 */
[----:B------:R-:W4:Y:S01]  /*2f30*/  LDL.LU R29, [R1+0x44] ;  /* 0x00004400011d7983 */ /* 0x000f220000300800 */
[----:B------:R-:W-:-:S03]  /*2f40*/  FFMA.FTZ R247, R192, R244, R247 ;  /* 0x000000f4c0f77223 */ /* 0x000fc600000100f7 */
[----:B------:R-:W4:Y:S01]  /*2f50*/  LDL.LU R28, [R1+0xe4] ;  /* 0x0000e400011c7983 */ /* 0x000f220000300800 */
[----:B------:R-:W-:Y:S01]  /*2f60*/  FADD.FTZ R246, R246, R2 ;  /* 0x00000002f6f67221 */ /* 0x000fe20000010000 */
[----:B--2---:R-:W-:Y:S01]  /*2f70*/  FFMA.FTZ R32, R190, R187, R32 ;  /* 0x000000bbbe207223 */ /* 0x004fe20000010020 */
[----:B------:R-:W-:-:S04]  /*2f80*/  FADD.FTZ R31, R31, R187 ;  /* 0x000000bb1f1f7221 */ /* 0x000fc80000010000 */
[----:B------:R1:W-:Y:S01]  /*2f90*/  STL [R1+0x34], R32 ;  /* 0x0000342001007387 */ /* 0x0003e20000100800 */
[----:B------:R-:W-:Y:S01]  /*2fa0*/  FMUL.FTZ R245, R245, R187 ;  /* 0x000000bbf5f57220 */ /* 0x000fe20000410000 */
[----:B------:R-:W-:Y:S02]  /*2fb0*/  FFMA.FTZ R187, R191, R2, R247 ;  /* 0x00000002bfbb7223 */ /* 0x000fe400000100f7 */
[----:B-1----:R0:W5:Y:S04]  /*2fc0*/  LDL.LU R32, [R1+0x1b0] ;  /* 0x0001b00001207983 */ /* 0x0021680000300800 */
[----:B------:R1:W-:Y:S01]  /*2fd0*/  STL [R1+0xd4], R31 ;  /* 0x0000d41f01007387 */ /* 0x0003e20000100800 */
[----:B------:R-:W-:-:S03]  /*2fe0*/  FADD.FTZ R247, R246, R245 ;  /* 0x000000f5f6f77221 */ /* 0x000fc60000010000 */
[----:B-1----:R0:W5:Y:S01]  /*2ff0*/  LDL.LU R31, [R1+0x1ac] ;  /* 0x0001ac00011f7983 */ /* 0x0021620000300800 */
[----:B---3--:R-:W-:-:S05]  /*3000*/  FFMA.FTZ R248, R21, R27, R248 ;  /* 0x0000001b15f87223 */ /* 0x008fca00000100f8 */
[----:B------:R1:W-:Y:S01]  /*3010*/  STL [R1+0x48], R248 ;  /* 0x000048f801007387 */ /* 0x0003e20000100800 */
[----:B----4-:R-:W-:-:S03]  /*3020*/  FFMA.FTZ R26, R188, R186, R26 ;  /* 0x000000babc1a7223 */ /* 0x010fc6000001001a */
[----:B-1----:R-:W2:Y:S04]  /*3030*/  LDL R248, [R1+0xf8] ;  /* 0x0000f80001f87983 */ /* 0x002ea80000100800 */
[----:B------:R1:W-:Y:S04]  /*3040*/  STL [R1+0x3c], R26 ;  /* 0x00003c1a01007387 */ /* 0x0003e80000100800 */
[----:B-1----:R-:W3:Y:S04]  /*3050*/  LDL.LU R26, [R1+0x4c] ;  /* 0x00004c00011a7983 */ /* 0x002ee80000300800 */
[----:B------:R-:W4:Y:S01]  /*3060*/  LDL R246, [R1+0x10c] ;  /* 0x00010c0001f67983 */ /* 0x000f220000100800 */
[----:B------:R-:W-:-:S05]  /*3070*/  FADD.FTZ R25, R25, R186 ;  /* 0x000000ba19197221 */ /* 0x000fca0000010000 */
[----:B------:R1:W-:Y:S04]  /*3080*/  STL [R1+0xdc], R25 ;  /* 0x0000dc1901007387 */ /* 0x0003e80000100800 */
[----:B-1----:R-:W2:Y:S01]  /*3090*/  LDL.LU R25, [R1+0xec] ;  /* 0x0000ec0001197983 */ /* 0x002ea20000300800 */
[----:B----4-:R-:W-:Y:S01]  /*30a0*/  FMUL.FTZ R246, R246, R186 ;  /* 0x000000baf6f67220 */ /* 0x010fe20000410000 */
[----:B------:R-:W-:Y:S02]  /*30b0*/  FADD.FTZ R186, R247, R238 ;  /* 0x000000eef7ba7221 */ /* 0x000fe40000010000 */
[----:B------:R-:W4:Y:S01]  /*30c0*/  LDL R247, [R1+0xf4] ;  /* 0x0000f40001f77983 */ /* 0x000f220000100800 */
[----:B------:R-:W-:Y:S01]  /*30d0*/  FFMA.FTZ R187, R190, R245, R187 ;  /* 0x000000f5bebb7223 */ /* 0x000fe200000100bb */
[----:B------:R-:W-:Y:S01]  /*30e0*/  FADD.FTZ R30, R30, R27 ;  /* 0x0000001b1e1e7221 */ /* 0x000fe20000010000 */
[----:B------:R-:W-:-:S02]  /*30f0*/  FFMA.FTZ R29, R22, R184, R29 ;  /* 0x000000b8161d7223 */ /* 0x000fc4000001001d */
[----:B------:R-:W-:Y:S01]  /*3100*/  FFMA.FTZ R187, R189, R238, R187 ;  /* 0x000000eebdbb7223 */ /* 0x000fe200000100bb */
[----:B------:R-:W-:Y:S01]  /*3110*/  FADD.FTZ R28, R28, R184 ;  /* 0x000000b81c1c7221 */ /* 0x000fe20000010000 */
[----:B------:R1:W-:Y:S02]  /*3120*/  STL [R1+0xe8], R30 ;  /* 0x0000e81e01007387 */ /* 0x0003e40000100800 */
[----:B------:R-:W-:Y:S02]  /*3130*/  FFMA.FTZ R187, R188, R246, R187 ;  /* 0x000000f6bcbb7223 */ /* 0x000fe400000100bb */
[----:B-1----:R0:W5:Y:S04]  /*3140*/  LDL.LU R30, [R1+0x1a8] ;  /* 0x0001a800011e7983 */ /* 0x0021680000300800 */
[----:B------:R1:W-:Y:S04]  /*3150*/  STL [R1+0x44], R29 ;  /* 0x0000441d01007387 */ /* 0x0003e80000100800 */
[----:B-1----:R0:W5:Y:S04]  /*3160*/  LDL.LU R29, [R1+0x1a4] ;  /* 0x0001a400011d7983 */ /* 0x0021680000300800 */
[----:B------:R1:W-:Y:S04]  /*3170*/  STL [R1+0xe4], R28 ;  /* 0x0000e41c01007387 */ /* 0x0003e80000100800 */
[----:B-1----:R0:W5:Y:S01]  /*3180*/  LDL.LU R28, [R1+0x1a0] ;  /* 0x0001a000011c7983 */ /* 0x0021620000300800 */
[----:B----4-:R-:W-:Y:S01]  /*3190*/  FMUL.FTZ R247, R247, R184 ;  /* 0x000000b8f7f77220 */ /* 0x010fe20000410000 */
[----:B------:R-:W-:-:S02]  /*31a0*/  FFMA.FTZ R184, R23, R243, R187 ;  /* 0x000000f317b87223 */ /* 0x000fc400000100bb */
[----:B------:R-:W4:Y:S01]  /*31b0*/  LDL R187, [R1+0xfc] ;  /* 0x0000fc0001bb7983 */ /* 0x000f220000100800 */
[----:B---3--:R-:W-:Y:S01]  /*31c0*/  FFMA.FTZ R26, R24, R185, R26 ;  /* 0x000000b9181a7223 */ /* 0x008fe2000001001a */
[----:B--2---:R-:W-:Y:S01]  /*31d0*/  FMUL.FTZ R248, R248, R27 ;  /* 0x0000001bf8f87220 */ /* 0x004fe20000410000 */
[----:B------:R-:W-:Y:S01]  /*31e0*/  FFMA.FTZ R184, R22, R247, R184 ;  /* 0x000000f716b87223 */ /* 0x000fe200000100b8 */
[----:B------:R-:W-:Y:S01]  /*31f0*/  FADD.FTZ R25, R25, R185 ;  /* 0x000000b919197221 */ /* 0x000fe20000010000 */
[----:B------:R0:W5:Y:S02]  /*3200*/  LDL.LU R27, [R1+0x19c] ;  /* 0x00019c00011b7983 */ /* 0x0001640000300800 */
[----:B------:R-:W-:Y:S02]  /*3210*/  FFMA.FTZ R184, R21, R248, R184 ;  /* 0x000000f815b87223 */ /* 0x000fe400000100b8 */
[----:B------:R1:W-:Y:S04]  /*3220*/  STL [R1+0x4c], R26 ;  /* 0x00004c1a01007387 */ /* 0x0003e80000100800 */
[----:B-1----:R0:W5:Y:S04]  /*3230*/  LDL.LU R26, [R1+0x198] ;  /* 0x00019800011a7983 */ /* 0x0021680000300800 */
[----:B------:R1:W-:Y:S04]  /*3240*/  STL [R1+0xec], R25 ;  /* 0x0000ec1901007387 */ /* 0x0003e80000100800 */
[----:B-1----:R0:W5:Y:S01]  /*3250*/  LDL.LU R25, [R1+0x194] ;  /* 0x0001940001197983 */ /* 0x0021620000300800 */
[----:B----4-:R-:W-:-:S04]  /*3260*/  FMUL.FTZ R187, R187, R185 ;  /* 0x000000b9bbbb7220 */ /* 0x010fc80000410000 */
[----:B------:R-:W-:Y:S01]  /*3270*/  FFMA.FTZ R184, R24, R187, R184 ;  /* 0x000000bb18b87223 */ /* 0x000fe200000100b8 */
[----:B------:R0:W-:Y:S04]  /*3280*/  STL [R1], R187 ;  /* 0x000000bb01007387 */ /* 0x0001e80000100800 */
[----:B------:R0:W5:Y:S01]  /*3290*/  LDL.LU R24, [R1+0x190] ;  /* 0x0001900001187983 */ /* 0x0001620000300800 */
[----:B------:R-:W-:-:S04]  /*32a0*/  FADD.FTZ R186, R186, R246 ;  /* 0x000000f6baba7221 */ /* 0x000fc80000010000 */
[----:B------:R-:W-:-:S04]  /*32b0*/  FADD.FTZ R186, R186, R243 ;  /* 0x000000f3baba7221 */ /* 0x000fc80000010000 */
[----:B------:R-:W-:-:S04]  /*32c0*/  FADD.FTZ R186, R186, R247 ;  /* 0x000000f7baba7221 */ /* 0x000fc80000010000 */
[----:B------:R-:W-:-:S04]  /*32d0*/  FADD.FTZ R186, R186, R248 ;  /* 0x000000f8baba7221 */ /* 0x000fc80000010000 */
[----:B------:R-:W-:Y:S01]  /*32e0*/  FADD.FTZ R186, R186, R187 ;  /* 0x000000bbbaba7221 */ /* 0x000fe20000010000 */
[----:B0-----:R-:W-:Y:S06]  /*32f0*/  BRA `(.L_x_9462) ;  /* 0x0000000400307947 */ /* 0x001fec0003800000 */
.L_x_9461:
        /* <DEDUP_REMOVED lines=12> */
.L_x_9463:
[----:B------:R-:W-:Y:S02]  /*33c0*/  MOV R186, RZ ;  /* 0x000000ff00ba7202 */ /* 0x000fe40000000f00 */
[----:B------:R-:W-:Y:S01]  /*33d0*/  MOV R184, RZ ;  /* 0x000000ff00b87202 */ /* 0x000fe20000000f00 */
[----:B------:R-:W-:Y:S06]  /*33e0*/  BRA.U UP0, `(.L_x_9464) ;  /* 0x0000000100507547 */ /* 0x000fec000b800000 */
[----:B------:R-:W0:Y:S01]  /*33f0*/  LDC.64 R210, c[0x0][0x3b0] ;  /* 0x0000ec00ffd27b82 */ /* 0x000e220000000a00 */
[C---:B------:R-:W-:Y:S02]  /*3400*/  IADD3 R208, PT, PT, R185.reuse, 0x180, RZ ;  /* 0x00000180b9d07810 */ /* 0x040fe40007ffe0ff */
[C---:B------:R-:W-:Y:S02]  /*3410*/  IADD3 R187, PT, PT, R185.reuse, 0x200, RZ ;  /* 0x00000200b9bb7810 */ /* 0x040fe40007ffe0ff */
[C---:B------:R-:W-:Y:S02]  /*3420*/  IADD3 R204, PT, PT, R185.reuse, 0x80, RZ ;  /* 0x00000080b9cc7810 */ /* 0x040fe40007ffe0ff */
[----:B------:R-:W-:Y:S01]  /*3430*/  IADD3 R206, PT, PT, R185, 0x100, RZ ;  /* 0x00000100b9ce7810 */ /* 0x000fe20007ffe0ff */
[----:B0-----:R-:W-:-:S04]  /*3440*/  IMAD.WIDE.U32 R208, R208, 0x8, R210 ;  /* 0x00000008d0d07825 */ /* 0x001fc800078e00d2 */
[--C-:B------:R-:W-:Y:S01]  /*3450*/  IMAD.WIDE.U32 R202, R185, 0x8, R210.reuse ;  /* 0x00000008b9ca7825 */ /* 0x100fe200078e00d2 */
[----:B------:R0:W-:Y:S03]  /*3460*/  STL.64 [R1+0x8], R208 ;  /* 0x000008d001007387 */ /* 0x0001e60000100a00 */
[----:B------:R-:W-:-:S04]  /*3470*/  IMAD.WIDE.U32 R204, R204, 0x8, R210 ;  /* 0x00000008cccc7825 */ /* 0x000fc800078e00d2 */
[----:B------:R-:W-:-:S04]  /*3480*/  IMAD.WIDE.U32 R206, R206, 0x8, R210 ;  /* 0x00000008cece7825 */ /* 0x000fc800078e00d2 */
[----:B0-----:R-:W-:Y:S02]  /*3490*/  IMAD.WIDE.U32 R208, R187, 0x8, R210 ;  /* 0x00000008bbd07825 */ /* 0x001fe400078e00d2 */
[----:B------:R-:W5:Y:S04]  /*34a0*/  LDG.E.64 R206, desc[UR20][R206.64] ;  /* 0x00000014cece7981 */ /* 0x000f68000c1e1b00 */
[----:B------:R0:W5:Y:S02]  /*34b0*/  LDG.E.64 R210, desc[UR20][R202.64] ;  /* 0x00000014cad27981 */ /* 0x000164000c1e1b00 */
[----:B0-----:R-:W-:Y:S02]  /*34c0*/  MOV R202, R208 ;  /* 0x000000d000ca7202 */ /* 0x001fe40000000f00 */
[----:B------:R-:W-:-:S02]  /*34d0*/  MOV R203, R209 ;  /* 0x000000d100cb7202 */ /* 0x000fc40000000f00 */
[----:B------:R0:W5:Y:S04]  /*34e0*/  LDG.E.64 R208, desc[UR20][R204.64] ;  /* 0x00000014ccd07981 */ /* 0x000168000c1e1b00 */
[----:B------:R-:W5:Y:S04]  /*34f0*/  LDG.E.64 R202, desc[UR20][R202.64] ;  /* 0x00000014caca7981 */ /* 0x000f68000c1e1b00 */
[----:B------:R-:W3:Y:S04]  /*3500*/  LDL.LU.64 R204, [R1+0x8] ;  /* 0x0000080001cc7983 */ /* 0x000ee80000300a00 */
[----:B---3--:R-:W5:Y:S01]  /*3510*/  LDG.E.64 R204, desc[UR20][R204.64] ;  /* 0x00000014cccc7981 */ /* 0x008f62000c1e1b00 */
[----:B0-----:R-:W-:Y:S05]  /*3520*/  BRA `(.L_x_9462) ;  /* 0x0000000000a47947 */ /* 0x001fea0003800000 */
.L_x_9464:
        /* <DEDUP_REMOVED lines=15> */
[----:B------:R0:W5:Y:S01]  /*3620*/  LDG.E.64 R204, desc[UR20][R136.64] ;  /* 0x0000001488cc7981 */ /* 0x000162000c1e1b00 */
[----:B------:R-:W-:Y:S01]  /*3630*/  IADD3 R128, PT, PT, R132, 0x200, RZ ;  /* 0x0000020084807810 */ /* 0x000fe20007ffe0ff */
[--C-:B-1----:R-:W-:Y:S01]  /*3640*/  IMAD.WIDE.U32 R148, R130, 0x20, R134.reuse ;  /* 0x0000002082947825 */ /* 0x102fe200078e0086 */
[----:B------:R-:W-:Y:S01]  /*3650*/  IADD3 R130, PT, PT, R185, 0x80, RZ ;  /* 0x00000080b9827810 */ /* 0x000fe20007ffe0ff */
[----:B------:R0:W5:Y:S02]  /*3660*/  LDG.E.64 R202, desc[UR20][R138.64] ;  /* 0x000000148aca7981 */ /* 0x000164000c1e1b00 */
[----:B------:R-:W-:-:S02]  /*3670*/  IMAD.WIDE.U32 R132, R132, 0x20, R134 ;  /* 0x0000002084847825 */ /* 0x000fc400078e0086 */
[----:B------:R0:W5:Y:S02]  /*3680*/  LDG.E.128 R144, desc[UR20][R148.64] ;  /* 0x0000001494907981 */ /* 0x000164000c1e1d00 */
[----:B------:R-:W-:-:S04]  /*3690*/  IMAD.WIDE.U32 R140, R131, 0x20, R134 ;  /* 0x00000020838c7825 */ /* 0x000fc800078e0086 */
[--C-:B------:R-:W-:Y:S01]  /*36a0*/  IMAD.WIDE.U32 R156, R129, 0x20, R134.reuse ;  /* 0x00000020819c7825 */ /* 0x100fe200078e0086 */
[----:B------:R0:W5:Y:S03]  /*36b0*/  LDG.E.128 R136, desc[UR20][R140.64] ;  /* 0x000000148c887981 */ /* 0x000166000c1e1d00 */
[----:B------:R-:W-:Y:S01]  /*36c0*/  IMAD.WIDE.U32 R164, R128, 0x20, R134 ;  /* 0x0000002080a47825 */ /* 0x000fe200078e0086 */
[C---:B------:R-:W-:Y:S01]  /*36d0*/  IADD3 R134, PT, PT, R185.reuse, 0x100, RZ ;  /* 0x00000100b9867810 */ /* 0x040fe20007ffe0ff */
[----:B------:R0:W5:Y:S02]  /*36e0*/  LDG.E.128 R152, desc[UR20][R156.64] ;  /* 0x000000149c987981 */ /* 0x000164000c1e1d00 */
[--C-:B------:R-:W-:Y:S02]  /*36f0*/  IMAD.WIDE.U32 R128, R185, 0x8, R142.reuse ;  /* 0x00000008b9807825 */ /* 0x100fe400078e008e */
[----:B------:R0:W5:Y:S02]  /*3700*/  LDG.E.128 R160, desc[UR20][R164.64] ;  /* 0x00000014a4a07981 */ /* 0x000164000c1e1d00 */
[----:B------:R-:W-:-:S02]  /*3710*/  IMAD.WIDE.U32 R130, R130, 0x8, R142 ;  /* 0x0000000882827825 */ /* 0x000fc400078e008e */
[----:B------:R0:W5:Y:S02]  /*3720*/  LDG.E.64 R210, desc[UR20][R128.64] ;  /* 0x0000001480d27981 */ /* 0x000164000c1e1b00 */
[----:B------:R-:W-:Y:S02]  /*3730*/  IMAD.WIDE.U32 R134, R134, 0x8, R142 ;  /* 0x0000000886867825 */ /* 0x000fe400078e008e */
[----:B------:R0:W5:Y:S04]  /*3740*/  LDG.E.64 R208, desc[UR20][R130.64] ;  /* 0x0000001482d07981 */ /* 0x000168000c1e1b00 */
[----:B------:R0:W5:Y:S04]  /*3750*/  LDG.E.64 R206, desc[UR20][R134.64] ;  /* 0x0000001486ce7981 */ /* 0x000168000c1e1b00 */
[----:B------:R-:W5:Y:S04]  /*3760*/  LDG.E.128 R140, desc[UR20][R140.64+0x10] ;  /* 0x000010148c8c7981 */ /* 0x000f68000c1e1d00 */
[----:B------:R0:W5:Y:S04]  /*3770*/  LDG.E.128 R128, desc[UR20][R132.64] ;  /* 0x0000001484807981 */ /* 0x000168000c1e1d00 */
[----:B------:R-:W5:Y:S04]  /*3780*/  LDG.E.128 R148, desc[UR20][R148.64+0x10] ;  /* 0x0000101494947981 */ /* 0x000f68000c1e1d00 */
[----:B------:R-:W5:Y:S04]  /*3790*/  LDG.E.128 R156, desc[UR20][R156.64+0x10] ;  /* 0x000010149c9c7981 */ /* 0x000f68000c1e1d00 */
[----:B------:R-:W5:Y:S04]  /*37a0*/  LDG.E.128 R132, desc[UR20][R132.64+0x10] ;  /* 0x0000101484847981 */ /* 0x000f68000c1e1d00 */
[----:B0-----:R-:W5:Y:S02]  /*37b0*/  LDG.E.128 R164, desc[UR20][R164.64+0x10] ;  /* 0x00001014a4a47981 */ /* 0x001f64000c1e1d00 */
.L_x_9462:
        /* <DEDUP_REMOVED lines=35> */
.L_x_9466:
[----:B------:R-:W-:Y:S05]  /*39f0*/  BSYNC.RECONVERGENT B0 ;  /* 0x0000000000007941 */ /* 0x000fea0003800200 */
.L_x_9465:
[----:B------:R-:W1:Y:S08]  /*3a00*/  S2UR UR10, SR_CgaCtaId ;  /* 0x00000000000a79c3 */ /* 0x000e700000008800 */
[----:B------:R-:W-:Y:S06]  /*3a10*/  BAR.SYNC.DEFER_BLOCKING 0x0 ;  /* 0x0000000000007b1d */ /* 0x000fec0000010000 */
[----:B------:R-:W-:Y:S01]  /*3a20*/  UMOV UR9, 0x400 ;  /* 0x0000040000097882 */ /* 0x000fe20000000000 */
[----:B------:R-:W-:Y:S01]  /*3a30*/  STL [R1+0x194], R2 ;  /* 0x0001940201007387 */ /* 0x000fe20000100800 */
[----:B------:R-:W-:Y:S01]  /*3a40*/  @UP3 UIADD3 UR11, UPT, UPT, UR11, -0x1, URZ ;  /* 0xffffffff0b0b3890 */ /* 0x000fe2000fffe0ff */
[----:B------:R-:W-:Y:S01]  /*3a50*/  PLOP3.LUT P0, PT, PT, PT, UP3, 0x80, 0x8 ;  /* 0x000000000008781c */ /* 0x000fe20003f0f038 */
[----:B------:R-:W3:Y:S01]  /*3a60*/  @UP3 LDCU.64 UR32, c[0x0][0x390] ;  /* 0x00007200ff2037ac */ /* 0x000ee20008000a00 */
        /* <DEDUP_REMOVED lines=20> */
[----:B------:R-:W-:Y:S01]  /*3bb0*/  MOV R184, UR9 ;  /* 0x0000000900b87c02 */ /* 0x000fe20008000f00 */
[----:B------:R-:W0:Y:S01]  /*3bc0*/  S2R R187, SR_TID.X ;  /* 0x0000000000bb7919 */ /* 0x000e220000002100 */
[----:B------:R-:W-:Y:S01]  /*3bd0*/  FMUL.FTZ R185, R185, UR28 ;  /* 0x0000001cb9b97c20 */ /* 0x000fe20008410000 */
[----:B------:R-:W-:-:S04]  /*3be0*/  MOV R186, 0x10 ;  /* 0x0000001000ba7802 */ /* 0x000fc80000000f00 */
[----:B------:R-:W-:Y:S01]  /*3bf0*/  R2UR UR31, R185 ;  /* 0x00000000b91f72ca */ /* 0x000fe200000e0000 */
[----:B------:R-:W-:Y:S01]  /*3c00*/  HFMA2 R185, -RZ, RZ, 0, 0 ;  /* 0x00000000ffb97431 */ /* 0x000fe200000001ff */
[----:B0-----:R-:W-:Y:S01]  /*3c10*/  @P0 LEA.HI.SX32 R185, R184, R187, 0x1d ;  /* 0x000000bbb8b90211 */ /* 0x001fe200078feaff */
[----:B------:R-:W-:Y:S02]  /*3c20*/  FMUL.FTZ R184, R0, UR28 ;  /* 0x0000001c00b87c20 */ /* 0x000fe40008410000 */
[----:B------:R-:W5:Y:S02]  /*3c30*/  LDL.LU R0, [R1+0x190] ;  /* 0x0001900001007983 */ /* 0x000f640000300800 */
[----:B---3--:R-:W-:-:S05]  /*3c40*/  @P0 IMAD.WIDE.U32 R186, R185, R186, UR32 ;  /* 0x00000020b9ba0e25 */ /* 0x008fca000f8e00ba */
[----:B------:R0:W5:Y:S02]  /*3c50*/  @P0 LDG.E.128 R168, desc[UR20][R186.64] ;  /* 0x00000014baa80981 */ /* 0x000164000c1e1d00 */
[----:B0-----:R-:W0:Y:S01]  /*3c60*/  S2R R187, SR_TID.X ;  /* 0x0000000000bb7919 */ /* 0x001e220000002100 */
[----:B------:R-:W-:Y:S02]  /*3c70*/  UIMAD UR9, UR8, UR26, URZ ;  /* 0x0000001a080972a4 */ /* 0x000fe4000f8e02ff */
[----:B------:R-:W-:Y:S01]  /*3c80*/  UISETP.NE.U32.AND UP0, UPT, UR4, URZ, UPT ;  /* 0x000000ff0400728c */ /* 0x000fe2000bf05070 */
[----:B------:R-:W-:Y:S01]  /*3c90*/  ISETP.NE.AND P0, PT, RZ, UR27, PT ;  /* 0x0000001bff007c0c */ /* 0x000fe2000bf05270 */
[----:B------:R-:W-:Y:S02]  /*3ca0*/  USHF.R.S32.HI UR10, URZ, 0x1f, UR9 ;  /* 0x0000001fff0a7899 */ /* 0x000fe40008011409 */
[----:B------:R-:W-:Y:S01]  /*3cb0*/  UISETP.NE.AND.EX UP0, UPT, UR5, URZ, UPT, UP0 ;  /* 0x000000ff0500728c */ /* 0x000fe2000bf05300 */
[----:B------:R-:W-:Y:S01]  /*3cc0*/  FSEL R184, R184, RZ, !P0 ;  /* 0x000000ffb8b87208 */ /* 0x000fe20004000000 */
[----:B------:R-:W-:-:S03]  /*3cd0*/  ULEA.HI UR10, UR10, UR9, URZ, 0x3 ;  /* 0x000000090a0a7291 */ /* 0x000fc6000f8f18ff */
        /* <DEDUP_REMOVED lines=22> */
.L_x_9471:
[----:B------:R-:W-:Y:S05]  /*3e40*/  BSYNC.RECONVERGENT B0 ;  /* 0x0000000000007941 */ /* 0x000fea0003800200 */
.L_x_9470:
[----:B------:R-:W-:Y:S01]  /*3e50*/  FADD.FTZ R24, R24, R186 ;  /* 0x000000ba18187221 */ /* 0x000fe20000010000 */
[----:B------:R-:W-:Y:S02]  /*3e60*/  MOV R186, UR31 ;  /* 0x0000001f00ba7c02 */ /* 0x000fe40008000f00 */
[----:B------:R-:W-:-:S03]  /*3e70*/  ISETP.LT.AND P0, PT, RZ, UR30, PT ;  /* 0x0000001eff007c0c */ /* 0x000fc6000bf01270 */
[----:B-----5:R-:W-:-:S04]  /*3e80*/  FFMA.FTZ R186, R0, R186, UR32 ;  /* 0x0000002000ba7e23 */ /* 0x020fc800080100ba */
        /* <DEDUP_REMOVED lines=9> */
.L_x_9469:
        /* <DEDUP_REMOVED lines=16> */
.L_x_9474:
[----:B------:R-:W-:Y:S05]  /*4020*/  BSYNC.RECONVERGENT B0 ;  /* 0x0000000000007941 */ /* 0x000fea0003800200 */
.L_x_9473:
        /* <DEDUP_REMOVED lines=13> */
.L_x_9472:
        /* <DEDUP_REMOVED lines=15> */
.L_x_9477:
[----:B------:R-:W-:Y:S05]  /*41f0*/  BSYNC.RECONVERGENT B0 ;  /* 0x0000000000007941 */ /* 0x000fea0003800200 */
.L_x_9476:
        /* <DEDUP_REMOVED lines=13> */
.L_x_9475:
        /* <DEDUP_REMOVED lines=16> */
.L_x_9480:
[----:B------:R-:W-:Y:S05]  /*43d0*/  BSYNC.RECONVERGENT B0 ;  /* 0x0000000000007941 */ /* 0x000fea0003800200 */
.L_x_9479:
        /* <DEDUP_REMOVED lines=13> */
.L_x_9478:
        /* <DEDUP_REMOVED lines=15> */
.L_x_9483:
[----:B------:R-:W-:Y:S05]  /*45a0*/  BSYNC.RECONVERGENT B0 ;  /* 0x0000000000007941 */ /* 0x000fea0003800200 */
.L_x_9482:
        /* <DEDUP_REMOVED lines=13> */
.L_x_9481:
        /* <DEDUP_REMOVED lines=16> */
.L_x_9486:
[----:B------:R-:W-:Y:S05]  /*4780*/  BSYNC.RECONVERGENT B0 ;  /* 0x0000000000007941 */ /* 0x000fea0003800200 */
.L_x_9485:
        /* <DEDUP_REMOVED lines=13> */
.L_x_9484:
        /* <DEDUP_REMOVED lines=15> */
.L_x_9489:
[----:B------:R-:W-:Y:S05]  /*4950*/  BSYNC.RECONVERGENT B0 ;  /* 0x0000000000007941 */ /* 0x000fea0003800200 */
.L_x_9488:
        /* <DEDUP_REMOVED lines=13> */
.L_x_9487:
        /* <DEDUP_REMOVED lines=17> */
.L_x_9492:
[----:B------:R-:W-:Y:S05]  /*4b40*/  BSYNC.RECONVERGENT B0 ;  /* 0x0000000000007941 */ /* 0x000fea0003800200 */
.L_x_9491:
        /* <DEDUP_REMOVED lines=14> */
.L_x_9468:
        /* <DEDUP_REMOVED lines=15> */
.L_x_9495:
[----:B------:R-:W-:Y:S05]  /*4d20*/  BSYNC.RECONVERGENT B0 ;  /* 0x0000000000007941 */ /* 0x000fea0003800200 */
.L_x_9494:
        /* <DEDUP_REMOVED lines=13> */
.L_x_9493:
        /* <DEDUP_REMOVED lines=16> */
.L_x_9498:
[----:B------:R-:W-:Y:S05]  /*4f00*/  BSYNC.RECONVERGENT B0 ;  /* 0x0000000000007941 */ /* 0x000fea0003800200 */
.L_x_9497:
        /* <DEDUP_REMOVED lines=13> */
.L_x_9496:
        /* <DEDUP_REMOVED lines=15> */
.L_x_9501:
[----:B------:R-:W-:Y:S05]  /*50d0*/  BSYNC.RECONVERGENT B0 ;  /* 0x0000000000007941 */ /* 0x000fea0003800200 */
.L_x_9500:
        /* <DEDUP_REMOVED lines=13> */
.L_x_9499:
        /* <DEDUP_REMOVED lines=16> */
.L_x_9504:
[----:B------:R-:W-:Y:S05]  /*52b0*/  BSYNC.RECONVERGENT B0 ;  /* 0x0000000000007941 */ /* 0x000fea0003800200 */
.L_x_9503:
        /* <DEDUP_REMOVED lines=13> */
.L_x_9502:
        /* <DEDUP_REMOVED lines=15> */
.L_x_9507:
[----:B------:R-:W-:Y:S05]  /*5480*/  BSYNC.RECONVERGENT B0 ;  /* 0x0000000000007941 */ /* 0x000fea0003800200 */
.L_x_9506:
        /* <DEDUP_REMOVED lines=13> */
.L_x_9505:
        /* <DEDUP_REMOVED lines=16> */
.L_x_9510:
[----:B------:R-:W-:Y:S05]  /*5660*/  BSYNC.RECONVERGENT B0 ;  /* 0x0000000000007941 */ /* 0x000fea0003800200 */
.L_x_9509:
        /* <DEDUP_REMOVED lines=13> */
.L_x_9508:
        /* <DEDUP_REMOVED lines=15> */
.L_x_9513:
[----:B------:R-:W-:Y:S05]  /*5830*/  BSYNC.RECONVERGENT B0 ;  /* 0x0000000000007941 */ /* 0x000fea0003800200 */
.L_x_9512:
        /* <DEDUP_REMOVED lines=13> */
.L_x_9511:
[----:B------:R-:W-:Y:S02]  /*5910*/  MOV R179, UR31 ;  /* 0x0000001f00b37c02 */ /* 0x000fe40008000f00 */
[----:B------:R-:W-:Y:S02]  /*5920*/  MOV R178, UR31 ;  /* 0x0000001f00b27c02 */ /* 0x000fe40008000f00 */
[----:B------:R-:W-:Y:S01]  /*5930*/  MOV R177, UR31 ;  /* 0x0000001f00b17c02 */ /* 0x000fe20008000f00 */
[----:B------:R-:W-:Y:S01]  /*5940*/  FFMA.FTZ R180, R229, R179, UR32 ;  /* 0x00000020e5b47e23 */ /* 0x000fe200080100b3 */
[----:B------:R-:W-:Y:S01]  /*5950*/  MOV R176, UR31 ;  /* 0x0000001f00b07c02 */ /* 0x000fe20008000f00 */
[-C--:B------:R-:W-:Y:S01]  /*5960*/  FFMA.FTZ R183, R232, R178.reuse, UR32 ;  /* 0x00000020e8b77e23 */ /* 0x080fe200080100b2 */
[----:B------:R-:W-:Y:S01]  /*5970*/  MOV R182, UR31 ;  /* 0x0000001f00b67c02 */ /* 0x000fe20008000f00 */
[----:B-----5:R-:W-:Y:S01]  /*5980*/  FFMA.FTZ R178, R0, R178, UR32 ;  /* 0x0000002000b27e23 */ /* 0x020fe200080100b2 */
        /* <DEDUP_REMOVED lines=34> */
[----:B------:R-:W-:-:S03]  /*5bb0*/  FMUL.FTZ R178, R179, UR23 ;  /* 0x00000017b3b27c20 */ /* 0x000fc60008410000 */
[----:B------:R-:W-:Y:S01]  /*5bc0*/  ISETP.GE.U32.AND.EX P0, PT, R211, 0x1000000, PT, P0 ;  /* 0x01000000d300780c */ /* 0x000fe20003f06100 */
[----:B------:R-:W-:Y:S01]  /*5bd0*/  FMUL.FTZ R178, R178, UR22 ;  /* 0x00000016b2b27c20 */ /* 0x000fe20008410000 */
[----:B------:R-:W-:Y:S01]  /*5be0*/  MOV R211, R187 ;  /* 0x000000bb00d37202 */ /* 0x000fe20000000f00 */
[----:B------:R-:W-:-:S10]  /*5bf0*/  HFMA2 R187, -RZ, RZ, 0, 0 ;  /* 0x00000000ffbb7431 */ /* 0x000fd400000001ff */
[----:B------:R-:W-:-:S04]  /*5c00*/  @P0 PRMT R186, R171, 0x7632, R186 ;  /* 0x00007632abba0816 */ /* 0x000fc800000000ba */
[----:B------:R-:W-:-:S05]  /*5c10*/  @P0 SHF.L.U32 R186, R186, 0x10, RZ ;  /* 0x00000010baba0819 */ /* 0x000fca00000006ff */
[-C--:B------:R-:W-:Y:S01]  /*5c20*/  @P0 FMUL.FTZ R187, R186, R178.reuse ;  /* 0x000000b2babb0220 */ /* 0x080fe20000410000 */
[----:B------:R-:W-:-:S03]  /*5c30*/  FMUL.FTZ R178, R123, R178 ;  /* 0x000000b27bb27220 */ /* 0x000fc60000410000 */
[----:B------:R-:W-:Y:S02]  /*5c40*/  FADD.FTZ R31, R31, R187 ;  /* 0x000000bb1f1f7221 */ /* 0x000fe40000010000 */
[----:B------:R-:W-:-:S04]  /*5c50*/  FSEL R178, R178, RZ, P0 ;  /* 0x000000ffb2b27208 */ /* 0x000fc80000000000 */
[----:B------:R-:W-:-:S04]  /*5c60*/  F2FP.BF16.F32.PACK_AB R178, RZ, R178 ;  /* 0x000000b2ffb2723e */ /* 0x000fc800000010ff */
[----:B------:R-:W-:Y:S02]  /*5c70*/  PRMT R175, R175, 0x5410, R178 ;  /* 0x00005410afaf7816 */ /* 0x000fe400000000b2 */
[----:B------:R-:W-:Y:S01]  /*5c80*/  MOV R178, R211 ;  /* 0x000000d300b27202 */ /* 0x000fe20000000f00 */
[----:B------:R-:W-:Y:S06]  /*5c90*/  BRA `(.L_x_9490) ;  /* 0x0000001000f07947 */ /* 0x000fec0003800000 */
.L_x_9467:
[----:B------:R-:W-:-:S04]  /*5ca0*/  UISETP.NE.U32.AND UP0, UPT, UR6, URZ, UPT ;  /* 0x000000ff0600728c */ /* 0x000fc8000bf05070 */
[----:B------:R-:W-:-:S09]  /*5cb0*/  UISETP.NE.AND.EX UP0, UPT, UR7, URZ, UPT, UP0 ;  /* 0x000000ff0700728c */ /* 0x000fd2000bf05300 */
[----:B------:R-:W-:Y:S05]  /*5cc0*/  BRA.U UP0, `(.L_x_9514) ;  /* 0x0000000900ac7547 */ /* 0x000fea000b800000 */
[----:B------:R-:W-:Y:S05]  /*5cd0*/  BRA.U !UP3, `(.L_x_9515) ;  /* 0x000000010b507547 */ /* 0x000fea000b800000 */
[----:B------:R-:W-:Y:S01]  /*5ce0*/  PLOP3.LUT P1, PT, PT, PT, UP2, 0x80, 0x8 ;  /* 0x000000000008781c */ /* 0x000fe20003f2f028 */
[----:B-----5:R0:W-:Y:S01]  /*5cf0*/  STL [R1+0x190], R2 ;  /* 0x0001900201007387 */ /* 0x0201e20000100800 */
[----:B------:R-:W-:Y:S02]  /*5d00*/  MOV R186, UR31 ;  /* 0x0000001f00ba7c02 */ /* 0x000fe40008000f00 */
[----:B------:R-:W-:-:S09]  /*5d10*/  LOP3.LUT P0, RZ, R210, 0xff, RZ, 0xc0, !PT ;  /* 0x000000ffd2ff7812 */ /* 0x000fd2000780c0ff */
[----:B------:R-:W-:-:S04]  /*5d20*/  @P1 FFMA.FTZ R186, R0, R186, UR32 ;  /* 0x0000002000ba1e23 */ /* 0x000fc800080100ba */
[----:B------:R-:W-:Y:S01]  /*5d30*/  @P1 FADD.FTZ R187, R228, -R186 ;  /* 0x800000bae4bb1221 */ /* 0x000fe20000010000 */
[----:B------:R-:W-:-:S03]  /*5d40*/  MOV R186, R128 ;  /* 0x0000008000ba7202 */ /* 0x000fc60000000f00 */
[----:B------:R-:W-:Y:S01]  /*5d50*/  @P1 FFMA.FTZ R186, R187, UR29, R128 ;  /* 0x0000001dbbba1c23 */ /* 0x000fe20008010080 */
[----:B------:R-:W-:-:S03]  /*5d60*/  @P0 SHF.L.U32 R187, R168, 0x10, RZ ;  /* 0x00000010a8bb0819 */ /* 0x000fc600000006ff */
[----:B------:R-:W-:-:S04]  /*5d70*/  FMUL.FTZ R186, R186, UR23 ;  /* 0x00000017baba7c20 */ /* 0x000fc80008410000 */
[----:B0-----:R-:W-:Y:S01]  /*5d80*/  FMUL.FTZ R2, R186, UR22 ;  /* 0x00000016ba027c20 */ /* 0x001fe20008410000 */
[----:B------:R-:W-:-:S03]  /*5d90*/  HFMA2 R186, -RZ, RZ, 0, 0 ;  /* 0x00000000ffba7431 */ /* 0x000fc600000001ff */
[-C--:B------:R-:W-:Y:S01]  /*5da0*/  @P0 FMUL.FTZ R186, R187, R2.reuse ;  /* 0x00000002bbba0220 */ /* 0x080fe20000410000 */
[----:B------:R-:W-:Y:S02]  /*5db0*/  MOV R187, R2 ;  /* 0x0000000200bb7202 */ /* 0x000fe40000000f00 */
[----:B------:R0:W5:Y:S01]  /*5dc0*/  LDL.LU R2, [R1+0x190] ;  /* 0x0001900001027983 */ /* 0x0001620000300800 */
[----:B------:R-:W-:Y:S02]  /*5dd0*/  FADD.FTZ R24, R24, R186 ;  /* 0x000000ba18187221 */ /* 0x000fe40000010000 */
[----:B------:R-:W-:-:S05]  /*5de0*/  FMUL.FTZ R186, R124, R187 ;  /* 0x000000bb7cba7220 */ /* 0x000fca0000410000 */
[----:B------:R-:W-:-:S04]  /*5df0*/  FSEL R186, R186, RZ, P0 ;  /* 0x000000ffbaba7208 */ /* 0x000fc80000000000 */
[----:B------:R-:W-:-:S04]  /*5e00*/  F2FP.BF16.F32.PACK_AB R186, RZ, R186 ;  /* 0x000000baffba723e */ /* 0x000fc800000010ff */
[----:B0-----:R-:W-:-:S07]  /*5e10*/  PRMT R172, R186, 0x7610, R172 ;  /* 0x00007610baac7816 */ /* 0x001fce00000000ac */
.L_x_9515:
        /* <DEDUP_REMOVED lines=8> */
[----:B------:R-:W-:-:S04]  /*5ea0*/  @P1 FFMA.FTZ R186, R187, UR29, R129 ;  /* 0x0000001dbbba1c23 */ /* 0x000fc80008010081 */
[----:B0-----:R-:W-:Y:S01]  /*5eb0*/  FMUL.FTZ R0, R186, UR23 ;  /* 0x00000017ba007c20 */ /* 0x001fe20008410000 */
[----:B------:R-:W-:-:S03]  /*5ec0*/  @P0 PRMT R186, R168, 0x7632, R186 ;  /* 0x00007632a8ba0816 */ /* 0x000fc600000000ba */
[----:B------:R-:W-:Y:S01]  /*5ed0*/  FMUL.FTZ R0, R0, UR22 ;  /* 0x0000001600007c20 */ /* 0x000fe20008410000 */
[----:B------:R-:W-:Y:S01]  /*5ee0*/  @P0 SHF.L.U32 R187, R186, 0x10, RZ ;  /* 0x00000010babb0819 */ /* 0x000fe200000006ff */
[----:B------:R-:W-:-:S04]  /*5ef0*/  HFMA2 R186, -RZ, RZ, 0, 0 ;  /* 0x00000000ffba7431 */ /* 0x000fc800000001ff */
[----:B------:R-:W-:Y:S01]  /*5f00*/  @P0 FMUL.FTZ R186, R0, R187 ;  /* 0x000000bb00ba0220 */ /* 0x000fe20000410000 */
[----:B------:R-:W-:Y:S02]  /*5f10*/  MOV R187, R0 ;  /* 0x0000000000bb7202 */ /* 0x000fe40000000f00 */
[----:B------:R0:W5:Y:S01]  /*5f20*/  LDL.LU R0, [R1+0x190] ;  /* 0x0001900001007983 */ /* 0x0001620000300800 */
[----:B------:R-:W-:Y:S02]  /*5f30*/  FADD.FTZ R25, R25, R186 ;  /* 0x000000ba19197221 */ /* 0x000fe40000010000 */
[----:B------:R-:W-:-:S05]  /*5f40*/  FMUL.FTZ R186, R125, R187 ;  /* 0x000000bb7dba7220 */ /* 0x000fca0000410000 */
[----:B------:R-:W-:-:S04]  /*5f50*/  FSEL R186, R186, RZ, P0 ;  /* 0x000000ffbaba7208 */ /* 0x000fc80000000000 */
[----:B------:R-:W-:-:S04]  /*5f60*/  F2FP.BF16.F32.PACK_AB R186, RZ, R186 ;  /* 0x000000baffba723e */ /* 0x000fc800000010ff */
[----:B0-----:R-:W-:-:S07]  /*5f70*/  PRMT R172, R172, 0x5410, R186 ;  /* 0x00005410acac7816 */ /* 0x001fce00000000ba */
.L_x_9516:
        /* <DEDUP_REMOVED lines=21> */
.L_x_9517:
        /* <DEDUP_REMOVED lines=22> */
.L_x_9518:
        /* <DEDUP_REMOVED lines=21> */
.L_x_9519:
        /* <DEDUP_REMOVED lines=22> */
.L_x_9520:
        /* <DEDUP_REMOVED lines=21> */
.L_x_9521:
[----:B------:R-:W-:Y:S05]  /*6630*/  BRA.U !UP3, `(.L_x_9490) ;  /* 0x000000090b887547 */ /* 0x000fea000b800000 */
[----:B------:R-:W-:Y:S02]  /*6640*/  PLOP3.LUT P1, PT, PT, PT, UP2, 0x80, 0x8 ;  /* 0x000000000008781c */ /* 0x000fe40003f2f028 */
[----:B------:R-:W-:Y:S02]  /*6650*/  MOV R186, UR31 ;  /* 0x0000001f00ba7c02 */ /* 0x000fe40008000f00 */
[----:B------:R-:W-:Y:S02]  /*6660*/  ISETP.GE.U32.AND P0, PT, R210, RZ, PT ;  /* 0x000000ffd200720c */ /* 0x000fe40003f06070 */
[----:B------:R-:W-:Y:S02]  /*6670*/  MOV R187, R135 ;  /* 0x0000008700bb7202 */ /* 0x000fe40000000f00 */
[----:B------:R-:W-:-:S05]  /*6680*/  ISETP.GE.U32.AND.EX P0, PT, R211, 0x1000000, PT, P0 ;  /* 0x01000000d300780c */ /* 0x000fca0003f06100 */
[----:B------:R-:W-:-:S04]  /*6690*/  @P1 FFMA.FTZ R186, R252, R186, UR32 ;  /* 0x00000020fcba1e23 */ /* 0x000fc800080100ba */
[----:B------:R-:W-:-:S04]  /*66a0*/  @P1 FADD.FTZ R186, R251, -R186 ;  /* 0x800000bafbba1221 */ /* 0x000fc80000010000 */
[----:B------:R-:W-:Y:S01]  /*66b0*/  @P1 FFMA.FTZ R187, R186, UR29, R135 ;  /* 0x0000001dbabb1c23 */ /* 0x000fe20008010087 */
[----:B-----5:R-:W-:-:S03]  /*66c0*/  @P0 PRMT R186, R171, 0x7632, R186 ;  /* 0x00007632abba0816 */ /* 0x020fc600000000ba */
[----:B------:R-:W-:Y:S01]  /*66d0*/  FMUL.FTZ R187, R187, UR23 ;  /* 0x00000017bbbb7c20 */ /* 0x000fe20008410000 */
[----:B------:R-:W-:-:S03]  /*66e0*/  @P0 SHF.L.U32 R186, R186, 0x10, RZ ;  /* 0x00000010baba0819 */ /* 0x000fc600000006ff */
[----:B------:R-:W-:Y:S01]  /*66f0*/  FMUL.FTZ R210, R187, UR22 ;  /* 0x00000016bbd27c20 */ /* 0x000fe20008410000 */
[----:B------:R-:W-:-:S03]  /*6700*/  HFMA2 R187, -RZ, RZ, 0, 0 ;  /* 0x00000000ffbb7431 */ /* 0x000fc600000001ff */
[----:B------:R-:W-:Y:S01]  /*6710*/  @P0 FMUL.FTZ R187, R210, R186 ;  /* 0x000000bad2bb0220 */ /* 0x000fe20000410000 */
[----:B------:R-:W-:-:S03]  /*6720*/  FMUL.FTZ R186, R123, R210 ;  /* 0x000000d27bba7220 */ /* 0x000fc60000410000 */
[----:B------:R-:W-:Y:S02]  /*6730*/  FADD.FTZ R31, R31, R187 ;  /* 0x000000bb1f1f7221 */ /* 0x000fe40000010000 */
[----:B------:R-:W-:-:S04]  /*6740*/  FSEL R186, R186, RZ, P0 ;  /* 0x000000ffbaba7208 */ /* 0x000fc80000000000 */
[----:B------:R-:W-:-:S04]  /*6750*/  F2FP.BF16.F32.PACK_AB R186, RZ, R186 ;  /* 0x000000baffba723e */ /* 0x000fc800000010ff */
[----:B------:R-:W-:Y:S01]  /*6760*/  PRMT R175, R175, 0x5410, R186 ;  /* 0x00005410afaf7816 */ /* 0x000fe200000000ba */
[----:B------:R-:W-:Y:S06]  /*6770*/  BRA `(.L_x_9490) ;  /* 0x0000000800387947 */ /* 0x000fec0003800000 */
.L_x_9514:
[----:B------:R-:W-:Y:S02]  /*6780*/  PLOP3.LUT P0, PT, PT, PT, UP2, 0x80, 0x8 ;  /* 0x000000000008781c */ /* 0x000fe40003f0f028 */
[----:B------:R-:W-:Y:S02]  /*6790*/  MOV R177, UR31 ;  /* 0x0000001f00b17c02 */ /* 0x000fe40008000f00 */
[----:B------:R-:W-:Y:S02]  /*67a0*/  MOV R176, UR31 ;  /* 0x0000001f00b07c02 */ /* 0x000fe40008000f00 */
[----:B------:R-:W-:Y:S02]  /*67b0*/  MOV R181, R129 ;  /* 0x0000008100b57202 */ /* 0x000fe40000000f00 */
[----:B------:R-:W-:Y:S02]  /*67c0*/  MOV R182, R130 ;  /* 0x0000008200b67202 */ /* 0x000fe40000000f00 */
[----:B------:R-:W-:-:S02]  /*67d0*/  MOV R183, R131 ;  /* 0x0000008300b77202 */ /* 0x000fc40000000f00 */
[----:B------:R-:W-:Y:S01]  /*67e0*/  MOV R180, R128 ;  /* 0x0000008000b47202 */ /* 0x000fe20000000f00 */
[----:B------:R-:W-:Y:S01]  /*67f0*/  @P0 FFMA.FTZ R177, R234, R177, UR32 ;  /* 0x00000020eab10e23 */ /* 0x000fe200080100b1 */
[----:B------:R-:W-:-:S03]  /*6800*/  @P0 FFMA.FTZ R176, R233, R176, UR32 ;  /* 0x00000020e9b00e23 */ /* 0x000fc600080100b0 */
[----:B------:R-:W-:Y:S01]  /*6810*/  @P0 FADD.FTZ R177, R20, -R177 ;  /* 0x800000b114b10221 */ /* 0x000fe20000010000 */
[----:B------:R-:W-:-:S03]  /*6820*/  @P0 FADD.FTZ R176, R227, -R176 ;  /* 0x800000b0e3b00221 */ /* 0x000fc60000010000 */
[----:B------:R-:W-:Y:S01]  /*6830*/  @P0 FFMA.FTZ R181, R177, UR29, R129 ;  /* 0x0000001db1b50c23 */ /* 0x000fe20008010081 */
[----:B------:R-:W-:Y:S01]  /*6840*/  @P0 FFMA.FTZ R182, R176, UR29, R130 ;  /* 0x0000001db0b60c23 */ /* 0x000fe20008010082 */
[----:B------:R-:W-:Y:S02]  /*6850*/  MOV R176, UR31 ;  /* 0x0000001f00b07c02 */ /* 0x000fe40008000f00 */
[----:B------:R-:W-:-:S03]  /*6860*/  MOV R177, UR31 ;  /* 0x0000001f00b17c02 */ /* 0x000fc60008000f00 */
[----:B------:R-:W-:Y:S02]  /*6870*/  @P0 FFMA.FTZ R176, R232, R176, UR32 ;  /* 0x00000020e8b00e23 */ /* 0x000fe400080100b0 */
[----:B-----5:R-:W-:Y:S02]  /*6880*/  @P0 FFMA.FTZ R177, R0, R177, UR32 ;  /* 0x0000002000b10e23 */ /* 0x020fe400080100b1 */
[----:B------:R-:W-:Y:S02]  /*6890*/  @P0 FADD.FTZ R176, R19, -R176 ;  /* 0x800000b013b00221 */ /* 0x000fe40000010000 */
[----:B------:R-:W-:Y:S02]  /*68a0*/  @P0 FADD.FTZ R177, R228, -R177 ;  /* 0x800000b1e4b10221 */ /* 0x000fe40000010000 */
        /* <DEDUP_REMOVED lines=14> */
.L_x_9522:
        /* <DEDUP_REMOVED lines=13> */
.L_x_9523:
        /* <DEDUP_REMOVED lines=12> */
.L_x_9524:
        /* <DEDUP_REMOVED lines=13> */
.L_x_9525:
[----:B------:R-:W-:-:S05]  /*6bf0*/  MOV R176, UR31 ;  /* 0x0000001f00b07c02 */ /* 0x000fca0008000f00 */
[----:B------:R-:W-:-:S04]  /*6c00*/  @P0 FFMA.FTZ R176, R231, R176, UR32 ;  /* 0x00000020e7b00e23 */ /* 0x000fc800080100b0 */
[----:B------:R-:W-:Y:S01]  /*6c10*/  @P0 FADD.FTZ R177, R226, -R176 ;  /* 0x800000b0e2b10221 */ /* 0x000fe20000010000 */
[----:B------:R-:W-:-:S03]  /*6c20*/  MOV R176, R132 ;  /* 0x0000008400b07202 */ /* 0x000fc60000000f00 */
        /* <DEDUP_REMOVED lines=13> */
.L_x_9526:
[----:B------:R-:W-:-:S05]  /*6d00*/  MOV R177, UR31 ;  /* 0x0000001f00b17c02 */ /* 0x000fca0008000f00 */
[----:B------:R-:W-:-:S04]  /*6d10*/  @P0 FFMA.FTZ R177, R230, R177, UR32 ;  /* 0x00000020e6b10e23 */ /* 0x000fc800080100b1 */
[----:B------:R-:W-:Y:S01]  /*6d20*/  @P0 FADD.FTZ R178, R18, -R177 ;  /* 0x800000b112b20221 */ /* 0x000fe20000010000 */
[----:B------:R-:W-:-:S03]  /*6d30*/  MOV R177, R133 ;  /* 0x0000008500b17202 */ /* 0x000fc60000000f00 */
[----:B------:R-:W-:Y:S01]  /*6d40*/  @P0 FFMA.FTZ R177, R178, UR29, R133 ;  /* 0x0000001db2b10c23 */ /* 0x000fe20008010085 */
[----:B------:R-:W-:Y:S06]  /*6d50*/  BRA.U !UP3, `(.L_x_9527) ;  /* 0x000000010b307547 */ /* 0x000fec000b800000 */
[----:B------:R-:W-:Y:S01]  /*6d60*/  LOP3.LUT P1, RZ, R211, 0xff00, RZ, 0xc0, !PT ;  /* 0x0000ff00d3ff7812 */ /* 0x000fe2000782c0ff */
[----:B------:R-:W-:-:S04]  /*6d70*/  FMUL.FTZ R178, R177, UR23 ;  /* 0x00000017b1b27c20 */ /* 0x000fc80008410000 */
[----:B------:R-:W-:-:S08]  /*6d80*/  FMUL.FTZ R178, R178, UR22 ;  /* 0x00000016b2b27c20 */ /* 0x000fd00008410000 */
[----:B------:R-:W-:-:S04]  /*6d90*/  @P1 PRMT R179, R170, 0x7632, R179 ;  /* 0x00007632aab31816 */ /* 0x000fc800000000b3 */
[----:B------:R-:W-:Y:S02]  /*6da0*/  @P1 SHF.L.U32 R186, R179, 0x10, RZ ;  /* 0x00000010b3ba1819 */ /* 0x000fe400000006ff */
[----:B------:R-:W-:-:S03]  /*6db0*/  MOV R179, RZ ;  /* 0x000000ff00b37202 */ /* 0x000fc60000000f00 */
[-C--:B------:R-:W-:Y:S01]  /*6dc0*/  @P1 FMUL.FTZ R179, R186, R178.reuse ;  /* 0x000000b2bab31220 */ /* 0x080fe20000410000 */
[----:B------:R-:W-:-:S03]  /*6dd0*/  FMUL.FTZ R178, R121, R178 ;  /* 0x000000b279b27220 */ /* 0x000fc60000410000 */
[----:B------:R-:W-:Y:S02]  /*6de0*/  FADD.FTZ R29, R29, R179 ;  /* 0x000000b31d1d7221 */ /* 0x000fe40000010000 */
[----:B------:R-:W-:-:S04]  /*6df0*/  FSEL R178, R178, RZ, P1 ;  /* 0x000000ffb2b27208 */ /* 0x000fc80000800000 */
[----:B------:R-:W-:-:S04]  /*6e00*/  F2FP.BF16.F32.PACK_AB R178, RZ, R178 ;  /* 0x000000b2ffb2723e */ /* 0x000fc800000010ff */
[----:B------:R-:W-:-:S07]  /*6e10*/  PRMT R174, R174, 0x5410, R178 ;  /* 0x00005410aeae7816 */ /* 0x000fce00000000b2 */
.L_x_9527:
        /* <DEDUP_REMOVED lines=17> */
.L_x_9528:
[----:B------:R-:W-:-:S05]  /*6f30*/  MOV R179, UR31 ;  /* 0x0000001f00b37c02 */ /* 0x000fca0008000f00 */
[----:B------:R-:W-:-:S04]  /*6f40*/  @P0 FFMA.FTZ R179, R252, R179, UR32 ;  /* 0x00000020fcb30e23 */ /* 0x000fc800080100b3 */
[----:B------:R-:W-:Y:S01]  /*6f50*/  @P0 FADD.FTZ R186, R251, -R179 ;  /* 0x800000b3fbba0221 */ /* 0x000fe20000010000 */
        /* <DEDUP_REMOVED lines=16> */
.L_x_9490:
        /* <DEDUP_REMOVED lines=8> */
[----:B------:R-:W-:Y:S04]  /*70e0*/  @P0 STG.E.128 desc[UR20][R186.64], R180 ;  /* 0x000000b4ba000986 */ /* 0x000fe8000c101d14 */
        /* <DEDUP_REMOVED lines=9> */
.L_x_9529:
[----:B------:R-:W-:Y:S05]  /*7180*/  BRA.U !UP0, `(.L_x_9530) ;  /* 0x0000001108987547 */ /* 0x000fea000b800000 */
[----:B------:R-:W-:Y:S05]  /*7190*/  @!P0 BRA `(.L_x_9531) ;  /* 0x00000008003c8947 */ /* 0x000fea0003800000 */
        /* <DEDUP_REMOVED lines=16> */
[----:B------:R-:W-:Y:S02]  /*72a0*/  @P1 FFMA.FTZ R176, R224, R176, UR32 ;  /* 0x00000020e0b01e23 */ /* 0x000fe400080100b0 */
        /* <DEDUP_REMOVED lines=15> */
[----:B0-----:R-:W-:-:S07]  /*73a0*/  PRMT R172, R176, 0x7610, R172 ;  /* 0x00007610b0ac7816 */ /* 0x001fce00000000ac */
.L_x_9532:
[----:B------:R-:W-:Y:S05]  /*73b0*/  BRA.U !UP3, `(.L_x_9533) ;  /* 0x000000010b307547 */ /* 0x000fea000b800000 */
        /* <DEDUP_REMOVED lines=11> */
[----:B0-----:R-:W-:-:S07]  /*7470*/  PRMT R172, R172, 0x5410, R176 ;  /* 0x00005410acac7816 */ /* 0x001fce00000000b0 */
.L_x_9533:
        /* <DEDUP_REMOVED lines=12> */
.L_x_9534:
        /* <DEDUP_REMOVED lines=13> */
.L_x_9535:
        /* <DEDUP_REMOVED lines=17> */
.L_x_9536:
        /* <DEDUP_REMOVED lines=18> */
.L_x_9537:
        /* <DEDUP_REMOVED lines=17> */
.L_x_9538:
[----:B------:R-:W-:-:S05]  /*7950*/  MOV R179, UR31 ;  /* 0x0000001f00b37c02 */ /* 0x000fca0008000f00 */
[----:B------:R-:W-:-:S04]  /*7960*/  @P1 FFMA.FTZ R179, R250, R179, UR32 ;  /* 0x00000020fab31e23 */ /* 0x000fc800080100b3 */
[----:B0-----:R-:W-:Y:S01]  /*7970*/  @P1 FADD.FTZ R186, R249, -R179 ;  /* 0x800000b3f9ba1221 */ /* 0x001fe20000010000 */
[----:B------:R-:W-:-:S03]  /*7980*/  MOV R179, R143 ;  /* 0x0000008f00b37202 */ /* 0x000fc60000000f00 */
[----:B------:R-:W-:Y:S01]  /*7990*/  @P1 FFMA.FTZ R179, R186, UR29, R143 ;  /* 0x0000001dbab31c23 */ /* 0x000fe2000801008f */
        /* <DEDUP_REMOVED lines=15> */
.L_x_9531:
[----:B------:R-:W-:Y:S05]  /*7a90*/  BRA.U !UP3, `(.L_x_9540) ;  /* 0x000000010b447547 */ /* 0x000fea000b800000 */
[----:B------:R-:W-:Y:S02]  /*7aa0*/  PLOP3.LUT P2, PT, PT, PT, UP2, 0x80, 0x8 ;  /* 0x000000000008781c */ /* 0x000fe40003f4f028 */
[----:B0-----:R-:W-:Y:S02]  /*7ab0*/  MOV R186, UR31 ;  /* 0x0000001f00ba7c02 */ /* 0x001fe40008000f00 */
[----:B------:R-:W-:Y:S02]  /*7ac0*/  LOP3.LUT P1, RZ, R208, 0xff, RZ, 0xc0, !PT ;  /* 0x000000ffd0ff7812 */ /* 0x000fe4000782c0ff */
[----:B------:R-:W-:-:S07]  /*7ad0*/  MOV R187, R136 ;  /* 0x0000008800bb7202 */ /* 0x000fce0000000f00 */
[----:B------:R-:W-:-:S04]  /*7ae0*/  @P2 FFMA.FTZ R186, R224, R186, UR32 ;  /* 0x00000020e0ba2e23 */ /* 0x000fc800080100ba */
[----:B------:R-:W-:-:S04]  /*7af0*/  @P2 FADD.FTZ R186, R17, -R186 ;  /* 0x800000ba11ba2221 */ /* 0x000fc80000010000 */
[----:B------:R-:W-:-:S04]  /*7b00*/  @P2 FFMA.FTZ R187, R186, UR29, R136 ;  /* 0x0000001dbabb2c23 */ /* 0x000fc80008010088 */
[----:B------:R-:W-:Y:S01]  /*7b10*/  FMUL.FTZ R186, R187, UR23 ;  /* 0x00000017bbba7c20 */ /* 0x000fe20008410000 */
[----:B-----5:R-:W-:-:S03]  /*7b20*/  @P1 SHF.L.U32 R187, R168, 0x10, RZ ;  /* 0x00000010a8bb1819 */ /* 0x020fc600000006ff */
        /* <DEDUP_REMOVED lines=8> */
.L_x_9540:
[----:B------:R-:W-:Y:S05]  /*7bb0*/  BRA.U !UP3, `(.L_x_9541) ;  /* 0x000000010b487547 */ /* 0x000fea000b800000 */
[----:B------:R-:W-:Y:S02]  /*7bc0*/  PLOP3.LUT P2, PT, PT, PT, UP2, 0x80, 0x8 ;  /* 0x000000000008781c */ /* 0x000fe40003f4f028 */
[----:B0-----:R-:W-:Y:S02]  /*7bd0*/  MOV R186, UR31 ;  /* 0x0000001f00ba7c02 */ /* 0x001fe40008000f00 */
[----:B------:R-:W-:Y:S02]  /*7be0*/  LOP3.LUT P1, RZ, R208, 0xff00, RZ, 0xc0, !PT ;  /* 0x0000ff00d0ff7812 */ /* 0x000fe4000782c0ff */
[----:B------:R-:W-:-:S07]  /*7bf0*/  MOV R187, R137 ;  /* 0x0000008900bb7202 */ /* 0x000fce0000000f00 */
        /* <DEDUP_REMOVED lines=13> */
[----:B------:R-:W-:-:S07]  /*7cd0*/  PRMT R172, R172, 0x5410, R186 ;  /* 0x00005410acac7816 */ /* 0x000fce00000000ba */
.L_x_9541:
        /* <DEDUP_REMOVED lines=18> */
.L_x_9542:
        /* <DEDUP_REMOVED lines=19> */
.L_x_9543:
        /* <DEDUP_REMOVED lines=18> */
.L_x_9544:
        /* <DEDUP_REMOVED lines=19> */
.L_x_9545:
        /* <DEDUP_REMOVED lines=18> */
.L_x_9546:
[----:B------:R-:W-:Y:S05]  /*82a0*/  BRA.U !UP3, `(.L_x_9539) ;  /* 0x000000210b1c7547 */ /* 0x000fea000b800000 */
[----:B------:R-:W-:Y:S02]  /*82b0*/  PLOP3.LUT P2, PT, PT, PT, UP2, 0x80, 0x8 ;  /* 0x000000000008781c */ /* 0x000fe40003f4f028 */
[----:B------:R-:W-:Y:S01]  /*82c0*/  ISETP.GE.U32.AND P1, PT, R208, RZ, PT ;  /* 0x000000ffd000720c */ /* 0x000fe20003f26070 */
[----:B------:R-:W-:Y:S01]  /*82d0*/  HFMA2 R208, -RZ, RZ, 0, 0 ;  /* 0x00000000ffd07431 */ /* 0x000fe200000001ff */
[----:B0-----:R-:W-:Y:S02]  /*82e0*/  MOV R186, UR31 ;  /* 0x0000001f00ba7c02 */ /* 0x001fe40008000f00 */
[----:B------:R-:W-:Y:S02]  /*82f0*/  ISETP.GE.U32.AND.EX P1, PT, R209, 0x1000000, PT, P1 ;  /* 0x01000000d100780c */ /* 0x000fe40003f26110 */
[----:B------:R-:W-:-:S05]  /*8300*/  MOV R187, R143 ;  /* 0x0000008f00bb7202 */ /* 0x000fca0000000f00 */
[----:B------:R-:W-:-:S04]  /*8310*/  @P2 FFMA.FTZ R186, R250, R186, UR32 ;  /* 0x00000020faba2e23 */ /* 0x000fc800080100ba */
        /* <DEDUP_REMOVED lines=13> */
.L_x_9530:
        /* <DEDUP_REMOVED lines=16> */
.L_x_9550:
[----:B------:R-:W-:Y:S05]  /*84f0*/  BSYNC.RECONVERGENT B0 ;  /* 0x0000000000007941 */ /* 0x000fea0003800200 */
.L_x_9549:
        /* <DEDUP_REMOVED lines=13> */
.L_x_9548:
        /* <DEDUP_REMOVED lines=16> */
.L_x_9553:
[----:B------:R-:W-:Y:S05]  /*86d0*/  BSYNC.RECONVERGENT B0 ;  /* 0x0000000000007941 */ /* 0x000fea0003800200 */
.L_x_9552:
        /* <DEDUP_REMOVED lines=13> */
.L_x_9551:
        /* <DEDUP_REMOVED lines=15> */
.L_x_9556:
[----:B------:R-:W-:Y:S05]  /*88a0*/  BSYNC.RECONVERGENT B0 ;  /* 0x0000000000007941 */ /* 0x000fea0003800200 */
.L_x_9555:
        /* <DEDUP_REMOVED lines=13> */
.L_x_9554:
        /* <DEDUP_REMOVED lines=16> */
.L_x_9559:
[----:B------:R-:W-:Y:S05]  /*8a80*/  BSYNC.RECONVERGENT B0 ;  /* 0x0000000000007941 */ /* 0x000fea0003800200 */
.L_x_9558:
        /* <DEDUP_REMOVED lines=13> */
.L_x_9557:
        /* <DEDUP_REMOVED lines=15> */
.L_x_9562:
[----:B------:R-:W-:Y:S05]  /*8c50*/  BSYNC.RECONVERGENT B0 ;  /* 0x0000000000007941 */ /* 0x000fea0003800200 */
.L_x_9561:
        /* <DEDUP_REMOVED lines=13> */
.L_x_9560:
        /* <DEDUP_REMOVED lines=16> */
.L_x_9565:
[----:B------:R-:W-:Y:S05]  /*8e30*/  BSYNC.RECONVERGENT B0 ;  /* 0x0000000000007941 */ /* 0x000fea0003800200 */
.L_x_9564:
        /* <DEDUP_REMOVED lines=13> */
.L_x_9563:
        /* <DEDUP_REMOVED lines=15> */
.L_x_9568:
[----:B------:R-:W-:Y:S05]  /*9000*/  BSYNC.RECONVERGENT B0 ;  /* 0x0000000000007941 */ /* 0x000fea0003800200 */
.L_x_9567:
        /* <DEDUP_REMOVED lines=13> */
.L_x_9566:
        /* <DEDUP_REMOVED lines=41> */
[----:B------:R-:W-:Y:S01]  /*9370*/  ISETP.GE.U32.AND P1, PT, R208, RZ, PT ;  /* 0x000000ffd000720c */ /* 0x000fe20003f26070 */
[----:B0-----:R-:W-:Y:S01]  /*9380*/  FMUL.FTZ R186, R179, UR23 ;  /* 0x00000017b3ba7c20 */ /* 0x001fe20008410000 */
[----:B------:R-:W-:Y:S02]  /*9390*/  HFMA2 R208, -RZ, RZ, 0, 0 ;  /* 0x00000000ffd07431 */ /* 0x000fe400000001ff */
        /* <DEDUP_REMOVED lines=11> */
.L_x_9547:
[----:B------:R-:W-:Y:S05]  /*9450*/  BRA.U !UP3, `(.L_x_9569) ;  /* 0x000000010b707547 */ /* 0x000fea000b800000 */
[----:B------:R-:W-:Y:S01]  /*9460*/  LOP3.LUT P1, RZ, R208, 0xff, RZ, 0xc0, !PT ;  /* 0x000000ffd0ff7812 */ /* 0x000fe2000782c0ff */
[----:B------:R-:W-:Y:S01]  /*9470*/  BSSY.RECONVERGENT B0, `(.L_x_9570) ;  /* 0x000000d000007945 */ /* 0x000fe20003800200 */
[----:B0-----:R-:W-:-:S11]  /*9480*/  MOV R186, RZ ;  /* 0x000000ff00ba7202 */ /* 0x001fd60000000f00 */
        /* <DEDUP_REMOVED lines=11> */
.L_x_9571:
[----:B------:R-:W-:Y:S05]  /*9540*/  BSYNC.RECONVERGENT B0 ;  /* 0x0000000000007941 */ /* 0x000fea0003800200 */
.L_x_9570:
        /* <DEDUP_REMOVED lines=13> */
.L_x_9569:
[----:B------:R-:W-:Y:S05]  /*9620*/  BRA.U !UP3, `(.L_x_9572) ;  /* 0x000000010b747547 */ /* 0x000fea000b800000 */
[----:B------:R-:W-:Y:S01]  /*9630*/  LOP3.LUT P1, RZ, R208, 0xff00, RZ, 0xc0, !PT ;  /* 0x0000ff00d0ff7812 */ /* 0x000fe2000782c0ff */
[----:B------:R-:W-:Y:S01]  /*9640*/  BSSY.RECONVERGENT B0, `(.L_x_9573) ;  /* 0x000000e000007945 */ /* 0x000fe20003800200 */
[----:B0-----:R-:W-:-:S11]  /*9650*/  HFMA2 R186, -RZ, RZ, 0, 0 ;  /* 0x00000000ffba7431 */ /* 0x001fd600000001ff */
        /* <DEDUP_REMOVED lines=12> */
.L_x_9574:
[----:B------:R-:W-:Y:S05]  /*9720*/  BSYNC.RECONVERGENT B0 ;  /* 0x0000000000007941 */ /* 0x000fea0003800200 */
.L_x_9573:
        /* <DEDUP_REMOVED lines=13> */
.L_x_9572:
        /* <DEDUP_REMOVED lines=15> */
.L_x_9577:
[----:B------:R-:W-:Y:S05]  /*98f0*/  BSYNC.RECONVERGENT B0 ;  /* 0x0000000000007941 */ /* 0x000fea0003800200 */
.L_x_9576:
        /* <DEDUP_REMOVED lines=13> */
.L_x_9575:
        /* <DEDUP_REMOVED lines=16> */
.L_x_9580:
[----:B------:R-:W-:Y:S05]  /*9ad0*/  BSYNC.RECONVERGENT B0 ;  /* 0x0000000000007941 */ /* 0x000fea0003800200 */
.L_x_9579:
        /* <DEDUP_REMOVED lines=13> */
.L_x_9578:
        /* <DEDUP_REMOVED lines=15> */
.L_x_9583:
[----:B------:R-:W-:Y:S05]  /*9ca0*/  BSYNC.RECONVERGENT B0 ;  /* 0x0000000000007941 */ /* 0x000fea0003800200 */
.L_x_9582:
        /* <DEDUP_REMOVED lines=13> */
.L_x_9581:
        /* <DEDUP_REMOVED lines=16> */
.L_x_9586:
[----:B------:R-:W-:Y:S05]  /*9e80*/  BSYNC.RECONVERGENT B0 ;  /* 0x0000000000007941 */ /* 0x000fea0003800200 */
.L_x_9585:
        /* <DEDUP_REMOVED lines=13> */
.L_x_9584:
        /* <DEDUP_REMOVED lines=15> */
.L_x_9589:
[----:B------:R-:W-:Y:S05]  /*a050*/  BSYNC.RECONVERGENT B0 ;  /* 0x0000000000007941 */ /* 0x000fea0003800200 */
.L_x_9588:
        /* <DEDUP_REMOVED lines=13> */
.L_x_9587:
[----:B------:R-:W-:Y:S05]  /*a130*/  BRA.U !UP3, `(.L_x_9539) ;  /* 0x000000010b787547 */ /* 0x000fea000b800000 */
[----:B------:R-:W-:Y:S01]  /*a140*/  ISETP.GE.U32.AND P1, PT, R208, RZ, PT ;  /* 0x000000ffd000720c */ /* 0x000fe20003f26070 */
[----:B------:R-:W-:Y:S01]  /*a150*/  BSSY.RECONVERGENT B0, `(.L_x_9590) ;  /* 0x000000f000007945 */ /* 0x000fe20003800200 */
[----:B0-----:R-:W-:Y:S02]  /*a160*/  HFMA2 R186, -RZ, RZ, 0, 0 ;  /* 0x00000000ffba7431 */ /* 0x001fe400000001ff */
        /* <DEDUP_REMOVED lines=13> */
.L_x_9591:
[----:B------:R-:W-:Y:S05]  /*a240*/  BSYNC.RECONVERGENT B0 ;  /* 0x0000000000007941 */ /* 0x000fea0003800200 */
.L_x_9590:
        /* <DEDUP_REMOVED lines=13> */
.L_x_9539:
        /* <DEDUP_REMOVED lines=16> */
.L_x_9592:
        /* <DEDUP_REMOVED lines=35> */
.L_x_9595:
        /* <DEDUP_REMOVED lines=13> */
.L_x_9596:
        /* <DEDUP_REMOVED lines=12> */
.L_x_9597:
        /* <DEDUP_REMOVED lines=13> */
.L_x_9598:
        /* <DEDUP_REMOVED lines=17> */
.L_x_9599:
        /* <DEDUP_REMOVED lines=18> */
.L_x_9600:
        /* <DEDUP_REMOVED lines=17> */
.L_x_9601:
        /* <DEDUP_REMOVED lines=20> */
.L_x_9594:
[----:B------:R-:W-:Y:S05]  /*ad30*/  BRA.U !UP3, `(.L_x_9603) ;  /* 0x000000010b447547 */ /* 0x000fea000b800000 */
[----:B------:R-:W-:Y:S02]  /*ad40*/  PLOP3.LUT P2, PT, PT, PT, UP2, 0x80, 0x8 ;  /* 0x000000000008781c */ /* 0x000fe40003f4f028 */
[----:B0-----:R-:W-:Y:S02]  /*ad50*/  MOV R186, UR31 ;  /* 0x0000001f00ba7c02 */ /* 0x001fe40008000f00 */
        /* <DEDUP_REMOVED lines=15> */
.L_x_9603:
[----:B------:R-:W-:Y:S05]  /*ae50*/  BRA.U !UP3, `(.L_x_9604) ;  /* 0x000000010b487547 */ /* 0x000fea000b800000 */
[----:B------:R-:W-:Y:S01]  /*ae60*/  PLOP3.LUT P2, PT, PT, PT, UP2, 0x80, 0x8 ;  /* 0x000000000008781c */ /* 0x000fe20003f4f028 */
[----:B------:R-:W-:Y:S01]  /*ae70*/  HFMA2 R208, -RZ, RZ, 0, 0 ;  /* 0x00000000ffd07431 */ /* 0x000fe200000001ff */
        /* <DEDUP_REMOVED lines=16> */
.L_x_9604:
        /* <DEDUP_REMOVED lines=18> */
.L_x_9605:
        /* <DEDUP_REMOVED lines=19> */
.L_x_9606:
        /* <DEDUP_REMOVED lines=18> */
.L_x_9607:
        /* <DEDUP_REMOVED lines=19> */
.L_x_9608:
        /* <DEDUP_REMOVED lines=18> */
.L_x_9609:
        /* <DEDUP_REMOVED lines=21> */
.L_x_9593:
        /* <DEDUP_REMOVED lines=16> */
.L_x_9613:
[----:B------:R-:W-:Y:S05]  /*b790*/  BSYNC.RECONVERGENT B0 ;  /* 0x0000000000007941 */ /* 0x000fea0003800200 */
.L_x_9612:
        /* <DEDUP_REMOVED lines=13> */
.L_x_9611:
        /* <DEDUP_REMOVED lines=16> */
.L_x_9616:
[----:B------:R-:W-:Y:S05]  /*b970*/  BSYNC.RECONVERGENT B0 ;  /* 0x0000000000007941 */ /* 0x000fea0003800200 */
.L_x_9615:
        /* <DEDUP_REMOVED lines=13> */
.L_x_9614:
        /* <DEDUP_REMOVED lines=15> */
.L_x_9619:
[----:B------:R-:W-:Y:S05]  /*bb40*/  BSYNC.RECONVERGENT B0 ;  /* 0x0000000000007941 */ /* 0x000fea0003800200 */
.L_x_9618:
        /* <DEDUP_REMOVED lines=13> */
.L_x_9617:
        /* <DEDUP_REMOVED lines=16> */
.L_x_9622:
[----:B------:R-:W-:Y:S05]  /*bd20*/  BSYNC.RECONVERGENT B0 ;  /* 0x0000000000007941 */ /* 0x000fea0003800200 */
.L_x_9621:
        /* <DEDUP_REMOVED lines=13> */
.L_x_9620:
        /* <DEDUP_REMOVED lines=15> */
.L_x_9625:
[----:B------:R-:W-:Y:S05]  /*bef0*/  BSYNC.RECONVERGENT B0 ;  /* 0x0000000000007941 */ /* 0x000fea0003800200 */
.L_x_9624:
        /* <DEDUP_REMOVED lines=13> */
.L_x_9623:
        /* <DEDUP_REMOVED lines=16> */
.L_x_9628:
[----:B------:R-:W-:Y:S05]  /*c0d0*/  BSYNC.RECONVERGENT B0 ;  /* 0x0000000000007941 */ /* 0x000fea0003800200 */
.L_x_9627:
        /* <DEDUP_REMOVED lines=13> */
.L_x_9626:
        /* <DEDUP_REMOVED lines=15> */
.L_x_9631:
[----:B------:R-:W-:Y:S05]  /*c2a0*/  BSYNC.RECONVERGENT B0 ;  /* 0x0000000000007941 */ /* 0x000fea0003800200 */
.L_x_9630:
        /* <DEDUP_REMOVED lines=13> */
.L_x_9629:
        /* <DEDUP_REMOVED lines=55> */
.L_x_9610:
        /* <DEDUP_REMOVED lines=15> */
.L_x_9634:
[----:B------:R-:W-:Y:S05]  /*c7e0*/  BSYNC.RECONVERGENT B0 ;  /* 0x0000000000007941 */ /* 0x000fea0003800200 */
.L_x_9633:
        /* <DEDUP_REMOVED lines=13> */
.L_x_9632:
        /* <DEDUP_REMOVED lines=16> */
.L_x_9637:
[----:B------:R-:W-:Y:S05]  /*c9c0*/  BSYNC.RECONVERGENT B0 ;  /* 0x0000000000007941 */ /* 0x000fea0003800200 */
.L_x_9636:
        /* <DEDUP_REMOVED lines=13> */
.L_x_9635:
        /* <DEDUP_REMOVED lines=15> */
.L_x_9640:
[----:B------:R-:W-:Y:S05]  /*cb90*/  BSYNC.RECONVERGENT B0 ;  /* 0x0000000000007941 */ /* 0x000fea0003800200 */
.L_x_9639:
        /* <DEDUP_REMOVED lines=13> */
.L_x_9638:
        /* <DEDUP_REMOVED lines=16> */
.L_x_9643:
[----:B------:R-:W-:Y:S05]  /*cd70*/  BSYNC.RECONVERGENT B0 ;  /* 0x0000000000007941 */ /* 0x000fea0003800200 */
.L_x_9642:
        /* <DEDUP_REMOVED lines=13> */
.L_x_9641:
        /* <DEDUP_REMOVED lines=15> */
.L_x_9646:
[----:B------:R-:W-:Y:S05]  /*cf40*/  BSYNC.RECONVERGENT B0 ;  /* 0x0000000000007941 */ /* 0x000fea0003800200 */
.L_x_9645:
        /* <DEDUP_REMOVED lines=13> */
.L_x_9644:
        /* <DEDUP_REMOVED lines=16> */
.L_x_9649:
[----:B------:R-:W-:Y:S05]  /*d120*/  BSYNC.RECONVERGENT B0 ;  /* 0x0000000000007941 */ /* 0x000fea0003800200 */
.L_x_9648:
        /* <DEDUP_REMOVED lines=13> */
.L_x_9647:
        /* <DEDUP_REMOVED lines=15> */
.L_x_9652:
[----:B------:R-:W-:Y:S05]  /*d2f0*/  BSYNC.RECONVERGENT B0 ;  /* 0x0000000000007941 */ /* 0x000fea0003800200 */
.L_x_9651:
        /* <DEDUP_REMOVED lines=13> */
.L_x_9650:
        /* <DEDUP_REMOVED lines=17> */
.L_x_9654:
[----:B------:R-:W-:Y:S05]  /*d4e0*/  BSYNC.RECONVERGENT B0 ;  /* 0x0000000000007941 */ /* 0x000fea0003800200 */
.L_x_9653:
        /* <DEDUP_REMOVED lines=13> */
.L_x_9602:
        /* <DEDUP_REMOVED lines=16> */
.L_x_9655:
        /* <DEDUP_REMOVED lines=35> */
.L_x_9658:
        /* <DEDUP_REMOVED lines=13> */
.L_x_9659:
        /* <DEDUP_REMOVED lines=12> */
.L_x_9660:
        /* <DEDUP_REMOVED lines=13> */
.L_x_9661:
        /* <DEDUP_REMOVED lines=17> */
.L_x_9662:
        /* <DEDUP_REMOVED lines=18> */
.L_x_9663:
        /* <DEDUP_REMOVED lines=17> */
.L_x_9664:
        /* <DEDUP_REMOVED lines=20> */
.L_x_9657:
        /* <DEDUP_REMOVED lines=18> */
.L_x_9666:
        /* <DEDUP_REMOVED lines=19> */
.L_x_9667:
        /* <DEDUP_REMOVED lines=18> */
.L_x_9668:
        /* <DEDUP_REMOVED lines=19> */
.L_x_9669:
        /* <DEDUP_REMOVED lines=18> */
.L_x_9670:
        /* <DEDUP_REMOVED lines=19> */
.L_x_9671:
        /* <DEDUP_REMOVED lines=18> */
.L_x_9672:
        /* <DEDUP_REMOVED lines=21> */
.L_x_9656:
        /* <DEDUP_REMOVED lines=16> */
.L_x_9676:
[----:B------:R-:W-:Y:S05]  /*ea30*/  BSYNC.RECONVERGENT B0 ;  /* 0x0000000000007941 */ /* 0x000fea0003800200 */
.L_x_9675:
        /* <DEDUP_REMOVED lines=13> */
.L_x_9674:
        /* <DEDUP_REMOVED lines=16> */
.L_x_9679:
[----:B------:R-:W-:Y:S05]  /*ec10*/  BSYNC.RECONVERGENT B0 ;  /* 0x0000000000007941 */ /* 0x000fea0003800200 */
.L_x_9678:
        /* <DEDUP_REMOVED lines=13> */
.L_x_9677:
        /* <DEDUP_REMOVED lines=15> */
.L_x_9682:
[----:B------:R-:W-:Y:S05]  /*ede0*/  BSYNC.RECONVERGENT B0 ;  /* 0x0000000000007941 */ /* 0x000fea0003800200 */
.L_x_9681:
        /* <DEDUP_REMOVED lines=13> */
.L_x_9680:
        /* <DEDUP_REMOVED lines=16> */
.L_x_9685:
[----:B------:R-:W-:Y:S05]  /*efc0*/  BSYNC.RECONVERGENT B0 ;  /* 0x0000000000007941 */ /* 0x000fea0003800200 */
.L_x_9684:
        /* <DEDUP_REMOVED lines=13> */
.L_x_9683:
        /* <DEDUP_REMOVED lines=15> */
.L_x_9688:
[----:B------:R-:W-:Y:S05]  /*f190*/  BSYNC.RECONVERGENT B0 ;  /* 0x0000000000007941 */ /* 0x000fea0003800200 */
.L_x_9687:
        /* <DEDUP_REMOVED lines=13> */
.L_x_9686:
        /* <DEDUP_REMOVED lines=16> */
.L_x_9691:
[----:B------:R-:W-:Y:S05]  /*f370*/  BSYNC.RECONVERGENT B0 ;  /* 0x0000000000007941 */ /* 0x000fea0003800200 */
.L_x_9690:
        /* <DEDUP_REMOVED lines=13> */
.L_x_9689:
        /* <DEDUP_REMOVED lines=15> */
.L_x_9694:
[----:B------:R-:W-:Y:S05]  /*f540*/  BSYNC.RECONVERGENT B0 ;  /* 0x0000000000007941 */ /* 0x000fea0003800200 */
.L_x_9693:
        /* <DEDUP_REMOVED lines=13> */
.L_x_9692:
        /* <DEDUP_REMOVED lines=55> */
.L_x_9673:
        /* <DEDUP_REMOVED lines=15> */
.L_x_9697:
[----:B------:R-:W-:Y:S05]  /*fa80*/  BSYNC.RECONVERGENT B0 ;  /* 0x0000000000007941 */ /* 0x000fea0003800200 */
.L_x_9696:
        /* <DEDUP_REMOVED lines=13> */
.L_x_9695:
        /* <DEDUP_REMOVED lines=16> */
.L_x_9700:
[----:B------:R-:W-:Y:S05]  /*fc60*/  BSYNC.RECONVERGENT B0 ;  /* 0x0000000000007941 */ /* 0x000fea0003800200 */
.L_x_9699:
        /* <DEDUP_REMOVED lines=13> */
.L_x_9698:
        /* <DEDUP_REMOVED lines=15> */
.L_x_9703:
[----:B------:R-:W-:Y:S05]  /*fe30*/  BSYNC.RECONVERGENT B0 ;  /* 0x0000000000007941 */ /* 0x000fea0003800200 */
.L_x_9702:
        /* <DEDUP_REMOVED lines=13> */
.L_x_9701:
        /* <DEDUP_REMOVED lines=16> */
.L_x_9706:
[----:B------:R-:W-:Y:S05]  /*10010*/  BSYNC.RECONVERGENT B0 ;  /* 0x0000000000007941 */ /* 0x000fea0003800200 */
.L_x_9705:
        /* <DEDUP_REMOVED lines=13> */
.L_x_9704:
        /* <DEDUP_REMOVED lines=15> */
.L_x_9709:
[----:B------:R-:W-:Y:S05]  /*101e0*/  BSYNC.RECONVERGENT B0 ;  /* 0x0000000000007941 */ /* 0x000fea0003800200 */
.L_x_9708:
        /* <DEDUP_REMOVED lines=13> */
.L_x_9707:
        /* <DEDUP_REMOVED lines=16> */
.L_x_9712:
[----:B------:R-:W-:Y:S05]  /*103c0*/  BSYNC.RECONVERGENT B0 ;  /* 0x0000000000007941 */ /* 0x000fea0003800200 */
.L_x_9711:
        /* <DEDUP_REMOVED lines=13> */
.L_x_9710:
        /* <DEDUP_REMOVED lines=15> */
.L_x_9715:
[----:B------:R-:W-:Y:S05]  /*10590*/  BSYNC.RECONVERGENT B0 ;  /* 0x0000000000007941 */ /* 0x000fea0003800200 */
.L_x_9714:
        /* <DEDUP_REMOVED lines=13> */
.L_x_9713:
        /* <DEDUP_REMOVED lines=17> */
.L_x_9717:
[----:B------:R-:W-:Y:S05]  /*10780*/  BSYNC.RECONVERGENT B0 ;  /* 0x0000000000007941 */ /* 0x000fea0003800200 */
.L_x_9716:
        /* <DEDUP_REMOVED lines=13> */
.L_x_9665:
[----:B0-----:R-:W0:Y:S01]  /*10860*/  @P0 LDC.64 R186, c[0x0][0x478] ;  /* 0x00011e00ffba0b82 */ /* 0x001e220000000a00 */
[----:B------:R-:W-:Y:S01]  /*10870*/  PLOP3.LUT P1, PT, PT, PT, UP3, 0x80, 0x8 ;  /* 0x000000000008781c */ /* 0x000fe20003f2f038 */
[----:B------:R-:W1:Y:S01]  /*10880*/  @UP3 LDCU.64 UR10, c[0x0][0x468] ;  /* 0x00008d00ff0a37ac */ /* 0x000e620008000a00 */
[----:B------:R-:W-:-:S05]  /*10890*/  @P0 IADD3 R204, PT, PT, R184, 0x180, RZ ;  /* 0x00000180b8cc0810 */ /* 0x000fca0007ffe0ff */
[----:B0-----:R-:W-:Y:S01]  /*108a0*/  @P0 IMAD.WIDE.U32 R186, R204, 0x20, R186 ;  /* 0x00000020ccba0825 */ /* 0x001fe200078e00ba */
[----:B------:R-:W-:-:S04]  /*108b0*/  IADD3 R204, PT, PT, R185, 0x200, RZ ;  /* 0x00000200b9cc7810 */ /* 0x000fc80007ffe0ff */
[----:B------:R-:W-:Y:S04]  /*108c0*/  @P0 STG.E.128 desc[UR20][R186.64], R180 ;  /* 0x000000b4ba000986 */ /* 0x000fe8000c101d14 */
[----:B------:R0:W-:Y:S02]  /*108d0*/  @P0 STG.E.128 desc[UR20][R186.64+0x10], R176 ;  /* 0x000010b0ba000986 */ /* 0x0001e4000c101d14 */
[----:B0-----:R-:W-:Y:S02]  /*108e0*/  MOV R187, 0x10 ;  /* 0x0000001000bb7802 */ /* 0x001fe40000000f00 */
[----:B------:R-:W-:-:S05]  /*108f0*/  @P1 IADD3 R186, PT, PT, R185, 0x180, RZ ;  /* 0x00000180b9ba1810 */ /* 0x000fca0007ffe0ff */
[----:B-1----:R-:W-:-:S05]  /*10900*/  @P1 IMAD.WIDE.U32 R186, R186, R187, UR10 ;  /* 0x0000000ababa1e25 */ /* 0x002fca000f8e00bb */
[----:B------:R0:W-:Y:S01]  /*10910*/  @P1 STG.E.128 desc[UR20][R186.64], R172 ;  /* 0x000000acba001986 */ /* 0x0001e2000c101d14 */
[----:B------:R-:W-:Y:S05]  /*10920*/  BRA.U !UP3, `(.L_x_9718) ;  /* 0x000000010b0c7547 */ /* 0x000fea000b800000 */
[----:B-----5:R-:W1:Y:S02]  /*10930*/  LDC.64 R168, c[0x0][0x390] ;  /* 0x0000e400ffa87b82 */ /* 0x020e640000000a00 */
[----:B-1----:R-:W-:-:S06]  /*10940*/  IMAD.WIDE.U32 R168, R204, 0x10, R168 ;  /* 0x00000010cca87825 */ /* 0x002fcc00078e00a8 */
[----:B------:R-:W5:Y:S02]  /*10950*/  LDG.E.128 R168, desc[UR20][R168.64] ;  /* 0x00000014a8a87981 */ /* 0x000f64000c1e1d00 */
.L_x_9718:
        /* <DEDUP_REMOVED lines=20> */
[----:B-----5:R-:W-:Y:S02]  /*10aa0*/  @P1 FADD.FTZ R177, R2, -R177 ;  /* 0x800000b102b11221 */ /* 0x020fe40000010000 */
        /* <DEDUP_REMOVED lines=14> */
.L_x_9721:
        /* <DEDUP_REMOVED lines=13> */
.L_x_9722:
        /* <DEDUP_REMOVED lines=12> */
.L_x_9723:
        /* <DEDUP_REMOVED lines=13> */
.L_x_9724:
        /* <DEDUP_REMOVED lines=17> */
.L_x_9725:
        /* <DEDUP_REMOVED lines=18> */
.L_x_9726:
        /* <DEDUP_REMOVED lines=17> */
.L_x_9727:
[----:B0-----:R-:W3:Y:S04]  /*11130*/  LDL R187, [R1+0x4] ;  /* 0x0000040001bb7983 */ /* 0x001ee80000100800 */
[----:B------:R-:W4:Y:S01]  /*11140*/  LDL R185, [R1] ;  /* 0x0000000001b97983 */ /* 0x000f220000100800 */
[----:B------:R-:W-:-:S05]  /*11150*/  MOV R179, UR31 ;  /* 0x0000001f00b37c02 */ /* 0x000fca0008000f00 */
[----:B---3--:R-:W-:-:S04]  /*11160*/  @P1 FFMA.FTZ R179, R187, R179, UR32 ;  /* 0x00000020bbb31e23 */ /* 0x008fc800080100b3 */
[----:B----4-:R-:W-:Y:S01]  /*11170*/  @P1 FADD.FTZ R185, R185, -R179 ;  /* 0x800000b3b9b91221 */ /* 0x010fe20000010000 */
        /* <DEDUP_REMOVED lines=17> */
.L_x_9720:
[----:B------:R-:W-:Y:S05]  /*11290*/  BRA.U !UP3, `(.L_x_9729) ;  /* 0x000000010b447547 */ /* 0x000fea000b800000 */
[----:B------:R-:W-:Y:S02]  /*112a0*/  PLOP3.LUT P2, PT, PT, PT, UP2, 0x80, 0x8 ;  /* 0x000000000008781c */ /* 0x000fe40003f4f028 */
[----:B------:R-:W-:Y:S02]  /*112b0*/  MOV R185, UR31 ;  /* 0x0000001f00b97c02 */ /* 0x000fe40008000f00 */
[----:B------:R-:W-:Y:S02]  /*112c0*/  LOP3.LUT P1, RZ, R202, 0xff, RZ, 0xc0, !PT ;  /* 0x000000ffcaff7812 */ /* 0x000fe4000782c0ff */
[----:B0-----:R-:W-:-:S07]  /*112d0*/  MOV R186, R160 ;  /* 0x000000a000ba7202 */ /* 0x001fce0000000f00 */
[----:B------:R-:W-:-:S04]  /*112e0*/  @P2 FFMA.FTZ R185, R191, R185, UR32 ;  /* 0x00000020bfb92e23 */ /* 0x000fc800080100b9 */
[----:B-----5:R-:W-:Y:S01]  /*112f0*/  @P2 FADD.FTZ R185, R2, -R185 ;  /* 0x800000b902b92221 */ /* 0x020fe20000010000 */
[----:B------:R-:W-:-:S03]  /*11300*/  @P1 SHF.L.U32 R187, R168, 0x10, RZ ;  /* 0x00000010a8bb1819 */ /* 0x000fc600000006ff */
        /* <DEDUP_REMOVED lines=10> */
.L_x_9729:
[----:B------:R-:W-:Y:S05]  /*113b0*/  BRA.U !UP3, `(.L_x_9730) ;  /* 0x000000010b487547 */ /* 0x000fea000b800000 */
[----:B------:R-:W-:Y:S01]  /*113c0*/  PLOP3.LUT P2, PT, PT, PT, UP2, 0x80, 0x8 ;  /* 0x000000000008781c */ /* 0x000fe20003f4f028 */
[----:B0-----:R-:W-:Y:S01]  /*113d0*/  HFMA2 R187, -RZ, RZ, 0, 0 ;  /* 0x00000000ffbb7431 */ /* 0x001fe200000001ff */
[----:B------:R-:W-:Y:S02]  /*113e0*/  MOV R185, UR31 ;  /* 0x0000001f00b97c02 */ /* 0x000fe40008000f00 */
        /* <DEDUP_REMOVED lines=15> */
.L_x_9730:
        /* <DEDUP_REMOVED lines=18> */
.L_x_9731:
        /* <DEDUP_REMOVED lines=19> */
.L_x_9732:
        /* <DEDUP_REMOVED lines=18> */
.L_x_9733:
        /* <DEDUP_REMOVED lines=19> */
.L_x_9734:
        /* <DEDUP_REMOVED lines=18> */
.L_x_9735:
[----:B------:R-:W-:Y:S05]  /*11aa0*/  BRA.U !UP3, `(.L_x_9728) ;  /* 0x000000210b087547 */ /* 0x000fea000b800000 */
[----:B0-----:R-:W3:Y:S04]  /*11ab0*/  LDL R187, [R1+0x4] ;  /* 0x0000040001bb7983 */ /* 0x001ee80000100800 */
[----:B------:R-:W4:Y:S01]  /*11ac0*/  LDL R186, [R1] ;  /* 0x0000000001ba7983 */ /* 0x000f220000100800 */
[----:B------:R-:W-:Y:S02]  /*11ad0*/  PLOP3.LUT P2, PT, PT, PT, UP2, 0x80, 0x8 ;  /* 0x000000000008781c */ /* 0x000fe40003f4f028 */
[----:B------:R-:W-:Y:S02]  /*11ae0*/  ISETP.GE.U32.AND P1, PT, R202, RZ, PT ;  /* 0x000000ffca00720c */ /* 0x000fe40003f26070 */
[----:B------:R-:W-:Y:S02]  /*11af0*/  MOV R185, UR31 ;  /* 0x0000001f00b97c02 */ /* 0x000fe40008000f00 */
[----:B------:R-:W-:-:S07]  /*11b00*/  ISETP.GE.U32.AND.EX P1, PT, R203, 0x1000000, PT, P1 ;  /* 0x01000000cb00780c */ /* 0x000fce0003f26110 */
[----:B---3--:R-:W-:Y:S01]  /*11b10*/  @P2 FFMA.FTZ R185, R187, R185, UR32 ;  /* 0x00000020bbb92e23 */ /* 0x008fe200080100b9 */
[----:B------:R-:W-:-:S03]  /*11b20*/  HFMA2 R187, -RZ, RZ, 0, 0 ;  /* 0x00000000ffbb7431 */ /* 0x000fc600000001ff */
[----:B----4-:R-:W-:Y:S01]  /*11b30*/  @P2 FADD.FTZ R185, R186, -R185 ;  /* 0x800000b9bab92221 */ /* 0x010fe20000010000 */
[----:B------:R-:W-:-:S03]  /*11b40*/  MOV R186, R167 ;  /* 0x000000a700ba7202 */ /* 0x000fc60000000f00 */
        /* <DEDUP_REMOVED lines=12> */
.L_x_9719:
        /* <DEDUP_REMOVED lines=16> */
.L_x_9739:
[----:B------:R-:W-:Y:S05]  /*11d10*/  BSYNC.RECONVERGENT B0 ;  /* 0x0000000000007941 */ /* 0x000fea0003800200 */
.L_x_9738:
[----:B------:R-:W-:Y:S01]  /*11d20*/  FADD.FTZ R56, R56, R176 ;  /* 0x000000b038387221 */ /* 0x000fe20000010000 */
[----:B------:R-:W-:Y:S02]  /*11d30*/  MOV R176, UR31 ;  /* 0x0000001f00b07c02 */ /* 0x000fe40008000f00 */
[----:B------:R-:W-:-:S03]  /*11d40*/  ISETP.LT.AND P2, PT, RZ, UR30, PT ;  /* 0x0000001eff007c0c */ /* 0x000fc6000bf41270 */
[----:B------:R-:W-:-:S04]  /*11d50*/  FFMA.FTZ R176, R191, R176, UR32 ;  /* 0x00000020bfb07e23 */ /* 0x000fc800080100b0 */
[----:B-----5:R-:W-:-:S04]  /*11d60*/  FADD.FTZ R176, R2, -R176 ;  /* 0x800000b002b07221 */ /* 0x020fc80000010000 */
        /* <DEDUP_REMOVED lines=8> */
.L_x_9737:
        /* <DEDUP_REMOVED lines=16> */
.L_x_9742:
[----:B------:R-:W-:Y:S05]  /*11ef0*/  BSYNC.RECONVERGENT B0 ;  /* 0x0000000000007941 */ /* 0x000fea0003800200 */
.L_x_9741:
        /* <DEDUP_REMOVED lines=13> */
.L_x_9740:
        /* <DEDUP_REMOVED lines=15> */
.L_x_9745:
[----:B------:R-:W-:Y:S05]  /*120c0*/  BSYNC.RECONVERGENT B0 ;  /* 0x0000000000007941 */ /* 0x000fea0003800200 */
.L_x_9744:
        /* <DEDUP_REMOVED lines=13> */
.L_x_9743:
        /* <DEDUP_REMOVED lines=16> */
.L_x_9748:
[----:B------:R-:W-:Y:S05]  /*122a0*/  BSYNC.RECONVERGENT B0 ;  /* 0x0000000000007941 */ /* 0x000fea0003800200 */
.L_x_9747:
        /* <DEDUP_REMOVED lines=13> */
.L_x_9746:
        /* <DEDUP_REMOVED lines=15> */
.L_x_9751:
[----:B------:R-:W-:Y:S05]  /*12470*/  BSYNC.RECONVERGENT B0 ;  /* 0x0000000000007941 */ /* 0x000fea0003800200 */
.L_x_9750:
        /* <DEDUP_REMOVED lines=13> */
.L_x_9749:
        /* <DEDUP_REMOVED lines=16> */
.L_x_9754:
[----:B------:R-:W-:Y:S05]  /*12650*/  BSYNC.RECONVERGENT B0 ;  /* 0x0000000000007941 */ /* 0x000fea0003800200 */
.L_x_9753:
        /* <DEDUP_REMOVED lines=13> */
.L_x_9752:
        /* <DEDUP_REMOVED lines=15> */
.L_x_9757:
[----:B------:R-:W-:Y:S05]  /*12820*/  BSYNC.RECONVERGENT B0 ;  /* 0x0000000000007941 */ /* 0x000fea0003800200 */
.L_x_9756:
        /* <DEDUP_REMOVED lines=13> */
.L_x_9755:
[----:B0-----:R-:W3:Y:S04]  /*12900*/  LDL R187, [R1+0x4] ;  /* 0x0000040001bb7983 */ /* 0x001ee80000100800 */
[----:B------:R-:W4:Y:S01]  /*12910*/  LDL R185, [R1] ;  /* 0x0000000001b97983 */ /* 0x000f220000100800 */
        /* <DEDUP_REMOVED lines=20> */
[----:B-----5:R-:W-:Y:S01]  /*12a60*/  FADD.FTZ R180, R2, -R180 ;  /* 0x800000b402b47221 */ /* 0x020fe20000010000 */
        /* <DEDUP_REMOVED lines=15> */
[----:B---3--:R-:W-:-:S04]  /*12b60*/  FFMA.FTZ R179, R187, R179, UR32 ;  /* 0x00000020bbb37e23 */ /* 0x008fc800080100b3 */
[----:B----4-:R-:W-:-:S04]  /*12b70*/  FADD.FTZ R179, R185, -R179 ;  /* 0x800000b3b9b37221 */ /* 0x010fc80000010000 */
        /* <DEDUP_REMOVED lines=17> */
.L_x_9736:
        /* <DEDUP_REMOVED lines=15> */
.L_x_9760:
[----:B------:R-:W-:Y:S05]  /*12d80*/  BSYNC.RECONVERGENT B0 ;  /* 0x0000000000007941 */ /* 0x000fea0003800200 */
.L_x_9759:
        /* <DEDUP_REMOVED lines=13> */
.L_x_9758:
        /* <DEDUP_REMOVED lines=16> */
.L_x_9763:
[----:B------:R-:W-:Y:S05]  /*12f60*/  BSYNC.RECONVERGENT B0 ;  /* 0x0000000000007941 */ /* 0x000fea0003800200 */
.L_x_9762:
        /* <DEDUP_REMOVED lines=13> */
.L_x_9761:
        /* <DEDUP_REMOVED lines=15> */
.L_x_9766:
[----:B------:R-:W-:Y:S05]  /*13130*/  BSYNC.RECONVERGENT B0 ;  /* 0x0000000000007941 */ /* 0x000fea0003800200 */
.L_x_9765:
        /* <DEDUP_REMOVED lines=13> */
.L_x_9764:
        /* <DEDUP_REMOVED lines=16> */
.L_x_9769:
[----:B------:R-:W-:Y:S05]  /*13310*/  BSYNC.RECONVERGENT B0 ;  /* 0x0000000000007941 */ /* 0x000fea0003800200 */
.L_x_9768:
        /* <DEDUP_REMOVED lines=13> */
.L_x_9767:
        /* <DEDUP_REMOVED lines=15> */
.L_x_9772:
[----:B------:R-:W-:Y:S05]  /*134e0*/  BSYNC.RECONVERGENT B0 ;  /* 0x0000000000007941 */ /* 0x000fea0003800200 */
.L_x_9771:
        /* <DEDUP_REMOVED lines=13> */
.L_x_9770:
        /* <DEDUP_REMOVED lines=16> */
.L_x_9775:
[----:B------:R-:W-:Y:S05]  /*136c0*/  BSYNC.RECONVERGENT B0 ;  /* 0x0000000000007941 */ /* 0x000fea0003800200 */
.L_x_9774:
        /* <DEDUP_REMOVED lines=13> */
.L_x_9773:
        /* <DEDUP_REMOVED lines=15> */
.L_x_9778:
[----:B------:R-:W-:Y:S05]  /*13890*/  BSYNC.RECONVERGENT B0 ;  /* 0x0000000000007941 */ /* 0x000fea0003800200 */
.L_x_9777:
        /* <DEDUP_REMOVED lines=13> */
.L_x_9776:
[----:B------:R-:W-:Y:S05]  /*13970*/  BRA.U !UP3, `(.L_x_9728) ;  /* 0x000000010b547547 */ /* 0x000fea000b800000 */
[----:B0-----:R-:W3:Y:S04]  /*13980*/  LDL R187, [R1+0x4] ;  /* 0x0000040001bb7983 */ /* 0x001ee80000100800 */
[----:B------:R-:W4:Y:S01]  /*13990*/  LDL R186, [R1] ;  /* 0x0000000001ba7983 */ /* 0x000f220000100800 */
[----:B------:R-:W-:Y:S02]  /*139a0*/  MOV R185, UR31 ;  /* 0x0000001f00b97c02 */ /* 0x000fe40008000f00 */
[----:B------:R-:W-:Y:S02]  /*139b0*/  ISETP.GE.U32.AND P1, PT, R202, RZ, PT ;  /* 0x000000ffca00720c */ /* 0x000fe40003f26070 */
[----:B------:R-:W-:Y:S02]  /*139c0*/  ISETP.LT.AND P2, PT, RZ, UR30, PT ;  /* 0x0000001eff007c0c */ /* 0x000fe4000bf41270 */
[----:B------:R-:W-:Y:S01]  /*139d0*/  ISETP.GE.U32.AND.EX P1, PT, R203, 0x1000000, PT, P1 ;  /* 0x01000000cb00780c */ /* 0x000fe20003f26110 */
[----:B---3--:R-:W-:Y:S01]  /*139e0*/  FFMA.FTZ R185, R187, R185, UR32 ;  /* 0x00000020bbb97e23 */ /* 0x008fe200080100b9 */
[----:B------:R-:W-:-:S03]  /*139f0*/  HFMA2 R187, -RZ, RZ, 0, 0 ;  /* 0x00000000ffbb7431 */ /* 0x000fc600000001ff */
[----:B----4-:R-:W-:-:S04]  /*13a00*/  FADD.FTZ R185, R186, -R185 ;  /* 0x800000b9bab97221 */ /* 0x010fc80000010000 */
        /* <DEDUP_REMOVED lines=12> */
.L_x_9728:
        /* <DEDUP_REMOVED lines=14> */
.L_x_9460:
[----:B------:R-:W3:Y:S01]  /*13bb0*/  LDL.LU R204, [R1+0x30] ;  /* 0x0000300001cc7983 */ /* 0x000ee20000300800 */
        /* <DEDUP_REMOVED lines=15> */
[----:B------:R-:W3:Y:S04]  /*13cb0*/  LDL.LU R178, [R1+0x28] ;  /* 0x0000280001b27983 */ /* 0x000ee80000300800 */
[----:B------:R-:W3:Y:S04]  /*13cc0*/  LDL.LU R179, [R1+0x2c] ;  /* 0x00002c0001b37983 */ /* 0x000ee80000300800 */
[----:B0-----:R-:W4:Y:S04]  /*13cd0*/  LDL.LU R172, [R1+0x10] ;  /* 0x0000100001ac7983 */ /* 0x001f280000300800 */
[----:B------:R-:W4:Y:S04]  /*13ce0*/  LDL.LU R173, [R1+0x14] ;  /* 0x0000140001ad7983 */ /* 0x000f280000300800 */
[----:B------:R-:W4:Y:S04]  /*13cf0*/  LDL.LU R174, [R1+0x18] ;  /* 0x0000180001ae7983 */ /* 0x000f280000300800 */
[----:B------:R-:W4:Y:S04]  /*13d00*/  LDL.LU R175, [R1+0x1c] ;  /* 0x00001c0001af7983 */ /* 0x000f280000300800 */
[----:B------:R-:W3:Y:S04]  /*13d10*/  LDL.LU R240, [R1+0xa0] ;  /* 0x0000a00001f07983 */ /* 0x000ee80000300800 */
[----:B------:R-:W3:Y:S04]  /*13d20*/  LDL.LU R241, [R1+0xa4] ;  /* 0x0000a40001f17983 */ /* 0x000ee80000300800 */
[----:B------:R-:W3:Y:S01]  /*13d30*/  LDL.LU R242, [R1+0xa8] ;  /* 0x0000a80001f27983 */ /* 0x000ee20000300800 */
[----:B------:R-:W0:Y:S03]  /*13d40*/  S2R R184, SR_TID.X ;  /* 0x0000000000b87919 */ /* 0x000e260000002100 */
[----:B------:R-:W3:Y:S04]  /*13d50*/  LDL.LU R243, [R1+0xac] ;  /* 0x0000ac0001f37983 */ /* 0x000ee80000300800 */
[----:B--2---:R-:W2:Y:S04]  /*13d60*/  LDL.LU R20, [R1+0x60] ;  /* 0x0000600001147983 */ /* 0x004ea80000300800 */
[----:B------:R-:W2:Y:S04]  /*13d70*/  LDL.LU R21, [R1+0x64] ;  /* 0x0000640001157983 */ /* 0x000ea80000300800 */
[----:B------:R-:W2:Y:S04]  /*13d80*/  LDL.LU R22, [R1+0x68] ;  /* 0x0000680001167983 */ /* 0x000ea80000300800 */
[----:B------:R-:W2:Y:S04]  /*13d90*/  LDL.LU R23, [R1+0x6c] ;  /* 0x00006c0001177983 */ /* 0x000ea80000300800 */
[----:B------:R-:W4:Y:S04]  /*13da0*/  LDL.LU R188, [R1+0x50] ;  /* 0x0000500001bc7983 */ /* 0x000f280000300800 */
[----:B------:R-:W4:Y:S04]  /*13db0*/  LDL.LU R189, [R1+0x54] ;  /* 0x0000540001bd7983 */ /* 0x000f280000300800 */
[----:B------:R-:W4:Y:S01]  /*13dc0*/  LDL.LU R190, [R1+0x58] ;  /* 0x0000580001be7983 */ /* 0x000f220000300800 */
[----:B0-----:R-:W-:-:S03]  /*13dd0*/  LEA.HI R9, R0, R184, RZ, 0x1d ;  /* 0x000000b800097211 */ /* 0x001fc600078fe8ff */
        /* <DEDUP_REMOVED lines=29> */
[----:B------:R-:W-:-:S04]  /*13fb0*/  IMAD.WIDE.U32 R2, R9, 0x20, R2 ;  /* 0x0000002009027825 */ /* 0x000fc800078e0002 */
[----:B------:R-:W-:-:S04]  /*13fc0*/  IMAD.WIDE.U32 R4, R9, 0x20, R4 ;  /* 0x0000002009047825 */ /* 0x000fc800078e0004 */
[----:B-1----:R-:W-:Y:S01]  /*13fd0*/  IMAD.WIDE.U32 R6, R9, 0x20, R6 ;  /* 0x0000002009067825 */ /* 0x002fe200078e0006 */
[----:B--2---:R-:W-:Y:S04]  /*13fe0*/  STG.E.128 desc[UR20][R2.64+0x10], R20 ;  /* 0x0000101402007986 */ /* 0x004fe8000c101d14 */
        /* <DEDUP_REMOVED lines=30> */
.L_x_9780:
        /* <DEDUP_REMOVED lines=11> */
.L_x_19373:


//--------------------- .text._ZN10layer_norm13ln_bwd_kernelINS_13Kernel_traitsIf6__halfS2_S2_fjLj5120ELj1ELj1ELj4ELj16ENS_18Kernel_traits_baseILj5120EfS2_S2_S2_fjLj128EEEEELb0ELb0ELb0ELb0EEEvNS_9BwdParamsE --------------------------
	.section	.text._ZN10layer_norm13ln_bwd_kernelINS_13Kernel_traitsIf6__halfS2_S2_fjLj5120ELj1ELj1ELj4ELj16ENS_18Kernel_traits_baseILj5120EfS2_S2_S2_fjLj128EEEEELb0ELb0ELb0ELb0EEEvNS_9BwdParamsE,"ax",@progbits
	.align	128
        .global         _ZN10layer_norm13ln_bwd_kernelINS_13Kernel_traitsIf6__halfS2_S2_fjLj5120ELj1ELj1ELj4ELj16ENS_18Kernel_traits_baseILj5120EfS2_S2_S2_fjLj128EEEEELb0ELb0ELb0ELb0EEEvNS_9BwdParamsE
        .type           _ZN10layer_norm13ln_bwd_kernelINS_13Kernel_traitsIf6__halfS2_S2_fjLj5120ELj1ELj1ELj4ELj16ENS_18Kernel_traits_baseILj5120EfS2_S2_S2_fjLj128EEEEELb0ELb0ELb0ELb0EEEvNS_9BwdParamsE,@function
        .size           _ZN10layer_norm13ln_bwd_kernelINS_13Kernel_traitsIf6__halfS2_S2_fjLj5120ELj1ELj1ELj4ELj16ENS_18Kernel_traits_baseILj5120EfS2_S2_S2_fjLj128EEEEELb0ELb0ELb0ELb0EEEvNS_9BwdParamsE,(.L_x_19374 - _ZN10layer_norm13ln_bwd_kernelINS_13Kernel_traitsIf6__halfS2_S2_fjLj5120ELj1ELj1ELj4ELj16ENS_18Kernel_traits_baseILj5120EfS2_S2_S2_fjLj128EEEEELb0ELb0ELb0ELb0EEEvNS_9BwdParamsE)
        .other          _ZN10layer_norm13ln_bwd_kernelINS_13Kernel_traitsIf6__halfS2_S2_fjLj5120ELj1ELj1ELj4ELj16ENS_18Kernel_traits_baseILj5120EfS2_S2_S2_fjLj128EEEEELb0ELb0ELb0ELb0EEEvNS_9BwdParamsE,@"STO_CUDA_ENTRY STV_DEFAULT"
_ZN10layer_norm13ln_bwd_kernelINS_13Kernel_traitsIf6__halfS2_S2_fjLj5120ELj1ELj1ELj4ELj16ENS_18Kernel_traits_baseILj5120EfS2_S2_S2_fjLj128EEEEELb0ELb0ELb0ELb0EEEvNS_9BwdParamsE:
.text._ZN10layer_norm13ln_bwd_kernelINS_13Kernel_traitsIf6__halfS2_S2_fjLj5120ELj1ELj1ELj4ELj16ENS_18Kernel_traits_baseILj5120EfS2_S2_S2_fjLj128EEEEELb0ELb0ELb0ELb0EEEvNS_9BwdParamsE:
        /* <DEDUP_REMOVED lines=134> */
.L_x_9832:
[----:B0-----:R-:W-:Y:S02]  /*0860*/  UIMAD.WIDE UR12, UR7, 0x4, UR8 ;  /* 0x00000004070c78a5 */ /* 0x001fe4000f8e0208 */
[----:B------:R-:W-:Y:S01]  /*0870*/  UIMAD.WIDE UR14, UR7, 0x4, UR10 ;  /* 0x00000004070e78a5 */ /* 0x000fe2000f8e020a */
[----:B------:R-:W0:Y:S03]  /*0880*/  @UP0 LDCU.64 UR4, c[0x0][0x3e0] ;  /* 0x00007c00ff0407ac */ /* 0x000e260008000a00 */
[----:B-1234-:R-:W-:Y:S02]  /*0890*/  MOV R174, UR12 ;  /* 0x0000000c00ae7c02 */ /* 0x01efe40008000f00 */
[----:B------:R-:W-:Y:S02]  /*08a0*/  MOV R175, UR13 ;  /* 0x0000000d00af7c02 */ /* 0x000fe40008000f00 */
[----:B------:R-:W-:-:S02]  /*08b0*/  MOV R172, UR14 ;  /* 0x0000000e00ac7c02 */ /* 0x000fc40008000f00 */
[----:B------:R-:W-:Y:S01]  /*08c0*/  MOV R173, UR15 ;  /* 0x0000000f00ad7c02 */ /* 0x000fe20008000f00 */
[----:B------:R-:W2:Y:S01]  /*08d0*/  LDG.E R174, desc[UR16][R174.64] ;  /* 0x00000010aeae7981 */ /* 0x000ea2000c1e1900 */
[----:B------:R-:W-:-:S03]  /*08e0*/  PLOP3.LUT P0, PT, PT, PT, UP0, 0x80, 0x8 ;  /* 0x000000000008781c */ /* 0x000fc60003f0f008 */
[----:B------:R-:W3:Y:S01]  /*08f0*/  LDG.E R172, desc[UR16][R172.64] ;  /* 0x00000010acac7981 */ /* 0x000ee2000c1e1900 */
[----:B------:R-:W4:Y:S01]  /*0900*/  S2R R0, SR_TID.X ;  /* 0x0000000000007919 */ /* 0x000f220000002100 */
[----:B0-----:R-:W-:-:S06]  /*0910*/  @UP0 UIMAD.WIDE UR4, UR7, 0x2, UR4 ;  /* 0x00000002070408a5 */ /* 0x001fcc000f8e0204 */
[----:B------:R-:W-:Y:S01]  /*0920*/  MOV R236, UR4 ;  /* 0x0000000400ec7c02 */ /* 0x000fe20008000f00 */
[----:B------:R-:W-:Y:S01]  /*0930*/  UIMAD UR4, UR7, UR6, URZ ;  /* 0x00000006070472a4 */ /* 0x000fe2000f8e02ff */
[----:B------:R-:W-:-:S03]  /*0940*/  MOV R237, UR5 ;  /* 0x0000000500ed7c02 */ /* 0x000fc60008000f00 */
[----:B------:R-:W-:Y:S01]  /*0950*/  USHF.R.S32.HI UR5, URZ, 0x1f, UR4 ;  /* 0x0000001fff057899 */ /* 0x000fe20008011404 */
[----:B------:R-:W-:Y:S02]  /*0960*/  ISETP.GE.U32.AND P5, PT, R25, 0x80, PT ;  /* 0x000000801900780c */ /* 0x000fe40003fa6070 */
[----:B-1----:R-:W-:Y:S01]  /*0970*/  ISETP.NE.AND P6, PT, RZ, UR18, PT ;  /* 0x00000012ff007c0c */ /* 0x002fe2000bfc5270 */
[----:B------:R-:W-:Y:S01]  /*0980*/  ULEA.HI UR5, UR5, UR4, URZ, 0x3 ;  /* 0x0000000405057291 */ /* 0x000fe2000f8f18ff */
[----:B------:R-:W-:Y:S01]  /*0990*/  BSSY.RECONVERGENT B0, `(.L_x_9782) ;  /* 0x0000062000007945 */ /* 0x000fe20003800200 */
[----:B-----5:R0:W5:Y:S04]  /*09a0*/  @P0 LDG.E.U16 R236, desc[UR16][R236.64] ;  /* 0x00000010ecec0981 */ /* 0x020168000c1e1500 */
[----:B------:R-:W-:-:S02]  /*09b0*/  MOV R27, UR5 ;  /* 0x00000005001b7c02 */ /* 0x000fc40008000f00 */
[----:B------:R-:W-:Y:S02]  /*09c0*/  CS2R R238, SRZ ;  /* 0x0000000000ee7805 */ /* 0x000fe4000001ff00 */
[C---:B------:R-:W-:Y:S02]  /*09d0*/  ISETP.GE.U32.AND P4, PT, R25.reuse, 0x100, PT ;  /* 0x000001001900780c */ /* 0x040fe40003f86070 */
[C---:B------:R-:W-:Y:S02]  /*09e0*/  ISETP.GE.U32.AND P3, PT, R25.reuse, 0x180, PT ;  /* 0x000001801900780c */ /* 0x040fe40003f66070 */
[----:B------:R-:W-:Y:S02]  /*09f0*/  ISETP.GE.U32.AND P2, PT, R25, 0x200, PT ;  /* 0x000002001900780c */ /* 0x000fe40003f46070 */
[----:B----4-:R-:W-:Y:S02]  /*0a00*/  LEA.HI.SX32 R27, R27, R0, 0x1d ;  /* 0x000000001b1b7211 */ /* 0x010fe400078feaff */
[----:B------:R-:W-:-:S02]  /*0a10*/  ISETP.GE.U32.AND P1, PT, R25, 0x280, PT ;  /* 0x000002801900780c */ /* 0x000fc40003f26070 */
[----:B0-----:R-:W-:Y:S02]  /*0a20*/  MOV R237, R27 ;  /* 0x0000001b00ed7202 */ /* 0x001fe40000000f00 */
[----:B--2---:R-:W-:-:S04]  /*0a30*/  FSEL R174, R174, RZ, !P6 ;  /* 0x000000ffaeae7208 */ /* 0x004fc80007000000 */
[----:B------:R-:W-:Y:S02]  /*0a40*/  R2UR UR4, R174 ;  /* 0x00000000ae0472ca */ /* 0x000fe400000e0000 */
[----:B---3--:R-:W-:Y:S01]  /*0a50*/  R2UR UR13, R172 ;  /* 0x00000000ac0d72ca */ /* 0x008fe200000e0000 */
[----:B------:R-:W-:-:S14]  /*0a60*/  @!P5 BRA `(.L_x_9783) ;  /* 0x000000040050d947 */ /* 0x000fdc0003800000 */
        /* <DEDUP_REMOVED lines=11> */
[----:B------:R-:W-:Y:S01]  /*0b20*/  IADD3 R237, PT, PT, R27, 0x80, RZ ;  /* 0x000000801bed7810 */ /* 0x000fe20007ffe0ff */
[--C-:B--2---:R-:W-:Y:S02]  /*0b30*/  HADD2.F32 R222, -RZ, R172.reuse.H0_H0 ;  /* 0x200000acffde7230 */ /* 0x104fe40000004100 */
[--C-:B------:R-:W-:Y:S02]  /*0b40*/  HADD2.F32 R224, -RZ, R173.reuse.H0_H0 ;  /* 0x200000adffe07230 */ /* 0x100fe40000004100 */
[----:B------:R-:W-:Y:S02]  /*0b50*/  HADD2.F32 R223, -RZ, R172.H1_H1 ;  /* 0x300000acffdf7230 */ /* 0x000fe40000004100 */
[----:B------:R-:W-:Y:S01]  /*0b60*/  FADD.FTZ R222, R222, -UR4 ;  /* 0x80000004dede7e21 */ /* 0x000fe20008010000 */
[----:B------:R-:W-:Y:S02]  /*0b70*/  HADD2.F32 R173, -RZ, R173.H1_H1 ;  /* 0x300000adffad7230 */ /* 0x000fe40000004100 */
[----:B------:R-:W-:Y:S01]  /*0b80*/  FADD.FTZ R224, R224, -UR4 ;  /* 0x80000004e0e07e21 */ /* 0x000fe20008010000 */
[----:B---3--:R-:W-:-:S02]  /*0b90*/  HADD2.F32 R233, -RZ, R176.H0_H0 ;  /* 0x200000b0ffe97230 */ /* 0x008fc40000004100 */
[----:B------:R-:W-:Y:S01]  /*0ba0*/  FMUL.FTZ R235, R222, UR13 ;  /* 0x0000000ddeeb7c20 */ /* 0x000fe20008410000 */
[--C-:B------:R-:W-:Y:S02]  /*0bb0*/  HADD2.F32 R225, -RZ, R174.reuse.H0_H0 ;  /* 0x200000aeffe17230 */ /* 0x100fe40000004100 */
[----:B------:R-:W-:Y:S01]  /*0bc0*/  FADD.FTZ R223, R223, -UR4 ;  /* 0x80000004dfdf7e21 */ /* 0x000fe20008010000 */
[--C-:B------:R-:W-:Y:S02]  /*0bd0*/  HADD2.F32 R226, -RZ, R175.reuse.H0_H0 ;  /* 0x200000afffe27230 */ /* 0x100fe40000004100 */
[----:B------:R-:W-:Y:S01]  /*0be0*/  FADD.FTZ R173, R173, -UR4 ;  /* 0x80000004adad7e21 */ /* 0x000fe20008010000 */
[----:B------:R-:W-:Y:S02]  /*0bf0*/  HADD2.F32 R174, -RZ, R174.H1_H1 ;  /* 0x300000aeffae7230 */ /* 0x000fe40000004100 */
[----:B------:R-:W-:Y:S01]  /*0c00*/  FADD.FTZ R108, R108, R233 ;  /* 0x000000e96c6c7221 */ /* 0x000fe20000010000 */
[----:B------:R-:W-:-:S02]  /*0c10*/  HADD2.F32 R175, -RZ, R175.H1_H1 ;  /* 0x300000afffaf7230 */ /* 0x000fc40000004100 */
[-C--:B------:R-:W-:Y:S01]  /*0c20*/  FFMA.FTZ R72, R235, R233.reuse, R72 ;  /* 0x000000e9eb487223 */ /* 0x080fe20000010048 */
[----:B------:R-:W-:Y:S02]  /*0c30*/  HADD2.F32 R176, -RZ, R176.H1_H1 ;  /* 0x300000b0ffb07230 */ /* 0x000fe40000004100 */
[----:B------:R-:W-:Y:S01]  /*0c40*/  FMUL.FTZ R233, R32, R233 ;  /* 0x000000e920e97220 */ /* 0x000fe20000410000 */
[----:B------:R-:W-:Y:S02]  /*0c50*/  HADD2.F32 R229, -RZ, R177.H0_H0 ;  /* 0x200000b1ffe57230 */ /* 0x000fe40000004100 */
[----:B------:R-:W-:Y:S01]  /*0c60*/  FADD.FTZ R174, R174, -UR4 ;  /* 0x80000004aeae7e21 */ /* 0x000fe20008010000 */
[----:B------:R-:W-:Y:S01]  /*0c70*/  FADD.FTZ R222, R175, -UR4 ;  /* 0x80000004afde7e21 */ /* 0x000fe20008010000 */
[----:B------:R-:W-:Y:S01]  /*0c80*/  FMUL.FTZ R234, R223, UR13 ;  /* 0x0000000ddfea7c20 */ /* 0x000fe20008410000 */
[----:B------:R-:W-:Y:S01]  /*0c90*/  FMUL.FTZ R231, R224, UR13 ;  /* 0x0000000de0e77c20 */ /* 0x000fe20008410000 */
[----:B------:R-:W-:Y:S01]  /*0ca0*/  FMUL.FTZ R230, R173, UR13 ;  /* 0x0000000dade67c20 */ /* 0x000fe20008410000 */
[----:B------:R-:W-:Y:S01]  /*0cb0*/  FMUL.FTZ R232, R33, R176 ;  /* 0x000000b021e87220 */ /* 0x000fe20000410000 */
[----:B------:R-:W-:Y:S01]  /*0cc0*/  FADD.FTZ R173, RZ, R233 ;  /* 0x000000e9ffad7221 */ /* 0x000fe20000010000 */
[----:B------:R-:W-:Y:S01]  /*0cd0*/  FFMA.FTZ R175, R235, R233, RZ ;  /* 0x000000e9ebaf7223 */ /* 0x000fe200000100ff */
[----:B0-----:R-:W-:-:S02]  /*0ce0*/  HADD2.F32 R221, -RZ, R179.H0_H0 ;  /* 0x200000b3ffdd7230 */ /* 0x001fc40000004100 */
[----:B------:R-:W-:Y:S01]  /*0cf0*/  FADD.FTZ R109, R109, R176 ;  /* 0x000000b06d6d7221 */ /* 0x000fe20000010000 */
[----:B------:R-:W-:Y:S02]  /*0d00*/  HADD2.F32 R172, -RZ, R179.H1_H1 ;  /* 0x300000b3ffac7230 */ /* 0x000fe40000004100 */
[----:B------:R-:W-:Y:S01]  /*0d10*/  FADD.FTZ R179, R226, -UR4 ;  /* 0x80000004e2b37e21 */ /* 0x000fe20008010000 */
[----:B------:R-:W-:Y:S02]  /*0d20*/  HADD2.F32 R228, -RZ, R177.H1_H1 ;  /* 0x300000b1ffe47230 */ /* 0x000fe40000004100 */
[----:B------:R-:W-:Y:S01]  /*0d30*/  FFMA.FTZ R73, R234, R176, R73 ;  /* 0x000000b0ea497223 */ /* 0x000fe20000010049 */
[----:B------:R-:W-:Y:S01]  /*0d40*/  FADD.FTZ R110, R110, R229 ;  /* 0x000000e56e6e7221 */ /* 0x000fe20000010000 */
[-C--:B------:R-:W-:Y:S01]  /*0d50*/  FFMA.FTZ R74, R231, R229.reuse, R74 ;  /* 0x000000e5e74a7223 */ /* 0x080fe2000001004a */
[----:B------:R-:W-:Y:S01]  /*0d60*/  FMUL.FTZ R226, R174, UR13 ;  /* 0x0000000daee27c20 */ /* 0x000fe20008410000 */
[----:B------:R-:W-:Y:S01]  /*0d70*/  FMUL.FTZ R229, R34, R229 ;  /* 0x000000e522e57220 */ /* 0x000fe20000410000 */
[----:B------:R-:W-:Y:S01]  /*0d80*/  FADD.FTZ R174, R173, R232 ;  /* 0x000000e8adae7221 */ /* 0x000fe20000010000 */
[----:B------:R-:W-:Y:S01]  /*0d90*/  FFMA.FTZ R176, R234, R232, R175 ;  /* 0x000000e8eab07223 */ /* 0x000fe200000100af */
[----:B------:R-:W-:-:S02]  /*0da0*/  HADD2.F32 R177, -RZ, R178.H0_H0 ;  /* 0x200000b2ffb17230 */ /* 0x000fc40000004100 */
[----:B------:R-:W-:Y:S01]  /*0db0*/  FADD.FTZ R225, R225, -UR4 ;  /* 0x80000004e1e17e21 */ /* 0x000fe20008010000 */
[----:B------:R-:W-:Y:S01]  /*0dc0*/  FADD.FTZ R111, R111, R228 ;  /* 0x000000e46f6f7221 */ /* 0x000fe20000010000 */
[-C--:B------:R-:W-:Y:S01]  /*0dd0*/  FFMA.FTZ R75, R230, R228.reuse, R75 ;  /* 0x000000e4e64b7223 */ /* 0x080fe2000001004b */
[----:B------:R-:W-:Y:S01]  /*0de0*/  FMUL.FTZ R228, R35, R228 ;  /* 0x000000e423e47220 */ /* 0x000fe20000410000 */
[----:B------:R-:W-:Y:S01]  /*0df0*/  FADD.FTZ R173, R174, R229 ;  /* 0x000000e5aead7221 */ /* 0x000fe20000010000 */
[----:B------:R-:W-:Y:S01]  /*0e00*/  FFMA.FTZ R175, R231, R229, R176 ;  /* 0x000000e5e7af7223 */ /* 0x000fe200000100b0 */
[----:B------:R-:W-:Y:S02]  /*0e10*/  HADD2.F32 R178, -RZ, R178.H1_H1 ;  /* 0x300000b2ffb27230 */ /* 0x000fe40000004100 */
        /* <DEDUP_REMOVED lines=25> */
.L_x_9783:
[----:B------:R-:W-:Y:S05]  /*0fb0*/  BSYNC.RECONVERGENT B0 ;  /* 0x0000000000007941 */ /* 0x000fea0003800200 */
.L_x_9782:
        /* <DEDUP_REMOVED lines=24> */
[----:B------:R-:W-:Y:S02]  /*1140*/  HADD2.F32 R174, -RZ, R174.H1_H1 ;  /* 0x300000aeffae7230 */ /* 0x000fe40000004100 */
[----:B------:R-:W-:Y:S01]  /*1150*/  FADD.FTZ R173, R173, -UR4 ;  /* 0x80000004adad7e21 */ /* 0x000fe20008010000 */
[----:B------:R-:W-:Y:S02]  /*1160*/  HADD2.F32 R176, -RZ, R176.H1_H1 ;  /* 0x300000b0ffb07230 */ /* 0x000fe40000004100 */
[----:B------:R-:W-:Y:S01]  /*1170*/  FADD.FTZ R144, R144, R217 ;  /* 0x000000d990907221 */ /* 0x000fe20000010000 */
[-C--:B------:R-:W-:Y:S01]  /*1180*/  FFMA.FTZ R152, R219, R217.reuse, R152 ;  /* 0x000000d9db987223 */ /* 0x080fe20000010098 */
[----:B------:R-:W-:Y:S01]  /*1190*/  FMUL.FTZ R217, R40, R217 ;  /* 0x000000d928d97220 */ /* 0x000fe20000410000 */
[----:B------:R-:W-:-:S02]  /*11a0*/  HADD2.F32 R210, -RZ, R175.H0_H0 ;  /* 0x200000afffd27230 */ /* 0x000fc40000004100 */
[----:B------:R-:W-:Y:S01]  /*11b0*/  FADD.FTZ R209, R209, -UR4 ;  /* 0x80000004d1d17e21 */ /* 0x000fe20008010000 */
[----:B------:R-:W-:Y:S02]  /*11c0*/  HADD2.F32 R211, -RZ, R175.H1_H1 ;  /* 0x300000afffd37230 */ /* 0x000fe40000004100 */
[----:B------:R-:W-:Y:S01]  /*11d0*/  FADD.FTZ R174, R174, -UR4 ;  /* 0x80000004aeae7e21 */ /* 0x000fe20008010000 */
[--C-:B------:R-:W-:Y:S02]  /*11e0*/  HADD2.F32 R213, -RZ, R177.reuse.H0_H0 ;  /* 0x200000b1ffd57230 */ /* 0x100fe40000004100 */
[----:B------:R-:W-:Y:S01]  /*11f0*/  FMUL.FTZ R218, R207, UR13 ;  /* 0x0000000dcfda7c20 */ /* 0x000fe20008410000 */
[----:B------:R-:W-:Y:S01]  /*1200*/  FMUL.FTZ R215, R208, UR13 ;  /* 0x0000000dd0d77c20 */ /* 0x000fe20008410000 */
[----:B------:R-:W-:Y:S01]  /*1210*/  FMUL.FTZ R214, R173, UR13 ;  /* 0x0000000dadd67c20 */ /* 0x000fe20008410000 */
[----:B------:R-:W-:Y:S01]  /*1220*/  FMUL.FTZ R216, R41, R176 ;  /* 0x000000b029d87220 */ /* 0x000fe20000410000 */
[----:B------:R-:W-:Y:S01]  /*1230*/  FADD.FTZ R239, R239, R217 ;  /* 0x000000d9efef7221 */ /* 0x000fe20000010000 */
[----:B------:R-:W-:Y:S01]  /*1240*/  FFMA.FTZ R173, R219, R217, R238 ;  /* 0x000000d9dbad7223 */ /* 0x000fe200000100ee */
[----:B------:R-:W-:-:S02]  /*1250*/  HADD2.F32 R212, -RZ, R177.H1_H1 ;  /* 0x300000b1ffd47230 */ /* 0x000fc40000004100 */
[----:B------:R-:W-:Y:S01]  /*1260*/  FADD.FTZ R177, R210, -UR4 ;  /* 0x80000004d2b17e21 */ /* 0x000fe20008010000 */
[--C-:B------:R-:W-:Y:S02]  /*1270*/  HADD2.F32 R175, -RZ, R178.reuse.H0_H0 ;  /* 0x200000b2ffaf7230 */ /* 0x100fe40000004100 */
[----:B------:R-:W-:Y:S01]  /*1280*/  FADD.FTZ R206, R211, -UR4 ;  /* 0x80000004d3ce7e21 */ /* 0x000fe20008010000 */
[----:B------:R-:W-:Y:S01]  /*1290*/  FADD.FTZ R145, R145, R176 ;  /* 0x000000b091917221 */ /* 0x000fe20000010000 */
[----:B------:R-:W-:Y:S01]  /*12a0*/  FFMA.FTZ R153, R218, R176, R153 ;  /* 0x000000b0da997223 */ /* 0x000fe20000010099 */
[----:B------:R-:W-:Y:S01]  /*12b0*/  FADD.FTZ R146, R146, R213 ;  /* 0x000000d592927221 */ /* 0x000fe20000010000 */
[-C--:B------:R-:W-:Y:S01]  /*12c0*/  FFMA.FTZ R154, R215, R213.reuse, R154 ;  /* 0x000000d5d79a7223 */ /* 0x080fe2000001009a */
[----:B------:R-:W-:Y:S01]  /*12d0*/  FMUL.FTZ R211, R209, UR13 ;  /* 0x0000000dd1d37c20 */ /* 0x000fe20008410000 */
[----:B------:R-:W-:Y:S01]  /*12e0*/  FMUL.FTZ R210, R174, UR13 ;  /* 0x0000000daed27c20 */ /* 0x000fe20008410000 */
[----:B------:R-:W-:Y:S01]  /*12f0*/  FMUL.FTZ R213, R42, R213 ;  /* 0x000000d52ad57220 */ /* 0x000fe20000410000 */
[----:B------:R-:W-:Y:S01]  /*1300*/  FADD.FTZ R174, R239, R216 ;  /* 0x000000d8efae7221 */ /* 0x000fe20000010000 */
[----:B------:R-:W-:Y:S01]  /*1310*/  FFMA.FTZ R176, R218, R216, R173 ;  /* 0x000000d8dab07223 */ /* 0x000fe200000100ad */
[----:B------:R-:W-:Y:S01]  /*1320*/  FADD.FTZ R147, R147, R212 ;  /* 0x000000d493937221 */ /* 0x000fe20000010000 */
[-C--:B------:R-:W-:Y:S01]  /*1330*/  FFMA.FTZ R155, R214, R212.reuse, R155 ;  /* 0x000000d4d69b7223 */ /* 0x080fe2000001009b */
[----:B------:R-:W-:Y:S01]  /*1340*/  FADD.FTZ R156, R156, R175 ;  /* 0x000000af9c9c7221 */ /* 0x000fe20000010000 */
[-C--:B------:R-:W-:Y:S01]  /*1350*/  FFMA.FTZ R80, R211, R175.reuse, R80 ;  /* 0x000000afd3507223 */ /* 0x080fe20000010050 */
[----:B------:R-:W-:Y:S01]  /*1360*/  FMUL.FTZ R209, R44, R175 ;  /* 0x000000af2cd17220 */ /* 0x000fe20000410000 */
[----:B------:R-:W-:Y:S01]  /*1370*/  FMUL.FTZ R212, R43, R212 ;  /* 0x000000d42bd47220 */ /* 0x000fe20000410000 */
[----:B------:R-:W-:Y:S01]  /*1380*/  FADD.FTZ R173, R174, R213 ;  /* 0x000000d5aead7221 */ /* 0x000fe20000010000 */
[----:B------:R-:W-:Y:S01]  /*1390*/  FFMA.FTZ R175, R215, R213, R176 ;  /* 0x000000d5d7af7223 */ /* 0x000fe200000100b0 */
[----:B------:R-:W-:-:S02]  /*13a0*/  HADD2.F32 R178, -RZ, R178.H1_H1 ;  /* 0x300000b2ffb27230 */ /* 0x000fc40000004100 */
[----:B------:R-:W-:Y:S01]  /*13b0*/  FMUL.FTZ R207, R177, UR13 ;  /* 0x0000000db1cf7c20 */ /* 0x000fe20008410000 */
[----:B------:R-:W-:Y:S01]  /*13c0*/  FADD.FTZ R174, R173, R212 ;  /* 0x000000d4adae7221 */ /* 0x000fe20000010000 */
[----:B------:R-:W-:Y:S01]  /*13d0*/  FFMA.FTZ R176, R214, R212, R175 ;  /* 0x000000d4d6b07223 */ /* 0x000fe200000100af */
[--C-:B0-----:R-:W-:Y:S02]  /*13e0*/  HADD2.F32 R205, -RZ, R179.reuse.H0_H0 ;  /* 0x200000b3ffcd7230 */ /* 0x101fe40000004100 */
[----:B------:R-:W-:Y:S01]  /*13f0*/  FMUL.FTZ R208, R45, R178 ;  /* 0x000000b22dd07220 */ /* 0x000fe20000410000 */
[----:B------:R-:W-:Y:S01]  /*1400*/  FADD.FTZ R173, R174, R209 ;  /* 0x000000d1aead7221 */ /* 0x000fe20000010000 */
[----:B------:R-:W-:Y:S01]  /*1410*/  FFMA.FTZ R175, R211, R209, R176 ;  /* 0x000000d1d3af7223 */ /* 0x000fe200000100b0 */
[----:B------:R-:W-:Y:S02]  /*1420*/  HADD2.F32 R172, -RZ, R179.H1_H1 ;  /* 0x300000b3ffac7230 */ /* 0x000fe40000004100 */
        /* <DEDUP_REMOVED lines=15> */
.L_x_9785:
[----:B------:R-:W-:Y:S05]  /*1520*/  BSYNC.RECONVERGENT B0 ;  /* 0x0000000000007941 */ /* 0x000fea0003800200 */
.L_x_9784:
        /* <DEDUP_REMOVED lines=15> */
[----:B------:R-:W-:Y:S02]  /*1620*/  HADD2.F32 R185, -RZ, R173.H1_H1 ;  /* 0x300000adffb97230 */ /* 0x000fe40000004100 */
[--C-:B------:R-:W-:Y:S02]  /*1630*/  HADD2.F32 R182, -RZ, R172.reuse.H0_H0 ;  /* 0x200000acffb67230 */ /* 0x100fe40000004100 */
[----:B------:R-:W-:Y:S01]  /*1640*/  FADD.FTZ R184, R184, -UR4 ;  /* 0x80000004b8b87e21 */ /* 0x000fe20008010000 */
[----:B------:R-:W-:Y:S02]  /*1650*/  HADD2.F32 R183, -RZ, R172.H1_H1 ;  /* 0x300000acffb77230 */ /* 0x000fe40000004100 */
[----:B------:R-:W-:-:S02]  /*1660*/  HADD2.F32 R186, -RZ, R174.H0_H0 ;  /* 0x200000aeffba7230 */ /* 0x000fc40000004100 */
[----:B------:R-:W-:Y:S01]  /*1670*/  FADD.FTZ R182, R182, -UR4 ;  /* 0x80000004b6b67e21 */ /* 0x000fe20008010000 */
[----:B------:R-:W-:Y:S02]  /*1680*/  HADD2.F32 R187, -RZ, R174.H1_H1 ;  /* 0x300000aeffbb7230 */ /* 0x000fe40000004100 */
[----:B------:R-:W-:Y:S01]  /*1690*/  FADD.FTZ R183, R183, -UR4 ;  /* 0x80000004b7b77e21 */ /* 0x000fe20008010000 */
[--C-:B------:R-:W-:Y:S02]  /*16a0*/  HADD2.F32 R198, -RZ, R175.reuse.H0_H0 ;  /* 0x200000afffc67230 */ /* 0x100fe40000004100 */
[----:B------:R-:W-:Y:S01]  /*16b0*/  FADD.FTZ R196, R186, -UR4 ;  /* 0x80000004bac47e21 */ /* 0x000fe20008010000 */
[----:B------:R-:W-:Y:S02]  /*16c0*/  HADD2.F32 R199, -RZ, R175.H1_H1 ;  /* 0x300000afffc77230 */ /* 0x000fe40000004100 */
[----:B------:R-:W-:Y:S01]  /*16d0*/  FADD.FTZ R197, R187, -UR4 ;  /* 0x80000004bbc57e21 */ /* 0x000fe20008010000 */
[----:B---3--:R-:W-:-:S02]  /*16e0*/  HADD2.F32 R173, -RZ, R179.H0_H0 ;  /* 0x200000b3ffad7230 */ /* 0x008fc40000004100 */
[----:B------:R-:W-:Y:S01]  /*16f0*/  FMUL.FTZ R187, R182, UR13 ;  /* 0x0000000db6bb7c20 */ /* 0x000fe20008410000 */
[----:B------:R-:W-:Y:S02]  /*1700*/  HADD2.F32 R172, -RZ, R179.H1_H1 ;  /* 0x300000b3ffac7230 */ /* 0x000fe40000004100 */
[----:B------:R-:W-:Y:S01]  /*1710*/  FADD.FTZ R179, R185, -UR4 ;  /* 0x80000004b9b37e21 */ /* 0x000fe20008010000 */
[--C-:B------:R-:W-:Y:S02]  /*1720*/  HADD2.F32 R175, -RZ, R176.reuse.H0_H0 ;  /* 0x200000b0ffaf7230 */ /* 0x100fe40000004100 */
[----:B------:R-:W-:Y:S01]  /*1730*/  FMUL.FTZ R185, R184, UR13 ;  /* 0x0000000db8b97c20 */ /* 0x000fe20008410000 */
[----:B------:R-:W-:Y:S02]  /*1740*/  HADD2.F32 R174, -RZ, R177.H1_H1 ;  /* 0x300000b1ffae7230 */ /* 0x000fe40000004100 */
[----:B------:R-:W-:Y:S01]  /*1750*/  FMUL.FTZ R184, R179, UR13 ;  /* 0x0000000db3b87c20 */ /* 0x000fe20008410000 */
[----:B------:R-:W-:-:S02]  /*1760*/  HADD2.F32 R176, -RZ, R176.H1_H1 ;  /* 0x300000b0ffb07230 */ /* 0x000fc40000004100 */
[-C--:B------:R-:W-:Y:S01]  /*1770*/  FMUL.FTZ R202, R48, R175.reuse ;  /* 0x000000af30ca7220 */ /* 0x080fe20000410000 */
[----:B0-----:R-:W-:Y:S02]  /*1780*/  HADD2.F32 R181, -RZ, R177.H0_H0 ;  /* 0x200000b1ffb57230 */ /* 0x001fe40000004100 */
[----:B------:R-:W-:Y:S01]  /*1790*/  FMUL.FTZ R186, R183, UR13 ;  /* 0x0000000db7ba7c20 */ /* 0x000fe20008410000 */
[--C-:B------:R-:W-:Y:S02]  /*17a0*/  HADD2.F32 R177, -RZ, R178.reuse.H0_H0 ;  /* 0x200000b2ffb17230 */ /* 0x100fe40000004100 */
[----:B------:R-:W-:Y:S01]  /*17b0*/  FADD.FTZ R119, R119, R174 ;  /* 0x000000ae77777221 */ /* 0x000fe20000010000 */
[-C--:B------:R-:W-:Y:S01]  /*17c0*/  FFMA.FTZ R87, R184, R174.reuse, R87 ;  /* 0x000000aeb8577223 */ /* 0x080fe20000010057 */
[----:B------:R-:W-:Y:S01]  /*17d0*/  FMUL.FTZ R201, R51, R174 ;  /* 0x000000ae33c97220 */ /* 0x000fe20000410000 */
[----:B------:R-:W-:Y:S01]  /*17e0*/  FMUL.FTZ R183, R196, UR13 ;  /* 0x0000000dc4b77c20 */ /* 0x000fe20008410000 */
[----:B------:R-:W-:Y:S01]  /*17f0*/  FADD.FTZ R116, R116, R175 ;  /* 0x000000af74747221 */ /* 0x000fe20000010000 */
[----:B------:R-:W-:Y:S01]  /*1800*/  FFMA.FTZ R84, R187, R175, R84 ;  /* 0x000000afbb547223 */ /* 0x000fe20000010054 */
        /* <DEDUP_REMOVED lines=8> */
[----:B------:R-:W-:Y:S01]  /*1890*/  FMUL.FTZ R200, R50, R181 ;  /* 0x000000b532c87220 */ /* 0x000fe20000410000 */
[C---:B------:R-:W-:Y:S01]  /*18a0*/  FFMA.FTZ R174, R186.reuse, R203, R175 ;  /* 0x000000cbbaae7223 */ /* 0x040fe200000100af */
[----:B------:R-:W-:Y:S01]  /*18b0*/  FADD.FTZ R117, R117, R176 ;  /* 0x000000b075757221 */ /* 0x000fe20000010000 */
[----:B------:R-:W-:Y:S01]  /*18c0*/  FFMA.FTZ R85, R186, R176, R85 ;  /* 0x000000b0ba557223 */ /* 0x000fe20000010055 */
[----:B------:R-:W-:Y:S01]  /*18d0*/  FADD.FTZ R176, R177, R200 ;  /* 0x000000c8b1b07221 */ /* 0x000fe20000010000 */
[----:B------:R-:W-:Y:S01]  /*18e0*/  FFMA.FTZ R175, R185, R200, R174 ;  /* 0x000000c8b9af7223 */ /* 0x000fe200000100ae */
[----:B------:R-:W-:-:S02]  /*18f0*/  HADD2.F32 R178, -RZ, R178.H1_H1 ;  /* 0x300000b2ffb27230 */ /* 0x000fc40000004100 */
[----:B------:R-:W-:Y:S01]  /*1900*/  FADD.FTZ R118, R118, R181 ;  /* 0x000000b576767221 */ /* 0x000fe20000010000 */
[----:B------:R-:W-:Y:S01]  /*1910*/  FADD.FTZ R177, R176, R201 ;  /* 0x000000c9b0b17221 */ /* 0x000fe20000010000 */
[----:B------:R-:W-:Y:S01]  /*1920*/  FFMA.FTZ R174, R184, R201, R175 ;  /* 0x000000c9b8ae7223 */ /* 0x000fe200000100af */
[----:B------:R-:W-:Y:S01]  /*1930*/  FFMA.FTZ R86, R185, R181, R86 ;  /* 0x000000b5b9567223 */ /* 0x000fe20000010056 */
[----:B------:R-:W-:Y:S01]  /*1940*/  FADD.FTZ R180, R199, -UR4 ;  /* 0x80000004c7b47e21 */ /* 0x000fe20008010000 */
        /* <DEDUP_REMOVED lines=20> */
.L_x_9787:
[----:B------:R-:W-:Y:S05]  /*1a90*/  BSYNC.RECONVERGENT B0 ;  /* 0x0000000000007941 */ /* 0x000fea0003800200 */
.L_x_9786:
        /* <DEDUP_REMOVED lines=17> */
[----:B0-----:R-:W-:Y:S01]  /*1bb0*/  FADD.FTZ R3, R8, -UR4 ;  /* 0x8000000408037e21 */ /* 0x001fe20008010000 */
[----:B------:R-:W-:Y:S02]  /*1bc0*/  HADD2.F32 R178, -RZ, R5.H1_H1 ;  /* 0x30000005ffb27230 */ /* 0x000fe40000004100 */
[----:B------:R-:W-:Y:S01]  /*1bd0*/  FADD.FTZ R2, R9, -UR4 ;  /* 0x8000000409027e21 */ /* 0x000fe20008010000 */
[----:B---3--:R-:W-:-:S02]  /*1be0*/  HADD2.F32 R5, -RZ, R172.H0_H0 ;  /* 0x200000acff057230 */ /* 0x008fc40000004100 */
[----:B------:R-:W-:Y:S01]  /*1bf0*/  FMUL.FTZ R3, R3, UR13 ;  /* 0x0000000d03037c20 */ /* 0x000fe20008410000 */
[----:B------:R-:W-:Y:S02]  /*1c00*/  HADD2.F32 R4, -RZ, R172.H1_H1 ;  /* 0x300000acff047230 */ /* 0x000fe40000004100 */
[----:B------:R-:W-:Y:S01]  /*1c10*/  FADD.FTZ R176, R176, -UR4 ;  /* 0x80000004b0b07e21 */ /* 0x000fe20008010000 */
[--C-:B------:R-:W-:Y:S02]  /*1c20*/  HADD2.F32 R189, -RZ, R7.reuse.H0_H0 ;  /* 0x20000007ffbd7230 */ /* 0x100fe40000004100 */
[-C--:B------:R-:W-:Y:S01]  /*1c30*/  FMUL.FTZ R194, R56, R5.reuse ;  /* 0x0000000538c27220 */ /* 0x080fe20000410000 */
[----:B------:R-:W-:Y:S02]  /*1c40*/  HADD2.F32 R190, -RZ, R7.H1_H1 ;  /* 0x30000007ffbe7230 */ /* 0x000fe40000004100 */
[----:B------:R-:W-:Y:S01]  /*1c50*/  FADD.FTZ R124, R124, R5 ;  /* 0x000000057c7c7221 */ /* 0x000fe20000010000 */
[----:B------:R-:W-:Y:S01]  /*1c60*/  FMUL.FTZ R2, R2, UR13 ;  /* 0x0000000d02027c20 */ /* 0x000fe20008410000 */
[----:B------:R-:W-:Y:S01]  /*1c70*/  FFMA.FTZ R92, R3, R5, R92 ;  /* 0x00000005035c7223 */ /* 0x000fe2000001005c */
[----:B------:R-:W-:-:S02]  /*1c80*/  HADD2.F32 R179, -RZ, R6.H0_H0 ;  /* 0x20000006ffb37230 */ /* 0x000fc40000004100 */
[----:B------:R-:W-:Y:S01]  /*1c90*/  FADD.FTZ R178, R178, -UR4 ;  /* 0x80000004b2b27e21 */ /* 0x000fe20008010000 */
[----:B------:R-:W-:Y:S02]  /*1ca0*/  HADD2.F32 R188, -RZ, R6.H1_H1 ;  /* 0x30000006ffbc7230 */ /* 0x000fe40000004100 */
[----:B------:R-:W-:Y:S01]  /*1cb0*/  FMUL.FTZ R5, R176, UR13 ;  /* 0x0000000db0057c20 */ /* 0x000fe20008410000 */
[--C-:B------:R-:W-:Y:S02]  /*1cc0*/  HADD2.F32 R7, -RZ, R173.reuse.H0_H0 ;  /* 0x200000adff077230 */ /* 0x100fe40000004100 */
[----:B------:R-:W-:Y:S01]  /*1cd0*/  FMUL.FTZ R195, R57, R4 ;  /* 0x0000000439c37220 */ /* 0x000fe20000410000 */
[----:B------:R-:W-:Y:S01]  /*1ce0*/  FADD.FTZ R176, R239, R194 ;  /* 0x000000c2efb07221 */ /* 0x000fe20000010000 */
[----:B------:R-:W-:Y:S01]  /*1cf0*/  FFMA.FTZ R9, R3, R194, R238 ;  /* 0x000000c203097223 */ /* 0x000fe200000100ee */
[----:B------:R-:W-:Y:S02]  /*1d00*/  HADD2.F32 R6, -RZ, R173.H1_H1 ;  /* 0x300000adff067230 */ /* 0x000fe40000004100 */
[----:B------:R-:W-:Y:S01]  /*1d10*/  FADD.FTZ R125, R125, R4 ;  /* 0x000000047d7d7221 */ /* 0x000fe20000010000 */
[----:B------:R-:W-:Y:S01]  /*1d20*/  FFMA.FTZ R93, R2, R4, R93 ;  /* 0x00000004025d7223 */ /* 0x000fe2000001005d */
[----:B------:R-:W-:-:S02]  /*1d30*/  HADD2.F32 R173, -RZ, R175.H0_H0 ;  /* 0x200000afffad7230 */ /* 0x000fc40000004100 */
[----:B------:R-:W-:Y:S01]  /*1d40*/  FMUL.FTZ R4, R178, UR13 ;  /* 0x0000000db2047c20 */ /* 0x000fe20008410000 */
[----:B------:R-:W-:Y:S02]  /*1d50*/  HADD2.F32 R172, -RZ, R175.H1_H1 ;  /* 0x300000afffac7230 */ /* 0x000fe40000004100 */
[----:B------:R-:W-:Y:S01]  /*1d60*/  FADD.FTZ R179, R179, -UR4 ;  /* 0x80000004b3b37e21 */ /* 0x000fe20008010000 */
[----:B------:R-:W-:Y:S01]  /*1d70*/  FADD.FTZ R188, R188, -UR4 ;  /* 0x80000004bcbc7e21 */ /* 0x000fe20008010000 */
[----:B------:R-:W-:Y:S01]  /*1d80*/  FMUL.FTZ R192, R58, R7 ;  /* 0x000000073ac07220 */ /* 0x000fe20000410000 */
[----:B------:R-:W-:Y:S01]  /*1d90*/  FADD.FTZ R175, R176, R195 ;  /* 0x000000c3b0af7221 */ /* 0x000fe20000010000 */
[----:B------:R-:W-:Y:S01]  /*1da0*/  FFMA.FTZ R176, R2, R195, R9 ;  /* 0x000000c302b07223 */ /* 0x000fe20000010009 */
[--C-:B------:R-:W-:Y:S02]  /*1db0*/  HADD2.F32 R177, -RZ, R174.reuse.H0_H0 ;  /* 0x200000aeffb17230 */ /* 0x100fe40000004100 */
[----:B------:R-:W-:Y:S01]  /*1dc0*/  FADD.FTZ R126, R126, R7 ;  /* 0x000000077e7e7221 */ /* 0x000fe20000010000 */
[----:B------:R-:W-:-:S02]  /*1dd0*/  HADD2.F32 R174, -RZ, R174.H1_H1 ;  /* 0x300000aeffae7230 */ /* 0x000fc40000004100 */
[----:B------:R-:W-:Y:S01]  /*1de0*/  FFMA.FTZ R94, R5, R7, R94 ;  /* 0x00000007055e7223 */ /* 0x000fe2000001005e */
[----:B------:R-:W-:Y:S01]  /*1df0*/  FADD.FTZ R127, R127, R6 ;  /* 0x000000067f7f7221 */ /* 0x000fe20000010000 */
[-C--:B------:R-:W-:Y:S01]  /*1e00*/  FFMA.FTZ R95, R4, R6.reuse, R95 ;  /* 0x00000006045f7223 */ /* 0x080fe2000001005f */
[----:B------:R-:W-:Y:S01]  /*1e10*/  FMUL.FTZ R193, R59, R6 ;  /* 0x000000063bc17220 */ /* 0x000fe20000410000 */
[----:B------:R-:W-:Y:S01]  /*1e20*/  FMUL.FTZ R7, R179, UR13 ;  /* 0x0000000db3077c20 */ /* 0x000fe20008410000 */
[----:B------:R-:W-:Y:S01]  /*1e30*/  FMUL.FTZ R6, R188, UR13 ;  /* 0x0000000dbc067c20 */ /* 0x000fe20008410000 */
[----:B------:R-:W-:Y:S01]  /*1e40*/  FADD.FTZ R178, R175, R192 ;  /* 0x000000c0afb27221 */ /* 0x000fe20000010000 */
[----:B------:R-:W-:Y:S01]  /*1e50*/  FFMA.FTZ R175, R5, R192, R176 ;  /* 0x000000c005af7223 */ /* 0x000fe200000100b0 */
[----:B------:R-:W-:Y:S01]  /*1e60*/  FADD.FTZ R8, R190, -UR4 ;  /* 0x80000004be087e21 */ /* 0x000fe20008010000 */
[----:B------:R-:W-:Y:S01]  /*1e70*/  FADD.FTZ R189, R189, -UR4 ;  /* 0x80000004bdbd7e21 */ /* 0x000fe20008010000 */
        /* <DEDUP_REMOVED lines=8> */
[----:B------:R-:W-:Y:S01]  /*1f00*/  FMUL.FTZ R9, R189, UR13 ;  /* 0x0000000dbd097c20 */ /* 0x000fe20008410000 */
[----:B------:R-:W-:Y:S01]  /*1f10*/  FADD.FTZ R130, R130, R173 ;  /* 0x000000ad82827221 */ /* 0x000fe20000010000 */
[----:B------:R-:W-:Y:S01]  /*1f20*/  FADD.FTZ R176, R177, R190 ;  /* 0x000000beb1b07221 */ /* 0x000fe20000010000 */
[----:B------:R-:W-:Y:S01]  /*1f30*/  FFMA.FTZ R175, R7, R190, R174 ;  /* 0x000000be07af7223 */ /* 0x000fe200000100ae */
        /* <DEDUP_REMOVED lines=12> */
.L_x_9789:
[----:B------:R-:W-:Y:S05]  /*2000*/  BSYNC.RECONVERGENT B0 ;  /* 0x0000000000007941 */ /* 0x000fea0003800200 */
.L_x_9788:
        /* <DEDUP_REMOVED lines=21> */
[--C-:B------:R-:W-:Y:S02]  /*2160*/  HADD2.F32 R26, -RZ, R14.reuse.H0_H0 ;  /* 0x2000000eff1a7230 */ /* 0x100fe40000004100 */
[----:B------:R-:W-:Y:S01]  /*2170*/  FADD.FTZ R23, R23, -UR4 ;  /* 0x8000000417177e21 */ /* 0x000fe20008010000 */
[--C-:B------:R-:W-:Y:S02]  /*2180*/  HADD2.F32 R176, -RZ, R15.reuse.H0_H0 ;  /* 0x2000000fffb07230 */ /* 0x100fe40000004100 */
[----:B------:R-:W-:Y:S01]  /*2190*/  FMUL.FTZ R10, R10, UR13 ;  /* 0x0000000d0a0a7c20 */ /* 0x000fe20008410000 */
[----:B------:R-:W-:Y:S02]  /*21a0*/  HADD2.F32 R174, -RZ, R14.H1_H1 ;  /* 0x3000000effae7230 */ /* 0x000fe40000004100 */
[----:B------:R-:W-:Y:S01]  /*21b0*/  FADD.FTZ R14, R12, -UR4 ;  /* 0x800000040c0e7e21 */ /* 0x000fe20008010000 */
[----:B------:R-:W-:-:S02]  /*21c0*/  HADD2.F32 R15, -RZ, R15.H1_H1 ;  /* 0x3000000fff0f7230 */ /* 0x000fc40000004100 */
[----:B------:R-:W-:Y:S01]  /*21d0*/  FMUL.FTZ R12, R64, R13 ;  /* 0x0000000d400c7220 */ /* 0x000fe20000410000 */
[----:B------:R-:W-:Y:S02]  /*21e0*/  HADD2.F32 R16, -RZ, R16.H1_H1 ;  /* 0x30000010ff107230 */ /* 0x000fe40000004100 */
[----:B------:R-:W-:Y:S01]  /*21f0*/  FMUL.FTZ R14, R14, UR13 ;  /* 0x0000000d0e0e7c20 */ /* 0x000fe20008410000 */
[--C-:B------:R-:W-:Y:S02]  /*2200*/  HADD2.F32 R173, -RZ, R19.reuse.H0_H0 ;  /* 0x20000013ffad7230 */ /* 0x100fe40000004100 */
[----:B------:R-:W-:Y:S01]  /*2210*/  FADD.FTZ R20, R239, R12 ;  /* 0x0000000cef147221 */ /* 0x000fe20000010000 */
[----:B------:R-:W-:Y:S02]  /*2220*/  HADD2.F32 R172, -RZ, R19.H1_H1 ;  /* 0x30000013ffac7230 */ /* 0x000fe40000004100 */
[----:B------:R-:W-:Y:S01]  /*2230*/  FADD.FTZ R19, R26, -UR4 ;  /* 0x800000041a137e21 */ /* 0x000fe20008010000 */
[----:B------:R-:W-:-:S02]  /*2240*/  HADD2.F32 R175, -RZ, R17.H0_H0 ;  /* 0x20000011ffaf7230 */ /* 0x000fc40000004100 */
[----:B------:R-:W-:Y:S01]  /*2250*/  FADD.FTZ R26, R15, -UR4 ;  /* 0x800000040f1a7e21 */ /* 0x000fe20008010000 */
[----:B------:R-:W-:Y:S02]  /*2260*/  HADD2.F32 R24, -RZ, R17.H1_H1 ;  /* 0x30000011ff187230 */ /* 0x000fe40000004100 */
[----:B------:R-:W-:Y:S01]  /*2270*/  FMUL.FTZ R15, R65, R16 ;  /* 0x00000010410f7220 */ /* 0x000fe20000410000 */
[C---:B------:R-:W-:Y:S01]  /*2280*/  FFMA.FTZ R21, R11.reuse, R12, R238 ;  /* 0x0000000c0b157223 */ /* 0x040fe200000100ee */
[----:B------:R-:W-:Y:S01]  /*2290*/  FADD.FTZ R132, R132, R13 ;  /* 0x0000000d84847221 */ /* 0x000fe20000010000 */
[----:B------:R-:W-:Y:S01]  /*22a0*/  FFMA.FTZ R100, R11, R13, R100 ;  /* 0x0000000d0b647223 */ /* 0x000fe20000010064 */
[----:B------:R-:W-:Y:S01]  /*22b0*/  FADD.FTZ R174, R174, -UR4 ;  /* 0x80000004aeae7e21 */ /* 0x000fe20008010000 */
[----:B------:R-:W-:Y:S01]  /*22c0*/  FADD.FTZ R133, R133, R16 ;  /* 0x0000001085857221 */ /* 0x000fe20000010000 */
[----:B------:R-:W-:Y:S01]  /*22d0*/  FMUL.FTZ R13, R23, UR13 ;  /* 0x0000000d170d7c20 */ /* 0x000fe20008410000 */
[----:B------:R-:W-:Y:S01]  /*22e0*/  FFMA.FTZ R101, R10, R16, R101 ;  /* 0x000000100a657223 */ /* 0x000fe20000010065 */
[----:B------:R-:W-:Y:S01]  /*22f0*/  FMUL.FTZ R16, R66, R175 ;  /* 0x000000af42107220 */ /* 0x000fe20000410000 */
[----:B------:R-:W-:Y:S01]  /*2300*/  FADD.FTZ R135, R135, R24 ;  /* 0x0000001887877221 */ /* 0x000fe20000010000 */
[-C--:B------:R-:W-:Y:S01]  /*2310*/  FFMA.FTZ R103, R14, R24.reuse, R103 ;  /* 0x000000180e677223 */ /* 0x080fe20000010067 */
[----:B------:R-:W-:Y:S01]  /*2320*/  FMUL.FTZ R17, R67, R24 ;  /* 0x0000001843117220 */ /* 0x000fe20000410000 */
[----:B------:R-:W-:Y:S01]  /*2330*/  FADD.FTZ R23, R20, R15 ;  /* 0x0000000f14177221 */ /* 0x000fe20000010000 */
[----:B------:R-:W-:Y:S01]  /*2340*/  FFMA.FTZ R24, R10, R15, R21 ;  /* 0x0000000f0a187223 */ /* 0x000fe20000010015 */
[----:B------:R-:W-:-:S02]  /*2350*/  HADD2.F32 R177, -RZ, R18.H0_H0 ;  /* 0x20000012ffb17230 */ /* 0x000fc40000004100 */
[----:B------:R-:W-:Y:S01]  /*2360*/  FMUL.FTZ R20, R174, UR13 ;  /* 0x0000000dae147c20 */ /* 0x000fe20008410000 */
[----:B------:R-:W-:Y:S02]  /*2370*/  HADD2.F32 R22, -RZ, R18.H1_H1 ;  /* 0x30000012ff167230 */ /* 0x000fe40000004100 */
[----:B------:R-:W-:Y:S01]  /*2380*/  FADD.FTZ R174, R23, R16 ;  /* 0x0000001017ae7221 */ /* 0x000fe20000010000 */
[C---:B------:R-:W-:Y:S01]  /*2390*/  FFMA.FTZ R23, R13.reuse, R16, R24 ;  /* 0x000000100d177223 */ /* 0x040fe20000010018 */
[----:B------:R-:W-:Y:S01]  /*23a0*/  FADD.FTZ R134, R134, R175 ;  /* 0x000000af86867221 */ /* 0x000fe20000010000 */
[----:B------:R-:W-:Y:S01]  /*23b0*/  FFMA.FTZ R102, R13, R175, R102 ;  /* 0x000000af0d667223 */ /* 0x000fe20000010066 */
[----:B------:R-:W-:Y:S01]  /*23c0*/  FADD.FTZ R176, R176, -UR4 ;  /* 0x80000004b0b07e21 */ /* 0x000fe20008010000 */
[----:B------:R-:W-:Y:S01]  /*23d0*/  FMUL.FTZ R18, R68, R177 ;  /* 0x000000b144127220 */ /* 0x000fe20000410000 */
[----:B------:R-:W-:Y:S01]  /*23e0*/  FADD.FTZ R137, R137, R22 ;  /* 0x0000001689897221 */ /* 0x000fe20000010000 */
[-C--:B------:R-:W-:Y:S01]  /*23f0*/  FFMA.FTZ R105, R20, R22.reuse, R105 ;  /* 0x0000001614697223 */ /* 0x080fe20000010069 */
[----:B------:R-:W-:Y:S01]  /*2400*/  FMUL.FTZ R21, R69, R22 ;  /* 0x0000001645157220 */ /* 0x000fe20000410000 */
[----:B------:R-:W-:Y:S01]  /*2410*/  FADD.FTZ R175, R174, R17 ;  /* 0x00000011aeaf7221 */ /* 0x000fe20000010000 */
[----:B------:R-:W-:Y:S01]  /*2420*/  FMUL.FTZ R19, R19, UR13 ;  /* 0x0000000d13137c20 */ /* 0x000fe20008410000 */
        /* <DEDUP_REMOVED lines=19> */
.L_x_9791:
[----:B------:R-:W-:Y:S05]  /*2560*/  BSYNC.RECONVERGENT B0 ;  /* 0x0000000000007941 */ /* 0x000fea0003800200 */
.L_x_9790:
        /* <DEDUP_REMOVED lines=31> */
.L_x_9793:
[----:B------:R-:W-:Y:S05]  /*2760*/  BSYNC.RECONVERGENT B0 ;  /* 0x0000000000007941 */ /* 0x000fea0003800200 */
.L_x_9792:
        /* <DEDUP_REMOVED lines=54> */
[----:B------:R-:W-:Y:S01]  /*2ad0*/  F2FP.F16.F32.PACK_AB R172, R173, R172 ;  /* 0x000000acadac723e */ /* 0x000fe200000000ff */
        /* <DEDUP_REMOVED lines=14> */
[----:B------:R-:W-:-:S03]  /*2bc0*/  F2FP.F16.F32.PACK_AB R173, R174, R173 ;  /* 0x000000adaead723e */ /* 0x000fc600000000ff */
[----:B------:R-:W-:Y:S02]  /*2bd0*/  F2FP.F16.F32.PACK_AB R174, R177, R178 ;  /* 0x000000b2b1ae723e */ /* 0x000fe400000000ff */
[----:B------:R-:W-:Y:S01]  /*2be0*/  F2FP.F16.F32.PACK_AB R175, R236, R175 ;  /* 0x000000afecaf723e */ /* 0x000fe200000000ff */
[----:B------:R-:W-:Y:S06]  /*2bf0*/  BRA `(.L_x_9799) ;  /* 0x0000000000a07947 */ /* 0x000fec0003800000 */
.L_x_9798:
        /* <DEDUP_REMOVED lines=14> */
[----:B------:R-:W-:Y:S01]  /*2ce0*/  F2FP.F16.F32.PACK_AB R143, R141, R140 ;  /* 0x0000008c8d8f723e */ /* 0x000fe200000000ff */
[--C-:B------:R-:W-:Y:S01]  /*2cf0*/  FFMA.FTZ R140, R235, UR5, R176.reuse ;  /* 0x00000005eb8c7c23 */ /* 0x100fe200080100b0 */
[--C-:B------:R-:W-:Y:S01]  /*2d00*/  FFMA.FTZ R141, R234, UR5, R176.reuse ;  /* 0x00000005ea8d7c23 */ /* 0x100fe200080100b0 */
[----:B------:R-:W-:Y:S01]  /*2d10*/  FMUL.FTZ R179, R177, UR13 ;  /* 0x0000000db1b37c20 */ /* 0x000fe20008410000 */
[----:B------:R-:W-:Y:S01]  /*2d20*/  F2FP.F16.F32.PACK_AB R175, R142, R175 ;  /* 0x000000af8eaf723e */ /* 0x000fe200000000ff */
        /* <DEDUP_REMOVED lines=9> */
[C---:B------:R-:W-:Y:S01]  /*2dc0*/  F2FP.F16.F32.PACK_AB R142, R179.reuse, R178 ;  /* 0x000000b2b38e723e */ /* 0x040fe200000000ff */
[----:B------:R-:W-:Y:S01]  /*2dd0*/  FMUL.FTZ R237, R179, UR4 ;  /* 0x00000004b3ed7c20 */ /* 0x000fe20008410000 */
[----:B------:R-:W-:Y:S01]  /*2de0*/  FMUL.FTZ R236, R178, UR4 ;  /* 0x00000004b2ec7c20 */ /* 0x000fe20008410000 */
[C---:B------:R-:W-:Y:S01]  /*2df0*/  FMUL.FTZ R179, R177.reuse, UR4 ;  /* 0x00000004b1b37c20 */ /* 0x040fe20008410000 */
[----:B------:R-:W-:Y:S01]  /*2e00*/  F2FP.F16.F32.PACK_AB R141, R177, R174 ;  /* 0x000000aeb18d723e */ /* 0x000fe200000000ff */
[----:B------:R-:W-:Y:S01]  /*2e10*/  FMUL.FTZ R178, R174, UR4 ;  /* 0x00000004aeb27c20 */ /* 0x000fe20008410000 */
[C---:B------:R-:W-:Y:S01]  /*2e20*/  F2FP.F16.F32.PACK_AB R140, R173.reuse, R172 ;  /* 0x000000acad8c723e */ /* 0x040fe200000000ff */
[----:B------:R-:W-:Y:S01]  /*2e30*/  FMUL.FTZ R177, R173, UR4 ;  /* 0x00000004adb17c20 */ /* 0x000fe20008410000 */
[----:B------:R-:W-:Y:S01]  /*2e40*/  FMUL.FTZ R172, R172, UR4 ;  /* 0x00000004acac7c20 */ /* 0x000fe20008410000 */
[----:B------:R-:W-:-:S02]  /*2e50*/  F2FP.F16.F32.PACK_AB R174, R237, R236 ;  /* 0x000000ecedae723e */ /* 0x000fc400000000ff */
[----:B------:R-:W-:Y:S02]  /*2e60*/  F2FP.F16.F32.PACK_AB R173, R179, R178 ;  /* 0x000000b2b3ad723e */ /* 0x000fe400000000ff */
[----:B------:R-:W-:-:S07]  /*2e70*/  F2FP.F16.F32.PACK_AB R172, R177, R172 ;  /* 0x000000acb1ac723e */ /* 0x000fce00000000ff */
.L_x_9799:
[----:B------:R-:W0:Y:S08]  /*2e80*/  @P0 LDC.64 R236, c[0x0][0x478] ;  /* 0x00011e00ffec0b82 */ /* 0x000e300000000a00 */
[----:B------:R-:W1:Y:S01]  /*2e90*/  LDC.64 R178, c[0x0][0x468] ;  /* 0x00011a00ffb27b82 */ /* 0x000e620000000a00 */
[----:B0-----:R-:W-:-:S05]  /*2ea0*/  @P0 IMAD.WIDE.U32 R236, R27, 0x10, R236 ;  /* 0x000000101bec0825 */ /* 0x001fca00078e00ec */
[----:B------:R0:W-:Y:S01]  /*2eb0*/  @P0 STG.E.128 desc[UR16][R236.64], R140 ;  /* 0x0000008cec000986 */ /* 0x0001e2000c101d10 */
[C---:B-1----:R-:W-:Y:S01]  /*2ec0*/  IMAD.WIDE.U32 R178, R27.reuse, 0x10, R178 ;  /* 0x000000101bb27825 */ /* 0x042fe200078e00b2 */
[----:B------:R-:W-:-:S04]  /*2ed0*/  IADD3 R27, PT, PT, R27, 0x80, RZ ;  /* 0x000000801b1b7810 */ /* 0x000fc80007ffe0ff */
[----:B------:R0:W-:Y:S03]  /*2ee0*/  STG.E.128 desc[UR16][R178.64], R172 ;  /* 0x000000acb2007986 */ /* 0x0001e6000c101d10 */
.L_x_9797:
[----:B------:R-:W-:Y:S05]  /*2ef0*/  BSYNC.RECONVERGENT B1 ;  /* 0x0000000000017941 */ /* 0x000fea0003800200 */
.L_x_9796:
        /* <DEDUP_REMOVED lines=44> */
[----:B------:R-:W-:Y:S01]  /*31c0*/  F2FP.F16.F32.PACK_AB R172, R177, R172 ;  /* 0x000000acb1ac723e */ /* 0x000fe200000000ff */
[----:B------:R-:W-:Y:S06]  /*31d0*/  BRA `(.L_x_9803) ;  /* 0x0000000000907947 */ /* 0x000fec0003800000 */
.L_x_9802:
        /* <DEDUP_REMOVED lines=35> */
[----:B------:R-:W-:-:S07]  /*3410*/  F2FP.F16.F32.PACK_AB R175, R236, R175 ;  /* 0x000000afecaf723e */ /* 0x000fce00000000ff */
.L_x_9803:
[----:B------:R-:W0:Y:S08]  /*3420*/  @P0 LDC.64 R236, c[0x0][0x478] ;  /* 0x00011e00ffec0b82 */ /* 0x000e300000000a00 */
[----:B------:R-:W1:Y:S01]  /*3430*/  LDC.64 R178, c[0x0][0x468] ;  /* 0x00011a00ffb27b82 */ /* 0x000e620000000a00 */
[----:B0-----:R-:W-:-:S05]  /*3440*/  @P0 IMAD.WIDE.U32 R236, R27, 0x10, R236 ;  /* 0x000000101bec0825 */ /* 0x001fca00078e00ec */
[----:B------:R2:W-:Y:S01]  /*3450*/  @P0 STG.E.128 desc[UR16][R236.64], R140 ;  /* 0x0000008cec000986 */ /* 0x0005e2000c101d10 */
[C---:B-1----:R-:W-:Y:S01]  /*3460*/  IMAD.WIDE.U32 R178, R27.reuse, 0x10, R178 ;  /* 0x000000101bb27825 */ /* 0x042fe200078e00b2 */
[----:B------:R-:W-:-:S04]  /*3470*/  IADD3 R27, PT, PT, R27, 0x80, RZ ;  /* 0x000000801b1b7810 */ /* 0x000fc80007ffe0ff */
[----:B------:R2:W-:Y:S03]  /*3480*/  STG.E.128 desc[UR16][R178.64], R172 ;  /* 0x000000acb2007986 */ /* 0x0005e6000c101d10 */
.L_x_9801:
[----:B------:R-:W-:Y:S05]  /*3490*/  BSYNC.RECONVERGENT B1 ;  /* 0x0000000000017941 */ /* 0x000fea0003800200 */
.L_x_9800:
        /* <DEDUP_REMOVED lines=46> */
.L_x_9806:
        /* <DEDUP_REMOVED lines=18> */
[----:B------:R-:W-:Y:S01]  /*38a0*/  F2FP.F16.F32.PACK_AB R172, R173, R172 ;  /* 0x000000acadac723e */ /* 0x000fe200000000ff */
        /* <DEDUP_REMOVED lines=14> */
[----:B------:R-:W-:Y:S02]  /*3990*/  F2FP.F16.F32.PACK_AB R173, R174, R173 ;  /* 0x000000adaead723e */ /* 0x000fe400000000ff */
[----:B------:R-:W-:Y:S02]  /*39a0*/  F2FP.F16.F32.PACK_AB R174, R178, R177 ;  /* 0x000000b1b2ae723e */ /* 0x000fe400000000ff */
[----:B------:R-:W-:-:S07]  /*39b0*/  F2FP.F16.F32.PACK_AB R175, R236, R175 ;  /* 0x000000afecaf723e */ /* 0x000fce00000000ff */
.L_x_9807:
[----:B------:R-:W0:Y:S08]  /*39c0*/  @P0 LDC.64 R236, c[0x0][0x478] ;  /* 0x00011e00ffec0b82 */ /* 0x000e300000000a00 */
[----:B------:R-:W1:Y:S01]  /*39d0*/  LDC.64 R178, c[0x0][0x468] ;  /* 0x00011a00ffb27b82 */ /* 0x000e620000000a00 */
[----:B0-----:R-:W-:-:S05]  /*39e0*/  @P0 IMAD.WIDE.U32 R236, R27, 0x10, R236 ;  /* 0x000000101bec0825 */ /* 0x001fca00078e00ec */
[----:B------:R3:W-:Y:S01]  /*39f0*/  @P0 STG.E.128 desc[UR16][R236.64], R140 ;  /* 0x0000008cec000986 */ /* 0x0007e2000c101d10 */
[C---:B-1----:R-:W-:Y:S01]  /*3a00*/  IMAD.WIDE.U32 R178, R27.reuse, 0x10, R178 ;  /* 0x000000101bb27825 */ /* 0x042fe200078e00b2 */
[----:B------:R-:W-:-:S04]  /*3a10*/  IADD3 R27, PT, PT, R27, 0x80, RZ ;  /* 0x000000801b1b7810 */ /* 0x000fc80007ffe0ff */
[----:B------:R3:W-:Y:S03]  /*3a20*/  STG.E.128 desc[UR16][R178.64], R172 ;  /* 0x000000acb2007986 */ /* 0x0007e6000c101d10 */
.L_x_9805:
[----:B------:R-:W-:Y:S05]  /*3a30*/  BSYNC.RECONVERGENT B1 ;  /* 0x0000000000017941 */ /* 0x000fea0003800200 */
.L_x_9804:
        /* <DEDUP_REMOVED lines=46> */
.L_x_9810:
        /* <DEDUP_REMOVED lines=36> */
.L_x_9811:
[----:B------:R-:W0:Y:S08]  /*3f60*/  @P0 LDC.64 R236, c[0x0][0x478] ;  /* 0x00011e00ffec0b82 */ /* 0x000e300000000a00 */
[----:B------:R-:W1:Y:S01]  /*3f70*/  LDC.64 R178, c[0x0][0x468] ;  /* 0x00011a00ffb27b82 */ /* 0x000e620000000a00 */
[----:B0-----:R-:W-:-:S05]  /*3f80*/  @P0 IMAD.WIDE.U32 R236, R27, 0x10, R236 ;  /* 0x000000101bec0825 */ /* 0x001fca00078e00ec */
[----:B------:R4:W-:Y:S01]  /*3f90*/  @P0 STG.E.128 desc[UR16][R236.64], R140 ;  /* 0x0000008cec000986 */ /* 0x0009e2000c101d10 */
[C---:B-1----:R-:W-:Y:S01]  /*3fa0*/  IMAD.WIDE.U32 R178, R27.reuse, 0x10, R178 ;  /* 0x000000101bb27825 */ /* 0x042fe200078e00b2 */
[----:B------:R-:W-:-:S04]  /*3fb0*/  IADD3 R27, PT, PT, R27, 0x80, RZ ;  /* 0x000000801b1b7810 */ /* 0x000fc80007ffe0ff */
[----:B------:R4:W-:Y:S03]  /*3fc0*/  STG.E.128 desc[UR16][R178.64], R172 ;  /* 0x000000acb2007986 */ /* 0x0009e6000c101d10 */
.L_x_9809:
[----:B------:R-:W-:Y:S05]  /*3fd0*/  BSYNC.RECONVERGENT B1 ;  /* 0x0000000000017941 */ /* 0x000fea0003800200 */
.L_x_9808:
        /* <DEDUP_REMOVED lines=16> */
[----:B------:R-:W-:Y:S01]  /*40e0*/  F2FP.F16.F32.PACK_AB R143, R140, R141 ;  /* 0x0000008d8c8f723e */ /* 0x000fe200000000ff */
[--C-:B------:R-:W-:Y:S01]  /*40f0*/  FFMA.FTZ R140, R14, UR5, R176.reuse ;  /* 0x000000050e8c7c23 */ /* 0x100fe200080100b0 */
[--C-:B------:R-:W-:Y:S02]  /*4100*/  FFMA.FTZ R141, R11, UR5, R176.reuse ;  /* 0x000000050b8d7c23 */ /* 0x100fe400080100b0 */
[----:B------:R-:W-:Y:S01]  /*4110*/  F2FP.F16.F32.PACK_AB R175, R142, R175 ;  /* 0x000000af8eaf723e */ /* 0x000fe200000000ff */
        /* <DEDUP_REMOVED lines=13> */
[C---:B------:R-:W-:Y:S01]  /*41f0*/  F2FP.F16.F32.PACK_AB R142, R179.reuse, R142 ;  /* 0x0000008eb38e723e */ /* 0x040fe200000000ff */
[----:B------:R-:W-:Y:S01]  /*4200*/  FMUL.FTZ R237, R179, UR4 ;  /* 0x00000004b3ed7c20 */ /* 0x000fe20008410000 */
[----:B------:R-:W-:Y:S01]  /*4210*/  FMUL.FTZ R176, R172, UR4 ;  /* 0x00000004acb07c20 */ /* 0x000fe20008410000 */
[C---:B------:R-:W-:Y:S01]  /*4220*/  F2FP.F16.F32.PACK_AB R141, R177.reuse, R172 ;  /* 0x000000acb18d723e */ /* 0x040fe200000000ff */
[----:B------:R-:W-:Y:S01]  /*4230*/  FMUL.FTZ R179, R177, UR4 ;  /* 0x00000004b1b37c20 */ /* 0x000fe20008410000 */
[----:B------:R-:W-:Y:S01]  /*4240*/  FMUL.FTZ R172, R140, UR4 ;  /* 0x000000048cac7c20 */ /* 0x000fe20008410000 */
[C---:B------:R-:W-:Y:S01]  /*4250*/  FMUL.FTZ R177, R173.reuse, UR4 ;  /* 0x00000004adb17c20 */ /* 0x040fe20008410000 */
[----:B------:R-:W-:-:S02]  /*4260*/  F2FP.F16.F32.PACK_AB R140, R173, R140 ;  /* 0x0000008cad8c723e */ /* 0x000fc400000000ff */
[----:B------:R-:W-:Y:S02]  /*4270*/  F2FP.F16.F32.PACK_AB R174, R237, R174 ;  /* 0x000000aeedae723e */ /* 0x000fe400000000ff */
[----:B------:R-:W-:Y:S02]  /*4280*/  F2FP.F16.F32.PACK_AB R173, R179, R176 ;  /* 0x000000b0b3ad723e */ /* 0x000fe400000000ff */
[----:B------:R-:W-:Y:S01]  /*4290*/  F2FP.F16.F32.PACK_AB R172, R177, R172 ;  /* 0x000000acb1ac723e */ /* 0x000fe200000000ff */
[----:B------:R-:W-:Y:S06]  /*42a0*/  BRA `(.L_x_9814) ;  /* 0x0000000000907947 */ /* 0x000fec0003800000 */
.L_x_9813:
        /* <DEDUP_REMOVED lines=36> */
.L_x_9814:
[----:B------:R-:W0:Y:S08]  /*44f0*/  @P0 LDC.64 R178, c[0x0][0x478] ;  /* 0x00011e00ffb20b82 */ /* 0x000e300000000a00 */
[----:B------:R-:W1:Y:S01]  /*4500*/  LDC.64 R176, c[0x0][0x468] ;  /* 0x00011a00ffb07b82 */ /* 0x000e620000000a00 */
[----:B0-----:R-:W-:-:S05]  /*4510*/  @P0 IMAD.WIDE.U32 R178, R27, 0x10, R178 ;  /* 0x000000101bb20825 */ /* 0x001fca00078e00b2 */
[----:B------:R0:W-:Y:S01]  /*4520*/  @P0 STG.E.128 desc[UR16][R178.64], R140 ;  /* 0x0000008cb2000986 */ /* 0x0001e2000c101d10 */
[----:B-1----:R-:W-:-:S05]  /*4530*/  IMAD.WIDE.U32 R176, R27, 0x10, R176 ;  /* 0x000000101bb07825 */ /* 0x002fca00078e00b0 */
[----:B------:R0:W-:Y:S01]  /*4540*/  STG.E.128 desc[UR16][R176.64], R172 ;  /* 0x000000acb0007986 */ /* 0x0001e2000c101d10 */
[----:B------:R-:W-:Y:S05]  /*4550*/  BRA `(.L_x_9812) ;  /* 0x0000002000807947 */ /* 0x000fea0003800000 */
.L_x_9795:
[----:B------:R-:W-:-:S04]  /*4560*/  UISETP.NE.U32.AND UP1, UPT, UR22, URZ, UPT ;  /* 0x000000ff1600728c */ /* 0x000fc8000bf25070 */
[----:B------:R-:W-:-:S09]  /*4570*/  UISETP.NE.AND.EX UP1, UPT, UR23, URZ, UPT, UP1 ;  /* 0x000000ff1700728c */ /* 0x000fd2000bf25310 */
[----:B------:R-:W-:Y:S05]  /*4580*/  BRA.U UP1, `(.L_x_9815) ;  /* 0x0000000d01f87547 */ /* 0x000fea000b800000 */
[----:B------:R-:W-:Y:S01]  /*4590*/  ISETP.GT.U32.AND P0, PT, R25, 0x7f, PT ;  /* 0x0000007f1900780c */ /* 0x000fe20003f04070 */
[----:B------:R-:W-:-:S12]  /*45a0*/  BSSY.RECONVERGENT B1, `(.L_x_9816) ;  /* 0x0000032000017945 */ /* 0x000fd80003800200 */
[----:B------:R-:W-:Y:S05]  /*45b0*/  @!P0 BRA `(.L_x_9817) ;  /* 0x0000000000c08947 */ /* 0x000fea0003800000 */
[--C-:B------:R-:W-:Y:S01]  /*45c0*/  FFMA.FTZ R178, R223, UR5, R176.reuse ;  /* 0x00000005dfb27c23 */ /* 0x100fe200080100b0 */
[--C-:B------:R-:W-:Y:S01]  /*45d0*/  FFMA.FTZ R175, R222, UR5, R176.reuse ;  /* 0x00000005deaf7c23 */ /* 0x100fe200080100b0 */
[--C-:B------:R-:W-:Y:S02]  /*45e0*/  HADD2.F32 R172, -RZ, R151.reuse.H0_H0 ;  /* 0x20000097ffac7230 */ /* 0x100fe40000004100 */
[----:B------:R-:W-:Y:S01]  /*45f0*/  FFMA.FTZ R177, R226, UR5, R176 ;  /* 0x00000005e2b17c23 */ /* 0x000fe200080100b0 */
[----:B------:R-:W-:Y:S02]  /*4600*/  HADD2.F32 R174, -RZ, R151.H1_H1 ;  /* 0x30000097ffae7230 */ /* 0x000fe40000004100 */
[----:B------:R-:W-:Y:S01]  /*4610*/  FADD.FTZ R173, R221, -R178 ;  /* 0x800000b2ddad7221 */ /* 0x000fe20000010000 */
[----:B------:R-:W-:Y:S01]  /*4620*/  FADD.FTZ R175, R220, -R175 ;  /* 0x800000afdcaf7221 */ /* 0x000fe20000010000 */
[----:B------:R-:W-:Y:S01]  /*4630*/  FFMA.FTZ R178, R227, UR5, R176 ;  /* 0x00000005e3b27c23 */ /* 0x000fe200080100b0 */
[----:B------:R-:W-:Y:S01]  /*4640*/  FADD.FTZ R236, R224, -R177 ;  /* 0x800000b1e0ec7221 */ /* 0x000fe20000010000 */
[----:B------:R-:W-:Y:S01]  /*4650*/  FFMA.FTZ R173, R173, UR13, R172 ;  /* 0x0000000dadad7c23 */ /* 0x000fe200080100ac */
[----:B------:R-:W-:Y:S01]  /*4660*/  FFMA.FTZ R174, R175, UR13, R174 ;  /* 0x0000000dafae7c23 */ /* 0x000fe200080100ae */
[----:B------:R-:W-:-:S02]  /*4670*/  HADD2.F32 R172, -RZ, R150.H0_H0 ;  /* 0x20000096ffac7230 */ /* 0x000fc40000004100 */
[----:B------:R-:W-:Y:S01]  /*4680*/  FADD.FTZ R175, R225, -R178 ;  /* 0x800000b2e1af7221 */ /* 0x000fe20000010000 */
[----:B------:R-:W-:Y:S01]  /*4690*/  FMUL.FTZ R173, R173, UR4 ;  /* 0x00000004adad7c20 */ /* 0x000fe20008410000 */
[----:B------:R-:W-:Y:S01]  /*46a0*/  FMUL.FTZ R174, R174, UR4 ;  /* 0x00000004aeae7c20 */ /* 0x000fe20008410000 */
[----:B------:R-:W-:Y:S01]  /*46b0*/  FFMA.FTZ R177, R230, UR5, R176 ;  /* 0x00000005e6b17c23 */ /* 0x000fe200080100b0 */
[----:B------:R-:W-:-:S03]  /*46c0*/  FFMA.FTZ R172, R175, UR13, R172 ;  /* 0x0000000dafac7c23 */ /* 0x000fc600080100ac */
[----:B------:R-:W-:Y:S01]  /*46d0*/  F2FP.F16.F32.PACK_AB R175, R174, R173 ;  /* 0x000000adaeaf723e */ /* 0x000fe200000000ff */
[----:B------:R-:W-:Y:S02]  /*46e0*/  HADD2.F32 R173, -RZ, R150.H1_H1 ;  /* 0x30000096ffad7230 */ /* 0x000fe40000004100 */
[----:B------:R-:W-:Y:S01]  /*46f0*/  FFMA.FTZ R174, R231, UR5, R176 ;  /* 0x00000005e7ae7c23 */ /* 0x000fe200080100b0 */
[----:B------:R-:W-:Y:S02]  /*4700*/  FADD.FTZ R237, R228, -R177 ;  /* 0x800000b1e4ed7221 */ /* 0x000fe40000010000 */
[----:B------:R-:W-:Y:S01]  /*4710*/  FFMA.FTZ R236, R236, UR13, R173 ;  /* 0x0000000decec7c23 */ /* 0x000fe200080100ad */
[----:B------:R-:W-:Y:S01]  /*4720*/  FADD.FTZ R178, R229, -R174 ;  /* 0x800000aee5b27221 */ /* 0x000fe20000010000 */
[--C-:B------:R-:W-:Y:S02]  /*4730*/  HADD2.F32 R173, -RZ, R149.reuse.H0_H0 ;  /* 0x20000095ffad7230 */ /* 0x100fe40000004100 */
[----:B------:R-:W-:-:S03]  /*4740*/  HADD2.F32 R174, -RZ, R149.H1_H1 ;  /* 0x30000095ffae7230 */ /* 0x000fc60000004100 */
[----:B------:R-:W-:Y:S01]  /*4750*/  FFMA.FTZ R177, R178, UR13, R173 ;  /* 0x0000000db2b17c23 */ /* 0x000fe200080100ad */
[----:B------:R-:W-:Y:S01]  /*4760*/  FFMA.FTZ R173, R234, UR5, R176 ;  /* 0x00000005eaad7c23 */ /* 0x000fe200080100b0 */
[----:B------:R-:W0:Y:S01]  /*4770*/  LDC.64 R178, c[0x0][0x468] ;  /* 0x00011a00ffb27b82 */ /* 0x000e220000000a00 */
[----:B------:R-:W-:Y:S01]  /*4780*/  FFMA.FTZ R237, R237, UR13, R174 ;  /* 0x0000000deded7c23 */ /* 0x000fe200080100ae */
[----:B------:R-:W-:Y:S01]  /*4790*/  FFMA.FTZ R174, R235, UR5, R176 ;  /* 0x00000005ebae7c23 */ /* 0x000fe200080100b0 */
[----:B------:R-:W-:Y:S01]  /*47a0*/  FADD.FTZ R239, R232, -R173 ;  /* 0x800000ade8ef7221 */ /* 0x000fe20000010000 */
[--C-:B------:R-:W-:Y:S02]  /*47b0*/  HADD2.F32 R173, -RZ, R148.reuse.H0_H0 ;  /* 0x20000094ffad7230 */ /* 0x100fe40000004100 */
[----:B------:R-:W-:Y:S01]  /*47c0*/  FMUL.FTZ R237, R237, UR4 ;  /* 0x00000004eded7c20 */ /* 0x000fe20008410000 */
[----:B------:R-:W-:Y:S01]  /*47d0*/  FADD.FTZ R238, R233, -R174 ;  /* 0x800000aee9ee7221 */ /* 0x000fe20000010000 */
[----:B------:R-:W-:-:S03]  /*47e0*/  HADD2.F32 R174, -RZ, R148.H1_H1 ;  /* 0x30000094ffae7230 */ /* 0x000fc60000004100 */
[----:B------:R-:W-:Y:S01]  /*47f0*/  FFMA.FTZ R173, R238, UR13, R173 ;  /* 0x0000000deead7c23 */ /* 0x000fe200080100ad */
[----:B------:R-:W-:Y:S01]  /*4800*/  FMUL.FTZ R238, R172, UR4 ;  /* 0x00000004acee7c20 */ /* 0x000fe20008410000 */
[----:B------:R-:W-:Y:S01]  /*4810*/  FFMA.FTZ R174, R239, UR13, R174 ;  /* 0x0000000defae7c23 */ /* 0x000fe200080100ae */
[----:B------:R-:W-:Y:S01]  /*4820*/  FMUL.FTZ R239, R236, UR4 ;  /* 0x00000004ecef7c20 */ /* 0x000fe20008410000 */
[----:B------:R-:W-:Y:S01]  /*4830*/  FMUL.FTZ R236, R177, UR4 ;  /* 0x00000004b1ec7c20 */ /* 0x000fe20008410000 */
[----:B------:R-:W-:Y:S01]  /*4840*/  FMUL.FTZ R172, R173, UR4 ;  /* 0x00000004adac7c20 */ /* 0x000fe20008410000 */
[----:B------:R-:W-:Y:S02]  /*4850*/  FMUL.FTZ R177, R174, UR4 ;  /* 0x00000004aeb17c20 */ /* 0x000fe40008410000 */
[----:B------:R-:W-:Y:S02]  /*4860*/  F2FP.F16.F32.PACK_AB R174, R239, R238 ;  /* 0x000000eeefae723e */ /* 0x000fe400000000ff */
[----:B------:R-:W-:-:S02]  /*4870*/  F2FP.F16.F32.PACK_AB R173, R237, R236 ;  /* 0x000000ecedad723e */ /* 0x000fc400000000ff */
[----:B------:R-:W-:Y:S01]  /*4880*/  F2FP.F16.F32.PACK_AB R172, R177, R172 ;  /* 0x000000acb1ac723e */ /* 0x000fe200000000ff */
[C---:B0-----:R-:W-:Y:S01]  /*4890*/  IMAD.WIDE.U32 R178, R27.reuse, 0x10, R178 ;  /* 0x000000101bb27825 */ /* 0x041fe200078e00b2 */
[----:B------:R-:W-:-:S04]  /*48a0*/  IADD3 R27, PT, PT, R27, 0x80, RZ ;  /* 0x000000801b1b7810 */ /* 0x000fc80007ffe0ff */
[----:B------:R0:W-:Y:S03]  /*48b0*/  STG.E.128 desc[UR16][R178.64], R172 ;  /* 0x000000acb2007986 */ /* 0x0001e6000c101d10 */
.L_x_9817:
[----:B------:R-:W-:Y:S05]  /*48c0*/  BSYNC.RECONVERGENT B1 ;  /* 0x0000000000017941 */ /* 0x000fea0003800200 */
.L_x_9816:
[----:B------:R-:W-:Y:S04]  /*48d0*/  BSSY.RECONVERGENT B1, `(.L_x_9818) ;  /* 0x0000032000017945 */ /* 0x000fe80003800200 */
[----:B------:R-:W-:Y:S05]  /*48e0*/  @!P4 BRA `(.L_x_9819) ;  /* 0x0000000000c0c947 */ /* 0x000fea0003800000 */
[--C-:B0-----:R-:W-:Y:S01]  /*48f0*/  FFMA.FTZ R178, R207, UR5, R176.reuse ;  /* 0x00000005cfb27c23 */ /* 0x101fe200080100b0 */
        /* <DEDUP_REMOVED lines=47> */
.L_x_9819:
[----:B------:R-:W-:Y:S05]  /*4bf0*/  BSYNC.RECONVERGENT B1 ;  /* 0x0000000000017941 */ /* 0x000fea0003800200 */
.L_x_9818:
[----:B------:R-:W-:Y:S04]  /*4c00*/  BSSY.RECONVERGENT B1, `(.L_x_9820) ;  /* 0x0000032000017945 */ /* 0x000fe80003800200 */
[----:B------:R-:W-:Y:S05]  /*4c10*/  @!P3 BRA `(.L_x_9821) ;  /* 0x0000000000c0b947 */ /* 0x000fea0003800000 */
[--C-:B01----:R-:W-:Y:S01]  /*4c20*/  FFMA.FTZ R173, R181, UR5, R176.reuse ;  /* 0x00000005b5ad7c23 */ /* 0x103fe200080100b0 */
[--C-:B------:R-:W-:Y:S01]  /*4c30*/  FFMA.FTZ R178, R180, UR5, R176.reuse ;  /* 0x00000005b4b27c23 */ /* 0x100fe200080100b0 */
[--C-:B------:R-:W-:Y:S02]  /*4c40*/  HADD2.F32 R172, -RZ, R163.reuse.H0_H0 ;  /* 0x200000a3ffac7230 */ /* 0x100fe40000004100 */
[----:B------:R-:W-:Y:S01]  /*4c50*/  FFMA.FTZ R175, R183, UR5, R176 ;  /* 0x00000005b7af7c23 */ /* 0x000fe200080100b0 */
[----:B------:R-:W-:Y:S02]  /*4c60*/  HADD2.F32 R174, -RZ, R163.H1_H1 ;  /* 0x300000a3ffae7230 */ /* 0x000fe40000004100 */
[----:B------:R-:W-:Y:S01]  /*4c70*/  FADD.FTZ R173, R196, -R173 ;  /* 0x800000adc4ad7221 */ /* 0x000fe20000010000 */
[----:B------:R-:W-:Y:S01]  /*4c80*/  FADD.FTZ R177, R197, -R178 ;  /* 0x800000b2c5b17221 */ /* 0x000fe20000010000 */
[----:B------:R-:W-:Y:S01]  /*4c90*/  FADD.FTZ R175, R198, -R175 ;  /* 0x800000afc6af7221 */ /* 0x000fe20000010000 */
[----:B------:R-:W-:Y:S01]  /*4ca0*/  FFMA.FTZ R178, R182, UR5, R176 ;  /* 0x00000005b6b27c23 */ /* 0x000fe200080100b0 */
        /* <DEDUP_REMOVED lines=10> */
[----:B------:R-:W-:-:S03]  /*4d50*/  FFMA.FTZ R174, R184, UR5, R176 ;  /* 0x00000005b8ae7c23 */ /* 0x000fc600080100b0 */
[----:B------:R-:W-:Y:S01]  /*4d60*/  FFMA.FTZ R236, R178, UR13, R173 ;  /* 0x0000000db2ec7c23 */ /* 0x000fe200080100ad */
[----:B------:R-:W-:Y:S01]  /*4d70*/  FADD.FTZ R178, R200, -R177 ;  /* 0x800000b1c8b27221 */ /* 0x000fe20000010000 */
[--C-:B------:R-:W-:Y:S02]  /*4d80*/  HADD2.F32 R173, -RZ, R161.reuse.H0_H0 ;  /* 0x200000a1ffad7230 */ /* 0x100fe40000004100 */
[----:B------:R-:W-:Y:S01]  /*4d90*/  FADD.FTZ R237, R201, -R174 ;  /* 0x800000aec9ed7221 */ /* 0x000fe20000010000 */
[----:B------:R-:W-:Y:S02]  /*4da0*/  HADD2.F32 R174, -RZ, R161.H1_H1 ;  /* 0x300000a1ffae7230 */ /* 0x000fe40000004100 */
[----:B------:R-:W-:Y:S01]  /*4db0*/  FFMA.FTZ R177, R178, UR13, R173 ;  /* 0x0000000db2b17c23 */ /* 0x000fe200080100ad */
[----:B------:R-:W-:Y:S01]  /*4dc0*/  FFMA.FTZ R173, R187, UR5, R176 ;  /* 0x00000005bbad7c23 */ /* 0x000fe200080100b0 */
[----:B------:R-:W0:Y:S01]  /*4dd0*/  LDC.64 R178, c[0x0][0x468] ;  /* 0x00011a00ffb27b82 */ /* 0x000e220000000a00 */
[----:B------:R-:W-:Y:S01]  /*4de0*/  FFMA.FTZ R237, R237, UR13, R174 ;  /* 0x0000000deded7c23 */ /* 0x000fe200080100ae */
[----:B------:R-:W-:Y:S01]  /*4df0*/  FFMA.FTZ R174, R186, UR5, R176 ;  /* 0x00000005baae7c23 */ /* 0x000fe200080100b0 */
[----:B------:R-:W-:Y:S01]  /*4e00*/  FADD.FTZ R238, R202, -R173 ;  /* 0x800000adcaee7221 */ /* 0x000fe20000010000 */
[----:B------:R-:W-:-:S02]  /*4e10*/  HADD2.F32 R173, -RZ, R160.H0_H0 ;  /* 0x200000a0ffad7230 */ /* 0x000fc40000004100 */
[----:B------:R-:W-:Y:S01]  /*4e20*/  FMUL.FTZ R237, R237, UR4 ;  /* 0x00000004eded7c20 */ /* 0x000fe20008410000 */
[----:B------:R-:W-:Y:S01]  /*4e30*/  FADD.FTZ R239, R203, -R174 ;  /* 0x800000aecbef7221 */ /* 0x000fe20000010000 */
[----:B------:R-:W-:Y:S02]  /*4e40*/  HADD2.F32 R174, -RZ, R160.H1_H1 ;  /* 0x300000a0ffae7230 */ /* 0x000fe40000004100 */
[----:B------:R-:W-:Y:S01]  /*4e50*/  FFMA.FTZ R173, R238, UR13, R173 ;  /* 0x0000000deead7c23 */ /* 0x000fe200080100ad */
[----:B------:R-:W-:Y:S02]  /*4e60*/  FMUL.FTZ R238, R172, UR4 ;  /* 0x00000004acee7c20 */ /* 0x000fe40008410000 */
[----:B------:R-:W-:Y:S01]  /*4e70*/  FFMA.FTZ R174, R239, UR13, R174 ;  /* 0x0000000defae7c23 */ /* 0x000fe200080100ae */
[----:B------:R-:W-:Y:S01]  /*4e80*/  FMUL.FTZ R239, R236, UR4 ;  /* 0x00000004ecef7c20 */ /* 0x000fe20008410000 */
[----:B------:R-:W-:Y:S01]  /*4e90*/  FMUL.FTZ R236, R177, UR4 ;  /* 0x00000004b1ec7c20 */ /* 0x000fe20008410000 */
[----:B------:R-:W-:Y:S01]  /*4ea0*/  FMUL.FTZ R172, R173, UR4 ;  /* 0x00000004adac7c20 */ /* 0x000fe20008410000 */
[----:B------:R-:W-:-:S02]  /*4eb0*/  FMUL.FTZ R177, R174, UR4 ;  /* 0x00000004aeb17c20 */ /* 0x000fc40008410000 */
[----:B------:R-:W-:Y:S02]  /*4ec0*/  F2FP.F16.F32.PACK_AB R174, R239, R238 ;  /* 0x000000eeefae723e */ /* 0x000fe400000000ff */
[----:B------:R-:W-:Y:S02]  /*4ed0*/  F2FP.F16.F32.PACK_AB R173, R237, R236 ;  /* 0x000000ecedad723e */ /* 0x000fe400000000ff */
[----:B------:R-:W-:Y:S01]  /*4ee0*/  F2FP.F16.F32.PACK_AB R172, R177, R172 ;  /* 0x000000acb1ac723e */ /* 0x000fe200000000ff */
[C---:B0-----:R-:W-:Y:S01]  /*4ef0*/  IMAD.WIDE.U32 R178, R27.reuse, 0x10, R178 ;  /* 0x000000101bb27825 */ /* 0x041fe200078e00b2 */
[----:B------:R-:W-:-:S04]  /*4f00*/  IADD3 R27, PT, PT, R27, 0x80, RZ ;  /* 0x000000801b1b7810 */ /* 0x000fc80007ffe0ff */
[----:B------:R2:W-:Y:S03]  /*4f10*/  STG.E.128 desc[UR16][R178.64], R172 ;  /* 0x000000acb2007986 */ /* 0x0005e6000c101d10 */
.L_x_9821:
[----:B------:R-:W-:Y:S05]  /*4f20*/  BSYNC.RECONVERGENT B1 ;  /* 0x0000000000017941 */ /* 0x000fea0003800200 */
.L_x_9820:
[----:B------:R-:W-:Y:S04]  /*4f30*/  BSSY.RECONVERGENT B1, `(.L_x_9822) ;  /* 0x0000032000017945 */ /* 0x000fe80003800200 */
[----:B------:R-:W-:Y:S05]  /*4f40*/  @!P2 BRA `(.L_x_9823) ;  /* 0x0000000000c0a947 */ /* 0x000fea0003800000 */
[--C-:B012---:R-:W-:Y:S01]  /*4f50*/  FFMA.FTZ R173, R9, UR5, R176.reuse ;  /* 0x0000000509ad7c23 */ /* 0x107fe200080100b0 */
        /* <DEDUP_REMOVED lines=47> */
.L_x_9823:
[----:B------:R-:W-:Y:S05]  /*5250*/  BSYNC.RECONVERGENT B1 ;  /* 0x0000000000017941 */ /* 0x000fea0003800200 */
.L_x_9822:
[----:B------:R-:W-:Y:S05]  /*5260*/  @!P1 BRA `(.L_x_9812) ;  /* 0x00000014003c9947 */ /* 0x000fea0003800000 */
[--C-:B------:R-:W-:Y:S01]  /*5270*/  FFMA.FTZ R237, R26, UR5, R176.reuse ;  /* 0x000000051aed7c23 */ /* 0x100fe200080100b0 */
[--C-:B0123--:R-:W-:Y:S01]  /*5280*/  FFMA.FTZ R179, R23, UR5, R176.reuse ;  /* 0x0000000517b37c23 */ /* 0x10ffe200080100b0 */
[--C-:B------:R-:W-:Y:S02]  /*5290*/  HADD2.F32 R175, -RZ, R171.reuse.H1_H1 ;  /* 0x300000abffaf7230 */ /* 0x100fe40000004100 */
[--C-:B------:R-:W-:Y:S01]  /*52a0*/  FFMA.FTZ R177, R19, UR5, R176.reuse ;  /* 0x0000000513b17c23 */ /* 0x100fe200080100b0 */
[----:B------:R-:W-:Y:S02]  /*52b0*/  HADD2.F32 R173, -RZ, R171.H0_H0 ;  /* 0x200000abffad7230 */ /* 0x000fe40000004100 */
[----:B------:R-:W-:Y:S01]  /*52c0*/  FADD.FTZ R236, R24, -R237 ;  /* 0x800000ed18ec7221 */ /* 0x000fe20000010000 */
[----:B------:R-:W-:Y:S01]  /*52d0*/  FADD.FTZ R174, R22, -R179 ;  /* 0x800000b316ae7221 */ /* 0x000fe20000010000 */
[--C-:B------:R-:W-:Y:S02]  /*52e0*/  HADD2.F32 R172, -RZ, R170.reuse.H0_H0 ;  /* 0x200000aaffac7230 */ /* 0x100fe40000004100 */
[----:B------:R-:W-:Y:S01]  /*52f0*/  FADD.FTZ R179, R18, -R177 ;  /* 0x800000b112b37221 */ /* 0x000fe20000010000 */
[--C-:B------:R-:W-:Y:S01]  /*5300*/  FFMA.FTZ R178, R20, UR5, R176.reuse ;  /* 0x0000000514b27c23 */ /* 0x100fe200080100b0 */
[----:B------:R-:W-:Y:S01]  /*5310*/  FFMA.FTZ R177, R236, UR13, R175 ;  /* 0x0000000decb17c23 */ /* 0x000fe200080100af */
[----:B------:R-:W-:Y:S01]  /*5320*/  FFMA.FTZ R174, R174, UR13, R173 ;  /* 0x0000000daeae7c23 */ /* 0x000fe200080100ad */
[----:B------:R-:W-:Y:S01]  /*5330*/  FFMA.FTZ R175, R13, UR5, R176 ;  /* 0x000000050daf7c23 */ /* 0x000fe200080100b0 */
[----:B------:R-:W-:-:S02]  /*5340*/  HADD2.F32 R173, -RZ, R170.H1_H1 ;  /* 0x300000aaffad7230 */ /* 0x000fc40000004100 */
[----:B------:R-:W-:Y:S01]  /*5350*/  FFMA.FTZ R172, R179, UR13, R172 ;  /* 0x0000000db3ac7c23 */ /* 0x000fe200080100ac */
[----:B------:R-:W-:Y:S01]  /*5360*/  FADD.FTZ R178, R21, -R178 ;  /* 0x800000b215b27221 */ /* 0x000fe20000010000 */
[----:B------:R-:W-:Y:S01]  /*5370*/  FADD.FTZ R179, R16, -R175 ;  /* 0x800000af10b37221 */ /* 0x000fe20000010000 */
[----:B------:R-:W-:Y:S01]  /*5380*/  FMUL.FTZ R175, R174, UR4 ;  /* 0x00000004aeaf7c20 */ /* 0x000fe20008410000 */
[----:B------:R-:W-:Y:S01]  /*5390*/  FMUL.FTZ R174, R172, UR4 ;  /* 0x00000004acae7c20 */ /* 0x000fe20008410000 */
[----:B------:R-:W-:Y:S01]  /*53a0*/  FFMA.FTZ R173, R178, UR13, R173 ;  /* 0x0000000db2ad7c23 */ /* 0x000fe200080100ad */
[----:B------:R-:W-:Y:S01]  /*53b0*/  FMUL.FTZ R178, R177, UR4 ;  /* 0x00000004b1b27c20 */ /* 0x000fe20008410000 */
[--C-:B------:R-:W-:Y:S02]  /*53c0*/  HADD2.F32 R172, -RZ, R169.reuse.H0_H0 ;  /* 0x200000a9ffac7230 */ /* 0x100fe40000004100 */
[----:B------:R-:W-:Y:S01]  /*53d0*/  FFMA.FTZ R236, R14, UR5, R176 ;  /* 0x000000050eec7c23 */ /* 0x000fe200080100b0 */
[----:B------:R-:W-:Y:S01]  /*53e0*/  FMUL.FTZ R173, R173, UR4 ;  /* 0x00000004adad7c20 */ /* 0x000fe20008410000 */
[----:B------:R-:W-:Y:S01]  /*53f0*/  F2FP.F16.F32.PACK_AB R175, R178, R175 ;  /* 0x000000afb2af723e */ /* 0x000fe200000000ff */
[----:B------:R-:W-:Y:S01]  /*5400*/  FFMA.FTZ R177, R179, UR13, R172 ;  /* 0x0000000db3b17c23 */ /* 0x000fe200080100ac */
[----:B------:R-:W-:Y:S01]  /*5410*/  HADD2.F32 R172, -RZ, R169.H1_H1 ;  /* 0x300000a9ffac7230 */ /* 0x000fe20000004100 */
[----:B------:R-:W0:Y:S01]  /*5420*/  LDC.64 R178, c[0x0][0x468] ;  /* 0x00011a00ffb27b82 */ /* 0x000e220000000a00 */
[----:B------:R-:W-:Y:S01]  /*5430*/  F2FP.F16.F32.PACK_AB R174, R173, R174 ;  /* 0x000000aeadae723e */ /* 0x000fe200000000ff */
[----:B------:R-:W-:Y:S01]  /*5440*/  FADD.FTZ R237, R17, -R236 ;  /* 0x800000ec11ed7221 */ /* 0x000fe20000010000 */
[--C-:B------:R-:W-:Y:S01]  /*5450*/  FFMA.FTZ R173, R11, UR5, R176.reuse ;  /* 0x000000050bad7c23 */ /* 0x100fe200080100b0 */
[----:B------:R-:W-:-:S02]  /*5460*/  FFMA.FTZ R176, R10, UR5, R176 ;  /* 0x000000050ab07c23 */ /* 0x000fc400080100b0 */
[----:B------:R-:W-:Y:S01]  /*5470*/  FFMA.FTZ R236, R237, UR13, R172 ;  /* 0x0000000dedec7c23 */ /* 0x000fe200080100ac */
[----:B------:R-:W-:Y:S01]  /*5480*/  FADD.FTZ R237, R12, -R173 ;  /* 0x800000ad0ced7221 */ /* 0x000fe20000010000 */
[--C-:B------:R-:W-:Y:S02]  /*5490*/  HADD2.F32 R172, -RZ, R168.reuse.H0_H0 ;  /* 0x200000a8ffac7230 */ /* 0x100fe40000004100 */
[----:B------:R-:W-:Y:S01]  /*54a0*/  FADD.FTZ R176, R15, -R176 ;  /* 0x800000b00fb07221 */ /* 0x000fe20000010000 */
[----:B------:R-:W-:Y:S02]  /*54b0*/  HADD2.F32 R173, -RZ, R168.H1_H1 ;  /* 0x300000a8ffad7230 */ /* 0x000fe40000004100 */
[----:B------:R-:W-:Y:S01]  /*54c0*/  FFMA.FTZ R172, R237, UR13, R172 ;  /* 0x0000000dedac7c23 */ /* 0x000fe200080100ac */
[----:B------:R-:W-:Y:S02]  /*54d0*/  FMUL.FTZ R237, R236, UR4 ;  /* 0x00000004eced7c20 */ /* 0x000fe40008410000 */
[----:B------:R-:W-:Y:S01]  /*54e0*/  FFMA.FTZ R173, R176, UR13, R173 ;  /* 0x0000000db0ad7c23 */ /* 0x000fe200080100ad */
[----:B------:R-:W-:Y:S01]  /*54f0*/  FMUL.FTZ R176, R177, UR4 ;  /* 0x00000004b1b07c20 */ /* 0x000fe20008410000 */
[----:B------:R-:W-:-:S02]  /*5500*/  FMUL.FTZ R172, R172, UR4 ;  /* 0x00000004acac7c20 */ /* 0x000fc40008410000 */
[----:B------:R-:W-:Y:S02]  /*5510*/  FMUL.FTZ R177, R173, UR4 ;  /* 0x00000004adb17c20 */ /* 0x000fe40008410000 */
[----:B------:R-:W-:Y:S01]  /*5520*/  F2FP.F16.F32.PACK_AB R173, R237, R176 ;  /* 0x000000b0edad723e */ /* 0x000fe200000000ff */
[----:B0-----:R-:W-:Y:S02]  /*5530*/  IMAD.WIDE.U32 R178, R27, 0x10, R178 ;  /* 0x000000101bb27825 */ /* 0x001fe400078e00b2 */
[----:B------:R-:W-:-:S05]  /*5540*/  F2FP.F16.F32.PACK_AB R172, R177, R172 ;  /* 0x000000acb1ac723e */ /* 0x000fca00000000ff */
[----:B------:R4:W-:Y:S01]  /*5550*/  STG.E.128 desc[UR16][R178.64], R172 ;  /* 0x000000acb2007986 */ /* 0x0009e2000c101d10 */
[----:B------:R-:W-:Y:S05]  /*5560*/  BRA `(.L_x_9812) ;  /* 0x00000010007c7947 */ /* 0x000fea0003800000 */
.L_x_9815:
[----:B------:R-:W-:Y:S04]  /*5570*/  BSSY.RECONVERGENT B1, `(.L_x_9824) ;  /* 0x0000039000017945 */ /* 0x000fe80003800200 */
        /* <DEDUP_REMOVED lines=8> */
[----:B------:R-:W-:Y:S02]  /*5600*/  HADD2.F32 R174, -RZ, R149.H1_H1 ;  /* 0x30000095ffae7230 */ /* 0x000fe40000004100 */
[----:B------:R-:W-:Y:S01]  /*5610*/  FFMA.FTZ R172, R231, UR5, R176 ;  /* 0x00000005e7ac7c23 */ /* 0x000fe200080100b0 */
[----:B------:R-:W-:Y:S01]  /*5620*/  FFMA.FTZ R140, R140, UR13, R141 ;  /* 0x0000000d8c8c7c23 */ /* 0x000fe2000801008d */
[----:B------:R-:W-:Y:S01]  /*5630*/  FFMA.FTZ R141, R143, UR13, R142 ;  /* 0x0000000d8f8d7c23 */ /* 0x000fe2000801008e */
[--C-:B------:R-:W-:Y:S01]  /*5640*/  FFMA.FTZ R143, R230, UR5, R176.reuse ;  /* 0x00000005e68f7c23 */ /* 0x100fe200080100b0 */
[----:B------:R-:W-:Y:S01]  /*5650*/  FFMA.FTZ R142, R227, UR5, R176 ;  /* 0x00000005e38e7c23 */ /* 0x000fe200080100b0 */
[----:B------:R-:W-:Y:S01]  /*5660*/  FADD.FTZ R238, R224, -R175 ;  /* 0x800000afe0ee7221 */ /* 0x000fe20000010000 */
[----:B------:R-:W0:Y:S01]  /*5670*/  LDC.64 R236, c[0x0][0x478] ;  /* 0x00011e00ffec7b82 */ /* 0x000e220000000a00 */
[----:B------:R-:W-:Y:S01]  /*5680*/  FADD.FTZ R143, R228, -R143 ;  /* 0x8000008fe48f7221 */ /* 0x000fe20000010000 */
[----:B------:R-:W-:-:S02]  /*5690*/  HADD2.F32 R175, -RZ, R150.H0_H0 ;  /* 0x20000096ffaf7230 */ /* 0x000fc40000004100 */
[----:B------:R-:W-:Y:S01]  /*56a0*/  FADD.FTZ R142, R225, -R142 ;  /* 0x8000008ee18e7221 */ /* 0x000fe20000010000 */
[----:B------:R-:W-:Y:S02]  /*56b0*/  HADD2.F32 R173, -RZ, R149.H0_H0 ;  /* 0x20000095ffad7230 */ /* 0x000fe40000004100 */
[----:B------:R-:W-:Y:S01]  /*56c0*/  FADD.FTZ R172, R229, -R172 ;  /* 0x800000ace5ac7221 */ /* 0x000fe20000010000 */
[----:B------:R-:W-:Y:S02]  /*56d0*/  HADD2.F32 R177, -RZ, R150.H1_H1 ;  /* 0x30000096ffb17230 */ /* 0x000fe40000004100 */
[----:B------:R-:W-:Y:S01]  /*56e0*/  FFMA.FTZ R174, R143, UR13, R174 ;  /* 0x0000000d8fae7c23 */ /* 0x000fe200080100ae */
[----:B------:R-:W1:Y:S01]  /*56f0*/  LDC.64 R178, c[0x0][0x468] ;  /* 0x00011a00ffb27b82 */ /* 0x000e620000000a00 */
[--C-:B------:R-:W-:Y:S01]  /*5700*/  FFMA.FTZ R143, R222, UR5, R176.reuse ;  /* 0x00000005de8f7c23 */ /* 0x100fe200080100b0 */
[----:B------:R-:W-:Y:S01]  /*5710*/  FFMA.FTZ R175, R142, UR13, R175 ;  /* 0x0000000d8eaf7c23 */ /* 0x000fe200080100af */
[----:B------:R-:W-:Y:S01]  /*5720*/  FFMA.FTZ R142, R223, UR5, R176 ;  /* 0x00000005df8e7c23 */ /* 0x000fe200080100b0 */
[----:B------:R-:W-:Y:S01]  /*5730*/  FFMA.FTZ R173, R172, UR13, R173 ;  /* 0x0000000dacad7c23 */ /* 0x000fe200080100ad */
[----:B------:R-:W-:Y:S01]  /*5740*/  FFMA.FTZ R238, R238, UR13, R177 ;  /* 0x0000000deeee7c23 */ /* 0x000fe200080100b1 */
[----:B------:R-:W-:Y:S01]  /*5750*/  FADD.FTZ R172, R220, -R143 ;  /* 0x8000008fdcac7221 */ /* 0x000fe20000010000 */
[----:B------:R-:W-:-:S02]  /*5760*/  HADD2.F32 R143, -RZ, R151.H0_H0 ;  /* 0x20000097ff8f7230 */ /* 0x000fc40000004100 */
[----:B------:R-:W-:Y:S01]  /*5770*/  FADD.FTZ R142, R221, -R142 ;  /* 0x8000008edd8e7221 */ /* 0x000fe20000010000 */
[----:B------:R-:W-:-:S03]  /*5780*/  HADD2.F32 R177, -RZ, R151.H1_H1 ;  /* 0x30000097ffb17230 */ /* 0x000fc60000004100 */
[----:B------:R-:W-:Y:S01]  /*5790*/  FFMA.FTZ R239, R142, UR13, R143 ;  /* 0x0000000d8eef7c23 */ /* 0x000fe2000801008f */
[----:B------:R-:W-:Y:S01]  /*57a0*/  F2FP.F16.F32.PACK_AB R142, R238, R175 ;  /* 0x000000afee8e723e */ /* 0x000fe200000000ff */
[----:B------:R-:W-:Y:S01]  /*57b0*/  FFMA.FTZ R240, R172, UR13, R177 ;  /* 0x0000000dacf07c23 */ /* 0x000fe200080100b1 */
[----:B------:R-:W-:Y:S01]  /*57c0*/  FMUL.FTZ R172, R140, UR4 ;  /* 0x000000048cac7c20 */ /* 0x000fe20008410000 */
[C---:B------:R-:W-:Y:S01]  /*57d0*/  F2FP.F16.F32.PACK_AB R140, R141.reuse, R140 ;  /* 0x0000008c8d8c723e */ /* 0x040fe200000000ff */
[----:B------:R-:W-:Y:S01]  /*57e0*/  FMUL.FTZ R177, R141, UR4 ;  /* 0x000000048db17c20 */ /* 0x000fe20008410000 */
[C---:B------:R-:W-:Y:S01]  /*57f0*/  F2FP.F16.F32.PACK_AB R141, R174.reuse, R173 ;  /* 0x000000adae8d723e */ /* 0x040fe200000000ff */
        /* <DEDUP_REMOVED lines=8> */
[----:B0-----:R-:W-:Y:S01]  /*5880*/  IMAD.WIDE.U32 R236, R27, 0x10, R236 ;  /* 0x000000101bec7825 */ /* 0x001fe200078e00ec */
[----:B------:R-:W-:-:S02]  /*5890*/  F2FP.F16.F32.PACK_AB R174, R238, R175 ;  /* 0x000000afeeae723e */ /* 0x000fc400000000ff */
[----:B------:R-:W-:Y:S01]  /*58a0*/  F2FP.F16.F32.PACK_AB R172, R177, R172 ;  /* 0x000000acb1ac723e */ /* 0x000fe200000000ff */
[C---:B-1----:R-:W-:Y:S01]  /*58b0*/  IMAD.WIDE.U32 R178, R27.reuse, 0x10, R178 ;  /* 0x000000101bb27825 */ /* 0x042fe200078e00b2 */
[----:B------:R-:W-:Y:S01]  /*58c0*/  F2FP.F16.F32.PACK_AB R175, R240, R239 ;  /* 0x000000eff0af723e */ /* 0x000fe200000000ff */
[----:B------:R0:W-:Y:S01]  /*58d0*/  STG.E.128 desc[UR16][R236.64], R140 ;  /* 0x0000008cec007986 */ /* 0x0001e2000c101d10 */
[----:B------:R-:W-:-:S03]  /*58e0*/  IADD3 R27, PT, PT, R27, 0x80, RZ ;  /* 0x000000801b1b7810 */ /* 0x000fc60007ffe0ff */
[----:B------:R0:W-:Y:S04]  /*58f0*/  STG.E.128 desc[UR16][R178.64], R172 ;  /* 0x000000acb2007986 */ /* 0x0001e8000c101d10 */
.L_x_9825:
[----:B------:R-:W-:Y:S05]  /*5900*/  BSYNC.RECONVERGENT B1 ;  /* 0x0000000000017941 */ /* 0x000fea0003800200 */
.L_x_9824:
        /* <DEDUP_REMOVED lines=57> */
.L_x_9827:
[----:B------:R-:W-:Y:S05]  /*5ca0*/  BSYNC.RECONVERGENT B1 ;  /* 0x0000000000017941 */ /* 0x000fea0003800200 */
.L_x_9826:
[----:B------:R-:W-:Y:S04]  /*5cb0*/  BSSY.RECONVERGENT B1, `(.L_x_9828) ;  /* 0x0000039000017945 */ /* 0x000fe80003800200 */
[----:B------:R-:W-:Y:S05]  /*5cc0*/  @!P3 BRA `(.L_x_9829) ;  /* 0x0000000000dcb947 */ /* 0x000fea0003800000 */
[--C-:B01----:R-:W-:Y:S01]  /*5cd0*/  FFMA.FTZ R141, R187, UR5, R176.reuse ;  /* 0x00000005bb8d7c23 */ /* 0x103fe200080100b0 */
[--C-:B------:R-:W-:Y:S01]  /*5ce0*/  FFMA.FTZ R142, R186, UR5, R176.reuse ;  /* 0x00000005ba8e7c23 */ /* 0x100fe200080100b0 */
[--C-:B------:R-:W-:Y:S02]  /*5cf0*/  HADD2.F32 R172, -RZ, R160.reuse.H1_H1 ;  /* 0x300000a0ffac7230 */ /* 0x100fe40000004100 */
[----:B------:R-:W-:Y:S01]  /*5d00*/  FFMA.FTZ R173, R185, UR5, R176 ;  /* 0x00000005b9ad7c23 */ /* 0x000fe200080100b0 */
[----:B------:R-:W-:Y:S01]  /*5d10*/  FADD.FTZ R140, R202, -R141 ;  /* 0x8000008dca8c7221 */ /* 0x000fe20000010000 */
[----:B------:R-:W-:Y:S02]  /*5d20*/  HADD2.F32 R143, -RZ, R160.H0_H0 ;  /* 0x200000a0ff8f7230 */ /* 0x000fe40000004100 */
[----:B------:R-:W-:Y:S01]  /*5d30*/  FADD.FTZ R141, R203, -R142 ;  /* 0x8000008ecb8d7221 */ /* 0x000fe20000010000 */
[----:B------:R-:W-:Y:S01]  /*5d40*/  FFMA.FTZ R142, R184, UR5, R176 ;  /* 0x00000005b88e7c23 */ /* 0x000fe200080100b0 */
[----:B------:R-:W-:-:S02]  /*5d50*/  HADD2.F32 R174, -RZ, R161.H0_H0 ;  /* 0x200000a1ffae7230 */ /* 0x000fc40000004100 */
[----:B------:R-:W-:Y:S01]  /*5d60*/  FADD.FTZ R173, R200, -R173 ;  /* 0x800000adc8ad7221 */ /* 0x000fe20000010000 */
[----:B------:R-:W-:Y:S01]  /*5d70*/  FFMA.FTZ R141, R141, UR13, R172 ;  /* 0x0000000d8d8d7c23 */ /* 0x000fe200080100ac */
[----:B------:R-:W-:Y:S01]  /*5d80*/  FFMA.FTZ R140, R140, UR13, R143 ;  /* 0x0000000d8c8c7c23 */ /* 0x000fe2000801008f */
[--C-:B------:R-:W-:Y:S01]  /*5d90*/  FFMA.FTZ R172, R182, UR5, R176.reuse ;  /* 0x00000005b6ac7c23 */ /* 0x100fe200080100b0 */
[----:B------:R-:W-:Y:S02]  /*5da0*/  HADD2.F32 R143, -RZ, R161.H1_H1 ;  /* 0x300000a1ff8f7230 */ /* 0x000fe40000004100 */
[----:B------:R-:W-:Y:S01]  /*5db0*/  FFMA.FTZ R175, R183, UR5, R176 ;  /* 0x00000005b7af7c23 */ /* 0x000fe200080100b0 */
[----:B------:R-:W-:Y:S01]  /*5dc0*/  FADD.FTZ R142, R201, -R142 ;  /* 0x8000008ec98e7221 */ /* 0x000fe20000010000 */
[----:B------:R-:W0:Y:S01]  /*5dd0*/  LDC.64 R236, c[0x0][0x478] ;  /* 0x00011e00ffec7b82 */ /* 0x000e220000000a00 */
[----:B------:R-:W-:Y:S01]  /*5de0*/  FADD.FTZ R238, R199, -R172 ;  /* 0x800000acc7ee7221 */ /* 0x000fe20000010000 */
[----:B------:R-:W-:Y:S01]  /*5df0*/  FFMA.FTZ R173, R173, UR13, R174 ;  /* 0x0000000dadad7c23 */ /* 0x000fe200080100ae */
[----:B------:R-:W-:-:S02]  /*5e00*/  HADD2.F32 R172, -RZ, R162.H0_H0 ;  /* 0x200000a2ffac7230 */ /* 0x000fc40000004100 */
[----:B------:R-:W-:Y:S01]  /*5e10*/  FADD.FTZ R175, R198, -R175 ;  /* 0x800000afc6af7221 */ /* 0x000fe20000010000 */
[----:B------:R-:W-:Y:S02]  /*5e20*/  HADD2.F32 R177, -RZ, R162.H1_H1 ;  /* 0x300000a2ffb17230 */ /* 0x000fe40000004100 */
[----:B------:R-:W-:Y:S01]  /*5e30*/  FFMA.FTZ R174, R142, UR13, R143 ;  /* 0x0000000d8eae7c23 */ /* 0x000fe2000801008f */
[--C-:B------:R-:W-:Y:S01]  /*5e40*/  FFMA.FTZ R142, R180, UR5, R176.reuse ;  /* 0x00000005b48e7c23 */ /* 0x100fe200080100b0 */
[----:B------:R-:W1:Y:S01]  /*5e50*/  LDC.64 R178, c[0x0][0x468] ;  /* 0x00011a00ffb27b82 */ /* 0x000e620000000a00 */
        /* <DEDUP_REMOVED lines=30> */
.L_x_9829:
[----:B------:R-:W-:Y:S05]  /*6040*/  BSYNC.RECONVERGENT B1 ;  /* 0x0000000000017941 */ /* 0x000fea0003800200 */
.L_x_9828:
[----:B------:R-:W-:Y:S04]  /*6050*/  BSSY.RECONVERGENT B1, `(.L_x_9830) ;  /* 0x0000039000017945 */ /* 0x000fe80003800200 */
[----:B------:R-:W-:Y:S05]  /*6060*/  @!P2 BRA `(.L_x_9831) ;  /* 0x0000000000dca947 */ /* 0x000fea0003800000 */
[--C-:B012---:R-:W-:Y:S01]  /*6070*/  FFMA.FTZ R141, R3, UR5, R176.reuse ;  /* 0x00000005038d7c23 */ /* 0x107fe200080100b0 */
        /* <DEDUP_REMOVED lines=54> */
.L_x_9831:
[----:B------:R-:W-:Y:S05]  /*63e0*/  BSYNC.RECONVERGENT B1 ;  /* 0x0000000000017941 */ /* 0x000fea0003800200 */
.L_x_9830:
[----:B------:R-:W-:Y:S05]  /*63f0*/  @!P1 BRA `(.L_x_9812) ;  /* 0x0000000000d89947 */ /* 0x000fea0003800000 */
[--C-:B0123--:R-:W-:Y:S01]  /*6400*/  FFMA.FTZ R142, R10, UR5, R176.reuse ;  /* 0x000000050a8e7c23 */ /* 0x10ffe200080100b0 */
[--C-:B------:R-:W-:Y:S01]  /*6410*/  FFMA.FTZ R141, R11, UR5, R176.reuse ;  /* 0x000000050b8d7c23 */ /* 0x100fe200080100b0 */
[--C-:B------:R-:W-:Y:S02]  /*6420*/  HADD2.F32 R143, -RZ, R168.reuse.H1_H1 ;  /* 0x300000a8ff8f7230 */ /* 0x100fe40000004100 */
[----:B------:R-:W-:Y:S01]  /*6430*/  FFMA.FTZ R173, R13, UR5, R176 ;  /* 0x000000050dad7c23 */ /* 0x000fe200080100b0 */
[----:B------:R-:W-:Y:S01]  /*6440*/  FADD.FTZ R142, R15, -R142 ;  /* 0x8000008e0f8e7221 */ /* 0x000fe20000010000 */
[----:B------:R-:W-:Y:S02]  /*6450*/  HADD2.F32 R140, -RZ, R168.H0_H0 ;  /* 0x200000a8ff8c7230 */ /* 0x000fe40000004100 */
[----:B------:R-:W-:Y:S01]  /*6460*/  FADD.FTZ R141, R12, -R141 ;  /* 0x8000008d0c8d7221 */ /* 0x000fe20000010000 */
[--C-:B------:R-:W-:Y:S02]  /*6470*/  HADD2.F32 R172, -RZ, R169.reuse.H0_H0 ;  /* 0x200000a9ffac7230 */ /* 0x100fe40000004100 */
[----:B------:R-:W-:Y:S01]  /*6480*/  FADD.FTZ R173, R16, -R173 ;  /* 0x800000ad10ad7221 */ /* 0x000fe20000010000 */
[----:B------:R-:W-:Y:S01]  /*6490*/  FFMA.FTZ R143, R142, UR13, R143 ;  /* 0x0000000d8e8f7c23 */ /* 0x000fe2000801008f */
[--C-:B------:R-:W-:Y:S01]  /*64a0*/  FFMA.FTZ R142, R14, UR5, R176.reuse ;  /* 0x000000050e8e7c23 */ /* 0x100fe200080100b0 */
[----:B------:R-:W-:Y:S01]  /*64b0*/  FFMA.FTZ R175, R19, UR5, R176 ;  /* 0x0000000513af7c23 */ /* 0x000fe200080100b0 */
[----:B------:R-:W-:Y:S01]  /*64c0*/  FFMA.FTZ R140, R141, UR13, R140 ;  /* 0x0000000d8d8c7c23 */ /* 0x000fe2000801008c */
[----:B------:R-:W-:Y:S01]  /*64d0*/  FFMA.FTZ R174, R20, UR5, R176 ;  /* 0x0000000514ae7c23 */ /* 0x000fe200080100b0 */
[----:B------:R-:W-:Y:S01]  /*64e0*/  FFMA.FTZ R141, R173, UR13, R172 ;  /* 0x0000000dad8d7c23 */ /* 0x000fe200080100ac */
[----:B------:R-:W-:-:S02]  /*64f0*/  HADD2.F32 R173, -RZ, R169.H1_H1 ;  /* 0x300000a9ffad7230 */ /* 0x000fc40000004100 */
[----:B------:R-:W-:Y:S01]  /*6500*/  FADD.FTZ R142, R17, -R142 ;  /* 0x8000008e118e7221 */ /* 0x000fe20000010000 */
[--C-:B------:R-:W-:Y:S02]  /*6510*/  HADD2.F32 R172, -RZ, R170.reuse.H0_H0 ;  /* 0x200000aaffac7230 */ /* 0x100fe40000004100 */
[----:B------:R-:W-:Y:S01]  /*6520*/  FADD.FTZ R175, R18, -R175 ;  /* 0x800000af12af7221 */ /* 0x000fe20000010000 */
[----:B------:R-:W-:Y:S02]  /*6530*/  HADD2.F32 R177, -RZ, R170.H1_H1 ;  /* 0x300000aaffb17230 */ /* 0x000fe40000004100 */
[----:B------:R-:W-:Y:S01]  /*6540*/  FADD.FTZ R174, R21, -R174 ;  /* 0x800000ae15ae7221 */ /* 0x000fe20000010000 */
[----:B------:R-:W-:Y:S01]  /*6550*/  FFMA.FTZ R142, R142, UR13, R173 ;  /* 0x0000000d8e8e7c23 */ /* 0x000fe200080100ad */
[----:B------:R-:W-:Y:S01]  /*6560*/  FFMA.FTZ R175, R175, UR13, R172 ;  /* 0x0000000dafaf7c23 */ /* 0x000fe200080100ac */
[----:B------:R-:W-:Y:S01]  /*6570*/  FMUL.FTZ R172, R140, UR4 ;  /* 0x000000048cac7c20 */ /* 0x000fe20008410000 */
[C---:B------:R-:W-:Y:S01]  /*6580*/  FMUL.FTZ R173, R143.reuse, UR4 ;  /* 0x000000048fad7c20 */ /* 0x040fe20008410000 */
[----:B------:R-:W-:Y:S01]  /*6590*/  FFMA.FTZ R238, R174, UR13, R177 ;  /* 0x0000000daeee7c23 */ /* 0x000fe200080100b1 */
[--C-:B------:R-:W-:Y:S01]  /*65a0*/  FFMA.FTZ R177, R26, UR5, R176.reuse ;  /* 0x000000051ab17c23 */ /* 0x100fe200080100b0 */
[----:B------:R-:W-:Y:S01]  /*65b0*/  F2FP.F16.F32.PACK_AB R140, R143, R140 ;  /* 0x0000008c8f8c723e */ /* 0x000fe200000000ff */
[----:B------:R-:W-:Y:S01]  /*65c0*/  FFMA.FTZ R143, R23, UR5, R176 ;  /* 0x00000005178f7c23 */ /* 0x000fe200080100b0 */
[----:B------:R-:W-:Y:S01]  /*65d0*/  F2FP.F16.F32.PACK_AB R172, R173, R172 ;  /* 0x000000acadac723e */ /* 0x000fe200000000ff */
[----:B------:R-:W0:Y:S01]  /*65e0*/  LDC.64 R178, c[0x0][0x478] ;  /* 0x00011e00ffb27b82 */ /* 0x000e220000000a00 */
[----:B------:R-:W-:Y:S01]  /*65f0*/  FADD.FTZ R173, R24, -R177 ;  /* 0x800000b118ad7221 */ /* 0x000fe20000010000 */
[----:B------:R-:W-:-:S02]  /*6600*/  HADD2.F32 R174, -RZ, R171.H0_H0 ;  /* 0x200000abffae7230 */ /* 0x000fc40000004100 */
[----:B------:R-:W-:Y:S01]  /*6610*/  FADD.FTZ R143, R22, -R143 ;  /* 0x8000008f168f7221 */ /* 0x000fe20000010000 */
[----:B------:R-:W-:-:S03]  /*6620*/  HADD2.F32 R236, -RZ, R171.H1_H1 ;  /* 0x300000abffec7230 */ /* 0x000fc60000004100 */
[----:B------:R-:W-:Y:S01]  /*6630*/  FFMA.FTZ R143, R143, UR13, R174 ;  /* 0x0000000d8f8f7c23 */ /* 0x000fe200080100ae */
[----:B------:R-:W1:Y:S01]  /*6640*/  LDC.64 R176, c[0x0][0x468] ;  /* 0x00011a00ffb07b82 */ /* 0x000e620000000a00 */
[----:B------:R-:W-:Y:S01]  /*6650*/  FFMA.FTZ R240, R173, UR13, R236 ;  /* 0x0000000dadf07c23 */ /* 0x000fe200080100ec */
[----:B------:R-:W-:Y:S01]  /*6660*/  FMUL.FTZ R173, R141, UR4 ;  /* 0x000000048dad7c20 */ /* 0x000fe20008410000 */
[C---:B------:R-:W-:Y:S01]  /*6670*/  F2FP.F16.F32.PACK_AB R141, R142.reuse, R141 ;  /* 0x0000008d8e8d723e */ /* 0x040fe200000000ff */
[----:B------:R-:W-:Y:S01]  /*6680*/  FMUL.FTZ R174, R142, UR4 ;  /* 0x000000048eae7c20 */ /* 0x000fe20008410000 */
[----:B------:R-:W-:Y:S01]  /*6690*/  FMUL.FTZ R236, R175, UR4 ;  /* 0x00000004afec7c20 */ /* 0x000fe20008410000 */
[C---:B------:R-:W-:Y:S01]  /*66a0*/  F2FP.F16.F32.PACK_AB R142, R238.reuse, R175 ;  /* 0x000000afee8e723e */ /* 0x040fe200000000ff */
[----:B------:R-:W-:Y:S01]  /*66b0*/  FMUL.FTZ R237, R143, UR4 ;  /* 0x000000048fed7c20 */ /* 0x000fe20008410000 */
[----:B------:R-:W-:Y:S01]  /*66c0*/  FMUL.FTZ R175, R238, UR4 ;  /* 0x00000004eeaf7c20 */ /* 0x000fe20008410000 */
[C---:B------:R-:W-:Y:S01]  /*66d0*/  F2FP.F16.F32.PACK_AB R143, R240.reuse, R143 ;  /* 0x0000008ff08f723e */ /* 0x040fe200000000ff */
[----:B------:R-:W-:Y:S01]  /*66e0*/  FMUL.FTZ R240, R240, UR4 ;  /* 0x00000004f0f07c20 */ /* 0x000fe20008410000 */
[----:B------:R-:W-:-:S02]  /*66f0*/  F2FP.F16.F32.PACK_AB R173, R174, R173 ;  /* 0x000000adaead723e */ /* 0x000fc400000000ff */
[----:B------:R-:W-:Y:S02]  /*6700*/  F2FP.F16.F32.PACK_AB R174, R175, R236 ;  /* 0x000000ecafae723e */ /* 0x000fe400000000ff */
[----:B------:R-:W-:Y:S01]  /*6710*/  F2FP.F16.F32.PACK_AB R175, R240, R237 ;  /* 0x000000edf0af723e */ /* 0x000fe200000000ff */
[----:B0-----:R-:W-:-:S05]  /*6720*/  IMAD.WIDE.U32 R178, R27, 0x10, R178 ;  /* 0x000000101bb27825 */ /* 0x001fca00078e00b2 */
[----:B------:R0:W-:Y:S01]  /*6730*/  STG.E.128 desc[UR16][R178.64], R140 ;  /* 0x0000008cb2007986 */ /* 0x0001e2000c101d10 */
[----:B-1----:R-:W-:-:S05]  /*6740*/  IMAD.WIDE.U32 R176, R27, 0x10, R176 ;  /* 0x000000101bb07825 */ /* 0x002fca00078e00b0 */
[----:B------:R0:W-:Y:S02]  /*6750*/  STG.E.128 desc[UR16][R176.64], R172 ;  /* 0x000000acb0007986 */ /* 0x0001e4000c101d10 */
.L_x_9812:
[----:B------:R-:W-:Y:S05]  /*6760*/  BSYNC.RECONVERGENT B0 ;  /* 0x0000000000007941 */ /* 0x000fea0003800200 */
.L_x_9794:
[----:B------:R-:W-:Y:S02]  /*6770*/  UIADD3 UR7, UPT, UPT, UR7, UR24, URZ ;  /* 0x0000001807077290 */ /* 0x000fe4000fffe0ff */
[----:B------:R-:W-:Y:S02]  /*6780*/  UPLOP3.LUT UP2, UPT, UPT, UPT, UP2, 0x40, 0x4 ;  /* 0x000000000004789c */ /* 0x000fe40003f4e820 */
[----:B------:R-:W-:-:S09]  /*6790*/  UISETP.GE.AND UP1, UPT, UR7, UR25, UPT ;  /* 0x000000190700728c */ /* 0x000fd2000bf26270 */
[----:B------:R-:W-:Y:S05]  /*67a0*/  BRA.U !UP1, `(.L_x_9832) ;  /* 0xffffffa1092c7547 */ /* 0x000fea000b83ffff */
.L_x_9781:
        /* <DEDUP_REMOVED lines=50> */
.L_x_9833:
        /* <DEDUP_REMOVED lines=11> */
.L_x_19374:


//--------------------- .text._ZN10layer_norm13ln_bwd_kernelINS_13Kernel_traitsIf6__halfS2_S2_fjLj5120ELj1ELj1ELj4ELj16ENS_18Kernel_traits_baseILj5120EfS2_S2_S2_fjLj128EEEEELb0ELb0ELb0ELb1EEEvNS_9BwdParamsE --------------------------
	.section	.text._ZN10layer_norm13ln_bwd_kernelINS_13Kernel_traitsIf6__halfS2_S2_fjLj5120ELj1ELj1ELj4ELj16ENS_18Kernel_traits_baseILj5120EfS2_S2_S2_fjLj128EEEEELb0ELb0ELb0ELb1EEEvNS_9BwdParamsE,"ax",@progbits
	.align	128
        .global         _ZN10layer_norm13ln_bwd_kernelINS_13Kernel_traitsIf6__halfS2_S2_fjLj5120ELj1ELj1ELj4ELj16ENS_18Kernel_traits_baseILj5120EfS2_S2_S2_fjLj128EEEEELb0ELb0ELb0ELb1EEEvNS_9BwdParamsE
        .type           _ZN10layer_norm13ln_bwd_kernelINS_13Kernel_traitsIf6__halfS2_S2_fjLj5120ELj1ELj1ELj4ELj16ENS_18Kernel_traits_baseILj5120EfS2_S2_S2_fjLj128EEEEELb0ELb0ELb0ELb1EEEvNS_9BwdParamsE,@function
        .size           _ZN10layer_norm13ln_bwd_kernelINS_13Kernel_traitsIf6__halfS2_S2_fjLj5120ELj1ELj1ELj4ELj16ENS_18Kernel_traits_baseILj5120EfS2_S2_S2_fjLj128EEEEELb0ELb0ELb0ELb1EEEvNS_9BwdParamsE,(.L_x_19375 - _ZN10layer_norm13ln_bwd_kernelINS_13Kernel_traitsIf6__halfS2_S2_fjLj5120ELj1ELj1ELj4ELj16ENS_18Kernel_traits_baseILj5120EfS2_S2_S2_fjLj128EEEEELb0ELb0ELb0ELb1EEEvNS_9BwdParamsE)
        .other          _ZN10layer_norm13ln_bwd_kernelINS_13Kernel_traitsIf6__halfS2_S2_fjLj5120ELj1ELj1ELj4ELj16ENS_18Kernel_traits_baseILj5120EfS2_S2_S2_fjLj128EEEEELb0ELb0ELb0ELb1EEEvNS_9BwdParamsE,@"STO_CUDA_ENTRY STV_DEFAULT"
_ZN10layer_norm13ln_bwd_kernelINS_13Kernel_traitsIf6__halfS2_S2_fjLj5120ELj1ELj1ELj4ELj16ENS_18Kernel_traits_baseILj5120EfS2_S2_S2_fjLj128EEEEELb0ELb0ELb0ELb1EEEvNS_9BwdParamsE:
.text._ZN10layer_norm13ln_bwd_kernelINS_13Kernel_traitsIf6__halfS2_S2_fjLj5120ELj1ELj1ELj4ELj16ENS_18Kernel_traits_baseILj5120EfS2_S2_S2_fjLj128EEEEELb0ELb0ELb0ELb1EEEvNS_9BwdParamsE:
        /* <DEDUP_REMOVED lines=49> */
[----:B------:R-:W-:Y:S02]  /*0310*/  HFMA2 R252, -RZ, RZ, 0, 0 ;  /* 0x00000000fffc7431 */ /* 0x000fe400000001ff */
[----:B------:R-:W-:Y:S01]  /*0320*/  HFMA2 R178, -RZ, RZ, 0, 0 ;  /* 0x00000000ffb27431 */ /* 0x000fe200000001ff */
        /* <DEDUP_REMOVED lines=14> */
[----:B--2---:R-:W-:Y:S01]  /*0410*/  UISETP.NE.U32.AND UP0, UPT, UR4, URZ, UPT ;  /* 0x000000ff0400728c */ /* 0x004fe2000bf05070 */
[----:B------:R-:W-:Y:S02]  /*0420*/  CS2R R150, SRZ ;  /* 0x0000000000967805 */ /* 0x000fe4000001ff00 */
[----:B------:R-:W-:-:S02]  /*0430*/  CS2R R148, SRZ ;  /* 0x0000000000947805 */ /* 0x000fc4000001ff00 */
[----:B------:R-:W-:Y:S02]  /*0440*/  CS2R R146, SRZ ;  /* 0x0000000000927805 */ /* 0x000fe4000001ff00 */
[----:B------:R-:W-:Y:S01]  /*0450*/  CS2R R14, SRZ ;  /* 0x00000000000e7805 */ /* 0x000fe2000001ff00 */
[----:B-1----:R-:W-:Y:S01]  /*0460*/  IMAD.WIDE.U32 R2, R0, 0x20, R2 ;  /* 0x0000002000027825 */ /* 0x002fe200078e0002 */
[----:B------:R-:W-:Y:S02]  /*0470*/  CS2R R16, SRZ ;  /* 0x0000000000107805 */ /* 0x000fe4000001ff00 */
[----:B------:R-:W-:Y:S02]  /*0480*/  CS2R R18, SRZ ;  /* 0x0000000000127805 */ /* 0x000fe4000001ff00 */
[----:B------:R-:W-:Y:S02]  /*0490*/  CS2R R8, SRZ ;  /* 0x0000000000087805 */ /* 0x000fe4000001ff00 */
[----:B------:R-:W-:Y:S01]  /*04a0*/  CS2R R10, SRZ ;  /* 0x00000000000a7805 */ /* 0x000fe2000001ff00 */
[----:B0-----:R-:W5:Y:S01]  /*04b0*/  LDG.E.128 R76, desc[UR18][R2.64] ;  /* 0x00000012024c7981 */ /* 0x001f62000c1e1d00 */
[----:B------:R-:W-:-:S02]  /*04c0*/  CS2R R12, SRZ ;  /* 0x00000000000c7805 */ /* 0x000fc4000001ff00 */
[----:B------:R-:W-:Y:S02]  /*04d0*/  MOV R0, RZ ;  /* 0x000000ff00007202 */ /* 0x000fe40000000f00 */
        /* <DEDUP_REMOVED lines=19> */
[----:B------:R-:W-:Y:S01]  /*0610*/  CS2R R144, SRZ ;  /* 0x0000000000907805 */ /* 0x000fe2000001ff00 */
[----:B------:R-:W-:Y:S01]  /*0620*/  UPLOP3.LUT UP2, UPT, UPT, UPT, UPT, 0x40, 0x4 ;  /* 0x000000000004789c */ /* 0x000fe20003f4e870 */
        /* <DEDUP_REMOVED lines=14> */
.L_x_9841:
[----:B0123--:R-:W1:Y:S01]  /*0710*/  S2R R100, SR_TID.X ;  /* 0x0000000000647919 */ /* 0x00fe620000002100 */
[----:B------:R-:W2:Y:S01]  /*0720*/  @UP0 LDCU.64 UR4, c[0x0][0x3e0] ;  /* 0x00007c00ff0407ac */ /* 0x000ea20008000a00 */
[----:B------:R-:W-:Y:S01]  /*0730*/  PLOP3.LUT P0, PT, PT, PT, UP0, 0x80, 0x8 ;  /* 0x000000000008781c */ /* 0x000fe20003f0f008 */
[----:B------:R-:W4:Y:S01]  /*0740*/  LDC.64 R136, c[0x0][0x3a8] ;  /* 0x0000ea00ff887b82 */ /* 0x000f220000000a00 */
[----:B0-----:R-:W-:Y:S02]  /*0750*/  UIMAD UR7, UR6, UR21, URZ ;  /* 0x00000015060772a4 */ /* 0x001fe4000f8e02ff */
[----:B------:R-:W-:Y:S02]  /*0760*/  UIMAD.WIDE UR10, UR6, 0x4, UR12 ;  /* 0x00000004060a78a5 */ /* 0x000fe4000f8e020c */
[----:B------:R-:W-:-:S03]  /*0770*/  USHF.R.S32.HI UR8, URZ, 0x1f, UR7 ;  /* 0x0000001fff087899 */ /* 0x000fc60008011407 */
[----:B------:R-:W0:Y:S01]  /*0780*/  LDC.64 R132, c[0x0][0x428] ;  /* 0x00010a00ff847b82 */ /* 0x000e220000000a00 */
[----:B------:R-:W-:Y:S01]  /*0790*/  UIMAD.WIDE UR16, UR6, 0x4, UR14 ;  /* 0x00000004061078a5 */ /* 0x000fe2000f8e020e */
[----:B------:R-:W-:Y:S01]  /*07a0*/  MOV R112, UR10 ;  /* 0x0000000a00707c02 */ /* 0x000fe20008000f00 */
[----:B------:R-:W-:Y:S01]  /*07b0*/  ULEA.HI UR8, UR8, UR7, URZ, 0x3 ;  /* 0x0000000708087291 */ /* 0x000fe2000f8f18ff */
[----:B------:R-:W-:Y:S01]  /*07c0*/  MOV R113, UR11 ;  /* 0x0000000b00717c02 */ /* 0x000fe20008000f00 */
[----:B--2---:R-:W-:Y:S01]  /*07d0*/  @UP0 UIMAD.WIDE UR4, UR6, 0x2, UR4 ;  /* 0x00000002060408a5 */ /* 0x004fe2000f8e0204 */
[----:B-1----:R-:W-:-:S03]  /*07e0*/  LOP3.LUT R101, R100, 0x1f, RZ, 0xc0, !PT ;  /* 0x0000001f64657812 */ /* 0x002fc600078ec0ff */
[----:B------:R1:W2:Y:S02]  /*07f0*/  LDG.E R185, desc[UR18][R112.64] ;  /* 0x0000001270b97981 */ /* 0x0002a4000c1e1900 */
[----:B------:R-:W-:Y:S02]  /*0800*/  MOV R114, UR4 ;  /* 0x0000000400727c02 */ /* 0x000fe40008000f00 */
[----:B------:R-:W-:Y:S02]  /*0810*/  MOV R115, UR5 ;  /* 0x0000000500737c02 */ /* 0x000fe40008000f00 */
[----:B------:R-:W-:-:S03]  /*0820*/  LOP3.LUT R100, R100, 0x60, RZ, 0xc0, !PT ;  /* 0x0000006064647812 */ /* 0x000fc600078ec0ff */
[----:B------:R-:W3:Y:S01]  /*0830*/  @P0 LDG.E.U16 R184, desc[UR18][R114.64] ;  /* 0x0000001272b80981 */ /* 0x000ee2000c1e1500 */
[----:B------:R-:W-:Y:S02]  /*0840*/  LOP3.LUT R100, R100, R101, RZ, 0xfc, !PT ;  /* 0x0000006564647212 */ /* 0x000fe400078efcff */
[----:B------:R-:W-:-:S04]  /*0850*/  MOV R101, UR8 ;  /* 0x0000000800657c02 */ /* 0x000fc80008000f00 */
[----:B------:R-:W-:-:S04]  /*0860*/  LEA.HI.SX32 R182, R101, R100, 0x1d ;  /* 0x0000006465b67211 */ /* 0x000fc800078feaff */
[C---:B------:R-:W-:Y:S01]  /*0870*/  IADD3 R183, PT, PT, R182.reuse, 0x80, RZ ;  /* 0x00000080b6b77810 */ /* 0x040fe20007ffe0ff */
[----:B----4-:R-:W-:Y:S01]  /*0880*/  IMAD.WIDE.U32 R100, R182, 0x10, R136 ;  /* 0x00000010b6647825 */ /* 0x010fe200078e0088 */
[----:B------:R-:W-:-:S03]  /*0890*/  MOV R118, UR16 ;  /* 0x0000001000767c02 */ /* 0x000fc60008000f00 */
[----:B------:R-:W-:Y:S01]  /*08a0*/  IMAD.WIDE.U32 R108, R183, 0x10, R136 ;  /* 0x00000010b76c7825 */ /* 0x000fe200078e0088 */
[----:B------:R-:W-:Y:S01]  /*08b0*/  MOV R119, UR17 ;  /* 0x0000001100777c02 */ /* 0x000fe20008000f00 */
[----:B------:R-:W4:Y:S02]  /*08c0*/  LDG.E.128 R100, desc[UR18][R100.64] ;  /* 0x0000001264647981 */ /* 0x000f24000c1e1d00 */
[C---:B0-----:R-:W-:Y:S02]  /*08d0*/  IMAD.WIDE.U32 R104, R182.reuse, 0x10, R132 ;  /* 0x00000010b6687825 */ /* 0x041fe400078e0084 */
[----:B------:R-:W4:Y:S04]  /*08e0*/  LDG.E.128 R108, desc[UR18][R108.64] ;  /* 0x000000126c6c7981 */ /* 0x000f28000c1e1d00 */
[----:B------:R-:W4:Y:S04]  /*08f0*/  LDG.E R186, desc[UR18][R118.64] ;  /* 0x0000001276ba7981 */ /* 0x000f28000c1e1900 */
[----:B------:R-:W4:Y:S01]  /*0900*/  LDG.E.128 R104, desc[UR18][R104.64] ;  /* 0x0000001268687981 */ /* 0x000f22000c1e1d00 */
[----:B------:R-:W-:-:S02]  /*0910*/  IADD3 R181, PT, PT, R182, 0x100, RZ ;  /* 0x00000100b6b57810 */ /* 0x000fc40007ffe0ff */
[C---:B------:R-:W-:Y:S02]  /*0920*/  IADD3 R180, PT, PT, R182.reuse, 0x180, RZ ;  /* 0x00000180b6b47810 */ /* 0x040fe40007ffe0ff */
[----:B------:R-:W-:Y:S01]  /*0930*/  IADD3 R179, PT, PT, R182, 0x200, RZ ;  /* 0x00000200b6b37810 */ /* 0x000fe20007ffe0ff */
[----:B------:R-:W-:-:S04]  /*0940*/  IMAD.WIDE.U32 R116, R181, 0x10, R136 ;  /* 0x00000010b5747825 */ /* 0x000fc800078e0088 */
[----:B------:R-:W-:Y:S02]  /*0950*/  IMAD.WIDE.U32 R124, R180, 0x10, R136 ;  /* 0x00000010b47c7825 */ /* 0x000fe400078e0088 */
[----:B------:R-:W4:Y:S02]  /*0960*/  LDG.E.128 R116, desc[UR18][R116.64] ;  /* 0x0000001274747981 */ /* 0x000f24000c1e1d00 */
[----:B-1----:R-:W-:Y:S02]  /*0970*/  IMAD.WIDE.U32 R112, R183, 0x10, R132 ;  /* 0x00000010b7707825 */ /* 0x002fe400078e0084 */
        /* <DEDUP_REMOVED lines=8> */
[----:B------:R-:W-:-:S06]  /*0a00*/  IMAD.WIDE.U32 R132, R179, 0x10, R132 ;  /* 0x00000010b3847825 */ /* 0x000fcc00078e0084 */
[----:B------:R-:W4:Y:S01]  /*0a10*/  LDG.E.128 R132, desc[UR18][R132.64] ;  /* 0x0000001284847981 */ /* 0x000f22000c1e1d00 */
[----:B------:R-:W-:Y:S01]  /*0a20*/  ISETP.NE.AND P1, PT, RZ, UR20, PT ;  /* 0x00000014ff007c0c */ /* 0x000fe2000bf25270 */
[----:B---3--:R-:W-:-:S05]  /*0a30*/  @P0 HADD2.F32 R184, -RZ, R184.H0_H0 ;  /* 0x200000b8ffb80230 */ /* 0x008fca0000004100 */
[----:B------:R-:W-:Y:S02]  /*0a40*/  @P0 R2UR UR4, R184 ;  /* 0x00000000b80402ca */ /* 0x000fe400000e0000 */
[----:B------:R-:W-:-:S04]  /*0a50*/  ISETP.NE.U32.AND P0, PT, RZ, UR22, PT ;  /* 0x00000016ff007c0c */ /* 0x000fc8000bf05070 */
[----:B------:R-:W-:Y:S02]  /*0a60*/  ISETP.NE.AND.EX P0, PT, RZ, UR23, PT, P0 ;  /* 0x00000017ff007c0c */ /* 0x000fe4000bf05300 */
[----:B--2---:R-:W-:-:S04]  /*0a70*/  FSEL R185, R185, RZ, !P1 ;  /* 0x000000ffb9b97208 */ /* 0x004fc80004800000 */
[----:B------:R-:W-:Y:S01]  /*0a80*/  R2UR UR5, R185 ;  /* 0x00000000b90572ca */ /* 0x000fe200000e0000 */
[----:B----4-:R-:W-:Y:S02]  /*0a90*/  HADD2.F32 R184, -RZ, R100.H0_H0 ;  /* 0x20000064ffb87230 */ /* 0x010fe40000004100 */
[--C-:B------:R-:W-:Y:S02]  /*0aa0*/  HADD2.F32 R213, -RZ, R108.reuse.H0_H0 ;  /* 0x2000006cffd57230 */ /* 0x100fe40000004100 */
[----:B------:R-:W-:Y:S02]  /*0ab0*/  HADD2.F32 R200, -RZ, R108.H1_H1 ;  /* 0x3000006cffc87230 */ /* 0x000fe40000004100 */
[--C-:B------:R-:W-:Y:S02]  /*0ac0*/  HADD2.F32 R201, -RZ, R109.reuse.H0_H0 ;  /* 0x2000006dffc97230 */ /* 0x100fe40000004100 */
[----:B------:R-:W-:Y:S01]  /*0ad0*/  HADD2.F32 R202, -RZ, R109.H1_H1 ;  /* 0x3000006dffca7230 */ /* 0x000fe20000004100 */
[----:B------:R-:W-:Y:S01]  /*0ae0*/  R2UR UR10, R186 ;  /* 0x00000000ba0a72ca */ /* 0x000fe200000e0000 */
[----:B------:R-:W0:Y:S01]  /*0af0*/  @P0 LDC.64 R108, c[0x0][0x438] ;  /* 0x00010e00ff6c0b82 */ /* 0x000e220000000a00 */
[----:B------:R-:W-:-:S02]  /*0b00*/  HADD2.F32 R185, -RZ, R100.H1_H1 ;  /* 0x30000064ffb97230 */ /* 0x000fc40000004100 */
[--C-:B------:R-:W-:Y:S02]  /*0b10*/  HADD2.F32 R186, -RZ, R101.reuse.H0_H0 ;  /* 0x20000065ffba7230 */ /* 0x100fe40000004100 */
[----:B------:R-:W-:Y:S02]  /*0b20*/  HADD2.F32 R187, -RZ, R101.H1_H1 ;  /* 0x30000065ffbb7230 */ /* 0x000fe40000004100 */
[--C-:B------:R-:W-:Y:S01]  /*0b30*/  HADD2.F32 R196, -RZ, R106.reuse.H0_H0 ;  /* 0x2000006affc47230 */ /* 0x100fe20000004100 */
[----:B------:R-:W1:Y:S01]  /*0b40*/  @P0 LDC.64 R100, c[0x0][0x438] ;  /* 0x00010e00ff640b82 */ /* 0x000e620000000a00 */
[----:B------:R-:W-:Y:S02]  /*0b50*/  HADD2.F32 R197, -RZ, R106.H1_H1 ;  /* 0x3000006affc57230 */ /* 0x000fe40000004100 */
[--C-:B------:R-:W-:Y:S02]  /*0b60*/  HADD2.F32 R198, -RZ, R107.reuse.H0_H0 ;  /* 0x2000006bffc67230 */ /* 0x100fe40000004100 */
[----:B------:R-:W-:-:S03]  /*0b70*/  HADD2.F32 R199, -RZ, R107.H1_H1 ;  /* 0x3000006bffc77230 */ /* 0x000fc60000004100 */
[----:B------:R-:W2:Y:S01]  /*0b80*/  @P0 LDC.64 R106, c[0x0][0x438] ;  /* 0x00010e00ff6a0b82 */ /* 0x000ea20000000a00 */
[--C-:B------:R-:W-:Y:S02]  /*0b90*/  HADD2.F32 R188, -RZ, R102.reuse.H0_H0 ;  /* 0x20000066ffbc7230 */ /* 0x100fe40000004100 */
[----:B------:R-:W-:Y:S02]  /*0ba0*/  HADD2.F32 R189, -RZ, R102.H1_H1 ;  /* 0x30000066ffbd7230 */ /* 0x000fe40000004100 */
[--C-:B------:R-:W-:Y:S02]  /*0bb0*/  HADD2.F32 R190, -RZ, R103.reuse.H0_H0 ;  /* 0x20000067ffbe7230 */ /* 0x100fe40000004100 */
[----:B------:R-:W-:Y:S02]  /*0bc0*/  HADD2.F32 R191, -RZ, R103.H1_H1 ;  /* 0x30000067ffbf7230 */ /* 0x000fe40000004100 */
[--C-:B------:R-:W-:Y:S01]  /*0bd0*/  HADD2.F32 R192, -RZ, R104.reuse.H0_H0 ;  /* 0x20000068ffc07230 */ /* 0x100fe20000004100 */
[----:B------:R-:W3:Y:S01]  /*0be0*/  @P0 LDC.64 R102, c[0x0][0x438] ;  /* 0x00010e00ff660b82 */ /* 0x000ee20000000a00 */
[----:B------:R-:W-:-:S02]  /*0bf0*/  HADD2.F32 R193, -RZ, R104.H1_H1 ;  /* 0x30000068ffc17230 */ /* 0x000fc40000004100 */
[--C-:B------:R-:W-:Y:S02]  /*0c00*/  HADD2.F32 R194, -RZ, R105.reuse.H0_H0 ;  /* 0x20000069ffc27230 */ /* 0x100fe40000004100 */
[----:B------:R-:W-:-:S03]  /*0c10*/  HADD2.F32 R195, -RZ, R105.H1_H1 ;  /* 0x30000069ffc37230 */ /* 0x000fc60000004100 */
[----:B------:R-:W4:Y:S01]  /*0c20*/  @P0 LDC.64 R104, c[0x0][0x438] ;  /* 0x00010e00ff680b82 */ /* 0x000f220000000a00 */
[----:B0-----:R-:W-:-:S04]  /*0c30*/  @P0 IMAD.WIDE.U32 R108, R179, 0x10, R108 ;  /* 0x00000010b36c0825 */ /* 0x001fc800078e006c */
[----:B------:R-:W-:Y:S01]  /*0c40*/  FADD.FTZ R184, R184, -UR5 ;  /* 0x80000005b8b87e21 */ /* 0x000fe20008010000 */
[----:B-1----:R-:W-:Y:S01]  /*0c50*/  @P0 IMAD.WIDE.U32 R100, R182, 0x10, R100 ;  /* 0x00000010b6640825 */ /* 0x002fe200078e0064 */
[----:B-----5:R0:W5:Y:S03]  /*0c60*/  @P0 LDG.E.128 R96, desc[UR18][R108.64] ;  /* 0x000000126c600981 */ /* 0x020166000c1e1d00 */
[----:B------:R-:W-:Y:S01]  /*0c70*/  FADD.FTZ R185, R185, -UR5 ;  /* 0x80000005b9b97e21 */ /* 0x000fe20008010000 */
[--C-:B------:R-:W-:Y:S02]  /*0c80*/  HADD2.F32 R204, -RZ, R111.reuse.H0_H0 ;  /* 0x2000006fffcc7230 */ /* 0x100fe40000004100 */
[----:B------:R-:W-:Y:S01]  /*0c90*/  FADD.FTZ R200, R200, -UR5 ;  /* 0x80000005c8c87e21 */ /* 0x000fe20008010000 */
[----:B--2---:R-:W-:Y:S01]  /*0ca0*/  @P0 IMAD.WIDE.U32 R106, R180, 0x10, R106 ;  /* 0x00000010b46a0825 */ /* 0x004fe200078e006a */
[----:B------:R1:W5:Y:S03]  /*0cb0*/  @P0 LDG.E.128 R80, desc[UR18][R100.64] ;  /* 0x0000001264500981 */ /* 0x000366000c1e1d00 */
[----:B------:R-:W-:-:S02]  /*0cc0*/  HADD2.F32 R111, -RZ, R111.H1_H1 ;  /* 0x3000006fff6f7230 */ /* 0x000fc40000004100 */
[----:B0-----:R-:W-:Y:S01]  /*0cd0*/  FMUL.FTZ R108, R184, UR10 ;  /* 0x0000000ab86c7c20 */ /* 0x001fe20008410000 */
[----:B---3--:R-:W-:Y:S01]  /*0ce0*/  @P0 IMAD.WIDE.U32 R102, R183, 0x10, R102 ;  /* 0x00000010b7660825 */ /* 0x008fe200078e0066 */
[----:B------:R0:W5:Y:S03]  /*0cf0*/  @P0 LDG.E.128 R92, desc[UR18][R106.64] ;  /* 0x000000126a5c0981 */ /* 0x000166000c1e1d00 */
[----:B------:R-:W-:Y:S01]  /*0d00*/  FADD.FTZ R18, R192, R18 ;  /* 0x00000012c0127221 */ /* 0x000fe20000010000 */
[----:B------:R-:W-:Y:S01]  /*0d10*/  FMUL.FTZ R109, R185, UR10 ;  /* 0x0000000ab96d7c20 */ /* 0x000fe20008410000 */
[----:B------:R-:W-:Y:S02]  /*0d20*/  HADD2.F32 R205, -RZ, R112.H0_H0 ;  /* 0x20000070ffcd7230 */ /* 0x000fe40000004100 */
[----:B----4-:R-:W-:-:S04]  /*0d30*/  @P0 IMAD.WIDE.U32 R104, R181, 0x10, R104 ;  /* 0x00000010b5680825 */ /* 0x010fc800078e0068 */
[-C--:B------:R-:W-:Y:S01]  /*0d40*/  FFMA.FTZ R145, R108, R192.reuse, R145 ;  /* 0x000000c06c917223 */ /* 0x080fe20000010091 */
[----:B------:R-:W-:Y:S01]  /*0d50*/  FMUL.FTZ R192, R76, R192 ;  /* 0x000000c04cc07220 */ /* 0x000fe20000410000 */
[----:B------:R2:W5:Y:S01]  /*0d60*/  @P0 LDG.E.128 R84, desc[UR18][R102.64] ;  /* 0x0000001266540981 */ /* 0x000562000c1e1d00 */
[--C-:B-1----:R-:W-:Y:S02]  /*0d70*/  HADD2.F32 R100, -RZ, R136.reuse.H0_H0 ;  /* 0x20000088ff647230 */ /* 0x102fe40000004100 */
[----:B0-----:R-:W-:Y:S01]  /*0d80*/  FADD.FTZ R107, R111, -UR5 ;  /* 0x800000056f6b7e21 */ /* 0x001fe20008010000 */
[----:B------:R-:W-:Y:S02]  /*0d90*/  HADD2.F32 R101, -RZ, R136.H1_H1 ;  /* 0x30000088ff657230 */ /* 0x000fe40000004100 */
[----:B------:R-:W-:Y:S01]  /*0da0*/  FADD.FTZ R136, R186, -UR5 ;  /* 0x80000005ba887e21 */ /* 0x000fe20008010000 */
[----:B------:R-:W-:Y:S02]  /*0db0*/  HADD2.F32 R112, -RZ, R112.H1_H1 ;  /* 0x30000070ff707230 */ /* 0x000fe40000004100 */
[----:B------:R-:W-:Y:S01]  /*0dc0*/  FMUL.FTZ R111, R200, UR10 ;  /* 0x0000000ac86f7c20 */ /* 0x000fe20008410000 */
[--C-:B------:R-:W-:Y:S01]  /*0dd0*/  HADD2.F32 R203, -RZ, R110.reuse.H0_H0 ;  /* 0x2000006effcb7230 */ /* 0x100fe20000004100 */
[----:B------:R0:W5:Y:S01]  /*0de0*/  @P0 LDG.E.128 R88, desc[UR18][R104.64] ;  /* 0x0000001268580981 */ /* 0x000162000c1e1d00 */
[----:B------:R-:W-:-:S02]  /*0df0*/  HADD2.F32 R110, -RZ, R110.H1_H1 ;  /* 0x3000006eff6e7230 */ /* 0x000fc40000004100 */
[----:B------:R-:W-:Y:S01]  /*0e00*/  FADD.FTZ R202, R202, -UR5 ;  /* 0x80000005caca7e21 */ /* 0x000fe20008010000 */
[--C-:B--2---:R-:W-:Y:S02]  /*0e10*/  HADD2.F32 R102, -RZ, R137.reuse.H0_H0 ;  /* 0x20000089ff667230 */ /* 0x104fe40000004100 */
[----:B------:R-:W-:Y:S01]  /*0e20*/  FADD.FTZ R17, R193, R17 ;  /* 0x00000011c1117221 */ /* 0x000fe20000010000 */
[----:B------:R-:W-:Y:S02]  /*0e30*/  HADD2.F32 R103, -RZ, R137.H1_H1 ;  /* 0x30000089ff677230 */ /* 0x000fe40000004100 */
[----:B------:R-:W-:Y:S01]  /*0e40*/  FADD.FTZ R137, R187, -UR5 ;  /* 0x80000005bb897e21 */ /* 0x000fe20008010000 */
[----:B------:R-:W-:Y:S02]  /*0e50*/  HADD2.F32 R206, -RZ, R113.H0_H0 ;  /* 0x20000071ffce7230 */ /* 0x000fe40000004100 */
[----:B------:R-:W-:Y:S01]  /*0e60*/  FMUL.FTZ R136, R136, UR10 ;  /* 0x0000000a88887c20 */ /* 0x000fe20008410000 */
[----:B------:R-:W-:Y:S01]  /*0e70*/  FFMA.FTZ R144, R109, R193, R144 ;  /* 0x000000c16d907223 */ /* 0x000fe20000010090 */
[----:B0-----:R-:W-:-:S02]  /*0e80*/  HADD2.F32 R105, -RZ, R138.H0_H0 ;  /* 0x2000008aff697230 */ /* 0x001fc40000004100 */
[----:B------:R-:W-:Y:S02]  /*0e90*/  HADD2.F32 R104, -RZ, R138.H1_H1 ;  /* 0x3000008aff687230 */ /* 0x000fe40000004100 */
[----:B------:R-:W-:Y:S01]  /*0ea0*/  FADD.FTZ R138, R188, -UR5 ;  /* 0x80000005bc8a7e21 */ /* 0x000fe20008010000 */
[----:B------:R-:W-:Y:S02]  /*0eb0*/  HADD2.F32 R113, -RZ, R113.H1_H1 ;  /* 0x30000071ff717230 */ /* 0x000fe40000004100 */
[----:B------:R-:W-:Y:S01]  /*0ec0*/  FADD.FTZ R190, R190, -UR5 ;  /* 0x80000005bebe7e21 */ /* 0x000fe20008010000 */
[----:B------:R-:W-:Y:S01]  /*0ed0*/  FMUL.FTZ R193, R77, R193 ;  /* 0x000000c14dc17220 */ /* 0x000fe20000410000 */
[----:B------:R-:W-:Y:S01]  /*0ee0*/  FADD.FTZ R230, RZ, R192 ;  /* 0x000000c0ffe67221 */ /* 0x000fe20000010000 */
[----:B------:R-:W-:Y:S01]  /*0ef0*/  FADD.FTZ R150, R112, R150 ;  /* 0x0000009670967221 */ /* 0x000fe20000010000 */
[-C--:B------:R-:W-:Y:S01]  /*0f00*/  FFMA.FTZ R36, R111, R112.reuse, R36 ;  /* 0x000000706f247223 */ /* 0x080fe20000010024 */
[----:B------:R-:W-:Y:S01]  /*0f10*/  FMUL.FTZ R188, R69, R112 ;  /* 0x0000007045bc7220 */ /* 0x000fe20000410000 */
[----:B------:R-:W-:Y:S01]  /*0f20*/  FMUL.FTZ R112, R202, UR10 ;  /* 0x0000000aca707c20 */ /* 0x000fe20008410000 */
[----:B------:R-:W-:Y:S01]  /*0f30*/  FADD.FTZ R106, R110, -UR5 ;  /* 0x800000056e6a7e21 */ /* 0x000fe20008010000 */
[----:B------:R-:W-:Y:S01]  /*0f40*/  FADD.FTZ R16, R194, R16 ;  /* 0x00000010c2107221 */ /* 0x000fe20000010000 */
[----:B------:R-:W-:Y:S01]  /*0f50*/  FMUL.FTZ R137, R137, UR10 ;  /* 0x0000000a89897c20 */ /* 0x000fe20008410000 */
[----:B------:R-:W-:Y:S01]  /*0f60*/  FFMA.FTZ R143, R136, R194, R143 ;  /* 0x000000c2888f7223 */ /* 0x000fe2000001008f */
[----:B------:R-:W-:Y:S01]  /*0f70*/  FADD.FTZ R187, R201, -UR5 ;  /* 0x80000005c9bb7e21 */ /* 0x000fe20008010000 */
[----:B------:R-:W-:-:S02]  /*0f80*/  HADD2.F32 R207, -RZ, R114.H0_H0 ;  /* 0x20000072ffcf7230 */ /* 0x000fc40000004100 */
[----:B------:R-:W-:Y:S01]  /*0f90*/  FMUL.FTZ R194, R78, R194 ;  /* 0x000000c24ec27220 */ /* 0x000fe20000410000 */
[----:B------:R-:W-:Y:S01]  /*0fa0*/  FMUL.FTZ R185, R190, UR10 ;  /* 0x0000000abeb97c20 */ /* 0x000fe20008410000 */
[----:B------:R-:W-:Y:S01]  /*0fb0*/  FADD.FTZ R201, R193, R230 ;  /* 0x000000e6c1c97221 */ /* 0x000fe20000010000 */
[----:B------:R-:W-:Y:S02]  /*0fc0*/  HADD2.F32 R114, -RZ, R114.H1_H1 ;  /* 0x30000072ff727230 */ /* 0x000fe40000004100 */
[----:B------:R-:W-:Y:S01]  /*0fd0*/  FADD.FTZ R152, R113, R152 ;  /* 0x0000009871987221 */ /* 0x000fe20000010000 */
[-C--:B------:R-:W-:Y:S01]  /*0fe0*/  FFMA.FTZ R34, R112, R113.reuse, R34 ;  /* 0x0000007170227223 */ /* 0x080fe20000010022 */
[----:B------:R-:W-:Y:S01]  /*0ff0*/  FMUL.FTZ R190, R71, R113 ;  /* 0x0000007147be7220 */ /* 0x000fe20000410000 */
[----:B------:R-:W-:Y:S01]  /*1000*/  FMUL.FTZ R113, R106, UR10 ;  /* 0x0000000a6a717c20 */ /* 0x000fe20008410000 */
[----:B------:R-:W-:Y:S01]  /*1010*/  FADD.FTZ R189, R189, -UR5 ;  /* 0x80000005bdbd7e21 */ /* 0x000fe20008010000 */
[----:B------:R-:W-:Y:S01]  /*1020*/  FADD.FTZ R15, R195, R15 ;  /* 0x0000000fc30f7221 */ /* 0x000fe20000010000 */
[----:B------:R-:W-:Y:S01]  /*1030*/  FMUL.FTZ R138, R138, UR10 ;  /* 0x0000000a8a8a7c20 */ /* 0x000fe20008410000 */
[-C--:B------:R-:W-:Y:S01]  /*1040*/  FFMA.FTZ R142, R137, R195.reuse, R142 ;  /* 0x000000c3898e7223 */ /* 0x080fe2000001008e */
[----:B------:R-:W-:Y:S01]  /*1050*/  FMUL.FTZ R195, R79, R195 ;  /* 0x000000c34fc37220 */ /* 0x000fe20000410000 */
[----:B------:R-:W-:Y:S01]  /*1060*/  FADD.FTZ R106, R194, R201 ;  /* 0x000000c9c26a7221 */ /* 0x000fe20000010000 */
[----:B------:R-:W-:Y:S01]  /*1070*/  FADD.FTZ R154, R114, R154 ;  /* 0x0000009a729a7221 */ /* 0x000fe20000010000 */
[-C--:B------:R-:W-:Y:S01]  /*1080*/  FFMA.FTZ R32, R113, R114.reuse, R32 ;  /* 0x0000007271207223 */ /* 0x080fe20000010020 */
[----:B------:R-:W-:Y:S01]  /*1090*/  FMUL.FTZ R200, R65, R114 ;  /* 0x0000007241c87220 */ /* 0x000fe20000410000 */
        /* <DEDUP_REMOVED lines=8> */
[-C--:B------:R-:W-:Y:S01]  /*1120*/  FFMA.FTZ R140, R184, R197.reuse, R140 ;  /* 0x000000c5b88c7223 */ /* 0x080fe2000001008c */
[----:B------:R-:W-:Y:S01]  /*1130*/  FMUL.FTZ R197, R73, R197 ;  /* 0x000000c549c57220 */ /* 0x000fe20000410000 */
[----:B------:R-:W-:Y:S01]  /*1140*/  FADD.FTZ R106, R196, R107 ;  /* 0x0000006bc46a7221 */ /* 0x000fe20000010000 */
[----:B------:R-:W-:Y:S01]  /*1150*/  FADD.FTZ R147, R198, R147 ;  /* 0x00000093c6937221 */ /* 0x000fe20000010000 */
[----:B------:R-:W-:Y:S01]  /*1160*/  FMUL.FTZ R186, R186, UR10 ;  /* 0x0000000ababa7c20 */ /* 0x000fe20008410000 */
[-C--:B------:R-:W-:Y:S01]  /*1170*/  FFMA.FTZ R39, R185, R198.reuse, R39 ;  /* 0x000000c6b9277223 */ /* 0x080fe20000010027 */
[----:B------:R-:W-:Y:S01]  /*1180*/  FADD.FTZ R213, R213, -UR5 ;  /* 0x80000005d5d57e21 */ /* 0x000fe20008010000 */
[----:B------:R-:W-:Y:S01]  /*1190*/  FMUL.FTZ R198, R74, R198 ;  /* 0x000000c64ac67220 */ /* 0x000fe20000410000 */
[----:B------:R-:W-:Y:S01]  /*11a0*/  FADD.FTZ R107, R197, R106 ;  /* 0x0000006ac56b7221 */ /* 0x000fe20000010000 */
[----:B------:R-:W-:Y:S01]  /*11b0*/  FADD.FTZ R148, R199, R148 ;  /* 0x00000094c7947221 */ /* 0x000fe20000010000 */
[-C--:B------:R-:W-:Y:S01]  /*11c0*/  FFMA.FTZ R38, R186, R199.reuse, R38 ;  /* 0x000000c7ba267223 */ /* 0x080fe20000010026 */
[----:B------:R-:W-:Y:S01]  /*11d0*/  FMUL.FTZ R110, R213, UR10 ;  /* 0x0000000ad56e7c20 */ /* 0x000fe20008410000 */
[----:B------:R-:W-:Y:S01]  /*11e0*/  FFMA.FTZ R106, R108, R192, RZ ;  /* 0x000000c06c6a7223 */ /* 0x000fe200000100ff */
[----:B------:R-:W-:Y:S01]  /*11f0*/  FMUL.FTZ R199, R75, R199 ;  /* 0x000000c74bc77220 */ /* 0x000fe20000410000 */
[----:B------:R-:W-:Y:S01]  /*1200*/  FADD.FTZ R202, R198, R107 ;  /* 0x0000006bc6ca7221 */ /* 0x000fe20000010000 */
[----:B------:R-:W-:Y:S01]  /*1210*/  FADD.FTZ R149, R205, R149 ;  /* 0x00000095cd957221 */ /* 0x000fe20000010000 */
[----:B------:R-:W-:Y:S01]  /*1220*/  FFMA.FTZ R37, R110, R205, R37 ;  /* 0x000000cd6e257223 */ /* 0x000fe20000010025 */
[----:B------:R-:W-:Y:S01]  /*1230*/  FFMA.FTZ R107, R109, R193, R106 ;  /* 0x000000c16d6b7223 */ /* 0x000fe2000001006a */
[----:B------:R-:W-:Y:S01]  /*1240*/  FMUL.FTZ R205, R68, R205 ;  /* 0x000000cd44cd7220 */ /* 0x000fe20000410000 */
[----:B------:R-:W-:Y:S01]  /*1250*/  FADD.FTZ R202, R199, R202 ;  /* 0x000000cac7ca7221 */ /* 0x000fe20000010000 */
[----:B------:R-:W-:-:S02]  /*1260*/  HADD2.F32 R208, -RZ, R115.H0_H0 ;  /* 0x20000073ffd07230 */ /* 0x000fc40000004100 */
[----:B------:R-:W-:Y:S01]  /*1270*/  FADD.FTZ R189, R203, -UR5 ;  /* 0x80000005cbbd7e21 */ /* 0x000fe20008010000 */
[----:B------:R-:W-:Y:S02]  /*1280*/  HADD2.F32 R115, -RZ, R115.H1_H1 ;  /* 0x30000073ff737230 */ /* 0x000fe40000004100 */
[----:B------:R-:W-:Y:S01]  /*1290*/  FMUL.FTZ R187, R187, UR10 ;  /* 0x0000000abbbb7c20 */ /* 0x000fe20008410000 */
[--C-:B------:R-:W-:Y:S02]  /*12a0*/  HADD2.F32 R221, -RZ, R116.reuse.H0_H0 ;  /* 0x20000074ffdd7230 */ /* 0x100fe40000004100 */
[----:B------:R-:W-:Y:S01]  /*12b0*/  FFMA.FTZ R106, R136, R194, R107 ;  /* 0x000000c2886a7223 */ /* 0x000fe2000001006b */
[----:B------:R-:W-:Y:S01]  /*12c0*/  FADD.FTZ R203, R205, R202 ;  /* 0x000000cacdcb7221 */ /* 0x000fe20000010000 */
[----:B------:R-:W-:Y:S01]  /*12d0*/  FADD.FTZ R151, R206, R151 ;  /* 0x00000097ce977221 */ /* 0x000fe20000010000 */
[----:B------:R-:W-:Y:S01]  /*12e0*/  FFMA.FTZ R35, R187, R206, R35 ;  /* 0x000000cebb237223 */ /* 0x000fe20000010023 */
[----:B------:R-:W-:Y:S01]  /*12f0*/  FADD.FTZ R156, R115, R156 ;  /* 0x0000009c739c7221 */ /* 0x000fe20000010000 */
[-C--:B------:R-:W-:Y:S01]  /*1300*/  FFMA.FTZ R30, R114, R115.reuse, R30 ;  /* 0x00000073721e7223 */ /* 0x080fe2000001001e */
[----:B------:R-:W-:Y:S01]  /*1310*/  FMUL.FTZ R201, R67, R115 ;  /* 0x0000007343c97220 */ /* 0x000fe20000410000 */
[----:B------:R-:W-:Y:S01]  /*1320*/  FFMA.FTZ R107, R137, R195, R106 ;  /* 0x000000c3896b7223 */ /* 0x000fe2000001006a */
[----:B------:R-:W-:-:S02]  /*1330*/  HADD2.F32 R220, -RZ, R116.H1_H1 ;  /* 0x30000074ffdc7230 */ /* 0x000fc40000004100 */
[----:B------:R-:W-:Y:S01]  /*1340*/  FMUL.FTZ R206, R70, R206 ;  /* 0x000000ce46ce7220 */ /* 0x000fe20000410000 */
[----:B------:R-:W-:Y:S01]  /*1350*/  FADD.FTZ R115, R221, -UR5 ;  /* 0x80000005dd737e21 */ /* 0x000fe20008010000 */
[----:B------:R-:W-:Y:S01]  /*1360*/  FADD.FTZ R203, R188, R203 ;  /* 0x000000cbbccb7221 */ /* 0x000fe20000010000 */
[--C-:B------:R-:W-:Y:S02]  /*1370*/  HADD2.F32 R116, -RZ, R120.reuse.H0_H0 ;  /* 0x20000078ff747230 */ /* 0x100fe40000004100 */
[----:B------:R-:W-:Y:S01]  /*1380*/  FMUL.FTZ R189, R189, UR10 ;  /* 0x0000000abdbd7c20 */ /* 0x000fe20008410000 */
[----:B------:R-:W-:Y:S01]  /*1390*/  FFMA.FTZ R107, R138, R196, R107 ;  /* 0x000000c48a6b7223 */ /* 0x000fe2000001006b */
[----:B------:R-:W-:Y:S01]  /*13a0*/  FMUL.FTZ R115, R115, UR10 ;  /* 0x0000000a73737c20 */ /* 0x000fe20008410000 */
[----:B------:R-:W-:Y:S01]  /*13b0*/  FADD.FTZ R213, R206, R203 ;  /* 0x000000cbced57221 */ /* 0x000fe20000010000 */
[----:B------:R-:W-:Y:S02]  /*13c0*/  HADD2.F32 R219, -RZ, R117.H0_H0 ;  /* 0x20000075ffdb7230 */ /* 0x000fe40000004100 */
[----:B------:R-:W-:Y:S01]  /*13d0*/  FADD.FTZ R220, R220, -UR5 ;  /* 0x80000005dcdc7e21 */ /* 0x000fe20008010000 */
[----:B------:R-:W-:Y:S01]  /*13e0*/  FADD.FTZ R191, R204, -UR5 ;  /* 0x80000005ccbf7e21 */ /* 0x000fe20008010000 */
[----:B------:R-:W-:Y:S01]  /*13f0*/  FADD.FTZ R153, R207, R153 ;  /* 0x00000099cf997221 */ /* 0x000fe20000010000 */
[----:B------:R-:W-:Y:S01]  /*1400*/  FFMA.FTZ R33, R189, R207, R33 ;  /* 0x000000cfbd217223 */ /* 0x000fe20000010021 */
[----:B------:R-:W-:Y:S01]  /*1410*/  FFMA.FTZ R106, R184, R197, R107 ;  /* 0x000000c5b86a7223 */ /* 0x000fe2000001006b */
[----:B------:R-:W-:-:S02]  /*1420*/  HADD2.F32 R120, -RZ, R120.H1_H1 ;  /* 0x30000078ff787230 */ /* 0x000fc40000004100 */
[----:B------:R-:W-:Y:S01]  /*1430*/  FMUL.FTZ R207, R64, R207 ;  /* 0x000000cf40cf7220 */ /* 0x000fe20000410000 */
[----:B------:R-:W-:Y:S01]  /*1440*/  FADD.FTZ R157, R116, R157 ;  /* 0x0000009d749d7221 */ /* 0x000fe20000010000 */
[-C--:B------:R-:W-:Y:S01]  /*1450*/  FFMA.FTZ R29, R115, R116.reuse, R29 ;  /* 0x00000074731d7223 */ /* 0x080fe2000001001d */
[----:B------:R-:W-:Y:S01]  /*1460*/  FMUL.FTZ R202, R60, R116 ;  /* 0x000000743cca7220 */ /* 0x000fe20000410000 */
[----:B------:R-:W-:Y:S01]  /*1470*/  FADD.FTZ R204, R190, R213 ;  /* 0x000000d5becc7221 */ /* 0x000fe20000010000 */
[----:B------:R-:W-:Y:S01]  /*1480*/  FMUL.FTZ R116, R220, UR10 ;  /* 0x0000000adc747c20 */ /* 0x000fe20008410000 */
[----:B------:R-:W-:Y:S02]  /*1490*/  HADD2.F32 R218, -RZ, R117.H1_H1 ;  /* 0x30000075ffda7230 */ /* 0x000fe40000004100 */
[----:B------:R-:W-:Y:S01]  /*14a0*/  FADD.FTZ R219, R219, -UR5 ;  /* 0x80000005dbdb7e21 */ /* 0x000fe20008010000 */
[----:B------:R-:W-:Y:S01]  /*14b0*/  FMUL.FTZ R191, R191, UR10 ;  /* 0x0000000abfbf7c20 */ /* 0x000fe20008410000 */
[----:B------:R-:W-:Y:S01]  /*14c0*/  FFMA.FTZ R107, R185, R198, R106 ;  /* 0x000000c6b96b7223 */ /* 0x000fe2000001006a */
[----:B------:R-:W-:-:S02]  /*14d0*/  HADD2.F32 R217, -RZ, R118.H0_H0 ;  /* 0x20000076ffd97230 */ /* 0x000fc40000004100 */
[----:B------:R-:W-:Y:S01]  /*14e0*/  FADD.FTZ R213, R207, R204 ;  /* 0x000000cccfd57221 */ /* 0x000fe20000010000 */
[----:B------:R-:W-:Y:S02]  /*14f0*/  HADD2.F32 R216, -RZ, R118.H1_H1 ;  /* 0x30000076ffd87230 */ /* 0x000fe40000004100 */
[----:B------:R-:W-:Y:S01]  /*1500*/  FADD.FTZ R158, R120, R158 ;  /* 0x0000009e789e7221 */ /* 0x000fe20000010000 */
[----:B------:R-:W-:Y:S02]  /*1510*/  HADD2.F32 R118, -RZ, R121.H0_H0 ;  /* 0x20000079ff767230 */ /* 0x000fe40000004100 */
[-C--:B------:R-:W-:Y:S01]  /*1520*/  FFMA.FTZ R28, R116, R120.reuse, R28 ;  /* 0x00000078741c7223 */ /* 0x080fe2000001001c */
[----:B------:R-:W-:Y:S01]  /*1530*/  FMUL.FTZ R203, R61, R120 ;  /* 0x000000783dcb7220 */ /* 0x000fe20000410000 */
[----:B------:R-:W-:Y:S01]  /*1540*/  FMUL.FTZ R120, R219, UR10 ;  /* 0x0000000adb787c20 */ /* 0x000fe20008410000 */
[----:B------:R-:W-:Y:S01]  /*1550*/  FADD.FTZ R155, R208, R155 ;  /* 0x0000009bd09b7221 */ /* 0x000fe20000010000 */
[-C--:B------:R-:W-:Y:S01]  /*1560*/  FFMA.FTZ R31, R191, R208.reuse, R31 ;  /* 0x000000d0bf1f7223 */ /* 0x080fe2000001001f */
[----:B------:R-:W-:Y:S01]  /*1570*/  FADD.FTZ R218, R218, -UR5 ;  /* 0x80000005dada7e21 */ /* 0x000fe20008010000 */
[----:B------:R-:W-:Y:S01]  /*1580*/  FFMA.FTZ R107, R186, R199, R107 ;  /* 0x000000c7ba6b7223 */ /* 0x000fe2000001006b */
[----:B------:R-:W-:Y:S01]  /*1590*/  FMUL.FTZ R208, R66, R208 ;  /* 0x000000d042d07220 */ /* 0x000fe20000410000 */
[----:B------:R-:W-:Y:S01]  /*15a0*/  FADD.FTZ R213, R200, R213 ;  /* 0x000000d5c8d57221 */ /* 0x000fe20000010000 */
[----:B------:R-:W-:Y:S01]  /*15b0*/  FADD.FTZ R159, R118, R159 ;  /* 0x0000009f769f7221 */ /* 0x000fe20000010000 */
[-C--:B------:R-:W-:Y:S01]  /*15c0*/  FFMA.FTZ R27, R120, R118.reuse, R27 ;  /* 0x00000076781b7223 */ /* 0x080fe2000001001b */
[----:B------:R-:W-:Y:S01]  /*15d0*/  FMUL.FTZ R204, R62, R118 ;  /* 0x000000763ecc7220 */ /* 0x000fe20000410000 */
[----:B------:R-:W-:Y:S01]  /*15e0*/  FMUL.FTZ R118, R218, UR10 ;  /* 0x0000000ada767c20 */ /* 0x000fe20008410000 */
[----:B------:R-:W-:Y:S01]  /*15f0*/  FFMA.FTZ R106, R110, R205, R107 ;  /* 0x000000cd6e6a7223 */ /* 0x000fe2000001006b */
[----:B------:R-:W-:-:S03]  /*1600*/  FADD.FTZ R218, R208, R213 ;  /* 0x000000d5d0da7221 */ /* 0x000fc60000010000 */
[----:B------:R-:W-:Y:S01]  /*1610*/  FFMA.FTZ R106, R111, R188, R106 ;  /* 0x000000bc6f6a7223 */ /* 0x000fe2000001006a */
[----:B------:R-:W-:Y:S01]  /*1620*/  FADD.FTZ R219, R201, R218 ;  /* 0x000000dac9db7221 */ /* 0x000fe20000010000 */
[----:B------:R-:W-:Y:S02]  /*1630*/  HADD2.F32 R121, -RZ, R121.H1_H1 ;  /* 0x30000079ff797230 */ /* 0x000fe40000004100 */
[----:B------:R-:W-:Y:S01]  /*1640*/  FFMA.FTZ R107, R187, R206, R106 ;  /* 0x000000cebb6b7223 */ /* 0x000fe2000001006a */
[----:B------:R-:W-:Y:S01]  /*1650*/  FADD.FTZ R218, R202, R219 ;  /* 0x000000dbcada7221 */ /* 0x000fe20000010000 */
[----:B------:R-:W-:Y:S02]  /*1660*/  FADD.FTZ R217, R217, -UR5 ;  /* 0x80000005d9d97e21 */ /* 0x000fe40008010000 */
[----:B------:R-:W-:Y:S01]  /*1670*/  FFMA.FTZ R106, R112, R190, R107 ;  /* 0x000000be706a7223 */ /* 0x000fe2000001006b */
[----:B------:R-:W-:Y:S01]  /*1680*/  FADD.FTZ R107, R203, R218 ;  /* 0x000000dacb6b7221 */ /* 0x000fe20000010000 */
[----:B------:R-:W-:-:S02]  /*1690*/  HADD2.F32 R209, -RZ, R122.H0_H0 ;  /* 0x2000007affd17230 */ /* 0x000fc40000004100 */
[----:B------:R-:W-:Y:S01]  /*16a0*/  FADD.FTZ R160, R121, R160 ;  /* 0x000000a079a07221 */ /* 0x000fe20000010000 */
[-C--:B------:R-:W-:Y:S01]  /*16b0*/  FFMA.FTZ R26, R118, R121.reuse, R26 ;  /* 0x00000079761a7223 */ /* 0x080fe2000001001a */
[----:B------:R-:W-:Y:S01]  /*16c0*/  FMUL.FTZ R213, R63, R121 ;  /* 0x000000793fd57220 */ /* 0x000fe20000410000 */
[----:B------:R-:W-:Y:S01]  /*16d0*/  FMUL.FTZ R121, R217, UR10 ;  /* 0x0000000ad9797c20 */ /* 0x000fe20008410000 */
[----:B------:R-:W-:Y:S01]  /*16e0*/  FFMA.FTZ R106, R189, R207, R106 ;  /* 0x000000cfbd6a7223 */ /* 0x000fe2000001006a */
[----:B------:R-:W-:Y:S01]  /*16f0*/  FADD.FTZ R218, R204, R107 ;  /* 0x0000006bccda7221 */ /* 0x000fe20000010000 */
[----:B------:R-:W-:Y:S02]  /*1700*/  HADD2.F32 R211, -RZ, R122.H1_H1 ;  /* 0x3000007affd37230 */ /* 0x000fe40000004100 */
[----:B------:R-:W-:Y:S01]  /*1710*/  FADD.FTZ R161, R209, R161 ;  /* 0x000000a1d1a17221 */ /* 0x000fe20000010000 */
[-C--:B------:R-:W-:Y:S01]  /*1720*/  FFMA.FTZ R25, R121, R209.reuse, R25 ;  /* 0x000000d179197223 */ /* 0x080fe20000010019 */
[----:B------:R-:W-:Y:S01]  /*1730*/  FMUL.FTZ R248, R56, R209 ;  /* 0x000000d138f87220 */ /* 0x000fe20000410000 */
[----:B------:R-:W-:Y:S01]  /*1740*/  FFMA.FTZ R106, R113, R200, R106 ;  /* 0x000000c8716a7223 */ /* 0x000fe2000001006a */
[----:B------:R-:W-:Y:S01]  /*1750*/  FADD.FTZ R209, R213, R218 ;  /* 0x000000dad5d17221 */ /* 0x000fe20000010000 */
[----:B------:R-:W-:-:S02]  /*1760*/  HADD2.F32 R210, -RZ, R123.H0_H0 ;  /* 0x2000007bffd27230 */ /* 0x000fc40000004100 */
[----:B------:R-:W-:Y:S01]  /*1770*/  FMUL.FTZ R247, R57, R211 ;  /* 0x000000d339f77220 */ /* 0x000fe20000410000 */
[----:B------:R-:W-:Y:S01]  /*1780*/  FFMA.FTZ R107, R191, R208, R106 ;  /* 0x000000d0bf6b7223 */ /* 0x000fe2000001006a */
[----:B------:R-:W-:Y:S01]  /*1790*/  FADD.FTZ R106, R248, R209 ;  /* 0x000000d1f86a7221 */ /* 0x000fe20000010000 */
[----:B------:R-:W-:Y:S02]  /*17a0*/  HADD2.F32 R212, -RZ, R123.H1_H1 ;  /* 0x3000007bffd47230 */ /* 0x000fe40000004100 */
[----:B------:R-:W-:Y:S01]  /*17b0*/  FMUL.FTZ R246, R58, R210 ;  /* 0x000000d23af67220 */ /* 0x000fe20000410000 */
[----:B------:R-:W-:Y:S01]  /*17c0*/  FFMA.FTZ R218, R114, R201, R107 ;  /* 0x000000c972da7223 */ /* 0x000fe2000001006b */
[----:B------:R-:W-:Y:S01]  /*17d0*/  FADD.FTZ R209, R247, R106 ;  /* 0x0000006af7d17221 */ /* 0x000fe20000010000 */
[--C-:B------:R-:W-:Y:S02]  /*17e0*/  HADD2.F32 R223, -RZ, R127.reuse.H0_H0 ;  /* 0x2000007fffdf7230 */ /* 0x100fe40000004100 */
[----:B------:R-:W-:-:S02]  /*17f0*/  HADD2.F32 R222, -RZ, R127.H1_H1 ;  /* 0x3000007fffde7230 */ /* 0x000fc40000004100 */
[----:B------:R-:W-:Y:S01]  /*1800*/  FFMA.FTZ R107, R115, R202, R218 ;  /* 0x000000ca736b7223 */ /* 0x000fe200000100da */
[--C-:B------:R-:W-:Y:S02]  /*1810*/  HADD2.F32 R127, -RZ, R128.reuse.H0_H0 ;  /* 0x20000080ff7f7230 */ /* 0x100fe40000004100 */
[----:B------:R-:W-:Y:S01]  /*1820*/  FMUL.FTZ R245, R59, R212 ;  /* 0x000000d43bf57220 */ /* 0x000fe20000410000 */
[----:B------:R-:W-:Y:S01]  /*1830*/  FADD.FTZ R106, R246, R209 ;  /* 0x000000d1f66a7221 */ /* 0x000fe20000010000 */
[----:B------:R-:W-:Y:S02]  /*1840*/  HADD2.F32 R128, -RZ, R128.H1_H1 ;  /* 0x30000080ff807230 */ /* 0x000fe40000004100 */
[----:B------:R-:W-:Y:S01]  /*1850*/  FFMA.FTZ R107, R116, R203, R107 ;  /* 0x000000cb746b7223 */ /* 0x000fe2000001006b */
[----:B------:R-:W-:Y:S01]  /*1860*/  FMUL.FTZ R244, R52, R127 ;  /* 0x0000007f34f47220 */ /* 0x000fe20000410000 */
[----:B------:R-:W-:Y:S01]  /*1870*/  FADD.FTZ R209, R245, R106 ;  /* 0x0000006af5d17221 */ /* 0x000fe20000010000 */
[----:B------:R-:W-:-:S02]  /*1880*/  HADD2.F32 R117, -RZ, R129.H0_H0 ;  /* 0x20000081ff757230 */ /* 0x000fc40000004100 */
[----:B------:R-:W-:Y:S01]  /*1890*/  FFMA.FTZ R107, R120, R204, R107 ;  /* 0x000000cc786b7223 */ /* 0x000fe2000001006b */
[----:B------:R-:W-:Y:S01]  /*18a0*/  FMUL.FTZ R243, R53, R128 ;  /* 0x0000008035f37220 */ /* 0x000fe20000410000 */
[----:B------:R-:W-:Y:S01]  /*18b0*/  FADD.FTZ R218, R244, R209 ;  /* 0x000000d1f4da7221 */ /* 0x000fe20000010000 */
[----:B------:R-:W-:Y:S02]  /*18c0*/  HADD2.F32 R215, -RZ, R119.H0_H0 ;  /* 0x20000077ffd77230 */ /* 0x000fe40000004100 */
[----:B------:R-:W-:Y:S01]  /*18d0*/  FADD.FTZ R216, R216, -UR5 ;  /* 0x80000005d8d87e21 */ /* 0x000fe20008010000 */
[----:B------:R-:W-:Y:S02]  /*18e0*/  HADD2.F32 R129, -RZ, R129.H1_H1 ;  /* 0x30000081ff817230 */ /* 0x000fe40000004100 */
[----:B------:R-:W-:Y:S01]  /*18f0*/  FFMA.FTZ R106, R118, R213, R107 ;  /* 0x000000d5766a7223 */ /* 0x000fe2000001006b */
[----:B------:R-:W-:Y:S01]  /*1900*/  FADD.FTZ R107, R218, R243 ;  /* 0x000000f3da6b7221 */ /* 0x000fe20000010000 */
[----:B------:R-:W-:Y:S01]  /*1910*/  FMUL.FTZ R242, R54, R117 ;  /* 0x0000007536f27220 */ /* 0x000fe20000410000 */
[----:B------:R-:W-:-:S02]  /*1920*/  HADD2.F32 R214, -RZ, R119.H1_H1 ;  /* 0x30000077ffd67230 */ /* 0x000fc40000004100 */
[----:B------:R-:W-:Y:S01]  /*1930*/  FADD.FTZ R215, R215, -UR5 ;  /* 0x80000005d7d77e21 */ /* 0x000fe20008010000 */
[----:B------:R-:W-:Y:S02]  /*1940*/  HADD2.F32 R119, -RZ, R130.H0_H0 ;  /* 0x20000082ff777230 */ /* 0x000fe40000004100 */
[----:B------:R-:W-:Y:S01]  /*1950*/  FMUL.FTZ R241, R216, UR10 ;  /* 0x0000000ad8f17c20 */ /* 0x000fe20008410000 */
[----:B------:R-:W-:Y:S01]  /*1960*/  FFMA.FTZ R106, R121, R248, R106 ;  /* 0x000000f8796a7223 */ /* 0x000fe2000001006a */
[----:B------:R-:W-:Y:S01]  /*1970*/  FADD.FTZ R107, R107, R242 ;  /* 0x000000f26b6b7221 */ /* 0x000fe20000010000 */
[----:B------:R-:W-:Y:S01]  /*1980*/  FMUL.FTZ R240, R55, R129 ;  /* 0x0000008137f07220 */ /* 0x000fe20000410000 */
[----:B------:R-:W-:Y:S02]  /*1990*/  HADD2.F32 R229, -RZ, R124.H0_H0 ;  /* 0x2000007cffe57230 */ /* 0x000fe40000004100 */
[----:B------:R-:W-:Y:S01]  /*19a0*/  FADD.FTZ R214, R214, -UR5 ;  /* 0x80000005d6d67e21 */ /* 0x000fe20008010000 */
[----:B------:R-:W-:-:S02]  /*19b0*/  HADD2.F32 R130, -RZ, R130.H1_H1 ;  /* 0x30000082ff827230 */ /* 0x000fc40000004100 */
[----:B------:R-:W-:Y:S01]  /*19c0*/  FMUL.FTZ R239, R215, UR10 ;  /* 0x0000000ad7ef7c20 */ /* 0x000fe20008410000 */
[----:B------:R-:W-:Y:S01]  /*19d0*/  FFMA.FTZ R106, R241, R247, R106 ;  /* 0x000000f7f16a7223 */ /* 0x000fe2000001006a */
[----:B------:R-:W-:Y:S01]  /*19e0*/  FADD.FTZ R107, R107, R240 ;  /* 0x000000f06b6b7221 */ /* 0x000fe20000010000 */
[----:B------:R-:W-:Y:S01]  /*19f0*/  FMUL.FTZ R238, R48, R119 ;  /* 0x0000007730ee7220 */ /* 0x000fe20000410000 */
[----:B------:R-:W-:Y:S02]  /*1a00*/  HADD2.F32 R228, -RZ, R124.H1_H1 ;  /* 0x3000007cffe47230 */ /* 0x000fe40000004100 */
[----:B------:R-:W-:Y:S01]  /*1a10*/  FADD.FTZ R229, R229, -UR5 ;  /* 0x80000005e5e57e21 */ /* 0x000fe20008010000 */
[----:B------:R-:W-:Y:S02]  /*1a20*/  HADD2.F32 R122, -RZ, R131.H0_H0 ;  /* 0x20000083ff7a7230 */ /* 0x000fe40000004100 */
[----:B------:R-:W-:Y:S01]  /*1a30*/  FMUL.FTZ R237, R214, UR10 ;  /* 0x0000000ad6ed7c20 */ /* 0x000fe20008410000 */
[----:B------:R-:W-:Y:S01]  /*1a40*/  FFMA.FTZ R106, R239, R246, R106 ;  /* 0x000000f6ef6a7223 */ /* 0x000fe2000001006a */
[----:B------:R-:W-:Y:S01]  /*1a50*/  FADD.FTZ R107, R107, R238 ;  /* 0x000000ee6b6b7221 */ /* 0x000fe20000010000 */
[----:B------:R-:W-:Y:S01]  /*1a60*/  FMUL.FTZ R236, R49, R130 ;  /* 0x0000008231ec7220 */ /* 0x000fe20000410000 */
[----:B------:R-:W-:-:S02]  /*1a70*/  HADD2.F32 R227, -RZ, R125.H0_H0 ;  /* 0x2000007dffe37230 */ /* 0x000fc40000004100 */
[----:B------:R-:W-:Y:S01]  /*1a80*/  FADD.FTZ R228, R228, -UR5 ;  /* 0x80000005e4e47e21 */ /* 0x000fe20008010000 */
[----:B------:R-:W-:Y:S02]  /*1a90*/  HADD2.F32 R131, -RZ, R131.H1_H1 ;  /* 0x30000083ff837230 */ /* 0x000fe40000004100 */
[----:B------:R-:W-:Y:S01]  /*1aa0*/  FMUL.FTZ R235, R229, UR10 ;  /* 0x0000000ae5eb7c20 */ /* 0x000fe20008410000 */
[----:B------:R-:W-:Y:S01]  /*1ab0*/  FFMA.FTZ R106, R237, R245, R106 ;  /* 0x000000f5ed6a7223 */ /* 0x000fe2000001006a */
[----:B------:R-:W-:Y:S01]  /*1ac0*/  FADD.FTZ R107, R107, R236 ;  /* 0x000000ec6b6b7221 */ /* 0x000fe20000010000 */
[----:B------:R-:W-:Y:S01]  /*1ad0*/  FMUL.FTZ R234, R50, R122 ;  /* 0x0000007a32ea7220 */ /* 0x000fe20000410000 */
[----:B------:R-:W-:Y:S02]  /*1ae0*/  HADD2.F32 R226, -RZ, R125.H1_H1 ;  /* 0x3000007dffe27230 */ /* 0x000fe40000004100 */
[----:B------:R-:W-:Y:S01]  /*1af0*/  FADD.FTZ R227, R227, -UR5 ;  /* 0x80000005e3e37e21 */ /* 0x000fe20008010000 */
[----:B------:R-:W-:-:S02]  /*1b00*/  HADD2.F32 R123, -RZ, R132.H0_H0 ;  /* 0x20000084ff7b7230 */ /* 0x000fc40000004100 */
[----:B------:R-:W-:Y:S01]  /*1b10*/  FMUL.FTZ R233, R228, UR10 ;  /* 0x0000000ae4e97c20 */ /* 0x000fe20008410000 */
[----:B------:R-:W-:Y:S01]  /*1b20*/  FFMA.FTZ R106, R235, R244, R106 ;  /* 0x000000f4eb6a7223 */ /* 0x000fe2000001006a */
[----:B------:R-:W-:Y:S01]  /*1b30*/  FADD.FTZ R107, R107, R234 ;  /* 0x000000ea6b6b7221 */ /* 0x000fe20000010000 */
[----:B------:R-:W-:Y:S01]  /*1b40*/  FMUL.FTZ R232, R51, R131 ;  /* 0x0000008333e87220 */ /* 0x000fe20000410000 */
[----:B------:R-:W-:Y:S02]  /*1b50*/  HADD2.F32 R225, -RZ, R126.H0_H0 ;  /* 0x2000007effe17230 */ /* 0x000fe40000004100 */
[----:B------:R-:W-:Y:S01]  /*1b60*/  FADD.FTZ R226, R226, -UR5 ;  /* 0x80000005e2e27e21 */ /* 0x000fe20008010000 */
[----:B------:R-:W-:Y:S02]  /*1b70*/  HADD2.F32 R132, -RZ, R132.H1_H1 ;  /* 0x30000084ff847230 */ /* 0x000fe40000004100 */
[----:B------:R-:W-:Y:S01]  /*1b80*/  FMUL.FTZ R231, R227, UR10 ;  /* 0x0000000ae3e77c20 */ /* 0x000fe20008410000 */
[----:B------:R-:W-:Y:S01]  /*1b90*/  FFMA.FTZ R106, R233, R243, R106 ;  /* 0x000000f3e96a7223 */ /* 0x000fe2000001006a */
[----:B------:R-:W-:Y:S01]  /*1ba0*/  FADD.FTZ R107, R107, R232 ;  /* 0x000000e86b6b7221 */ /* 0x000fe20000010000 */
[----:B------:R-:W-:Y:S01]  /*1bb0*/  FMUL.FTZ R230, R44, R123 ;  /* 0x0000007b2ce67220 */ /* 0x000fe20000410000 */
[----:B------:R-:W-:-:S02]  /*1bc0*/  HADD2.F32 R224, -RZ, R126.H1_H1 ;  /* 0x3000007effe07230 */ /* 0x000fc40000004100 */
[----:B------:R-:W-:Y:S01]  /*1bd0*/  FADD.FTZ R225, R225, -UR5 ;  /* 0x80000005e1e17e21 */ /* 0x000fe20008010000 */
[--C-:B------:R-:W-:Y:S02]  /*1be0*/  HADD2.F32 R124, -RZ, R133.reuse.H0_H0 ;  /* 0x20000085ff7c7230 */ /* 0x100fe40000004100 */
[----:B------:R-:W-:Y:S01]  /*1bf0*/  FMUL.FTZ R229, R226, UR10 ;  /* 0x0000000ae2e57c20 */ /* 0x000fe20008410000 */
[----:B------:R-:W-:Y:S01]  /*1c00*/  FFMA.FTZ R106, R231, R242, R106 ;  /* 0x000000f2e76a7223 */ /* 0x000fe2000001006a */
[----:B------:R-:W-:Y:S01]  /*1c10*/  FADD.FTZ R107, R107, R230 ;  /* 0x000000e66b6b7221 */ /* 0x000fe20000010000 */
[----:B------:R-:W-:Y:S01]  /*1c20*/  FMUL.FTZ R228, R45, R132 ;  /* 0x000000842de47220 */ /* 0x000fe20000410000 */
[----:B------:R-:W-:Y:S02]  /*1c30*/  HADD2.F32 R133, -RZ, R133.H1_H1 ;  /* 0x30000085ff857230 */ /* 0x000fe40000004100 */
[----:B------:R-:W-:Y:S01]  /*1c40*/  FADD.FTZ R224, R224, -UR5 ;  /* 0x80000005e0e07e21 */ /* 0x000fe20008010000 */
[----:B------:R-:W-:Y:S01]  /*1c50*/  FMUL.FTZ R227, R225, UR10 ;  /* 0x0000000ae1e37c20 */ /* 0x000fe20008410000 */
[----:B------:R-:W-:Y:S01]  /*1c60*/  FFMA.FTZ R106, R229, R240, R106 ;  /* 0x000000f0e56a7223 */ /* 0x000fe2000001006a */
[----:B------:R-:W-:Y:S01]  /*1c70*/  FADD.FTZ R107, R107, R228 ;  /* 0x000000e46b6b7221 */ /* 0x000fe20000010000 */
[----:B------:R-:W-:Y:S01]  /*1c80*/  FMUL.FTZ R226, R46, R124 ;  /* 0x0000007c2ee27220 */ /* 0x000fe20000410000 */
[----:B------:R-:W-:-:S02]  /*1c90*/  HADD2.F32 R125, -RZ, R134.H0_H0 ;  /* 0x20000086ff7d7230 */ /* 0x000fc40000004100 */
[----:B------:R-:W-:Y:S01]  /*1ca0*/  FADD.FTZ R223, R223, -UR5 ;  /* 0x80000005dfdf7e21 */ /* 0x000fe20008010000 */
        /* <DEDUP_REMOVED lines=10> */
[----:B------:R-:W-:Y:S01]  /*1d50*/  FADD.FTZ R100, R100, -UR5 ;  /* 0x8000000564647e21 */ /* 0x000fe20008010000 */
[----:B------:R-:W-:-:S02]  /*1d60*/  HADD2.F32 R126, -RZ, R135.H0_H0 ;  /* 0x20000087ff7e7230 */ /* 0x000fc40000004100 */
[----:B------:R-:W-:Y:S01]  /*1d70*/  FMUL.FTZ R221, R221, UR10 ;  /* 0x0000000adddd7c20 */ /* 0x000fe20008410000 */
[----:B------:R-:W-:Y:S01]  /*1d80*/  FFMA.FTZ R106, R223, R234, R106 ;  /* 0x000000eadf6a7223 */ /* 0x000fe2000001006a */
[----:B------:R-:W-:Y:S01]  /*1d90*/  FADD.FTZ R107, R107, R222 ;  /* 0x000000de6b6b7221 */ /* 0x000fe20000010000 */
[----:B------:R-:W-:Y:S01]  /*1da0*/  FMUL.FTZ R220, R41, R134 ;  /* 0x0000008629dc7220 */ /* 0x000fe20000410000 */
[----:B------:R-:W-:Y:S01]  /*1db0*/  FMUL.FTZ R219, R100, UR10 ;  /* 0x0000000a64db7c20 */ /* 0x000fe20008410000 */
[----:B------:R-:W-:Y:S02]  /*1dc0*/  HADD2.F32 R135, -RZ, R135.H1_H1 ;  /* 0x30000087ff877230 */ /* 0x000fe40000004100 */
[----:B------:R-:W-:Y:S01]  /*1dd0*/  FADD.FTZ R101, R101, -UR5 ;  /* 0x8000000565657e21 */ /* 0x000fe20008010000 */
[----:B------:R-:W-:Y:S01]  /*1de0*/  FFMA.FTZ R100, R221, R232, R106 ;  /* 0x000000e8dd647223 */ /* 0x000fe2000001006a */
[----:B------:R-:W-:Y:S01]  /*1df0*/  FADD.FTZ R107, R107, R220 ;  /* 0x000000dc6b6b7221 */ /* 0x000fe20000010000 */
[----:B------:R-:W-:Y:S01]  /*1e00*/  FMUL.FTZ R218, R42, R126 ;  /* 0x0000007e2ada7220 */ /* 0x000fe20000410000 */
[----:B------:R-:W-:Y:S01]  /*1e10*/  FADD.FTZ R102, R102, -UR5 ;  /* 0x8000000566667e21 */ /* 0x000fe20008010000 */
[----:B------:R-:W-:Y:S01]  /*1e20*/  FMUL.FTZ R217, R101, UR10 ;  /* 0x0000000a65d97c20 */ /* 0x000fe20008410000 */
[----:B------:R-:W-:Y:S01]  /*1e30*/  FFMA.FTZ R100, R219, R230, R100 ;  /* 0x000000e6db647223 */ /* 0x000fe20000010064 */
[----:B------:R-:W-:Y:S01]  /*1e40*/  FADD.FTZ R107, R107, R218 ;  /* 0x000000da6b6b7221 */ /* 0x000fe20000010000 */
[----:B------:R-:W-:Y:S01]  /*1e50*/  FMUL.FTZ R216, R43, R135 ;  /* 0x000000872bd87220 */ /* 0x000fe20000410000 */
[----:B------:R-:W-:Y:S01]  /*1e60*/  FMUL.FTZ R215, R102, UR10 ;  /* 0x0000000a66d77c20 */ /* 0x000fe20008410000 */
[----:B------:R-:W-:Y:S01]  /*1e70*/  FFMA.FTZ R102, R217, R228, R100 ;  /* 0x000000e4d9667223 */ /* 0x000fe20000010064 */
[----:B------:R-:W-:Y:S01]  /*1e80*/  FADD.FTZ R103, R103, -UR5 ;  /* 0x8000000567677e21 */ /* 0x000fe20008010000 */
[----:B------:R-:W-:Y:S01]  /*1e90*/  FADD.FTZ R100, R107, R216 ;  /* 0x000000d86b647221 */ /* 0x000fe20000010000 */
[----:B------:R-:W-:-:S02]  /*1ea0*/  FADD.FTZ R105, R105, -UR5 ;  /* 0x8000000569697e21 */ /* 0x000fc40008010000 */
[----:B------:R-:W-:Y:S01]  /*1eb0*/  FMUL.FTZ R214, R103, UR10 ;  /* 0x0000000a67d67c20 */ /* 0x000fe20008410000 */
[----:B------:R-:W-:Y:S01]  /*1ec0*/  FFMA.FTZ R103, R215, R226, R102 ;  /* 0x000000e2d7677223 */ /* 0x000fe20000010066 */
[----:B------:R-:W0:Y:S01]  /*1ed0*/  SHFL.DOWN PT, R101, R100, 0x10, 0x1f ;  /* 0x0a001f0064657f89 */ /* 0x000e2200000e0000 */
[--C-:B------:R-:W-:Y:S02]  /*1ee0*/  HADD2.F32 R106, -RZ, R139.reuse.H0_H0 ;  /* 0x2000008bff6a7230 */ /* 0x100fe40000004100 */
        /* <DEDUP_REMOVED lines=8> */
[----:B------:R-:W-:-:S02]  /*1f70*/  FMUL.FTZ R249, R106, UR10 ;  /* 0x0000000a6af97c20 */ /* 0x000fc40008410000 */
        /* <DEDUP_REMOVED lines=39> */
.L_x_9836:
[----:B------:R-:W-:Y:S05]  /*21f0*/  BSYNC.RECONVERGENT B0 ;  /* 0x0000000000007941 */ /* 0x000fea0003800200 */
.L_x_9835:
        /* <DEDUP_REMOVED lines=111> */
[----:B------:R-:W-:Y:S01]  /*28f0*/  FMUL.FTZ R103, R103, UR10 ;  /* 0x0000000a67677c20 */ /* 0x000fe20008410000 */
        /* <DEDUP_REMOVED lines=20> */
[----:B0-----:R-:W-:-:S04]  /*2a40*/  IMAD.WIDE.U32 R124, R181, 0x10, R100 ;  /* 0x00000010b57c7825 */ /* 0x001fc800078e0064 */
[----:B------:R-:W-:Y:S01]  /*2a50*/  FADD.FTZ R184, R197, -R184 ;  /* 0x800000b8c5b87221 */ /* 0x000fe20000010000 */
[----:B------:R-:W-:Y:S01]  /*2a60*/  FADD.FTZ R115, R202, -R115 ;  /* 0x80000073ca737221 */ /* 0x000fe20000010000 */
        /* <DEDUP_REMOVED lines=11> */
[----:B------:R-:W-:Y:S01]  /*2b20*/  FMUL.FTZ R102, R102, UR10 ;  /* 0x0000000a66667c20 */ /* 0x000fe20008410000 */
[----:B------:R-:W-:Y:S01]  /*2b30*/  FMUL.FTZ R111, R111, UR7 ;  /* 0x000000076f6f7c20 */ /* 0x000fe20008410000 */
[----:B------:R-:W-:-:S04]  /*2b40*/  IMAD.WIDE.U32 R126, R179, 0x10, R100 ;  /* 0x00000010b37e7825 */ /* 0x000fc800078e0064 */
        /* <DEDUP_REMOVED lines=32> */
[----:B------:R-:W-:Y:S01]  /*2d50*/  FMUL.FTZ R102, R107, UR7 ;  /* 0x000000076b667c20 */ /* 0x000fe20008410000 */
[----:B------:R-:W-:Y:S01]  /*2d60*/  FMUL.FTZ R129, R108, UR7 ;  /* 0x000000076c817c20 */ /* 0x000fe20008410000 */
[----:B------:R-:W-:Y:S01]  /*2d70*/  F2FP.F16.F32.PACK_AB R106, R113, R106 ;  /* 0x0000006a716a723e */ /* 0x000fe200000000ff */
[----:B------:R-:W-:Y:S01]  /*2d80*/  FADD.FTZ R219, R230, -R219 ;  /* 0x800000dbe6db7221 */ /* 0x000fe20000010000 */
[----:B------:R-:W-:Y:S01]  /*2d90*/  F2FP.F16.F32.PACK_AB R104, R111, R104 ;  /* 0x000000686f68723e */ /* 0x000fe200000000ff */
        /* <DEDUP_REMOVED lines=68> */
[----:B------:R-:W-:Y:S01]  /*31e0*/  F2FP.F16.F32.PACK_AB R116, R217, R116 ;  /* 0x00000074d974723e */ /* 0x000fe200000000ff */
[----:B------:R3:W-:Y:S04]  /*31f0*/  STG.E.128 desc[UR18][R180.64], R112 ;  /* 0x00000070b4007986 */ /* 0x0007e8000c101d12 */
[----:B------:R3:W-:Y:S01]  /*3200*/  STG.E.128 desc[UR18][R126.64], R116 ;  /* 0x000000747e007986 */ /* 0x0007e2000c101d12 */
[----:B------:R-:W-:Y:S05]  /*3210*/  BRA `(.L_x_9839) ;  /* 0x0000002c00407947 */ /* 0x000fea0003800000 */
.L_x_9838:
        /* <DEDUP_REMOVED lines=13> */
[----:B------:R-:W-:Y:S01]  /*32f0*/  FFMA.FTZ R113, R113, UR4, R100 ;  /* 0x0000000471717c23 */ /* 0x000fe20008010064 */
[----:B------:R-:W-:Y:S01]  /*3300*/  FADD.FTZ R102, R193, -R102 ;  /* 0x80000066c1667221 */ /* 0x000fe20000010000 */
        /* <DEDUP_REMOVED lines=57> */
[----:B0-----:R-:W-:Y:S01]  /*36a0*/  IMAD.WIDE.U32 R108, R182, 0x10, R122 ;  /* 0x00000010b66c7825 */ /* 0x001fe200078e007a */
[----:B------:R-:W-:-:S03]  /*36b0*/  F2FP.F16.F32.PACK_AB R100, R107, R100 ;  /* 0x000000646b64723e */ /* 0x000fc600000000ff */
[C---:B------:R-:W-:Y:S01]  /*36c0*/  FMUL.FTZ R115, R113.reuse, UR7 ;  /* 0x0000000771737c20 */ /* 0x040fe20008410000 */
[----:B------:R-:W-:Y:S01]  /*36d0*/  F2FP.F16.F32.PACK_AB R101, R106, R101 ;  /* 0x000000656a65723e */ /* 0x000fe200000000ff */
[----:B------:R-:W-:Y:S01]  /*36e0*/  FMUL.FTZ R117, R186, UR7 ;  /* 0x00000007ba757c20 */ /* 0x000fe20008410000 */
[----:B------:R-:W-:Y:S01]  /*36f0*/  F2FP.F16.F32.PACK_AB R102, R113, R102 ;  /* 0x000000667166723e */ /* 0x000fe200000000ff */
[----:B------:R-:W-:Y:S01]  /*3700*/  FMUL.FTZ R112, R106, UR7 ;  /* 0x000000076a707c20 */ /* 0x000fe20008410000 */
[----:B------:R-:W-:Y:S01]  /*3710*/  F2FP.F16.F32.PACK_AB R103, R186, R103 ;  /* 0x00000067ba67723e */ /* 0x000fe200000000ff */
[----:B------:R-:W-:Y:S01]  /*3720*/  FMUL.FTZ R113, R107, UR7 ;  /* 0x000000076b717c20 */ /* 0x000fe20008410000 */
[----:B------:R-:W-:Y:S01]  /*3730*/  FADD.FTZ R110, R205, -R110 ;  /* 0x8000006ecd6e7221 */ /* 0x000fe20000010000 */
[----:B------:R-:W-:Y:S01]  /*3740*/  FADD.FTZ R111, R188, -R111 ;  /* 0x8000006fbc6f7221 */ /* 0x000fe20000010000 */
[----:B------:R-:W-:Y:S01]  /*3750*/  FADD.FTZ R191, R208, -R191 ;  /* 0x800000bfd0bf7221 */ /* 0x000fe20000010000 */
[----:B------:R0:W-:Y:S01]  /*3760*/  STG.E.128 desc[UR18][R108.64], R100 ;  /* 0x000000646c007986 */ /* 0x0001e2000c101d12 */
        /* <DEDUP_REMOVED lines=11> */
[----:B------:R-:W-:Y:S01]  /*3820*/  FMUL.FTZ R132, R130, UR7 ;  /* 0x0000000782847c20 */ /* 0x000fe20008410000 */
[----:B------:R-:W-:Y:S01]  /*3830*/  FMUL.FTZ R187, R187, UR10 ;  /* 0x0000000abbbb7c20 */ /* 0x000fe20008410000 */
[----:B------:R-:W-:Y:S01]  /*3840*/  FMUL.FTZ R190, R190, UR10 ;  /* 0x0000000abebe7c20 */ /* 0x000fe20008410000 */
[----:B------:R-:W-:Y:S01]  /*3850*/  FADD.FTZ R118, R213, -R118 ;  /* 0x80000076d5767221 */ /* 0x000fe20000010000 */
[----:B------:R-:W-:Y:S01]  /*3860*/  FMUL.FTZ R247, R247, UR10 ;  /* 0x0000000af7f77c20 */ /* 0x000fe20008410000 */
[----:B------:R-:W-:-:S04]  /*3870*/  IMAD.WIDE.U32 R112, R183, 0x10, R122 ;  /* 0x00000010b7707825 */ /* 0x000fc800078e007a */
[----:B0-----:R-:W-:Y:S01]  /*3880*/  FMUL.FTZ R102, R207, UR10 ;  /* 0x0000000acf667c20 */ /* 0x001fe20008410000 */
[----:B------:R-:W-:Y:S01]  /*3890*/  FMUL.FTZ R103, R200, UR10 ;  /* 0x0000000ac8677c20 */ /* 0x000fe20008410000 */
[----:B------:R-:W-:Y:S01]  /*38a0*/  FMUL.FTZ R108, R187, UR7 ;  /* 0x00000007bb6c7c20 */ /* 0x000fe20008410000 */
[----:B-1----:R-:W-:-:S04]  /*38b0*/  IMAD.WIDE.U32 R100, R182, 0x10, R128 ;  /* 0x00000010b6647825 */ /* 0x002fc800078e0080 */
[----:B------:R-:W-:Y:S01]  /*38c0*/  FMUL.FTZ R202, R202, UR10 ;  /* 0x0000000acaca7c20 */ /* 0x000fe20008410000 */
[----:B------:R-:W-:Y:S01]  /*38d0*/  FMUL.FTZ R109, R103, UR7 ;  /* 0x00000007676d7c20 */ /* 0x000fe20008410000 */
[----:B------:R-:W-:Y:S01]  /*38e0*/  FMUL.FTZ R203, R203, UR10 ;  /* 0x0000000acbcb7c20 */ /* 0x000fe20008410000 */
[----:B------:R-:W-:Y:S01]  /*38f0*/  FMUL.FTZ R204, R204, UR10 ;  /* 0x0000000acccc7c20 */ /* 0x000fe20008410000 */
[----:B------:R0:W-:Y:S01]  /*3900*/  STG.E.128 desc[UR18][R100.64], R104 ;  /* 0x0000006864007986 */ /* 0x0001e2000c101d12 */
[----:B------:R-:W-:Y:S01]  /*3910*/  FMUL.FTZ R131, R118, UR10 ;  /* 0x0000000a76837c20 */ /* 0x000fe20008410000 */
[----:B------:R-:W-:Y:S01]  /*3920*/  FADD.FTZ R227, R238, -R227 ;  /* 0x800000e3eee37221 */ /* 0x000fe20000010000 */
[----:B------:R-:W-:Y:S01]  /*3930*/  FADD.FTZ R225, R236, -R225 ;  /* 0x800000e1ece17221 */ /* 0x000fe20000010000 */
[----:B------:R-:W-:-:S04]  /*3940*/  IMAD.WIDE.U32 R116, R183, 0x10, R128 ;  /* 0x00000010b7747825 */ /* 0x000fc800078e0080 */
[----:B------:R-:W-:Y:S01]  /*3950*/  FADD.FTZ R231, R242, -R231 ;  /* 0x800000e7f2e77221 */ /* 0x000fe20000010000 */
[----:B------:R-:W-:Y:S01]  /*3960*/  FADD.FTZ R229, R240, -R229 ;  /* 0x800000e5f0e57221 */ /* 0x000fe20000010000 */
[----:B------:R-:W-:Y:S01]  /*3970*/  FMUL.FTZ R227, R227, UR10 ;  /* 0x0000000ae3e37c20 */ /* 0x000fe20008410000 */
[----:B------:R-:W-:-:S04]  /*3980*/  IMAD.WIDE.U32 R114, R181, 0x10, R122 ;  /* 0x00000010b5727825 */ /* 0x000fc800078e007a */
        /* <DEDUP_REMOVED lines=9> */
[----:B0-----:R-:W-:Y:S01]  /*3a20*/  F2FP.F16.F32.PACK_AB R100, R111, R110 ;  /* 0x0000006e6f64723e */ /* 0x001fe200000000ff */
        /* <DEDUP_REMOVED lines=21> */
[----:B------:R-:W-:Y:S01]  /*3b80*/  FADD.FTZ R215, R226, -R215 ;  /* 0x800000d7e2d77221 */ /* 0x000fe20000010000 */
[----:B------:R-:W-:Y:S01]  /*3b90*/  F2FP.F16.F32.PACK_AB R111, R132, R111 ;  /* 0x0000006f846f723e */ /* 0x000fe200000000ff */
[----:B------:R-:W-:Y:S01]  /*3ba0*/  FADD.FTZ R209, R222, -R209 ;  /* 0x800000d1ded17221 */ /* 0x000fe20000010000 */
[----:B------:R-:W-:Y:S01]  /*3bb0*/  F2FP.F16.F32.PACK_AB R108, R203, R202 ;  /* 0x000000cacb6c723e */ /* 0x000fe200000000ff */
[----:B------:R1:W-:Y:S01]  /*3bc0*/  STG.E.128 desc[UR18][R116.64], R104 ;  /* 0x0000006874007986 */ /* 0x0003e2000c101d12 */
[----:B------:R-:W-:Y:S01]  /*3bd0*/  F2FP.F16.F32.PACK_AB R109, R131, R204 ;  /* 0x000000cc836d723e */ /* 0x000fe200000000ff */
[----:B------:R-:W-:Y:S01]  /*3be0*/  FADD.FTZ R139, R220, -R139 ;  /* 0x8000008bdc8b7221 */ /* 0x000fe20000010000 */
        /* <DEDUP_REMOVED lines=8> */
[----:B------:R-:W-:Y:S01]  /*3c70*/  IMAD.WIDE.U32 R124, R181, 0x10, R128 ;  /* 0x00000010b57c7825 */ /* 0x000fe200078e0080 */
[----:B0-----:R-:W-:-:S03]  /*3c80*/  F2FP.F16.F32.PACK_AB R103, R133, R130 ;  /* 0x000000828567723e */ /* 0x001fc600000000ff */
[----:B------:R-:W-:Y:S01]  /*3c90*/  FMUL.FTZ R130, R225, UR10 ;  /* 0x0000000ae1827c20 */ /* 0x000fe20008410000 */
[----:B------:R-:W-:Y:S01]  /*3ca0*/  F2FP.F16.F32.PACK_AB R102, R247, R118 ;  /* 0x00000076f766723e */ /* 0x000fe200000000ff */
[----:B------:R-:W-:Y:S01]  /*3cb0*/  FMUL.FTZ R118, R229, UR10 ;  /* 0x0000000ae5767c20 */ /* 0x000fe20008410000 */
[----:B------:R-:W-:Y:S01]  /*3cc0*/  FMUL.FTZ R101, R204, UR7 ;  /* 0x00000007cc657c20 */ /* 0x000fe20008410000 */
[----:B------:R-:W-:Y:S01]  /*3cd0*/  FMUL.FTZ R113, R231, UR7 ;  /* 0x00000007e7717c20 */ /* 0x000fe20008410000 */
[----:B-1----:R-:W-:Y:S01]  /*3ce0*/  FMUL.FTZ R104, R131, UR7 ;  /* 0x0000000783687c20 */ /* 0x002fe20008410000 */
[----:B------:R-:W-:Y:S01]  /*3cf0*/  FMUL.FTZ R116, R119, UR10 ;  /* 0x0000000a77747c20 */ /* 0x000fe20008410000 */
[C---:B------:R-:W-:Y:S01]  /*3d00*/  F2FP.F16.F32.PACK_AB R105, R118.reuse, R231 ;  /* 0x000000e77669723e */ /* 0x040fe200000000ff */
[----:B------:R-:W-:Y:S01]  /*3d10*/  FMUL.FTZ R118, R118, UR7 ;  /* 0x0000000776767c20 */ /* 0x000fe20008410000 */
[----:B------:R-:W-:Y:S01]  /*3d20*/  FMUL.FTZ R100, R202, UR7 ;  /* 0x00000007ca647c20 */ /* 0x000fe20008410000 */
[----:B------:R-:W-:Y:S01]  /*3d30*/  F2FP.F16.F32.PACK_AB R101, R104, R101 ;  /* 0x000000656865723e */ /* 0x000fe200000000ff */
[----:B--2---:R-:W-:Y:S01]  /*3d40*/  FMUL.FTZ R114, R227, UR7 ;  /* 0x00000007e3727c20 */ /* 0x004fe20008410000 */
[C---:B------:R-:W-:Y:S01]  /*3d50*/  FMUL.FTZ R109, R130.reuse, UR7 ;  /* 0x00000007826d7c20 */ /* 0x040fe20008410000 */
        /* <DEDUP_REMOVED lines=16> */
[----:B------:R-:W-:Y:S01]  /*3e60*/  FMUL.FTZ R243, R243, UR7 ;  /* 0x00000007f3f37c20 */ /* 0x000fe20008410000 */
[----:B------:R-:W-:Y:S01]  /*3e70*/  FMUL.FTZ R117, R109, UR7 ;  /* 0x000000076d757c20 */ /* 0x000fe20008410000 */
[----:B------:R-:W-:Y:S01]  /*3e80*/  FMUL.FTZ R118, R110, UR7 ;  /* 0x000000076e767c20 */ /* 0x000fe20008410000 */
[----:B------:R-:W-:Y:S01]  /*3e90*/  FMUL.FTZ R116, R108, UR7 ;  /* 0x000000076c747c20 */ /* 0x000fe20008410000 */
[C---:B------:R-:W-:Y:S01]  /*3ea0*/  F2FP.F16.F32.PACK_AB R109, R224.reuse, R109 ;  /* 0x0000006de06d723e */ /* 0x040fe200000000ff */
[----:B------:R-:W-:Y:S01]  /*3eb0*/  FMUL.FTZ R224, R224, UR7 ;  /* 0x00000007e0e07c20 */ /* 0x000fe20008410000 */
[C---:B------:R-:W-:Y:S01]  /*3ec0*/  F2FP.F16.F32.PACK_AB R110, R139.reuse, R110 ;  /* 0x0000006e8b6e723e */ /* 0x040fe200000000ff */
[----:B------:R-:W-:Y:S01]  /*3ed0*/  FMUL.FTZ R139, R139, UR7 ;  /* 0x000000078b8b7c20 */ /* 0x000fe20008410000 */
[C---:B------:R-:W-:Y:S01]  /*3ee0*/  F2FP.F16.F32.PACK_AB R108, R217.reuse, R108 ;  /* 0x0000006cd96c723e */ /* 0x040fe200000000ff */
[----:B------:R-:W-:Y:S01]  /*3ef0*/  FMUL.FTZ R217, R217, UR7 ;  /* 0x00000007d9d97c20 */ /* 0x000fe20008410000 */
[----:B------:R-:W-:Y:S01]  /*3f00*/  F2FP.F16.F32.PACK_AB R100, R203, R100 ;  /* 0x00000064cb64723e */ /* 0x000fe200000000ff */
        /* <DEDUP_REMOVED lines=11> */
[----:B------:R-:W-:Y:S02]  /*3fc0*/  IMAD.WIDE.U32 R128, R179, 0x10, R128 ;  /* 0x00000010b3807825 */ /* 0x000fe400078e0080 */
[----:B------:R2:W-:Y:S04]  /*3fd0*/  STG.E.128 desc[UR18][R126.64], R112 ;  /* 0x000000707e007986 */ /* 0x0005e8000c101d12 */
[----:B------:R2:W-:Y:S04]  /*3fe0*/  STG.E.128 desc[UR18][R122.64], R108 ;  /* 0x0000006c7a007986 */ /* 0x0005e8000c101d12 */
[----:B------:R2:W-:Y:S01]  /*3ff0*/  STG.E.128 desc[UR18][R128.64], R116 ;  /* 0x0000007480007986 */ /* 0x0005e2000c101d12 */
[----:B------:R-:W-:Y:S05]  /*4000*/  BRA `(.L_x_9839) ;  /* 0x0000001c00c47947 */ /* 0x000fea0003800000 */
.L_x_9837:
        /* <DEDUP_REMOVED lines=46> */
[----:B------:R-:W-:Y:S02]  /*42f0*/  HADD2.F32 R119, -RZ, R83.H1_H1 ;  /* 0x30000053ff777230 */ /* 0x000fe40000004100 */
[----:B------:R-:W-:Y:S01]  /*4300*/  FADD.FTZ R186, R199, -R186 ;  /* 0x800000bac7ba7221 */ /* 0x000fe20000010000 */
[----:B------:R-:W-:Y:S02]  /*4310*/  HADD2.F32 R122, -RZ, R82.H0_H0 ;  /* 0x20000052ff7a7230 */ /* 0x000fe40000004100 */
[----:B------:R-:W-:Y:S01]  /*4320*/  FADD.FTZ R105, R196, -R105 ;  /* 0x80000069c4697221 */ /* 0x000fe20000010000 */
[----:B------:R-:W-:Y:S01]  /*4330*/  FFMA.FTZ R185, R185, UR10, R100 ;  /* 0x0000000ab9b97c23 */ /* 0x000fe20008010064 */
[--C-:B------:R-:W-:Y:S02]  /*4340*/  HADD2.F32 R100, -RZ, R81.reuse.H0_H0 ;  /* 0x20000051ff647230 */ /* 0x100fe40000004100 */
[----:B------:R-:W-:Y:S01]  /*4350*/  FFMA.FTZ R186, R186, UR10, R119 ;  /* 0x0000000ababa7c23 */ /* 0x000fe20008010077 */
[----:B------:R-:W-:Y:S01]  /*4360*/  FADD.FTZ R103, R194, -R103 ;  /* 0x80000067c2677221 */ /* 0x000fe20000010000 */
[----:B------:R-:W-:-:S02]  /*4370*/  HADD2.F32 R119, -RZ, R81.H1_H1 ;  /* 0x30000051ff777230 */ /* 0x000fc40000004100 */
[----:B------:R-:W-:Y:S01]  /*4380*/  FFMA.FTZ R105, R105, UR10, R122 ;  /* 0x0000000a69697c23 */ /* 0x000fe2000801007a */
        /* <DEDUP_REMOVED lines=9> */
[----:B------:R-:W-:Y:S02]  /*4420*/  HADD2.F32 R125, -RZ, R87.H1_H1 ;  /* 0x30000057ff7d7230 */ /* 0x000fe40000004100 */
[----:B------:R-:W-:Y:S01]  /*4430*/  FADD.FTZ R102, R193, -R102 ;  /* 0x80000066c1667221 */ /* 0x000fe20000010000 */
[----:B------:R-:W-:Y:S01]  /*4440*/  FADD.FTZ R114, R201, -R114 ;  /* 0x80000072c9727221 */ /* 0x000fe20000010000 */
[----:B------:R-:W-:Y:S02]  /*4450*/  HADD2.F32 R122, -RZ, R86.H1_H1 ;  /* 0x30000056ff7a7230 */ /* 0x000fe40000004100 */
[----:B------:R-:W-:Y:S01]  /*4460*/  FADD.FTZ R113, R200, -R113 ;  /* 0x80000071c8717221 */ /* 0x000fe20000010000 */
[----:B------:R-:W-:Y:S01]  /*4470*/  FFMA.FTZ R101, R101, UR10, R100 ;  /* 0x0000000a65657c23 */ /* 0x000fe20008010064 */
[----:B------:R-:W-:Y:S01]  /*4480*/  FFMA.FTZ R102, R102, UR10, R119 ;  /* 0x0000000a66667c23 */ /* 0x000fe20008010077 */
[----:B------:R-:W-:Y:S01]  /*4490*/  FFMA.FTZ R100, R114, UR10, R125 ;  /* 0x0000000a72647c23 */ /* 0x000fe2000801007d */
[----:B------:R-:W-:-:S02]  /*44a0*/  HADD2.F32 R114, -RZ, R85.H0_H0 ;  /* 0x20000055ff727230 */ /* 0x000fc40000004100 */
[----:B------:R-:W-:Y:S01]  /*44b0*/  FFMA.FTZ R113, R113, UR10, R122 ;  /* 0x0000000a71717c23 */ /* 0x000fe2000801007a */
[--C-:B------:R-:W-:Y:S02]  /*44c0*/  HADD2.F32 R119, -RZ, R84.reuse.H0_H0 ;  /* 0x20000054ff777230 */ /* 0x100fe40000004100 */
[----:B------:R-:W-:Y:S01]  /*44d0*/  FADD.FTZ R110, R205, -R110 ;  /* 0x8000006ecd6e7221 */ /* 0x000fe20000010000 */
[----:B------:R-:W-:Y:S01]  /*44e0*/  FADD.FTZ R187, R206, -R187 ;  /* 0x800000bbcebb7221 */ /* 0x000fe20000010000 */
[----:B------:R-:W-:Y:S02]  /*44f0*/  HADD2.F32 R124, -RZ, R85.H1_H1 ;  /* 0x30000055ff7c7230 */ /* 0x000fe40000004100 */
[----:B------:R-:W-:Y:S01]  /*4500*/  FADD.FTZ R111, R188, -R111 ;  /* 0x8000006fbc6f7221 */ /* 0x000fe20000010000 */
[----:B------:R-:W-:Y:S02]  /*4510*/  HADD2.F32 R122, -RZ, R84.H1_H1 ;  /* 0x30000054ff7a7230 */ /* 0x000fe40000004100 */
        /* <DEDUP_REMOVED lines=9> */
[----:B------:R-:W-:Y:S02]  /*45b0*/  HADD2.F32 R124, -RZ, R90.H0_H0 ;  /* 0x2000005aff7c7230 */ /* 0x000fe40000004100 */
[----:B------:R-:W-:Y:S01]  /*45c0*/  FADD.FTZ R109, R204, -R109 ;  /* 0x8000006dcc6d7221 */ /* 0x000fe20000010000 */
[----:B------:R-:W-:Y:S02]  /*45d0*/  HADD2.F32 R122, -RZ, R89.H0_H0 ;  /* 0x20000059ff7a7230 */ /* 0x000fe40000004100 */
[----:B------:R-:W-:Y:S01]  /*45e0*/  FADD.FTZ R121, R248, -R121 ;  /* 0x80000079f8797221 */ /* 0x000fe20000010000 */
[----:B------:R-:W-:-:S02]  /*45f0*/  HADD2.F32 R130, -RZ, R99.H0_H0 ;  /* 0x20000063ff827230 */ /* 0x000fc40000004100 */
[----:B------:R-:W-:Y:S01]  /*4600*/  FADD.FTZ R249, R218, -R249 ;  /* 0x800000f9daf97221 */ /* 0x000fe20000010000 */
[----:B------:R-:W-:Y:S01]  /*4610*/  FFMA.FTZ R239, R239, UR10, R126 ;  /* 0x0000000aefef7c23 */ /* 0x000fe2000801007e */
[----:B------:R-:W-:Y:S02]  /*4620*/  HADD2.F32 R123, -RZ, R82.H1_H1 ;  /* 0x30000052ff7b7230 */ /* 0x000fe40000004100 */
[----:B------:R-:W-:Y:S01]  /*4630*/  FFMA.FTZ R112, R112, UR10, R119 ;  /* 0x0000000a70707c23 */ /* 0x000fe20008010077 */
[----:B------:R-:W-:Y:S02]  /*4640*/  HADD2.F32 R126, -RZ, R94.H0_H0 ;  /* 0x2000005eff7e7230 */ /* 0x000fe40000004100 */
[----:B------:R-:W-:Y:S01]  /*4650*/  FADD.FTZ R184, R197, -R184 ;  /* 0x800000b8c5b87221 */ /* 0x000fe20000010000 */
[----:B------:R-:W-:Y:S01]  /*4660*/  FADD.FTZ R227, R238, -R227 ;  /* 0x800000e3eee37221 */ /* 0x000fe20000010000 */
[----:B------:R-:W-:Y:S01]  /*4670*/  FFMA.FTZ R119, R121, UR10, R124 ;  /* 0x0000000a79777c23 */ /* 0x000fe2000801007c */
[----:B------:R-:W-:Y:S01]  /*4680*/  FFMA.FTZ R109, R109, UR10, R122 ;  /* 0x0000000a6d6d7c23 */ /* 0x000fe2000801007a */
[----:B------:R-:W-:Y:S01]  /*4690*/  FFMA.FTZ R249, R249, UR10, R130 ;  /* 0x0000000af9f97c23 */ /* 0x000fe20008010082 */
[----:B------:R-:W-:-:S02]  /*46a0*/  HADD2.F32 R107, -RZ, R90.H1_H1 ;  /* 0x3000005aff6b7230 */ /* 0x000fc40000004100 */
[----:B------:R-:W-:Y:S01]  /*46b0*/  FADD.FTZ R115, R202, -R115 ;  /* 0x80000073ca737221 */ /* 0x000fe20000010000 */
[----:B------:R-:W-:Y:S02]  /*46c0*/  HADD2.F32 R122, -RZ, R88.H0_H0 ;  /* 0x20000058ff7a7230 */ /* 0x000fe40000004100 */
[----:B------:R-:W-:Y:S01]  /*46d0*/  FADD.FTZ R108, R247, -R108 ;  /* 0x8000006cf76c7221 */ /* 0x000fe20000010000 */
[----:B------:R-:W-:Y:S02]  /*46e0*/  HADD2.F32 R124, -RZ, R95.H0_H0 ;  /* 0x2000005fff7c7230 */ /* 0x000fe40000004100 */
[----:B------:R-:W-:Y:S01]  /*46f0*/  FADD.FTZ R223, R234, -R223 ;  /* 0x800000dfeadf7221 */ /* 0x000fe20000010000 */
[----:B------:R-:W-:Y:S02]  /*4700*/  HADD2.F32 R130, -RZ, R97.H1_H1 ;  /* 0x30000061ff827230 */ /* 0x000fe40000004100 */
[----:B------:R-:W-:Y:S01]  /*4710*/  FADD.FTZ R117, R224, -R117 ;  /* 0x80000075e0757221 */ /* 0x000fe20000010000 */
[----:B------:R-:W-:Y:S01]  /*4720*/  FFMA.FTZ R184, R184, UR10, R123 ;  /* 0x0000000ab8b87c23 */ /* 0x000fe2000801007b */
[----:B------:R-:W-:Y:S01]  /*4730*/  FFMA.FTZ R227, R227, UR10, R126 ;  /* 0x0000000ae3e37c23 */ /* 0x000fe2000801007e */
[----:B------:R-:W-:Y:S01]  /*4740*/  HADD2.F32 R123, -RZ, R86.H0_H0 ;  /* 0x20000056ff7b7230 */ /* 0x000fe20000004100 */
[----:B------:R-:W0:Y:S01]  /*4750*/  LDC.64 R126, c[0x0][0x468] ;  /* 0x00011a00ff7e7b82 */ /* 0x000e220000000a00 */
[----:B------:R-:W-:Y:S01]  /*4760*/  FADD.FTZ R106, R207, -R106 ;  /* 0x8000006acf6a7221 */ /* 0x000fe20000010000 */
[----:B------:R-:W-:Y:S01]  /*4770*/  FFMA.FTZ R108, R108, UR10, R107 ;  /* 0x0000000a6c6c7c23 */ /* 0x000fe2000801006b */
[----:B------:R-:W-:-:S02]  /*4780*/  HADD2.F32 R128, -RZ, R95.H1_H1 ;  /* 0x3000005fff807230 */ /* 0x000fc40000004100 */
[----:B------:R-:W-:Y:S01]  /*4790*/  FFMA.FTZ R115, R115, UR10, R122 ;  /* 0x0000000a73737c23 */ /* 0x000fe2000801007a */
[----:B------:R-:W-:Y:S01]  /*47a0*/  FFMA.FTZ R223, R223, UR10, R124 ;  /* 0x0000000adfdf7c23 */ /* 0x000fe2000801007c */
[----:B------:R-:W-:Y:S02]  /*47b0*/  HADD2.F32 R132, -RZ, R98.H1_H1 ;  /* 0x30000062ff847230 */ /* 0x000fe40000004100 */
[----:B------:R-:W-:Y:S01]  /*47c0*/  FFMA.FTZ R117, R117, UR10, R130 ;  /* 0x0000000a75757c23 */ /* 0x000fe20008010082 */
[----:B------:R-:W-:Y:S01]  /*47d0*/  FADD.FTZ R221, R232, -R221 ;  /* 0x800000dde8dd7221 */ /* 0x000fe20000010000 */
[----:B------:R-:W-:Y:S01]  /*47e0*/  FADD.FTZ R139, R220, -R139 ;  /* 0x8000008bdc8b7221 */ /* 0x000fe20000010000 */
[----:B------:R-:W-:Y:S02]  /*47f0*/  HADD2.F32 R107, -RZ, R88.H1_H1 ;  /* 0x30000058ff6b7230 */ /* 0x000fe40000004100 */
[----:B------:R-:W-:Y:S01]  /*4800*/  FMUL.FTZ R129, R105, UR7 ;  /* 0x0000000769817c20 */ /* 0x000fe20008410000 */
[----:B------:R-:W-:-:S02]  /*4810*/  HADD2.F32 R122, -RZ, R93.H0_H0 ;  /* 0x2000005dff7a7230 */ /* 0x000fc40000004100 */
[----:B------:R-:W-:Y:S01]  /*4820*/  FMUL.FTZ R130, R104, UR7 ;  /* 0x0000000768827c20 */ /* 0x000fe20008410000 */
[----:B------:R-:W-:Y:S02]  /*4830*/  HADD2.F32 R124, -RZ, R93.H1_H1 ;  /* 0x3000005dff7c7230 */ /* 0x000fe40000004100 */
        /* <DEDUP_REMOVED lines=9> */
[----:B------:R-:W-:-:S02]  /*48d0*/  HADD2.F32 R128, -RZ, R94.H1_H1 ;  /* 0x3000005eff807230 */ /* 0x000fc40000004100 */
[----:B------:R-:W-:Y:S01]  /*48e0*/  FFMA.FTZ R231, R231, UR10, R122 ;  /* 0x0000000ae7e77c23 */ /* 0x000fe2000801007a */
[----:B------:R-:W-:Y:S01]  /*48f0*/  FFMA.FTZ R229, R229, UR10, R124 ;  /* 0x0000000ae5e57c23 */ /* 0x000fe2000801007c */
[----:B------:R-:W-:Y:S01]  /*4900*/  FMUL.FTZ R132, R100, UR7 ;  /* 0x0000000764847c20 */ /* 0x000fe20008410000 */
[----:B------:R-:W-:Y:S01]  /*4910*/  FADD.FTZ R225, R236, -R225 ;  /* 0x800000e1ece17221 */ /* 0x000fe20000010000 */
[----:B------:R-:W-:Y:S01]  /*4920*/  HADD2.F32 R121, -RZ, R89.H1_H1 ;  /* 0x30000059ff797230 */ /* 0x000fe20000004100 */
[----:B------:R-:W-:Y:S01]  /*4930*/  F2FP.F16.F32.PACK_AB R100, R105, R104 ;  /* 0x000000686964723e */ /* 0x000fe200000000ff */
[--C-:B------:R-:W-:Y:S02]  /*4940*/  HADD2.F32 R122, -RZ, R92.reuse.H0_H0 ;  /* 0x2000005cff7a7230 */ /* 0x100fe40000004100 */
[----:B------:R-:W-:Y:S01]  /*4950*/  FADD.FTZ R118, R213, -R118 ;  /* 0x80000076d5767221 */ /* 0x000fe20000010000 */
[----:B------:R-:W-:Y:S02]  /*4960*/  HADD2.F32 R107, -RZ, R92.H1_H1 ;  /* 0x3000005cff6b7230 */ /* 0x000fe40000004100 */
[----:B------:R-:W-:Y:S01]  /*4970*/  FADD.FTZ R235, R244, -R235 ;  /* 0x800000ebf4eb7221 */ /* 0x000fe20000010000 */
[----:B------:R-:W-:-:S02]  /*4980*/  HADD2.F32 R124, -RZ, R98.H0_H0 ;  /* 0x20000062ff7c7230 */ /* 0x000fc40000004100 */
        /* <DEDUP_REMOVED lines=14> */
[----:B------:R-:W-:-:S02]  /*4a70*/  HADD2.F32 R121, -RZ, R99.H1_H1 ;  /* 0x30000063ff797230 */ /* 0x000fc40000004100 */
[----:B------:R-:W-:Y:S01]  /*4a80*/  FMUL.FTZ R119, R108, UR7 ;  /* 0x000000076c777c20 */ /* 0x000fe20008410000 */
[----:B------:R-:W-:Y:S01]  /*4a90*/  HADD2.F32 R124, -RZ, R97.H0_H0 ;  /* 0x20000061ff7c7230 */ /* 0x000fe20000004100 */
[----:B------:R-:W-:Y:S01]  /*4aa0*/  F2FP.F16.F32.PACK_AB R106, R113, R106 ;  /* 0x0000006a716a723e */ /* 0x000fe200000000ff */
[--C-:B------:R-:W-:Y:S01]  /*4ab0*/  HADD2.F32 R120, -RZ, R96.reuse.H0_H0 ;  /* 0x20000060ff787230 */ /* 0x100fe20000004100 */
[----:B------:R-:W-:Y:S01]  /*4ac0*/  F2FP.F16.F32.PACK_AB R104, R111, R104 ;  /* 0x000000686f68723e */ /* 0x000fe200000000ff */
[----:B------:R-:W-:Y:S02]  /*4ad0*/  HADD2.F32 R122, -RZ, R96.H1_H1 ;  /* 0x30000060ff7a7230 */ /* 0x000fe40000004100 */
[----:B------:R-:W-:Y:S01]  /*4ae0*/  FADD.FTZ R219, R230, -R219 ;  /* 0x800000dbe6db7221 */ /* 0x000fe20000010000 */
[----:B------:R-:W-:Y:S01]  /*4af0*/  FADD.FTZ R217, R228, -R217 ;  /* 0x800000d9e4d97221 */ /* 0x000fe20000010000 */
        /* <DEDUP_REMOVED lines=60> */
.L_x_9840:
        /* <DEDUP_REMOVED lines=42> */
[----:B-----5:R-:W-:-:S02]  /*5160*/  HADD2.F32 R100, -RZ, R80.H0_H0 ;  /* 0x20000050ff647230 */ /* 0x020fc40000004100 */
        /* <DEDUP_REMOVED lines=9> */
[----:B------:R-:W-:Y:S01]  /*5200*/  FADD.FTZ R105, R196, -R105 ;  /* 0x80000069c4697221 */ /* 0x000fe20000010000 */
[----:B------:R-:W-:-:S02]  /*5210*/  HADD2.F32 R103, -RZ, R82.H1_H1 ;  /* 0x30000052ff677230 */ /* 0x000fc40000004100 */
[----:B------:R-:W-:Y:S01]  /*5220*/  FADD.FTZ R184, R197, -R184 ;  /* 0x800000b8c5b87221 */ /* 0x000fe20000010000 */
[----:B------:R-:W-:Y:S02]  /*5230*/  HADD2.F32 R118, -RZ, R83.H0_H0 ;  /* 0x20000053ff767230 */ /* 0x000fe40000004100 */
[----:B------:R-:W-:Y:S01]  /*5240*/  FADD.FTZ R185, R198, -R185 ;  /* 0x800000b9c6b97221 */ /* 0x000fe20000010000 */
[----:B------:R-:W-:Y:S01]  /*5250*/  FFMA.FTZ R102, R105, UR10, R102 ;  /* 0x0000000a69667c23 */ /* 0x000fe20008010066 */
[----:B------:R-:W-:Y:S01]  /*5260*/  FFMA.FTZ R105, R184, UR10, R103 ;  /* 0x0000000ab8697c23 */ /* 0x000fe20008010067 */
[----:B------:R-:W-:Y:S01]  /*5270*/  FADD.FTZ R111, R188, -R111 ;  /* 0x8000006fbc6f7221 */ /* 0x000fe20000010000 */
[----:B------:R-:W-:Y:S01]  /*5280*/  FFMA.FTZ R103, R185, UR10, R118 ;  /* 0x0000000ab9677c23 */ /* 0x000fe20008010076 */
[----:B------:R-:W-:Y:S02]  /*5290*/  HADD2.F32 R118, -RZ, R84.H1_H1 ;  /* 0x30000054ff767230 */ /* 0x000fe40000004100 */
[----:B------:R-:W-:Y:S01]  /*52a0*/  FADD.FTZ R106, R207, -R106 ;  /* 0x8000006acf6a7221 */ /* 0x000fe20000010000 */
[----:B------:R-:W-:-:S02]  /*52b0*/  HADD2.F32 R189, -RZ, R86.H0_H0 ;  /* 0x20000056ffbd7230 */ /* 0x000fc40000004100 */
[----:B------:R-:W-:Y:S01]  /*52c0*/  FADD.FTZ R107, R190, -R107 ;  /* 0x8000006bbe6b7221 */ /* 0x000fe20000010000 */
[----:B------:R-:W-:Y:S02]  /*52d0*/  HADD2.F32 R122, -RZ, R85.H1_H1 ;  /* 0x30000055ff7a7230 */ /* 0x000fe40000004100 */
[----:B------:R-:W-:Y:S01]  /*52e0*/  FFMA.FTZ R111, R111, UR10, R118 ;  /* 0x0000000a6f6f7c23 */ /* 0x000fe20008010076 */
[--C-:B------:R-:W-:Y:S02]  /*52f0*/  HADD2.F32 R118, -RZ, R87.reuse.H0_H0 ;  /* 0x20000057ff767230 */ /* 0x100fe40000004100 */
[----:B------:R-:W-:Y:S01]  /*5300*/  FFMA.FTZ R189, R106, UR10, R189 ;  /* 0x0000000a6abd7c23 */ /* 0x000fe200080100bd */
[----:B------:R-:W-:Y:S01]  /*5310*/  FADD.FTZ R191, R208, -R191 ;  /* 0x800000bfd0bf7221 */ /* 0x000fe20000010000 */
[----:B------:R-:W-:Y:S01]  /*5320*/  FADD.FTZ R193, R220, -R139 ;  /* 0x8000008bdcc17221 */ /* 0x000fe20000010000 */
[----:B------:R-:W-:Y:S02]  /*5330*/  HADD2.F32 R106, -RZ, R88.H0_H0 ;  /* 0x20000058ff6a7230 */ /* 0x000fe40000004100 */
[----:B------:R-:W-:Y:S01]  /*5340*/  FADD.FTZ R115, R202, -R115 ;  /* 0x80000073ca737221 */ /* 0x000fe20000010000 */
[----:B------:R-:W-:Y:S01]  /*5350*/  FFMA.FTZ R139, R107, UR10, R122 ;  /* 0x0000000a6b8b7c23 */ /* 0x000fe2000801007a */
[----:B------:R-:W-:-:S02]  /*5360*/  HADD2.F32 R107, -RZ, R87.H1_H1 ;  /* 0x30000057ff6b7230 */ /* 0x000fc40000004100 */
[----:B------:R-:W-:Y:S01]  /*5370*/  FADD.FTZ R114, R201, -R114 ;  /* 0x80000072c9727221 */ /* 0x000fe20000010000 */
[----:B------:R-:W-:Y:S01]  /*5380*/  FADD.FTZ R197, R216, -R119 ;  /* 0x80000077d8c57221 */ /* 0x000fe20000010000 */
[----:B------:R-:W-:Y:S01]  /*5390*/  FFMA.FTZ R191, R191, UR10, R118 ;  /* 0x0000000abfbf7c23 */ /* 0x000fe20008010076 */
[----:B------:R-:W-:Y:S02]  /*53a0*/  HADD2.F32 R119, -RZ, R81.H1_H1 ;  /* 0x30000051ff777230 */ /* 0x000fe40000004100 */
[----:B------:R-:W-:Y:S01]  /*53b0*/  FFMA.FTZ R118, R115, UR10, R106 ;  /* 0x0000000a73767c23 */ /* 0x000fe2000801006a */
[----:B------:R-:W-:Y:S01]  /*53c0*/  FADD.FTZ R104, R195, -R104 ;  /* 0x80000068c3687221 */ /* 0x000fe20000010000 */
[----:B------:R-:W-:Y:S02]  /*53d0*/  HADD2.F32 R106, -RZ, R89.H1_H1 ;  /* 0x30000059ff6a7230 */ /* 0x000fe40000004100 */
[----:B------:R-:W-:Y:S01]  /*53e0*/  FFMA.FTZ R192, R114, UR10, R107 ;  /* 0x0000000a72c07c23 */ /* 0x000fe2000801006b */
[----:B------:R-:W-:-:S02]  /*53f0*/  HADD2.F32 R107, -RZ, R90.H1_H1 ;  /* 0x3000005aff6b7230 */ /* 0x000fc40000004100 */
[----:B------:R-:W-:Y:S01]  /*5400*/  FADD.FTZ R108, R247, -R108 ;  /* 0x8000006cf76c7221 */ /* 0x000fe20000010000 */
[----:B------:R-:W-:Y:S02]  /*5410*/  HADD2.F32 R123, -RZ, R84.H0_H0 ;  /* 0x20000054ff7b7230 */ /* 0x000fe40000004100 */
[----:B------:R-:W-:Y:S01]  /*5420*/  FADD.FTZ R110, R205, -R110 ;  /* 0x8000006ecd6e7221 */ /* 0x000fe20000010000 */
[----:B------:R-:W-:Y:S02]  /*5430*/  HADD2.F32 R132, -RZ, R89.H0_H0 ;  /* 0x20000059ff847230 */ /* 0x000fe40000004100 */
[----:B------:R-:W-:Y:S01]  /*5440*/  FADD.FTZ R109, R204, -R109 ;  /* 0x8000006dcc6d7221 */ /* 0x000fe20000010000 */
[----:B------:R-:W-:Y:S01]  /*5450*/  FFMA.FTZ R104, R104, UR10, R119 ;  /* 0x0000000a68687c23 */ /* 0x000fe20008010077 */
[----:B------:R-:W-:Y:S02]  /*5460*/  HADD2.F32 R119, -RZ, R83.H1_H1 ;  /* 0x30000053ff777230 */ /* 0x000fe40000004100 */
[----:B------:R-:W-:Y:S01]  /*5470*/  FFMA.FTZ R133, R133, UR10, R106 ;  /* 0x0000000a85857c23 */ /* 0x000fe2000801006a */
[----:B------:R-:W-:Y:S01]  /*5480*/  FADD.FTZ R186, R199, -R186 ;  /* 0x800000bac7ba7221 */ /* 0x000fe20000010000 */
[----:B------:R-:W-:-:S02]  /*5490*/  HADD2.F32 R106, -RZ, R92.H0_H0 ;  /* 0x2000005cff6a7230 */ /* 0x000fc40000004100 */
[----:B------:R-:W-:Y:S01]  /*54a0*/  FADD.FTZ R235, R244, -R235 ;  /* 0x800000ebf4eb7221 */ /* 0x000fe20000010000 */
[----:B------:R-:W-:Y:S01]  /*54b0*/  FFMA.FTZ R136, R108, UR10, R107 ;  /* 0x0000000a6c887c23 */ /* 0x000fe2000801006b */
[----:B------:R-:W-:Y:S01]  /*54c0*/  FFMA.FTZ R110, R110, UR10, R123 ;  /* 0x0000000a6e6e7c23 */ /* 0x000fe2000801007b */
[----:B------:R-:W-:Y:S01]  /*54d0*/  FFMA.FTZ R132, R109, UR10, R132 ;  /* 0x0000000a6d847c23 */ /* 0x000fe20008010084 */
[----:B------:R-:W-:Y:S02]  /*54e0*/  HADD2.F32 R107, -RZ, R92.H1_H1 ;  /* 0x3000005cff6b7230 */ /* 0x000fe40000004100 */
[----:B------:R-:W-:Y:S01]  /*54f0*/  FADD.FTZ R120, R243, -R120 ;  /* 0x80000078f3787221 */ /* 0x000fe20000010000 */
[----:B------:R-:W-:Y:S01]  /*5500*/  HADD2.F32 R109, -RZ, R91.H0_H0 ;  /* 0x2000005bff6d7230 */ /* 0x000fe20000004100 */
[----:B------:R-:W0:Y:S01]  /*5510*/  LDC.64 R122, c[0x0][0x478] ;  /* 0x00011e00ff7a7b82 */ /* 0x000e220000000a00 */
[----:B------:R-:W-:Y:S01]  /*5520*/  FADD.FTZ R196, R246, -R239 ;  /* 0x800000eff6c47221 */ /* 0x000fe20000010000 */
[----:B------:R-:W-:Y:S01]  /*5530*/  FFMA.FTZ R124, R186, UR10, R119 ;  /* 0x0000000aba7c7c23 */ /* 0x000fe20008010077 */
[----:B------:R-:W-:Y:S01]  /*5540*/  FFMA.FTZ R119, R235, UR10, R106 ;  /* 0x0000000aeb777c23 */ /* 0x000fe2000801006a */
[----:B------:R-:W-:-:S02]  /*5550*/  HADD2.F32 R106, -RZ, R93.H1_H1 ;  /* 0x3000005dff6a7230 */ /* 0x000fc40000004100 */
[----:B------:R-:W-:Y:S01]  /*5560*/  FADD.FTZ R137, R240, -R229 ;  /* 0x800000e5f0897221 */ /* 0x000fe20000010000 */
[----:B------:R-:W-:Y:S01]  /*5570*/  FFMA.FTZ R130, R120, UR10, R107 ;  /* 0x0000000a78827c23 */ /* 0x000fe2000801006b */
[----:B------:R-:W-:Y:S02]  /*5580*/  HADD2.F32 R184, -RZ, R85.H0_H0 ;  /* 0x20000055ffb87230 */ /* 0x000fe40000004100 */
[----:B------:R-:W-:Y:S01]  /*5590*/  FFMA.FTZ R196, R196, UR10, R109 ;  /* 0x0000000ac4c47c23 */ /* 0x000fe2000801006d */
[--C-:B------:R-:W-:Y:S02]  /*55a0*/  HADD2.F32 R107, -RZ, R94.reuse.H1_H1 ;  /* 0x3000005eff6b7230 */ /* 0x100fe40000004100 */
[----:B------:R-:W-:Y:S01]  /*55b0*/  FADD.FTZ R187, R206, -R187 ;  /* 0x800000bbcebb7221 */ /* 0x000fe20000010000 */
[----:B------:R-:W-:Y:S01]  /*55c0*/  FADD.FTZ R198, R236, -R225 ;  /* 0x800000e1ecc67221 */ /* 0x000fe20000010000 */
[----:B------:R-:W-:Y:S01]  /*55d0*/  HADD2.F32 R109, -RZ, R93.H0_H0 ;  /* 0x2000005dff6d7230 */ /* 0x000fe20000004100 */
[----:B------:R-:W1:Y:S01]  /*55e0*/  LDC.64 R128, c[0x0][0x468] ;  /* 0x00011a00ff807b82 */ /* 0x000e620000000a00 */
[----:B------:R-:W-:-:S02]  /*55f0*/  HADD2.F32 R108, -RZ, R94.H0_H0 ;  /* 0x2000005eff6c7230 */ /* 0x000fc40000004100 */
[----:B------:R-:W-:Y:S01]  /*5600*/  FADD.FTZ R138, R242, -R231 ;  /* 0x800000e7f28a7221 */ /* 0x000fe20000010000 */
[----:B------:R-:W-:Y:S01]  /*5610*/  FADD.FTZ R199, R238, -R227 ;  /* 0x800000e3eec77221 */ /* 0x000fe20000010000 */
[----:B------:R-:W-:Y:S01]  /*5620*/  FFMA.FTZ R137, R137, UR10, R106 ;  /* 0x0000000a89897c23 */ /* 0x000fe2000801006a */
[----:B------:R-:W-:Y:S02]  /*5630*/  HADD2.F32 R106, -RZ, R95.H1_H1 ;  /* 0x3000005fff6a7230 */ /* 0x000fe40000004100 */
[----:B------:R-:W-:Y:S01]  /*5640*/  FADD.FTZ R201, R232, -R221 ;  /* 0x800000dde8c97221 */ /* 0x000fe20000010000 */
[----:B------:R-:W-:Y:S01]  /*5650*/  FFMA.FTZ R184, R187, UR10, R184 ;  /* 0x0000000abbb87c23 */ /* 0x000fe200080100b8 */
[----:B------:R-:W-:Y:S02]  /*5660*/  HADD2.F32 R188, -RZ, R86.H1_H1 ;  /* 0x30000056ffbc7230 */ /* 0x000fe40000004100 */
[----:B------:R-:W-:Y:S01]  /*5670*/  FFMA.FTZ R198, R198, UR10, R107 ;  /* 0x0000000ac6c67c23 */ /* 0x000fe2000801006b */
[----:B------:R-:W-:Y:S01]  /*5680*/  FADD.FTZ R113, R200, -R113 ;  /* 0x80000071c8717221 */ /* 0x000fe20000010000 */
[----:B------:R-:W-:-:S02]  /*5690*/  HADD2.F32 R187, -RZ, R91.H1_H1 ;  /* 0x3000005bffbb7230 */ /* 0x000fc40000004100 */
[----:B------:R-:W-:Y:S01]  /*56a0*/  FFMA.FTZ R138, R138, UR10, R109 ;  /* 0x0000000a8a8a7c23 */ /* 0x000fe2000801006d */
[----:B------:R-:W-:Y:S01]  /*56b0*/  FFMA.FTZ R199, R199, UR10, R108 ;  /* 0x0000000ac7c77c23 */ /* 0x000fe2000801006c */
[--C-:B------:R-:W-:Y:S02]  /*56c0*/  HADD2.F32 R107, -RZ, R96.reuse.H1_H1 ;  /* 0x30000060ff6b7230 */ /* 0x100fe40000004100 */
[----:B------:R-:W-:Y:S01]  /*56d0*/  FADD.FTZ R112, R245, -R112 ;  /* 0x80000070f5707221 */ /* 0x000fe20000010000 */
[----:B------:R-:W-:Y:S01]  /*56e0*/  FADD.FTZ R134, R228, -R217 ;  /* 0x800000d9e4867221 */ /* 0x000fe20000010000 */
[----:B------:R-:W-:Y:S02]  /*56f0*/  HADD2.F32 R109, -RZ, R95.H0_H0 ;  /* 0x2000005fff6d7230 */ /* 0x000fe40000004100 */
[----:B------:R-:W-:Y:S01]  /*5700*/  FADD.FTZ R200, R234, -R223 ;  /* 0x800000dfeac87221 */ /* 0x000fe20000010000 */
[----:B------:R-:W-:Y:S02]  /*5710*/  HADD2.F32 R108, -RZ, R96.H0_H0 ;  /* 0x20000060ff6c7230 */ /* 0x000fe40000004100 */
[----:B------:R-:W-:Y:S01]  /*5720*/  FADD.FTZ R135, R230, -R219 ;  /* 0x800000dbe6877221 */ /* 0x000fe20000010000 */
[----:B------:R-:W-:Y:S01]  /*5730*/  FFMA.FTZ R201, R201, UR10, R106 ;  /* 0x0000000ac9c97c23 */ /* 0x000fe2000801006a */
[----:B------:R-:W-:Y:S01]  /*5740*/  FFMA.FTZ R188, R113, UR10, R188 ;  /* 0x0000000a71bc7c23 */ /* 0x000fe200080100bc */
[----:B------:R-:W-:-:S02]  /*5750*/  HADD2.F32 R106, -RZ, R98.H1_H1 ;  /* 0x30000062ff6a7230 */ /* 0x000fc40000004100 */
[----:B------:R-:W-:Y:S01]  /*5760*/  FFMA.FTZ R187, R112, UR10, R187 ;  /* 0x0000000a70bb7c23 */ /* 0x000fe200080100bb */
[----:B------:R-:W-:Y:S01]  /*5770*/  FFMA.FTZ R134, R134, UR10, R107 ;  /* 0x0000000a86867c23 */ /* 0x000fe2000801006b */
[----:B------:R-:W-:Y:S02]  /*5780*/  HADD2.F32 R113, -RZ, R99.H0_H0 ;  /* 0x20000063ff717230 */ /* 0x000fe40000004100 */
[----:B------:R-:W-:Y:S01]  /*5790*/  FADD.FTZ R194, R218, -R249 ;  /* 0x800000f9dac27221 */ /* 0x000fe20000010000 */
[----:B------:R-:W-:Y:S01]  /*57a0*/  FFMA.FTZ R200, R200, UR10, R109 ;  /* 0x0000000ac8c87c23 */ /* 0x000fe2000801006d */
[--C-:B------:R-:W-:Y:S02]  /*57b0*/  HADD2.F32 R112, -RZ, R97.reuse.H0_H0 ;  /* 0x20000061ff707230 */ /* 0x100fe40000004100 */
[----:B------:R-:W-:Y:S01]  /*57c0*/  FFMA.FTZ R135, R135, UR10, R108 ;  /* 0x0000000a87877c23 */ /* 0x000fe2000801006c */
[----:B------:R-:W-:Y:S02]  /*57d0*/  HADD2.F32 R107, -RZ, R97.H1_H1 ;  /* 0x30000061ff6b7230 */ /* 0x000fe40000004100 */
[----:B------:R-:W-:Y:S01]  /*57e0*/  FADD.FTZ R215, R226, -R215 ;  /* 0x800000d7e2d77221 */ /* 0x000fe20000010000 */
[----:B------:R-:W-:-:S02]  /*57f0*/  HADD2.F32 R109, -RZ, R98.H0_H0 ;  /* 0x20000062ff6d7230 */ /* 0x000fc40000004100 */
[----:B------:R-:W-:Y:S01]  /*5800*/  FADD.FTZ R190, R222, -R209 ;  /* 0x800000d1debe7221 */ /* 0x000fe20000010000 */
[----:B------:R-:W-:Y:S02]  /*5810*/  HADD2.F32 R108, -RZ, R99.H1_H1 ;  /* 0x30000063ff6c7230 */ /* 0x000fe40000004100 */
[----:B------:R-:W-:Y:S01]  /*5820*/  FFMA.FTZ R193, R193, UR10, R106 ;  /* 0x0000000ac1c17c23 */ /* 0x000fe2000801006a */
[----:B------:R-:W-:Y:S01]  /*5830*/  FFMA.FTZ R194, R194, UR10, R113 ;  /* 0x0000000ac2c27c23 */ /* 0x000fe20008010071 */
[----:B------:R-:W-:Y:S01]  /*5840*/  FMUL.FTZ R106, R102, UR7 ;  /* 0x00000007666a7c20 */ /* 0x000fe20008410000 */
[----:B------:R-:W-:Y:S01]  /*5850*/  FFMA.FTZ R185, R215, UR10, R112 ;  /* 0x0000000ad7b97c23 */ /* 0x000fe20008010070 */
[----:B------:R-:W-:Y:S01]  /*5860*/  FFMA.FTZ R186, R224, UR10, R107 ;  /* 0x0000000ae0ba7c23 */ /* 0x000fe2000801006b */
[----:B------:R-:W-:Y:S01]  /*5870*/  FMUL.FTZ R113, R101, UR7 ;  /* 0x0000000765717c20 */ /* 0x000fe20008410000 */
[----:B------:R-:W-:Y:S01]  /*5880*/  F2FP.F16.F32.PACK_AB R102, R105, R102 ;  /* 0x000000666966723e */ /* 0x000fe200000000ff */
[----:B------:R-:W-:Y:S01]  /*5890*/  FFMA.FTZ R190, R190, UR10, R109 ;  /* 0x0000000abebe7c23 */ /* 0x000fe2000801006d */
[----:B------:R-:W-:Y:S01]  /*58a0*/  FFMA.FTZ R197, R197, UR10, R108 ;  /* 0x0000000ac5c57c23 */ /* 0x000fe2000801006c */
[----:B------:R-:W-:Y:S01]  /*58b0*/  FMUL.FTZ R112, R100, UR7 ;  /* 0x0000000764707c20 */ /* 0x000fe20008410000 */
[----:B------:R-:W-:Y:S01]  /*58c0*/  FMUL.FTZ R107, R103, UR7 ;  /* 0x00000007676b7c20 */ /* 0x000fe20008410000 */
[----:B------:R-:W-:Y:S01]  /*58d0*/  F2FP.F16.F32.PACK_AB R101, R104, R101 ;  /* 0x000000656865723e */ /* 0x000fe200000000ff */
[----:B------:R-:W-:Y:S01]  /*58e0*/  FMUL.FTZ R105, R105, UR7 ;  /* 0x0000000769697c20 */ /* 0x000fe20008410000 */
[----:B0-----:R-:W-:Y:S01]  /*58f0*/  IMAD.WIDE.U32 R108, R182, 0x10, R122 ;  /* 0x00000010b66c7825 */ /* 0x001fe200078e007a */
[----:B------:R-:W-:-:S03]  /*5900*/  F2FP.F16.F32.PACK_AB R100, R117, R100 ;  /* 0x000000647564723e */ /* 0x000fc600000000ff */
[----:B------:R-:W-:Y:S01]  /*5910*/  FMUL.FTZ R104, R104, UR7 ;  /* 0x0000000768687c20 */ /* 0x000fe20008410000 */
[C---:B------:R-:W-:Y:S01]  /*5920*/  F2FP.F16.F32.PACK_AB R103, R124.reuse, R103 ;  /* 0x000000677c67723e */ /* 0x040fe200000000ff */
[----:B------:R-:W-:Y:S01]  /*5930*/  FMUL.FTZ R124, R124, UR7 ;  /* 0x000000077c7c7c20 */ /* 0x000fe20008410000 */
[----:B------:R-:W-:Y:S01]  /*5940*/  FMUL.FTZ R117, R117, UR7 ;  /* 0x0000000775757c20 */ /* 0x000fe20008410000 */
[----:B------:R-:W-:Y:S01]  /*5950*/  F2FP.F16.F32.PACK_AB R106, R105, R106 ;  /* 0x0000006a696a723e */ /* 0x000fe200000000ff */
[----:B------:R-:W-:Y:S01]  /*5960*/  HADD2.F32 R131, -RZ, R88.H1_H1 ;  /* 0x30000058ff837230 */ /* 0x000fe20000004100 */
[----:B------:R0:W-:Y:S01]  /*5970*/  STG.E.128 desc[UR18][R108.64], R100 ;  /* 0x000000646c007986 */ /* 0x0001e2000c101d12 */
[----:B------:R-:W-:Y:S01]  /*5980*/  HADD2.F32 R114, -RZ, R90.H0_H0 ;  /* 0x2000005aff727230 */ /* 0x000fe20000004100 */
[----:B------:R-:W-:Y:S01]  /*5990*/  F2FP.F16.F32.PACK_AB R105, R104, R113 ;  /* 0x000000716869723e */ /* 0x000fe200000000ff */
[----:B------:R-:W-:Y:S01]  /*59a0*/  FADD.FTZ R116, R203, -R116 ;  /* 0x80000074cb747221 */ /* 0x000fe20000010000 */
[----:B------:R-:W-:Y:S01]  /*59b0*/  FADD.FTZ R121, R248, -R121 ;  /* 0x80000079f8797221 */ /* 0x000fe20000010000 */
[----:B------:R-:W-:Y:S01]  /*59c0*/  F2FP.F16.F32.PACK_AB R107, R124, R107 ;  /* 0x0000006b7c6b723e */ /* 0x000fe200000000ff */
[----:B-1----:R-:W-:Y:S01]  /*59d0*/  IMAD.WIDE.U32 R124, R181, 0x10, R128 ;  /* 0x00000010b57c7825 */ /* 0x002fe200078e0080 */
[----:B------:R-:W-:-:S03]  /*59e0*/  F2FP.F16.F32.PACK_AB R104, R117, R112 ;  /* 0x000000707568723e */ /* 0x000fc600000000ff */
[----:B------:R-:W-:Y:S01]  /*59f0*/  FFMA.FTZ R131, R116, UR10, R131 ;  /* 0x0000000a74837c23 */ /* 0x000fe20008010083 */
[----:B------:R-:W-:Y:S01]  /*5a00*/  FFMA.FTZ R195, R121, UR10, R114 ;  /* 0x0000000a79c37c23 */ /* 0x000fe20008010072 */
[----:B------:R-:W-:-:S04]  /*5a10*/  IMAD.WIDE.U32 R112, R183, 0x10, R122 ;  /* 0x00000010b7707825 */ /* 0x000fc800078e007a */
[----:B------:R-:W-:-:S04]  /*5a20*/  IMAD.WIDE.U32 R114, R181, 0x10, R122 ;  /* 0x00000010b5727825 */ /* 0x000fc800078e007a */
[----:B0-----:R-:W-:Y:S01]  /*5a30*/  IMAD.WIDE.U32 R100, R182, 0x10, R128 ;  /* 0x00000010b6647825 */ /* 0x001fe200078e0080 */
[----:B------:R-:W-:-:S03]  /*5a40*/  F2FP.F16.F32.PACK_AB R102, R188, R189 ;  /* 0x000000bdbc66723e */ /* 0x000fc600000000ff */
[----:B------:R-:W-:Y:S01]  /*5a50*/  FMUL.FTZ R109, R184, UR7 ;  /* 0x00000007b86d7c20 */ /* 0x000fe20008410000 */
[----:B------:R-:W-:Y:S01]  /*5a60*/  FMUL.FTZ R188, R188, UR7 ;  /* 0x00000007bcbc7c20 */ /* 0x000fe20008410000 */
[----:B------:R-:W-:Y:S01]  /*5a70*/  IMAD.WIDE.U32 R120, R180, 0x10, R122 ;  /* 0x00000010b4787825 */ /* 0x000fe200078e007a */
[----:B------:R0:W-:Y:S03]  /*5a80*/  STG.E.128 desc[UR18][R100.64], R104 ;  /* 0x0000006864007986 */ /* 0x0001e6000c101d12 */
[----:B------:R-:W-:Y:S01]  /*5a90*/  FMUL.FTZ R182, R192, UR7 ;  /* 0x00000007c0b67c20 */ /* 0x000fe20008410000 */
[----:B------:R-:W-:Y:S01]  /*5aa0*/  FMUL.FTZ R108, R110, UR7 ;  /* 0x000000076e6c7c20 */ /* 0x000fe20008410000 */
[----:B------:R-:W-:Y:S01]  /*5ab0*/  IMAD.WIDE.U32 R116, R183, 0x10, R128 ;  /* 0x00000010b7747825 */ /* 0x000fe200078e0080 */
[----:B------:R-:W-:-:S03]  /*5ac0*/  F2FP.F16.F32.PACK_AB R103, R192, R191 ;  /* 0x000000bfc067723e */ /* 0x000fc600000000ff */
[----:B------:R-:W-:-:S04]  /*5ad0*/  IMAD.WIDE.U32 R126, R180, 0x10, R128 ;  /* 0x00000010b47e7825 */ /* 0x000fc800078e0080 */
[----:B------:R-:W-:Y:S01]  /*5ae0*/  FMUL.FTZ R180, R139, UR7 ;  /* 0x000000078bb47c20 */ /* 0x000fe20008410000 */
[----:B------:R-:W-:-:S04]  /*5af0*/  IMAD.WIDE.U32 R122, R179, 0x10, R122 ;  /* 0x00000010b37a7825 */ /* 0x000fc800078e007a */
[----:B------:R-:W-:-:S04]  /*5b00*/  IMAD.WIDE.U32 R128, R179, 0x10, R128 ;  /* 0x00000010b3807825 */ /* 0x000fc800078e0080 */
[----:B------:R-:W-:Y:S01]  /*5b10*/  FMUL.FTZ R179, R191, UR7 ;  /* 0x00000007bfb37c20 */ /* 0x000fe20008410000 */
[----:B0-----:R-:W-:Y:S01]  /*5b20*/  F2FP.F16.F32.PACK_AB R101, R139, R184 ;  /* 0x000000b88b65723e */ /* 0x001fe200000000ff */
        /* <DEDUP_REMOVED lines=11> */
[C---:B------:R-:W-:Y:S01]  /*5be0*/  F2FP.F16.F32.PACK_AB R110, R136.reuse, R195 ;  /* 0x000000c3886e723e */ /* 0x040fe200000000ff */
        /* <DEDUP_REMOVED lines=8> */
[----:B------:R-:W-:-:S02]  /*5c70*/  FMUL.FTZ R133, R133, UR7 ;  /* 0x0000000785857c20 */ /* 0x000fc40008410000 */
[----:B------:R2:W-:Y:S01]  /*5c80*/  STG.E.128 desc[UR18][R114.64], R108 ;  /* 0x0000006c72007986 */ /* 0x0005e2000c101d12 */
[----:B0-----:R-:W-:Y:S01]  /*5c90*/  FMUL.FTZ R112, R200, UR7 ;  /* 0x00000007c8707c20 */ /* 0x001fe20008410000 */
[----:B------:R-:W-:Y:S01]  /*5ca0*/  FMUL.FTZ R113, R138, UR7 ;  /* 0x000000078a717c20 */ /* 0x000fe20008410000 */
[----:B------:R-:W-:Y:S01]  /*5cb0*/  F2FP.F16.F32.PACK_AB R102, R136, R139 ;  /* 0x0000008b8866723e */ /* 0x000fe200000000ff */
[----:B------:R-:W-:Y:S01]  /*5cc0*/  FMUL.FTZ R136, R199, UR7 ;  /* 0x00000007c7887c20 */ /* 0x000fe20008410000 */
[----:B------:R-:W-:Y:S01]  /*5cd0*/  FMUL.FTZ R139, R198, UR7 ;  /* 0x00000007c68b7c20 */ /* 0x000fe20008410000 */
[----:B------:R-:W-:Y:S01]  /*5ce0*/  F2FP.F16.F32.PACK_AB R101, R133, R132 ;  /* 0x000000848565723e */ /* 0x000fe200000000ff */
[----:B------:R-:W-:Y:S01]  /*5cf0*/  FMUL.FTZ R133, R186, UR7 ;  /* 0x00000007ba857c20 */ /* 0x000fe20008410000 */
[----:B------:R-:W-:Y:S01]  /*5d00*/  F2FP.F16.F32.PACK_AB R100, R131, R118 ;  /* 0x000000768364723e */ /* 0x000fe200000000ff */
[----:B-1----:R-:W-:Y:S01]  /*5d10*/  FMUL.FTZ R104, R137, UR7 ;  /* 0x0000000789687c20 */ /* 0x002fe20008410000 */
[----:B------:R-:W-:Y:S01]  /*5d20*/  FMUL.FTZ R117, R130, UR7 ;  /* 0x0000000782757c20 */ /* 0x000fe20008410000 */
[----:B------:R-:W-:Y:S01]  /*5d30*/  FMUL.FTZ R118, R190, UR7 ;  /* 0x00000007be767c20 */ /* 0x000fe20008410000 */
[----:B------:R-:W-:Y:S01]  /*5d40*/  FMUL.FTZ R132, R197, UR7 ;  /* 0x00000007c5847c20 */ /* 0x000fe20008410000 */
[----:B------:R-:W-:Y:S01]  /*5d50*/  FMUL.FTZ R116, R135, UR7 ;  /* 0x0000000787747c20 */ /* 0x000fe20008410000 */
[----:B------:R-:W-:Y:S01]  /*5d60*/  F2FP.F16.F32.PACK_AB R113, R104, R113 ;  /* 0x000000716871723e */ /* 0x000fe200000000ff */
[----:B------:R-:W-:Y:S01]  /*5d70*/  FMUL.FTZ R131, R134, UR7 ;  /* 0x0000000786837c20 */ /* 0x000fe20008410000 */
[----:B------:R-:W-:Y:S01]  /*5d80*/  F2FP.F16.F32.PACK_AB R104, R130, R119 ;  /* 0x000000778268723e */ /* 0x000fe200000000ff */
[----:B--2---:R-:W-:Y:S01]  /*5d90*/  FMUL.FTZ R115, R201, UR7 ;  /* 0x00000007c9737c20 */ /* 0x004fe20008410000 */
[----:B------:R-:W-:Y:S01]  /*5da0*/  F2FP.F16.F32.PACK_AB R110, R193, R190 ;  /* 0x000000bec16e723e */ /* 0x000fe200000000ff */
[----:B------:R-:W-:Y:S01]  /*5db0*/  FMUL.FTZ R130, R185, UR7 ;  /* 0x00000007b9827c20 */ /* 0x000fe20008410000 */
[----:B------:R-:W-:Y:S01]  /*5dc0*/  FMUL.FTZ R193, R193, UR7 ;  /* 0x00000007c1c17c20 */ /* 0x000fe20008410000 */
[----:B------:R-:W-:-:S02]  /*5dd0*/  F2FP.F16.F32.PACK_AB R103, R180, R179 ;  /* 0x000000b3b467723e */ /* 0x000fc400000000ff */
[----:B------:R-:W-:Y:S01]  /*5de0*/  F2FP.F16.F32.PACK_AB R115, R115, R112 ;  /* 0x000000707373723e */ /* 0x000fe200000000ff */
[----:B------:R-:W-:Y:S01]  /*5df0*/  FMUL.FTZ R112, R119, UR7 ;  /* 0x0000000777707c20 */ /* 0x000fe20008410000 */
[----:B------:R-:W-:Y:S01]  /*5e00*/  FMUL.FTZ R119, R194, UR7 ;  /* 0x00000007c2777c20 */ /* 0x000fe20008410000 */
[----:B------:R-:W-:Y:S01]  /*5e10*/  F2FP.F16.F32.PACK_AB R106, R198, R199 ;  /* 0x000000c7c66a723e */ /* 0x000fe200000000ff */
[----:B------:R1:W-:Y:S01]  /*5e20*/  STG.E.128 desc[UR18][R124.64], R100 ;  /* 0x000000647c007986 */ /* 0x0003e2000c101d12 */
[----:B------:R-:W-:Y:S02]  /*5e30*/  F2FP.F16.F32.PACK_AB R107, R201, R200 ;  /* 0x000000c8c96b723e */ /* 0x000fe400000000ff */
[----:B------:R-:W-:Y:S02]  /*5e40*/  F2FP.F16.F32.PACK_AB R105, R137, R138 ;  /* 0x0000008a8969723e */ /* 0x000fe400000000ff */
[----:B------:R-:W-:Y:S02]  /*5e50*/  F2FP.F16.F32.PACK_AB R114, R139, R136 ;  /* 0x000000888b72723e */ /* 0x000fe400000000ff */
[----:B------:R-:W-:Y:S01]  /*5e60*/  F2FP.F16.F32.PACK_AB R112, R117, R112 ;  /* 0x000000707570723e */ /* 0x000fe200000000ff */
[----:B------:R1:W-:Y:S01]  /*5e70*/  STG.E.128 desc[UR18][R120.64], R104 ;  /* 0x0000006878007986 */ /* 0x0003e2000c101d12 */
[----:B------:R-:W-:-:S02]  /*5e80*/  F2FP.F16.F32.PACK_AB R109, R186, R185 ;  /* 0x000000b9ba6d723e */ /* 0x000fc400000000ff */
[----:B------:R-:W-:Y:S01]  /*5e90*/  F2FP.F16.F32.PACK_AB R111, R197, R194 ;  /* 0x000000c2c56f723e */ /* 0x000fe200000000ff */
[----:B------:R1:W-:Y:S01]  /*5ea0*/  STG.E.128 desc[UR18][R126.64], R112 ;  /* 0x000000707e007986 */ /* 0x0003e2000c101d12 */
[----:B------:R-:W-:Y:S02]  /*5eb0*/  F2FP.F16.F32.PACK_AB R108, R134, R135 ;  /* 0x00000087866c723e */ /* 0x000fe400000000ff */
[----:B------:R-:W-:Y:S02]  /*5ec0*/  F2FP.F16.F32.PACK_AB R119, R132, R119 ;  /* 0x000000778477723e */ /* 0x000fe400000000ff */
[----:B------:R-:W-:Y:S01]  /*5ed0*/  F2FP.F16.F32.PACK_AB R118, R193, R118 ;  /* 0x00000076c176723e */ /* 0x000fe200000000ff */
[----:B------:R1:W-:Y:S01]  /*5ee0*/  STG.E.128 desc[UR18][R122.64], R108 ;  /* 0x0000006c7a007986 */ /* 0x0003e2000c101d12 */
[----:B------:R-:W-:Y:S02]  /*5ef0*/  F2FP.F16.F32.PACK_AB R117, R133, R130 ;  /* 0x000000828575723e */ /* 0x000fe400000000ff */
[----:B------:R-:W-:-:S05]  /*5f00*/  F2FP.F16.F32.PACK_AB R116, R131, R116 ;  /* 0x000000748374723e */ /* 0x000fca00000000ff */
[----:B------:R1:W-:Y:S02]  /*5f10*/  STG.E.128 desc[UR18][R128.64], R116 ;  /* 0x0000007480007986 */ /* 0x0003e4000c101d12 */
.L_x_9839:
        /* <DEDUP_REMOVED lines=27> */
[----:B-----5:R-:W-:-:S02]  /*60d0*/  MOV R88, R21 ;  /* 0x0000001500587202 */ /* 0x020fc40000000f00 */
        /* <DEDUP_REMOVED lines=56> */
.L_x_9834:
        /* <DEDUP_REMOVED lines=29> */
.L_x_9842:
        /* <DEDUP_REMOVED lines=13> */
.L_x_19375:


//--------------------- .text._ZN10layer_norm13ln_bwd_kernelINS_13Kernel_traitsIf6__halfS2_S2_fjLj5120ELj1ELj1ELj4ELj16ENS_18Kernel_traits_baseILj5120EfS2_S2_S2_fjLj128EEEEELb0ELb0ELb1ELb0EEEvNS_9BwdParamsE --------------------------
	.section	.text._ZN10layer_norm13ln_bwd_kernelINS_13Kernel_traitsIf6__halfS2_S2_fjLj5120ELj1ELj1ELj4ELj16ENS_18Kernel_traits_baseILj5120EfS2_S2_S2_fjLj128EEEEELb0ELb0ELb1ELb0EEEvNS_9BwdParamsE,"ax",@progbits
	.align	128
        .global         _ZN10layer_norm13ln_bwd_kernelINS_13Kernel_traitsIf6__halfS2_S2_fjLj5120ELj1ELj1ELj4ELj16ENS_18Kernel_traits_baseILj5120EfS2_S2_S2_fjLj128EEEEELb0ELb0ELb1ELb0EEEvNS_9BwdParamsE
        .type           _ZN10layer_norm13ln_bwd_kernelINS_13Kernel_traitsIf6__halfS2_S2_fjLj5120ELj1ELj1ELj4ELj16ENS_18Kernel_traits_baseILj5120EfS2_S2_S2_fjLj128EEEEELb0ELb0ELb1ELb0EEEvNS_9BwdParamsE,@function
        .size           _ZN10layer_norm13ln_bwd_kernelINS_13Kernel_traitsIf6__halfS2_S2_fjLj5120ELj1ELj1ELj4ELj16ENS_18Kernel_traits_baseILj5120EfS2_S2_S2_fjLj128EEEEELb0ELb0ELb1ELb0EEEvNS_9BwdParamsE,(.L_x_19376 - _ZN10layer_norm13ln_bwd_kernelINS_13Kernel_traitsIf6__halfS2_S2_fjLj5120ELj1ELj1ELj4ELj16ENS_18Kernel_traits_baseILj5120EfS2_S2_S2_fjLj128EEEEELb0ELb0ELb1ELb0EEEvNS_9BwdParamsE)
        .other          _ZN10layer_norm13ln_bwd_kernelINS_13Kernel_traitsIf6__halfS2_S2_fjLj5120ELj1ELj1ELj4ELj16ENS_18Kernel_traits_baseILj5120EfS2_S2_S2_fjLj128EEEEELb0ELb0ELb1ELb0EEEvNS_9BwdParamsE,@"STO_CUDA_ENTRY STV_DEFAULT"
_ZN10layer_norm13ln_bwd_kernelINS_13Kernel_traitsIf6__halfS2_S2_fjLj5120ELj1ELj1ELj4ELj16ENS_18Kernel_traits_baseILj5120EfS2_S2_S2_fjLj128EEEEELb0ELb0ELb1ELb0EEEvNS_9BwdParamsE:
.text._ZN10layer_norm13ln_bwd_kernelINS_13Kernel_traitsIf6__halfS2_S2_fjLj5120ELj1ELj1ELj4ELj16ENS_18Kernel_traits_baseILj5120EfS2_S2_S2_fjLj128EEEEELb0ELb0ELb1ELb0EEEvNS_9BwdParamsE:
        /* <DEDUP_REMOVED lines=132> */
.L_x_9922:
        /* <DEDUP_REMOVED lines=50> */
[----:B------:R-:W-:Y:S01]  /*0b60*/  IADD3 R246, PT, PT, R246, 0x80, RZ ;  /* 0x00000080f6f67810 */ /* 0x000fe20007ffe0ff */
[--C-:B--2---:R-:W-:Y:S02]  /*0b70*/  HADD2.F32 R230, -RZ, R176.reuse.H0_H0 ;  /* 0x200000b0ffe67230 */ /* 0x104fe40000004100 */
[----:B------:R-:W-:Y:S02]  /*0b80*/  HADD2.F32 R232, -RZ, R176.H1_H1 ;  /* 0x300000b0ffe87230 */ /* 0x000fe40000004100 */
[--C-:B------:R-:W-:Y:S02]  /*0b90*/  HADD2.F32 R236, -RZ, R177.reuse.H0_H0 ;  /* 0x200000b1ffec7230 */ /* 0x100fe40000004100 */
[----:B------:R-:W-:Y:S01]  /*0ba0*/  FADD.FTZ R243, -R245, R230 ;  /* 0x000000e6f5f37221 */ /* 0x000fe20000010100 */
[----:B------:R-:W-:-:S02]  /*0bb0*/  HADD2.F32 R238, -RZ, R177.H1_H1 ;  /* 0x300000b1ffee7230 */ /* 0x000fc40000004100 */
[----:B---3--:R-:W-:Y:S02]  /*0bc0*/  HADD2.F32 R241, -RZ, R180.H0_H0 ;  /* 0x200000b4fff17230 */ /* 0x008fe40000004100 */
[----:B-----5:R-:W-:Y:S01]  /*0bd0*/  FMUL.FTZ R243, R6, R243 ;  /* 0x000000f306f37220 */ /* 0x020fe20000410000 */
[----:B------:R-:W-:Y:S02]  /*0be0*/  HADD2.F32 R240, -RZ, R178.H0_H0 ;  /* 0x200000b2fff07230 */ /* 0x000fe40000004100 */
[C---:B------:R-:W-:Y:S01]  /*0bf0*/  FADD.FTZ R239, -R245.reuse, R236 ;  /* 0x000000ecf5ef7221 */ /* 0x040fe20000010100 */
[--C-:B------:R-:W-:Y:S02]  /*0c00*/  HADD2.F32 R248, -RZ, R179.reuse.H0_H0 ;  /* 0x200000b3fff87230 */ /* 0x100fe40000004100 */
[----:B------:R-:W-:Y:S01]  /*0c10*/  FADD.FTZ R108, R108, R241 ;  /* 0x000000f16c6c7221 */ /* 0x000fe20000010000 */
[----:B------:R-:W-:Y:S02]  /*0c20*/  HADD2.F32 R250, -RZ, R179.H1_H1 ;  /* 0x300000b3fffa7230 */ /* 0x000fe40000004100 */
[----:B------:R-:W-:Y:S01]  /*0c30*/  FADD.FTZ R179, -R245, R232 ;  /* 0x000000e8f5b37221 */ /* 0x000fe20000010100 */
[----:B------:R-:W-:-:S02]  /*0c40*/  HADD2.F32 R237, -RZ, R181.H0_H0 ;  /* 0x200000b5ffed7230 */ /* 0x000fc40000004100 */
[-C--:B------:R-:W-:Y:S01]  /*0c50*/  FFMA.FTZ R72, R243, R241.reuse, R72 ;  /* 0x000000f1f3487223 */ /* 0x080fe20000010048 */
[----:B------:R-:W-:Y:S02]  /*0c60*/  HADD2.F32 R234, -RZ, R181.H1_H1 ;  /* 0x300000b5ffea7230 */ /* 0x000fe40000004100 */
[C---:B------:R-:W-:Y:S01]  /*0c70*/  FADD.FTZ R181, -R245.reuse, R238 ;  /* 0x000000eef5b57221 */ /* 0x040fe20000010100 */
[----:B------:R-:W-:Y:S02]  /*0c80*/  HADD2.F32 R180, -RZ, R180.H1_H1 ;  /* 0x300000b4ffb47230 */ /* 0x000fe40000004100 */
[----:B------:R-:W-:Y:S01]  /*0c90*/  FMUL.FTZ R241, R32, R241 ;  /* 0x000000f120f17220 */ /* 0x000fe20000410000 */
[----:B------:R-:W-:Y:S02]  /*0ca0*/  HADD2.F32 R178, -RZ, R178.H1_H1 ;  /* 0x300000b2ffb27230 */ /* 0x000fe40000004100 */
[----:B------:R-:W-:Y:S01]  /*0cb0*/  FADD.FTZ R235, -R245, R240 ;  /* 0x000000f0f5eb7221 */ /* 0x000fe20000010100 */
[C---:B------:R-:W-:Y:S01]  /*0cc0*/  FMUL.FTZ R240, R6.reuse, R179 ;  /* 0x000000b306f07220 */ /* 0x040fe20000410000 */
[C---:B------:R-:W-:Y:S01]  /*0cd0*/  FMUL.FTZ R239, R6.reuse, R239 ;  /* 0x000000ef06ef7220 */ /* 0x040fe20000410000 */
[----:B------:R-:W-:Y:S01]  /*0ce0*/  FMUL.FTZ R236, R6, R181 ;  /* 0x000000b506ec7220 */ /* 0x000fe20000410000 */
[----:B------:R-:W-:Y:S01]  /*0cf0*/  FMUL.FTZ R238, R33, R180 ;  /* 0x000000b421ee7220 */ /* 0x000fe20000410000 */
[----:B------:R-:W-:Y:S01]  /*0d00*/  FADD.FTZ R179, RZ, R241 ;  /* 0x000000f1ffb37221 */ /* 0x000fe20000010000 */
[----:B------:R-:W-:Y:S01]  /*0d10*/  FFMA.FTZ R181, R243, R241, RZ ;  /* 0x000000f1f3b57223 */ /* 0x000fe200000100ff */
[----:B0-----:R-:W-:-:S02]  /*0d20*/  HADD2.F32 R229, -RZ, R183.H0_H0 ;  /* 0x200000b7ffe57230 */ /* 0x001fc40000004100 */
[----:B------:R-:W-:Y:S01]  /*0d30*/  FADD.FTZ R109, R109, R180 ;  /* 0x000000b46d6d7221 */ /* 0x000fe20000010000 */
[----:B------:R-:W-:Y:S02]  /*0d40*/  HADD2.F32 R176, -RZ, R183.H1_H1 ;  /* 0x300000b7ffb07230 */ /* 0x000fe40000004100 */
[----:B------:R-:W-:Y:S01]  /*0d50*/  FADD.FTZ R183, -R245, R178 ;  /* 0x000000b2f5b77221 */ /* 0x000fe20000010100 */
[----:B------:R-:W-:Y:S01]  /*0d60*/  FFMA.FTZ R73, R240, R180, R73 ;  /* 0x000000b4f0497223 */ /* 0x000fe20000010049 */
[----:B------:R-:W-:Y:S01]  /*0d70*/  FADD.FTZ R110, R110, R237 ;  /* 0x000000ed6e6e7221 */ /* 0x000fe20000010000 */
[-C--:B------:R-:W-:Y:S01]  /*0d80*/  FFMA.FTZ R74, R239, R237.reuse, R74 ;  /* 0x000000edef4a7223 */ /* 0x080fe2000001004a */
[----:B------:R-:W-:Y:S01]  /*0d90*/  FMUL.FTZ R237, R34, R237 ;  /* 0x000000ed22ed7220 */ /* 0x000fe20000410000 */
[----:B------:R-:W-:Y:S01]  /*0da0*/  FADD.FTZ R178, R179, R238 ;  /* 0x000000eeb3b27221 */ /* 0x000fe20000010000 */
[----:B------:R-:W-:Y:S01]  /*0db0*/  FFMA.FTZ R180, R240, R238, R181 ;  /* 0x000000eef0b47223 */ /* 0x000fe200000100b5 */
[----:B------:R-:W-:-:S02]  /*0dc0*/  HADD2.F32 R233, -RZ, R182.H0_H0 ;  /* 0x200000b6ffe97230 */ /* 0x000fc40000004100 */
[----:B------:R-:W-:Y:S01]  /*0dd0*/  FADD.FTZ R111, R111, R234 ;  /* 0x000000ea6f6f7221 */ /* 0x000fe20000010000 */
[----:B------:R-:W-:Y:S01]  /*0de0*/  FMUL.FTZ R235, R6, R235 ;  /* 0x000000eb06eb7220 */ /* 0x000fe20000410000 */
[-C--:B------:R-:W-:Y:S01]  /*0df0*/  FFMA.FTZ R75, R236, R234.reuse, R75 ;  /* 0x000000eaec4b7223 */ /* 0x080fe2000001004b */
[----:B------:R-:W-:Y:S01]  /*0e00*/  FMUL.FTZ R234, R35, R234 ;  /* 0x000000ea23ea7220 */ /* 0x000fe20000410000 */
[----:B------:R-:W-:Y:S01]  /*0e10*/  FADD.FTZ R179, R178, R237 ;  /* 0x000000edb2b37221 */ /* 0x000fe20000010000 */
[----:B------:R-:W-:Y:S01]  /*0e20*/  FFMA.FTZ R181, R239, R237, R180 ;  /* 0x000000edefb57223 */ /* 0x000fe200000100b4 */
[----:B------:R-:W-:Y:S02]  /*0e30*/  HADD2.F32 R182, -RZ, R182.H1_H1 ;  /* 0x300000b6ffb67230 */ /* 0x000fe40000004100 */
[----:B------:R-:W-:Y:S01]  /*0e40*/  FADD.FTZ R231, -R245, R248 ;  /* 0x000000f8f5e77221 */ /* 0x000fe20000010100 */
[----:B------:R-:W-:Y:S01]  /*0e50*/  FADD.FTZ R112, R112, R233 ;  /* 0x000000e970707221 */ /* 0x000fe20000010000 */
[-C--:B------:R-:W-:Y:S01]  /*0e60*/  FFMA.FTZ R76, R235, R233.reuse, R76 ;  /* 0x000000e9eb4c7223 */ /* 0x080fe2000001004c */
[----:B------:R-:W-:Y:S01]  /*0e70*/  FMUL.FTZ R233, R36, R233 ;  /* 0x000000e924e97220 */ /* 0x000fe20000410000 */
[----:B------:R-:W-:Y:S01]  /*0e80*/  FADD.FTZ R178, R179, R234 ;  /* 0x000000eab3b27221 */ /* 0x000fe20000010000 */
[----:B------:R-:W-:Y:S01]  /*0e90*/  FFMA.FTZ R180, R236, R234, R181 ;  /* 0x000000eaecb47223 */ /* 0x000fe200000100b5 */
[C---:B------:R-:W-:Y:S01]  /*0ea0*/  FMUL.FTZ R231, R6.reuse, R231 ;  /* 0x000000e706e77220 */ /* 0x040fe20000410000 */
        /* <DEDUP_REMOVED lines=20> */
.L_x_9847:
[----:B----4-:R-:W-:Y:S05]  /*0ff0*/  BSYNC.RECONVERGENT B1 ;  /* 0x0000000000017941 */ /* 0x010fea0003800200 */
.L_x_9846:
        /* <DEDUP_REMOVED lines=15> */
[----:B--2---:R-:W-:Y:S02]  /*10f0*/  HADD2.F32 R190, -RZ, R176.H0_H0 ;  /* 0x200000b0ffbe7230 */ /* 0x004fe40000004100 */
[--C-:B------:R-:W-:Y:S02]  /*1100*/  HADD2.F32 R220, -RZ, R177.reuse.H0_H0 ;  /* 0x200000b1ffdc7230 */ /* 0x100fe40000004100 */
[----:B------:R-:W-:Y:S02]  /*1110*/  HADD2.F32 R226, -RZ, R178.H1_H1 ;  /* 0x300000b2ffe27230 */ /* 0x000fe40000004100 */
[----:B------:R-:W-:Y:S01]  /*1120*/  FADD.FTZ R193, -R245, R190 ;  /* 0x000000bef5c17221 */ /* 0x000fe20000010100 */
[----:B------:R-:W-:-:S02]  /*1130*/  HADD2.F32 R222, -RZ, R177.H1_H1 ;  /* 0x300000b1ffde7230 */ /* 0x000fc40000004100 */
[C---:B------:R-:W-:Y:S01]  /*1140*/  FADD.FTZ R221, -R245.reuse, R220 ;  /* 0x000000dcf5dd7221 */ /* 0x040fe20000010100 */
[----:B---3--:R-:W-:Y:S02]  /*1150*/  HADD2.F32 R191, -RZ, R180.H0_H0 ;  /* 0x200000b4ffbf7230 */ /* 0x008fe40000004100 */
[----:B-----5:R-:W-:Y:S01]  /*1160*/  FMUL.FTZ R193, R6, R193 ;  /* 0x000000c106c17220 */ /* 0x020fe20000410000 */
[----:B------:R-:W-:Y:S02]  /*1170*/  HADD2.F32 R192, -RZ, R176.H1_H1 ;  /* 0x300000b0ffc07230 */ /* 0x000fe40000004100 */
[----:B------:R-:W-:Y:S01]  /*1180*/  FADD.FTZ R223, -R245, R222 ;  /* 0x000000def5df7221 */ /* 0x000fe20000010100 */
[----:B------:R-:W-:Y:S02]  /*1190*/  HADD2.F32 R224, -RZ, R178.H0_H0 ;  /* 0x200000b2ffe07230 */ /* 0x000fe40000004100 */
[----:B------:R-:W-:Y:S01]  /*11a0*/  FADD.FTZ R160, R160, R191 ;  /* 0x000000bfa0a07221 */ /* 0x000fe20000010000 */
[----:B------:R-:W-:-:S02]  /*11b0*/  HADD2.F32 R177, -RZ, R183.H0_H0 ;  /* 0x200000b7ffb17230 */ /* 0x000fc40000004100 */
[-C--:B------:R-:W-:Y:S01]  /*11c0*/  FFMA.FTZ R148, R193, R191.reuse, R148 ;  /* 0x000000bfc1947223 */ /* 0x080fe20000010094 */
[----:B------:R-:W-:Y:S02]  /*11d0*/  HADD2.F32 R176, -RZ, R183.H1_H1 ;  /* 0x300000b7ffb07230 */ /* 0x000fe40000004100 */
[C---:B------:R-:W-:Y:S01]  /*11e0*/  FADD.FTZ R183, -R245.reuse, R226 ;  /* 0x000000e2f5b77221 */ /* 0x040fe20000010100 */
[--C-:B------:R-:W-:Y:S02]  /*11f0*/  HADD2.F32 R189, -RZ, R181.reuse.H0_H0 ;  /* 0x200000b5ffbd7230 */ /* 0x100fe40000004100 */
[----:B------:R-:W-:Y:S01]  /*1200*/  FMUL.FTZ R226, R40, R191 ;  /* 0x000000bf28e27220 */ /* 0x000fe20000410000 */
[----:B------:R-:W-:Y:S01]  /*1210*/  FMUL.FTZ R191, R6, R221 ;  /* 0x000000dd06bf7220 */ /* 0x000fe20000410000 */
[----:B------:R-:W-:Y:S01]  /*1220*/  FADD.FTZ R251, -R245, R224 ;  /* 0x000000e0f5fb7221 */ /* 0x000fe20000010100 */
[----:B------:R-:W-:Y:S02]  /*1230*/  HADD2.F32 R178, -RZ, R181.H1_H1 ;  /* 0x300000b5ffb27230 */ /* 0x000fe40000004100 */
[----:B------:R-:W-:Y:S01]  /*1240*/  FADD.FTZ R162, R162, R189 ;  /* 0x000000bda2a27221 */ /* 0x000fe20000010000 */
[----:B------:R-:W-:-:S02]  /*1250*/  HADD2.F32 R180, -RZ, R180.H1_H1 ;  /* 0x300000b4ffb47230 */ /* 0x000fc40000004100 */
[----:B------:R-:W-:Y:S01]  /*1260*/  FMUL.FTZ R190, R6, R223 ;  /* 0x000000df06be7220 */ /* 0x000fe20000410000 */
[----:B------:R-:W-:Y:S02]  /*1270*/  HADD2.F32 R181, -RZ, R182.H0_H0 ;  /* 0x200000b6ffb57230 */ /* 0x000fe40000004100 */
[-C--:B------:R-:W-:Y:S01]  /*1280*/  FFMA.FTZ R150, R191, R189.reuse, R150 ;  /* 0x000000bdbf967223 */ /* 0x080fe20000010096 */
[----:B------:R-:W-:Y:S01]  /*1290*/  FMUL.FTZ R224, R42, R189 ;  /* 0x000000bd2ae07220 */ /* 0x000fe20000410000 */
[----:B------:R-:W-:Y:S01]  /*12a0*/  FMUL.FTZ R189, R6, R251 ;  /* 0x000000fb06bd7220 */ /* 0x000fe20000410000 */
[--C-:B------:R-:W-:Y:S02]  /*12b0*/  HADD2.F32 R188, -RZ, R179.reuse.H1_H1 ;  /* 0x300000b3ffbc7230 */ /* 0x100fe40000004100 */
[----:B------:R-:W-:Y:S01]  /*12c0*/  FADD.FTZ R219, -R245, R192 ;  /* 0x000000c0f5db7221 */ /* 0x000fe20000010100 */
[----:B------:R-:W-:Y:S01]  /*12d0*/  FADD.FTZ R163, R163, R178 ;  /* 0x000000b2a3a37221 */ /* 0x000fe20000010000 */
[-C--:B------:R-:W-:Y:S01]  /*12e0*/  FFMA.FTZ R151, R190, R178.reuse, R151 ;  /* 0x000000b2be977223 */ /* 0x080fe20000010097 */
[----:B------:R-:W-:Y:S01]  /*12f0*/  FMUL.FTZ R223, R43, R178 ;  /* 0x000000b22bdf7220 */ /* 0x000fe20000410000 */
[----:B------:R-:W-:Y:S01]  /*1300*/  FMUL.FTZ R225, R41, R180 ;  /* 0x000000b429e17220 */ /* 0x000fe20000410000 */
[----:B------:R-:W-:Y:S01]  /*1310*/  FADD.FTZ R152, R152, R181 ;  /* 0x000000b598987221 */ /* 0x000fe20000010000 */
[-C--:B------:R-:W-:Y:S01]  /*1320*/  FFMA.FTZ R116, R189, R181.reuse, R116 ;  /* 0x000000b5bd747223 */ /* 0x080fe20000010074 */
[----:B------:R-:W-:Y:S01]  /*1330*/  FMUL.FTZ R222, R44, R181 ;  /* 0x000000b52cde7220 */ /* 0x000fe20000410000 */
[----:B------:R-:W-:Y:S01]  /*1340*/  FADD.FTZ R178, R249, R226 ;  /* 0x000000e2f9b27221 */ /* 0x000fe20000010000 */
[----:B------:R-:W-:-:S02]  /*1350*/  HADD2.F32 R250, -RZ, R179.H0_H0 ;  /* 0x200000b3fffa7230 */ /* 0x000fc40000004100 */
[C---:B------:R-:W-:Y:S01]  /*1360*/  FMUL.FTZ R192, R6.reuse, R219 ;  /* 0x000000db06c07220 */ /* 0x040fe20000410000 */
[----:B------:R-:W-:Y:S01]  /*1370*/  FFMA.FTZ R181, R193, R226, R248 ;  /* 0x000000e2c1b57223 */ /* 0x000fe200000100f8 */
[C---:B------:R-:W-:Y:S01]  /*1380*/  FADD.FTZ R179, -R245.reuse, R188 ;  /* 0x000000bcf5b37221 */ /* 0x040fe20000010100 */
[----:B------:R-:W-:Y:S01]  /*1390*/  FMUL.FTZ R188, R6, R183 ;  /* 0x000000b706bc7220 */ /* 0x000fe20000410000 */
[----:B------:R-:W-:Y:S01]  /*13a0*/  FADD.FTZ R183, R178, R225 ;  /* 0x000000e1b2b77221 */ /* 0x000fe20000010000 */
[C---:B------:R-:W-:Y:S01]  /*13b0*/  FFMA.FTZ R178, R192.reuse, R225, R181 ;  /* 0x000000e1c0b27223 */ /* 0x040fe200000100b5 */
[----:B0-----:R-:W-:Y:S01]  /*13c0*/  FADD.FTZ R187, -R245, R250 ;  /* 0x000000faf5bb7221 */ /* 0x001fe20000010100 */
        /* <DEDUP_REMOVED lines=26> */
.L_x_9849:
[----:B------:R-:W-:Y:S05]  /*1570*/  BSYNC.RECONVERGENT B1 ;  /* 0x0000000000017941 */ /* 0x000fea0003800200 */
.L_x_9848:
        /* <DEDUP_REMOVED lines=16> */
[----:B------:R-:W-:Y:S02]  /*1680*/  HADD2.F32 R182, -RZ, R13.H0_H0 ;  /* 0x2000000dffb67230 */ /* 0x000fe40000004100 */
[--C-:B------:R-:W-:Y:S02]  /*1690*/  HADD2.F32 R214, -RZ, R14.reuse.H0_H0 ;  /* 0x2000000effd67230 */ /* 0x100fe40000004100 */
[----:B------:R-:W-:Y:S01]  /*16a0*/  FADD.FTZ R17, -R245, R16 ;  /* 0x00000010f5117221 */ /* 0x000fe20000010100 */
[----:B------:R-:W-:-:S02]  /*16b0*/  HADD2.F32 R216, -RZ, R14.H1_H1 ;  /* 0x3000000effd87230 */ /* 0x000fc40000004100 */
[C---:B------:R-:W-:Y:S01]  /*16c0*/  FADD.FTZ R213, -R245.reuse, R182 ;  /* 0x000000b6f5d57221 */ /* 0x040fe20000010100 */
[--C-:B------:R-:W-:Y:S02]  /*16d0*/  HADD2.F32 R218, -RZ, R15.reuse.H0_H0 ;  /* 0x2000000fffda7230 */ /* 0x100fe40000004100 */
[----:B-----5:R-:W-:Y:S01]  /*16e0*/  FMUL.FTZ R17, R6, R17 ;  /* 0x0000001106117220 */ /* 0x020fe20000410000 */
[----:B------:R-:W-:Y:S02]  /*16f0*/  HADD2.F32 R14, -RZ, R15.H1_H1 ;  /* 0x3000000fff0e7230 */ /* 0x000fe40000004100 */
[C---:B------:R-:W-:Y:S01]  /*1700*/  FADD.FTZ R251, -R245.reuse, R214 ;  /* 0x000000d6f5fb7221 */ /* 0x040fe20000010100 */
[----:B---3--:R-:W-:Y:S02]  /*1710*/  HADD2.F32 R15, -RZ, R176.H0_H0 ;  /* 0x200000b0ff0f7230 */ /* 0x008fe40000004100 */
[----:B0-----:R-:W-:Y:S01]  /*1720*/  FADD.FTZ R11, -R245, R218 ;  /* 0x000000daf50b7221 */ /* 0x001fe20000010100 */
[----:B------:R-:W-:-:S02]  /*1730*/  HADD2.F32 R212, -RZ, R13.H1_H1 ;  /* 0x3000000dffd47230 */ /* 0x000fc40000004100 */
[----:B------:R-:W-:Y:S01]  /*1740*/  FADD.FTZ R183, -R245, R216 ;  /* 0x000000d8f5b77221 */ /* 0x000fe20000010100 */
[----:B------:R-:W-:Y:S02]  /*1750*/  HADD2.F32 R180, -RZ, R12.H1_H1 ;  /* 0x3000000cffb47230 */ /* 0x000fe40000004100 */
[----:B------:R-:W-:Y:S01]  /*1760*/  FADD.FTZ R120, R120, R15 ;  /* 0x0000000f78787221 */ /* 0x000fe20000010000 */
[----:B------:R-:W-:Y:S02]  /*1770*/  HADD2.F32 R13, -RZ, R177.H0_H0 ;  /* 0x200000b1ff0d7230 */ /* 0x000fe40000004100 */
[-C--:B------:R-:W-:Y:S01]  /*1780*/  FFMA.FTZ R84, R17, R15.reuse, R84 ;  /* 0x0000000f11547223 */ /* 0x080fe20000010054 */
[----:B------:R-:W-:Y:S01]  /*1790*/  FMUL.FTZ R218, R48, R15 ;  /* 0x0000000f30da7220 */ /* 0x000fe20000410000 */
[----:B------:R-:W-:Y:S01]  /*17a0*/  FADD.FTZ R215, -R245, R212 ;  /* 0x000000d4f5d77221 */ /* 0x000fe20000010100 */
[----:B------:R-:W-:Y:S01]  /*17b0*/  FMUL.FTZ R15, R6, R213 ;  /* 0x000000d5060f7220 */ /* 0x000fe20000410000 */
[----:B------:R-:W-:-:S02]  /*17c0*/  HADD2.F32 R12, -RZ, R176.H1_H1 ;  /* 0x300000b0ff0c7230 */ /* 0x000fc40000004100 */
[----:B------:R-:W-:Y:S01]  /*17d0*/  FADD.FTZ R211, -R245, R180 ;  /* 0x000000b4f5d37221 */ /* 0x000fe20000010100 */
[----:B------:R-:W-:Y:S02]  /*17e0*/  HADD2.F32 R10, -RZ, R177.H1_H1 ;  /* 0x300000b1ff0a7230 */ /* 0x000fe40000004100 */
[----:B------:R-:W-:Y:S01]  /*17f0*/  FADD.FTZ R122, R122, R13 ;  /* 0x0000000d7a7a7221 */ /* 0x000fe20000010000 */
[--C-:B------:R-:W-:Y:S02]  /*1800*/  HADD2.F32 R177, -RZ, R179.reuse.H0_H0 ;  /* 0x200000b3ffb17230 */ /* 0x100fe40000004100 */
[----:B------:R-:W-:Y:S01]  /*1810*/  FFMA.FTZ R86, R15, R13, R86 ;  /* 0x0000000d0f567223 */ /* 0x000fe20000010056 */
[----:B------:R-:W-:Y:S02]  /*1820*/  HADD2.F32 R176, -RZ, R179.H1_H1 ;  /* 0x300000b3ffb07230 */ /* 0x000fe40000004100 */
[----:B------:R-:W-:Y:S01]  /*1830*/  FADD.FTZ R179, -R245, R14 ;  /* 0x0000000ef5b37221 */ /* 0x000fe20000010100 */
[----:B------:R-:W-:-:S02]  /*1840*/  HADD2.F32 R181, -RZ, R178.H0_H0 ;  /* 0x200000b2ffb57230 */ /* 0x000fc40000004100 */
[----:B------:R-:W-:Y:S01]  /*1850*/  FMUL.FTZ R14, R6, R215 ;  /* 0x000000d7060e7220 */ /* 0x000fe20000410000 */
[----:B------:R-:W-:Y:S01]  /*1860*/  FMUL.FTZ R216, R50, R13 ;  /* 0x0000000d32d87220 */ /* 0x000fe20000410000 */
[C---:B------:R-:W-:Y:S01]  /*1870*/  FMUL.FTZ R13, R6.reuse, R251 ;  /* 0x000000fb060d7220 */ /* 0x040fe20000410000 */
[----:B------:R-:W-:Y:S01]  /*1880*/  FMUL.FTZ R16, R6, R211 ;  /* 0x000000d306107220 */ /* 0x000fe20000410000 */
        /* <DEDUP_REMOVED lines=8> */
[----:B------:R-:W-:Y:S01]  /*1910*/  FFMA.FTZ R181, R17, R218, R248 ;  /* 0x000000da11b57223 */ /* 0x000fe200000100f8 */
[----:B------:R-:W-:-:S02]  /*1920*/  HADD2.F32 R178, -RZ, R178.H1_H1 ;  /* 0x300000b2ffb27230 */ /* 0x000fc40000004100 */
        /* <DEDUP_REMOVED lines=28> */
.L_x_9851:
[----:B------:R-:W-:Y:S05]  /*1af0*/  BSYNC.RECONVERGENT B1 ;  /* 0x0000000000017941 */ /* 0x000fea0003800200 */
.L_x_9850:
        /* <DEDUP_REMOVED lines=17> */
[----:B------:R-:W-:Y:S02]  /*1c10*/  HADD2.F32 R210, -RZ, R22.H1_H1 ;  /* 0x30000016ffd27230 */ /* 0x000fe40000004100 */
[----:B0-----:R-:W-:Y:S01]  /*1c20*/  FADD.FTZ R9, -R245, R178 ;  /* 0x000000b2f5097221 */ /* 0x001fe20000010100 */
        /* <DEDUP_REMOVED lines=8> */
[----:B------:R-:W-:-:S02]  /*1cb0*/  HADD2.F32 R18, -RZ, R23.H1_H1 ;  /* 0x30000017ff127230 */ /* 0x000fc40000004100 */
[-C--:B------:R-:W-:Y:S01]  /*1cc0*/  FFMA.FTZ R92, R9, R7.reuse, R92 ;  /* 0x00000007095c7223 */ /* 0x080fe2000001005c */
[----:B------:R-:W-:Y:S02]  /*1cd0*/  HADD2.F32 R19, -RZ, R25.H0_H0 ;  /* 0x20000019ff137230 */ /* 0x000fe40000004100 */
[----:B------:R-:W-:Y:S01]  /*1ce0*/  FMUL.FTZ R210, R56, R7 ;  /* 0x0000000738d27220 */ /* 0x000fe20000410000 */
[C---:B------:R-:W-:Y:S01]  /*1cf0*/  FADD.FTZ R183, -R245.reuse, R20 ;  /* 0x00000014f5b77221 */ /* 0x040fe20000010100 */
[----:B------:R-:W-:Y:S01]  /*1d00*/  FMUL.FTZ R7, R6, R181 ;  /* 0x000000b506077220 */ /* 0x000fe20000410000 */
[C---:B------:R-:W-:Y:S01]  /*1d10*/  FADD.FTZ R251, -R245.reuse, R184 ;  /* 0x000000b8f5fb7221 */ /* 0x040fe20000010100 */
[--C-:B------:R-:W-:Y:S02]  /*1d20*/  HADD2.F32 R177, -RZ, R27.reuse.H0_H0 ;  /* 0x2000001bffb17230 */ /* 0x100fe40000004100 */
[----:B------:R-:W-:Y:S01]  /*1d30*/  FADD.FTZ R21, -R245, R180 ;  /* 0x000000b4f5157221 */ /* 0x000fe20000010100 */
[----:B------:R-:W-:-:S02]  /*1d40*/  HADD2.F32 R176, -RZ, R27.H1_H1 ;  /* 0x3000001bffb07230 */ /* 0x000fc40000004100 */
[----:B------:R-:W-:Y:S01]  /*1d50*/  FADD.FTZ R27, -R245, R18 ;  /* 0x00000012f51b7221 */ /* 0x000fe20000010100 */
[----:B------:R-:W-:Y:S02]  /*1d60*/  HADD2.F32 R250, -RZ, R23.H0_H0 ;  /* 0x20000017fffa7230 */ /* 0x000fe40000004100 */
[----:B------:R-:W-:Y:S01]  /*1d70*/  FADD.FTZ R130, R130, R19 ;  /* 0x0000001382827221 */ /* 0x000fe20000010000 */
[----:B------:R-:W-:Y:S02]  /*1d80*/  HADD2.F32 R22, -RZ, R25.H1_H1 ;  /* 0x30000019ff167230 */ /* 0x000fe40000004100 */
[----:B------:R-:W-:Y:S01]  /*1d90*/  FMUL.FTZ R18, R6, R183 ;  /* 0x000000b706127220 */ /* 0x000fe20000410000 */
[----:B------:R-:W-:Y:S02]  /*1da0*/  HADD2.F32 R24, -RZ, R24.H1_H1 ;  /* 0x30000018ff187230 */ /* 0x000fe40000004100 */
[----:B------:R-:W-:Y:S01]  /*1db0*/  FFMA.FTZ R94, R7, R19, R94 ;  /* 0x00000013075e7223 */ /* 0x000fe2000001005e */
[----:B------:R-:W-:-:S02]  /*1dc0*/  HADD2.F32 R23, -RZ, R26.H0_H0 ;  /* 0x2000001aff177230 */ /* 0x000fc40000004100 */
        /* <DEDUP_REMOVED lines=23> */
[----:B------:R-:W-:Y:S01]  /*1f40*/  FFMA.FTZ R179, R7, R20, R178 ;  /* 0x0000001407b37223 */ /* 0x000fe200000100b2 */
[----:B------:R-:W-:Y:S01]  /*1f50*/  FADD.FTZ R134, R134, R177 ;  /* 0x000000b186867221 */ /* 0x000fe20000010000 */
[----:B------:R-:W-:Y:S01]  /*1f60*/  FMUL.FTZ R25, R6, R25 ;  /* 0x0000001906197220 */ /* 0x000fe20000410000 */
[----:B------:R-:W-:Y:S01]  /*1f70*/  FADD.FTZ R181, R26, R21 ;  /* 0x000000151ab57221 */ /* 0x000fe20000010000 */
[----:B------:R-:W-:Y:S01]  /*1f80*/  FFMA.FTZ R178, R18, R21, R179 ;  /* 0x0000001512b27223 */ /* 0x000fe200000100b3 */
[-C--:B------:R-:W-:Y:S01]  /*1f90*/  FMUL.FTZ R26, R62, R177.reuse ;  /* 0x000000b13e1a7220 */ /* 0x080fe20000410000 */
[----:B------:R-:W-:Y:S01]  /*1fa0*/  FFMA.FTZ R98, R25, R177, R98 ;  /* 0x000000b119627223 */ /* 0x000fe20000010062 */
        /* <DEDUP_REMOVED lines=12> */
.L_x_9853:
[----:B------:R-:W-:Y:S05]  /*2070*/  BSYNC.RECONVERGENT B1 ;  /* 0x0000000000017941 */ /* 0x000fea0003800200 */
.L_x_9852:
        /* <DEDUP_REMOVED lines=14> */
[----:B------:R-:W-:Y:S02]  /*2160*/  HADD2.F32 R176, -RZ, R177.H1_H1 ;  /* 0x300000b1ffb07230 */ /* 0x000fe40000004100 */
[C---:B------:R-:W-:Y:S01]  /*2170*/  FADD.FTZ R185, -R245.reuse, R196 ;  /* 0x000000c4f5b97221 */ /* 0x040fe20000010100 */
[--C-:B------:R-:W-:Y:S02]  /*2180*/  HADD2.F32 R202, -RZ, R178.reuse.H0_H0 ;  /* 0x200000b2ffca7230 */ /* 0x100fe40000004100 */
[----:B------:R-:W-:Y:S01]  /*2190*/  FADD.FTZ R197, -R245, R198 ;  /* 0x000000c6f5c57221 */ /* 0x000fe20000010100 */
[----:B------:R-:W-:-:S02]  /*21a0*/  HADD2.F32 R178, -RZ, R178.H1_H1 ;  /* 0x300000b2ffb27230 */ /* 0x000fc40000004100 */
[C---:B------:R-:W-:Y:S01]  /*21b0*/  FADD.FTZ R207, -R245.reuse, R176 ;  /* 0x000000b0f5cf7221 */ /* 0x040fe20000010100 */
[----:B------:R-:W-:Y:S02]  /*21c0*/  HADD2.F32 R200, -RZ, R177.H0_H0 ;  /* 0x200000b1ffc87230 */ /* 0x000fe40000004100 */
[C---:B------:R-:W-:Y:S01]  /*21d0*/  FADD.FTZ R199, -R245.reuse, R202 ;  /* 0x000000caf5c77221 */ /* 0x040fe20000010100 */
[----:B---3--:R-:W-:Y:S02]  /*21e0*/  HADD2.F32 R195, -RZ, R180.H0_H0 ;  /* 0x200000b4ffc37230 */ /* 0x008fe40000004100 */
[----:B-----5:R-:W-:Y:S01]  /*21f0*/  FMUL.FTZ R185, R6, R185 ;  /* 0x000000b906b97220 */ /* 0x020fe20000410000 */
[--C-:B------:R-:W-:Y:S02]  /*2200*/  HADD2.F32 R204, -RZ, R179.reuse.H0_H0 ;  /* 0x200000b3ffcc7230 */ /* 0x100fe40000004100 */
[----:B------:R-:W-:Y:S01]  /*2210*/  FADD.FTZ R201, -R245, R200 ;  /* 0x000000c8f5c97221 */ /* 0x000fe20000010100 */
[----:B------:R-:W-:-:S02]  /*2220*/  HADD2.F32 R206, -RZ, R179.H1_H1 ;  /* 0x300000b3ffce7230 */ /* 0x000fc40000004100 */
[----:B------:R-:W-:Y:S01]  /*2230*/  FADD.FTZ R179, -R245, R178 ;  /* 0x000000b2f5b37221 */ /* 0x000fe20000010100 */
[--C-:B------:R-:W-:Y:S02]  /*2240*/  HADD2.F32 R203, -RZ, R181.reuse.H0_H0 ;  /* 0x200000b5ffcb7230 */ /* 0x100fe40000004100 */
[----:B------:R-:W-:Y:S01]  /*2250*/  FMUL.FTZ R198, R6, R207 ;  /* 0x000000cf06c67220 */ /* 0x000fe20000410000 */
[----:B------:R-:W-:Y:S02]  /*2260*/  HADD2.F32 R178, -RZ, R181.H1_H1 ;  /* 0x300000b5ffb27230 */ /* 0x000fe40000004100 */
[----:B------:R-:W-:Y:S01]  /*2270*/  FMUL.FTZ R196, R64, R195 ;  /* 0x000000c340c47220 */ /* 0x000fe20000410000 */
[----:B------:R-:W-:Y:S02]  /*2280*/  HADD2.F32 R180, -RZ, R180.H1_H1 ;  /* 0x300000b4ffb47230 */ /* 0x000fe40000004100 */
[----:B------:R-:W-:Y:S01]  /*2290*/  FMUL.FTZ R199, R6, R199 ;  /* 0x000000c706c77220 */ /* 0x000fe20000410000 */
[----:B------:R-:W-:-:S02]  /*22a0*/  HADD2.F32 R181, -RZ, R182.H0_H0 ;  /* 0x200000b6ffb57230 */ /* 0x000fc40000004100 */
[----:B------:R-:W-:Y:S01]  /*22b0*/  FADD.FTZ R136, R136, R195 ;  /* 0x000000c388887221 */ /* 0x000fe20000010000 */
[----:B------:R-:W-:Y:S01]  /*22c0*/  FFMA.FTZ R100, R185, R195, R100 ;  /* 0x000000c3b9647223 */ /* 0x000fe20000010064 */
        /* <DEDUP_REMOVED lines=11> */
[----:B------:R-:W-:Y:S01]  /*2380*/  FADD.FTZ R205, -R245, R204 ;  /* 0x000000ccf5cd7221 */ /* 0x000fe20000010100 */
[----:B------:R-:W-:Y:S01]  /*2390*/  FMUL.FTZ R204, R6, R179 ;  /* 0x000000b306cc7220 */ /* 0x000fe20000410000 */
[----:B------:R-:W-:Y:S01]  /*23a0*/  FMUL.FTZ R200, R66, R203 ;  /* 0x000000cb42c87220 */ /* 0x000fe20000410000 */
[----:B------:R-:W-:Y:S01]  /*23b0*/  FADD.FTZ R179, R178, R197 ;  /* 0x000000c5b2b37221 */ /* 0x000fe20000010000 */
[C---:B------:R-:W-:Y:S01]  /*23c0*/  FFMA.FTZ R178, R194.reuse, R197, R181 ;  /* 0x000000c5c2b27223 */ /* 0x040fe200000100b5 */
[----:B------:R-:W-:Y:S01]  /*23d0*/  FADD.FTZ R137, R137, R180 ;  /* 0x000000b489897221 */ /* 0x000fe20000010000 */
[----:B------:R-:W-:Y:S01]  /*23e0*/  FFMA.FTZ R101, R194, R180, R101 ;  /* 0x000000b4c2657223 */ /* 0x000fe20000010065 */
[----:B------:R-:W-:Y:S01]  /*23f0*/  FADD.FTZ R180, R179, R200 ;  /* 0x000000c8b3b47221 */ /* 0x000fe20000010000 */
[----:B------:R-:W-:Y:S01]  /*2400*/  FFMA.FTZ R179, R195, R200, R178 ;  /* 0x000000c8c3b37223 */ /* 0x000fe200000100b2 */
[----:B------:R-:W-:-:S02]  /*2410*/  HADD2.F32 R177, -RZ, R183.H0_H0 ;  /* 0x200000b7ffb17230 */ /* 0x000fc40000004100 */
[----:B------:R-:W-:Y:S01]  /*2420*/  FMUL.FTZ R205, R6, R205 ;  /* 0x000000cd06cd7220 */ /* 0x000fe20000410000 */
[----:B------:R-:W-:Y:S02]  /*2430*/  HADD2.F32 R182, -RZ, R182.H1_H1 ;  /* 0x300000b6ffb67230 */ /* 0x000fe40000004100 */
[----:B------:R-:W-:Y:S01]  /*2440*/  FADD.FTZ R181, R180, R201 ;  /* 0x000000c9b4b57221 */ /* 0x000fe20000010000 */
[----:B------:R-:W-:Y:S01]  /*2450*/  FFMA.FTZ R178, R198, R201, R179 ;  /* 0x000000c9c6b27223 */ /* 0x000fe200000100b3 */
[----:B------:R-:W-:Y:S01]  /*2460*/  FADD.FTZ R245, -R245, R206 ;  /* 0x000000cef5f57221 */ /* 0x000fe20000010100 */
        /* <DEDUP_REMOVED lines=8> */
[----:B------:R-:W-:-:S02]  /*24f0*/  HADD2.F32 R176, -RZ, R183.H1_H1 ;  /* 0x300000b7ffb07230 */ /* 0x000fc40000004100 */
        /* <DEDUP_REMOVED lines=9> */
[----:B------:R-:W-:Y:S02]  /*2590*/  FFMA.FTZ R105, R204, R182, R105 ;  /* 0x000000b6cc697223 */ /* 0x000fe40000010069 */
[----:B------:R-:W-:Y:S01]  /*25a0*/  FADD.FTZ R249, R176, R207 ;  /* 0x000000cfb0f97221 */ /* 0x000fe20000010000 */
[----:B------:R-:W-:Y:S01]  /*25b0*/  FFMA.FTZ R248, R208, R207, R177 ;  /* 0x000000cfd0f87223 */ /* 0x000fe200000100b1 */
[----:B------:R-:W-:Y:S06]  /*25c0*/  BRA `(.L_x_9854) ;  /* 0x0000000000887947 */ /* 0x000fec0003800000 */
.L_x_9845:
        /* <DEDUP_REMOVED lines=34> */
.L_x_9854:
[----:B----4-:R-:W-:Y:S05]  /*27f0*/  BSYNC.RECONVERGENT B0 ;  /* 0x0000000000007941 */ /* 0x010fea0003800200 */
.L_x_9844:
        /* <DEDUP_REMOVED lines=31> */
.L_x_9856:
[----:B------:R-:W-:Y:S05]  /*29f0*/  BSYNC.RECONVERGENT B0 ;  /* 0x0000000000007941 */ /* 0x000fea0003800200 */
.L_x_9855:
        /* <DEDUP_REMOVED lines=50> */
.L_x_9861:
        /* <DEDUP_REMOVED lines=9> */
.L_x_9862:
        /* <DEDUP_REMOVED lines=9> */
.L_x_9863:
        /* <DEDUP_REMOVED lines=9> */
.L_x_9864:
        /* <DEDUP_REMOVED lines=9> */
.L_x_9865:
        /* <DEDUP_REMOVED lines=9> */
.L_x_9866:
        /* <DEDUP_REMOVED lines=9> */
.L_x_9867:
        /* <DEDUP_REMOVED lines=10> */
.L_x_9860:
        /* <DEDUP_REMOVED lines=17> */
[----:B------:R-:W-:Y:S02]  /*3230*/  F2FP.F16.F32.PACK_AB R80, R81, R80 ;  /* 0x000000505150723e */ /* 0x000fe400000000ff */
[----:B------:R-:W-:Y:S02]  /*3240*/  FSEL R178, R177, RZ, P0 ;  /* 0x000000ffb1b27208 */ /* 0x000fe40000000000 */
[----:B------:R-:W-:Y:S01]  /*3250*/  @P3 F2FP.F16.F32.PACK_AB R82, RZ, R82 ;  /* 0x00000052ff52323e */ /* 0x000fe200000000ff */
[----:B-1----:R-:W-:Y:S01]  /*3260*/  @P3 FMUL.FTZ R83, R176, R81 ;  /* 0x00000051b0533220 */ /* 0x002fe20000410000 */
[-CC-:B------:R-:W-:Y:S01]  /*3270*/  FFMA.FTZ R176, R239, R182.reuse, R183.reuse ;  /* 0x000000b6efb07223 */ /* 0x180fe200000100b7 */
[----:B------:R-:W1:Y:S01]  /*3280*/  @P3 LDC R245, c[0x0][0x40c] ;  /* 0x00010300fff53b82 */ /* 0x000e620000000800 */
[----:B------:R-:W-:Y:S01]  /*3290*/  @P3 PRMT R156, R82, 0x7610, R156 ;  /* 0x00007610529c3816 */ /* 0x000fe2000000009c */
[----:B------:R-:W-:Y:S01]  /*32a0*/  FFMA.FTZ R82, R235, R182, R183 ;  /* 0x000000b6eb527223 */ /* 0x000fe200000100b7 */
[----:B------:R-:W-:Y:S01]  /*32b0*/  FADD.FTZ R81, R237, -R176 ;  /* 0x800000b0ed517221 */ /* 0x000fe20000010000 */
[----:B------:R-:W-:-:S03]  /*32c0*/  @P3 F2FP.F16.F32.PACK_AB R83, RZ, R83 ;  /* 0x00000053ff53323e */ /* 0x000fc600000000ff */
[----:B------:R-:W-:Y:S01]  /*32d0*/  FMUL.FTZ R81, R6, R81 ;  /* 0x0000005106517220 */ /* 0x000fe20000410000 */
[----:B------:R-:W-:Y:S01]  /*32e0*/  @P3 PRMT R156, R156, 0x5410, R83 ;  /* 0x000054109c9c3816 */ /* 0x000fe20000000053 */
[----:B------:R-:W-:-:S03]  /*32f0*/  FADD.FTZ R83, R233, -R82 ;  /* 0x80000052e9537221 */ /* 0x000fc60000010000 */
[----:B------:R-:W-:Y:S01]  /*3300*/  FSEL R81, R81, RZ, P0 ;  /* 0x000000ff51517208 */ /* 0x000fe20000000000 */
[----:B------:R-:W-:Y:S01]  /*3310*/  FMUL.FTZ R82, R6, R83 ;  /* 0x0000005306527220 */ /* 0x000fe20000410000 */
[----:B0-----:R-:W-:Y:S01]  /*3320*/  @P3 FMUL.FTZ R177, R179, R178 ;  /* 0x000000b2b3b13220 */ /* 0x001fe20000410000 */
[-CC-:B------:R-:W-:Y:S02]  /*3330*/  FFMA.FTZ R179, R232, R182.reuse, R183.reuse ;  /* 0x000000b6e8b37223 */ /* 0x180fe400000100b7 */
[-C--:B--2---:R-:W-:Y:S01]  /*3340*/  @P3 FMUL.FTZ R176, R244, R81.reuse ;  /* 0x00000051f4b03220 */ /* 0x084fe20000410000 */
[----:B------:R-:W-:Y:S01]  /*3350*/  F2FP.F16.F32.PACK_AB R81, R178, R81 ;  /* 0x00000051b251723e */ /* 0x000fe200000000ff */
[----:B------:R-:W-:Y:S01]  /*3360*/  FFMA.FTZ R244, R231, R182, R183 ;  /* 0x000000b6e7f47223 */ /* 0x000fe200000100b7 */
[----:B------:R-:W0:Y:S01]  /*3370*/  @P3 LDC R178, c[0x0][0x40c] ;  /* 0x00010300ffb23b82 */ /* 0x000e220000000800 */
[----:B------:R-:W-:Y:S01]  /*3380*/  FSEL R82, R82, RZ, P0 ;  /* 0x000000ff52527208 */ /* 0x000fe20000000000 */
[----:B------:R-:W-:Y:S01]  /*3390*/  FADD.FTZ R179, R230, -R179 ;  /* 0x800000b3e6b37221 */ /* 0x000fe20000010000 */
[----:B------:R-:W-:-:S02]  /*33a0*/  @P3 F2FP.F16.F32.PACK_AB R176, RZ, R176 ;  /* 0x000000b0ffb0323e */ /* 0x000fc400000000ff */
[----:B------:R-:W-:Y:S01]  /*33b0*/  @P3 F2FP.F16.F32.PACK_AB R177, RZ, R177 ;  /* 0x000000b1ffb1323e */ /* 0x000fe200000000ff */
[----:B------:R-:W-:Y:S01]  /*33c0*/  FMUL.FTZ R179, R6, R179 ;  /* 0x000000b306b37220 */ /* 0x000fe20000410000 */
[----:B-1----:R-:W-:Y:S01]  /*33d0*/  @P3 FMUL.FTZ R83, R245, R82 ;  /* 0x00000052f5533220 */ /* 0x002fe20000410000 */
[----:B------:R-:W-:Y:S01]  /*33e0*/  @P3 PRMT R157, R176, 0x7610, R157 ;  /* 0x00007610b09d3816 */ /* 0x000fe2000000009d */
[----:B------:R-:W1:Y:S01]  /*33f0*/  @P3 LDC R245, c[0x0][0x40c] ;  /* 0x00010300fff53b82 */ /* 0x000e620000000800 */
[----:B------:R-:W-:Y:S01]  /*3400*/  FFMA.FTZ R176, R228, R182, R183 ;  /* 0x000000b6e4b07223 */ /* 0x000fe200000100b7 */
[----:B------:R-:W-:Y:S02]  /*3410*/  FSEL R179, R179, RZ, P0 ;  /* 0x000000ffb3b37208 */ /* 0x000fe40000000000 */
[----:B------:R-:W-:Y:S01]  /*3420*/  @P3 PRMT R157, R157, 0x5410, R177 ;  /* 0x000054109d9d3816 */ /* 0x000fe200000000b1 */
[----:B------:R-:W-:Y:S01]  /*3430*/  FADD.FTZ R177, R227, -R176 ;  /* 0x800000b0e3b17221 */ /* 0x000fe20000010000 */
[----:B------:R-:W-:-:S02]  /*3440*/  F2FP.F16.F32.PACK_AB R82, R179, R82 ;  /* 0x00000052b352723e */ /* 0x000fc400000000ff */
[----:B------:R-:W-:Y:S01]  /*3450*/  @P3 F2FP.F16.F32.PACK_AB R83, RZ, R83 ;  /* 0x00000053ff53323e */ /* 0x000fe200000000ff */
[----:B------:R-:W-:-:S03]  /*3460*/  FMUL.FTZ R177, R6, R177 ;  /* 0x000000b106b17220 */ /* 0x000fc60000410000 */
[----:B------:R-:W-:Y:S02]  /*3470*/  @P3 PRMT R158, R83, 0x7610, R158 ;  /* 0x00007610539e3816 */ /* 0x000fe4000000009e */
[----:B------:R-:W-:Y:S01]  /*3480*/  FSEL R177, R177, RZ, P0 ;  /* 0x000000ffb1b17208 */ /* 0x000fe20000000000 */
[----:B0-----:R-:W-:Y:S01]  /*3490*/  @P3 FMUL.FTZ R178, R178, R179 ;  /* 0x000000b3b2b23220 */ /* 0x001fe20000410000 */
[----:B------:R-:W-:-:S04]  /*34a0*/  FADD.FTZ R179, R229, -R244 ;  /* 0x800000f4e5b37221 */ /* 0x000fc80000010000 */
[----:B------:R-:W-:Y:S01]  /*34b0*/  FMUL.FTZ R179, R6, R179 ;  /* 0x000000b306b37220 */ /* 0x000fe20000410000 */
[----:B------:R-:W-:-:S04]  /*34c0*/  @P3 F2FP.F16.F32.PACK_AB R178, RZ, R178 ;  /* 0x000000b2ffb2323e */ /* 0x000fc800000000ff */
[----:B------:R-:W-:Y:S02]  /*34d0*/  FSEL R244, R179, RZ, P0 ;  /* 0x000000ffb3f47208 */ /* 0x000fe40000000000 */
[----:B------:R-:W-:Y:S02]  /*34e0*/  @P3 PRMT R158, R158, 0x5410, R178 ;  /* 0x000054109e9e3816 */ /* 0x000fe400000000b2 */
[-C--:B------:R-:W-:Y:S01]  /*34f0*/  F2FP.F16.F32.PACK_AB R83, R177, R244.reuse ;  /* 0x000000f4b153723e */ /* 0x080fe200000000ff */
[----:B-1----:R-:W-:-:S05]  /*3500*/  @P3 FMUL.FTZ R176, R245, R244 ;  /* 0x000000f4f5b03220 */ /* 0x002fca0000410000 */
[----:B------:R-:W-:-:S04]  /*3510*/  @P3 F2FP.F16.F32.PACK_AB R176, RZ, R176 ;  /* 0x000000b0ffb0323e */ /* 0x000fc800000000ff */
[----:B------:R-:W-:Y:S01]  /*3520*/  @P3 PRMT R159, R176, 0x7610, R159 ;  /* 0x00007610b09f3816 */ /* 0x000fe2000000009f */
[----:B------:R-:W-:Y:S06]  /*3530*/  @!P3 BRA `(.L_x_9868) ;  /* 0x000000080040b947 */ /* 0x000fec0003800000 */
[----:B------:R-:W-:-:S05]  /*3540*/  FMUL.FTZ R177, R177, UR15 ;  /* 0x0000000fb1b17c20 */ /* 0x000fca0008410000 */
[----:B------:R-:W-:-:S04]  /*3550*/  F2FP.F16.F32.PACK_AB R177, RZ, R177 ;  /* 0x000000b1ffb1723e */ /* 0x000fc800000000ff */
[----:B------:R-:W-:Y:S01]  /*3560*/  PRMT R159, R159, 0x5410, R177 ;  /* 0x000054109f9f7816 */ /* 0x000fe200000000b1 */
[----:B------:R-:W-:Y:S06]  /*3570*/  BRA `(.L_x_9868) ;  /* 0x0000000800307947 */ /* 0x000fec0003800000 */
.L_x_9859:
[----:B------:R-:W-:Y:S01]  /*3580*/  UMOV UR4, UR6 ;  /* 0x0000000600047c82 */ /* 0x000fe20008000000 */
[----:B------:R-:W-:Y:S01]  /*3590*/  UMOV UR5, UR7 ;  /* 0x0000000700057c82 */ /* 0x000fe20008000000 */
[----:B------:R-:W-:-:S04]  /*35a0*/  UISETP.NE.U32.AND UP0, UPT, UR4, URZ, UPT ;  /* 0x000000ff0400728c */ /* 0x000fc8000bf05070 */
[----:B------:R-:W-:-:S09]  /*35b0*/  UISETP.NE.AND.EX UP0, UPT, UR5, URZ, UPT, UP0 ;  /* 0x000000ff0500728c */ /* 0x000fd2000bf05300 */
[----:B------:R-:W-:Y:S05]  /*35c0*/  BRA.U UP0, `(.L_x_9869) ;  /* 0x0000000500087547 */ /* 0x000fea000b800000 */
[----:B------:R-:W-:Y:S01]  /*35d0*/  ISETP.GT.AND P0, PT, R4, RZ, PT ;  /* 0x000000ff0400720c */ /* 0x000fe20003f04270 */
[--C-:B------:R-:W-:Y:S01]  /*35e0*/  HADD2.F32 R249, -RZ, R144.reuse.H0_H0 ;  /* 0x20000090fff97230 */ /* 0x100fe20000004100 */
[----:B------:R-:W0:Y:S01]  /*35f0*/  @P3 LDC R244, c[0x0][0x40c] ;  /* 0x00010300fff43b82 */ /* 0x000e220000000800 */
[----:B------:R-:W-:Y:S02]  /*3600*/  HADD2.F32 R251, -RZ, R144.H1_H1 ;  /* 0x30000090fffb7230 */ /* 0x000fe40000004100 */
[----:B------:R-:W-:Y:S02]  /*3610*/  HADD2.F32 R179, -RZ, R145.H0_H0 ;  /* 0x20000091ffb37230 */ /* 0x000fe40000004100 */
[----:B------:R-:W-:-:S03]  /*3620*/  HADD2.F32 R247, -RZ, R146.H0_H0 ;  /* 0x20000092fff77230 */ /* 0x000fc60000004100 */
[----:B------:R-:W1:Y:S03]  /*3630*/  @P3 LDC R248, c[0x0][0x40c] ;  /* 0x00010300fff83b82 */ /* 0x000e660000000800 */
[-CC-:B------:R-:W-:Y:S01]  /*3640*/  @P0 FFMA.FTZ R176, R243, R182.reuse, R183.reuse ;  /* 0x000000b6f3b00223 */ /* 0x180fe200000100b7 */
[-CC-:B------:R-:W-:Y:S01]  /*3650*/  @P0 FFMA.FTZ R177, R240, R182.reuse, R183.reuse ;  /* 0x000000b6f0b10223 */ /* 0x180fe200000100b7 */
[-CC-:B------:R-:W-:Y:S01]  /*3660*/  @P0 FFMA.FTZ R178, R235, R182.reuse, R183.reuse ;  /* 0x000000b6ebb20223 */ /* 0x180fe200000100b7 */
[----:B------:R-:W-:Y:S01]  /*3670*/  @P0 FFMA.FTZ R245, R232, R182, R183 ;  /* 0x000000b6e8f50223 */ /* 0x000fe200000100b7 */
[----:B------:R-:W-:Y:S01]  /*3680*/  @P0 FADD.FTZ R176, R241, -R176 ;  /* 0x800000b0f1b00221 */ /* 0x000fe20000010000 */
[----:B------:R-:W-:Y:S01]  /*3690*/  @P0 FADD.FTZ R177, R238, -R177 ;  /* 0x800000b1eeb10221 */ /* 0x000fe20000010000 */
[----:B------:R-:W-:Y:S01]  /*36a0*/  @P0 FADD.FTZ R178, R233, -R178 ;  /* 0x800000b2e9b20221 */ /* 0x000fe20000010000 */
[----:B------:R-:W2:Y:S01]  /*36b0*/  @P3 LDC R246, c[0x0][0x40c] ;  /* 0x00010300fff63b82 */ /* 0x000ea20000000800 */
[C---:B------:R-:W-:Y:S01]  /*36c0*/  @P0 FFMA.FTZ R249, R6.reuse, R176, R249 ;  /* 0x000000b006f90223 */ /* 0x040fe200000100f9 */
[-C--:B------:R-:W-:Y:S01]  /*36d0*/  @P0 FFMA.FTZ R176, R239, R182.reuse, R183 ;  /* 0x000000b6efb00223 */ /* 0x080fe200000100b7 */
[----:B------:R-:W-:Y:S01]  /*36e0*/  @P0 FFMA.FTZ R251, R6, R177, R251 ;  /* 0x000000b106fb0223 */ /* 0x000fe200000100fb */
[----:B------:R-:W-:Y:S01]  /*36f0*/  @P0 FFMA.FTZ R177, R236, R182, R183 ;  /* 0x000000b6ecb10223 */ /* 0x000fe200000100b7 */
[----:B------:R-:W-:Y:S01]  /*3700*/  @P0 FFMA.FTZ R247, R6, R178, R247 ;  /* 0x000000b206f70223 */ /* 0x000fe200000100f7 */
[----:B------:R-:W-:Y:S01]  /*3710*/  @P0 FADD.FTZ R176, R237, -R176 ;  /* 0x800000b0edb00221 */ /* 0x000fe20000010000 */
[----:B------:R-:W-:Y:S01]  /*3720*/  @P0 FADD.FTZ R178, R230, -R245 ;  /* 0x800000f5e6b20221 */ /* 0x000fe20000010000 */
[----:B0-----:R-:W-:Y:S01]  /*3730*/  @P3 FMUL.FTZ R244, R249, R244 ;  /* 0x000000f4f9f43220 */ /* 0x001fe20000410000 */
[----:B------:R-:W-:-:S02]  /*3740*/  HADD2.F32 R245, -RZ, R146.H1_H1 ;  /* 0x30000092fff57230 */ /* 0x000fc40000004100 */
[----:B------:R-:W-:Y:S01]  /*3750*/  @P0 FFMA.FTZ R179, R6, R176, R179 ;  /* 0x000000b006b30223 */ /* 0x000fe200000100b3 */
[----:B------:R-:W-:Y:S01]  /*3760*/  @P0 FADD.FTZ R176, R234, -R177 ;  /* 0x800000b1eab00221 */ /* 0x000fe20000010000 */
[----:B------:R-:W-:Y:S01]  /*3770*/  HADD2.F32 R177, -RZ, R145.H1_H1 ;  /* 0x30000091ffb17230 */ /* 0x000fe20000004100 */
[----:B------:R-:W0:Y:S01]  /*3780*/  @P3 LDC R250, c[0x0][0x40c] ;  /* 0x00010300fffa3b82 */ /* 0x000e220000000800 */
[----:B------:R-:W-:Y:S02]  /*3790*/  HADD2.F32 R249, -RZ, R147.H0_H0 ;  /* 0x20000093fff97230 */ /* 0x000fe40000004100 */
[C---:B------:R-:W-:Y:S01]  /*37a0*/  @P0 FFMA.FTZ R245, R6.reuse, R178, R245 ;  /* 0x000000b206f50223 */ /* 0x040fe200000100f5 */
[----:B-1----:R-:W-:Y:S01]  /*37b0*/  @P3 FMUL.FTZ R179, R179, R248 ;  /* 0x000000f8b3b33220 */ /* 0x002fe20000410000 */
[----:B------:R-:W-:Y:S01]  /*37c0*/  @P0 FFMA.FTZ R177, R6, R176, R177 ;  /* 0x000000b006b10223 */ /* 0x000fe200000100b1 */
[----:B------:R-:W-:Y:S02]  /*37d0*/  @P3 F2FP.F16.F32.PACK_AB R244, RZ, R244 ;  /* 0x000000f4fff4323e */ /* 0x000fe400000000ff */
[----:B------:R-:W1:Y:S01]  /*37e0*/  @P3 LDC R176, c[0x0][0x40c] ;  /* 0x00010300ffb03b82 */ /* 0x000e620000000800 */
[----:B------:R-:W-:Y:S01]  /*37f0*/  @P3 F2FP.F16.F32.PACK_AB R179, RZ, R179 ;  /* 0x000000b3ffb3323e */ /* 0x000fe200000000ff */
[----:B--2---:R-:W-:Y:S01]  /*3800*/  @P3 FMUL.FTZ R246, R247, R246 ;  /* 0x000000f6f7f63220 */ /* 0x004fe20000410000 */
[----:B------:R-:W-:-:S02]  /*3810*/  @P3 PRMT R156, R244, 0x7610, R156 ;  /* 0x00007610f49c3816 */ /* 0x000fc4000000009c */
[----:B------:R-:W-:-:S03]  /*3820*/  @P3 PRMT R157, R179, 0x7610, R157 ;  /* 0x00007610b39d3816 */ /* 0x000fc6000000009d */
[----:B------:R-:W2:Y:S01]  /*3830*/  @P3 LDC R178, c[0x0][0x40c] ;  /* 0x00010300ffb23b82 */ /* 0x000ea20000000800 */
[----:B------:R-:W-:-:S04]  /*3840*/  @P3 F2FP.F16.F32.PACK_AB R246, RZ, R246 ;  /* 0x000000f6fff6323e */ /* 0x000fc800000000ff */
[----:B------:R-:W-:Y:S01]  /*3850*/  @P3 PRMT R158, R246, 0x7610, R158 ;  /* 0x00007610f69e3816 */ /* 0x000fe2000000009e */
[----:B0-----:R-:W-:-:S05]  /*3860*/  @P3 FMUL.FTZ R177, R177, R250 ;  /* 0x000000fab1b13220 */ /* 0x001fca0000410000 */
[----:B------:R-:W-:Y:S01]  /*3870*/  @P3 F2FP.F16.F32.PACK_AB R177, RZ, R177 ;  /* 0x000000b1ffb1323e */ /* 0x000fe200000000ff */
[----:B-1----:R-:W-:Y:S01]  /*3880*/  @P3 FMUL.FTZ R251, R251, R176 ;  /* 0x000000b0fbfb3220 */ /* 0x002fe20000410000 */
[----:B------:R-:W-:Y:S02]  /*3890*/  @P0 FFMA.FTZ R176, R231, R182, R183 ;  /* 0x000000b6e7b00223 */ /* 0x000fe400000100b7 */
[----:B------:R-:W-:Y:S02]  /*38a0*/  @P3 PRMT R157, R157, 0x5410, R177 ;  /* 0x000054109d9d3816 */ /* 0x000fe400000000b1 */
[----:B------:R-:W-:Y:S01]  /*38b0*/  @P0 FADD.FTZ R176, R229, -R176 ;  /* 0x800000b0e5b00221 */ /* 0x000fe20000010000 */
[----:B------:R-:W-:Y:S01]  /*38c0*/  @P3 F2FP.F16.F32.PACK_AB R251, RZ, R251 ;  /* 0x000000fbfffb323e */ /* 0x000fe200000000ff */
[----:B--2---:R-:W-:Y:S02]  /*38d0*/  @P3 FMUL.FTZ R178, R245, R178 ;  /* 0x000000b2f5b23220 */ /* 0x004fe40000410000 */
[----:B------:R-:W-:Y:S01]  /*38e0*/  @P0 FFMA.FTZ R249, R6, R176, R249 ;  /* 0x000000b006f90223 */ /* 0x000fe200000100f9 */
[----:B------:R-:W-:Y:S01]  /*38f0*/  @P3 PRMT R156, R156, 0x5410, R251 ;  /* 0x000054109c9c3816 */ /* 0x000fe200000000fb */
[----:B------:R-:W0:Y:S01]  /*3900*/  @P3 LDC R176, c[0x0][0x40c] ;  /* 0x00010300ffb03b82 */ /* 0x000e220000000800 */
[----:B------:R-:W-:-:S04]  /*3910*/  @P3 F2FP.F16.F32.PACK_AB R178, RZ, R178 ;  /* 0x000000b2ffb2323e */ /* 0x000fc800000000ff */
[----:B------:R-:W-:Y:S01]  /*3920*/  @P3 PRMT R158, R158, 0x5410, R178 ;  /* 0x000054109e9e3816 */ /* 0x000fe200000000b2 */
[----:B0-----:R-:W-:-:S05]  /*3930*/  @P3 FMUL.FTZ R176, R249, R176 ;  /* 0x000000b0f9b03220 */ /* 0x001fca0000410000 */
        /* <DEDUP_REMOVED lines=11> */
.L_x_9869:
[----:B------:R-:W-:Y:S01]  /*39f0*/  ISETP.GT.AND P0, PT, R4, RZ, PT ;  /* 0x000000ff0400720c */ /* 0x000fe20003f04270 */
[----:B------:R-:W-:Y:S01]  /*3a00*/  @P1 FFMA.FTZ R80, R243, R182, R183 ;  /* 0x000000b6f3501223 */ /* 0x000fe200000100b7 */
[----:B------:R-:W-:Y:S01]  /*3a10*/  HADD2.F32 R249, -RZ, R144.H0_H0 ;  /* 0x20000090fff97230 */ /* 0x000fe20000004100 */
[----:B------:R-:W0:Y:S01]  /*3a20*/  @P3 LDC R179, c[0x0][0x40c] ;  /* 0x00010300ffb33b82 */ /* 0x000e220000000800 */
[--C-:B------:R-:W-:Y:S02]  /*3a30*/  HADD2.F32 R250, -RZ, R146.reuse.H0_H0 ;  /* 0x20000092fffa7230 */ /* 0x100fe40000004100 */
[----:B------:R-:W-:Y:S01]  /*3a40*/  @P1 FADD.FTZ R80, R241, -R80 ;  /* 0x80000050f1501221 */ /* 0x000fe20000010000 */
[----:B------:R-:W-:Y:S02]  /*3a50*/  HADD2.F32 R82, -RZ, R146.H1_H1 ;  /* 0x30000092ff527230 */ /* 0x000fe40000004100 */
[----:B------:R-:W-:Y:S02]  /*3a60*/  HADD2.F32 R251, -RZ, R144.H1_H1 ;  /* 0x30000090fffb7230 */ /* 0x000fe40000004100 */
[----:B------:R-:W-:Y:S01]  /*3a70*/  @P1 FFMA.FTZ R249, R6, R80, R249 ;  /* 0x0000005006f91223 */ /* 0x000fe200000100f9 */
[----:B------:R-:W-:Y:S01]  /*3a80*/  HADD2.F32 R247, -RZ, R147.H1_H1 ;  /* 0x30000093fff77230 */ /* 0x000fe20000004100 */
[----:B------:R-:W1:Y:S01]  /*3a90*/  @P3 LDC R245, c[0x0][0x40c] ;  /* 0x00010300fff53b82 */ /* 0x000e620000000800 */
[-CC-:B------:R-:W-:Y:S01]  /*3aa0*/  @P0 FFMA.FTZ R80, R235, R182.reuse, R183.reuse ;  /* 0x000000b6eb500223 */ /* 0x180fe200000100b7 */
[----:B------:R-:W-:-:S03]  /*3ab0*/  @P0 FFMA.FTZ R176, R231, R182, R183 ;  /* 0x000000b6e7b00223 */ /* 0x000fc600000100b7 */
[----:B------:R-:W-:Y:S01]  /*3ac0*/  @P0 FADD.FTZ R81, R233, -R80 ;  /* 0x80000050e9510221 */ /* 0x000fe20000010000 */
[-CC-:B------:R-:W-:Y:S01]  /*3ad0*/  @P0 FFMA.FTZ R80, R239, R182.reuse, R183.reuse ;  /* 0x000000b6ef500223 */ /* 0x180fe200000100b7 */
[----:B------:R-:W-:Y:S01]  /*3ae0*/  @P0 FADD.FTZ R176, R229, -R176 ;  /* 0x800000b0e5b00221 */ /* 0x000fe20000010000 */
[----:B------:R-:W2:Y:S01]  /*3af0*/  @P3 LDC R244, c[0x0][0x40c] ;  /* 0x00010300fff43b82 */ /* 0x000ea20000000800 */
[----:B------:R-:W-:Y:S01]  /*3b00*/  @P0 FFMA.FTZ R250, R6, R81, R250 ;  /* 0x0000005106fa0223 */ /* 0x000fe200000100fa */
[----:B------:R-:W-:-:S04]  /*3b10*/  @P0 FFMA.FTZ R81, R232, R182, R183 ;  /* 0x000000b6e8510223 */ /* 0x000fc800000100b7 */
[----:B------:R-:W-:Y:S02]  /*3b20*/  @P0 FADD.FTZ R81, R230, -R81 ;  /* 0x80000051e6510221 */ /* 0x000fe40000010000 */
[----:B------:R-:W3:Y:S02]  /*3b30*/  @P3 LDC R246, c[0x0][0x40c] ;  /* 0x00010300fff63b82 */ /* 0x000ee40000000800 */
[----:B------:R-:W-:Y:S01]  /*3b40*/  @P0 FFMA.FTZ R82, R6, R81, R82 ;  /* 0x0000005106520223 */ /* 0x000fe20000010052 */
[----:B------:R-:W-:Y:S01]  /*3b50*/  @P0 FADD.FTZ R81, R237, -R80 ;  /* 0x80000050ed510221 */ /* 0x000fe20000010000 */
[----:B------:R-:W-:-:S04]  /*3b60*/  HADD2.F32 R80, -RZ, R145.H0_H0 ;  /* 0x20000091ff507230 */ /* 0x000fc80000004100 */
[----:B------:R-:W4:Y:S01]  /*3b70*/  @P3 LDC R177, c[0x0][0x40c] ;  /* 0x00010300ffb13b82 */ /* 0x000f220000000800 */
[----:B------:R-:W-:Y:S01]  /*3b80*/  @P0 FFMA.FTZ R80, R6, R81, R80 ;  /* 0x0000005106500223 */ /* 0x000fe20000010050 */
[----:B------:R-:W-:-:S04]  /*3b90*/  @P0 FFMA.FTZ R81, R236, R182, R183 ;  /* 0x000000b6ec510223 */ /* 0x000fc800000100b7 */
[----:B------:R-:W-:Y:S01]  /*3ba0*/  @P0 FADD.FTZ R83, R234, -R81 ;  /* 0x80000051ea530221 */ /* 0x000fe20000010000 */
[----:B------:R-:W-:Y:S01]  /*3bb0*/  HADD2.F32 R81, -RZ, R145.H1_H1 ;  /* 0x30000091ff517230 */ /* 0x000fe20000004100 */
[----:B------:R-:W5:Y:S01]  /*3bc0*/  @P3 LDC R252, c[0x0][0x40c] ;  /* 0x00010300fffc3b82 */ /* 0x000f620000000800 */
[----:B--2---:R-:W-:-:S03]  /*3bd0*/  @P3 FMUL.FTZ R244, R249, R244 ;  /* 0x000000f4f9f43220 */ /* 0x004fc60000410000 */
[----:B------:R-:W-:Y:S01]  /*3be0*/  @P0 FFMA.FTZ R81, R6, R83, R81 ;  /* 0x0000005306510223 */ /* 0x000fe20000010051 */
[----:B------:R-:W-:Y:S01]  /*3bf0*/  @P0 FFMA.FTZ R83, R240, R182, R183 ;  /* 0x000000b6f0530223 */ /* 0x000fe200000100b7 */
[----:B------:R-:W-:Y:S02]  /*3c00*/  @P3 F2FP.F16.F32.PACK_AB R244, RZ, R244 ;  /* 0x000000f4fff4323e */ /* 0x000fe400000000ff */
[----:B------:R-:W2:Y:S01]  /*3c10*/  @P3 LDC R248, c[0x0][0x40c] ;  /* 0x00010300fff83b82 */ /* 0x000ea20000000800 */
[----:B------:R-:W-:Y:S01]  /*3c20*/  @P0 FADD.FTZ R83, R238, -R83 ;  /* 0x80000053ee530221 */ /* 0x000fe20000010000 */
[----:B------:R-:W-:-:S03]  /*3c30*/  @P3 PRMT R156, R244, 0x7610, R156 ;  /* 0x00007610f49c3816 */ /* 0x000fc6000000009c */
[----:B------:R-:W-:Y:S01]  /*3c40*/  @P0 FFMA.FTZ R251, R6, R83, R251 ;  /* 0x0000005306fb0223 */ /* 0x000fe200000100fb */
[----:B------:R-:W-:Y:S02]  /*3c50*/  HADD2.F32 R83, -RZ, R147.H0_H0 ;  /* 0x20000093ff537230 */ /* 0x000fe40000004100 */
[C---:B----4-:R-:W-:Y:S01]  /*3c60*/  @P3 FMUL.FTZ R177, R82.reuse, R177 ;  /* 0x000000b152b13220 */ /* 0x050fe20000410000 */
[----:B------:R-:W-:Y:S02]  /*3c70*/  F2FP.F16.F32.PACK_AB R82, R82, R250 ;  /* 0x000000fa5252723e */ /* 0x000fe400000000ff */
[----:B------:R-:W-:Y:S01]  /*3c80*/  @P0 FFMA.FTZ R83, R6, R176, R83 ;  /* 0x000000b006530223 */ /* 0x000fe20000010053 */
[----:B------:R-:W-:Y:S01]  /*3c90*/  @P0 FFMA.FTZ R176, R228, R182, R183 ;  /* 0x000000b6e4b00223 */ /* 0x000fe200000100b7 */
[----:B------:R-:W-:Y:S02]  /*3ca0*/  @P3 F2FP.F16.F32.PACK_AB R177, RZ, R177 ;  /* 0x000000b1ffb1323e */ /* 0x000fe400000000ff */
[----:B---3--:R-:W-:Y:S01]  /*3cb0*/  @P3 FMUL.FTZ R246, R83, R246 ;  /* 0x000000f653f63220 */ /* 0x008fe20000410000 */
[----:B------:R-:W-:Y:S01]  /*3cc0*/  @P0 FADD.FTZ R178, R227, -R176 ;  /* 0x800000b0e3b20221 */ /* 0x000fe20000010000 */
[----:B0-----:R-:W-:-:S02]  /*3cd0*/  @P3 FMUL.FTZ R176, R250, R179 ;  /* 0x000000b3fab03220 */ /* 0x001fc40000410000 */
[----:B------:R-:W0:Y:S01]  /*3ce0*/  @P3 LDC R179, c[0x0][0x40c] ;  /* 0x00010300ffb33b82 */ /* 0x000e220000000800 */
[----:B------:R-:W-:Y:S01]  /*3cf0*/  @P0 FFMA.FTZ R247, R6, R178, R247 ;  /* 0x000000b206f70223 */ /* 0x000fe200000100f7 */
[----:B-1----:R-:W-:Y:S01]  /*3d00*/  @P3 FMUL.FTZ R178, R80, R245 ;  /* 0x000000f550b23220 */ /* 0x002fe20000410000 */
[----:B-----5:R-:W-:Y:S01]  /*3d10*/  @P3 FMUL.FTZ R245, R251, R252 ;  /* 0x000000fcfbf53220 */ /* 0x020fe20000410000 */
[----:B------:R-:W-:Y:S01]  /*3d20*/  @P3 F2FP.F16.F32.PACK_AB R176, RZ, R176 ;  /* 0x000000b0ffb0323e */ /* 0x000fe200000000ff */
[----:B--2---:R-:W-:Y:S01]  /*3d30*/  @P3 FMUL.FTZ R248, R247, R248 ;  /* 0x000000f8f7f83220 */ /* 0x004fe20000410000 */
[----:B------:R-:W-:Y:S02]  /*3d40*/  @P3 F2FP.F16.F32.PACK_AB R246, RZ, R246 ;  /* 0x000000f6fff6323e */ /* 0x000fe400000000ff */
[----:B------:R-:W-:Y:S02]  /*3d50*/  @P3 F2FP.F16.F32.PACK_AB R178, RZ, R178 ;  /* 0x000000b2ffb2323e */ /* 0x000fe400000000ff */
[----:B------:R-:W-:-:S02]  /*3d60*/  @P3 F2FP.F16.F32.PACK_AB R245, RZ, R245 ;  /* 0x000000f5fff5323e */ /* 0x000fc400000000ff */
[----:B------:R-:W-:Y:S02]  /*3d70*/  @P3 PRMT R158, R176, 0x7610, R158 ;  /* 0x00007610b09e3816 */ /* 0x000fe4000000009e */
[----:B------:R-:W-:Y:S02]  /*3d80*/  @P3 F2FP.F16.F32.PACK_AB R248, RZ, R248 ;  /* 0x000000f8fff8323e */ /* 0x000fe400000000ff */
[----:B------:R-:W-:Y:S02]  /*3d90*/  @P3 PRMT R157, R178, 0x7610, R157 ;  /* 0x00007610b29d3816 */ /* 0x000fe4000000009d */
[----:B------:R-:W-:Y:S02]  /*3da0*/  @P3 PRMT R159, R246, 0x7610, R159 ;  /* 0x00007610f69f3816 */ /* 0x000fe4000000009f */
[----:B------:R-:W-:Y:S02]  /*3db0*/  F2FP.F16.F32.PACK_AB R83, R247, R83 ;  /* 0x00000053f753723e */ /* 0x000fe400000000ff */
[----:B------:R-:W-:Y:S01]  /*3dc0*/  @P3 PRMT R158, R158, 0x5410, R177 ;  /* 0x000054109e9e3816 */ /* 0x000fe200000000b1 */
[C---:B0-----:R-:W-:Y:S01]  /*3dd0*/  @P3 FMUL.FTZ R179, R81.reuse, R179 ;  /* 0x000000b351b33220 */ /* 0x041fe20000410000 */
[----:B------:R-:W-:-:S02]  /*3de0*/  F2FP.F16.F32.PACK_AB R81, R81, R80 ;  /* 0x000000505151723e */ /* 0x000fc400000000ff */
[----:B------:R-:W-:Y:S02]  /*3df0*/  F2FP.F16.F32.PACK_AB R80, R251, R249 ;  /* 0x000000f9fb50723e */ /* 0x000fe400000000ff */
[----:B------:R-:W-:Y:S02]  /*3e00*/  @P3 F2FP.F16.F32.PACK_AB R179, RZ, R179 ;  /* 0x000000b3ffb3323e */ /* 0x000fe400000000ff */
[----:B------:R-:W-:Y:S02]  /*3e10*/  @P3 PRMT R156, R156, 0x5410, R245 ;  /* 0x000054109c9c3816 */ /* 0x000fe400000000f5 */
[----:B------:R-:W-:Y:S02]  /*3e20*/  @P3 PRMT R157, R157, 0x5410, R179 ;  /* 0x000054109d9d3816 */ /* 0x000fe400000000b3 */
[----:B------:R-:W-:-:S07]  /*3e30*/  @P3 PRMT R159, R159, 0x5410, R248 ;  /* 0x000054109f9f3816 */ /* 0x000fce00000000f8 */
.L_x_9868:
        /* <DEDUP_REMOVED lines=10> */
.L_x_9858:
[----:B------:R-:W-:Y:S05]  /*3ee0*/  BSYNC.RECONVERGENT B0 ;  /* 0x0000000000007941 */ /* 0x000fea0003800200 */
.L_x_9857:
        /* <DEDUP_REMOVED lines=12> */
[----:B0-----:R-:W0:Y:S01]  /*3fb0*/  @P3 LDC R179, c[0x0][0x40c] ;  /* 0x00010300ffb33b82 */ /* 0x001e220000000800 */
[----:B------:R-:W-:Y:S02]  /*3fc0*/  HADD2.F32 R82, -RZ, R30.H1_H1 ;  /* 0x3000001eff527230 */ /* 0x000fe40000004100 */
[----:B------:R-:W-:Y:S02]  /*3fd0*/  HADD2.F32 R251, -RZ, R29.H0_H0 ;  /* 0x2000001dfffb7230 */ /* 0x000fe40000004100 */
[--C-:B------:R-:W-:Y:S02]  /*3fe0*/  HADD2.F32 R249, -RZ, R28.reuse.H0_H0 ;  /* 0x2000001cfff97230 */ /* 0x100fe40000004100 */
[----:B------:R-:W-:Y:S01]  /*3ff0*/  HADD2.F32 R245, -RZ, R28.H1_H1 ;  /* 0x3000001cfff57230 */ /* 0x000fe20000004100 */
[----:B------:R-:W1:Y:S01]  /*4000*/  @P3 LDC R178, c[0x0][0x40c] ;  /* 0x00010300ffb23b82 */ /* 0x000e620000000800 */
[----:B------:R-:W-:-:S02]  /*4010*/  HADD2.F32 R247, -RZ, R31.H0_H0 ;  /* 0x2000001ffff77230 */ /* 0x000fc40000004100 */
[-CC-:B------:R-:W-:Y:S01]  /*4020*/  @P2 FFMA.FTZ R81, R189, R182.reuse, R183.reuse ;  /* 0x000000b6bd512223 */ /* 0x180fe200000100b7 */
[-CC-:B------:R-:W-:Y:S01]  /*4030*/  @P2 FFMA.FTZ R80, R188, R182.reuse, R183.reuse ;  /* 0x000000b6bc502223 */ /* 0x180fe200000100b7 */
[-CC-:B------:R-:W-:Y:S01]  /*4040*/  @P2 FFMA.FTZ R83, R193, R182.reuse, R183.reuse ;  /* 0x000000b6c1532223 */ /* 0x180fe200000100b7 */
[-C--:B------:R-:W-:Y:S01]  /*4050*/  @P2 FFMA.FTZ R176, R186, R182.reuse, R183 ;  /* 0x000000b6bab02223 */ /* 0x080fe200000100b7 */
[----:B------:R-:W-:Y:S01]  /*4060*/  @P2 FADD.FTZ R81, R222, -R81 ;  /* 0x80000051de512221 */ /* 0x000fe20000010000 */
[----:B------:R-:W2:Y:S01]  /*4070*/  @P3 LDC R250, c[0x0][0x40c] ;  /* 0x00010300fffa3b82 */ /* 0x000ea20000000800 */
[----:B------:R-:W-:Y:S01]  /*4080*/  @P2 FADD.FTZ R83, R226, -R83 ;  /* 0x80000053e2532221 */ /* 0x000fe20000010000 */
[----:B------:R-:W-:Y:S02]  /*4090*/  HADD2.F32 R177, -RZ, R31.H1_H1 ;  /* 0x3000001fffb17230 */ /* 0x000fe40000004100 */
[----:B------:R-:W-:Y:S01]  /*40a0*/  @P2 FFMA.FTZ R248, R6, R81, R248 ;  /* 0x0000005106f82223 */ /* 0x000fe200000100f8 */
[----:B------:R-:W-:Y:S01]  /*40b0*/  @P2 FADD.FTZ R81, R221, -R80 ;  /* 0x80000050dd512221 */ /* 0x000fe20000010000 */
[-C--:B------:R-:W-:Y:S01]  /*40c0*/  @P2 FFMA.FTZ R80, R190, R182.reuse, R183 ;  /* 0x000000b6be502223 */ /* 0x080fe200000100b7 */
[C---:B------:R-:W-:Y:S01]  /*40d0*/  @P2 FFMA.FTZ R249, R6.reuse, R83, R249 ;  /* 0x0000005306f92223 */ /* 0x040fe200000100f9 */
[-CC-:B------:R-:W-:Y:S01]  /*40e0*/  @P2 FFMA.FTZ R83, R187, R182.reuse, R183.reuse ;  /* 0x000000b6bb532223 */ /* 0x180fe200000100b7 */
[----:B------:R-:W-:Y:S01]  /*40f0*/  @P2 FFMA.FTZ R82, R6, R81, R82 ;  /* 0x0000005106522223 */ /* 0x000fe20000010052 */
[----:B------:R-:W-:Y:S01]  /*4100*/  @P2 FFMA.FTZ R81, R191, R182, R183 ;  /* 0x000000b6bf512223 */ /* 0x000fe200000100b7 */
[----:B------:R-:W-:Y:S01]  /*4110*/  @P2 FADD.FTZ R80, R223, -R80 ;  /* 0x80000050df502221 */ /* 0x000fe20000010000 */
[----:B------:R-:W3:Y:S01]  /*4120*/  @P3 LDC R244, c[0x0][0x40c] ;  /* 0x00010300fff43b82 */ /* 0x000ee20000000800 */
[----:B------:R-:W-:Y:S01]  /*4130*/  @P2 FADD.FTZ R176, R219, -R176 ;  /* 0x800000b0dbb02221 */ /* 0x000fe20000010000 */
[----:B------:R-:W-:-:S03]  /*4140*/  @P2 FADD.FTZ R81, R224, -R81 ;  /* 0x80000051e0512221 */ /* 0x000fc60000010000 */
[C---:B------:R-:W-:Y:S01]  /*4150*/  @P2 FFMA.FTZ R177, R6.reuse, R176, R177 ;  /* 0x000000b006b12223 */ /* 0x040fe200000100b1 */
[----:B------:R-:W-:Y:S01]  /*4160*/  @P2 FFMA.FTZ R251, R6, R81, R251 ;  /* 0x0000005106fb2223 */ /* 0x000fe200000100fb */
[----:B------:R-:W-:Y:S01]  /*4170*/  HADD2.F32 R81, -RZ, R29.H1_H1 ;  /* 0x3000001dff517230 */ /* 0x000fe20000004100 */
[----:B------:R-:W4:Y:S01]  /*4180*/  @P3 LDC R246, c[0x0][0x40c] ;  /* 0x00010300fff63b82 */ /* 0x000f220000000800 */
[C---:B0-----:R-:W-:Y:S01]  /*4190*/  @P3 FMUL.FTZ R176, R82.reuse, R179 ;  /* 0x000000b352b03220 */ /* 0x041fe20000410000 */
[----:B------:R-:W-:Y:S01]  /*41a0*/  F2FP.F16.F32.PACK_AB R82, R82, R248 ;  /* 0x000000f85252723e */ /* 0x000fe200000000ff */
[----:B-1----:R-:W-:Y:S01]  /*41b0*/  @P3 FMUL.FTZ R178, R251, R178 ;  /* 0x000000b2fbb23220 */ /* 0x002fe20000410000 */
[----:B------:R-:W-:Y:S01]  /*41c0*/  @P2 FFMA.FTZ R81, R6, R80, R81 ;  /* 0x0000005006512223 */ /* 0x000fe20000010051 */
[----:B------:R-:W-:Y:S01]  /*41d0*/  @P2 FFMA.FTZ R80, R192, R182, R183 ;  /* 0x000000b6c0502223 */ /* 0x000fe200000100b7 */
[----:B------:R-:W-:Y:S02]  /*41e0*/  @P3 F2FP.F16.F32.PACK_AB R176, RZ, R176 ;  /* 0x000000b0ffb0323e */ /* 0x000fe400000000ff */
[----:B--2---:R-:W-:Y:S01]  /*41f0*/  @P3 FMUL.FTZ R179, R81, R250 ;  /* 0x000000fa51b33220 */ /* 0x004fe20000410000 */
[----:B------:R-:W-:Y:S01]  /*4200*/  @P2 FADD.FTZ R80, R225, -R80 ;  /* 0x80000050e1502221 */ /* 0x000fe20000010000 */
[----:B------:R-:W-:-:S02]  /*4210*/  @P3 F2FP.F16.F32.PACK_AB R178, RZ, R178 ;  /* 0x000000b2ffb2323e */ /* 0x000fc400000000ff */
[----:B------:R-:W-:Y:S01]  /*4220*/  F2FP.F16.F32.PACK_AB R81, R81, R251 ;  /* 0x000000fb5151723e */ /* 0x000fe200000000ff */
[----:B------:R-:W-:Y:S01]  /*4230*/  @P2 FFMA.FTZ R245, R6, R80, R245 ;  /* 0x0000005006f52223 */ /* 0x000fe200000100f5 */
[----:B------:R-:W-:Y:S01]  /*4240*/  @P2 FADD.FTZ R80, R220, -R83 ;  /* 0x80000053dc502221 */ /* 0x000fe20000010000 */
[----:B------:R-:W-:Y:S01]  /*4250*/  @P3 F2FP.F16.F32.PACK_AB R179, RZ, R179 ;  /* 0x000000b3ffb3323e */ /* 0x000fe200000000ff */
[----:B------:R-:W0:Y:S01]  /*4260*/  @P3 LDC R83, c[0x0][0x40c] ;  /* 0x00010300ff533b82 */ /* 0x000e220000000800 */
[----:B---3--:R-:W-:Y:S01]  /*4270*/  @P3 FMUL.FTZ R244, R245, R244 ;  /* 0x000000f4f5f43220 */ /* 0x008fe20000410000 */
[----:B------:R-:W-:Y:S01]  /*4280*/  @P2 FFMA.FTZ R247, R6, R80, R247 ;  /* 0x0000005006f72223 */ /* 0x000fe200000100f7 */
[----:B------:R-:W-:-:S03]  /*4290*/  @P3 PRMT R157, R178, 0x7610, R157 ;  /* 0x00007610b29d3816 */ /* 0x000fc6000000009d */
[----:B------:R-:W-:Y:S02]  /*42a0*/  @P3 F2FP.F16.F32.PACK_AB R244, RZ, R244 ;  /* 0x000000f4fff4323e */ /* 0x000fe400000000ff */
[----:B------:R-:W1:Y:S01]  /*42b0*/  @P3 LDC R80, c[0x0][0x40c] ;  /* 0x00010300ff503b82 */ /* 0x000e620000000800 */
[----:B----4-:R-:W-:Y:S01]  /*42c0*/  @P3 FMUL.FTZ R246, R247, R246 ;  /* 0x000000f6f7f63220 */ /* 0x010fe20000410000 */
[----:B------:R-:W-:-:S04]  /*42d0*/  @P3 PRMT R157, R157, 0x5410, R179 ;  /* 0x000054109d9d3816 */ /* 0x000fc800000000b3 */
[----:B------:R-:W-:-:S04]  /*42e0*/  @P3 F2FP.F16.F32.PACK_AB R246, RZ, R246 ;  /* 0x000000f6fff6323e */ /* 0x000fc800000000ff */
[----:B------:R-:W-:Y:S01]  /*42f0*/  @P3 PRMT R159, R246, 0x7610, R159 ;  /* 0x00007610f69f3816 */ /* 0x000fe2000000009f */
[----:B0-----:R-:W-:-:S05]  /*4300*/  @P3 FMUL.FTZ R83, R248, R83 ;  /* 0x00000053f8533220 */ /* 0x001fca0000410000 */
[----:B------:R-:W-:Y:S01]  /*4310*/  @P3 F2FP.F16.F32.PACK_AB R83, RZ, R83 ;  /* 0x00000053ff53323e */ /* 0x000fe200000000ff */
[----:B-1----:R-:W-:-:S03]  /*4320*/  @P3 FMUL.FTZ R248, R249, R80 ;  /* 0x00000050f9f83220 */ /* 0x002fc60000410000 */
[----:B------:R-:W-:Y:S02]  /*4330*/  @P3 PRMT R158, R83, 0x7610, R158 ;  /* 0x00007610539e3816 */ /* 0x000fe4000000009e */
[----:B------:R-:W-:Y:S02]  /*4340*/  F2FP.F16.F32.PACK_AB R80, R245, R249 ;  /* 0x000000f9f550723e */ /* 0x000fe400000000ff */
[----:B------:R-:W-:Y:S02]  /*4350*/  @P3 F2FP.F16.F32.PACK_AB R248, RZ, R248 ;  /* 0x000000f8fff8323e */ /* 0x000fe400000000ff */
[----:B------:R-:W-:Y:S02]  /*4360*/  @P3 PRMT R158, R158, 0x5410, R176 ;  /* 0x000054109e9e3816 */ /* 0x000fe400000000b0 */
[----:B------:R-:W-:Y:S02]  /*4370*/  @P3 PRMT R156, R248, 0x7610, R156 ;  /* 0x00007610f89c3816 */ /* 0x000fe4000000009c */
[----:B------:R-:W-:-:S02]  /*4380*/  F2FP.F16.F32.PACK_AB R83, R177, R247 ;  /* 0x000000f7b153723e */ /* 0x000fc400000000ff */
[----:B------:R-:W-:Y:S01]  /*4390*/  @P3 PRMT R156, R156, 0x5410, R244 ;  /* 0x000054109c9c3816 */ /* 0x000fe200000000f4 */
[----:B------:R-:W-:Y:S06]  /*43a0*/  @!P3 BRA `(.L_x_9874) ;  /* 0x0000000c0060b947 */ /* 0x000fec0003800000 */
[----:B------:R-:W-:-:S05]  /*43b0*/  FMUL.FTZ R177, R177, UR15 ;  /* 0x0000000fb1b17c20 */ /* 0x000fca0008410000 */
[----:B------:R-:W-:-:S04]  /*43c0*/  F2FP.F16.F32.PACK_AB R177, RZ, R177 ;  /* 0x000000b1ffb1723e */ /* 0x000fc800000000ff */
[----:B------:R-:W-:Y:S01]  /*43d0*/  PRMT R159, R159, 0x5410, R177 ;  /* 0x000054109f9f7816 */ /* 0x000fe200000000b1 */
[----:B------:R-:W-:Y:S06]  /*43e0*/  BRA `(.L_x_9874) ;  /* 0x0000000c00507947 */ /* 0x000fec0003800000 */
.L_x_9873:
[----:B------:R-:W-:Y:S01]  /*43f0*/  ISETP.GT.AND P2, PT, R4, RZ, PT ;  /* 0x000000ff0400720c */ /* 0x000fe20003f44270 */
[--C-:B------:R-:W-:Y:S01]  /*4400*/  HADD2.F32 R249, -RZ, R28.reuse.H0_H0 ;  /* 0x2000001cfff97230 */ /* 0x100fe20000004100 */
[----:B------:R-:W1:Y:S01]  /*4410*/  @P3 LDC R244, c[0x0][0x40c] ;  /* 0x00010300fff43b82 */ /* 0x000e620000000800 */
[----:B------:R-:W-:Y:S02]  /*4420*/  HADD2.F32 R251, -RZ, R28.H1_H1 ;  /* 0x3000001cfffb7230 */ /* 0x000fe40000004100 */
[----:B0-----:R-:W-:Y:S02]  /*4430*/  HADD2.F32 R179, -RZ, R29.H0_H0 ;  /* 0x2000001dffb37230 */ /* 0x001fe40000004100 */
[----:B------:R-:W-:-:S03]  /*4440*/  HADD2.F32 R247, -RZ, R30.H0_H0 ;  /* 0x2000001efff77230 */ /* 0x000fc60000004100 */
[----:B------:R-:W0:Y:S03]  /*4450*/  @P3 LDC R248, c[0x0][0x40c] ;  /* 0x00010300fff83b82 */ /* 0x000e260000000800 */
        /* <DEDUP_REMOVED lines=11> */
[----:B------:R-:W-:Y:S01]  /*4510*/  @P2 FFMA.FTZ R176, R190, R182, R183 ;  /* 0x000000b6beb02223 */ /* 0x000fe200000100b7 */
[----:B------:R-:W-:Y:S01]  /*4520*/  @P2 FFMA.FTZ R247, R6, R245, R247 ;  /* 0x000000f506f72223 */ /* 0x000fe200000100f7 */
[----:B------:R-:W-:Y:S01]  /*4530*/  @P2 FADD.FTZ R177, R224, -R177 ;  /* 0x800000b1e0b12221 */ /* 0x000fe20000010000 */
[----:B-1----:R-:W-:Y:S01]  /*4540*/  @P3 FMUL.FTZ R244, R249, R244 ;  /* 0x000000f4f9f43220 */ /* 0x002fe20000410000 */
[----:B------:R-:W-:Y:S01]  /*4550*/  @P2 FADD.FTZ R176, R223, -R176 ;  /* 0x800000b0dfb02221 */ /* 0x000fe20000010000 */
[----:B------:R-:W-:Y:S01]  /*4560*/  @P2 FFMA.FTZ R249, R187, R182, R183 ;  /* 0x000000b6bbf92223 */ /* 0x000fe200000100b7 */
[----:B------:R-:W-:Y:S01]  /*4570*/  @P2 FFMA.FTZ R179, R6, R177, R179 ;  /* 0x000000b106b32223 */ /* 0x000fe200000100b3 */
[----:B------:R-:W-:Y:S01]  /*4580*/  HADD2.F32 R177, -RZ, R29.H1_H1 ;  /* 0x3000001dffb17230 */ /* 0x000fe20000004100 */
[----:B------:R-:W1:Y:S01]  /*4590*/  @P3 LDC R246, c[0x0][0x40c] ;  /* 0x00010300fff63b82 */ /* 0x000e620000000800 */
[----:B------:R-:W-:-:S02]  /*45a0*/  HADD2.F32 R245, -RZ, R30.H1_H1 ;  /* 0x3000001efff57230 */ /* 0x000fc40000004100 */
[----:B0-----:R-:W-:Y:S01]  /*45b0*/  @P3 FMUL.FTZ R179, R179, R248 ;  /* 0x000000f8b3b33220 */ /* 0x001fe20000410000 */
[----:B------:R-:W-:Y:S01]  /*45c0*/  @P3 F2FP.F16.F32.PACK_AB R244, RZ, R244 ;  /* 0x000000f4fff4323e */ /* 0x000fe200000000ff */
[C---:B------:R-:W-:Y:S01]  /*45d0*/  @P2 FFMA.FTZ R177, R6.reuse, R176, R177 ;  /* 0x000000b006b12223 */ /* 0x040fe200000100b1 */
[----:B------:R-:W-:Y:S02]  /*45e0*/  @P2 FFMA.FTZ R245, R6, R178, R245 ;  /* 0x000000b206f52223 */ /* 0x000fe400000100f5 */
[----:B------:R-:W-:Y:S01]  /*45f0*/  @P3 F2FP.F16.F32.PACK_AB R179, RZ, R179 ;  /* 0x000000b3ffb3323e */ /* 0x000fe200000000ff */
[----:B------:R-:W0:Y:S01]  /*4600*/  @P3 LDC R176, c[0x0][0x40c] ;  /* 0x00010300ffb03b82 */ /* 0x000e220000000800 */
[----:B------:R-:W-:Y:S02]  /*4610*/  @P3 PRMT R156, R244, 0x7610, R156 ;  /* 0x00007610f49c3816 */ /* 0x000fe4000000009c */
[----:B------:R-:W-:-:S05]  /*4620*/  @P3 PRMT R157, R179, 0x7610, R157 ;  /* 0x00007610b39d3816 */ /* 0x000fca000000009d */
[----:B------:R-:W2:Y:S08]  /*4630*/  @P3 LDC R250, c[0x0][0x40c] ;  /* 0x00010300fffa3b82 */ /* 0x000eb00000000800 */
[----:B------:R-:W3:Y:S01]  /*4640*/  @P3 LDC R178, c[0x0][0x40c] ;  /* 0x00010300ffb23b82 */ /* 0x000ee20000000800 */
[----:B-1----:R-:W-:-:S05]  /*4650*/  @P3 FMUL.FTZ R246, R247, R246 ;  /* 0x000000f6f7f63220 */ /* 0x002fca0000410000 */
[----:B------:R-:W-:Y:S01]  /*4660*/  @P3 F2FP.F16.F32.PACK_AB R246, RZ, R246 ;  /* 0x000000f6fff6323e */ /* 0x000fe200000000ff */
[----:B0-----:R-:W-:Y:S01]  /*4670*/  @P3 FMUL.FTZ R251, R251, R176 ;  /* 0x000000b0fbfb3220 */ /* 0x001fe20000410000 */
[----:B------:R-:W-:Y:S01]  /*4680*/  @P2 FADD.FTZ R176, R220, -R249 ;  /* 0x800000f9dcb02221 */ /* 0x000fe20000010000 */
[----:B------:R-:W-:Y:S01]  /*4690*/  HADD2.F32 R249, -RZ, R31.H0_H0 ;  /* 0x2000001ffff97230 */ /* 0x000fe20000004100 */
[----:B------:R-:W-:Y:S02]  /*46a0*/  @P3 PRMT R158, R246, 0x7610, R158 ;  /* 0x00007610f69e3816 */ /* 0x000fe4000000009e */
[----:B------:R-:W-:Y:S02]  /*46b0*/  @P3 F2FP.F16.F32.PACK_AB R251, RZ, R251 ;  /* 0x000000fbfffb323e */ /* 0x000fe400000000ff */
[----:B------:R-:W-:Y:S01]  /*46c0*/  @P2 FFMA.FTZ R249, R6, R176, R249 ;  /* 0x000000b006f92223 */ /* 0x000fe200000100f9 */
[----:B--2---:R-:W-:Y:S01]  /*46d0*/  @P3 FMUL.FTZ R177, R177, R250 ;  /* 0x000000fab1b13220 */ /* 0x004fe20000410000 */
[----:B------:R-:W0:Y:S01]  /*46e0*/  @P3 LDC R176, c[0x0][0x40c] ;  /* 0x00010300ffb03b82 */ /* 0x000e220000000800 */
[----:B------:R-:W-:-:S03]  /*46f0*/  @P3 PRMT R156, R156, 0x5410, R251 ;  /* 0x000054109c9c3816 */ /* 0x000fc600000000fb */
[----:B------:R-:W-:Y:S01]  /*4700*/  @P3 F2FP.F16.F32.PACK_AB R177, RZ, R177 ;  /* 0x000000b1ffb1323e */ /* 0x000fe200000000ff */
[----:B---3--:R-:W-:-:S03]  /*4710*/  @P3 FMUL.FTZ R178, R245, R178 ;  /* 0x000000b2f5b23220 */ /* 0x008fc60000410000 */
[----:B------:R-:W-:Y:S02]  /*4720*/  @P3 PRMT R157, R157, 0x5410, R177 ;  /* 0x000054109d9d3816 */ /* 0x000fe400000000b1 */
        /* <DEDUP_REMOVED lines=14> */
.L_x_9872:
        /* <DEDUP_REMOVED lines=18> */
[----:B------:R-:W-:Y:S02]  /*4930*/  F2FP.F16.F32.PACK_AB R80, R81, R80 ;  /* 0x000000505150723e */ /* 0x000fe400000000ff */
[----:B------:R-:W-:Y:S01]  /*4940*/  @P3 F2FP.F16.F32.PACK_AB R82, RZ, R82 ;  /* 0x00000052ff52323e */ /* 0x000fe200000000ff */
[----:B-1----:R-:W-:Y:S01]  /*4950*/  @P3 FMUL.FTZ R83, R176, R81 ;  /* 0x00000051b0533220 */ /* 0x002fe20000410000 */
[-CC-:B------:R-:W-:Y:S01]  /*4960*/  FFMA.FTZ R81, R191, R182.reuse, R183.reuse ;  /* 0x000000b6bf517223 */ /* 0x180fe200000100b7 */
[-C--:B------:R-:W-:Y:S02]  /*4970*/  FFMA.FTZ R176, R190, R182.reuse, R183 ;  /* 0x000000b6beb07223 */ /* 0x080fe400000100b7 */
[----:B------:R-:W1:Y:S01]  /*4980*/  @P3 LDC R245, c[0x0][0x40c] ;  /* 0x00010300fff53b82 */ /* 0x000e620000000800 */
[----:B------:R-:W-:Y:S01]  /*4990*/  @P3 PRMT R156, R82, 0x7610, R156 ;  /* 0x00007610529c3816 */ /* 0x000fe2000000009c */
[----:B------:R-:W-:Y:S01]  /*49a0*/  FADD.FTZ R81, R224, -R81 ;  /* 0x80000051e0517221 */ /* 0x000fe20000010000 */
[----:B------:R-:W-:Y:S01]  /*49b0*/  FADD.FTZ R177, R223, -R176 ;  /* 0x800000b0dfb17221 */ /* 0x000fe20000010000 */
[----:B------:R-:W-:Y:S01]  /*49c0*/  @P3 F2FP.F16.F32.PACK_AB R83, RZ, R83 ;  /* 0x00000053ff53323e */ /* 0x000fe200000000ff */
        /* <DEDUP_REMOVED lines=9> */
[----:B------:R-:W-:Y:S01]  /*4a60*/  F2FP.F16.F32.PACK_AB R81, R178, R81 ;  /* 0x00000051b251723e */ /* 0x000fe200000000ff */
[----:B0-----:R-:W-:Y:S01]  /*4a70*/  @P3 FMUL.FTZ R176, R179, R178 ;  /* 0x000000b2b3b03220 */ /* 0x001fe20000410000 */
[----:B------:R-:W-:Y:S01]  /*4a80*/  FADD.FTZ R179, R221, -R82 ;  /* 0x80000052ddb37221 */ /* 0x000fe20000010000 */
[----:B------:R-:W0:Y:S01]  /*4a90*/  @P3 LDC R178, c[0x0][0x40c] ;  /* 0x00010300ffb23b82 */ /* 0x000e220000000800 */
[C---:B------:R-:W-:Y:S01]  /*4aa0*/  FMUL.FTZ R82, R6.reuse, R83 ;  /* 0x0000005306527220 */ /* 0x040fe20000410000 */
[----:B------:R-:W-:Y:S01]  /*4ab0*/  @P3 F2FP.F16.F32.PACK_AB R177, RZ, R177 ;  /* 0x000000b1ffb1323e */ /* 0x000fe200000000ff */
[----:B------:R-:W-:Y:S01]  /*4ac0*/  FMUL.FTZ R83, R6, R179 ;  /* 0x000000b306537220 */ /* 0x000fe20000410000 */
[----:B------:R-:W-:-:S02]  /*4ad0*/  @P3 F2FP.F16.F32.PACK_AB R176, RZ, R176 ;  /* 0x000000b0ffb0323e */ /* 0x000fc400000000ff */
[----:B------:R-:W-:Y:S02]  /*4ae0*/  FSEL R82, R82, RZ, P2 ;  /* 0x000000ff52527208 */ /* 0x000fe40001000000 */
[----:B------:R-:W-:Y:S02]  /*4af0*/  FSEL R179, R83, RZ, P2 ;  /* 0x000000ff53b37208 */ /* 0x000fe40001000000 */
[----:B------:R-:W-:Y:S01]  /*4b00*/  @P3 PRMT R157, R177, 0x7610, R157 ;  /* 0x00007610b19d3816 */ /* 0x000fe2000000009d */
[-C--:B-1----:R-:W-:Y:S01]  /*4b10*/  @P3 FMUL.FTZ R83, R245, R82.reuse ;  /* 0x00000052f5533220 */ /* 0x082fe20000410000 */
[----:B------:R-:W-:Y:S01]  /*4b20*/  F2FP.F16.F32.PACK_AB R82, R179, R82 ;  /* 0x00000052b352723e */ /* 0x000fe200000000ff */
[----:B------:R-:W1:Y:S01]  /*4b30*/  @P3 LDC R245, c[0x0][0x40c] ;  /* 0x00010300fff53b82 */ /* 0x000e620000000800 */
[----:B------:R-:W-:Y:S01]  /*4b40*/  @P3 PRMT R157, R157, 0x5410, R176 ;  /* 0x000054109d9d3816 */ /* 0x000fe200000000b0 */
[----:B------:R-:W-:Y:S01]  /*4b50*/  FFMA.FTZ R176, R186, R182, R183 ;  /* 0x000000b6bab07223 */ /* 0x000fe200000100b7 */
[----:B------:R-:W-:-:S04]  /*4b60*/  @P3 F2FP.F16.F32.PACK_AB R83, RZ, R83 ;  /* 0x00000053ff53323e */ /* 0x000fc800000000ff */
[----:B------:R-:W-:Y:S01]  /*4b70*/  @P3 PRMT R158, R83, 0x7610, R158 ;  /* 0x00007610539e3816 */ /* 0x000fe2000000009e */
[----:B0-----:R-:W-:Y:S01]  /*4b80*/  @P3 FMUL.FTZ R178, R178, R179 ;  /* 0x000000b3b2b23220 */ /* 0x001fe20000410000 */
[----:B------:R-:W-:-:S04]  /*4b90*/  FFMA.FTZ R179, R187, R182, R183 ;  /* 0x000000b6bbb37223 */ /* 0x000fc800000100b7 */
[----:B------:R-:W-:Y:S01]  /*4ba0*/  FADD.FTZ R179, R220, -R179 ;  /* 0x800000b3dcb37221 */ /* 0x000fe20000010000 */
[----:B------:R-:W-:-:S03]  /*4bb0*/  @P3 F2FP.F16.F32.PACK_AB R178, RZ, R178 ;  /* 0x000000b2ffb2323e */ /* 0x000fc600000000ff */
[----:B------:R-:W-:Y:S01]  /*4bc0*/  FMUL.FTZ R177, R6, R179 ;  /* 0x000000b306b17220 */ /* 0x000fe20000410000 */
[----:B------:R-:W-:-:S04]  /*4bd0*/  @P3 PRMT R158, R158, 0x5410, R178 ;  /* 0x000054109e9e3816 */ /* 0x000fc800000000b2 */
[----:B------:R-:W-:Y:S01]  /*4be0*/  FSEL R244, R177, RZ, P2 ;  /* 0x000000ffb1f47208 */ /* 0x000fe20001000000 */
[----:B------:R-:W-:-:S04]  /*4bf0*/  FADD.FTZ R177, R219, -R176 ;  /* 0x800000b0dbb17221 */ /* 0x000fc80000010000 */
[----:B-1----:R-:W-:Y:S01]  /*4c00*/  @P3 FMUL.FTZ R176, R245, R244 ;  /* 0x000000f4f5b03220 */ /* 0x002fe20000410000 */
[----:B------:R-:W-:-:S04]  /*4c10*/  FMUL.FTZ R177, R6, R177 ;  /* 0x000000b106b17220 */ /* 0x000fc80000410000 */
[----:B------:R-:W-:Y:S02]  /*4c20*/  @P3 F2FP.F16.F32.PACK_AB R176, RZ, R176 ;  /* 0x000000b0ffb0323e */ /* 0x000fe400000000ff */
[----:B------:R-:W-:Y:S02]  /*4c30*/  FSEL R177, R177, RZ, P2 ;  /* 0x000000ffb1b17208 */ /* 0x000fe40001000000 */
[----:B------:R-:W-:Y:S02]  /*4c40*/  @P3 PRMT R159, R176, 0x7610, R159 ;  /* 0x00007610b09f3816 */ /* 0x000fe4000000009f */
[----:B------:R-:W-:Y:S01]  /*4c50*/  F2FP.F16.F32.PACK_AB R83, R177, R244 ;  /* 0x000000f4b153723e */ /* 0x000fe200000000ff */
[----:B------:R-:W-:Y:S06]  /*4c60*/  @!P3 BRA `(.L_x_9874) ;  /* 0x000000040030b947 */ /* 0x000fec0003800000 */
[----:B------:R-:W-:-:S05]  /*4c70*/  FMUL.FTZ R177, R177, UR15 ;  /* 0x0000000fb1b17c20 */ /* 0x000fca0008410000 */
[----:B------:R-:W-:-:S04]  /*4c80*/  F2FP.F16.F32.PACK_AB R177, RZ, R177 ;  /* 0x000000b1ffb1723e */ /* 0x000fc800000000ff */
[----:B------:R-:W-:Y:S01]  /*4c90*/  PRMT R159, R159, 0x5410, R177 ;  /* 0x000054109f9f7816 */ /* 0x000fe200000000b1 */
[----:B------:R-:W-:Y:S06]  /*4ca0*/  BRA `(.L_x_9874) ;  /* 0x0000000400207947 */ /* 0x000fec0003800000 */
.L_x_9875:
        /* <DEDUP_REMOVED lines=9> */
.L_x_9876:
        /* <DEDUP_REMOVED lines=9> */
.L_x_9877:
        /* <DEDUP_REMOVED lines=9> */
.L_x_9878:
        /* <DEDUP_REMOVED lines=9> */
.L_x_9879:
        /* <DEDUP_REMOVED lines=9> */
.L_x_9880:
        /* <DEDUP_REMOVED lines=9> */
.L_x_9881:
        /* <DEDUP_REMOVED lines=9> */
.L_x_9882:
        /* <DEDUP_REMOVED lines=9> */
.L_x_9874:
        /* <DEDUP_REMOVED lines=8> */
.L_x_9871:
[----:B------:R-:W-:Y:S05]  /*51b0*/  BSYNC.RECONVERGENT B0 ;  /* 0x0000000000007941 */ /* 0x000fea0003800200 */
.L_x_9870:
        /* <DEDUP_REMOVED lines=12> */
[----:B0-2---:R-:W0:Y:S01]  /*5280*/  @P3 LDC R179, c[0x0][0x40c] ;  /* 0x00010300ffb33b82 */ /* 0x005e220000000800 */
        /* <DEDUP_REMOVED lines=67> */
.L_x_9886:
[----:B------:R-:W-:Y:S01]  /*56c0*/  ISETP.GT.AND P4, PT, R4, RZ, PT ;  /* 0x000000ff0400720c */ /* 0x000fe20003f84270 */
[--C-:B------:R-:W-:Y:S01]  /*56d0*/  HADD2.F32 R249, -RZ, R164.reuse.H0_H0 ;  /* 0x200000a4fff97230 */ /* 0x100fe20000004100 */
[----:B------:R-:W1:Y:S01]  /*56e0*/  @P3 LDC R244, c[0x0][0x40c] ;  /* 0x00010300fff43b82 */ /* 0x000e620000000800 */
[----:B------:R-:W-:Y:S02]  /*56f0*/  HADD2.F32 R251, -RZ, R164.H1_H1 ;  /* 0x300000a4fffb7230 */ /* 0x000fe40000004100 */
[----:B0-2---:R-:W-:Y:S02]  /*5700*/  HADD2.F32 R179, -RZ, R165.H0_H0 ;  /* 0x200000a5ffb37230 */ /* 0x005fe40000004100 */
        /* <DEDUP_REMOVED lines=61> */
.L_x_9885:
        /* <DEDUP_REMOVED lines=74> */
.L_x_9888:
        /* <DEDUP_REMOVED lines=9> */
.L_x_9889:
        /* <DEDUP_REMOVED lines=9> */
.L_x_9890:
        /* <DEDUP_REMOVED lines=9> */
.L_x_9891:
        /* <DEDUP_REMOVED lines=9> */
.L_x_9892:
        /* <DEDUP_REMOVED lines=9> */
.L_x_9893:
        /* <DEDUP_REMOVED lines=9> */
.L_x_9894:
        /* <DEDUP_REMOVED lines=9> */
.L_x_9895:
        /* <DEDUP_REMOVED lines=9> */
.L_x_9887:
        /* <DEDUP_REMOVED lines=8> */
.L_x_9884:
[----:B------:R-:W-:Y:S05]  /*6480*/  BSYNC.RECONVERGENT B0 ;  /* 0x0000000000007941 */ /* 0x000fea0003800200 */
.L_x_9883:
        /* <DEDUP_REMOVED lines=12> */
[----:B0-23--:R-:W0:Y:S01]  /*6550*/  @P3 LDC R179, c[0x0][0x40c] ;  /* 0x00010300ffb33b82 */ /* 0x00de220000000800 */
        /* <DEDUP_REMOVED lines=67> */
.L_x_9899:
[----:B------:R-:W-:Y:S01]  /*6990*/  ISETP.GT.AND P5, PT, R4, RZ, PT ;  /* 0x000000ff0400720c */ /* 0x000fe20003fa4270 */
[--C-:B------:R-:W-:Y:S01]  /*69a0*/  HADD2.F32 R249, -RZ, R168.reuse.H0_H0 ;  /* 0x200000a8fff97230 */ /* 0x100fe20000004100 */
[----:B------:R-:W1:Y:S01]  /*69b0*/  @P3 LDC R244, c[0x0][0x40c] ;  /* 0x00010300fff43b82 */ /* 0x000e620000000800 */
[----:B------:R-:W-:Y:S02]  /*69c0*/  HADD2.F32 R251, -RZ, R168.H1_H1 ;  /* 0x300000a8fffb7230 */ /* 0x000fe40000004100 */
[----:B0-23--:R-:W-:Y:S02]  /*69d0*/  HADD2.F32 R179, -RZ, R169.H0_H0 ;  /* 0x200000a9ffb37230 */ /* 0x00dfe40000004100 */
        /* <DEDUP_REMOVED lines=61> */
.L_x_9898:
[----:B0-23--:R-:W0:Y:S02]  /*6db0*/  LDC.64 R176, c[0x0][0x478] ;  /* 0x00011e00ffb07b82 */ /* 0x00de240000000a00 */
        /* <DEDUP_REMOVED lines=73> */
.L_x_9901:
        /* <DEDUP_REMOVED lines=9> */
.L_x_9902:
        /* <DEDUP_REMOVED lines=9> */
.L_x_9903:
        /* <DEDUP_REMOVED lines=9> */
.L_x_9904:
        /* <DEDUP_REMOVED lines=9> */
.L_x_9905:
        /* <DEDUP_REMOVED lines=9> */
.L_x_9906:
        /* <DEDUP_REMOVED lines=9> */
.L_x_9907:
        /* <DEDUP_REMOVED lines=9> */
.L_x_9908:
        /* <DEDUP_REMOVED lines=9> */
.L_x_9900:
        /* <DEDUP_REMOVED lines=8> */
.L_x_9897:
[----:B------:R-:W-:Y:S05]  /*7750*/  BSYNC.RECONVERGENT B0 ;  /* 0x0000000000007941 */ /* 0x000fea0003800200 */
.L_x_9896:
        /* <DEDUP_REMOVED lines=12> */
[--C-:B0-234-:R-:W-:Y:S01]  /*7820*/  HADD2.F32 R177, -RZ, R172.reuse.H0_H0 ;  /* 0x200000acffb17230 */ /* 0x11dfe20000004100 */
[----:B------:R-:W0:Y:S01]  /*7830*/  @P3 LDC R248, c[0x0][0x40c] ;  /* 0x00010300fff83b82 */ /* 0x000e220000000800 */
[----:B------:R-:W-:Y:S02]  /*7840*/  HADD2.F32 R83, -RZ, R172.H1_H1 ;  /* 0x300000acff537230 */ /* 0x000fe40000004100 */
[----:B------:R-:W-:-:S05]  /*7850*/  HADD2.F32 R247, -RZ, R174.H1_H1 ;  /* 0x300000aefff77230 */ /* 0x000fca0000004100 */
[----:B------:R-:W1:Y:S03]  /*7860*/  @P3 LDC R249, c[0x0][0x40c] ;  /* 0x00010300fff93b82 */ /* 0x000e660000000800 */
        /* <DEDUP_REMOVED lines=8> */
[C---:B------:R-:W-:Y:S01]  /*78f0*/  @P5 FFMA.FTZ R177, R6.reuse, R81, R177 ;  /* 0x0000005106b15223 */ /* 0x040fe200000100b1 */
[----:B------:R-:W-:Y:S01]  /*7900*/  @P5 FFMA.FTZ R83, R6, R80, R83 ;  /* 0x0000005006535223 */ /* 0x000fe20000010053 */
[----:B------:R-:W-:-:S02]  /*7910*/  HADD2.F32 R81, -RZ, R173.H0_H0 ;  /* 0x200000adff517230 */ /* 0x000fc40000004100 */
[----:B------:R-:W-:Y:S01]  /*7920*/  @P5 FADD.FTZ R80, R200, -R179 ;  /* 0x800000b3c8505221 */ /* 0x000fe20000010000 */
[----:B------:R-:W-:Y:S01]  /*7930*/  @P5 FADD.FTZ R179, R201, -R176 ;  /* 0x800000b0c9b35221 */ /* 0x000fe20000010000 */
[----:B------:R-:W-:Y:S01]  /*7940*/  @P5 FADD.FTZ R4, R203, -R4 ;  /* 0x80000004cb045221 */ /* 0x000fe20000010000 */
[----:B------:R-:W-:Y:S01]  /*7950*/  @P5 FFMA.FTZ R82, R208, R182, R183 ;  /* 0x000000b6d0525223 */ /* 0x000fe200000100b7 */
[----:B------:R-:W-:Y:S01]  /*7960*/  @P5 FFMA.FTZ R81, R6, R80, R81 ;  /* 0x0000005006515223 */ /* 0x000fe20000010051 */
[----:B------:R-:W-:Y:S02]  /*7970*/  HADD2.F32 R80, -RZ, R173.H1_H1 ;  /* 0x300000adff507230 */ /* 0x000fe40000004100 */
[----:B------:R-:W-:Y:S01]  /*7980*/  @P5 FFMA.FTZ R183, R205, R182, R183 ;  /* 0x000000b6cdb75223 */ /* 0x000fe200000100b7 */
[----:B------:R-:W-:Y:S01]  /*7990*/  @P5 FADD.FTZ R176, R202, -R245 ;  /* 0x800000f5cab05221 */ /* 0x000fe20000010000 */
[----:B------:R-:W-:Y:S01]  /*79a0*/  @P5 FFMA.FTZ R247, R6, R4, R247 ;  /* 0x0000000406f75223 */ /* 0x000fe200000100f7 */
[----:B------:R-:W-:-:S02]  /*79b0*/  HADD2.F32 R245, -RZ, R174.H0_H0 ;  /* 0x200000aefff57230 */ /* 0x000fc40000004100 */
[----:B------:R-:W-:Y:S01]  /*79c0*/  @P5 FFMA.FTZ R80, R6, R179, R80 ;  /* 0x000000b306505223 */ /* 0x000fe20000010050 */
[--C-:B------:R-:W-:Y:S02]  /*79d0*/  HADD2.F32 R4, -RZ, R175.reuse.H0_H0 ;  /* 0x200000afff047230 */ /* 0x100fe40000004100 */
[----:B------:R-:W-:Y:S01]  /*79e0*/  @P5 FADD.FTZ R183, R206, -R183 ;  /* 0x800000b7ceb75221 */ /* 0x000fe20000010000 */
[----:B------:R-:W-:Y:S02]  /*79f0*/  HADD2.F32 R179, -RZ, R175.H1_H1 ;  /* 0x300000afffb37230 */ /* 0x000fe40000004100 */
[----:B------:R-:W-:Y:S01]  /*7a00*/  @P5 FADD.FTZ R82, R207, -R82 ;  /* 0x80000052cf525221 */ /* 0x000fe20000010000 */
[C---:B------:R-:W-:Y:S01]  /*7a10*/  @P5 FFMA.FTZ R245, R6.reuse, R176, R245 ;  /* 0x000000b006f55223 */ /* 0x040fe200000100f5 */
[C---:B------:R-:W-:Y:S01]  /*7a20*/  @P5 FFMA.FTZ R4, R6.reuse, R183, R4 ;  /* 0x000000b706045223 */ /* 0x040fe20000010004 */
[----:B------:R-:W2:Y:S01]  /*7a30*/  @P3 LDC R182, c[0x0][0x40c] ;  /* 0x00010300ffb63b82 */ /* 0x000ea20000000800 */
[----:B------:R-:W-:Y:S01]  /*7a40*/  @P5 FFMA.FTZ R179, R6, R82, R179 ;  /* 0x0000005206b35223 */ /* 0x000fe200000100b3 */
[----:B0-----:R-:W-:Y:S01]  /*7a50*/  @P3 FMUL.FTZ R248, R177, R248 ;  /* 0x000000f8b1f83220 */ /* 0x001fe20000410000 */
[----:B-1----:R-:W-:Y:S01]  /*7a60*/  @P3 FMUL.FTZ R178, R80, R249 ;  /* 0x000000f950b23220 */ /* 0x002fe20000410000 */
[----:B------:R-:W-:-:S03]  /*7a70*/  F2FP.F16.F32.PACK_AB R82, R247, R245 ;  /* 0x000000f5f752723e */ /* 0x000fc600000000ff */
[----:B------:R-:W-:Y:S01]  /*7a80*/  @P3 F2FP.F16.F32.PACK_AB R248, RZ, R248 ;  /* 0x000000f8fff8323e */ /* 0x000fe200000000ff */
[----:B------:R-:W0:Y:S01]  /*7a90*/  @P3 LDC R6, c[0x0][0x40c] ;  /* 0x00010300ff063b82 */ /* 0x000e220000000800 */
[----:B------:R-:W-:Y:S02]  /*7aa0*/  @P3 F2FP.F16.F32.PACK_AB R178, RZ, R178 ;  /* 0x000000b2ffb2323e */ /* 0x000fe400000000ff */
[----:B------:R-:W-:-:S05]  /*7ab0*/  @P3 PRMT R156, R248, 0x7610, R156 ;  /* 0x00007610f89c3816 */ /* 0x000fca000000009c */
[----:B------:R-:W1:Y:S08]  /*7ac0*/  @P3 LDC R176, c[0x0][0x40c] ;  /* 0x00010300ffb03b82 */ /* 0x000e700000000800 */
[----:B------:R-:W3:Y:S01]  /*7ad0*/  @P3 LDC R246, c[0x0][0x40c] ;  /* 0x00010300fff63b82 */ /* 0x000ee20000000800 */
[----:B--2---:R-:W-:-:S05]  /*7ae0*/  @P3 FMUL.FTZ R182, R245, R182 ;  /* 0x000000b6f5b63220 */ /* 0x004fca0000410000 */
[----:B------:R-:W-:Y:S02]  /*7af0*/  @P3 F2FP.F16.F32.PACK_AB R182, RZ, R182 ;  /* 0x000000b6ffb6323e */ /* 0x000fe400000000ff */
[----:B------:R-:W2:Y:S01]  /*7b00*/  @P3 LDC R183, c[0x0][0x40c] ;  /* 0x00010300ffb73b82 */ /* 0x000ea20000000800 */
[----:B0-----:R-:W-:Y:S01]  /*7b10*/  @P3 FMUL.FTZ R6, R81, R6 ;  /* 0x0000000651063220 */ /* 0x001fe20000410000 */
[----:B------:R-:W-:Y:S02]  /*7b20*/  @P3 PRMT R158, R182, 0x7610, R158 ;  /* 0x00007610b69e3816 */ /* 0x000fe4000000009e */
[----:B------:R-:W-:Y:S02]  /*7b30*/  F2FP.F16.F32.PACK_AB R81, R80, R81 ;  /* 0x000000515051723e */ /* 0x000fe400000000ff */
[----:B------:R-:W-:Y:S01]  /*7b40*/  @P3 F2FP.F16.F32.PACK_AB R6, RZ, R6 ;  /* 0x00000006ff06323e */ /* 0x000fe200000000ff */
[----:B-1----:R-:W-:Y:S01]  /*7b50*/  @P3 FMUL.FTZ R176, R247, R176 ;  /* 0x000000b0f7b03220 */ /* 0x002fe20000410000 */
[----:B------:R-:W-:-:S02]  /*7b60*/  F2FP.F16.F32.PACK_AB R80, R83, R177 ;  /* 0x000000b15350723e */ /* 0x000fc400000000ff */
[----:B------:R-:W-:Y:S02]  /*7b70*/  @P3 PRMT R157, R6, 0x7610, R157 ;  /* 0x00007610069d3816 */ /* 0x000fe4000000009d */
[----:B------:R-:W-:Y:S02]  /*7b80*/  @P3 F2FP.F16.F32.PACK_AB R176, RZ, R176 ;  /* 0x000000b0ffb0323e */ /* 0x000fe400000000ff */
[----:B------:R-:W-:Y:S01]  /*7b90*/  @P3 PRMT R157, R157, 0x5410, R178 ;  /* 0x000054109d9d3816 */ /* 0x000fe200000000b2 */
[----:B---3--:R-:W-:Y:S01]  /*7ba0*/  @P3 FMUL.FTZ R246, R83, R246 ;  /* 0x000000f653f63220 */ /* 0x008fe20000410000 */
[----:B------:R-:W-:Y:S02]  /*7bb0*/  @P3 PRMT R158, R158, 0x5410, R176 ;  /* 0x000054109e9e3816 */ /* 0x000fe400000000b0 */
[----:B------:R-:W-:Y:S02]  /*7bc0*/  F2FP.F16.F32.PACK_AB R83, R179, R4 ;  /* 0x00000004b353723e */ /* 0x000fe400000000ff */
[----:B------:R-:W-:Y:S01]  /*7bd0*/  @P3 F2FP.F16.F32.PACK_AB R246, RZ, R246 ;  /* 0x000000f6fff6323e */ /* 0x000fe200000000ff */
[----:B--2---:R-:W-:-:S03]  /*7be0*/  @P3 FMUL.FTZ R183, R4, R183 ;  /* 0x000000b704b73220 */ /* 0x004fc60000410000 */
        /* <DEDUP_REMOVED lines=8> */
.L_x_9912:
[----:B------:R-:W-:Y:S01]  /*7c70*/  ISETP.GT.AND P5, PT, R4, RZ, PT ;  /* 0x000000ff0400720c */ /* 0x000fe20003fa4270 */
[--C-:B------:R-:W-:Y:S01]  /*7c80*/  HADD2.F32 R251, -RZ, R172.reuse.H1_H1 ;  /* 0x300000acfffb7230 */ /* 0x100fe20000004100 */
[----:B------:R-:W1:Y:S01]  /*7c90*/  @P3 LDC R250, c[0x0][0x40c] ;  /* 0x00010300fffa3b82 */ /* 0x000e620000000800 */
[--C-:B------:R-:W-:Y:S02]  /*7ca0*/  HADD2.F32 R245, -RZ, R173.reuse.H1_H1 ;  /* 0x300000adfff57230 */ /* 0x100fe40000004100 */
[----:B------:R-:W-:Y:S02]  /*7cb0*/  HADD2.F32 R249, -RZ, R172.H0_H0 ;  /* 0x200000acfff97230 */ /* 0x000fe40000004100 */
[----:B------:R-:W-:Y:S02]  /*7cc0*/  HADD2.F32 R247, -RZ, R173.H0_H0 ;  /* 0x200000adfff77230 */ /* 0x000fe40000004100 */
[----:B0-234-:R-:W-:Y:S01]  /*7cd0*/  HADD2.F32 R179, -RZ, R174.H0_H0 ;  /* 0x200000aeffb37230 */ /* 0x01dfe20000004100 */
[----:B------:R-:W0:Y:S03]  /*7ce0*/  @P3 LDC R178, c[0x0][0x40c] ;  /* 0x00010300ffb23b82 */ /* 0x000e260000000800 */
[-CC-:B------:R-:W-:Y:S01]  /*7cf0*/  @P5 FFMA.FTZ R4, R194, R182.reuse, R183.reuse ;  /* 0x000000b6c2045223 */ /* 0x180fe200000100b7 */
[-CC-:B------:R-:W-:Y:S01]  /*7d00*/  @P5 FFMA.FTZ R177, R185, R182.reuse, R183.reuse ;  /* 0x000000b6b9b15223 */ /* 0x180fe200000100b7 */
[----:B------:R-:W-:-:S02]  /*7d10*/  @P5 FFMA.FTZ R176, R204, R182, R183 ;  /* 0x000000b6ccb05223 */ /* 0x000fc400000100b7 */
[----:B------:R-:W-:Y:S01]  /*7d20*/  @P5 FADD.FTZ R4, R197, -R4 ;  /* 0x80000004c5045221 */ /* 0x000fe20000010000 */
[----:B------:R-:W-:Y:S01]  /*7d30*/  @P5 FADD.FTZ R177, R196, -R177 ;  /* 0x800000b1c4b15221 */ /* 0x000fe20000010000 */
[----:B------:R-:W-:Y:S01]  /*7d40*/  @P5 FADD.FTZ R176, R203, -R176 ;  /* 0x800000b0cbb05221 */ /* 0x000fe20000010000 */
[----:B------:R-:W2:Y:S01]  /*7d50*/  @P3 LDC R246, c[0x0][0x40c] ;  /* 0x00010300fff63b82 */ /* 0x000ea20000000800 */
[----:B------:R-:W-:Y:S01]  /*7d60*/  @P5 FFMA.FTZ R251, R6, R4, R251 ;  /* 0x0000000406fb5223 */ /* 0x000fe200000100fb */
[-C--:B------:R-:W-:Y:S01]  /*7d70*/  @P5 FFMA.FTZ R4, R198, R182.reuse, R183 ;  /* 0x000000b6c6045223 */ /* 0x080fe200000100b7 */
[----:B------:R-:W-:Y:S01]  /*7d80*/  @P5 FFMA.FTZ R249, R6, R177, R249 ;  /* 0x000000b106f95223 */ /* 0x000fe200000100f9 */
[----:B------:R-:W-:Y:S02]  /*7d90*/  @P5 FFMA.FTZ R177, R195, R182, R183 ;  /* 0x000000b6c3b15223 */ /* 0x000fe400000100b7 */
[----:B------:R-:W-:Y:S01]  /*7da0*/  @P5 FADD.FTZ R4, R201, -R4 ;  /* 0x80000004c9045221 */ /* 0x000fe20000010000 */
[----:B-1----:R-:W-:Y:S01]  /*7db0*/  @P3 FMUL.FTZ R250, R251, R250 ;  /* 0x000000fafbfa3220 */ /* 0x002fe20000410000 */
[----:B------:R-:W-:Y:S01]  /*7dc0*/  @P5 FADD.FTZ R177, R200, -R177 ;  /* 0x800000b1c8b15221 */ /* 0x000fe20000010000 */
[----:B------:R-:W1:Y:S01]  /*7dd0*/  @P3 LDC R248, c[0x0][0x40c] ;  /* 0x00010300fff83b82 */ /* 0x000e620000000800 */
[C---:B------:R-:W-:Y:S01]  /*7de0*/  @P5 FFMA.FTZ R245, R6.reuse, R4, R245 ;  /* 0x0000000406f55223 */ /* 0x040fe200000100f5 */
[-C--:B------:R-:W-:Y:S01]  /*7df0*/  @P5 FFMA.FTZ R251, R205, R182.reuse, R183 ;  /* 0x000000b6cdfb5223 */ /* 0x080fe200000100b7 */
[----:B------:R-:W-:Y:S01]  /*7e00*/  @P5 FFMA.FTZ R247, R6, R177, R247 ;  /* 0x000000b106f75223 */ /* 0x000fe200000100f7 */
[----:B------:R-:W-:Y:S01]  /*7e10*/  @P5 FFMA.FTZ R177, R199, R182, R183 ;  /* 0x000000b6c7b15223 */ /* 0x000fe200000100b7 */
[----:B------:R-:W-:Y:S01]  /*7e20*/  @P3 F2FP.F16.F32.PACK_AB R250, RZ, R250 ;  /* 0x000000fafffa323e */ /* 0x000fe200000000ff */
[----:B------:R-:W-:Y:S01]  /*7e30*/  @P5 FADD.FTZ R252, R206, -R251 ;  /* 0x800000fbcefc5221 */ /* 0x000fe20000010000 */
[----:B------:R-:W-:Y:S01]  /*7e40*/  HADD2.F32 R251, -RZ, R175.H0_H0 ;  /* 0x200000affffb7230 */ /* 0x000fe20000004100 */
[----:B------:R-:W3:Y:S01]  /*7e50*/  @P3 LDC R4, c[0x0][0x40c] ;  /* 0x00010300ff043b82 */ /* 0x000ee20000000800 */
[----:B------:R-:W-:-:S03]  /*7e60*/  @P5 FADD.FTZ R177, R202, -R177 ;  /* 0x800000b1cab15221 */ /* 0x000fc60000010000 */
[C---:B------:R-:W-:Y:S01]  /*7e70*/  @P5 FFMA.FTZ R251, R6.reuse, R252, R251 ;  /* 0x000000fc06fb5223 */ /* 0x040fe200000100fb */
[----:B------:R-:W-:Y:S01]  /*7e80*/  @P5 FFMA.FTZ R179, R6, R177, R179 ;  /* 0x000000b106b35223 */ /* 0x000fe200000100b3 */
[----:B------:R-:W-:-:S03]  /*7e90*/  HADD2.F32 R177, -RZ, R174.H1_H1 ;  /* 0x300000aeffb17230 */ /* 0x000fc60000004100 */
[----:B0-----:R-:W-:Y:S02]  /*7ea0*/  @P3 FMUL.FTZ R178, R179, R178 ;  /* 0x000000b2b3b23220 */ /* 0x001fe40000410000 */
[----:B------:R-:W-:Y:S02]  /*7eb0*/  @P5 FFMA.FTZ R177, R6, R176, R177 ;  /* 0x000000b006b15223 */ /* 0x000fe400000100b1 */
[----:B------:R-:W0:Y:S01]  /*7ec0*/  @P3 LDC R176, c[0x0][0x40c] ;  /* 0x00010300ffb03b82 */ /* 0x000e220000000800 */
[----:B------:R-:W-:Y:S01]  /*7ed0*/  @P3 F2FP.F16.F32.PACK_AB R178, RZ, R178 ;  /* 0x000000b2ffb2323e */ /* 0x000fe200000000ff */
[----:B--2---:R-:W-:Y:S01]  /*7ee0*/  @P3 FMUL.FTZ R246, R177, R246 ;  /* 0x000000f6b1f63220 */ /* 0x004fe20000410000 */
[----:B-1----:R-:W-:Y:S02]  /*7ef0*/  @P3 FMUL.FTZ R248, R251, R248 ;  /* 0x000000f8fbf83220 */ /* 0x002fe40000410000 */
[----:B------:R-:W-:Y:S02]  /*7f00*/  @P3 PRMT R158, R178, 0x7610, R158 ;  /* 0x00007610b29e3816 */ /* 0x000fe4000000009e */
[----:B------:R-:W-:-:S02]  /*7f10*/  @P3 F2FP.F16.F32.PACK_AB R246, RZ, R246 ;  /* 0x000000f6fff6323e */ /* 0x000fc400000000ff */
[----:B------:R-:W-:Y:S01]  /*7f20*/  @P3 F2FP.F16.F32.PACK_AB R248, RZ, R248 ;  /* 0x000000f8fff8323e */ /* 0x000fe200000000ff */
[----:B---3--:R-:W-:Y:S01]  /*7f30*/  @P3 FMUL.FTZ R249, R249, R4 ;  /* 0x00000004f9f93220 */ /* 0x008fe20000410000 */
[----:B------:R-:W-:Y:S01]  /*7f40*/  @P3 PRMT R158, R158, 0x5410, R246 ;  /* 0x000054109e9e3816 */ /* 0x000fe200000000f6 */
[----:B------:R-:W1:Y:S01]  /*7f50*/  @P3 LDC R4, c[0x0][0x40c] ;  /* 0x00010300ff043b82 */ /* 0x000e620000000800 */
[----:B------:R-:W-:Y:S02]  /*7f60*/  @P3 PRMT R159, R248, 0x7610, R159 ;  /* 0x00007610f89f3816 */ /* 0x000fe4000000009f */
[----:B------:R-:W-:-:S04]  /*7f70*/  @P3 F2FP.F16.F32.PACK_AB R249, RZ, R249 ;  /* 0x000000f9fff9323e */ /* 0x000fc800000000ff */
[----:B------:R-:W-:Y:S01]  /*7f80*/  @P3 PRMT R156, R249, 0x7610, R156 ;  /* 0x00007610f99c3816 */ /* 0x000fe2000000009c */
[----:B0-----:R-:W-:-:S03]  /*7f90*/  @P3 FMUL.FTZ R176, R245, R176 ;  /* 0x000000b0f5b03220 */ /* 0x001fc60000410000 */
[----:B------:R-:W-:Y:S02]  /*7fa0*/  @P3 PRMT R156, R156, 0x5410, R250 ;  /* 0x000054109c9c3816 */ /* 0x000fe400000000fa */
[----:B------:R-:W-:Y:S01]  /*7fb0*/  @P3 F2FP.F16.F32.PACK_AB R176, RZ, R176 ;  /* 0x000000b0ffb0323e */ /* 0x000fe200000000ff */
[----:B-1----:R-:W-:-:S05]  /*7fc0*/  @P3 FMUL.FTZ R4, R247, R4 ;  /* 0x00000004f7043220 */ /* 0x002fca0000410000 */
[----:B------:R-:W-:-:S04]  /*7fd0*/  @P3 F2FP.F16.F32.PACK_AB R4, RZ, R4 ;  /* 0x00000004ff04323e */ /* 0x000fc800000000ff */
[----:B------:R-:W-:-:S04]  /*7fe0*/  @P3 PRMT R157, R4, 0x7610, R157 ;  /* 0x00007610049d3816 */ /* 0x000fc8000000009d */
        /* <DEDUP_REMOVED lines=10> */
.L_x_9911:
        /* <DEDUP_REMOVED lines=42> */
[----:B------:R-:W-:Y:S02]  /*8330*/  @P3 F2FP.F16.F32.PACK_AB R177, RZ, R177 ;  /* 0x000000b1ffb1323e */ /* 0x000fe400000000ff */
[----:B------:R-:W0:Y:S01]  /*8340*/  @P3 LDC R249, c[0x0][0x40c] ;  /* 0x00010300fff93b82 */ /* 0x000e220000000800 */
[-C--:B-1----:R-:W-:Y:S01]  /*8350*/  @P3 FMUL.FTZ R6, R6, R81.reuse ;  /* 0x0000005106063220 */ /* 0x082fe20000410000 */
[----:B------:R-:W-:Y:S02]  /*8360*/  @P3 PRMT R158, R177, 0x7610, R158 ;  /* 0x00007610b19e3816 */ /* 0x000fe4000000009e */
[----:B------:R-:W-:Y:S02]  /*8370*/  F2FP.F16.F32.PACK_AB R81, R80, R81 ;  /* 0x000000515051723e */ /* 0x000fe400000000ff */
[----:B------:R-:W-:Y:S02]  /*8380*/  @P3 F2FP.F16.F32.PACK_AB R6, RZ, R6 ;  /* 0x00000006ff06323e */ /* 0x000fe400000000ff */
[----:B------:R-:W1:Y:S01]  /*8390*/  @P3 LDC R245, c[0x0][0x40c] ;  /* 0x00010300fff53b82 */ /* 0x000e620000000800 */
[----:B--2---:R-:W-:Y:S01]  /*83a0*/  @P3 FMUL.FTZ R246, R246, R183 ;  /* 0x000000b7f6f63220 */ /* 0x004fe20000410000 */
[----:B------:R-:W-:-:S04]  /*83b0*/  @P3 PRMT R157, R6, 0x7610, R157 ;  /* 0x00007610069d3816 */ /* 0x000fc8000000009d */
[----:B------:R-:W-:Y:S02]  /*83c0*/  @P3 F2FP.F16.F32.PACK_AB R246, RZ, R246 ;  /* 0x000000f6fff6323e */ /* 0x000fe400000000ff */
[----:B------:R-:W2:Y:S01]  /*83d0*/  @P3 LDC R178, c[0x0][0x40c] ;  /* 0x00010300ffb23b82 */ /* 0x000ea20000000800 */
[----:B---3--:R-:W-:Y:S01]  /*83e0*/  @P3 FMUL.FTZ R83, R83, R82 ;  /* 0x0000005253533220 */ /* 0x008fe20000410000 */
[----:B------:R-:W-:Y:S02]  /*83f0*/  @P3 PRMT R156, R246, 0x7610, R156 ;  /* 0x00007610f69c3816 */ /* 0x000fe4000000009c */
[----:B------:R-:W-:Y:S02]  /*8400*/  F2FP.F16.F32.PACK_AB R82, R82, R247 ;  /* 0x000000f75252723e */ /* 0x000fe400000000ff */
[----:B------:R-:W-:Y:S01]  /*8410*/  @P3 F2FP.F16.F32.PACK_AB R83, RZ, R83 ;  /* 0x00000053ff53323e */ /* 0x000fe200000000ff */
[----:B0-----:R-:W-:Y:S01]  /*8420*/  @P3 FMUL.FTZ R176, R249, R80 ;  /* 0x00000050f9b03220 */ /* 0x001fe20000410000 */
[----:B------:R-:W-:-:S02]  /*8430*/  F2FP.F16.F32.PACK_AB R80, R182, R183 ;  /* 0x000000b7b650723e */ /* 0x000fc400000000ff */
[----:B------:R-:W-:Y:S02]  /*8440*/  @P3 PRMT R158, R158, 0x5410, R83 ;  /* 0x000054109e9e3816 */ /* 0x000fe40000000053 */
[----:B------:R-:W-:Y:S02]  /*8450*/  @P3 F2FP.F16.F32.PACK_AB R176, RZ, R176 ;  /* 0x000000b0ffb0323e */ /* 0x000fe400000000ff */
[----:B------:R-:W-:Y:S01]  /*8460*/  F2FP.F16.F32.PACK_AB R83, R4, R179 ;  /* 0x000000b30453723e */ /* 0x000fe200000000ff */
[----:B-1----:R-:W-:Y:S01]  /*8470*/  @P3 FMUL.FTZ R245, R245, R182 ;  /* 0x000000b6f5f53220 */ /* 0x002fe20000410000 */
[----:B------:R-:W-:-:S04]  /*8480*/  @P3 PRMT R157, R157, 0x5410, R176 ;  /* 0x000054109d9d3816 */ /* 0x000fc800000000b0 */
        /* <DEDUP_REMOVED lines=10> */
.L_x_9914:
        /* <DEDUP_REMOVED lines=15> */
.L_x_9915:
        /* <DEDUP_REMOVED lines=9> */
.L_x_9916:
        /* <DEDUP_REMOVED lines=9> */
.L_x_9917:
        /* <DEDUP_REMOVED lines=9> */
.L_x_9918:
        /* <DEDUP_REMOVED lines=9> */
.L_x_9919:
        /* <DEDUP_REMOVED lines=9> */
.L_x_9920:
        /* <DEDUP_REMOVED lines=9> */
.L_x_9921:
[----:B0-----:R-:W-:-:S05]  /*8980*/  @P3 FMUL.FTZ R176, R176, R177 ;  /* 0x000000b1b0b03220 */ /* 0x001fca0000410000 */
[----:B------:R-:W-:-:S04]  /*8990*/  @P3 F2FP.F16.F32.PACK_AB R176, RZ, R176 ;  /* 0x000000b0ffb0323e */ /* 0x000fc800000000ff */
[----:B------:R-:W-:-:S07]  /*89a0*/  @P3 PRMT R159, R159, 0x5410, R176 ;  /* 0x000054109f9f3816 */ /* 0x000fce00000000b0 */
.L_x_9913:
[----:B------:R-:W0:Y:S08]  /*89b0*/  @P4 LDC.64 R178, c[0x0][0x478] ;  /* 0x00011e00ffb24b82 */ /* 0x000e300000000a00 */
[----:B------:R-:W1:Y:S01]  /*89c0*/  @P3 LDC.64 R176, c[0x0][0x468] ;  /* 0x00011a00ffb03b82 */ /* 0x000e620000000a00 */
[----:B0-----:R-:W-:-:S05]  /*89d0*/  @P4 IMAD.WIDE.U32 R178, R242, 0x10, R178 ;  /* 0x00000010f2b24825 */ /* 0x001fca00078e00b2 */
[----:B------:R0:W-:Y:S01]  /*89e0*/  @P4 STG.E.128 desc[UR10][R178.64], R80 ;  /* 0x00000050b2004986 */ /* 0x0001e2000c101d0a */
[----:B-1----:R-:W-:-:S05]  /*89f0*/  @P3 IMAD.WIDE.U32 R176, R181, 0x10, R176 ;  /* 0x00000010b5b03825 */ /* 0x002fca00078e00b0 */
[----:B------:R0:W-:Y:S02]  /*8a00*/  @P3 STG.E.128 desc[UR10][R176.64], R156 ;  /* 0x0000009cb0003986 */ /* 0x0001e4000c101d0a */
.L_x_9910:
[----:B------:R-:W-:Y:S05]  /*8a10*/  BSYNC.RECONVERGENT B0 ;  /* 0x0000000000007941 */ /* 0x000fea0003800200 */
.L_x_9909:
[----:B0-234-:R-:W0:Y:S01]  /*8a20*/  LDC.64 R176, c[0x0][0x380] ;  /* 0x0000e000ffb07b82 */ /* 0x01de220000000a00 */
[----:B------:R-:W-:Y:S01]  /*8a30*/  UPLOP3.LUT UP1, UPT, UPT, UPT, UP1, 0x40, 0x4 ;  /* 0x000000000004789c */ /* 0x000fe20003f2e810 */
[----:B0-----:R-:W-:-:S04]  /*8a40*/  IADD3 R5, PT, PT, R5, R176, RZ ;  /* 0x000000b005057210 */ /* 0x001fc80007ffe0ff */
[----:B------:R-:W-:-:S13]  /*8a50*/  ISETP.GE.AND P3, PT, R5, R177, PT ;  /* 0x000000b10500720c */ /* 0x000fda0003f66270 */
[----:B------:R-:W-:Y:S05]  /*8a60*/  @!P3 BRA `(.L_x_9922) ;  /* 0xffffff7c0074b947 */ /* 0x000fea000383ffff */
.L_x_9843:
        /* <DEDUP_REMOVED lines=51> */
.L_x_9923:
        /* <DEDUP_REMOVED lines=14> */
.L_x_19376:


//--------------------- .text._ZN10layer_norm13ln_bwd_kernelINS_13Kernel_traitsIf6__halfS2_S2_fjLj5120ELj1ELj1ELj4ELj16ENS_18Kernel_traits_baseILj5120EfS2_S2_S2_fjLj128EEEEELb0ELb0ELb1ELb1EEEvNS_9BwdParamsE --------------------------
	.section	.text._ZN10layer_norm13ln_bwd_kernelINS_13Kernel_traitsIf6__halfS2_S2_fjLj5120ELj1ELj1ELj4ELj16ENS_18Kernel_traits_baseILj5120EfS2_S2_S2_fjLj128EEEEELb0ELb0ELb1ELb1EEEvNS_9BwdParamsE,"ax",@progbits
	.align	128
        .global         _ZN10layer_norm13ln_bwd_kernelINS_13Kernel_traitsIf6__halfS2_S2_fjLj5120ELj1ELj1ELj4ELj16ENS_18Kernel_traits_baseILj5120EfS2_S2_S2_fjLj128EEEEELb0ELb0ELb1ELb1EEEvNS_9BwdParamsE
        .type           _ZN10layer_norm13ln_bwd_kernelINS_13Kernel_traitsIf6__halfS2_S2_fjLj5120ELj1ELj1ELj4ELj16ENS_18Kernel_traits_baseILj5120EfS2_S2_S2_fjLj128EEEEELb0ELb0ELb1ELb1EEEvNS_9BwdParamsE,@function
        .size           _ZN10layer_norm13ln_bwd_kernelINS_13Kernel_traitsIf6__halfS2_S2_fjLj5120ELj1ELj1ELj4ELj16ENS_18Kernel_traits_baseILj5120EfS2_S2_S2_fjLj128EEEEELb0ELb0ELb1ELb1EEEvNS_9BwdParamsE,(.L_x_19377 - _ZN10layer_norm13ln_bwd_kernelINS_13Kernel_traitsIf6__halfS2_S2_fjLj5120ELj1ELj1ELj4ELj16ENS_18Kernel_traits_baseILj5120EfS2_S2_S2_fjLj128EEEEELb0ELb0ELb1ELb1EEEvNS_9BwdParamsE)
        .other          _ZN10layer_norm13ln_bwd_kernelINS_13Kernel_traitsIf6__halfS2_S2_fjLj5120ELj1ELj1ELj4ELj16ENS_18Kernel_traits_baseILj5120EfS2_S2_S2_fjLj128EEEEELb0ELb0ELb1ELb1EEEvNS_9BwdParamsE,@"STO_CUDA_ENTRY STV_DEFAULT"
_ZN10layer_norm13ln_bwd_kernelINS_13Kernel_traitsIf6__halfS2_S2_fjLj5120ELj1ELj1ELj4ELj16ENS_18Kernel_traits_baseILj5120EfS2_S2_S2_fjLj128EEEEELb0ELb0ELb1ELb1EEEvNS_9BwdParamsE:
.text._ZN10layer_norm13ln_bwd_kernelINS_13Kernel_traitsIf6__halfS2_S2_fjLj5120ELj1ELj1ELj4ELj16ENS_18Kernel_traits_baseILj5120EfS2_S2_S2_fjLj128EEEEELb0ELb0ELb1ELb1EEEvNS_9BwdParamsE:
        /* <DEDUP_REMOVED lines=68> */
.L_x_9984:
[----:B------:R-:W1:Y:S08]  /*0440*/  LDC.64 R4, c[0x0][0x3f8] ;  /* 0x0000fe00ff047b82 */ /* 0x000e700000000a00 */
[----:B------:R-:W2:Y:S08]  /*0450*/  LDC.64 R170, c[0x0][0x3c8] ;  /* 0x0000f200ffaa7b82 */ /* 0x000eb00000000a00 */
[----:B------:R-:W3:Y:S01]  /*0460*/  LDC.64 R168, c[0x0][0x3f0] ;  /* 0x0000fc00ffa87b82 */ /* 0x000ee20000000a00 */
[----:B-1----:R-:W-:-:S05]  /*0470*/  IMAD.WIDE R180, R0, 0x4, R4 ;  /* 0x0000000400b47825 */ /* 0x002fca00078e0204 */
[----:B------:R-:W4:Y:S01]  /*0480*/  LDG.E R2, desc[UR12][R180.64] ;  /* 0x0000000cb4027981 */ /* 0x000f22000c1e1900 */
[----:B--2---:R-:W-:-:S05]  /*0490*/  IMAD.WIDE R170, R0, 0x4, R170 ;  /* 0x0000000400aa7825 */ /* 0x004fca00078e02aa */
        /* <DEDUP_REMOVED lines=20> */
[----:B------:R-:W-:Y:S01]  /*05e0*/  SHF.R.S32.HI R3, RZ, 0x1f, R0 ;  /* 0x0000001fff037819 */ /* 0x000fe20000011400 */
[----:B--2---:R-:W-:Y:S01]  /*05f0*/  IMAD.WIDE.U32 R16, R11, 0x10, R192 ;  /* 0x000000100b107825 */ /* 0x004fe200078e00c0 */
[----:B------:R-:W-:Y:S02]  /*0600*/  IADD3 R197, PT, PT, R189, 0x180, RZ ;  /* 0x00000180bdc57810 */ /* 0x000fe40007ffe0ff */
[----:B------:R-:W-:-:S02]  /*0610*/  IADD3 R13, PT, PT, R11, 0x80, RZ ;  /* 0x000000800b0d7810 */ /* 0x000fc40007ffe0ff */
[----:B------:R-:W-:Y:S01]  /*0620*/  IADD3 R15, PT, PT, R11, 0x100, RZ ;  /* 0x000001000b0f7810 */ /* 0x000fe20007ffe0ff */
[----:B-1----:R-:W-:Y:S01]  /*0630*/  IMAD.WIDE.U32 R196, R197, 0x10, R6 ;  /* 0x00000010c5c47825 */ /* 0x002fe200078e0006 */
[----:B------:R-:W-:Y:S01]  /*0640*/  IADD3 R181, PT, PT, R189, 0x100, RZ ;  /* 0x00000100bdb57810 */ /* 0x000fe20007ffe0ff */
[----:B------:R-:W2:Y:S01]  /*0650*/  LDG.E.128 R16, desc[UR12][R16.64] ;  /* 0x0000000c10107981 */ /* 0x000ea2000c1e1d00 */
[----:B------:R-:W-:Y:S02]  /*0660*/  IADD3 R205, PT, PT, R11, 0x180, RZ ;  /* 0x000001800bcd7810 */ /* 0x000fe40007ffe0ff */
[----:B------:R-:W-:Y:S02]  /*0670*/  IADD3 R169, PT, PT, R189, 0x80, RZ ;  /* 0x00000080bda97810 */ /* 0x000fe40007ffe0ff */
[----:B------:R-:W-:Y:S01]  /*0680*/  IADD3 R215, PT, PT, R11, 0x200, RZ ;  /* 0x000002000bd77810 */ /* 0x000fe20007ffe0ff */
[----:B------:R-:W-:Y:S01]  /*0690*/  IMAD.WIDE.U32 R172, R13, 0x10, R192 ;  /* 0x000000100dac7825 */ /* 0x000fe200078e00c0 */
[----:B------:R-:W3:Y:S01]  /*06a0*/  LDG.E.128 R196, desc[UR12][R196.64] ;  /* 0x0000000cc4c47981 */ /* 0x000ee2000c1e1d00 */
[----:B0-----:R-:W-:-:S02]  /*06b0*/  LEA R8, P0, R0, R8, 0x2 ;  /* 0x0000000800087211 */ /* 0x001fc400078010ff */
[----:B------:R-:W-:Y:S02]  /*06c0*/  IMAD.WIDE.U32 R176, R15, 0x10, R192 ;  /* 0x000000100fb07825 */ /* 0x000fe400078e00c0 */
[----:B------:R-:W4:Y:S01]  /*06d0*/  LDG.E.128 R172, desc[UR12][R172.64] ;  /* 0x0000000cacac7981 */ /* 0x000f22000c1e1d00 */
[----:B------:R-:W-:Y:S01]  /*06e0*/  LEA.HI.X R9, R0, R9, R3, 0x2, P0 ;  /* 0x0000000900097211 */ /* 0x000fe200000f1403 */
[----:B------:R-:W-:Y:S02]  /*06f0*/  IMAD.WIDE.U32 R180, R181, 0x10, R6 ;  /* 0x00000010b5b47825 */ /* 0x000fe400078e0006 */
[----:B------:R-:W4:Y:S02]  /*0700*/  LDG.E.128 R176, desc[UR12][R176.64] ;  /* 0x0000000cb0b07981 */ /* 0x000f24000c1e1d00 */
[----:B------:R-:W-:Y:S02]  /*0710*/  IMAD.WIDE.U32 R184, R205, 0x10, R192 ;  /* 0x00000010cdb87825 */ /* 0x000fe400078e00c0 */
[----:B------:R-:W4:Y:S02]  /*0720*/  LDG.E R8, desc[UR12][R8.64] ;  /* 0x0000000c08087981 */ /* 0x000f24000c1e1900 */
[----:B------:R-:W-:-:S02]  /*0730*/  IMAD.WIDE.U32 R200, R189, 0x10, R6 ;  /* 0x00000010bdc87825 */ /* 0x000fc400078e0006 */
[----:B------:R-:W4:Y:S02]  /*0740*/  LDG.E.128 R180, desc[UR12][R180.64] ;  /* 0x0000000cb4b47981 */ /* 0x000f24000c1e1d00 */
[----:B------:R-:W-:Y:S02]  /*0750*/  IMAD.WIDE.U32 R168, R169, 0x10, R6 ;  /* 0x00000010a9a87825 */ /* 0x000fe400078e0006 */
[----:B------:R-:W4:Y:S02]  /*0760*/  LDG.E.128 R200, desc[UR12][R200.64] ;  /* 0x0000000cc8c87981 */ /* 0x000f24000c1e1d00 */
[----:B------:R-:W-:Y:S02]  /*0770*/  IMAD.WIDE.U32 R192, R215, 0x10, R192 ;  /* 0x00000010d7c07825 */ /* 0x000fe400078e00c0 */
[----:B------:R-:W4:Y:S04]  /*0780*/  LDG.E.128 R168, desc[UR12][R168.64] ;  /* 0x0000000ca8a87981 */ /* 0x000f28000c1e1d00 */
[----:B------:R-:W4:Y:S04]  /*0790*/  LDG.E.128 R184, desc[UR12][R184.64] ;  /* 0x0000000cb8b87981 */ /* 0x000f28000c1e1d00 */
[----:B------:R-:W4:Y:S01]  /*07a0*/  LDG.E.128 R192, desc[UR12][R192.64] ;  /* 0x0000000cc0c07981 */ /* 0x000f22000c1e1d00 */
[----:B------:R-:W-:-:S05]  /*07b0*/  IADD3 R189, PT, PT, R189, 0x200, RZ ;  /* 0x00000200bdbd7810 */ /* 0x000fca0007ffe0ff */
        /* <DEDUP_REMOVED lines=13> */
[----:B------:R0:W5:Y:S03]  /*0890*/  @P0 LDG.E.128 R132, desc[UR12][R236.64] ;  /* 0x0000000cec840981 */ /* 0x000166000c1e1d00 */
[----:B------:R-:W-:Y:S01]  /*08a0*/  @P0 IMAD.WIDE.U32 R208, R15, 0x10, R208 ;  /* 0x000000100fd00825 */ /* 0x000fe200078e00d0 */
[----:B------:R1:W5:Y:S04]  /*08b0*/  @P0 LDG.E.128 R136, desc[UR12][R206.64] ;  /* 0x0000000cce880981 */ /* 0x000368000c1e1d00 */
[----:B------:R1:W5:Y:S01]  /*08c0*/  @P0 LDG.E.128 R140, desc[UR12][R208.64] ;  /* 0x0000000cd08c0981 */ /* 0x000362000c1e1d00 */
[----:B------:R-:W-:-:S05]  /*08d0*/  @P0 IMAD.WIDE.U32 R212, R215, 0x10, R212 ;  /* 0x00000010d7d40825 */ /* 0x000fca00078e00d4 */
[----:B------:R1:W5:Y:S01]  /*08e0*/  @P0 LDG.E.128 R148, desc[UR12][R212.64] ;  /* 0x0000000cd4940981 */ /* 0x000362000c1e1d00 */
[----:B------:R-:W-:-:S05]  /*08f0*/  @P0 IMAD.WIDE.U32 R210, R205, 0x10, R210 ;  /* 0x00000010cdd20825 */ /* 0x000fca00078e00d2 */
[----:B------:R1:W5:Y:S01]  /*0900*/  @P0 LDG.E.128 R144, desc[UR12][R210.64] ;  /* 0x0000000cd2900981 */ /* 0x000362000c1e1d00 */
[--C-:B--2---:R-:W-:Y:S02]  /*0910*/  HADD2.F32 R3, -RZ, R16.reuse.H0_H0 ;  /* 0x20000010ff037230 */ /* 0x104fe40000004100 */
[----:B------:R-:W-:Y:S02]  /*0920*/  HADD2.F32 R10, -RZ, R16.H1_H1 ;  /* 0x30000010ff0a7230 */ /* 0x000fe40000004100 */
[----:B------:R-:W-:Y:S02]  /*0930*/  HADD2.F32 R11, -RZ, R17.H0_H0 ;  /* 0x20000011ff0b7230 */ /* 0x000fe40000004100 */
[--C-:B---3--:R-:W-:Y:S02]  /*0940*/  HADD2.F32 R233, -RZ, R199.reuse.H0_H0 ;  /* 0x200000c7ffe97230 */ /* 0x108fe40000004100 */
[----:B------:R-:W-:Y:S02]  /*0950*/  HADD2.F32 R234, -RZ, R199.H1_H1 ;  /* 0x300000c7ffea7230 */ /* 0x000fe40000004100 */
[----:B------:R-:W-:-:S02]  /*0960*/  HADD2.F32 R12, -RZ, R17.H1_H1 ;  /* 0x30000011ff0c7230 */ /* 0x000fc40000004100 */
[----:B------:R-:W-:Y:S02]  /*0970*/  HADD2.F32 R13, -RZ, R18.H0_H0 ;  /* 0x20000012ff0d7230 */ /* 0x000fe40000004100 */
[----:B----4-:R-:W-:Y:S02]  /*0980*/  HADD2.F32 R204, -RZ, R174.H0_H0 ;  /* 0x200000aeffcc7230 */ /* 0x010fe40000004100 */
[----:B------:R-:W-:Y:S02]  /*0990*/  HADD2.F32 R14, -RZ, R18.H1_H1 ;  /* 0x30000012ff0e7230 */ /* 0x000fe40000004100 */
[--C-:B------:R-:W-:Y:S01]  /*09a0*/  HADD2.F32 R15, -RZ, R19.reuse.H0_H0 ;  /* 0x20000013ff0f7230 */ /* 0x100fe20000004100 */
[----:B------:R-:W-:Y:S01]  /*09b0*/  FSEL R199, R8, RZ, !P2 ;  /* 0x000000ff08c77208 */ /* 0x000fe20005000000 */
[----:B------:R-:W-:Y:S02]  /*09c0*/  HADD2.F32 R16, -RZ, R19.H1_H1 ;  /* 0x30000013ff107230 */ /* 0x000fe40000004100 */
[----:B------:R-:W-:-:S02]  /*09d0*/  HADD2.F32 R174, -RZ, R174.H1_H1 ;  /* 0x300000aeffae7230 */ /* 0x000fc40000004100 */
[--C-:B------:R-:W-:Y:S02]  /*09e0*/  HADD2.F32 R225, -RZ, R183.reuse.H0_H0 ;  /* 0x200000b7ffe17230 */ /* 0x100fe40000004100 */
[----:B------:R-:W-:Y:S02]  /*09f0*/  HADD2.F32 R226, -RZ, R183.H1_H1 ;  /* 0x300000b7ffe27230 */ /* 0x000fe40000004100 */
[----:B------:R-:W-:Y:S01]  /*0a00*/  FADD.FTZ R3, -R199, R3 ;  /* 0x00000003c7037221 */ /* 0x000fe20000010100 */
[--C-:B------:R-:W-:Y:S02]  /*0a10*/  HADD2.F32 R7, -RZ, R200.reuse.H0_H0 ;  /* 0x200000c8ff077230 */ /* 0x100fe40000004100 */
[----:B------:R-:W-:Y:S02]  /*0a20*/  HADD2.F32 R6, -RZ, R200.H1_H1 ;  /* 0x300000c8ff067230 */ /* 0x000fe40000004100 */
[--C-:B------:R-:W-:Y:S02]  /*0a30*/  HADD2.F32 R217, -RZ, R171.reuse.H0_H0 ;  /* 0x200000abffd97230 */ /* 0x100fe40000004100 */
[----:B------:R-:W-:-:S02]  /*0a40*/  HADD2.F32 R218, -RZ, R171.H1_H1 ;  /* 0x300000abffda7230 */ /* 0x000fc40000004100 */
[--C-:B------:R-:W-:Y:S02]  /*0a50*/  HADD2.F32 R183, -RZ, R184.reuse.H0_H0 ;  /* 0x200000b8ffb77230 */ /* 0x100fe40000004100 */
[----:B------:R-:W-:Y:S02]  /*0a60*/  HADD2.F32 R227, -RZ, R184.H1_H1 ;  /* 0x300000b8ffe37230 */ /* 0x000fe40000004100 */
[--C-:B------:R-:W-:Y:S02]  /*0a70*/  HADD2.F32 R8, -RZ, R192.reuse.H0_H0 ;  /* 0x200000c0ff087230 */ /* 0x100fe40000004100 */
[----:B0-----:R-:W-:Y:S02]  /*0a80*/  HADD2.F32 R236, -RZ, R192.H1_H1 ;  /* 0x300000c0ffec7230 */ /* 0x001fe40000004100 */
[--C-:B------:R-:W-:Y:S02]  /*0a90*/  HADD2.F32 R9, -RZ, R201.reuse.H0_H0 ;  /* 0x200000c9ff097230 */ /* 0x100fe40000004100 */
[----:B------:R-:W-:-:S02]  /*0aa0*/  HADD2.F32 R18, -RZ, R201.H1_H1 ;  /* 0x300000c9ff127230 */ /* 0x000fc40000004100 */
[--C-:B------:R-:W-:Y:S02]  /*0ab0*/  HADD2.F32 R19, -RZ, R203.reuse.H0_H0 ;  /* 0x200000cbff137230 */ /* 0x100fe40000004100 */
[----:B------:R-:W-:Y:S02]  /*0ac0*/  HADD2.F32 R200, -RZ, R203.H1_H1 ;  /* 0x300000cbffc87230 */ /* 0x000fe40000004100 */
[----:B------:R-:W-:Y:S02]  /*0ad0*/  HADD2.F32 R171, -RZ, R176.H0_H0 ;  /* 0x200000b0ffab7230 */ /* 0x000fe40000004100 */
[--C-:B------:R-:W-:Y:S02]  /*0ae0*/  HADD2.F32 R184, -RZ, R185.reuse.H0_H0 ;  /* 0x200000b9ffb87230 */ /* 0x100fe40000004100 */
[----:B------:R-:W-:Y:S02]  /*0af0*/  HADD2.F32 R228, -RZ, R185.H1_H1 ;  /* 0x300000b9ffe47230 */ /* 0x000fe40000004100 */
[----:B------:R-:W-:-:S02]  /*0b00*/  HADD2.F32 R192, -RZ, R193.H0_H0 ;  /* 0x200000c1ffc07230 */ /* 0x000fc40000004100 */
[----:B------:R-:W-:Y:S02]  /*0b10*/  HADD2.F32 R240, -RZ, R193.H1_H1 ;  /* 0x300000c1fff07230 */ /* 0x000fe40000004100 */
[C---:B------:R-:W-:Y:S01]  /*0b20*/  FADD.FTZ R193, -R199.reuse, R10 ;  /* 0x0000000ac7c17221 */ /* 0x040fe20000010100 */
[----:B------:R-:W-:Y:S02]  /*0b30*/  HADD2.F32 R201, -RZ, R172.H0_H0 ;  /* 0x200000acffc97230 */ /* 0x000fe40000004100 */
[----:B------:R-:W-:Y:S01]  /*0b40*/  FADD.FTZ R11, -R199, R11 ;  /* 0x0000000bc70b7221 */ /* 0x000fe20000010100 */
[----:B------:R-:W-:Y:S02]  /*0b50*/  HADD2.F32 R203, -RZ, R173.H0_H0 ;  /* 0x200000adffcb7230 */ /* 0x000fe40000004100 */
[----:B------:R-:W-:Y:S02]  /*0b60*/  HADD2.F32 R176, -RZ, R176.H1_H1 ;  /* 0x300000b0ffb07230 */ /* 0x000fe40000004100 */
[----:B------:R-:W-:-:S02]  /*0b70*/  HADD2.F32 R185, -RZ, R186.H0_H0 ;  /* 0x200000baffb97230 */ /* 0x000fc40000004100 */
[----:B------:R-:W-:Y:S02]  /*0b80*/  HADD2.F32 R229, -RZ, R186.H1_H1 ;  /* 0x300000baffe57230 */ /* 0x000fe40000004100 */
[--C-:B------:R-:W-:Y:S02]  /*0b90*/  HADD2.F32 R238, -RZ, R194.reuse.H0_H0 ;  /* 0x200000c2ffee7230 */ /* 0x100fe40000004100 */
[----:B-1----:R-:W-:Y:S02]  /*0ba0*/  HADD2.F32 R206, -RZ, R194.H1_H1 ;  /* 0x300000c2ffce7230 */ /* 0x002fe40000004100 */
[----:B------:R-:W-:Y:S02]  /*0bb0*/  HADD2.F32 R173, -RZ, R173.H1_H1 ;  /* 0x300000adffad7230 */ /* 0x000fe40000004100 */
[----:B------:R-:W-:Y:S02]  /*0bc0*/  HADD2.F32 R220, -RZ, R178.H0_H0 ;  /* 0x200000b2ffdc7230 */ /* 0x000fe40000004100 */
[----:B------:R-:W-:-:S02]  /*0bd0*/  HADD2.F32 R186, -RZ, R187.H0_H0 ;  /* 0x200000bbffba7230 */ /* 0x000fc40000004100 */
[--C-:B------:R-:W-:Y:S02]  /*0be0*/  HADD2.F32 R194, -RZ, R195.reuse.H0_H0 ;  /* 0x200000c3ffc27230 */ /* 0x100fe40000004100 */
[----:B------:R-:W-:Y:S02]  /*0bf0*/  HADD2.F32 R208, -RZ, R195.H1_H1 ;  /* 0x300000c3ffd07230 */ /* 0x000fe40000004100 */
[C---:B------:R-:W-:Y:S01]  /*0c00*/  FADD.FTZ R195, -R199.reuse, R12 ;  /* 0x0000000cc7c37221 */ /* 0x040fe20000010100 */
[----:B------:R-:W-:Y:S02]  /*0c10*/  HADD2.F32 R178, -RZ, R178.H1_H1 ;  /* 0x300000b2ffb27230 */ /* 0x000fe40000004100 */
[C---:B------:R-:W-:Y:S01]  /*0c20*/  FADD.FTZ R13, -R199.reuse, R13 ;  /* 0x0000000dc70d7221 */ /* 0x040fe20000010100 */
[C---:B------:R-:W-:Y:S01]  /*0c30*/  FADD.FTZ R235, -R199.reuse, R174 ;  /* 0x000000aec7eb7221 */ /* 0x040fe20000010100 */
[C---:B-----5:R-:W-:Y:S01]  /*0c40*/  FMUL.FTZ R3, R4.reuse, R3 ;  /* 0x0000000304037220 */ /* 0x060fe20000410000 */
[C---:B------:R-:W-:Y:S01]  /*0c50*/  FADD.FTZ R207, -R199.reuse, R14 ;  /* 0x0000000ec7cf7221 */ /* 0x040fe20000010100 */
[C---:B------:R-:W-:Y:S01]  /*0c60*/  FMUL.FTZ R174, R4.reuse, R193 ;  /* 0x000000c104ae7220 */ /* 0x040fe20000410000 */
[C---:B------:R-:W-:Y:S01]  /*0c70*/  FADD.FTZ R15, -R199.reuse, R15 ;  /* 0x0000000fc70f7221 */ /* 0x040fe20000010100 */
[C---:B------:R-:W-:Y:S01]  /*0c80*/  FADD.FTZ R201, -R199.reuse, R201 ;  /* 0x000000c9c7c97221 */ /* 0x040fe20000010100 */
[----:B------:R-:W-:Y:S01]  /*0c90*/  FADD.FTZ R239, -R199, R176 ;  /* 0x000000b0c7ef7221 */ /* 0x000fe20000010100 */
[----:B------:R-:W-:Y:S01]  /*0ca0*/  FMUL.FTZ R11, R4, R11 ;  /* 0x0000000b040b7220 */ /* 0x000fe20000410000 */
[----:B------:R-:W-:-:S02]  /*0cb0*/  HADD2.F32 R17, -RZ, R202.H0_H0 ;  /* 0x200000caff117230 */ /* 0x000fc40000004100 */
[C---:B------:R-:W-:Y:S01]  /*0cc0*/  FADD.FTZ R209, -R199.reuse, R16 ;  /* 0x00000010c7d17221 */ /* 0x040fe20000010100 */
[----:B------:R-:W-:Y:S02]  /*0cd0*/  HADD2.F32 R172, -RZ, R172.H1_H1 ;  /* 0x300000acffac7230 */ /* 0x000fe40000004100 */
[C---:B------:R-:W-:Y:S01]  /*0ce0*/  FADD.FTZ R173, -R199.reuse, R173 ;  /* 0x000000adc7ad7221 */ /* 0x040fe20000010100 */
[C---:B------:R-:W-:Y:S01]  /*0cf0*/  FADD.FTZ R251, -R199.reuse, R186 ;  /* 0x000000bac7fb7221 */ /* 0x040fe20000010100 */
[----:B------:R-:W-:Y:S01]  /*0d00*/  FMUL.FTZ R176, R4, R195 ;  /* 0x000000c304b07220 */ /* 0x000fe20000410000 */
[----:B------:R-:W-:Y:S02]  /*0d10*/  HADD2.F32 R202, -RZ, R202.H1_H1 ;  /* 0x300000caffca7230 */ /* 0x000fe40000004100 */
[C---:B------:R-:W-:Y:S01]  /*0d20*/  FADD.FTZ R213, -R199.reuse, R204 ;  /* 0x000000ccc7d57221 */ /* 0x040fe20000010100 */
[--C-:B------:R-:W-:Y:S02]  /*0d30*/  HADD2.F32 R205, -RZ, R175.reuse.H0_H0 ;  /* 0x200000afffcd7230 */ /* 0x100fe40000004100 */
[----:B------:R-:W-:Y:S01]  /*0d40*/  FADD.FTZ R243, -R199, R178 ;  /* 0x000000b2c7f37221 */ /* 0x000fe20000010100 */
[----:B------:R-:W-:-:S02]  /*0d50*/  HADD2.F32 R214, -RZ, R175.H1_H1 ;  /* 0x300000afffd67230 */ /* 0x000fc40000004100 */
[----:B------:R-:W-:Y:S01]  /*0d60*/  FMUL.FTZ R13, R4, R13 ;  /* 0x0000000d040d7220 */ /* 0x000fe20000410000 */
[----:B------:R-:W-:Y:S01]  /*0d70*/  FADD.FTZ R156, R156, R7 ;  /* 0x000000079c9c7221 */ /* 0x000fe20000010000 */
[-C--:B------:R-:W-:Y:S01]  /*0d80*/  FFMA.FTZ R20, R3, R7.reuse, R20 ;  /* 0x0000000703147223 */ /* 0x080fe20000010014 */
[----:B------:R-:W-:Y:S01]  /*0d90*/  FMUL.FTZ R186, R92, R7 ;  /* 0x000000075cba7220 */ /* 0x000fe20000410000 */
[----:B------:R-:W-:Y:S02]  /*0da0*/  HADD2.F32 R175, -RZ, R168.H0_H0 ;  /* 0x200000a8ffaf7230 */ /* 0x000fe40000004100 */
[----:B------:R-:W-:Y:S01]  /*0db0*/  FMUL.FTZ R178, R4, R207 ;  /* 0x000000cf04b27220 */ /* 0x000fe20000410000 */
[----:B------:R-:W-:Y:S01]  /*0dc0*/  FADD.FTZ R157, R157, R6 ;  /* 0x000000069d9d7221 */ /* 0x000fe20000010000 */
[-C--:B------:R-:W-:Y:S01]  /*0dd0*/  FFMA.FTZ R21, R174, R6.reuse, R21 ;  /* 0x00000006ae157223 */ /* 0x080fe20000010015 */
[----:B------:R-:W-:Y:S01]  /*0de0*/  FMUL.FTZ R7, R93, R6 ;  /* 0x000000065d077220 */ /* 0x000fe20000410000 */
[----:B------:R-:W-:-:S02]  /*0df0*/  HADD2.F32 R215, -RZ, R169.H0_H0 ;  /* 0x200000a9ffd77230 */ /* 0x000fc40000004100 */
[----:B------:R-:W-:Y:S01]  /*0e00*/  FADD.FTZ R247, -R199, R184 ;  /* 0x000000b8c7f77221 */ /* 0x000fe20000010100 */
[----:B------:R-:W-:Y:S02]  /*0e10*/  HADD2.F32 R216, -RZ, R169.H1_H1 ;  /* 0x300000a9ffd87230 */ /* 0x000fe40000004100 */
[----:B------:R-:W-:Y:S01]  /*0e20*/  FMUL.FTZ R15, R4, R15 ;  /* 0x0000000f040f7220 */ /* 0x000fe20000410000 */
[----:B------:R-:W-:Y:S01]  /*0e30*/  FADD.FTZ R158, R158, R9 ;  /* 0x000000099e9e7221 */ /* 0x000fe20000010000 */
[-C--:B------:R-:W-:Y:S01]  /*0e40*/  FFMA.FTZ R22, R11, R9.reuse, R22 ;  /* 0x000000090b167223 */ /* 0x080fe20000010016 */
[----:B------:R-:W-:Y:S01]  /*0e50*/  FMUL.FTZ R6, R94, R9 ;  /* 0x000000095e067220 */ /* 0x000fe20000410000 */
[C---:B------:R-:W-:Y:S01]  /*0e60*/  FMUL.FTZ R201, R4.reuse, R201 ;  /* 0x000000c904c97220 */ /* 0x040fe20000410000 */
[----:B------:R-:W-:Y:S02]  /*0e70*/  HADD2.F32 R169, -RZ, R170.H0_H0 ;  /* 0x200000aaffa97230 */ /* 0x000fe40000004100 */
[----:B------:R-:W-:Y:S01]  /*0e80*/  FMUL.FTZ R184, R4, R209 ;  /* 0x000000d104b87220 */ /* 0x000fe20000410000 */
[----:B------:R-:W-:-:S02]  /*0e90*/  HADD2.F32 R219, -RZ, R177.H0_H0 ;  /* 0x200000b1ffdb7230 */ /* 0x000fc40000004100 */
[----:B------:R-:W-:Y:S01]  /*0ea0*/  FADD.FTZ R159, R159, R18 ;  /* 0x000000129f9f7221 */ /* 0x000fe20000010000 */
[-C--:B------:R-:W-:Y:S01]  /*0eb0*/  FFMA.FTZ R23, R176, R18.reuse, R23 ;  /* 0x00000012b0177223 */ /* 0x080fe20000010017 */
[----:B------:R-:W-:Y:S01]  /*0ec0*/  FMUL.FTZ R9, R95, R18 ;  /* 0x000000125f097220 */ /* 0x000fe20000410000 */
[----:B------:R-:W-:Y:S01]  /*0ed0*/  FMUL.FTZ R204, R4, R173 ;  /* 0x000000ad04cc7220 */ /* 0x000fe20000410000 */
[----:B------:R-:W-:Y:S02]  /*0ee0*/  HADD2.F32 R177, -RZ, R177.H1_H1 ;  /* 0x300000b1ffb17230 */ /* 0x000fe40000004100 */
[----:B------:R-:W-:Y:S01]  /*0ef0*/  FADD.FTZ R211, -R199, R172 ;  /* 0x000000acc7d37221 */ /* 0x000fe20000010100 */
[--C-:B------:R-:W-:Y:S02]  /*0f00*/  HADD2.F32 R221, -RZ, R179.reuse.H0_H0 ;  /* 0x200000b3ffdd7230 */ /* 0x100fe40000004100 */
[----:B------:R-:W-:Y:S01]  /*0f10*/  FADD.FTZ R160, R160, R17 ;  /* 0x00000011a0a07221 */ /* 0x000fe20000010000 */
[----:B------:R-:W-:-:S02]  /*0f20*/  HADD2.F32 R222, -RZ, R179.H1_H1 ;  /* 0x300000b3ffde7230 */ /* 0x000fc40000004100 */
[-C--:B------:R-:W-:Y:S01]  /*0f30*/  FFMA.FTZ R24, R13, R17.reuse, R24 ;  /* 0x000000110d187223 */ /* 0x080fe20000010018 */
[----:B------:R-:W-:Y:S02]  /*0f40*/  HADD2.F32 R230, -RZ, R187.H1_H1 ;  /* 0x300000bbffe67230 */ /* 0x000fe40000004100 */
[----:B------:R-:W-:Y:S01]  /*0f50*/  FMUL.FTZ R18, R96, R17 ;  /* 0x0000001160127220 */ /* 0x000fe20000410000 */
[----:B------:R-:W-:Y:S01]  /*0f60*/  FMUL.FTZ R213, R4, R213 ;  /* 0x000000d504d57220 */ /* 0x000fe20000410000 */
[----:B------:R-:W-:Y:S01]  /*0f70*/  FADD.FTZ R237, -R199, R214 ;  /* 0x000000d6c7ed7221 */ /* 0x000fe20000010100 */
[----:B------:R-:W-:Y:S01]  /*0f80*/  FADD.FTZ R161, R161, R202 ;  /* 0x000000caa1a17221 */ /* 0x000fe20000010000 */
[-C--:B------:R-:W-:Y:S01]  /*0f90*/  FFMA.FTZ R25, R178, R202.reuse, R25 ;  /* 0x000000cab2197223 */ /* 0x080fe20000010019 */
[----:B------:R-:W-:Y:S01]  /*0fa0*/  FMUL.FTZ R17, R97, R202 ;  /* 0x000000ca61117220 */ /* 0x000fe20000410000 */
[----:B------:R-:W-:Y:S01]  /*0fb0*/  FADD.FTZ R162, R162, R19 ;  /* 0x00000013a2a27221 */ /* 0x000fe20000010000 */
[-C--:B------:R-:W-:Y:S01]  /*0fc0*/  FFMA.FTZ R26, R15, R19.reuse, R26 ;  /* 0x000000130f1a7223 */ /* 0x080fe2000001001a */
[----:B------:R-:W-:Y:S01]  /*0fd0*/  FMUL.FTZ R202, R98, R19 ;  /* 0x0000001362ca7220 */ /* 0x000fe20000410000 */
[----:B------:R-:W-:Y:S01]  /*0fe0*/  FADD.FTZ R76, R76, R175 ;  /* 0x000000af4c4c7221 */ /* 0x000fe20000010000 */
[-C--:B------:R-:W-:Y:S01]  /*0ff0*/  FFMA.FTZ R28, R201, R175.reuse, R28 ;  /* 0x000000afc91c7223 */ /* 0x080fe2000001001c */
[----:B------:R-:W-:Y:S01]  /*1000*/  FMUL.FTZ R214, R100, R175 ;  /* 0x000000af64d67220 */ /* 0x000fe20000410000 */
[----:B------:R-:W-:-:S02]  /*1010*/  HADD2.F32 R168, -RZ, R168.H1_H1 ;  /* 0x300000a8ffa87230 */ /* 0x000fc40000004100 */
[----:B------:R-:W-:Y:S01]  /*1020*/  FADD.FTZ R171, -R199, R171 ;  /* 0x000000abc7ab7221 */ /* 0x000fe20000010100 */
[----:B------:R-:W-:Y:S01]  /*1030*/  FADD.FTZ R163, R163, R200 ;  /* 0x000000c8a3a37221 */ /* 0x000fe20000010000 */
[-C--:B------:R-:W-:Y:S01]  /*1040*/  FFMA.FTZ R27, R184, R200.reuse, R27 ;  /* 0x000000c8b81b7223 */ /* 0x080fe2000001001b */
[----:B------:R-:W-:Y:S01]  /*1050*/  FMUL.FTZ R19, R99, R200 ;  /* 0x000000c863137220 */ /* 0x000fe20000410000 */
[----:B------:R-:W-:Y:S01]  /*1060*/  FADD.FTZ R79, R79, R216 ;  /* 0x000000d84f4f7221 */ /* 0x000fe20000010000 */
[-C--:B------:R-:W-:Y:S01]  /*1070*/  FFMA.FTZ R31, R204, R216.reuse, R31 ;  /* 0x000000d8cc1f7223 */ /* 0x080fe2000001001f */
[----:B------:R-:W-:Y:S01]  /*1080*/  FMUL.FTZ R175, R103, R216 ;  /* 0x000000d867af7220 */ /* 0x000fe20000410000 */
[----:B------:R-:W-:Y:S01]  /*1090*/  FADD.FTZ R212, RZ, R186 ;  /* 0x000000baffd47221 */ /* 0x000fe20000010000 */
[----:B------:R-:W-:Y:S01]  /*10a0*/  FMUL.FTZ R200, R4, R211 ;  /* 0x000000d304c87220 */ /* 0x000fe20000410000 */
        /* <DEDUP_REMOVED lines=23> */
[----:B------:R-:W-:Y:S01]  /*1220*/  FFMA.FTZ R169, R3, R186, RZ ;  /* 0x000000ba03a97223 */ /* 0x000fe200000100ff */
[----:B------:R-:W-:-:S02]  /*1230*/  HADD2.F32 R170, -RZ, R170.H1_H1 ;  /* 0x300000aaffaa7230 */ /* 0x000fc40000004100 */
[----:B------:R-:W-:Y:S01]  /*1240*/  FADD.FTZ R199, -R199, R208 ;  /* 0x000000d0c7c77221 */ /* 0x000fe20000010100 */
[C---:B------:R-:W-:Y:S01]  /*1250*/  FMUL.FTZ R208, R4.reuse, R235 ;  /* 0x000000eb04d07220 */ /* 0x040fe20000410000 */
[----:B------:R-:W-:Y:S01]  /*1260*/  FMUL.FTZ R195, R4, R171 ;  /* 0x000000ab04c37220 */ /* 0x000fe20000410000 */
[----:B------:R-:W-:Y:S01]  /*1270*/  FADD.FTZ R77, R77, R168 ;  /* 0x000000a84d4d7221 */ /* 0x000fe20000010000 */
[-C--:B------:R-:W-:Y:S01]  /*1280*/  FFMA.FTZ R29, R200, R168.reuse, R29 ;  /* 0x000000a8c81d7223 */ /* 0x080fe2000001001d */
[----:B------:R-:W-:Y:S01]  /*1290*/  FMUL.FTZ R173, R101, R168 ;  /* 0x000000a865ad7220 */ /* 0x000fe20000410000 */
[----:B------:R-:W-:Y:S01]  /*12a0*/  FADD.FTZ R171, R212, R7 ;  /* 0x00000007d4ab7221 */ /* 0x000fe20000010000 */
[----:B------:R-:W-:Y:S01]  /*12b0*/  FFMA.FTZ R168, R174, R7, R169 ;  /* 0x00000007aea87223 */ /* 0x000fe200000100a9 */
[--C-:B------:R-:W-:Y:S02]  /*12c0*/  HADD2.F32 R16, -RZ, R191.reuse.H0_H0 ;  /* 0x200000bfff107230 */ /* 0x100fe40000004100 */
[----:B------:R-:W-:Y:S01]  /*12d0*/  FADD.FTZ R85, R85, R170 ;  /* 0x000000aa55557221 */ /* 0x000fe20000010000 */
[----:B------:R-:W-:-:S02]  /*12e0*/  HADD2.F32 R172, -RZ, R191.H1_H1 ;  /* 0x300000bfffac7230 */ /* 0x000fc40000004100 */
        /* <DEDUP_REMOVED lines=35> */
[----:B------:R-:W-:-:S02]  /*1520*/  HADD2.F32 R180, -RZ, R180.H1_H1 ;  /* 0x300000b4ffb47230 */ /* 0x000fc40000004100 */
[----:B------:R-:W-:Y:S01]  /*1530*/  FMUL.FTZ R246, R108, R179 ;  /* 0x000000b36cf67220 */ /* 0x000fe20000410000 */
[----:B------:R-:W-:Y:S01]  /*1540*/  FADD.FTZ R171, R170, R193 ;  /* 0x000000c1aaab7221 */ /* 0x000fe20000010000 */
[----:B------:R-:W-:Y:S01]  /*1550*/  FFMA.FTZ R170, R210, R193, R169 ;  /* 0x000000c1d2aa7223 */ /* 0x000fe200000100a9 */
[----:B------:R-:W-:Y:S01]  /*1560*/  FMUL.FTZ R228, R4, R177 ;  /* 0x000000b104e47220 */ /* 0x000fe20000410000 */
[--C-:B------:R-:W-:Y:S02]  /*1570*/  HADD2.F32 R223, -RZ, R181.reuse.H0_H0 ;  /* 0x200000b5ffdf7230 */ /* 0x100fe40000004100 */
[----:B------:R-:W-:Y:S01]  /*1580*/  FADD.FTZ R87, R87, R218 ;  /* 0x000000da57577221 */ /* 0x000fe20000010000 */
[----:B------:R-:W-:Y:S01]  /*1590*/  FFMA.FTZ R35, R210, R218, R35 ;  /* 0x000000dad2237223 */ /* 0x000fe20000010023 */
[----:B------:R-:W-:Y:S01]  /*15a0*/  FMUL.FTZ R177, R109, R180 ;  /* 0x000000b46db17220 */ /* 0x000fe20000410000 */
[----:B------:R-:W-:Y:S01]  /*15b0*/  FADD.FTZ R168, R171, R246 ;  /* 0x000000f6aba87221 */ /* 0x000fe20000010000 */
[----:B------:R-:W-:Y:S01]  /*15c0*/  FMUL.FTZ R218, R4, R239 ;  /* 0x000000ef04da7220 */ /* 0x000fe20000410000 */
[----:B------:R-:W-:Y:S01]  /*15d0*/  FFMA.FTZ R169, R195, R246, R170 ;  /* 0x000000f6c3a97223 */ /* 0x000fe200000100aa */
[----:B------:R-:W-:-:S02]  /*15e0*/  HADD2.F32 R224, -RZ, R181.H1_H1 ;  /* 0x300000b5ffe07230 */ /* 0x000fc40000004100 */
[----:B------:R-:W-:Y:S01]  /*15f0*/  FADD.FTZ R171, R168, R177 ;  /* 0x000000b1a8ab7221 */ /* 0x000fe20000010000 */
[----:B------:R-:W-:Y:S01]  /*1600*/  FMUL.FTZ R219, R4, R219 ;  /* 0x000000db04db7220 */ /* 0x000fe20000410000 */
[----:B------:R-:W-:Y:S01]  /*1610*/  FMUL.FTZ R248, R110, R223 ;  /* 0x000000df6ef87220 */ /* 0x000fe20000410000 */
[----:B------:R-:W-:Y:S01]  /*1620*/  FFMA.FTZ R168, R218, R177, R169 ;  /* 0x000000b1daa87223 */ /* 0x000fe200000100a9 */
[--C-:B------:R-:W-:Y:S02]  /*1630*/  HADD2.F32 R181, -RZ, R182.reuse.H0_H0 ;  /* 0x200000b6ffb57230 */ /* 0x100fe40000004100 */
[----:B------:R-:W-:Y:S01]  /*1640*/  FADD.FTZ R80, R80, R179 ;  /* 0x000000b350507221 */ /* 0x000fe20000010000 */
[----:B------:R-:W-:Y:S01]  /*1650*/  FFMA.FTZ R36, R195, R179, R36 ;  /* 0x000000b3c3247223 */ /* 0x000fe20000010024 */
[----:B------:R-:W-:Y:S01]  /*1660*/  FMUL.FTZ R179, R111, R224 ;  /* 0x000000e06fb37220 */ /* 0x000fe20000410000 */
[----:B------:R-:W-:Y:S01]  /*1670*/  FADD.FTZ R170, R171, R248 ;  /* 0x000000f8abaa7221 */ /* 0x000fe20000010000 */
[----:B------:R-:W-:Y:S01]  /*1680*/  FFMA.FTZ R169, R219, R248, R168 ;  /* 0x000000f8dba97223 */ /* 0x000fe200000100a8 */
[----:B------:R-:W-:-:S02]  /*1690*/  HADD2.F32 R182, -RZ, R182.H1_H1 ;  /* 0x300000b6ffb67230 */ /* 0x000fc40000004100 */
        /* <DEDUP_REMOVED lines=14> */
[----:B------:R-:W-:-:S02]  /*1780*/  HADD2.F32 R187, -RZ, R196.H0_H0 ;  /* 0x200000c4ffbb7230 */ /* 0x000fc40000004100 */
[C---:B------:R-:W-:Y:S01]  /*1790*/  FMUL.FTZ R211, R4.reuse, R183 ;  /* 0x000000b704d37220 */ /* 0x040fe20000410000 */
[----:B------:R-:W-:Y:S01]  /*17a0*/  FMUL.FTZ R244, R4, R245 ;  /* 0x000000f504f47220 */ /* 0x000fe20000410000 */
[----:B------:R-:W-:Y:S01]  /*17b0*/  FMUL.FTZ R209, R115, R226 ;  /* 0x000000e273d17220 */ /* 0x000fe20000410000 */
[----:B------:R-:W-:Y:S01]  /*17c0*/  FADD.FTZ R170, R171, R224 ;  /* 0x000000e0abaa7221 */ /* 0x000fe20000010000 */
[C---:B------:R-:W-:Y:S01]  /*17d0*/  FFMA.FTZ R169, R221.reuse, R224, R168 ;  /* 0x000000e0dda97223 */ /* 0x040fe200000100a8 */
[----:B------:R-:W-:Y:S01]  /*17e0*/  FADD.FTZ R166, R166, R225 ;  /* 0x000000e1a6a67221 */ /* 0x000fe20000010000 */
[----:B------:R-:W-:Y:S01]  /*17f0*/  FFMA.FTZ R90, R221, R225, R90 ;  /* 0x000000e1dd5a7223 */ /* 0x000fe2000001005a */
[----:B------:R-:W-:Y:S02]  /*1800*/  HADD2.F32 R196, -RZ, R196.H1_H1 ;  /* 0x300000c4ffc47230 */ /* 0x000fe40000004100 */
[----:B------:R-:W-:Y:S01]  /*1810*/  FADD.FTZ R44, R44, R187 ;  /* 0x000000bb2c2c7221 */ /* 0x000fe20000010000 */
[-C--:B------:R-:W-:Y:S01]  /*1820*/  FFMA.FTZ R40, R211, R187.reuse, R40 ;  /* 0x000000bbd3287223 */ /* 0x080fe20000010028 */
[----:B------:R-:W-:Y:S01]  /*1830*/  FMUL.FTZ R225, R4, R8 ;  /* 0x0000000804e17220 */ /* 0x000fe20000410000 */
[----:B------:R-:W-:Y:S01]  /*1840*/  FMUL.FTZ R187, R116, R187 ;  /* 0x000000bb74bb7220 */ /* 0x000fe20000410000 */
[----:B------:R-:W-:Y:S01]  /*1850*/  FADD.FTZ R8, R170, R209 ;  /* 0x000000d1aa087221 */ /* 0x000fe20000010000 */
[C---:B------:R-:W-:Y:S01]  /*1860*/  FFMA.FTZ R168, R244.reuse, R209, R169 ;  /* 0x000000d1f4a87223 */ /* 0x040fe200000100a9 */
[----:B------:R-:W-:Y:S01]  /*1870*/  FADD.FTZ R167, R167, R226 ;  /* 0x000000e2a7a77221 */ /* 0x000fe20000010000 */
[----:B------:R-:W-:Y:S01]  /*1880*/  FFMA.FTZ R91, R244, R226, R91 ;  /* 0x000000e2f45b7223 */ /* 0x000fe2000001005b */
[----:B------:R-:W-:-:S02]  /*1890*/  HADD2.F32 R231, -RZ, R197.H0_H0 ;  /* 0x200000c5ffe77230 */ /* 0x000fc40000004100 */
[----:B------:R-:W-:Y:S01]  /*18a0*/  FADD.FTZ R78, R78, R215 ;  /* 0x000000d74e4e7221 */ /* 0x000fe20000010000 */
[----:B------:R-:W-:Y:S01]  /*18b0*/  FFMA.FTZ R30, R203, R215, R30 ;  /* 0x000000d7cb1e7223 */ /* 0x000fe2000001001e */
[----:B------:R-:W-:Y:S01]  /*18c0*/  FMUL.FTZ R226, R4, R227 ;  /* 0x000000e304e27220 */ /* 0x000fe20000410000 */
[-C--:B------:R-:W-:Y:S01]  /*18d0*/  FMUL.FTZ R215, R117, R196.reuse ;  /* 0x000000c475d77220 */ /* 0x080fe20000410000 */
[----:B------:R-:W-:Y:S01]  /*18e0*/  FADD.FTZ R8, R8, R187 ;  /* 0x000000bb08087221 */ /* 0x000fe20000010000 */
[----:B------:R-:W-:Y:S01]  /*18f0*/  FFMA.FTZ R169, R211, R187, R168 ;  /* 0x000000bbd3a97223 */ /* 0x000fe200000100a8 */
[----:B------:R-:W-:Y:S02]  /*1900*/  HADD2.F32 R232, -RZ, R197.H1_H1 ;  /* 0x300000c5ffe87230 */ /* 0x000fe40000004100 */
[----:B------:R-:W-:Y:S01]  /*1910*/  FADD.FTZ R45, R45, R196 ;  /* 0x000000c42d2d7221 */ /* 0x000fe20000010000 */
[----:B------:R-:W-:Y:S01]  /*1920*/  FFMA.FTZ R41, R226, R196, R41 ;  /* 0x000000c4e2297223 */ /* 0x000fe20000010029 */
[----:B------:R-:W-:Y:S01]  /*1930*/  FMUL.FTZ R247, R4, R247 ;  /* 0x000000f704f77220 */ /* 0x000fe20000410000 */
[----:B------:R-:W-:Y:S01]  /*1940*/  FMUL.FTZ R196, R118, R231 ;  /* 0x000000e776c47220 */ /* 0x000fe20000410000 */
[----:B------:R-:W-:Y:S01]  /*1950*/  FADD.FTZ R171, R8, R215 ;  /* 0x000000d708ab7221 */ /* 0x000fe20000010000 */
[----:B------:R-:W-:Y:S01]  /*1960*/  FFMA.FTZ R168, R226, R215, R169 ;  /* 0x000000d7e2a87223 */ /* 0x000fe200000100a9 */
[----:B------:R-:W-:-:S02]  /*1970*/  HADD2.F32 R197, -RZ, R198.H0_H0 ;  /* 0x200000c6ffc57230 */ /* 0x000fc40000004100 */
[----:B------:R-:W-:Y:S01]  /*1980*/  FADD.FTZ R86, R86, R217 ;  /* 0x000000d956567221 */ /* 0x000fe20000010000 */
[----:B------:R-:W-:Y:S01]  /*1990*/  FFMA.FTZ R34, R205, R217, R34 ;  /* 0x000000d9cd227223 */ /* 0x000fe20000010022 */
[C---:B------:R-:W-:Y:S01]  /*19a0*/  FMUL.FTZ R250, R4.reuse, R249 ;  /* 0x000000f904fa7220 */ /* 0x040fe20000410000 */
[----:B------:R-:W-:Y:S01]  /*19b0*/  FMUL.FTZ R217, R119, R232 ;  /* 0x000000e877d97220 */ /* 0x000fe20000410000 */
[----:B------:R-:W-:Y:S01]  /*19c0*/  FADD.FTZ R170, R171, R196 ;  /* 0x000000c4abaa7221 */ /* 0x000fe20000010000 */
[----:B------:R-:W-:Y:S01]  /*19d0*/  FFMA.FTZ R169, R247, R196, R168 ;  /* 0x000000c4f7a97223 */ /* 0x000fe200000100a8 */
[----:B------:R-:W-:Y:S02]  /*19e0*/  HADD2.F32 R198, -RZ, R198.H1_H1 ;  /* 0x300000c6ffc67230 */ /* 0x000fe40000004100 */
[----:B------:R-:W-:Y:S01]  /*19f0*/  FMUL.FTZ R185, R4, R185 ;  /* 0x000000b904b97220 */ /* 0x000fe20000410000 */
[----:B------:R-:W-:Y:S01]  /*1a00*/  FADD.FTZ R47, R47, R232 ;  /* 0x000000e82f2f7221 */ /* 0x000fe20000010000 */
[----:B------:R-:W-:Y:S01]  /*1a10*/  FFMA.FTZ R43, R250, R232, R43 ;  /* 0x000000e8fa2b7223 */ /* 0x000fe2000001002b */
        /* <DEDUP_REMOVED lines=22> */
[--C-:B------:R-:W-:Y:S02]  /*1b80*/  HADD2.F32 R14, -RZ, R189.reuse.H1_H1 ;  /* 0x300000bdff0e7230 */ /* 0x100fe40000004100 */
[----:B------:R-:W-:Y:S01]  /*1b90*/  FMUL.FTZ R240, R4, R240 ;  /* 0x000000f004f07220 */ /* 0x000fe20000410000 */
[----:B------:R-:W-:Y:S02]  /*1ba0*/  HADD2.F32 R188, -RZ, R188.H1_H1 ;  /* 0x300000bcffbc7230 */ /* 0x000fe40000004100 */
[----:B------:R-:W-:Y:S01]  /*1bb0*/  FADD.FTZ R60, R60, R10 ;  /* 0x0000000a3c3c7221 */ /* 0x000fe20000010000 */
[-C--:B------:R-:W-:Y:S01]  /*1bc0*/  FFMA.FTZ R56, R225, R10.reuse, R56 ;  /* 0x0000000ae1387223 */ /* 0x080fe20000010038 */
        /* <DEDUP_REMOVED lines=23> */
[----:B------:R-:W-:Y:S02]  /*1d40*/  HADD2.F32 R190, -RZ, R190.H1_H1 ;  /* 0x300000beffbe7230 */ /* 0x000fe40000004100 */
[----:B------:R-:W-:Y:S01]  /*1d50*/  FMUL.FTZ R229, R4, R238 ;  /* 0x000000ee04e57220 */ /* 0x000fe20000410000 */
        /* <DEDUP_REMOVED lines=37> */
.L_x_9925:
        /* <DEDUP_REMOVED lines=16> */
[----:B------:R-:W-:-:S04]  /*20b0*/  IMAD.WIDE.U32 R140, R141, 0x10, R148 ;  /* 0x000000108d8c7825 */ /* 0x000fc800078e0094 */
[--C-:B------:R-:W-:Y:S02]  /*20c0*/  IMAD.WIDE.U32 R144, R145, 0x10, R148.reuse ;  /* 0x0000001091907825 */ /* 0x100fe400078e0094 */
[----:B------:R-:W5:Y:S02]  /*20d0*/  LDG.E.128 R140, desc[UR12][R140.64] ;  /* 0x0000000c8c8c7981 */ /* 0x000f64000c1e1d00 */
[----:B------:R-:W-:Y:S02]  /*20e0*/  IMAD.WIDE.U32 R148, R135, 0x10, R148 ;  /* 0x0000001087947825 */ /* 0x000fe400078e0094 */
[----:B------:R-:W5:Y:S04]  /*20f0*/  LDG.E.128 R132, desc[UR12][R132.64] ;  /* 0x0000000c84847981 */ /* 0x000f68000c1e1d00 */
[----:B------:R-:W5:Y:S04]  /*2100*/  LDG.E.128 R144, desc[UR12][R144.64] ;  /* 0x0000000c90907981 */ /* 0x000f68000c1e1d00 */
[----:B------:R-:W5:Y:S02]  /*2110*/  LDG.E.128 R148, desc[UR12][R148.64] ;  /* 0x0000000c94947981 */ /* 0x000f64000c1e1d00 */
.L_x_9926:
        /* <DEDUP_REMOVED lines=32> */
.L_x_9928:
[----:B------:R-:W-:Y:S05]  /*2320*/  BSYNC.RECONVERGENT B0 ;  /* 0x0000000000007941 */ /* 0x000fea0003800200 */
.L_x_9927:
        /* <DEDUP_REMOVED lines=51> */
.L_x_9931:
        /* <DEDUP_REMOVED lines=9> */
.L_x_9932:
        /* <DEDUP_REMOVED lines=9> */
.L_x_9933:
        /* <DEDUP_REMOVED lines=9> */
.L_x_9934:
        /* <DEDUP_REMOVED lines=9> */
.L_x_9935:
        /* <DEDUP_REMOVED lines=9> */
.L_x_9936:
        /* <DEDUP_REMOVED lines=9> */
.L_x_9937:
        /* <DEDUP_REMOVED lines=10> */
.L_x_9930:
        /* <DEDUP_REMOVED lines=15> */
[----:B------:R-:W-:Y:S01]  /*2b50*/  F2FP.F16.F32.PACK_AB R72, R169, R72 ;  /* 0x00000048a948723e */ /* 0x000fe200000000ff */
[----:B-1----:R-:W-:Y:S01]  /*2b60*/  @P2 FMUL.FTZ R75, R74, R169 ;  /* 0x000000a94a4b2220 */ /* 0x002fe20000410000 */
[----:B------:R-:W-:Y:S01]  /*2b70*/  @P2 F2FP.F16.F32.PACK_AB R74, RZ, R73 ;  /* 0x00000049ff4a223e */ /* 0x000fe200000000ff */
[----:B------:R-:W-:-:S04]  /*2b80*/  FFMA.FTZ R73, R11, R5, R180 ;  /* 0x000000050b497223 */ /* 0x000fc800000100b4 */
[----:B------:R-:W1:Y:S01]  /*2b90*/  @P2 LDC R237, c[0x0][0x40c] ;  /* 0x00010300ffed2b82 */ /* 0x000e620000000800 */
[----:B------:R-:W-:Y:S01]  /*2ba0*/  @P2 F2FP.F16.F32.PACK_AB R169, RZ, R75 ;  /* 0x0000004bffa9223e */ /* 0x000fe200000000ff */
        /* <DEDUP_REMOVED lines=25> */
[----:B------:R-:W-:Y:S02]  /*2d40*/  F2FP.F16.F32.PACK_AB R74, R171, R74 ;  /* 0x0000004aab4a723e */ /* 0x000fe400000000ff */
[----:B------:R-:W-:Y:S01]  /*2d50*/  @P2 PRMT R153, R153, 0x5410, R168 ;  /* 0x0000541099992816 */ /* 0x000fe200000000a8 */
[----:B------:R-:W-:Y:S01]  /*2d60*/  FFMA.FTZ R168, R184, R5, R180 ;  /* 0x00000005b8a87223 */ /* 0x000fe200000100b4 */
[----:B------:R-:W-:-:S03]  /*2d70*/  @P2 F2FP.F16.F32.PACK_AB R169, RZ, R169 ;  /* 0x000000a9ffa9223e */ /* 0x000fc600000000ff */
[----:B------:R-:W-:Y:S01]  /*2d80*/  FADD.FTZ R237, R19, -R168 ;  /* 0x800000a813ed7221 */ /* 0x000fe20000010000 */
[----:B------:R-:W-:-:S03]  /*2d90*/  @P2 PRMT R154, R169, 0x7610, R154 ;  /* 0x00007610a99a2816 */ /* 0x000fc6000000009a */
[----:B------:R-:W-:Y:S01]  /*2da0*/  FMUL.FTZ R168, R4, R237 ;  /* 0x000000ed04a87220 */ /* 0x000fe20000410000 */
[----:B0-----:R-:W-:Y:S01]  /*2db0*/  @P2 FMUL.FTZ R170, R170, R171 ;  /* 0x000000abaaaa2220 */ /* 0x001fe20000410000 */
[----:B------:R-:W-:-:S03]  /*2dc0*/  FFMA.FTZ R171, R15, R5, R180 ;  /* 0x000000050fab7223 */ /* 0x000fc600000100b4 */
[----:B------:R-:W-:Y:S01]  /*2dd0*/  FSEL R168, R168, RZ, P1 ;  /* 0x000000ffa8a87208 */ /* 0x000fe20000800000 */
[----:B------:R-:W-:Y:S01]  /*2de0*/  FADD.FTZ R171, R202, -R171 ;  /* 0x800000abcaab7221 */ /* 0x000fe20000010000 */
[----:B------:R-:W-:-:S03]  /*2df0*/  @P2 F2FP.F16.F32.PACK_AB R170, RZ, R170 ;  /* 0x000000aaffaa223e */ /* 0x000fc600000000ff */
[----:B------:R-:W-:Y:S01]  /*2e00*/  FMUL.FTZ R171, R4, R171 ;  /* 0x000000ab04ab7220 */ /* 0x000fe20000410000 */
[----:B------:R-:W-:-:S04]  /*2e10*/  @P2 PRMT R154, R154, 0x5410, R170 ;  /* 0x000054109a9a2816 */ /* 0x000fc800000000aa */
[----:B------:R-:W-:-:S05]  /*2e20*/  FSEL R171, R171, RZ, P1 ;  /* 0x000000ffabab7208 */ /* 0x000fca0000800000 */
[----:B---3--:R-:W-:-:S05]  /*2e30*/  @P2 FMUL.FTZ R75, R182, R171 ;  /* 0x000000abb64b2220 */ /* 0x008fca0000410000 */
[----:B------:R-:W-:-:S04]  /*2e40*/  @P2 F2FP.F16.F32.PACK_AB R75, RZ, R75 ;  /* 0x0000004bff4b223e */ /* 0x000fc800000000ff */
[----:B------:R-:W-:Y:S02]  /*2e50*/  @P2 PRMT R155, R75, 0x7610, R155 ;  /* 0x000076104b9b2816 */ /* 0x000fe4000000009b */
[----:B------:R-:W-:Y:S01]  /*2e60*/  F2FP.F16.F32.PACK_AB R75, R168, R171 ;  /* 0x000000aba84b723e */ /* 0x000fe200000000ff */
[----:B------:R-:W-:Y:S06]  /*2e70*/  @!P2 BRA `(.L_x_9938) ;  /* 0x000000080040a947 */ /* 0x000fec0003800000 */
[----:B------:R-:W-:-:S05]  /*2e80*/  FMUL.FTZ R168, R168, UR16 ;  /* 0x00000010a8a87c20 */ /* 0x000fca0008410000 */
[----:B------:R-:W-:-:S04]  /*2e90*/  F2FP.F16.F32.PACK_AB R168, RZ, R168 ;  /* 0x000000a8ffa8723e */ /* 0x000fc800000000ff */
[----:B------:R-:W-:Y:S01]  /*2ea0*/  PRMT R155, R155, 0x5410, R168 ;  /* 0x000054109b9b7816 */ /* 0x000fe200000000a8 */
[----:B------:R-:W-:Y:S06]  /*2eb0*/  BRA `(.L_x_9938) ;  /* 0x0000000800307947 */ /* 0x000fec0003800000 */
.L_x_9929:
[----:B------:R-:W-:Y:S01]  /*2ec0*/  UMOV UR4, UR8 ;  /* 0x0000000800047c82 */ /* 0x000fe20008000000 */
[----:B------:R-:W-:Y:S01]  /*2ed0*/  UMOV UR5, UR9 ;  /* 0x0000000900057c82 */ /* 0x000fe20008000000 */
[----:B------:R-:W-:-:S04]  /*2ee0*/  UISETP.NE.U32.AND UP0, UPT, UR4, URZ, UPT ;  /* 0x000000ff0400728c */ /* 0x000fc8000bf05070 */
[----:B------:R-:W-:-:S09]  /*2ef0*/  UISETP.NE.AND.EX UP0, UPT, UR5, URZ, UPT, UP0 ;  /* 0x000000ff0500728c */ /* 0x000fd2000bf05300 */
[----:B------:R-:W-:Y:S05]  /*2f00*/  BRA.U UP0, `(.L_x_9939) ;  /* 0x0000000500087547 */ /* 0x000fea000b800000 */
[----:B------:R-:W-:Y:S01]  /*2f10*/  ISETP.GT.AND P1, PT, R2, RZ, PT ;  /* 0x000000ff0200720c */ /* 0x000fe20003f24270 */
[--C-:B------:R-:W-:Y:S01]  /*2f20*/  HADD2.F32 R245, -RZ, R132.reuse.H1_H1 ;  /* 0x30000084fff57230 */ /* 0x100fe20000004100 */
[----:B------:R-:W0:Y:S01]  /*2f30*/  @P2 LDC R170, c[0x0][0x40c] ;  /* 0x00010300ffaa2b82 */ /* 0x000e220000000800 */
[----:B------:R-:W-:Y:S02]  /*2f40*/  HADD2.F32 R243, -RZ, R132.H0_H0 ;  /* 0x20000084fff37230 */ /* 0x000fe40000004100 */
[--C-:B------:R-:W-:Y:S02]  /*2f50*/  HADD2.F32 R237, -RZ, R133.reuse.H1_H1 ;  /* 0x30000085ffed7230 */ /* 0x100fe40000004100 */
[----:B------:R-:W-:Y:S02]  /*2f60*/  HADD2.F32 R239, -RZ, R133.H0_H0 ;  /* 0x20000085ffef7230 */ /* 0x000fe40000004100 */
[----:B------:R-:W-:Y:S01]  /*2f70*/  HADD2.F32 R171, -RZ, R134.H0_H0 ;  /* 0x20000086ffab7230 */ /* 0x000fe20000004100 */
[----:B------:R-:W1:Y:S03]  /*2f80*/  @P2 LDC R192, c[0x0][0x40c] ;  /* 0x00010300ffc02b82 */ /* 0x000e660000000800 */
        /* <DEDUP_REMOVED lines=8> */
[--C-:B------:R-:W-:Y:S01]  /*3010*/  @P1 FFMA.FTZ R168, R176, R5, R180.reuse ;  /* 0x00000005b0a81223 */ /* 0x100fe200000100b4 */
[----:B------:R-:W-:Y:S01]  /*3020*/  @P1 FFMA.FTZ R243, R4, R169, R243 ;  /* 0x000000a904f31223 */ /* 0x000fe200000100f3 */
[----:B------:R-:W-:Y:S02]  /*3030*/  @P1 FFMA.FTZ R169, R11, R5, R180 ;  /* 0x000000050ba91223 */ /* 0x000fe400000100b4 */
[----:B------:R-:W-:Y:S01]  /*3040*/  @P1 FADD.FTZ R168, R9, -R168 ;  /* 0x800000a809a81221 */ /* 0x000fe20000010000 */
[----:B0-----:R-:W-:Y:S01]  /*3050*/  @P2 FMUL.FTZ R245, R245, R170 ;  /* 0x000000aaf5f52220 */ /* 0x001fe20000410000 */
[----:B------:R-:W-:Y:S01]  /*3060*/  @P1 FADD.FTZ R169, R6, -R169 ;  /* 0x800000a906a91221 */ /* 0x000fe20000010000 */
[----:B------:R-:W0:Y:S01]  /*3070*/  @P2 LDC R170, c[0x0][0x40c] ;  /* 0x00010300ffaa2b82 */ /* 0x000e220000000800 */
[----:B------:R-:W-:-:S02]  /*3080*/  @P1 FFMA.FTZ R237, R4, R168, R237 ;  /* 0x000000a804ed1223 */ /* 0x000fc400000100ed */
[----:B------:R-:W-:Y:S01]  /*3090*/  @P1 FFMA.FTZ R239, R4, R169, R239 ;  /* 0x000000a904ef1223 */ /* 0x000fe200000100ef */
[----:B------:R-:W-:Y:S01]  /*30a0*/  @P1 FFMA.FTZ R169, R13, R5, R180 ;  /* 0x000000050da91223 */ /* 0x000fe200000100b4 */
[----:B------:R-:W-:Y:S02]  /*30b0*/  @P2 F2FP.F16.F32.PACK_AB R245, RZ, R245 ;  /* 0x000000f5fff5223e */ /* 0x000fe400000000ff */
[----:B-1----:R-:W-:Y:S01]  /*30c0*/  @P2 FMUL.FTZ R239, R239, R192 ;  /* 0x000000c0efef2220 */ /* 0x002fe20000410000 */
[----:B------:R-:W1:Y:S01]  /*30d0*/  @P2 LDC R168, c[0x0][0x40c] ;  /* 0x00010300ffa82b82 */ /* 0x000e620000000800 */
[----:B------:R-:W-:-:S03]  /*30e0*/  @P1 FADD.FTZ R169, R18, -R169 ;  /* 0x800000a912a91221 */ /* 0x000fc60000010000 */
[----:B------:R-:W-:Y:S01]  /*30f0*/  @P2 F2FP.F16.F32.PACK_AB R239, RZ, R239 ;  /* 0x000000efffef223e */ /* 0x000fe200000000ff */
[C---:B------:R-:W-:Y:S01]  /*3100*/  @P1 FFMA.FTZ R171, R4.reuse, R169, R171 ;  /* 0x000000a904ab1223 */ /* 0x040fe200000100ab */
[----:B------:R-:W-:Y:S02]  /*3110*/  HADD2.F32 R169, -RZ, R134.H1_H1 ;  /* 0x30000086ffa97230 */ /* 0x000fe40000004100 */
[----:B--2---:R-:W-:Y:S01]  /*3120*/  @P2 FMUL.FTZ R188, R237, R188 ;  /* 0x000000bcedbc2220 */ /* 0x004fe20000410000 */
[----:B------:R-:W-:Y:S02]  /*3130*/  @P2 PRMT R153, R239, 0x7610, R153 ;  /* 0x00007610ef992816 */ /* 0x000fe40000000099 */
[----:B------:R-:W-:Y:S02]  /*3140*/  @P1 FFMA.FTZ R169, R4, R182, R169 ;  /* 0x000000b604a91223 */ /* 0x000fe400000100a9 */
[----:B------:R-:W-:Y:S01]  /*3150*/  @P2 F2FP.F16.F32.PACK_AB R188, RZ, R188 ;  /* 0x000000bcffbc223e */ /* 0x000fe200000000ff */
[----:B------:R-:W2:Y:S01]  /*3160*/  @P2 LDC R182, c[0x0][0x40c] ;  /* 0x00010300ffb62b82 */ /* 0x000ea20000000800 */
[----:B0-----:R-:W-:-:S02]  /*3170*/  @P2 FMUL.FTZ R170, R169, R170 ;  /* 0x000000aaa9aa2220 */ /* 0x001fc40000410000 */
[----:B------:R-:W-:-:S03]  /*3180*/  @P2 PRMT R153, R153, 0x5410, R188 ;  /* 0x0000541099992816 */ /* 0x000fc600000000bc */
[----:B------:R-:W-:Y:S01]  /*3190*/  @P2 F2FP.F16.F32.PACK_AB R170, RZ, R170 ;  /* 0x000000aaffaa223e */ /* 0x000fe200000000ff */
[----:B-1----:R-:W-:Y:S02]  /*31a0*/  @P2 FMUL.FTZ R243, R243, R168 ;  /* 0x000000a8f3f32220 */ /* 0x002fe40000410000 */
[----:B------:R-:W0:Y:S03]  /*31b0*/  @P2 LDC R168, c[0x0][0x40c] ;  /* 0x00010300ffa82b82 */ /* 0x000e260000000800 */
[----:B------:R-:W-:Y:S01]  /*31c0*/  @P2 F2FP.F16.F32.PACK_AB R190, RZ, R243 ;  /* 0x000000f3ffbe223e */ /* 0x000fe200000000ff */
[----:B------:R-:W-:-:S03]  /*31d0*/  @P1 FFMA.FTZ R243, R15, R5, R180 ;  /* 0x000000050ff31223 */ /* 0x000fc600000100b4 */
[----:B------:R-:W-:Y:S01]  /*31e0*/  @P2 PRMT R152, R190, 0x7610, R152 ;  /* 0x00007610be982816 */ /* 0x000fe20000000098 */
[----:B------:R-:W-:Y:S01]  /*31f0*/  @P1 FADD.FTZ R194, R202, -R243 ;  /* 0x800000f3cac21221 */ /* 0x000fe20000010000 */
[----:B------:R-:W-:Y:S02]  /*3200*/  HADD2.F32 R243, -RZ, R135.H0_H0 ;  /* 0x20000087fff37230 */ /* 0x000fe40000004100 */
[----:B--2---:R-:W-:Y:S01]  /*3210*/  @P2 FMUL.FTZ R182, R171, R182 ;  /* 0x000000b6abb62220 */ /* 0x004fe20000410000 */
[----:B------:R-:W-:Y:S02]  /*3220*/  @P2 PRMT R152, R152, 0x5410, R245 ;  /* 0x0000541098982816 */ /* 0x000fe400000000f5 */
[----:B------:R-:W-:Y:S02]  /*3230*/  @P1 FFMA.FTZ R243, R4, R194, R243 ;  /* 0x000000c204f31223 */ /* 0x000fe400000100f3 */
[----:B------:R-:W-:-:S04]  /*3240*/  @P2 F2FP.F16.F32.PACK_AB R182, RZ, R182 ;  /* 0x000000b6ffb6223e */ /* 0x000fc800000000ff */
[----:B------:R-:W-:Y:S01]  /*3250*/  @P2 PRMT R154, R182, 0x7610, R154 ;  /* 0x00007610b69a2816 */ /* 0x000fe2000000009a */
[----:B0-----:R-:W-:-:S03]  /*3260*/  @P2 FMUL.FTZ R168, R243, R168 ;  /* 0x000000a8f3a82220 */ /* 0x001fc60000410000 */
        /* <DEDUP_REMOVED lines=12> */
.L_x_9939:
[----:B------:R-:W-:Y:S01]  /*3330*/  ISETP.GT.AND P3, PT, R2, RZ, PT ;  /* 0x000000ff0200720c */ /* 0x000fe20003f64270 */
[----:B------:R-:W-:Y:S01]  /*3340*/  @P1 FFMA.FTZ R73, R3, R5, R180 ;  /* 0x0000000503491223 */ /* 0x000fe200000100b4 */
[----:B------:R-:W-:Y:S01]  /*3350*/  HADD2.F32 R243, -RZ, R132.H0_H0 ;  /* 0x20000084fff37230 */ /* 0x000fe20000004100 */
[----:B------:R-:W0:Y:S01]  /*3360*/  @P2 LDC R169, c[0x0][0x40c] ;  /* 0x00010300ffa92b82 */ /* 0x000e220000000800 */
[--C-:B------:R-:W-:Y:S02]  /*3370*/  HADD2.F32 R74, -RZ, R134.reuse.H0_H0 ;  /* 0x20000086ff4a7230 */ /* 0x100fe40000004100 */
[----:B------:R-:W-:Y:S01]  /*3380*/  @P1 FADD.FTZ R73, R186, -R73 ;  /* 0x80000049ba491221 */ /* 0x000fe20000010000 */
[----:B------:R-:W-:Y:S02]  /*3390*/  HADD2.F32 R249, -RZ, R134.H1_H1 ;  /* 0x30000086fff97230 */ /* 0x000fe40000004100 */
[----:B------:R-:W-:Y:S02]  /*33a0*/  HADD2.F32 R245, -RZ, R133.H0_H0 ;  /* 0x20000085fff57230 */ /* 0x000fe40000004100 */
[----:B------:R-:W-:Y:S01]  /*33b0*/  @P1 FFMA.FTZ R243, R4, R73, R243 ;  /* 0x0000004904f31223 */ /* 0x000fe200000100f3 */
[----:B------:R-:W-:Y:S01]  /*33c0*/  HADD2.F32 R239, -RZ, R132.H1_H1 ;  /* 0x30000084ffef7230 */ /* 0x000fe20000004100 */
[----:B------:R-:W1:Y:S01]  /*33d0*/  @P2 LDC R194, c[0x0][0x40c] ;  /* 0x00010300ffc22b82 */ /* 0x000e620000000800 */
[----:B------:R-:W-:-:S02]  /*33e0*/  HADD2.F32 R237, -RZ, R135.H1_H1 ;  /* 0x30000087ffed7230 */ /* 0x000fc40000004100 */
[-CC-:B------:R-:W-:Y:S01]  /*33f0*/  @P3 FFMA.FTZ R73, R13, R5.reuse, R180.reuse ;  /* 0x000000050d493223 */ /* 0x180fe200000100b4 */
[-CC-:B------:R-:W-:Y:S01]  /*3400*/  @P3 FFMA.FTZ R72, R178, R5.reuse, R180.reuse ;  /* 0x00000005b2483223 */ /* 0x180fe200000100b4 */
[-CC-:B------:R-:W-:Y:S01]  /*3410*/  @P3 FFMA.FTZ R75, R15, R5.reuse, R180.reuse ;  /* 0x000000050f4b3223 */ /* 0x180fe200000100b4 */
[----:B------:R-:W-:Y:S01]  /*3420*/  @P3 FFMA.FTZ R168, R184, R5, R180 ;  /* 0x00000005b8a83223 */ /* 0x000fe200000100b4 */
[----:B------:R-:W-:Y:S01]  /*3430*/  @P3 FADD.FTZ R73, R18, -R73 ;  /* 0x8000004912493221 */ /* 0x000fe20000010000 */
[----:B------:R-:W-:Y:S01]  /*3440*/  @P3 FADD.FTZ R72, R17, -R72 ;  /* 0x8000004811483221 */ /* 0x000fe20000010000 */
[----:B------:R-:W2:Y:S01]  /*3450*/  @P2 LDC R182, c[0x0][0x40c] ;  /* 0x00010300ffb62b82 */ /* 0x000ea20000000800 */
[----:B------:R-:W-:Y:S01]  /*3460*/  @P3 FADD.FTZ R171, R19, -R168 ;  /* 0x800000a813ab3221 */ /* 0x000fe20000010000 */
[C---:B------:R-:W-:Y:S01]  /*3470*/  @P3 FFMA.FTZ R74, R4.reuse, R73, R74 ;  /* 0x00000049044a3223 */ /* 0x040fe2000001004a */
[-CC-:B------:R-:W-:Y:S01]  /*3480*/  @P3 FFMA.FTZ R73, R11, R5.reuse, R180.reuse ;  /* 0x000000050b493223 */ /* 0x180fe200000100b4 */
[----:B------:R-:W-:Y:S01]  /*3490*/  @P3 FFMA.FTZ R249, R4, R72, R249 ;  /* 0x0000004804f93223 */ /* 0x000fe200000100f9 */
[----:B------:R-:W-:Y:S01]  /*34a0*/  @P3 FFMA.FTZ R72, R176, R5, R180 ;  /* 0x00000005b0483223 */ /* 0x000fe200000100b4 */
[----:B------:R-:W-:Y:S01]  /*34b0*/  @P3 FFMA.FTZ R237, R4, R171, R237 ;  /* 0x000000ab04ed3223 */ /* 0x000fe200000100ed */
[----:B------:R-:W-:Y:S01]  /*34c0*/  @P3 FADD.FTZ R73, R6, -R73 ;  /* 0x8000004906493221 */ /* 0x000fe20000010000 */
[----:B------:R-:W3:Y:S01]  /*34d0*/  @P2 LDC R188, c[0x0][0x40c] ;  /* 0x00010300ffbc2b82 */ /* 0x000ee20000000800 */
[----:B------:R-:W-:Y:S01]  /*34e0*/  @P3 FADD.FTZ R72, R9, -R72 ;  /* 0x8000004809483221 */ /* 0x000fe20000010000 */
[----:B0-----:R-:W-:Y:S01]  /*34f0*/  @P2 FMUL.FTZ R168, R74, R169 ;  /* 0x000000a94aa82220 */ /* 0x001fe20000410000 */
[----:B------:R-:W-:Y:S01]  /*3500*/  @P3 FFMA.FTZ R245, R4, R73, R245 ;  /* 0x0000004904f53223 */ /* 0x000fe200000100f5 */
[----:B------:R-:W-:Y:S01]  /*3510*/  HADD2.F32 R73, -RZ, R133.H1_H1 ;  /* 0x30000085ff497230 */ /* 0x000fe20000004100 */
[----:B------:R-:W-:-:S02]  /*3520*/  F2FP.F16.F32.PACK_AB R74, R249, R74 ;  /* 0x0000004af94a723e */ /* 0x000fc400000000ff */
[----:B------:R-:W-:Y:S01]  /*3530*/  @P2 F2FP.F16.F32.PACK_AB R168, RZ, R168 ;  /* 0x000000a8ffa8223e */ /* 0x000fe200000000ff */
[----:B------:R-:W0:Y:S01]  /*3540*/  @P2 LDC R170, c[0x0][0x40c] ;  /* 0x00010300ffaa2b82 */ /* 0x000e220000000800 */
[----:B------:R-:W-:Y:S01]  /*3550*/  @P3 FFMA.FTZ R73, R4, R72, R73 ;  /* 0x0000004804493223 */ /* 0x000fe20000010049 */
[----:B------:R-:W-:Y:S01]  /*3560*/  @P3 FFMA.FTZ R72, R174, R5, R180 ;  /* 0x00000005ae483223 */ /* 0x000fe200000100b4 */
[----:B-1----:R-:W-:Y:S01]  /*3570*/  @P2 FMUL.FTZ R169, R249, R194 ;  /* 0x000000c2f9a92220 */ /* 0x002fe20000410000 */
[----:B------:R-:W-:Y:S02]  /*3580*/  @P2 PRMT R154, R168, 0x7610, R154 ;  /* 0x00007610a89a2816 */ /* 0x000fe4000000009a */
[----:B------:R-:W-:Y:S02]  /*3590*/  @P3 FADD.FTZ R72, R7, -R72 ;  /* 0x8000004807483221 */ /* 0x000fe40000010000 */
[----:B------:R-:W1:Y:S01]  /*35a0*/  @P2 LDC R190, c[0x0][0x40c] ;  /* 0x00010300ffbe2b82 */ /* 0x000e620000000800 */
[----:B--2---:R-:W-:Y:S01]  /*35b0*/  @P2 FMUL.FTZ R194, R73, R182 ;  /* 0x000000b649c22220 */ /* 0x004fe20000410000 */
[----:B------:R-:W-:Y:S01]  /*35c0*/  @P3 FFMA.FTZ R239, R4, R72, R239 ;  /* 0x0000004804ef3223 */ /* 0x000fe200000100ef */
[----:B------:R-:W-:Y:S01]  /*35d0*/  @P3 FADD.FTZ R72, R202, -R75 ;  /* 0x8000004bca483221 */ /* 0x000fe20000010000 */
[----:B------:R-:W-:Y:S01]  /*35e0*/  HADD2.F32 R75, -RZ, R135.H0_H0 ;  /* 0x20000087ff4b7230 */ /* 0x000fe20000004100 */
[----:B------:R-:W-:-:S02]  /*35f0*/  @P2 F2FP.F16.F32.PACK_AB R169, RZ, R169 ;  /* 0x000000a9ffa9223e */ /* 0x000fc400000000ff */
[----:B------:R-:W-:Y:S01]  /*3600*/  F2FP.F16.F32.PACK_AB R73, R73, R245 ;  /* 0x000000f54949723e */ /* 0x000fe200000000ff */
[----:B------:R-:W2:Y:S01]  /*3610*/  @P2 LDC R192, c[0x0][0x40c] ;  /* 0x00010300ffc02b82 */ /* 0x000ea20000000800 */
[----:B------:R-:W-:Y:S01]  /*3620*/  @P3 FFMA.FTZ R75, R4, R72, R75 ;  /* 0x00000048044b3223 */ /* 0x000fe2000001004b */
[----:B---3--:R-:W-:Y:S01]  /*3630*/  @P2 FMUL.FTZ R171, R245, R188 ;  /* 0x000000bcf5ab2220 */ /* 0x008fe20000410000 */
[----:B------:R-:W-:-:S05]  /*3640*/  @P2 PRMT R154, R154, 0x5410, R169 ;  /* 0x000054109a9a2816 */ /* 0x000fca00000000a9 */
[----:B------:R-:W3:Y:S01]  /*3650*/  @P2 LDC R72, c[0x0][0x40c] ;  /* 0x00010300ff482b82 */ /* 0x000ee20000000800 */
[----:B0-----:R-:W-:Y:S01]  /*3660*/  @P2 FMUL.FTZ R182, R243, R170 ;  /* 0x000000aaf3b62220 */ /* 0x001fe20000410000 */
[----:B------:R-:W-:Y:S02]  /*3670*/  @P2 F2FP.F16.F32.PACK_AB R170, RZ, R171 ;  /* 0x000000abffaa223e */ /* 0x000fe400000000ff */
[----:B------:R-:W-:Y:S02]  /*3680*/  @P2 F2FP.F16.F32.PACK_AB R171, RZ, R194 ;  /* 0x000000c2ffab223e */ /* 0x000fe400000000ff */
[----:B------:R-:W-:Y:S01]  /*3690*/  @P2 F2FP.F16.F32.PACK_AB R182, RZ, R182 ;  /* 0x000000b6ffb6223e */ /* 0x000fe200000000ff */
[----:B-1----:R-:W-:Y:S01]  /*36a0*/  @P2 FMUL.FTZ R190, R75, R190 ;  /* 0x000000be4bbe2220 */ /* 0x002fe20000410000 */
[----:B------:R-:W-:Y:S02]  /*36b0*/  @P2 PRMT R153, R170, 0x7610, R153 ;  /* 0x00007610aa992816 */ /* 0x000fe40000000099 */
[----:B------:R-:W-:-:S02]  /*36c0*/  @P2 PRMT R152, R182, 0x7610, R152 ;  /* 0x00007610b6982816 */ /* 0x000fc40000000098 */
[----:B------:R-:W-:Y:S02]  /*36d0*/  @P2 F2FP.F16.F32.PACK_AB R190, RZ, R190 ;  /* 0x000000beffbe223e */ /* 0x000fe400000000ff */
[C---:B------:R-:W-:Y:S01]  /*36e0*/  F2FP.F16.F32.PACK_AB R75, R237.reuse, R75 ;  /* 0x0000004bed4b723e */ /* 0x040fe200000000ff */
[----:B--2---:R-:W-:Y:S01]  /*36f0*/  @P2 FMUL.FTZ R192, R237, R192 ;  /* 0x000000c0edc02220 */ /* 0x004fe20000410000 */
[----:B------:R-:W-:Y:S02]  /*3700*/  @P2 PRMT R155, R190, 0x7610, R155 ;  /* 0x00007610be9b2816 */ /* 0x000fe4000000009b */
[----:B------:R-:W-:Y:S02]  /*3710*/  @P2 PRMT R153, R153, 0x5410, R171 ;  /* 0x0000541099992816 */ /* 0x000fe400000000ab */
[----:B------:R-:W-:Y:S01]  /*3720*/  @P2 F2FP.F16.F32.PACK_AB R192, RZ, R192 ;  /* 0x000000c0ffc0223e */ /* 0x000fe200000000ff */
[C---:B---3--:R-:W-:Y:S01]  /*3730*/  @P2 FMUL.FTZ R188, R239.reuse, R72 ;  /* 0x00000048efbc2220 */ /* 0x048fe20000410000 */
[----:B------:R-:W-:-:S02]  /*3740*/  F2FP.F16.F32.PACK_AB R72, R239, R243 ;  /* 0x000000f3ef48723e */ /* 0x000fc400000000ff */
[----:B------:R-:W-:Y:S02]  /*3750*/  @P2 PRMT R155, R155, 0x5410, R192 ;  /* 0x000054109b9b2816 */ /* 0x000fe400000000c0 */
[----:B------:R-:W-:-:S04]  /*3760*/  @P2 F2FP.F16.F32.PACK_AB R188, RZ, R188 ;  /* 0x000000bcffbc223e */ /* 0x000fc800000000ff */
[----:B------:R-:W-:-:S07]  /*3770*/  @P2 PRMT R152, R152, 0x5410, R188 ;  /* 0x0000541098982816 */ /* 0x000fce00000000bc */
.L_x_9938:
        /* <DEDUP_REMOVED lines=11> */
[--C-:B------:R-:W-:Y:S01]  /*3830*/  HADD2.F32 R245, -RZ, R138.reuse.H0_H0 ;  /* 0x2000008afff57230 */ /* 0x100fe20000004100 */
[----:B------:R-:W1:Y:S01]  /*3840*/  @P2 LDC R192, c[0x0][0x40c] ;  /* 0x00010300ffc02b82 */ /* 0x000e620000000800 */
[----:B------:R-:W-:Y:S02]  /*3850*/  HADD2.F32 R249, -RZ, R138.H1_H1 ;  /* 0x3000008afff97230 */ /* 0x000fe40000004100 */
[----:B------:R-:W-:Y:S02]  /*3860*/  HADD2.F32 R239, -RZ, R137.H0_H0 ;  /* 0x20000089ffef7230 */ /* 0x000fe40000004100 */
[--C-:B------:R-:W-:Y:S02]  /*3870*/  HADD2.F32 R237, -RZ, R136.reuse.H0_H0 ;  /* 0x20000088ffed7230 */ /* 0x100fe40000004100 */
[----:B------:R-:W-:Y:S01]  /*3880*/  HADD2.F32 R243, -RZ, R136.H1_H1 ;  /* 0x30000088fff37230 */ /* 0x000fe20000004100 */
[----:B------:R-:W2:Y:S01]  /*3890*/  @P2 LDC R188, c[0x0][0x40c] ;  /* 0x00010300ffbc2b82 */ /* 0x000ea20000000800 */
[----:B0-----:R-:W-:-:S02]  /*38a0*/  HADD2.F32 R169, -RZ, R139.H1_H1 ;  /* 0x3000008bffa97230 */ /* 0x001fc40000004100 */
[-CC-:B------:R-:W-:Y:S01]  /*38b0*/  @P3 FFMA.FTZ R73, R213, R5.reuse, R180.reuse ;  /* 0x00000005d5493223 */ /* 0x180fe200000100b4 */
[-CC-:B------:R-:W-:Y:S01]  /*38c0*/  @P3 FFMA.FTZ R72, R208, R5.reuse, R180.reuse ;  /* 0x00000005d0483223 */ /* 0x180fe200000100b4 */
[-CC-:B------:R-:W-:Y:S01]  /*38d0*/  @P3 FFMA.FTZ R75, R201, R5.reuse, R180.reuse ;  /* 0x00000005c94b3223 */ /* 0x180fe200000100b4 */
[----:B------:R-:W-:Y:S01]  /*38e0*/  @P3 FFMA.FTZ R168, R210, R5, R180 ;  /* 0x00000005d2a83223 */ /* 0x000fe200000100b4 */
[----:B------:R-:W-:Y:S01]  /*38f0*/  @P3 FADD.FTZ R73, R216, -R73 ;  /* 0x80000049d8493221 */ /* 0x000fe20000010000 */
[----:B------:R-:W-:Y:S01]  /*3900*/  @P3 FADD.FTZ R72, R191, -R72 ;  /* 0x80000048bf483221 */ /* 0x000fe20000010000 */
[----:B------:R-:W-:Y:S01]  /*3910*/  @P3 FADD.FTZ R75, R214, -R75 ;  /* 0x8000004bd64b3221 */ /* 0x000fe20000010000 */
[----:B------:R-:W0:Y:S01]  /*3920*/  @P2 LDC R170, c[0x0][0x40c] ;  /* 0x00010300ffaa2b82 */ /* 0x000e220000000800 */
[C---:B------:R-:W-:Y:S01]  /*3930*/  @P3 FFMA.FTZ R245, R4.reuse, R73, R245 ;  /* 0x0000004904f53223 */ /* 0x040fe200000100f5 */
[-CC-:B------:R-:W-:Y:S01]  /*3940*/  @P3 FFMA.FTZ R73, R203, R5.reuse, R180.reuse ;  /* 0x00000005cb493223 */ /* 0x180fe200000100b4 */
[----:B------:R-:W-:Y:S01]  /*3950*/  @P3 FFMA.FTZ R249, R4, R72, R249 ;  /* 0x0000004804f93223 */ /* 0x000fe200000100f9 */
[--C-:B------:R-:W-:Y:S01]  /*3960*/  @P3 FFMA.FTZ R72, R204, R5, R180.reuse ;  /* 0x00000005cc483223 */ /* 0x100fe200000100b4 */
[----:B------:R-:W-:Y:S01]  /*3970*/  @P3 FFMA.FTZ R237, R4, R75, R237 ;  /* 0x0000004b04ed3223 */ /* 0x000fe200000100ed */
[----:B------:R-:W-:Y:S01]  /*3980*/  @P3 FADD.FTZ R73, R220, -R73 ;  /* 0x80000049dc493221 */ /* 0x000fe20000010000 */
[----:B------:R-:W-:Y:S01]  /*3990*/  @P3 FFMA.FTZ R75, R205, R5, R180 ;  /* 0x00000005cd4b3223 */ /* 0x000fe200000100b4 */
[----:B------:R-:W-:Y:S01]  /*39a0*/  @P3 FADD.FTZ R72, R175, -R72 ;  /* 0x80000048af483221 */ /* 0x000fe20000010000 */
[----:B------:R-:W3:Y:S01]  /*39b0*/  @P2 LDC R74, c[0x0][0x40c] ;  /* 0x00010300ff4a2b82 */ /* 0x000ee20000000800 */
[----:B------:R-:W-:Y:S01]  /*39c0*/  @P3 FFMA.FTZ R239, R4, R73, R239 ;  /* 0x0000004904ef3223 */ /* 0x000fe200000100ef */
[----:B------:R-:W-:-:S02]  /*39d0*/  HADD2.F32 R73, -RZ, R137.H1_H1 ;  /* 0x30000089ff497230 */ /* 0x000fc40000004100 */
[----:B------:R-:W-:Y:S01]  /*39e0*/  @P3 FADD.FTZ R168, R193, -R168 ;  /* 0x800000a8c1a83221 */ /* 0x000fe20000010000 */
[----:B--2---:R-:W-:Y:S02]  /*39f0*/  @P2 FMUL.FTZ R188, R245, R188 ;  /* 0x000000bcf5bc2220 */ /* 0x004fe40000410000 */
[----:B------:R-:W-:Y:S01]  /*3a00*/  @P3 FFMA.FTZ R73, R4, R72, R73 ;  /* 0x0000004804493223 */ /* 0x000fe20000010049 */
[----:B------:R-:W-:Y:S01]  /*3a10*/  @P3 FFMA.FTZ R72, R200, R5, R180 ;  /* 0x00000005c8483223 */ /* 0x000fe200000100b4 */
[----:B------:R-:W2:Y:S01]  /*3a20*/  @P2 LDC R190, c[0x0][0x40c] ;  /* 0x00010300ffbe2b82 */ /* 0x000ea20000000800 */
[----:B------:R-:W-:Y:S01]  /*3a30*/  @P3 FFMA.FTZ R169, R4, R168, R169 ;  /* 0x000000a804a93223 */ /* 0x000fe200000100a9 */
[----:B-1----:R-:W-:Y:S01]  /*3a40*/  @P2 FMUL.FTZ R168, R239, R192 ;  /* 0x000000c0efa82220 */ /* 0x002fe20000410000 */
[----:B------:R-:W-:Y:S01]  /*3a50*/  @P3 FADD.FTZ R72, R173, -R72 ;  /* 0x80000048ad483221 */ /* 0x000fe20000010000 */
[----:B------:R-:W-:Y:S01]  /*3a60*/  @P2 F2FP.F16.F32.PACK_AB R188, RZ, R188 ;  /* 0x000000bcffbc223e */ /* 0x000fe200000000ff */
[----:B0-----:R-:W-:-:S02]  /*3a70*/  @P2 FMUL.FTZ R170, R249, R170 ;  /* 0x000000aaf9aa2220 */ /* 0x001fc40000410000 */
[----:B------:R-:W-:Y:S01]  /*3a80*/  @P3 FFMA.FTZ R243, R4, R72, R243 ;  /* 0x0000004804f33223 */ /* 0x000fe200000100f3 */
[----:B------:R-:W-:Y:S01]  /*3a90*/  @P3 FADD.FTZ R72, R222, -R75 ;  /* 0x8000004bde483221 */ /* 0x000fe20000010000 */
[----:B------:R-:W-:Y:S01]  /*3aa0*/  HADD2.F32 R75, -RZ, R139.H0_H0 ;  /* 0x2000008bff4b7230 */ /* 0x000fe20000004100 */
[----:B------:R-:W0:Y:S01]  /*3ab0*/  @P2 LDC R182, c[0x0][0x40c] ;  /* 0x00010300ffb62b82 */ /* 0x000e220000000800 */
[----:B------:R-:W-:Y:S02]  /*3ac0*/  @P2 F2FP.F16.F32.PACK_AB R168, RZ, R168 ;  /* 0x000000a8ffa8223e */ /* 0x000fe400000000ff */
[----:B------:R-:W-:Y:S01]  /*3ad0*/  @P2 F2FP.F16.F32.PACK_AB R170, RZ, R170 ;  /* 0x000000aaffaa223e */ /* 0x000fe200000000ff */
[----:B------:R-:W-:Y:S01]  /*3ae0*/  @P3 FFMA.FTZ R75, R4, R72, R75 ;  /* 0x00000048044b3223 */ /* 0x000fe2000001004b */
[----:B---3--:R-:W-:Y:S01]  /*3af0*/  @P2 FMUL.FTZ R171, R73, R74 ;  /* 0x0000004a49ab2220 */ /* 0x008fe20000410000 */
[----:B------:R-:W-:Y:S02]  /*3b00*/  @P2 PRMT R154, R188, 0x7610, R154 ;  /* 0x00007610bc9a2816 */ /* 0x000fe4000000009a */
[----:B------:R-:W1:Y:S01]  /*3b10*/  @P2 LDC R72, c[0x0][0x40c] ;  /* 0x00010300ff482b82 */ /* 0x000e620000000800 */
[----:B------:R-:W-:-:S02]  /*3b20*/  @P2 PRMT R153, R168, 0x7610, R153 ;  /* 0x00007610a8992816 */ /* 0x000fc40000000099 */
[----:B------:R-:W-:Y:S02]  /*3b30*/  @P2 F2FP.F16.F32.PACK_AB R171, RZ, R171 ;  /* 0x000000abffab223e */ /* 0x000fe400000000ff */
[----:B------:R-:W-:Y:S01]  /*3b40*/  F2FP.F16.F32.PACK_AB R74, R249, R245 ;  /* 0x000000f5f94a723e */ /* 0x000fe200000000ff */
[----:B--2---:R-:W-:Y:S01]  /*3b50*/  @P2 FMUL.FTZ R190, R243, R190 ;  /* 0x000000bef3be2220 */ /* 0x004fe20000410000 */
[----:B------:R-:W-:Y:S02]  /*3b60*/  F2FP.F16.F32.PACK_AB R73, R73, R239 ;  /* 0x000000ef4949723e */ /* 0x000fe400000000ff */
[----:B------:R-:W-:Y:S02]  /*3b70*/  @P2 PRMT R154, R154, 0x5410, R170 ;  /* 0x000054109a9a2816 */ /* 0x000fe400000000aa */
[----:B------:R-:W-:Y:S02]  /*3b80*/  @P2 F2FP.F16.F32.PACK_AB R190, RZ, R190 ;  /* 0x000000beffbe223e */ /* 0x000fe400000000ff */
[----:B------:R-:W-:Y:S01]  /*3b90*/  @P2 PRMT R153, R153, 0x5410, R171 ;  /* 0x0000541099992816 */ /* 0x000fe200000000ab */
[----:B0-----:R-:W-:Y:S01]  /*3ba0*/  @P2 FMUL.FTZ R182, R75, R182 ;  /* 0x000000b64bb62220 */ /* 0x001fe20000410000 */
[----:B------:R-:W-:-:S04]  /*3bb0*/  F2FP.F16.F32.PACK_AB R75, R169, R75 ;  /* 0x0000004ba94b723e */ /* 0x000fc800000000ff */
[----:B------:R-:W-:Y:S01]  /*3bc0*/  @P2 F2FP.F16.F32.PACK_AB R182, RZ, R182 ;  /* 0x000000b6ffb6223e */ /* 0x000fe200000000ff */
[----:B-1----:R-:W-:Y:S01]  /*3bd0*/  @P2 FMUL.FTZ R192, R237, R72 ;  /* 0x00000048edc02220 */ /* 0x002fe20000410000 */
[----:B------:R-:W-:Y:S02]  /*3be0*/  F2FP.F16.F32.PACK_AB R72, R243, R237 ;  /* 0x000000edf348723e */ /* 0x000fe400000000ff */
[----:B------:R-:W-:Y:S02]  /*3bf0*/  @P2 PRMT R155, R182, 0x7610, R155 ;  /* 0x00007610b69b2816 */ /* 0x000fe4000000009b */
[----:B------:R-:W-:-:S04]  /*3c00*/  @P2 F2FP.F16.F32.PACK_AB R192, RZ, R192 ;  /* 0x000000c0ffc0223e */ /* 0x000fc800000000ff */
[----:B------:R-:W-:-:S04]  /*3c10*/  @P2 PRMT R152, R192, 0x7610, R152 ;  /* 0x00007610c0982816 */ /* 0x000fc80000000098 */
[----:B------:R-:W-:Y:S01]  /*3c20*/  @P2 PRMT R152, R152, 0x5410, R190 ;  /* 0x0000541098982816 */ /* 0x000fe200000000be */
[----:B------:R-:W-:Y:S06]  /*3c30*/  @!P2 BRA `(.L_x_9942) ;  /* 0x0000000c0054a947 */ /* 0x000fec0003800000 */
[----:B------:R-:W-:-:S05]  /*3c40*/  FMUL.FTZ R169, R169, UR16 ;  /* 0x00000010a9a97c20 */ /* 0x000fca0008410000 */
[----:B------:R-:W-:-:S04]  /*3c50*/  F2FP.F16.F32.PACK_AB R169, RZ, R169 ;  /* 0x000000a9ffa9723e */ /* 0x000fc800000000ff */
[----:B------:R-:W-:Y:S01]  /*3c60*/  PRMT R155, R155, 0x5410, R169 ;  /* 0x000054109b9b7816 */ /* 0x000fe200000000a9 */
[----:B------:R-:W-:Y:S06]  /*3c70*/  BRA `(.L_x_9942) ;  /* 0x0000000c00447947 */ /* 0x000fec0003800000 */
.L_x_9941:
[----:B------:R-:W-:Y:S01]  /*3c80*/  ISETP.GT.AND P3, PT, R2, RZ, PT ;  /* 0x000000ff0200720c */ /* 0x000fe20003f64270 */
[--C-:B------:R-:W-:Y:S01]  /*3c90*/  HADD2.F32 R245, -RZ, R136.reuse.H1_H1 ;  /* 0x30000088fff57230 */ /* 0x100fe20000004100 */
[----:B0-----:R-:W0:Y:S01]  /*3ca0*/  @P2 LDC R170, c[0x0][0x40c] ;  /* 0x00010300ffaa2b82 */ /* 0x001e220000000800 */
        /* <DEDUP_REMOVED lines=63> */
.L_x_9940:
        /* <DEDUP_REMOVED lines=48> */
[----:B------:R-:W-:Y:S02]  /*43a0*/  @P2 PRMT R153, R153, 0x5410, R75 ;  /* 0x0000541099992816 */ /* 0x000fe4000000004b */
        /* <DEDUP_REMOVED lines=9> */
[----:B------:R-:W-:-:S04]  /*4440*/  FFMA.FTZ R168, R210, R5, R180 ;  /* 0x00000005d2a87223 */ /* 0x000fc800000100b4 */
[----:B------:R-:W-:Y:S01]  /*4450*/  FADD.FTZ R237, R193, -R168 ;  /* 0x800000a8c1ed7221 */ /* 0x000fe20000010000 */
[----:B---3--:R-:W-:-:S03]  /*4460*/  @P2 FMUL.FTZ R75, R182, R171 ;  /* 0x000000abb64b2220 */ /* 0x008fc60000410000 */
[----:B------:R-:W-:Y:S02]  /*4470*/  FMUL.FTZ R168, R4, R237 ;  /* 0x000000ed04a87220 */ /* 0x000fe40000410000 */
[----:B------:R-:W-:-:S03]  /*4480*/  @P2 F2FP.F16.F32.PACK_AB R75, RZ, R75 ;  /* 0x0000004bff4b223e */ /* 0x000fc600000000ff */
        /* <DEDUP_REMOVED lines=8> */
.L_x_9943:
        /* <DEDUP_REMOVED lines=9> */
.L_x_9944:
        /* <DEDUP_REMOVED lines=9> */
.L_x_9945:
        /* <DEDUP_REMOVED lines=9> */
.L_x_9946:
        /* <DEDUP_REMOVED lines=9> */
.L_x_9947:
        /* <DEDUP_REMOVED lines=9> */
.L_x_9948:
        /* <DEDUP_REMOVED lines=9> */
.L_x_9949:
        /* <DEDUP_REMOVED lines=9> */
.L_x_9950:
        /* <DEDUP_REMOVED lines=9> */
.L_x_9942:
        /* <DEDUP_REMOVED lines=80> */
.L_x_9952:
        /* <DEDUP_REMOVED lines=66> */
.L_x_9951:
        /* <DEDUP_REMOVED lines=71> */
.L_x_9954:
        /* <DEDUP_REMOVED lines=9> */
.L_x_9955:
        /* <DEDUP_REMOVED lines=9> */
.L_x_9956:
        /* <DEDUP_REMOVED lines=9> */
.L_x_9957:
        /* <DEDUP_REMOVED lines=9> */
.L_x_9958:
        /* <DEDUP_REMOVED lines=9> */
.L_x_9959:
        /* <DEDUP_REMOVED lines=9> */
.L_x_9960:
        /* <DEDUP_REMOVED lines=9> */
.L_x_9961:
        /* <DEDUP_REMOVED lines=9> */
.L_x_9953:
        /* <DEDUP_REMOVED lines=25> */
[----:B------:R-:W0:Y:S01]  /*5d30*/  @P2 LDC R170, c[0x0][0x40c] ;  /* 0x00010300ffaa2b82 */ /* 0x000e220000000800 */
        /* <DEDUP_REMOVED lines=8> */
[----:B------:R-:W-:-:S02]  /*5dc0*/  @P3 FADD.FTZ R72, R217, -R72 ;  /* 0x80000048d9483221 */ /* 0x000fc40000010000 */
[----:B------:R-:W-:Y:S01]  /*5dd0*/  @P3 FFMA.FTZ R239, R4, R73, R239 ;  /* 0x0000004904ef3223 */ /* 0x000fe200000100ef */
[----:B------:R-:W-:-:S03]  /*5de0*/  HADD2.F32 R73, -RZ, R145.H1_H1 ;  /* 0x30000091ff497230 */ /* 0x000fc60000004100 */
[----:B-1----:R-:W-:Y:S01]  /*5df0*/  @P2 FMUL.FTZ R168, R239, R192 ;  /* 0x000000c0efa82220 */ /* 0x002fe20000410000 */
[----:B------:R-:W1:Y:S01]  /*5e00*/  @P2 LDC R190, c[0x0][0x40c] ;  /* 0x00010300ffbe2b82 */ /* 0x000e620000000800 */
[C---:B------:R-:W-:Y:S01]  /*5e10*/  @P3 FFMA.FTZ R73, R4.reuse, R72, R73 ;  /* 0x0000004804493223 */ /* 0x040fe20000010049 */
[-C--:B------:R-:W-:Y:S01]  /*5e20*/  @P3 FFMA.FTZ R72, R211, R5.reuse, R180 ;  /* 0x00000005d3483223 */ /* 0x080fe200000100b4 */
[----:B--2---:R-:W-:Y:S01]  /*5e30*/  @P2 FMUL.FTZ R188, R245, R188 ;  /* 0x000000bcf5bc2220 */ /* 0x004fe20000410000 */
[----:B------:R-:W-:Y:S02]  /*5e40*/  @P2 F2FP.F16.F32.PACK_AB R168, RZ, R168 ;  /* 0x000000a8ffa8223e */ /* 0x000fe400000000ff */
[----:B------:R-:W-:Y:S02]  /*5e50*/  @P3 FADD.FTZ R72, R187, -R72 ;  /* 0x80000048bb483221 */ /* 0x000fe40000010000 */
[----:B------:R-:W2:Y:S01]  /*5e60*/  @P2 LDC R182, c[0x0][0x40c] ;  /* 0x00010300ffb62b82 */ /* 0x000ea20000000800 */
[----:B0-----:R-:W-:Y:S01]  /*5e70*/  @P2 FMUL.FTZ R170, R249, R170 ;  /* 0x000000aaf9aa2220 */ /* 0x001fe20000410000 */
[----:B------:R-:W-:Y:S01]  /*5e80*/  @P3 FFMA.FTZ R237, R4, R72, R237 ;  /* 0x0000004804ed3223 */ /* 0x000fe200000100ed */
[----:B------:R-:W-:Y:S01]  /*5e90*/  @P3 FFMA.FTZ R72, R226, R5, R180 ;  /* 0x00000005e2483223 */ /* 0x000fe200000100b4 */
[----:B------:R-:W-:-:S02]  /*5ea0*/  @P2 F2FP.F16.F32.PACK_AB R188, RZ, R188 ;  /* 0x000000bcffbc223e */ /* 0x000fc400000000ff */
[----:B------:R-:W-:Y:S01]  /*5eb0*/  @P2 F2FP.F16.F32.PACK_AB R170, RZ, R170 ;  /* 0x000000aaffaa223e */ /* 0x000fe200000000ff */
[----:B------:R-:W-:Y:S01]  /*5ec0*/  @P3 FADD.FTZ R72, R215, -R72 ;  /* 0x80000048d7483221 */ /* 0x000fe20000010000 */
[----:B---3--:R-:W-:Y:S01]  /*5ed0*/  @P2 FMUL.FTZ R171, R73, R74 ;  /* 0x0000004a49ab2220 */ /* 0x008fe20000410000 */
[----:B------:R-:W-:Y:S02]  /*5ee0*/  @P2 PRMT R154, R188, 0x7610, R154 ;  /* 0x00007610bc9a2816 */ /* 0x000fe4000000009a */
[----:B------:R-:W-:Y:S01]  /*5ef0*/  @P3 FFMA.FTZ R243, R4, R72, R243 ;  /* 0x0000004804f33223 */ /* 0x000fe200000100f3 */
[----:B------:R-:W-:Y:S01]  /*5f00*/  @P3 FADD.FTZ R72, R198, -R75 ;  /* 0x8000004bc6483221 */ /* 0x000fe20000010000 */
[----:B------:R-:W-:Y:S01]  /*5f10*/  HADD2.F32 R75, -RZ, R147.H0_H0 ;  /* 0x20000093ff4b7230 */ /* 0x000fe20000004100 */
[----:B------:R-:W-:Y:S01]  /*5f20*/  @P2 F2FP.F16.F32.PACK_AB R171, RZ, R171 ;  /* 0x000000abffab223e */ /* 0x000fe200000000ff */
[----:B-1----:R-:W-:Y:S01]  /*5f30*/  @P2 FMUL.FTZ R190, R243, R190 ;  /* 0x000000bef3be2220 */ /* 0x002fe20000410000 */
[----:B------:R-:W-:-:S02]  /*5f40*/  @P2 PRMT R153, R168, 0x7610, R153 ;  /* 0x00007610a8992816 */ /* 0x000fc40000000099 */
[----:B------:R-:W-:Y:S01]  /*5f50*/  @P3 FFMA.FTZ R75, R4, R72, R75 ;  /* 0x00000048044b3223 */ /* 0x000fe2000001004b */
[----:B------:R-:W-:Y:S01]  /*5f60*/  F2FP.F16.F32.PACK_AB R74, R249, R245 ;  /* 0x000000f5f94a723e */ /* 0x000fe200000000ff */
[----:B------:R-:W0:Y:S01]  /*5f70*/  @P2 LDC R72, c[0x0][0x40c] ;  /* 0x00010300ff482b82 */ /* 0x000e220000000800 */
[----:B------:R-:W-:Y:S02]  /*5f80*/  @P2 F2FP.F16.F32.PACK_AB R190, RZ, R190 ;  /* 0x000000beffbe223e */ /* 0x000fe400000000ff */
[----:B------:R-:W-:Y:S01]  /*5f90*/  F2FP.F16.F32.PACK_AB R73, R73, R239 ;  /* 0x000000ef4949723e */ /* 0x000fe200000000ff */
[----:B--2---:R-:W-:Y:S01]  /*5fa0*/  @P2 FMUL.FTZ R182, R75, R182 ;  /* 0x000000b64bb62220 */ /* 0x004fe20000410000 */
[----:B------:R-:W-:Y:S02]  /*5fb0*/  @P2 PRMT R154, R154, 0x5410, R170 ;  /* 0x000054109a9a2816 */ /* 0x000fe400000000aa */
[----:B------:R-:W-:Y:S02]  /*5fc0*/  @P2 PRMT R153, R153, 0x5410, R171 ;  /* 0x0000541099992816 */ /* 0x000fe400000000ab */
[----:B------:R-:W-:-:S02]  /*5fd0*/  @P2 F2FP.F16.F32.PACK_AB R182, RZ, R182 ;  /* 0x000000b6ffb6223e */ /* 0x000fc400000000ff */
[----:B------:R-:W-:Y:S02]  /*5fe0*/  F2FP.F16.F32.PACK_AB R75, R169, R75 ;  /* 0x0000004ba94b723e */ /* 0x000fe400000000ff */
[----:B------:R-:W-:Y:S01]  /*5ff0*/  @P2 PRMT R155, R182, 0x7610, R155 ;  /* 0x00007610b69b2816 */ /* 0x000fe2000000009b */
[----:B0-----:R-:W-:Y:S01]  /*6000*/  @P2 FMUL.FTZ R192, R237, R72 ;  /* 0x00000048edc02220 */ /* 0x001fe20000410000 */
[----:B------:R-:W-:-:S04]  /*6010*/  F2FP.F16.F32.PACK_AB R72, R243, R237 ;  /* 0x000000edf348723e */ /* 0x000fc800000000ff */
        /* <DEDUP_REMOVED lines=8> */
.L_x_9963:
[----:B------:R-:W-:Y:S01]  /*60a0*/  ISETP.GT.AND P3, PT, R2, RZ, PT ;  /* 0x000000ff0200720c */ /* 0x000fe20003f64270 */
[--C-:B------:R-:W-:Y:S01]  /*60b0*/  HADD2.F32 R243, -RZ, R144.reuse.H0_H0 ;  /* 0x20000090fff37230 */ /* 0x100fe20000004100 */
[----:B0-----:R-:W0:Y:S01]  /*60c0*/  @P2 LDC R170, c[0x0][0x40c] ;  /* 0x00010300ffaa2b82 */ /* 0x001e220000000800 */
[----:B------:R-:W-:Y:S02]  /*60d0*/  HADD2.F32 R245, -RZ, R144.H1_H1 ;  /* 0x30000090fff57230 */ /* 0x000fe40000004100 */
        /* <DEDUP_REMOVED lines=15> */
[----:B------:R-:W-:Y:S02]  /*61d0*/  @P3 FADD.FTZ R168, R215, -R168 ;  /* 0x800000a8d7a83221 */ /* 0x000fe40000010000 */
[----:B------:R-:W-:-:S02]  /*61e0*/  @P3 FADD.FTZ R169, R232, -R169 ;  /* 0x800000a9e8a93221 */ /* 0x000fc40000010000 */
[----:B------:R-:W-:Y:S01]  /*61f0*/  @P3 FFMA.FTZ R245, R4, R168, R245 ;  /* 0x000000a804f53223 */ /* 0x000fe200000100f5 */
[----:B------:R-:W-:Y:S01]  /*6200*/  @P3 FFMA.FTZ R168, R250, R5, R180 ;  /* 0x00000005faa83223 */ /* 0x000fe200000100b4 */
[C---:B------:R-:W-:Y:S01]  /*6210*/  @P3 FFMA.FTZ R171, R4.reuse, R169, R171 ;  /* 0x000000a904ab3223 */ /* 0x040fe200000100ab */
[----:B------:R-:W-:Y:S02]  /*6220*/  HADD2.F32 R169, -RZ, R146.H1_H1 ;  /* 0x30000092ffa97230 */ /* 0x000fe40000004100 */
[----:B0-----:R-:W-:Y:S01]  /*6230*/  @P2 FMUL.FTZ R245, R245, R170 ;  /* 0x000000aaf5f52220 */ /* 0x001fe20000410000 */
[----:B------:R-:W-:Y:S01]  /*6240*/  @P3 FADD.FTZ R168, R217, -R168 ;  /* 0x800000a8d9a83221 */ /* 0x000fe20000010000 */
[----:B------:R-:W0:Y:S01]  /*6250*/  @P2 LDC R170, c[0x0][0x40c] ;  /* 0x00010300ffaa2b82 */ /* 0x000e220000000800 */
[----:B-1----:R-:W-:Y:S01]  /*6260*/  @P2 FMUL.FTZ R239, R239, R192 ;  /* 0x000000c0efef2220 */ /* 0x002fe20000410000 */
[C---:B------:R-:W-:Y:S01]  /*6270*/  @P3 FFMA.FTZ R169, R4.reuse, R182, R169 ;  /* 0x000000b604a93223 */ /* 0x040fe200000100a9 */
[----:B------:R-:W-:Y:S01]  /*6280*/  @P3 FFMA.FTZ R237, R4, R168, R237 ;  /* 0x000000a804ed3223 */ /* 0x000fe200000100ed */
[----:B------:R-:W-:-:S02]  /*6290*/  @P2 F2FP.F16.F32.PACK_AB R245, RZ, R245 ;  /* 0x000000f5fff5223e */ /* 0x000fc400000000ff */
[----:B------:R-:W-:Y:S02]  /*62a0*/  @P2 F2FP.F16.F32.PACK_AB R239, RZ, R239 ;  /* 0x000000efffef223e */ /* 0x000fe400000000ff */
[----:B------:R-:W1:Y:S01]  /*62b0*/  @P2 LDC R168, c[0x0][0x40c] ;  /* 0x00010300ffa82b82 */ /* 0x000e620000000800 */
[----:B--2---:R-:W-:Y:S01]  /*62c0*/  @P2 FMUL.FTZ R188, R237, R188 ;  /* 0x000000bcedbc2220 */ /* 0x004fe20000410000 */
[----:B------:R-:W-:-:S04]  /*62d0*/  @P2 PRMT R153, R239, 0x7610, R153 ;  /* 0x00007610ef992816 */ /* 0x000fc80000000099 */
[----:B------:R-:W-:Y:S02]  /*62e0*/  @P2 F2FP.F16.F32.PACK_AB R188, RZ, R188 ;  /* 0x000000bcffbc223e */ /* 0x000fe400000000ff */
[----:B------:R-:W2:Y:S02]  /*62f0*/  @P2 LDC R182, c[0x0][0x40c] ;  /* 0x00010300ffb62b82 */ /* 0x000ea40000000800 */
[----:B------:R-:W-:Y:S01]  /*6300*/  @P2 PRMT R153, R153, 0x5410, R188 ;  /* 0x0000541099992816 */ /* 0x000fe200000000bc */
[----:B0-----:R-:W-:-:S05]  /*6310*/  @P2 FMUL.FTZ R170, R169, R170 ;  /* 0x000000aaa9aa2220 */ /* 0x001fca0000410000 */
[----:B------:R-:W-:Y:S01]  /*6320*/  @P2 F2FP.F16.F32.PACK_AB R170, RZ, R170 ;  /* 0x000000aaffaa223e */ /* 0x000fe200000000ff */
[----:B-1----:R-:W-:Y:S02]  /*6330*/  @P2 FMUL.FTZ R243, R243, R168 ;  /* 0x000000a8f3f32220 */ /* 0x002fe40000410000 */
[----:B------:R-:W0:Y:S03]  /*6340*/  @P2 LDC R168, c[0x0][0x40c] ;  /* 0x00010300ffa82b82 */ /* 0x000e260000000800 */
[----:B------:R-:W-:Y:S01]  /*6350*/  @P2 F2FP.F16.F32.PACK_AB R190, RZ, R243 ;  /* 0x000000f3ffbe223e */ /* 0x000fe200000000ff */
[----:B------:R-:W-:Y:S01]  /*6360*/  @P3 FFMA.FTZ R243, R251, R5, R180 ;  /* 0x00000005fbf33223 */ /* 0x000fe200000100b4 */
[----:B--2---:R-:W-:Y:S02]  /*6370*/  @P2 FMUL.FTZ R182, R171, R182 ;  /* 0x000000b6abb62220 */ /* 0x004fe40000410000 */
[----:B------:R-:W-:Y:S01]  /*6380*/  @P2 PRMT R152, R190, 0x7610, R152 ;  /* 0x00007610be982816 */ /* 0x000fe20000000098 */
[----:B------:R-:W-:Y:S01]  /*6390*/  @P3 FADD.FTZ R194, R198, -R243 ;  /* 0x800000f3c6c23221 */ /* 0x000fe20000010000 */
[----:B------:R-:W-:Y:S01]  /*63a0*/  HADD2.F32 R243, -RZ, R147.H0_H0 ;  /* 0x20000093fff37230 */ /* 0x000fe20000004100 */
[----:B------:R-:W-:-:S02]  /*63b0*/  @P2 F2FP.F16.F32.PACK_AB R182, RZ, R182 ;  /* 0x000000b6ffb6223e */ /* 0x000fc400000000ff */
[----:B------:R-:W-:Y:S02]  /*63c0*/  @P2 PRMT R152, R152, 0x5410, R245 ;  /* 0x0000541098982816 */ /* 0x000fe400000000f5 */
[----:B------:R-:W-:Y:S01]  /*63d0*/  @P3 FFMA.FTZ R243, R4, R194, R243 ;  /* 0x000000c204f33223 */ /* 0x000fe200000100f3 */
[----:B------:R-:W-:-:S04]  /*63e0*/  @P2 PRMT R154, R182, 0x7610, R154 ;  /* 0x00007610b69a2816 */ /* 0x000fc8000000009a */
        /* <DEDUP_REMOVED lines=13> */
.L_x_9962:
        /* <DEDUP_REMOVED lines=14> */
[-C--:B0-----:R-:W-:Y:S01]  /*65a0*/  @P2 FMUL.FTZ R73, R75, R72.reuse ;  /* 0x000000484b492220 */ /* 0x081fe20000410000 */
[----:B------:R-:W-:-:S05]  /*65b0*/  F2FP.F16.F32.PACK_AB R72, R169, R72 ;  /* 0x00000048a948723e */ /* 0x000fca00000000ff */
[----:B------:R-:W0:Y:S01]  /*65c0*/  @P2 LDC R237, c[0x0][0x40c] ;  /* 0x00010300ffed2b82 */ /* 0x000e220000000800 */
[----:B------:R-:W-:Y:S01]  /*65d0*/  @P2 F2FP.F16.F32.PACK_AB R74, RZ, R73 ;  /* 0x00000049ff4a223e */ /* 0x000fe200000000ff */
[----:B------:R-:W-:Y:S01]  /*65e0*/  FFMA.FTZ R73, R247, R5, R180 ;  /* 0x00000005f7497223 */ /* 0x000fe200000100b4 */
[----:B-1----:R-:W-:Y:S02]  /*65f0*/  @P2 FMUL.FTZ R75, R168, R169 ;  /* 0x000000a9a84b2220 */ /* 0x002fe40000410000 */
[----:B------:R-:W-:-:S03]  /*6600*/  @P2 PRMT R152, R74, 0x7610, R152 ;  /* 0x000076104a982816 */ /* 0x000fc60000000098 */
[----:B------:R-:W1:Y:S01]  /*6610*/  @P2 LDC R168, c[0x0][0x40c] ;  /* 0x00010300ffa82b82 */ /* 0x000e620000000800 */
[----:B------:R-:W-:Y:S01]  /*6620*/  FADD.FTZ R73, R196, -R73 ;  /* 0x80000049c4497221 */ /* 0x000fe20000010000 */
[----:B------:R-:W-:Y:S01]  /*6630*/  FFMA.FTZ R74, R252, R5, R180 ;  /* 0x00000005fc4a7223 */ /* 0x000fe200000100b4 */
[----:B------:R-:W-:Y:S01]  /*6640*/  @P2 F2FP.F16.F32.PACK_AB R169, RZ, R75 ;  /* 0x0000004bffa9223e */ /* 0x000fe200000000ff */
[----:B------:R-:W-:Y:S01]  /*6650*/  FADD.FTZ R75, R217, -R170 ;  /* 0x800000aad94b7221 */ /* 0x000fe20000010000 */
[----:B------:R-:W-:Y:S02]  /*6660*/  FMUL.FTZ R73, R4, R73 ;  /* 0x0000004904497220 */ /* 0x000fe40000410000 */
[----:B------:R-:W-:Y:S01]  /*6670*/  @P2 PRMT R152, R152, 0x5410, R169 ;  /* 0x0000541098982816 */ /* 0x000fe200000000a9 */
[----:B------:R-:W-:Y:S01]  /*6680*/  FMUL.FTZ R75, R4, R75 ;  /* 0x0000004b044b7220 */ /* 0x000fe20000410000 */
[----:B------:R-:W-:Y:S01]  /*6690*/  FFMA.FTZ R169, R185, R5, R180 ;  /* 0x00000005b9a97223 */ /* 0x000fe200000100b4 */
[----:B------:R-:W-:Y:S01]  /*66a0*/  FSEL R73, R73, RZ, P3 ;  /* 0x000000ff49497208 */ /* 0x000fe20001800000 */
[----:B------:R-:W3:Y:S02]  /*66b0*/  @P2 LDC R182, c[0x0][0x40c] ;  /* 0x00010300ffb62b82 */ /* 0x000ee40000000800 */
[----:B------:R-:W-:Y:S01]  /*66c0*/  FSEL R170, R75, RZ, P3 ;  /* 0x000000ff4baa7208 */ /* 0x000fe20001800000 */
[----:B------:R-:W-:-:S04]  /*66d0*/  FADD.FTZ R169, R232, -R169 ;  /* 0x800000a9e8a97221 */ /* 0x000fc80000010000 */
[----:B--2---:R-:W-:Y:S01]  /*66e0*/  @P2 FMUL.FTZ R75, R171, R170 ;  /* 0x000000aaab4b2220 */ /* 0x004fe20000410000 */
[----:B------:R-:W-:Y:S01]  /*66f0*/  FADD.FTZ R171, R197, -R74 ;  /* 0x8000004ac5ab7221 */ /* 0x000fe20000010000 */
[----:B------:R-:W-:-:S03]  /*6700*/  FMUL.FTZ R74, R4, R169 ;  /* 0x000000a9044a7220 */ /* 0x000fc60000410000 */
[----:B------:R-:W-:Y:S01]  /*6710*/  FMUL.FTZ R169, R4, R171 ;  /* 0x000000ab04a97220 */ /* 0x000fe20000410000 */
[-C--:B-1----:R-:W-:Y:S01]  /*6720*/  @P2 FMUL.FTZ R168, R168, R73.reuse ;  /* 0x00000049a8a82220 */ /* 0x082fe20000410000 */
[----:B------:R-:W-:Y:S02]  /*6730*/  F2FP.F16.F32.PACK_AB R73, R170, R73 ;  /* 0x00000049aa49723e */ /* 0x000fe400000000ff */
[----:B------:R-:W1:Y:S01]  /*6740*/  @P2 LDC R170, c[0x0][0x40c] ;  /* 0x00010300ffaa2b82 */ /* 0x000e620000000800 */
[----:B------:R-:W-:Y:S02]  /*6750*/  FSEL R74, R74, RZ, P3 ;  /* 0x000000ff4a4a7208 */ /* 0x000fe40001800000 */
[----:B------:R-:W-:Y:S02]  /*6760*/  FSEL R171, R169, RZ, P3 ;  /* 0x000000ffa9ab7208 */ /* 0x000fe40001800000 */
[----:B------:R-:W-:Y:S01]  /*6770*/  @P2 F2FP.F16.F32.PACK_AB R168, RZ, R168 ;  /* 0x000000a8ffa8223e */ /* 0x000fe200000000ff */
[-C--:B0-----:R-:W-:Y:S01]  /*6780*/  @P2 FMUL.FTZ R169, R237, R74.reuse ;  /* 0x0000004aeda92220 */ /* 0x081fe20000410000 */
[----:B------:R-:W-:-:S02]  /*6790*/  F2FP.F16.F32.PACK_AB R74, R171, R74 ;  /* 0x0000004aab4a723e */ /* 0x000fc400000000ff */
[----:B------:R-:W-:Y:S02]  /*67a0*/  @P2 PRMT R153, R168, 0x7610, R153 ;  /* 0x00007610a8992816 */ /* 0x000fe40000000099 */
[----:B------:R-:W-:Y:S02]  /*67b0*/  @P2 F2FP.F16.F32.PACK_AB R75, RZ, R75 ;  /* 0x0000004bff4b223e */ /* 0x000fe400000000ff */
[----:B------:R-:W-:Y:S02]  /*67c0*/  @P2 F2FP.F16.F32.PACK_AB R169, RZ, R169 ;  /* 0x000000a9ffa9223e */ /* 0x000fe400000000ff */
[----:B------:R-:W-:Y:S02]  /*67d0*/  @P2 PRMT R153, R153, 0x5410, R75 ;  /* 0x0000541099992816 */ /* 0x000fe4000000004b */
[----:B------:R-:W-:Y:S01]  /*67e0*/  @P2 PRMT R154, R169, 0x7610, R154 ;  /* 0x00007610a99a2816 */ /* 0x000fe2000000009a */
[----:B-1----:R-:W-:Y:S01]  /*67f0*/  @P2 FMUL.FTZ R170, R170, R171 ;  /* 0x000000abaaaa2220 */ /* 0x002fe20000410000 */
        /* <DEDUP_REMOVED lines=19> */
.L_x_9965:
        /* <DEDUP_REMOVED lines=9> */
.L_x_9966:
        /* <DEDUP_REMOVED lines=9> */
.L_x_9967:
        /* <DEDUP_REMOVED lines=9> */
.L_x_9968:
        /* <DEDUP_REMOVED lines=9> */
.L_x_9969:
        /* <DEDUP_REMOVED lines=9> */
.L_x_9970:
        /* <DEDUP_REMOVED lines=9> */
.L_x_9971:
        /* <DEDUP_REMOVED lines=9> */
.L_x_9972:
        /* <DEDUP_REMOVED lines=9> */
.L_x_9964:
        /* <DEDUP_REMOVED lines=11> */
[--C-:B0-----:R-:W-:Y:S01]  /*6e60*/  HADD2.F32 R171, -RZ, R150.reuse.H0_H0 ;  /* 0x20000096ffab7230 */ /* 0x101fe20000004100 */
[----:B------:R-:W0:Y:S01]  /*6e70*/  @P2 LDC R190, c[0x0][0x40c] ;  /* 0x00010300ffbe2b82 */ /* 0x000e220000000800 */
[----:B------:R-:W-:-:S07]  /*6e80*/  HADD2.F32 R188, -RZ, R150.H1_H1 ;  /* 0x30000096ffbc7230 */ /* 0x000fce0000004100 */
[----:B------:R-:W1:Y:S03]  /*6e90*/  @P2 LDC R243, c[0x0][0x40c] ;  /* 0x00010300fff32b82 */ /* 0x000e660000000800 */
        /* <DEDUP_REMOVED lines=8> */
[----:B------:R-:W-:-:S02]  /*6f20*/  HADD2.F32 R5, -RZ, R148.H0_H0 ;  /* 0x20000094ff057230 */ /* 0x000fc40000004100 */
[----:B------:R-:W-:Y:S01]  /*6f30*/  @P0 FADD.FTZ R73, R10, -R73 ;  /* 0x800000490a490221 */ /* 0x000fe20000010000 */
[----:B------:R-:W-:Y:S01]  /*6f40*/  @P0 FADD.FTZ R72, R12, -R75 ;  /* 0x8000004b0c480221 */ /* 0x000fe20000010000 */
[----:B------:R-:W-:Y:S01]  /*6f50*/  @P0 FADD.FTZ R75, R233, -R168 ;  /* 0x800000a8e94b0221 */ /* 0x000fe20000010000 */
[----:B------:R-:W-:Y:S01]  /*6f60*/  @P0 FADD.FTZ R168, R14, -R169 ;  /* 0x800000a90ea80221 */ /* 0x000fe20000010000 */
[C---:B------:R-:W-:Y:S01]  /*6f70*/  @P0 FFMA.FTZ R5, R4.reuse, R73, R5 ;  /* 0x0000004904050223 */ /* 0x040fe20000010005 */
[----:B------:R-:W-:Y:S01]  /*6f80*/  @P0 FADD.FTZ R73, R199, -R2 ;  /* 0x80000002c7490221 */ /* 0x000fe20000010000 */
[----:B------:R-:W-:Y:S02]  /*6f90*/  HADD2.F32 R2, -RZ, R148.H1_H1 ;  /* 0x30000094ff027230 */ /* 0x000fe40000004100 */
[----:B------:R-:W-:Y:S01]  /*6fa0*/  @P0 FFMA.FTZ R171, R4, R168, R171 ;  /* 0x000000a804ab0223 */ /* 0x000fe200000100ab */
[----:B------:R-:W-:Y:S01]  /*6fb0*/  @P0 FADD.FTZ R168, R16, -R237 ;  /* 0x800000ed10a80221 */ /* 0x000fe20000010000 */
[----:B------:R-:W2:Y:S01]  /*6fc0*/  @P2 LDC R180, c[0x0][0x40c] ;  /* 0x00010300ffb42b82 */ /* 0x000ea20000000800 */
[----:B------:R-:W-:-:S02]  /*6fd0*/  HADD2.F32 R169, -RZ, R151.H1_H1 ;  /* 0x30000097ffa97230 */ /* 0x000fc40000004100 */
[C---:B------:R-:W-:Y:S01]  /*6fe0*/  @P0 FFMA.FTZ R2, R4.reuse, R73, R2 ;  /* 0x0000004904020223 */ /* 0x040fe20000010002 */
[--C-:B------:R-:W-:Y:S02]  /*6ff0*/  HADD2.F32 R73, -RZ, R149.reuse.H0_H0 ;  /* 0x20000095ff497230 */ /* 0x100fe40000004100 */
[----:B------:R-:W-:Y:S01]  /*7000*/  @P0 FADD.FTZ R74, R235, -R74 ;  /* 0x8000004aeb4a0221 */ /* 0x000fe20000010000 */
[----:B0-----:R-:W-:Y:S02]  /*7010*/  @P2 FMUL.FTZ R190, R5, R190 ;  /* 0x000000be05be2220 */ /* 0x001fe40000410000 */
[C---:B------:R-:W-:Y:S01]  /*7020*/  @P0 FFMA.FTZ R73, R4.reuse, R72, R73 ;  /* 0x0000004804490223 */ /* 0x040fe20000010049 */
[----:B------:R-:W-:Y:S01]  /*7030*/  HADD2.F32 R72, -RZ, R149.H1_H1 ;  /* 0x30000095ff487230 */ /* 0x000fe20000004100 */
[----:B------:R-:W0:Y:S01]  /*7040*/  @P2 LDC R239, c[0x0][0x40c] ;  /* 0x00010300ffef2b82 */ /* 0x000e220000000800 */
[----:B------:R-:W-:Y:S01]  /*7050*/  @P0 FFMA.FTZ R169, R4, R74, R169 ;  /* 0x0000004a04a90223 */ /* 0x000fe200000100a9 */
[----:B------:R-:W-:-:S02]  /*7060*/  @P2 F2FP.F16.F32.PACK_AB R190, RZ, R190 ;  /* 0x000000beffbe223e */ /* 0x000fc400000000ff */
[----:B------:R-:W-:Y:S01]  /*7070*/  @P0 FFMA.FTZ R72, R4, R75, R72 ;  /* 0x0000004b04480223 */ /* 0x000fe20000010048 */
[----:B------:R-:W-:Y:S01]  /*7080*/  @P0 FADD.FTZ R75, R189, -R170 ;  /* 0x800000aabd4b0221 */ /* 0x000fe20000010000 */
[----:B------:R-:W-:Y:S02]  /*7090*/  @P2 PRMT R152, R190, 0x7610, R152 ;  /* 0x00007610be982816 */ /* 0x000fe40000000098 */
[----:B------:R-:W3:Y:S01]  /*70a0*/  @P2 LDC R170, c[0x0][0x40c] ;  /* 0x00010300ffaa2b82 */ /* 0x000ee20000000800 */
[----:B------:R-:W-:Y:S01]  /*70b0*/  @P0 FFMA.FTZ R188, R4, R75, R188 ;  /* 0x0000004b04bc0223 */ /* 0x000fe200000100bc */
[----:B------:R-:W-:Y:S02]  /*70c0*/  HADD2.F32 R75, -RZ, R151.H0_H0 ;  /* 0x20000097ff4b7230 */ /* 0x000fe40000004100 */
[----:B--2---:R-:W-:-:S03]  /*70d0*/  @P2 FMUL.FTZ R180, R73, R180 ;  /* 0x000000b449b42220 */ /* 0x004fc60000410000 */
[----:B------:R-:W-:Y:S01]  /*70e0*/  @P0 FFMA.FTZ R75, R4, R168, R75 ;  /* 0x000000a8044b0223 */ /* 0x000fe2000001004b */
[----:B------:R-:W2:Y:S01]  /*70f0*/  @P2 LDC R237, c[0x0][0x40c] ;  /* 0x00010300ffed2b82 */ /* 0x000ea20000000800 */
[----:B-1----:R-:W-:Y:S01]  /*7100*/  @P2 FMUL.FTZ R4, R188, R243 ;  /* 0x000000f3bc042220 */ /* 0x002fe20000410000 */
[C---:B------:R-:W-:Y:S02]  /*7110*/  F2FP.F16.F32.PACK_AB R73, R72.reuse, R73 ;  /* 0x000000494849723e */ /* 0x040fe400000000ff */
[----:B------:R-:W-:Y:S02]  /*7120*/  @P2 F2FP.F16.F32.PACK_AB R180, RZ, R180 ;  /* 0x000000b4ffb4223e */ /* 0x000fe400000000ff */
[----:B------:R-:W-:Y:S02]  /*7130*/  @P2 F2FP.F16.F32.PACK_AB R4, RZ, R4 ;  /* 0x00000004ff04223e */ /* 0x000fe400000000ff */
[----:B------:R-:W1:Y:S01]  /*7140*/  @P2 LDC R168, c[0x0][0x40c] ;  /* 0x00010300ffa82b82 */ /* 0x000e620000000800 */
[----:B0-----:R-:W-:Y:S01]  /*7150*/  @P2 FMUL.FTZ R182, R72, R239 ;  /* 0x000000ef48b62220 */ /* 0x001fe20000410000 */
[----:B------:R-:W-:-:S02]  /*7160*/  @P2 PRMT R153, R180, 0x7610, R153 ;  /* 0x00007610b4992816 */ /* 0x000fc40000000099 */
[----:B------:R-:W-:Y:S02]  /*7170*/  F2FP.F16.F32.PACK_AB R74, R188, R171 ;  /* 0x000000abbc4a723e */ /* 0x000fe400000000ff */
[----:B------:R-:W-:Y:S01]  /*7180*/  @P2 F2FP.F16.F32.PACK_AB R182, RZ, R182 ;  /* 0x000000b6ffb6223e */ /* 0x000fe200000000ff */
[----:B---3--:R-:W-:Y:S01]  /*7190*/  @P2 FMUL.FTZ R170, R171, R170 ;  /* 0x000000aaabaa2220 */ /* 0x008fe20000410000 */
[C---:B------:R-:W-:Y:S02]  /*71a0*/  F2FP.F16.F32.PACK_AB R72, R2.reuse, R5 ;  /* 0x000000050248723e */ /* 0x040fe400000000ff */
[----:B------:R-:W-:Y:S02]  /*71b0*/  @P2 PRMT R153, R153, 0x5410, R182 ;  /* 0x0000541099992816 */ /* 0x000fe400000000b6 */
[----:B------:R-:W-:Y:S01]  /*71c0*/  @P2 F2FP.F16.F32.PACK_AB R170, RZ, R170 ;  /* 0x000000aaffaa223e */ /* 0x000fe200000000ff */
[----:B--2---:R-:W-:-:S03]  /*71d0*/  @P2 FMUL.FTZ R237, R2, R237 ;  /* 0x000000ed02ed2220 */ /* 0x004fc60000410000 */
[----:B------:R-:W-:Y:S02]  /*71e0*/  @P2 PRMT R154, R170, 0x7610, R154 ;  /* 0x00007610aa9a2816 */ /* 0x000fe4000000009a */
[----:B------:R-:W-:Y:S02]  /*71f0*/  @P2 F2FP.F16.F32.PACK_AB R237, RZ, R237 ;  /* 0x000000edffed223e */ /* 0x000fe400000000ff */
[----:B------:R-:W-:Y:S01]  /*7200*/  @P2 PRMT R154, R154, 0x5410, R4 ;  /* 0x000054109a9a2816 */ /* 0x000fe20000000004 */
[----:B-1----:R-:W-:Y:S01]  /*7210*/  @P2 FMUL.FTZ R168, R75, R168 ;  /* 0x000000a84ba82220 */ /* 0x002fe20000410000 */
        /* <DEDUP_REMOVED lines=9> */
.L_x_9974:
        /* <DEDUP_REMOVED lines=10> */
[-CC-:B------:R-:W-:Y:S01]  /*7350*/  @P0 FFMA.FTZ R170, R206, R5.reuse, R180.reuse ;  /* 0x00000005ceaa0223 */ /* 0x180fe200000100b4 */
[-C--:B------:R-:W-:Y:S01]  /*7360*/  @P0 FFMA.FTZ R249, R231, R5.reuse, R180 ;  /* 0x00000005e7f90223 */ /* 0x080fe200000100b4 */
[----:B------:R-:W-:Y:S01]  /*7370*/  @P0 FADD.FTZ R2, R199, -R2 ;  /* 0x80000002c7020221 */ /* 0x000fe20000010000 */
[----:B------:R-:W-:Y:S01]  /*7380*/  @P0 FADD.FTZ R169, R10, -R169 ;  /* 0x800000a90aa90221 */ /* 0x000fe20000010000 */
[----:B------:R-:W-:Y:S01]  /*7390*/  @P0 FADD.FTZ R170, R189, -R170 ;  /* 0x800000aabdaa0221 */ /* 0x000fe20000010000 */
[----:B------:R-:W2:Y:S01]  /*73a0*/  @P2 LDC R188, c[0x0][0x40c] ;  /* 0x00010300ffbc2b82 */ /* 0x000ea20000000800 */
[----:B------:R-:W-:Y:S01]  /*73b0*/  @P0 FFMA.FTZ R245, R4, R2, R245 ;  /* 0x0000000204f50223 */ /* 0x000fe200000100f5 */
[--C-:B------:R-:W-:Y:S01]  /*73c0*/  @P0 FFMA.FTZ R2, R240, R5, R180.reuse ;  /* 0x00000005f0020223 */ /* 0x100fe200000100b4 */
[----:B------:R-:W-:Y:S01]  /*73d0*/  @P0 FFMA.FTZ R243, R4, R169, R243 ;  /* 0x000000a904f30223 */ /* 0x000fe200000100f3 */
[----:B------:R-:W-:Y:S01]  /*73e0*/  @P0 FFMA.FTZ R169, R227, R5, R180 ;  /* 0x00000005e3a90223 */ /* 0x000fe200000100b4 */
[----:B------:R-:W-:Y:S01]  /*73f0*/  @P0 FADD.FTZ R190, R16, -R249 ;  /* 0x800000f910be0221 */ /* 0x000fe20000010000 */
[----:B------:R-:W-:Y:S01]  /*7400*/  @P0 FADD.FTZ R2, R233, -R2 ;  /* 0x80000002e9020221 */ /* 0x000fe20000010000 */
[----:B0-----:R-:W-:Y:S01]  /*7410*/  @P2 FMUL.FTZ R245, R245, R168 ;  /* 0x000000a8f5f52220 */ /* 0x001fe20000410000 */
[----:B------:R-:W-:Y:S01]  /*7420*/  @P0 FADD.FTZ R169, R12, -R169 ;  /* 0x800000a90ca90221 */ /* 0x000fe20000010000 */
[----:B------:R-:W0:Y:S01]  /*7430*/  @P2 LDC R168, c[0x0][0x40c] ;  /* 0x00010300ffa82b82 */ /* 0x000e220000000800 */
[----:B------:R-:W-:Y:S01]  /*7440*/  @P0 FFMA.FTZ R239, R4, R2, R239 ;  /* 0x0000000204ef0223 */ /* 0x000fe200000100ef */
[----:B------:R-:W-:-:S02]  /*7450*/  HADD2.F32 R249, -RZ, R151.H0_H0 ;  /* 0x20000097fff97230 */ /* 0x000fc40000004100 */
[C---:B------:R-:W-:Y:S01]  /*7460*/  @P0 FFMA.FTZ R237, R4.reuse, R169, R237 ;  /* 0x000000a904ed0223 */ /* 0x040fe200000100ed */
[----:B------:R-:W-:Y:S01]  /*7470*/  @P0 FFMA.FTZ R169, R229, R5, R180 ;  /* 0x00000005e5a90223 */ /* 0x000fe200000100b4 */
[----:B------:R-:W-:Y:S01]  /*7480*/  @P2 F2FP.F16.F32.PACK_AB R245, RZ, R245 ;  /* 0x000000f5fff5223e */ /* 0x000fe200000000ff */
[----:B------:R-:W-:Y:S01]  /*7490*/  @P0 FFMA.FTZ R249, R4, R190, R249 ;  /* 0x000000be04f90223 */ /* 0x000fe200000100f9 */
[----:B------:R-:W3:Y:S01]  /*74a0*/  @P2 LDC R2, c[0x0][0x40c] ;  /* 0x00010300ff022b82 */ /* 0x000ee20000000800 */
[----:B------:R-:W-:Y:S01]  /*74b0*/  @P0 FADD.FTZ R169, R14, -R169 ;  /* 0x800000a90ea90221 */ /* 0x000fe20000010000 */
[----:B-1----:R-:W-:-:S03]  /*74c0*/  @P2 FMUL.FTZ R237, R237, R182 ;  /* 0x000000b6eded2220 */ /* 0x002fc60000410000 */
[C---:B------:R-:W-:Y:S01]  /*74d0*/  @P0 FFMA.FTZ R171, R4.reuse, R169, R171 ;  /* 0x000000a904ab0223 */ /* 0x040fe200000100ab */
[----:B------:R-:W-:Y:S02]  /*74e0*/  HADD2.F32 R169, -RZ, R150.H1_H1 ;  /* 0x30000096ffa97230 */ /* 0x000fe40000004100 */
[----:B--2---:R-:W-:Y:S01]  /*74f0*/  @P2 FMUL.FTZ R239, R239, R188 ;  /* 0x000000bcefef2220 */ /* 0x004fe20000410000 */
[----:B------:R-:W-:Y:S02]  /*7500*/  @P2 F2FP.F16.F32.PACK_AB R237, RZ, R237 ;  /* 0x000000edffed223e */ /* 0x000fe400000000ff */
[----:B------:R-:W-:Y:S02]  /*7510*/  @P0 FFMA.FTZ R169, R4, R170, R169 ;  /* 0x000000aa04a90223 */ /* 0x000fe400000100a9 */
[----:B------:R-:W-:Y:S01]  /*7520*/  @P2 F2FP.F16.F32.PACK_AB R239, RZ, R239 ;  /* 0x000000efffef223e */ /* 0x000fe200000000ff */
[----:B------:R-:W1:Y:S01]  /*7530*/  @P2 LDC R170, c[0x0][0x40c] ;  /* 0x00010300ffaa2b82 */ /* 0x000e620000000800 */
[----:B------:R-:W-:Y:S01]  /*7540*/  @P2 PRMT R153, R237, 0x7610, R153 ;  /* 0x00007610ed992816 */ /* 0x000fe20000000099 */
[----:B0-----:R-:W-:-:S03]  /*7550*/  @P2 FMUL.FTZ R168, R169, R168 ;  /* 0x000000a8a9a82220 */ /* 0x001fc60000410000 */
[----:B------:R-:W-:Y:S02]  /*7560*/  @P2 PRMT R153, R153, 0x5410, R239 ;  /* 0x0000541099992816 */ /* 0x000fe400000000ef */
[----:B------:R-:W-:Y:S01]  /*7570*/  @P2 F2FP.F16.F32.PACK_AB R168, RZ, R168 ;  /* 0x000000a8ffa8223e */ /* 0x000fe200000000ff */
[----:B---3--:R-:W-:Y:S02]  /*7580*/  @P2 FMUL.FTZ R243, R243, R2 ;  /* 0x00000002f3f32220 */ /* 0x008fe40000410000 */
[----:B------:R-:W0:Y:S03]  /*7590*/  @P2 LDC R2, c[0x0][0x40c] ;  /* 0x00010300ff022b82 */ /* 0x000e260000000800 */
[----:B------:R-:W-:-:S04]  /*75a0*/  @P2 F2FP.F16.F32.PACK_AB R243, RZ, R243 ;  /* 0x000000f3fff3223e */ /* 0x000fc800000000ff */
[----:B------:R-:W-:Y:S01]  /*75b0*/  @P2 PRMT R152, R243, 0x7610, R152 ;  /* 0x00007610f3982816 */ /* 0x000fe20000000098 */
[----:B-1----:R-:W-:-:S03]  /*75c0*/  @P2 FMUL.FTZ R170, R171, R170 ;  /* 0x000000aaabaa2220 */ /* 0x002fc60000410000 */
[----:B------:R-:W-:Y:S02]  /*75d0*/  @P2 PRMT R152, R152, 0x5410, R245 ;  /* 0x0000541098982816 */ /* 0x000fe400000000f5 */
        /* <DEDUP_REMOVED lines=15> */
.L_x_9973:
        /* <DEDUP_REMOVED lines=37> */
[----:B------:R-:W-:Y:S02]  /*7920*/  F2FP.F16.F32.PACK_AB R74, R171, R74 ;  /* 0x0000004aab4a723e */ /* 0x000fe400000000ff */
[----:B------:R-:W-:Y:S01]  /*7930*/  FSEL R171, R73, RZ, P0 ;  /* 0x000000ff49ab7208 */ /* 0x000fe20000000000 */
[----:B------:R-:W0:Y:S01]  /*7940*/  @P2 LDC R75, c[0x0][0x40c] ;  /* 0x00010300ff4b2b82 */ /* 0x000e220000000800 */
[-C--:B--2---:R-:W-:Y:S01]  /*7950*/  @P2 FMUL.FTZ R182, R169, R170.reuse ;  /* 0x000000aaa9b62220 */ /* 0x084fe20000410000 */
[----:B------:R-:W-:-:S02]  /*7960*/  F2FP.F16.F32.PACK_AB R73, R237, R170 ;  /* 0x000000aaed49723e */ /* 0x000fc400000000ff */
[----:B------:R-:W-:Y:S02]  /*7970*/  FSEL R170, R5, RZ, P0 ;  /* 0x000000ff05aa7208 */ /* 0x000fe40000000000 */
[----:B------:R-:W-:Y:S02]  /*7980*/  @P2 F2FP.F16.F32.PACK_AB R182, RZ, R182 ;  /* 0x000000b6ffb6223e */ /* 0x000fe400000000ff */
[----:B------:R-:W1:Y:S01]  /*7990*/  @P2 LDC R4, c[0x0][0x40c] ;  /* 0x00010300ff042b82 */ /* 0x000e620000000800 */
[----:B---3--:R-:W-:Y:S01]  /*79a0*/  @P2 FMUL.FTZ R188, R180, R237 ;  /* 0x000000edb4bc2220 */ /* 0x008fe20000410000 */
[----:B------:R-:W-:Y:S02]  /*79b0*/  FSEL R237, R72, RZ, P0 ;  /* 0x000000ff48ed7208 */ /* 0x000fe40000000000 */
[----:B------:R-:W-:Y:S02]  /*79c0*/  @P2 F2FP.F16.F32.PACK_AB R180, RZ, R239 ;  /* 0x000000efffb4223e */ /* 0x000fe400000000ff */
[----:B------:R-:W-:Y:S01]  /*79d0*/  @P2 F2FP.F16.F32.PACK_AB R169, RZ, R190 ;  /* 0x000000beffa9223e */ /* 0x000fe200000000ff */
[----:B----4-:R-:W-:Y:S01]  /*79e0*/  @P2 FMUL.FTZ R168, R168, R171 ;  /* 0x000000aba8a82220 */ /* 0x010fe20000410000 */
[----:B------:R-:W-:-:S02]  /*79f0*/  @P2 F2FP.F16.F32.PACK_AB R188, RZ, R188 ;  /* 0x000000bcffbc223e */ /* 0x000fc400000000ff */
[----:B------:R-:W-:Y:S02]  /*7a00*/  @P2 PRMT R154, R180, 0x7610, R154 ;  /* 0x00007610b49a2816 */ /* 0x000fe4000000009a */
[----:B------:R-:W-:Y:S02]  /*7a10*/  @P2 F2FP.F16.F32.PACK_AB R168, RZ, R168 ;  /* 0x000000a8ffa8223e */ /* 0x000fe400000000ff */
[----:B------:R-:W-:Y:S01]  /*7a20*/  @P2 PRMT R153, R182, 0x7610, R153 ;  /* 0x00007610b6992816 */ /* 0x000fe20000000099 */
[----:B0-----:R-:W-:Y:S01]  /*7a30*/  @P2 FMUL.FTZ R75, R75, R170 ;  /* 0x000000aa4b4b2220 */ /* 0x001fe20000410000 */
[----:B------:R-:W-:Y:S02]  /*7a40*/  FSEL R2, R2, RZ, P0 ;  /* 0x000000ff02027208 */ /* 0x000fe40000000000 */
[----:B------:R-:W-:Y:S02]  /*7a50*/  @P2 PRMT R152, R168, 0x7610, R152 ;  /* 0x00007610a8982816 */ /* 0x000fe40000000098 */
[----:B------:R-:W-:-:S02]  /*7a60*/  F2FP.F16.F32.PACK_AB R72, R170, R171 ;  /* 0x000000abaa48723e */ /* 0x000fc400000000ff */
[----:B------:R-:W-:Y:S01]  /*7a70*/  @P2 PRMT R154, R154, 0x5410, R169 ;  /* 0x000054109a9a2816 */ /* 0x000fe200000000a9 */
[----:B-1----:R-:W-:Y:S01]  /*7a80*/  @P2 FMUL.FTZ R5, R4, R237 ;  /* 0x000000ed04052220 */ /* 0x002fe20000410000 */
[----:B------:R-:W-:Y:S02]  /*7a90*/  @P2 F2FP.F16.F32.PACK_AB R4, RZ, R75 ;  /* 0x0000004bff04223e */ /* 0x000fe400000000ff */
[----:B------:R-:W-:Y:S02]  /*7aa0*/  @P2 PRMT R153, R153, 0x5410, R188 ;  /* 0x0000541099992816 */ /* 0x000fe400000000bc */
[----:B------:R-:W-:Y:S02]  /*7ab0*/  @P2 F2FP.F16.F32.PACK_AB R5, RZ, R5 ;  /* 0x00000005ff05223e */ /* 0x000fe400000000ff */
[----:B------:R-:W-:Y:S02]  /*7ac0*/  F2FP.F16.F32.PACK_AB R75, R2, R237 ;  /* 0x000000ed024b723e */ /* 0x000fe400000000ff */
[----:B------:R-:W-:-:S02]  /*7ad0*/  @P2 PRMT R152, R152, 0x5410, R4 ;  /* 0x0000541098982816 */ /* 0x000fc40000000004 */
[----:B------:R-:W-:Y:S01]  /*7ae0*/  @P2 PRMT R155, R5, 0x7610, R155 ;  /* 0x00007610059b2816 */ /* 0x000fe2000000009b */
[----:B------:R-:W-:Y:S06]  /*7af0*/  @!P2 BRA `(.L_x_9975) ;  /* 0x000000040030a947 */ /* 0x000fec0003800000 */
[----:B------:R-:W-:-:S05]  /*7b00*/  FMUL.FTZ R2, R2, UR16 ;  /* 0x0000001002027c20 */ /* 0x000fca0008410000 */
[----:B------:R-:W-:-:S04]  /*7b10*/  F2FP.F16.F32.PACK_AB R2, RZ, R2 ;  /* 0x00000002ff02723e */ /* 0x000fc800000000ff */
[----:B------:R-:W-:Y:S01]  /*7b20*/  PRMT R155, R155, 0x5410, R2 ;  /* 0x000054109b9b7816 */ /* 0x000fe20000000002 */
[----:B------:R-:W-:Y:S06]  /*7b30*/  BRA `(.L_x_9975) ;  /* 0x0000000400207947 */ /* 0x000fec0003800000 */
.L_x_9976:
        /* <DEDUP_REMOVED lines=10> */
.L_x_9977:
        /* <DEDUP_REMOVED lines=9> */
.L_x_9978:
        /* <DEDUP_REMOVED lines=9> */
.L_x_9979:
        /* <DEDUP_REMOVED lines=9> */
.L_x_9980:
        /* <DEDUP_REMOVED lines=9> */
.L_x_9981:
        /* <DEDUP_REMOVED lines=9> */
.L_x_9982:
        /* <DEDUP_REMOVED lines=10> */
.L_x_9983:
[----:B------:R-:W-:Y:S01]  /*7f50*/  FADD.FTZ R5, R235, -R170 ;  /* 0x800000aaeb057221 */ /* 0x000fe20000010000 */
[----:B------:R-:W-:-:S03]  /*7f60*/  ISETP.GT.AND P0, PT, R2, RZ, PT ;  /* 0x000000ff0200720c */ /* 0x000fc60003f04270 */
[----:B------:R-:W-:-:S05]  /*7f70*/  FMUL.FTZ R5, R4, R5 ;  /* 0x0000000504057220 */ /* 0x000fca0000410000 */
[----:B------:R-:W-:-:S05]  /*7f80*/  FSEL R5, R5, RZ, P0 ;  /* 0x000000ff05057208 */ /* 0x000fca0000000000 */
[----:B0-----:R-:W-:-:S05]  /*7f90*/  @P2 FMUL.FTZ R168, R5, R168 ;  /* 0x000000a805a82220 */ /* 0x001fca0000410000 */
[----:B------:R-:W-:-:S04]  /*7fa0*/  @P2 F2FP.F16.F32.PACK_AB R168, RZ, R168 ;  /* 0x000000a8ffa8223e */ /* 0x000fc800000000ff */
[----:B------:R-:W-:-:S07]  /*7fb0*/  @P2 PRMT R155, R155, 0x5410, R168 ;  /* 0x000054109b9b2816 */ /* 0x000fce00000000a8 */
.L_x_9975:
        /* <DEDUP_REMOVED lines=13> */
.L_x_9924:
        /* <DEDUP_REMOVED lines=29> */
.L_x_9985:
        /* <DEDUP_REMOVED lines=10> */
.L_x_19377:


//--------------------- .text._ZN10layer_norm13ln_bwd_kernelINS_13Kernel_traitsIf6__halfS2_S2_fjLj5120ELj1ELj1ELj4ELj16ENS_18Kernel_traits_baseILj5120EfS2_S2_S2_fjLj128EEEEELb0ELb1ELb0ELb0EEEvNS_9BwdParamsE --------------------------
	.section	.text._ZN10layer_norm13ln_bwd_kernelINS_13Kernel_traitsIf6__halfS2_S2_fjLj5120ELj1ELj1ELj4ELj16ENS_18Kernel_traits_baseILj5120EfS2_S2_S2_fjLj128EEEEELb0ELb1ELb0ELb0EEEvNS_9BwdParamsE,"ax",@progbits
	.align	128
        .global         _ZN10layer_norm13ln_bwd_kernelINS_13Kernel_traitsIf6__halfS2_S2_fjLj5120ELj1ELj1ELj4ELj16ENS_18Kernel_traits_baseILj5120EfS2_S2_S2_fjLj128EEEEELb0ELb1ELb0ELb0EEEvNS_9BwdParamsE
        .type           _ZN10layer_norm13ln_bwd_kernelINS_13Kernel_traitsIf6__halfS2_S2_fjLj5120ELj1ELj1ELj4ELj16ENS_18Kernel_traits_baseILj5120EfS2_S2_S2_fjLj128EEEEELb0ELb1ELb0ELb0EEEvNS_9BwdParamsE,@function
        .size           _ZN10layer_norm13ln_bwd_kernelINS_13Kernel_traitsIf6__halfS2_S2_fjLj5120ELj1ELj1ELj4ELj16ENS_18Kernel_traits_baseILj5120EfS2_S2_S2_fjLj128EEEEELb0ELb1ELb0ELb0EEEvNS_9BwdParamsE,(.L_x_19378 - _ZN10layer_norm13ln_bwd_kernelINS_13Kernel_traitsIf6__halfS2_S2_fjLj5120ELj1ELj1ELj4ELj16ENS_18Kernel_traits_baseILj5120EfS2_S2_S2_fjLj128EEEEELb0ELb1ELb0ELb0EEEvNS_9BwdParamsE)
        .other          _ZN10layer_norm13ln_bwd_kernelINS_13Kernel_traitsIf6__halfS2_S2_fjLj5120ELj1ELj1ELj4ELj16ENS_18Kernel_traits_baseILj5120EfS2_S2_S2_fjLj128EEEEELb0ELb1ELb0ELb0EEEvNS_9BwdParamsE,@"STO_CUDA_ENTRY STV_DEFAULT"
_ZN10layer_norm13ln_bwd_kernelINS_13Kernel_traitsIf6__halfS2_S2_fjLj5120ELj1ELj1ELj4ELj16ENS_18Kernel_traits_baseILj5120EfS2_S2_S2_fjLj128EEEEELb0ELb1ELb0ELb0EEEvNS_9BwdParamsE:
.text._ZN10layer_norm13ln_bwd_kernelINS_13Kernel_traitsIf6__halfS2_S2_fjLj5120ELj1ELj1ELj4ELj16ENS_18Kernel_traits_baseILj5120EfS2_S2_S2_fjLj128EEEEELb0ELb1ELb0ELb0EEEvNS_9BwdParamsE:
        /* <DEDUP_REMOVED lines=260> */
.L_x_10038:
        /* <DEDUP_REMOVED lines=41> */
[----:B------:R-:W2:Y:S04]  /*12d0*/  LDL R252, [R1+0xfc] ;  /* 0x0000fc0001fc7983 */ /* 0x000ea80000100800 */
[----:B------:R-:W3:Y:S03]  /*12e0*/  LDL R251, [R1+0x100] ;  /* 0x0001000001fb7983 */ /* 0x000ee60000100800 */
[----:B------:R-:W1:Y:S01]  /*12f0*/  LDC.64 R188, c[0x0][0x428] ;  /* 0x00010a00ffbc7b82 */ /* 0x000e620000000a00 */
[----:B------:R-:W4:Y:S04]  /*1300*/  LDL R250, [R1+0x104] ;  /* 0x0001040001fa7983 */ /* 0x000f280000100800 */
[----:B------:R-:W2:Y:S04]  /*1310*/  LDL.LU R249, [R1+0x44] ;  /* 0x0000440001f97983 */ /* 0x000ea80000300800 */
[----:B------:R-:W4:Y:S04]  /*1320*/  LDL R248, [R1+0xe8] ;  /* 0x0000e80001f87983 */ /* 0x000f280000100800 */
[----:B------:R-:W4:Y:S01]  /*1330*/  LDL.LU R247, [R1+0x48] ;  /* 0x0000480001f77983 */ /* 0x000f220000300800 */
[----:B0-----:R-:W-:-:S03]  /*1340*/  IMAD.WIDE.U32 R184, R21, 0x10, R184 ;  /* 0x0000001015b87825 */ /* 0x001fc600078e00b8 */
[----:B------:R-:W4:Y:S04]  /*1350*/  LDL R246, [R1+0xec] ;  /* 0x0000ec0001f67983 */ /* 0x000f280000100800 */
[----:B------:R-:W3:Y:S01]  /*1360*/  LDG.E.128 R184, desc[UR16][R184.64] ;  /* 0x00000010b8b87981 */ /* 0x000ee2000c1e1d00 */
[----:B-1----:R-:W-:-:S06]  /*1370*/  IMAD.WIDE.U32 R188, R21, 0x10, R188 ;  /* 0x0000001015bc7825 */ /* 0x002fcc00078e00bc */
[----:B------:R-:W2:Y:S01]  /*1380*/  LDG.E.128 R188, desc[UR16][R188.64] ;  /* 0x00000010bcbc7981 */ /* 0x000ea2000c1e1d00 */
[----:B------:R-:W-:-:S04]  /*1390*/  ISETP.NE.U32.AND P0, PT, RZ, UR20, PT ;  /* 0x00000014ff007c0c */ /* 0x000fc8000bf05070 */
[----:B------:R-:W-:-:S13]  /*13a0*/  ISETP.NE.AND.EX P0, PT, RZ, UR21, PT, P0 ;  /* 0x00000015ff007c0c */ /* 0x000fda000bf05300 */
[----:B------:R-:W0:Y:S01]  /*13b0*/  @P0 LDC.64 R202, c[0x0][0x438] ;  /* 0x00010e00ffca0b82 */ /* 0x000e220000000a00 */
[----:B---3--:R-:W-:Y:S02]  /*13c0*/  HADD2.F32 R206, -RZ, R184.H1_H1 ;  /* 0x300000b8ffce7230 */ /* 0x008fe40000004100 */
[----:B------:R-:W-:Y:S02]  /*13d0*/  HADD2.F32 R227, -RZ, R185.H1_H1 ;  /* 0x300000b9ffe37230 */ /* 0x000fe40000004100 */
[----:B------:R-:W-:Y:S02]  /*13e0*/  HADD2.F32 R210, -RZ, R186.H0_H0 ;  /* 0x200000baffd27230 */ /* 0x000fe40000004100 */
[----:B------:R-:W-:Y:S02]  /*13f0*/  HADD2.F32 R207, -RZ, R187.H0_H0 ;  /* 0x200000bbffcf7230 */ /* 0x000fe40000004100 */
[----:B------:R-:W-:Y:S01]  /*1400*/  FADD.FTZ R228, R206, -UR14 ;  /* 0x8000000ecee47e21 */ /* 0x000fe20008010000 */
[----:B------:R-:W-:-:S02]  /*1410*/  HADD2.F32 R0, -RZ, R184.H0_H0 ;  /* 0x200000b8ff007230 */ /* 0x000fc40000004100 */
[----:B------:R-:W-:Y:S01]  /*1420*/  FADD.FTZ R206, R227, -UR14 ;  /* 0x8000000ee3ce7e21 */ /* 0x000fe20008010000 */
[----:B------:R-:W-:Y:S01]  /*1430*/  HADD2.F32 R205, -RZ, R185.H0_H0 ;  /* 0x200000b9ffcd7230 */ /* 0x000fe20000004100 */
[----:B------:R-:W3:Y:S01]  /*1440*/  LDL.LU R227, [R1+0x60] ;  /* 0x0000600001e37983 */ /* 0x000ee20000300800 */
[--C-:B--2---:R-:W-:Y:S02]  /*1450*/  HADD2.F32 R184, -RZ, R191.reuse.H0_H0 ;  /* 0x200000bfffb87230 */ /* 0x104fe40000004100 */
[----:B------:R-:W-:Y:S02]  /*1460*/  HADD2.F32 R23, -RZ, R191.H1_H1 ;  /* 0x300000bfff177230 */ /* 0x000fe40000004100 */
[----:B------:R-:W-:Y:S01]  /*1470*/  FADD.FTZ R191, R210, -UR14 ;  /* 0x8000000ed2bf7e21 */ /* 0x000fe20008010000 */
[----:B------:R-:W-:Y:S01]  /*1480*/  HADD2.F32 R185, -RZ, R187.H1_H1 ;  /* 0x300000bbffb97230 */ /* 0x000fe20000004100 */
[----:B------:R-:W2:Y:S01]  /*1490*/  LDL R210, [R1+0xf8] ;  /* 0x0000f80001d27983 */ /* 0x000ea20000100800 */
[----:B------:R-:W-:-:S03]  /*14a0*/  FADD.FTZ R187, R207, -UR14 ;  /* 0x8000000ecfbb7e21 */ /* 0x000fc60008010000 */
[----:B------:R-:W4:Y:S01]  /*14b0*/  LDL.LU R207, [R1+0x54] ;  /* 0x0000540001cf7983 */ /* 0x000f220000300800 */
[----:B0-----:R-:W-:-:S04]  /*14c0*/  @P0 IMAD.WIDE.U32 R202, R21, 0x10, R202 ;  /* 0x0000001015ca0825 */ /* 0x001fc800078e00ca */
[----:B------:R-:W-:Y:S01]  /*14d0*/  FADD.FTZ R0, R0, -UR14 ;  /* 0x8000000e00007e21 */ /* 0x000fe20008010000 */
[----:B------:R-:W-:Y:S01]  /*14e0*/  HADD2.F32 R208, -RZ, R186.H1_H1 ;  /* 0x300000baffd07230 */ /* 0x000fe20000004100 */
[----:B------:R0:W5:Y:S01]  /*14f0*/  @P0 LDG.E.128 R44, desc[UR16][R202.64] ;  /* 0x00000010ca2c0981 */ /* 0x000162000c1e1d00 */
[----:B------:R-:W-:Y:S02]  /*1500*/  HADD2.F32 R204, -RZ, R188.H0_H0 ;  /* 0x200000bcffcc7230 */ /* 0x000fe40000004100 */
[----:B------:R-:W-:Y:S01]  /*1510*/  FMUL.FTZ R0, R0, UR13 ;  /* 0x0000000d00007c20 */ /* 0x000fe20008410000 */
[----:B------:R-:W-:Y:S02]  /*1520*/  HADD2.F32 R186, -RZ, R190.H1_H1 ;  /* 0x300000beffba7230 */ /* 0x000fe40000004100 */
[----:B------:R-:W-:Y:S01]  /*1530*/  FADD.FTZ R124, R124, R204 ;  /* 0x000000cc7c7c7221 */ /* 0x000fe20000010000 */
[----:B0-----:R-:W-:Y:S02]  /*1540*/  HADD2.F32 R203, -RZ, R188.H1_H1 ;  /* 0x300000bcffcb7230 */ /* 0x001fe40000004100 */
[----:B------:R-:W-:-:S02]  /*1550*/  HADD2.F32 R188, -RZ, R190.H0_H0 ;  /* 0x200000beffbc7230 */ /* 0x000fc40000004100 */
[----:B------:R-:W-:Y:S01]  /*1560*/  FADD.FTZ R190, R208, -UR14 ;  /* 0x8000000ed0be7e21 */ /* 0x000fe20008010000 */
[----:B------:R-:W-:Y:S02]  /*1570*/  FMUL.FTZ R208, R228, UR13 ;  /* 0x0000000de4d07c20 */ /* 0x000fe40008410000 */
[----:B------:R-:W3:Y:S01]  /*1580*/  LDL.LU R228, [R1+0x5c] ;  /* 0x00005c0001e47983 */ /* 0x000ee20000300800 */
[-C--:B--2---:R-:W-:Y:S01]  /*1590*/  FMUL.FTZ R210, R210, R204.reuse ;  /* 0x000000ccd2d27220 */ /* 0x084fe20000410000 */
[----:B----4-:R-:W-:Y:S02]  /*15a0*/  FFMA.FTZ R207, R0, R204, R207 ;  /* 0x000000cc00cf7223 */ /* 0x010fe400000100cf */
[----:B------:R-:W2:Y:S01]  /*15b0*/  LDL.LU R204, [R1+0x58] ;  /* 0x0000580001cc7983 */ /* 0x000ea20000300800 */
[----:B------:R-:W-:Y:S01]  /*15c0*/  FADD.FTZ R205, R205, -UR14 ;  /* 0x8000000ecdcd7e21 */ /* 0x000fe20008010000 */
[--C-:B------:R-:W-:Y:S02]  /*15d0*/  HADD2.F32 R202, -RZ, R189.reuse.H0_H0 ;  /* 0x200000bdffca7230 */ /* 0x100fe40000004100 */
[----:B------:R0:W-:Y:S01]  /*15e0*/  STL [R1+0x54], R207 ;  /* 0x000054cf01007387 */ /* 0x0001e20000100800 */
[----:B------:R-:W-:-:S02]  /*15f0*/  HADD2.F32 R189, -RZ, R189.H1_H1 ;  /* 0x300000bdffbd7230 */ /* 0x000fc40000004100 */
[----:B------:R-:W-:Y:S01]  /*1600*/  FMUL.FTZ R206, R206, UR13 ;  /* 0x0000000dcece7c20 */ /* 0x000fe20008410000 */
[----:B0-----:R-:W-:-:S03]  /*1610*/  FMUL.FTZ R207, R205, UR13 ;  /* 0x0000000dcdcf7c20 */ /* 0x001fc60008410000 */
[----:B---3--:R-:W-:Y:S01]  /*1620*/  FFMA.FTZ R227, R206, R189, R227 ;  /* 0x000000bdcee37223 */ /* 0x008fe200000100e3 */
[-C--:B------:R-:W-:Y:S01]  /*1630*/  FFMA.FTZ R228, R207, R202.reuse, R228 ;  /* 0x000000cacfe47223 */ /* 0x080fe200000100e4 */
[----:B------:R-:W-:Y:S01]  /*1640*/  FADD.FTZ R126, R126, R202 ;  /* 0x000000ca7e7e7221 */ /* 0x000fe20000010000 */
[----:B------:R-:W-:Y:S01]  /*1650*/  FMUL.FTZ R251, R251, R202 ;  /* 0x000000cafbfb7220 */ /* 0x000fe20000410000 */
[----:B------:R-:W-:Y:S01]  /*1660*/  FMUL.FTZ R205, R191, UR13 ;  /* 0x0000000dbfcd7c20 */ /* 0x000fe20008410000 */
[----:B--2---:R-:W-:-:S05]  /*1670*/  FFMA.FTZ R204, R208, R203, R204 ;  /* 0x000000cbd0cc7223 */ /* 0x004fca00000100cc */
[----:B------:R-:W-:Y:S04]  /*1680*/  STL [R1+0x58], R204 ;  /* 0x000058cc01007387 */ /* 0x000fe80000100800 */
[----:B------:R0:W-:Y:S04]  /*1690*/  STL [R1+0x5c], R228 ;  /* 0x00005ce401007387 */ /* 0x0001e80000100800 */
[----:B------:R-:W2:Y:S04]  /*16a0*/  LDL R202, [R1+0xf0] ;  /* 0x0000f00001ca7983 */ /* 0x000ea80000100800 */
[----:B------:R-:W3:Y:S04]  /*16b0*/  LDL R191, [R1+0xf4] ;  /* 0x0000f40001bf7983 */ /* 0x000ee80000100800 */
[----:B------:R1:W-:Y:S04]  /*16c0*/  STL [R1+0x60], R227 ;  /* 0x000060e301007387 */ /* 0x0003e80000100800 */
[----:B0-----:R-:W4:Y:S04]  /*16d0*/  LDL.LU R228, [R1+0x4c] ;  /* 0x00004c0001e47983 */ /* 0x001f280000300800 */
[----:B-1----:R-:W4:Y:S01]  /*16e0*/  LDL.LU R227, [R1+0x50] ;  /* 0x0000500001e37983 */ /* 0x002f220000300800 */
[----:B------:R-:W-:Y:S01]  /*16f0*/  FFMA.FTZ R249, R205, R188, R249 ;  /* 0x000000bccdf97223 */ /* 0x000fe200000100f9 */
[----:B------:R-:W-:Y:S01]  /*1700*/  FADD.FTZ R127, R127, R189 ;  /* 0x000000bd7f7f7221 */ /* 0x000fe20000010000 */
[----:B------:R-:W-:Y:S01]  /*1710*/  FMUL.FTZ R250, R250, R189 ;  /* 0x000000bdfafa7220 */ /* 0x000fe20000410000 */
[----:B------:R-:W-:Y:S01]  /*1720*/  FMUL.FTZ R252, R252, R203 ;  /* 0x000000cbfcfc7220 */ /* 0x000fe20000410000 */
[----:B------:R-:W-:Y:S01]  /*1730*/  FADD.FTZ R120, R120, R188 ;  /* 0x000000bc78787221 */ /* 0x000fe20000010000 */
[----:B------:R0:W-:Y:S01]  /*1740*/  STL [R1+0x44], R249 ;  /* 0x000044f901007387 */ /* 0x0001e20000100800 */
[----:B------:R-:W-:Y:S01]  /*1750*/  FADD.FTZ R189, RZ, R210 ;  /* 0x000000d2ffbd7221 */ /* 0x000fe20000010000 */
[----:B------:R-:W-:-:S03]  /*1760*/  FMUL.FTZ R204, R190, UR13 ;  /* 0x0000000dbecc7c20 */ /* 0x000fc60008410000 */
[----:B------:R-:W-:Y:S01]  /*1770*/  FADD.FTZ R189, R189, R252 ;  /* 0x000000fcbdbd7221 */ /* 0x000fe20000010000 */
[----:B0-----:R-:W-:Y:S01]  /*1780*/  FMUL.FTZ R249, R248, R188 ;  /* 0x000000bcf8f97220 */ /* 0x001fe20000410000 */
[----:B------:R-:W-:Y:S01]  /*1790*/  FFMA.FTZ R188, R0, R210, RZ ;  /* 0x000000d200bc7223 */ /* 0x000fe200000100ff */
[----:B------:R-:W-:Y:S01]  /*17a0*/  FADD.FTZ R121, R121, R186 ;  /* 0x000000ba79797221 */ /* 0x000fe20000010000 */
[----:B------:R-:W-:Y:S02]  /*17b0*/  FFMA.FTZ R247, R204, R186, R247 ;  /* 0x000000baccf77223 */ /* 0x000fe400000100f7 */
[----:B------:R-:W-:Y:S01]  /*17c0*/  FFMA.FTZ R188, R208, R252, R188 ;  /* 0x000000fcd0bc7223 */ /* 0x000fe200000100bc */
[----:B------:R-:W-:Y:S01]  /*17d0*/  FMUL.FTZ R248, R246, R186 ;  /* 0x000000baf6f87220 */ /* 0x000fe20000410000 */
[----:B------:R-:W-:Y:S02]  /*17e0*/  FADD.FTZ R186, R189, R251 ;  /* 0x000000fbbdba7221 */ /* 0x000fe40000010000 */
[----:B------:R-:W-:Y:S01]  /*17f0*/  FFMA.FTZ R188, R207, R251, R188 ;  /* 0x000000fbcfbc7223 */ /* 0x000fe200000100bc */
[----:B------:R-:W-:Y:S01]  /*1800*/  FADD.FTZ R125, R125, R203 ;  /* 0x000000cb7d7d7221 */ /* 0x000fe20000010000 */
[----:B------:R-:W-:Y:S01]  /*1810*/  FMUL.FTZ R203, R187, UR13 ;  /* 0x0000000dbbcb7c20 */ /* 0x000fe20008410000 */
[----:B------:R-:W-:Y:S01]  /*1820*/  FADD.FTZ R186, R186, R250 ;  /* 0x000000fababa7221 */ /* 0x000fe20000010000 */
[----:B------:R-:W-:Y:S01]  /*1830*/  FFMA.FTZ R187, R206, R250, R188 ;  /* 0x000000facebb7223 */ /* 0x000fe200000100bc */
[----:B------:R-:W-:Y:S01]  /*1840*/  FADD.FTZ R185, R185, -UR14 ;  /* 0x8000000eb9b97e21 */ /* 0x000fe20008010000 */
[----:B------:R2:W-:Y:S01]  /*1850*/  STL [R1+0x48], R247 ;  /* 0x000048f701007387 */ /* 0x0005e20000100800 */
[----:B------:R-:W-:Y:S01]  /*1860*/  FADD.FTZ R186, R186, R249 ;  /* 0x000000f9baba7221 */ /* 0x000fe20000010000 */
[----:B------:R-:W-:-:S03]  /*1870*/  FFMA.FTZ R187, R205, R249, R187 ;  /* 0x000000f9cdbb7223 */ /* 0x000fc600000100bb */
[----:B------:R-:W-:Y:S01]  /*1880*/  FADD.FTZ R186, R186, R248 ;  /* 0x000000f8baba7221 */ /* 0x000fe20000010000 */
[----:B------:R-:W-:Y:S01]  /*1890*/  FFMA.FTZ R187, R204, R248, R187 ;  /* 0x000000f8ccbb7223 */ /* 0x000fe200000100bb */
[----:B------:R-:W-:Y:S01]  /*18a0*/  FADD.FTZ R123, R123, R23 ;  /* 0x000000177b7b7221 */ /* 0x000fe20000010000 */
[----:B------:R-:W-:Y:S01]  /*18b0*/  FADD.FTZ R122, R122, R184 ;  /* 0x000000b87a7a7221 */ /* 0x000fe20000010000 */
[-C--:B--2---:R-:W-:Y:S01]  /*18c0*/  FMUL.FTZ R247, R202, R184.reuse ;  /* 0x000000b8caf77220 */ /* 0x084fe20000410000 */
[----:B------:R-:W-:Y:S01]  /*18d0*/  FMUL.FTZ R202, R185, UR13 ;  /* 0x0000000db9ca7c20 */ /* 0x000fe20008410000 */
[----:B---3--:R-:W-:Y:S02]  /*18e0*/  FMUL.FTZ R246, R191, R23 ;  /* 0x00000017bff67220 */ /* 0x008fe40000410000 */
[C---:B------:R-:W-:Y:S01]  /*18f0*/  FFMA.FTZ R187, R203.reuse, R247, R187 ;  /* 0x000000f7cbbb7223 */ /* 0x040fe200000100bb */
[----:B----4-:R-:W-:Y:S01]  /*1900*/  FFMA.FTZ R228, R203, R184, R228 ;  /* 0x000000b8cbe47223 */ /* 0x010fe200000100e4 */
[----:B------:R-:W-:Y:S01]  /*1910*/  FFMA.FTZ R227, R202, R23, R227 ;  /* 0x00000017cae37223 */ /* 0x000fe200000100e3 */
[----:B------:R-:W-:-:S03]  /*1920*/  FADD.FTZ R23, R186, R247 ;  /* 0x000000f7ba177221 */ /* 0x000fc60000010000 */
[----:B------:R0:W-:Y:S04]  /*1930*/  STL [R1+0x4c], R228 ;  /* 0x00004ce401007387 */ /* 0x0001e80000100800 */
[----:B------:R1:W-:Y:S01]  /*1940*/  STL [R1+0x50], R227 ;  /* 0x000050e301007387 */ /* 0x0003e20000100800 */
[----:B0-----:R-:W-:Y:S01]  /*1950*/  FADD.FTZ R228, R23, R246 ;  /* 0x000000f617e47221 */ /* 0x001fe20000010000 */
[----:B------:R-:W-:Y:S01]  /*1960*/  IADD3 R23, PT, PT, R21, 0x80, RZ ;  /* 0x0000008015177810 */ /* 0x000fe20007ffe0ff */
[----:B-1----:R-:W-:-:S07]  /*1970*/  FFMA.FTZ R227, R202, R246, R187 ;  /* 0x000000f6cae37223 */ /* 0x002fce00000100bb */
.L_x_9988:
[----:B------:R-:W-:Y:S05]  /*1980*/  BSYNC.RECONVERGENT B0 ;  /* 0x0000000000007941 */ /* 0x000fea0003800200 */
.L_x_9987:
[----:B------:R-:W-:Y:S04]  /*1990*/  BSSY.RECONVERGENT B0, `(.L_x_9989) ;  /* 0x0000070000007945 */ /* 0x000fe80003800200 */
[----:B------:R-:W-:Y:S05]  /*19a0*/  @!P4 BRA `(.L_x_9990) ;  /* 0x0000000400b8c947 */ /* 0x000fea0003800000 */
[----:B------:R-:W0:Y:S01]  /*19b0*/  LDC.64 R184, c[0x0][0x3a8] ;  /* 0x0000ea00ffb87b82 */ /* 0x000e220000000a00 */
[----:B------:R1:W-:Y:S07]  /*19c0*/  STL [R1+0x108], R0 ;  /* 0x0001080001007387 */ /* 0x0003ee0000100800 */
[----:B------:R-:W2:Y:S01]  /*19d0*/  LDC.64 R188, c[0x0][0x428] ;  /* 0x00010a00ffbc7b82 */ /* 0x000ea20000000a00 */
[----:B-1----:R-:W3:Y:S04]  /*19e0*/  LDL.LU R0, [R1+0x34] ;  /* 0x0000340001007983 */ /* 0x002ee80000300800 */
[----:B------:R-:W4:Y:S01]  /*19f0*/  LDL R245, [R1+0xd8] ;  /* 0x0000d80001f57983 */ /* 0x000f220000100800 */
[----:B------:R-:W-:-:S03]  /*1a00*/  ISETP.NE.U32.AND P0, PT, RZ, UR20, PT ;  /* 0x00000014ff007c0c */ /* 0x000fc6000bf05070 */
[----:B------:R-:W4:Y:S01]  /*1a10*/  LDL R244, [R1+0xdc] ;  /* 0x0000dc0001f47983 */ /* 0x000f220000100800 */
[----:B0-----:R-:W-:-:S03]  /*1a20*/  IMAD.WIDE.U32 R184, R23, 0x10, R184 ;  /* 0x0000001017b87825 */ /* 0x001fc600078e00b8 */
[----:B------:R-:W4:Y:S04]  /*1a30*/  LDL R243, [R1+0xe0] ;  /* 0x0000e00001f37983 */ /* 0x000f280000100800 */
[----:B------:R-:W3:Y:S01]  /*1a40*/  LDG.E.128 R184, desc[UR16][R184.64] ;  /* 0x00000010b8b87981 */ /* 0x000ee2000c1e1d00 */
[----:B--2---:R-:W-:-:S06]  /*1a50*/  IMAD.WIDE.U32 R188, R23, 0x10, R188 ;  /* 0x0000001017bc7825 */ /* 0x004fcc00078e00bc */
[----:B------:R-:W2:Y:S01]  /*1a60*/  LDG.E.128 R188, desc[UR16][R188.64] ;  /* 0x00000010bcbc7981 */ /* 0x000ea2000c1e1d00 */
[----:B------:R-:W-:-:S13]  /*1a70*/  ISETP.NE.AND.EX P0, PT, RZ, UR21, PT, P0 ;  /* 0x00000015ff007c0c */ /* 0x000fda000bf05300 */
[----:B------:R-:W0:Y:S02]  /*1a80*/  @P0 LDC.64 R192, c[0x0][0x438] ;  /* 0x00010e00ffc00b82 */ /* 0x000e240000000a00 */
[----:B0-----:R-:W-:-:S05]  /*1a90*/  @P0 IMAD.WIDE.U32 R192, R23, 0x10, R192 ;  /* 0x0000001017c00825 */ /* 0x001fca00078e00c0 */
[----:B------:R0:W5:Y:S01]  /*1aa0*/  @P0 LDG.E.128 R40, desc[UR16][R192.64] ;  /* 0x00000010c0280981 */ /* 0x000162000c1e1d00 */
[--C-:B---3--:R-:W-:Y:S02]  /*1ab0*/  HADD2.F32 R199, -RZ, R184.reuse.H0_H0 ;  /* 0x200000b8ffc77230 */ /* 0x108fe40000004100 */
[----:B------:R-:W-:Y:S02]  /*1ac0*/  HADD2.F32 R201, -RZ, R184.H1_H1 ;  /* 0x300000b8ffc97230 */ /* 0x000fe40000004100 */
[--C-:B------:R-:W-:Y:S02]  /*1ad0*/  HADD2.F32 R200, -RZ, R185.reuse.H0_H0 ;  /* 0x200000b9ffc87230 */ /* 0x100fe40000004100 */
[----:B------:R-:W-:Y:S01]  /*1ae0*/  FADD.FTZ R240, R199, -UR14 ;  /* 0x8000000ec7f07e21 */ /* 0x000fe20008010000 */
[----:B------:R-:W-:Y:S02]  /*1af0*/  HADD2.F32 R238, -RZ, R185.H1_H1 ;  /* 0x300000b9ffee7230 */ /* 0x000fe40000004100 */
[----:B------:R-:W-:Y:S01]  /*1b00*/  FADD.FTZ R239, R201, -UR14 ;  /* 0x8000000ec9ef7e21 */ /* 0x000fe20008010000 */
[----:B------:R-:W-:-:S02]  /*1b10*/  HADD2.F32 R185, -RZ, R186.H0_H0 ;  /* 0x200000baffb97230 */ /* 0x000fc40000004100 */
[----:B------:R-:W-:Y:S01]  /*1b20*/  FMUL.FTZ R201, R240, UR13 ;  /* 0x0000000df0c97c20 */ /* 0x000fe20008410000 */
[----:B------:R-:W-:Y:S02]  /*1b30*/  HADD2.F32 R186, -RZ, R186.H1_H1 ;  /* 0x300000baffba7230 */ /* 0x000fe40000004100 */
[--C-:B--2---:R-:W-:Y:S02]  /*1b40*/  HADD2.F32 R198, -RZ, R188.reuse.H0_H0 ;  /* 0x200000bcffc67230 */ /* 0x104fe40000004100 */
[--C-:B------:R-:W-:Y:S02]  /*1b50*/  HADD2.F32 R241, -RZ, R187.reuse.H0_H0 ;  /* 0x200000bbfff17230 */ /* 0x100fe40000004100 */
[----:B------:R-:W-:Y:S02]  /*1b60*/  HADD2.F32 R242, -RZ, R187.H1_H1 ;  /* 0x300000bbfff27230 */ /* 0x000fe40000004100 */
[----:B------:R-:W-:Y:S01]  /*1b70*/  FFMA.FTZ R0, R201, R198, R0 ;  /* 0x000000c6c9007223 */ /* 0x000fe20000010000 */
[----:B0-----:R-:W-:-:S02]  /*1b80*/  HADD2.F32 R193, -RZ, R188.H1_H1 ;  /* 0x300000bcffc17230 */ /* 0x001fc40000004100 */
[----:B------:R-:W-:Y:S01]  /*1b90*/  FADD.FTZ R188, R186, -UR14 ;  /* 0x8000000ebabc7e21 */ /* 0x000fe20008010000 */
[--C-:B------:R-:W-:Y:S02]  /*1ba0*/  HADD2.F32 R187, -RZ, R190.reuse.H0_H0 ;  /* 0x200000beffbb7230 */ /* 0x100fe40000004100 */
[----:B------:R-:W-:Y:S01]  /*1bb0*/  FADD.FTZ R186, R241, -UR14 ;  /* 0x8000000ef1ba7e21 */ /* 0x000fe20008010000 */
[----:B------:R-:W-:Y:S02]  /*1bc0*/  HADD2.F32 R22, -RZ, R190.H1_H1 ;  /* 0x300000beff167230 */ /* 0x000fe40000004100 */
[----:B------:R-:W-:Y:S01]  /*1bd0*/  FADD.FTZ R190, R185, -UR14 ;  /* 0x8000000eb9be7e21 */ /* 0x000fe20008010000 */
[--C-:B------:R-:W-:Y:S02]  /*1be0*/  HADD2.F32 R20, -RZ, R191.reuse.H0_H0 ;  /* 0x200000bfff147230 */ /* 0x100fe40000004100 */
[----:B------:R-:W-:Y:S02]  /*1bf0*/  HADD2.F32 R184, -RZ, R191.H1_H1 ;  /* 0x300000bfffb87230 */ /* 0x000fe40000004100 */
[----:B------:R-:W-:Y:S01]  /*1c00*/  FADD.FTZ R191, R238, -UR14 ;  /* 0x8000000eeebf7e21 */ /* 0x000fe20008010000 */
[----:B------:R-:W-:Y:S01]  /*1c10*/  FADD.FTZ R199, R200, -UR14 ;  /* 0x8000000ec8c77e21 */ /* 0x000fe20008010000 */
[----:B------:R-:W2:Y:S01]  /*1c20*/  LDL R238, [R1+0xe4] ;  /* 0x0000e40001ee7983 */ /* 0x000ea20000100800 */
[----:B------:R-:W-:Y:S01]  /*1c30*/  FADD.FTZ R185, R242, -UR14 ;  /* 0x8000000ef2b97e21 */ /* 0x000fe20008010000 */
[----:B------:R-:W-:-:S02]  /*1c40*/  FMUL.FTZ R200, R239, UR13 ;  /* 0x0000000defc87c20 */ /* 0x000fc40008410000 */
[----:B------:R-:W3:Y:S04]  /*1c50*/  LDL R241, [R1+0xc8] ;  /* 0x0000c80001f17983 */ /* 0x000ee80000100800 */
[----:B------:R-:W2:Y:S01]  /*1c60*/  LDL R240, [R1+0xcc] ;  /* 0x0000cc0001f07983 */ /* 0x000ea20000100800 */
[----:B------:R-:W-:-:S03]  /*1c70*/  FADD.FTZ R116, R116, R198 ;  /* 0x000000c674747221 */ /* 0x000fc60000010000 */
[----:B------:R-:W3:Y:S01]  /*1c80*/  LDL.LU R242, [R1+0x40] ;  /* 0x0000400001f27983 */ /* 0x000ee20000300800 */
[----:B----4-:R-:W-:-:S03]  /*1c90*/  FMUL.FTZ R245, R245, R198 ;  /* 0x000000c6f5f57220 */ /* 0x010fc60000410000 */
[----:B------:R-:W4:Y:S04]  /*1ca0*/  LDL.LU R239, [R1+0x3c] ;  /* 0x00003c0001ef7983 */ /* 0x000f280000300800 */
[----:B------:R0:W-:Y:S04]  /*1cb0*/  STL [R1+0x34], R0 ;  /* 0x0000340001007387 */ /* 0x0001e80000100800 */
[----:B0-----:R0:W5:Y:S04]  /*1cc0*/  LDL.LU R0, [R1+0x108] ;  /* 0x0001080001007983 */ /* 0x0011680000300800 */
[----:B------:R-:W2:Y:S01]  /*1cd0*/  LDL.LU R198, [R1+0x38] ;  /* 0x0000380001c67983 */ /* 0x000ea20000300800 */
[----:B------:R-:W-:-:S02]  /*1ce0*/  HADD2.F32 R192, -RZ, R189.H0_H0 ;  /* 0x200000bdffc07230 */ /* 0x000fc40000004100 */
[----:B------:R-:W-:-:S03]  /*1cf0*/  FMUL.FTZ R199, R199, UR13 ;  /* 0x0000000dc7c77c20 */ /* 0x000fc60008410000 */
[----:B------:R-:W-:Y:S01]  /*1d00*/  FADD.FTZ R118, R118, R192 ;  /* 0x000000c076767221 */ /* 0x000fe20000010000 */
[-C--:B------:R-:W-:Y:S01]  /*1d10*/  FMUL.FTZ R243, R243, R192.reuse ;  /* 0x000000c0f3f37220 */ /* 0x080fe20000410000 */
[----:B----4-:R-:W-:Y:S01]  /*1d20*/  FFMA.FTZ R239, R199, R192, R239 ;  /* 0x000000c0c7ef7223 */ /* 0x010fe200000100ef */
[----:B--2---:R-:W-:-:S05]  /*1d30*/  FFMA.FTZ R198, R200, R193, R198 ;  /* 0x000000c1c8c67223 */ /* 0x004fca00000100c6 */
[----:B------:R1:W-:Y:S04]  /*1d40*/  STL [R1+0x38], R198 ;  /* 0x000038c601007387 */ /* 0x0003e80000100800 */
[----:B------:R-:W2:Y:S01]  /*1d50*/  LDL.LU R192, [R1+0x24] ;  /* 0x0000240001c07983 */ /* 0x000ea20000300800 */
[----:B------:R-:W-:Y:S02]  /*1d60*/  HADD2.F32 R189, -RZ, R189.H1_H1 ;  /* 0x300000bdffbd7230 */ /* 0x000fe40000004100 */
[----:B-1----:R-:W-:Y:S01]  /*1d70*/  FMUL.FTZ R198, R191, UR13 ;  /* 0x0000000dbfc67c20 */ /* 0x002fe20008410000 */
[----:B------:R-:W-:-:S03]  /*1d80*/  FADD.FTZ R117, R117, R193 ;  /* 0x000000c175757221 */ /* 0x000fc60000010000 */
[----:B---3--:R-:W-:Y:S01]  /*1d90*/  FFMA.FTZ R242, R198, R189, R242 ;  /* 0x000000bdc6f27223 */ /* 0x008fe200000100f2 */
[----:B------:R-:W-:Y:S01]  /*1da0*/  FMUL.FTZ R244, R244, R193 ;  /* 0x000000c1f4f47220 */ /* 0x000fe20000410000 */
[----:B------:R1:W-:Y:S01]  /*1db0*/  STL [R1+0x3c], R239 ;  /* 0x00003cef01007387 */ /* 0x0003e20000100800 */
[----:B------:R-:W-:-:S03]  /*1dc0*/  FMUL.FTZ R193, R190, UR13 ;  /* 0x0000000dbec17c20 */ /* 0x000fc60008410000 */
[----:B------:R3:W-:Y:S01]  /*1dd0*/  STL [R1+0x40], R242 ;  /* 0x000040f201007387 */ /* 0x0007e20000100800 */
[----:B------:R-:W-:Y:S01]  /*1de0*/  FADD.FTZ R112, R112, R187 ;  /* 0x000000bb70707221 */ /* 0x000fe20000010000 */
[----:B------:R-:W-:Y:S02]  /*1df0*/  FMUL.FTZ R241, R241, R187 ;  /* 0x000000bbf1f17220 */ /* 0x000fe40000410000 */
[----:B-1----:R-:W4:Y:S01]  /*1e00*/  LDL.LU R239, [R1+0x2c] ;  /* 0x00002c0001ef7983 */ /* 0x002f220000300800 */
[----:B---3--:R-:W-:-:S03]  /*1e10*/  FMUL.FTZ R242, R238, R189 ;  /* 0x000000bdeef27220 */ /* 0x008fc60000410000 */
[----:B------:R-:W3:Y:S04]  /*1e20*/  LDL R238, [R1+0xd0] ;  /* 0x0000d00001ee7983 */ /* 0x000ee80000100800 */
[----:B------:R-:W3:Y:S04]  /*1e30*/  LDL.LU R191, [R1+0x30] ;  /* 0x0000300001bf7983 */ /* 0x000ee80000300800 */
[----:B------:R-:W3:Y:S01]  /*1e40*/  LDL R190, [R1+0xd4] ;  /* 0x0000d40001be7983 */ /* 0x000ee20000100800 */
[----:B--2---:R-:W-:Y:S01]  /*1e50*/  FFMA.FTZ R192, R193, R187, R192 ;  /* 0x000000bbc1c07223 */ /* 0x004fe200000100c0 */
[----:B------:R-:W-:-:S02]  /*1e60*/  FADD.FTZ R187, R228, R245 ;  /* 0x000000f5e4bb7221 */ /* 0x000fc40000010000 */
[----:B------:R-:W2:Y:S04]  /*1e70*/  LDL.LU R228, [R1+0x28] ;  /* 0x0000280001e47983 */ /* 0x000ea80000300800 */
[----:B------:R1:W-:Y:S01]  /*1e80*/  STL [R1+0x24], R192 ;  /* 0x000024c001007387 */ /* 0x0003e20000100800 */
[----:B------:R-:W-:Y:S01]  /*1e90*/  FADD.FTZ R113, R113, R22 ;  /* 0x0000001671717221 */ /* 0x000fe20000010000 */
[----:B------:R-:W-:Y:S01]  /*1ea0*/  FMUL.FTZ R240, R240, R22 ;  /* 0x00000016f0f07220 */ /* 0x000fe20000410000 */
[----:B-1----:R-:W-:Y:S01]  /*1eb0*/  FMUL.FTZ R192, R188, UR13 ;  /* 0x0000000dbcc07c20 */ /* 0x002fe20008410000 */
[----:B------:R-:W-:Y:S01]  /*1ec0*/  FADD.FTZ R114, R114, R20 ;  /* 0x0000001472727221 */ /* 0x000fe20000010000 */
[----:B------:R-:W-:Y:S01]  /*1ed0*/  FADD.FTZ R119, R119, R189 ;  /* 0x000000bd77777221 */ /* 0x000fe20000010000 */
[----:B------:R-:W-:Y:S01]  /*1ee0*/  FFMA.FTZ R189, R201, R245, R227 ;  /* 0x000000f5c9bd7223 */ /* 0x000fe200000100e3 */
[----:B------:R-:W-:-:S03]  /*1ef0*/  FADD.FTZ R187, R187, R244 ;  /* 0x000000f4bbbb7221 */ /* 0x000fc60000010000 */
[----:B------:R-:W-:Y:S01]  /*1f00*/  FFMA.FTZ R189, R200, R244, R189 ;  /* 0x000000f4c8bd7223 */ /* 0x000fe200000100bd */
[----:B------:R-:W-:-:S03]  /*1f10*/  FADD.FTZ R187, R187, R243 ;  /* 0x000000f3bbbb7221 */ /* 0x000fc60000010000 */
[----:B------:R-:W-:Y:S01]  /*1f20*/  FFMA.FTZ R189, R199, R243, R189 ;  /* 0x000000f3c7bd7223 */ /* 0x000fe200000100bd */
[----:B------:R-:W-:-:S04]  /*1f30*/  FADD.FTZ R187, R187, R242 ;  /* 0x000000f2bbbb7221 */ /* 0x000fc80000010000 */
[----:B------:R-:W-:-:S04]  /*1f40*/  FADD.FTZ R187, R187, R241 ;  /* 0x000000f1bbbb7221 */ /* 0x000fc80000010000 */
[----:B------:R-:W-:Y:S01]  /*1f50*/  FADD.FTZ R187, R187, R240 ;  /* 0x000000f0bbbb7221 */ /* 0x000fe20000010000 */
[----:B------:R-:W-:Y:S01]  /*1f60*/  FADD.FTZ R115, R115, R184 ;  /* 0x000000b873737221 */ /* 0x000fe20000010000 */
[----:B------:R-:W-:Y:S01]  /*1f70*/  IADD3 R23, PT, PT, R23, 0x80, RZ ;  /* 0x0000008017177810 */ /* 0x000fe20007ffe0ff */
[----:B--2---:R-:W-:Y:S01]  /*1f80*/  FFMA.FTZ R228, R192, R22, R228 ;  /* 0x00000016c0e47223 */ /* 0x004fe200000100e4 */
[----:B------:R-:W-:-:S04]  /*1f90*/  FMUL.FTZ R22, R186, UR13 ;  /* 0x0000000dba167c20 */ /* 0x000fc80008410000 */
[-C--:B----4-:R-:W-:Y:S01]  /*1fa0*/  FFMA.FTZ R239, R22, R20.reuse, R239 ;  /* 0x0000001416ef7223 */ /* 0x090fe200000100ef */
[----:B------:R-:W-:Y:S04]  /*1fb0*/  STL [R1+0x28], R228 ;  /* 0x000028e401007387 */ /* 0x000fe80000100800 */
[----:B------:R3:W-:Y:S02]  /*1fc0*/  STL [R1+0x2c], R239 ;  /* 0x00002cef01007387 */ /* 0x0007e40000100800 */
[----:B---3--:R-:W-:Y:S01]  /*1fd0*/  FMUL.FTZ R239, R238, R20 ;  /* 0x00000014eeef7220 */ /* 0x008fe20000410000 */
[----:B------:R-:W-:-:S04]  /*1fe0*/  FMUL.FTZ R20, R185, UR13 ;  /* 0x0000000db9147c20 */ /* 0x000fc80008410000 */
[----:B------:R-:W-:Y:S01]  /*1ff0*/  FFMA.FTZ R191, R20, R184, R191 ;  /* 0x000000b814bf7223 */ /* 0x000fe200000100bf */
[----:B------:R-:W-:-:S04]  /*2000*/  FFMA.FTZ R186, R198, R242, R189 ;  /* 0x000000f2c6ba7223 */ /* 0x000fc800000100bd */
[----:B------:R0:W-:Y:S01]  /*2010*/  STL [R1+0x30], R191 ;  /* 0x000030bf01007387 */ /* 0x0001e20000100800 */
[----:B------:R-:W-:-:S04]  /*2020*/  FFMA.FTZ R186, R193, R241, R186 ;  /* 0x000000f1c1ba7223 */ /* 0x000fc800000100ba */
[----:B------:R-:W-:Y:S01]  /*2030*/  FFMA.FTZ R186, R192, R240, R186 ;  /* 0x000000f0c0ba7223 */ /* 0x000fe200000100ba */
[----:B------:R-:W-:Y:S01]  /*2040*/  FMUL.FTZ R238, R190, R184 ;  /* 0x000000b8beee7220 */ /* 0x000fe20000410000 */
[----:B------:R-:W-:Y:S02]  /*2050*/  FADD.FTZ R187, R187, R239 ;  /* 0x000000efbbbb7221 */ /* 0x000fe40000010000 */
[----:B------:R-:W-:Y:S02]  /*2060*/  FFMA.FTZ R186, R22, R239, R186 ;  /* 0x000000ef16ba7223 */ /* 0x000fe400000100ba */
[----:B------:R-:W-:Y:S02]  /*2070*/  FADD.FTZ R228, R187, R238 ;  /* 0x000000eebbe47221 */ /* 0x000fe40000010000 */
[----:B0-----:R-:W-:-:S07]  /*2080*/  FFMA.FTZ R227, R20, R238, R186 ;  /* 0x000000ee14e37223 */ /* 0x001fce00000100ba */
.L_x_9990:
[----:B------:R-:W-:Y:S05]  /*2090*/  BSYNC.RECONVERGENT B0 ;  /* 0x0000000000007941 */ /* 0x000fea0003800200 */
.L_x_9989:
[----:B------:R-:W-:Y:S04]  /*20a0*/  BSSY.RECONVERGENT B0, `(.L_x_9991) ;  /* 0x0000070000007945 */ /* 0x000fe80003800200 */
[----:B------:R-:W-:Y:S05]  /*20b0*/  @!P3 BRA `(.L_x_9992) ;  /* 0x0000000400b8b947 */ /* 0x000fea0003800000 */
[----:B------:R-:W0:Y:S01]  /*20c0*/  LDC.64 R14, c[0x0][0x3a8] ;  /* 0x0000ea00ff0e7b82 */ /* 0x000e220000000a00 */
[----:B-----5:R1:W-:Y:S07]  /*20d0*/  STL [R1+0x108], R0 ;  /* 0x0001080001007387 */ /* 0x0203ee0000100800 */
[----:B------:R-:W2:Y:S01]  /*20e0*/  LDC.64 R184, c[0x0][0x428] ;  /* 0x00010a00ffb87b82 */ /* 0x000ea20000000a00 */
[----:B-1----:R-:W3:Y:S04]  /*20f0*/  LDL.LU R0, [R1+0x14] ;  /* 0x0000140001007983 */ /* 0x002ee80000300800 */
[----:B------:R-:W4:Y:S01]  /*2100*/  LDL R237, [R1+0xb8] ;  /* 0x0000b80001ed7983 */ /* 0x000f220000100800 */
[----:B------:R-:W-:-:S03]  /*2110*/  ISETP.NE.U32.AND P0, PT, RZ, UR20, PT ;  /* 0x00000014ff007c0c */ /* 0x000fc6000bf05070 */
[----:B------:R-:W4:Y:S01]  /*2120*/  LDL R236, [R1+0xbc] ;  /* 0x0000bc0001ec7983 */ /* 0x000f220000100800 */
[----:B0-----:R-:W-:-:S03]  /*2130*/  IMAD.WIDE.U32 R14, R23, 0x10, R14 ;  /* 0x00000010170e7825 */ /* 0x001fc600078e000e */
[----:B------:R-:W4:Y:S04]  /*2140*/  LDL R235, [R1+0xc0] ;  /* 0x0000c00001eb7983 */ /* 0x000f280000100800 */
[----:B------:R0:W3:Y:S01]  /*2150*/  LDG.E.128 R16, desc[UR16][R14.64] ;  /* 0x000000100e107981 */ /* 0x0000e2000c1e1d00 */
[----:B--2---:R-:W-:-:S03]  /*2160*/  IMAD.WIDE.U32 R184, R23, 0x10, R184 ;  /* 0x0000001017b87825 */ /* 0x004fc600078e00b8 */
[----:B------:R-:W2:Y:S04]  /*2170*/  LDL R234, [R1+0xc4] ;  /* 0x0000c40001ea7983 */ /* 0x000ea80000100800 */
[----:B------:R-:W4:Y:S01]  /*2180*/  LDG.E.128 R184, desc[UR16][R184.64] ;  /* 0x00000010b8b87981 */ /* 0x000f22000c1e1d00 */
[----:B------:R-:W-:-:S13]  /*2190*/  ISETP.NE.AND.EX P0, PT, RZ, UR21, PT, P0 ;  /* 0x00000015ff007c0c */ /* 0x000fda000bf05300 */
[----:B0-----:R-:W0:Y:S02]  /*21a0*/  @P0 LDC.64 R14, c[0x0][0x438] ;  /* 0x00010e00ff0e0b82 */ /* 0x001e240000000a00 */
[----:B0-----:R-:W-:-:S05]  /*21b0*/  @P0 IMAD.WIDE.U32 R14, R23, 0x10, R14 ;  /* 0x00000010170e0825 */ /* 0x001fca00078e000e */
[----:B------:R0:W5:Y:S01]  /*21c0*/  @P0 LDG.E.128 R36, desc[UR16][R14.64] ;  /* 0x000000100e240981 */ /* 0x000162000c1e1d00 */
[----:B---3--:R-:W-:Y:S02]  /*21d0*/  HADD2.F32 R189, -RZ, R16.H0_H0 ;  /* 0x20000010ffbd7230 */ /* 0x008fe40000004100 */
[--C-:B------:R-:W-:Y:S02]  /*21e0*/  HADD2.F32 R197, -RZ, R18.reuse.H0_H0 ;  /* 0x20000012ffc57230 */ /* 0x100fe40000004100 */
[----:B------:R-:W-:Y:S02]  /*21f0*/  HADD2.F32 R196, -RZ, R18.H1_H1 ;  /* 0x30000012ffc47230 */ /* 0x000fe40000004100 */
[--C-:B------:R-:W-:Y:S02]  /*2200*/  HADD2.F32 R232, -RZ, R19.reuse.H0_H0 ;  /* 0x20000013ffe87230 */ /* 0x100fe40000004100 */
[----:B------:R-:W-:Y:S02]  /*2210*/  HADD2.F32 R233, -RZ, R19.H1_H1 ;  /* 0x30000013ffe97230 */ /* 0x000fe40000004100 */
[----:B----4-:R-:W-:-:S02]  /*2220*/  HADD2.F32 R19, -RZ, R184.H0_H0 ;  /* 0x200000b8ff137230 */ /* 0x010fc40000004100 */
[----:B------:R-:W-:Y:S02]  /*2230*/  HADD2.F32 R18, -RZ, R184.H1_H1 ;  /* 0x300000b8ff127230 */ /* 0x000fe40000004100 */
[----:B------:R-:W-:Y:S01]  /*2240*/  FADD.FTZ R184, R189, -UR14 ;  /* 0x8000000ebdb87e21 */ /* 0x000fe20008010000 */
[----:B------:R-:W-:Y:S02]  /*2250*/  HADD2.F32 R191, -RZ, R16.H1_H1 ;  /* 0x30000010ffbf7230 */ /* 0x000fe40000004100 */
[----:B------:R-:W-:Y:S01]  /*2260*/  FADD.FTZ R189, R197, -UR14 ;  /* 0x8000000ec5bd7e21 */ /* 0x000fe20008010000 */
[--C-:B------:R-:W-:Y:S02]  /*2270*/  HADD2.F32 R190, -RZ, R17.reuse.H0_H0 ;  /* 0x20000011ffbe7230 */ /* 0x100fe40000004100 */
[----:B------:R-:W-:Y:S01]  /*2280*/  FMUL.FTZ R197, R184, UR13 ;  /* 0x0000000db8c57c20 */ /* 0x000fe20008410000 */
[----:B------:R-:W-:Y:S02]  /*2290*/  HADD2.F32 R230, -RZ, R17.H1_H1 ;  /* 0x30000011ffe67230 */ /* 0x000fe40000004100 */
[----:B------:R-:W-:Y:S01]  /*22a0*/  FADD.FTZ R231, R191, -UR14 ;  /* 0x8000000ebfe77e21 */ /* 0x000fe20008010000 */
[----:B------:R-:W-:-:S02]  /*22b0*/  HADD2.F32 R17, -RZ, R185.H0_H0 ;  /* 0x200000b9ff117230 */ /* 0x000fc40000004100 */
[----:B------:R-:W-:Y:S01]  /*22c0*/  FADD.FTZ R191, R190, -UR14 ;  /* 0x8000000ebebf7e21 */ /* 0x000fe20008010000 */
[----:B------:R-:W-:Y:S01]  /*22d0*/  FFMA.FTZ R0, R197, R19, R0 ;  /* 0x00000013c5007223 */ /* 0x000fe20000010000 */
[----:B------:R-:W-:Y:S02]  /*22e0*/  HADD2.F32 R188, -RZ, R185.H1_H1 ;  /* 0x300000b9ffbc7230 */ /* 0x000fe40000004100 */
[----:B------:R-:W-:Y:S01]  /*22f0*/  FADD.FTZ R190, R230, -UR14 ;  /* 0x8000000ee6be7e21 */ /* 0x000fe20008010000 */
[--C-:B------:R-:W-:Y:S01]  /*2300*/  HADD2.F32 R16, -RZ, R186.reuse.H0_H0 ;  /* 0x200000baff107230 */ /* 0x100fe20000004100 */
[----:B------:R-:W3:Y:S01]  /*2310*/  LDL.LU R230, [R1+0x20] ;  /* 0x0000200001e67983 */ /* 0x000ee20000300800 */
[----:B0-----:R-:W-:Y:S02]  /*2320*/  HADD2.F32 R15, -RZ, R186.H1_H1 ;  /* 0x300000baff0f7230 */ /* 0x001fe40000004100 */
[----:B------:R-:W-:Y:S01]  /*2330*/  FADD.FTZ R186, R196, -UR14 ;  /* 0x8000000ec4ba7e21 */ /* 0x000fe20008010000 */
[----:B------:R-:W-:Y:S01]  /*2340*/  FADD.FTZ R185, R232, -UR14 ;  /* 0x8000000ee8b97e21 */ /* 0x000fe20008010000 */
[----:B------:R-:W-:Y:S01]  /*2350*/  FADD.FTZ R184, R233, -UR14 ;  /* 0x8000000ee9b87e21 */ /* 0x000fe20008010000 */
[----:B------:R-:W4:Y:S01]  /*2360*/  LDL R232, [R1+0xac] ;  /* 0x0000ac0001e87983 */ /* 0x000f220000100800 */
[----:B------:R-:W-:Y:S01]  /*2370*/  FMUL.FTZ R196, R231, UR13 ;  /* 0x0000000de7c47c20 */ /* 0x000fe20008410000 */
[----:B------:R-:W-:-:S02]  /*2380*/  FADD.FTZ R108, R108, R19 ;  /* 0x000000136c6c7221 */ /* 0x000fc40000010000 */
[----:B------:R-:W4:Y:S01]  /*2390*/  LDL R233, [R1+0xa8] ;  /* 0x0000a80001e97983 */ /* 0x000f220000100800 */
[----:B------:R-:W-:Y:S01]  /*23a0*/  FMUL.FTZ R237, R237, R19 ;  /* 0x00000013eded7220 */ /* 0x000fe20000410000 */
[----:B------:R-:W-:Y:S02]  /*23b0*/  FMUL.FTZ R19, R191, UR13 ;  /* 0x0000000dbf137c20 */ /* 0x000fe40008410000 */
[----:B------:R-:W3:Y:S04]  /*23c0*/  LDL.LU R231, [R1+0x1c] ;  /* 0x00001c0001e77983 */ /* 0x000ee80000300800 */
[----:B------:R0:W-:Y:S04]  /*23d0*/  STL [R1+0x14], R0 ;  /* 0x0000140001007387 */ /* 0x0001e80000100800 */
[----:B0-----:R0:W5:Y:S04]  /*23e0*/  LDL.LU R0, [R1+0x108] ;  /* 0x0001080001007983 */ /* 0x0011680000300800 */
[----:B------:R-:W4:Y:S01]  /*23f0*/  LDL.LU R191, [R1+0x18] ;  /* 0x0000180001bf7983 */ /* 0x000f220000300800 */
[----:B------:R-:W-:Y:S01]  /*2400*/  FADD.FTZ R109, R109, R18 ;  /* 0x000000126d6d7221 */ /* 0x000fe20000010000 */
[----:B------:R-:W-:Y:S01]  /*2410*/  FMUL.FTZ R236, R236, R18 ;  /* 0x00000012ecec7220 */ /* 0x000fe20000410000 */
[----:B------:R-:W-:Y:S01]  /*2420*/  FADD.FTZ R110, R110, R17 ;  /* 0x000000116e6e7221 */ /* 0x000fe20000010000 */
[-C--:B------:R-:W-:Y:S01]  /*2430*/  FMUL.FTZ R235, R235, R17.reuse ;  /* 0x00000011ebeb7220 */ /* 0x080fe20000410000 */
[----:B------:R-:W-:Y:S01]  /*2440*/  FADD.FTZ R111, R111, R188 ;  /* 0x000000bc6f6f7221 */ /* 0x000fe20000010000 */
[----:B--2---:R-:W-:Y:S01]  /*2450*/  FMUL.FTZ R234, R234, R188 ;  /* 0x000000bceaea7220 */ /* 0x004fe20000410000 */
[----:B---3--:R-:W-:Y:S01]  /*2460*/  FFMA.FTZ R231, R19, R17, R231 ;  /* 0x0000001113e77223 */ /* 0x008fe200000100e7 */
[----:B------:R-:W-:Y:S01]  /*2470*/  FMUL.FTZ R17, R189, UR13 ;  /* 0x0000000dbd117c20 */ /* 0x000fe20008410000 */
[----:B----4-:R-:W-:Y:S01]  /*2480*/  FFMA.FTZ R191, R196, R18, R191 ;  /* 0x00000012c4bf7223 */ /* 0x010fe200000100bf */
[----:B------:R-:W-:-:S04]  /*2490*/  FMUL.FTZ R18, R190, UR13 ;  /* 0x0000000dbe127c20 */ /* 0x000fc80008410000 */
[----:B------:R-:W-:Y:S01]  /*24a0*/  FFMA.FTZ R230, R18, R188, R230 ;  /* 0x000000bc12e67223 */ /* 0x000fe200000100e6 */
[----:B------:R-:W-:Y:S04]  /*24b0*/  STL [R1+0x18], R191 ;  /* 0x000018bf01007387 */ /* 0x000fe80000100800 */
[----:B------:R1:W-:Y:S04]  /*24c0*/  STL [R1+0x1c], R231 ;  /* 0x00001ce701007387 */ /* 0x0003e80000100800 */
[----:B------:R-:W2:Y:S01]  /*24d0*/  LDL.LU R189, [R1] ;  /* 0x0000000001bd7983 */ /* 0x000ea20000300800 */
[----:B------:R-:W-:-:S03]  /*24e0*/  FADD.FTZ R188, R228, R237 ;  /* 0x000000ede4bc7221 */ /* 0x000fc60000010000 */
[----:B-1----:R-:W3:Y:S04]  /*24f0*/  LDL.LU R231, [R1+0x8] ;  /* 0x0000080001e77983 */ /* 0x002ee80000300800 */
[----:B------:R1:W-:Y:S04]  /*2500*/  STL [R1+0x20], R230 ;  /* 0x000020e601007387 */ /* 0x0003e80000100800 */
[----:B-1----:R-:W4:Y:S04]  /*2510*/  LDL R230, [R1+0xb0] ;  /* 0x0000b00001e67983 */ /* 0x002f280000100800 */
[----:B------:R-:W4:Y:S04]  /*2520*/  LDL.LU R191, [R1+0xc] ;  /* 0x00000c0001bf7983 */ /* 0x000f280000300800 */
[----:B------:R-:W4:Y:S04]  /*2530*/  LDL R190, [R1+0xb4] ;  /* 0x0000b40001be7983 */ /* 0x000f280000100800 */
[----:B------:R-:W3:Y:S01]  /*2540*/  LDL.LU R228, [R1+0x4] ;  /* 0x0000040001e47983 */ /* 0x000ee20000300800 */
[----:B------:R-:W-:Y:S01]  /*2550*/  FADD.FTZ R104, R104, R16 ;  /* 0x0000001068687221 */ /* 0x000fe20000010000 */
[----:B------:R-:W-:Y:S01]  /*2560*/  FMUL.FTZ R233, R233, R16 ;  /* 0x00000010e9e97220 */ /* 0x000fe20000410000 */
[----:B------:R-:W-:-:S02]  /*2570*/  HADD2.F32 R14, -RZ, R187.H0_H0 ;  /* 0x200000bbff0e7230 */ /* 0x000fc40000004100 */
[----:B------:R-:W-:Y:S01]  /*2580*/  FADD.FTZ R105, R105, R15 ;  /* 0x0000000f69697221 */ /* 0x000fe20000010000 */
[----:B------:R-:W-:Y:S01]  /*2590*/  FMUL.FTZ R232, R232, R15 ;  /* 0x0000000fe8e87220 */ /* 0x000fe20000410000 */
[----:B------:R-:W-:Y:S02]  /*25a0*/  HADD2.F32 R187, -RZ, R187.H1_H1 ;  /* 0x300000bbffbb7230 */ /* 0x000fe40000004100 */
[----:B------:R-:W-:Y:S01]  /*25b0*/  FADD.FTZ R106, R106, R14 ;  /* 0x0000000e6a6a7221 */ /* 0x000fe20000010000 */
[----:B------:R-:W-:Y:S02]  /*25c0*/  IADD3 R23, PT, PT, R23, 0x80, RZ ;  /* 0x0000008017177810 */ /* 0x000fe40007ffe0ff */
[----:B------:R-:W-:Y:S01]  /*25d0*/  FADD.FTZ R107, R107, R187 ;  /* 0x000000bb6b6b7221 */ /* 0x000fe20000010000 */
[----:B--2---:R-:W-:Y:S01]  /*25e0*/  FFMA.FTZ R189, R17, R16, R189 ;  /* 0x0000001011bd7223 */ /* 0x004fe200000100bd */
[----:B------:R-:W-:-:S04]  /*25f0*/  FMUL.FTZ R16, R186, UR13 ;  /* 0x0000000dba107c20 */ /* 0x000fc80008410000 */
[----:B------:R1:W-:Y:S01]  /*2600*/  STL [R1], R189 ;  /* 0x000000bd01007387 */ /* 0x0003e20000100800 */
[----:B------:R-:W-:Y:S01]  /*2610*/  FADD.FTZ R186, R188, R236 ;  /* 0x000000ecbcba7221 */ /* 0x000fe20000010000 */
[----:B-1----:R-:W-:Y:S01]  /*2620*/  FFMA.FTZ R189, R197, R237, R227 ;  /* 0x000000edc5bd7223 */ /* 0x002fe200000100e3 */
[----:B---3--:R-:W-:Y:S01]  /*2630*/  FFMA.FTZ R228, R16, R15, R228 ;  /* 0x0000000f10e47223 */ /* 0x008fe200000100e4 */
[----:B------:R-:W-:-:S04]  /*2640*/  FMUL.FTZ R15, R185, UR13 ;  /* 0x0000000db90f7c20 */ /* 0x000fc80008410000 */
[----:B------:R-:W-:Y:S01]  /*2650*/  FFMA.FTZ R231, R15, R14, R231 ;  /* 0x0000000e0fe77223 */ /* 0x000fe200000100e7 */
[----:B------:R-:W-:Y:S04]  /*2660*/  STL [R1+0x4], R228 ;  /* 0x000004e401007387 */ /* 0x000fe80000100800 */
[----:B------:R4:W-:Y:S01]  /*2670*/  STL [R1+0x8], R231 ;  /* 0x000008e701007387 */ /* 0x0009e20000100800 */
[----:B------:R-:W-:Y:S01]  /*2680*/  FFMA.FTZ R189, R196, R236, R189 ;  /* 0x000000ecc4bd7223 */ /* 0x000fe200000100bd */
[----:B----4-:R-:W-:Y:S01]  /*2690*/  FMUL.FTZ R231, R230, R14 ;  /* 0x0000000ee6e77220 */ /* 0x010fe20000410000 */
        /* <DEDUP_REMOVED lines=15> */
[----:B0-----:R-:W-:-:S07]  /*2790*/  FFMA.FTZ R227, R14, R230, R185 ;  /* 0x000000e60ee37223 */ /* 0x001fce00000100b9 */
.L_x_9992:
[----:B------:R-:W-:Y:S05]  /*27a0*/  BSYNC.RECONVERGENT B0 ;  /* 0x0000000000007941 */ /* 0x000fea0003800200 */
.L_x_9991:
        /* <DEDUP_REMOVED lines=17> */
[----:B--2---:R-:W-:Y:S02]  /*28c0*/  HADD2.F32 R12, -RZ, R8.H0_H0 ;  /* 0x20000008ff0c7230 */ /* 0x004fe40000004100 */
[----:B------:R-:W-:Y:S02]  /*28d0*/  HADD2.F32 R13, -RZ, R9.H0_H0 ;  /* 0x20000009ff0d7230 */ /* 0x000fe40000004100 */
[--C-:B------:R-:W-:Y:S02]  /*28e0*/  HADD2.F32 R191, -RZ, R10.reuse.H0_H0 ;  /* 0x2000000affbf7230 */ /* 0x100fe40000004100 */
[----:B------:R-:W-:Y:S02]  /*28f0*/  HADD2.F32 R190, -RZ, R10.H1_H1 ;  /* 0x3000000affbe7230 */ /* 0x000fe40000004100 */
[--C-:B------:R-:W-:Y:S02]  /*2900*/  HADD2.F32 R222, -RZ, R11.reuse.H0_H0 ;  /* 0x2000000bffde7230 */ /* 0x100fe40000004100 */
[----:B------:R-:W-:-:S02]  /*2910*/  HADD2.F32 R223, -RZ, R11.H1_H1 ;  /* 0x3000000bffdf7230 */ /* 0x000fc40000004100 */
[--C-:B---3--:R-:W-:Y:S02]  /*2920*/  HADD2.F32 R11, -RZ, R184.reuse.H0_H0 ;  /* 0x200000b8ff0b7230 */ /* 0x108fe40000004100 */
[----:B------:R-:W-:Y:S02]  /*2930*/  HADD2.F32 R10, -RZ, R184.H1_H1 ;  /* 0x300000b8ff0a7230 */ /* 0x000fe40000004100 */
[----:B------:R-:W-:Y:S01]  /*2940*/  FADD.FTZ R184, R12, -UR14 ;  /* 0x8000000e0cb87e21 */ /* 0x000fe20008010000 */
[----:B------:R-:W-:-:S03]  /*2950*/  FADD.FTZ R221, R13, -UR14 ;  /* 0x8000000e0ddd7e21 */ /* 0x000fc60008010000 */
[----:B------:R-:W-:Y:S01]  /*2960*/  FMUL.FTZ R13, R184, UR13 ;  /* 0x0000000db80d7c20 */ /* 0x000fe20008410000 */
[----:B------:R-:W-:Y:S02]  /*2970*/  FADD.FTZ R184, R223, -UR14 ;  /* 0x8000000edfb87e21 */ /* 0x000fe40008010000 */
[----:B------:R-:W2:Y:S01]  /*2980*/  LDL R223, [R1+0x88] ;  /* 0x0000880001df7983 */ /* 0x000ea20000100800 */
[----:B------:R-:W-:Y:S02]  /*2990*/  HADD2.F32 R220, -RZ, R9.H1_H1 ;  /* 0x30000009ffdc7230 */ /* 0x000fe40000004100 */
[--C-:B------:R-:W-:Y:S02]  /*29a0*/  HADD2.F32 R9, -RZ, R185.reuse.H0_H0 ;  /* 0x200000b9ff097230 */ /* 0x100fe40000004100 */
[----:B------:R-:W-:Y:S02]  /*29b0*/  HADD2.F32 R188, -RZ, R185.H1_H1 ;  /* 0x300000b9ffbc7230 */ /* 0x000fe40000004100 */
[----:B------:R-:W-:-:S02]  /*29c0*/  FADD.FTZ R185, R222, -UR14 ;  /* 0x8000000edeb97e21 */ /* 0x000fc40008010000 */
[----:B------:R-:W3:Y:S01]  /*29d0*/  LDL R222, [R1+0x8c] ;  /* 0x00008c0001de7983 */ /* 0x000ee20000100800 */
[----:B------:R-:W-:Y:S02]  /*29e0*/  HADD2.F32 R189, -RZ, R8.H1_H1 ;  /* 0x30000008ffbd7230 */ /* 0x000fe40000004100 */
[--C-:B------:R-:W-:Y:S02]  /*29f0*/  HADD2.F32 R8, -RZ, R186.reuse.H0_H0 ;  /* 0x200000baff087230 */ /* 0x100fe40000004100 */
[----:B0-----:R-:W-:Y:S02]  /*2a00*/  HADD2.F32 R7, -RZ, R186.H1_H1 ;  /* 0x300000baff077230 */ /* 0x001fe40000004100 */
[----:B------:R-:W-:Y:S02]  /*2a10*/  FADD.FTZ R186, R190, -UR14 ;  /* 0x8000000ebeba7e21 */ /* 0x000fe40008010000 */
[----:B------:R-:W3:Y:S01]  /*2a20*/  LDL R190, [R1+0x90] ;  /* 0x0000900001be7983 */ /* 0x000ee20000100800 */
[----:B------:R-:W-:Y:S01]  /*2a30*/  FADD.FTZ R12, R189, -UR14 ;  /* 0x8000000ebd0c7e21 */ /* 0x000fe20008010000 */
[----:B------:R-:W-:-:S02]  /*2a40*/  FADD.FTZ R189, R191, -UR14 ;  /* 0x8000000ebfbd7e21 */ /* 0x000fc40008010000 */
[----:B------:R-:W3:Y:S01]  /*2a50*/  LDL R191, [R1+0x94] ;  /* 0x0000940001bf7983 */ /* 0x000ee20000100800 */
[----:B------:R-:W-:Y:S01]  /*2a60*/  FMUL.FTZ R12, R12, UR13 ;  /* 0x0000000d0c0c7c20 */ /* 0x000fe20008410000 */
[----:B------:R-:W-:Y:S01]  /*2a70*/  FADD.FTZ R220, R220, -UR14 ;  /* 0x8000000edcdc7e21 */ /* 0x000fe20008010000 */
[----:B------:R-:W-:Y:S01]  /*2a80*/  FADD.FTZ R100, R100, R11 ;  /* 0x0000000b64647221 */ /* 0x000fe20000010000 */
[-C--:B------:R-:W-:Y:S01]  /*2a90*/  FFMA.FTZ R140, R13, R11.reuse, R140 ;  /* 0x0000000b0d8c7223 */ /* 0x080fe2000001008c */
[----:B------:R-:W-:Y:S01]  /*2aa0*/  FMUL.FTZ R229, R229, R11 ;  /* 0x0000000be5e57220 */ /* 0x000fe20000410000 */
[----:B------:R-:W-:Y:S01]  /*2ab0*/  FMUL.FTZ R11, R221, UR13 ;  /* 0x0000000ddd0b7c20 */ /* 0x000fe20008410000 */
[----:B------:R-:W-:Y:S01]  /*2ac0*/  FADD.FTZ R101, R101, R10 ;  /* 0x0000000a65657221 */ /* 0x000fe20000010000 */
[-C--:B------:R-:W-:Y:S01]  /*2ad0*/  FFMA.FTZ R141, R12, R10.reuse, R141 ;  /* 0x0000000a0c8d7223 */ /* 0x080fe2000001008d */
[----:B------:R-:W-:Y:S01]  /*2ae0*/  FMUL.FTZ R226, R226, R10 ;  /* 0x0000000ae2e27220 */ /* 0x000fe20000410000 */
[----:B------:R-:W-:Y:S01]  /*2af0*/  FMUL.FTZ R10, R220, UR13 ;  /* 0x0000000ddc0a7c20 */ /* 0x000fe20008410000 */
[----:B------:R-:W-:Y:S01]  /*2b00*/  FADD.FTZ R102, R102, R9 ;  /* 0x0000000966667221 */ /* 0x000fe20000010000 */
[-C--:B------:R-:W-:Y:S01]  /*2b10*/  FFMA.FTZ R142, R11, R9.reuse, R142 ;  /* 0x000000090b8e7223 */ /* 0x080fe2000001008e */
[----:B----4-:R-:W-:Y:S01]  /*2b20*/  FMUL.FTZ R225, R225, R9 ;  /* 0x00000009e1e17220 */ /* 0x010fe20000410000 */
[----:B------:R-:W-:Y:S01]  /*2b30*/  FMUL.FTZ R9, R189, UR13 ;  /* 0x0000000dbd097c20 */ /* 0x000fe20008410000 */
[----:B------:R-:W-:Y:S01]  /*2b40*/  FADD.FTZ R103, R103, R188 ;  /* 0x000000bc67677221 */ /* 0x000fe20000010000 */
[-C--:B------:R-:W-:Y:S01]  /*2b50*/  FFMA.FTZ R143, R10, R188.reuse, R143 ;  /* 0x000000bc0a8f7223 */ /* 0x080fe2000001008f */
[----:B------:R-:W-:Y:S01]  /*2b60*/  FMUL.FTZ R224, R224, R188 ;  /* 0x000000bce0e07220 */ /* 0x000fe20000410000 */
[----:B------:R-:W-:Y:S01]  /*2b70*/  FADD.FTZ R188, R228, R229 ;  /* 0x000000e5e4bc7221 */ /* 0x000fe20000010000 */
[----:B------:R-:W-:Y:S01]  /*2b80*/  FFMA.FTZ R189, R13, R229, R227 ;  /* 0x000000e50dbd7223 */ /* 0x000fe200000100e3 */
[----:B------:R-:W-:Y:S01]  /*2b90*/  FADD.FTZ R96, R96, R8 ;  /* 0x0000000860607221 */ /* 0x000fe20000010000 */
[----:B------:R-:W-:-:S02]  /*2ba0*/  FFMA.FTZ R136, R9, R8, R136 ;  /* 0x0000000809887223 */ /* 0x000fc40000010088 */
[----:B------:R-:W-:Y:S01]  /*2bb0*/  FFMA.FTZ R189, R12, R226, R189 ;  /* 0x000000e20cbd7223 */ /* 0x000fe200000100bd */
[----:B------:R-:W-:-:S03]  /*2bc0*/  FADD.FTZ R97, R97, R7 ;  /* 0x0000000761617221 */ /* 0x000fc60000010000 */
[----:B------:R-:W-:Y:S01]  /*2bd0*/  FFMA.FTZ R189, R11, R225, R189 ;  /* 0x000000e10bbd7223 */ /* 0x000fe200000100bd */
[--C-:B------:R-:W-:Y:S02]  /*2be0*/  HADD2.F32 R6, -RZ, R187.reuse.H0_H0 ;  /* 0x200000bbff067230 */ /* 0x100fe40000004100 */
[----:B------:R-:W-:-:S03]  /*2bf0*/  HADD2.F32 R187, -RZ, R187.H1_H1 ;  /* 0x300000bbffbb7230 */ /* 0x000fc60000004100 */
[----:B------:R-:W-:Y:S01]  /*2c00*/  FADD.FTZ R98, R98, R6 ;  /* 0x0000000662627221 */ /* 0x000fe20000010000 */
[----:B------:R-:W-:Y:S01]  /*2c10*/  IADD3 R23, PT, PT, R23, 0x80, RZ ;  /* 0x0000008017177810 */ /* 0x000fe20007ffe0ff */
[----:B------:R-:W-:Y:S01]  /*2c20*/  FADD.FTZ R99, R99, R187 ;  /* 0x000000bb63637221 */ /* 0x000fe20000010000 */
[----:B--2---:R-:W-:Y:S01]  /*2c30*/  FMUL.FTZ R223, R223, R8 ;  /* 0x00000008dfdf7220 */ /* 0x004fe20000410000 */
[----:B------:R-:W-:Y:S01]  /*2c40*/  FMUL.FTZ R8, R186, UR13 ;  /* 0x0000000dba087c20 */ /* 0x000fe20008410000 */
[----:B------:R-:W-:-:S04]  /*2c50*/  FADD.FTZ R186, R188, R226 ;  /* 0x000000e2bcba7221 */ /* 0x000fc80000010000 */
[----:B------:R-:W-:Y:S01]  /*2c60*/  FADD.FTZ R186, R186, R225 ;  /* 0x000000e1baba7221 */ /* 0x000fe20000010000 */
[-C--:B------:R-:W-:Y:S01]  /*2c70*/  FFMA.FTZ R137, R8, R7.reuse, R137 ;  /* 0x0000000708897223 */ /* 0x080fe20000010089 */
[----:B---3--:R-:W-:Y:S01]  /*2c80*/  FMUL.FTZ R222, R222, R7 ;  /* 0x00000007dede7220 */ /* 0x008fe20000410000 */
[----:B------:R-:W-:Y:S01]  /*2c90*/  FMUL.FTZ R7, R185, UR13 ;  /* 0x0000000db9077c20 */ /* 0x000fe20008410000 */
[----:B------:R-:W-:Y:S01]  /*2ca0*/  FADD.FTZ R186, R186, R224 ;  /* 0x000000e0baba7221 */ /* 0x000fe20000010000 */
[----:B------:R-:W-:-:S03]  /*2cb0*/  FFMA.FTZ R185, R10, R224, R189 ;  /* 0x000000e00ab97223 */ /* 0x000fc600000100bd */
[----:B------:R-:W-:Y:S01]  /*2cc0*/  FADD.FTZ R186, R186, R223 ;  /* 0x000000dfbaba7221 */ /* 0x000fe20000010000 */
[----:B------:R-:W-:Y:S01]  /*2cd0*/  FFMA.FTZ R185, R9, R223, R185 ;  /* 0x000000df09b97223 */ /* 0x000fe200000100b9 */
[----:B------:R-:W-:Y:S02]  /*2ce0*/  FMUL.FTZ R221, R190, R6 ;  /* 0x00000006bedd7220 */ /* 0x000fe40000410000 */
[----:B------:R-:W-:Y:S01]  /*2cf0*/  FADD.FTZ R186, R186, R222 ;  /* 0x000000debaba7221 */ /* 0x000fe20000010000 */
[----:B------:R-:W-:Y:S01]  /*2d00*/  FFMA.FTZ R185, R8, R222, R185 ;  /* 0x000000de08b97223 */ /* 0x000fe200000100b9 */
[----:B------:R-:W-:Y:S01]  /*2d10*/  FFMA.FTZ R138, R7, R6, R138 ;  /* 0x00000006078a7223 */ /* 0x000fe2000001008a */
[----:B------:R-:W-:Y:S01]  /*2d20*/  FMUL.FTZ R6, R184, UR13 ;  /* 0x0000000db8067c20 */ /* 0x000fe20008410000 */
[----:B------:R-:W-:Y:S01]  /*2d30*/  FMUL.FTZ R220, R191, R187 ;  /* 0x000000bbbfdc7220 */ /* 0x000fe20000410000 */
[----:B------:R-:W-:Y:S01]  /*2d40*/  FADD.FTZ R186, R186, R221 ;  /* 0x000000ddbaba7221 */ /* 0x000fe20000010000 */
[----:B------:R-:W-:Y:S01]  /*2d50*/  FFMA.FTZ R185, R7, R221, R185 ;  /* 0x000000dd07b97223 */ /* 0x000fe200000100b9 */
[----:B------:R-:W-:-:S02]  /*2d60*/  FFMA.FTZ R139, R6, R187, R139 ;  /* 0x000000bb068b7223 */ /* 0x000fc4000001008b */
[----:B------:R-:W-:Y:S01]  /*2d70*/  FADD.FTZ R228, R186, R220 ;  /* 0x000000dcbae47221 */ /* 0x000fe20000010000 */
[----:B------:R-:W-:-:S07]  /*2d80*/  FFMA.FTZ R227, R6, R220, R185 ;  /* 0x000000dc06e37223 */ /* 0x000fce00000100b9 */
.L_x_9994:
[----:B------:R-:W-:Y:S05]  /*2d90*/  BSYNC.RECONVERGENT B0 ;  /* 0x0000000000007941 */ /* 0x000fea0003800200 */
.L_x_9993:
        /* <DEDUP_REMOVED lines=18> */
[--C-:B--2---:R-:W-:Y:S02]  /*2ec0*/  HADD2.F32 R213, -RZ, R185.reuse.H1_H1 ;  /* 0x300000b9ffd57230 */ /* 0x104fe40000004100 */
[----:B------:R-:W-:Y:S02]  /*2ed0*/  HADD2.F32 R209, -RZ, R185.H0_H0 ;  /* 0x200000b9ffd17230 */ /* 0x000fe40000004100 */
[--C-:B---3--:R-:W-:Y:S02]  /*2ee0*/  HADD2.F32 R3, -RZ, R190.reuse.H0_H0 ;  /* 0x200000beff037230 */ /* 0x108fe40000004100 */
[----:B------:R-:W-:Y:S02]  /*2ef0*/  HADD2.F32 R2, -RZ, R190.H1_H1 ;  /* 0x300000beff027230 */ /* 0x000fe40000004100 */
[----:B------:R-:W-:Y:S02]  /*2f00*/  FADD.FTZ R190, R213, -UR14 ;  /* 0x8000000ed5be7e21 */ /* 0x000fe40008010000 */
[----:B------:R-:W2:Y:S01]  /*2f10*/  LDL R213, [R1+0x6c] ;  /* 0x00006c0001d57983 */ /* 0x000ea20000100800 */
[----:B------:R-:W-:-:S02]  /*2f20*/  HADD2.F32 R195, -RZ, R184.H0_H0 ;  /* 0x200000b8ffc37230 */ /* 0x000fc40000004100 */
[----:B------:R-:W-:Y:S02]  /*2f30*/  HADD2.F32 R211, -RZ, R184.H1_H1 ;  /* 0x300000b8ffd37230 */ /* 0x000fe40000004100 */
[--C-:B------:R-:W-:Y:S02]  /*2f40*/  HADD2.F32 R184, -RZ, R191.reuse.H0_H0 ;  /* 0x200000bfffb87230 */ /* 0x100fe40000004100 */
[----:B------:R-:W-:Y:S02]  /*2f50*/  HADD2.F32 R23, -RZ, R191.H1_H1 ;  /* 0x300000bfff177230 */ /* 0x000fe40000004100 */
[----:B------:R-:W-:Y:S01]  /*2f60*/  FADD.FTZ R191, R209, -UR14 ;  /* 0x8000000ed1bf7e21 */ /* 0x000fe20008010000 */
[--C-:B------:R-:W-:Y:S01]  /*2f70*/  HADD2.F32 R212, -RZ, R186.reuse.H0_H0 ;  /* 0x200000baffd47230 */ /* 0x100fe20000004100 */
[----:B------:R-:W3:Y:S01]  /*2f80*/  LDL R209, [R1+0x70] ;  /* 0x0000700001d17983 */ /* 0x000ee20000100800 */
[----:B------:R-:W-:Y:S02]  /*2f90*/  HADD2.F32 R185, -RZ, R186.H1_H1 ;  /* 0x300000baffb97230 */ /* 0x000fe40000004100 */
[----:B------:R-:W-:-:S02]  /*2fa0*/  HADD2.F32 R186, -RZ, R187.H0_H0 ;  /* 0x200000bbffba7230 */ /* 0x000fc40000004100 */
[----:B------:R-:W-:Y:S02]  /*2fb0*/  HADD2.F32 R214, -RZ, R187.H1_H1 ;  /* 0x300000bbffd67230 */ /* 0x000fe40000004100 */
[--C-:B------:R-:W-:Y:S02]  /*2fc0*/  HADD2.F32 R4, -RZ, R189.reuse.H0_H0 ;  /* 0x200000bdff047230 */ /* 0x100fe40000004100 */
[----:B------:R-:W-:Y:S02]  /*2fd0*/  HADD2.F32 R187, -RZ, R189.H1_H1 ;  /* 0x300000bdffbb7230 */ /* 0x000fe40000004100 */
[----:B------:R-:W-:Y:S02]  /*2fe0*/  FADD.FTZ R189, R212, -UR14 ;  /* 0x8000000ed4bd7e21 */ /* 0x000fe40008010000 */
[----:B------:R-:W3:Y:S01]  /*2ff0*/  LDL R212, [R1+0x74] ;  /* 0x0000740001d47983 */ /* 0x000ee20000100800 */
[----:B------:R-:W-:Y:S01]  /*3000*/  FADD.FTZ R195, R195, -UR14 ;  /* 0x8000000ec3c37e21 */ /* 0x000fe20008010000 */
[----:B------:R-:W-:Y:S01]  /*3010*/  FADD.FTZ R211, R211, -UR14 ;  /* 0x8000000ed3d37e21 */ /* 0x000fe20008010000 */
[----:B------:R-:W-:-:S02]  /*3020*/  HADD2.F32 R194, -RZ, R188.H0_H0 ;  /* 0x200000bcffc27230 */ /* 0x000fc40000004100 */
[----:B------:R-:W-:Y:S02]  /*3030*/  HADD2.F32 R5, -RZ, R188.H1_H1 ;  /* 0x300000bcff057230 */ /* 0x000fe40000004100 */
[----:B------:R-:W-:Y:S01]  /*3040*/  FMUL.FTZ R195, R195, UR13 ;  /* 0x0000000dc3c37c20 */ /* 0x000fe20008410000 */
[----:B------:R-:W-:Y:S01]  /*3050*/  FMUL.FTZ R211, R211, UR13 ;  /* 0x0000000dd3d37c20 */ /* 0x000fe20008410000 */
[----:B------:R-:W-:Y:S01]  /*3060*/  FADD.FTZ R92, R92, R194 ;  /* 0x000000c25c5c7221 */ /* 0x000fe20000010000 */
[-C--:B------:R-:W-:Y:S01]  /*3070*/  FMUL.FTZ R219, R219, R194.reuse ;  /* 0x000000c2dbdb7220 */ /* 0x080fe20000410000 */
[----:B------:R-:W-:Y:S01]  /*3080*/  FFMA.FTZ R132, R195, R194, R132 ;  /* 0x000000c2c3847223 */ /* 0x000fe20000010084 */
[----:B------:R-:W-:Y:S01]  /*3090*/  FADD.FTZ R93, R93, R5 ;  /* 0x000000055d5d7221 */ /* 0x000fe20000010000 */
[----:B------:R-:W-:Y:S01]  /*30a0*/  FMUL.FTZ R194, R191, UR13 ;  /* 0x0000000dbfc27c20 */ /* 0x000fe20008410000 */
[-C--:B------:R-:W-:Y:S01]  /*30b0*/  FFMA.FTZ R133, R211, R5.reuse, R133 ;  /* 0x00000005d3857223 */ /* 0x080fe20000010085 */
[----:B------:R-:W-:Y:S01]  /*30c0*/  FMUL.FTZ R218, R218, R5 ;  /* 0x00000005dada7220 */ /* 0x000fe20000410000 */
[----:B------:R-:W-:Y:S01]  /*30d0*/  FMUL.FTZ R5, R190, UR13 ;  /* 0x0000000dbe057c20 */ /* 0x000fe20008410000 */
[----:B------:R-:W-:Y:S01]  /*30e0*/  FADD.FTZ R94, R94, R4 ;  /* 0x000000045e5e7221 */ /* 0x000fe20000010000 */
[-C--:B------:R-:W-:Y:S01]  /*30f0*/  FFMA.FTZ R134, R194, R4.reuse, R134 ;  /* 0x00000004c2867223 */ /* 0x080fe20000010086 */
[----:B----4-:R-:W-:Y:S01]  /*3100*/  FMUL.FTZ R217, R217, R4 ;  /* 0x00000004d9d97220 */ /* 0x010fe20000410000 */
[----:B------:R-:W-:Y:S01]  /*3110*/  FADD.FTZ R95, R95, R187 ;  /* 0x000000bb5f5f7221 */ /* 0x000fe20000010000 */
[----:B------:R-:W-:Y:S01]  /*3120*/  FMUL.FTZ R4, R189, UR13 ;  /* 0x0000000dbd047c20 */ /* 0x000fe20008410000 */
[-C--:B------:R-:W-:Y:S01]  /*3130*/  FFMA.FTZ R135, R5, R187.reuse, R135 ;  /* 0x000000bb05877223 */ /* 0x080fe20000010087 */
[----:B------:R-:W-:Y:S01]  /*3140*/  FMUL.FTZ R216, R216, R187 ;  /* 0x000000bbd8d87220 */ /* 0x000fe20000410000 */
[----:B------:R-:W-:Y:S01]  /*3150*/  FADD.FTZ R187, R228, R219 ;  /* 0x000000dbe4bb7221 */ /* 0x000fe20000010000 */
[----:B------:R-:W-:Y:S01]  /*3160*/  FFMA.FTZ R189, R195, R219, R227 ;  /* 0x000000dbc3bd7223 */ /* 0x000fe200000100e3 */
[----:B------:R-:W-:Y:S01]  /*3170*/  FADD.FTZ R188, R185, -UR14 ;  /* 0x8000000eb9bc7e21 */ /* 0x000fe20008010000 */
[----:B------:R-:W-:Y:S01]  /*3180*/  FADD.FTZ R88, R88, R3 ;  /* 0x0000000358587221 */ /* 0x000fe20000010000 */
[----:B------:R-:W-:Y:S01]  /*3190*/  FADD.FTZ R187, R187, R218 ;  /* 0x000000dabbbb7221 */ /* 0x000fe20000010000 */
[----:B------:R-:W-:Y:S01]  /*31a0*/  FFMA.FTZ R189, R211, R218, R189 ;  /* 0x000000dad3bd7223 */ /* 0x000fe200000100bd */
[-C--:B------:R-:W-:Y:S01]  /*31b0*/  FFMA.FTZ R128, R4, R3.reuse, R128 ;  /* 0x0000000304807223 */ /* 0x080fe20000010080 */
[----:B------:R-:W-:Y:S01]  /*31c0*/  FMUL.FTZ R215, R215, R3 ;  /* 0x00000003d7d77220 */ /* 0x000fe20000410000 */
[----:B------:R-:W-:Y:S01]  /*31d0*/  FMUL.FTZ R3, R188, UR13 ;  /* 0x0000000dbc037c20 */ /* 0x000fe20008410000 */
[----:B------:R-:W-:Y:S01]  /*31e0*/  FADD.FTZ R186, R186, -UR14 ;  /* 0x8000000ebaba7e21 */ /* 0x000fe20008010000 */
[----:B------:R-:W-:Y:S01]  /*31f0*/  FADD.FTZ R187, R187, R217 ;  /* 0x000000d9bbbb7221 */ /* 0x000fe20000010000 */
[----:B------:R-:W-:Y:S01]  /*3200*/  FFMA.FTZ R189, R194, R217, R189 ;  /* 0x000000d9c2bd7223 */ /* 0x000fe200000100bd */
[----:B------:R-:W-:Y:S01]  /*3210*/  FADD.FTZ R185, R214, -UR14 ;  /* 0x8000000ed6b97e21 */ /* 0x000fe20008010000 */
[----:B------:R-:W-:Y:S01]  /*3220*/  FADD.FTZ R89, R89, R2 ;  /* 0x0000000259597221 */ /* 0x000fe20000010000 */
[----:B------:R-:W-:Y:S01]  /*3230*/  FFMA.FTZ R129, R3, R2, R129 ;  /* 0x0000000203817223 */ /* 0x000fe20000010081 */
[----:B------:R-:W-:-:S04]  /*3240*/  FADD.FTZ R187, R187, R216 ;  /* 0x000000d8bbbb7221 */ /* 0x000fc80000010000 */
[----:B------:R-:W-:Y:S01]  /*3250*/  FADD.FTZ R187, R187, R215 ;  /* 0x000000d7bbbb7221 */ /* 0x000fe20000010000 */
[----:B------:R-:W-:Y:S01]  /*3260*/  FADD.FTZ R91, R91, R23 ;  /* 0x000000175b5b7221 */ /* 0x000fe20000010000 */
[----:B------:R-:W-:Y:S01]  /*3270*/  FADD.FTZ R90, R90, R184 ;  /* 0x000000b85a5a7221 */ /* 0x000fe20000010000 */
[----:B--2---:R-:W-:Y:S01]  /*3280*/  FMUL.FTZ R214, R213, R2 ;  /* 0x00000002d5d67220 */ /* 0x004fe20000410000 */
[----:B------:R-:W-:Y:S01]  /*3290*/  FMUL.FTZ R2, R186, UR13 ;  /* 0x0000000dba027c20 */ /* 0x000fe20008410000 */
[----:B------:R-:W-:-:S04]  /*32a0*/  FFMA.FTZ R186, R5, R216, R189 ;  /* 0x000000d805ba7223 */ /* 0x000fc800000100bd */
[----:B------:R-:W-:Y:S01]  /*32b0*/  FFMA.FTZ R186, R4, R215, R186 ;  /* 0x000000d704ba7223 */ /* 0x000fe200000100ba */
[----:B------:R-:W-:Y:S01]  /*32c0*/  FADD.FTZ R187, R187, R214 ;  /* 0x000000d6bbbb7221 */ /* 0x000fe20000010000 */
[----:B---3--:R-:W-:Y:S01]  /*32d0*/  FMUL.FTZ R213, R209, R184 ;  /* 0x000000b8d1d57220 */ /* 0x008fe20000410000 */
[----:B------:R-:W-:Y:S01]  /*32e0*/  FMUL.FTZ R209, R185, UR13 ;  /* 0x0000000db9d17c20 */ /* 0x000fe20008410000 */
[----:B------:R-:W-:-:S03]  /*32f0*/  FFMA.FTZ R186, R3, R214, R186 ;  /* 0x000000d603ba7223 */ /* 0x000fc600000100ba */
[----:B------:R-:W-:Y:S01]  /*3300*/  FFMA.FTZ R131, R209, R23, R131 ;  /* 0x00000017d1837223 */ /* 0x000fe20000010083 */
[C---:B------:R-:W-:Y:S01]  /*3310*/  FFMA.FTZ R186, R2.reuse, R213, R186 ;  /* 0x000000d502ba7223 */ /* 0x040fe200000100ba */
[----:B------:R-:W-:Y:S01]  /*3320*/  FFMA.FTZ R130, R2, R184, R130 ;  /* 0x000000b802827223 */ /* 0x000fe20000010082 */
[----:B------:R-:W-:Y:S01]  /*3330*/  FMUL.FTZ R212, R212, R23 ;  /* 0x00000017d4d47220 */ /* 0x000fe20000410000 */
[----:B------:R-:W-:-:S03]  /*3340*/  FADD.FTZ R23, R187, R213 ;  /* 0x000000d5bb177221 */ /* 0x000fc60000010000 */
[----:B------:R-:W-:Y:S01]  /*3350*/  FFMA.FTZ R227, R209, R212, R186 ;  /* 0x000000d4d1e37223 */ /* 0x000fe200000100ba */
[----:B------:R-:W-:-:S07]  /*3360*/  FADD.FTZ R228, R23, R212 ;  /* 0x000000d417e47221 */ /* 0x000fce0000010000 */
.L_x_9996:
[----:B------:R-:W-:Y:S05]  /*3370*/  BSYNC.RECONVERGENT B0 ;  /* 0x0000000000007941 */ /* 0x000fea0003800200 */
.L_x_9995:
        /* <DEDUP_REMOVED lines=32> */
.L_x_9998:
[----:B------:R-:W-:Y:S05]  /*3580*/  BSYNC.RECONVERGENT B0 ;  /* 0x0000000000007941 */ /* 0x000fea0003800200 */
.L_x_9997:
        /* <DEDUP_REMOVED lines=93> */
[----:B------:R-:W-:Y:S01]  /*3b60*/  F2FP.F16.F32.PACK_AB R80, R84, R80 ;  /* 0x000000505450723e */ /* 0x000fe200000000ff */
[----:B------:R-:W-:Y:S06]  /*3b70*/  BRA `(.L_x_10004) ;  /* 0x0000000400007947 */ /* 0x000fec0003800000 */
.L_x_10003:
[--C-:B------:R-:W-:Y:S01]  /*3b80*/  FFMA.FTZ R25, R203, UR4, R23.reuse ;  /* 0x00000004cb197c23 */ /* 0x100fe20008010017 */
[----:B------:R-:W-:Y:S01]  /*3b90*/  FFMA.FTZ R27, R202, UR4, R23 ;  /* 0x00000004ca1b7c23 */ /* 0x000fe20008010017 */
[----:B-----5:R-:W-:Y:S02]  /*3ba0*/  HADD2.F32 R26, -RZ, R187.H0_H0 ;  /* 0x200000bbff1a7230 */ /* 0x020fe40000004100 */
[----:B------:R-:W-:Y:S01]  /*3bb0*/  FADD.FTZ R25, R247, -R25 ;  /* 0x80000019f7197221 */ /* 0x000fe20000010000 */
[----:B------:R-:W-:-:S03]  /*3bc0*/  FADD.FTZ R27, R246, -R27 ;  /* 0x8000001bf61b7221 */ /* 0x000fc60000010000 */
[----:B------:R-:W-:Y:S01]  /*3bd0*/  FMUL.FTZ R25, R25, UR13 ;  /* 0x0000000d19197c20 */ /* 0x000fe20008410000 */
[----:B------:R-:W-:-:S03]  /*3be0*/  FMUL.FTZ R27, R27, UR13 ;  /* 0x0000000d1b1b7c20 */ /* 0x000fc60008410000 */
[----:B------:R-:W-:-:S04]  /*3bf0*/  FMUL.FTZ R24, R25, UR12 ;  /* 0x0000000c19187c20 */ /* 0x000fc80008410000 */
[----:B------:R-:W-:Y:S01]  /*3c00*/  FFMA.FTZ R189, R24, R26, R82 ;  /* 0x0000001a18bd7223 */ /* 0x000fe20000010052 */
[----:B------:R-:W-:Y:S02]  /*3c10*/  HADD2.F32 R82, -RZ, R187.H1_H1 ;  /* 0x300000bbff527230 */ /* 0x000fe40000004100 */
[C---:B------:R-:W-:Y:S01]  /*3c20*/  FMUL.FTZ R26, R27.reuse, UR12 ;  /* 0x0000000c1b1a7c20 */ /* 0x040fe20008410000 */
[----:B------:R-:W-:Y:S01]  /*3c30*/  F2FP.F16.F32.PACK_AB R27, R27, R25 ;  /* 0x000000191b1b723e */ /* 0x000fe200000000ff */
[----:B------:R-:W-:Y:S01]  /*3c40*/  FFMA.FTZ R25, R205, UR4, R23 ;  /* 0x00000004cd197c23 */ /* 0x000fe20008010017 */
[----:B------:R-:W-:Y:S01]  /*3c50*/  FMUL.FTZ R24, R178, R24 ;  /* 0x00000018b2187220 */ /* 0x000fe20000410000 */
[----:B------:R-:W-:Y:S01]  /*3c60*/  FFMA.FTZ R187, R26, R82, R83 ;  /* 0x000000521abb7223 */ /* 0x000fe20000010053 */
[----:B------:R-:W-:Y:S01]  /*3c70*/  FMUL.FTZ R26, R179, R26 ;  /* 0x0000001ab31a7220 */ /* 0x000fe20000410000 */
[----:B------:R-:W-:Y:S01]  /*3c80*/  FADD.FTZ R25, R249, -R25 ;  /* 0x80000019f9197221 */ /* 0x000fe20000010000 */
[----:B------:R-:W-:-:S03]  /*3c90*/  HADD2.F32 R82, -RZ, R186.H1_H1 ;  /* 0x300000baff527230 */ /* 0x000fc60000004100 */
[----:B------:R-:W-:Y:S01]  /*3ca0*/  F2FP.F16.F32.PACK_AB R83, R26, R24 ;  /* 0x000000181a53723e */ /* 0x000fe200000000ff */
[----:B------:R-:W-:Y:S01]  /*3cb0*/  FMUL.FTZ R26, R25, UR13 ;  /* 0x0000000d191a7c20 */ /* 0x000fe20008410000 */
[----:B------:R-:W-:-:S03]  /*3cc0*/  HADD2.F32 R25, -RZ, R186.H0_H0 ;  /* 0x200000baff197230 */ /* 0x000fc60000004100 */
[----:B------:R-:W-:-:S04]  /*3cd0*/  FMUL.FTZ R24, R26, UR12 ;  /* 0x0000000c1a187c20 */ /* 0x000fc80008410000 */
[----:B------:R-:W-:Y:S01]  /*3ce0*/  FFMA.FTZ R188, R24, R25, R80 ;  /* 0x0000001918bc7223 */ /* 0x000fe20000010050 */
[----:B------:R-:W-:Y:S01]  /*3cf0*/  FFMA.FTZ R25, R204, UR4, R23 ;  /* 0x00000004cc197c23 */ /* 0x000fe20008010017 */
[----:B------:R-:W-:-:S03]  /*3d00*/  FMUL.FTZ R24, R176, R24 ;  /* 0x00000018b0187220 */ /* 0x000fc60000410000 */
[----:B------:R-:W-:-:S04]  /*3d10*/  FADD.FTZ R25, R248, -R25 ;  /* 0x80000019f8197221 */ /* 0x000fc80000010000 */
[----:B------:R-:W-:-:S04]  /*3d20*/  FMUL.FTZ R25, R25, UR13 ;  /* 0x0000000d19197c20 */ /* 0x000fc80008410000 */
[C---:B------:R-:W-:Y:S01]  /*3d30*/  FMUL.FTZ R80, R25.reuse, UR12 ;  /* 0x0000000c19507c20 */ /* 0x040fe20008410000 */
[----:B------:R-:W-:Y:S01]  /*3d40*/  F2FP.F16.F32.PACK_AB R26, R25, R26 ;  /* 0x0000001a191a723e */ /* 0x000fe200000000ff */
[----:B------:R-:W-:Y:S02]  /*3d50*/  FFMA.FTZ R25, R207, UR4, R23 ;  /* 0x00000004cf197c23 */ /* 0x000fe40008010017 */
[----:B------:R-:W-:Y:S01]  /*3d60*/  FFMA.FTZ R186, R80, R82, R81 ;  /* 0x0000005250ba7223 */ /* 0x000fe20000010051 */
[----:B------:R-:W-:Y:S01]  /*3d70*/  FMUL.FTZ R82, R177, R80 ;  /* 0x00000050b1527220 */ /* 0x000fe20000410000 */
[----:B------:R-:W-:Y:S01]  /*3d80*/  FADD.FTZ R25, R251, -R25 ;  /* 0x80000019fb197221 */ /* 0x000fe20000010000 */
[--C-:B------:R-:W-:Y:S02]  /*3d90*/  HADD2.F32 R80, -RZ, R185.reuse.H0_H0 ;  /* 0x200000b9ff507230 */ /* 0x100fe40000004100 */
[----:B------:R-:W-:Y:S02]  /*3da0*/  HADD2.F32 R185, -RZ, R185.H1_H1 ;  /* 0x300000b9ffb97230 */ /* 0x000fe40000004100 */
[----:B------:R-:W-:Y:S01]  /*3db0*/  FMUL.FTZ R25, R25, UR13 ;  /* 0x0000000d19197c20 */ /* 0x000fe20008410000 */
[----:B------:R-:W-:-:S03]  /*3dc0*/  F2FP.F16.F32.PACK_AB R82, R82, R24 ;  /* 0x000000185252723e */ /* 0x000fc600000000ff */
[----:B------:R-:W-:-:S04]  /*3dd0*/  FMUL.FTZ R24, R25, UR12 ;  /* 0x0000000c19187c20 */ /* 0x000fc80008410000 */
[----:B------:R-:W-:Y:S01]  /*3de0*/  FFMA.FTZ R86, R24, R80, R86 ;  /* 0x0000005018567223 */ /* 0x000fe20000010056 */
[----:B------:R-:W-:Y:S01]  /*3df0*/  FFMA.FTZ R80, R206, UR4, R23 ;  /* 0x00000004ce507c23 */ /* 0x000fe20008010017 */
[----:B------:R-:W-:-:S03]  /*3e00*/  FMUL.FTZ R24, R182, R24 ;  /* 0x00000018b6187220 */ /* 0x000fc60000410000 */
[----:B------:R-:W-:-:S04]  /*3e10*/  FADD.FTZ R80, R250, -R80 ;  /* 0x80000050fa507221 */ /* 0x000fc80000010000 */
[----:B------:R-:W-:-:S04]  /*3e20*/  FMUL.FTZ R80, R80, UR13 ;  /* 0x0000000d50507c20 */ /* 0x000fc80008410000 */
[C---:B------:R-:W-:Y:S01]  /*3e30*/  FMUL.FTZ R81, R80.reuse, UR12 ;  /* 0x0000000c50517c20 */ /* 0x040fe20008410000 */
[----:B------:R-:W-:-:S03]  /*3e40*/  F2FP.F16.F32.PACK_AB R25, R80, R25 ;  /* 0x000000195019723e */ /* 0x000fc600000000ff */
        /* <DEDUP_REMOVED lines=17> */
[----:B------:R-:W-:-:S05]  /*3f60*/  FMUL.FTZ R85, R181, R190 ;  /* 0x000000beb5557220 */ /* 0x000fca0000410000 */
[----:B------:R-:W-:-:S07]  /*3f70*/  F2FP.F16.F32.PACK_AB R80, R85, R80 ;  /* 0x000000505550723e */ /* 0x000fce00000000ff */
.L_x_10004:
        /* <DEDUP_REMOVED lines=13> */
.L_x_10002:
[----:B------:R-:W-:Y:S05]  /*4050*/  BSYNC.RECONVERGENT B1 ;  /* 0x0000000000017941 */ /* 0x000fea0003800200 */
.L_x_10001:
        /* <DEDUP_REMOVED lines=71> */
[----:B------:R-:W-:Y:S01]  /*44d0*/  F2FP.F16.F32.PACK_AB R72, R77, R72 ;  /* 0x000000484d48723e */ /* 0x000fe200000000ff */
[----:B------:R-:W-:Y:S06]  /*44e0*/  BRA `(.L_x_10008) ;  /* 0x0000000000f07947 */ /* 0x000fec0003800000 */
.L_x_10007:
        /* <DEDUP_REMOVED lines=59> */
[----:B------:R-:W-:-:S07]  /*48a0*/  F2FP.F16.F32.PACK_AB R72, R76, R72 ;  /* 0x000000484c48723e */ /* 0x000fce00000000ff */
.L_x_10008:
        /* <DEDUP_REMOVED lines=13> */
.L_x_10006:
[----:B------:R-:W-:Y:S05]  /*4980*/  BSYNC.RECONVERGENT B1 ;  /* 0x0000000000017941 */ /* 0x000fea0003800200 */
.L_x_10005:
        /* <DEDUP_REMOVED lines=73> */
.L_x_10011:
        /* <DEDUP_REMOVED lines=60> */
.L_x_10012:
        /* <DEDUP_REMOVED lines=13> */
.L_x_10010:
[----:B------:R-:W-:Y:S05]  /*52b0*/  BSYNC.RECONVERGENT B1 ;  /* 0x0000000000017941 */ /* 0x000fea0003800200 */
.L_x_10009:
        /* <DEDUP_REMOVED lines=73> */
.L_x_10015:
        /* <DEDUP_REMOVED lines=60> */
.L_x_10016:
        /* <DEDUP_REMOVED lines=13> */
.L_x_10014:
[----:B------:R-:W-:Y:S05]  /*5be0*/  BSYNC.RECONVERGENT B1 ;  /* 0x0000000000017941 */ /* 0x000fea0003800200 */
.L_x_10013:
        /* <DEDUP_REMOVED lines=8> */
[----:B-----5:R-:W-:-:S03]  /*5c70*/  HADD2.F32 R25, -RZ, R187.H1_H1 ;  /* 0x300000bbff197230 */ /* 0x020fc60000004100 */
[----:B------:R-:W-:-:S04]  /*5c80*/  FADD.FTZ R24, R212, -R24 ;  /* 0x80000018d4187221 */ /* 0x000fc80000010000 */
[----:B------:R-:W-:-:S04]  /*5c90*/  FMUL.FTZ R27, R24, UR13 ;  /* 0x0000000d181b7c20 */ /* 0x000fc80008410000 */
[----:B------:R-:W-:-:S04]  /*5ca0*/  FMUL.FTZ R24, R27, UR12 ;  /* 0x0000000c1b187c20 */ /* 0x000fc80008410000 */
[----:B------:R-:W-:Y:S01]  /*5cb0*/  FFMA.FTZ R189, R24, R25, R51 ;  /* 0x0000001918bd7223 */ /* 0x000fe20000010033 */
[----:B------:R-:W-:Y:S01]  /*5cc0*/  FFMA.FTZ R25, R2, UR4, R23 ;  /* 0x0000000402197c23 */ /* 0x000fe20008010017 */
[----:B------:R-:W-:Y:S02]  /*5cd0*/  HADD2.F32 R51, -RZ, R187.H0_H0 ;  /* 0x200000bbff337230 */ /* 0x000fe40000004100 */
[----:B------:R-:W-:Y:S01]  /*5ce0*/  FMUL.FTZ R24, R147, R24 ;  /* 0x0000001893187220 */ /* 0x000fe20000410000 */
[----:B------:R-:W-:-:S04]  /*5cf0*/  FADD.FTZ R25, R213, -R25 ;  /* 0x80000019d5197221 */ /* 0x000fc80000010000 */
[----:B------:R-:W-:-:S04]  /*5d00*/  FMUL.FTZ R26, R25, UR13 ;  /* 0x0000000d191a7c20 */ /* 0x000fc80008410000 */
[----:B------:R-:W-:Y:S01]  /*5d10*/  FMUL.FTZ R25, R26, UR12 ;  /* 0x0000000c1a197c20 */ /* 0x000fe20008410000 */
[----:B------:R-:W-:Y:S01]  /*5d20*/  F2FP.F16.F32.PACK_AB R27, R27, R26 ;  /* 0x0000001a1b1b723e */ /* 0x000fe200000000ff */
[----:B------:R-:W-:Y:S02]  /*5d30*/  FFMA.FTZ R26, R4, UR4, R23 ;  /* 0x00000004041a7c23 */ /* 0x000fe40008010017 */
[----:B------:R-:W-:Y:S01]  /*5d40*/  FFMA.FTZ R187, R25, R51, R50 ;  /* 0x0000003319bb7223 */ /* 0x000fe20000010032 */
[----:B------:R-:W-:Y:S01]  /*5d50*/  FMUL.FTZ R25, R146, R25 ;  /* 0x0000001992197220 */ /* 0x000fe20000410000 */
[----:B------:R-:W-:Y:S01]  /*5d60*/  FADD.FTZ R26, R215, -R26 ;  /* 0x8000001ad71a7221 */ /* 0x000fe20000010000 */
[----:B------:R-:W-:-:S03]  /*5d70*/  HADD2.F32 R50, -RZ, R186.H1_H1 ;  /* 0x300000baff327230 */ /* 0x000fc60000004100 */
[----:B------:R-:W-:Y:S01]  /*5d80*/  FMUL.FTZ R26, R26, UR13 ;  /* 0x0000000d1a1a7c20 */ /* 0x000fe20008410000 */
[----:B------:R-:W-:Y:S01]  /*5d90*/  F2FP.F16.F32.PACK_AB R51, R24, R25 ;  /* 0x000000191833723e */ /* 0x000fe200000000ff */
[----:B------:R-:W-:Y:S02]  /*5da0*/  HADD2.F32 R25, -RZ, R186.H0_H0 ;  /* 0x200000baff197230 */ /* 0x000fe40000004100 */
        /* <DEDUP_REMOVED lines=26> */
[----:B------:R-:W-:-:S04]  /*5f50*/  HADD2.F32 R185, -RZ, R184.H0_H0 ;  /* 0x200000b8ffb97230 */ /* 0x000fc80000004100 */
[----:B------:R-:W-:Y:S01]  /*5f60*/  F2FP.F16.F32.PACK_AB R49, R49, R24 ;  /* 0x000000183131723e */ /* 0x000fe200000000ff */
        /* <DEDUP_REMOVED lines=8> */
[----:B------:R-:W-:Y:S02]  /*5ff0*/  HADD2.F32 R23, -RZ, R184.H1_H1 ;  /* 0x300000b8ff177230 */ /* 0x000fe40000004100 */
[----:B------:R-:W-:Y:S01]  /*6000*/  FMUL.FTZ R48, R148, R48 ;  /* 0x0000003094307220 */ /* 0x000fe20000410000 */
[C---:B------:R-:W-:Y:S01]  /*6010*/  FMUL.FTZ R184, R52.reuse, UR12 ;  /* 0x0000000c34b87c20 */ /* 0x040fe20008410000 */
[----:B------:R-:W-:-:S03]  /*6020*/  F2FP.F16.F32.PACK_AB R24, R52, R24 ;  /* 0x000000183418723e */ /* 0x000fc600000000ff */
[----:B------:R-:W-:Y:S01]  /*6030*/  FFMA.FTZ R23, R184, R23, R53 ;  /* 0x00000017b8177223 */ /* 0x000fe20000010035 */
[----:B------:R-:W-:-:S05]  /*6040*/  FMUL.FTZ R53, R149, R184 ;  /* 0x000000b895357220 */ /* 0x000fca0000410000 */
[----:B------:R-:W-:Y:S01]  /*6050*/  F2FP.F16.F32.PACK_AB R48, R53, R48 ;  /* 0x000000303530723e */ /* 0x000fe200000000ff */
[----:B------:R-:W-:Y:S06]  /*6060*/  BRA `(.L_x_10019) ;  /* 0x0000000000f07947 */ /* 0x000fec0003800000 */
.L_x_10018:
[----:B------:R-:W-:Y:S01]  /*6070*/  FFMA.FTZ R188, R209, UR4, R23 ;  /* 0x00000004d1bc7c23 */ /* 0x000fe20008010017 */
[--C-:B-----5:R-:W-:Y:S02]  /*6080*/  HADD2.F32 R189, -RZ, R187.reuse.H1_H1 ;  /* 0x300000bbffbd7230 */ /* 0x120fe40000004100 */
[----:B------:R-:W-:Y:S02]  /*6090*/  HADD2.F32 R187, -RZ, R187.H0_H0 ;  /* 0x200000bbffbb7230 */ /* 0x000fe40000004100 */
        /* <DEDUP_REMOVED lines=51> */
[----:B------:R-:W-:Y:S02]  /*63d0*/  HADD2.F32 R52, -RZ, R184.H1_H1 ;  /* 0x300000b8ff347230 */ /* 0x000fe40000004100 */
[----:B------:R-:W-:Y:S01]  /*63e0*/  FMUL.FTZ R184, R23, UR12 ;  /* 0x0000000c17b87c20 */ /* 0x000fe20008410000 */
[----:B------:R-:W-:-:S03]  /*63f0*/  FMUL.FTZ R48, R148, R48 ;  /* 0x0000003094307220 */ /* 0x000fc60000410000 */
[----:B------:R-:W-:Y:S01]  /*6400*/  FFMA.FTZ R23, R184, R52, R53 ;  /* 0x00000034b8177223 */ /* 0x000fe20000010035 */
[----:B------:R-:W-:-:S05]  /*6410*/  FMUL.FTZ R52, R149, R184 ;  /* 0x000000b895347220 */ /* 0x000fca0000410000 */
[----:B------:R-:W-:-:S07]  /*6420*/  F2FP.F16.F32.PACK_AB R48, R52, R48 ;  /* 0x000000303430723e */ /* 0x000fce00000000ff */
.L_x_10019:
        /* <DEDUP_REMOVED lines=13> */
.L_x_10000:
        /* <DEDUP_REMOVED lines=8> */
[--C-:B-----5:R-:W-:Y:S01]  /*6580*/  FFMA.FTZ R188, R0, UR4, R23.reuse ;  /* 0x0000000400bc7c23 */ /* 0x120fe20008010017 */
[--C-:B------:R-:W-:Y:S02]  /*6590*/  HADD2.F32 R189, -RZ, R44.reuse.H0_H0 ;  /* 0x2000002cffbd7230 */ /* 0x100fe40000004100 */
[----:B------:R-:W-:Y:S01]  /*65a0*/  FFMA.FTZ R190, R208, UR4, R23 ;  /* 0x00000004d0be7c23 */ /* 0x000fe20008010017 */
[----:B------:R-:W-:Y:S02]  /*65b0*/  HADD2.F32 R191, -RZ, R44.H1_H1 ;  /* 0x3000002cffbf7230 */ /* 0x000fe40000004100 */
[----:B------:R-:W-:Y:S01]  /*65c0*/  FADD.FTZ R188, R210, -R188 ;  /* 0x800000bcd2bc7221 */ /* 0x000fe20000010000 */
[----:B------:R-:W-:Y:S02]  /*65d0*/  HADD2.F32 R228, -RZ, R47.H1_H1 ;  /* 0x3000002fffe47230 */ /* 0x000fe40000004100 */
[----:B------:R-:W-:Y:S01]  /*65e0*/  FADD.FTZ R190, R252, -R190 ;  /* 0x800000befcbe7221 */ /* 0x000fe20000010000 */
[----:B------:R-:W-:Y:S01]  /*65f0*/  FFMA.FTZ R188, R188, UR13, R189 ;  /* 0x0000000dbcbc7c23 */ /* 0x000fe200080100bd */
[----:B------:R-:W-:-:S02]  /*6600*/  HADD2.F32 R189, -RZ, R184.H0_H0 ;  /* 0x200000b8ffbd7230 */ /* 0x000fc40000004100 */
[----:B------:R-:W-:Y:S01]  /*6610*/  FFMA.FTZ R190, R190, UR13, R191 ;  /* 0x0000000dbebe7c23 */ /* 0x000fe200080100bf */
[----:B------:R-:W-:Y:S02]  /*6620*/  HADD2.F32 R184, -RZ, R184.H1_H1 ;  /* 0x300000b8ffb87230 */ /* 0x000fe40000004100 */
[----:B------:R-:W-:Y:S01]  /*6630*/  FMUL.FTZ R188, R188, UR12 ;  /* 0x0000000cbcbc7c20 */ /* 0x000fe20008410000 */
[--C-:B------:R-:W-:Y:S02]  /*6640*/  HADD2.F32 R191, -RZ, R185.reuse.H0_H0 ;  /* 0x200000b9ffbf7230 */ /* 0x100fe40000004100 */
[----:B------:R-:W-:Y:S02]  /*6650*/  HADD2.F32 R185, -RZ, R185.H1_H1 ;  /* 0x300000b9ffb97230 */ /* 0x000fe40000004100 */
[----:B------:R-:W-:Y:S01]  /*6660*/  FFMA.FTZ R227, R188, R189, R84 ;  /* 0x000000bdbce37223 */ /* 0x000fe20000010054 */
[----:B------:R-:W-:Y:S01]  /*6670*/  FFMA.FTZ R84, R207, UR4, R23 ;  /* 0x00000004cf547c23 */ /* 0x000fe20008010017 */
[----:B------:R-:W-:-:S02]  /*6680*/  HADD2.F32 R189, -RZ, R45.H0_H0 ;  /* 0x2000002dffbd7230 */ /* 0x000fc40000004100 */
[----:B------:R-:W-:Y:S01]  /*6690*/  FMUL.FTZ R188, R180, R188 ;  /* 0x000000bcb4bc7220 */ /* 0x000fe20000410000 */
[----:B------:R-:W-:-:S04]  /*66a0*/  FADD.FTZ R84, R251, -R84 ;  /* 0x80000054fb547221 */ /* 0x000fc80000010000 */
[----:B------:R-:W-:Y:S01]  /*66b0*/  FFMA.FTZ R189, R84, UR13, R189 ;  /* 0x0000000d54bd7c23 */ /* 0x000fe200080100bd */
[----:B------:R-:W-:Y:S01]  /*66c0*/  FMUL.FTZ R84, R190, UR12 ;  /* 0x0000000cbe547c20 */ /* 0x000fe20008410000 */
[--C-:B------:R-:W-:Y:S02]  /*66d0*/  HADD2.F32 R190, -RZ, R186.reuse.H0_H0 ;  /* 0x200000baffbe7230 */ /* 0x100fe40000004100 */
[----:B------:R-:W-:Y:S02]  /*66e0*/  HADD2.F32 R186, -RZ, R186.H1_H1 ;  /* 0x300000baffba7230 */ /* 0x000fe40000004100 */
[----:B------:R-:W-:Y:S01]  /*66f0*/  FFMA.FTZ R184, R84, R184, R85 ;  /* 0x000000b854b87223 */ /* 0x000fe20000010055 */
[----:B------:R-:W-:Y:S01]  /*6700*/  FMUL.FTZ R85, R189, UR12 ;  /* 0x0000000cbd557c20 */ /* 0x000fe20008410000 */
[----:B------:R-:W-:Y:S02]  /*6710*/  HADD2.F32 R189, -RZ, R45.H1_H1 ;  /* 0x3000002dffbd7230 */ /* 0x000fe40000004100 */
[----:B------:R-:W-:Y:S01]  /*6720*/  FMUL.FTZ R84, R181, R84 ;  /* 0x00000054b5547220 */ /* 0x000fe20000410000 */
[----:B------:R-:W-:Y:S01]  /*6730*/  FFMA.FTZ R191, R85, R191, R86 ;  /* 0x000000bf55bf7223 */ /* 0x000fe20000010056 */
[----:B------:R-:W-:-:S04]  /*6740*/  FFMA.FTZ R86, R206, UR4, R23 ;  /* 0x00000004ce567c23 */ /* 0x000fc80008010017 */
[----:B------:R-:W-:-:S04]  /*6750*/  FADD.FTZ R86, R250, -R86 ;  /* 0x80000056fa567221 */ /* 0x000fc80000010000 */
[----:B------:R-:W-:Y:S01]  /*6760*/  FFMA.FTZ R86, R86, UR13, R189 ;  /* 0x0000000d56567c23 */ /* 0x000fe200080100bd */
[----:B------:R-:W-:-:S03]  /*6770*/  HADD2.F32 R189, -RZ, R46.H0_H0 ;  /* 0x2000002effbd7230 */ /* 0x000fc60000004100 */
[----:B------:R-:W-:-:S04]  /*6780*/  FMUL.FTZ R86, R86, UR12 ;  /* 0x0000000c56567c20 */ /* 0x000fc80008410000 */
[----:B------:R-:W-:Y:S01]  /*6790*/  FFMA.FTZ R87, R86, R185, R87 ;  /* 0x000000b956577223 */ /* 0x000fe20000010057 */
[----:B------:R-:W-:Y:S01]  /*67a0*/  FFMA.FTZ R185, R205, UR4, R23 ;  /* 0x00000004cdb97c23 */ /* 0x000fe20008010017 */
[----:B------:R-:W-:-:S03]  /*67b0*/  FMUL.FTZ R86, R183, R86 ;  /* 0x00000056b7567220 */ /* 0x000fc60000410000 */
        /* <DEDUP_REMOVED lines=24> */
[----:B------:R-:W-:Y:S01]  /*6940*/  FMUL.FTZ R83, R178, R81 ;  /* 0x00000051b2537220 */ /* 0x000fe20000410000 */
[----:B------:R-:W-:Y:S01]  /*6950*/  FMUL.FTZ R82, R179, R82 ;  /* 0x00000052b3527220 */ /* 0x000fe20000410000 */
[----:B------:R-:W-:-:S04]  /*6960*/  FMUL.FTZ R81, R182, R85 ;  /* 0x00000055b6517220 */ /* 0x000fc80000410000 */
[----:B------:R-:W-:Y:S01]  /*6970*/  F2FP.F16.F32.PACK_AB R83, R82, R83 ;  /* 0x000000535253723e */ /* 0x000fe200000000ff */
[----:B------:R-:W-:Y:S01]  /*6980*/  FMUL.FTZ R82, R176, R185 ;  /* 0x000000b9b0527220 */ /* 0x000fe20000410000 */
[----:B------:R-:W-:-:S04]  /*6990*/  F2FP.F16.F32.PACK_AB R81, R86, R81 ;  /* 0x000000515651723e */ /* 0x000fc800000000ff */
[----:B------:R-:W-:Y:S02]  /*69a0*/  F2FP.F16.F32.PACK_AB R82, R80, R82 ;  /* 0x000000525052723e */ /* 0x000fe400000000ff */
[----:B------:R-:W-:Y:S01]  /*69b0*/  F2FP.F16.F32.PACK_AB R80, R84, R188 ;  /* 0x000000bc5450723e */ /* 0x000fe200000000ff */
[----:B------:R-:W-:Y:S06]  /*69c0*/  BRA `(.L_x_10023) ;  /* 0x0000000400207947 */ /* 0x000fec0003800000 */
.L_x_10022:
[----:B------:R-:W-:Y:S01]  /*69d0*/  FFMA.FTZ R27, R203, UR4, R23 ;  /* 0x00000004cb1b7c23 */ /* 0x000fe20008010017 */
[--C-:B-----5:R-:W-:Y:S02]  /*69e0*/  HADD2.F32 R24, -RZ, R47.reuse.H0_H0 ;  /* 0x2000002fff187230 */ /* 0x120fe40000004100 */
[----:B------:R-:W-:Y:S02]  /*69f0*/  HADD2.F32 R26, -RZ, R47.H1_H1 ;  /* 0x3000002fff1a7230 */ /* 0x000fe40000004100 */
[----:B------:R-:W-:Y:S01]  /*6a00*/  FADD.FTZ R27, R247, -R27 ;  /* 0x8000001bf71b7221 */ /* 0x000fe20000010000 */
[----:B------:R-:W-:-:S03]  /*6a10*/  HADD2.F32 R188, -RZ, R46.H0_H0 ;  /* 0x2000002effbc7230 */ /* 0x000fc60000004100 */
[----:B------:R-:W-:Y:S01]  /*6a20*/  FFMA.FTZ R27, R27, UR13, R24 ;  /* 0x0000000d1b1b7c23 */ /* 0x000fe20008010018 */
[----:B------:R-:W-:-:S03]  /*6a30*/  HADD2.F32 R24, -RZ, R187.H0_H0 ;  /* 0x200000bbff187230 */ /* 0x000fc60000004100 */
[----:B------:R-:W-:-:S04]  /*6a40*/  FMUL.FTZ R25, R27, UR12 ;  /* 0x0000000c1b197c20 */ /* 0x000fc80008410000 */
[----:B------:R-:W-:Y:S01]  /*6a50*/  FFMA.FTZ R189, R25, R24, R82 ;  /* 0x0000001819bd7223 */ /* 0x000fe20000010052 */
[----:B------:R-:W-:Y:S01]  /*6a60*/  FFMA.FTZ R24, R202, UR4, R23 ;  /* 0x00000004ca187c23 */ /* 0x000fe20008010017 */
[----:B------:R-:W-:Y:S02]  /*6a70*/  HADD2.F32 R82, -RZ, R187.H1_H1 ;  /* 0x300000bbff527230 */ /* 0x000fe40000004100 */
[----:B------:R-:W-:Y:S01]  /*6a80*/  FMUL.FTZ R25, R178, R25 ;  /* 0x00000019b2197220 */ /* 0x000fe20000410000 */
[----:B------:R-:W-:-:S04]  /*6a90*/  FADD.FTZ R24, R246, -R24 ;  /* 0x80000018f6187221 */ /* 0x000fc80000010000 */
[----:B------:R-:W-:-:S04]  /*6aa0*/  FFMA.FTZ R24, R24, UR13, R26 ;  /* 0x0000000d18187c23 */ /* 0x000fc8000801001a */
[C---:B------:R-:W-:Y:S01]  /*6ab0*/  FMUL.FTZ R26, R24.reuse, UR12 ;  /* 0x0000000c181a7c20 */ /* 0x040fe20008410000 */
[----:B------:R-:W-:-:S03]  /*6ac0*/  F2FP.F16.F32.PACK_AB R27, R24, R27 ;  /* 0x0000001b181b723e */ /* 0x000fc600000000ff */
[----:B------:R-:W-:Y:S01]  /*6ad0*/  FFMA.FTZ R187, R26, R82, R83 ;  /* 0x000000521abb7223 */ /* 0x000fe20000010053 */
[----:B------:R-:W-:Y:S01]  /*6ae0*/  FFMA.FTZ R82, R205, UR4, R23 ;  /* 0x00000004cd527c23 */ /* 0x000fe20008010017 */
[----:B------:R-:W-:-:S03]  /*6af0*/  FMUL.FTZ R83, R179, R26 ;  /* 0x0000001ab3537220 */ /* 0x000fc60000410000 */
[----:B------:R-:W-:Y:S02]  /*6b00*/  FADD.FTZ R82, R249, -R82 ;  /* 0x80000052f9527221 */ /* 0x000fe40000010000 */
[----:B------:R-:W-:Y:S01]  /*6b10*/  F2FP.F16.F32.PACK_AB R83, R83, R25 ;  /* 0x000000195353723e */ /* 0x000fe200000000ff */
[--C-:B------:R-:W-:Y:S02]  /*6b20*/  HADD2.F32 R25, -RZ, R186.reuse.H0_H0 ;  /* 0x200000baff197230 */ /* 0x100fe40000004100 */
[----:B------:R-:W-:Y:S01]  /*6b30*/  FFMA.FTZ R26, R82, UR13, R188 ;  /* 0x0000000d521a7c23 */ /* 0x000fe200080100bc */
[----:B------:R-:W-:-:S03]  /*6b40*/  HADD2.F32 R82, -RZ, R186.H1_H1 ;  /* 0x300000baff527230 */ /* 0x000fc60000004100 */
        /* <DEDUP_REMOVED lines=8> */
[----:B------:R-:W-:Y:S01]  /*6bd0*/  F2FP.F16.F32.PACK_AB R26, R80, R26 ;  /* 0x0000001a501a723e */ /* 0x000fe200000000ff */
[----:B------:R-:W-:Y:S02]  /*6be0*/  FFMA.FTZ R80, R207, UR4, R23 ;  /* 0x00000004cf507c23 */ /* 0x000fe40008010017 */
[----:B------:R-:W-:Y:S01]  /*6bf0*/  FFMA.FTZ R186, R25, R82, R81 ;  /* 0x0000005219ba7223 */ /* 0x000fe20000010051 */
[----:B------:R-:W-:Y:S02]  /*6c00*/  HADD2.F32 R81, -RZ, R45.H0_H0 ;  /* 0x2000002dff517230 */ /* 0x000fe40000004100 */
[----:B------:R-:W-:Y:S01]  /*6c10*/  FADD.FTZ R80, R251, -R80 ;  /* 0x80000050fb507221 */ /* 0x000fe20000010000 */
[----:B------:R-:W-:-:S03]  /*6c20*/  FMUL.FTZ R82, R177, R25 ;  /* 0x00000019b1527220 */ /* 0x000fc60000410000 */
[----:B------:R-:W-:Y:S01]  /*6c30*/  FFMA.FTZ R25, R80, UR13, R81 ;  /* 0x0000000d50197c23 */ /* 0x000fe20008010051 */
[----:B------:R-:W-:Y:S01]  /*6c40*/  HADD2.F32 R80, -RZ, R185.H0_H0 ;  /* 0x200000b9ff507230 */ /* 0x000fe20000004100 */
[----:B------:R-:W-:Y:S01]  /*6c50*/  F2FP.F16.F32.PACK_AB R82, R82, R24 ;  /* 0x000000185252723e */ /* 0x000fe200000000ff */
[----:B------:R-:W-:Y:S02]  /*6c60*/  HADD2.F32 R81, -RZ, R45.H1_H1 ;  /* 0x3000002dff517230 */ /* 0x000fe40000004100 */
        /* <DEDUP_REMOVED lines=9> */
[----:B------:R-:W-:Y:S02]  /*6d00*/  HADD2.F32 R80, -RZ, R44.H0_H0 ;  /* 0x2000002cff507230 */ /* 0x000fe40000004100 */
[----:B------:R-:W-:Y:S01]  /*6d10*/  FFMA.FTZ R87, R81, R86, R87 ;  /* 0x0000005651577223 */ /* 0x000fe20000010057 */
        /* <DEDUP_REMOVED lines=17> */
[----:B------:R-:W-:-:S05]  /*6e30*/  FMUL.FTZ R86, R181, R86 ;  /* 0x00000056b5567220 */ /* 0x000fca0000410000 */
[----:B------:R-:W-:-:S07]  /*6e40*/  F2FP.F16.F32.PACK_AB R80, R86, R80 ;  /* 0x000000505650723e */ /* 0x000fce00000000ff */
.L_x_10023:
        /* <DEDUP_REMOVED lines=16> */
.L_x_10021:
[----:B------:R-:W-:Y:S05]  /*6f50*/  BSYNC.RECONVERGENT B1 ;  /* 0x0000000000017941 */ /* 0x000fea0003800200 */
.L_x_10020:
        /* <DEDUP_REMOVED lines=79> */
[----:B------:R-:W-:Y:S01]  /*7450*/  F2FP.F16.F32.PACK_AB R72, R78, R72 ;  /* 0x000000484e48723e */ /* 0x000fe200000000ff */
[----:B------:R-:W-:Y:S06]  /*7460*/  BRA `(.L_x_10027) ;  /* 0x0000000400107947 */ /* 0x000fec0003800000 */
.L_x_10026:
[--C-:B------:R-:W-:Y:S01]  /*7470*/  FFMA.FTZ R188, R201, UR4, R23.reuse ;  /* 0x00000004c9bc7c23 */ /* 0x100fe20008010017 */
[--C-:B-----5:R-:W-:Y:S02]  /*7480*/  HADD2.F32 R189, -RZ, R40.reuse.H0_H0 ;  /* 0x20000028ffbd7230 */ /* 0x120fe40000004100 */
        /* <DEDUP_REMOVED lines=65> */
[----:B------:R-:W-:-:S07]  /*78a0*/  F2FP.F16.F32.PACK_AB R72, R76, R188 ;  /* 0x000000bc4c48723e */ /* 0x000fce00000000ff */
.L_x_10027:
        /* <DEDUP_REMOVED lines=14> */
.L_x_10025:
[----:B------:R-:W-:Y:S05]  /*7990*/  BSYNC.RECONVERGENT B1 ;  /* 0x0000000000017941 */ /* 0x000fea0003800200 */
.L_x_10024:
        /* <DEDUP_REMOVED lines=81> */
.L_x_10030:
        /* <DEDUP_REMOVED lines=68> */
.L_x_10031:
        /* <DEDUP_REMOVED lines=14> */
.L_x_10029:
[----:B------:R-:W-:Y:S05]  /*83d0*/  BSYNC.RECONVERGENT B1 ;  /* 0x0000000000017941 */ /* 0x000fea0003800200 */
.L_x_10028:
        /* <DEDUP_REMOVED lines=81> */
.L_x_10034:
        /* <DEDUP_REMOVED lines=68> */
.L_x_10035:
        /* <DEDUP_REMOVED lines=14> */
.L_x_10033:
[----:B------:R-:W-:Y:S05]  /*8e10*/  BSYNC.RECONVERGENT B1 ;  /* 0x0000000000017941 */ /* 0x000fea0003800200 */
.L_x_10032:
        /* <DEDUP_REMOVED lines=8> */
[----:B-----5:R-:W-:Y:S02]  /*8ea0*/  HADD2.F32 R24, -RZ, R31.H0_H0 ;  /* 0x2000001fff187230 */ /* 0x020fe40000004100 */
[----:B------:R-:W-:Y:S01]  /*8eb0*/  FFMA.FTZ R27, R209, UR4, R23 ;  /* 0x00000004d11b7c23 */ /* 0x000fe20008010017 */
[----:B------:R-:W-:Y:S02]  /*8ec0*/  HADD2.F32 R26, -RZ, R187.H1_H1 ;  /* 0x300000bbff1a7230 */ /* 0x000fe40000004100 */
[----:B------:R-:W-:Y:S01]  /*8ed0*/  FADD.FTZ R25, R213, -R25 ;  /* 0x80000019d5197221 */ /* 0x000fe20000010000 */
[----:B------:R-:W-:-:S03]  /*8ee0*/  FADD.FTZ R27, R212, -R27 ;  /* 0x8000001bd41b7221 */ /* 0x000fc60000010000 */
[----:B------:R-:W-:Y:S01]  /*8ef0*/  FFMA.FTZ R25, R25, UR13, R24 ;  /* 0x0000000d19197c23 */ /* 0x000fe20008010018 */
[----:B------:R-:W-:-:S05]  /*8f00*/  HADD2.F32 R24, -RZ, R31.H1_H1 ;  /* 0x3000001fff187230 */ /* 0x000fca0000004100 */
[----:B------:R-:W-:-:S04]  /*8f10*/  FFMA.FTZ R27, R27, UR13, R24 ;  /* 0x0000000d1b1b7c23 */ /* 0x000fc80008010018 */
[C---:B------:R-:W-:Y:S01]  /*8f20*/  FMUL.FTZ R24, R27.reuse, UR12 ;  /* 0x0000000c1b187c20 */ /* 0x040fe20008410000 */
[----:B------:R-:W-:-:S03]  /*8f30*/  F2FP.F16.F32.PACK_AB R27, R27, R25 ;  /* 0x000000191b1b723e */ /* 0x000fc600000000ff */
[----:B------:R-:W-:Y:S01]  /*8f40*/  FFMA.FTZ R188, R24, R26, R51 ;  /* 0x0000001a18bc7223 */ /* 0x000fe20000010033 */
[----:B------:R-:W-:Y:S02]  /*8f50*/  HADD2.F32 R51, -RZ, R187.H0_H0 ;  /* 0x200000bbff337230 */ /* 0x000fe40000004100 */
[----:B------:R-:W-:Y:S01]  /*8f60*/  FMUL.FTZ R26, R25, UR12 ;  /* 0x0000000c191a7c20 */ /* 0x000fe20008410000 */
[----:B------:R-:W-:Y:S01]  /*8f70*/  FFMA.FTZ R25, R4, UR4, R23 ;  /* 0x0000000404197c23 */ /* 0x000fe20008010017 */
[----:B------:R-:W-:Y:S02]  /*8f80*/  FMUL.FTZ R24, R147, R24 ;  /* 0x0000001893187220 */ /* 0x000fe40000410000 */
[----:B------:R-:W-:Y:S01]  /*8f90*/  FFMA.FTZ R190, R26, R51, R50 ;  /* 0x000000331abe7223 */ /* 0x000fe20000010032 */
[----:B------:R-:W-:Y:S02]  /*8fa0*/  HADD2.F32 R50, -RZ, R30.H0_H0 ;  /* 0x2000001eff327230 */ /* 0x000fe40000004100 */
[----:B------:R-:W-:Y:S01]  /*8fb0*/  FADD.FTZ R25, R215, -R25 ;  /* 0x80000019d7197221 */ /* 0x000fe20000010000 */
[----:B------:R-:W-:-:S03]  /*8fc0*/  FMUL.FTZ R51, R146, R26 ;  /* 0x0000001a92337220 */ /* 0x000fc60000410000 */
[----:B------:R-:W-:Y:S01]  /*8fd0*/  FFMA.FTZ R26, R25, UR13, R50 ;  /* 0x0000000d191a7c23 */ /* 0x000fe20008010032 */
[--C-:B------:R-:W-:Y:S01]  /*8fe0*/  HADD2.F32 R25, -RZ, R186.reuse.H0_H0 ;  /* 0x200000baff197230 */ /* 0x100fe20000004100 */
        /* <DEDUP_REMOVED lines=13> */
[----:B------:R-:W-:Y:S01]  /*90c0*/  FMUL.FTZ R50, R145, R48 ;  /* 0x0000003091327220 */ /* 0x000fe20000410000 */
[----:B------:R-:W-:Y:S01]  /*90d0*/  FADD.FTZ R25, R217, -R25 ;  /* 0x80000019d9197221 */ /* 0x000fe20000010000 */
[----:B------:R-:W-:Y:S02]  /*90e0*/  HADD2.F32 R48, -RZ, R185.H0_H0 ;  /* 0x200000b9ff307230 */ /* 0x000fe40000004100 */
[--C-:B------:R-:W-:Y:S01]  /*90f0*/  HADD2.F32 R49, -RZ, R29.reuse.H1_H1 ;  /* 0x3000001dff317230 */ /* 0x100fe20000004100 */
[----:B------:R-:W-:Y:S01]  /*9100*/  F2FP.F16.F32.PACK_AB R50, R50, R24 ;  /* 0x000000183232723e */ /* 0x000fe200000000ff */
[----:B------:R-:W-:-:S05]  /*9110*/  HADD2.F32 R24, -RZ, R29.H0_H0 ;  /* 0x2000001dff187230 */ /* 0x000fca0000004100 */
        /* <DEDUP_REMOVED lines=19> */
[----:B------:R-:W-:-:S04]  /*9250*/  FFMA.FTZ R24, R24, UR13, R48 ;  /* 0x0000000d18187c23 */ /* 0x000fc80008010030 */
[----:B------:R-:W-:-:S04]  /*9260*/  FMUL.FTZ R48, R24, UR12 ;  /* 0x0000000c18307c20 */ /* 0x000fc80008410000 */
[----:B------:R-:W-:Y:S01]  /*9270*/  FFMA.FTZ R228, R48, R54, R52 ;  /* 0x0000003630e47223 */ /* 0x000fe20000010034 */
[----:B------:R-:W-:Y:S02]  /*9280*/  HADD2.F32 R52, -RZ, R28.H1_H1 ;  /* 0x3000001cff347230 */ /* 0x000fe40000004100 */
[----:B------:R-:W-:Y:S01]  /*9290*/  FMUL.FTZ R48, R148, R48 ;  /* 0x0000003094307220 */ /* 0x000fe20000410000 */
[----:B------:R-:W-:Y:S02]  /*92a0*/  HADD2.F32 R54, -RZ, R184.H1_H1 ;  /* 0x300000b8ff367230 */ /* 0x000fe40000004100 */
[----:B------:R-:W-:-:S04]  /*92b0*/  FFMA.FTZ R23, R23, UR13, R52 ;  /* 0x0000000d17177c23 */ /* 0x000fc80008010034 */
[C---:B------:R-:W-:Y:S01]  /*92c0*/  FMUL.FTZ R52, R23.reuse, UR12 ;  /* 0x0000000c17347c20 */ /* 0x040fe20008410000 */
[----:B------:R-:W-:-:S03]  /*92d0*/  F2FP.F16.F32.PACK_AB R24, R23, R24 ;  /* 0x000000181718723e */ /* 0x000fc600000000ff */
[----:B------:R-:W-:Y:S01]  /*92e0*/  FFMA.FTZ R184, R52, R54, R53 ;  /* 0x0000003634b87223 */ /* 0x000fe20000010035 */
[----:B------:R-:W-:-:S05]  /*92f0*/  FMUL.FTZ R52, R149, R52 ;  /* 0x0000003495347220 */ /* 0x000fca0000410000 */
[----:B------:R-:W-:Y:S01]  /*9300*/  F2FP.F16.F32.PACK_AB R48, R52, R48 ;  /* 0x000000303430723e */ /* 0x000fe200000000ff */
[----:B------:R-:W-:Y:S06]  /*9310*/  BRA `(.L_x_10037) ;  /* 0x0000000400107947 */ /* 0x000fec0003800000 */
.L_x_10036:
        /* <DEDUP_REMOVED lines=9> */
[----:B------:R-:W-:-:S04]  /*93b0*/  FMUL.FTZ R189, R189, UR12 ;  /* 0x0000000cbdbd7c20 */ /* 0x000fc80008410000 */
        /* <DEDUP_REMOVED lines=43> */
[----:B------:R-:W-:Y:S01]  /*9670*/  FFMA.FTZ R190, R49, R190, R50 ;  /* 0x000000be31be7223 */ /* 0x000fe20000010032 */
[----:B------:R-:W-:-:S05]  /*9680*/  HADD2.F32 R50, -RZ, R31.H1_H1 ;  /* 0x3000001fff327230 */ /* 0x000fca0000004100 */
[----:B------:R-:W-:Y:S01]  /*9690*/  FFMA.FTZ R23, R23, UR13, R50 ;  /* 0x0000000d17177c23 */ /* 0x000fe20008010032 */
[----:B------:R-:W-:-:S03]  /*96a0*/  HADD2.F32 R50, -RZ, R187.H1_H1 ;  /* 0x300000bbff327230 */ /* 0x000fc60000004100 */
[----:B------:R-:W-:-:S04]  /*96b0*/  FMUL.FTZ R23, R23, UR12 ;  /* 0x0000000c17177c20 */ /* 0x000fc80008410000 */
[----:B------:R-:W-:Y:S01]  /*96c0*/  FFMA.FTZ R188, R23, R50, R51 ;  /* 0x0000003217bc7223 */ /* 0x000fe20000010033 */
[----:B------:R-:W-:Y:S01]  /*96d0*/  FMUL.FTZ R51, R146, R49 ;  /* 0x0000003192337220 */ /* 0x000fe20000410000 */
[----:B------:R-:W-:Y:S01]  /*96e0*/  FMUL.FTZ R23, R147, R23 ;  /* 0x0000001793177220 */ /* 0x000fe20000410000 */
[----:B------:R-:W-:Y:S01]  /*96f0*/  FMUL.FTZ R50, R144, R185 ;  /* 0x000000b990327220 */ /* 0x000fe20000410000 */
[----:B------:R-:W-:-:S03]  /*9700*/  FMUL.FTZ R49, R150, R53 ;  /* 0x0000003596317220 */ /* 0x000fc60000410000 */
[----:B------:R-:W-:Y:S01]  /*9710*/  F2FP.F16.F32.PACK_AB R51, R23, R51 ;  /* 0x000000331733723e */ /* 0x000fe200000000ff */
[----:B------:R-:W-:Y:S01]  /*9720*/  FMUL.FTZ R23, R148, R189 ;  /* 0x000000bd94177220 */ /* 0x000fe20000410000 */
[----:B------:R-:W-:Y:S02]  /*9730*/  F2FP.F16.F32.PACK_AB R50, R48, R50 ;  /* 0x000000323032723e */ /* 0x000fe400000000ff */
[----:B------:R-:W-:Y:S02]  /*9740*/  F2FP.F16.F32.PACK_AB R49, R54, R49 ;  /* 0x000000313631723e */ /* 0x000fe400000000ff */
[----:B------:R-:W-:-:S07]  /*9750*/  F2FP.F16.F32.PACK_AB R48, R52, R23 ;  /* 0x000000173430723e */ /* 0x000fce00000000ff */
.L_x_10037:
        /* <DEDUP_REMOVED lines=13> */
.L_x_10017:
[----:B------:R-:W-:Y:S05]  /*9830*/  BSYNC.RECONVERGENT B0 ;  /* 0x0000000000007941 */ /* 0x000fea0003800200 */
.L_x_9999:
[----:B------:R-:W-:Y:S02]  /*9840*/  UIADD3 UR7, UPT, UPT, UR7, UR24, URZ ;  /* 0x0000001807077290 */ /* 0x000fe4000fffe0ff */
[----:B------:R-:W-:Y:S02]  /*9850*/  UPLOP3.LUT UP2, UPT, UPT, UPT, UP2, 0x40, 0x4 ;  /* 0x000000000004789c */ /* 0x000fe40003f4e820 */
[----:B------:R-:W-:-:S09]  /*9860*/  UISETP.GE.AND UP1, UPT, UR7, UR25, UPT ;  /* 0x000000190700728c */ /* 0x000fd2000bf26270 */
[----:B------:R-:W-:Y:S05]  /*9870*/  BRA.U !UP1, `(.L_x_10038) ;  /* 0xffffff7509f07547 */ /* 0x000fea000b83ffff */
.L_x_9986:
        /* <DEDUP_REMOVED lines=28> */
.L_x_10040:
[----:B------:R-:W-:Y:S05]  /*9a40*/  BSYNC.RECONVERGENT B0 ;  /* 0x0000000000007941 */ /* 0x000fea0003800200 */
.L_x_10039:
        /* <DEDUP_REMOVED lines=23> */
.L_x_10042:
[----:B------:R-:W-:Y:S05]  /*9bc0*/  BSYNC.RECONVERGENT B0 ;  /* 0x0000000000007941 */ /* 0x000fea0003800200 */
.L_x_10041:
        /* <DEDUP_REMOVED lines=23> */
.L_x_10044:
[----:B------:R-:W-:Y:S05]  /*9d40*/  BSYNC.RECONVERGENT B0 ;  /* 0x0000000000007941 */ /* 0x000fea0003800200 */
.L_x_10043:
        /* <DEDUP_REMOVED lines=15> */
.L_x_10046:
[----:B------:R-:W-:Y:S05]  /*9e40*/  BSYNC.RECONVERGENT B0 ;  /* 0x0000000000007941 */ /* 0x000fea0003800200 */
.L_x_10045:
        /* <DEDUP_REMOVED lines=14> */
.L_x_10047:
        /* <DEDUP_REMOVED lines=13> */
.L_x_19378:


//--------------------- .text._ZN10layer_norm13ln_bwd_kernelINS_13Kernel_traitsIf6__halfS2_S2_fjLj5120ELj1ELj1ELj4ELj16ENS_18Kernel_traits_baseILj5120EfS2_S2_S2_fjLj128EEEEELb0ELb1ELb0ELb1EEEvNS_9BwdParamsE --------------------------
	.section	.text._ZN10layer_norm13ln_bwd_kernelINS_13Kernel_traitsIf6__halfS2_S2_fjLj5120ELj1ELj1ELj4ELj16ENS_18Kernel_traits_baseILj5120EfS2_S2_S2_fjLj128EEEEELb0ELb1ELb0ELb1EEEvNS_9BwdParamsE,"ax",@progbits
	.align	128
        .global         _ZN10layer_norm13ln_bwd_kernelINS_13Kernel_traitsIf6__halfS2_S2_fjLj5120ELj1ELj1ELj4ELj16ENS_18Kernel_traits_baseILj5120EfS2_S2_S2_fjLj128EEEEELb0ELb1ELb0ELb1EEEvNS_9BwdParamsE
        .type           _ZN10layer_norm13ln_bwd_kernelINS_13Kernel_traitsIf6__halfS2_S2_fjLj5120ELj1ELj1ELj4ELj16ENS_18Kernel_traits_baseILj5120EfS2_S2_S2_fjLj128EEEEELb0ELb1ELb0ELb1EEEvNS_9BwdParamsE,@function
        .size           _ZN10layer_norm13ln_bwd_kernelINS_13Kernel_traitsIf6__halfS2_S2_fjLj5120ELj1ELj1ELj4ELj16ENS_18Kernel_traits_baseILj5120EfS2_S2_S2_fjLj128EEEEELb0ELb1ELb0ELb1EEEvNS_9BwdParamsE,(.L_x_19379 - _ZN10layer_norm13ln_bwd_kernelINS_13Kernel_traitsIf6__halfS2_S2_fjLj5120ELj1ELj1ELj4ELj16ENS_18Kernel_traits_baseILj5120EfS2_S2_S2_fjLj128EEEEELb0ELb1ELb0ELb1EEEvNS_9BwdParamsE)
        .other          _ZN10layer_norm13ln_bwd_kernelINS_13Kernel_traitsIf6__halfS2_S2_fjLj5120ELj1ELj1ELj4ELj16ENS_18Kernel_traits_baseILj5120EfS2_S2_S2_fjLj128EEEEELb0ELb1ELb0ELb1EEEvNS_9BwdParamsE,@"STO_CUDA_ENTRY STV_DEFAULT"
_ZN10layer_norm13ln_bwd_kernelINS_13Kernel_traitsIf6__halfS2_S2_fjLj5120ELj1ELj1ELj4ELj16ENS_18Kernel_traits_baseILj5120EfS2_S2_S2_fjLj128EEEEELb0ELb1ELb0ELb1EEEvNS_9BwdParamsE:
.text._ZN10layer_norm13ln_bwd_kernelINS_13Kernel_traitsIf6__halfS2_S2_fjLj5120ELj1ELj1ELj4ELj16ENS_18Kernel_traits_baseILj5120EfS2_S2_S2_fjLj128EEEEELb0ELb1ELb0ELb1EEEvNS_9BwdParamsE:
        /* <DEDUP_REMOVED lines=75> */
[----:B------:R-:W-:Y:S01]  /*04b0*/  CS2R R250, SRZ ;  /* 0x0000000000fa7805 */ /* 0x000fe2000001ff00 */
[----:B------:R-:W-:Y:S01]  /*04c0*/  HFMA2 R182, -RZ, RZ, 0, 0 ;  /* 0x00000000ffb67431 */ /* 0x000fe200000001ff */
        /* <DEDUP_REMOVED lines=21> */
[----:B------:R-:W-:-:S02]  /*0620*/  MOV R208, RZ ;  /* 0x000000ff00d07202 */ /* 0x000fc40000000f00 */
[----:B------:R-:W-:Y:S02]  /*0630*/  CS2R R206, SRZ ;  /* 0x0000000000ce7805 */ /* 0x000fe4000001ff00 */
[----:B------:R-:W-:Y:S01]  /*0640*/  CS2R R204, SRZ ;  /* 0x0000000000cc7805 */ /* 0x000fe2000001ff00 */
[----:B------:R1:W-:Y:S01]  /*0650*/  STL [R1+0x40], RZ ;  /* 0x000040ff01007387 */ /* 0x0003e20000100800 */
[----:B------:R-:W-:Y:S02]  /*0660*/  CS2R R202, SRZ ;  /* 0x0000000000ca7805 */ /* 0x000fe4000001ff00 */
[----:B------:R-:W-:Y:S01]  /*0670*/  CS2R R200, SRZ ;  /* 0x0000000000c87805 */ /* 0x000fe2000001ff00 */
[----:B------:R-:W-:Y:S01]  /*0680*/  UPLOP3.LUT UP2, UPT, UPT, UPT, UPT, 0x40, 0x4 ;  /* 0x000000000004789c */ /* 0x000fe20003f4e870 */
[----:B------:R1:W-:Y:S01]  /*0690*/  STL [R1+0x3c], RZ ;  /* 0x00003cff01007387 */ /* 0x0003e20000100800 */
[----:B------:R-:W2:Y:S03]  /*06a0*/  LDCU UR22, c[0x0][0x388] ;  /* 0x00007100ff1677ac */ /* 0x000ea60008000800 */
        /* <DEDUP_REMOVED lines=68> */
[----:B------:R-:W-:-:S02]  /*0af0*/  MOV R12, RZ ;  /* 0x000000ff000c7202 */ /* 0x000fc40000000f00 */
[----:B------:R-:W-:Y:S01]  /*0b00*/  CS2R R10, SRZ ;  /* 0x00000000000a7805 */ /* 0x000fe2000001ff00 */
[----:B0-----:R-:W5:Y:S01]  /*0b10*/  LDG.E.128 R132, desc[UR18][R2.64] ;  /* 0x0000001202847981 */ /* 0x001f62000c1e1d00 */
[----:B------:R-:W-:Y:S02]  /*0b20*/  CS2R R8, SRZ ;  /* 0x0000000000087805 */ /* 0x000fe4000001ff00 */
[----:B------:R-:W-:Y:S01]  /*0b30*/  CS2R R6, SRZ ;  /* 0x0000000000067805 */ /* 0x000fe2000001ff00 */
        /* <DEDUP_REMOVED lines=22> */
.L_x_10073:
[----:B0-----:R-:W0:Y:S01]  /*0ca0*/  S2R R0, SR_TID.X ;  /* 0x0000000000007919 */ /* 0x001e220000002100 */
[----:B------:R-:W1:Y:S01]  /*0cb0*/  LDC.64 R140, c[0x0][0x3a8] ;  /* 0x0000ea00ff8c7b82 */ /* 0x000e620000000a00 */
[----:B------:R-:W-:Y:S01]  /*0cc0*/  UIMAD UR7, UR6, UR22, URZ ;  /* 0x00000016060772a4 */ /* 0x000fe2000f8e02ff */
[----:B------:R-:W-:Y:S01]  /*0cd0*/  PLOP3.LUT P1, PT, PT, PT, UP0, 0x80, 0x8 ;  /* 0x000000000008781c */ /* 0x000fe20003f2f008 */
[----:B------:R-:W2:Y:S01]  /*0ce0*/  @UP0 LDCU.64 UR4, c[0x0][0x3e0] ;  /* 0x00007c00ff0407ac */ /* 0x000ea20008000a00 */
[----:B------:R-:W3:Y:S01]  /*0cf0*/  LDL.LU R196, [R1+0xa4] ;  /* 0x0000a40001c47983 */ /* 0x000ee20000300800 */
[----:B------:R-:W-:-:S03]  /*0d00*/  USHF.R.S32.HI UR8, URZ, 0x1f, UR7 ;  /* 0x0000001fff087899 */ /* 0x000fc60008011407 */
[----:B------:R-:W4:Y:S01]  /*0d10*/  LDC.64 R144, c[0x0][0x428] ;  /* 0x00010a00ff907b82 */ /* 0x000f220000000a00 */
[----:B------:R-:W-:Y:S01]  /*0d20*/  ISETP.NE.U32.AND P0, PT, RZ, UR20, PT ;  /* 0x00000014ff007c0c */ /* 0x000fe2000bf05070 */
[----:B------:R-:W-:Y:S01]  /*0d30*/  UIMAD.WIDE UR10, UR6, 0x4, UR12 ;  /* 0x00000004060a78a5 */ /* 0x000fe2000f8e020c */
[----:B------:R-:W3:Y:S01]  /*0d40*/  LDL.LU R193, [R1+0xa8] ;  /* 0x0000a80001c17983 */ /* 0x000ee20000300800 */
[----:B------:R-:W-:Y:S01]  /*0d50*/  ULEA.HI UR8, UR8, UR7, URZ, 0x3 ;  /* 0x0000000708087291 */ /* 0x000fe2000f8f18ff */
[----:B------:R-:W-:Y:S01]  /*0d60*/  ISETP.NE.AND.EX P0, PT, RZ, UR21, PT, P0 ;  /* 0x00000015ff007c0c */ /* 0x000fe2000bf05300 */
[----:B------:R-:W-:Y:S01]  /*0d70*/  UIMAD.WIDE UR16, UR6, 0x4, UR14 ;  /* 0x00000004061078a5 */ /* 0x000fe2000f8e020e */
[----:B------:R-:W3:Y:S01]  /*0d80*/  LDL.LU R195, [R1+0xac] ;  /* 0x0000ac0001c37983 */ /* 0x000ee20000300800 */
[----:B------:R-:W-:Y:S02]  /*0d90*/  MOV R16, UR10 ;  /* 0x0000000a00107c02 */ /* 0x000fe40008000f00 */
[----:B------:R-:W-:Y:S01]  /*0da0*/  MOV R209, UR8 ;  /* 0x0000000800d17c02 */ /* 0x000fe20008000f00 */
[----:B------:R-:W3:Y:S01]  /*0db0*/  LDL.LU R197, [R1+0xb0] ;  /* 0x0000b00001c57983 */ /* 0x000ee20000300800 */
[----:B------:R-:W-:Y:S01]  /*0dc0*/  MOV R17, UR11 ;  /* 0x0000000b00117c02 */ /* 0x000fe20008000f00 */
[----:B--2---:R-:W-:-:S04]  /*0dd0*/  @UP0 UIMAD.WIDE UR4, UR6, 0x2, UR4 ;  /* 0x00000002060408a5 */ /* 0x004fc8000f8e0204 */
[----:B------:R2:W3:Y:S01]  /*0de0*/  LDG.E R13, desc[UR18][R16.64] ;  /* 0x00000012100d7981 */ /* 0x0004e2000c1e1900 */
[----:B------:R-:W3:Y:S01]  /*0df0*/  @P0 LDC.64 R184, c[0x0][0x438] ;  /* 0x00010e00ffb80b82 */ /* 0x000ee20000000a00 */
[----:B------:R-:W-:Y:S02]  /*0e00*/  MOV R14, UR4 ;  /* 0x00000004000e7c02 */ /* 0x000fe40008000f00 */
[----:B------:R-:W-:Y:S02]  /*0e10*/  MOV R15, UR5 ;  /* 0x00000005000f7c02 */ /* 0x000fe40008000f00 */
[----:B0-----:R-:W-:-:S03]  /*0e20*/  LEA.HI.SX32 R209, R209, R0, 0x1d ;  /* 0x00000000d1d17211 */ /* 0x001fc600078feaff */
[----:B------:R-:W3:Y:S02]  /*0e30*/  @P1 LDG.E.U16 R14, desc[UR18][R14.64] ;  /* 0x000000120e0e1981 */ /* 0x000ee4000c1e1500 */
[----:B-1----:R-:W-:-:S06]  /*0e40*/  IMAD.WIDE.U32 R20, R209, 0x10, R140 ;  /* 0x00000010d1147825 */ /* 0x002fcc00078e008c */
[----:B------:R-:W3:Y:S01]  /*0e50*/  LDG.E.128 R20, desc[UR18][R20.64] ;  /* 0x0000001214147981 */ /* 0x000ee2000c1e1d00 */
[C---:B----4-:R-:W-:Y:S01]  /*0e60*/  IMAD.WIDE.U32 R24, R209.reuse, 0x10, R144 ;  /* 0x00000010d1187825 */ /* 0x050fe200078e0090 */
[C---:B------:R-:W-:Y:S02]  /*0e70*/  IADD3 R19, PT, PT, R209.reuse, 0x180, RZ ;  /* 0x00000180d1137810 */ /* 0x040fe40007ffe0ff */
[----:B------:R-:W-:-:S03]  /*0e80*/  IADD3 R183, PT, PT, R209, 0x80, RZ ;  /* 0x00000080d1b77810 */ /* 0x000fc60007ffe0ff */
[----:B------:R-:W4:Y:S01]  /*0e90*/  LDG.E.128 R24, desc[UR18][R24.64] ;  /* 0x0000001218187981 */ /* 0x000f22000c1e1d00 */
[----:B------:R-:W-:-:S04]  /*0ea0*/  IMAD.WIDE.U32 R164, R19, 0x10, R144 ;  /* 0x0000001013a47825 */ /* 0x000fc800078e0090 */
[----:B------:R-:W-:Y:S02]  /*0eb0*/  IMAD.WIDE.U32 R28, R183, 0x10, R140 ;  /* 0x00000010b71c7825 */ /* 0x000fe400078e008c */
[----:B------:R-:W4:Y:S04]  /*0ec0*/  LDG.E.128 R164, desc[UR18][R164.64] ;  /* 0x00000012a4a47981 */ /* 0x000f28000c1e1d00 */
[----:B------:R-:W4:Y:S01]  /*0ed0*/  LDG.E.128 R28, desc[UR18][R28.64] ;  /* 0x000000121c1c7981 */ /* 0x000f22000c1e1d00 */
[----:B------:R-:W-:Y:S01]  /*0ee0*/  IADD3 R163, PT, PT, R209, 0x100, RZ ;  /* 0x00000100d1a37810 */ /* 0x000fe20007ffe0ff */
[----:B------:R-:W-:Y:S01]  /*0ef0*/  IMAD.WIDE.U32 R32, R183, 0x10, R144 ;  /* 0x00000010b7207825 */ /* 0x000fe200078e0090 */
[----:B--2---:R-:W-:Y:S02]  /*0f00*/  MOV R16, UR16 ;  /* 0x0000001000107c02 */ /* 0x004fe40008000f00 */
[----:B------:R-:W-:-:S03]  /*0f10*/  MOV R17, UR17 ;  /* 0x0000001100117c02 */ /* 0x000fc60008000f00 */
[----:B------:R-:W2:Y:S04]  /*0f20*/  LDG.E.128 R32, desc[UR18][R32.64] ;  /* 0x0000001220207981 */ /* 0x000ea8000c1e1d00 */
[----:B------:R-:W2:Y:S01]  /*0f30*/  LDG.E R16, desc[UR18][R16.64] ;  /* 0x0000001210107981 */ /* 0x000ea2000c1e1900 */
[----:B------:R-:W-:Y:S01]  /*0f40*/  IADD3 R0, PT, PT, R209, 0x200, RZ ;  /* 0x00000200d1007810 */ /* 0x000fe20007ffe0ff */
[----:B------:R-:W-:-:S04]  /*0f50*/  IMAD.WIDE.U32 R152, R163, 0x10, R144 ;  /* 0x00000010a3987825 */ /* 0x000fc800078e0090 */
[----:B------:R-:W-:Y:S01]  /*0f60*/  IMAD.WIDE.U32 R144, R0, 0x10, R144 ;  /* 0x0000001000907825 */ /* 0x000fe200078e0090 */
[----:B------:R-:W-:Y:S01]  /*0f70*/  ISETP.NE.AND P2, PT, RZ, UR9, PT ;  /* 0x00000009ff007c0c */ /* 0x000fe2000bf45270 */
[----:B------:R-:W2:Y:S04]  /*0f80*/  LDG.E.128 R152, desc[UR18][R152.64] ;  /* 0x0000001298987981 */ /* 0x000ea8000c1e1d00 */
[----:B------:R-:W2:Y:S01]  /*0f90*/  LDG.E.128 R144, desc[UR18][R144.64] ;  /* 0x0000001290907981 */ /* 0x000ea2000c1e1d00 */
[--C-:B---3--:R-:W-:Y:S02]  /*0fa0*/  HADD2.F32 R161, -RZ, R20.reuse.H0_H0 ;  /* 0x20000014ffa17230 */ /* 0x108fe40000004100 */
[----:B------:R-:W-:Y:S02]  /*0fb0*/  HADD2.F32 R172, -RZ, R20.H1_H1 ;  /* 0x30000014ffac7230 */ /* 0x000fe40000004100 */
        /* <DEDUP_REMOVED lines=8> */
[--C-:B----4-:R-:W-:Y:S02]  /*1040*/  HADD2.F32 R219, -RZ, R24.reuse.H0_H0 ;  /* 0x20000018ffdb7230 */ /* 0x110fe40000004100 */
[----:B------:R-:W-:Y:S02]  /*1050*/  HADD2.F32 R217, -RZ, R24.H1_H1 ;  /* 0x30000018ffd97230 */ /* 0x000fe40000004100 */
[--C-:B------:R-:W-:Y:S02]  /*1060*/  HADD2.F32 R215, -RZ, R25.reuse.H0_H0 ;  /* 0x20000019ffd77230 */ /* 0x100fe40000004100 */
[----:B------:R-:W-:Y:S02]  /*1070*/  HADD2.F32 R213, -RZ, R25.H1_H1 ;  /* 0x30000019ffd57230 */ /* 0x000fe40000004100 */
[----:B------:R-:W-:-:S05]  /*1080*/  @P0 IMAD.WIDE.U32 R24, R209, 0x10, R184 ;  /* 0x00000010d1180825 */ /* 0x000fca00078e00b8 */
[----:B-----5:R1:W5:Y:S01]  /*1090*/  @P0 LDG.E.128 R52, desc[UR18][R24.64] ;  /* 0x0000001218340981 */ /* 0x020362000c1e1d00 */
[----:B0-----:R-:W-:-:S04]  /*10a0*/  @P0 IMAD.WIDE.U32 R20, R183, 0x10, R20 ;  /* 0x00000010b7140825 */ /* 0x001fc800078e0014 */
[----:B------:R-:W-:Y:S01]  /*10b0*/  HADD2.F32 R160, -RZ, R27.H0_H0 ;  /* 0x2000001bffa07230 */ /* 0x000fe20000004100 */
[----:B------:R0:W5:Y:S01]  /*10c0*/  @P0 LDG.E.128 R48, desc[UR18][R20.64] ;  /* 0x0000001214300981 */ /* 0x000162000c1e1d00 */
[----:B-1----:R-:W-:-:S04]  /*10d0*/  @P0 IMAD.WIDE.U32 R24, R163, 0x10, R22 ;  /* 0x00000010a3180825 */ /* 0x002fc800078e0016 */
[----:B------:R-:W-:Y:S01]  /*10e0*/  HADD2.F32 R168, -RZ, R27.H1_H1 ;  /* 0x3000001bffa87230 */ /* 0x000fe20000004100 */
[----:B------:R1:W5:Y:S01]  /*10f0*/  @P0 LDG.E.128 R44, desc[UR18][R24.64] ;  /* 0x00000012182c0981 */ /* 0x000362000c1e1d00 */
[--C-:B------:R-:W-:Y:S02]  /*1100*/  HADD2.F32 R23, -RZ, R164.reuse.H1_H1 ;  /* 0x300000a4ff177230 */ /* 0x100fe40000004100 */
[----:B0-----:R-:W-:Y:S02]  /*1110*/  HADD2.F32 R21, -RZ, R164.H0_H0 ;  /* 0x200000a4ff157230 */ /* 0x001fe40000004100 */
[--C-:B------:R-:W-:Y:S01]  /*1120*/  HADD2.F32 R188, -RZ, R29.reuse.H0_H0 ;  /* 0x2000001dffbc7230 */ /* 0x100fe20000004100 */
[----:B------:R-:W3:Y:S01]  /*1130*/  LDL.LU R164, [R1+0xb4] ;  /* 0x0000b40001a47983 */ /* 0x000ee20000300800 */
[----:B------:R-:W-:Y:S02]  /*1140*/  HADD2.F32 R187, -RZ, R29.H1_H1 ;  /* 0x3000001dffbb7230 */ /* 0x000fe40000004100 */
[----:B------:R-:W-:-:S02]  /*1150*/  HADD2.F32 R170, -RZ, R31.H0_H0 ;  /* 0x2000001fffaa7230 */ /* 0x000fc40000004100 */
[----:B------:R-:W-:Y:S02]  /*1160*/  HADD2.F32 R171, -RZ, R31.H1_H1 ;  /* 0x3000001fffab7230 */ /* 0x000fe40000004100 */
[--C-:B-1----:R-:W-:Y:S02]  /*1170*/  HADD2.F32 R25, -RZ, R165.reuse.H0_H0 ;  /* 0x200000a5ff197230 */ /* 0x102fe40000004100 */
[----:B------:R-:W-:Y:S02]  /*1180*/  HADD2.F32 R27, -RZ, R165.H1_H1 ;  /* 0x300000a5ff1b7230 */ /* 0x000fe40000004100 */
[----:B------:R-:W4:Y:S01]  /*1190*/  LDL.LU R165, [R1+0xa0] ;  /* 0x0000a00001a57983 */ /* 0x000f220000300800 */
[--C-:B------:R-:W-:Y:S02]  /*11a0*/  HADD2.F32 R29, -RZ, R166.reuse.H0_H0 ;  /* 0x200000a6ff1d7230 */ /* 0x100fe40000004100 */
[----:B------:R-:W-:Y:S02]  /*11b0*/  HADD2.F32 R31, -RZ, R166.H1_H1 ;  /* 0x300000a6ff1f7230 */ /* 0x000fe40000004100 */
[----:B------:R-:W3:Y:S01]  /*11c0*/  LDL.LU R166, [R1+0x9c] ;  /* 0x00009c0001a67983 */ /* 0x000ee20000300800 */
[----:B------:R-:W-:-:S05]  /*11d0*/  @P1 HADD2.F32 R14, -RZ, R14.H0_H0 ;  /* 0x2000000eff0e1230 */ /* 0x000fca0000004100 */
[----:B------:R-:W-:Y:S02]  /*11e0*/  @P1 R2UR UR4, R14 ;  /* 0x000000000e0412ca */ /* 0x000fe400000e0000 */
[----:B------:R-:W0:Y:S01]  /*11f0*/  @P0 LDC.64 R14, c[0x0][0x438] ;  /* 0x00010e00ff0e0b82 */ /* 0x000e220000000a00 */
[----:B------:R-:W-:-:S04]  /*1200*/  FSEL R13, R13, RZ, !P2 ;  /* 0x000000ff0d0d7208 */ /* 0x000fc80005000000 */
[----:B------:R-:W-:Y:S01]  /*1210*/  R2UR UR5, R13 ;  /* 0x000000000d0572ca */ /* 0x000fe200000e0000 */
[--C-:B--2---:R-:W-:Y:S01]  /*1220*/  HADD2.F32 R186, -RZ, R32.reuse.H0_H0 ;  /* 0x20000020ffba7230 */ /* 0x104fe20000004100 */
[----:B------:R-:W-:Y:S01]  /*1230*/  R2UR UR8, R16 ;  /* 0x00000000100872ca */ /* 0x000fe200000e0000 */
[----:B------:R-:W-:Y:S01]  /*1240*/  HADD2.F32 R32, -RZ, R32.H1_H1 ;  /* 0x30000020ff207230 */ /* 0x000fe20000004100 */
[----:B------:R-:W1:Y:S01]  /*1250*/  @P0 LDC.64 R16, c[0x0][0x438] ;  /* 0x00010e00ff100b82 */ /* 0x000e620000000a00 */
[----:B------:R-:W-:Y:S02]  /*1260*/  HADD2.F32 R190, -RZ, R33.H0_H0 ;  /* 0x20000021ffbe7230 */ /* 0x000fe40000004100 */
[--C-:B------:R-:W-:Y:S02]  /*1270*/  HADD2.F32 R191, -RZ, R28.reuse.H0_H0 ;  /* 0x2000001cffbf7230 */ /* 0x100fe40000004100 */
[----:B------:R-:W-:Y:S02]  /*1280*/  HADD2.F32 R189, -RZ, R28.H1_H1 ;  /* 0x3000001cffbd7230 */ /* 0x000fe40000004100 */
[----:B------:R-:W-:-:S02]  /*1290*/  HADD2.F32 R28, -RZ, R30.H0_H0 ;  /* 0x2000001eff1c7230 */ /* 0x000fc40000004100 */
[----:B------:R-:W-:Y:S02]  /*12a0*/  HADD2.F32 R192, -RZ, R33.H1_H1 ;  /* 0x30000021ffc07230 */ /* 0x000fe40000004100 */
[----:B------:R-:W-:Y:S02]  /*12b0*/  HADD2.F32 R194, -RZ, R34.H0_H0 ;  /* 0x20000022ffc27230 */ /* 0x000fe40000004100 */
[----:B------:R-:W-:Y:S01]  /*12c0*/  FADD.FTZ R28, R28, -UR5 ;  /* 0x800000051c1c7e21 */ /* 0x000fe20008010000 */
[----:B------:R-:W-:Y:S02]  /*12d0*/  HADD2.F32 R30, -RZ, R30.H1_H1 ;  /* 0x3000001eff1e7230 */ /* 0x000fe40000004100 */
[----:B------:R-:W-:Y:S01]  /*12e0*/  FADD.FTZ R196, R192, R196 ;  /* 0x000000c4c0c47221 */ /* 0x000fe20000010000 */
[----:B------:R-:W-:Y:S02]  /*12f0*/  HADD2.F32 R34, -RZ, R34.H1_H1 ;  /* 0x30000022ff227230 */ /* 0x000fe40000004100 */
[----:B------:R-:W-:Y:S01]  /*1300*/  FADD.FTZ R193, R194, R193 ;  /* 0x000000c1c2c17221 */ /* 0x000fe20000010000 */
[----:B------:R-:W-:-:S02]  /*1310*/  HADD2.F32 R198, -RZ, R35.H0_H0 ;  /* 0x20000023ffc67230 */ /* 0x000fc40000004100 */
[----:B------:R-:W-:Y:S01]  /*1320*/  FADD.FTZ R172, R172, -UR5 ;  /* 0x80000005acac7e21 */ /* 0x000fe20008010000 */
[----:B0-----:R-:W-:-:S04]  /*1330*/  @P0 IMAD.WIDE.U32 R14, R19, 0x10, R14 ;  /* 0x00000010130e0825 */ /* 0x001fc800078e000e */
[----:B------:R-:W-:Y:S01]  /*1340*/  FADD.FTZ R184, R191, -UR5 ;  /* 0x80000005bfb87e21 */ /* 0x000fe20008010000 */
[----:B------:R-:W-:Y:S01]  /*1350*/  FADD.FTZ R30, R30, -UR5 ;  /* 0x800000051e1e7e21 */ /* 0x000fe20008010000 */
[----:B------:R-:W-:Y:S01]  /*1360*/  FADD.FTZ R185, R189, -UR5 ;  /* 0x80000005bdb97e21 */ /* 0x000fe20008010000 */
[----:B------:R-:W-:Y:S01]  /*1370*/  FMUL.FTZ R191, R28, UR8 ;  /* 0x000000081cbf7c20 */ /* 0x000fe20008410000 */
[----:B------:R-:W-:Y:S01]  /*1380*/  FADD.FTZ R195, R34, R195 ;  /* 0x000000c322c37221 */ /* 0x000fe20000010000 */
[----:B------:R0:W5:Y:S01]  /*1390*/  @P0 LDG.E.128 R40, desc[UR18][R14.64] ;  /* 0x000000120e280981 */ /* 0x000162000c1e1d00 */
[----:B------:R-:W-:Y:S01]  /*13a0*/  FADD.FTZ R197, R198, R197 ;  /* 0x000000c5c6c57221 */ /* 0x000fe20000010000 */
[----:B------:R-:W-:Y:S02]  /*13b0*/  HADD2.F32 R223, -RZ, R144.H1_H1 ;  /* 0x30000090ffdf7230 */ /* 0x000fe40000004100 */
[----:B------:R-:W-:Y:S01]  /*13c0*/  FMUL.FTZ R220, R172, UR8 ;  /* 0x00000008acdc7c20 */ /* 0x000fe20008410000 */
[----:B------:R-:W-:Y:S01]  /*13d0*/  FADD.FTZ R188, R188, -UR5 ;  /* 0x80000005bcbc7e21 */ /* 0x000fe20008010000 */
[----:B------:R-:W-:-:S02]  /*13e0*/  HADD2.F32 R222, -RZ, R145.H1_H1 ;  /* 0x30000091ffde7230 */ /* 0x000fc40000004100 */
[----:B------:R-:W-:Y:S01]  /*13f0*/  FMUL.FTZ R185, R185, UR8 ;  /* 0x00000008b9b97c20 */ /* 0x000fe20008410000 */
[----:B------:R-:W-:Y:S02]  /*1400*/  HADD2.F32 R221, -RZ, R146.H1_H1 ;  /* 0x30000092ffdd7230 */ /* 0x000fe40000004100 */
[----:B0-----:R-:W-:Y:S02]  /*1410*/  HADD2.F32 R14, -RZ, R144.H0_H0 ;  /* 0x20000090ff0e7230 */ /* 0x001fe40000004100 */
[----:B------:R-:W-:Y:S02]  /*1420*/  HADD2.F32 R144, -RZ, R145.H0_H0 ;  /* 0x20000091ff907230 */ /* 0x000fe40000004100 */
[----:B------:R-:W-:Y:S01]  /*1430*/  FADD.FTZ R189, R187, -UR5 ;  /* 0x80000005bbbd7e21 */ /* 0x000fe20008010000 */
[----:B------:R-:W-:Y:S02]  /*1440*/  HADD2.F32 R145, -RZ, R146.H0_H0 ;  /* 0x20000092ff917230 */ /* 0x000fe40000004100 */
[----:B------:R-:W-:Y:S01]  /*1450*/  FMUL.FTZ R187, R188, UR8 ;  /* 0x00000008bcbb7c20 */ /* 0x000fe20008410000 */
[-C--:B------:R-:W-:Y:S01]  /*1460*/  FFMA.FTZ R11, R185, R32.reuse, R11 ;  /* 0x00000020b90b7223 */ /* 0x080fe2000001000b */
[----:B------:R-:W-:Y:S01]  /*1470*/  FMUL.FTZ R188, R125, R32 ;  /* 0x000000207dbc7220 */ /* 0x000fe20000410000 */
[----:B------:R-:W-:-:S06]  /*1480*/  IMAD.WIDE.U32 R148, R163, 0x10, R140 ;  /* 0x00000010a3947825 */ /* 0x000fcc00078e008c */
[----:B------:R-:W2:Y:S01]  /*1490*/  LDG.E.128 R148, desc[UR18][R148.64] ;  /* 0x0000001294947981 */ /* 0x000ea2000c1e1d00 */
[----:B----4-:R-:W-:Y:S01]  /*14a0*/  FADD.FTZ R165, R190, R165 ;  /* 0x000000a5bea57221 */ /* 0x010fe20000010000 */
[----:B---3--:R-:W-:-:S05]  /*14b0*/  FADD.FTZ R166, R32, R166 ;  /* 0x000000a620a67221 */ /* 0x008fca0000010000 */
[----:B------:R0:W-:Y:S04]  /*14c0*/  STL [R1+0x9c], R166 ;  /* 0x00009ca601007387 */ /* 0x0001e80000100800 */
[----:B------:R-:W-:Y:S04]  /*14d0*/  STL [R1+0xa0], R165 ;  /* 0x0000a0a501007387 */ /* 0x000fe80000100800 */
[----:B0-----:R-:W3:Y:S04]  /*14e0*/  LDL.LU R166, [R1+0xb8] ;  /* 0x0000b80001a67983 */ /* 0x001ee80000300800 */
[----:B------:R0:W-:Y:S04]  /*14f0*/  STL [R1+0xa4], R196 ;  /* 0x0000a4c401007387 */ /* 0x0001e80000100800 */
[----:B------:R-:W4:Y:S04]  /*1500*/  LDL.LU R28, [R1+0xbc] ;  /* 0x0000bc00011c7983 */ /* 0x000f280000300800 */
[----:B------:R1:W-:Y:S04]  /*1510*/  STL [R1+0xa8], R193 ;  /* 0x0000a8c101007387 */ /* 0x0003e80000100800 */
[----:B------:R-:W4:Y:S01]  /*1520*/  LDL.LU R172, [R1+0xc0] ;  /* 0x0000c00001ac7983 */ /* 0x000f220000300800 */
[----:B0-----:R-:W-:-:S03]  /*1530*/  FMUL.FTZ R196, R121, R34 ;  /* 0x0000002279c47220 */ /* 0x001fc60000410000 */
[----:B------:R-:W-:Y:S01]  /*1540*/  STL [R1+0xac], R195 ;  /* 0x0000acc301007387 */ /* 0x000fe20000100800 */
[----:B-1----:R-:W-:-:S03]  /*1550*/  FMUL.FTZ R193, R30, UR8 ;  /* 0x000000081ec17c20 */ /* 0x002fc60008410000 */
[----:B------:R-:W4:Y:S01]  /*1560*/  LDL.LU R146, [R1+0xc4] ;  /* 0x0000c40001927983 */ /* 0x000f220000300800 */
[----:B------:R-:W-:-:S03]  /*1570*/  FFMA.FTZ R201, R193, R34, R201 ;  /* 0x00000022c1c97223 */ /* 0x000fc600000100c9 */
[----:B------:R-:W-:Y:S04]  /*1580*/  STL [R1+0xb0], R197 ;  /* 0x0000b0c501007387 */ /* 0x000fe80000100800 */
[----:B------:R-:W4:Y:S04]  /*1590*/  LDL.LU R34, [R1+0xc8] ;  /* 0x0000c80001227983 */ /* 0x000f280000300800 */
[----:B------:R-:W4:Y:S04]  /*15a0*/  LDL.LU R32, [R1+0xcc] ;  /* 0x0000cc0001207983 */ /* 0x000f280000300800 */
[----:B------:R-:W4:Y:S01]  /*15b0*/  LDL.LU R30, [R1+0xd0] ;  /* 0x0000d000011e7983 */ /* 0x000f220000300800 */
[----:B------:R-:W-:-:S02]  /*15c0*/  HADD2.F32 R199, -RZ, R35.H1_H1 ;  /* 0x30000023ffc77230 */ /* 0x000fc40000004100 */
[--C-:B------:R-:W-:Y:S02]  /*15d0*/  HADD2.F32 R24, -RZ, R152.reuse.H0_H0 ;  /* 0x20000098ff187230 */ /* 0x100fe40000004100 */
[----:B------:R-:W-:Y:S02]  /*15e0*/  HADD2.F32 R152, -RZ, R152.H1_H1 ;  /* 0x30000098ff987230 */ /* 0x000fe40000004100 */
[----:B------:R-:W-:Y:S01]  /*15f0*/  FADD.FTZ R164, R199, R164 ;  /* 0x000000a4c7a47221 */ /* 0x000fe20000010000 */
[--C-:B------:R-:W-:Y:S02]  /*1600*/  HADD2.F32 R169, -RZ, R153.reuse.H0_H0 ;  /* 0x20000099ffa97230 */ /* 0x100fe40000004100 */
[----:B------:R-:W-:Y:S02]  /*1610*/  HADD2.F32 R153, -RZ, R153.H1_H1 ;  /* 0x30000099ff997230 */ /* 0x000fe40000004100 */
[--C-:B------:R-:W-:Y:S02]  /*1620*/  HADD2.F32 R173, -RZ, R154.reuse.H0_H0 ;  /* 0x2000009affad7230 */ /* 0x100fe40000004100 */
[----:B------:R-:W-:-:S02]  /*1630*/  HADD2.F32 R154, -RZ, R154.H1_H1 ;  /* 0x3000009aff9a7230 */ /* 0x000fc40000004100 */
[----:B------:R-:W-:Y:S01]  /*1640*/  HADD2.F32 R177, -RZ, R155.H0_H0 ;  /* 0x2000009bffb17230 */ /* 0x000fe20000004100 */
[----:B------:R-:W-:Y:S01]  /*1650*/  STL [R1+0xb4], R164 ;  /* 0x0000b4a401007387 */ /* 0x000fe20000100800 */
[--C-:B--2---:R-:W-:Y:S02]  /*1660*/  HADD2.F32 R229, -RZ, R148.reuse.H0_H0 ;  /* 0x20000094ffe57230 */ /* 0x104fe40000004100 */
[----:B------:R-:W-:Y:S02]  /*1670*/  HADD2.F32 R228, -RZ, R148.H1_H1 ;  /* 0x30000094ffe47230 */ /* 0x000fe40000004100 */
[----:B------:R-:W-:-:S05]  /*1680*/  HADD2.F32 R148, -RZ, R149.H0_H0 ;  /* 0x20000095ff947230 */ /* 0x000fca0000004100 */
[----:B------:R-:W-:Y:S01]  /*1690*/  FADD.FTZ R148, R148, -UR5 ;  /* 0x8000000594947e21 */ /* 0x000fe20008010000 */
[--C-:B------:R-:W-:Y:S02]  /*16a0*/  HADD2.F32 R33, -RZ, R167.reuse.H0_H0 ;  /* 0x200000a7ff217230 */ /* 0x100fe40000004100 */
[----:B------:R-:W-:Y:S02]  /*16b0*/  HADD2.F32 R35, -RZ, R167.H1_H1 ;  /* 0x300000a7ff237230 */ /* 0x000fe40000004100 */
[----:B------:R-:W-:Y:S01]  /*16c0*/  FMUL.FTZ R167, R148, UR8 ;  /* 0x0000000894a77c20 */ /* 0x000fe20008410000 */
[----:B------:R-:W-:-:S06]  /*16d0*/  IMAD.WIDE.U32 R156, R19, 0x10, R140 ;  /* 0x00000010139c7825 */ /* 0x000fcc00078e008c */
[----:B------:R-:W2:Y:S01]  /*16e0*/  LDG.E.128 R156, desc[UR18][R156.64] ;  /* 0x000000129c9c7981 */ /* 0x000ea2000c1e1d00 */
[----:B---3--:R-:W-:Y:S01]  /*16f0*/  FADD.FTZ R166, R24, R166 ;  /* 0x000000a618a67221 */ /* 0x008fe20000010000 */
[----:B----4-:R-:W-:-:S04]  /*1700*/  FADD.FTZ R28, R152, R28 ;  /* 0x0000001c981c7221 */ /* 0x010fc80000010000 */
[----:B------:R-:W-:Y:S04]  /*1710*/  STL [R1+0xb8], R166 ;  /* 0x0000b8a601007387 */ /* 0x000fe80000100800 */
[----:B------:R0:W-:Y:S01]  /*1720*/  STL [R1+0xbc], R28 ;  /* 0x0000bc1c01007387 */ /* 0x0001e20000100800 */
[----:B------:R-:W-:-:S03]  /*1730*/  FADD.FTZ R172, R169, R172 ;  /* 0x000000aca9ac7221 */ /* 0x000fc60000010000 */
[----:B0-----:R-:W3:Y:S01]  /*1740*/  LDL.LU R28, [R1+0xd4] ;  /* 0x0000d400011c7983 */ /* 0x001ee20000300800 */
[----:B------:R-:W-:-:S03]  /*1750*/  FADD.FTZ R146, R153, R146 ;  /* 0x0000009299927221 */ /* 0x000fc60000010000 */
[----:B------:R-:W-:Y:S01]  /*1760*/  STL [R1+0xc0], R172 ;  /* 0x0000c0ac01007387 */ /* 0x000fe20000100800 */
[----:B------:R-:W-:-:S03]  /*1770*/  FADD.FTZ R34, R173, R34 ;  /* 0x00000022ad227221 */ /* 0x000fc60000010000 */
[----:B------:R-:W-:Y:S01]  /*1780*/  STL [R1+0xc4], R146 ;  /* 0x0000c49201007387 */ /* 0x000fe20000100800 */
[----:B------:R-:W-:-:S03]  /*1790*/  FADD.FTZ R32, R154, R32 ;  /* 0x000000209a207221 */ /* 0x000fc60000010000 */
[----:B------:R-:W-:Y:S01]  /*17a0*/  STL [R1+0xc8], R34 ;  /* 0x0000c82201007387 */ /* 0x000fe20000100800 */
[----:B------:R-:W-:-:S03]  /*17b0*/  FADD.FTZ R30, R177, R30 ;  /* 0x0000001eb11e7221 */ /* 0x000fc60000010000 */
[----:B------:R-:W-:Y:S04]  /*17c0*/  STL [R1+0xcc], R32 ;  /* 0x0000cc2001007387 */ /* 0x000fe80000100800 */
[----:B------:R0:W-:Y:S04]  /*17d0*/  STL [R1+0xd0], R30 ;  /* 0x0000d01e01007387 */ /* 0x0001e80000100800 */
[----:B0-----:R-:W4:Y:S04]  /*17e0*/  LDL.LU R30, [R1+0xd8] ;  /* 0x0000d800011e7983 */ /* 0x001f280000300800 */
[----:B------:R-:W4:Y:S04]  /*17f0*/  LDL.LU R32, [R1+0xdc] ;  /* 0x0000dc0001207983 */ /* 0x000f280000300800 */
[----:B------:R-:W4:Y:S04]  /*1800*/  LDL.LU R148, [R1+0xe0] ;  /* 0x0000e00001947983 */ /* 0x000f280000300800 */
[----:B------:R-:W4:Y:S01]  /*1810*/  LDL.LU R146, [R1+0xe4] ;  /* 0x0000e40001927983 */ /* 0x000f220000300800 */
[----:B------:R-:W-:-:S02]  /*1820*/  HADD2.F32 R155, -RZ, R155.H1_H1 ;  /* 0x3000009bff9b7230 */ /* 0x000fc40000004100 */
[----:B------:R-:W-:-:S04]  /*1830*/  IMAD.WIDE.U32 R140, R0, 0x10, R140 ;  /* 0x00000010008c7825 */ /* 0x000fc800078e008c */
[----:B------:R-:W-:Y:S02]  /*1840*/  HADD2.F32 R149, -RZ, R149.H1_H1 ;  /* 0x30000095ff957230 */ /* 0x000fe40000004100 */
[----:B------:R-:W-:Y:S01]  /*1850*/  FADD.FTZ R170, R170, -UR5 ;  /* 0x80000005aaaa7e21 */ /* 0x000fe20008010000 */
[----:B------:R-:W4:Y:S02]  /*1860*/  LDG.E.128 R140, desc[UR18][R140.64] ;  /* 0x000000128c8c7981 */ /* 0x000f24000c1e1d00 */
[----:B------:R-:W-:Y:S01]  /*1870*/  FADD.FTZ R149, R149, -UR5 ;  /* 0x8000000595957e21 */ /* 0x000fe20008010000 */
[----:B------:R-:W-:-:S03]  /*1880*/  FMUL.FTZ R195, R170, UR8 ;  /* 0x00000008aac37c20 */ /* 0x000fc60008410000 */
[----:B------:R-:W-:Y:S01]  /*1890*/  FMUL.FTZ R170, R149, UR8 ;  /* 0x0000000895aa7c20 */ /* 0x000fe20008410000 */
[----:B------:R-:W-:-:S05]  /*18a0*/  @P0 IMAD.WIDE.U32 R16, R0, 0x10, R16 ;  /* 0x0000001000100825 */ /* 0x000fca00078e0010 */
[----:B------:R2:W5:Y:S01]  /*18b0*/  @P0 LDG.E.128 R36, desc[UR18][R16.64] ;  /* 0x0000001210240981 */ /* 0x000562000c1e1d00 */
[----:B------:R-:W-:Y:S01]  /*18c0*/  FADD.FTZ R164, R229, -UR5 ;  /* 0x80000005e5a47e21 */ /* 0x000fe20008010000 */
[--C-:B--2---:R-:W-:Y:S02]  /*18d0*/  HADD2.F32 R16, -RZ, R158.reuse.H0_H0 ;  /* 0x2000009eff107230 */ /* 0x104fe40000004100 */
[----:B------:R-:W-:Y:S02]  /*18e0*/  HADD2.F32 R17, -RZ, R158.H1_H1 ;  /* 0x3000009eff117230 */ /* 0x000fe40000004100 */
[----:B------:R-:W-:-:S04]  /*18f0*/  FADD.FTZ R158, R161, -UR5 ;  /* 0x80000005a19e7e21 */ /* 0x000fc80008010000 */
[----:B------:R-:W-:Y:S01]  /*1900*/  FMUL.FTZ R158, R158, UR8 ;  /* 0x000000089e9e7c20 */ /* 0x000fe20008410000 */
[----:B------:R-:W-:Y:S01]  /*1910*/  FADD.FTZ R174, R174, -UR5 ;  /* 0x80000005aeae7e21 */ /* 0x000fe20008010000 */
[----:B------:R-:W-:Y:S01]  /*1920*/  FADD.FTZ R243, R219, R243 ;  /* 0x000000f3dbf37221 */ /* 0x000fe20000010000 */
[----:B------:R-:W-:Y:S01]  /*1930*/  FMUL.FTZ R164, R164, UR8 ;  /* 0x00000008a4a47c20 */ /* 0x000fe20008410000 */
[-C--:B------:R-:W-:Y:S01]  /*1940*/  FFMA.FTZ R2, R158, R219.reuse, R2 ;  /* 0x000000db9e027223 */ /* 0x080fe20000010002 */
[----:B------:R-:W-:Y:S01]  /*1950*/  FMUL.FTZ R219, R132, R219 ;  /* 0x000000db84db7220 */ /* 0x000fe20000410000 */
[----:B---3--:R-:W-:-:S05]  /*1960*/  FADD.FTZ R28, R155, R28 ;  /* 0x0000001c9b1c7221 */ /* 0x008fca0000010000 */
[----:B------:R-:W-:Y:S01]  /*1970*/  STL [R1+0xd4], R28 ;  /* 0x0000d41c01007387 */ /* 0x000fe20000100800 */
[----:B----4-:R-:W-:-:S05]  /*1980*/  FADD.FTZ R30, R21, R30 ;  /* 0x0000001e151e7221 */ /* 0x010fca0000010000 */
[----:B------:R0:W-:Y:S01]  /*1990*/  STL [R1+0xd8], R30 ;  /* 0x0000d81e01007387 */ /* 0x0001e20000100800 */
[----:B------:R-:W-:-:S03]  /*19a0*/  FADD.FTZ R32, R23, R32 ;  /* 0x0000002017207221 */ /* 0x000fc60000010000 */
[----:B0-----:R-:W2:Y:S04]  /*19b0*/  LDL.LU R30, [R1+0xe8] ;  /* 0x0000e800011e7983 */ /* 0x001ea80000300800 */
[----:B------:R0:W-:Y:S01]  /*19c0*/  STL [R1+0xdc], R32 ;  /* 0x0000dc2001007387 */ /* 0x0001e20000100800 */
[----:B------:R-:W-:-:S03]  /*19d0*/  FADD.FTZ R148, R25, R148 ;  /* 0x0000009419947221 */ /* 0x000fc60000010000 */
[----:B0-----:R-:W3:Y:S01]  /*19e0*/  LDL.LU R32, [R1+0xec] ;  /* 0x0000ec0001207983 */ /* 0x001ee20000300800 */
[----:B------:R-:W-:-:S03]  /*19f0*/  FADD.FTZ R146, R27, R146 ;  /* 0x000000921b927221 */ /* 0x000fc60000010000 */
[----:B------:R-:W4:Y:S04]  /*1a00*/  LDL.LU R149, [R1+0xf0] ;  /* 0x0000f00001957983 */ /* 0x000f280000300800 */
[----:B------:R0:W-:Y:S04]  /*1a10*/  STL [R1+0xe0], R148 ;  /* 0x0000e09401007387 */ /* 0x0001e80000100800 */
[----:B0-----:R-:W4:Y:S04]  /*1a20*/  LDL.LU R148, [R1+0xf4] ;  /* 0x0000f40001947983 */ /* 0x001f280000300800 */
[----:B------:R0:W-:Y:S04]  /*1a30*/  STL [R1+0xe4], R146 ;  /* 0x0000e49201007387 */ /* 0x0001e80000100800 */
[----:B0-----:R-:W4:Y:S01]  /*1a40*/  LDL.LU R146, [R1+0xf8] ;  /* 0x0000f80001927983 */ /* 0x001f220000300800 */
[----:B------:R-:W-:Y:S01]  /*1a50*/  FADD.FTZ R175, R175, -UR5 ;  /* 0x80000005afaf7e21 */ /* 0x000fe20008010000 */
[----:B------:R-:W-:Y:S01]  /*1a60*/  FADD.FTZ R244, R217, R244 ;  /* 0x000000f4d9f47221 */ /* 0x000fe20000010000 */
[----:B------:R-:W-:Y:S01]  /*1a70*/  FMUL.FTZ R218, R174, UR8 ;  /* 0x00000008aeda7c20 */ /* 0x000fe20008410000 */
[-C--:B------:R-:W-:Y:S01]  /*1a80*/  FFMA.FTZ R3, R220, R217.reuse, R3 ;  /* 0x000000d9dc037223 */ /* 0x080fe20000010003 */
[-C--:B------:R-:W-:Y:S01]  /*1a90*/  FFMA.FTZ R204, R164, R24.reuse, R204 ;  /* 0x00000018a4cc7223 */ /* 0x080fe200000100cc */
[----:B------:R-:W-:Y:S01]  /*1aa0*/  FMUL.FTZ R166, R116, R24 ;  /* 0x0000001874a67220 */ /* 0x000fe20000410000 */
[----:B------:R-:W-:Y:S01]  /*1ab0*/  FMUL.FTZ R217, R133, R217 ;  /* 0x000000d985d97220 */ /* 0x000fe20000410000 */
[----:B------:R-:W-:Y:S01]  /*1ac0*/  FADD.FTZ R24, RZ, R219 ;  /* 0x000000dbff187221 */ /* 0x000fe20000010000 */
[----:B------:R-:W-:Y:S01]  /*1ad0*/  FADD.FTZ R176, R176, -UR5 ;  /* 0x80000005b0b07e21 */ /* 0x000fe20008010000 */
[----:B------:R-:W-:Y:S01]  /*1ae0*/  FADD.FTZ R245, R215, R245 ;  /* 0x000000f5d7f57221 */ /* 0x000fe20000010000 */
[----:B------:R-:W-:Y:S01]  /*1af0*/  FMUL.FTZ R216, R175, UR8 ;  /* 0x00000008afd87c20 */ /* 0x000fe20008410000 */
[-C--:B------:R-:W-:Y:S01]  /*1b00*/  FFMA.FTZ R4, R218, R215.reuse, R4 ;  /* 0x000000d7da047223 */ /* 0x080fe20000010004 */
[----:B------:R-:W-:Y:S01]  /*1b10*/  FMUL.FTZ R215, R134, R215 ;  /* 0x000000d786d77220 */ /* 0x000fe20000410000 */
[----:B------:R-:W-:Y:S01]  /*1b20*/  FADD.FTZ R24, R217, R24 ;  /* 0x00000018d9187221 */ /* 0x000fe20000010000 */
[----:B------:R-:W-:-:S02]  /*1b30*/  HADD2.F32 R181, -RZ, R26.H0_H0 ;  /* 0x2000001affb57230 */ /* 0x000fc40000004100 */
[----:B------:R-:W-:Y:S01]  /*1b40*/  FADD.FTZ R178, R178, -UR5 ;  /* 0x80000005b2b27e21 */ /* 0x000fe20008010000 */
[----:B------:R-:W-:Y:S02]  /*1b50*/  HADD2.F32 R22, -RZ, R150.H0_H0 ;  /* 0x20000096ff167230 */ /* 0x000fe40000004100 */
[----:B------:R-:W-:Y:S01]  /*1b60*/  FADD.FTZ R246, R213, R246 ;  /* 0x000000f6d5f67221 */ /* 0x000fe20000010000 */
[----:B------:R-:W-:Y:S01]  /*1b70*/  FMUL.FTZ R214, R176, UR8 ;  /* 0x00000008b0d67c20 */ /* 0x000fe20008410000 */
[-C--:B------:R-:W-:Y:S01]  /*1b80*/  FFMA.FTZ R5, R216, R213.reuse, R5 ;  /* 0x000000d5d8057223 */ /* 0x080fe20000010005 */
[----:B------:R-:W-:Y:S01]  /*1b90*/  FMUL.FTZ R213, R135, R213 ;  /* 0x000000d587d57220 */ /* 0x000fe20000410000 */
[----:B------:R-:W-:Y:S01]  /*1ba0*/  FADD.FTZ R24, R215, R24 ;  /* 0x00000018d7187221 */ /* 0x000fe20000010000 */
[----:B------:R-:W-:Y:S02]  /*1bb0*/  HADD2.F32 R162, -RZ, R26.H1_H1 ;  /* 0x3000001affa27230 */ /* 0x000fe40000004100 */
[----:B------:R-:W-:Y:S01]  /*1bc0*/  FADD.FTZ R171, R171, -UR5 ;  /* 0x80000005abab7e21 */ /* 0x000fe20008010000 */
[----:B------:R-:W-:Y:S01]  /*1bd0*/  FADD.FTZ R179, R179, -UR5 ;  /* 0x80000005b3b37e21 */ /* 0x000fe20008010000 */
[----:B------:R-:W-:Y:S01]  /*1be0*/  FADD.FTZ R247, R181, R247 ;  /* 0x000000f7b5f77221 */ /* 0x000fe20000010000 */
[----:B------:R-:W-:Y:S01]  /*1bf0*/  FMUL.FTZ R212, R178, UR8 ;  /* 0x00000008b2d47c20 */ /* 0x000fe20008410000 */
[-C--:B------:R-:W-:Y:S01]  /*1c00*/  FFMA.FTZ R6, R214, R181.reuse, R6 ;  /* 0x000000b5d6067223 */ /* 0x080fe20000010006 */
[----:B------:R-:W-:Y:S01]  /*1c10*/  FADD.FTZ R22, R22, -UR5 ;  /* 0x8000000516167e21 */ /* 0x000fe20008010000 */
[----:B------:R-:W-:Y:S01]  /*1c20*/  FMUL.FTZ R181, R128, R181 ;  /* 0x000000b580b57220 */ /* 0x000fe20000410000 */
[----:B------:R-:W-:Y:S01]  /*1c30*/  FADD.FTZ R24, R213, R24 ;  /* 0x00000018d5187221 */ /* 0x000fe20000010000 */
[----:B------:R-:W-:Y:S01]  /*1c40*/  FADD.FTZ R161, R180, -UR5 ;  /* 0x80000005b4a17e21 */ /* 0x000fe20008010000 */
[----:B------:R-:W-:Y:S01]  /*1c50*/  FMUL.FTZ R197, R171, UR8 ;  /* 0x00000008abc57c20 */ /* 0x000fe20008410000 */
[----:B------:R-:W-:Y:S01]  /*1c60*/  FADD.FTZ R248, R162, R248 ;  /* 0x000000f8a2f87221 */ /* 0x000fe20000010000 */
[----:B------:R-:W-:Y:S01]  /*1c70*/  FMUL.FTZ R180, R179, UR8 ;  /* 0x00000008b3b47c20 */ /* 0x000fe20008410000 */
[-C--:B------:R-:W-:Y:S01]  /*1c80*/  FFMA.FTZ R7, R212, R162.reuse, R7 ;  /* 0x000000a2d4077223 */ /* 0x080fe20000010007 */
[----:B------:R-:W-:Y:S01]  /*1c90*/  FMUL.FTZ R171, R22, UR8 ;  /* 0x0000000816ab7c20 */ /* 0x000fe20008410000 */
[----:B------:R-:W-:Y:S01]  /*1ca0*/  FMUL.FTZ R162, R129, R162 ;  /* 0x000000a281a27220 */ /* 0x000fe20000410000 */
[----:B------:R-:W-:Y:S01]  /*1cb0*/  FADD.FTZ R22, R181, R24 ;  /* 0x00000018b5167221 */ /* 0x000fe20000010000 */
[----:B------:R-:W-:Y:S01]  /*1cc0*/  FADD.FTZ R249, R160, R249 ;  /* 0x000000f9a0f97221 */ /* 0x000fe20000010000 */
[-C--:B------:R-:W-:Y:S01]  /*1cd0*/  FFMA.FTZ R8, R180, R160.reuse, R8 ;  /* 0x000000a0b4087223 */ /* 0x080fe20000010008 */
[----:B------:R-:W-:Y:S01]  /*1ce0*/  FMUL.FTZ R160, R130, R160 ;  /* 0x000000a082a07220 */ /* 0x000fe20000410000 */
[----:B------:R-:W-:Y:S01]  /*1cf0*/  FADD.FTZ R22, R162, R22 ;  /* 0x00000016a2167221 */ /* 0x000fe20000010000 */
[----:B------:R-:W-:-:S02]  /*1d00*/  HADD2.F32 R18, -RZ, R159.H0_H0 ;  /* 0x2000009fff127230 */ /* 0x000fc40000004100 */
[----:B------:R-:W-:Y:S01]  /*1d10*/  FMUL.FTZ R184, R184, UR8 ;  /* 0x00000008b8b87c20 */ /* 0x000fe20008410000 */
[----:B------:R-:W-:Y:S02]  /*1d20*/  HADD2.F32 R20, -RZ, R159.H1_H1 ;  /* 0x3000009fff147230 */ /* 0x000fe40000004100 */
[----:B------:R-:W-:Y:S01]  /*1d30*/  FFMA.FTZ R24, R158, R219, RZ ;  /* 0x000000db9e187223 */ /* 0x000fe200000100ff */
[----:B------:R-:W-:Y:S01]  /*1d40*/  FMUL.FTZ R159, R131, R168 ;  /* 0x000000a8839f7220 */ /* 0x000fe20000410000 */
[----:B------:R-:W-:Y:S01]  /*1d50*/  FADD.FTZ R22, R160, R22 ;  /* 0x00000016a0167221 */ /* 0x000fe20000010000 */
[----:B------:R-:W-:Y:S01]  /*1d60*/  FADD.FTZ R251, R186, R251 ;  /* 0x000000fbbafb7221 */ /* 0x000fe20000010000 */
[-C--:B------:R-:W-:Y:S01]  /*1d70*/  FFMA.FTZ R10, R184, R186.reuse, R10 ;  /* 0x000000bab80a7223 */ /* 0x080fe2000001000a */
[----:B------:R-:W-:Y:S01]  /*1d80*/  FFMA.FTZ R24, R220, R217, R24 ;  /* 0x000000d9dc187223 */ /* 0x000fe20000010018 */
[----:B------:R-:W-:Y:S01]  /*1d90*/  FMUL.FTZ R186, R124, R186 ;  /* 0x000000ba7cba7220 */ /* 0x000fe20000410000 */
[----:B------:R-:W-:-:S02]  /*1da0*/  FADD.FTZ R28, R159, R22 ;  /* 0x000000169f1c7221 */ /* 0x000fc40000010000 */
[----:B------:R-:W-:Y:S02]  /*1db0*/  FFMA.FTZ R24, R218, R215, R24 ;  /* 0x000000d7da187223 */ /* 0x000fe40000010018 */
[----:B------:R-:W-:Y:S01]  /*1dc0*/  FADD.FTZ R28, R186, R28 ;  /* 0x0000001cba1c7221 */ /* 0x000fe20000010000 */
[----:B------:R-:W-:Y:S01]  /*1dd0*/  FMUL.FTZ R189, R189, UR8 ;  /* 0x00000008bdbd7c20 */ /* 0x000fe20008410000 */
[-C--:B------:R-:W-:Y:S01]  /*1de0*/  FFMA.FTZ R12, R187, R190.reuse, R12 ;  /* 0x000000bebb0c7223 */ /* 0x080fe2000001000c */
[----:B------:R-:W-:Y:S01]  /*1df0*/  FFMA.FTZ R24, R216, R213, R24 ;  /* 0x000000d5d8187223 */ /* 0x000fe20000010018 */
[----:B------:R-:W-:Y:S01]  /*1e00*/  FMUL.FTZ R190, R126, R190 ;  /* 0x000000be7ebe7220 */ /* 0x000fe20000410000 */
[----:B------:R-:W-:Y:S01]  /*1e10*/  FADD.FTZ R28, R188, R28 ;  /* 0x0000001cbc1c7221 */ /* 0x000fe20000010000 */
[----:B------:R-:W-:Y:S02]  /*1e20*/  HADD2.F32 R13, -RZ, R156.H0_H0 ;  /* 0x2000009cff0d7230 */ /* 0x000fe40000004100 */
[-C--:B------:R-:W-:Y:S01]  /*1e30*/  FFMA.FTZ R182, R189, R192.reuse, R182 ;  /* 0x000000c0bdb67223 */ /* 0x080fe200000100b6 */
[----:B------:R-:W-:Y:S01]  /*1e40*/  FFMA.FTZ R24, R214, R181, R24 ;  /* 0x000000b5d6187223 */ /* 0x000fe20000010018 */
[----:B------:R-:W-:Y:S01]  /*1e50*/  FMUL.FTZ R192, R127, R192 ;  /* 0x000000c07fc07220 */ /* 0x000fe20000410000 */
[----:B------:R-:W-:Y:S01]  /*1e60*/  FADD.FTZ R28, R190, R28 ;  /* 0x0000001cbe1c7221 */ /* 0x000fe20000010000 */
[----:B------:R-:W-:Y:S01]  /*1e70*/  FADD.FTZ R13, R13, -UR5 ;  /* 0x800000050d0d7e21 */ /* 0x000fe20008010000 */
[----:B------:R-:W-:Y:S01]  /*1e80*/  FFMA.FTZ R200, R191, R194, R200 ;  /* 0x000000c2bfc87223 */ /* 0x000fe200000100c8 */
[----:B------:R-:W-:Y:S01]  /*1e90*/  FFMA.FTZ R24, R212, R162, R24 ;  /* 0x000000a2d4187223 */ /* 0x000fe20000010018 */
[----:B------:R-:W-:Y:S01]  /*1ea0*/  FMUL.FTZ R194, R120, R194 ;  /* 0x000000c278c27220 */ /* 0x000fe20000410000 */
[----:B------:R-:W-:Y:S01]  /*1eb0*/  FADD.FTZ R28, R192, R28 ;  /* 0x0000001cc01c7221 */ /* 0x000fe20000010000 */
[----:B------:R-:W-:Y:S01]  /*1ec0*/  FADD.FTZ R34, R20, -UR5 ;  /* 0x8000000514227e21 */ /* 0x000fe20008010000 */
[----:B------:R-:W-:Y:S01]  /*1ed0*/  FMUL.FTZ R20, R13, UR8 ;  /* 0x000000080d147c20 */ /* 0x000fe20008410000 */
[----:B------:R-:W-:Y:S01]  /*1ee0*/  FFMA.FTZ R13, R180, R160, R24 ;  /* 0x000000a0b40d7223 */ /* 0x000fe20000010018 */
[----:B------:R-:W-:Y:S01]  /*1ef0*/  FMUL.FTZ R161, R161, UR8 ;  /* 0x00000008a1a17c20 */ /* 0x000fe20008410000 */
[----:B------:R-:W-:Y:S01]  /*1f00*/  FADD.FTZ R24, R194, R28 ;  /* 0x0000001cc2187221 */ /* 0x000fe20000010000 */
[-C--:B------:R-:W-:Y:S01]  /*1f10*/  FFMA.FTZ R202, R195, R198.reuse, R202 ;  /* 0x000000c6c3ca7223 */ /* 0x080fe200000100ca */
[----:B------:R-:W-:Y:S01]  /*1f20*/  FMUL.FTZ R198, R122, R198 ;  /* 0x000000c67ac67220 */ /* 0x000fe20000410000 */
[----:B------:R-:W-:Y:S01]  /*1f30*/  FFMA.FTZ R13, R161, R159, R13 ;  /* 0x0000009fa10d7223 */ /* 0x000fe2000001000d */
[----:B------:R-:W-:Y:S01]  /*1f40*/  FADD.FTZ R24, R196, R24 ;  /* 0x00000018c4187221 */ /* 0x000fe20000010000 */
[----:B------:R-:W-:-:S02]  /*1f50*/  HADD2.F32 R15, -RZ, R157.H0_H0 ;  /* 0x2000009dff0f7230 */ /* 0x000fc40000004100 */
[-C--:B------:R-:W-:Y:S01]  /*1f60*/  FFMA.FTZ R203, R197, R199.reuse, R203 ;  /* 0x000000c7c5cb7223 */ /* 0x080fe200000100cb */
[----:B------:R-:W-:Y:S01]  /*1f70*/  FMUL.FTZ R199, R123, R199 ;  /* 0x000000c77bc77220 */ /* 0x000fe20000410000 */
[----:B------:R-:W-:Y:S01]  /*1f80*/  FFMA.FTZ R13, R184, R186, R13 ;  /* 0x000000bab80d7223 */ /* 0x000fe2000001000d */
[----:B------:R-:W-:Y:S01]  /*1f90*/  FADD.FTZ R24, R198, R24 ;  /* 0x00000018c6187221 */ /* 0x000fe20000010000 */
[----:B------:R-:W-:Y:S02]  /*1fa0*/  FADD.FTZ R15, R15, -UR5 ;  /* 0x800000050f0f7e21 */ /* 0x000fe40008010000 */
[----:B------:R-:W-:Y:S01]  /*1fb0*/  FFMA.FTZ R13, R185, R188, R13 ;  /* 0x000000bcb90d7223 */ /* 0x000fe2000001000d */
[----:B------:R-:W-:Y:S01]  /*1fc0*/  FADD.FTZ R28, R199, R24 ;  /* 0x00000018c71c7221 */ /* 0x000fe20000010000 */
[----:B------:R-:W-:Y:S01]  /*1fd0*/  FADD.FTZ R250, R168, R250 ;  /* 0x000000faa8fa7221 */ /* 0x000fe20000010000 */
[----:B------:R-:W-:Y:S01]  /*1fe0*/  FFMA.FTZ R9, R161, R168, R9 ;  /* 0x000000a8a1097223 */ /* 0x000fe20000010009 */
[----:B------:R-:W-:Y:S01]  /*1ff0*/  FMUL.FTZ R24, R15, UR8 ;  /* 0x000000080f187c20 */ /* 0x000fe20008410000 */
[----:B------:R-:W-:Y:S01]  /*2000*/  FMUL.FTZ R168, R117, R152 ;  /* 0x0000009875a87220 */ /* 0x000fe20000410000 */
[----:B------:R-:W-:Y:S01]  /*2010*/  FFMA.FTZ R13, R187, R190, R13 ;  /* 0x000000bebb0d7223 */ /* 0x000fe2000001000d */
        /* <DEDUP_REMOVED lines=9> */
[-C--:B------:R-:W-:Y:S01]  /*20b0*/  FFMA.FTZ R208, R171, R173.reuse, R208 ;  /* 0x000000adabd07223 */ /* 0x080fe200000100d0 */
[----:B------:R-:W-:Y:S01]  /*20c0*/  FADD.FTZ R26, R26, -UR5 ;  /* 0x800000051a1a7e21 */ /* 0x000fe20008010000 */
[----:B------:R-:W-:Y:S01]  /*20d0*/  FMUL.FTZ R173, R112, R173 ;  /* 0x000000ad70ad7220 */ /* 0x000fe20000410000 */
[----:B------:R-:W-:Y:S01]  /*20e0*/  FFMA.FTZ R13, R193, R196, R13 ;  /* 0x000000c4c10d7223 */ /* 0x000fe2000001000d */
[----:B------:R-:W-:Y:S01]  /*20f0*/  FADD.FTZ R15, R172, R15 ;  /* 0x0000000fac0f7221 */ /* 0x000fe20000010000 */
[----:B------:R-:W-:Y:S01]  /*2100*/  FMUL.FTZ R175, R26, UR8 ;  /* 0x000000081aaf7c20 */ /* 0x000fe20008410000 */
[----:B------:R-:W-:Y:S01]  /*2110*/  FMUL.FTZ R176, R113, R154 ;  /* 0x0000009a71b07220 */ /* 0x000fe20000410000 */
[----:B------:R-:W-:Y:S01]  /*2120*/  FFMA.FTZ R13, R195, R198, R13 ;  /* 0x000000c6c30d7223 */ /* 0x000fe2000001000d */
[----:B------:R-:W-:Y:S01]  /*2130*/  FADD.FTZ R15, R173, R15 ;  /* 0x0000000fad0f7221 */ /* 0x000fe20000010000 */
[----:B------:R-:W-:-:S02]  /*2140*/  HADD2.F32 R156, -RZ, R156.H1_H1 ;  /* 0x3000009cff9c7230 */ /* 0x000fc40000004100 */
[-C--:B------:R-:W-:Y:S01]  /*2150*/  FFMA.FTZ R211, R175, R177.reuse, R211 ;  /* 0x000000b1afd37223 */ /* 0x080fe200000100d3 */
[----:B------:R-:W-:Y:S01]  /*2160*/  FADD.FTZ R165, R228, -UR5 ;  /* 0x80000005e4a57e21 */ /* 0x000fe20008010000 */
[----:B------:R-:W-:Y:S01]  /*2170*/  FMUL.FTZ R177, R114, R177 ;  /* 0x000000b172b17220 */ /* 0x000fe20000410000 */
[----:B------:R-:W-:Y:S01]  /*2180*/  FFMA.FTZ R13, R197, R199, R13 ;  /* 0x000000c7c50d7223 */ /* 0x000fe2000001000d */
[----:B------:R-:W-:Y:S01]  /*2190*/  FADD.FTZ R15, R176, R15 ;  /* 0x0000000fb00f7221 */ /* 0x000fe20000010000 */
[----:B------:R-:W-:Y:S01]  /*21a0*/  FADD.FTZ R22, R156, -UR5 ;  /* 0x800000059c167e21 */ /* 0x000fe20008010000 */
[----:B------:R-:W-:Y:S01]  /*21b0*/  FMUL.FTZ R165, R165, UR8 ;  /* 0x00000008a5a57c20 */ /* 0x000fe20008410000 */
[----:B------:R-:W-:Y:S01]  /*21c0*/  FMUL.FTZ R179, R115, R155 ;  /* 0x0000009b73b37220 */ /* 0x000fe20000410000 */
[----:B------:R-:W-:Y:S01]  /*21d0*/  FFMA.FTZ R13, R164, R166, R13 ;  /* 0x000000a6a40d7223 */ /* 0x000fe2000001000d */
[----:B------:R-:W-:Y:S01]  /*21e0*/  FADD.FTZ R15, R177, R15 ;  /* 0x0000000fb10f7221 */ /* 0x000fe20000010000 */
[----:B------:R-:W-:-:S02]  /*21f0*/  HADD2.F32 R157, -RZ, R157.H1_H1 ;  /* 0x3000009dff9d7230 */ /* 0x000fc40000004100 */
[-C--:B------:R-:W-:Y:S01]  /*2200*/  FFMA.FTZ R225, R20, R21.reuse, R225 ;  /* 0x0000001514e17223 */ /* 0x080fe200000100e1 */
[----:B------:R-:W-:Y:S01]  /*2210*/  FMUL.FTZ R22, R22, UR8 ;  /* 0x0000000816167c20 */ /* 0x000fe20008410000 */
[----:B------:R-:W-:Y:S01]  /*2220*/  FMUL.FTZ R21, R108, R21 ;  /* 0x000000156c157220 */ /* 0x000fe20000410000 */
[----:B------:R-:W-:Y:S01]  /*2230*/  FFMA.FTZ R13, R165, R168, R13 ;  /* 0x000000a8a50d7223 */ /* 0x000fe2000001000d */
[----:B------:R-:W-:Y:S01]  /*2240*/  FADD.FTZ R15, R179, R15 ;  /* 0x0000000fb30f7221 */ /* 0x000fe20000010000 */
[----:B------:R-:W-:Y:S02]  /*2250*/  HADD2.F32 R150, -RZ, R150.H1_H1 ;  /* 0x30000096ff967230 */ /* 0x000fe40000004100 */
[----:B------:R-:W-:Y:S01]  /*2260*/  FADD.FTZ R26, R157, -UR5 ;  /* 0x800000059d1a7e21 */ /* 0x000fe20008010000 */
[----:B------:R-:W-:Y:S01]  /*2270*/  FADD.FTZ R16, R16, -UR5 ;  /* 0x8000000510107e21 */ /* 0x000fe20008010000 */
[----:B------:R-:W-:Y:S01]  /*2280*/  FADD.FTZ R17, R17, -UR5 ;  /* 0x8000000511117e21 */ /* 0x000fe20008010000 */
[-C--:B------:R-:W-:Y:S01]  /*2290*/  FFMA.FTZ R226, R22, R23.reuse, R226 ;  /* 0x0000001716e27223 */ /* 0x080fe200000100e2 */
[----:B------:R-:W-:Y:S01]  /*22a0*/  FMUL.FTZ R23, R109, R23 ;  /* 0x000000176d177220 */ /* 0x000fe20000410000 */
[----:B------:R-:W-:Y:S01]  /*22b0*/  FFMA.FTZ R13, R167, R169, R13 ;  /* 0x000000a9a70d7223 */ /* 0x000fe2000001000d */
[----:B------:R-:W-:Y:S01]  /*22c0*/  FADD.FTZ R15, R21, R15 ;  /* 0x0000000f150f7221 */ /* 0x000fe20000010000 */
[-C--:B------:R-:W-:Y:S01]  /*22d0*/  FFMA.FTZ R227, R24, R25.reuse, R227 ;  /* 0x0000001918e37223 */ /* 0x080fe200000100e3 */
[----:B------:R-:W-:Y:S01]  /*22e0*/  FMUL.FTZ R26, R26, UR8 ;  /* 0x000000081a1a7c20 */ /* 0x000fe20008410000 */
[----:B------:R-:W-:Y:S01]  /*22f0*/  FMUL.FTZ R28, R16, UR8 ;  /* 0x00000008101c7c20 */ /* 0x000fe20008410000 */
[----:B------:R-:W-:Y:S01]  /*2300*/  FADD.FTZ R150, R150, -UR5 ;  /* 0x8000000596967e21 */ /* 0x000fe20008010000 */
[----:B------:R-:W-:Y:S01]  /*2310*/  FMUL.FTZ R25, R110, R25 ;  /* 0x000000196e197220 */ /* 0x000fe20000410000 */
[----:B------:R-:W-:Y:S01]  /*2320*/  FADD.FTZ R16, R15, R23 ;  /* 0x000000170f107221 */ /* 0x000fe20000010000 */
[----:B------:R-:W-:-:S02]  /*2330*/  HADD2.F32 R151, -RZ, R151.H1_H1 ;  /* 0x30000097ff977230 */ /* 0x000fc40000004100 */
[-C--:B------:R-:W-:Y:S01]  /*2340*/  FFMA.FTZ R230, R26, R27.reuse, R230 ;  /* 0x0000001b1ae67223 */ /* 0x080fe200000100e6 */
[----:B------:R-:W-:Y:S01]  /*2350*/  FMUL.FTZ R174, R150, UR8 ;  /* 0x0000000896ae7c20 */ /* 0x000fe20008410000 */
[----:B------:R-:W-:Y:S01]  /*2360*/  FMUL.FTZ R27, R111, R27 ;  /* 0x0000001b6f1b7220 */ /* 0x000fe20000410000 */
[----:B------:R-:W-:Y:S01]  /*2370*/  FADD.FTZ R16, R16, R25 ;  /* 0x0000001910107221 */ /* 0x000fe20000010000 */
[----:B------:R-:W-:Y:S01]  /*2380*/  FADD.FTZ R18, R18, -UR5 ;  /* 0x8000000512127e21 */ /* 0x000fe20008010000 */
[----:B------:R-:W-:Y:S01]  /*2390*/  FFMA.FTZ R231, R28, R29, R231 ;  /* 0x0000001d1ce77223 */ /* 0x000fe200000100e7 */
[----:B------:R-:W-:Y:S01]  /*23a0*/  FADD.FTZ R151, R151, -UR5 ;  /* 0x8000000597977e21 */ /* 0x000fe20008010000 */
[----:B------:R-:W-:-:S03]  /*23b0*/  FADD.FTZ R16, R16, R27 ;  /* 0x0000001b10107221 */ /* 0x000fc60000010000 */
[----:B------:R-:W-:Y:S01]  /*23c0*/  FMUL.FTZ R178, R151, UR8 ;  /* 0x0000000897b27c20 */ /* 0x000fe20008410000 */
[----:B------:R-:W-:-:S04]  /*23d0*/  FMUL.FTZ R34, R34, UR8 ;  /* 0x0000000822227c20 */ /* 0x000fc80008410000 */
[----:B------:R-:W-:Y:S01]  /*23e0*/  FFMA.FTZ R234, R34, R35, R234 ;  /* 0x0000002322ea7223 */ /* 0x000fe200000100ea */
[----:B------:R-:W-:Y:S01]  /*23f0*/  FMUL.FTZ R15, R101, R223 ;  /* 0x000000df650f7220 */ /* 0x000fe20000410000 */
[----:B------:R-:W-:Y:S01]  /*2400*/  FFMA.FTZ R205, R165, R152, R205 ;  /* 0x00000098a5cd7223 */ /* 0x000fe200000100cd */
[----:B------:R-:W-:Y:S01]  /*2410*/  FFMA.FTZ R207, R170, R153, R207 ;  /* 0x00000099aacf7223 */ /* 0x000fe200000100cf */
[--C-:B------:R-:W-:Y:S02]  /*2420*/  HADD2.F32 R152, -RZ, R141.reuse.H0_H0 ;  /* 0x2000008dff987230 */ /* 0x100fe40000004100 */
[----:B------:R-:W-:Y:S02]  /*2430*/  HADD2.F32 R153, -RZ, R141.H1_H1 ;  /* 0x3000008dff997230 */ /* 0x000fe40000004100 */
[----:B------:R-:W-:Y:S01]  /*2440*/  FFMA.FTZ R210, R174, R154, R210 ;  /* 0x0000009aaed27223 */ /* 0x000fe200000100d2 */
[----:B------:R-:W-:Y:S01]  /*2450*/  FFMA.FTZ R224, R178, R155, R224 ;  /* 0x0000009bb2e07223 */ /* 0x000fe200000100e0 */
[----:B------:R-:W-:-:S02]  /*2460*/  HADD2.F32 R154, -RZ, R142.H0_H0 ;  /* 0x2000008eff9a7230 */ /* 0x000fc40000004100 */
[----:B------:R-:W-:Y:S02]  /*2470*/  HADD2.F32 R155, -RZ, R142.H1_H1 ;  /* 0x3000008eff9b7230 */ /* 0x000fe40000004100 */
[--C-:B------:R-:W-:Y:S02]  /*2480*/  HADD2.F32 R228, -RZ, R147.reuse.H0_H0 ;  /* 0x20000093ffe47230 */ /* 0x100fe40000004100 */
[----:B------:R-:W-:Y:S02]  /*2490*/  HADD2.F32 R150, -RZ, R140.H1_H1 ;  /* 0x3000008cff967230 */ /* 0x000fe40000004100 */
[----:B------:R-:W-:-:S03]  /*24a0*/  HADD2.F32 R229, -RZ, R147.H1_H1 ;  /* 0x30000093ffe57230 */ /* 0x000fc60000004100 */
[----:B------:R-:W-:Y:S01]  /*24b0*/  FADD.FTZ R150, R150, -UR5 ;  /* 0x8000000596967e21 */ /* 0x000fe20008010000 */
[----:B------:R-:W-:Y:S01]  /*24c0*/  FADD.FTZ R152, R152, -UR5 ;  /* 0x8000000598987e21 */ /* 0x000fe20008010000 */
[----:B------:R-:W-:Y:S02]  /*24d0*/  FMUL.FTZ R151, R99, R229 ;  /* 0x000000e563977220 */ /* 0x000fe40000410000 */
[----:B------:R-:W-:Y:S01]  /*24e0*/  FMUL.FTZ R150, R150, UR8 ;  /* 0x0000000896967c20 */ /* 0x000fe20008410000 */
[----:B------:R-:W-:Y:S01]  /*24f0*/  FADD.FTZ R153, R153, -UR5 ;  /* 0x8000000599997e21 */ /* 0x000fe20008010000 */
[----:B------:R-:W-:Y:S01]  /*2500*/  FMUL.FTZ R152, R152, UR8 ;  /* 0x0000000898987c20 */ /* 0x000fe20008410000 */
[----:B--2---:R-:W-:-:S05]  /*2510*/  FADD.FTZ R30, R29, R30 ;  /* 0x0000001e1d1e7221 */ /* 0x004fca0000010000 */
[----:B------:R0:W-:Y:S01]  /*2520*/  STL [R1+0xe8], R30 ;  /* 0x0000e81e01007387 */ /* 0x0001e20000100800 */
[----:B------:R-:W-:Y:S01]  /*2530*/  FMUL.FTZ R29, R104, R29 ;  /* 0x0000001d681d7220 */ /* 0x000fe20000410000 */
[----:B0-----:R-:W-:Y:S01]  /*2540*/  FMUL.FTZ R30, R17, UR8 ;  /* 0x00000008111e7c20 */ /* 0x001fe20008410000 */
[----:B------:R-:W-:Y:S01]  /*2550*/  FFMA.FTZ R17, R170, R172, R13 ;  /* 0x000000acaa117223 */ /* 0x000fe2000001000d */
[----:B---3--:R-:W-:-:S03]  /*2560*/  FADD.FTZ R32, R31, R32 ;  /* 0x000000201f207221 */ /* 0x008fc60000010000 */
[----:B------:R-:W-:Y:S01]  /*2570*/  FFMA.FTZ R17, R171, R173, R17 ;  /* 0x000000adab117223 */ /* 0x000fe20000010011 */
[----:B------:R-:W-:Y:S01]  /*2580*/  HADD2.F32 R13, -RZ, R140.H0_H0 ;  /* 0x2000008cff0d7230 */ /* 0x000fe20000004100 */
[----:B------:R0:W-:Y:S02]  /*2590*/  STL [R1+0xec], R32 ;  /* 0x0000ec2001007387 */ /* 0x0001e40000100800 */
[----:B------:R-:W-:Y:S01]  /*25a0*/  FFMA.FTZ R17, R174, R176, R17 ;  /* 0x000000b0ae117223 */ /* 0x000fe20000010011 */
[-C--:B------:R-:W-:Y:S01]  /*25b0*/  FFMA.FTZ R232, R30, R31.reuse, R232 ;  /* 0x0000001f1ee87223 */ /* 0x080fe200000100e8 */
[----:B------:R-:W-:Y:S01]  /*25c0*/  FMUL.FTZ R31, R105, R31 ;  /* 0x0000001f691f7220 */ /* 0x000fe20000410000 */
[----:B------:R-:W-:Y:S01]  /*25d0*/  FADD.FTZ R16, R16, R29 ;  /* 0x0000001d10107221 */ /* 0x000fe20000010000 */
[----:B------:R-:W-:Y:S01]  /*25e0*/  FFMA.FTZ R17, R175, R177, R17 ;  /* 0x000000b1af117223 */ /* 0x000fe20000010011 */
[----:B0-----:R-:W-:Y:S01]  /*25f0*/  FMUL.FTZ R32, R18, UR8 ;  /* 0x0000000812207c20 */ /* 0x001fe20008410000 */
[----:B----4-:R-:W-:Y:S01]  /*2600*/  FADD.FTZ R149, R33, R149 ;  /* 0x0000009521957221 */ /* 0x010fe20000010000 */
[----:B------:R-:W-:Y:S01]  /*2610*/  FADD.FTZ R13, R13, -UR5 ;  /* 0x800000050d0d7e21 */ /* 0x000fe20008010000 */
[----:B------:R-:W-:Y:S01]  /*2620*/  FFMA.FTZ R17, R178, R179, R17 ;  /* 0x000000b3b2117223 */ /* 0x000fe20000010011 */
[-C--:B------:R-:W-:Y:S01]  /*2630*/  FFMA.FTZ R233, R32, R33.reuse, R233 ;  /* 0x0000002120e97223 */ /* 0x080fe200000100e9 */
[----:B------:R-:W-:Y:S01]  /*2640*/  FMUL.FTZ R33, R106, R33 ;  /* 0x000000216a217220 */ /* 0x000fe20000410000 */
[----:B------:R-:W-:Y:S01]  /*2650*/  FADD.FTZ R16, R16, R31 ;  /* 0x0000001f10107221 */ /* 0x000fe20000010000 */
[----:B------:R-:W-:Y:S01]  /*2660*/  FADD.FTZ R148, R35, R148 ;  /* 0x0000009423947221 */ /* 0x000fe20000010000 */
[----:B------:R-:W-:Y:S01]  /*2670*/  FMUL.FTZ R13, R13, UR8 ;  /* 0x000000080d0d7c20 */ /* 0x000fe20008410000 */
[----:B------:R-:W-:Y:S01]  /*2680*/  FMUL.FTZ R35, R107, R35 ;  /* 0x000000236b237220 */ /* 0x000fe20000410000 */
[----:B------:R-:W-:Y:S01]  /*2690*/  FFMA.FTZ R17, R20, R21, R17 ;  /* 0x0000001514117223 */ /* 0x000fe20000010011 */
[----:B------:R-:W-:Y:S01]  /*26a0*/  FADD.FTZ R16, R16, R33 ;  /* 0x0000002110107221 */ /* 0x000fe20000010000 */
[-C--:B------:R-:W-:Y:S01]  /*26b0*/  FFMA.FTZ R235, R13, R14.reuse, R235 ;  /* 0x0000000e0deb7223 */ /* 0x080fe200000100eb */
[----:B------:R-:W-:Y:S01]  /*26c0*/  FADD.FTZ R146, R14, R146 ;  /* 0x000000920e927221 */ /* 0x000fe20000010000 */
[----:B------:R-:W-:Y:S01]  /*26d0*/  FMUL.FTZ R14, R100, R14 ;  /* 0x0000000e640e7220 */ /* 0x000fe20000410000 */
        /* <DEDUP_REMOVED lines=8> */
[----:B------:R-:W-:Y:S01]  /*2760*/  FMUL.FTZ R17, R103, R222 ;  /* 0x000000de67117220 */ /* 0x000fe20000410000 */
[----:B------:R-:W-:Y:S01]  /*2770*/  FADD.FTZ R141, R141, R16 ;  /* 0x000000108d8d7221 */ /* 0x000fe20000010000 */
[----:B------:R-:W-:Y:S01]  /*2780*/  FMUL.FTZ R18, R96, R145 ;  /* 0x0000009160127220 */ /* 0x000fe20000410000 */
[----:B------:R-:W-:Y:S02]  /*2790*/  FFMA.FTZ R142, R30, R31, R142 ;  /* 0x0000001f1e8e7223 */ /* 0x000fe4000001008e */
[----:B------:R-:W-:Y:S01]  /*27a0*/  FADD.FTZ R141, R141, R17 ;  /* 0x000000118d8d7221 */ /* 0x000fe20000010000 */
[----:B------:R0:W-:Y:S01]  /*27b0*/  STL [R1+0xf0], R149 ;  /* 0x0000f09501007387 */ /* 0x0001e20000100800 */
[----:B------:R-:W-:-:S02]  /*27c0*/  FFMA.FTZ R142, R32, R33, R142 ;  /* 0x00000021208e7223 */ /* 0x000fc4000001008e */
[----:B------:R-:W-:Y:S01]  /*27d0*/  FADD.FTZ R141, R141, R18 ;  /* 0x000000128d8d7221 */ /* 0x000fe20000010000 */
[----:B------:R1:W-:Y:S01]  /*27e0*/  STL [R1+0xf4], R148 ;  /* 0x0000f49401007387 */ /* 0x0003e20000100800 */
[----:B------:R-:W-:Y:S01]  /*27f0*/  FFMA.FTZ R142, R34, R35, R142 ;  /* 0x00000023228e7223 */ /* 0x000fe2000001008e */
[----:B0-----:R-:W-:Y:S01]  /*2800*/  FMUL.FTZ R149, R98, R228 ;  /* 0x000000e462957220 */ /* 0x001fe20000410000 */
[----:B-1----:R-:W-:-:S04]  /*2810*/  FMUL.FTZ R148, R97, R221 ;  /* 0x000000dd61947220 */ /* 0x002fc80000410000 */
[----:B------:R-:W-:Y:S01]  /*2820*/  FADD.FTZ R141, R141, R148 ;  /* 0x000000948d8d7221 */ /* 0x000fe20000010000 */
[----:B------:R-:W-:-:S03]  /*2830*/  FFMA.FTZ R142, R13, R14, R142 ;  /* 0x0000000e0d8e7223 */ /* 0x000fc6000001008e */
[----:B------:R-:W-:Y:S01]  /*2840*/  FADD.FTZ R141, R141, R149 ;  /* 0x000000958d8d7221 */ /* 0x000fe20000010000 */
[----:B------:R-:W-:-:S03]  /*2850*/  FFMA.FTZ R142, R150, R15, R142 ;  /* 0x0000000f968e7223 */ /* 0x000fc6000001008e */
[----:B------:R-:W-:Y:S01]  /*2860*/  FADD.FTZ R141, R141, R151 ;  /* 0x000000978d8d7221 */ /* 0x000fe20000010000 */
[----:B------:R-:W-:Y:S01]  /*2870*/  FADD.FTZ R154, R154, -UR5 ;  /* 0x800000059a9a7e21 */ /* 0x000fe20008010000 */
[----:B------:R-:W-:Y:S01]  /*2880*/  FMUL.FTZ R153, R153, UR8 ;  /* 0x0000000899997c20 */ /* 0x000fe20008410000 */
[----:B------:R-:W-:Y:S02]  /*2890*/  FFMA.FTZ R142, R152, R16, R142 ;  /* 0x00000010988e7223 */ /* 0x000fe4000001008e */
[----:B------:R-:W0:Y:S01]  /*28a0*/  SHFL.DOWN PT, R140, R141, 0x10, 0x1f ;  /* 0x0a001f008d8c7f89 */ /* 0x000e2200000e0000 */
        /* <DEDUP_REMOVED lines=32> */
[----:B------:R-:W-:Y:S01]  /*2ab0*/  UMOV UR7, 0x3f800000 ;  /* 0x3f80000000077882 */ /* 0x000fe20000000000 */
[----:B------:R-:W-:Y:S01]  /*2ac0*/  @UP0 UMOV UR7, UR4 ;  /* 0x0000000400070c82 */ /* 0x000fe20008000000 */
[----:B0-----:R-:W-:-:S02]  /*2ad0*/  FADD.FTZ R140, R140, R142 ;  /* 0x0000008e8c8c7221 */ /* 0x001fc40000010000 */
[----:B------:R-:W0:Y:S01]  /*2ae0*/  SHFL.DOWN PT, R142, R141, 0x1, 0x1f ;  /* 0x08201f008d8e7f89 */ /* 0x000e2200000e0000 */
[----:B-1----:R-:W-:Y:S01]  /*2af0*/  LOP3.LUT P0, RZ, R146, 0x1f, RZ, 0xc0, !PT ;  /* 0x0000001f92ff7812 */ /* 0x002fe2000780c0ff */
[----:B------:R-:W-:Y:S01]  /*2b00*/  BSSY.RECONVERGENT B0, `(.L_x_10049) ;  /* 0x000000b000007945 */ /* 0x000fe20003800200 */
[----:B0-----:R-:W-:-:S11]  /*2b10*/  FADD.FTZ R141, R141, R142 ;  /* 0x0000008e8d8d7221 */ /* 0x001fd60000010000 */
        /* <DEDUP_REMOVED lines=9> */
.L_x_10050:
[----:B------:R-:W-:Y:S05]  /*2bb0*/  BSYNC.RECONVERGENT B0 ;  /* 0x0000000000007941 */ /* 0x000fea0003800200 */
.L_x_10049:
[----:B0-----:R-:W2:Y:S04]  /*2bc0*/  LDL.LU R140, [R1+0xfc] ;  /* 0x0000fc00018c7983 */ /* 0x001ea80000300800 */
[----:B------:R0:W-:Y:S04]  /*2bd0*/  STL [R1+0x118], R0 ;  /* 0x0001180001007387 */ /* 0x0001e80000100800 */
[----:B0-----:R-:W3:Y:S04]  /*2be0*/  LDL.LU R0, [R1+0x100] ;  /* 0x0001000001007983 */ /* 0x001ee80000300800 */
[----:B------:R-:W4:Y:S01]  /*2bf0*/  LDL.LU R147, [R1+0x104] ;  /* 0x0001040001937983 */ /* 0x000f220000300800 */
[----:B------:R-:W0:Y:S01]  /*2c00*/  S2UR UR5, SR_CgaCtaId ;  /* 0x00000000000579c3 */ /* 0x000e220000008800 */
[----:B------:R-:W-:Y:S01]  /*2c10*/  UMOV UR4, 0x400 ;  /* 0x0000040000047882 */ /* 0x000fe20000000000 */
[----:B------:R-:W-:Y:S01]  /*2c20*/  FFMA.FTZ R236, R150, R223, R236 ;  /* 0x000000df96ec7223 */ /* 0x000fe200000100ec */
[----:B------:R-:W4:Y:S01]  /*2c30*/  LDL.LU R146, [R1+0x108] ;  /* 0x0001080001927983 */ /* 0x000f220000300800 */
[----:B0-----:R-:W-:-:S04]  /*2c40*/  ULEA UR4, UR5, UR4, 0x18 ;  /* 0x0000000405047291 */ /* 0x001fc8000f8ec0ff */
[----:B------:R-:W-:Y:S02]  /*2c50*/  UIADD3 UR5, UPT, UPT, UR4, 0x5020, URZ ;  /* 0x0000502004057890 */ /* 0x000fe4000fffe0ff */
[----:B------:R-:W-:Y:S01]  /*2c60*/  @!UP2 UIADD3 UR5, UPT, UPT, UR4, 0x5000, URZ ;  /* 0x000050000405a890 */ /* 0x000fe2000fffe0ff */
[----:B------:R-:W-:Y:S01]  /*2c70*/  FFMA.FTZ R238, R153, R222, R238 ;  /* 0x000000de99ee7223 */ /* 0x000fe200000100ee */
[----:B------:R-:W-:Y:S01]  /*2c80*/  BAR.SYNC.DEFER_BLOCKING 0x0 ;  /* 0x0000000000007b1d */ /* 0x000fe20000010000 */
[----:B--2---:R-:W-:-:S05]  /*2c90*/  FADD.FTZ R140, R223, R140 ;  /* 0x0000008cdf8c7221 */ /* 0x004fca0000010000 */
[----:B------:R-:W2:Y:S04]  /*2ca0*/  LDL.LU R223, [R1+0x114] ;  /* 0x0001140001df7983 */ /* 0x000ea80000300800 */
[----:B------:R-:W-:Y:S04]  /*2cb0*/  STL [R1+0xfc], R140 ;  /* 0x0000fc8c01007387 */ /* 0x000fe80000100800 */
[----:B------:R-:W0:Y:S01]  /*2cc0*/  LDS.128 R140, [UR5] ;  /* 0x00000005ff8c7984 */ /* 0x000e220008000c00 */
[----:B------:R-:W-:Y:S01]  /*2cd0*/  UIADD3 UR5, UPT, UPT, UR4, 0x5030, URZ ;  /* 0x0000503004057890 */ /* 0x000fe2000fffe0ff */
[----:B---3--:R-:W-:Y:S01]  /*2ce0*/  FADD.FTZ R0, R144, R0 ;  /* 0x0000000090007221 */ /* 0x008fe20000010000 */
[----:B----4-:R-:W-:-:S04]  /*2cf0*/  FADD.FTZ R147, R222, R147 ;  /* 0x00000093de937221 */ /* 0x010fc80000010000 */
[----:B------:R1:W-:Y:S04]  /*2d00*/  STL [R1+0x100], R0 ;  /* 0x0001000001007387 */ /* 0x0003e80000100800 */
[----:B-1----:R1:W5:Y:S01]  /*2d10*/  LDL.LU R0, [R1+0x118] ;  /* 0x0001180001007983 */ /* 0x0023620000300800 */
[----:B------:R-:W-:Y:S01]  /*2d20*/  @!UP2 UIADD3 UR5, UPT, UPT, UR4, 0x5010, URZ ;  /* 0x000050100405a890 */ /* 0x000fe2000fffe0ff */
[----:B------:R-:W-:Y:S02]  /*2d30*/  FFMA.FTZ R237, R152, R144, R237 ;  /* 0x0000009098ed7223 */ /* 0x000fe400000100ed */
[----:B------:R-:W3:Y:S01]  /*2d40*/  LDL.LU R222, [R1+0x110] ;  /* 0x0001100001de7983 */ /* 0x000ee20000300800 */
[----:B------:R-:W-:Y:S01]  /*2d50*/  FADD.FTZ R146, R145, R146 ;  /* 0x0000009291927221 */ /* 0x000fe20000010000 */
[----:B------:R-:W-:-:S02]  /*2d60*/  FFMA.FTZ R239, R154, R145, R239 ;  /* 0x000000919aef7223 */ /* 0x000fc400000100ef */
[----:B------:R-:W-:Y:S01]  /*2d70*/  STL [R1+0x104], R147 ;  /* 0x0001049301007387 */ /* 0x000fe20000100800 */
[----:B0-----:R-:W-:-:S04]  /*2d80*/  FADD.FTZ R141, RZ, R141 ;  /* 0x0000008dff8d7221 */ /* 0x001fc80000010000 */
[----:B------:R-:W-:Y:S02]  /*2d90*/  FADD.FTZ R143, R143, R141 ;  /* 0x0000008d8f8f7221 */ /* 0x000fe40000010000 */
[----:B------:R-:W4:Y:S01]  /*2da0*/  LDL.LU R141, [R1+0x10c] ;  /* 0x00010c00018d7983 */ /* 0x000f220000300800 */
[----:B------:R-:W-:Y:S01]  /*2db0*/  FADD.FTZ R140, RZ, R140 ;  /* 0x0000008cff8c7221 */ /* 0x000fe20000010000 */
[----:B------:R-:W-:Y:S01]  /*2dc0*/  UISETP.NE.U32.AND UP1, UPT, UR20, URZ, UPT ;  /* 0x000000ff1400728c */ /* 0x000fe2000bf25070 */
[----:B------:R-:W-:Y:S01]  /*2dd0*/  FFMA.FTZ R240, R155, R221, R240 ;  /* 0x000000dd9bf07223 */ /* 0x000fe200000100f0 */
[----:B------:R-:W-:Y:S01]  /*2de0*/  STL [R1+0x108], R146 ;  /* 0x0001089201007387 */ /* 0x000fe20000100800 */
[----:B------:R-:W-:Y:S01]  /*2df0*/  FADD.FTZ R140, R142, R140 ;  /* 0x0000008c8e8c7221 */ /* 0x000fe20000010000 */
[----:B------:R-:W-:Y:S01]  /*2e00*/  UISETP.NE.AND.EX UP1, UPT, UR21, URZ, UPT, UP1 ;  /* 0x000000ff1500728c */ /* 0x000fe2000bf25310 */
[----:B------:R-:W-:Y:S01]  /*2e10*/  FFMA.FTZ R241, R156, R228, R241 ;  /* 0x000000e49cf17223 */ /* 0x000fe200000100f1 */
[----:B------:R-:W0:Y:S01]  /*2e20*/  LDS.128 R144, [UR5] ;  /* 0x00000005ff907984 */ /* 0x000e220008000c00 */
        /* <DEDUP_REMOVED lines=9> */
[----:B--2---:R-:W-:Y:S01]  /*2ec0*/  FADD.FTZ R223, R229, R223 ;  /* 0x000000dfe5df7221 */ /* 0x004fe20000010000 */
[----:B---3--:R-:W-:Y:S01]  /*2ed0*/  FADD.FTZ R222, R228, R222 ;  /* 0x000000dee4de7221 */ /* 0x008fe20000010000 */
[----:B----4-:R-:W-:-:S05]  /*2ee0*/  FADD.FTZ R141, R221, R141 ;  /* 0x0000008ddd8d7221 */ /* 0x010fca0000010000 */
[----:B------:R1:W-:Y:S04]  /*2ef0*/  STL [R1+0x10c], R141 ;  /* 0x00010c8d01007387 */ /* 0x0003e80000100800 */
[----:B------:R1:W-:Y:S04]  /*2f00*/  STL [R1+0x110], R222 ;  /* 0x000110de01007387 */ /* 0x0003e80000100800 */
[----:B------:R1:W-:Y:S01]  /*2f10*/  STL [R1+0x114], R223 ;  /* 0x000114df01007387 */ /* 0x0003e20000100800 */
[----:B------:R-:W-:Y:S05]  /*2f20*/  BRA.U UP1, `(.L_x_10051) ;  /* 0x0000002901987547 */ /* 0x000fea000b800000 */
[----:B------:R-:W-:-:S05]  /*2f30*/  HFMA2 R140, -RZ, RZ, 0, 9.5367431640625e-07 ;  /* 0x00000010ff8c7431 */ /* 0x000fca00000001ff */
[----:B-1----:R-:W-:-:S06]  /*2f40*/  IMAD.WIDE.U32 R140, R209, R140, UR26 ;  /* 0x0000001ad18c7e25 */ /* 0x002fcc000f8e008c */
[----:B------:R-:W5:Y:S01]  /*2f50*/  LDG.E.128 R140, desc[UR18][R140.64] ;  /* 0x000000128c8c7981 */ /* 0x000f62000c1e1d00 */
[----:B------:R-:W-:-:S04]  /*2f60*/  ISETP.NE.U32.AND P0, PT, RZ, UR24, PT ;  /* 0x00000018ff007c0c */ /* 0x000fc8000bf05070 */
[----:B------:R-:W-:-:S13]  /*2f70*/  ISETP.NE.AND.EX P0, PT, RZ, UR25, PT, P0 ;  /* 0x00000019ff007c0c */ /* 0x000fda000bf05300 */
[----:B------:R-:W-:Y:S05]  /*2f80*/  @P0 BRA `(.L_x_10052) ;  /* 0x0000000000f40947 */ /* 0x000fea0003800000 */
[--C-:B------:R-:W-:Y:S01]  /*2f90*/  FFMA.FTZ R158, R158, UR4, R145.reuse ;  /* 0x000000049e9e7c23 */ /* 0x100fe20008010091 */
[--C-:B------:R-:W-:Y:S01]  /*2fa0*/  FFMA.FTZ R220, R220, UR4, R145.reuse ;  /* 0x00000004dcdc7c23 */ /* 0x100fe20008010091 */
[--C-:B-----5:R-:W-:Y:S02]  /*2fb0*/  HADD2.F32 R144, -RZ, R140.reuse.H0_H0 ;  /* 0x2000008cff907230 */ /* 0x120fe40000004100 */
[--C-:B------:R-:W-:Y:S01]  /*2fc0*/  FFMA.FTZ R216, R216, UR4, R145.reuse ;  /* 0x00000004d8d87c23 */ /* 0x100fe20008010091 */
[----:B------:R-:W-:Y:S01]  /*2fd0*/  FADD.FTZ R158, R219, -R158 ;  /* 0x8000009edb9e7221 */ /* 0x000fe20000010000 */
[----:B------:R-:W-:Y:S01]  /*2fe0*/  FADD.FTZ R217, R217, -R220 ;  /* 0x800000dcd9d97221 */ /* 0x000fe20000010000 */
[--C-:B------:R-:W-:Y:S01]  /*2ff0*/  FFMA.FTZ R214, R214, UR4, R145.reuse ;  /* 0x00000004d6d67c23 */ /* 0x100fe20008010091 */
[--C-:B------:R-:W-:Y:S01]  /*3000*/  FFMA.FTZ R212, R212, UR4, R145.reuse ;  /* 0x00000004d4d47c23 */ /* 0x100fe20008010091 */
[----:B------:R-:W-:Y:S01]  /*3010*/  FMUL.FTZ R147, R158, UR8 ;  /* 0x000000089e937c20 */ /* 0x000fe20008410000 */
[----:B------:R-:W-:Y:S01]  /*3020*/  FMUL.FTZ R146, R217, UR8 ;  /* 0x00000008d9927c20 */ /* 0x000fe20008410000 */
[--C-:B------:R-:W-:Y:S01]  /*3030*/  FFMA.FTZ R180, R180, UR4, R145.reuse ;  /* 0x00000004b4b47c23 */ /* 0x100fe20008010091 */
[----:B------:R-:W-:Y:S01]  /*3040*/  FFMA.FTZ R161, R161, UR4, R145 ;  /* 0x00000004a1a17c23 */ /* 0x000fe20008010091 */
[----:B------:R-:W-:Y:S01]  /*3050*/  FMUL.FTZ R147, R147, UR7 ;  /* 0x0000000793937c20 */ /* 0x000fe20008410000 */
[----:B------:R-:W-:Y:S01]  /*3060*/  FMUL.FTZ R146, R146, UR7 ;  /* 0x0000000792927c20 */ /* 0x000fe20008410000 */
[----:B------:R-:W-:-:S02]  /*3070*/  HADD2.F32 R158, -RZ, R140.H1_H1 ;  /* 0x3000008cff9e7230 */ /* 0x000fc40000004100 */
[----:B------:R-:W-:Y:S01]  /*3080*/  FADD.FTZ R213, R213, -R216 ;  /* 0x800000d8d5d57221 */ /* 0x000fe20000010000 */
[----:B------:R-:W-:Y:S01]  /*3090*/  FMUL.FTZ R144, R147, R144 ;  /* 0x0000009093907220 */ /* 0x000fe20000410000 */
[----:B------:R-:W-:Y:S01]  /*30a0*/  FMUL.FTZ R140, R56, R147 ;  /* 0x00000093388c7220 */ /* 0x000fe20000410000 */
[----:B------:R-:W-:Y:S01]  /*30b0*/  FFMA.FTZ R218, R218, UR4, R145 ;  /* 0x00000004dada7c23 */ /* 0x000fe20008010091 */
[----:B------:R-:W-:Y:S01]  /*30c0*/  FADD.FTZ R181, R181, -R214 ;  /* 0x800000d6b5b57221 */ /* 0x000fe20000010000 */
[----:B------:R-:W-:Y:S01]  /*30d0*/  FMUL.FTZ R147, R57, R146 ;  /* 0x0000009239937220 */ /* 0x000fe20000410000 */
[----:B------:R-:W-:Y:S01]  /*30e0*/  FADD.FTZ R162, R162, -R212 ;  /* 0x800000d4a2a27221 */ /* 0x000fe20000010000 */
[----:B------:R-:W-:Y:S01]  /*30f0*/  FADD.FTZ R160, R160, -R180 ;  /* 0x800000b4a0a07221 */ /* 0x000fe20000010000 */
[----:B------:R-:W-:Y:S01]  /*3100*/  FADD.FTZ R159, R159, -R161 ;  /* 0x800000a19f9f7221 */ /* 0x000fe20000010000 */
[----:B------:R-:W-:Y:S01]  /*3110*/  FMUL.FTZ R213, R213, UR8 ;  /* 0x00000008d5d57c20 */ /* 0x000fe20008410000 */
[----:B------:R-:W-:Y:S01]  /*3120*/  FADD.FTZ R215, R215, -R218 ;  /* 0x800000dad7d77221 */ /* 0x000fe20000010000 */
[----:B------:R-:W-:Y:S01]  /*3130*/  FMUL.FTZ R181, R181, UR8 ;  /* 0x00000008b5b57c20 */ /* 0x000fe20008410000 */
[----:B------:R-:W-:Y:S01]  /*3140*/  FMUL.FTZ R146, R146, R158 ;  /* 0x0000009e92927220 */ /* 0x000fe20000410000 */
[----:B------:R-:W-:Y:S01]  /*3150*/  F2FP.F16.F32.PACK_AB R140, R147, R140 ;  /* 0x0000008c938c723e */ /* 0x000fe200000000ff */
[----:B------:R-:W-:Y:S01]  /*3160*/  FMUL.FTZ R162, R162, UR8 ;  /* 0x00000008a2a27c20 */ /* 0x000fe20008410000 */
[----:B------:R-:W-:-:S02]  /*3170*/  HADD2.F32 R147, -RZ, R141.H0_H0 ;  /* 0x2000008dff937230 */ /* 0x000fc40000004100 */
[----:B------:R-:W-:Y:S01]  /*3180*/  FMUL.FTZ R180, R160, UR8 ;  /* 0x00000008a0b47c20 */ /* 0x000fe20008410000 */
[----:B------:R-:W-:Y:S02]  /*3190*/  HADD2.F32 R158, -RZ, R141.H1_H1 ;  /* 0x3000008dff9e7230 */ /* 0x000fe40000004100 */
[----:B------:R-:W-:Y:S01]  /*31a0*/  FMUL.FTZ R214, R159, UR8 ;  /* 0x000000089fd67c20 */ /* 0x000fe20008410000 */
[--C-:B------:R-:W-:Y:S02]  /*31b0*/  HADD2.F32 R141, -RZ, R142.reuse.H0_H0 ;  /* 0x2000008eff8d7230 */ /* 0x100fe40000004100 */
[----:B------:R-:W-:Y:S01]  /*31c0*/  FMUL.FTZ R159, R213, UR7 ;  /* 0x00000007d59f7c20 */ /* 0x000fe20008410000 */
[----:B------:R-:W-:Y:S02]  /*31d0*/  HADD2.F32 R142, -RZ, R142.H1_H1 ;  /* 0x3000008eff8e7230 */ /* 0x000fe40000004100 */
[----:B------:R-:W-:Y:S01]  /*31e0*/  FMUL.FTZ R212, R215, UR8 ;  /* 0x00000008d7d47c20 */ /* 0x000fe20008410000 */
[----:B------:R-:W-:Y:S01]  /*31f0*/  FMUL.FTZ R160, R181, UR7 ;  /* 0x00000007b5a07c20 */ /* 0x000fe20008410000 */
[----:B------:R-:W-:Y:S01]  /*3200*/  FMUL.FTZ R181, R162, UR7 ;  /* 0x00000007a2b57c20 */ /* 0x000fe20008410000 */
[----:B------:R-:W-:-:S02]  /*3210*/  HADD2.F32 R161, -RZ, R143.H0_H0 ;  /* 0x2000008fffa17230 */ /* 0x000fc40000004100 */
[----:B------:R-:W-:Y:S01]  /*3220*/  FMUL.FTZ R162, R180, UR7 ;  /* 0x00000007b4a27c20 */ /* 0x000fe20008410000 */
[----:B------:R-:W-:Y:S02]  /*3230*/  HADD2.F32 R143, -RZ, R143.H1_H1 ;  /* 0x3000008fff8f7230 */ /* 0x000fe40000004100 */
[----:B------:R-:W-:Y:S01]  /*3240*/  FMUL.FTZ R180, R214, UR7 ;  /* 0x00000007d6b47c20 */ /* 0x000fe20008410000 */
[----:B------:R-:W-:Y:S01]  /*3250*/  FMUL.FTZ R158, R159, R158 ;  /* 0x0000009e9f9e7220 */ /* 0x000fe20000410000 */
        /* <DEDUP_REMOVED lines=12> */
[----:B------:R-:W-:-:S03]  /*3320*/  F2FP.F16.F32.PACK_AB R142, R142, R214 ;  /* 0x000000d68e8e723e */ /* 0x000fc600000000ff */
[----:B------:R-:W-:Y:S02]  /*3330*/  F2FP.F16.F32.PACK_AB R141, R213, R212 ;  /* 0x000000d4d58d723e */ /* 0x000fe400000000ff */
[----:B------:R-:W-:Y:S01]  /*3340*/  F2FP.F16.F32.PACK_AB R143, R143, R181 ;  /* 0x000000b58f8f723e */ /* 0x000fe200000000ff */
[----:B------:R-:W-:Y:S06]  /*3350*/  BRA `(.L_x_10053) ;  /* 0x0000000400007947 */ /* 0x000fec0003800000 */
.L_x_10052:
[--C-:B------:R-:W-:Y:S01]  /*3360*/  FFMA.FTZ R158, R158, UR4, R145.reuse ;  /* 0x000000049e9e7c23 */ /* 0x100fe20008010091 */
[--C-:B------:R-:W-:Y:S01]  /*3370*/  FFMA.FTZ R220, R220, UR4, R145.reuse ;  /* 0x00000004dcdc7c23 */ /* 0x100fe20008010091 */
[--C-:B-----5:R-:W-:Y:S02]  /*3380*/  HADD2.F32 R144, -RZ, R140.reuse.H0_H0 ;  /* 0x2000008cff907230 */ /* 0x120fe40000004100 */
[--C-:B------:R-:W-:Y:S01]  /*3390*/  FFMA.FTZ R218, R218, UR4, R145.reuse ;  /* 0x00000004dada7c23 */ /* 0x100fe20008010091 */
[----:B------:R-:W-:Y:S01]  /*33a0*/  FADD.FTZ R219, R219, -R158 ;  /* 0x8000009edbdb7221 */ /* 0x000fe20000010000 */
[----:B------:R-:W-:Y:S01]  /*33b0*/  FADD.FTZ R217, R217, -R220 ;  /* 0x800000dcd9d97221 */ /* 0x000fe20000010000 */
[----:B------:R-:W-:Y:S02]  /*33c0*/  HADD2.F32 R146, -RZ, R140.H1_H1 ;  /* 0x3000008cff927230 */ /* 0x000fe40000004100 */
        /* <DEDUP_REMOVED lines=8> */
[----:B------:R-:W-:Y:S01]  /*3450*/  FADD.FTZ R213, R213, -R216 ;  /* 0x800000d8d5d57221 */ /* 0x000fe20000010000 */
[----:B------:R-:W-:Y:S01]  /*3460*/  FMUL.FTZ R144, R140, R144 ;  /* 0x000000908c907220 */ /* 0x000fe20000410000 */
[----:B------:R-:W-:Y:S01]  /*3470*/  FMUL.FTZ R140, R56, R140 ;  /* 0x0000008c388c7220 */ /* 0x000fe20000410000 */
[----:B------:R-:W-:Y:S01]  /*3480*/  FMUL.FTZ R137, R57, R138 ;  /* 0x0000008a39897220 */ /* 0x000fe20000410000 */
[----:B------:R-:W-:Y:S01]  /*3490*/  FADD.FTZ R181, R181, -R214 ;  /* 0x800000d6b5b57221 */ /* 0x000fe20000010000 */
[----:B------:R-:W-:Y:S01]  /*34a0*/  FADD.FTZ R162, R162, -R212 ;  /* 0x800000d4a2a27221 */ /* 0x000fe20000010000 */
[--C-:B------:R-:W-:Y:S01]  /*34b0*/  FFMA.FTZ R139, R180, UR4, R145.reuse ;  /* 0x00000004b48b7c23 */ /* 0x100fe20008010091 */
[----:B------:R-:W-:Y:S01]  /*34c0*/  FFMA.FTZ R161, R161, UR4, R145 ;  /* 0x00000004a1a17c23 */ /* 0x000fe20008010091 */
[----:B------:R-:W-:Y:S01]  /*34d0*/  F2FP.F16.F32.PACK_AB R140, R137, R140 ;  /* 0x0000008c898c723e */ /* 0x000fe200000000ff */
[----:B------:R-:W-:Y:S01]  /*34e0*/  FMUL.FTZ R137, R215, UR8 ;  /* 0x00000008d7897c20 */ /* 0x000fe20008410000 */
[----:B------:R-:W-:Y:S01]  /*34f0*/  FMUL.FTZ R146, R138, R146 ;  /* 0x000000928a927220 */ /* 0x000fe20000410000 */
[----:B------:R-:W-:Y:S01]  /*3500*/  FMUL.FTZ R213, R213, UR8 ;  /* 0x00000008d5d57c20 */ /* 0x000fe20008410000 */
[----:B------:R-:W-:Y:S01]  /*3510*/  FMUL.FTZ R138, R181, UR8 ;  /* 0x00000008b58a7c20 */ /* 0x000fe20008410000 */
[----:B------:R-:W-:Y:S01]  /*3520*/  FMUL.FTZ R162, R162, UR8 ;  /* 0x00000008a2a27c20 */ /* 0x000fe20008410000 */
[----:B------:R-:W-:-:S02]  /*3530*/  HADD2.F32 R147, -RZ, R141.H0_H0 ;  /* 0x2000008dff937230 */ /* 0x000fc40000004100 */
[----:B------:R-:W-:Y:S01]  /*3540*/  FMUL.FTZ R158, R137, UR7 ;  /* 0x00000007899e7c20 */ /* 0x000fe20008410000 */
[----:B------:R-:W-:Y:S02]  /*3550*/  HADD2.F32 R141, -RZ, R141.H1_H1 ;  /* 0x3000008dff8d7230 */ /* 0x000fe40000004100 */
[----:B------:R-:W-:Y:S01]  /*3560*/  FADD.FTZ R139, R160, -R139 ;  /* 0x8000008ba08b7221 */ /* 0x000fe20000010000 */
[----:B------:R-:W-:Y:S01]  /*3570*/  FADD.FTZ R161, R159, -R161 ;  /* 0x800000a19fa17221 */ /* 0x000fe20000010000 */
[----:B------:R-:W-:Y:S01]  /*3580*/  FMUL.FTZ R180, R213, UR7 ;  /* 0x00000007d5b47c20 */ /* 0x000fe20008410000 */
[--C-:B------:R-:W-:Y:S02]  /*3590*/  HADD2.F32 R159, -RZ, R142.reuse.H0_H0 ;  /* 0x2000008eff9f7230 */ /* 0x100fe40000004100 */
[----:B------:R-:W-:Y:S01]  /*35a0*/  FMUL.FTZ R160, R138, UR7 ;  /* 0x000000078aa07c20 */ /* 0x000fe20008410000 */
[----:B------:R-:W-:Y:S01]  /*35b0*/  HADD2.F32 R142, -RZ, R142.H1_H1 ;  /* 0x3000008eff8e7230 */ /* 0x000fe20000004100 */
[C---:B------:R-:W-:Y:S01]  /*35c0*/  F2FP.F16.F32.PACK_AB R138, R162.reuse, R138 ;  /* 0x0000008aa28a723e */ /* 0x040fe200000000ff */
        /* <DEDUP_REMOVED lines=9> */
[----:B------:R-:W-:Y:S01]  /*3660*/  FMUL.FTZ R139, R139, UR8 ;  /* 0x000000088b8b7c20 */ /* 0x000fe20008410000 */
[----:B------:R-:W-:Y:S01]  /*3670*/  HADD2.F32 R162, -RZ, R143.H1_H1 ;  /* 0x3000008fffa27230 */ /* 0x000fe20000004100 */
[----:B------:R-:W-:-:S02]  /*3680*/  F2FP.F16.F32.PACK_AB R136, R217, R136 ;  /* 0x00000088d988723e */ /* 0x000fc400000000ff */
[----:B------:R-:W-:Y:S01]  /*3690*/  F2FP.F16.F32.PACK_AB R142, R142, R180 ;  /* 0x000000b48e8e723e */ /* 0x000fe200000000ff */
[----:B------:R-:W-:Y:S01]  /*36a0*/  FMUL.FTZ R180, R161, UR8 ;  /* 0x00000008a1b47c20 */ /* 0x000fe20008410000 */
[----:B------:R-:W-:Y:S02]  /*36b0*/  HADD2.F32 R161, -RZ, R143.H0_H0 ;  /* 0x2000008fffa17230 */ /* 0x000fe40000004100 */
[----:B------:R-:W-:Y:S01]  /*36c0*/  FMUL.FTZ R143, R139, UR7 ;  /* 0x000000078b8f7c20 */ /* 0x000fe20008410000 */
[----:B------:R-:W-:Y:S02]  /*36d0*/  F2FP.F16.F32.PACK_AB R137, R213, R137 ;  /* 0x00000089d589723e */ /* 0x000fe400000000ff */
[C---:B------:R-:W-:Y:S01]  /*36e0*/  F2FP.F16.F32.PACK_AB R139, R180.reuse, R139 ;  /* 0x0000008bb48b723e */ /* 0x040fe200000000ff */
[----:B------:R-:W-:Y:S01]  /*36f0*/  FMUL.FTZ R180, R180, UR7 ;  /* 0x00000007b4b47c20 */ /* 0x000fe20008410000 */
[----:B------:R-:W-:Y:S01]  /*3700*/  FMUL.FTZ R161, R143, R161 ;  /* 0x000000a18fa17220 */ /* 0x000fe20000410000 */
[----:B------:R-:W-:Y:S01]  /*3710*/  FMUL.FTZ R143, R62, R143 ;  /* 0x0000008f3e8f7220 */ /* 0x000fe20000410000 */
[----:B------:R-:W-:Y:S01]  /*3720*/  F2FP.F16.F32.PACK_AB R141, R141, R181 ;  /* 0x000000b58d8d723e */ /* 0x000fe200000000ff */
[----:B------:R-:W-:Y:S01]  /*3730*/  FMUL.FTZ R162, R180, R162 ;  /* 0x000000a2b4a27220 */ /* 0x000fe20000410000 */
[----:B------:R-:W-:-:S05]  /*3740*/  FMUL.FTZ R180, R63, R180 ;  /* 0x000000b43fb47220 */ /* 0x000fca0000410000 */
[----:B------:R-:W-:-:S07]  /*3750*/  F2FP.F16.F32.PACK_AB R143, R180, R143 ;  /* 0x0000008fb48f723e */ /* 0x000fce00000000ff */
.L_x_10053:
        /* <DEDUP_REMOVED lines=16> */
[--C-:B-----5:R-:W-:Y:S02]  /*3860*/  HADD2.F32 R185, -RZ, R140.reuse.H0_H0 ;  /* 0x2000008cffb97230 */ /* 0x120fe40000004100 */
[----:B------:R-:W-:Y:S01]  /*3870*/  FFMA.FTZ R193, R193, UR4, R145 ;  /* 0x00000004c1c17c23 */ /* 0x000fe20008010091 */
[----:B------:R-:W-:Y:S01]  /*3880*/  FMUL.FTZ R136, R186, UR8 ;  /* 0x00000008ba887c20 */ /* 0x000fe20008410000 */
[----:B------:R-:W-:Y:S01]  /*3890*/  FMUL.FTZ R188, R188, UR8 ;  /* 0x00000008bcbc7c20 */ /* 0x000fe20008410000 */
[----:B------:R-:W-:-:S02]  /*38a0*/  HADD2.F32 R184, -RZ, R140.H1_H1 ;  /* 0x3000008cffb87230 */ /* 0x000fc40000004100 */
[----:B------:R-:W-:Y:S01]  /*38b0*/  FADD.FTZ R190, R190, -R187 ;  /* 0x800000bbbebe7221 */ /* 0x000fe20000010000 */
[----:B------:R-:W-:Y:S01]  /*38c0*/  FMUL.FTZ R140, R136, UR7 ;  /* 0x00000007888c7c20 */ /* 0x000fe20008410000 */
[----:B------:R-:W-:Y:S01]  /*38d0*/  FMUL.FTZ R138, R188, UR7 ;  /* 0x00000007bc8a7c20 */ /* 0x000fe20008410000 */
[----:B------:R-:W-:Y:S01]  /*38e0*/  FADD.FTZ R192, R192, -R189 ;  /* 0x800000bdc0c07221 */ /* 0x000fe20000010000 */
[----:B------:R-:W-:Y:S01]  /*38f0*/  FADD.FTZ R196, R196, -R193 ;  /* 0x800000c1c4c47221 */ /* 0x000fe20000010000 */
[----:B------:R-:W-:Y:S01]  /*3900*/  FMUL.FTZ R185, R140, R185 ;  /* 0x000000b98cb97220 */ /* 0x000fe20000410000 */
[----:B------:R-:W-:Y:S01]  /*3910*/  FMUL.FTZ R140, R64, R140 ;  /* 0x0000008c408c7220 */ /* 0x000fe20000410000 */
[----:B------:R-:W-:Y:S01]  /*3920*/  FMUL.FTZ R137, R65, R138 ;  /* 0x0000008a41897220 */ /* 0x000fe20000410000 */
[----:B------:R-:W-:Y:S01]  /*3930*/  FMUL.FTZ R192, R192, UR8 ;  /* 0x00000008c0c07c20 */ /* 0x000fe20008410000 */
[--C-:B------:R-:W-:Y:S02]  /*3940*/  HADD2.F32 R187, -RZ, R141.reuse.H0_H0 ;  /* 0x2000008dffbb7230 */ /* 0x100fe40000004100 */
[----:B------:R-:W-:Y:S01]  /*3950*/  FMUL.FTZ R196, R196, UR8 ;  /* 0x00000008c4c47c20 */ /* 0x000fe20008410000 */
[----:B------:R-:W-:Y:S01]  /*3960*/  HADD2.F32 R141, -RZ, R141.H1_H1 ;  /* 0x3000008dff8d7230 */ /* 0x000fe20000004100 */
[----:B------:R-:W-:Y:S01]  /*3970*/  F2FP.F16.F32.PACK_AB R140, R137, R140 ;  /* 0x0000008c898c723e */ /* 0x000fe200000000ff */
[----:B------:R-:W-:Y:S01]  /*3980*/  FMUL.FTZ R137, R190, UR8 ;  /* 0x00000008be897c20 */ /* 0x000fe20008410000 */
[--C-:B------:R-:W-:Y:S01]  /*3990*/  FFMA.FTZ R195, R195, UR4, R145.reuse ;  /* 0x00000004c3c37c23 */ /* 0x100fe20008010091 */
[----:B------:R-:W-:Y:S01]  /*39a0*/  FFMA.FTZ R197, R197, UR4, R145 ;  /* 0x00000004c5c57c23 */ /* 0x000fe20008010091 */
[----:B------:R-:W-:-:S02]  /*39b0*/  HADD2.F32 R189, -RZ, R142.H0_H0 ;  /* 0x2000008effbd7230 */ /* 0x000fc40000004100 */
[----:B------:R-:W-:Y:S01]  /*39c0*/  FMUL.FTZ R186, R137, UR7 ;  /* 0x0000000789ba7c20 */ /* 0x000fe20008410000 */
[----:B------:R-:W-:Y:S01]  /*39d0*/  FMUL.FTZ R181, R192, UR7 ;  /* 0x00000007c0b57c20 */ /* 0x000fe20008410000 */
[----:B------:R-:W-:Y:S02]  /*39e0*/  HADD2.F32 R142, -RZ, R142.H1_H1 ;  /* 0x3000008eff8e7230 */ /* 0x000fe40000004100 */
[----:B------:R-:W-:Y:S01]  /*39f0*/  FFMA.FTZ R191, R191, UR4, R145 ;  /* 0x00000004bfbf7c23 */ /* 0x000fe20008010091 */
[----:B------:R-:W-:Y:S01]  /*3a00*/  FMUL.FTZ R139, R196, UR7 ;  /* 0x00000007c48b7c20 */ /* 0x000fe20008410000 */
[----:B------:R-:W-:Y:S01]  /*3a10*/  FMUL.FTZ R187, R186, R187 ;  /* 0x000000bbbabb7220 */ /* 0x000fe20000410000 */
[----:B------:R-:W-:Y:S01]  /*3a20*/  FMUL.FTZ R190, R66, R186 ;  /* 0x000000ba42be7220 */ /* 0x000fe20000410000 */
[----:B------:R-:W-:Y:S01]  /*3a30*/  FADD.FTZ R198, R198, -R195 ;  /* 0x800000c3c6c67221 */ /* 0x000fe20000010000 */
[----:B------:R-:W-:Y:S01]  /*3a40*/  FADD.FTZ R199, R199, -R197 ;  /* 0x800000c5c7c77221 */ /* 0x000fe20000010000 */
[----:B------:R-:W-:Y:S01]  /*3a50*/  FMUL.FTZ R186, R181, R141 ;  /* 0x0000008db5ba7220 */ /* 0x000fe20000410000 */
[----:B------:R-:W-:Y:S01]  /*3a60*/  F2FP.F16.F32.PACK_AB R136, R188, R136 ;  /* 0x00000088bc88723e */ /* 0x000fe200000000ff */
[----:B------:R-:W-:Y:S01]  /*3a70*/  FMUL.FTZ R141, R67, R181 ;  /* 0x000000b5438d7220 */ /* 0x000fe20000410000 */
[----:B------:R-:W-:Y:S01]  /*3a80*/  FADD.FTZ R194, R194, -R191 ;  /* 0x800000bfc2c27221 */ /* 0x000fe20000010000 */
[----:B------:R-:W-:Y:S01]  /*3a90*/  FMUL.FTZ R188, R139, R142 ;  /* 0x0000008e8bbc7220 */ /* 0x000fe20000410000 */
[----:B------:R-:W-:Y:S01]  /*3aa0*/  FMUL.FTZ R142, R69, R139 ;  /* 0x0000008b458e7220 */ /* 0x000fe20000410000 */
[----:B------:R-:W-:Y:S01]  /*3ab0*/  FMUL.FTZ R139, R198, UR8 ;  /* 0x00000008c68b7c20 */ /* 0x000fe20008410000 */
[----:B------:R-:W-:Y:S01]  /*3ac0*/  FMUL.FTZ R199, R199, UR8 ;  /* 0x00000008c7c77c20 */ /* 0x000fe20008410000 */
[----:B------:R-:W-:Y:S01]  /*3ad0*/  FMUL.FTZ R184, R138, R184 ;  /* 0x000000b88ab87220 */ /* 0x000fe20000410000 */
[----:B------:R-:W-:Y:S01]  /*3ae0*/  FMUL.FTZ R138, R194, UR8 ;  /* 0x00000008c28a7c20 */ /* 0x000fe20008410000 */
[----:B------:R-:W-:Y:S01]  /*3af0*/  F2FP.F16.F32.PACK_AB R141, R141, R190 ;  /* 0x000000be8d8d723e */ /* 0x000fe200000000ff */
[--C-:B------:R-:W-:Y:S01]  /*3b00*/  HADD2.F32 R190, -RZ, R143.reuse.H0_H0 ;  /* 0x2000008fffbe7230 */ /* 0x100fe20000004100 */
[----:B------:R-:W-:Y:S01]  /*3b10*/  F2FP.F16.F32.PACK_AB R137, R192, R137 ;  /* 0x00000089c089723e */ /* 0x000fe200000000ff */
[----:B------:R-:W-:-:S02]  /*3b20*/  HADD2.F32 R191, -RZ, R143.H1_H1 ;  /* 0x3000008fffbf7230 */ /* 0x000fc40000004100 */
[----:B------:R-:W-:Y:S01]  /*3b30*/  FMUL.FTZ R143, R139, UR7 ;  /* 0x000000078b8f7c20 */ /* 0x000fe20008410000 */
[C---:B------:R-:W-:Y:S01]  /*3b40*/  F2FP.F16.F32.PACK_AB R139, R199.reuse, R139 ;  /* 0x0000008bc78b723e */ /* 0x040fe200000000ff */
        /* <DEDUP_REMOVED lines=12> */
.L_x_10054:
[--C-:B------:R-:W-:Y:S01]  /*3c10*/  FFMA.FTZ R184, R184, UR4, R145.reuse ;  /* 0x00000004b8b87c23 */ /* 0x100fe20008010091 */
[--C-:B------:R-:W-:Y:S01]  /*3c20*/  FFMA.FTZ R185, R185, UR4, R145.reuse ;  /* 0x00000004b9b97c23 */ /* 0x100fe20008010091 */
[--C-:B------:R-:W-:Y:S01]  /*3c30*/  FFMA.FTZ R187, R187, UR4, R145.reuse ;  /* 0x00000004bbbb7c23 */ /* 0x100fe20008010091 */
[----:B------:R-:W-:Y:S01]  /*3c40*/  FFMA.FTZ R191, R191, UR4, R145 ;  /* 0x00000004bfbf7c23 */ /* 0x000fe20008010091 */
[----:B------:R-:W-:Y:S01]  /*3c50*/  FADD.FTZ R184, R186, -R184 ;  /* 0x800000b8bab87221 */ /* 0x000fe20000010000 */
[----:B------:R-:W-:Y:S01]  /*3c60*/  FADD.FTZ R188, R188, -R185 ;  /* 0x800000b9bcbc7221 */ /* 0x000fe20000010000 */
[--C-:B-----5:R-:W-:Y:S02]  /*3c70*/  HADD2.F32 R185, -RZ, R140.reuse.H0_H0 ;  /* 0x2000008cffb97230 */ /* 0x120fe40000004100 */
[--C-:B------:R-:W-:Y:S01]  /*3c80*/  FFMA.FTZ R193, R193, UR4, R145.reuse ;  /* 0x00000004c1c17c23 */ /* 0x100fe20008010091 */
[----:B------:R-:W-:Y:S01]  /*3c90*/  FMUL.FTZ R180, R184, UR8 ;  /* 0x00000008b8b47c20 */ /* 0x000fe20008410000 */
[----:B------:R-:W-:Y:S01]  /*3ca0*/  FMUL.FTZ R184, R188, UR8 ;  /* 0x00000008bcb87c20 */ /* 0x000fe20008410000 */
[--C-:B------:R-:W-:Y:S01]  /*3cb0*/  FFMA.FTZ R189, R189, UR4, R145.reuse ;  /* 0x00000004bdbd7c23 */ /* 0x100fe20008010091 */
[--C-:B------:R-:W-:Y:S01]  /*3cc0*/  FFMA.FTZ R195, R195, UR4, R145.reuse ;  /* 0x00000004c3c37c23 */ /* 0x100fe20008010091 */
[----:B------:R-:W-:Y:S01]  /*3cd0*/  FMUL.FTZ R180, R180, UR7 ;  /* 0x00000007b4b47c20 */ /* 0x000fe20008410000 */
[----:B------:R-:W-:Y:S01]  /*3ce0*/  FMUL.FTZ R184, R184, UR7 ;  /* 0x00000007b8b87c20 */ /* 0x000fe20008410000 */
[----:B------:R-:W-:Y:S01]  /*3cf0*/  FFMA.FTZ R197, R197, UR4, R145 ;  /* 0x00000004c5c57c23 */ /* 0x000fe20008010091 */
[----:B------:R-:W-:-:S02]  /*3d00*/  HADD2.F32 R181, -RZ, R140.H1_H1 ;  /* 0x3000008cffb57230 */ /* 0x000fc40000004100 */
[----:B------:R-:W-:Y:S01]  /*3d10*/  FADD.FTZ R190, R190, -R187 ;  /* 0x800000bbbebe7221 */ /* 0x000fe20000010000 */
[----:B------:R-:W-:Y:S01]  /*3d20*/  FADD.FTZ R194, R194, -R191 ;  /* 0x800000bfc2c27221 */ /* 0x000fe20000010000 */
[----:B------:R-:W-:Y:S01]  /*3d30*/  FMUL.FTZ R185, R180, R185 ;  /* 0x000000b9b4b97220 */ /* 0x000fe20000410000 */
[----:B------:R-:W-:Y:S01]  /*3d40*/  FMUL.FTZ R140, R64, R180 ;  /* 0x000000b4408c7220 */ /* 0x000fe20000410000 */
[----:B------:R-:W-:Y:S01]  /*3d50*/  FADD.FTZ R196, R196, -R193 ;  /* 0x800000c1c4c47221 */ /* 0x000fe20000010000 */
[----:B------:R-:W-:Y:S01]  /*3d60*/  FMUL.FTZ R180, R65, R184 ;  /* 0x000000b841b47220 */ /* 0x000fe20000410000 */
[----:B------:R-:W-:Y:S01]  /*3d70*/  FADD.FTZ R192, R192, -R189 ;  /* 0x800000bdc0c07221 */ /* 0x000fe20000010000 */
[----:B------:R-:W-:Y:S01]  /*3d80*/  FADD.FTZ R198, R198, -R195 ;  /* 0x800000c3c6c67221 */ /* 0x000fe20000010000 */
[----:B------:R-:W-:Y:S01]  /*3d90*/  FADD.FTZ R199, R199, -R197 ;  /* 0x800000c5c7c77221 */ /* 0x000fe20000010000 */
[----:B------:R-:W-:Y:S01]  /*3da0*/  FMUL.FTZ R190, R190, UR8 ;  /* 0x00000008bebe7c20 */ /* 0x000fe20008410000 */
[----:B------:R-:W-:Y:S01]  /*3db0*/  FMUL.FTZ R188, R194, UR8 ;  /* 0x00000008c2bc7c20 */ /* 0x000fe20008410000 */
[----:B------:R-:W-:Y:S01]  /*3dc0*/  FMUL.FTZ R196, R196, UR8 ;  /* 0x00000008c4c47c20 */ /* 0x000fe20008410000 */
[----:B------:R-:W-:Y:S01]  /*3dd0*/  FMUL.FTZ R184, R184, R181 ;  /* 0x000000b5b8b87220 */ /* 0x000fe20000410000 */
[----:B------:R-:W-:Y:S01]  /*3de0*/  F2FP.F16.F32.PACK_AB R140, R180, R140 ;  /* 0x0000008cb48c723e */ /* 0x000fe200000000ff */
[----:B------:R-:W-:Y:S01]  /*3df0*/  FMUL.FTZ R191, R192, UR8 ;  /* 0x00000008c0bf7c20 */ /* 0x000fe20008410000 */
[----:B------:R-:W-:-:S02]  /*3e00*/  HADD2.F32 R189, -RZ, R142.H0_H0 ;  /* 0x2000008effbd7230 */ /* 0x000fc40000004100 */
[----:B------:R-:W-:Y:S01]  /*3e10*/  FMUL.FTZ R181, R198, UR8 ;  /* 0x00000008c6b57c20 */ /* 0x000fe20008410000 */
[----:B------:R-:W-:Y:S01]  /*3e20*/  FMUL.FTZ R180, R199, UR8 ;  /* 0x00000008c7b47c20 */ /* 0x000fe20008410000 */
[--C-:B------:R-:W-:Y:S02]  /*3e30*/  HADD2.F32 R187, -RZ, R141.reuse.H0_H0 ;  /* 0x2000008dffbb7230 */ /* 0x100fe40000004100 */
[----:B------:R-:W-:Y:S01]  /*3e40*/  FMUL.FTZ R192, R190, UR7 ;  /* 0x00000007bec07c20 */ /* 0x000fe20008410000 */
[----:B------:R-:W-:Y:S02]  /*3e50*/  HADD2.F32 R186, -RZ, R141.H1_H1 ;  /* 0x3000008dffba7230 */ /* 0x000fe40000004100 */
[----:B------:R-:W-:Y:S01]  /*3e60*/  FMUL.FTZ R188, R188, UR7 ;  /* 0x00000007bcbc7c20 */ /* 0x000fe20008410000 */
[----:B------:R-:W-:Y:S02]  /*3e70*/  HADD2.F32 R142, -RZ, R142.H1_H1 ;  /* 0x3000008eff8e7230 */ /* 0x000fe40000004100 */
[----:B------:R-:W-:Y:S01]  /*3e80*/  FMUL.FTZ R190, R196, UR7 ;  /* 0x00000007c4be7c20 */ /* 0x000fe20008410000 */
[----:B------:R-:W-:-:S02]  /*3e90*/  HADD2.F32 R141, -RZ, R143.H0_H0 ;  /* 0x2000008fff8d7230 */ /* 0x000fc40000004100 */
[----:B------:R-:W-:Y:S01]  /*3ea0*/  FMUL.FTZ R191, R191, UR7 ;  /* 0x00000007bfbf7c20 */ /* 0x000fe20008410000 */
[----:B------:R-:W-:Y:S02]  /*3eb0*/  HADD2.F32 R143, -RZ, R143.H1_H1 ;  /* 0x3000008fff8f7230 */ /* 0x000fe40000004100 */
        /* <DEDUP_REMOVED lines=14> */
[----:B------:R-:W-:-:S02]  /*3fa0*/  F2FP.F16.F32.PACK_AB R142, R142, R194 ;  /* 0x000000c28e8e723e */ /* 0x000fc400000000ff */
[----:B------:R-:W-:Y:S02]  /*3fb0*/  F2FP.F16.F32.PACK_AB R141, R193, R192 ;  /* 0x000000c0c18d723e */ /* 0x000fe400000000ff */
[----:B------:R-:W-:-:S07]  /*3fc0*/  F2FP.F16.F32.PACK_AB R143, R143, R181 ;  /* 0x000000b58f8f723e */ /* 0x000fce00000000ff */
.L_x_10055:
        /* <DEDUP_REMOVED lines=21> */
[----:B------:R-:W-:Y:S01]  /*4120*/  FFMA.FTZ R174, R174, UR4, R145 ;  /* 0x00000004aeae7c23 */ /* 0x000fe20008010091 */
        /* <DEDUP_REMOVED lines=8> */
[----:B------:R-:W-:Y:S01]  /*41b0*/  F2FP.F16.F32.PACK_AB R136, R168, R136 ;  /* 0x00000088a888723e */ /* 0x000fe200000000ff */
[----:B------:R-:W-:-:S02]  /*41c0*/  HADD2.F32 R168, -RZ, R141.H0_H0 ;  /* 0x2000008dffa87230 */ /* 0x000fc40000004100 */
[----:B------:R-:W-:Y:S01]  /*41d0*/  FMUL.FTZ R176, R176, UR8 ;  /* 0x00000008b0b07c20 */ /* 0x000fe20008410000 */
[----:B------:R-:W-:Y:S01]  /*41e0*/  F2FP.F16.F32.PACK_AB R140, R137, R140 ;  /* 0x0000008c898c723e */ /* 0x000fe200000000ff */
[----:B------:R-:W-:Y:S01]  /*41f0*/  FMUL.FTZ R137, R169, UR8 ;  /* 0x00000008a9897c20 */ /* 0x000fe20008410000 */
[----:B------:R-:W-:Y:S02]  /*4200*/  HADD2.F32 R141, -RZ, R141.H1_H1 ;  /* 0x3000008dff8d7230 */ /* 0x000fe40000004100 */
[--C-:B------:R-:W-:Y:S01]  /*4210*/  FFMA.FTZ R175, R175, UR4, R145.reuse ;  /* 0x00000004afaf7c23 */ /* 0x100fe20008010091 */
[--C-:B------:R-:W-:Y:S01]  /*4220*/  FFMA.FTZ R178, R178, UR4, R145.reuse ;  /* 0x00000004b2b27c23 */ /* 0x100fe20008010091 */
[----:B------:R-:W-:Y:S01]  /*4230*/  FMUL.FTZ R169, R137, UR7 ;  /* 0x0000000789a97c20 */ /* 0x000fe20008410000 */
[--C-:B------:R-:W-:Y:S02]  /*4240*/  HADD2.F32 R170, -RZ, R142.reuse.H0_H0 ;  /* 0x2000008effaa7230 */ /* 0x100fe40000004100 */
[C---:B------:R-:W-:Y:S01]  /*4250*/  FMUL.FTZ R165, R172.reuse, UR7 ;  /* 0x00000007aca57c20 */ /* 0x040fe20008410000 */
[----:B------:R-:W-:Y:S01]  /*4260*/  FFMA.FTZ R171, R171, UR4, R145 ;  /* 0x00000004abab7c23 */ /* 0x000fe20008010091 */
[----:B------:R-:W-:Y:S01]  /*4270*/  HADD2.F32 R142, -RZ, R142.H1_H1 ;  /* 0x3000008eff8e7230 */ /* 0x000fe20000004100 */
[----:B------:R-:W-:Y:S01]  /*4280*/  F2FP.F16.F32.PACK_AB R137, R172, R137 ;  /* 0x00000089ac89723e */ /* 0x000fe200000000ff */
[----:B------:R-:W-:Y:S01]  /*4290*/  FMUL.FTZ R139, R176, UR7 ;  /* 0x00000007b08b7c20 */ /* 0x000fe20008410000 */
[----:B------:R-:W-:Y:S01]  /*42a0*/  FMUL.FTZ R168, R169, R168 ;  /* 0x000000a8a9a87220 */ /* 0x000fe20000410000 */
[----:B------:R-:W-:Y:S01]  /*42b0*/  FMUL.FTZ R172, R74, R169 ;  /* 0x000000a94aac7220 */ /* 0x000fe20000410000 */
[----:B------:R-:W-:Y:S01]  /*42c0*/  FADD.FTZ R177, R177, -R175 ;  /* 0x800000afb1b17221 */ /* 0x000fe20000010000 */
[----:B------:R-:W-:Y:S01]  /*42d0*/  FADD.FTZ R179, R179, -R178 ;  /* 0x800000b2b3b37221 */ /* 0x000fe20000010000 */
[----:B------:R-:W-:Y:S01]  /*42e0*/  FMUL.FTZ R169, R165, R141 ;  /* 0x0000008da5a97220 */ /* 0x000fe20000410000 */
[----:B------:R-:W-:Y:S01]  /*42f0*/  FADD.FTZ R173, R173, -R171 ;  /* 0x800000abadad7221 */ /* 0x000fe20000010000 */
[----:B------:R-:W-:Y:S01]  /*4300*/  FMUL.FTZ R141, R75, R165 ;  /* 0x000000a54b8d7220 */ /* 0x000fe20000410000 */
[----:B------:R-:W-:Y:S01]  /*4310*/  FMUL.FTZ R171, R139, R142 ;  /* 0x0000008e8bab7220 */ /* 0x000fe20000410000 */
[----:B------:R-:W-:Y:S01]  /*4320*/  FMUL.FTZ R142, R77, R139 ;  /* 0x0000008b4d8e7220 */ /* 0x000fe20000410000 */
[----:B------:R-:W-:Y:S01]  /*4330*/  FMUL.FTZ R139, R177, UR8 ;  /* 0x00000008b18b7c20 */ /* 0x000fe20008410000 */
[----:B------:R-:W-:Y:S01]  /*4340*/  FMUL.FTZ R179, R179, UR8 ;  /* 0x00000008b3b37c20 */ /* 0x000fe20008410000 */
[----:B------:R-:W-:Y:S01]  /*4350*/  FMUL.FTZ R166, R138, R166 ;  /* 0x000000a68aa67220 */ /* 0x000fe20000410000 */
[----:B------:R-:W-:Y:S01]  /*4360*/  FMUL.FTZ R138, R173, UR8 ;  /* 0x00000008ad8a7c20 */ /* 0x000fe20008410000 */
[----:B------:R-:W-:Y:S01]  /*4370*/  F2FP.F16.F32.PACK_AB R141, R141, R172 ;  /* 0x000000ac8d8d723e */ /* 0x000fe200000000ff */
[----:B------:R-:W-:-:S02]  /*4380*/  HADD2.F32 R172, -RZ, R143.H0_H0 ;  /* 0x2000008fffac7230 */ /* 0x000fc40000004100 */
[----:B------:R-:W-:Y:S02]  /*4390*/  HADD2.F32 R173, -RZ, R143.H1_H1 ;  /* 0x3000008fffad7230 */ /* 0x000fe40000004100 */
        /* <DEDUP_REMOVED lines=14> */
.L_x_10056:
        /* <DEDUP_REMOVED lines=16> */
[----:B------:R-:W-:Y:S01]  /*4580*/  FFMA.FTZ R175, R175, UR4, R145 ;  /* 0x00000004afaf7c23 */ /* 0x000fe20008010091 */
[----:B------:R-:W-:Y:S01]  /*4590*/  FMUL.FTZ R167, R164, R167 ;  /* 0x000000a7a4a77220 */ /* 0x000fe20000410000 */
[----:B------:R-:W-:Y:S01]  /*45a0*/  FMUL.FTZ R140, R72, R164 ;  /* 0x000000a4488c7220 */ /* 0x000fe20000410000 */
[----:B------:R-:W-:Y:S01]  /*45b0*/  FADD.FTZ R173, R173, -R171 ;  /* 0x800000abadad7221 */ /* 0x000fe20000010000 */
[----:B------:R-:W-:Y:S01]  /*45c0*/  FFMA.FTZ R178, R178, UR4, R145 ;  /* 0x00000004b2b27c23 */ /* 0x000fe20008010091 */
[----:B------:R-:W-:Y:S01]  /*45d0*/  FMUL.FTZ R164, R73, R166 ;  /* 0x000000a649a47220 */ /* 0x000fe20000410000 */
[----:B------:R-:W-:Y:S01]  /*45e0*/  FADD.FTZ R176, R176, -R174 ;  /* 0x800000aeb0b07221 */ /* 0x000fe20000010000 */
[----:B------:R-:W-:Y:S01]  /*45f0*/  FMUL.FTZ R169, R169, UR8 ;  /* 0x00000008a9a97c20 */ /* 0x000fe20008410000 */
[----:B------:R-:W-:Y:S01]  /*4600*/  FADD.FTZ R177, R177, -R175 ;  /* 0x800000afb1b17221 */ /* 0x000fe20000010000 */
[----:B------:R-:W-:Y:S01]  /*4610*/  FMUL.FTZ R172, R172, UR8 ;  /* 0x00000008acac7c20 */ /* 0x000fe20008410000 */
[----:B------:R-:W-:Y:S01]  /*4620*/  FADD.FTZ R179, R179, -R178 ;  /* 0x800000b2b3b37221 */ /* 0x000fe20000010000 */
[----:B------:R-:W-:Y:S01]  /*4630*/  FMUL.FTZ R171, R173, UR8 ;  /* 0x00000008adab7c20 */ /* 0x000fe20008410000 */
[----:B------:R-:W-:Y:S01]  /*4640*/  F2FP.F16.F32.PACK_AB R140, R164, R140 ;  /* 0x0000008ca48c723e */ /* 0x000fe200000000ff */
[----:B------:R-:W-:-:S02]  /*4650*/  HADD2.F32 R168, -RZ, R141.H0_H0 ;  /* 0x2000008dffa87230 */ /* 0x000fc40000004100 */
[----:B------:R-:W-:Y:S01]  /*4660*/  FMUL.FTZ R176, R176, UR8 ;  /* 0x00000008b0b07c20 */ /* 0x000fe20008410000 */
[----:B------:R-:W-:Y:S02]  /*4670*/  HADD2.F32 R164, -RZ, R141.H1_H1 ;  /* 0x3000008dffa47230 */ /* 0x000fe40000004100 */
[----:B------:R-:W-:Y:S01]  /*4680*/  FMUL.FTZ R169, R169, UR7 ;  /* 0x00000007a9a97c20 */ /* 0x000fe20008410000 */
[----:B------:R-:W-:Y:S01]  /*4690*/  FMUL.FTZ R166, R166, R165 ;  /* 0x000000a5a6a67220 */ /* 0x000fe20000410000 */
[--C-:B------:R-:W-:Y:S02]  /*46a0*/  HADD2.F32 R170, -RZ, R142.reuse.H0_H0 ;  /* 0x2000008effaa7230 */ /* 0x100fe40000004100 */
[----:B------:R-:W-:Y:S01]  /*46b0*/  FMUL.FTZ R173, R177, UR8 ;  /* 0x00000008b1ad7c20 */ /* 0x000fe20008410000 */
[----:B------:R-:W-:Y:S01]  /*46c0*/  FMUL.FTZ R174, R172, UR7 ;  /* 0x00000007acae7c20 */ /* 0x000fe20008410000 */
[----:B------:R-:W-:Y:S02]  /*46d0*/  HADD2.F32 R142, -RZ, R142.H1_H1 ;  /* 0x3000008eff8e7230 */ /* 0x000fe40000004100 */
[----:B------:R-:W-:Y:S01]  /*46e0*/  FMUL.FTZ R165, R179, UR8 ;  /* 0x00000008b3a57c20 */ /* 0x000fe20008410000 */
[----:B------:R-:W-:Y:S01]  /*46f0*/  FMUL.FTZ R171, R171, UR7 ;  /* 0x00000007abab7c20 */ /* 0x000fe20008410000 */
[----:B------:R-:W-:Y:S01]  /*4700*/  FMUL.FTZ R172, R176, UR7 ;  /* 0x00000007b0ac7c20 */ /* 0x000fe20008410000 */
[----:B------:R-:W-:-:S02]  /*4710*/  HADD2.F32 R141, -RZ, R143.H0_H0 ;  /* 0x2000008fff8d7230 */ /* 0x000fc40000004100 */
[----:B------:R-:W-:Y:S01]  /*4720*/  FMUL.FTZ R168, R169, R168 ;  /* 0x000000a8a9a87220 */ /* 0x000fe20000410000 */
[----:B------:R-:W-:Y:S01]  /*4730*/  FMUL.FTZ R175, R74, R169 ;  /* 0x000000a94aaf7220 */ /* 0x000fe20000410000 */
[----:B------:R-:W-:Y:S02]  /*4740*/  HADD2.F32 R143, -RZ, R143.H1_H1 ;  /* 0x3000008fff8f7230 */ /* 0x000fe40000004100 */
[----:B------:R-:W-:Y:S01]  /*4750*/  FMUL.FTZ R173, R173, UR7 ;  /* 0x00000007adad7c20 */ /* 0x000fe20008410000 */
        /* <DEDUP_REMOVED lines=13> */
[----:B------:R-:W-:-:S07]  /*4830*/  F2FP.F16.F32.PACK_AB R143, R143, R176 ;  /* 0x000000b08f8f723e */ /* 0x000fce00000000ff */
.L_x_10057:
        /* <DEDUP_REMOVED lines=21> */
[----:B-----5:R-:W-:-:S02]  /*4990*/  HADD2.F32 R27, -RZ, R140.H0_H0 ;  /* 0x2000008cff1b7230 */ /* 0x020fc40000004100 */
[----:B------:R-:W-:Y:S01]  /*49a0*/  FADD.FTZ R25, R25, -R24 ;  /* 0x8000001819197221 */ /* 0x000fe20000010000 */
[----:B------:R-:W-:Y:S01]  /*49b0*/  FADD.FTZ R29, R29, -R28 ;  /* 0x8000001c1d1d7221 */ /* 0x000fe20000010000 */
[----:B------:R-:W-:Y:S01]  /*49c0*/  FMUL.FTZ R20, R21, UR7 ;  /* 0x0000000715147c20 */ /* 0x000fe20008410000 */
[----:B------:R-:W-:Y:S01]  /*49d0*/  FMUL.FTZ R28, R23, UR7 ;  /* 0x00000007171c7c20 */ /* 0x000fe20008410000 */
[----:B------:R-:W-:Y:S01]  /*49e0*/  FFMA.FTZ R32, R32, UR4, R145 ;  /* 0x0000000420207c23 */ /* 0x000fe20008010091 */
[----:B------:R-:W-:Y:S01]  /*49f0*/  FADD.FTZ R31, R31, -R30 ;  /* 0x8000001e1f1f7221 */ /* 0x000fe20000010000 */
[----:B------:R-:W-:Y:S01]  /*4a00*/  F2FP.F16.F32.PACK_AB R136, R23, R21 ;  /* 0x000000151788723e */ /* 0x000fe200000000ff */
[----:B------:R-:W-:Y:S01]  /*4a10*/  FMUL.FTZ R27, R20, R27 ;  /* 0x0000001b141b7220 */ /* 0x000fe20000410000 */
[----:B------:R-:W-:Y:S01]  /*4a20*/  FMUL.FTZ R25, R25, UR8 ;  /* 0x0000000819197c20 */ /* 0x000fe20008410000 */
[----:B------:R-:W-:Y:S01]  /*4a30*/  FMUL.FTZ R23, R22, UR8 ;  /* 0x0000000816177c20 */ /* 0x000fe20008410000 */
[----:B------:R-:W-:Y:S01]  /*4a40*/  FMUL.FTZ R20, R80, R20 ;  /* 0x0000001450147220 */ /* 0x000fe20000410000 */
[----:B------:R-:W-:Y:S01]  /*4a50*/  FMUL.FTZ R24, R81, R28 ;  /* 0x0000001c51187220 */ /* 0x000fe20000410000 */
[----:B------:R-:W-:Y:S01]  /*4a60*/  FADD.FTZ R33, R33, -R32 ;  /* 0x8000002021217221 */ /* 0x000fe20000010000 */
[----:B------:R-:W-:Y:S01]  /*4a70*/  FMUL.FTZ R29, R29, UR8 ;  /* 0x000000081d1d7c20 */ /* 0x000fe20008410000 */
[----:B------:R-:W-:Y:S01]  /*4a80*/  FMUL.FTZ R32, R31, UR8 ;  /* 0x000000081f207c20 */ /* 0x000fe20008410000 */
[----:B------:R-:W-:-:S02]  /*4a90*/  HADD2.F32 R21, -RZ, R141.H0_H0 ;  /* 0x2000008dff157230 */ /* 0x000fc40000004100 */
[----:B------:R-:W-:Y:S01]  /*4aa0*/  FMUL.FTZ R31, R25, UR7 ;  /* 0x00000007191f7c20 */ /* 0x000fe20008410000 */
[C---:B------:R-:W-:Y:S01]  /*4ab0*/  F2FP.F16.F32.PACK_AB R137, R23.reuse, R25 ;  /* 0x000000191789723e */ /* 0x040fe200000000ff */
[----:B------:R-:W-:Y:S01]  /*4ac0*/  FFMA.FTZ R34, R34, UR4, R145 ;  /* 0x0000000422227c23 */ /* 0x000fe20008010091 */
[----:B------:R-:W-:Y:S01]  /*4ad0*/  F2FP.F16.F32.PACK_AB R20, R24, R20 ;  /* 0x000000141814723e */ /* 0x000fe200000000ff */
[--C-:B------:R-:W-:Y:S02]  /*4ae0*/  HADD2.F32 R22, -RZ, R142.reuse.H0_H0 ;  /* 0x2000008eff167230 */ /* 0x100fe40000004100 */
[----:B------:R-:W-:Y:S01]  /*4af0*/  FMUL.FTZ R25, R23, UR7 ;  /* 0x0000000717197c20 */ /* 0x000fe20008410000 */
[----:B------:R-:W-:Y:S02]  /*4b00*/  HADD2.F32 R30, -RZ, R142.H1_H1 ;  /* 0x3000008eff1e7230 */ /* 0x000fe40000004100 */
[----:B------:R-:W-:Y:S01]  /*4b10*/  FMUL.FTZ R24, R29, UR7 ;  /* 0x000000071d187c20 */ /* 0x000fe20008410000 */
[C---:B------:R-:W-:Y:S01]  /*4b20*/  FMUL.FTZ R23, R32.reuse, UR7 ;  /* 0x0000000720177c20 */ /* 0x040fe20008410000 */
[----:B------:R-:W-:Y:S01]  /*4b30*/  F2FP.F16.F32.PACK_AB R138, R32, R29 ;  /* 0x0000001d208a723e */ /* 0x000fe200000000ff */
[----:B------:R-:W-:Y:S01]  /*4b40*/  FMUL.FTZ R29, R31, R21 ;  /* 0x000000151f1d7220 */ /* 0x000fe20000410000 */
[----:B------:R-:W-:Y:S01]  /*4b50*/  FADD.FTZ R35, R35, -R34 ;  /* 0x8000002223237221 */ /* 0x000fe20000010000 */
[----:B------:R-:W-:Y:S01]  /*4b60*/  FMUL.FTZ R21, R82, R31 ;  /* 0x0000001f52157220 */ /* 0x000fe20000410000 */
[----:B------:R-:W-:Y:S01]  /*4b70*/  FMUL.FTZ R31, R24, R22 ;  /* 0x00000016181f7220 */ /* 0x000fe20000410000 */
[----:B------:R-:W-:Y:S01]  /*4b80*/  FMUL.FTZ R30, R23, R30 ;  /* 0x0000001e171e7220 */ /* 0x000fe20000410000 */
[----:B------:R-:W-:Y:S01]  /*4b90*/  FMUL.FTZ R22, R84, R24 ;  /* 0x0000001854167220 */ /* 0x000fe20000410000 */
[----:B------:R-:W-:Y:S01]  /*4ba0*/  FMUL.FTZ R23, R85, R23 ;  /* 0x0000001755177220 */ /* 0x000fe20000410000 */
[----:B------:R-:W-:-:S02]  /*4bb0*/  HADD2.F32 R26, -RZ, R140.H1_H1 ;  /* 0x3000008cff1a7230 */ /* 0x000fc40000004100 */
[----:B------:R-:W-:Y:S01]  /*4bc0*/  FMUL.FTZ R139, R33, UR8 ;  /* 0x00000008218b7c20 */ /* 0x000fe20008410000 */
[----:B------:R-:W-:Y:S01]  /*4bd0*/  FMUL.FTZ R35, R35, UR8 ;  /* 0x0000000823237c20 */ /* 0x000fe20008410000 */
[----:B------:R-:W-:Y:S01]  /*4be0*/  HADD2.F32 R32, -RZ, R143.H0_H0 ;  /* 0x2000008fff207230 */ /* 0x000fe20000004100 */
[----:B------:R-:W-:Y:S01]  /*4bf0*/  F2FP.F16.F32.PACK_AB R22, R23, R22 ;  /* 0x000000161716723e */ /* 0x000fe200000000ff */
[----:B------:R-:W-:Y:S01]  /*4c00*/  FMUL.FTZ R26, R28, R26 ;  /* 0x0000001a1c1a7220 */ /* 0x000fe20000410000 */
[----:B------:R-:W-:Y:S01]  /*4c10*/  FMUL.FTZ R23, R139, UR7 ;  /* 0x000000078b177c20 */ /* 0x000fe20008410000 */
[----:B------:R-:W-:Y:S01]  /*4c20*/  HADD2.F32 R28, -RZ, R141.H1_H1 ;  /* 0x3000008dff1c7230 */ /* 0x000fe20000004100 */
[C---:B------:R-:W-:Y:S01]  /*4c30*/  F2FP.F16.F32.PACK_AB R139, R35.reuse, R139 ;  /* 0x0000008b238b723e */ /* 0x040fe200000000ff */
[----:B------:R-:W-:Y:S02]  /*4c40*/  HADD2.F32 R33, -RZ, R143.H1_H1 ;  /* 0x3000008fff217230 */ /* 0x000fe40000004100 */
[----:B------:R-:W-:Y:S01]  /*4c50*/  FMUL.FTZ R35, R35, UR7 ;  /* 0x0000000723237c20 */ /* 0x000fe20008410000 */
[----:B------:R-:W-:Y:S01]  /*4c60*/  FMUL.FTZ R32, R23, R32 ;  /* 0x0000002017207220 */ /* 0x000fe20000410000 */
[----:B------:R-:W-:Y:S01]  /*4c70*/  FMUL.FTZ R28, R25, R28 ;  /* 0x0000001c191c7220 */ /* 0x000fe20000410000 */
[----:B------:R-:W-:Y:S01]  /*4c80*/  FMUL.FTZ R25, R83, R25 ;  /* 0x0000001953197220 */ /* 0x000fe20000410000 */
[----:B------:R-:W-:Y:S01]  /*4c90*/  FMUL.FTZ R33, R35, R33 ;  /* 0x0000002123217220 */ /* 0x000fe20000410000 */
[----:B------:R-:W-:Y:S01]  /*4ca0*/  FMUL.FTZ R23, R86, R23 ;  /* 0x0000001756177220 */ /* 0x000fe20000410000 */
[----:B------:R-:W-:-:S02]  /*4cb0*/  FMUL.FTZ R35, R87, R35 ;  /* 0x0000002357237220 */ /* 0x000fc40000410000 */
[----:B------:R-:W-:-:S03]  /*4cc0*/  F2FP.F16.F32.PACK_AB R21, R25, R21 ;  /* 0x000000151915723e */ /* 0x000fc600000000ff */
[----:B------:R-:W-:Y:S01]  /*4cd0*/  F2FP.F16.F32.PACK_AB R23, R35, R23 ;  /* 0x000000172317723e */ /* 0x000fe200000000ff */
[----:B------:R-:W-:Y:S06]  /*4ce0*/  BRA `(.L_x_10059) ;  /* 0x0000000000f07947 */ /* 0x000fec0003800000 */
.L_x_10058:
        /* <DEDUP_REMOVED lines=12> */
[--C-:B------:R-:W-:Y:S01]  /*4db0*/  FFMA.FTZ R32, R32, UR4, R145.reuse ;  /* 0x0000000420207c23 */ /* 0x100fe20008010091 */
[----:B------:R-:W-:Y:S01]  /*4dc0*/  FMUL.FTZ R20, R20, UR7 ;  /* 0x0000000714147c20 */ /* 0x000fe20008410000 */
[----:B------:R-:W-:Y:S01]  /*4dd0*/  FFMA.FTZ R34, R34, UR4, R145 ;  /* 0x0000000422227c23 */ /* 0x000fe20008010091 */
[----:B------:R-:W-:Y:S01]  /*4de0*/  FMUL.FTZ R26, R23, UR7 ;  /* 0x00000007171a7c20 */ /* 0x000fe20008410000 */
[----:B------:R-:W-:Y:S01]  /*4df0*/  FADD.FTZ R25, R25, -R24 ;  /* 0x8000001819197221 */ /* 0x000fe20000010000 */
[----:B------:R-:W-:Y:S02]  /*4e00*/  HADD2.F32 R140, -RZ, R140.H1_H1 ;  /* 0x3000008cff8c7230 */ /* 0x000fe40000004100 */
[----:B------:R-:W-:Y:S01]  /*4e10*/  FADD.FTZ R31, R31, -R30 ;  /* 0x8000001e1f1f7221 */ /* 0x000fe20000010000 */
[----:B------:R-:W-:Y:S01]  /*4e20*/  FADD.FTZ R29, R29, -R28 ;  /* 0x8000001c1d1d7221 */ /* 0x000fe20000010000 */
[----:B------:R-:W-:Y:S01]  /*4e30*/  FADD.FTZ R33, R33, -R32 ;  /* 0x8000002021217221 */ /* 0x000fe20000010000 */
[----:B------:R-:W-:Y:S01]  /*4e40*/  FMUL.FTZ R27, R20, R27 ;  /* 0x0000001b141b7220 */ /* 0x000fe20000410000 */
[----:B------:R-:W-:Y:S01]  /*4e50*/  FADD.FTZ R35, R35, -R34 ;  /* 0x8000002223237221 */ /* 0x000fe20000010000 */
[----:B------:R-:W-:Y:S01]  /*4e60*/  FMUL.FTZ R20, R80, R20 ;  /* 0x0000001450147220 */ /* 0x000fe20000410000 */
[----:B------:R-:W-:Y:S01]  /*4e70*/  FMUL.FTZ R22, R81, R26 ;  /* 0x0000001a51167220 */ /* 0x000fe20000410000 */
[----:B------:R-:W-:Y:S01]  /*4e80*/  FMUL.FTZ R25, R25, UR8 ;  /* 0x0000000819197c20 */ /* 0x000fe20008410000 */
[----:B------:R-:W-:Y:S01]  /*4e90*/  FMUL.FTZ R26, R26, R140 ;  /* 0x0000008c1a1a7220 */ /* 0x000fe20000410000 */
[----:B------:R-:W-:Y:S01]  /*4ea0*/  FMUL.FTZ R21, R21, UR8 ;  /* 0x0000000815157c20 */ /* 0x000fe20008410000 */
[----:B------:R-:W-:Y:S01]  /*4eb0*/  FMUL.FTZ R24, R31, UR8 ;  /* 0x000000081f187c20 */ /* 0x000fe20008410000 */
[----:B------:R-:W-:Y:S01]  /*4ec0*/  FMUL.FTZ R29, R29, UR8 ;  /* 0x000000081d1d7c20 */ /* 0x000fe20008410000 */
[----:B------:R-:W-:Y:S01]  /*4ed0*/  FMUL.FTZ R140, R33, UR8 ;  /* 0x00000008218c7c20 */ /* 0x000fe20008410000 */
[----:B------:R-:W-:-:S02]  /*4ee0*/  HADD2.F32 R23, -RZ, R141.H0_H0 ;  /* 0x2000008dff177230 */ /* 0x000fc40000004100 */
[----:B------:R-:W-:Y:S01]  /*4ef0*/  FMUL.FTZ R35, R35, UR8 ;  /* 0x0000000823237c20 */ /* 0x000fe20008410000 */
[----:B------:R-:W-:Y:S01]  /*4f00*/  F2FP.F16.F32.PACK_AB R20, R22, R20 ;  /* 0x000000141614723e */ /* 0x000fe200000000ff */
[----:B------:R-:W-:Y:S02]  /*4f10*/  HADD2.F32 R28, -RZ, R141.H1_H1 ;  /* 0x3000008dff1c7230 */ /* 0x000fe40000004100 */
[----:B------:R-:W-:Y:S01]  /*4f20*/  FMUL.FTZ R34, R25, UR7 ;  /* 0x0000000719227c20 */ /* 0x000fe20008410000 */
[--C-:B------:R-:W-:Y:S02]  /*4f30*/  HADD2.F32 R22, -RZ, R142.reuse.H0_H0 ;  /* 0x2000008eff167230 */ /* 0x100fe40000004100 */
[----:B------:R-:W-:Y:S01]  /*4f40*/  FMUL.FTZ R31, R21, UR7 ;  /* 0x00000007151f7c20 */ /* 0x000fe20008410000 */
[----:B------:R-:W-:Y:S02]  /*4f50*/  HADD2.F32 R30, -RZ, R142.H1_H1 ;  /* 0x3000008eff1e7230 */ /* 0x000fe40000004100 */
[----:B------:R-:W-:Y:S01]  /*4f60*/  FMUL.FTZ R25, R24, UR7 ;  /* 0x0000000718197c20 */ /* 0x000fe20008410000 */
[----:B------:R-:W-:-:S02]  /*4f70*/  HADD2.F32 R32, -RZ, R143.H0_H0 ;  /* 0x2000008fff207230 */ /* 0x000fc40000004100 */
[----:B------:R-:W-:Y:S01]  /*4f80*/  FMUL.FTZ R33, R29, UR7 ;  /* 0x000000071d217c20 */ /* 0x000fe20008410000 */
[----:B------:R-:W-:Y:S01]  /*4f90*/  FMUL.FTZ R24, R140, UR7 ;  /* 0x000000078c187c20 */ /* 0x000fe20008410000 */
[----:B------:R-:W-:Y:S01]  /*4fa0*/  FMUL.FTZ R21, R35, UR7 ;  /* 0x0000000723157c20 */ /* 0x000fe20008410000 */
[----:B------:R-:W-:Y:S01]  /*4fb0*/  FMUL.FTZ R29, R34, R23 ;  /* 0x00000017221d7220 */ /* 0x000fe20000410000 */
[----:B------:R-:W-:Y:S02]  /*4fc0*/  HADD2.F32 R143, -RZ, R143.H1_H1 ;  /* 0x3000008fff8f7230 */ /* 0x000fe40000004100 */
        /* <DEDUP_REMOVED lines=14> */
.L_x_10059:
        /* <DEDUP_REMOVED lines=20> */
[----:B-----5:R-:W-:-:S02]  /*51f0*/  HADD2.F32 R14, -RZ, R20.H1_H1 ;  /* 0x30000014ff0e7230 */ /* 0x020fc40000004100 */
[----:B------:R-:W-:Y:S01]  /*5200*/  FMUL.FTZ R137, R16, UR8 ;  /* 0x0000000810897c20 */ /* 0x000fe20008410000 */
[----:B------:R-:W-:Y:S02]  /*5210*/  HADD2.F32 R17, -RZ, R20.H0_H0 ;  /* 0x20000014ff117230 */ /* 0x000fe40000004100 */
[----:B------:R-:W-:Y:S01]  /*5220*/  FMUL.FTZ R16, R13, UR7 ;  /* 0x000000070d107c20 */ /* 0x000fe20008410000 */
[C---:B------:R-:W-:Y:S01]  /*5230*/  F2FP.F16.F32.PACK_AB R136, R15.reuse, R13 ;  /* 0x0000000d0f88723e */ /* 0x040fe200000000ff */
[----:B------:R-:W-:Y:S01]  /*5240*/  FMUL.FTZ R15, R15, UR7 ;  /* 0x000000070f0f7c20 */ /* 0x000fe20008410000 */
[----:B------:R-:W-:Y:S01]  /*5250*/  FMUL.FTZ R153, R153, UR8 ;  /* 0x0000000899997c20 */ /* 0x000fe20008410000 */
[--C-:B------:R-:W-:Y:S01]  /*5260*/  FFMA.FTZ R154, R154, UR4, R145.reuse ;  /* 0x000000049a9a7c23 */ /* 0x100fe20008010091 */
[--C-:B------:R-:W-:Y:S02]  /*5270*/  HADD2.F32 R24, -RZ, R21.reuse.H0_H0 ;  /* 0x20000015ff187230 */ /* 0x100fe40000004100 */
[----:B------:R-:W-:Y:S01]  /*5280*/  FMUL.FTZ R13, R15, R14 ;  /* 0x0000000e0f0d7220 */ /* 0x000fe20000410000 */
[----:B------:R-:W-:Y:S01]  /*5290*/  FFMA.FTZ R155, R155, UR4, R145 ;  /* 0x000000049b9b7c23 */ /* 0x000fe20008010091 */
[----:B------:R-:W-:-:S02]  /*52a0*/  HADD2.F32 R21, -RZ, R21.H1_H1 ;  /* 0x30000015ff157230 */ /* 0x000fc40000004100 */
[----:B------:R-:W-:Y:S01]  /*52b0*/  FMUL.FTZ R20, R16, R17 ;  /* 0x0000001110147220 */ /* 0x000fe20000410000 */
[----:B------:R-:W-:Y:S01]  /*52c0*/  FMUL.FTZ R14, R89, R15 ;  /* 0x0000000f590e7220 */ /* 0x000fe20000410000 */
[--C-:B------:R-:W-:Y:S01]  /*52d0*/  FFMA.FTZ R156, R156, UR4, R145.reuse ;  /* 0x000000049c9c7c23 */ /* 0x100fe20008010091 */
[----:B------:R-:W-:Y:S01]  /*52e0*/  FMUL.FTZ R17, R137, UR7 ;  /* 0x0000000789117c20 */ /* 0x000fe20008410000 */
[----:B------:R-:W-:Y:S01]  /*52f0*/  FMUL.FTZ R15, R153, UR7 ;  /* 0x00000007990f7c20 */ /* 0x000fe20008410000 */
[----:B------:R-:W-:Y:S01]  /*5300*/  FFMA.FTZ R145, R157, UR4, R145 ;  /* 0x000000049d917c23 */ /* 0x000fe20008010091 */
[----:B------:R-:W-:Y:S01]  /*5310*/  FADD.FTZ R18, R18, -R154 ;  /* 0x8000009a12127221 */ /* 0x000fe20000010000 */
[----:B------:R-:W-:Y:S01]  /*5320*/  FADD.FTZ R148, R148, -R155 ;  /* 0x8000009b94947221 */ /* 0x000fe20000010000 */
[----:B------:R-:W-:Y:S01]  /*5330*/  FMUL.FTZ R16, R88, R16 ;  /* 0x0000001058107220 */ /* 0x000fe20000410000 */
[----:B------:R-:W-:Y:S01]  /*5340*/  FADD.FTZ R156, R149, -R156 ;  /* 0x8000009c959c7221 */ /* 0x000fe20000010000 */
[----:B------:R-:W-:Y:S01]  /*5350*/  FMUL.FTZ R24, R17, R24 ;  /* 0x0000001811187220 */ /* 0x000fe20000410000 */
[----:B------:R-:W-:Y:S01]  /*5360*/  FMUL.FTZ R21, R15, R21 ;  /* 0x000000150f157220 */ /* 0x000fe20000410000 */
[----:B------:R-:W-:Y:S01]  /*5370*/  FADD.FTZ R145, R151, -R145 ;  /* 0x8000009197917221 */ /* 0x000fe20000010000 */
[----:B------:R-:W-:Y:S01]  /*5380*/  FMUL.FTZ R17, R90, R17 ;  /* 0x000000115a117220 */ /* 0x000fe20000410000 */
[----:B------:R-:W-:Y:S01]  /*5390*/  FMUL.FTZ R15, R91, R15 ;  /* 0x0000000f5b0f7220 */ /* 0x000fe20000410000 */
[----:B------:R-:W-:Y:S01]  /*53a0*/  FMUL.FTZ R18, R18, UR8 ;  /* 0x0000000812127c20 */ /* 0x000fe20008410000 */
[----:B------:R-:W-:Y:S01]  /*53b0*/  FMUL.FTZ R148, R148, UR8 ;  /* 0x0000000894947c20 */ /* 0x000fe20008410000 */
[----:B------:R-:W-:Y:S01]  /*53c0*/  F2FP.F16.F32.PACK_AB R16, R14, R16 ;  /* 0x000000100e10723e */ /* 0x000fe200000000ff */
[----:B------:R-:W-:Y:S01]  /*53d0*/  FMUL.FTZ R139, R156, UR8 ;  /* 0x000000089c8b7c20 */ /* 0x000fe20008410000 */
[----:B------:R-:W-:-:S02]  /*53e0*/  HADD2.F32 R14, -RZ, R22.H0_H0 ;  /* 0x20000016ff0e7230 */ /* 0x000fc40000004100 */
[----:B------:R-:W-:Y:S01]  /*53f0*/  FMUL.FTZ R145, R145, UR8 ;  /* 0x0000000891917c20 */ /* 0x000fe20008410000 */
[--C-:B------:R-:W-:Y:S01]  /*5400*/  HADD2.F32 R25, -RZ, R23.reuse.H0_H0 ;  /* 0x20000017ff197230 */ /* 0x100fe20000004100 */
[----:B------:R-:W-:Y:S01]  /*5410*/  F2FP.F16.F32.PACK_AB R17, R15, R17 ;  /* 0x000000110f11723e */ /* 0x000fe200000000ff */
[----:B------:R-:W-:Y:S02]  /*5420*/  HADD2.F32 R34, -RZ, R23.H1_H1 ;  /* 0x30000017ff227230 */ /* 0x000fe40000004100 */
[----:B------:R-:W-:Y:S01]  /*5430*/  FMUL.FTZ R23, R18, UR7 ;  /* 0x0000000712177c20 */ /* 0x000fe20008410000 */
[----:B------:R-:W-:Y:S01]  /*5440*/  HADD2.F32 R15, -RZ, R22.H1_H1 ;  /* 0x30000016ff0f7230 */ /* 0x000fe20000004100 */
[C---:B------:R-:W-:Y:S01]  /*5450*/  F2FP.F16.F32.PACK_AB R138, R148.reuse, R18 ;  /* 0x00000012948a723e */ /* 0x040fe200000000ff */
[----:B------:R-:W-:Y:S01]  /*5460*/  FMUL.FTZ R35, R148, UR7 ;  /* 0x0000000794237c20 */ /* 0x000fe20008410000 */
        /* <DEDUP_REMOVED lines=12> */
[----:B------:R-:W-:Y:S02]  /*5530*/  F2FP.F16.F32.PACK_AB R18, R35, R14 ;  /* 0x0000000e2312723e */ /* 0x000fe400000000ff */
[----:B------:R-:W-:Y:S01]  /*5540*/  F2FP.F16.F32.PACK_AB R19, R15, R19 ;  /* 0x000000130f13723e */ /* 0x000fe200000000ff */
[----:B------:R-:W-:Y:S06]  /*5550*/  BRA `(.L_x_10061) ;  /* 0x0000000000f07947 */ /* 0x000fec0003800000 */
.L_x_10060:
        /* <DEDUP_REMOVED lines=8> */
[--C-:B-----5:R-:W-:Y:S02]  /*55e0*/  HADD2.F32 R17, -RZ, R20.reuse.H1_H1 ;  /* 0x30000014ff117230 */ /* 0x120fe40000004100 */
[----:B------:R-:W-:Y:S01]  /*55f0*/  FADD.FTZ R14, R16, -R14 ;  /* 0x8000000e100e7221 */ /* 0x000fe20000010000 */
[----:B------:R-:W-:Y:S01]  /*5600*/  FMUL.FTZ R16, R13, UR8 ;  /* 0x000000080d107c20 */ /* 0x000fe20008410000 */
[----:B------:R-:W-:Y:S01]  /*5610*/  FMUL.FTZ R13, R15, UR8 ;  /* 0x000000080f0d7c20 */ /* 0x000fe20008410000 */
[----:B------:R-:W-:-:S02]  /*5620*/  HADD2.F32 R15, -RZ, R20.H0_H0 ;  /* 0x20000014ff0f7230 */ /* 0x000fc40000004100 */
[--C-:B------:R-:W-:Y:S01]  /*5630*/  FFMA.FTZ R155, R155, UR4, R145.reuse ;  /* 0x000000049b9b7c23 */ /* 0x100fe20008010091 */
[----:B------:R-:W-:Y:S01]  /*5640*/  FMUL.FTZ R16, R16, UR7 ;  /* 0x0000000710107c20 */ /* 0x000fe20008410000 */
[----:B------:R-:W-:Y:S01]  /*5650*/  FMUL.FTZ R13, R13, UR7 ;  /* 0x000000070d0d7c20 */ /* 0x000fe20008410000 */
[--C-:B------:R-:W-:Y:S01]  /*5660*/  FFMA.FTZ R156, R156, UR4, R145.reuse ;  /* 0x000000049c9c7c23 */ /* 0x100fe20008010091 */
[----:B------:R-:W-:Y:S01]  /*5670*/  FFMA.FTZ R145, R157, UR4, R145 ;  /* 0x000000049d917c23 */ /* 0x000fe20008010091 */
[----:B------:R-:W-:Y:S01]  /*5680*/  FMUL.FTZ R20, R16, R15 ;  /* 0x0000000f10147220 */ /* 0x000fe20000410000 */
[----:B------:R-:W-:Y:S01]  /*5690*/  FMUL.FTZ R16, R88, R16 ;  /* 0x0000001058107220 */ /* 0x000fe20000410000 */
[----:B------:R-:W-:Y:S01]  /*56a0*/  FMUL.FTZ R15, R89, R13 ;  /* 0x0000000d590f7220 */ /* 0x000fe20000410000 */
[----:B------:R-:W-:Y:S01]  /*56b0*/  FADD.FTZ R154, R18, -R154 ;  /* 0x8000009a129a7221 */ /* 0x000fe20000010000 */
[----:B------:R-:W-:Y:S01]  /*56c0*/  FMUL.FTZ R13, R13, R17 ;  /* 0x000000110d0d7220 */ /* 0x000fe20000410000 */
[----:B------:R-:W-:Y:S01]  /*56d0*/  FADD.FTZ R155, R148, -R155 ;  /* 0x8000009b949b7221 */ /* 0x000fe20000010000 */
[--C-:B------:R-:W-:Y:S01]  /*56e0*/  HADD2.F32 R17, -RZ, R22.reuse.H1_H1 ;  /* 0x30000016ff117230 */ /* 0x100fe20000004100 */
[----:B------:R-:W-:Y:S01]  /*56f0*/  F2FP.F16.F32.PACK_AB R16, R15, R16 ;  /* 0x000000100f10723e */ /* 0x000fe200000000ff */
[----:B------:R-:W-:-:S02]  /*5700*/  HADD2.F32 R15, -RZ, R22.H0_H0 ;  /* 0x20000016ff0f7230 */ /* 0x000fc40000004100 */
[----:B------:R-:W-:Y:S01]  /*5710*/  FADD.FTZ R145, R151, -R145 ;  /* 0x8000009197917221 */ /* 0x000fe20000010000 */
[--C-:B------:R-:W-:Y:S02]  /*5720*/  HADD2.F32 R25, -RZ, R23.reuse.H0_H0 ;  /* 0x20000017ff197230 */ /* 0x100fe40000004100 */
[----:B------:R-:W-:Y:S01]  /*5730*/  FMUL.FTZ R22, R153, UR8 ;  /* 0x0000000899167c20 */ /* 0x000fe20008410000 */
[----:B------:R-:W-:Y:S02]  /*5740*/  HADD2.F32 R34, -RZ, R23.H1_H1 ;  /* 0x30000017ff227230 */ /* 0x000fe40000004100 */
[----:B------:R-:W-:Y:S01]  /*5750*/  FADD.FTZ R156, R149, -R156 ;  /* 0x8000009c959c7221 */ /* 0x000fe20000010000 */
[----:B------:R-:W-:Y:S01]  /*5760*/  FMUL.FTZ R23, R154, UR8 ;  /* 0x000000089a177c20 */ /* 0x000fe20008410000 */
[--C-:B------:R-:W-:Y:S02]  /*5770*/  HADD2.F32 R24, -RZ, R21.reuse.H0_H0 ;  /* 0x20000015ff187230 */ /* 0x100fe40000004100 */
[----:B------:R-:W-:Y:S01]  /*5780*/  FMUL.FTZ R14, R14, UR8 ;  /* 0x000000080e0e7c20 */ /* 0x000fe20008410000 */
[----:B------:R-:W-:-:S02]  /*5790*/  HADD2.F32 R21, -RZ, R21.H1_H1 ;  /* 0x30000015ff157230 */ /* 0x000fc40000004100 */
        /* <DEDUP_REMOVED lines=24> */
.L_x_10061:
[----:B------:R-:W0:Y:S02]  /*5920*/  @P0 LDC.64 R14, c[0x0][0x478] ;  /* 0x00011e00ff0e0b82 */ /* 0x000e240000000a00 */
[----:B0-----:R-:W-:-:S05]  /*5930*/  @P0 IMAD.WIDE.U32 R14, R0, 0x10, R14 ;  /* 0x00000010000e0825 */ /* 0x001fca00078e000e */
[----:B------:R0:W-:Y:S02]  /*5940*/  @P0 STG.E.128 desc[UR18][R14.64], R136 ;  /* 0x000000880e000986 */ /* 0x0001e4000c101d12 */
[----:B0-----:R-:W-:-:S05]  /*5950*/  MOV R14, 0x10 ;  /* 0x00000010000e7802 */ /* 0x001fca0000000f00 */
[----:B------:R-:W-:-:S05]  /*5960*/  IMAD.WIDE.U32 R14, R0, R14, UR28 ;  /* 0x0000001c000e7e25 */ /* 0x000fca000f8e000e */
[----:B------:R1:W-:Y:S01]  /*5970*/  STG.E.128 desc[UR18][R14.64], R16 ;  /* 0x000000100e007986 */ /* 0x0003e2000c101d12 */
[----:B------:R-:W-:Y:S05]  /*5980*/  BRA `(.L_x_10062) ;  /* 0x0000002c00dc7947 */ /* 0x000fea0003800000 */
.L_x_10051:
[----:B------:R-:W-:-:S05]  /*5990*/  HFMA2 R140, -RZ, RZ, 0, 9.5367431640625e-07 ;  /* 0x00000010ff8c7431 */ /* 0x000fca00000001ff */
[----:B-1----:R-:W-:-:S06]  /*59a0*/  IMAD.WIDE.U32 R140, R209, R140, UR26 ;  /* 0x0000001ad18c7e25 */ /* 0x002fcc000f8e008c */
[----:B------:R-:W5:Y:S01]  /*59b0*/  LDG.E.128 R140, desc[UR18][R140.64] ;  /* 0x000000128c8c7981 */ /* 0x000f62000c1e1d00 */
[----:B------:R-:W-:-:S04]  /*59c0*/  UISETP.NE.U32.AND UP1, UPT, UR24, URZ, UPT ;  /* 0x000000ff1800728c */ /* 0x000fc8000bf25070 */
[----:B------:R-:W-:-:S09]  /*59d0*/  UISETP.NE.AND.EX UP1, UPT, UR25, URZ, UPT, UP1 ;  /* 0x000000ff1900728c */ /* 0x000fd2000bf25310 */
[----:B------:R-:W-:Y:S05]  /*59e0*/  BRA.U UP1, `(.L_x_10063) ;  /* 0x0000000501147547 */ /* 0x000fea000b800000 */
        /* <DEDUP_REMOVED lines=9> */
[--C-:B------:R-:W-:Y:S01]  /*5a80*/  FFMA.FTZ R212, R212, UR4, R145.reuse ;  /* 0x00000004d4d47c23 */ /* 0x100fe20008010091 */
[----:B------:R-:W-:Y:S01]  /*5a90*/  FFMA.FTZ R146, R217, UR8, R146 ;  /* 0x00000008d9927c23 */ /* 0x000fe20008010092 */
[----:B------:R-:W-:Y:S01]  /*5aa0*/  FFMA.FTZ R214, R214, UR4, R145 ;  /* 0x00000004d6d67c23 */ /* 0x000fe20008010091 */
[----:B------:R-:W-:Y:S01]  /*5ab0*/  FMUL.FTZ R147, R147, UR7 ;  /* 0x0000000793937c20 */ /* 0x000fe20008410000 */
[----:B------:R-:W-:-:S02]  /*5ac0*/  HADD2.F32 R158, -RZ, R140.H1_H1 ;  /* 0x3000008cff9e7230 */ /* 0x000fc40000004100 */
[----:B------:R-:W-:Y:S01]  /*5ad0*/  FMUL.FTZ R146, R146, UR7 ;  /* 0x0000000792927c20 */ /* 0x000fe20008410000 */
[----:B------:R-:W-:Y:S01]  /*5ae0*/  FFMA.FTZ R216, R216, UR4, R145 ;  /* 0x00000004d8d87c23 */ /* 0x000fe20008010091 */
[----:B------:R-:W-:Y:S01]  /*5af0*/  FMUL.FTZ R144, R147, R144 ;  /* 0x0000009093907220 */ /* 0x000fe20000410000 */
[----:B------:R-:W-:Y:S01]  /*5b00*/  FMUL.FTZ R140, R56, R147 ;  /* 0x00000093388c7220 */ /* 0x000fe20000410000 */
[----:B------:R-:W-:Y:S01]  /*5b10*/  FADD.FTZ R160, R160, -R180 ;  /* 0x800000b4a0a07221 */ /* 0x000fe20000010000 */
[----:B------:R-:W-:Y:S01]  /*5b20*/  FMUL.FTZ R147, R57, R146 ;  /* 0x0000009239937220 */ /* 0x000fe20000410000 */
[----:B------:R-:W-:Y:S01]  /*5b30*/  FADD.FTZ R162, R162, -R212 ;  /* 0x800000d4a2a27221 */ /* 0x000fe20000010000 */
[----:B------:R-:W-:Y:S02]  /*5b40*/  HADD2.F32 R180, -RZ, R54.H0_H0 ;  /* 0x20000036ffb47230 */ /* 0x000fe40000004100 */
[----:B------:R-:W-:Y:S01]  /*5b50*/  FADD.FTZ R181, R181, -R214 ;  /* 0x800000d6b5b57221 */ /* 0x000fe20000010000 */
[----:B------:R-:W-:-:S02]  /*5b60*/  HADD2.F32 R212, -RZ, R53.H1_H1 ;  /* 0x30000035ffd47230 */ /* 0x000fc40000004100 */
[----:B------:R-:W-:Y:S01]  /*5b70*/  FADD.FTZ R213, R213, -R216 ;  /* 0x800000d8d5d57221 */ /* 0x000fe20000010000 */
[--C-:B------:R-:W-:Y:S01]  /*5b80*/  FFMA.FTZ R218, R218, UR4, R145.reuse ;  /* 0x00000004dada7c23 */ /* 0x100fe20008010091 */
[----:B------:R-:W-:Y:S01]  /*5b90*/  FFMA.FTZ R161, R161, UR4, R145 ;  /* 0x00000004a1a17c23 */ /* 0x000fe20008010091 */
[----:B------:R-:W-:Y:S01]  /*5ba0*/  F2FP.F16.F32.PACK_AB R140, R147, R140 ;  /* 0x0000008c938c723e */ /* 0x000fe200000000ff */
[----:B------:R-:W-:Y:S02]  /*5bb0*/  HADD2.F32 R147, -RZ, R54.H1_H1 ;  /* 0x30000036ff937230 */ /* 0x000fe40000004100 */
[----:B------:R-:W-:Y:S01]  /*5bc0*/  FFMA.FTZ R180, R181, UR8, R180 ;  /* 0x00000008b5b47c23 */ /* 0x000fe200080100b4 */
[----:B------:R-:W-:Y:S02]  /*5bd0*/  HADD2.F32 R214, -RZ, R53.H0_H0 ;  /* 0x20000035ffd67230 */ /* 0x000fe40000004100 */
[----:B------:R-:W-:Y:S01]  /*5be0*/  FFMA.FTZ R212, R213, UR8, R212 ;  /* 0x00000008d5d47c23 */ /* 0x000fe200080100d4 */
[----:B------:R-:W-:-:S02]  /*5bf0*/  HADD2.F32 R181, -RZ, R55.H1_H1 ;  /* 0x30000037ffb57230 */ /* 0x000fc40000004100 */
[----:B------:R-:W-:Y:S01]  /*5c00*/  FADD.FTZ R215, R215, -R218 ;  /* 0x800000dad7d77221 */ /* 0x000fe20000010000 */
[----:B------:R-:W-:Y:S01]  /*5c10*/  FADD.FTZ R159, R159, -R161 ;  /* 0x800000a19f9f7221 */ /* 0x000fe20000010000 */
[----:B------:R-:W-:Y:S02]  /*5c20*/  HADD2.F32 R213, -RZ, R55.H0_H0 ;  /* 0x20000037ffd57230 */ /* 0x000fe40000004100 */
[----:B------:R-:W-:Y:S01]  /*5c30*/  FFMA.FTZ R162, R162, UR8, R147 ;  /* 0x00000008a2a27c23 */ /* 0x000fe20008010093 */
[----:B------:R-:W-:Y:S01]  /*5c40*/  FFMA.FTZ R214, R215, UR8, R214 ;  /* 0x00000008d7d67c23 */ /* 0x000fe200080100d6 */
[----:B------:R-:W-:Y:S01]  /*5c50*/  FFMA.FTZ R181, R159, UR8, R181 ;  /* 0x000000089fb57c23 */ /* 0x000fe200080100b5 */
[----:B------:R-:W-:Y:S01]  /*5c60*/  FMUL.FTZ R146, R146, R158 ;  /* 0x0000009e92927220 */ /* 0x000fe20000410000 */
[----:B------:R-:W-:Y:S01]  /*5c70*/  FFMA.FTZ R213, R160, UR8, R213 ;  /* 0x00000008a0d57c23 */ /* 0x000fe200080100d5 */
[----:B------:R-:W-:Y:S02]  /*5c80*/  HADD2.F32 R160, -RZ, R142.H1_H1 ;  /* 0x3000008effa07230 */ /* 0x000fe40000004100 */
[----:B------:R-:W-:Y:S01]  /*5c90*/  FMUL.FTZ R162, R162, UR7 ;  /* 0x00000007a2a27c20 */ /* 0x000fe20008410000 */
[----:B------:R-:W-:-:S02]  /*5ca0*/  HADD2.F32 R161, -RZ, R143.H0_H0 ;  /* 0x2000008fffa17230 */ /* 0x000fc40000004100 */
[----:B------:R-:W-:Y:S01]  /*5cb0*/  FMUL.FTZ R214, R214, UR7 ;  /* 0x00000007d6d67c20 */ /* 0x000fe20008410000 */
[--C-:B------:R-:W-:Y:S02]  /*5cc0*/  HADD2.F32 R147, -RZ, R141.reuse.H0_H0 ;  /* 0x2000008dff937230 */ /* 0x100fe40000004100 */
[----:B------:R-:W-:Y:S01]  /*5cd0*/  FMUL.FTZ R212, R212, UR7 ;  /* 0x00000007d4d47c20 */ /* 0x000fe20008410000 */
[----:B------:R-:W-:Y:S02]  /*5ce0*/  HADD2.F32 R158, -RZ, R141.H1_H1 ;  /* 0x3000008dff9e7230 */ /* 0x000fe40000004100 */
[----:B------:R-:W-:Y:S01]  /*5cf0*/  FMUL.FTZ R180, R180, UR7 ;  /* 0x00000007b4b47c20 */ /* 0x000fe20008410000 */
[----:B------:R-:W-:Y:S02]  /*5d00*/  HADD2.F32 R159, -RZ, R142.H0_H0 ;  /* 0x2000008eff9f7230 */ /* 0x000fe40000004100 */
[----:B------:R-:W-:Y:S01]  /*5d10*/  FMUL.FTZ R141, R181, UR7 ;  /* 0x00000007b58d7c20 */ /* 0x000fe20008410000 */
[----:B------:R-:W-:-:S02]  /*5d20*/  HADD2.F32 R143, -RZ, R143.H1_H1 ;  /* 0x3000008fff8f7230 */ /* 0x000fc40000004100 */
        /* <DEDUP_REMOVED lines=15> */
[----:B------:R-:W-:Y:S01]  /*5e20*/  F2FP.F16.F32.PACK_AB R143, R143, R213 ;  /* 0x000000d58f8f723e */ /* 0x000fe200000000ff */
[----:B------:R-:W-:Y:S06]  /*5e30*/  BRA `(.L_x_10064) ;  /* 0x0000000400207947 */ /* 0x000fec0003800000 */
.L_x_10063:
[--C-:B------:R-:W-:Y:S01]  /*5e40*/  FFMA.FTZ R220, R220, UR4, R145.reuse ;  /* 0x00000004dcdc7c23 */ /* 0x100fe20008010091 */
[--C-:B-----5:R-:W-:Y:S02]  /*5e50*/  HADD2.F32 R137, -RZ, R52.reuse.H1_H1 ;  /* 0x30000034ff897230 */ /* 0x120fe40000004100 */
[--C-:B------:R-:W-:Y:S01]  /*5e60*/  FFMA.FTZ R158, R158, UR4, R145.reuse ;  /* 0x000000049e9e7c23 */ /* 0x100fe20008010091 */
[--C-:B------:R-:W-:Y:S01]  /*5e70*/  FFMA.FTZ R218, R218, UR4, R145.reuse ;  /* 0x00000004dada7c23 */ /* 0x100fe20008010091 */
[----:B------:R-:W-:Y:S01]  /*5e80*/  FADD.FTZ R217, R217, -R220 ;  /* 0x800000dcd9d97221 */ /* 0x000fe20000010000 */
[----:B------:R-:W-:Y:S01]  /*5e90*/  FFMA.FTZ R216, R216, UR4, R145 ;  /* 0x00000004d8d87c23 */ /* 0x000fe20008010091 */
[----:B------:R-:W-:Y:S02]  /*5ea0*/  HADD2.F32 R136, -RZ, R52.H0_H0 ;  /* 0x20000034ff887230 */ /* 0x000fe40000004100 */
[----:B------:R-:W-:Y:S01]  /*5eb0*/  FADD.FTZ R219, R219, -R158 ;  /* 0x8000009edbdb7221 */ /* 0x000fe20000010000 */
[----:B------:R-:W-:Y:S01]  /*5ec0*/  FFMA.FTZ R217, R217, UR8, R137 ;  /* 0x00000008d9d97c23 */ /* 0x000fe20008010089 */
[----:B------:R-:W-:-:S02]  /*5ed0*/  HADD2.F32 R137, -RZ, R53.H0_H0 ;  /* 0x20000035ff897230 */ /* 0x000fc40000004100 */
[----:B------:R-:W-:Y:S01]  /*5ee0*/  FADD.FTZ R215, R215, -R218 ;  /* 0x800000dad7d77221 */ /* 0x000fe20000010000 */
[----:B------:R-:W-:Y:S02]  /*5ef0*/  HADD2.F32 R138, -RZ, R53.H1_H1 ;  /* 0x30000035ff8a7230 */ /* 0x000fe40000004100 */
[----:B------:R-:W-:Y:S01]  /*5f00*/  FADD.FTZ R213, R213, -R216 ;  /* 0x800000d8d5d57221 */ /* 0x000fe20000010000 */
[----:B------:R-:W-:Y:S01]  /*5f10*/  FFMA.FTZ R139, R161, UR4, R145 ;  /* 0x00000004a18b7c23 */ /* 0x000fe20008010091 */
[----:B------:R-:W-:Y:S01]  /*5f20*/  FFMA.FTZ R136, R219, UR8, R136 ;  /* 0x00000008db887c23 */ /* 0x000fe20008010088 */
[----:B------:R-:W-:Y:S01]  /*5f30*/  FFMA.FTZ R137, R215, UR8, R137 ;  /* 0x00000008d7897c23 */ /* 0x000fe20008010089 */
[----:B------:R-:W-:Y:S01]  /*5f40*/  FFMA.FTZ R213, R213, UR8, R138 ;  /* 0x00000008d5d57c23 */ /* 0x000fe2000801008a */
[----:B------:R-:W-:Y:S01]  /*5f50*/  FADD.FTZ R139, R159, -R139 ;  /* 0x8000008b9f8b7221 */ /* 0x000fe20000010000 */
[--C-:B------:R-:W-:Y:S02]  /*5f60*/  HADD2.F32 R144, -RZ, R140.reuse.H0_H0 ;  /* 0x2000008cff907230 */ /* 0x100fe40000004100 */
[----:B------:R-:W-:Y:S01]  /*5f70*/  FMUL.FTZ R159, R136, UR7 ;  /* 0x00000007889f7c20 */ /* 0x000fe20008410000 */
[----:B------:R-:W-:-:S02]  /*5f80*/  HADD2.F32 R146, -RZ, R140.H1_H1 ;  /* 0x3000008cff927230 */ /* 0x000fc40000004100 */
[----:B------:R-:W-:Y:S01]  /*5f90*/  FMUL.FTZ R140, R217, UR7 ;  /* 0x00000007d98c7c20 */ /* 0x000fe20008410000 */
[--C-:B------:R-:W-:Y:S02]  /*5fa0*/  HADD2.F32 R147, -RZ, R141.reuse.H0_H0 ;  /* 0x2000008dff937230 */ /* 0x100fe40000004100 */
[----:B------:R-:W-:Y:S01]  /*5fb0*/  FMUL.FTZ R138, R213, UR7 ;  /* 0x00000007d58a7c20 */ /* 0x000fe20008410000 */
[----:B------:R-:W-:Y:S02]  /*5fc0*/  HADD2.F32 R158, -RZ, R141.H1_H1 ;  /* 0x3000008dff9e7230 */ /* 0x000fe40000004100 */
        /* <DEDUP_REMOVED lines=9> */
[--C-:B------:R-:W-:Y:S01]  /*6060*/  FFMA.FTZ R214, R214, UR4, R145.reuse ;  /* 0x00000004d6d67c23 */ /* 0x100fe20008010091 */
[--C-:B------:R-:W-:Y:S01]  /*6070*/  FFMA.FTZ R212, R212, UR4, R145.reuse ;  /* 0x00000004d4d47c23 */ /* 0x100fe20008010091 */
[----:B------:R-:W-:Y:S01]  /*6080*/  FFMA.FTZ R180, R180, UR4, R145 ;  /* 0x00000004b4b47c23 */ /* 0x000fe20008010091 */
[----:B------:R-:W-:Y:S01]  /*6090*/  F2FP.F16.F32.PACK_AB R140, R140, R159 ;  /* 0x0000009f8c8c723e */ /* 0x000fe200000000ff */
[--C-:B------:R-:W-:Y:S01]  /*60a0*/  HADD2.F32 R159, -RZ, R54.reuse.H1_H1 ;  /* 0x30000036ff9f7230 */ /* 0x100fe20000004100 */
[----:B------:R-:W-:Y:S01]  /*60b0*/  F2FP.F16.F32.PACK_AB R141, R138, R141 ;  /* 0x0000008d8a8d723e */ /* 0x000fe200000000ff */
[----:B------:R-:W-:-:S02]  /*60c0*/  HADD2.F32 R138, -RZ, R54.H0_H0 ;  /* 0x20000036ff8a7230 */ /* 0x000fc40000004100 */
[----:B------:R-:W-:Y:S01]  /*60d0*/  FADD.FTZ R181, R181, -R214 ;  /* 0x800000d6b5b57221 */ /* 0x000fe20000010000 */
        /* <DEDUP_REMOVED lines=8> */
[----:B------:R-:W-:Y:S01]  /*6160*/  FMUL.FTZ R142, R138, UR7 ;  /* 0x000000078a8e7c20 */ /* 0x000fe20008410000 */
[C---:B------:R-:W-:Y:S01]  /*6170*/  F2FP.F16.F32.PACK_AB R138, R162.reuse, R138 ;  /* 0x0000008aa28a723e */ /* 0x040fe200000000ff */
[----:B------:R-:W-:Y:S01]  /*6180*/  FMUL.FTZ R162, R162, UR7 ;  /* 0x00000007a2a27c20 */ /* 0x000fe20008410000 */
[----:B------:R-:W-:Y:S02]  /*6190*/  HADD2.F32 R181, -RZ, R55.H1_H1 ;  /* 0x30000037ffb57230 */ /* 0x000fe40000004100 */
[----:B------:R-:W-:Y:S01]  /*61a0*/  FMUL.FTZ R159, R142, R159 ;  /* 0x0000009f8e9f7220 */ /* 0x000fe20000410000 */
[----:B------:R-:W-:Y:S01]  /*61b0*/  FMUL.FTZ R142, R60, R142 ;  /* 0x0000008e3c8e7220 */ /* 0x000fe20000410000 */
[----:B------:R-:W-:Y:S01]  /*61c0*/  FMUL.FTZ R160, R162, R160 ;  /* 0x000000a0a2a07220 */ /* 0x000fe20000410000 */
[----:B------:R-:W-:Y:S01]  /*61d0*/  FMUL.FTZ R162, R61, R162 ;  /* 0x000000a23da27220 */ /* 0x000fe20000410000 */
[----:B------:R-:W-:Y:S01]  /*61e0*/  FFMA.FTZ R181, R139, UR8, R181 ;  /* 0x000000088bb57c23 */ /* 0x000fe200080100b5 */
[----:B------:R-:W-:Y:S01]  /*61f0*/  HADD2.F32 R180, -RZ, R143.H0_H0 ;  /* 0x2000008fffb47230 */ /* 0x000fe20000004100 */
[----:B------:R-:W-:-:S02]  /*6200*/  F2FP.F16.F32.PACK_AB R136, R217, R136 ;  /* 0x00000088d988723e */ /* 0x000fc400000000ff */
[----:B------:R-:W-:Y:S01]  /*6210*/  F2FP.F16.F32.PACK_AB R142, R162, R142 ;  /* 0x0000008ea28e723e */ /* 0x000fe200000000ff */
[----:B------:R-:W-:Y:S01]  /*6220*/  HADD2.F32 R162, -RZ, R143.H1_H1 ;  /* 0x3000008fffa27230 */ /* 0x000fe20000004100 */
[----:B------:R-:W-:Y:S01]  /*6230*/  F2FP.F16.F32.PACK_AB R139, R181, R161 ;  /* 0x000000a1b58b723e */ /* 0x000fe200000000ff */
[----:B------:R-:W-:Y:S01]  /*6240*/  FMUL.FTZ R143, R161, UR7 ;  /* 0x00000007a18f7c20 */ /* 0x000fe20008410000 */
[----:B------:R-:W-:Y:S01]  /*6250*/  FMUL.FTZ R181, R181, UR7 ;  /* 0x00000007b5b57c20 */ /* 0x000fe20008410000 */
[----:B------:R-:W-:Y:S02]  /*6260*/  F2FP.F16.F32.PACK_AB R137, R213, R137 ;  /* 0x00000089d589723e */ /* 0x000fe400000000ff */
[----:B------:R-:W-:Y:S01]  /*6270*/  FMUL.FTZ R161, R143, R180 ;  /* 0x000000b48fa17220 */ /* 0x000fe20000410000 */
[----:B------:R-:W-:Y:S01]  /*6280*/  FMUL.FTZ R162, R181, R162 ;  /* 0x000000a2b5a27220 */ /* 0x000fe20000410000 */
[----:B------:R-:W-:Y:S01]  /*6290*/  FMUL.FTZ R143, R62, R143 ;  /* 0x0000008f3e8f7220 */ /* 0x000fe20000410000 */
[----:B------:R-:W-:-:S05]  /*62a0*/  FMUL.FTZ R181, R63, R181 ;  /* 0x000000b53fb57220 */ /* 0x000fca0000410000 */
[----:B------:R-:W-:-:S07]  /*62b0*/  F2FP.F16.F32.PACK_AB R143, R181, R143 ;  /* 0x0000008fb58f723e */ /* 0x000fce00000000ff */
.L_x_10064:
        /* <DEDUP_REMOVED lines=13> */
[--C-:B------:R-:W-:Y:S02]  /*6390*/  HADD2.F32 R137, -RZ, R48.reuse.H1_H1 ;  /* 0x30000030ff897230 */ /* 0x100fe40000004100 */
[--C-:B------:R-:W-:Y:S01]  /*63a0*/  FFMA.FTZ R184, R184, UR4, R145.reuse ;  /* 0x00000004b8b87c23 */ /* 0x100fe20008010091 */
[----:B------:R-:W-:Y:S01]  /*63b0*/  FFMA.FTZ R187, R187, UR4, R145 ;  /* 0x00000004bbbb7c23 */ /* 0x000fe20008010091 */
        /* <DEDUP_REMOVED lines=11> */
[--C-:B-----5:R-:W-:Y:S02]  /*6470*/  HADD2.F32 R185, -RZ, R140.reuse.H0_H0 ;  /* 0x2000008cffb97230 */ /* 0x120fe40000004100 */
[----:B------:R-:W-:Y:S01]  /*6480*/  FFMA.FTZ R192, R192, UR8, R138 ;  /* 0x00000008c0c07c23 */ /* 0x000fe2000801008a */
[----:B------:R-:W-:Y:S02]  /*6490*/  HADD2.F32 R184, -RZ, R140.H1_H1 ;  /* 0x3000008cffb87230 */ /* 0x000fe40000004100 */
[----:B------:R-:W-:Y:S01]  /*64a0*/  FMUL.FTZ R139, R136, UR7 ;  /* 0x00000007888b7c20 */ /* 0x000fe20008410000 */
[----:B------:R-:W-:-:S02]  /*64b0*/  HADD2.F32 R187, -RZ, R141.H0_H0 ;  /* 0x2000008dffbb7230 */ /* 0x000fc40000004100 */
[----:B------:R-:W-:Y:S01]  /*64c0*/  FMUL.FTZ R140, R188, UR7 ;  /* 0x00000007bc8c7c20 */ /* 0x000fe20008410000 */
[----:B------:R-:W-:Y:S02]  /*64d0*/  HADD2.F32 R186, -RZ, R141.H1_H1 ;  /* 0x3000008dffba7230 */ /* 0x000fe40000004100 */
[----:B------:R-:W-:Y:S01]  /*64e0*/  FMUL.FTZ R141, R137, UR7 ;  /* 0x00000007898d7c20 */ /* 0x000fe20008410000 */
[----:B------:R-:W-:Y:S01]  /*64f0*/  FMUL.FTZ R138, R192, UR7 ;  /* 0x00000007c08a7c20 */ /* 0x000fe20008410000 */
[----:B------:R-:W-:Y:S01]  /*6500*/  FFMA.FTZ R193, R193, UR4, R145 ;  /* 0x00000004c1c17c23 */ /* 0x000fe20008010091 */
        /* <DEDUP_REMOVED lines=8> */
[----:B------:R-:W-:-:S02]  /*6590*/  HADD2.F32 R180, -RZ, R50.H1_H1 ;  /* 0x30000032ffb47230 */ /* 0x000fc40000004100 */
[----:B------:R-:W-:Y:S01]  /*65a0*/  FADD.FTZ R196, R196, -R193 ;  /* 0x800000c1c4c47221 */ /* 0x000fe20000010000 */
[--C-:B------:R-:W-:Y:S01]  /*65b0*/  FFMA.FTZ R191, R191, UR4, R145.reuse ;  /* 0x00000004bfbf7c23 */ /* 0x100fe20008010091 */
[--C-:B------:R-:W-:Y:S01]  /*65c0*/  FFMA.FTZ R195, R195, UR4, R145.reuse ;  /* 0x00000004c3c37c23 */ /* 0x100fe20008010091 */
[----:B------:R-:W-:Y:S01]  /*65d0*/  FFMA.FTZ R197, R197, UR4, R145 ;  /* 0x00000004c5c57c23 */ /* 0x000fe20008010091 */
[----:B------:R-:W-:Y:S01]  /*65e0*/  F2FP.F16.F32.PACK_AB R140, R140, R139 ;  /* 0x0000008b8c8c723e */ /* 0x000fe200000000ff */
[----:B------:R-:W-:Y:S01]  /*65f0*/  FFMA.FTZ R196, R196, UR8, R180 ;  /* 0x00000008c4c47c23 */ /* 0x000fe200080100b4 */
[----:B------:R-:W-:Y:S01]  /*6600*/  F2FP.F16.F32.PACK_AB R141, R138, R141 ;  /* 0x0000008d8a8d723e */ /* 0x000fe200000000ff */
[----:B------:R-:W-:Y:S02]  /*6610*/  HADD2.F32 R138, -RZ, R50.H0_H0 ;  /* 0x20000032ff8a7230 */ /* 0x000fe40000004100 */
[----:B------:R-:W-:Y:S01]  /*6620*/  FADD.FTZ R194, R194, -R191 ;  /* 0x800000bfc2c27221 */ /* 0x000fe20000010000 */
[----:B------:R-:W-:-:S02]  /*6630*/  HADD2.F32 R139, -RZ, R51.H0_H0 ;  /* 0x20000033ff8b7230 */ /* 0x000fc40000004100 */
[----:B------:R-:W-:Y:S01]  /*6640*/  FADD.FTZ R198, R198, -R195 ;  /* 0x800000c3c6c67221 */ /* 0x000fe20000010000 */
[----:B------:R-:W-:Y:S02]  /*6650*/  HADD2.F32 R180, -RZ, R51.H1_H1 ;  /* 0x30000033ffb47230 */ /* 0x000fe40000004100 */
[----:B------:R-:W-:Y:S01]  /*6660*/  FADD.FTZ R199, R199, -R197 ;  /* 0x800000c5c7c77221 */ /* 0x000fe20000010000 */
[----:B------:R-:W-:Y:S01]  /*6670*/  FFMA.FTZ R138, R194, UR8, R138 ;  /* 0x00000008c28a7c23 */ /* 0x000fe2000801008a */
[----:B------:R-:W-:Y:S01]  /*6680*/  FFMA.FTZ R139, R198, UR8, R139 ;  /* 0x00000008c68b7c23 */ /* 0x000fe2000801008b */
[----:B------:R-:W-:Y:S01]  /*6690*/  F2FP.F16.F32.PACK_AB R136, R188, R136 ;  /* 0x00000088bc88723e */ /* 0x000fe200000000ff */
[----:B------:R-:W-:Y:S01]  /*66a0*/  FFMA.FTZ R199, R199, UR8, R180 ;  /* 0x00000008c7c77c23 */ /* 0x000fe200080100b4 */
[--C-:B------:R-:W-:Y:S01]  /*66b0*/  HADD2.F32 R189, -RZ, R142.reuse.H0_H0 ;  /* 0x2000008effbd7230 */ /* 0x100fe20000004100 */
[----:B------:R-:W-:Y:S01]  /*66c0*/  F2FP.F16.F32.PACK_AB R137, R192, R137 ;  /* 0x00000089c089723e */ /* 0x000fe200000000ff */
[----:B------:R-:W-:-:S02]  /*66d0*/  HADD2.F32 R188, -RZ, R142.H1_H1 ;  /* 0x3000008effbc7230 */ /* 0x000fc40000004100 */
[----:B------:R-:W-:Y:S01]  /*66e0*/  FMUL.FTZ R142, R138, UR7 ;  /* 0x000000078a8e7c20 */ /* 0x000fe20008410000 */
[--C-:B------:R-:W-:Y:S01]  /*66f0*/  HADD2.F32 R190, -RZ, R143.reuse.H0_H0 ;  /* 0x2000008fffbe7230 */ /* 0x100fe20000004100 */
[C---:B------:R-:W-:Y:S01]  /*6700*/  F2FP.F16.F32.PACK_AB R138, R196.reuse, R138 ;  /* 0x0000008ac48a723e */ /* 0x040fe200000000ff */
        /* <DEDUP_REMOVED lines=12> */
[----:B------:R-:W-:-:S03]  /*67d0*/  FMUL.FTZ R199, R71, R199 ;  /* 0x000000c747c77220 */ /* 0x000fc60000410000 */
[----:B------:R-:W-:Y:S02]  /*67e0*/  F2FP.F16.F32.PACK_AB R142, R196, R142 ;  /* 0x0000008ec48e723e */ /* 0x000fe400000000ff */
[----:B------:R-:W-:Y:S01]  /*67f0*/  F2FP.F16.F32.PACK_AB R143, R199, R143 ;  /* 0x0000008fc78f723e */ /* 0x000fe200000000ff */
[----:B------:R-:W-:Y:S06]  /*6800*/  BRA `(.L_x_10066) ;  /* 0x0000000400107947 */ /* 0x000fec0003800000 */
.L_x_10065:
[--C-:B------:R-:W-:Y:S01]  /*6810*/  FFMA.FTZ R184, R184, UR4, R145.reuse ;  /* 0x00000004b8b87c23 */ /* 0x100fe20008010091 */
[--C-:B------:R-:W-:Y:S01]  /*6820*/  FFMA.FTZ R185, R185, UR4, R145.reuse ;  /* 0x00000004b9b97c23 */ /* 0x100fe20008010091 */
[--C-:B------:R-:W-:Y:S01]  /*6830*/  FFMA.FTZ R187, R187, UR4, R145.reuse ;  /* 0x00000004bbbb7c23 */ /* 0x100fe20008010091 */
[----:B------:R-:W-:Y:S01]  /*6840*/  FFMA.FTZ R189, R189, UR4, R145 ;  /* 0x00000004bdbd7c23 */ /* 0x000fe20008010091 */
[----:B------:R-:W-:Y:S01]  /*6850*/  FADD.FTZ R186, R186, -R184 ;  /* 0x800000b8baba7221 */ /* 0x000fe20000010000 */
[----:B------:R-:W-:Y:S02]  /*6860*/  HADD2.F32 R184, -RZ, R48.H0_H0 ;  /* 0x20000030ffb87230 */ /* 0x000fe40000004100 */
[----:B------:R-:W-:Y:S01]  /*6870*/  FADD.FTZ R188, R188, -R185 ;  /* 0x800000b9bcbc7221 */ /* 0x000fe20000010000 */
[--C-:B-----5:R-:W-:Y:S02]  /*6880*/  HADD2.F32 R185, -RZ, R140.reuse.H0_H0 ;  /* 0x2000008cffb97230 */ /* 0x120fe40000004100 */
[----:B------:R-:W-:Y:S01]  /*6890*/  FADD.FTZ R190, R190, -R187 ;  /* 0x800000bbbebe7221 */ /* 0x000fe20000010000 */
[----:B------:R-:W-:-:S02]  /*68a0*/  HADD2.F32 R187, -RZ, R140.H1_H1 ;  /* 0x3000008cffbb7230 */ /* 0x000fc40000004100 */
[----:B------:R-:W-:Y:S01]  /*68b0*/  FFMA.FTZ R186, R186, UR8, R184 ;  /* 0x00000008baba7c23 */ /* 0x000fe200080100b8 */
[----:B------:R-:W-:Y:S02]  /*68c0*/  HADD2.F32 R184, -RZ, R48.H1_H1 ;  /* 0x30000030ffb87230 */ /* 0x000fe40000004100 */
[----:B------:R-:W-:Y:S01]  /*68d0*/  FADD.FTZ R192, R192, -R189 ;  /* 0x800000bdc0c07221 */ /* 0x000fe20000010000 */
[--C-:B------:R-:W-:Y:S01]  /*68e0*/  FFMA.FTZ R180, R193, UR4, R145.reuse ;  /* 0x00000004c1b47c23 */ /* 0x100fe20008010091 */
[----:B------:R-:W-:Y:S01]  /*68f0*/  FMUL.FTZ R186, R186, UR7 ;  /* 0x00000007baba7c20 */ /* 0x000fe20008410000 */
[----:B------:R-:W-:Y:S01]  /*6900*/  FFMA.FTZ R181, R191, UR4, R145 ;  /* 0x00000004bfb57c23 */ /* 0x000fe20008010091 */
[----:B------:R-:W-:Y:S01]  /*6910*/  FFMA.FTZ R184, R188, UR8, R184 ;  /* 0x00000008bcb87c23 */ /* 0x000fe200080100b8 */
[----:B------:R-:W-:Y:S01]  /*6920*/  FADD.FTZ R180, R196, -R180 ;  /* 0x800000b4c4b47221 */ /* 0x000fe20000010000 */
[----:B------:R-:W-:Y:S01]  /*6930*/  FMUL.FTZ R185, R186, R185 ;  /* 0x000000b9bab97220 */ /* 0x000fe20000410000 */
[----:B------:R-:W-:Y:S01]  /*6940*/  FMUL.FTZ R140, R64, R186 ;  /* 0x000000ba408c7220 */ /* 0x000fe20000410000 */
[----:B------:R-:W-:Y:S01]  /*6950*/  FMUL.FTZ R184, R184, UR7 ;  /* 0x00000007b8b87c20 */ /* 0x000fe20008410000 */
[----:B------:R-:W-:Y:S01]  /*6960*/  FADD.FTZ R181, R194, -R181 ;  /* 0x800000b5c2b57221 */ /* 0x000fe20000010000 */
[--C-:B------:R-:W-:Y:S01]  /*6970*/  FFMA.FTZ R191, R197, UR4, R145.reuse ;  /* 0x00000004c5bf7c23 */ /* 0x100fe20008010091 */
[----:B------:R-:W-:Y:S01]  /*6980*/  FFMA.FTZ R193, R195, UR4, R145 ;  /* 0x00000004c3c17c23 */ /* 0x000fe20008010091 */
[----:B------:R-:W-:Y:S01]  /*6990*/  FMUL.FTZ R186, R65, R184 ;  /* 0x000000b841ba7220 */ /* 0x000fe20000410000 */
[----:B------:R-:W-:Y:S01]  /*69a0*/  FMUL.FTZ R184, R184, R187 ;  /* 0x000000bbb8b87220 */ /* 0x000fe20000410000 */
[----:B------:R-:W-:-:S02]  /*69b0*/  HADD2.F32 R187, -RZ, R50.H0_H0 ;  /* 0x20000032ffbb7230 */ /* 0x000fc40000004100 */
[----:B------:R-:W-:Y:S01]  /*69c0*/  FADD.FTZ R191, R199, -R191 ;  /* 0x800000bfc7bf7221 */ /* 0x000fe20000010000 */
[--C-:B------:R-:W-:Y:S01]  /*69d0*/  HADD2.F32 R194, -RZ, R49.reuse.H0_H0 ;  /* 0x20000031ffc27230 */ /* 0x100fe20000004100 */
[----:B------:R-:W-:Y:S01]  /*69e0*/  F2FP.F16.F32.PACK_AB R140, R186, R140 ;  /* 0x0000008cba8c723e */ /* 0x000fe200000000ff */
[----:B------:R-:W-:Y:S02]  /*69f0*/  HADD2.F32 R186, -RZ, R49.H1_H1 ;  /* 0x30000031ffba7230 */ /* 0x000fe40000004100 */
[----:B------:R-:W-:Y:S01]  /*6a00*/  FFMA.FTZ R181, R181, UR8, R187 ;  /* 0x00000008b5b57c23 */ /* 0x000fe200080100bb */
[----:B------:R-:W-:Y:S02]  /*6a10*/  HADD2.F32 R187, -RZ, R51.H0_H0 ;  /* 0x20000033ffbb7230 */ /* 0x000fe40000004100 */
[----:B------:R-:W-:Y:S01]  /*6a20*/  FADD.FTZ R193, R198, -R193 ;  /* 0x800000c1c6c17221 */ /* 0x000fe20000010000 */
[----:B------:R-:W-:Y:S01]  /*6a30*/  FFMA.FTZ R194, R190, UR8, R194 ;  /* 0x00000008bec27c23 */ /* 0x000fe200080100c2 */
[----:B------:R-:W-:Y:S01]  /*6a40*/  FFMA.FTZ R192, R192, UR8, R186 ;  /* 0x00000008c0c07c23 */ /* 0x000fe200080100ba */
[----:B------:R-:W-:-:S02]  /*6a50*/  HADD2.F32 R186, -RZ, R50.H1_H1 ;  /* 0x30000032ffba7230 */ /* 0x000fc40000004100 */
[----:B------:R-:W-:Y:S01]  /*6a60*/  FFMA.FTZ R193, R193, UR8, R187 ;  /* 0x00000008c1c17c23 */ /* 0x000fe200080100bb */
[----:B------:R-:W-:Y:S02]  /*6a70*/  HADD2.F32 R190, -RZ, R143.H0_H0 ;  /* 0x2000008fffbe7230 */ /* 0x000fe40000004100 */
[----:B------:R-:W-:Y:S01]  /*6a80*/  FMUL.FTZ R194, R194, UR7 ;  /* 0x00000007c2c27c20 */ /* 0x000fe20008410000 */
[----:B------:R-:W-:Y:S02]  /*6a90*/  HADD2.F32 R187, -RZ, R141.H0_H0 ;  /* 0x2000008dffbb7230 */ /* 0x000fe40000004100 */
[----:B------:R-:W-:Y:S01]  /*6aa0*/  FFMA.FTZ R180, R180, UR8, R186 ;  /* 0x00000008b4b47c23 */ /* 0x000fe200080100ba */
[----:B------:R-:W-:Y:S02]  /*6ab0*/  HADD2.F32 R186, -RZ, R51.H1_H1 ;  /* 0x30000033ffba7230 */ /* 0x000fe40000004100 */
[----:B------:R-:W-:Y:S01]  /*6ac0*/  FMUL.FTZ R192, R192, UR7 ;  /* 0x00000007c0c07c20 */ /* 0x000fe20008410000 */
[----:B------:R-:W-:-:S02]  /*6ad0*/  HADD2.F32 R189, -RZ, R142.H0_H0 ;  /* 0x2000008effbd7230 */ /* 0x000fc40000004100 */
[----:B------:R-:W-:Y:S01]  /*6ae0*/  FMUL.FTZ R181, R181, UR7 ;  /* 0x00000007b5b57c20 */ /* 0x000fe20008410000 */
[----:B------:R-:W-:Y:S02]  /*6af0*/  HADD2.F32 R188, -RZ, R142.H1_H1 ;  /* 0x3000008effbc7230 */ /* 0x000fe40000004100 */
[----:B------:R-:W-:Y:S01]  /*6b00*/  FFMA.FTZ R191, R191, UR8, R186 ;  /* 0x00000008bfbf7c23 */ /* 0x000fe200080100ba */
[----:B------:R-:W-:Y:S02]  /*6b10*/  HADD2.F32 R186, -RZ, R141.H1_H1 ;  /* 0x3000008dffba7230 */ /* 0x000fe40000004100 */
        /* <DEDUP_REMOVED lines=19> */
.L_x_10066:
        /* <DEDUP_REMOVED lines=12> */
[--C-:B------:R-:W-:Y:S02]  /*6d10*/  HADD2.F32 R137, -RZ, R44.reuse.H1_H1 ;  /* 0x3000002cff897230 */ /* 0x100fe40000004100 */
        /* <DEDUP_REMOVED lines=16> */
[C---:B------:R-:W-:Y:S01]  /*6e20*/  F2FP.F16.F32.PACK_AB R136, R168.reuse, R136 ;  /* 0x00000088a888723e */ /* 0x040fe200000000ff */
[----:B------:R-:W-:Y:S01]  /*6e30*/  FMUL.FTZ R140, R168, UR7 ;  /* 0x00000007a88c7c20 */ /* 0x000fe20008410000 */
[----:B------:R-:W-:-:S02]  /*6e40*/  HADD2.F32 R168, -RZ, R141.H0_H0 ;  /* 0x2000008dffa87230 */ /* 0x000fc40000004100 */
[----:B------:R-:W-:Y:S01]  /*6e50*/  FMUL.FTZ R138, R172, UR7 ;  /* 0x00000007ac8a7c20 */ /* 0x000fe20008410000 */
[----:B------:R-:W-:Y:S02]  /*6e60*/  HADD2.F32 R169, -RZ, R141.H1_H1 ;  /* 0x3000008dffa97230 */ /* 0x000fe40000004100 */
        /* <DEDUP_REMOVED lines=28> */
[--C-:B------:R-:W-:Y:S02]  /*7030*/  HADD2.F32 R170, -RZ, R142.reuse.H0_H0 ;  /* 0x2000008effaa7230 */ /* 0x100fe40000004100 */
        /* <DEDUP_REMOVED lines=20> */
.L_x_10067:
[--C-:B------:R-:W-:Y:S01]  /*7180*/  FFMA.FTZ R167, R167, UR4, R145.reuse ;  /* 0x00000004a7a77c23 */ /* 0x100fe20008010091 */
[--C-:B------:R-:W-:Y:S01]  /*7190*/  FFMA.FTZ R164, R164, UR4, R145.reuse ;  /* 0x00000004a4a47c23 */ /* 0x100fe20008010091 */
[--C-:B------:R-:W-:Y:S01]  /*71a0*/  FFMA.FTZ R165, R165, UR4, R145.reuse ;  /* 0x00000004a5a57c23 */ /* 0x100fe20008010091 */
[----:B------:R-:W-:Y:S01]  /*71b0*/  FFMA.FTZ R170, R170, UR4, R145 ;  /* 0x00000004aaaa7c23 */ /* 0x000fe20008010091 */
[----:B------:R-:W-:Y:S01]  /*71c0*/  FADD.FTZ R169, R169, -R167 ;  /* 0x800000a7a9a97221 */ /* 0x000fe20000010000 */
[--C-:B------:R-:W-:Y:S02]  /*71d0*/  HADD2.F32 R167, -RZ, R44.reuse.H0_H0 ;  /* 0x2000002cffa77230 */ /* 0x100fe40000004100 */
[----:B------:R-:W-:Y:S01]  /*71e0*/  FADD.FTZ R166, R166, -R164 ;  /* 0x800000a4a6a67221 */ /* 0x000fe20000010000 */
[----:B------:R-:W-:Y:S01]  /*71f0*/  FADD.FTZ R168, R168, -R165 ;  /* 0x800000a5a8a87221 */ /* 0x000fe20000010000 */
[----:B------:R-:W-:Y:S01]  /*7200*/  FFMA.FTZ R164, R174, UR4, R145 ;  /* 0x00000004aea47c23 */ /* 0x000fe20008010091 */
[----:B------:R-:W-:Y:S01]  /*7210*/  FADD.FTZ R172, R172, -R170 ;  /* 0x800000aaacac7221 */ /* 0x000fe20000010000 */
[----:B------:R-:W-:Y:S01]  /*7220*/  FFMA.FTZ R167, R166, UR8, R167 ;  /* 0x00000008a6a77c23 */ /* 0x000fe200080100a7 */
[----:B------:R-:W-:-:S02]  /*7230*/  HADD2.F32 R166, -RZ, R44.H1_H1 ;  /* 0x3000002cffa67230 */ /* 0x000fc40000004100 */
[----:B------:R-:W-:Y:S01]  /*7240*/  FADD.FTZ R164, R176, -R164 ;  /* 0x800000a4b0a47221 */ /* 0x000fe20000010000 */
[--C-:B-----5:R-:W-:Y:S02]  /*7250*/  HADD2.F32 R170, -RZ, R140.reuse.H1_H1 ;  /* 0x3000008cffaa7230 */ /* 0x120fe40000004100 */
[----:B------:R-:W-:Y:S01]  /*7260*/  FFMA.FTZ R165, R171, UR4, R145 ;  /* 0x00000004aba57c23 */ /* 0x000fe20008010091 */
[----:B------:R-:W-:Y:S02]  /*7270*/  HADD2.F32 R176, -RZ, R45.H0_H0 ;  /* 0x2000002dffb07230 */ /* 0x000fe40000004100 */
[----:B------:R-:W-:Y:S01]  /*7280*/  FFMA.FTZ R166, R168, UR8, R166 ;  /* 0x00000008a8a67c23 */ /* 0x000fe200080100a6 */
[----:B------:R-:W-:Y:S01]  /*7290*/  FMUL.FTZ R168, R167, UR7 ;  /* 0x00000007a7a87c20 */ /* 0x000fe20008410000 */
[----:B------:R-:W-:Y:S02]  /*72a0*/  HADD2.F32 R167, -RZ, R140.H0_H0 ;  /* 0x2000008cffa77230 */ /* 0x000fe40000004100 */
[----:B------:R-:W-:Y:S01]  /*72b0*/  FADD.FTZ R165, R173, -R165 ;  /* 0x800000a5ada57221 */ /* 0x000fe20000010000 */
[----:B------:R-:W-:Y:S01]  /*72c0*/  FMUL.FTZ R166, R166, UR7 ;  /* 0x00000007a6a67c20 */ /* 0x000fe20008410000 */
[----:B------:R-:W-:Y:S01]  /*72d0*/  FMUL.FTZ R140, R72, R168 ;  /* 0x000000a8488c7220 */ /* 0x000fe20000410000 */
[----:B------:R-:W-:Y:S01]  /*72e0*/  FFMA.FTZ R176, R169, UR8, R176 ;  /* 0x00000008a9b07c23 */ /* 0x000fe200080100b0 */
[----:B------:R-:W-:Y:S01]  /*72f0*/  FMUL.FTZ R167, R168, R167 ;  /* 0x000000a7a8a77220 */ /* 0x000fe20000410000 */
[----:B------:R-:W-:Y:S01]  /*7300*/  FMUL.FTZ R168, R73, R166 ;  /* 0x000000a649a87220 */ /* 0x000fe20000410000 */
[----:B------:R-:W-:-:S02]  /*7310*/  HADD2.F32 R169, -RZ, R46.H0_H0 ;  /* 0x2000002effa97230 */ /* 0x000fc40000004100 */
[--C-:B------:R-:W-:Y:S01]  /*7320*/  FFMA.FTZ R173, R178, UR4, R145.reuse ;  /* 0x00000004b2ad7c23 */ /* 0x100fe20008010091 */
[----:B------:R-:W-:Y:S01]  /*7330*/  FFMA.FTZ R175, R175, UR4, R145 ;  /* 0x00000004afaf7c23 */ /* 0x000fe20008010091 */
[----:B------:R-:W-:Y:S01]  /*7340*/  HADD2.F32 R174, -RZ, R45.H1_H1 ;  /* 0x3000002dffae7230 */ /* 0x000fe20000004100 */
[----:B------:R-:W-:Y:S01]  /*7350*/  F2FP.F16.F32.PACK_AB R140, R168, R140 ;  /* 0x0000008ca88c723e */ /* 0x000fe200000000ff */
[----:B------:R-:W-:Y:S02]  /*7360*/  HADD2.F32 R168, -RZ, R46.H1_H1 ;  /* 0x3000002effa87230 */ /* 0x000fe40000004100 */
[----:B------:R-:W-:Y:S01]  /*7370*/  FFMA.FTZ R165, R165, UR8, R169 ;  /* 0x00000008a5a57c23 */ /* 0x000fe200080100a9 */
[----:B------:R-:W-:Y:S01]  /*7380*/  FADD.FTZ R173, R179, -R173 ;  /* 0x800000adb3ad7221 */ /* 0x000fe20000010000 */
[--C-:B------:R-:W-:Y:S02]  /*7390*/  HADD2.F32 R169, -RZ, R47.reuse.H0_H0 ;  /* 0x2000002fffa97230 */ /* 0x100fe40000004100 */
[----:B------:R-:W-:Y:S01]  /*73a0*/  FADD.FTZ R175, R177, -R175 ;  /* 0x800000afb1af7221 */ /* 0x000fe20000010000 */
[----:B------:R-:W-:Y:S01]  /*73b0*/  FFMA.FTZ R164, R164, UR8, R168 ;  /* 0x00000008a4a47c23 */ /* 0x000fe200080100a8 */
[----:B------:R-:W-:-:S02]  /*73c0*/  HADD2.F32 R168, -RZ, R47.H1_H1 ;  /* 0x3000002fffa87230 */ /* 0x000fc40000004100 */
[----:B------:R-:W-:Y:S01]  /*73d0*/  FFMA.FTZ R174, R172, UR8, R174 ;  /* 0x00000008acae7c23 */ /* 0x000fe200080100ae */
[----:B------:R-:W-:Y:S01]  /*73e0*/  FFMA.FTZ R175, R175, UR8, R169 ;  /* 0x00000008afaf7c23 */ /* 0x000fe200080100a9 */
[----:B------:R-:W-:Y:S01]  /*73f0*/  FMUL.FTZ R166, R166, R170 ;  /* 0x000000aaa6a67220 */ /* 0x000fe20000410000 */
[----:B------:R-:W-:Y:S02]  /*7400*/  HADD2.F32 R172, -RZ, R143.H0_H0 ;  /* 0x2000008fffac7230 */ /* 0x000fe40000004100 */
[----:B------:R-:W-:Y:S01]  /*7410*/  FFMA.FTZ R173, R173, UR8, R168 ;  /* 0x00000008adad7c23 */ /* 0x000fe200080100a8 */
[--C-:B------:R-:W-:Y:S02]  /*7420*/  HADD2.F32 R168, -RZ, R141.reuse.H0_H0 ;  /* 0x2000008dffa87230 */ /* 0x100fe40000004100 */
[----:B------:R-:W-:Y:S01]  /*7430*/  FMUL.FTZ R176, R176, UR7 ;  /* 0x00000007b0b07c20 */ /* 0x000fe20008410000 */
[----:B------:R-:W-:Y:S02]  /*7440*/  HADD2.F32 R169, -RZ, R141.H1_H1 ;  /* 0x3000008dffa97230 */ /* 0x000fe40000004100 */
[----:B------:R-:W-:Y:S01]  /*7450*/  FMUL.FTZ R174, R174, UR7 ;  /* 0x00000007aeae7c20 */ /* 0x000fe20008410000 */
[----:B------:R-:W-:-:S02]  /*7460*/  HADD2.F32 R170, -RZ, R142.H0_H0 ;  /* 0x2000008effaa7230 */ /* 0x000fc40000004100 */
[----:B------:R-:W-:Y:S01]  /*7470*/  FMUL.FTZ R165, R165, UR7 ;  /* 0x00000007a5a57c20 */ /* 0x000fe20008410000 */
        /* <DEDUP_REMOVED lines=20> */
.L_x_10068:
        /* <DEDUP_REMOVED lines=18> */
[----:B------:R-:W-:Y:S02]  /*76e0*/  HADD2.F32 R24, -RZ, R40.H0_H0 ;  /* 0x20000028ff187230 */ /* 0x000fe40000004100 */
[----:B------:R-:W-:Y:S01]  /*76f0*/  FADD.FTZ R27, R27, -R26 ;  /* 0x8000001a1b1b7221 */ /* 0x000fe20000010000 */
[----:B------:R-:W-:Y:S01]  /*7700*/  FFMA.FTZ R23, R23, UR8, R20 ;  /* 0x0000000817177c23 */ /* 0x000fe20008010014 */
[----:B------:R-:W-:-:S02]  /*7710*/  HADD2.F32 R20, -RZ, R41.H0_H0 ;  /* 0x20000029ff147230 */ /* 0x000fc40000004100 */
[----:B------:R-:W-:Y:S01]  /*7720*/  FFMA.FTZ R22, R28, UR4, R145 ;  /* 0x000000041c167c23 */ /* 0x000fe20008010091 */
[----:B------:R-:W-:Y:S02]  /*7730*/  HADD2.F32 R137, -RZ, R41.H1_H1 ;  /* 0x30000029ff897230 */ /* 0x000fe40000004100 */
[----:B------:R-:W-:Y:S01]  /*7740*/  FFMA.FTZ R21, R21, UR8, R24 ;  /* 0x0000000815157c23 */ /* 0x000fe20008010018 */
[--C-:B-----5:R-:W-:Y:S02]  /*7750*/  HADD2.F32 R28, -RZ, R141.reuse.H1_H1 ;  /* 0x3000008dff1c7230 */ /* 0x120fe40000004100 */
[----:B------:R-:W-:Y:S01]  /*7760*/  FFMA.FTZ R25, R25, UR8, R20 ;  /* 0x0000000819197c23 */ /* 0x000fe20008010014 */
[----:B------:R-:W-:Y:S01]  /*7770*/  FADD.FTZ R22, R29, -R22 ;  /* 0x800000161d167221 */ /* 0x000fe20000010000 */
[----:B------:R-:W-:Y:S01]  /*7780*/  FFMA.FTZ R137, R27, UR8, R137 ;  /* 0x000000081b897c23 */ /* 0x000fe20008010089 */
[----:B------:R-:W-:Y:S01]  /*7790*/  FMUL.FTZ R24, R21, UR7 ;  /* 0x0000000715187c20 */ /* 0x000fe20008410000 */
[C---:B------:R-:W-:Y:S01]  /*77a0*/  F2FP.F16.F32.PACK_AB R136, R23.reuse, R21 ;  /* 0x000000151788723e */ /* 0x040fe200000000ff */
[----:B------:R-:W-:Y:S01]  /*77b0*/  FMUL.FTZ R20, R23, UR7 ;  /* 0x0000000717147c20 */ /* 0x000fe20008410000 */
[----:B------:R-:W-:-:S02]  /*77c0*/  HADD2.F32 R29, -RZ, R141.H0_H0 ;  /* 0x2000008dff1d7230 */ /* 0x000fc40000004100 */
[----:B------:R-:W-:Y:S01]  /*77d0*/  FMUL.FTZ R21, R25, UR7 ;  /* 0x0000000719157c20 */ /* 0x000fe20008410000 */
[----:B------:R-:W-:Y:S01]  /*77e0*/  FMUL.FTZ R23, R137, UR7 ;  /* 0x0000000789177c20 */ /* 0x000fe20008410000 */
[--C-:B------:R-:W-:Y:S02]  /*77f0*/  HADD2.F32 R27, -RZ, R140.reuse.H0_H0 ;  /* 0x2000008cff1b7230 */ /* 0x100fe40000004100 */
[----:B------:R-:W-:Y:S01]  /*7800*/  FFMA.FTZ R30, R30, UR4, R145 ;  /* 0x000000041e1e7c23 */ /* 0x000fe20008010091 */
        /* <DEDUP_REMOVED lines=9> */
[----:B------:R-:W-:Y:S01]  /*78a0*/  F2FP.F16.F32.PACK_AB R21, R23, R21 ;  /* 0x000000151715723e */ /* 0x000fe200000000ff */
[----:B------:R-:W-:-:S02]  /*78b0*/  HADD2.F32 R23, -RZ, R42.H0_H0 ;  /* 0x2000002aff177230 */ /* 0x000fc40000004100 */
[----:B------:R-:W-:Y:S01]  /*78c0*/  FFMA.FTZ R32, R32, UR4, R145 ;  /* 0x0000000420207c23 */ /* 0x000fe20008010091 */
[----:B------:R-:W-:Y:S01]  /*78d0*/  FADD.FTZ R31, R31, -R30 ;  /* 0x8000001e1f1f7221 */ /* 0x000fe20000010000 */
[----:B------:R-:W-:Y:S01]  /*78e0*/  F2FP.F16.F32.PACK_AB R20, R20, R24 ;  /* 0x000000181414723e */ /* 0x000fe200000000ff */
[----:B------:R-:W-:Y:S02]  /*78f0*/  HADD2.F32 R24, -RZ, R42.H1_H1 ;  /* 0x3000002aff187230 */ /* 0x000fe40000004100 */
[----:B------:R-:W-:Y:S01]  /*7900*/  FFMA.FTZ R22, R22, UR8, R23 ;  /* 0x0000000816167c23 */ /* 0x000fe20008010017 */
[----:B------:R-:W-:Y:S02]  /*7910*/  HADD2.F32 R23, -RZ, R43.H0_H0 ;  /* 0x2000002bff177230 */ /* 0x000fe40000004100 */
[----:B------:R-:W-:Y:S01]  /*7920*/  FADD.FTZ R33, R33, -R32 ;  /* 0x8000002021217221 */ /* 0x000fe20000010000 */
[----:B------:R-:W-:Y:S01]  /*7930*/  FFMA.FTZ R34, R34, UR4, R145 ;  /* 0x0000000422227c23 */ /* 0x000fe20008010091 */
[----:B------:R-:W-:Y:S01]  /*7940*/  FFMA.FTZ R31, R31, UR8, R24 ;  /* 0x000000081f1f7c23 */ /* 0x000fe20008010018 */
[----:B------:R-:W-:-:S02]  /*7950*/  HADD2.F32 R24, -RZ, R142.H0_H0 ;  /* 0x2000008eff187230 */ /* 0x000fc40000004100 */
[----:B------:R-:W-:Y:S01]  /*7960*/  FFMA.FTZ R33, R33, UR8, R23 ;  /* 0x0000000821217c23 */ /* 0x000fe20008010017 */
[----:B------:R-:W-:Y:S01]  /*7970*/  FMUL.FTZ R23, R22, UR7 ;  /* 0x0000000716177c20 */ /* 0x000fe20008410000 */
[----:B------:R-:W-:Y:S01]  /*7980*/  HADD2.F32 R30, -RZ, R142.H1_H1 ;  /* 0x3000008eff1e7230 */ /* 0x000fe20000004100 */
[C---:B------:R-:W-:Y:S01]  /*7990*/  F2FP.F16.F32.PACK_AB R138, R31.reuse, R22 ;  /* 0x000000161f8a723e */ /* 0x040fe200000000ff */
[----:B------:R-:W-:Y:S01]  /*79a0*/  FMUL.FTZ R22, R31, UR7 ;  /* 0x000000071f167c20 */ /* 0x000fe20008410000 */
[----:B------:R-:W-:Y:S01]  /*79b0*/  FMUL.FTZ R31, R23, R24 ;  /* 0x00000018171f7220 */ /* 0x000fe20000410000 */
[----:B------:R-:W-:Y:S02]  /*79c0*/  HADD2.F32 R24, -RZ, R43.H1_H1 ;  /* 0x3000002bff187230 */ /* 0x000fe40000004100 */
[----:B------:R-:W-:Y:S01]  /*79d0*/  FADD.FTZ R35, R35, -R34 ;  /* 0x8000002223237221 */ /* 0x000fe20000010000 */
[----:B------:R-:W-:Y:S01]  /*79e0*/  FMUL.FTZ R30, R22, R30 ;  /* 0x0000001e161e7220 */ /* 0x000fe20000410000 */
[----:B------:R-:W-:Y:S01]  /*79f0*/  FMUL.FTZ R23, R84, R23 ;  /* 0x0000001754177220 */ /* 0x000fe20000410000 */
[----:B------:R-:W-:Y:S01]  /*7a00*/  FMUL.FTZ R22, R85, R22 ;  /* 0x0000001655167220 */ /* 0x000fe20000410000 */
[----:B------:R-:W-:Y:S01]  /*7a10*/  FFMA.FTZ R35, R35, UR8, R24 ;  /* 0x0000000823237c23 */ /* 0x000fe20008010018 */
[--C-:B------:R-:W-:Y:S01]  /*7a20*/  HADD2.F32 R32, -RZ, R143.reuse.H0_H0 ;  /* 0x2000008fff207230 */ /* 0x100fe20000004100 */
[----:B------:R-:W-:Y:S01]  /*7a30*/  F2FP.F16.F32.PACK_AB R137, R137, R25 ;  /* 0x000000198989723e */ /* 0x000fe200000000ff */
[----:B------:R-:W-:Y:S01]  /*7a40*/  HADD2.F32 R143, -RZ, R143.H1_H1 ;  /* 0x3000008fff8f7230 */ /* 0x000fe20000004100 */
[----:B------:R-:W-:Y:S01]  /*7a50*/  F2FP.F16.F32.PACK_AB R22, R22, R23 ;  /* 0x000000171616723e */ /* 0x000fe200000000ff */
[----:B------:R-:W-:Y:S01]  /*7a60*/  FMUL.FTZ R23, R33, UR7 ;  /* 0x0000000721177c20 */ /* 0x000fe20008410000 */
[C---:B------:R-:W-:Y:S01]  /*7a70*/  F2FP.F16.F32.PACK_AB R139, R35.reuse, R33 ;  /* 0x00000021238b723e */ /* 0x040fe200000000ff */
[----:B------:R-:W-:-:S02]  /*7a80*/  FMUL.FTZ R35, R35, UR7 ;  /* 0x0000000723237c20 */ /* 0x000fc40008410000 */
[----:B------:R-:W-:Y:S01]  /*7a90*/  FMUL.FTZ R32, R23, R32 ;  /* 0x0000002017207220 */ /* 0x000fe20000410000 */
[----:B------:R-:W-:Y:S01]  /*7aa0*/  FMUL.FTZ R23, R86, R23 ;  /* 0x0000001756177220 */ /* 0x000fe20000410000 */
[----:B------:R-:W-:Y:S01]  /*7ab0*/  FMUL.FTZ R33, R35, R143 ;  /* 0x0000008f23217220 */ /* 0x000fe20000410000 */
[----:B------:R-:W-:-:S05]  /*7ac0*/  FMUL.FTZ R35, R87, R35 ;  /* 0x0000002357237220 */ /* 0x000fca0000410000 */
[----:B------:R-:W-:Y:S01]  /*7ad0*/  F2FP.F16.F32.PACK_AB R23, R35, R23 ;  /* 0x000000172317723e */ /* 0x000fe200000000ff */
[----:B------:R-:W-:Y:S06]  /*7ae0*/  BRA `(.L_x_10070) ;  /* 0x0000000400107947 */ /* 0x000fec0003800000 */
.L_x_10069:
[--C-:B------:R-:W-:Y:S01]  /*7af0*/  FFMA.FTZ R20, R20, UR4, R145.reuse ;  /* 0x0000000414147c23 */ /* 0x100fe20008010091 */
[--C-:B------:R-:W-:Y:S01]  /*7b00*/  FFMA.FTZ R22, R22, UR4, R145.reuse ;  /* 0x0000000416167c23 */ /* 0x100fe20008010091 */
[--C-:B------:R-:W-:Y:S01]  /*7b10*/  FFMA.FTZ R24, R24, UR4, R145.reuse ;  /* 0x0000000418187c23 */ /* 0x100fe20008010091 */
[--C-:B------:R-:W-:Y:S01]  /*7b20*/  FFMA.FTZ R30, R30, UR4, R145.reuse ;  /* 0x000000041e1e7c23 */ /* 0x100fe20008010091 */
[----:B------:R-:W-:Y:S01]  /*7b30*/  FADD.FTZ R21, R21, -R20 ;  /* 0x8000001415157221 */ /* 0x000fe20000010000 */
[--C-:B------:R-:W-:Y:S02]  /*7b40*/  HADD2.F32 R20, -RZ, R40.reuse.H0_H0 ;  /* 0x20000028ff147230 */ /* 0x100fe40000004100 */
[----:B------:R-:W-:Y:S01]  /*7b50*/  FADD.FTZ R23, R23, -R22 ;  /* 0x8000001617177221 */ /* 0x000fe20000010000 */
[--C-:B------:R-:W-:Y:S01]  /*7b60*/  FFMA.FTZ R22, R26, UR4, R145.reuse ;  /* 0x000000041a167c23 */ /* 0x100fe20008010091 */
[----:B------:R-:W-:Y:S01]  /*7b70*/  FADD.FTZ R25, R25, -R24 ;  /* 0x8000001819197221 */ /* 0x000fe20000010000 */
[----:B------:R-:W-:Y:S01]  /*7b80*/  FFMA.FTZ R24, R28, UR4, R145 ;  /* 0x000000041c187c23 */ /* 0x000fe20008010091 */
[----:B------:R-:W-:Y:S01]  /*7b90*/  FFMA.FTZ R20, R21, UR8, R20 ;  /* 0x0000000815147c23 */ /* 0x000fe20008010014 */
[----:B------:R-:W-:-:S02]  /*7ba0*/  HADD2.F32 R21, -RZ, R40.H1_H1 ;  /* 0x30000028ff157230 */ /* 0x000fc40000004100 */
[----:B------:R-:W-:Y:S01]  /*7bb0*/  FADD.FTZ R22, R27, -R22 ;  /* 0x800000161b167221 */ /* 0x000fe20000010000 */
[----:B-----5:R-:W-:Y:S02]  /*7bc0*/  HADD2.F32 R27, -RZ, R140.H0_H0 ;  /* 0x2000008cff1b7230 */ /* 0x020fe40000004100 */
        /* <DEDUP_REMOVED lines=8> */
[----:B------:R-:W-:-:S02]  /*7c50*/  HADD2.F32 R35, -RZ, R41.H1_H1 ;  /* 0x30000029ff237230 */ /* 0x000fc40000004100 */
[----:B------:R-:W-:Y:S01]  /*7c60*/  FFMA.FTZ R32, R32, UR4, R145 ;  /* 0x0000000420207c23 */ /* 0x000fe20008010091 */
[----:B------:R-:W-:Y:S01]  /*7c70*/  FMUL.FTZ R21, R81, R26 ;  /* 0x0000001a51157220 */ /* 0x000fe20000410000 */
[----:B------:R-:W-:Y:S02]  /*7c80*/  HADD2.F32 R23, -RZ, R42.H1_H1 ;  /* 0x3000002aff177230 */ /* 0x000fe40000004100 */
[----:B------:R-:W-:Y:S01]  /*7c90*/  FADD.FTZ R31, R31, -R30 ;  /* 0x8000001e1f1f7221 */ /* 0x000fe20000010000 */
[----:B------:R-:W-:Y:S01]  /*7ca0*/  FFMA.FTZ R35, R22, UR8, R35 ;  /* 0x0000000816237c23 */ /* 0x000fe20008010023 */
[----:B------:R-:W-:Y:S01]  /*7cb0*/  HADD2.F32 R22, -RZ, R43.H0_H0 ;  /* 0x2000002bff167230 */ /* 0x000fe20000004100 */
[----:B------:R-:W-:Y:S01]  /*7cc0*/  F2FP.F16.F32.PACK_AB R20, R21, R20 ;  /* 0x000000141514723e */ /* 0x000fe200000000ff */
[----:B------:R-:W-:Y:S02]  /*7cd0*/  HADD2.F32 R21, -RZ, R41.H0_H0 ;  /* 0x20000029ff157230 */ /* 0x000fe40000004100 */
[----:B------:R-:W-:Y:S01]  /*7ce0*/  FADD.FTZ R33, R33, -R32 ;  /* 0x8000002021217221 */ /* 0x000fe20000010000 */
[----:B------:R-:W-:Y:S01]  /*7cf0*/  FFMA.FTZ R23, R31, UR8, R23 ;  /* 0x000000081f177c23 */ /* 0x000fe20008010017 */
[----:B------:R-:W-:-:S02]  /*7d00*/  HADD2.F32 R31, -RZ, R142.H0_H0 ;  /* 0x2000008eff1f7230 */ /* 0x000fc40000004100 */
[----:B------:R-:W-:Y:S01]  /*7d10*/  FFMA.FTZ R25, R25, UR8, R21 ;  /* 0x0000000819197c23 */ /* 0x000fe20008010015 */
[----:B------:R-:W-:Y:S02]  /*7d20*/  HADD2.F32 R21, -RZ, R42.H0_H0 ;  /* 0x2000002aff157230 */ /* 0x000fe40000004100 */
[----:B------:R-:W-:Y:S01]  /*7d30*/  FFMA.FTZ R22, R33, UR8, R22 ;  /* 0x0000000821167c23 */ /* 0x000fe20008010016 */
[----:B------:R-:W-:Y:S02]  /*7d40*/  HADD2.F32 R30, -RZ, R142.H1_H1 ;  /* 0x3000008eff1e7230 */ /* 0x000fe40000004100 */
[----:B------:R-:W-:Y:S01]  /*7d50*/  FMUL.FTZ R34, R25, UR7 ;  /* 0x0000000719227c20 */ /* 0x000fe20008410000 */
[----:B------:R-:W-:Y:S02]  /*7d60*/  HADD2.F32 R140, -RZ, R140.H1_H1 ;  /* 0x3000008cff8c7230 */ /* 0x000fe40000004100 */
[----:B------:R-:W-:Y:S01]  /*7d70*/  FFMA.FTZ R24, R24, UR8, R21 ;  /* 0x0000000818187c23 */ /* 0x000fe20008010015 */
[----:B------:R-:W-:-:S02]  /*7d80*/  HADD2.F32 R21, -RZ, R43.H1_H1 ;  /* 0x3000002bff157230 */ /* 0x000fc40000004100 */
[----:B------:R-:W-:Y:S01]  /*7d90*/  FMUL.FTZ R23, R23, UR7 ;  /* 0x0000000717177c20 */ /* 0x000fe20008410000 */
[--C-:B------:R-:W-:Y:S02]  /*7da0*/  HADD2.F32 R29, -RZ, R141.reuse.H0_H0 ;  /* 0x2000008dff1d7230 */ /* 0x100fe40000004100 */
[----:B------:R-:W-:Y:S01]  /*7db0*/  FMUL.FTZ R24, R24, UR7 ;  /* 0x0000000718187c20 */ /* 0x000fe20008410000 */
[----:B------:R-:W-:Y:S01]  /*7dc0*/  FMUL.FTZ R25, R35, UR7 ;  /* 0x0000000723197c20 */ /* 0x000fe20008410000 */
[----:B------:R-:W-:Y:S01]  /*7dd0*/  FFMA.FTZ R21, R28, UR8, R21 ;  /* 0x000000081c157c23 */ /* 0x000fe20008010015 */
[----:B------:R-:W-:Y:S02]  /*7de0*/  HADD2.F32 R28, -RZ, R141.H1_H1 ;  /* 0x3000008dff1c7230 */ /* 0x000fe40000004100 */
[----:B------:R-:W-:Y:S01]  /*7df0*/  FMUL.FTZ R22, R22, UR7 ;  /* 0x0000000716167c20 */ /* 0x000fe20008410000 */
[--C-:B------:R-:W-:Y:S02]  /*7e00*/  HADD2.F32 R32, -RZ, R143.reuse.H0_H0 ;  /* 0x2000008fff207230 */ /* 0x100fe40000004100 */
[----:B------:R-:W-:Y:S01]  /*7e10*/  FMUL.FTZ R21, R21, UR7 ;  /* 0x0000000715157c20 */ /* 0x000fe20008410000 */
[----:B------:R-:W-:Y:S01]  /*7e20*/  FMUL.FTZ R31, R24, R31 ;  /* 0x0000001f181f7220 */ /* 0x000fe20000410000 */
[----:B------:R-:W-:Y:S01]  /*7e30*/  FMUL.FTZ R30, R23, R30 ;  /* 0x0000001e171e7220 */ /* 0x000fe20000410000 */
[----:B------:R-:W-:Y:S01]  /*7e40*/  FMUL.FTZ R26, R26, R140 ;  /* 0x0000008c1a1a7220 */ /* 0x000fe20000410000 */
[----:B------:R-:W-:-:S02]  /*7e50*/  HADD2.F32 R33, -RZ, R143.H1_H1 ;  /* 0x3000008fff217230 */ /* 0x000fc40000004100 */
        /* <DEDUP_REMOVED lines=13> */
.L_x_10070:
        /* <DEDUP_REMOVED lines=17> */
[----:B------:R-:W-:Y:S01]  /*8040*/  FFMA.FTZ R153, R153, UR4, R145 ;  /* 0x0000000499997c23 */ /* 0x000fe20008010091 */
[----:B------:R-:W-:Y:S01]  /*8050*/  FFMA.FTZ R136, R14, UR8, R136 ;  /* 0x000000080e887c23 */ /* 0x000fe20008010088 */
[----:B------:R-:W-:-:S02]  /*8060*/  HADD2.F32 R137, -RZ, R37.H1_H1 ;  /* 0x30000025ff897230 */ /* 0x000fc40000004100 */
[----:B------:R-:W-:Y:S01]  /*8070*/  FFMA.FTZ R15, R15, UR8, R13 ;  /* 0x000000080f0f7c23 */ /* 0x000fe2000801000d */
[----:B------:R-:W-:Y:S02]  /*8080*/  HADD2.F32 R13, -RZ, R37.H0_H0 ;  /* 0x20000025ff0d7230 */ /* 0x000fe40000004100 */
[----:B------:R-:W-:Y:S01]  /*8090*/  FADD.FTZ R16, R16, -R152 ;  /* 0x8000009810107221 */ /* 0x000fe20000010000 */
[----:B------:R-:W-:Y:S01]  /*80a0*/  FADD.FTZ R153, R17, -R153 ;  /* 0x8000009911997221 */ /* 0x000fe20000010000 */
[--C-:B-----5:R-:W-:Y:S02]  /*80b0*/  HADD2.F32 R14, -RZ, R20.reuse.H0_H0 ;  /* 0x20000014ff0e7230 */ /* 0x120fe40000004100 */
[----:B------:R-:W-:Y:S01]  /*80c0*/  FMUL.FTZ R19, R136, UR7 ;  /* 0x0000000788137c20 */ /* 0x000fe20008410000 */
[----:B------:R-:W-:Y:S01]  /*80d0*/  FFMA.FTZ R16, R16, UR8, R13 ;  /* 0x0000000810107c23 */ /* 0x000fe2000801000d */
[----:B------:R-:W-:Y:S01]  /*80e0*/  FFMA.FTZ R137, R153, UR8, R137 ;  /* 0x0000000899897c23 */ /* 0x000fe20008010089 */
[----:B------:R-:W-:-:S02]  /*80f0*/  HADD2.F32 R13, -RZ, R20.H1_H1 ;  /* 0x30000014ff0d7230 */ /* 0x000fc40000004100 */
[----:B------:R-:W-:Y:S01]  /*8100*/  FMUL.FTZ R20, R19, R14 ;  /* 0x0000000e13147220 */ /* 0x000fe20000410000 */
[--C-:B------:R-:W-:Y:S02]  /*8110*/  HADD2.F32 R24, -RZ, R21.reuse.H0_H0 ;  /* 0x20000015ff187230 */ /* 0x100fe40000004100 */
[----:B------:R-:W-:Y:S01]  /*8120*/  FMUL.FTZ R17, R16, UR7 ;  /* 0x0000000710117c20 */ /* 0x000fe20008410000 */
[----:B------:R-:W-:Y:S02]  /*8130*/  HADD2.F32 R21, -RZ, R21.H1_H1 ;  /* 0x30000015ff157230 */ /* 0x000fe40000004100 */
[----:B------:R-:W-:Y:S01]  /*8140*/  FMUL.FTZ R14, R137, UR7 ;  /* 0x00000007890e7c20 */ /* 0x000fe20008410000 */
[C---:B------:R-:W-:Y:S01]  /*8150*/  F2FP.F16.F32.PACK_AB R136, R15.reuse, R136 ;  /* 0x000000880f88723e */ /* 0x040fe200000000ff */
        /* <DEDUP_REMOVED lines=9> */
[----:B------:R-:W-:Y:S01]  /*81f0*/  F2FP.F16.F32.PACK_AB R17, R14, R17 ;  /* 0x000000110e11723e */ /* 0x000fe200000000ff */
[----:B------:R-:W-:-:S02]  /*8200*/  HADD2.F32 R14, -RZ, R38.H1_H1 ;  /* 0x30000026ff0e7230 */ /* 0x000fc40000004100 */
[----:B------:R-:W-:Y:S01]  /*8210*/  FFMA.FTZ R154, R154, UR4, R145 ;  /* 0x000000049a9a7c23 */ /* 0x000fe20008010091 */
[----:B------:R-:W-:Y:S01]  /*8220*/  FADD.FTZ R148, R148, -R155 ;  /* 0x8000009b94947221 */ /* 0x000fe20000010000 */
[--C-:B------:R-:W-:Y:S01]  /*8230*/  FFMA.FTZ R156, R156, UR4, R145.reuse ;  /* 0x000000049c9c7c23 */ /* 0x100fe20008010091 */
[----:B------:R-:W-:Y:S01]  /*8240*/  F2FP.F16.F32.PACK_AB R137, R137, R16 ;  /* 0x000000108989723e */ /* 0x000fe200000000ff */
[----:B------:R-:W-:Y:S01]  /*8250*/  FFMA.FTZ R145, R157, UR4, R145 ;  /* 0x000000049d917c23 */ /* 0x000fe20008010091 */
[----:B------:R-:W-:Y:S01]  /*8260*/  F2FP.F16.F32.PACK_AB R16, R15, R19 ;  /* 0x000000130f10723e */ /* 0x000fe200000000ff */
        /* <DEDUP_REMOVED lines=9> */
[--C-:B------:R-:W-:Y:S02]  /*8300*/  HADD2.F32 R15, -RZ, R22.reuse.H1_H1 ;  /* 0x30000016ff0f7230 */ /* 0x100fe40000004100 */
[----:B------:R-:W-:Y:S01]  /*8310*/  FFMA.FTZ R151, R151, UR8, R14 ;  /* 0x0000000897977c23 */ /* 0x000fe2000801000e */
[----:B------:R-:W-:Y:S01]  /*8320*/  FMUL.FTZ R19, R18, UR7 ;  /* 0x0000000712137c20 */ /* 0x000fe20008410000 */
[----:B------:R-:W-:Y:S01]  /*8330*/  F2FP.F16.F32.PACK_AB R138, R148, R18 ;  /* 0x00000012948a723e */ /* 0x000fe200000000ff */
[----:B------:R-:W-:-:S02]  /*8340*/  HADD2.F32 R14, -RZ, R22.H0_H0 ;  /* 0x20000016ff0e7230 */ /* 0x000fc40000004100 */
[----:B------:R-:W-:Y:S01]  /*8350*/  FMUL.FTZ R18, R139, UR7 ;  /* 0x000000078b127c20 */ /* 0x000fe20008410000 */
[--C-:B------:R-:W-:Y:S02]  /*8360*/  HADD2.F32 R34, -RZ, R23.reuse.H1_H1 ;  /* 0x30000017ff227230 */ /* 0x100fe40000004100 */
[----:B------:R-:W-:Y:S01]  /*8370*/  FMUL.FTZ R148, R148, UR7 ;  /* 0x0000000794947c20 */ /* 0x000fe20008410000 */
[C---:B------:R-:W-:Y:S01]  /*8380*/  F2FP.F16.F32.PACK_AB R139, R151.reuse, R139 ;  /* 0x0000008b978b723e */ /* 0x040fe200000000ff */
[----:B------:R-:W-:Y:S01]  /*8390*/  FMUL.FTZ R151, R151, UR7 ;  /* 0x0000000797977c20 */ /* 0x000fe20008410000 */
[----:B------:R-:W-:Y:S02]  /*83a0*/  HADD2.F32 R25, -RZ, R23.H0_H0 ;  /* 0x20000017ff197230 */ /* 0x000fe40000004100 */
        /* <DEDUP_REMOVED lines=9> */
[----:B------:R-:W-:Y:S01]  /*8440*/  F2FP.F16.F32.PACK_AB R19, R151, R14 ;  /* 0x0000000e9713723e */ /* 0x000fe200000000ff */
[----:B------:R-:W-:Y:S06]  /*8450*/  BRA `(.L_x_10072) ;  /* 0x0000000400107947 */ /* 0x000fec0003800000 */
.L_x_10071:
[--C-:B------:R-:W-:Y:S01]  /*8460*/  FFMA.FTZ R13, R13, UR4, R145.reuse ;  /* 0x000000040d0d7c23 */ /* 0x100fe20008010091 */
[--C-:B------:R-:W-:Y:S01]  /*8470*/  FFMA.FTZ R150, R150, UR4, R145.reuse ;  /* 0x0000000496967c23 */ /* 0x100fe20008010091 */
[----:B------:R-:W-:Y:S01]  /*8480*/  FFMA.FTZ R153, R153, UR4, R145 ;  /* 0x0000000499997c23 */ /* 0x000fe20008010091 */
[----:B------:R-:W-:Y:S02]  /*8490*/  HADD2.F32 R35, -RZ, R37.H0_H0 ;  /* 0x20000025ff237230 */ /* 0x000fe40000004100 */
[----:B------:R-:W-:Y:S01]  /*84a0*/  FADD.FTZ R13, R14, -R13 ;  /* 0x8000000d0e0d7221 */ /* 0x000fe20000010000 */
[----:B------:R-:W-:Y:S01]  /*84b0*/  FFMA.FTZ R14, R152, UR4, R145 ;  /* 0x00000004980e7c23 */ /* 0x000fe20008010091 */
[----:B------:R-:W-:Y:S01]  /*84c0*/  FADD.FTZ R15, R15, -R150 ;  /* 0x800000960f0f7221 */ /* 0x000fe20000010000 */
[----:B------:R-:W-:Y:S01]  /*84d0*/  FADD.FTZ R153, R17, -R153 ;  /* 0x8000009911997221 */ /* 0x000fe20000010000 */
[----:B-----5:R-:W-:Y:S02]  /*84e0*/  HADD2.F32 R17, -RZ, R20.H1_H1 ;  /* 0x30000014ff117230 */ /* 0x020fe40000004100 */
[----:B------:R-:W-:Y:S01]  /*84f0*/  FADD.FTZ R14, R16, -R14 ;  /* 0x8000000e100e7221 */ /* 0x000fe20000010000 */
[----:B------:R-:W-:-:S02]  /*8500*/  HADD2.F32 R16, -RZ, R36.H0_H0 ;  /* 0x20000024ff107230 */ /* 0x000fc40000004100 */
[--C-:B------:R-:W-:Y:S01]  /*8510*/  FFMA.FTZ R155, R155, UR4, R145.reuse ;  /* 0x000000049b9b7c23 */ /* 0x100fe20008010091 */
[----:B------:R-:W-:Y:S01]  /*8520*/  FFMA.FTZ R154, R154, UR4, R145 ;  /* 0x000000049a9a7c23 */ /* 0x000fe20008010091 */
[----:B------:R-:W-:Y:S01]  /*8530*/  FFMA.FTZ R35, R14, UR8, R35 ;  /* 0x000000080e237c23 */ /* 0x000fe20008010023 */
[----:B------:R-:W-:Y:S02]  /*8540*/  HADD2.F32 R14, -RZ, R38.H1_H1 ;  /* 0x30000026ff0e7230 */ /* 0x000fe40000004100 */
[----:B------:R-:W-:Y:S01]  /*8550*/  FFMA.FTZ R16, R13, UR8, R16 ;  /* 0x000000080d107c23 */ /* 0x000fe20008010010 */
[----:B------:R-:W-:Y:S02]  /*8560*/  HADD2.F32 R13, -RZ, R36.H1_H1 ;  /* 0x30000024ff0d7230 */ /* 0x000fe40000004100 */
[----:B------:R-:W-:Y:S01]  /*8570*/  FADD.FTZ R19, R148, -R155 ;  /* 0x8000009b94137221 */ /* 0x000fe20000010000 */
[----:B------:R-:W-:Y:S01]  /*8580*/  FFMA.FTZ R156, R156, UR4, R145 ;  /* 0x000000049c9c7c23 */ /* 0x000fe20008010091 */
[----:B------:R-:W-:Y:S01]  /*8590*/  FMUL.FTZ R16, R16, UR7 ;  /* 0x0000000710107c20 */ /* 0x000fe20008410000 */
[----:B------:R-:W-:Y:S01]  /*85a0*/  FADD.FTZ R140, R18, -R154 ;  /* 0x8000009a128c7221 */ /* 0x000fe20000010000 */
[----:B------:R-:W-:Y:S01]  /*85b0*/  FFMA.FTZ R13, R15, UR8, R13 ;  /* 0x000000080f0d7c23 */ /* 0x000fe2000801000d */
[----:B------:R-:W-:-:S02]  /*85c0*/  HADD2.F32 R15, -RZ, R20.H0_H0 ;  /* 0x20000014ff0f7230 */ /* 0x000fc40000004100 */
[----:B------:R-:W-:Y:S01]  /*85d0*/  FFMA.FTZ R145, R157, UR4, R145 ;  /* 0x000000049d917c23 */ /* 0x000fe20008010091 */
[----:B------:R-:W-:Y:S01]  /*85e0*/  FFMA.FTZ R19, R19, UR8, R14 ;  /* 0x0000000813137c23 */ /* 0x000fe2000801000e */
[----:B------:R-:W-:Y:S01]  /*85f0*/  FMUL.FTZ R13, R13, UR7 ;  /* 0x000000070d0d7c20 */ /* 0x000fe20008410000 */
[----:B------:R-:W-:Y:S02]  /*8600*/  HADD2.F32 R14, -RZ, R39.H1_H1 ;  /* 0x30000027ff0e7230 */ /* 0x000fe40000004100 */
[----:B------:R-:W-:Y:S01]  /*8610*/  FMUL.FTZ R20, R16, R15 ;  /* 0x0000000f10147220 */ /* 0x000fe20000410000 */
[----:B------:R-:W-:Y:S01]  /*8620*/  FMUL.FTZ R16, R88, R16 ;  /* 0x0000001058107220 */ /* 0x000fe20000410000 */
[----:B------:R-:W-:Y:S01]  /*8630*/  FMUL.FTZ R15, R89, R13 ;  /* 0x0000000d590f7220 */ /* 0x000fe20000410000 */
[----:B------:R-:W-:Y:S01]  /*8640*/  FADD.FTZ R145, R151, -R145 ;  /* 0x8000009197917221 */ /* 0x000fe20000010000 */
[----:B------:R-:W-:Y:S01]  /*8650*/  FADD.FTZ R156, R149, -R156 ;  /* 0x8000009c959c7221 */ /* 0x000fe20000010000 */
[----:B------:R-:W-:Y:S01]  /*8660*/  FMUL.FTZ R13, R13, R17 ;  /* 0x000000110d0d7220 */ /* 0x000fe20000410000 */
[----:B------:R-:W-:Y:S01]  /*8670*/  HADD2.F32 R24, -RZ, R21.H0_H0 ;  /* 0x20000015ff187230 */ /* 0x000fe20000004100 */
[----:B------:R-:W-:Y:S01]  /*8680*/  F2FP.F16.F32.PACK_AB R16, R15, R16 ;  /* 0x000000100f10723e */ /* 0x000fe200000000ff */
[----:B------:R-:W-:-:S02]  /*8690*/  HADD2.F32 R15, -RZ, R37.H1_H1 ;  /* 0x30000025ff0f7230 */ /* 0x000fc40000004100 */
[----:B------:R-:W-:Y:S01]  /*86a0*/  FFMA.FTZ R14, R145, UR8, R14 ;  /* 0x00000008910e7c23 */ /* 0x000fe2000801000e */
[----:B------:R-:W-:Y:S02]  /*86b0*/  HADD2.F32 R21, -RZ, R21.H1_H1 ;  /* 0x30000015ff157230 */ /* 0x000fe40000004100 */
[----:B------:R-:W-:Y:S01]  /*86c0*/  FMUL.FTZ R19, R19, UR7 ;  /* 0x0000000713137c20 */ /* 0x000fe20008410000 */
[----:B------:R-:W-:Y:S02]  /*86d0*/  HADD2.F32 R17, -RZ, R22.H0_H0 ;  /* 0x20000016ff117230 */ /* 0x000fe40000004100 */
[----:B------:R-:W-:Y:S01]  /*86e0*/  FFMA.FTZ R153, R153, UR8, R15 ;  /* 0x0000000899997c23 */ /* 0x000fe2000801000f */
[----:B------:R-:W-:Y:S02]  /*86f0*/  HADD2.F32 R15, -RZ, R38.H0_H0 ;  /* 0x20000026ff0f7230 */ /* 0x000fe40000004100 */
[----:B------:R-:W-:Y:S01]  /*8700*/  FMUL.FTZ R35, R35, UR7 ;  /* 0x0000000723237c20 */ /* 0x000fe20008410000 */
[----:B------:R-:W-:-:S02]  /*8710*/  HADD2.F32 R18, -RZ, R22.H1_H1 ;  /* 0x30000016ff127230 */ /* 0x000fc40000004100 */
[----:B------:R-:W-:Y:S01]  /*8720*/  FMUL.FTZ R22, R153, UR7 ;  /* 0x0000000799167c20 */ /* 0x000fe20008410000 */
[----:B------:R-:W-:Y:S02]  /*8730*/  HADD2.F32 R25, -RZ, R23.H0_H0 ;  /* 0x20000017ff197230 */ /* 0x000fe40000004100 */
[----:B------:R-:W-:Y:S01]  /*8740*/  FFMA.FTZ R140, R140, UR8, R15 ;  /* 0x000000088c8c7c23 */ /* 0x000fe2000801000f */
[----:B------:R-:W-:Y:S02]  /*8750*/  HADD2.F32 R15, -RZ, R39.H0_H0 ;  /* 0x20000027ff0f7230 */ /* 0x000fe40000004100 */
[----:B------:R-:W-:Y:S01]  /*8760*/  FMUL.FTZ R14, R14, UR7 ;  /* 0x000000070e0e7c20 */ /* 0x000fe20008410000 */
[----:B------:R-:W-:Y:S02]  /*8770*/  HADD2.F32 R34, -RZ, R23.H1_H1 ;  /* 0x30000017ff227230 */ /* 0x000fe40000004100 */
[----:B------:R-:W-:Y:S01]  /*8780*/  FMUL.FTZ R23, R140, UR7 ;  /* 0x000000078c177c20 */ /* 0x000fe20008410000 */
[----:B------:R-:W-:Y:S01]  /*8790*/  FMUL.FTZ R21, R22, R21 ;  /* 0x0000001516157220 */ /* 0x000fe20000410000 */
[----:B------:R-:W-:Y:S01]  /*87a0*/  FFMA.FTZ R15, R156, UR8, R15 ;  /* 0x000000089c0f7c23 */ /* 0x000fe2000801000f */
[----:B------:R-:W-:Y:S01]  /*87b0*/  FMUL.FTZ R140, R91, R22 ;  /* 0x000000165b8c7220 */ /* 0x000fe20000410000 */
        /* <DEDUP_REMOVED lines=14> */
.L_x_10072:
[----:B------:R-:W0:Y:S02]  /*88a0*/  @P0 LDC.64 R14, c[0x0][0x478] ;  /* 0x00011e00ff0e0b82 */ /* 0x000e240000000a00 */
[----:B0-----:R-:W-:-:S05]  /*88b0*/  @P0 IMAD.WIDE.U32 R14, R0, 0x10, R14 ;  /* 0x00000010000e0825 */ /* 0x001fca00078e000e */
[----:B------:R0:W-:Y:S02]  /*88c0*/  @P0 STG.E.128 desc[UR18][R14.64], R136 ;  /* 0x000000880e000986 */ /* 0x0001e4000c101d12 */
[----:B0-----:R-:W-:-:S05]  /*88d0*/  MOV R14, 0x10 ;  /* 0x00000010000e7802 */ /* 0x001fca0000000f00 */
[----:B------:R-:W-:-:S05]  /*88e0*/  IMAD.WIDE.U32 R14, R0, R14, UR28 ;  /* 0x0000001c000e7e25 */ /* 0x000fca000f8e000e */
[----:B------:R0:W-:Y:S02]  /*88f0*/  STG.E.128 desc[UR18][R14.64], R16 ;  /* 0x000000100e007986 */ /* 0x0001e4000c101d12 */
.L_x_10062:
        /* <DEDUP_REMOVED lines=138> */
[----:B0-----:R1:W5:Y:S01]  /*91a0*/  LDL.LU R14, [R1+0xb0] ;  /* 0x0000b000010e7983 */ /* 0x0013620000300800 */
        /* <DEDUP_REMOVED lines=66> */
[----:B------:R-:W-:-:S03]  /*95d0*/  MOV R68, R251 ;  /* 0x000000fb00447202 */ /* 0x000fc60000000f00 */
[----:B------:R1:W5:Y:S01]  /*95e0*/  LDL.LU R97, [R1+0x10c] ;  /* 0x00010c0001617983 */ /* 0x0003620000300800 */
        /* <DEDUP_REMOVED lines=21> */
.L_x_10048:
        /* <DEDUP_REMOVED lines=42> */
.L_x_10074:
        /* <DEDUP_REMOVED lines=10> */
.L_x_19379:


//--------------------- .text._ZN10layer_norm13ln_bwd_kernelINS_13Kernel_traitsIf6__halfS2_S2_fjLj5120ELj1ELj1ELj4ELj16ENS_18Kernel_traits_baseILj5120EfS2_S2_S2_fjLj128EEEEELb0ELb1ELb1ELb0EEEvNS_9BwdParamsE --------------------------
	.section	.text._ZN10layer_norm13ln_bwd_kernelINS_13Kernel_traitsIf6__halfS2_S2_fjLj5120ELj1ELj1ELj4ELj16ENS_18Kernel_traits_baseILj5120EfS2_S2_S2_fjLj128EEEEELb0ELb1ELb1ELb0EEEvNS_9BwdParamsE,"ax",@progbits
	.align	128
        .global         _ZN10layer_norm13ln_bwd_kernelINS_13Kernel_traitsIf6__halfS2_S2_fjLj5120ELj1ELj1ELj4ELj16ENS_18Kernel_traits_baseILj5120EfS2_S2_S2_fjLj128EEEEELb0ELb1ELb1ELb0EEEvNS_9BwdParamsE
        .type           _ZN10layer_norm13ln_bwd_kernelINS_13Kernel_traitsIf6__halfS2_S2_fjLj5120ELj1ELj1ELj4ELj16ENS_18Kernel_traits_baseILj5120EfS2_S2_S2_fjLj128EEEEELb0ELb1ELb1ELb0EEEvNS_9BwdParamsE,@function
        .size           _ZN10layer_norm13ln_bwd_kernelINS_13Kernel_traitsIf6__halfS2_S2_fjLj5120ELj1ELj1ELj4ELj16ENS_18Kernel_traits_baseILj5120EfS2_S2_S2_fjLj128EEEEELb0ELb1ELb1ELb0EEEvNS_9BwdParamsE,(.L_x_19380 - _ZN10layer_norm13ln_bwd_kernelINS_13Kernel_traitsIf6__halfS2_S2_fjLj5120ELj1ELj1ELj4ELj16ENS_18Kernel_traits_baseILj5120EfS2_S2_S2_fjLj128EEEEELb0ELb1ELb1ELb0EEEvNS_9BwdParamsE)
        .other          _ZN10layer_norm13ln_bwd_kernelINS_13Kernel_traitsIf6__halfS2_S2_fjLj5120ELj1ELj1ELj4ELj16ENS_18Kernel_traits_baseILj5120EfS2_S2_S2_fjLj128EEEEELb0ELb1ELb1ELb0EEEvNS_9BwdParamsE,@"STO_CUDA_ENTRY STV_DEFAULT"
_ZN10layer_norm13ln_bwd_kernelINS_13Kernel_traitsIf6__halfS2_S2_fjLj5120ELj1ELj1ELj4ELj16ENS_18Kernel_traits_baseILj5120EfS2_S2_S2_fjLj128EEEEELb0ELb1ELb1ELb0EEEvNS_9BwdParamsE:
.text._ZN10layer_norm13ln_bwd_kernelINS_13Kernel_traitsIf6__halfS2_S2_fjLj5120ELj1ELj1ELj4ELj16ENS_18Kernel_traits_baseILj5120EfS2_S2_S2_fjLj128EEEEELb0ELb1ELb1ELb0EEEvNS_9BwdParamsE:
        /* <DEDUP_REMOVED lines=263> */
.L_x_10264:
        /* <DEDUP_REMOVED lines=51> */
[----:B------:R1:W-:Y:S07]  /*13a0*/  STL [R1+0x13c], R7 ;  /* 0x00013c0701007387 */ /* 0x0003ee0000100800 */
[----:B------:R-:W2:Y:S01]  /*13b0*/  LDC.64 R188, c[0x0][0x428] ;  /* 0x00010a00ffbc7b82 */ /* 0x000ea20000000a00 */
[----:B-1----:R-:W3:Y:S04]  /*13c0*/  LDL.LU R7, [R1+0x78] ;  /* 0x0000780001077983 */ /* 0x002ee80000300800 */
[----:B------:R1:W-:Y:S01]  /*13d0*/  STL [R1+0x138], R6 ;  /* 0x0001380601007387 */ /* 0x0003e20000100800 */
[----:B0-----:R-:W-:-:S03]  /*13e0*/  IMAD.WIDE.U32 R184, R197, 0x10, R184 ;  /* 0x00000010c5b87825 */ /* 0x001fc600078e00b8 */
[----:B-1----:R-:W4:Y:S04]  /*13f0*/  LDL R6, [R1+0x118] ;  /* 0x0001180001067983 */ /* 0x002f280000100800 */
[----:B------:R0:W-:Y:S04]  /*1400*/  STL [R1+0x134], R5 ;  /* 0x0001340501007387 */ /* 0x0001e80000100800 */
[----:B------:R-:W3:Y:S01]  /*1410*/  LDG.E.128 R184, desc[UR16][R184.64] ;  /* 0x00000010b8b87981 */ /* 0x000ee2000c1e1d00 */
[----:B--2---:R-:W-:-:S03]  /*1420*/  IMAD.WIDE.U32 R188, R226, 0x10, R188 ;  /* 0x00000010e2bc7825 */ /* 0x004fc600078e00bc */
[----:B0-----:R-:W2:Y:S04]  /*1430*/  LDL.LU R5, [R1+0x7c] ;  /* 0x00007c0001057983 */ /* 0x001ea80000300800 */
[----:B------:R-:W4:Y:S04]  /*1440*/  LDG.E.128 R188, desc[UR16][R188.64] ;  /* 0x00000010bcbc7981 */ /* 0x000f28000c1e1d00 */
[----:B------:R-:W2:Y:S04]  /*1450*/  LDL R252, [R1+0x124] ;  /* 0x0001240001fc7983 */ /* 0x000ea80000100800 */
[----:B------:R0:W-:Y:S04]  /*1460*/  STL [R1+0x130], R4 ;  /* 0x0001300401007387 */ /* 0x0001e80000100800 */
[----:B0-----:R-:W2:Y:S01]  /*1470*/  LDL R4, [R1+0x11c] ;  /* 0x00011c0001047983 */ /* 0x001ea20000100800 */
[----:B------:R-:W-:-:S03]  /*1480*/  ISETP.NE.U32.AND P0, PT, RZ, UR22, PT ;  /* 0x00000016ff007c0c */ /* 0x000fc6000bf05070 */
[----:B------:R-:W-:Y:S01]  /*1490*/  STL [R1+0x12c], R3 ;  /* 0x00012c0301007387 */ /* 0x000fe20000100800 */
[----:B------:R-:W-:-:S03]  /*14a0*/  ISETP.NE.AND.EX P0, PT, RZ, UR23, PT, P0 ;  /* 0x00000017ff007c0c */ /* 0x000fc6000bf05300 */
[----:B------:R0:W-:Y:S10]  /*14b0*/  STL [R1+0x128], R2 ;  /* 0x0001280201007387 */ /* 0x0001f40000100800 */
[----:B------:R-:W1:Y:S01]  /*14c0*/  @P0 LDC.64 R244, c[0x0][0x438] ;  /* 0x00010e00fff40b82 */ /* 0x000e620000000a00 */
[----:B0-----:R-:W2:Y:S01]  /*14d0*/  LDL.LU R2, [R1+0x6c] ;  /* 0x00006c0001027983 */ /* 0x001ea20000300800 */
[----:B-1----:R-:W-:-:S05]  /*14e0*/  @P0 IMAD.WIDE.U32 R244, R197, 0x10, R244 ;  /* 0x00000010c5f40825 */ /* 0x002fca00078e00f4 */
[----:B------:R0:W5:Y:S01]  /*14f0*/  @P0 LDG.E.128 R24, desc[UR16][R244.64] ;  /* 0x00000010f4180981 */ /* 0x000162000c1e1d00 */
[--C-:B---3--:R-:W-:Y:S02]  /*1500*/  HADD2.F32 R0, -RZ, R184.reuse.H0_H0 ;  /* 0x200000b8ff007230 */ /* 0x108fe40000004100 */
[----:B------:R-:W-:-:S03]  /*1510*/  HADD2.F32 R246, -RZ, R184.H1_H1 ;  /* 0x300000b8fff67230 */ /* 0x000fc60000004100 */
[----:B------:R-:W-:Y:S01]  /*1520*/  FADD.FTZ R0, R0, -UR32 ;  /* 0x8000002000007e21 */ /* 0x000fe20008010000 */
[--C-:B0-----:R-:W-:Y:S02]  /*1530*/  HADD2.F32 R245, -RZ, R185.reuse.H0_H0 ;  /* 0x200000b9fff57230 */ /* 0x101fe40000004100 */
[----:B------:R-:W-:Y:S01]  /*1540*/  FADD.FTZ R249, R246, -UR32 ;  /* 0x80000020f6f97e21 */ /* 0x000fe20008010000 */
[----:B------:R-:W-:Y:S02]  /*1550*/  HADD2.F32 R247, -RZ, R186.H0_H0 ;  /* 0x200000bafff77230 */ /* 0x000fe40000004100 */
[----:B------:R-:W-:Y:S01]  /*1560*/  FMUL.FTZ R0, R0, UR30 ;  /* 0x0000001e00007c20 */ /* 0x000fe20008410000 */
[----:B----4-:R-:W-:Y:S02]  /*1570*/  HADD2.F32 R196, -RZ, R188.H0_H0 ;  /* 0x200000bcffc47230 */ /* 0x010fe40000004100 */
[----:B------:R-:W-:Y:S02]  /*1580*/  HADD2.F32 R248, -RZ, R185.H1_H1 ;  /* 0x300000b9fff87230 */ /* 0x000fe40000004100 */
[----:B------:R-:W-:-:S02]  /*1590*/  HADD2.F32 R186, -RZ, R186.H1_H1 ;  /* 0x300000baffba7230 */ /* 0x000fc40000004100 */
[--C-:B------:R-:W-:Y:S02]  /*15a0*/  HADD2.F32 R250, -RZ, R187.reuse.H0_H0 ;  /* 0x200000bbfffa7230 */ /* 0x100fe40000004100 */
[----:B------:R-:W-:Y:S02]  /*15b0*/  HADD2.F32 R251, -RZ, R187.H1_H1 ;  /* 0x300000bbfffb7230 */ /* 0x000fe40000004100 */
[----:B------:R-:W-:Y:S01]  /*15c0*/  FADD.FTZ R246, R245, -UR32 ;  /* 0x80000020f5f67e21 */ /* 0x000fe20008010000 */
[----:B------:R-:W-:Y:S02]  /*15d0*/  HADD2.F32 R244, -RZ, R188.H1_H1 ;  /* 0x300000bcfff47230 */ /* 0x000fe40000004100 */
[----:B------:R-:W-:Y:S01]  /*15e0*/  FMUL.FTZ R3, R249, UR30 ;  /* 0x0000001ef9037c20 */ /* 0x000fe20008410000 */
[--C-:B------:R-:W-:Y:S02]  /*15f0*/  HADD2.F32 R228, -RZ, R189.reuse.H0_H0 ;  /* 0x200000bdffe47230 */ /* 0x100fe40000004100 */
[----:B------:R-:W-:Y:S01]  /*1600*/  FFMA.FTZ R7, R0, R196, R7 ;  /* 0x000000c400077223 */ /* 0x000fe20000010007 */
[----:B------:R-:W-:-:S02]  /*1610*/  HADD2.F32 R227, -RZ, R189.H1_H1 ;  /* 0x300000bdffe37230 */ /* 0x000fc40000004100 */
[----:B------:R-:W-:Y:S01]  /*1620*/  FADD.FTZ R245, R248, -UR32 ;  /* 0x80000020f8f57e21 */ /* 0x000fe20008010000 */
[--C-:B------:R-:W-:Y:S02]  /*1630*/  HADD2.F32 R189, -RZ, R190.reuse.H0_H0 ;  /* 0x200000beffbd7230 */ /* 0x100fe40000004100 */
[----:B------:R-:W-:Y:S01]  /*1640*/  FADD.FTZ R188, R250, -UR32 ;  /* 0x80000020fabc7e21 */ /* 0x000fe20008010000 */
[----:B------:R-:W-:Y:S02]  /*1650*/  HADD2.F32 R187, -RZ, R190.H1_H1 ;  /* 0x300000beffbb7230 */ /* 0x000fe40000004100 */
[----:B------:R-:W-:Y:S01]  /*1660*/  FADD.FTZ R190, R186, -UR32 ;  /* 0x80000020babe7e21 */ /* 0x000fe20008010000 */
[--C-:B------:R-:W-:Y:S01]  /*1670*/  HADD2.F32 R185, -RZ, R191.reuse.H0_H0 ;  /* 0x200000bfffb97230 */ /* 0x100fe20000004100 */
[----:B------:R-:W3:Y:S01]  /*1680*/  LDL R248, [R1+0x10c] ;  /* 0x00010c0001f87983 */ /* 0x000ee20000100800 */
[----:B------:R-:W-:Y:S02]  /*1690*/  HADD2.F32 R184, -RZ, R191.H1_H1 ;  /* 0x300000bfffb87230 */ /* 0x000fe40000004100 */
[----:B------:R-:W-:Y:S01]  /*16a0*/  FADD.FTZ R191, R247, -UR32 ;  /* 0x80000020f7bf7e21 */ /* 0x000fe20008010000 */
[----:B------:R-:W-:Y:S01]  /*16b0*/  FADD.FTZ R186, R251, -UR32 ;  /* 0x80000020fbba7e21 */ /* 0x000fe20008010000 */
[----:B------:R-:W4:Y:S01]  /*16c0*/  LDL R247, [R1+0x120] ;  /* 0x0001200001f77983 */ /* 0x000f220000100800 */
[----:B--2---:R-:W-:-:S03]  /*16d0*/  FFMA.FTZ R5, R3, R244, R5 ;  /* 0x000000f403057223 */ /* 0x004fc60000010005 */
[----:B------:R-:W2:Y:S01]  /*16e0*/  LDL R250, [R1+0x108] ;  /* 0x0001080001fa7983 */ /* 0x000ea20000100800 */
[----:B------:R-:W-:-:S03]  /*16f0*/  FADD.FTZ R104, R104, R196 ;  /* 0x000000c468687221 */ /* 0x000fc60000010000 */
[----:B------:R-:W3:Y:S01]  /*1700*/  LDL.LU R251, [R1+0x80] ;  /* 0x0000800001fb7983 */ /* 0x000ee20000300800 */
[----:B------:R-:W-:-:S03]  /*1710*/  FMUL.FTZ R196, R6, R196 ;  /* 0x000000c406c47220 */ /* 0x000fc60000410000 */
[----:B------:R-:W2:Y:S04]  /*1720*/  LDL.LU R249, [R1+0x68] ;  /* 0x0000680001f97983 */ /* 0x000ea80000300800 */
[----:B------:R0:W-:Y:S01]  /*1730*/  STL [R1+0x78], R7 ;  /* 0x0000780701007387 */ /* 0x0001e20000100800 */
[----:B------:R-:W-:Y:S01]  /*1740*/  FADD.FTZ R105, R105, R244 ;  /* 0x000000f469697221 */ /* 0x000fe20000010000 */
[----:B------:R-:W-:Y:S02]  /*1750*/  FMUL.FTZ R4, R4, R244 ;  /* 0x000000f404047220 */ /* 0x000fe40000410000 */
[----:B0-----:R0:W5:Y:S04]  /*1760*/  LDL.LU R7, [R1+0x13c] ;  /* 0x00013c0001077983 */ /* 0x0011680000300800 */
[----:B------:R0:W5:Y:S04]  /*1770*/  LDL.LU R6, [R1+0x138] ;  /* 0x0001380001067983 */ /* 0x0001680000300800 */
[----:B------:R-:W-:Y:S04]  /*1780*/  STL [R1+0x10], R3 ;  /* 0x0000100301007387 */ /* 0x000fe80000100800 */
[----:B------:R1:W-:Y:S04]  /*1790*/  STL [R1+0x7c], R5 ;  /* 0x00007c0501007387 */ /* 0x0003e80000100800 */
[----:B-1----:R0:W5:Y:S04]  /*17a0*/  LDL.LU R5, [R1+0x134] ;  /* 0x0001340001057983 */ /* 0x0021680000300800 */
[----:B------:R-:W2:Y:S01]  /*17b0*/  LDL.LU R244, [R1+0x84] ;  /* 0x0000840001f47983 */ /* 0x000ea20000300800 */
[----:B------:R-:W-:Y:S01]  /*17c0*/  FMUL.FTZ R246, R246, UR30 ;  /* 0x0000001ef6f67c20 */ /* 0x000fe20008410000 */
[----:B------:R-:W-:-:S04]  /*17d0*/  FMUL.FTZ R245, R245, UR30 ;  /* 0x0000001ef5f57c20 */ /* 0x000fc80008410000 */
[----:B------:R-:W-:Y:S04]  /*17e0*/  STL [R1+0x8], R246 ;  /* 0x000008f601007387 */ /* 0x000fe80000100800 */
[----:B------:R-:W-:Y:S04]  /*17f0*/  STL [R1+0xc], R4 ;  /* 0x00000c0401007387 */ /* 0x000fe80000100800 */
[----:B------:R-:W-:Y:S01]  /*1800*/  STL [R1], R245 ;  /* 0x000000f501007387 */ /* 0x000fe20000100800 */
[----:B------:R-:W-:Y:S01]  /*1810*/  FADD.FTZ R106, R106, R228 ;  /* 0x000000e46a6a7221 */ /* 0x000fe20000010000 */
[----:B------:R-:W-:Y:S01]  /*1820*/  FADD.FTZ R100, R100, R189 ;  /* 0x000000bd64647221 */ /* 0x000fe20000010000 */
[----:B------:R-:W-:Y:S01]  /*1830*/  FADD.FTZ R107, R107, R227 ;  /* 0x000000e36b6b7221 */ /* 0x000fe20000010000 */
[----:B------:R-:W-:Y:S01]  /*1840*/  FMUL.FTZ R252, R252, R227 ;  /* 0x000000e3fcfc7220 */ /* 0x000fe20000410000 */
[-C--:B----4-:R-:W-:Y:S01]  /*1850*/  FMUL.FTZ R247, R247, R228.reuse ;  /* 0x000000e4f7f77220 */ /* 0x090fe20000410000 */
[----:B---3--:R-:W-:-:S05]  /*1860*/  FFMA.FTZ R251, R246, R228, R251 ;  /* 0x000000e4f6fb7223 */ /* 0x008fca00000100fb */
[----:B------:R1:W-:Y:S04]  /*1870*/  STL [R1+0x80], R251 ;  /* 0x000080fb01007387 */ /* 0x0003e80000100800 */
[----:B------:R-:W-:Y:S01]  /*1880*/  STL [R1+0x4], R247 ;  /* 0x000004f701007387 */ /* 0x000fe20000100800 */
[----:B-1----:R-:W-:-:S04]  /*1890*/  FMUL.FTZ R251, R191, UR30 ;  /* 0x0000001ebffb7c20 */ /* 0x002fc80008410000 */
[-C--:B--2---:R-:W-:Y:S01]  /*18a0*/  FFMA.FTZ R249, R251, R189.reuse, R249 ;  /* 0x000000bdfbf97223 */ /* 0x084fe200000100f9 */
[----:B------:R-:W-:Y:S01]  /*18b0*/  FMUL.FTZ R250, R250, R189 ;  /* 0x000000bdfafa7220 */ /* 0x000fe20000410000 */
[----:B------:R-:W-:-:S04]  /*18c0*/  FADD.FTZ R189, RZ, R196 ;  /* 0x000000c4ffbd7221 */ /* 0x000fc80000010000 */
[----:B------:R-:W-:Y:S01]  /*18d0*/  FADD.FTZ R189, R189, R4 ;  /* 0x00000004bdbd7221 */ /* 0x000fe20000010000 */
[----:B------:R-:W-:-:S05]  /*18e0*/  FFMA.FTZ R244, R245, R227, R244 ;  /* 0x000000e3f5f47223 */ /* 0x000fca00000100f4 */
[----:B------:R1:W-:Y:S04]  /*18f0*/  STL [R1+0x84], R244 ;  /* 0x000084f401007387 */ /* 0x0003e80000100800 */
[----:B-1----:R-:W2:Y:S04]  /*1900*/  LDL.LU R244, [R1+0x70] ;  /* 0x0000700001f47983 */ /* 0x002ea80000300800 */
[----:B------:R-:W3:Y:S04]  /*1910*/  LDL R228, [R1+0x110] ;  /* 0x0001100001e47983 */ /* 0x000ee80000100800 */
[----:B------:R1:W-:Y:S02]  /*1920*/  STL [R1+0x68], R249 ;  /* 0x000068f901007387 */ /* 0x0003e40000100800 */
[----:B-1----:R-:W-:Y:S01]  /*1930*/  FMUL.FTZ R249, R190, UR30 ;  /* 0x0000001ebef97c20 */ /* 0x002fe20008410000 */
[----:B------:R-:W-:-:S04]  /*1940*/  FFMA.FTZ R190, R0, R196, RZ ;  /* 0x000000c400be7223 */ /* 0x000fc800000100ff */
[----:B------:R-:W-:Y:S02]  /*1950*/  FFMA.FTZ R190, R3, R4, R190 ;  /* 0x0000000403be7223 */ /* 0x000fe400000100be */
[----:B------:R0:W5:Y:S04]  /*1960*/  LDL.LU R4, [R1+0x130] ;  /* 0x0001300001047983 */ /* 0x0001680000300800 */
[----:B------:R0:W5:Y:S04]  /*1970*/  LDL.LU R3, [R1+0x12c] ;  /* 0x00012c0001037983 */ /* 0x0001680000300800 */
[----:B------:R-:W4:Y:S04]  /*1980*/  LDL.LU R227, [R1+0x74] ;  /* 0x0000740001e37983 */ /* 0x000f280000300800 */
[----:B------:R-:W4:Y:S01]  /*1990*/  LDL R191, [R1+0x114] ;  /* 0x0001140001bf7983 */ /* 0x000f220000100800 */
[----:B------:R-:W-:Y:S01]  /*19a0*/  FADD.FTZ R101, R101, R187 ;  /* 0x000000bb65657221 */ /* 0x000fe20000010000 */
[-C--:B------:R-:W-:Y:S01]  /*19b0*/  FFMA.FTZ R2, R249, R187.reuse, R2 ;  /* 0x000000bbf9027223 */ /* 0x080fe20000010002 */
[----:B------:R-:W-:Y:S01]  /*19c0*/  FMUL.FTZ R248, R248, R187 ;  /* 0x000000bbf8f87220 */ /* 0x000fe20000410000 */
[----:B------:R-:W-:Y:S01]  /*19d0*/  FADD.FTZ R187, R189, R247 ;  /* 0x000000f7bdbb7221 */ /* 0x000fe20000010000 */
[----:B------:R-:W-:Y:S01]  /*19e0*/  FFMA.FTZ R190, R246, R247, R190 ;  /* 0x000000f7f6be7223 */ /* 0x000fe200000100be */
[----:B------:R-:W-:-:S02]  /*19f0*/  FMUL.FTZ R247, R188, UR30 ;  /* 0x0000001ebcf77c20 */ /* 0x000fc40008410000 */
[----:B------:R-:W-:Y:S01]  /*1a00*/  FADD.FTZ R187, R187, R252 ;  /* 0x000000fcbbbb7221 */ /* 0x000fe20000010000 */
[----:B------:R-:W-:Y:S01]  /*1a10*/  FFMA.FTZ R190, R245, R252, R190 ;  /* 0x000000fcf5be7223 */ /* 0x000fe200000100be */
[----:B------:R-:W-:Y:S02]  /*1a20*/  FADD.FTZ R102, R102, R185 ;  /* 0x000000b966667221 */ /* 0x000fe40000010000 */
[----:B------:R-:W-:Y:S01]  /*1a30*/  FADD.FTZ R187, R187, R250 ;  /* 0x000000fabbbb7221 */ /* 0x000fe20000010000 */
[----:B------:R-:W-:Y:S01]  /*1a40*/  FMUL.FTZ R245, R186, UR30 ;  /* 0x0000001ebaf57c20 */ /* 0x000fe20008410000 */
[----:B------:R1:W-:Y:S02]  /*1a50*/  STL [R1+0x6c], R2 ;  /* 0x00006c0201007387 */ /* 0x0003e40000100800 */
[----:B------:R-:W-:Y:S01]  /*1a60*/  FADD.FTZ R187, R187, R248 ;  /* 0x000000f8bbbb7221 */ /* 0x000fe20000010000 */
[----:B------:R-:W-:Y:S01]  /*1a70*/  FADD.FTZ R103, R103, R184 ;  /* 0x000000b867677221 */ /* 0x000fe20000010000 */
[----:B------:R-:W-:Y:S01]  /*1a80*/  IADD3 R226, PT, PT, R226, 0x80, RZ ;  /* 0x00000080e2e27810 */ /* 0x000fe20007ffe0ff */
[----:B-1----:R0:W5:Y:S01]  /*1a90*/  LDL.LU R2, [R1+0x128] ;  /* 0x0001280001027983 */ /* 0x0021620000300800 */
[----:B------:R-:W-:Y:S01]  /*1aa0*/  IADD3 R197, PT, PT, R197, 0x80, RZ ;  /* 0x00000080c5c57810 */ /* 0x000fe20007ffe0ff */
[-C--:B--2---:R-:W-:Y:S01]  /*1ab0*/  FFMA.FTZ R244, R247, R185.reuse, R244 ;  /* 0x000000b9f7f47223 */ /* 0x084fe200000100f4 */
[----:B---3--:R-:W-:Y:S01]  /*1ac0*/  FMUL.FTZ R246, R228, R185 ;  /* 0x000000b9e4f67220 */ /* 0x008fe20000410000 */
[----:B------:R-:W-:-:S03]  /*1ad0*/  FFMA.FTZ R185, R251, R250, R190 ;  /* 0x000000fafbb97223 */ /* 0x000fc600000100be */
[----:B------:R1:W-:Y:S01]  /*1ae0*/  STL [R1+0x70], R244 ;  /* 0x000070f401007387 */ /* 0x0003e20000100800 */
[----:B------:R-:W-:Y:S01]  /*1af0*/  FFMA.FTZ R185, R249, R248, R185 ;  /* 0x000000f8f9b97223 */ /* 0x000fe200000100b9 */
[----:B------:R-:W-:-:S03]  /*1b00*/  FADD.FTZ R187, R187, R246 ;  /* 0x000000f6bbbb7221 */ /* 0x000fc60000010000 */
[----:B------:R-:W-:Y:S01]  /*1b10*/  FFMA.FTZ R185, R247, R246, R185 ;  /* 0x000000f6f7b97223 */ /* 0x000fe200000100b9 */
[-C--:B----4-:R-:W-:Y:S01]  /*1b20*/  FFMA.FTZ R227, R245, R184.reuse, R227 ;  /* 0x000000b8f5e37223 */ /* 0x090fe200000100e3 */
[----:B-1----:R-:W-:-:S04]  /*1b30*/  FMUL.FTZ R244, R191, R184 ;  /* 0x000000b8bff47220 */ /* 0x002fc80000410000 */
[----:B------:R1:W-:Y:S01]  /*1b40*/  STL [R1+0x74], R227 ;  /* 0x000074e301007387 */ /* 0x0003e20000100800 */
[----:B------:R-:W-:Y:S01]  /*1b50*/  FADD.FTZ R228, R187, R244 ;  /* 0x000000f4bbe47221 */ /* 0x000fe20000010000 */
[----:B01----:R-:W-:-:S07]  /*1b60*/  FFMA.FTZ R227, R245, R244, R185 ;  /* 0x000000f4f5e37223 */ /* 0x003fce00000100b9 */
.L_x_10079:
[----:B------:R-:W-:Y:S05]  /*1b70*/  BSYNC.RECONVERGENT B1 ;  /* 0x0000000000017941 */ /* 0x000fea0003800200 */
.L_x_10078:
        /* <DEDUP_REMOVED lines=11> */
[----:B------:R-:W4:Y:S01]  /*1c30*/  LDL R240, [R1+0x104] ;  /* 0x0001040001f07983 */ /* 0x000f220000100800 */
[----:B--2---:R-:W-:-:S03]  /*1c40*/  IMAD.WIDE.U32 R184, R226, 0x10, R184 ;  /* 0x00000010e2b87825 */ /* 0x004fc600078e00b8 */
[----:B------:R-:W2:Y:S04]  /*1c50*/  LDG.E.128 R16, desc[UR16][R16.64] ;  /* 0x0000001010107981 */ /* 0x000ea8000c1e1d00 */
[----:B------:R-:W3:Y:S01]  /*1c60*/  LDG.E.128 R184, desc[UR16][R184.64] ;  /* 0x00000010b8b87981 */ /* 0x000ee2000c1e1d00 */
[----:B------:R-:W-:-:S13]  /*1c70*/  ISETP.NE.AND.EX P0, PT, RZ, UR23, PT, P0 ;  /* 0x00000017ff007c0c */ /* 0x000fda000bf05300 */
[----:B------:R-:W0:Y:S02]  /*1c80*/  @P0 LDC.64 R188, c[0x0][0x438] ;  /* 0x00010e00ffbc0b82 */ /* 0x000e240000000a00 */
[----:B0-----:R-:W-:-:S05]  /*1c90*/  @P0 IMAD.WIDE.U32 R188, R197, 0x10, R188 ;  /* 0x00000010c5bc0825 */ /* 0x001fca00078e00bc */
[----:B------:R0:W5:Y:S01]  /*1ca0*/  @P0 LDG.E.128 R20, desc[UR16][R188.64] ;  /* 0x00000010bc140981 */ /* 0x000162000c1e1d00 */
[----:B--2---:R-:W-:Y:S02]  /*1cb0*/  HADD2.F32 R190, -RZ, R16.H0_H0 ;  /* 0x20000010ffbe7230 */ /* 0x004fe40000004100 */
[----:B------:R-:W-:Y:S02]  /*1cc0*/  HADD2.F32 R195, -RZ, R18.H1_H1 ;  /* 0x30000012ffc37230 */ /* 0x000fe40000004100 */
[----:B------:R-:W-:Y:S02]  /*1cd0*/  HADD2.F32 R193, -RZ, R16.H1_H1 ;  /* 0x30000010ffc17230 */ /* 0x000fe40000004100 */
[--C-:B---3--:R-:W-:Y:S02]  /*1ce0*/  HADD2.F32 R191, -RZ, R184.reuse.H0_H0 ;  /* 0x200000b8ffbf7230 */ /* 0x108fe40000004100 */
[----:B0-----:R-:W-:Y:S02]  /*1cf0*/  HADD2.F32 R189, -RZ, R184.H1_H1 ;  /* 0x300000b8ffbd7230 */ /* 0x001fe40000004100 */
[----:B------:R-:W-:Y:S01]  /*1d00*/  FADD.FTZ R184, R190, -UR32 ;  /* 0x80000020beb87e21 */ /* 0x000fe20008010000 */
[----:B------:R-:W-:-:S02]  /*1d10*/  HADD2.F32 R192, -RZ, R17.H0_H0 ;  /* 0x20000011ffc07230 */ /* 0x000fc40000004100 */
[----:B------:R-:W-:Y:S01]  /*1d20*/  FADD.FTZ R236, R193, -UR32 ;  /* 0x80000020c1ec7e21 */ /* 0x000fe20008010000 */
[----:B------:R-:W-:Y:S02]  /*1d30*/  HADD2.F32 R194, -RZ, R17.H1_H1 ;  /* 0x30000011ffc27230 */ /* 0x000fe40000004100 */
[----:B------:R-:W-:Y:S02]  /*1d40*/  HADD2.F32 R237, -RZ, R18.H0_H0 ;  /* 0x20000012ffed7230 */ /* 0x000fe40000004100 */
[----:B------:R-:W-:Y:S01]  /*1d50*/  FADD.FTZ R193, R192, -UR32 ;  /* 0x80000020c0c17e21 */ /* 0x000fe20008010000 */
[--C-:B------:R-:W-:Y:S02]  /*1d60*/  HADD2.F32 R18, -RZ, R186.reuse.H0_H0 ;  /* 0x200000baff127230 */ /* 0x100fe40000004100 */
[----:B------:R-:W-:Y:S01]  /*1d70*/  FADD.FTZ R192, R194, -UR32 ;  /* 0x80000020c2c07e21 */ /* 0x000fe20008010000 */
[----:B------:R-:W-:Y:S02]  /*1d80*/  HADD2.F32 R17, -RZ, R186.H1_H1 ;  /* 0x300000baff117230 */ /* 0x000fe40000004100 */
[----:B------:R-:W-:Y:S01]  /*1d90*/  FADD.FTZ R186, R195, -UR32 ;  /* 0x80000020c3ba7e21 */ /* 0x000fe20008010000 */
[----:B------:R-:W-:Y:S01]  /*1da0*/  FMUL.FTZ R195, R184, UR30 ;  /* 0x0000001eb8c37c20 */ /* 0x000fe20008410000 */
[----:B------:R-:W-:-:S02]  /*1db0*/  HADD2.F32 R238, -RZ, R19.H0_H0 ;  /* 0x20000013ffee7230 */ /* 0x000fc40000004100 */
[----:B------:R-:W-:Y:S01]  /*1dc0*/  FADD.FTZ R190, R237, -UR32 ;  /* 0x80000020edbe7e21 */ /* 0x000fe20008010000 */
[----:B------:R-:W-:Y:S02]  /*1dd0*/  HADD2.F32 R239, -RZ, R19.H1_H1 ;  /* 0x30000013ffef7230 */ /* 0x000fe40000004100 */
[----:B------:R-:W-:Y:S01]  /*1de0*/  FFMA.FTZ R0, R195, R191, R0 ;  /* 0x000000bfc3007223 */ /* 0x000fe20000010000 */
[--C-:B------:R-:W-:Y:S01]  /*1df0*/  HADD2.F32 R19, -RZ, R185.reuse.H0_H0 ;  /* 0x200000b9ff137230 */ /* 0x100fe20000004100 */
[----:B------:R-:W2:Y:S01]  /*1e00*/  LDL.LU R237, [R1+0x64] ;  /* 0x0000640001ed7983 */ /* 0x000ea20000300800 */
[----:B------:R-:W-:Y:S02]  /*1e10*/  HADD2.F32 R188, -RZ, R185.H1_H1 ;  /* 0x300000b9ffbc7230 */ /* 0x000fe40000004100 */
[----:B------:R-:W-:Y:S01]  /*1e20*/  FADD.FTZ R185, R238, -UR32 ;  /* 0x80000020eeb97e21 */ /* 0x000fe20008010000 */
[----:B------:R-:W-:Y:S01]  /*1e30*/  FADD.FTZ R184, R239, -UR32 ;  /* 0x80000020efb87e21 */ /* 0x000fe20008010000 */
[----:B------:R-:W3:Y:S01]  /*1e40*/  LDL R238, [R1+0xec] ;  /* 0x0000ec0001ee7983 */ /* 0x000ee20000100800 */
[----:B------:R-:W-:Y:S01]  /*1e50*/  FMUL.FTZ R194, R236, UR30 ;  /* 0x0000001eecc27c20 */ /* 0x000fe20008410000 */
[----:B------:R-:W-:-:S02]  /*1e60*/  HADD2.F32 R16, -RZ, R187.H0_H0 ;  /* 0x200000bbff107230 */ /* 0x000fc40000004100 */
[----:B------:R-:W3:Y:S01]  /*1e70*/  LDL R239, [R1+0xe8] ;  /* 0x0000e80001ef7983 */ /* 0x000ee20000100800 */
[----:B------:R-:W-:Y:S01]  /*1e80*/  FADD.FTZ R96, R96, R191 ;  /* 0x000000bf60607221 */ /* 0x000fe20000010000 */
[----:B----4-:R-:W-:Y:S01]  /*1e90*/  FMUL.FTZ R243, R243, R191 ;  /* 0x000000bff3f37220 */ /* 0x010fe20000410000 */
[----:B------:R-:W-:Y:S01]  /*1ea0*/  FMUL.FTZ R193, R193, UR30 ;  /* 0x0000001ec1c17c20 */ /* 0x000fe20008410000 */
[----:B------:R-:W4:Y:S01]  /*1eb0*/  LDL.LU R236, [R1+0x60] ;  /* 0x0000600001ec7983 */ /* 0x000f220000300800 */
[----:B------:R-:W-:Y:S01]  /*1ec0*/  FMUL.FTZ R192, R192, UR30 ;  /* 0x0000001ec0c07c20 */ /* 0x000fe20008410000 */
[----:B------:R-:W-:Y:S01]  /*1ed0*/  FADD.FTZ R97, R97, R189 ;  /* 0x000000bd61617221 */ /* 0x000fe20000010000 */
[----:B------:R-:W-:Y:S01]  /*1ee0*/  FMUL.FTZ R242, R242, R189 ;  /* 0x000000bdf2f27220 */ /* 0x000fe20000410000 */
[----:B------:R0:W-:Y:S01]  /*1ef0*/  STL [R1+0x58], R0 ;  /* 0x0000580001007387 */ /* 0x0001e20000100800 */
[----:B------:R-:W-:Y:S01]  /*1f00*/  FADD.FTZ R98, R98, R19 ;  /* 0x0000001362627221 */ /* 0x000fe20000010000 */
[-C--:B------:R-:W-:Y:S01]  /*1f10*/  FMUL.FTZ R241, R241, R19.reuse ;  /* 0x00000013f1f17220 */ /* 0x080fe20000410000 */
[----:B------:R-:W-:Y:S01]  /*1f20*/  FADD.FTZ R99, R99, R188 ;  /* 0x000000bc63637221 */ /* 0x000fe20000010000 */
[-C--:B------:R-:W-:Y:S01]  /*1f30*/  FMUL.FTZ R240, R240, R188.reuse ;  /* 0x000000bcf0f07220 */ /* 0x080fe20000410000 */
[----:B------:R-:W-:Y:S01]  /*1f40*/  FADD.FTZ R92, R92, R18 ;  /* 0x000000125c5c7221 */ /* 0x000fe20000010000 */
[----:B------:R-:W-:Y:S01]  /*1f50*/  FADD.FTZ R93, R93, R17 ;  /* 0x000000115d5d7221 */ /* 0x000fe20000010000 */
[----:B------:R-:W-:Y:S01]  /*1f60*/  HADD2.F32 R187, -RZ, R187.H1_H1 ;  /* 0x300000bbffbb7230 */ /* 0x000fe20000004100 */
[----:B0-----:R0:W5:Y:S04]  /*1f70*/  LDL.LU R0, [R1+0x128] ;  /* 0x0001280001007983 */ /* 0x0011680000300800 */
[----:B------:R-:W3:Y:S01]  /*1f80*/  LDL.LU R191, [R1+0x5c] ;  /* 0x00005c0001bf7983 */ /* 0x000ee20000300800 */
[----:B--2---:R-:W-:Y:S01]  /*1f90*/  FFMA.FTZ R237, R192, R188, R237 ;  /* 0x000000bcc0ed7223 */ /* 0x004fe200000100ed */
[----:B------:R-:W-:Y:S01]  /*1fa0*/  FADD.FTZ R188, R228, R243 ;  /* 0x000000f3e4bc7221 */ /* 0x000fe20000010000 */
[----:B----4-:R-:W-:Y:S01]  /*1fb0*/  FFMA.FTZ R236, R193, R19, R236 ;  /* 0x00000013c1ec7223 */ /* 0x010fe200000100ec */
[----:B------:R-:W-:Y:S01]  /*1fc0*/  FMUL.FTZ R19, R190, UR30 ;  /* 0x0000001ebe137c20 */ /* 0x000fe20008410000 */
[----:B---3--:R-:W-:-:S02]  /*1fd0*/  FFMA.FTZ R191, R194, R189, R191 ;  /* 0x000000bdc2bf7223 */ /* 0x008fc400000100bf */
[----:B------:R-:W2:Y:S04]  /*1fe0*/  LDL.LU R189, [R1+0x48] ;  /* 0x0000480001bd7983 */ /* 0x000ea80000300800 */
[----:B------:R-:W-:Y:S04]  /*1ff0*/  STL [R1+0x5c], R191 ;  /* 0x00005cbf01007387 */ /* 0x000fe80000100800 */
[----:B------:R-:W-:Y:S04]  /*2000*/  STL [R1+0x60], R236 ;  /* 0x000060ec01007387 */ /* 0x000fe80000100800 */
[----:B------:R1:W-:Y:S04]  /*2010*/  STL [R1+0x64], R237 ;  /* 0x000064ed01007387 */ /* 0x0003e80000100800 */
[----:B-1----:R-:W3:Y:S04]  /*2020*/  LDL.LU R237, [R1+0x50] ;  /* 0x0000500001ed7983 */ /* 0x002ee80000300800 */
[----:B------:R-:W4:Y:S04]  /*2030*/  LDL R236, [R1+0xf0] ;  /* 0x0000f00001ec7983 */ /* 0x000f280000100800 */
[----:B------:R-:W4:Y:S04]  /*2040*/  LDL.LU R191, [R1+0x54] ;  /* 0x0000540001bf7983 */ /* 0x000f280000300800 */
[----:B------:R-:W4:Y:S04]  /*2050*/  LDL R190, [R1+0xf4] ;  /* 0x0000f40001be7983 */ /* 0x000f280000100800 */
[----:B------:R-:W3:Y:S01]  /*2060*/  LDL.LU R228, [R1+0x4c] ;  /* 0x00004c0001e47983 */ /* 0x000ee20000300800 */
[----:B------:R-:W-:Y:S01]  /*2070*/  FMUL.FTZ R239, R239, R18 ;  /* 0x00000012efef7220 */ /* 0x000fe20000410000 */
[----:B------:R-:W-:Y:S01]  /*2080*/  FMUL.FTZ R238, R238, R17 ;  /* 0x00000011eeee7220 */ /* 0x000fe20000410000 */
[----:B------:R-:W-:Y:S01]  /*2090*/  FADD.FTZ R94, R94, R16 ;  /* 0x000000105e5e7221 */ /* 0x000fe20000010000 */
[----:B------:R-:W-:Y:S01]  /*20a0*/  FADD.FTZ R95, R95, R187 ;  /* 0x000000bb5f5f7221 */ /* 0x000fe20000010000 */
[----:B------:R-:W-:-:S02]  /*20b0*/  IADD3 R226, PT, PT, R226, 0x80, RZ ;  /* 0x00000080e2e27810 */ /* 0x000fc40007ffe0ff */
[----:B------:R-:W-:Y:S01]  /*20c0*/  IADD3 R197, PT, PT, R197, 0x80, RZ ;  /* 0x00000080c5c57810 */ /* 0x000fe20007ffe0ff */
[----:B--2---:R-:W-:Y:S01]  /*20d0*/  FFMA.FTZ R189, R19, R18, R189 ;  /* 0x0000001213bd7223 */ /* 0x004fe200000100bd */
[----:B------:R-:W-:-:S04]  /*20e0*/  FMUL.FTZ R18, R186, UR30 ;  /* 0x0000001eba127c20 */ /* 0x000fc80008410000 */
[----:B------:R1:W-:Y:S01]  /*20f0*/  STL [R1+0x48], R189 ;  /* 0x000048bd01007387 */ /* 0x0003e20000100800 */
[----:B------:R-:W-:Y:S01]  /*2100*/  FADD.FTZ R186, R188, R242 ;  /* 0x000000f2bcba7221 */ /* 0x000fe20000010000 */
[----:B-1----:R-:W-:-:S04]  /*2110*/  FFMA.FTZ R189, R195, R243, R227 ;  /* 0x000000f3c3bd7223 */ /* 0x002fc800000100e3 */
[----:B------:R-:W-:Y:S01]  /*2120*/  FFMA.FTZ R189, R194, R242, R189 ;  /* 0x000000f2c2bd7223 */ /* 0x000fe200000100bd */
[----:B---3--:R-:W-:Y:S01]  /*2130*/  FFMA.FTZ R228, R18, R17, R228 ;  /* 0x0000001112e47223 */ /* 0x008fe200000100e4 */
[----:B------:R-:W-:-:S04]  /*2140*/  FMUL.FTZ R17, R185, UR30 ;  /* 0x0000001eb9117c20 */ /* 0x000fc80008410000 */
[-C--:B------:R-:W-:Y:S01]  /*2150*/  FFMA.FTZ R237, R17, R16.reuse, R237 ;  /* 0x0000001011ed7223 */ /* 0x080fe200000100ed */
[----:B------:R-:W-:Y:S04]  /*2160*/  STL [R1+0x4c], R228 ;  /* 0x00004ce401007387 */ /* 0x000fe80000100800 */
[----:B------:R4:W-:Y:S02]  /*2170*/  STL [R1+0x50], R237 ;  /* 0x000050ed01007387 */ /* 0x0009e40000100800 */
        /* <DEDUP_REMOVED lines=17> */
.L_x_10081:
[----:B------:R-:W-:Y:S05]  /*2290*/  BSYNC.RECONVERGENT B1 ;  /* 0x0000000000017941 */ /* 0x000fea0003800200 */
.L_x_10080:
        /* <DEDUP_REMOVED lines=18> */
[----:B------:R2:W5:Y:S02]  /*23c0*/  @P0 LDG.E.128 R160, desc[UR16][R184.64] ;  /* 0x00000010b8a00981 */ /* 0x000564000c1e1d00 */
[--C-:B--2---:R-:W-:Y:S02]  /*23d0*/  HADD2.F32 R185, -RZ, R8.reuse.H0_H0 ;  /* 0x20000008ffb97230 */ /* 0x104fe40000004100 */
[----:B------:R-:W-:Y:S02]  /*23e0*/  HADD2.F32 R188, -RZ, R8.H1_H1 ;  /* 0x30000008ffbc7230 */ /* 0x000fe40000004100 */
[----:B------:R-:W-:Y:S02]  /*23f0*/  HADD2.F32 R189, -RZ, R9.H1_H1 ;  /* 0x30000009ffbd7230 */ /* 0x000fe40000004100 */
[--C-:B---3--:R-:W-:Y:S02]  /*2400*/  HADD2.F32 R8, -RZ, R15.reuse.H0_H0 ;  /* 0x2000000fff087230 */ /* 0x108fe40000004100 */
[----:B------:R-:W-:-:S02]  /*2410*/  HADD2.F32 R184, -RZ, R15.H1_H1 ;  /* 0x3000000fffb87230 */ /* 0x000fc40000004100 */
[----:B------:R-:W-:Y:S01]  /*2420*/  FADD.FTZ R15, R185, -UR32 ;  /* 0x80000020b90f7e21 */ /* 0x000fe20008010000 */
[----:B------:R-:W-:Y:S02]  /*2430*/  HADD2.F32 R190, -RZ, R12.H0_H0 ;  /* 0x2000000cffbe7230 */ /* 0x000fe40000004100 */
[----:B------:R-:W-:Y:S01]  /*2440*/  FADD.FTZ R191, R189, -UR32 ;  /* 0x80000020bdbf7e21 */ /* 0x000fe20008010000 */
[--C-:B------:R-:W-:Y:S02]  /*2450*/  HADD2.F32 R229, -RZ, R10.reuse.H0_H0 ;  /* 0x2000000affe57230 */ /* 0x100fe40000004100 */
[----:B------:R-:W-:Y:S01]  /*2460*/  FMUL.FTZ R15, R15, UR30 ;  /* 0x0000001e0f0f7c20 */ /* 0x000fe20008410000 */
[----:B------:R-:W-:Y:S02]  /*2470*/  HADD2.F32 R186, -RZ, R9.H0_H0 ;  /* 0x20000009ffba7230 */ /* 0x000fe40000004100 */
[----:B------:R-:W-:Y:S02]  /*2480*/  HADD2.F32 R225, -RZ, R10.H1_H1 ;  /* 0x3000000affe17230 */ /* 0x000fe40000004100 */
[----:B------:R-:W-:-:S02]  /*2490*/  HADD2.F32 R230, -RZ, R11.H0_H0 ;  /* 0x2000000bffe67230 */ /* 0x000fc40000004100 */
[----:B------:R-:W-:Y:S02]  /*24a0*/  HADD2.F32 R231, -RZ, R11.H1_H1 ;  /* 0x3000000bffe77230 */ /* 0x000fe40000004100 */
[----:B------:R-:W-:Y:S01]  /*24b0*/  FFMA.FTZ R0, R15, R190, R0 ;  /* 0x000000be0f007223 */ /* 0x000fe20000010000 */
[--C-:B------:R-:W-:Y:S02]  /*24c0*/  HADD2.F32 R10, -RZ, R14.reuse.H0_H0 ;  /* 0x2000000eff0a7230 */ /* 0x100fe40000004100 */
[----:B------:R-:W-:Y:S01]  /*24d0*/  FADD.FTZ R189, R229, -UR32 ;  /* 0x80000020e5bd7e21 */ /* 0x000fe20008010000 */
[----:B------:R-:W-:Y:S02]  /*24e0*/  HADD2.F32 R9, -RZ, R14.H1_H1 ;  /* 0x3000000eff097230 */ /* 0x000fe40000004100 */
[----:B------:R-:W-:Y:S01]  /*24f0*/  FADD.FTZ R14, R188, -UR32 ;  /* 0x80000020bc0e7e21 */ /* 0x000fe20008010000 */
[--C-:B------:R-:W-:Y:S01]  /*2500*/  HADD2.F32 R11, -RZ, R13.reuse.H0_H0 ;  /* 0x2000000dff0b7230 */ /* 0x100fe20000004100 */
[----:B------:R-:W2:Y:S01]  /*2510*/  LDL.LU R229, [R1+0x44] ;  /* 0x0000440001e57983 */ /* 0x000ea20000300800 */
[----:B------:R-:W-:-:S02]  /*2520*/  HADD2.F32 R187, -RZ, R13.H1_H1 ;  /* 0x3000000dffbb7230 */ /* 0x000fc40000004100 */
[----:B------:R-:W-:Y:S01]  /*2530*/  FADD.FTZ R13, R186, -UR32 ;  /* 0x80000020ba0d7e21 */ /* 0x000fe20008010000 */
[----:B------:R-:W-:Y:S01]  /*2540*/  FADD.FTZ R188, R225, -UR32 ;  /* 0x80000020e1bc7e21 */ /* 0x000fe20008010000 */
[----:B------:R-:W-:Y:S01]  /*2550*/  FADD.FTZ R186, R230, -UR32 ;  /* 0x80000020e6ba7e21 */ /* 0x000fe20008010000 */
[----:B------:R-:W3:Y:S01]  /*2560*/  LDL.LU R225, [R1+0x40] ;  /* 0x0000400001e17983 */ /* 0x000ee20000300800 */
[----:B------:R-:W-:Y:S01]  /*2570*/  FADD.FTZ R185, R231, -UR32 ;  /* 0x80000020e7b97e21 */ /* 0x000fe20008010000 */
[----:B------:R-:W-:Y:S01]  /*2580*/  FADD.FTZ R88, R88, R190 ;  /* 0x000000be58587221 */ /* 0x000fe20000010000 */
[----:B------:R-:W-:Y:S01]  /*2590*/  HADD2.F32 R12, -RZ, R12.H1_H1 ;  /* 0x3000000cff0c7230 */ /* 0x000fe20000004100 */
[----:B------:R-:W2:Y:S01]  /*25a0*/  LDL R230, [R1+0xcc] ;  /* 0x0000cc0001e67983 */ /* 0x000ea20000100800 */
[----:B----4-:R-:W-:-:S03]  /*25b0*/  FMUL.FTZ R235, R235, R190 ;  /* 0x000000beebeb7220 */ /* 0x010fc60000410000 */
[----:B------:R-:W4:Y:S04]  /*25c0*/  LDL R231, [R1+0xc8] ;  /* 0x0000c80001e77983 */ /* 0x000f280000100800 */
[----:B------:R0:W-:Y:S04]  /*25d0*/  STL [R1+0x38], R0 ;  /* 0x0000380001007387 */ /* 0x0001e80000100800 */
[----:B0-----:R0:W5:Y:S04]  /*25e0*/  LDL.LU R0, [R1+0x128] ;  /* 0x0001280001007983 */ /* 0x0011680000300800 */
[----:B------:R-:W2:Y:S01]  /*25f0*/  LDL.LU R190, [R1+0x3c] ;  /* 0x00003c0001be7983 */ /* 0x000ea20000300800 */
[----:B------:R-:W-:Y:S01]  /*2600*/  FMUL.FTZ R14, R14, UR30 ;  /* 0x0000001e0e0e7c20 */ /* 0x000fe20008410000 */
[----:B------:R-:W-:Y:S01]  /*2610*/  FMUL.FTZ R13, R13, UR30 ;  /* 0x0000001e0d0d7c20 */ /* 0x000fe20008410000 */
[----:B------:R-:W-:Y:S01]  /*2620*/  FADD.FTZ R89, R89, R12 ;  /* 0x0000000c59597221 */ /* 0x000fe20000010000 */
[-C--:B------:R-:W-:Y:S01]  /*2630*/  FMUL.FTZ R234, R234, R12.reuse ;  /* 0x0000000ceaea7220 */ /* 0x080fe20000410000 */
[----:B------:R-:W-:Y:S01]  /*2640*/  FADD.FTZ R90, R90, R11 ;  /* 0x0000000b5a5a7221 */ /* 0x000fe20000010000 */
[----:B------:R-:W-:Y:S01]  /*2650*/  FMUL.FTZ R233, R233, R11 ;  /* 0x0000000be9e97220 */ /* 0x000fe20000410000 */
[----:B------:R-:W-:Y:S01]  /*2660*/  FADD.FTZ R91, R91, R187 ;  /* 0x000000bb5b5b7221 */ /* 0x000fe20000010000 */
[----:B------:R-:W-:Y:S01]  /*2670*/  FMUL.FTZ R232, R232, R187 ;  /* 0x000000bbe8e87220 */ /* 0x000fe20000410000 */
[----:B---3--:R-:W-:Y:S01]  /*2680*/  FFMA.FTZ R225, R13, R11, R225 ;  /* 0x0000000b0de17223 */ /* 0x008fe200000100e1 */
[----:B------:R-:W-:Y:S01]  /*2690*/  FMUL.FTZ R11, R189, UR30 ;  /* 0x0000001ebd0b7c20 */ /* 0x000fe20008410000 */
[----:B--2---:R-:W-:Y:S01]  /*26a0*/  FFMA.FTZ R190, R14, R12, R190 ;  /* 0x0000000c0ebe7223 */ /* 0x004fe200000100be */
[----:B------:R-:W-:-:S04]  /*26b0*/  FMUL.FTZ R12, R191, UR30 ;  /* 0x0000001ebf0c7c20 */ /* 0x000fc80008410000 */
[----:B------:R-:W-:Y:S01]  /*26c0*/  FFMA.FTZ R229, R12, R187, R229 ;  /* 0x000000bb0ce57223 */ /* 0x000fe200000100e5 */
[----:B------:R-:W-:Y:S04]  /*26d0*/  STL [R1+0x3c], R190 ;  /* 0x00003cbe01007387 */ /* 0x000fe80000100800 */
[----:B------:R-:W-:Y:S04]  /*26e0*/  STL [R1+0x40], R225 ;  /* 0x000040e101007387 */ /* 0x000fe80000100800 */
[----:B------:R-:W2:Y:S04]  /*26f0*/  LDL.LU R189, [R1+0x28] ;  /* 0x0000280001bd7983 */ /* 0x000ea80000300800 */
[----:B------:R1:W-:Y:S01]  /*2700*/  STL [R1+0x44], R229 ;  /* 0x000044e501007387 */ /* 0x0003e20000100800 */
[----:B------:R-:W-:-:S03]  /*2710*/  FADD.FTZ R187, R228, R235 ;  /* 0x000000ebe4bb7221 */ /* 0x000fc60000010000 */
[----:B-1----:R-:W3:Y:S04]  /*2720*/  LDL.LU R229, [R1+0x30] ;  /* 0x0000300001e57983 */ /* 0x002ee80000300800 */
[----:B------:R-:W3:Y:S04]  /*2730*/  LDL R225, [R1+0xd0] ;  /* 0x0000d00001e17983 */ /* 0x000ee80000100800 */
[----:B------:R-:W3:Y:S04]  /*2740*/  LDL.LU R191, [R1+0x34] ;  /* 0x0000340001bf7983 */ /* 0x000ee80000300800 */
[----:B------:R-:W3:Y:S04]  /*2750*/  LDL R190, [R1+0xd4] ;  /* 0x0000d40001be7983 */ /* 0x000ee80000100800 */
[----:B------:R-:W3:Y:S01]  /*2760*/  LDL.LU R228, [R1+0x2c] ;  /* 0x00002c0001e47983 */ /* 0x000ee20000300800 */
[----:B------:R-:W-:Y:S01]  /*2770*/  FADD.FTZ R84, R84, R10 ;  /* 0x0000000a54547221 */ /* 0x000fe20000010000 */
[----:B----4-:R-:W-:Y:S01]  /*2780*/  FMUL.FTZ R231, R231, R10 ;  /* 0x0000000ae7e77220 */ /* 0x010fe20000410000 */
[----:B------:R-:W-:Y:S01]  /*2790*/  FADD.FTZ R85, R85, R9 ;  /* 0x0000000955557221 */ /* 0x000fe20000010000 */
[----:B------:R-:W-:Y:S01]  /*27a0*/  FMUL.FTZ R230, R230, R9 ;  /* 0x00000009e6e67220 */ /* 0x000fe20000410000 */
[----:B------:R-:W-:Y:S01]  /*27b0*/  FADD.FTZ R86, R86, R8 ;  /* 0x0000000856567221 */ /* 0x000fe20000010000 */
[----:B------:R-:W-:-:S04]  /*27c0*/  FADD.FTZ R187, R187, R234 ;  /* 0x000000eabbbb7221 */ /* 0x000fc80000010000 */
[----:B------:R-:W-:-:S04]  /*27d0*/  FADD.FTZ R187, R187, R233 ;  /* 0x000000e9bbbb7221 */ /* 0x000fc80000010000 */
[----:B------:R-:W-:-:S04]  /*27e0*/  FADD.FTZ R187, R187, R232 ;  /* 0x000000e8bbbb7221 */ /* 0x000fc80000010000 */
[----:B------:R-:W-:-:S04]  /*27f0*/  FADD.FTZ R187, R187, R231 ;  /* 0x000000e7bbbb7221 */ /* 0x000fc80000010000 */
[----:B------:R-:W-:Y:S01]  /*2800*/  FADD.FTZ R187, R187, R230 ;  /* 0x000000e6bbbb7221 */ /* 0x000fe20000010000 */
[----:B------:R-:W-:Y:S01]  /*2810*/  FADD.FTZ R87, R87, R184 ;  /* 0x000000b857577221 */ /* 0x000fe20000010000 */
[----:B------:R-:W-:Y:S02]  /*2820*/  IADD3 R226, PT, PT, R226, 0x80, RZ ;  /* 0x00000080e2e27810 */ /* 0x000fe40007ffe0ff */
[----:B------:R-:W-:Y:S01]  /*2830*/  IADD3 R197, PT, PT, R197, 0x80, RZ ;  /* 0x00000080c5c57810 */ /* 0x000fe20007ffe0ff */
[----:B--2---:R-:W-:Y:S01]  /*2840*/  FFMA.FTZ R189, R11, R10, R189 ;  /* 0x0000000a0bbd7223 */ /* 0x004fe200000100bd */
[----:B------:R-:W-:-:S04]  /*2850*/  FMUL.FTZ R10, R188, UR30 ;  /* 0x0000001ebc0a7c20 */ /* 0x000fc80008410000 */
[----:B------:R1:W-:Y:S02]  /*2860*/  STL [R1+0x28], R189 ;  /* 0x000028bd01007387 */ /* 0x0003e40000100800 */
[----:B-1----:R-:W-:Y:S01]  /*2870*/  FFMA.FTZ R189, R15, R235, R227 ;  /* 0x000000eb0fbd7223 */ /* 0x002fe200000100e3 */
[----:B---3--:R-:W-:Y:S01]  /*2880*/  FFMA.FTZ R228, R10, R9, R228 ;  /* 0x000000090ae47223 */ /* 0x008fe200000100e4 */
[----:B------:R-:W-:-:S04]  /*2890*/  FMUL.FTZ R9, R186, UR30 ;  /* 0x0000001eba097c20 */ /* 0x000fc80008410000 */
[----:B------:R-:W-:Y:S01]  /*28a0*/  FFMA.FTZ R229, R9, R8, R229 ;  /* 0x0000000809e57223 */ /* 0x000fe200000100e5 */
[----:B------:R-:W-:Y:S04]  /*28b0*/  STL [R1+0x2c], R228 ;  /* 0x00002ce401007387 */ /* 0x000fe80000100800 */
[----:B------:R1:W-:Y:S01]  /*28c0*/  STL [R1+0x30], R229 ;  /* 0x000030e501007387 */ /* 0x0003e20000100800 */
[----:B------:R-:W-:Y:S01]  /*28d0*/  FFMA.FTZ R189, R14, R234, R189 ;  /* 0x000000ea0ebd7223 */ /* 0x000fe200000100bd */
[----:B-1----:R-:W-:Y:S01]  /*28e0*/  FMUL.FTZ R229, R225, R8 ;  /* 0x00000008e1e57220 */ /* 0x002fe20000410000 */
[----:B------:R-:W-:-:S04]  /*28f0*/  FMUL.FTZ R8, R185, UR30 ;  /* 0x0000001eb9087c20 */ /* 0x000fc80008410000 */
[----:B------:R-:W-:Y:S01]  /*2900*/  FFMA.FTZ R191, R8, R184, R191 ;  /* 0x000000b808bf7223 */ /* 0x000fe200000100bf */
[----:B------:R-:W-:-:S04]  /*2910*/  FFMA.FTZ R189, R13, R233, R189 ;  /* 0x000000e90dbd7223 */ /* 0x000fc800000100bd */
[----:B------:R0:W-:Y:S01]  /*2920*/  STL [R1+0x34], R191 ;  /* 0x000034bf01007387 */ /* 0x0001e20000100800 */
[----:B------:R-:W-:-:S04]  /*2930*/  FFMA.FTZ R186, R12, R232, R189 ;  /* 0x000000e80cba7223 */ /* 0x000fc800000100bd */
[----:B------:R-:W-:-:S04]  /*2940*/  FFMA.FTZ R186, R11, R231, R186 ;  /* 0x000000e70bba7223 */ /* 0x000fc800000100ba */
[----:B------:R-:W-:Y:S01]  /*2950*/  FFMA.FTZ R186, R10, R230, R186 ;  /* 0x000000e60aba7223 */ /* 0x000fe200000100ba */
[----:B------:R-:W-:Y:S01]  /*2960*/  FMUL.FTZ R225, R190, R184 ;  /* 0x000000b8bee17220 */ /* 0x000fe20000410000 */
[----:B------:R-:W-:Y:S02]  /*2970*/  FADD.FTZ R187, R187, R229 ;  /* 0x000000e5bbbb7221 */ /* 0x000fe40000010000 */
[----:B------:R-:W-:Y:S02]  /*2980*/  FFMA.FTZ R186, R9, R229, R186 ;  /* 0x000000e509ba7223 */ /* 0x000fe400000100ba */
[----:B------:R-:W-:Y:S02]  /*2990*/  FADD.FTZ R228, R187, R225 ;  /* 0x000000e1bbe47221 */ /* 0x000fe40000010000 */
[----:B0-----:R-:W-:-:S07]  /*29a0*/  FFMA.FTZ R227, R8, R225, R186 ;  /* 0x000000e108e37223 */ /* 0x001fce00000100ba */
.L_x_10083:
[----:B------:R-:W-:Y:S05]  /*29b0*/  BSYNC.RECONVERGENT B1 ;  /* 0x0000000000017941 */ /* 0x000fea0003800200 */
.L_x_10082:
[----:B------:R-:W-:Y:S04]  /*29c0*/  BSSY.RECONVERGENT B1, `(.L_x_10084) ;  /* 0x0000069000017945 */ /* 0x000fe80003800200 */
[----:B------:R-:W-:Y:S05]  /*29d0*/  @!P1 BRA `(.L_x_10085) ;  /* 0x00000004009c9947 */ /* 0x000fea0003800000 */
[----:B-----5:R-:W0:Y:S01]  /*29e0*/  LDC.64 R4, c[0x0][0x3a8] ;  /* 0x0000ea00ff047b82 */ /* 0x020e220000000a00 */
        /* <DEDUP_REMOVED lines=16> */
[----:B--2---:R-:W-:Y:S02]  /*2af0*/  HADD2.F32 R188, -RZ, R4.H0_H0 ;  /* 0x20000004ffbc7230 */ /* 0x004fe40000004100 */
[--C-:B------:R-:W-:Y:S02]  /*2b00*/  HADD2.F32 R203, -RZ, R7.reuse.H0_H0 ;  /* 0x20000007ffcb7230 */ /* 0x100fe40000004100 */
[----:B------:R-:W-:Y:S02]  /*2b10*/  HADD2.F32 R204, -RZ, R7.H1_H1 ;  /* 0x30000007ffcc7230 */ /* 0x000fe40000004100 */
[----:B------:R-:W-:Y:S01]  /*2b20*/  FADD.FTZ R7, R188, -UR32 ;  /* 0x80000020bc077e21 */ /* 0x000fe20008010000 */
[--C-:B------:R-:W-:Y:S02]  /*2b30*/  HADD2.F32 R191, -RZ, R5.reuse.H0_H0 ;  /* 0x20000005ffbf7230 */ /* 0x100fe40000004100 */
[----:B------:R-:W-:-:S02]  /*2b40*/  HADD2.F32 R199, -RZ, R5.H1_H1 ;  /* 0x30000005ffc77230 */ /* 0x000fc40000004100 */
[----:B------:R-:W-:Y:S01]  /*2b50*/  FMUL.FTZ R7, R7, UR30 ;  /* 0x0000001e07077c20 */ /* 0x000fe20008410000 */
[----:B------:R-:W-:Y:S02]  /*2b60*/  HADD2.F32 R198, -RZ, R4.H1_H1 ;  /* 0x30000004ffc67230 */ /* 0x000fe40000004100 */
[----:B------:R-:W-:Y:S01]  /*2b70*/  FADD.FTZ R200, R191, -UR32 ;  /* 0x80000020bfc87e21 */ /* 0x000fe20008010000 */
[----:B---3--:R-:W-:Y:S02]  /*2b80*/  HADD2.F32 R5, -RZ, R184.H0_H0 ;  /* 0x200000b8ff057230 */ /* 0x008fe40000004100 */
[--C-:B------:R-:W-:Y:S02]  /*2b90*/  HADD2.F32 R202, -RZ, R6.reuse.H0_H0 ;  /* 0x20000006ffca7230 */ /* 0x100fe40000004100 */
[----:B------:R-:W-:Y:S02]  /*2ba0*/  HADD2.F32 R201, -RZ, R6.H1_H1 ;  /* 0x30000006ffc97230 */ /* 0x000fe40000004100 */
[----:B------:R-:W-:Y:S01]  /*2bb0*/  FADD.FTZ R6, R198, -UR32 ;  /* 0x80000020c6067e21 */ /* 0x000fe20008010000 */
[----:B------:R-:W-:Y:S01]  /*2bc0*/  FFMA.FTZ R0, R7, R5, R0 ;  /* 0x0000000507007223 */ /* 0x000fe20000010000 */
[----:B------:R-:W-:Y:S01]  /*2bd0*/  FADD.FTZ R198, R202, -UR32 ;  /* 0x80000020cac67e21 */ /* 0x000fe20008010000 */
[--C-:B------:R-:W-:Y:S01]  /*2be0*/  HADD2.F32 R3, -RZ, R185.reuse.H0_H0 ;  /* 0x200000b9ff037230 */ /* 0x100fe20000004100 */
[----:B------:R-:W2:Y:S01]  /*2bf0*/  LDL.LU R202, [R1+0x24] ;  /* 0x0000240001ca7983 */ /* 0x000ea20000300800 */
[----:B------:R-:W-:-:S02]  /*2c00*/  HADD2.F32 R190, -RZ, R185.H1_H1 ;  /* 0x300000b9ffbe7230 */ /* 0x000fc40000004100 */
[----:B------:R-:W-:Y:S01]  /*2c10*/  FADD.FTZ R191, R201, -UR32 ;  /* 0x80000020c9bf7e21 */ /* 0x000fe20008010000 */
[----:B------:R-:W-:Y:S01]  /*2c20*/  FADD.FTZ R188, R203, -UR32 ;  /* 0x80000020cbbc7e21 */ /* 0x000fe20008010000 */
[----:B------:R-:W3:Y:S01]  /*2c30*/  LDL R201, [R1+0xac] ;  /* 0x0000ac0001c97983 */ /* 0x000ee20000100800 */
[----:B------:R-:W-:Y:S01]  /*2c40*/  FADD.FTZ R185, R204, -UR32 ;  /* 0x80000020ccb97e21 */ /* 0x000fe20008010000 */
[----:B------:R-:W-:Y:S01]  /*2c50*/  FADD.FTZ R80, R80, R5 ;  /* 0x0000000550507221 */ /* 0x000fe20000010000 */
[----:B------:R-:W-:Y:S01]  /*2c60*/  HADD2.F32 R4, -RZ, R184.H1_H1 ;  /* 0x300000b8ff047230 */ /* 0x000fe20000004100 */
[----:B------:R-:W2:Y:S01]  /*2c70*/  LDL R203, [R1+0xa8] ;  /* 0x0000a80001cb7983 */ /* 0x000ea20000100800 */
[----:B----4-:R-:W-:Y:S01]  /*2c80*/  FMUL.FTZ R224, R224, R5 ;  /* 0x00000005e0e07220 */ /* 0x010fe20000410000 */
[----:B------:R-:W-:Y:S01]  /*2c90*/  FMUL.FTZ R5, R200, UR30 ;  /* 0x0000001ec8057c20 */ /* 0x000fe20008410000 */
[----:B------:R-:W-:Y:S01]  /*2ca0*/  FMUL.FTZ R6, R6, UR30 ;  /* 0x0000001e06067c20 */ /* 0x000fe20008410000 */
[----:B------:R-:W4:Y:S01]  /*2cb0*/  LDL.LU R204, [R1+0x20] ;  /* 0x0000200001cc7983 */ /* 0x000f220000300800 */
[----:B------:R-:W-:Y:S01]  /*2cc0*/  FADD.FTZ R199, R199, -UR32 ;  /* 0x80000020c7c77e21 */ /* 0x000fe20008010000 */
[----:B------:R-:W-:-:S02]  /*2cd0*/  HADD2.F32 R189, -RZ, R186.H0_H0 ;  /* 0x200000baffbd7230 */ /* 0x000fc40000004100 */
[----:B------:R0:W-:Y:S01]  /*2ce0*/  STL [R1+0x18], R0 ;  /* 0x0000180001007387 */ /* 0x0001e20000100800 */
[----:B------:R-:W-:Y:S01]  /*2cf0*/  FADD.FTZ R81, R81, R4 ;  /* 0x0000000451517221 */ /* 0x000fe20000010000 */
[----:B------:R-:W-:Y:S01]  /*2d00*/  FMUL.FTZ R223, R223, R4 ;  /* 0x00000004dfdf7220 */ /* 0x000fe20000410000 */
[----:B------:R-:W-:Y:S01]  /*2d10*/  FADD.FTZ R82, R82, R3 ;  /* 0x0000000352527221 */ /* 0x000fe20000010000 */
[-C--:B------:R-:W-:Y:S01]  /*2d20*/  FMUL.FTZ R222, R222, R3.reuse ;  /* 0x00000003dede7220 */ /* 0x080fe20000410000 */
[----:B------:R-:W-:Y:S01]  /*2d30*/  FADD.FTZ R83, R83, R190 ;  /* 0x000000be53537221 */ /* 0x000fe20000010000 */
[----:B------:R-:W-:Y:S01]  /*2d40*/  FMUL.FTZ R221, R221, R190 ;  /* 0x000000bedddd7220 */ /* 0x000fe20000410000 */
[----:B------:R-:W-:Y:S02]  /*2d50*/  HADD2.F32 R186, -RZ, R186.H1_H1 ;  /* 0x300000baffba7230 */ /* 0x000fe40000004100 */
[----:B------:R-:W-:Y:S01]  /*2d60*/  HADD2.F32 R184, -RZ, R187.H0_H0 ;  /* 0x200000bbffb87230 */ /* 0x000fe20000004100 */
[----:B0-----:R0:W5:Y:S01]  /*2d70*/  LDL.LU R0, [R1+0x128] ;  /* 0x0001280001007983 */ /* 0x0011620000300800 */
[----:B----4-:R-:W-:-:S03]  /*2d80*/  FFMA.FTZ R204, R5, R3, R204 ;  /* 0x0000000305cc7223 */ /* 0x010fc600000100cc */
[----:B------:R-:W4:Y:S01]  /*2d90*/  LDL.LU R200, [R1+0x1c] ;  /* 0x00001c0001c87983 */ /* 0x000f220000300800 */
[----:B------:R-:W-:Y:S01]  /*2da0*/  FMUL.FTZ R3, R198, UR30 ;  /* 0x0000001ec6037c20 */ /* 0x000fe20008410000 */
[----:B------:R-:W-:Y:S01]  /*2db0*/  FADD.FTZ R76, R76, R189 ;  /* 0x000000bd4c4c7221 */ /* 0x000fe20000010000 */
[-C--:B--2---:R-:W-:Y:S01]  /*2dc0*/  FMUL.FTZ R198, R203, R189.reuse ;  /* 0x000000bdcbc67220 */ /* 0x084fe20000410000 */
[----:B------:R-:W-:Y:S01]  /*2dd0*/  FADD.FTZ R77, R77, R186 ;  /* 0x000000ba4d4d7221 */ /* 0x000fe20000010000 */
[----:B------:R-:W-:Y:S01]  /*2de0*/  FFMA.FTZ R116, R3, R189, R116 ;  /* 0x000000bd03747223 */ /* 0x000fe20000010074 */
[----:B------:R-:W-:Y:S02]  /*2df0*/  HADD2.F32 R187, -RZ, R187.H1_H1 ;  /* 0x300000bbffbb7230 */ /* 0x000fe40000004100 */
[----:B----4-:R-:W-:Y:S01]  /*2e00*/  FFMA.FTZ R200, R6, R4, R200 ;  /* 0x0000000406c87223 */ /* 0x010fe200000100c8 */
[----:B------:R-:W-:-:S04]  /*2e10*/  FMUL.FTZ R4, R199, UR30 ;  /* 0x0000001ec7047c20 */ /* 0x000fc80008410000 */
[----:B------:R-:W-:Y:S01]  /*2e20*/  FFMA.FTZ R202, R4, R190, R202 ;  /* 0x000000be04ca7223 */ /* 0x000fe200000100ca */
[----:B------:R-:W-:Y:S04]  /*2e30*/  STL [R1+0x1c], R200 ;  /* 0x00001cc801007387 */ /* 0x000fe80000100800 */
[----:B------:R1:W-:Y:S04]  /*2e40*/  STL [R1+0x20], R204 ;  /* 0x000020cc01007387 */ /* 0x0003e80000100800 */
[----:B------:R2:W-:Y:S04]  /*2e50*/  STL [R1+0x24], R202 ;  /* 0x000024ca01007387 */ /* 0x0005e80000100800 */
[----:B-1----:R-:W4:Y:S04]  /*2e60*/  LDL R204, [R1+0xb4] ;  /* 0x0000b40001cc7983 */ /* 0x002f280000100800 */
[----:B--2---:R-:W2:Y:S01]  /*2e70*/  LDL R202, [R1+0xb0] ;  /* 0x0000b00001ca7983 */ /* 0x004ea20000100800 */
[----:B------:R-:W-:Y:S01]  /*2e80*/  FADD.FTZ R189, R228, R224 ;  /* 0x000000e0e4bd7221 */ /* 0x000fe20000010000 */
[----:B------:R-:W-:Y:S01]  /*2e90*/  FFMA.FTZ R190, R7, R224, R227 ;  /* 0x000000e007be7223 */ /* 0x000fe200000100e3 */
[----:B------:R-:W-:-:S02]  /*2ea0*/  FMUL.FTZ R199, R191, UR30 ;  /* 0x0000001ebfc77c20 */ /* 0x000fc40008410000 */
[----:B------:R-:W-:Y:S01]  /*2eb0*/  FADD.FTZ R189, R189, R223 ;  /* 0x000000dfbdbd7221 */ /* 0x000fe20000010000 */
[----:B------:R-:W-:Y:S01]  /*2ec0*/  FFMA.FTZ R190, R6, R223, R190 ;  /* 0x000000df06be7223 */ /* 0x000fe200000100be */
[-C--:B------:R-:W-:Y:S01]  /*2ed0*/  FFMA.FTZ R117, R199, R186.reuse, R117 ;  /* 0x000000bac7757223 */ /* 0x080fe20000010075 */
[----:B---3--:R-:W-:Y:S01]  /*2ee0*/  FMUL.FTZ R200, R201, R186 ;  /* 0x000000bac9c87220 */ /* 0x008fe20000410000 */
[----:B------:R-:W-:Y:S01]  /*2ef0*/  FADD.FTZ R186, R189, R222 ;  /* 0x000000debdba7221 */ /* 0x000fe20000010000 */
[----:B------:R-:W-:Y:S01]  /*2f00*/  FFMA.FTZ R190, R5, R222, R190 ;  /* 0x000000de05be7223 */ /* 0x000fe200000100be */
[----:B------:R-:W-:Y:S02]  /*2f10*/  FMUL.FTZ R201, R188, UR30 ;  /* 0x0000001ebcc97c20 */ /* 0x000fe40008410000 */
[----:B------:R-:W-:Y:S01]  /*2f20*/  FADD.FTZ R186, R186, R221 ;  /* 0x000000ddbaba7221 */ /* 0x000fe20000010000 */
[----:B------:R-:W-:Y:S01]  /*2f30*/  FFMA.FTZ R190, R4, R221, R190 ;  /* 0x000000dd04be7223 */ /* 0x000fe200000100be */
[----:B------:R-:W-:Y:S01]  /*2f40*/  FADD.FTZ R78, R78, R184 ;  /* 0x000000b84e4e7221 */ /* 0x000fe20000010000 */
[----:B------:R-:W-:Y:S01]  /*2f50*/  FFMA.FTZ R118, R201, R184, R118 ;  /* 0x000000b8c9767223 */ /* 0x000fe20000010076 */
[----:B------:R-:W-:-:S04]  /*2f60*/  FADD.FTZ R186, R186, R198 ;  /* 0x000000c6baba7221 */ /* 0x000fc80000010000 */
[----:B------:R-:W-:Y:S01]  /*2f70*/  FADD.FTZ R186, R186, R200 ;  /* 0x000000c8baba7221 */ /* 0x000fe20000010000 */
[----:B------:R-:W-:Y:S01]  /*2f80*/  FMUL.FTZ R203, R185, UR30 ;  /* 0x0000001eb9cb7c20 */ /* 0x000fe20008410000 */
[----:B------:R-:W-:Y:S01]  /*2f90*/  FADD.FTZ R79, R79, R187 ;  /* 0x000000bb4f4f7221 */ /* 0x000fe20000010000 */
[----:B------:R-:W-:Y:S02]  /*2fa0*/  IADD3 R226, PT, PT, R226, 0x80, RZ ;  /* 0x00000080e2e27810 */ /* 0x000fe40007ffe0ff */
[----:B------:R-:W-:Y:S01]  /*2fb0*/  FFMA.FTZ R119, R203, R187, R119 ;  /* 0x000000bbcb777223 */ /* 0x000fe20000010077 */
[----:B------:R-:W-:Y:S01]  /*2fc0*/  IADD3 R197, PT, PT, R197, 0x80, RZ ;  /* 0x00000080c5c57810 */ /* 0x000fe20007ffe0ff */
[----:B--2---:R-:W-:Y:S01]  /*2fd0*/  FMUL.FTZ R202, R202, R184 ;  /* 0x000000b8caca7220 */ /* 0x004fe20000410000 */
[----:B------:R-:W-:-:S04]  /*2fe0*/  FFMA.FTZ R184, R3, R198, R190 ;  /* 0x000000c603b87223 */ /* 0x000fc800000100be */
[----:B------:R-:W-:Y:S01]  /*2ff0*/  FFMA.FTZ R184, R199, R200, R184 ;  /* 0x000000c8c7b87223 */ /* 0x000fe200000100b8 */
[----:B----4-:R-:W-:Y:S01]  /*3000*/  FMUL.FTZ R204, R204, R187 ;  /* 0x000000bbcccc7220 */ /* 0x010fe20000410000 */
[----:B------:R-:W-:Y:S02]  /*3010*/  FADD.FTZ R186, R186, R202 ;  /* 0x000000cababa7221 */ /* 0x000fe40000010000 */
[----:B------:R-:W-:Y:S02]  /*3020*/  FFMA.FTZ R184, R201, R202, R184 ;  /* 0x000000cac9b87223 */ /* 0x000fe400000100b8 */
[----:B------:R-:W-:Y:S02]  /*3030*/  FADD.FTZ R228, R186, R204 ;  /* 0x000000ccbae47221 */ /* 0x000fe40000010000 */
[----:B0-----:R-:W-:-:S07]  /*3040*/  FFMA.FTZ R227, R203, R204, R184 ;  /* 0x000000cccbe37223 */ /* 0x001fce00000100b8 */
.L_x_10085:
[----:B------:R-:W-:Y:S05]  /*3050*/  BSYNC.RECONVERGENT B1 ;  /* 0x0000000000017941 */ /* 0x000fea0003800200 */
.L_x_10084:
        /* <DEDUP_REMOVED lines=8> */
[----:B0-----:R-:W-:-:S06]  /*30e0*/  IMAD.WIDE.U32 R184, R197, 0x10, R184 ;  /* 0x00000010c5b87825 */ /* 0x001fcc00078e00b8 */
[----:B------:R-:W2:Y:S01]  /*30f0*/  LDG.E.128 R184, desc[UR16][R184.64] ;  /* 0x00000010b8b87981 */ /* 0x000ea2000c1e1d00 */
[----:B-1----:R-:W-:Y:S01]  /*3100*/  IMAD.WIDE.U32 R188, R226, 0x10, R188 ;  /* 0x00000010e2bc7825 */ /* 0x002fe200078e00bc */
[----:B------:R-:W-:Y:S02]  /*3110*/  ISETP.NE.U32.AND P0, PT, RZ, UR22, PT ;  /* 0x00000016ff007c0c */ /* 0x000fe4000bf05070 */
[----:B------:R-:W4:Y:S04]  /*3120*/  LDL R226, [R1+0x9c] ;  /* 0x00009c0001e27983 */ /* 0x000f280000100800 */
[----:B------:R-:W3:Y:S01]  /*3130*/  LDG.E.128 R188, desc[UR16][R188.64] ;  /* 0x00000010bcbc7981 */ /* 0x000ee2000c1e1d00 */
[----:B------:R-:W-:-:S13]  /*3140*/  ISETP.NE.AND.EX P0, PT, RZ, UR23, PT, P0 ;  /* 0x00000017ff007c0c */ /* 0x000fda000bf05300 */
[----:B------:R-:W0:Y:S02]  /*3150*/  @P0 LDC.64 R206, c[0x0][0x438] ;  /* 0x00010e00ffce0b82 */ /* 0x000e240000000a00 */
[----:B0-----:R-:W-:-:S05]  /*3160*/  @P0 IMAD.WIDE.U32 R206, R197, 0x10, R206 ;  /* 0x00000010c5ce0825 */ /* 0x001fca00078e00ce */
[----:B------:R0:W5:Y:S01]  /*3170*/  @P0 LDG.E.128 R168, desc[UR16][R206.64] ;  /* 0x00000010cea80981 */ /* 0x000162000c1e1d00 */
[----:B--2---:R-:W-:Y:S02]  /*3180*/  HADD2.F32 R210, -RZ, R186.H0_H0 ;  /* 0x200000baffd27230 */ /* 0x004fe40000004100 */
[--C-:B------:R-:W-:Y:S02]  /*3190*/  HADD2.F32 R205, -RZ, R184.reuse.H0_H0 ;  /* 0x200000b8ffcd7230 */ /* 0x100fe40000004100 */
[----:B------:R-:W-:Y:S02]  /*31a0*/  HADD2.F32 R208, -RZ, R184.H1_H1 ;  /* 0x300000b8ffd07230 */ /* 0x000fe40000004100 */
[--C-:B0-----:R-:W-:Y:S02]  /*31b0*/  HADD2.F32 R206, -RZ, R185.reuse.H0_H0 ;  /* 0x200000b9ffce7230 */ /* 0x101fe40000004100 */
[----:B------:R-:W-:Y:S02]  /*31c0*/  HADD2.F32 R212, -RZ, R185.H1_H1 ;  /* 0x300000b9ffd47230 */ /* 0x000fe40000004100 */
[----:B---3--:R-:W-:-:S02]  /*31d0*/  HADD2.F32 R185, -RZ, R191.H0_H0 ;  /* 0x200000bfffb97230 */ /* 0x008fc40000004100 */
[----:B------:R-:W-:Y:S02]  /*31e0*/  HADD2.F32 R184, -RZ, R191.H1_H1 ;  /* 0x300000bfffb87230 */ /* 0x000fe40000004100 */
[----:B------:R-:W-:Y:S02]  /*31f0*/  FADD.FTZ R191, R210, -UR32 ;  /* 0x80000020d2bf7e21 */ /* 0x000fe40008010000 */
[----:B------:R-:W2:Y:S01]  /*3200*/  LDL R210, [R1+0x98] ;  /* 0x0000980001d27983 */ /* 0x000ea20000100800 */
[----:B------:R-:W-:Y:S02]  /*3210*/  HADD2.F32 R197, -RZ, R189.H1_H1 ;  /* 0x300000bdffc57230 */ /* 0x000fe40000004100 */
[----:B------:R-:W-:Y:S01]  /*3220*/  FADD.FTZ R213, R208, -UR32 ;  /* 0x80000020d0d57e21 */ /* 0x000fe20008010000 */
[----:B------:R-:W-:-:S03]  /*3230*/  FADD.FTZ R208, R206, -UR32 ;  /* 0x80000020ced07e21 */ /* 0x000fc60008010000 */
[----:B------:R-:W-:Y:S01]  /*3240*/  FMUL.FTZ R206, R213, UR30 ;  /* 0x0000001ed5ce7c20 */ /* 0x000fe20008410000 */
[----:B------:R-:W-:Y:S02]  /*3250*/  FMUL.FTZ R213, R220, R197 ;  /* 0x000000c5dcd57220 */ /* 0x000fe40000410000 */
[----:B------:R-:W3:Y:S01]  /*3260*/  LDL R220, [R1+0x94] ;  /* 0x0000940001dc7983 */ /* 0x000ee20000100800 */
[----:B------:R-:W-:Y:S01]  /*3270*/  FADD.FTZ R205, R205, -UR32 ;  /* 0x80000020cdcd7e21 */ /* 0x000fe20008010000 */
[----:B------:R-:W-:Y:S02]  /*3280*/  HADD2.F32 R207, -RZ, R188.H0_H0 ;  /* 0x200000bcffcf7230 */ /* 0x000fe40000004100 */
[----:B------:R-:W-:Y:S01]  /*3290*/  FADD.FTZ R212, R212, -UR32 ;  /* 0x80000020d4d47e21 */ /* 0x000fe20008010000 */
[----:B------:R-:W-:Y:S01]  /*32a0*/  FMUL.FTZ R205, R205, UR30 ;  /* 0x0000001ecdcd7c20 */ /* 0x000fe20008410000 */
[----:B------:R-:W-:Y:S02]  /*32b0*/  HADD2.F32 R214, -RZ, R187.H0_H0 ;  /* 0x200000bbffd67230 */ /* 0x000fe40000004100 */
[----:B------:R-:W-:Y:S01]  /*32c0*/  FADD.FTZ R72, R72, R207 ;  /* 0x000000cf48487221 */ /* 0x000fe20000010000 */
[----:B------:R-:W-:-:S02]  /*32d0*/  HADD2.F32 R211, -RZ, R189.H0_H0 ;  /* 0x200000bdffd37230 */ /* 0x000fc40000004100 */
[----:B------:R-:W-:Y:S01]  /*32e0*/  FFMA.FTZ R112, R205, R207, R112 ;  /* 0x000000cfcd707223 */ /* 0x000fe20000010070 */
[----:B------:R-:W-:Y:S02]  /*32f0*/  HADD2.F32 R186, -RZ, R186.H1_H1 ;  /* 0x300000baffba7230 */ /* 0x000fe40000004100 */
[----:B------:R-:W-:Y:S02]  /*3300*/  HADD2.F32 R209, -RZ, R188.H1_H1 ;  /* 0x300000bcffd17230 */ /* 0x000fe40000004100 */
[--C-:B------:R-:W-:Y:S02]  /*3310*/  HADD2.F32 R189, -RZ, R190.reuse.H0_H0 ;  /* 0x200000beffbd7230 */ /* 0x100fe40000004100 */
[----:B------:R-:W-:Y:S01]  /*3320*/  FADD.FTZ R188, R214, -UR32 ;  /* 0x80000020d6bc7e21 */ /* 0x000fe20008010000 */
[----:B------:R-:W-:Y:S02]  /*3330*/  HADD2.F32 R215, -RZ, R187.H1_H1 ;  /* 0x300000bbffd77230 */ /* 0x000fe40000004100 */
[----:B------:R-:W-:Y:S01]  /*3340*/  FADD.FTZ R73, R73, R209 ;  /* 0x000000d149497221 */ /* 0x000fe20000010000 */
[----:B------:R-:W-:-:S02]  /*3350*/  HADD2.F32 R187, -RZ, R190.H1_H1 ;  /* 0x300000beffbb7230 */ /* 0x000fc40000004100 */
[----:B------:R-:W-:Y:S01]  /*3360*/  FADD.FTZ R190, R186, -UR32 ;  /* 0x80000020babe7e21 */ /* 0x000fe20008010000 */
[----:B------:R-:W-:Y:S01]  /*3370*/  FMUL.FTZ R208, R208, UR30 ;  /* 0x0000001ed0d07c20 */ /* 0x000fe20008410000 */
[----:B------:R-:W-:Y:S01]  /*3380*/  FFMA.FTZ R113, R206, R209, R113 ;  /* 0x000000d1ce717223 */ /* 0x000fe20000010071 */
[----:B------:R-:W-:Y:S01]  /*3390*/  FADD.FTZ R68, R68, R189 ;  /* 0x000000bd44447221 */ /* 0x000fe20000010000 */
[----:B------:R-:W-:Y:S01]  /*33a0*/  FMUL.FTZ R214, R217, R189 ;  /* 0x000000bdd9d67220 */ /* 0x000fe20000410000 */
[----:B----4-:R-:W-:Y:S01]  /*33b0*/  FMUL.FTZ R209, R226, R209 ;  /* 0x000000d1e2d17220 */ /* 0x010fe20000410000 */
[----:B------:R-:W-:Y:S01]  /*33c0*/  FADD.FTZ R186, R215, -UR32 ;  /* 0x80000020d7ba7e21 */ /* 0x000fe20008010000 */
[----:B------:R-:W-:Y:S01]  /*33d0*/  FADD.FTZ R74, R74, R211 ;  /* 0x000000d34a4a7221 */ /* 0x000fe20000010000 */
[-C--:B------:R-:W-:Y:S01]  /*33e0*/  FFMA.FTZ R114, R208, R211.reuse, R114 ;  /* 0x000000d3d0727223 */ /* 0x080fe20000010072 */
[----:B------:R-:W-:Y:S01]  /*33f0*/  FMUL.FTZ R215, R190, UR30 ;  /* 0x0000001ebed77c20 */ /* 0x000fe20008410000 */
[----:B------:R-:W-:Y:S01]  /*3400*/  FMUL.FTZ R211, R216, R211 ;  /* 0x000000d3d8d37220 */ /* 0x000fe20000410000 */
[----:B------:R-:W-:Y:S01]  /*3410*/  FADD.FTZ R69, R69, R187 ;  /* 0x000000bb45457221 */ /* 0x000fe20000010000 */
[-C--:B------:R-:W-:Y:S01]  /*3420*/  FMUL.FTZ R216, R218, R187.reuse ;  /* 0x000000bbdad87220 */ /* 0x080fe20000410000 */
[----:B------:R-:W-:Y:S01]  /*3430*/  FFMA.FTZ R109, R215, R187, R109 ;  /* 0x000000bbd76d7223 */ /* 0x000fe2000001006d */
[----:B------:R-:W-:Y:S01]  /*3440*/  FMUL.FTZ R217, R188, UR30 ;  /* 0x0000001ebcd97c20 */ /* 0x000fe20008410000 */
[----:B------:R-:W-:Y:S01]  /*3450*/  FADD.FTZ R70, R70, R185 ;  /* 0x000000b946467221 */ /* 0x000fe20000010000 */
[----:B------:R-:W-:-:S02]  /*3460*/  FMUL.FTZ R218, R219, R185 ;  /* 0x000000b9dbda7220 */ /* 0x000fc40000410000 */
[----:B------:R-:W-:Y:S01]  /*3470*/  FFMA.FTZ R110, R217, R185, R110 ;  /* 0x000000b9d96e7223 */ /* 0x000fe2000001006e */
[----:B------:R-:W-:Y:S01]  /*3480*/  FMUL.FTZ R219, R186, UR30 ;  /* 0x0000001ebadb7c20 */ /* 0x000fe20008410000 */
[----:B------:R-:W-:Y:S01]  /*3490*/  FADD.FTZ R75, R75, R197 ;  /* 0x000000c54b4b7221 */ /* 0x000fe20000010000 */
[----:B------:R-:W-:Y:S02]  /*34a0*/  FADD.FTZ R71, R71, R184 ;  /* 0x000000b847477221 */ /* 0x000fe40000010000 */
[----:B------:R-:W-:Y:S01]  /*34b0*/  FFMA.FTZ R111, R219, R184, R111 ;  /* 0x000000b8db6f7223 */ /* 0x000fe2000001006f */
[----:B--2---:R-:W-:Y:S01]  /*34c0*/  FMUL.FTZ R207, R210, R207 ;  /* 0x000000cfd2cf7220 */ /* 0x004fe20000410000 */
[----:B------:R-:W-:Y:S01]  /*34d0*/  FMUL.FTZ R210, R212, UR30 ;  /* 0x0000001ed4d27c20 */ /* 0x000fe20008410000 */
[----:B------:R-:W-:Y:S02]  /*34e0*/  FMUL.FTZ R212, R191, UR30 ;  /* 0x0000001ebfd47c20 */ /* 0x000fe40008410000 */
[----:B------:R-:W-:-:S02]  /*34f0*/  FFMA.FTZ R191, R205, R207, R227 ;  /* 0x000000cfcdbf7223 */ /* 0x000fc400000100e3 */
        /* <DEDUP_REMOVED lines=12> */
[----:B---3--:R-:W-:Y:S01]  /*35c0*/  FMUL.FTZ R220, R220, R184 ;  /* 0x000000b8dcdc7220 */ /* 0x008fe20000410000 */
[----:B------:R-:W-:Y:S02]  /*35d0*/  FFMA.FTZ R185, R217, R218, R185 ;  /* 0x000000dad9b97223 */ /* 0x000fe400000100b9 */
[----:B------:R-:W-:Y:S01]  /*35e0*/  FADD.FTZ R187, R187, R218 ;  /* 0x000000dabbbb7221 */ /* 0x000fe20000010000 */
[----:B------:R-:W-:Y:S01]  /*35f0*/  FFMA.FTZ R115, R210, R197, R115 ;  /* 0x000000c5d2737223 */ /* 0x000fe20000010073 */
[----:B------:R-:W-:Y:S02]  /*3600*/  FFMA.FTZ R227, R219, R220, R185 ;  /* 0x000000dcdbe37223 */ /* 0x000fe400000100b9 */
[----:B------:R-:W-:Y:S01]  /*3610*/  FADD.FTZ R228, R187, R220 ;  /* 0x000000dcbbe47221 */ /* 0x000fe20000010000 */
[----:B------:R-:W-:Y:S06]  /*3620*/  BRA `(.L_x_10086) ;  /* 0x0000000000887947 */ /* 0x000fec0003800000 */
.L_x_10077:
        /* <DEDUP_REMOVED lines=34> */
.L_x_10086:
[----:B------:R-:W-:Y:S05]  /*3850*/  BSYNC.RECONVERGENT B0 ;  /* 0x0000000000007941 */ /* 0x000fea0003800200 */
.L_x_10076:
        /* <DEDUP_REMOVED lines=32> */
.L_x_10088:
[----:B------:R-:W-:Y:S05]  /*3a60*/  BSYNC.RECONVERGENT B0 ;  /* 0x0000000000007941 */ /* 0x000fea0003800200 */
.L_x_10087:
        /* <DEDUP_REMOVED lines=44> */
.L_x_10091:
        /* <DEDUP_REMOVED lines=14> */
[----:B------:R-:W-:-:S05]  /*3e10*/  FMUL.FTZ R184, R156, R184 ;  /* 0x000000b89cb87220 */ /* 0x000fca0000410000 */
[----:B------:R-:W-:-:S04]  /*3e20*/  F2FP.F16.F32.PACK_AB R184, RZ, R184 ;  /* 0x000000b8ffb8723e */ /* 0x000fc800000000ff */
[----:B------:R-:W-:-:S07]  /*3e30*/  PRMT R176, R184, 0x7610, R176 ;  /* 0x00007610b8b07816 */ /* 0x000fce00000000b0 */
.L_x_10094:
[----:B------:R-:W-:Y:S05]  /*3e40*/  BRA.U !UP3, `(.L_x_10095) ;  /* 0x000000010b387547 */ /* 0x000fea000b800000 */
[----:B------:R-:W2:Y:S04]  /*3e50*/  LDL R188, [R1+0x10] ;  /* 0x0000100001bc7983 */ /* 0x000ea80000100800 */
[----:B------:R-:W3:Y:S01]  /*3e60*/  LDL R185, [R1+0xc] ;  /* 0x00000c0001b97983 */ /* 0x000ee20000100800 */
[----:B------:R-:W-:Y:S02]  /*3e70*/  MOV R184, UR8 ;  /* 0x0000000800b87c02 */ /* 0x000fe40008000f00 */
[----:B------:R-:W-:-:S03]  /*3e80*/  ISETP.LT.AND P0, PT, RZ, UR31, PT ;  /* 0x0000001fff007c0c */ /* 0x000fc6000bf01270 */
[----:B--2---:R-:W-:-:S04]  /*3e90*/  FFMA.FTZ R184, R188, R184, UR9 ;  /* 0x00000009bcb87e23 */ /* 0x004fc800080100b8 */
[----:B---3--:R-:W-:Y:S01]  /*3ea0*/  FADD.FTZ R184, R185, -R184 ;  /* 0x800000b8b9b87221 */ /* 0x008fe20000010000 */
[----:B-----5:R-:W-:-:S03]  /*3eb0*/  HADD2.F32 R185, -RZ, R172.H1_H1 ;  /* 0x300000acffb97230 */ /* 0x020fc60000004100 */
[----:B------:R-:W-:-:S05]  /*3ec0*/  FMUL.FTZ R184, R184, UR30 ;  /* 0x0000001eb8b87c20 */ /* 0x000fca0008410000 */
[----:B------:R-:W-:-:S05]  /*3ed0*/  FSEL R184, R184, RZ, P0 ;  /* 0x000000ffb8b87208 */ /* 0x000fca0000000000 */
[----:B------:R-:W-:-:S04]  /*3ee0*/  FMUL.FTZ R184, R184, UR29 ;  /* 0x0000001db8b87c20 */ /* 0x000fc80008410000 */
[----:B------:R-:W-:Y:S01]  /*3ef0*/  FFMA.FTZ R65, R184, R185, R65 ;  /* 0x000000b9b8417223 */ /* 0x000fe20000010041 */
[----:B------:R-:W-:-:S05]  /*3f00*/  FMUL.FTZ R184, R157, R184 ;  /* 0x000000b89db87220 */ /* 0x000fca0000410000 */
[----:B------:R-:W-:-:S04]  /*3f10*/  F2FP.F16.F32.PACK_AB R184, RZ, R184 ;  /* 0x000000b8ffb8723e */ /* 0x000fc800000000ff */
[----:B------:R-:W-:-:S07]  /*3f20*/  PRMT R176, R176, 0x5410, R184 ;  /* 0x00005410b0b07816 */ /* 0x000fce00000000b8 */
.L_x_10095:
[----:B------:R-:W-:Y:S05]  /*3f30*/  BRA.U !UP3, `(.L_x_10096) ;  /* 0x000000010b387547 */ /* 0x000fea000b800000 */
[----:B------:R-:W2:Y:S04]  /*3f40*/  LDL R188, [R1+0x8] ;  /* 0x0000080001bc7983 */ /* 0x000ea80000100800 */
[----:B------:R-:W3:Y:S01]  /*3f50*/  LDL R185, [R1+0x4] ;  /* 0x0000040001b97983 */ /* 0x000ee20000100800 */
        /* <DEDUP_REMOVED lines=9> */
[----:B------:R-:W-:-:S05]  /*3ff0*/  FMUL.FTZ R184, R158, R184 ;  /* 0x000000b89eb87220 */ /* 0x000fca0000410000 */
[----:B------:R-:W-:-:S04]  /*4000*/  F2FP.F16.F32.PACK_AB R184, RZ, R184 ;  /* 0x000000b8ffb8723e */ /* 0x000fc800000000ff */
[----:B------:R-:W-:-:S07]  /*4010*/  PRMT R177, R184, 0x7610, R177 ;  /* 0x00007610b8b17816 */ /* 0x000fce00000000b1 */
.L_x_10096:
[----:B------:R-:W-:Y:S05]  /*4020*/  BRA.U !UP3, `(.L_x_10097) ;  /* 0x000000010b347547 */ /* 0x000fea000b800000 */
[----:B------:R-:W2:Y:S01]  /*4030*/  LDL R185, [R1] ;  /* 0x0000000001b97983 */ /* 0x000ea20000100800 */
[----:B------:R-:W-:Y:S02]  /*4040*/  MOV R184, UR8 ;  /* 0x0000000800b87c02 */ /* 0x000fe40008000f00 */
[----:B------:R-:W-:-:S03]  /*4050*/  ISETP.LT.AND P0, PT, RZ, UR31, PT ;  /* 0x0000001fff007c0c */ /* 0x000fc6000bf01270 */
[----:B--2---:R-:W-:Y:S01]  /*4060*/  FFMA.FTZ R184, R185, R184, UR9 ;  /* 0x00000009b9b87e23 */ /* 0x004fe200080100b8 */
[----:B-----5:R-:W-:-:S03]  /*4070*/  HADD2.F32 R185, -RZ, R173.H1_H1 ;  /* 0x300000adffb97230 */ /* 0x020fc60000004100 */
        /* <DEDUP_REMOVED lines=8> */
.L_x_10097:
        /* <DEDUP_REMOVED lines=13> */
.L_x_10098:
        /* <DEDUP_REMOVED lines=13> */
.L_x_10099:
        /* <DEDUP_REMOVED lines=13> */
.L_x_10100:
        /* <DEDUP_REMOVED lines=12> */
[----:B------:R-:W-:Y:S01]  /*4430*/  PRMT R179, R179, 0x5410, R184 ;  /* 0x00005410b3b37816 */ /* 0x000fe200000000b8 */
[----:B------:R-:W-:Y:S06]  /*4440*/  BRA `(.L_x_10101) ;  /* 0x0000001400007947 */ /* 0x000fec0003800000 */
.L_x_10093:
        /* <DEDUP_REMOVED lines=21> */
[----:B-----5:R-:W-:Y:S02]  /*45a0*/  HADD2.F32 R182, -RZ, R172.H0_H0 ;  /* 0x200000acffb67230 */ /* 0x020fe40000004100 */
[----:B------:R-:W-:-:S04]  /*45b0*/  FMUL.FTZ R184, R183, UR29 ;  /* 0x0000001db7b87c20 */ /* 0x000fc80008410000 */
[-C--:B------:R-:W-:Y:S01]  /*45c0*/  FFMA.FTZ R64, R182, R184.reuse, R64 ;  /* 0x000000b8b6407223 */ /* 0x080fe20000010040 */
[----:B------:R-:W-:-:S05]  /*45d0*/  FMUL.FTZ R182, R156, R184 ;  /* 0x000000b89cb67220 */ /* 0x000fca0000410000 */
[----:B------:R-:W-:-:S04]  /*45e0*/  F2FP.F16.F32.PACK_AB R182, RZ, R182 ;  /* 0x000000b6ffb6723e */ /* 0x000fc800000000ff */
[----:B------:R-:W-:-:S07]  /*45f0*/  PRMT R176, R182, 0x7610, R176 ;  /* 0x00007610b6b07816 */ /* 0x000fce00000000b0 */
.L_x_10102:
[----:B------:R-:W-:Y:S05]  /*4600*/  BRA.U !UP3, `(.L_x_10103) ;  /* 0x000000010b187547 */ /* 0x000fea000b800000 */
[----:B-----5:R-:W-:Y:S02]  /*4610*/  HADD2.F32 R182, -RZ, R172.H1_H1 ;  /* 0x300000acffb67230 */ /* 0x020fe40000004100 */
[----:B------:R-:W-:-:S04]  /*4620*/  FMUL.FTZ R184, R180, UR29 ;  /* 0x0000001db4b87c20 */ /* 0x000fc80008410000 */
[-C--:B------:R-:W-:Y:S01]  /*4630*/  FFMA.FTZ R65, R182, R184.reuse, R65 ;  /* 0x000000b8b6417223 */ /* 0x080fe20000010041 */
[----:B------:R-:W-:-:S05]  /*4640*/  FMUL.FTZ R182, R157, R184 ;  /* 0x000000b89db67220 */ /* 0x000fca0000410000 */
[----:B------:R-:W-:-:S04]  /*4650*/  F2FP.F16.F32.PACK_AB R182, RZ, R182 ;  /* 0x000000b6ffb6723e */ /* 0x000fc800000000ff */
[----:B------:R-:W-:-:S07]  /*4660*/  PRMT R176, R176, 0x5410, R182 ;  /* 0x00005410b0b07816 */ /* 0x000fce00000000b6 */
.L_x_10103:
[----:B------:R-:W-:Y:S05]  /*4670*/  BRA.U !UP3, `(.L_x_10104) ;  /* 0x000000010b187547 */ /* 0x000fea000b800000 */
[----:B-----5:R-:W-:Y:S02]  /*4680*/  HADD2.F32 R182, -RZ, R173.H0_H0 ;  /* 0x200000adffb67230 */ /* 0x020fe40000004100 */
[----:B------:R-:W-:-:S04]  /*4690*/  FMUL.FTZ R184, R181, UR29 ;  /* 0x0000001db5b87c20 */ /* 0x000fc80008410000 */
[-C--:B------:R-:W-:Y:S01]  /*46a0*/  FFMA.FTZ R66, R182, R184.reuse, R66 ;  /* 0x000000b8b6427223 */ /* 0x080fe20000010042 */
[----:B------:R-:W-:-:S05]  /*46b0*/  FMUL.FTZ R182, R158, R184 ;  /* 0x000000b89eb67220 */ /* 0x000fca0000410000 */
[----:B------:R-:W-:-:S04]  /*46c0*/  F2FP.F16.F32.PACK_AB R182, RZ, R182 ;  /* 0x000000b6ffb6723e */ /* 0x000fc800000000ff */
[----:B------:R-:W-:-:S07]  /*46d0*/  PRMT R177, R182, 0x7610, R177 ;  /* 0x00007610b6b17816 */ /* 0x000fce00000000b1 */
.L_x_10104:
[----:B------:R-:W2:Y:S01]  /*46e0*/  LDL R184, [R1] ;  /* 0x0000000001b87983 */ /* 0x000ea20000100800 */
[----:B------:R-:W-:-:S05]  /*46f0*/  MOV R182, UR8 ;  /* 0x0000000800b67c02 */ /* 0x000fca0008000f00 */
[----:B--2---:R-:W-:-:S04]  /*4700*/  FFMA.FTZ R182, R184, R182, UR9 ;  /* 0x00000009b8b67e23 */ /* 0x004fc800080100b6 */
[----:B------:R-:W-:-:S04]  /*4710*/  FADD.FTZ R182, R252, -R182 ;  /* 0x800000b6fcb67221 */ /* 0x000fc80000010000 */
[----:B------:R-:W-:-:S05]  /*4720*/  FMUL.FTZ R182, R182, UR30 ;  /* 0x0000001eb6b67c20 */ /* 0x000fca0008410000 */
[----:B------:R-:W-:Y:S01]  /*4730*/  FSEL R184, R182, RZ, P0 ;  /* 0x000000ffb6b87208 */ /* 0x000fe20000000000 */
[----:B------:R-:W-:Y:S06]  /*4740*/  BRA.U !UP3, `(.L_x_10105) ;  /* 0x000000010b187547 */ /* 0x000fec000b800000 */
[----:B-----5:R-:W-:Y:S02]  /*4750*/  HADD2.F32 R182, -RZ, R173.H1_H1 ;  /* 0x300000adffb67230 */ /* 0x020fe40000004100 */
[----:B------:R-:W-:-:S04]  /*4760*/  FMUL.FTZ R185, R184, UR29 ;  /* 0x0000001db8b97c20 */ /* 0x000fc80008410000 */
[-C--:B------:R-:W-:Y:S01]  /*4770*/  FFMA.FTZ R67, R182, R185.reuse, R67 ;  /* 0x000000b9b6437223 */ /* 0x080fe20000010043 */
[----:B------:R-:W-:-:S05]  /*4780*/  FMUL.FTZ R182, R159, R185 ;  /* 0x000000b99fb67220 */ /* 0x000fca0000410000 */
[----:B------:R-:W-:-:S04]  /*4790*/  F2FP.F16.F32.PACK_AB R182, RZ, R182 ;  /* 0x000000b6ffb6723e */ /* 0x000fc800000000ff */
[----:B------:R-:W-:-:S07]  /*47a0*/  PRMT R177, R177, 0x5410, R182 ;  /* 0x00005410b1b17816 */ /* 0x000fce00000000b6 */
.L_x_10105:
        /* <DEDUP_REMOVED lines=12> */
.L_x_10106:
        /* <DEDUP_REMOVED lines=12> */
.L_x_10107:
        /* <DEDUP_REMOVED lines=20> */
.L_x_10108:
[----:B------:R-:W-:Y:S01]  /*4a70*/  F2FP.F16.F32.PACK_AB R183, R184, R183 ;  /* 0x000000b7b8b7723e */ /* 0x000fe200000000ff */
[----:B------:R-:W-:Y:S06]  /*4a80*/  BRA.U !UP3, `(.L_x_10101) ;  /* 0x0000000d0b707547 */ /* 0x000fec000b800000 */
[----:B-----5:R-:W-:Y:S02]  /*4a90*/  HADD2.F32 R185, -RZ, R175.H1_H1 ;  /* 0x300000afffb97230 */ /* 0x020fe40000004100 */
[----:B------:R-:W-:-:S04]  /*4aa0*/  FMUL.FTZ R184, R184, UR29 ;  /* 0x0000001db8b87c20 */ /* 0x000fc80008410000 */
[-C--:B------:R-:W-:Y:S01]  /*4ab0*/  FFMA.FTZ R63, R185, R184.reuse, R63 ;  /* 0x000000b8b93f7223 */ /* 0x080fe2000001003f */
[----:B------:R-:W-:-:S05]  /*4ac0*/  FMUL.FTZ R184, R155, R184 ;  /* 0x000000b89bb87220 */ /* 0x000fca0000410000 */
[----:B------:R-:W-:-:S04]  /*4ad0*/  F2FP.F16.F32.PACK_AB R184, RZ, R184 ;  /* 0x000000b8ffb8723e */ /* 0x000fc800000000ff */
[----:B------:R-:W-:Y:S01]  /*4ae0*/  PRMT R179, R179, 0x5410, R184 ;  /* 0x00005410b3b37816 */ /* 0x000fe200000000b8 */
[----:B------:R-:W-:Y:S06]  /*4af0*/  BRA `(.L_x_10101) ;  /* 0x0000000c00547947 */ /* 0x000fec0003800000 */
.L_x_10092:
[----:B------:R-:W-:-:S04]  /*4b00*/  UISETP.NE.U32.AND UP0, UPT, UR4, URZ, UPT ;  /* 0x000000ff0400728c */ /* 0x000fc8000bf05070 */
[----:B------:R-:W-:-:S09]  /*4b10*/  UISETP.NE.AND.EX UP0, UPT, UR5, URZ, UPT, UP0 ;  /* 0x000000ff0500728c */ /* 0x000fd2000bf05300 */
[----:B------:R-:W-:Y:S05]  /*4b20*/  BRA.U UP0, `(.L_x_10109) ;  /* 0x00000005009c7547 */ /* 0x000fea000b800000 */
[----:B------:R-:W-:Y:S01]  /*4b30*/  ISETP.LT.AND P0, PT, RZ, UR31, PT ;  /* 0x0000001fff007c0c */ /* 0x000fe2000bf01270 */
[----:B------:R-:W-:-:S12]  /*4b40*/  BRA.U !UP3, `(.L_x_10110) ;  /* 0x000000010b2c7547 */ /* 0x000fd8000b800000 */
[----:B------:R-:W-:Y:S01]  /*4b50*/  MOV R184, UR8 ;  /* 0x0000000800b87c02 */ /* 0x000fe20008000f00 */
[----:B------:R-:W-:-:S04]  /*4b60*/  HADD2.F32 R185, -RZ, R24.H0_H0 ;  /* 0x20000018ffb97230 */ /* 0x000fc80000004100 */
[----:B------:R-:W-:-:S04]  /*4b70*/  @P0 FFMA.FTZ R184, R0, R184, UR9 ;  /* 0x0000000900b80e23 */ /* 0x000fc800080100b8 */
[----:B------:R-:W-:-:S04]  /*4b80*/  @P0 FADD.FTZ R184, R196, -R184 ;  /* 0x800000b8c4b80221 */ /* 0x000fc80000010000 */
[----:B------:R-:W-:Y:S01]  /*4b90*/  @P0 FFMA.FTZ R185, R184, UR30, R185 ;  /* 0x0000001eb8b90c23 */ /* 0x000fe200080100b9 */
[----:B-----5:R-:W-:-:S03]  /*4ba0*/  HADD2.F32 R184, -RZ, R172.H0_H0 ;  /* 0x200000acffb87230 */ /* 0x020fc60000004100 */
[----:B------:R-:W-:-:S04]  /*4bb0*/  FMUL.FTZ R185, R185, UR29 ;  /* 0x0000001db9b97c20 */ /* 0x000fc80008410000 */
[-C--:B------:R-:W-:Y:S01]  /*4bc0*/  FFMA.FTZ R64, R184, R185.reuse, R64 ;  /* 0x000000b9b8407223 */ /* 0x080fe20000010040 */
[----:B------:R-:W-:-:S05]  /*4bd0*/  FMUL.FTZ R184, R156, R185 ;  /* 0x000000b99cb87220 */ /* 0x000fca0000410000 */
[----:B------:R-:W-:-:S04]  /*4be0*/  F2FP.F16.F32.PACK_AB R184, RZ, R184 ;  /* 0x000000b8ffb8723e */ /* 0x000fc800000000ff */
[----:B------:R-:W-:-:S07]  /*4bf0*/  PRMT R176, R184, 0x7610, R176 ;  /* 0x00007610b8b07816 */ /* 0x000fce00000000b0 */
.L_x_10110:
[----:B------:R-:W-:Y:S05]  /*4c00*/  BRA.U !UP3, `(.L_x_10111) ;  /* 0x000000010b347547 */ /* 0x000fea000b800000 */
[----:B------:R-:W2:Y:S04]  /*4c10*/  LDL R188, [R1+0x10] ;  /* 0x0000100001bc7983 */ /* 0x000ea80000100800 */
[----:B------:R-:W3:Y:S01]  /*4c20*/  LDL R185, [R1+0xc] ;  /* 0x00000c0001b97983 */ /* 0x000ee20000100800 */
[----:B------:R-:W-:-:S05]  /*4c30*/  MOV R184, UR8 ;  /* 0x0000000800b87c02 */ /* 0x000fca0008000f00 */
[----:B--2---:R-:W-:-:S04]  /*4c40*/  @P0 FFMA.FTZ R184, R188, R184, UR9 ;  /* 0x00000009bcb80e23 */ /* 0x004fc800080100b8 */
[----:B---3--:R-:W-:Y:S01]  /*4c50*/  @P0 FADD.FTZ R184, R185, -R184 ;  /* 0x800000b8b9b80221 */ /* 0x008fe20000010000 */
[----:B------:R-:W-:-:S05]  /*4c60*/  HADD2.F32 R185, -RZ, R24.H1_H1 ;  /* 0x30000018ffb97230 */ /* 0x000fca0000004100 */
[----:B------:R-:W-:Y:S01]  /*4c70*/  @P0 FFMA.FTZ R185, R184, UR30, R185 ;  /* 0x0000001eb8b90c23 */ /* 0x000fe200080100b9 */
[----:B-----5:R-:W-:-:S03]  /*4c80*/  HADD2.F32 R184, -RZ, R172.H1_H1 ;  /* 0x300000acffb87230 */ /* 0x020fc60000004100 */
[----:B------:R-:W-:-:S04]  /*4c90*/  FMUL.FTZ R185, R185, UR29 ;  /* 0x0000001db9b97c20 */ /* 0x000fc80008410000 */
[-C--:B------:R-:W-:Y:S01]  /*4ca0*/  FFMA.FTZ R65, R184, R185.reuse, R65 ;  /* 0x000000b9b8417223 */ /* 0x080fe20000010041 */
[----:B------:R-:W-:-:S05]  /*4cb0*/  FMUL.FTZ R184, R157, R185 ;  /* 0x000000b99db87220 */ /* 0x000fca0000410000 */
[----:B------:R-:W-:-:S04]  /*4cc0*/  F2FP.F16.F32.PACK_AB R184, RZ, R184 ;  /* 0x000000b8ffb8723e */ /* 0x000fc800000000ff */
[----:B------:R-:W-:-:S07]  /*4cd0*/  PRMT R176, R176, 0x5410, R184 ;  /* 0x00005410b0b07816 */ /* 0x000fce00000000b8 */
.L_x_10111:
[----:B------:R-:W-:Y:S05]  /*4ce0*/  BRA.U !UP3, `(.L_x_10112) ;  /* 0x000000010b347547 */ /* 0x000fea000b800000 */
[----:B------:R-:W2:Y:S04]  /*4cf0*/  LDL R188, [R1+0x8] ;  /* 0x0000080001bc7983 */ /* 0x000ea80000100800 */
[----:B------:R-:W3:Y:S01]  /*4d00*/  LDL R185, [R1+0x4] ;  /* 0x0000040001b97983 */ /* 0x000ee20000100800 */
[----:B------:R-:W-:-:S05]  /*4d10*/  MOV R184, UR8 ;  /* 0x0000000800b87c02 */ /* 0x000fca0008000f00 */
[----:B--2---:R-:W-:-:S04]  /*4d20*/  @P0 FFMA.FTZ R184, R188, R184, UR9 ;  /* 0x00000009bcb80e23 */ /* 0x004fc800080100b8 */
[----:B---3--:R-:W-:Y:S01]  /*4d30*/  @P0 FADD.FTZ R184, R185, -R184 ;  /* 0x800000b8b9b80221 */ /* 0x008fe20000010000 */
[----:B------:R-:W-:-:S05]  /*4d40*/  HADD2.F32 R185, -RZ, R25.H0_H0 ;  /* 0x20000019ffb97230 */ /* 0x000fca0000004100 */
[----:B------:R-:W-:Y:S01]  /*4d50*/  @P0 FFMA.FTZ R185, R184, UR30, R185 ;  /* 0x0000001eb8b90c23 */ /* 0x000fe200080100b9 */
[----:B-----5:R-:W-:-:S03]  /*4d60*/  HADD2.F32 R184, -RZ, R173.H0_H0 ;  /* 0x200000adffb87230 */ /* 0x020fc60000004100 */
[----:B------:R-:W-:-:S04]  /*4d70*/  FMUL.FTZ R185, R185, UR29 ;  /* 0x0000001db9b97c20 */ /* 0x000fc80008410000 */
[-C--:B------:R-:W-:Y:S01]  /*4d80*/  FFMA.FTZ R66, R184, R185.reuse, R66 ;  /* 0x000000b9b8427223 */ /* 0x080fe20000010042 */
[----:B------:R-:W-:-:S05]  /*4d90*/  FMUL.FTZ R184, R158, R185 ;  /* 0x000000b99eb87220 */ /* 0x000fca0000410000 */
[----:B------:R-:W-:-:S04]  /*4da0*/  F2FP.F16.F32.PACK_AB R184, RZ, R184 ;  /* 0x000000b8ffb8723e */ /* 0x000fc800000000ff */
[----:B------:R-:W-:-:S07]  /*4db0*/  PRMT R177, R184, 0x7610, R177 ;  /* 0x00007610b8b17816 */ /* 0x000fce00000000b1 */
.L_x_10112:
[----:B------:R-:W-:Y:S05]  /*4dc0*/  BRA.U !UP3, `(.L_x_10113) ;  /* 0x000000010b307547 */ /* 0x000fea000b800000 */
[----:B------:R-:W2:Y:S01]  /*4dd0*/  LDL R185, [R1] ;  /* 0x0000000001b97983 */ /* 0x000ea20000100800 */
[----:B------:R-:W-:-:S05]  /*4de0*/  MOV R184, UR8 ;  /* 0x0000000800b87c02 */ /* 0x000fca0008000f00 */
[----:B--2---:R-:W-:Y:S01]  /*4df0*/  @P0 FFMA.FTZ R184, R185, R184, UR9 ;  /* 0x00000009b9b80e23 */ /* 0x004fe200080100b8 */
[----:B------:R-:W-:-:S03]  /*4e00*/  HADD2.F32 R185, -RZ, R25.H1_H1 ;  /* 0x30000019ffb97230 */ /* 0x000fc60000004100 */
[----:B------:R-:W-:-:S04]  /*4e10*/  @P0 FADD.FTZ R184, R252, -R184 ;  /* 0x800000b8fcb80221 */ /* 0x000fc80000010000 */
[----:B------:R-:W-:Y:S01]  /*4e20*/  @P0 FFMA.FTZ R185, R184, UR30, R185 ;  /* 0x0000001eb8b90c23 */ /* 0x000fe200080100b9 */
[----:B-----5:R-:W-:-:S03]  /*4e30*/  HADD2.F32 R184, -RZ, R173.H1_H1 ;  /* 0x300000adffb87230 */ /* 0x020fc60000004100 */
[----:B------:R-:W-:-:S04]  /*4e40*/  FMUL.FTZ R185, R185, UR29 ;  /* 0x0000001db9b97c20 */ /* 0x000fc80008410000 */
[-C--:B------:R-:W-:Y:S01]  /*4e50*/  FFMA.FTZ R67, R184, R185.reuse, R67 ;  /* 0x000000b9b8437223 */ /* 0x080fe20000010043 */
[----:B------:R-:W-:-:S05]  /*4e60*/  FMUL.FTZ R184, R159, R185 ;  /* 0x000000b99fb87220 */ /* 0x000fca0000410000 */
[----:B------:R-:W-:-:S04]  /*4e70*/  F2FP.F16.F32.PACK_AB R184, RZ, R184 ;  /* 0x000000b8ffb8723e */ /* 0x000fc800000000ff */
[----:B------:R-:W-:-:S07]  /*4e80*/  PRMT R177, R177, 0x5410, R184 ;  /* 0x00005410b1b17816 */ /* 0x000fce00000000b8 */
.L_x_10113:
        /* <DEDUP_REMOVED lines=12> */
.L_x_10114:
        /* <DEDUP_REMOVED lines=12> */
.L_x_10115:
        /* <DEDUP_REMOVED lines=12> */
.L_x_10116:
        /* <DEDUP_REMOVED lines=11> */
[----:B------:R-:W-:Y:S01]  /*5180*/  PRMT R179, R179, 0x5410, R184 ;  /* 0x00005410b3b37816 */ /* 0x000fe200000000b8 */
[----:B------:R-:W-:Y:S06]  /*5190*/  BRA `(.L_x_10101) ;  /* 0x0000000400ac7947 */ /* 0x000fec0003800000 */
.L_x_10109:
[----:B------:R-:W2:Y:S04]  /*51a0*/  LDL R190, [R1+0x10] ;  /* 0x0000100001be7983 */ /* 0x000ea80000100800 */
[----:B------:R-:W3:Y:S04]  /*51b0*/  LDL R185, [R1+0xc] ;  /* 0x00000c0001b97983 */ /* 0x000ee80000100800 */
[----:B------:R-:W4:Y:S04]  /*51c0*/  LDL R189, [R1+0x8] ;  /* 0x0000080001bd7983 */ /* 0x000f280000100800 */
[----:B------:R-:W4:Y:S04]  /*51d0*/  LDL R188, [R1+0x4] ;  /* 0x0000040001bc7983 */ /* 0x000f280000100800 */
[----:B------:R-:W4:Y:S01]  /*51e0*/  LDL R184, [R1] ;  /* 0x0000000001b87983 */ /* 0x000f220000100800 */
[----:B------:R-:W-:-:S02]  /*51f0*/  ISETP.LT.AND P0, PT, RZ, UR31, PT ;  /* 0x0000001fff007c0c */ /* 0x000fc4000bf01270 */
[----:B------:R-:W-:Y:S02]  /*5200*/  MOV R181, UR8 ;  /* 0x0000000800b57c02 */ /* 0x000fe40008000f00 */
[----:B------:R-:W-:Y:S02]  /*5210*/  MOV R180, UR8 ;  /* 0x0000000800b47c02 */ /* 0x000fe40008000f00 */
[----:B------:R-:W-:Y:S02]  /*5220*/  PLOP3.LUT P2, PT, PT, PT, UP2, 0x80, 0x8 ;  /* 0x000000000008781c */ /* 0x000fe40003f4f028 */
[----:B------:R-:W-:-:S11]  /*5230*/  MOV R182, UR8 ;  /* 0x0000000800b67c02 */ /* 0x000fd60008000f00 */
[----:B------:R-:W-:-:S04]  /*5240*/  @P2 FFMA.FTZ R182, R0, R182, UR9 ;  /* 0x0000000900b62e23 */ /* 0x000fc800080100b6 */
[----:B------:R-:W-:Y:S01]  /*5250*/  @P2 FADD.FTZ R182, R196, -R182 ;  /* 0x800000b6c4b62221 */ /* 0x000fe20000010000 */
[----:B--2---:R-:W-:-:S04]  /*5260*/  @P0 FFMA.FTZ R181, R190, R181, UR9 ;  /* 0x00000009beb50e23 */ /* 0x004fc800080100b5 */
[----:B---3--:R-:W-:Y:S01]  /*5270*/  @P0 FADD.FTZ R181, R185, -R181 ;  /* 0x800000b5b9b50221 */ /* 0x008fe20000010000 */
[----:B------:R-:W-:Y:S02]  /*5280*/  HADD2.F32 R185, -RZ, R24.H1_H1 ;  /* 0x30000018ffb97230 */ /* 0x000fe40000004100 */
[----:B----4-:R-:W-:-:S03]  /*5290*/  @P0 FFMA.FTZ R180, R189, R180, UR9 ;  /* 0x00000009bdb40e23 */ /* 0x010fc600080100b4 */
[----:B------:R-:W-:Y:S01]  /*52a0*/  @P0 FFMA.FTZ R185, R181, UR30, R185 ;  /* 0x0000001eb5b90c23 */ /* 0x000fe200080100b9 */
[----:B------:R-:W-:Y:S02]  /*52b0*/  HADD2.F32 R181, -RZ, R25.H0_H0 ;  /* 0x20000019ffb57230 */ /* 0x000fe40000004100 */
[----:B------:R-:W-:-:S04]  /*52c0*/  @P0 FADD.FTZ R180, R188, -R180 ;  /* 0x800000b4bcb40221 */ /* 0x000fc80000010000 */
[----:B------:R-:W-:Y:S01]  /*52d0*/  @P0 FFMA.FTZ R181, R180, UR30, R181 ;  /* 0x0000001eb4b50c23 */ /* 0x000fe200080100b5 */
[----:B------:R-:W-:-:S05]  /*52e0*/  MOV R180, UR8 ;  /* 0x0000000800b47c02 */ /* 0x000fca0008000f00 */
[----:B------:R-:W-:Y:S01]  /*52f0*/  @P0 FFMA.FTZ R180, R184, R180, UR9 ;  /* 0x00000009b8b40e23 */ /* 0x000fe200080100b4 */
[----:B------:R-:W-:-:S03]  /*5300*/  HADD2.F32 R184, -RZ, R25.H1_H1 ;  /* 0x30000019ffb87230 */ /* 0x000fc60000004100 */
[----:B------:R-:W-:-:S04]  /*5310*/  @P0 FADD.FTZ R180, R252, -R180 ;  /* 0x800000b4fcb40221 */ /* 0x000fc80000010000 */
[----:B------:R-:W-:Y:S01]  /*5320*/  @P0 FFMA.FTZ R184, R180, UR30, R184 ;  /* 0x0000001eb4b80c23 */ /* 0x000fe200080100b8 */
[----:B------:R-:W-:-:S05]  /*5330*/  HADD2.F32 R180, -RZ, R24.H0_H0 ;  /* 0x20000018ffb47230 */ /* 0x000fca0000004100 */
[----:B------:R-:W-:Y:S01]  /*5340*/  @P2 FFMA.FTZ R180, R182, UR30, R180 ;  /* 0x0000001eb6b42c23 */ /* 0x000fe200080100b4 */
[----:B------:R-:W-:Y:S06]  /*5350*/  BRA.U !UP3, `(.L_x_10117) ;  /* 0x000000010b187547 */ /* 0x000fec000b800000 */
[----:B-----5:R-:W-:Y:S02]  /*5360*/  HADD2.F32 R182, -RZ, R172.H0_H0 ;  /* 0x200000acffb67230 */ /* 0x020fe40000004100 */
[----:B------:R-:W-:-:S04]  /*5370*/  FMUL.FTZ R183, R180, UR29 ;  /* 0x0000001db4b77c20 */ /* 0x000fc80008410000 */
[-C--:B------:R-:W-:Y:S01]  /*5380*/  FFMA.FTZ R64, R182, R183.reuse, R64 ;  /* 0x000000b7b6407223 */ /* 0x080fe20000010040 */
[----:B------:R-:W-:-:S05]  /*5390*/  FMUL.FTZ R182, R156, R183 ;  /* 0x000000b79cb67220 */ /* 0x000fca0000410000 */
[----:B------:R-:W-:-:S04]  /*53a0*/  F2FP.F16.F32.PACK_AB R182, RZ, R182 ;  /* 0x000000b6ffb6723e */ /* 0x000fc800000000ff */
[----:B------:R-:W-:-:S07]  /*53b0*/  PRMT R176, R182, 0x7610, R176 ;  /* 0x00007610b6b07816 */ /* 0x000fce00000000b0 */
.L_x_10117:
[----:B------:R-:W-:Y:S05]  /*53c0*/  BRA.U !UP3, `(.L_x_10118) ;  /* 0x000000010b187547 */ /* 0x000fea000b800000 */
[----:B-----5:R-:W-:Y:S02]  /*53d0*/  HADD2.F32 R182, -RZ, R172.H1_H1 ;  /* 0x300000acffb67230 */ /* 0x020fe40000004100 */
[----:B------:R-:W-:-:S04]  /*53e0*/  FMUL.FTZ R183, R185, UR29 ;  /* 0x0000001db9b77c20 */ /* 0x000fc80008410000 */
[-C--:B------:R-:W-:Y:S01]  /*53f0*/  FFMA.FTZ R65, R182, R183.reuse, R65 ;  /* 0x000000b7b6417223 */ /* 0x080fe20000010041 */
[----:B------:R-:W-:-:S05]  /*5400*/  FMUL.FTZ R182, R157, R183 ;  /* 0x000000b79db67220 */ /* 0x000fca0000410000 */
[----:B------:R-:W-:-:S04]  /*5410*/  F2FP.F16.F32.PACK_AB R182, RZ, R182 ;  /* 0x000000b6ffb6723e */ /* 0x000fc800000000ff */
[----:B------:R-:W-:-:S07]  /*5420*/  PRMT R176, R176, 0x5410, R182 ;  /* 0x00005410b0b07816 */ /* 0x000fce00000000b6 */
.L_x_10118:
[----:B------:R-:W-:Y:S05]  /*5430*/  BRA.U !UP3, `(.L_x_10119) ;  /* 0x000000010b187547 */ /* 0x000fea000b800000 */
[----:B-----5:R-:W-:Y:S02]  /*5440*/  HADD2.F32 R182, -RZ, R173.H0_H0 ;  /* 0x200000adffb67230 */ /* 0x020fe40000004100 */
[----:B------:R-:W-:-:S04]  /*5450*/  FMUL.FTZ R183, R181, UR29 ;  /* 0x0000001db5b77c20 */ /* 0x000fc80008410000 */
[-C--:B------:R-:W-:Y:S01]  /*5460*/  FFMA.FTZ R66, R182, R183.reuse, R66 ;  /* 0x000000b7b6427223 */ /* 0x080fe20000010042 */
[----:B------:R-:W-:-:S05]  /*5470*/  FMUL.FTZ R182, R158, R183 ;  /* 0x000000b79eb67220 */ /* 0x000fca0000410000 */
[----:B------:R-:W-:-:S04]  /*5480*/  F2FP.F16.F32.PACK_AB R182, RZ, R182 ;  /* 0x000000b6ffb6723e */ /* 0x000fc800000000ff */
[----:B------:R-:W-:-:S07]  /*5490*/  PRMT R177, R182, 0x7610, R177 ;  /* 0x00007610b6b17816 */ /* 0x000fce00000000b1 */
.L_x_10119:
[----:B------:R-:W-:Y:S05]  /*54a0*/  BRA.U !UP3, `(.L_x_10120) ;  /* 0x000000010b187547 */ /* 0x000fea000b800000 */
[----:B-----5:R-:W-:Y:S02]  /*54b0*/  HADD2.F32 R182, -RZ, R173.H1_H1 ;  /* 0x300000adffb67230 */ /* 0x020fe40000004100 */
[----:B------:R-:W-:-:S04]  /*54c0*/  FMUL.FTZ R183, R184, UR29 ;  /* 0x0000001db8b77c20 */ /* 0x000fc80008410000 */
[-C--:B------:R-:W-:Y:S01]  /*54d0*/  FFMA.FTZ R67, R182, R183.reuse, R67 ;  /* 0x000000b7b6437223 */ /* 0x080fe20000010043 */
[----:B------:R-:W-:-:S05]  /*54e0*/  FMUL.FTZ R182, R159, R183 ;  /* 0x000000b79fb67220 */ /* 0x000fca0000410000 */
[----:B------:R-:W-:-:S04]  /*54f0*/  F2FP.F16.F32.PACK_AB R182, RZ, R182 ;  /* 0x000000b6ffb6723e */ /* 0x000fc800000000ff */
[----:B------:R-:W-:-:S07]  /*5500*/  PRMT R177, R177, 0x5410, R182 ;  /* 0x00005410b1b17816 */ /* 0x000fce00000000b6 */
.L_x_10120:
[----:B------:R-:W-:-:S05]  /*5510*/  MOV R182, UR8 ;  /* 0x0000000800b67c02 */ /* 0x000fca0008000f00 */
[----:B------:R-:W-:-:S04]  /*5520*/  @P0 FFMA.FTZ R182, R251, R182, UR9 ;  /* 0x00000009fbb60e23 */ /* 0x000fc800080100b6 */
[----:B------:R-:W-:Y:S01]  /*5530*/  @P0 FADD.FTZ R183, R250, -R182 ;  /* 0x800000b6fab70221 */ /* 0x000fe20000010000 */
        /* <DEDUP_REMOVED lines=9> */
.L_x_10121:
[----:B------:R-:W-:Y:S01]  /*55d0*/  MOV R183, UR8 ;  /* 0x0000000800b77c02 */ /* 0x000fe20008000f00 */
[----:B------:R-:W-:-:S04]  /*55e0*/  HADD2.F32 R188, -RZ, R26.H1_H1 ;  /* 0x3000001affbc7230 */ /* 0x000fc80000004100 */
[----:B------:R-:W-:-:S04]  /*55f0*/  @P0 FFMA.FTZ R183, R249, R183, UR9 ;  /* 0x00000009f9b70e23 */ /* 0x000fc800080100b7 */
[----:B------:R-:W-:-:S04]  /*5600*/  @P0 FADD.FTZ R183, R248, -R183 ;  /* 0x800000b7f8b70221 */ /* 0x000fc80000010000 */
[----:B------:R-:W-:Y:S01]  /*5610*/  @P0 FFMA.FTZ R188, R183, UR30, R188 ;  /* 0x0000001eb7bc0c23 */ /* 0x000fe200080100bc */
[----:B------:R-:W-:Y:S06]  /*5620*/  BRA.U !UP3, `(.L_x_10122) ;  /* 0x000000010b187547 */ /* 0x000fec000b800000 */
[----:B-----5:R-:W-:Y:S02]  /*5630*/  HADD2.F32 R183, -RZ, R174.H1_H1 ;  /* 0x300000aeffb77230 */ /* 0x020fe40000004100 */
[----:B------:R-:W-:-:S04]  /*5640*/  FMUL.FTZ R189, R188, UR29 ;  /* 0x0000001dbcbd7c20 */ /* 0x000fc80008410000 */
[-C--:B------:R-:W-:Y:S01]  /*5650*/  FFMA.FTZ R61, R183, R189.reuse, R61 ;  /* 0x000000bdb73d7223 */ /* 0x080fe2000001003d */
[----:B------:R-:W-:-:S05]  /*5660*/  FMUL.FTZ R183, R153, R189 ;  /* 0x000000bd99b77220 */ /* 0x000fca0000410000 */
[----:B------:R-:W-:-:S04]  /*5670*/  F2FP.F16.F32.PACK_AB R183, RZ, R183 ;  /* 0x000000b7ffb7723e */ /* 0x000fc800000000ff */
[----:B------:R-:W-:-:S07]  /*5680*/  PRMT R178, R178, 0x5410, R183 ;  /* 0x00005410b2b27816 */ /* 0x000fce00000000b7 */
.L_x_10122:
        /* <DEDUP_REMOVED lines=20> */
.L_x_10123:
[----:B------:R-:W-:Y:S01]  /*57d0*/  F2FP.F16.F32.PACK_AB R183, R184, R183 ;  /* 0x000000b7b8b7723e */ /* 0x000fe200000000ff */
[----:B------:R-:W-:Y:S06]  /*57e0*/  BRA.U !UP3, `(.L_x_10101) ;  /* 0x000000010b187547 */ /* 0x000fec000b800000 */
[----:B-----5:R-:W-:Y:S02]  /*57f0*/  HADD2.F32 R185, -RZ, R175.H1_H1 ;  /* 0x300000afffb97230 */ /* 0x020fe40000004100 */
[----:B------:R-:W-:-:S04]  /*5800*/  FMUL.FTZ R184, R184, UR29 ;  /* 0x0000001db8b87c20 */ /* 0x000fc80008410000 */
[-C--:B------:R-:W-:Y:S01]  /*5810*/  FFMA.FTZ R63, R185, R184.reuse, R63 ;  /* 0x000000b8b93f7223 */ /* 0x080fe2000001003f */
[----:B------:R-:W-:-:S05]  /*5820*/  FMUL.FTZ R184, R155, R184 ;  /* 0x000000b89bb87220 */ /* 0x000fca0000410000 */
[----:B------:R-:W-:-:S04]  /*5830*/  F2FP.F16.F32.PACK_AB R184, RZ, R184 ;  /* 0x000000b8ffb8723e */ /* 0x000fc800000000ff */
[----:B------:R-:W-:-:S07]  /*5840*/  PRMT R179, R179, 0x5410, R184 ;  /* 0x00005410b3b37816 */ /* 0x000fce00000000b8 */
.L_x_10101:
        /* <DEDUP_REMOVED lines=13> */
.L_x_10090:
[----:B------:R-:W-:Y:S05]  /*5920*/  BSYNC.RECONVERGENT B0 ;  /* 0x0000000000007941 */ /* 0x000fea0003800200 */
.L_x_10089:
        /* <DEDUP_REMOVED lines=9> */
.L_x_10126:
[----:B------:R-:W-:Y:S05]  /*59c0*/  BRA.U !UP0, `(.L_x_10127) ;  /* 0x0000000d08307547 */ /* 0x000fea000b800000 */
[----:B------:R-:W-:-:S04]  /*59d0*/  UISETP.NE.U32.AND UP0, UPT, UR4, URZ, UPT ;  /* 0x000000ff0400728c */ /* 0x000fc8000bf05070 */
[----:B------:R-:W-:-:S06]  /*59e0*/  UISETP.NE.AND.EX UP0, UPT, UR5, URZ, UPT, UP0 ;  /* 0x000000ff0500728c */ /* 0x000fcc000bf05300 */
[----:B------:R-:W-:-:S13]  /*59f0*/  PLOP3.LUT P0, PT, PT, PT, UP0, 0x80, 0x8 ;  /* 0x000000000008781c */ /* 0x000fda0003f0f008 */
[----:B------:R-:W-:Y:S05]  /*5a00*/  @!P0 BRA `(.L_x_10128) ;  /* 0x0000000400988947 */ /* 0x000fea0003800000 */
[----:B------:R-:W-:Y:S01]  /*5a10*/  ISETP.LT.AND P3, PT, RZ, UR31, PT ;  /* 0x0000001fff007c0c */ /* 0x000fe2000bf61270 */
[----:B0-----:R-:W-:Y:S01]  /*5a20*/  HADD2.F32 R185, -RZ, R20.H1_H1 ;  /* 0x30000014ffb97230 */ /* 0x001fe20000004100 */
[----:B------:R-:W-:Y:S01]  /*5a30*/  MOV R181, UR8 ;  /* 0x0000000800b57c02 */ /* 0x000fe20008000f00 */
[----:B------:R-:W-:Y:S01]  /*5a40*/  HADD2.F32 R184, -RZ, R21.H1_H1 ;  /* 0x30000015ffb87230 */ /* 0x000fe20000004100 */
[----:B------:R-:W-:Y:S02]  /*5a50*/  MOV R180, UR8 ;  /* 0x0000000800b47c02 */ /* 0x000fe40008000f00 */
[----:B------:R-:W-:-:S07]  /*5a60*/  MOV R182, UR8 ;  /* 0x0000000800b67c02 */ /* 0x000fce0008000f00 */
[----:B------:R-:W-:Y:S01]  /*5a70*/  @P3 FFMA.FTZ R181, R194, R181, UR9 ;  /* 0x00000009c2b53e23 */ /* 0x000fe200080100b5 */
[----:B------:R-:W-:Y:S01]  /*5a80*/  @P3 FFMA.FTZ R180, R193, R180, UR9 ;  /* 0x00000009c1b43e23 */ /* 0x000fe200080100b4 */
[----:B------:R-:W-:Y:S02]  /*5a90*/  @P3 FFMA.FTZ R182, R195, R182, UR9 ;  /* 0x00000009c3b63e23 */ /* 0x000fe400080100b6 */
[----:B------:R-:W-:Y:S01]  /*5aa0*/  @P3 FADD.FTZ R181, R242, -R181 ;  /* 0x800000b5f2b53221 */ /* 0x000fe20000010000 */
[----:B------:R-:W-:Y:S01]  /*5ab0*/  @P3 FADD.FTZ R180, R241, -R180 ;  /* 0x800000b4f1b43221 */ /* 0x000fe20000010000 */
[----:B------:R-:W-:Y:S02]  /*5ac0*/  @P3 FADD.FTZ R182, R243, -R182 ;  /* 0x800000b6f3b63221 */ /* 0x000fe40000010000 */
[----:B------:R-:W-:Y:S01]  /*5ad0*/  @P3 FFMA.FTZ R185, R181, UR30, R185 ;  /* 0x0000001eb5b93c23 */ /* 0x000fe200080100b9 */
[----:B------:R-:W-:-:S05]  /*5ae0*/  HADD2.F32 R181, -RZ, R21.H0_H0 ;  /* 0x20000015ffb57230 */ /* 0x000fca0000004100 */
[----:B------:R-:W-:Y:S01]  /*5af0*/  @P3 FFMA.FTZ R181, R180, UR30, R181 ;  /* 0x0000001eb4b53c23 */ /* 0x000fe200080100b5 */
[----:B------:R-:W-:-:S05]  /*5b00*/  MOV R180, UR8 ;  /* 0x0000000800b47c02 */ /* 0x000fca0008000f00 */
[----:B------:R-:W-:-:S04]  /*5b10*/  @P3 FFMA.FTZ R180, R192, R180, UR9 ;  /* 0x00000009c0b43e23 */ /* 0x000fc800080100b4 */
        /* <DEDUP_REMOVED lines=11> */
.L_x_10129:
[----:B------:R-:W-:Y:S05]  /*5bd0*/  BRA.U !UP3, `(.L_x_10130) ;  /* 0x000000010b187547 */ /* 0x000fea000b800000 */
[----:B-----5:R-:W-:Y:S02]  /*5be0*/  HADD2.F32 R182, -RZ, R172.H1_H1 ;  /* 0x300000acffb67230 */ /* 0x020fe40000004100 */
[----:B------:R-:W-:-:S04]  /*5bf0*/  FMUL.FTZ R183, R185, UR29 ;  /* 0x0000001db9b77c20 */ /* 0x000fc80008410000 */
[-C--:B------:R-:W-:Y:S01]  /*5c00*/  FFMA.FTZ R57, R182, R183.reuse, R57 ;  /* 0x000000b7b6397223 */ /* 0x080fe20000010039 */
[----:B------:R-:W-:-:S05]  /*5c10*/  FMUL.FTZ R182, R149, R183 ;  /* 0x000000b795b67220 */ /* 0x000fca0000410000 */
[----:B------:R-:W-:-:S04]  /*5c20*/  F2FP.F16.F32.PACK_AB R182, RZ, R182 ;  /* 0x000000b6ffb6723e */ /* 0x000fc800000000ff */
[----:B------:R-:W-:-:S07]  /*5c30*/  PRMT R176, R176, 0x5410, R182 ;  /* 0x00005410b0b07816 */ /* 0x000fce00000000b6 */
.L_x_10130:
[----:B------:R-:W-:Y:S05]  /*5c40*/  BRA.U !UP3, `(.L_x_10131) ;  /* 0x000000010b187547 */ /* 0x000fea000b800000 */
[----:B-----5:R-:W-:Y:S02]  /*5c50*/  HADD2.F32 R182, -RZ, R173.H0_H0 ;  /* 0x200000adffb67230 */ /* 0x020fe40000004100 */
[----:B------:R-:W-:-:S04]  /*5c60*/  FMUL.FTZ R183, R181, UR29 ;  /* 0x0000001db5b77c20 */ /* 0x000fc80008410000 */
[-C--:B------:R-:W-:Y:S01]  /*5c70*/  FFMA.FTZ R58, R182, R183.reuse, R58 ;  /* 0x000000b7b63a7223 */ /* 0x080fe2000001003a */
[----:B------:R-:W-:-:S05]  /*5c80*/  FMUL.FTZ R182, R150, R183 ;  /* 0x000000b796b67220 */ /* 0x000fca0000410000 */
[----:B------:R-:W-:-:S04]  /*5c90*/  F2FP.F16.F32.PACK_AB R182, RZ, R182 ;  /* 0x000000b6ffb6723e */ /* 0x000fc800000000ff */
[----:B------:R-:W-:-:S07]  /*5ca0*/  PRMT R177, R182, 0x7610, R177 ;  /* 0x00007610b6b17816 */ /* 0x000fce00000000b1 */
.L_x_10131:
[----:B------:R-:W-:Y:S05]  /*5cb0*/  BRA.U !UP3, `(.L_x_10132) ;  /* 0x000000010b187547 */ /* 0x000fea000b800000 */
[----:B-----5:R-:W-:Y:S02]  /*5cc0*/  HADD2.F32 R182, -RZ, R173.H1_H1 ;  /* 0x300000adffb67230 */ /* 0x020fe40000004100 */
[----:B------:R-:W-:-:S04]  /*5cd0*/  FMUL.FTZ R183, R184, UR29 ;  /* 0x0000001db8b77c20 */ /* 0x000fc80008410000 */
[-C--:B------:R-:W-:Y:S01]  /*5ce0*/  FFMA.FTZ R59, R182, R183.reuse, R59 ;  /* 0x000000b7b63b7223 */ /* 0x080fe2000001003b */
[----:B------:R-:W-:-:S05]  /*5cf0*/  FMUL.FTZ R182, R151, R183 ;  /* 0x000000b797b67220 */ /* 0x000fca0000410000 */
[----:B------:R-:W-:-:S04]  /*5d00*/  F2FP.F16.F32.PACK_AB R182, RZ, R182 ;  /* 0x000000b6ffb6723e */ /* 0x000fc800000000ff */
[----:B------:R-:W-:-:S07]  /*5d10*/  PRMT R177, R177, 0x5410, R182 ;  /* 0x00005410b1b17816 */ /* 0x000fce00000000b6 */
.L_x_10132:
        /* <DEDUP_REMOVED lines=12> */
.L_x_10133:
        /* <DEDUP_REMOVED lines=12> */
.L_x_10134:
        /* <DEDUP_REMOVED lines=20> */
.L_x_10135:
        /* <DEDUP_REMOVED lines=9> */
.L_x_10128:
        /* <DEDUP_REMOVED lines=13> */
.L_x_10137:
        /* <DEDUP_REMOVED lines=12> */
.L_x_10138:
        /* <DEDUP_REMOVED lines=12> */
.L_x_10139:
        /* <DEDUP_REMOVED lines=12> */
.L_x_10140:
        /* <DEDUP_REMOVED lines=12> */
.L_x_10141:
        /* <DEDUP_REMOVED lines=12> */
.L_x_10142:
        /* <DEDUP_REMOVED lines=12> */
.L_x_10143:
        /* <DEDUP_REMOVED lines=13> */
.L_x_10127:
        /* <DEDUP_REMOVED lines=27> */
.L_x_10145:
[----:B------:R-:W-:Y:S05]  /*6840*/  BRA.U !UP3, `(.L_x_10146) ;  /* 0x000000010b187547 */ /* 0x000fea000b800000 */
[----:B-----5:R-:W-:Y:S02]  /*6850*/  HADD2.F32 R182, -RZ, R172.H1_H1 ;  /* 0x300000acffb67230 */ /* 0x020fe40000004100 */
[----:B------:R-:W-:-:S04]  /*6860*/  FMUL.FTZ R184, R180, UR29 ;  /* 0x0000001db4b87c20 */ /* 0x000fc80008410000 */
[-C--:B------:R-:W-:Y:S01]  /*6870*/  FFMA.FTZ R57, R182, R184.reuse, R57 ;  /* 0x000000b8b6397223 */ /* 0x080fe20000010039 */
[----:B------:R-:W-:-:S05]  /*6880*/  FMUL.FTZ R182, R149, R184 ;  /* 0x000000b895b67220 */ /* 0x000fca0000410000 */
[----:B------:R-:W-:-:S04]  /*6890*/  F2FP.F16.F32.PACK_AB R182, RZ, R182 ;  /* 0x000000b6ffb6723e */ /* 0x000fc800000000ff */
[----:B------:R-:W-:-:S07]  /*68a0*/  PRMT R176, R176, 0x5410, R182 ;  /* 0x00005410b0b07816 */ /* 0x000fce00000000b6 */
.L_x_10146:
[----:B------:R-:W-:Y:S05]  /*68b0*/  BRA.U !UP3, `(.L_x_10147) ;  /* 0x000000010b187547 */ /* 0x000fea000b800000 */
[----:B-----5:R-:W-:Y:S02]  /*68c0*/  HADD2.F32 R182, -RZ, R173.H0_H0 ;  /* 0x200000adffb67230 */ /* 0x020fe40000004100 */
[----:B------:R-:W-:-:S04]  /*68d0*/  FMUL.FTZ R184, R181, UR29 ;  /* 0x0000001db5b87c20 */ /* 0x000fc80008410000 */
[-C--:B------:R-:W-:Y:S01]  /*68e0*/  FFMA.FTZ R58, R182, R184.reuse, R58 ;  /* 0x000000b8b63a7223 */ /* 0x080fe2000001003a */
[----:B------:R-:W-:-:S05]  /*68f0*/  FMUL.FTZ R182, R150, R184 ;  /* 0x000000b896b67220 */ /* 0x000fca0000410000 */
[----:B------:R-:W-:-:S04]  /*6900*/  F2FP.F16.F32.PACK_AB R182, RZ, R182 ;  /* 0x000000b6ffb6723e */ /* 0x000fc800000000ff */
[----:B------:R-:W-:-:S07]  /*6910*/  PRMT R177, R182, 0x7610, R177 ;  /* 0x00007610b6b17816 */ /* 0x000fce00000000b1 */
.L_x_10147:
        /* <DEDUP_REMOVED lines=12> */
.L_x_10148:
        /* <DEDUP_REMOVED lines=12> */
.L_x_10149:
        /* <DEDUP_REMOVED lines=12> */
.L_x_10150:
        /* <DEDUP_REMOVED lines=20> */
.L_x_10151:
        /* <DEDUP_REMOVED lines=9> */
.L_x_10144:
        /* <DEDUP_REMOVED lines=11> */
[----:B------:R-:W-:-:S04]  /*6de0*/  F2FP.F16.F32.PACK_AB R184, RZ, R184 ;  /* 0x000000b8ffb8723e */ /* 0x000fc800000000ff */
[----:B------:R-:W-:-:S07]  /*6df0*/  PRMT R176, R184, 0x7610, R176 ;  /* 0x00007610b8b07816 */ /* 0x000fce00000000b0 */
.L_x_10152:
        /* <DEDUP_REMOVED lines=13> */
.L_x_10153:
        /* <DEDUP_REMOVED lines=13> */
.L_x_10154:
        /* <DEDUP_REMOVED lines=13> */
.L_x_10155:
        /* <DEDUP_REMOVED lines=13> */
.L_x_10156:
        /* <DEDUP_REMOVED lines=13> */
.L_x_10157:
        /* <DEDUP_REMOVED lines=13> */
.L_x_10158:
        /* <DEDUP_REMOVED lines=13> */
.L_x_10136:
        /* <DEDUP_REMOVED lines=11> */
.L_x_10125:
[----:B------:R-:W-:Y:S05]  /*7460*/  BSYNC.RECONVERGENT B0 ;  /* 0x0000000000007941 */ /* 0x000fea0003800200 */
.L_x_10124:
        /* <DEDUP_REMOVED lines=9> */
.L_x_10161:
[----:B------:R-:W-:Y:S05]  /*7500*/  BRA.U !UP0, `(.L_x_10162) ;  /* 0x0000000d08307547 */ /* 0x000fea000b800000 */
[----:B------:R-:W-:-:S04]  /*7510*/  UISETP.NE.U32.AND UP0, UPT, UR4, URZ, UPT ;  /* 0x000000ff0400728c */ /* 0x000fc8000bf05070 */
[----:B------:R-:W-:-:S06]  /*7520*/  UISETP.NE.AND.EX UP0, UPT, UR5, URZ, UPT, UP0 ;  /* 0x000000ff0500728c */ /* 0x000fcc000bf05300 */
[----:B------:R-:W-:-:S13]  /*7530*/  PLOP3.LUT P0, PT, PT, PT, UP0, 0x80, 0x8 ;  /* 0x000000000008781c */ /* 0x000fda0003f0f008 */
[----:B------:R-:W-:Y:S05]  /*7540*/  @!P0 BRA `(.L_x_10163) ;  /* 0x0000000400988947 */ /* 0x000fea0003800000 */
[----:B------:R-:W-:Y:S01]  /*7550*/  ISETP.LT.AND P4, PT, RZ, UR31, PT ;  /* 0x0000001fff007c0c */ /* 0x000fe2000bf81270 */
[----:B01----:R-:W-:Y:S01]  /*7560*/  HADD2.F32 R185, -RZ, R160.H1_H1 ;  /* 0x300000a0ffb97230 */ /* 0x003fe20000004100 */
        /* <DEDUP_REMOVED lines=26> */
.L_x_10164:
[----:B------:R-:W-:Y:S05]  /*7710*/  BRA.U !UP3, `(.L_x_10165) ;  /* 0x000000010b187547 */ /* 0x000fea000b800000 */
[----:B-----5:R-:W-:Y:S02]  /*7720*/  HADD2.F32 R182, -RZ, R172.H1_H1 ;  /* 0x300000acffb67230 */ /* 0x020fe40000004100 */
[----:B------:R-:W-:-:S04]  /*7730*/  FMUL.FTZ R183, R185, UR29 ;  /* 0x0000001db9b77c20 */ /* 0x000fc80008410000 */
[-C--:B------:R-:W-:Y:S01]  /*7740*/  FFMA.FTZ R49, R182, R183.reuse, R49 ;  /* 0x000000b7b6317223 */ /* 0x080fe20000010031 */
[----:B------:R-:W-:-:S05]  /*7750*/  FMUL.FTZ R182, R141, R183 ;  /* 0x000000b78db67220 */ /* 0x000fca0000410000 */
[----:B------:R-:W-:-:S04]  /*7760*/  F2FP.F16.F32.PACK_AB R182, RZ, R182 ;  /* 0x000000b6ffb6723e */ /* 0x000fc800000000ff */
[----:B------:R-:W-:-:S07]  /*7770*/  PRMT R176, R176, 0x5410, R182 ;  /* 0x00005410b0b07816 */ /* 0x000fce00000000b6 */
.L_x_10165:
[----:B------:R-:W-:Y:S05]  /*7780*/  BRA.U !UP3, `(.L_x_10166) ;  /* 0x000000010b187547 */ /* 0x000fea000b800000 */
[----:B-----5:R-:W-:Y:S02]  /*7790*/  HADD2.F32 R182, -RZ, R173.H0_H0 ;  /* 0x200000adffb67230 */ /* 0x020fe40000004100 */
[----:B------:R-:W-:-:S04]  /*77a0*/  FMUL.FTZ R183, R181, UR29 ;  /* 0x0000001db5b77c20 */ /* 0x000fc80008410000 */
[-C--:B------:R-:W-:Y:S01]  /*77b0*/  FFMA.FTZ R50, R182, R183.reuse, R50 ;  /* 0x000000b7b6327223 */ /* 0x080fe20000010032 */
[----:B------:R-:W-:-:S05]  /*77c0*/  FMUL.FTZ R182, R142, R183 ;  /* 0x000000b78eb67220 */ /* 0x000fca0000410000 */
[----:B------:R-:W-:-:S04]  /*77d0*/  F2FP.F16.F32.PACK_AB R182, RZ, R182 ;  /* 0x000000b6ffb6723e */ /* 0x000fc800000000ff */
[----:B------:R-:W-:-:S07]  /*77e0*/  PRMT R177, R182, 0x7610, R177 ;  /* 0x00007610b6b17816 */ /* 0x000fce00000000b1 */
.L_x_10166:
[----:B------:R-:W-:Y:S05]  /*77f0*/  BRA.U !UP3, `(.L_x_10167) ;  /* 0x000000010b187547 */ /* 0x000fea000b800000 */
[----:B-----5:R-:W-:Y:S02]  /*7800*/  HADD2.F32 R182, -RZ, R173.H1_H1 ;  /* 0x300000adffb67230 */ /* 0x020fe40000004100 */
[----:B------:R-:W-:-:S04]  /*7810*/  FMUL.FTZ R183, R184, UR29 ;  /* 0x0000001db8b77c20 */ /* 0x000fc80008410000 */
[-C--:B------:R-:W-:Y:S01]  /*7820*/  FFMA.FTZ R51, R182, R183.reuse, R51 ;  /* 0x000000b7b6337223 */ /* 0x080fe20000010033 */
[----:B------:R-:W-:-:S05]  /*7830*/  FMUL.FTZ R182, R143, R183 ;  /* 0x000000b78fb67220 */ /* 0x000fca0000410000 */
[----:B------:R-:W-:-:S04]  /*7840*/  F2FP.F16.F32.PACK_AB R182, RZ, R182 ;  /* 0x000000b6ffb6723e */ /* 0x000fc800000000ff */
[----:B------:R-:W-:-:S07]  /*7850*/  PRMT R177, R177, 0x5410, R182 ;  /* 0x00005410b1b17816 */ /* 0x000fce00000000b6 */
.L_x_10167:
        /* <DEDUP_REMOVED lines=12> */
.L_x_10168:
        /* <DEDUP_REMOVED lines=12> */
.L_x_10169:
        /* <DEDUP_REMOVED lines=20> */
.L_x_10170:
        /* <DEDUP_REMOVED lines=9> */
.L_x_10163:
[----:B------:R-:W-:Y:S01]  /*7bb0*/  ISETP.LT.AND P4, PT, RZ, UR31, PT ;  /* 0x0000001fff007c0c */ /* 0x000fe2000bf81270 */
[----:B------:R-:W-:-:S12]  /*7bc0*/  BRA.U !UP3, `(.L_x_10172) ;  /* 0x000000010b2c7547 */ /* 0x000fd8000b800000 */
[----:B01----:R-:W-:Y:S01]  /*7bd0*/  MOV R184, UR8 ;  /* 0x0000000800b87c02 */ /* 0x003fe20008000f00 */
        /* <DEDUP_REMOVED lines=10> */
.L_x_10172:
[----:B------:R-:W-:Y:S05]  /*7c80*/  BRA.U !UP3, `(.L_x_10173) ;  /* 0x000000010b2c7547 */ /* 0x000fea000b800000 */
[----:B01----:R-:W-:Y:S01]  /*7c90*/  MOV R184, UR8 ;  /* 0x0000000800b87c02 */ /* 0x003fe20008000f00 */
        /* <DEDUP_REMOVED lines=10> */
.L_x_10173:
[----:B------:R-:W-:Y:S05]  /*7d40*/  BRA.U !UP3, `(.L_x_10174) ;  /* 0x000000010b2c7547 */ /* 0x000fea000b800000 */
        /* <DEDUP_REMOVED lines=11> */
.L_x_10174:
        /* <DEDUP_REMOVED lines=12> */
.L_x_10175:
        /* <DEDUP_REMOVED lines=12> */
.L_x_10176:
        /* <DEDUP_REMOVED lines=12> */
.L_x_10177:
        /* <DEDUP_REMOVED lines=12> */
.L_x_10178:
        /* <DEDUP_REMOVED lines=13> */
.L_x_10162:
        /* <DEDUP_REMOVED lines=27> */
.L_x_10180:
[----:B------:R-:W-:Y:S05]  /*8380*/  BRA.U !UP3, `(.L_x_10181) ;  /* 0x000000010b187547 */ /* 0x000fea000b800000 */
[----:B-----5:R-:W-:Y:S02]  /*8390*/  HADD2.F32 R182, -RZ, R172.H1_H1 ;  /* 0x300000acffb67230 */ /* 0x020fe40000004100 */
[----:B------:R-:W-:-:S04]  /*83a0*/  FMUL.FTZ R184, R180, UR29 ;  /* 0x0000001db4b87c20 */ /* 0x000fc80008410000 */
[-C--:B------:R-:W-:Y:S01]  /*83b0*/  FFMA.FTZ R49, R182, R184.reuse, R49 ;  /* 0x000000b8b6317223 */ /* 0x080fe20000010031 */
[----:B------:R-:W-:-:S05]  /*83c0*/  FMUL.FTZ R182, R141, R184 ;  /* 0x000000b88db67220 */ /* 0x000fca0000410000 */
[----:B------:R-:W-:-:S04]  /*83d0*/  F2FP.F16.F32.PACK_AB R182, RZ, R182 ;  /* 0x000000b6ffb6723e */ /* 0x000fc800000000ff */
[----:B------:R-:W-:-:S07]  /*83e0*/  PRMT R176, R176, 0x5410, R182 ;  /* 0x00005410b0b07816 */ /* 0x000fce00000000b6 */
.L_x_10181:
[----:B------:R-:W-:Y:S05]  /*83f0*/  BRA.U !UP3, `(.L_x_10182) ;  /* 0x000000010b187547 */ /* 0x000fea000b800000 */
[----:B-----5:R-:W-:Y:S02]  /*8400*/  HADD2.F32 R182, -RZ, R173.H0_H0 ;  /* 0x200000adffb67230 */ /* 0x020fe40000004100 */
[----:B------:R-:W-:-:S04]  /*8410*/  FMUL.FTZ R184, R181, UR29 ;  /* 0x0000001db5b87c20 */ /* 0x000fc80008410000 */
[-C--:B------:R-:W-:Y:S01]  /*8420*/  FFMA.FTZ R50, R182, R184.reuse, R50 ;  /* 0x000000b8b6327223 */ /* 0x080fe20000010032 */
[----:B------:R-:W-:-:S05]  /*8430*/  FMUL.FTZ R182, R142, R184 ;  /* 0x000000b88eb67220 */ /* 0x000fca0000410000 */
[----:B------:R-:W-:-:S04]  /*8440*/  F2FP.F16.F32.PACK_AB R182, RZ, R182 ;  /* 0x000000b6ffb6723e */ /* 0x000fc800000000ff */
[----:B------:R-:W-:-:S07]  /*8450*/  PRMT R177, R182, 0x7610, R177 ;  /* 0x00007610b6b17816 */ /* 0x000fce00000000b1 */
.L_x_10182:
        /* <DEDUP_REMOVED lines=12> */
.L_x_10183:
        /* <DEDUP_REMOVED lines=12> */
.L_x_10184:
        /* <DEDUP_REMOVED lines=12> */
.L_x_10185:
        /* <DEDUP_REMOVED lines=20> */
.L_x_10186:
        /* <DEDUP_REMOVED lines=9> */
.L_x_10179:
        /* <DEDUP_REMOVED lines=13> */
.L_x_10187:
        /* <DEDUP_REMOVED lines=13> */
.L_x_10188:
        /* <DEDUP_REMOVED lines=13> */
.L_x_10189:
        /* <DEDUP_REMOVED lines=13> */
.L_x_10190:
        /* <DEDUP_REMOVED lines=13> */
.L_x_10191:
        /* <DEDUP_REMOVED lines=13> */
.L_x_10192:
        /* <DEDUP_REMOVED lines=13> */
.L_x_10193:
        /* <DEDUP_REMOVED lines=13> */
.L_x_10171:
        /* <DEDUP_REMOVED lines=11> */
.L_x_10160:
[----:B------:R-:W-:Y:S05]  /*8fa0*/  BSYNC.RECONVERGENT B0 ;  /* 0x0000000000007941 */ /* 0x000fea0003800200 */
.L_x_10159:
        /* <DEDUP_REMOVED lines=9> */
.L_x_10196:
[----:B------:R-:W-:Y:S05]  /*9040*/  BRA.U !UP0, `(.L_x_10197) ;  /* 0x0000000d08307547 */ /* 0x000fea000b800000 */
[----:B------:R-:W-:-:S04]  /*9050*/  UISETP.NE.U32.AND UP0, UPT, UR4, URZ, UPT ;  /* 0x000000ff0400728c */ /* 0x000fc8000bf05070 */
[----:B------:R-:W-:-:S06]  /*9060*/  UISETP.NE.AND.EX UP0, UPT, UR5, URZ, UPT, UP0 ;  /* 0x000000ff0500728c */ /* 0x000fcc000bf05300 */
[----:B------:R-:W-:-:S13]  /*9070*/  PLOP3.LUT P0, PT, PT, PT, UP0, 0x80, 0x8 ;  /* 0x000000000008781c */ /* 0x000fda0003f0f008 */
[----:B------:R-:W-:Y:S05]  /*9080*/  @!P0 BRA `(.L_x_10198) ;  /* 0x0000000400988947 */ /* 0x000fea0003800000 */
[----:B------:R-:W-:Y:S01]  /*9090*/  ISETP.LT.AND P5, PT, RZ, UR31, PT ;  /* 0x0000001fff007c0c */ /* 0x000fe2000bfa1270 */
[----:B012---:R-:W-:Y:S01]  /*90a0*/  HADD2.F32 R185, -RZ, R164.H1_H1 ;  /* 0x300000a4ffb97230 */ /* 0x007fe20000004100 */
        /* <DEDUP_REMOVED lines=26> */
.L_x_10199:
[----:B------:R-:W-:Y:S05]  /*9250*/  BRA.U !UP3, `(.L_x_10200) ;  /* 0x000000010b187547 */ /* 0x000fea000b800000 */
[----:B-----5:R-:W-:Y:S02]  /*9260*/  HADD2.F32 R182, -RZ, R172.H1_H1 ;  /* 0x300000acffb67230 */ /* 0x020fe40000004100 */
[----:B------:R-:W-:-:S04]  /*9270*/  FMUL.FTZ R183, R185, UR29 ;  /* 0x0000001db9b77c20 */ /* 0x000fc80008410000 */
[-C--:B------:R-:W-:Y:S01]  /*9280*/  FFMA.FTZ R41, R182, R183.reuse, R41 ;  /* 0x000000b7b6297223 */ /* 0x080fe20000010029 */
[----:B------:R-:W-:-:S05]  /*9290*/  FMUL.FTZ R182, R133, R183 ;  /* 0x000000b785b67220 */ /* 0x000fca0000410000 */
[----:B------:R-:W-:-:S04]  /*92a0*/  F2FP.F16.F32.PACK_AB R182, RZ, R182 ;  /* 0x000000b6ffb6723e */ /* 0x000fc800000000ff */
[----:B------:R-:W-:-:S07]  /*92b0*/  PRMT R176, R176, 0x5410, R182 ;  /* 0x00005410b0b07816 */ /* 0x000fce00000000b6 */
.L_x_10200:
[----:B------:R-:W-:Y:S05]  /*92c0*/  BRA.U !UP3, `(.L_x_10201) ;  /* 0x000000010b187547 */ /* 0x000fea000b800000 */
[----:B-----5:R-:W-:Y:S02]  /*92d0*/  HADD2.F32 R182, -RZ, R173.H0_H0 ;  /* 0x200000adffb67230 */ /* 0x020fe40000004100 */
[----:B------:R-:W-:-:S04]  /*92e0*/  FMUL.FTZ R183, R181, UR29 ;  /* 0x0000001db5b77c20 */ /* 0x000fc80008410000 */
[-C--:B------:R-:W-:Y:S01]  /*92f0*/  FFMA.FTZ R42, R182, R183.reuse, R42 ;  /* 0x000000b7b62a7223 */ /* 0x080fe2000001002a */
[----:B------:R-:W-:-:S05]  /*9300*/  FMUL.FTZ R182, R134, R183 ;  /* 0x000000b786b67220 */ /* 0x000fca0000410000 */
[----:B------:R-:W-:-:S04]  /*9310*/  F2FP.F16.F32.PACK_AB R182, RZ, R182 ;  /* 0x000000b6ffb6723e */ /* 0x000fc800000000ff */
[----:B------:R-:W-:-:S07]  /*9320*/  PRMT R177, R182, 0x7610, R177 ;  /* 0x00007610b6b17816 */ /* 0x000fce00000000b1 */
.L_x_10201:
[----:B------:R-:W-:Y:S05]  /*9330*/  BRA.U !UP3, `(.L_x_10202) ;  /* 0x000000010b187547 */ /* 0x000fea000b800000 */
[----:B-----5:R-:W-:Y:S02]  /*9340*/  HADD2.F32 R182, -RZ, R173.H1_H1 ;  /* 0x300000adffb67230 */ /* 0x020fe40000004100 */
[----:B------:R-:W-:-:S04]  /*9350*/  FMUL.FTZ R183, R184, UR29 ;  /* 0x0000001db8b77c20 */ /* 0x000fc80008410000 */
[-C--:B------:R-:W-:Y:S01]  /*9360*/  FFMA.FTZ R43, R182, R183.reuse, R43 ;  /* 0x000000b7b62b7223 */ /* 0x080fe2000001002b */
[----:B------:R-:W-:-:S05]  /*9370*/  FMUL.FTZ R182, R135, R183 ;  /* 0x000000b787b67220 */ /* 0x000fca0000410000 */
[----:B------:R-:W-:-:S04]  /*9380*/  F2FP.F16.F32.PACK_AB R182, RZ, R182 ;  /* 0x000000b6ffb6723e */ /* 0x000fc800000000ff */
[----:B------:R-:W-:-:S07]  /*9390*/  PRMT R177, R177, 0x5410, R182 ;  /* 0x00005410b1b17816 */ /* 0x000fce00000000b6 */
.L_x_10202:
        /* <DEDUP_REMOVED lines=12> */
.L_x_10203:
        /* <DEDUP_REMOVED lines=12> */
.L_x_10204:
        /* <DEDUP_REMOVED lines=20> */
.L_x_10205:
        /* <DEDUP_REMOVED lines=9> */
.L_x_10198:
[----:B------:R-:W-:Y:S01]  /*96f0*/  ISETP.LT.AND P5, PT, RZ, UR31, PT ;  /* 0x0000001fff007c0c */ /* 0x000fe2000bfa1270 */
[----:B------:R-:W-:-:S12]  /*9700*/  BRA.U !UP3, `(.L_x_10207) ;  /* 0x000000010b2c7547 */ /* 0x000fd8000b800000 */
[----:B012---:R-:W-:Y:S01]  /*9710*/  MOV R184, UR8 ;  /* 0x0000000800b87c02 */ /* 0x007fe20008000f00 */
        /* <DEDUP_REMOVED lines=10> */
.L_x_10207:
[----:B------:R-:W-:Y:S05]  /*97c0*/  BRA.U !UP3, `(.L_x_10208) ;  /* 0x000000010b2c7547 */ /* 0x000fea000b800000 */
[----:B012---:R-:W-:Y:S01]  /*97d0*/  MOV R184, UR8 ;  /* 0x0000000800b87c02 */ /* 0x007fe20008000f00 */
        /* <DEDUP_REMOVED lines=10> */
.L_x_10208:
[----:B------:R-:W-:Y:S05]  /*9880*/  BRA.U !UP3, `(.L_x_10209) ;  /* 0x000000010b2c7547 */ /* 0x000fea000b800000 */
        /* <DEDUP_REMOVED lines=11> */
.L_x_10209:
        /* <DEDUP_REMOVED lines=12> */
.L_x_10210:
        /* <DEDUP_REMOVED lines=12> */
.L_x_10211:
        /* <DEDUP_REMOVED lines=12> */
.L_x_10212:
        /* <DEDUP_REMOVED lines=12> */
.L_x_10213:
        /* <DEDUP_REMOVED lines=13> */
.L_x_10197:
        /* <DEDUP_REMOVED lines=27> */
.L_x_10215:
[----:B------:R-:W-:Y:S05]  /*9ec0*/  BRA.U !UP3, `(.L_x_10216) ;  /* 0x000000010b187547 */ /* 0x000fea000b800000 */
[----:B-----5:R-:W-:Y:S02]  /*9ed0*/  HADD2.F32 R182, -RZ, R172.H1_H1 ;  /* 0x300000acffb67230 */ /* 0x020fe40000004100 */
[----:B------:R-:W-:-:S04]  /*9ee0*/  FMUL.FTZ R184, R180, UR29 ;  /* 0x0000001db4b87c20 */ /* 0x000fc80008410000 */
[-C--:B------:R-:W-:Y:S01]  /*9ef0*/  FFMA.FTZ R41, R182, R184.reuse, R41 ;  /* 0x000000b8b6297223 */ /* 0x080fe20000010029 */
[----:B------:R-:W-:-:S05]  /*9f00*/  FMUL.FTZ R182, R133, R184 ;  /* 0x000000b885b67220 */ /* 0x000fca0000410000 */
[----:B------:R-:W-:-:S04]  /*9f10*/  F2FP.F16.F32.PACK_AB R182, RZ, R182 ;  /* 0x000000b6ffb6723e */ /* 0x000fc800000000ff */
[----:B------:R-:W-:-:S07]  /*9f20*/  PRMT R176, R176, 0x5410, R182 ;  /* 0x00005410b0b07816 */ /* 0x000fce00000000b6 */
.L_x_10216:
[----:B------:R-:W-:Y:S05]  /*9f30*/  BRA.U !UP3, `(.L_x_10217) ;  /* 0x000000010b187547 */ /* 0x000fea000b800000 */
[----:B-----5:R-:W-:Y:S02]  /*9f40*/  HADD2.F32 R182, -RZ, R173.H0_H0 ;  /* 0x200000adffb67230 */ /* 0x020fe40000004100 */
[----:B------:R-:W-:-:S04]  /*9f50*/  FMUL.FTZ R184, R181, UR29 ;  /* 0x0000001db5b87c20 */ /* 0x000fc80008410000 */
[-C--:B------:R-:W-:Y:S01]  /*9f60*/  FFMA.FTZ R42, R182, R184.reuse, R42 ;  /* 0x000000b8b62a7223 */ /* 0x080fe2000001002a */
[----:B------:R-:W-:-:S05]  /*9f70*/  FMUL.FTZ R182, R134, R184 ;  /* 0x000000b886b67220 */ /* 0x000fca0000410000 */
[----:B------:R-:W-:-:S04]  /*9f80*/  F2FP.F16.F32.PACK_AB R182, RZ, R182 ;  /* 0x000000b6ffb6723e */ /* 0x000fc800000000ff */
[----:B------:R-:W-:-:S07]  /*9f90*/  PRMT R177, R182, 0x7610, R177 ;  /* 0x00007610b6b17816 */ /* 0x000fce00000000b1 */
.L_x_10217:
        /* <DEDUP_REMOVED lines=12> */
.L_x_10218:
        /* <DEDUP_REMOVED lines=12> */
.L_x_10219:
        /* <DEDUP_REMOVED lines=12> */
.L_x_10220:
        /* <DEDUP_REMOVED lines=20> */
.L_x_10221:
        /* <DEDUP_REMOVED lines=9> */
.L_x_10214:
        /* <DEDUP_REMOVED lines=13> */
.L_x_10222:
        /* <DEDUP_REMOVED lines=13> */
.L_x_10223:
        /* <DEDUP_REMOVED lines=13> */
.L_x_10224:
        /* <DEDUP_REMOVED lines=13> */
.L_x_10225:
        /* <DEDUP_REMOVED lines=13> */
.L_x_10226:
        /* <DEDUP_REMOVED lines=13> */
.L_x_10227:
        /* <DEDUP_REMOVED lines=13> */
.L_x_10228:
        /* <DEDUP_REMOVED lines=13> */
.L_x_10206:
        /* <DEDUP_REMOVED lines=11> */
.L_x_10195:
[----:B------:R-:W-:Y:S05]  /*aae0*/  BSYNC.RECONVERGENT B0 ;  /* 0x0000000000007941 */ /* 0x000fea0003800200 */
.L_x_10194:
        /* <DEDUP_REMOVED lines=9> */
.L_x_10231:
[----:B------:R-:W-:Y:S05]  /*ab80*/  BRA.U !UP0, `(.L_x_10232) ;  /* 0x0000000d08307547 */ /* 0x000fea000b800000 */
[----:B------:R-:W-:-:S04]  /*ab90*/  UISETP.NE.U32.AND UP0, UPT, UR4, URZ, UPT ;  /* 0x000000ff0400728c */ /* 0x000fc8000bf05070 */
[----:B------:R-:W-:-:S06]  /*aba0*/  UISETP.NE.AND.EX UP0, UPT, UR5, URZ, UPT, UP0 ;  /* 0x000000ff0500728c */ /* 0x000fcc000bf05300 */
[----:B------:R-:W-:-:S13]  /*abb0*/  PLOP3.LUT P0, PT, PT, PT, UP0, 0x80, 0x8 ;  /* 0x000000000008781c */ /* 0x000fda0003f0f008 */
[----:B------:R-:W-:Y:S05]  /*abc0*/  @!P0 BRA `(.L_x_10233) ;  /* 0x0000000400988947 */ /* 0x000fea0003800000 */
[----:B------:R-:W-:Y:S01]  /*abd0*/  ISETP.LT.AND P6, PT, RZ, UR31, PT ;  /* 0x0000001fff007c0c */ /* 0x000fe2000bfc1270 */
[----:B0123--:R-:W-:Y:S01]  /*abe0*/  HADD2.F32 R185, -RZ, R168.H1_H1 ;  /* 0x300000a8ffb97230 */ /* 0x00ffe20000004100 */
        /* <DEDUP_REMOVED lines=26> */
.L_x_10234:
[----:B------:R-:W-:Y:S05]  /*ad90*/  BRA.U !UP3, `(.L_x_10235) ;  /* 0x000000010b187547 */ /* 0x000fea000b800000 */
[----:B-----5:R-:W-:Y:S02]  /*ada0*/  HADD2.F32 R182, -RZ, R172.H1_H1 ;  /* 0x300000acffb67230 */ /* 0x020fe40000004100 */
[----:B------:R-:W-:-:S04]  /*adb0*/  FMUL.FTZ R183, R185, UR29 ;  /* 0x0000001db9b77c20 */ /* 0x000fc80008410000 */
[-C--:B------:R-:W-:Y:S01]  /*adc0*/  FFMA.FTZ R33, R182, R183.reuse, R33 ;  /* 0x000000b7b6217223 */ /* 0x080fe20000010021 */
[----:B------:R-:W-:-:S05]  /*add0*/  FMUL.FTZ R182, R125, R183 ;  /* 0x000000b77db67220 */ /* 0x000fca0000410000 */
[----:B------:R-:W-:-:S04]  /*ade0*/  F2FP.F16.F32.PACK_AB R182, RZ, R182 ;  /* 0x000000b6ffb6723e */ /* 0x000fc800000000ff */
[----:B------:R-:W-:-:S07]  /*adf0*/  PRMT R176, R176, 0x5410, R182 ;  /* 0x00005410b0b07816 */ /* 0x000fce00000000b6 */
.L_x_10235:
[----:B------:R-:W-:Y:S05]  /*ae00*/  BRA.U !UP3, `(.L_x_10236) ;  /* 0x000000010b187547 */ /* 0x000fea000b800000 */
[----:B-----5:R-:W-:Y:S02]  /*ae10*/  HADD2.F32 R182, -RZ, R173.H0_H0 ;  /* 0x200000adffb67230 */ /* 0x020fe40000004100 */
[----:B------:R-:W-:-:S04]  /*ae20*/  FMUL.FTZ R183, R181, UR29 ;  /* 0x0000001db5b77c20 */ /* 0x000fc80008410000 */
[-C--:B------:R-:W-:Y:S01]  /*ae30*/  FFMA.FTZ R34, R182, R183.reuse, R34 ;  /* 0x000000b7b6227223 */ /* 0x080fe20000010022 */
[----:B------:R-:W-:-:S05]  /*ae40*/  FMUL.FTZ R182, R126, R183 ;  /* 0x000000b77eb67220 */ /* 0x000fca0000410000 */
[----:B------:R-:W-:-:S04]  /*ae50*/  F2FP.F16.F32.PACK_AB R182, RZ, R182 ;  /* 0x000000b6ffb6723e */ /* 0x000fc800000000ff */
[----:B------:R-:W-:-:S07]  /*ae60*/  PRMT R177, R182, 0x7610, R177 ;  /* 0x00007610b6b17816 */ /* 0x000fce00000000b1 */
.L_x_10236:
[----:B------:R-:W-:Y:S05]  /*ae70*/  BRA.U !UP3, `(.L_x_10237) ;  /* 0x000000010b187547 */ /* 0x000fea000b800000 */
[----:B-----5:R-:W-:Y:S02]  /*ae80*/  HADD2.F32 R182, -RZ, R173.H1_H1 ;  /* 0x300000adffb67230 */ /* 0x020fe40000004100 */
[----:B------:R-:W-:-:S04]  /*ae90*/  FMUL.FTZ R183, R184, UR29 ;  /* 0x0000001db8b77c20 */ /* 0x000fc80008410000 */
[-C--:B------:R-:W-:Y:S01]  /*aea0*/  FFMA.FTZ R35, R182, R183.reuse, R35 ;  /* 0x000000b7b6237223 */ /* 0x080fe20000010023 */
[----:B------:R-:W-:-:S05]  /*aeb0*/  FMUL.FTZ R182, R127, R183 ;  /* 0x000000b77fb67220 */ /* 0x000fca0000410000 */
[----:B------:R-:W-:-:S04]  /*aec0*/  F2FP.F16.F32.PACK_AB R182, RZ, R182 ;  /* 0x000000b6ffb6723e */ /* 0x000fc800000000ff */
[----:B------:R-:W-:-:S07]  /*aed0*/  PRMT R177, R177, 0x5410, R182 ;  /* 0x00005410b1b17816 */ /* 0x000fce00000000b6 */
.L_x_10237:
        /* <DEDUP_REMOVED lines=12> */
.L_x_10238:
        /* <DEDUP_REMOVED lines=12> */
.L_x_10239:
        /* <DEDUP_REMOVED lines=20> */
.L_x_10240:
        /* <DEDUP_REMOVED lines=9> */
.L_x_10233:
[----:B------:R-:W-:Y:S01]  /*b230*/  ISETP.LT.AND P6, PT, RZ, UR31, PT ;  /* 0x0000001fff007c0c */ /* 0x000fe2000bfc1270 */
[----:B------:R-:W-:-:S12]  /*b240*/  BRA.U !UP3, `(.L_x_10242) ;  /* 0x000000010b2c7547 */ /* 0x000fd8000b800000 */
[----:B0123--:R-:W-:Y:S01]  /*b250*/  MOV R184, UR8 ;  /* 0x0000000800b87c02 */ /* 0x00ffe20008000f00 */
        /* <DEDUP_REMOVED lines=10> */
.L_x_10242:
[----:B------:R-:W-:Y:S05]  /*b300*/  BRA.U !UP3, `(.L_x_10243) ;  /* 0x000000010b2c7547 */ /* 0x000fea000b800000 */
[----:B0123--:R-:W-:Y:S01]  /*b310*/  MOV R184, UR8 ;  /* 0x0000000800b87c02 */ /* 0x00ffe20008000f00 */
        /* <DEDUP_REMOVED lines=10> */
.L_x_10243:
[----:B------:R-:W-:Y:S05]  /*b3c0*/  BRA.U !UP3, `(.L_x_10244) ;  /* 0x000000010b2c7547 */ /* 0x000fea000b800000 */
        /* <DEDUP_REMOVED lines=11> */
.L_x_10244:
        /* <DEDUP_REMOVED lines=12> */
.L_x_10245:
        /* <DEDUP_REMOVED lines=12> */
.L_x_10246:
        /* <DEDUP_REMOVED lines=12> */
.L_x_10247:
        /* <DEDUP_REMOVED lines=12> */
.L_x_10248:
        /* <DEDUP_REMOVED lines=13> */
.L_x_10232:
        /* <DEDUP_REMOVED lines=27> */
.L_x_10250:
[----:B------:R-:W-:Y:S05]  /*ba00*/  BRA.U !UP3, `(.L_x_10251) ;  /* 0x000000010b187547 */ /* 0x000fea000b800000 */
[----:B-----5:R-:W-:Y:S02]  /*ba10*/  HADD2.F32 R182, -RZ, R172.H1_H1 ;  /* 0x300000acffb67230 */ /* 0x020fe40000004100 */
[----:B------:R-:W-:-:S04]  /*ba20*/  FMUL.FTZ R184, R180, UR29 ;  /* 0x0000001db4b87c20 */ /* 0x000fc80008410000 */
[-C--:B------:R-:W-:Y:S01]  /*ba30*/  FFMA.FTZ R33, R182, R184.reuse, R33 ;  /* 0x000000b8b6217223 */ /* 0x080fe20000010021 */
[----:B------:R-:W-:-:S05]  /*ba40*/  FMUL.FTZ R182, R125, R184 ;  /* 0x000000b87db67220 */ /* 0x000fca0000410000 */
[----:B------:R-:W-:-:S04]  /*ba50*/  F2FP.F16.F32.PACK_AB R182, RZ, R182 ;  /* 0x000000b6ffb6723e */ /* 0x000fc800000000ff */
[----:B------:R-:W-:-:S07]  /*ba60*/  PRMT R176, R176, 0x5410, R182 ;  /* 0x00005410b0b07816 */ /* 0x000fce00000000b6 */
.L_x_10251:
[----:B------:R-:W-:Y:S05]  /*ba70*/  BRA.U !UP3, `(.L_x_10252) ;  /* 0x000000010b187547 */ /* 0x000fea000b800000 */
[----:B-----5:R-:W-:Y:S02]  /*ba80*/  HADD2.F32 R182, -RZ, R173.H0_H0 ;  /* 0x200000adffb67230 */ /* 0x020fe40000004100 */
[----:B------:R-:W-:-:S04]  /*ba90*/  FMUL.FTZ R184, R181, UR29 ;  /* 0x0000001db5b87c20 */ /* 0x000fc80008410000 */
[-C--:B------:R-:W-:Y:S01]  /*baa0*/  FFMA.FTZ R34, R182, R184.reuse, R34 ;  /* 0x000000b8b6227223 */ /* 0x080fe20000010022 */
[----:B------:R-:W-:-:S05]  /*bab0*/  FMUL.FTZ R182, R126, R184 ;  /* 0x000000b87eb67220 */ /* 0x000fca0000410000 */
[----:B------:R-:W-:-:S04]  /*bac0*/  F2FP.F16.F32.PACK_AB R182, RZ, R182 ;  /* 0x000000b6ffb6723e */ /* 0x000fc800000000ff */
[----:B------:R-:W-:-:S07]  /*bad0*/  PRMT R177, R182, 0x7610, R177 ;  /* 0x00007610b6b17816 */ /* 0x000fce00000000b1 */
.L_x_10252:
        /* <DEDUP_REMOVED lines=12> */
.L_x_10253:
        /* <DEDUP_REMOVED lines=12> */
.L_x_10254:
        /* <DEDUP_REMOVED lines=12> */
.L_x_10255:
        /* <DEDUP_REMOVED lines=20> */
.L_x_10256:
        /* <DEDUP_REMOVED lines=9> */
.L_x_10249:
        /* <DEDUP_REMOVED lines=13> */
.L_x_10257:
        /* <DEDUP_REMOVED lines=13> */
.L_x_10258:
        /* <DEDUP_REMOVED lines=13> */
.L_x_10259:
        /* <DEDUP_REMOVED lines=13> */
.L_x_10260:
        /* <DEDUP_REMOVED lines=13> */
.L_x_10261:
        /* <DEDUP_REMOVED lines=13> */
.L_x_10262:
        /* <DEDUP_REMOVED lines=13> */
.L_x_10263:
        /* <DEDUP_REMOVED lines=14> */
.L_x_10241:
        /* <DEDUP_REMOVED lines=9> */
.L_x_10230:
[----:B------:R-:W-:Y:S05]  /*c610*/  BSYNC.RECONVERGENT B0 ;  /* 0x0000000000007941 */ /* 0x000fea0003800200 */
.L_x_10229:
[----:B------:R-:W-:Y:S02]  /*c620*/  UIADD3 UR26, UPT, UPT, UR26, UR24, URZ ;  /* 0x000000181a1a7290 */ /* 0x000fe4000fffe0ff */
[----:B------:R-:W-:Y:S02]  /*c630*/  UPLOP3.LUT UP1, UPT, UPT, UPT, UP1, 0x40, 0x4 ;  /* 0x000000000004789c */ /* 0x000fe40003f2e810 */
[----:B------:R-:W-:-:S09]  /*c640*/  UISETP.GE.AND UP0, UPT, UR26, UR25, UPT ;  /* 0x000000191a00728c */ /* 0x000fd2000bf06270 */
[----:B------:R-:W-:Y:S05]  /*c650*/  BRA.U !UP0, `(.L_x_10264) ;  /* 0xffffff4908847547 */ /* 0x000fea000b83ffff */
.L_x_10075:
        /* <DEDUP_REMOVED lines=28> */
.L_x_10266:
[----:B------:R-:W-:Y:S05]  /*c820*/  BSYNC.RECONVERGENT B0 ;  /* 0x0000000000007941 */ /* 0x000fea0003800200 */
.L_x_10265:
        /* <DEDUP_REMOVED lines=23> */
.L_x_10268:
[----:B------:R-:W-:Y:S05]  /*c9a0*/  BSYNC.RECONVERGENT B0 ;  /* 0x0000000000007941 */ /* 0x000fea0003800200 */
.L_x_10267:
        /* <DEDUP_REMOVED lines=23> */
.L_x_10270:
[----:B------:R-:W-:Y:S05]  /*cb20*/  BSYNC.RECONVERGENT B0 ;  /* 0x0000000000007941 */ /* 0x000fea0003800200 */
.L_x_10269:
        /* <DEDUP_REMOVED lines=19> */
.L_x_10272:
[----:B------:R-:W-:Y:S05]  /*cc60*/  BSYNC.RECONVERGENT B0 ;  /* 0x0000000000007941 */ /* 0x000fea0003800200 */
.L_x_10271:
        /* <DEDUP_REMOVED lines=14> */
.L_x_10273:
        /* <DEDUP_REMOVED lines=11> */
.L_x_19380:


//--------------------- .text._ZN10layer_norm13ln_bwd_kernelINS_13Kernel_traitsIf6__halfS2_S2_fjLj5120ELj1ELj1ELj4ELj16ENS_18Kernel_traits_baseILj5120EfS2_S2_S2_fjLj128EEEEELb0ELb1ELb1ELb1EEEvNS_9BwdParamsE --------------------------
	.section	.text._ZN10layer_norm13ln_bwd_kernelINS_13Kernel_traitsIf6__halfS2_S2_fjLj5120ELj1ELj1ELj4ELj16ENS_18Kernel_traits_baseILj5120EfS2_S2_S2_fjLj128EEEEELb0ELb1ELb1ELb1EEEvNS_9BwdParamsE,"ax",@progbits
	.align	128
        .global         _ZN10layer_norm13ln_bwd_kernelINS_13Kernel_traitsIf6__halfS2_S2_fjLj5120ELj1ELj1ELj4ELj16ENS_18Kernel_traits_baseILj5120EfS2_S2_S2_fjLj128EEEEELb0ELb1ELb1ELb1EEEvNS_9BwdParamsE
        .type           _ZN10layer_norm13ln_bwd_kernelINS_13Kernel_traitsIf6__halfS2_S2_fjLj5120ELj1ELj1ELj4ELj16ENS_18Kernel_traits_baseILj5120EfS2_S2_S2_fjLj128EEEEELb0ELb1ELb1ELb1EEEvNS_9BwdParamsE,@function
        .size           _ZN10layer_norm13ln_bwd_kernelINS_13Kernel_traitsIf6__halfS2_S2_fjLj5120ELj1ELj1ELj4ELj16ENS_18Kernel_traits_baseILj5120EfS2_S2_S2_fjLj128EEEEELb0ELb1ELb1ELb1EEEvNS_9BwdParamsE,(.L_x_19381 - _ZN10layer_norm13ln_bwd_kernelINS_13Kernel_traitsIf6__halfS2_S2_fjLj5120ELj1ELj1ELj4ELj16ENS_18Kernel_traits_baseILj5120EfS2_S2_S2_fjLj128EEEEELb0ELb1ELb1ELb1EEEvNS_9BwdParamsE)
        .other          _ZN10layer_norm13ln_bwd_kernelINS_13Kernel_traitsIf6__halfS2_S2_fjLj5120ELj1ELj1ELj4ELj16ENS_18Kernel_traits_baseILj5120EfS2_S2_S2_fjLj128EEEEELb0ELb1ELb1ELb1EEEvNS_9BwdParamsE,@"STO_CUDA_ENTRY STV_DEFAULT"
_ZN10layer_norm13ln_bwd_kernelINS_13Kernel_traitsIf6__halfS2_S2_fjLj5120ELj1ELj1ELj4ELj16ENS_18Kernel_traits_baseILj5120EfS2_S2_S2_fjLj128EEEEELb0ELb1ELb1ELb1EEEvNS_9BwdParamsE:
.text._ZN10layer_norm13ln_bwd_kernelINS_13Kernel_traitsIf6__halfS2_S2_fjLj5120ELj1ELj1ELj4ELj16ENS_18Kernel_traits_baseILj5120EfS2_S2_S2_fjLj128EEEEELb0ELb1ELb1ELb1EEEvNS_9BwdParamsE:
        /* <DEDUP_REMOVED lines=136> */
.L_x_10443:
        /* <DEDUP_REMOVED lines=21> */
[----:B------:R-:W-:Y:S01]  /*09d0*/  UIADD3 UR11, UPT, UPT, UR32, -0x1, URZ ;  /* 0xffffffff200b7890 */ /* 0x000fe2000fffe0ff */
[----:B------:R-:W-:Y:S01]  /*09e0*/  STL [R1+0x134], R31 ;  /* 0x0001341f01007387 */ /* 0x000fe20000100800 */
[----:B------:R-:W-:Y:S02]  /*09f0*/  USHF.R.S32.HI UR10, URZ, 0x1f, UR9 ;  /* 0x0000001fff0a7899 */ /* 0x000fe40008011409 */
[----:B------:R-:W-:Y:S01]  /*0a00*/  UIMAD UR11, UR11, UR26, URZ ;  /* 0x0000001a0b0b72a4 */ /* 0x000fe2000f8e02ff */
[----:B------:R-:W-:Y:S01]  /*0a10*/  STL [R1+0x130], R30 ;  /* 0x0001301e01007387 */ /* 0x000fe20000100800 */
[----:B------:R-:W-:Y:S01]  /*0a20*/  ULEA.HI UR10, UR10, UR9, URZ, 0x3 ;  /* 0x000000090a0a7291 */ /* 0x000fe2000f8f18ff */
[----:B--2---:R-:W2:Y:S01]  /*0a30*/  LDC.64 R8, c[0x0][0x3a8] ;  /* 0x0000ea00ff087b82 */ /* 0x004ea20000000a00 */
        /* <DEDUP_REMOVED lines=10> */
[----:B0-----:R-:W-:-:S03]  /*0ae0*/  LEA.HI.SX32 R223, R223, R6, 0x1d ;  /* 0x00000006dfdf7211 */ /* 0x001fc600078feaff */
[----:B------:R-:W3:Y:S01]  /*0af0*/  LDG.E R224, desc[UR18][R224.64] ;  /* 0x00000012e0e07981 */ /* 0x000ee2000c1e1900 */
[----:B------:R-:W-:Y:S01]  /*0b00*/  LEA.HI.SX32 R6, R3, R6, 0x1d ;  /* 0x0000000603067211 */ /* 0x000fe200078feaff */
[----:B------:R-:W-:Y:S02]  /*0b10*/  UISETP.NE.AND.EX UP0, UPT, UR5, URZ, UPT, UP0 ;  /* 0x000000ff0500728c */ /* 0x000fe4000bf05300 */
[----:B------:R-:W-:Y:S01]  /*0b20*/  STL [R1+0x124], R27 ;  /* 0x0001241b01007387 */ /* 0x000fe20000100800 */
[C---:B------:R-:W-:Y:S02]  /*0b30*/  IADD3 R4, PT, PT, R6.reuse, 0x80, RZ ;  /* 0x0000008006047810 */ /* 0x040fe40007ffe0ff */
[C---:B------:R-:W-:Y:S02]  /*0b40*/  IADD3 R3, PT, PT, R223.reuse, 0x100, RZ ;  /* 0x00000100df037810 */ /* 0x040fe40007ffe0ff */
[----:B------:R-:W-:Y:S01]  /*0b50*/  IADD3 R0, PT, PT, R6, 0x100, RZ ;  /* 0x0000010006007810 */ /* 0x000fe20007ffe0ff */
[--C-:B-1----:R-:W-:Y:S01]  /*0b60*/  IMAD.WIDE.U32 R4, R4, 0x10, R204.reuse ;  /* 0x0000001004047825 */ /* 0x102fe200078e00cc */
[C---:B------:R-:W-:Y:S01]  /*0b70*/  IADD3 R2, PT, PT, R223.reuse, 0x180, RZ ;  /* 0x00000180df027810 */ /* 0x040fe20007ffe0ff */
[----:B------:R-:W-:Y:S04]  /*0b80*/  STL [R1+0x120], R26 ;  /* 0x0001201a01007387 */ /* 0x000fe80000100800 */
[----:B------:R0:W4:Y:S01]  /*0b90*/  LDG.E.128 R212, desc[UR18][R4.64] ;  /* 0x0000001204d47981 */ /* 0x000122000c1e1d00 */
[----:B------:R-:W-:Y:S01]  /*0ba0*/  IADD3 R222, PT, PT, R223, 0x80, RZ ;  /* 0x00000080dfde7810 */ /* 0x000fe20007ffe0ff */
[----:B------:R-:W-:-:S04]  /*0bb0*/  IMAD.WIDE.U32 R196, R6, 0x10, R204 ;  /* 0x0000001006c47825 */ /* 0x000fc800078e00cc */
[--C-:B--2---:R-:W-:Y:S01]  /*0bc0*/  IMAD.WIDE.U32 R200, R223, 0x10, R8.reuse ;  /* 0x00000010dfc87825 */ /* 0x104fe200078e0008 */
[----:B------:R-:W-:Y:S01]  /*0bd0*/  PLOP3.LUT P0, PT, PT, PT, UP0, 0x80, 0x8 ;  /* 0x000000000008781c */ /* 0x000fe20003f0f008 */
[----:B------:R-:W2:Y:S02]  /*0be0*/  LDG.E.128 R196, desc[UR18][R196.64] ;  /* 0x00000012c4c47981 */ /* 0x000ea4000c1e1d00 */
[--C-:B0-----:R-:W-:Y:S02]  /*0bf0*/  IMAD.WIDE.U32 R4, R3, 0x10, R8.reuse ;  /* 0x0000001003047825 */ /* 0x101fe400078e0008 */
[----:B------:R-:W4:Y:S04]  /*0c00*/  LDG.E.128 R200, desc[UR18][R200.64] ;  /* 0x00000012c8c87981 */ /* 0x000f28000c1e1d00 */
[----:B------:R0:W4:Y:S01]  /*0c10*/  LDG.E.128 R208, desc[UR18][R4.64] ;  /* 0x0000001204d07981 */ /* 0x000122000c1e1d00 */
[----:B------:R-:W-:-:S03]  /*0c20*/  IMAD.WIDE.U32 R192, R222, 0x10, R8 ;  /* 0x00000010dec07825 */ /* 0x000fc600078e0008 */
[----:B------:R-:W-:Y:S01]  /*0c30*/  STL [R1+0x11c], R25 ;  /* 0x00011c1901007387 */ /* 0x000fe20000100800 */
[----:B------:R-:W1:Y:S03]  /*0c40*/  @P0 LDC.64 R216, c[0x0][0x438] ;  /* 0x00010e00ffd80b82 */ /* 0x000e660000000a00 */
[----:B------:R-:W4:Y:S01]  /*0c50*/  LDG.E.128 R192, desc[UR18][R192.64] ;  /* 0x00000012c0c07981 */ /* 0x000f22000c1e1d00 */
[----:B0-----:R-:W-:Y:S01]  /*0c60*/  IMAD.WIDE.U32 R4, R0, 0x10, R204 ;  /* 0x0000001000047825 */ /* 0x001fe200078e00cc */
[C---:B------:R-:W-:Y:S02]  /*0c70*/  IADD3 R0, PT, PT, R6.reuse, 0x180, RZ ;  /* 0x0000018006007810 */ /* 0x040fe40007ffe0ff */
[----:B------:R-:W-:Y:S01]  /*0c80*/  STL [R1+0x118], R24 ;  /* 0x0001181801007387 */ /* 0x000fe20000100800 */
[----:B------:R-:W0:Y:S03]  /*0c90*/  @P0 LDC.64 R220, c[0x0][0x438] ;  /* 0x00010e00ffdc0b82 */ /* 0x000e260000000a00 */
[----:B------:R1:W4:Y:S01]  /*0ca0*/  LDG.E.128 R188, desc[UR18][R4.64] ;  /* 0x0000001204bc7981 */ /* 0x000322000c1e1d00 */
[----:B------:R-:W-:-:S03]  /*0cb0*/  IADD3 R6, PT, PT, R6, 0x200, RZ ;  /* 0x0000020006067810 */ /* 0x000fc60007ffe0ff */
[----:B------:R-:W-:Y:S01]  /*0cc0*/  STL [R1+0x114], R23 ;  /* 0x0001141701007387 */ /* 0x000fe20000100800 */
[----:B------:R-:W0:Y:S03]  /*0cd0*/  @P0 LDC.64 R218, c[0x0][0x438] ;  /* 0x00010e00ffda0b82 */ /* 0x000e260000000a00 */
[----:B------:R-:W-:Y:S01]  /*0ce0*/  STL [R1+0x110], R22 ;  /* 0x0001101601007387 */ /* 0x000fe20000100800 */
[----:B-1----:R-:W-:-:S03]  /*0cf0*/  IMAD.WIDE.U32 R4, R2, 0x10, R8 ;  /* 0x0000001002047825 */ /* 0x002fc600078e0008 */
[----:B------:R1:W-:Y:S01]  /*0d00*/  STL [R1+0x10c], R21 ;  /* 0x00010c1501007387 */ /* 0x0003e20000100800 */
[----:B------:R-:W1:Y:S03]  /*0d10*/  @P0 LDC.64 R206, c[0x0][0x438] ;  /* 0x00010e00ffce0b82 */ /* 0x000e660000000a00 */
[----:B------:R0:W4:Y:S04]  /*0d20*/  LDG.E.128 R16, desc[UR18][R4.64] ;  /* 0x0000001204107981 */ /* 0x000128000c1e1d00 */
[----:B------:R4:W-:Y:S04]  /*0d30*/  STL [R1+0x108], R20 ;  /* 0x0001081401007387 */ /* 0x0009e80000100800 */
[----:B------:R-:W4:Y:S01]  /*0d40*/  LDL R251, [R1+0xfc] ;  /* 0x0000fc0001fb7983 */ /* 0x000f220000100800 */
[----:B0-----:R-:W-:Y:S01]  /*0d50*/  IMAD.WIDE.U32 R4, R0, 0x10, R204 ;  /* 0x0000001000047825 */ /* 0x001fe200078e00cc */
[----:B------:R-:W-:-:S02]  /*0d60*/  IADD3 R0, PT, PT, R223, 0x200, RZ ;  /* 0x00000200df007810 */ /* 0x000fc40007ffe0ff */
[----:B------:R-:W4:Y:S04]  /*0d70*/  LDL R249, [R1+0x100] ;  /* 0x0001000001f97983 */ /* 0x000f280000100800 */
[----:B------:R0:W4:Y:S01]  /*0d80*/  LDG.E.128 R12, desc[UR18][R4.64] ;  /* 0x00000012040c7981 */ /* 0x000122000c1e1d00 */
[----:B------:R-:W-:Y:S01]  /*0d90*/  ISETP.NE.AND P1, PT, RZ, UR27, PT ;  /* 0x0000001bff007c0c */ /* 0x000fe2000bf25270 */
[----:B------:R-:W-:Y:S02]  /*0da0*/  @P0 IMAD.WIDE.U32 R216, R223, 0x10, R216 ;  /* 0x00000010dfd80825 */ /* 0x000fe400078e00d8 */
[----:B------:R-:W4:Y:S04]  /*0db0*/  LDL R244, [R1+0xf4] ;  /* 0x0000f40001f47983 */ /* 0x000f280000100800 */
[----:B------:R-:W5:Y:S01]  /*0dc0*/  @P0 LDG.E.128 R156, desc[UR18][R216.64] ;  /* 0x00000012d89c0981 */ /* 0x000f62000c1e1d00 */
[----:B0-----:R-:W-:-:S05]  /*0dd0*/  IMAD.WIDE.U32 R4, R0, 0x10, R8 ;  /* 0x0000001000047825 */ /* 0x001fca00078e0008 */
[----:B------:R0:W4:Y:S02]  /*0de0*/  LDG.E.128 R8, desc[UR18][R4.64] ;  /* 0x0000001204087981 */ /* 0x000124000c1e1d00 */
[----:B0-----:R-:W-:Y:S02]  /*0df0*/  IMAD.WIDE.U32 R4, R6, 0x10, R204 ;  /* 0x0000001006047825 */ /* 0x001fe400078e00cc */
[----:B------:R-:W0:Y:S04]  /*0e00*/  @P0 LDC.64 R204, c[0x0][0x438] ;  /* 0x00010e00ffcc0b82 */ /* 0x000e280000000a00 */
[----:B------:R-:W4:Y:S01]  /*0e10*/  LDG.E.128 R4, desc[UR18][R4.64] ;  /* 0x0000001204047981 */ /* 0x000f22000c1e1d00 */
[----:B---3--:R-:W-:-:S04]  /*0e20*/  FSEL R224, R224, RZ, !P1 ;  /* 0x000000ffe0e07208 */ /* 0x008fc80004800000 */
[----:B------:R-:W-:Y:S01]  /*0e30*/  R2UR UR9, R224 ;  /* 0x00000000e00972ca */ /* 0x000fe200000e0000 */
[----:B------:R-:W-:-:S04]  /*0e40*/  @P0 IMAD.WIDE.U32 R224, R222, 0x10, R220 ;  /* 0x00000010dee00825 */ /* 0x000fc800078e00dc */
[----:B------:R-:W-:Y:S01]  /*0e50*/  @P0 IMAD.WIDE.U32 R222, R3, 0x10, R218 ;  /* 0x0000001003de0825 */ /* 0x000fe200078e00da */
[----:B------:R-:W5:Y:S03]  /*0e60*/  @P0 LDG.E.128 R160, desc[UR18][R224.64] ;  /* 0x00000012e0a00981 */ /* 0x000f66000c1e1d00 */
[----:B0-----:R-:W-:Y:S01]  /*0e70*/  @P0 IMAD.WIDE.U32 R220, R0, 0x10, R204 ;  /* 0x0000001000dc0825 */ /* 0x001fe200078e00cc */
[----:B------:R-:W5:Y:S03]  /*0e80*/  @P0 LDG.E.128 R164, desc[UR18][R222.64] ;  /* 0x00000012dea40981 */ /* 0x000f66000c1e1d00 */
[----:B-1----:R-:W-:Y:S01]  /*0e90*/  @P0 IMAD.WIDE.U32 R218, R2, 0x10, R206 ;  /* 0x0000001002da0825 */ /* 0x002fe200078e00ce */
[----:B------:R0:W5:Y:S04]  /*0ea0*/  @P0 LDG.E.128 R172, desc[UR18][R220.64] ;  /* 0x00000012dcac0981 */ /* 0x000168000c1e1d00 */
[----:B------:R1:W5:Y:S01]  /*0eb0*/  @P0 LDG.E.128 R168, desc[UR18][R218.64] ;  /* 0x00000012daa80981 */ /* 0x000362000c1e1d00 */
[----:B--2---:R-:W-:-:S02]  /*0ec0*/  HADD2.F32 R2, -RZ, R196.H0_H0 ;  /* 0x200000c4ff027230 */ /* 0x004fc40000004100 */
[----:B------:R-:W-:Y:S02]  /*0ed0*/  HADD2.F32 R207, -RZ, R196.H1_H1 ;  /* 0x300000c4ffcf7230 */ /* 0x000fe40000004100 */
[----:B----4-:R-:W-:Y:S02]  /*0ee0*/  HADD2.F32 R241, -RZ, R200.H0_H0 ;  /* 0x200000c8fff17230 */ /* 0x010fe40000004100 */
[--C-:B------:R-:W-:Y:S02]  /*0ef0*/  HADD2.F32 R236, -RZ, R201.reuse.H0_H0 ;  /* 0x200000c9ffec7230 */ /* 0x100fe40000004100 */
[----:B------:R-:W-:Y:S02]  /*0f00*/  HADD2.F32 R235, -RZ, R201.H1_H1 ;  /* 0x300000c9ffeb7230 */ /* 0x000fe40000004100 */
[--C-:B------:R-:W-:Y:S02]  /*0f10*/  HADD2.F32 R234, -RZ, R202.reuse.H0_H0 ;  /* 0x200000caffea7230 */ /* 0x100fe40000004100 */
[----:B------:R-:W-:-:S02]  /*0f20*/  HADD2.F32 R233, -RZ, R202.H1_H1 ;  /* 0x300000caffe97230 */ /* 0x000fc40000004100 */
[----:B------:R-:W-:Y:S02]  /*0f30*/  HADD2.F32 R0, -RZ, R203.H0_H0 ;  /* 0x200000cbff007230 */ /* 0x000fe40000004100 */
[----:B------:R-:W-:Y:S02]  /*0f40*/  HADD2.F32 R226, -RZ, R193.H0_H0 ;  /* 0x200000c1ffe27230 */ /* 0x000fe40000004100 */
[----:B------:R-:W-:Y:S02]  /*0f50*/  HADD2.F32 R3, -RZ, R203.H1_H1 ;  /* 0x300000cbff037230 */ /* 0x000fe40000004100 */
        /* <DEDUP_REMOVED lines=15> */
[--C-:B0-----:R-:W-:Y:S02]  /*1050*/  HADD2.F32 R221, -RZ, R18.reuse.H0_H0 ;  /* 0x20000012ffdd7230 */ /* 0x101fe40000004100 */
[----:B------:R-:W-:Y:S01]  /*1060*/  HADD2.F32 R222, -RZ, R18.H1_H1 ;  /* 0x30000012ffde7230 */ /* 0x000fe20000004100 */
[----:B------:R-:W-:Y:S01]  /*1070*/  MOV R18, R226 ;  /* 0x000000e200127202 */ /* 0x000fe20000000f00 */
[--C-:B------:R-:W-:Y:S02]  /*1080*/  HADD2.F32 R213, -RZ, R190.reuse.H0_H0 ;  /* 0x200000beffd57230 */ /* 0x100fe40000004100 */
[----:B------:R-:W-:Y:S02]  /*1090*/  HADD2.F32 R214, -RZ, R190.H1_H1 ;  /* 0x300000beffd67230 */ /* 0x000fe40000004100 */
[--C-:B------:R-:W-:Y:S02]  /*10a0*/  HADD2.F32 R215, -RZ, R191.reuse.H0_H0 ;  /* 0x200000bfffd77230 */ /* 0x100fe40000004100 */
[----:B------:R-:W-:-:S02]  /*10b0*/  HADD2.F32 R216, -RZ, R191.H1_H1 ;  /* 0x300000bfffd87230 */ /* 0x000fc40000004100 */
[--C-:B------:R-:W-:Y:S02]  /*10c0*/  HADD2.F32 R231, -RZ, R15.reuse.H0_H0 ;  /* 0x2000000fffe77230 */ /* 0x100fe40000004100 */
[----:B------:R-:W-:Y:S02]  /*10d0*/  HADD2.F32 R232, -RZ, R15.H1_H1 ;  /* 0x3000000fffe87230 */ /* 0x000fe40000004100 */
[--C-:B------:R-:W-:Y:S01]  /*10e0*/  HADD2.F32 R225, -RZ, R12.reuse.H0_H0 ;  /* 0x2000000cffe17230 */ /* 0x100fe20000004100 */
[----:B------:R-:W2:Y:S01]  /*10f0*/  LDL R15, [R1+0xe8] ;  /* 0x0000e800010f7983 */ /* 0x000ea20000100800 */
[----:B------:R-:W-:Y:S02]  /*1100*/  HADD2.F32 R226, -RZ, R12.H1_H1 ;  /* 0x3000000cffe27230 */ /* 0x000fe40000004100 */
[--C-:B------:R-:W-:Y:S01]  /*1110*/  HADD2.F32 R30, -RZ, R11.reuse.H0_H0 ;  /* 0x2000000bff1e7230 */ /* 0x100fe20000004100 */
[----:B------:R-:W3:Y:S01]  /*1120*/  LDL R12, [R1+0xec] ;  /* 0x0000ec00010c7983 */ /* 0x000ee20000100800 */
[----:B------:R-:W-:-:S03]  /*1130*/  HADD2.F32 R31, -RZ, R11.H1_H1 ;  /* 0x3000000bff1f7230 */ /* 0x000fc60000004100 */
[----:B------:R-:W4:Y:S01]  /*1140*/  LDL R11, [R1+0x104] ;  /* 0x00010400010b7983 */ /* 0x000f220000100800 */
[--C-:B------:R-:W-:Y:S02]  /*1150*/  HADD2.F32 R223, -RZ, R19.reuse.H0_H0 ;  /* 0x20000013ffdf7230 */ /* 0x100fe40000004100 */
[----:B------:R-:W-:Y:S02]  /*1160*/  HADD2.F32 R224, -RZ, R19.H1_H1 ;  /* 0x30000013ffe07230 */ /* 0x000fe40000004100 */
[----:B------:R-:W4:Y:S01]  /*1170*/  LDL R19, [R1+0xf0] ;  /* 0x0000f00001137983 */ /* 0x000f220000100800 */
[--C-:B------:R-:W-:Y:S02]  /*1180*/  HADD2.F32 R191, -RZ, R4.reuse.H0_H0 ;  /* 0x20000004ffbf7230 */ /* 0x100fe40000004100 */
[----:B------:R-:W-:Y:S02]  /*1190*/  HADD2.F32 R190, -RZ, R4.H1_H1 ;  /* 0x30000004ffbe7230 */ /* 0x000fe40000004100 */
[----:B------:R-:W-:-:S02]  /*11a0*/  FADD.FTZ R4, R241, -UR9 ;  /* 0x80000009f1047e21 */ /* 0x000fc40008010000 */
[----:B------:R-:W4:Y:S01]  /*11b0*/  LDL R241, [R1+0xf8] ;  /* 0x0000f80001f17983 */ /* 0x000f220000100800 */
[----:B------:R-:W-:Y:S02]  /*11c0*/  HADD2.F32 R227, -RZ, R193.H1_H1 ;  /* 0x300000c1ffe37230 */ /* 0x000fe40000004100 */
[--C-:B------:R-:W-:Y:S02]  /*11d0*/  HADD2.F32 R228, -RZ, R194.reuse.H0_H0 ;  /* 0x200000c2ffe47230 */ /* 0x100fe40000004100 */
[----:B------:R-:W-:Y:S02]  /*11e0*/  HADD2.F32 R20, -RZ, R194.H1_H1 ;  /* 0x300000c2ff147230 */ /* 0x000fe40000004100 */
        /* <DEDUP_REMOVED lines=14> */
[----:B------:R-:W-:-:S04]  /*12d0*/  FADD.FTZ R5, R239, -UR9 ;  /* 0x80000009ef057e21 */ /* 0x000fc80008010000 */
[----:B------:R-:W-:Y:S01]  /*12e0*/  FMUL.FTZ R252, R5, UR29 ;  /* 0x0000001d05fc7c20 */ /* 0x000fe20008410000 */
[----:B------:R-:W-:Y:S01]  /*12f0*/  FADD.FTZ R73, R73, R207 ;  /* 0x000000cf49497221 */ /* 0x000fe20000010000 */
[-C--:B------:R-:W-:Y:S02]  /*1300*/  FMUL.FTZ R251, R251, R207.reuse ;  /* 0x000000cffbfb7220 */ /* 0x080fe40000410000 */
[----:B------:R-:W-:Y:S01]  /*1310*/  FFMA.FTZ R113, R252, R207, R113 ;  /* 0x000000cffc717223 */ /* 0x000fe20000010071 */
[----:B------:R-:W-:Y:S02]  /*1320*/  FADD.FTZ R207, R27, -UR9 ;  /* 0x800000091bcf7e21 */ /* 0x000fe40008010000 */
[----:B------:R-:W4:Y:S01]  /*1330*/  LDL R27, [R1+0xd8] ;  /* 0x0000d800011b7983 */ /* 0x000f220000100800 */
[--C-:B-1----:R-:W-:Y:S01]  /*1340*/  HADD2.F32 R219, -RZ, R17.reuse.H0_H0 ;  /* 0x20000011ffdb7230 */ /* 0x102fe20000004100 */
[----:B------:R-:W-:Y:S01]  /*1350*/  MOV R218, R228 ;  /* 0x000000e400da7202 */ /* 0x000fe20000000f00 */
[----:B------:R-:W-:Y:S01]  /*1360*/  HADD2.F32 R220, -RZ, R17.H1_H1 ;  /* 0x30000011ffdc7230 */ /* 0x000fe20000004100 */
[----:B------:R-:W-:Y:S01]  /*1370*/  MOV R17, R227 ;  /* 0x000000e300117202 */ /* 0x000fe20000000f00 */
[----:B------:R-:W-:-:S02]  /*1380*/  HADD2.F32 R245, -RZ, R6.H0_H0 ;  /* 0x20000006fff57230 */ /* 0x000fc40000004100 */
[----:B------:R-:W-:Y:S02]  /*1390*/  HADD2.F32 R246, -RZ, R6.H1_H1 ;  /* 0x30000006fff67230 */ /* 0x000fe40000004100 */
[----:B------:R-:W-:Y:S01]  /*13a0*/  FADD.FTZ R6, R236, -UR9 ;  /* 0x80000009ec067e21 */ /* 0x000fe20008010000 */
[--C-:B------:R-:W-:Y:S02]  /*13b0*/  HADD2.F32 R227, -RZ, R13.reuse.H0_H0 ;  /* 0x2000000dffe37230 */ /* 0x100fe40000004100 */
[----:B------:R-:W-:Y:S02]  /*13c0*/  HADD2.F32 R228, -RZ, R13.H1_H1 ;  /* 0x3000000dffe47230 */ /* 0x000fe40000004100 */
[--C-:B------:R-:W-:Y:S02]  /*13d0*/  HADD2.F32 R229, -RZ, R14.reuse.H0_H0 ;  /* 0x2000000effe57230 */ /* 0x100fe40000004100 */
[----:B------:R-:W-:Y:S02]  /*13e0*/  HADD2.F32 R230, -RZ, R14.H1_H1 ;  /* 0x3000000effe67230 */ /* 0x000fe40000004100 */
[----:B------:R-:W-:-:S02]  /*13f0*/  HADD2.F32 R247, -RZ, R7.H0_H0 ;  /* 0x20000007fff77230 */ /* 0x000fc40000004100 */
[----:B------:R-:W-:Y:S02]  /*1400*/  HADD2.F32 R248, -RZ, R7.H1_H1 ;  /* 0x30000007fff87230 */ /* 0x000fe40000004100 */
[----:B------:R-:W-:Y:S01]  /*1410*/  FADD.FTZ R7, R235, -UR9 ;  /* 0x80000009eb077e21 */ /* 0x000fe20008010000 */
[--C-:B------:R-:W-:Y:S02]  /*1420*/  HADD2.F32 R13, -RZ, R8.reuse.H0_H0 ;  /* 0x20000008ff0d7230 */ /* 0x100fe40000004100 */
[----:B------:R-:W-:Y:S02]  /*1430*/  HADD2.F32 R14, -RZ, R8.H1_H1 ;  /* 0x30000008ff0e7230 */ /* 0x000fe40000004100 */
[----:B------:R-:W-:Y:S01]  /*1440*/  FADD.FTZ R8, R234, -UR9 ;  /* 0x80000009ea087e21 */ /* 0x000fe20008010000 */
[--C-:B------:R-:W-:Y:S02]  /*1450*/  HADD2.F32 R238, -RZ, R9.reuse.H0_H0 ;  /* 0x20000009ffee7230 */ /* 0x100fe40000004100 */
[----:B------:R-:W-:-:S02]  /*1460*/  HADD2.F32 R237, -RZ, R9.H1_H1 ;  /* 0x30000009ffed7230 */ /* 0x000fc40000004100 */
[----:B------:R-:W-:Y:S01]  /*1470*/  FADD.FTZ R9, R233, -UR9 ;  /* 0x80000009e9097e21 */ /* 0x000fe20008010000 */
[----:B------:R-:W-:Y:S01]  /*1480*/  FMUL.FTZ R250, R6, UR29 ;  /* 0x0000001d06fa7c20 */ /* 0x000fe20008410000 */
[--C-:B------:R-:W-:Y:S02]  /*1490*/  HADD2.F32 R29, -RZ, R10.reuse.H0_H0 ;  /* 0x2000000aff1d7230 */ /* 0x100fe40000004100 */
[----:B------:R-:W-:Y:S01]  /*14a0*/  FMUL.FTZ R7, R7, UR29 ;  /* 0x0000001d07077c20 */ /* 0x000fe20008410000 */
[----:B------:R-:W-:Y:S02]  /*14b0*/  HADD2.F32 R240, -RZ, R10.H1_H1 ;  /* 0x3000000afff07230 */ /* 0x000fe40000004100 */
[----:B------:R-:W-:Y:S01]  /*14c0*/  FADD.FTZ R10, R0, -UR9 ;  /* 0x80000009000a7e21 */ /* 0x000fe20008010000 */
[----:B------:R-:W-:Y:S01]  /*14d0*/  FMUL.FTZ R6, R8, UR29 ;  /* 0x0000001d08067c20 */ /* 0x000fe20008410000 */
[----:B------:R-:W-:Y:S01]  /*14e0*/  FMUL.FTZ R0, R4, UR29 ;  /* 0x0000001d04007c20 */ /* 0x000fe20008410000 */
[----:B------:R-:W-:Y:S01]  /*14f0*/  FMUL.FTZ R5, R9, UR29 ;  /* 0x0000001d09057c20 */ /* 0x000fe20008410000 */
        /* <DEDUP_REMOVED lines=9> */
[----:B------:R-:W4:Y:S01]  /*1590*/  LDL R26, [R1+0xdc] ;  /* 0x0000dc00011a7983 */ /* 0x000f220000100800 */
[----:B------:R-:W-:Y:S01]  /*15a0*/  FADD.FTZ R72, R72, R2 ;  /* 0x0000000248487221 */ /* 0x000fe20000010000 */
[----:B------:R-:W-:Y:S01]  /*15b0*/  FFMA.FTZ R112, R0, R2, R112 ;  /* 0x0000000200707223 */ /* 0x000fe20000010070 */
[----:B------:R-:W-:Y:S01]  /*15c0*/  FADD.FTZ R69, R69, R203 ;  /* 0x000000cb45457221 */ /* 0x000fe20000010000 */
[----:B------:R-:W-:Y:S01]  /*15d0*/  FFMA.FTZ R109, R5, R203, R109 ;  /* 0x000000cb056d7223 */ /* 0x000fe2000001006d */
[----:B--2---:R-:W-:Y:S01]  /*15e0*/  FMUL.FTZ R9, R15, R204 ;  /* 0x000000cc0f097220 */ /* 0x004fe20000410000 */
[----:B------:R-:W-:-:S02]  /*15f0*/  FADD.FTZ R204, R24, -UR9 ;  /* 0x8000000918cc7e21 */ /* 0x000fc40008010000 */
[----:B------:R-:W2:Y:S01]  /*1600*/  LDL R24, [R1+0xe4] ;  /* 0x0000e40001187983 */ /* 0x000ea20000100800 */
[----:B---3--:R-:W-:Y:S01]  /*1610*/  FMUL.FTZ R10, R12, R203 ;  /* 0x000000cb0c0a7220 */ /* 0x008fe20000410000 */
[----:B------:R-:W-:Y:S02]  /*1620*/  FADD.FTZ R203, R23, -UR9 ;  /* 0x8000000917cb7e21 */ /* 0x000fe40008010000 */
[----:B------:R-:W3:Y:S01]  /*1630*/  LDL R23, [R1+0xc8] ;  /* 0x0000c80001177983 */ /* 0x000ee20000100800 */
[----:B----4-:R-:W-:Y:S01]  /*1640*/  FMUL.FTZ R8, R11, R205 ;  /* 0x000000cd0b087220 */ /* 0x010fe20000410000 */
[----:B------:R-:W-:Y:S02]  /*1650*/  FADD.FTZ R205, R25, -UR9 ;  /* 0x8000000919cd7e21 */ /* 0x000fe40008010000 */
[----:B------:R-:W4:Y:S01]  /*1660*/  LDL R25, [R1+0xe0] ;  /* 0x0000e00001197983 */ /* 0x000f220000100800 */
[----:B------:R-:W-:Y:S01]  /*1670*/  FMUL.FTZ R11, R19, R202 ;  /* 0x000000ca130b7220 */ /* 0x000fe20000410000 */
[----:B------:R-:W-:-:S02]  /*1680*/  FADD.FTZ R19, R21, -UR9 ;  /* 0x8000000915137e21 */ /* 0x000fc40008010000 */
[----:B------:R-:W4:Y:S01]  /*1690*/  LDL R21, [R1+0xd0] ;  /* 0x0000d00001157983 */ /* 0x000f220000100800 */
[----:B------:R-:W-:Y:S01]  /*16a0*/  FMUL.FTZ R2, R241, R2 ;  /* 0x00000002f1027220 */ /* 0x000fe20000410000 */
[----:B------:R-:W-:Y:S02]  /*16b0*/  FADD.FTZ R241, R22, -UR9 ;  /* 0x8000000916f17e21 */ /* 0x000fe40008010000 */
[----:B------:R-:W4:Y:S01]  /*16c0*/  LDL R22, [R1+0xcc] ;  /* 0x0000cc0001167983 */ /* 0x000f220000100800 */
[----:B------:R-:W-:Y:S01]  /*16d0*/  FADD.FTZ R15, R18, -UR9 ;  /* 0x80000009120f7e21 */ /* 0x000fe20008010000 */
[----:B------:R-:W-:Y:S02]  /*16e0*/  FADD.FTZ R18, R20, -UR9 ;  /* 0x8000000914127e21 */ /* 0x000fe40008010000 */
[----:B------:R-:W4:Y:S01]  /*16f0*/  LDL R20, [R1+0xd4] ;  /* 0x0000d40001147983 */ /* 0x000f220000100800 */
[----:B------:R-:W-:Y:S01]  /*1700*/  FADD.FTZ R3, R3, -UR9 ;  /* 0x8000000903037e21 */ /* 0x000fe20008010000 */
[----:B------:R-:W-:-:S02]  /*1710*/  HADD2.F32 R242, -RZ, R192.H0_H0 ;  /* 0x200000c0fff27230 */ /* 0x000fc40000004100 */
[----:B------:R-:W-:Y:S01]  /*1720*/  FMUL.FTZ R12, R244, R201 ;  /* 0x000000c9f40c7220 */ /* 0x000fe20000410000 */
[----:B------:R-:W-:Y:S02]  /*1730*/  HADD2.F32 R243, -RZ, R192.H1_H1 ;  /* 0x300000c0fff37230 */ /* 0x000fe40000004100 */
[----:B------:R-:W-:Y:S01]  /*1740*/  FMUL.FTZ R3, R3, UR29 ;  /* 0x0000001d03037c20 */ /* 0x000fe20008410000 */
[----:B------:R-:W-:Y:S02]  /*1750*/  HADD2.F32 R217, -RZ, R208.H0_H0 ;  /* 0x200000d0ffd97230 */ /* 0x000fe40000004100 */
[----:B------:R-:W-:Y:S01]  /*1760*/  FADD.FTZ R244, R242, -UR9 ;  /* 0x80000009f2f47e21 */ /* 0x000fe20008010000 */
[----:B------:R-:W-:Y:S02]  /*1770*/  HADD2.F32 R192, -RZ, R16.H0_H0 ;  /* 0x20000010ffc07230 */ /* 0x000fe40000004100 */
[----:B------:R-:W-:Y:S01]  /*1780*/  FADD.FTZ R71, R71, R201 ;  /* 0x000000c947477221 */ /* 0x000fe20000010000 */
[----:B------:R-:W-:-:S02]  /*1790*/  HADD2.F32 R208, -RZ, R208.H1_H1 ;  /* 0x300000d0ffd07230 */ /* 0x000fc40000004100 */
[----:B------:R-:W-:Y:S01]  /*17a0*/  FFMA.FTZ R111, R3, R201, R111 ;  /* 0x000000c9036f7223 */ /* 0x000fe2000001006f */
[----:B------:R-:W-:Y:S01]  /*17b0*/  FADD.FTZ R201, R217, -UR9 ;  /* 0x80000009d9c97e21 */ /* 0x000fe20008010000 */
[----:B------:R-:W-:Y:S01]  /*17c0*/  FADD.FTZ R233, R13, -UR9 ;  /* 0x800000090de97e21 */ /* 0x000fe20008010000 */
[----:B------:R-:W-:Y:S01]  /*17d0*/  FADD.FTZ R217, R192, -UR9 ;  /* 0x80000009c0d97e21 */ /* 0x000fe20008010000 */
[----:B------:R-:W-:Y:S01]  /*17e0*/  FMUL.FTZ R13, R244, UR29 ;  /* 0x0000001df40d7c20 */ /* 0x000fe20008410000 */
[----:B------:R-:W-:Y:S01]  /*17f0*/  FMUL.FTZ R192, R241, UR29 ;  /* 0x0000001df1c07c20 */ /* 0x000fe20008410000 */
[----:B------:R-:W-:Y:S01]  /*1800*/  FADD.FTZ R70, R70, R202 ;  /* 0x000000ca46467221 */ /* 0x000fe20000010000 */
[----:B------:R-:W-:Y:S01]  /*1810*/  FFMA.FTZ R110, R4, R202, R110 ;  /* 0x000000ca046e7223 */ /* 0x000fe2000001006e */
[----:B------:R-:W-:Y:S01]  /*1820*/  FADD.FTZ R236, R237, -UR9 ;  /* 0x80000009edec7e21 */ /* 0x000fe20008010000 */
[----:B------:R-:W-:Y:S01]  /*1830*/  FADD.FTZ R239, R30, -UR9 ;  /* 0x800000091eef7e21 */ /* 0x000fe20008010000 */
[----:B------:R-:W4:Y:S01]  /*1840*/  LDL.LU R241, [R1+0xc] ;  /* 0x00000c0001f17983 */ /* 0x000f220000300800 */
[----:B------:R-:W-:Y:S01]  /*1850*/  FADD.FTZ R243, R243, -UR9 ;  /* 0x80000009f3f37e21 */ /* 0x000fe20008010000 */
[----:B------:R-:W-:Y:S01]  /*1860*/  FADD.FTZ R202, R208, -UR9 ;  /* 0x80000009d0ca7e21 */ /* 0x000fe20008010000 */
[----:B------:R-:W-:Y:S01]  /*1870*/  FADD.FTZ R237, R29, -UR9 ;  /* 0x800000091ded7e21 */ /* 0x000fe20008010000 */
[----:B------:R-:W4:Y:S01]  /*1880*/  LDL R30, [R1+0xc0] ;  /* 0x0000c000011e7983 */ /* 0x000f220000100800 */
[----:B------:R-:W-:Y:S01]  /*1890*/  FADD.FTZ R208, R28, -UR9 ;  /* 0x800000091cd07e21 */ /* 0x000fe20008010000 */
[----:B------:R-:W-:Y:S01]  /*18a0*/  FADD.FTZ R235, R238, -UR9 ;  /* 0x80000009eeeb7e21 */ /* 0x000fe20008010000 */
[----:B------:R-:W-:Y:S01]  /*18b0*/  FADD.FTZ R64, R64, R193 ;  /* 0x000000c140407221 */ /* 0x000fe20000010000 */
[----:B------:R-:W-:Y:S01]  /*18c0*/  FFMA.FTZ R104, R13, R193, R104 ;  /* 0x000000c10d687223 */ /* 0x000fe20000010068 */
[----:B------:R-:W4:Y:S01]  /*18d0*/  LDL.LU R29, [R1+0x10] ;  /* 0x00001000011d7983 */ /* 0x000f220000300800 */
[----:B------:R-:W-:Y:S01]  /*18e0*/  FADD.FTZ R238, R240, -UR9 ;  /* 0x80000009f0ee7e21 */ /* 0x000fe20008010000 */
[----:B------:R-:W-:-:S02]  /*18f0*/  FADD.FTZ R240, R31, -UR9 ;  /* 0x800000091ff07e21 */ /* 0x000fc40008010000 */
[----:B------:R-:W4:Y:S01]  /*1900*/  LDL R28, [R1+0xc4] ;  /* 0x0000c400011c7983 */ /* 0x000f220000100800 */
[----:B------:R-:W-:Y:S01]  /*1910*/  FADD.FTZ R234, R14, -UR9 ;  /* 0x800000090eea7e21 */ /* 0x000fe20008010000 */
[----:B------:R-:W-:Y:S02]  /*1920*/  FMUL.FTZ R193, R27, R193 ;  /* 0x000000c11bc17220 */ /* 0x000fe40000410000 */
[----:B------:R-:W4:Y:S01]  /*1930*/  LDL.LU R27, [R1+0x14] ;  /* 0x00001400011b7983 */ /* 0x000f220000300800 */
[----:B------:R-:W-:Y:S01]  /*1940*/  FMUL.FTZ R14, R243, UR29 ;  /* 0x0000001df30e7c20 */ /* 0x000fe20008410000 */
[----:B------:R-:W-:Y:S02]  /*1950*/  HADD2.F32 R16, -RZ, R16.H1_H1 ;  /* 0x30000010ff107230 */ /* 0x000fe40000004100 */
[----:B------:R-:W4:Y:S01]  /*1960*/  LDL.LU R31, [R1+0x4] ;  /* 0x00000400011f7983 */ /* 0x000f220000300800 */
[----:B------:R-:W-:-:S03]  /*1970*/  FADD.FTZ R242, R17, -UR9 ;  /* 0x8000000911f27e21 */ /* 0x000fc60008010000 */
[----:B------:R-:W4:Y:S04]  /*1980*/  LDL R244, [R1+0xb8] ;  /* 0x0000b80001f47983 */ /* 0x000f280000100800 */
[----:B------:R-:W4:Y:S01]  /*1990*/  LDL.LU R243, [R1+0x8] ;  /* 0x0000080001f37983 */ /* 0x000f220000300800 */
[----:B------:R-:W-:Y:S01]  /*19a0*/  FADD.FTZ R17, R218, -UR9 ;  /* 0x80000009da117e21 */ /* 0x000fe20008010000 */
[----:B------:R-:W-:Y:S01]  /*19b0*/  FADD.FTZ R218, R16, -UR9 ;  /* 0x8000000910da7e21 */ /* 0x000fe20008010000 */
[----:B------:R-:W-:Y:S02]  /*19c0*/  FMUL.FTZ R16, R242, UR29 ;  /* 0x0000001df2107c20 */ /* 0x000fe40008410000 */
[----:B------:R-:W4:Y:S01]  /*19d0*/  LDL R242, [R1+0xbc] ;  /* 0x0000bc0001f27983 */ /* 0x000f220000100800 */
[----:B------:R-:W-:Y:S01]  /*19e0*/  FMUL.FTZ R15, R15, UR29 ;  /* 0x0000001d0f0f7c20 */ /* 0x000fe20008410000 */
[----:B------:R-:W-:Y:S01]  /*19f0*/  FMUL.FTZ R17, R17, UR29 ;  /* 0x0000001d11117c20 */ /* 0x000fe20008410000 */
[----:B------:R-:W-:Y:S01]  /*1a00*/  FMUL.FTZ R18, R18, UR29 ;  /* 0x0000001d12127c20 */ /* 0x000fe20008410000 */
[----:B------:R-:W-:Y:S01]  /*1a10*/  FADD.FTZ R65, R65, R194 ;  /* 0x000000c241417221 */ /* 0x000fe20000010000 */
[----:B------:R-:W-:Y:S01]  /*1a20*/  FFMA.FTZ R105, R14, R194, R105 ;  /* 0x000000c20e697223 */ /* 0x000fe20000010069 */
        /* <DEDUP_REMOVED lines=11> */
[----:B------:R-:W-:-:S02]  /*1ae0*/  FMUL.FTZ R194, R26, R194 ;  /* 0x000000c21ac27220 */ /* 0x000fc40000410000 */
[----:B------:R-:W4:Y:S01]  /*1af0*/  LDL R26, [R1+0xa8] ;  /* 0x0000a800011a7983 */ /* 0x000f220000100800 */
[----:B------:R-:W-:Y:S01]  /*1b00*/  FADD.FTZ R63, R63, R200 ;  /* 0x000000c83f3f7221 */ /* 0x000fe20000010000 */
[----:B------:R-:W-:Y:S01]  /*1b10*/  FFMA.FTZ R103, R192, R200, R103 ;  /* 0x000000c8c0677223 */ /* 0x000fe20000010067 */
[----:B--2---:R-:W-:Y:S01]  /*1b20*/  FMUL.FTZ R196, R24, R196 ;  /* 0x000000c418c47220 */ /* 0x004fe20000410000 */
[----:B---3--:R-:W-:Y:S01]  /*1b30*/  FMUL.FTZ R197, R23, R197 ;  /* 0x000000c517c57220 */ /* 0x008fe20000410000 */
[----:B----4-:R-:W-:Y:S02]  /*1b40*/  FMUL.FTZ R195, R25, R195 ;  /* 0x000000c319c37220 */ /* 0x010fe40000410000 */
[----:B------:R-:W2:Y:S04]  /*1b50*/  LDL.LU R25, [R1+0x18] ;  /* 0x0000180001197983 */ /* 0x000ea80000300800 */
[----:B------:R-:W3:Y:S01]  /*1b60*/  LDL R24, [R1+0xac] ;  /* 0x0000ac0001187983 */ /* 0x000ee20000100800 */
[----:B------:R-:W-:-:S03]  /*1b70*/  FMUL.FTZ R199, R21, R199 ;  /* 0x000000c715c77220 */ /* 0x000fc60000410000 */
[----:B------:R-:W4:Y:S01]  /*1b80*/  LDL.LU R23, [R1+0x1c] ;  /* 0x00001c0001177983 */ /* 0x000f220000300800 */
[----:B------:R-:W-:-:S03]  /*1b90*/  FMUL.FTZ R198, R22, R198 ;  /* 0x000000c616c67220 */ /* 0x000fc60000410000 */
[----:B------:R-:W3:Y:S04]  /*1ba0*/  LDL R22, [R1+0xb0] ;  /* 0x0000b00001167983 */ /* 0x000ee80000100800 */
[----:B------:R-:W3:Y:S01]  /*1bb0*/  LDL.LU R21, [R1+0x20] ;  /* 0x0000200001157983 */ /* 0x000ee20000300800 */
[----:B------:R-:W-:-:S03]  /*1bc0*/  FMUL.FTZ R200, R20, R200 ;  /* 0x000000c814c87220 */ /* 0x000fc60000410000 */
[----:B------:R-:W3:Y:S01]  /*1bd0*/  LDL R20, [R1+0xb4] ;  /* 0x0000b40001147983 */ /* 0x000ee20000100800 */
[----:B------:R-:W-:-:S04]  /*1be0*/  FMUL.FTZ R202, R202, UR29 ;  /* 0x0000001dcaca7c20 */ /* 0x000fc80008410000 */
[----:B------:R-:W-:Y:S01]  /*1bf0*/  FFMA.FTZ R97, R202, R210, R97 ;  /* 0x000000d2ca617223 */ /* 0x000fe20000010061 */
[----:B------:R-:W-:Y:S01]  /*1c00*/  FADD.FTZ R241, R241, R211 ;  /* 0x000000d3f1f17221 */ /* 0x000fe20000010000 */
[----:B------:R-:W-:-:S05]  /*1c10*/  FADD.FTZ R31, R31, R209 ;  /* 0x000000d11f1f7221 */ /* 0x000fca0000010000 */
[----:B------:R0:W-:Y:S01]  /*1c20*/  STL [R1+0x4], R31 ;  /* 0x0000041f01007387 */ /* 0x0001e20000100800 */
[----:B------:R-:W-:-:S03]  /*1c30*/  FADD.FTZ R243, R243, R210 ;  /* 0x000000d2f3f37221 */ /* 0x000fc60000010000 */
[----:B0-----:R0:W5:Y:S01]  /*1c40*/  LDL.LU R31, [R1+0x134] ;  /* 0x00013400011f7983 */ /* 0x0011620000300800 */
[----:B------:R-:W-:-:S03]  /*1c50*/  FMUL.FTZ R210, R242, R210 ;  /* 0x000000d2f2d27220 */ /* 0x000fc60000410000 */
[----:B------:R-:W-:Y:S01]  /*1c60*/  STL [R1+0x8], R243 ;  /* 0x000008f301007387 */ /* 0x000fe20000100800 */
[----:B------:R-:W-:-:S03]  /*1c70*/  FADD.FTZ R242, RZ, R2 ;  /* 0x00000002fff27221 */ /* 0x000fc60000010000 */
[----:B------:R1:W-:Y:S01]  /*1c80*/  STL [R1+0xc], R241 ;  /* 0x00000cf101007387 */ /* 0x0003e20000100800 */
[----:B------:R-:W-:Y:S01]  /*1c90*/  FADD.FTZ R242, R251, R242 ;  /* 0x000000f2fbf27221 */ /* 0x000fe20000010000 */
[----:B-1----:R-:W-:-:S04]  /*1ca0*/  FFMA.FTZ R241, R0, R2, RZ ;  /* 0x0000000200f17223 */ /* 0x002fc800000100ff */
[----:B------:R-:W-:Y:S01]  /*1cb0*/  FFMA.FTZ R241, R252, R251, R241 ;  /* 0x000000fbfcf17223 */ /* 0x000fe200000100f1 */
[----:B------:R-:W-:-:S03]  /*1cc0*/  FADD.FTZ R242, R249, R242 ;  /* 0x000000f2f9f27221 */ /* 0x000fc60000010000 */
[----:B------:R-:W-:Y:S01]  /*1cd0*/  FFMA.FTZ R241, R250, R249, R241 ;  /* 0x000000f9faf17223 */ /* 0x000fe200000100f1 */
[----:B------:R-:W-:-:S03]  /*1ce0*/  FADD.FTZ R243, R8, R242 ;  /* 0x000000f208f37221 */ /* 0x000fc60000010000 */
[----:B------:R-:W-:-:S04]  /*1cf0*/  FFMA.FTZ R241, R7, R8, R241 ;  /* 0x0000000807f17223 */ /* 0x000fc800000100f1 */
[----:B------:R-:W-:Y:S01]  /*1d00*/  FFMA.FTZ R242, R6, R9, R241 ;  /* 0x0000000906f27223 */ /* 0x000fe200000100f1 */
[----:B------:R-:W-:Y:S01]  /*1d10*/  FADD.FTZ R241, R9, R243 ;  /* 0x000000f309f17221 */ /* 0x000fe20000010000 */
[----:B------:R-:W-:Y:S01]  /*1d20*/  FADD.FTZ R29, R29, R212 ;  /* 0x000000d41d1d7221 */ /* 0x000fe20000010000 */
[----:B------:R-:W-:Y:S02]  /*1d30*/  FADD.FTZ R27, R27, R213 ;  /* 0x000000d51b1b7221 */ /* 0x000fe40000010000 */
[----:B------:R-:W-:Y:S01]  /*1d40*/  FADD.FTZ R241, R10, R241 ;  /* 0x000000f10af17221 */ /* 0x000fe20000010000 */
[----:B------:R-:W-:Y:S01]  /*1d50*/  FMUL.FTZ R203, R203, UR29 ;  /* 0x0000001dcbcb7c20 */ /* 0x000fe20008410000 */
[----:B------:R1:W-:Y:S02]  /*1d60*/  STL [R1+0x10], R29 ;  /* 0x0000101d01007387 */ /* 0x0003e40000100800 */
[----:B------:R-:W-:Y:S01]  /*1d70*/  FADD.FTZ R241, R11, R241 ;  /* 0x000000f10bf17221 */ /* 0x000fe20000010000 */
[----:B------:R-:W-:Y:S01]  /*1d80*/  FMUL.FTZ R204, R204, UR29 ;  /* 0x0000001dcccc7c20 */ /* 0x000fe20008410000 */
[----:B------:R0:W-:Y:S01]  /*1d90*/  STL [R1+0x14], R27 ;  /* 0x0000141b01007387 */ /* 0x0001e20000100800 */
[----:B------:R-:W-:Y:S01]  /*1da0*/  FMUL.FTZ R206, R206, UR29 ;  /* 0x0000001dcece7c20 */ /* 0x000fe20008410000 */
[----:B------:R-:W-:Y:S01]  /*1db0*/  FADD.FTZ R241, R12, R241 ;  /* 0x000000f10cf17221 */ /* 0x000fe20000010000 */
[-C--:B------:R-:W-:Y:S01]  /*1dc0*/  FFMA.FTZ R98, R203, R211.reuse, R98 ;  /* 0x000000d3cb627223 */ /* 0x080fe20000010062 */
[----:B------:R-:W-:Y:S01]  /*1dd0*/  FMUL.FTZ R211, R30, R211 ;  /* 0x000000d31ed37220 */ /* 0x000fe20000410000 */
[----:B------:R-:W-:Y:S01]  /*1de0*/  FMUL.FTZ R201, R201, UR29 ;  /* 0x0000001dc9c97c20 */ /* 0x000fe20008410000 */
[----:B------:R-:W-:Y:S01]  /*1df0*/  FMUL.FTZ R205, R205, UR29 ;  /* 0x0000001dcdcd7c20 */ /* 0x000fe20008410000 */
[-C--:B------:R-:W-:Y:S01]  /*1e00*/  FFMA.FTZ R99, R204, R212.reuse, R99 ;  /* 0x000000d4cc637223 */ /* 0x080fe20000010063 */
[----:B------:R-:W-:Y:S01]  /*1e10*/  FMUL.FTZ R212, R28, R212 ;  /* 0x000000d41cd47220 */ /* 0x000fe20000410000 */
[----:B------:R-:W-:Y:S01]  /*1e20*/  FADD.FTZ R241, R193, R241 ;  /* 0x000000f1c1f17221 */ /* 0x000fe20000010000 */
[----:B------:R-:W-:Y:S01]  /*1e30*/  FMUL.FTZ R207, R207, UR29 ;  /* 0x0000001dcfcf7c20 */ /* 0x000fe20008410000 */
[----:B------:R-:W-:Y:S01]  /*1e40*/  FFMA.FTZ R93, R206, R214, R93 ;  /* 0x000000d6ce5d7223 */ /* 0x000fe2000001005d */
[----:B------:R-:W-:Y:S01]  /*1e50*/  FMUL.FTZ R208, R208, UR29 ;  /* 0x0000001dd0d07c20 */ /* 0x000fe20008410000 */
[----:B------:R-:W-:Y:S01]  /*1e60*/  FFMA.FTZ R96, R201, R209, R96 ;  /* 0x000000d1c9607223 */ /* 0x000fe20000010060 */
[----:B------:R-:W-:Y:S01]  /*1e70*/  FFMA.FTZ R92, R205, R213, R92 ;  /* 0x000000d5cd5c7223 */ /* 0x000fe2000001005c */
[----:B------:R-:W-:Y:S01]  /*1e80*/  FMUL.FTZ R209, R244, R209 ;  /* 0x000000d1f4d17220 */ /* 0x000fe20000410000 */
[----:B------:R-:W-:Y:S01]  /*1e90*/  FMUL.FTZ R213, R26, R213 ;  /* 0x000000d51ad57220 */ /* 0x000fe20000410000 */
[----:B------:R-:W-:Y:S01]  /*1ea0*/  FADD.FTZ R241, R194, R241 ;  /* 0x000000f1c2f17221 */ /* 0x000fe20000010000 */
[----:B------:R-:W-:Y:S01]  /*1eb0*/  FFMA.FTZ R94, R207, R215, R94 ;  /* 0x000000d7cf5e7223 */ /* 0x000fe2000001005e */
[----:B------:R-:W-:-:S02]  /*1ec0*/  FFMA.FTZ R95, R208, R216, R95 ;  /* 0x000000d8d05f7223 */ /* 0x000fc4000001005f */
[----:B------:R-:W-:Y:S01]  /*1ed0*/  FADD.FTZ R243, R195, R241 ;  /* 0x000000f1c3f37221 */ /* 0x000fe20000010000 */
[----:B--2---:R-:W-:Y:S01]  /*1ee0*/  FADD.FTZ R25, R25, R214 ;  /* 0x000000d619197221 */ /* 0x004fe20000010000 */
[----:B----4-:R-:W-:-:S04]  /*1ef0*/  FADD.FTZ R23, R23, R215 ;  /* 0x000000d717177221 */ /* 0x010fc80000010000 */
[----:B------:R-:W-:Y:S04]  /*1f00*/  STL [R1+0x18], R25 ;  /* 0x0000181901007387 */ /* 0x000fe80000100800 */
[----:B------:R2:W-:Y:S01]  /*1f10*/  STL [R1+0x1c], R23 ;  /* 0x00001c1701007387 */ /* 0x0005e20000100800 */
[----:B---3--:R-:W-:Y:S01]  /*1f20*/  FADD.FTZ R21, R21, R216 ;  /* 0x000000d815157221 */ /* 0x008fe20000010000 */
[----:B------:R-:W-:-:S04]  /*1f30*/  FMUL.FTZ R214, R24, R214 ;  /* 0x000000d618d67220 */ /* 0x000fc80000410000 */
[----:B------:R3:W-:Y:S04]  /*1f40*/  STL [R1+0x20], R21 ;  /* 0x0000201501007387 */ /* 0x0007e80000100800 */
[----:B------:R-:W4:Y:S04]  /*1f50*/  LDL R30, [R1+0x98] ;  /* 0x00009800011e7983 */ /* 0x000f280000100800 */
[----:B-1----:R-:W4:Y:S04]  /*1f60*/  LDL.LU R29, [R1+0x28] ;  /* 0x00002800011d7983 */ /* 0x002f280000300800 */
[----:B------:R-:W4:Y:S04]  /*1f70*/  LDL R28, [R1+0x9c] ;  /* 0x00009c00011c7983 */ /* 0x000f280000100800 */
[----:B0-----:R-:W4:Y:S01]  /*1f80*/  LDL.LU R27, [R1+0x2c] ;  /* 0x00002c00011b7983 */ /* 0x001f220000300800 */
[----:B------:R-:W-:-:S03]  /*1f90*/  FMUL.FTZ R215, R22, R215 ;  /* 0x000000d716d77220 */ /* 0x000fc60000410000 */
[----:B------:R-:W4:Y:S04]  /*1fa0*/  LDL R24, [R1+0xa0] ;  /* 0x0000a00001187983 */ /* 0x000f280000100800 */
[----:B--2---:R-:W2:Y:S01]  /*1fb0*/  LDL.LU R23, [R1+0x30] ;  /* 0x0000300001177983 */ /* 0x004ea20000300800 */
[----:B------:R-:W-:-:S03]  /*1fc0*/  FMUL.FTZ R216, R20, R216 ;  /* 0x000000d814d87220 */ /* 0x000fc60000410000 */
[----:B------:R-:W2:Y:S04]  /*1fd0*/  LDL R26, [R1+0xa4] ;  /* 0x0000a400011a7983 */ /* 0x000ea80000100800 */
[----:B------:R-:W2:Y:S04]  /*1fe0*/  LDL R244, [R1+0x88] ;  /* 0x0000880001f47983 */ /* 0x000ea80000100800 */
[----:B------:R-:W2:Y:S04]  /*1ff0*/  LDL.LU R25, [R1+0x38] ;  /* 0x0000380001197983 */ /* 0x000ea80000300800 */
[----:B------:R-:W2:Y:S04]  /*2000*/  LDL R22, [R1+0x90] ;  /* 0x0000900001167983 */ /* 0x000ea80000100800 */
[----:B---3--:R-:W3:Y:S04]  /*2010*/  LDL.LU R21, [R1+0x40] ;  /* 0x0000400001157983 */ /* 0x008ee80000300800 */
[----:B------:R-:W3:Y:S04]  /*2020*/  LDL R20, [R1+0x94] ;  /* 0x0000940001147983 */ /* 0x000ee80000100800 */
[----:B------:R-:W3:Y:S01]  /*2030*/  LDL.LU R241, [R1+0x24] ;  /* 0x0000240001f17983 */ /* 0x000ee20000300800 */
[----:B------:R-:W-:-:S04]  /*2040*/  FFMA.FTZ R242, R5, R10, R242 ;  /* 0x0000000a05f27223 */ /* 0x000fc800000100f2 */
[----:B------:R-:W-:-:S04]  /*2050*/  FFMA.FTZ R242, R4, R11, R242 ;  /* 0x0000000b04f27223 */ /* 0x000fc800000100f2 */
[----:B------:R-:W-:-:S04]  /*2060*/  FFMA.FTZ R242, R3, R12, R242 ;  /* 0x0000000c03f27223 */ /* 0x000fc800000100f2 */
[----:B------:R-:W-:-:S04]  /*2070*/  FFMA.FTZ R242, R13, R193, R242 ;  /* 0x000000c10df27223 */ /* 0x000fc800000100f2 */
[----:B------:R-:W-:Y:S01]  /*2080*/  FFMA.FTZ R242, R14, R194, R242 ;  /* 0x000000c20ef27223 */ /* 0x000fe200000100f2 */
[----:B------:R-:W-:-:S03]  /*2090*/  FMUL.FTZ R217, R217, UR29 ;  /* 0x0000001dd9d97c20 */ /* 0x000fc60008410000 */
[----:B------:R-:W-:Y:S01]  /*20a0*/  FFMA.FTZ R242, R15, R195, R242 ;  /* 0x000000c30ff27223 */ /* 0x000fe200000100f2 */
[----:B------:R-:W-:Y:S01]  /*20b0*/  FADD.FTZ R219, R219, -UR9 ;  /* 0x80000009dbdb7e21 */ /* 0x000fe20008010000 */
[----:B------:R-:W-:Y:S01]  /*20c0*/  FMUL.FTZ R218, R218, UR29 ;  /* 0x0000001ddada7c20 */ /* 0x000fe20008410000 */
[----:B------:R-:W-:Y:S02]  /*20d0*/  FFMA.FTZ R88, R217, R225, R88 ;  /* 0x000000e1d9587223 */ /* 0x000fe40000010058 */
[----:B------:R-:W-:Y:S01]  /*20e0*/  FMUL.FTZ R219, R219, UR29 ;  /* 0x0000001ddbdb7c20 */ /* 0x000fe20008410000 */
[----:B------:R-:W-:-:S03]  /*20f0*/  FFMA.FTZ R89, R218, R226, R89 ;  /* 0x000000e2da597223 */ /* 0x000fc60000010059 */
[-C--:B------:R-:W-:Y:S01]  /*2100*/  FFMA.FTZ R90, R219, R227.reuse, R90 ;  /* 0x000000e3db5a7223 */ /* 0x080fe2000001005a */
[----:B----4-:R-:W-:Y:S01]  /*2110*/  FADD.FTZ R29, R29, R226 ;  /* 0x000000e21d1d7221 */ /* 0x010fe20000010000 */
[----:B------:R-:W-:Y:S01]  /*2120*/  FMUL.FTZ R226, R28, R226 ;  /* 0x000000e21ce27220 */ /* 0x000fe20000410000 */
[----:B------:R-:W-:Y:S01]  /*2130*/  FADD.FTZ R27, R27, R227 ;  /* 0x000000e31b1b7221 */ /* 0x000fe20000010000 */
[----:B------:R-:W-:Y:S01]  /*2140*/  FMUL.FTZ R227, R24, R227 ;  /* 0x000000e318e37220 */ /* 0x000fe20000410000 */
[----:B--2---:R-:W-:Y:S01]  /*2150*/  FADD.FTZ R23, R23, R228 ;  /* 0x000000e417177221 */ /* 0x004fe20000010000 */
[----:B---3--:R-:W-:Y:S01]  /*2160*/  FADD.FTZ R241, R241, R225 ;  /* 0x000000e1f1f17221 */ /* 0x008fe20000010000 */
[----:B------:R-:W-:-:S04]  /*2170*/  FMUL.FTZ R225, R30, R225 ;  /* 0x000000e11ee17220 */ /* 0x000fc80000410000 */
[----:B------:R0:W-:Y:S02]  /*2180*/  STL [R1+0x24], R241 ;  /* 0x000024f101007387 */ /* 0x0001e40000100800 */
[----:B0-----:R-:W-:Y:S01]  /*2190*/  FFMA.FTZ R241, R16, R196, R242 ;  /* 0x000000c410f17223 */ /* 0x001fe200000100f2 */
[----:B------:R-:W-:Y:S02]  /*21a0*/  FADD.FTZ R242, R196, R243 ;  /* 0x000000f3c4f27221 */ /* 0x000fe40000010000 */
[----:B------:R-:W2:Y:S04]  /*21b0*/  LDL.LU R243, [R1+0x34] ;  /* 0x0000340001f37983 */ /* 0x000ea80000300800 */
[----:B------:R0:W5:Y:S04]  /*21c0*/  LDL.LU R30, [R1+0x130] ;  /* 0x00013000011e7983 */ /* 0x0001680000300800 */
[----:B------:R1:W-:Y:S04]  /*21d0*/  STL [R1+0x28], R29 ;  /* 0x0000281d01007387 */ /* 0x0003e80000100800 */
[----:B-1----:R0:W5:Y:S04]  /*21e0*/  LDL.LU R29, [R1+0x12c] ;  /* 0x00012c00011d7983 */ /* 0x0021680000300800 */
[----:B------:R0:W5:Y:S04]  /*21f0*/  LDL.LU R28, [R1+0x128] ;  /* 0x00012800011c7983 */ /* 0x0001680000300800 */
[----:B------:R1:W-:Y:S04]  /*2200*/  STL [R1+0x2c], R27 ;  /* 0x00002c1b01007387 */ /* 0x0003e80000100800 */
[----:B-1----:R0:W5:Y:S04]  /*2210*/  LDL.LU R27, [R1+0x124] ;  /* 0x00012400011b7983 */ /* 0x0021680000300800 */
[----:B------:R-:W3:Y:S04]  /*2220*/  LDL R24, [R1+0x8c] ;  /* 0x00008c0001187983 */ /* 0x000ee80000100800 */
[----:B------:R1:W-:Y:S04]  /*2230*/  STL [R1+0x30], R23 ;  /* 0x0000301701007387 */ /* 0x0003e80000100800 */
[----:B-1----:R-:W4:Y:S01]  /*2240*/  LDL.LU R23, [R1+0x3c] ;  /* 0x00003c0001177983 */ /* 0x002f220000300800 */
        /* <DEDUP_REMOVED lines=8> */
[----:B------:R-:W-:Y:S02]  /*22d0*/  FADD.FTZ R220, R220, -UR9 ;  /* 0x80000009dcdc7e21 */ /* 0x000fe40008010000 */
[----:B------:R-:W-:Y:S01]  /*22e0*/  FFMA.FTZ R241, R201, R209, R241 ;  /* 0x000000d1c9f17223 */ /* 0x000fe200000100f1 */
[----:B------:R-:W-:Y:S01]  /*22f0*/  FADD.FTZ R242, R209, R242 ;  /* 0x000000f2d1f27221 */ /* 0x000fe20000010000 */
[----:B------:R-:W-:Y:S02]  /*2300*/  FMUL.FTZ R220, R220, UR29 ;  /* 0x0000001ddcdc7c20 */ /* 0x000fe40008410000 */
[----:B------:R-:W-:Y:S01]  /*2310*/  FFMA.FTZ R241, R202, R210, R241 ;  /* 0x000000d2caf17223 */ /* 0x000fe200000100f1 */
[----:B------:R-:W-:Y:S01]  /*2320*/  FADD.FTZ R242, R210, R242 ;  /* 0x000000f2d2f27221 */ /* 0x000fe20000010000 */
[-C--:B------:R-:W-:Y:S01]  /*2330*/  FFMA.FTZ R91, R220, R228.reuse, R91 ;  /* 0x000000e4dc5b7223 */ /* 0x080fe2000001005b */
[----:B------:R-:W-:Y:S01]  /*2340*/  FMUL.FTZ R228, R26, R228 ;  /* 0x000000e41ae47220 */ /* 0x000fe20000410000 */
[----:B------:R-:W-:Y:S01]  /*2350*/  FFMA.FTZ R241, R203, R211, R241 ;  /* 0x000000d3cbf17223 */ /* 0x000fe200000100f1 */
[----:B------:R-:W-:Y:S01]  /*2360*/  FADD.FTZ R242, R211, R242 ;  /* 0x000000f2d3f27221 */ /* 0x000fe20000010000 */
[----:B------:R0:W5:Y:S01]  /*2370*/  LDL.LU R26, [R1+0x120] ;  /* 0x00012000011a7983 */ /* 0x0001620000300800 */
[----:B------:R-:W-:Y:S01]  /*2380*/  FADD.FTZ R25, R25, R230 ;  /* 0x000000e619197221 */ /* 0x000fe20000010000 */
[----:B------:R-:W-:Y:S01]  /*2390*/  FFMA.FTZ R241, R204, R212, R241 ;  /* 0x000000d4ccf17223 */ /* 0x000fe200000100f1 */
[----:B------:R-:W-:Y:S01]  /*23a0*/  FADD.FTZ R21, R21, R232 ;  /* 0x000000e815157221 */ /* 0x000fe20000010000 */
[----:B--2---:R-:W-:-:S05]  /*23b0*/  FADD.FTZ R243, R243, R229 ;  /* 0x000000e5f3f37221 */ /* 0x004fca0000010000 */
[----:B------:R1:W-:Y:S04]  /*23c0*/  STL [R1+0x34], R243 ;  /* 0x000034f301007387 */ /* 0x0003e80000100800 */
[----:B------:R-:W-:Y:S01]  /*23d0*/  STL [R1+0x38], R25 ;  /* 0x0000381901007387 */ /* 0x000fe20000100800 */
[----:B-1----:R-:W-:Y:S01]  /*23e0*/  FADD.FTZ R243, R212, R242 ;  /* 0x000000f2d4f37221 */ /* 0x002fe20000010000 */
[----:B------:R-:W-:-:S03]  /*23f0*/  FFMA.FTZ R242, R205, R213, R241 ;  /* 0x000000d5cdf27223 */ /* 0x000fc600000100f1 */
[----:B------:R-:W-:Y:S01]  /*2400*/  FADD.FTZ R241, R213, R243 ;  /* 0x000000f3d5f17221 */ /* 0x000fe20000010000 */
[----:B----4-:R-:W-:-:S05]  /*2410*/  FADD.FTZ R23, R23, R231 ;  /* 0x000000e717177221 */ /* 0x010fca0000010000 */
[----:B------:R1:W-:Y:S04]  /*2420*/  STL [R1+0x3c], R23 ;  /* 0x00003c1701007387 */ /* 0x0003e80000100800 */
[----:B------:R2:W-:Y:S04]  /*2430*/  STL [R1+0x40], R21 ;  /* 0x0000401501007387 */ /* 0x0005e80000100800 */
[----:B------:R-:W4:Y:S01]  /*2440*/  LDL.LU R243, [R1+0x44] ;  /* 0x0000440001f37983 */ /* 0x000f220000300800 */
[----:B------:R-:W-:Y:S01]  /*2450*/  FADD.FTZ R241, R214, R241 ;  /* 0x000000f1d6f17221 */ /* 0x000fe20000010000 */
[----:B------:R-:W-:-:S03]  /*2460*/  FADD.FTZ R221, R221, -UR9 ;  /* 0x80000009dddd7e21 */ /* 0x000fc60008010000 */
[----:B------:R-:W-:Y:S01]  /*2470*/  FADD.FTZ R241, R215, R241 ;  /* 0x000000f1d7f17221 */ /* 0x000fe20000010000 */
[----:B------:R-:W-:Y:S01]  /*2480*/  FADD.FTZ R222, R222, -UR9 ;  /* 0x80000009dede7e21 */ /* 0x000fe20008010000 */
[----:B------:R-:W-:Y:S02]  /*2490*/  FADD.FTZ R223, R223, -UR9 ;  /* 0x80000009dfdf7e21 */ /* 0x000fe40008010000 */
[----:B------:R-:W-:Y:S01]  /*24a0*/  FADD.FTZ R241, R216, R241 ;  /* 0x000000f1d8f17221 */ /* 0x000fe20000010000 */
[----:B------:R-:W-:Y:S01]  /*24b0*/  FMUL.FTZ R221, R221, UR29 ;  /* 0x0000001ddddd7c20 */ /* 0x000fe20008410000 */
[----:B------:R-:W-:Y:S01]  /*24c0*/  FADD.FTZ R224, R224, -UR9 ;  /* 0x80000009e0e07e21 */ /* 0x000fe20008010000 */
[----:B------:R-:W-:Y:S01]  /*24d0*/  FMUL.FTZ R222, R222, UR29 ;  /* 0x0000001ddede7c20 */ /* 0x000fe20008410000 */
[----:B------:R-:W-:Y:S01]  /*24e0*/  FADD.FTZ R241, R225, R241 ;  /* 0x000000f1e1f17221 */ /* 0x000fe20000010000 */
[----:B------:R-:W-:Y:S01]  /*24f0*/  FMUL.FTZ R223, R223, UR29 ;  /* 0x0000001ddfdf7c20 */ /* 0x000fe20008410000 */
[-C--:B------:R-:W-:Y:S01]  /*2500*/  FFMA.FTZ R84, R221, R229.reuse, R84 ;  /* 0x000000e5dd547223 */ /* 0x080fe20000010054 */
[----:B------:R-:W-:Y:S01]  /*2510*/  FMUL.FTZ R224, R224, UR29 ;  /* 0x0000001de0e07c20 */ /* 0x000fe20008410000 */
[----:B------:R-:W-:Y:S01]  /*2520*/  FMUL.FTZ R229, R244, R229 ;  /* 0x000000e5f4e57220 */ /* 0x000fe20000410000 */
[-C--:B------:R-:W-:Y:S01]  /*2530*/  FFMA.FTZ R85, R222, R230.reuse, R85 ;  /* 0x000000e6de557223 */ /* 0x080fe20000010055 */
[----:B------:R-:W-:Y:S01]  /*2540*/  FADD.FTZ R241, R241, R226 ;  /* 0x000000e2f1f17221 */ /* 0x000fe20000010000 */
[----:B---3--:R-:W-:Y:S01]  /*2550*/  FMUL.FTZ R230, R24, R230 ;  /* 0x000000e618e67220 */ /* 0x008fe20000410000 */
[----:B------:R-:W3:Y:S01]  /*2560*/  LDL.LU R244, [R1+0x48] ;  /* 0x0000480001f47983 */ /* 0x000ee20000300800 */
[-C--:B------:R-:W-:Y:S01]  /*2570*/  FFMA.FTZ R86, R223, R231.reuse, R86 ;  /* 0x000000e7df567223 */ /* 0x080fe20000010056 */
[----:B------:R-:W-:-:S02]  /*2580*/  FMUL.FTZ R231, R22, R231 ;  /* 0x000000e716e77220 */ /* 0x000fc40000410000 */
[----:B------:R-:W3:Y:S01]  /*2590*/  LDL R24, [R1+0x7c] ;  /* 0x00007c0001187983 */ /* 0x000ee20000100800 */
[-C--:B------:R-:W-:Y:S01]  /*25a0*/  FFMA.FTZ R87, R224, R232.reuse, R87 ;  /* 0x000000e8e0577223 */ /* 0x080fe20000010057 */
[----:B------:R-:W-:Y:S02]  /*25b0*/  FADD.FTZ R241, R241, R227 ;  /* 0x000000e3f1f17221 */ /* 0x000fe40000010000 */
[----:B-1----:R-:W3:Y:S01]  /*25c0*/  LDL.LU R23, [R1+0x4c] ;  /* 0x00004c0001177983 */ /* 0x002ee20000300800 */
[----:B------:R-:W-:-:S03]  /*25d0*/  FMUL.FTZ R232, R20, R232 ;  /* 0x000000e814e87220 */ /* 0x000fc60000410000 */
[----:B------:R-:W3:Y:S04]  /*25e0*/  LDL R22, [R1+0x80] ;  /* 0x0000800001167983 */ /* 0x000ee80000100800 */
[----:B--2---:R-:W2:Y:S04]  /*25f0*/  LDL.LU R21, [R1+0x50] ;  /* 0x0000500001157983 */ /* 0x004ea80000300800 */
[----:B------:R-:W2:Y:S04]  /*2600*/  LDL R20, [R1+0x84] ;  /* 0x0000840001147983 */ /* 0x000ea80000100800 */
[----:B------:R-:W2:Y:S01]  /*2610*/  LDL.LU R25, [R1+0x54] ;  /* 0x0000540001197983 */ /* 0x000ea20000300800 */
[----:B----4-:R-:W-:-:S05]  /*2620*/  FADD.FTZ R243, R243, R191 ;  /* 0x000000bff3f37221 */ /* 0x010fca0000010000 */
[----:B------:R1:W-:Y:S02]  /*2630*/  STL [R1+0x44], R243 ;  /* 0x000044f301007387 */ /* 0x0003e40000100800 */
[----:B-1----:R-:W-:Y:S02]  /*2640*/  FADD.FTZ R243, R241, R228 ;  /* 0x000000e4f1f37221 */ /* 0x002fe40000010000 */
[----:B------:R-:W4:Y:S01]  /*2650*/  LDL R241, [R1+0x78] ;  /* 0x0000780001f17983 */ /* 0x000f220000100800 */
[----:B------:R-:W-:-:S04]  /*2660*/  FFMA.FTZ R242, R206, R214, R242 ;  /* 0x000000d6cef27223 */ /* 0x000fc800000100f2 */
[----:B------:R-:W-:-:S04]  /*2670*/  FFMA.FTZ R242, R207, R215, R242 ;  /* 0x000000d7cff27223 */ /* 0x000fc800000100f2 */
[----:B------:R-:W-:-:S04]  /*2680*/  FFMA.FTZ R242, R208, R216, R242 ;  /* 0x000000d8d0f27223 */ /* 0x000fc800000100f2 */
[----:B------:R-:W-:-:S04]  /*2690*/  FFMA.FTZ R242, R217, R225, R242 ;  /* 0x000000e1d9f27223 */ /* 0x000fc800000100f2 */
[----:B------:R-:W-:Y:S01]  /*26a0*/  FFMA.FTZ R242, R218, R226, R242 ;  /* 0x000000e2daf27223 */ /* 0x000fe200000100f2 */
[----:B------:R-:W-:-:S03]  /*26b0*/  FMUL.FTZ R233, R233, UR29 ;  /* 0x0000001de9e97c20 */ /* 0x000fc60008410000 */
[----:B------:R-:W-:Y:S01]  /*26c0*/  FFMA.FTZ R242, R219, R227, R242 ;  /* 0x000000e3dbf27223 */ /* 0x000fe200000100f2 */
[----:B------:R-:W-:-:S03]  /*26d0*/  FMUL.FTZ R234, R234, UR29 ;  /* 0x0000001deaea7c20 */ /* 0x000fc60008410000 */
[----:B------:R-:W-:Y:S01]  /*26e0*/  FFMA.FTZ R242, R220, R228, R242 ;  /* 0x000000e4dcf27223 */ /* 0x000fe200000100f2 */
[----:B------:R-:W-:Y:S01]  /*26f0*/  FFMA.FTZ R80, R233, R191, R80 ;  /* 0x000000bfe9507223 */ /* 0x000fe20000010050 */
[----:B------:R-:W-:Y:S01]  /*2700*/  FADD.FTZ R243, R243, R229 ;  /* 0x000000e5f3f37221 */ /* 0x000fe20000010000 */
[----:B---3--:R-:W-:Y:S01]  /*2710*/  FADD.FTZ R244, R244, R190 ;  /* 0x000000bef4f47221 */ /* 0x008fe20000010000 */
[----:B------:R-:W-:Y:S01]  /*2720*/  FFMA.FTZ R81, R234, R190, R81 ;  /* 0x000000beea517223 */ /* 0x000fe20000010051 */
[----:B------:R-:W-:Y:S01]  /*2730*/  FADD.FTZ R23, R23, R189 ;  /* 0x000000bd17177221 */ /* 0x000fe20000010000 */
[----:B--2---:R-:W-:Y:S02]  /*2740*/  FADD.FTZ R21, R21, R188 ;  /* 0x000000bc15157221 */ /* 0x004fe40000010000 */
[----:B------:R1:W-:Y:S01]  /*2750*/  STL [R1+0x48], R244 ;  /* 0x000048f401007387 */ /* 0x0003e20000100800 */
[----:B------:R-:W-:Y:S01]  /*2760*/  FMUL.FTZ R236, R236, UR29 ;  /* 0x0000001decec7c20 */ /* 0x000fe20008410000 */
[----:B------:R-:W-:-:S02]  /*2770*/  FMUL.FTZ R235, R235, UR29 ;  /* 0x0000001debeb7c20 */ /* 0x000fc40008410000 */
[----:B------:R2:W-:Y:S01]  /*2780*/  STL [R1+0x4c], R23 ;  /* 0x00004c1701007387 */ /* 0x0005e20000100800 */
[-C--:B------:R-:W-:Y:S01]  /*2790*/  FFMA.FTZ R83, R236, R188.reuse, R83 ;  /* 0x000000bcec537223 */ /* 0x080fe20000010053 */
[----:B------:R-:W-:Y:S01]  /*27a0*/  FFMA.FTZ R82, R235, R189, R82 ;  /* 0x000000bdeb527223 */ /* 0x000fe20000010052 */
[----:B-1----:R-:W-:Y:S01]  /*27b0*/  FMUL.FTZ R244, R20, R188 ;  /* 0x000000bc14f47220 */ /* 0x002fe20000410000 */
[----:B----4-:R-:W-:Y:S01]  /*27c0*/  FMUL.FTZ R241, R241, R191 ;  /* 0x000000bff1f17220 */ /* 0x010fe20000410000 */
[----:B------:R-:W-:Y:S01]  /*27d0*/  FFMA.FTZ R191, R221, R229, R242 ;  /* 0x000000e5ddbf7223 */ /* 0x000fe200000100f2 */
[----:B------:R-:W-:Y:S02]  /*27e0*/  FMUL.FTZ R242, R24, R190 ;  /* 0x000000be18f27220 */ /* 0x000fe40000410000 */
[----:B------:R-:W3:Y:S01]  /*27f0*/  LDL R24, [R1+0x68] ;  /* 0x0000680001187983 */ /* 0x000ee20000100800 */
[----:B------:R-:W-:Y:S01]  /*2800*/  FFMA.FTZ R190, R222, R230, R191 ;  /* 0x000000e6debe7223 */ /* 0x000fe200000100bf */
[----:B------:R-:W-:-:S02]  /*2810*/  FADD.FTZ R191, R243, R230 ;  /* 0x000000e6f3bf7221 */ /* 0x000fc40000010000 */
[----:B--2---:R-:W2:Y:S01]  /*2820*/  LDL.LU R23, [R1+0x58] ;  /* 0x0000580001177983 */ /* 0x004ea20000300800 */
[----:B------:R-:W-:Y:S01]  /*2830*/  FFMA.FTZ R190, R223, R231, R190 ;  /* 0x000000e7dfbe7223 */ /* 0x000fe200000100be */
[----:B------:R-:W-:Y:S01]  /*2840*/  FADD.FTZ R191, R191, R231 ;  /* 0x000000e7bfbf7221 */ /* 0x000fe20000010000 */
[----:B------:R-:W-:Y:S02]  /*2850*/  FMUL.FTZ R243, R22, R189 ;  /* 0x000000bd16f37220 */ /* 0x000fe40000410000 */
[----:B------:R-:W-:Y:S01]  /*2860*/  FFMA.FTZ R190, R224, R232, R190 ;  /* 0x000000e8e0be7223 */ /* 0x000fe200000100be */
[----:B------:R-:W-:Y:S01]  /*2870*/  FADD.FTZ R191, R191, R232 ;  /* 0x000000e8bfbf7221 */ /* 0x000fe20000010000 */
[----:B------:R-:W4:Y:S02]  /*2880*/  LDL R22, [R1+0x6c] ;  /* 0x00006c0001167983 */ /* 0x000f240000100800 */
[----:B------:R-:W-:Y:S02]  /*2890*/  FFMA.FTZ R188, R233, R241, R190 ;  /* 0x000000f1e9bc7223 */ /* 0x000fe400000100be */
[----:B------:R1:W-:Y:S01]  /*28a0*/  STL [R1+0x50], R21 ;  /* 0x0000501501007387 */ /* 0x0003e20000100800 */
[----:B------:R-:W-:-:S03]  /*28b0*/  FADD.FTZ R189, R191, R241 ;  /* 0x000000f1bfbd7221 */ /* 0x000fc60000010000 */
[----:B-1----:R-:W4:Y:S04]  /*28c0*/  LDL.LU R21, [R1+0x5c] ;  /* 0x00005c0001157983 */ /* 0x002f280000300800 */
[----:B------:R-:W4:Y:S04]  /*28d0*/  LDL R20, [R1+0x70] ;  /* 0x0000700001147983 */ /* 0x000f280000100800 */
[----:B------:R-:W4:Y:S04]  /*28e0*/  LDL R190, [R1+0x74] ;  /* 0x0000740001be7983 */ /* 0x000f280000100800 */
[----:B------:R-:W4:Y:S01]  /*28f0*/  LDL.LU R191, [R1+0x60] ;  /* 0x0000600001bf7983 */ /* 0x000f220000300800 */
[----:B------:R-:W-:Y:S01]  /*2900*/  FADD.FTZ R25, R25, R245 ;  /* 0x000000f519197221 */ /* 0x000fe20000010000 */
[----:B------:R-:W-:Y:S01]  /*2910*/  FMUL.FTZ R237, R237, UR29 ;  /* 0x0000001deded7c20 */ /* 0x000fe20008410000 */
[----:B------:R-:W-:Y:S01]  /*2920*/  FMUL.FTZ R238, R238, UR29 ;  /* 0x0000001deeee7c20 */ /* 0x000fe20008410000 */
[----:B------:R-:W-:-:S02]  /*2930*/  FMUL.FTZ R239, R239, UR29 ;  /* 0x0000001defef7c20 */ /* 0x000fc40008410000 */
[----:B------:R1:W-:Y:S01]  /*2940*/  STL [R1+0x54], R25 ;  /* 0x0000541901007387 */ /* 0x0003e20000100800 */
[----:B------:R-:W-:Y:S01]  /*2950*/  FFMA.FTZ R76, R237, R245, R76 ;  /* 0x000000f5ed4c7223 */ /* 0x000fe2000001004c */
[----:B------:R-:W-:Y:S01]  /*2960*/  FFMA.FTZ R77, R238, R246, R77 ;  /* 0x000000f6ee4d7223 */ /* 0x000fe2000001004d */
[----:B------:R-:W-:Y:S01]  /*2970*/  FFMA.FTZ R188, R234, R242, R188 ;  /* 0x000000f2eabc7223 */ /* 0x000fe200000100bc */
[----:B------:R-:W-:Y:S01]  /*2980*/  FADD.FTZ R189, R189, R242 ;  /* 0x000000f2bdbd7221 */ /* 0x000fe20000010000 */
[----:B------:R-:W-:Y:S01]  /*2990*/  FFMA.FTZ R78, R239, R247, R78 ;  /* 0x000000f7ef4e7223 */ /* 0x000fe2000001004e */
[----:B-1----:R0:W5:Y:S01]  /*29a0*/  LDL.LU R25, [R1+0x11c] ;  /* 0x00011c0001197983 */ /* 0x0021620000300800 */
[----:B------:R-:W-:Y:S01]  /*29b0*/  FFMA.FTZ R188, R235, R243, R188 ;  /* 0x000000f3ebbc7223 */ /* 0x000fe200000100bc */
[----:B------:R-:W-:-:S03]  /*29c0*/  FADD.FTZ R189, R189, R243 ;  /* 0x000000f3bdbd7221 */ /* 0x000fc60000010000 */
[----:B------:R-:W-:Y:S01]  /*29d0*/  FFMA.FTZ R188, R236, R244, R188 ;  /* 0x000000f4ecbc7223 */ /* 0x000fe200000100bc */
[----:B------:R-:W-:Y:S01]  /*29e0*/  FADD.FTZ R189, R189, R244 ;  /* 0x000000f4bdbd7221 */ /* 0x000fe20000010000 */
[----:B------:R-:W-:-:S04]  /*29f0*/  FMUL.FTZ R240, R240, UR29 ;  /* 0x0000001df0f07c20 */ /* 0x000fc80008410000 */
[----:B------:R-:W-:Y:S01]  /*2a00*/  FFMA.FTZ R79, R240, R248, R79 ;  /* 0x000000f8f04f7223 */ /* 0x000fe2000001004f */
[----:B---3--:R-:W-:Y:S02]  /*2a10*/  FMUL.FTZ R245, R24, R245 ;  /* 0x000000f518f57220 */ /* 0x008fe40000410000 */
[----:B------:R0:W5:Y:S01]  /*2a20*/  LDL.LU R24, [R1+0x118] ;  /* 0x0001180001187983 */ /* 0x0001620000300800 */
[----:B--2---:R-:W-:-:S05]  /*2a30*/  FADD.FTZ R23, R23, R246 ;  /* 0x000000f617177221 */ /* 0x004fca0000010000 */
[----:B------:R1:W-:Y:S01]  /*2a40*/  STL [R1+0x58], R23 ;  /* 0x0000581701007387 */ /* 0x0003e20000100800 */
[----:B----4-:R-:W-:-:S03]  /*2a50*/  FMUL.FTZ R246, R22, R246 ;  /* 0x000000f616f67220 */ /* 0x010fc60000410000 */
[----:B-1----:R0:W5:Y:S04]  /*2a60*/  LDL.LU R23, [R1+0x114] ;  /* 0x0001140001177983 */ /* 0x0021680000300800 */
[----:B------:R0:W5:Y:S01]  /*2a70*/  LDL.LU R22, [R1+0x110] ;  /* 0x0001100001167983 */ /* 0x0001620000300800 */
[----:B------:R-:W-:Y:S01]  /*2a80*/  FADD.FTZ R21, R21, R247 ;  /* 0x000000f715157221 */ /* 0x000fe20000010000 */
[----:B------:R-:W-:-:S04]  /*2a90*/  FMUL.FTZ R247, R20, R247 ;  /* 0x000000f714f77220 */ /* 0x000fc80000410000 */
[----:B------:R1:W-:Y:S01]  /*2aa0*/  STL [R1+0x5c], R21 ;  /* 0x00005c1501007387 */ /* 0x0003e20000100800 */
[----:B------:R-:W-:-:S03]  /*2ab0*/  FADD.FTZ R191, R191, R248 ;  /* 0x000000f8bfbf7221 */ /* 0x000fc60000010000 */
[----:B-1----:R0:W5:Y:S04]  /*2ac0*/  LDL.LU R21, [R1+0x10c] ;  /* 0x00010c0001157983 */ /* 0x0021680000300800 */
[----:B------:R0:W5:Y:S04]  /*2ad0*/  LDL.LU R20, [R1+0x108] ;  /* 0x0001080001147983 */ /* 0x0001680000300800 */
[----:B------:R0:W-:Y:S01]  /*2ae0*/  STL [R1+0x60], R191 ;  /* 0x000060bf01007387 */ /* 0x0001e20000100800 */
[----:B------:R-:W-:Y:S01]  /*2af0*/  FFMA.FTZ R188, R237, R245, R188 ;  /* 0x000000f5edbc7223 */ /* 0x000fe200000100bc */
        /* <DEDUP_REMOVED lines=8> */
[----:B0-----:R-:W-:Y:S06]  /*2b80*/  BRA `(.L_x_10276) ;  /* 0x0000000000607947 */ /* 0x001fec0003800000 */
.L_x_10275:
        /* <DEDUP_REMOVED lines=24> */
.L_x_10276:
        /* <DEDUP_REMOVED lines=35> */
.L_x_10278:
[----:B------:R-:W-:Y:S05]  /*2f40*/  BSYNC.RECONVERGENT B0 ;  /* 0x0000000000007941 */ /* 0x000fea0003800200 */
.L_x_10277:
        /* <DEDUP_REMOVED lines=67> */
.L_x_10281:
        /* <DEDUP_REMOVED lines=13> */
.L_x_10282:
        /* <DEDUP_REMOVED lines=13> */
.L_x_10283:
        /* <DEDUP_REMOVED lines=13> */
.L_x_10284:
        /* <DEDUP_REMOVED lines=13> */
.L_x_10285:
        /* <DEDUP_REMOVED lines=13> */
.L_x_10286:
        /* <DEDUP_REMOVED lines=13> */
.L_x_10287:
        /* <DEDUP_REMOVED lines=14> */
.L_x_10280:
        /* <DEDUP_REMOVED lines=17> */
[----:B------:R-:W-:Y:S02]  /*3a50*/  HADD2.F32 R185, -RZ, R176.H0_H0 ;  /* 0x200000b0ffb97230 */ /* 0x000fe40000004100 */
[----:B------:R-:W-:-:S04]  /*3a60*/  FMUL.FTZ R186, R184, UR17 ;  /* 0x00000011b8ba7c20 */ /* 0x000fc80008410000 */
[-C--:B------:R-:W-:Y:S01]  /*3a70*/  FFMA.FTZ R20, R185, R186.reuse, R20 ;  /* 0x000000bab9147223 */ /* 0x080fe20000010014 */
[----:B------:R-:W-:-:S05]  /*3a80*/  FMUL.FTZ R185, R152, R186 ;  /* 0x000000ba98b97220 */ /* 0x000fca0000410000 */
[----:B------:R-:W-:-:S04]  /*3a90*/  F2FP.F16.F32.PACK_AB R185, RZ, R185 ;  /* 0x000000b9ffb9723e */ /* 0x000fc800000000ff */
[----:B------:R-:W-:-:S07]  /*3aa0*/  PRMT R180, R185, 0x7610, R180 ;  /* 0x00007610b9b47816 */ /* 0x000fce00000000b4 */
.L_x_10289:
[----:B------:R-:W-:Y:S05]  /*3ab0*/  BRA.U !UP2, `(.L_x_10290) ;  /* 0x000000010a187547 */ /* 0x000fea000b800000 */
[----:B------:R-:W-:Y:S02]  /*3ac0*/  HADD2.F32 R185, -RZ, R176.H1_H1 ;  /* 0x300000b0ffb97230 */ /* 0x000fe40000004100 */
[----:B------:R-:W-:-:S04]  /*3ad0*/  FMUL.FTZ R186, R187, UR17 ;  /* 0x00000011bbba7c20 */ /* 0x000fc80008410000 */
[-C--:B------:R-:W-:Y:S01]  /*3ae0*/  FFMA.FTZ R21, R185, R186.reuse, R21 ;  /* 0x000000bab9157223 */ /* 0x080fe20000010015 */
[----:B------:R-:W-:-:S05]  /*3af0*/  FMUL.FTZ R185, R153, R186 ;  /* 0x000000ba99b97220 */ /* 0x000fca0000410000 */
[----:B------:R-:W-:-:S04]  /*3b00*/  F2FP.F16.F32.PACK_AB R185, RZ, R185 ;  /* 0x000000b9ffb9723e */ /* 0x000fc800000000ff */
[----:B------:R-:W-:-:S07]  /*3b10*/  PRMT R180, R180, 0x5410, R185 ;  /* 0x00005410b4b47816 */ /* 0x000fce00000000b9 */
.L_x_10290:
[----:B------:R-:W-:Y:S05]  /*3b20*/  BRA.U !UP2, `(.L_x_10291) ;  /* 0x000000010a187547 */ /* 0x000fea000b800000 */
[----:B------:R-:W-:Y:S02]  /*3b30*/  HADD2.F32 R185, -RZ, R177.H0_H0 ;  /* 0x200000b1ffb97230 */ /* 0x000fe40000004100 */
[----:B------:R-:W-:-:S04]  /*3b40*/  FMUL.FTZ R186, R190, UR17 ;  /* 0x00000011beba7c20 */ /* 0x000fc80008410000 */
[-C--:B------:R-:W-:Y:S01]  /*3b50*/  FFMA.FTZ R22, R185, R186.reuse, R22 ;  /* 0x000000bab9167223 */ /* 0x080fe20000010016 */
[----:B------:R-:W-:-:S05]  /*3b60*/  FMUL.FTZ R185, R154, R186 ;  /* 0x000000ba9ab97220 */ /* 0x000fca0000410000 */
[----:B------:R-:W-:-:S04]  /*3b70*/  F2FP.F16.F32.PACK_AB R185, RZ, R185 ;  /* 0x000000b9ffb9723e */ /* 0x000fc800000000ff */
[----:B------:R-:W-:-:S07]  /*3b80*/  PRMT R181, R185, 0x7610, R181 ;  /* 0x00007610b9b57816 */ /* 0x000fce00000000b5 */
.L_x_10291:
        /* <DEDUP_REMOVED lines=8> */
[-C--:B------:R-:W-:Y:S01]  /*3c10*/  FFMA.FTZ R23, R186, R191.reuse, R23 ;  /* 0x000000bfba177223 */ /* 0x080fe20000010017 */
[----:B------:R-:W-:-:S05]  /*3c20*/  FMUL.FTZ R186, R155, R191 ;  /* 0x000000bf9bba7220 */ /* 0x000fca0000410000 */
[----:B------:R-:W-:-:S04]  /*3c30*/  F2FP.F16.F32.PACK_AB R186, RZ, R186 ;  /* 0x000000baffba723e */ /* 0x000fc800000000ff */
[----:B------:R-:W-:-:S07]  /*3c40*/  PRMT R181, R181, 0x5410, R186 ;  /* 0x00005410b5b57816 */ /* 0x000fce00000000ba */
.L_x_10292:
        /* <DEDUP_REMOVED lines=9> */
[-C--:B------:R-:W-:Y:S02]  /*3ce0*/  FFMA.FTZ R24, R0, R186.reuse, R24 ;  /* 0x000000ba00187223 */ /* 0x080fe40000010018 */
[----:B------:R0:W5:Y:S01]  /*3cf0*/  LDL.LU R0, [R1+0x108] ;  /* 0x0001080001007983 */ /* 0x0001620000300800 */
[----:B------:R-:W-:-:S05]  /*3d00*/  FMUL.FTZ R186, R148, R186 ;  /* 0x000000ba94ba7220 */ /* 0x000fca0000410000 */
[----:B------:R-:W-:-:S04]  /*3d10*/  F2FP.F16.F32.PACK_AB R186, RZ, R186 ;  /* 0x000000baffba723e */ /* 0x000fc800000000ff */
[----:B0-----:R-:W-:-:S07]  /*3d20*/  PRMT R182, R186, 0x7610, R182 ;  /* 0x00007610bab67816 */ /* 0x001fce00000000b6 */
.L_x_10293:
        /* <DEDUP_REMOVED lines=9> */
[----:B0-----:R-:W-:-:S03]  /*3dc0*/  HADD2.F32 R4, -RZ, R178.H1_H1 ;  /* 0x300000b2ff047230 */ /* 0x001fc60000004100 */
[----:B-----5:R0:W-:Y:S01]  /*3dd0*/  STL [R1+0x108], R0 ;  /* 0x0001080001007387 */ /* 0x0201e20000100800 */
[----:B-1----:R-:W-:-:S04]  /*3de0*/  FMUL.FTZ R3, R186, UR17 ;  /* 0x00000011ba037c20 */ /* 0x002fc80008410000 */
[-C--:B------:R-:W-:Y:S01]  /*3df0*/  FFMA.FTZ R25, R4, R3.reuse, R25 ;  /* 0x0000000304197223 */ /* 0x080fe20000010019 */
[----:B------:R-:W-:Y:S01]  /*3e00*/  FMUL.FTZ R3, R149, R3 ;  /* 0x0000000395037220 */ /* 0x000fe20000410000 */
[----:B------:R1:W5:Y:S04]  /*3e10*/  LDL.LU R4, [R1+0x114] ;  /* 0x0001140001047983 */ /* 0x0003680000300800 */
[----:B--2---:R-:W-:Y:S02]  /*3e20*/  F2FP.F16.F32.PACK_AB R2, RZ, R3 ;  /* 0x00000003ff02723e */ /* 0x004fe400000000ff */
[----:B------:R1:W5:Y:S02]  /*3e30*/  LDL.LU R3, [R1+0x110] ;  /* 0x0001100001037983 */ /* 0x0003640000300800 */
[----:B0-----:R-:W-:-:S02]  /*3e40*/  PRMT R0, R2, 0x7610, R0 ;  /* 0x0000761002007816 */ /* 0x001fc40000000000 */
[----:B------:R1:W5:Y:S02]  /*3e50*/  LDL.LU R2, [R1+0x10c] ;  /* 0x00010c0001027983 */ /* 0x0003640000300800 */
[----:B------:R-:W-:Y:S02]  /*3e60*/  PRMT R182, R182, 0x5410, R0 ;  /* 0x00005410b6b67816 */ /* 0x000fe40000000000 */
[----:B------:R1:W5:Y:S05]  /*3e70*/  LDL.LU R0, [R1+0x108] ;  /* 0x0001080001007983 */ /* 0x00036a0000300800 */
.L_x_10294:
        /* <DEDUP_REMOVED lines=22> */
.L_x_10295:
[----:B------:R-:W-:Y:S01]  /*3fe0*/  F2FP.F16.F32.PACK_AB R187, R190, R191 ;  /* 0x000000bfbebb723e */ /* 0x000fe200000000ff */
[----:B------:R-:W-:Y:S06]  /*3ff0*/  BRA.U !UP2, `(.L_x_10288) ;  /* 0x0000000d0a987547 */ /* 0x000fec000b800000 */
[----:B------:R-:W-:Y:S02]  /*4000*/  HADD2.F32 R191, -RZ, R179.H1_H1 ;  /* 0x300000b3ffbf7230 */ /* 0x000fe40000004100 */
[----:B------:R-:W-:-:S04]  /*4010*/  FMUL.FTZ R190, R190, UR17 ;  /* 0x00000011bebe7c20 */ /* 0x000fc80008410000 */
[-C--:B------:R-:W-:Y:S01]  /*4020*/  FFMA.FTZ R27, R191, R190.reuse, R27 ;  /* 0x000000bebf1b7223 */ /* 0x080fe2000001001b */
[----:B------:R-:W-:-:S05]  /*4030*/  FMUL.FTZ R190, R151, R190 ;  /* 0x000000be97be7220 */ /* 0x000fca0000410000 */
[----:B------:R-:W-:-:S04]  /*4040*/  F2FP.F16.F32.PACK_AB R190, RZ, R190 ;  /* 0x000000beffbe723e */ /* 0x000fc800000000ff */
[----:B------:R-:W-:Y:S01]  /*4050*/  PRMT R183, R183, 0x5410, R190 ;  /* 0x00005410b7b77816 */ /* 0x000fe200000000be */
[----:B------:R-:W-:Y:S06]  /*4060*/  BRA `(.L_x_10288) ;  /* 0x0000000c007c7947 */ /* 0x000fec0003800000 */
.L_x_10279:
        /* <DEDUP_REMOVED lines=12> */
[-C--:B------:R-:W-:Y:S01]  /*4130*/  FFMA.FTZ R20, R190, R191.reuse, R20 ;  /* 0x000000bfbe147223 */ /* 0x080fe20000010014 */
[----:B------:R-:W-:-:S05]  /*4140*/  FMUL.FTZ R190, R152, R191 ;  /* 0x000000bf98be7220 */ /* 0x000fca0000410000 */
[----:B------:R-:W-:-:S04]  /*4150*/  F2FP.F16.F32.PACK_AB R190, RZ, R190 ;  /* 0x000000beffbe723e */ /* 0x000fc800000000ff */
[----:B------:R-:W-:-:S07]  /*4160*/  PRMT R180, R190, 0x7610, R180 ;  /* 0x00007610beb47816 */ /* 0x000fce00000000b4 */
.L_x_10297:
        /* <DEDUP_REMOVED lines=12> */
.L_x_10298:
        /* <DEDUP_REMOVED lines=12> */
.L_x_10299:
        /* <DEDUP_REMOVED lines=12> */
.L_x_10300:
        /* <DEDUP_REMOVED lines=12> */
.L_x_10301:
        /* <DEDUP_REMOVED lines=12> */
.L_x_10302:
        /* <DEDUP_REMOVED lines=12> */
.L_x_10303:
        /* <DEDUP_REMOVED lines=13> */
.L_x_10296:
[----:B------:R-:W-:Y:S01]  /*46c0*/  ISETP.LT.AND P1, PT, RZ, UR32, PT ;  /* 0x00000020ff007c0c */ /* 0x000fe2000bf21270 */
[----:B------:R-:W-:Y:S01]  /*46d0*/  HADD2.F32 R187, -RZ, R156.H1_H1 ;  /* 0x3000009cffbb7230 */ /* 0x000fe20000004100 */
[----:B------:R-:W-:Y:S01]  /*46e0*/  MOV R184, UR16 ;  /* 0x0000001000b87c02 */ /* 0x000fe20008000f00 */
[----:B------:R-:W-:Y:S01]  /*46f0*/  HADD2.F32 R190, -RZ, R157.H0_H0 ;  /* 0x2000009dffbe7230 */ /* 0x000fe20000004100 */
[----:B------:R-:W-:Y:S02]  /*4700*/  MOV R185, UR16 ;  /* 0x0000001000b97c02 */ /* 0x000fe40008000f00 */
[----:B------:R-:W-:Y:S02]  /*4710*/  PLOP3.LUT P3, PT, PT, PT, UP3, 0x80, 0x8 ;  /* 0x000000000008781c */ /* 0x000fe40003f6f038 */
        /* <DEDUP_REMOVED lines=10> */
[----:B------:R-:W-:-:S03]  /*47c0*/  HADD2.F32 R185, -RZ, R157.H1_H1 ;  /* 0x3000009dffb97230 */ /* 0x000fc60000004100 */
[----:B-----5:R-:W-:Y:S02]  /*47d0*/  @P3 FFMA.FTZ R184, R0, R184, UR30 ;  /* 0x0000001e00b83e23 */ /* 0x020fe400080100b8 */
[----:B------:R-:W-:Y:S02]  /*47e0*/  @P1 FFMA.FTZ R185, R186, UR29, R185 ;  /* 0x0000001dbab91c23 */ /* 0x000fe400080100b9 */
[----:B------:R-:W-:Y:S01]  /*47f0*/  @P3 FADD.FTZ R186, R2, -R184 ;  /* 0x800000b802ba3221 */ /* 0x000fe20000010000 */
[----:B------:R-:W-:-:S05]  /*4800*/  HADD2.F32 R184, -RZ, R156.H0_H0 ;  /* 0x2000009cffb87230 */ /* 0x000fca0000004100 */
[----:B------:R-:W-:Y:S01]  /*4810*/  @P3 FFMA.FTZ R184, R186, UR29, R184 ;  /* 0x0000001dbab83c23 */ /* 0x000fe200080100b8 */
[----:B------:R-:W-:Y:S06]  /*4820*/  BRA.U !UP2, `(.L_x_10304) ;  /* 0x000000010a187547 */ /* 0x000fec000b800000 */
[----:B------:R-:W-:Y:S02]  /*4830*/  HADD2.F32 R186, -RZ, R176.H0_H0 ;  /* 0x200000b0ffba7230 */ /* 0x000fe40000004100 */
[----:B------:R-:W-:-:S04]  /*4840*/  FMUL.FTZ R191, R184, UR17 ;  /* 0x00000011b8bf7c20 */ /* 0x000fc80008410000 */
[-C--:B------:R-:W-:Y:S01]  /*4850*/  FFMA.FTZ R20, R186, R191.reuse, R20 ;  /* 0x000000bfba147223 */ /* 0x080fe20000010014 */
[----:B------:R-:W-:-:S05]  /*4860*/  FMUL.FTZ R186, R152, R191 ;  /* 0x000000bf98ba7220 */ /* 0x000fca0000410000 */
[----:B------:R-:W-:-:S04]  /*4870*/  F2FP.F16.F32.PACK_AB R186, RZ, R186 ;  /* 0x000000baffba723e */ /* 0x000fc800000000ff */
[----:B------:R-:W-:-:S07]  /*4880*/  PRMT R180, R186, 0x7610, R180 ;  /* 0x00007610bab47816 */ /* 0x000fce00000000b4 */
.L_x_10304:
[----:B------:R-:W-:Y:S05]  /*4890*/  BRA.U !UP2, `(.L_x_10305) ;  /* 0x000000010a187547 */ /* 0x000fea000b800000 */
[----:B------:R-:W-:Y:S02]  /*48a0*/  HADD2.F32 R186, -RZ, R176.H1_H1 ;  /* 0x300000b0ffba7230 */ /* 0x000fe40000004100 */
[----:B------:R-:W-:-:S04]  /*48b0*/  FMUL.FTZ R191, R187, UR17 ;  /* 0x00000011bbbf7c20 */ /* 0x000fc80008410000 */
[-C--:B------:R-:W-:Y:S01]  /*48c0*/  FFMA.FTZ R21, R186, R191.reuse, R21 ;  /* 0x000000bfba157223 */ /* 0x080fe20000010015 */
[----:B------:R-:W-:-:S05]  /*48d0*/  FMUL.FTZ R186, R153, R191 ;  /* 0x000000bf99ba7220 */ /* 0x000fca0000410000 */
[----:B------:R-:W-:-:S04]  /*48e0*/  F2FP.F16.F32.PACK_AB R186, RZ, R186 ;  /* 0x000000baffba723e */ /* 0x000fc800000000ff */
[----:B------:R-:W-:-:S07]  /*48f0*/  PRMT R180, R180, 0x5410, R186 ;  /* 0x00005410b4b47816 */ /* 0x000fce00000000ba */
.L_x_10305:
[----:B------:R-:W-:Y:S05]  /*4900*/  BRA.U !UP2, `(.L_x_10306) ;  /* 0x000000010a187547 */ /* 0x000fea000b800000 */
[----:B------:R-:W-:Y:S02]  /*4910*/  HADD2.F32 R186, -RZ, R177.H0_H0 ;  /* 0x200000b1ffba7230 */ /* 0x000fe40000004100 */
[----:B------:R-:W-:-:S04]  /*4920*/  FMUL.FTZ R191, R190, UR17 ;  /* 0x00000011bebf7c20 */ /* 0x000fc80008410000 */
[-C--:B------:R-:W-:Y:S01]  /*4930*/  FFMA.FTZ R22, R186, R191.reuse, R22 ;  /* 0x000000bfba167223 */ /* 0x080fe20000010016 */
[----:B------:R-:W-:-:S05]  /*4940*/  FMUL.FTZ R186, R154, R191 ;  /* 0x000000bf9aba7220 */ /* 0x000fca0000410000 */
[----:B------:R-:W-:-:S04]  /*4950*/  F2FP.F16.F32.PACK_AB R186, RZ, R186 ;  /* 0x000000baffba723e */ /* 0x000fc800000000ff */
[----:B------:R-:W-:-:S07]  /*4960*/  PRMT R181, R186, 0x7610, R181 ;  /* 0x00007610bab57816 */ /* 0x000fce00000000b5 */
.L_x_10306:
[----:B------:R-:W-:Y:S05]  /*4970*/  BRA.U !UP2, `(.L_x_10307) ;  /* 0x000000010a187547 */ /* 0x000fea000b800000 */
[----:B------:R-:W-:Y:S02]  /*4980*/  HADD2.F32 R186, -RZ, R177.H1_H1 ;  /* 0x300000b1ffba7230 */ /* 0x000fe40000004100 */
[----:B------:R-:W-:-:S04]  /*4990*/  FMUL.FTZ R191, R185, UR17 ;  /* 0x00000011b9bf7c20 */ /* 0x000fc80008410000 */
[-C--:B------:R-:W-:Y:S01]  /*49a0*/  FFMA.FTZ R23, R186, R191.reuse, R23 ;  /* 0x000000bfba177223 */ /* 0x080fe20000010017 */
[----:B------:R-:W-:-:S05]  /*49b0*/  FMUL.FTZ R186, R155, R191 ;  /* 0x000000bf9bba7220 */ /* 0x000fca0000410000 */
[----:B------:R-:W-:-:S04]  /*49c0*/  F2FP.F16.F32.PACK_AB R186, RZ, R186 ;  /* 0x000000baffba723e */ /* 0x000fc800000000ff */
[----:B------:R-:W-:-:S07]  /*49d0*/  PRMT R181, R181, 0x5410, R186 ;  /* 0x00005410b5b57816 */ /* 0x000fce00000000ba */
.L_x_10307:
        /* <DEDUP_REMOVED lines=14> */
.L_x_10308:
[----:B------:R-:W-:Y:S01]  /*4ac0*/  MOV R186, UR16 ;  /* 0x0000001000ba7c02 */ /* 0x000fe20008000f00 */
[----:B-----5:R0:W-:Y:S04]  /*4ad0*/  STL [R1+0x108], R0 ;  /* 0x0001080001007387 */ /* 0x0201e80000100800 */
[----:B------:R-:W-:-:S04]  /*4ae0*/  @P1 FFMA.FTZ R186, R5, R186, UR30 ;  /* 0x0000001e05ba1e23 */ /* 0x000fc800080100ba */
[----:B0-----:R-:W-:Y:S01]  /*4af0*/  @P1 FADD.FTZ R0, R10, -R186 ;  /* 0x800000ba0a001221 */ /* 0x001fe20000010000 */
[----:B------:R-:W-:-:S05]  /*4b00*/  HADD2.F32 R186, -RZ, R158.H1_H1 ;  /* 0x3000009effba7230 */ /* 0x000fca0000004100 */
[----:B------:R-:W-:Y:S02]  /*4b10*/  @P1 FFMA.FTZ R186, R0, UR29, R186 ;  /* 0x0000001d00ba1c23 */ /* 0x000fe400080100ba */
[----:B------:R0:W5:Y:S01]  /*4b20*/  LDL.LU R0, [R1+0x108] ;  /* 0x0001080001007983 */ /* 0x0001620000300800 */
[----:B------:R-:W-:Y:S05]  /*4b30*/  BRA.U !UP2, `(.L_x_10309) ;  /* 0x000000010a3c7547 */ /* 0x000fea000b800000 */
[----:B------:R1:W-:Y:S04]  /*4b40*/  STL [R1+0x114], R4 ;  /* 0x0001140401007387 */ /* 0x0003e80000100800 */
[----:B------:R2:W-:Y:S04]  /*4b50*/  STL [R1+0x110], R3 ;  /* 0x0001100301007387 */ /* 0x0005e80000100800 */
[----:B------:R3:W-:Y:S01]  /*4b60*/  STL [R1+0x10c], R2 ;  /* 0x00010c0201007387 */ /* 0x0007e20000100800 */
[----:B-1----:R-:W-:-:S03]  /*4b70*/  HADD2.F32 R4, -RZ, R178.H1_H1 ;  /* 0x300000b2ff047230 */ /* 0x002fc60000004100 */
[----:B-----5:R1:W-:Y:S01]  /*4b80*/  STL [R1+0x108], R0 ;  /* 0x0001080001007387 */ /* 0x0203e20000100800 */
[----:B--2---:R-:W-:-:S04]  /*4b90*/  FMUL.FTZ R3, R186, UR17 ;  /* 0x00000011ba037c20 */ /* 0x004fc80008410000 */
[-C--:B------:R-:W-:Y:S01]  /*4ba0*/  FFMA.FTZ R25, R4, R3.reuse, R25 ;  /* 0x0000000304197223 */ /* 0x080fe20000010019 */
[----:B------:R-:W-:Y:S01]  /*4bb0*/  FMUL.FTZ R3, R149, R3 ;  /* 0x0000000395037220 */ /* 0x000fe20000410000 */
[----:B------:R2:W5:Y:S04]  /*4bc0*/  LDL.LU R4, [R1+0x114] ;  /* 0x0001140001047983 */ /* 0x0005680000300800 */
[----:B---3--:R-:W-:Y:S02]  /*4bd0*/  F2FP.F16.F32.PACK_AB R2, RZ, R3 ;  /* 0x00000003ff02723e */ /* 0x008fe400000000ff */
[----:B------:R2:W5:Y:S02]  /*4be0*/  LDL.LU R3, [R1+0x110] ;  /* 0x0001100001037983 */ /* 0x0005640000300800 */
[----:B-1----:R-:W-:-:S02]  /*4bf0*/  PRMT R0, R2, 0x7610, R0 ;  /* 0x0000761002007816 */ /* 0x002fc40000000000 */
[----:B------:R2:W5:Y:S02]  /*4c00*/  LDL.LU R2, [R1+0x10c] ;  /* 0x00010c0001027983 */ /* 0x0005640000300800 */
[----:B------:R-:W-:Y:S02]  /*4c10*/  PRMT R182, R182, 0x5410, R0 ;  /* 0x00005410b6b67816 */ /* 0x000fe40000000000 */
[----:B------:R2:W5:Y:S05]  /*4c20*/  LDL.LU R0, [R1+0x108] ;  /* 0x0001080001007983 */ /* 0x00056a0000300800 */
.L_x_10309:
[----:B-----5:R1:W-:Y:S04]  /*4c30*/  STL [R1+0x10c], R2 ;  /* 0x00010c0201007387 */ /* 0x0203e80000100800 */
[----:B------:R3:W-:Y:S01]  /*4c40*/  STL [R1+0x108], R0 ;  /* 0x0001080001007387 */ /* 0x0007e20000100800 */
[----:B-1----:R-:W-:-:S05]  /*4c50*/  MOV R2, UR16 ;  /* 0x0000001000027c02 */ /* 0x002fca0008000f00 */
        /* <DEDUP_REMOVED lines=16> */
[----:B------:R-:W3:Y:S01]  /*4d60*/  LDL R187, [R1] ;  /* 0x0000000001bb7983 */ /* 0x000ee20000100800 */
[----:B------:R-:W-:Y:S02]  /*4d70*/  HADD2.F32 R191, -RZ, R179.H0_H0 ;  /* 0x200000b3ffbf7230 */ /* 0x000fe40000004100 */
[----:B---3--:R-:W-:-:S04]  /*4d80*/  FMUL.FTZ R187, R187, UR17 ;  /* 0x00000011bbbb7c20 */ /* 0x008fc80008410000 */
[-C--:B------:R-:W-:Y:S01]  /*4d90*/  FFMA.FTZ R26, R191, R187.reuse, R26 ;  /* 0x000000bbbf1a7223 */ /* 0x080fe2000001001a */
[----:B------:R-:W-:-:S05]  /*4da0*/  FMUL.FTZ R187, R150, R187 ;  /* 0x000000bb96bb7220 */ /* 0x000fca0000410000 */
[----:B------:R-:W-:-:S04]  /*4db0*/  F2FP.F16.F32.PACK_AB R187, RZ, R187 ;  /* 0x000000bbffbb723e */ /* 0x000fc800000000ff */
[----:B------:R-:W-:-:S07]  /*4dc0*/  PRMT R183, R187, 0x7610, R183 ;  /* 0x00007610bbb77816 */ /* 0x000fce00000000b7 */
.L_x_10310:
[----:B------:R-:W3:Y:S02]  /*4dd0*/  LDL.LU R187, [R1] ;  /* 0x0000000001bb7983 */ /* 0x000ee40000300800 */
[----:B---3--:R-:W-:Y:S01]  /*4de0*/  F2FP.F16.F32.PACK_AB R187, R190, R187 ;  /* 0x000000bbbebb723e */ /* 0x008fe200000000ff */
[----:B------:R-:W-:Y:S06]  /*4df0*/  BRA.U !UP2, `(.L_x_10288) ;  /* 0x000000010a187547 */ /* 0x000fec000b800000 */
[----:B------:R-:W-:Y:S02]  /*4e00*/  HADD2.F32 R191, -RZ, R179.H1_H1 ;  /* 0x300000b3ffbf7230 */ /* 0x000fe40000004100 */
[----:B------:R-:W-:-:S04]  /*4e10*/  FMUL.FTZ R190, R190, UR17 ;  /* 0x00000011bebe7c20 */ /* 0x000fc80008410000 */
[-C--:B------:R-:W-:Y:S01]  /*4e20*/  FFMA.FTZ R27, R191, R190.reuse, R27 ;  /* 0x000000bebf1b7223 */ /* 0x080fe2000001001b */
[----:B------:R-:W-:-:S05]  /*4e30*/  FMUL.FTZ R190, R151, R190 ;  /* 0x000000be97be7220 */ /* 0x000fca0000410000 */
[----:B------:R-:W-:-:S04]  /*4e40*/  F2FP.F16.F32.PACK_AB R190, RZ, R190 ;  /* 0x000000beffbe723e */ /* 0x000fc800000000ff */
[----:B------:R-:W-:-:S07]  /*4e50*/  PRMT R183, R183, 0x5410, R190 ;  /* 0x00005410b7b77816 */ /* 0x000fce00000000be */
.L_x_10288:
        /* <DEDUP_REMOVED lines=14> */
.L_x_10311:
[----:B------:R-:W-:Y:S05]  /*4f40*/  @!P0 BRA `(.L_x_10312) ;  /* 0x0000000c00748947 */ /* 0x000fea0003800000 */
[----:B------:R-:W-:Y:S05]  /*4f50*/  @!P1 BRA `(.L_x_10313) ;  /* 0x0000000400e89947 */ /* 0x000fea0003800000 */
[----:B------:R-:W-:Y:S01]  /*4f60*/  ISETP.LT.AND P3, PT, RZ, UR32, PT ;  /* 0x00000020ff007c0c */ /* 0x000fe2000bf61270 */
[----:B------:R-:W-:Y:S01]  /*4f70*/  HADD2.F32 R187, -RZ, R160.H1_H1 ;  /* 0x300000a0ffbb7230 */ /* 0x000fe20000004100 */
[----:B------:R-:W-:Y:S01]  /*4f80*/  MOV R184, UR16 ;  /* 0x0000001000b87c02 */ /* 0x000fe20008000f00 */
[----:B---3--:R-:W-:Y:S01]  /*4f90*/  HADD2.F32 R190, -RZ, R161.H0_H0 ;  /* 0x200000a1ffbe7230 */ /* 0x008fe20000004100 */
        /* <DEDUP_REMOVED lines=12> */
[----:B------:R-:W-:Y:S02]  /*5060*/  @P3 FFMA.FTZ R184, R13, R184, UR30 ;  /* 0x0000001e0db83e23 */ /* 0x000fe400080100b8 */
[----:B------:R-:W-:Y:S02]  /*5070*/  @P3 FFMA.FTZ R185, R186, UR29, R185 ;  /* 0x0000001dbab93c23 */ /* 0x000fe400080100b9 */
        /* <DEDUP_REMOVED lines=10> */
.L_x_10314:
[----:B------:R-:W-:Y:S05]  /*5120*/  BRA.U !UP2, `(.L_x_10315) ;  /* 0x000000010a187547 */ /* 0x000fea000b800000 */
[----:B-----5:R-:W-:Y:S02]  /*5130*/  HADD2.F32 R186, -RZ, R176.H1_H1 ;  /* 0x300000b0ffba7230 */ /* 0x020fe40000004100 */
[----:B------:R-:W-:-:S04]  /*5140*/  FMUL.FTZ R191, R187, UR17 ;  /* 0x00000011bbbf7c20 */ /* 0x000fc80008410000 */
[-C--:B------:R-:W-:Y:S01]  /*5150*/  FFMA.FTZ R29, R186, R191.reuse, R29 ;  /* 0x000000bfba1d7223 */ /* 0x080fe2000001001d */
[----:B------:R-:W-:-:S05]  /*5160*/  FMUL.FTZ R186, R145, R191 ;  /* 0x000000bf91ba7220 */ /* 0x000fca0000410000 */
[----:B------:R-:W-:-:S04]  /*5170*/  F2FP.F16.F32.PACK_AB R186, RZ, R186 ;  /* 0x000000baffba723e */ /* 0x000fc800000000ff */
[----:B------:R-:W-:-:S07]  /*5180*/  PRMT R180, R180, 0x5410, R186 ;  /* 0x00005410b4b47816 */ /* 0x000fce00000000ba */
.L_x_10315:
[----:B------:R-:W-:Y:S05]  /*5190*/  BRA.U !UP2, `(.L_x_10316) ;  /* 0x000000010a187547 */ /* 0x000fea000b800000 */
[----:B-----5:R-:W-:Y:S02]  /*51a0*/  HADD2.F32 R186, -RZ, R177.H0_H0 ;  /* 0x200000b1ffba7230 */ /* 0x020fe40000004100 */
[----:B------:R-:W-:-:S04]  /*51b0*/  FMUL.FTZ R191, R190, UR17 ;  /* 0x00000011bebf7c20 */ /* 0x000fc80008410000 */
[-C--:B------:R-:W-:Y:S01]  /*51c0*/  FFMA.FTZ R30, R186, R191.reuse, R30 ;  /* 0x000000bfba1e7223 */ /* 0x080fe2000001001e */
[----:B------:R-:W-:-:S05]  /*51d0*/  FMUL.FTZ R186, R146, R191 ;  /* 0x000000bf92ba7220 */ /* 0x000fca0000410000 */
[----:B------:R-:W-:-:S04]  /*51e0*/  F2FP.F16.F32.PACK_AB R186, RZ, R186 ;  /* 0x000000baffba723e */ /* 0x000fc800000000ff */
[----:B------:R-:W-:-:S07]  /*51f0*/  PRMT R181, R186, 0x7610, R181 ;  /* 0x00007610bab57816 */ /* 0x000fce00000000b5 */
.L_x_10316:
[----:B------:R-:W-:Y:S05]  /*5200*/  BRA.U !UP2, `(.L_x_10317) ;  /* 0x000000010a187547 */ /* 0x000fea000b800000 */
[----:B-----5:R-:W-:Y:S02]  /*5210*/  HADD2.F32 R186, -RZ, R177.H1_H1 ;  /* 0x300000b1ffba7230 */ /* 0x020fe40000004100 */
[----:B------:R-:W-:-:S04]  /*5220*/  FMUL.FTZ R191, R185, UR17 ;  /* 0x00000011b9bf7c20 */ /* 0x000fc80008410000 */
[-C--:B------:R-:W-:Y:S01]  /*5230*/  FFMA.FTZ R31, R186, R191.reuse, R31 ;  /* 0x000000bfba1f7223 */ /* 0x080fe2000001001f */
[----:B------:R-:W-:-:S05]  /*5240*/  FMUL.FTZ R186, R147, R191 ;  /* 0x000000bf93ba7220 */ /* 0x000fca0000410000 */
[----:B------:R-:W-:-:S04]  /*5250*/  F2FP.F16.F32.PACK_AB R186, RZ, R186 ;  /* 0x000000baffba723e */ /* 0x000fc800000000ff */
[----:B------:R-:W-:-:S07]  /*5260*/  PRMT R181, R181, 0x5410, R186 ;  /* 0x00005410b5b57816 */ /* 0x000fce00000000ba */
.L_x_10317:
        /* <DEDUP_REMOVED lines=8> */
[----:B---3--:R-:W-:-:S05]  /*52f0*/  HADD2.F32 R0, -RZ, R178.H0_H0 ;  /* 0x200000b2ff007230 */ /* 0x008fca0000004100 */
[-C--:B------:R-:W-:Y:S02]  /*5300*/  FFMA.FTZ R32, R0, R186.reuse, R32 ;  /* 0x000000ba00207223 */ /* 0x080fe40000010020 */
[----:B------:R3:W5:Y:S01]  /*5310*/  LDL.LU R0, [R1+0x108] ;  /* 0x0001080001007983 */ /* 0x0007620000300800 */
[----:B------:R-:W-:-:S05]  /*5320*/  FMUL.FTZ R186, R140, R186 ;  /* 0x000000ba8cba7220 */ /* 0x000fca0000410000 */
[----:B------:R-:W-:-:S04]  /*5330*/  F2FP.F16.F32.PACK_AB R186, RZ, R186 ;  /* 0x000000baffba723e */ /* 0x000fc800000000ff */
[----:B---3--:R-:W-:-:S07]  /*5340*/  PRMT R182, R186, 0x7610, R182 ;  /* 0x00007610bab67816 */ /* 0x008fce00000000b6 */
.L_x_10318:
[----:B------:R-:W-:Y:S01]  /*5350*/  MOV R186, UR16 ;  /* 0x0000001000ba7c02 */ /* 0x000fe20008000f00 */
[----:B-----5:R3:W-:Y:S04]  /*5360*/  STL [R1+0x108], R0 ;  /* 0x0001080001007387 */ /* 0x0207e80000100800 */
[----:B------:R-:W-:-:S04]  /*5370*/  @P3 FFMA.FTZ R186, R18, R186, UR30 ;  /* 0x0000001e12ba3e23 */ /* 0x000fc800080100ba */
[----:B---3--:R-:W-:Y:S01]  /*5380*/  @P3 FADD.FTZ R0, R198, -R186 ;  /* 0x800000bac6003221 */ /* 0x008fe20000010000 */
[----:B------:R-:W-:-:S05]  /*5390*/  HADD2.F32 R186, -RZ, R162.H1_H1 ;  /* 0x300000a2ffba7230 */ /* 0x000fca0000004100 */
[----:B------:R-:W-:Y:S02]  /*53a0*/  @P3 FFMA.FTZ R186, R0, UR29, R186 ;  /* 0x0000001d00ba3c23 */ /* 0x000fe400080100ba */
[----:B------:R3:W5:Y:S01]  /*53b0*/  LDL.LU R0, [R1+0x108] ;  /* 0x0001080001007983 */ /* 0x0007620000300800 */
[----:B------:R-:W-:Y:S05]  /*53c0*/  BRA.U !UP2, `(.L_x_10319) ;  /* 0x000000010a3c7547 */ /* 0x000fea000b800000 */
[----:B------:R4:W-:Y:S04]  /*53d0*/  STL [R1+0x114], R4 ;  /* 0x0001140401007387 */ /* 0x0009e80000100800 */
[----:B------:R0:W-:Y:S04]  /*53e0*/  STL [R1+0x110], R3 ;  /* 0x0001100301007387 */ /* 0x0001e80000100800 */
[----:B------:R1:W-:Y:S01]  /*53f0*/  STL [R1+0x10c], R2 ;  /* 0x00010c0201007387 */ /* 0x0003e20000100800 */
[----:B----4-:R-:W-:-:S03]  /*5400*/  HADD2.F32 R4, -RZ, R178.H1_H1 ;  /* 0x300000b2ff047230 */ /* 0x010fc60000004100 */
[----:B-----5:R4:W-:Y:S01]  /*5410*/  STL [R1+0x108], R0 ;  /* 0x0001080001007387 */ /* 0x0209e20000100800 */
[----:B0-----:R-:W-:-:S04]  /*5420*/  FMUL.FTZ R3, R186, UR17 ;  /* 0x00000011ba037c20 */ /* 0x001fc80008410000 */
[-C--:B------:R-:W-:Y:S01]  /*5430*/  FFMA.FTZ R33, R4, R3.reuse, R33 ;  /* 0x0000000304217223 */ /* 0x080fe20000010021 */
[----:B------:R-:W-:Y:S01]  /*5440*/  FMUL.FTZ R3, R141, R3 ;  /* 0x000000038d037220 */ /* 0x000fe20000410000 */
[----:B------:R0:W5:Y:S04]  /*5450*/  LDL.LU R4, [R1+0x114] ;  /* 0x0001140001047983 */ /* 0x0001680000300800 */
[----:B-1----:R-:W-:Y:S02]  /*5460*/  F2FP.F16.F32.PACK_AB R2, RZ, R3 ;  /* 0x00000003ff02723e */ /* 0x002fe400000000ff */
[----:B------:R0:W5:Y:S02]  /*5470*/  LDL.LU R3, [R1+0x110] ;  /* 0x0001100001037983 */ /* 0x0001640000300800 */
[----:B----4-:R-:W-:-:S02]  /*5480*/  PRMT R0, R2, 0x7610, R0 ;  /* 0x0000761002007816 */ /* 0x010fc40000000000 */
[----:B------:R0:W5:Y:S02]  /*5490*/  LDL.LU R2, [R1+0x10c] ;  /* 0x00010c0001027983 */ /* 0x0001640000300800 */
[----:B------:R-:W-:Y:S02]  /*54a0*/  PRMT R182, R182, 0x5410, R0 ;  /* 0x00005410b6b67816 */ /* 0x000fe40000000000 */
[----:B------:R0:W5:Y:S05]  /*54b0*/  LDL.LU R0, [R1+0x108] ;  /* 0x0001080001007983 */ /* 0x00016a0000300800 */
.L_x_10319:
[----:B-----5:R4:W-:Y:S04]  /*54c0*/  STL [R1+0x10c], R2 ;  /* 0x00010c0201007387 */ /* 0x0209e80000100800 */
[----:B------:R1:W-:Y:S01]  /*54d0*/  STL [R1+0x108], R0 ;  /* 0x0001080001007387 */ /* 0x0003e20000100800 */
[----:B----4-:R-:W-:-:S05]  /*54e0*/  MOV R2, UR16 ;  /* 0x0000001000027c02 */ /* 0x010fca0008000f00 */
[----:B-1----:R-:W-:-:S04]  /*54f0*/  @P3 FFMA.FTZ R0, R19, R2, UR30 ;  /* 0x0000001e13003e23 */ /* 0x002fc80008010002 */
[----:B------:R-:W-:Y:S01]  /*5500*/  @P3 FADD.FTZ R2, R199, -R0 ;  /* 0x80000000c7023221 */ /* 0x000fe20000010000 */
[----:B------:R-:W-:-:S05]  /*5510*/  HADD2.F32 R0, -RZ, R163.H0_H0 ;  /* 0x200000a3ff007230 */ /* 0x000fca0000004100 */
[----:B------:R-:W-:Y:S02]  /*5520*/  @P3 FFMA.FTZ R0, R2, UR29, R0 ;  /* 0x0000001d02003c23 */ /* 0x000fe40008010000 */
[----:B------:R1:W5:Y:S04]  /*5530*/  LDL.LU R2, [R1+0x10c] ;  /* 0x00010c0001027983 */ /* 0x0003680000300800 */
[----:B------:R4:W-:Y:S04]  /*5540*/  STL [R1], R0 ;  /* 0x0000000001007387 */ /* 0x0009e80000100800 */
[----:B----4-:R1:W5:Y:S01]  /*5550*/  LDL.LU R0, [R1+0x108] ;  /* 0x0001080001007983 */ /* 0x0103620000300800 */
        /* <DEDUP_REMOVED lines=9> */
[----:B------:R-:W4:Y:S01]  /*55f0*/  LDL R187, [R1] ;  /* 0x0000000001bb7983 */ /* 0x000f220000100800 */
[----:B------:R-:W-:Y:S02]  /*5600*/  HADD2.F32 R191, -RZ, R179.H0_H0 ;  /* 0x200000b3ffbf7230 */ /* 0x000fe40000004100 */
[----:B----4-:R-:W-:-:S04]  /*5610*/  FMUL.FTZ R187, R187, UR17 ;  /* 0x00000011bbbb7c20 */ /* 0x010fc80008410000 */
[-C--:B------:R-:W-:Y:S01]  /*5620*/  FFMA.FTZ R34, R191, R187.reuse, R34 ;  /* 0x000000bbbf227223 */ /* 0x080fe20000010022 */
[----:B------:R-:W-:-:S05]  /*5630*/  FMUL.FTZ R187, R142, R187 ;  /* 0x000000bb8ebb7220 */ /* 0x000fca0000410000 */
[----:B------:R-:W-:-:S04]  /*5640*/  F2FP.F16.F32.PACK_AB R187, RZ, R187 ;  /* 0x000000bbffbb723e */ /* 0x000fc800000000ff */
[----:B------:R-:W-:-:S07]  /*5650*/  PRMT R183, R187, 0x7610, R183 ;  /* 0x00007610bbb77816 */ /* 0x000fce00000000b7 */
.L_x_10320:
[----:B------:R-:W4:Y:S02]  /*5660*/  LDL.LU R187, [R1] ;  /* 0x0000000001bb7983 */ /* 0x000f240000300800 */
[----:B----4-:R-:W-:Y:S01]  /*5670*/  F2FP.F16.F32.PACK_AB R187, R190, R187 ;  /* 0x000000bbbebb723e */ /* 0x010fe200000000ff */
        /* <DEDUP_REMOVED lines=8> */
.L_x_10313:
[----:B------:R-:W-:Y:S01]  /*5700*/  ISETP.LT.AND P3, PT, RZ, UR32, PT ;  /* 0x00000020ff007c0c */ /* 0x000fe2000bf61270 */
[----:B------:R-:W-:-:S12]  /*5710*/  BRA.U !UP2, `(.L_x_10322) ;  /* 0x000000010a2c7547 */ /* 0x000fd8000b800000 */
[----:B---3--:R-:W-:Y:S01]  /*5720*/  MOV R190, UR16 ;  /* 0x0000001000be7c02 */ /* 0x008fe20008000f00 */
        /* <DEDUP_REMOVED lines=10> */
.L_x_10322:
[----:B------:R-:W-:Y:S05]  /*57d0*/  BRA.U !UP2, `(.L_x_10323) ;  /* 0x000000010a2c7547 */ /* 0x000fea000b800000 */
[----:B---3--:R-:W-:Y:S01]  /*57e0*/  MOV R190, UR16 ;  /* 0x0000001000be7c02 */ /* 0x008fe20008000f00 */
        /* <DEDUP_REMOVED lines=10> */
.L_x_10323:
[----:B------:R-:W-:Y:S05]  /*5890*/  BRA.U !UP2, `(.L_x_10324) ;  /* 0x000000010a2c7547 */ /* 0x000fea000b800000 */
        /* <DEDUP_REMOVED lines=11> */
.L_x_10324:
        /* <DEDUP_REMOVED lines=12> */
.L_x_10325:
        /* <DEDUP_REMOVED lines=12> */
.L_x_10326:
        /* <DEDUP_REMOVED lines=12> */
.L_x_10327:
        /* <DEDUP_REMOVED lines=12> */
.L_x_10328:
        /* <DEDUP_REMOVED lines=13> */
.L_x_10312:
        /* <DEDUP_REMOVED lines=24> */
.L_x_10330:
[----:B------:R-:W-:Y:S05]  /*5ea0*/  BRA.U !UP2, `(.L_x_10331) ;  /* 0x000000010a187547 */ /* 0x000fea000b800000 */
[----:B-----5:R-:W-:Y:S02]  /*5eb0*/  HADD2.F32 R185, -RZ, R176.H1_H1 ;  /* 0x300000b0ffb97230 */ /* 0x020fe40000004100 */
[----:B------:R-:W-:-:S04]  /*5ec0*/  FMUL.FTZ R186, R187, UR17 ;  /* 0x00000011bbba7c20 */ /* 0x000fc80008410000 */
[-C--:B------:R-:W-:Y:S01]  /*5ed0*/  FFMA.FTZ R29, R185, R186.reuse, R29 ;  /* 0x000000bab91d7223 */ /* 0x080fe2000001001d */
[----:B------:R-:W-:-:S05]  /*5ee0*/  FMUL.FTZ R185, R145, R186 ;  /* 0x000000ba91b97220 */ /* 0x000fca0000410000 */
[----:B------:R-:W-:-:S04]  /*5ef0*/  F2FP.F16.F32.PACK_AB R185, RZ, R185 ;  /* 0x000000b9ffb9723e */ /* 0x000fc800000000ff */
[----:B------:R-:W-:-:S07]  /*5f00*/  PRMT R180, R180, 0x5410, R185 ;  /* 0x00005410b4b47816 */ /* 0x000fce00000000b9 */
.L_x_10331:
[----:B------:R-:W-:Y:S05]  /*5f10*/  BRA.U !UP2, `(.L_x_10332) ;  /* 0x000000010a187547 */ /* 0x000fea000b800000 */
[----:B-----5:R-:W-:Y:S02]  /*5f20*/  HADD2.F32 R185, -RZ, R177.H0_H0 ;  /* 0x200000b1ffb97230 */ /* 0x020fe40000004100 */
[----:B------:R-:W-:-:S04]  /*5f30*/  FMUL.FTZ R186, R190, UR17 ;  /* 0x00000011beba7c20 */ /* 0x000fc80008410000 */
[-C--:B------:R-:W-:Y:S01]  /*5f40*/  FFMA.FTZ R30, R185, R186.reuse, R30 ;  /* 0x000000bab91e7223 */ /* 0x080fe2000001001e */
[----:B------:R-:W-:-:S05]  /*5f50*/  FMUL.FTZ R185, R146, R186 ;  /* 0x000000ba92b97220 */ /* 0x000fca0000410000 */
[----:B------:R-:W-:-:S04]  /*5f60*/  F2FP.F16.F32.PACK_AB R185, RZ, R185 ;  /* 0x000000b9ffb9723e */ /* 0x000fc800000000ff */
[----:B------:R-:W-:-:S07]  /*5f70*/  PRMT R181, R185, 0x7610, R181 ;  /* 0x00007610b9b57816 */ /* 0x000fce00000000b5 */
.L_x_10332:
        /* <DEDUP_REMOVED lines=12> */
.L_x_10333:
        /* <DEDUP_REMOVED lines=14> */
.L_x_10334:
        /* <DEDUP_REMOVED lines=9> */
[----:B---3--:R-:W-:-:S03]  /*61b0*/  HADD2.F32 R4, -RZ, R178.H1_H1 ;  /* 0x300000b2ff047230 */ /* 0x008fc60000004100 */
[----:B------:R3:W-:Y:S01]  /*61c0*/  STL [R1+0x108], R0 ;  /* 0x0001080001007387 */ /* 0x0007e20000100800 */
[----:B----4-:R-:W-:-:S04]  /*61d0*/  FMUL.FTZ R3, R186, UR17 ;  /* 0x00000011ba037c20 */ /* 0x010fc80008410000 */
[-C--:B------:R-:W-:Y:S01]  /*61e0*/  FFMA.FTZ R33, R4, R3.reuse, R33 ;  /* 0x0000000304217223 */ /* 0x080fe20000010021 */
[----:B------:R-:W-:Y:S01]  /*61f0*/  FMUL.FTZ R3, R141, R3 ;  /* 0x000000038d037220 */ /* 0x000fe20000410000 */
[----:B------:R4:W5:Y:S04]  /*6200*/  LDL.LU R4, [R1+0x114] ;  /* 0x0001140001047983 */ /* 0x0009680000300800 */
[----:B0-----:R-:W-:Y:S02]  /*6210*/  F2FP.F16.F32.PACK_AB R2, RZ, R3 ;  /* 0x00000003ff02723e */ /* 0x001fe400000000ff */
[----:B------:R4:W5:Y:S02]  /*6220*/  LDL.LU R3, [R1+0x110] ;  /* 0x0001100001037983 */ /* 0x0009640000300800 */
[----:B---3--:R-:W-:-:S02]  /*6230*/  PRMT R0, R2, 0x7610, R0 ;  /* 0x0000761002007816 */ /* 0x008fc40000000000 */
[----:B------:R4:W5:Y:S02]  /*6240*/  LDL.LU R2, [R1+0x10c] ;  /* 0x00010c0001027983 */ /* 0x0009640000300800 */
[----:B------:R-:W-:Y:S02]  /*6250*/  PRMT R182, R182, 0x5410, R0 ;  /* 0x00005410b6b67816 */ /* 0x000fe40000000000 */
[----:B------:R4:W5:Y:S05]  /*6260*/  LDL.LU R0, [R1+0x108] ;  /* 0x0001080001007983 */ /* 0x00096a0000300800 */
.L_x_10335:
        /* <DEDUP_REMOVED lines=22> */
.L_x_10336:
        /* <DEDUP_REMOVED lines=9> */
.L_x_10329:
[----:B------:R-:W-:Y:S05]  /*6460*/  BRA.U !UP2, `(.L_x_10337) ;  /* 0x000000010a307547 */ /* 0x000fea000b800000 */
[----:B---3--:R-:W-:Y:S01]  /*6470*/  MOV R190, UR16 ;  /* 0x0000001000be7c02 */ /* 0x008fe20008000f00 */
        /* <DEDUP_REMOVED lines=11> */
.L_x_10337:
[----:B------:R-:W-:Y:S05]  /*6530*/  BRA.U !UP2, `(.L_x_10338) ;  /* 0x000000010a307547 */ /* 0x000fea000b800000 */
[----:B---3--:R-:W-:Y:S01]  /*6540*/  MOV R190, UR16 ;  /* 0x0000001000be7c02 */ /* 0x008fe20008000f00 */
        /* <DEDUP_REMOVED lines=11> */
.L_x_10338:
        /* <DEDUP_REMOVED lines=13> */
.L_x_10339:
        /* <DEDUP_REMOVED lines=13> */
.L_x_10340:
        /* <DEDUP_REMOVED lines=13> */
.L_x_10341:
        /* <DEDUP_REMOVED lines=13> */
.L_x_10342:
        /* <DEDUP_REMOVED lines=13> */
.L_x_10343:
        /* <DEDUP_REMOVED lines=13> */
.L_x_10321:
        /* <DEDUP_REMOVED lines=16> */
.L_x_10344:
[----:B------:R-:W-:Y:S05]  /*6be0*/  @!P0 BRA `(.L_x_10345) ;  /* 0x0000000c00748947 */ /* 0x000fea0003800000 */
[----:B------:R-:W-:Y:S05]  /*6bf0*/  @!P1 BRA `(.L_x_10346) ;  /* 0x0000000400e89947 */ /* 0x000fea0003800000 */
[----:B------:R-:W-:Y:S01]  /*6c00*/  ISETP.LT.AND P3, PT, RZ, UR32, PT ;  /* 0x00000020ff007c0c */ /* 0x000fe2000bf61270 */
[----:B------:R-:W-:Y:S01]  /*6c10*/  HADD2.F32 R187, -RZ, R164.H1_H1 ;  /* 0x300000a4ffbb7230 */ /* 0x000fe20000004100 */
[----:B------:R-:W-:Y:S01]  /*6c20*/  MOV R184, UR16 ;  /* 0x0000001000b87c02 */ /* 0x000fe20008000f00 */
[----:B0-----:R-:W-:Y:S01]  /*6c30*/  HADD2.F32 R190, -RZ, R165.H0_H0 ;  /* 0x200000a5ffbe7230 */ /* 0x001fe20000004100 */
        /* <DEDUP_REMOVED lines=24> */
.L_x_10347:
[----:B------:R-:W-:Y:S05]  /*6dc0*/  BRA.U !UP2, `(.L_x_10348) ;  /* 0x000000010a187547 */ /* 0x000fea000b800000 */
[----:B-----5:R-:W-:Y:S02]  /*6dd0*/  HADD2.F32 R186, -RZ, R176.H1_H1 ;  /* 0x300000b0ffba7230 */ /* 0x020fe40000004100 */
[----:B------:R-:W-:-:S04]  /*6de0*/  FMUL.FTZ R191, R187, UR17 ;  /* 0x00000011bbbf7c20 */ /* 0x000fc80008410000 */
[-C--:B------:R-:W-:Y:S01]  /*6df0*/  FFMA.FTZ R37, R186, R191.reuse, R37 ;  /* 0x000000bfba257223 */ /* 0x080fe20000010025 */
[----:B------:R-:W-:-:S05]  /*6e00*/  FMUL.FTZ R186, R137, R191 ;  /* 0x000000bf89ba7220 */ /* 0x000fca0000410000 */
[----:B------:R-:W-:-:S04]  /*6e10*/  F2FP.F16.F32.PACK_AB R186, RZ, R186 ;  /* 0x000000baffba723e */ /* 0x000fc800000000ff */
[----:B------:R-:W-:-:S07]  /*6e20*/  PRMT R180, R180, 0x5410, R186 ;  /* 0x00005410b4b47816 */ /* 0x000fce00000000ba */
.L_x_10348:
[----:B------:R-:W-:Y:S05]  /*6e30*/  BRA.U !UP2, `(.L_x_10349) ;  /* 0x000000010a187547 */ /* 0x000fea000b800000 */
[----:B-----5:R-:W-:Y:S02]  /*6e40*/  HADD2.F32 R186, -RZ, R177.H0_H0 ;  /* 0x200000b1ffba7230 */ /* 0x020fe40000004100 */
[----:B------:R-:W-:-:S04]  /*6e50*/  FMUL.FTZ R191, R190, UR17 ;  /* 0x00000011bebf7c20 */ /* 0x000fc80008410000 */
[-C--:B------:R-:W-:Y:S01]  /*6e60*/  FFMA.FTZ R38, R186, R191.reuse, R38 ;  /* 0x000000bfba267223 */ /* 0x080fe20000010026 */
[----:B------:R-:W-:-:S05]  /*6e70*/  FMUL.FTZ R186, R138, R191 ;  /* 0x000000bf8aba7220 */ /* 0x000fca0000410000 */
[----:B------:R-:W-:-:S04]  /*6e80*/  F2FP.F16.F32.PACK_AB R186, RZ, R186 ;  /* 0x000000baffba723e */ /* 0x000fc800000000ff */
[----:B------:R-:W-:-:S07]  /*6e90*/  PRMT R181, R186, 0x7610, R181 ;  /* 0x00007610bab57816 */ /* 0x000fce00000000b5 */
.L_x_10349:
[----:B------:R-:W-:Y:S05]  /*6ea0*/  BRA.U !UP2, `(.L_x_10350) ;  /* 0x000000010a187547 */ /* 0x000fea000b800000 */
[----:B-----5:R-:W-:Y:S02]  /*6eb0*/  HADD2.F32 R186, -RZ, R177.H1_H1 ;  /* 0x300000b1ffba7230 */ /* 0x020fe40000004100 */
[----:B------:R-:W-:-:S04]  /*6ec0*/  FMUL.FTZ R191, R185, UR17 ;  /* 0x00000011b9bf7c20 */ /* 0x000fc80008410000 */
[-C--:B------:R-:W-:Y:S01]  /*6ed0*/  FFMA.FTZ R39, R186, R191.reuse, R39 ;  /* 0x000000bfba277223 */ /* 0x080fe20000010027 */
[----:B------:R-:W-:-:S05]  /*6ee0*/  FMUL.FTZ R186, R139, R191 ;  /* 0x000000bf8bba7220 */ /* 0x000fca0000410000 */
[----:B------:R-:W-:-:S04]  /*6ef0*/  F2FP.F16.F32.PACK_AB R186, RZ, R186 ;  /* 0x000000baffba723e */ /* 0x000fc800000000ff */
[----:B------:R-:W-:-:S07]  /*6f00*/  PRMT R181, R181, 0x5410, R186 ;  /* 0x00005410b5b57816 */ /* 0x000fce00000000ba */
.L_x_10350:
        /* <DEDUP_REMOVED lines=9> */
[-C--:B------:R-:W-:Y:S02]  /*6fa0*/  FFMA.FTZ R40, R0, R186.reuse, R40 ;  /* 0x000000ba00287223 */ /* 0x080fe40000010028 */
[----:B------:R0:W5:Y:S01]  /*6fb0*/  LDL.LU R0, [R1+0x108] ;  /* 0x0001080001007983 */ /* 0x0001620000300800 */
[----:B------:R-:W-:-:S05]  /*6fc0*/  FMUL.FTZ R186, R132, R186 ;  /* 0x000000ba84ba7220 */ /* 0x000fca0000410000 */
[----:B------:R-:W-:-:S04]  /*6fd0*/  F2FP.F16.F32.PACK_AB R186, RZ, R186 ;  /* 0x000000baffba723e */ /* 0x000fc800000000ff */
[----:B0-----:R-:W-:-:S07]  /*6fe0*/  PRMT R182, R186, 0x7610, R182 ;  /* 0x00007610bab67816 */ /* 0x001fce00000000b6 */
.L_x_10351:
        /* <DEDUP_REMOVED lines=13> */
[----:B---3--:R-:W-:-:S04]  /*70c0*/  FMUL.FTZ R3, R186, UR17 ;  /* 0x00000011ba037c20 */ /* 0x008fc80008410000 */
[-C--:B------:R-:W-:Y:S01]  /*70d0*/  FFMA.FTZ R41, R4, R3.reuse, R41 ;  /* 0x0000000304297223 */ /* 0x080fe20000010029 */
[----:B------:R-:W-:Y:S01]  /*70e0*/  FMUL.FTZ R3, R133, R3 ;  /* 0x0000000385037220 */ /* 0x000fe20000410000 */
[----:B------:R3:W5:Y:S04]  /*70f0*/  LDL.LU R4, [R1+0x114] ;  /* 0x0001140001047983 */ /* 0x0007680000300800 */
[----:B--2---:R-:W-:Y:S02]  /*7100*/  F2FP.F16.F32.PACK_AB R2, RZ, R3 ;  /* 0x00000003ff02723e */ /* 0x004fe400000000ff */
[----:B------:R3:W5:Y:S02]  /*7110*/  LDL.LU R3, [R1+0x110] ;  /* 0x0001100001037983 */ /* 0x0007640000300800 */
[----:B-1----:R-:W-:-:S02]  /*7120*/  PRMT R0, R2, 0x7610, R0 ;  /* 0x0000761002007816 */ /* 0x002fc40000000000 */
[----:B------:R3:W5:Y:S02]  /*7130*/  LDL.LU R2, [R1+0x10c] ;  /* 0x00010c0001027983 */ /* 0x0007640000300800 */
[----:B------:R-:W-:Y:S02]  /*7140*/  PRMT R182, R182, 0x5410, R0 ;  /* 0x00005410b6b67816 */ /* 0x000fe40000000000 */
[----:B------:R3:W5:Y:S05]  /*7150*/  LDL.LU R0, [R1+0x108] ;  /* 0x0001080001007983 */ /* 0x00076a0000300800 */
.L_x_10352:
[----:B-----5:R1:W-:Y:S04]  /*7160*/  STL [R1+0x10c], R2 ;  /* 0x00010c0201007387 */ /* 0x0203e80000100800 */
[----:B------:R2:W-:Y:S01]  /*7170*/  STL [R1+0x108], R0 ;  /* 0x0001080001007387 */ /* 0x0005e20000100800 */
[----:B-1----:R-:W-:-:S05]  /*7180*/  MOV R2, UR16 ;  /* 0x0000001000027c02 */ /* 0x002fca0008000f00 */
[----:B--2---:R-:W-:-:S04]  /*7190*/  @P3 FFMA.FTZ R0, R207, R2, UR30 ;  /* 0x0000001ecf003e23 */ /* 0x004fc80008010002 */
[----:B------:R-:W-:Y:S01]  /*71a0*/  @P3 FADD.FTZ R2, R215, -R0 ;  /* 0x80000000d7023221 */ /* 0x000fe20000010000 */
[----:B------:R-:W-:-:S05]  /*71b0*/  HADD2.F32 R0, -RZ, R167.H0_H0 ;  /* 0x200000a7ff007230 */ /* 0x000fca0000004100 */
[----:B------:R-:W-:Y:S02]  /*71c0*/  @P3 FFMA.FTZ R0, R2, UR29, R0 ;  /* 0x0000001d02003c23 */ /* 0x000fe40008010000 */
[----:B------:R1:W5:Y:S04]  /*71d0*/  LDL.LU R2, [R1+0x10c] ;  /* 0x00010c0001027983 */ /* 0x0003680000300800 */
[----:B------:R2:W-:Y:S04]  /*71e0*/  STL [R1], R0 ;  /* 0x0000000001007387 */ /* 0x0005e80000100800 */
[----:B--2---:R1:W5:Y:S01]  /*71f0*/  LDL.LU R0, [R1+0x108] ;  /* 0x0001080001007983 */ /* 0x0043620000300800 */
        /* <DEDUP_REMOVED lines=9> */
[----:B------:R-:W2:Y:S01]  /*7290*/  LDL R187, [R1] ;  /* 0x0000000001bb7983 */ /* 0x000ea20000100800 */
[----:B------:R-:W-:Y:S02]  /*72a0*/  HADD2.F32 R191, -RZ, R179.H0_H0 ;  /* 0x200000b3ffbf7230 */ /* 0x000fe40000004100 */
[----:B--2---:R-:W-:-:S04]  /*72b0*/  FMUL.FTZ R187, R187, UR17 ;  /* 0x00000011bbbb7c20 */ /* 0x004fc80008410000 */
[-C--:B------:R-:W-:Y:S01]  /*72c0*/  FFMA.FTZ R42, R191, R187.reuse, R42 ;  /* 0x000000bbbf2a7223 */ /* 0x080fe2000001002a */
[----:B------:R-:W-:-:S05]  /*72d0*/  FMUL.FTZ R187, R134, R187 ;  /* 0x000000bb86bb7220 */ /* 0x000fca0000410000 */
[----:B------:R-:W-:-:S04]  /*72e0*/  F2FP.F16.F32.PACK_AB R187, RZ, R187 ;  /* 0x000000bbffbb723e */ /* 0x000fc800000000ff */
[----:B------:R-:W-:-:S07]  /*72f0*/  PRMT R183, R187, 0x7610, R183 ;  /* 0x00007610bbb77816 */ /* 0x000fce00000000b7 */
.L_x_10353:
[----:B------:R-:W2:Y:S02]  /*7300*/  LDL.LU R187, [R1] ;  /* 0x0000000001bb7983 */ /* 0x000ea40000300800 */
[----:B--2---:R-:W-:Y:S01]  /*7310*/  F2FP.F16.F32.PACK_AB R187, R190, R187 ;  /* 0x000000bbbebb723e */ /* 0x004fe200000000ff */
        /* <DEDUP_REMOVED lines=8> */
.L_x_10346:
        /* <DEDUP_REMOVED lines=13> */
.L_x_10355:
        /* <DEDUP_REMOVED lines=12> */
.L_x_10356:
        /* <DEDUP_REMOVED lines=12> */
.L_x_10357:
        /* <DEDUP_REMOVED lines=12> */
.L_x_10358:
        /* <DEDUP_REMOVED lines=12> */
.L_x_10359:
        /* <DEDUP_REMOVED lines=12> */
.L_x_10360:
        /* <DEDUP_REMOVED lines=12> */
.L_x_10361:
        /* <DEDUP_REMOVED lines=13> */
.L_x_10345:
        /* <DEDUP_REMOVED lines=24> */
.L_x_10363:
[----:B------:R-:W-:Y:S05]  /*7b40*/  BRA.U !UP2, `(.L_x_10364) ;  /* 0x000000010a187547 */ /* 0x000fea000b800000 */
[----:B-----5:R-:W-:Y:S02]  /*7b50*/  HADD2.F32 R185, -RZ, R176.H1_H1 ;  /* 0x300000b0ffb97230 */ /* 0x020fe40000004100 */
[----:B------:R-:W-:-:S04]  /*7b60*/  FMUL.FTZ R186, R187, UR17 ;  /* 0x00000011bbba7c20 */ /* 0x000fc80008410000 */
[-C--:B------:R-:W-:Y:S01]  /*7b70*/  FFMA.FTZ R37, R185, R186.reuse, R37 ;  /* 0x000000bab9257223 */ /* 0x080fe20000010025 */
[----:B------:R-:W-:-:S05]  /*7b80*/  FMUL.FTZ R185, R137, R186 ;  /* 0x000000ba89b97220 */ /* 0x000fca0000410000 */
[----:B------:R-:W-:-:S04]  /*7b90*/  F2FP.F16.F32.PACK_AB R185, RZ, R185 ;  /* 0x000000b9ffb9723e */ /* 0x000fc800000000ff */
[----:B------:R-:W-:-:S07]  /*7ba0*/  PRMT R180, R180, 0x5410, R185 ;  /* 0x00005410b4b47816 */ /* 0x000fce00000000b9 */
.L_x_10364:
[----:B------:R-:W-:Y:S05]  /*7bb0*/  BRA.U !UP2, `(.L_x_10365) ;  /* 0x000000010a187547 */ /* 0x000fea000b800000 */
[----:B-----5:R-:W-:Y:S02]  /*7bc0*/  HADD2.F32 R185, -RZ, R177.H0_H0 ;  /* 0x200000b1ffb97230 */ /* 0x020fe40000004100 */
[----:B------:R-:W-:-:S04]  /*7bd0*/  FMUL.FTZ R186, R190, UR17 ;  /* 0x00000011beba7c20 */ /* 0x000fc80008410000 */
[-C--:B------:R-:W-:Y:S01]  /*7be0*/  FFMA.FTZ R38, R185, R186.reuse, R38 ;  /* 0x000000bab9267223 */ /* 0x080fe20000010026 */
[----:B------:R-:W-:-:S05]  /*7bf0*/  FMUL.FTZ R185, R138, R186 ;  /* 0x000000ba8ab97220 */ /* 0x000fca0000410000 */
[----:B------:R-:W-:-:S04]  /*7c00*/  F2FP.F16.F32.PACK_AB R185, RZ, R185 ;  /* 0x000000b9ffb9723e */ /* 0x000fc800000000ff */
[----:B------:R-:W-:-:S07]  /*7c10*/  PRMT R181, R185, 0x7610, R181 ;  /* 0x00007610b9b57816 */ /* 0x000fce00000000b5 */
.L_x_10365:
        /* <DEDUP_REMOVED lines=12> */
.L_x_10366:
        /* <DEDUP_REMOVED lines=14> */
.L_x_10367:
        /* <DEDUP_REMOVED lines=9> */
[----:B0----5:R-:W-:-:S03]  /*7e50*/  HADD2.F32 R4, -RZ, R178.H1_H1 ;  /* 0x300000b2ff047230 */ /* 0x021fc60000004100 */
[----:B------:R0:W-:Y:S01]  /*7e60*/  STL [R1+0x108], R0 ;  /* 0x0001080001007387 */ /* 0x0001e20000100800 */
[----:B-1----:R-:W-:-:S04]  /*7e70*/  FMUL.FTZ R3, R186, UR17 ;  /* 0x00000011ba037c20 */ /* 0x002fc80008410000 */
[-C--:B------:R-:W-:Y:S01]  /*7e80*/  FFMA.FTZ R41, R4, R3.reuse, R41 ;  /* 0x0000000304297223 */ /* 0x080fe20000010029 */
[----:B------:R-:W-:Y:S01]  /*7e90*/  FMUL.FTZ R3, R133, R3 ;  /* 0x0000000385037220 */ /* 0x000fe20000410000 */
[----:B------:R1:W5:Y:S04]  /*7ea0*/  LDL.LU R4, [R1+0x114] ;  /* 0x0001140001047983 */ /* 0x0003680000300800 */
[----:B---3--:R-:W-:Y:S02]  /*7eb0*/  F2FP.F16.F32.PACK_AB R2, RZ, R3 ;  /* 0x00000003ff02723e */ /* 0x008fe400000000ff */
[----:B------:R1:W5:Y:S02]  /*7ec0*/  LDL.LU R3, [R1+0x110] ;  /* 0x0001100001037983 */ /* 0x0003640000300800 */
[----:B0-----:R-:W-:-:S02]  /*7ed0*/  PRMT R0, R2, 0x7610, R0 ;  /* 0x0000761002007816 */ /* 0x001fc40000000000 */
[----:B------:R1:W5:Y:S02]  /*7ee0*/  LDL.LU R2, [R1+0x10c] ;  /* 0x00010c0001027983 */ /* 0x0003640000300800 */
[----:B------:R-:W-:Y:S02]  /*7ef0*/  PRMT R182, R182, 0x5410, R0 ;  /* 0x00005410b6b67816 */ /* 0x000fe40000000000 */
[----:B------:R1:W5:Y:S05]  /*7f00*/  LDL.LU R0, [R1+0x108] ;  /* 0x0001080001007983 */ /* 0x00036a0000300800 */
.L_x_10368:
        /* <DEDUP_REMOVED lines=22> */
.L_x_10369:
        /* <DEDUP_REMOVED lines=9> */
.L_x_10362:
        /* <DEDUP_REMOVED lines=13> */
.L_x_10370:
        /* <DEDUP_REMOVED lines=13> */
.L_x_10371:
        /* <DEDUP_REMOVED lines=13> */
.L_x_10372:
        /* <DEDUP_REMOVED lines=13> */
.L_x_10373:
        /* <DEDUP_REMOVED lines=13> */
.L_x_10374:
        /* <DEDUP_REMOVED lines=13> */
.L_x_10375:
        /* <DEDUP_REMOVED lines=13> */
.L_x_10376:
        /* <DEDUP_REMOVED lines=13> */
.L_x_10354:
        /* <DEDUP_REMOVED lines=16> */
.L_x_10377:
        /* <DEDUP_REMOVED lines=30> */
.L_x_10380:
[----:B------:R-:W-:Y:S05]  /*8a60*/  BRA.U !UP2, `(.L_x_10381) ;  /* 0x000000010a187547 */ /* 0x000fea000b800000 */
[----:B-----5:R-:W-:Y:S02]  /*8a70*/  HADD2.F32 R186, -RZ, R176.H1_H1 ;  /* 0x300000b0ffba7230 */ /* 0x020fe40000004100 */
[----:B------:R-:W-:-:S04]  /*8a80*/  FMUL.FTZ R191, R187, UR17 ;  /* 0x00000011bbbf7c20 */ /* 0x000fc80008410000 */
[-C--:B------:R-:W-:Y:S01]  /*8a90*/  FFMA.FTZ R45, R186, R191.reuse, R45 ;  /* 0x000000bfba2d7223 */ /* 0x080fe2000001002d */
[----:B------:R-:W-:-:S05]  /*8aa0*/  FMUL.FTZ R186, R129, R191 ;  /* 0x000000bf81ba7220 */ /* 0x000fca0000410000 */
[----:B------:R-:W-:-:S04]  /*8ab0*/  F2FP.F16.F32.PACK_AB R186, RZ, R186 ;  /* 0x000000baffba723e */ /* 0x000fc800000000ff */
[----:B------:R-:W-:-:S07]  /*8ac0*/  PRMT R180, R180, 0x5410, R186 ;  /* 0x00005410b4b47816 */ /* 0x000fce00000000ba */
.L_x_10381:
[----:B------:R-:W-:Y:S05]  /*8ad0*/  BRA.U !UP2, `(.L_x_10382) ;  /* 0x000000010a187547 */ /* 0x000fea000b800000 */
[----:B-----5:R-:W-:Y:S02]  /*8ae0*/  HADD2.F32 R186, -RZ, R177.H0_H0 ;  /* 0x200000b1ffba7230 */ /* 0x020fe40000004100 */
[----:B------:R-:W-:-:S04]  /*8af0*/  FMUL.FTZ R191, R190, UR17 ;  /* 0x00000011bebf7c20 */ /* 0x000fc80008410000 */
[-C--:B------:R-:W-:Y:S01]  /*8b00*/  FFMA.FTZ R46, R186, R191.reuse, R46 ;  /* 0x000000bfba2e7223 */ /* 0x080fe2000001002e */
[----:B------:R-:W-:-:S05]  /*8b10*/  FMUL.FTZ R186, R130, R191 ;  /* 0x000000bf82ba7220 */ /* 0x000fca0000410000 */
[----:B------:R-:W-:-:S04]  /*8b20*/  F2FP.F16.F32.PACK_AB R186, RZ, R186 ;  /* 0x000000baffba723e */ /* 0x000fc800000000ff */
[----:B------:R-:W-:-:S07]  /*8b30*/  PRMT R181, R186, 0x7610, R181 ;  /* 0x00007610bab57816 */ /* 0x000fce00000000b5 */
.L_x_10382:
[----:B------:R-:W-:Y:S05]  /*8b40*/  BRA.U !UP2, `(.L_x_10383) ;  /* 0x000000010a187547 */ /* 0x000fea000b800000 */
[----:B-----5:R-:W-:Y:S02]  /*8b50*/  HADD2.F32 R186, -RZ, R177.H1_H1 ;  /* 0x300000b1ffba7230 */ /* 0x020fe40000004100 */
[----:B------:R-:W-:-:S04]  /*8b60*/  FMUL.FTZ R191, R185, UR17 ;  /* 0x00000011b9bf7c20 */ /* 0x000fc80008410000 */
[-C--:B------:R-:W-:Y:S01]  /*8b70*/  FFMA.FTZ R47, R186, R191.reuse, R47 ;  /* 0x000000bfba2f7223 */ /* 0x080fe2000001002f */
[----:B------:R-:W-:-:S05]  /*8b80*/  FMUL.FTZ R186, R131, R191 ;  /* 0x000000bf83ba7220 */ /* 0x000fca0000410000 */
[----:B------:R-:W-:-:S04]  /*8b90*/  F2FP.F16.F32.PACK_AB R186, RZ, R186 ;  /* 0x000000baffba723e */ /* 0x000fc800000000ff */
[----:B------:R-:W-:-:S07]  /*8ba0*/  PRMT R181, R181, 0x5410, R186 ;  /* 0x00005410b5b57816 */ /* 0x000fce00000000ba */
.L_x_10383:
        /* <DEDUP_REMOVED lines=14> */
.L_x_10384:
        /* <DEDUP_REMOVED lines=23> */
.L_x_10385:
        /* <DEDUP_REMOVED lines=26> */
.L_x_10386:
        /* <DEDUP_REMOVED lines=10> */
.L_x_10379:
        /* <DEDUP_REMOVED lines=13> */
.L_x_10388:
        /* <DEDUP_REMOVED lines=12> */
.L_x_10389:
        /* <DEDUP_REMOVED lines=12> */
.L_x_10390:
        /* <DEDUP_REMOVED lines=12> */
.L_x_10391:
        /* <DEDUP_REMOVED lines=12> */
.L_x_10392:
        /* <DEDUP_REMOVED lines=12> */
.L_x_10393:
        /* <DEDUP_REMOVED lines=12> */
.L_x_10394:
        /* <DEDUP_REMOVED lines=13> */
.L_x_10378:
        /* <DEDUP_REMOVED lines=24> */
.L_x_10396:
[----:B------:R-:W-:Y:S05]  /*97e0*/  BRA.U !UP2, `(.L_x_10397) ;  /* 0x000000010a187547 */ /* 0x000fea000b800000 */
[----:B-----5:R-:W-:Y:S02]  /*97f0*/  HADD2.F32 R185, -RZ, R176.H1_H1 ;  /* 0x300000b0ffb97230 */ /* 0x020fe40000004100 */
[----:B------:R-:W-:-:S04]  /*9800*/  FMUL.FTZ R186, R187, UR17 ;  /* 0x00000011bbba7c20 */ /* 0x000fc80008410000 */
[-C--:B------:R-:W-:Y:S01]  /*9810*/  FFMA.FTZ R45, R185, R186.reuse, R45 ;  /* 0x000000bab92d7223 */ /* 0x080fe2000001002d */
[----:B------:R-:W-:-:S05]  /*9820*/  FMUL.FTZ R185, R129, R186 ;  /* 0x000000ba81b97220 */ /* 0x000fca0000410000 */
[----:B------:R-:W-:-:S04]  /*9830*/  F2FP.F16.F32.PACK_AB R185, RZ, R185 ;  /* 0x000000b9ffb9723e */ /* 0x000fc800000000ff */
[----:B------:R-:W-:-:S07]  /*9840*/  PRMT R180, R180, 0x5410, R185 ;  /* 0x00005410b4b47816 */ /* 0x000fce00000000b9 */
.L_x_10397:
[----:B------:R-:W-:Y:S05]  /*9850*/  BRA.U !UP2, `(.L_x_10398) ;  /* 0x000000010a187547 */ /* 0x000fea000b800000 */
[----:B-----5:R-:W-:Y:S02]  /*9860*/  HADD2.F32 R185, -RZ, R177.H0_H0 ;  /* 0x200000b1ffb97230 */ /* 0x020fe40000004100 */
[----:B------:R-:W-:-:S04]  /*9870*/  FMUL.FTZ R186, R190, UR17 ;  /* 0x00000011beba7c20 */ /* 0x000fc80008410000 */
[-C--:B------:R-:W-:Y:S01]  /*9880*/  FFMA.FTZ R46, R185, R186.reuse, R46 ;  /* 0x000000bab92e7223 */ /* 0x080fe2000001002e */
[----:B------:R-:W-:-:S05]  /*9890*/  FMUL.FTZ R185, R130, R186 ;  /* 0x000000ba82b97220 */ /* 0x000fca0000410000 */
[----:B------:R-:W-:-:S04]  /*98a0*/  F2FP.F16.F32.PACK_AB R185, RZ, R185 ;  /* 0x000000b9ffb9723e */ /* 0x000fc800000000ff */
[----:B------:R-:W-:-:S07]  /*98b0*/  PRMT R181, R185, 0x7610, R181 ;  /* 0x00007610b9b57816 */ /* 0x000fce00000000b5 */
.L_x_10398:
        /* <DEDUP_REMOVED lines=12> */
.L_x_10399:
        /* <DEDUP_REMOVED lines=14> */
.L_x_10400:
        /* <DEDUP_REMOVED lines=21> */
.L_x_10401:
        /* <DEDUP_REMOVED lines=22> */
.L_x_10402:
        /* <DEDUP_REMOVED lines=9> */
.L_x_10395:
        /* <DEDUP_REMOVED lines=13> */
.L_x_10403:
        /* <DEDUP_REMOVED lines=13> */
.L_x_10404:
        /* <DEDUP_REMOVED lines=13> */
.L_x_10405:
        /* <DEDUP_REMOVED lines=13> */
.L_x_10406:
        /* <DEDUP_REMOVED lines=13> */
.L_x_10407:
        /* <DEDUP_REMOVED lines=13> */
.L_x_10408:
        /* <DEDUP_REMOVED lines=13> */
.L_x_10409:
        /* <DEDUP_REMOVED lines=13> */
.L_x_10387:
        /* <DEDUP_REMOVED lines=17> */
.L_x_10410:
[----:B------:R-:W-:Y:S05]  /*a530*/  @!P0 BRA `(.L_x_10411) ;  /* 0x0000000c00348947 */ /* 0x000fea0003800000 */
[----:B------:R-:W-:Y:S05]  /*a540*/  @!P1 BRA `(.L_x_10412) ;  /* 0x0000000400a89947 */ /* 0x000fea0003800000 */
[----:B------:R-:W-:Y:S01]  /*a550*/  ISETP.LT.AND P0, PT, RZ, UR32, PT ;  /* 0x00000020ff007c0c */ /* 0x000fe2000bf01270 */
[----:B0-----:R-:W-:Y:S01]  /*a560*/  HADD2.F32 R189, -RZ, R173.H0_H0 ;  /* 0x200000adffbd7230 */ /* 0x001fe20000004100 */
[----:B------:R-:W-:Y:S01]  /*a570*/  MOV R186, UR16 ;  /* 0x0000001000ba7c02 */ /* 0x000fe20008000f00 */
[--C-:B------:R-:W-:Y:S01]  /*a580*/  HADD2.F32 R184, -RZ, R172.reuse.H1_H1 ;  /* 0x300000acffb87230 */ /* 0x100fe20000004100 */
[----:B------:R-:W-:Y:S01]  /*a590*/  MOV R185, UR16 ;  /* 0x0000001000b97c02 */ /* 0x000fe20008000f00 */
[----:B------:R-:W-:Y:S01]  /*a5a0*/  HADD2.F32 R190, -RZ, R172.H0_H0 ;  /* 0x200000acffbe7230 */ /* 0x000fe20000004100 */
        /* <DEDUP_REMOVED lines=13> */
[----:B------:R-:W-:-:S04]  /*a680*/  @P0 FADD.FTZ R186, R241, -R186 ;  /* 0x800000baf1ba0221 */ /* 0x000fc80000010000 */
        /* <DEDUP_REMOVED lines=8> */
.L_x_10413:
[----:B------:R-:W-:Y:S05]  /*a710*/  BRA.U !UP2, `(.L_x_10414) ;  /* 0x000000010a187547 */ /* 0x000fea000b800000 */
[----:B-----5:R-:W-:Y:S02]  /*a720*/  HADD2.F32 R186, -RZ, R176.H1_H1 ;  /* 0x300000b0ffba7230 */ /* 0x020fe40000004100 */
[----:B------:R-:W-:-:S04]  /*a730*/  FMUL.FTZ R187, R184, UR17 ;  /* 0x00000011b8bb7c20 */ /* 0x000fc80008410000 */
[-C--:B------:R-:W-:Y:S01]  /*a740*/  FFMA.FTZ R53, R186, R187.reuse, R53 ;  /* 0x000000bbba357223 */ /* 0x080fe20000010035 */
[----:B------:R-:W-:-:S05]  /*a750*/  FMUL.FTZ R186, R121, R187 ;  /* 0x000000bb79ba7220 */ /* 0x000fca0000410000 */
[----:B------:R-:W-:-:S04]  /*a760*/  F2FP.F16.F32.PACK_AB R186, RZ, R186 ;  /* 0x000000baffba723e */ /* 0x000fc800000000ff */
[----:B------:R-:W-:-:S07]  /*a770*/  PRMT R180, R180, 0x5410, R186 ;  /* 0x00005410b4b47816 */ /* 0x000fce00000000ba */
.L_x_10414:
[----:B------:R-:W-:Y:S05]  /*a780*/  BRA.U !UP2, `(.L_x_10415) ;  /* 0x000000010a187547 */ /* 0x000fea000b800000 */
[----:B-----5:R-:W-:Y:S02]  /*a790*/  HADD2.F32 R186, -RZ, R177.H0_H0 ;  /* 0x200000b1ffba7230 */ /* 0x020fe40000004100 */
[----:B------:R-:W-:-:S04]  /*a7a0*/  FMUL.FTZ R187, R189, UR17 ;  /* 0x00000011bdbb7c20 */ /* 0x000fc80008410000 */
[-C--:B------:R-:W-:Y:S01]  /*a7b0*/  FFMA.FTZ R54, R186, R187.reuse, R54 ;  /* 0x000000bbba367223 */ /* 0x080fe20000010036 */
[----:B------:R-:W-:-:S05]  /*a7c0*/  FMUL.FTZ R186, R122, R187 ;  /* 0x000000bb7aba7220 */ /* 0x000fca0000410000 */
[----:B------:R-:W-:-:S04]  /*a7d0*/  F2FP.F16.F32.PACK_AB R186, RZ, R186 ;  /* 0x000000baffba723e */ /* 0x000fc800000000ff */
[----:B------:R-:W-:-:S07]  /*a7e0*/  PRMT R181, R186, 0x7610, R181 ;  /* 0x00007610bab57816 */ /* 0x000fce00000000b5 */
.L_x_10415:
[----:B------:R-:W-:Y:S05]  /*a7f0*/  BRA.U !UP2, `(.L_x_10416) ;  /* 0x000000010a187547 */ /* 0x000fea000b800000 */
[----:B-----5:R-:W-:Y:S02]  /*a800*/  HADD2.F32 R186, -RZ, R177.H1_H1 ;  /* 0x300000b1ffba7230 */ /* 0x020fe40000004100 */
[----:B------:R-:W-:-:S04]  /*a810*/  FMUL.FTZ R187, R185, UR17 ;  /* 0x00000011b9bb7c20 */ /* 0x000fc80008410000 */
[-C--:B------:R-:W-:Y:S01]  /*a820*/  FFMA.FTZ R55, R186, R187.reuse, R55 ;  /* 0x000000bbba377223 */ /* 0x080fe20000010037 */
[----:B------:R-:W-:-:S05]  /*a830*/  FMUL.FTZ R186, R123, R187 ;  /* 0x000000bb7bba7220 */ /* 0x000fca0000410000 */
[----:B------:R-:W-:-:S04]  /*a840*/  F2FP.F16.F32.PACK_AB R186, RZ, R186 ;  /* 0x000000baffba723e */ /* 0x000fc800000000ff */
[----:B------:R-:W-:-:S07]  /*a850*/  PRMT R181, R181, 0x5410, R186 ;  /* 0x00005410b5b57816 */ /* 0x000fce00000000ba */
.L_x_10416:
        /* <DEDUP_REMOVED lines=12> */
.L_x_10417:
        /* <DEDUP_REMOVED lines=9> */
[-C--:B------:R-:W-:Y:S02]  /*a9b0*/  FFMA.FTZ R57, R0, R187.reuse, R57 ;  /* 0x000000bb00397223 */ /* 0x080fe40000010039 */
[----:B------:R0:W5:Y:S01]  /*a9c0*/  LDL.LU R0, [R1+0x108] ;  /* 0x0001080001007983 */ /* 0x0001620000300800 */
[----:B------:R-:W-:-:S05]  /*a9d0*/  FMUL.FTZ R187, R117, R187 ;  /* 0x000000bb75bb7220 */ /* 0x000fca0000410000 */
[----:B------:R-:W-:-:S04]  /*a9e0*/  F2FP.F16.F32.PACK_AB R187, RZ, R187 ;  /* 0x000000bbffbb723e */ /* 0x000fc800000000ff */
[----:B0-----:R-:W-:-:S07]  /*a9f0*/  PRMT R182, R182, 0x5410, R187 ;  /* 0x00005410b6b67816 */ /* 0x001fce00000000bb */
.L_x_10418:
[----:B------:R-:W-:Y:S01]  /*aa00*/  MOV R187, UR16 ;  /* 0x0000001000bb7c02 */ /* 0x000fe20008000f00 */
[----:B-----5:R0:W-:Y:S04]  /*aa10*/  STL [R1+0x108], R0 ;  /* 0x0001080001007387 */ /* 0x0201e80000100800 */
[----:B------:R-:W-:-:S04]  /*aa20*/  @P0 FFMA.FTZ R187, R239, R187, UR30 ;  /* 0x0000001eefbb0e23 */ /* 0x000fc800080100bb */
[----:B0-----:R-:W-:Y:S01]  /*aa30*/  @P0 FADD.FTZ R0, R247, -R187 ;  /* 0x800000bbf7000221 */ /* 0x001fe20000010000 */
        /* <DEDUP_REMOVED lines=11> */
[----:B0-----:R-:W-:Y:S06]  /*aaf0*/  BRA.U !UP2, `(.L_x_10419) ;  /* 0x000000010a187547 */ /* 0x001fec000b800000 */
[----:B------:R-:W-:Y:S02]  /*ab00*/  HADD2.F32 R191, -RZ, R179.H0_H0 ;  /* 0x200000b3ffbf7230 */ /* 0x000fe40000004100 */
[----:B------:R-:W-:-:S04]  /*ab10*/  FMUL.FTZ R190, R187, UR17 ;  /* 0x00000011bbbe7c20 */ /* 0x000fc80008410000 */
[-C--:B------:R-:W-:Y:S01]  /*ab20*/  FFMA.FTZ R58, R191, R190.reuse, R58 ;  /* 0x000000bebf3a7223 */ /* 0x080fe2000001003a */
[----:B------:R-:W-:-:S05]  /*ab30*/  FMUL.FTZ R190, R118, R190 ;  /* 0x000000be76be7220 */ /* 0x000fca0000410000 */
[----:B------:R-:W-:-:S04]  /*ab40*/  F2FP.F16.F32.PACK_AB R190, RZ, R190 ;  /* 0x000000beffbe723e */ /* 0x000fc800000000ff */
[----:B------:R-:W-:-:S07]  /*ab50*/  PRMT R183, R190, 0x7610, R183 ;  /* 0x00007610beb77816 */ /* 0x000fce00000000b7 */
.L_x_10419:
        /* <DEDUP_REMOVED lines=9> */
.L_x_10412:
        /* <DEDUP_REMOVED lines=13> */
.L_x_10421:
        /* <DEDUP_REMOVED lines=12> */
.L_x_10422:
        /* <DEDUP_REMOVED lines=12> */
.L_x_10423:
        /* <DEDUP_REMOVED lines=12> */
.L_x_10424:
        /* <DEDUP_REMOVED lines=12> */
.L_x_10425:
        /* <DEDUP_REMOVED lines=12> */
.L_x_10426:
        /* <DEDUP_REMOVED lines=12> */
.L_x_10427:
        /* <DEDUP_REMOVED lines=13> */
.L_x_10411:
        /* <DEDUP_REMOVED lines=19> */
[----:B0-----:R-:W-:-:S04]  /*b340*/  FMUL.FTZ R189, R184, UR17 ;  /* 0x00000011b8bd7c20 */ /* 0x001fc80008410000 */
[-C--:B------:R-:W-:Y:S01]  /*b350*/  FFMA.FTZ R52, R186, R189.reuse, R52 ;  /* 0x000000bdba347223 */ /* 0x080fe20000010034 */
[----:B------:R-:W-:-:S05]  /*b360*/  FMUL.FTZ R186, R120, R189 ;  /* 0x000000bd78ba7220 */ /* 0x000fca0000410000 */
[----:B------:R-:W-:-:S04]  /*b370*/  F2FP.F16.F32.PACK_AB R186, RZ, R186 ;  /* 0x000000baffba723e */ /* 0x000fc800000000ff */
[----:B------:R-:W-:-:S07]  /*b380*/  PRMT R180, R186, 0x7610, R180 ;  /* 0x00007610bab47816 */ /* 0x000fce00000000b4 */
.L_x_10429:
[----:B------:R-:W-:Y:S05]  /*b390*/  BRA.U !UP2, `(.L_x_10430) ;  /* 0x000000010a187547 */ /* 0x000fea000b800000 */
[----:B-----5:R-:W-:Y:S02]  /*b3a0*/  HADD2.F32 R186, -RZ, R176.H1_H1 ;  /* 0x300000b0ffba7230 */ /* 0x020fe40000004100 */
[----:B0-----:R-:W-:-:S04]  /*b3b0*/  FMUL.FTZ R189, R187, UR17 ;  /* 0x00000011bbbd7c20 */ /* 0x001fc80008410000 */
[-C--:B------:R-:W-:Y:S01]  /*b3c0*/  FFMA.FTZ R53, R186, R189.reuse, R53 ;  /* 0x000000bdba357223 */ /* 0x080fe20000010035 */
[----:B------:R-:W-:-:S05]  /*b3d0*/  FMUL.FTZ R186, R121, R189 ;  /* 0x000000bd79ba7220 */ /* 0x000fca0000410000 */
[----:B------:R-:W-:-:S04]  /*b3e0*/  F2FP.F16.F32.PACK_AB R186, RZ, R186 ;  /* 0x000000baffba723e */ /* 0x000fc800000000ff */
[----:B------:R-:W-:-:S07]  /*b3f0*/  PRMT R180, R180, 0x5410, R186 ;  /* 0x00005410b4b47816 */ /* 0x000fce00000000ba */
.L_x_10430:
[----:B------:R-:W-:Y:S05]  /*b400*/  BRA.U !UP2, `(.L_x_10431) ;  /* 0x000000010a187547 */ /* 0x000fea000b800000 */
[----:B-----5:R-:W-:Y:S02]  /*b410*/  HADD2.F32 R186, -RZ, R177.H0_H0 ;  /* 0x200000b1ffba7230 */ /* 0x020fe40000004100 */
[----:B0-----:R-:W-:-:S04]  /*b420*/  FMUL.FTZ R189, R185, UR17 ;  /* 0x00000011b9bd7c20 */ /* 0x001fc80008410000 */
[-C--:B------:R-:W-:Y:S01]  /*b430*/  FFMA.FTZ R54, R186, R189.reuse, R54 ;  /* 0x000000bdba367223 */ /* 0x080fe20000010036 */
[----:B------:R-:W-:-:S05]  /*b440*/  FMUL.FTZ R186, R122, R189 ;  /* 0x000000bd7aba7220 */ /* 0x000fca0000410000 */
[----:B------:R-:W-:-:S04]  /*b450*/  F2FP.F16.F32.PACK_AB R186, RZ, R186 ;  /* 0x000000baffba723e */ /* 0x000fc800000000ff */
[----:B------:R-:W-:-:S07]  /*b460*/  PRMT R181, R186, 0x7610, R181 ;  /* 0x00007610bab57816 */ /* 0x000fce00000000b5 */
.L_x_10431:
        /* <DEDUP_REMOVED lines=8> */
[-C--:B------:R-:W-:Y:S01]  /*b4f0*/  FFMA.FTZ R55, R186, R190.reuse, R55 ;  /* 0x000000beba377223 */ /* 0x080fe20000010037 */
[----:B------:R-:W-:-:S05]  /*b500*/  FMUL.FTZ R186, R123, R190 ;  /* 0x000000be7bba7220 */ /* 0x000fca0000410000 */
[----:B------:R-:W-:-:S04]  /*b510*/  F2FP.F16.F32.PACK_AB R186, RZ, R186 ;  /* 0x000000baffba723e */ /* 0x000fc800000000ff */
[----:B------:R-:W-:-:S07]  /*b520*/  PRMT R181, R181, 0x5410, R186 ;  /* 0x00005410b5b57816 */ /* 0x000fce00000000ba */
.L_x_10432:
        /* <DEDUP_REMOVED lines=12> */
.L_x_10433:
        /* <DEDUP_REMOVED lines=14> */
.L_x_10434:
        /* <DEDUP_REMOVED lines=20> */
.L_x_10435:
        /* <DEDUP_REMOVED lines=9> */
.L_x_10428:
        /* <DEDUP_REMOVED lines=13> */
.L_x_10436:
        /* <DEDUP_REMOVED lines=13> */
.L_x_10437:
        /* <DEDUP_REMOVED lines=13> */
.L_x_10438:
        /* <DEDUP_REMOVED lines=13> */
.L_x_10439:
        /* <DEDUP_REMOVED lines=13> */
.L_x_10440:
        /* <DEDUP_REMOVED lines=13> */
.L_x_10441:
        /* <DEDUP_REMOVED lines=13> */
.L_x_10442:
        /* <DEDUP_REMOVED lines=13> */
.L_x_10420:
        /* <DEDUP_REMOVED lines=13> */
.L_x_10274:
        /* <DEDUP_REMOVED lines=66> */
.L_x_10444:
        /* <DEDUP_REMOVED lines=15> */
.L_x_19381:


//--------------------- .text._ZN10layer_norm13ln_bwd_kernelINS_13Kernel_traitsIf6__halfS2_S2_fjLj5120ELj1ELj1ELj4ELj16ENS_18Kernel_traits_baseILj5120EfS2_S2_S2_fjLj128EEEEELb1ELb0ELb0ELb0EEEvNS_9BwdParamsE --------------------------
	.section	.text._ZN10layer_norm13ln_bwd_kernelINS_13Kernel_traitsIf6__halfS2_S2_fjLj5120ELj1ELj1ELj4ELj16ENS_18Kernel_traits_baseILj5120EfS2_S2_S2_fjLj128EEEEELb1ELb0ELb0ELb0EEEvNS_9BwdParamsE,"ax",@progbits
	.align	128
        .global         _ZN10layer_norm13ln_bwd_kernelINS_13Kernel_traitsIf6__halfS2_S2_fjLj5120ELj1ELj1ELj4ELj16ENS_18Kernel_traits_baseILj5120EfS2_S2_S2_fjLj128EEEEELb1ELb0ELb0ELb0EEEvNS_9BwdParamsE
        .type           _ZN10layer_norm13ln_bwd_kernelINS_13Kernel_traitsIf6__halfS2_S2_fjLj5120ELj1ELj1ELj4ELj16ENS_18Kernel_traits_baseILj5120EfS2_S2_S2_fjLj128EEEEELb1ELb0ELb0ELb0EEEvNS_9BwdParamsE,@function
        .size           _ZN10layer_norm13ln_bwd_kernelINS_13Kernel_traitsIf6__halfS2_S2_fjLj5120ELj1ELj1ELj4ELj16ENS_18Kernel_traits_baseILj5120EfS2_S2_S2_fjLj128EEEEELb1ELb0ELb0ELb0EEEvNS_9BwdParamsE,(.L_x_19382 - _ZN10layer_norm13ln_bwd_kernelINS_13Kernel_traitsIf6__halfS2_S2_fjLj5120ELj1ELj1ELj4ELj16ENS_18Kernel_traits_baseILj5120EfS2_S2_S2_fjLj128EEEEELb1ELb0ELb0ELb0EEEvNS_9BwdParamsE)
        .other          _ZN10layer_norm13ln_bwd_kernelINS_13Kernel_traitsIf6__halfS2_S2_fjLj5120ELj1ELj1ELj4ELj16ENS_18Kernel_traits_baseILj5120EfS2_S2_S2_fjLj128EEEEELb1ELb0ELb0ELb0EEEvNS_9BwdParamsE,@"STO_CUDA_ENTRY STV_DEFAULT"
_ZN10layer_norm13ln_bwd_kernelINS_13Kernel_traitsIf6__halfS2_S2_fjLj5120ELj1ELj1ELj4ELj16ENS_18Kernel_traits_baseILj5120EfS2_S2_S2_fjLj128EEEEELb1ELb0ELb0ELb0EEEvNS_9BwdParamsE:
.text._ZN10layer_norm13ln_bwd_kernelINS_13Kernel_traitsIf6__halfS2_S2_fjLj5120ELj1ELj1ELj4ELj16ENS_18Kernel_traits_baseILj5120EfS2_S2_S2_fjLj128EEEEELb1ELb0ELb0ELb0EEEvNS_9BwdParamsE:
        /* <DEDUP_REMOVED lines=135> */
.L_x_10496:
[----:B0-----:R-:W-:Y:S02]  /*0870*/  UIMAD.WIDE UR4, UR7, 0x4, UR8 ;  /* 0x00000004070478a5 */ /* 0x001fe4000f8e0208 */
[----:B------:R-:W-:-:S04]  /*0880*/  UIMAD.WIDE UR12, UR7, 0x4, UR10 ;  /* 0x00000004070c78a5 */ /* 0x000fc8000f8e020a */
[----:B-1234-:R-:W-:Y:S02]  /*0890*/  MOV R174, UR4 ;  /* 0x0000000400ae7c02 */ /* 0x01efe40008000f00 */
[----:B------:R-:W-:Y:S02]  /*08a0*/  MOV R175, UR5 ;  /* 0x0000000500af7c02 */ /* 0x000fe40008000f00 */
[----:B------:R-:W-:Y:S01]  /*08b0*/  MOV R172, UR12 ;  /* 0x0000000c00ac7c02 */ /* 0x000fe20008000f00 */
[----:B------:R-:W0:Y:S01]  /*08c0*/  @UP0 LDCU.64 UR4, c[0x0][0x3e0] ;  /* 0x00007c00ff0407ac */ /* 0x000e220008000a00 */
[----:B------:R-:W-:Y:S01]  /*08d0*/  MOV R173, UR13 ;  /* 0x0000000d00ad7c02 */ /* 0x000fe20008000f00 */
[----:B------:R-:W3:Y:S04]  /*08e0*/  LDG.E R174, desc[UR14][R174.64] ;  /* 0x0000000eaeae7981 */ /* 0x000ee8000c1e1900 */
[----:B------:R4:W3:Y:S01]  /*08f0*/  LDG.E R172, desc[UR14][R172.64] ;  /* 0x0000000eacac7981 */ /* 0x0008e2000c1e1900 */
[----:B------:R-:W-:Y:S01]  /*0900*/  PLOP3.LUT P0, PT, PT, PT, UP0, 0x80, 0x8 ;  /* 0x000000000008781c */ /* 0x000fe20003f0f008 */
[----:B------:R-:W4:Y:S01]  /*0910*/  S2R R0, SR_TID.X ;  /* 0x0000000000007919 */ /* 0x000f220000002100 */
[----:B0-----:R-:W-:-:S06]  /*0920*/  @UP0 UIMAD.WIDE UR4, UR7, 0x2, UR4 ;  /* 0x00000002070408a5 */ /* 0x001fcc000f8e0204 */
[----:B------:R-:W-:Y:S01]  /*0930*/  MOV R236, UR4 ;  /* 0x0000000400ec7c02 */ /* 0x000fe20008000f00 */
[----:B-1----:R-:W-:Y:S01]  /*0940*/  UIMAD UR4, UR7, UR6, URZ ;  /* 0x00000006070472a4 */ /* 0x002fe2000f8e02ff */
[----:B------:R-:W-:-:S03]  /*0950*/  MOV R237, UR5 ;  /* 0x0000000500ed7c02 */ /* 0x000fc60008000f00 */
[----:B------:R-:W-:Y:S01]  /*0960*/  USHF.R.S32.HI UR5, URZ, 0x1f, UR4 ;  /* 0x0000001fff057899 */ /* 0x000fe20008011404 */
[C---:B------:R-:W-:Y:S02]  /*0970*/  ISETP.GE.U32.AND P5, PT, R27.reuse, 0x80, PT ;  /* 0x000000801b00780c */ /* 0x040fe40003fa6070 */
[----:B--2---:R-:W-:Y:S01]  /*0980*/  ISETP.NE.AND P6, PT, RZ, UR16, PT ;  /* 0x00000010ff007c0c */ /* 0x004fe2000bfc5270 */
[----:B------:R-:W-:Y:S01]  /*0990*/  ULEA.HI UR5, UR5, UR4, URZ, 0x3 ;  /* 0x0000000405057291 */ /* 0x000fe2000f8f18ff */
[----:B------:R-:W-:Y:S01]  /*09a0*/  BSSY.RECONVERGENT B0, `(.L_x_10446) ;  /* 0x0000065000007945 */ /* 0x000fe20003800200 */
[----:B-----5:R0:W5:Y:S01]  /*09b0*/  @P0 LDG.E.U16 R236, desc[UR14][R236.64] ;  /* 0x0000000eecec0981 */ /* 0x020162000c1e1500 */
[C---:B------:R-:W-:Y:S02]  /*09c0*/  ISETP.GE.U32.AND P4, PT, R27.reuse, 0x100, PT ;  /* 0x000001001b00780c */ /* 0x040fe40003f86070 */
[----:B------:R-:W-:Y:S02]  /*09d0*/  CS2R R238, SRZ ;  /* 0x0000000000ee7805 */ /* 0x000fe4000001ff00 */
[----:B------:R-:W-:-:S02]  /*09e0*/  ISETP.GE.U32.AND P3, PT, R27, 0x180, PT ;  /* 0x000001801b00780c */ /* 0x000fc40003f66070 */
[----:B----4-:R-:W-:Y:S02]  /*09f0*/  MOV R173, UR5 ;  /* 0x0000000500ad7c02 */ /* 0x010fe40008000f00 */
[----:B------:R-:W-:Y:S02]  /*0a00*/  ISETP.GE.U32.AND P2, PT, R27, 0x200, PT ;  /* 0x000002001b00780c */ /* 0x000fe40003f46070 */
[----:B------:R-:W-:Y:S02]  /*0a10*/  LEA.HI.SX32 R26, R173, R0, 0x1d ;  /* 0x00000000ad1a7211 */ /* 0x000fe400078feaff */
[----:B------:R-:W-:Y:S02]  /*0a20*/  ISETP.GE.U32.AND P1, PT, R27, 0x280, PT ;  /* 0x000002801b00780c */ /* 0x000fe40003f26070 */
        /* <DEDUP_REMOVED lines=19> */
[----:B------:R-:W-:Y:S01]  /*0b60*/  IADD3 R237, PT, PT, R26, 0x80, RZ ;  /* 0x000000801aed7810 */ /* 0x000fe20007ffe0ff */
[----:B---3--:R-:W-:Y:S02]  /*0b70*/  HADD2.F32 R224, -RZ, R172.H0_H0 ;  /* 0x200000acffe07230 */ /* 0x008fe40000004100 */
[----:B------:R-:W-:-:S03]  /*0b80*/  HADD2.F32 R226, -RZ, R173.H0_H0 ;  /* 0x200000adffe27230 */ /* 0x000fc60000004100 */
[----:B------:R-:W-:Y:S01]  /*0b90*/  FADD.FTZ R224, R224, -UR12 ;  /* 0x8000000ce0e07e21 */ /* 0x000fe20008010000 */
[----:B------:R-:W-:Y:S02]  /*0ba0*/  HADD2.F32 R173, -RZ, R173.H1_H1 ;  /* 0x300000adffad7230 */ /* 0x000fe40000004100 */
[----:B----4-:R-:W-:Y:S02]  /*0bb0*/  HADD2.F32 R233, -RZ, R176.H0_H0 ;  /* 0x200000b0ffe97230 */ /* 0x010fe40000004100 */
[----:B------:R-:W-:Y:S01]  /*0bc0*/  FMUL.FTZ R235, R224, UR13 ;  /* 0x0000000de0eb7c20 */ /* 0x000fe20008410000 */
[----:B------:R-:W-:Y:S02]  /*0bd0*/  HADD2.F32 R172, -RZ, R172.H1_H1 ;  /* 0x300000acffac7230 */ /* 0x000fe40000004100 */
[----:B------:R-:W-:Y:S02]  /*0be0*/  HADD2.F32 R227, -RZ, R174.H0_H0 ;  /* 0x200000aeffe37230 */ /* 0x000fe40000004100 */
[----:B------:R-:W-:-:S02]  /*0bf0*/  HADD2.F32 R230, -RZ, R175.H0_H0 ;  /* 0x200000afffe67230 */ /* 0x000fc40000004100 */
[----:B------:R-:W-:Y:S01]  /*0c00*/  FADD.FTZ R226, R226, -UR12 ;  /* 0x8000000ce2e27e21 */ /* 0x000fe20008010000 */
[----:B------:R-:W-:Y:S02]  /*0c10*/  HADD2.F32 R174, -RZ, R174.H1_H1 ;  /* 0x300000aeffae7230 */ /* 0x000fe40000004100 */
[----:B------:R-:W-:Y:S01]  /*0c20*/  FADD.FTZ R173, R173, -UR12 ;  /* 0x8000000cadad7e21 */ /* 0x000fe20008010000 */
[----:B------:R-:W-:Y:S02]  /*0c30*/  HADD2.F32 R175, -RZ, R175.H1_H1 ;  /* 0x300000afffaf7230 */ /* 0x000fe40000004100 */
[----:B------:R-:W-:Y:S01]  /*0c40*/  FADD.FTZ R104, R104, R233 ;  /* 0x000000e968687221 */ /* 0x000fe20000010000 */
[----:B------:R-:W-:Y:S02]  /*0c50*/  HADD2.F32 R176, -RZ, R176.H1_H1 ;  /* 0x300000b0ffb07230 */ /* 0x000fe40000004100 */
[-C--:B------:R-:W-:Y:S01]  /*0c60*/  FFMA.FTZ R72, R235, R233.reuse, R72 ;  /* 0x000000e9eb487223 */ /* 0x080fe20000010048 */
[----:B------:R-:W-:Y:S01]  /*0c70*/  FADD.FTZ R172, R172, -UR12 ;  /* 0x8000000cacac7e21 */ /* 0x000fe20008010000 */
[----:B------:R-:W-:Y:S01]  /*0c80*/  FMUL.FTZ R233, R32, R233 ;  /* 0x000000e920e97220 */ /* 0x000fe20000410000 */
[----:B------:R-:W-:-:S02]  /*0c90*/  HADD2.F32 R229, -RZ, R177.H0_H0 ;  /* 0x200000b1ffe57230 */ /* 0x000fc40000004100 */
[----:B0-----:R-:W-:Y:S01]  /*0ca0*/  FADD.FTZ R223, R230, -UR12 ;  /* 0x8000000ce6df7e21 */ /* 0x001fe20008010000 */
        /* <DEDUP_REMOVED lines=8> */
[----:B------:R-:W-:Y:S02]  /*0d30*/  HADD2.F32 R228, -RZ, R177.H1_H1 ;  /* 0x300000b1ffe47230 */ /* 0x000fe40000004100 */
[----:B------:R-:W-:Y:S01]  /*0d40*/  FADD.FTZ R227, R227, -UR12 ;  /* 0x8000000ce3e37e21 */ /* 0x000fe20008010000 */
[----:B------:R-:W-:Y:S01]  /*0d50*/  FADD.FTZ R106, R106, R229 ;  /* 0x000000e56a6a7221 */ /* 0x000fe20000010000 */
[-C--:B------:R-:W-:Y:S01]  /*0d60*/  FFMA.FTZ R74, R231, R229.reuse, R74 ;  /* 0x000000e5e74a7223 */ /* 0x080fe2000001004a */
[----:B------:R-:W-:Y:S01]  /*0d70*/  FMUL.FTZ R226, R174, UR13 ;  /* 0x0000000daee27c20 */ /* 0x000fe20008410000 */
[----:B------:R-:W-:Y:S01]  /*0d80*/  FMUL.FTZ R229, R34, R229 ;  /* 0x000000e522e57220 */ /* 0x000fe20000410000 */
[----:B------:R-:W-:Y:S01]  /*0d90*/  FADD.FTZ R172, R173, R232 ;  /* 0x000000e8adac7221 */ /* 0x000fe20000010000 */
[----:B------:R-:W-:Y:S01]  /*0da0*/  FFMA.FTZ R174, R234, R232, R175 ;  /* 0x000000e8eaae7223 */ /* 0x000fe200000100af */
[----:B------:R-:W-:-:S02]  /*0db0*/  HADD2.F32 R225, -RZ, R178.H0_H0 ;  /* 0x200000b2ffe17230 */ /* 0x000fc40000004100 */
[----:B------:R-:W-:Y:S01]  /*0dc0*/  FADD.FTZ R107, R107, R228 ;  /* 0x000000e46b6b7221 */ /* 0x000fe20000010000 */
[----:B------:R-:W-:Y:S01]  /*0dd0*/  FMUL.FTZ R227, R227, UR13 ;  /* 0x0000000de3e37c20 */ /* 0x000fe20008410000 */
[-C--:B------:R-:W-:Y:S01]  /*0de0*/  FFMA.FTZ R75, R230, R228.reuse, R75 ;  /* 0x000000e4e64b7223 */ /* 0x080fe2000001004b */
        /* <DEDUP_REMOVED lines=9> */
[----:B------:R-:W-:-:S02]  /*0e80*/  HADD2.F32 R221, -RZ, R179.H0_H0 ;  /* 0x200000b3ffdd7230 */ /* 0x000fc40000004100 */
[----:B------:R-:W-:Y:S01]  /*0e90*/  FMUL.FTZ R223, R223, UR13 ;  /* 0x0000000ddfdf7c20 */ /* 0x000fe20008410000 */
[----:B------:R-:W-:Y:S01]  /*0ea0*/  FMUL.FTZ R224, R37, R178 ;  /* 0x000000b225e07220 */ /* 0x000fe20000410000 */
[----:B------:R-:W-:Y:S01]  /*0eb0*/  FADD.FTZ R173, R172, R225 ;  /* 0x000000e1acad7221 */ /* 0x000fe20000010000 */
[----:B------:R-:W-:Y:S01]  /*0ec0*/  FFMA.FTZ R175, R227, R225, R174 ;  /* 0x000000e1e3af7223 */ /* 0x000fe200000100ae */
[----:B------:R-:W-:Y:S02]  /*0ed0*/  HADD2.F32 R220, -RZ, R179.H1_H1 ;  /* 0x300000b3ffdc7230 */ /* 0x000fe40000004100 */
        /* <DEDUP_REMOVED lines=17> */
.L_x_10447:
[----:B------:R-:W-:Y:S05]  /*0ff0*/  BSYNC.RECONVERGENT B0 ;  /* 0x0000000000007941 */ /* 0x000fea0003800200 */
.L_x_10446:
        /* <DEDUP_REMOVED lines=25> */
[----:B------:R-:W-:Y:S01]  /*1190*/  FADD.FTZ R215, R210, -UR12 ;  /* 0x8000000cd2d77e21 */ /* 0x000fe20008010000 */
[----:B------:R-:W-:-:S02]  /*11a0*/  HADD2.F32 R176, -RZ, R176.H1_H1 ;  /* 0x300000b0ffb07230 */ /* 0x000fc40000004100 */
[----:B------:R-:W-:Y:S01]  /*11b0*/  FADD.FTZ R173, R173, -UR12 ;  /* 0x8000000cadad7e21 */ /* 0x000fe20008010000 */
[----:B------:R-:W-:Y:S01]  /*11c0*/  FADD.FTZ R156, R156, R217 ;  /* 0x000000d99c9c7221 */ /* 0x000fe20000010000 */
[-C--:B------:R-:W-:Y:S01]  /*11d0*/  FFMA.FTZ R148, R219, R217.reuse, R148 ;  /* 0x000000d9db947223 */ /* 0x080fe20000010094 */
[----:B------:R-:W-:Y:S01]  /*11e0*/  FADD.FTZ R172, R172, -UR12 ;  /* 0x8000000cacac7e21 */ /* 0x000fe20008010000 */
[----:B------:R-:W-:Y:S01]  /*11f0*/  FMUL.FTZ R217, R40, R217 ;  /* 0x000000d928d97220 */ /* 0x000fe20000410000 */
[--C-:B------:R-:W-:Y:S02]  /*1200*/  HADD2.F32 R211, -RZ, R174.reuse.H0_H0 ;  /* 0x200000aeffd37230 */ /* 0x100fe40000004100 */
[----:B0-----:R-:W-:Y:S01]  /*1210*/  FADD.FTZ R207, R214, -UR12 ;  /* 0x8000000cd6cf7e21 */ /* 0x001fe20008010000 */
[----:B------:R-:W-:Y:S02]  /*1220*/  HADD2.F32 R174, -RZ, R174.H1_H1 ;  /* 0x300000aeffae7230 */ /* 0x000fe40000004100 */
[----:B------:R-:W-:Y:S01]  /*1230*/  FMUL.FTZ R215, R215, UR13 ;  /* 0x0000000dd7d77c20 */ /* 0x000fe20008410000 */
[----:B------:R-:W-:-:S02]  /*1240*/  HADD2.F32 R213, -RZ, R177.H0_H0 ;  /* 0x200000b1ffd57230 */ /* 0x000fc40000004100 */
[----:B------:R-:W-:Y:S01]  /*1250*/  FMUL.FTZ R214, R173, UR13 ;  /* 0x0000000dadd67c20 */ /* 0x000fe20008410000 */
[----:B------:R-:W-:Y:S01]  /*1260*/  FMUL.FTZ R218, R172, UR13 ;  /* 0x0000000dacda7c20 */ /* 0x000fe20008410000 */
[----:B------:R-:W-:Y:S01]  /*1270*/  FMUL.FTZ R216, R41, R176 ;  /* 0x000000b029d87220 */ /* 0x000fe20000410000 */
[----:B------:R-:W-:Y:S01]  /*1280*/  FADD.FTZ R239, R239, R217 ;  /* 0x000000d9efef7221 */ /* 0x000fe20000010000 */
[----:B------:R-:W-:Y:S01]  /*1290*/  FFMA.FTZ R173, R219, R217, R238 ;  /* 0x000000d9dbad7223 */ /* 0x000fe200000100ee */
[----:B------:R-:W-:Y:S02]  /*12a0*/  HADD2.F32 R175, -RZ, R175.H1_H1 ;  /* 0x300000afffaf7230 */ /* 0x000fe40000004100 */
[----:B------:R-:W-:Y:S01]  /*12b0*/  FADD.FTZ R211, R211, -UR12 ;  /* 0x8000000cd3d37e21 */ /* 0x000fe20008010000 */
[----:B------:R-:W-:Y:S02]  /*12c0*/  HADD2.F32 R212, -RZ, R177.H1_H1 ;  /* 0x300000b1ffd47230 */ /* 0x000fe40000004100 */
[----:B------:R-:W-:Y:S01]  /*12d0*/  FADD.FTZ R210, R174, -UR12 ;  /* 0x8000000caed27e21 */ /* 0x000fe20008010000 */
[----:B------:R-:W-:Y:S01]  /*12e0*/  FADD.FTZ R158, R158, R213 ;  /* 0x000000d59e9e7221 */ /* 0x000fe20000010000 */
[-C--:B------:R-:W-:Y:S01]  /*12f0*/  FFMA.FTZ R150, R215, R213.reuse, R150 ;  /* 0x000000d5d7967223 */ /* 0x080fe20000010096 */
[----:B------:R-:W-:Y:S01]  /*1300*/  FMUL.FTZ R213, R42, R213 ;  /* 0x000000d52ad57220 */ /* 0x000fe20000410000 */
[----:B------:R-:W-:Y:S01]  /*1310*/  FADD.FTZ R172, R239, R216 ;  /* 0x000000d8efac7221 */ /* 0x000fe20000010000 */
[----:B------:R-:W-:Y:S01]  /*1320*/  FFMA.FTZ R174, R218, R216, R173 ;  /* 0x000000d8daae7223 */ /* 0x000fe200000100ad */
[----:B------:R-:W-:-:S02]  /*1330*/  HADD2.F32 R209, -RZ, R178.H0_H0 ;  /* 0x200000b2ffd17230 */ /* 0x000fc40000004100 */
[----:B------:R-:W-:Y:S01]  /*1340*/  FADD.FTZ R206, R175, -UR12 ;  /* 0x8000000cafce7e21 */ /* 0x000fe20008010000 */
        /* <DEDUP_REMOVED lines=36> */
.L_x_10449:
[----:B------:R-:W-:Y:S05]  /*1590*/  BSYNC.RECONVERGENT B0 ;  /* 0x0000000000007941 */ /* 0x000fea0003800200 */
.L_x_10448:
        /* <DEDUP_REMOVED lines=23> */
[----:B------:R-:W-:Y:S02]  /*1710*/  HADD2.F32 R198, -RZ, R174.H0_H0 ;  /* 0x200000aeffc67230 */ /* 0x000fe40000004100 */
[----:B------:R-:W-:Y:S01]  /*1720*/  FADD.FTZ R196, R196, -UR12 ;  /* 0x8000000cc4c47e21 */ /* 0x000fe20008010000 */
[--C-:B------:R-:W-:Y:S02]  /*1730*/  HADD2.F32 R200, -RZ, R175.reuse.H0_H0 ;  /* 0x200000afffc87230 */ /* 0x100fe40000004100 */
[----:B------:R-:W-:Y:S01]  /*1740*/  FADD.FTZ R116, R116, R185 ;  /* 0x000000b974747221 */ /* 0x000fe20000010000 */
[----:B------:R-:W-:-:S02]  /*1750*/  HADD2.F32 R184, -RZ, R175.H1_H1 ;  /* 0x300000afffb87230 */ /* 0x000fc40000004100 */
[-C--:B------:R-:W-:Y:S01]  /*1760*/  FFMA.FTZ R80, R187, R185.reuse, R80 ;  /* 0x000000b9bb507223 */ /* 0x080fe20000010050 */
[--C-:B------:R-:W-:Y:S02]  /*1770*/  HADD2.F32 R183, -RZ, R177.reuse.H0_H0 ;  /* 0x200000b1ffb77230 */ /* 0x100fe40000004100 */
[----:B------:R-:W-:Y:S01]  /*1780*/  FMUL.FTZ R202, R48, R185 ;  /* 0x000000b930ca7220 */ /* 0x000fe20000410000 */
[----:B------:R-:W-:Y:S01]  /*1790*/  FADD.FTZ R197, R197, -UR12 ;  /* 0x8000000cc5c57e21 */ /* 0x000fe20008010000 */
[----:B------:R-:W-:Y:S01]  /*17a0*/  FMUL.FTZ R185, R196, UR13 ;  /* 0x0000000dc4b97c20 */ /* 0x000fe20008410000 */
[----:B------:R-:W-:Y:S02]  /*17b0*/  HADD2.F32 R186, -RZ, R172.H1_H1 ;  /* 0x300000acffba7230 */ /* 0x000fe40000004100 */
[----:B------:R-:W-:Y:S01]  /*17c0*/  FADD.FTZ R198, R198, -UR12 ;  /* 0x8000000cc6c67e21 */ /* 0x000fe20008010000 */
[----:B------:R-:W-:Y:S02]  /*17d0*/  HADD2.F32 R199, -RZ, R174.H1_H1 ;  /* 0x300000aeffc77230 */ /* 0x000fe40000004100 */
[----:B0-----:R-:W-:Y:S01]  /*17e0*/  FADD.FTZ R181, R200, -UR12 ;  /* 0x8000000cc8b57e21 */ /* 0x001fe20008010000 */
[----:B------:R-:W-:-:S02]  /*17f0*/  HADD2.F32 R174, -RZ, R177.H1_H1 ;  /* 0x300000b1ffae7230 */ /* 0x000fc40000004100 */
[----:B------:R-:W-:Y:S01]  /*1800*/  FADD.FTZ R180, R184, -UR12 ;  /* 0x8000000cb8b47e21 */ /* 0x000fe20008010000 */
[----:B------:R-:W-:Y:S02]  /*1810*/  HADD2.F32 R176, -RZ, R176.H1_H1 ;  /* 0x300000b0ffb07230 */ /* 0x000fe40000004100 */
[----:B------:R-:W-:Y:S01]  /*1820*/  FADD.FTZ R118, R118, R183 ;  /* 0x000000b776767221 */ /* 0x000fe20000010000 */
[----:B------:R-:W-:Y:S02]  /*1830*/  HADD2.F32 R175, -RZ, R178.H0_H0 ;  /* 0x200000b2ffaf7230 */ /* 0x000fe40000004100 */
[----:B------:R-:W-:Y:S01]  /*1840*/  FMUL.FTZ R184, R197, UR13 ;  /* 0x0000000dc5b87c20 */ /* 0x000fe20008410000 */
[-C--:B------:R-:W-:Y:S01]  /*1850*/  FFMA.FTZ R82, R185, R183.reuse, R82 ;  /* 0x000000b7b9527223 */ /* 0x080fe20000010052 */
[----:B------:R-:W-:Y:S01]  /*1860*/  FMUL.FTZ R200, R50, R183 ;  /* 0x000000b732c87220 */ /* 0x000fe20000410000 */
[----:B------:R-:W-:Y:S01]  /*1870*/  FMUL.FTZ R183, R198, UR13 ;  /* 0x0000000dc6b77c20 */ /* 0x000fe20008410000 */
[----:B------:R-:W-:Y:S01]  /*1880*/  FADD.FTZ R186, R186, -UR12 ;  /* 0x8000000cbaba7e21 */ /* 0x000fe20008010000 */
        /* <DEDUP_REMOVED lines=8> */
[----:B------:R-:W-:Y:S01]  /*1910*/  FMUL.FTZ R186, R186, UR13 ;  /* 0x0000000dbaba7c20 */ /* 0x000fe20008410000 */
[----:B------:R-:W-:-:S02]  /*1920*/  FFMA.FTZ R175, R187, R202, R238 ;  /* 0x000000cabbaf7223 */ /* 0x000fc400000100ee */
[----:B------:R-:W-:Y:S02]  /*1930*/  FADD.FTZ R177, R174, R203 ;  /* 0x000000cbaeb17221 */ /* 0x000fe40000010000 */
[C---:B------:R-:W-:Y:S01]  /*1940*/  FFMA.FTZ R174, R186.reuse, R203, R175 ;  /* 0x000000cbbaae7223 */ /* 0x040fe200000100af */
[----:B------:R-:W-:Y:S01]  /*1950*/  FADD.FTZ R117, R117, R176 ;  /* 0x000000b075757221 */ /* 0x000fe20000010000 */
[----:B------:R-:W-:Y:S01]  /*1960*/  FFMA.FTZ R81, R186, R176, R81 ;  /* 0x000000b0ba517223 */ /* 0x000fe20000010051 */
[----:B------:R-:W-:Y:S01]  /*1970*/  FADD.FTZ R176, R177, R200 ;  /* 0x000000c8b1b07221 */ /* 0x000fe20000010000 */
[----:B------:R-:W-:Y:S01]  /*1980*/  FFMA.FTZ R175, R185, R200, R174 ;  /* 0x000000c8b9af7223 */ /* 0x000fe200000100ae */
[----:B------:R-:W-:Y:S02]  /*1990*/  HADD2.F32 R173, -RZ, R179.H0_H0 ;  /* 0x200000b3ffad7230 */ /* 0x000fe40000004100 */
[----:B------:R-:W-:Y:S01]  /*19a0*/  FMUL.FTZ R181, R181, UR13 ;  /* 0x0000000db5b57c20 */ /* 0x000fe20008410000 */
[----:B------:R-:W-:-:S02]  /*19b0*/  HADD2.F32 R178, -RZ, R178.H1_H1 ;  /* 0x300000b2ffb27230 */ /* 0x000fc40000004100 */
[----:B------:R-:W-:Y:S01]  /*19c0*/  FADD.FTZ R182, R199, -UR12 ;  /* 0x8000000cc7b67e21 */ /* 0x000fe20008010000 */
[----:B------:R-:W-:Y:S01]  /*19d0*/  FADD.FTZ R177, R176, R201 ;  /* 0x000000c9b0b17221 */ /* 0x000fe20000010000 */
[----:B------:R-:W-:Y:S01]  /*19e0*/  FFMA.FTZ R174, R184, R201, R175 ;  /* 0x000000c9b8ae7223 */ /* 0x000fe200000100af */
[----:B------:R-:W-:Y:S01]  /*19f0*/  FADD.FTZ R122, R122, R173 ;  /* 0x000000ad7a7a7221 */ /* 0x000fe20000010000 */
[-C--:B------:R-:W-:Y:S01]  /*1a00*/  FFMA.FTZ R86, R181, R173.reuse, R86 ;  /* 0x000000adb5567223 */ /* 0x080fe20000010056 */
[----:B------:R-:W-:Y:S01]  /*1a10*/  FMUL.FTZ R196, R54, R173 ;  /* 0x000000ad36c47220 */ /* 0x000fe20000410000 */
[----:B------:R-:W-:Y:S01]  /*1a20*/  FMUL.FTZ R182, R182, UR13 ;  /* 0x0000000db6b67c20 */ /* 0x000fe20008410000 */
[----:B------:R-:W-:Y:S01]  /*1a30*/  FMUL.FTZ R199, R53, R178 ;  /* 0x000000b235c77220 */ /* 0x000fe20000410000 */
[----:B------:R-:W-:Y:S01]  /*1a40*/  FADD.FTZ R176, R177, R198 ;  /* 0x000000c6b1b07221 */ /* 0x000fe20000010000 */
[----:B------:R-:W-:Y:S01]  /*1a50*/  FFMA.FTZ R173, R183, R198, R174 ;  /* 0x000000c6b7ad7223 */ /* 0x000fe200000100ae */
[----:B------:R-:W-:-:S02]  /*1a60*/  HADD2.F32 R172, -RZ, R179.H1_H1 ;  /* 0x300000b3ffac7230 */ /* 0x000fc40000004100 */
        /* <DEDUP_REMOVED lines=12> */
.L_x_10451:
[----:B------:R-:W-:Y:S05]  /*1b30*/  BSYNC.RECONVERGENT B0 ;  /* 0x0000000000007941 */ /* 0x000fea0003800200 */
.L_x_10450:
        /* <DEDUP_REMOVED lines=19> */
[----:B0-----:R-:W-:Y:S01]  /*1c70*/  FADD.FTZ R3, R9, -UR12 ;  /* 0x8000000c09037e21 */ /* 0x001fe20008010000 */
[----:B------:R-:W-:Y:S02]  /*1c80*/  HADD2.F32 R176, -RZ, R4.H1_H1 ;  /* 0x30000004ffb07230 */ /* 0x000fe40000004100 */
[----:B------:R-:W-:Y:S02]  /*1c90*/  HADD2.F32 R179, -RZ, R5.H1_H1 ;  /* 0x30000005ffb37230 */ /* 0x000fe40000004100 */
[----:B------:R-:W-:Y:S01]  /*1ca0*/  FMUL.FTZ R3, R3, UR13 ;  /* 0x0000000d03037c20 */ /* 0x000fe20008410000 */
[----:B----4-:R-:W-:Y:S02]  /*1cb0*/  HADD2.F32 R5, -RZ, R172.H0_H0 ;  /* 0x200000acff057230 */ /* 0x010fe40000004100 */
[----:B------:R-:W-:Y:S01]  /*1cc0*/  FADD.FTZ R178, R178, -UR12 ;  /* 0x8000000cb2b27e21 */ /* 0x000fe20008010000 */
[----:B------:R-:W-:Y:S02]  /*1cd0*/  HADD2.F32 R188, -RZ, R6.H0_H0 ;  /* 0x20000006ffbc7230 */ /* 0x000fe40000004100 */
[----:B------:R-:W-:Y:S01]  /*1ce0*/  FADD.FTZ R2, R176, -UR12 ;  /* 0x8000000cb0027e21 */ /* 0x000fe20008010000 */
[----:B------:R-:W-:-:S02]  /*1cf0*/  HADD2.F32 R190, -RZ, R7.H0_H0 ;  /* 0x20000007ffbe7230 */ /* 0x000fc40000004100 */
[----:B------:R-:W-:Y:S01]  /*1d00*/  FADD.FTZ R124, R124, R5 ;  /* 0x000000057c7c7221 */ /* 0x000fe20000010000 */
[----:B------:R-:W-:Y:S02]  /*1d10*/  HADD2.F32 R8, -RZ, R7.H1_H1 ;  /* 0x30000007ff087230 */ /* 0x000fe40000004100 */
[-C--:B------:R-:W-:Y:S01]  /*1d20*/  FFMA.FTZ R88, R3, R5.reuse, R88 ;  /* 0x0000000503587223 */ /* 0x080fe20000010058 */
[----:B------:R-:W-:Y:S02]  /*1d30*/  HADD2.F32 R7, -RZ, R173.H0_H0 ;  /* 0x200000adff077230 */ /* 0x000fe40000004100 */
[----:B------:R-:W-:Y:S01]  /*1d40*/  FMUL.FTZ R194, R56, R5 ;  /* 0x0000000538c27220 */ /* 0x000fe20000410000 */
[----:B------:R-:W-:Y:S01]  /*1d50*/  FMUL.FTZ R5, R178, UR13 ;  /* 0x0000000db2057c20 */ /* 0x000fe20008410000 */
[----:B------:R-:W-:Y:S02]  /*1d60*/  HADD2.F32 R4, -RZ, R172.H1_H1 ;  /* 0x300000acff047230 */ /* 0x000fe40000004100 */
[----:B------:R-:W-:Y:S01]  /*1d70*/  FADD.FTZ R188, R188, -UR12 ;  /* 0x8000000cbcbc7e21 */ /* 0x000fe20008010000 */
[----:B------:R-:W-:Y:S01]  /*1d80*/  FMUL.FTZ R2, R2, UR13 ;  /* 0x0000000d02027c20 */ /* 0x000fe20008410000 */
[----:B------:R-:W-:-:S02]  /*1d90*/  HADD2.F32 R189, -RZ, R6.H1_H1 ;  /* 0x30000006ffbd7230 */ /* 0x000fc40000004100 */
[----:B------:R-:W-:Y:S01]  /*1da0*/  FADD.FTZ R179, R179, -UR12 ;  /* 0x8000000cb3b37e21 */ /* 0x000fe20008010000 */
[----:B------:R-:W-:Y:S02]  /*1db0*/  HADD2.F32 R177, -RZ, R174.H0_H0 ;  /* 0x200000aeffb17230 */ /* 0x000fe40000004100 */
[----:B------:R-:W-:Y:S01]  /*1dc0*/  FADD.FTZ R126, R126, R7 ;  /* 0x000000077e7e7221 */ /* 0x000fe20000010000 */
[-C--:B------:R-:W-:Y:S01]  /*1dd0*/  FFMA.FTZ R90, R5, R7.reuse, R90 ;  /* 0x00000007055a7223 */ /* 0x080fe2000001005a */
[----:B------:R-:W-:Y:S01]  /*1de0*/  FMUL.FTZ R192, R58, R7 ;  /* 0x000000073ac07220 */ /* 0x000fe20000410000 */
[----:B------:R-:W-:Y:S01]  /*1df0*/  FMUL.FTZ R7, R188, UR13 ;  /* 0x0000000dbc077c20 */ /* 0x000fe20008410000 */
[----:B------:R-:W-:Y:S02]  /*1e00*/  HADD2.F32 R6, -RZ, R173.H1_H1 ;  /* 0x300000adff067230 */ /* 0x000fe40000004100 */
[----:B------:R-:W-:Y:S01]  /*1e10*/  FADD.FTZ R125, R125, R4 ;  /* 0x000000047d7d7221 */ /* 0x000fe20000010000 */
[-C--:B------:R-:W-:Y:S01]  /*1e20*/  FFMA.FTZ R89, R2, R4.reuse, R89 ;  /* 0x0000000402597223 */ /* 0x080fe20000010059 */
[----:B------:R-:W-:Y:S01]  /*1e30*/  FMUL.FTZ R195, R57, R4 ;  /* 0x0000000439c37220 */ /* 0x000fe20000410000 */
[----:B------:R-:W-:-:S02]  /*1e40*/  HADD2.F32 R173, -RZ, R175.H0_H0 ;  /* 0x200000afffad7230 */ /* 0x000fc40000004100 */
[----:B------:R-:W-:Y:S01]  /*1e50*/  FMUL.FTZ R4, R179, UR13 ;  /* 0x0000000db3047c20 */ /* 0x000fe20008410000 */
[----:B------:R-:W-:Y:S02]  /*1e60*/  HADD2.F32 R172, -RZ, R175.H1_H1 ;  /* 0x300000afffac7230 */ /* 0x000fe40000004100 */
[----:B------:R-:W-:Y:S01]  /*1e70*/  FADD.FTZ R175, R189, -UR12 ;  /* 0x8000000cbdaf7e21 */ /* 0x000fe20008010000 */
[----:B------:R-:W-:Y:S01]  /*1e80*/  FADD.FTZ R9, R190, -UR12 ;  /* 0x8000000cbe097e21 */ /* 0x000fe20008010000 */
[----:B------:R-:W-:Y:S01]  /*1e90*/  FADD.FTZ R128, R128, R177 ;  /* 0x000000b180807221 */ /* 0x000fe20000010000 */
[-C--:B------:R-:W-:Y:S01]  /*1ea0*/  FFMA.FTZ R92, R7, R177.reuse, R92 ;  /* 0x000000b1075c7223 */ /* 0x080fe2000001005c */
[----:B------:R-:W-:Y:S01]  /*1eb0*/  FMUL.FTZ R190, R60, R177 ;  /* 0x000000b13cbe7220 */ /* 0x000fe20000410000 */
[----:B------:R-:W-:Y:S01]  /*1ec0*/  FADD.FTZ R176, R239, R194 ;  /* 0x000000c2efb07221 */ /* 0x000fe20000010000 */
[----:B------:R-:W-:Y:S01]  /*1ed0*/  FFMA.FTZ R177, R3, R194, R238 ;  /* 0x000000c203b17223 */ /* 0x000fe200000100ee */
[----:B------:R-:W-:-:S02]  /*1ee0*/  HADD2.F32 R174, -RZ, R174.H1_H1 ;  /* 0x300000aeffae7230 */ /* 0x000fc40000004100 */
        /* <DEDUP_REMOVED lines=30> */
.L_x_10453:
[----:B------:R-:W-:Y:S05]  /*20d0*/  BSYNC.RECONVERGENT B0 ;  /* 0x0000000000007941 */ /* 0x000fea0003800200 */
.L_x_10452:
        /* <DEDUP_REMOVED lines=16> */
[--C-:B--2---:R-:W-:Y:S02]  /*21e0*/  HADD2.F32 R23, -RZ, R12.reuse.H0_H0 ;  /* 0x2000000cff177230 */ /* 0x104fe40000004100 */
[--C-:B------:R-:W-:Y:S02]  /*21f0*/  HADD2.F32 R24, -RZ, R13.reuse.H0_H0 ;  /* 0x2000000dff187230 */ /* 0x100fe40000004100 */
[----:B------:R-:W-:Y:S02]  /*2200*/  HADD2.F32 R174, -RZ, R13.H1_H1 ;  /* 0x3000000dffae7230 */ /* 0x000fe40000004100 */
[----:B0-----:R-:W-:Y:S01]  /*2210*/  FADD.FTZ R11, R23, -UR12 ;  /* 0x8000000c170b7e21 */ /* 0x001fe20008010000 */
[----:B------:R-:W-:Y:S02]  /*2220*/  HADD2.F32 R12, -RZ, R12.H1_H1 ;  /* 0x3000000cff0c7230 */ /* 0x000fe40000004100 */
[----:B------:R-:W-:-:S02]  /*2230*/  HADD2.F32 R175, -RZ, R14.H0_H0 ;  /* 0x2000000effaf7230 */ /* 0x000fc40000004100 */
[----:B------:R-:W-:Y:S01]  /*2240*/  FMUL.FTZ R11, R11, UR13 ;  /* 0x0000000d0b0b7c20 */ /* 0x000fe20008410000 */
[----:B---3--:R-:W-:Y:S02]  /*2250*/  HADD2.F32 R13, -RZ, R16.H0_H0 ;  /* 0x20000010ff0d7230 */ /* 0x008fe40000004100 */
[----:B------:R-:W-:Y:S02]  /*2260*/  HADD2.F32 R176, -RZ, R14.H1_H1 ;  /* 0x3000000effb07230 */ /* 0x000fe40000004100 */
[----:B------:R-:W-:Y:S01]  /*2270*/  FADD.FTZ R14, R24, -UR12 ;  /* 0x8000000c180e7e21 */ /* 0x000fe20008010000 */
[--C-:B------:R-:W-:Y:S02]  /*2280*/  HADD2.F32 R173, -RZ, R17.reuse.H0_H0 ;  /* 0x20000011ffad7230 */ /* 0x100fe40000004100 */
[----:B-1----:R-:W-:Y:S02]  /*2290*/  HADD2.F32 R20, -RZ, R17.H1_H1 ;  /* 0x30000011ff147230 */ /* 0x002fe40000004100 */
[----:B------:R-:W-:Y:S01]  /*22a0*/  FADD.FTZ R17, R174, -UR12 ;  /* 0x8000000cae117e21 */ /* 0x000fe20008010000 */
[----:B------:R-:W-:Y:S01]  /*22b0*/  FADD.FTZ R10, R12, -UR12 ;  /* 0x8000000c0c0a7e21 */ /* 0x000fe20008010000 */
        /* <DEDUP_REMOVED lines=8> */
[----:B------:R-:W-:Y:S01]  /*2340*/  FMUL.FTZ R14, R17, UR13 ;  /* 0x0000000d110e7c20 */ /* 0x000fe20008410000 */
[--C-:B------:R-:W-:Y:S02]  /*2350*/  HADD2.F32 R21, -RZ, R18.reuse.H0_H0 ;  /* 0x20000012ff157230 */ /* 0x100fe40000004100 */
[----:B------:R-:W-:Y:S01]  /*2360*/  FMUL.FTZ R17, R175, UR13 ;  /* 0x0000000daf117c20 */ /* 0x000fe20008410000 */
[----:B------:R-:W-:Y:S01]  /*2370*/  FMUL.FTZ R10, R10, UR13 ;  /* 0x0000000d0a0a7c20 */ /* 0x000fe20008410000 */
[----:B------:R-:W-:-:S02]  /*2380*/  HADD2.F32 R22, -RZ, R18.H1_H1 ;  /* 0x30000012ff167230 */ /* 0x000fc40000004100 */
[----:B------:R-:W-:Y:S01]  /*2390*/  FADD.FTZ R174, R176, -UR12 ;  /* 0x8000000cb0ae7e21 */ /* 0x000fe20008010000 */
[----:B------:R-:W-:Y:S01]  /*23a0*/  FADD.FTZ R24, R15, -UR12 ;  /* 0x8000000c0f187e21 */ /* 0x000fe20008010000 */
[----:B------:R-:W-:Y:S01]  /*23b0*/  FMUL.FTZ R15, R65, R16 ;  /* 0x00000010410f7220 */ /* 0x000fe20000410000 */
[----:B------:R-:W-:Y:S01]  /*23c0*/  FADD.FTZ R136, R136, R21 ;  /* 0x0000001588887221 */ /* 0x000fe20000010000 */
[-C--:B------:R-:W-:Y:S01]  /*23d0*/  FFMA.FTZ R100, R17, R21.reuse, R100 ;  /* 0x0000001511647223 */ /* 0x080fe20000010064 */
[----:B------:R-:W-:Y:S01]  /*23e0*/  FMUL.FTZ R18, R68, R21 ;  /* 0x0000001544127220 */ /* 0x000fe20000410000 */
[----:B------:R-:W-:Y:S01]  /*23f0*/  FADD.FTZ R176, R239, R12 ;  /* 0x0000000cefb07221 */ /* 0x000fe20000010000 */
[--C-:B------:R-:W-:Y:S02]  /*2400*/  HADD2.F32 R25, -RZ, R19.reuse.H0_H0 ;  /* 0x20000013ff197230 */ /* 0x100fe40000004100 */
[----:B------:R-:W-:Y:S01]  /*2410*/  FFMA.FTZ R21, R11, R12, R238 ;  /* 0x0000000c0b157223 */ /* 0x000fe200000100ee */
[----:B------:R-:W-:-:S02]  /*2420*/  HADD2.F32 R172, -RZ, R19.H1_H1 ;  /* 0x30000013ffac7230 */ /* 0x000fc40000004100 */
[----:B------:R-:W-:Y:S01]  /*2430*/  FADD.FTZ R133, R133, R16 ;  /* 0x0000001085857221 */ /* 0x000fe20000010000 */
[----:B------:R-:W-:Y:S01]  /*2440*/  FFMA.FTZ R97, R10, R16, R97 ;  /* 0x000000100a617223 */ /* 0x000fe20000010061 */
        /* <DEDUP_REMOVED lines=14> */
[----:B------:R-:W-:-:S02]  /*2530*/  FFMA.FTZ R173, R13, R16, R174 ;  /* 0x000000100dad7223 */ /* 0x000fc400000100ae */
        /* <DEDUP_REMOVED lines=18> */
.L_x_10455:
[----:B------:R-:W-:Y:S05]  /*2660*/  BSYNC.RECONVERGENT B0 ;  /* 0x0000000000007941 */ /* 0x000fea0003800200 */
.L_x_10454:
        /* <DEDUP_REMOVED lines=31> */
.L_x_10457:
[----:B------:R-:W-:Y:S05]  /*2860*/  BSYNC.RECONVERGENT B0 ;  /* 0x0000000000007941 */ /* 0x000fea0003800200 */
.L_x_10456:
        /* <DEDUP_REMOVED lines=59> */
[----:B------:R-:W-:Y:S01]  /*2c20*/  F2FP.F16.F32.PACK_AB R175, R174, R173 ;  /* 0x000000adaeaf723e */ /* 0x000fe200000000ff */
        /* <DEDUP_REMOVED lines=25> */
[----:B------:R-:W-:-:S02]  /*2dc0*/  F2FP.F16.F32.PACK_AB R174, R173, R174 ;  /* 0x000000aeadae723e */ /* 0x000fc400000000ff */
[----:B------:R-:W-:Y:S01]  /*2dd0*/  FSEL R178, R178, RZ, P6 ;  /* 0x000000ffb2b27208 */ /* 0x000fe20003000000 */
[----:B------:R-:W-:Y:S01]  /*2de0*/  FMUL.FTZ R172, R172, UR4 ;  /* 0x00000004acac7c20 */ /* 0x000fe20008410000 */
[----:B------:R-:W-:-:S03]  /*2df0*/  LOP3.LUT P6, RZ, R248, 0xff000000, RZ, 0xc0, !PT ;  /* 0xff000000f8ff7812 */ /* 0x000fc600078cc0ff */
[----:B------:R-:W-:Y:S01]  /*2e00*/  FMUL.FTZ R172, R172, UR22 ;  /* 0x00000016acac7c20 */ /* 0x000fe20008410000 */
[----:B------:R-:W-:Y:S02]  /*2e10*/  FSEL R179, R179, RZ, P6 ;  /* 0x000000ffb3b37208 */ /* 0x000fe40003000000 */
[C---:B------:R-:W-:Y:S02]  /*2e20*/  LOP3.LUT P6, RZ, R248.reuse, 0xff00, RZ, 0xc0, !PT ;  /* 0x0000ff00f8ff7812 */ /* 0x040fe400078cc0ff */
[----:B------:R-:W-:Y:S02]  /*2e30*/  F2FP.F16.F32.PACK_AB R173, R179, R178 ;  /* 0x000000b2b3ad723e */ /* 0x000fe400000000ff */
[----:B------:R-:W-:Y:S02]  /*2e40*/  FSEL R177, R177, RZ, P6 ;  /* 0x000000ffb1b17208 */ /* 0x000fe40003000000 */
[----:B------:R-:W-:-:S04]  /*2e50*/  LOP3.LUT P6, RZ, R248, 0xff, RZ, 0xc0, !PT ;  /* 0x000000fff8ff7812 */ /* 0x000fc800078cc0ff */
[----:B------:R-:W-:-:S04]  /*2e60*/  FSEL R172, R172, RZ, P6 ;  /* 0x000000ffacac7208 */ /* 0x000fc80003000000 */
[----:B------:R-:W-:Y:S01]  /*2e70*/  F2FP.F16.F32.PACK_AB R172, R177, R172 ;  /* 0x000000acb1ac723e */ /* 0x000fe200000000ff */
[----:B------:R-:W-:Y:S06]  /*2e80*/  BRA `(.L_x_10463) ;  /* 0x0000000400107947 */ /* 0x000fec0003800000 */
.L_x_10462:
        /* <DEDUP_REMOVED lines=14> */
[----:B------:R-:W-:Y:S01]  /*2f70*/  F2FP.F16.F32.PACK_AB R143, R143, R140 ;  /* 0x0000008c8f8f723e */ /* 0x000fe200000000ff */
        /* <DEDUP_REMOVED lines=13> */
[----:B------:R-:W-:Y:S01]  /*3050*/  F2FP.F16.F32.PACK_AB R175, R142, R141 ;  /* 0x0000008d8eaf723e */ /* 0x000fe200000000ff */
[----:B------:R-:W-:-:S04]  /*3060*/  FFMA.FTZ R141, R226, UR5, R176 ;  /* 0x00000005e28d7c23 */ /* 0x000fc800080100b0 */
[----:B------:R-:W-:-:S04]  /*3070*/  FADD.FTZ R141, R224, -R141 ;  /* 0x8000008de08d7221 */ /* 0x000fc80000010000 */
[----:B------:R-:W-:Y:S01]  /*3080*/  FMUL.FTZ R173, R141, UR13 ;  /* 0x0000000d8dad7c20 */ /* 0x000fe20008410000 */
[----:B------:R-:W-:-:S04]  /*3090*/  FMUL.FTZ R141, R140, UR4 ;  /* 0x000000048c8d7c20 */ /* 0x000fc80008410000 */
[C---:B------:R-:W-:Y:S01]  /*30a0*/  F2FP.F16.F32.PACK_AB R142, R173.reuse, R140 ;  /* 0x0000008cad8e723e */ /* 0x040fe200000000ff */
        /* <DEDUP_REMOVED lines=16> */
[----:B------:R-:W-:Y:S01]  /*31b0*/  F2FP.F16.F32.PACK_AB R141, R178, R141 ;  /* 0x0000008db28d723e */ /* 0x000fe200000000ff */
[----:B------:R-:W-:Y:S01]  /*31c0*/  FMUL.FTZ R179, R177, UR22 ;  /* 0x00000016b1b37c20 */ /* 0x000fe20008410000 */
[----:B------:R-:W-:Y:S01]  /*31d0*/  FMUL.FTZ R178, R172, UR13 ;  /* 0x0000000dacb27c20 */ /* 0x000fe20008410000 */
[----:B------:R-:W-:Y:S01]  /*31e0*/  FMUL.FTZ R177, R140, UR4 ;  /* 0x000000048cb17c20 */ /* 0x000fe20008410000 */
[----:B------:R-:W-:Y:S02]  /*31f0*/  F2FP.F16.F32.PACK_AB R174, R174, R173 ;  /* 0x000000adaeae723e */ /* 0x000fe400000000ff */
[----:B------:R-:W-:Y:S01]  /*3200*/  FSEL R172, R179, RZ, P6 ;  /* 0x000000ffb3ac7208 */ /* 0x000fe20003000000 */
[----:B------:R-:W-:Y:S01]  /*3210*/  FMUL.FTZ R177, R177, UR22 ;  /* 0x00000016b1b17c20 */ /* 0x000fe20008410000 */
[----:B------:R-:W-:-:S02]  /*3220*/  LOP3.LUT P6, RZ, R248, 0xff000000, RZ, 0xc0, !PT ;  /* 0xff000000f8ff7812 */ /* 0x000fc400078cc0ff */
[C---:B------:R-:W-:Y:S01]  /*3230*/  F2FP.F16.F32.PACK_AB R140, R178.reuse, R237 ;  /* 0x000000edb28c723e */ /* 0x040fe200000000ff */
[----:B------:R-:W-:Y:S01]  /*3240*/  FMUL.FTZ R178, R178, UR4 ;  /* 0x00000004b2b27c20 */ /* 0x000fe20008410000 */
[----:B------:R-:W-:Y:S02]  /*3250*/  FSEL R179, R236, RZ, P6 ;  /* 0x000000ffecb37208 */ /* 0x000fe40003000000 */
[----:B------:R-:W-:Y:S01]  /*3260*/  LOP3.LUT P6, RZ, R248, 0xff, RZ, 0xc0, !PT ;  /* 0x000000fff8ff7812 */ /* 0x000fe200078cc0ff */
[----:B------:R-:W-:Y:S01]  /*3270*/  FMUL.FTZ R178, R178, UR22 ;  /* 0x00000016b2b27c20 */ /* 0x000fe20008410000 */
[----:B------:R-:W-:Y:S02]  /*3280*/  F2FP.F16.F32.PACK_AB R173, R179, R172 ;  /* 0x000000acb3ad723e */ /* 0x000fe400000000ff */
[----:B------:R-:W-:Y:S02]  /*3290*/  FSEL R177, R177, RZ, P6 ;  /* 0x000000ffb1b17208 */ /* 0x000fe40003000000 */
[----:B------:R-:W-:-:S04]  /*32a0*/  LOP3.LUT P6, RZ, R248, 0xff00, RZ, 0xc0, !PT ;  /* 0x0000ff00f8ff7812 */ /* 0x000fc800078cc0ff */
[----:B------:R-:W-:-:S04]  /*32b0*/  FSEL R178, R178, RZ, P6 ;  /* 0x000000ffb2b27208 */ /* 0x000fc80003000000 */
[----:B------:R-:W-:-:S07]  /*32c0*/  F2FP.F16.F32.PACK_AB R172, R178, R177 ;  /* 0x000000b1b2ac723e */ /* 0x000fce00000000ff */
.L_x_10463:
[----:B------:R-:W0:Y:S08]  /*32d0*/  @P0 LDC.64 R236, c[0x0][0x478] ;  /* 0x00011e00ffec0b82 */ /* 0x000e300000000a00 */
[----:B------:R-:W1:Y:S01]  /*32e0*/  LDC.64 R178, c[0x0][0x468] ;  /* 0x00011a00ffb27b82 */ /* 0x000e620000000a00 */
[----:B0-----:R-:W-:-:S05]  /*32f0*/  @P0 IMAD.WIDE.U32 R236, R26, 0x10, R236 ;  /* 0x000000101aec0825 */ /* 0x001fca00078e00ec */
[----:B------:R0:W-:Y:S01]  /*3300*/  @P0 STG.E.128 desc[UR14][R236.64], R140 ;  /* 0x0000008cec000986 */ /* 0x0001e2000c101d0e */
[C---:B-1----:R-:W-:Y:S01]  /*3310*/  IMAD.WIDE.U32 R178, R26.reuse, 0x10, R178 ;  /* 0x000000101ab27825 */ /* 0x042fe200078e00b2 */
[----:B------:R-:W-:-:S04]  /*3320*/  IADD3 R26, PT, PT, R26, 0x80, RZ ;  /* 0x000000801a1a7810 */ /* 0x000fc80007ffe0ff */
[----:B------:R0:W-:Y:S03]  /*3330*/  STG.E.128 desc[UR14][R178.64], R172 ;  /* 0x000000acb2007986 */ /* 0x0001e6000c101d0e */
.L_x_10461:
[----:B------:R-:W-:Y:S05]  /*3340*/  BSYNC.RECONVERGENT B1 ;  /* 0x0000000000017941 */ /* 0x000fea0003800200 */
.L_x_10460:
        /* <DEDUP_REMOVED lines=72> */
[----:B------:R-:W-:Y:S01]  /*37d0*/  F2FP.F16.F32.PACK_AB R172, R178, R177 ;  /* 0x000000b1b2ac723e */ /* 0x000fe200000000ff */
[----:B------:R-:W-:Y:S06]  /*37e0*/  BRA `(.L_x_10467) ;  /* 0x0000000000f47947 */ /* 0x000fec0003800000 */
.L_x_10466:
        /* <DEDUP_REMOVED lines=60> */
[----:B------:R-:W-:-:S07]  /*3bb0*/  F2FP.F16.F32.PACK_AB R172, R177, R172 ;  /* 0x000000acb1ac723e */ /* 0x000fce00000000ff */
.L_x_10467:
[----:B------:R-:W0:Y:S08]  /*3bc0*/  @P0 LDC.64 R236, c[0x0][0x478] ;  /* 0x00011e00ffec0b82 */ /* 0x000e300000000a00 */
[----:B------:R-:W1:Y:S01]  /*3bd0*/  LDC.64 R178, c[0x0][0x468] ;  /* 0x00011a00ffb27b82 */ /* 0x000e620000000a00 */
[----:B0-----:R-:W-:-:S05]  /*3be0*/  @P0 IMAD.WIDE.U32 R236, R26, 0x10, R236 ;  /* 0x000000101aec0825 */ /* 0x001fca00078e00ec */
[----:B------:R2:W-:Y:S01]  /*3bf0*/  @P0 STG.E.128 desc[UR14][R236.64], R140 ;  /* 0x0000008cec000986 */ /* 0x0005e2000c101d0e */
[C---:B-1----:R-:W-:Y:S01]  /*3c00*/  IMAD.WIDE.U32 R178, R26.reuse, 0x10, R178 ;  /* 0x000000101ab27825 */ /* 0x042fe200078e00b2 */
[----:B------:R-:W-:-:S04]  /*3c10*/  IADD3 R26, PT, PT, R26, 0x80, RZ ;  /* 0x000000801a1a7810 */ /* 0x000fc80007ffe0ff */
[----:B------:R2:W-:Y:S03]  /*3c20*/  STG.E.128 desc[UR14][R178.64], R172 ;  /* 0x000000acb2007986 */ /* 0x0005e6000c101d0e */
.L_x_10465:
[----:B------:R-:W-:Y:S05]  /*3c30*/  BSYNC.RECONVERGENT B1 ;  /* 0x0000000000017941 */ /* 0x000fea0003800200 */
.L_x_10464:
        /* <DEDUP_REMOVED lines=23> */
[----:B------:R-:W-:Y:S01]  /*3db0*/  F2FP.F16.F32.PACK_AB R143, R142, R141 ;  /* 0x0000008d8e8f723e */ /* 0x000fe200000000ff */
[--C-:B------:R-:W-:Y:S01]  /*3dc0*/  FFMA.FTZ R141, R183, UR5, R176.reuse ;  /* 0x00000005b78d7c23 */ /* 0x100fe200080100b0 */
[----:B------:R-:W-:Y:S01]  /*3dd0*/  F2FP.F16.F32.PACK_AB R175, R175, R140 ;  /* 0x0000008cafaf723e */ /* 0x000fe200000000ff */
[----:B------:R-:W-:Y:S01]  /*3de0*/  FFMA.FTZ R140, R182, UR5, R176 ;  /* 0x00000005b68c7c23 */ /* 0x000fe200080100b0 */
[----:B------:R-:W-:Y:S01]  /*3df0*/  LOP3.LUT P6, RZ, R243, 0xff, RZ, 0xc0, !PT ;  /* 0x000000fff3ff7812 */ /* 0x000fe200078cc0ff */
[----:B------:R-:W-:Y:S02]  /*3e00*/  FADD.FTZ R141, R198, -R141 ;  /* 0x8000008dc68d7221 */ /* 0x000fe40000010000 */
[----:B------:R-:W-:Y:S02]  /*3e10*/  FADD.FTZ R140, R199, -R140 ;  /* 0x8000008cc78c7221 */ /* 0x000fe40000010000 */
[----:B------:R-:W-:-:S02]  /*3e20*/  FMUL.FTZ R141, R141, UR13 ;  /* 0x0000000d8d8d7c20 */ /* 0x000fc40008410000 */
[----:B------:R-:W-:Y:S02]  /*3e30*/  FMUL.FTZ R172, R140, UR13 ;  /* 0x0000000d8cac7c20 */ /* 0x000fe40008410000 */
[----:B------:R-:W-:-:S03]  /*3e40*/  FMUL.FTZ R140, R141, UR4 ;  /* 0x000000048d8c7c20 */ /* 0x000fc60008410000 */
[----:B------:R-:W-:Y:S01]  /*3e50*/  F2FP.F16.F32.PACK_AB R142, R172, R141 ;  /* 0x0000008dac8e723e */ /* 0x000fe200000000ff */
        /* <DEDUP_REMOVED lines=17> */
[----:B------:R-:W-:Y:S01]  /*3f70*/  F2FP.F16.F32.PACK_AB R174, R174, R173 ;  /* 0x000000adaeae723e */ /* 0x000fe200000000ff */
[----:B------:R-:W-:Y:S01]  /*3f80*/  FMUL.FTZ R236, R178, UR13 ;  /* 0x0000000db2ec7c20 */ /* 0x000fe20008410000 */
[----:B------:R-:W-:-:S04]  /*3f90*/  FMUL.FTZ R178, R177, UR4 ;  /* 0x00000004b1b27c20 */ /* 0x000fc80008410000 */
[----:B------:R-:W-:Y:S01]  /*3fa0*/  F2FP.F16.F32.PACK_AB R141, R236, R177 ;  /* 0x000000b1ec8d723e */ /* 0x000fe200000000ff */
        /* <DEDUP_REMOVED lines=8> */
[C---:B------:R-:W-:Y:S01]  /*4030*/  F2FP.F16.F32.PACK_AB R140, R178.reuse, R237 ;  /* 0x000000edb28c723e */ /* 0x040fe200000000ff */
[----:B------:R-:W-:Y:S01]  /*4040*/  FMUL.FTZ R178, R178, UR4 ;  /* 0x00000004b2b27c20 */ /* 0x000fe20008410000 */
[----:B------:R-:W-:-:S02]  /*4050*/  FSEL R179, R236, RZ, P6 ;  /* 0x000000ffecb37208 */ /* 0x000fc40003000000 */
        /* <DEDUP_REMOVED lines=8> */
.L_x_10470:
        /* <DEDUP_REMOVED lines=50> */
[----:B------:R-:W-:Y:S02]  /*4400*/  F2FP.F16.F32.PACK_AB R174, R173, R174 ;  /* 0x000000aeadae723e */ /* 0x000fe400000000ff */
[----:B------:R-:W-:Y:S01]  /*4410*/  FSEL R178, R178, RZ, P6 ;  /* 0x000000ffb2b27208 */ /* 0x000fe20003000000 */
[----:B------:R-:W-:Y:S01]  /*4420*/  FMUL.FTZ R172, R172, UR22 ;  /* 0x00000016acac7c20 */ /* 0x000fe20008410000 */
[----:B------:R-:W-:-:S04]  /*4430*/  LOP3.LUT P6, RZ, R242, 0xff000000, RZ, 0xc0, !PT ;  /* 0xff000000f2ff7812 */ /* 0x000fc800078cc0ff */
[----:B------:R-:W-:Y:S02]  /*4440*/  FSEL R179, R179, RZ, P6 ;  /* 0x000000ffb3b37208 */ /* 0x000fe40003000000 */
[C---:B------:R-:W-:Y:S02]  /*4450*/  LOP3.LUT P6, RZ, R242.reuse, 0xff00, RZ, 0xc0, !PT ;  /* 0x0000ff00f2ff7812 */ /* 0x040fe400078cc0ff */
[----:B------:R-:W-:Y:S02]  /*4460*/  F2FP.F16.F32.PACK_AB R173, R179, R178 ;  /* 0x000000b2b3ad723e */ /* 0x000fe400000000ff */
[----:B------:R-:W-:Y:S02]  /*4470*/  FSEL R177, R177, RZ, P6 ;  /* 0x000000ffb1b17208 */ /* 0x000fe40003000000 */
[----:B------:R-:W-:-:S04]  /*4480*/  LOP3.LUT P6, RZ, R242, 0xff, RZ, 0xc0, !PT ;  /* 0x000000fff2ff7812 */ /* 0x000fc800078cc0ff */
[----:B------:R-:W-:-:S04]  /*4490*/  FSEL R172, R172, RZ, P6 ;  /* 0x000000ffacac7208 */ /* 0x000fc80003000000 */
[----:B------:R-:W-:-:S07]  /*44a0*/  F2FP.F16.F32.PACK_AB R172, R177, R172 ;  /* 0x000000acb1ac723e */ /* 0x000fce00000000ff */
.L_x_10471:
[----:B------:R-:W0:Y:S08]  /*44b0*/  @P0 LDC.64 R236, c[0x0][0x478] ;  /* 0x00011e00ffec0b82 */ /* 0x000e300000000a00 */
[----:B------:R-:W1:Y:S01]  /*44c0*/  LDC.64 R178, c[0x0][0x468] ;  /* 0x00011a00ffb27b82 */ /* 0x000e620000000a00 */
[----:B0-----:R-:W-:-:S05]  /*44d0*/  @P0 IMAD.WIDE.U32 R236, R26, 0x10, R236 ;  /* 0x000000101aec0825 */ /* 0x001fca00078e00ec */
[----:B------:R3:W-:Y:S01]  /*44e0*/  @P0 STG.E.128 desc[UR14][R236.64], R140 ;  /* 0x0000008cec000986 */ /* 0x0007e2000c101d0e */
[C---:B-1----:R-:W-:Y:S01]  /*44f0*/  IMAD.WIDE.U32 R178, R26.reuse, 0x10, R178 ;  /* 0x000000101ab27825 */ /* 0x042fe200078e00b2 */
[----:B------:R-:W-:-:S04]  /*4500*/  IADD3 R26, PT, PT, R26, 0x80, RZ ;  /* 0x000000801a1a7810 */ /* 0x000fc80007ffe0ff */
[----:B------:R3:W-:Y:S03]  /*4510*/  STG.E.128 desc[UR14][R178.64], R172 ;  /* 0x000000acb2007986 */ /* 0x0007e6000c101d0e */
.L_x_10469:
[----:B------:R-:W-:Y:S05]  /*4520*/  BSYNC.RECONVERGENT B1 ;  /* 0x0000000000017941 */ /* 0x000fea0003800200 */
.L_x_10468:
        /* <DEDUP_REMOVED lines=74> */
.L_x_10474:
        /* <DEDUP_REMOVED lines=61> */
.L_x_10475:
[----:B------:R-:W0:Y:S08]  /*4da0*/  @P0 LDC.64 R236, c[0x0][0x478] ;  /* 0x00011e00ffec0b82 */ /* 0x000e300000000a00 */
[----:B------:R-:W1:Y:S01]  /*4db0*/  LDC.64 R178, c[0x0][0x468] ;  /* 0x00011a00ffb27b82 */ /* 0x000e620000000a00 */
[----:B0-----:R-:W-:-:S05]  /*4dc0*/  @P0 IMAD.WIDE.U32 R236, R26, 0x10, R236 ;  /* 0x000000101aec0825 */ /* 0x001fca00078e00ec */
[----:B------:R4:W-:Y:S01]  /*4dd0*/  @P0 STG.E.128 desc[UR14][R236.64], R140 ;  /* 0x0000008cec000986 */ /* 0x0009e2000c101d0e */
[C---:B-1----:R-:W-:Y:S01]  /*4de0*/  IMAD.WIDE.U32 R178, R26.reuse, 0x10, R178 ;  /* 0x000000101ab27825 */ /* 0x042fe200078e00b2 */
[----:B------:R-:W-:-:S04]  /*4df0*/  IADD3 R26, PT, PT, R26, 0x80, RZ ;  /* 0x000000801a1a7810 */ /* 0x000fc80007ffe0ff */
[----:B------:R4:W-:Y:S03]  /*4e00*/  STG.E.128 desc[UR14][R178.64], R172 ;  /* 0x000000acb2007986 */ /* 0x0009e6000c101d0e */
.L_x_10473:
[----:B------:R-:W-:Y:S05]  /*4e10*/  BSYNC.RECONVERGENT B1 ;  /* 0x0000000000017941 */ /* 0x000fea0003800200 */
.L_x_10472:
        /* <DEDUP_REMOVED lines=18> */
[----:B------:R-:W-:Y:S01]  /*4f40*/  F2FP.F16.F32.PACK_AB R143, R142, R141 ;  /* 0x0000008d8e8f723e */ /* 0x000fe200000000ff */
[--C-:B------:R-:W-:Y:S01]  /*4f50*/  FFMA.FTZ R141, R17, UR5, R176.reuse ;  /* 0x00000005118d7c23 */ /* 0x100fe200080100b0 */
[----:B------:R-:W-:Y:S02]  /*4f60*/  FSEL R140, R140, RZ, P6 ;  /* 0x000000ff8c8c7208 */ /* 0x000fe40003000000 */
[----:B------:R-:W-:Y:S01]  /*4f70*/  LOP3.LUT P6, RZ, R245, 0xff, RZ, 0xc0, !PT ;  /* 0x000000fff5ff7812 */ /* 0x000fe200078cc0ff */
[----:B------:R-:W-:Y:S01]  /*4f80*/  FADD.FTZ R141, R18, -R141 ;  /* 0x8000008d128d7221 */ /* 0x000fe20000010000 */
[----:B------:R-:W-:Y:S01]  /*4f90*/  F2FP.F16.F32.PACK_AB R175, R175, R140 ;  /* 0x0000008cafaf723e */ /* 0x000fe200000000ff */
[----:B------:R-:W-:-:S02]  /*4fa0*/  FFMA.FTZ R140, R20, UR5, R176 ;  /* 0x00000005148c7c23 */ /* 0x000fc400080100b0 */
[----:B------:R-:W-:Y:S02]  /*4fb0*/  FMUL.FTZ R141, R141, UR13 ;  /* 0x0000000d8d8d7c20 */ /* 0x000fe40008410000 */
[----:B------:R-:W-:Y:S02]  /*4fc0*/  FADD.FTZ R142, R21, -R140 ;  /* 0x8000008c158e7221 */ /* 0x000fe40000010000 */
[----:B------:R-:W-:Y:S02]  /*4fd0*/  FMUL.FTZ R140, R141, UR4 ;  /* 0x000000048d8c7c20 */ /* 0x000fe40008410000 */
[----:B------:R-:W-:Y:S02]  /*4fe0*/  FMUL.FTZ R172, R142, UR13 ;  /* 0x0000000d8eac7c20 */ /* 0x000fe40008410000 */
[----:B------:R-:W-:Y:S02]  /*4ff0*/  FMUL.FTZ R140, R140, UR22 ;  /* 0x000000168c8c7c20 */ /* 0x000fe40008410000 */
[C---:B------:R-:W-:Y:S01]  /*5000*/  FMUL.FTZ R177, R172.reuse, UR4 ;  /* 0x00000004acb17c20 */ /* 0x040fe20008410000 */
[----:B------:R-:W-:Y:S01]  /*5010*/  F2FP.F16.F32.PACK_AB R142, R172, R141 ;  /* 0x0000008dac8e723e */ /* 0x000fe200000000ff */
        /* <DEDUP_REMOVED lines=15> */
[C---:B------:R-:W-:Y:S01]  /*5110*/  F2FP.F16.F32.PACK_AB R141, R179.reuse, R176 ;  /* 0x000000b0b38d723e */ /* 0x040fe200000000ff */
        /* <DEDUP_REMOVED lines=9> */
[----:B------:R-:W-:Y:S01]  /*51b0*/  F2FP.F16.F32.PACK_AB R140, R177, R176 ;  /* 0x000000b0b18c723e */ /* 0x000fe200000000ff */
[----:B------:R-:W-:Y:S01]  /*51c0*/  FMUL.FTZ R178, R178, UR22 ;  /* 0x00000016b2b27c20 */ /* 0x000fe20008410000 */
[----:B------:R-:W-:Y:S01]  /*51d0*/  FSEL R179, R179, RZ, P6 ;  /* 0x000000ffb3b37208 */ /* 0x000fe20003000000 */
[----:B------:R-:W-:Y:S01]  /*51e0*/  FMUL.FTZ R176, R176, UR4 ;  /* 0x00000004b0b07c20 */ /* 0x000fe20008410000 */
[----:B------:R-:W-:Y:S02]  /*51f0*/  LOP3.LUT P6, RZ, R244, 0xff00, RZ, 0xc0, !PT ;  /* 0x0000ff00f4ff7812 */ /* 0x000fe400078cc0ff */
[----:B------:R-:W-:Y:S01]  /*5200*/  F2FP.F16.F32.PACK_AB R174, R173, R174 ;  /* 0x000000aeadae723e */ /* 0x000fe200000000ff */
[----:B------:R-:W-:Y:S01]  /*5210*/  FMUL.FTZ R176, R176, UR22 ;  /* 0x00000016b0b07c20 */ /* 0x000fe20008410000 */
[----:B------:R-:W-:Y:S02]  /*5220*/  FSEL R177, R178, RZ, P6 ;  /* 0x000000ffb2b17208 */ /* 0x000fe40003000000 */
[----:B------:R-:W-:-:S02]  /*5230*/  LOP3.LUT P6, RZ, R244, 0xff, RZ, 0xc0, !PT ;  /* 0x000000fff4ff7812 */ /* 0x000fc400078cc0ff */
[----:B------:R-:W-:Y:S02]  /*5240*/  F2FP.F16.F32.PACK_AB R173, R179, R172 ;  /* 0x000000acb3ad723e */ /* 0x000fe400000000ff */
[----:B------:R-:W-:-:S04]  /*5250*/  FSEL R176, R176, RZ, P6 ;  /* 0x000000ffb0b07208 */ /* 0x000fc80003000000 */
[----:B------:R-:W-:Y:S01]  /*5260*/  F2FP.F16.F32.PACK_AB R172, R177, R176 ;  /* 0x000000b0b1ac723e */ /* 0x000fe200000000ff */
[----:B------:R-:W-:Y:S06]  /*5270*/  BRA `(.L_x_10478) ;  /* 0x0000000000f47947 */ /* 0x000fec0003800000 */
.L_x_10477:
        /* <DEDUP_REMOVED lines=24> */
[----:B------:R-:W-:Y:S01]  /*5400*/  F2FP.F16.F32.PACK_AB R175, R172, R175 ;  /* 0x000000afacaf723e */ /* 0x000fe200000000ff */
        /* <DEDUP_REMOVED lines=27> */
[----:B------:R-:W-:-:S02]  /*55c0*/  F2FP.F16.F32.PACK_AB R174, R173, R174 ;  /* 0x000000aeadae723e */ /* 0x000fc400000000ff */
[----:B------:R-:W-:Y:S01]  /*55d0*/  FSEL R179, R179, RZ, P6 ;  /* 0x000000ffb3b37208 */ /* 0x000fe20003000000 */
[----:B------:R-:W-:Y:S01]  /*55e0*/  FMUL.FTZ R172, R172, UR22 ;  /* 0x00000016acac7c20 */ /* 0x000fe20008410000 */
[----:B------:R-:W-:Y:S02]  /*55f0*/  LOP3.LUT P6, RZ, R244, 0xff00, RZ, 0xc0, !PT ;  /* 0x0000ff00f4ff7812 */ /* 0x000fe400078cc0ff */
[----:B------:R-:W-:Y:S02]  /*5600*/  F2FP.F16.F32.PACK_AB R173, R179, R178 ;  /* 0x000000b2b3ad723e */ /* 0x000fe400000000ff */
[----:B------:R-:W-:Y:S02]  /*5610*/  FSEL R177, R176, RZ, P6 ;  /* 0x000000ffb0b17208 */ /* 0x000fe40003000000 */
[----:B------:R-:W-:-:S04]  /*5620*/  LOP3.LUT P6, RZ, R244, 0xff, RZ, 0xc0, !PT ;  /* 0x000000fff4ff7812 */ /* 0x000fc800078cc0ff */
[----:B------:R-:W-:-:S04]  /*5630*/  FSEL R172, R172, RZ, P6 ;  /* 0x000000ffacac7208 */ /* 0x000fc80003000000 */
[----:B------:R-:W-:-:S07]  /*5640*/  F2FP.F16.F32.PACK_AB R172, R177, R172 ;  /* 0x000000acb1ac723e */ /* 0x000fce00000000ff */
.L_x_10478:
[----:B------:R-:W0:Y:S08]  /*5650*/  @P0 LDC.64 R178, c[0x0][0x478] ;  /* 0x00011e00ffb20b82 */ /* 0x000e300000000a00 */
[----:B------:R-:W1:Y:S01]  /*5660*/  LDC.64 R176, c[0x0][0x468] ;  /* 0x00011a00ffb07b82 */ /* 0x000e620000000a00 */
[----:B0-----:R-:W-:-:S05]  /*5670*/  @P0 IMAD.WIDE.U32 R178, R26, 0x10, R178 ;  /* 0x000000101ab20825 */ /* 0x001fca00078e00b2 */
[----:B------:R0:W-:Y:S01]  /*5680*/  @P0 STG.E.128 desc[UR14][R178.64], R140 ;  /* 0x0000008cb2000986 */ /* 0x0001e2000c101d0e */
[----:B-1----:R-:W-:-:S05]  /*5690*/  IMAD.WIDE.U32 R176, R26, 0x10, R176 ;  /* 0x000000101ab07825 */ /* 0x002fca00078e00b0 */
[----:B------:R0:W-:Y:S01]  /*56a0*/  STG.E.128 desc[UR14][R176.64], R172 ;  /* 0x000000acb0007986 */ /* 0x0001e2000c101d0e */
[----:B------:R-:W-:Y:S05]  /*56b0*/  BRA `(.L_x_10476) ;  /* 0x0000003000687947 */ /* 0x000fea0003800000 */
.L_x_10459:
        /* <DEDUP_REMOVED lines=8> */
[----:B------:R-:W-:Y:S02]  /*5740*/  ISETP.GE.U32.AND P0, PT, R248, RZ, PT ;  /* 0x000000fff800720c */ /* 0x000fe40003f06070 */
[----:B------:R-:W-:Y:S01]  /*5750*/  FADD.FTZ R175, R221, -R172 ;  /* 0x800000acddaf7221 */ /* 0x000fe20000010000 */
[----:B------:R-:W-:Y:S01]  /*5760*/  FADD.FTZ R178, R220, -R173 ;  /* 0x800000addcb27221 */ /* 0x000fe20000010000 */
[--C-:B------:R-:W-:Y:S01]  /*5770*/  HADD2.F32 R172, -RZ, R147.reuse.H0_H0 ;  /* 0x20000093ffac7230 */ /* 0x100fe20000004100 */
[C---:B------:R-:W-:Y:S01]  /*5780*/  LOP3.LUT P6, RZ, R249.reuse, 0xff0000, RZ, 0xc0, !PT ;  /* 0x00ff0000f9ff7812 */ /* 0x040fe200078cc0ff */
[----:B------:R-:W-:Y:S01]  /*5790*/  HADD2.F32 R173, -RZ, R147.H1_H1 ;  /* 0x30000093ffad7230 */ /* 0x000fe20000004100 */
[----:B------:R-:W-:Y:S02]  /*57a0*/  ISETP.GE.U32.AND.EX P0, PT, R249, 0x1000000, PT, P0 ;  /* 0x01000000f900780c */ /* 0x000fe40003f06100 */
[----:B------:R-:W-:Y:S01]  /*57b0*/  FFMA.FTZ R174, R175, UR13, R172 ;  /* 0x0000000dafae7c23 */ /* 0x000fe200080100ac */
[--C-:B------:R-:W-:Y:S01]  /*57c0*/  FFMA.FTZ R172, R227, UR5, R176.reuse ;  /* 0x00000005e3ac7c23 */ /* 0x100fe200080100b0 */
[----:B------:R-:W-:Y:S01]  /*57d0*/  FFMA.FTZ R175, R178, UR13, R173 ;  /* 0x0000000db2af7c23 */ /* 0x000fe200080100ad */
[----:B------:R-:W-:Y:S01]  /*57e0*/  FFMA.FTZ R173, R226, UR5, R176 ;  /* 0x00000005e2ad7c23 */ /* 0x000fe200080100b0 */
[----:B------:R-:W-:Y:S01]  /*57f0*/  FMUL.FTZ R174, R174, UR4 ;  /* 0x00000004aeae7c20 */ /* 0x000fe20008410000 */
[----:B------:R-:W-:Y:S01]  /*5800*/  FADD.FTZ R177, R225, -R172 ;  /* 0x800000ace1b17221 */ /* 0x000fe20000010000 */
[----:B------:R-:W-:-:S02]  /*5810*/  HADD2.F32 R172, -RZ, R146.H0_H0 ;  /* 0x20000092ffac7230 */ /* 0x000fc40000004100 */
[----:B------:R-:W-:Y:S01]  /*5820*/  FADD.FTZ R178, R224, -R173 ;  /* 0x800000ade0b27221 */ /* 0x000fe20000010000 */
[----:B------:R-:W-:Y:S02]  /*5830*/  HADD2.F32 R173, -RZ, R146.H1_H1 ;  /* 0x30000092ffad7230 */ /* 0x000fe40000004100 */
[----:B------:R-:W-:Y:S01]  /*5840*/  FMUL.FTZ R175, R175, UR4 ;  /* 0x00000004afaf7c20 */ /* 0x000fe20008410000 */
[----:B------:R-:W-:Y:S01]  /*5850*/  FMUL.FTZ R174, R174, UR22 ;  /* 0x00000016aeae7c20 */ /* 0x000fe20008410000 */
[----:B------:R-:W-:Y:S01]  /*5860*/  FFMA.FTZ R172, R177, UR13, R172 ;  /* 0x0000000db1ac7c23 */ /* 0x000fe200080100ac */
[----:B------:R-:W-:Y:S01]  /*5870*/  FFMA.FTZ R173, R178, UR13, R173 ;  /* 0x0000000db2ad7c23 */ /* 0x000fe200080100ad */
[----:B------:R-:W-:Y:S02]  /*5880*/  FMUL.FTZ R175, R175, UR22 ;  /* 0x00000016afaf7c20 */ /* 0x000fe40008410000 */
[----:B------:R-:W-:Y:S01]  /*5890*/  FMUL.FTZ R172, R172, UR4 ;  /* 0x00000004acac7c20 */ /* 0x000fe20008410000 */
[----:B------:R-:W-:Y:S01]  /*58a0*/  FSEL R174, R174, RZ, P6 ;  /* 0x000000ffaeae7208 */ /* 0x000fe20003000000 */
[----:B------:R-:W-:Y:S01]  /*58b0*/  FMUL.FTZ R173, R173, UR4 ;  /* 0x00000004adad7c20 */ /* 0x000fe20008410000 */
[----:B------:R-:W-:Y:S01]  /*58c0*/  LOP3.LUT P6, RZ, R249, 0xff, RZ, 0xc0, !PT ;  /* 0x000000fff9ff7812 */ /* 0x000fe200078cc0ff */
[----:B------:R-:W-:Y:S01]  /*58d0*/  FMUL.FTZ R172, R172, UR22 ;  /* 0x00000016acac7c20 */ /* 0x000fe20008410000 */
[----:B------:R-:W-:Y:S01]  /*58e0*/  FSEL R175, R175, RZ, P0 ;  /* 0x000000ffafaf7208 */ /* 0x000fe20000000000 */
[----:B------:R-:W-:Y:S01]  /*58f0*/  FMUL.FTZ R173, R173, UR22 ;  /* 0x00000016adad7c20 */ /* 0x000fe20008410000 */
[----:B------:R-:W-:-:S02]  /*5900*/  LOP3.LUT P0, RZ, R249, 0xff00, RZ, 0xc0, !PT ;  /* 0x0000ff00f9ff7812 */ /* 0x000fc4000780c0ff */
[----:B------:R-:W-:Y:S02]  /*5910*/  FSEL R172, R172, RZ, P6 ;  /* 0x000000ffacac7208 */ /* 0x000fe40003000000 */
[----:B------:R-:W-:Y:S02]  /*5920*/  FSEL R173, R173, RZ, P0 ;  /* 0x000000ffadad7208 */ /* 0x000fe40000000000 */
[----:B------:R-:W-:Y:S02]  /*5930*/  F2FP.F16.F32.PACK_AB R175, R175, R174 ;  /* 0x000000aeafaf723e */ /* 0x000fe400000000ff */
[----:B------:R-:W-:Y:S01]  /*5940*/  F2FP.F16.F32.PACK_AB R174, R173, R172 ;  /* 0x000000acadae723e */ /* 0x000fe200000000ff */
[--C-:B------:R-:W-:Y:S01]  /*5950*/  FFMA.FTZ R172, R231, UR5, R176.reuse ;  /* 0x00000005e7ac7c23 */ /* 0x100fe200080100b0 */
[----:B------:R-:W-:Y:S01]  /*5960*/  FFMA.FTZ R173, R230, UR5, R176 ;  /* 0x00000005e6ad7c23 */ /* 0x000fe200080100b0 */
[----:B------:R-:W-:Y:S02]  /*5970*/  LOP3.LUT P0, RZ, R248, 0xff0000, RZ, 0xc0, !PT ;  /* 0x00ff0000f8ff7812 */ /* 0x000fe4000780c0ff */
[----:B------:R-:W-:Y:S01]  /*5980*/  FADD.FTZ R177, R229, -R172 ;  /* 0x800000ace5b17221 */ /* 0x000fe20000010000 */
[----:B------:R-:W-:Y:S01]  /*5990*/  FADD.FTZ R236, R228, -R173 ;  /* 0x800000ade4ec7221 */ /* 0x000fe20000010000 */
[--C-:B------:R-:W-:Y:S01]  /*59a0*/  HADD2.F32 R172, -RZ, R145.reuse.H0_H0 ;  /* 0x20000091ffac7230 */ /* 0x100fe20000004100 */
[----:B------:R-:W-:Y:S01]  /*59b0*/  LOP3.LUT P6, RZ, R248, 0xff000000, RZ, 0xc0, !PT ;  /* 0xff000000f8ff7812 */ /* 0x000fe200078cc0ff */
[----:B------:R-:W-:-:S03]  /*59c0*/  HADD2.F32 R173, -RZ, R145.H1_H1 ;  /* 0x30000091ffad7230 */ /* 0x000fc60000004100 */
[----:B------:R-:W-:Y:S01]  /*59d0*/  FFMA.FTZ R178, R177, UR13, R172 ;  /* 0x0000000db1b27c23 */ /* 0x000fe200080100ac */
[--C-:B------:R-:W-:Y:S02]  /*59e0*/  HADD2.F32 R177, -RZ, R144.reuse.H1_H1 ;  /* 0x30000090ffb17230 */ /* 0x100fe40000004100 */
[----:B------:R-:W-:Y:S01]  /*59f0*/  FFMA.FTZ R172, R236, UR13, R173 ;  /* 0x0000000decac7c23 */ /* 0x000fe200080100ad */
[--C-:B------:R-:W-:Y:S01]  /*5a00*/  FFMA.FTZ R173, R234, UR5, R176.reuse ;  /* 0x00000005eaad7c23 */ /* 0x100fe200080100b0 */
[----:B------:R-:W-:Y:S02]  /*5a10*/  FFMA.FTZ R236, R235, UR5, R176 ;  /* 0x00000005ebec7c23 */ /* 0x000fe400080100b0 */
[----:B------:R-:W-:Y:S01]  /*5a20*/  FMUL.FTZ R172, R172, UR4 ;  /* 0x00000004acac7c20 */ /* 0x000fe20008410000 */
[----:B------:R-:W-:Y:S01]  /*5a30*/  FADD.FTZ R238, R232, -R173 ;  /* 0x800000ade8ee7221 */ /* 0x000fe20000010000 */
[----:B------:R-:W-:Y:S02]  /*5a40*/  HADD2.F32 R173, -RZ, R144.H0_H0 ;  /* 0x20000090ffad7230 */ /* 0x000fe40000004100 */
[----:B------:R-:W-:Y:S01]  /*5a50*/  FADD.FTZ R236, R233, -R236 ;  /* 0x800000ece9ec7221 */ /* 0x000fe20000010000 */
[----:B------:R-:W-:Y:S01]  /*5a60*/  FMUL.FTZ R172, R172, UR22 ;  /* 0x00000016acac7c20 */ /* 0x000fe20008410000 */
[----:B------:R-:W-:-:S02]  /*5a70*/  FFMA.FTZ R177, R238, UR13, R177 ;  /* 0x0000000deeb17c23 */ /* 0x000fc400080100b1 */
[----:B------:R-:W-:Y:S01]  /*5a80*/  FFMA.FTZ R173, R236, UR13, R173 ;  /* 0x0000000decad7c23 */ /* 0x000fe200080100ad */
[----:B------:R-:W-:Y:S01]  /*5a90*/  FMUL.FTZ R236, R178, UR4 ;  /* 0x00000004b2ec7c20 */ /* 0x000fe20008410000 */
[----:B------:R-:W-:Y:S01]  /*5aa0*/  FMUL.FTZ R177, R177, UR4 ;  /* 0x00000004b1b17c20 */ /* 0x000fe20008410000 */
[----:B------:R-:W0:Y:S01]  /*5ab0*/  LDC.64 R178, c[0x0][0x468] ;  /* 0x00011a00ffb27b82 */ /* 0x000e220000000a00 */
[----:B------:R-:W-:Y:S01]  /*5ac0*/  FMUL.FTZ R173, R173, UR4 ;  /* 0x00000004adad7c20 */ /* 0x000fe20008410000 */
[----:B------:R-:W-:Y:S01]  /*5ad0*/  FMUL.FTZ R236, R236, UR22 ;  /* 0x00000016ecec7c20 */ /* 0x000fe20008410000 */
[----:B------:R-:W-:Y:S01]  /*5ae0*/  FMUL.FTZ R177, R177, UR22 ;  /* 0x00000016b1b17c20 */ /* 0x000fe20008410000 */
[----:B------:R-:W-:Y:S01]  /*5af0*/  FSEL R237, R172, RZ, P6 ;  /* 0x000000ffaced7208 */ /* 0x000fe20003000000 */
[----:B------:R-:W-:Y:S01]  /*5b00*/  FMUL.FTZ R173, R173, UR22 ;  /* 0x00000016adad7c20 */ /* 0x000fe20008410000 */
[----:B------:R-:W-:Y:S02]  /*5b10*/  LOP3.LUT P6, RZ, R248, 0xff, RZ, 0xc0, !PT ;  /* 0x000000fff8ff7812 */ /* 0x000fe400078cc0ff */
[----:B------:R-:W-:-:S02]  /*5b20*/  FSEL R236, R236, RZ, P0 ;  /* 0x000000ffecec7208 */ /* 0x000fc40000000000 */
[----:B------:R-:W-:Y:S02]  /*5b30*/  LOP3.LUT P0, RZ, R248, 0xff00, RZ, 0xc0, !PT ;  /* 0x0000ff00f8ff7812 */ /* 0x000fe4000780c0ff */
[----:B------:R-:W-:Y:S02]  /*5b40*/  FSEL R172, R173, RZ, P6 ;  /* 0x000000ffadac7208 */ /* 0x000fe40003000000 */
[----:B------:R-:W-:Y:S02]  /*5b50*/  FSEL R177, R177, RZ, P0 ;  /* 0x000000ffb1b17208 */ /* 0x000fe40000000000 */
[----:B------:R-:W-:Y:S02]  /*5b60*/  F2FP.F16.F32.PACK_AB R173, R237, R236 ;  /* 0x000000ecedad723e */ /* 0x000fe400000000ff */
[----:B------:R-:W-:Y:S01]  /*5b70*/  F2FP.F16.F32.PACK_AB R172, R177, R172 ;  /* 0x000000acb1ac723e */ /* 0x000fe200000000ff */
[C---:B0-----:R-:W-:Y:S01]  /*5b80*/  IMAD.WIDE.U32 R178, R26.reuse, 0x10, R178 ;  /* 0x000000101ab27825 */ /* 0x041fe200078e00b2 */
[----:B------:R-:W-:-:S04]  /*5b90*/  IADD3 R26, PT, PT, R26, 0x80, RZ ;  /* 0x000000801a1a7810 */ /* 0x000fc80007ffe0ff */
[----:B------:R0:W-:Y:S03]  /*5ba0*/  STG.E.128 desc[UR14][R178.64], R172 ;  /* 0x000000acb2007986 */ /* 0x0001e6000c101d0e */
.L_x_10481:
[----:B------:R-:W-:Y:S05]  /*5bb0*/  BSYNC.RECONVERGENT B1 ;  /* 0x0000000000017941 */ /* 0x000fea0003800200 */
.L_x_10480:
[----:B------:R-:W-:Y:S04]  /*5bc0*/  BSSY.RECONVERGENT B1, `(.L_x_10482) ;  /* 0x000004b000017945 */ /* 0x000fe80003800200 */
[----:B------:R-:W-:Y:S05]  /*5bd0*/  @!P4 BRA `(.L_x_10483) ;  /* 0x000000040024c947 */ /* 0x000fea0003800000 */
[--C-:B0-----:R-:W-:Y:S01]  /*5be0*/  FFMA.FTZ R172, R207, UR5, R176.reuse ;  /* 0x00000005cfac7c23 */ /* 0x101fe200080100b0 */
        /* <DEDUP_REMOVED lines=72> */
.L_x_10483:
[----:B------:R-:W-:Y:S05]  /*6070*/  BSYNC.RECONVERGENT B1 ;  /* 0x0000000000017941 */ /* 0x000fea0003800200 */
.L_x_10482:
[----:B------:R-:W-:Y:S04]  /*6080*/  BSSY.RECONVERGENT B1, `(.L_x_10484) ;  /* 0x000004b000017945 */ /* 0x000fe80003800200 */
[----:B------:R-:W-:Y:S05]  /*6090*/  @!P3 BRA `(.L_x_10485) ;  /* 0x000000040024b947 */ /* 0x000fea0003800000 */
[--C-:B01----:R-:W-:Y:S01]  /*60a0*/  FFMA.FTZ R172, R180, UR5, R176.reuse ;  /* 0x00000005b4ac7c23 */ /* 0x103fe200080100b0 */
[--C-:B------:R-:W-:Y:S01]  /*60b0*/  FFMA.FTZ R173, R181, UR5, R176.reuse ;  /* 0x00000005b5ad7c23 */ /* 0x100fe200080100b0 */
[----:B------:R-:W-:Y:S01]  /*60c0*/  ISETP.GE.U32.AND P0, PT, R242, RZ, PT ;  /* 0x000000fff200720c */ /* 0x000fe20003f06070 */
[----:B------:R-:W-:Y:S01]  /*60d0*/  FFMA.FTZ R238, R186, UR5, R176 ;  /* 0x00000005baee7c23 */ /* 0x000fe200080100b0 */
[----:B------:R-:W-:Y:S01]  /*60e0*/  FADD.FTZ R178, R197, -R172 ;  /* 0x800000acc5b27221 */ /* 0x000fe20000010000 */
[----:B------:R-:W-:Y:S01]  /*60f0*/  FADD.FTZ R175, R196, -R173 ;  /* 0x800000adc4af7221 */ /* 0x000fe20000010000 */
[--C-:B------:R-:W-:Y:S01]  /*6100*/  HADD2.F32 R172, -RZ, R163.reuse.H0_H0 ;  /* 0x200000a3ffac7230 */ /* 0x100fe20000004100 */
[C---:B------:R-:W-:Y:S01]  /*6110*/  LOP3.LUT P6, RZ, R243.reuse, 0xff0000, RZ, 0xc0, !PT ;  /* 0x00ff0000f3ff7812 */ /* 0x040fe200078cc0ff */
[----:B------:R-:W-:Y:S01]  /*6120*/  HADD2.F32 R173, -RZ, R163.H1_H1 ;  /* 0x300000a3ffad7230 */ /* 0x000fe20000004100 */
[----:B------:R-:W-:Y:S01]  /*6130*/  ISETP.GE.U32.AND.EX P0, PT, R243, 0x1000000, PT, P0 ;  /* 0x01000000f300780c */ /* 0x000fe20003f06100 */
[----:B------:R-:W-:Y:S01]  /*6140*/  FADD.FTZ R238, R203, -R238 ;  /* 0x800000eecbee7221 */ /* 0x000fe20000010000 */
        /* <DEDUP_REMOVED lines=35> */
[----:B------:R-:W-:Y:S02]  /*6380*/  HADD2.F32 R177, -RZ, R160.H1_H1 ;  /* 0x300000a0ffb17230 */ /* 0x000fe40000004100 */
[----:B------:R-:W-:Y:S01]  /*6390*/  FFMA.FTZ R172, R236, UR13, R173 ;  /* 0x0000000decac7c23 */ /* 0x000fe200080100ad */
[----:B------:R-:W-:-:S03]  /*63a0*/  FFMA.FTZ R173, R187, UR5, R176 ;  /* 0x00000005bbad7c23 */ /* 0x000fc600080100b0 */
[----:B------:R-:W-:Y:S01]  /*63b0*/  FMUL.FTZ R172, R172, UR4 ;  /* 0x00000004acac7c20 */ /* 0x000fe20008410000 */
[----:B------:R-:W-:Y:S01]  /*63c0*/  FADD.FTZ R236, R202, -R173 ;  /* 0x800000adcaec7221 */ /* 0x000fe20000010000 */
[----:B------:R-:W-:Y:S02]  /*63d0*/  HADD2.F32 R173, -RZ, R160.H0_H0 ;  /* 0x200000a0ffad7230 */ /* 0x000fe40000004100 */
[----:B------:R-:W-:Y:S01]  /*63e0*/  FFMA.FTZ R177, R238, UR13, R177 ;  /* 0x0000000deeb17c23 */ /* 0x000fe200080100b1 */
[----:B------:R-:W-:Y:S02]  /*63f0*/  FMUL.FTZ R172, R172, UR22 ;  /* 0x00000016acac7c20 */ /* 0x000fe40008410000 */
        /* <DEDUP_REMOVED lines=9> */
[----:B------:R-:W-:-:S02]  /*6490*/  LOP3.LUT P6, RZ, R242, 0xff, RZ, 0xc0, !PT ;  /* 0x000000fff2ff7812 */ /* 0x000fc400078cc0ff */
[----:B------:R-:W-:Y:S02]  /*64a0*/  FSEL R236, R236, RZ, P0 ;  /* 0x000000ffecec7208 */ /* 0x000fe40000000000 */
        /* <DEDUP_REMOVED lines=8> */
.L_x_10485:
[----:B------:R-:W-:Y:S05]  /*6530*/  BSYNC.RECONVERGENT B1 ;  /* 0x0000000000017941 */ /* 0x000fea0003800200 */
.L_x_10484:
[----:B------:R-:W-:Y:S04]  /*6540*/  BSSY.RECONVERGENT B1, `(.L_x_10486) ;  /* 0x000004b000017945 */ /* 0x000fe80003800200 */
[----:B------:R-:W-:Y:S05]  /*6550*/  @!P2 BRA `(.L_x_10487) ;  /* 0x000000040024a947 */ /* 0x000fea0003800000 */
[--C-:B012---:R-:W-:Y:S01]  /*6560*/  FFMA.FTZ R172, R8, UR5, R176.reuse ;  /* 0x0000000508ac7c23 */ /* 0x107fe200080100b0 */
        /* <DEDUP_REMOVED lines=72> */
.L_x_10487:
[----:B------:R-:W-:Y:S05]  /*69f0*/  BSYNC.RECONVERGENT B1 ;  /* 0x0000000000017941 */ /* 0x000fea0003800200 */
.L_x_10486:
[----:B------:R-:W-:Y:S05]  /*6a00*/  @!P1 BRA `(.L_x_10476) ;  /* 0x0000001c00949947 */ /* 0x000fea0003800000 */
[--C-:B0123--:R-:W-:Y:S01]  /*6a10*/  FFMA.FTZ R172, R24, UR5, R176.reuse ;  /* 0x0000000518ac7c23 */ /* 0x10ffe200080100b0 */
        /* <DEDUP_REMOVED lines=20> */
[--C-:B------:R-:W-:Y:S01]  /*6b60*/  FFMA.FTZ R177, R11, UR5, R176.reuse ;  /* 0x000000050bb17c23 */ /* 0x100fe200080100b0 */
[----:B------:R-:W-:Y:S01]  /*6b70*/  FFMA.FTZ R173, R178, UR13, R173 ;  /* 0x0000000db2ad7c23 */ /* 0x000fe200080100ad */
[----:B------:R-:W-:Y:S01]  /*6b80*/  FMUL.FTZ R175, R175, UR22 ;  /* 0x00000016afaf7c20 */ /* 0x000fe20008410000 */
[----:B------:R-:W-:Y:S01]  /*6b90*/  FMUL.FTZ R172, R172, UR4 ;  /* 0x00000004acac7c20 */ /* 0x000fe20008410000 */
[----:B------:R-:W-:Y:S01]  /*6ba0*/  FSEL R174, R174, RZ, P6 ;  /* 0x000000ffaeae7208 */ /* 0x000fe20003000000 */
[----:B------:R-:W-:Y:S01]  /*6bb0*/  FMUL.FTZ R173, R173, UR4 ;  /* 0x00000004adad7c20 */ /* 0x000fe20008410000 */
[----:B------:R-:W-:Y:S01]  /*6bc0*/  LOP3.LUT P6, RZ, R245, 0xff, RZ, 0xc0, !PT ;  /* 0x000000fff5ff7812 */ /* 0x000fe200078cc0ff */
[----:B------:R-:W-:Y:S01]  /*6bd0*/  FMUL.FTZ R172, R172, UR22 ;  /* 0x00000016acac7c20 */ /* 0x000fe20008410000 */
[----:B------:R-:W-:Y:S01]  /*6be0*/  FSEL R175, R175, RZ, P0 ;  /* 0x000000ffafaf7208 */ /* 0x000fe20000000000 */
[----:B------:R-:W-:Y:S01]  /*6bf0*/  FMUL.FTZ R173, R173, UR22 ;  /* 0x00000016adad7c20 */ /* 0x000fe20008410000 */
[----:B------:R-:W-:Y:S01]  /*6c00*/  LOP3.LUT P0, RZ, R245, 0xff00, RZ, 0xc0, !PT ;  /* 0x0000ff00f5ff7812 */ /* 0x000fe2000780c0ff */
[----:B------:R-:W-:Y:S01]  /*6c10*/  FFMA.FTZ R178, R14, UR5, R176 ;  /* 0x000000050eb27c23 */ /* 0x000fe200080100b0 */
[----:B------:R-:W-:-:S02]  /*6c20*/  FSEL R172, R172, RZ, P6 ;  /* 0x000000ffacac7208 */ /* 0x000fc40003000000 */
[----:B------:R-:W-:Y:S01]  /*6c30*/  FSEL R173, R173, RZ, P0 ;  /* 0x000000ffadad7208 */ /* 0x000fe20000000000 */
[----:B------:R-:W-:Y:S01]  /*6c40*/  FADD.FTZ R178, R19, -R178 ;  /* 0x800000b213b27221 */ /* 0x000fe20000010000 */
[----:B------:R-:W-:Y:S02]  /*6c50*/  F2FP.F16.F32.PACK_AB R175, R175, R174 ;  /* 0x000000aeafaf723e */ /* 0x000fe400000000ff */
[----:B------:R-:W-:Y:S01]  /*6c60*/  F2FP.F16.F32.PACK_AB R174, R173, R172 ;  /* 0x000000acadae723e */ /* 0x000fe200000000ff */
[--C-:B------:R-:W-:Y:S01]  /*6c70*/  FFMA.FTZ R173, R13, UR5, R176.reuse ;  /* 0x000000050dad7c23 */ /* 0x100fe200080100b0 */
[----:B------:R-:W-:Y:S02]  /*6c80*/  HADD2.F32 R172, -RZ, R169.H0_H0 ;  /* 0x200000a9ffac7230 */ /* 0x000fe40000004100 */
[----:B------:R-:W-:Y:S01]  /*6c90*/  FFMA.FTZ R176, R10, UR5, R176 ;  /* 0x000000050ab07c23 */ /* 0x000fe200080100b0 */
[----:B------:R-:W-:Y:S01]  /*6ca0*/  LOP3.LUT P0, RZ, R244, 0xff0000, RZ, 0xc0, !PT ;  /* 0x00ff0000f4ff7812 */ /* 0x000fe2000780c0ff */
[----:B------:R-:W-:Y:S01]  /*6cb0*/  FADD.FTZ R173, R16, -R173 ;  /* 0x800000ad10ad7221 */ /* 0x000fe20000010000 */
[----:B------:R-:W-:-:S03]  /*6cc0*/  LOP3.LUT P6, RZ, R244, 0xff000000, RZ, 0xc0, !PT ;  /* 0xff000000f4ff7812 */ /* 0x000fc600078cc0ff */
[----:B------:R-:W-:Y:S01]  /*6cd0*/  FFMA.FTZ R172, R173, UR13, R172 ;  /* 0x0000000dadac7c23 */ /* 0x000fe200080100ac */
[----:B------:R-:W-:-:S03]  /*6ce0*/  HADD2.F32 R173, -RZ, R169.H1_H1 ;  /* 0x300000a9ffad7230 */ /* 0x000fc60000004100 */
[----:B------:R-:W-:Y:S02]  /*6cf0*/  FMUL.FTZ R172, R172, UR4 ;  /* 0x00000004acac7c20 */ /* 0x000fe40008410000 */
[----:B------:R-:W-:Y:S01]  /*6d00*/  FFMA.FTZ R179, R178, UR13, R173 ;  /* 0x0000000db2b37c23 */ /* 0x000fe200080100ad */
[----:B------:R-:W-:Y:S01]  /*6d10*/  FADD.FTZ R178, R12, -R177 ;  /* 0x800000b10cb27221 */ /* 0x000fe20000010000 */
[----:B------:R-:W-:Y:S01]  /*6d20*/  FADD.FTZ R177, R15, -R176 ;  /* 0x800000b00fb17221 */ /* 0x000fe20000010000 */
[--C-:B------:R-:W-:Y:S02]  /*6d30*/  HADD2.F32 R173, -RZ, R168.reuse.H0_H0 ;  /* 0x200000a8ffad7230 */ /* 0x100fe40000004100 */
[----:B------:R-:W-:Y:S01]  /*6d40*/  FMUL.FTZ R179, R179, UR4 ;  /* 0x00000004b3b37c20 */ /* 0x000fe20008410000 */
[----:B------:R-:W-:Y:S02]  /*6d50*/  HADD2.F32 R176, -RZ, R168.H1_H1 ;  /* 0x300000a8ffb07230 */ /* 0x000fe40000004100 */
[----:B------:R-:W-:Y:S01]  /*6d60*/  FMUL.FTZ R172, R172, UR22 ;  /* 0x00000016acac7c20 */ /* 0x000fe20008410000 */
[----:B------:R-:W-:Y:S01]  /*6d70*/  FFMA.FTZ R173, R178, UR13, R173 ;  /* 0x0000000db2ad7c23 */ /* 0x000fe200080100ad */
[----:B------:R-:W-:Y:S01]  /*6d80*/  FMUL.FTZ R179, R179, UR22 ;  /* 0x00000016b3b37c20 */ /* 0x000fe20008410000 */
[----:B------:R-:W-:-:S02]  /*6d90*/  FFMA.FTZ R178, R177, UR13, R176 ;  /* 0x0000000db1b27c23 */ /* 0x000fc400080100b0 */
[----:B------:R-:W-:Y:S01]  /*6da0*/  FSEL R236, R172, RZ, P0 ;  /* 0x000000ffacec7208 */ /* 0x000fe20000000000 */
[----:B------:R-:W0:Y:S01]  /*6db0*/  LDC.64 R176, c[0x0][0x468] ;  /* 0x00011a00ffb07b82 */ /* 0x000e220000000a00 */
[----:B------:R-:W-:Y:S01]  /*6dc0*/  FMUL.FTZ R173, R173, UR4 ;  /* 0x00000004adad7c20 */ /* 0x000fe20008410000 */
[----:B------:R-:W-:Y:S01]  /*6dd0*/  FMUL.FTZ R178, R178, UR4 ;  /* 0x00000004b2b27c20 */ /* 0x000fe20008410000 */
[----:B------:R-:W-:Y:S02]  /*6de0*/  FSEL R237, R179, RZ, P6 ;  /* 0x000000ffb3ed7208 */ /* 0x000fe40003000000 */
[----:B------:R-:W-:Y:S01]  /*6df0*/  FMUL.FTZ R173, R173, UR22 ;  /* 0x00000016adad7c20 */ /* 0x000fe20008410000 */
[----:B------:R-:W-:Y:S01]  /*6e00*/  FMUL.FTZ R178, R178, UR22 ;  /* 0x00000016b2b27c20 */ /* 0x000fe20008410000 */
[C---:B------:R-:W-:Y:S02]  /*6e10*/  LOP3.LUT P0, RZ, R244.reuse, 0xff00, RZ, 0xc0, !PT ;  /* 0x0000ff00f4ff7812 */ /* 0x040fe4000780c0ff */
[----:B------:R-:W-:-:S02]  /*6e20*/  LOP3.LUT P6, RZ, R244, 0xff, RZ, 0xc0, !PT ;  /* 0x000000fff4ff7812 */ /* 0x000fc400078cc0ff */
[----:B------:R-:W-:Y:S02]  /*6e30*/  FSEL R179, R178, RZ, P0 ;  /* 0x000000ffb2b37208 */ /* 0x000fe40000000000 */
[----:B------:R-:W-:Y:S02]  /*6e40*/  FSEL R172, R173, RZ, P6 ;  /* 0x000000ffadac7208 */ /* 0x000fe40003000000 */
[----:B------:R-:W-:Y:S02]  /*6e50*/  F2FP.F16.F32.PACK_AB R173, R237, R236 ;  /* 0x000000ecedad723e */ /* 0x000fe400000000ff */
[----:B------:R-:W-:Y:S01]  /*6e60*/  F2FP.F16.F32.PACK_AB R172, R179, R172 ;  /* 0x000000acb3ac723e */ /* 0x000fe200000000ff */
[----:B0-----:R-:W-:-:S05]  /*6e70*/  IMAD.WIDE.U32 R176, R26, 0x10, R176 ;  /* 0x000000101ab07825 */ /* 0x001fca00078e00b0 */
[----:B------:R4:W-:Y:S01]  /*6e80*/  STG.E.128 desc[UR14][R176.64], R172 ;  /* 0x000000acb0007986 */ /* 0x0009e2000c101d0e */
[----:B------:R-:W-:Y:S05]  /*6e90*/  BRA `(.L_x_10476) ;  /* 0x0000001800707947 */ /* 0x000fea0003800000 */
.L_x_10479:
[----:B------:R-:W-:Y:S04]  /*6ea0*/  BSSY.RECONVERGENT B1, `(.L_x_10488) ;  /* 0x0000052000017945 */ /* 0x000fe80003800200 */
[----:B------:R-:W-:Y:S05]  /*6eb0*/  @!P5 BRA `(.L_x_10489) ;  /* 0x000000040040d947 */ /* 0x000fea0003800000 */
[--C-:B------:R-:W-:Y:S01]  /*6ec0*/  FFMA.FTZ R141, R222, UR5, R176.reuse ;  /* 0x00000005de8d7c23 */ /* 0x100fe200080100b0 */
[----:B------:R-:W-:Y:S01]  /*6ed0*/  FFMA.FTZ R140, R223, UR5, R176 ;  /* 0x00000005df8c7c23 */ /* 0x000fe200080100b0 */
[--C-:B------:R-:W-:Y:S01]  /*6ee0*/  HADD2.F32 R238, -RZ, R147.reuse.H1_H1 ;  /* 0x30000093ffee7230 */ /* 0x100fe20000004100 */
[----:B------:R-:W0:Y:S01]  /*6ef0*/  LDC.64 R172, c[0x0][0x478] ;  /* 0x00011e00ffac7b82 */ /* 0x000e220000000a00 */
[----:B------:R-:W-:Y:S01]  /*6f00*/  FADD.FTZ R141, R220, -R141 ;  /* 0x8000008ddc8d7221 */ /* 0x000fe20000010000 */
[----:B------:R-:W-:Y:S02]  /*6f10*/  HADD2.F32 R179, -RZ, R147.H0_H0 ;  /* 0x20000093ffb37230 */ /* 0x000fe40000004100 */
[----:B------:R-:W-:Y:S01]  /*6f20*/  FADD.FTZ R140, R221, -R140 ;  /* 0x8000008cdd8c7221 */ /* 0x000fe20000010000 */
[--C-:B------:R-:W-:Y:S02]  /*6f30*/  HADD2.F32 R142, -RZ, R146.reuse.H1_H1 ;  /* 0x30000092ff8e7230 */ /* 0x100fe40000004100 */
[----:B------:R-:W-:Y:S01]  /*6f40*/  FFMA.FTZ R238, R141, UR13, R238 ;  /* 0x0000000d8dee7c23 */ /* 0x000fe200080100ee */
[--C-:B------:R-:W-:Y:S01]  /*6f50*/  FFMA.FTZ R141, R226, UR5, R176.reuse ;  /* 0x00000005e28d7c23 */ /* 0x100fe200080100b0 */
[----:B------:R-:W-:Y:S01]  /*6f60*/  FFMA.FTZ R179, R140, UR13, R179 ;  /* 0x0000000d8cb37c23 */ /* 0x000fe200080100b3 */
[----:B------:R-:W-:Y:S01]  /*6f70*/  FFMA.FTZ R140, R227, UR5, R176 ;  /* 0x00000005e38c7c23 */ /* 0x000fe200080100b0 */
[----:B------:R-:W-:Y:S01]  /*6f80*/  ISETP.GE.U32.AND P0, PT, R248, RZ, PT ;  /* 0x000000fff800720c */ /* 0x000fe20003f06070 */
[----:B------:R-:W-:Y:S01]  /*6f90*/  FADD.FTZ R175, R224, -R141 ;  /* 0x8000008de0af7221 */ /* 0x000fe20000010000 */
[----:B------:R-:W-:-:S02]  /*6fa0*/  HADD2.F32 R141, -RZ, R146.H0_H0 ;  /* 0x20000092ff8d7230 */ /* 0x000fc40000004100 */
[----:B------:R-:W-:Y:S01]  /*6fb0*/  FADD.FTZ R140, R225, -R140 ;  /* 0x8000008ce18c7221 */ /* 0x000fe20000010000 */
[----:B------:R-:W-:Y:S01]  /*6fc0*/  F2FP.F16.F32.PACK_AB R143, R238, R179 ;  /* 0x000000b3ee8f723e */ /* 0x000fe200000000ff */
[----:B------:R-:W-:Y:S01]  /*6fd0*/  FFMA.FTZ R175, R175, UR13, R142 ;  /* 0x0000000dafaf7c23 */ /* 0x000fe2000801008e */
[--C-:B------:R-:W-:Y:S02]  /*6fe0*/  HADD2.F32 R142, -RZ, R145.reuse.H1_H1 ;  /* 0x30000091ff8e7230 */ /* 0x100fe40000004100 */
[----:B------:R-:W-:Y:S01]  /*6ff0*/  FFMA.FTZ R174, R140, UR13, R141 ;  /* 0x0000000d8cae7c23 */ /* 0x000fe2000801008d */
[--C-:B------:R-:W-:Y:S01]  /*7000*/  FFMA.FTZ R141, R230, UR5, R176.reuse ;  /* 0x00000005e68d7c23 */ /* 0x100fe200080100b0 */
[----:B------:R-:W-:Y:S01]  /*7010*/  FFMA.FTZ R140, R231, UR5, R176 ;  /* 0x00000005e78c7c23 */ /* 0x000fe200080100b0 */
[----:B------:R-:W-:Y:S01]  /*7020*/  FMUL.FTZ R238, R238, UR4 ;  /* 0x00000004eeee7c20 */ /* 0x000fe20008410000 */
[----:B------:R-:W-:Y:S01]  /*7030*/  FMUL.FTZ R179, R179, UR4 ;  /* 0x00000004b3b37c20 */ /* 0x000fe20008410000 */
[----:B------:R-:W-:Y:S01]  /*7040*/  FADD.FTZ R177, R228, -R141 ;  /* 0x8000008de4b17221 */ /* 0x000fe20000010000 */
[----:B------:R-:W-:-:S02]  /*7050*/  HADD2.F32 R141, -RZ, R145.H0_H0 ;  /* 0x20000091ff8d7230 */ /* 0x000fc40000004100 */
[----:B------:R-:W-:Y:S01]  /*7060*/  FADD.FTZ R140, R229, -R140 ;  /* 0x8000008ce58c7221 */ /* 0x000fe20000010000 */
[----:B------:R-:W-:Y:S01]  /*7070*/  FMUL.FTZ R238, R238, UR22 ;  /* 0x00000016eeee7c20 */ /* 0x000fe20008410000 */
[----:B------:R-:W-:Y:S01]  /*7080*/  FFMA.FTZ R177, R177, UR13, R142 ;  /* 0x0000000db1b17c23 */ /* 0x000fe2000801008e */
[--C-:B------:R-:W-:Y:S02]  /*7090*/  HADD2.F32 R142, -RZ, R144.reuse.H1_H1 ;  /* 0x30000090ff8e7230 */ /* 0x100fe40000004100 */
[----:B------:R-:W-:Y:S01]  /*70a0*/  FFMA.FTZ R178, R140, UR13, R141 ;  /* 0x0000000d8cb27c23 */ /* 0x000fe2000801008d */
[--C-:B------:R-:W-:Y:S01]  /*70b0*/  FFMA.FTZ R141, R234, UR5, R176.reuse ;  /* 0x00000005ea8d7c23 */ /* 0x100fe200080100b0 */
[----:B------:R-:W-:Y:S01]  /*70c0*/  FFMA.FTZ R140, R235, UR5, R176 ;  /* 0x00000005eb8c7c23 */ /* 0x000fe200080100b0 */
[----:B------:R-:W-:Y:S01]  /*70d0*/  FMUL.FTZ R179, R179, UR22 ;  /* 0x00000016b3b37c20 */ /* 0x000fe20008410000 */
[----:B------:R-:W-:Y:S01]  /*70e0*/  ISETP.GE.U32.AND.EX P0, PT, R249, 0x1000000, PT, P0 ;  /* 0x01000000f900780c */ /* 0x000fe20003f06100 */
[----:B------:R-:W-:Y:S01]  /*70f0*/  FADD.FTZ R237, R232, -R141 ;  /* 0x8000008de8ed7221 */ /* 0x000fe20000010000 */
[----:B------:R-:W-:-:S02]  /*7100*/  HADD2.F32 R141, -RZ, R144.H0_H0 ;  /* 0x20000090ff8d7230 */ /* 0x000fc40000004100 */
[----:B------:R-:W-:Y:S01]  /*7110*/  FADD.FTZ R140, R233, -R140 ;  /* 0x8000008ce98c7221 */ /* 0x000fe20000010000 */
[----:B------:R-:W-:Y:S01]  /*7120*/  LOP3.LUT P6, RZ, R249, 0xff0000, RZ, 0xc0, !PT ;  /* 0x00ff0000f9ff7812 */ /* 0x000fe200078cc0ff */
[----:B------:R-:W-:Y:S01]  /*7130*/  FFMA.FTZ R237, R237, UR13, R142 ;  /* 0x0000000deded7c23 */ /* 0x000fe2000801008e */
[C---:B------:R-:W-:Y:S01]  /*7140*/  F2FP.F16.F32.PACK_AB R142, R175.reuse, R174 ;  /* 0x000000aeaf8e723e */ /* 0x040fe200000000ff */
[----:B------:R-:W-:Y:S01]  /*7150*/  FFMA.FTZ R236, R140, UR13, R141 ;  /* 0x0000000d8cec7c23 */ /* 0x000fe2000801008d */
[----:B------:R-:W-:Y:S01]  /*7160*/  FMUL.FTZ R175, R175, UR4 ;  /* 0x00000004afaf7c20 */ /* 0x000fe20008410000 */
[----:B0-----:R-:W-:Y:S01]  /*7170*/  IMAD.WIDE.U32 R172, R26, 0x10, R172 ;  /* 0x000000101aac7825 */ /* 0x001fe200078e00ac */
[----:B------:R-:W-:-:S03]  /*7180*/  F2FP.F16.F32.PACK_AB R141, R177, R178 ;  /* 0x000000b2b18d723e */ /* 0x000fc600000000ff */
[----:B------:R-:W-:Y:S01]  /*7190*/  FMUL.FTZ R174, R174, UR4 ;  /* 0x00000004aeae7c20 */ /* 0x000fe20008410000 */
[----:B------:R-:W-:Y:S01]  /*71a0*/  F2FP.F16.F32.PACK_AB R140, R237, R236 ;  /* 0x000000eced8c723e */ /* 0x000fe200000000ff */
[----:B------:R-:W-:Y:S01]  /*71b0*/  FMUL.FTZ R175, R175, UR22 ;  /* 0x00000016afaf7c20 */ /* 0x000fe20008410000 */
[----:B------:R-:W-:Y:S01]  /*71c0*/  FSEL R238, R238, RZ, P0 ;  /* 0x000000ffeeee7208 */ /* 0x000fe20000000000 */
[----:B------:R-:W-:Y:S01]  /*71d0*/  FMUL.FTZ R174, R174, UR22 ;  /* 0x00000016aeae7c20 */ /* 0x000fe20008410000 */
[----:B------:R-:W-:Y:S01]  /*71e0*/  FSEL R179, R179, RZ, P6 ;  /* 0x000000ffb3b37208 */ /* 0x000fe20003000000 */
[----:B------:R0:W-:Y:S01]  /*71f0*/  STG.E.128 desc[UR14][R172.64], R140 ;  /* 0x0000008cac007986 */ /* 0x0001e2000c101d0e */
[----:B------:R-:W-:Y:S01]  /*7200*/  LOP3.LUT P0, RZ, R249, 0xff00, RZ, 0xc0, !PT ;  /* 0x0000ff00f9ff7812 */ /* 0x000fe2000780c0ff */
[----:B------:R-:W-:Y:S01]  /*7210*/  FMUL.FTZ R177, R177, UR4 ;  /* 0x00000004b1b17c20 */ /* 0x000fe20008410000 */
[----:B------:R-:W-:Y:S01]  /*7220*/  LOP3.LUT P6, RZ, R249, 0xff, RZ, 0xc0, !PT ;  /* 0x000000fff9ff7812 */ /* 0x000fe200078cc0ff */
[----:B------:R-:W-:Y:S01]  /*7230*/  FMUL.FTZ R236, R236, UR4 ;  /* 0x00000004ecec7c20 */ /* 0x000fe20008410000 */
[----:B------:R-:W-:Y:S01]  /*7240*/  FMUL.FTZ R237, R237, UR4 ;  /* 0x00000004eded7c20 */ /* 0x000fe20008410000 */
[----:B------:R-:W-:Y:S01]  /*7250*/  FMUL.FTZ R177, R177, UR22 ;  /* 0x00000016b1b17c20 */ /* 0x000fe20008410000 */
[----:B------:R-:W-:Y:S01]  /*7260*/  FSEL R174, R174, RZ, P6 ;  /* 0x000000ffaeae7208 */ /* 0x000fe20003000000 */
[----:B------:R-:W-:Y:S01]  /*7270*/  FMUL.FTZ R236, R236, UR22 ;  /* 0x00000016ecec7c20 */ /* 0x000fe20008410000 */
[----:B------:R-:W-:Y:S01]  /*7280*/  LOP3.LUT P6, RZ, R248, 0xff000000, RZ, 0xc0, !PT ;  /* 0xff000000f8ff7812 */ /* 0x000fe200078cc0ff */
[----:B------:R-:W-:Y:S01]  /*7290*/  FMUL.FTZ R237, R237, UR22 ;  /* 0x00000016eded7c20 */ /* 0x000fe20008410000 */
[----:B0-----:R-:W-:Y:S01]  /*72a0*/  FSEL R173, R175, RZ, P0 ;  /* 0x000000ffafad7208 */ /* 0x001fe20000000000 */
[----:B------:R-:W-:Y:S01]  /*72b0*/  FMUL.FTZ R172, R178, UR4 ;  /* 0x00000004b2ac7c20 */ /* 0x000fe20008410000 */
[----:B------:R-:W-:-:S02]  /*72c0*/  F2FP.F16.F32.PACK_AB R175, R238, R179 ;  /* 0x000000b3eeaf723e */ /* 0x000fc400000000ff */
[----:B------:R-:W0:Y:S01]  /*72d0*/  LDC.64 R178, c[0x0][0x468] ;  /* 0x00011a00ffb27b82 */ /* 0x000e220000000a00 */
[----:B------:R-:W-:Y:S01]  /*72e0*/  FMUL.FTZ R172, R172, UR22 ;  /* 0x00000016acac7c20 */ /* 0x000fe20008410000 */
[----:B------:R-:W-:Y:S02]  /*72f0*/  LOP3.LUT P0, RZ, R248, 0xff0000, RZ, 0xc0, !PT ;  /* 0x00ff0000f8ff7812 */ /* 0x000fe4000780c0ff */
[----:B------:R-:W-:Y:S02]  /*7300*/  F2FP.F16.F32.PACK_AB R174, R173, R174 ;  /* 0x000000aeadae723e */ /* 0x000fe400000000ff */
[----:B------:R-:W-:Y:S02]  /*7310*/  FSEL R173, R172, RZ, P0 ;  /* 0x000000ffacad7208 */ /* 0x000fe40000000000 */
[----:B------:R-:W-:Y:S02]  /*7320*/  FSEL R238, R177, RZ, P6 ;  /* 0x000000ffb1ee7208 */ /* 0x000fe40003000000 */
[----:B------:R-:W-:-:S02]  /*7330*/  LOP3.LUT P0, RZ, R248, 0xff, RZ, 0xc0, !PT ;  /* 0x000000fff8ff7812 */ /* 0x000fc4000780c0ff */
        /* <DEDUP_REMOVED lines=8> */
.L_x_10489:
[----:B------:R-:W-:Y:S05]  /*73c0*/  BSYNC.RECONVERGENT B1 ;  /* 0x0000000000017941 */ /* 0x000fea0003800200 */
.L_x_10488:
[----:B------:R-:W-:Y:S04]  /*73d0*/  BSSY.RECONVERGENT B1, `(.L_x_10490) ;  /* 0x0000052000017945 */ /* 0x000fe80003800200 */
[----:B------:R-:W-:Y:S05]  /*73e0*/  @!P4 BRA `(.L_x_10491) ;  /* 0x000000040040c947 */ /* 0x000fea0003800000 */
[--C-:B------:R-:W-:Y:S01]  /*73f0*/  FFMA.FTZ R141, R206, UR5, R176.reuse ;  /* 0x00000005ce8d7c23 */ /* 0x100fe200080100b0 */
[----:B------:R-:W-:Y:S01]  /*7400*/  FFMA.FTZ R140, R207, UR5, R176 ;  /* 0x00000005cf8c7c23 */ /* 0x000fe200080100b0 */
[--C-:B------:R-:W-:Y:S01]  /*7410*/  HADD2.F32 R238, -RZ, R31.reuse.H1_H1 ;  /* 0x3000001fffee7230 */ /* 0x100fe20000004100 */
[----:B0-----:R-:W0:Y:S01]  /*7420*/  LDC.64 R172, c[0x0][0x478] ;  /* 0x00011e00ffac7b82 */ /* 0x001e220000000a00 */
        /* <DEDUP_REMOVED lines=76> */
.L_x_10491:
[----:B------:R-:W-:Y:S05]  /*78f0*/  BSYNC.RECONVERGENT B1 ;  /* 0x0000000000017941 */ /* 0x000fea0003800200 */
.L_x_10490:
[----:B------:R-:W-:Y:S04]  /*7900*/  BSSY.RECONVERGENT B1, `(.L_x_10492) ;  /* 0x0000052000017945 */ /* 0x000fe80003800200 */
[----:B------:R-:W-:Y:S05]  /*7910*/  @!P3 BRA `(.L_x_10493) ;  /* 0x000000040040b947 */ /* 0x000fea0003800000 */
[--C-:B------:R-:W-:Y:S01]  /*7920*/  FFMA.FTZ R140, R180, UR5, R176.reuse ;  /* 0x00000005b48c7c23 */ /* 0x100fe200080100b0 */
[----:B------:R-:W-:Y:S01]  /*7930*/  FFMA.FTZ R141, R181, UR5, R176 ;  /* 0x00000005b58d7c23 */ /* 0x000fe200080100b0 */
[--C-:B01----:R-:W-:Y:S01]  /*7940*/  HADD2.F32 R174, -RZ, R162.reuse.H0_H0 ;  /* 0x200000a2ffae7230 */ /* 0x103fe20000004100 */
[----:B------:R-:W0:Y:S01]  /*7950*/  LDC.64 R172, c[0x0][0x478] ;  /* 0x00011e00ffac7b82 */ /* 0x000e220000000a00 */
[----:B------:R-:W-:Y:S01]  /*7960*/  FADD.FTZ R238, R197, -R140 ;  /* 0x8000008cc5ee7221 */ /* 0x000fe20000010000 */
[--C-:B------:R-:W-:Y:S02]  /*7970*/  HADD2.F32 R140, -RZ, R163.reuse.H0_H0 ;  /* 0x200000a3ff8c7230 */ /* 0x100fe40000004100 */
[----:B------:R-:W-:Y:S01]  /*7980*/  FADD.FTZ R141, R196, -R141 ;  /* 0x8000008dc48d7221 */ /* 0x000fe20000010000 */
[----:B------:R-:W-:Y:S01]  /*7990*/  HADD2.F32 R175, -RZ, R162.H1_H1 ;  /* 0x300000a2ffaf7230 */ /* 0x000fe20000004100 */
[----:B------:R-:W-:Y:S01]  /*79a0*/  ISETP.GE.U32.AND P0, PT, R242, RZ, PT ;  /* 0x000000fff200720c */ /* 0x000fe20003f06070 */
[----:B------:R-:W-:-:S02]  /*79b0*/  HADD2.F32 R143, -RZ, R163.H1_H1 ;  /* 0x300000a3ff8f7230 */ /* 0x000fc40000004100 */
[----:B------:R-:W-:Y:S01]  /*79c0*/  FFMA.FTZ R179, R141, UR13, R140 ;  /* 0x0000000d8db37c23 */ /* 0x000fe2000801008c */
[--C-:B------:R-:W-:Y:S01]  /*79d0*/  FFMA.FTZ R141, R183, UR5, R176.reuse ;  /* 0x00000005b78d7c23 */ /* 0x100fe200080100b0 */
[----:B------:R-:W-:Y:S01]  /*79e0*/  FFMA.FTZ R140, R182, UR5, R176 ;  /* 0x00000005b68c7c23 */ /* 0x000fe200080100b0 */
[--C-:B------:R-:W-:Y:S02]  /*79f0*/  HADD2.F32 R178, -RZ, R161.reuse.H0_H0 ;  /* 0x200000a1ffb27230 */ /* 0x100fe40000004100 */
[----:B------:R-:W-:Y:S01]  /*7a00*/  FFMA.FTZ R238, R238, UR13, R143 ;  /* 0x0000000deeee7c23 */ /* 0x000fe2000801008f */
[----:B------:R-:W-:Y:S01]  /*7a10*/  FADD.FTZ R141, R198, -R141 ;  /* 0x8000008dc68d7221 */ /* 0x000fe20000010000 */
[----:B------:R-:W-:Y:S01]  /*7a20*/  FADD.FTZ R140, R199, -R140 ;  /* 0x8000008cc78c7221 */ /* 0x000fe20000010000 */
[----:B------:R-:W-:Y:S01]  /*7a30*/  HADD2.F32 R177, -RZ, R161.H1_H1 ;  /* 0x300000a1ffb17230 */ /* 0x000fe20000004100 */
[----:B------:R-:W-:Y:S01]  /*7a40*/  ISETP.GE.U32.AND.EX P0, PT, R243, 0x1000000, PT, P0 ;  /* 0x01000000f300780c */ /* 0x000fe20003f06100 */
[----:B------:R-:W-:Y:S01]  /*7a50*/  FFMA.FTZ R174, R141, UR13, R174 ;  /* 0x0000000d8dae7c23 */ /* 0x000fe200080100ae */
[----:B------:R-:W-:Y:S01]  /*7a60*/  FFMA.FTZ R175, R140, UR13, R175 ;  /* 0x0000000d8caf7c23 */ /* 0x000fe200080100af */
[--C-:B------:R-:W-:Y:S01]  /*7a70*/  FFMA.FTZ R141, R185, UR5, R176.reuse ;  /* 0x00000005b98d7c23 */ /* 0x100fe200080100b0 */
[----:B------:R-:W-:Y:S01]  /*7a80*/  FFMA.FTZ R140, R184, UR5, R176 ;  /* 0x00000005b88c7c23 */ /* 0x000fe200080100b0 */
[--C-:B------:R-:W-:Y:S01]  /*7a90*/  HADD2.F32 R236, -RZ, R160.reuse.H0_H0 ;  /* 0x200000a0ffec7230 */ /* 0x100fe20000004100 */
[----:B------:R-:W-:Y:S01]  /*7aa0*/  F2FP.F16.F32.PACK_AB R143, R238, R179 ;  /* 0x000000b3ee8f723e */ /* 0x000fe200000000ff */
[----:B------:R-:W-:Y:S01]  /*7ab0*/  FADD.FTZ R141, R200, -R141 ;  /* 0x8000008dc88d7221 */ /* 0x000fe20000010000 */
[----:B------:R-:W-:Y:S01]  /*7ac0*/  FADD.FTZ R140, R201, -R140 ;  /* 0x8000008cc98c7221 */ /* 0x000fe20000010000 */
[----:B------:R-:W-:-:S02]  /*7ad0*/  HADD2.F32 R237, -RZ, R160.H1_H1 ;  /* 0x300000a0ffed7230 */ /* 0x000fc40000004100 */
[----:B------:R-:W-:Y:S01]  /*7ae0*/  FMUL.FTZ R238, R238, UR4 ;  /* 0x00000004eeee7c20 */ /* 0x000fe20008410000 */
[----:B------:R-:W-:Y:S01]  /*7af0*/  FFMA.FTZ R178, R141, UR13, R178 ;  /* 0x0000000d8db27c23 */ /* 0x000fe200080100b2 */
[----:B------:R-:W-:Y:S01]  /*7b00*/  FFMA.FTZ R177, R140, UR13, R177 ;  /* 0x0000000d8cb17c23 */ /* 0x000fe200080100b1 */
[--C-:B------:R-:W-:Y:S01]  /*7b10*/  FFMA.FTZ R141, R187, UR5, R176.reuse ;  /* 0x00000005bb8d7c23 */ /* 0x100fe200080100b0 */
[----:B------:R-:W-:Y:S01]  /*7b20*/  FFMA.FTZ R140, R186, UR5, R176 ;  /* 0x00000005ba8c7c23 */ /* 0x000fe200080100b0 */
[----:B------:R-:W-:Y:S01]  /*7b30*/  FMUL.FTZ R179, R179, UR4 ;  /* 0x00000004b3b37c20 */ /* 0x000fe20008410000 */
[----:B------:R-:W-:Y:S01]  /*7b40*/  F2FP.F16.F32.PACK_AB R142, R175, R174 ;  /* 0x000000aeaf8e723e */ /* 0x000fe200000000ff */
[----:B------:R-:W-:Y:S01]  /*7b50*/  FADD.FTZ R141, R202, -R141 ;  /* 0x8000008dca8d7221 */ /* 0x000fe20000010000 */
[----:B------:R-:W-:Y:S01]  /*7b60*/  FADD.FTZ R140, R203, -R140 ;  /* 0x8000008ccb8c7221 */ /* 0x000fe20000010000 */
[----:B------:R-:W-:Y:S01]  /*7b70*/  FMUL.FTZ R238, R238, UR22 ;  /* 0x00000016eeee7c20 */ /* 0x000fe20008410000 */
[----:B------:R-:W-:Y:S01]  /*7b80*/  FMUL.FTZ R179, R179, UR22 ;  /* 0x00000016b3b37c20 */ /* 0x000fe20008410000 */
[----:B------:R-:W-:Y:S01]  /*7b90*/  FFMA.FTZ R236, R141, UR13, R236 ;  /* 0x0000000d8dec7c23 */ /* 0x000fe200080100ec */
[----:B------:R-:W-:Y:S01]  /*7ba0*/  FFMA.FTZ R237, R140, UR13, R237 ;  /* 0x0000000d8ced7c23 */ /* 0x000fe200080100ed */
[----:B------:R-:W-:Y:S01]  /*7bb0*/  FMUL.FTZ R175, R175, UR4 ;  /* 0x00000004afaf7c20 */ /* 0x000fe20008410000 */
[----:B------:R-:W-:Y:S01]  /*7bc0*/  LOP3.LUT P6, RZ, R243, 0xff0000, RZ, 0xc0, !PT ;  /* 0x00ff0000f3ff7812 */ /* 0x000fe200078cc0ff */
        /* <DEDUP_REMOVED lines=9> */
[C---:B------:R-:W-:Y:S01]  /*7c60*/  LOP3.LUT P0, RZ, R243.reuse, 0xff00, RZ, 0xc0, !PT ;  /* 0x0000ff00f3ff7812 */ /* 0x040fe2000780c0ff */
[----:B------:R-:W-:Y:S01]  /*7c70*/  FMUL.FTZ R174, R174, UR22 ;  /* 0x00000016aeae7c20 */ /* 0x000fe20008410000 */
[----:B------:R-:W-:Y:S01]  /*7c80*/  LOP3.LUT P6, RZ, R243, 0xff, RZ, 0xc0, !PT ;  /* 0x000000fff3ff7812 */ /* 0x000fe200078cc0ff */
[----:B------:R-:W-:Y:S01]  /*7c90*/  FMUL.FTZ R177, R177, UR22 ;  /* 0x00000016b1b17c20 */ /* 0x000fe20008410000 */
[----:B------:R-:W-:Y:S01]  /*7ca0*/  FMUL.FTZ R236, R236, UR4 ;  /* 0x00000004ecec7c20 */ /* 0x000fe20008410000 */
[----:B------:R-:W-:Y:S01]  /*7cb0*/  FMUL.FTZ R237, R237, UR4 ;  /* 0x00000004eded7c20 */ /* 0x000fe20008410000 */
[----:B------:R-:W-:-:S02]  /*7cc0*/  FSEL R174, R174, RZ, P6 ;  /* 0x000000ffaeae7208 */ /* 0x000fc40003000000 */
[----:B------:R-:W-:Y:S01]  /*7cd0*/  LOP3.LUT P6, RZ, R242, 0xff000000, RZ, 0xc0, !PT ;  /* 0xff000000f2ff7812 */ /* 0x000fe200078cc0ff */
[----:B------:R-:W-:Y:S01]  /*7ce0*/  FMUL.FTZ R236, R236, UR22 ;  /* 0x00000016ecec7c20 */ /* 0x000fe20008410000 */
[----:B------:R-:W-:Y:S01]  /*7cf0*/  FMUL.FTZ R237, R237, UR22 ;  /* 0x00000016eded7c20 */ /* 0x000fe20008410000 */
[----:B0-----:R-:W-:Y:S01]  /*7d00*/  FSEL R173, R175, RZ, P0 ;  /* 0x000000ffafad7208 */ /* 0x001fe20000000000 */
[----:B------:R-:W-:Y:S01]  /*7d10*/  FMUL.FTZ R172, R178, UR4 ;  /* 0x00000004b2ac7c20 */ /* 0x000fe20008410000 */
[----:B------:R-:W-:Y:S02]  /*7d20*/  F2FP.F16.F32.PACK_AB R175, R238, R179 ;  /* 0x000000b3eeaf723e */ /* 0x000fe400000000ff */
[----:B------:R-:W0:Y:S01]  /*7d30*/  LDC.64 R178, c[0x0][0x468] ;  /* 0x00011a00ffb27b82 */ /* 0x000e220000000a00 */
[----:B------:R-:W-:Y:S01]  /*7d40*/  FMUL.FTZ R172, R172, UR22 ;  /* 0x00000016acac7c20 */ /* 0x000fe20008410000 */
[----:B------:R-:W-:Y:S02]  /*7d50*/  LOP3.LUT P0, RZ, R242, 0xff0000, RZ, 0xc0, !PT ;  /* 0x00ff0000f2ff7812 */ /* 0x000fe4000780c0ff */
[----:B------:R-:W-:-:S02]  /*7d60*/  F2FP.F16.F32.PACK_AB R174, R173, R174 ;  /* 0x000000aeadae723e */ /* 0x000fc400000000ff */
[----:B------:R-:W-:Y:S02]  /*7d70*/  FSEL R173, R172, RZ, P0 ;  /* 0x000000ffacad7208 */ /* 0x000fe40000000000 */
[----:B------:R-:W-:Y:S02]  /*7d80*/  FSEL R238, R177, RZ, P6 ;  /* 0x000000ffb1ee7208 */ /* 0x000fe40003000000 */
[C---:B------:R-:W-:Y:S02]  /*7d90*/  LOP3.LUT P0, RZ, R242.reuse, 0xff, RZ, 0xc0, !PT ;  /* 0x000000fff2ff7812 */ /* 0x040fe4000780c0ff */
[----:B------:R-:W-:Y:S02]  /*7da0*/  LOP3.LUT P6, RZ, R242, 0xff00, RZ, 0xc0, !PT ;  /* 0x0000ff00f2ff7812 */ /* 0x000fe400078cc0ff */
[----:B------:R-:W-:Y:S02]  /*7db0*/  FSEL R172, R236, RZ, P0 ;  /* 0x000000ffecac7208 */ /* 0x000fe40000000000 */
[----:B------:R-:W-:-:S02]  /*7dc0*/  FSEL R237, R237, RZ, P6 ;  /* 0x000000ffeded7208 */ /* 0x000fc40003000000 */
[----:B------:R-:W-:Y:S02]  /*7dd0*/  F2FP.F16.F32.PACK_AB R173, R238, R173 ;  /* 0x000000adeead723e */ /* 0x000fe400000000ff */
[----:B------:R-:W-:Y:S01]  /*7de0*/  F2FP.F16.F32.PACK_AB R172, R237, R172 ;  /* 0x000000acedac723e */ /* 0x000fe200000000ff */
[C---:B0-----:R-:W-:Y:S01]  /*7df0*/  IMAD.WIDE.U32 R178, R26.reuse, 0x10, R178 ;  /* 0x000000101ab27825 */ /* 0x041fe200078e00b2 */
[----:B------:R-:W-:-:S04]  /*7e00*/  IADD3 R26, PT, PT, R26, 0x80, RZ ;  /* 0x000000801a1a7810 */ /* 0x000fc80007ffe0ff */
[----:B------:R2:W-:Y:S03]  /*7e10*/  STG.E.128 desc[UR14][R178.64], R172 ;  /* 0x000000acb2007986 */ /* 0x0005e6000c101d0e */
.L_x_10493:
[----:B------:R-:W-:Y:S05]  /*7e20*/  BSYNC.RECONVERGENT B1 ;  /* 0x0000000000017941 */ /* 0x000fea0003800200 */
.L_x_10492:
[----:B------:R-:W-:Y:S04]  /*7e30*/  BSSY.RECONVERGENT B1, `(.L_x_10494) ;  /* 0x0000052000017945 */ /* 0x000fe80003800200 */
[----:B------:R-:W-:Y:S05]  /*7e40*/  @!P2 BRA `(.L_x_10495) ;  /* 0x000000040040a947 */ /* 0x000fea0003800000 */
[--C-:B------:R-:W-:Y:S01]  /*7e50*/  FFMA.FTZ R140, R8, UR5, R176.reuse ;  /* 0x00000005088c7c23 */ /* 0x100fe200080100b0 */
[----:B------:R-:W-:Y:S01]  /*7e60*/  FFMA.FTZ R141, R9, UR5, R176 ;  /* 0x00000005098d7c23 */ /* 0x000fe200080100b0 */
[--C-:B012---:R-:W-:Y:S01]  /*7e70*/  HADD2.F32 R174, -RZ, R166.reuse.H0_H0 ;  /* 0x200000a6ffae7230 */ /* 0x107fe20000004100 */
        /* <DEDUP_REMOVED lines=77> */
.L_x_10495:
[----:B------:R-:W-:Y:S05]  /*8350*/  BSYNC.RECONVERGENT B1 ;  /* 0x0000000000017941 */ /* 0x000fea0003800200 */
.L_x_10494:
[----:B------:R-:W-:Y:S05]  /*8360*/  @!P1 BRA `(.L_x_10476) ;  /* 0x00000004003c9947 */ /* 0x000fea0003800000 */
[----:B------:R-:W-:Y:S01]  /*8370*/  FFMA.FTZ R141, R23, UR5, R176 ;  /* 0x00000005178d7c23 */ /* 0x000fe200080100b0 */
[--C-:B------:R-:W-:Y:S01]  /*8380*/  HADD2.F32 R140, -RZ, R171.reuse.H0_H0 ;  /* 0x200000abff8c7230 */ /* 0x100fe20000004100 */
[----:B------:R-:W-:Y:S01]  /*8390*/  ISETP.GE.U32.AND P0, PT, R244, RZ, PT ;  /* 0x000000fff400720c */ /* 0x000fe20003f06070 */
[----:B0123--:R-:W-:Y:S02]  /*83a0*/  HADD2.F32 R173, -RZ, R171.H1_H1 ;  /* 0x300000abffad7230 */ /* 0x00ffe40000004100 */
[----:B------:R-:W-:Y:S01]  /*83b0*/  FADD.FTZ R141, R22, -R141 ;  /* 0x8000008d168d7221 */ /* 0x000fe20000010000 */
[C---:B------:R-:W-:Y:S01]  /*83c0*/  LOP3.LUT P6, RZ, R245.reuse, 0xff0000, RZ, 0xc0, !PT ;  /* 0x00ff0000f5ff7812 */ /* 0x040fe200078cc0ff */
[----:B------:R-:W0:Y:S01]  /*83d0*/  LDC.64 R178, c[0x0][0x478] ;  /* 0x00011e00ffb27b82 */ /* 0x000e220000000a00 */
[----:B------:R-:W-:Y:S01]  /*83e0*/  ISETP.GE.U32.AND.EX P0, PT, R245, 0x1000000, PT, P0 ;  /* 0x01000000f500780c */ /* 0x000fe20003f06100 */
[----:B------:R-:W-:Y:S01]  /*83f0*/  FFMA.FTZ R143, R141, UR13, R140 ;  /* 0x0000000d8d8f7c23 */ /* 0x000fe2000801008c */
[--C-:B------:R-:W-:Y:S01]  /*8400*/  FFMA.FTZ R140, R24, UR5, R176.reuse ;  /* 0x00000005188c7c23 */ /* 0x100fe200080100b0 */
[----:B------:R-:W-:-:S03]  /*8410*/  FFMA.FTZ R141, R17, UR5, R176 ;  /* 0x00000005118d7c23 */ /* 0x000fc600080100b0 */
[----:B------:R-:W-:Y:S01]  /*8420*/  FADD.FTZ R142, R25, -R140 ;  /* 0x8000008c198e7221 */ /* 0x000fe20000010000 */
[--C-:B------:R-:W-:Y:S02]  /*8430*/  HADD2.F32 R140, -RZ, R170.reuse.H0_H0 ;  /* 0x200000aaff8c7230 */ /* 0x100fe40000004100 */
[----:B------:R-:W-:Y:S01]  /*8440*/  FADD.FTZ R141, R18, -R141 ;  /* 0x8000008d128d7221 */ /* 0x000fe20000010000 */
[----:B------:R-:W-:Y:S01]  /*8450*/  FFMA.FTZ R172, R142, UR13, R173 ;  /* 0x0000000d8eac7c23 */ /* 0x000fe200080100ad */
[----:B------:R-:W-:Y:S02]  /*8460*/  FFMA.FTZ R142, R20, UR5, R176 ;  /* 0x00000005148e7c23 */ /* 0x000fe400080100b0 */
[----:B------:R-:W-:Y:S01]  /*8470*/  FFMA.FTZ R140, R141, UR13, R140 ;  /* 0x0000000d8d8c7c23 */ /* 0x000fe2000801008c */
[----:B------:R-:W-:Y:S02]  /*8480*/  HADD2.F32 R141, -RZ, R170.H1_H1 ;  /* 0x300000aaff8d7230 */ /* 0x000fe40000004100 */
[----:B------:R-:W-:Y:S01]  /*8490*/  FMUL.FTZ R174, R172, UR4 ;  /* 0x00000004acae7c20 */ /* 0x000fe20008410000 */
[----:B------:R-:W-:-:S03]  /*84a0*/  FADD.FTZ R142, R21, -R142 ;  /* 0x8000008e158e7221 */ /* 0x000fc60000010000 */
[----:B------:R-:W-:Y:S01]  /*84b0*/  FMUL.FTZ R174, R174, UR22 ;  /* 0x00000016aeae7c20 */ /* 0x000fe20008410000 */
[----:B------:R-:W-:Y:S01]  /*84c0*/  FFMA.FTZ R173, R142, UR13, R141 ;  /* 0x0000000d8ead7c23 */ /* 0x000fe2000801008d */
[----:B------:R-:W-:Y:S01]  /*84d0*/  FMUL.FTZ R141, R143, UR4 ;  /* 0x000000048f8d7c20 */ /* 0x000fe20008410000 */
[----:B------:R-:W-:Y:S02]  /*84e0*/  F2FP.F16.F32.PACK_AB R143, R172, R143 ;  /* 0x0000008fac8f723e */ /* 0x000fe400000000ff */
[----:B------:R-:W-:Y:S01]  /*84f0*/  FSEL R175, R174, RZ, P0 ;  /* 0x000000ffaeaf7208 */ /* 0x000fe20000000000 */
[----:B------:R-:W-:Y:S01]  /*8500*/  FMUL.FTZ R172, R141, UR22 ;  /* 0x000000168dac7c20 */ /* 0x000fe20008410000 */
[C---:B------:R-:W-:Y:S01]  /*8510*/  F2FP.F16.F32.PACK_AB R142, R173.reuse, R140 ;  /* 0x0000008cad8e723e */ /* 0x040fe200000000ff */
[----:B------:R-:W-:Y:S01]  /*8520*/  FMUL.FTZ R141, R140, UR4 ;  /* 0x000000048c8d7c20 */ /* 0x000fe20008410000 */
[----:B------:R-:W-:Y:S01]  /*8530*/  FMUL.FTZ R173, R173, UR4 ;  /* 0x00000004adad7c20 */ /* 0x000fe20008410000 */
[----:B------:R-:W-:Y:S01]  /*8540*/  LOP3.LUT P0, RZ, R245, 0xff00, RZ, 0xc0, !PT ;  /* 0x0000ff00f5ff7812 */ /* 0x000fe2000780c0ff */
[----:B------:R-:W-:Y:S01]  /*8550*/  HADD2.F32 R140, -RZ, R169.H0_H0 ;  /* 0x200000a9ff8c7230 */ /* 0x000fe20000004100 */
[----:B------:R-:W-:Y:S01]  /*8560*/  FSEL R172, R172, RZ, P6 ;  /* 0x000000ffacac7208 */ /* 0x000fe20003000000 */
[----:B------:R-:W-:Y:S01]  /*8570*/  FMUL.FTZ R141, R141, UR22 ;  /* 0x000000168d8d7c20 */ /* 0x000fe20008410000 */
[----:B------:R-:W-:Y:S01]  /*8580*/  FMUL.FTZ R173, R173, UR22 ;  /* 0x00000016adad7c20 */ /* 0x000fe20008410000 */
[----:B------:R-:W-:Y:S01]  /*8590*/  LOP3.LUT P6, RZ, R245, 0xff, RZ, 0xc0, !PT ;  /* 0x000000fff5ff7812 */ /* 0x000fe200078cc0ff */
[----:B0-----:R-:W-:Y:S01]  /*85a0*/  IMAD.WIDE.U32 R178, R26, 0x10, R178 ;  /* 0x000000101ab27825 */ /* 0x001fe200078e00b2 */
[----:B------:R-:W-:-:S02]  /*85b0*/  F2FP.F16.F32.PACK_AB R175, R175, R172 ;  /* 0x000000acafaf723e */ /* 0x000fc400000000ff */
[----:B------:R-:W-:Y:S02]  /*85c0*/  FSEL R141, R141, RZ, P6 ;  /* 0x000000ff8d8d7208 */ /* 0x000fe40003000000 */
[----:B------:R-:W-:Y:S01]  /*85d0*/  FSEL R174, R173, RZ, P0 ;  /* 0x000000ffadae7208 */ /* 0x000fe20000000000 */
[----:B------:R-:W-:Y:S01]  /*85e0*/  HADD2.F32 R173, -RZ, R169.H1_H1 ;  /* 0x300000a9ffad7230 */ /* 0x000fe20000004100 */
[----:B------:R-:W-:Y:S02]  /*85f0*/  LOP3.LUT P0, RZ, R244, 0xff0000, RZ, 0xc0, !PT ;  /* 0x00ff0000f4ff7812 */ /* 0x000fe4000780c0ff */
[----:B------:R-:W-:Y:S01]  /*8600*/  F2FP.F16.F32.PACK_AB R174, R174, R141 ;  /* 0x0000008daeae723e */ /* 0x000fe200000000ff */
[----:B------:R-:W-:Y:S01]  /*8610*/  FFMA.FTZ R141, R13, UR5, R176 ;  /* 0x000000050d8d7c23 */ /* 0x000fe200080100b0 */
[----:B------:R-:W-:-:S03]  /*8620*/  LOP3.LUT P6, RZ, R244, 0xff000000, RZ, 0xc0, !PT ;  /* 0xff000000f4ff7812 */ /* 0x000fc600078cc0ff */
[----:B------:R-:W-:-:S04]  /*8630*/  FADD.FTZ R141, R16, -R141 ;  /* 0x8000008d108d7221 */ /* 0x000fc80000010000 */
[----:B------:R-:W-:Y:S01]  /*8640*/  FFMA.FTZ R172, R141, UR13, R140 ;  /* 0x0000000d8dac7c23 */ /* 0x000fe2000801008c */
[--C-:B------:R-:W-:Y:S01]  /*8650*/  FFMA.FTZ R140, R14, UR5, R176.reuse ;  /* 0x000000050e8c7c23 */ /* 0x100fe200080100b0 */
[--C-:B------:R-:W-:Y:S01]  /*8660*/  FFMA.FTZ R141, R11, UR5, R176.reuse ;  /* 0x000000050b8d7c23 */ /* 0x100fe200080100b0 */
[----:B------:R-:W-:Y:S01]  /*8670*/  FFMA.FTZ R176, R10, UR5, R176 ;  /* 0x000000050ab07c23 */ /* 0x000fe200080100b0 */
[----:B------:R-:W-:Y:S01]  /*8680*/  FMUL.FTZ R236, R172, UR4 ;  /* 0x00000004acec7c20 */ /* 0x000fe20008410000 */
[----:B------:R-:W-:Y:S01]  /*8690*/  FADD.FTZ R140, R19, -R140 ;  /* 0x8000008c138c7221 */ /* 0x000fe20000010000 */
[----:B------:R-:W-:Y:S01]  /*86a0*/  FADD.FTZ R141, R12, -R141 ;  /* 0x8000008d0c8d7221 */ /* 0x000fe20000010000 */
[----:B------:R-:W-:Y:S01]  /*86b0*/  FADD.FTZ R176, R15, -R176 ;  /* 0x800000b00fb07221 */ /* 0x000fe20000010000 */
[----:B------:R-:W-:Y:S01]  /*86c0*/  FMUL.FTZ R236, R236, UR22 ;  /* 0x00000016ecec7c20 */ /* 0x000fe20008410000 */
[----:B------:R-:W-:Y:S01]  /*86d0*/  FFMA.FTZ R177, R140, UR13, R173 ;  /* 0x0000000d8cb17c23 */ /* 0x000fe200080100ad */
[----:B------:R-:W-:-:S02]  /*86e0*/  HADD2.F32 R140, -RZ, R168.H0_H0 ;  /* 0x200000a8ff8c7230 */ /* 0x000fc40000004100 */
[----:B------:R-:W-:Y:S02]  /*86f0*/  HADD2.F32 R173, -RZ, R168.H1_H1 ;  /* 0x300000a8ffad7230 */ /* 0x000fe40000004100 */
[----:B------:R-:W-:Y:S01]  /*8700*/  FMUL.FTZ R237, R177, UR4 ;  /* 0x00000004b1ed7c20 */ /* 0x000fe20008410000 */
[----:B------:R-:W-:Y:S01]  /*8710*/  FSEL R236, R236, RZ, P0 ;  /* 0x000000ffecec7208 */ /* 0x000fe20000000000 */
[----:B------:R-:W-:Y:S01]  /*8720*/  FFMA.FTZ R140, R141, UR13, R140 ;  /* 0x0000000d8d8c7c23 */ /* 0x000fe2000801008c */
[----:B------:R-:W-:Y:S01]  /*8730*/  F2FP.F16.F32.PACK_AB R141, R177, R172 ;  /* 0x000000acb18d723e */ /* 0x000fe200000000ff */
[----:B------:R-:W-:Y:S01]  /*8740*/  FFMA.FTZ R173, R176, UR13, R173 ;  /* 0x0000000db0ad7c23 */ /* 0x000fe200080100ad */
[----:B------:R-:W-:Y:S01]  /*8750*/  FMUL.FTZ R237, R237, UR22 ;  /* 0x00000016eded7c20 */ /* 0x000fe20008410000 */
[----:B------:R-:W0:Y:S01]  /*8760*/  LDC.64 R176, c[0x0][0x468] ;  /* 0x00011a00ffb07b82 */ /* 0x000e220000000a00 */
[----:B------:R-:W-:Y:S01]  /*8770*/  FMUL.FTZ R172, R140, UR4 ;  /* 0x000000048cac7c20 */ /* 0x000fe20008410000 */
[----:B------:R-:W-:-:S02]  /*8780*/  LOP3.LUT P0, RZ, R244, 0xff, RZ, 0xc0, !PT ;  /* 0x000000fff4ff7812 */ /* 0x000fc4000780c0ff */
[C---:B------:R-:W-:Y:S01]  /*8790*/  F2FP.F16.F32.PACK_AB R140, R173.reuse, R140 ;  /* 0x0000008cad8c723e */ /* 0x040fe200000000ff */
[----:B------:R-:W-:Y:S01]  /*87a0*/  FMUL.FTZ R173, R173, UR4 ;  /* 0x00000004adad7c20 */ /* 0x000fe20008410000 */
[----:B------:R-:W-:Y:S01]  /*87b0*/  FMUL.FTZ R172, R172, UR22 ;  /* 0x00000016acac7c20 */ /* 0x000fe20008410000 */
[----:B------:R-:W-:Y:S02]  /*87c0*/  FSEL R239, R237, RZ, P6 ;  /* 0x000000ffedef7208 */ /* 0x000fe40003000000 */
[----:B------:R-:W-:Y:S01]  /*87d0*/  FMUL.FTZ R173, R173, UR22 ;  /* 0x00000016adad7c20 */ /* 0x000fe20008410000 */
[----:B------:R-:W-:Y:S01]  /*87e0*/  LOP3.LUT P6, RZ, R244, 0xff00, RZ, 0xc0, !PT ;  /* 0x0000ff00f4ff7812 */ /* 0x000fe200078cc0ff */
[----:B------:R1:W-:Y:S01]  /*87f0*/  STG.E.128 desc[UR14][R178.64], R140 ;  /* 0x0000008cb2007986 */ /* 0x0003e2000c101d0e */
[----:B------:R-:W-:Y:S02]  /*8800*/  FSEL R172, R172, RZ, P0 ;  /* 0x000000ffacac7208 */ /* 0x000fe40000000000 */
[----:B------:R-:W-:-:S02]  /*8810*/  FSEL R237, R173, RZ, P6 ;  /* 0x000000ffaded7208 */ /* 0x000fc40003000000 */
[----:B------:R-:W-:Y:S02]  /*8820*/  F2FP.F16.F32.PACK_AB R173, R239, R236 ;  /* 0x000000ecefad723e */ /* 0x000fe400000000ff */
[----:B------:R-:W-:Y:S01]  /*8830*/  F2FP.F16.F32.PACK_AB R172, R237, R172 ;  /* 0x000000acedac723e */ /* 0x000fe200000000ff */
[----:B0-----:R-:W-:-:S05]  /*8840*/  IMAD.WIDE.U32 R176, R26, 0x10, R176 ;  /* 0x000000101ab07825 */ /* 0x001fca00078e00b0 */
[----:B------:R1:W-:Y:S02]  /*8850*/  STG.E.128 desc[UR14][R176.64], R172 ;  /* 0x000000acb0007986 */ /* 0x0003e4000c101d0e */
.L_x_10476:
[----:B------:R-:W-:Y:S05]  /*8860*/  BSYNC.RECONVERGENT B0 ;  /* 0x0000000000007941 */ /* 0x000fea0003800200 */
.L_x_10458:
[----:B------:R-:W-:Y:S02]  /*8870*/  UIADD3 UR7, UPT, UPT, UR7, UR24, URZ ;  /* 0x0000001807077290 */ /* 0x000fe4000fffe0ff */
[----:B------:R-:W-:Y:S02]  /*8880*/  UPLOP3.LUT UP2, UPT, UPT, UPT, UP2, 0x40, 0x4 ;  /* 0x000000000004789c */ /* 0x000fe40003f4e820 */
[----:B------:R-:W-:-:S09]  /*8890*/  UISETP.GE.AND UP1, UPT, UR7, UR25, UPT ;  /* 0x000000190700728c */ /* 0x000fd2000bf26270 */
[----:B------:R-:W-:Y:S05]  /*88a0*/  BRA.U !UP1, `(.L_x_10496) ;  /* 0xffffff7d09f07547 */ /* 0x000fea000b83ffff */
.L_x_10445:
        /* <DEDUP_REMOVED lines=50> */
.L_x_10497:
        /* <DEDUP_REMOVED lines=11> */
.L_x_19382:


//--------------------- .text._ZN10layer_norm13ln_bwd_kernelINS_13Kernel_traitsIf6__halfS2_S2_fjLj5120ELj1ELj1ELj4ELj16ENS_18Kernel_traits_baseILj5120EfS2_S2_S2_fjLj128EEEEELb1ELb0ELb0ELb1EEEvNS_9BwdParamsE --------------------------
	.section	.text._ZN10layer_norm13ln_bwd_kernelINS_13Kernel_traitsIf6__halfS2_S2_fjLj5120ELj1ELj1ELj4ELj16ENS_18Kernel_traits_baseILj5120EfS2_S2_S2_fjLj128EEEEELb1ELb0ELb0ELb1EEEvNS_9BwdParamsE,"ax",@progbits
	.align	128
        .global         _ZN10layer_norm13ln_bwd_kernelINS_13Kernel_traitsIf6__halfS2_S2_fjLj5120ELj1ELj1ELj4ELj16ENS_18Kernel_traits_baseILj5120EfS2_S2_S2_fjLj128EEEEELb1ELb0ELb0ELb1EEEvNS_9BwdParamsE
        .type           _ZN10layer_norm13ln_bwd_kernelINS_13Kernel_traitsIf6__halfS2_S2_fjLj5120ELj1ELj1ELj4ELj16ENS_18Kernel_traits_baseILj5120EfS2_S2_S2_fjLj128EEEEELb1ELb0ELb0ELb1EEEvNS_9BwdParamsE,@function
        .size           _ZN10layer_norm13ln_bwd_kernelINS_13Kernel_traitsIf6__halfS2_S2_fjLj5120ELj1ELj1ELj4ELj16ENS_18Kernel_traits_baseILj5120EfS2_S2_S2_fjLj128EEEEELb1ELb0ELb0ELb1EEEvNS_9BwdParamsE,(.L_x_19383 - _ZN10layer_norm13ln_bwd_kernelINS_13Kernel_traitsIf6__halfS2_S2_fjLj5120ELj1ELj1ELj4ELj16ENS_18Kernel_traits_baseILj5120EfS2_S2_S2_fjLj128EEEEELb1ELb0ELb0ELb1EEEvNS_9BwdParamsE)
        .other          _ZN10layer_norm13ln_bwd_kernelINS_13Kernel_traitsIf6__halfS2_S2_fjLj5120ELj1ELj1ELj4ELj16ENS_18Kernel_traits_baseILj5120EfS2_S2_S2_fjLj128EEEEELb1ELb0ELb0ELb1EEEvNS_9BwdParamsE,@"STO_CUDA_ENTRY STV_DEFAULT"
_ZN10layer_norm13ln_bwd_kernelINS_13Kernel_traitsIf6__halfS2_S2_fjLj5120ELj1ELj1ELj4ELj16ENS_18Kernel_traits_baseILj5120EfS2_S2_S2_fjLj128EEEEELb1ELb0ELb0ELb1EEEvNS_9BwdParamsE:
.text._ZN10layer_norm13ln_bwd_kernelINS_13Kernel_traitsIf6__halfS2_S2_fjLj5120ELj1ELj1ELj4ELj16ENS_18Kernel_traits_baseILj5120EfS2_S2_S2_fjLj128EEEEELb1ELb0ELb0ELb1EEEvNS_9BwdParamsE:
        /* <DEDUP_REMOVED lines=49> */
[----:B------:R-:W-:Y:S01]  /*0310*/  HFMA2 R252, -RZ, RZ, 0, 0 ;  /* 0x00000000fffc7431 */ /* 0x000fe200000001ff */
[----:B------:R-:W-:Y:S01]  /*0320*/  PLOP3.LUT P2, PT, PT, PT, PT, 0x8, 0x80 ;  /* 0x000000000080781c */ /* 0x000fe20003f4e170 */
[----:B------:R-:W-:Y:S01]  /*0330*/  HFMA2 R236, -RZ, RZ, 0, 0 ;  /* 0x00000000ffec7431 */ /* 0x000fe200000001ff */
[----:B------:R-:W3:Y:S01]  /*0340*/  LDCU UR4, c[0x0][0x408] ;  /* 0x00008100ff0477ac */ /* 0x000ee20008000800 */
[----:B------:R-:W-:Y:S01]  /*0350*/  HFMA2 R216, -RZ, RZ, 0, 0 ;  /* 0x00000000ffd87431 */ /* 0x000fe200000001ff */
[----:B------:R-:W-:-:S02]  /*0360*/  MOV R147, UR5 ;  /* 0x0000000500937c02 */ /* 0x000fc40008000f00 */
        /* <DEDUP_REMOVED lines=14> */
[----:B0-----:R-:W5:Y:S01]  /*0450*/  LDG.E.128 R40, desc[UR6][R2.64] ;  /* 0x0000000602287981 */ /* 0x001f62000c1e1d00 */
[----:B------:R-:W-:Y:S02]  /*0460*/  CS2R R222, SRZ ;  /* 0x0000000000de7805 */ /* 0x000fe4000001ff00 */
[----:B------:R-:W-:Y:S02]  /*0470*/  CS2R R220, SRZ ;  /* 0x0000000000dc7805 */ /* 0x000fe4000001ff00 */
[----:B--2---:R-:W-:Y:S01]  /*0480*/  ISETP.NE.U32.AND P1, PT, R4, RZ, PT ;  /* 0x000000ff0400720c */ /* 0x004fe20003f25070 */
[----:B------:R-:W5:Y:S01]  /*0490*/  LDG.E.128 R44, desc[UR6][R2.64+0x10] ;  /* 0x00001006022c7981 */ /* 0x000f62000c1e1d00 */
[----:B------:R-:W-:Y:S02]  /*04a0*/  CS2R R214, SRZ ;  /* 0x0000000000d67805 */ /* 0x000fe4000001ff00 */
[----:B------:R-:W-:-:S02]  /*04b0*/  CS2R R212, SRZ ;  /* 0x0000000000d47805 */ /* 0x000fc4000001ff00 */
[----:B------:R-:W-:Y:S01]  /*04c0*/  ISETP.NE.AND.EX P1, PT, R5, RZ, PT, P1 ;  /* 0x000000ff0500720c */ /* 0x000fe20003f25310 */
[----:B------:R-:W5:Y:S01]  /*04d0*/  LDG.E.128 R48, desc[UR6][R2.64+0x1000] ;  /* 0x0010000602307981 */ /* 0x000f62000c1e1d00 */
[----:B------:R-:W-:Y:S02]  /*04e0*/  CS2R R210, SRZ ;  /* 0x0000000000d27805 */ /* 0x000fe4000001ff00 */
[----:B------:R-:W-:Y:S02]  /*04f0*/  CS2R R208, SRZ ;  /* 0x0000000000d07805 */ /* 0x000fe4000001ff00 */
[----:B------:R-:W-:Y:S01]  /*0500*/  MOV R146, RZ ;  /* 0x000000ff00927202 */ /* 0x000fe20000000f00 */
        /* <DEDUP_REMOVED lines=24> */
[----:B------:R0:W5:Y:S01]  /*0690*/  LDG.E.128 R76, desc[UR6][R2.64+0x4010] ;  /* 0x00401006024c7981 */ /* 0x000162000c1e1d00 */
[----:B------:R-:W-:Y:S01]  /*06a0*/  CS2R R4, SRZ ;  /* 0x0000000000047805 */ /* 0x000fe2000001ff00 */
[----:B------:R-:W1:Y:S01]  /*06b0*/  LDCU UR9, c[0x0][0x388] ;  /* 0x00007100ff0977ac */ /* 0x000e620008000800 */
[----:B------:R-:W2:Y:S01]  /*06c0*/  LDCU.U8 UR8, c[0x0][0x410] ;  /* 0x00008200ff0877ac */ /* 0x000ea20008000000 */
[----:B0-----:R-:W-:Y:S01]  /*06d0*/  CS2R R2, SRZ ;  /* 0x0000000000027805 */ /* 0x001fe2000001ff00 */
[----:B------:R-:W0:Y:S01]  /*06e0*/  LDCU UR12, c[0x0][0x400] ;  /* 0x00008000ff0c77ac */ /* 0x000e220008000800 */
[----:B------:R-:W4:Y:S01]  /*06f0*/  LDCU.64 UR14, c[0x0][0x478] ;  /* 0x00008f00ff0e77ac */ /* 0x000f220008000a00 */
[----:B---3--:R-:W0:Y:S04]  /*0700*/  LDCU.64 UR10, c[0x0][0x438] ;  /* 0x00008700ff0a77ac */ /* 0x008e280008000a00 */
.L_x_10512:
[----:B------:R-:W3:Y:S01]  /*0710*/  S2R R155, SR_TID.X ;  /* 0x00000000009b7919 */ /* 0x000ee20000002100 */
[----:B------:R-:W2:Y:S01]  /*0720*/  LDC.64 R140, c[0x0][0x3a8] ;  /* 0x0000ea00ff8c7b82 */ /* 0x000ea20000000a00 */
[----:B-1----:R-:W-:-:S05]  /*0730*/  IMAD R0, R147, UR9, RZ ;  /* 0x0000000993007c24 */ /* 0x002fca000f8e02ff */
[----:B------:R-:W-:Y:S02]  /*0740*/  SHF.R.S32.HI R105, RZ, 0x1f, R0 ;  /* 0x0000001fff697819 */ /* 0x000fe40000011400 */
[----:B------:R-:W1:Y:S02]  /*0750*/  LDC.64 R176, c[0x0][0x3c0] ;  /* 0x0000f000ffb07b82 */ /* 0x000e640000000a00 */
[----:B------:R-:W-:-:S06]  /*0760*/  LEA.HI R105, R105, R0, RZ, 0x3 ;  /* 0x0000000069697211 */ /* 0x000fcc00078f18ff */
[----:B------:R-:W4:Y:S08]  /*0770*/  LDC.64 R110, c[0x0][0x428] ;  /* 0x00010a00ff6e7b82 */ /* 0x000f300000000a00 */
[----:B------:R-:W0:Y:S01]  /*0780*/  LDC.64 R108, c[0x0][0x3c8] ;  /* 0x0000f200ff6c7b82 */ /* 0x000e220000000a00 */
[----:B---3--:R-:W-:-:S04]  /*0790*/  LEA.HI.SX32 R152, R105, R155, 0x1d ;  /* 0x0000009b69987211 */ /* 0x008fc800078feaff */
[C---:B------:R-:W-:Y:S01]  /*07a0*/  IADD3 R151, PT, PT, R152.reuse, 0x80, RZ ;  /* 0x0000008098977810 */ /* 0x040fe20007ffe0ff */
[C-C-:B--2---:R-:W-:Y:S01]  /*07b0*/  IMAD.WIDE.U32 R112, R152.reuse, 0x10, R140.reuse ;  /* 0x0000001098707825 */ /* 0x144fe200078e008c */
[C---:B------:R-:W-:Y:S02]  /*07c0*/  IADD3 R150, PT, PT, R152.reuse, 0x100, RZ ;  /* 0x0000010098967810 */ /* 0x040fe40007ffe0ff */
[----:B------:R-:W-:Y:S01]  /*07d0*/  IADD3 R148, PT, PT, R152, 0x180, RZ ;  /* 0x0000018098947810 */ /* 0x000fe20007ffe0ff */
[--C-:B------:R-:W-:Y:S02]  /*07e0*/  IMAD.WIDE.U32 R120, R151, 0x10, R140.reuse ;  /* 0x0000001097787825 */ /* 0x100fe400078e008c */
[----:B------:R-:W2:Y:S02]  /*07f0*/  LDG.E.128 R112, desc[UR6][R112.64] ;  /* 0x0000000670707981 */ /* 0x000ea4000c1e1d00 */
[----:B------:R-:W-:Y:S02]  /*0800*/  IMAD.WIDE.U32 R128, R150, 0x10, R140 ;  /* 0x0000001096807825 */ /* 0x000fe400078e008c */
[----:B------:R-:W3:Y:S02]  /*0810*/  LDG.E.128 R120, desc[UR6][R120.64] ;  /* 0x0000000678787981 */ /* 0x000ee4000c1e1d00 */
[----:B-1----:R-:W-:-:S02]  /*0820*/  IMAD.WIDE R176, R147, 0x4, R176 ;  /* 0x0000000493b07825 */ /* 0x002fc400078e02b0 */
[----:B------:R-:W3:Y:S02]  /*0830*/  LDG.E.128 R128, desc[UR6][R128.64] ;  /* 0x0000000680807981 */ /* 0x000ee4000c1e1d00 */
[----:B----4-:R-:W-:Y:S02]  /*0840*/  IMAD.WIDE.U32 R116, R152, 0x10, R110 ;  /* 0x0000001098747825 */ /* 0x010fe400078e006e */
[----:B------:R-:W4:Y:S02]  /*0850*/  LDG.E R176, desc[UR6][R176.64] ;  /* 0x00000006b0b07981 */ /* 0x000f24000c1e1900 */
[C---:B------:R-:W-:Y:S02]  /*0860*/  IMAD.WIDE.U32 R136, R148.reuse, 0x10, R140 ;  /* 0x0000001094887825 */ /* 0x040fe400078e008c */
[----:B------:R-:W4:Y:S02]  /*0870*/  LDG.E.128 R116, desc[UR6][R116.64] ;  /* 0x0000000674747981 */ /* 0x000f24000c1e1d00 */
[----:B------:R-:W-:-:S02]  /*0880*/  IMAD.WIDE.U32 R104, R148, 0x10, R110 ;  /* 0x0000001094687825 */ /* 0x000fc400078e006e */
[----:B------:R-:W4:Y:S02]  /*0890*/  LDG.E.128 R136, desc[UR6][R136.64] ;  /* 0x0000000688887981 */ /* 0x000f24000c1e1d00 */
[----:B0-----:R-:W-:Y:S02]  /*08a0*/  IMAD.WIDE R108, R147, 0x4, R108 ;  /* 0x00000004936c7825 */ /* 0x001fe400078e026c */
[----:B------:R-:W4:Y:S04]  /*08b0*/  LDG.E.128 R104, desc[UR6][R104.64] ;  /* 0x0000000668687981 */ /* 0x000f28000c1e1d00 */
[----:B------:R0:W4:Y:S01]  /*08c0*/  LDG.E R153, desc[UR6][R108.64] ;  /* 0x000000066c997981 */ /* 0x000122000c1e1900 */
[----:B------:R-:W-:Y:S01]  /*08d0*/  IADD3 R149, PT, PT, R152, 0x200, RZ ;  /* 0x0000020098957810 */ /* 0x000fe20007ffe0ff */
[----:B------:R-:W-:-:S04]  /*08e0*/  IMAD.WIDE.U32 R124, R151, 0x10, R110 ;  /* 0x00000010977c7825 */ /* 0x000fc800078e006e */
[----:B------:R-:W-:Y:S02]  /*08f0*/  IMAD.WIDE.U32 R140, R149, 0x10, R140 ;  /* 0x00000010958c7825 */ /* 0x000fe400078e008c */
[----:B------:R-:W4:Y:S04]  /*0900*/  LDG.E.128 R124, desc[UR6][R124.64] ;  /* 0x000000067c7c7981 */ /* 0x000f28000c1e1d00 */
[----:B------:R-:W4:Y:S01]  /*0910*/  LDG.E.128 R140, desc[UR6][R140.64] ;  /* 0x000000068c8c7981 */ /* 0x000f22000c1e1d00 */
[----:B------:R-:W-:-:S06]  /*0920*/  IMAD.WIDE.U32 R132, R150, 0x10, R110 ;  /* 0x0000001096847825 */ /* 0x000fcc00078e006e */
[----:B------:R-:W4:Y:S01]  /*0930*/  LDG.E.128 R132, desc[UR6][R132.64] ;  /* 0x0000000684847981 */ /* 0x000f22000c1e1d00 */
[----:B0-----:R-:W-:-:S06]  /*0940*/  IMAD.WIDE.U32 R108, R149, 0x10, R110 ;  /* 0x00000010956c7825 */ /* 0x001fcc00078e006e */
[----:B------:R-:W4:Y:S01]  /*0950*/  LDG.E.128 R108, desc[UR6][R108.64] ;  /* 0x000000066c6c7981 */ /* 0x000f22000c1e1d00 */
[----:B------:R-:W0:Y:S01]  /*0960*/  S2R R0, SR_CgaCtaId ;  /* 0x0000000000007919 */ /* 0x000e220000008800 */
[----:B------:R-:W-:Y:S02]  /*0970*/  LOP3.LUT P3, RZ, R155, 0x1f, RZ, 0xc0, !PT ;  /* 0x0000001f9bff7812 */ /* 0x000fe4000786c0ff */
[----:B------:R-:W-:Y:S02]  /*0980*/  PLOP3.LUT P0, PT, PT, PT, PT, 0x80, 0x8 ;  /* 0x000000000008781c */ /* 0x000fe40003f0f070 */
[----:B------:R-:W-:-:S09]  /*0990*/  MOV R241, 0x400 ;  /* 0x0000040000f17802 */ /* 0x000fd20000000f00 */
[----:B------:R-:W-:Y:S02]  /*09a0*/  @!P3 PLOP3.LUT P0, PT, P2, PT, PT, 0x80, 0x8 ;  /* 0x000000000008b81c */ /* 0x000fe4000170f070 */
[----:B------:R-:W-:Y:S02]  /*09b0*/  @!P3 SHF.R.U32.HI R155, RZ, 0x2, R155 ;  /* 0x00000002ff9bb819 */ /* 0x000fe4000001169b */
[----:B------:R-:W-:Y:S02]  /*09c0*/  ISETP.NE.AND P4, PT, RZ, UR8, PT ;  /* 0x00000008ff007c0c */ /* 0x000fe4000bf85270 */
[----:B------:R-:W-:Y:S02]  /*09d0*/  @!P3 LOP3.LUT R155, R155, 0x18, RZ, 0xc0, !PT ;  /* 0x000000189b9bb812 */ /* 0x000fe400078ec0ff */
[----:B0-----:R-:W-:-:S04]  /*09e0*/  LEA R241, R0, R241, 0x18 ;  /* 0x000000f100f17211 */ /* 0x001fc800078ec0ff */
[----:B------:R-:W-:-:S04]  /*09f0*/  IADD3 R154, PT, PT, R241, 0x5020, RZ ;  /* 0x00005020f19a7810 */ /* 0x000fc80007ffe0ff */
[----:B------:R-:W-:Y:S02]  /*0a00*/  @!P3 MOV R0, R154 ;  /* 0x0000009a0000b202 */ /* 0x000fe40000000f00 */
[----:B------:R-:W-:-:S04]  /*0a10*/  @!P0 IADD3 R0, PT, PT, R241, 0x5000, RZ ;  /* 0x00005000f1008810 */ /* 0x000fc80007ffe0ff */
[----:B------:R-:W-:Y:S01]  /*0a20*/  @!P3 IADD3 R156, PT, PT, R155, R0, RZ ;  /* 0x000000009b9cb210 */ /* 0x000fe20007ffe0ff */
[----:B--2---:R-:W-:Y:S02]  /*0a30*/  HADD2.F32 R0, -RZ, R113.H0_H0 ;  /* 0x20000071ff007230 */ /* 0x004fe40000004100 */
[--C-:B---3--:R-:W-:Y:S02]  /*0a40*/  HADD2.F32 R161, -RZ, R120.reuse.H0_H0 ;  /* 0x20000078ffa17230 */ /* 0x108fe40000004100 */
[----:B------:R-:W-:Y:S02]  /*0a50*/  HADD2.F32 R162, -RZ, R120.H1_H1 ;  /* 0x30000078ffa27230 */ /* 0x000fe40000004100 */
[--C-:B------:R-:W-:Y:S02]  /*0a60*/  HADD2.F32 R120, -RZ, R128.reuse.H0_H0 ;  /* 0x20000080ff787230 */ /* 0x100fe40000004100 */
[----:B------:R-:W-:Y:S01]  /*0a70*/  HADD2.F32 R155, -RZ, R128.H1_H1 ;  /* 0x30000080ff9b7230 */ /* 0x000fe20000004100 */
[----:B----4-:R-:W-:Y:S01]  /*0a80*/  FSEL R128, R176, RZ, !P4 ;  /* 0x000000ffb0807208 */ /* 0x010fe20006000000 */
[----:B------:R-:W-:-:S02]  /*0a90*/  HADD2.F32 R178, -RZ, R112.H0_H0 ;  /* 0x20000070ffb27230 */ /* 0x000fc40000004100 */
        /* <DEDUP_REMOVED lines=10> */
[C---:B------:R-:W-:Y:S01]  /*0b40*/  FADD.FTZ R106, -R128.reuse, R0 ;  /* 0x00000000806a7221 */ /* 0x040fe20000010100 */
[----:B------:R-:W-:Y:S02]  /*0b50*/  HADD2.F32 R180, -RZ, R112.H1_H1 ;  /* 0x30000070ffb47230 */ /* 0x000fe40000004100 */
[----:B------:R-:W-:Y:S01]  /*0b60*/  FADD.FTZ R0, -R128, R178 ;  /* 0x000000b280007221 */ /* 0x000fe20000010100 */
[----:B------:R-:W-:-:S02]  /*0b70*/  HADD2.F32 R172, -RZ, R113.H1_H1 ;  /* 0x30000071ffac7230 */ /* 0x000fc40000004100 */
[----:B------:R-:W-:Y:S01]  /*0b80*/  FADD.FTZ R180, -R128, R180 ;  /* 0x000000b480b47221 */ /* 0x000fe20000010100 */
[C---:B------:R-:W-:Y:S01]  /*0b90*/  FMUL.FTZ R0, R153.reuse, R0 ;  /* 0x0000000099007220 */ /* 0x040fe20000410000 */
[----:B------:R-:W-:Y:S02]  /*0ba0*/  FADD.FTZ R146, R194, R146 ;  /* 0x00000092c2927221 */ /* 0x000fe40000010000 */
[----:B------:R-:W-:Y:S01]  /*0bb0*/  FMUL.FTZ R195, R153, R180 ;  /* 0x000000b499c37220 */ /* 0x000fe20000410000 */
[-C--:B------:R-:W-:Y:S01]  /*0bc0*/  FFMA.FTZ R2, R0, R194.reuse, R2 ;  /* 0x000000c200027223 */ /* 0x080fe20000010002 */
[----:B-----5:R-:W-:Y:S01]  /*0bd0*/  FMUL.FTZ R194, R40, R194 ;  /* 0x000000c228c27220 */ /* 0x020fe20000410000 */
[----:B------:R-:W-:Y:S02]  /*0be0*/  HADD2.F32 R173, -RZ, R114.H0_H0 ;  /* 0x20000072ffad7230 */ /* 0x000fe40000004100 */
[----:B------:R-:W-:Y:S01]  /*0bf0*/  FADD.FTZ R172, -R128, R172 ;  /* 0x000000ac80ac7221 */ /* 0x000fe20000010100 */
[----:B------:R-:W-:-:S02]  /*0c00*/  HADD2.F32 R205, -RZ, R117.H0_H0 ;  /* 0x20000075ffcd7230 */ /* 0x000fc40000004100 */
[----:B------:R-:W-:Y:S01]  /*0c10*/  FMUL.FTZ R207, R153, R106 ;  /* 0x0000006a99cf7220 */ /* 0x000fe20000410000 */
[----:B------:R-:W-:Y:S01]  /*0c20*/  FADD.FTZ R208, R193, R208 ;  /* 0x000000d0c1d07221 */ /* 0x000fe20000010000 */
[-C--:B------:R-:W-:Y:S01]  /*0c30*/  FFMA.FTZ R3, R195, R193.reuse, R3 ;  /* 0x000000c1c3037223 */ /* 0x080fe20000010003 */
[----:B------:R-:W-:Y:S01]  /*0c40*/  FMUL.FTZ R193, R41, R193 ;  /* 0x000000c129c17220 */ /* 0x000fe20000410000 */
[----:B------:R-:W-:Y:S01]  /*0c50*/  FADD.FTZ R106, RZ, R194 ;  /* 0x000000c2ff6a7221 */ /* 0x000fe20000010000 */
[----:B------:R-:W-:Y:S02]  /*0c60*/  HADD2.F32 R175, -RZ, R114.H1_H1 ;  /* 0x30000072ffaf7230 */ /* 0x000fe40000004100 */
[----:B------:R-:W-:Y:S01]  /*0c70*/  FADD.FTZ R204, -R128, R173 ;  /* 0x000000ad80cc7221 */ /* 0x000fe20000010100 */
[----:B------:R-:W-:Y:S02]  /*0c80*/  HADD2.F32 R203, -RZ, R117.H1_H1 ;  /* 0x30000075ffcb7230 */ /* 0x000fe40000004100 */
[----:B------:R-:W-:Y:S01]  /*0c90*/  FADD.FTZ R209, R205, R209 ;  /* 0x000000d1cdd17221 */ /* 0x000fe20000010000 */
[----:B------:R-:W-:Y:S01]  /*0ca0*/  FMUL.FTZ R206, R153, R172 ;  /* 0x000000ac99ce7220 */ /* 0x000fe20000410000 */
[-C--:B------:R-:W-:Y:S01]  /*0cb0*/  FFMA.FTZ R4, R207, R205.reuse, R4 ;  /* 0x000000cdcf047223 */ /* 0x080fe20000010004 */
[----:B------:R-:W-:Y:S01]  /*0cc0*/  FMUL.FTZ R205, R42, R205 ;  /* 0x000000cd2acd7220 */ /* 0x000fe20000410000 */
[----:B------:R-:W-:Y:S01]  /*0cd0*/  FADD.FTZ R106, R193, R106 ;  /* 0x0000006ac16a7221 */ /* 0x000fe20000010000 */
[----:B------:R-:W-:-:S02]  /*0ce0*/  HADD2.F32 R201, -RZ, R118.H0_H0 ;  /* 0x20000076ffc97230 */ /* 0x000fc40000004100 */
[----:B------:R-:W-:Y:S01]  /*0cf0*/  FADD.FTZ R202, -R128, R175 ;  /* 0x000000af80ca7221 */ /* 0x000fe20000010100 */
[----:B------:R-:W-:Y:S01]  /*0d00*/  FADD.FTZ R210, R203, R210 ;  /* 0x000000d2cbd27221 */ /* 0x000fe20000010000 */
[----:B------:R-:W-:Y:S01]  /*0d10*/  FMUL.FTZ R204, R153, R204 ;  /* 0x000000cc99cc7220 */ /* 0x000fe20000410000 */
[-C--:B------:R-:W-:Y:S01]  /*0d20*/  FFMA.FTZ R5, R206, R203.reuse, R5 ;  /* 0x000000cbce057223 */ /* 0x080fe20000010005 */
[----:B------:R-:W-:Y:S01]  /*0d30*/  FMUL.FTZ R203, R43, R203 ;  /* 0x000000cb2bcb7220 */ /* 0x000fe20000410000 */
[----:B------:R-:W-:Y:S01]  /*0d40*/  FADD.FTZ R106, R205, R106 ;  /* 0x0000006acd6a7221 */ /* 0x000fe20000010000 */
[----:B------:R-:W-:Y:S02]  /*0d50*/  HADD2.F32 R199, -RZ, R118.H1_H1 ;  /* 0x30000076ffc77230 */ /* 0x000fe40000004100 */
[----:B------:R-:W-:Y:S01]  /*0d60*/  FADD.FTZ R174, -R128, R174 ;  /* 0x000000ae80ae7221 */ /* 0x000fe20000010100 */
[----:B------:R-:W-:Y:S01]  /*0d70*/  FADD.FTZ R211, R201, R211 ;  /* 0x000000d3c9d37221 */ /* 0x000fe20000010000 */
[----:B------:R-:W-:Y:S01]  /*0d80*/  FMUL.FTZ R202, R153, R202 ;  /* 0x000000ca99ca7220 */ /* 0x000fe20000410000 */
[-C--:B------:R-:W-:Y:S01]  /*0d90*/  FFMA.FTZ R6, R204, R201.reuse, R6 ;  /* 0x000000c9cc067223 */ /* 0x080fe20000010006 */
        /* <DEDUP_REMOVED lines=8> */
[C---:B------:R-:W-:Y:S01]  /*0e20*/  FADD.FTZ R120, -R128.reuse, R120 ;  /* 0x0000007880787221 */ /* 0x040fe20000010100 */
[----:B------:R-:W-:Y:S01]  /*0e30*/  FMUL.FTZ R199, R45, R199 ;  /* 0x000000c72dc77220 */ /* 0x000fe20000410000 */
[----:B------:R-:W-:Y:S01]  /*0e40*/  FADD.FTZ R106, R201, R106 ;  /* 0x0000006ac96a7221 */ /* 0x000fe20000010000 */
[----:B------:R-:W-:Y:S02]  /*0e50*/  HADD2.F32 R167, -RZ, R122.H1_H1 ;  /* 0x3000007affa77230 */ /* 0x000fe40000004100 */
[----:B------:R-:W-:Y:S01]  /*0e60*/  FADD.FTZ R166, -R128, R166 ;  /* 0x000000a680a67221 */ /* 0x000fe20000010100 */
[----:B------:R-:W-:-:S02]  /*0e70*/  HADD2.F32 R169, -RZ, R123.H0_H0 ;  /* 0x2000007bffa97230 */ /* 0x000fc40000004100 */
[----:B------:R-:W-:Y:S02]  /*0e80*/  HADD2.F32 R170, -RZ, R123.H1_H1 ;  /* 0x3000007bffaa7230 */ /* 0x000fe40000004100 */
[----:B------:R-:W-:Y:S02]  /*0e90*/  HADD2.F32 R157, -RZ, R129.H0_H0 ;  /* 0x20000081ff9d7230 */ /* 0x000fe40000004100 */
[----:B------:R-:W-:Y:S01]  /*0ea0*/  FADD.FTZ R213, R197, R213 ;  /* 0x000000d5c5d57221 */ /* 0x000fe20000010000 */
[----:B------:R-:W-:Y:S02]  /*0eb0*/  HADD2.F32 R196, -RZ, R119.H1_H1 ;  /* 0x30000077ffc47230 */ /* 0x000fe40000004100 */
[----:B------:R-:W-:Y:S01]  /*0ec0*/  FMUL.FTZ R198, R153, R198 ;  /* 0x000000c699c67220 */ /* 0x000fe20000410000 */
[----:B------:R-:W-:Y:S02]  /*0ed0*/  HADD2.F32 R129, -RZ, R129.H1_H1 ;  /* 0x30000081ff817230 */ /* 0x000fe40000004100 */
[----:B------:R-:W-:Y:S01]  /*0ee0*/  FFMA.FTZ R8, R200, R197, R8 ;  /* 0x000000c5c8087223 */ /* 0x000fe20000010008 */
[----:B------:R-:W-:-:S02]  /*0ef0*/  HADD2.F32 R113, -RZ, R137.H0_H0 ;  /* 0x20000089ff717230 */ /* 0x000fc40000004100 */
[----:B------:R-:W-:Y:S02]  /*0f00*/  HADD2.F32 R114, -RZ, R137.H1_H1 ;  /* 0x30000089ff727230 */ /* 0x000fe40000004100 */
[----:B------:R-:W-:Y:S01]  /*0f10*/  FMUL.FTZ R137, R153, R120 ;  /* 0x0000007899897220 */ /* 0x000fe20000410000 */
[--C-:B------:R-:W-:Y:S02]  /*0f20*/  HADD2.F32 R122, -RZ, R140.reuse.H0_H0 ;  /* 0x2000008cff7a7230 */ /* 0x100fe40000004100 */
[----:B------:R-:W-:Y:S02]  /*0f30*/  HADD2.F32 R123, -RZ, R140.H1_H1 ;  /* 0x3000008cff7b7230 */ /* 0x000fe40000004100 */
[----:B------:R-:W-:Y:S01]  /*0f40*/  FADD.FTZ R140, -R128, R161 ;  /* 0x000000a1808c7221 */ /* 0x000fe20000010100 */
[----:B------:R-:W-:Y:S01]  /*0f50*/  FMUL.FTZ R197, R46, R197 ;  /* 0x000000c52ec57220 */ /* 0x000fe20000410000 */
[----:B------:R-:W-:Y:S01]  /*0f60*/  FADD.FTZ R120, R199, R106 ;  /* 0x0000006ac7787221 */ /* 0x000fe20000010000 */
[----:B------:R-:W-:-:S02]  /*0f70*/  HADD2.F32 R179, -RZ, R124.H0_H0 ;  /* 0x2000007cffb37230 */ /* 0x000fc40000004100 */
[C---:B------:R-:W-:Y:S01]  /*0f80*/  FMUL.FTZ R184, R153.reuse, R166 ;  /* 0x000000a699b87220 */ /* 0x040fe20000410000 */
[----:B------:R-:W-:Y:S01]  /*0f90*/  FADD.FTZ R214, R196, R214 ;  /* 0x000000d6c4d67221 */ /* 0x000fe20000010000 */
[----:B------:R-:W-:Y:S01]  /*0fa0*/  FFMA.FTZ R9, R198, R196, R9 ;  /* 0x000000c4c6097223 */ /* 0x000fe20000010009 */
[C---:B------:R-:W-:Y:S01]  /*0fb0*/  FADD.FTZ R162, -R128.reuse, R162 ;  /* 0x000000a280a27221 */ /* 0x040fe20000010100 */
[----:B------:R-:W-:Y:S01]  /*0fc0*/  FMUL.FTZ R177, R153, R140 ;  /* 0x0000008c99b17220 */ /* 0x000fe20000410000 */
[----:B------:R-:W-:Y:S01]  /*0fd0*/  FADD.FTZ R166, -R128, R129 ;  /* 0x0000008180a67221 */ /* 0x000fe20000010100 */
[----:B------:R-:W-:Y:S01]  /*0fe0*/  FMUL.FTZ R196, R47, R196 ;  /* 0x000000c42fc47220 */ /* 0x000fe20000410000 */
[----:B------:R-:W-:Y:S01]  /*0ff0*/  FFMA.FTZ R106, R0, R194, RZ ;  /* 0x000000c2006a7223 */ /* 0x000fe200000100ff */
[----:B------:R-:W-:Y:S01]  /*1000*/  FADD.FTZ R129, R197, R120 ;  /* 0x00000078c5817221 */ /* 0x000fe20000010000 */
[----:B------:R-:W-:Y:S02]  /*1010*/  HADD2.F32 R181, -RZ, R124.H1_H1 ;  /* 0x3000007cffb57230 */ /* 0x000fe40000004100 */
[----:B------:R-:W-:Y:S01]  /*1020*/  FADD.FTZ R180, -R128, R163 ;  /* 0x000000a380b47221 */ /* 0x000fe20000010100 */
[----:B------:R-:W-:Y:S01]  /*1030*/  FADD.FTZ R215, R179, R215 ;  /* 0x000000d7b3d77221 */ /* 0x000fe20000010000 */
[----:B------:R-:W-:Y:S01]  /*1040*/  FMUL.FTZ R178, R153, R162 ;  /* 0x000000a299b27220 */ /* 0x000fe20000410000 */
[-C--:B------:R-:W-:Y:S01]  /*1050*/  FFMA.FTZ R10, R177, R179.reuse, R10 ;  /* 0x000000b3b10a7223 */ /* 0x080fe2000001000a */
[----:B------:R-:W-:Y:S01]  /*1060*/  FMUL.FTZ R179, R48, R179 ;  /* 0x000000b330b37220 */ /* 0x000fe20000410000 */
[----:B------:R-:W-:Y:S01]  /*1070*/  FFMA.FTZ R106, R195, R193, R106 ;  /* 0x000000c1c36a7223 */ /* 0x000fe2000001006a */
[----:B------:R-:W-:Y:S01]  /*1080*/  FADD.FTZ R120, R196, R129 ;  /* 0x00000081c4787221 */ /* 0x000fe20000010000 */
[----:B------:R-:W-:-:S02]  /*1090*/  HADD2.F32 R183, -RZ, R125.H0_H0 ;  /* 0x2000007dffb77230 */ /* 0x000fc40000004100 */
[----:B------:R-:W-:Y:S01]  /*10a0*/  FADD.FTZ R182, -R128, R165 ;  /* 0x000000a580b67221 */ /* 0x000fe20000010100 */
[----:B------:R-:W-:Y:S01]  /*10b0*/  FADD.FTZ R216, R181, R216 ;  /* 0x000000d8b5d87221 */ /* 0x000fe20000010000 */
[----:B------:R-:W-:Y:S01]  /*10c0*/  FMUL.FTZ R180, R153, R180 ;  /* 0x000000b499b47220 */ /* 0x000fe20000410000 */
[-C--:B------:R-:W-:Y:S01]  /*10d0*/  FFMA.FTZ R11, R178, R181.reuse, R11 ;  /* 0x000000b5b20b7223 */ /* 0x080fe2000001000b */
[----:B------:R-:W-:Y:S01]  /*10e0*/  FMUL.FTZ R181, R49, R181 ;  /* 0x000000b531b57220 */ /* 0x000fe20000410000 */
[----:B------:R-:W-:Y:S01]  /*10f0*/  FFMA.FTZ R129, R207, R205, R106 ;  /* 0x000000cdcf817223 */ /* 0x000fe2000001006a */
[----:B------:R-:W-:Y:S01]  /*1100*/  FADD.FTZ R120, R179, R120 ;  /* 0x00000078b3787221 */ /* 0x000fe20000010000 */
[----:B------:R-:W-:Y:S02]  /*1110*/  HADD2.F32 R185, -RZ, R125.H1_H1 ;  /* 0x3000007dffb97230 */ /* 0x000fe40000004100 */
[----:B------:R-:W-:Y:S01]  /*1120*/  FADD.FTZ R220, R183, R220 ;  /* 0x000000dcb7dc7221 */ /* 0x000fe20000010000 */
[----:B------:R-:W-:Y:S01]  /*1130*/  FMUL.FTZ R182, R153, R182 ;  /* 0x000000b699b67220 */ /* 0x000fe20000410000 */
[----:B------:R-:W-:Y:S01]  /*1140*/  FFMA.FTZ R12, R180, R183, R12 ;  /* 0x000000b7b40c7223 */ /* 0x000fe2000001000c */
[----:B------:R-:W-:Y:S01]  /*1150*/  FADD.FTZ R140, -R128, R155 ;  /* 0x0000009b808c7221 */ /* 0x000fe20000010100 */
[----:B------:R-:W-:-:S02]  /*1160*/  HADD2.F32 R158, -RZ, R130.H0_H0 ;  /* 0x20000082ff9e7230 */ /* 0x000fc40000004100 */
[----:B------:R-:W-:Y:S01]  /*1170*/  FMUL.FTZ R183, R50, R183 ;  /* 0x000000b732b77220 */ /* 0x000fe20000410000 */
[----:B------:R-:W-:Y:S02]  /*1180*/  HADD2.F32 R159, -RZ, R130.H1_H1 ;  /* 0x30000082ff9f7230 */ /* 0x000fe40000004100 */
[----:B------:R-:W-:Y:S01]  /*1190*/  FFMA.FTZ R129, R206, R203, R129 ;  /* 0x000000cbce817223 */ /* 0x000fe20000010081 */
[----:B------:R-:W-:Y:S01]  /*11a0*/  FADD.FTZ R120, R181, R120 ;  /* 0x00000078b5787221 */ /* 0x000fe20000010000 */
[----:B------:R-:W-:Y:S02]  /*11b0*/  HADD2.F32 R130, -RZ, R132.H0_H0 ;  /* 0x20000084ff827230 */ /* 0x000fe40000004100 */
[----:B------:R-:W-:Y:S01]  /*11c0*/  FADD.FTZ R186, -R128, R167 ;  /* 0x000000a780ba7221 */ /* 0x000fe20000010100 */
[----:B------:R-:W-:Y:S02]  /*11d0*/  HADD2.F32 R187, -RZ, R126.H0_H0 ;  /* 0x2000007effbb7230 */ /* 0x000fe40000004100 */
[----:B------:R-:W-:Y:S01]  /*11e0*/  FADD.FTZ R221, R185, R221 ;  /* 0x000000ddb9dd7221 */ /* 0x000fe20000010000 */
[----:B------:R-:W-:-:S02]  /*11f0*/  HADD2.F32 R132, -RZ, R132.H1_H1 ;  /* 0x30000084ff847230 */ /* 0x000fc40000004100 */
[-C--:B------:R-:W-:Y:S01]  /*1200*/  FFMA.FTZ R13, R182, R185.reuse, R13 ;  /* 0x000000b9b60d7223 */ /* 0x080fe2000001000d */
[----:B------:R-:W-:Y:S01]  /*1210*/  FMUL.FTZ R140, R153, R140 ;  /* 0x0000008c998c7220 */ /* 0x000fe20000410000 */
[----:B------:R-:W-:Y:S01]  /*1220*/  FMUL.FTZ R185, R51, R185 ;  /* 0x000000b933b97220 */ /* 0x000fe20000410000 */
[----:B------:R-:W-:Y:S01]  /*1230*/  FFMA.FTZ R129, R204, R201, R129 ;  /* 0x000000c9cc817223 */ /* 0x000fe20000010081 */
[----:B------:R-:W-:Y:S01]  /*1240*/  FADD.FTZ R120, R183, R120 ;  /* 0x00000078b7787221 */ /* 0x000fe20000010000 */
[----:B------:R-:W-:Y:S02]  /*1250*/  HADD2.F32 R189, -RZ, R126.H1_H1 ;  /* 0x3000007effbd7230 */ /* 0x000fe40000004100 */
[----:B------:R-:W-:Y:S01]  /*1260*/  FADD.FTZ R188, -R128, R169 ;  /* 0x000000a980bc7221 */ /* 0x000fe20000010100 */
[----:B------:R-:W-:Y:S01]  /*1270*/  FADD.FTZ R222, R187, R222 ;  /* 0x000000debbde7221 */ /* 0x000fe20000010000 */
[----:B------:R-:W-:Y:S01]  /*1280*/  FMUL.FTZ R186, R153, R186 ;  /* 0x000000ba99ba7220 */ /* 0x000fe20000410000 */
[-C--:B------:R-:W-:Y:S01]  /*1290*/  FFMA.FTZ R14, R184, R187.reuse, R14 ;  /* 0x000000bbb80e7223 */ /* 0x080fe2000001000e */
[----:B------:R-:W-:Y:S01]  /*12a0*/  FADD.FTZ R227, R132, R227 ;  /* 0x000000e384e37221 */ /* 0x000fe20000010000 */
[-C--:B------:R-:W-:Y:S01]  /*12b0*/  FFMA.FTZ R19, R140, R132.reuse, R19 ;  /* 0x000000848c137223 */ /* 0x080fe20000010013 */
[----:B------:R-:W-:Y:S01]  /*12c0*/  FMUL.FTZ R155, R57, R132 ;  /* 0x00000084399b7220 */ /* 0x000fe20000410000 */
        /* <DEDUP_REMOVED lines=11> */
[----:B------:R-:W-:Y:S02]  /*1380*/  HADD2.F32 R160, -RZ, R131.H0_H0 ;  /* 0x20000083ffa07230 */ /* 0x000fe40000004100 */
[----:B------:R-:W-:Y:S01]  /*1390*/  FADD.FTZ R224, R191, R224 ;  /* 0x000000e0bfe07221 */ /* 0x000fe20000010000 */
[----:B------:R-:W-:-:S02]  /*13a0*/  HADD2.F32 R192, -RZ, R127.H1_H1 ;  /* 0x3000007fffc07230 */ /* 0x000fc40000004100 */
[----:B------:R-:W-:Y:S01]  /*13b0*/  FMUL.FTZ R190, R153, R170 ;  /* 0x000000aa99be7220 */ /* 0x000fe20000410000 */
[----:B------:R-:W-:Y:S02]  /*13c0*/  HADD2.F32 R117, -RZ, R139.H0_H0 ;  /* 0x2000008bff757230 */ /* 0x000fe40000004100 */
[-C--:B------:R-:W-:Y:S01]  /*13d0*/  FFMA.FTZ R16, R188, R191.reuse, R16 ;  /* 0x000000bfbc107223 */ /* 0x080fe20000010010 */
[----:B------:R-:W-:Y:S01]  /*13e0*/  FADD.FTZ R106, -R128, R114 ;  /* 0x00000072806a7221 */ /* 0x000fe20000010100 */
[----:B------:R-:W-:Y:S01]  /*13f0*/  FMUL.FTZ R191, R54, R191 ;  /* 0x000000bf36bf7220 */ /* 0x000fe20000410000 */
[----:B------:R-:W-:Y:S01]  /*1400*/  FFMA.FTZ R114, R198, R196, R129 ;  /* 0x000000c4c6727223 */ /* 0x000fe20000010081 */
[----:B------:R-:W-:Y:S01]  /*1410*/  FADD.FTZ R132, R189, R132 ;  /* 0x00000084bd847221 */ /* 0x000fe20000010000 */
[--C-:B------:R-:W-:Y:S02]  /*1420*/  HADD2.F32 R124, -RZ, R141.reuse.H0_H0 ;  /* 0x2000008dff7c7230 */ /* 0x100fe40000004100 */
[----:B------:R-:W-:Y:S01]  /*1430*/  FADD.FTZ R170, -R128, R159 ;  /* 0x0000009f80aa7221 */ /* 0x000fe20000010100 */
[----:B------:R-:W-:-:S02]  /*1440*/  HADD2.F32 R125, -RZ, R141.H1_H1 ;  /* 0x3000008dff7d7230 */ /* 0x000fc40000004100 */
[----:B------:R-:W-:Y:S01]  /*1450*/  FADD.FTZ R174, -R128, R160 ;  /* 0x000000a080ae7221 */ /* 0x000fe20000010100 */
[--C-:B------:R-:W-:Y:S02]  /*1460*/  HADD2.F32 R112, -RZ, R136.reuse.H0_H0 ;  /* 0x20000088ff707230 */ /* 0x100fe40000004100 */
[----:B------:R-:W-:Y:S01]  /*1470*/  FADD.FTZ R226, R130, R226 ;  /* 0x000000e282e27221 */ /* 0x000fe20000010000 */
[-C--:B------:R-:W-:Y:S01]  /*1480*/  FFMA.FTZ R18, R137, R130.reuse, R18 ;  /* 0x0000008289127223 */ /* 0x080fe20000010012 */
[----:B------:R-:W-:Y:S01]  /*1490*/  FMUL.FTZ R141, R56, R130 ;  /* 0x00000082388d7220 */ /* 0x000fe20000410000 */
[----:B------:R-:W-:Y:S01]  /*14a0*/  FADD.FTZ R225, R192, R225 ;  /* 0x000000e1c0e17221 */ /* 0x000fe20000010000 */
[-C--:B------:R-:W-:Y:S01]  /*14b0*/  FFMA.FTZ R17, R190, R192.reuse, R17 ;  /* 0x000000c0be117223 */ /* 0x080fe20000010011 */
[C---:B------:R-:W-:Y:S01]  /*14c0*/  FADD.FTZ R130, -R128.reuse, R113 ;  /* 0x0000007180827221 */ /* 0x040fe20000010100 */
[----:B------:R-:W-:Y:S01]  /*14d0*/  FADD.FTZ R175, -R128, R117 ;  /* 0x0000007580af7221 */ /* 0x000fe20000010100 */
[----:B------:R-:W-:Y:S01]  /*14e0*/  FMUL.FTZ R192, R55, R192 ;  /* 0x000000c037c07220 */ /* 0x000fe20000410000 */
[----:B------:R-:W-:Y:S01]  /*14f0*/  FFMA.FTZ R113, R177, R179, R114 ;  /* 0x000000b3b1717223 */ /* 0x000fe20000010072 */
[----:B------:R-:W-:Y:S01]  /*1500*/  FADD.FTZ R117, R191, R132 ;  /* 0x00000084bf757221 */ /* 0x000fe20000010000 */
[----:B------:R-:W-:Y:S01]  /*1510*/  FMUL.FTZ R167, R153, R170 ;  /* 0x000000aa99a77220 */ /* 0x000fe20000410000 */
[----:B------:R-:W-:-:S02]  /*1520*/  HADD2.F32 R136, -RZ, R136.H1_H1 ;  /* 0x30000088ff887230 */ /* 0x000fc40000004100 */
[C---:B------:R-:W-:Y:S01]  /*1530*/  FMUL.FTZ R170, R153.reuse, R174 ;  /* 0x000000ae99aa7220 */ /* 0x040fe20000410000 */
[C---:B------:R-:W-:Y:S01]  /*1540*/  FADD.FTZ R162, -R128.reuse, R157 ;  /* 0x0000009d80a27221 */ /* 0x040fe20000010100 */
[C---:B------:R-:W-:Y:S01]  /*1550*/  FADD.FTZ R112, -R128.reuse, R112 ;  /* 0x0000007080707221 */ /* 0x040fe20000010100 */
[C---:B------:R-:W-:Y:S01]  /*1560*/  FADD.FTZ R120, -R128.reuse, R115 ;  /* 0x0000007380787221 */ /* 0x040fe20000010100 */
[----:B------:R-:W-:Y:S01]  /*1570*/  FADD.FTZ R174, -R128, R116 ;  /* 0x0000007480ae7221 */ /* 0x000fe20000010100 */
[----:B------:R-:W-:Y:S01]  /*1580*/  FFMA.FTZ R115, R178, R181, R113 ;  /* 0x000000b5b2737223 */ /* 0x000fe20000010071 */
[----:B------:R-:W-:Y:S01]  /*1590*/  FADD.FTZ R116, R192, R117 ;  /* 0x00000075c0747221 */ /* 0x000fe20000010000 */
[----:B------:R-:W-:Y:S02]  /*15a0*/  HADD2.F32 R164, -RZ, R133.H0_H0 ;  /* 0x20000085ffa47230 */ /* 0x000fe40000004100 */
[----:B------:R-:W-:Y:S01]  /*15b0*/  FMUL.FTZ R160, R153, R162 ;  /* 0x000000a299a07220 */ /* 0x000fe20000410000 */
[----:B------:R-:W-:-:S02]  /*15c0*/  HADD2.F32 R119, -RZ, R104.H0_H0 ;  /* 0x20000068ff777230 */ /* 0x000fc40000004100 */
[----:B------:R-:W-:Y:S01]  /*15d0*/  FADD.FTZ R136, -R128, R136 ;  /* 0x0000008880887221 */ /* 0x000fe20000010100 */
[----:B------:R-:W-:Y:S01]  /*15e0*/  FMUL.FTZ R112, R153, R112 ;  /* 0x0000007099707220 */ /* 0x000fe20000410000 */
[----:B------:R-:W-:Y:S01]  /*15f0*/  FFMA.FTZ R115, R180, R183, R115 ;  /* 0x000000b7b4737223 */ /* 0x000fe20000010073 */
[----:B------:R-:W-:Y:S01]  /*1600*/  FADD.FTZ R116, R141, R116 ;  /* 0x000000748d747221 */ /* 0x000fe20000010000 */
[----:B------:R-:W-:Y:S02]  /*1610*/  HADD2.F32 R118, -RZ, R104.H1_H1 ;  /* 0x30000068ff767230 */ /* 0x000fe40000004100 */
[----:B------:R-:W-:Y:S01]  /*1620*/  FADD.FTZ R158, -R128, R158 ;  /* 0x0000009e809e7221 */ /* 0x000fe20000010100 */
[----:B------:R-:W-:Y:S02]  /*1630*/  HADD2.F32 R133, -RZ, R133.H1_H1 ;  /* 0x30000085ff857230 */ /* 0x000fe40000004100 */
[----:B------:R-:W-:Y:S01]  /*1640*/  FADD.FTZ R228, R164, R228 ;  /* 0x000000e4a4e47221 */ /* 0x000fe20000010000 */
[----:B------:R-:W-:Y:S01]  /*1650*/  FFMA.FTZ R20, R160, R164, R20 ;  /* 0x000000a4a0147223 */ /* 0x000fe20000010014 */
[----:B------:R-:W-:Y:S01]  /*1660*/  FADD.FTZ R235, R119, R235 ;  /* 0x000000eb77eb7221 */ /* 0x000fe20000010000 */
[-C--:B------:R-:W-:Y:S01]  /*1670*/  FFMA.FTZ R26, R112, R119.reuse, R26 ;  /* 0x00000077701a7223 */ /* 0x080fe2000001001a */
[----:B------:R-:W-:Y:S01]  /*1680*/  FMUL.FTZ R113, R64, R119 ;  /* 0x0000007740717220 */ /* 0x000fe20000410000 */
[----:B------:R-:W-:Y:S01]  /*1690*/  FMUL.FTZ R114, R153, R136 ;  /* 0x0000008899727220 */ /* 0x000fe20000410000 */
[----:B------:R-:W-:Y:S01]  /*16a0*/  FMUL.FTZ R164, R58, R164 ;  /* 0x000000a43aa47220 */ /* 0x000fe20000410000 */
[----:B------:R-:W-:Y:S01]  /*16b0*/  FFMA.FTZ R117, R182, R185, R115 ;  /* 0x000000b9b6757223 */ /* 0x000fe20000010073 */
[----:B------:R-:W-:Y:S01]  /*16c0*/  FADD.FTZ R119, R155, R116 ;  /* 0x000000749b777221 */ /* 0x000fe20000010000 */
[----:B------:R-:W-:-:S02]  /*16d0*/  HADD2.F32 R168, -RZ, R134.H0_H0 ;  /* 0x20000086ffa87230 */ /* 0x000fc40000004100 */
[C---:B------:R-:W-:Y:S01]  /*16e0*/  FMUL.FTZ R161, R153.reuse, R166 ;  /* 0x000000a699a17220 */ /* 0x040fe20000410000 */
[----:B------:R-:W-:Y:S01]  /*16f0*/  FMUL.FTZ R166, R153, R158 ;  /* 0x0000009e99a67220 */ /* 0x000fe20000410000 */
[----:B------:R-:W-:Y:S01]  /*1700*/  FADD.FTZ R236, R118, R236 ;  /* 0x000000ec76ec7221 */ /* 0x000fe20000010000 */
[-C--:B------:R-:W-:Y:S01]  /*1710*/  FFMA.FTZ R27, R114, R118.reuse, R27 ;  /* 0x00000076721b7223 */ /* 0x080fe2000001001b */
[----:B------:R-:W-:Y:S01]  /*1720*/  FMUL.FTZ R115, R65, R118 ;  /* 0x0000007641737220 */ /* 0x000fe20000410000 */
[----:B------:R-:W-:Y:S01]  /*1730*/  FMUL.FTZ R165, R59, R133 ;  /* 0x000000853ba57220 */ /* 0x000fe20000410000 */
[----:B------:R-:W-:Y:S01]  /*1740*/  FFMA.FTZ R117, R184, R187, R117 ;  /* 0x000000bbb8757223 */ /* 0x000fe20000010075 */
[----:B------:R-:W-:Y:S01]  /*1750*/  FADD.FTZ R118, R164, R119 ;  /* 0x00000077a4767221 */ /* 0x000fe20000010000 */
[----:B------:R-:W-:Y:S02]  /*1760*/  HADD2.F32 R104, -RZ, R105.H0_H0 ;  /* 0x20000069ff687230 */ /* 0x000fe40000004100 */
[----:B------:R-:W-:Y:S01]  /*1770*/  FADD.FTZ R230, R168, R230 ;  /* 0x000000e6a8e67221 */ /* 0x000fe20000010000 */
[----:B------:R-:W-:-:S02]  /*1780*/  HADD2.F32 R134, -RZ, R134.H1_H1 ;  /* 0x30000086ff867230 */ /* 0x000fc40000004100 */
[----:B------:R-:W-:Y:S01]  /*1790*/  FFMA.FTZ R22, R166, R168, R22 ;  /* 0x000000a8a6167223 */ /* 0x000fe20000010016 */
[----:B------:R-:W-:Y:S01]  /*17a0*/  FMUL.FTZ R116, R153, R130 ;  /* 0x0000008299747220 */ /* 0x000fe20000410000 */
[----:B------:R-:W-:Y:S01]  /*17b0*/  FMUL.FTZ R168, R60, R168 ;  /* 0x000000a83ca87220 */ /* 0x000fe20000410000 */
[----:B------:R-:W-:Y:S01]  /*17c0*/  FFMA.FTZ R119, R186, R189, R117 ;  /* 0x000000bdba777223 */ /* 0x000fe20000010075 */
[----:B------:R-:W-:Y:S01]  /*17d0*/  FADD.FTZ R129, R165, R118 ;  /* 0x00000076a5817221 */ /* 0x000fe20000010000 */
[----:B------:R-:W-:Y:S02]  /*17e0*/  HADD2.F32 R171, -RZ, R135.H0_H0 ;  /* 0x20000087ffab7230 */ /* 0x000fe40000004100 */
[----:B------:R-:W-:Y:S01]  /*17f0*/  FADD.FTZ R238, R104, R238 ;  /* 0x000000ee68ee7221 */ /* 0x000fe20000010000 */
[-C--:B------:R-:W-:Y:S01]  /*1800*/  FFMA.FTZ R28, R116, R104.reuse, R28 ;  /* 0x00000068741c7223 */ /* 0x080fe2000001001c */
[----:B------:R-:W-:Y:S01]  /*1810*/  FMUL.FTZ R117, R66, R104 ;  /* 0x0000006842757220 */ /* 0x000fe20000410000 */
[----:B------:R-:W-:Y:S01]  /*1820*/  FMUL.FTZ R169, R61, R134 ;  /* 0x000000863da97220 */ /* 0x000fe20000410000 */
[----:B------:R-:W-:Y:S01]  /*1830*/  FFMA.FTZ R119, R188, R191, R119 ;  /* 0x000000bfbc777223 */ /* 0x000fe20000010077 */
[----:B------:R-:W-:Y:S01]  /*1840*/  FADD.FTZ R104, R168, R129 ;  /* 0x00000081a8687221 */ /* 0x000fe20000010000 */
[----:B------:R-:W-:-:S02]  /*1850*/  HADD2.F32 R105, -RZ, R105.H1_H1 ;  /* 0x30000069ff697230 */ /* 0x000fc40000004100 */
[----:B------:R-:W-:Y:S01]  /*1860*/  FADD.FTZ R233, R171, R233 ;  /* 0x000000e9abe97221 */ /* 0x000fe20000010000 */
[----:B------:R-:W-:Y:S02]  /*1870*/  HADD2.F32 R135, -RZ, R135.H1_H1 ;  /* 0x30000087ff877230 */ /* 0x000fe40000004100 */
[-C--:B------:R-:W-:Y:S01]  /*1880*/  FFMA.FTZ R24, R170, R171.reuse, R24 ;  /* 0x000000abaa187223 */ /* 0x080fe20000010018 */
[----:B------:R-:W-:Y:S01]  /*1890*/  FMUL.FTZ R118, R153, R106 ;  /* 0x0000006a99767220 */ /* 0x000fe20000410000 */
[----:B------:R-:W-:Y:S01]  /*18a0*/  FMUL.FTZ R171, R62, R171 ;  /* 0x000000ab3eab7220 */ /* 0x000fe20000410000 */
[----:B------:R-:W-:Y:S01]  /*18b0*/  FFMA.FTZ R106, R190, R192, R119 ;  /* 0x000000c0be6a7223 */ /* 0x000fe20000010077 */
[----:B------:R-:W-:Y:S01]  /*18c0*/  FADD.FTZ R104, R169, R104 ;  /* 0x00000068a9687221 */ /* 0x000fe20000010000 */
[----:B------:R-:W-:Y:S01]  /*18d0*/  FADD.FTZ R239, R105, R239 ;  /* 0x000000ef69ef7221 */ /* 0x000fe20000010000 */
[-C--:B------:R-:W-:Y:S01]  /*18e0*/  FFMA.FTZ R29, R118, R105.reuse, R29 ;  /* 0x00000069761d7223 */ /* 0x080fe2000001001d */
[----:B------:R-:W-:Y:S01]  /*18f0*/  FMUL.FTZ R119, R67, R105 ;  /* 0x0000006943777220 */ /* 0x000fe20000410000 */
[----:B------:R-:W-:Y:S01]  /*1900*/  FMUL.FTZ R173, R63, R135 ;  /* 0x000000873fad7220 */ /* 0x000fe20000410000 */
[----:B------:R-:W-:Y:S01]  /*1910*/  FFMA.FTZ R105, R137, R141, R106 ;  /* 0x0000008d89697223 */ /* 0x000fe2000001006a */
[----:B------:R-:W-:-:S03]  /*1920*/  FADD.FTZ R104, R171, R104 ;  /* 0x00000068ab687221 */ /* 0x000fc60000010000 */
[----:B------:R-:W-:Y:S01]  /*1930*/  FFMA.FTZ R129, R140, R155, R105 ;  /* 0x0000009b8c817223 */ /* 0x000fe20000010069 */
[----:B------:R-:W-:Y:S01]  /*1940*/  FADD.FTZ R104, R173, R104 ;  /* 0x00000068ad687221 */ /* 0x000fe20000010000 */
[----:B------:R-:W-:Y:S02]  /*1950*/  FADD.FTZ R105, -R128, R122 ;  /* 0x0000007a80697221 */ /* 0x000fe40000010100 */
[----:B------:R-:W-:Y:S01]  /*1960*/  FFMA.FTZ R106, R160, R164, R129 ;  /* 0x000000a4a06a7223 */ /* 0x000fe20000010081 */
[----:B------:R-:W-:Y:S01]  /*1970*/  FADD.FTZ R122, R113, R104 ;  /* 0x00000068717a7221 */ /* 0x000fe20000010000 */
[----:B------:R-:W-:Y:S01]  /*1980*/  FADD.FTZ R104, -R128, R123 ;  /* 0x0000007b80687221 */ /* 0x000fe20000010100 */
[----:B------:R-:W-:Y:S02]  /*1990*/  HADD2.F32 R131, -RZ, R131.H1_H1 ;  /* 0x30000083ff837230 */ /* 0x000fe40000004100 */
[----:B------:R-:W-:Y:S01]  /*19a0*/  FFMA.FTZ R123, R161, R165, R106 ;  /* 0x000000a5a17b7223 */ /* 0x000fe2000001006a */
[----:B------:R-:W-:Y:S01]  /*19b0*/  FADD.FTZ R122, R122, R115 ;  /* 0x000000737a7a7221 */ /* 0x000fe20000010000 */
[----:B------:R-:W-:-:S02]  /*19c0*/  FMUL.FTZ R120, R153, R120 ;  /* 0x0000007899787220 */ /* 0x000fc40000410000 */
[----:B------:R-:W-:Y:S01]  /*19d0*/  FFMA.FTZ R106, R166, R168, R123 ;  /* 0x000000a8a66a7223 */ /* 0x000fe2000001007b */
[----:B------:R-:W-:Y:S01]  /*19e0*/  FADD.FTZ R122, R122, R117 ;  /* 0x000000757a7a7221 */ /* 0x000fe20000010000 */
[----:B------:R-:W-:Y:S01]  /*19f0*/  FADD.FTZ R172, -R128, R131 ;  /* 0x0000008380ac7221 */ /* 0x000fe20000010100 */
[----:B------:R-:W-:Y:S02]  /*1a00*/  HADD2.F32 R139, -RZ, R139.H1_H1 ;  /* 0x3000008bff8b7230 */ /* 0x000fe40000004100 */
[----:B------:R-:W-:Y:S01]  /*1a10*/  FADD.FTZ R240, R121, R240 ;  /* 0x000000f079f07221 */ /* 0x000fe20000010000 */
[-C--:B------:R-:W-:Y:S01]  /*1a20*/  FFMA.FTZ R30, R120, R121.reuse, R30 ;  /* 0x00000079781e7223 */ /* 0x080fe2000001001e */
[--C-:B------:R-:W-:Y:S02]  /*1a30*/  HADD2.F32 R127, -RZ, R143.reuse.H0_H0 ;  /* 0x2000008fff7f7230 */ /* 0x100fe40000004100 */
[----:B------:R-:W-:Y:S01]  /*1a40*/  FMUL.FTZ R121, R68, R121 ;  /* 0x0000007944797220 */ /* 0x000fe20000410000 */
[----:B------:R-:W-:Y:S01]  /*1a50*/  FFMA.FTZ R123, R167, R169, R106 ;  /* 0x000000a9a77b7223 */ /* 0x000fe2000001006a */
[----:B------:R-:W-:Y:S01]  /*1a60*/  FADD.FTZ R122, R122, R119 ;  /* 0x000000777a7a7221 */ /* 0x000fe20000010000 */
[----:B------:R-:W-:-:S02]  /*1a70*/  HADD2.F32 R143, -RZ, R143.H1_H1 ;  /* 0x3000008fff8f7230 */ /* 0x000fc40000004100 */
[----:B------:R-:W-:Y:S01]  /*1a80*/  FMUL.FTZ R172, R153, R172 ;  /* 0x000000ac99ac7220 */ /* 0x000fe20000410000 */
[C---:B------:R-:W-:Y:S01]  /*1a90*/  FADD.FTZ R176, -R128.reuse, R139 ;  /* 0x0000008b80b07221 */ /* 0x040fe20000010100 */
[----:B------:R-:W-:Y:S01]  /*1aa0*/  FADD.FTZ R131, -R128, R125 ;  /* 0x0000007d80837221 */ /* 0x000fe20000010100 */
[----:B------:R-:W-:Y:S02]  /*1ab0*/  HADD2.F32 R139, -RZ, R107.H0_H0 ;  /* 0x2000006bff8b7230 */ /* 0x000fe40000004100 */
[----:B------:R-:W-:Y:S01]  /*1ac0*/  FFMA.FTZ R123, R170, R171, R123 ;  /* 0x000000abaa7b7223 */ /* 0x000fe2000001007b */
[----:B------:R-:W-:Y:S01]  /*1ad0*/  FADD.FTZ R125, R122, R121 ;  /* 0x000000797a7d7221 */ /* 0x000fe20000010000 */
[--C-:B------:R-:W-:Y:S02]  /*1ae0*/  HADD2.F32 R126, -RZ, R142.reuse.H0_H0 ;  /* 0x2000008eff7e7230 */ /* 0x100fe40000004100 */
[----:B------:R-:W-:Y:S01]  /*1af0*/  FADD.FTZ R234, R135, R234 ;  /* 0x000000ea87ea7221 */ /* 0x000fe20000010000 */
[----:B------:R-:W-:Y:S01]  /*1b00*/  FFMA.FTZ R25, R172, R135, R25 ;  /* 0x00000087ac197223 */ /* 0x000fe20000010019 */
[----:B------:R-:W-:Y:S01]  /*1b10*/  FMUL.FTZ R122, R69, R138 ;  /* 0x0000008a457a7220 */ /* 0x000fe20000410000 */
[----:B------:R-:W-:-:S02]  /*1b20*/  HADD2.F32 R142, -RZ, R142.H1_H1 ;  /* 0x3000008eff8e7230 */ /* 0x000fc40000004100 */
[----:B------:R-:W-:Y:S01]  /*1b30*/  FADD.FTZ R135, -R128, R143 ;  /* 0x0000008f80877221 */ /* 0x000fe20000010100 */
[----:B------:R-:W-:Y:S02]  /*1b40*/  HADD2.F32 R143, -RZ, R107.H1_H1 ;  /* 0x3000006bff8f7230 */ /* 0x000fe40000004100 */
[----:B------:R-:W-:Y:S01]  /*1b50*/  FFMA.FTZ R107, R172, R173, R123 ;  /* 0x000000adac6b7223 */ /* 0x000fe2000001007b */
[----:B------:R-:W-:Y:S01]  /*1b60*/  FADD.FTZ R106, R125, R122 ;  /* 0x0000007a7d6a7221 */ /* 0x000fe20000010000 */
[----:B------:R-:W-:Y:S01]  /*1b70*/  FMUL.FTZ R123, R70, R139 ;  /* 0x0000008b467b7220 */ /* 0x000fe20000410000 */
[----:B------:R-:W-:Y:S01]  /*1b80*/  FADD.FTZ R229, R133, R229 ;  /* 0x000000e585e57221 */ /* 0x000fe20000010000 */
[----:B------:R-:W-:Y:S01]  /*1b90*/  FFMA.FTZ R21, R161, R133, R21 ;  /* 0x00000085a1157223 */ /* 0x000fe20000010015 */
[----:B------:R-:W-:Y:S01]  /*1ba0*/  FADD.FTZ R133, -R128, R142 ;  /* 0x0000008e80857221 */ /* 0x000fe20000010100 */
[--C-:B------:R-:W-:Y:S02]  /*1bb0*/  HADD2.F32 R142, -RZ, R108.reuse.H0_H0 ;  /* 0x2000006cff8e7230 */ /* 0x100fe40000004100 */
[----:B------:R-:W-:Y:S01]  /*1bc0*/  FADD.FTZ R125, R106, R123 ;  /* 0x0000007b6a7d7221 */ /* 0x000fe20000010000 */
[----:B------:R-:W-:Y:S01]  /*1bd0*/  FMUL.FTZ R136, R71, R143 ;  /* 0x0000008f47887220 */ /* 0x000fe20000410000 */
[----:B------:R-:W-:Y:S01]  /*1be0*/  FFMA.FTZ R107, R112, R113, R107 ;  /* 0x00000071706b7223 */ /* 0x000fe2000001006b */
[----:B------:R-:W-:-:S02]  /*1bf0*/  HADD2.F32 R158, -RZ, R108.H1_H1 ;  /* 0x3000006cff9e7230 */ /* 0x000fc40000004100 */
[----:B------:R-:W-:Y:S01]  /*1c00*/  FMUL.FTZ R108, R72, R142 ;  /* 0x0000008e486c7220 */ /* 0x000fe20000410000 */
[----:B------:R-:W-:Y:S01]  /*1c10*/  FADD.FTZ R125, R125, R136 ;  /* 0x000000887d7d7221 */ /* 0x000fe20000010000 */
[----:B------:R-:W-:Y:S01]  /*1c20*/  FFMA.FTZ R107, R114, R115, R107 ;  /* 0x00000073726b7223 */ /* 0x000fe2000001006b */
[--C-:B------:R-:W-:Y:S02]  /*1c30*/  HADD2.F32 R159, -RZ, R109.reuse.H0_H0 ;  /* 0x2000006dff9f7230 */ /* 0x100fe40000004100 */
[----:B------:R-:W-:Y:S02]  /*1c40*/  HADD2.F32 R157, -RZ, R109.H1_H1 ;  /* 0x3000006dff9d7230 */ /* 0x000fe40000004100 */
[----:B------:R-:W-:Y:S01]  /*1c50*/  FADD.FTZ R106, R125, R108 ;  /* 0x0000006c7d6a7221 */ /* 0x000fe20000010000 */
[----:B------:R-:W-:Y:S01]  /*1c60*/  FMUL.FTZ R109, R73, R158 ;  /* 0x0000009e496d7220 */ /* 0x000fe20000410000 */
[----:B------:R-:W-:Y:S01]  /*1c70*/  FFMA.FTZ R107, R116, R117, R107 ;  /* 0x00000075746b7223 */ /* 0x000fe2000001006b */
[----:B------:R-:W-:-:S02]  /*1c80*/  HADD2.F32 R217, -RZ, R110.H0_H0 ;  /* 0x2000006effd97230 */ /* 0x000fc40000004100 */
[----:B------:R-:W-:Y:S02]  /*1c90*/  HADD2.F32 R218, -RZ, R110.H1_H1 ;  /* 0x3000006effda7230 */ /* 0x000fe40000004100 */
[----:B------:R-:W-:Y:S01]  /*1ca0*/  FMUL.FTZ R110, R74, R159 ;  /* 0x0000009f4a6e7220 */ /* 0x000fe20000410000 */
[--C-:B------:R-:W-:Y:S02]  /*1cb0*/  HADD2.F32 R219, -RZ, R111.reuse.H0_H0 ;  /* 0x2000006fffdb7230 */ /* 0x100fe40000004100 */
[----:B------:R-:W-:Y:S02]  /*1cc0*/  HADD2.F32 R232, -RZ, R111.H1_H1 ;  /* 0x3000006fffe87230 */ /* 0x000fe40000004100 */
[----:B------:R-:W-:Y:S01]  /*1cd0*/  FADD.FTZ R111, R106, R109 ;  /* 0x0000006d6a6f7221 */ /* 0x000fe20000010000 */
[----:B------:R-:W-:Y:S01]  /*1ce0*/  FFMA.FTZ R107, R118, R119, R107 ;  /* 0x00000077766b7223 */ /* 0x000fe2000001006b */
[----:B------:R-:W-:Y:S01]  /*1cf0*/  FADD.FTZ R130, -R128, R124 ;  /* 0x0000007c80827221 */ /* 0x000fe20000010100 */
[----:B------:R-:W-:Y:S01]  /*1d00*/  FMUL.FTZ R174, R153, R174 ;  /* 0x000000ae99ae7220 */ /* 0x000fe20000410000 */
[----:B------:R-:W-:Y:S01]  /*1d10*/  FADD.FTZ R124, R111, R110 ;  /* 0x0000006e6f7c7221 */ /* 0x000fe20000010000 */
[----:B------:R-:W-:Y:S01]  /*1d20*/  FFMA.FTZ R107, R120, R121, R107 ;  /* 0x00000079786b7223 */ /* 0x000fe2000001006b */
[----:B------:R-:W-:Y:S01]  /*1d30*/  FMUL.FTZ R111, R75, R157 ;  /* 0x0000009d4b6f7220 */ /* 0x000fe20000410000 */
[----:B------:R-:W-:-:S02]  /*1d40*/  FMUL.FTZ R175, R153, R175 ;  /* 0x000000af99af7220 */ /* 0x000fc40000410000 */
[----:B------:R-:W-:Y:S01]  /*1d50*/  FFMA.FTZ R106, R174, R122, R107 ;  /* 0x0000007aae6a7223 */ /* 0x000fe2000001006b */
[----:B------:R-:W-:Y:S01]  /*1d60*/  FADD.FTZ R125, R124, R111 ;  /* 0x0000006f7c7d7221 */ /* 0x000fe20000010000 */
[----:B------:R-:W-:Y:S01]  /*1d70*/  FMUL.FTZ R124, R76, R217 ;  /* 0x000000d94c7c7220 */ /* 0x000fe20000410000 */
[----:B------:R-:W-:Y:S01]  /*1d80*/  FMUL.FTZ R176, R153, R176 ;  /* 0x000000b099b07220 */ /* 0x000fe20000410000 */
[----:B------:R-:W-:Y:S02]  /*1d90*/  FFMA.FTZ R107, R175, R123, R106 ;  /* 0x0000007baf6b7223 */ /* 0x000fe4000001006a */
[----:B------:R-:W-:Y:S01]  /*1da0*/  FADD.FTZ R106, R125, R124 ;  /* 0x0000007c7d6a7221 */ /* 0x000fe20000010000 */
[----:B------:R-:W-:Y:S01]  /*1db0*/  FMUL.FTZ R125, R77, R218 ;  /* 0x000000da4d7d7220 */ /* 0x000fe20000410000 */
[----:B------:R-:W-:Y:S01]  /*1dc0*/  FADD.FTZ R132, -R128, R126 ;  /* 0x0000007e80847221 */ /* 0x000fe20000010100 */
[----:B------:R-:W-:Y:S01]  /*1dd0*/  FADD.FTZ R231, R134, R231 ;  /* 0x000000e786e77221 */ /* 0x000fe20000010000 */
[----:B------:R-:W-:Y:S01]  /*1de0*/  FFMA.FTZ R23, R167, R134, R23 ;  /* 0x00000086a7177223 */ /* 0x000fe20000010017 */
[C---:B------:R-:W-:Y:S01]  /*1df0*/  FMUL.FTZ R126, R153.reuse, R105 ;  /* 0x00000069997e7220 */ /* 0x040fe20000410000 */
[----:B------:R-:W-:Y:S01]  /*1e00*/  FADD.FTZ R134, -R128, R127 ;  /* 0x0000007f80867221 */ /* 0x000fe20000010100 */
[----:B------:R-:W-:Y:S01]  /*1e10*/  FFMA.FTZ R105, R176, R136, R107 ;  /* 0x00000088b0697223 */ /* 0x000fe2000001006b */
[----:B------:R-:W-:Y:S01]  /*1e20*/  FADD.FTZ R106, R106, R125 ;  /* 0x0000007d6a6a7221 */ /* 0x000fe20000010000 */
[----:B------:R-:W-:Y:S01]  /*1e30*/  FMUL.FTZ R127, R78, R219 ;  /* 0x000000db4e7f7220 */ /* 0x000fe20000410000 */
[----:B------:R-:W-:Y:S01]  /*1e40*/  FMUL.FTZ R128, R153, R104 ;  /* 0x0000006899807220 */ /* 0x000fe20000410000 */
[----:B------:R-:W-:Y:S01]  /*1e50*/  FFMA.FTZ R105, R126, R108, R105 ;  /* 0x0000006c7e697223 */ /* 0x000fe20000010069 */
[----:B------:R-:W-:Y:S01]  /*1e60*/  FMUL.FTZ R129, R79, R232 ;  /* 0x000000e84f817220 */ /* 0x000fe20000410000 */
[----:B------:R-:W-:Y:S01]  /*1e70*/  FADD.FTZ R104, R106, R127 ;  /* 0x0000007f6a687221 */ /* 0x000fe20000010000 */
[----:B------:R-:W-:Y:S01]  /*1e80*/  FMUL.FTZ R130, R153, R130 ;  /* 0x0000008299827220 */ /* 0x000fe20000410000 */
[----:B------:R-:W-:-:S02]  /*1e90*/  FFMA.FTZ R105, R128, R109, R105 ;  /* 0x0000006d80697223 */ /* 0x000fc40000010069 */
[----:B------:R-:W-:Y:S01]  /*1ea0*/  FADD.FTZ R104, R104, R129 ;  /* 0x0000008168687221 */ /* 0x000fe20000010000 */
[----:B------:R-:W-:Y:S01]  /*1eb0*/  FMUL.FTZ R131, R153, R131 ;  /* 0x0000008399837220 */ /* 0x000fe20000410000 */
[----:B------:R-:W-:-:S03]  /*1ec0*/  FFMA.FTZ R106, R130, R110, R105 ;  /* 0x0000006e826a7223 */ /* 0x000fc60000010069 */
[----:B------:R-:W0:Y:S01]  /*1ed0*/  SHFL.DOWN PT, R105, R104, 0x10, 0x1f ;  /* 0x0a001f0068697f89 */ /* 0x000e2200000e0000 */
[----:B------:R-:W-:Y:S01]  /*1ee0*/  FMUL.FTZ R132, R153, R132 ;  /* 0x0000008499847220 */ /* 0x000fe20000410000 */
[----:B------:R-:W-:Y:S01]  /*1ef0*/  FFMA.FTZ R107, R131, R111, R106 ;  /* 0x0000006f836b7223 */ /* 0x000fe2000001006a */
[----:B------:R-:W-:-:S03]  /*1f00*/  FMUL.FTZ R133, R153, R133 ;  /* 0x0000008599857220 */ /* 0x000fc60000410000 */
[----:B------:R-:W-:Y:S01]  /*1f10*/  FFMA.FTZ R106, R132, R124, R107 ;  /* 0x0000007c846a7223 */ /* 0x000fe2000001006b */
[----:B------:R-:W-:-:S03]  /*1f20*/  FMUL.FTZ R134, R153, R134 ;  /* 0x0000008699867220 */ /* 0x000fc60000410000 */
[----:B------:R-:W-:Y:S01]  /*1f30*/  FFMA.FTZ R107, R133, R125, R106 ;  /* 0x0000007d856b7223 */ /* 0x000fe2000001006a */
[----:B------:R-:W-:-:S03]  /*1f40*/  FMUL.FTZ R135, R153, R135 ;  /* 0x0000008799877220 */ /* 0x000fc60000410000 */
        /* <DEDUP_REMOVED lines=11> */
[----:B-1----:R-:W-:Y:S01]  /*2000*/  FADD.FTZ R237, R162, R237 ;  /* 0x000000eda2ed7221 */ /* 0x002fe20000010000 */
[----:B0-----:R-:W-:-:S04]  /*2010*/  FADD.FTZ R163, R163, R104 ;  /* 0x00000068a3a37221 */ /* 0x001fc80000010000 */
[----:B------:R-:W0:Y:S02]  /*2020*/  SHFL.DOWN PT, R104, R237, 0x2, 0x1f ;  /* 0x08401f00ed687f89 */ /* 0x000e2400000e0000 */
[----:B0-----:R-:W-:Y:S02]  /*2030*/  FADD.FTZ R237, R237, R104 ;  /* 0x00000068eded7221 */ /* 0x001fe40000010000 */
[----:B------:R-:W0:Y:S01]  /*2040*/  SHFL.DOWN PT, R104, R163, 0x2, 0x1f ;  /* 0x08401f00a3687f89 */ /* 0x000e2200000e0000 */
[----:B------:R-:W-:Y:S01]  /*2050*/  ISETP.NE.U32.AND P0, PT, RZ, UR10, PT ;  /* 0x0000000aff007c0c */ /* 0x000fe2000bf05070 */
[----:B0-----:R-:W-:Y:S02]  /*2060*/  FADD.FTZ R162, R163, R104 ;  /* 0x00000068a3a27221 */ /* 0x001fe40000010000 */
[----:B------:R-:W0:Y:S04]  /*2070*/  SHFL.DOWN PT, R104, R237, 0x1, 0x1f ;  /* 0x08201f00ed687f89 */ /* 0x000e2800000e0000 */
[----:B------:R-:W1:Y:S01]  /*2080*/  SHFL.DOWN PT, R105, R162, 0x1, 0x1f ;  /* 0x08201f00a2697f89 */ /* 0x000e6200000e0000 */
[----:B------:R-:W-:-:S13]  /*2090*/  ISETP.NE.AND.EX P0, PT, RZ, UR11, PT, P0 ;  /* 0x0000000bff007c0c */ /* 0x000fda000bf05300 */
[----:B------:R-:W2:Y:S01]  /*20a0*/  @P0 LDC.64 R106, c[0x0][0x438] ;  /* 0x00010e00ff6a0b82 */ /* 0x000ea20000000a00 */
[----:B0-----:R-:W-:Y:S01]  /*20b0*/  FADD.FTZ R104, R237, R104 ;  /* 0x00000068ed687221 */ /* 0x001fe20000010000 */
[----:B-1----:R-:W-:-:S05]  /*20c0*/  FADD.FTZ R105, R162, R105 ;  /* 0x00000069a2697221 */ /* 0x002fca0000010000 */
[----:B------:R0:W-:Y:S02]  /*20d0*/  @!P3 STS.64 [R156], R104 ;  /* 0x000000689c00b388 */ /* 0x0001e40000000a00 */
        /* <DEDUP_REMOVED lines=10> */
[----:B0-----:R-:W-:-:S05]  /*2180*/  @P1 IMAD.WIDE R104, R147, 0x2, R104 ;  /* 0x0000000293681825 */ /* 0x001fca00078e0268 */
[----:B------:R-:W3:Y:S01]  /*2190*/  @P1 LDG.E.U16 R237, desc[UR6][R104.64] ;  /* 0x0000000668ed1981 */ /* 0x000ee2000c1e1500 */
[----:B--2---:R-:W-:-:S05]  /*21a0*/  @P0 IMAD.WIDE.U32 R106, R151, 0x10, R106 ;  /* 0x00000010976a0825 */ /* 0x004fca00078e006a */
        /* <DEDUP_REMOVED lines=29> */
[----:B------:R-:W-:Y:S01]  /*2380*/  @!P2 IADD3 R154, PT, PT, R241, 0x5000, RZ ;  /* 0x00005000f19aa810 */ /* 0x000fe20007ffe0ff */
[----:B------:R-:W-:Y:S06]  /*2390*/  BAR.SYNC.DEFER_BLOCKING 0x0 ;  /* 0x0000000000007b1d */ /* 0x000fec0000010000 */
[----:B------:R-:W0:Y:S01]  /*23a0*/  LDS.128 R104, [R154] ;  /* 0x000000009a687984 */ /* 0x000e220000000c00 */
[----:B------:R-:W-:Y:S01]  /*23b0*/  FADD.FTZ R249, R217, R249 ;  /* 0x000000f9d9f97221 */ /* 0x000fe20000010000 */
        /* <DEDUP_REMOVED lines=12> */
[----:B------:R-:W-:Y:S01]  /*2480*/  FADD.FTZ R251, R219, R251 ;  /* 0x000000fbdbfb7221 */ /* 0x000fe20000010000 */
[----:B------:R-:W-:Y:S01]  /*2490*/  FFMA.FTZ R144, R134, R219, R144 ;  /* 0x000000db86907223 */ /* 0x000fe20000010090 */
[----:B------:R-:W-:Y:S01]  /*24a0*/  MOV R154, 0x3f800000 ;  /* 0x3f800000009a7802 */ /* 0x000fe20000000f00 */
        /* <DEDUP_REMOVED lines=23> */
[----:B------:R-:W-:Y:S01]  /*2620*/  FADD.FTZ R130, R193, -R104 ;  /* 0x80000068c1827221 */ /* 0x000fe20000010000 */
[----:B------:R-:W-:Y:S01]  /*2630*/  FFMA.FTZ R167, R174, R217, R219 ;  /* 0x000000d9aea77223 */ /* 0x000fe200000100db */
[----:B-----5:R-:W-:-:S02]  /*2640*/  HADD2.F32 R104, -RZ, R92.H0_H0 ;  /* 0x2000005cff687230 */ /* 0x020fc40000004100 */
[-C--:B------:R-:W-:Y:S01]  /*2650*/  FFMA.FTZ R174, R175, R217.reuse, R219 ;  /* 0x000000d9afae7223 */ /* 0x080fe200000100db */
[----:B------:R-:W-:Y:S01]  /*2660*/  FADD.FTZ R194, R194, -R107 ;  /* 0x8000006bc2c27221 */ /* 0x000fe20000010000 */
[-CC-:B------:R-:W-:Y:S01]  /*2670*/  FFMA.FTZ R175, R176, R217.reuse, R219.reuse ;  /* 0x000000d9b0af7223 */ /* 0x180fe200000100db */
[-CC-:B------:R-:W-:Y:S01]  /*2680*/  FFMA.FTZ R195, R126, R217.reuse, R219.reuse ;  /* 0x000000d97ec37223 */ /* 0x180fe200000100db */
[-CC-:B------:R-:W-:Y:S01]  /*2690*/  FFMA.FTZ R126, R131, R217.reuse, R219.reuse ;  /* 0x000000d9837e7223 */ /* 0x180fe200000100db */
[-C--:B------:R-:W-:Y:S01]  /*26a0*/  FFMA.FTZ R176, R133, R217.reuse, R219 ;  /* 0x000000d985b07223 */ /* 0x080fe200000100db */
[----:B------:R-:W-:Y:S02]  /*26b0*/  HADD2.F32 R131, -RZ, R92.H1_H1 ;  /* 0x3000005cff837230 */ /* 0x000fe40000004100 */
[----:B------:R-:W-:Y:S01]  /*26c0*/  FADD.FTZ R106, R205, -R106 ;  /* 0x8000006acd6a7221 */ /* 0x000fe20000010000 */
[--C-:B------:R-:W-:Y:S02]  /*26d0*/  HADD2.F32 R133, -RZ, R93.reuse.H0_H0 ;  /* 0x2000005dff857230 */ /* 0x100fe40000004100 */
[C---:B------:R-:W-:Y:S01]  /*26e0*/  FFMA.FTZ R107, R153.reuse, R194, R104 ;  /* 0x000000c2996b7223 */ /* 0x040fe20000010068 */
[----:B------:R-:W-:Y:S01]  /*26f0*/  LOP3.LUT P4, RZ, R162, 0xff, RZ, 0xc0, !PT ;  /* 0x000000ffa2ff7812 */ /* 0x000fe2000788c0ff */
[C---:B------:R-:W-:Y:S01]  /*2700*/  FFMA.FTZ R131, R153.reuse, R130, R131 ;  /* 0x0000008299837223 */ /* 0x040fe20000010083 */
[-C--:B------:R-:W-:Y:S01]  /*2710*/  FFMA.FTZ R237, R132, R217.reuse, R219 ;  /* 0x000000d984ed7223 */ /* 0x080fe200000100db */
[----:B------:R-:W-:Y:S01]  /*2720*/  FFMA.FTZ R133, R153, R106, R133 ;  /* 0x0000006a99857223 */ /* 0x000fe20000010085 */
[-C--:B------:R-:W-:Y:S01]  /*2730*/  FMUL.FTZ R107, R107, R154.reuse ;  /* 0x0000009a6b6b7220 */ /* 0x080fe20000410000 */
[-C--:B------:R-:W-:Y:S01]  /*2740*/  FMUL.FTZ R131, R131, R154.reuse ;  /* 0x0000009a83837220 */ /* 0x080fe20000410000 */
[-CC-:B------:R-:W-:Y:S01]  /*2750*/  FFMA.FTZ R206, R206, R217.reuse, R219.reuse ;  /* 0x000000d9cece7223 */ /* 0x180fe200000100db */
[----:B------:R-:W-:Y:S01]  /*2760*/  FMUL.FTZ R133, R133, R154 ;  /* 0x0000009a85857220 */ /* 0x000fe20000410000 */
[----:B------:R-:W-:Y:S01]  /*2770*/  FMUL.FTZ R107, R107, UR4 ;  /* 0x000000046b6b7c20 */ /* 0x000fe20008410000 */
[----:B------:R-:W-:Y:S01]  /*2780*/  FMUL.FTZ R131, R131, UR4 ;  /* 0x0000000483837c20 */ /* 0x000fe20008410000 */
[C---:B------:R-:W-:Y:S01]  /*2790*/  LOP3.LUT P6, RZ, R162.reuse, 0xff00, RZ, 0xc0, !PT ;  /* 0x0000ff00a2ff7812 */ /* 0x040fe200078cc0ff */
[----:B------:R-:W-:Y:S01]  /*27a0*/  FMUL.FTZ R132, R133, UR4 ;  /* 0x0000000485847c20 */ /* 0x000fe20008410000 */
[----:B------:R-:W-:Y:S01]  /*27b0*/  LOP3.LUT P0, RZ, R162, 0xff0000, RZ, 0xc0, !PT ;  /* 0x00ff0000a2ff7812 */ /* 0x000fe2000780c0ff */
[----:B------:R-:W-:Y:S01]  /*27c0*/  FADD.FTZ R104, R179, -R0 ;  /* 0x80000000b3687221 */ /* 0x000fe20000010000 */
[----:B------:R-:W-:Y:S01]  /*27d0*/  FSEL R130, R107, RZ, P4 ;  /* 0x000000ff6b827208 */ /* 0x000fe20002000000 */
[----:B------:R-:W-:Y:S01]  /*27e0*/  FFMA.FTZ R105, R198, R217, R219 ;  /* 0x000000d9c6697223 */ /* 0x000fe200000100db */
[----:B------:R-:W-:Y:S01]  /*27f0*/  ISETP.GE.U32.AND P4, PT, R162, RZ, PT ;  /* 0x000000ffa200720c */ /* 0x000fe20003f86070 */
[----:B------:R-:W-:-:S02]  /*2800*/  HADD2.F32 R0, -RZ, R93.H1_H1 ;  /* 0x3000005dff007230 */ /* 0x000fc40000004100 */
[-CC-:B------:R-:W-:Y:S01]  /*2810*/  FFMA.FTZ R204, R204, R217.reuse, R219.reuse ;  /* 0x000000d9cccc7223 */ /* 0x180fe200000100db */
[-CC-:B------:R-:W-:Y:S01]  /*2820*/  FFMA.FTZ R200, R200, R217.reuse, R219.reuse ;  /* 0x000000d9c8c87223 */ /* 0x180fe200000100db */
[----:B------:R-:W-:Y:S01]  /*2830*/  FADD.FTZ R206, R203, -R206 ;  /* 0x800000cecbce7221 */ /* 0x000fe20000010000 */
[-CC-:B------:R-:W-:Y:S01]  /*2840*/  FFMA.FTZ R202, R202, R217.reuse, R219.reuse ;  /* 0x000000d9caca7223 */ /* 0x180fe200000100db */
[----:B------:R-:W-:Y:S01]  /*2850*/  FSEL R131, R131, RZ, P6 ;  /* 0x000000ff83837208 */ /* 0x000fe20003000000 */
[-CC-:B------:R-:W-:Y:S01]  /*2860*/  FFMA.FTZ R198, R135, R217.reuse, R219.reuse ;  /* 0x000000d987c67223 */ /* 0x180fe200000100db */
[----:B------:R-:W-:Y:S01]  /*2870*/  FSEL R132, R132, RZ, P0 ;  /* 0x000000ff84847208 */ /* 0x000fe20000000000 */
[----:B------:R-:W-:Y:S01]  /*2880*/  FFMA.FTZ R178, R178, R217, R219 ;  /* 0x000000d9b2b27223 */ /* 0x000fe200000100db */
[C---:B------:R-:W-:Y:S01]  /*2890*/  LOP3.LUT P3, RZ, R163.reuse, 0xff, RZ, 0xc0, !PT ;  /* 0x000000ffa3ff7812 */ /* 0x040fe2000786c0ff */
[----:B------:R-:W-:Y:S01]  /*28a0*/  FADD.FTZ R196, R196, -R105 ;  /* 0x80000069c4c47221 */ /* 0x000fe20000010000 */
[C---:B------:R-:W-:Y:S01]  /*28b0*/  LOP3.LUT P6, RZ, R163.reuse, 0xff00, RZ, 0xc0, !PT ;  /* 0x0000ff00a3ff7812 */ /* 0x040fe200078cc0ff */
[----:B------:R-:W-:Y:S01]  /*28c0*/  HADD2.F32 R107, -RZ, R94.H0_H0 ;  /* 0x2000005eff6b7230 */ /* 0x000fe20000004100 */
[C---:B------:R-:W-:Y:S01]  /*28d0*/  LOP3.LUT P0, RZ, R163.reuse, 0xff0000, RZ, 0xc0, !PT ;  /* 0x00ff0000a3ff7812 */ /* 0x040fe2000780c0ff */
[--C-:B------:R-:W-:Y:S01]  /*28e0*/  HADD2.F32 R135, -RZ, R95.reuse.H0_H0 ;  /* 0x2000005fff877230 */ /* 0x100fe20000004100 */
[----:B------:R-:W-:Y:S01]  /*28f0*/  ISETP.GE.U32.AND.EX P4, PT, R163, 0x1000000, PT, P4 ;  /* 0x01000000a300780c */ /* 0x000fe20003f86140 */
[----:B------:R-:W-:-:S02]  /*2900*/  HADD2.F32 R163, -RZ, R95.H1_H1 ;  /* 0x3000005fffa37230 */ /* 0x000fc40000004100 */
[----:B------:R-:W-:Y:S01]  /*2910*/  FADD.FTZ R204, R201, -R204 ;  /* 0x800000ccc9cc7221 */ /* 0x000fe20000010000 */
[----:B------:R-:W-:Y:S01]  /*2920*/  FADD.FTZ R200, R197, -R200 ;  /* 0x800000c8c5c87221 */ /* 0x000fe20000010000 */
[----:B------:R-:W-:Y:S02]  /*2930*/  HADD2.F32 R133, -RZ, R94.H1_H1 ;  /* 0x3000005eff857230 */ /* 0x000fe40000004100 */
[----:B------:R-:W-:Y:S01]  /*2940*/  FFMA.FTZ R105, R153, R206, R0 ;  /* 0x000000ce99697223 */ /* 0x000fe20000010000 */
[----:B------:R-:W-:Y:S01]  /*2950*/  FFMA.FTZ R180, R180, R217, R219 ;  /* 0x000000d9b4b47223 */ /* 0x000fe200000100db */
[----:B------:R-:W-:Y:S01]  /*2960*/  FADD.FTZ R202, R199, -R202 ;  /* 0x800000cac7ca7221 */ /* 0x000fe20000010000 */
[--C-:B------:R-:W-:Y:S02]  /*2970*/  HADD2.F32 R0, -RZ, R80.reuse.H0_H0 ;  /* 0x20000050ff007230 */ /* 0x100fe40000004100 */
[----:B------:R-:W-:Y:S01]  /*2980*/  FADD.FTZ R178, R181, -R178 ;  /* 0x800000b2b5b27221 */ /* 0x000fe20000010000 */
[C---:B------:R-:W-:Y:S01]  /*2990*/  FFMA.FTZ R107, R153.reuse, R204, R107 ;  /* 0x000000cc996b7223 */ /* 0x040fe2000001006b */
[C---:B------:R-:W-:Y:S01]  /*29a0*/  FFMA.FTZ R135, R153.reuse, R200, R135 ;  /* 0x000000c899877223 */ /* 0x040fe20000010087 */
[----:B------:R-:W-:Y:S01]  /*29b0*/  FFMA.FTZ R181, R153, R196, R163 ;  /* 0x000000c499b57223 */ /* 0x000fe200000100a3 */
[----:B------:R-:W-:Y:S01]  /*29c0*/  FADD.FTZ R180, R183, -R180 ;  /* 0x800000b4b7b47221 */ /* 0x000fe20000010000 */
[----:B------:R-:W-:Y:S01]  /*29d0*/  FFMA.FTZ R133, R153, R202, R133 ;  /* 0x000000ca99857223 */ /* 0x000fe20000010085 */
[----:B------:R-:W-:-:S02]  /*29e0*/  HADD2.F32 R163, -RZ, R80.H1_H1 ;  /* 0x30000050ffa37230 */ /* 0x000fc40000004100 */
[----:B------:R-:W-:Y:S01]  /*29f0*/  FMUL.FTZ R105, R105, R154 ;  /* 0x0000009a69697220 */ /* 0x000fe20000410000 */
[--C-:B------:R-:W-:Y:S02]  /*2a00*/  HADD2.F32 R179, -RZ, R81.reuse.H0_H0 ;  /* 0x20000051ffb37230 */ /* 0x100fe40000004100 */
[----:B------:R-:W-:Y:S01]  /*2a10*/  FFMA.FTZ R183, R153, R104, R0 ;  /* 0x0000006899b77223 */ /* 0x000fe20000010000 */
[-C--:B------:R-:W-:Y:S01]  /*2a20*/  FMUL.FTZ R107, R107, R154.reuse ;  /* 0x0000009a6b6b7220 */ /* 0x080fe20000410000 */
[-C--:B------:R-:W-:Y:S01]  /*2a30*/  FMUL.FTZ R135, R135, R154.reuse ;  /* 0x0000009a87877220 */ /* 0x080fe20000410000 */
[----:B------:R-:W-:Y:S01]  /*2a40*/  FMUL.FTZ R105, R105, UR4 ;  /* 0x0000000469697c20 */ /* 0x000fe20008410000 */
[----:B------:R-:W-:Y:S01]  /*2a50*/  FMUL.FTZ R133, R133, R154 ;  /* 0x0000009a85857220 */ /* 0x000fe20000410000 */
[----:B------:R-:W-:Y:S01]  /*2a60*/  LOP3.LUT P5, RZ, R162, 0xff000000, RZ, 0xc0, !PT ;  /* 0xff000000a2ff7812 */ /* 0x000fe200078ac0ff */
[C---:B------:R-:W-:Y:S01]  /*2a70*/  FFMA.FTZ R193, R153.reuse, R178, R163 ;  /* 0x000000b299c17223 */ /* 0x040fe200000100a3 */
[----:B------:R-:W-:Y:S01]  /*2a80*/  FFMA.FTZ R197, R153, R180, R179 ;  /* 0x000000b499c57223 */ /* 0x000fe200000100b3 */
[-C--:B------:R-:W-:Y:S01]  /*2a90*/  FMUL.FTZ R183, R183, R154.reuse ;  /* 0x0000009ab7b77220 */ /* 0x080fe20000410000 */
[----:B------:R-:W-:Y:S01]  /*2aa0*/  FMUL.FTZ R107, R107, UR4 ;  /* 0x000000046b6b7c20 */ /* 0x000fe20008410000 */
[----:B------:R-:W-:Y:S01]  /*2ab0*/  FMUL.FTZ R135, R135, UR4 ;  /* 0x0000000487877c20 */ /* 0x000fe20008410000 */
[----:B------:R-:W-:Y:S01]  /*2ac0*/  FMUL.FTZ R106, R133, UR4 ;  /* 0x00000004856a7c20 */ /* 0x000fe20008410000 */
[----:B------:R-:W-:Y:S01]  /*2ad0*/  FSEL R163, R105, RZ, P5 ;  /* 0x000000ff69a37208 */ /* 0x000fe20002800000 */
[-C--:B------:R-:W-:Y:S01]  /*2ae0*/  FMUL.FTZ R181, R181, R154.reuse ;  /* 0x0000009ab5b57220 */ /* 0x080fe20000410000 */
[-C--:B------:R-:W-:Y:S01]  /*2af0*/  FMUL.FTZ R193, R193, R154.reuse ;  /* 0x0000009ac1c17220 */ /* 0x080fe20000410000 */
[----:B------:R-:W-:Y:S01]  /*2b00*/  FMUL.FTZ R197, R197, R154 ;  /* 0x0000009ac5c57220 */ /* 0x000fe20000410000 */
[----:B------:R-:W-:Y:S01]  /*2b10*/  FMUL.FTZ R133, R183, UR4 ;  /* 0x00000004b7857c20 */ /* 0x000fe20008410000 */
[-CC-:B------:R-:W-:Y:S01]  /*2b20*/  FFMA.FTZ R182, R182, R217.reuse, R219.reuse ;  /* 0x000000d9b6b67223 */ /* 0x180fe200000100db */
[----:B------:R-:W-:Y:S01]  /*2b30*/  LOP3.LUT P5, RZ, R158, 0xff, RZ, 0xc0, !PT ;  /* 0x000000ff9eff7812 */ /* 0x000fe200078ac0ff */
[-CC-:B------:R-:W-:Y:S01]  /*2b40*/  FFMA.FTZ R140, R140, R217.reuse, R219.reuse ;  /* 0x000000d98c8c7223 */ /* 0x180fe200000100db */
[----:B------:R-:W-:Y:S01]  /*2b50*/  FSEL R179, R107, RZ, P3 ;  /* 0x000000ff6bb37208 */ /* 0x000fe20001800000 */
[-CC-:B------:R-:W-:Y:S01]  /*2b60*/  FFMA.FTZ R188, R188, R217.reuse, R219.reuse ;  /* 0x000000d9bcbc7223 */ /* 0x180fe200000100db */
[----:B------:R-:W-:Y:S01]  /*2b70*/  FSEL R162, R135, RZ, P0 ;  /* 0x000000ff87a27208 */ /* 0x000fe20000000000 */
[----:B------:R-:W-:Y:S01]  /*2b80*/  FMUL.FTZ R107, R181, UR4 ;  /* 0x00000004b56b7c20 */ /* 0x000fe20008410000 */
[----:B------:R-:W-:Y:S01]  /*2b90*/  FSEL R106, R106, RZ, P6 ;  /* 0x000000ff6a6a7208 */ /* 0x000fe20003000000 */
[----:B------:R-:W-:Y:S01]  /*2ba0*/  FMUL.FTZ R0, R193, UR4 ;  /* 0x00000004c1007c20 */ /* 0x000fe20008410000 */
[----:B------:R-:W-:Y:S01]  /*2bb0*/  FMUL.FTZ R135, R197, UR4 ;  /* 0x00000004c5877c20 */ /* 0x000fe20008410000 */
[----:B------:R-:W-:Y:S01]  /*2bc0*/  HADD2.F32 R104, -RZ, R81.H1_H1 ;  /* 0x30000051ff687230 */ /* 0x000fe20000004100 */
[C---:B------:R-:W-:Y:S01]  /*2bd0*/  LOP3.LUT P3, RZ, R158.reuse, 0xff00, RZ, 0xc0, !PT ;  /* 0x0000ff009eff7812 */ /* 0x040fe2000786c0ff */
[----:B------:R-:W-:Y:S01]  /*2be0*/  FADD.FTZ R182, R185, -R182 ;  /* 0x800000b6b9b67221 */ /* 0x000fe20000010000 */
[----:B------:R-:W-:Y:S01]  /*2bf0*/  LOP3.LUT P6, RZ, R158, 0xff0000, RZ, 0xc0, !PT ;  /* 0x00ff00009eff7812 */ /* 0x000fe200078cc0ff */
[-CC-:B------:R-:W-:Y:S01]  /*2c00*/  FFMA.FTZ R184, R184, R217.reuse, R219.reuse ;  /* 0x000000d9b8b87223 */ /* 0x180fe200000100db */
[----:B------:R-:W-:Y:S01]  /*2c10*/  FSEL R133, R133, RZ, P5 ;  /* 0x000000ff85857208 */ /* 0x000fe20002800000 */
[----:B------:R-:W-:Y:S01]  /*2c20*/  FFMA.FTZ R186, R186, R217, R219 ;  /* 0x000000d9baba7223 */ /* 0x000fe200000100db */
[----:B------:R-:W-:Y:S01]  /*2c30*/  ISETP.GE.U32.AND P5, PT, R158, RZ, PT ;  /* 0x000000ff9e00720c */ /* 0x000fe20003fa6070 */
[----:B------:R-:W-:Y:S01]  /*2c40*/  FADD.FTZ R140, R155, -R140 ;  /* 0x8000008c9b8c7221 */ /* 0x000fe20000010000 */
[----:B------:R-:W-:-:S02]  /*2c50*/  HADD2.F32 R155, -RZ, R83.H0_H0 ;  /* 0x20000053ff9b7230 */ /* 0x000fc40000004100 */
[----:B------:R-:W-:Y:S01]  /*2c60*/  FADD.FTZ R188, R191, -R188 ;  /* 0x800000bcbfbc7221 */ /* 0x000fe20000010000 */
[----:B------:R-:W-:Y:S01]  /*2c70*/  FADD.FTZ R190, R141, -R190 ;  /* 0x800000be8dbe7221 */ /* 0x000fe20000010000 */
[----:B------:R-:W-:Y:S01]  /*2c80*/  FADD.FTZ R164, R164, -R137 ;  /* 0x80000089a4a47221 */ /* 0x000fe20000010000 */
[----:B------:R-:W-:Y:S01]  /*2c90*/  FSEL R107, R107, RZ, P4 ;  /* 0x000000ff6b6b7208 */ /* 0x000fe20002000000 */
[--C-:B------:R-:W-:Y:S01]  /*2ca0*/  HADD2.F32 R137, -RZ, R82.reuse.H0_H0 ;  /* 0x20000052ff897230 */ /* 0x100fe20000004100 */
[----:B------:R-:W-:Y:S01]  /*2cb0*/  FSEL R0, R0, RZ, P3 ;  /* 0x000000ff00007208 */ /* 0x000fe20001800000 */
[----:B------:R-:W-:Y:S01]  /*2cc0*/  HADD2.F32 R141, -RZ, R82.H1_H1 ;  /* 0x30000052ff8d7230 */ /* 0x000fe20000004100 */
[----:B------:R-:W-:Y:S01]  /*2cd0*/  FSEL R135, R135, RZ, P6 ;  /* 0x000000ff87877208 */ /* 0x000fe20003000000 */
[----:B------:R-:W-:Y:S01]  /*2ce0*/  FFMA.FTZ R105, R153, R182, R104 ;  /* 0x000000b699697223 */ /* 0x000fe20000010068 */
[----:B------:R-:W-:Y:S01]  /*2cf0*/  LOP3.LUT P4, RZ, R159, 0xff, RZ, 0xc0, !PT ;  /* 0x000000ff9fff7812 */ /* 0x000fe2000788c0ff */
[----:B------:R-:W-:Y:S01]  /*2d00*/  FADD.FTZ R184, R187, -R184 ;  /* 0x800000b8bbb87221 */ /* 0x000fe20000010000 */
[----:B------:R-:W-:Y:S01]  /*2d10*/  LOP3.LUT P3, RZ, R159, 0xff00, RZ, 0xc0, !PT ;  /* 0x0000ff009fff7812 */ /* 0x000fe2000786c0ff */
[----:B------:R-:W-:Y:S01]  /*2d20*/  FADD.FTZ R186, R189, -R186 ;  /* 0x800000babdba7221 */ /* 0x000fe20000010000 */
[C---:B------:R-:W-:Y:S01]  /*2d30*/  LOP3.LUT P6, RZ, R159.reuse, 0xff0000, RZ, 0xc0, !PT ;  /* 0x00ff00009fff7812 */ /* 0x040fe200078cc0ff */
[----:B------:R-:W-:Y:S01]  /*2d40*/  HADD2.F32 R104, -RZ, R88.H0_H0 ;  /* 0x20000058ff687230 */ /* 0x000fe20000004100 */
[----:B------:R-:W-:Y:S01]  /*2d50*/  ISETP.GE.U32.AND.EX P5, PT, R159, 0x1000000, PT, P5 ;  /* 0x010000009f00780c */ /* 0x000fe20003fa6150 */
[----:B------:R-:W-:-:S02]  /*2d60*/  HADD2.F32 R159, -RZ, R83.H1_H1 ;  /* 0x30000053ff9f7230 */ /* 0x000fc40000004100 */
[----:B------:R-:W-:Y:S01]  /*2d70*/  FADD.FTZ R192, R192, -R177 ;  /* 0x800000b1c0c07221 */ /* 0x000fe20000010000 */
[C---:B------:R-:W-:Y:S01]  /*2d80*/  FFMA.FTZ R155, R153.reuse, R188, R155 ;  /* 0x000000bc999b7223 */ /* 0x040fe2000001009b */
[C---:B------:R-:W-:Y:S01]  /*2d90*/  FFMA.FTZ R137, R153.reuse, R184, R137 ;  /* 0x000000b899897223 */ /* 0x040fe20000010089 */
[----:B------:R-:W-:Y:S01]  /*2da0*/  FFMA.FTZ R141, R153, R186, R141 ;  /* 0x000000ba998d7223 */ /* 0x000fe2000001008d */
[----:B------:R-:W-:Y:S02]  /*2db0*/  HADD2.F32 R181, -RZ, R88.H1_H1 ;  /* 0x30000058ffb57230 */ /* 0x000fe40000004100 */
[----:B------:R-:W-:Y:S01]  /*2dc0*/  FMUL.FTZ R105, R105, R154 ;  /* 0x0000009a69697220 */ /* 0x000fe20000410000 */
[--C-:B------:R-:W-:Y:S02]  /*2dd0*/  HADD2.F32 R183, -RZ, R89.reuse.H0_H0 ;  /* 0x20000059ffb77230 */ /* 0x100fe40000004100 */
[C---:B------:R-:W-:Y:S01]  /*2de0*/  FFMA.FTZ R177, R153.reuse, R190, R104 ;  /* 0x000000be99b17223 */ /* 0x040fe20000010068 */
[----:B------:R-:W-:Y:S01]  /*2df0*/  FFMA.FTZ R159, R153, R192, R159 ;  /* 0x000000c0999f7223 */ /* 0x000fe2000001009f */
[-C--:B------:R-:W-:Y:S01]  /*2e00*/  FMUL.FTZ R104, R155, R154.reuse ;  /* 0x0000009a9b687220 */ /* 0x080fe20000410000 */
[-C--:B------:R-:W-:Y:S01]  /*2e10*/  FMUL.FTZ R137, R137, R154.reuse ;  /* 0x0000009a89897220 */ /* 0x080fe20000410000 */
[----:B------:R-:W-:Y:S01]  /*2e20*/  FMUL.FTZ R141, R141, R154 ;  /* 0x0000009a8d8d7220 */ /* 0x000fe20000410000 */
[----:B------:R-:W-:Y:S01]  /*2e30*/  FMUL.FTZ R105, R105, UR4 ;  /* 0x0000000469697c20 */ /* 0x000fe20008410000 */
[----:B------:R-:W-:Y:S01]  /*2e40*/  LOP3.LUT P0, RZ, R158, 0xff000000, RZ, 0xc0, !PT ;  /* 0xff0000009eff7812 */ /* 0x000fe2000780c0ff */
[C---:B------:R-:W-:Y:S01]  /*2e50*/  FFMA.FTZ R181, R153.reuse, R140, R181 ;  /* 0x0000008c99b57223 */ /* 0x040fe200000100b5 */
[----:B------:R-:W-:Y:S01]  /*2e60*/  FFMA.FTZ R183, R153, R164, R183 ;  /* 0x000000a499b77223 */ /* 0x000fe200000100b7 */
[-C--:B------:R-:W-:Y:S01]  /*2e70*/  FMUL.FTZ R159, R159, R154.reuse ;  /* 0x0000009a9f9f7220 */ /* 0x080fe20000410000 */
[----:B------:R-:W-:Y:S01]  /*2e80*/  FMUL.FTZ R104, R104, UR4 ;  /* 0x0000000468687c20 */ /* 0x000fe20008410000 */
[-C--:B------:R-:W-:Y:S01]  /*2e90*/  FMUL.FTZ R177, R177, R154.reuse ;  /* 0x0000009ab1b17220 */ /* 0x080fe20000410000 */
[----:B------:R-:W-:Y:S01]  /*2ea0*/  FMUL.FTZ R137, R137, UR4 ;  /* 0x0000000489897c20 */ /* 0x000fe20008410000 */
[----:B------:R-:W-:Y:S01]  /*2eb0*/  FMUL.FTZ R141, R141, UR4 ;  /* 0x000000048d8d7c20 */ /* 0x000fe20008410000 */
[-CC-:B------:R-:W-:Y:S01]  /*2ec0*/  FFMA.FTZ R112, R112, R217.reuse, R219.reuse ;  /* 0x000000d970707223 */ /* 0x180fe200000100db */
[-CC-:B------:R-:W-:Y:S01]  /*2ed0*/  FFMA.FTZ R114, R114, R217.reuse, R219.reuse ;  /* 0x000000d972727223 */ /* 0x180fe200000100db */
[----:B------:R-:W-:Y:S01]  /*2ee0*/  FSEL R158, R105, RZ, P0 ;  /* 0x000000ff699e7208 */ /* 0x000fe20000000000 */
[-C--:B------:R-:W-:Y:S01]  /*2ef0*/  FMUL.FTZ R181, R181, R154.reuse ;  /* 0x0000009ab5b57220 */ /* 0x080fe20000410000 */
[----:B------:R-:W-:Y:S01]  /*2f00*/  FMUL.FTZ R178, R159, UR4 ;  /* 0x000000049fb27c20 */ /* 0x000fe20008410000 */
[----:B------:R-:W-:Y:S01]  /*2f10*/  FMUL.FTZ R183, R183, R154 ;  /* 0x0000009ab7b77220 */ /* 0x000fe20000410000 */
[----:B------:R-:W-:Y:S01]  /*2f20*/  FMUL.FTZ R140, R177, UR4 ;  /* 0x00000004b18c7c20 */ /* 0x000fe20008410000 */
[-CC-:B------:R-:W-:Y:S01]  /*2f30*/  FFMA.FTZ R116, R116, R217.reuse, R219.reuse ;  /* 0x000000d974747223 */ /* 0x180fe200000100db */
[----:B------:R-:W-:Y:S01]  /*2f40*/  LOP3.LUT P0, RZ, R156, 0xff, RZ, 0xc0, !PT ;  /* 0x000000ff9cff7812 */ /* 0x000fe2000780c0ff */
[----:B------:R-:W-:Y:S01]  /*2f50*/  FFMA.FTZ R170, R170, R217, R219 ;  /* 0x000000d9aaaa7223 */ /* 0x000fe200000100db */
[----:B------:R-:W-:Y:S01]  /*2f60*/  FSEL R159, R104, RZ, P6 ;  /* 0x000000ff689f7208 */ /* 0x000fe20003000000 */
[----:B------:R-:W-:Y:S01]  /*2f70*/  HADD2.F32 R104, -RZ, R89.H1_H1 ;  /* 0x30000059ff687230 */ /* 0x000fe20000004100 */
[----:B------:R-:W-:Y:S01]  /*2f80*/  FSEL R155, R137, RZ, P4 ;  /* 0x000000ff899b7208 */ /* 0x000fe20002000000 */
[----:B------:R-:W-:Y:S01]  /*2f90*/  FADD.FTZ R160, R165, -R160 ;  /* 0x800000a0a5a07221 */ /* 0x000fe20000010000 */
[----:B------:R-:W-:Y:S01]  /*2fa0*/  FSEL R164, R141, RZ, P3 ;  /* 0x000000ff8da47208 */ /* 0x000fe20001800000 */
[----:B------:R-:W-:Y:S01]  /*2fb0*/  FADD.FTZ R112, R113, -R112 ;  /* 0x8000007071707221 */ /* 0x000fe20000010000 */
[----:B------:R-:W-:Y:S01]  /*2fc0*/  FMUL.FTZ R137, R181, UR4 ;  /* 0x00000004b5897c20 */ /* 0x000fe20008410000 */
[----:B------:R-:W-:Y:S01]  /*2fd0*/  FMUL.FTZ R141, R183, UR4 ;  /* 0x00000004b78d7c20 */ /* 0x000fe20008410000 */
[----:B------:R-:W-:Y:S01]  /*2fe0*/  FADD.FTZ R114, R115, -R114 ;  /* 0x8000007273727221 */ /* 0x000fe20000010000 */
[--C-:B------:R-:W-:Y:S01]  /*2ff0*/  HADD2.F32 R113, -RZ, R90.reuse.H0_H0 ;  /* 0x2000005aff717230 */ /* 0x100fe20000004100 */
[----:B------:R-:W-:Y:S01]  /*3000*/  LOP3.LUT P4, RZ, R156, 0xff00, RZ, 0xc0, !PT ;  /* 0x0000ff009cff7812 */ /* 0x000fe2000788c0ff */
[----:B------:R-:W-:Y:S01]  /*3010*/  FADD.FTZ R168, R168, -R161 ;  /* 0x800000a1a8a87221 */ /* 0x000fe20000010000 */
[----:B------:R-:W-:Y:S01]  /*3020*/  LOP3.LUT P3, RZ, R156, 0xff0000, RZ, 0xc0, !PT ;  /* 0x00ff00009cff7812 */ /* 0x000fe2000786c0ff */
[----:B------:R-:W-:Y:S01]  /*3030*/  FADD.FTZ R116, R117, -R116 ;  /* 0x8000007475747221 */ /* 0x000fe20000010000 */
[----:B------:R-:W-:Y:S01]  /*3040*/  FSEL R140, R140, RZ, P0 ;  /* 0x000000ff8c8c7208 */ /* 0x000fe20000000000 */
[----:B------:R-:W-:Y:S01]  /*3050*/  HADD2.F32 R115, -RZ, R90.H1_H1 ;  /* 0x3000005aff737230 */ /* 0x000fe20000004100 */
[----:B------:R-:W-:Y:S01]  /*3060*/  ISETP.GE.U32.AND P0, PT, R156, RZ, PT ;  /* 0x000000ff9c00720c */ /* 0x000fe20003f06070 */
[----:B------:R-:W-:Y:S01]  /*3070*/  FADD.FTZ R166, R169, -R166 ;  /* 0x800000a6a9a67221 */ /* 0x000fe20000010000 */
[----:B------:R-:W-:-:S02]  /*3080*/  HADD2.F32 R117, -RZ, R91.H0_H0 ;  /* 0x2000005bff757230 */ /* 0x000fc40000004100 */
[----:B------:R-:W-:Y:S01]  /*3090*/  FADD.FTZ R170, R171, -R170 ;  /* 0x800000aaabaa7221 */ /* 0x000fe20000010000 */
[C---:B------:R-:W-:Y:S01]  /*30a0*/  FFMA.FTZ R105, R153.reuse, R160, R104 ;  /* 0x000000a099697223 */ /* 0x040fe20000010068 */
[----:B------:R-:W-:Y:S01]  /*30b0*/  FFMA.FTZ R172, R172, R217, R219 ;  /* 0x000000d9acac7223 */ /* 0x000fe200000100db */
[--C-:B------:R-:W-:Y:S01]  /*30c0*/  HADD2.F32 R104, -RZ, R100.reuse.H0_H0 ;  /* 0x20000064ff687230 */ /* 0x100fe20000004100 */
[----:B------:R-:W-:Y:S01]  /*30d0*/  FSEL R178, R178, RZ, P5 ;  /* 0x000000ffb2b27208 */ /* 0x000fe20002800000 */
[----:B------:R-:W-:Y:S01]  /*30e0*/  FFMA.FTZ R113, R153, R168, R113 ;  /* 0x000000a899717223 */ /* 0x000fe20000010071 */
[----:B------:R-:W-:Y:S01]  /*30f0*/  FSEL R137, R137, RZ, P4 ;  /* 0x000000ff89897208 */ /* 0x000fe20002000000 */
[----:B------:R-:W-:Y:S01]  /*3100*/  FFMA.FTZ R115, R153, R166, R115 ;  /* 0x000000a699737223 */ /* 0x000fe20000010073 */
[----:B------:R-:W-:Y:S01]  /*3110*/  FSEL R141, R141, RZ, P3 ;  /* 0x000000ff8d8d7208 */ /* 0x000fe20001800000 */
[----:B------:R-:W-:Y:S01]  /*3120*/  FFMA.FTZ R117, R153, R170, R117 ;  /* 0x000000aa99757223 */ /* 0x000fe20000010075 */
[----:B------:R-:W-:Y:S01]  /*3130*/  LOP3.LUT P5, RZ, R157, 0xff, RZ, 0xc0, !PT ;  /* 0x000000ff9dff7812 */ /* 0x000fe200078ac0ff */
[----:B------:R-:W-:Y:S01]  /*3140*/  FADD.FTZ R172, R173, -R172 ;  /* 0x800000acadac7221 */ /* 0x000fe20000010000 */
[C---:B------:R-:W-:Y:S01]  /*3150*/  LOP3.LUT P4, RZ, R157.reuse, 0xff00, RZ, 0xc0, !PT ;  /* 0x0000ff009dff7812 */ /* 0x040fe2000788c0ff */
[----:B------:R-:W-:Y:S01]  /*3160*/  HADD2.F32 R165, -RZ, R100.H1_H1 ;  /* 0x30000064ffa57230 */ /* 0x000fe20000004100 */
[----:B------:R-:W-:Y:S01]  /*3170*/  LOP3.LUT P3, RZ, R157, 0xff0000, RZ, 0xc0, !PT ;  /* 0x00ff00009dff7812 */ /* 0x000fe2000786c0ff */
[----:B------:R-:W-:Y:S01]  /*3180*/  FMUL.FTZ R105, R105, R154 ;  /* 0x0000009a69697220 */ /* 0x000fe20000410000 */
[----:B------:R-:W-:Y:S01]  /*3190*/  ISETP.GE.U32.AND.EX P0, PT, R157, 0x1000000, PT, P0 ;  /* 0x010000009d00780c */ /* 0x000fe20003f06100 */
[----:B------:R-:W-:-:S02]  /*31a0*/  HADD2.F32 R157, -RZ, R91.H1_H1 ;  /* 0x3000005bff9d7230 */ /* 0x000fc40000004100 */
[----:B------:R-:W-:Y:S01]  /*31b0*/  FFMA.FTZ R161, R153, R112, R104 ;  /* 0x0000007099a17223 */ /* 0x000fe20000010068 */
[--C-:B------:R-:W-:Y:S02]  /*31c0*/  HADD2.F32 R169, -RZ, R101.reuse.H0_H0 ;  /* 0x20000065ffa97230 */ /* 0x100fe40000004100 */
[-C--:B------:R-:W-:Y:S01]  /*31d0*/  FMUL.FTZ R113, R113, R154.reuse ;  /* 0x0000009a71717220 */ /* 0x080fe20000410000 */
[-C--:B------:R-:W-:Y:S01]  /*31e0*/  FMUL.FTZ R115, R115, R154.reuse ;  /* 0x0000009a73737220 */ /* 0x080fe20000410000 */
[----:B------:R-:W-:Y:S01]  /*31f0*/  FMUL.FTZ R117, R117, R154 ;  /* 0x0000009a75757220 */ /* 0x000fe20000410000 */
[----:B------:R-:W-:Y:S01]  /*3200*/  FFMA.FTZ R157, R153, R172, R157 ;  /* 0x000000ac999d7223 */ /* 0x000fe2000001009d */
[----:B------:R-:W-:Y:S01]  /*3210*/  FMUL.FTZ R105, R105, UR4 ;  /* 0x0000000469697c20 */ /* 0x000fe20008410000 */
[----:B------:R-:W-:Y:S01]  /*3220*/  LOP3.LUT P6, RZ, R156, 0xff000000, RZ, 0xc0, !PT ;  /* 0xff0000009cff7812 */ /* 0x000fe200078cc0ff */
[C---:B------:R-:W-:Y:S01]  /*3230*/  FFMA.FTZ R165, R153.reuse, R114, R165 ;  /* 0x0000007299a57223 */ /* 0x040fe200000100a5 */
[----:B------:R-:W-:Y:S01]  /*3240*/  FFMA.FTZ R169, R153, R116, R169 ;  /* 0x0000007499a97223 */ /* 0x000fe200000100a9 */
[----:B------:R-:W-:Y:S01]  /*3250*/  FMUL.FTZ R113, R113, UR4 ;  /* 0x0000000471717c20 */ /* 0x000fe20008410000 */
[-C--:B------:R-:W-:Y:S01]  /*3260*/  FMUL.FTZ R161, R161, R154.reuse ;  /* 0x0000009aa1a17220 */ /* 0x080fe20000410000 */
[-CC-:B------:R-:W-:Y:S01]  /*3270*/  FFMA.FTZ R118, R118, R217.reuse, R219.reuse ;  /* 0x000000d976767223 */ /* 0x180fe200000100db */
[----:B------:R-:W-:Y:S01]  /*3280*/  FMUL.FTZ R115, R115, UR4 ;  /* 0x0000000473737c20 */ /* 0x000fe20008410000 */
[----:B------:R-:W-:Y:S01]  /*3290*/  FMUL.FTZ R117, R117, UR4 ;  /* 0x0000000475757c20 */ /* 0x000fe20008410000 */
[-C--:B------:R-:W-:Y:S01]  /*32a0*/  FMUL.FTZ R157, R157, R154.reuse ;  /* 0x0000009a9d9d7220 */ /* 0x080fe20000410000 */
[----:B------:R-:W-:Y:S01]  /*32b0*/  FSEL R112, R105, RZ, P6 ;  /* 0x000000ff69707208 */ /* 0x000fe20003000000 */
[-C--:B------:R-:W-:Y:S01]  /*32c0*/  FMUL.FTZ R165, R165, R154.reuse ;  /* 0x0000009aa5a57220 */ /* 0x080fe20000410000 */
[----:B------:R-:W-:Y:S01]  /*32d0*/  FMUL.FTZ R169, R169, R154 ;  /* 0x0000009aa9a97220 */ /* 0x000fe20000410000 */
[----:B------:R-:W-:Y:S01]  /*32e0*/  FMUL.FTZ R116, R161, UR4 ;  /* 0x00000004a1747c20 */ /* 0x000fe20008410000 */
[----:B------:R-:W-:Y:S01]  /*32f0*/  HADD2.F32 R104, -RZ, R101.H1_H1 ;  /* 0x30000065ff687230 */ /* 0x000fe20000004100 */
[----:B------:R-:W-:Y:S01]  /*3300*/  LOP3.LUT P6, RZ, R142, 0xff, RZ, 0xc0, !PT ;  /* 0x000000ff8eff7812 */ /* 0x000fe200078cc0ff */
[----:B------:R-:W-:Y:S01]  /*3310*/  FADD.FTZ R118, R119, -R118 ;  /* 0x8000007677767221 */ /* 0x000fe20000010000 */
[----:B------:R-:W-:Y:S01]  /*3320*/  FSEL R114, R113, RZ, P5 ;  /* 0x000000ff71727208 */ /* 0x000fe20002800000 */
[----:B------:R-:W-:Y:S01]  /*3330*/  FFMA.FTZ R120, R120, R217, R219 ;  /* 0x000000d978787223 */ /* 0x000fe200000100db */
[----:B------:R-:W-:Y:S01]  /*3340*/  FSEL R113, R115, RZ, P4 ;  /* 0x000000ff73717208 */ /* 0x000fe20002000000 */
[----:B------:R-:W-:Y:S01]  /*3350*/  FMUL.FTZ R156, R157, UR4 ;  /* 0x000000049d9c7c20 */ /* 0x000fe20008410000 */
[----:B------:R-:W-:Y:S01]  /*3360*/  FSEL R115, R117, RZ, P3 ;  /* 0x000000ff75737208 */ /* 0x000fe20001800000 */
[----:B------:R-:W-:Y:S01]  /*3370*/  FMUL.FTZ R157, R165, UR4 ;  /* 0x00000004a59d7c20 */ /* 0x000fe20008410000 */
[----:B------:R-:W-:Y:S01]  /*3380*/  FMUL.FTZ R117, R169, UR4 ;  /* 0x00000004a9757c20 */ /* 0x000fe20008410000 */
[C---:B------:R-:W-:Y:S01]  /*3390*/  LOP3.LUT P5, RZ, R142.reuse, 0xff00, RZ, 0xc0, !PT ;  /* 0x0000ff008eff7812 */ /* 0x040fe200078ac0ff */
[----:B------:R-:W-:Y:S01]  /*33a0*/  FFMA.FTZ R105, R153, R118, R104 ;  /* 0x0000007699697223 */ /* 0x000fe20000010068 */
[----:B------:R-:W-:Y:S01]  /*33b0*/  LOP3.LUT P4, RZ, R142, 0xff0000, RZ, 0xc0, !PT ;  /* 0x00ff00008eff7812 */ /* 0x000fe2000788c0ff */
[----:B------:R-:W-:Y:S01]  /*33c0*/  FADD.FTZ R120, R121, -R120 ;  /* 0x8000007879787221 */ /* 0x000fe20000010000 */
[----:B------:R-:W-:Y:S01]  /*33d0*/  FSEL R116, R116, RZ, P6 ;  /* 0x000000ff74747208 */ /* 0x000fe20003000000 */
[----:B------:R-:W-:Y:S01]  /*33e0*/  FADD.FTZ R174, R123, -R174 ;  /* 0x800000ae7bae7221 */ /* 0x000fe20000010000 */
[----:B------:R-:W-:Y:S01]  /*33f0*/  ISETP.GE.U32.AND P6, PT, R142, RZ, PT ;  /* 0x000000ff8e00720c */ /* 0x000fe20003fc6070 */
[----:B------:R-:W-:-:S02]  /*3400*/  HADD2.F32 R121, -RZ, R102.H1_H1 ;  /* 0x30000066ff797230 */ /* 0x000fc40000004100 */
[----:B------:R-:W-:Y:S01]  /*3410*/  FADD.FTZ R122, R122, -R167 ;  /* 0x800000a77a7a7221 */ /* 0x000fe20000010000 */
[----:B------:R-:W-:Y:S01]  /*3420*/  HADD2.F32 R123, -RZ, R103.H0_H0 ;  /* 0x20000067ff7b7230 */ /* 0x000fe20000004100 */
[----:B------:R-:W-:Y:S01]  /*3430*/  FSEL R156, R156, RZ, P0 ;  /* 0x000000ff9c9c7208 */ /* 0x000fe20000000000 */
[----:B------:R-:W-:Y:S01]  /*3440*/  FMUL.FTZ R105, R105, R154 ;  /* 0x0000009a69697220 */ /* 0x000fe20000410000 */
[----:B------:R-:W-:Y:S01]  /*3450*/  FSEL R157, R157, RZ, P5 ;  /* 0x000000ff9d9d7208 */ /* 0x000fe20002800000 */
[----:B------:R-:W-:Y:S01]  /*3460*/  FADD.FTZ R136, R136, -R175 ;  /* 0x800000af88887221 */ /* 0x000fe20000010000 */
[----:B------:R-:W-:Y:S01]  /*3470*/  FSEL R117, R117, RZ, P4 ;  /* 0x000000ff75757208 */ /* 0x000fe20002000000 */
[----:B------:R-:W-:Y:S01]  /*3480*/  HADD2.F32 R119, -RZ, R102.H0_H0 ;  /* 0x20000066ff777230 */ /* 0x000fe20000004100 */
[----:B------:R-:W-:Y:S01]  /*3490*/  LOP3.LUT P0, RZ, R143, 0xff, RZ, 0xc0, !PT ;  /* 0x000000ff8fff7812 */ /* 0x000fe2000780c0ff */
[----:B------:R-:W-:Y:S01]  /*34a0*/  FFMA.FTZ R121, R153, R122, R121 ;  /* 0x0000007a99797223 */ /* 0x000fe20000010079 */
[C---:B------:R-:W-:Y:S01]  /*34b0*/  LOP3.LUT P5, RZ, R143.reuse, 0xff00, RZ, 0xc0, !PT ;  /* 0x0000ff008fff7812 */ /* 0x040fe200078ac0ff */
[----:B------:R-:W-:Y:S01]  /*34c0*/  HADD2.F32 R165, -RZ, R97.H0_H0 ;  /* 0x20000061ffa57230 */ /* 0x000fe20000004100 */
[C---:B------:R-:W-:Y:S01]  /*34d0*/  LOP3.LUT P4, RZ, R143.reuse, 0xff0000, RZ, 0xc0, !PT ;  /* 0x00ff00008fff7812 */ /* 0x040fe2000788c0ff */
[----:B------:R-:W-:Y:S01]  /*34e0*/  FADD.FTZ R110, R110, -R207 ;  /* 0x800000cf6e6e7221 */ /* 0x000fe20000010000 */
[----:B------:R-:W-:Y:S01]  /*34f0*/  ISETP.GE.U32.AND.EX P6, PT, R143, 0x1000000, PT, P6 ;  /* 0x010000008f00780c */ /* 0x000fe20003fc6160 */
[----:B------:R-:W-:-:S02]  /*3500*/  HADD2.F32 R143, -RZ, R103.H1_H1 ;  /* 0x30000067ff8f7230 */ /* 0x000fc40000004100 */
[----:B------:R-:W-:Y:S01]  /*3510*/  FFMA.FTZ R123, R153, R174, R123 ;  /* 0x000000ae997b7223 */ /* 0x000fe2000001007b */
[----:B------:R-:W-:Y:S02]  /*3520*/  HADD2.F32 R104, -RZ, R96.H0_H0 ;  /* 0x20000060ff687230 */ /* 0x000fe40000004100 */
[----:B------:R-:W-:Y:S01]  /*3530*/  FMUL.FTZ R105, R105, UR4 ;  /* 0x0000000469697c20 */ /* 0x000fe20008410000 */
[----:B------:R-:W-:Y:S01]  /*3540*/  LOP3.LUT P3, RZ, R142, 0xff000000, RZ, 0xc0, !PT ;  /* 0xff0000008eff7812 */ /* 0x000fe2000786c0ff */
[----:B------:R-:W-:Y:S01]  /*3550*/  FADD.FTZ R108, R108, -R195 ;  /* 0x800000c36c6c7221 */ /* 0x000fe20000010000 */
[----:B------:R-:W-:Y:S01]  /*3560*/  FFMA.FTZ R143, R153, R136, R143 ;  /* 0x00000088998f7223 */ /* 0x000fe2000001008f */
[----:B------:R-:W-:Y:S02]  /*3570*/  HADD2.F32 R167, -RZ, R98.H0_H0 ;  /* 0x20000062ffa77230 */ /* 0x000fe40000004100 */
[----:B------:R-:W-:Y:S01]  /*3580*/  FMUL.FTZ R121, R121, R154 ;  /* 0x0000009a79797220 */ /* 0x000fe20000410000 */
[----:B------:R-:W-:Y:S01]  /*3590*/  FADD.FTZ R124, R124, -R237 ;  /* 0x800000ed7c7c7221 */ /* 0x000fe20000010000 */
[C---:B------:R-:W-:Y:S01]  /*35a0*/  FFMA.FTZ R119, R153.reuse, R120, R119 ;  /* 0x0000007899777223 */ /* 0x040fe20000010077 */
[----:B------:R-:W-:Y:S01]  /*35b0*/  FFMA.FTZ R165, R153, R110, R165 ;  /* 0x0000006e99a57223 */ /* 0x000fe200000100a5 */
[----:B------:R-:W-:Y:S01]  /*35c0*/  FMUL.FTZ R123, R123, R154 ;  /* 0x0000009a7b7b7220 */ /* 0x000fe20000410000 */
[----:B------:R-:W-:Y:S01]  /*35d0*/  FFMA.FTZ R161, R153, R108, R104 ;  /* 0x0000006c99a17223 */ /* 0x000fe20000010068 */
[----:B------:R-:W-:Y:S01]  /*35e0*/  FSEL R120, R105, RZ, P3 ;  /* 0x000000ff69787208 */ /* 0x000fe20001800000 */
[----:B------:R-:W-:Y:S01]  /*35f0*/  FMUL.FTZ R121, R121, UR4 ;  /* 0x0000000479797c20 */ /* 0x000fe20008410000 */
[----:B------:R-:W0:Y:S01]  /*3600*/  LDC.64 R104, c[0x0][0x468] ;  /* 0x00011a00ff687b82 */ /* 0x000e220000000a00 */
[-C--:B------:R-:W-:Y:S01]  /*3610*/  FMUL.FTZ R143, R143, R154.reuse ;  /* 0x0000009a8f8f7220 */ /* 0x080fe20000410000 */
[----:B------:R-:W-:Y:S01]  /*3620*/  FMUL.FTZ R119, R119, R154 ;  /* 0x0000009a77777220 */ /* 0x000fe20000410000 */
[----:B------:R-:W-:Y:S01]  /*3630*/  FFMA.FTZ R167, R153, R124, R167 ;  /* 0x0000007c99a77223 */ /* 0x000fe200000100a7 */
[----:B------:R-:W-:Y:S01]  /*3640*/  FMUL.FTZ R123, R123, UR4 ;  /* 0x000000047b7b7c20 */ /* 0x000fe20008410000 */
[-C--:B------:R-:W-:Y:S01]  /*3650*/  FMUL.FTZ R165, R165, R154.reuse ;  /* 0x0000009aa5a57220 */ /* 0x080fe20000410000 */
[-CC-:B------:R-:W-:Y:S01]  /*3660*/  FFMA.FTZ R128, R128, R217.reuse, R219.reuse ;  /* 0x000000d980807223 */ /* 0x180fe200000100db */
[----:B------:R-:W-:Y:S01]  /*3670*/  FFMA.FTZ R134, R134, R217, R219 ;  /* 0x000000d986867223 */ /* 0x000fe200000100db */
[----:B------:R-:W-:Y:S01]  /*3680*/  FMUL.FTZ R143, R143, UR4 ;  /* 0x000000048f8f7c20 */ /* 0x000fe20008410000 */
[----:B------:R-:W-:Y:S01]  /*3690*/  FMUL.FTZ R118, R119, UR4 ;  /* 0x0000000477767c20 */ /* 0x000fe20008410000 */
[----:B------:R-:W-:Y:S01]  /*36a0*/  FSEL R121, R121, RZ, P5 ;  /* 0x000000ff79797208 */ /* 0x000fe20002800000 */
[-C--:B------:R-:W-:Y:S01]  /*36b0*/  FMUL.FTZ R161, R161, R154.reuse ;  /* 0x0000009aa1a17220 */ /* 0x080fe20000410000 */
[----:B------:R-:W-:Y:S01]  /*36c0*/  FMUL.FTZ R167, R167, R154 ;  /* 0x0000009aa7a77220 */ /* 0x000fe20000410000 */
[----:B------:R-:W-:Y:S01]  /*36d0*/  FMUL.FTZ R142, R165, UR4 ;  /* 0x00000004a58e7c20 */ /* 0x000fe20008410000 */
[----:B------:R-:W-:Y:S01]  /*36e0*/  LOP3.LUT P5, RZ, R138, 0xff0000, RZ, 0xc0, !PT ;  /* 0x00ff00008aff7812 */ /* 0x000fe200078ac0ff */
[----:B------:R-:W-:Y:S01]  /*36f0*/  FADD.FTZ R128, R109, -R128 ;  /* 0x800000806d807221 */ /* 0x000fe20000010000 */
[----:B------:R-:W-:Y:S01]  /*3700*/  FSEL R119, R123, RZ, P4 ;  /* 0x000000ff7b777208 */ /* 0x000fe20002000000 */
[----:B------:R-:W-:Y:S01]  /*3710*/  FADD.FTZ R126, R111, -R126 ;  /* 0x8000007e6f7e7221 */ /* 0x000fe20000010000 */
[----:B------:R-:W-:Y:S01]  /*3720*/  FADD.FTZ R134, R127, -R134 ;  /* 0x800000867f867221 */ /* 0x000fe20000010000 */
[----:B------:R-:W-:-:S02]  /*3730*/  HADD2.F32 R108, -RZ, R99.H1_H1 ;  /* 0x30000063ff6c7230 */ /* 0x000fc40000004100 */
[----:B------:R-:W-:Y:S01]  /*3740*/  FADD.FTZ R176, R125, -R176 ;  /* 0x800000b07db07221 */ /* 0x000fe20000010000 */
[----:B------:R-:W-:Y:S02]  /*3750*/  HADD2.F32 R109, -RZ, R96.H1_H1 ;  /* 0x30000060ff6d7230 */ /* 0x000fe40000004100 */
[----:B------:R-:W-:Y:S01]  /*3760*/  FADD.FTZ R198, R129, -R198 ;  /* 0x800000c681c67221 */ /* 0x000fe20000010000 */
[----:B------:R-:W-:Y:S02]  /*3770*/  HADD2.F32 R111, -RZ, R97.H1_H1 ;  /* 0x30000061ff6f7230 */ /* 0x000fe40000004100 */
[----:B------:R-:W-:Y:S01]  /*3780*/  FMUL.FTZ R136, R161, UR4 ;  /* 0x00000004a1887c20 */ /* 0x000fe20008410000 */
[----:B------:R-:W-:Y:S01]  /*3790*/  HADD2.F32 R123, -RZ, R98.H1_H1 ;  /* 0x30000062ff7b7230 */ /* 0x000fe20000004100 */
[----:B------:R-:W-:Y:S01]  /*37a0*/  FSEL R160, R143, RZ, P6 ;  /* 0x000000ff8fa07208 */ /* 0x000fe20003000000 */
[----:B------:R-:W-:Y:S02]  /*37b0*/  HADD2.F32 R127, -RZ, R99.H0_H0 ;  /* 0x20000063ff7f7230 */ /* 0x000fe40000004100 */
[----:B------:R-:W-:Y:S01]  /*37c0*/  FMUL.FTZ R122, R167, UR4 ;  /* 0x00000004a77a7c20 */ /* 0x000fe20008410000 */
[----:B------:R-:W-:Y:S01]  /*37d0*/  LOP3.LUT P3, RZ, R138, 0xff, RZ, 0xc0, !PT ;  /* 0x000000ff8aff7812 */ /* 0x000fe2000786c0ff */
[----:B------:R-:W-:Y:S01]  /*37e0*/  FFMA.FTZ R129, R153, R198, R108 ;  /* 0x000000c699817223 */ /* 0x000fe2000001006c */
[----:B------:R-:W-:Y:S01]  /*37f0*/  LOP3.LUT P6, RZ, R139, 0xff, RZ, 0xc0, !PT ;  /* 0x000000ff8bff7812 */ /* 0x000fe200078cc0ff */
[C---:B------:R-:W-:Y:S01]  /*3800*/  FFMA.FTZ R109, R153.reuse, R128, R109 ;  /* 0x00000080996d7223 */ /* 0x040fe2000001006d */
[----:B------:R-:W-:Y:S01]  /*3810*/  FSEL R142, R142, RZ, P5 ;  /* 0x000000ff8e8e7208 */ /* 0x000fe20002800000 */
[C---:B------:R-:W-:Y:S01]  /*3820*/  FFMA.FTZ R111, R153.reuse, R126, R111 ;  /* 0x0000007e996f7223 */ /* 0x040fe2000001006f */
[----:B------:R-:W-:Y:S01]  /*3830*/  ISETP.GE.U32.AND P5, PT, R138, RZ, PT ;  /* 0x000000ff8a00720c */ /* 0x000fe20003fa6070 */
[C---:B------:R-:W-:Y:S01]  /*3840*/  FFMA.FTZ R125, R153.reuse, R176, R123 ;  /* 0x000000b0997d7223 */ /* 0x040fe2000001007b */
[----:B------:R-:W-:Y:S01]  /*3850*/  FFMA.FTZ R127, R153, R134, R127 ;  /* 0x00000086997f7223 */ /* 0x000fe2000001007f */
[----:B------:R-:W-:Y:S01]  /*3860*/  FSEL R118, R118, RZ, P0 ;  /* 0x000000ff76767208 */ /* 0x000fe20000000000 */
[-C--:B------:R-:W-:Y:S01]  /*3870*/  FMUL.FTZ R123, R109, R154.reuse ;  /* 0x0000009a6d7b7220 */ /* 0x080fe20000410000 */
[----:B------:R-:W-:Y:S01]  /*3880*/  FSEL R136, R136, RZ, P3 ;  /* 0x000000ff88887208 */ /* 0x000fe20001800000 */
[-C--:B------:R-:W-:Y:S01]  /*3890*/  FMUL.FTZ R134, R111, R154.reuse ;  /* 0x0000009a6f867220 */ /* 0x080fe20000410000 */
[----:B------:R-:W-:Y:S01]  /*38a0*/  FSEL R122, R122, RZ, P6 ;  /* 0x000000ff7a7a7208 */ /* 0x000fe20003000000 */
[----:B------:R-:W-:Y:S01]  /*38b0*/  FMUL.FTZ R123, R123, UR4 ;  /* 0x000000047b7b7c20 */ /* 0x000fe20008410000 */
[----:B------:R-:W-:Y:S01]  /*38c0*/  LOP3.LUT P0, RZ, R138, 0xff00, RZ, 0xc0, !PT ;  /* 0x0000ff008aff7812 */ /* 0x000fe2000780c0ff */
[----:B------:R-:W-:Y:S01]  /*38d0*/  FMUL.FTZ R134, R134, UR4 ;  /* 0x0000000486867c20 */ /* 0x000fe20008410000 */
[----:B------:R-:W-:Y:S01]  /*38e0*/  LOP3.LUT P4, RZ, R138, 0xff000000, RZ, 0xc0, !PT ;  /* 0xff0000008aff7812 */ /* 0x000fe2000788c0ff */
[----:B------:R-:W-:Y:S01]  /*38f0*/  FMUL.FTZ R138, R125, R154 ;  /* 0x0000009a7d8a7220 */ /* 0x000fe20000410000 */
[----:B------:R-:W-:Y:S01]  /*3900*/  LOP3.LUT P3, RZ, R139, 0xff00, RZ, 0xc0, !PT ;  /* 0x0000ff008bff7812 */ /* 0x000fe2000786c0ff */
[----:B0-----:R-:W-:Y:S01]  /*3910*/  IMAD.WIDE.U32 R124, R151, 0x10, R104 ;  /* 0x00000010977c7825 */ /* 0x001fe200078e0068 */
[----:B------:R-:W-:-:S03]  /*3920*/  LOP3.LUT P6, RZ, R139, 0xff0000, RZ, 0xc0, !PT ;  /* 0x00ff00008bff7812 */ /* 0x000fc600078cc0ff */
[----:B------:R-:W-:Y:S01]  /*3930*/  FMUL.FTZ R138, R138, UR4 ;  /* 0x000000048a8a7c20 */ /* 0x000fe20008410000 */
[----:B------:R-:W-:Y:S01]  /*3940*/  ISETP.GE.U32.AND.EX P5, PT, R139, 0x1000000, PT, P5 ;  /* 0x010000008b00780c */ /* 0x000fe20003fa6150 */
[-C--:B------:R-:W-:Y:S01]  /*3950*/  FMUL.FTZ R139, R129, R154.reuse ;  /* 0x0000009a818b7220 */ /* 0x080fe20000410000 */
[----:B------:R-:W-:Y:S01]  /*3960*/  FMUL.FTZ R154, R127, R154 ;  /* 0x0000009a7f9a7220 */ /* 0x000fe20000410000 */
[----:B------:R-:W-:Y:S01]  /*3970*/  IMAD.WIDE.U32 R152, R152, 0x10, R104 ;  /* 0x0000001098987825 */ /* 0x000fe200078e0068 */
[----:B------:R-:W-:-:S03]  /*3980*/  F2FP.F16.F32.PACK_AB R108, R0, R133 ;  /* 0x00000085006c723e */ /* 0x000fc600000000ff */
[----:B------:R-:W-:Y:S01]  /*3990*/  FMUL.FTZ R139, R139, UR4 ;  /* 0x000000048b8b7c20 */ /* 0x000fe20008410000 */
[----:B------:R-:W-:Y:S01]  /*39a0*/  FMUL.FTZ R154, R154, UR4 ;  /* 0x000000049a9a7c20 */ /* 0x000fe20008410000 */
[--C-:B------:R-:W-:Y:S01]  /*39b0*/  IMAD.WIDE.U32 R150, R150, 0x10, R104.reuse ;  /* 0x0000001096967825 */ /* 0x100fe200078e0068 */
[----:B------:R-:W-:Y:S02]  /*39c0*/  F2FP.F16.F32.PACK_AB R118, R121, R118 ;  /* 0x000000767976723e */ /* 0x000fe400000000ff */
[----:B------:R-:W-:Y:S01]  /*39d0*/  F2FP.F16.F32.PACK_AB R107, R107, R162 ;  /* 0x000000a26b6b723e */ /* 0x000fe200000000ff */
[--C-:B------:R-:W-:Y:S01]  /*39e0*/  IMAD.WIDE.U32 R126, R148, 0x10, R104.reuse ;  /* 0x00000010947e7825 */ /* 0x100fe200078e0068 */
[----:B------:R-:W-:Y:S02]  /*39f0*/  F2FP.F16.F32.PACK_AB R106, R106, R179 ;  /* 0x000000b36a6a723e */ /* 0x000fe400000000ff */
[----:B------:R-:W-:Y:S01]  /*3a00*/  F2FP.F16.F32.PACK_AB R114, R113, R114 ;  /* 0x000000727172723e */ /* 0x000fe200000000ff */
[----:B------:R-:W-:Y:S01]  /*3a10*/  IMAD.WIDE.U32 R128, R149, 0x10, R104 ;  /* 0x0000001095807825 */ /* 0x000fe200078e0068 */
[----:B------:R-:W-:-:S02]  /*3a20*/  F2FP.F16.F32.PACK_AB R104, R131, R130 ;  /* 0x000000828368723e */ /* 0x000fc400000000ff */
[----:B------:R-:W-:Y:S02]  /*3a30*/  F2FP.F16.F32.PACK_AB R105, R163, R132 ;  /* 0x00000084a369723e */ /* 0x000fe400000000ff */
[----:B------:R-:W-:Y:S02]  /*3a40*/  FSEL R154, R154, RZ, P6 ;  /* 0x000000ff9a9a7208 */ /* 0x000fe40003000000 */
[----:B------:R-:W-:Y:S01]  /*3a50*/  FSEL R139, R139, RZ, P5 ;  /* 0x000000ff8b8b7208 */ /* 0x000fe20002800000 */
[----:B------:R0:W-:Y:S01]  /*3a60*/  STG.E.128 desc[UR6][R152.64], R104 ;  /* 0x0000006898007986 */ /* 0x0001e2000c101d06 */
[----:B------:R-:W-:Y:S02]  /*3a70*/  FSEL R133, R138, RZ, P3 ;  /* 0x000000ff8a857208 */ /* 0x000fe40001800000 */
[----:B------:R-:W-:Y:S02]  /*3a80*/  FSEL R121, R134, RZ, P4 ;  /* 0x000000ff86797208 */ /* 0x000fe40002000000 */
[----:B------:R-:W-:-:S02]  /*3a90*/  FSEL R131, R123, RZ, P0 ;  /* 0x000000ff7b837208 */ /* 0x000fc40000000000 */
[----:B------:R-:W-:Y:S02]  /*3aa0*/  F2FP.F16.F32.PACK_AB R111, R178, R159 ;  /* 0x0000009fb26f723e */ /* 0x000fe400000000ff */
[----:B------:R-:W-:Y:S02]  /*3ab0*/  F2FP.F16.F32.PACK_AB R110, R164, R155 ;  /* 0x0000009ba46e723e */ /* 0x000fe400000000ff */
[----:B------:R-:W-:Y:S02]  /*3ac0*/  F2FP.F16.F32.PACK_AB R109, R158, R135 ;  /* 0x000000879e6d723e */ /* 0x000fe400000000ff */
        /* <DEDUP_REMOVED lines=8> */
[----:B------:R-:W-:Y:S02]  /*3b50*/  F2FP.F16.F32.PACK_AB R123, R139, R154 ;  /* 0x0000009a8b7b723e */ /* 0x000fe400000000ff */
[----:B------:R-:W-:Y:S01]  /*3b60*/  F2FP.F16.F32.PACK_AB R122, R133, R122 ;  /* 0x0000007a857a723e */ /* 0x000fe200000000ff */
[----:B------:R0:W-:Y:S01]  /*3b70*/  STG.E.128 desc[UR6][R126.64], R116 ;  /* 0x000000747e007986 */ /* 0x0001e2000c101d06 */
[----:B------:R-:W-:-:S02]  /*3b80*/  F2FP.F16.F32.PACK_AB R121, R121, R142 ;  /* 0x0000008e7979723e */ /* 0x000fc400000000ff */
[----:B------:R-:W-:-:S05]  /*3b90*/  F2FP.F16.F32.PACK_AB R120, R131, R136 ;  /* 0x000000888378723e */ /* 0x000fca00000000ff */
[----:B------:R0:W-:Y:S01]  /*3ba0*/  STG.E.128 desc[UR6][R128.64], R120 ;  /* 0x0000007880007986 */ /* 0x0001e2000c101d06 */
[----:B------:R-:W-:Y:S05]  /*3bb0*/  BRA `(.L_x_10501) ;  /* 0x0000004000807947 */ /* 0x000fea0003800000 */
.L_x_10500:
[-CC-:B------:R-:W-:Y:S01]  /*3bc0*/  FFMA.FTZ R200, R200, R217.reuse, R219.reuse ;  /* 0x000000d9c8c87223 */ /* 0x180fe200000100db */
[-CC-:B------:R-:W-:Y:S01]  /*3bd0*/  FFMA.FTZ R85, R198, R217.reuse, R219.reuse ;  /* 0x000000d9c6557223 */ /* 0x180fe200000100db */
[----:B------:R-:W-:Y:S01]  /*3be0*/  FFMA.FTZ R204, R204, R217, R219 ;  /* 0x000000d9cccc7223 */ /* 0x000fe200000100db */
[--C-:B-----5:R-:W-:Y:S02]  /*3bf0*/  HADD2.F32 R104, -RZ, R95.reuse.H0_H0 ;  /* 0x2000005fff687230 */ /* 0x120fe40000004100 */
[----:B------:R-:W-:Y:S01]  /*3c00*/  FADD.FTZ R86, R197, -R200 ;  /* 0x800000c8c5567221 */ /* 0x000fe20000010000 */
[----:B------:R-:W-:Y:S01]  /*3c10*/  FADD.FTZ R196, R196, -R85 ;  /* 0x80000055c4c47221 */ /* 0x000fe20000010000 */
[----:B------:R-:W-:Y:S02]  /*3c20*/  HADD2.F32 R85, -RZ, R95.H1_H1 ;  /* 0x3000005fff557230 */ /* 0x000fe40000004100 */
[----:B------:R-:W-:Y:S01]  /*3c30*/  FADD.FTZ R84, R201, -R204 ;  /* 0x800000ccc9547221 */ /* 0x000fe20000010000 */
[----:B------:R-:W-:-:S02]  /*3c40*/  HADD2.F32 R87, -RZ, R94.H0_H0 ;  /* 0x2000005eff577230 */ /* 0x000fc40000004100 */
[C---:B------:R-:W-:Y:S01]  /*3c50*/  FFMA.FTZ R86, R153.reuse, R86, R104 ;  /* 0x0000005699567223 */ /* 0x040fe20000010068 */
[----:B------:R-:W-:Y:S01]  /*3c60*/  ISETP.GE.U32.AND P3, PT, R162, RZ, PT ;  /* 0x000000ffa200720c */ /* 0x000fe20003f66070 */
[----:B------:R-:W-:Y:S01]  /*3c70*/  FFMA.FTZ R85, R153, R196, R85 ;  /* 0x000000c499557223 */ /* 0x000fe20000010055 */
[----:B------:R-:W-:Y:S01]  /*3c80*/  LOP3.LUT P0, RZ, R163, 0xff0000, RZ, 0xc0, !PT ;  /* 0x00ff0000a3ff7812 */ /* 0x000fe2000780c0ff */
[----:B------:R-:W-:Y:S01]  /*3c90*/  FFMA.FTZ R84, R153, R84, R87 ;  /* 0x0000005499547223 */ /* 0x000fe20000010057 */
[-C--:B------:R-:W-:Y:S01]  /*3ca0*/  FMUL.FTZ R87, R86, R154.reuse ;  /* 0x0000009a56577220 */ /* 0x080fe20000410000 */
[-C--:B------:R-:W-:Y:S01]  /*3cb0*/  FMUL.FTZ R104, R85, R154.reuse ;  /* 0x0000009a55687220 */ /* 0x080fe20000410000 */
[----:B------:R-:W-:Y:S01]  /*3cc0*/  ISETP.GE.U32.AND.EX P3, PT, R163, 0x1000000, PT, P3 ;  /* 0x01000000a300780c */ /* 0x000fe20003f66130 */
[-CC-:B------:R-:W-:Y:S01]  /*3cd0*/  FFMA.FTZ R202, R202, R217.reuse, R219.reuse ;  /* 0x000000d9caca7223 */ /* 0x180fe200000100db */
[----:B------:R-:W-:Y:S01]  /*3ce0*/  FMUL.FTZ R197, R87, UR4 ;  /* 0x0000000457c57c20 */ /* 0x000fe20008410000 */
[----:B------:R-:W-:Y:S01]  /*3cf0*/  FMUL.FTZ R87, R84, R154 ;  /* 0x0000009a54577220 */ /* 0x000fe20000410000 */
[----:B------:R-:W-:Y:S01]  /*3d00*/  FMUL.FTZ R104, R104, UR4 ;  /* 0x0000000468687c20 */ /* 0x000fe20008410000 */
[----:B------:R-:W-:Y:S01]  /*3d10*/  LOP3.LUT P6, RZ, R163, 0xff, RZ, 0xc0, !PT ;  /* 0x000000ffa3ff7812 */ /* 0x000fe200078cc0ff */
[----:B------:R-:W-:Y:S01]  /*3d20*/  FADD.FTZ R198, R199, -R202 ;  /* 0x800000cac7c67221 */ /* 0x000fe20000010000 */
[----:B------:R-:W-:Y:S01]  /*3d30*/  FMUL.FTZ R87, R87, UR4 ;  /* 0x0000000457577c20 */ /* 0x000fe20008410000 */
[----:B------:R-:W-:Y:S01]  /*3d40*/  FSEL R197, R197, RZ, P0 ;  /* 0x000000ffc5c57208 */ /* 0x000fe20000000000 */
[-CC-:B------:R-:W-:Y:S01]  /*3d50*/  FFMA.FTZ R200, R207, R217.reuse, R219.reuse ;  /* 0x000000d9cfc87223 */ /* 0x180fe200000100db */
[----:B------:R-:W-:Y:S01]  /*3d60*/  FSEL R196, R104, RZ, P3 ;  /* 0x000000ff68c47208 */ /* 0x000fe20001800000 */
[-CC-:B------:R-:W-:Y:S01]  /*3d70*/  FFMA.FTZ R104, R184, R217.reuse, R219.reuse ;  /* 0x000000d9b8687223 */ /* 0x180fe200000100db */
[C---:B------:R-:W-:Y:S01]  /*3d80*/  LOP3.LUT P4, RZ, R162.reuse, 0xff, RZ, 0xc0, !PT ;  /* 0x000000ffa2ff7812 */ /* 0x040fe2000788c0ff */
[----:B------:R-:W-:Y:S01]  /*3d90*/  HADD2.F32 R184, -RZ, R94.H1_H1 ;  /* 0x3000005effb87230 */ /* 0x000fe20000004100 */
[C---:B------:R-:W-:Y:S01]  /*3da0*/  LOP3.LUT P5, RZ, R162.reuse, 0xff00, RZ, 0xc0, !PT ;  /* 0x0000ff00a2ff7812 */ /* 0x040fe200078ac0ff */
[----:B------:R-:W-:Y:S01]  /*3db0*/  HADD2.F32 R107, -RZ, R92.H0_H0 ;  /* 0x2000005cff6b7230 */ /* 0x000fe20000004100 */
[C---:B------:R-:W-:Y:S01]  /*3dc0*/  LOP3.LUT P0, RZ, R162.reuse, 0xff0000, RZ, 0xc0, !PT ;  /* 0x00ff0000a2ff7812 */ /* 0x040fe2000780c0ff */
[-CC-:B------:R-:W-:Y:S01]  /*3dd0*/  FFMA.FTZ R106, R195, R217.reuse, R219.reuse ;  /* 0x000000d9c36a7223 */ /* 0x180fe200000100db */
[----:B------:R-:W-:Y:S01]  /*3de0*/  LOP3.LUT P3, RZ, R162, 0xff000000, RZ, 0xc0, !PT ;  /* 0xff000000a2ff7812 */ /* 0x000fe2000786c0ff */
[--C-:B------:R-:W-:Y:S01]  /*3df0*/  HADD2.F32 R195, -RZ, R93.reuse.H0_H0 ;  /* 0x2000005dffc37230 */ /* 0x100fe20000004100 */
[----:B------:R-:W-:Y:S01]  /*3e00*/  FSEL R162, R87, RZ, P6 ;  /* 0x000000ff57a27208 */ /* 0x000fe20003000000 */
[-CC-:B------:R-:W-:Y:S01]  /*3e10*/  FFMA.FTZ R87, R0, R217.reuse, R219.reuse ;  /* 0x000000d900577223 */ /* 0x180fe200000100db */
[----:B------:R-:W-:Y:S01]  /*3e20*/  FFMA.FTZ R198, R153, R198, R184 ;  /* 0x000000c699c67223 */ /* 0x000fe200000100b8 */
[----:B------:R-:W-:Y:S01]  /*3e30*/  FADD.FTZ R200, R205, -R200 ;  /* 0x800000c8cdc87221 */ /* 0x000fe20000010000 */
[-C--:B------:R-:W-:Y:S01]  /*3e40*/  FFMA.FTZ R206, R206, R217.reuse, R219 ;  /* 0x000000d9cece7223 */ /* 0x080fe200000100db */
[----:B------:R-:W-:Y:S01]  /*3e50*/  FADD.FTZ R0, R194, -R87 ;  /* 0x80000057c2007221 */ /* 0x000fe20000010000 */
[----:B------:R-:W-:Y:S01]  /*3e60*/  FFMA.FTZ R87, R190, R217, R219 ;  /* 0x000000d9be577223 */ /* 0x000fe200000100db */
[----:B------:R-:W-:-:S02]  /*3e70*/  HADD2.F32 R105, -RZ, R93.H1_H1 ;  /* 0x3000005dff697230 */ /* 0x000fc40000004100 */
[----:B------:R-:W-:Y:S01]  /*3e80*/  FADD.FTZ R206, R203, -R206 ;  /* 0x800000cecbce7221 */ /* 0x000fe20000010000 */
[C---:B------:R-:W-:Y:S01]  /*3e90*/  FFMA.FTZ R107, R153.reuse, R0, R107 ;  /* 0x00000000996b7223 */ /* 0x040fe2000001006b */
[----:B------:R-:W-:Y:S01]  /*3ea0*/  FMUL.FTZ R0, R198, R154 ;  /* 0x0000009ac6007220 */ /* 0x000fe20000410000 */
[----:B------:R-:W-:Y:S01]  /*3eb0*/  FFMA.FTZ R195, R153, R200, R195 ;  /* 0x000000c899c37223 */ /* 0x000fe200000100c3 */
[----:B------:R-:W-:Y:S01]  /*3ec0*/  LOP3.LUT P6, RZ, R163, 0xff00, RZ, 0xc0, !PT ;  /* 0x0000ff00a3ff7812 */ /* 0x000fe200078cc0ff */
[----:B------:R-:W-:Y:S01]  /*3ed0*/  FADD.FTZ R106, R193, -R106 ;  /* 0x8000006ac16a7221 */ /* 0x000fe20000010000 */
[----:B------:R-:W-:Y:S01]  /*3ee0*/  FFMA.FTZ R188, R188, R217, R219 ;  /* 0x000000d9bcbc7223 */ /* 0x000fe200000100db */
[----:B------:R-:W-:Y:S02]  /*3ef0*/  HADD2.F32 R163, -RZ, R82.H0_H0 ;  /* 0x20000052ffa37230 */ /* 0x000fe40000004100 */
[----:B------:R-:W-:Y:S01]  /*3f00*/  FADD.FTZ R104, R187, -R104 ;  /* 0x80000068bb687221 */ /* 0x000fe20000010000 */
[----:B------:R-:W-:Y:S01]  /*3f10*/  FADD.FTZ R192, R192, -R87 ;  /* 0x80000057c0c07221 */ /* 0x000fe20000010000 */
[----:B------:R-:W-:Y:S01]  /*3f20*/  FMUL.FTZ R193, R0, UR4 ;  /* 0x0000000400c17c20 */ /* 0x000fe20008410000 */
[----:B------:R-:W-:-:S02]  /*3f30*/  HADD2.F32 R87, -RZ, R92.H1_H1 ;  /* 0x3000005cff577230 */ /* 0x000fc40000004100 */
[----:B------:R-:W-:Y:S01]  /*3f40*/  FFMA.FTZ R194, R153, R206, R105 ;  /* 0x000000ce99c27223 */ /* 0x000fe20000010069 */
[----:B------:R-:W-:Y:S01]  /*3f50*/  FMUL.FTZ R0, R195, R154 ;  /* 0x0000009ac3007220 */ /* 0x000fe20000410000 */
[--C-:B------:R-:W-:Y:S02]  /*3f60*/  HADD2.F32 R105, -RZ, R83.reuse.H0_H0 ;  /* 0x20000053ff697230 */ /* 0x100fe40000004100 */
[----:B------:R-:W-:Y:S01]  /*3f70*/  FADD.FTZ R188, R191, -R188 ;  /* 0x800000bcbfbc7221 */ /* 0x000fe20000010000 */
[----:B------:R-:W-:Y:S02]  /*3f80*/  HADD2.F32 R187, -RZ, R83.H1_H1 ;  /* 0x30000053ffbb7230 */ /* 0x000fe40000004100 */
[C---:B------:R-:W-:Y:S01]  /*3f90*/  FFMA.FTZ R104, R153.reuse, R104, R163 ;  /* 0x0000006899687223 */ /* 0x040fe200000100a3 */
[----:B------:R-:W-:Y:S01]  /*3fa0*/  FMUL.FTZ R163, R194, R154 ;  /* 0x0000009ac2a37220 */ /* 0x000fe20000410000 */
[----:B------:R-:W-:Y:S01]  /*3fb0*/  FMUL.FTZ R191, R0, UR4 ;  /* 0x0000000400bf7c20 */ /* 0x000fe20008410000 */
[----:B------:R-:W-:Y:S01]  /*3fc0*/  FFMA.FTZ R106, R153, R106, R87 ;  /* 0x0000006a996a7223 */ /* 0x000fe20000010057 */
[----:B------:R-:W-:Y:S01]  /*3fd0*/  FMUL.FTZ R0, R107, R154 ;  /* 0x0000009a6b007220 */ /* 0x000fe20000410000 */
[C---:B------:R-:W-:Y:S01]  /*3fe0*/  FFMA.FTZ R87, R153.reuse, R188, R105 ;  /* 0x000000bc99577223 */ /* 0x040fe20000010069 */
[----:B------:R-:W-:Y:S01]  /*3ff0*/  FFMA.FTZ R105, R153, R192, R187 ;  /* 0x000000c099697223 */ /* 0x000fe200000100bb */
[----:B------:R-:W-:Y:S01]  /*4000*/  FMUL.FTZ R192, R163, UR4 ;  /* 0x00000004a3c07c20 */ /* 0x000fe20008410000 */
[----:B------:R-:W-:Y:S01]  /*4010*/  FMUL.FTZ R0, R0, UR4 ;  /* 0x0000000400007c20 */ /* 0x000fe20008410000 */
[-C--:B------:R-:W-:Y:S01]  /*4020*/  FMUL.FTZ R163, R106, R154.reuse ;  /* 0x0000009a6aa37220 */ /* 0x080fe20000410000 */
[-CC-:B------:R-:W-:Y:S01]  /*4030*/  FFMA.FTZ R180, R180, R217.reuse, R219.reuse ;  /* 0x000000d9b4b47223 */ /* 0x180fe200000100db */
[-CC-:B------:R-:W-:Y:S01]  /*4040*/  FFMA.FTZ R182, R182, R217.reuse, R219.reuse ;  /* 0x000000d9b6b67223 */ /* 0x180fe200000100db */
[----:B------:R-:W-:Y:S01]  /*4050*/  FSEL R192, R192, RZ, P3 ;  /* 0x000000ffc0c07208 */ /* 0x000fe20001800000 */
[----:B------:R-:W-:Y:S01]  /*4060*/  FMUL.FTZ R163, R163, UR4 ;  /* 0x00000004a3a37c20 */ /* 0x000fe20008410000 */
[----:B------:R-:W-:Y:S01]  /*4070*/  FSEL R190, R0, RZ, P4 ;  /* 0x000000ff00be7208 */ /* 0x000fe20002000000 */
[-C--:B------:R-:W-:Y:S01]  /*4080*/  FMUL.FTZ R0, R87, R154.reuse ;  /* 0x0000009a57007220 */ /* 0x080fe20000410000 */
[----:B------:R-:W-:Y:S01]  /*4090*/  LOP3.LUT P3, RZ, R159, 0xff, RZ, 0xc0, !PT ;  /* 0x000000ff9fff7812 */ /* 0x000fe2000786c0ff */
[----:B------:R-:W-:Y:S01]  /*40a0*/  FADD.FTZ R180, R183, -R180 ;  /* 0x800000b4b7b47221 */ /* 0x000fe20000010000 */
[----:B------:R-:W-:Y:S01]  /*40b0*/  FSEL R188, R163, RZ, P5 ;  /* 0x000000ffa3bc7208 */ /* 0x000fe20002800000 */
[----:B------:R-:W-:Y:S01]  /*40c0*/  FMUL.FTZ R187, R0, UR4 ;  /* 0x0000000400bb7c20 */ /* 0x000fe20008410000 */
[-C--:B------:R-:W-:Y:S01]  /*40d0*/  FMUL.FTZ R163, R105, R154.reuse ;  /* 0x0000009a69a37220 */ /* 0x080fe20000410000 */
[----:B------:R-:W-:Y:S01]  /*40e0*/  ISETP.GE.U32.AND P5, PT, R158, RZ, PT ;  /* 0x000000ff9e00720c */ /* 0x000fe20003fa6070 */
[----:B------:R-:W-:Y:S01]  /*40f0*/  FMUL.FTZ R0, R104, R154 ;  /* 0x0000009a68007220 */ /* 0x000fe20000410000 */
[----:B------:R-:W-:Y:S01]  /*4100*/  LOP3.LUT P4, RZ, R159, 0xff0000, RZ, 0xc0, !PT ;  /* 0x00ff00009fff7812 */ /* 0x000fe2000788c0ff */
[----:B------:R-:W-:Y:S01]  /*4110*/  FMUL.FTZ R163, R163, UR4 ;  /* 0x00000004a3a37c20 */ /* 0x000fe20008410000 */
[----:B------:R-:W-:Y:S01]  /*4120*/  ISETP.GE.U32.AND.EX P5, PT, R159, 0x1000000, PT, P5 ;  /* 0x010000009f00780c */ /* 0x000fe20003fa6150 */
[----:B------:R-:W-:Y:S01]  /*4130*/  FMUL.FTZ R0, R0, UR4 ;  /* 0x0000000400007c20 */ /* 0x000fe20008410000 */
[----:B------:R-:W-:Y:S01]  /*4140*/  FSEL R193, R193, RZ, P6 ;  /* 0x000000ffc1c17208 */ /* 0x000fe20003000000 */
[-CC-:B------:R-:W-:Y:S01]  /*4150*/  FFMA.FTZ R186, R186, R217.reuse, R219.reuse ;  /* 0x000000d9baba7223 */ /* 0x180fe200000100db */
[----:B------:R-:W-:Y:S01]  /*4160*/  FSEL R184, R163, RZ, P5 ;  /* 0x000000ffa3b87208 */ /* 0x000fe20002800000 */
[-CC-:B------:R-:W-:Y:S01]  /*4170*/  FFMA.FTZ R170, R170, R217.reuse, R219.reuse ;  /* 0x000000d9aaaa7223 */ /* 0x180fe200000100db */
[----:B------:R-:W-:Y:S01]  /*4180*/  FSEL R163, R0, RZ, P3 ;  /* 0x000000ff00a37208 */ /* 0x000fe20001800000 */
[-CC-:B------:R-:W-:Y:S01]  /*4190*/  FFMA.FTZ R0, R177, R217.reuse, R219.reuse ;  /* 0x000000d9b1007223 */ /* 0x180fe200000100db */
[----:B------:R-:W-:Y:S01]  /*41a0*/  LOP3.LUT P3, RZ, R159, 0xff00, RZ, 0xc0, !PT ;  /* 0x0000ff009fff7812 */ /* 0x000fe2000786c0ff */
[-C--:B------:R-:W-:Y:S01]  /*41b0*/  FFMA.FTZ R159, R166, R217.reuse, R219 ;  /* 0x000000d9a69f7223 */ /* 0x080fe200000100db */
[----:B------:R-:W-:Y:S01]  /*41c0*/  FSEL R191, R191, RZ, P0 ;  /* 0x000000ffbfbf7208 */ /* 0x000fe20000000000 */
[----:B------:R-:W-:Y:S01]  /*41d0*/  HADD2.F32 R166, -RZ, R82.H1_H1 ;  /* 0x30000052ffa67230 */ /* 0x000fe20000004100 */
[----:B------:R-:W-:Y:S01]  /*41e0*/  FSEL R187, R187, RZ, P4 ;  /* 0x000000ffbbbb7208 */ /* 0x000fe20002000000 */
[----:B------:R-:W-:Y:S01]  /*41f0*/  FADD.FTZ R168, R168, -R159 ;  /* 0x8000009fa8a87221 */ /* 0x000fe20000010000 */
[----:B------:R-:W-:Y:S01]  /*4200*/  HADD2.F32 R159, -RZ, R81.H0_H0 ;  /* 0x20000051ff9f7230 */ /* 0x000fe20000004100 */
[C---:B------:R-:W-:Y:S01]  /*4210*/  LOP3.LUT P6, RZ, R158.reuse, 0xff, RZ, 0xc0, !PT ;  /* 0x000000ff9eff7812 */ /* 0x040fe200078cc0ff */
[----:B------:R-:W-:Y:S01]  /*4220*/  FADD.FTZ R186, R189, -R186 ;  /* 0x800000babdba7221 */ /* 0x000fe20000010000 */
[C---:B------:R-:W-:Y:S01]  /*4230*/  LOP3.LUT P0, RZ, R158.reuse, 0xff00, RZ, 0xc0, !PT ;  /* 0x0000ff009eff7812 */ /* 0x040fe2000780c0ff */
[----:B------:R-:W-:Y:S01]  /*4240*/  FADD.FTZ R0, R179, -R0 ;  /* 0x80000000b3007221 */ /* 0x000fe20000010000 */
[C---:B------:R-:W-:Y:S01]  /*4250*/  LOP3.LUT P4, RZ, R158.reuse, 0xff0000, RZ, 0xc0, !PT ;  /* 0x00ff00009eff7812 */ /* 0x040fe2000788c0ff */
[--C-:B------:R-:W-:Y:S01]  /*4260*/  HADD2.F32 R179, -RZ, R80.reuse.H0_H0 ;  /* 0x20000050ffb37230 */ /* 0x100fe20000004100 */
[----:B------:R-:W-:Y:S01]  /*4270*/  LOP3.LUT P5, RZ, R158, 0xff000000, RZ, 0xc0, !PT ;  /* 0xff0000009eff7812 */ /* 0x000fe200078ac0ff */
[----:B------:R-:W-:Y:S01]  /*4280*/  FFMA.FTZ R158, R178, R217, R219 ;  /* 0x000000d9b29e7223 */ /* 0x000fe200000100db */
[----:B------:R-:W-:Y:S01]  /*4290*/  FADD.FTZ R178, R185, -R182 ;  /* 0x800000b6b9b27221 */ /* 0x000fe20000010000 */
[----:B------:R-:W-:Y:S01]  /*42a0*/  FFMA.FTZ R182, R153, R180, R159 ;  /* 0x000000b499b67223 */ /* 0x000fe2000001009f */
[----:B------:R-:W-:-:S02]  /*42b0*/  HADD2.F32 R159, -RZ, R80.H1_H1 ;  /* 0x30000050ff9f7230 */ /* 0x000fc40000004100 */
[----:B------:R-:W-:Y:S01]  /*42c0*/  FADD.FTZ R158, R181, -R158 ;  /* 0x8000009eb59e7221 */ /* 0x000fe20000010000 */
[----:B------:R-:W-:Y:S01]  /*42d0*/  FFMA.FTZ R172, R172, R217, R219 ;  /* 0x000000d9acac7223 */ /* 0x000fe200000100db */
[----:B------:R-:W-:Y:S01]  /*42e0*/  FFMA.FTZ R183, R153, R186, R166 ;  /* 0x000000ba99b77223 */ /* 0x000fe200000100a6 */
[----:B------:R-:W-:Y:S01]  /*42f0*/  FADD.FTZ R170, R171, -R170 ;  /* 0x800000aaabaa7221 */ /* 0x000fe20000010000 */
[----:B------:R-:W-:Y:S01]  /*4300*/  FFMA.FTZ R180, R153, R158, R159 ;  /* 0x0000009e99b47223 */ /* 0x000fe2000001009f */
[----:B------:R-:W-:Y:S01]  /*4310*/  FMUL.FTZ R158, R182, R154 ;  /* 0x0000009ab69e7220 */ /* 0x000fe20000410000 */
[----:B------:R-:W-:Y:S02]  /*4320*/  HADD2.F32 R181, -RZ, R81.H1_H1 ;  /* 0x30000051ffb57230 */ /* 0x000fe40000004100 */
[----:B------:R-:W-:Y:S01]  /*4330*/  FADD.FTZ R172, R173, -R172 ;  /* 0x800000acadac7221 */ /* 0x000fe20000010000 */
[--C-:B------:R-:W-:Y:S02]  /*4340*/  HADD2.F32 R171, -RZ, R91.reuse.H1_H1 ;  /* 0x3000005bffab7230 */ /* 0x100fe40000004100 */
[----:B------:R-:W-:Y:S01]  /*4350*/  FFMA.FTZ R179, R153, R0, R179 ;  /* 0x0000000099b37223 */ /* 0x000fe200000100b3 */
[----:B------:R-:W-:Y:S01]  /*4360*/  FMUL.FTZ R158, R158, UR4 ;  /* 0x000000049e9e7c20 */ /* 0x000fe20008410000 */
[----:B------:R-:W-:Y:S01]  /*4370*/  FMUL.FTZ R0, R183, R154 ;  /* 0x0000009ab7007220 */ /* 0x000fe20000410000 */
[C---:B------:R-:W-:Y:S01]  /*4380*/  FFMA.FTZ R181, R153.reuse, R178, R181 ;  /* 0x000000b299b57223 */ /* 0x040fe200000100b5 */
[----:B------:R-:W-:Y:S01]  /*4390*/  FFMA.FTZ R178, R153, R172, R171 ;  /* 0x000000ac99b27223 */ /* 0x000fe200000100ab */
[----:B------:R-:W-:-:S02]  /*43a0*/  HADD2.F32 R177, -RZ, R91.H0_H0 ;  /* 0x2000005bffb17230 */ /* 0x000fc40000004100 */
[----:B------:R-:W-:Y:S01]  /*43b0*/  FMUL.FTZ R172, R0, UR4 ;  /* 0x0000000400ac7c20 */ /* 0x000fe20008410000 */
[----:B------:R-:W-:Y:S01]  /*43c0*/  FSEL R171, R158, RZ, P4 ;  /* 0x000000ff9eab7208 */ /* 0x000fe20002000000 */
[-C--:B------:R-:W-:Y:S01]  /*43d0*/  FMUL.FTZ R0, R179, R154.reuse ;  /* 0x0000009ab3007220 */ /* 0x080fe20000410000 */
[-C--:B------:R-:W-:Y:S01]  /*43e0*/  FMUL.FTZ R158, R180, R154.reuse ;  /* 0x0000009ab49e7220 */ /* 0x080fe20000410000 */
[--C-:B------:R-:W-:Y:S02]  /*43f0*/  HADD2.F32 R173, -RZ, R90.reuse.H0_H0 ;  /* 0x2000005affad7230 */ /* 0x100fe40000004100 */
[----:B------:R-:W-:Y:S01]  /*4400*/  FMUL.FTZ R159, R181, R154 ;  /* 0x0000009ab59f7220 */ /* 0x000fe20000410000 */
[----:B------:R-:W-:Y:S01]  /*4410*/  FMUL.FTZ R0, R0, UR4 ;  /* 0x0000000400007c20 */ /* 0x000fe20008410000 */
[----:B------:R-:W-:Y:S01]  /*4420*/  FMUL.FTZ R158, R158, UR4 ;  /* 0x000000049e9e7c20 */ /* 0x000fe20008410000 */
[C---:B------:R-:W-:Y:S01]  /*4430*/  FFMA.FTZ R177, R153.reuse, R170, R177 ;  /* 0x000000aa99b17223 */ /* 0x040fe200000100b1 */
[----:B------:R-:W-:Y:S01]  /*4440*/  FFMA.FTZ R173, R153, R168, R173 ;  /* 0x000000a899ad7223 */ /* 0x000fe200000100ad */
[----:B------:R-:W-:Y:S01]  /*4450*/  FMUL.FTZ R159, R159, UR4 ;  /* 0x000000049f9f7c20 */ /* 0x000fe20008410000 */
[----:B------:R-:W-:Y:S01]  /*4460*/  FSEL R168, R0, RZ, P6 ;  /* 0x000000ff00a87208 */ /* 0x000fe20003000000 */
[-C--:B------:R-:W-:Y:S01]  /*4470*/  FMUL.FTZ R0, R177, R154.reuse ;  /* 0x0000009ab1007220 */ /* 0x080fe20000410000 */
[----:B------:R-:W-:Y:S01]  /*4480*/  FSEL R166, R158, RZ, P0 ;  /* 0x000000ff9ea67208 */ /* 0x000fe20000000000 */
[----:B------:R-:W-:Y:S01]  /*4490*/  FMUL.FTZ R158, R178, R154 ;  /* 0x0000009ab29e7220 */ /* 0x000fe20000410000 */
[----:B------:R-:W-:Y:S01]  /*44a0*/  ISETP.GE.U32.AND P0, PT, R156, RZ, PT ;  /* 0x000000ff9c00720c */ /* 0x000fe20003f06070 */
[-CC-:B------:R-:W-:Y:S01]  /*44b0*/  FFMA.FTZ R120, R120, R217.reuse, R219.reuse ;  /* 0x000000d978787223 */ /* 0x180fe200000100db */
[----:B------:R-:W-:Y:S01]  /*44c0*/  FSEL R170, R159, RZ, P5 ;  /* 0x000000ff9faa7208 */ /* 0x000fe20002800000 */
[----:B------:R-:W-:Y:S01]  /*44d0*/  FMUL.FTZ R159, R0, UR4 ;  /* 0x00000004009f7c20 */ /* 0x000fe20008410000 */
[----:B------:R-:W-:Y:S01]  /*44e0*/  FMUL.FTZ R158, R158, UR4 ;  /* 0x000000049e9e7c20 */ /* 0x000fe20008410000 */
[----:B------:R-:W-:Y:S01]  /*44f0*/  LOP3.LUT P6, RZ, R157, 0xff0000, RZ, 0xc0, !PT ;  /* 0x00ff00009dff7812 */ /* 0x000fe200078cc0ff */
[-CC-:B------:R-:W-:Y:S01]  /*4500*/  FFMA.FTZ R200, R175, R217.reuse, R219.reuse ;  /* 0x000000d9afc87223 */ /* 0x180fe200000100db */
[----:B------:R-:W-:Y:S01]  /*4510*/  ISETP.GE.U32.AND.EX P0, PT, R157, 0x1000000, PT, P0 ;  /* 0x010000009d00780c */ /* 0x000fe20003f06100 */
[-CC-:B------:R-:W-:Y:S01]  /*4520*/  FFMA.FTZ R186, R167, R217.reuse, R219.reuse ;  /* 0x000000d9a7ba7223 */ /* 0x180fe200000100db */
[----:B------:R-:W-:Y:S01]  /*4530*/  FADD.FTZ R202, R121, -R120 ;  /* 0x8000007879ca7221 */ /* 0x000fe20000010000 */
[----:B------:R-:W-:Y:S01]  /*4540*/  FSEL R172, R172, RZ, P3 ;  /* 0x000000ffacac7208 */ /* 0x000fe20001800000 */
[-CC-:B------:R-:W-:Y:S01]  /*4550*/  FFMA.FTZ R121, R176, R217.reuse, R219.reuse ;  /* 0x000000d9b0797223 */ /* 0x180fe200000100db */
[----:B------:R-:W-:Y:S01]  /*4560*/  FSEL R159, R159, RZ, P6 ;  /* 0x000000ff9f9f7208 */ /* 0x000fe20003000000 */
[----:B------:R-:W-:Y:S01]  /*4570*/  FADD.FTZ R176, R123, -R200 ;  /* 0x800000c87bb07221 */ /* 0x000fe20000010000 */
[----:B------:R-:W-:Y:S01]  /*4580*/  FSEL R158, R158, RZ, P0 ;  /* 0x000000ff9e9e7208 */ /* 0x000fe20000000000 */
[----:B------:R-:W-:Y:S01]  /*4590*/  HADD2.F32 R200, -RZ, R90.H1_H1 ;  /* 0x3000005affc87230 */ /* 0x000fe20000004100 */
[C---:B------:R-:W-:Y:S01]  /*45a0*/  LOP3.LUT P3, RZ, R156.reuse, 0xff, RZ, 0xc0, !PT ;  /* 0x000000ff9cff7812 */ /* 0x040fe2000786c0ff */
[----:B------:R-:W-:Y:S01]  /*45b0*/  FADD.FTZ R186, R169, -R186 ;  /* 0x800000baa9ba7221 */ /* 0x000fe20000010000 */
[----:B------:R-:W-:Y:S01]  /*45c0*/  LOP3.LUT P4, RZ, R156, 0xff00, RZ, 0xc0, !PT ;  /* 0x0000ff009cff7812 */ /* 0x000fe2000788c0ff */
[-CC-:B------:R-:W-:Y:S01]  /*45d0*/  FFMA.FTZ R140, R140, R217.reuse, R219.reuse ;  /* 0x000000d98c8c7223 */ /* 0x180fe200000100db */
[C---:B------:R-:W-:Y:S01]  /*45e0*/  LOP3.LUT P6, RZ, R156.reuse, 0xff0000, RZ, 0xc0, !PT ;  /* 0x00ff00009cff7812 */ /* 0x040fe200078cc0ff */
[----:B------:R-:W-:Y:S01]  /*45f0*/  HADD2.F32 R123, -RZ, R89.H0_H0 ;  /* 0x20000059ff7b7230 */ /* 0x000fe20000004100 */
[----:B------:R-:W-:Y:S01]  /*4600*/  LOP3.LUT P0, RZ, R156, 0xff000000, RZ, 0xc0, !PT ;  /* 0xff0000009cff7812 */ /* 0x000fe2000780c0ff */
[-CC-:B------:R-:W-:Y:S01]  /*4610*/  FFMA.FTZ R156, R137, R217.reuse, R219.reuse ;  /* 0x000000d9899c7223 */ /* 0x180fe200000100db */
[-CC-:B------:R-:W-:Y:S01]  /*4620*/  FFMA.FTZ R137, R160, R217.reuse, R219.reuse ;  /* 0x000000d9a0897223 */ /* 0x180fe200000100db */
[----:B------:R-:W-:Y:S01]  /*4630*/  FFMA.FTZ R160, R161, R217, R219 ;  /* 0x000000d9a1a07223 */ /* 0x000fe200000100db */
[----:B------:R-:W-:Y:S01]  /*4640*/  FADD.FTZ R204, R136, -R121 ;  /* 0x8000007988cc7221 */ /* 0x000fe20000010000 */
[----:B------:R-:W-:-:S02]  /*4650*/  HADD2.F32 R121, -RZ, R88.H0_H0 ;  /* 0x20000058ff797230 */ /* 0x000fc40000004100 */
[----:B------:R-:W-:Y:S01]  /*4660*/  FADD.FTZ R164, R164, -R137 ;  /* 0x80000089a4a47221 */ /* 0x000fe20000010000 */
[----:B------:R-:W-:Y:S01]  /*4670*/  FFMA.FTZ R200, R153, R186, R200 ;  /* 0x000000ba99c87223 */ /* 0x000fe200000100c8 */
[----:B------:R-:W-:Y:S01]  /*4680*/  FADD.FTZ R156, R141, -R156 ;  /* 0x8000009c8d9c7221 */ /* 0x000fe20000010000 */
[----:B------:R-:W-:Y:S02]  /*4690*/  HADD2.F32 R199, -RZ, R89.H1_H1 ;  /* 0x30000059ffc77230 */ /* 0x000fe40000004100 */
[----:B------:R-:W-:Y:S01]  /*46a0*/  FADD.FTZ R140, R155, -R140 ;  /* 0x8000008c9b8c7221 */ /* 0x000fe20000010000 */
[----:B------:R-:W-:Y:S02]  /*46b0*/  HADD2.F32 R137, -RZ, R88.H1_H1 ;  /* 0x30000058ff897230 */ /* 0x000fe40000004100 */
[----:B------:R-:W-:Y:S01]  /*46c0*/  FADD.FTZ R160, R165, -R160 ;  /* 0x800000a0a5a07221 */ /* 0x000fe20000010000 */
[C---:B------:R-:W-:Y:S01]  /*46d0*/  FFMA.FTZ R123, R153.reuse, R164, R123 ;  /* 0x000000a4997b7223 */ /* 0x040fe2000001007b */
[----:B------:R-:W-:Y:S01]  /*46e0*/  FMUL.FTZ R136, R200, R154 ;  /* 0x0000009ac8887220 */ /* 0x000fe20000410000 */
[C---:B------:R-:W-:Y:S01]  /*46f0*/  FFMA.FTZ R120, R153.reuse, R156, R121 ;  /* 0x0000009c99787223 */ /* 0x040fe20000010079 */
[C---:B------:R-:W-:Y:S01]  /*4700*/  FFMA.FTZ R199, R153.reuse, R160, R199 ;  /* 0x000000a099c77223 */ /* 0x040fe200000100c7 */
[----:B------:R-:W-:Y:S01]  /*4710*/  FFMA.FTZ R121, R153, R140, R137 ;  /* 0x0000008c99797223 */ /* 0x000fe20000010089 */
[-C--:B------:R-:W-:Y:S01]  /*4720*/  FMUL.FTZ R137, R123, R154.reuse ;  /* 0x0000009a7b897220 */ /* 0x080fe20000410000 */
[----:B------:R-:W-:Y:S01]  /*4730*/  FMUL.FTZ R160, R136, UR4 ;  /* 0x0000000488a07c20 */ /* 0x000fe20008410000 */
[----:B------:R-:W-:Y:S01]  /*4740*/  FMUL.FTZ R136, R120, R154 ;  /* 0x0000009a78887220 */ /* 0x000fe20000410000 */
[----:B------:R-:W-:-:S02]  /*4750*/  HADD2.F32 R141, -RZ, R103.H0_H0 ;  /* 0x20000067ff8d7230 */ /* 0x000fc40000004100 */
[----:B------:R-:W-:Y:S01]  /*4760*/  FMUL.FTZ R156, R137, UR4 ;  /* 0x00000004899c7c20 */ /* 0x000fe20008410000 */
[----:B------:R-:W-:Y:S01]  /*4770*/  FMUL.FTZ R137, R121, R154 ;  /* 0x0000009a79897220 */ /* 0x000fe20000410000 */
[----:B------:R-:W-:Y:S01]  /*4780*/  FMUL.FTZ R136, R136, UR4 ;  /* 0x0000000488887c20 */ /* 0x000fe20008410000 */
[--C-:B------:R-:W-:Y:S02]  /*4790*/  HADD2.F32 R161, -RZ, R102.reuse.H0_H0 ;  /* 0x20000066ffa17230 */ /* 0x100fe40000004100 */
[----:B------:R-:W-:Y:S01]  /*47a0*/  FFMA.FTZ R164, R153, R176, R141 ;  /* 0x000000b099a47223 */ /* 0x000fe2000001008d */
[-C--:B------:R-:W-:Y:S01]  /*47b0*/  FMUL.FTZ R0, R173, R154.reuse ;  /* 0x0000009aad007220 */ /* 0x080fe20000410000 */
[----:B------:R-:W-:Y:S01]  /*47c0*/  FMUL.FTZ R137, R137, UR4 ;  /* 0x0000000489897c20 */ /* 0x000fe20008410000 */
[----:B------:R-:W-:Y:S01]  /*47d0*/  FSEL R141, R136, RZ, P3 ;  /* 0x000000ff888d7208 */ /* 0x000fe20001800000 */
[-C--:B------:R-:W-:Y:S01]  /*47e0*/  FMUL.FTZ R140, R199, R154.reuse ;  /* 0x0000009ac78c7220 */ /* 0x080fe20000410000 */
[----:B------:R-:W-:Y:S01]  /*47f0*/  FMUL.FTZ R136, R164, R154 ;  /* 0x0000009aa4887220 */ /* 0x000fe20000410000 */
[----:B------:R-:W-:Y:S01]  /*4800*/  FFMA.FTZ R161, R153, R202, R161 ;  /* 0x000000ca99a17223 */ /* 0x000fe200000100a1 */
[----:B------:R-:W-:Y:S01]  /*4810*/  FMUL.FTZ R0, R0, UR4 ;  /* 0x0000000400007c20 */ /* 0x000fe20008410000 */
[----:B------:R-:W-:Y:S01]  /*4820*/  HADD2.F32 R165, -RZ, R103.H1_H1 ;  /* 0x30000067ffa57230 */ /* 0x000fe20000004100 */
[----:B------:R-:W-:Y:S01]  /*4830*/  LOP3.LUT P5, RZ, R157, 0xff, RZ, 0xc0, !PT ;  /* 0x000000ff9dff7812 */ /* 0x000fe200078ac0ff */
[----:B------:R-:W-:Y:S01]  /*4840*/  FMUL.FTZ R140, R140, UR4 ;  /* 0x000000048c8c7c20 */ /* 0x000fe20008410000 */
[----:B------:R-:W-:Y:S01]  /*4850*/  FSEL R155, R137, RZ, P4 ;  /* 0x000000ff899b7208 */ /* 0x000fe20002000000 */
[----:B------:R-:W-:Y:S01]  /*4860*/  FMUL.FTZ R137, R136, UR4 ;  /* 0x0000000488897c20 */ /* 0x000fe20008410000 */
[----:B------:R-:W-:Y:S01]  /*4870*/  FMUL.FTZ R136, R161, R154 ;  /* 0x0000009aa1887220 */ /* 0x000fe20000410000 */
[----:B------:R-:W-:Y:S01]  /*4880*/  FSEL R0, R0, RZ, P5 ;  /* 0x000000ff00007208 */ /* 0x000fe20002800000 */
[----:B------:R-:W-:Y:S01]  /*4890*/  FFMA.FTZ R165, R153, R204, R165 ;  /* 0x000000cc99a57223 */ /* 0x000fe200000100a5 */
[----:B------:R-:W-:Y:S01]  /*48a0*/  LOP3.LUT P5, RZ, R157, 0xff00, RZ, 0xc0, !PT ;  /* 0x0000ff009dff7812 */ /* 0x000fe200078ac0ff */
[----:B------:R-:W-:Y:S01]  /*48b0*/  FMUL.FTZ R136, R136, UR4 ;  /* 0x0000000488887c20 */ /* 0x000fe20008410000 */
[----:B------:R-:W-:Y:S01]  /*48c0*/  FSEL R157, R140, RZ, P0 ;  /* 0x000000ff8c9d7208 */ /* 0x000fe20000000000 */
[----:B------:R-:W-:Y:S01]  /*48d0*/  FMUL.FTZ R140, R165, R154 ;  /* 0x0000009aa58c7220 */ /* 0x000fe20000410000 */
[C---:B------:R-:W-:Y:S01]  /*48e0*/  LOP3.LUT P0, RZ, R143.reuse, 0xff, RZ, 0xc0, !PT ;  /* 0x000000ff8fff7812 */ /* 0x040fe2000780c0ff */
[-CC-:B------:R-:W-:Y:S01]  /*48f0*/  FFMA.FTZ R167, R126, R217.reuse, R219.reuse ;  /* 0x000000d97ea77223 */ /* 0x180fe200000100db */
[----:B------:R-:W-:Y:S01]  /*4900*/  ISETP.GE.U32.AND P4, PT, R142, RZ, PT ;  /* 0x000000ff8e00720c */ /* 0x000fe20003f86070 */
[----:B------:R-:W-:Y:S01]  /*4910*/  FMUL.FTZ R140, R140, UR4 ;  /* 0x000000048c8c7c20 */ /* 0x000fe20008410000 */
[----:B------:R-:W-:Y:S01]  /*4920*/  FSEL R136, R136, RZ, P0 ;  /* 0x000000ff88887208 */ /* 0x000fe20000000000 */
[-CC-:B------:R-:W-:Y:S01]  /*4930*/  FFMA.FTZ R186, R116, R217.reuse, R219.reuse ;  /* 0x000000d974ba7223 */ /* 0x180fe200000100db */
[C---:B------:R-:W-:Y:S01]  /*4940*/  LOP3.LUT P3, RZ, R143.reuse, 0xff0000, RZ, 0xc0, !PT ;  /* 0x00ff00008fff7812 */ /* 0x040fe2000786c0ff */
[--C-:B------:R-:W-:Y:S01]  /*4950*/  HADD2.F32 R185, -RZ, R101.reuse.H0_H0 ;  /* 0x20000065ffb97230 */ /* 0x100fe20000004100 */
[C---:B------:R-:W-:Y:S01]  /*4960*/  ISETP.GE.U32.AND.EX P4, PT, R143.reuse, 0x1000000, PT, P4 ;  /* 0x010000008f00780c */ /* 0x040fe20003f86140 */
[-CC-:B------:R-:W-:Y:S01]  /*4970*/  FFMA.FTZ R176, R114, R217.reuse, R219.reuse ;  /* 0x000000d972b07223 */ /* 0x180fe200000100db */
[----:B------:R-:W-:Y:S01]  /*4980*/  LOP3.LUT P0, RZ, R143, 0xff00, RZ, 0xc0, !PT ;  /* 0x0000ff008fff7812 */ /* 0x000fe2000780c0ff */
[-C--:B------:R-:W-:Y:S01]  /*4990*/  FFMA.FTZ R143, R174, R217.reuse, R219 ;  /* 0x000000d9ae8f7223 */ /* 0x080fe200000100db */
[----:B------:R-:W-:Y:S01]  /*49a0*/  FADD.FTZ R174, R108, -R167 ;  /* 0x800000a76cae7221 */ /* 0x000fe20000010000 */
[----:B------:R-:W-:Y:S01]  /*49b0*/  HADD2.F32 R108, -RZ, R102.H1_H1 ;  /* 0x30000066ff6c7230 */ /* 0x000fe20000004100 */
[----:B------:R-:W-:Y:S01]  /*49c0*/  FSEL R160, R160, RZ, P5 ;  /* 0x000000ffa0a07208 */ /* 0x000fe20002800000 */
[----:B------:R-:W-:Y:S01]  /*49d0*/  FADD.FTZ R122, R122, -R143 ;  /* 0x8000008f7a7a7221 */ /* 0x000fe20000010000 */
[----:B------:R-:W-:Y:S01]  /*49e0*/  FSEL R156, R156, RZ, P6 ;  /* 0x000000ff9c9c7208 */ /* 0x000fe20003000000 */
[----:B------:R-:W-:Y:S01]  /*49f0*/  FADD.FTZ R186, R117, -R186 ;  /* 0x800000ba75ba7221 */ /* 0x000fe20000010000 */
[----:B------:R-:W-:Y:S01]  /*4a00*/  FSEL R137, R137, RZ, P3 ;  /* 0x000000ff89897208 */ /* 0x000fe20001800000 */
[----:B------:R-:W-:Y:S01]  /*4a10*/  FFMA.FTZ R189, R153, R122, R108 ;  /* 0x0000007a99bd7223 */ /* 0x000fe2000001006c */
[----:B------:R-:W-:Y:S01]  /*4a20*/  FSEL R140, R140, RZ, P4 ;  /* 0x000000ff8c8c7208 */ /* 0x000fe20002000000 */
[-CC-:B------:R-:W-:Y:S01]  /*4a30*/  FFMA.FTZ R202, R118, R217.reuse, R219.reuse ;  /* 0x000000d976ca7223 */ /* 0x180fe200000100db */
[C---:B------:R-:W-:Y:S01]  /*4a40*/  LOP3.LUT P5, RZ, R142.reuse, 0xff, RZ, 0xc0, !PT ;  /* 0x000000ff8eff7812 */ /* 0x040fe200078ac0ff */
[----:B------:R-:W-:Y:S01]  /*4a50*/  HADD2.F32 R108, -RZ, R96.H0_H0 ;  /* 0x20000060ff6c7230 */ /* 0x000fe20000004100 */
[----:B------:R-:W-:Y:S01]  /*4a60*/  LOP3.LUT P6, RZ, R142, 0xff00, RZ, 0xc0, !PT ;  /* 0x0000ff008eff7812 */ /* 0x000fe200078cc0ff */
[-CC-:B------:R-:W-:Y:S01]  /*4a70*/  FFMA.FTZ R169, R130, R217.reuse, R219.reuse ;  /* 0x000000d982a97223 */ /* 0x180fe200000100db */
[C---:B------:R-:W-:Y:S01]  /*4a80*/  LOP3.LUT P3, RZ, R142.reuse, 0xff0000, RZ, 0xc0, !PT ;  /* 0x00ff00008eff7812 */ /* 0x040fe2000786c0ff */
[----:B------:R-:W-:Y:S01]  /*4a90*/  FADD.FTZ R126, R115, -R176 ;  /* 0x800000b0737e7221 */ /* 0x000fe20000010000 */
[----:B------:R-:W-:Y:S01]  /*4aa0*/  LOP3.LUT P4, RZ, R142, 0xff000000, RZ, 0xc0, !PT ;  /* 0xff0000008eff7812 */ /* 0x000fe2000788c0ff */
[----:B------:R-:W-:Y:S01]  /*4ab0*/  FFMA.FTZ R142, R112, R217, R219 ;  /* 0x000000d9708e7223 */ /* 0x000fe200000100db */
[----:B------:R-:W-:Y:S01]  /*4ac0*/  FFMA.FTZ R185, R153, R186, R185 ;  /* 0x000000ba99b97223 */ /* 0x000fe200000100b9 */
[----:B------:R-:W-:-:S02]  /*4ad0*/  HADD2.F32 R115, -RZ, R101.H1_H1 ;  /* 0x30000065ff737230 */ /* 0x000fc40000004100 */
[----:B------:R-:W-:Y:S01]  /*4ae0*/  FADD.FTZ R202, R119, -R202 ;  /* 0x800000ca77ca7221 */ /* 0x000fe20000010000 */
[----:B------:R-:W-:Y:S01]  /*4af0*/  FADD.FTZ R142, R113, -R142 ;  /* 0x8000008e718e7221 */ /* 0x000fe20000010000 */
[--C-:B------:R-:W-:Y:S02]  /*4b00*/  HADD2.F32 R113, -RZ, R100.reuse.H0_H0 ;  /* 0x20000064ff717230 */ /* 0x100fe40000004100 */
[----:B------:R-:W-:Y:S01]  /*4b10*/  FFMA.FTZ R174, R153, R174, R108 ;  /* 0x000000ae99ae7223 */ /* 0x000fe2000001006c */
[----:B------:R-:W-:Y:S01]  /*4b20*/  FADD.FTZ R130, R110, -R169 ;  /* 0x800000a96e827221 */ /* 0x000fe20000010000 */
[-C--:B------:R-:W-:Y:S01]  /*4b30*/  FMUL.FTZ R108, R185, R154.reuse ;  /* 0x0000009ab96c7220 */ /* 0x080fe20000410000 */
[----:B------:R-:W-:Y:S01]  /*4b40*/  FMUL.FTZ R110, R189, R154 ;  /* 0x0000009abd6e7220 */ /* 0x000fe20000410000 */
[C---:B------:R-:W-:Y:S01]  /*4b50*/  FFMA.FTZ R176, R153.reuse, R142, R113 ;  /* 0x0000008e99b07223 */ /* 0x040fe20000010071 */
[----:B------:R-:W-:Y:S02]  /*4b60*/  HADD2.F32 R175, -RZ, R100.H1_H1 ;  /* 0x30000064ffaf7230 */ /* 0x000fe40000004100 */
[----:B------:R-:W-:Y:S01]  /*4b70*/  FFMA.FTZ R186, R153, R202, R115 ;  /* 0x000000ca99ba7223 */ /* 0x000fe20000010073 */
[-CC-:B------:R-:W-:Y:S01]  /*4b80*/  FFMA.FTZ R112, R131, R217.reuse, R219.reuse ;  /* 0x000000d983707223 */ /* 0x180fe200000100db */
[-CC-:B------:R-:W-:Y:S01]  /*4b90*/  FFMA.FTZ R118, R135, R217.reuse, R219.reuse ;  /* 0x000000d987767223 */ /* 0x180fe200000100db */
[-CC-:B------:R-:W-:Y:S01]  /*4ba0*/  FFMA.FTZ R131, R132, R217.reuse, R219.reuse ;  /* 0x000000d984837223 */ /* 0x180fe200000100db */
[----:B------:R-:W-:Y:S01]  /*4bb0*/  FFMA.FTZ R116, R134, R217, R219 ;  /* 0x000000d986747223 */ /* 0x000fe200000100db */
[----:B------:R-:W-:Y:S01]  /*4bc0*/  FMUL.FTZ R135, R108, UR4 ;  /* 0x000000046c877c20 */ /* 0x000fe20008410000 */
[----:B------:R-:W0:Y:S01]  /*4bd0*/  LDC.64 R202, c[0x0][0x478] ;  /* 0x00011e00ffca7b82 */ /* 0x000e220000000a00 */
[----:B------:R-:W-:Y:S01]  /*4be0*/  FMUL.FTZ R143, R110, UR4 ;  /* 0x000000046e8f7c20 */ /* 0x000fe20008410000 */
[----:B------:R-:W-:Y:S01]  /*4bf0*/  FMUL.FTZ R108, R176, R154 ;  /* 0x0000009ab06c7220 */ /* 0x000fe20000410000 */
[----:B------:R-:W-:-:S02]  /*4c00*/  HADD2.F32 R169, -RZ, R97.H0_H0 ;  /* 0x20000061ffa97230 */ /* 0x000fc40000004100 */
[----:B------:R-:W-:Y:S01]  /*4c10*/  FMUL.FTZ R110, R186, R154 ;  /* 0x0000009aba6e7220 */ /* 0x000fe20000410000 */
[----:B------:R-:W-:Y:S01]  /*4c20*/  FFMA.FTZ R175, R153, R126, R175 ;  /* 0x0000007e99af7223 */ /* 0x000fe200000100af */
[----:B------:R-:W-:Y:S02]  /*4c30*/  HADD2.F32 R167, -RZ, R98.H0_H0 ;  /* 0x20000062ffa77230 */ /* 0x000fe40000004100 */
[----:B------:R-:W-:Y:S01]  /*4c40*/  FADD.FTZ R124, R124, -R131 ;  /* 0x800000837c7c7221 */ /* 0x000fe20000010000 */
[----:B------:R-:W-:Y:S01]  /*4c50*/  FADD.FTZ R116, R127, -R116 ;  /* 0x800000747f747221 */ /* 0x000fe20000010000 */
[----:B------:R-:W-:Y:S01]  /*4c60*/  FMUL.FTZ R108, R108, UR4 ;  /* 0x000000046c6c7c20 */ /* 0x000fe20008410000 */
[----:B------:R-:W1:Y:S01]  /*4c70*/  LDC.64 R126, c[0x0][0x468] ;  /* 0x00011a00ff7e7b82 */ /* 0x000e620000000a00 */
[----:B------:R-:W-:Y:S01]  /*4c80*/  FMUL.FTZ R142, R110, UR4 ;  /* 0x000000046e8e7c20 */ /* 0x000fe20008410000 */
[----:B------:R-:W-:Y:S01]  /*4c90*/  FFMA.FTZ R169, R153, R130, R169 ;  /* 0x0000008299a97223 */ /* 0x000fe200000100a9 */
[----:B------:R-:W-:Y:S01]  /*4ca0*/  FMUL.FTZ R110, R175, R154 ;  /* 0x0000009aaf6e7220 */ /* 0x000fe20000410000 */
[----:B------:R-:W-:Y:S01]  /*4cb0*/  FFMA.FTZ R167, R153, R124, R167 ;  /* 0x0000007c99a77223 */ /* 0x000fe200000100a7 */
[-C--:B------:R-:W-:Y:S01]  /*4cc0*/  FMUL.FTZ R113, R174, R154.reuse ;  /* 0x0000009aae717220 */ /* 0x080fe20000410000 */
[-CC-:B------:R-:W-:Y:S01]  /*4cd0*/  FFMA.FTZ R114, R133, R217.reuse, R219.reuse ;  /* 0x000000d985727223 */ /* 0x180fe200000100db */
[----:B------:R-:W-:Y:S01]  /*4ce0*/  FSEL R133, R108, RZ, P5 ;  /* 0x000000ff6c857208 */ /* 0x000fe20002800000 */
[----:B------:R-:W-:Y:S01]  /*4cf0*/  FMUL.FTZ R110, R110, UR4 ;  /* 0x000000046e6e7c20 */ /* 0x000fe20008410000 */
[-C--:B------:R-:W-:Y:S01]  /*4d00*/  FMUL.FTZ R108, R169, R154.reuse ;  /* 0x0000009aa96c7220 */ /* 0x080fe20000410000 */
[----:B------:R-:W-:Y:S01]  /*4d10*/  FSEL R143, R143, RZ, P0 ;  /* 0x000000ff8f8f7208 */ /* 0x000fe20000000000 */
[----:B------:R-:W-:Y:S01]  /*4d20*/  FMUL.FTZ R115, R167, R154 ;  /* 0x0000009aa7737220 */ /* 0x000fe20000410000 */
[----:B------:R-:W-:Y:S01]  /*4d30*/  FMUL.FTZ R113, R113, UR4 ;  /* 0x0000000471717c20 */ /* 0x000fe20008410000 */
[----:B------:R-:W-:Y:S01]  /*4d40*/  LOP3.LUT P0, RZ, R138, 0xff, RZ, 0xc0, !PT ;  /* 0x000000ff8aff7812 */ /* 0x000fe2000780c0ff */
[----:B------:R-:W-:Y:S01]  /*4d50*/  FMUL.FTZ R108, R108, UR4 ;  /* 0x000000046c6c7c20 */ /* 0x000fe20008410000 */
[----:B------:R-:W-:Y:S01]  /*4d60*/  FSEL R142, R142, RZ, P4 ;  /* 0x000000ff8e8e7208 */ /* 0x000fe20002000000 */
[----:B------:R-:W-:Y:S01]  /*4d70*/  FMUL.FTZ R115, R115, UR4 ;  /* 0x0000000473737c20 */ /* 0x000fe20008410000 */
[----:B------:R-:W-:Y:S01]  /*4d80*/  LOP3.LUT P4, RZ, R138, 0xff0000, RZ, 0xc0, !PT ;  /* 0x00ff00008aff7812 */ /* 0x000fe2000788c0ff */
[----:B------:R-:W-:Y:S01]  /*4d90*/  FFMA.FTZ R128, R128, R217, R219 ;  /* 0x000000d980807223 */ /* 0x000fe200000100db */
[----:B------:R-:W-:Y:S01]  /*4da0*/  FSEL R134, R110, RZ, P6 ;  /* 0x000000ff6e867208 */ /* 0x000fe20003000000 */
[----:B------:R-:W-:Y:S01]  /*4db0*/  FADD.FTZ R110, R125, -R114 ;  /* 0x800000727d6e7221 */ /* 0x000fe20000010000 */
[----:B------:R-:W-:Y:S01]  /*4dc0*/  LOP3.LUT P6, RZ, R139, 0xff, RZ, 0xc0, !PT ;  /* 0x000000ff8bff7812 */ /* 0x000fe200078cc0ff */
[----:B------:R-:W-:Y:S01]  /*4dd0*/  FADD.FTZ R128, R109, -R128 ;  /* 0x800000806d807221 */ /* 0x000fe20000010000 */
[----:B------:R-:W-:Y:S01]  /*4de0*/  FSEL R130, R113, RZ, P0 ;  /* 0x000000ff71827208 */ /* 0x000fe20000000000 */
[----:B------:R-:W-:Y:S01]  /*4df0*/  HADD2.F32 R109, -RZ, R99.H0_H0 ;  /* 0x20000063ff6d7230 */ /* 0x000fe20000004100 */
[----:B------:R-:W-:Y:S01]  /*4e00*/  ISETP.GE.U32.AND P0, PT, R138, RZ, PT ;  /* 0x000000ff8a00720c */ /* 0x000fe20003f06070 */
[----:B------:R-:W-:Y:S01]  /*4e10*/  FADD.FTZ R118, R129, -R118 ;  /* 0x8000007681767221 */ /* 0x000fe20000010000 */
[----:B------:R-:W-:Y:S01]  /*4e20*/  FSEL R131, R108, RZ, P4 ;  /* 0x000000ff6c837208 */ /* 0x000fe20002000000 */
[----:B------:R-:W-:Y:S01]  /*4e30*/  FADD.FTZ R108, R111, -R112 ;  /* 0x800000706f6c7221 */ /* 0x000fe20000010000 */
[----:B------:R-:W-:Y:S01]  /*4e40*/  FSEL R135, R135, RZ, P3 ;  /* 0x000000ff87877208 */ /* 0x000fe20001800000 */
[----:B-1----:R-:W-:Y:S01]  /*4e50*/  IMAD.WIDE.U32 R124, R148, 0x10, R126 ;  /* 0x00000010947c7825 */ /* 0x002fe200078e007e */
[----:B------:R-:W-:-:S02]  /*4e60*/  FSEL R132, R115, RZ, P6 ;  /* 0x000000ff73847208 */ /* 0x000fc40003000000 */
[C---:B------:R-:W-:Y:S02]  /*4e70*/  LOP3.LUT P3, RZ, R138.reuse, 0xff00, RZ, 0xc0, !PT ;  /* 0x0000ff008aff7812 */ /* 0x040fe4000786c0ff */
[----:B------:R-:W-:Y:S01]  /*4e80*/  LOP3.LUT P5, RZ, R138, 0xff000000, RZ, 0xc0, !PT ;  /* 0xff0000008aff7812 */ /* 0x000fe200078ac0ff */
[----:B------:R-:W-:Y:S01]  /*4e90*/  HADD2.F32 R138, -RZ, R99.H1_H1 ;  /* 0x30000063ff8a7230 */ /* 0x000fe20000004100 */
[C---:B------:R-:W-:Y:S02]  /*4ea0*/  LOP3.LUT P4, RZ, R139.reuse, 0xff00, RZ, 0xc0, !PT ;  /* 0x0000ff008bff7812 */ /* 0x040fe4000788c0ff */
[C---:B------:R-:W-:Y:S02]  /*4eb0*/  LOP3.LUT P6, RZ, R139.reuse, 0xff0000, RZ, 0xc0, !PT ;  /* 0x00ff00008bff7812 */ /* 0x040fe400078cc0ff */
[----:B------:R-:W-:Y:S01]  /*4ec0*/  ISETP.GE.U32.AND.EX P0, PT, R139, 0x1000000, PT, P0 ;  /* 0x010000008b00780c */ /* 0x000fe20003f06100 */
[----:B------:R-:W-:Y:S01]  /*4ed0*/  HADD2.F32 R139, -RZ, R96.H1_H1 ;  /* 0x30000060ff8b7230 */ /* 0x000fe20000004100 */
[----:B------:R-:W-:Y:S01]  /*4ee0*/  F2FP.F16.F32.PACK_AB R115, R85, R86 ;  /* 0x000000565573723e */ /* 0x000fe200000000ff */
[----:B------:R-:W-:Y:S01]  /*4ef0*/  HADD2.F32 R86, -RZ, R97.H1_H1 ;  /* 0x30000061ff567230 */ /* 0x000fe20000004100 */
[----:B------:R-:W-:Y:S01]  /*4f00*/  F2FP.F16.F32.PACK_AB R112, R106, R107 ;  /* 0x0000006b6a70723e */ /* 0x000fe200000000ff */
[----:B------:R-:W-:Y:S01]  /*4f10*/  HADD2.F32 R107, -RZ, R98.H1_H1 ;  /* 0x30000062ff6b7230 */ /* 0x000fe20000004100 */
[----:B------:R-:W-:Y:S01]  /*4f20*/  F2FP.F16.F32.PACK_AB R114, R198, R84 ;  /* 0x00000054c672723e */ /* 0x000fe200000000ff */
[----:B0-----:R-:W-:Y:S01]  /*4f30*/  IMAD.WIDE.U32 R84, R152, 0x10, R202 ;  /* 0x0000001098547825 */ /* 0x001fe200078e00ca */
[----:B------:R-:W-:-:S03]  /*4f40*/  F2FP.F16.F32.PACK_AB R113, R194, R195 ;  /* 0x000000c3c271723e */ /* 0x000fc600000000ff */
[C---:B------:R-:W-:Y:S01]  /*4f50*/  FFMA.FTZ R138, R153.reuse, R118, R138 ;  /* 0x00000076998a7223 */ /* 0x040fe2000001008a */
[C---:B------:R-:W-:Y:S01]  /*4f60*/  FFMA.FTZ R139, R153.reuse, R128, R139 ;  /* 0x00000080998b7223 */ /* 0x040fe2000001008b */
[C---:B------:R-:W-:Y:S01]  /*4f70*/  FFMA.FTZ R195, R153.reuse, R108, R86 ;  /* 0x0000006c99c37223 */ /* 0x040fe20000010056 */
[C---:B------:R-:W-:Y:S01]  /*4f80*/  FFMA.FTZ R194, R153.reuse, R110, R107 ;  /* 0x0000006e99c27223 */ /* 0x040fe2000001006b */
[----:B------:R-:W-:Y:S01]  /*4f90*/  FFMA.FTZ R198, R153, R116, R109 ;  /* 0x0000007499c67223 */ /* 0x000fe2000001006d */
[----:B------:R0:W-:Y:S01]  /*4fa0*/  STG.E.128 desc[UR6][R84.64], R112 ;  /* 0x0000007054007986 */ /* 0x0001e2000c101d06 */
[----:B------:R-:W-:Y:S01]  /*4fb0*/  F2FP.F16.F32.PACK_AB R111, R196, R197 ;  /* 0x000000c5c46f723e */ /* 0x000fe200000000ff */
[----:B------:R-:W-:Y:S01]  /*4fc0*/  IMAD.WIDE.U32 R152, R152, 0x10, R126 ;  /* 0x0000001098987825 */ /* 0x000fe200078e007e */
[----:B------:R-:W-:Y:S02]  /*4fd0*/  F2FP.F16.F32.PACK_AB R110, R193, R162 ;  /* 0x000000a2c16e723e */ /* 0x000fe400000000ff */
        /* <DEDUP_REMOVED lines=9> */
[----:B------:R-:W-:Y:S02]  /*5070*/  F2FP.F16.F32.PACK_AB R106, R200, R173 ;  /* 0x000000adc86a723e */ /* 0x000fe400000000ff */
[----:B------:R-:W-:Y:S01]  /*5080*/  F2FP.F16.F32.PACK_AB R105, R199, R123 ;  /* 0x0000007bc769723e */ /* 0x000fe200000000ff */
[----:B------:R-:W-:Y:S01]  /*5090*/  IMAD.WIDE.U32 R150, R150, 0x10, R126 ;  /* 0x0000001096967825 */ /* 0x000fe200078e007e */
[----:B0-----:R-:W-:-:S02]  /*50a0*/  F2FP.F16.F32.PACK_AB R85, R181, R182 ;  /* 0x000000b6b555723e */ /* 0x001fc400000000ff */
[----:B------:R-:W-:Y:S01]  /*50b0*/  F2FP.F16.F32.PACK_AB R84, R180, R179 ;  /* 0x000000b3b454723e */ /* 0x000fe200000000ff */
[C---:B------:R-:W-:Y:S01]  /*50c0*/  IMAD.WIDE.U32 R122, R149.reuse, 0x10, R202 ;  /* 0x00000010957a7825 */ /* 0x040fe200078e00ca */
[----:B------:R-:W-:Y:S02]  /*50d0*/  F2FP.F16.F32.PACK_AB R115, R184, R187 ;  /* 0x000000bbb873723e */ /* 0x000fe400000000ff */
[----:B------:R-:W-:Y:S01]  /*50e0*/  F2FP.F16.F32.PACK_AB R114, R172, R163 ;  /* 0x000000a3ac72723e */ /* 0x000fe200000000ff */
[----:B------:R0:W-:Y:S01]  /*50f0*/  STG.E.128 desc[UR6][R118.64], R84 ;  /* 0x0000005476007986 */ /* 0x0001e2000c101d06 */
[----:B------:R-:W-:Y:S01]  /*5100*/  F2FP.F16.F32.PACK_AB R113, R170, R171 ;  /* 0x000000abaa71723e */ /* 0x000fe200000000ff */
[----:B------:R-:W-:Y:S01]  /*5110*/  IMAD.WIDE.U32 R126, R149, 0x10, R126 ;  /* 0x00000010957e7825 */ /* 0x000fe200078e007e */
[----:B------:R-:W-:Y:S02]  /*5120*/  F2FP.F16.F32.PACK_AB R112, R166, R168 ;  /* 0x000000a8a670723e */ /* 0x000fe400000000ff */
[----:B------:R-:W-:Y:S01]  /*5130*/  F2FP.F16.F32.PACK_AB R104, R121, R120 ;  /* 0x000000787968723e */ /* 0x000fe200000000ff */
[----:B------:R-:W-:Y:S01]  /*5140*/  IMAD.WIDE.U32 R120, R148, 0x10, R202 ;  /* 0x0000001094787825 */ /* 0x000fe200078e00ca */
[----:B-1----:R-:W-:Y:S01]  /*5150*/  F2FP.F16.F32.PACK_AB R111, R140, R137 ;  /* 0x000000898c6f723e */ /* 0x002fe200000000ff */
[----:B------:R1:W-:Y:S01]  /*5160*/  STG.E.128 desc[UR6][R128.64], R112 ;  /* 0x0000007080007986 */ /* 0x0003e2000c101d06 */
[----:B------:R-:W-:-:S02]  /*5170*/  F2FP.F16.F32.PACK_AB R110, R143, R136 ;  /* 0x000000888f6e723e */ /* 0x000fc400000000ff */
[----:B------:R-:W-:Y:S01]  /*5180*/  F2FP.F16.F32.PACK_AB R109, R142, R135 ;  /* 0x000000878e6d723e */ /* 0x000fe200000000ff */
[----:B------:R2:W-:Y:S01]  /*5190*/  STG.E.128 desc[UR6][R116.64], R104 ;  /* 0x0000006874007986 */ /* 0x0005e2000c101d06 */
[----:B------:R-:W-:Y:S02]  /*51a0*/  F2FP.F16.F32.PACK_AB R108, R134, R133 ;  /* 0x00000085866c723e */ /* 0x000fe400000000ff */
[C---:B0-----:R-:W-:Y:S01]  /*51b0*/  F2FP.F16.F32.PACK_AB R84, R139.reuse, R174 ;  /* 0x000000ae8b54723e */ /* 0x041fe200000000ff */
[-C--:B------:R-:W-:Y:S01]  /*51c0*/  FMUL.FTZ R139, R139, R154.reuse ;  /* 0x0000009a8b8b7220 */ /* 0x080fe20000410000 */
[C---:B------:R-:W-:Y:S01]  /*51d0*/  F2FP.F16.F32.PACK_AB R85, R195.reuse, R169 ;  /* 0x000000a9c355723e */ /* 0x040fe200000000ff */
[-C--:B------:R-:W-:Y:S01]  /*51e0*/  FMUL.FTZ R195, R195, R154.reuse ;  /* 0x0000009ac3c37220 */ /* 0x080fe20000410000 */
[C---:B------:R-:W-:Y:S01]  /*51f0*/  F2FP.F16.F32.PACK_AB R86, R194.reuse, R167 ;  /* 0x000000a7c256723e */ /* 0x040fe200000000ff */
[-C--:B------:R-:W-:Y:S01]  /*5200*/  FMUL.FTZ R194, R194, R154.reuse ;  /* 0x0000009ac2c27220 */ /* 0x080fe20000410000 */
[----:B------:R-:W-:Y:S01]  /*5210*/  FMUL.FTZ R139, R139, UR4 ;  /* 0x000000048b8b7c20 */ /* 0x000fe20008410000 */
[----:B------:R-:W-:Y:S01]  /*5220*/  FMUL.FTZ R195, R195, UR4 ;  /* 0x00000004c3c37c20 */ /* 0x000fe20008410000 */
[-C--:B-1----:R-:W-:Y:S01]  /*5230*/  FMUL.FTZ R112, R198, R154.reuse ;  /* 0x0000009ac6707220 */ /* 0x082fe20000410000 */
[----:B------:R-:W-:Y:S01]  /*5240*/  FMUL.FTZ R154, R138, R154 ;  /* 0x0000009a8a9a7220 */ /* 0x000fe20000410000 */
[----:B------:R-:W-:Y:S01]  /*5250*/  FMUL.FTZ R194, R194, UR4 ;  /* 0x00000004c2c27c20 */ /* 0x000fe20008410000 */
[----:B------:R-:W-:Y:S01]  /*5260*/  FSEL R139, R139, RZ, P3 ;  /* 0x000000ff8b8b7208 */ /* 0x000fe20001800000 */
[----:B------:R-:W-:Y:S01]  /*5270*/  FMUL.FTZ R112, R112, UR4 ;  /* 0x0000000470707c20 */ /* 0x000fe20008410000 */
[----:B------:R-:W-:Y:S01]  /*5280*/  FMUL.FTZ R154, R154, UR4 ;  /* 0x000000049a9a7c20 */ /* 0x000fe20008410000 */
[----:B--2---:R-:W-:-:S02]  /*5290*/  F2FP.F16.F32.PACK_AB R106, R160, R0 ;  /* 0x00000000a06a723e */ /* 0x004fc400000000ff */
[----:B------:R-:W-:Y:S02]  /*52a0*/  FSEL R113, R194, RZ, P4 ;  /* 0x000000ffc2717208 */ /* 0x000fe40002000000 */
[----:B------:R-:W-:Y:S02]  /*52b0*/  FSEL R112, R112, RZ, P6 ;  /* 0x000000ff70707208 */ /* 0x000fe40003000000 */
[----:B------:R-:W-:Y:S02]  /*52c0*/  FSEL R115, R154, RZ, P0 ;  /* 0x000000ff9a737208 */ /* 0x000fe40000000000 */
[----:B------:R-:W-:Y:S02]  /*52d0*/  F2FP.F16.F32.PACK_AB R107, R158, R159 ;  /* 0x0000009f9e6b723e */ /* 0x000fe400000000ff */
[----:B------:R-:W-:Y:S02]  /*52e0*/  F2FP.F16.F32.PACK_AB R105, R157, R156 ;  /* 0x0000009c9d69723e */ /* 0x000fe400000000ff */
[----:B------:R-:W-:-:S02]  /*52f0*/  F2FP.F16.F32.PACK_AB R104, R155, R141 ;  /* 0x0000008d9b68723e */ /* 0x000fc400000000ff */
[----:B------:R-:W-:Y:S02]  /*5300*/  FSEL R0, R195, RZ, P5 ;  /* 0x000000ffc3007208 */ /* 0x000fe40002800000 */
[----:B------:R-:W-:Y:S01]  /*5310*/  F2FP.F16.F32.PACK_AB R119, R165, R164 ;  /* 0x000000a4a577723e */ /* 0x000fe200000000ff */
[----:B------:R1:W-:Y:S01]  /*5320*/  STG.E.128 desc[UR6][R150.64], R104 ;  /* 0x0000006896007986 */ /* 0x0003e2000c101d06 */
        /* <DEDUP_REMOVED lines=9> */
[----:B------:R-:W-:-:S03]  /*53c0*/  F2FP.F16.F32.PACK_AB R112, R139, R130 ;  /* 0x000000828b70723e */ /* 0x000fc600000000ff */
[----:B------:R1:W-:Y:S04]  /*53d0*/  STG.E.128 desc[UR6][R122.64], R84 ;  /* 0x000000547a007986 */ /* 0x0003e8000c101d06 */
[----:B------:R1:W-:Y:S01]  /*53e0*/  STG.E.128 desc[UR6][R126.64], R112 ;  /* 0x000000707e007986 */ /* 0x0003e2000c101d06 */
[----:B------:R-:W-:Y:S05]  /*53f0*/  BRA `(.L_x_10501) ;  /* 0x0000002800707947 */ /* 0x000fea0003800000 */
.L_x_10499:
[----:B------:R-:W-:-:S04]  /*5400*/  ISETP.NE.U32.AND P0, PT, RZ, UR14, PT ;  /* 0x0000000eff007c0c */ /* 0x000fc8000bf05070 */
[----:B------:R-:W-:-:S13]  /*5410*/  ISETP.NE.AND.EX P0, PT, RZ, UR15, PT, P0 ;  /* 0x0000000fff007c0c */ /* 0x000fda000bf05300 */
[----:B------:R-:W-:Y:S05]  /*5420*/  @P0 BRA `(.L_x_10502) ;  /* 0x0000000000f80947 */ /* 0x000fea0003800000 */
        /* <DEDUP_REMOVED lines=8> */
[C---:B------:R-:W-:Y:S01]  /*54b0*/  FMUL.FTZ R105, R153.reuse, R104 ;  /* 0x0000006899697220 */ /* 0x040fe20000410000 */
[C---:B-----5:R-:W-:Y:S01]  /*54c0*/  LOP3.LUT P6, RZ, R162.reuse, 0xff00, RZ, 0xc0, !PT ;  /* 0x0000ff00a2ff7812 */ /* 0x060fe200078cc0ff */
[C---:B------:R-:W-:Y:S01]  /*54d0*/  FMUL.FTZ R107, R153.reuse, R106 ;  /* 0x0000006a996b7220 */ /* 0x040fe20000410000 */
[----:B------:R-:W-:Y:S01]  /*54e0*/  FMUL.FTZ R193, R153, R200 ;  /* 0x000000c899c17220 */ /* 0x000fe20000410000 */
[-C--:B------:R-:W-:Y:S01]  /*54f0*/  FMUL.FTZ R105, R105, R154.reuse ;  /* 0x0000009a69697220 */ /* 0x080fe20000410000 */
[C---:B------:R-:W-:Y:S01]  /*5500*/  LOP3.LUT P5, RZ, R162.reuse, 0xff0000, RZ, 0xc0, !PT ;  /* 0x00ff0000a2ff7812 */ /* 0x040fe200078ac0ff */
[-C--:B------:R-:W-:Y:S01]  /*5510*/  FMUL.FTZ R107, R107, R154.reuse ;  /* 0x0000009a6b6b7220 */ /* 0x080fe20000410000 */
[----:B------:R-:W-:Y:S01]  /*5520*/  FMUL.FTZ R193, R193, R154 ;  /* 0x0000009ac1c17220 */ /* 0x000fe20000410000 */
[----:B------:R-:W-:Y:S01]  /*5530*/  FMUL.FTZ R104, R105, UR4 ;  /* 0x0000000469687c20 */ /* 0x000fe20008410000 */
[----:B------:R-:W-:Y:S01]  /*5540*/  FMUL.FTZ R195, R153, R196 ;  /* 0x000000c499c37220 */ /* 0x000fe20000410000 */
[----:B------:R-:W-:Y:S01]  /*5550*/  FMUL.FTZ R105, R107, UR4 ;  /* 0x000000046b697c20 */ /* 0x000fe20008410000 */
[----:B------:R-:W-:Y:S01]  /*5560*/  FMUL.FTZ R193, R193, UR4 ;  /* 0x00000004c1c17c20 */ /* 0x000fe20008410000 */
[----:B------:R-:W-:Y:S01]  /*5570*/  ISETP.GE.U32.AND P3, PT, R162, RZ, PT ;  /* 0x000000ffa200720c */ /* 0x000fe20003f66070 */
[----:B------:R-:W-:Y:S01]  /*5580*/  FMUL.FTZ R195, R195, R154 ;  /* 0x0000009ac3c37220 */ /* 0x000fe20000410000 */
[----:B------:R-:W-:Y:S01]  /*5590*/  FSEL R104, R104, RZ, P6 ;  /* 0x000000ff68687208 */ /* 0x000fe20003000000 */
[-CC-:B------:R-:W-:Y:S01]  /*55a0*/  FFMA.FTZ R206, R206, R217.reuse, R219.reuse ;  /* 0x000000d9cece7223 */ /* 0x180fe200000100db */
[----:B------:R-:W-:Y:S01]  /*55b0*/  LOP3.LUT P6, RZ, R163, 0xff0000, RZ, 0xc0, !PT ;  /* 0x00ff0000a3ff7812 */ /* 0x000fe200078cc0ff */
[-CC-:B------:R-:W-:Y:S01]  /*55c0*/  FFMA.FTZ R204, R204, R217.reuse, R219.reuse ;  /* 0x000000d9cccc7223 */ /* 0x180fe200000100db */
[----:B------:R-:W-:Y:S01]  /*55d0*/  FSEL R105, R105, RZ, P5 ;  /* 0x000000ff69697208 */ /* 0x000fe20002800000 */
[-CC-:B------:R-:W-:Y:S01]  /*55e0*/  FFMA.FTZ R202, R202, R217.reuse, R219.reuse ;  /* 0x000000d9caca7223 */ /* 0x180fe200000100db */
[----:B------:R-:W-:Y:S01]  /*55f0*/  FSEL R107, R193, RZ, P6 ;  /* 0x000000ffc16b7208 */ /* 0x000fe20003000000 */
[----:B------:R-:W-:Y:S01]  /*5600*/  FMUL.FTZ R195, R195, UR4 ;  /* 0x00000004c3c37c20 */ /* 0x000fe20008410000 */
[----:B------:R-:W-:Y:S01]  /*5610*/  ISETP.GE.U32.AND.EX P3, PT, R163, 0x1000000, PT, P3 ;  /* 0x01000000a300780c */ /* 0x000fe20003f66130 */
[----:B------:R-:W-:Y:S01]  /*5620*/  FADD.FTZ R206, R203, -R206 ;  /* 0x800000cecbce7221 */ /* 0x000fe20000010000 */
[----:B------:R-:W-:Y:S01]  /*5630*/  LOP3.LUT P5, RZ, R163, 0xff, RZ, 0xc0, !PT ;  /* 0x000000ffa3ff7812 */ /* 0x000fe200078ac0ff */
[----:B------:R-:W-:Y:S01]  /*5640*/  FADD.FTZ R204, R201, -R204 ;  /* 0x800000ccc9cc7221 */ /* 0x000fe20000010000 */
[----:B------:R-:W-:Y:S01]  /*5650*/  LOP3.LUT P6, RZ, R163, 0xff00, RZ, 0xc0, !PT ;  /* 0x0000ff00a3ff7812 */ /* 0x000fe200078cc0ff */
[----:B------:R-:W-:Y:S01]  /*5660*/  FFMA.FTZ R163, R0, R217, R219 ;  /* 0x000000d900a37223 */ /* 0x000fe200000100db */
[----:B------:R-:W-:Y:S01]  /*5670*/  FADD.FTZ R202, R199, -R202 ;  /* 0x800000cac7ca7221 */ /* 0x000fe20000010000 */
[----:B------:R-:W-:Y:S01]  /*5680*/  FSEL R106, R195, RZ, P3 ;  /* 0x000000ffc36a7208 */ /* 0x000fe20001800000 */
[C---:B------:R-:W-:Y:S01]  /*5690*/  FMUL.FTZ R195, R153.reuse, R204 ;  /* 0x000000cc99c37220 */ /* 0x040fe20000410000 */
[----:B------:R-:W-:Y:S01]  /*56a0*/  FADD.FTZ R194, R194, -R163 ;  /* 0x800000a3c2c27221 */ /* 0x000fe20000010000 */
[C---:B------:R-:W-:Y:S01]  /*56b0*/  FMUL.FTZ R197, R153.reuse, R202 ;  /* 0x000000ca99c57220 */ /* 0x040fe20000410000 */
[----:B------:R-:W-:Y:S01]  /*56c0*/  FMUL.FTZ R193, R153, R206 ;  /* 0x000000ce99c17220 */ /* 0x000fe20000410000 */
[----:B------:R-:W-:Y:S01]  /*56d0*/  FMUL.FTZ R195, R195, R154 ;  /* 0x0000009ac3c37220 */ /* 0x000fe20000410000 */
[----:B------:R-:W-:Y:S01]  /*56e0*/  FMUL.FTZ R163, R153, R194 ;  /* 0x000000c299a37220 */ /* 0x000fe20000410000 */
[-C--:B------:R-:W-:Y:S01]  /*56f0*/  FMUL.FTZ R197, R197, R154.reuse ;  /* 0x0000009ac5c57220 */ /* 0x080fe20000410000 */
[-C--:B------:R-:W-:Y:S01]  /*5700*/  FMUL.FTZ R193, R193, R154.reuse ;  /* 0x0000009ac1c17220 */ /* 0x080fe20000410000 */
[----:B------:R-:W-:Y:S01]  /*5710*/  FMUL.FTZ R195, R195, UR4 ;  /* 0x00000004c3c37c20 */ /* 0x000fe20008410000 */
[----:B------:R-:W-:Y:S01]  /*5720*/  FMUL.FTZ R163, R163, R154 ;  /* 0x0000009aa3a37220 */ /* 0x000fe20000410000 */
[----:B------:R-:W-:Y:S01]  /*5730*/  FMUL.FTZ R197, R197, UR4 ;  /* 0x00000004c5c57c20 */ /* 0x000fe20008410000 */
[----:B------:R-:W-:Y:S01]  /*5740*/  FMUL.FTZ R193, R193, UR4 ;  /* 0x00000004c1c17c20 */ /* 0x000fe20008410000 */
[C---:B------:R-:W-:Y:S01]  /*5750*/  LOP3.LUT P4, RZ, R162.reuse, 0xff000000, RZ, 0xc0, !PT ;  /* 0xff000000a2ff7812 */ /* 0x040fe2000788c0ff */
[----:B------:R-:W-:Y:S01]  /*5760*/  FMUL.FTZ R163, R163, UR4 ;  /* 0x00000004a3a37c20 */ /* 0x000fe20008410000 */
[----:B------:R-:W-:-:S02]  /*5770*/  LOP3.LUT P3, RZ, R162, 0xff, RZ, 0xc0, !PT ;  /* 0x000000ffa2ff7812 */ /* 0x000fc4000786c0ff */
[----:B------:R-:W-:Y:S02]  /*5780*/  F2FP.F16.F32.PACK_AB R107, R106, R107 ;  /* 0x0000006b6a6b723e */ /* 0x000fe400000000ff */
[----:B------:R-:W-:Y:S02]  /*5790*/  FSEL R106, R195, RZ, P5 ;  /* 0x000000ffc36a7208 */ /* 0x000fe40002800000 */
[----:B------:R-:W-:Y:S02]  /*57a0*/  FSEL R197, R197, RZ, P6 ;  /* 0x000000ffc5c57208 */ /* 0x000fe40003000000 */
[----:B------:R-:W-:Y:S02]  /*57b0*/  FSEL R0, R193, RZ, P4 ;  /* 0x000000ffc1007208 */ /* 0x000fe40002000000 */
[----:B------:R-:W-:Y:S02]  /*57c0*/  FSEL R163, R163, RZ, P3 ;  /* 0x000000ffa3a37208 */ /* 0x000fe40001800000 */
[----:B------:R-:W-:-:S02]  /*57d0*/  F2FP.F16.F32.PACK_AB R106, R197, R106 ;  /* 0x0000006ac56a723e */ /* 0x000fc400000000ff */
[----:B------:R-:W-:Y:S02]  /*57e0*/  F2FP.F16.F32.PACK_AB R105, R0, R105 ;  /* 0x000000690069723e */ /* 0x000fe400000000ff */
[----:B------:R-:W-:Y:S01]  /*57f0*/  F2FP.F16.F32.PACK_AB R104, R104, R163 ;  /* 0x000000a36868723e */ /* 0x000fe200000000ff */
[----:B------:R-:W-:Y:S06]  /*5800*/  BRA `(.L_x_10503) ;  /* 0x0000000400047947 */ /* 0x000fec0003800000 */
.L_x_10502:
        /* <DEDUP_REMOVED lines=15> */
[----:B-----5:R-:W-:Y:S01]  /*5900*/  LOP3.LUT P6, RZ, R163, 0xff0000, RZ, 0xc0, !PT ;  /* 0x00ff0000a3ff7812 */ /* 0x020fe200078cc0ff */
[----:B------:R-:W-:Y:S01]  /*5910*/  FMUL.FTZ R106, R84, UR4 ;  /* 0x00000004546a7c20 */ /* 0x000fe20008410000 */
[----:B------:R-:W-:Y:S01]  /*5920*/  FMUL.FTZ R104, R104, UR4 ;  /* 0x0000000468687c20 */ /* 0x000fe20008410000 */
[----:B------:R-:W-:Y:S01]  /*5930*/  FMUL.FTZ R84, R86, R154 ;  /* 0x0000009a56547220 */ /* 0x000fe20000410000 */
[----:B------:R-:W-:Y:S01]  /*5940*/  ISETP.GE.U32.AND P3, PT, R162, RZ, PT ;  /* 0x000000ffa200720c */ /* 0x000fe20003f66070 */
[----:B------:R-:W-:Y:S01]  /*5950*/  FMUL.FTZ R196, R105, UR4 ;  /* 0x0000000469c47c20 */ /* 0x000fe20008410000 */
[----:B------:R-:W-:Y:S01]  /*5960*/  LOP3.LUT P5, RZ, R163, 0xff, RZ, 0xc0, !PT ;  /* 0x000000ffa3ff7812 */ /* 0x000fe200078ac0ff */
[----:B------:R-:W-:Y:S01]  /*5970*/  FMUL.FTZ R105, R84, UR4 ;  /* 0x0000000454697c20 */ /* 0x000fe20008410000 */
[----:B------:R-:W-:Y:S01]  /*5980*/  FSEL R107, R104, RZ, P6 ;  /* 0x000000ff686b7208 */ /* 0x000fe20003000000 */
[-CC-:B------:R-:W-:Y:S01]  /*5990*/  FFMA.FTZ R104, R195, R217.reuse, R219.reuse ;  /* 0x000000d9c3687223 */ /* 0x180fe200000100db */
[C---:B------:R-:W-:Y:S01]  /*59a0*/  ISETP.GE.U32.AND.EX P3, PT, R163.reuse, 0x1000000, PT, P3 ;  /* 0x01000000a300780c */ /* 0x040fe20003f66130 */
[-CC-:B------:R-:W-:Y:S01]  /*59b0*/  FFMA.FTZ R206, R206, R217.reuse, R219.reuse ;  /* 0x000000d9cece7223 */ /* 0x180fe200000100db */
[----:B------:R-:W-:Y:S01]  /*59c0*/  LOP3.LUT P6, RZ, R163, 0xff00, RZ, 0xc0, !PT ;  /* 0x0000ff00a3ff7812 */ /* 0x000fe200078cc0ff */
[----:B------:R-:W-:Y:S01]  /*59d0*/  FFMA.FTZ R163, R0, R217, R219 ;  /* 0x000000d900a37223 */ /* 0x000fe200000100db */
[----:B------:R-:W-:Y:S01]  /*59e0*/  FSEL R84, R196, RZ, P3 ;  /* 0x000000ffc4547208 */ /* 0x000fe20001800000 */
[----:B------:R-:W-:Y:S01]  /*59f0*/  FADD.FTZ R104, R193, -R104 ;  /* 0x80000068c1687221 */ /* 0x000fe20000010000 */
[----:B------:R-:W-:Y:S01]  /*5a00*/  FSEL R106, R106, RZ, P5 ;  /* 0x000000ff6a6a7208 */ /* 0x000fe20002800000 */
[----:B------:R-:W-:Y:S01]  /*5a10*/  FADD.FTZ R206, R203, -R206 ;  /* 0x800000cecbce7221 */ /* 0x000fe20000010000 */
[----:B------:R-:W-:Y:S01]  /*5a20*/  FSEL R105, R105, RZ, P6 ;  /* 0x000000ff69697208 */ /* 0x000fe20003000000 */
[----:B------:R-:W-:Y:S01]  /*5a30*/  FADD.FTZ R194, R194, -R163 ;  /* 0x800000a3c2c27221 */ /* 0x000fe20000010000 */
[C---:B------:R-:W-:Y:S01]  /*5a40*/  LOP3.LUT P4, RZ, R162.reuse, 0xff, RZ, 0xc0, !PT ;  /* 0x000000ffa2ff7812 */ /* 0x040fe2000788c0ff */
[C---:B------:R-:W-:Y:S01]  /*5a50*/  FMUL.FTZ R206, R153.reuse, R206 ;  /* 0x000000ce99ce7220 */ /* 0x040fe20000410000 */
[C---:B------:R-:W-:Y:S01]  /*5a60*/  LOP3.LUT P3, RZ, R162.reuse, 0xff00, RZ, 0xc0, !PT ;  /* 0x0000ff00a2ff7812 */ /* 0x040fe2000786c0ff */
[----:B------:R-:W-:Y:S01]  /*5a70*/  FMUL.FTZ R163, R153, R194 ;  /* 0x000000c299a37220 */ /* 0x000fe20000410000 */
[----:B------:R-:W-:-:S02]  /*5a80*/  LOP3.LUT P5, RZ, R162, 0xff0000, RZ, 0xc0, !PT ;  /* 0x00ff0000a2ff7812 */ /* 0x000fc400078ac0ff */
[----:B------:R-:W-:Y:S01]  /*5a90*/  LOP3.LUT P6, RZ, R162, 0xff000000, RZ, 0xc0, !PT ;  /* 0xff000000a2ff7812 */ /* 0x000fe200078cc0ff */
[----:B------:R-:W-:Y:S01]  /*5aa0*/  FFMA.FTZ R162, R207, R217, R219 ;  /* 0x000000d9cfa27223 */ /* 0x000fe200000100db */
[----:B------:R-:W-:Y:S02]  /*5ab0*/  F2FP.F16.F32.PACK_AB R87, R85, R87 ;  /* 0x000000575557723e */ /* 0x000fe400000000ff */
[----:B------:R-:W-:Y:S01]  /*5ac0*/  F2FP.F16.F32.PACK_AB R107, R84, R107 ;  /* 0x0000006b546b723e */ /* 0x000fe200000000ff */
[----:B------:R-:W-:Y:S01]  /*5ad0*/  FADD.FTZ R162, R205, -R162 ;  /* 0x800000a2cda27221 */ /* 0x000fe20000010000 */
[----:B------:R-:W-:Y:S01]  /*5ae0*/  FMUL.FTZ R84, R153, R104 ;  /* 0x0000006899547220 */ /* 0x000fe20000410000 */
[----:B------:R-:W-:Y:S02]  /*5af0*/  F2FP.F16.F32.PACK_AB R106, R105, R106 ;  /* 0x0000006a696a723e */ /* 0x000fe400000000ff */
[----:B------:R-:W-:Y:S01]  /*5b00*/  FMUL.FTZ R85, R153, R162 ;  /* 0x000000a299557220 */ /* 0x000fe20000410000 */
[CC--:B------:R-:W-:Y:S01]  /*5b10*/  FMUL.FTZ R0, R84.reuse, R154.reuse ;  /* 0x0000009a54007220 */ /* 0x0c0fe20000410000 */
[----:B------:R-:W-:Y:S01]  /*5b20*/  F2FP.F16.F32.PACK_AB R84, R84, R163 ;  /* 0x000000a35454723e */ /* 0x000fe200000000ff */
[-C--:B------:R-:W-:Y:S01]  /*5b30*/  FMUL.FTZ R163, R163, R154.reuse ;  /* 0x0000009aa3a37220 */ /* 0x080fe20000410000 */
[-C--:B------:R-:W-:Y:S01]  /*5b40*/  FMUL.FTZ R104, R85, R154.reuse ;  /* 0x0000009a55687220 */ /* 0x080fe20000410000 */
[C---:B------:R-:W-:Y:S01]  /*5b50*/  F2FP.F16.F32.PACK_AB R85, R206.reuse, R85 ;  /* 0x00000055ce55723e */ /* 0x040fe200000000ff */
[----:B------:R-:W-:Y:S01]  /*5b60*/  FMUL.FTZ R206, R206, R154 ;  /* 0x0000009acece7220 */ /* 0x000fe20000410000 */
[----:B------:R-:W-:Y:S01]  /*5b70*/  FMUL.FTZ R0, R0, UR4 ;  /* 0x0000000400007c20 */ /* 0x000fe20008410000 */
[----:B------:R-:W-:Y:S01]  /*5b80*/  FMUL.FTZ R104, R104, UR4 ;  /* 0x0000000468687c20 */ /* 0x000fe20008410000 */
[----:B------:R-:W-:Y:S01]  /*5b90*/  FMUL.FTZ R163, R163, UR4 ;  /* 0x00000004a3a37c20 */ /* 0x000fe20008410000 */
[----:B------:R-:W-:Y:S01]  /*5ba0*/  FMUL.FTZ R206, R206, UR4 ;  /* 0x00000004cece7c20 */ /* 0x000fe20008410000 */
[----:B------:R-:W-:-:S02]  /*5bb0*/  F2FP.F16.F32.PACK_AB R86, R86, R197 ;  /* 0x000000c55656723e */ /* 0x000fc400000000ff */
[----:B------:R-:W-:Y:S02]  /*5bc0*/  FSEL R162, R104, RZ, P5 ;  /* 0x000000ff68a27208 */ /* 0x000fe40002800000 */
[----:B------:R-:W-:Y:S02]  /*5bd0*/  FSEL R195, R206, RZ, P6 ;  /* 0x000000ffcec37208 */ /* 0x000fe40003000000 */
[----:B------:R-:W-:Y:S02]  /*5be0*/  FSEL R193, R0, RZ, P3 ;  /* 0x000000ff00c17208 */ /* 0x000fe40001800000 */
[----:B------:R-:W-:Y:S02]  /*5bf0*/  FSEL R104, R163, RZ, P4 ;  /* 0x000000ffa3687208 */ /* 0x000fe40002000000 */
[----:B------:R-:W-:Y:S02]  /*5c00*/  F2FP.F16.F32.PACK_AB R105, R195, R162 ;  /* 0x000000a2c369723e */ /* 0x000fe400000000ff */
[----:B------:R-:W-:-:S07]  /*5c10*/  F2FP.F16.F32.PACK_AB R104, R193, R104 ;  /* 0x00000068c168723e */ /* 0x000fce00000000ff */
.L_x_10503:
        /* <DEDUP_REMOVED lines=16> */
[----:B------:R-:W-:Y:S01]  /*5d20*/  FMUL.FTZ R86, R153, R86 ;  /* 0x0000005699567220 */ /* 0x000fe20000410000 */
[----:B------:R-:W-:Y:S01]  /*5d30*/  LOP3.LUT P6, RZ, R159, 0xff0000, RZ, 0xc0, !PT ;  /* 0x00ff00009fff7812 */ /* 0x000fe200078cc0ff */
[----:B------:R-:W-:Y:S01]  /*5d40*/  FMUL.FTZ R85, R153, R192 ;  /* 0x000000c099557220 */ /* 0x000fe20000410000 */
[----:B------:R-:W-:Y:S01]  /*5d50*/  FMUL.FTZ R84, R87, R154 ;  /* 0x0000009a57547220 */ /* 0x000fe20000410000 */
[----:B0-----:R-:W-:Y:S01]  /*5d60*/  FMUL.FTZ R163, R153, R184 ;  /* 0x000000b899a37220 */ /* 0x001fe20000410000 */
[----:B------:R-:W-:Y:S01]  /*5d70*/  ISETP.GE.U32.AND P3, PT, R158, RZ, PT ;  /* 0x000000ff9e00720c */ /* 0x000fe20003f66070 */
[-C--:B------:R-:W-:Y:S01]  /*5d80*/  FMUL.FTZ R104, R85, R154.reuse ;  /* 0x0000009a55687220 */ /* 0x080fe20000410000 */
[----:B------:R-:W-:Y:S01]  /*5d90*/  FMUL.FTZ R107, R84, UR4 ;  /* 0x00000004546b7c20 */ /* 0x000fe20008410000 */
[-C--:B------:R-:W-:Y:S01]  /*5da0*/  FMUL.FTZ R84, R86, R154.reuse ;  /* 0x0000009a56547220 */ /* 0x080fe20000410000 */
[----:B------:R-:W-:Y:S01]  /*5db0*/  FMUL.FTZ R0, R163, R154 ;  /* 0x0000009aa3007220 */ /* 0x000fe20000410000 */
[----:B------:R-:W-:Y:S01]  /*5dc0*/  FMUL.FTZ R104, R104, UR4 ;  /* 0x0000000468687c20 */ /* 0x000fe20008410000 */
[-CC-:B------:R-:W-:Y:S01]  /*5dd0*/  FFMA.FTZ R180, R180, R217.reuse, R219.reuse ;  /* 0x000000d9b4b47223 */ /* 0x180fe200000100db */
[----:B------:R-:W-:Y:S01]  /*5de0*/  FSEL R107, R107, RZ, P6 ;  /* 0x000000ff6b6b7208 */ /* 0x000fe20003000000 */
[----:B------:R-:W-:Y:S01]  /*5df0*/  FMUL.FTZ R84, R84, UR4 ;  /* 0x0000000454547c20 */ /* 0x000fe20008410000 */
[C---:B------:R-:W-:Y:S01]  /*5e00*/  LOP3.LUT P6, RZ, R159.reuse, 0xff00, RZ, 0xc0, !PT ;  /* 0x0000ff009fff7812 */ /* 0x040fe200078cc0ff */
[-CC-:B------:R-:W-:Y:S01]  /*5e10*/  FFMA.FTZ R182, R182, R217.reuse, R219.reuse ;  /* 0x000000d9b6b67223 */ /* 0x180fe200000100db */
[----:B------:R-:W-:Y:S01]  /*5e20*/  ISETP.GE.U32.AND.EX P3, PT, R159, 0x1000000, PT, P3 ;  /* 0x010000009f00780c */ /* 0x000fe20003f66130 */
[-CC-:B------:R-:W-:Y:S01]  /*5e30*/  FFMA.FTZ R178, R178, R217.reuse, R219.reuse ;  /* 0x000000d9b2b27223 */ /* 0x180fe200000100db */
[----:B------:R-:W-:Y:S01]  /*5e40*/  FSEL R105, R84, RZ, P6 ;  /* 0x000000ff54697208 */ /* 0x000fe20003000000 */
[----:B------:R-:W-:Y:S01]  /*5e50*/  FFMA.FTZ R84, R177, R217, R219 ;  /* 0x000000d9b1547223 */ /* 0x000fe200000100db */
[----:B------:R-:W-:Y:S01]  /*5e60*/  FMUL.FTZ R106, R0, UR4 ;  /* 0x00000004006a7c20 */ /* 0x000fe20008410000 */
[----:B------:R-:W-:Y:S01]  /*5e70*/  FADD.FTZ R180, R183, -R180 ;  /* 0x800000b4b7b47221 */ /* 0x000fe20000010000 */
[----:B------:R-:W-:Y:S01]  /*5e80*/  FADD.FTZ R182, R185, -R182 ;  /* 0x800000b6b9b67221 */ /* 0x000fe20000010000 */
[----:B------:R-:W-:Y:S01]  /*5e90*/  FSEL R0, R104, RZ, P3 ;  /* 0x000000ff68007208 */ /* 0x000fe20001800000 */
[----:B------:R-:W-:Y:S01]  /*5ea0*/  FADD.FTZ R152, R181, -R178 ;  /* 0x800000b2b5987221 */ /* 0x000fe20000010000 */
[----:B------:R-:W-:Y:S01]  /*5eb0*/  LOP3.LUT P5, RZ, R159, 0xff, RZ, 0xc0, !PT ;  /* 0x000000ff9fff7812 */ /* 0x000fe200078ac0ff */
[----:B------:R-:W-:Y:S01]  /*5ec0*/  FADD.FTZ R104, R179, -R84 ;  /* 0x80000054b3687221 */ /* 0x000fe20000010000 */
[----:B------:R-:W-:Y:S01]  /*5ed0*/  F2FP.F16.F32.PACK_AB R87, R85, R87 ;  /* 0x000000575557723e */ /* 0x000fe200000000ff */
[C---:B------:R-:W-:Y:S01]  /*5ee0*/  FMUL.FTZ R85, R153.reuse, R180 ;  /* 0x000000b499557220 */ /* 0x040fe20000410000 */
[C---:B------:R-:W-:Y:S01]  /*5ef0*/  FMUL.FTZ R84, R153.reuse, R182 ;  /* 0x000000b699547220 */ /* 0x040fe20000410000 */
[C---:B------:R-:W-:Y:S01]  /*5f00*/  FMUL.FTZ R152, R153.reuse, R152 ;  /* 0x0000009899987220 */ /* 0x040fe20000410000 */
[----:B------:R-:W-:Y:S01]  /*5f10*/  FSEL R106, R106, RZ, P5 ;  /* 0x000000ff6a6a7208 */ /* 0x000fe20002800000 */
[----:B------:R-:W-:Y:S01]  /*5f20*/  FMUL.FTZ R159, R153, R104 ;  /* 0x00000068999f7220 */ /* 0x000fe20000410000 */
[----:B------:R-:W-:Y:S01]  /*5f30*/  LOP3.LUT P4, RZ, R158, 0xff, RZ, 0xc0, !PT ;  /* 0x000000ff9eff7812 */ /* 0x000fe2000788c0ff */
[----:B------:R-:W-:Y:S01]  /*5f40*/  FMUL.FTZ R104, R152, R154 ;  /* 0x0000009a98687220 */ /* 0x000fe20000410000 */
[----:B------:R-:W-:-:S02]  /*5f50*/  LOP3.LUT P3, RZ, R158, 0xff00, RZ, 0xc0, !PT ;  /* 0x0000ff009eff7812 */ /* 0x000fc4000786c0ff */
[C---:B------:R-:W-:Y:S02]  /*5f60*/  LOP3.LUT P5, RZ, R158.reuse, 0xff0000, RZ, 0xc0, !PT ;  /* 0x00ff00009eff7812 */ /* 0x040fe400078ac0ff */
[----:B------:R-:W-:Y:S01]  /*5f70*/  LOP3.LUT P6, RZ, R158, 0xff000000, RZ, 0xc0, !PT ;  /* 0xff0000009eff7812 */ /* 0x000fe200078cc0ff */
[-C--:B------:R-:W-:Y:S01]  /*5f80*/  FMUL.FTZ R158, R85, R154.reuse ;  /* 0x0000009a559e7220 */ /* 0x080fe20000410000 */
[----:B------:R-:W-:Y:S01]  /*5f90*/  F2FP.F16.F32.PACK_AB R86, R86, R163 ;  /* 0x000000a35656723e */ /* 0x000fe200000000ff */
[CC--:B------:R-:W-:Y:S01]  /*5fa0*/  FMUL.FTZ R163, R84.reuse, R154.reuse ;  /* 0x0000009a54a37220 */ /* 0x0c0fe20000410000 */
[----:B------:R-:W-:Y:S01]  /*5fb0*/  F2FP.F16.F32.PACK_AB R85, R84, R85 ;  /* 0x000000555455723e */ /* 0x000fe200000000ff */
        /* <DEDUP_REMOVED lines=11> */
[----:B------:R-:W-:-:S02]  /*6070*/  F2FP.F16.F32.PACK_AB R107, R0, R107 ;  /* 0x0000006b006b723e */ /* 0x000fc400000000ff */
[----:B------:R-:W-:Y:S02]  /*6080*/  F2FP.F16.F32.PACK_AB R105, R163, R162 ;  /* 0x000000a2a369723e */ /* 0x000fe400000000ff */
[----:B------:R-:W-:Y:S01]  /*6090*/  F2FP.F16.F32.PACK_AB R104, R159, R104 ;  /* 0x000000689f68723e */ /* 0x000fe200000000ff */
[----:B------:R-:W-:Y:S06]  /*60a0*/  BRA `(.L_x_10505) ;  /* 0x0000000000f47947 */ /* 0x000fec0003800000 */
.L_x_10504:
[-CC-:B------:R-:W-:Y:S01]  /*60b0*/  FFMA.FTZ R178, R178, R217.reuse, R219.reuse ;  /* 0x000000d9b2b27223 */ /* 0x180fe200000100db */
[-CC-:B0-----:R-:W-:Y:S01]  /*60c0*/  FFMA.FTZ R105, R190, R217.reuse, R219.reuse ;  /* 0x000000d9be697223 */ /* 0x181fe200000100db */
[-CC-:B------:R-:W-:Y:S01]  /*60d0*/  FFMA.FTZ R180, R180, R217.reuse, R219.reuse ;  /* 0x000000d9b4b47223 */ /* 0x180fe200000100db */
[-C--:B------:R-:W-:Y:S01]  /*60e0*/  FFMA.FTZ R184, R184, R217.reuse, R219 ;  /* 0x000000d9b8b87223 */ /* 0x080fe200000100db */
[----:B------:R-:W-:Y:S01]  /*60f0*/  FADD.FTZ R178, R181, -R178 ;  /* 0x800000b2b5b27221 */ /* 0x000fe20000010000 */
[----:B------:R-:W-:Y:S01]  /*6100*/  FADD.FTZ R192, R192, -R105 ;  /* 0x80000069c0c07221 */ /* 0x000fe20000010000 */
[----:B------:R-:W-:Y:S01]  /*6110*/  FADD.FTZ R180, R183, -R180 ;  /* 0x800000b4b7b47221 */ /* 0x000fe20000010000 */
[----:B------:R-:W-:Y:S01]  /*6120*/  FADD.FTZ R184, R187, -R184 ;  /* 0x800000b8bbb87221 */ /* 0x000fe20000010000 */
[C---:B------:R-:W-:Y:S01]  /*6130*/  FMUL.FTZ R105, R153.reuse, R178 ;  /* 0x000000b299697220 */ /* 0x040fe20000410000 */
[-CC-:B------:R-:W-:Y:S01]  /*6140*/  FFMA.FTZ R188, R188, R217.reuse, R219.reuse ;  /* 0x000000d9bcbc7223 */ /* 0x180fe200000100db */
[C---:B------:R-:W-:Y:S01]  /*6150*/  FMUL.FTZ R107, R153.reuse, R180 ;  /* 0x000000b4996b7220 */ /* 0x040fe20000410000 */
[----:B------:R-:W-:Y:S01]  /*6160*/  FMUL.FTZ R163, R153, R184 ;  /* 0x000000b899a37220 */ /* 0x000fe20000410000 */
[-C--:B------:R-:W-:Y:S01]  /*6170*/  FMUL.FTZ R105, R105, R154.reuse ;  /* 0x0000009a69697220 */ /* 0x080fe20000410000 */
[----:B------:R-:W-:Y:S01]  /*6180*/  LOP3.LUT P3, RZ, R158, 0xff00, RZ, 0xc0, !PT ;  /* 0x0000ff009eff7812 */ /* 0x000fe2000786c0ff */
[-C--:B------:R-:W-:Y:S01]  /*6190*/  FMUL.FTZ R107, R107, R154.reuse ;  /* 0x0000009a6b6b7220 */ /* 0x080fe20000410000 */
[----:B------:R-:W-:Y:S01]  /*61a0*/  FMUL.FTZ R163, R163, R154 ;  /* 0x0000009aa3a37220 */ /* 0x000fe20000410000 */
[----:B------:R-:W-:Y:S01]  /*61b0*/  FMUL.FTZ R105, R105, UR4 ;  /* 0x0000000469697c20 */ /* 0x000fe20008410000 */
[-CC-:B------:R-:W-:Y:S01]  /*61c0*/  FFMA.FTZ R186, R186, R217.reuse, R219.reuse ;  /* 0x000000d9baba7223 */ /* 0x180fe200000100db */
[----:B------:R-:W-:Y:S01]  /*61d0*/  FADD.FTZ R188, R191, -R188 ;  /* 0x800000bcbfbc7221 */ /* 0x000fe20000010000 */
[-CC-:B------:R-:W-:Y:S01]  /*61e0*/  FFMA.FTZ R182, R182, R217.reuse, R219.reuse ;  /* 0x000000d9b6b67223 */ /* 0x180fe200000100db */
[----:B------:R-:W-:Y:S01]  /*61f0*/  FFMA.FTZ R0, R177, R217, R219 ;  /* 0x000000d9b1007223 */ /* 0x000fe200000100db */
[----:B------:R-:W-:Y:S01]  /*6200*/  FMUL.FTZ R107, R107, UR4 ;  /* 0x000000046b6b7c20 */ /* 0x000fe20008410000 */
[----:B------:R-:W-:Y:S01]  /*6210*/  FMUL.FTZ R104, R163, UR4 ;  /* 0x00000004a3687c20 */ /* 0x000fe20008410000 */
[C---:B------:R-:W-:Y:S01]  /*6220*/  LOP3.LUT P5, RZ, R158.reuse, 0xff0000, RZ, 0xc0, !PT ;  /* 0x00ff00009eff7812 */ /* 0x040fe200078ac0ff */
[----:B------:R-:W-:Y:S01]  /*6230*/  FADD.FTZ R186, R189, -R186 ;  /* 0x800000babdba7221 */ /* 0x000fe20000010000 */
[----:B------:R-:W-:Y:S01]  /*6240*/  LOP3.LUT P6, RZ, R159, 0xff, RZ, 0xc0, !PT ;  /* 0x000000ff9fff7812 */ /* 0x000fe200078cc0ff */
[----:B------:R-:W-:Y:S01]  /*6250*/  FMUL.FTZ R177, R153, R188 ;  /* 0x000000bc99b17220 */ /* 0x000fe20000410000 */
[----:B------:R-:W-:Y:S01]  /*6260*/  FSEL R163, R105, RZ, P3 ;  /* 0x000000ff69a37208 */ /* 0x000fe20001800000 */
[----:B------:R-:W-:Y:S01]  /*6270*/  FADD.FTZ R182, R185, -R182 ;  /* 0x800000b6b9b67221 */ /* 0x000fe20000010000 */
[----:B------:R-:W-:Y:S01]  /*6280*/  ISETP.GE.U32.AND P3, PT, R158, RZ, PT ;  /* 0x000000ff9e00720c */ /* 0x000fe20003f66070 */
[----:B------:R-:W-:Y:S01]  /*6290*/  FADD.FTZ R0, R179, -R0 ;  /* 0x80000000b3007221 */ /* 0x000fe20000010000 */
[----:B------:R-:W-:Y:S01]  /*62a0*/  FSEL R152, R107, RZ, P5 ;  /* 0x000000ff6b987208 */ /* 0x000fe20002800000 */
[----:B------:R-:W-:Y:S01]  /*62b0*/  FMUL.FTZ R177, R177, R154 ;  /* 0x0000009ab1b17220 */ /* 0x000fe20000410000 */
[----:B------:R-:W-:Y:S01]  /*62c0*/  FSEL R106, R104, RZ, P6 ;  /* 0x000000ff686a7208 */ /* 0x000fe20003000000 */
[----:B------:R-:W-:Y:S01]  /*62d0*/  FMUL.FTZ R107, R153, R182 ;  /* 0x000000b6996b7220 */ /* 0x000fe20000410000 */
[----:B------:R-:W-:Y:S01]  /*62e0*/  LOP3.LUT P5, RZ, R159, 0xff00, RZ, 0xc0, !PT ;  /* 0x0000ff009fff7812 */ /* 0x000fe200078ac0ff */
[----:B------:R-:W-:Y:S01]  /*62f0*/  FMUL.FTZ R179, R153, R192 ;  /* 0x000000c099b37220 */ /* 0x000fe20000410000 */
[----:B------:R-:W-:Y:S01]  /*6300*/  LOP3.LUT P6, RZ, R159, 0xff0000, RZ, 0xc0, !PT ;  /* 0x00ff00009fff7812 */ /* 0x000fe200078cc0ff */
[----:B------:R-:W-:Y:S01]  /*6310*/  FMUL.FTZ R105, R153, R0 ;  /* 0x0000000099697220 */ /* 0x000fe20000410000 */
[----:B------:R-:W-:Y:S01]  /*6320*/  ISETP.GE.U32.AND.EX P3, PT, R159, 0x1000000, PT, P3 ;  /* 0x010000009f00780c */ /* 0x000fe20003f66130 */
[----:B------:R-:W-:Y:S01]  /*6330*/  FMUL.FTZ R159, R153, R186 ;  /* 0x000000ba999f7220 */ /* 0x000fe20000410000 */
[----:B------:R-:W-:Y:S01]  /*6340*/  FMUL.FTZ R177, R177, UR4 ;  /* 0x00000004b1b17c20 */ /* 0x000fe20008410000 */
        /* <DEDUP_REMOVED lines=8> */
[----:B------:R-:W-:-:S02]  /*63d0*/  FSEL R0, R177, RZ, P6 ;  /* 0x000000ffb1007208 */ /* 0x000fc40003000000 */
        /* <DEDUP_REMOVED lines=10> */
.L_x_10505:
        /* <DEDUP_REMOVED lines=8> */
[-CC-:B0-----:R-:W-:Y:S01]  /*6500*/  FFMA.FTZ R85, R166, R217.reuse, R219.reuse ;  /* 0x000000d9a6557223 */ /* 0x181fe200000100db */
        /* <DEDUP_REMOVED lines=11> */
[----:B------:R-:W-:Y:S01]  /*65c0*/  ISETP.GE.U32.AND P3, PT, R156, RZ, PT ;  /* 0x000000ff9c00720c */ /* 0x000fe20003f66070 */
[-C--:B------:R-:W-:Y:S01]  /*65d0*/  FMUL.FTZ R0, R105, R154.reuse ;  /* 0x0000009a69007220 */ /* 0x080fe20000410000 */
[----:B------:R-:W-:Y:S01]  /*65e0*/  FMUL.FTZ R85, R84, UR4 ;  /* 0x0000000454557c20 */ /* 0x000fe20008410000 */
[C---:B------:R-:W-:Y:S01]  /*65f0*/  LOP3.LUT P6, RZ, R157.reuse, 0xff0000, RZ, 0xc0, !PT ;  /* 0x00ff00009dff7812 */ /* 0x040fe200078cc0ff */
[----:B------:R-:W-:Y:S01]  /*6600*/  FMUL.FTZ R84, R86, R154 ;  /* 0x0000009a56547220 */ /* 0x000fe20000410000 */
[----:B------:R-:W-:Y:S01]  /*6610*/  FMUL.FTZ R106, R106, UR4 ;  /* 0x000000046a6a7c20 */ /* 0x000fe20008410000 */
[C---:B------:R-:W-:Y:S01]  /*6620*/  ISETP.GE.U32.AND.EX P3, PT, R157.reuse, 0x1000000, PT, P3 ;  /* 0x010000009d00780c */ /* 0x040fe20003f66130 */
[----:B------:R-:W-:Y:S01]  /*6630*/  FMUL.FTZ R0, R0, UR4 ;  /* 0x0000000400007c20 */ /* 0x000fe20008410000 */
[----:B------:R-:W-:Y:S01]  /*6640*/  LOP3.LUT P5, RZ, R157, 0xff, RZ, 0xc0, !PT ;  /* 0x000000ff9dff7812 */ /* 0x000fe200078ac0ff */
[----:B------:R-:W-:Y:S01]  /*6650*/  FMUL.FTZ R84, R84, UR4 ;  /* 0x0000000454547c20 */ /* 0x000fe20008410000 */
[----:B------:R-:W-:Y:S01]  /*6660*/  FSEL R158, R85, RZ, P6 ;  /* 0x000000ff559e7208 */ /* 0x000fe20003000000 */
[-CC-:B------:R-:W-:Y:S01]  /*6670*/  FFMA.FTZ R140, R140, R217.reuse, R219.reuse ;  /* 0x000000d98c8c7223 */ /* 0x180fe200000100db */
[----:B------:R-:W-:Y:S01]  /*6680*/  LOP3.LUT P6, RZ, R157, 0xff00, RZ, 0xc0, !PT ;  /* 0x0000ff009dff7812 */ /* 0x000fe200078cc0ff */
[-CC-:B------:R-:W-:Y:S01]  /*6690*/  FFMA.FTZ R85, R160, R217.reuse, R219.reuse ;  /* 0x000000d9a0557223 */ /* 0x180fe200000100db */
[----:B------:R-:W-:Y:S01]  /*66a0*/  FSEL R157, R106, RZ, P3 ;  /* 0x000000ff6a9d7208 */ /* 0x000fe20001800000 */
[-CC-:B------:R-:W-:Y:S01]  /*66b0*/  FFMA.FTZ R106, R161, R217.reuse, R219.reuse ;  /* 0x000000d9a16a7223 */ /* 0x180fe200000100db */
[----:B------:R-:W-:Y:S01]  /*66c0*/  FSEL R151, R0, RZ, P5 ;  /* 0x000000ff00977208 */ /* 0x000fe20002800000 */
[----:B------:R-:W-:Y:S01]  /*66d0*/  FFMA.FTZ R0, R137, R217, R219 ;  /* 0x000000d989007223 */ /* 0x000fe200000100db */
[----:B------:R-:W-:Y:S01]  /*66e0*/  FSEL R152, R84, RZ, P6 ;  /* 0x000000ff54987208 */ /* 0x000fe20003000000 */
[----:B------:R-:W-:Y:S01]  /*66f0*/  FADD.FTZ R84, R155, -R140 ;  /* 0x8000008c9b547221 */ /* 0x000fe20000010000 */
[----:B------:R-:W-:Y:S01]  /*6700*/  FADD.FTZ R164, R164, -R85 ;  /* 0x80000055a4a47221 */ /* 0x000fe20000010000 */
[----:B------:R-:W-:Y:S01]  /*6710*/  FADD.FTZ R140, R165, -R106 ;  /* 0x8000006aa58c7221 */ /* 0x000fe20000010000 */
[----:B------:R-:W-:Y:S01]  /*6720*/  FADD.FTZ R106, R141, -R0 ;  /* 0x800000008d6a7221 */ /* 0x000fe20000010000 */
[----:B------:R-:W-:Y:S01]  /*6730*/  F2FP.F16.F32.PACK_AB R86, R86, R105 ;  /* 0x000000695656723e */ /* 0x000fe200000000ff */
[C---:B------:R-:W-:Y:S01]  /*6740*/  FMUL.FTZ R85, R153.reuse, R164 ;  /* 0x000000a499557220 */ /* 0x040fe20000410000 */
[C---:B------:R-:W-:Y:S01]  /*6750*/  FMUL.FTZ R0, R153.reuse, R140 ;  /* 0x0000008c99007220 */ /* 0x040fe20000410000 */
[C---:B------:R-:W-:Y:S01]  /*6760*/  FMUL.FTZ R84, R153.reuse, R84 ;  /* 0x0000005499547220 */ /* 0x040fe20000410000 */
[----:B------:R-:W-:Y:S01]  /*6770*/  FMUL.FTZ R105, R153, R106 ;  /* 0x0000006a99697220 */ /* 0x000fe20000410000 */
        /* <DEDUP_REMOVED lines=24> */
.L_x_10506:
[-CC-:B------:R-:W-:Y:S01]  /*6900*/  FFMA.FTZ R140, R140, R217.reuse, R219.reuse ;  /* 0x000000d98c8c7223 */ /* 0x180fe200000100db */
[-CC-:B0-----:R-:W-:Y:S01]  /*6910*/  FFMA.FTZ R105, R160, R217.reuse, R219.reuse ;  /* 0x000000d9a0697223 */ /* 0x181fe200000100db */
[-CC-:B------:R-:W-:Y:S01]  /*6920*/  FFMA.FTZ R107, R166, R217.reuse, R219.reuse ;  /* 0x000000d9a66b7223 */ /* 0x180fe200000100db */
[-C--:B------:R-:W-:Y:S01]  /*6930*/  FFMA.FTZ R0, R161, R217.reuse, R219 ;  /* 0x000000d9a1007223 */ /* 0x080fe200000100db */
[----:B------:R-:W-:Y:S01]  /*6940*/  FADD.FTZ R140, R155, -R140 ;  /* 0x8000008c9b8c7221 */ /* 0x000fe20000010000 */
[----:B------:R-:W-:Y:S01]  /*6950*/  FADD.FTZ R164, R164, -R105 ;  /* 0x80000069a4a47221 */ /* 0x000fe20000010000 */
[----:B------:R-:W-:Y:S01]  /*6960*/  FADD.FTZ R168, R168, -R107 ;  /* 0x8000006ba8a87221 */ /* 0x000fe20000010000 */
[-CC-:B------:R-:W-:Y:S01]  /*6970*/  FFMA.FTZ R170, R170, R217.reuse, R219.reuse ;  /* 0x000000d9aaaa7223 */ /* 0x180fe200000100db */
[C---:B------:R-:W-:Y:S01]  /*6980*/  FMUL.FTZ R105, R153.reuse, R140 ;  /* 0x0000008c99697220 */ /* 0x040fe20000410000 */
[----:B------:R-:W-:Y:S01]  /*6990*/  FMUL.FTZ R107, R153, R164 ;  /* 0x000000a4996b7220 */ /* 0x000fe20000410000 */
[----:B------:R-:W-:Y:S01]  /*69a0*/  FADD.FTZ R104, R165, -R0 ;  /* 0x80000000a5687221 */ /* 0x000fe20000010000 */
[-CC-:B------:R-:W-:Y:S01]  /*69b0*/  FFMA.FTZ R0, R137, R217.reuse, R219.reuse ;  /* 0x000000d989007223 */ /* 0x180fe200000100db */
[----:B------:R-:W-:Y:S01]  /*69c0*/  FMUL.FTZ R137, R153, R168 ;  /* 0x000000a899897220 */ /* 0x000fe20000410000 */
[-C--:B------:R-:W-:Y:S01]  /*69d0*/  FMUL.FTZ R105, R105, R154.reuse ;  /* 0x0000009a69697220 */ /* 0x080fe20000410000 */
[-C--:B------:R-:W-:Y:S01]  /*69e0*/  FMUL.FTZ R107, R107, R154.reuse ;  /* 0x0000009a6b6b7220 */ /* 0x080fe20000410000 */
[-CC-:B------:R-:W-:Y:S01]  /*69f0*/  FFMA.FTZ R106, R167, R217.reuse, R219.reuse ;  /* 0x000000d9a76a7223 */ /* 0x180fe200000100db */
[----:B------:R-:W-:Y:S01]  /*6a00*/  FADD.FTZ R170, R171, -R170 ;  /* 0x800000aaabaa7221 */ /* 0x000fe20000010000 */
[----:B------:R-:W-:Y:S01]  /*6a10*/  FFMA.FTZ R172, R172, R217, R219 ;  /* 0x000000d9acac7223 */ /* 0x000fe200000100db */
[----:B------:R-:W-:Y:S01]  /*6a20*/  FMUL.FTZ R137, R137, R154 ;  /* 0x0000009a89897220 */ /* 0x000fe20000410000 */
[----:B------:R-:W-:Y:S01]  /*6a30*/  FMUL.FTZ R105, R105, UR4 ;  /* 0x0000000469697c20 */ /* 0x000fe20008410000 */
[----:B------:R-:W-:Y:S01]  /*6a40*/  FMUL.FTZ R107, R107, UR4 ;  /* 0x000000046b6b7c20 */ /* 0x000fe20008410000 */
[----:B------:R-:W-:Y:S01]  /*6a50*/  FADD.FTZ R152, R169, -R106 ;  /* 0x8000006aa9987221 */ /* 0x000fe20000010000 */
[C---:B------:R-:W-:Y:S01]  /*6a60*/  LOP3.LUT P3, RZ, R156.reuse, 0xff00, RZ, 0xc0, !PT ;  /* 0x0000ff009cff7812 */ /* 0x040fe2000786c0ff */
[----:B------:R-:W-:Y:S01]  /*6a70*/  FMUL.FTZ R151, R153, R170 ;  /* 0x000000aa99977220 */ /* 0x000fe20000410000 */
[----:B------:R-:W-:Y:S01]  /*6a80*/  LOP3.LUT P5, RZ, R156, 0xff0000, RZ, 0xc0, !PT ;  /* 0x00ff00009cff7812 */ /* 0x000fe200078ac0ff */
[----:B------:R-:W-:Y:S01]  /*6a90*/  FADD.FTZ R172, R173, -R172 ;  /* 0x800000acadac7221 */ /* 0x000fe20000010000 */
[----:B------:R-:W-:Y:S01]  /*6aa0*/  FADD.FTZ R0, R141, -R0 ;  /* 0x800000008d007221 */ /* 0x000fe20000010000 */
[----:B------:R-:W-:Y:S01]  /*6ab0*/  FMUL.FTZ R106, R137, UR4 ;  /* 0x00000004896a7c20 */ /* 0x000fe20008410000 */
[----:B------:R-:W-:Y:S01]  /*6ac0*/  LOP3.LUT P6, RZ, R157, 0xff, RZ, 0xc0, !PT ;  /* 0x000000ff9dff7812 */ /* 0x000fe200078cc0ff */
[----:B------:R-:W-:Y:S01]  /*6ad0*/  FMUL.FTZ R141, R153, R152 ;  /* 0x00000098998d7220 */ /* 0x000fe20000410000 */
[----:B------:R-:W-:Y:S01]  /*6ae0*/  FSEL R137, R105, RZ, P3 ;  /* 0x000000ff69897208 */ /* 0x000fe20001800000 */
[----:B------:R-:W-:Y:S01]  /*6af0*/  FMUL.FTZ R151, R151, R154 ;  /* 0x0000009a97977220 */ /* 0x000fe20000410000 */
[----:B------:R-:W-:Y:S01]  /*6b00*/  FSEL R140, R107, RZ, P5 ;  /* 0x000000ff6b8c7208 */ /* 0x000fe20002800000 */
[C---:B------:R-:W-:Y:S01]  /*6b10*/  FMUL.FTZ R107, R153.reuse, R104 ;  /* 0x00000068996b7220 */ /* 0x040fe20000410000 */
[C---:B------:R-:W-:Y:S01]  /*6b20*/  FMUL.FTZ R155, R153.reuse, R172 ;  /* 0x000000ac999b7220 */ /* 0x040fe20000410000 */
[----:B------:R-:W-:Y:S01]  /*6b30*/  FMUL.FTZ R105, R153, R0 ;  /* 0x0000000099697220 */ /* 0x000fe20000410000 */
[----:B------:R-:W-:Y:S01]  /*6b40*/  FSEL R106, R106, RZ, P6 ;  /* 0x000000ff6a6a7208 */ /* 0x000fe20003000000 */
[-C--:B------:R-:W-:Y:S01]  /*6b50*/  FMUL.FTZ R141, R141, R154.reuse ;  /* 0x0000009a8d8d7220 */ /* 0x080fe20000410000 */
[----:B------:R-:W-:Y:S01]  /*6b60*/  FMUL.FTZ R151, R151, UR4 ;  /* 0x0000000497977c20 */ /* 0x000fe20008410000 */
[----:B------:R-:W-:Y:S01]  /*6b70*/  LOP3.LUT P6, RZ, R157, 0xff0000, RZ, 0xc0, !PT ;  /* 0x00ff00009dff7812 */ /* 0x000fe200078cc0ff */
[-C--:B------:R-:W-:Y:S01]  /*6b80*/  FMUL.FTZ R107, R107, R154.reuse ;  /* 0x0000009a6b6b7220 */ /* 0x080fe20000410000 */
[-C--:B------:R-:W-:Y:S01]  /*6b90*/  FMUL.FTZ R155, R155, R154.reuse ;  /* 0x0000009a9b9b7220 */ /* 0x080fe20000410000 */
[----:B------:R-:W-:Y:S01]  /*6ba0*/  FMUL.FTZ R105, R105, R154 ;  /* 0x0000009a69697220 */ /* 0x000fe20000410000 */
[----:B------:R-:W-:Y:S01]  /*6bb0*/  ISETP.GE.U32.AND P3, PT, R156, RZ, PT ;  /* 0x000000ff9c00720c */ /* 0x000fe20003f66070 */
[----:B------:R-:W-:Y:S01]  /*6bc0*/  FMUL.FTZ R141, R141, UR4 ;  /* 0x000000048d8d7c20 */ /* 0x000fe20008410000 */
[----:B------:R-:W-:Y:S01]  /*6bd0*/  LOP3.LUT P5, RZ, R157, 0xff00, RZ, 0xc0, !PT ;  /* 0x0000ff009dff7812 */ /* 0x000fe200078ac0ff */
[----:B------:R-:W-:Y:S01]  /*6be0*/  FMUL.FTZ R107, R107, UR4 ;  /* 0x000000046b6b7c20 */ /* 0x000fe20008410000 */
[----:B------:R-:W-:Y:S01]  /*6bf0*/  FMUL.FTZ R155, R155, UR4 ;  /* 0x000000049b9b7c20 */ /* 0x000fe20008410000 */
[----:B------:R-:W-:Y:S01]  /*6c00*/  FMUL.FTZ R105, R105, UR4 ;  /* 0x0000000469697c20 */ /* 0x000fe20008410000 */
[----:B------:R-:W-:-:S02]  /*6c10*/  FSEL R0, R151, RZ, P6 ;  /* 0x000000ff97007208 */ /* 0x000fc40003000000 */
[C---:B------:R-:W-:Y:S02]  /*6c20*/  LOP3.LUT P4, RZ, R156.reuse, 0xff000000, RZ, 0xc0, !PT ;  /* 0xff0000009cff7812 */ /* 0x040fe4000788c0ff */
[----:B------:R-:W-:Y:S02]  /*6c30*/  ISETP.GE.U32.AND.EX P3, PT, R157, 0x1000000, PT, P3 ;  /* 0x010000009d00780c */ /* 0x000fe40003f66130 */
[----:B------:R-:W-:Y:S02]  /*6c40*/  LOP3.LUT P6, RZ, R156, 0xff, RZ, 0xc0, !PT ;  /* 0x000000ff9cff7812 */ /* 0x000fe400078cc0ff */
[----:B------:R-:W-:Y:S02]  /*6c50*/  FSEL R151, R141, RZ, P5 ;  /* 0x000000ff8d977208 */ /* 0x000fe40002800000 */
[----:B------:R-:W-:Y:S02]  /*6c60*/  FSEL R155, R155, RZ, P3 ;  /* 0x000000ff9b9b7208 */ /* 0x000fe40001800000 */
[----:B------:R-:W-:-:S02]  /*6c70*/  FSEL R141, R107, RZ, P4 ;  /* 0x000000ff6b8d7208 */ /* 0x000fc40002000000 */
[----:B------:R-:W-:Y:S02]  /*6c80*/  FSEL R104, R105, RZ, P6 ;  /* 0x000000ff69687208 */ /* 0x000fe40003000000 */
[----:B------:R-:W-:Y:S02]  /*6c90*/  F2FP.F16.F32.PACK_AB R107, R155, R0 ;  /* 0x000000009b6b723e */ /* 0x000fe400000000ff */
[----:B------:R-:W-:Y:S02]  /*6ca0*/  F2FP.F16.F32.PACK_AB R106, R151, R106 ;  /* 0x0000006a976a723e */ /* 0x000fe400000000ff */
[----:B------:R-:W-:Y:S02]  /*6cb0*/  F2FP.F16.F32.PACK_AB R105, R141, R140 ;  /* 0x0000008c8d69723e */ /* 0x000fe400000000ff */
[----:B------:R-:W-:-:S07]  /*6cc0*/  F2FP.F16.F32.PACK_AB R104, R137, R104 ;  /* 0x000000688968723e */ /* 0x000fce00000000ff */
.L_x_10507:
        /* <DEDUP_REMOVED lines=18> */
[-C--:B------:R-:W-:Y:S01]  /*6df0*/  FMUL.FTZ R84, R87, R154.reuse ;  /* 0x0000009a57547220 */ /* 0x080fe20000410000 */
[----:B------:R-:W-:Y:S01]  /*6e00*/  FMUL.FTZ R0, R105, R154 ;  /* 0x0000009a69007220 */ /* 0x000fe20000410000 */
[----:B------:R-:W-:Y:S01]  /*6e10*/  FMUL.FTZ R104, R153, R104 ;  /* 0x0000006899687220 */ /* 0x000fe20000410000 */
[----:B------:R-:W-:Y:S01]  /*6e20*/  LOP3.LUT P5, RZ, R143, 0xff, RZ, 0xc0, !PT ;  /* 0x000000ff8fff7812 */ /* 0x000fe200078ac0ff */
[----:B------:R-:W-:Y:S01]  /*6e30*/  FMUL.FTZ R85, R84, UR4 ;  /* 0x0000000454557c20 */ /* 0x000fe20008410000 */
[-C--:B------:R-:W-:Y:S01]  /*6e40*/  FMUL.FTZ R84, R86, R154.reuse ;  /* 0x0000009a56547220 */ /* 0x080fe20000410000 */
[----:B------:R-:W-:Y:S01]  /*6e50*/  FMUL.FTZ R0, R0, UR4 ;  /* 0x0000000400007c20 */ /* 0x000fe20008410000 */
[-CC-:B------:R-:W-:Y:S01]  /*6e60*/  FFMA.FTZ R116, R116, R217.reuse, R219.reuse ;  /* 0x000000d974747223 */ /* 0x180fe200000100db */
[-CC-:B------:R-:W-:Y:S01]  /*6e70*/  FFMA.FTZ R118, R118, R217.reuse, R219.reuse ;  /* 0x000000d976767223 */ /* 0x180fe200000100db */
[----:B------:R-:W-:Y:S01]  /*6e80*/  FSEL R122, R85, RZ, P6 ;  /* 0x000000ff557a7208 */ /* 0x000fe20003000000 */
[----:B------:R-:W-:Y:S01]  /*6e90*/  FMUL.FTZ R84, R84, UR4 ;  /* 0x0000000454547c20 */ /* 0x000fe20008410000 */
[----:B------:R-:W-:Y:S01]  /*6ea0*/  LOP3.LUT P6, RZ, R143, 0xff00, RZ, 0xc0, !PT ;  /* 0x0000ff008fff7812 */ /* 0x000fe200078cc0ff */
[----:B------:R-:W-:Y:S01]  /*6eb0*/  FMUL.FTZ R106, R104, R154 ;  /* 0x0000009a686a7220 */ /* 0x000fe20000410000 */
[-CC-:B------:R-:W-:Y:S01]  /*6ec0*/  FFMA.FTZ R114, R114, R217.reuse, R219.reuse ;  /* 0x000000d972727223 */ /* 0x180fe200000100db */
[----:B------:R-:W-:Y:S01]  /*6ed0*/  FFMA.FTZ R112, R112, R217, R219 ;  /* 0x000000d970707223 */ /* 0x000fe200000100db */
[----:B------:R-:W-:Y:S01]  /*6ee0*/  ISETP.GE.U32.AND P3, PT, R142, RZ, PT ;  /* 0x000000ff8e00720c */ /* 0x000fe20003f66070 */
[----:B------:R-:W-:Y:S01]  /*6ef0*/  FADD.FTZ R116, R117, -R116 ;  /* 0x8000007475747221 */ /* 0x000fe20000010000 */
[----:B------:R-:W-:Y:S01]  /*6f00*/  FSEL R120, R0, RZ, P5 ;  /* 0x000000ff00787208 */ /* 0x000fe20002800000 */
[----:B------:R-:W-:Y:S01]  /*6f10*/  FADD.FTZ R0, R119, -R118 ;  /* 0x8000007677007221 */ /* 0x000fe20000010000 */
[----:B------:R-:W-:Y:S01]  /*6f20*/  FSEL R121, R84, RZ, P6 ;  /* 0x000000ff54797208 */ /* 0x000fe20003000000 */
[----:B------:R-:W-:Y:S01]  /*6f30*/  FMUL.FTZ R106, R106, UR4 ;  /* 0x000000046a6a7c20 */ /* 0x000fe20008410000 */
[----:B------:R-:W-:Y:S01]  /*6f40*/  FADD.FTZ R84, R115, -R114 ;  /* 0x8000007273547221 */ /* 0x000fe20000010000 */
[----:B------:R-:W-:Y:S01]  /*6f50*/  FADD.FTZ R112, R113, -R112 ;  /* 0x8000007071707221 */ /* 0x000fe20000010000 */
[----:B------:R-:W-:Y:S01]  /*6f60*/  ISETP.GE.U32.AND.EX P3, PT, R143, 0x1000000, PT, P3 ;  /* 0x010000008f00780c */ /* 0x000fe20003f66130 */
[C---:B------:R-:W-:Y:S01]  /*6f70*/  FMUL.FTZ R85, R153.reuse, R116 ;  /* 0x0000007499557220 */ /* 0x040fe20000410000 */
[C---:B------:R-:W-:Y:S01]  /*6f80*/  FMUL.FTZ R0, R153.reuse, R0 ;  /* 0x0000000099007220 */ /* 0x040fe20000410000 */
        /* <DEDUP_REMOVED lines=28> */
.L_x_10508:
[-CC-:B------:R-:W-:Y:S01]  /*7150*/  FFMA.FTZ R114, R114, R217.reuse, R219.reuse ;  /* 0x000000d972727223 */ /* 0x180fe200000100db */
[-CC-:B------:R-:W-:Y:S01]  /*7160*/  FFMA.FTZ R116, R116, R217.reuse, R219.reuse ;  /* 0x000000d974747223 */ /* 0x180fe200000100db */
[-CC-:B0-----:R-:W-:Y:S01]  /*7170*/  FFMA.FTZ R105, R174, R217.reuse, R219.reuse ;  /* 0x000000d9ae697223 */ /* 0x181fe200000100db */
[-CC-:B------:R-:W-:Y:S01]  /*7180*/  FFMA.FTZ R107, R176, R217.reuse, R219.reuse ;  /* 0x000000d9b06b7223 */ /* 0x180fe200000100db */
[-CC-:B------:R-:W-:Y:S01]  /*7190*/  FFMA.FTZ R120, R120, R217.reuse, R219.reuse ;  /* 0x000000d978787223 */ /* 0x180fe200000100db */
[----:B------:R-:W-:Y:S01]  /*71a0*/  FADD.FTZ R114, R115, -R114 ;  /* 0x8000007273727221 */ /* 0x000fe20000010000 */
[----:B------:R-:W-:Y:S01]  /*71b0*/  FADD.FTZ R116, R117, -R116 ;  /* 0x8000007475747221 */ /* 0x000fe20000010000 */
[-C--:B------:R-:W-:Y:S01]  /*71c0*/  FFMA.FTZ R112, R112, R217.reuse, R219 ;  /* 0x000000d970707223 */ /* 0x080fe200000100db */
[----:B------:R-:W-:Y:S01]  /*71d0*/  FADD.FTZ R122, R122, -R105 ;  /* 0x800000697a7a7221 */ /* 0x000fe20000010000 */
[----:B------:R-:W-:Y:S01]  /*71e0*/  FADD.FTZ R136, R136, -R107 ;  /* 0x8000006b88887221 */ /* 0x000fe20000010000 */
[----:B------:R-:W-:Y:S01]  /*71f0*/  FADD.FTZ R120, R121, -R120 ;  /* 0x8000007879787221 */ /* 0x000fe20000010000 */
[C---:B------:R-:W-:Y:S01]  /*7200*/  FMUL.FTZ R105, R153.reuse, R114 ;  /* 0x0000007299697220 */ /* 0x040fe20000410000 */
[----:B------:R-:W-:Y:S01]  /*7210*/  FMUL.FTZ R107, R153, R116 ;  /* 0x00000074996b7220 */ /* 0x000fe20000410000 */
[-CC-:B------:R-:W-:Y:S01]  /*7220*/  FFMA.FTZ R0, R175, R217.reuse, R219.reuse ;  /* 0x000000d9af007223 */ /* 0x180fe200000100db */
[----:B------:R-:W-:Y:S01]  /*7230*/  FADD.FTZ R112, R113, -R112 ;  /* 0x8000007071707221 */ /* 0x000fe20000010000 */
[----:B------:R-:W-:Y:S01]  /*7240*/  FMUL.FTZ R113, R153, R120 ;  /* 0x0000007899717220 */ /* 0x000fe20000410000 */
[-C--:B------:R-:W-:Y:S01]  /*7250*/  FMUL.FTZ R105, R105, R154.reuse ;  /* 0x0000009a69697220 */ /* 0x080fe20000410000 */
[-C--:B------:R-:W-:Y:S01]  /*7260*/  FMUL.FTZ R107, R107, R154.reuse ;  /* 0x0000009a6b6b7220 */ /* 0x080fe20000410000 */
[----:B------:R-:W-:Y:S01]  /*7270*/  FADD.FTZ R140, R123, -R0 ;  /* 0x800000007b8c7221 */ /* 0x000fe20000010000 */
[----:B------:R-:W-:Y:S01]  /*7280*/  FFMA.FTZ R118, R118, R217, R219 ;  /* 0x000000d976767223 */ /* 0x000fe200000100db */
[----:B------:R-:W-:Y:S01]  /*7290*/  FMUL.FTZ R113, R113, R154 ;  /* 0x0000009a71717220 */ /* 0x000fe20000410000 */
[----:B------:R-:W-:Y:S01]  /*72a0*/  FMUL.FTZ R105, R105, UR4 ;  /* 0x0000000469697c20 */ /* 0x000fe20008410000 */
[----:B------:R-:W-:Y:S01]  /*72b0*/  FMUL.FTZ R107, R107, UR4 ;  /* 0x000000046b6b7c20 */ /* 0x000fe20008410000 */
[C---:B------:R-:W-:Y:S01]  /*72c0*/  LOP3.LUT P3, RZ, R142.reuse, 0xff00, RZ, 0xc0, !PT ;  /* 0x0000ff008eff7812 */ /* 0x040fe2000786c0ff */
[----:B------:R-:W-:Y:S01]  /*72d0*/  FMUL.FTZ R117, R153, R140 ;  /* 0x0000008c99757220 */ /* 0x000fe20000410000 */
[----:B------:R-:W-:Y:S01]  /*72e0*/  LOP3.LUT P5, RZ, R142, 0xff0000, RZ, 0xc0, !PT ;  /* 0x00ff00008eff7812 */ /* 0x000fe200078ac0ff */
        /* <DEDUP_REMOVED lines=35> */
.L_x_10509:
[----:B------:R-:W0:Y:S01]  /*7520*/  @P0 LDC.64 R112, c[0x0][0x478] ;  /* 0x00011e00ff700b82 */ /* 0x000e220000000a00 */
[----:B------:R-:W-:-:S04]  /*7530*/  IMAD.WIDE.U32 R114, R148, 0x10, R194 ;  /* 0x0000001094727825 */ /* 0x000fc800078e00c2 */
[----:B0-----:R-:W-:-:S05]  /*7540*/  @P0 IMAD.WIDE.U32 R112, R148, 0x10, R112 ;  /* 0x0000001094700825 */ /* 0x001fca00078e0070 */
[----:B------:R0:W-:Y:S04]  /*7550*/  @P0 STG.E.128 desc[UR6][R112.64], R84 ;  /* 0x0000005470000986 */ /* 0x0001e8000c101d06 */
[----:B------:R0:W-:Y:S01]  /*7560*/  STG.E.128 desc[UR6][R114.64], R104 ;  /* 0x0000006872007986 */ /* 0x0001e2000c101d06 */
[----:B------:R-:W-:Y:S05]  /*7570*/  @!P0 BRA `(.L_x_10510) ;  /* 0x0000000400088947 */ /* 0x000fea0003800000 */
[-CC-:B0-----:R-:W-:Y:S01]  /*7580*/  FFMA.FTZ R85, R132, R217.reuse, R219.reuse ;  /* 0x000000d984557223 */ /* 0x181fe200000100db */
        /* <DEDUP_REMOVED lines=14> */
[----:B------:R-:W-:Y:S01]  /*7670*/  ISETP.GE.U32.AND P3, PT, R138, RZ, PT ;  /* 0x000000ff8a00720c */ /* 0x000fe20003f66070 */
[----:B------:R-:W-:Y:S01]  /*7680*/  FMUL.FTZ R0, R0, UR4 ;  /* 0x0000000400007c20 */ /* 0x000fe20008410000 */
[----:B------:R-:W-:Y:S01]  /*7690*/  FMUL.FTZ R85, R85, UR4 ;  /* 0x0000000455557c20 */ /* 0x000fe20008410000 */
[C---:B------:R-:W-:Y:S01]  /*76a0*/  LOP3.LUT P5, RZ, R139.reuse, 0xff, RZ, 0xc0, !PT ;  /* 0x000000ff8bff7812 */ /* 0x040fe200078ac0ff */
[----:B------:R-:W-:Y:S01]  /*76b0*/  FMUL.FTZ R106, R84, UR4 ;  /* 0x00000004546a7c20 */ /* 0x000fe20008410000 */
[C---:B------:R-:W-:Y:S01]  /*76c0*/  LOP3.LUT P6, RZ, R139.reuse, 0xff0000, RZ, 0xc0, !PT ;  /* 0x00ff00008bff7812 */ /* 0x040fe200078cc0ff */
[----:B------:R-:W-:Y:S01]  /*76d0*/  FMUL.FTZ R84, R86, R154 ;  /* 0x0000009a56547220 */ /* 0x000fe20000410000 */
[----:B------:R-:W-:Y:S01]  /*76e0*/  ISETP.GE.U32.AND.EX P3, PT, R139, 0x1000000, PT, P3 ;  /* 0x010000008b00780c */ /* 0x000fe20003f66130 */
[-CC-:B------:R-:W-:Y:S01]  /*76f0*/  FFMA.FTZ R128, R128, R217.reuse, R219.reuse ;  /* 0x000000d980807223 */ /* 0x180fe200000100db */
[----:B------:R-:W-:Y:S01]  /*7700*/  FSEL R107, R85, RZ, P6 ;  /* 0x000000ff556b7208 */ /* 0x000fe20003000000 */
[----:B------:R-:W-:Y:S01]  /*7710*/  FMUL.FTZ R84, R84, UR4 ;  /* 0x0000000454547c20 */ /* 0x000fe20008410000 */
[----:B------:R-:W-:Y:S01]  /*7720*/  FSEL R112, R0, RZ, P5 ;  /* 0x000000ff00707208 */ /* 0x000fe20002800000 */
[-CC-:B------:R-:W-:Y:S01]  /*7730*/  FFMA.FTZ R85, R130, R217.reuse, R219.reuse ;  /* 0x000000d982557223 */ /* 0x180fe200000100db */
[----:B------:R-:W-:Y:S01]  /*7740*/  FSEL R114, R106, RZ, P3 ;  /* 0x000000ff6a727208 */ /* 0x000fe20001800000 */
[-CC-:B------:R-:W-:Y:S01]  /*7750*/  FFMA.FTZ R0, R131, R217.reuse, R219.reuse ;  /* 0x000000d983007223 */ /* 0x180fe200000100db */
[----:B------:R-:W-:Y:S01]  /*7760*/  LOP3.LUT P3, RZ, R139, 0xff00, RZ, 0xc0, !PT ;  /* 0x0000ff008bff7812 */ /* 0x000fe2000786c0ff */
[----:B------:R-:W-:Y:S01]  /*7770*/  FFMA.FTZ R217, R126, R217, R219 ;  /* 0x000000d97ed97223 */ /* 0x000fe200000100db */
[----:B------:R-:W-:Y:S01]  /*7780*/  FADD.FTZ R110, R110, -R85 ;  /* 0x800000556e6e7221 */ /* 0x000fe20000010000 */
[----:B------:R-:W-:Y:S01]  /*7790*/  FADD.FTZ R0, R111, -R0 ;  /* 0x800000006f007221 */ /* 0x000fe20000010000 */
[----:B------:R-:W-:Y:S01]  /*77a0*/  FSEL R113, R84, RZ, P3 ;  /* 0x000000ff54717208 */ /* 0x000fe20001800000 */
[----:B------:R-:W-:Y:S01]  /*77b0*/  FADD.FTZ R84, R109, -R128 ;  /* 0x800000806d547221 */ /* 0x000fe20000010000 */
[----:B------:R-:W-:Y:S01]  /*77c0*/  FADD.FTZ R108, R108, -R217 ;  /* 0x800000d96c6c7221 */ /* 0x000fe20000010000 */
        /* <DEDUP_REMOVED lines=28> */
[----:B------:R-:W-:Y:S06]  /*7990*/  BRA `(.L_x_10511) ;  /* 0x0000000000f47947 */ /* 0x000fec0003800000 */
.L_x_10510:
[-CC-:B0-----:R-:W-:Y:S01]  /*79a0*/  FFMA.FTZ R107, R132, R217.reuse, R219.reuse ;  /* 0x000000d9846b7223 */ /* 0x181fe200000100db */
[-CC-:B------:R-:W-:Y:S01]  /*79b0*/  FFMA.FTZ R128, R128, R217.reuse, R219.reuse ;  /* 0x000000d980807223 */ /* 0x180fe200000100db */
[-CC-:B------:R-:W-:Y:S01]  /*79c0*/  FFMA.FTZ R0, R131, R217.reuse, R219.reuse ;  /* 0x000000d983007223 */ /* 0x180fe200000100db */
[-C--:B------:R-:W-:Y:S01]  /*79d0*/  FFMA.FTZ R105, R130, R217.reuse, R219 ;  /* 0x000000d982697223 */ /* 0x080fe200000100db */
[----:B------:R-:W-:Y:S01]  /*79e0*/  FADD.FTZ R124, R124, -R107 ;  /* 0x8000006b7c7c7221 */ /* 0x000fe20000010000 */
[-C--:B------:R-:W-:Y:S01]  /*79f0*/  FFMA.FTZ R134, R134, R217.reuse, R219 ;  /* 0x000000d986867223 */ /* 0x080fe200000100db */
[----:B------:R-:W-:Y:S01]  /*7a00*/  FADD.FTZ R128, R109, -R128 ;  /* 0x800000806d807221 */ /* 0x000fe20000010000 */
[----:B------:R-:W-:Y:S01]  /*7a10*/  FADD.FTZ R0, R111, -R0 ;  /* 0x800000006f007221 */ /* 0x000fe20000010000 */
[----:B------:R-:W-:Y:S01]  /*7a20*/  FADD.FTZ R110, R110, -R105 ;  /* 0x800000696e6e7221 */ /* 0x000fe20000010000 */
[----:B------:R-:W-:Y:S01]  /*7a30*/  FMUL.FTZ R111, R153, R124 ;  /* 0x0000007c996f7220 */ /* 0x000fe20000410000 */
[-CC-:B------:R-:W-:Y:S01]  /*7a40*/  FFMA.FTZ R104, R133, R217.reuse, R219.reuse ;  /* 0x000000d985687223 */ /* 0x180fe200000100db */
[-CC-:B------:R-:W-:Y:S01]  /*7a50*/  FFMA.FTZ R106, R135, R217.reuse, R219.reuse ;  /* 0x000000d9876a7223 */ /* 0x180fe200000100db */
[----:B------:R-:W-:Y:S01]  /*7a60*/  FADD.FTZ R134, R127, -R134 ;  /* 0x800000867f867221 */ /* 0x000fe20000010000 */
[C---:B------:R-:W-:Y:S01]  /*7a70*/  FMUL.FTZ R105, R153.reuse, R128 ;  /* 0x0000008099697220 */ /* 0x040fe20000410000 */
[----:B------:R-:W-:Y:S01]  /*7a80*/  FFMA.FTZ R217, R126, R217, R219 ;  /* 0x000000d97ed97223 */ /* 0x000fe200000100db */
[----:B------:R-:W-:Y:S01]  /*7a90*/  FMUL.FTZ R107, R153, R110 ;  /* 0x0000006e996b7220 */ /* 0x000fe20000410000 */
[----:B------:R-:W-:Y:S01]  /*7aa0*/  FMUL.FTZ R111, R111, R154 ;  /* 0x0000009a6f6f7220 */ /* 0x000fe20000410000 */
[----:B------:R-:W-:Y:S01]  /*7ab0*/  FADD.FTZ R104, R125, -R104 ;  /* 0x800000687d687221 */ /* 0x000fe20000010000 */
[----:B------:R-:W-:Y:S01]  /*7ac0*/  FADD.FTZ R106, R129, -R106 ;  /* 0x8000006a816a7221 */ /* 0x000fe20000010000 */
[----:B------:R-:W-:Y:S01]  /*7ad0*/  FMUL.FTZ R115, R153, R134 ;  /* 0x0000008699737220 */ /* 0x000fe20000410000 */
[-C--:B------:R-:W-:Y:S01]  /*7ae0*/  FMUL.FTZ R105, R105, R154.reuse ;  /* 0x0000009a69697220 */ /* 0x080fe20000410000 */
[----:B------:R-:W-:Y:S01]  /*7af0*/  FADD.FTZ R108, R108, -R217 ;  /* 0x800000d96c6c7221 */ /* 0x000fe20000010000 */
[----:B------:R-:W-:Y:S01]  /*7b00*/  FMUL.FTZ R107, R107, R154 ;  /* 0x0000009a6b6b7220 */ /* 0x000fe20000410000 */
[----:B------:R-:W-:Y:S01]  /*7b10*/  FMUL.FTZ R111, R111, UR4 ;  /* 0x000000046f6f7c20 */ /* 0x000fe20008410000 */
[C---:B------:R-:W-:Y:S01]  /*7b20*/  FMUL.FTZ R109, R153.reuse, R0 ;  /* 0x00000000996d7220 */ /* 0x040fe20000410000 */
[C---:B------:R-:W-:Y:S01]  /*7b30*/  FMUL.FTZ R113, R153.reuse, R104 ;  /* 0x0000006899717220 */ /* 0x040fe20000410000 */
[----:B------:R-:W-:Y:S01]  /*7b40*/  FMUL.FTZ R117, R153, R106 ;  /* 0x0000006a99757220 */ /* 0x000fe20000410000 */
[----:B------:R-:W-:Y:S01]  /*7b50*/  FMUL.FTZ R115, R115, R154 ;  /* 0x0000009a73737220 */ /* 0x000fe20000410000 */
[----:B------:R-:W-:Y:S01]  /*7b60*/  FMUL.FTZ R105, R105, UR4 ;  /* 0x0000000469697c20 */ /* 0x000fe20008410000 */
[----:B------:R-:W-:Y:S01]  /*7b70*/  LOP3.LUT P6, RZ, R139, 0xff, RZ, 0xc0, !PT ;  /* 0x000000ff8bff7812 */ /* 0x000fe200078cc0ff */
[----:B------:R-:W-:Y:S01]  /*7b80*/  FMUL.FTZ R153, R153, R108 ;  /* 0x0000006c99997220 */ /* 0x000fe20000410000 */
[C---:B------:R-:W-:Y:S01]  /*7b90*/  LOP3.LUT P3, RZ, R138.reuse, 0xff00, RZ, 0xc0, !PT ;  /* 0x0000ff008aff7812 */ /* 0x040fe2000786c0ff */
[----:B------:R-:W-:Y:S01]  /*7ba0*/  FMUL.FTZ R107, R107, UR4 ;  /* 0x000000046b6b7c20 */ /* 0x000fe20008410000 */
[-C--:B------:R-:W-:Y:S01]  /*7bb0*/  FMUL.FTZ R0, R109, R154.reuse ;  /* 0x0000009a6d007220 */ /* 0x080fe20000410000 */
[----:B------:R-:W-:Y:S01]  /*7bc0*/  LOP3.LUT P5, RZ, R138, 0xff0000, RZ, 0xc0, !PT ;  /* 0x00ff00008aff7812 */ /* 0x000fe200078ac0ff */
[----:B------:R-:W-:Y:S01]  /*7bd0*/  FMUL.FTZ R115, R115, UR4 ;  /* 0x0000000473737c20 */ /* 0x000fe20008410000 */
[----:B------:R-:W-:Y:S01]  /*7be0*/  FSEL R106, R111, RZ, P6 ;  /* 0x000000ff6f6a7208 */ /* 0x000fe20003000000 */
[-C--:B------:R-:W-:Y:S01]  /*7bf0*/  FMUL.FTZ R113, R113, R154.reuse ;  /* 0x0000009a71717220 */ /* 0x080fe20000410000 */
[-C--:B------:R-:W-:Y:S01]  /*7c00*/  FMUL.FTZ R117, R117, R154.reuse ;  /* 0x0000009a75757220 */ /* 0x080fe20000410000 */
[----:B------:R-:W-:Y:S01]  /*7c10*/  FMUL.FTZ R153, R153, R154 ;  /* 0x0000009a99997220 */ /* 0x000fe20000410000 */
[----:B------:R-:W-:Y:S01]  /*7c20*/  FSEL R109, R105, RZ, P3 ;  /* 0x000000ff696d7208 */ /* 0x000fe20001800000 */
[----:B------:R-:W-:Y:S01]  /*7c30*/  FMUL.FTZ R0, R0, UR4 ;  /* 0x0000000400007c20 */ /* 0x000fe20008410000 */
[----:B------:R-:W-:Y:S01]  /*7c40*/  LOP3.LUT P6, RZ, R139, 0xff0000, RZ, 0xc0, !PT ;  /* 0x00ff00008bff7812 */ /* 0x000fe200078cc0ff */
[----:B------:R-:W-:Y:S01]  /*7c50*/  FMUL.FTZ R117, R117, UR4 ;  /* 0x0000000475757c20 */ /* 0x000fe20008410000 */
[----:B------:R-:W-:Y:S01]  /*7c60*/  ISETP.GE.U32.AND P3, PT, R138, RZ, PT ;  /* 0x000000ff8a00720c */ /* 0x000fe20003f66070 */
[----:B------:R-:W-:Y:S01]  /*7c70*/  FMUL.FTZ R113, R113, UR4 ;  /* 0x0000000471717c20 */ /* 0x000fe20008410000 */
[----:B------:R-:W-:Y:S01]  /*7c80*/  FSEL R105, R107, RZ, P5 ;  /* 0x000000ff6b697208 */ /* 0x000fe20002800000 */
        /* <DEDUP_REMOVED lines=14> */
.L_x_10511:
[----:B------:R-:W0:Y:S01]  /*7d70*/  @P0 LDC.64 R108, c[0x0][0x478] ;  /* 0x00011e00ff6c0b82 */ /* 0x000e220000000a00 */
[----:B------:R-:W-:-:S04]  /*7d80*/  IMAD.WIDE.U32 R194, R149, 0x10, R194 ;  /* 0x0000001095c27825 */ /* 0x000fc800078e00c2 */
[----:B0-----:R-:W-:-:S05]  /*7d90*/  @P0 IMAD.WIDE.U32 R108, R149, 0x10, R108 ;  /* 0x00000010956c0825 */ /* 0x001fca00078e006c */
[----:B------:R2:W-:Y:S04]  /*7da0*/  @P0 STG.E.128 desc[UR6][R108.64], R84 ;  /* 0x000000546c000986 */ /* 0x0005e8000c101d06 */
[----:B------:R2:W-:Y:S02]  /*7db0*/  STG.E.128 desc[UR6][R194.64], R104 ;  /* 0x00000068c2007986 */ /* 0x0005e4000c101d06 */
.L_x_10501:
        /* <DEDUP_REMOVED lines=84> */
.L_x_10498:
        /* <DEDUP_REMOVED lines=30> */
.L_x_10513:
        /* <DEDUP_REMOVED lines=10> */
.L_x_19383:


//--------------------- .text._ZN10layer_norm22ln_bwd_finalize_kernelINS_22Kernel_traits_finalizeILj5120Ef6__halfS2_S2_fjLb0ELj1024ELj4ENS_18Kernel_traits_baseILj5120EfS2_S2_S2_fjLj1024EEEEELb0ELb0EEEvNS_9BwdParamsE --------------------------
	.section	.text._ZN10layer_norm22ln_bwd_finalize_kernelINS_22Kernel_traits_finalizeILj5120Ef6__halfS2_S2_fjLb0ELj1024ELj4ENS_18Kernel_traits_baseILj5120EfS2_S2_S2_fjLj1024EEEEELb0ELb0EEEvNS_9BwdParamsE,"ax",@progbits
	.align	128
        .global         _ZN10layer_norm22ln_bwd_finalize_kernelINS_22Kernel_traits_finalizeILj5120Ef6__halfS2_S2_fjLb0ELj1024ELj4ENS_18Kernel_traits_baseILj5120EfS2_S2_S2_fjLj1024EEEEELb0ELb0EEEvNS_9BwdParamsE
        .type           _ZN10layer_norm22ln_bwd_finalize_kernelINS_22Kernel_traits_finalizeILj5120Ef6__halfS2_S2_fjLb0ELj1024ELj4ENS_18Kernel_traits_baseILj5120EfS2_S2_S2_fjLj1024EEEEELb0ELb0EEEvNS_9BwdParamsE,@function
        .size           _ZN10layer_norm22ln_bwd_finalize_kernelINS_22Kernel_traits_finalizeILj5120Ef6__halfS2_S2_fjLb0ELj1024ELj4ENS_18Kernel_traits_baseILj5120EfS2_S2_S2_fjLj1024EEEEELb0ELb0EEEvNS_9BwdParamsE,(.L_x_19384 - _ZN10layer_norm22ln_bwd_finalize_kernelINS_22Kernel_traits_finalizeILj5120Ef6__halfS2_S2_fjLb0ELj1024ELj4ENS_18Kernel_traits_baseILj5120EfS2_S2_S2_fjLj1024EEEEELb0ELb0EEEvNS_9BwdParamsE)
        .other          _ZN10layer_norm22ln_bwd_finalize_kernelINS_22Kernel_traits_finalizeILj5120Ef6__halfS2_S2_fjLb0ELj1024ELj4ENS_18Kernel_traits_baseILj5120EfS2_S2_S2_fjLj1024EEEEELb0ELb0EEEvNS_9BwdParamsE,@"STO_CUDA_ENTRY STV_DEFAULT"
_ZN10layer_norm22ln_bwd_finalize_kernelINS_22Kernel_traits_finalizeILj5120Ef6__halfS2_S2_fjLb0ELj1024ELj4ENS_18Kernel_traits_baseILj5120EfS2_S2_S2_fjLj1024EEEEELb0ELb0EEEvNS_9BwdParamsE:
.text._ZN10layer_norm22ln_bwd_finalize_kernelINS_22Kernel_traits_finalizeILj5120Ef6__halfS2_S2_fjLb0ELj1024ELj4ENS_18Kernel_traits_baseILj5120EfS2_S2_S2_fjLj1024EEEEELb0ELb0EEEvNS_9BwdParamsE:
        /* <DEDUP_REMOVED lines=78> */
.L_x_10518:
        /* <DEDUP_REMOVED lines=118> */
.L_x_10517:
[----:B------:R-:W-:Y:S05]  /*0c40*/  BSYNC.RECONVERGENT B1 ;  /* 0x0000000000017941 */ /* 0x000fea0003800200 */
.L_x_10516:
        /* <DEDUP_REMOVED lines=68> */
.L_x_10520:
[----:B------:R-:W-:Y:S05]  /*1090*/  BSYNC.RECONVERGENT B1 ;  /* 0x0000000000017941 */ /* 0x000fea0003800200 */
.L_x_10519:
        /* <DEDUP_REMOVED lines=37> */
.L_x_10522:
[----:B------:R-:W-:Y:S05]  /*12f0*/  BSYNC.RECONVERGENT B1 ;  /* 0x0000000000017941 */ /* 0x000fea0003800200 */
.L_x_10521:
[----:B------:R-:W-:Y:S05]  /*1300*/  @!P1 BRA `(.L_x_10515) ;  /* 0x00000000003c9947 */ /* 0x000fea0003800000 */
[----:B------:R-:W0:Y:S01]  /*1310*/  LDC.64 R8, c[0x0][0x440] ;  /* 0x00011000ff087b82 */ /* 0x000e220000000a00 */
[----:B------:R-:W-:Y:S01]  /*1320*/  IMAD R0, R3, R54, R0 ;  /* 0x0000003603007224 */ /* 0x000fe200078e0200 */
[----:B------:R-:W-:-:S04]  /*1330*/  IADD3 R12, PT, PT, -R55, RZ, RZ ;  /* 0x000000ff370c7210 */ /* 0x000fc80007ffe1ff */
[----:B------:R-:W-:Y:S02]  /*1340*/  IADD3 R3, PT, PT, R57, R0, RZ ;  /* 0x0000000039037210 */ /* 0x000fe40007ffe0ff */
[----:B------:R-:W1:Y:S05]  /*1350*/  LDC.64 R10, c[0x0][0x448] ;  /* 0x00011200ff0a7b82 */ /* 0x000e6a0000000a00 */
.L_x_10523:
        /* <DEDUP_REMOVED lines=10> */
.L_x_10515:
[----:B------:R-:W-:Y:S05]  /*1400*/  BSYNC.RECONVERGENT B0 ;  /* 0x0000000000007941 */ /* 0x000fea0003800200 */
.L_x_10514:
        /* <DEDUP_REMOVED lines=60> */
.L_x_10524:
        /* <DEDUP_REMOVED lines=11> */
.L_x_19384:


//--------------------- .text._ZN10layer_norm13ln_bwd_kernelINS_13Kernel_traitsIf6__halfS2_S2_fjLj5120ELj1ELj1ELj4ELj16ENS_18Kernel_traits_baseILj5120EfS2_S2_S2_fjLj128EEEEELb1ELb0ELb1ELb0EEEvNS_9BwdParamsE --------------------------
	.section	.text._ZN10layer_norm13ln_bwd_kernelINS_13Kernel_traitsIf6__halfS2_S2_fjLj5120ELj1ELj1ELj4ELj16ENS_18Kernel_traits_baseILj5120EfS2_S2_S2_fjLj128EEEEELb1ELb0ELb1ELb0EEEvNS_9BwdParamsE,"ax",@progbits
	.align	128
        .global         _ZN10layer_norm13ln_bwd_kernelINS_13Kernel_traitsIf6__halfS2_S2_fjLj5120ELj1ELj1ELj4ELj16ENS_18Kernel_traits_baseILj5120EfS2_S2_S2_fjLj128EEEEELb1ELb0ELb1ELb0EEEvNS_9BwdParamsE
        .type           _ZN10layer_norm13ln_bwd_kernelINS_13Kernel_traitsIf6__halfS2_S2_fjLj5120ELj1ELj1ELj4ELj16ENS_18Kernel_traits_baseILj5120EfS2_S2_S2_fjLj128EEEEELb1ELb0ELb1ELb0EEEvNS_9BwdParamsE,@function
        .size           _ZN10layer_norm13ln_bwd_kernelINS_13Kernel_traitsIf6__halfS2_S2_fjLj5120ELj1ELj1ELj4ELj16ENS_18Kernel_traits_baseILj5120EfS2_S2_S2_fjLj128EEEEELb1ELb0ELb1ELb0EEEvNS_9BwdParamsE,(.L_x_19385 - _ZN10layer_norm13ln_bwd_kernelINS_13Kernel_traitsIf6__halfS2_S2_fjLj5120ELj1ELj1ELj4ELj16ENS_18Kernel_traits_baseILj5120EfS2_S2_S2_fjLj128EEEEELb1ELb0ELb1ELb0EEEvNS_9BwdParamsE)
        .other          _ZN10layer_norm13ln_bwd_kernelINS_13Kernel_traitsIf6__halfS2_S2_fjLj5120ELj1ELj1ELj4ELj16ENS_18Kernel_traits_baseILj5120EfS2_S2_S2_fjLj128EEEEELb1ELb0ELb1ELb0EEEvNS_9BwdParamsE,@"STO_CUDA_ENTRY STV_DEFAULT"
_ZN10layer_norm13ln_bwd_kernelINS_13Kernel_traitsIf6__halfS2_S2_fjLj5120ELj1ELj1ELj4ELj16ENS_18Kernel_traits_baseILj5120EfS2_S2_S2_fjLj128EEEEELb1ELb0ELb1ELb0EEEvNS_9BwdParamsE:
.text._ZN10layer_norm13ln_bwd_kernelINS_13Kernel_traitsIf6__halfS2_S2_fjLj5120ELj1ELj1ELj4ELj16ENS_18Kernel_traits_baseILj5120EfS2_S2_S2_fjLj128EEEEELb1ELb0ELb1ELb0EEEvNS_9BwdParamsE:
        /* <DEDUP_REMOVED lines=32> */
[C---:B--2---:R-:W-:Y:S01]  /*0200*/  @P1 IMAD.WIDE.U32 R8, R3.reuse, 0x20, R6 ;  /* 0x0000002003081825 */ /* 0x044fe200078e0006 */
[----:B------:R-:W-:-:S04]  /*0210*/  @P1 IADD3 R3, PT, PT, R3, 0x80, RZ ;  /* 0x0000008003031810 */ /* 0x000fc80007ffe0ff */
[----:B------:R1:W5:Y:S01]  /*0220*/  @P1 LDG.E.128 R244, desc[UR20][R8.64] ;  /* 0x0000001408f41981 */ /* 0x000362000c1e1d00 */
[C---:B0-----:R-:W-:Y:S01]  /*0230*/  @P2 IMAD.WIDE.U32 R10, R3.reuse, 0x20, R10 ;  /* 0x00000020030a2825 */ /* 0x041fe200078e000a */
[----:B------:R-:W-:Y:S02]  /*0240*/  @P2 IADD3 R3, PT, PT, R3, 0x80, RZ ;  /* 0x0000008003032810 */ /* 0x000fe40007ffe0ff */
[----:B------:R1:W5:Y:S04]  /*0250*/  @P1 LDG.E.128 R240, desc[UR20][R8.64+0x10] ;  /* 0x0000101408f01981 */ /* 0x000368000c1e1d00 */
[----:B------:R1:W5:Y:S01]  /*0260*/  @P2 LDG.E.128 R236, desc[UR20][R10.64] ;  /* 0x000000140aec2981 */ /* 0x000362000c1e1d00 */
[C---:B------:R-:W-:Y:S01]  /*0270*/  @P3 IMAD.WIDE.U32 R12, R3.reuse, 0x20, R12 ;  /* 0x00000020030c3825 */ /* 0x040fe200078e000c */
[----:B------:R-:W-:-:S02]  /*0280*/  @P3 IADD3 R3, PT, PT, R3, 0x80, RZ ;  /* 0x0000008003033810 */ /* 0x000fc40007ffe0ff */
[----:B------:R1:W5:Y:S04]  /*0290*/  @P2 LDG.E.128 R232, desc[UR20][R10.64+0x10] ;  /* 0x000010140ae82981 */ /* 0x000368000c1e1d00 */
        /* <DEDUP_REMOVED lines=97> */
.L_x_10710:
[----:B0-----:R-:W-:Y:S02]  /*08b0*/  UIMAD.WIDE UR10, UR28, 0x4, UR18 ;  /* 0x000000041c0a78a5 */ /* 0x001fe4000f8e0212 */
[----:B------:R-:W-:-:S04]  /*08c0*/  UIMAD.WIDE UR8, UR28, 0x4, UR14 ;  /* 0x000000041c0878a5 */ /* 0x000fc8000f8e020e */
[----:B--234-:R-:W-:Y:S02]  /*08d0*/  MOV R144, UR10 ;  /* 0x0000000a00907c02 */ /* 0x01cfe40008000f00 */
[----:B------:R-:W-:Y:S01]  /*08e0*/  MOV R145, UR11 ;  /* 0x0000000b00917c02 */ /* 0x000fe20008000f00 */
[----:B------:R-:W-:-:S04]  /*08f0*/  UIMAD.WIDE UR10, UR28, 0x4, UR16 ;  /* 0x000000041c0a78a5 */ /* 0x000fc8000f8e0210 */
[----:B------:R0:W2:Y:S02]  /*0900*/  LDG.E R146, desc[UR20][R144.64] ;  /* 0x0000001490927981 */ /* 0x0000a4000c1e1900 */
[----:B0-----:R-:W-:Y:S02]  /*0910*/  MOV R144, UR8 ;  /* 0x0000000800907c02 */ /* 0x001fe40008000f00 */
[----:B------:R-:W-:-:S05]  /*0920*/  MOV R145, UR9 ;  /* 0x0000000900917c02 */ /* 0x000fca0008000f00 */
[----:B------:R0:W3:Y:S02]  /*0930*/  LDG.E R3, desc[UR20][R144.64] ;  /* 0x0000001490037981 */ /* 0x0000e4000c1e1900 */
[----:B0-----:R-:W-:Y:S02]  /*0940*/  MOV R144, UR10 ;  /* 0x0000000a00907c02 */ /* 0x001fe40008000f00 */
        /* <DEDUP_REMOVED lines=41> */
[----:B------:R-:W-:Y:S02]  /*0be0*/  MOV R146, UR10 ;  /* 0x0000000a00927c02 */ /* 0x000fe40008000f00 */
[-C--:B------:R-:W-:Y:S02]  /*0bf0*/  LEA.HI.SX32 R3, R144, R215.reuse, 0x1d ;  /* 0x000000d790037211 */ /* 0x080fe400078feaff */
        /* <DEDUP_REMOVED lines=23> */
[----:B------:R-:W-:Y:S01]  /*0d70*/  IADD3 R209, PT, PT, R209, 0x80, RZ ;  /* 0x00000080d1d17810 */ /* 0x000fe20007ffe0ff */
[--C-:B--2---:R-:W-:Y:S02]  /*0d80*/  HADD2.F32 R0, -RZ, R144.reuse.H0_H0 ;  /* 0x20000090ff007230 */ /* 0x104fe40000004100 */
[----:B------:R-:W-:Y:S02]  /*0d90*/  HADD2.F32 R182, -RZ, R144.H1_H1 ;  /* 0x30000090ffb67230 */ /* 0x000fe40000004100 */
[----:B------:R-:W-:-:S02]  /*0da0*/  HADD2.F32 R181, -RZ, R145.H1_H1 ;  /* 0x30000091ffb57230 */ /* 0x000fc40000004100 */
[----:B------:R-:W-:Y:S01]  /*0db0*/  FADD.FTZ R0, R0, -UR33 ;  /* 0x8000002100007e21 */ /* 0x000fe20008010000 */
[--C-:B------:R-:W-:Y:S02]  /*0dc0*/  HADD2.F32 R178, -RZ, R146.reuse.H0_H0 ;  /* 0x20000092ffb27230 */ /* 0x100fe40000004100 */
[----:B------:R-:W-:Y:S02]  /*0dd0*/  HADD2.F32 R187, -RZ, R146.H1_H1 ;  /* 0x30000092ffbb7230 */ /* 0x000fe40000004100 */
[----:B------:R-:W-:Y:S01]  /*0de0*/  FADD.FTZ R146, R182, -UR33 ;  /* 0x80000021b6927e21 */ /* 0x000fe20008010000 */
[----:B------:R-:W-:Y:S02]  /*0df0*/  HADD2.F32 R180, -RZ, R145.H0_H0 ;  /* 0x20000091ffb47230 */ /* 0x000fe40000004100 */
[----:B------:R-:W-:Y:S01]  /*0e00*/  FADD.FTZ R182, R181, -UR33 ;  /* 0x80000021b5b67e21 */ /* 0x000fe20008010000 */
[----:B----4-:R-:W-:Y:S02]  /*0e10*/  HADD2.F32 R179, -RZ, R148.H0_H0 ;  /* 0x20000094ffb37230 */ /* 0x010fe40000004100 */
[----:B------:R-:W-:Y:S01]  /*0e20*/  FADD.FTZ R184, R178, -UR33 ;  /* 0x80000021b2b87e21 */ /* 0x000fe20008010000 */
[----:B------:R-:W-:Y:S01]  /*0e30*/  FMUL.FTZ R0, R0, UR31 ;  /* 0x0000001f00007c20 */ /* 0x000fe20008410000 */
[----:B------:R-:W-:-:S02]  /*0e40*/  HADD2.F32 R189, -RZ, R147.H0_H0 ;  /* 0x20000093ffbd7230 */ /* 0x000fc40000004100 */
[----:B------:R-:W-:Y:S02]  /*0e50*/  HADD2.F32 R191, -RZ, R147.H1_H1 ;  /* 0x30000093ffbf7230 */ /* 0x000fe40000004100 */
[----:B------:R-:W-:Y:S01]  /*0e60*/  FADD.FTZ R180, R180, -UR33 ;  /* 0x80000021b4b47e21 */ /* 0x000fe20008010000 */
[--C-:B------:R-:W-:Y:S02]  /*0e70*/  HADD2.F32 R144, -RZ, R149.reuse.H1_H1 ;  /* 0x30000095ff907230 */ /* 0x100fe40000004100 */
[----:B------:R-:W-:Y:S01]  /*0e80*/  FADD.FTZ R76, R76, R179 ;  /* 0x000000b34c4c7221 */ /* 0x000fe20000010000 */
[----:B------:R-:W-:Y:S02]  /*0e90*/  HADD2.F32 R147, -RZ, R150.H0_H0 ;  /* 0x20000096ff937230 */ /* 0x000fe40000004100 */
[-C--:B------:R-:W-:Y:S01]  /*0ea0*/  FFMA.FTZ R40, R0, R179.reuse, R40 ;  /* 0x000000b300287223 */ /* 0x080fe20000010028 */
[----:B------:R-:W-:Y:S02]  /*0eb0*/  HADD2.F32 R148, -RZ, R148.H1_H1 ;  /* 0x30000094ff947230 */ /* 0x000fe40000004100 */
[----:B------:R-:W-:Y:S01]  /*0ec0*/  FMUL.FTZ R182, R182, UR31 ;  /* 0x0000001fb6b67c20 */ /* 0x000fe20008410000 */
[----:B------:R-:W-:Y:S01]  /*0ed0*/  FMUL.FTZ R184, R184, UR31 ;  /* 0x0000001fb8b87c20 */ /* 0x000fe20008410000 */
[----:B------:R-:W-:Y:S01]  /*0ee0*/  FMUL.FTZ R179, R186, R179 ;  /* 0x000000b3bab37220 */ /* 0x000fe20000410000 */
[----:B------:R-:W-:-:S02]  /*0ef0*/  HADD2.F32 R183, -RZ, R149.H0_H0 ;  /* 0x20000095ffb77230 */ /* 0x000fc40000004100 */
[----:B------:R-:W-:Y:S01]  /*0f00*/  FMUL.FTZ R180, R180, UR31 ;  /* 0x0000001fb4b47c20 */ /* 0x000fe20008410000 */
[----:B------:R-:W-:Y:S01]  /*0f10*/  FADD.FTZ R79, R79, R144 ;  /* 0x000000904f4f7221 */ /* 0x000fe20000010000 */
[-C--:B------:R-:W-:Y:S01]  /*0f20*/  FFMA.FTZ R43, R182, R144.reuse, R43 ;  /* 0x00000090b62b7223 */ /* 0x080fe2000001002b */
[----:B---3--:R-:W-:Y:S01]  /*0f30*/  FMUL.FTZ R185, R252, R144 ;  /* 0x00000090fcb97220 */ /* 0x008fe20000410000 */
[----:B------:R-:W-:Y:S01]  /*0f40*/  FADD.FTZ R80, R80, R147 ;  /* 0x0000009350507221 */ /* 0x000fe20000010000 */
[-C--:B------:R-:W-:Y:S01]  /*0f50*/  FFMA.FTZ R44, R184, R147.reuse, R44 ;  /* 0x00000093b82c7223 */ /* 0x080fe2000001002c */
[----:B-----5:R-:W-:Y:S01]  /*0f60*/  FMUL.FTZ R186, R248, R147 ;  /* 0x00000093f8ba7220 */ /* 0x020fe20000410000 */
[----:B------:R-:W-:Y:S01]  /*0f70*/  FMUL.FTZ R178, R146, UR31 ;  /* 0x0000001f92b27c20 */ /* 0x000fe20008410000 */
[----:B------:R-:W-:Y:S01]  /*0f80*/  FMUL.FTZ R181, R188, R148 ;  /* 0x00000094bcb57220 */ /* 0x000fe20000410000 */
[----:B------:R-:W-:Y:S01]  /*0f90*/  FADD.FTZ R144, RZ, R179 ;  /* 0x000000b3ff907221 */ /* 0x000fe20000010000 */
[----:B------:R-:W-:Y:S01]  /*0fa0*/  FFMA.FTZ R147, R0, R179, RZ ;  /* 0x000000b300937223 */ /* 0x000fe200000100ff */
[----:B------:R-:W-:Y:S01]  /*0fb0*/  FADD.FTZ R78, R78, R183 ;  /* 0x000000b74e4e7221 */ /* 0x000fe20000010000 */
[-C--:B------:R-:W-:Y:S01]  /*0fc0*/  FFMA.FTZ R42, R180, R183.reuse, R42 ;  /* 0x000000b7b42a7223 */ /* 0x080fe2000001002a */
[----:B------:R-:W-:Y:S01]  /*0fd0*/  FMUL.FTZ R183, R190, R183 ;  /* 0x000000b7beb77220 */ /* 0x000fe20000410000 */
        /* <DEDUP_REMOVED lines=8> */
[--C-:B------:R-:W-:Y:S02]  /*1060*/  HADD2.F32 R145, -RZ, R151.reuse.H0_H0 ;  /* 0x20000097ff917230 */ /* 0x100fe40000004100 */
[----:B------:R-:W-:Y:S01]  /*1070*/  FADD.FTZ R191, R191, -UR33 ;  /* 0x80000021bfbf7e21 */ /* 0x000fe20008010000 */
[----:B------:R-:W-:Y:S01]  /*1080*/  FADD.FTZ R189, R189, -UR33 ;  /* 0x80000021bdbd7e21 */ /* 0x000fe20008010000 */
[----:B------:R-:W-:Y:S01]  /*1090*/  FMUL.FTZ R187, R187, UR31 ;  /* 0x0000001fbbbb7c20 */ /* 0x000fe20008410000 */
[----:B------:R-:W-:Y:S01]  /*10a0*/  FMUL.FTZ R188, R249, R150 ;  /* 0x00000096f9bc7220 */ /* 0x000fe20000410000 */
[----:B------:R-:W-:Y:S01]  /*10b0*/  FADD.FTZ R149, R149, R186 ;  /* 0x000000ba95957221 */ /* 0x000fe20000010000 */
[----:B------:R-:W-:Y:S01]  /*10c0*/  FFMA.FTZ R144, R184, R186, R147 ;  /* 0x000000bab8907223 */ /* 0x000fe20000010093 */
[----:B------:R-:W-:-:S02]  /*10d0*/  HADD2.F32 R192, -RZ, R151.H1_H1 ;  /* 0x30000097ffc07230 */ /* 0x000fc40000004100 */
[----:B------:R-:W-:Y:S01]  /*10e0*/  FMUL.FTZ R191, R191, UR31 ;  /* 0x0000001fbfbf7c20 */ /* 0x000fe20008410000 */
[----:B------:R-:W-:Y:S01]  /*10f0*/  FMUL.FTZ R189, R189, UR31 ;  /* 0x0000001fbdbd7c20 */ /* 0x000fe20008410000 */
[-C--:B------:R-:W-:Y:S01]  /*1100*/  FMUL.FTZ R190, R250, R145.reuse ;  /* 0x00000091fabe7220 */ /* 0x080fe20000410000 */
        /* <DEDUP_REMOVED lines=15> */
.L_x_10529:
[----:B------:R-:W-:Y:S05]  /*1200*/  BSYNC.RECONVERGENT B1 ;  /* 0x0000000000017941 */ /* 0x000fea0003800200 */
.L_x_10528:
        /* <DEDUP_REMOVED lines=16> */
[----:B------:R-:W-:Y:S02]  /*1310*/  IADD3 R211, PT, PT, R211, 0x80, RZ ;  /* 0x00000080d3d37810 */ /* 0x000fe40007ffe0ff */
[----:B------:R-:W-:Y:S02]  /*1320*/  IADD3 R210, PT, PT, R210, 0x80, RZ ;  /* 0x00000080d2d27810 */ /* 0x000fe40007ffe0ff */
[----:B------:R-:W-:Y:S01]  /*1330*/  IADD3 R209, PT, PT, R209, 0x80, RZ ;  /* 0x00000080d1d17810 */ /* 0x000fe20007ffe0ff */
[--C-:B----4-:R-:W-:Y:S02]  /*1340*/  HADD2.F32 R193, -RZ, R144.reuse.H0_H0 ;  /* 0x20000090ffc17230 */ /* 0x110fe40000004100 */
[----:B------:R-:W-:Y:S02]  /*1350*/  HADD2.F32 R194, -RZ, R144.H1_H1 ;  /* 0x30000090ffc27230 */ /* 0x000fe40000004100 */
[----:B------:R-:W-:-:S02]  /*1360*/  HADD2.F32 R144, -RZ, R145.H0_H0 ;  /* 0x20000091ff907230 */ /* 0x000fc40000004100 */
[----:B------:R-:W-:Y:S01]  /*1370*/  FADD.FTZ R193, R193, -UR33 ;  /* 0x80000021c1c17e21 */ /* 0x000fe20008010000 */
[----:B------:R-:W-:Y:S02]  /*1380*/  HADD2.F32 R145, -RZ, R145.H1_H1 ;  /* 0x30000091ff917230 */ /* 0x000fe40000004100 */
[----:B------:R-:W-:Y:S01]  /*1390*/  FADD.FTZ R194, R194, -UR33 ;  /* 0x80000021c2c27e21 */ /* 0x000fe20008010000 */
[--C-:B--2---:R-:W-:Y:S02]  /*13a0*/  HADD2.F32 R195, -RZ, R148.reuse.H0_H0 ;  /* 0x20000094ffc37230 */ /* 0x104fe40000004100 */
[----:B------:R-:W-:Y:S01]  /*13b0*/  FMUL.FTZ R193, R193, UR31 ;  /* 0x0000001fc1c17c20 */ /* 0x000fe20008410000 */
[----:B------:R-:W-:Y:S02]  /*13c0*/  HADD2.F32 R148, -RZ, R148.H1_H1 ;  /* 0x30000094ff947230 */ /* 0x000fe40000004100 */
[----:B------:R-:W-:Y:S01]  /*13d0*/  FADD.FTZ R144, R144, -UR33 ;  /* 0x8000002190907e21 */ /* 0x000fe20008010000 */
[----:B------:R-:W-:Y:S01]  /*13e0*/  FADD.FTZ R145, R145, -UR33 ;  /* 0x8000002191917e21 */ /* 0x000fe20008010000 */
[----:B------:R-:W-:Y:S01]  /*13f0*/  FADD.FTZ R84, R84, R195 ;  /* 0x000000c354547221 */ /* 0x000fe20000010000 */
[-C--:B------:R-:W-:Y:S01]  /*1400*/  FFMA.FTZ R48, R193, R195.reuse, R48 ;  /* 0x000000c3c1307223 */ /* 0x080fe20000010030 */
[----:B-----5:R-:W-:Y:S01]  /*1410*/  FMUL.FTZ R195, R244, R195 ;  /* 0x000000c3f4c37220 */ /* 0x020fe20000410000 */
[----:B------:R-:W-:-:S02]  /*1420*/  HADD2.F32 R200, -RZ, R146.H0_H0 ;  /* 0x20000092ffc87230 */ /* 0x000fc40000004100 */
[----:B------:R-:W-:Y:S01]  /*1430*/  FMUL.FTZ R196, R144, UR31 ;  /* 0x0000001f90c47c20 */ /* 0x000fe20008410000 */
[--C-:B------:R-:W-:Y:S02]  /*1440*/  HADD2.F32 R199, -RZ, R149.reuse.H0_H0 ;  /* 0x20000095ffc77230 */ /* 0x100fe40000004100 */
[----:B------:R-:W-:Y:S01]  /*1450*/  FMUL.FTZ R198, R145, UR31 ;  /* 0x0000001f91c67c20 */ /* 0x000fe20008410000 */
[----:B------:R-:W-:Y:S01]  /*1460*/  FMUL.FTZ R194, R194, UR31 ;  /* 0x0000001fc2c27c20 */ /* 0x000fe20008410000 */
[----:B------:R-:W-:Y:S01]  /*1470*/  FMUL.FTZ R197, R245, R148 ;  /* 0x00000094f5c57220 */ /* 0x000fe20000410000 */
[----:B------:R-:W-:Y:S01]  /*1480*/  FADD.FTZ R144, R213, R195 ;  /* 0x000000c3d5907221 */ /* 0x000fe20000010000 */
[----:B------:R-:W-:Y:S01]  /*1490*/  FFMA.FTZ R145, R193, R195, R212 ;  /* 0x000000c3c1917223 */ /* 0x000fe200000100d4 */
        /* <DEDUP_REMOVED lines=8> */
[----:B------:R-:W-:Y:S01]  /*1520*/  FMUL.FTZ R200, R200, UR31 ;  /* 0x0000001fc8c87c20 */ /* 0x000fe20008410000 */
[----:B------:R-:W-:Y:S02]  /*1530*/  HADD2.F32 R202, -RZ, R150.H0_H0 ;  /* 0x20000096ffca7230 */ /* 0x000fe40000004100 */
[----:B------:R-:W-:Y:S01]  /*1540*/  FMUL.FTZ R201, R247, R149 ;  /* 0x00000095f7c97220 */ /* 0x000fe20000410000 */
[----:B------:R-:W-:Y:S02]  /*1550*/  HADD2.F32 R203, -RZ, R146.H1_H1 ;  /* 0x30000092ffcb7230 */ /* 0x000fe40000004100 */
[----:B------:R-:W-:Y:S01]  /*1560*/  FADD.FTZ R144, R144, R199 ;  /* 0x000000c790907221 */ /* 0x000fe20000010000 */
[----:B------:R-:W-:Y:S01]  /*1570*/  FFMA.FTZ R145, R196, R199, R145 ;  /* 0x000000c7c4917223 */ /* 0x000fe20000010091 */
[----:B------:R-:W-:Y:S02]  /*1580*/  HADD2.F32 R207, -RZ, R147.H1_H1 ;  /* 0x30000093ffcf7230 */ /* 0x000fe40000004100 */
[----:B------:R-:W-:Y:S01]  /*1590*/  FADD.FTZ R205, R205, -UR33 ;  /* 0x80000021cdcd7e21 */ /* 0x000fe20008010000 */
[----:B------:R-:W-:-:S02]  /*15a0*/  HADD2.F32 R150, -RZ, R150.H1_H1 ;  /* 0x30000096ff967230 */ /* 0x000fc40000004100 */
[----:B------:R-:W-:Y:S01]  /*15b0*/  FADD.FTZ R88, R88, R202 ;  /* 0x000000ca58587221 */ /* 0x000fe20000010000 */
[-C--:B------:R-:W-:Y:S01]  /*15c0*/  FFMA.FTZ R52, R200, R202.reuse, R52 ;  /* 0x000000cac8347223 */ /* 0x080fe20000010034 */
[----:B------:R-:W-:Y:S01]  /*15d0*/  FADD.FTZ R203, R203, -UR33 ;  /* 0x80000021cbcb7e21 */ /* 0x000fe20008010000 */
[----:B------:R-:W-:Y:S01]  /*15e0*/  FMUL.FTZ R202, R240, R202 ;  /* 0x000000caf0ca7220 */ /* 0x000fe20000410000 */
[----:B------:R-:W-:Y:S01]  /*15f0*/  FADD.FTZ R147, R144, R201 ;  /* 0x000000c990937221 */ /* 0x000fe20000010000 */
[----:B------:R-:W-:Y:S01]  /*1600*/  FFMA.FTZ R145, R198, R201, R145 ;  /* 0x000000c9c6917223 */ /* 0x000fe20000010091 */
[--C-:B------:R-:W-:Y:S02]  /*1610*/  HADD2.F32 R206, -RZ, R151.reuse.H0_H0 ;  /* 0x20000097ffce7230 */ /* 0x100fe40000004100 */
[----:B------:R-:W-:Y:S01]  /*1620*/  FMUL.FTZ R205, R205, UR31 ;  /* 0x0000001fcdcd7c20 */ /* 0x000fe20008410000 */
[----:B------:R-:W-:Y:S01]  /*1630*/  FMUL.FTZ R203, R203, UR31 ;  /* 0x0000001fcbcb7c20 */ /* 0x000fe20008410000 */
[----:B------:R-:W-:Y:S01]  /*1640*/  FMUL.FTZ R204, R241, R150 ;  /* 0x00000096f1cc7220 */ /* 0x000fe20000410000 */
[----:B------:R-:W-:Y:S01]  /*1650*/  FADD.FTZ R147, R147, R202 ;  /* 0x000000ca93937221 */ /* 0x000fe20000010000 */
[----:B------:R-:W-:Y:S01]  /*1660*/  FFMA.FTZ R144, R200, R202, R145 ;  /* 0x000000cac8907223 */ /* 0x000fe20000010091 */
[----:B------:R-:W-:-:S02]  /*1670*/  HADD2.F32 R151, -RZ, R151.H1_H1 ;  /* 0x30000097ff977230 */ /* 0x000fc40000004100 */
[----:B------:R-:W-:Y:S01]  /*1680*/  FADD.FTZ R90, R90, R206 ;  /* 0x000000ce5a5a7221 */ /* 0x000fe20000010000 */
[-C--:B------:R-:W-:Y:S01]  /*1690*/  FFMA.FTZ R54, R205, R206.reuse, R54 ;  /* 0x000000cecd367223 */ /* 0x080fe20000010036 */
[----:B------:R-:W-:Y:S01]  /*16a0*/  FADD.FTZ R207, R207, -UR33 ;  /* 0x80000021cfcf7e21 */ /* 0x000fe20008010000 */
        /* <DEDUP_REMOVED lines=17> */
.L_x_10531:
[----:B------:R-:W-:Y:S05]  /*17c0*/  BSYNC.RECONVERGENT B1 ;  /* 0x0000000000017941 */ /* 0x000fea0003800200 */
.L_x_10530:
        /* <DEDUP_REMOVED lines=24> */
[--C-:B------:R-:W-:Y:S02]  /*1950*/  HADD2.F32 R146, -RZ, R6.reuse.H0_H0 ;  /* 0x20000006ff927230 */ /* 0x100fe40000004100 */
[----:B------:R-:W-:Y:S02]  /*1960*/  HADD2.F32 R145, -RZ, R6.H1_H1 ;  /* 0x30000006ff917230 */ /* 0x000fe40000004100 */
[--C-:B------:R-:W-:Y:S02]  /*1970*/  HADD2.F32 R5, -RZ, R7.reuse.H0_H0 ;  /* 0x20000007ff057230 */ /* 0x100fe40000004100 */
[----:B------:R-:W-:Y:S02]  /*1980*/  HADD2.F32 R18, -RZ, R7.H1_H1 ;  /* 0x30000007ff127230 */ /* 0x000fe40000004100 */
[----:B------:R-:W-:Y:S01]  /*1990*/  FADD.FTZ R7, R4, -UR33 ;  /* 0x8000002104077e21 */ /* 0x000fe20008010000 */
[----:B----4-:R-:W-:-:S02]  /*19a0*/  HADD2.F32 R6, -RZ, R8.H0_H0 ;  /* 0x20000008ff067230 */ /* 0x010fc40000004100 */
[----:B------:R-:W-:Y:S01]  /*19b0*/  FMUL.FTZ R4, R148, UR31 ;  /* 0x0000001f94047c20 */ /* 0x000fe20008410000 */
[--C-:B0-----:R-:W-:Y:S02]  /*19c0*/  HADD2.F32 R13, -RZ, R10.reuse.H0_H0 ;  /* 0x2000000aff0d7230 */ /* 0x101fe40000004100 */
[----:B------:R-:W-:Y:S01]  /*19d0*/  FMUL.FTZ R7, R7, UR31 ;  /* 0x0000001f07077c20 */ /* 0x000fe20008410000 */
[----:B------:R-:W-:Y:S02]  /*19e0*/  HADD2.F32 R15, -RZ, R10.H1_H1 ;  /* 0x3000000aff0f7230 */ /* 0x000fe40000004100 */
[----:B------:R-:W-:Y:S01]  /*19f0*/  FADD.FTZ R10, R16, -UR33 ;  /* 0x80000021100a7e21 */ /* 0x000fe20008010000 */
[----:B------:R-:W-:Y:S02]  /*1a00*/  HADD2.F32 R8, -RZ, R8.H1_H1 ;  /* 0x30000008ff087230 */ /* 0x000fe40000004100 */
[----:B------:R-:W-:Y:S01]  /*1a10*/  FADD.FTZ R16, R5, -UR33 ;  /* 0x8000002105107e21 */ /* 0x000fe20008010000 */
[----:B------:R-:W-:Y:S01]  /*1a20*/  FADD.FTZ R92, R92, R6 ;  /* 0x000000065c5c7221 */ /* 0x000fe20000010000 */
[----:B------:R-:W-:Y:S01]  /*1a30*/  FMUL.FTZ R5, R10, UR31 ;  /* 0x0000001f0a057c20 */ /* 0x000fe20008410000 */
[-C--:B------:R-:W-:Y:S01]  /*1a40*/  FFMA.FTZ R56, R4, R6.reuse, R56 ;  /* 0x0000000604387223 */ /* 0x080fe20000010038 */
[----:B-----5:R-:W-:Y:S01]  /*1a50*/  FMUL.FTZ R6, R236, R6 ;  /* 0x00000006ec067220 */ /* 0x020fe20000410000 */
[----:B------:R-:W-:-:S02]  /*1a60*/  HADD2.F32 R144, -RZ, R9.H0_H0 ;  /* 0x20000009ff907230 */ /* 0x000fc40000004100 */
[----:B------:R-:W-:Y:S01]  /*1a70*/  FADD.FTZ R93, R93, R8 ;  /* 0x000000085d5d7221 */ /* 0x000fe20000010000 */
[----:B------:R-:W-:Y:S02]  /*1a80*/  HADD2.F32 R12, -RZ, R9.H1_H1 ;  /* 0x30000009ff0c7230 */ /* 0x000fe40000004100 */
[----:B------:R-:W-:Y:S01]  /*1a90*/  FADD.FTZ R9, R147, -UR33 ;  /* 0x8000002193097e21 */ /* 0x000fe20008010000 */
[-C--:B------:R-:W-:Y:S01]  /*1aa0*/  FFMA.FTZ R57, R5, R8.reuse, R57 ;  /* 0x0000000805397223 */ /* 0x080fe20000010039 */
[----:B------:R-:W-:Y:S01]  /*1ab0*/  FMUL.FTZ R8, R237, R8 ;  /* 0x00000008ed087220 */ /* 0x000fe20000410000 */
[----:B------:R-:W-:Y:S01]  /*1ac0*/  FADD.FTZ R213, R213, R6 ;  /* 0x00000006d5d57221 */ /* 0x000fe20000010000 */
[----:B------:R-:W-:Y:S01]  /*1ad0*/  FFMA.FTZ R212, R4, R6, R212 ;  /* 0x0000000604d47223 */ /* 0x000fe200000100d4 */
[--C-:B------:R-:W-:Y:S02]  /*1ae0*/  HADD2.F32 R17, -RZ, R11.reuse.H0_H0 ;  /* 0x2000000bff117230 */ /* 0x100fe40000004100 */
[----:B------:R-:W-:Y:S01]  /*1af0*/  FMUL.FTZ R9, R9, UR31 ;  /* 0x0000001f09097c20 */ /* 0x000fe20008410000 */
[----:B------:R-:W-:-:S02]  /*1b00*/  HADD2.F32 R19, -RZ, R11.H1_H1 ;  /* 0x3000000bff137230 */ /* 0x000fc40000004100 */
[----:B------:R-:W-:Y:S01]  /*1b10*/  FADD.FTZ R11, R146, -UR33 ;  /* 0x80000021920b7e21 */ /* 0x000fe20008010000 */
[----:B------:R-:W-:Y:S01]  /*1b20*/  FMUL.FTZ R10, R238, R144 ;  /* 0x00000090ee0a7220 */ /* 0x000fe20000410000 */
[----:B------:R-:W-:Y:S01]  /*1b30*/  FADD.FTZ R213, R213, R8 ;  /* 0x00000008d5d57221 */ /* 0x000fe20000010000 */
[----:B------:R-:W-:Y:S01]  /*1b40*/  FFMA.FTZ R212, R5, R8, R212 ;  /* 0x0000000805d47223 */ /* 0x000fe200000100d4 */
[----:B------:R-:W-:Y:S01]  /*1b50*/  FADD.FTZ R14, R145, -UR33 ;  /* 0x80000021910e7e21 */ /* 0x000fe20008010000 */
[----:B------:R-:W-:Y:S01]  /*1b60*/  FADD.FTZ R95, R95, R12 ;  /* 0x0000000c5f5f7221 */ /* 0x000fe20000010000 */
[----:B------:R-:W-:Y:S01]  /*1b70*/  FMUL.FTZ R11, R11, UR31 ;  /* 0x0000001f0b0b7c20 */ /* 0x000fe20008410000 */
[-C--:B------:R-:W-:Y:S01]  /*1b80*/  FFMA.FTZ R59, R9, R12.reuse, R59 ;  /* 0x0000000c093b7223 */ /* 0x080fe2000001003b */
[----:B------:R-:W-:Y:S01]  /*1b90*/  FMUL.FTZ R12, R239, R12 ;  /* 0x0000000cef0c7220 */ /* 0x000fe20000410000 */
[----:B------:R-:W-:Y:S01]  /*1ba0*/  FADD.FTZ R213, R213, R10 ;  /* 0x0000000ad5d57221 */ /* 0x000fe20000010000 */
[C---:B------:R-:W-:Y:S01]  /*1bb0*/  FFMA.FTZ R212, R7.reuse, R10, R212 ;  /* 0x0000000a07d47223 */ /* 0x040fe200000100d4 */
[----:B------:R-:W-:Y:S01]  /*1bc0*/  FADD.FTZ R94, R94, R144 ;  /* 0x000000905e5e7221 */ /* 0x000fe20000010000 */
        /* <DEDUP_REMOVED lines=27> */
.L_x_10533:
[----:B------:R-:W-:Y:S05]  /*1d80*/  BSYNC.RECONVERGENT B1 ;  /* 0x0000000000017941 */ /* 0x000fea0003800200 */
.L_x_10532:
        /* <DEDUP_REMOVED lines=29> */
[----:B--2---:R-:W-:-:S02]  /*1f60*/  HADD2.F32 R22, -RZ, R24.H0_H0 ;  /* 0x20000018ff167230 */ /* 0x004fc40000004100 */
        /* <DEDUP_REMOVED lines=61> */
.L_x_10535:
[----:B------:R-:W-:Y:S05]  /*2340*/  BSYNC.RECONVERGENT B1 ;  /* 0x0000000000017941 */ /* 0x000fea0003800200 */
.L_x_10534:
        /* <DEDUP_REMOVED lines=11> */
[----:B------:R-:W5:Y:S07]  /*2400*/  LDG.E.64 R170, desc[UR20][R152.64] ;  /* 0x0000001498aa7981 */ /* 0x000f6e000c1e1b00 */
[----:B------:R-:W0:Y:S02]  /*2410*/  @P4 LDC.64 R154, c[0x0][0x438] ;  /* 0x00010e00ff9a4b82 */ /* 0x000e240000000a00 */
[----:B0-----:R-:W-:-:S05]  /*2420*/  @P4 IMAD.WIDE.U32 R154, R209, 0x10, R154 ;  /* 0x00000010d19a4825 */ /* 0x001fca00078e009a */
[----:B------:R0:W5:Y:S01]  /*2430*/  @P4 LDG.E.128 R36, desc[UR20][R154.64] ;  /* 0x000000149a244981 */ /* 0x000162000c1e1d00 */
[----:B----4-:R-:W-:Y:S02]  /*2440*/  HADD2.F32 R173, -RZ, R144.H0_H0 ;  /* 0x20000090ffad7230 */ /* 0x010fe40000004100 */
[--C-:B------:R-:W-:Y:S02]  /*2450*/  HADD2.F32 R156, -RZ, R146.reuse.H0_H0 ;  /* 0x20000092ff9c7230 */ /* 0x100fe40000004100 */
[----:B------:R-:W-:Y:S02]  /*2460*/  HADD2.F32 R160, -RZ, R146.H1_H1 ;  /* 0x30000092ffa07230 */ /* 0x000fe40000004100 */
[----:B------:R-:W-:Y:S02]  /*2470*/  HADD2.F32 R174, -RZ, R144.H1_H1 ;  /* 0x30000090ffae7230 */ /* 0x000fe40000004100 */
[----:B------:R-:W-:Y:S02]  /*2480*/  HADD2.F32 R172, -RZ, R145.H1_H1 ;  /* 0x30000091ffac7230 */ /* 0x000fe40000004100 */
[----:B------:R-:W-:-:S02]  /*2490*/  HADD2.F32 R159, -RZ, R147.H0_H0 ;  /* 0x20000093ff9f7230 */ /* 0x000fc40000004100 */
[----:B------:R-:W-:Y:S02]  /*24a0*/  HADD2.F32 R146, -RZ, R147.H1_H1 ;  /* 0x30000093ff927230 */ /* 0x000fe40000004100 */
[----:B------:R-:W-:Y:S01]  /*24b0*/  FADD.FTZ R173, R173, -UR33 ;  /* 0x80000021adad7e21 */ /* 0x000fe20008010000 */
[--C-:B--2---:R-:W-:Y:S02]  /*24c0*/  HADD2.F32 R147, -RZ, R148.reuse.H0_H0 ;  /* 0x20000094ff937230 */ /* 0x104fe40000004100 */
[----:B------:R-:W-:Y:S01]  /*24d0*/  FADD.FTZ R177, R156, -UR33 ;  /* 0x800000219cb17e21 */ /* 0x000fe20008010000 */
[----:B------:R-:W-:Y:S02]  /*24e0*/  HADD2.F32 R161, -RZ, R145.H0_H0 ;  /* 0x20000091ffa17230 */ /* 0x000fe40000004100 */
[----:B------:R-:W-:Y:S01]  /*24f0*/  FADD.FTZ R174, R174, -UR33 ;  /* 0x80000021aeae7e21 */ /* 0x000fe20008010000 */
[----:B------:R-:W-:Y:S02]  /*2500*/  HADD2.F32 R148, -RZ, R148.H1_H1 ;  /* 0x30000094ff947230 */ /* 0x000fe40000004100 */
[----:B------:R-:W-:Y:S01]  /*2510*/  FADD.FTZ R175, R172, -UR33 ;  /* 0x80000021acaf7e21 */ /* 0x000fe20008010000 */
[----:B------:R-:W-:Y:S01]  /*2520*/  FADD.FTZ R156, R160, -UR33 ;  /* 0x80000021a09c7e21 */ /* 0x000fe20008010000 */
[----:B------:R-:W-:Y:S01]  /*2530*/  FMUL.FTZ R160, R173, UR31 ;  /* 0x0000001fada07c20 */ /* 0x000fe20008410000 */
[----:B-----5:R-:W-:Y:S01]  /*2540*/  FMUL.FTZ R172, R220, R147 ;  /* 0x00000093dcac7220 */ /* 0x020fe20000410000 */
[----:B------:R-:W-:-:S02]  /*2550*/  HADD2.F32 R145, -RZ, R149.H0_H0 ;  /* 0x20000095ff917230 */ /* 0x000fc40000004100 */
[----:B------:R-:W-:Y:S02]  /*2560*/  HADD2.F32 R144, -RZ, R149.H1_H1 ;  /* 0x30000095ff907230 */ /* 0x000fe40000004100 */
[----:B------:R-:W-:Y:S01]  /*2570*/  FADD.FTZ R149, R161, -UR33 ;  /* 0x80000021a1957e21 */ /* 0x000fe20008010000 */
[----:B------:R-:W-:Y:S01]  /*2580*/  FMUL.FTZ R161, R174, UR31 ;  /* 0x0000001faea17c20 */ /* 0x000fe20008410000 */
[----:B------:R-:W-:Y:S01]  /*2590*/  FMUL.FTZ R174, R221, R148 ;  /* 0x00000094ddae7220 */ /* 0x000fe20000410000 */
[----:B------:R-:W-:Y:S01]  /*25a0*/  FADD.FTZ R213, R213, R172 ;  /* 0x000000acd5d57221 */ /* 0x000fe20000010000 */
[----:B------:R-:W-:Y:S01]  /*25b0*/  FFMA.FTZ R212, R160, R172, R212 ;  /* 0x000000aca0d47223 */ /* 0x000fe200000100d4 */
[----:B------:R-:W-:Y:S01]  /*25c0*/  FMUL.FTZ R175, R175, UR31 ;  /* 0x0000001fafaf7c20 */ /* 0x000fe20008410000 */
[----:B------:R-:W-:Y:S01]  /*25d0*/  FMUL.FTZ R173, R149, UR31 ;  /* 0x0000001f95ad7c20 */ /* 0x000fe20008410000 */
[----:B------:R-:W-:Y:S01]  /*25e0*/  FMUL.FTZ R176, R222, R145 ;  /* 0x00000091deb07220 */ /* 0x000fe20000410000 */
[----:B------:R-:W-:Y:S01]  /*25f0*/  FADD.FTZ R213, R213, R174 ;  /* 0x000000aed5d57221 */ /* 0x000fe20000010000 */
[----:B------:R-:W-:Y:S01]  /*2600*/  FFMA.FTZ R212, R161, R174, R212 ;  /* 0x000000aea1d47223 */ /* 0x000fe200000100d4 */
[----:B------:R-:W-:-:S02]  /*2610*/  HADD2.F32 R157, -RZ, R150.H0_H0 ;  /* 0x20000096ff9d7230 */ /* 0x000fc40000004100 */
[----:B0-----:R-:W-:Y:S01]  /*2620*/  FADD.FTZ R154, R159, -UR33 ;  /* 0x800000219f9a7e21 */ /* 0x001fe20008010000 */
        /* <DEDUP_REMOVED lines=15> */
[----:B------:R-:W-:Y:S01]  /*2720*/  FFMA.FTZ R138, R173, R145, R138 ;  /* 0x00000091ad8a7223 */ /* 0x000fe2000001008a */
        /* <DEDUP_REMOVED lines=26> */
.L_x_10527:
        /* <DEDUP_REMOVED lines=15> */
[----:B------:R-:W-:Y:S02]  /*29c0*/  MOV R144, UR7 ;  /* 0x0000000700907c02 */ /* 0x000fe40008000f00 */
[----:B------:R-:W-:Y:S02]  /*29d0*/  MOV R151, R3 ;  /* 0x0000000300977202 */ /* 0x000fe40000000f00 */
        /* <DEDUP_REMOVED lines=14> */
[----:B------:R-:W-:-:S05]  /*2ac0*/  @P1 IADD3 R150, PT, PT, R150, 0x80, RZ ;  /* 0x0000008096961810 */ /* 0x000fca0007ffe0ff */
        /* <DEDUP_REMOVED lines=15> */
.L_x_10537:
        /* <DEDUP_REMOVED lines=23> */
[----:B------:R-:W-:Y:S02]  /*2d30*/  @P0 IADD3 R151, PT, PT, R151, 0x80, RZ ;  /* 0x0000008097970810 */ /* 0x000fe40007ffe0ff */
        /* <DEDUP_REMOVED lines=9> */
[----:B------:R-:W-:Y:S02]  /*2dd0*/  @P2 IADD3 R151, PT, PT, R151, 0x80, RZ ;  /* 0x0000008097972810 */ /* 0x000fe40007ffe0ff */
[----:B------:R-:W-:Y:S02]  /*2de0*/  @P3 IADD3 R150, PT, PT, R150, 0x80, RZ ;  /* 0x0000008096963810 */ /* 0x000fe40007ffe0ff */
[----:B------:R-:W-:Y:S02]  /*2df0*/  CS2R R212, SRZ ;  /* 0x0000000000d47805 */ /* 0x000fe4000001ff00 */
[----:B------:R-:W-:Y:S01]  /*2e00*/  P2R R214, PR, RZ, 0x10 ;  /* 0x00000010ffd67803 */ /* 0x000fe20000000000 */
[----:B0-----:R-:W0:Y:S01]  /*2e10*/  @P4 LDC.64 R144, c[0x0][0x3b0] ;  /* 0x0000ec00ff904b82 */ /* 0x001e220000000a00 */
[C---:B--2---:R-:W-:Y:S01]  /*2e20*/  @P3 IMAD.WIDE.U32 R210, R151.reuse, 0x10, R146 ;  /* 0x0000001097d23825 */ /* 0x044fe200078e0092 */
[----:B------:R-:W-:-:S04]  /*2e30*/  @P3 IADD3 R151, PT, PT, R151, 0x80, RZ ;  /* 0x0000008097973810 */ /* 0x000fc80007ffe0ff */
[----:B------:R2:W5:Y:S01]  /*2e40*/  @P3 LDG.E.128 R124, desc[UR20][R210.64] ;  /* 0x00000014d27c3981 */ /* 0x000562000c1e1d00 */
[----:B---3--:R-:W-:-:S05]  /*2e50*/  @P4 IMAD.WIDE.U32 R146, R151, 0x10, R148 ;  /* 0x0000001097924825 */ /* 0x008fca00078e0094 */
[----:B------:R2:W5:Y:S01]  /*2e60*/  @P4 LDG.E.128 R36, desc[UR20][R146.64] ;  /* 0x0000001492244981 */ /* 0x000562000c1e1d00 */
[----:B0-----:R-:W-:-:S05]  /*2e70*/  @P4 IMAD.WIDE.U32 R144, R150, 0x8, R144 ;  /* 0x0000000896904825 */ /* 0x001fca00078e0090 */
[----:B------:R2:W5:Y:S02]  /*2e80*/  @P4 LDG.E.64 R170, desc[UR20][R144.64] ;  /* 0x0000001490aa4981 */ /* 0x000564000c1e1b00 */
.L_x_10536:
[----:B------:R-:W-:Y:S05]  /*2e90*/  BSYNC.RECONVERGENT B0 ;  /* 0x0000000000007941 */ /* 0x000fea0003800200 */
.L_x_10526:
        /* <DEDUP_REMOVED lines=31> */
.L_x_10539:
[----:B------:R-:W-:Y:S05]  /*3090*/  BSYNC.RECONVERGENT B0 ;  /* 0x0000000000007941 */ /* 0x000fea0003800200 */
.L_x_10538:
        /* <DEDUP_REMOVED lines=19> */
[----:B------:R-:W-:Y:S02]  /*31d0*/  MOV R144, UR7 ;  /* 0x0000000700907c02 */ /* 0x000fe40008000f00 */
        /* <DEDUP_REMOVED lines=31> */
.L_x_10544:
        /* <DEDUP_REMOVED lines=12> */
.L_x_10545:
        /* <DEDUP_REMOVED lines=12> */
.L_x_10546:
        /* <DEDUP_REMOVED lines=12> */
.L_x_10547:
        /* <DEDUP_REMOVED lines=12> */
.L_x_10548:
        /* <DEDUP_REMOVED lines=12> */
.L_x_10549:
        /* <DEDUP_REMOVED lines=12> */
.L_x_10550:
        /* <DEDUP_REMOVED lines=14> */
.L_x_10543:
        /* <DEDUP_REMOVED lines=30> */
.L_x_10552:
[----:B------:R-:W-:Y:S05]  /*3b10*/  BRA.U !UP3, `(.L_x_10553) ;  /* 0x000000010b187547 */ /* 0x000fea000b800000 */
[----:B------:R-:W-:Y:S01]  /*3b20*/  FMUL.FTZ R148, R72, UR23 ;  /* 0x0000001748947c20 */ /* 0x000fe20008410000 */
[----:B-----5:R-:W-:-:S03]  /*3b30*/  LOP3.LUT P5, RZ, R164, 0xff00, RZ, 0xc0, !PT ;  /* 0x0000ff00a4ff7812 */ /* 0x020fc600078ac0ff */
[----:B------:R-:W-:-:S05]  /*3b40*/  FMUL.FTZ R148, R148, UR22 ;  /* 0x0000001694947c20 */ /* 0x000fca0008410000 */
[----:B------:R-:W-:-:S04]  /*3b50*/  FSEL R148, R148, RZ, P5 ;  /* 0x000000ff94947208 */ /* 0x000fc80002800000 */
[----:B------:R-:W-:-:S04]  /*3b60*/  F2FP.F16.F32.PACK_AB R148, RZ, R148 ;  /* 0x00000094ff94723e */ /* 0x000fc800000000ff */
[----:B------:R-:W-:-:S07]  /*3b70*/  PRMT R128, R128, 0x5410, R148 ;  /* 0x0000541080807816 */ /* 0x000fce0000000094 */
.L_x_10553:
[----:B------:R-:W-:Y:S05]  /*3b80*/  BRA.U !UP3, `(.L_x_10554) ;  /* 0x000000010b187547 */ /* 0x000fea000b800000 */
[----:B------:R-:W-:Y:S01]  /*3b90*/  FMUL.FTZ R148, R73, UR23 ;  /* 0x0000001749947c20 */ /* 0x000fe20008410000 */
[----:B-----5:R-:W-:-:S03]  /*3ba0*/  LOP3.LUT P5, RZ, R164, 0xff0000, RZ, 0xc0, !PT ;  /* 0x00ff0000a4ff7812 */ /* 0x020fc600078ac0ff */
[----:B------:R-:W-:-:S05]  /*3bb0*/  FMUL.FTZ R148, R148, UR22 ;  /* 0x0000001694947c20 */ /* 0x000fca0008410000 */
[----:B------:R-:W-:-:S04]  /*3bc0*/  FSEL R148, R148, RZ, P5 ;  /* 0x000000ff94947208 */ /* 0x000fc80002800000 */
[----:B------:R-:W-:-:S04]  /*3bd0*/  F2FP.F16.F32.PACK_AB R148, RZ, R148 ;  /* 0x00000094ff94723e */ /* 0x000fc800000000ff */
[----:B------:R-:W-:-:S07]  /*3be0*/  PRMT R129, R148, 0x7610, R129 ;  /* 0x0000761094817816 */ /* 0x000fce0000000081 */
.L_x_10554:
[----:B------:R-:W-:Y:S05]  /*3bf0*/  BRA.U !UP3, `(.L_x_10555) ;  /* 0x000000010b187547 */ /* 0x000fea000b800000 */
[----:B------:R-:W-:Y:S01]  /*3c00*/  FMUL.FTZ R148, R144, UR23 ;  /* 0x0000001790947c20 */ /* 0x000fe20008410000 */
[----:B-----5:R-:W-:-:S03]  /*3c10*/  LOP3.LUT P5, RZ, R164, 0xff000000, RZ, 0xc0, !PT ;  /* 0xff000000a4ff7812 */ /* 0x020fc600078ac0ff */
[----:B------:R-:W-:-:S05]  /*3c20*/  FMUL.FTZ R148, R148, UR22 ;  /* 0x0000001694947c20 */ /* 0x000fca0008410000 */
[----:B------:R-:W-:-:S04]  /*3c30*/  FSEL R148, R148, RZ, P5 ;  /* 0x000000ff94947208 */ /* 0x000fc80002800000 */
[----:B------:R-:W-:-:S04]  /*3c40*/  F2FP.F16.F32.PACK_AB R148, RZ, R148 ;  /* 0x00000094ff94723e */ /* 0x000fc800000000ff */
[----:B------:R-:W-:-:S07]  /*3c50*/  PRMT R129, R129, 0x5410, R148 ;  /* 0x0000541081817816 */ /* 0x000fce0000000094 */
.L_x_10555:
        /* <DEDUP_REMOVED lines=10> */
.L_x_10556:
        /* <DEDUP_REMOVED lines=8> */
.L_x_10557:
[--C-:B------:R-:W-:Y:S01]  /*3d80*/  FFMA.FTZ R149, R191, UR10, R147.reuse ;  /* 0x0000000abf957c23 */ /* 0x100fe20008010093 */
[----:B------:R-:W-:Y:S01]  /*3d90*/  FFMA.FTZ R75, R189, UR10, R147 ;  /* 0x0000000abd4b7c23 */ /* 0x000fe20008010093 */
[----:B------:R-:W-:Y:S02]  /*3da0*/  F2FP.F16.F32.PACK_AB R72, R72, R145 ;  /* 0x000000914848723e */ /* 0x000fe400000000ff */
        /* <DEDUP_REMOVED lines=13> */
.L_x_10558:
        /* <DEDUP_REMOVED lines=10> */
.L_x_10542:
[----:B------:R-:W-:-:S04]  /*3f20*/  UISETP.NE.U32.AND UP0, UPT, UR4, URZ, UPT ;  /* 0x000000ff0400728c */ /* 0x000fc8000bf05070 */
[----:B------:R-:W-:-:S09]  /*3f30*/  UISETP.NE.AND.EX UP0, UPT, UR5, URZ, UPT, UP0 ;  /* 0x000000ff0500728c */ /* 0x000fd2000bf05300 */
[----:B------:R-:W-:Y:S05]  /*3f40*/  BRA.U UP0, `(.L_x_10559) ;  /* 0x00000005006c7547 */ /* 0x000fea000b800000 */
[----:B------:R-:W-:Y:S01]  /*3f50*/  ISETP.LT.AND P4, PT, RZ, UR32, PT ;  /* 0x00000020ff007c0c */ /* 0x000fe2000bf81270 */
[----:B------:R-:W-:-:S12]  /*3f60*/  BRA.U !UP3, `(.L_x_10560) ;  /* 0x000000010b287547 */ /* 0x000fd8000b800000 */
[----:B------:R-:W-:Y:S01]  /*3f70*/  @P4 FFMA.FTZ R144, R0, UR10, R147 ;  /* 0x0000000a00904c23 */ /* 0x000fe20008010093 */
[----:B-----5:R-:W-:-:S03]  /*3f80*/  LOP3.LUT P5, RZ, R164, 0xff, RZ, 0xc0, !PT ;  /* 0x000000ffa4ff7812 */ /* 0x020fc600078ac0ff */
[----:B------:R-:W-:Y:S01]  /*3f90*/  @P4 FADD.FTZ R145, R179, -R144 ;  /* 0x80000090b3914221 */ /* 0x000fe20000010000 */
[----:B------:R-:W-:-:S05]  /*3fa0*/  HADD2.F32 R144, -RZ, R112.H0_H0 ;  /* 0x20000070ff907230 */ /* 0x000fca0000004100 */
[----:B------:R-:W-:-:S04]  /*3fb0*/  @P4 FFMA.FTZ R144, R145, UR31, R144 ;  /* 0x0000001f91904c23 */ /* 0x000fc80008010090 */
[----:B------:R-:W-:-:S04]  /*3fc0*/  FMUL.FTZ R144, R144, UR23 ;  /* 0x0000001790907c20 */ /* 0x000fc80008410000 */
[----:B------:R-:W-:-:S05]  /*3fd0*/  FMUL.FTZ R144, R144, UR22 ;  /* 0x0000001690907c20 */ /* 0x000fca0008410000 */
[----:B------:R-:W-:-:S04]  /*3fe0*/  FSEL R144, R144, RZ, P5 ;  /* 0x000000ff90907208 */ /* 0x000fc80002800000 */
[----:B------:R-:W-:-:S04]  /*3ff0*/  F2FP.F16.F32.PACK_AB R144, RZ, R144 ;  /* 0x00000090ff90723e */ /* 0x000fc800000000ff */
[----:B------:R-:W-:-:S07]  /*4000*/  PRMT R128, R144, 0x7610, R128 ;  /* 0x0000761090807816 */ /* 0x000fce0000000080 */
.L_x_10560:
[----:B------:R-:W-:Y:S05]  /*4010*/  BRA.U !UP3, `(.L_x_10561) ;  /* 0x000000010b287547 */ /* 0x000fea000b800000 */
[----:B------:R-:W-:Y:S01]  /*4020*/  @P4 FFMA.FTZ R144, R178, UR10, R147 ;  /* 0x0000000ab2904c23 */ /* 0x000fe20008010093 */
[----:B-----5:R-:W-:-:S03]  /*4030*/  LOP3.LUT P5, RZ, R164, 0xff00, RZ, 0xc0, !PT ;  /* 0x0000ff00a4ff7812 */ /* 0x020fc600078ac0ff */
[----:B------:R-:W-:Y:S01]  /*4040*/  @P4 FADD.FTZ R145, R181, -R144 ;  /* 0x80000090b5914221 */ /* 0x000fe20000010000 */
[----:B------:R-:W-:-:S05]  /*4050*/  HADD2.F32 R144, -RZ, R112.H1_H1 ;  /* 0x30000070ff907230 */ /* 0x000fca0000004100 */
[----:B------:R-:W-:-:S04]  /*4060*/  @P4 FFMA.FTZ R144, R145, UR31, R144 ;  /* 0x0000001f91904c23 */ /* 0x000fc80008010090 */
[----:B------:R-:W-:-:S04]  /*4070*/  FMUL.FTZ R144, R144, UR23 ;  /* 0x0000001790907c20 */ /* 0x000fc80008410000 */
[----:B------:R-:W-:-:S05]  /*4080*/  FMUL.FTZ R144, R144, UR22 ;  /* 0x0000001690907c20 */ /* 0x000fca0008410000 */
[----:B------:R-:W-:-:S04]  /*4090*/  FSEL R144, R144, RZ, P5 ;  /* 0x000000ff90907208 */ /* 0x000fc80002800000 */
[----:B------:R-:W-:-:S04]  /*40a0*/  F2FP.F16.F32.PACK_AB R144, RZ, R144 ;  /* 0x00000090ff90723e */ /* 0x000fc800000000ff */
[----:B------:R-:W-:-:S07]  /*40b0*/  PRMT R128, R128, 0x5410, R144 ;  /* 0x0000541080807816 */ /* 0x000fce0000000090 */
.L_x_10561:
[----:B------:R-:W-:Y:S05]  /*40c0*/  BRA.U !UP3, `(.L_x_10562) ;  /* 0x000000010b287547 */ /* 0x000fea000b800000 */
        /* <DEDUP_REMOVED lines=10> */
.L_x_10562:
        /* <DEDUP_REMOVED lines=11> */
.L_x_10563:
        /* <DEDUP_REMOVED lines=11> */
.L_x_10564:
        /* <DEDUP_REMOVED lines=11> */
.L_x_10565:
        /* <DEDUP_REMOVED lines=11> */
.L_x_10566:
        /* <DEDUP_REMOVED lines=13> */
.L_x_10559:
[----:B------:R-:W-:Y:S01]  /*4500*/  ISETP.LT.AND P4, PT, RZ, UR32, PT ;  /* 0x00000020ff007c0c */ /* 0x000fe2000bf81270 */
[----:B-----5:R-:W-:Y:S01]  /*4510*/  HADD2.F32 R73, -RZ, R112.H1_H1 ;  /* 0x30000070ff497230 */ /* 0x020fe20000004100 */
[----:B------:R-:W-:Y:S01]  /*4520*/  PLOP3.LUT P5, PT, PT, PT, UP2, 0x80, 0x8 ;  /* 0x000000000008781c */ /* 0x000fe20003faf028 */
[--C-:B------:R-:W-:Y:S02]  /*4530*/  HADD2.F32 R149, -RZ, R113.reuse.H0_H0 ;  /* 0x20000071ff957230 */ /* 0x100fe40000004100 */
[----:B------:R-:W-:Y:S02]  /*4540*/  HADD2.F32 R74, -RZ, R113.H1_H1 ;  /* 0x30000071ff4a7230 */ /* 0x000fe40000004100 */
[----:B------:R-:W-:-:S06]  /*4550*/  HADD2.F32 R148, -RZ, R114.H0_H0 ;  /* 0x20000072ff947230 */ /* 0x000fcc0000004100 */
[--C-:B------:R-:W-:Y:S01]  /*4560*/  @P4 FFMA.FTZ R72, R178, UR10, R147.reuse ;  /* 0x0000000ab2484c23 */ /* 0x100fe20008010093 */
[--C-:B------:R-:W-:Y:S01]  /*4570*/  @P4 FFMA.FTZ R145, R189, UR10, R147.reuse ;  /* 0x0000000abd914c23 */ /* 0x100fe20008010093 */
[----:B------:R-:W-:Y:S02]  /*4580*/  @P4 FFMA.FTZ R209, R191, UR10, R147 ;  /* 0x0000000abfd14c23 */ /* 0x000fe40008010093 */
[----:B------:R-:W-:Y:S01]  /*4590*/  @P4 FADD.FTZ R72, R181, -R72 ;  /* 0x80000048b5484221 */ /* 0x000fe20000010000 */
[----:B------:R-:W-:Y:S01]  /*45a0*/  @P4 FADD.FTZ R144, R190, -R145 ;  /* 0x80000091be904221 */ /* 0x000fe20000010000 */
[--C-:B------:R-:W-:Y:S02]  /*45b0*/  HADD2.F32 R145, -RZ, R115.reuse.H0_H0 ;  /* 0x20000073ff917230 */ /* 0x100fe40000004100 */
[----:B------:R-:W-:Y:S01]  /*45c0*/  @P4 FADD.FTZ R209, R192, -R209 ;  /* 0x800000d1c0d14221 */ /* 0x000fe20000010000 */
[----:B------:R-:W-:Y:S01]  /*45d0*/  @P4 FFMA.FTZ R73, R72, UR31, R73 ;  /* 0x0000001f48494c23 */ /* 0x000fe20008010049 */
[----:B------:R-:W-:Y:S01]  /*45e0*/  @P4 FFMA.FTZ R72, R180, UR10, R147 ;  /* 0x0000000ab4484c23 */ /* 0x000fe20008010093 */
[----:B------:R-:W-:Y:S01]  /*45f0*/  @P4 FFMA.FTZ R145, R144, UR31, R145 ;  /* 0x0000001f90914c23 */ /* 0x000fe20008010091 */
[----:B------:R-:W-:-:S02]  /*4600*/  HADD2.F32 R144, -RZ, R115.H1_H1 ;  /* 0x30000073ff907230 */ /* 0x000fc40000004100 */
[----:B------:R-:W-:-:S04]  /*4610*/  @P4 FADD.FTZ R72, R183, -R72 ;  /* 0x80000048b7484221 */ /* 0x000fc80000010000 */
[----:B------:R-:W-:Y:S01]  /*4620*/  @P4 FFMA.FTZ R149, R72, UR31, R149 ;  /* 0x0000001f48954c23 */ /* 0x000fe20008010095 */
[----:B------:R-:W-:Y:S01]  /*4630*/  @P4 FFMA.FTZ R72, R182, UR10, R147 ;  /* 0x0000000ab6484c23 */ /* 0x000fe20008010093 */
[----:B------:R-:W-:-:S03]  /*4640*/  @P4 FFMA.FTZ R144, R209, UR31, R144 ;  /* 0x0000001fd1904c23 */ /* 0x000fc60008010090 */
[----:B------:R-:W-:-:S04]  /*4650*/  @P4 FADD.FTZ R75, R185, -R72 ;  /* 0x80000048b94b4221 */ /* 0x000fc80000010000 */
[----:B------:R-:W-:Y:S01]  /*4660*/  @P4 FFMA.FTZ R74, R75, UR31, R74 ;  /* 0x0000001f4b4a4c23 */ /* 0x000fe2000801004a */
[----:B------:R-:W-:-:S04]  /*4670*/  @P4 FFMA.FTZ R75, R184, UR10, R147 ;  /* 0x0000000ab84b4c23 */ /* 0x000fc80008010093 */
[----:B------:R-:W-:-:S04]  /*4680*/  @P4 FADD.FTZ R75, R186, -R75 ;  /* 0x8000004bba4b4221 */ /* 0x000fc80000010000 */
[----:B------:R-:W-:Y:S01]  /*4690*/  @P4 FFMA.FTZ R148, R75, UR31, R148 ;  /* 0x0000001f4b944c23 */ /* 0x000fe20008010094 */
[----:B------:R-:W-:-:S04]  /*46a0*/  @P4 FFMA.FTZ R75, R187, UR10, R147 ;  /* 0x0000000abb4b4c23 */ /* 0x000fc80008010093 */
[----:B------:R-:W-:Y:S01]  /*46b0*/  @P4 FADD.FTZ R72, R188, -R75 ;  /* 0x8000004bbc484221 */ /* 0x000fe20000010000 */
[----:B------:R-:W-:-:S05]  /*46c0*/  HADD2.F32 R75, -RZ, R114.H1_H1 ;  /* 0x30000072ff4b7230 */ /* 0x000fca0000004100 */
[----:B------:R-:W-:Y:S01]  /*46d0*/  @P4 FFMA.FTZ R75, R72, UR31, R75 ;  /* 0x0000001f484b4c23 */ /* 0x000fe2000801004b */
[----:B------:R-:W-:Y:S01]  /*46e0*/  @P5 FFMA.FTZ R72, R0, UR10, R147 ;  /* 0x0000000a00485c23 */ /* 0x000fe20008010093 */
[----:B------:R-:W-:-:S13]  /*46f0*/  PLOP3.LUT P5, PT, PT, PT, UP2, 0x80, 0x8 ;  /* 0x000000000008781c */ /* 0x000fda0003faf028 */
[----:B------:R-:W-:Y:S01]  /*4700*/  @P5 FADD.FTZ R151, R179, -R72 ;  /* 0x80000048b3975221 */ /* 0x000fe20000010000 */
[----:B------:R-:W-:Y:S01]  /*4710*/  PLOP3.LUT P5, PT, PT, PT, UP2, 0x80, 0x8 ;  /* 0x000000000008781c */ /* 0x000fe20003faf028 */
[----:B------:R-:W-:-:S12]  /*4720*/  HADD2.F32 R72, -RZ, R112.H0_H0 ;  /* 0x20000070ff487230 */ /* 0x000fd80000004100 */
[----:B------:R-:W-:Y:S01]  /*4730*/  @P5 FFMA.FTZ R72, R151, UR31, R72 ;  /* 0x0000001f97485c23 */ /* 0x000fe20008010048 */
[----:B------:R-:W-:Y:S06]  /*4740*/  BRA.U !UP3, `(.L_x_10567) ;  /* 0x000000010b187547 */ /* 0x000fec000b800000 */
[----:B------:R-:W-:Y:S01]  /*4750*/  FMUL.FTZ R150, R72, UR23 ;  /* 0x0000001748967c20 */ /* 0x000fe20008410000 */
[----:B------:R-:W-:-:S03]  /*4760*/  LOP3.LUT P4, RZ, R164, 0xff, RZ, 0xc0, !PT ;  /* 0x000000ffa4ff7812 */ /* 0x000fc6000788c0ff */
[----:B------:R-:W-:-:S05]  /*4770*/  FMUL.FTZ R150, R150, UR22 ;  /* 0x0000001696967c20 */ /* 0x000fca0008410000 */
[----:B------:R-:W-:-:S04]  /*4780*/  FSEL R150, R150, RZ, P4 ;  /* 0x000000ff96967208 */ /* 0x000fc80002000000 */
[----:B------:R-:W-:-:S04]  /*4790*/  F2FP.F16.F32.PACK_AB R150, RZ, R150 ;  /* 0x00000096ff96723e */ /* 0x000fc800000000ff */
[----:B------:R-:W-:-:S07]  /*47a0*/  PRMT R128, R150, 0x7610, R128 ;  /* 0x0000761096807816 */ /* 0x000fce0000000080 */
.L_x_10567:
        /* <DEDUP_REMOVED lines=8> */
.L_x_10568:
[----:B------:R-:W-:Y:S05]  /*4830*/  BRA.U !UP3, `(.L_x_10569) ;  /* 0x000000010b187547 */ /* 0x000fea000b800000 */
[----:B------:R-:W-:Y:S01]  /*4840*/  FMUL.FTZ R73, R149, UR23 ;  /* 0x0000001795497c20 */ /* 0x000fe20008410000 */
[----:B------:R-:W-:-:S03]  /*4850*/  LOP3.LUT P4, RZ, R164, 0xff0000, RZ, 0xc0, !PT ;  /* 0x00ff0000a4ff7812 */ /* 0x000fc6000788c0ff */
[----:B------:R-:W-:-:S05]  /*4860*/  FMUL.FTZ R73, R73, UR22 ;  /* 0x0000001649497c20 */ /* 0x000fca0008410000 */
[----:B------:R-:W-:-:S04]  /*4870*/  FSEL R73, R73, RZ, P4 ;  /* 0x000000ff49497208 */ /* 0x000fc80002000000 */
[----:B------:R-:W-:-:S04]  /*4880*/  F2FP.F16.F32.PACK_AB R73, RZ, R73 ;  /* 0x00000049ff49723e */ /* 0x000fc800000000ff */
[----:B------:R-:W-:-:S07]  /*4890*/  PRMT R129, R73, 0x7610, R129 ;  /* 0x0000761049817816 */ /* 0x000fce0000000081 */
.L_x_10569:
        /* <DEDUP_REMOVED lines=8> */
.L_x_10570:
[----:B------:R-:W-:Y:S05]  /*4920*/  BRA.U !UP3, `(.L_x_10571) ;  /* 0x000000010b187547 */ /* 0x000fea000b800000 */
[----:B------:R-:W-:Y:S01]  /*4930*/  FMUL.FTZ R74, R148, UR23 ;  /* 0x00000017944a7c20 */ /* 0x000fe20008410000 */
[----:B------:R-:W-:-:S03]  /*4940*/  LOP3.LUT P4, RZ, R165, 0xff, RZ, 0xc0, !PT ;  /* 0x000000ffa5ff7812 */ /* 0x000fc6000788c0ff */
[----:B------:R-:W-:-:S05]  /*4950*/  FMUL.FTZ R74, R74, UR22 ;  /* 0x000000164a4a7c20 */ /* 0x000fca0008410000 */
[----:B------:R-:W-:-:S04]  /*4960*/  FSEL R74, R74, RZ, P4 ;  /* 0x000000ff4a4a7208 */ /* 0x000fc80002000000 */
[----:B------:R-:W-:-:S04]  /*4970*/  F2FP.F16.F32.PACK_AB R74, RZ, R74 ;  /* 0x0000004aff4a723e */ /* 0x000fc800000000ff */
[----:B------:R-:W-:-:S07]  /*4980*/  PRMT R130, R74, 0x7610, R130 ;  /* 0x000076104a827816 */ /* 0x000fce0000000082 */
.L_x_10571:
        /* <DEDUP_REMOVED lines=8> */
.L_x_10572:
[----:B------:R-:W-:Y:S05]  /*4a10*/  BRA.U !UP3, `(.L_x_10573) ;  /* 0x000000010b187547 */ /* 0x000fea000b800000 */
[----:B------:R-:W-:Y:S01]  /*4a20*/  FMUL.FTZ R75, R145, UR23 ;  /* 0x00000017914b7c20 */ /* 0x000fe20008410000 */
[----:B------:R-:W-:-:S03]  /*4a30*/  LOP3.LUT P4, RZ, R165, 0xff0000, RZ, 0xc0, !PT ;  /* 0x00ff0000a5ff7812 */ /* 0x000fc6000788c0ff */
[----:B------:R-:W-:-:S05]  /*4a40*/  FMUL.FTZ R75, R75, UR22 ;  /* 0x000000164b4b7c20 */ /* 0x000fca0008410000 */
[----:B------:R-:W-:-:S04]  /*4a50*/  FSEL R75, R75, RZ, P4 ;  /* 0x000000ff4b4b7208 */ /* 0x000fc80002000000 */
[----:B------:R-:W-:-:S04]  /*4a60*/  F2FP.F16.F32.PACK_AB R75, RZ, R75 ;  /* 0x0000004bff4b723e */ /* 0x000fc800000000ff */
[----:B------:R-:W-:-:S07]  /*4a70*/  PRMT R131, R75, 0x7610, R131 ;  /* 0x000076104b837816 */ /* 0x000fce0000000083 */
.L_x_10573:
        /* <DEDUP_REMOVED lines=9> */
.L_x_10551:
        /* <DEDUP_REMOVED lines=10> */
[C---:B0-----:R-:W-:Y:S01]  /*4bb0*/  @P4 IMAD.WIDE.U32 R144, R146.reuse, R149, UR8 ;  /* 0x0000000892904e25 */ /* 0x041fe2000f8e0095 */
[----:B------:R-:W-:-:S04]  /*4bc0*/  IADD3 R146, PT, PT, R146, 0x80, RZ ;  /* 0x0000008092927810 */ /* 0x000fc80007ffe0ff */
[----:B------:R0:W-:Y:S03]  /*4bd0*/  @P5 STG.E.128 desc[UR20][R144.64], R128 ;  /* 0x0000008090005986 */ /* 0x0001e6000c101d14 */
.L_x_10541:
[----:B------:R-:W-:Y:S05]  /*4be0*/  BSYNC.RECONVERGENT B0 ;  /* 0x0000000000007941 */ /* 0x000fea0003800200 */
.L_x_10540:
        /* <DEDUP_REMOVED lines=10> */
[----:B-----5:R-:W-:Y:S02]  /*4c90*/  HADD2.F32 R149, -RZ, R117.H0_H0 ;  /* 0x20000075ff957230 */ /* 0x020fe40000004100 */
[----:B------:R-:W-:-:S10]  /*4ca0*/  HADD2.F32 R148, -RZ, R118.H0_H0 ;  /* 0x20000076ff947230 */ /* 0x000fd40000004100 */
[--C-:B------:R-:W-:Y:S01]  /*4cb0*/  @P5 FFMA.FTZ R72, R193, UR10, R147.reuse ;  /* 0x0000000ac1485c23 */ /* 0x100fe20008010093 */
[--C-:B------:R-:W-:Y:S01]  /*4cc0*/  @P5 FFMA.FTZ R74, R194, UR10, R147.reuse ;  /* 0x0000000ac24a5c23 */ /* 0x100fe20008010093 */
[--C-:B0-----:R-:W-:Y:S01]  /*4cd0*/  @P5 FFMA.FTZ R145, R205, UR10, R147.reuse ;  /* 0x0000000acd915c23 */ /* 0x101fe20008010093 */
[----:B------:R-:W-:Y:S01]  /*4ce0*/  @P5 FFMA.FTZ R151, R207, UR10, R147 ;  /* 0x0000000acf975c23 */ /* 0x000fe20008010093 */
[----:B------:R-:W-:Y:S01]  /*4cf0*/  @P5 FADD.FTZ R73, R195, -R72 ;  /* 0x80000048c3495221 */ /* 0x000fe20000010000 */
[--C-:B------:R-:W-:Y:S02]  /*4d00*/  HADD2.F32 R72, -RZ, R116.reuse.H0_H0 ;  /* 0x20000074ff487230 */ /* 0x100fe40000004100 */
[----:B------:R-:W-:Y:S01]  /*4d10*/  @P5 FADD.FTZ R74, R197, -R74 ;  /* 0x8000004ac54a5221 */ /* 0x000fe20000010000 */
[----:B------:R-:W-:Y:S02]  /*4d20*/  @P5 FADD.FTZ R151, R208, -R151 ;  /* 0x80000097d0975221 */ /* 0x000fe40000010000 */
[----:B------:R-:W-:Y:S01]  /*4d30*/  @P5 FFMA.FTZ R72, R73, UR31, R72 ;  /* 0x0000001f49485c23 */ /* 0x000fe20008010048 */
[----:B------:R-:W-:-:S05]  /*4d40*/  HADD2.F32 R73, -RZ, R116.H1_H1 ;  /* 0x30000074ff497230 */ /* 0x000fca0000004100 */
        /* <DEDUP_REMOVED lines=15> */
[----:B------:R-:W-:Y:S01]  /*4e40*/  @P5 FADD.FTZ R144, R206, -R145 ;  /* 0x80000091ce905221 */ /* 0x000fe20000010000 */
[----:B------:R-:W-:-:S05]  /*4e50*/  HADD2.F32 R145, -RZ, R119.H0_H0 ;  /* 0x20000077ff917230 */ /* 0x000fca0000004100 */
[----:B------:R-:W-:Y:S01]  /*4e60*/  @P5 FFMA.FTZ R145, R144, UR31, R145 ;  /* 0x0000001f90915c23 */ /* 0x000fe20008010091 */
[----:B------:R-:W-:-:S05]  /*4e70*/  HADD2.F32 R144, -RZ, R119.H1_H1 ;  /* 0x30000077ff907230 */ /* 0x000fca0000004100 */
        /* <DEDUP_REMOVED lines=8> */
.L_x_10578:
        /* <DEDUP_REMOVED lines=8> */
.L_x_10579:
[----:B------:R-:W-:Y:S05]  /*4f80*/  BRA.U !UP3, `(.L_x_10580) ;  /* 0x000000010b187547 */ /* 0x000fea000b800000 */
[----:B------:R-:W-:Y:S01]  /*4f90*/  FMUL.FTZ R73, R149, UR23 ;  /* 0x0000001795497c20 */ /* 0x000fe20008410000 */
[----:B------:R-:W-:-:S03]  /*4fa0*/  LOP3.LUT P5, RZ, R166, 0xff0000, RZ, 0xc0, !PT ;  /* 0x00ff0000a6ff7812 */ /* 0x000fc600078ac0ff */
[----:B------:R-:W-:-:S05]  /*4fb0*/  FMUL.FTZ R73, R73, UR22 ;  /* 0x0000001649497c20 */ /* 0x000fca0008410000 */
[----:B------:R-:W-:-:S04]  /*4fc0*/  FSEL R73, R73, RZ, P5 ;  /* 0x000000ff49497208 */ /* 0x000fc80002800000 */
[----:B------:R-:W-:-:S04]  /*4fd0*/  F2FP.F16.F32.PACK_AB R73, RZ, R73 ;  /* 0x00000049ff49723e */ /* 0x000fc800000000ff */
[----:B------:R-:W-:-:S07]  /*4fe0*/  PRMT R129, R73, 0x7610, R129 ;  /* 0x0000761049817816 */ /* 0x000fce0000000081 */
.L_x_10580:
        /* <DEDUP_REMOVED lines=8> */
.L_x_10581:
[----:B------:R-:W-:Y:S05]  /*5070*/  BRA.U !UP3, `(.L_x_10582) ;  /* 0x000000010b187547 */ /* 0x000fea000b800000 */
[----:B------:R-:W-:Y:S01]  /*5080*/  FMUL.FTZ R74, R148, UR23 ;  /* 0x00000017944a7c20 */ /* 0x000fe20008410000 */
[----:B------:R-:W-:-:S03]  /*5090*/  LOP3.LUT P5, RZ, R167, 0xff, RZ, 0xc0, !PT ;  /* 0x000000ffa7ff7812 */ /* 0x000fc600078ac0ff */
[----:B------:R-:W-:-:S05]  /*50a0*/  FMUL.FTZ R74, R74, UR22 ;  /* 0x000000164a4a7c20 */ /* 0x000fca0008410000 */
[----:B------:R-:W-:-:S04]  /*50b0*/  FSEL R74, R74, RZ, P5 ;  /* 0x000000ff4a4a7208 */ /* 0x000fc80002800000 */
[----:B------:R-:W-:-:S04]  /*50c0*/  F2FP.F16.F32.PACK_AB R74, RZ, R74 ;  /* 0x0000004aff4a723e */ /* 0x000fc800000000ff */
[----:B------:R-:W-:-:S07]  /*50d0*/  PRMT R130, R74, 0x7610, R130 ;  /* 0x000076104a827816 */ /* 0x000fce0000000082 */
.L_x_10582:
        /* <DEDUP_REMOVED lines=8> */
.L_x_10583:
[----:B------:R-:W-:Y:S05]  /*5160*/  BRA.U !UP3, `(.L_x_10584) ;  /* 0x000000010b187547 */ /* 0x000fea000b800000 */
[----:B------:R-:W-:Y:S01]  /*5170*/  FMUL.FTZ R75, R145, UR23 ;  /* 0x00000017914b7c20 */ /* 0x000fe20008410000 */
[----:B------:R-:W-:-:S03]  /*5180*/  LOP3.LUT P5, RZ, R167, 0xff0000, RZ, 0xc0, !PT ;  /* 0x00ff0000a7ff7812 */ /* 0x000fc600078ac0ff */
[----:B------:R-:W-:-:S05]  /*5190*/  FMUL.FTZ R75, R75, UR22 ;  /* 0x000000164b4b7c20 */ /* 0x000fca0008410000 */
[----:B------:R-:W-:-:S04]  /*51a0*/  FSEL R75, R75, RZ, P5 ;  /* 0x000000ff4b4b7208 */ /* 0x000fc80002800000 */
[----:B------:R-:W-:-:S04]  /*51b0*/  F2FP.F16.F32.PACK_AB R75, RZ, R75 ;  /* 0x0000004bff4b723e */ /* 0x000fc800000000ff */
[----:B------:R-:W-:-:S07]  /*51c0*/  PRMT R131, R75, 0x7610, R131 ;  /* 0x000076104b837816 */ /* 0x000fce0000000083 */
.L_x_10584:
        /* <DEDUP_REMOVED lines=10> */
.L_x_10577:
[----:B------:R-:W-:Y:S01]  /*5270*/  ISETP.LT.AND P5, PT, RZ, UR32, PT ;  /* 0x00000020ff007c0c */ /* 0x000fe2000bfa1270 */
[----:B------:R-:W-:-:S12]  /*5280*/  BRA.U !UP3, `(.L_x_10586) ;  /* 0x000000010b287547 */ /* 0x000fd8000b800000 */
[----:B0-----:R-:W-:Y:S01]  /*5290*/  @P5 FFMA.FTZ R144, R193, UR10, R147 ;  /* 0x0000000ac1905c23 */ /* 0x001fe20008010093 */
        /* <DEDUP_REMOVED lines=9> */
.L_x_10586:
[----:B------:R-:W-:Y:S05]  /*5330*/  BRA.U !UP3, `(.L_x_10587) ;  /* 0x000000010b287547 */ /* 0x000fea000b800000 */
[----:B0-----:R-:W-:Y:S01]  /*5340*/  @P5 FFMA.FTZ R144, R194, UR10, R147 ;  /* 0x0000000ac2905c23 */ /* 0x001fe20008010093 */
        /* <DEDUP_REMOVED lines=9> */
.L_x_10587:
[----:B------:R-:W-:Y:S05]  /*53e0*/  BRA.U !UP3, `(.L_x_10588) ;  /* 0x000000010b287547 */ /* 0x000fea000b800000 */
        /* <DEDUP_REMOVED lines=10> */
.L_x_10588:
        /* <DEDUP_REMOVED lines=11> */
.L_x_10589:
[----:B------:R-:W-:Y:S05]  /*5540*/  BRA.U !UP3, `(.L_x_10590) ;  /* 0x000000010b287547 */ /* 0x000fea000b800000 */
[----:B0-----:R-:W-:Y:S01]  /*5550*/  @P5 FFMA.FTZ R145, R200, UR10, R147 ;  /* 0x0000000ac8915c23 */ /* 0x001fe20008010093 */
        /* <DEDUP_REMOVED lines=9> */
.L_x_10590:
[----:B------:R-:W-:Y:S05]  /*55f0*/  BRA.U !UP3, `(.L_x_10591) ;  /* 0x000000010b287547 */ /* 0x000fea000b800000 */
[----:B0-----:R-:W-:Y:S01]  /*5600*/  @P5 FFMA.FTZ R145, R203, UR10, R147 ;  /* 0x0000000acb915c23 */ /* 0x001fe20008010093 */
        /* <DEDUP_REMOVED lines=9> */
.L_x_10591:
        /* <DEDUP_REMOVED lines=11> */
.L_x_10592:
[----:B------:R-:W-:Y:S05]  /*5750*/  BRA.U !UP3, `(.L_x_10585) ;  /* 0x0000000d0b407547 */ /* 0x000fea000b800000 */
[----:B0-----:R-:W-:Y:S01]  /*5760*/  @P5 FFMA.FTZ R145, R207, UR10, R147 ;  /* 0x0000000acf915c23 */ /* 0x001fe20008010093 */
        /* <DEDUP_REMOVED lines=11> */
.L_x_10576:
[----:B0-----:R-:W0:Y:S02]  /*5820*/  LDC.64 R144, c[0x0][0x478] ;  /* 0x00011e00ff907b82 */ /* 0x001e240000000a00 */
[----:B0-----:R-:W-:-:S04]  /*5830*/  ISETP.NE.U32.AND P4, PT, R144, RZ, PT ;  /* 0x000000ff9000720c */ /* 0x001fc80003f85070 */
[----:B------:R-:W-:-:S13]  /*5840*/  ISETP.NE.AND.EX P4, PT, R145, RZ, PT, P4 ;  /* 0x000000ff9100720c */ /* 0x000fda0003f85340 */
[----:B------:R-:W-:Y:S05]  /*5850*/  @!P4 BRA `(.L_x_10593) ;  /* 0x00000004007cc947 */ /* 0x000fea0003800000 */
[--C-:B------:R-:W-:Y:S01]  /*5860*/  FFMA.FTZ R144, R196, UR10, R147.reuse ;  /* 0x0000000ac4907c23 */ /* 0x100fe20008010093 */
[--C-:B------:R-:W-:Y:S01]  /*5870*/  FFMA.FTZ R72, R193, UR10, R147.reuse ;  /* 0x0000000ac1487c23 */ /* 0x100fe20008010093 */
[--C-:B------:R-:W-:Y:S01]  /*5880*/  FFMA.FTZ R74, R194, UR10, R147.reuse ;  /* 0x0000000ac24a7c23 */ /* 0x100fe20008010093 */
[--C-:B------:R-:W-:Y:S01]  /*5890*/  FFMA.FTZ R145, R203, UR10, R147.reuse ;  /* 0x0000000acb917c23 */ /* 0x100fe20008010093 */
[----:B------:R-:W-:Y:S01]  /*58a0*/  FADD.FTZ R73, R199, -R144 ;  /* 0x80000090c7497221 */ /* 0x000fe20000010000 */
        /* <DEDUP_REMOVED lines=25> */
.L_x_10594:
[----:B------:R-:W-:Y:S05]  /*5a40*/  BRA.U !UP3, `(.L_x_10595) ;  /* 0x000000010b187547 */ /* 0x000fea000b800000 */
[----:B------:R-:W-:Y:S01]  /*5a50*/  FMUL.FTZ R148, R72, UR23 ;  /* 0x0000001748947c20 */ /* 0x000fe20008410000 */
[----:B-----5:R-:W-:-:S03]  /*5a60*/  LOP3.LUT P6, RZ, R166, 0xff00, RZ, 0xc0, !PT ;  /* 0x0000ff00a6ff7812 */ /* 0x020fc600078cc0ff */
[----:B------:R-:W-:-:S05]  /*5a70*/  FMUL.FTZ R148, R148, UR22 ;  /* 0x0000001694947c20 */ /* 0x000fca0008410000 */
[----:B------:R-:W-:-:S04]  /*5a80*/  FSEL R148, R148, RZ, P6 ;  /* 0x000000ff94947208 */ /* 0x000fc80003000000 */
[----:B------:R-:W-:-:S04]  /*5a90*/  F2FP.F16.F32.PACK_AB R148, RZ, R148 ;  /* 0x00000094ff94723e */ /* 0x000fc800000000ff */
[----:B------:R-:W-:-:S07]  /*5aa0*/  PRMT R128, R128, 0x5410, R148 ;  /* 0x0000541080807816 */ /* 0x000fce0000000094 */
.L_x_10595:
[----:B------:R-:W-:Y:S05]  /*5ab0*/  BRA.U !UP3, `(.L_x_10596) ;  /* 0x000000010b187547 */ /* 0x000fea000b800000 */
[----:B------:R-:W-:Y:S01]  /*5ac0*/  FMUL.FTZ R148, R73, UR23 ;  /* 0x0000001749947c20 */ /* 0x000fe20008410000 */
[----:B-----5:R-:W-:-:S03]  /*5ad0*/  LOP3.LUT P6, RZ, R166, 0xff0000, RZ, 0xc0, !PT ;  /* 0x00ff0000a6ff7812 */ /* 0x020fc600078cc0ff */
[----:B------:R-:W-:-:S05]  /*5ae0*/  FMUL.FTZ R148, R148, UR22 ;  /* 0x0000001694947c20 */ /* 0x000fca0008410000 */
[----:B------:R-:W-:-:S04]  /*5af0*/  FSEL R148, R148, RZ, P6 ;  /* 0x000000ff94947208 */ /* 0x000fc80003000000 */
[----:B------:R-:W-:-:S04]  /*5b00*/  F2FP.F16.F32.PACK_AB R148, RZ, R148 ;  /* 0x00000094ff94723e */ /* 0x000fc800000000ff */
[----:B------:R-:W-:-:S07]  /*5b10*/  PRMT R129, R148, 0x7610, R129 ;  /* 0x0000761094817816 */ /* 0x000fce0000000081 */
.L_x_10596:
[----:B------:R-:W-:Y:S05]  /*5b20*/  BRA.U !UP3, `(.L_x_10597) ;  /* 0x000000010b187547 */ /* 0x000fea000b800000 */
[----:B------:R-:W-:Y:S01]  /*5b30*/  FMUL.FTZ R148, R144, UR23 ;  /* 0x0000001790947c20 */ /* 0x000fe20008410000 */
[----:B-----5:R-:W-:-:S03]  /*5b40*/  LOP3.LUT P6, RZ, R166, 0xff000000, RZ, 0xc0, !PT ;  /* 0xff000000a6ff7812 */ /* 0x020fc600078cc0ff */
[----:B------:R-:W-:-:S05]  /*5b50*/  FMUL.FTZ R148, R148, UR22 ;  /* 0x0000001694947c20 */ /* 0x000fca0008410000 */
[----:B------:R-:W-:-:S04]  /*5b60*/  FSEL R148, R148, RZ, P6 ;  /* 0x000000ff94947208 */ /* 0x000fc80003000000 */
[----:B------:R-:W-:-:S04]  /*5b70*/  F2FP.F16.F32.PACK_AB R148, RZ, R148 ;  /* 0x00000094ff94723e */ /* 0x000fc800000000ff */
[----:B------:R-:W-:-:S07]  /*5b80*/  PRMT R129, R129, 0x5410, R148 ;  /* 0x0000541081817816 */ /* 0x000fce0000000094 */
.L_x_10597:
        /* <DEDUP_REMOVED lines=10> */
.L_x_10598:
        /* <DEDUP_REMOVED lines=8> */
.L_x_10599:
        /* <DEDUP_REMOVED lines=16> */
.L_x_10600:
        /* <DEDUP_REMOVED lines=10> */
.L_x_10593:
        /* <DEDUP_REMOVED lines=12> */
.L_x_10601:
        /* <DEDUP_REMOVED lines=12> */
.L_x_10602:
        /* <DEDUP_REMOVED lines=12> */
.L_x_10603:
        /* <DEDUP_REMOVED lines=12> */
.L_x_10604:
        /* <DEDUP_REMOVED lines=12> */
.L_x_10605:
        /* <DEDUP_REMOVED lines=12> */
.L_x_10606:
        /* <DEDUP_REMOVED lines=12> */
.L_x_10607:
        /* <DEDUP_REMOVED lines=13> */
.L_x_10585:
[----:B0-----:R-:W0:Y:S01]  /*6460*/  @P4 LDC.64 R144, c[0x0][0x478] ;  /* 0x00011e00ff904b82 */ /* 0x001e220000000a00 */
[----:B------:R-:W2:Y:S01]  /*6470*/  @UP3 LDCU.64 UR8, c[0x0][0x468] ;  /* 0x00008d00ff0837ac */ /* 0x000ea20008000a00 */
[----:B------:R-:W-:Y:S01]  /*6480*/  HFMA2 R149, -RZ, RZ, 0, 9.5367431640625e-07 ;  /* 0x00000010ff957431 */ /* 0x000fe200000001ff */
[----:B------:R-:W-:Y:S01]  /*6490*/  PLOP3.LUT P5, PT, PT, PT, UP3, 0x80, 0x8 ;  /* 0x000000000008781c */ /* 0x000fe20003faf038 */
[C---:B0-----:R-:W-:Y:S01]  /*64a0*/  @P4 IMAD.WIDE.U32 R144, R3.reuse, 0x10, R144 ;  /* 0x0000001003904825 */ /* 0x041fe200078e0090 */
[----:B------:R-:W-:-:S04]  /*64b0*/  IADD3 R3, PT, PT, R3, 0x80, RZ ;  /* 0x0000008003037810 */ /* 0x000fc80007ffe0ff */
[----:B------:R2:W-:Y:S01]  /*64c0*/  @P4 STG.E.128 desc[UR20][R144.64], R72 ;  /* 0x0000004890004986 */ /* 0x0005e2000c101d14 */
[----:B------:R-:W-:-:S13]  /*64d0*/  PLOP3.LUT P4, PT, PT, PT, UP3, 0x80, 0x8 ;  /* 0x000000000008781c */ /* 0x000fda0003f8f038 */
[C---:B--2---:R-:W-:Y:S01]  /*64e0*/  @P4 IMAD.WIDE.U32 R144, R146.reuse, R149, UR8 ;  /* 0x0000000892904e25 */ /* 0x044fe2000f8e0095 */
[----:B------:R-:W-:-:S04]  /*64f0*/  IADD3 R146, PT, PT, R146, 0x80, RZ ;  /* 0x0000008092927810 */ /* 0x000fc80007ffe0ff */
[----:B------:R2:W-:Y:S03]  /*6500*/  @P5 STG.E.128 desc[UR20][R144.64], R128 ;  /* 0x0000008090005986 */ /* 0x0005e6000c101d14 */
.L_x_10575:
[----:B------:R-:W-:Y:S05]  /*6510*/  BSYNC.RECONVERGENT B0 ;  /* 0x0000000000007941 */ /* 0x000fea0003800200 */
.L_x_10574:
        /* <DEDUP_REMOVED lines=11> */
[----:B------:R-:W-:Y:S02]  /*65d0*/  HADD2.F32 R149, -RZ, R121.H0_H0 ;  /* 0x20000079ff957230 */ /* 0x000fe40000004100 */
[----:B------:R-:W-:Y:S02]  /*65e0*/  HADD2.F32 R148, -RZ, R122.H0_H0 ;  /* 0x2000007aff947230 */ /* 0x000fe40000004100 */
[----:B0-2---:R-:W-:-:S06]  /*65f0*/  HADD2.F32 R145, -RZ, R123.H0_H0 ;  /* 0x2000007bff917230 */ /* 0x005fcc0000004100 */
[--C-:B------:R-:W-:Y:S01]  /*6600*/  @P5 FFMA.FTZ R73, R4, UR10, R147.reuse ;  /* 0x0000000a04495c23 */ /* 0x100fe20008010093 */
[--C-:B------:R-:W-:Y:S01]  /*6610*/  @P5 FFMA.FTZ R75, R7, UR10, R147.reuse ;  /* 0x0000000a074b5c23 */ /* 0x100fe20008010093 */
[----:B------:R-:W-:Y:S02]  /*6620*/  @P5 FFMA.FTZ R144, R11, UR10, R147 ;  /* 0x0000000a0b905c23 */ /* 0x000fe40008010093 */
[----:B------:R-:W-:-:S04]  /*6630*/  @P5 FADD.FTZ R73, R6, -R73 ;  /* 0x8000004906495221 */ /* 0x000fc80000010000 */
[----:B------:R-:W-:Y:S01]  /*6640*/  @P5 FFMA.FTZ R72, R73, UR31, R72 ;  /* 0x0000001f49485c23 */ /* 0x000fe20008010048 */
[----:B------:R-:W-:-:S04]  /*6650*/  @P5 FFMA.FTZ R73, R5, UR10, R147 ;  /* 0x0000000a05495c23 */ /* 0x000fc80008010093 */
[----:B------:R-:W-:Y:S01]  /*6660*/  @P5 FADD.FTZ R74, R8, -R73 ;  /* 0x80000049084a5221 */ /* 0x000fe20000010000 */
[----:B------:R-:W-:-:S05]  /*6670*/  HADD2.F32 R73, -RZ, R120.H1_H1 ;  /* 0x30000078ff497230 */ /* 0x000fca0000004100 */
[----:B------:R-:W-:Y:S01]  /*6680*/  @P5 FFMA.FTZ R73, R74, UR31, R73 ;  /* 0x0000001f4a495c23 */ /* 0x000fe20008010049 */
[----:B------:R-:W-:Y:S01]  /*6690*/  @P5 FADD.FTZ R74, R10, -R75 ;  /* 0x8000004b0a4a5221 */ /* 0x000fe20000010000 */
[----:B------:R-:W-:-:S03]  /*66a0*/  @P5 FFMA.FTZ R75, R9, UR10, R147 ;  /* 0x0000000a094b5c23 */ /* 0x000fc60008010093 */
[----:B------:R-:W-:Y:S01]  /*66b0*/  @P5 FFMA.FTZ R149, R74, UR31, R149 ;  /* 0x0000001f4a955c23 */ /* 0x000fe20008010095 */
[----:B------:R-:W-:Y:S02]  /*66c0*/  HADD2.F32 R74, -RZ, R121.H1_H1 ;  /* 0x30000079ff4a7230 */ /* 0x000fe40000004100 */
[----:B------:R-:W-:-:S04]  /*66d0*/  @P5 FADD.FTZ R75, R12, -R75 ;  /* 0x8000004b0c4b5221 */ /* 0x000fc80000010000 */
[----:B------:R-:W-:Y:S01]  /*66e0*/  @P5 FFMA.FTZ R74, R75, UR31, R74 ;  /* 0x0000001f4b4a5c23 */ /* 0x000fe2000801004a */
[----:B------:R-:W-:Y:S01]  /*66f0*/  @P5 FADD.FTZ R75, R13, -R144 ;  /* 0x800000900d4b5221 */ /* 0x000fe20000010000 */
[----:B------:R-:W-:-:S03]  /*6700*/  @P5 FFMA.FTZ R144, R14, UR10, R147 ;  /* 0x0000000a0e905c23 */ /* 0x000fc60008010093 */
[----:B------:R-:W-:Y:S01]  /*6710*/  @P5 FFMA.FTZ R148, R75, UR31, R148 ;  /* 0x0000001f4b945c23 */ /* 0x000fe20008010094 */
[----:B------:R-:W-:Y:S02]  /*6720*/  HADD2.F32 R75, -RZ, R122.H1_H1 ;  /* 0x3000007aff4b7230 */ /* 0x000fe40000004100 */
        /* <DEDUP_REMOVED lines=16> */
.L_x_10612:
        /* <DEDUP_REMOVED lines=8> */
.L_x_10613:
[----:B------:R-:W-:Y:S05]  /*68b0*/  BRA.U !UP3, `(.L_x_10614) ;  /* 0x000000010b187547 */ /* 0x000fea000b800000 */
[----:B------:R-:W-:Y:S01]  /*68c0*/  FMUL.FTZ R73, R149, UR23 ;  /* 0x0000001795497c20 */ /* 0x000fe20008410000 */
[----:B------:R-:W-:-:S03]  /*68d0*/  LOP3.LUT P5, RZ, R168, 0xff0000, RZ, 0xc0, !PT ;  /* 0x00ff0000a8ff7812 */ /* 0x000fc600078ac0ff */
[----:B------:R-:W-:-:S05]  /*68e0*/  FMUL.FTZ R73, R73, UR22 ;  /* 0x0000001649497c20 */ /* 0x000fca0008410000 */
[----:B------:R-:W-:-:S04]  /*68f0*/  FSEL R73, R73, RZ, P5 ;  /* 0x000000ff49497208 */ /* 0x000fc80002800000 */
[----:B------:R-:W-:-:S04]  /*6900*/  F2FP.F16.F32.PACK_AB R73, RZ, R73 ;  /* 0x00000049ff49723e */ /* 0x000fc800000000ff */
[----:B------:R-:W-:-:S07]  /*6910*/  PRMT R129, R73, 0x7610, R129 ;  /* 0x0000761049817816 */ /* 0x000fce0000000081 */
.L_x_10614:
        /* <DEDUP_REMOVED lines=8> */
.L_x_10615:
[----:B------:R-:W-:Y:S05]  /*69a0*/  BRA.U !UP3, `(.L_x_10616) ;  /* 0x000000010b187547 */ /* 0x000fea000b800000 */
[----:B------:R-:W-:Y:S01]  /*69b0*/  FMUL.FTZ R74, R148, UR23 ;  /* 0x00000017944a7c20 */ /* 0x000fe20008410000 */
[----:B------:R-:W-:-:S03]  /*69c0*/  LOP3.LUT P5, RZ, R169, 0xff, RZ, 0xc0, !PT ;  /* 0x000000ffa9ff7812 */ /* 0x000fc600078ac0ff */
[----:B------:R-:W-:-:S05]  /*69d0*/  FMUL.FTZ R74, R74, UR22 ;  /* 0x000000164a4a7c20 */ /* 0x000fca0008410000 */
[----:B------:R-:W-:-:S04]  /*69e0*/  FSEL R74, R74, RZ, P5 ;  /* 0x000000ff4a4a7208 */ /* 0x000fc80002800000 */
[----:B------:R-:W-:-:S04]  /*69f0*/  F2FP.F16.F32.PACK_AB R74, RZ, R74 ;  /* 0x0000004aff4a723e */ /* 0x000fc800000000ff */
[----:B------:R-:W-:-:S07]  /*6a00*/  PRMT R130, R74, 0x7610, R130 ;  /* 0x000076104a827816 */ /* 0x000fce0000000082 */
.L_x_10616:
        /* <DEDUP_REMOVED lines=8> */
.L_x_10617:
[----:B------:R-:W-:Y:S05]  /*6a90*/  BRA.U !UP3, `(.L_x_10618) ;  /* 0x000000010b187547 */ /* 0x000fea000b800000 */
[----:B------:R-:W-:Y:S01]  /*6aa0*/  FMUL.FTZ R75, R145, UR23 ;  /* 0x00000017914b7c20 */ /* 0x000fe20008410000 */
[----:B------:R-:W-:-:S03]  /*6ab0*/  LOP3.LUT P5, RZ, R169, 0xff0000, RZ, 0xc0, !PT ;  /* 0x00ff0000a9ff7812 */ /* 0x000fc600078ac0ff */
[----:B------:R-:W-:-:S05]  /*6ac0*/  FMUL.FTZ R75, R75, UR22 ;  /* 0x000000164b4b7c20 */ /* 0x000fca0008410000 */
[----:B------:R-:W-:-:S04]  /*6ad0*/  FSEL R75, R75, RZ, P5 ;  /* 0x000000ff4b4b7208 */ /* 0x000fc80002800000 */
[----:B------:R-:W-:-:S04]  /*6ae0*/  F2FP.F16.F32.PACK_AB R75, RZ, R75 ;  /* 0x0000004bff4b723e */ /* 0x000fc800000000ff */
[----:B------:R-:W-:-:S07]  /*6af0*/  PRMT R131, R75, 0x7610, R131 ;  /* 0x000076104b837816 */ /* 0x000fce0000000083 */
.L_x_10618:
        /* <DEDUP_REMOVED lines=10> */
.L_x_10611:
[----:B------:R-:W-:Y:S01]  /*6ba0*/  ISETP.LT.AND P5, PT, RZ, UR32, PT ;  /* 0x00000020ff007c0c */ /* 0x000fe2000bfa1270 */
[----:B------:R-:W-:-:S12]  /*6bb0*/  BRA.U !UP3, `(.L_x_10620) ;  /* 0x000000010b287547 */ /* 0x000fd8000b800000 */
[----:B0-2---:R-:W-:Y:S01]  /*6bc0*/  @P5 FFMA.FTZ R145, R4, UR10, R147 ;  /* 0x0000000a04915c23 */ /* 0x005fe20008010093 */
        /* <DEDUP_REMOVED lines=9> */
.L_x_10620:
[----:B------:R-:W-:Y:S05]  /*6c60*/  BRA.U !UP3, `(.L_x_10621) ;  /* 0x000000010b287547 */ /* 0x000fea000b800000 */
[----:B0-2---:R-:W-:Y:S01]  /*6c70*/  @P5 FFMA.FTZ R145, R5, UR10, R147 ;  /* 0x0000000a05915c23 */ /* 0x005fe20008010093 */
        /* <DEDUP_REMOVED lines=9> */
.L_x_10621:
[----:B------:R-:W-:Y:S05]  /*6d10*/  BRA.U !UP3, `(.L_x_10622) ;  /* 0x000000010b287547 */ /* 0x000fea000b800000 */
        /* <DEDUP_REMOVED lines=10> */
.L_x_10622:
        /* <DEDUP_REMOVED lines=11> */
.L_x_10623:
[----:B------:R-:W-:Y:S05]  /*6e70*/  BRA.U !UP3, `(.L_x_10624) ;  /* 0x000000010b287547 */ /* 0x000fea000b800000 */
[----:B0-2---:R-:W-:Y:S01]  /*6e80*/  @P5 FFMA.FTZ R144, R11, UR10, R147 ;  /* 0x0000000a0b905c23 */ /* 0x005fe20008010093 */
        /* <DEDUP_REMOVED lines=9> */
.L_x_10624:
[----:B------:R-:W-:Y:S05]  /*6f20*/  BRA.U !UP3, `(.L_x_10625) ;  /* 0x000000010b287547 */ /* 0x000fea000b800000 */
[----:B0-2---:R-:W-:Y:S01]  /*6f30*/  @P5 FFMA.FTZ R144, R14, UR10, R147 ;  /* 0x0000000a0e905c23 */ /* 0x005fe20008010093 */
        /* <DEDUP_REMOVED lines=9> */
.L_x_10625:
        /* <DEDUP_REMOVED lines=11> */
.L_x_10626:
[----:B------:R-:W-:Y:S05]  /*7080*/  BRA.U !UP3, `(.L_x_10619) ;  /* 0x0000000d0b407547 */ /* 0x000fea000b800000 */
[----:B0-2---:R-:W-:-:S04]  /*7090*/  @P5 FFMA.FTZ R144, R18, UR10, R147 ;  /* 0x0000000a12905c23 */ /* 0x005fc80008010093 */
[----:B------:R-:W-:Y:S01]  /*70a0*/  @P5 FADD.FTZ R145, R19, -R144 ;  /* 0x8000009013915221 */ /* 0x000fe20000010000 */
[----:B-----5:R-:W-:-:S05]  /*70b0*/  HADD2.F32 R144, -RZ, R123.H1_H1 ;  /* 0x3000007bff907230 */ /* 0x020fca0000004100 */
        /* <DEDUP_REMOVED lines=9> */
.L_x_10610:
        /* <DEDUP_REMOVED lines=34> */
.L_x_10628:
[----:B------:R-:W-:Y:S05]  /*7370*/  BRA.U !UP3, `(.L_x_10629) ;  /* 0x000000010b187547 */ /* 0x000fea000b800000 */
[----:B------:R-:W-:Y:S01]  /*7380*/  FMUL.FTZ R148, R72, UR23 ;  /* 0x0000001748947c20 */ /* 0x000fe20008410000 */
[----:B-----5:R-:W-:-:S03]  /*7390*/  LOP3.LUT P6, RZ, R168, 0xff00, RZ, 0xc0, !PT ;  /* 0x0000ff00a8ff7812 */ /* 0x020fc600078cc0ff */
[----:B------:R-:W-:-:S05]  /*73a0*/  FMUL.FTZ R148, R148, UR22 ;  /* 0x0000001694947c20 */ /* 0x000fca0008410000 */
[----:B------:R-:W-:-:S04]  /*73b0*/  FSEL R148, R148, RZ, P6 ;  /* 0x000000ff94947208 */ /* 0x000fc80003000000 */
[----:B------:R-:W-:-:S04]  /*73c0*/  F2FP.F16.F32.PACK_AB R148, RZ, R148 ;  /* 0x00000094ff94723e */ /* 0x000fc800000000ff */
[----:B------:R-:W-:-:S07]  /*73d0*/  PRMT R128, R128, 0x5410, R148 ;  /* 0x0000541080807816 */ /* 0x000fce0000000094 */
.L_x_10629:
[----:B------:R-:W-:Y:S05]  /*73e0*/  BRA.U !UP3, `(.L_x_10630) ;  /* 0x000000010b187547 */ /* 0x000fea000b800000 */
[----:B------:R-:W-:Y:S01]  /*73f0*/  FMUL.FTZ R148, R73, UR23 ;  /* 0x0000001749947c20 */ /* 0x000fe20008410000 */
[----:B-----5:R-:W-:-:S03]  /*7400*/  LOP3.LUT P6, RZ, R168, 0xff0000, RZ, 0xc0, !PT ;  /* 0x00ff0000a8ff7812 */ /* 0x020fc600078cc0ff */
[----:B------:R-:W-:-:S05]  /*7410*/  FMUL.FTZ R148, R148, UR22 ;  /* 0x0000001694947c20 */ /* 0x000fca0008410000 */
[----:B------:R-:W-:-:S04]  /*7420*/  FSEL R148, R148, RZ, P6 ;  /* 0x000000ff94947208 */ /* 0x000fc80003000000 */
[----:B------:R-:W-:-:S04]  /*7430*/  F2FP.F16.F32.PACK_AB R148, RZ, R148 ;  /* 0x00000094ff94723e */ /* 0x000fc800000000ff */
[----:B------:R-:W-:-:S07]  /*7440*/  PRMT R129, R148, 0x7610, R129 ;  /* 0x0000761094817816 */ /* 0x000fce0000000081 */
.L_x_10630:
[----:B------:R-:W-:Y:S05]  /*7450*/  BRA.U !UP3, `(.L_x_10631) ;  /* 0x000000010b187547 */ /* 0x000fea000b800000 */
[----:B------:R-:W-:Y:S01]  /*7460*/  FMUL.FTZ R148, R144, UR23 ;  /* 0x0000001790947c20 */ /* 0x000fe20008410000 */
[----:B-----5:R-:W-:-:S03]  /*7470*/  LOP3.LUT P6, RZ, R168, 0xff000000, RZ, 0xc0, !PT ;  /* 0xff000000a8ff7812 */ /* 0x020fc600078cc0ff */
[----:B------:R-:W-:-:S05]  /*7480*/  FMUL.FTZ R148, R148, UR22 ;  /* 0x0000001694947c20 */ /* 0x000fca0008410000 */
[----:B------:R-:W-:-:S04]  /*7490*/  FSEL R148, R148, RZ, P6 ;  /* 0x000000ff94947208 */ /* 0x000fc80003000000 */
[----:B------:R-:W-:-:S04]  /*74a0*/  F2FP.F16.F32.PACK_AB R148, RZ, R148 ;  /* 0x00000094ff94723e */ /* 0x000fc800000000ff */
[----:B------:R-:W-:-:S07]  /*74b0*/  PRMT R129, R129, 0x5410, R148 ;  /* 0x0000541081817816 */ /* 0x000fce0000000094 */
.L_x_10631:
        /* <DEDUP_REMOVED lines=10> */
.L_x_10632:
        /* <DEDUP_REMOVED lines=8> */
.L_x_10633:
        /* <DEDUP_REMOVED lines=16> */
.L_x_10634:
        /* <DEDUP_REMOVED lines=10> */
.L_x_10627:
        /* <DEDUP_REMOVED lines=12> */
.L_x_10635:
        /* <DEDUP_REMOVED lines=12> */
.L_x_10636:
        /* <DEDUP_REMOVED lines=12> */
.L_x_10637:
        /* <DEDUP_REMOVED lines=12> */
.L_x_10638:
        /* <DEDUP_REMOVED lines=12> */
.L_x_10639:
        /* <DEDUP_REMOVED lines=12> */
.L_x_10640:
        /* <DEDUP_REMOVED lines=12> */
.L_x_10641:
        /* <DEDUP_REMOVED lines=13> */
.L_x_10619:
[----:B0-2---:R-:W0:Y:S01]  /*7d90*/  @P4 LDC.64 R144, c[0x0][0x478] ;  /* 0x00011e00ff904b82 */ /* 0x005e220000000a00 */
[----:B------:R-:W2:Y:S01]  /*7da0*/  @UP3 LDCU.64 UR8, c[0x0][0x468] ;  /* 0x00008d00ff0837ac */ /* 0x000ea20008000a00 */
[----:B------:R-:W-:Y:S02]  /*7db0*/  PLOP3.LUT P5, PT, PT, PT, UP3, 0x80, 0x8 ;  /* 0x000000000008781c */ /* 0x000fe40003faf038 */
[----:B------:R-:W-:Y:S01]  /*7dc0*/  MOV R149, 0x10 ;  /* 0x0000001000957802 */ /* 0x000fe20000000f00 */
[C---:B0-----:R-:W-:Y:S01]  /*7dd0*/  @P4 IMAD.WIDE.U32 R144, R3.reuse, 0x10, R144 ;  /* 0x0000001003904825 */ /* 0x041fe200078e0090 */
[----:B------:R-:W-:-:S04]  /*7de0*/  IADD3 R3, PT, PT, R3, 0x80, RZ ;  /* 0x0000008003037810 */ /* 0x000fc80007ffe0ff */
[----:B------:R2:W-:Y:S01]  /*7df0*/  @P4 STG.E.128 desc[UR20][R144.64], R72 ;  /* 0x0000004890004986 */ /* 0x0005e2000c101d14 */
[----:B------:R-:W-:-:S13]  /*7e00*/  PLOP3.LUT P4, PT, PT, PT, UP3, 0x80, 0x8 ;  /* 0x000000000008781c */ /* 0x000fda0003f8f038 */
[C---:B--2---:R-:W-:Y:S01]  /*7e10*/  @P4 IMAD.WIDE.U32 R144, R146.reuse, R149, UR8 ;  /* 0x0000000892904e25 */ /* 0x044fe2000f8e0095 */
[----:B------:R-:W-:-:S04]  /*7e20*/  IADD3 R146, PT, PT, R146, 0x80, RZ ;  /* 0x0000008092927810 */ /* 0x000fc80007ffe0ff */
[----:B------:R3:W-:Y:S03]  /*7e30*/  @P5 STG.E.128 desc[UR20][R144.64], R128 ;  /* 0x0000008090005986 */ /* 0x0007e6000c101d14 */
.L_x_10609:
[----:B------:R-:W-:Y:S05]  /*7e40*/  BSYNC.RECONVERGENT B0 ;  /* 0x0000000000007941 */ /* 0x000fea0003800200 */
.L_x_10608:
        /* <DEDUP_REMOVED lines=13> */
[----:B0-23--:R-:W-:-:S06]  /*7f20*/  HADD2.F32 R145, -RZ, R127.H0_H0 ;  /* 0x2000007fff917230 */ /* 0x00dfcc0000004100 */
        /* <DEDUP_REMOVED lines=35> */
.L_x_10646:
        /* <DEDUP_REMOVED lines=8> */
.L_x_10647:
[----:B------:R-:W-:Y:S05]  /*81e0*/  BRA.U !UP3, `(.L_x_10648) ;  /* 0x000000010b187547 */ /* 0x000fea000b800000 */
[----:B------:R-:W-:Y:S01]  /*81f0*/  FMUL.FTZ R73, R149, UR23 ;  /* 0x0000001795497c20 */ /* 0x000fe20008410000 */
[----:B------:R-:W-:-:S03]  /*8200*/  LOP3.LUT P5, RZ, R162, 0xff0000, RZ, 0xc0, !PT ;  /* 0x00ff0000a2ff7812 */ /* 0x000fc600078ac0ff */
[----:B------:R-:W-:-:S05]  /*8210*/  FMUL.FTZ R73, R73, UR22 ;  /* 0x0000001649497c20 */ /* 0x000fca0008410000 */
[----:B------:R-:W-:-:S04]  /*8220*/  FSEL R73, R73, RZ, P5 ;  /* 0x000000ff49497208 */ /* 0x000fc80002800000 */
[----:B------:R-:W-:-:S04]  /*8230*/  F2FP.F16.F32.PACK_AB R73, RZ, R73 ;  /* 0x00000049ff49723e */ /* 0x000fc800000000ff */
[----:B------:R-:W-:-:S07]  /*8240*/  PRMT R129, R73, 0x7610, R129 ;  /* 0x0000761049817816 */ /* 0x000fce0000000081 */
.L_x_10648:
        /* <DEDUP_REMOVED lines=8> */
.L_x_10649:
[----:B------:R-:W-:Y:S05]  /*82d0*/  BRA.U !UP3, `(.L_x_10650) ;  /* 0x000000010b187547 */ /* 0x000fea000b800000 */
[----:B------:R-:W-:Y:S01]  /*82e0*/  FMUL.FTZ R74, R148, UR23 ;  /* 0x00000017944a7c20 */ /* 0x000fe20008410000 */
[----:B------:R-:W-:-:S03]  /*82f0*/  LOP3.LUT P5, RZ, R163, 0xff, RZ, 0xc0, !PT ;  /* 0x000000ffa3ff7812 */ /* 0x000fc600078ac0ff */
[----:B------:R-:W-:-:S05]  /*8300*/  FMUL.FTZ R74, R74, UR22 ;  /* 0x000000164a4a7c20 */ /* 0x000fca0008410000 */
[----:B------:R-:W-:-:S04]  /*8310*/  FSEL R74, R74, RZ, P5 ;  /* 0x000000ff4a4a7208 */ /* 0x000fc80002800000 */
[----:B------:R-:W-:-:S04]  /*8320*/  F2FP.F16.F32.PACK_AB R74, RZ, R74 ;  /* 0x0000004aff4a723e */ /* 0x000fc800000000ff */
[----:B------:R-:W-:-:S07]  /*8330*/  PRMT R130, R74, 0x7610, R130 ;  /* 0x000076104a827816 */ /* 0x000fce0000000082 */
.L_x_10650:
        /* <DEDUP_REMOVED lines=8> */
.L_x_10651:
[----:B------:R-:W-:Y:S05]  /*83c0*/  BRA.U !UP3, `(.L_x_10652) ;  /* 0x000000010b187547 */ /* 0x000fea000b800000 */
[----:B------:R-:W-:Y:S01]  /*83d0*/  FMUL.FTZ R75, R145, UR23 ;  /* 0x00000017914b7c20 */ /* 0x000fe20008410000 */
[----:B------:R-:W-:-:S03]  /*83e0*/  LOP3.LUT P5, RZ, R163, 0xff0000, RZ, 0xc0, !PT ;  /* 0x00ff0000a3ff7812 */ /* 0x000fc600078ac0ff */
[----:B------:R-:W-:-:S05]  /*83f0*/  FMUL.FTZ R75, R75, UR22 ;  /* 0x000000164b4b7c20 */ /* 0x000fca0008410000 */
[----:B------:R-:W-:-:S04]  /*8400*/  FSEL R75, R75, RZ, P5 ;  /* 0x000000ff4b4b7208 */ /* 0x000fc80002800000 */
[----:B------:R-:W-:-:S04]  /*8410*/  F2FP.F16.F32.PACK_AB R75, RZ, R75 ;  /* 0x0000004bff4b723e */ /* 0x000fc800000000ff */
[----:B------:R-:W-:-:S07]  /*8420*/  PRMT R131, R75, 0x7610, R131 ;  /* 0x000076104b837816 */ /* 0x000fce0000000083 */
.L_x_10652:
        /* <DEDUP_REMOVED lines=10> */
.L_x_10645:
[----:B------:R-:W-:Y:S01]  /*84d0*/  ISETP.LT.AND P5, PT, RZ, UR32, PT ;  /* 0x00000020ff007c0c */ /* 0x000fe2000bfa1270 */
[----:B------:R-:W-:-:S12]  /*84e0*/  BRA.U !UP3, `(.L_x_10654) ;  /* 0x000000010b287547 */ /* 0x000fd8000b800000 */
[----:B0-23--:R-:W-:Y:S01]  /*84f0*/  @P5 FFMA.FTZ R145, R20, UR10, R147 ;  /* 0x0000000a14915c23 */ /* 0x00dfe20008010093 */
        /* <DEDUP_REMOVED lines=9> */
.L_x_10654:
[----:B------:R-:W-:Y:S05]  /*8590*/  BRA.U !UP3, `(.L_x_10655) ;  /* 0x000000010b287547 */ /* 0x000fea000b800000 */
[----:B0-23--:R-:W-:Y:S01]  /*85a0*/  @P5 FFMA.FTZ R145, R21, UR10, R147 ;  /* 0x0000000a15915c23 */ /* 0x00dfe20008010093 */
        /* <DEDUP_REMOVED lines=9> */
.L_x_10655:
[----:B------:R-:W-:Y:S05]  /*8640*/  BRA.U !UP3, `(.L_x_10656) ;  /* 0x000000010b287547 */ /* 0x000fea000b800000 */
        /* <DEDUP_REMOVED lines=10> */
.L_x_10656:
        /* <DEDUP_REMOVED lines=11> */
.L_x_10657:
[----:B------:R-:W-:Y:S05]  /*87a0*/  BRA.U !UP3, `(.L_x_10658) ;  /* 0x000000010b287547 */ /* 0x000fea000b800000 */
[----:B0-23--:R-:W-:Y:S01]  /*87b0*/  @P5 FFMA.FTZ R144, R27, UR10, R147 ;  /* 0x0000000a1b905c23 */ /* 0x00dfe20008010093 */
        /* <DEDUP_REMOVED lines=9> */
.L_x_10658:
[----:B------:R-:W-:Y:S05]  /*8850*/  BRA.U !UP3, `(.L_x_10659) ;  /* 0x000000010b287547 */ /* 0x000fea000b800000 */
[----:B0-23--:R-:W-:Y:S01]  /*8860*/  @P5 FFMA.FTZ R144, R30, UR10, R147 ;  /* 0x0000000a1e905c23 */ /* 0x00dfe20008010093 */
        /* <DEDUP_REMOVED lines=9> */
.L_x_10659:
        /* <DEDUP_REMOVED lines=11> */
.L_x_10660:
[----:B------:R-:W-:Y:S05]  /*89b0*/  BRA.U !UP3, `(.L_x_10653) ;  /* 0x0000000d0b407547 */ /* 0x000fea000b800000 */
[----:B0-23--:R-:W-:-:S04]  /*89c0*/  @P5 FFMA.FTZ R144, R34, UR10, R147 ;  /* 0x0000000a22905c23 */ /* 0x00dfc80008010093 */
        /* <DEDUP_REMOVED lines=11> */
.L_x_10644:
        /* <DEDUP_REMOVED lines=34> */
.L_x_10662:
[----:B------:R-:W-:Y:S05]  /*8ca0*/  BRA.U !UP3, `(.L_x_10663) ;  /* 0x000000010b187547 */ /* 0x000fea000b800000 */
[----:B------:R-:W-:Y:S01]  /*8cb0*/  FMUL.FTZ R148, R72, UR23 ;  /* 0x0000001748947c20 */ /* 0x000fe20008410000 */
[----:B-----5:R-:W-:-:S03]  /*8cc0*/  LOP3.LUT P6, RZ, R162, 0xff00, RZ, 0xc0, !PT ;  /* 0x0000ff00a2ff7812 */ /* 0x020fc600078cc0ff */
[----:B------:R-:W-:-:S05]  /*8cd0*/  FMUL.FTZ R148, R148, UR22 ;  /* 0x0000001694947c20 */ /* 0x000fca0008410000 */
[----:B------:R-:W-:-:S04]  /*8ce0*/  FSEL R148, R148, RZ, P6 ;  /* 0x000000ff94947208 */ /* 0x000fc80003000000 */
[----:B------:R-:W-:-:S04]  /*8cf0*/  F2FP.F16.F32.PACK_AB R148, RZ, R148 ;  /* 0x00000094ff94723e */ /* 0x000fc800000000ff */
[----:B------:R-:W-:-:S07]  /*8d00*/  PRMT R128, R128, 0x5410, R148 ;  /* 0x0000541080807816 */ /* 0x000fce0000000094 */
.L_x_10663:
[----:B------:R-:W-:Y:S05]  /*8d10*/  BRA.U !UP3, `(.L_x_10664) ;  /* 0x000000010b187547 */ /* 0x000fea000b800000 */
[----:B------:R-:W-:Y:S01]  /*8d20*/  FMUL.FTZ R148, R73, UR23 ;  /* 0x0000001749947c20 */ /* 0x000fe20008410000 */
[----:B-----5:R-:W-:-:S03]  /*8d30*/  LOP3.LUT P6, RZ, R162, 0xff0000, RZ, 0xc0, !PT ;  /* 0x00ff0000a2ff7812 */ /* 0x020fc600078cc0ff */
[----:B------:R-:W-:-:S05]  /*8d40*/  FMUL.FTZ R148, R148, UR22 ;  /* 0x0000001694947c20 */ /* 0x000fca0008410000 */
[----:B------:R-:W-:-:S04]  /*8d50*/  FSEL R148, R148, RZ, P6 ;  /* 0x000000ff94947208 */ /* 0x000fc80003000000 */
[----:B------:R-:W-:-:S04]  /*8d60*/  F2FP.F16.F32.PACK_AB R148, RZ, R148 ;  /* 0x00000094ff94723e */ /* 0x000fc800000000ff */
[----:B------:R-:W-:-:S07]  /*8d70*/  PRMT R129, R148, 0x7610, R129 ;  /* 0x0000761094817816 */ /* 0x000fce0000000081 */
.L_x_10664:
[----:B------:R-:W-:Y:S05]  /*8d80*/  BRA.U !UP3, `(.L_x_10665) ;  /* 0x000000010b187547 */ /* 0x000fea000b800000 */
[----:B------:R-:W-:Y:S01]  /*8d90*/  FMUL.FTZ R148, R144, UR23 ;  /* 0x0000001790947c20 */ /* 0x000fe20008410000 */
[----:B-----5:R-:W-:-:S03]  /*8da0*/  LOP3.LUT P6, RZ, R162, 0xff000000, RZ, 0xc0, !PT ;  /* 0xff000000a2ff7812 */ /* 0x020fc600078cc0ff */
[----:B------:R-:W-:-:S05]  /*8db0*/  FMUL.FTZ R148, R148, UR22 ;  /* 0x0000001694947c20 */ /* 0x000fca0008410000 */
[----:B------:R-:W-:-:S04]  /*8dc0*/  FSEL R148, R148, RZ, P6 ;  /* 0x000000ff94947208 */ /* 0x000fc80003000000 */
[----:B------:R-:W-:-:S04]  /*8dd0*/  F2FP.F16.F32.PACK_AB R148, RZ, R148 ;  /* 0x00000094ff94723e */ /* 0x000fc800000000ff */
[----:B------:R-:W-:-:S07]  /*8de0*/  PRMT R129, R129, 0x5410, R148 ;  /* 0x0000541081817816 */ /* 0x000fce0000000094 */
.L_x_10665:
        /* <DEDUP_REMOVED lines=10> */
.L_x_10666:
        /* <DEDUP_REMOVED lines=8> */
.L_x_10667:
        /* <DEDUP_REMOVED lines=16> */
.L_x_10668:
        /* <DEDUP_REMOVED lines=10> */
.L_x_10661:
        /* <DEDUP_REMOVED lines=12> */
.L_x_10669:
        /* <DEDUP_REMOVED lines=12> */
.L_x_10670:
        /* <DEDUP_REMOVED lines=12> */
.L_x_10671:
        /* <DEDUP_REMOVED lines=12> */
.L_x_10672:
        /* <DEDUP_REMOVED lines=12> */
.L_x_10673:
        /* <DEDUP_REMOVED lines=12> */
.L_x_10674:
        /* <DEDUP_REMOVED lines=12> */
.L_x_10675:
        /* <DEDUP_REMOVED lines=13> */
.L_x_10653:
[----:B0-23--:R-:W0:Y:S01]  /*96c0*/  @P4 LDC.64 R144, c[0x0][0x478] ;  /* 0x00011e00ff904b82 */ /* 0x00de220000000a00 */
        /* <DEDUP_REMOVED lines=10> */
.L_x_10643:
[----:B------:R-:W-:Y:S05]  /*9770*/  BSYNC.RECONVERGENT B0 ;  /* 0x0000000000007941 */ /* 0x000fea0003800200 */
.L_x_10642:
        /* <DEDUP_REMOVED lines=14> */
[----:B0-234-:R-:W-:-:S06]  /*9860*/  HADD2.F32 R145, -RZ, R39.H0_H0 ;  /* 0x20000027ff917230 */ /* 0x01dfcc0000004100 */
        /* <DEDUP_REMOVED lines=21> */
[--C-:B------:R-:W-:Y:S01]  /*99c0*/  @P5 FFMA.FTZ R144, R154, UR10, R147.reuse ;  /* 0x0000000a9a905c23 */ /* 0x100fe20008010093 */
[----:B------:R-:W-:-:S03]  /*99d0*/  @P5 FFMA.FTZ R147, R152, UR10, R147 ;  /* 0x0000000a98935c23 */ /* 0x000fc60008010093 */
[----:B------:R-:W-:Y:S01]  /*99e0*/  @P5 FADD.FTZ R144, R153, -R144 ;  /* 0x8000009099905221 */ /* 0x000fe20000010000 */
[----:B------:R-:W-:-:S03]  /*99f0*/  @P5 FADD.FTZ R147, R158, -R147 ;  /* 0x800000939e935221 */ /* 0x000fc60000010000 */
        /* <DEDUP_REMOVED lines=10> */
.L_x_10680:
        /* <DEDUP_REMOVED lines=8> */
.L_x_10681:
[----:B------:R-:W-:Y:S05]  /*9b20*/  BRA.U !UP3, `(.L_x_10682) ;  /* 0x000000010b187547 */ /* 0x000fea000b800000 */
[----:B------:R-:W-:Y:S01]  /*9b30*/  FMUL.FTZ R73, R149, UR23 ;  /* 0x0000001795497c20 */ /* 0x000fe20008410000 */
[----:B------:R-:W-:-:S03]  /*9b40*/  LOP3.LUT P5, RZ, R170, 0xff0000, RZ, 0xc0, !PT ;  /* 0x00ff0000aaff7812 */ /* 0x000fc600078ac0ff */
[----:B------:R-:W-:-:S05]  /*9b50*/  FMUL.FTZ R73, R73, UR22 ;  /* 0x0000001649497c20 */ /* 0x000fca0008410000 */
[----:B------:R-:W-:-:S04]  /*9b60*/  FSEL R73, R73, RZ, P5 ;  /* 0x000000ff49497208 */ /* 0x000fc80002800000 */
[----:B------:R-:W-:-:S04]  /*9b70*/  F2FP.F16.F32.PACK_AB R73, RZ, R73 ;  /* 0x00000049ff49723e */ /* 0x000fc800000000ff */
[----:B------:R-:W-:-:S07]  /*9b80*/  PRMT R129, R73, 0x7610, R129 ;  /* 0x0000761049817816 */ /* 0x000fce0000000081 */
.L_x_10682:
        /* <DEDUP_REMOVED lines=8> */
.L_x_10683:
[----:B------:R-:W-:Y:S05]  /*9c10*/  BRA.U !UP3, `(.L_x_10684) ;  /* 0x000000010b187547 */ /* 0x000fea000b800000 */
[----:B------:R-:W-:Y:S01]  /*9c20*/  FMUL.FTZ R74, R148, UR23 ;  /* 0x00000017944a7c20 */ /* 0x000fe20008410000 */
[----:B------:R-:W-:-:S03]  /*9c30*/  LOP3.LUT P5, RZ, R171, 0xff, RZ, 0xc0, !PT ;  /* 0x000000ffabff7812 */ /* 0x000fc600078ac0ff */
[----:B------:R-:W-:-:S05]  /*9c40*/  FMUL.FTZ R74, R74, UR22 ;  /* 0x000000164a4a7c20 */ /* 0x000fca0008410000 */
[----:B------:R-:W-:-:S04]  /*9c50*/  FSEL R74, R74, RZ, P5 ;  /* 0x000000ff4a4a7208 */ /* 0x000fc80002800000 */
[----:B------:R-:W-:-:S04]  /*9c60*/  F2FP.F16.F32.PACK_AB R74, RZ, R74 ;  /* 0x0000004aff4a723e */ /* 0x000fc800000000ff */
[----:B------:R-:W-:-:S07]  /*9c70*/  PRMT R130, R74, 0x7610, R130 ;  /* 0x000076104a827816 */ /* 0x000fce0000000082 */
.L_x_10684:
        /* <DEDUP_REMOVED lines=8> */
.L_x_10685:
[----:B------:R-:W-:Y:S05]  /*9d00*/  BRA.U !UP3, `(.L_x_10686) ;  /* 0x000000010b187547 */ /* 0x000fea000b800000 */
[----:B------:R-:W-:Y:S01]  /*9d10*/  FMUL.FTZ R75, R145, UR23 ;  /* 0x00000017914b7c20 */ /* 0x000fe20008410000 */
[----:B------:R-:W-:-:S03]  /*9d20*/  LOP3.LUT P5, RZ, R171, 0xff0000, RZ, 0xc0, !PT ;  /* 0x00ff0000abff7812 */ /* 0x000fc600078ac0ff */
[----:B------:R-:W-:-:S05]  /*9d30*/  FMUL.FTZ R75, R75, UR22 ;  /* 0x000000164b4b7c20 */ /* 0x000fca0008410000 */
[----:B------:R-:W-:-:S04]  /*9d40*/  FSEL R75, R75, RZ, P5 ;  /* 0x000000ff4b4b7208 */ /* 0x000fc80002800000 */
[----:B------:R-:W-:-:S04]  /*9d50*/  F2FP.F16.F32.PACK_AB R75, RZ, R75 ;  /* 0x0000004bff4b723e */ /* 0x000fc800000000ff */
[----:B------:R-:W-:-:S07]  /*9d60*/  PRMT R131, R75, 0x7610, R131 ;  /* 0x000076104b837816 */ /* 0x000fce0000000083 */
.L_x_10686:
        /* <DEDUP_REMOVED lines=10> */
.L_x_10679:
[----:B------:R-:W-:Y:S01]  /*9e10*/  ISETP.LT.AND P5, PT, RZ, UR32, PT ;  /* 0x00000020ff007c0c */ /* 0x000fe2000bfa1270 */
[----:B------:R-:W-:-:S12]  /*9e20*/  BRA.U !UP3, `(.L_x_10688) ;  /* 0x000000010b287547 */ /* 0x000fd8000b800000 */
[----:B0-234-:R-:W-:Y:S01]  /*9e30*/  @P5 FFMA.FTZ R145, R160, UR10, R147 ;  /* 0x0000000aa0915c23 */ /* 0x01dfe20008010093 */
        /* <DEDUP_REMOVED lines=9> */
.L_x_10688:
[----:B------:R-:W-:Y:S05]  /*9ed0*/  BRA.U !UP3, `(.L_x_10689) ;  /* 0x000000010b287547 */ /* 0x000fea000b800000 */
[----:B0-234-:R-:W-:Y:S01]  /*9ee0*/  @P5 FFMA.FTZ R145, R161, UR10, R147 ;  /* 0x0000000aa1915c23 */ /* 0x01dfe20008010093 */
        /* <DEDUP_REMOVED lines=9> */
.L_x_10689:
[----:B------:R-:W-:Y:S05]  /*9f80*/  BRA.U !UP3, `(.L_x_10690) ;  /* 0x000000010b287547 */ /* 0x000fea000b800000 */
        /* <DEDUP_REMOVED lines=10> */
.L_x_10690:
[----:B------:R-:W-:Y:S05]  /*a030*/  BRA.U !UP3, `(.L_x_10691) ;  /* 0x000000010b287547 */ /* 0x000fea000b800000 */
[----:B0-234-:R-:W-:Y:S01]  /*a040*/  @P5 FFMA.FTZ R144, R175, UR10, R147 ;  /* 0x0000000aaf905c23 */ /* 0x01dfe20008010093 */
        /* <DEDUP_REMOVED lines=9> */
.L_x_10691:
[----:B------:R-:W-:Y:S05]  /*a0e0*/  BRA.U !UP3, `(.L_x_10692) ;  /* 0x000000010b287547 */ /* 0x000fea000b800000 */
[----:B0-234-:R-:W-:Y:S01]  /*a0f0*/  @P5 FFMA.FTZ R144, R177, UR10, R147 ;  /* 0x0000000ab1905c23 */ /* 0x01dfe20008010093 */
        /* <DEDUP_REMOVED lines=9> */
.L_x_10692:
        /* <DEDUP_REMOVED lines=11> */
.L_x_10693:
        /* <DEDUP_REMOVED lines=11> */
.L_x_10694:
        /* <DEDUP_REMOVED lines=13> */
.L_x_10678:
        /* <DEDUP_REMOVED lines=34> */
.L_x_10696:
[----:B------:R-:W-:Y:S05]  /*a5e0*/  BRA.U !UP3, `(.L_x_10697) ;  /* 0x000000010b187547 */ /* 0x000fea000b800000 */
[----:B------:R-:W-:Y:S01]  /*a5f0*/  FMUL.FTZ R148, R72, UR23 ;  /* 0x0000001748947c20 */ /* 0x000fe20008410000 */
[----:B-----5:R-:W-:-:S03]  /*a600*/  LOP3.LUT P6, RZ, R170, 0xff00, RZ, 0xc0, !PT ;  /* 0x0000ff00aaff7812 */ /* 0x020fc600078cc0ff */
[----:B------:R-:W-:-:S05]  /*a610*/  FMUL.FTZ R148, R148, UR22 ;  /* 0x0000001694947c20 */ /* 0x000fca0008410000 */
[----:B------:R-:W-:-:S04]  /*a620*/  FSEL R148, R148, RZ, P6 ;  /* 0x000000ff94947208 */ /* 0x000fc80003000000 */
[----:B------:R-:W-:-:S04]  /*a630*/  F2FP.F16.F32.PACK_AB R148, RZ, R148 ;  /* 0x00000094ff94723e */ /* 0x000fc800000000ff */
[----:B------:R-:W-:-:S07]  /*a640*/  PRMT R128, R128, 0x5410, R148 ;  /* 0x0000541080807816 */ /* 0x000fce0000000094 */
.L_x_10697:
[----:B------:R-:W-:Y:S05]  /*a650*/  BRA.U !UP3, `(.L_x_10698) ;  /* 0x000000010b187547 */ /* 0x000fea000b800000 */
[----:B------:R-:W-:Y:S01]  /*a660*/  FMUL.FTZ R148, R73, UR23 ;  /* 0x0000001749947c20 */ /* 0x000fe20008410000 */
[----:B-----5:R-:W-:-:S03]  /*a670*/  LOP3.LUT P6, RZ, R170, 0xff0000, RZ, 0xc0, !PT ;  /* 0x00ff0000aaff7812 */ /* 0x020fc600078cc0ff */
[----:B------:R-:W-:-:S05]  /*a680*/  FMUL.FTZ R148, R148, UR22 ;  /* 0x0000001694947c20 */ /* 0x000fca0008410000 */
[----:B------:R-:W-:-:S04]  /*a690*/  FSEL R148, R148, RZ, P6 ;  /* 0x000000ff94947208 */ /* 0x000fc80003000000 */
[----:B------:R-:W-:-:S04]  /*a6a0*/  F2FP.F16.F32.PACK_AB R148, RZ, R148 ;  /* 0x00000094ff94723e */ /* 0x000fc800000000ff */
[----:B------:R-:W-:-:S07]  /*a6b0*/  PRMT R129, R148, 0x7610, R129 ;  /* 0x0000761094817816 */ /* 0x000fce0000000081 */
.L_x_10698:
[----:B------:R-:W-:Y:S05]  /*a6c0*/  BRA.U !UP3, `(.L_x_10699) ;  /* 0x000000010b187547 */ /* 0x000fea000b800000 */
[----:B------:R-:W-:Y:S01]  /*a6d0*/  FMUL.FTZ R148, R144, UR23 ;  /* 0x0000001790947c20 */ /* 0x000fe20008410000 */
[----:B-----5:R-:W-:-:S03]  /*a6e0*/  LOP3.LUT P6, RZ, R170, 0xff000000, RZ, 0xc0, !PT ;  /* 0xff000000aaff7812 */ /* 0x020fc600078cc0ff */
[----:B------:R-:W-:-:S05]  /*a6f0*/  FMUL.FTZ R148, R148, UR22 ;  /* 0x0000001694947c20 */ /* 0x000fca0008410000 */
[----:B------:R-:W-:-:S04]  /*a700*/  FSEL R148, R148, RZ, P6 ;  /* 0x000000ff94947208 */ /* 0x000fc80003000000 */
[----:B------:R-:W-:-:S04]  /*a710*/  F2FP.F16.F32.PACK_AB R148, RZ, R148 ;  /* 0x00000094ff94723e */ /* 0x000fc800000000ff */
[----:B------:R-:W-:-:S07]  /*a720*/  PRMT R129, R129, 0x5410, R148 ;  /* 0x0000541081817816 */ /* 0x000fce0000000094 */
.L_x_10699:
        /* <DEDUP_REMOVED lines=10> */
.L_x_10700:
        /* <DEDUP_REMOVED lines=8> */
.L_x_10701:
        /* <DEDUP_REMOVED lines=16> */
.L_x_10702:
        /* <DEDUP_REMOVED lines=10> */
.L_x_10695:
        /* <DEDUP_REMOVED lines=12> */
.L_x_10703:
        /* <DEDUP_REMOVED lines=12> */
.L_x_10704:
        /* <DEDUP_REMOVED lines=12> */
.L_x_10705:
        /* <DEDUP_REMOVED lines=12> */
.L_x_10706:
        /* <DEDUP_REMOVED lines=12> */
.L_x_10707:
        /* <DEDUP_REMOVED lines=12> */
.L_x_10708:
        /* <DEDUP_REMOVED lines=12> */
.L_x_10709:
        /* <DEDUP_REMOVED lines=14> */
.L_x_10687:
[----:B0-234-:R-:W0:Y:S01]  /*b010*/  @P4 LDC.64 R144, c[0x0][0x478] ;  /* 0x00011e00ff904b82 */ /* 0x01de220000000a00 */
[----:B------:R-:W2:Y:S01]  /*b020*/  @UP3 LDCU.64 UR8, c[0x0][0x468] ;  /* 0x00008d00ff0837ac */ /* 0x000ea20008000a00 */
[----:B------:R-:W-:Y:S01]  /*b030*/  PLOP3.LUT P5, PT, PT, PT, UP3, 0x80, 0x8 ;  /* 0x000000000008781c */ /* 0x000fe20003faf038 */
[----:B0-----:R-:W-:Y:S01]  /*b040*/  @P4 IMAD.WIDE.U32 R144, R3, 0x10, R144 ;  /* 0x0000001003904825 */ /* 0x001fe200078e0090 */
[----:B------:R-:W-:-:S04]  /*b050*/  MOV R3, 0x10 ;  /* 0x0000001000037802 */ /* 0x000fc80000000f00 */
[----:B------:R2:W-:Y:S01]  /*b060*/  @P4 STG.E.128 desc[UR20][R144.64], R72 ;  /* 0x0000004890004986 */ /* 0x0005e2000c101d14 */
[----:B------:R-:W-:-:S13]  /*b070*/  PLOP3.LUT P4, PT, PT, PT, UP3, 0x80, 0x8 ;  /* 0x000000000008781c */ /* 0x000fda0003f8f038 */
[----:B--2---:R-:W-:-:S05]  /*b080*/  @P4 IMAD.WIDE.U32 R144, R146, R3, UR8 ;  /* 0x0000000892904e25 */ /* 0x004fca000f8e0003 */
[----:B------:R0:W-:Y:S02]  /*b090*/  @P5 STG.E.128 desc[UR20][R144.64], R128 ;  /* 0x0000008090005986 */ /* 0x0001e4000c101d14 */
.L_x_10677:
[----:B------:R-:W-:Y:S05]  /*b0a0*/  BSYNC.RECONVERGENT B0 ;  /* 0x0000000000007941 */ /* 0x000fea0003800200 */
.L_x_10676:
[----:B------:R-:W-:Y:S02]  /*b0b0*/  UIADD3 UR28, UPT, UPT, UR28, UR26, URZ ;  /* 0x0000001a1c1c7290 */ /* 0x000fe4000fffe0ff */
[----:B------:R-:W-:Y:S02]  /*b0c0*/  UPLOP3.LUT UP1, UPT, UPT, UPT, UP1, 0x40, 0x4 ;  /* 0x000000000004789c */ /* 0x000fe40003f2e810 */
[----:B------:R-:W-:-:S09]  /*b0d0*/  UISETP.GE.AND UP0, UPT, UR28, UR27, UPT ;  /* 0x0000001b1c00728c */ /* 0x000fd2000bf06270 */
[----:B------:R-:W-:Y:S05]  /*b0e0*/  BRA.U !UP0, `(.L_x_10710) ;  /* 0xffffff5508f07547 */ /* 0x000fea000b83ffff */
.L_x_10525:
        /* <DEDUP_REMOVED lines=51> */
.L_x_10711:
        /* <DEDUP_REMOVED lines=14> */
.L_x_19385:


//--------------------- .text._ZN10layer_norm22ln_bwd_finalize_kernelINS_22Kernel_traits_finalizeILj5120Ef6__halfS2_S2_fjLb0ELj1024ELj4ENS_18Kernel_traits_baseILj5120EfS2_S2_S2_fjLj1024EEEEELb0ELb1EEEvNS_9BwdParamsE --------------------------
	.section	.text._ZN10layer_norm22ln_bwd_finalize_kernelINS_22Kernel_traits_finalizeILj5120Ef6__halfS2_S2_fjLb0ELj1024ELj4ENS_18Kernel_traits_baseILj5120EfS2_S2_S2_fjLj1024EEEEELb0ELb1EEEvNS_9BwdParamsE,"ax",@progbits
	.align	128
        .global         _ZN10layer_norm22ln_bwd_finalize_kernelINS_22Kernel_traits_finalizeILj5120Ef6__halfS2_S2_fjLb0ELj1024ELj4ENS_18Kernel_traits_baseILj5120EfS2_S2_S2_fjLj1024EEEEELb0ELb1EEEvNS_9BwdParamsE
        .type           _ZN10layer_norm22ln_bwd_finalize_kernelINS_22Kernel_traits_finalizeILj5120Ef6__halfS2_S2_fjLb0ELj1024ELj4ENS_18Kernel_traits_baseILj5120EfS2_S2_S2_fjLj1024EEEEELb0ELb1EEEvNS_9BwdParamsE,@function
        .size           _ZN10layer_norm22ln_bwd_finalize_kernelINS_22Kernel_traits_finalizeILj5120Ef6__halfS2_S2_fjLb0ELj1024ELj4ENS_18Kernel_traits_baseILj5120EfS2_S2_S2_fjLj1024EEEEELb0ELb1EEEvNS_9BwdParamsE,(.L_x_19386 - _ZN10layer_norm22ln_bwd_finalize_kernelINS_22Kernel_traits_finalizeILj5120Ef6__halfS2_S2_fjLb0ELj1024ELj4ENS_18Kernel_traits_baseILj5120EfS2_S2_S2_fjLj1024EEEEELb0ELb1EEEvNS_9BwdParamsE)
        .other          _ZN10layer_norm22ln_bwd_finalize_kernelINS_22Kernel_traits_finalizeILj5120Ef6__halfS2_S2_fjLb0ELj1024ELj4ENS_18Kernel_traits_baseILj5120EfS2_S2_S2_fjLj1024EEEEELb0ELb1EEEvNS_9BwdParamsE,@"STO_CUDA_ENTRY STV_DEFAULT"
_ZN10layer_norm22ln_bwd_finalize_kernelINS_22Kernel_traits_finalizeILj5120Ef6__halfS2_S2_fjLb0ELj1024ELj4ENS_18Kernel_traits_baseILj5120EfS2_S2_S2_fjLj1024EEEEELb0ELb1EEEvNS_9BwdParamsE:
.text._ZN10layer_norm22ln_bwd_finalize_kernelINS_22Kernel_traits_finalizeILj5120Ef6__halfS2_S2_fjLb0ELj1024ELj4ENS_18Kernel_traits_baseILj5120EfS2_S2_S2_fjLj1024EEEEELb0ELb1EEEvNS_9BwdParamsE:
        /* <DEDUP_REMOVED lines=77> */
.L_x_10716:
        /* <DEDUP_REMOVED lines=118> */
.L_x_10715:
[----:B------:R-:W-:Y:S05]  /*0c30*/  BSYNC.RECONVERGENT B1 ;  /* 0x0000000000017941 */ /* 0x000fea0003800200 */
.L_x_10714:
        /* <DEDUP_REMOVED lines=69> */
.L_x_10718:
[----:B------:R-:W-:Y:S05]  /*1090*/  BSYNC.RECONVERGENT B1 ;  /* 0x0000000000017941 */ /* 0x000fea0003800200 */
.L_x_10717:
        /* <DEDUP_REMOVED lines=38> */
.L_x_10720:
[----:B------:R-:W-:Y:S05]  /*1300*/  BSYNC.RECONVERGENT B1 ;  /* 0x0000000000017941 */ /* 0x000fea0003800200 */
.L_x_10719:
[----:B------:R-:W-:Y:S05]  /*1310*/  @!P1 BRA `(.L_x_10713) ;  /* 0x0000000000409947 */ /* 0x000fea0003800000 */
[----:B------:R-:W0:Y:S01]  /*1320*/  LDC R14, c[0x0][0x388] ;  /* 0x0000e200ff0e7b82 */ /* 0x000e220000000800 */
[----:B------:R-:W-:-:S07]  /*1330*/  IADD3 R12, PT, PT, -R54, RZ, RZ ;  /* 0x000000ff360c7210 */ /* 0x000fce0007ffe1ff */
[----:B------:R-:W1:Y:S08]  /*1340*/  LDC.64 R8, c[0x0][0x440] ;  /* 0x00011000ff087b82 */ /* 0x000e700000000a00 */
[----:B------:R-:W2:Y:S01]  /*1350*/  LDC.64 R10, c[0x0][0x448] ;  /* 0x00011200ff0a7b82 */ /* 0x000ea20000000a00 */
[----:B0-----:R-:W-:-:S05]  /*1360*/  IMAD R0, R3, R14, R0 ;  /* 0x0000000e03007224 */ /* 0x001fca00078e0200 */
[----:B------:R-:W-:-:S07]  /*1370*/  IADD3 R3, PT, PT, R57, R0, RZ ;  /* 0x0000000039037210 */ /* 0x000fce0007ffe0ff */
.L_x_10721:
        /* <DEDUP_REMOVED lines=10> */
.L_x_10713:
[----:B------:R-:W-:Y:S05]  /*1420*/  BSYNC.RECONVERGENT B0 ;  /* 0x0000000000007941 */ /* 0x000fea0003800200 */
.L_x_10712:
        /* <DEDUP_REMOVED lines=57> */
.L_x_10722:
        /* <DEDUP_REMOVED lines=12> */
.L_x_19386:


//--------------------- .text._ZN10layer_norm13ln_bwd_kernelINS_13Kernel_traitsIf6__halfS2_S2_fjLj5120ELj1ELj1ELj4ELj16ENS_18Kernel_traits_baseILj5120EfS2_S2_S2_fjLj128EEEEELb1ELb0ELb1ELb1EEEvNS_9BwdParamsE --------------------------
	.section	.text._ZN10layer_norm13ln_bwd_kernelINS_13Kernel_traitsIf6__halfS2_S2_fjLj5120ELj1ELj1ELj4ELj16ENS_18Kernel_traits_baseILj5120EfS2_S2_S2_fjLj128EEEEELb1ELb0ELb1ELb1EEEvNS_9BwdParamsE,"ax",@progbits
	.align	128
        .global         _ZN10layer_norm13ln_bwd_kernelINS_13Kernel_traitsIf6__halfS2_S2_fjLj5120ELj1ELj1ELj4ELj16ENS_18Kernel_traits_baseILj5120EfS2_S2_S2_fjLj128EEEEELb1ELb0ELb1ELb1EEEvNS_9BwdParamsE
        .type           _ZN10layer_norm13ln_bwd_kernelINS_13Kernel_traitsIf6__halfS2_S2_fjLj5120ELj1ELj1ELj4ELj16ENS_18Kernel_traits_baseILj5120EfS2_S2_S2_fjLj128EEEEELb1ELb0ELb1ELb1EEEvNS_9BwdParamsE,@function
        .size           _ZN10layer_norm13ln_bwd_kernelINS_13Kernel_traitsIf6__halfS2_S2_fjLj5120ELj1ELj1ELj4ELj16ENS_18Kernel_traits_baseILj5120EfS2_S2_S2_fjLj128EEEEELb1ELb0ELb1ELb1EEEvNS_9BwdParamsE,(.L_x_19387 - _ZN10layer_norm13ln_bwd_kernelINS_13Kernel_traitsIf6__halfS2_S2_fjLj5120ELj1ELj1ELj4ELj16ENS_18Kernel_traits_baseILj5120EfS2_S2_S2_fjLj128EEEEELb1ELb0ELb1ELb1EEEvNS_9BwdParamsE)
        .other          _ZN10layer_norm13ln_bwd_kernelINS_13Kernel_traitsIf6__halfS2_S2_fjLj5120ELj1ELj1ELj4ELj16ENS_18Kernel_traits_baseILj5120EfS2_S2_S2_fjLj128EEEEELb1ELb0ELb1ELb1EEEvNS_9BwdParamsE,@"STO_CUDA_ENTRY STV_DEFAULT"
_ZN10layer_norm13ln_bwd_kernelINS_13Kernel_traitsIf6__halfS2_S2_fjLj5120ELj1ELj1ELj4ELj16ENS_18Kernel_traits_baseILj5120EfS2_S2_S2_fjLj128EEEEELb1ELb0ELb1ELb1EEEvNS_9BwdParamsE:
.text._ZN10layer_norm13ln_bwd_kernelINS_13Kernel_traitsIf6__halfS2_S2_fjLj5120ELj1ELj1ELj4ELj16ENS_18Kernel_traits_baseILj5120EfS2_S2_S2_fjLj128EEEEELb1ELb0ELb1ELb1EEEvNS_9BwdParamsE:
        /* <DEDUP_REMOVED lines=70> */
.L_x_10890:
        /* <DEDUP_REMOVED lines=24> */
[----:B------:R4:W3:Y:S01]  /*05e0*/  LDG.E R2, desc[UR20][R2.64] ;  /* 0x0000001402027981 */ /* 0x0008e2000c1e1900 */
[C---:B0-----:R-:W-:Y:S01]  /*05f0*/  IMAD R0, R11.reuse, UR8, RZ ;  /* 0x000000080b007c24 */ /* 0x041fe2000f8e02ff */
[----:B------:R-:W-:Y:S01]  /*0600*/  ISETP.NE.U32.AND P0, PT, RZ, UR6, PT ;  /* 0x00000006ff007c0c */ /* 0x000fe2000bf05070 */
[----:B------:R-:W-:Y:S01]  /*0610*/  IMAD R4, R11, UR9, RZ ;  /* 0x000000090b047c24 */ /* 0x000fe2000f8e02ff */
[----:B-----5:R-:W-:-:S03]  /*0620*/  ISETP.GE.AND P1, PT, R8, 0x1, PT ;  /* 0x000000010800780c */ /* 0x020fc60003f26270 */
[----:B------:R-:W0:Y:S01]  /*0630*/  LDC.64 R242, c[0x0][0x3b0] ;  /* 0x0000ec00fff27b82 */ /* 0x000e220000000a00 */
[----:B------:R-:W-:Y:S02]  /*0640*/  SHF.R.S32.HI R5, RZ, 0x1f, R0 ;  /* 0x0000001fff057819 */ /* 0x000fe40000011400 */
[----:B------:R-:W-:Y:S02]  /*0650*/  SHF.R.S32.HI R7, RZ, 0x1f, R4 ;  /* 0x0000001fff077819 */ /* 0x000fe40000011404 */
[----:B------:R-:W-:Y:S02]  /*0660*/  LEA.HI R5, R5, R0, RZ, 0x3 ;  /* 0x0000000005057211 */ /* 0x000fe400078f18ff */
[----:B------:R-:W-:Y:S02]  /*0670*/  LEA.HI R7, R7, R4, RZ, 0x3 ;  /* 0x0000000407077211 */ /* 0x000fe400078f18ff */
[-C--:B-1----:R-:W-:Y:S02]  /*0680*/  LEA.HI.SX32 R13, R5, R10.reuse, 0x1d ;  /* 0x0000000a050d7211 */ /* 0x082fe400078feaff */
[----:B------:R-:W-:-:S02]  /*0690*/  LEA.HI.SX32 R15, R7, R10, 0x1d ;  /* 0x0000000a070f7211 */ /* 0x000fc400078feaff */
[C---:B------:R-:W-:Y:S01]  /*06a0*/  IADD3 R19, PT, PT, R13.reuse, 0x100, RZ ;  /* 0x000001000d137810 */ /* 0x040fe20007ffe0ff */
[--C-:B--2---:R-:W-:Y:S01]  /*06b0*/  IMAD.WIDE.U32 R4, R13, 0x10, R188.reuse ;  /* 0x000000100d047825 */ /* 0x104fe200078e00bc */
[C---:B------:R-:W-:Y:S02]  /*06c0*/  IADD3 R177, PT, PT, R15.reuse, 0x100, RZ ;  /* 0x000001000fb17810 */ /* 0x040fe40007ffe0ff */
[----:B------:R-:W-:Y:S01]  /*06d0*/  IADD3 R173, PT, PT, R15, 0x180, RZ ;  /* 0x000001800fad7810 */ /* 0x000fe20007ffe0ff */
[----:B------:R-:W-:Y:S01]  /*06e0*/  IMAD.WIDE.U32 R184, R19, 0x10, R188 ;  /* 0x0000001013b87825 */ /* 0x000fe200078e00bc */
[C---:B------:R-:W-:Y:S01]  /*06f0*/  IADD3 R181, PT, PT, R15.reuse, 0x80, RZ ;  /* 0x000000800fb57810 */ /* 0x040fe20007ffe0ff */
[----:B------:R-:W2:Y:S01]  /*0700*/  LDG.E.128 R4, desc[UR20][R4.64] ;  /* 0x0000001404047981 */ /* 0x000ea2000c1e1d00 */
[----:B----4-:R-:W-:Y:S01]  /*0710*/  IADD3 R3, PT, PT, R15, 0x200, RZ ;  /* 0x000002000f037810 */ /* 0x010fe20007ffe0ff */
[--C-:B---3--:R-:W-:Y:S02]  /*0720*/  IMAD.WIDE.U32 R176, R177, 0x10, R168.reuse ;  /* 0x00000010b1b07825 */ /* 0x108fe400078e00a8 */
[----:B------:R-:W3:Y:S02]  /*0730*/  LDG.E.128 R184, desc[UR20][R184.64] ;  /* 0x00000014b8b87981 */ /* 0x000ee4000c1e1d00 */
[----:B------:R-:W-:-:S02]  /*0740*/  IMAD.WIDE.U32 R172, R173, 0x10, R168 ;  /* 0x00000010adac7825 */ /* 0x000fc400078e00a8 */
[----:B------:R-:W4:Y:S02]  /*0750*/  LDG.E.128 R176, desc[UR20][R176.64] ;  /* 0x00000014b0b07981 */ /* 0x000f24000c1e1d00 */
[--C-:B------:R-:W-:Y:S02]  /*0760*/  IMAD.WIDE.U32 R200, R15, 0x10, R168.reuse ;  /* 0x000000100fc87825 */ /* 0x100fe400078e00a8 */
[----:B------:R-:W4:Y:S02]  /*0770*/  LDG.E.128 R172, desc[UR20][R172.64] ;  /* 0x00000014acac7981 */ /* 0x000f24000c1e1d00 */
[--C-:B------:R-:W-:Y:S02]  /*0780*/  IMAD.WIDE.U32 R180, R181, 0x10, R168.reuse ;  /* 0x00000010b5b47825 */ /* 0x100fe400078e00a8 */
[----:B------:R-:W4:Y:S02]  /*0790*/  LDG.E.128 R200, desc[UR20][R200.64] ;  /* 0x00000014c8c87981 */ /* 0x000f24000c1e1d00 */
[----:B------:R-:W-:Y:S01]  /*07a0*/  IMAD.WIDE.U32 R168, R3, 0x10, R168 ;  /* 0x0000001003a87825 */ /* 0x000fe200078e00a8 */
[----:B------:R-:W-:Y:S01]  /*07b0*/  IADD3 R17, PT, PT, R13, 0x80, RZ ;  /* 0x000000800d117810 */ /* 0x000fe20007ffe0ff */
[----:B------:R-:W4:Y:S04]  /*07c0*/  LDG.E.128 R180, desc[UR20][R180.64] ;  /* 0x00000014b4b47981 */ /* 0x000f28000c1e1d00 */
[----:B------:R-:W4:Y:S01]  /*07d0*/  LDG.E.128 R168, desc[UR20][R168.64] ;  /* 0x00000014a8a87981 */ /* 0x000f22000c1e1d00 */
[----:B------:R-:W-:-:S06]  /*07e0*/  IMAD.WIDE.U32 R196, R17, 0x10, R188 ;  /* 0x0000001011c47825 */ /* 0x000fcc00078e00bc */
[----:B------:R-:W4:Y:S01]  /*07f0*/  LDG.E.128 R196, desc[UR20][R196.64] ;  /* 0x00000014c4c47981 */ /* 0x000f22000c1e1d00 */
[----:B------:R-:W-:-:S05]  /*0800*/  IADD3 R9, PT, PT, R13, 0x180, RZ ;  /* 0x000001800d097810 */ /* 0x000fca0007ffe0ff */
[----:B------:R-:W-:-:S06]  /*0810*/  IMAD.WIDE.U32 R192, R9, 0x10, R188 ;  /* 0x0000001009c07825 */ /* 0x000fcc00078e00bc */
[----:B------:R-:W4:Y:S01]  /*0820*/  LDG.E.128 R192, desc[UR20][R192.64] ;  /* 0x00000014c0c07981 */ /* 0x000f22000c1e1d00 */
[----:B------:R-:W-:-:S05]  /*0830*/  IADD3 R205, PT, PT, R13, 0x200, RZ ;  /* 0x000002000dcd7810 */ /* 0x000fca0007ffe0ff */
[----:B------:R-:W-:-:S06]  /*0840*/  IMAD.WIDE.U32 R188, R205, 0x10, R188 ;  /* 0x00000010cdbc7825 */ /* 0x000fcc00078e00bc */
[----:B------:R-:W4:Y:S01]  /*0850*/  LDG.E.128 R188, desc[UR20][R188.64] ;  /* 0x00000014bcbc7981 */ /* 0x000f22000c1e1d00 */
[----:B------:R-:W-:Y:S02]  /*0860*/  ISETP.NE.AND.EX P0, PT, RZ, UR7, PT, P0 ;  /* 0x00000007ff007c0c */ /* 0x000fe4000bf05300 */
[----:B------:R-:W-:-:S05]  /*0870*/  @P1 IADD3 R0, PT, PT, R8, -0x1, RZ ;  /* 0xffffffff08001810 */ /* 0x000fca0007ffe0ff */
[----:B------:R-:W-:-:S06]  /*0880*/  @P1 IMAD R0, R0, R11, RZ ;  /* 0x0000000b00001224 */ /* 0x000fcc00078e02ff */
[----:B------:R-:W1:Y:S08]  /*0890*/  @P0 LDC.64 R224, c[0x0][0x438] ;  /* 0x00010e00ffe00b82 */ /* 0x000e700000000a00 */
[----:B------:R-:W0:Y:S08]  /*08a0*/  @P0 LDC.64 R222, c[0x0][0x438] ;  /* 0x00010e00ffde0b82 */ /* 0x000e300000000a00 */
[----:B------:R-:W0:Y:S01]  /*08b0*/  @P0 LDC.64 R232, c[0x0][0x438] ;  /* 0x00010e00ffe80b82 */ /* 0x000e220000000a00 */
[----:B------:R-:W-:-:S02]  /*08c0*/  @P1 SHF.R.S32.HI R3, RZ, 0x1f, R0 ;  /* 0x0000001fff031819 */ /* 0x000fc40000011400 */
[----:B------:R-:W-:Y:S02]  /*08d0*/  ISETP.NE.AND P2, PT, RZ, UR26, PT ;  /* 0x0000001aff007c0c */ /* 0x000fe4000bf45270 */
[----:B------:R-:W-:-:S03]  /*08e0*/  @P1 LEA.HI R3, R3, R0, RZ, 0x3 ;  /* 0x0000000003031211 */ /* 0x000fc600078f18ff */
[----:B------:R-:W0:Y:S01]  /*08f0*/  @P0 LDC.64 R230, c[0x0][0x438] ;  /* 0x00010e00ffe60b82 */ /* 0x000e220000000a00 */
[----:B------:R-:W-:Y:S02]  /*0900*/  MOV R239, RZ ;  /* 0x000000ff00ef7202 */ /* 0x000fe40000000f00 */
[----:B------:R-:W-:Y:S01]  /*0910*/  @P1 LEA.HI.SX32 R239, R3, R10, 0x1d ;  /* 0x0000000a03ef1211 */ /* 0x000fe200078feaff */
[----:B-1----:R-:W-:-:S03]  /*0920*/  @P0 IMAD.WIDE.U32 R224, R13, 0x10, R224 ;  /* 0x000000100de00825 */ /* 0x002fc600078e00e0 */
[----:B------:R-:W-:Y:S01]  /*0930*/  IADD3 R241, PT, PT, R239, 0x100, RZ ;  /* 0x00000100eff17810 */ /* 0x000fe20007ffe0ff */
[----:B0-----:R-:W-:Y:S01]  /*0940*/  @P0 IMAD.WIDE.U32 R222, R17, 0x10, R222 ;  /* 0x0000001011de0825 */ /* 0x001fe200078e00de */
[C---:B------:R-:W-:Y:S01]  /*0950*/  IADD3 R247, PT, PT, R239.reuse, 0x80, RZ ;  /* 0x00000080eff77810 */ /* 0x040fe20007ffe0ff */
[----:B------:R-:W5:Y:S01]  /*0960*/  @P0 LDG.E.128 R124, desc[UR20][R224.64] ;  /* 0x00000014e07c0981 */ /* 0x000f62000c1e1d00 */
[----:B------:R-:W-:Y:S01]  /*0970*/  IADD3 R245, PT, PT, R239, 0x180, RZ ;  /* 0x00000180eff57810 */ /* 0x000fe20007ffe0ff */
[----:B------:R-:W-:Y:S01]  /*0980*/  IMAD.WIDE.U32 R240, R241, 0x8, R242 ;  /* 0x00000008f1f07825 */ /* 0x000fe200078e00f2 */
[----:B------:R-:W0:Y:S01]  /*0990*/  @P0 LDC.64 R236, c[0x0][0x438] ;  /* 0x00010e00ffec0b82 */ /* 0x000e220000000a00 */
[----:B------:R1:W5:Y:S02]  /*09a0*/  @P0 LDG.E.128 R128, desc[UR20][R222.64] ;  /* 0x00000014de800981 */ /* 0x000364000c1e1d00 */
[----:B------:R-:W-:-:S04]  /*09b0*/  @P0 IMAD.WIDE.U32 R232, R19, 0x10, R232 ;  /* 0x0000001013e80825 */ /* 0x000fc800078e00e8 */
[--C-:B------:R-:W-:Y:S01]  /*09c0*/  IMAD.WIDE.U32 R246, R247, 0x8, R242.reuse ;  /* 0x00000008f7f67825 */ /* 0x100fe200078e00f2 */
[----:B------:R-:W5:Y:S03]  /*09d0*/  @P0 LDG.E.128 R132, desc[UR20][R232.64] ;  /* 0x00000014e8840981 */ /* 0x000f66000c1e1d00 */
[----:B------:R-:W-:-:S04]  /*09e0*/  IMAD.WIDE.U32 R244, R245, 0x8, R242 ;  /* 0x00000008f5f47825 */ /* 0x000fc800078e00f2 */
[----:B------:R-:W-:-:S05]  /*09f0*/  @P0 IMAD.WIDE.U32 R230, R9, 0x10, R230 ;  /* 0x0000001009e60825 */ /* 0x000fca00078e00e6 */
[----:B------:R-:W5:Y:S01]  /*0a00*/  @P0 LDG.E.128 R136, desc[UR20][R230.64] ;  /* 0x00000014e6880981 */ /* 0x000f62000c1e1d00 */
[----:B0-----:R-:W-:-:S05]  /*0a10*/  @P0 IMAD.WIDE.U32 R236, R205, 0x10, R236 ;  /* 0x00000010cdec0825 */ /* 0x001fca00078e00ec */
[----:B------:R-:W5:Y:S01]  /*0a20*/  @P0 LDG.E.128 R140, desc[UR20][R236.64] ;  /* 0x00000014ec8c0981 */ /* 0x000f62000c1e1d00 */
[----:B------:R-:W-:-:S04]  /*0a30*/  FSEL R2, R2, RZ, !P2 ;  /* 0x000000ff02027208 */ /* 0x000fc80005000000 */
[----:B------:R-:W-:Y:S01]  /*0a40*/  R2UR UR9, R2 ;  /* 0x00000000020972ca */ /* 0x000fe200000e0000 */
[----:B--2---:R-:W-:Y:S02]  /*0a50*/  HADD2.F32 R19, -RZ, R4.H0_H0 ;  /* 0x20000004ff137230 */ /* 0x004fe40000004100 */
[--C-:B---3--:R-:W-:Y:S02]  /*0a60*/  HADD2.F32 R209, -RZ, R187.reuse.H0_H0 ;  /* 0x200000bbffd17230 */ /* 0x108fe40000004100 */
[----:B------:R-:W-:Y:S01]  /*0a70*/  HADD2.F32 R210, -RZ, R187.H1_H1 ;  /* 0x300000bbffd27230 */ /* 0x000fe20000004100 */
[C---:B------:R-:W-:Y:S01]  /*0a80*/  IADD3 R187, PT, PT, R239.reuse, 0x200, RZ ;  /* 0x00000200efbb7810 */ /* 0x040fe20007ffe0ff */
[----:B------:R-:W-:-:S06]  /*0a90*/  IMAD.WIDE.U32 R238, R239, 0x8, R242 ;  /* 0x00000008efee7825 */ /* 0x000fcc00078e00f2 */
[----:B------:R-:W-:Y:S01]  /*0aa0*/  FADD.FTZ R19, R19, -UR9 ;  /* 0x8000000913137e21 */ /* 0x000fe20008010000 */
[----:B------:R-:W-:Y:S02]  /*0ab0*/  HADD2.F32 R17, -RZ, R4.H1_H1 ;  /* 0x30000004ff117230 */ /* 0x000fe40000004100 */
[----:B------:R-:W-:Y:S02]  /*0ac0*/  HADD2.F32 R3, -RZ, R5.H0_H0 ;  /* 0x20000005ff037230 */ /* 0x000fe40000004100 */
[----:B------:R-:W-:Y:S02]  /*0ad0*/  HADD2.F32 R10, -RZ, R7.H1_H1 ;  /* 0x30000007ff0a7230 */ /* 0x000fe40000004100 */
[--C-:B----4-:R-:W-:Y:S02]  /*0ae0*/  HADD2.F32 R213, -RZ, R178.reuse.H0_H0 ;  /* 0x200000b2ffd57230 */ /* 0x110fe40000004100 */
[----:B------:R-:W-:Y:S02]  /*0af0*/  HADD2.F32 R216, -RZ, R178.H1_H1 ;  /* 0x300000b2ffd87230 */ /* 0x000fe40000004100 */
[----:B------:R-:W-:-:S02]  /*0b00*/  HADD2.F32 R215, -RZ, R179.H0_H0 ;  /* 0x200000b3ffd77230 */ /* 0x000fc40000004100 */
[----:B------:R-:W-:Y:S02]  /*0b10*/  HADD2.F32 R218, -RZ, R179.H1_H1 ;  /* 0x300000b3ffda7230 */ /* 0x000fe40000004100 */
[--C-:B-1----:R-:W-:Y:S01]  /*0b20*/  HADD2.F32 R223, -RZ, R172.reuse.H0_H0 ;  /* 0x200000acffdf7230 */ /* 0x102fe20000004100 */
[----:B------:R0:W5:Y:S01]  /*0b30*/  LDG.E.64 R178, desc[UR20][R240.64] ;  /* 0x00000014f0b27981 */ /* 0x000162000c1e1b00 */
[----:B------:R-:W-:Y:S02]  /*0b40*/  HADD2.F32 R222, -RZ, R172.H1_H1 ;  /* 0x300000acffde7230 */ /* 0x000fe40000004100 */
[--C-:B------:R-:W-:Y:S02]  /*0b50*/  HADD2.F32 R225, -RZ, R173.reuse.H0_H0 ;  /* 0x200000adffe17230 */ /* 0x100fe40000004100 */
[----:B------:R-:W-:Y:S02]  /*0b60*/  HADD2.F32 R224, -RZ, R173.H1_H1 ;  /* 0x300000adffe07230 */ /* 0x000fe40000004100 */
[----:B------:R-:W-:Y:S01]  /*0b70*/  FADD.FTZ R17, R17, -UR9 ;  /* 0x8000000911117e21 */ /* 0x000fe20008010000 */
[----:B------:R1:W5:Y:S01]  /*0b80*/  LDG.E.64 R172, desc[UR20][R238.64] ;  /* 0x00000014eeac7981 */ /* 0x000362000c1e1b00 */
[----:B------:R-:W-:-:S02]  /*0b90*/  HADD2.F32 R13, -RZ, R5.H1_H1 ;  /* 0x30000005ff0d7230 */ /* 0x000fc40000004100 */
[----:B------:R-:W-:-:S04]  /*0ba0*/  IMAD.WIDE.U32 R242, R187, 0x8, R242 ;  /* 0x00000008bbf27825 */ /* 0x000fc800078e00f2 */
[--C-:B0-----:R-:W-:Y:S02]  /*0bb0*/  HADD2.F32 R241, -RZ, R171.reuse.H0_H0 ;  /* 0x200000abfff17230 */ /* 0x101fe40000004100 */
[--C-:B------:R-:W-:Y:S02]  /*0bc0*/  HADD2.F32 R14, -RZ, R6.reuse.H0_H0 ;  /* 0x20000006ff0e7230 */ /* 0x100fe40000004100 */
[----:B-1----:R-:W-:Y:S02]  /*0bd0*/  HADD2.F32 R238, -RZ, R171.H1_H1 ;  /* 0x300000abffee7230 */ /* 0x002fe40000004100 */
[----:B------:R-:W-:Y:S01]  /*0be0*/  FADD.FTZ R171, R3, -UR9 ;  /* 0x8000000903ab7e21 */ /* 0x000fe20008010000 */
[----:B------:R-:W-:Y:S02]  /*0bf0*/  HADD2.F32 R15, -RZ, R6.H1_H1 ;  /* 0x30000006ff0f7230 */ /* 0x000fe40000004100 */
[----:B------:R-:W-:Y:S01]  /*0c00*/  FMUL.FTZ R3, R19, UR28 ;  /* 0x0000001c13037c20 */ /* 0x000fe20008410000 */
[----:B------:R-:W-:-:S02]  /*0c10*/  HADD2.F32 R11, -RZ, R200.H0_H0 ;  /* 0x200000c8ff0b7230 */ /* 0x000fc40000004100 */
[----:B------:R-:W-:Y:S01]  /*0c20*/  FADD.FTZ R19, R10, -UR9 ;  /* 0x800000090a137e21 */ /* 0x000fe20008010000 */
[----:B------:R-:W-:Y:S02]  /*0c30*/  HADD2.F32 R6, -RZ, R200.H1_H1 ;  /* 0x300000c8ff067230 */ /* 0x000fe40000004100 */
[----:B------:R-:W-:Y:S01]  /*0c40*/  FMUL.FTZ R10, R17, UR28 ;  /* 0x0000001c110a7c20 */ /* 0x000fe20008410000 */
[--C-:B------:R-:W-:Y:S02]  /*0c50*/  HADD2.F32 R227, -RZ, R174.reuse.H0_H0 ;  /* 0x200000aeffe37230 */ /* 0x100fe40000004100 */
[----:B------:R-:W-:Y:S01]  /*0c60*/  FADD.FTZ R240, R13, -UR9 ;  /* 0x800000090df07e21 */ /* 0x000fe20008010000 */
[----:B------:R-:W-:Y:S02]  /*0c70*/  HADD2.F32 R226, -RZ, R174.H1_H1 ;  /* 0x300000aeffe27230 */ /* 0x000fe40000004100 */
[--C-:B------:R-:W-:Y:S02]  /*0c80*/  HADD2.F32 R229, -RZ, R175.reuse.H0_H0 ;  /* 0x200000afffe57230 */ /* 0x100fe40000004100 */
[----:B------:R-:W-:-:S02]  /*0c90*/  HADD2.F32 R228, -RZ, R175.H1_H1 ;  /* 0x300000afffe47230 */ /* 0x000fc40000004100 */
[----:B------:R0:W5:Y:S01]  /*0ca0*/  LDG.E.64 R174, desc[UR20][R242.64] ;  /* 0x00000014f2ae7981 */ /* 0x000162000c1e1b00 */
[----:B------:R-:W-:Y:S02]  /*0cb0*/  HADD2.F32 R16, -RZ, R7.H0_H0 ;  /* 0x20000007ff107230 */ /* 0x000fe40000004100 */
[----:B------:R-:W-:Y:S01]  /*0cc0*/  FADD.FTZ R24, R24, R11 ;  /* 0x0000000b18187221 */ /* 0x000fe20000010000 */
[--C-:B------:R-:W-:Y:S02]  /*0cd0*/  HADD2.F32 R9, -RZ, R201.reuse.H0_H0 ;  /* 0x200000c9ff097230 */ /* 0x100fe40000004100 */
[-C--:B------:R-:W-:Y:S01]  /*0ce0*/  FFMA.FTZ R152, R3, R11.reuse, R152 ;  /* 0x0000000b03987223 */ /* 0x080fe20000010098 */
[----:B------:R-:W-:Y:S02]  /*0cf0*/  HADD2.F32 R4, -RZ, R201.H1_H1 ;  /* 0x300000c9ff047230 */ /* 0x000fe40000004100 */
[----:B------:R-:W-:Y:S01]  /*0d00*/  FADD.FTZ R25, R25, R6 ;  /* 0x0000000619197221 */ /* 0x000fe20000010000 */
[-C--:B------:R-:W-:Y:S01]  /*0d10*/  FFMA.FTZ R153, R10, R6.reuse, R153 ;  /* 0x000000060a997223 */ /* 0x080fe20000010099 */
[----:B------:R-:W-:Y:S01]  /*0d20*/  FMUL.FTZ R13, R85, R6 ;  /* 0x00000006550d7220 */ /* 0x000fe20000410000 */
[----:B0-----:R-:W-:Y:S01]  /*0d30*/  FADD.FTZ R242, R14, -UR9 ;  /* 0x800000090ef27e21 */ /* 0x001fe20008010000 */
[----:B------:R-:W-:Y:S01]  /*0d40*/  FMUL.FTZ R14, R84, R11 ;  /* 0x0000000b540e7220 */ /* 0x000fe20000410000 */
[----:B------:R-:W-:Y:S01]  /*0d50*/  FMUL.FTZ R11, R171, UR28 ;  /* 0x0000001cab0b7c20 */ /* 0x000fe20008410000 */
[----:B------:R-:W-:-:S02]  /*0d60*/  HADD2.F32 R187, -RZ, R176.H0_H0 ;  /* 0x200000b0ffbb7230 */ /* 0x000fc40000004100 */
[----:B------:R-:W-:Y:S01]  /*0d70*/  FMUL.FTZ R6, R240, UR28 ;  /* 0x0000001cf0067c20 */ /* 0x000fe20008410000 */
[----:B------:R-:W-:Y:S02]  /*0d80*/  HADD2.F32 R212, -RZ, R176.H1_H1 ;  /* 0x300000b0ffd47230 */ /* 0x000fe40000004100 */
[----:B------:R-:W-:Y:S01]  /*0d90*/  FADD.FTZ R243, R15, -UR9 ;  /* 0x800000090ff37e21 */ /* 0x000fe20008010000 */
[--C-:B------:R-:W-:Y:S02]  /*0da0*/  HADD2.F32 R211, -RZ, R177.reuse.H0_H0 ;  /* 0x200000b1ffd37230 */ /* 0x100fe40000004100 */
[----:B------:R-:W-:Y:S02]  /*0db0*/  HADD2.F32 R214, -RZ, R177.H1_H1 ;  /* 0x300000b1ffd67230 */ /* 0x000fe40000004100 */
[----:B------:R0:W5:Y:S01]  /*0dc0*/  LDG.E.64 R176, desc[UR20][R244.64] ;  /* 0x00000014f4b07981 */ /* 0x000162000c1e1b00 */
[--C-:B------:R-:W-:Y:S02]  /*0dd0*/  HADD2.F32 R7, -RZ, R202.reuse.H0_H0 ;  /* 0x200000caff077230 */ /* 0x100fe40000004100 */
[----:B------:R-:W-:Y:S01]  /*0de0*/  FADD.FTZ R26, R26, R9 ;  /* 0x000000091a1a7221 */ /* 0x000fe20000010000 */
[----:B------:R-:W-:Y:S01]  /*0df0*/  FFMA.FTZ R154, R11, R9, R154 ;  /* 0x000000090b9a7223 */ /* 0x000fe2000001009a */
[----:B------:R-:W-:-:S02]  /*0e00*/  HADD2.F32 R2, -RZ, R202.H1_H1 ;  /* 0x300000caff027230 */ /* 0x000fc40000004100 */
[----:B------:R-:W-:Y:S01]  /*0e10*/  FADD.FTZ R27, R27, R4 ;  /* 0x000000041b1b7221 */ /* 0x000fe20000010000 */
[-C--:B------:R-:W-:Y:S01]  /*0e20*/  FFMA.FTZ R155, R6, R4.reuse, R155 ;  /* 0x00000004069b7223 */ /* 0x080fe2000001009b */
[----:B------:R-:W-:Y:S01]  /*0e30*/  FMUL.FTZ R15, R87, R4 ;  /* 0x00000004570f7220 */ /* 0x000fe20000410000 */
[----:B0-----:R-:W-:Y:S01]  /*0e40*/  FADD.FTZ R244, R16, -UR9 ;  /* 0x8000000910f47e21 */ /* 0x001fe20008010000 */
[----:B------:R-:W-:Y:S01]  /*0e50*/  FMUL.FTZ R16, R86, R9 ;  /* 0x0000000956107220 */ /* 0x000fe20000410000 */
[----:B------:R-:W-:Y:S01]  /*0e60*/  FMUL.FTZ R9, R242, UR28 ;  /* 0x0000001cf2097c20 */ /* 0x000fe20008410000 */
[----:B------:R-:W-:Y:S01]  /*0e70*/  FMUL.FTZ R4, R243, UR28 ;  /* 0x0000001cf3047c20 */ /* 0x000fe20008410000 */
[--C-:B------:R-:W-:Y:S02]  /*0e80*/  HADD2.F32 R5, -RZ, R203.reuse.H0_H0 ;  /* 0x200000cbff057230 */ /* 0x100fe40000004100 */
[----:B------:R-:W-:Y:S01]  /*0e90*/  FADD.FTZ R156, R156, R7 ;  /* 0x000000079c9c7221 */ /* 0x000fe20000010000 */
[-C--:B------:R-:W-:Y:S01]  /*0ea0*/  FFMA.FTZ R160, R9, R7.reuse, R160 ;  /* 0x0000000709a07223 */ /* 0x080fe200000100a0 */
[----:B------:R-:W-:Y:S01]  /*0eb0*/  FMUL.FTZ R240, R88, R7 ;  /* 0x0000000758f07220 */ /* 0x000fe20000410000 */
[----:B------:R-:W-:-:S02]  /*0ec0*/  HADD2.F32 R0, -RZ, R203.H1_H1 ;  /* 0x300000cbff007230 */ /* 0x000fc40000004100 */
[----:B------:R-:W-:Y:S01]  /*0ed0*/  FADD.FTZ R157, R157, R2 ;  /* 0x000000029d9d7221 */ /* 0x000fe20000010000 */
[--C-:B------:R-:W-:Y:S02]  /*0ee0*/  HADD2.F32 R12, -RZ, R196.reuse.H0_H0 ;  /* 0x200000c4ff0c7230 */ /* 0x100fe40000004100 */
[----:B------:R-:W-:Y:S01]  /*0ef0*/  FMUL.FTZ R7, R244, UR28 ;  /* 0x0000001cf4077c20 */ /* 0x000fe20008410000 */
[-C--:B------:R-:W-:Y:S01]  /*0f00*/  FFMA.FTZ R161, R4, R2.reuse, R161 ;  /* 0x0000000204a17223 */ /* 0x080fe200000100a1 */
[----:B------:R-:W-:Y:S01]  /*0f10*/  FMUL.FTZ R17, R89, R2 ;  /* 0x0000000259117220 */ /* 0x000fe20000410000 */
[----:B------:R-:W-:Y:S02]  /*0f20*/  HADD2.F32 R196, -RZ, R196.H1_H1 ;  /* 0x300000c4ffc47230 */ /* 0x000fe40000004100 */
[----:B------:R-:W-:Y:S01]  /*0f30*/  FMUL.FTZ R2, R19, UR28 ;  /* 0x0000001c13027c20 */ /* 0x000fe20008410000 */
[--C-:B------:R-:W-:Y:S02]  /*0f40*/  HADD2.F32 R18, -RZ, R197.reuse.H0_H0 ;  /* 0x200000c5ff127230 */ /* 0x100fe40000004100 */
[----:B------:R-:W-:-:S02]  /*0f50*/  HADD2.F32 R197, -RZ, R197.H1_H1 ;  /* 0x300000c5ffc57230 */ /* 0x000fc40000004100 */
[----:B------:R-:W-:Y:S01]  /*0f60*/  FADD.FTZ R158, R158, R5 ;  /* 0x000000059e9e7221 */ /* 0x000fe20000010000 */
[--C-:B------:R-:W-:Y:S02]  /*0f70*/  HADD2.F32 R200, -RZ, R198.reuse.H0_H0 ;  /* 0x200000c6ffc87230 */ /* 0x100fe40000004100 */
[-C--:B------:R-:W-:Y:S01]  /*0f80*/  FFMA.FTZ R162, R7, R5.reuse, R162 ;  /* 0x0000000507a27223 */ /* 0x080fe200000100a2 */
[--C-:B------:R-:W-:Y:S02]  /*0f90*/  HADD2.F32 R201, -RZ, R199.reuse.H0_H0 ;  /* 0x200000c7ffc97230 */ /* 0x100fe40000004100 */
[----:B------:R-:W-:Y:S01]  /*0fa0*/  FMUL.FTZ R242, R90, R5 ;  /* 0x000000055af27220 */ /* 0x000fe20000410000 */
[----:B------:R-:W-:Y:S02]  /*0fb0*/  HADD2.F32 R198, -RZ, R198.H1_H1 ;  /* 0x300000c6ffc67230 */ /* 0x000fe40000004100 */
[----:B------:R-:W-:Y:S01]  /*0fc0*/  FADD.FTZ R159, R159, R0 ;  /* 0x000000009f9f7221 */ /* 0x000fe20000010000 */
[----:B------:R-:W-:-:S02]  /*0fd0*/  HADD2.F32 R202, -RZ, R199.H1_H1 ;  /* 0x300000c7ffca7230 */ /* 0x000fc40000004100 */
[-C--:B------:R-:W-:Y:S01]  /*0fe0*/  FFMA.FTZ R163, R2, R0.reuse, R163 ;  /* 0x0000000002a37223 */ /* 0x080fe200000100a3 */
[----:B------:R-:W-:Y:S01]  /*0ff0*/  FMUL.FTZ R5, R91, R0 ;  /* 0x000000005b057220 */ /* 0x000fe20000410000 */
[----:B------:R-:W-:Y:S01]  /*1000*/  FADD.FTZ R12, R12, -UR9 ;  /* 0x800000090c0c7e21 */ /* 0x000fe20008010000 */
[----:B------:R-:W-:Y:S01]  /*1010*/  FADD.FTZ R0, R196, -UR9 ;  /* 0x80000009c4007e21 */ /* 0x000fe20008010000 */
[----:B------:R-:W-:Y:S01]  /*1020*/  FADD.FTZ R18, R18, -UR9 ;  /* 0x8000000912127e21 */ /* 0x000fe20008010000 */
[----:B------:R-:W-:Y:S01]  /*1030*/  FADD.FTZ R171, R197, -UR9 ;  /* 0x80000009c5ab7e21 */ /* 0x000fe20008010000 */
[--C-:B------:R-:W-:Y:S02]  /*1040*/  HADD2.F32 R199, -RZ, R180.reuse.H0_H0 ;  /* 0x200000b4ffc77230 */ /* 0x100fe40000004100 */
[----:B------:R-:W-:Y:S01]  /*1050*/  FADD.FTZ R243, R201, -UR9 ;  /* 0x80000009c9f37e21 */ /* 0x000fe20008010000 */
[----:B------:R-:W-:Y:S02]  /*1060*/  HADD2.F32 R180, -RZ, R180.H1_H1 ;  /* 0x300000b4ffb47230 */ /* 0x000fe40000004100 */
[----:B------:R-:W-:Y:S01]  /*1070*/  FADD.FTZ R198, R198, -UR9 ;  /* 0x80000009c6c67e21 */ /* 0x000fe20008010000 */
[----:B------:R-:W-:-:S02]  /*1080*/  HADD2.F32 R203, -RZ, R181.H0_H0 ;  /* 0x200000b5ffcb7230 */ /* 0x000fc40000004100 */
[----:B------:R-:W-:Y:S01]  /*1090*/  FMUL.FTZ R19, R12, UR28 ;  /* 0x0000001c0c137c20 */ /* 0x000fe20008410000 */
[--C-:B------:R-:W-:Y:S02]  /*10a0*/  HADD2.F32 R205, -RZ, R183.reuse.H0_H0 ;  /* 0x200000b7ffcd7230 */ /* 0x100fe40000004100 */
[----:B------:R-:W-:Y:S01]  /*10b0*/  FADD.FTZ R202, R202, -UR9 ;  /* 0x80000009caca7e21 */ /* 0x000fe20008010000 */
[----:B------:R-:W-:Y:S02]  /*10c0*/  HADD2.F32 R206, -RZ, R183.H1_H1 ;  /* 0x300000b7ffce7230 */ /* 0x000fe40000004100 */
[----:B------:R-:W-:Y:S01]  /*10d0*/  FMUL.FTZ R0, R0, UR28 ;  /* 0x0000001c00007c20 */ /* 0x000fe20008410000 */
[----:B------:R-:W-:Y:S02]  /*10e0*/  HADD2.F32 R207, -RZ, R184.H1_H1 ;  /* 0x300000b8ffcf7230 */ /* 0x000fe40000004100 */
[----:B------:R-:W-:Y:S01]  /*10f0*/  FMUL.FTZ R197, R18, UR28 ;  /* 0x0000001c12c57c20 */ /* 0x000fe20008410000 */
[----:B------:R-:W-:-:S02]  /*1100*/  HADD2.F32 R204, -RZ, R181.H1_H1 ;  /* 0x300000b5ffcc7230 */ /* 0x000fc40000004100 */
[----:B------:R-:W-:Y:S01]  /*1110*/  FMUL.FTZ R18, R171, UR28 ;  /* 0x0000001cab127c20 */ /* 0x000fe20008410000 */
[----:B------:R-:W-:Y:S02]  /*1120*/  HADD2.F32 R183, -RZ, R184.H0_H0 ;  /* 0x200000b8ffb77230 */ /* 0x000fe40000004100 */
[----:B------:R-:W-:Y:S02]  /*1130*/  HADD2.F32 R208, -RZ, R186.H0_H0 ;  /* 0x200000baffd07230 */ /* 0x000fe40000004100 */
[----:B------:R-:W-:Y:S01]  /*1140*/  FMUL.FTZ R243, R243, UR28 ;  /* 0x0000001cf3f37c20 */ /* 0x000fe20008410000 */
[--C-:B------:R-:W-:Y:S02]  /*1150*/  HADD2.F32 R181, -RZ, R182.reuse.H0_H0 ;  /* 0x200000b6ffb57230 */ /* 0x100fe40000004100 */
[----:B------:R-:W-:Y:S01]  /*1160*/  FADD.FTZ R200, R200, -UR9 ;  /* 0x80000009c8c87e21 */ /* 0x000fe20008010000 */
[----:B------:R-:W-:Y:S02]  /*1170*/  HADD2.F32 R182, -RZ, R182.H1_H1 ;  /* 0x300000b6ffb67230 */ /* 0x000fe40000004100 */
[----:B------:R-:W-:Y:S01]  /*1180*/  FADD.FTZ R32, R32, R199 ;  /* 0x000000c720207221 */ /* 0x000fe20000010000 */
[----:B------:R-:W-:-:S02]  /*1190*/  HADD2.F32 R184, -RZ, R185.H0_H0 ;  /* 0x200000b9ffb87230 */ /* 0x000fc40000004100 */
[-C--:B------:R-:W-:Y:S01]  /*11a0*/  FFMA.FTZ R164, R19, R199.reuse, R164 ;  /* 0x000000c713a47223 */ /* 0x080fe200000100a4 */
[----:B------:R-:W-:Y:S02]  /*11b0*/  HADD2.F32 R185, -RZ, R185.H1_H1 ;  /* 0x300000b9ffb97230 */ /* 0x000fe40000004100 */
[----:B------:R-:W-:Y:S01]  /*11c0*/  FMUL.FTZ R12, R92, R199 ;  /* 0x000000c75c0c7220 */ /* 0x000fe20000410000 */
[----:B------:R-:W-:Y:S01]  /*11d0*/  FMUL.FTZ R198, R198, UR28 ;  /* 0x0000001cc6c67c20 */ /* 0x000fe20008410000 */
[----:B------:R-:W-:Y:S01]  /*11e0*/  FMUL.FTZ R202, R202, UR28 ;  /* 0x0000001ccaca7c20 */ /* 0x000fe20008410000 */
[----:B------:R-:W-:Y:S01]  /*11f0*/  FADD.FTZ R33, R33, R180 ;  /* 0x000000b421217221 */ /* 0x000fe20000010000 */
[-C--:B------:R-:W-:Y:S01]  /*1200*/  FFMA.FTZ R165, R0, R180.reuse, R165 ;  /* 0x000000b400a57223 */ /* 0x080fe200000100a5 */
[----:B------:R-:W-:Y:S01]  /*1210*/  FMUL.FTZ R199, R93, R180 ;  /* 0x000000b45dc77220 */ /* 0x000fe20000410000 */
[----:B------:R-:W-:Y:S01]  /*1220*/  FADD.FTZ R34, R34, R203 ;  /* 0x000000cb22227221 */ /* 0x000fe20000010000 */
[-C--:B------:R-:W-:Y:S01]  /*1230*/  FFMA.FTZ R166, R197, R203.reuse, R166 ;  /* 0x000000cbc5a67223 */ /* 0x080fe200000100a6 */
[----:B------:R-:W-:Y:S01]  /*1240*/  FMUL.FTZ R196, R94, R203 ;  /* 0x000000cb5ec47220 */ /* 0x000fe20000410000 */
[----:B------:R-:W-:Y:S01]  /*1250*/  FADD.FTZ R207, R207, -UR9 ;  /* 0x80000009cfcf7e21 */ /* 0x000fe20008010000 */
[----:B------:R-:W-:Y:S01]  /*1260*/  FADD.FTZ R35, R35, R204 ;  /* 0x000000cc23237221 */ /* 0x000fe20000010000 */
[-C--:B------:R-:W-:Y:S01]  /*1270*/  FFMA.FTZ R167, R18, R204.reuse, R167 ;  /* 0x000000cc12a77223 */ /* 0x080fe200000100a7 */
[----:B------:R-:W-:Y:S01]  /*1280*/  FMUL.FTZ R203, R95, R204 ;  /* 0x000000cc5fcb7220 */ /* 0x000fe20000410000 */
[----:B------:R-:W-:Y:S01]  /*1290*/  FADD.FTZ R183, R183, -UR9 ;  /* 0x80000009b7b77e21 */ /* 0x000fe20008010000 */
[----:B------:R-:W-:Y:S01]  /*12a0*/  FADD.FTZ R180, R208, -UR9 ;  /* 0x80000009d0b47e21 */ /* 0x000fe20008010000 */
[----:B------:R-:W-:Y:S01]  /*12b0*/  FADD.FTZ R70, R70, R205 ;  /* 0x000000cd46467221 */ /* 0x000fe20000010000 */
[-C--:B------:R-:W-:Y:S01]  /*12c0*/  FFMA.FTZ R78, R243, R205.reuse, R78 ;  /* 0x000000cdf34e7223 */ /* 0x080fe2000001004e */
[----:B------:R-:W-:Y:S01]  /*12d0*/  FMUL.FTZ R204, R98, R205 ;  /* 0x000000cd62cc7220 */ /* 0x000fe20000410000 */
[----:B------:R-:W-:-:S02]  /*12e0*/  HADD2.F32 R186, -RZ, R186.H1_H1 ;  /* 0x300000baffba7230 */ /* 0x000fc40000004100 */
        /* <DEDUP_REMOVED lines=8> */
[----:B------:R-:W-:Y:S01]  /*1370*/  FADD.FTZ R206, R185, -UR9 ;  /* 0x80000009b9ce7e21 */ /* 0x000fe20008010000 */
[----:B------:R-:W-:Y:S01]  /*1380*/  FADD.FTZ R182, R209, -UR9 ;  /* 0x80000009d1b67e21 */ /* 0x000fe20008010000 */
[----:B------:R-:W-:Y:S01]  /*1390*/  FMUL.FTZ R184, R207, UR28 ;  /* 0x0000001ccfb87c20 */ /* 0x000fe20008410000 */
[----:B------:R-:W-:Y:S01]  /*13a0*/  FMUL.FTZ R185, R183, UR28 ;  /* 0x0000001cb7b97c20 */ /* 0x000fe20008410000 */
[----:B------:R-:W-:Y:S01]  /*13b0*/  FMUL.FTZ R209, R180, UR28 ;  /* 0x0000001cb4d17c20 */ /* 0x000fe20008410000 */
[----:B------:R-:W-:-:S02]  /*13c0*/  HADD2.F32 R219, -RZ, R193.H0_H0 ;  /* 0x200000c1ffdb7230 */ /* 0x000fc40000004100 */
[----:B------:R-:W-:Y:S01]  /*13d0*/  FADD.FTZ R68, R68, R181 ;  /* 0x000000b544447221 */ /* 0x000fe20000010000 */
[--C-:B------:R-:W-:Y:S02]  /*13e0*/  HADD2.F32 R220, -RZ, R194.reuse.H0_H0 ;  /* 0x200000c2ffdc7230 */ /* 0x100fe40000004100 */
[-C--:B------:R-:W-:Y:S01]  /*13f0*/  FFMA.FTZ R76, R201, R181.reuse, R76 ;  /* 0x000000b5c94c7223 */ /* 0x080fe2000001004c */
[----:B------:R-:W-:Y:S01]  /*1400*/  FMUL.FTZ R200, R96, R181 ;  /* 0x000000b560c87220 */ /* 0x000fe20000410000 */
        /* <DEDUP_REMOVED lines=11> */
[----:B------:R-:W-:Y:S01]  /*14c0*/  FMUL.FTZ R213, R182, UR28 ;  /* 0x0000001cb6d57c20 */ /* 0x000fe20008410000 */
[----:B------:R-:W-:Y:S01]  /*14d0*/  FMUL.FTZ R206, R206, UR28 ;  /* 0x0000001ccece7c20 */ /* 0x000fe20008410000 */
[----:B------:R-:W-:Y:S01]  /*14e0*/  FADD.FTZ R182, R219, -UR9 ;  /* 0x80000009dbb67e21 */ /* 0x000fe20008010000 */
[----:B------:R-:W-:Y:S01]  /*14f0*/  FADD.FTZ R183, R210, -UR9 ;  /* 0x80000009d2b77e21 */ /* 0x000fe20008010000 */
[----:B------:R-:W-:Y:S01]  /*1500*/  FADD.FTZ R219, R220, -UR9 ;  /* 0x80000009dcdb7e21 */ /* 0x000fe20008010000 */
[----:B------:R-:W-:Y:S01]  /*1510*/  FADD.FTZ R220, RZ, R14 ;  /* 0x0000000effdc7221 */ /* 0x000fe20000010000 */
[----:B------:R-:W-:-:S02]  /*1520*/  HADD2.F32 R221, -RZ, R194.H1_H1 ;  /* 0x300000c2ffdd7230 */ /* 0x000fc40000004100 */
[----:B------:R-:W-:Y:S01]  /*1530*/  FADD.FTZ R38, R38, R211 ;  /* 0x000000d326267221 */ /* 0x000fe20000010000 */
[-C--:B------:R-:W-:Y:S01]  /*1540*/  FFMA.FTZ R66, R187, R211.reuse, R66 ;  /* 0x000000d3bb427223 */ /* 0x080fe20000010042 */
[----:B------:R-:W-:Y:S01]  /*1550*/  FMUL.FTZ R208, R102, R211 ;  /* 0x000000d366d07220 */ /* 0x000fe20000410000 */
[----:B------:R-:W-:Y:S01]  /*1560*/  FFMA.FTZ R171, R3, R14, RZ ;  /* 0x0000000e03ab7223 */ /* 0x000fe200000100ff */
[--C-:B------:R-:W-:Y:S02]  /*1570*/  HADD2.F32 R194, -RZ, R195.reuse.H0_H0 ;  /* 0x200000c3ffc27230 */ /* 0x100fe40000004100 */
[----:B------:R-:W-:Y:S01]  /*1580*/  FADD.FTZ R39, R39, R214 ;  /* 0x000000d627277221 */ /* 0x000fe20000010000 */
[-C--:B------:R-:W-:Y:S01]  /*1590*/  FFMA.FTZ R67, R206, R214.reuse, R67 ;  /* 0x000000d6ce437223 */ /* 0x080fe20000010043 */
[----:B------:R-:W-:Y:S01]  /*15a0*/  FMUL.FTZ R211, R103, R214 ;  /* 0x000000d667d37220 */ /* 0x000fe20000410000 */
[----:B------:R-:W-:Y:S01]  /*15b0*/  FMUL.FTZ R214, R183, UR28 ;  /* 0x0000001cb7d67c20 */ /* 0x000fe20008410000 */
[----:B------:R-:W-:Y:S01]  /*15c0*/  FADD.FTZ R183, R13, R220 ;  /* 0x000000dc0db77221 */ /* 0x000fe20000010000 */
[----:B------:R-:W-:Y:S01]  /*15d0*/  FFMA.FTZ R220, R10, R13, R171 ;  /* 0x0000000d0adc7223 */ /* 0x000fe200000100ab */
[----:B------:R-:W-:-:S02]  /*15e0*/  HADD2.F32 R195, -RZ, R195.H1_H1 ;  /* 0x300000c3ffc37230 */ /* 0x000fc40000004100 */
[----:B------:R-:W-:Y:S01]  /*15f0*/  FMUL.FTZ R210, R181, UR28 ;  /* 0x0000001cb5d27c20 */ /* 0x000fe20008410000 */
[----:B------:R-:W-:Y:S01]  /*1600*/  FADD.FTZ R181, R194, -UR9 ;  /* 0x80000009c2b57e21 */ /* 0x000fe20008010000 */
[----:B------:R-:W-:Y:S01]  /*1610*/  FADD.FTZ R194, R16, R183 ;  /* 0x000000b710c27221 */ /* 0x000fe20000010000 */
[--C-:B------:R-:W-:Y:S02]  /*1620*/  HADD2.F32 R217, -RZ, R192.reuse.H0_H0 ;  /* 0x200000c0ffd97230 */ /* 0x100fe40000004100 */
[----:B------:R-:W-:Y:S01]  /*1630*/  FFMA.FTZ R183, R11, R16, R220 ;  /* 0x000000100bb77223 */ /* 0x000fe200000100dc */
[----:B------:R-:W-:Y:S02]  /*1640*/  HADD2.F32 R192, -RZ, R192.H1_H1 ;  /* 0x300000c0ffc07230 */ /* 0x000fe40000004100 */
[----:B------:R-:W-:Y:S01]  /*1650*/  FADD.FTZ R171, R195, -UR9 ;  /* 0x80000009c3ab7e21 */ /* 0x000fe20008010000 */
[----:B------:R-:W-:Y:S01]  /*1660*/  FADD.FTZ R195, R15, R194 ;  /* 0x000000c20fc37221 */ /* 0x000fe20000010000 */
[----:B------:R-:W-:Y:S01]  /*1670*/  FFMA.FTZ R220, R6, R15, R183 ;  /* 0x0000000f06dc7223 */ /* 0x000fe200000100b7 */
[----:B------:R-:W-:-:S02]  /*1680*/  HADD2.F32 R193, -RZ, R193.H1_H1 ;  /* 0x300000c1ffc17230 */ /* 0x000fc40000004100 */
[----:B------:R-:W-:Y:S01]  /*1690*/  FADD.FTZ R192, R192, -UR9 ;  /* 0x80000009c0c07e21 */ /* 0x000fe20008010000 */
[--C-:B------:R-:W-:Y:S02]  /*16a0*/  HADD2.F32 R230, -RZ, R188.reuse.H0_H0 ;  /* 0x200000bcffe67230 */ /* 0x100fe40000004100 */
[----:B------:R-:W-:Y:S01]  /*16b0*/  FADD.FTZ R244, R240, R195 ;  /* 0x000000c3f0f47221 */ /* 0x000fe20000010000 */
[----:B------:R-:W-:Y:S02]  /*16c0*/  HADD2.F32 R231, -RZ, R188.H1_H1 ;  /* 0x300000bcffe77230 */ /* 0x000fe40000004100 */
[----:B------:R-:W-:Y:S01]  /*16d0*/  FFMA.FTZ R183, R9, R240, R220 ;  /* 0x000000f009b77223 */ /* 0x000fe200000100dc */
[--C-:B------:R-:W-:Y:S02]  /*16e0*/  HADD2.F32 R232, -RZ, R189.reuse.H0_H0 ;  /* 0x200000bdffe87230 */ /* 0x100fe40000004100 */
[----:B------:R-:W-:Y:S02]  /*16f0*/  HADD2.F32 R233, -RZ, R189.H1_H1 ;  /* 0x300000bdffe97230 */ /* 0x000fe40000004100 */
[----:B------:R-:W-:Y:S01]  /*1700*/  FADD.FTZ R21, R21, R216 ;  /* 0x000000d815157221 */ /* 0x000fe20000010000 */
[----:B------:R0:W5:Y:S01]  /*1710*/  LDG.E.64 R188, desc[UR20][R246.64] ;  /* 0x00000014f6bc7981 */ /* 0x000162000c1e1b00 */
[----:B------:R-:W-:Y:S01]  /*1720*/  FFMA.FTZ R57, R210, R216, R57 ;  /* 0x000000d8d2397223 */ /* 0x000fe20000010039 */
[----:B------:R-:W-:Y:S01]  /*1730*/  FADD.FTZ R217, R217, -UR9 ;  /* 0x80000009d9d97e21 */ /* 0x000fe20008010000 */
[----:B------:R-:W-:Y:S01]  /*1740*/  FADD.FTZ R22, R22, R215 ;  /* 0x000000d716167221 */ /* 0x000fe20000010000 */
[-C--:B------:R-:W-:Y:S01]  /*1750*/  FFMA.FTZ R58, R213, R215.reuse, R58 ;  /* 0x000000d7d53a7223 */ /* 0x080fe2000001003a */
[----:B------:R-:W-:Y:S01]  /*1760*/  FMUL.FTZ R192, R192, UR28 ;  /* 0x0000001cc0c07c20 */ /* 0x000fe20008410000 */
[----:B------:R-:W-:Y:S01]  /*1770*/  FADD.FTZ R23, R23, R218 ;  /* 0x000000da17177221 */ /* 0x000fe20000010000 */
[----:B------:R-:W-:Y:S01]  /*1780*/  FFMA.FTZ R59, R214, R218, R59 ;  /* 0x000000dad63b7223 */ /* 0x000fe2000001003b */
[----:B------:R-:W-:Y:S01]  /*1790*/  FADD.FTZ R195, R17, R244 ;  /* 0x000000f411c37221 */ /* 0x000fe20000010000 */
[----:B0-----:R-:W-:Y:S01]  /*17a0*/  FMUL.FTZ R247, R105, R216 ;  /* 0x000000d869f77220 */ /* 0x001fe20000410000 */
[----:B------:R-:W-:Y:S01]  /*17b0*/  FMUL.FTZ R216, R106, R215 ;  /* 0x000000d76ad87220 */ /* 0x000fe20000410000 */
[----:B------:R-:W-:Y:S01]  /*17c0*/  FMUL.FTZ R215, R107, R218 ;  /* 0x000000da6bd77220 */ /* 0x000fe20000410000 */
[----:B------:R-:W-:Y:S01]  /*17d0*/  FADD.FTZ R218, R193, -UR9 ;  /* 0x80000009c1da7e21 */ /* 0x000fe20008010000 */
[----:B------:R-:W-:Y:S01]  /*17e0*/  FFMA.FTZ R220, R4, R17, R183 ;  /* 0x0000001104dc7223 */ /* 0x000fe200000100b7 */
[----:B------:R-:W-:Y:S01]  /*17f0*/  FMUL.FTZ R193, R217, UR28 ;  /* 0x0000001cd9c17c20 */ /* 0x000fe20008410000 */
        /* <DEDUP_REMOVED lines=26> */
[----:B------:R-:W-:Y:S01]  /*19a0*/  FFMA.FTZ R183, R243, R204, R180 ;  /* 0x000000ccf3b77223 */ /* 0x000fe200000100b4 */
[----:B------:R-:W-:Y:S02]  /*19b0*/  FMUL.FTZ R223, R181, UR28 ;  /* 0x0000001cb5df7c20 */ /* 0x000fe40008410000 */
[----:B------:R-:W-:Y:S01]  /*19c0*/  FADD.FTZ R181, R205, R182 ;  /* 0x000000b6cdb57221 */ /* 0x000fe20000010000 */
[----:B------:R-:W-:Y:S01]  /*19d0*/  FFMA.FTZ R182, R202, R205, R183 ;  /* 0x000000cdcab67223 */ /* 0x000fe200000100b7 */
[----:B------:R-:W-:Y:S01]  /*19e0*/  FADD.FTZ R62, R62, R225 ;  /* 0x000000e13e3e7221 */ /* 0x000fe20000010000 */
[-C--:B------:R-:W-:Y:S01]  /*19f0*/  FFMA.FTZ R42, R195, R225.reuse, R42 ;  /* 0x000000e1c32a7223 */ /* 0x080fe2000001002a */
[----:B------:R-:W-:Y:S01]  /*1a00*/  FADD.FTZ R180, R186, R181 ;  /* 0x000000b5bab47221 */ /* 0x000fe20000010000 */
[----:B------:R-:W-:Y:S01]  /*1a10*/  FMUL.FTZ R220, R110, R225 ;  /* 0x000000e16edc7220 */ /* 0x000fe20000410000 */
[----:B------:R-:W-:Y:S01]  /*1a20*/  FFMA.FTZ R181, R185, R186, R182 ;  /* 0x000000bab9b57223 */ /* 0x000fe200000100b6 */
[----:B------:R-:W-:Y:S01]  /*1a30*/  FADD.FTZ R81, R81, R226 ;  /* 0x000000e251517221 */ /* 0x000fe20000010000 */
[-C--:B------:R-:W-:Y:S01]  /*1a40*/  FFMA.FTZ R45, R222, R226.reuse, R45 ;  /* 0x000000e2de2d7223 */ /* 0x080fe2000001002d */
[----:B------:R-:W-:Y:S01]  /*1a50*/  FMUL.FTZ R225, R113, R226 ;  /* 0x000000e271e17220 */ /* 0x000fe20000410000 */
[----:B------:R-:W-:Y:S01]  /*1a60*/  FMUL.FTZ R226, R171, UR28 ;  /* 0x0000001cabe27c20 */ /* 0x000fe20008410000 */
[----:B------:R-:W-:Y:S01]  /*1a70*/  FADD.FTZ R171, R207, R180 ;  /* 0x000000b4cfab7221 */ /* 0x000fe20000010000 */
[----:B------:R-:W-:Y:S01]  /*1a80*/  FFMA.FTZ R180, R184, R207, R181 ;  /* 0x000000cfb8b47223 */ /* 0x000fe200000100b5 */
[----:B------:R-:W-:-:S02]  /*1a90*/  FMUL.FTZ R218, R218, UR28 ;  /* 0x0000001cdada7c20 */ /* 0x000fc40008410000 */
[----:B------:R-:W-:Y:S01]  /*1aa0*/  FADD.FTZ R182, R208, R171 ;  /* 0x000000abd0b67221 */ /* 0x000fe20000010000 */
        /* <DEDUP_REMOVED lines=8> */
[-C--:B------:R-:W-:Y:S01]  /*1b30*/  FFMA.FTZ R44, R219, R227.reuse, R44 ;  /* 0x000000e3db2c7223 */ /* 0x080fe2000001002c */
[----:B------:R-:W-:Y:S01]  /*1b40*/  FMUL.FTZ R224, R112, R227 ;  /* 0x000000e370e07220 */ /* 0x000fe20000410000 */
[----:B------:R-:W-:Y:S01]  /*1b50*/  FADD.FTZ R83, R83, R228 ;  /* 0x000000e453537221 */ /* 0x000fe20000010000 */
[-C--:B------:R-:W-:Y:S01]  /*1b60*/  FFMA.FTZ R47, R226, R228.reuse, R47 ;  /* 0x000000e4e22f7223 */ /* 0x080fe2000001002f */
[----:B------:R-:W-:Y:S01]  /*1b70*/  FMUL.FTZ R227, R115, R228 ;  /* 0x000000e473e37220 */ /* 0x000fe20000410000 */
[----:B------:R-:W-:Y:S01]  /*1b80*/  FADD.FTZ R228, R212, R181 ;  /* 0x000000b5d4e47221 */ /* 0x000fe20000010000 */
[----:B------:R-:W-:-:S02]  /*1b90*/  HADD2.F32 R234, -RZ, R190.H0_H0 ;  /* 0x200000beffea7230 */ /* 0x000fc40000004100 */
[----:B------:R-:W-:Y:S01]  /*1ba0*/  FFMA.FTZ R171, R209, R212, R182 ;  /* 0x000000d4d1ab7223 */ /* 0x000fe200000100b6 */
[----:B------:R-:W-:Y:S02]  /*1bb0*/  HADD2.F32 R190, -RZ, R190.H1_H1 ;  /* 0x300000beffbe7230 */ /* 0x000fe40000004100 */
[----:B------:R-:W-:Y:S01]  /*1bc0*/  FADD.FTZ R180, R230, -UR9 ;  /* 0x80000009e6b47e21 */ /* 0x000fe20008010000 */
[----:B------:R-:W-:Y:S01]  /*1bd0*/  FADD.FTZ R181, R247, R228 ;  /* 0x000000e4f7b57221 */ /* 0x000fe20000010000 */
[----:B------:R-:W-:Y:S01]  /*1be0*/  FADD.FTZ R230, R233, -UR9 ;  /* 0x80000009e9e67e21 */ /* 0x000fe20008010000 */
[----:B------:R-:W-:Y:S01]  /*1bf0*/  FFMA.FTZ R182, R210, R247, R171 ;  /* 0x000000f7d2b67223 */ /* 0x000fe200000100ab */
[----:B------:R-:W-:Y:S01]  /*1c00*/  FADD.FTZ R233, R234, -UR9 ;  /* 0x80000009eae97e21 */ /* 0x000fe20008010000 */
[----:B------:R-:W-:Y:S01]  /*1c10*/  FADD.FTZ R234, R190, -UR9 ;  /* 0x80000009beea7e21 */ /* 0x000fe20008010000 */
[--C-:B------:R-:W-:Y:S02]  /*1c20*/  HADD2.F32 R235, -RZ, R191.reuse.H0_H0 ;  /* 0x200000bfffeb7230 */ /* 0x100fe40000004100 */
[----:B------:R-:W-:Y:S01]  /*1c30*/  FADD.FTZ R190, R216, R181 ;  /* 0x000000b5d8be7221 */ /* 0x000fe20000010000 */
[----:B------:R-:W-:-:S02]  /*1c40*/  HADD2.F32 R191, -RZ, R191.H1_H1 ;  /* 0x300000bfffbf7230 */ /* 0x000fc40000004100 */
[----:B------:R-:W-:Y:S01]  /*1c50*/  FFMA.FTZ R181, R213, R216, R182 ;  /* 0x000000d8d5b57223 */ /* 0x000fe200000100b6 */
[----:B------:R-:W-:-:S03]  /*1c60*/  FADD.FTZ R183, R215, R190 ;  /* 0x000000bed7b77221 */ /* 0x000fc60000010000 */
[----:B------:R-:W-:Y:S01]  /*1c70*/  FFMA.FTZ R182, R214, R215, R181 ;  /* 0x000000d7d6b67223 */ /* 0x000fe200000100b5 */
[----:B------:R-:W-:Y:S01]  /*1c80*/  FADD.FTZ R246, R191, -UR9 ;  /* 0x80000009bff67e21 */ /* 0x000fe20008010000 */
[----:B------:R-:W-:Y:S01]  /*1c90*/  FADD.FTZ R231, R231, -UR9 ;  /* 0x80000009e7e77e21 */ /* 0x000fe20008010000 */
[----:B------:R-:W-:Y:S01]  /*1ca0*/  FMUL.FTZ R191, R180, UR28 ;  /* 0x0000001cb4bf7c20 */ /* 0x000fe20008410000 */
[----:B------:R-:W-:Y:S01]  /*1cb0*/  FADD.FTZ R180, R194, R183 ;  /* 0x000000b7c2b47221 */ /* 0x000fe20000010000 */
[--C-:B------:R-:W-:Y:S02]  /*1cc0*/  HADD2.F32 R237, -RZ, R168.reuse.H0_H0 ;  /* 0x200000a8ffed7230 */ /* 0x100fe40000004100 */
[----:B------:R-:W-:Y:S01]  /*1cd0*/  FFMA.FTZ R181, R193, R194, R182 ;  /* 0x000000c2c1b57223 */ /* 0x000fe200000100b6 */
[----:B------:R-:W-:Y:S02]  /*1ce0*/  HADD2.F32 R168, -RZ, R168.H1_H1 ;  /* 0x300000a8ffa87230 */ /* 0x000fe40000004100 */
        /* <DEDUP_REMOVED lines=15> */
[--C-:B------:R-:W-:Y:S02]  /*1de0*/  HADD2.F32 R239, -RZ, R169.reuse.H0_H0 ;  /* 0x200000a9ffef7230 */ /* 0x100fe40000004100 */
[----:B------:R-:W-:Y:S01]  /*1df0*/  FADD.FTZ R180, R183, R244 ;  /* 0x000000f4b7b47221 */ /* 0x000fe20000010000 */
[----:B------:R-:W-:Y:S01]  /*1e00*/  FFMA.FTZ R181, R223, R244, R168 ;  /* 0x000000f4dfb57223 */ /* 0x000fe200000100a8 */
[----:B------:R-:W-:-:S02]  /*1e10*/  HADD2.F32 R236, -RZ, R169.H1_H1 ;  /* 0x300000a9ffec7230 */ /* 0x000fc40000004100 */
[----:B------:R-:W-:Y:S01]  /*1e20*/  FMUL.FTZ R230, R230, UR28 ;  /* 0x0000001ce6e67c20 */ /* 0x000fe20008410000 */
[--C-:B------:R-:W-:Y:S02]  /*1e30*/  HADD2.F32 R169, -RZ, R170.reuse.H0_H0 ;  /* 0x200000aaffa97230 */ /* 0x100fe40000004100 */
[----:B------:R-:W-:Y:S01]  /*1e40*/  FMUL.FTZ R228, R116, R237 ;  /* 0x000000ed74e47220 */ /* 0x000fe20000410000 */
[----:B------:R-:W-:Y:S01]  /*1e50*/  FMUL.FTZ R233, R233, UR28 ;  /* 0x0000001ce9e97c20 */ /* 0x000fe20008410000 */
        /* <DEDUP_REMOVED lines=12> */
[----:B------:R-:W-:Y:S01]  /*1f20*/  FADD.FTZ R229, R232, -UR9 ;  /* 0x80000009e8e57e21 */ /* 0x000fe20008010000 */
[----:B------:R-:W-:Y:S01]  /*1f30*/  FFMA.FTZ R169, R191, R228, R180 ;  /* 0x000000e4bfa97223 */ /* 0x000fe200000100b4 */
[----:B------:R-:W-:-:S02]  /*1f40*/  HADD2.F32 R170, -RZ, R170.H1_H1 ;  /* 0x300000aaffaa7230 */ /* 0x000fc40000004100 */
[----:B------:R-:W-:Y:S01]  /*1f50*/  FMUL.FTZ R234, R234, UR28 ;  /* 0x0000001ceaea7c20 */ /* 0x000fe20008410000 */
[----:B------:R-:W-:Y:S01]  /*1f60*/  FADD.FTZ R181, R168, R231 ;  /* 0x000000e7a8b57221 */ /* 0x000fe20000010000 */
[----:B------:R-:W-:Y:S01]  /*1f70*/  FMUL.FTZ R229, R229, UR28 ;  /* 0x0000001ce5e57c20 */ /* 0x000fe20008410000 */
        /* <DEDUP_REMOVED lines=30> */
.L_x_10724:
        /* <DEDUP_REMOVED lines=11> */
.L_x_10726:
        /* <DEDUP_REMOVED lines=18> */
.L_x_10727:
        /* <DEDUP_REMOVED lines=36> */
.L_x_10725:
        /* <DEDUP_REMOVED lines=32> */
.L_x_10729:
[----:B------:R-:W-:Y:S05]  /*2770*/  BSYNC.RECONVERGENT B0 ;  /* 0x0000000000007941 */ /* 0x000fea0003800200 */
.L_x_10728:
[----:B------:R-:W1:Y:S08]  /*2780*/  S2UR UR10, SR_CgaCtaId ;  /* 0x00000000000a79c3 */ /* 0x000e700000008800 */
[----:B------:R-:W-:Y:S01]  /*2790*/  BAR.SYNC.DEFER_BLOCKING 0x0 ;  /* 0x0000000000007b1d */ /* 0x000fe20000010000 */
[----:B------:R-:W-:Y:S01]  /*27a0*/  @P1 IADD3 R8, PT, PT, R8, -0x1, RZ ;  /* 0xffffffff08081810 */ /* 0x000fe20007ffe0ff */
        /* <DEDUP_REMOVED lines=14> */
[----:B--2---:R-:W-:Y:S02]  /*2890*/  @P1 IMAD R168, R8, R249, RZ ;  /* 0x000000f908a81224 */ /* 0x004fe400078e02ff */
[----:B------:R-:W-:Y:S01]  /*28a0*/  FADD.FTZ R250, R171, R250 ;  /* 0x000000faabfa7221 */ /* 0x000fe20000010000 */
[----:B------:R-:W-:Y:S01]  /*28b0*/  FADD.FTZ R169, R170, R169 ;  /* 0x000000a9aaa97221 */ /* 0x000fe20000010000 */
[----:B------:R-:W-:-:S02]  /*28c0*/  IMAD R249, R249, UR8, RZ ;  /* 0x00000008f9f97c24 */ /* 0x000fc4000f8e02ff */
[----:B-1----:R-:W-:Y:S01]  /*28d0*/  FADD.FTZ R250, R250, R181 ;  /* 0x000000b5fafa7221 */ /* 0x002fe20000010000 */
[----:B------:R-:W-:Y:S01]  /*28e0*/  FADD.FTZ R169, R169, R180 ;  /* 0x000000b4a9a97221 */ /* 0x000fe20000010000 */
[----:B------:R-:W-:Y:S02]  /*28f0*/  MOV R181, RZ ;  /* 0x000000ff00b57202 */ /* 0x000fe40000000f00 */
[----:B------:R-:W-:Y:S01]  /*2900*/  FADD.FTZ R183, R183, R250 ;  /* 0x000000fab7b77221 */ /* 0x000fe20000010000 */
[----:B------:R-:W-:Y:S01]  /*2910*/  FADD.FTZ R8, R182, R169 ;  /* 0x000000a9b6087221 */ /* 0x000fe20000010000 */
[----:B------:R-:W-:Y:S02]  /*2920*/  @P1 SHF.R.S32.HI R169, RZ, 0x1f, R168 ;  /* 0x0000001fffa91819 */ /* 0x000fe400000114a8 */
[----:B------:R-:W-:Y:S01]  /*2930*/  FMUL.FTZ R183, R183, UR27 ;  /* 0x0000001bb7b77c20 */ /* 0x000fe20008410000 */
[----:B------:R-:W-:Y:S01]  /*2940*/  FMUL.FTZ R8, R8, UR27 ;  /* 0x0000001b08087c20 */ /* 0x000fe20008410000 */
[----:B------:R-:W-:-:S02]  /*2950*/  @P1 LEA.HI R169, R169, R168, RZ, 0x3 ;  /* 0x000000a8a9a91211 */ /* 0x000fc400078f18ff */
[----:B------:R-:W-:Y:S02]  /*2960*/  SHF.R.S32.HI R168, RZ, 0x1f, R249 ;  /* 0x0000001fffa87819 */ /* 0x000fe400000114f9 */
[----:B------:R-:W-:Y:S02]  /*2970*/  R2UR UR9, R183 ;  /* 0x00000000b70972ca */ /* 0x000fe400000e0000 */
[----:B------:R-:W-:Y:S02]  /*2980*/  LEA.HI R183, R168, R249, RZ, 0x3 ;  /* 0x000000f9a8b77211 */ /* 0x000fe400078f18ff */
[-C--:B------:R-:W-:Y:S02]  /*2990*/  @P1 LEA.HI.SX32 R181, R169, R238.reuse, 0x1d ;  /* 0x000000eea9b51211 */ /* 0x080fe400078feaff */
        /* <DEDUP_REMOVED lines=18> */
.L_x_10732:
        /* <DEDUP_REMOVED lines=12> */
.L_x_10733:
        /* <DEDUP_REMOVED lines=12> */
.L_x_10734:
        /* <DEDUP_REMOVED lines=12> */
.L_x_10735:
        /* <DEDUP_REMOVED lines=12> */
.L_x_10736:
        /* <DEDUP_REMOVED lines=12> */
.L_x_10737:
        /* <DEDUP_REMOVED lines=12> */
.L_x_10738:
        /* <DEDUP_REMOVED lines=11> */
[----:B------:R-:W-:-:S04]  /*2ff0*/  F2FP.F16.F32.PACK_AB R168, RZ, R168 ;  /* 0x000000a8ffa8723e */ /* 0x000fc800000000ff */
[----:B------:R-:W-:Y:S01]  /*3000*/  PRMT R151, R151, 0x5410, R168 ;  /* 0x0000541097977816 */ /* 0x000fe200000000a8 */
[----:B------:R-:W-:Y:S06]  /*3010*/  BRA `(.L_x_10739) ;  /* 0x0000001000707947 */ /* 0x000fec0003800000 */
.L_x_10731:
        /* <DEDUP_REMOVED lines=30> */
.L_x_10740:
[----:B------:R-:W-:Y:S05]  /*3200*/  @!P1 BRA `(.L_x_10741) ;  /* 0x0000000000189947 */ /* 0x000fea0003800000 */
[----:B------:R-:W-:Y:S01]  /*3210*/  FMUL.FTZ R169, R31, UR25 ;  /* 0x000000191fa97c20 */ /* 0x000fe20008410000 */
[----:B-----5:R-:W-:-:S03]  /*3220*/  LOP3.LUT P2, RZ, R172, 0xff00, RZ, 0xc0, !PT ;  /* 0x0000ff00acff7812 */ /* 0x020fc6000784c0ff */
[----:B------:R-:W-:-:S05]  /*3230*/  FMUL.FTZ R169, R169, UR24 ;  /* 0x00000018a9a97c20 */ /* 0x000fca0008410000 */
[----:B------:R-:W-:-:S04]  /*3240*/  FSEL R169, R169, RZ, P2 ;  /* 0x000000ffa9a97208 */ /* 0x000fc80001000000 */
[----:B------:R-:W-:-:S04]  /*3250*/  F2FP.F16.F32.PACK_AB R169, RZ, R169 ;  /* 0x000000a9ffa9723e */ /* 0x000fc800000000ff */
[----:B------:R-:W-:-:S07]  /*3260*/  PRMT R148, R148, 0x5410, R169 ;  /* 0x0000541094947816 */ /* 0x000fce00000000a9 */
.L_x_10741:
[----:B------:R-:W-:Y:S05]  /*3270*/  @!P1 BRA `(.L_x_10742) ;  /* 0x0000000000189947 */ /* 0x000fea0003800000 */
[----:B------:R-:W-:Y:S01]  /*3280*/  FMUL.FTZ R169, R29, UR25 ;  /* 0x000000191da97c20 */ /* 0x000fe20008410000 */
[----:B-----5:R-:W-:-:S03]  /*3290*/  LOP3.LUT P2, RZ, R172, 0xff0000, RZ, 0xc0, !PT ;  /* 0x00ff0000acff7812 */ /* 0x020fc6000784c0ff */
[----:B------:R-:W-:-:S05]  /*32a0*/  FMUL.FTZ R169, R169, UR24 ;  /* 0x00000018a9a97c20 */ /* 0x000fca0008410000 */
[----:B------:R-:W-:-:S04]  /*32b0*/  FSEL R169, R169, RZ, P2 ;  /* 0x000000ffa9a97208 */ /* 0x000fc80001000000 */
[----:B------:R-:W-:-:S04]  /*32c0*/  F2FP.F16.F32.PACK_AB R169, RZ, R169 ;  /* 0x000000a9ffa9723e */ /* 0x000fc800000000ff */
[----:B------:R-:W-:-:S07]  /*32d0*/  PRMT R149, R169, 0x7610, R149 ;  /* 0x00007610a9957816 */ /* 0x000fce0000000095 */
.L_x_10742:
[----:B------:R-:W-:Y:S05]  /*32e0*/  @!P1 BRA `(.L_x_10743) ;  /* 0x0000000000189947 */ /* 0x000fea0003800000 */
[----:B------:R-:W-:Y:S01]  /*32f0*/  FMUL.FTZ R169, R170, UR25 ;  /* 0x00000019aaa97c20 */ /* 0x000fe20008410000 */
[----:B-----5:R-:W-:-:S03]  /*3300*/  LOP3.LUT P2, RZ, R172, 0xff000000, RZ, 0xc0, !PT ;  /* 0xff000000acff7812 */ /* 0x020fc6000784c0ff */
[----:B------:R-:W-:-:S05]  /*3310*/  FMUL.FTZ R169, R169, UR24 ;  /* 0x00000018a9a97c20 */ /* 0x000fca0008410000 */
[----:B------:R-:W-:-:S04]  /*3320*/  FSEL R169, R169, RZ, P2 ;  /* 0x000000ffa9a97208 */ /* 0x000fc80001000000 */
[----:B------:R-:W-:-:S04]  /*3330*/  F2FP.F16.F32.PACK_AB R169, RZ, R169 ;  /* 0x000000a9ffa9723e */ /* 0x000fc800000000ff */
[----:B------:R-:W-:-:S07]  /*3340*/  PRMT R149, R149, 0x5410, R169 ;  /* 0x0000541095957816 */ /* 0x000fce00000000a9 */
.L_x_10743:
        /* <DEDUP_REMOVED lines=10> */
.L_x_10744:
[----:B------:R-:W-:Y:S01]  /*33f0*/  F2FP.F16.F32.PACK_AB R30, R169, R168 ;  /* 0x000000a8a91e723e */ /* 0x000fe200000000ff */
[----:B------:R-:W-:Y:S06]  /*3400*/  @!P1 BRA `(.L_x_10745) ;  /* 0x0000000000189947 */ /* 0x000fec0003800000 */
[----:B------:R-:W-:Y:S01]  /*3410*/  FMUL.FTZ R168, R169, UR25 ;  /* 0x00000019a9a87c20 */ /* 0x000fe20008410000 */
[----:B-----5:R-:W-:-:S03]  /*3420*/  LOP3.LUT P2, RZ, R173, 0xff00, RZ, 0xc0, !PT ;  /* 0x0000ff00adff7812 */ /* 0x020fc6000784c0ff */
[----:B------:R-:W-:-:S05]  /*3430*/  FMUL.FTZ R168, R168, UR24 ;  /* 0x00000018a8a87c20 */ /* 0x000fca0008410000 */
[----:B------:R-:W-:-:S04]  /*3440*/  FSEL R168, R168, RZ, P2 ;  /* 0x000000ffa8a87208 */ /* 0x000fc80001000000 */
[----:B------:R-:W-:-:S04]  /*3450*/  F2FP.F16.F32.PACK_AB R168, RZ, R168 ;  /* 0x000000a8ffa8723e */ /* 0x000fc800000000ff */
[----:B------:R-:W-:-:S07]  /*3460*/  PRMT R150, R150, 0x5410, R168 ;  /* 0x0000541096967816 */ /* 0x000fce00000000a8 */
.L_x_10745:
        /* <DEDUP_REMOVED lines=16> */
.L_x_10746:
        /* <DEDUP_REMOVED lines=10> */
.L_x_10730:
[----:B------:R-:W-:-:S04]  /*3610*/  UISETP.NE.U32.AND UP0, UPT, UR4, URZ, UPT ;  /* 0x000000ff0400728c */ /* 0x000fc8000bf05070 */
[----:B------:R-:W-:-:S09]  /*3620*/  UISETP.NE.AND.EX UP0, UPT, UR5, URZ, UPT, UP0 ;  /* 0x000000ff0500728c */ /* 0x000fd2000bf05300 */
[----:B------:R-:W-:Y:S05]  /*3630*/  BRA.U UP0, `(.L_x_10747) ;  /* 0x00000005006c7547 */ /* 0x000fea000b800000 */
[----:B------:R-:W-:Y:S01]  /*3640*/  ISETP.LT.AND P0, PT, RZ, UR29, PT ;  /* 0x0000001dff007c0c */ /* 0x000fe2000bf01270 */
[----:B------:R-:W-:-:S12]  /*3650*/  @!P1 BRA `(.L_x_10748) ;  /* 0x0000000000289947 */ /* 0x000fd80003800000 */
        /* <DEDUP_REMOVED lines=10> */
.L_x_10748:
[----:B------:R-:W-:Y:S05]  /*3700*/  @!P1 BRA `(.L_x_10749) ;  /* 0x0000000000289947 */ /* 0x000fea0003800000 */
        /* <DEDUP_REMOVED lines=10> */
.L_x_10749:
[----:B------:R-:W-:Y:S05]  /*37b0*/  @!P1 BRA `(.L_x_10750) ;  /* 0x0000000000289947 */ /* 0x000fea0003800000 */
        /* <DEDUP_REMOVED lines=10> */
.L_x_10750:
        /* <DEDUP_REMOVED lines=11> */
.L_x_10751:
        /* <DEDUP_REMOVED lines=11> */
.L_x_10752:
        /* <DEDUP_REMOVED lines=11> */
.L_x_10753:
        /* <DEDUP_REMOVED lines=11> */
.L_x_10754:
[----:B------:R-:W-:Y:S05]  /*3b20*/  @!P1 BRA `(.L_x_10739) ;  /* 0x0000000400ac9947 */ /* 0x000fea0003800000 */
[----:B------:R-:W-:-:S04]  /*3b30*/  @P0 FFMA.FTZ R168, R2, UR9, R8 ;  /* 0x0000000902a80c23 */ /* 0x000fc80008010008 */
        /* <DEDUP_REMOVED lines=11> */
.L_x_10747:
[----:B------:R-:W-:Y:S01]  /*3bf0*/  ISETP.LT.AND P0, PT, RZ, UR29, PT ;  /* 0x0000001dff007c0c */ /* 0x000fe2000bf01270 */
[----:B-----5:R-:W-:Y:S01]  /*3c00*/  HADD2.F32 R171, -RZ, R124.H1_H1 ;  /* 0x3000007cffab7230 */ /* 0x020fe20000004100 */
[----:B------:R-:W-:Y:S01]  /*3c10*/  PLOP3.LUT P2, PT, PT, PT, UP2, 0x80, 0x8 ;  /* 0x000000000008781c */ /* 0x000fe20003f4f028 */
[----:B------:R-:W-:Y:S02]  /*3c20*/  HADD2.F32 R30, -RZ, R125.H1_H1 ;  /* 0x3000007dff1e7230 */ /* 0x000fe40000004100 */
[----:B------:R-:W-:Y:S02]  /*3c30*/  HADD2.F32 R170, -RZ, R126.H0_H0 ;  /* 0x2000007effaa7230 */ /* 0x000fe40000004100 */
[----:B------:R-:W-:-:S06]  /*3c40*/  HADD2.F32 R168, -RZ, R127.H1_H1 ;  /* 0x3000007fffa87230 */ /* 0x000fcc0000004100 */
[--C-:B------:R-:W-:Y:S01]  /*3c50*/  @P0 FFMA.FTZ R28, R10, UR9, R8.reuse ;  /* 0x000000090a1c0c23 */ /* 0x100fe20008010008 */
[--C-:B------:R-:W-:Y:S01]  /*3c60*/  @P0 FFMA.FTZ R29, R11, UR9, R8.reuse ;  /* 0x000000090b1d0c23 */ /* 0x100fe20008010008 */
[----:B------:R-:W-:Y:S02]  /*3c70*/  @P0 FFMA.FTZ R169, R7, UR9, R8 ;  /* 0x0000000907a90c23 */ /* 0x000fe40008010008 */
[----:B------:R-:W-:-:S04]  /*3c80*/  @P0 FADD.FTZ R28, R13, -R28 ;  /* 0x8000001c0d1c0221 */ /* 0x000fc80000010000 */
[----:B------:R-:W-:Y:S01]  /*3c90*/  @P0 FFMA.FTZ R171, R28, UR28, R171 ;  /* 0x0000001c1cab0c23 */ /* 0x000fe200080100ab */
[----:B------:R-:W-:Y:S01]  /*3ca0*/  @P0 FADD.FTZ R28, R16, -R29 ;  /* 0x8000001d101c0221 */ /* 0x000fe20000010000 */
[----:B------:R-:W-:-:S05]  /*3cb0*/  HADD2.F32 R29, -RZ, R125.H0_H0 ;  /* 0x2000007dff1d7230 */ /* 0x000fca0000004100 */
[----:B------:R-:W-:Y:S01]  /*3cc0*/  @P0 FFMA.FTZ R29, R28, UR28, R29 ;  /* 0x0000001c1c1d0c23 */ /* 0x000fe2000801001d */
[----:B------:R-:W-:-:S04]  /*3cd0*/  @P0 FFMA.FTZ R28, R6, UR9, R8 ;  /* 0x00000009061c0c23 */ /* 0x000fc80008010008 */
[----:B------:R-:W-:Y:S01]  /*3ce0*/  @P0 FADD.FTZ R31, R15, -R28 ;  /* 0x8000001c0f1f0221 */ /* 0x000fe20000010000 */
[----:B------:R-:W-:-:S03]  /*3cf0*/  @P0 FFMA.FTZ R28, R4, UR9, R8 ;  /* 0x00000009041c0c23 */ /* 0x000fc60008010008 */
[----:B------:R-:W-:Y:S01]  /*3d00*/  @P0 FFMA.FTZ R30, R31, UR28, R30 ;  /* 0x0000001c1f1e0c23 */ /* 0x000fe2000801001e */
[----:B------:R-:W-:Y:S01]  /*3d10*/  @P0 FFMA.FTZ R31, R9, UR9, R8 ;  /* 0x00000009091f0c23 */ /* 0x000fe20008010008 */
[----:B------:R-:W-:-:S03]  /*3d20*/  @P0 FADD.FTZ R28, R17, -R28 ;  /* 0x8000001c111c0221 */ /* 0x000fc60000010000 */
[----:B------:R-:W-:-:S04]  /*3d30*/  @P0 FADD.FTZ R31, R240, -R31 ;  /* 0x8000001ff01f0221 */ /* 0x000fc80000010000 */
[----:B------:R-:W-:Y:S01]  /*3d40*/  @P0 FFMA.FTZ R170, R31, UR28, R170 ;  /* 0x0000001c1faa0c23 */ /* 0x000fe200080100aa */
[----:B------:R-:W-:-:S05]  /*3d50*/  HADD2.F32 R31, -RZ, R126.H1_H1 ;  /* 0x3000007eff1f7230 */ /* 0x000fca0000004100 */
[----:B------:R-:W-:Y:S01]  /*3d60*/  @P0 FFMA.FTZ R31, R28, UR28, R31 ;  /* 0x0000001c1c1f0c23 */ /* 0x000fe2000801001f */
[----:B------:R-:W-:Y:S01]  /*3d70*/  @P0 FADD.FTZ R28, R242, -R169 ;  /* 0x800000a9f21c0221 */ /* 0x000fe20000010000 */
[----:B------:R-:W-:-:S05]  /*3d80*/  HADD2.F32 R169, -RZ, R127.H0_H0 ;  /* 0x2000007fffa97230 */ /* 0x000fca0000004100 */
[----:B------:R-:W-:Y:S01]  /*3d90*/  @P0 FFMA.FTZ R169, R28, UR28, R169 ;  /* 0x0000001c1ca90c23 */ /* 0x000fe200080100a9 */
[----:B------:R-:W-:-:S04]  /*3da0*/  @P0 FFMA.FTZ R28, R2, UR9, R8 ;  /* 0x00000009021c0c23 */ /* 0x000fc80008010008 */
[----:B------:R-:W-:Y:S01]  /*3db0*/  @P0 FADD.FTZ R249, R5, -R28 ;  /* 0x8000001c05f90221 */ /* 0x000fe20000010000 */
[----:B------:R-:W-:-:S03]  /*3dc0*/  HADD2.F32 R28, -RZ, R124.H0_H0 ;  /* 0x2000007cff1c7230 */ /* 0x000fc60000004100 */
[----:B------:R-:W-:Y:S01]  /*3dd0*/  @P0 FFMA.FTZ R168, R249, UR28, R168 ;  /* 0x0000001cf9a80c23 */ /* 0x000fe200080100a8 */
[----:B------:R-:W-:-:S04]  /*3de0*/  @P2 FFMA.FTZ R249, R3, UR9, R8 ;  /* 0x0000000903f92c23 */ /* 0x000fc80008010008 */
[----:B------:R-:W-:-:S04]  /*3df0*/  @P2 FADD.FTZ R249, R14, -R249 ;  /* 0x800000f90ef92221 */ /* 0x000fc80000010000 */
[----:B------:R-:W-:Y:S01]  /*3e00*/  @P2 FFMA.FTZ R28, R249, UR28, R28 ;  /* 0x0000001cf91c2c23 */ /* 0x000fe2000801001c */
[----:B------:R-:W-:Y:S06]  /*3e10*/  @!P1 BRA `(.L_x_10755) ;  /* 0x0000000000189947 */ /* 0x000fec0003800000 */
[----:B------:R-:W-:Y:S01]  /*3e20*/  FMUL.FTZ R180, R28, UR25 ;  /* 0x000000191cb47c20 */ /* 0x000fe20008410000 */
[----:B------:R-:W-:-:S03]  /*3e30*/  LOP3.LUT P0, RZ, R172, 0xff, RZ, 0xc0, !PT ;  /* 0x000000ffacff7812 */ /* 0x000fc6000780c0ff */
[----:B------:R-:W-:-:S05]  /*3e40*/  FMUL.FTZ R180, R180, UR24 ;  /* 0x00000018b4b47c20 */ /* 0x000fca0008410000 */
[----:B------:R-:W-:-:S04]  /*3e50*/  FSEL R180, R180, RZ, P0 ;  /* 0x000000ffb4b47208 */ /* 0x000fc80000000000 */
[----:B------:R-:W-:-:S04]  /*3e60*/  F2FP.F16.F32.PACK_AB R180, RZ, R180 ;  /* 0x000000b4ffb4723e */ /* 0x000fc800000000ff */
[----:B------:R-:W-:-:S07]  /*3e70*/  PRMT R148, R180, 0x7610, R148 ;  /* 0x00007610b4947816 */ /* 0x000fce0000000094 */
.L_x_10755:
        /* <DEDUP_REMOVED lines=8> */
.L_x_10756:
[----:B------:R-:W-:Y:S05]  /*3f00*/  @!P1 BRA `(.L_x_10757) ;  /* 0x0000000000189947 */ /* 0x000fea0003800000 */
[----:B------:R-:W-:Y:S01]  /*3f10*/  FMUL.FTZ R171, R29, UR25 ;  /* 0x000000191dab7c20 */ /* 0x000fe20008410000 */
[----:B------:R-:W-:-:S03]  /*3f20*/  LOP3.LUT P0, RZ, R172, 0xff0000, RZ, 0xc0, !PT ;  /* 0x00ff0000acff7812 */ /* 0x000fc6000780c0ff */
[----:B------:R-:W-:-:S05]  /*3f30*/  FMUL.FTZ R171, R171, UR24 ;  /* 0x00000018abab7c20 */ /* 0x000fca0008410000 */
[----:B------:R-:W-:-:S04]  /*3f40*/  FSEL R171, R171, RZ, P0 ;  /* 0x000000ffabab7208 */ /* 0x000fc80000000000 */
[----:B------:R-:W-:-:S04]  /*3f50*/  F2FP.F16.F32.PACK_AB R171, RZ, R171 ;  /* 0x000000abffab723e */ /* 0x000fc800000000ff */
[----:B------:R-:W-:-:S07]  /*3f60*/  PRMT R149, R171, 0x7610, R149 ;  /* 0x00007610ab957816 */ /* 0x000fce0000000095 */
.L_x_10757:
        /* <DEDUP_REMOVED lines=8> */
.L_x_10758:
[----:B------:R-:W-:Y:S05]  /*3ff0*/  @!P1 BRA `(.L_x_10759) ;  /* 0x0000000000189947 */ /* 0x000fea0003800000 */
[----:B------:R-:W-:Y:S01]  /*4000*/  FMUL.FTZ R30, R170, UR25 ;  /* 0x00000019aa1e7c20 */ /* 0x000fe20008410000 */
[----:B------:R-:W-:-:S03]  /*4010*/  LOP3.LUT P0, RZ, R173, 0xff, RZ, 0xc0, !PT ;  /* 0x000000ffadff7812 */ /* 0x000fc6000780c0ff */
[----:B------:R-:W-:-:S05]  /*4020*/  FMUL.FTZ R30, R30, UR24 ;  /* 0x000000181e1e7c20 */ /* 0x000fca0008410000 */
[----:B------:R-:W-:-:S04]  /*4030*/  FSEL R30, R30, RZ, P0 ;  /* 0x000000ff1e1e7208 */ /* 0x000fc80000000000 */
[----:B------:R-:W-:-:S04]  /*4040*/  F2FP.F16.F32.PACK_AB R30, RZ, R30 ;  /* 0x0000001eff1e723e */ /* 0x000fc800000000ff */
[----:B------:R-:W-:-:S07]  /*4050*/  PRMT R150, R30, 0x7610, R150 ;  /* 0x000076101e967816 */ /* 0x000fce0000000096 */
.L_x_10759:
        /* <DEDUP_REMOVED lines=8> */
.L_x_10760:
[----:B------:R-:W-:Y:S05]  /*40e0*/  @!P1 BRA `(.L_x_10761) ;  /* 0x0000000000189947 */ /* 0x000fea0003800000 */
[----:B------:R-:W-:Y:S01]  /*40f0*/  FMUL.FTZ R31, R169, UR25 ;  /* 0x00000019a91f7c20 */ /* 0x000fe20008410000 */
[----:B------:R-:W-:-:S03]  /*4100*/  LOP3.LUT P0, RZ, R173, 0xff0000, RZ, 0xc0, !PT ;  /* 0x00ff0000adff7812 */ /* 0x000fc6000780c0ff */
[----:B------:R-:W-:-:S05]  /*4110*/  FMUL.FTZ R31, R31, UR24 ;  /* 0x000000181f1f7c20 */ /* 0x000fca0008410000 */
[----:B------:R-:W-:-:S04]  /*4120*/  FSEL R31, R31, RZ, P0 ;  /* 0x000000ff1f1f7208 */ /* 0x000fc80000000000 */
[----:B------:R-:W-:-:S04]  /*4130*/  F2FP.F16.F32.PACK_AB R31, RZ, R31 ;  /* 0x0000001fff1f723e */ /* 0x000fc800000000ff */
[----:B------:R-:W-:-:S07]  /*4140*/  PRMT R151, R31, 0x7610, R151 ;  /* 0x000076101f977816 */ /* 0x000fce0000000097 */
.L_x_10761:
        /* <DEDUP_REMOVED lines=9> */
.L_x_10739:
        /* <DEDUP_REMOVED lines=12> */
[----:B------:R-:W-:Y:S01]  /*42a0*/  ISETP.LT.AND P2, PT, RZ, UR29, PT ;  /* 0x0000001dff007c0c */ /* 0x000fe2000bf41270 */
[----:B0----5:R-:W-:Y:S02]  /*42b0*/  HADD2.F32 R171, -RZ, R128.H1_H1 ;  /* 0x30000080ffab7230 */ /* 0x021fe40000004100 */
        /* <DEDUP_REMOVED lines=38> */
.L_x_10764:
        /* <DEDUP_REMOVED lines=8> */
.L_x_10765:
[----:B------:R-:W-:Y:S05]  /*45a0*/  @!P1 BRA `(.L_x_10766) ;  /* 0x0000000000189947 */ /* 0x000fea0003800000 */
[----:B------:R-:W-:Y:S01]  /*45b0*/  FMUL.FTZ R171, R29, UR25 ;  /* 0x000000191dab7c20 */ /* 0x000fe20008410000 */
[----:B------:R-:W-:-:S03]  /*45c0*/  LOP3.LUT P2, RZ, R188, 0xff0000, RZ, 0xc0, !PT ;  /* 0x00ff0000bcff7812 */ /* 0x000fc6000784c0ff */
[----:B------:R-:W-:-:S05]  /*45d0*/  FMUL.FTZ R171, R171, UR24 ;  /* 0x00000018abab7c20 */ /* 0x000fca0008410000 */
[----:B------:R-:W-:-:S04]  /*45e0*/  FSEL R171, R171, RZ, P2 ;  /* 0x000000ffabab7208 */ /* 0x000fc80001000000 */
[----:B------:R-:W-:-:S04]  /*45f0*/  F2FP.F16.F32.PACK_AB R171, RZ, R171 ;  /* 0x000000abffab723e */ /* 0x000fc800000000ff */
[----:B------:R-:W-:-:S07]  /*4600*/  PRMT R149, R171, 0x7610, R149 ;  /* 0x00007610ab957816 */ /* 0x000fce0000000095 */
.L_x_10766:
        /* <DEDUP_REMOVED lines=8> */
.L_x_10767:
[----:B------:R-:W-:Y:S05]  /*4690*/  @!P1 BRA `(.L_x_10768) ;  /* 0x0000000000189947 */ /* 0x000fea0003800000 */
[----:B------:R-:W-:Y:S01]  /*46a0*/  FMUL.FTZ R30, R170, UR25 ;  /* 0x00000019aa1e7c20 */ /* 0x000fe20008410000 */
[----:B------:R-:W-:-:S03]  /*46b0*/  LOP3.LUT P2, RZ, R189, 0xff, RZ, 0xc0, !PT ;  /* 0x000000ffbdff7812 */ /* 0x000fc6000784c0ff */
[----:B------:R-:W-:-:S05]  /*46c0*/  FMUL.FTZ R30, R30, UR24 ;  /* 0x000000181e1e7c20 */ /* 0x000fca0008410000 */
[----:B------:R-:W-:-:S04]  /*46d0*/  FSEL R30, R30, RZ, P2 ;  /* 0x000000ff1e1e7208 */ /* 0x000fc80001000000 */
[----:B------:R-:W-:-:S04]  /*46e0*/  F2FP.F16.F32.PACK_AB R30, RZ, R30 ;  /* 0x0000001eff1e723e */ /* 0x000fc800000000ff */
[----:B------:R-:W-:-:S07]  /*46f0*/  PRMT R150, R30, 0x7610, R150 ;  /* 0x000076101e967816 */ /* 0x000fce0000000096 */
.L_x_10768:
        /* <DEDUP_REMOVED lines=8> */
.L_x_10769:
[----:B------:R-:W-:Y:S05]  /*4780*/  @!P1 BRA `(.L_x_10770) ;  /* 0x0000000000189947 */ /* 0x000fea0003800000 */
[----:B------:R-:W-:Y:S01]  /*4790*/  FMUL.FTZ R31, R169, UR25 ;  /* 0x00000019a91f7c20 */ /* 0x000fe20008410000 */
[----:B------:R-:W-:-:S03]  /*47a0*/  LOP3.LUT P2, RZ, R189, 0xff0000, RZ, 0xc0, !PT ;  /* 0x00ff0000bdff7812 */ /* 0x000fc6000784c0ff */
[----:B------:R-:W-:-:S05]  /*47b0*/  FMUL.FTZ R31, R31, UR24 ;  /* 0x000000181f1f7c20 */ /* 0x000fca0008410000 */
[----:B------:R-:W-:-:S04]  /*47c0*/  FSEL R31, R31, RZ, P2 ;  /* 0x000000ff1f1f7208 */ /* 0x000fc80001000000 */
[----:B------:R-:W-:-:S04]  /*47d0*/  F2FP.F16.F32.PACK_AB R31, RZ, R31 ;  /* 0x0000001fff1f723e */ /* 0x000fc800000000ff */
[----:B------:R-:W-:-:S07]  /*47e0*/  PRMT R151, R31, 0x7610, R151 ;  /* 0x000076101f977816 */ /* 0x000fce0000000097 */
.L_x_10770:
        /* <DEDUP_REMOVED lines=10> */
.L_x_10763:
[----:B------:R-:W-:Y:S01]  /*4890*/  ISETP.LT.AND P2, PT, RZ, UR29, PT ;  /* 0x0000001dff007c0c */ /* 0x000fe2000bf41270 */
[----:B------:R-:W-:-:S12]  /*48a0*/  @!P1 BRA `(.L_x_10772) ;  /* 0x0000000000289947 */ /* 0x000fd80003800000 */
        /* <DEDUP_REMOVED lines=10> */
.L_x_10772:
[----:B------:R-:W-:Y:S05]  /*4950*/  @!P1 BRA `(.L_x_10773) ;  /* 0x0000000000289947 */ /* 0x000fea0003800000 */
        /* <DEDUP_REMOVED lines=10> */
.L_x_10773:
[----:B------:R-:W-:Y:S05]  /*4a00*/  @!P1 BRA `(.L_x_10774) ;  /* 0x0000000000289947 */ /* 0x000fea0003800000 */
        /* <DEDUP_REMOVED lines=10> */
.L_x_10774:
        /* <DEDUP_REMOVED lines=11> */
.L_x_10775:
        /* <DEDUP_REMOVED lines=11> */
.L_x_10776:
        /* <DEDUP_REMOVED lines=11> */
.L_x_10777:
        /* <DEDUP_REMOVED lines=11> */
.L_x_10778:
[----:B------:R-:W-:Y:S05]  /*4d70*/  @!P1 BRA `(.L_x_10771) ;  /* 0x0000000c00349947 */ /* 0x000fea0003800000 */
[----:B0-----:R-:W-:-:S04]  /*4d80*/  @P2 FFMA.FTZ R168, R202, UR9, R8 ;  /* 0x00000009caa82c23 */ /* 0x001fc80008010008 */
        /* <DEDUP_REMOVED lines=11> */
.L_x_10762:
        /* <DEDUP_REMOVED lines=10> */
[----:B-----5:R-:W-:Y:S01]  /*4ee0*/  FFMA.FTZ R172, R198, UR9, R8 ;  /* 0x00000009c6ac7c23 */ /* 0x020fe20008010008 */
        /* <DEDUP_REMOVED lines=20> */
.L_x_10780:
[----:B------:R-:W-:Y:S05]  /*5030*/  @!P1 BRA `(.L_x_10781) ;  /* 0x0000000000189947 */ /* 0x000fea0003800000 */
[----:B------:R-:W-:Y:S01]  /*5040*/  FMUL.FTZ R169, R31, UR25 ;  /* 0x000000191fa97c20 */ /* 0x000fe20008410000 */
[----:B------:R-:W-:-:S03]  /*5050*/  LOP3.LUT P3, RZ, R188, 0xff00, RZ, 0xc0, !PT ;  /* 0x0000ff00bcff7812 */ /* 0x000fc6000786c0ff */
[----:B------:R-:W-:-:S05]  /*5060*/  FMUL.FTZ R169, R169, UR24 ;  /* 0x00000018a9a97c20 */ /* 0x000fca0008410000 */
[----:B------:R-:W-:-:S04]  /*5070*/  FSEL R169, R169, RZ, P3 ;  /* 0x000000ffa9a97208 */ /* 0x000fc80001800000 */
[----:B------:R-:W-:-:S04]  /*5080*/  F2FP.F16.F32.PACK_AB R169, RZ, R169 ;  /* 0x000000a9ffa9723e */ /* 0x000fc800000000ff */
[----:B------:R-:W-:-:S07]  /*5090*/  PRMT R148, R148, 0x5410, R169 ;  /* 0x0000541094947816 */ /* 0x000fce00000000a9 */
.L_x_10781:
[----:B------:R-:W-:Y:S05]  /*50a0*/  @!P1 BRA `(.L_x_10782) ;  /* 0x0000000000189947 */ /* 0x000fea0003800000 */
[----:B------:R-:W-:Y:S01]  /*50b0*/  FMUL.FTZ R169, R29, UR25 ;  /* 0x000000191da97c20 */ /* 0x000fe20008410000 */
[----:B------:R-:W-:-:S03]  /*50c0*/  LOP3.LUT P3, RZ, R188, 0xff0000, RZ, 0xc0, !PT ;  /* 0x00ff0000bcff7812 */ /* 0x000fc6000786c0ff */
[----:B------:R-:W-:-:S05]  /*50d0*/  FMUL.FTZ R169, R169, UR24 ;  /* 0x00000018a9a97c20 */ /* 0x000fca0008410000 */
[----:B------:R-:W-:-:S04]  /*50e0*/  FSEL R169, R169, RZ, P3 ;  /* 0x000000ffa9a97208 */ /* 0x000fc80001800000 */
[----:B------:R-:W-:-:S04]  /*50f0*/  F2FP.F16.F32.PACK_AB R169, RZ, R169 ;  /* 0x000000a9ffa9723e */ /* 0x000fc800000000ff */
[----:B------:R-:W-:-:S07]  /*5100*/  PRMT R149, R169, 0x7610, R149 ;  /* 0x00007610a9957816 */ /* 0x000fce0000000095 */
.L_x_10782:
[----:B------:R-:W-:Y:S05]  /*5110*/  @!P1 BRA `(.L_x_10783) ;  /* 0x0000000000189947 */ /* 0x000fea0003800000 */
[----:B------:R-:W-:Y:S01]  /*5120*/  FMUL.FTZ R169, R170, UR25 ;  /* 0x00000019aaa97c20 */ /* 0x000fe20008410000 */
[----:B------:R-:W-:-:S03]  /*5130*/  LOP3.LUT P3, RZ, R188, 0xff000000, RZ, 0xc0, !PT ;  /* 0xff000000bcff7812 */ /* 0x000fc6000786c0ff */
[----:B------:R-:W-:-:S05]  /*5140*/  FMUL.FTZ R169, R169, UR24 ;  /* 0x00000018a9a97c20 */ /* 0x000fca0008410000 */
[----:B------:R-:W-:-:S04]  /*5150*/  FSEL R169, R169, RZ, P3 ;  /* 0x000000ffa9a97208 */ /* 0x000fc80001800000 */
[----:B------:R-:W-:-:S04]  /*5160*/  F2FP.F16.F32.PACK_AB R169, RZ, R169 ;  /* 0x000000a9ffa9723e */ /* 0x000fc800000000ff */
[----:B------:R-:W-:-:S07]  /*5170*/  PRMT R149, R149, 0x5410, R169 ;  /* 0x0000541095957816 */ /* 0x000fce00000000a9 */
.L_x_10783:
[----:B------:R-:W-:Y:S02]  /*5180*/  FSEL R169, R30, RZ, P2 ;  /* 0x000000ff1ea97208 */ /* 0x000fe40001000000 */
[----:B------:R-:W-:Y:S02]  /*5190*/  F2FP.F16.F32.PACK_AB R29, R170, R29 ;  /* 0x0000001daa1d723e */ /* 0x000fe400000000ff */
        /* <DEDUP_REMOVED lines=8> */
.L_x_10784:
        /* <DEDUP_REMOVED lines=8> */
.L_x_10785:
[--C-:B------:R-:W-:Y:S01]  /*52a0*/  FFMA.FTZ R28, R202, UR9, R8.reuse ;  /* 0x00000009ca1c7c23 */ /* 0x100fe20008010008 */
[----:B------:R-:W-:-:S03]  /*52b0*/  FFMA.FTZ R169, R243, UR9, R8 ;  /* 0x00000009f3a97c23 */ /* 0x000fc60008010008 */
[----:B------:R-:W-:Y:S01]  /*52c0*/  FADD.FTZ R28, R205, -R28 ;  /* 0x8000001ccd1c7221 */ /* 0x000fe20000010000 */
[----:B------:R-:W-:-:S03]  /*52d0*/  FADD.FTZ R169, R204, -R169 ;  /* 0x800000a9cca97221 */ /* 0x000fc60000010000 */
[----:B------:R-:W-:Y:S01]  /*52e0*/  FMUL.FTZ R170, R28, UR28 ;  /* 0x0000001c1caa7c20 */ /* 0x000fe20008410000 */
[----:B------:R-:W-:Y:S01]  /*52f0*/  FMUL.FTZ R169, R169, UR28 ;  /* 0x0000001ca9a97c20 */ /* 0x000fe20008410000 */
[----:B------:R-:W-:-:S03]  /*5300*/  F2FP.F16.F32.PACK_AB R28, R31, R168 ;  /* 0x000000a81f1c723e */ /* 0x000fc600000000ff */
        /* <DEDUP_REMOVED lines=9> */
.L_x_10786:
        /* <DEDUP_REMOVED lines=10> */
.L_x_10779:
        /* <DEDUP_REMOVED lines=12> */
.L_x_10787:
        /* <DEDUP_REMOVED lines=12> */
.L_x_10788:
        /* <DEDUP_REMOVED lines=12> */
.L_x_10789:
        /* <DEDUP_REMOVED lines=12> */
.L_x_10790:
        /* <DEDUP_REMOVED lines=12> */
.L_x_10791:
        /* <DEDUP_REMOVED lines=12> */
.L_x_10792:
        /* <DEDUP_REMOVED lines=12> */
.L_x_10793:
        /* <DEDUP_REMOVED lines=12> */
[----:B------:R-:W-:-:S07]  /*5a40*/  PRMT R151, R151, 0x5410, R168 ;  /* 0x0000541097977816 */ /* 0x000fce00000000a8 */
.L_x_10771:
        /* <DEDUP_REMOVED lines=10> */
[----:B------:R-:W-:Y:S01]  /*5af0*/  ISETP.LT.AND P2, PT, RZ, UR29, PT ;  /* 0x0000001dff007c0c */ /* 0x000fe2000bf41270 */
[----:B0-----:R-:W-:Y:S02]  /*5b00*/  HADD2.F32 R171, -RZ, R132.H1_H1 ;  /* 0x30000084ffab7230 */ /* 0x001fe40000004100 */
        /* <DEDUP_REMOVED lines=38> */
.L_x_10796:
        /* <DEDUP_REMOVED lines=8> */
.L_x_10797:
[----:B------:R-:W-:Y:S05]  /*5df0*/  @!P1 BRA `(.L_x_10798) ;  /* 0x0000000000189947 */ /* 0x000fea0003800000 */
[----:B------:R-:W-:Y:S01]  /*5e00*/  FMUL.FTZ R171, R29, UR25 ;  /* 0x000000191dab7c20 */ /* 0x000fe20008410000 */
[----:B------:R-:W-:-:S03]  /*5e10*/  LOP3.LUT P2, RZ, R178, 0xff0000, RZ, 0xc0, !PT ;  /* 0x00ff0000b2ff7812 */ /* 0x000fc6000784c0ff */
[----:B------:R-:W-:-:S05]  /*5e20*/  FMUL.FTZ R171, R171, UR24 ;  /* 0x00000018abab7c20 */ /* 0x000fca0008410000 */
[----:B------:R-:W-:-:S04]  /*5e30*/  FSEL R171, R171, RZ, P2 ;  /* 0x000000ffabab7208 */ /* 0x000fc80001000000 */
[----:B------:R-:W-:-:S04]  /*5e40*/  F2FP.F16.F32.PACK_AB R171, RZ, R171 ;  /* 0x000000abffab723e */ /* 0x000fc800000000ff */
[----:B------:R-:W-:-:S07]  /*5e50*/  PRMT R149, R171, 0x7610, R149 ;  /* 0x00007610ab957816 */ /* 0x000fce0000000095 */
.L_x_10798:
        /* <DEDUP_REMOVED lines=8> */
.L_x_10799:
[----:B------:R-:W-:Y:S05]  /*5ee0*/  @!P1 BRA `(.L_x_10800) ;  /* 0x0000000000189947 */ /* 0x000fea0003800000 */
[----:B------:R-:W-:Y:S01]  /*5ef0*/  FMUL.FTZ R30, R170, UR25 ;  /* 0x00000019aa1e7c20 */ /* 0x000fe20008410000 */
[----:B------:R-:W-:-:S03]  /*5f00*/  LOP3.LUT P2, RZ, R179, 0xff, RZ, 0xc0, !PT ;  /* 0x000000ffb3ff7812 */ /* 0x000fc6000784c0ff */
[----:B------:R-:W-:-:S05]  /*5f10*/  FMUL.FTZ R30, R30, UR24 ;  /* 0x000000181e1e7c20 */ /* 0x000fca0008410000 */
[----:B------:R-:W-:-:S04]  /*5f20*/  FSEL R30, R30, RZ, P2 ;  /* 0x000000ff1e1e7208 */ /* 0x000fc80001000000 */
[----:B------:R-:W-:-:S04]  /*5f30*/  F2FP.F16.F32.PACK_AB R30, RZ, R30 ;  /* 0x0000001eff1e723e */ /* 0x000fc800000000ff */
[----:B------:R-:W-:-:S07]  /*5f40*/  PRMT R150, R30, 0x7610, R150 ;  /* 0x000076101e967816 */ /* 0x000fce0000000096 */
.L_x_10800:
        /* <DEDUP_REMOVED lines=8> */
.L_x_10801:
[----:B------:R-:W-:Y:S05]  /*5fd0*/  @!P1 BRA `(.L_x_10802) ;  /* 0x0000000000189947 */ /* 0x000fea0003800000 */
[----:B------:R-:W-:Y:S01]  /*5fe0*/  FMUL.FTZ R31, R169, UR25 ;  /* 0x00000019a91f7c20 */ /* 0x000fe20008410000 */
[----:B------:R-:W-:-:S03]  /*5ff0*/  LOP3.LUT P2, RZ, R179, 0xff0000, RZ, 0xc0, !PT ;  /* 0x00ff0000b3ff7812 */ /* 0x000fc6000784c0ff */
[----:B------:R-:W-:-:S05]  /*6000*/  FMUL.FTZ R31, R31, UR24 ;  /* 0x000000181f1f7c20 */ /* 0x000fca0008410000 */
[----:B------:R-:W-:-:S04]  /*6010*/  FSEL R31, R31, RZ, P2 ;  /* 0x000000ff1f1f7208 */ /* 0x000fc80001000000 */
[----:B------:R-:W-:-:S04]  /*6020*/  F2FP.F16.F32.PACK_AB R31, RZ, R31 ;  /* 0x0000001fff1f723e */ /* 0x000fc800000000ff */
[----:B------:R-:W-:-:S07]  /*6030*/  PRMT R151, R31, 0x7610, R151 ;  /* 0x000076101f977816 */ /* 0x000fce0000000097 */
.L_x_10802:
        /* <DEDUP_REMOVED lines=10> */
.L_x_10795:
[----:B------:R-:W-:Y:S01]  /*60e0*/  ISETP.LT.AND P2, PT, RZ, UR29, PT ;  /* 0x0000001dff007c0c */ /* 0x000fe2000bf41270 */
[----:B------:R-:W-:-:S12]  /*60f0*/  @!P1 BRA `(.L_x_10804) ;  /* 0x0000000000289947 */ /* 0x000fd80003800000 */
[----:B0-----:R-:W-:Y:S01]  /*6100*/  @P2 FFMA.FTZ R169, R185, UR9, R8 ;  /* 0x00000009b9a92c23 */ /* 0x001fe20008010008 */
[----:B------:R-:W-:Y:S01]  /*6110*/  HADD2.F32 R168, -RZ, R132.H0_H0 ;  /* 0x20000084ffa87230 */ /* 0x000fe20000004100 */
        /* <DEDUP_REMOVED lines=8> */
.L_x_10804:
[----:B------:R-:W-:Y:S05]  /*61a0*/  @!P1 BRA `(.L_x_10805) ;  /* 0x0000000000289947 */ /* 0x000fea0003800000 */
[----:B0-----:R-:W-:Y:S01]  /*61b0*/  @P2 FFMA.FTZ R168, R184, UR9, R8 ;  /* 0x00000009b8a82c23 */ /* 0x001fe20008010008 */
[----:B------:R-:W-:-:S03]  /*61c0*/  LOP3.LUT P3, RZ, R178, 0xff00, RZ, 0xc0, !PT ;  /* 0x0000ff00b2ff7812 */ /* 0x000fc6000786c0ff */
        /* <DEDUP_REMOVED lines=8> */
.L_x_10805:
[----:B------:R-:W-:Y:S05]  /*6250*/  @!P1 BRA `(.L_x_10806) ;  /* 0x0000000000289947 */ /* 0x000fea0003800000 */
        /* <DEDUP_REMOVED lines=10> */
.L_x_10806:
        /* <DEDUP_REMOVED lines=11> */
.L_x_10807:
        /* <DEDUP_REMOVED lines=11> */
.L_x_10808:
        /* <DEDUP_REMOVED lines=11> */
.L_x_10809:
        /* <DEDUP_REMOVED lines=11> */
.L_x_10810:
[----:B------:R-:W-:Y:S05]  /*65c0*/  @!P1 BRA `(.L_x_10803) ;  /* 0x0000000c00349947 */ /* 0x000fea0003800000 */
[----:B0-----:R-:W-:-:S04]  /*65d0*/  @P2 FFMA.FTZ R168, R214, UR9, R8 ;  /* 0x00000009d6a82c23 */ /* 0x001fc80008010008 */
[----:B------:R-:W-:Y:S01]  /*65e0*/  @P2 FADD.FTZ R169, R215, -R168 ;  /* 0x800000a8d7a92221 */ /* 0x000fe20000010000 */
[----:B------:R-:W-:-:S05]  /*65f0*/  HADD2.F32 R168, -RZ, R135.H1_H1 ;  /* 0x30000087ffa87230 */ /* 0x000fca0000004100 */
        /* <DEDUP_REMOVED lines=9> */
.L_x_10794:
        /* <DEDUP_REMOVED lines=31> */
.L_x_10812:
[----:B------:R-:W-:Y:S05]  /*6880*/  @!P1 BRA `(.L_x_10813) ;  /* 0x0000000000189947 */ /* 0x000fea0003800000 */
[----:B------:R-:W-:Y:S01]  /*6890*/  FMUL.FTZ R169, R31, UR25 ;  /* 0x000000191fa97c20 */ /* 0x000fe20008410000 */
[----:B------:R-:W-:-:S03]  /*68a0*/  LOP3.LUT P3, RZ, R178, 0xff00, RZ, 0xc0, !PT ;  /* 0x0000ff00b2ff7812 */ /* 0x000fc6000786c0ff */
[----:B------:R-:W-:-:S05]  /*68b0*/  FMUL.FTZ R169, R169, UR24 ;  /* 0x00000018a9a97c20 */ /* 0x000fca0008410000 */
[----:B------:R-:W-:-:S04]  /*68c0*/  FSEL R169, R169, RZ, P3 ;  /* 0x000000ffa9a97208 */ /* 0x000fc80001800000 */
[----:B------:R-:W-:-:S04]  /*68d0*/  F2FP.F16.F32.PACK_AB R169, RZ, R169 ;  /* 0x000000a9ffa9723e */ /* 0x000fc800000000ff */
[----:B------:R-:W-:-:S07]  /*68e0*/  PRMT R148, R148, 0x5410, R169 ;  /* 0x0000541094947816 */ /* 0x000fce00000000a9 */
.L_x_10813:
[----:B------:R-:W-:Y:S05]  /*68f0*/  @!P1 BRA `(.L_x_10814) ;  /* 0x0000000000189947 */ /* 0x000fea0003800000 */
[----:B------:R-:W-:Y:S01]  /*6900*/  FMUL.FTZ R169, R29, UR25 ;  /* 0x000000191da97c20 */ /* 0x000fe20008410000 */
[----:B------:R-:W-:-:S03]  /*6910*/  LOP3.LUT P3, RZ, R178, 0xff0000, RZ, 0xc0, !PT ;  /* 0x00ff0000b2ff7812 */ /* 0x000fc6000786c0ff */
[----:B------:R-:W-:-:S05]  /*6920*/  FMUL.FTZ R169, R169, UR24 ;  /* 0x00000018a9a97c20 */ /* 0x000fca0008410000 */
[----:B------:R-:W-:-:S04]  /*6930*/  FSEL R169, R169, RZ, P3 ;  /* 0x000000ffa9a97208 */ /* 0x000fc80001800000 */
[----:B------:R-:W-:-:S04]  /*6940*/  F2FP.F16.F32.PACK_AB R169, RZ, R169 ;  /* 0x000000a9ffa9723e */ /* 0x000fc800000000ff */
[----:B------:R-:W-:-:S07]  /*6950*/  PRMT R149, R169, 0x7610, R149 ;  /* 0x00007610a9957816 */ /* 0x000fce0000000095 */
.L_x_10814:
[----:B------:R-:W-:Y:S05]  /*6960*/  @!P1 BRA `(.L_x_10815) ;  /* 0x0000000000189947 */ /* 0x000fea0003800000 */
[----:B------:R-:W-:Y:S01]  /*6970*/  FMUL.FTZ R169, R170, UR25 ;  /* 0x00000019aaa97c20 */ /* 0x000fe20008410000 */
[----:B------:R-:W-:-:S03]  /*6980*/  LOP3.LUT P3, RZ, R178, 0xff000000, RZ, 0xc0, !PT ;  /* 0xff000000b2ff7812 */ /* 0x000fc6000786c0ff */
[----:B------:R-:W-:-:S05]  /*6990*/  FMUL.FTZ R169, R169, UR24 ;  /* 0x00000018a9a97c20 */ /* 0x000fca0008410000 */
[----:B------:R-:W-:-:S04]  /*69a0*/  FSEL R169, R169, RZ, P3 ;  /* 0x000000ffa9a97208 */ /* 0x000fc80001800000 */
[----:B------:R-:W-:-:S04]  /*69b0*/  F2FP.F16.F32.PACK_AB R169, RZ, R169 ;  /* 0x000000a9ffa9723e */ /* 0x000fc800000000ff */
[----:B------:R-:W-:-:S07]  /*69c0*/  PRMT R149, R149, 0x5410, R169 ;  /* 0x0000541095957816 */ /* 0x000fce00000000a9 */
.L_x_10815:
        /* <DEDUP_REMOVED lines=10> */
.L_x_10816:
        /* <DEDUP_REMOVED lines=8> */
.L_x_10817:
        /* <DEDUP_REMOVED lines=16> */
.L_x_10818:
        /* <DEDUP_REMOVED lines=10> */
.L_x_10811:
        /* <DEDUP_REMOVED lines=10> */
[----:B------:R-:W-:-:S04]  /*6d30*/  F2FP.F16.F32.PACK_AB R168, RZ, R168 ;  /* 0x000000a8ffa8723e */ /* 0x000fc800000000ff */
[----:B------:R-:W-:-:S07]  /*6d40*/  PRMT R148, R168, 0x7610, R148 ;  /* 0x00007610a8947816 */ /* 0x000fce0000000094 */
.L_x_10819:
        /* <DEDUP_REMOVED lines=12> */
.L_x_10820:
        /* <DEDUP_REMOVED lines=12> */
.L_x_10821:
        /* <DEDUP_REMOVED lines=12> */
.L_x_10822:
        /* <DEDUP_REMOVED lines=12> */
.L_x_10823:
        /* <DEDUP_REMOVED lines=12> */
.L_x_10824:
        /* <DEDUP_REMOVED lines=12> */
.L_x_10825:
        /* <DEDUP_REMOVED lines=13> */
.L_x_10803:
        /* <DEDUP_REMOVED lines=50> */
.L_x_10828:
        /* <DEDUP_REMOVED lines=8> */
.L_x_10829:
[----:B------:R-:W-:Y:S05]  /*7640*/  @!P1 BRA `(.L_x_10830) ;  /* 0x0000000000189947 */ /* 0x000fea0003800000 */
[----:B------:R-:W-:Y:S01]  /*7650*/  FMUL.FTZ R171, R29, UR25 ;  /* 0x000000191dab7c20 */ /* 0x000fe20008410000 */
[----:B------:R-:W-:-:S03]  /*7660*/  LOP3.LUT P2, RZ, R176, 0xff0000, RZ, 0xc0, !PT ;  /* 0x00ff0000b0ff7812 */ /* 0x000fc6000784c0ff */
[----:B------:R-:W-:-:S05]  /*7670*/  FMUL.FTZ R171, R171, UR24 ;  /* 0x00000018abab7c20 */ /* 0x000fca0008410000 */
[----:B------:R-:W-:-:S04]  /*7680*/  FSEL R171, R171, RZ, P2 ;  /* 0x000000ffabab7208 */ /* 0x000fc80001000000 */
[----:B------:R-:W-:-:S04]  /*7690*/  F2FP.F16.F32.PACK_AB R171, RZ, R171 ;  /* 0x000000abffab723e */ /* 0x000fc800000000ff */
[----:B------:R-:W-:-:S07]  /*76a0*/  PRMT R149, R171, 0x7610, R149 ;  /* 0x00007610ab957816 */ /* 0x000fce0000000095 */
.L_x_10830:
        /* <DEDUP_REMOVED lines=8> */
.L_x_10831:
[----:B------:R-:W-:Y:S05]  /*7730*/  @!P1 BRA `(.L_x_10832) ;  /* 0x0000000000189947 */ /* 0x000fea0003800000 */
[----:B------:R-:W-:Y:S01]  /*7740*/  FMUL.FTZ R30, R170, UR25 ;  /* 0x00000019aa1e7c20 */ /* 0x000fe20008410000 */
[----:B------:R-:W-:-:S03]  /*7750*/  LOP3.LUT P2, RZ, R177, 0xff, RZ, 0xc0, !PT ;  /* 0x000000ffb1ff7812 */ /* 0x000fc6000784c0ff */
[----:B------:R-:W-:-:S05]  /*7760*/  FMUL.FTZ R30, R30, UR24 ;  /* 0x000000181e1e7c20 */ /* 0x000fca0008410000 */
[----:B------:R-:W-:-:S04]  /*7770*/  FSEL R30, R30, RZ, P2 ;  /* 0x000000ff1e1e7208 */ /* 0x000fc80001000000 */
[----:B------:R-:W-:-:S04]  /*7780*/  F2FP.F16.F32.PACK_AB R30, RZ, R30 ;  /* 0x0000001eff1e723e */ /* 0x000fc800000000ff */
[----:B------:R-:W-:-:S07]  /*7790*/  PRMT R150, R30, 0x7610, R150 ;  /* 0x000076101e967816 */ /* 0x000fce0000000096 */
.L_x_10832:
        /* <DEDUP_REMOVED lines=8> */
.L_x_10833:
[----:B------:R-:W-:Y:S05]  /*7820*/  @!P1 BRA `(.L_x_10834) ;  /* 0x0000000000189947 */ /* 0x000fea0003800000 */
[----:B------:R-:W-:Y:S01]  /*7830*/  FMUL.FTZ R31, R169, UR25 ;  /* 0x00000019a91f7c20 */ /* 0x000fe20008410000 */
[----:B------:R-:W-:-:S03]  /*7840*/  LOP3.LUT P2, RZ, R177, 0xff0000, RZ, 0xc0, !PT ;  /* 0x00ff0000b1ff7812 */ /* 0x000fc6000784c0ff */
[----:B------:R-:W-:-:S05]  /*7850*/  FMUL.FTZ R31, R31, UR24 ;  /* 0x000000181f1f7c20 */ /* 0x000fca0008410000 */
[----:B------:R-:W-:-:S04]  /*7860*/  FSEL R31, R31, RZ, P2 ;  /* 0x000000ff1f1f7208 */ /* 0x000fc80001000000 */
[----:B------:R-:W-:-:S04]  /*7870*/  F2FP.F16.F32.PACK_AB R31, RZ, R31 ;  /* 0x0000001fff1f723e */ /* 0x000fc800000000ff */
[----:B------:R-:W-:-:S07]  /*7880*/  PRMT R151, R31, 0x7610, R151 ;  /* 0x000076101f977816 */ /* 0x000fce0000000097 */
.L_x_10834:
        /* <DEDUP_REMOVED lines=10> */
.L_x_10827:
        /* <DEDUP_REMOVED lines=12> */
.L_x_10836:
        /* <DEDUP_REMOVED lines=11> */
.L_x_10837:
        /* <DEDUP_REMOVED lines=11> */
.L_x_10838:
        /* <DEDUP_REMOVED lines=11> */
.L_x_10839:
        /* <DEDUP_REMOVED lines=11> */
.L_x_10840:
        /* <DEDUP_REMOVED lines=11> */
.L_x_10841:
        /* <DEDUP_REMOVED lines=11> */
.L_x_10842:
        /* <DEDUP_REMOVED lines=13> */
.L_x_10826:
        /* <DEDUP_REMOVED lines=31> */
.L_x_10844:
[----:B------:R-:W-:Y:S05]  /*80d0*/  @!P1 BRA `(.L_x_10845) ;  /* 0x0000000000189947 */ /* 0x000fea0003800000 */
[----:B------:R-:W-:Y:S01]  /*80e0*/  FMUL.FTZ R169, R31, UR25 ;  /* 0x000000191fa97c20 */ /* 0x000fe20008410000 */
[----:B------:R-:W-:-:S03]  /*80f0*/  LOP3.LUT P3, RZ, R176, 0xff00, RZ, 0xc0, !PT ;  /* 0x0000ff00b0ff7812 */ /* 0x000fc6000786c0ff */
[----:B------:R-:W-:-:S05]  /*8100*/  FMUL.FTZ R169, R169, UR24 ;  /* 0x00000018a9a97c20 */ /* 0x000fca0008410000 */
[----:B------:R-:W-:-:S04]  /*8110*/  FSEL R169, R169, RZ, P3 ;  /* 0x000000ffa9a97208 */ /* 0x000fc80001800000 */
[----:B------:R-:W-:-:S04]  /*8120*/  F2FP.F16.F32.PACK_AB R169, RZ, R169 ;  /* 0x000000a9ffa9723e */ /* 0x000fc800000000ff */
[----:B------:R-:W-:-:S07]  /*8130*/  PRMT R148, R148, 0x5410, R169 ;  /* 0x0000541094947816 */ /* 0x000fce00000000a9 */
.L_x_10845:
[----:B------:R-:W-:Y:S05]  /*8140*/  @!P1 BRA `(.L_x_10846) ;  /* 0x0000000000189947 */ /* 0x000fea0003800000 */
[----:B------:R-:W-:Y:S01]  /*8150*/  FMUL.FTZ R169, R29, UR25 ;  /* 0x000000191da97c20 */ /* 0x000fe20008410000 */
[----:B------:R-:W-:-:S03]  /*8160*/  LOP3.LUT P3, RZ, R176, 0xff0000, RZ, 0xc0, !PT ;  /* 0x00ff0000b0ff7812 */ /* 0x000fc6000786c0ff */
[----:B------:R-:W-:-:S05]  /*8170*/  FMUL.FTZ R169, R169, UR24 ;  /* 0x00000018a9a97c20 */ /* 0x000fca0008410000 */
[----:B------:R-:W-:-:S04]  /*8180*/  FSEL R169, R169, RZ, P3 ;  /* 0x000000ffa9a97208 */ /* 0x000fc80001800000 */
[----:B------:R-:W-:-:S04]  /*8190*/  F2FP.F16.F32.PACK_AB R169, RZ, R169 ;  /* 0x000000a9ffa9723e */ /* 0x000fc800000000ff */
[----:B------:R-:W-:-:S07]  /*81a0*/  PRMT R149, R169, 0x7610, R149 ;  /* 0x00007610a9957816 */ /* 0x000fce0000000095 */
.L_x_10846:
[----:B------:R-:W-:Y:S05]  /*81b0*/  @!P1 BRA `(.L_x_10847) ;  /* 0x0000000000189947 */ /* 0x000fea0003800000 */
[----:B------:R-:W-:Y:S01]  /*81c0*/  FMUL.FTZ R169, R170, UR25 ;  /* 0x00000019aaa97c20 */ /* 0x000fe20008410000 */
[----:B------:R-:W-:-:S03]  /*81d0*/  LOP3.LUT P3, RZ, R176, 0xff000000, RZ, 0xc0, !PT ;  /* 0xff000000b0ff7812 */ /* 0x000fc6000786c0ff */
[----:B------:R-:W-:-:S05]  /*81e0*/  FMUL.FTZ R169, R169, UR24 ;  /* 0x00000018a9a97c20 */ /* 0x000fca0008410000 */
[----:B------:R-:W-:-:S04]  /*81f0*/  FSEL R169, R169, RZ, P3 ;  /* 0x000000ffa9a97208 */ /* 0x000fc80001800000 */
[----:B------:R-:W-:-:S04]  /*8200*/  F2FP.F16.F32.PACK_AB R169, RZ, R169 ;  /* 0x000000a9ffa9723e */ /* 0x000fc800000000ff */
[----:B------:R-:W-:-:S07]  /*8210*/  PRMT R149, R149, 0x5410, R169 ;  /* 0x0000541095957816 */ /* 0x000fce00000000a9 */
.L_x_10847:
        /* <DEDUP_REMOVED lines=10> */
.L_x_10848:
        /* <DEDUP_REMOVED lines=8> */
.L_x_10849:
        /* <DEDUP_REMOVED lines=16> */
.L_x_10850:
        /* <DEDUP_REMOVED lines=10> */
.L_x_10843:
        /* <DEDUP_REMOVED lines=12> */
.L_x_10851:
        /* <DEDUP_REMOVED lines=12> */
.L_x_10852:
        /* <DEDUP_REMOVED lines=12> */
.L_x_10853:
        /* <DEDUP_REMOVED lines=12> */
.L_x_10854:
        /* <DEDUP_REMOVED lines=12> */
.L_x_10855:
        /* <DEDUP_REMOVED lines=12> */
.L_x_10856:
        /* <DEDUP_REMOVED lines=12> */
.L_x_10857:
        /* <DEDUP_REMOVED lines=13> */
.L_x_10835:
        /* <DEDUP_REMOVED lines=12> */
[----:B------:R-:W-:Y:S02]  /*8bb0*/  HADD2.F32 R170, -RZ, R142.H0_H0 ;  /* 0x2000008effaa7230 */ /* 0x000fe40000004100 */
[----:B------:R-:W-:-:S08]  /*8bc0*/  HADD2.F32 R168, -RZ, R143.H1_H1 ;  /* 0x3000008fffa87230 */ /* 0x000fd00000004100 */
[--C-:B------:R-:W-:Y:S01]  /*8bd0*/  @P2 FFMA.FTZ R30, R230, UR9, R8.reuse ;  /* 0x00000009e61e2c23 */ /* 0x100fe20008010008 */
[--C-:B------:R-:W-:Y:S01]  /*8be0*/  @P2 FFMA.FTZ R28, R190, UR9, R8.reuse ;  /* 0x00000009be1c2c23 */ /* 0x100fe20008010008 */
[--C-:B------:R-:W-:Y:S01]  /*8bf0*/  @P2 FFMA.FTZ R29, R229, UR9, R8.reuse ;  /* 0x00000009e51d2c23 */ /* 0x100fe20008010008 */
[----:B------:R-:W-:Y:S01]  /*8c00*/  @P2 FFMA.FTZ R169, R239, UR9, R8 ;  /* 0x00000009efa92c23 */ /* 0x000fe20008010008 */
[----:B------:R-:W-:Y:S01]  /*8c10*/  @P2 FADD.FTZ R31, R235, -R30 ;  /* 0x8000001eeb1f2221 */ /* 0x000fe20000010000 */
[----:B------:R-:W-:Y:S01]  /*8c20*/  @P2 FADD.FTZ R28, R231, -R28 ;  /* 0x8000001ce71c2221 */ /* 0x000fe20000010000 */
[--C-:B------:R-:W-:Y:S02]  /*8c30*/  HADD2.F32 R30, -RZ, R141.reuse.H1_H1 ;  /* 0x3000008dff1e7230 */ /* 0x100fe40000004100 */
[----:B------:R-:W-:Y:S01]  /*8c40*/  @P2 FFMA.FTZ R173, R191, UR9, R8 ;  /* 0x00000009bfad2c23 */ /* 0x000fe20008010008 */
[----:B------:R-:W-:Y:S01]  /*8c50*/  @P2 FFMA.FTZ R171, R28, UR28, R171 ;  /* 0x0000001c1cab2c23 */ /* 0x000fe200080100ab */
[----:B------:R-:W-:Y:S01]  /*8c60*/  @P2 FADD.FTZ R28, R232, -R29 ;  /* 0x8000001de81c2221 */ /* 0x000fe20000010000 */
[----:B------:R-:W-:Y:S01]  /*8c70*/  @P2 FFMA.FTZ R30, R31, UR28, R30 ;  /* 0x0000001c1f1e2c23 */ /* 0x000fe2000801001e */
[----:B------:R-:W-:-:S02]  /*8c80*/  HADD2.F32 R29, -RZ, R141.H0_H0 ;  /* 0x2000008dff1d7230 */ /* 0x000fc40000004100 */
[----:B------:R-:W-:Y:S01]  /*8c90*/  @P2 FFMA.FTZ R31, R233, UR9, R8 ;  /* 0x00000009e91f2c23 */ /* 0x000fe20008010008 */
[----:B------:R-:W-:-:S03]  /*8ca0*/  @P2 FADD.FTZ R173, R228, -R173 ;  /* 0x800000ade4ad2221 */ /* 0x000fc60000010000 */
[----:B------:R-:W-:Y:S01]  /*8cb0*/  @P2 FADD.FTZ R31, R236, -R31 ;  /* 0x8000001fec1f2221 */ /* 0x000fe20000010000 */
[----:B------:R-:W-:Y:S01]  /*8cc0*/  @P2 FFMA.FTZ R29, R28, UR28, R29 ;  /* 0x0000001c1c1d2c23 */ /* 0x000fe2000801001d */
[----:B------:R-:W-:Y:S02]  /*8cd0*/  @P2 FFMA.FTZ R28, R234, UR9, R8 ;  /* 0x00000009ea1c2c23 */ /* 0x000fe40008010008 */
[----:B------:R-:W-:Y:S01]  /*8ce0*/  @P2 FFMA.FTZ R170, R31, UR28, R170 ;  /* 0x0000001c1faa2c23 */ /* 0x000fe200080100aa */
[----:B------:R-:W-:Y:S02]  /*8cf0*/  HADD2.F32 R31, -RZ, R142.H1_H1 ;  /* 0x3000008eff1f7230 */ /* 0x000fe40000004100 */
[----:B------:R-:W-:-:S04]  /*8d00*/  @P2 FADD.FTZ R28, R237, -R28 ;  /* 0x8000001ced1c2221 */ /* 0x000fc80000010000 */
[----:B------:R-:W-:Y:S01]  /*8d10*/  @P2 FFMA.FTZ R31, R28, UR28, R31 ;  /* 0x0000001c1c1f2c23 */ /* 0x000fe2000801001f */
[----:B------:R-:W-:Y:S01]  /*8d20*/  @P2 FADD.FTZ R28, R248, -R169 ;  /* 0x800000a9f81c2221 */ /* 0x000fe20000010000 */
[----:B------:R-:W-:-:S05]  /*8d30*/  HADD2.F32 R169, -RZ, R143.H0_H0 ;  /* 0x2000008fffa97230 */ /* 0x000fca0000004100 */
[----:B------:R-:W-:Y:S01]  /*8d40*/  @P2 FFMA.FTZ R169, R28, UR28, R169 ;  /* 0x0000001c1ca92c23 */ /* 0x000fe200080100a9 */
[----:B------:R-:W-:-:S04]  /*8d50*/  @P2 FFMA.FTZ R28, R246, UR9, R8 ;  /* 0x00000009f61c2c23 */ /* 0x000fc80008010008 */
[----:B------:R-:W-:Y:S01]  /*8d60*/  @P2 FADD.FTZ R177, R241, -R28 ;  /* 0x8000001cf1b12221 */ /* 0x000fe20000010000 */
[----:B------:R-:W-:-:S03]  /*8d70*/  HADD2.F32 R28, -RZ, R140.H0_H0 ;  /* 0x2000008cff1c7230 */ /* 0x000fc60000004100 */
[----:B------:R-:W-:Y:S02]  /*8d80*/  @P2 FFMA.FTZ R168, R177, UR28, R168 ;  /* 0x0000001cb1a82c23 */ /* 0x000fe400080100a8 */
        /* <DEDUP_REMOVED lines=8> */
.L_x_10860:
        /* <DEDUP_REMOVED lines=8> */
.L_x_10861:
[----:B------:R-:W-:Y:S05]  /*8e90*/  @!P1 BRA `(.L_x_10862) ;  /* 0x0000000000189947 */ /* 0x000fea0003800000 */
[----:B------:R-:W-:Y:S01]  /*8ea0*/  FMUL.FTZ R8, R29, UR25 ;  /* 0x000000191d087c20 */ /* 0x000fe20008410000 */
[----:B------:R-:W-:-:S03]  /*8eb0*/  LOP3.LUT P2, RZ, R174, 0xff0000, RZ, 0xc0, !PT ;  /* 0x00ff0000aeff7812 */ /* 0x000fc6000784c0ff */
[----:B------:R-:W-:-:S05]  /*8ec0*/  FMUL.FTZ R8, R8, UR24 ;  /* 0x0000001808087c20 */ /* 0x000fca0008410000 */
[----:B------:R-:W-:-:S04]  /*8ed0*/  FSEL R8, R8, RZ, P2 ;  /* 0x000000ff08087208 */ /* 0x000fc80001000000 */
[----:B------:R-:W-:-:S04]  /*8ee0*/  F2FP.F16.F32.PACK_AB R8, RZ, R8 ;  /* 0x00000008ff08723e */ /* 0x000fc800000000ff */
[----:B------:R-:W-:-:S07]  /*8ef0*/  PRMT R149, R8, 0x7610, R149 ;  /* 0x0000761008957816 */ /* 0x000fce0000000095 */
.L_x_10862:
        /* <DEDUP_REMOVED lines=8> */
.L_x_10863:
[----:B------:R-:W-:Y:S05]  /*8f80*/  @!P1 BRA `(.L_x_10864) ;  /* 0x0000000000189947 */ /* 0x000fea0003800000 */
[----:B------:R-:W-:Y:S01]  /*8f90*/  FMUL.FTZ R8, R170, UR25 ;  /* 0x00000019aa087c20 */ /* 0x000fe20008410000 */
[----:B------:R-:W-:-:S03]  /*8fa0*/  LOP3.LUT P2, RZ, R175, 0xff, RZ, 0xc0, !PT ;  /* 0x000000ffafff7812 */ /* 0x000fc6000784c0ff */
[----:B------:R-:W-:-:S05]  /*8fb0*/  FMUL.FTZ R8, R8, UR24 ;  /* 0x0000001808087c20 */ /* 0x000fca0008410000 */
[----:B------:R-:W-:-:S04]  /*8fc0*/  FSEL R8, R8, RZ, P2 ;  /* 0x000000ff08087208 */ /* 0x000fc80001000000 */
[----:B------:R-:W-:-:S04]  /*8fd0*/  F2FP.F16.F32.PACK_AB R8, RZ, R8 ;  /* 0x00000008ff08723e */ /* 0x000fc800000000ff */
[----:B------:R-:W-:-:S07]  /*8fe0*/  PRMT R150, R8, 0x7610, R150 ;  /* 0x0000761008967816 */ /* 0x000fce0000000096 */
.L_x_10864:
        /* <DEDUP_REMOVED lines=8> */
.L_x_10865:
[----:B------:R-:W-:Y:S05]  /*9070*/  @!P1 BRA `(.L_x_10866) ;  /* 0x0000000000189947 */ /* 0x000fea0003800000 */
[----:B------:R-:W-:Y:S01]  /*9080*/  FMUL.FTZ R8, R169, UR25 ;  /* 0x00000019a9087c20 */ /* 0x000fe20008410000 */
[----:B------:R-:W-:-:S03]  /*9090*/  LOP3.LUT P2, RZ, R175, 0xff0000, RZ, 0xc0, !PT ;  /* 0x00ff0000afff7812 */ /* 0x000fc6000784c0ff */
[----:B------:R-:W-:-:S05]  /*90a0*/  FMUL.FTZ R8, R8, UR24 ;  /* 0x0000001808087c20 */ /* 0x000fca0008410000 */
[----:B------:R-:W-:-:S04]  /*90b0*/  FSEL R8, R8, RZ, P2 ;  /* 0x000000ff08087208 */ /* 0x000fc80001000000 */
[----:B------:R-:W-:-:S04]  /*90c0*/  F2FP.F16.F32.PACK_AB R8, RZ, R8 ;  /* 0x00000008ff08723e */ /* 0x000fc800000000ff */
[----:B------:R-:W-:-:S07]  /*90d0*/  PRMT R151, R8, 0x7610, R151 ;  /* 0x0000761008977816 */ /* 0x000fce0000000097 */
.L_x_10866:
        /* <DEDUP_REMOVED lines=10> */
.L_x_10859:
        /* <DEDUP_REMOVED lines=12> */
.L_x_10868:
        /* <DEDUP_REMOVED lines=11> */
.L_x_10869:
        /* <DEDUP_REMOVED lines=11> */
.L_x_10870:
        /* <DEDUP_REMOVED lines=11> */
.L_x_10871:
        /* <DEDUP_REMOVED lines=11> */
.L_x_10872:
        /* <DEDUP_REMOVED lines=11> */
.L_x_10873:
        /* <DEDUP_REMOVED lines=11> */
.L_x_10874:
[----:B------:R-:W-:Y:S05]  /*9660*/  @!P1 BRA `(.L_x_10867) ;  /* 0x0000000c00349947 */ /* 0x000fea0003800000 */
[----:B------:R-:W-:-:S04]  /*9670*/  @P2 FFMA.FTZ R8, R246, UR9, R8 ;  /* 0x00000009f6082c23 */ /* 0x000fc80008010008 */
[----:B0-----:R-:W-:Y:S01]  /*9680*/  @P2 FADD.FTZ R169, R241, -R8 ;  /* 0x80000008f1a92221 */ /* 0x001fe20000010000 */
        /* <DEDUP_REMOVED lines=10> */
.L_x_10858:
        /* <DEDUP_REMOVED lines=31> */
.L_x_10876:
[----:B------:R-:W-:Y:S05]  /*9920*/  @!P1 BRA `(.L_x_10877) ;  /* 0x0000000000189947 */ /* 0x000fea0003800000 */
[----:B------:R-:W-:Y:S01]  /*9930*/  FMUL.FTZ R170, R28, UR25 ;  /* 0x000000191caa7c20 */ /* 0x000fe20008410000 */
[----:B------:R-:W-:-:S03]  /*9940*/  LOP3.LUT P3, RZ, R174, 0xff00, RZ, 0xc0, !PT ;  /* 0x0000ff00aeff7812 */ /* 0x000fc6000786c0ff */
[----:B------:R-:W-:-:S05]  /*9950*/  FMUL.FTZ R170, R170, UR24 ;  /* 0x00000018aaaa7c20 */ /* 0x000fca0008410000 */
[----:B------:R-:W-:-:S04]  /*9960*/  FSEL R170, R170, RZ, P3 ;  /* 0x000000ffaaaa7208 */ /* 0x000fc80001800000 */
[----:B------:R-:W-:-:S04]  /*9970*/  F2FP.F16.F32.PACK_AB R170, RZ, R170 ;  /* 0x000000aaffaa723e */ /* 0x000fc800000000ff */
[----:B------:R-:W-:-:S07]  /*9980*/  PRMT R148, R148, 0x5410, R170 ;  /* 0x0000541094947816 */ /* 0x000fce00000000aa */
.L_x_10877:
[----:B------:R-:W-:Y:S05]  /*9990*/  @!P1 BRA `(.L_x_10878) ;  /* 0x0000000000189947 */ /* 0x000fea0003800000 */
[----:B------:R-:W-:Y:S01]  /*99a0*/  FMUL.FTZ R170, R29, UR25 ;  /* 0x000000191daa7c20 */ /* 0x000fe20008410000 */
[----:B------:R-:W-:-:S03]  /*99b0*/  LOP3.LUT P3, RZ, R174, 0xff0000, RZ, 0xc0, !PT ;  /* 0x00ff0000aeff7812 */ /* 0x000fc6000786c0ff */
[----:B------:R-:W-:-:S05]  /*99c0*/  FMUL.FTZ R170, R170, UR24 ;  /* 0x00000018aaaa7c20 */ /* 0x000fca0008410000 */
[----:B------:R-:W-:-:S04]  /*99d0*/  FSEL R170, R170, RZ, P3 ;  /* 0x000000ffaaaa7208 */ /* 0x000fc80001800000 */
[----:B------:R-:W-:-:S04]  /*99e0*/  F2FP.F16.F32.PACK_AB R170, RZ, R170 ;  /* 0x000000aaffaa723e */ /* 0x000fc800000000ff */
[----:B------:R-:W-:-:S07]  /*99f0*/  PRMT R149, R170, 0x7610, R149 ;  /* 0x00007610aa957816 */ /* 0x000fce0000000095 */
.L_x_10878:
[----:B------:R-:W-:Y:S05]  /*9a00*/  @!P1 BRA `(.L_x_10879) ;  /* 0x0000000000189947 */ /* 0x000fea0003800000 */
[----:B------:R-:W-:Y:S01]  /*9a10*/  FMUL.FTZ R170, R168, UR25 ;  /* 0x00000019a8aa7c20 */ /* 0x000fe20008410000 */
[----:B------:R-:W-:-:S03]  /*9a20*/  LOP3.LUT P3, RZ, R174, 0xff000000, RZ, 0xc0, !PT ;  /* 0xff000000aeff7812 */ /* 0x000fc6000786c0ff */
[----:B------:R-:W-:-:S05]  /*9a30*/  FMUL.FTZ R170, R170, UR24 ;  /* 0x00000018aaaa7c20 */ /* 0x000fca0008410000 */
[----:B------:R-:W-:-:S04]  /*9a40*/  FSEL R170, R170, RZ, P3 ;  /* 0x000000ffaaaa7208 */ /* 0x000fc80001800000 */
[----:B------:R-:W-:-:S04]  /*9a50*/  F2FP.F16.F32.PACK_AB R170, RZ, R170 ;  /* 0x000000aaffaa723e */ /* 0x000fc800000000ff */
[----:B------:R-:W-:-:S07]  /*9a60*/  PRMT R149, R149, 0x5410, R170 ;  /* 0x0000541095957816 */ /* 0x000fce00000000aa */
.L_x_10879:
        /* <DEDUP_REMOVED lines=10> */
.L_x_10880:
        /* <DEDUP_REMOVED lines=8> */
.L_x_10881:
        /* <DEDUP_REMOVED lines=16> */
.L_x_10882:
        /* <DEDUP_REMOVED lines=10> */
.L_x_10875:
        /* <DEDUP_REMOVED lines=12> */
.L_x_10883:
        /* <DEDUP_REMOVED lines=12> */
.L_x_10884:
        /* <DEDUP_REMOVED lines=12> */
.L_x_10885:
        /* <DEDUP_REMOVED lines=12> */
.L_x_10886:
        /* <DEDUP_REMOVED lines=12> */
.L_x_10887:
        /* <DEDUP_REMOVED lines=12> */
.L_x_10888:
        /* <DEDUP_REMOVED lines=12> */
.L_x_10889:
        /* <DEDUP_REMOVED lines=13> */
.L_x_10867:
        /* <DEDUP_REMOVED lines=12> */
.L_x_10723:
        /* <DEDUP_REMOVED lines=29> */
.L_x_10891:
        /* <DEDUP_REMOVED lines=11> */
.L_x_19387:


//--------------------- .text._ZN10layer_norm13ln_bwd_kernelINS_13Kernel_traitsIf6__halfS2_S2_fjLj5120ELj1ELj1ELj4ELj16ENS_18Kernel_traits_baseILj5120EfS2_S2_S2_fjLj128EEEEELb1ELb1ELb0ELb0EEEvNS_9BwdParamsE --------------------------
	.section	.text._ZN10layer_norm13ln_bwd_kernelINS_13Kernel_traitsIf6__halfS2_S2_fjLj5120ELj1ELj1ELj4ELj16ENS_18Kernel_traits_baseILj5120EfS2_S2_S2_fjLj128EEEEELb1ELb1ELb0ELb0EEEvNS_9BwdParamsE,"ax",@progbits
	.align	128
        .global         _ZN10layer_norm13ln_bwd_kernelINS_13Kernel_traitsIf6__halfS2_S2_fjLj5120ELj1ELj1ELj4ELj16ENS_18Kernel_traits_baseILj5120EfS2_S2_S2_fjLj128EEEEELb1ELb1ELb0ELb0EEEvNS_9BwdParamsE
        .type           _ZN10layer_norm13ln_bwd_kernelINS_13Kernel_traitsIf6__halfS2_S2_fjLj5120ELj1ELj1ELj4ELj16ENS_18Kernel_traits_baseILj5120EfS2_S2_S2_fjLj128EEEEELb1ELb1ELb0ELb0EEEvNS_9BwdParamsE,@function
        .size           _ZN10layer_norm13ln_bwd_kernelINS_13Kernel_traitsIf6__halfS2_S2_fjLj5120ELj1ELj1ELj4ELj16ENS_18Kernel_traits_baseILj5120EfS2_S2_S2_fjLj128EEEEELb1ELb1ELb0ELb0EEEvNS_9BwdParamsE,(.L_x_19388 - _ZN10layer_norm13ln_bwd_kernelINS_13Kernel_traitsIf6__halfS2_S2_fjLj5120ELj1ELj1ELj4ELj16ENS_18Kernel_traits_baseILj5120EfS2_S2_S2_fjLj128EEEEELb1ELb1ELb0ELb0EEEvNS_9BwdParamsE)
        .other          _ZN10layer_norm13ln_bwd_kernelINS_13Kernel_traitsIf6__halfS2_S2_fjLj5120ELj1ELj1ELj4ELj16ENS_18Kernel_traits_baseILj5120EfS2_S2_S2_fjLj128EEEEELb1ELb1ELb0ELb0EEEvNS_9BwdParamsE,@"STO_CUDA_ENTRY STV_DEFAULT"
_ZN10layer_norm13ln_bwd_kernelINS_13Kernel_traitsIf6__halfS2_S2_fjLj5120ELj1ELj1ELj4ELj16ENS_18Kernel_traits_baseILj5120EfS2_S2_S2_fjLj128EEEEELb1ELb1ELb0ELb0EEEvNS_9BwdParamsE:
.text._ZN10layer_norm13ln_bwd_kernelINS_13Kernel_traitsIf6__halfS2_S2_fjLj5120ELj1ELj1ELj4ELj16ENS_18Kernel_traits_baseILj5120EfS2_S2_S2_fjLj128EEEEELb1ELb1ELb0ELb0EEEvNS_9BwdParamsE:
        /* <DEDUP_REMOVED lines=276> */
.L_x_10944:
[----:B0-----:R-:W-:Y:S02]  /*1140*/  UIMAD.WIDE UR4, UR7, 0x4, UR8 ;  /* 0x00000004070478a5 */ /* 0x001fe4000f8e0208 */
[----:B------:R-:W-:-:S04]  /*1150*/  UIMAD.WIDE UR12, UR7, 0x4, UR10 ;  /* 0x00000004070c78a5 */ /* 0x000fc8000f8e020a */
[----:B------:R-:W-:Y:S02]  /*1160*/  MOV R176, UR4 ;  /* 0x0000000400b07c02 */ /* 0x000fe40008000f00 */
[----:B------:R-:W-:-:S03]  /*1170*/  MOV R177, UR5 ;  /* 0x0000000500b17c02 */ /* 0x000fc60008000f00 */
[----:B------:R-:W0:Y:S02]  /*1180*/  @UP0 LDCU.64 UR4, c[0x0][0x3e0] ;  /* 0x00007c00ff0407ac */ /* 0x000e240008000a00 */
[----:B------:R1:W2:Y:S02]  /*1190*/  LDG.E R178, desc[UR14][R176.64] ;  /* 0x0000000eb0b27981 */ /* 0x0002a4000c1e1900 */
[----:B-1----:R-:W-:Y:S02]  /*11a0*/  MOV R176, UR12 ;  /* 0x0000000c00b07c02 */ /* 0x002fe40008000f00 */
[----:B------:R-:W-:-:S05]  /*11b0*/  MOV R177, UR13 ;  /* 0x0000000d00b17c02 */ /* 0x000fca0008000f00 */
[----:B------:R1:W3:Y:S01]  /*11c0*/  LDG.E R179, desc[UR14][R176.64] ;  /* 0x0000000eb0b37981 */ /* 0x0002e2000c1e1900 */
[----:B0-----:R-:W-:Y:S01]  /*11d0*/  @UP0 UIMAD.WIDE UR4, UR7, 0x2, UR4 ;  /* 0x00000002070408a5 */ /* 0x001fe2000f8e0204 */
[----:B------:R-:W-:Y:S01]  /*11e0*/  PLOP3.LUT P0, PT, PT, PT, UP0, 0x80, 0x8 ;  /* 0x000000000008781c */ /* 0x000fe20003f0f008 */
[----:B------:R-:W0:Y:S04]  /*11f0*/  S2R R180, SR_TID.X ;  /* 0x0000000000b47919 */ /* 0x000e280000002100 */
[----:B-1----:R-:W-:Y:S01]  /*1200*/  MOV R176, UR4 ;  /* 0x0000000400b07c02 */ /* 0x002fe20008000f00 */
[----:B------:R-:W-:Y:S01]  /*1210*/  UIMAD UR4, UR7, UR6, URZ ;  /* 0x00000006070472a4 */ /* 0x000fe2000f8e02ff */
[----:B------:R-:W-:-:S03]  /*1220*/  MOV R177, UR5 ;  /* 0x0000000500b17c02 */ /* 0x000fc60008000f00 */
[----:B------:R-:W-:Y:S01]  /*1230*/  USHF.R.S32.HI UR5, URZ, 0x1f, UR4 ;  /* 0x0000001fff057899 */ /* 0x000fe20008011404 */
[C---:B------:R-:W-:Y:S02]  /*1240*/  ISETP.GE.U32.AND P5, PT, R251.reuse, 0x80, PT ;  /* 0x00000080fb00780c */ /* 0x040fe40003fa6070 */
[----:B-----5:R1:W5:Y:S01]  /*1250*/  @P0 LDG.E.U16 R252, desc[UR14][R176.64] ;  /* 0x0000000eb0fc0981 */ /* 0x020362000c1e1500 */
[C---:B------:R-:W-:Y:S01]  /*1260*/  ISETP.GE.U32.AND P6, PT, R251.reuse, 0x280, PT ;  /* 0x00000280fb00780c */ /* 0x040fe20003fc6070 */
[----:B------:R-:W-:Y:S01]  /*1270*/  ULEA.HI UR5, UR5, UR4, URZ, 0x3 ;  /* 0x0000000405057291 */ /* 0x000fe2000f8f18ff */
[----:B------:R-:W-:Y:S01]  /*1280*/  ISETP.NE.AND P4, PT, RZ, UR16, PT ;  /* 0x00000010ff007c0c */ /* 0x000fe2000bf85270 */
[----:B------:R-:W-:Y:S01]  /*1290*/  BSSY.RECONVERGENT B0, `(.L_x_10893) ;  /* 0x0000082000007945 */ /* 0x000fe20003800200 */
[----:B------:R-:W-:Y:S01]  /*12a0*/  HFMA2 R228, -RZ, RZ, 0, 0 ;  /* 0x00000000ffe47431 */ /* 0x000fe200000001ff */
[C---:B------:R-:W-:Y:S02]  /*12b0*/  ISETP.GE.U32.AND P0, PT, R251.reuse, 0x100, PT ;  /* 0x00000100fb00780c */ /* 0x040fe40003f06070 */
[----:B------:R-:W-:-:S02]  /*12c0*/  ISETP.GE.U32.AND P1, PT, R251, 0x180, PT ;  /* 0x00000180fb00780c */ /* 0x000fc40003f26070 */
[----:B-1----:R-:W-:Y:S02]  /*12d0*/  MOV R176, UR5 ;  /* 0x0000000500b07c02 */ /* 0x002fe40008000f00 */
[----:B------:R-:W-:Y:S02]  /*12e0*/  P2R R177, PR, RZ, 0x20 ;  /* 0x00000020ffb17803 */ /* 0x000fe40000000000 */
[----:B------:R-:W-:Y:S02]  /*12f0*/  ISETP.GE.U32.AND P2, PT, R251, 0x200, PT ;  /* 0x00000200fb00780c */ /* 0x000fe40003f46070 */
[----:B------:R-:W-:Y:S01]  /*1300*/  MOV R227, RZ ;  /* 0x000000ff00e37202 */ /* 0x000fe20000000f00 */
[----:B------:R1:W-:Y:S01]  /*1310*/  STL [R1+0x94], R177 ;  /* 0x000094b101007387 */ /* 0x0003e20000100800 */
[----:B0-----:R-:W-:Y:S02]  /*1320*/  LEA.HI.SX32 R186, R176, R180, 0x1d ;  /* 0x000000b4b0ba7211 */ /* 0x001fe400078feaff */
[----:B------:R-:W-:-:S02]  /*1330*/  P2R R176, PR, RZ, 0x40 ;  /* 0x00000040ffb07803 */ /* 0x000fc40000000000 */
[----:B------:R-:W-:-:S03]  /*1340*/  MOV R226, R186 ;  /* 0x000000ba00e27202 */ /* 0x000fc60000000f00 */
[----:B------:R1:W-:Y:S01]  /*1350*/  STL [R1+0x90], R176 ;  /* 0x000090b001007387 */ /* 0x0003e20000100800 */
[----:B--2---:R-:W-:-:S04]  /*1360*/  FSEL R178, R178, RZ, !P4 ;  /* 0x000000ffb2b27208 */ /* 0x004fc80006000000 */
[----:B------:R-:W-:Y:S02]  /*1370*/  R2UR UR12, R178 ;  /* 0x00000000b20c72ca */ /* 0x000fe400000e0000 */
[----:B---3--:R-:W-:Y:S01]  /*1380*/  R2UR UR13, R179 ;  /* 0x00000000b30d72ca */ /* 0x008fe200000e0000 */
[----:B-1----:R-:W-:-:S14]  /*1390*/  @!P5 BRA `(.L_x_10894) ;  /* 0x0000000400c4d947 */ /* 0x002fdc0003800000 */
[----:B------:R-:W0:Y:S01]  /*13a0*/  LDC.64 R20, c[0x0][0x3a8] ;  /* 0x0000ea00ff147b82 */ /* 0x000e220000000a00 */
[----:B------:R1:W-:Y:S07]  /*13b0*/  STL [R1+0x138], R2 ;  /* 0x0001380201007387 */ /* 0x0003ee0000100800 */
[----:B------:R-:W2:Y:S01]  /*13c0*/  LDC.64 R180, c[0x0][0x428] ;  /* 0x00010a00ffb47b82 */ /* 0x000ea20000000a00 */
[----:B-1----:R-:W3:Y:S04]  /*13d0*/  LDL.LU R2, [R1+0x80] ;  /* 0x0000800001027983 */ /* 0x002ee80000300800 */
[----:B------:R-:W4:Y:S01]  /*13e0*/  LDL R250, [R1+0x12c] ;  /* 0x00012c0001fa7983 */ /* 0x000f220000100800 */
[----:B------:R-:W-:-:S02]  /*13f0*/  ISETP.NE.U32.AND P3, PT, RZ, UR18, PT ;  /* 0x00000012ff007c0c */ /* 0x000fc4000bf65070 */
[----:B------:R-:W1:Y:S01]  /*1400*/  LDC.64 R200, c[0x0][0x3b0] ;  /* 0x0000ec00ffc87b82 */ /* 0x000e620000000a00 */
[----:B------:R-:W4:Y:S04]  /*1410*/  LDL R249, [R1+0x130] ;  /* 0x0001300001f97983 */ /* 0x000f280000100800 */
[----:B------:R-:W4:Y:S01]  /*1420*/  LDL R248, [R1+0x134] ;  /* 0x0001340001f87983 */ /* 0x000f220000100800 */
[----:B0-----:R-:W-:-:S03]  /*1430*/  IMAD.WIDE.U32 R20, R186, 0x10, R20 ;  /* 0x00000010ba147825 */ /* 0x001fc600078e0014 */
[----:B------:R-:W4:Y:S04]  /*1440*/  LDL.LU R228, [R1+0x70] ;  /* 0x0000700001e47983 */ /* 0x000f280000300800 */
[----:B------:R0:W3:Y:S01]  /*1450*/  LDG.E.128 R176, desc[UR14][R20.64] ;  /* 0x0000000e14b07981 */ /* 0x0000e2000c1e1d00 */
[----:B--2---:R-:W-:-:S03]  /*1460*/  IMAD.WIDE.U32 R180, R186, 0x10, R180 ;  /* 0x00000010bab47825 */ /* 0x004fc600078e00b4 */
[----:B------:R-:W2:Y:S04]  /*1470*/  LDL R247, [R1+0x118] ;  /* 0x0001180001f77983 */ /* 0x000ea80000100800 */
[----:B------:R-:W4:Y:S04]  /*1480*/  LDG.E.128 R180, desc[UR14][R180.64] ;  /* 0x0000000eb4b47981 */ /* 0x000f28000c1e1d00 */
[----:B------:R-:W2:Y:S01]  /*1490*/  LDL.LU R246, [R1+0x74] ;  /* 0x0000740001f67983 */ /* 0x000ea20000300800 */
[----:B------:R-:W-:-:S03]  /*14a0*/  ISETP.NE.AND.EX P3, PT, RZ, UR19, PT, P3 ;  /* 0x00000013ff007c0c */ /* 0x000fc6000bf65330 */
[----:B------:R-:W2:Y:S04]  /*14b0*/  LDL R245, [R1+0x11c] ;  /* 0x00011c0001f57983 */ /* 0x000ea80000100800 */
[----:B------:R-:W2:Y:S06]  /*14c0*/  LDL R244, [R1+0x124] ;  /* 0x0001240001f47983 */ /* 0x000eac0000100800 */
[----:B0-----:R-:W0:Y:S01]  /*14d0*/  @P3 LDC.64 R20, c[0x0][0x438] ;  /* 0x00010e00ff143b82 */ /* 0x001e220000000a00 */
[----:B---3--:R-:W-:-:S02]  /*14e0*/  HADD2.F32 R207, -RZ, R178.H0_H0 ;  /* 0x200000b2ffcf7230 */ /* 0x008fc40000004100 */
[--C-:B------:R-:W-:Y:S02]  /*14f0*/  HADD2.F32 R0, -RZ, R176.reuse.H0_H0 ;  /* 0x200000b0ff007230 */ /* 0x100fe40000004100 */
[----:B------:R-:W-:Y:S02]  /*1500*/  HADD2.F32 R206, -RZ, R176.H1_H1 ;  /* 0x300000b0ffce7230 */ /* 0x000fe40000004100 */
[--C-:B------:R-:W-:Y:S02]  /*1510*/  HADD2.F32 R205, -RZ, R177.reuse.H0_H0 ;  /* 0x200000b1ffcd7230 */ /* 0x100fe40000004100 */
[----:B------:R-:W-:Y:S02]  /*1520*/  HADD2.F32 R227, -RZ, R177.H1_H1 ;  /* 0x300000b1ffe37230 */ /* 0x000fe40000004100 */
[--C-:B----4-:R-:W-:Y:S02]  /*1530*/  HADD2.F32 R177, -RZ, R183.reuse.H0_H0 ;  /* 0x200000b7ffb17230 */ /* 0x110fe40000004100 */
[----:B------:R-:W-:-:S02]  /*1540*/  HADD2.F32 R176, -RZ, R183.H1_H1 ;  /* 0x300000b7ffb07230 */ /* 0x000fc40000004100 */
[----:B------:R-:W-:Y:S02]  /*1550*/  FADD.FTZ R183, R207, -UR12 ;  /* 0x8000000ccfb77e21 */ /* 0x000fe40008010000 */
[----:B------:R-:W3:Y:S01]  /*1560*/  LDL R207, [R1+0x128] ;  /* 0x0001280001cf7983 */ /* 0x000ee20000100800 */
[----:B0-----:R-:W-:-:S04]  /*1570*/  @P3 IMAD.WIDE.U32 R20, R186, 0x10, R20 ;  /* 0x00000010ba143825 */ /* 0x001fc800078e0014 */
[----:B------:R-:W-:Y:S01]  /*1580*/  FADD.FTZ R0, R0, -UR12 ;  /* 0x8000000c00007e21 */ /* 0x000fe20008010000 */
[----:B------:R-:W-:Y:S01]  /*1590*/  HADD2.F32 R226, -RZ, R178.H1_H1 ;  /* 0x300000b2ffe27230 */ /* 0x000fe20000004100 */
[----:B------:R1:W5:Y:S01]  /*15a0*/  @P3 LDG.E.128 R44, desc[UR14][R20.64] ;  /* 0x0000000e142c3981 */ /* 0x000362000c1e1d00 */
[--C-:B------:R-:W-:Y:S02]  /*15b0*/  HADD2.F32 R204, -RZ, R179.reuse.H0_H0 ;  /* 0x200000b3ffcc7230 */ /* 0x100fe40000004100 */
[----:B------:R-:W-:Y:S02]  /*15c0*/  HADD2.F32 R178, -RZ, R179.H1_H1 ;  /* 0x300000b3ffb27230 */ /* 0x000fe40000004100 */
[----:B------:R-:W-:Y:S01]  /*15d0*/  FMUL.FTZ R0, R0, UR13 ;  /* 0x0000000d00007c20 */ /* 0x000fe20008410000 */
[----:B------:R-:W-:Y:S02]  /*15e0*/  HADD2.F32 R203, -RZ, R180.H0_H0 ;  /* 0x200000b4ffcb7230 */ /* 0x000fe40000004100 */
[----:B------:R-:W-:-:S02]  /*15f0*/  HADD2.F32 R179, -RZ, R182.H1_H1 ;  /* 0x300000b6ffb37230 */ /* 0x000fc40000004100 */
[----:B-1----:R-:W-:-:S04]  /*1600*/  IMAD.WIDE.U32 R20, R186, 0x8, R200 ;  /* 0x00000008ba147825 */ /* 0x002fc800078e00c8 */
[--C-:B------:R-:W-:Y:S02]  /*1610*/  HADD2.F32 R201, -RZ, R181.reuse.H0_H0 ;  /* 0x200000b5ffc97230 */ /* 0x100fe40000004100 */
[----:B------:R-:W-:Y:S02]  /*1620*/  HADD2.F32 R200, -RZ, R181.H1_H1 ;  /* 0x300000b5ffc87230 */ /* 0x000fe40000004100 */
[----:B------:R-:W-:Y:S02]  /*1630*/  HADD2.F32 R202, -RZ, R180.H1_H1 ;  /* 0x300000b4ffca7230 */ /* 0x000fe40000004100 */
[----:B------:R-:W-:Y:S01]  /*1640*/  FFMA.FTZ R2, R0, R203, R2 ;  /* 0x000000cb00027223 */ /* 0x000fe20000010002 */
[----:B------:R-:W-:Y:S02]  /*1650*/  HADD2.F32 R181, -RZ, R182.H0_H0 ;  /* 0x200000b6ffb57230 */ /* 0x000fe40000004100 */
[----:B------:R-:W-:Y:S01]  /*1660*/  FADD.FTZ R182, R226, -UR12 ;  /* 0x8000000ce2b67e21 */ /* 0x000fe20008010000 */
[----:B------:R-:W-:Y:S01]  /*1670*/  FADD.FTZ R180, R204, -UR12 ;  /* 0x8000000cccb47e21 */ /* 0x000fe20008010000 */
[----:B------:R-:W4:Y:S04]  /*1680*/  LDL.LU R226, [R1+0x8c] ;  /* 0x00008c0001e27983 */ /* 0x000f280000300800 */
[----:B------:R-:W2:Y:S01]  /*1690*/  LDL.LU R204, [R1+0x84] ;  /* 0x0000840001cc7983 */ /* 0x000ea20000300800 */
[----:B------:R-:W-:-:S03]  /*16a0*/  FADD.FTZ R124, R124, R203 ;  /* 0x000000cb7c7c7221 */ /* 0x000fc60000010000 */
[----:B------:R0:W-:Y:S01]  /*16b0*/  STL [R1+0x80], R2 ;  /* 0x0000800201007387 */ /* 0x0001e20000100800 */
[----:B------:R-:W-:Y:S01]  /*16c0*/  FADD.FTZ R206, R206, -UR12 ;  /* 0x8000000ccece7e21 */ /* 0x000fe20008010000 */
[----:B------:R-:W-:Y:S01]  /*16d0*/  FADD.FTZ R205, R205, -UR12 ;  /* 0x8000000ccdcd7e21 */ /* 0x000fe20008010000 */
[----:B------:R-:W-:Y:S01]  /*16e0*/  FADD.FTZ R227, R227, -UR12 ;  /* 0x8000000ce3e37e21 */ /* 0x000fe20008010000 */
[----:B------:R-:W5:Y:S04]  /*16f0*/  LDG.E.64 R20, desc[UR14][R20.64] ;  /* 0x0000000e14147981 */ /* 0x000f68000c1e1b00 */
[----:B0-----:R0:W5:Y:S01]  /*1700*/  LDL.LU R2, [R1+0x138] ;  /* 0x0001380001027983 */ /* 0x0011620000300800 */
[----:B---3--:R-:W-:-:S03]  /*1710*/  FMUL.FTZ R207, R207, R203 ;  /* 0x000000cbcfcf7220 */ /* 0x008fc60000410000 */
[----:B------:R-:W3:Y:S01]  /*1720*/  LDL.LU R203, [R1+0x88] ;  /* 0x0000880001cb7983 */ /* 0x000ee20000300800 */
[----:B------:R-:W-:Y:S01]  /*1730*/  FMUL.FTZ R206, R206, UR13 ;  /* 0x0000000dcece7c20 */ /* 0x000fe20008410000 */
[----:B------:R-:W-:-:S03]  /*1740*/  FMUL.FTZ R205, R205, UR13 ;  /* 0x0000000dcdcd7c20 */ /* 0x000fc60008410000 */
[----:B--2---:R-:W-:-:S05]  /*1750*/  FFMA.FTZ R204, R206, R202, R204 ;  /* 0x000000cacecc7223 */ /* 0x004fca00000100cc */
[----:B------:R1:W-:Y:S02]  /*1760*/  STL [R1+0x84], R204 ;  /* 0x000084cc01007387 */ /* 0x0003e40000100800 */
[----:B-1----:R-:W-:-:S04]  /*1770*/  FMUL.FTZ R204, R227, UR13 ;  /* 0x0000000de3cc7c20 */ /* 0x002fc80008410000 */
[----:B----4-:R-:W-:Y:S01]  /*1780*/  FFMA.FTZ R226, R204, R200, R226 ;  /* 0x000000c8cce27223 */ /* 0x010fe200000100e2 */
[----:B---3--:R-:W-:-:S05]  /*1790*/  FFMA.FTZ R203, R205, R201, R203 ;  /* 0x000000c9cdcb7223 */ /* 0x008fca00000100cb */
[----:B------:R1:W-:Y:S04]  /*17a0*/  STL [R1+0x88], R203 ;  /* 0x000088cb01007387 */ /* 0x0003e80000100800 */
[----:B------:R2:W-:Y:S01]  /*17b0*/  STL [R1+0x8c], R226 ;  /* 0x00008ce201007387 */ /* 0x0005e20000100800 */
[----:B-1----:R-:W-:-:S03]  /*17c0*/  FMUL.FTZ R203, R183, UR13 ;  /* 0x0000000db7cb7c20 */ /* 0x002fc60008410000 */
[----:B--2---:R-:W2:Y:S04]  /*17d0*/  LDL R226, [R1+0x120] ;  /* 0x0001200001e27983 */ /* 0x004ea80000100800 */
[----:B------:R-:W3:Y:S04]  /*17e0*/  LDL.LU R183, [R1+0x7c] ;  /* 0x00007c0001b77983 */ /* 0x000ee80000300800 */
[----:B------:R-:W4:Y:S01]  /*17f0*/  LDL.LU R227, [R1+0x78] ;  /* 0x0000780001e37983 */ /* 0x000f220000300800 */
[----:B------:R-:W-:Y:S01]  /*1800*/  FADD.FTZ R178, R178, -UR12 ;  /* 0x8000000cb2b27e21 */ /* 0x000fe20008010000 */
[----:B------:R-:W-:Y:S01]  /*1810*/  FADD.FTZ R125, R125, R202 ;  /* 0x000000ca7d7d7221 */ /* 0x000fe20000010000 */
[----:B------:R-:W-:Y:S01]  /*1820*/  FMUL.FTZ R250, R250, R202 ;  /* 0x000000cafafa7220 */ /* 0x000fe20000410000 */
[----:B------:R-:W-:Y:S01]  /*1830*/  FADD.FTZ R126, R126, R201 ;  /* 0x000000c97e7e7221 */ /* 0x000fe20000010000 */
[----:B------:R-:W-:Y:S01]  /*1840*/  FMUL.FTZ R249, R249, R201 ;  /* 0x000000c9f9f97220 */ /* 0x000fe20000410000 */
[----:B------:R-:W-:Y:S01]  /*1850*/  FMUL.FTZ R202, R182, UR13 ;  /* 0x0000000db6ca7c20 */ /* 0x000fe20008410000 */
[----:B------:R-:W-:Y:S01]  /*1860*/  FADD.FTZ R127, R127, R200 ;  /* 0x000000c87f7f7221 */ /* 0x000fe20000010000 */
[----:B------:R-:W-:Y:S01]  /*1870*/  FMUL.FTZ R248, R248, R200 ;  /* 0x000000c8f8f87220 */ /* 0x000fe20000410000 */
[----:B------:R-:W-:Y:S01]  /*1880*/  FMUL.FTZ R201, R180, UR13 ;  /* 0x0000000db4c97c20 */ /* 0x000fe20008410000 */
[----:B------:R-:W-:Y:S01]  /*1890*/  FADD.FTZ R120, R120, R181 ;  /* 0x000000b578787221 */ /* 0x000fe20000010000 */
[-C--:B------:R-:W-:Y:S01]  /*18a0*/  FFMA.FTZ R228, R203, R181.reuse, R228 ;  /* 0x000000b5cbe47223 */ /* 0x080fe200000100e4 */
[----:B------:R-:W-:Y:S01]  /*18b0*/  FMUL.FTZ R247, R247, R181 ;  /* 0x000000b5f7f77220 */ /* 0x000fe20000410000 */
[----:B------:R-:W-:Y:S01]  /*18c0*/  FMUL.FTZ R200, R178, UR13 ;  /* 0x0000000db2c87c20 */ /* 0x000fe20008410000 */
[----:B------:R-:W-:Y:S01]  /*18d0*/  FADD.FTZ R181, RZ, R207 ;  /* 0x000000cfffb57221 */ /* 0x000fe20000010000 */
[----:B------:R-:W-:Y:S01]  /*18e0*/  FFMA.FTZ R182, R0, R207, RZ ;  /* 0x000000cf00b67223 */ /* 0x000fe200000100ff */
[----:B------:R-:W-:Y:S01]  /*18f0*/  FFMA.FTZ R246, R202, R179, R246 ;  /* 0x000000b3caf67223 */ /* 0x000fe200000100f6 */
[----:B------:R-:W-:Y:S01]  /*1900*/  STL [R1+0x70], R228 ;  /* 0x000070e401007387 */ /* 0x000fe20000100800 */
[----:B------:R-:W-:Y:S01]  /*1910*/  FADD.FTZ R181, R181, R250 ;  /* 0x000000fab5b57221 */ /* 0x000fe20000010000 */
[----:B------:R-:W-:Y:S01]  /*1920*/  FFMA.FTZ R182, R206, R250, R182 ;  /* 0x000000faceb67223 */ /* 0x000fe200000100b6 */
[----:B------:R-:W-:Y:S01]  /*1930*/  FADD.FTZ R121, R121, R179 ;  /* 0x000000b379797221 */ /* 0x000fe20000010000 */
[----:B------:R1:W-:Y:S01]  /*1940*/  STL [R1+0x74], R246 ;  /* 0x000074f601007387 */ /* 0x0003e20000100800 */
[----:B------:R-:W-:Y:S01]  /*1950*/  FADD.FTZ R181, R181, R249 ;  /* 0x000000f9b5b57221 */ /* 0x000fe20000010000 */
[----:B------:R-:W-:-:S03]  /*1960*/  FADD.FTZ R122, R122, R177 ;  /* 0x000000b17a7a7221 */ /* 0x000fc60000010000 */
[----:B------:R-:W-:Y:S01]  /*1970*/  FADD.FTZ R180, R181, R248 ;  /* 0x000000f8b5b47221 */ /* 0x000fe20000010000 */
[----:B-1----:R-:W-:Y:S01]  /*1980*/  FMUL.FTZ R246, R245, R179 ;  /* 0x000000b3f5f67220 */ /* 0x002fe20000410000 */
[----:B------:R-:W-:-:S04]  /*1990*/  FFMA.FTZ R179, R205, R249, R182 ;  /* 0x000000f9cdb37223 */ /* 0x000fc800000100b6 */
[----:B------:R-:W-:-:S04]  /*19a0*/  FFMA.FTZ R179, R204, R248, R179 ;  /* 0x000000f8ccb37223 */ /* 0x000fc800000100b3 */
[----:B------:R-:W-:-:S04]  /*19b0*/  FFMA.FTZ R179, R203, R247, R179 ;  /* 0x000000f7cbb37223 */ /* 0x000fc800000100b3 */
[----:B------:R-:W-:Y:S01]  /*19c0*/  FFMA.FTZ R179, R202, R246, R179 ;  /* 0x000000f6cab37223 */ /* 0x000fe200000100b3 */
[-C--:B------:R-:W-:Y:S01]  /*19d0*/  FMUL.FTZ R244, R244, R176.reuse ;  /* 0x000000b0f4f47220 */ /* 0x080fe20000410000 */
[----:B------:R-:W-:Y:S01]  /*19e0*/  FADD.FTZ R123, R123, R176 ;  /* 0x000000b07b7b7221 */ /* 0x000fe20000010000 */
[----:B---3--:R-:W-:Y:S01]  /*19f0*/  FFMA.FTZ R183, R200, R176, R183 ;  /* 0x000000b0c8b77223 */ /* 0x008fe200000100b7 */
[----:B----4-:R-:W-:-:S05]  /*1a00*/  FFMA.FTZ R227, R201, R177, R227 ;  /* 0x000000b1c9e37223 */ /* 0x010fca00000100e3 */
[----:B------:R1:W-:Y:S04]  /*1a10*/  STL [R1+0x78], R227 ;  /* 0x000078e301007387 */ /* 0x0003e80000100800 */
[----:B------:R0:W-:Y:S01]  /*1a20*/  STL [R1+0x7c], R183 ;  /* 0x00007cb701007387 */ /* 0x0001e20000100800 */
[----:B--2---:R-:W-:Y:S01]  /*1a30*/  FMUL.FTZ R245, R226, R177 ;  /* 0x000000b1e2f57220 */ /* 0x004fe20000410000 */
[----:B------:R-:W-:-:S04]  /*1a40*/  FADD.FTZ R177, R180, R247 ;  /* 0x000000f7b4b17221 */ /* 0x000fc80000010000 */
[----:B------:R-:W-:Y:S01]  /*1a50*/  FADD.FTZ R177, R177, R246 ;  /* 0x000000f6b1b17221 */ /* 0x000fe20000010000 */
[----:B------:R-:W-:-:S03]  /*1a60*/  FFMA.FTZ R179, R201, R245, R179 ;  /* 0x000000f5c9b37223 */ /* 0x000fc600000100b3 */
[----:B------:R-:W-:Y:S01]  /*1a70*/  FADD.FTZ R177, R177, R245 ;  /* 0x000000f5b1b17221 */ /* 0x000fe20000010000 */
[----:B-1----:R-:W-:Y:S01]  /*1a80*/  FFMA.FTZ R227, R200, R244, R179 ;  /* 0x000000f4c8e37223 */ /* 0x002fe200000100b3 */
[----:B------:R-:W-:Y:S02]  /*1a90*/  IADD3 R226, PT, PT, R186, 0x80, RZ ;  /* 0x00000080bae27810 */ /* 0x000fe40007ffe0ff */
[----:B0-----:R-:W-:-:S07]  /*1aa0*/  FADD.FTZ R228, R177, R244 ;  /* 0x000000f4b1e47221 */ /* 0x001fce0000010000 */
.L_x_10894:
[----:B------:R-:W-:Y:S05]  /*1ab0*/  BSYNC.RECONVERGENT B0 ;  /* 0x0000000000007941 */ /* 0x000fea0003800200 */
.L_x_10893:
[----:B------:R-:W-:Y:S04]  /*1ac0*/  BSSY.RECONVERGENT B0, `(.L_x_10895) ;  /* 0x0000071000007945 */ /* 0x000fe80003800200 */
[----:B------:R-:W-:Y:S05]  /*1ad0*/  @!P0 BRA `(.L_x_10896) ;  /* 0x0000000400bc8947 */ /* 0x000fea0003800000 */
[----:B------:R-:W0:Y:S01]  /*1ae0*/  LDC.64 R22, c[0x0][0x3a8] ;  /* 0x0000ea00ff167b82 */ /* 0x000e220000000a00 */
[----:B------:R-:W2:Y:S04]  /*1af0*/  LDL R243, [R1+0x108] ;  /* 0x0001080001f37983 */ /* 0x000ea80000100800 */
[----:B------:R-:W3:Y:S03]  /*1b00*/  LDL R242, [R1+0x10c] ;  /* 0x00010c0001f27983 */ /* 0x000ee60000100800 */
[----:B------:R-:W1:Y:S01]  /*1b10*/  LDC.64 R180, c[0x0][0x428] ;  /* 0x00010a00ffb47b82 */ /* 0x000e620000000a00 */
[----:B------:R-:W-:-:S07]  /*1b20*/  ISETP.NE.U32.AND P3, PT, RZ, UR18, PT ;  /* 0x00000012ff007c0c */ /* 0x000fce000bf65070 */
[----:B------:R-:W4:Y:S01]  /*1b30*/  LDC.64 R194, c[0x0][0x3b0] ;  /* 0x0000ec00ffc27b82 */ /* 0x000f220000000a00 */
[----:B0-----:R-:W-:-:S05]  /*1b40*/  IMAD.WIDE.U32 R22, R226, 0x10, R22 ;  /* 0x00000010e2167825 */ /* 0x001fca00078e0016 */
[----:B------:R0:W2:Y:S01]  /*1b50*/  LDG.E.128 R176, desc[UR14][R22.64] ;  /* 0x0000000e16b07981 */ /* 0x0000a2000c1e1d00 */
[----:B-1----:R-:W-:-:S06]  /*1b60*/  IMAD.WIDE.U32 R180, R226, 0x10, R180 ;  /* 0x00000010e2b47825 */ /* 0x002fcc00078e00b4 */
[----:B------:R-:W3:Y:S01]  /*1b70*/  LDG.E.128 R180, desc[UR14][R180.64] ;  /* 0x0000000eb4b47981 */ /* 0x000ee2000c1e1d00 */
[----:B------:R-:W-:-:S13]  /*1b80*/  ISETP.NE.AND.EX P3, PT, RZ, UR19, PT, P3 ;  /* 0x00000013ff007c0c */ /* 0x000fda000bf65330 */
[----:B0-----:R-:W0:Y:S02]  /*1b90*/  @P3 LDC.64 R22, c[0x0][0x438] ;  /* 0x00010e00ff163b82 */ /* 0x001e240000000a00 */
[----:B0-----:R-:W-:-:S05]  /*1ba0*/  @P3 IMAD.WIDE.U32 R22, R226, 0x10, R22 ;  /* 0x00000010e2163825 */ /* 0x001fca00078e0016 */
[----:B------:R4:W5:Y:S02]  /*1bb0*/  @P3 LDG.E.128 R40, desc[UR14][R22.64] ;  /* 0x0000000e16283981 */ /* 0x000964000c1e1d00 */
[----:B----4-:R-:W-:-:S06]  /*1bc0*/  IMAD.WIDE.U32 R22, R226, 0x8, R194 ;  /* 0x00000008e2167825 */ /* 0x010fcc00078e00c2 */
[----:B------:R-:W5:Y:S01]  /*1bd0*/  LDG.E.64 R22, desc[UR14][R22.64] ;  /* 0x0000000e16167981 */ /* 0x000f62000c1e1b00 */
[----:B--2---:R-:W-:Y:S02]  /*1be0*/  HADD2.F32 R196, -RZ, R176.H0_H0 ;  /* 0x200000b0ffc47230 */ /* 0x004fe40000004100 */
[----:B------:R-:W-:Y:S02]  /*1bf0*/  HADD2.F32 R238, -RZ, R177.H1_H1 ;  /* 0x300000b1ffee7230 */ /* 0x000fe40000004100 */
[--C-:B------:R-:W-:Y:S02]  /*1c00*/  HADD2.F32 R236, -RZ, R178.reuse.H0_H0 ;  /* 0x200000b2ffec7230 */ /* 0x100fe40000004100 */
[----:B------:R-:W-:Y:S02]  /*1c10*/  HADD2.F32 R237, -RZ, R178.H1_H1 ;  /* 0x300000b2ffed7230 */ /* 0x000fe40000004100 */
[----:B------:R-:W-:Y:S02]  /*1c20*/  HADD2.F32 R197, -RZ, R179.H0_H0 ;  /* 0x200000b3ffc57230 */ /* 0x000fe40000004100 */
[----:B------:R-:W-:Y:S01]  /*1c30*/  FADD.FTZ R241, R196, -UR12 ;  /* 0x8000000cc4f17e21 */ /* 0x000fe20008010000 */
[----:B------:R-:W-:-:S02]  /*1c40*/  HADD2.F32 R199, -RZ, R176.H1_H1 ;  /* 0x300000b0ffc77230 */ /* 0x000fc40000004100 */
[----:B------:R-:W-:Y:S02]  /*1c50*/  HADD2.F32 R198, -RZ, R177.H0_H0 ;  /* 0x200000b1ffc67230 */ /* 0x000fe40000004100 */
[----:B------:R-:W-:Y:S01]  /*1c60*/  FADD.FTZ R196, R238, -UR12 ;  /* 0x8000000ceec47e21 */ /* 0x000fe20008010000 */
[----:B------:R-:W-:Y:S01]  /*1c70*/  HADD2.F32 R178, -RZ, R179.H1_H1 ;  /* 0x300000b3ffb27230 */ /* 0x000fe20000004100 */
[----:B------:R-:W2:Y:S01]  /*1c80*/  LDL R238, [R1+0xfc] ;  /* 0x0000fc0001ee7983 */ /* 0x000ea20000100800 */
[--C-:B---3--:R-:W-:Y:S02]  /*1c90*/  HADD2.F32 R193, -RZ, R181.reuse.H0_H0 ;  /* 0x200000b5ffc17230 */ /* 0x108fe40000004100 */
[----:B------:R-:W-:Y:S02]  /*1ca0*/  HADD2.F32 R187, -RZ, R181.H1_H1 ;  /* 0x300000b5ffbb7230 */ /* 0x000fe40000004100 */
[--C-:B------:R-:W-:Y:S02]  /*1cb0*/  HADD2.F32 R177, -RZ, R183.reuse.H0_H0 ;  /* 0x200000b7ffb17230 */ /* 0x100fe40000004100 */
[----:B------:R-:W-:-:S02]  /*1cc0*/  HADD2.F32 R176, -RZ, R183.H1_H1 ;  /* 0x300000b7ffb07230 */ /* 0x000fc40000004100 */
[----:B------:R-:W-:Y:S01]  /*1cd0*/  FADD.FTZ R183, R236, -UR12 ;  /* 0x8000000cecb77e21 */ /* 0x000fe20008010000 */
[--C-:B------:R-:W-:Y:S01]  /*1ce0*/  HADD2.F32 R181, -RZ, R182.reuse.H0_H0 ;  /* 0x200000b6ffb57230 */ /* 0x100fe20000004100 */
[----:B------:R-:W3:Y:S01]  /*1cf0*/  LDL R236, [R1+0x114] ;  /* 0x0001140001ec7983 */ /* 0x000ee20000100800 */
[----:B------:R-:W-:Y:S02]  /*1d00*/  HADD2.F32 R179, -RZ, R182.H1_H1 ;  /* 0x300000b6ffb37230 */ /* 0x000fe40000004100 */
[----:B------:R-:W-:Y:S01]  /*1d10*/  FADD.FTZ R182, R237, -UR12 ;  /* 0x8000000cedb67e21 */ /* 0x000fe20008010000 */
[--C-:B------:R-:W-:Y:S01]  /*1d20*/  HADD2.F32 R195, -RZ, R180.reuse.H0_H0 ;  /* 0x200000b4ffc37230 */ /* 0x100fe20000004100 */
[----:B------:R-:W4:Y:S01]  /*1d30*/  LDL.LU R237, [R1+0x6c] ;  /* 0x00006c0001ed7983 */ /* 0x000f220000300800 */
[----:B------:R-:W-:Y:S02]  /*1d40*/  HADD2.F32 R194, -RZ, R180.H1_H1 ;  /* 0x300000b4ffc27230 */ /* 0x000fe40000004100 */
[----:B------:R-:W-:-:S02]  /*1d50*/  FADD.FTZ R180, R197, -UR12 ;  /* 0x8000000cc5b47e21 */ /* 0x000fc40008010000 */
[----:B------:R-:W2:Y:S01]  /*1d60*/  LDL.LU R197, [R1+0x60] ;  /* 0x0000600001c57983 */ /* 0x000ea20000300800 */
[----:B------:R-:W-:Y:S01]  /*1d70*/  FADD.FTZ R240, R199, -UR12 ;  /* 0x8000000cc7f07e21 */ /* 0x000fe20008010000 */
[----:B------:R-:W-:Y:S01]  /*1d80*/  FMUL.FTZ R199, R241, UR13 ;  /* 0x0000000df1c77c20 */ /* 0x000fe20008410000 */
[----:B------:R-:W-:Y:S01]  /*1d90*/  FADD.FTZ R239, R198, -UR12 ;  /* 0x8000000cc6ef7e21 */ /* 0x000fe20008010000 */
[----:B------:R-:W3:Y:S01]  /*1da0*/  LDL R241, [R1+0x110] ;  /* 0x0001100001f17983 */ /* 0x000ee20000100800 */
[----:B------:R-:W-:Y:S01]  /*1db0*/  FMUL.FTZ R198, R240, UR13 ;  /* 0x0000000df0c67c20 */ /* 0x000fe20008410000 */
[----:B------:R-:W-:Y:S01]  /*1dc0*/  FADD.FTZ R116, R116, R195 ;  /* 0x000000c374747221 */ /* 0x000fe20000010000 */
[-C--:B------:R-:W-:Y:S01]  /*1dd0*/  FMUL.FTZ R243, R243, R195.reuse ;  /* 0x000000c3f3f37220 */ /* 0x080fe20000410000 */
[----:B------:R-:W4:Y:S01]  /*1de0*/  LDL.LU R240, [R1+0x68] ;  /* 0x0000680001f07983 */ /* 0x000f220000300800 */
[----:B--2---:R-:W-:-:S03]  /*1df0*/  FFMA.FTZ R197, R199, R195, R197 ;  /* 0x000000c3c7c57223 */ /* 0x004fc600000100c5 */
[----:B------:R-:W2:Y:S01]  /*1e00*/  LDL.LU R195, [R1+0x64] ;  /* 0x0000640001c37983 */ /* 0x000ea20000300800 */
[----:B------:R-:W-:Y:S01]  /*1e10*/  FADD.FTZ R117, R117, R194 ;  /* 0x000000c275757221 */ /* 0x000fe20000010000 */
[-C--:B------:R-:W-:Y:S02]  /*1e20*/  FMUL.FTZ R242, R242, R194.reuse ;  /* 0x000000c2f2f27220 */ /* 0x080fe40000410000 */
[----:B------:R0:W-:Y:S02]  /*1e30*/  STL [R1+0x60], R197 ;  /* 0x000060c501007387 */ /* 0x0001e40000100800 */
[----:B0-----:R-:W-:Y:S02]  /*1e40*/  FMUL.FTZ R197, R239, UR13 ;  /* 0x0000000defc57c20 */ /* 0x001fe40008410000 */
[----:B------:R-:W3:Y:S01]  /*1e50*/  LDL R239, [R1+0xf8] ;  /* 0x0000f80001ef7983 */ /* 0x000ee20000100800 */
[----:B------:R-:W-:Y:S01]  /*1e60*/  FADD.FTZ R118, R118, R193 ;  /* 0x000000c176767221 */ /* 0x000fe20000010000 */
[----:B----4-:R-:W-:Y:S01]  /*1e70*/  FFMA.FTZ R240, R197, R193, R240 ;  /* 0x000000c1c5f07223 */ /* 0x010fe200000100f0 */
[----:B--2---:R-:W-:-:S02]  /*1e80*/  FFMA.FTZ R195, R198, R194, R195 ;  /* 0x000000c2c6c37223 */ /* 0x004fc400000100c3 */
[----:B------:R-:W2:Y:S01]  /*1e90*/  LDL.LU R194, [R1+0x50] ;  /* 0x0000500001c27983 */ /* 0x000ea20000300800 */
[----:B---3--:R-:W-:-:S03]  /*1ea0*/  FMUL.FTZ R241, R241, R193 ;  /* 0x000000c1f1f17220 */ /* 0x008fc60000410000 */
[----:B------:R0:W-:Y:S01]  /*1eb0*/  STL [R1+0x64], R195 ;  /* 0x000064c301007387 */ /* 0x0001e20000100800 */
[----:B------:R-:W-:-:S03]  /*1ec0*/  FMUL.FTZ R196, R196, UR13 ;  /* 0x0000000dc4c47c20 */ /* 0x000fc60008410000 */
[----:B------:R-:W3:Y:S01]  /*1ed0*/  LDL.LU R193, [R1+0x54] ;  /* 0x0000540001c17983 */ /* 0x000ee20000300800 */
[-C--:B------:R-:W-:Y:S01]  /*1ee0*/  FFMA.FTZ R237, R196, R187.reuse, R237 ;  /* 0x000000bbc4ed7223 */ /* 0x080fe200000100ed */
[----:B------:R-:W-:Y:S02]  /*1ef0*/  FADD.FTZ R119, R119, R187 ;  /* 0x000000bb77777221 */ /* 0x000fe40000010000 */
[----:B------:R1:W-:Y:S01]  /*1f00*/  STL [R1+0x68], R240 ;  /* 0x000068f001007387 */ /* 0x0003e20000100800 */
[----:B0-----:R-:W-:Y:S01]  /*1f10*/  FMUL.FTZ R195, R183, UR13 ;  /* 0x0000000db7c37c20 */ /* 0x001fe20008410000 */
[----:B-1----:R-:W-:Y:S02]  /*1f20*/  FMUL.FTZ R240, R236, R187 ;  /* 0x000000bbecf07220 */ /* 0x002fe40000410000 */
[----:B------:R-:W4:Y:S04]  /*1f30*/  LDL.LU R187, [R1+0x58] ;  /* 0x0000580001bb7983 */ /* 0x000f280000300800 */
[----:B------:R0:W-:Y:S01]  /*1f40*/  STL [R1+0x6c], R237 ;  /* 0x00006ced01007387 */ /* 0x0001e20000100800 */
[----:B------:R-:W-:Y:S01]  /*1f50*/  FADD.FTZ R112, R112, R181 ;  /* 0x000000b570707221 */ /* 0x000fe20000010000 */
[----:B------:R-:W-:-:S02]  /*1f60*/  FMUL.FTZ R239, R239, R181 ;  /* 0x000000b5efef7220 */ /* 0x000fc40000410000 */
[----:B------:R-:W4:Y:S04]  /*1f70*/  LDL R236, [R1+0x104] ;  /* 0x0001040001ec7983 */ /* 0x000f280000100800 */
[----:B0-----:R-:W4:Y:S01]  /*1f80*/  LDL R237, [R1+0x100] ;  /* 0x0001000001ed7983 */ /* 0x001f220000100800 */
[----:B--2---:R-:W-:Y:S01]  /*1f90*/  FFMA.FTZ R194, R195, R181, R194 ;  /* 0x000000b5c3c27223 */ /* 0x004fe200000100c2 */
[----:B------:R-:W-:Y:S02]  /*1fa0*/  FADD.FTZ R181, R228, R243 ;  /* 0x000000f3e4b57221 */ /* 0x000fe40000010000 */
[----:B------:R-:W2:Y:S01]  /*1fb0*/  LDL.LU R228, [R1+0x5c] ;  /* 0x00005c0001e47983 */ /* 0x000ea20000300800 */
[----:B------:R-:W-:-:S03]  /*1fc0*/  FFMA.FTZ R183, R199, R243, R227 ;  /* 0x000000f3c7b77223 */ /* 0x000fc600000100e3 */
[----:B------:R0:W-:Y:S01]  /*1fd0*/  STL [R1+0x50], R194 ;  /* 0x000050c201007387 */ /* 0x0001e20000100800 */
[----:B------:R-:W-:Y:S01]  /*1fe0*/  FADD.FTZ R181, R181, R242 ;  /* 0x000000f2b5b57221 */ /* 0x000fe20000010000 */
[----:B------:R-:W-:Y:S01]  /*1ff0*/  FFMA.FTZ R183, R198, R242, R183 ;  /* 0x000000f2c6b77223 */ /* 0x000fe200000100b7 */
[----:B0-----:R-:W-:-:S04]  /*2000*/  FMUL.FTZ R194, R182, UR13 ;  /* 0x0000000db6c27c20 */ /* 0x001fc80008410000 */
[-C--:B---3--:R-:W-:Y:S01]  /*2010*/  FFMA.FTZ R193, R194, R179.reuse, R193 ;  /* 0x000000b3c2c17223 */ /* 0x088fe200000100c1 */
[----:B------:R-:W-:Y:S01]  /*2020*/  FADD.FTZ R113, R113, R179 ;  /* 0x000000b371717221 */ /* 0x000fe20000010000 */
[----:B------:R-:W-:Y:S01]  /*2030*/  FMUL.FTZ R238, R238, R179 ;  /* 0x000000b3eeee7220 */ /* 0x000fe20000410000 */
[----:B------:R-:W-:Y:S01]  /*2040*/  FADD.FTZ R179, R181, R241 ;  /* 0x000000f1b5b37221 */ /* 0x000fe20000010000 */
[----:B------:R-:W-:Y:S01]  /*2050*/  FFMA.FTZ R183, R197, R241, R183 ;  /* 0x000000f1c5b77223 */ /* 0x000fe200000100b7 */
[----:B------:R0:W-:Y:S02]  /*2060*/  STL [R1+0x54], R193 ;  /* 0x000054c101007387 */ /* 0x0001e40000100800 */
[----:B------:R-:W-:Y:S01]  /*2070*/  FADD.FTZ R179, R179, R240 ;  /* 0x000000f0b3b37221 */ /* 0x000fe20000010000 */
[----:B------:R-:W-:Y:S01]  /*2080*/  FFMA.FTZ R183, R196, R240, R183 ;  /* 0x000000f0c4b77223 */ /* 0x000fe200000100b7 */
[----:B------:R-:W-:Y:S01]  /*2090*/  FADD.FTZ R178, R178, -UR12 ;  /* 0x8000000cb2b27e21 */ /* 0x000fe20008010000 */
[----:B0-----:R-:W-:Y:S01]  /*20a0*/  FMUL.FTZ R193, R180, UR13 ;  /* 0x0000000db4c17c20 */ /* 0x001fe20008410000 */
[----:B------:R-:W-:-:S03]  /*20b0*/  FADD.FTZ R114, R114, R177 ;  /* 0x000000b172727221 */ /* 0x000fc60000010000 */
[-C--:B----4-:R-:W-:Y:S01]  /*20c0*/  FFMA.FTZ R187, R193, R177.reuse, R187 ;  /* 0x000000b1c1bb7223 */ /* 0x090fe200000100bb */
[----:B------:R-:W-:Y:S01]  /*20d0*/  FMUL.FTZ R237, R237, R177 ;  /* 0x000000b1eded7220 */ /* 0x000fe20000410000 */
[----:B------:R-:W-:Y:S01]  /*20e0*/  FADD.FTZ R179, R179, R239 ;  /* 0x000000efb3b37221 */ /* 0x000fe20000010000 */
[----:B------:R-:W-:Y:S02]  /*20f0*/  FFMA.FTZ R177, R195, R239, R183 ;  /* 0x000000efc3b17223 */ /* 0x000fe400000100b7 */
[----:B------:R0:W-:Y:S01]  /*2100*/  STL [R1+0x58], R187 ;  /* 0x000058bb01007387 */ /* 0x0001e20000100800 */
[----:B------:R-:W-:Y:S01]  /*2110*/  FADD.FTZ R179, R179, R238 ;  /* 0x000000eeb3b37221 */ /* 0x000fe20000010000 */
[----:B------:R-:W-:Y:S01]  /*2120*/  FFMA.FTZ R177, R194, R238, R177 ;  /* 0x000000eec2b17223 */ /* 0x000fe200000100b1 */
[----:B------:R-:W-:Y:S01]  /*2130*/  FMUL.FTZ R236, R236, R176 ;  /* 0x000000b0ecec7220 */ /* 0x000fe20000410000 */
[----:B0-----:R-:W-:Y:S01]  /*2140*/  FMUL.FTZ R187, R178, UR13 ;  /* 0x0000000db2bb7c20 */ /* 0x001fe20008410000 */
[----:B------:R-:W-:Y:S01]  /*2150*/  FADD.FTZ R179, R179, R237 ;  /* 0x000000edb3b37221 */ /* 0x000fe20000010000 */
[----:B------:R-:W-:Y:S01]  /*2160*/  FFMA.FTZ R177, R193, R237, R177 ;  /* 0x000000edc1b17223 */ /* 0x000fe200000100b1 */
[----:B------:R-:W-:Y:S01]  /*2170*/  FADD.FTZ R115, R115, R176 ;  /* 0x000000b073737221 */ /* 0x000fe20000010000 */
[----:B------:R-:W-:-:S02]  /*2180*/  IADD3 R226, PT, PT, R226, 0x80, RZ ;  /* 0x00000080e2e27810 */ /* 0x000fc40007ffe0ff */
[C---:B------:R-:W-:Y:S01]  /*2190*/  FFMA.FTZ R227, R187.reuse, R236, R177 ;  /* 0x000000ecbbe37223 */ /* 0x040fe200000100b1 */
[----:B--2---:R-:W-:-:S05]  /*21a0*/  FFMA.FTZ R228, R187, R176, R228 ;  /* 0x000000b0bbe47223 */ /* 0x004fca00000100e4 */
[----:B------:R0:W-:Y:S02]  /*21b0*/  STL [R1+0x5c], R228 ;  /* 0x00005ce401007387 */ /* 0x0001e40000100800 */
[----:B0-----:R-:W-:-:S07]  /*21c0*/  FADD.FTZ R228, R179, R236 ;  /* 0x000000ecb3e47221 */ /* 0x001fce0000010000 */
.L_x_10896:
[----:B------:R-:W-:Y:S05]  /*21d0*/  BSYNC.RECONVERGENT B0 ;  /* 0x0000000000007941 */ /* 0x000fea0003800200 */
.L_x_10895:
[----:B------:R-:W-:Y:S04]  /*21e0*/  BSSY.RECONVERGENT B0, `(.L_x_10897) ;  /* 0x0000073000007945 */ /* 0x000fe80003800200 */
[----:B------:R-:W-:Y:S05]  /*21f0*/  @!P1 BRA `(.L_x_10898) ;  /* 0x0000000400c49947 */ /* 0x000fea0003800000 */
[----:B------:R-:W0:Y:S01]  /*2200*/  LDC.64 R14, c[0x0][0x3a8] ;  /* 0x0000ea00ff0e7b82 */ /* 0x000e220000000a00 */
[----:B------:R1:W-:Y:S07]  /*2210*/  STL [R1+0x138], R0 ;  /* 0x0001380001007387 */ /* 0x0003ee0000100800 */
[----:B------:R-:W2:Y:S01]  /*2220*/  LDC.64 R24, c[0x0][0x428] ;  /* 0x00010a00ff187b82 */ /* 0x000ea20000000a00 */
[----:B------:R-:W-:Y:S01]  /*2230*/  ISETP.NE.U32.AND P3, PT, RZ, UR18, PT ;  /* 0x00000012ff007c0c */ /* 0x000fe2000bf65070 */
[----:B-1----:R-:W3:Y:S01]  /*2240*/  LDL.LU R0, [R1+0x40] ;  /* 0x0000400001007983 */ /* 0x002ee20000300800 */
[----:B0-----:R-:W-:-:S04]  /*2250*/  IMAD.WIDE.U32 R14, R226, 0x10, R14 ;  /* 0x00000010e20e7825 */ /* 0x001fc800078e000e */
[----:B--2---:R-:W-:Y:S01]  /*2260*/  IMAD.WIDE.U32 R24, R226, 0x10, R24 ;  /* 0x00000010e2187825 */ /* 0x004fe200078e0018 */
[----:B------:R-:W2:Y:S04]  /*2270*/  LDG.E.128 R16, desc[UR14][R14.64] ;  /* 0x0000000e0e107981 */ /* 0x000ea8000c1e1d00 */
[----:B------:R0:W4:Y:S01]  /*2280*/  LDG.E.128 R176, desc[UR14][R24.64] ;  /* 0x0000000e18b07981 */ /* 0x000122000c1e1d00 */
[----:B------:R-:W-:-:S03]  /*2290*/  ISETP.NE.AND.EX P3, PT, RZ, UR19, PT, P3 ;  /* 0x00000013ff007c0c */ /* 0x000fc6000bf65330 */
[----:B------:R-:W3:Y:S04]  /*22a0*/  LDL R235, [R1+0xe8] ;  /* 0x0000e80001eb7983 */ /* 0x000ee80000100800 */
[----:B------:R-:W3:Y:S01]  /*22b0*/  LDL R234, [R1+0xec] ;  /* 0x0000ec0001ea7983 */ /* 0x000ee20000100800 */
[----:B0-----:R-:W0:Y:S03]  /*22c0*/  LDC.64 R24, c[0x0][0x3b0] ;  /* 0x0000ec00ff187b82 */ /* 0x001e260000000a00 */
[----:B------:R-:W3:Y:S05]  /*22d0*/  LDL R233, [R1+0xf0] ;  /* 0x0000f00001e97983 */ /* 0x000eea0000100800 */
[----:B------:R-:W1:Y:S02]  /*22e0*/  @P3 LDC.64 R14, c[0x0][0x438] ;  /* 0x00010e00ff0e3b82 */ /* 0x000e640000000a00 */
[----:B-1----:R-:W-:-:S05]  /*22f0*/  @P3 IMAD.WIDE.U32 R14, R226, 0x10, R14 ;  /* 0x00000010e20e3825 */ /* 0x002fca00078e000e */
[----:B------:R0:W5:Y:S02]  /*2300*/  @P3 LDG.E.128 R36, desc[UR14][R14.64] ;  /* 0x0000000e0e243981 */ /* 0x000164000c1e1d00 */
[----:B0-----:R-:W-:-:S05]  /*2310*/  IMAD.WIDE.U32 R14, R226, 0x8, R24 ;  /* 0x00000008e20e7825 */ /* 0x001fca00078e0018 */
[----:B------:R0:W5:Y:S01]  /*2320*/  LDG.E.64 R24, desc[UR14][R14.64] ;  /* 0x0000000e0e187981 */ /* 0x000162000c1e1b00 */
[--C-:B--2---:R-:W-:Y:S02]  /*2330*/  HADD2.F32 R181, -RZ, R16.reuse.H0_H0 ;  /* 0x20000010ffb57230 */ /* 0x104fe40000004100 */
[----:B------:R-:W-:Y:S02]  /*2340*/  HADD2.F32 R192, -RZ, R16.H1_H1 ;  /* 0x30000010ffc07230 */ /* 0x000fe40000004100 */
[--C-:B------:R-:W-:Y:S02]  /*2350*/  HADD2.F32 R183, -RZ, R17.reuse.H0_H0 ;  /* 0x20000011ffb77230 */ /* 0x100fe40000004100 */
[----:B------:R-:W-:Y:S02]  /*2360*/  HADD2.F32 R230, -RZ, R17.H1_H1 ;  /* 0x30000011ffe67230 */ /* 0x000fe40000004100 */
[--C-:B------:R-:W-:Y:S02]  /*2370*/  HADD2.F32 R225, -RZ, R18.reuse.H0_H0 ;  /* 0x20000012ffe17230 */ /* 0x100fe40000004100 */
[----:B------:R-:W-:-:S02]  /*2380*/  HADD2.F32 R229, -RZ, R18.H1_H1 ;  /* 0x30000012ffe57230 */ /* 0x000fc40000004100 */
[--C-:B------:R-:W-:Y:S02]  /*2390*/  HADD2.F32 R182, -RZ, R19.reuse.H0_H0 ;  /* 0x20000013ffb67230 */ /* 0x100fe40000004100 */
[--C-:B----4-:R-:W-:Y:S02]  /*23a0*/  HADD2.F32 R18, -RZ, R176.reuse.H0_H0 ;  /* 0x200000b0ff127230 */ /* 0x110fe40000004100 */
[----:B------:R-:W-:Y:S02]  /*23b0*/  HADD2.F32 R17, -RZ, R176.H1_H1 ;  /* 0x300000b0ff117230 */ /* 0x000fe40000004100 */
[----:B------:R-:W-:Y:S01]  /*23c0*/  FADD.FTZ R176, R181, -UR12 ;  /* 0x8000000cb5b07e21 */ /* 0x000fe20008010000 */
[----:B------:R-:W-:Y:S02]  /*23d0*/  HADD2.F32 R19, -RZ, R19.H1_H1 ;  /* 0x30000013ff137230 */ /* 0x000fe40000004100 */
[----:B------:R-:W-:Y:S01]  /*23e0*/  FADD.FTZ R232, R192, -UR12 ;  /* 0x8000000cc0e87e21 */ /* 0x000fe20008010000 */
[----:B------:R-:W-:Y:S01]  /*23f0*/  FADD.FTZ R231, R183, -UR12 ;  /* 0x8000000cb7e77e21 */ /* 0x000fe20008010000 */
[----:B0-----:R-:W-:-:S02]  /*2400*/  HADD2.F32 R15, -RZ, R178.H0_H0 ;  /* 0x200000b2ff0f7230 */ /* 0x001fc40000004100 */
[----:B------:R-:W-:Y:S01]  /*2410*/  FADD.FTZ R183, R230, -UR12 ;  /* 0x8000000ce6b77e21 */ /* 0x000fe20008010000 */
[----:B------:R-:W-:Y:S02]  /*2420*/  HADD2.F32 R14, -RZ, R178.H1_H1 ;  /* 0x300000b2ff0e7230 */ /* 0x000fe40000004100 */
[----:B------:R-:W-:Y:S01]  /*2430*/  FADD.FTZ R181, R225, -UR12 ;  /* 0x8000000ce1b57e21 */ /* 0x000fe20008010000 */
[--C-:B------:R-:W-:Y:S01]  /*2440*/  HADD2.F32 R16, -RZ, R177.reuse.H0_H0 ;  /* 0x200000b1ff107230 */ /* 0x100fe20000004100 */
[----:B------:R-:W2:Y:S01]  /*2450*/  LDL R230, [R1+0xdc] ;  /* 0x0000dc0001e67983 */ /* 0x000ea20000100800 */
[----:B------:R-:W-:Y:S02]  /*2460*/  HADD2.F32 R180, -RZ, R177.H1_H1 ;  /* 0x300000b1ffb47230 */ /* 0x000fe40000004100 */
[----:B------:R-:W-:Y:S01]  /*2470*/  FADD.FTZ R178, R229, -UR12 ;  /* 0x8000000ce5b27e21 */ /* 0x000fe20008010000 */
[----:B------:R-:W-:Y:S01]  /*2480*/  FMUL.FTZ R192, R176, UR13 ;  /* 0x0000000db0c07c20 */ /* 0x000fe20008410000 */
[----:B------:R-:W4:Y:S01]  /*2490*/  LDL R225, [R1+0xf4] ;  /* 0x0000f40001e17983 */ /* 0x000f220000100800 */
[----:B------:R-:W-:Y:S01]  /*24a0*/  FADD.FTZ R177, R182, -UR12 ;  /* 0x8000000cb6b17e21 */ /* 0x000fe20008010000 */
[----:B------:R-:W-:Y:S01]  /*24b0*/  FADD.FTZ R176, R19, -UR12 ;  /* 0x8000000c13b07e21 */ /* 0x000fe20008010000 */
[----:B------:R-:W-:Y:S01]  /*24c0*/  FMUL.FTZ R19, R232, UR13 ;  /* 0x0000000de8137c20 */ /* 0x000fe20008410000 */
[----:B------:R-:W2:Y:S04]  /*24d0*/  LDL.LU R229, [R1+0x4c] ;  /* 0x00004c0001e57983 */ /* 0x000ea80000300800 */
[----:B------:R-:W4:Y:S04]  /*24e0*/  LDL.LU R182, [R1+0x48] ;  /* 0x0000480001b67983 */ /* 0x000f280000300800 */
[----:B------:R-:W2:Y:S01]  /*24f0*/  LDL.LU R232, [R1+0x44] ;  /* 0x0000440001e87983 */ /* 0x000ea20000300800 */
[----:B------:R-:W-:Y:S01]  /*2500*/  FADD.FTZ R108, R108, R18 ;  /* 0x000000126c6c7221 */ /* 0x000fe20000010000 */
[-C--:B---3--:R-:W-:Y:S01]  /*2510*/  FFMA.FTZ R0, R192, R18.reuse, R0 ;  /* 0x00000012c0007223 */ /* 0x088fe20000010000 */
[----:B------:R-:W-:Y:S01]  /*2520*/  FMUL.FTZ R235, R235, R18 ;  /* 0x00000012ebeb7220 */ /* 0x000fe20000410000 */
[----:B------:R-:W-:Y:S01]  /*2530*/  FMUL.FTZ R18, R231, UR13 ;  /* 0x0000000de7127c20 */ /* 0x000fe20008410000 */
[----:B------:R-:W-:Y:S01]  /*2540*/  FADD.FTZ R109, R109, R17 ;  /* 0x000000116d6d7221 */ /* 0x000fe20000010000 */
[----:B------:R-:W-:Y:S01]  /*2550*/  FMUL.FTZ R234, R234, R17 ;  /* 0x00000011eaea7220 */ /* 0x000fe20000410000 */
[----:B------:R0:W-:Y:S01]  /*2560*/  STL [R1+0x40], R0 ;  /* 0x0000400001007387 */ /* 0x0001e20000100800 */
[----:B------:R-:W-:Y:S01]  /*2570*/  FADD.FTZ R110, R110, R16 ;  /* 0x000000106e6e7221 */ /* 0x000fe20000010000 */
[----:B------:R-:W-:-:S02]  /*2580*/  FMUL.FTZ R233, R233, R16 ;  /* 0x00000010e9e97220 */ /* 0x000fc40000410000 */
[----:B0-----:R0:W5:Y:S04]  /*2590*/  LDL.LU R0, [R1+0x138] ;  /* 0x0001380001007983 */ /* 0x0011680000300800 */
[----:B------:R-:W3:Y:S01]  /*25a0*/  LDL R231, [R1+0xd8] ;  /* 0x0000d80001e77983 */ /* 0x000ee20000100800 */
[----:B------:R-:W-:Y:S01]  /*25b0*/  FADD.FTZ R111, R111, R180 ;  /* 0x000000b46f6f7221 */ /* 0x000fe20000010000 */
[----:B----4-:R-:W-:Y:S01]  /*25c0*/  FFMA.FTZ R182, R18, R16, R182 ;  /* 0x0000001012b67223 */ /* 0x010fe200000100b6 */
[----:B--2---:R-:W-:Y:S01]  /*25d0*/  FFMA.FTZ R232, R19, R17, R232 ;  /* 0x0000001113e87223 */ /* 0x004fe200000100e8 */
[----:B------:R-:W-:Y:S01]  /*25e0*/  FMUL.FTZ R17, R183, UR13 ;  /* 0x0000000db7117c20 */ /* 0x000fe20008410000 */
[----:B------:R-:W-:-:S03]  /*25f0*/  FMUL.FTZ R16, R181, UR13 ;  /* 0x0000000db5107c20 */ /* 0x000fc60008410000 */
[-C--:B------:R-:W-:Y:S01]  /*2600*/  FFMA.FTZ R229, R17, R180.reuse, R229 ;  /* 0x000000b411e57223 */ /* 0x080fe200000100e5 */
[----:B------:R1:W-:Y:S04]  /*2610*/  STL [R1+0x44], R232 ;  /* 0x000044e801007387 */ /* 0x0003e80000100800 */
[----:B------:R-:W-:Y:S04]  /*2620*/  STL [R1+0x48], R182 ;  /* 0x000048b601007387 */ /* 0x000fe80000100800 */
[----:B------:R-:W2:Y:S01]  /*2630*/  LDL.LU R181, [R1+0x30] ;  /* 0x0000300001b57983 */ /* 0x000ea20000300800 */
[----:B-1----:R-:W-:-:S03]  /*2640*/  FMUL.FTZ R232, R225, R180 ;  /* 0x000000b4e1e87220 */ /* 0x002fc60000410000 */
[----:B------:R1:W-:Y:S01]  /*2650*/  STL [R1+0x4c], R229 ;  /* 0x00004ce501007387 */ /* 0x0003e20000100800 */
[----:B------:R-:W-:-:S03]  /*2660*/  FADD.FTZ R180, R228, R235 ;  /* 0x000000ebe4b47221 */ /* 0x000fc60000010000 */
[----:B-1----:R-:W4:Y:S04]  /*2670*/  LDL.LU R229, [R1+0x38] ;  /* 0x0000380001e57983 */ /* 0x002f280000300800 */
[----:B------:R-:W4:Y:S04]  /*2680*/  LDL R225, [R1+0xe0] ;  /* 0x0000e00001e17983 */ /* 0x000f280000100800 */
[----:B------:R-:W4:Y:S04]  /*2690*/  LDL.LU R183, [R1+0x3c] ;  /* 0x00003c0001b77983 */ /* 0x000f280000300800 */
[----:B------:R-:W4:Y:S04]  /*26a0*/  LDL R182, [R1+0xe4] ;  /* 0x0000e40001b67983 */ /* 0x000f280000100800 */
[----:B------:R-:W4:Y:S01]  /*26b0*/  LDL.LU R228, [R1+0x34] ;  /* 0x0000340001e47983 */ /* 0x000f220000300800 */
[----:B------:R-:W-:Y:S01]  /*26c0*/  FADD.FTZ R104, R104, R15 ;  /* 0x0000000f68687221 */ /* 0x000fe20000010000 */
[----:B---3--:R-:W-:Y:S01]  /*26d0*/  FMUL.FTZ R231, R231, R15 ;  /* 0x0000000fe7e77220 */ /* 0x008fe20000410000 */
        /* <DEDUP_REMOVED lines=9> */
[----:B------:R1:W-:Y:S01]  /*2770*/  STL [R1+0x30], R181 ;  /* 0x000030b501007387 */ /* 0x0003e20000100800 */
[----:B------:R-:W-:Y:S01]  /*2780*/  FADD.FTZ R178, R180, R234 ;  /* 0x000000eab4b27221 */ /* 0x000fe20000010000 */
[----:B-1----:R-:W-:Y:S01]  /*2790*/  FFMA.FTZ R181, R192, R235, R227 ;  /* 0x000000ebc0b57223 */ /* 0x002fe200000100e3 */
[----:B----4-:R-:W-:Y:S01]  /*27a0*/  FFMA.FTZ R228, R15, R14, R228 ;  /* 0x0000000e0fe47223 */ /* 0x010fe200000100e4 */
[----:B------:R-:W-:-:S04]  /*27b0*/  FMUL.FTZ R14, R177, UR13 ;  /* 0x0000000db10e7c20 */ /* 0x000fc80008410000 */
[-C--:B------:R-:W-:Y:S01]  /*27c0*/  FFMA.FTZ R229, R14, R13.reuse, R229 ;  /* 0x0000000d0ee57223 */ /* 0x080fe200000100e5 */
[----:B------:R-:W-:Y:S04]  /*27d0*/  STL [R1+0x34], R228 ;  /* 0x000034e401007387 */ /* 0x000fe80000100800 */
[----:B------:R1:W-:Y:S01]  /*27e0*/  STL [R1+0x38], R229 ;  /* 0x000038e501007387 */ /* 0x0003e20000100800 */
[----:B------:R-:W-:Y:S01]  /*27f0*/  FFMA.FTZ R181, R19, R234, R181 ;  /* 0x000000ea13b57223 */ /* 0x000fe200000100b5 */
[----:B-1----:R-:W-:Y:S01]  /*2800*/  FMUL.FTZ R229, R225, R13 ;  /* 0x0000000de1e57220 */ /* 0x002fe20000410000 */
        /* <DEDUP_REMOVED lines=16> */
.L_x_10898:
[----:B------:R-:W-:Y:S05]  /*2910*/  BSYNC.RECONVERGENT B0 ;  /* 0x0000000000007941 */ /* 0x000fea0003800200 */
.L_x_10897:
[----:B------:R-:W-:Y:S04]  /*2920*/  BSSY.RECONVERGENT B0, `(.L_x_10899) ;  /* 0x0000073000007945 */ /* 0x000fe80003800200 */
[----:B------:R-:W-:Y:S05]  /*2930*/  @!P2 BRA `(.L_x_10900) ;  /* 0x0000000400c4a947 */ /* 0x000fea0003800000 */
[----:B------:R-:W0:Y:S01]  /*2940*/  LDC.64 R6, c[0x0][0x3a8] ;  /* 0x0000ea00ff067b82 */ /* 0x000e220000000a00 */
[----:B-----5:R1:W-:Y:S07]  /*2950*/  STL [R1+0x138], R0 ;  /* 0x0001380001007387 */ /* 0x0203ee0000100800 */
        /* <DEDUP_REMOVED lines=17> */
[----:B--2---:R-:W-:Y:S02]  /*2a70*/  HADD2.F32 R183, -RZ, R8.H1_H1 ;  /* 0x30000008ffb77230 */ /* 0x004fe40000004100 */
[--C-:B------:R-:W-:Y:S02]  /*2a80*/  HADD2.F32 R181, -RZ, R9.reuse.H0_H0 ;  /* 0x20000009ffb57230 */ /* 0x100fe40000004100 */
[----:B------:R-:W-:Y:S02]  /*2a90*/  HADD2.F32 R219, -RZ, R9.H1_H1 ;  /* 0x30000009ffdb7230 */ /* 0x000fe40000004100 */
[--C-:B------:R-:W-:Y:S02]  /*2aa0*/  HADD2.F32 R217, -RZ, R10.reuse.H0_H0 ;  /* 0x2000000affd97230 */ /* 0x100fe40000004100 */
[----:B------:R-:W-:Y:S02]  /*2ab0*/  HADD2.F32 R218, -RZ, R10.H1_H1 ;  /* 0x3000000affda7230 */ /* 0x000fe40000004100 */
[----:B------:R-:W-:-:S02]  /*2ac0*/  HADD2.F32 R182, -RZ, R11.H0_H0 ;  /* 0x2000000bffb67230 */ /* 0x000fc40000004100 */
[----:B------:R-:W-:Y:S01]  /*2ad0*/  FADD.FTZ R221, R183, -UR12 ;  /* 0x8000000cb7dd7e21 */ /* 0x000fe20008010000 */
[----:B------:R-:W-:Y:S02]  /*2ae0*/  HADD2.F32 R11, -RZ, R11.H1_H1 ;  /* 0x3000000bff0b7230 */ /* 0x000fe40000004100 */
[----:B------:R-:W-:Y:S01]  /*2af0*/  FADD.FTZ R220, R181, -UR12 ;  /* 0x8000000cb5dc7e21 */ /* 0x000fe20008010000 */
[----:B------:R-:W-:Y:S02]  /*2b00*/  HADD2.F32 R12, -RZ, R8.H0_H0 ;  /* 0x20000008ff0c7230 */ /* 0x000fe40000004100 */
[----:B------:R-:W-:Y:S01]  /*2b10*/  FADD.FTZ R183, R219, -UR12 ;  /* 0x8000000cdbb77e21 */ /* 0x000fe20008010000 */
[--C-:B----4-:R-:W-:Y:S02]  /*2b20*/  HADD2.F32 R7, -RZ, R178.reuse.H0_H0 ;  /* 0x200000b2ff077230 */ /* 0x110fe40000004100 */
[----:B------:R-:W-:Y:S01]  /*2b30*/  FADD.FTZ R181, R217, -UR12 ;  /* 0x8000000cd9b57e21 */ /* 0x000fe20008010000 */
[----:B------:R-:W-:Y:S01]  /*2b40*/  HADD2.F32 R6, -RZ, R178.H1_H1 ;  /* 0x300000b2ff067230 */ /* 0x000fe20000004100 */
[----:B------:R-:W2:Y:S01]  /*2b50*/  LDL R219, [R1+0xbc] ;  /* 0x0000bc0001db7983 */ /* 0x000ea20000100800 */
[----:B------:R-:W-:-:S02]  /*2b60*/  HADD2.F32 R10, -RZ, R176.H0_H0 ;  /* 0x200000b0ff0a7230 */ /* 0x000fc40000004100 */
[----:B------:R-:W-:Y:S01]  /*2b70*/  FADD.FTZ R178, R218, -UR12 ;  /* 0x8000000cdab27e21 */ /* 0x000fe20008010000 */
[----:B------:R-:W-:Y:S01]  /*2b80*/  HADD2.F32 R9, -RZ, R176.H1_H1 ;  /* 0x300000b0ff097230 */ /* 0x000fe20000004100 */
[----:B------:R-:W4:Y:S01]  /*2b90*/  LDL R217, [R1+0xd4] ;  /* 0x0000d40001d97983 */ /* 0x000f220000100800 */
[--C-:B------:R-:W-:Y:S02]  /*2ba0*/  HADD2.F32 R8, -RZ, R177.reuse.H0_H0 ;  /* 0x200000b1ff087230 */ /* 0x100fe40000004100 */
[----:B------:R-:W-:Y:S01]  /*2bb0*/  FADD.FTZ R176, R11, -UR12 ;  /* 0x8000000c0bb07e21 */ /* 0x000fe20008010000 */
[----:B------:R-:W-:Y:S01]  /*2bc0*/  HADD2.F32 R180, -RZ, R177.H1_H1 ;  /* 0x300000b1ffb47230 */ /* 0x000fe20000004100 */
[----:B------:R-:W2:Y:S01]  /*2bd0*/  LDL.LU R218, [R1+0x2c] ;  /* 0x00002c0001da7983 */ /* 0x000ea20000300800 */
[----:B------:R-:W-:Y:S01]  /*2be0*/  FADD.FTZ R177, R182, -UR12 ;  /* 0x8000000cb6b17e21 */ /* 0x000fe20008010000 */
[----:B------:R-:W-:Y:S02]  /*2bf0*/  FMUL.FTZ R11, R221, UR13 ;  /* 0x0000000ddd0b7c20 */ /* 0x000fe40008410000 */
[----:B------:R-:W4:Y:S04]  /*2c00*/  LDL.LU R182, [R1+0x28] ;  /* 0x0000280001b67983 */ /* 0x000f280000300800 */
[----:B------:R-:W2:Y:S01]  /*2c10*/  LDL.LU R221, [R1+0x24] ;  /* 0x0000240001dd7983 */ /* 0x000ea20000300800 */
[----:B------:R-:W-:-:S04]  /*2c20*/  FADD.FTZ R12, R12, -UR12 ;  /* 0x8000000c0c0c7e21 */ /* 0x000fc80008010000 */
[----:B------:R-:W-:Y:S01]  /*2c30*/  FMUL.FTZ R12, R12, UR13 ;  /* 0x0000000d0c0c7c20 */ /* 0x000fe20008410000 */
[----:B------:R-:W-:Y:S01]  /*2c40*/  FADD.FTZ R100, R100, R10 ;  /* 0x0000000a64647221 */ /* 0x000fe20000010000 */
[-C--:B---3--:R-:W-:Y:S02]  /*2c50*/  FMUL.FTZ R224, R224, R10.reuse ;  /* 0x0000000ae0e07220 */ /* 0x088fe40000410000 */
[----:B------:R-:W-:Y:S01]  /*2c60*/  FFMA.FTZ R0, R12, R10, R0 ;  /* 0x0000000a0c007223 */ /* 0x000fe20000010000 */
[----:B------:R-:W-:Y:S01]  /*2c70*/  FMUL.FTZ R10, R220, UR13 ;  /* 0x0000000ddc0a7c20 */ /* 0x000fe20008410000 */
[----:B------:R-:W-:Y:S01]  /*2c80*/  FADD.FTZ R101, R101, R9 ;  /* 0x0000000965657221 */ /* 0x000fe20000010000 */
[----:B------:R-:W-:Y:S02]  /*2c90*/  FMUL.FTZ R223, R223, R9 ;  /* 0x00000009dfdf7220 */ /* 0x000fe40000410000 */
        /* <DEDUP_REMOVED lines=59> */
.L_x_10900:
[----:B------:R-:W-:Y:S05]  /*3050*/  BSYNC.RECONVERGENT B0 ;  /* 0x0000000000007941 */ /* 0x000fea0003800200 */
.L_x_10899:
[----:B------:R-:W-:Y:S04]  /*3060*/  BSSY.RECONVERGENT B0, `(.L_x_10901) ;  /* 0x000006c000007945 */ /* 0x000fe80003800200 */
[----:B------:R-:W-:Y:S05]  /*3070*/  @!P6 BRA `(.L_x_10902) ;  /* 0x0000000400a8e947 */ /* 0x000fea0003800000 */
[----:B-----5:R-:W0:Y:S01]  /*3080*/  LDC.64 R2, c[0x0][0x3a8] ;  /* 0x0000ea00ff027b82 */ /* 0x020e220000000a00 */
[----:B------:R1:W-:Y:S07]  /*3090*/  STL [R1+0x13c], R5 ;  /* 0x00013c0501007387 */ /* 0x0003ee0000100800 */
[----:B------:R-:W2:Y:S01]  /*30a0*/  LDC.64 R180, c[0x0][0x428] ;  /* 0x00010a00ffb47b82 */ /* 0x000ea20000000a00 */
[----:B-1----:R-:W3:Y:S04]  /*30b0*/  LDL.LU R5, [R1] ;  /* 0x0000000001057983 */ /* 0x002ee80000300800 */
[----:B------:R-:W4:Y:S01]  /*30c0*/  LDL R216, [R1+0xa8] ;  /* 0x0000a80001d87983 */ /* 0x000f220000100800 */
[----:B------:R-:W-:-:S02]  /*30d0*/  ISETP.NE.U32.AND P3, PT, RZ, UR18, PT ;  /* 0x00000012ff007c0c */ /* 0x000fc4000bf65070 */
[----:B------:R-:W1:Y:S01]  /*30e0*/  LDC.64 R188, c[0x0][0x3b0] ;  /* 0x0000ec00ffbc7b82 */ /* 0x000e620000000a00 */
[----:B------:R2:W-:Y:S01]  /*30f0*/  STL [R1+0x138], R0 ;  /* 0x0001380001007387 */ /* 0x0005e20000100800 */
[----:B0-----:R-:W-:-:S05]  /*3100*/  IMAD.WIDE.U32 R2, R226, 0x10, R2 ;  /* 0x00000010e2027825 */ /* 0x001fca00078e0002 */
[----:B------:R0:W3:Y:S01]  /*3110*/  LDG.E.128 R176, desc[UR14][R2.64] ;  /* 0x0000000e02b07981 */ /* 0x0000e2000c1e1d00 */
[C---:B--2---:R-:W-:Y:S01]  /*3120*/  IMAD.WIDE.U32 R180, R226.reuse, 0x10, R180 ;  /* 0x00000010e2b47825 */ /* 0x044fe200078e00b4 */
[----:B------:R-:W-:Y:S02]  /*3130*/  ISETP.NE.AND.EX P3, PT, RZ, UR19, PT, P3 ;  /* 0x00000013ff007c0c */ /* 0x000fe4000bf65330 */
[----:B------:R-:W2:Y:S04]  /*3140*/  LDL.LU R0, [R1+0x4] ;  /* 0x0000040001007983 */ /* 0x000ea80000300800 */
[----:B------:R-:W4:Y:S04]  /*3150*/  LDG.E.128 R180, desc[UR14][R180.64] ;  /* 0x0000000eb4b47981 */ /* 0x000f28000c1e1d00 */
[----:B------:R-:W2:Y:S03]  /*3160*/  LDL R214, [R1+0xac] ;  /* 0x0000ac0001d67983 */ /* 0x000ea60000100800 */
[----:B0-----:R-:W0:Y:S01]  /*3170*/  @P3 LDC.64 R2, c[0x0][0x438] ;  /* 0x00010e00ff023b82 */ /* 0x001e220000000a00 */
[----:B------:R-:W2:Y:S01]  /*3180*/  LDL R213, [R1+0xb0] ;  /* 0x0000b00001d57983 */ /* 0x000ea20000100800 */
[----:B0-----:R-:W-:-:S04]  /*3190*/  @P3 IMAD.WIDE.U32 R184, R226, 0x10, R2 ;  /* 0x00000010e2b83825 */ /* 0x001fc800078e0002 */
[----:B-1----:R-:W-:Y:S01]  /*31a0*/  IMAD.WIDE.U32 R2, R226, 0x8, R188 ;  /* 0x00000008e2027825 */ /* 0x002fe200078e00bc */
[----:B------:R-:W5:Y:S04]  /*31b0*/  @P3 LDG.E.128 R28, desc[UR14][R184.64] ;  /* 0x0000000eb81c3981 */ /* 0x000f68000c1e1d00 */
[----:B------:R-:W2:Y:S04]  /*31c0*/  LDL R226, [R1+0xa4] ;  /* 0x0000a40001e27983 */ /* 0x000ea80000100800 */
[----:B------:R0:W5:Y:S01]  /*31d0*/  LDG.E.64 R184, desc[UR14][R2.64] ;  /* 0x0000000e02b87981 */ /* 0x000162000c1e1b00 */
[----:B---3--:R-:W-:-:S02]  /*31e0*/  HADD2.F32 R191, -RZ, R176.H0_H0 ;  /* 0x200000b0ffbf7230 */ /* 0x008fc40000004100 */
[----:B------:R-:W-:-:S03]  /*31f0*/  HADD2.F32 R209, -RZ, R176.H1_H1 ;  /* 0x300000b0ffd17230 */ /* 0x000fc60000004100 */
[----:B------:R-:W-:Y:S01]  /*3200*/  FADD.FTZ R191, R191, -UR12 ;  /* 0x8000000cbfbf7e21 */ /* 0x000fe20008010000 */
[--C-:B------:R-:W-:Y:S02]  /*3210*/  HADD2.F32 R208, -RZ, R177.reuse.H0_H0 ;  /* 0x200000b1ffd07230 */ /* 0x100fe40000004100 */
[----:B----4-:R-:W-:Y:S02]  /*3220*/  HADD2.F32 R190, -RZ, R180.H0_H0 ;  /* 0x200000b4ffbe7230 */ /* 0x010fe40000004100 */
[----:B------:R-:W-:Y:S01]  /*3230*/  FMUL.FTZ R191, R191, UR13 ;  /* 0x0000000dbfbf7c20 */ /* 0x000fe20008410000 */
[----:B------:R-:W-:Y:S02]  /*3240*/  HADD2.F32 R212, -RZ, R177.H1_H1 ;  /* 0x300000b1ffd47230 */ /* 0x000fe40000004100 */
[----:B------:R-:W-:Y:S01]  /*3250*/  FADD.FTZ R209, R209, -UR12 ;  /* 0x8000000cd1d17e21 */ /* 0x000fe20008010000 */
[--C-:B------:R-:W-:Y:S02]  /*3260*/  HADD2.F32 R210, -RZ, R178.reuse.H0_H0 ;  /* 0x200000b2ffd27230 */ /* 0x100fe40000004100 */
[----:B------:R-:W-:-:S02]  /*3270*/  HADD2.F32 R211, -RZ, R178.H1_H1 ;  /* 0x300000b2ffd37230 */ /* 0x000fc40000004100 */
[----:B------:R-:W-:Y:S01]  /*3280*/  FFMA.FTZ R5, R191, R190, R5 ;  /* 0x000000bebf057223 */ /* 0x000fe20000010005 */
[--C-:B------:R-:W-:Y:S02]  /*3290*/  HADD2.F32 R178, -RZ, R179.reuse.H0_H0 ;  /* 0x200000b3ffb27230 */ /* 0x100fe40000004100 */
[----:B------:R-:W-:Y:S02]  /*32a0*/  HADD2.F32 R177, -RZ, R179.H1_H1 ;  /* 0x300000b3ffb17230 */ /* 0x000fe40000004100 */
[--C-:B0-----:R-:W-:Y:S02]  /*32b0*/  HADD2.F32 R2, -RZ, R183.reuse.H0_H0 ;  /* 0x200000b7ff027230 */ /* 0x101fe40000004100 */
[----:B------:R-:W-:Y:S02]  /*32c0*/  HADD2.F32 R176, -RZ, R183.H1_H1 ;  /* 0x300000b7ffb07230 */ /* 0x000fe40000004100 */
[----:B------:R-:W-:Y:S01]  /*32d0*/  FADD.FTZ R183, R208, -UR12 ;  /* 0x8000000cd0b77e21 */ /* 0x000fe20008010000 */
[----:B------:R-:W-:-:S02]  /*32e0*/  HADD2.F32 R189, -RZ, R180.H1_H1 ;  /* 0x300000b4ffbd7230 */ /* 0x000fc40000004100 */
[----:B------:R-:W-:Y:S01]  /*32f0*/  FADD.FTZ R180, R211, -UR12 ;  /* 0x8000000cd3b47e21 */ /* 0x000fe20008010000 */
[--C-:B------:R-:W-:Y:S01]  /*3300*/  HADD2.F32 R188, -RZ, R181.reuse.H0_H0 ;  /* 0x200000b5ffbc7230 */ /* 0x100fe20000004100 */
[----:B------:R-:W3:Y:S01]  /*3310*/  LDL R208, [R1+0xa0] ;  /* 0x0000a00001d07983 */ /* 0x000ee20000100800 */
[----:B------:R-:W-:Y:S02]  /*3320*/  HADD2.F32 R179, -RZ, R181.H1_H1 ;  /* 0x300000b5ffb37230 */ /* 0x000fe40000004100 */
[----:B------:R-:W-:Y:S01]  /*3330*/  FADD.FTZ R181, R210, -UR12 ;  /* 0x8000000cd2b57e21 */ /* 0x000fe20008010000 */
[--C-:B------:R-:W-:Y:S01]  /*3340*/  HADD2.F32 R4, -RZ, R182.reuse.H0_H0 ;  /* 0x200000b6ff047230 */ /* 0x100fe20000004100 */
[----:B------:R-:W4:Y:S01]  /*3350*/  LDL R210, [R1+0x9c] ;  /* 0x00009c0001d27983 */ /* 0x000f220000100800 */
[----:B------:R-:W-:Y:S02]  /*3360*/  HADD2.F32 R3, -RZ, R182.H1_H1 ;  /* 0x300000b6ff037230 */ /* 0x000fe40000004100 */
[----:B------:R-:W-:Y:S01]  /*3370*/  FADD.FTZ R182, R212, -UR12 ;  /* 0x8000000cd4b67e21 */ /* 0x000fe20008010000 */
[----:B------:R-:W-:Y:S01]  /*3380*/  FMUL.FTZ R215, R209, UR13 ;  /* 0x0000000dd1d77c20 */ /* 0x000fe20008410000 */
[----:B------:R-:W3:Y:S01]  /*3390*/  LDL R212, [R1+0xb4] ;  /* 0x0000b40001d47983 */ /* 0x000ee20000100800 */
[----:B------:R-:W-:Y:S01]  /*33a0*/  FADD.FTZ R92, R92, R190 ;  /* 0x000000be5c5c7221 */ /* 0x000fe20000010000 */
[----:B------:R-:W-:-:S02]  /*33b0*/  FMUL.FTZ R216, R216, R190 ;  /* 0x000000bed8d87220 */ /* 0x000fc40000410000 */
[----:B------:R-:W4:Y:S01]  /*33c0*/  LDL R211, [R1+0x98] ;  /* 0x0000980001d37983 */ /* 0x000f220000100800 */
[----:B------:R-:W-:-:S03]  /*33d0*/  FMUL.FTZ R190, R183, UR13 ;  /* 0x0000000db7be7c20 */ /* 0x000fc60008410000 */
[----:B------:R-:W4:Y:S04]  /*33e0*/  LDL.LU R209, [R1+0xc] ;  /* 0x00000c0001d17983 */ /* 0x000f280000300800 */
[----:B------:R0:W-:Y:S04]  /*33f0*/  STL [R1], R5 ;  /* 0x0000000501007387 */ /* 0x0001e80000100800 */
[----:B0-----:R0:W5:Y:S04]  /*3400*/  LDL.LU R5, [R1+0x13c] ;  /* 0x00013c0001057983 */ /* 0x0011680000300800 */
[----:B------:R-:W4:Y:S01]  /*3410*/  LDL.LU R183, [R1+0x8] ;  /* 0x0000080001b77983 */ /* 0x000f220000300800 */
[----:B------:R-:W-:Y:S01]  /*3420*/  FADD.FTZ R93, R93, R189 ;  /* 0x000000bd5d5d7221 */ /* 0x000fe20000010000 */
[-C--:B--2---:R-:W-:Y:S01]  /*3430*/  FFMA.FTZ R0, R215, R189.reuse, R0 ;  /* 0x000000bdd7007223 */ /* 0x084fe20000010000 */
[----:B------:R-:W-:Y:S01]  /*3440*/  FMUL.FTZ R214, R214, R189 ;  /* 0x000000bdd6d67220 */ /* 0x000fe20000410000 */
[----:B------:R-:W-:Y:S01]  /*3450*/  FMUL.FTZ R189, R182, UR13 ;  /* 0x0000000db6bd7c20 */ /* 0x000fe20008410000 */
[----:B------:R-:W-:Y:S01]  /*3460*/  FADD.FTZ R94, R94, R188 ;  /* 0x000000bc5e5e7221 */ /* 0x000fe20000010000 */
[----:B------:R-:W-:Y:S01]  /*3470*/  FMUL.FTZ R213, R213, R188 ;  /* 0x000000bcd5d57220 */ /* 0x000fe20000410000 */
[----:B------:R-:W-:Y:S01]  /*3480*/  FADD.FTZ R95, R95, R179 ;  /* 0x000000b35f5f7221 */ /* 0x000fe20000010000 */
[----:B------:R-:W-:Y:S01]  /*3490*/  FADD.FTZ R88, R88, R4 ;  /* 0x0000000458587221 */ /* 0x000fe20000010000 */
[----:B------:R-:W-:Y:S01]  /*34a0*/  FADD.FTZ R178, R178, -UR12 ;  /* 0x8000000cb2b27e21 */ /* 0x000fe20008010000 */
[----:B------:R-:W-:Y:S01]  /*34b0*/  FADD.FTZ R89, R89, R3 ;  /* 0x0000000359597221 */ /* 0x000fe20000010000 */
[----:B------:R1:W-:Y:S01]  /*34c0*/  STL [R1+0x4], R0 ;  /* 0x0000040001007387 */ /* 0x0003e20000100800 */
[----:B------:R-:W-:Y:S01]  /*34d0*/  FADD.FTZ R177, R177, -UR12 ;  /* 0x8000000cb1b17e21 */ /* 0x000fe20008010000 */
[----:B------:R-:W-:-:S02]  /*34e0*/  FADD.FTZ R90, R90, R2 ;  /* 0x000000025a5a7221 */ /* 0x000fc40000010000 */
[----:B-1----:R0:W5:Y:S01]  /*34f0*/  LDL.LU R0, [R1+0x138] ;  /* 0x0001380001007983 */ /* 0x0021620000300800 */
[----:B------:R-:W-:Y:S01]  /*3500*/  FADD.FTZ R91, R91, R176 ;  /* 0x000000b05b5b7221 */ /* 0x000fe20000010000 */
[-C--:B---3--:R-:W-:Y:S01]  /*3510*/  FMUL.FTZ R212, R212, R179.reuse ;  /* 0x000000b3d4d47220 */ /* 0x088fe20000410000 */
[----:B----4-:R-:W-:Y:S01]  /*3520*/  FFMA.FTZ R209, R189, R179, R209 ;  /* 0x000000b3bdd17223 */ /* 0x010fe200000100d1 */
[----:B------:R-:W-:Y:S01]  /*3530*/  FADD.FTZ R179, R228, R216 ;  /* 0x000000d8e4b37221 */ /* 0x000fe20000010000 */
[----:B------:R-:W-:-:S03]  /*3540*/  FMUL.FTZ R211, R211, R4 ;  /* 0x00000004d3d37220 */ /* 0x000fc60000410000 */
[----:B------:R-:W-:Y:S01]  /*3550*/  FADD.FTZ R179, R179, R214 ;  /* 0x000000d6b3b37221 */ /* 0x000fe20000010000 */
[----:B------:R-:W-:Y:S01]  /*3560*/  FMUL.FTZ R210, R210, R3 ;  /* 0x00000003d2d27220 */ /* 0x000fe20000410000 */
[----:B------:R-:W-:Y:S01]  /*3570*/  FFMA.FTZ R183, R190, R188, R183 ;  /* 0x000000bcbeb77223 */ /* 0x000fe200000100b7 */
[----:B------:R-:W-:Y:S01]  /*3580*/  FMUL.FTZ R188, R181, UR13 ;  /* 0x0000000db5bc7c20 */ /* 0x000fe20008410000 */
[----:B------:R-:W-:-:S03]  /*3590*/  FFMA.FTZ R181, R191, R216, R227 ;  /* 0x000000d8bfb57223 */ /* 0x000fc600000100e3 */
[----:B------:R-:W-:Y:S01]  /*35a0*/  FFMA.FTZ R128, R188, R4, R128 ;  /* 0x00000004bc807223 */ /* 0x000fe20000010080 */
[----:B------:R-:W-:Y:S01]  /*35b0*/  FFMA.FTZ R181, R215, R214, R181 ;  /* 0x000000d6d7b57223 */ /* 0x000fe200000100b5 */
[----:B------:R-:W-:Y:S01]  /*35c0*/  FMUL.FTZ R4, R180, UR13 ;  /* 0x0000000db4047c20 */ /* 0x000fe20008410000 */
[----:B------:R-:W-:Y:S02]  /*35d0*/  FADD.FTZ R179, R179, R213 ;  /* 0x000000d5b3b37221 */ /* 0x000fe40000010000 */
[----:B------:R-:W-:Y:S01]  /*35e0*/  FFMA.FTZ R181, R190, R213, R181 ;  /* 0x000000d5beb57223 */ /* 0x000fe200000100b5 */
[----:B------:R-:W-:Y:S01]  /*35f0*/  FFMA.FTZ R129, R4, R3, R129 ;  /* 0x0000000304817223 */ /* 0x000fe20000010081 */
[----:B------:R-:W-:Y:S01]  /*3600*/  FMUL.FTZ R3, R178, UR13 ;  /* 0x0000000db2037c20 */ /* 0x000fe20008410000 */
[----:B------:R-:W-:Y:S01]  /*3610*/  FADD.FTZ R179, R179, R212 ;  /* 0x000000d4b3b37221 */ /* 0x000fe20000010000 */
[----:B------:R-:W-:Y:S01]  /*3620*/  FFMA.FTZ R178, R189, R212, R181 ;  /* 0x000000d4bdb27223 */ /* 0x000fe200000100b5 */
[----:B------:R-:W-:Y:S02]  /*3630*/  STL [R1+0x8], R183 ;  /* 0x000008b701007387 */ /* 0x000fe40000100800 */
[----:B------:R-:W-:Y:S01]  /*3640*/  FADD.FTZ R179, R179, R211 ;  /* 0x000000d3b3b37221 */ /* 0x000fe20000010000 */
[----:B------:R-:W-:Y:S01]  /*3650*/  FFMA.FTZ R178, R188, R211, R178 ;  /* 0x000000d3bcb27223 */ /* 0x000fe200000100b2 */
[----:B------:R1:W-:Y:S02]  /*3660*/  STL [R1+0xc], R209 ;  /* 0x00000cd101007387 */ /* 0x0003e40000100800 */
[----:B------:R-:W-:Y:S01]  /*3670*/  FADD.FTZ R179, R179, R210 ;  /* 0x000000d2b3b37221 */ /* 0x000fe20000010000 */
[----:B------:R-:W-:Y:S01]  /*3680*/  FFMA.FTZ R178, R4, R210, R178 ;  /* 0x000000d204b27223 */ /* 0x000fe200000100b2 */
[-C--:B------:R-:W-:Y:S01]  /*3690*/  FFMA.FTZ R130, R3, R2.reuse, R130 ;  /* 0x0000000203827223 */ /* 0x080fe20000010082 */
[----:B-1----:R-:W-:Y:S01]  /*36a0*/  FMUL.FTZ R209, R208, R2 ;  /* 0x00000002d0d17220 */ /* 0x002fe20000410000 */
[----:B------:R-:W-:Y:S01]  /*36b0*/  FMUL.FTZ R2, R177, UR13 ;  /* 0x0000000db1027c20 */ /* 0x000fe20008410000 */
[----:B------:R-:W-:-:S02]  /*36c0*/  FMUL.FTZ R208, R226, R176 ;  /* 0x000000b0e2d07220 */ /* 0x000fc40000410000 */
[----:B------:R-:W-:Y:S01]  /*36d0*/  FADD.FTZ R179, R179, R209 ;  /* 0x000000d1b3b37221 */ /* 0x000fe20000010000 */
[----:B------:R-:W-:Y:S01]  /*36e0*/  FFMA.FTZ R178, R3, R209, R178 ;  /* 0x000000d103b27223 */ /* 0x000fe200000100b2 */
[C---:B------:R-:W-:Y:S02]  /*36f0*/  FFMA.FTZ R131, R2.reuse, R176, R131 ;  /* 0x000000b002837223 */ /* 0x040fe40000010083 */
[----:B------:R-:W-:Y:S01]  /*3700*/  FADD.FTZ R228, R179, R208 ;  /* 0x000000d0b3e47221 */ /* 0x000fe20000010000 */
[----:B0-----:R-:W-:-:S07]  /*3710*/  FFMA.FTZ R227, R2, R208, R178 ;  /* 0x000000d002e37223 */ /* 0x001fce00000100b2 */
.L_x_10902:
[----:B------:R-:W-:Y:S05]  /*3720*/  BSYNC.RECONVERGENT B0 ;  /* 0x0000000000007941 */ /* 0x000fea0003800200 */
.L_x_10901:
        /* <DEDUP_REMOVED lines=32> */
.L_x_10904:
[----:B------:R-:W-:Y:S05]  /*3930*/  BSYNC.RECONVERGENT B0 ;  /* 0x0000000000007941 */ /* 0x000fea0003800200 */
.L_x_10903:
[----:B------:R-:W1:Y:S08]  /*3940*/  S2UR UR5, SR_CgaCtaId ;  /* 0x00000000000579c3 */ /* 0x000e700000008800 */
[----:B------:R-:W-:Y:S01]  /*3950*/  BAR.SYNC.DEFER_BLOCKING 0x0 ;  /* 0x0000000000007b1d */ /* 0x000fe20000010000 */
[----:B------:R-:W-:Y:S01]  /*3960*/  PLOP3.LUT P3, PT, PT, PT, UP0, 0x80, 0x8 ;  /* 0x000000000008781c */ /* 0x000fe20003f6f008 */
[----:B------:R-:W-:-:S04]  /*3970*/  UISETP.NE.U32.AND UP1, UPT, UR18, URZ, UPT ;  /* 0x000000ff1200728c */ /* 0x000fc8000bf25070 */
[----:B------:R-:W-:Y:S01]  /*3980*/  UMOV UR4, 0x400 ;  /* 0x0000040000047882 */ /* 0x000fe20000000000 */
[----:B------:R-:W-:Y:S01]  /*3990*/  UISETP.NE.AND.EX UP1, UPT, UR19, URZ, UPT, UP1 ;  /* 0x000000ff1300728c */ /* 0x000fe2000bf25310 */
[----:B------:R-:W-:Y:S06]  /*39a0*/  BSSY.RECONVERGENT B0, `(.L_x_10905) ;  /* 0x000095e000007945 */ /* 0x000fec0003800200 */
[----:B0----5:R-:W-:Y:S01]  /*39b0*/  @P3 HADD2.F32 R176, -RZ, R252.H0_H0 ;  /* 0x200000fcffb03230 */ /* 0x021fe20000004100 */
[----:B------:R-:W-:Y:S01]  /*39c0*/  PLOP3.LUT P3, PT, PT, PT, UP0, 0x80, 0x8 ;  /* 0x000000000008781c */ /* 0x000fe20003f6f008 */
[----:B-1----:R-:W-:-:S03]  /*39d0*/  ULEA UR4, UR5, UR4, 0x18 ;  /* 0x0000000405047291 */ /* 0x002fc6000f8ec0ff */
[----:B------:R-:W-:Y:S01]  /*39e0*/  UMOV UR5, 0x3f800000 ;  /* 0x3f80000000057882 */ /* 0x000fe20000000000 */
[----:B------:R-:W-:-:S08]  /*39f0*/  UIADD3 UR12, UPT, UPT, UR4, 0x5020, URZ ;  /* 0x00005020040c7890 */ /* 0x000fd0000fffe0ff */
[----:B------:R-:W-:Y:S01]  /*3a00*/  @P3 R2UR UR5, R176 ;  /* 0x00000000b00532ca */ /* 0x000fe200000e0000 */
[----:B------:R-:W-:-:S09]  /*3a10*/  @!UP2 UIADD3 UR12, UPT, UPT, UR4, 0x5000, URZ ;  /* 0x00005000040ca890 */ /* 0x000fd2000fffe0ff */
[----:B------:R-:W0:Y:S01]  /*3a20*/  LDS.128 R176, [UR12] ;  /* 0x0000000cffb07984 */ /* 0x000e220008000c00 */
        /* <DEDUP_REMOVED lines=25> */
[----:B------:R-:W-:Y:S01]  /*3bc0*/  LOP3.LUT P4, RZ, R20, 0xff0000, RZ, 0xc0, !PT ;  /* 0x00ff000014ff7812 */ /* 0x000fe2000788c0ff */
[----:B------:R-:W-:Y:S01]  /*3bd0*/  HFMA2 R182, -RZ, RZ, 0, 0 ;  /* 0x00000000ffb67431 */ /* 0x000fe200000001ff */
[----:B------:R-:W-:Y:S01]  /*3be0*/  LOP3.LUT P5, RZ, R21, 0xff, RZ, 0xc0, !PT ;  /* 0x000000ff15ff7812 */ /* 0x000fe200078ac0ff */
[----:B------:R-:W-:Y:S01]  /*3bf0*/  FADD.FTZ R181, R249, -R181 ;  /* 0x800000b5f9b57221 */ /* 0x000fe20000010000 */
[----:B------:R-:W-:-:S03]  /*3c00*/  LOP3.LUT P6, RZ, R21, 0xff0000, RZ, 0xc0, !PT ;  /* 0x00ff000015ff7812 */ /* 0x000fc600078cc0ff */
[----:B------:R-:W-:-:S04]  /*3c10*/  FMUL.FTZ R181, R181, UR13 ;  /* 0x0000000db5b57c20 */ /* 0x000fc80008410000 */
[----:B------:R-:W-:Y:S02]  /*3c20*/  FMUL.FTZ R181, R181, UR5 ;  /* 0x00000005b5b57c20 */ /* 0x000fe40008410000 */
[----:B-----5:R-:W-:Y:S02]  /*3c30*/  @P4 HADD2.F32 R183, -RZ, R177.H0_H0 ;  /* 0x200000b1ffb74230 */ /* 0x020fe40000004100 */
[----:B------:R-:W-:Y:S02]  /*3c40*/  FMUL.FTZ R181, R181, UR22 ;  /* 0x00000016b5b57c20 */ /* 0x000fe40008410000 */
[----:B------:R-:W-:Y:S02]  /*3c50*/  @P6 HADD2.F32 R227, -RZ, R179.H0_H0 ;  /* 0x200000b3ffe36230 */ /* 0x000fe40000004100 */
        /* <DEDUP_REMOVED lines=10> */
[----:B------:R-:W-:Y:S01]  /*3d00*/  MOV R181, RZ ;  /* 0x000000ff00b57202 */ /* 0x000fe20000000f00 */
[----:B------:R-:W-:-:S05]  /*3d10*/  @P4 HADD2.F32 R177, -RZ, R177.H1_H1 ;  /* 0x300000b1ffb14230 */ /* 0x000fca0000004100 */
[-C--:B------:R-:W-:Y:S01]  /*3d20*/  @P4 FMUL.FTZ R181, R177, R182.reuse ;  /* 0x000000b6b1b54220 */ /* 0x080fe20000410000 */
[----:B------:R-:W-:Y:S01]  /*3d30*/  FFMA.FTZ R177, R203, UR4, R180 ;  /* 0x00000004cbb17c23 */ /* 0x000fe200080100b4 */
[----:B------:R-:W-:Y:S02]  /*3d40*/  FMUL.FTZ R182, R171, R182 ;  /* 0x000000b6abb67220 */ /* 0x000fe40000410000 */
[----:B------:R-:W-:Y:S01]  /*3d50*/  FADD.FTZ R87, R87, R181 ;  /* 0x000000b557577221 */ /* 0x000fe20000010000 */
[----:B------:R-:W-:Y:S01]  /*3d60*/  FADD.FTZ R177, R247, -R177 ;  /* 0x800000b1f7b17221 */ /* 0x000fe20000010000 */
[----:B------:R-:W-:Y:S01]  /*3d70*/  @P5 HADD2.F32 R181, -RZ, R178.H0_H0 ;  /* 0x200000b2ffb55230 */ /* 0x000fe20000004100 */
[----:B------:R-:W-:Y:S02]  /*3d80*/  FSEL R182, R182, RZ, P4 ;  /* 0x000000ffb6b67208 */ /* 0x000fe40002000000 */
[----:B------:R-:W-:Y:S01]  /*3d90*/  FMUL.FTZ R177, R177, UR13 ;  /* 0x0000000db1b17c20 */ /* 0x000fe20008410000 */
[----:B------:R-:W-:-:S03]  /*3da0*/  LOP3.LUT P4, RZ, R21, 0xff00, RZ, 0xc0, !PT ;  /* 0x0000ff0015ff7812 */ /* 0x000fc6000788c0ff */
[----:B------:R-:W-:-:S04]  /*3db0*/  FMUL.FTZ R177, R177, UR5 ;  /* 0x00000005b1b17c20 */ /* 0x000fc80008410000 */
[----:B------:R-:W-:Y:S01]  /*3dc0*/  FMUL.FTZ R226, R177, UR22 ;  /* 0x00000016b1e27c20 */ /* 0x000fe20008410000 */
[----:B------:R-:W-:-:S05]  /*3dd0*/  HFMA2 R177, -RZ, RZ, 0, 0 ;  /* 0x00000000ffb17431 */ /* 0x000fca00000001ff */
[----:B------:R-:W-:Y:S02]  /*3de0*/  @P4 HADD2.F32 R178, -RZ, R178.H1_H1 ;  /* 0x300000b2ffb24230 */ /* 0x000fe40000004100 */
[----:B------:R-:W-:Y:S01]  /*3df0*/  @P5 FMUL.FTZ R177, R181, R226 ;  /* 0x000000e2b5b15220 */ /* 0x000fe20000410000 */
[----:B------:R-:W-:-:S03]  /*3e00*/  MOV R181, RZ ;  /* 0x000000ff00b57202 */ /* 0x000fc60000000f00 */
        /* <DEDUP_REMOVED lines=26> */
[----:B------:R-:W-:-:S05]  /*3fb0*/  @P6 HADD2.F32 R179, -RZ, R179.H1_H1 ;  /* 0x300000b3ffb36230 */ /* 0x000fca0000004100 */
[----:B------:R-:W-:-:S04]  /*3fc0*/  @P6 FMUL.FTZ R227, R179, R82 ;  /* 0x00000052b3e36220 */ /* 0x000fc80000410000 */
[----:B------:R-:W-:Y:S01]  /*3fd0*/  FADD.FTZ R179, R83, R227 ;  /* 0x000000e353b37221 */ /* 0x000fe20000010000 */
[----:B------:R-:W-:Y:S01]  /*3fe0*/  FMUL.FTZ R83, R167, R82 ;  /* 0x00000052a7537220 */ /* 0x000fe20000410000 */
[----:B------:R-:W-:Y:S01]  /*3ff0*/  FMUL.FTZ R82, R164, R226 ;  /* 0x000000e2a4527220 */ /* 0x000fe20000410000 */
[----:B------:R-:W-:-:S03]  /*4000*/  HFMA2 R226, -RZ, RZ, 0, 0 ;  /* 0x00000000ffe27431 */ /* 0x000fc600000001ff */
[----:B------:R-:W-:Y:S02]  /*4010*/  FSEL R83, R83, RZ, P6 ;  /* 0x000000ff53537208 */ /* 0x000fe40003000000 */
[----:B------:R-:W-:Y:S02]  /*4020*/  FSEL R82, R82, RZ, P5 ;  /* 0x000000ff52527208 */ /* 0x000fe40002800000 */
[----:B------:R-:W-:Y:S01]  /*4030*/  F2FP.F16.F32.PACK_AB R83, R83, R81 ;  /* 0x000000515353723e */ /* 0x000fe200000000ff */
[----:B------:R-:W-:Y:S01]  /*4040*/  FMUL.FTZ R81, R165, R80 ;  /* 0x00000050a5517220 */ /* 0x000fe20000410000 */
[----:B------:R-:W-:-:S04]  /*4050*/  FFMA.FTZ R80, R0, UR4, R180 ;  /* 0x0000000400507c23 */ /* 0x000fc800080100b4 */
[----:B------:R-:W-:Y:S01]  /*4060*/  FSEL R81, R81, RZ, P4 ;  /* 0x000000ff51517208 */ /* 0x000fe20002000000 */
[----:B------:R-:W-:Y:S01]  /*4070*/  FADD.FTZ R80, R207, -R80 ;  /* 0x80000050cf507221 */ /* 0x000fe20000010000 */
[----:B------:R-:W-:Y:S02]  /*4080*/  LOP3.LUT P4, RZ, R20, 0xff, RZ, 0xc0, !PT ;  /* 0x000000ff14ff7812 */ /* 0x000fe4000788c0ff */
[----:B------:R-:W-:Y:S01]  /*4090*/  F2FP.F16.F32.PACK_AB R82, R81, R82 ;  /* 0x000000525152723e */ /* 0x000fe200000000ff */
[----:B------:R-:W-:Y:S01]  /*40a0*/  FMUL.FTZ R80, R80, UR13 ;  /* 0x0000000d50507c20 */ /* 0x000fe20008410000 */
[----:B------:R-:W-:-:S03]  /*40b0*/  F2FP.F16.F32.PACK_AB R81, R182, R183 ;  /* 0x000000b7b651723e */ /* 0x000fc600000000ff */
[----:B------:R-:W-:-:S04]  /*40c0*/  FMUL.FTZ R80, R80, UR5 ;  /* 0x0000000550507c20 */ /* 0x000fc80008410000 */
[----:B------:R-:W-:Y:S02]  /*40d0*/  FMUL.FTZ R80, R80, UR22 ;  /* 0x0000001650507c20 */ /* 0x000fe40008410000 */
[----:B------:R-:W-:-:S05]  /*40e0*/  @P4 HADD2.F32 R227, -RZ, R176.H0_H0 ;  /* 0x200000b0ffe34230 */ /* 0x000fca0000004100 */
        /* <DEDUP_REMOVED lines=10> */
[----:B------:R-:W-:Y:S02]  /*4190*/  @P4 HADD2.F32 R176, -RZ, R176.H1_H1 ;  /* 0x300000b0ffb04230 */ /* 0x000fe40000004100 */
[----:B------:R-:W-:-:S04]  /*41a0*/  FMUL.FTZ R84, R84, UR22 ;  /* 0x0000001654547c20 */ /* 0x000fc80008410000 */
[-C--:B------:R-:W-:Y:S01]  /*41b0*/  @P4 FMUL.FTZ R227, R176, R84.reuse ;  /* 0x00000054b0e34220 */ /* 0x080fe20000410000 */
[----:B------:R-:W-:-:S03]  /*41c0*/  FMUL.FTZ R84, R169, R84 ;  /* 0x00000054a9547220 */ /* 0x000fc60000410000 */
[----:B------:R-:W-:Y:S02]  /*41d0*/  FADD.FTZ R176, R85, R227 ;  /* 0x000000e355b07221 */ /* 0x000fe40000010000 */
[----:B------:R-:W-:-:S04]  /*41e0*/  FSEL R84, R84, RZ, P4 ;  /* 0x000000ff54547208 */ /* 0x000fc80002000000 */
[----:B------:R-:W-:Y:S01]  /*41f0*/  F2FP.F16.F32.PACK_AB R80, R84, R80 ;  /* 0x000000505450723e */ /* 0x000fe200000000ff */
[----:B------:R-:W-:Y:S06]  /*4200*/  BRA `(.L_x_10910) ;  /* 0x0000000400a47947 */ /* 0x000fec0003800000 */
.L_x_10909:
[----:B------:R-:W-:Y:S01]  /*4210*/  FFMA.FTZ R172, R205, UR4, R180 ;  /* 0x00000004cdac7c23 */ /* 0x000fe200080100b4 */
[----:B------:R-:W-:Y:S01]  /*4220*/  LOP3.LUT P4, RZ, R20, 0xff0000, RZ, 0xc0, !PT ;  /* 0x00ff000014ff7812 */ /* 0x000fe2000788c0ff */
[----:B------:R-:W-:Y:S01]  /*4230*/  HFMA2 R181, -RZ, RZ, 0, 0 ;  /* 0x00000000ffb57431 */ /* 0x000fe200000001ff */
[----:B------:R-:W-:Y:S01]  /*4240*/  MOV R252, RZ ;  /* 0x000000ff00fc7202 */ /* 0x000fe20000000f00 */
[----:B------:R-:W-:-:S04]  /*4250*/  FADD.FTZ R172, R249, -R172 ;  /* 0x800000acf9ac7221 */ /* 0x000fc80000010000 */
[----:B------:R-:W-:-:S04]  /*4260*/  FMUL.FTZ R173, R172, UR13 ;  /* 0x0000000dacad7c20 */ /* 0x000fc80008410000 */
[----:B------:R-:W-:Y:S02]  /*4270*/  FMUL.FTZ R172, R173, UR5 ;  /* 0x00000005adac7c20 */ /* 0x000fe40008410000 */
[----:B-----5:R-:W-:Y:S02]  /*4280*/  @P4 HADD2.F32 R174, -RZ, R177.H0_H0 ;  /* 0x200000b1ffae4230 */ /* 0x020fe40000004100 */
        /* <DEDUP_REMOVED lines=10> */
[----:B------:R-:W-:Y:S01]  /*4330*/  F2FP.F16.F32.PACK_AB R173, R172, R173 ;  /* 0x000000adacad723e */ /* 0x000fe200000000ff */
[----:B------:R-:W-:Y:S01]  /*4340*/  @P4 HADD2.F32 R174, -RZ, R177.H1_H1 ;  /* 0x300000b1ffae4230 */ /* 0x000fe20000004100 */
[----:B------:R-:W-:Y:S01]  /*4350*/  MOV R177, RZ ;  /* 0x000000ff00b17202 */ /* 0x000fe20000000f00 */
[----:B------:R-:W-:Y:S01]  /*4360*/  FMUL.FTZ R175, R175, UR22 ;  /* 0x00000016afaf7c20 */ /* 0x000fe20008410000 */
[----:B------:R-:W-:-:S03]  /*4370*/  FFMA.FTZ R172, R206, UR4, R180 ;  /* 0x00000004ceac7c23 */ /* 0x000fc600080100b4 */
[-C--:B------:R-:W-:Y:S01]  /*4380*/  @P4 FMUL.FTZ R177, R174, R175.reuse ;  /* 0x000000afaeb14220 */ /* 0x080fe20000410000 */
[----:B------:R-:W-:Y:S01]  /*4390*/  FMUL.FTZ R175, R171, R175 ;  /* 0x000000afabaf7220 */ /* 0x000fe20000410000 */
[----:B------:R-:W-:Y:S01]  /*43a0*/  FFMA.FTZ R174, R203, UR4, R180 ;  /* 0x00000004cbae7c23 */ /* 0x000fe200080100b4 */
[----:B------:R-:W-:Y:S01]  /*43b0*/  FADD.FTZ R172, R250, -R172 ;  /* 0x800000acfaac7221 */ /* 0x000fe20000010000 */
[----:B------:R-:W-:Y:S02]  /*43c0*/  FADD.FTZ R87, R87, R177 ;  /* 0x000000b157577221 */ /* 0x000fe40000010000 */
[----:B------:R-:W-:Y:S01]  /*43d0*/  FADD.FTZ R174, R247, -R174 ;  /* 0x800000aef7ae7221 */ /* 0x000fe20000010000 */
[----:B------:R-:W-:Y:S01]  /*43e0*/  FSEL R227, R175, RZ, P4 ;  /* 0x000000ffafe37208 */ /* 0x000fe20002000000 */
[----:B------:R-:W-:Y:S01]  /*43f0*/  FMUL.FTZ R172, R172, UR13 ;  /* 0x0000000dacac7c20 */ /* 0x000fe20008410000 */
[----:B------:R-:W-:Y:S01]  /*4400*/  LOP3.LUT P4, RZ, R21, 0xff, RZ, 0xc0, !PT ;  /* 0x000000ff15ff7812 */ /* 0x000fe2000788c0ff */
[----:B------:R-:W-:-:S04]  /*4410*/  FMUL.FTZ R174, R174, UR13 ;  /* 0x0000000daeae7c20 */ /* 0x000fc80008410000 */
[----:B------:R-:W-:-:S04]  /*4420*/  FMUL.FTZ R175, R174, UR5 ;  /* 0x00000005aeaf7c20 */ /* 0x000fc80008410000 */
[----:B------:R-:W-:Y:S01]  /*4430*/  FMUL.FTZ R182, R175, UR22 ;  /* 0x00000016afb67c20 */ /* 0x000fe20008410000 */
[----:B------:R-:W-:-:S03]  /*4440*/  HFMA2 R175, -RZ, RZ, 0, 0 ;  /* 0x00000000ffaf7431 */ /* 0x000fc600000001ff */
[----:B------:R-:W-:-:S05]  /*4450*/  @P4 HADD2.F32 R183, -RZ, R178.H0_H0 ;  /* 0x200000b2ffb74230 */ /* 0x000fca0000004100 */
[-C--:B------:R-:W-:Y:S01]  /*4460*/  @P4 FMUL.FTZ R175, R183, R182.reuse ;  /* 0x000000b6b7af4220 */ /* 0x080fe20000410000 */
[----:B------:R-:W-:Y:S01]  /*4470*/  FMUL.FTZ R183, R164, R182 ;  /* 0x000000b6a4b77220 */ /* 0x000fe20000410000 */
[----:B------:R-:W-:-:S04]  /*4480*/  FFMA.FTZ R182, R202, UR4, R180 ;  /* 0x00000004cab67c23 */ /* 0x000fc800080100b4 */
[----:B------:R-:W-:Y:S01]  /*4490*/  FSEL R183, R183, RZ, P4 ;  /* 0x000000ffb7b77208 */ /* 0x000fe20002000000 */
[----:B------:R-:W-:Y:S01]  /*44a0*/  FADD.FTZ R182, R246, -R182 ;  /* 0x800000b6f6b67221 */ /* 0x000fe20000010000 */
[----:B------:R-:W-:-:S03]  /*44b0*/  LOP3.LUT P4, RZ, R21, 0xff00, RZ, 0xc0, !PT ;  /* 0x0000ff0015ff7812 */ /* 0x000fc6000788c0ff */
[----:B------:R-:W-:-:S04]  /*44c0*/  FMUL.FTZ R182, R182, UR13 ;  /* 0x0000000db6b67c20 */ /* 0x000fc80008410000 */
[C---:B------:R-:W-:Y:S01]  /*44d0*/  FMUL.FTZ R181, R182.reuse, UR5 ;  /* 0x00000005b6b57c20 */ /* 0x040fe20008410000 */
[----:B------:R-:W-:-:S03]  /*44e0*/  F2FP.F16.F32.PACK_AB R174, R182, R174 ;  /* 0x000000aeb6ae723e */ /* 0x000fc600000000ff */
[----:B------:R-:W-:Y:S02]  /*44f0*/  FMUL.FTZ R181, R181, UR22 ;  /* 0x00000016b5b57c20 */ /* 0x000fe40008410000 */
[----:B------:R-:W-:Y:S01]  /*4500*/  @P4 HADD2.F32 R177, -RZ, R178.H1_H1 ;  /* 0x300000b2ffb14230 */ /* 0x000fe20000004100 */
[----:B------:R-:W-:-:S04]  /*4510*/  MOV R178, RZ ;  /* 0x000000ff00b27202 */ /* 0x000fc80000000f00 */
[-C--:B------:R-:W-:Y:S01]  /*4520*/  @P4 FMUL.FTZ R178, R177, R181.reuse ;  /* 0x000000b5b1b24220 */ /* 0x080fe20000410000 */
[----:B------:R-:W-:Y:S01]  /*4530*/  FADD.FTZ R177, R80, R175 ;  /* 0x000000af50b17221 */ /* 0x000fe20000010000 */
[----:B------:R-:W-:Y:S01]  /*4540*/  FMUL.FTZ R80, R165, R181 ;  /* 0x000000b5a5507220 */ /* 0x000fe20000410000 */
[----:B------:R-:W-:Y:S01]  /*4550*/  FFMA.FTZ R175, R201, UR4, R180 ;  /* 0x00000004c9af7c23 */ /* 0x000fe200080100b4 */
[----:B------:R-:W-:-:S03]  /*4560*/  FADD.FTZ R181, R81, R178 ;  /* 0x000000b251b57221 */ /* 0x000fc60000010000 */
[----:B------:R-:W-:Y:S01]  /*4570*/  FADD.FTZ R175, R245, -R175 ;  /* 0x800000aff5af7221 */ /* 0x000fe20000010000 */
[----:B------:R-:W-:Y:S02]  /*4580*/  FSEL R80, R80, RZ, P4 ;  /* 0x000000ff50507208 */ /* 0x000fe40002000000 */
[----:B------:R-:W-:Y:S01]  /*4590*/  LOP3.LUT P4, RZ, R21, 0xff0000, RZ, 0xc0, !PT ;  /* 0x00ff000015ff7812 */ /* 0x000fe2000788c0ff */
[----:B------:R-:W-:-:S04]  /*45a0*/  FMUL.FTZ R175, R175, UR13 ;  /* 0x0000000dafaf7c20 */ /* 0x000fc80008410000 */
[----:B------:R-:W-:-:S04]  /*45b0*/  FMUL.FTZ R81, R175, UR5 ;  /* 0x00000005af517c20 */ /* 0x000fc80008410000 */
[----:B------:R-:W-:Y:S01]  /*45c0*/  FMUL.FTZ R178, R81, UR22 ;  /* 0x0000001651b27c20 */ /* 0x000fe20008410000 */
[----:B------:R-:W-:-:S03]  /*45d0*/  HFMA2 R81, -RZ, RZ, 0, 0 ;  /* 0x00000000ff517431 */ /* 0x000fc600000001ff */
[----:B------:R-:W-:-:S05]  /*45e0*/  @P4 HADD2.F32 R226, -RZ, R179.H0_H0 ;  /* 0x200000b3ffe24230 */ /* 0x000fca0000004100 */
        /* <DEDUP_REMOVED lines=10> */
[----:B------:R-:W-:Y:S01]  /*4690*/  F2FP.F16.F32.PACK_AB R175, R82, R175 ;  /* 0x000000af52af723e */ /* 0x000fe200000000ff */
[----:B------:R-:W-:Y:S02]  /*46a0*/  FFMA.FTZ R82, R0, UR4, R180 ;  /* 0x0000000400527c23 */ /* 0x000fe400080100b4 */
[----:B------:R-:W-:Y:S02]  /*46b0*/  FMUL.FTZ R226, R226, UR22 ;  /* 0x00000016e2e27c20 */ /* 0x000fe40008410000 */
[----:B------:R-:W-:Y:S02]  /*46c0*/  FADD.FTZ R82, R207, -R82 ;  /* 0x80000052cf527221 */ /* 0x000fe40000010000 */
[----:B------:R-:W-:Y:S02]  /*46d0*/  @P4 HADD2.F32 R179, -RZ, R179.H1_H1 ;  /* 0x300000b3ffb34230 */ /* 0x000fe40000004100 */
[----:B------:R-:W-:-:S03]  /*46e0*/  FMUL.FTZ R82, R82, UR13 ;  /* 0x0000000d52527c20 */ /* 0x000fc60008410000 */
[----:B------:R-:W-:Y:S01]  /*46f0*/  @P4 FMUL.FTZ R252, R179, R226 ;  /* 0x000000e2b3fc4220 */ /* 0x000fe20000410000 */
[----:B------:R-:W-:-:S03]  /*4700*/  FMUL.FTZ R182, R82, UR5 ;  /* 0x0000000552b67c20 */ /* 0x000fc60008410000 */
[----:B------:R-:W-:Y:S01]  /*4710*/  FADD.FTZ R179, R83, R252 ;  /* 0x000000fc53b37221 */ /* 0x000fe20000010000 */
[----:B------:R-:W-:Y:S01]  /*4720*/  FMUL.FTZ R83, R167, R226 ;  /* 0x000000e2a7537220 */ /* 0x000fe20000410000 */
[----:B------:R-:W-:Y:S02]  /*4730*/  HFMA2 R226, -RZ, RZ, 0, 0 ;  /* 0x00000000ffe27431 */ /* 0x000fe400000001ff */
[----:B------:R-:W-:Y:S02]  /*4740*/  FMUL.FTZ R182, R182, UR22 ;  /* 0x00000016b6b67c20 */ /* 0x000fe40008410000 */
[----:B------:R-:W-:Y:S02]  /*4750*/  FSEL R83, R83, RZ, P4 ;  /* 0x000000ff53537208 */ /* 0x000fe40002000000 */
[----:B------:R-:W-:Y:S02]  /*4760*/  LOP3.LUT P4, RZ, R20, 0xff, RZ, 0xc0, !PT ;  /* 0x000000ff14ff7812 */ /* 0x000fe4000788c0ff */
[----:B------:R-:W-:-:S02]  /*4770*/  F2FP.F16.F32.PACK_AB R83, R83, R81 ;  /* 0x000000515353723e */ /* 0x000fc400000000ff */
[----:B------:R-:W-:-:S09]  /*4780*/  F2FP.F16.F32.PACK_AB R81, R227, R228 ;  /* 0x000000e4e351723e */ /* 0x000fd200000000ff */
[----:B------:R-:W-:-:S05]  /*4790*/  @P4 HADD2.F32 R252, -RZ, R176.H0_H0 ;  /* 0x200000b0fffc4230 */ /* 0x000fca0000004100 */
[----:B------:R-:W-:Y:S01]  /*47a0*/  @P4 FMUL.FTZ R226, R252, R182 ;  /* 0x000000b6fce24220 */ /* 0x000fe20000410000 */
[----:B------:R-:W-:-:S03]  /*47b0*/  MOV R252, RZ ;  /* 0x000000ff00fc7202 */ /* 0x000fc60000000f00 */
[----:B------:R-:W-:Y:S01]  /*47c0*/  FADD.FTZ R226, R84, R226 ;  /* 0x000000e254e27221 */ /* 0x000fe20000010000 */
[----:B------:R-:W-:Y:S01]  /*47d0*/  FMUL.FTZ R84, R168, R182 ;  /* 0x000000b6a8547220 */ /* 0x000fe20000410000 */
[C---:B------:R-:W-:Y:S01]  /*47e0*/  FMUL.FTZ R182, R172.reuse, UR5 ;  /* 0x00000005acb67c20 */ /* 0x040fe20008410000 */
[----:B------:R-:W-:Y:S02]  /*47f0*/  F2FP.F16.F32.PACK_AB R172, R172, R82 ;  /* 0x00000052acac723e */ /* 0x000fe400000000ff */
[----:B------:R-:W-:Y:S01]  /*4800*/  F2FP.F16.F32.PACK_AB R82, R80, R183 ;  /* 0x000000b75052723e */ /* 0x000fe200000000ff */
[----:B------:R-:W-:Y:S01]  /*4810*/  FMUL.FTZ R182, R182, UR22 ;  /* 0x00000016b6b67c20 */ /* 0x000fe20008410000 */
[----:B------:R-:W-:Y:S02]  /*4820*/  FSEL R84, R84, RZ, P4 ;  /* 0x000000ff54547208 */ /* 0x000fe40002000000 */
[----:B------:R-:W-:-:S13]  /*4830*/  LOP3.LUT P4, RZ, R20, 0xff00, RZ, 0xc0, !PT ;  /* 0x0000ff0014ff7812 */ /* 0x000fda000788c0ff */
[----:B------:R-:W-:-:S05]  /*4840*/  @P4 HADD2.F32 R176, -RZ, R176.H1_H1 ;  /* 0x300000b0ffb04230 */ /* 0x000fca0000004100 */
[----:B------:R-:W-:-:S04]  /*4850*/  @P4 FMUL.FTZ R252, R176, R182 ;  /* 0x000000b6b0fc4220 */ /* 0x000fc80000410000 */
[----:B------:R-:W-:Y:S01]  /*4860*/  FADD.FTZ R176, R85, R252 ;  /* 0x000000fc55b07221 */ /* 0x000fe20000010000 */
[----:B------:R-:W-:-:S05]  /*4870*/  FMUL.FTZ R85, R169, R182 ;  /* 0x000000b6a9557220 */ /* 0x000fca0000410000 */
[----:B------:R-:W-:-:S04]  /*4880*/  FSEL R80, R85, RZ, P4 ;  /* 0x000000ff55507208 */ /* 0x000fc80002000000 */
[----:B------:R-:W-:-:S07]  /*4890*/  F2FP.F16.F32.PACK_AB R80, R80, R84 ;  /* 0x000000545050723e */ /* 0x000fce00000000ff */
.L_x_10910:
        /* <DEDUP_REMOVED lines=13> */
.L_x_10908:
[----:B------:R-:W-:Y:S05]  /*4970*/  BSYNC.RECONVERGENT B1 ;  /* 0x0000000000017941 */ /* 0x000fea0003800200 */
.L_x_10907:
        /* <DEDUP_REMOVED lines=112> */
[----:B------:R-:W-:Y:S01]  /*5080*/  F2FP.F16.F32.PACK_AB R72, R72, R76 ;  /* 0x0000004c4848723e */ /* 0x000fe200000000ff */
[----:B------:R-:W-:Y:S06]  /*5090*/  BRA `(.L_x_10914) ;  /* 0x0000000400947947 */ /* 0x000fec0003800000 */
.L_x_10913:
        /* <DEDUP_REMOVED lines=100> */
[----:B------:R-:W-:-:S07]  /*56e0*/  F2FP.F16.F32.PACK_AB R72, R76, R72 ;  /* 0x000000484c48723e */ /* 0x000fce00000000ff */
.L_x_10914:
        /* <DEDUP_REMOVED lines=13> */
.L_x_10912:
[----:B------:R-:W-:Y:S05]  /*57c0*/  BSYNC.RECONVERGENT B1 ;  /* 0x0000000000017941 */ /* 0x000fea0003800200 */
.L_x_10911:
        /* <DEDUP_REMOVED lines=114> */
.L_x_10917:
        /* <DEDUP_REMOVED lines=101> */
.L_x_10918:
        /* <DEDUP_REMOVED lines=13> */
.L_x_10916:
[----:B------:R-:W-:Y:S05]  /*6610*/  BSYNC.RECONVERGENT B1 ;  /* 0x0000000000017941 */ /* 0x000fea0003800200 */
.L_x_10915:
        /* <DEDUP_REMOVED lines=114> */
.L_x_10921:
[----:B------:R-:W-:Y:S01]  /*6d40*/  FFMA.FTZ R181, R10, UR4, R180 ;  /* 0x000000040ab57c23 */ /* 0x000fe200080100b4 */
[----:B------:R-:W-:Y:S01]  /*6d50*/  LOP3.LUT P4, RZ, R26, 0xff0000, RZ, 0xc0, !PT ;  /* 0x00ff00001aff7812 */ /* 0x000fe2000788c0ff */
[----:B------:R-:W-:Y:S01]  /*6d60*/  HFMA2 R182, -RZ, RZ, 0, 0 ;  /* 0x00000000ffb67431 */ /* 0x000fe200000001ff */
[C---:B------:R-:W-:Y:S01]  /*6d70*/  LOP3.LUT P5, RZ, R27.reuse, 0xff, RZ, 0xc0, !PT ;  /* 0x000000ff1bff7812 */ /* 0x040fe200078ac0ff */
        /* <DEDUP_REMOVED lines=97> */
.L_x_10922:
        /* <DEDUP_REMOVED lines=13> */
.L_x_10920:
[----:B------:R-:W-:Y:S05]  /*7460*/  BSYNC.RECONVERGENT B1 ;  /* 0x0000000000017941 */ /* 0x000fea0003800200 */
.L_x_10919:
        /* <DEDUP_REMOVED lines=30> */
[----:B------:R-:W-:-:S04]  /*7650*/  FMUL.FTZ R175, R175, UR22 ;  /* 0x00000016afaf7c20 */ /* 0x000fc80008410000 */
        /* <DEDUP_REMOVED lines=13> */
[----:B------:R-:W-:-:S05]  /*7730*/  FMUL.FTZ R182, R132, R182 ;  /* 0x000000b684b67220 */ /* 0x000fca0000410000 */
        /* <DEDUP_REMOVED lines=34> */
[--C-:B------:R-:W-:Y:S01]  /*7960*/  FFMA.FTZ R50, R191, UR4, R180.reuse ;  /* 0x00000004bf327c23 */ /* 0x100fe200080100b4 */
[----:B------:R-:W-:Y:S01]  /*7970*/  FFMA.FTZ R180, R215, UR4, R180 ;  /* 0x00000004d7b47c23 */ /* 0x000fe200080100b4 */
[----:B------:R-:W-:Y:S02]  /*7980*/  FMUL.FTZ R183, R183, UR22 ;  /* 0x00000016b7b77c20 */ /* 0x000fe40008410000 */
[----:B------:R-:W-:Y:S01]  /*7990*/  FADD.FTZ R50, R216, -R50 ;  /* 0x80000032d8327221 */ /* 0x000fe20000010000 */
[----:B------:R-:W-:Y:S01]  /*79a0*/  FADD.FTZ R180, R214, -R180 ;  /* 0x800000b4d6b47221 */ /* 0x000fe20000010000 */
[----:B------:R-:W-:Y:S02]  /*79b0*/  @P4 HADD2.F32 R179, -RZ, R179.H1_H1 ;  /* 0x300000b3ffb34230 */ /* 0x000fe40000004100 */
[----:B------:R-:W-:Y:S01]  /*79c0*/  FMUL.FTZ R50, R50, UR13 ;  /* 0x0000000d32327c20 */ /* 0x000fe20008410000 */
[----:B------:R-:W-:-:S02]  /*79d0*/  FMUL.FTZ R180, R180, UR13 ;  /* 0x0000000db4b47c20 */ /* 0x000fc40008410000 */
[----:B------:R-:W-:Y:S01]  /*79e0*/  @P4 FMUL.FTZ R252, R183, R179 ;  /* 0x000000b3b7fc4220 */ /* 0x000fe20000410000 */
[----:B------:R-:W-:Y:S02]  /*79f0*/  FMUL.FTZ R182, R50, UR5 ;  /* 0x0000000532b67c20 */ /* 0x000fe40008410000 */
[----:B------:R-:W-:Y:S01]  /*7a00*/  F2FP.F16.F32.PACK_AB R172, R180, R50 ;  /* 0x00000032b4ac723e */ /* 0x000fe200000000ff */
[----:B------:R-:W-:Y:S01]  /*7a10*/  FADD.FTZ R179, R51, R252 ;  /* 0x000000fc33b37221 */ /* 0x000fe20000010000 */
[----:B------:R-:W-:Y:S01]  /*7a20*/  FMUL.FTZ R51, R135, R183 ;  /* 0x000000b787337220 */ /* 0x000fe20000410000 */
[----:B------:R-:W-:Y:S02]  /*7a30*/  HFMA2 R183, -RZ, RZ, 0, 0 ;  /* 0x00000000ffb77431 */ /* 0x000fe400000001ff */
[----:B------:R-:W-:Y:S01]  /*7a40*/  FMUL.FTZ R182, R182, UR22 ;  /* 0x00000016b6b67c20 */ /* 0x000fe20008410000 */
[----:B------:R-:W-:Y:S02]  /*7a50*/  F2FP.F16.F32.PACK_AB R50, R48, R226 ;  /* 0x000000e23032723e */ /* 0x000fe400000000ff */
[----:B------:R-:W-:-:S02]  /*7a60*/  FSEL R51, R51, RZ, P4 ;  /* 0x000000ff33337208 */ /* 0x000fc40002000000 */
[----:B------:R-:W-:Y:S02]  /*7a70*/  LOP3.LUT P4, RZ, R184, 0xff, RZ, 0xc0, !PT ;  /* 0x000000ffb8ff7812 */ /* 0x000fe4000788c0ff */
[----:B------:R-:W-:Y:S02]  /*7a80*/  F2FP.F16.F32.PACK_AB R51, R51, R49 ;  /* 0x000000313333723e */ /* 0x000fe400000000ff */
[----:B------:R-:W-:-:S09]  /*7a90*/  F2FP.F16.F32.PACK_AB R49, R227, R228 ;  /* 0x000000e4e331723e */ /* 0x000fd200000000ff */
[----:B------:R-:W-:-:S05]  /*7aa0*/  @P4 HADD2.F32 R252, -RZ, R176.H0_H0 ;  /* 0x200000b0fffc4230 */ /* 0x000fca0000004100 */
[----:B------:R-:W-:Y:S01]  /*7ab0*/  @P4 FMUL.FTZ R183, R252, R182 ;  /* 0x000000b6fcb74220 */ /* 0x000fe20000410000 */
[----:B------:R-:W-:-:S03]  /*7ac0*/  MOV R252, RZ ;  /* 0x000000ff00fc7202 */ /* 0x000fc60000000f00 */
[----:B------:R-:W-:Y:S01]  /*7ad0*/  FADD.FTZ R183, R52, R183 ;  /* 0x000000b734b77221 */ /* 0x000fe20000010000 */
[----:B------:R-:W-:Y:S01]  /*7ae0*/  FMUL.FTZ R52, R136, R182 ;  /* 0x000000b688347220 */ /* 0x000fe20000410000 */
[----:B------:R-:W-:-:S04]  /*7af0*/  FMUL.FTZ R182, R180, UR5 ;  /* 0x00000005b4b67c20 */ /* 0x000fc80008410000 */
[----:B------:R-:W-:Y:S01]  /*7b00*/  FSEL R52, R52, RZ, P4 ;  /* 0x000000ff34347208 */ /* 0x000fe20002000000 */
[----:B------:R-:W-:Y:S01]  /*7b10*/  FMUL.FTZ R182, R182, UR22 ;  /* 0x00000016b6b67c20 */ /* 0x000fe20008410000 */
        /* <DEDUP_REMOVED lines=8> */
.L_x_10924:
[----:B------:R-:W-:Y:S01]  /*7ba0*/  FFMA.FTZ R181, R190, UR4, R180 ;  /* 0x00000004beb57c23 */ /* 0x000fe200080100b4 */
[----:B------:R-:W-:Y:S01]  /*7bb0*/  LOP3.LUT P4, RZ, R184, 0xff0000, RZ, 0xc0, !PT ;  /* 0x00ff0000b8ff7812 */ /* 0x000fe2000788c0ff */
[----:B------:R-:W-:Y:S02]  /*7bc0*/  HFMA2 R182, -RZ, RZ, 0, 0 ;  /* 0x00000000ffb67431 */ /* 0x000fe400000001ff */
        /* <DEDUP_REMOVED lines=14> */
[----:B------:R-:W-:Y:S02]  /*7cb0*/  @P4 HADD2.F32 R177, -RZ, R177.H1_H1 ;  /* 0x300000b1ffb14230 */ /* 0x000fe40000004100 */
[----:B------:R-:W-:Y:S01]  /*7cc0*/  FMUL.FTZ R182, R181, UR22 ;  /* 0x00000016b5b67c20 */ /* 0x000fe20008410000 */
[----:B------:R-:W-:-:S03]  /*7cd0*/  MOV R181, RZ ;  /* 0x000000ff00b57202 */ /* 0x000fc60000000f00 */
        /* <DEDUP_REMOVED lines=48> */
[----:B------:R-:W-:-:S05]  /*7fe0*/  @P4 HADD2.F32 R179, -RZ, R179.H1_H1 ;  /* 0x300000b3ffb34230 */ /* 0x000fca0000004100 */
        /* <DEDUP_REMOVED lines=10> */
[----:B------:R-:W-:Y:S01]  /*8090*/  F2FP.F16.F32.PACK_AB R51, R51, R50 ;  /* 0x000000323333723e */ /* 0x000fe200000000ff */
[----:B------:R-:W-:Y:S01]  /*80a0*/  FMUL.FTZ R180, R180, UR13 ;  /* 0x0000000db4b47c20 */ /* 0x000fe20008410000 */
[----:B------:R-:W-:Y:S01]  /*80b0*/  F2FP.F16.F32.PACK_AB R50, R49, R48 ;  /* 0x000000303132723e */ /* 0x000fe200000000ff */
[----:B------:R-:W-:Y:S01]  /*80c0*/  FMUL.FTZ R183, R183, UR5 ;  /* 0x00000005b7b77c20 */ /* 0x000fe20008410000 */
[----:B------:R-:W-:Y:S01]  /*80d0*/  F2FP.F16.F32.PACK_AB R49, R182, R226 ;  /* 0x000000e2b631723e */ /* 0x000fe200000000ff */
[----:B------:R-:W-:-:S02]  /*80e0*/  FMUL.FTZ R180, R180, UR5 ;  /* 0x00000005b4b47c20 */ /* 0x000fc40008410000 */
[----:B------:R-:W-:Y:S01]  /*80f0*/  FMUL.FTZ R227, R183, UR22 ;  /* 0x00000016b7e37c20 */ /* 0x000fe20008410000 */
[----:B------:R-:W-:Y:S02]  /*8100*/  HFMA2 R183, -RZ, RZ, 0, 0 ;  /* 0x00000000ffb77431 */ /* 0x000fe400000001ff */
[----:B------:R-:W-:Y:S01]  /*8110*/  FMUL.FTZ R180, R180, UR22 ;  /* 0x00000016b4b47c20 */ /* 0x000fe20008410000 */
[----:B------:R-:W-:-:S05]  /*8120*/  @P4 HADD2.F32 R228, -RZ, R176.H0_H0 ;  /* 0x200000b0ffe44230 */ /* 0x000fca0000004100 */
[----:B------:R-:W-:-:S04]  /*8130*/  @P4 FMUL.FTZ R183, R228, R227 ;  /* 0x000000e3e4b74220 */ /* 0x000fc80000410000 */
[----:B------:R-:W-:Y:S01]  /*8140*/  FADD.FTZ R183, R52, R183 ;  /* 0x000000b734b77221 */ /* 0x000fe20000010000 */
[----:B------:R-:W-:Y:S01]  /*8150*/  FMUL.FTZ R52, R136, R227 ;  /* 0x000000e388347220 */ /* 0x000fe20000410000 */
[----:B------:R-:W-:-:S04]  /*8160*/  MOV R227, RZ ;  /* 0x000000ff00e37202 */ /* 0x000fc80000000f00 */
        /* <DEDUP_REMOVED lines=8> */
.L_x_10925:
        /* <DEDUP_REMOVED lines=13> */
.L_x_10906:
        /* <DEDUP_REMOVED lines=11> */
[C---:B------:R-:W-:Y:S01]  /*8370*/  LOP3.LUT P3, RZ, R20.reuse, 0xff0000, RZ, 0xc0, !PT ;  /* 0x00ff000014ff7812 */ /* 0x040fe2000786c0ff */
[----:B------:R-:W-:Y:S01]  /*8380*/  HADD2.F32 R182, -RZ, R45.H0_H0 ;  /* 0x2000002dffb67230 */ /* 0x000fe20000004100 */
[----:B------:R-:W-:Y:S01]  /*8390*/  LOP3.LUT P5, RZ, R20, 0xff000000, RZ, 0xc0, !PT ;  /* 0xff00000014ff7812 */ /* 0x000fe200078ac0ff */
[----:B------:R-:W-:Y:S01]  /*83a0*/  FADD.FTZ R181, R249, -R181 ;  /* 0x800000b5f9b57221 */ /* 0x000fe20000010000 */
[C---:B------:R-:W-:Y:S02]  /*83b0*/  LOP3.LUT P4, RZ, R21.reuse, 0xff, RZ, 0xc0, !PT ;  /* 0x000000ff15ff7812 */ /* 0x040fe4000788c0ff */
[----:B------:R-:W-:Y:S01]  /*83c0*/  LOP3.LUT P6, RZ, R21, 0xff0000, RZ, 0xc0, !PT ;  /* 0x00ff000015ff7812 */ /* 0x000fe200078cc0ff */
[----:B------:R-:W-:Y:S01]  /*83d0*/  FFMA.FTZ R181, R181, UR13, R182 ;  /* 0x0000000db5b57c23 */ /* 0x000fe200080100b6 */
[----:B------:R-:W-:-:S03]  /*83e0*/  HFMA2 R182, -RZ, RZ, 0, 0 ;  /* 0x00000000ffb67431 */ /* 0x000fc600000001ff */
[----:B------:R-:W-:Y:S02]  /*83f0*/  FMUL.FTZ R181, R181, UR5 ;  /* 0x00000005b5b57c20 */ /* 0x000fe40008410000 */
[--C-:B-----5:R-:W-:Y:S02]  /*8400*/  @P3 HADD2.F32 R183, -RZ, R177.reuse.H0_H0 ;  /* 0x200000b1ffb73230 */ /* 0x120fe40000004100 */
[----:B------:R-:W-:Y:S01]  /*8410*/  FMUL.FTZ R181, R181, UR22 ;  /* 0x00000016b5b57c20 */ /* 0x000fe20008410000 */
[----:B------:R-:W-:-:S03]  /*8420*/  @P5 HADD2.F32 R177, -RZ, R177.H1_H1 ;  /* 0x300000b1ffb15230 */ /* 0x000fc60000004100 */
[----:B------:R-:W-:Y:S01]  /*8430*/  @P3 FMUL.FTZ R182, R181, R183 ;  /* 0x000000b7b5b63220 */ /* 0x000fe20000410000 */
[----:B------:R-:W-:Y:S02]  /*8440*/  HADD2.F32 R183, -RZ, R45.H1_H1 ;  /* 0x3000002dffb77230 */ /* 0x000fe40000004100 */
[----:B------:R-:W-:Y:S02]  /*8450*/  @P6 HADD2.F32 R227, -RZ, R179.H0_H0 ;  /* 0x200000b3ffe36230 */ /* 0x000fe40000004100 */
[----:B------:R-:W-:Y:S01]  /*8460*/  FADD.FTZ R86, R86, R182 ;  /* 0x000000b656567221 */ /* 0x000fe20000010000 */
[----:B------:R-:W-:-:S04]  /*8470*/  FFMA.FTZ R182, R204, UR4, R180 ;  /* 0x00000004ccb67c23 */ /* 0x000fc800080100b4 */
[----:B------:R-:W-:-:S04]  /*8480*/  FADD.FTZ R182, R248, -R182 ;  /* 0x800000b6f8b67221 */ /* 0x000fc80000010000 */
[----:B------:R-:W-:-:S04]  /*8490*/  FFMA.FTZ R182, R182, UR13, R183 ;  /* 0x0000000db6b67c23 */ /* 0x000fc800080100b7 */
[----:B------:R-:W-:-:S04]  /*84a0*/  FMUL.FTZ R182, R182, UR5 ;  /* 0x00000005b6b67c20 */ /* 0x000fc80008410000 */
[----:B------:R-:W-:Y:S01]  /*84b0*/  FMUL.FTZ R226, R182, UR22 ;  /* 0x00000016b6e27c20 */ /* 0x000fe20008410000 */
[----:B------:R-:W-:-:S03]  /*84c0*/  MOV R182, RZ ;  /* 0x000000ff00b67202 */ /* 0x000fc60000000f00 */
[----:B------:R-:W-:Y:S01]  /*84d0*/  @P5 FMUL.FTZ R182, R226, R177 ;  /* 0x000000b1e2b65220 */ /* 0x000fe20000410000 */
[----:B------:R-:W-:-:S03]  /*84e0*/  FFMA.FTZ R177, R203, UR4, R180 ;  /* 0x00000004cbb17c23 */ /* 0x000fc600080100b4 */
[----:B------:R-:W-:Y:S01]  /*84f0*/  FADD.FTZ R87, R87, R182 ;  /* 0x000000b657577221 */ /* 0x000fe20000010000 */
[----:B------:R-:W-:Y:S01]  /*8500*/  FMUL.FTZ R182, R170, R181 ;  /* 0x000000b5aab67220 */ /* 0x000fe20000410000 */
[----:B------:R-:W-:Y:S02]  /*8510*/  HADD2.F32 R181, -RZ, R46.H0_H0 ;  /* 0x2000002effb57230 */ /* 0x000fe40000004100 */
[----:B------:R-:W-:Y:S02]  /*8520*/  FADD.FTZ R177, R247, -R177 ;  /* 0x800000b1f7b17221 */ /* 0x000fe40000010000 */
[----:B------:R-:W-:Y:S02]  /*8530*/  FSEL R182, R182, RZ, P3 ;  /* 0x000000ffb6b67208 */ /* 0x000fe40001800000 */
[----:B------:R-:W-:Y:S01]  /*8540*/  FFMA.FTZ R177, R177, UR13, R181 ;  /* 0x0000000db1b17c23 */ /* 0x000fe200080100b5 */
[----:B------:R-:W-:Y:S01]  /*8550*/  @P4 HADD2.F32 R181, -RZ, R178.H0_H0 ;  /* 0x200000b2ffb54230 */ /* 0x000fe20000004100 */
[----:B------:R-:W-:-:S02]  /*8560*/  LOP3.LUT P3, RZ, R21, 0xff00, RZ, 0xc0, !PT ;  /* 0x0000ff0015ff7812 */ /* 0x000fc4000786c0ff */
[----:B------:R-:W-:-:S04]  /*8570*/  FMUL.FTZ R177, R177, UR5 ;  /* 0x00000005b1b17c20 */ /* 0x000fc80008410000 */
[----:B------:R-:W-:Y:S01]  /*8580*/  FMUL.FTZ R183, R177, UR22 ;  /* 0x00000016b1b77c20 */ /* 0x000fe20008410000 */
[----:B------:R-:W-:-:S03]  /*8590*/  HFMA2 R177, -RZ, RZ, 0, 0 ;  /* 0x00000000ffb17431 */ /* 0x000fc600000001ff */
[----:B------:R-:W-:Y:S01]  /*85a0*/  @P4 FMUL.FTZ R177, R183, R181 ;  /* 0x000000b5b7b14220 */ /* 0x000fe20000410000 */
[----:B------:R-:W-:Y:S02]  /*85b0*/  HADD2.F32 R181, -RZ, R46.H1_H1 ;  /* 0x3000002effb57230 */ /* 0x000fe40000004100 */
[----:B------:R-:W-:Y:S01]  /*85c0*/  FMUL.FTZ R183, R164, R183 ;  /* 0x000000b7a4b77220 */ /* 0x000fe20000410000 */
[----:B------:R-:W-:Y:S02]  /*85d0*/  @P3 HADD2.F32 R178, -RZ, R178.H1_H1 ;  /* 0x300000b2ffb23230 */ /* 0x000fe40000004100 */
[----:B------:R-:W-:Y:S01]  /*85e0*/  FADD.FTZ R177, R80, R177 ;  /* 0x000000b150b17221 */ /* 0x000fe20000010000 */
[----:B------:R-:W-:-:S04]  /*85f0*/  FFMA.FTZ R80, R202, UR4, R180 ;  /* 0x00000004ca507c23 */ /* 0x000fc800080100b4 */
[----:B------:R-:W-:-:S04]  /*8600*/  FADD.FTZ R80, R246, -R80 ;  /* 0x80000050f6507221 */ /* 0x000fc80000010000 */
[----:B------:R-:W-:Y:S01]  /*8610*/  FFMA.FTZ R80, R80, UR13, R181 ;  /* 0x0000000d50507c23 */ /* 0x000fe200080100b5 */
[----:B------:R-:W-:-:S03]  /*8620*/  MOV R181, RZ ;  /* 0x000000ff00b57202 */ /* 0x000fc60000000f00 */
[----:B------:R-:W-:-:S04]  /*8630*/  FMUL.FTZ R80, R80, UR5 ;  /* 0x0000000550507c20 */ /* 0x000fc80008410000 */
[----:B------:R-:W-:-:S04]  /*8640*/  FMUL.FTZ R80, R80, UR22 ;  /* 0x0000001650507c20 */ /* 0x000fc80008410000 */
[----:B------:R-:W-:Y:S01]  /*8650*/  @P3 FMUL.FTZ R181, R80, R178 ;  /* 0x000000b250b53220 */ /* 0x000fe20000410000 */
[----:B------:R-:W-:Y:S02]  /*8660*/  HADD2.F32 R178, -RZ, R47.H0_H0 ;  /* 0x2000002fffb27230 */ /* 0x000fe40000004100 */
[----:B------:R-:W-:Y:S01]  /*8670*/  FMUL.FTZ R80, R165, R80 ;  /* 0x00000050a5507220 */ /* 0x000fe20000410000 */
[----:B------:R-:W-:Y:S01]  /*8680*/  FADD.FTZ R181, R81, R181 ;  /* 0x000000b551b57221 */ /* 0x000fe20000010000 */
[----:B------:R-:W-:-:S03]  /*8690*/  FFMA.FTZ R81, R201, UR4, R180 ;  /* 0x00000004c9517c23 */ /* 0x000fc600080100b4 */
[----:B------:R-:W-:Y:S01]  /*86a0*/  FSEL R80, R80, RZ, P3 ;  /* 0x000000ff50507208 */ /* 0x000fe20001800000 */
[----:B------:R-:W-:Y:S01]  /*86b0*/  FADD.FTZ R81, R245, -R81 ;  /* 0x80000051f5517221 */ /* 0x000fe20000010000 */
[----:B------:R-:W-:-:S03]  /*86c0*/  LOP3.LUT P3, RZ, R20, 0xff00, RZ, 0xc0, !PT ;  /* 0x0000ff0014ff7812 */ /* 0x000fc6000786c0ff */
[----:B------:R-:W-:Y:S01]  /*86d0*/  FFMA.FTZ R81, R81, UR13, R178 ;  /* 0x0000000d51517c23 */ /* 0x000fe200080100b2 */
[----:B------:R-:W-:-:S03]  /*86e0*/  HFMA2 R178, -RZ, RZ, 0, 0 ;  /* 0x00000000ffb27431 */ /* 0x000fc600000001ff */
[----:B------:R-:W-:-:S04]  /*86f0*/  FMUL.FTZ R81, R81, UR5 ;  /* 0x0000000551517c20 */ /* 0x000fc80008410000 */
[----:B------:R-:W-:-:S04]  /*8700*/  FMUL.FTZ R81, R81, UR22 ;  /* 0x0000001651517c20 */ /* 0x000fc80008410000 */
[----:B------:R-:W-:Y:S01]  /*8710*/  @P6 FMUL.FTZ R178, R81, R227 ;  /* 0x000000e351b26220 */ /* 0x000fe20000410000 */
[----:B------:R-:W-:-:S03]  /*8720*/  HADD2.F32 R227, -RZ, R47.H1_H1 ;  /* 0x3000002fffe37230 */ /* 0x000fc60000004100 */
        /* <DEDUP_REMOVED lines=11> */
[----:B------:R-:W-:-:S05]  /*87e0*/  @P6 HADD2.F32 R179, -RZ, R179.H1_H1 ;  /* 0x300000b3ffb36230 */ /* 0x000fca0000004100 */
[----:B------:R-:W-:-:S04]  /*87f0*/  @P6 FMUL.FTZ R227, R81, R179 ;  /* 0x000000b351e36220 */ /* 0x000fc80000410000 */
[----:B------:R-:W-:Y:S01]  /*8800*/  FADD.FTZ R179, R83, R227 ;  /* 0x000000e353b37221 */ /* 0x000fe20000010000 */
[----:B------:R-:W-:Y:S01]  /*8810*/  FMUL.FTZ R83, R167, R81 ;  /* 0x00000051a7537220 */ /* 0x000fe20000410000 */
[----:B------:R-:W-:Y:S01]  /*8820*/  FMUL.FTZ R81, R171, R226 ;  /* 0x000000e2ab517220 */ /* 0x000fe20000410000 */
[----:B------:R-:W-:-:S03]  /*8830*/  HADD2.F32 R226, -RZ, R44.H0_H0 ;  /* 0x2000002cffe27230 */ /* 0x000fc60000004100 */
[----:B------:R-:W-:Y:S02]  /*8840*/  FSEL R83, R83, RZ, P6 ;  /* 0x000000ff53537208 */ /* 0x000fe40003000000 */
[----:B------:R-:W-:Y:S02]  /*8850*/  FSEL R81, R81, RZ, P5 ;  /* 0x000000ff51517208 */ /* 0x000fe40002800000 */
[----:B------:R-:W-:Y:S01]  /*8860*/  F2FP.F16.F32.PACK_AB R83, R83, R82 ;  /* 0x000000525353723e */ /* 0x000fe200000000ff */
[----:B------:R-:W-:Y:S01]  /*8870*/  FFMA.FTZ R82, R0, UR4, R180 ;  /* 0x0000000400527c23 */ /* 0x000fe200080100b4 */
[----:B------:R-:W-:-:S03]  /*8880*/  F2FP.F16.F32.PACK_AB R81, R81, R182 ;  /* 0x000000b65151723e */ /* 0x000fc600000000ff */
[----:B------:R-:W-:-:S04]  /*8890*/  FADD.FTZ R82, R207, -R82 ;  /* 0x80000052cf527221 */ /* 0x000fc80000010000 */
[----:B------:R-:W-:Y:S01]  /*88a0*/  FFMA.FTZ R82, R82, UR13, R226 ;  /* 0x0000000d52527c23 */ /* 0x000fe200080100e2 */
[----:B------:R-:W-:Y:S01]  /*88b0*/  FSEL R226, R183, RZ, P4 ;  /* 0x000000ffb7e27208 */ /* 0x000fe20002000000 */
[----:B------:R-:W-:Y:S01]  /*88c0*/  HFMA2 R183, -RZ, RZ, 0, 0 ;  /* 0x00000000ffb77431 */ /* 0x000fe200000001ff */
[----:B------:R-:W-:Y:S01]  /*88d0*/  LOP3.LUT P4, RZ, R20, 0xff, RZ, 0xc0, !PT ;  /* 0x000000ff14ff7812 */ /* 0x000fe2000788c0ff */
[----:B------:R-:W-:-:S04]  /*88e0*/  FMUL.FTZ R82, R82, UR5 ;  /* 0x0000000552527c20 */ /* 0x000fc80008410000 */
[----:B------:R-:W-:-:S08]  /*88f0*/  FMUL.FTZ R82, R82, UR22 ;  /* 0x0000001652527c20 */ /* 0x000fd00008410000 */
[--C-:B------:R-:W-:Y:S02]  /*8900*/  @P4 HADD2.F32 R227, -RZ, R176.reuse.H0_H0 ;  /* 0x200000b0ffe34230 */ /* 0x100fe40000004100 */
[----:B------:R-:W-:-:S03]  /*8910*/  @P3 HADD2.F32 R176, -RZ, R176.H1_H1 ;  /* 0x300000b0ffb03230 */ /* 0x000fc60000004100 */
[----:B------:R-:W-:Y:S01]  /*8920*/  @P4 FMUL.FTZ R183, R82, R227 ;  /* 0x000000e352b74220 */ /* 0x000fe20000410000 */
[----:B------:R-:W-:-:S03]  /*8930*/  HADD2.F32 R227, -RZ, R44.H1_H1 ;  /* 0x3000002cffe37230 */ /* 0x000fc60000004100 */
        /* <DEDUP_REMOVED lines=11> */
[----:B------:R-:W-:Y:S02]  /*89f0*/  F2FP.F16.F32.PACK_AB R82, R80, R226 ;  /* 0x000000e25052723e */ /* 0x000fe400000000ff */
[----:B------:R-:W-:Y:S02]  /*8a00*/  FSEL R84, R84, RZ, P3 ;  /* 0x000000ff54547208 */ /* 0x000fe40001800000 */
[----:B------:R-:W-:-:S04]  /*8a10*/  FSEL R80, R85, RZ, P4 ;  /* 0x000000ff55507208 */ /* 0x000fc80002000000 */
[----:B------:R-:W-:Y:S01]  /*8a20*/  F2FP.F16.F32.PACK_AB R80, R84, R80 ;  /* 0x000000505450723e */ /* 0x000fe200000000ff */
[----:B------:R-:W-:Y:S06]  /*8a30*/  BRA `(.L_x_10929) ;  /* 0x0000000400c47947 */ /* 0x000fec0003800000 */
.L_x_10928:
[----:B------:R-:W-:Y:S01]  /*8a40*/  FFMA.FTZ R173, R205, UR4, R180 ;  /* 0x00000004cdad7c23 */ /* 0x000fe200080100b4 */
[--C-:B------:R-:W-:Y:S01]  /*8a50*/  HADD2.F32 R172, -RZ, R45.reuse.H0_H0 ;  /* 0x2000002dffac7230 */ /* 0x100fe20000004100 */
[C---:B------:R-:W-:Y:S01]  /*8a60*/  LOP3.LUT P4, RZ, R20.reuse, 0xff0000, RZ, 0xc0, !PT ;  /* 0x00ff000014ff7812 */ /* 0x040fe2000788c0ff */
[----:B------:R-:W-:Y:S02]  /*8a70*/  HADD2.F32 R174, -RZ, R45.H1_H1 ;  /* 0x3000002dffae7230 */ /* 0x000fe40000004100 */
[----:B------:R-:W-:Y:S01]  /*8a80*/  FADD.FTZ R173, R249, -R173 ;  /* 0x800000adf9ad7221 */ /* 0x000fe20000010000 */
[----:B------:R-:W-:Y:S01]  /*8a90*/  LOP3.LUT P3, RZ, R20, 0xff000000, RZ, 0xc0, !PT ;  /* 0xff00000014ff7812 */ /* 0x000fe2000786c0ff */
[----:B------:R-:W-:Y:S01]  /*8aa0*/  HFMA2 R181, -RZ, RZ, 0, 0 ;  /* 0x00000000ffb57431 */ /* 0x000fe200000001ff */
[----:B------:R-:W-:Y:S01]  /*8ab0*/  MOV R252, RZ ;  /* 0x000000ff00fc7202 */ /* 0x000fe20000000f00 */
[----:B------:R-:W-:Y:S01]  /*8ac0*/  FFMA.FTZ R173, R173, UR13, R172 ;  /* 0x0000000dadad7c23 */ /* 0x000fe200080100ac */
[----:B------:R-:W-:-:S03]  /*8ad0*/  FFMA.FTZ R172, R204, UR4, R180 ;  /* 0x00000004ccac7c23 */ /* 0x000fc600080100b4 */
[----:B------:R-:W-:Y:S01]  /*8ae0*/  FMUL.FTZ R175, R173, UR5 ;  /* 0x00000005adaf7c20 */ /* 0x000fe20008410000 */
[----:B------:R-:W-:-:S03]  /*8af0*/  FADD.FTZ R172, R248, -R172 ;  /* 0x800000acf8ac7221 */ /* 0x000fc60000010000 */
[----:B------:R-:W-:Y:S01]  /*8b00*/  FMUL.FTZ R175, R175, UR22 ;  /* 0x00000016afaf7c20 */ /* 0x000fe20008410000 */
[----:B------:R-:W-:Y:S01]  /*8b10*/  FFMA.FTZ R172, R172, UR13, R174 ;  /* 0x0000000dacac7c23 */ /* 0x000fe200080100ae */
[--C-:B-----5:R-:W-:Y:S02]  /*8b20*/  @P4 HADD2.F32 R174, -RZ, R177.reuse.H0_H0 ;  /* 0x200000b1ffae4230 */ /* 0x120fe40000004100 */
[----:B------:R-:W-:Y:S01]  /*8b30*/  @P3 HADD2.F32 R182, -RZ, R177.H1_H1 ;  /* 0x300000b1ffb63230 */ /* 0x000fe20000004100 */
[----:B------:R-:W-:Y:S02]  /*8b40*/  MOV R177, RZ ;  /* 0x000000ff00b17202 */ /* 0x000fe40000000f00 */
[-C--:B------:R-:W-:Y:S01]  /*8b50*/  @P4 FMUL.FTZ R181, R174, R175.reuse ;  /* 0x000000afaeb54220 */ /* 0x080fe20000410000 */
[----:B------:R-:W-:Y:S01]  /*8b60*/  FMUL.FTZ R174, R172, UR5 ;  /* 0x00000005acae7c20 */ /* 0x000fe20008410000 */
[----:B------:R-:W-:Y:S01]  /*8b70*/  FMUL.FTZ R175, R170, R175 ;  /* 0x000000afaaaf7220 */ /* 0x000fe20000410000 */
[----:B------:R-:W-:Y:S01]  /*8b80*/  F2FP.F16.F32.PACK_AB R173, R172, R173 ;  /* 0x000000adacad723e */ /* 0x000fe200000000ff */
[----:B------:R-:W-:Y:S01]  /*8b90*/  FADD.FTZ R86, R86, R181 ;  /* 0x000000b556567221 */ /* 0x000fe20000010000 */
[----:B------:R-:W-:Y:S01]  /*8ba0*/  FMUL.FTZ R174, R174, UR22 ;  /* 0x00000016aeae7c20 */ /* 0x000fe20008410000 */
[----:B------:R-:W-:Y:S01]  /*8bb0*/  HADD2.F32 R172, -RZ, R44.H1_H1 ;  /* 0x3000002cffac7230 */ /* 0x000fe20000004100 */
[----:B------:R-:W-:-:S02]  /*8bc0*/  FSEL R228, R175, RZ, P4 ;  /* 0x000000ffafe47208 */ /* 0x000fc40002000000 */
[----:B------:R-:W-:Y:S01]  /*8bd0*/  @P3 FMUL.FTZ R177, R182, R174 ;  /* 0x000000aeb6b13220 */ /* 0x000fe20000410000 */
[----:B------:R-:W-:Y:S01]  /*8be0*/  HADD2.F32 R182, -RZ, R46.H0_H0 ;  /* 0x2000002effb67230 */ /* 0x000fe20000004100 */
[----:B------:R-:W-:Y:S02]  /*8bf0*/  LOP3.LUT P4, RZ, R21, 0xff, RZ, 0xc0, !PT ;  /* 0x000000ff15ff7812 */ /* 0x000fe4000788c0ff */
[----:B------:R-:W-:Y:S01]  /*8c00*/  FADD.FTZ R87, R87, R177 ;  /* 0x000000b157577221 */ /* 0x000fe20000010000 */
[----:B------:R-:W-:-:S04]  /*8c10*/  FFMA.FTZ R177, R203, UR4, R180 ;  /* 0x00000004cbb17c23 */ /* 0x000fc800080100b4 */
[----:B------:R-:W-:-:S04]  /*8c20*/  FADD.FTZ R177, R247, -R177 ;  /* 0x800000b1f7b17221 */ /* 0x000fc80000010000 */
[----:B------:R-:W-:Y:S01]  /*8c30*/  FFMA.FTZ R182, R177, UR13, R182 ;  /* 0x0000000db1b67c23 */ /* 0x000fe200080100b6 */
[----:B------:R-:W-:Y:S01]  /*8c40*/  FFMA.FTZ R177, R202, UR4, R180 ;  /* 0x00000004cab17c23 */ /* 0x000fe200080100b4 */
[----:B------:R-:W-:-:S03]  /*8c50*/  @P4 HADD2.F32 R181, -RZ, R178.H0_H0 ;  /* 0x200000b2ffb54230 */ /* 0x000fc60000004100 */
[----:B------:R-:W-:Y:S01]  /*8c60*/  FADD.FTZ R175, R246, -R177 ;  /* 0x800000b1f6af7221 */ /* 0x000fe20000010000 */
[----:B------:R-:W-:Y:S01]  /*8c70*/  FMUL.FTZ R177, R171, R174 ;  /* 0x000000aeabb17220 */ /* 0x000fe20000410000 */
[----:B------:R-:W-:-:S04]  /*8c80*/  HADD2.F32 R174, -RZ, R46.H1_H1 ;  /* 0x3000002effae7230 */ /* 0x000fc80000004100 */
[----:B------:R-:W-:Y:S01]  /*8c90*/  FSEL R227, R177, RZ, P3 ;  /* 0x000000ffb1e37208 */ /* 0x000fe20001800000 */
[----:B------:R-:W-:Y:S01]  /*8ca0*/  FFMA.FTZ R174, R175, UR13, R174 ;  /* 0x0000000dafae7c23 */ /* 0x000fe200080100ae */
[----:B------:R-:W-:Y:S01]  /*8cb0*/  FMUL.FTZ R175, R182, UR5 ;  /* 0x00000005b6af7c20 */ /* 0x000fe20008410000 */
[----:B------:R-:W-:Y:S01]  /*8cc0*/  LOP3.LUT P3, RZ, R21, 0xff00, RZ, 0xc0, !PT ;  /* 0x0000ff0015ff7812 */ /* 0x000fe2000786c0ff */
[----:B------:R-:W-:Y:S02]  /*8cd0*/  HFMA2 R177, -RZ, RZ, 0, 0 ;  /* 0x00000000ffb17431 */ /* 0x000fe400000001ff */
[C---:B------:R-:W-:Y:S01]  /*8ce0*/  FMUL.FTZ R183, R174.reuse, UR5 ;  /* 0x00000005aeb77c20 */ /* 0x040fe20008410000 */
[----:B------:R-:W-:Y:S01]  /*8cf0*/  FMUL.FTZ R175, R175, UR22 ;  /* 0x00000016afaf7c20 */ /* 0x000fe20008410000 */
[----:B------:R-:W-:Y:S02]  /*8d00*/  F2FP.F16.F32.PACK_AB R174, R174, R182 ;  /* 0x000000b6aeae723e */ /* 0x000fe400000000ff */
[----:B------:R-:W-:Y:S01]  /*8d10*/  FMUL.FTZ R183, R183, UR22 ;  /* 0x00000016b7b77c20 */ /* 0x000fe20008410000 */
[-C--:B------:R-:W-:Y:S01]  /*8d20*/  @P4 FMUL.FTZ R177, R181, R175.reuse ;  /* 0x000000afb5b14220 */ /* 0x080fe20000410000 */
[----:B------:R-:W-:-:S03]  /*8d30*/  FMUL.FTZ R175, R164, R175 ;  /* 0x000000afa4af7220 */ /* 0x000fc60000410000 */
[----:B------:R-:W-:Y:S01]  /*8d40*/  FADD.FTZ R177, R80, R177 ;  /* 0x000000b150b17221 */ /* 0x000fe20000010000 */
[----:B------:R-:W-:Y:S01]  /*8d50*/  FFMA.FTZ R80, R201, UR4, R180 ;  /* 0x00000004c9507c23 */ /* 0x000fe200080100b4 */
[----:B------:R-:W-:Y:S01]  /*8d60*/  FSEL R226, R175, RZ, P4 ;  /* 0x000000ffafe27208 */ /* 0x000fe20002000000 */
[----:B------:R-:W-:Y:S01]  /*8d70*/  @P3 HADD2.F32 R181, -RZ, R178.H1_H1 ;  /* 0x300000b2ffb53230 */ /* 0x000fe20000004100 */
[----:B------:R-:W-:Y:S01]  /*8d80*/  LOP3.LUT P4, RZ, R21, 0xff0000, RZ, 0xc0, !PT ;  /* 0x00ff000015ff7812 */ /* 0x000fe2000788c0ff */
[----:B------:R-:W-:Y:S02]  /*8d90*/  HADD2.F32 R175, -RZ, R47.H0_H0 ;  /* 0x2000002fffaf7230 */ /* 0x000fe40000004100 */
[----:B------:R-:W-:Y:S01]  /*8da0*/  FADD.FTZ R80, R245, -R80 ;  /* 0x80000050f5507221 */ /* 0x000fe20000010000 */
[----:B------:R-:W-:Y:S01]  /*8db0*/  MOV R178, RZ ;  /* 0x000000ff00b27202 */ /* 0x000fe20000000f00 */
[----:B------:R-:W-:Y:S02]  /*8dc0*/  @P3 FMUL.FTZ R178, R181, R183 ;  /* 0x000000b7b5b23220 */ /* 0x000fe40000410000 */
[----:B------:R-:W-:Y:S01]  /*8dd0*/  FFMA.FTZ R175, R80, UR13, R175 ;  /* 0x0000000d50af7c23 */ /* 0x000fe200080100af */
[----:B------:R-:W-:-:S02]  /*8de0*/  HFMA2 R80, -RZ, RZ, 0, 0 ;  /* 0x00000000ff507431 */ /* 0x000fc400000001ff */
[----:B------:R-:W-:Y:S01]  /*8df0*/  FADD.FTZ R181, R81, R178 ;  /* 0x000000b251b57221 */ /* 0x000fe20000010000 */
[----:B------:R-:W-:Y:S02]  /*8e00*/  FMUL.FTZ R81, R175, UR5 ;  /* 0x00000005af517c20 */ /* 0x000fe40008410000 */
[----:B------:R-:W-:Y:S02]  /*8e10*/  @P4 HADD2.F32 R178, -RZ, R179.H0_H0 ;  /* 0x200000b3ffb24230 */ /* 0x000fe40000004100 */
[----:B------:R-:W-:-:S04]  /*8e20*/  FMUL.FTZ R81, R81, UR22 ;  /* 0x0000001651517c20 */ /* 0x000fc80008410000 */
[----:B------:R-:W-:-:S04]  /*8e30*/  @P4 FMUL.FTZ R80, R178, R81 ;  /* 0x00000051b2504220 */ /* 0x000fc80000410000 */
[----:B------:R-:W-:Y:S01]  /*8e40*/  FADD.FTZ R178, R82, R80 ;  /* 0x0000005052b27221 */ /* 0x000fe20000010000 */
[----:B------:R-:W-:Y:S01]  /*8e50*/  FMUL.FTZ R82, R165, R183 ;  /* 0x000000b7a5527220 */ /* 0x000fe20000410000 */
[----:B------:R-:W-:Y:S01]  /*8e60*/  FFMA.FTZ R80, R200, UR4, R180 ;  /* 0x00000004c8507c23 */ /* 0x000fe200080100b4 */
[----:B------:R-:W-:-:S03]  /*8e70*/  HADD2.F32 R183, -RZ, R47.H1_H1 ;  /* 0x3000002fffb77230 */ /* 0x000fc60000004100 */
[----:B------:R-:W-:Y:S01]  /*8e80*/  FSEL R82, R82, RZ, P3 ;  /* 0x000000ff52527208 */ /* 0x000fe20001800000 */
[----:B------:R-:W-:Y:S01]  /*8e90*/  FADD.FTZ R80, R244, -R80 ;  /* 0x80000050f4507221 */ /* 0x000fe20000010000 */
[----:B------:R-:W-:Y:S02]  /*8ea0*/  ISETP.GE.U32.AND P3, PT, R20, RZ, PT ;  /* 0x000000ff1400720c */ /* 0x000fe40003f66070 */
[----:B------:R-:W-:Y:S01]  /*8eb0*/  F2FP.F16.F32.PACK_AB R82, R82, R226 ;  /* 0x000000e25252723e */ /* 0x000fe200000000ff */
[----:B------:R-:W-:Y:S01]  /*8ec0*/  FFMA.FTZ R183, R80, UR13, R183 ;  /* 0x0000000d50b77c23 */ /* 0x000fe200080100b7 */
[----:B------:R-:W-:-:S03]  /*8ed0*/  ISETP.GE.U32.AND.EX P3, PT, R21, 0x1000000, PT, P3 ;  /* 0x010000001500780c */ /* 0x000fc60003f66130 */
[C---:B------:R-:W-:Y:S01]  /*8ee0*/  FMUL.FTZ R80, R183.reuse, UR5 ;  /* 0x00000005b7507c20 */ /* 0x040fe20008410000 */
[----:B------:R-:W-:Y:S01]  /*8ef0*/  F2FP.F16.F32.PACK_AB R175, R183, R175 ;  /* 0x000000afb7af723e */ /* 0x000fe200000000ff */
[----:B------:R-:W-:Y:S01]  /*8f00*/  FMUL.FTZ R183, R166, R81 ;  /* 0x00000051a6b77220 */ /* 0x000fe20000410000 */
[----:B------:R-:W-:Y:S02]  /*8f10*/  HADD2.F32 R81, -RZ, R44.H0_H0 ;  /* 0x2000002cff517230 */ /* 0x000fe40000004100 */
[----:B------:R-:W-:-:S05]  /*8f20*/  FMUL.FTZ R80, R80, UR22 ;  /* 0x0000001650507c20 */ /* 0x000fca0008410000 */
[----:B------:R-:W-:-:S05]  /*8f30*/  @P3 HADD2.F32 R179, -RZ, R179.H1_H1 ;  /* 0x300000b3ffb33230 */ /* 0x000fca0000004100 */
[-C--:B------:R-:W-:Y:S01]  /*8f40*/  @P3 FMUL.FTZ R252, R179, R80.reuse ;  /* 0x00000050b3fc3220 */ /* 0x080fe20000410000 */
[----:B------:R-:W-:-:S03]  /*8f50*/  FMUL.FTZ R80, R167, R80 ;  /* 0x00000050a7507220 */ /* 0x000fc60000410000 */
[----:B------:R-:W-:Y:S01]  /*8f60*/  FADD.FTZ R179, R83, R252 ;  /* 0x000000fc53b37221 */ /* 0x000fe20000010000 */
[----:B------:R-:W-:Y:S01]  /*8f70*/  FFMA.FTZ R83, R0, UR4, R180 ;  /* 0x0000000400537c23 */ /* 0x000fe200080100b4 */
[----:B------:R-:W-:Y:S02]  /*8f80*/  FSEL R80, R80, RZ, P3 ;  /* 0x000000ff50507208 */ /* 0x000fe40001800000 */
[----:B------:R-:W-:Y:S01]  /*8f90*/  LOP3.LUT P3, RZ, R20, 0xff00, RZ, 0xc0, !PT ;  /* 0x0000ff0014ff7812 */ /* 0x000fe2000786c0ff */
[----:B------:R-:W-:-:S04]  /*8fa0*/  FADD.FTZ R83, R207, -R83 ;  /* 0x80000053cf537221 */ /* 0x000fc80000010000 */
[----:B------:R-:W-:Y:S01]  /*8fb0*/  FFMA.FTZ R81, R83, UR13, R81 ;  /* 0x0000000d53517c23 */ /* 0x000fe20008010051 */
[----:B------:R-:W-:Y:S01]  /*8fc0*/  FSEL R83, R183, RZ, P4 ;  /* 0x000000ffb7537208 */ /* 0x000fe20002000000 */
[----:B------:R-:W-:Y:S01]  /*8fd0*/  HFMA2 R183, -RZ, RZ, 0, 0 ;  /* 0x00000000ffb77431 */ /* 0x000fe200000001ff */
[----:B------:R-:W-:Y:S01]  /*8fe0*/  LOP3.LUT P4, RZ, R20, 0xff, RZ, 0xc0, !PT ;  /* 0x000000ff14ff7812 */ /* 0x000fe2000788c0ff */
[----:B------:R-:W-:Y:S01]  /*8ff0*/  FMUL.FTZ R182, R81, UR5 ;  /* 0x0000000551b67c20 */ /* 0x000fe20008410000 */
[----:B------:R-:W-:-:S03]  /*9000*/  F2FP.F16.F32.PACK_AB R83, R80, R83 ;  /* 0x000000535053723e */ /* 0x000fc600000000ff */
[----:B------:R-:W-:-:S04]  /*9010*/  FMUL.FTZ R182, R182, UR22 ;  /* 0x00000016b6b67c20 */ /* 0x000fc80008410000 */
[----:B------:R-:W-:-:S04]  /*9020*/  FMUL.FTZ R80, R168, R182 ;  /* 0x000000b6a8507220 */ /* 0x000fc80000410000 */
[--C-:B------:R-:W-:Y:S01]  /*9030*/  @P4 HADD2.F32 R252, -RZ, R176.reuse.H0_H0 ;  /* 0x200000b0fffc4230 */ /* 0x100fe20000004100 */
[----:B------:R-:W-:Y:S01]  /*9040*/  FSEL R80, R80, RZ, P4 ;  /* 0x000000ff50507208 */ /* 0x000fe20002000000 */
[----:B------:R-:W-:-:S03]  /*9050*/  @P3 HADD2.F32 R176, -RZ, R176.H1_H1 ;  /* 0x300000b0ffb03230 */ /* 0x000fc60000004100 */
[----:B------:R-:W-:Y:S01]  /*9060*/  @P4 FMUL.FTZ R183, R252, R182 ;  /* 0x000000b6fcb74220 */ /* 0x000fe20000410000 */
[----:B------:R-:W-:-:S03]  /*9070*/  MOV R252, RZ ;  /* 0x000000ff00fc7202 */ /* 0x000fc60000000f00 */
[----:B------:R-:W-:Y:S01]  /*9080*/  FADD.FTZ R183, R84, R183 ;  /* 0x000000b754b77221 */ /* 0x000fe20000010000 */
[----:B------:R-:W-:-:S04]  /*9090*/  FFMA.FTZ R84, R206, UR4, R180 ;  /* 0x00000004ce547c23 */ /* 0x000fc800080100b4 */
[----:B------:R-:W-:-:S04]  /*90a0*/  FADD.FTZ R84, R250, -R84 ;  /* 0x80000054fa547221 */ /* 0x000fc80000010000 */
[----:B------:R-:W-:-:S04]  /*90b0*/  FFMA.FTZ R172, R84, UR13, R172 ;  /* 0x0000000d54ac7c23 */ /* 0x000fc800080100ac */
[C---:B------:R-:W-:Y:S01]  /*90c0*/  FMUL.FTZ R84, R172.reuse, UR5 ;  /* 0x00000005ac547c20 */ /* 0x040fe20008410000 */
[----:B------:R-:W-:-:S03]  /*90d0*/  F2FP.F16.F32.PACK_AB R172, R172, R81 ;  /* 0x00000051acac723e */ /* 0x000fc600000000ff */
[----:B------:R-:W-:-:S04]  /*90e0*/  FMUL.FTZ R84, R84, UR22 ;  /* 0x0000001654547c20 */ /* 0x000fc80008410000 */
[-C--:B------:R-:W-:Y:S01]  /*90f0*/  FMUL.FTZ R81, R169, R84.reuse ;  /* 0x00000054a9517220 */ /* 0x080fe20000410000 */
[----:B------:R-:W-:-:S04]  /*9100*/  @P3 FMUL.FTZ R252, R176, R84 ;  /* 0x00000054b0fc3220 */ /* 0x000fc80000410000 */
[----:B------:R-:W-:Y:S01]  /*9110*/  FSEL R84, R81, RZ, P3 ;  /* 0x000000ff51547208 */ /* 0x000fe20001800000 */
[----:B------:R-:W-:Y:S01]  /*9120*/  FADD.FTZ R176, R85, R252 ;  /* 0x000000fc55b07221 */ /* 0x000fe20000010000 */
[----:B------:R-:W-:Y:S02]  /*9130*/  F2FP.F16.F32.PACK_AB R81, R227, R228 ;  /* 0x000000e4e351723e */ /* 0x000fe400000000ff */
[----:B------:R-:W-:-:S07]  /*9140*/  F2FP.F16.F32.PACK_AB R80, R84, R80 ;  /* 0x000000505450723e */ /* 0x000fce00000000ff */
.L_x_10929:
        /* <DEDUP_REMOVED lines=15> */
.L_x_10927:
[----:B------:R-:W-:Y:S05]  /*9240*/  BSYNC.RECONVERGENT B1 ;  /* 0x0000000000017941 */ /* 0x000fea0003800200 */
.L_x_10926:
        /* <DEDUP_REMOVED lines=10> */
[----:B------:R-:W-:Y:S02]  /*92f0*/  HADD2.F32 R172, -RZ, R41.H0_H0 ;  /* 0x20000029ffac7230 */ /* 0x000fe40000004100 */
[----:B------:R-:W-:Y:S02]  /*9300*/  HFMA2 R175, -RZ, RZ, 0, 0 ;  /* 0x00000000ffaf7431 */ /* 0x000fe400000001ff */
[----:B------:R-:W-:Y:S01]  /*9310*/  FADD.FTZ R173, R241, -R173 ;  /* 0x800000adf1ad7221 */ /* 0x000fe20000010000 */
[----:B------:R-:W-:-:S03]  /*9320*/  MOV R252, RZ ;  /* 0x000000ff00fc7202 */ /* 0x000fc60000000f00 */
[----:B------:R-:W-:-:S04]  /*9330*/  FFMA.FTZ R173, R173, UR13, R172 ;  /* 0x0000000dadad7c23 */ /* 0x000fc800080100ac */
[----:B------:R-:W-:Y:S01]  /*9340*/  FMUL.FTZ R172, R173, UR5 ;  /* 0x00000005adac7c20 */ /* 0x000fe20008410000 */
[----:B-----5:R-:W-:-:S03]  /*9350*/  @P4 HADD2.F32 R174, -RZ, R177.H0_H0 ;  /* 0x200000b1ffae4230 */ /* 0x020fc60000004100 */
[----:B------:R-:W-:-:S04]  /*9360*/  FMUL.FTZ R172, R172, UR22 ;  /* 0x00000016acac7c20 */ /* 0x000fc80008410000 */
[----:B------:R-:W-:Y:S01]  /*9370*/  @P4 FMUL.FTZ R175, R172, R174 ;  /* 0x000000aeacaf4220 */ /* 0x000fe20000410000 */
[----:B------:R-:W-:Y:S01]  /*9380*/  FMUL.FTZ R174, R162, R172 ;  /* 0x000000aca2ae7220 */ /* 0x000fe20000410000 */
[----:B------:R-:W-:Y:S02]  /*9390*/  FFMA.FTZ R172, R196, UR4, R180 ;  /* 0x00000004c4ac7c23 */ /* 0x000fe400080100b4 */
[----:B------:R-:W-:Y:S02]  /*93a0*/  FADD.FTZ R78, R78, R175 ;  /* 0x000000af4e4e7221 */ /* 0x000fe40000010000 */
[----:B------:R-:W-:Y:S01]  /*93b0*/  FSEL R228, R174, RZ, P4 ;  /* 0x000000ffaee47208 */ /* 0x000fe20002000000 */
[----:B------:R-:W-:Y:S01]  /*93c0*/  HADD2.F32 R174, -RZ, R41.H1_H1 ;  /* 0x30000029ffae7230 */ /* 0x000fe20000004100 */
[----:B------:R-:W-:Y:S01]  /*93d0*/  LOP3.LUT P4, RZ, R22, 0xff000000, RZ, 0xc0, !PT ;  /* 0xff00000016ff7812 */ /* 0x000fe2000788c0ff */
[----:B------:R-:W-:-:S04]  /*93e0*/  FADD.FTZ R172, R240, -R172 ;  /* 0x800000acf0ac7221 */ /* 0x000fc80000010000 */
[----:B------:R-:W-:-:S04]  /*93f0*/  FFMA.FTZ R172, R172, UR13, R174 ;  /* 0x0000000dacac7c23 */ /* 0x000fc800080100ae */
[C---:B------:R-:W-:Y:S01]  /*9400*/  FMUL.FTZ R181, R172.reuse, UR5 ;  /* 0x00000005acb57c20 */ /* 0x040fe20008410000 */
[----:B------:R-:W-:Y:S01]  /*9410*/  F2FP.F16.F32.PACK_AB R173, R172, R173 ;  /* 0x000000adacad723e */ /* 0x000fe200000000ff */
[----:B------:R-:W-:Y:S02]  /*9420*/  HADD2.F32 R172, -RZ, R40.H1_H1 ;  /* 0x30000028ffac7230 */ /* 0x000fe40000004100 */
[----:B------:R-:W-:Y:S02]  /*9430*/  @P4 HADD2.F32 R174, -RZ, R177.H1_H1 ;  /* 0x300000b1ffae4230 */ /* 0x000fe40000004100 */
[----:B------:R-:W-:Y:S01]  /*9440*/  FMUL.FTZ R181, R181, UR22 ;  /* 0x00000016b5b57c20 */ /* 0x000fe20008410000 */
[----:B------:R-:W-:-:S03]  /*9450*/  MOV R177, RZ ;  /* 0x000000ff00b17202 */ /* 0x000fc60000000f00 */
[----:B------:R-:W-:Y:S01]  /*9460*/  @P4 FMUL.FTZ R177, R181, R174 ;  /* 0x000000aeb5b14220 */ /* 0x000fe20000410000 */
[----:B------:R-:W-:Y:S01]  /*9470*/  FMUL.FTZ R181, R163, R181 ;  /* 0x000000b5a3b57220 */ /* 0x000fe20000410000 */
[----:B------:R-:W-:Y:S02]  /*9480*/  FFMA.FTZ R174, R195, UR4, R180 ;  /* 0x00000004c3ae7c23 */ /* 0x000fe400080100b4 */
[----:B------:R-:W-:Y:S02]  /*9490*/  FADD.FTZ R79, R79, R177 ;  /* 0x000000b14f4f7221 */ /* 0x000fe40000010000 */
[----:B------:R-:W-:Y:S01]  /*94a0*/  FSEL R227, R181, RZ, P4 ;  /* 0x000000ffb5e37208 */ /* 0x000fe20002000000 */
[----:B------:R-:W-:Y:S02]  /*94b0*/  HADD2.F32 R181, -RZ, R42.H0_H0 ;  /* 0x2000002affb57230 */ /* 0x000fe40000004100 */
[----:B------:R-:W-:Y:S01]  /*94c0*/  FADD.FTZ R174, R239, -R174 ;  /* 0x800000aeefae7221 */ /* 0x000fe20000010000 */
[----:B------:R-:W-:-:S03]  /*94d0*/  LOP3.LUT P4, RZ, R23, 0xff, RZ, 0xc0, !PT ;  /* 0x000000ff17ff7812 */ /* 0x000fc6000788c0ff */
[----:B------:R-:W-:-:S04]  /*94e0*/  FFMA.FTZ R174, R174, UR13, R181 ;  /* 0x0000000daeae7c23 */ /* 0x000fc800080100b5 */
[----:B------:R-:W-:-:S04]  /*94f0*/  FMUL.FTZ R175, R174, UR5 ;  /* 0x00000005aeaf7c20 */ /* 0x000fc80008410000 */
[----:B------:R-:W-:Y:S01]  /*9500*/  FMUL.FTZ R181, R175, UR22 ;  /* 0x00000016afb57c20 */ /* 0x000fe20008410000 */
[----:B------:R-:W-:Y:S02]  /*9510*/  HFMA2 R175, -RZ, RZ, 0, 0 ;  /* 0x00000000ffaf7431 */ /* 0x000fe400000001ff */
[----:B------:R-:W-:Y:S02]  /*9520*/  @P4 HADD2.F32 R182, -RZ, R178.H0_H0 ;  /* 0x200000b2ffb64230 */ /* 0x000fe40000004100 */
[----:B------:R-:W-:-:S03]  /*9530*/  FMUL.FTZ R183, R156, R181 ;  /* 0x000000b59cb77220 */ /* 0x000fc60000410000 */
[----:B------:R-:W-:Y:S01]  /*9540*/  @P4 FMUL.FTZ R175, R181, R182 ;  /* 0x000000b6b5af4220 */ /* 0x000fe20000410000 */
[----:B------:R-:W-:Y:S01]  /*9550*/  FFMA.FTZ R182, R194, UR4, R180 ;  /* 0x00000004c2b67c23 */ /* 0x000fe200080100b4 */
[----:B------:R-:W-:Y:S01]  /*9560*/  FSEL R183, R183, RZ, P4 ;  /* 0x000000ffb7b77208 */ /* 0x000fe20002000000 */
[----:B------:R-:W-:Y:S01]  /*9570*/  HADD2.F32 R181, -RZ, R42.H1_H1 ;  /* 0x3000002affb57230 */ /* 0x000fe20000004100 */
[----:B------:R-:W-:Y:S01]  /*9580*/  LOP3.LUT P4, RZ, R23, 0xff00, RZ, 0xc0, !PT ;  /* 0x0000ff0017ff7812 */ /* 0x000fe2000788c0ff */
[----:B------:R-:W-:-:S04]  /*9590*/  FADD.FTZ R182, R238, -R182 ;  /* 0x800000b6eeb67221 */ /* 0x000fc80000010000 */
[----:B------:R-:W-:-:S04]  /*95a0*/  FFMA.FTZ R182, R182, UR13, R181 ;  /* 0x0000000db6b67c23 */ /* 0x000fc800080100b5 */
[C---:B------:R-:W-:Y:S01]  /*95b0*/  FMUL.FTZ R181, R182.reuse, UR5 ;  /* 0x00000005b6b57c20 */ /* 0x040fe20008410000 */
[----:B------:R-:W-:-:S03]  /*95c0*/  F2FP.F16.F32.PACK_AB R174, R182, R174 ;  /* 0x000000aeb6ae723e */ /* 0x000fc600000000ff */
[----:B------:R-:W-:Y:S02]  /*95d0*/  @P4 HADD2.F32 R177, -RZ, R178.H1_H1 ;  /* 0x300000b2ffb14230 */ /* 0x000fe40000004100 */
[----:B------:R-:W-:Y:S01]  /*95e0*/  FMUL.FTZ R181, R181, UR22 ;  /* 0x00000016b5b57c20 */ /* 0x000fe20008410000 */
[----:B------:R-:W-:-:S03]  /*95f0*/  MOV R178, RZ ;  /* 0x000000ff00b27202 */ /* 0x000fc60000000f00 */
[----:B------:R-:W-:Y:S01]  /*9600*/  @P4 FMUL.FTZ R178, R181, R177 ;  /* 0x000000b1b5b24220 */ /* 0x000fe20000410000 */
[----:B------:R-:W-:Y:S01]  /*9610*/  FADD.FTZ R177, R72, R175 ;  /* 0x000000af48b17221 */ /* 0x000fe20000010000 */
[----:B------:R-:W-:Y:S01]  /*9620*/  FMUL.FTZ R72, R157, R181 ;  /* 0x000000b59d487220 */ /* 0x000fe20000410000 */
[----:B------:R-:W-:Y:S01]  /*9630*/  FFMA.FTZ R175, R193, UR4, R180 ;  /* 0x00000004c1af7c23 */ /* 0x000fe200080100b4 */
[----:B------:R-:W-:-:S03]  /*9640*/  HADD2.F32 R181, -RZ, R43.H0_H0 ;  /* 0x2000002bffb57230 */ /* 0x000fc60000004100 */
[----:B------:R-:W-:Y:S01]  /*9650*/  FSEL R72, R72, RZ, P4 ;  /* 0x000000ff48487208 */ /* 0x000fe20002000000 */
[----:B------:R-:W-:Y:S01]  /*9660*/  FADD.FTZ R175, R237, -R175 ;  /* 0x800000afedaf7221 */ /* 0x000fe20000010000 */
[----:B------:R-:W-:-:S03]  /*9670*/  LOP3.LUT P4, RZ, R23, 0xff0000, RZ, 0xc0, !PT ;  /* 0x00ff000017ff7812 */ /* 0x000fc6000788c0ff */
[----:B------:R-:W-:Y:S01]  /*9680*/  FFMA.FTZ R175, R175, UR13, R181 ;  /* 0x0000000dafaf7c23 */ /* 0x000fe200080100b5 */
[----:B------:R-:W-:Y:S01]  /*9690*/  FADD.FTZ R181, R73, R178 ;  /* 0x000000b249b57221 */ /* 0x000fe20000010000 */
[----:B------:R-:W-:Y:S02]  /*96a0*/  HFMA2 R178, -RZ, RZ, 0, 0 ;  /* 0x00000000ffb27431 */ /* 0x000fe400000001ff */
[----:B------:R-:W-:-:S04]  /*96b0*/  FMUL.FTZ R73, R175, UR5 ;  /* 0x00000005af497c20 */ /* 0x000fc80008410000 */
[----:B------:R-:W-:Y:S02]  /*96c0*/  FMUL.FTZ R73, R73, UR22 ;  /* 0x0000001649497c20 */ /* 0x000fe40008410000 */
[----:B------:R-:W-:-:S05]  /*96d0*/  @P4 HADD2.F32 R226, -RZ, R179.H0_H0 ;  /* 0x200000b3ffe24230 */ /* 0x000fca0000004100 */
[----:B------:R-:W-:Y:S01]  /*96e0*/  @P4 FMUL.FTZ R178, R73, R226 ;  /* 0x000000e249b24220 */ /* 0x000fe20000410000 */
[----:B------:R-:W-:Y:S01]  /*96f0*/  FMUL.FTZ R73, R158, R73 ;  /* 0x000000499e497220 */ /* 0x000fe20000410000 */
[----:B------:R-:W-:Y:S02]  /*9700*/  HADD2.F32 R226, -RZ, R43.H1_H1 ;  /* 0x3000002bffe27230 */ /* 0x000fe40000004100 */
[----:B------:R-:W-:Y:S01]  /*9710*/  FADD.FTZ R178, R74, R178 ;  /* 0x000000b24ab27221 */ /* 0x000fe20000010000 */
[----:B------:R-:W-:Y:S01]  /*9720*/  FFMA.FTZ R74, R187, UR4, R180 ;  /* 0x00000004bb4a7c23 */ /* 0x000fe200080100b4 */
[----:B------:R-:W-:Y:S02]  /*9730*/  FSEL R73, R73, RZ, P4 ;  /* 0x000000ff49497208 */ /* 0x000fe40002000000 */
[----:B------:R-:W-:Y:S01]  /*9740*/  ISETP.GE.U32.AND P4, PT, R22, RZ, PT ;  /* 0x000000ff1600720c */ /* 0x000fe20003f86070 */
[----:B------:R-:W-:-:S03]  /*9750*/  FADD.FTZ R74, R236, -R74 ;  /* 0x8000004aec4a7221 */ /* 0x000fc60000010000 */
[----:B------:R-:W-:Y:S01]  /*9760*/  ISETP.GE.U32.AND.EX P4, PT, R23, 0x1000000, PT, P4 ;  /* 0x010000001700780c */ /* 0x000fe20003f86140 */
[----:B------:R-:W-:-:S04]  /*9770*/  FFMA.FTZ R74, R74, UR13, R226 ;  /* 0x0000000d4a4a7c23 */ /* 0x000fc800080100e2 */
[C---:B------:R-:W-:Y:S01]  /*9780*/  FMUL.FTZ R226, R74.reuse, UR5 ;  /* 0x000000054ae27c20 */ /* 0x040fe20008410000 */
[----:B------:R-:W-:Y:S01]  /*9790*/  F2FP.F16.F32.PACK_AB R175, R74, R175 ;  /* 0x000000af4aaf723e */ /* 0x000fe200000000ff */
[----:B------:R-:W-:Y:S02]  /*97a0*/  FFMA.FTZ R74, R199, UR4, R180 ;  /* 0x00000004c74a7c23 */ /* 0x000fe400080100b4 */
[----:B------:R-:W-:Y:S02]  /*97b0*/  FMUL.FTZ R226, R226, UR22 ;  /* 0x00000016e2e27c20 */ /* 0x000fe40008410000 */
[----:B------:R-:W-:Y:S02]  /*97c0*/  FADD.FTZ R74, R243, -R74 ;  /* 0x8000004af34a7221 */ /* 0x000fe40000010000 */
[----:B------:R-:W-:-:S05]  /*97d0*/  @P4 HADD2.F32 R179, -RZ, R179.H1_H1 ;  /* 0x300000b3ffb34230 */ /* 0x000fca0000004100 */
[----:B------:R-:W-:-:S04]  /*97e0*/  @P4 FMUL.FTZ R252, R226, R179 ;  /* 0x000000b3e2fc4220 */ /* 0x000fc80000410000 */
[----:B------:R-:W-:Y:S01]  /*97f0*/  FADD.FTZ R179, R75, R252 ;  /* 0x000000fc4bb37221 */ /* 0x000fe20000010000 */
[----:B------:R-:W-:Y:S01]  /*9800*/  FMUL.FTZ R75, R159, R226 ;  /* 0x000000e29f4b7220 */ /* 0x000fe20000410000 */
[----:B------:R-:W-:-:S04]  /*9810*/  HADD2.F32 R226, -RZ, R40.H0_H0 ;  /* 0x20000028ffe27230 */ /* 0x000fc80000004100 */
[----:B------:R-:W-:Y:S01]  /*9820*/  FSEL R75, R75, RZ, P4 ;  /* 0x000000ff4b4b7208 */ /* 0x000fe20002000000 */
[----:B------:R-:W-:Y:S01]  /*9830*/  FFMA.FTZ R74, R74, UR13, R226 ;  /* 0x0000000d4a4a7c23 */ /* 0x000fe200080100e2 */
[----:B------:R-:W-:Y:S01]  /*9840*/  LOP3.LUT P4, RZ, R22, 0xff, RZ, 0xc0, !PT ;  /* 0x000000ff16ff7812 */ /* 0x000fe2000788c0ff */
[----:B------:R-:W-:Y:S01]  /*9850*/  HFMA2 R226, -RZ, RZ, 0, 0 ;  /* 0x00000000ffe27431 */ /* 0x000fe200000001ff */
[----:B------:R-:W-:Y:S01]  /*9860*/  F2FP.F16.F32.PACK_AB R75, R75, R73 ;  /* 0x000000494b4b723e */ /* 0x000fe200000000ff */
[----:B------:R-:W-:Y:S01]  /*9870*/  FMUL.FTZ R182, R74, UR5 ;  /* 0x000000054ab67c20 */ /* 0x000fe20008410000 */
[----:B------:R-:W-:-:S03]  /*9880*/  F2FP.F16.F32.PACK_AB R73, R227, R228 ;  /* 0x000000e4e349723e */ /* 0x000fc600000000ff */
[----:B------:R-:W-:-:S06]  /*9890*/  FMUL.FTZ R182, R182, UR22 ;  /* 0x00000016b6b67c20 */ /* 0x000fcc0008410000 */
[----:B------:R-:W-:-:S05]  /*98a0*/  @P4 HADD2.F32 R252, -RZ, R176.H0_H0 ;  /* 0x200000b0fffc4230 */ /* 0x000fca0000004100 */
[----:B------:R-:W-:Y:S01]  /*98b0*/  @P4 FMUL.FTZ R226, R182, R252 ;  /* 0x000000fcb6e24220 */ /* 0x000fe20000410000 */
[----:B------:R-:W-:Y:S01]  /*98c0*/  FMUL.FTZ R182, R160, R182 ;  /* 0x000000b6a0b67220 */ /* 0x000fe20000410000 */
[----:B------:R-:W-:Y:S02]  /*98d0*/  MOV R252, RZ ;  /* 0x000000ff00fc7202 */ /* 0x000fe40000000f00 */
[----:B------:R-:W-:Y:S01]  /*98e0*/  FADD.FTZ R226, R76, R226 ;  /* 0x000000e24ce27221 */ /* 0x000fe20000010000 */
[----:B------:R-:W-:-:S04]  /*98f0*/  FFMA.FTZ R76, R198, UR4, R180 ;  /* 0x00000004c64c7c23 */ /* 0x000fc800080100b4 */
[----:B------:R-:W-:-:S04]  /*9900*/  FADD.FTZ R76, R242, -R76 ;  /* 0x8000004cf24c7221 */ /* 0x000fc80000010000 */
[----:B------:R-:W-:Y:S01]  /*9910*/  FFMA.FTZ R172, R76, UR13, R172 ;  /* 0x0000000d4cac7c23 */ /* 0x000fe200080100ac */
[----:B------:R-:W-:Y:S02]  /*9920*/  FSEL R76, R182, RZ, P4 ;  /* 0x000000ffb64c7208 */ /* 0x000fe40002000000 */
[----:B------:R-:W-:Y:S01]  /*9930*/  LOP3.LUT P4, RZ, R22, 0xff00, RZ, 0xc0, !PT ;  /* 0x0000ff0016ff7812 */ /* 0x000fe2000788c0ff */
[C---:B------:R-:W-:Y:S01]  /*9940*/  FMUL.FTZ R182, R172.reuse, UR5 ;  /* 0x00000005acb67c20 */ /* 0x040fe20008410000 */
[----:B------:R-:W-:Y:S02]  /*9950*/  F2FP.F16.F32.PACK_AB R172, R172, R74 ;  /* 0x0000004aacac723e */ /* 0x000fe400000000ff */
[----:B------:R-:W-:Y:S01]  /*9960*/  F2FP.F16.F32.PACK_AB R74, R72, R183 ;  /* 0x000000b7484a723e */ /* 0x000fe200000000ff */
[----:B------:R-:W-:-:S08]  /*9970*/  FMUL.FTZ R182, R182, UR22 ;  /* 0x00000016b6b67c20 */ /* 0x000fd00008410000 */
[----:B------:R-:W-:-:S05]  /*9980*/  @P4 HADD2.F32 R176, -RZ, R176.H1_H1 ;  /* 0x300000b0ffb04230 */ /* 0x000fca0000004100 */
[----:B------:R-:W-:-:S04]  /*9990*/  @P4 FMUL.FTZ R252, R182, R176 ;  /* 0x000000b0b6fc4220 */ /* 0x000fc80000410000 */
[----:B------:R-:W-:Y:S01]  /*99a0*/  FADD.FTZ R176, R77, R252 ;  /* 0x000000fc4db07221 */ /* 0x000fe20000010000 */
[----:B------:R-:W-:-:S05]  /*99b0*/  FMUL.FTZ R77, R161, R182 ;  /* 0x000000b6a14d7220 */ /* 0x000fca0000410000 */
[----:B------:R-:W-:-:S04]  /*99c0*/  FSEL R72, R77, RZ, P4 ;  /* 0x000000ff4d487208 */ /* 0x000fc80002000000 */
[----:B------:R-:W-:Y:S01]  /*99d0*/  F2FP.F16.F32.PACK_AB R72, R72, R76 ;  /* 0x0000004c4848723e */ /* 0x000fe200000000ff */
[----:B------:R-:W-:Y:S06]  /*99e0*/  BRA `(.L_x_10933) ;  /* 0x0000000400b47947 */ /* 0x000fec0003800000 */
.L_x_10932:
[----:B------:R-:W-:Y:S01]  /*99f0*/  FFMA.FTZ R181, R197, UR4, R180 ;  /* 0x00000004c5b57c23 */ /* 0x000fe200080100b4 */
[----:B------:R-:W-:Y:S01]  /*9a00*/  LOP3.LUT P4, RZ, R22, 0xff0000, RZ, 0xc0, !PT ;  /* 0x00ff000016ff7812 */ /* 0x000fe2000788c0ff */
[----:B------:R-:W-:Y:S01]  /*9a10*/  HADD2.F32 R182, -RZ, R41.H0_H0 ;  /* 0x20000029ffb67230 */ /* 0x000fe20000004100 */
[----:B------:R-:W-:Y:S01]  /*9a20*/  LOP3.LUT P5, RZ, R23, 0xff, RZ, 0xc0, !PT ;  /* 0x000000ff17ff7812 */ /* 0x000fe200078ac0ff */
[----:B------:R-:W-:Y:S01]  /*9a30*/  FADD.FTZ R181, R241, -R181 ;  /* 0x800000b5f1b57221 */ /* 0x000fe20000010000 */
[----:B------:R-:W-:-:S03]  /*9a40*/  LOP3.LUT P6, RZ, R23, 0xff0000, RZ, 0xc0, !PT ;  /* 0x00ff000017ff7812 */ /* 0x000fc600078cc0ff */
[----:B------:R-:W-:Y:S01]  /*9a50*/  FFMA.FTZ R181, R181, UR13, R182 ;  /* 0x0000000db5b57c23 */ /* 0x000fe200080100b6 */
[----:B------:R-:W-:-:S03]  /*9a60*/  HFMA2 R182, -RZ, RZ, 0, 0 ;  /* 0x00000000ffb67431 */ /* 0x000fc600000001ff */
[----:B------:R-:W-:Y:S02]  /*9a70*/  FMUL.FTZ R181, R181, UR5 ;  /* 0x00000005b5b57c20 */ /* 0x000fe40008410000 */
[----:B-----5:R-:W-:Y:S02]  /*9a80*/  @P4 HADD2.F32 R183, -RZ, R177.H0_H0 ;  /* 0x200000b1ffb74230 */ /* 0x020fe40000004100 */
[----:B------:R-:W-:Y:S02]  /*9a90*/  FMUL.FTZ R181, R181, UR22 ;  /* 0x00000016b5b57c20 */ /* 0x000fe40008410000 */
[----:B------:R-:W-:Y:S02]  /*9aa0*/  @P6 HADD2.F32 R227, -RZ, R179.H0_H0 ;  /* 0x200000b3ffe36230 */ /* 0x000fe40000004100 */
[----:B------:R-:W-:Y:S01]  /*9ab0*/  @P4 FMUL.FTZ R182, R183, R181 ;  /* 0x000000b5b7b64220 */ /* 0x000fe20000410000 */
[----:B------:R-:W-:-:S03]  /*9ac0*/  HADD2.F32 R183, -RZ, R41.H1_H1 ;  /* 0x30000029ffb77230 */ /* 0x000fc60000004100 */
[----:B------:R-:W-:Y:S01]  /*9ad0*/  FADD.FTZ R78, R78, R182 ;  /* 0x000000b64e4e7221 */ /* 0x000fe20000010000 */
[----:B------:R-:W-:Y:S01]  /*9ae0*/  FMUL.FTZ R182, R162, R181 ;  /* 0x000000b5a2b67220 */ /* 0x000fe20000410000 */
[----:B------:R-:W-:-:S04]  /*9af0*/  FFMA.FTZ R181, R196, UR4, R180 ;  /* 0x00000004c4b57c23 */ /* 0x000fc800080100b4 */
[----:B------:R-:W-:Y:S01]  /*9b00*/  FSEL R182, R182, RZ, P4 ;  /* 0x000000ffb6b67208 */ /* 0x000fe20002000000 */
[----:B------:R-:W-:Y:S01]  /*9b10*/  FADD.FTZ R181, R240, -R181 ;  /* 0x800000b5f0b57221 */ /* 0x000fe20000010000 */
[----:B------:R-:W-:-:S03]  /*9b20*/  LOP3.LUT P4, RZ, R22, 0xff000000, RZ, 0xc0, !PT ;  /* 0xff00000016ff7812 */ /* 0x000fc6000788c0ff */
[----:B------:R-:W-:-:S04]  /*9b30*/  FFMA.FTZ R183, R181, UR13, R183 ;  /* 0x0000000db5b77c23 */ /* 0x000fc800080100b7 */
[----:B------:R-:W-:-:S06]  /*9b40*/  FMUL.FTZ R183, R183, UR5 ;  /* 0x00000005b7b77c20 */ /* 0x000fcc0008410000 */
[----:B------:R-:W-:Y:S02]  /*9b50*/  @P4 HADD2.F32 R181, -RZ, R177.H1_H1 ;  /* 0x300000b1ffb54230 */ /* 0x000fe40000004100 */
[----:B------:R-:W-:Y:S01]  /*9b60*/  FMUL.FTZ R177, R183, UR22 ;  /* 0x00000016b7b17c20 */ /* 0x000fe20008410000 */
[----:B------:R-:W-:-:S03]  /*9b70*/  MOV R183, RZ ;  /* 0x000000ff00b77202 */ /* 0x000fc60000000f00 */
[----:B------:R-:W-:Y:S01]  /*9b80*/  @P4 FMUL.FTZ R183, R181, R177 ;  /* 0x000000b1b5b74220 */ /* 0x000fe20000410000 */
[----:B------:R-:W-:-:S03]  /*9b90*/  HADD2.F32 R181, -RZ, R42.H0_H0 ;  /* 0x2000002affb57230 */ /* 0x000fc60000004100 */
[----:B------:R-:W-:Y:S01]  /*9ba0*/  FADD.FTZ R79, R79, R183 ;  /* 0x000000b74f4f7221 */ /* 0x000fe20000010000 */
[----:B------:R-:W-:Y:S01]  /*9bb0*/  FMUL.FTZ R183, R163, R177 ;  /* 0x000000b1a3b77220 */ /* 0x000fe20000410000 */
[----:B------:R-:W-:-:S04]  /*9bc0*/  FFMA.FTZ R177, R195, UR4, R180 ;  /* 0x00000004c3b17c23 */ /* 0x000fc800080100b4 */
[----:B------:R-:W-:Y:S01]  /*9bd0*/  FADD.FTZ R177, R239, -R177 ;  /* 0x800000b1efb17221 */ /* 0x000fe20000010000 */
[----:B------:R-:W-:Y:S02]  /*9be0*/  FSEL R183, R183, RZ, P4 ;  /* 0x000000ffb7b77208 */ /* 0x000fe40002000000 */
[----:B------:R-:W-:Y:S01]  /*9bf0*/  LOP3.LUT P4, RZ, R23, 0xff00, RZ, 0xc0, !PT ;  /* 0x0000ff0017ff7812 */ /* 0x000fe2000788c0ff */
[----:B------:R-:W-:Y:S01]  /*9c00*/  FFMA.FTZ R177, R177, UR13, R181 ;  /* 0x0000000db1b17c23 */ /* 0x000fe200080100b5 */
[----:B------:R-:W-:-:S03]  /*9c10*/  @P5 HADD2.F32 R181, -RZ, R178.H0_H0 ;  /* 0x200000b2ffb55230 */ /* 0x000fc60000004100 */
[----:B------:R-:W-:-:S04]  /*9c20*/  FMUL.FTZ R177, R177, UR5 ;  /* 0x00000005b1b17c20 */ /* 0x000fc80008410000 */
[----:B------:R-:W-:Y:S01]  /*9c30*/  FMUL.FTZ R226, R177, UR22 ;  /* 0x00000016b1e27c20 */ /* 0x000fe20008410000 */
[----:B------:R-:W-:-:S03]  /*9c40*/  HFMA2 R177, -RZ, RZ, 0, 0 ;  /* 0x00000000ffb17431 */ /* 0x000fc600000001ff */
[----:B------:R-:W-:Y:S02]  /*9c50*/  @P4 HADD2.F32 R178, -RZ, R178.H1_H1 ;  /* 0x300000b2ffb24230 */ /* 0x000fe40000004100 */
        /* <DEDUP_REMOVED lines=9> */
[-C--:B------:R-:W-:Y:S01]  /*9cf0*/  @P4 FMUL.FTZ R181, R178, R72.reuse ;  /* 0x00000048b2b54220 */ /* 0x080fe20000410000 */
[----:B------:R-:W-:Y:S02]  /*9d00*/  HADD2.F32 R178, -RZ, R43.H0_H0 ;  /* 0x2000002bffb27230 */ /* 0x000fe40000004100 */
[----:B------:R-:W-:Y:S01]  /*9d10*/  FMUL.FTZ R72, R157, R72 ;  /* 0x000000489d487220 */ /* 0x000fe20000410000 */
        /* <DEDUP_REMOVED lines=29> */
[----:B------:R-:W-:-:S04]  /*9ef0*/  FFMA.FTZ R73, R199, UR4, R180 ;  /* 0x00000004c7497c23 */ /* 0x000fc800080100b4 */
[----:B------:R-:W-:-:S04]  /*9f00*/  FADD.FTZ R73, R243, -R73 ;  /* 0x80000049f3497221 */ /* 0x000fc80000010000 */
[----:B------:R-:W-:Y:S01]  /*9f10*/  FFMA.FTZ R226, R73, UR13, R226 ;  /* 0x0000000d49e27c23 */ /* 0x000fe200080100e2 */
[----:B------:R-:W-:Y:S02]  /*9f20*/  FSEL R73, R72, RZ, P4 ;  /* 0x000000ff48497208 */ /* 0x000fe40002000000 */
[----:B------:R-:W-:Y:S01]  /*9f30*/  LOP3.LUT P4, RZ, R22, 0xff, RZ, 0xc0, !PT ;  /* 0x000000ff16ff7812 */ /* 0x000fe2000788c0ff */
[----:B------:R-:W-:Y:S01]  /*9f40*/  FMUL.FTZ R72, R226, UR5 ;  /* 0x00000005e2487c20 */ /* 0x000fe20008410000 */
[----:B------:R-:W-:Y:S01]  /*9f50*/  HFMA2 R226, -RZ, RZ, 0, 0 ;  /* 0x00000000ffe27431 */ /* 0x000fe200000001ff */
[----:B------:R-:W-:Y:S02]  /*9f60*/  F2FP.F16.F32.PACK_AB R74, R73, R74 ;  /* 0x0000004a494a723e */ /* 0x000fe400000000ff */
[----:B------:R-:W-:Y:S01]  /*9f70*/  FMUL.FTZ R72, R72, UR22 ;  /* 0x0000001648487c20 */ /* 0x000fe20008410000 */
[----:B------:R-:W-:-:S07]  /*9f80*/  F2FP.F16.F32.PACK_AB R73, R183, R182 ;  /* 0x000000b6b749723e */ /* 0x000fce00000000ff */
[----:B------:R-:W-:-:S05]  /*9f90*/  @P4 HADD2.F32 R227, -RZ, R176.H0_H0 ;  /* 0x200000b0ffe34230 */ /* 0x000fca0000004100 */
[-C--:B------:R-:W-:Y:S01]  /*9fa0*/  @P4 FMUL.FTZ R226, R227, R72.reuse ;  /* 0x00000048e3e24220 */ /* 0x080fe20000410000 */
[----:B------:R-:W-:Y:S01]  /*9fb0*/  FMUL.FTZ R72, R160, R72 ;  /* 0x00000048a0487220 */ /* 0x000fe20000410000 */
[----:B------:R-:W-:Y:S02]  /*9fc0*/  HADD2.F32 R227, -RZ, R40.H1_H1 ;  /* 0x30000028ffe37230 */ /* 0x000fe40000004100 */
        /* <DEDUP_REMOVED lines=15> */
.L_x_10933:
        /* <DEDUP_REMOVED lines=13> */
.L_x_10931:
[----:B------:R-:W-:Y:S05]  /*a190*/  BSYNC.RECONVERGENT B1 ;  /* 0x0000000000017941 */ /* 0x000fea0003800200 */
.L_x_10930:
        /* <DEDUP_REMOVED lines=122> */
.L_x_10936:
        /* <DEDUP_REMOVED lines=109> */
.L_x_10937:
        /* <DEDUP_REMOVED lines=13> */
.L_x_10935:
[----:B------:R-:W-:Y:S05]  /*b0e0*/  BSYNC.RECONVERGENT B1 ;  /* 0x0000000000017941 */ /* 0x000fea0003800200 */
.L_x_10934:
        /* <DEDUP_REMOVED lines=122> */
.L_x_10940:
[----:B------:R-:W-:Y:S01]  /*b890*/  FFMA.FTZ R181, R10, UR4, R180 ;  /* 0x000000040ab57c23 */ /* 0x000fe200080100b4 */
[----:B------:R-:W-:Y:S01]  /*b8a0*/  LOP3.LUT P4, RZ, R26, 0xff0000, RZ, 0xc0, !PT ;  /* 0x00ff00001aff7812 */ /* 0x000fe2000788c0ff */
[----:B------:R-:W-:Y:S01]  /*b8b0*/  HADD2.F32 R182, -RZ, R33.H0_H0 ;  /* 0x20000021ffb67230 */ /* 0x000fe20000004100 */
[C---:B------:R-:W-:Y:S01]  /*b8c0*/  LOP3.LUT P5, RZ, R27.reuse, 0xff, RZ, 0xc0, !PT ;  /* 0x000000ff1bff7812 */ /* 0x040fe200078ac0ff */
        /* <DEDUP_REMOVED lines=105> */
.L_x_10941:
        /* <DEDUP_REMOVED lines=13> */
.L_x_10939:
[----:B------:R-:W-:Y:S05]  /*c030*/  BSYNC.RECONVERGENT B1 ;  /* 0x0000000000017941 */ /* 0x000fea0003800200 */
.L_x_10938:
        /* <DEDUP_REMOVED lines=95> */
[----:B------:R-:W-:Y:S02]  /*c630*/  LOP3.LUT P4, RZ, R184, 0xff, RZ, 0xc0, !PT ;  /* 0x000000ffb8ff7812 */ /* 0x000fe4000788c0ff */
[----:B------:R-:W-:Y:S01]  /*c640*/  F2FP.F16.F32.PACK_AB R51, R51, R49 ;  /* 0x000000313333723e */ /* 0x000fe200000000ff */
[----:B------:R-:W-:Y:S01]  /*c650*/  FMUL.FTZ R182, R50, UR5 ;  /* 0x0000000532b67c20 */ /* 0x000fe20008410000 */
[----:B------:R-:W-:-:S03]  /*c660*/  F2FP.F16.F32.PACK_AB R49, R226, R228 ;  /* 0x000000e4e231723e */ /* 0x000fc600000000ff */
[----:B------:R-:W-:Y:S01]  /*c670*/  FMUL.FTZ R227, R182, UR22 ;  /* 0x00000016b6e37c20 */ /* 0x000fe20008410000 */
[----:B------:R-:W-:-:S05]  /*c680*/  HFMA2 R182, -RZ, RZ, 0, 0 ;  /* 0x00000000ffb67431 */ /* 0x000fca00000001ff */
[----:B------:R-:W-:-:S05]  /*c690*/  @P4 HADD2.F32 R252, -RZ, R176.H0_H0 ;  /* 0x200000b0fffc4230 */ /* 0x000fca0000004100 */
[----:B------:R-:W-:Y:S01]  /*c6a0*/  @P4 FMUL.FTZ R182, R227, R252 ;  /* 0x000000fce3b64220 */ /* 0x000fe20000410000 */
[----:B------:R-:W-:Y:S01]  /*c6b0*/  FMUL.FTZ R227, R136, R227 ;  /* 0x000000e388e37220 */ /* 0x000fe20000410000 */
[----:B------:R-:W-:Y:S02]  /*c6c0*/  MOV R252, RZ ;  /* 0x000000ff00fc7202 */ /* 0x000fe40000000f00 */
[----:B------:R-:W-:Y:S01]  /*c6d0*/  FADD.FTZ R182, R52, R182 ;  /* 0x000000b634b67221 */ /* 0x000fe20000010000 */
[----:B------:R-:W-:Y:S01]  /*c6e0*/  FFMA.FTZ R52, R215, UR4, R180 ;  /* 0x00000004d7347c23 */ /* 0x000fe200080100b4 */
[----:B------:R-:W-:-:S03]  /*c6f0*/  HADD2.F32 R180, -RZ, R28.H1_H1 ;  /* 0x3000001cffb47230 */ /* 0x000fc60000004100 */
        /* <DEDUP_REMOVED lines=15> */
.L_x_10942:
[----:B------:R-:W-:Y:S01]  /*c7f0*/  FFMA.FTZ R181, R190, UR4, R180 ;  /* 0x00000004beb57c23 */ /* 0x000fe200080100b4 */
[----:B------:R-:W-:Y:S01]  /*c800*/  LOP3.LUT P4, RZ, R184, 0xff0000, RZ, 0xc0, !PT ;  /* 0x00ff0000b8ff7812 */ /* 0x000fe2000788c0ff */
[----:B------:R-:W-:Y:S02]  /*c810*/  HADD2.F32 R182, -RZ, R29.H0_H0 ;  /* 0x2000001dffb67230 */ /* 0x000fe40000004100 */
[----:B------:R-:W-:-:S04]  /*c820*/  FADD.FTZ R181, R213, -R181 ;  /* 0x800000b5d5b57221 */ /* 0x000fc80000010000 */
[----:B------:R-:W-:Y:S01]  /*c830*/  FFMA.FTZ R181, R181, UR13, R182 ;  /* 0x0000000db5b57c23 */ /* 0x000fe200080100b6 */
[----:B------:R-:W-:-:S03]  /*c840*/  HFMA2 R182, -RZ, RZ, 0, 0 ;  /* 0x00000000ffb67431 */ /* 0x000fc600000001ff */
[----:B------:R-:W-:Y:S02]  /*c850*/  FMUL.FTZ R181, R181, UR5 ;  /* 0x00000005b5b57c20 */ /* 0x000fe40008410000 */
[----:B-----5:R-:W-:Y:S02]  /*c860*/  @P4 HADD2.F32 R183, -RZ, R177.H0_H0 ;  /* 0x200000b1ffb74230 */ /* 0x020fe40000004100 */
[----:B------:R-:W-:-:S04]  /*c870*/  FMUL.FTZ R181, R181, UR22 ;  /* 0x00000016b5b57c20 */ /* 0x000fc80008410000 */
[----:B------:R-:W-:-:S04]  /*c880*/  @P4 FMUL.FTZ R182, R183, R181 ;  /* 0x000000b5b7b64220 */ /* 0x000fc80000410000 */
[----:B------:R-:W-:Y:S01]  /*c890*/  FADD.FTZ R54, R54, R182 ;  /* 0x000000b636367221 */ /* 0x000fe20000010000 */
[----:B------:R-:W-:Y:S01]  /*c8a0*/  FMUL.FTZ R182, R138, R181 ;  /* 0x000000b58ab67220 */ /* 0x000fe20000410000 */
[----:B------:R-:W-:-:S04]  /*c8b0*/  FFMA.FTZ R181, R189, UR4, R180 ;  /* 0x00000004bdb57c23 */ /* 0x000fc800080100b4 */
[----:B------:R-:W-:Y:S01]  /*c8c0*/  FSEL R226, R182, RZ, P4 ;  /* 0x000000ffb6e27208 */ /* 0x000fe20002000000 */
[----:B------:R-:W-:Y:S01]  /*c8d0*/  HADD2.F32 R182, -RZ, R29.H1_H1 ;  /* 0x3000001dffb67230 */ /* 0x000fe20000004100 */
[----:B------:R-:W-:Y:S01]  /*c8e0*/  LOP3.LUT P4, RZ, R184, 0xff000000, RZ, 0xc0, !PT ;  /* 0xff000000b8ff7812 */ /* 0x000fe2000788c0ff */
[----:B------:R-:W-:-:S04]  /*c8f0*/  FADD.FTZ R181, R212, -R181 ;  /* 0x800000b5d4b57221 */ /* 0x000fc80000010000 */
[----:B------:R-:W-:-:S04]  /*c900*/  FFMA.FTZ R182, R181, UR13, R182 ;  /* 0x0000000db5b67c23 */ /* 0x000fc800080100b6 */
[----:B------:R-:W-:-:S04]  /*c910*/  FMUL.FTZ R182, R182, UR5 ;  /* 0x00000005b6b67c20 */ /* 0x000fc80008410000 */
[----:B------:R-:W-:Y:S02]  /*c920*/  @P4 HADD2.F32 R181, -RZ, R177.H1_H1 ;  /* 0x300000b1ffb54230 */ /* 0x000fe40000004100 */
[----:B------:R-:W-:Y:S01]  /*c930*/  FMUL.FTZ R177, R182, UR22 ;  /* 0x00000016b6b17c20 */ /* 0x000fe20008410000 */
[----:B------:R-:W-:-:S03]  /*c940*/  MOV R182, RZ ;  /* 0x000000ff00b67202 */ /* 0x000fc60000000f00 */
[-C--:B------:R-:W-:Y:S01]  /*c950*/  @P4 FMUL.FTZ R182, R181, R177.reuse ;  /* 0x000000b1b5b64220 */ /* 0x080fe20000410000 */
[----:B------:R-:W-:Y:S01]  /*c960*/  FMUL.FTZ R183, R139, R177 ;  /* 0x000000b18bb77220 */ /* 0x000fe20000410000 */
[----:B------:R-:W-:Y:S01]  /*c970*/  FFMA.FTZ R177, R188, UR4, R180 ;  /* 0x00000004bcb17c23 */ /* 0x000fe200080100b4 */
[----:B------:R-:W-:Y:S02]  /*c980*/  HADD2.F32 R181, -RZ, R30.H0_H0 ;  /* 0x2000001effb57230 */ /* 0x000fe40000004100 */
[----:B------:R-:W-:Y:S01]  /*c990*/  FADD.FTZ R55, R55, R182 ;  /* 0x000000b637377221 */ /* 0x000fe20000010000 */
[----:B------:R-:W-:Y:S01]  /*c9a0*/  FADD.FTZ R177, R211, -R177 ;  /* 0x800000b1d3b17221 */ /* 0x000fe20000010000 */
[----:B------:R-:W-:Y:S02]  /*c9b0*/  FSEL R183, R183, RZ, P4 ;  /* 0x000000ffb7b77208 */ /* 0x000fe40002000000 */
[----:B------:R-:W-:Y:S01]  /*c9c0*/  LOP3.LUT P4, RZ, R185, 0xff, RZ, 0xc0, !PT ;  /* 0x000000ffb9ff7812 */ /* 0x000fe2000788c0ff */
[----:B------:R-:W-:-:S04]  /*c9d0*/  FFMA.FTZ R177, R177, UR13, R181 ;  /* 0x0000000db1b17c23 */ /* 0x000fc800080100b5 */
[----:B------:R-:W-:-:S04]  /*c9e0*/  FMUL.FTZ R177, R177, UR5 ;  /* 0x00000005b1b17c20 */ /* 0x000fc80008410000 */
[----:B------:R-:W-:Y:S01]  /*c9f0*/  FMUL.FTZ R181, R177, UR22 ;  /* 0x00000016b1b57c20 */ /* 0x000fe20008410000 */
[----:B------:R-:W-:-:S03]  /*ca00*/  HFMA2 R177, -RZ, RZ, 0, 0 ;  /* 0x00000000ffb17431 */ /* 0x000fc600000001ff */
[----:B------:R-:W-:-:S05]  /*ca10*/  @P4 HADD2.F32 R182, -RZ, R178.H0_H0 ;  /* 0x200000b2ffb64230 */ /* 0x000fca0000004100 */
[-C--:B------:R-:W-:Y:S01]  /*ca20*/  @P4 FMUL.FTZ R177, R182, R181.reuse ;  /* 0x000000b5b6b14220 */ /* 0x080fe20000410000 */
[----:B------:R-:W-:Y:S02]  /*ca30*/  HADD2.F32 R182, -RZ, R30.H1_H1 ;  /* 0x3000001effb67230 */ /* 0x000fe40000004100 */
[----:B------:R-:W-:Y:S01]  /*ca40*/  FMUL.FTZ R181, R132, R181 ;  /* 0x000000b584b57220 */ /* 0x000fe20000410000 */
[----:B------:R-:W-:Y:S01]  /*ca50*/  FADD.FTZ R177, R48, R177 ;  /* 0x000000b130b17221 */ /* 0x000fe20000010000 */
[----:B------:R-:W-:-:S04]  /*ca60*/  FFMA.FTZ R48, R4, UR4, R180 ;  /* 0x0000000404307c23 */ /* 0x000fc800080100b4 */
[----:B------:R-:W-:-:S04]  /*ca70*/  FADD.FTZ R48, R210, -R48 ;  /* 0x80000030d2307221 */ /* 0x000fc80000010000 */
[----:B------:R-:W-:Y:S01]  /*ca80*/  FFMA.FTZ R182, R48, UR13, R182 ;  /* 0x0000000d30b67c23 */ /* 0x000fe200080100b6 */
[----:B------:R-:W-:Y:S02]  /*ca90*/  FSEL R48, R181, RZ, P4 ;  /* 0x000000ffb5307208 */ /* 0x000fe40002000000 */
[----:B------:R-:W-:Y:S01]  /*caa0*/  LOP3.LUT P4, RZ, R185, 0xff00, RZ, 0xc0, !PT ;  /* 0x0000ff00b9ff7812 */ /* 0x000fe2000788c0ff */
[----:B------:R-:W-:-:S12]  /*cab0*/  FMUL.FTZ R182, R182, UR5 ;  /* 0x00000005b6b67c20 */ /* 0x000fd80008410000 */
[----:B------:R-:W-:Y:S02]  /*cac0*/  @P4 HADD2.F32 R181, -RZ, R178.H1_H1 ;  /* 0x300000b2ffb54230 */ /* 0x000fe40000004100 */
[----:B------:R-:W-:Y:S01]  /*cad0*/  FMUL.FTZ R178, R182, UR22 ;  /* 0x00000016b6b27c20 */ /* 0x000fe20008410000 */
[----:B------:R-:W-:-:S03]  /*cae0*/  MOV R182, RZ ;  /* 0x000000ff00b67202 */ /* 0x000fc60000000f00 */
[-C--:B------:R-:W-:Y:S01]  /*caf0*/  @P4 FMUL.FTZ R182, R181, R178.reuse ;  /* 0x000000b2b5b64220 */ /* 0x080fe20000410000 */
[----:B------:R-:W-:-:S03]  /*cb00*/  FMUL.FTZ R178, R133, R178 ;  /* 0x000000b285b27220 */ /* 0x000fc60000410000 */
[----:B------:R-:W-:Y:S01]  /*cb10*/  FADD.FTZ R181, R49, R182 ;  /* 0x000000b631b57221 */ /* 0x000fe20000010000 */
[----:B------:R-:W-:Y:S01]  /*cb20*/  FFMA.FTZ R49, R3, UR4, R180 ;  /* 0x0000000403317c23 */ /* 0x000fe200080100b4 */
[----:B------:R-:W-:-:S03]  /*cb30*/  HADD2.F32 R182, -RZ, R31.H0_H0 ;  /* 0x2000001fffb67230 */ /* 0x000fc60000004100 */
[----:B------:R-:W-:-:S04]  /*cb40*/  FADD.FTZ R49, R209, -R49 ;  /* 0x80000031d1317221 */ /* 0x000fc80000010000 */
[----:B------:R-:W-:Y:S01]  /*cb50*/  FFMA.FTZ R182, R49, UR13, R182 ;  /* 0x0000000d31b67c23 */ /* 0x000fe200080100b6 */
[----:B------:R-:W-:Y:S02]  /*cb60*/  FSEL R49, R178, RZ, P4 ;  /* 0x000000ffb2317208 */ /* 0x000fe40002000000 */
[----:B------:R-:W-:Y:S01]  /*cb70*/  LOP3.LUT P4, RZ, R185, 0xff0000, RZ, 0xc0, !PT ;  /* 0x00ff0000b9ff7812 */ /* 0x000fe2000788c0ff */
[----:B------:R-:W-:-:S04]  /*cb80*/  FMUL.FTZ R178, R182, UR5 ;  /* 0x00000005b6b27c20 */ /* 0x000fc80008410000 */
[----:B------:R-:W-:Y:S01]  /*cb90*/  FMUL.FTZ R182, R178, UR22 ;  /* 0x00000016b2b67c20 */ /* 0x000fe20008410000 */
[----:B------:R-:W-:-:S07]  /*cba0*/  HFMA2 R178, -RZ, RZ, 0, 0 ;  /* 0x00000000ffb27431 */ /* 0x000fce00000001ff */
        /* <DEDUP_REMOVED lines=14> */
[----:B------:R-:W-:-:S05]  /*cc90*/  @P4 HADD2.F32 R179, -RZ, R179.H1_H1 ;  /* 0x300000b3ffb34230 */ /* 0x000fca0000004100 */
        /* <DEDUP_REMOVED lines=9> */
[----:B------:R-:W-:Y:S01]  /*cd30*/  FMUL.FTZ R182, R227, UR5 ;  /* 0x00000005e3b67c20 */ /* 0x000fe20008410000 */
[----:B------:R-:W-:Y:S02]  /*cd40*/  F2FP.F16.F32.PACK_AB R51, R51, R50 ;  /* 0x000000323333723e */ /* 0x000fe400000000ff */
[----:B------:R-:W-:Y:S01]  /*cd50*/  F2FP.F16.F32.PACK_AB R50, R49, R48 ;  /* 0x000000303132723e */ /* 0x000fe200000000ff */
[----:B------:R-:W-:Y:S01]  /*cd60*/  FMUL.FTZ R227, R182, UR22 ;  /* 0x00000016b6e37c20 */ /* 0x000fe20008410000 */
[----:B------:R-:W-:Y:S01]  /*cd70*/  HFMA2 R182, -RZ, RZ, 0, 0 ;  /* 0x00000000ffb67431 */ /* 0x000fe200000001ff */
[----:B------:R-:W-:-:S06]  /*cd80*/  F2FP.F16.F32.PACK_AB R49, R183, R226 ;  /* 0x000000e2b731723e */ /* 0x000fcc00000000ff */
[----:B------:R-:W-:-:S05]  /*cd90*/  @P4 HADD2.F32 R228, -RZ, R176.H0_H0 ;  /* 0x200000b0ffe44230 */ /* 0x000fca0000004100 */
[----:B------:R-:W-:-:S04]  /*cda0*/  @P4 FMUL.FTZ R182, R228, R227 ;  /* 0x000000e3e4b64220 */ /* 0x000fc80000410000 */
[----:B------:R-:W-:Y:S01]  /*cdb0*/  FADD.FTZ R182, R52, R182 ;  /* 0x000000b634b67221 */ /* 0x000fe20000010000 */
[----:B------:R-:W-:Y:S01]  /*cdc0*/  FFMA.FTZ R52, R215, UR4, R180 ;  /* 0x00000004d7347c23 */ /* 0x000fe200080100b4 */
[----:B------:R-:W-:Y:S01]  /*cdd0*/  FMUL.FTZ R180, R136, R227 ;  /* 0x000000e388b47220 */ /* 0x000fe20000410000 */
[----:B------:R-:W-:Y:S02]  /*cde0*/  HADD2.F32 R227, -RZ, R28.H1_H1 ;  /* 0x3000001cffe37230 */ /* 0x000fe40000004100 */
[----:B------:R-:W-:-:S04]  /*cdf0*/  FADD.FTZ R52, R214, -R52 ;  /* 0x80000034d6347221 */ /* 0x000fc80000010000 */
[----:B------:R-:W-:Y:S01]  /*ce00*/  FFMA.FTZ R227, R52, UR13, R227 ;  /* 0x0000000d34e37c23 */ /* 0x000fe200080100e3 */
[----:B------:R-:W-:Y:S02]  /*ce10*/  FSEL R52, R180, RZ, P4 ;  /* 0x000000ffb4347208 */ /* 0x000fe40002000000 */
[----:B------:R-:W-:Y:S01]  /*ce20*/  LOP3.LUT P4, RZ, R184, 0xff00, RZ, 0xc0, !PT ;  /* 0x0000ff00b8ff7812 */ /* 0x000fe2000788c0ff */
[----:B------:R-:W-:Y:S01]  /*ce30*/  FMUL.FTZ R180, R227, UR5 ;  /* 0x00000005e3b47c20 */ /* 0x000fe20008410000 */
[----:B------:R-:W-:-:S03]  /*ce40*/  MOV R227, RZ ;  /* 0x000000ff00e37202 */ /* 0x000fc60000000f00 */
[----:B------:R-:W-:-:S08]  /*ce50*/  FMUL.FTZ R180, R180, UR22 ;  /* 0x00000016b4b47c20 */ /* 0x000fd00008410000 */
[----:B------:R-:W-:-:S05]  /*ce60*/  @P4 HADD2.F32 R176, -RZ, R176.H1_H1 ;  /* 0x300000b0ffb04230 */ /* 0x000fca0000004100 */
[----:B------:R-:W-:-:S04]  /*ce70*/  @P4 FMUL.FTZ R227, R176, R180 ;  /* 0x000000b4b0e34220 */ /* 0x000fc80000410000 */
[----:B------:R-:W-:Y:S01]  /*ce80*/  FADD.FTZ R176, R53, R227 ;  /* 0x000000e335b07221 */ /* 0x000fe20000010000 */
[----:B------:R-:W-:-:S05]  /*ce90*/  FMUL.FTZ R53, R137, R180 ;  /* 0x000000b489357220 */ /* 0x000fca0000410000 */
[----:B------:R-:W-:-:S04]  /*cea0*/  FSEL R48, R53, RZ, P4 ;  /* 0x000000ff35307208 */ /* 0x000fc80002000000 */
[----:B------:R-:W-:-:S07]  /*ceb0*/  F2FP.F16.F32.PACK_AB R48, R48, R52 ;  /* 0x000000343030723e */ /* 0x000fce00000000ff */
.L_x_10943:
        /* <DEDUP_REMOVED lines=12> */
.L_x_10923:
[----:B------:R-:W-:Y:S05]  /*cf80*/  BSYNC.RECONVERGENT B0 ;  /* 0x0000000000007941 */ /* 0x000fea0003800200 */
.L_x_10905:
[----:B------:R-:W-:Y:S02]  /*cf90*/  UIADD3 UR7, UPT, UPT, UR7, UR24, URZ ;  /* 0x0000001807077290 */ /* 0x000fe4000fffe0ff */
[----:B------:R-:W-:Y:S02]  /*cfa0*/  UPLOP3.LUT UP2, UPT, UPT, UPT, UP2, 0x40, 0x4 ;  /* 0x000000000004789c */ /* 0x000fe40003f4e820 */
[----:B------:R-:W-:-:S09]  /*cfb0*/  UISETP.GE.AND UP1, UPT, UR7, UR25, UPT ;  /* 0x000000190700728c */ /* 0x000fd2000bf26270 */
[----:B------:R-:W-:Y:S05]  /*cfc0*/  BRA.U !UP1, `(.L_x_10944) ;  /* 0xffffff41095c7547 */ /* 0x000fea000b83ffff */
.L_x_10892:
        /* <DEDUP_REMOVED lines=30> */
.L_x_10946:
[----:B------:R-:W-:Y:S05]  /*d1b0*/  BSYNC.RECONVERGENT B0 ;  /* 0x0000000000007941 */ /* 0x000fea0003800200 */
.L_x_10945:
        /* <DEDUP_REMOVED lines=23> */
.L_x_10948:
[----:B------:R-:W-:Y:S05]  /*d330*/  BSYNC.RECONVERGENT B0 ;  /* 0x0000000000007941 */ /* 0x000fea0003800200 */
.L_x_10947:
        /* <DEDUP_REMOVED lines=23> */
.L_x_10950:
[----:B------:R-:W-:Y:S05]  /*d4b0*/  BSYNC.RECONVERGENT B0 ;  /* 0x0000000000007941 */ /* 0x000fea0003800200 */
.L_x_10949:
        /* <DEDUP_REMOVED lines=23> */
.L_x_10952:
[----:B------:R-:W-:Y:S05]  /*d630*/  BSYNC.RECONVERGENT B0 ;  /* 0x0000000000007941 */ /* 0x000fea0003800200 */
.L_x_10951:
        /* <DEDUP_REMOVED lines=20> */
.L_x_10953:
        /* <DEDUP_REMOVED lines=16> */
.L_x_19388:


//--------------------- .text._ZN10layer_norm13ln_bwd_kernelINS_13Kernel_traitsIf6__halfS2_S2_fjLj5120ELj1ELj1ELj4ELj16ENS_18Kernel_traits_baseILj5120EfS2_S2_S2_fjLj128EEEEELb1ELb1ELb0ELb1EEEvNS_9BwdParamsE --------------------------
	.section	.text._ZN10layer_norm13ln_bwd_kernelINS_13Kernel_traitsIf6__halfS2_S2_fjLj5120ELj1ELj1ELj4ELj16ENS_18Kernel_traits_baseILj5120EfS2_S2_S2_fjLj128EEEEELb1ELb1ELb0ELb1EEEvNS_9BwdParamsE,"ax",@progbits
	.align	128
        .global         _ZN10layer_norm13ln_bwd_kernelINS_13Kernel_traitsIf6__halfS2_S2_fjLj5120ELj1ELj1ELj4ELj16ENS_18Kernel_traits_baseILj5120EfS2_S2_S2_fjLj128EEEEELb1ELb1ELb0ELb1EEEvNS_9BwdParamsE
        .type           _ZN10layer_norm13ln_bwd_kernelINS_13Kernel_traitsIf6__halfS2_S2_fjLj5120ELj1ELj1ELj4ELj16ENS_18Kernel_traits_baseILj5120EfS2_S2_S2_fjLj128EEEEELb1ELb1ELb0ELb1EEEvNS_9BwdParamsE,@function
        .size           _ZN10layer_norm13ln_bwd_kernelINS_13Kernel_traitsIf6__halfS2_S2_fjLj5120ELj1ELj1ELj4ELj16ENS_18Kernel_traits_baseILj5120EfS2_S2_S2_fjLj128EEEEELb1ELb1ELb0ELb1EEEvNS_9BwdParamsE,(.L_x_19389 - _ZN10layer_norm13ln_bwd_kernelINS_13Kernel_traitsIf6__halfS2_S2_fjLj5120ELj1ELj1ELj4ELj16ENS_18Kernel_traits_baseILj5120EfS2_S2_S2_fjLj128EEEEELb1ELb1ELb0ELb1EEEvNS_9BwdParamsE)
        .other          _ZN10layer_norm13ln_bwd_kernelINS_13Kernel_traitsIf6__halfS2_S2_fjLj5120ELj1ELj1ELj4ELj16ENS_18Kernel_traits_baseILj5120EfS2_S2_S2_fjLj128EEEEELb1ELb1ELb0ELb1EEEvNS_9BwdParamsE,@"STO_CUDA_ENTRY STV_DEFAULT"
_ZN10layer_norm13ln_bwd_kernelINS_13Kernel_traitsIf6__halfS2_S2_fjLj5120ELj1ELj1ELj4ELj16ENS_18Kernel_traits_baseILj5120EfS2_S2_S2_fjLj128EEEEELb1ELb1ELb0ELb1EEEvNS_9BwdParamsE:
.text._ZN10layer_norm13ln_bwd_kernelINS_13Kernel_traitsIf6__halfS2_S2_fjLj5120ELj1ELj1ELj4ELj16ENS_18Kernel_traits_baseILj5120EfS2_S2_S2_fjLj128EEEEELb1ELb1ELb0ELb1EEEvNS_9BwdParamsE:
        /* <DEDUP_REMOVED lines=73> */
[----:B------:R-:W-:-:S02]  /*0490*/  HFMA2 R252, -RZ, RZ, 0, 0 ;  /* 0x00000000fffc7431 */ /* 0x000fc400000001ff */
[----:B------:R-:W-:Y:S01]  /*04a0*/  HFMA2 R229, -RZ, RZ, 0, 0 ;  /* 0x00000000ffe57431 */ /* 0x000fe200000001ff */
        /* <DEDUP_REMOVED lines=11> */
[----:B------:R-:W-:Y:S02]  /*0560*/  MOV R230, RZ ;  /* 0x000000ff00e67202 */ /* 0x000fe40000000f00 */
[----:B------:R-:W-:-:S02]  /*0570*/  CS2R R222, SRZ ;  /* 0x0000000000de7805 */ /* 0x000fc4000001ff00 */
[----:B------:R-:W-:Y:S01]  /*0580*/  MOV R227, RZ ;  /* 0x000000ff00e37202 */ /* 0x000fe20000000f00 */
[----:B0-----:R3:W5:Y:S01]  /*0590*/  LDG.E.128 R112, desc[UR14][R2.64] ;  /* 0x0000000e02707981 */ /* 0x001762000c1e1d00 */
[----:B------:R-:W-:Y:S01]  /*05a0*/  CS2R R220, SRZ ;  /* 0x0000000000dc7805 */ /* 0x000fe2000001ff00 */
[----:B------:R-:W0:Y:S01]  /*05b0*/  LDCU UR7, c[0x0][0x408] ;  /* 0x00008100ff0777ac */ /* 0x000e220008000800 */
[----:B--2---:R-:W-:Y:S01]  /*05c0*/  IMAD.WIDE.U32 R4, R0, 0x20, R4 ;  /* 0x0000002000047825 */ /* 0x004fe200078e0004 */
[----:B------:R3:W5:Y:S01]  /*05d0*/  LDG.E.128 R108, desc[UR14][R2.64+0x10] ;  /* 0x0000100e026c7981 */ /* 0x000762000c1e1d00 */
[----:B------:R-:W1:Y:S03]  /*05e0*/  LDCU UR17, c[0x0][0x388] ;  /* 0x00007100ff1177ac */ /* 0x000e660008000800 */
        /* <DEDUP_REMOVED lines=115> */
.L_x_10977:
[----:B0-----:R-:W0:Y:S01]  /*0d20*/  S2R R146, SR_TID.X ;  /* 0x0000000000927919 */ /* 0x001e220000002100 */
[----:B------:R-:W-:Y:S01]  /*0d30*/  UIMAD UR4, UR6, UR17, URZ ;  /* 0x00000011060472a4 */ /* 0x000fe2000f8e02ff */
[----:B-1----:R-:W1:Y:S01]  /*0d40*/  LDC.64 R4, c[0x0][0x428] ;  /* 0x00010a00ff047b82 */ /* 0x002e620000000a00 */
[----:B------:R-:W-:Y:S01]  /*0d50*/  UIMAD.WIDE UR12, UR6, 0x4, UR8 ;  /* 0x00000004060c78a5 */ /* 0x000fe2000f8e0208 */
[----:B-----5:R2:W-:Y:S01]  /*0d60*/  STL [R1+0x144], R36 ;  /* 0x0001442401007387 */ /* 0x0205e20000100800 */
[----:B------:R-:W-:Y:S01]  /*0d70*/  USHF.R.S32.HI UR5, URZ, 0x1f, UR4 ;  /* 0x0000001fff057899 */ /* 0x000fe20008011404 */
[----:B------:R-:W-:Y:S02]  /*0d80*/  ISETP.NE.AND P3, PT, R0, RZ, PT ;  /* 0x000000ff0000720c */ /* 0x000fe40003f65270 */
[----:B------:R-:W3:Y:S01]  /*0d90*/  LDL.LU R205, [R1+0xc] ;  /* 0x00000c0001cd7983 */ /* 0x000ee20000300800 */
[----:B------:R-:W-:Y:S01]  /*0da0*/  ULEA.HI UR5, UR5, UR4, URZ, 0x3 ;  /* 0x0000000405057291 */ /* 0x000fe2000f8f18ff */
[----:B------:R-:W-:Y:S01]  /*0db0*/  MOV R2, UR12 ;  /* 0x0000000c00027c02 */ /* 0x000fe20008000f00 */
[----:B------:R-:W4:Y:S01]  /*0dc0*/  LDC.64 R32, c[0x0][0x3a8] ;  /* 0x0000ea00ff207b82 */ /* 0x000f220000000a00 */
[----:B------:R-:W-:Y:S01]  /*0dd0*/  MOV R3, UR13 ;  /* 0x0000000d00037c02 */ /* 0x000fe20008000f00 */
[----:B------:R-:W4:Y:S02]  /*0de0*/  LDL.LU R200, [R1+0x10] ;  /* 0x0000100001c87983 */ /* 0x000f240000300800 */
[----:B------:R-:W-:Y:S01]  /*0df0*/  MOV R197, UR5 ;  /* 0x0000000500c57c02 */ /* 0x000fe20008000f00 */
[----:B------:R-:W-:Y:S01]  /*0e00*/  UIMAD.WIDE UR4, UR6, 0x4, UR10 ;  /* 0x00000004060478a5 */ /* 0x000fe2000f8e020a */
[----:B------:R2:W4:Y:S04]  /*0e10*/  LDG.E R140, desc[UR14][R2.64] ;  /* 0x0000000e028c7981 */ /* 0x000528000c1e1900 */
[----:B------:R-:W4:Y:S04]  /*0e20*/  LDL.LU R196, [R1+0x14] ;  /* 0x0000140001c47983 */ /* 0x000f280000300800 */
[----:B------:R-:W4:Y:S01]  /*0e30*/  LDL.LU R194, [R1+0x18] ;  /* 0x0000180001c27983 */ /* 0x000f220000300800 */
[----:B--2---:R-:W-:-:S02]  /*0e40*/  MOV R2, UR4 ;  /* 0x0000000400027c02 */ /* 0x004fc40008000f00 */
[----:B------:R-:W-:Y:S01]  /*0e50*/  MOV R3, UR5 ;  /* 0x0000000500037c02 */ /* 0x000fe20008000f00 */
[----:B------:R-:W2:Y:S01]  /*0e60*/  LDL.LU R192, [R1+0x1c] ;  /* 0x00001c0001c07983 */ /* 0x000ea20000300800 */
[----:B0-----:R-:W-:-:S03]  /*0e70*/  LEA.HI.SX32 R197, R197, R146, 0x1d ;  /* 0x00000092c5c57211 */ /* 0x001fc600078feaff */
[----:B------:R0:W3:Y:S01]  /*0e80*/  LDG.E R141, desc[UR14][R2.64] ;  /* 0x0000000e028d7981 */ /* 0x0000e2000c1e1900 */
[C---:B------:R-:W-:Y:S02]  /*0e90*/  IADD3 R180, PT, PT, R197.reuse, 0x80, RZ ;  /* 0x00000080c5b47810 */ /* 0x040fe40007ffe0ff */
[C---:B------:R-:W-:Y:S01]  /*0ea0*/  IADD3 R148, PT, PT, R197.reuse, 0x100, RZ ;  /* 0x00000100c5947810 */ /* 0x040fe20007ffe0ff */
[C-C-:B-1----:R-:W-:Y:S01]  /*0eb0*/  IMAD.WIDE.U32 R16, R197.reuse, 0x10, R4.reuse ;  /* 0x00000010c5107825 */ /* 0x142fe200078e0004 */
[----:B------:R-:W2:Y:S01]  /*0ec0*/  LDL.LU R190, [R1+0x20] ;  /* 0x0000200001be7983 */ /* 0x000ea20000300800 */
[C---:B0-----:R-:W-:Y:S02]  /*0ed0*/  IADD3 R2, PT, PT, R197.reuse, 0x180, RZ ;  /* 0x00000180c5027810 */ /* 0x041fe40007ffe0ff */
[----:B------:R-:W-:Y:S01]  /*0ee0*/  IADD3 R3, PT, PT, R197, 0x200, RZ ;  /* 0x00000200c5037810 */ /* 0x000fe20007ffe0ff */
[--C-:B------:R-:W-:Y:S01]  /*0ef0*/  IMAD.WIDE.U32 R24, R180, 0x10, R4.reuse ;  /* 0x00000010b4187825 */ /* 0x100fe200078e0004 */
[----:B------:R-:W4:Y:S03]  /*0f00*/  LDG.E.128 R16, desc[UR14][R16.64] ;  /* 0x0000000e10107981 */ /* 0x000f26000c1e1d00 */
[--C-:B------:R-:W-:Y:S01]  /*0f10*/  IMAD.WIDE.U32 R152, R148, 0x10, R4.reuse ;  /* 0x0000001094987825 */ /* 0x100fe200078e0004 */
[----:B------:R-:W2:Y:S03]  /*0f20*/  LDL.LU R36, [R1+0x4] ;  /* 0x0000040001247983 */ /* 0x000ea60000300800 */
[--C-:B------:R-:W-:Y:S01]  /*0f30*/  IMAD.WIDE.U32 R8, R2, 0x10, R4.reuse ;  /* 0x0000001002087825 */ /* 0x100fe200078e0004 */
[----:B------:R-:W0:Y:S03]  /*0f40*/  S2R R144, SR_CgaCtaId ;  /* 0x0000000000907919 */ /* 0x000e260000008800 */
[----:B------:R-:W-:Y:S01]  /*0f50*/  IMAD.WIDE.U32 R4, R3, 0x10, R4 ;  /* 0x0000001003047825 */ /* 0x000fe200078e0004 */
[----:B------:R-:W2:Y:S04]  /*0f60*/  LDG.E.128 R152, desc[UR14][R152.64] ;  /* 0x0000000e98987981 */ /* 0x000ea8000c1e1d00 */
[----:B------:R-:W2:Y:S04]  /*0f70*/  LDG.E.128 R8, desc[UR14][R8.64] ;  /* 0x0000000e08087981 */ /* 0x000ea8000c1e1d00 */
[----:B------:R-:W2:Y:S01]  /*0f80*/  LDG.E.128 R4, desc[UR14][R4.64] ;  /* 0x0000000e04047981 */ /* 0x000ea2000c1e1d00 */
[----:B------:R-:W-:-:S02]  /*0f90*/  LOP3.LUT P1, RZ, R146, 0x1f, RZ, 0xc0, !PT ;  /* 0x0000001f92ff7812 */ /* 0x000fc4000782c0ff */
[----:B------:R-:W-:Y:S01]  /*0fa0*/  MOV R142, 0x400 ;  /* 0x00000400008e7802 */ /* 0x000fe20000000f00 */
[----:B------:R-:W2:Y:S03]  /*0fb0*/  LDG.E.128 R24, desc[UR14][R24.64] ;  /* 0x0000000e18187981 */ /* 0x000ea6000c1e1d00 */
[----:B0-----:R-:W-:-:S07]  /*0fc0*/  LEA R144, R144, R142, 0x18 ;  /* 0x0000008e90907211 */ /* 0x001fce00078ec0ff */
[----:B------:R-:W-:Y:S02]  /*0fd0*/  @!P1 SHF.R.U32.HI R142, RZ, 0x2, R146 ;  /* 0x00000002ff8e9819 */ /* 0x000fe40000011692 */
[----:B---3--:R-:W-:Y:S01]  /*0fe0*/  R2UR UR12, R141 ;  /* 0x000000008d0c72ca */ /* 0x008fe200000e0000 */
[--C-:B----4-:R-:W-:Y:S02]  /*0ff0*/  HADD2.F32 R204, -RZ, R17.reuse.H0_H0 ;  /* 0x20000011ffcc7230 */ /* 0x110fe40000004100 */
[----:B------:R-:W-:Y:S02]  /*1000*/  HADD2.F32 R203, -RZ, R17.H1_H1 ;  /* 0x30000011ffcb7230 */ /* 0x000fe40000004100 */
[--C-:B------:R-:W-:Y:S02]  /*1010*/  HADD2.F32 R201, -RZ, R18.reuse.H0_H0 ;  /* 0x20000012ffc97230 */ /* 0x100fe40000004100 */
[----:B------:R-:W-:Y:S01]  /*1020*/  FADD.FTZ R205, R204, R205 ;  /* 0x000000cdcccd7221 */ /* 0x000fe20000010000 */
[----:B------:R-:W-:-:S02]  /*1030*/  HADD2.F32 R202, -RZ, R18.H1_H1 ;  /* 0x30000012ffca7230 */ /* 0x000fc40000004100 */
[----:B------:R-:W-:Y:S01]  /*1040*/  FADD.FTZ R200, R203, R200 ;  /* 0x000000c8cbc87221 */ /* 0x000fe20000010000 */
[--C-:B------:R-:W-:Y:S02]  /*1050*/  HADD2.F32 R199, -RZ, R19.reuse.H0_H0 ;  /* 0x20000013ffc77230 */ /* 0x100fe40000004100 */
[----:B------:R-:W-:Y:S01]  /*1060*/  FADD.FTZ R196, R201, R196 ;  /* 0x000000c4c9c47221 */ /* 0x000fe20000010000 */
[----:B------:R-:W-:Y:S02]  /*1070*/  HADD2.F32 R198, -RZ, R19.H1_H1 ;  /* 0x30000013ffc67230 */ /* 0x000fe40000004100 */
[----:B------:R-:W-:Y:S01]  /*1080*/  FADD.FTZ R194, R202, R194 ;  /* 0x000000c2cac27221 */ /* 0x000fe20000010000 */
[--C-:B--2---:R-:W-:Y:S02]  /*1090*/  HADD2.F32 R224, -RZ, R5.reuse.H0_H0 ;  /* 0x20000005ffe07230 */ /* 0x104fe40000004100 */
[----:B------:R-:W-:Y:S02]  /*10a0*/  HADD2.F32 R146, -RZ, R5.H1_H1 ;  /* 0x30000005ff927230 */ /* 0x000fe40000004100 */
[----:B------:R-:W2:Y:S01]  /*10b0*/  LDL.LU R5, [R1+0x8] ;  /* 0x0000080001057983 */ /* 0x000ea20000300800 */
[----:B------:R-:W-:Y:S01]  /*10c0*/  FADD.FTZ R192, R199, R192 ;  /* 0x000000c0c7c07221 */ /* 0x000fe20000010000 */
[----:B------:R-:W-:-:S02]  /*10d0*/  HADD2.F32 R151, -RZ, R4.H0_H0 ;  /* 0x20000004ff977230 */ /* 0x000fc40000004100 */
[----:B------:R-:W-:Y:S01]  /*10e0*/  STL [R1+0xc], R205 ;  /* 0x00000ccd01007387 */ /* 0x000fe20000100800 */
[----:B------:R-:W-:Y:S02]  /*10f0*/  HADD2.F32 R168, -RZ, R4.H1_H1 ;  /* 0x30000004ffa87230 */ /* 0x000fe40000004100 */
[----:B------:R-:W-:Y:S01]  /*1100*/  FADD.FTZ R190, R198, R190 ;  /* 0x000000bec6be7221 */ /* 0x000fe20000010000 */
[----:B------:R-:W-:Y:S01]  /*1110*/  STL [R1+0x10], R200 ;  /* 0x000010c801007387 */ /* 0x000fe20000100800 */
[--C-:B------:R-:W-:Y:S02]  /*1120*/  HADD2.F32 R141, -RZ, R152.reuse.H0_H0 ;  /* 0x20000098ff8d7230 */ /* 0x100fe40000004100 */
[----:B------:R-:W-:Y:S01]  /*1130*/  HADD2.F32 R164, -RZ, R152.H1_H1 ;  /* 0x30000098ffa47230 */ /* 0x000fe20000004100 */
[----:B------:R-:W-:Y:S01]  /*1140*/  STL [R1+0x14], R196 ;  /* 0x000014c401007387 */ /* 0x000fe20000100800 */
[--C-:B------:R-:W-:Y:S02]  /*1150*/  HADD2.F32 R165, -RZ, R153.reuse.H0_H0 ;  /* 0x20000099ffa57230 */ /* 0x100fe40000004100 */
[----:B------:R-:W-:Y:S01]  /*1160*/  HADD2.F32 R167, -RZ, R153.H1_H1 ;  /* 0x30000099ffa77230 */ /* 0x000fe20000004100 */
[----:B------:R-:W3:Y:S01]  /*1170*/  LDL.LU R4, [R1+0x24] ;  /* 0x0000240001047983 */ /* 0x000ee20000300800 */
[----:B------:R-:W-:-:S02]  /*1180*/  HADD2.F32 R153, -RZ, R11.H0_H0 ;  /* 0x2000000bff997230 */ /* 0x000fc40000004100 */
[----:B------:R-:W-:Y:S01]  /*1190*/  HADD2.F32 R152, -RZ, R11.H1_H1 ;  /* 0x3000000bff987230 */ /* 0x000fe20000004100 */
[----:B------:R-:W-:Y:S01]  /*11a0*/  STL [R1+0x18], R194 ;  /* 0x000018c201007387 */ /* 0x000fe20000100800 */
[--C-:B------:R-:W-:Y:S02]  /*11b0*/  HADD2.F32 R161, -RZ, R10.reuse.H0_H0 ;  /* 0x2000000affa17230 */ /* 0x100fe40000004100 */
[----:B------:R-:W-:Y:S01]  /*11c0*/  HADD2.F32 R160, -RZ, R10.H1_H1 ;  /* 0x3000000affa07230 */ /* 0x000fe20000004100 */
[----:B------:R-:W4:Y:S01]  /*11d0*/  LDL.LU R11, [R1+0xc8] ;  /* 0x0000c800010b7983 */ /* 0x000f220000300800 */
[--C-:B------:R-:W-:Y:S02]  /*11e0*/  HADD2.F32 R162, -RZ, R16.reuse.H0_H0 ;  /* 0x20000010ffa27230 */ /* 0x100fe40000004100 */
[----:B------:R-:W-:Y:S01]  /*11f0*/  HADD2.F32 R208, -RZ, R16.H1_H1 ;  /* 0x30000010ffd07230 */ /* 0x000fe20000004100 */
[----:B------:R-:W-:Y:S01]  /*1200*/  STL [R1+0x1c], R192 ;  /* 0x00001cc001007387 */ /* 0x000fe20000100800 */
[----:B------:R-:W-:-:S02]  /*1210*/  HADD2.F32 R16, -RZ, R9.H0_H0 ;  /* 0x20000009ff107230 */ /* 0x000fc40000004100 */
[----:B------:R-:W-:Y:S01]  /*1220*/  HADD2.F32 R150, -RZ, R9.H1_H1 ;  /* 0x30000009ff967230 */ /* 0x000fe20000004100 */
[----:B------:R-:W4:Y:S04]  /*1230*/  LDL.LU R10, [R1+0xcc] ;  /* 0x0000cc00010a7983 */ /* 0x000f280000300800 */
[----:B------:R-:W-:Y:S04]  /*1240*/  STL [R1+0x20], R190 ;  /* 0x000020be01007387 */ /* 0x000fe80000100800 */
[----:B------:R-:W4:Y:S01]  /*1250*/  LDL.LU R9, [R1+0xd0] ;  /* 0x0000d00001097983 */ /* 0x000f220000300800 */
[----:B------:R-:W-:Y:S01]  /*1260*/  FADD.FTZ R36, R162, R36 ;  /* 0x00000024a2247221 */ /* 0x000fe20000010000 */
[----:B------:R-:W-:-:S02]  /*1270*/  HADD2.F32 R225, -RZ, R7.H0_H0 ;  /* 0x20000007ffe17230 */ /* 0x000fc40000004100 */
[----:B------:R-:W-:Y:S02]  /*1280*/  HADD2.F32 R228, -RZ, R7.H1_H1 ;  /* 0x30000007ffe47230 */ /* 0x000fe40000004100 */
[----:B------:R-:W-:Y:S01]  /*1290*/  STL [R1+0x4], R36 ;  /* 0x0000042401007387 */ /* 0x000fe20000100800 */
[--C-:B------:R-:W-:Y:S02]  /*12a0*/  HADD2.F32 R147, -RZ, R6.reuse.H0_H0 ;  /* 0x20000006ff937230 */ /* 0x100fe40000004100 */
[----:B------:R-:W-:Y:S01]  /*12b0*/  HADD2.F32 R226, -RZ, R6.H1_H1 ;  /* 0x30000006ffe27230 */ /* 0x000fe20000004100 */
[----:B------:R-:W4:Y:S04]  /*12c0*/  LDL.LU R7, [R1+0xd4] ;  /* 0x0000d40001077983 */ /* 0x000f280000300800 */
[----:B------:R-:W4:Y:S01]  /*12d0*/  LDL.LU R6, [R1+0xd8] ;  /* 0x0000d80001067983 */ /* 0x000f220000300800 */
[----:B------:R-:W-:-:S02]  /*12e0*/  HADD2.F32 R183, -RZ, R24.H0_H0 ;  /* 0x20000018ffb77230 */ /* 0x000fc40000004100 */
[----:B------:R-:W-:Y:S02]  /*12f0*/  HADD2.F32 R185, -RZ, R24.H1_H1 ;  /* 0x30000018ffb97230 */ /* 0x000fe40000004100 */
[--C-:B------:R-:W-:Y:S02]  /*1300*/  HADD2.F32 R187, -RZ, R25.reuse.H0_H0 ;  /* 0x20000019ffbb7230 */ /* 0x100fe40000004100 */
[----:B------:R-:W-:Y:S02]  /*1310*/  HADD2.F32 R189, -RZ, R25.H1_H1 ;  /* 0x30000019ffbd7230 */ /* 0x000fe40000004100 */
[--C-:B------:R-:W-:Y:S02]  /*1320*/  HADD2.F32 R191, -RZ, R26.reuse.H0_H0 ;  /* 0x2000001affbf7230 */ /* 0x100fe40000004100 */
[----:B------:R-:W-:Y:S02]  /*1330*/  HADD2.F32 R193, -RZ, R26.H1_H1 ;  /* 0x3000001affc17230 */ /* 0x000fe40000004100 */
[----:B--2---:R-:W-:-:S05]  /*1340*/  FADD.FTZ R5, R208, R5 ;  /* 0x00000005d0057221 */ /* 0x004fca0000010000 */
[----:B------:R0:W-:Y:S04]  /*1350*/  STL [R1+0x8], R5 ;  /* 0x0000080501007387 */ /* 0x0001e80000100800 */
[----:B0-----:R-:W2:Y:S01]  /*1360*/  LDL.LU R5, [R1+0xdc] ;  /* 0x0000dc0001057983 */ /* 0x001ea20000300800 */
[----:B---3--:R-:W-:-:S05]  /*1370*/  FADD.FTZ R4, R183, R4 ;  /* 0x00000004b7047221 */ /* 0x008fca0000010000 */
[----:B------:R0:W-:Y:S01]  /*1380*/  STL [R1+0x24], R4 ;  /* 0x0000240401007387 */ /* 0x0001e20000100800 */
[----:B----4-:R-:W-:-:S03]  /*1390*/  FADD.FTZ R11, R185, R11 ;  /* 0x0000000bb90b7221 */ /* 0x010fc60000010000 */
[----:B0-----:R-:W3:Y:S01]  /*13a0*/  LDL.LU R4, [R1+0xe0] ;  /* 0x0000e00001047983 */ /* 0x001ee20000300800 */
[----:B------:R-:W-:-:S03]  /*13b0*/  FADD.FTZ R10, R187, R10 ;  /* 0x0000000abb0a7221 */ /* 0x000fc60000010000 */
[----:B------:R-:W-:Y:S01]  /*13c0*/  STL [R1+0xc8], R11 ;  /* 0x0000c80b01007387 */ /* 0x000fe20000100800 */
[----:B------:R-:W-:-:S03]  /*13d0*/  FADD.FTZ R9, R189, R9 ;  /* 0x00000009bd097221 */ /* 0x000fc60000010000 */
[----:B------:R-:W-:Y:S04]  /*13e0*/  STL [R1+0xcc], R10 ;  /* 0x0000cc0a01007387 */ /* 0x000fe80000100800 */
[----:B------:R0:W-:Y:S04]  /*13f0*/  STL [R1+0xd0], R9 ;  /* 0x0000d00901007387 */ /* 0x0001e80000100800 */
[----:B0-----:R-:W4:Y:S01]  /*1400*/  LDL.LU R9, [R1+0xe4] ;  /* 0x0000e40001097983 */ /* 0x001f220000300800 */
[----:B------:R-:W-:Y:S01]  /*1410*/  FADD.FTZ R7, R191, R7 ;  /* 0x00000007bf077221 */ /* 0x000fe20000010000 */
[----:B------:R-:W-:-:S04]  /*1420*/  FADD.FTZ R6, R193, R6 ;  /* 0x00000006c1067221 */ /* 0x000fc80000010000 */
[----:B------:R-:W-:Y:S04]  /*1430*/  STL [R1+0xd4], R7 ;  /* 0x0000d40701007387 */ /* 0x000fe80000100800 */
[----:B------:R0:W-:Y:S04]  /*1440*/  STL [R1+0xd8], R6 ;  /* 0x0000d80601007387 */ /* 0x0001e80000100800 */
[----:B0-----:R-:W4:Y:S01]  /*1450*/  LDL.LU R6, [R1+0xe8] ;  /* 0x0000e80001067983 */ /* 0x001f220000300800 */
[--C-:B------:R-:W-:Y:S02]  /*1460*/  HADD2.F32 R195, -RZ, R27.reuse.H0_H0 ;  /* 0x2000001bffc37230 */ /* 0x100fe40000004100 */
[----:B------:R-:W-:-:S02]  /*1470*/  HADD2.F32 R27, -RZ, R27.H1_H1 ;  /* 0x3000001bff1b7230 */ /* 0x000fc40000004100 */
[----:B------:R-:W-:-:S04]  /*1480*/  IMAD.WIDE.U32 R28, R148, 0x10, R32 ;  /* 0x00000010941c7825 */ /* 0x000fc800078e0020 */
[--C-:B------:R-:W-:Y:S02]  /*1490*/  IMAD.WIDE.U32 R12, R197, 0x10, R32.reuse ;  /* 0x00000010c50c7825 */ /* 0x100fe400078e0020 */
[----:B------:R-:W4:Y:S02]  /*14a0*/  LDG.E.128 R28, desc[UR14][R28.64] ;  /* 0x0000000e1c1c7981 */ /* 0x000f24000c1e1d00 */
[--C-:B------:R-:W-:Y:S02]  /*14b0*/  IMAD.WIDE.U32 R20, R180, 0x10, R32.reuse ;  /* 0x00000010b4147825 */ /* 0x100fe400078e0020 */
[----:B------:R-:W4:Y:S02]  /*14c0*/  LDG.E.128 R12, desc[UR14][R12.64] ;  /* 0x0000000e0c0c7981 */ /* 0x000f24000c1e1d00 */
[----:B------:R-:W-:Y:S02]  /*14d0*/  IMAD.WIDE.U32 R156, R2, 0x10, R32 ;  /* 0x00000010029c7825 */ /* 0x000fe400078e0020 */
[----:B------:R-:W4:Y:S04]  /*14e0*/  LDG.E.128 R20, desc[UR14][R20.64] ;  /* 0x0000000e14147981 */ /* 0x000f28000c1e1d00 */
[----:B------:R-:W4:Y:S01]  /*14f0*/  LDG.E.128 R156, desc[UR14][R156.64] ;  /* 0x0000000e9c9c7981 */ /* 0x000f22000c1e1d00 */
[----:B--2---:R-:W-:-:S05]  /*1500*/  FADD.FTZ R5, R195, R5 ;  /* 0x00000005c3057221 */ /* 0x004fca0000010000 */
[----:B------:R0:W-:Y:S04]  /*1510*/  STL [R1+0xdc], R5 ;  /* 0x0000dc0501007387 */ /* 0x0001e80000100800 */
[----:B0-----:R-:W2:Y:S04]  /*1520*/  LDL.LU R5, [R1+0xec] ;  /* 0x0000ec0001057983 */ /* 0x001ea80000300800 */
[----:B------:R-:W2:Y:S01]  /*1530*/  LDL.LU R7, [R1+0xf0] ;  /* 0x0000f00001077983 */ /* 0x000ea20000300800 */
[----:B---3--:R-:W-:-:S03]  /*1540*/  FADD.FTZ R4, R27, R4 ;  /* 0x000000041b047221 */ /* 0x008fc60000010000 */
[----:B------:R-:W3:Y:S04]  /*1550*/  LDL.LU R11, [R1+0xf4] ;  /* 0x0000f400010b7983 */ /* 0x000ee80000300800 */
[----:B------:R-:W-:Y:S01]  /*1560*/  STL [R1+0xe0], R4 ;  /* 0x0000e00401007387 */ /* 0x000fe20000100800 */
[----:B----4-:R-:W-:-:S05]  /*1570*/  FADD.FTZ R9, R141, R9 ;  /* 0x000000098d097221 */ /* 0x010fca0000010000 */
[----:B------:R0:W-:Y:S04]  /*1580*/  STL [R1+0xe4], R9 ;  /* 0x0000e40901007387 */ /* 0x0001e80000100800 */
[----:B------:R-:W4:Y:S01]  /*1590*/  LDL.LU R10, [R1+0xf8] ;  /* 0x0000f800010a7983 */ /* 0x000f220000300800 */
[----:B------:R-:W-:-:S05]  /*15a0*/  FADD.FTZ R6, R164, R6 ;  /* 0x00000006a4067221 */ /* 0x000fca0000010000 */
[----:B------:R-:W-:Y:S04]  /*15b0*/  STL [R1+0xe8], R6 ;  /* 0x0000e80601007387 */ /* 0x000fe80000100800 */
[----:B0-----:R-:W4:Y:S01]  /*15c0*/  LDL.LU R9, [R1+0xfc] ;  /* 0x0000fc0001097983 */ /* 0x001f220000300800 */
[--C-:B------:R-:W-:Y:S02]  /*15d0*/  HADD2.F32 R171, -RZ, R154.reuse.H0_H0 ;  /* 0x2000009affab7230 */ /* 0x100fe40000004100 */
[----:B------:R-:W-:Y:S01]  /*15e0*/  HADD2.F32 R173, -RZ, R154.H1_H1 ;  /* 0x3000009affad7230 */ /* 0x000fe20000004100 */
[----:B------:R-:W-:Y:S02]  /*15f0*/  ISETP.NE.AND P2, PT, RZ, UR16, PT ;  /* 0x00000010ff007c0c */ /* 0x000fe4000bf45270 */
[----:B------:R-:W-:-:S02]  /*1600*/  PLOP3.LUT P0, PT, PT, PT, PT, 0x80, 0x8 ;  /* 0x000000000008781c */ /* 0x000fc40003f0f070 */
[----:B------:R-:W-:Y:S02]  /*1610*/  FSEL R140, R140, RZ, !P2 ;  /* 0x000000ff8c8c7208 */ /* 0x000fe40005000000 */
[----:B------:R-:W-:Y:S02]  /*1620*/  @!P1 PLOP3.LUT P0, PT, P3, PT, PT, 0x80, 0x8 ;  /* 0x000000000008981c */ /* 0x000fe40001f0f070 */
[----:B------:R-:W-:Y:S02]  /*1630*/  R2UR UR4, R140 ;  /* 0x000000008c0472ca */ /* 0x000fe400000e0000 */
[----:B------:R-:W-:Y:S01]  /*1640*/  IADD3 R145, PT, PT, R144, 0x5020, RZ ;  /* 0x0000502090917810 */ /* 0x000fe20007ffe0ff */
[----:B------:R-:W-:Y:S02]  /*1650*/  HADD2.F32 R24, -RZ, R28.H0_H0 ;  /* 0x2000001cff187230 */ /* 0x000fe40000004100 */
[----:B------:R-:W-:Y:S01]  /*1660*/  HADD2.F32 R175, -RZ, R155.H0_H0 ;  /* 0x2000009bffaf7230 */ /* 0x000fe20000004100 */
[----:B------:R-:W-:-:S02]  /*1670*/  @!P1 MOV R143, R145 ;  /* 0x00000091008f9202 */ /* 0x000fc40000000f00 */
[----:B------:R-:W-:-:S03]  /*1680*/  @!P1 LOP3.LUT R142, R142, 0x18, RZ, 0xc0, !PT ;  /* 0x000000188e8e9812 */ /* 0x000fc600078ec0ff */
[----:B------:R-:W-:Y:S02]  /*1690*/  @!P0 IADD3 R143, PT, PT, R144, 0x5000, RZ ;  /* 0x00005000908f8810 */ /* 0x000fe40007ffe0ff */
[----:B------:R-:W-:Y:S01]  /*16a0*/  FADD.FTZ R24, R24, -UR4 ;  /* 0x8000000418187e21 */ /* 0x000fe20008010000 */
[--C-:B------:R-:W-:Y:S01]  /*16b0*/  HADD2.F32 R184, -RZ, R12.reuse.H0_H0 ;  /* 0x2000000cffb87230 */ /* 0x100fe20000004100 */
[----:B------:R-:W-:Y:S01]  /*16c0*/  @!P1 IADD3 R142, PT, PT, R142, R143, RZ ;  /* 0x0000008f8e8e9210 */ /* 0x000fe20007ffe0ff */
[----:B------:R-:W-:Y:S02]  /*16d0*/  HADD2.F32 R188, -RZ, R12.H1_H1 ;  /* 0x3000000cffbc7230 */ /* 0x000fe40000004100 */
[--C-:B------:R-:W-:Y:S02]  /*16e0*/  HADD2.F32 R143, -RZ, R20.reuse.H0_H0 ;  /* 0x20000014ff8f7230 */ /* 0x100fe40000004100 */
[----:B------:R-:W-:Y:S02]  /*16f0*/  HADD2.F32 R163, -RZ, R20.H1_H1 ;  /* 0x30000014ffa37230 */ /* 0x000fe40000004100 */
[----:B------:R-:W-:-:S02]  /*1700*/  HADD2.F32 R20, -RZ, R158.H0_H0 ;  /* 0x2000009eff147230 */ /* 0x000fc40000004100 */
[----:B------:R-:W-:Y:S02]  /*1710*/  HADD2.F32 R12, -RZ, R158.H1_H1 ;  /* 0x3000009eff0c7230 */ /* 0x000fe40000004100 */
[----:B------:R-:W-:Y:S01]  /*1720*/  FMUL.FTZ R158, R24, UR12 ;  /* 0x0000000c189e7c20 */ /* 0x000fe20008410000 */
[----:B------:R-:W-:-:S06]  /*1730*/  IMAD.WIDE.U32 R32, R3, 0x10, R32 ;  /* 0x0000001003207825 */ /* 0x000fcc00078e0020 */
[----:B------:R-:W4:Y:S01]  /*1740*/  LDG.E.128 R32, desc[UR14][R32.64] ;  /* 0x0000000e20207981 */ /* 0x000f22000c1e1d00 */
[----:B--2---:R-:W-:Y:S01]  /*1750*/  FADD.FTZ R5, R165, R5 ;  /* 0x00000005a5057221 */ /* 0x004fe20000010000 */
[----:B------:R-:W-:-:S04]  /*1760*/  FADD.FTZ R7, R167, R7 ;  /* 0x00000007a7077221 */ /* 0x000fc80000010000 */
[----:B------:R-:W-:Y:S04]  /*1770*/  STL [R1+0xec], R5 ;  /* 0x0000ec0501007387 */ /* 0x000fe80000100800 */
[----:B------:R0:W-:Y:S04]  /*1780*/  STL [R1+0xf0], R7 ;  /* 0x0000f00701007387 */ /* 0x0001e80000100800 */
[----:B0-----:R-:W2:Y:S01]  /*1790*/  LDL.LU R7, [R1+0x100] ;  /* 0x0001000001077983 */ /* 0x001ea20000300800 */
[----:B---3--:R-:W-:-:S05]  /*17a0*/  FADD.FTZ R11, R171, R11 ;  /* 0x0000000bab0b7221 */ /* 0x008fca0000010000 */
[----:B------:R-:W-:Y:S01]  /*17b0*/  STL [R1+0xf4], R11 ;  /* 0x0000f40b01007387 */ /* 0x000fe20000100800 */
[----:B----4-:R-:W-:-:S05]  /*17c0*/  FADD.FTZ R10, R173, R10 ;  /* 0x0000000aad0a7221 */ /* 0x010fca0000010000 */
[----:B------:R0:W-:Y:S04]  /*17d0*/  STL [R1+0xf8], R10 ;  /* 0x0000f80a01007387 */ /* 0x0001e80000100800 */
[----:B0-----:R-:W3:Y:S04]  /*17e0*/  LDL.LU R10, [R1+0x104] ;  /* 0x00010400010a7983 */ /* 0x001ee80000300800 */
[----:B------:R-:W4:Y:S01]  /*17f0*/  LDL.LU R11, [R1+0x108] ;  /* 0x00010800010b7983 */ /* 0x000f220000300800 */
[----:B------:R-:W-:-:S05]  /*1800*/  FADD.FTZ R9, R175, R9 ;  /* 0x00000009af097221 */ /* 0x000fca0000010000 */
[----:B------:R0:W-:Y:S04]  /*1810*/  STL [R1+0xfc], R9 ;  /* 0x0000fc0901007387 */ /* 0x0001e80000100800 */
[----:B------:R-:W4:Y:S01]  /*1820*/  LDL.LU R24, [R1+0x10c] ;  /* 0x00010c0001187983 */ /* 0x000f220000300800 */
[--C-:B------:R-:W-:Y:S02]  /*1830*/  HADD2.F32 R149, -RZ, R13.reuse.H0_H0 ;  /* 0x2000000dff957230 */ /* 0x100fe40000004100 */
[----:B------:R-:W-:Y:S01]  /*1840*/  FADD.FTZ R188, R188, -UR4 ;  /* 0x80000004bcbc7e21 */ /* 0x000fe20008010000 */
[----:B------:R-:W-:Y:S02]  /*1850*/  HADD2.F32 R178, -RZ, R13.H1_H1 ;  /* 0x3000000dffb27230 */ /* 0x000fe40000004100 */
[----:B------:R-:W-:-:S02]  /*1860*/  HADD2.F32 R181, -RZ, R15.H0_H0 ;  /* 0x2000000fffb57230 */ /* 0x000fc40000004100 */
[----:B------:R-:W-:Y:S01]  /*1870*/  FADD.FTZ R206, R149, -UR4 ;  /* 0x8000000495ce7e21 */ /* 0x000fe20008010000 */
[----:B------:R-:W-:Y:S02]  /*1880*/  HADD2.F32 R186, -RZ, R15.H1_H1 ;  /* 0x3000000fffba7230 */ /* 0x000fe40000004100 */
[----:B------:R-:W-:Y:S01]  /*1890*/  FMUL.FTZ R207, R188, UR12 ;  /* 0x0000000cbccf7c20 */ /* 0x000fe20008410000 */
[--C-:B------:R-:W-:Y:S02]  /*18a0*/  HADD2.F32 R15, -RZ, R156.reuse.H0_H0 ;  /* 0x2000009cff0f7230 */ /* 0x100fe40000004100 */
[----:B------:R-:W-:Y:S02]  /*18b0*/  HADD2.F32 R17, -RZ, R156.H1_H1 ;  /* 0x3000009cff117230 */ /* 0x000fe40000004100 */
[----:B------:R-:W-:Y:S01]  /*18c0*/  FMUL.FTZ R156, R112, R162 ;  /* 0x000000a2709c7220 */ /* 0x000fe20000410000 */
[--C-:B------:R-:W-:Y:S02]  /*18d0*/  HADD2.F32 R179, -RZ, R14.reuse.H0_H0 ;  /* 0x2000000effb37230 */ /* 0x100fe40000004100 */
[----:B------:R-:W-:Y:S01]  /*18e0*/  FADD.FTZ R178, R178, -UR4 ;  /* 0x80000004b2b27e21 */ /* 0x000fe20008010000 */
[----:B------:R-:W-:Y:S01]  /*18f0*/  FMUL.FTZ R206, R206, UR12 ;  /* 0x0000000ccece7c20 */ /* 0x000fe20008410000 */
[-C--:B------:R-:W-:Y:S01]  /*1900*/  FFMA.FTZ R210, R207, R208.reuse, R210 ;  /* 0x000000d0cfd27223 */ /* 0x080fe200000100d2 */
[----:B------:R-:W-:Y:S01]  /*1910*/  FMUL.FTZ R208, R113, R208 ;  /* 0x000000d071d07220 */ /* 0x000fe20000410000 */
[----:B------:R-:W-:Y:S01]  /*1920*/  FADD.FTZ R4, RZ, R156 ;  /* 0x0000009cff047221 */ /* 0x000fe20000010000 */
[----:B------:R-:W-:-:S02]  /*1930*/  HADD2.F32 R182, -RZ, R14.H1_H1 ;  /* 0x3000000effb67230 */ /* 0x000fc40000004100 */
[----:B------:R-:W-:Y:S01]  /*1940*/  FMUL.FTZ R205, R178, UR12 ;  /* 0x0000000cb2cd7c20 */ /* 0x000fe20008410000 */
[----:B------:R-:W-:Y:S02]  /*1950*/  HADD2.F32 R177, -RZ, R155.H1_H1 ;  /* 0x3000009bffb17230 */ /* 0x000fe40000004100 */
[----:B------:R-:W-:Y:S01]  /*1960*/  FADD.FTZ R155, R179, -UR4 ;  /* 0x80000004b39b7e21 */ /* 0x000fe20008010000 */
[-C--:B------:R-:W-:Y:S01]  /*1970*/  FFMA.FTZ R211, R206, R204.reuse, R211 ;  /* 0x000000ccced37223 */ /* 0x080fe200000100d3 */
[----:B------:R-:W-:Y:S01]  /*1980*/  FMUL.FTZ R204, R114, R204 ;  /* 0x000000cc72cc7220 */ /* 0x000fe20000410000 */
[----:B------:R-:W-:Y:S01]  /*1990*/  FADD.FTZ R4, R208, R4 ;  /* 0x00000004d0047221 */ /* 0x000fe20000010000 */
[----:B------:R-:W-:Y:S01]  /*19a0*/  FADD.FTZ R182, R182, -UR4 ;  /* 0x80000004b6b67e21 */ /* 0x000fe20008010000 */
[----:B------:R-:W-:Y:S01]  /*19b0*/  FMUL.FTZ R155, R155, UR12 ;  /* 0x0000000c9b9b7c20 */ /* 0x000fe20008410000 */
        /* <DEDUP_REMOVED lines=8> */
[----:B------:R-:W-:-:S02]  /*1a40*/  HADD2.F32 R18, -RZ, R157.H0_H0 ;  /* 0x2000009dff127230 */ /* 0x000fc40000004100 */
[----:B------:R-:W-:Y:S01]  /*1a50*/  FADD.FTZ R154, R184, -UR4 ;  /* 0x80000004b89a7e21 */ /* 0x000fe20008010000 */
[----:B------:R-:W-:Y:S02]  /*1a60*/  HADD2.F32 R19, -RZ, R157.H1_H1 ;  /* 0x3000009dff137230 */ /* 0x000fe40000004100 */
[----:B------:R-:W-:Y:S01]  /*1a70*/  FADD.FTZ R157, R186, -UR4 ;  /* 0x80000004ba9d7e21 */ /* 0x000fe20008010000 */
[----:B------:R-:W-:Y:S01]  /*1a80*/  FMUL.FTZ R149, R149, UR12 ;  /* 0x0000000c95957c20 */ /* 0x000fe20008410000 */
[-C--:B------:R-:W-:Y:S01]  /*1a90*/  FFMA.FTZ R214, R200, R202.reuse, R214 ;  /* 0x000000cac8d67223 */ /* 0x080fe200000100d6 */
[----:B------:R-:W-:Y:S01]  /*1aa0*/  FMUL.FTZ R202, R109, R202 ;  /* 0x000000ca6dca7220 */ /* 0x000fe20000410000 */
[----:B------:R-:W-:Y:S01]  /*1ab0*/  FADD.FTZ R4, R201, R4 ;  /* 0x00000004c9047221 */ /* 0x000fe20000010000 */
[----:B------:R-:W-:Y:S01]  /*1ac0*/  FMUL.FTZ R157, R157, UR12 ;  /* 0x0000000c9d9d7c20 */ /* 0x000fe20008410000 */
[-C--:B------:R-:W-:Y:S01]  /*1ad0*/  FFMA.FTZ R215, R149, R199.reuse, R215 ;  /* 0x000000c795d77223 */ /* 0x080fe200000100d7 */
[----:B------:R-:W-:Y:S01]  /*1ae0*/  FMUL.FTZ R154, R154, UR12 ;  /* 0x0000000c9a9a7c20 */ /* 0x000fe20008410000 */
[----:B------:R-:W-:Y:S01]  /*1af0*/  FADD.FTZ R143, R143, -UR4 ;  /* 0x800000048f8f7e21 */ /* 0x000fe20008010000 */
[----:B------:R-:W-:Y:S01]  /*1b00*/  FMUL.FTZ R199, R110, R199 ;  /* 0x000000c76ec77220 */ /* 0x000fe20000410000 */
[----:B------:R-:W-:Y:S01]  /*1b10*/  FADD.FTZ R4, R202, R4 ;  /* 0x00000004ca047221 */ /* 0x000fe20000010000 */
[----:B------:R-:W-:-:S02]  /*1b20*/  HADD2.F32 R166, -RZ, R21.H0_H0 ;  /* 0x20000015ffa67230 */ /* 0x000fc40000004100 */
[----:B------:R-:W-:Y:S01]  /*1b30*/  FFMA.FTZ R216, R157, R198, R216 ;  /* 0x000000c69dd87223 */ /* 0x000fe200000100d8 */
[----:B------:R-:W-:Y:S01]  /*1b40*/  FADD.FTZ R163, R163, -UR4 ;  /* 0x80000004a3a37e21 */ /* 0x000fe20008010000 */
[----:B------:R-:W-:Y:S01]  /*1b50*/  FMUL.FTZ R181, R143, UR12 ;  /* 0x0000000c8fb57c20 */ /* 0x000fe20008410000 */
[----:B------:R-:W-:Y:S01]  /*1b60*/  FFMA.FTZ R5, R154, R156, RZ ;  /* 0x0000009c9a057223 */ /* 0x000fe200000100ff */
[----:B------:R-:W-:Y:S01]  /*1b70*/  FMUL.FTZ R198, R111, R198 ;  /* 0x000000c66fc67220 */ /* 0x000fe20000410000 */
[----:B------:R-:W-:Y:S01]  /*1b80*/  FADD.FTZ R4, R199, R4 ;  /* 0x00000004c7047221 */ /* 0x000fe20000010000 */
[----:B------:R-:W-:Y:S02]  /*1b90*/  HADD2.F32 R169, -RZ, R21.H1_H1 ;  /* 0x30000015ffa97230 */ /* 0x000fe40000004100 */
[----:B------:R-:W-:Y:S01]  /*1ba0*/  FADD.FTZ R166, R166, -UR4 ;  /* 0x80000004a6a67e21 */ /* 0x000fe20008010000 */
[----:B------:R-:W-:Y:S01]  /*1bb0*/  FMUL.FTZ R182, R163, UR12 ;  /* 0x0000000ca3b67c20 */ /* 0x000fe20008410000 */
[-C--:B------:R-:W-:Y:S01]  /*1bc0*/  FFMA.FTZ R217, R181, R183.reuse, R217 ;  /* 0x000000b7b5d97223 */ /* 0x080fe200000100d9 */
[----:B------:R-:W-:Y:S01]  /*1bd0*/  FFMA.FTZ R5, R207, R208, R5 ;  /* 0x000000d0cf057223 */ /* 0x000fe20000010005 */
[----:B------:R-:W-:Y:S01]  /*1be0*/  FMUL.FTZ R183, R104, R183 ;  /* 0x000000b768b77220 */ /* 0x000fe20000410000 */
[----:B------:R-:W-:Y:S01]  /*1bf0*/  FADD.FTZ R6, R198, R4 ;  /* 0x00000004c6067221 */ /* 0x000fe20000010000 */
[----:B------:R-:W-:-:S02]  /*1c00*/  HADD2.F32 R170, -RZ, R22.H0_H0 ;  /* 0x20000016ffaa7230 */ /* 0x000fc40000004100 */
[----:B------:R-:W-:Y:S01]  /*1c10*/  FADD.FTZ R169, R169, -UR4 ;  /* 0x80000004a9a97e21 */ /* 0x000fe20008010000 */
[----:B------:R-:W-:Y:S01]  /*1c20*/  FMUL.FTZ R184, R166, UR12 ;  /* 0x0000000ca6b87c20 */ /* 0x000fe20008410000 */
[-C--:B------:R-:W-:Y:S01]  /*1c30*/  FFMA.FTZ R218, R182, R185.reuse, R218 ;  /* 0x000000b9b6da7223 */ /* 0x080fe200000100da */
[----:B------:R-:W-:Y:S01]  /*1c40*/  FFMA.FTZ R4, R206, R204, R5 ;  /* 0x000000ccce047223 */ /* 0x000fe20000010005 */
[----:B------:R-:W-:Y:S01]  /*1c50*/  FMUL.FTZ R185, R105, R185 ;  /* 0x000000b969b97220 */ /* 0x000fe20000410000 */
[----:B------:R-:W-:Y:S01]  /*1c60*/  FADD.FTZ R5, R183, R6 ;  /* 0x00000006b7057221 */ /* 0x000fe20000010000 */
[----:B------:R-:W-:Y:S02]  /*1c70*/  HADD2.F32 R172, -RZ, R22.H1_H1 ;  /* 0x30000016ffac7230 */ /* 0x000fe40000004100 */
[----:B------:R-:W-:Y:S01]  /*1c80*/  FADD.FTZ R170, R170, -UR4 ;  /* 0x80000004aaaa7e21 */ /* 0x000fe20008010000 */
[----:B------:R-:W-:Y:S01]  /*1c90*/  FMUL.FTZ R186, R169, UR12 ;  /* 0x0000000ca9ba7c20 */ /* 0x000fe20008410000 */
[----:B------:R-:W-:Y:S01]  /*1ca0*/  FFMA.FTZ R219, R184, R187, R219 ;  /* 0x000000bbb8db7223 */ /* 0x000fe200000100db */
[----:B------:R-:W-:Y:S01]  /*1cb0*/  FFMA.FTZ R4, R205, R203, R4 ;  /* 0x000000cbcd047223 */ /* 0x000fe20000010004 */
[----:B------:R-:W-:Y:S01]  /*1cc0*/  FMUL.FTZ R187, R106, R187 ;  /* 0x000000bb6abb7220 */ /* 0x000fe20000410000 */
[----:B------:R-:W-:Y:S01]  /*1cd0*/  FADD.FTZ R5, R185, R5 ;  /* 0x00000005b9057221 */ /* 0x000fe20000010000 */
[----:B------:R-:W-:-:S02]  /*1ce0*/  HADD2.F32 R174, -RZ, R23.H0_H0 ;  /* 0x20000017ffae7230 */ /* 0x000fc40000004100 */
[----:B------:R-:W-:Y:S01]  /*1cf0*/  FADD.FTZ R172, R172, -UR4 ;  /* 0x80000004acac7e21 */ /* 0x000fe20008010000 */
[----:B------:R-:W-:Y:S01]  /*1d00*/  FMUL.FTZ R188, R170, UR12 ;  /* 0x0000000caabc7c20 */ /* 0x000fe20008410000 */
[----:B------:R-:W-:Y:S01]  /*1d10*/  FFMA.FTZ R220, R186, R189, R220 ;  /* 0x000000bdbadc7223 */ /* 0x000fe200000100dc */
[----:B------:R-:W-:Y:S01]  /*1d20*/  FFMA.FTZ R4, R155, R201, R4 ;  /* 0x000000c99b047223 */ /* 0x000fe20000010004 */
[----:B------:R-:W-:Y:S01]  /*1d30*/  FMUL.FTZ R189, R107, R189 ;  /* 0x000000bd6bbd7220 */ /* 0x000fe20000410000 */
[----:B------:R-:W-:Y:S01]  /*1d40*/  FADD.FTZ R5, R187, R5 ;  /* 0x00000005bb057221 */ /* 0x000fe20000010000 */
[----:B------:R-:W-:Y:S01]  /*1d50*/  FADD.FTZ R174, R174, -UR4 ;  /* 0x80000004aeae7e21 */ /* 0x000fe20008010000 */
[----:B------:R-:W-:Y:S01]  /*1d60*/  FMUL.FTZ R190, R172, UR12 ;  /* 0x0000000cacbe7c20 */ /* 0x000fe20008410000 */
[-C--:B------:R-:W-:Y:S01]  /*1d70*/  FFMA.FTZ R221, R188, R191.reuse, R221 ;  /* 0x000000bfbcdd7223 */ /* 0x080fe200000100dd */
[----:B------:R-:W-:Y:S01]  /*1d80*/  FFMA.FTZ R4, R200, R202, R4 ;  /* 0x000000cac8047223 */ /* 0x000fe20000010004 */
[----:B------:R-:W-:Y:S01]  /*1d90*/  FMUL.FTZ R191, R100, R191 ;  /* 0x000000bf64bf7220 */ /* 0x000fe20000410000 */
[----:B------:R-:W-:Y:S01]  /*1da0*/  FADD.FTZ R5, R189, R5 ;  /* 0x00000005bd057221 */ /* 0x000fe20000010000 */
[----:B------:R-:W-:Y:S01]  /*1db0*/  FMUL.FTZ R192, R174, UR12 ;  /* 0x0000000caec07c20 */ /* 0x000fe20008410000 */
[----:B------:R-:W-:Y:S01]  /*1dc0*/  FFMA.FTZ R222, R190, R193, R222 ;  /* 0x000000c1bede7223 */ /* 0x000fe200000100de */
[----:B------:R-:W-:Y:S01]  /*1dd0*/  FFMA.FTZ R4, R149, R199, R4 ;  /* 0x000000c795047223 */ /* 0x000fe20000010004 */
[----:B------:R-:W-:Y:S01]  /*1de0*/  FMUL.FTZ R193, R101, R193 ;  /* 0x000000c165c17220 */ /* 0x000fe20000410000 */
[----:B------:R-:W-:Y:S01]  /*1df0*/  FADD.FTZ R5, R191, R5 ;  /* 0x00000005bf057221 */ /* 0x000fe20000010000 */
[----:B------:R-:W-:-:S02]  /*1e00*/  HADD2.F32 R28, -RZ, R28.H1_H1 ;  /* 0x3000001cff1c7230 */ /* 0x000fc40000004100 */
[-C--:B------:R-:W-:Y:S01]  /*1e10*/  FFMA.FTZ R223, R192, R195.reuse, R223 ;  /* 0x000000c3c0df7223 */ /* 0x080fe200000100df */
[----:B------:R-:W-:Y:S01]  /*1e20*/  FFMA.FTZ R4, R157, R198, R4 ;  /* 0x000000c69d047223 */ /* 0x000fe20000010004 */
[----:B------:R-:W-:Y:S01]  /*1e30*/  FMUL.FTZ R195, R102, R195 ;  /* 0x000000c366c37220 */ /* 0x000fe20000410000 */
[----:B------:R-:W-:Y:S01]  /*1e40*/  FADD.FTZ R5, R193, R5 ;  /* 0x00000005c1057221 */ /* 0x000fe20000010000 */
[--C-:B------:R-:W-:Y:S02]  /*1e50*/  HADD2.F32 R25, -RZ, R29.reuse.H0_H0 ;  /* 0x2000001dff197230 */ /* 0x100fe40000004100 */
[----:B------:R-:W-:Y:S01]  /*1e60*/  FADD.FTZ R28, R28, -UR4 ;  /* 0x800000041c1c7e21 */ /* 0x000fe20008010000 */
[----:B------:R-:W-:Y:S01]  /*1e70*/  FFMA.FTZ R4, R181, R183, R4 ;  /* 0x000000b7b5047223 */ /* 0x000fe20000010004 */
[----:B------:R-:W-:Y:S01]  /*1e80*/  FMUL.FTZ R196, R103, R27 ;  /* 0x0000001b67c47220 */ /* 0x000fe20000410000 */
[----:B------:R-:W-:Y:S01]  /*1e90*/  FADD.FTZ R5, R195, R5 ;  /* 0x00000005c3057221 */ /* 0x000fe20000010000 */
[----:B------:R-:W-:-:S02]  /*1ea0*/  HADD2.F32 R29, -RZ, R29.H1_H1 ;  /* 0x3000001dff1d7230 */ /* 0x000fc40000004100 */
[----:B------:R-:W-:Y:S01]  /*1eb0*/  FFMA.FTZ R209, R154, R162, R209 ;  /* 0x000000a29ad17223 */ /* 0x000fe200000100d1 */
[--C-:B------:R-:W-:Y:S02]  /*1ec0*/  HADD2.F32 R13, -RZ, R159.reuse.H0_H0 ;  /* 0x2000009fff0d7230 */ /* 0x100fe40000004100 */
[----:B------:R-:W-:Y:S01]  /*1ed0*/  FADD.FTZ R25, R25, -UR4 ;  /* 0x8000000419197e21 */ /* 0x000fe20008010000 */
[----:B------:R-:W-:Y:S02]  /*1ee0*/  HADD2.F32 R14, -RZ, R159.H1_H1 ;  /* 0x3000009fff0e7230 */ /* 0x000fe40000004100 */
[----:B------:R-:W-:Y:S01]  /*1ef0*/  FMUL.FTZ R162, R28, UR12 ;  /* 0x0000000c1ca27c20 */ /* 0x000fe20008410000 */
[----:B------:R-:W-:Y:S01]  /*1f00*/  FFMA.FTZ R4, R182, R185, R4 ;  /* 0x000000b9b6047223 */ /* 0x000fe20000010004 */
[----:B------:R-:W-:Y:S01]  /*1f10*/  FMUL.FTZ R159, R96, R141 ;  /* 0x0000008d609f7220 */ /* 0x000fe20000410000 */
[----:B------:R-:W-:Y:S01]  /*1f20*/  FADD.FTZ R5, R196, R5 ;  /* 0x00000005c4057221 */ /* 0x000fe20000010000 */
[----:B------:R-:W-:-:S02]  /*1f30*/  HADD2.F32 R26, -RZ, R30.H0_H0 ;  /* 0x2000001eff1a7230 */ /* 0x000fc40000004100 */
[----:B------:R-:W-:Y:S01]  /*1f40*/  FADD.FTZ R29, R29, -UR4 ;  /* 0x800000041d1d7e21 */ /* 0x000fe20008010000 */
[----:B------:R-:W-:Y:S01]  /*1f50*/  FMUL.FTZ R163, R25, UR12 ;  /* 0x0000000c19a37c20 */ /* 0x000fe20008410000 */
[-C--:B------:R-:W-:Y:S01]  /*1f60*/  FFMA.FTZ R230, R162, R164.reuse, R230 ;  /* 0x000000a4a2e67223 */ /* 0x080fe200000100e6 */
[----:B------:R-:W-:Y:S01]  /*1f70*/  FMUL.FTZ R164, R97, R164 ;  /* 0x000000a461a47220 */ /* 0x000fe20000410000 */
[----:B------:R-:W-:Y:S01]  /*1f80*/  FADD.FTZ R5, R159, R5 ;  /* 0x000000059f057221 */ /* 0x000fe20000010000 */
[----:B------:R-:W-:Y:S02]  /*1f90*/  HADD2.F32 R30, -RZ, R30.H1_H1 ;  /* 0x3000001eff1e7230 */ /* 0x000fe40000004100 */
[----:B------:R-:W-:Y:S01]  /*1fa0*/  FADD.FTZ R26, R26, -UR4 ;  /* 0x800000041a1a7e21 */ /* 0x000fe20008010000 */
[-C--:B------:R-:W-:Y:S01]  /*1fb0*/  FFMA.FTZ R232, R163, R165.reuse, R232 ;  /* 0x000000a5a3e87223 */ /* 0x080fe200000100e8 */
[----:B------:R-:W-:Y:S01]  /*1fc0*/  FMUL.FTZ R166, R29, UR12 ;  /* 0x0000000c1da67c20 */ /* 0x000fe20008410000 */
[----:B------:R-:W-:Y:S01]  /*1fd0*/  FMUL.FTZ R165, R98, R165 ;  /* 0x000000a562a57220 */ /* 0x000fe20000410000 */
[----:B------:R-:W-:Y:S01]  /*1fe0*/  FADD.FTZ R5, R164, R5 ;  /* 0x00000005a4057221 */ /* 0x000fe20000010000 */
[----:B------:R-:W-:-:S02]  /*1ff0*/  HADD2.F32 R21, -RZ, R8.H0_H0 ;  /* 0x20000008ff157230 */ /* 0x000fc40000004100 */
[----:B------:R-:W-:Y:S01]  /*2000*/  FADD.FTZ R30, R30, -UR4 ;  /* 0x800000041e1e7e21 */ /* 0x000fe20008010000 */
[----:B------:R-:W-:Y:S02]  /*2010*/  HADD2.F32 R176, -RZ, R23.H1_H1 ;  /* 0x30000017ffb07230 */ /* 0x000fe40000004100 */
[-C--:B------:R-:W-:Y:S01]  /*2020*/  FFMA.FTZ R233, R166, R167.reuse, R233 ;  /* 0x000000a7a6e97223 */ /* 0x080fe200000100e9 */
[--C-:B------:R-:W-:Y:S02]  /*2030*/  HADD2.F32 R140, -RZ, R31.reuse.H0_H0 ;  /* 0x2000001fff8c7230 */ /* 0x100fe40000004100 */
[----:B------:R-:W-:Y:S01]  /*2040*/  FMUL.FTZ R170, R26, UR12 ;  /* 0x0000000c1aaa7c20 */ /* 0x000fe20008410000 */
[----:B------:R-:W-:Y:S01]  /*2050*/  FMUL.FTZ R167, R99, R167 ;  /* 0x000000a763a77220 */ /* 0x000fe20000410000 */
[----:B------:R-:W-:Y:S01]  /*2060*/  FADD.FTZ R5, R165, R5 ;  /* 0x00000005a5057221 */ /* 0x000fe20000010000 */
[----:B------:R-:W-:Y:S02]  /*2070*/  HADD2.F32 R31, -RZ, R31.H1_H1 ;  /* 0x3000001fff1f7230 */ /* 0x000fe40000004100 */
[----:B------:R-:W-:Y:S01]  /*2080*/  FADD.FTZ R176, R176, -UR4 ;  /* 0x80000004b0b07e21 */ /* 0x000fe20008010000 */
[----:B------:R-:W-:Y:S01]  /*2090*/  FADD.FTZ R140, R140, -UR4 ;  /* 0x800000048c8c7e21 */ /* 0x000fe20008010000 */
[----:B------:R-:W-:Y:S01]  /*20a0*/  FFMA.FTZ R234, R170, R171, R234 ;  /* 0x000000abaaea7223 */ /* 0x000fe200000100ea */
[----:B------:R-:W-:Y:S01]  /*20b0*/  FMUL.FTZ R172, R30, UR12 ;  /* 0x0000000c1eac7c20 */ /* 0x000fe20008410000 */
[----:B------:R-:W-:-:S02]  /*20c0*/  HADD2.F32 R8, -RZ, R8.H1_H1 ;  /* 0x30000008ff087230 */ /* 0x000fc40000004100 */
[----:B------:R-:W-:Y:S01]  /*20d0*/  FMUL.FTZ R171, R92, R171 ;  /* 0x000000ab5cab7220 */ /* 0x000fe20000410000 */
[----:B------:R-:W-:Y:S01]  /*20e0*/  FADD.FTZ R5, R167, R5 ;  /* 0x00000005a7057221 */ /* 0x000fe20000010000 */
[----:B------:R-:W-:Y:S01]  /*20f0*/  FMUL.FTZ R194, R176, UR12 ;  /* 0x0000000cb0c27c20 */ /* 0x000fe20008410000 */
[----:B------:R-:W-:Y:S01]  /*2100*/  FADD.FTZ R31, R31, -UR4 ;  /* 0x800000041f1f7e21 */ /* 0x000fe20008010000 */
[-C--:B------:R-:W-:Y:S01]  /*2110*/  FFMA.FTZ R235, R172, R173.reuse, R235 ;  /* 0x000000adaceb7223 */ /* 0x080fe200000100eb */
[----:B------:R-:W-:Y:S01]  /*2120*/  FMUL.FTZ R174, R140, UR12 ;  /* 0x0000000c8cae7c20 */ /* 0x000fe20008410000 */
[----:B------:R-:W-:Y:S01]  /*2130*/  FMUL.FTZ R173, R93, R173 ;  /* 0x000000ad5dad7220 */ /* 0x000fe20000410000 */
[----:B------:R-:W-:Y:S02]  /*2140*/  FMUL.FTZ R176, R31, UR12 ;  /* 0x0000000c1fb07c20 */ /* 0x000fe40008410000 */
[-C--:B------:R-:W-:Y:S01]  /*2150*/  FFMA.FTZ R236, R174, R175.reuse, R236 ;  /* 0x000000afaeec7223 */ /* 0x080fe200000100ec */
[----:B------:R-:W-:Y:S01]  /*2160*/  FMUL.FTZ R175, R94, R175 ;  /* 0x000000af5eaf7220 */ /* 0x000fe20000410000 */
[----:B------:R-:W-:Y:S01]  /*2170*/  FFMA.FTZ R237, R176, R177, R237 ;  /* 0x000000b1b0ed7223 */ /* 0x000fe200000100ed */
[----:B------:R-:W-:Y:S01]  /*2180*/  FADD.FTZ R6, R17, -UR4 ;  /* 0x8000000411067e21 */ /* 0x000fe20008010000 */
[----:B0-----:R-:W-:-:S03]  /*2190*/  FADD.FTZ R9, R18, -UR4 ;  /* 0x8000000412097e21 */ /* 0x001fc60008010000 */
[----:B------:R-:W-:Y:S01]  /*21a0*/  FMUL.FTZ R6, R6, UR12 ;  /* 0x0000000c06067c20 */ /* 0x000fe20008410000 */
[----:B------:R-:W-:-:S03]  /*21b0*/  FFMA.FTZ R229, R158, R141, R229 ;  /* 0x0000008d9ee57223 */ /* 0x000fc600000100e5 */
[----:B------:R-:W-:Y:S01]  /*21c0*/  FFMA.FTZ R239, R6, R8, R239 ;  /* 0x0000000806ef7223 */ /* 0x000fe200000100ef */
[----:B------:R-:W-:Y:S01]  /*21d0*/  FADD.FTZ R18, R20, -UR4 ;  /* 0x8000000414127e21 */ /* 0x000fe20008010000 */
[----:B------:R-:W-:Y:S01]  /*21e0*/  FADD.FTZ R20, R12, -UR4 ;  /* 0x800000040c147e21 */ /* 0x000fe20008010000 */
[----:B------:R-:W-:Y:S01]  /*21f0*/  FMUL.FTZ R12, R85, R160 ;  /* 0x000000a0550c7220 */ /* 0x000fe20000410000 */
[----:B------:R-:W-:Y:S01]  /*2200*/  FADD.FTZ R25, R13, -UR4 ;  /* 0x800000040d197e21 */ /* 0x000fe20008010000 */
[----:B------:R-:W-:Y:S01]  /*2210*/  FMUL.FTZ R13, R86, R153 ;  /* 0x00000099560d7220 */ /* 0x000fe20000410000 */
[----:B------:R-:W-:Y:S01]  /*2220*/  FADD.FTZ R19, R19, -UR4 ;  /* 0x8000000413137e21 */ /* 0x000fe20008010000 */
[----:B------:R-:W-:Y:S01]  /*2230*/  FMUL.FTZ R17, R81, R168 ;  /* 0x000000a851117220 */ /* 0x000fe20000410000 */
[----:B------:R-:W-:Y:S01]  /*2240*/  FMUL.FTZ R18, R18, UR12 ;  /* 0x0000000c12127c20 */ /* 0x000fe20008410000 */
[----:B------:R-:W-:Y:S02]  /*2250*/  HADD2.F32 R22, -RZ, R33.H0_H0 ;  /* 0x20000021ff167230 */ /* 0x000fe40000004100 */
[----:B------:R-:W-:Y:S01]  /*2260*/  FMUL.FTZ R20, R20, UR12 ;  /* 0x0000000c14147c20 */ /* 0x000fe20008410000 */
[----:B------:R-:W-:-:S02]  /*2270*/  HADD2.F32 R23, -RZ, R32.H0_H0 ;  /* 0x20000020ff177230 */ /* 0x000fc40000004100 */
[----:B------:R-:W-:Y:S01]  /*2280*/  FADD.FTZ R30, R22, -UR4 ;  /* 0x80000004161e7e21 */ /* 0x000fe20008010000 */
[----:B--2---:R-:W-:-:S05]  /*2290*/  FADD.FTZ R7, R177, R7 ;  /* 0x00000007b1077221 */ /* 0x004fca0000010000 */
[----:B------:R0:W-:Y:S02]  /*22a0*/  STL [R1+0x100], R7 ;  /* 0x0001000701007387 */ /* 0x0001e40000100800 */
[----:B0-----:R-:W-:-:S04]  /*22b0*/  FFMA.FTZ R7, R184, R187, R4 ;  /* 0x000000bbb8077223 */ /* 0x001fc80000010004 */
[----:B------:R-:W-:-:S04]  /*22c0*/  FFMA.FTZ R7, R186, R189, R7 ;  /* 0x000000bdba077223 */ /* 0x000fc80000010007 */
[----:B------:R-:W-:-:S04]  /*22d0*/  FFMA.FTZ R7, R188, R191, R7 ;  /* 0x000000bfbc077223 */ /* 0x000fc80000010007 */
[----:B------:R-:W-:Y:S01]  /*22e0*/  FFMA.FTZ R7, R190, R193, R7 ;  /* 0x000000c1be077223 */ /* 0x000fe20000010007 */
[----:B---3--:R-:W-:-:S03]  /*22f0*/  FADD.FTZ R10, R21, R10 ;  /* 0x0000000a150a7221 */ /* 0x008fc60000010000 */
[----:B------:R-:W-:Y:S02]  /*2300*/  FFMA.FTZ R7, R192, R195, R7 ;  /* 0x000000c3c0077223 */ /* 0x000fe40000010007 */
[----:B------:R0:W-:Y:S01]  /*2310*/  STL [R1+0x104], R10 ;  /* 0x0001040a01007387 */ /* 0x0001e20000100800 */
[----:B----4-:R-:W-:Y:S01]  /*2320*/  FADD.FTZ R11, R8, R11 ;  /* 0x0000000b080b7221 */ /* 0x010fe20000010000 */
[----:B------:R-:W-:Y:S01]  /*2330*/  FFMA.FTZ R7, R194, R196, R7 ;  /* 0x000000c4c2077223 */ /* 0x000fe20000010007 */
[----:B0-----:R-:W-:-:S03]  /*2340*/  FADD.FTZ R10, R171, R5 ;  /* 0x00000005ab0a7221 */ /* 0x001fc60000010000 */
[----:B------:R0:W-:Y:S01]  /*2350*/  STL [R1+0x108], R11 ;  /* 0x0001080b01007387 */ /* 0x0001e20000100800 */
[----:B------:R-:W-:Y:S01]  /*2360*/  FADD.FTZ R10, R173, R10 ;  /* 0x0000000aad0a7221 */ /* 0x000fe20000010000 */
[----:B------:R-:W-:Y:S01]  /*2370*/  FMUL.FTZ R177, R95, R177 ;  /* 0x000000b15fb17220 */ /* 0x000fe20000410000 */
[----:B------:R-:W-:Y:S01]  /*2380*/  FMUL.FTZ R5, R88, R21 ;  /* 0x0000001558057220 */ /* 0x000fe20000410000 */
[----:B------:R-:W-:Y:S01]  /*2390*/  FADD.FTZ R4, R15, -UR4 ;  /* 0x800000040f047e21 */ /* 0x000fe20008010000 */
[----:B------:R-:W-:Y:S01]  /*23a0*/  FADD.FTZ R10, R175, R10 ;  /* 0x0000000aaf0a7221 */ /* 0x000fe20000010000 */
[----:B------:R-:W-:Y:S01]  /*23b0*/  FADD.FTZ R24, R16, R24 ;  /* 0x0000001810187221 */ /* 0x000fe20000010000 */
[----:B------:R-:W2:Y:S01]  /*23c0*/  LDL.LU R36, [R1+0x110] ;  /* 0x0001100001247983 */ /* 0x000ea20000300800 */
[----:B0-----:R-:W-:Y:S01]  /*23d0*/  FFMA.FTZ R11, R158, R159, R7 ;  /* 0x0000009f9e0b7223 */ /* 0x001fe20000010007 */
[----:B------:R-:W-:Y:S01]  /*23e0*/  FADD.FTZ R10, R177, R10 ;  /* 0x0000000ab10a7221 */ /* 0x000fe20000010000 */
[----:B------:R-:W-:Y:S01]  /*23f0*/  FMUL.FTZ R4, R4, UR12 ;  /* 0x0000000c04047c20 */ /* 0x000fe20008410000 */
[----:B------:R-:W3:Y:S01]  /*2400*/  LDL.LU R179, [R1+0x124] ;  /* 0x0001240001b37983 */ /* 0x000ee20000300800 */
[----:B------:R-:W-:Y:S01]  /*2410*/  FFMA.FTZ R11, R162, R164, R11 ;  /* 0x000000a4a20b7223 */ /* 0x000fe2000001000b */
[----:B------:R-:W-:Y:S01]  /*2420*/  FMUL.FTZ R7, R89, R8 ;  /* 0x0000000859077220 */ /* 0x000fe20000410000 */
[----:B------:R-:W-:Y:S01]  /*2430*/  FADD.FTZ R10, R5, R10 ;  /* 0x0000000a050a7221 */ /* 0x000fe20000010000 */
[----:B------:R-:W4:Y:S01]  /*2440*/  LDL.LU R178, [R1+0x128] ;  /* 0x0001280001b27983 */ /* 0x000f220000300800 */
[----:B------:R-:W-:Y:S01]  /*2450*/  FFMA.FTZ R11, R163, R165, R11 ;  /* 0x000000a5a30b7223 */ /* 0x000fe2000001000b */
[----:B------:R-:W-:Y:S01]  /*2460*/  FMUL.FTZ R8, R9, UR12 ;  /* 0x0000000c09087c20 */ /* 0x000fe20008410000 */
        /* <DEDUP_REMOVED lines=10> */
[----:B------:R-:W-:Y:S01]  /*2510*/  FFMA.FTZ R141, R174, R175, R141 ;  /* 0x000000afae8d7223 */ /* 0x000fe2000001008d */
[----:B------:R0:W-:Y:S02]  /*2520*/  STL [R1+0x10c], R24 ;  /* 0x00010c1801007387 */ /* 0x0001e40000100800 */
[----:B------:R-:W-:Y:S01]  /*2530*/  FADD.FTZ R140, R140, R12 ;  /* 0x0000000c8c8c7221 */ /* 0x000fe20000010000 */
[----:B------:R-:W-:-:S03]  /*2540*/  FFMA.FTZ R141, R176, R177, R141 ;  /* 0x000000b1b08d7223 */ /* 0x000fc6000001008d */
[----:B------:R-:W-:Y:S01]  /*2550*/  FADD.FTZ R140, R140, R13 ;  /* 0x0000000d8c8c7221 */ /* 0x000fe20000010000 */
[----:B------:R-:W-:Y:S01]  /*2560*/  FFMA.FTZ R141, R4, R5, R141 ;  /* 0x00000005048d7223 */ /* 0x000fe2000001008d */
[----:B0-----:R-:W-:Y:S01]  /*2570*/  FADD.FTZ R24, R14, -UR4 ;  /* 0x800000040e187e21 */ /* 0x001fe20008010000 */
[----:B------:R-:W-:Y:S02]  /*2580*/  FMUL.FTZ R14, R87, R152 ;  /* 0x00000098570e7220 */ /* 0x000fe40000410000 */
[----:B------:R-:W-:Y:S01]  /*2590*/  FFMA.FTZ R141, R6, R7, R141 ;  /* 0x00000007068d7223 */ /* 0x000fe2000001008d */
[----:B------:R-:W-:Y:S01]  /*25a0*/  FMUL.FTZ R15, R80, R151 ;  /* 0x00000097500f7220 */ /* 0x000fe20000410000 */
[----:B------:R-:W-:Y:S01]  /*25b0*/  FADD.FTZ R140, R140, R14 ;  /* 0x0000000e8c8c7221 */ /* 0x000fe20000010000 */
[C---:B------:R-:W-:Y:S01]  /*25c0*/  FFMA.FTZ R240, R8.reuse, R16, R240 ;  /* 0x0000001008f07223 */ /* 0x040fe200000100f0 */
[----:B------:R-:W-:Y:S01]  /*25d0*/  FMUL.FTZ R16, R19, UR12 ;  /* 0x0000000c13107c20 */ /* 0x000fe20008410000 */
[----:B------:R-:W-:Y:S01]  /*25e0*/  FFMA.FTZ R141, R8, R9, R141 ;  /* 0x00000009088d7223 */ /* 0x000fe2000001008d */
[----:B------:R-:W-:Y:S01]  /*25f0*/  FADD.FTZ R140, R140, R15 ;  /* 0x0000000f8c8c7221 */ /* 0x000fe20000010000 */
[----:B------:R-:W-:-:S02]  /*2600*/  FMUL.FTZ R19, R82, R224 ;  /* 0x000000e052137220 */ /* 0x000fc40000410000 */
[----:B------:R-:W-:Y:S01]  /*2610*/  FFMA.FTZ R141, R16, R10, R141 ;  /* 0x0000000a108d7223 */ /* 0x000fe2000001008d */
[----:B------:R-:W-:Y:S01]  /*2620*/  FADD.FTZ R140, R140, R17 ;  /* 0x000000118c8c7221 */ /* 0x000fe20000010000 */
[----:B------:R-:W-:Y:S01]  /*2630*/  FFMA.FTZ R238, R4, R21, R238 ;  /* 0x0000001504ee7223 */ /* 0x000fe200000100ee */
[----:B------:R-:W-:Y:S01]  /*2640*/  FMUL.FTZ R21, R83, R146 ;  /* 0x0000009253157220 */ /* 0x000fe20000410000 */
[----:B------:R-:W-:Y:S01]  /*2650*/  FFMA.FTZ R141, R18, R11, R141 ;  /* 0x0000000b128d7223 */ /* 0x000fe2000001008d */
[----:B------:R-:W-:Y:S01]  /*2660*/  FADD.FTZ R140, R140, R19 ;  /* 0x000000138c8c7221 */ /* 0x000fe20000010000 */
[----:B------:R-:W-:Y:S01]  /*2670*/  FADD.FTZ R26, R23, -UR4 ;  /* 0x80000004171a7e21 */ /* 0x000fe20008010000 */
[----:B------:R-:W-:Y:S01]  /*2680*/  FMUL.FTZ R22, R25, UR12 ;  /* 0x0000000c19167c20 */ /* 0x000fe20008410000 */
[----:B------:R-:W-:Y:S01]  /*2690*/  FFMA.FTZ R141, R20, R12, R141 ;  /* 0x0000000c148d7223 */ /* 0x000fe2000001008d */
[----:B------:R-:W-:Y:S01]  /*26a0*/  FADD.FTZ R140, R140, R21 ;  /* 0x000000158c8c7221 */ /* 0x000fe20000010000 */
[----:B------:R-:W-:Y:S01]  /*26b0*/  FMUL.FTZ R23, R76, R147 ;  /* 0x000000934c177220 */ /* 0x000fe20000410000 */
[----:B------:R-:W-:-:S02]  /*26c0*/  HADD2.F32 R32, -RZ, R32.H1_H1 ;  /* 0x30000020ff207230 */ /* 0x000fc40000004100 */
[----:B------:R-:W-:Y:S01]  /*26d0*/  FMUL.FTZ R24, R24, UR12 ;  /* 0x0000000c18187c20 */ /* 0x000fe20008410000 */
[----:B------:R-:W-:Y:S01]  /*26e0*/  FFMA.FTZ R141, R22, R13, R141 ;  /* 0x0000000d168d7223 */ /* 0x000fe2000001008d */
[----:B------:R-:W-:Y:S01]  /*26f0*/  FADD.FTZ R140, R140, R23 ;  /* 0x000000178c8c7221 */ /* 0x000fe20000010000 */
[----:B------:R-:W-:Y:S01]  /*2700*/  FMUL.FTZ R25, R77, R226 ;  /* 0x000000e24d197220 */ /* 0x000fe20000410000 */
        /* <DEDUP_REMOVED lines=8> */
[----:B------:R-:W-:-:S02]  /*2790*/  HADD2.F32 R33, -RZ, R33.H1_H1 ;  /* 0x30000021ff217230 */ /* 0x000fc40000004100 */
[----:B------:R-:W-:Y:S01]  /*27a0*/  FADD.FTZ R140, R140, R27 ;  /* 0x0000001b8c8c7221 */ /* 0x000fe20000010000 */
[----:B------:R-:W-:Y:S01]  /*27b0*/  FMUL.FTZ R29, R79, R228 ;  /* 0x000000e44f1d7220 */ /* 0x000fe20000410000 */
[--C-:B------:R-:W-:Y:S02]  /*27c0*/  HADD2.F32 R231, -RZ, R34.reuse.H0_H0 ;  /* 0x20000022ffe77230 */ /* 0x100fe40000004100 */
[----:B------:R-:W-:Y:S01]  /*27d0*/  FFMA.FTZ R141, R28, R17, R141 ;  /* 0x000000111c8d7223 */ /* 0x000fe2000001008d */
[----:B------:R-:W-:Y:S02]  /*27e0*/  HADD2.F32 R34, -RZ, R34.H1_H1 ;  /* 0x30000022ff227230 */ /* 0x000fe40000004100 */
[----:B------:R-:W-:Y:S01]  /*27f0*/  FMUL.FTZ R30, R30, UR12 ;  /* 0x0000000c1e1e7c20 */ /* 0x000fe20008410000 */
[----:B------:R-:W-:Y:S01]  /*2800*/  FADD.FTZ R140, R140, R29 ;  /* 0x0000001d8c8c7221 */ /* 0x000fe20000010000 */
[----:B------:R-:W-:Y:S01]  /*2810*/  FADD.FTZ R31, R33, -UR4 ;  /* 0x80000004211f7e21 */ /* 0x000fe20008010000 */
[----:B------:R-:W-:Y:S01]  /*2820*/  FADD.FTZ R33, R34, -UR4 ;  /* 0x8000000422217e21 */ /* 0x000fe20008010000 */
[----:B------:R-:W-:Y:S01]  /*2830*/  FFMA.FTZ R34, R30, R19, R141 ;  /* 0x000000131e227223 */ /* 0x000fe2000001008d */
[----:B------:R-:W-:Y:S01]  /*2840*/  FADD.FTZ R32, R231, -UR4 ;  /* 0x80000004e7207e21 */ /* 0x000fe20008010000 */
[----:B------:R-:W-:Y:S01]  /*2850*/  FMUL.FTZ R31, R31, UR12 ;  /* 0x0000000c1f1f7c20 */ /* 0x000fe20008410000 */
[----:B------:R-:W0:Y:S01]  /*2860*/  SHFL.DOWN PT, R141, R140, 0x10, 0x1f ;  /* 0x0a001f008c8d7f89 */ /* 0x000e2200000e0000 */
[----:B------:R-:W-:-:S02]  /*2870*/  HADD2.F32 R169, -RZ, R35.H0_H0 ;  /* 0x20000023ffa97230 */ /* 0x000fc40000004100 */
[----:B------:R-:W-:Y:S01]  /*2880*/  FMUL.FTZ R32, R32, UR12 ;  /* 0x0000000c20207c20 */ /* 0x000fe20008410000 */
[----:B------:R-:W-:Y:S01]  /*2890*/  FFMA.FTZ R34, R31, R21, R34 ;  /* 0x000000151f227223 */ /* 0x000fe20000010022 */
[----:B------:R-:W-:Y:S02]  /*28a0*/  HADD2.F32 R143, -RZ, R35.H1_H1 ;  /* 0x30000023ff8f7230 */ /* 0x000fe40000004100 */
[----:B------:R-:W-:Y:S01]  /*28b0*/  FMUL.FTZ R33, R33, UR12 ;  /* 0x0000000c21217c20 */ /* 0x000fe20008410000 */
[----:B------:R-:W-:Y:S01]  /*28c0*/  FADD.FTZ R35, R169, -UR4 ;  /* 0x80000004a9237e21 */ /* 0x000fe20008010000 */
[----:B------:R-:W-:Y:S01]  /*28d0*/  FFMA.FTZ R169, R32, R23, R34 ;  /* 0x0000001720a97223 */ /* 0x000fe20000010022 */
[----:B------:R-:W-:Y:S02]  /*28e0*/  FADD.FTZ R143, R143, -UR4 ;  /* 0x800000048f8f7e21 */ /* 0x000fe40008010000 */
[----:B------:R-:W-:Y:S01]  /*28f0*/  FMUL.FTZ R34, R35, UR12 ;  /* 0x0000000c23227c20 */ /* 0x000fe20008410000 */
[----:B------:R-:W-:Y:S01]  /*2900*/  FFMA.FTZ R169, R33, R25, R169 ;  /* 0x0000001921a97223 */ /* 0x000fe200000100a9 */
[----:B------:R-:W-:Y:S01]  /*2910*/  ISETP.NE.U32.AND P0, PT, RZ, UR18, PT ;  /* 0x00000012ff007c0c */ /* 0x000fe2000bf05070 */
[----:B------:R-:W-:Y:S01]  /*2920*/  FMUL.FTZ R35, R143, UR12 ;  /* 0x0000000c8f237c20 */ /* 0x000fe20008410000 */
[----:B------:R-:W1:Y:S01]  /*2930*/  @UP0 LDCU.64 UR4, c[0x0][0x3e0] ;  /* 0x00007c00ff0407ac */ /* 0x000e620008000a00 */
[----:B------:R-:W-:Y:S01]  /*2940*/  FFMA.FTZ R143, R34, R27, R169 ;  /* 0x0000001b228f7223 */ /* 0x000fe200000100a9 */
[----:B0-----:R-:W-:-:S03]  /*2950*/  FADD.FTZ R141, R140, R141 ;  /* 0x0000008d8c8d7221 */ /* 0x001fc60000010000 */
[----:B------:R-:W-:Y:S01]  /*2960*/  FFMA.FTZ R143, R35, R29, R143 ;  /* 0x0000001d238f7223 */ /* 0x000fe2000001008f */
[----:B------:R-:W-:Y:S01]  /*2970*/  ISETP.NE.AND.EX P0, PT, RZ, UR19, PT, P0 ;  /* 0x00000013ff007c0c */ /* 0x000fe2000bf05300 */
[----:B------:R-:W3:Y:S04]  /*2980*/  LDL.LU R169, [R1+0x120] ;  /* 0x0001200001a97983 */ /* 0x000ee80000300800 */
        /* <DEDUP_REMOVED lines=17> */
[----:B0-----:R-:W-:-:S05]  /*2aa0*/  FADD.FTZ R141, R141, R143 ;  /* 0x0000008f8d8d7221 */ /* 0x001fca0000010000 */
[----:B------:R0:W-:Y:S02]  /*2ab0*/  @!P1 STS.64 [R142], R140 ;  /* 0x0000008c8e009388 */ /* 0x0001e40000000a00 */
[----:B0-----:R-:W0:Y:S08]  /*2ac0*/  @P0 LDC.64 R140, c[0x0][0x438] ;  /* 0x00010e00ff8c0b82 */ /* 0x001e300000000a00 */
[----:B------:R-:W1:Y:S01]  /*2ad0*/  @P0 LDC.64 R142, c[0x0][0x438] ;  /* 0x00010e00ff8e0b82 */ /* 0x000e620000000a00 */
[----:B0-----:R-:W-:-:S05]  /*2ae0*/  @P0 IMAD.WIDE.U32 R140, R197, 0x10, R140 ;  /* 0x00000010c58c0825 */ /* 0x001fca00078e008c */
[----:B------:R0:W5:Y:S02]  /*2af0*/  @P0 LDG.E.128 R116, desc[UR14][R140.64] ;  /* 0x0000000e8c740981 */ /* 0x000164000c1e1d00 */
[----:B0-----:R-:W0:Y:S02]  /*2b00*/  @P0 LDC.64 R140, c[0x0][0x438] ;  /* 0x00010e00ff8c0b82 */ /* 0x001e240000000a00 */
[----:B0-----:R-:W-:-:S05]  /*2b10*/  @P0 IMAD.WIDE.U32 R140, R180, 0x10, R140 ;  /* 0x00000010b48c0825 */ /* 0x001fca00078e008c */
[----:B------:R1:W5:Y:S02]  /*2b20*/  @P0 LDG.E.128 R120, desc[UR14][R140.64] ;  /* 0x0000000e8c780981 */ /* 0x000364000c1e1d00 */
[----:B-1----:R-:W-:Y:S02]  /*2b30*/  @P0 IMAD.WIDE.U32 R140, R148, 0x10, R142 ;  /* 0x00000010948c0825 */ /* 0x002fe400078e008e */
[----:B------:R-:W0:Y:S03]  /*2b40*/  @P0 LDC.64 R142, c[0x0][0x438] ;  /* 0x00010e00ff8e0b82 */ /* 0x000e260000000a00 */
[----:B------:R1:W5:Y:S05]  /*2b50*/  @P0 LDG.E.128 R124, desc[UR14][R140.64] ;  /* 0x0000000e8c7c0981 */ /* 0x00036a000c1e1d00 */
[----:B-1----:R-:W1:Y:S01]  /*2b60*/  @P0 LDC.64 R140, c[0x0][0x438] ;  /* 0x00010e00ff8c0b82 */ /* 0x002e620000000a00 */
[----:B------:R-:W-:Y:S01]  /*2b70*/  @UP0 UIMAD.WIDE UR4, UR6, 0x2, UR4 ;  /* 0x00000002060408a5 */ /* 0x000fe2000f8e0204 */
[----:B-1----:R-:W-:-:S05]  /*2b80*/  @P0 IMAD.WIDE.U32 R140, R2, 0x10, R140 ;  /* 0x00000010028c0825 */ /* 0x002fca00078e008c */
[----:B------:R0:W5:Y:S02]  /*2b90*/  @P0 LDG.E.128 R128, desc[UR14][R140.64] ;  /* 0x0000000e8c800981 */ /* 0x000164000c1e1d00 */
[----:B0-----:R-:W-:-:S04]  /*2ba0*/  @P0 IMAD.WIDE.U32 R140, R3, 0x10, R142 ;  /* 0x00000010038c0825 */ /* 0x001fc800078e008e */
[----:B--2---:R-:W-:Y:S01]  /*2bb0*/  FADD.FTZ R36, R150, R36 ;  /* 0x0000002496247221 */ /* 0x004fe20000010000 */
[----:B------:R-:W-:Y:S01]  /*2bc0*/  FFMA.FTZ R241, R16, R150, R241 ;  /* 0x0000009610f17223 */ /* 0x000fe200000100f1 */
[----:B------:R-:W0:Y:S01]  /*2bd0*/  LDC.64 R142, c[0x0][0x3b0] ;  /* 0x0000ec00ff8e7b82 */ /* 0x000e220000000a00 */
        /* <DEDUP_REMOVED lines=8> */
[----:B----4-:R4:W5:Y:S04]  /*2c60*/  LDL.LU R36, [R1+0x144] ;  /* 0x0001440001247983 */ /* 0x0109680000300800 */
[----:B------:R-:W4:Y:S01]  /*2c70*/  LDL.LU R150, [R1+0x114] ;  /* 0x0001140001967983 */ /* 0x000f220000300800 */
[----:B---3--:R-:W-:Y:S01]  /*2c80*/  FADD.FTZ R169, R152, R169 ;  /* 0x000000a998a97221 */ /* 0x008fe20000010000 */
[----:B------:R-:W-:Y:S01]  /*2c90*/  FADD.FTZ R179, R151, R179 ;  /* 0x000000b397b37221 */ /* 0x000fe20000010000 */
[----:B------:R-:W-:Y:S01]  /*2ca0*/  FADD.FTZ R178, R168, R178 ;  /* 0x000000b2a8b27221 */ /* 0x000fe20000010000 */
[----:B------:R-:W-:Y:S01]  /*2cb0*/  FFMA.FTZ R242, R18, R161, R242 ;  /* 0x000000a112f27223 */ /* 0x000fe200000100f2 */
[----:B------:R-:W-:Y:S01]  /*2cc0*/  FFMA.FTZ R243, R20, R160, R243 ;  /* 0x000000a014f37223 */ /* 0x000fe200000100f3 */
[----:B------:R-:W-:Y:S01]  /*2cd0*/  FFMA.FTZ R244, R22, R153, R244 ;  /* 0x0000009916f47223 */ /* 0x000fe200000100f4 */
[----:B------:R-:W-:Y:S01]  /*2ce0*/  FFMA.FTZ R245, R24, R152, R245 ;  /* 0x0000009818f57223 */ /* 0x000fe200000100f5 */
[----:B------:R-:W-:Y:S01]  /*2cf0*/  FFMA.FTZ R246, R26, R151, R246 ;  /* 0x000000971af67223 */ /* 0x000fe200000100f6 */
[----:B------:R-:W-:Y:S01]  /*2d00*/  FFMA.FTZ R247, R28, R168, R247 ;  /* 0x000000a81cf77223 */ /* 0x000fe200000100f7 */
[----:B-1----:R-:W-:Y:S01]  /*2d10*/  FADD.FTZ R140, R160, R140 ;  /* 0x0000008ca08c7221 */ /* 0x002fe20000010000 */
[----:B--2---:R-:W-:Y:S01]  /*2d20*/  FADD.FTZ R141, R153, R141 ;  /* 0x0000008d998d7221 */ /* 0x004fe20000010000 */
[----:B0-----:R-:W-:-:S04]  /*2d30*/  IMAD.WIDE.U32 R152, R2, 0x8, R142 ;  /* 0x0000000802987825 */ /* 0x001fc800078e008e */
[----:B------:R-:W-:Y:S01]  /*2d40*/  FFMA.FTZ R249, R31, R146, R249 ;  /* 0x000000921ff97223 */ /* 0x000fe200000100f9 */
[----:B------:R-:W-:Y:S01]  /*2d50*/  FFMA.FTZ R248, R30, R224, R248 ;  /* 0x000000e01ef87223 */ /* 0x000fe200000100f8 */
[----:B------:R-:W-:Y:S01]  /*2d60*/  FFMA.FTZ R250, R32, R147, R250 ;  /* 0x0000009320fa7223 */ /* 0x000fe200000100fa */
[----:B------:R-:W-:Y:S01]  /*2d70*/  FFMA.FTZ R251, R33, R226, R251 ;  /* 0x000000e221fb7223 */ /* 0x000fe200000100fb */
[----:B------:R-:W5:Y:S01]  /*2d80*/  LDG.E.64 R152, desc[UR14][R152.64] ;  /* 0x0000000e98987981 */ /* 0x000f62000c1e1b00 */
[----:B----4-:R-:W-:-:S05]  /*2d90*/  FADD.FTZ R150, R161, R150 ;  /* 0x00000096a1967221 */ /* 0x010fca0000010000 */
        /* <DEDUP_REMOVED lines=17> */
[----:B------:R-:W-:Y:S01]  /*2eb0*/  @!P3 IADD3 R145, PT, PT, R144, 0x5000, RZ ;  /* 0x000050009091b810 */ /* 0x000fe20007ffe0ff */
[----:B------:R-:W-:Y:S02]  /*2ec0*/  @P0 HADD2.F32 R231, -RZ, R231.H0_H0 ;  /* 0x200000e7ffe70230 */ /* 0x000fe40000004100 */
[----:B--2---:R-:W-:Y:S01]  /*2ed0*/  FADD.FTZ R141, R146, R141 ;  /* 0x0000008d928d7221 */ /* 0x004fe20000010000 */
[----:B---3--:R-:W-:Y:S01]  /*2ee0*/  FADD.FTZ R140, R147, R140 ;  /* 0x0000008c938c7221 */ /* 0x008fe20000010000 */
[----:B----4-:R-:W-:-:S05]  /*2ef0*/  FADD.FTZ R143, R224, R143 ;  /* 0x0000008fe08f7221 */ /* 0x010fca0000010000 */
[----:B------:R-:W-:Y:S04]  /*2f00*/  STL [R1+0x12c], R143 ;  /* 0x00012c8f01007387 */ /* 0x000fe80000100800 */
[----:B------:R-:W2:Y:S04]  /*2f10*/  LDL.LU R146, [R1+0x13c] ;  /* 0x00013c0001927983 */ /* 0x000ea80000300800 */
[----:B------:R-:W-:Y:S04]  /*2f20*/  STL [R1+0x130], R141 ;  /* 0x0001308d01007387 */ /* 0x000fe80000100800 */
[----:B------:R-:W3:Y:S04]  /*2f30*/  LDL.LU R224, [R1] ;  /* 0x0000000001e07983 */ /* 0x000ee80000300800 */
[----:B------:R-:W4:Y:S04]  /*2f40*/  LDL.LU R147, [R1+0x138] ;  /* 0x0001380001937983 */ /* 0x000f280000300800 */
[----:B------:R-:W-:Y:S01]  /*2f50*/  STL [R1+0x134], R140 ;  /* 0x0001348c01007387 */ /* 0x000fe20000100800 */
[----:B------:R-:W-:Y:S06]  /*2f60*/  BAR.SYNC.DEFER_BLOCKING 0x0 ;  /* 0x0000000000007b1d */ /* 0x000fec0000010000 */
[----:B------:R0:W1:Y:S02]  /*2f70*/  LDS.128 R140, [R145] ;  /* 0x00000000918c7984 */ /* 0x0000640000000c00 */
[----:B0-----:R-:W-:Y:S01]  /*2f80*/  IADD3 R145, PT, PT, R144, 0x5030, RZ ;  /* 0x0000503090917810 */ /* 0x001fe20007ffe0ff */
[----:B----4-:R-:W-:-:S02]  /*2f90*/  FADD.FTZ R147, R226, R147 ;  /* 0x00000093e2937221 */ /* 0x010fc40000010000 */
[----:B------:R-:W4:Y:S01]  /*2fa0*/  LDL.LU R226, [R1+0x140] ;  /* 0x0001400001e27983 */ /* 0x000f220000300800 */
[----:B------:R-:W-:Y:S01]  /*2fb0*/  @!P3 IADD3 R145, PT, PT, R144, 0x5010, RZ ;  /* 0x000050109091b810 */ /* 0x000fe20007ffe0ff */
[----:B--2---:R-:W-:Y:S02]  /*2fc0*/  FADD.FTZ R146, R225, R146 ;  /* 0x00000092e1927221 */ /* 0x004fe40000010000 */
[----:B------:R-:W-:Y:S04]  /*2fd0*/  STL [R1+0x138], R147 ;  /* 0x0001389301007387 */ /* 0x000fe80000100800 */
[----:B------:R-:W-:Y:S04]  /*2fe0*/  STL [R1+0x13c], R146 ;  /* 0x00013c9201007387 */ /* 0x000fe80000100800 */
[----:B------:R-:W0:Y:S01]  /*2ff0*/  LDS.128 R144, [R145] ;  /* 0x0000000091907984 */ /* 0x000e220000000c00 */
[----:B-1----:R-:W-:Y:S01]  /*3000*/  FADD.FTZ R141, RZ, R141 ;  /* 0x0000008dff8d7221 */ /* 0x002fe20000010000 */
[----:B---3--:R-:W-:-:S03]  /*3010*/  FFMA.FTZ R224, R35, R228, R224 ;  /* 0x000000e423e07223 */ /* 0x008fc600000100e0 */
[----:B------:R-:W-:Y:S01]  /*3020*/  FADD.FTZ R143, R143, R141 ;  /* 0x0000008d8f8f7221 */ /* 0x000fe20000010000 */
[----:B------:R-:W-:Y:S01]  /*3030*/  FADD.FTZ R140, RZ, R140 ;  /* 0x0000008cff8c7221 */ /* 0x000fe20000010000 */
[----:B------:R-:W-:-:S03]  /*3040*/  UISETP.NE.U32.AND UP1, UPT, UR18, URZ, UPT ;  /* 0x000000ff1200728c */ /* 0x000fc6000bf25070 */
[----:B------:R-:W-:Y:S01]  /*3050*/  FADD.FTZ R140, R142, R140 ;  /* 0x0000008c8e8c7221 */ /* 0x000fe20000010000 */
[----:B------:R-:W-:Y:S01]  /*3060*/  UISETP.NE.AND.EX UP1, UPT, UR19, URZ, UPT, UP1 ;  /* 0x000000ff1300728c */ /* 0x000fe2000bf25310 */
[----:B------:R-:W-:Y:S01]  /*3070*/  @P0 R2UR UR4, R231 ;  /* 0x00000000e70402ca */ /* 0x000fe200000e0000 */
[----:B------:R-:W-:Y:S01]  /*3080*/  FFMA.FTZ R252, R34, R225, R252 ;  /* 0x000000e122fc7223 */ /* 0x000fe200000100fc */
[----:B------:R-:W-:Y:S01]  /*3090*/  UMOV UR5, 0x3f800000 ;  /* 0x3f80000000057882 */ /* 0x000fe20000000000 */
[----:B0-----:R-:W-:-:S04]  /*30a0*/  FADD.FTZ R143, R143, R145 ;  /* 0x000000918f8f7221 */ /* 0x001fc80000010000 */
[----:B------:R-:W-:Y:S01]  /*30b0*/  FADD.FTZ R143, R147, R143 ;  /* 0x0000008f938f7221 */ /* 0x000fe20000010000 */
[----:B------:R-:W-:-:S03]  /*30c0*/  FADD.FTZ R140, R140, R144 ;  /* 0x000000908c8c7221 */ /* 0x000fc60000010000 */
[----:B------:R-:W-:Y:S01]  /*30d0*/  FMUL.FTZ R143, R143, UR20 ;  /* 0x000000148f8f7c20 */ /* 0x000fe20008410000 */
[----:B------:R-:W-:-:S04]  /*30e0*/  FADD.FTZ R140, R146, R140 ;  /* 0x0000008c928c7221 */ /* 0x000fc80000010000 */
[----:B------:R-:W-:Y:S01]  /*30f0*/  R2UR UR13, R143 ;  /* 0x000000008f0d72ca */ /* 0x000fe200000e0000 */
[----:B------:R-:W-:Y:S01]  /*3100*/  FMUL.FTZ R140, R140, UR20 ;  /* 0x000000148c8c7c20 */ /* 0x000fe20008410000 */
[----:B------:R-:W-:-:S04]  /*3110*/  @UP0 UMOV UR5, UR4 ;  /* 0x0000000400050c82 */ /* 0x000fc80008000000 */
[----:B------:R-:W-:Y:S01]  /*3120*/  FSEL R145, R140, RZ, !P2 ;  /* 0x000000ff8c917208 */ /* 0x000fe20005000000 */
[----:B----4-:R-:W-:-:S05]  /*3130*/  FADD.FTZ R226, R228, R226 ;  /* 0x000000e2e4e27221 */ /* 0x010fca0000010000 */
[----:B------:R0:W-:Y:S04]  /*3140*/  STL [R1+0x140], R226 ;  /* 0x000140e201007387 */ /* 0x0001e80000100800 */
[----:B------:R0:W-:Y:S01]  /*3150*/  STL [R1], R224 ;  /* 0x000000e001007387 */ /* 0x0001e20000100800 */
[----:B------:R-:W-:Y:S05]  /*3160*/  BRA.U UP1, `(.L_x_10955) ;  /* 0x0000003d01b87547 */ /* 0x000fea000b800000 */
        /* <DEDUP_REMOVED lines=12> */
[----:B------:R-:W-:Y:S01]  /*3230*/  FADD.FTZ R146, R203, -R146 ;  /* 0x80000092cb927221 */ /* 0x000fe20000010000 */
[----:B------:R-:W-:Y:S01]  /*3240*/  UMOV UR4, UR7 ;  /* 0x0000000700047c82 */ /* 0x000fe20008000000 */
[----:B------:R-:W-:Y:S01]  /*3250*/  FMUL.FTZ R206, R206, UR12 ;  /* 0x0000000ccece7c20 */ /* 0x000fe20008410000 */
[----:B------:R-:W-:Y:S02]  /*3260*/  HFMA2 R144, -RZ, RZ, 0, 0 ;  /* 0x00000000ff907431 */ /* 0x000fe400000001ff */
[----:B------:R-:W-:Y:S01]  /*3270*/  FMUL.FTZ R146, R146, UR12 ;  /* 0x0000000c92927c20 */ /* 0x000fe20008410000 */
[----:B------:R-:W-:Y:S01]  /*3280*/  FADD.FTZ R155, R201, -R155 ;  /* 0x8000009bc99b7221 */ /* 0x000fe20000010000 */
[----:B------:R-:W-:Y:S01]  /*3290*/  FMUL.FTZ R203, R206, UR5 ;  /* 0x00000005cecb7c20 */ /* 0x000fe20008410000 */
[----:B------:R-:W-:Y:S01]  /*32a0*/  LOP3.LUT P0, RZ, R179, 0xff, RZ, 0xc0, !PT ;  /* 0x000000ffb3ff7812 */ /* 0x000fe2000780c0ff */
[----:B------:R-:W-:-:S02]  /*32b0*/  @P5 HADD2.F32 R147, -RZ, R141.H0_H0 ;  /* 0x2000008dff935230 */ /* 0x000fc40000004100 */
[----:B------:R-:W-:Y:S01]  /*32c0*/  FMUL.FTZ R146, R146, UR5 ;  /* 0x0000000592927c20 */ /* 0x000fe20008410000 */
[----:B------:R-:W-:Y:S01]  /*32d0*/  FMUL.FTZ R203, R203, UR4 ;  /* 0x00000004cbcb7c20 */ /* 0x000fe20008410000 */
[----:B------:R-:W-:Y:S01]  /*32e0*/  FMUL.FTZ R155, R155, UR12 ;  /* 0x0000000c9b9b7c20 */ /* 0x000fe20008410000 */
[--C-:B------:R-:W-:Y:S01]  /*32f0*/  FFMA.FTZ R157, R157, UR13, R145.reuse ;  /* 0x0000000d9d9d7c23 */ /* 0x100fe20008010091 */
[----:B------:R-:W-:Y:S01]  /*3300*/  FFMA.FTZ R200, R200, UR13, R145 ;  /* 0x0000000dc8c87c23 */ /* 0x000fe20008010091 */
[----:B------:R-:W-:Y:S01]  /*3310*/  @P5 FMUL.FTZ R144, R203, R147 ;  /* 0x00000093cb905220 */ /* 0x000fe20000410000 */
[----:B------:R-:W-:Y:S02]  /*3320*/  @P4 HADD2.F32 R147, -RZ, R141.H1_H1 ;  /* 0x3000008dff934230 */ /* 0x000fe40000004100 */
[----:B------:R-:W-:Y:S01]  /*3330*/  FMUL.FTZ R141, R146, UR4 ;  /* 0x00000004928d7c20 */ /* 0x000fe20008410000 */
[----:B------:R-:W-:Y:S01]  /*3340*/  FMUL.FTZ R155, R155, UR5 ;  /* 0x000000059b9b7c20 */ /* 0x000fe20008410000 */
[----:B------:R-:W-:Y:S01]  /*3350*/  MOV R146, RZ ;  /* 0x000000ff00927202 */ /* 0x000fe20000000f00 */
[----:B------:R-:W-:Y:S01]  /*3360*/  FADD.FTZ R157, R198, -R157 ;  /* 0x8000009dc69d7221 */ /* 0x000fe20000010000 */
[----:B------:R-:W-:Y:S01]  /*3370*/  @P4 FMUL.FTZ R146, R141, R147 ;  /* 0x000000938d924220 */ /* 0x000fe20000410000 */
[----:B------:R-:W-:Y:S01]  /*3380*/  LOP3.LUT P2, RZ, R179, 0xff00, RZ, 0xc0, !PT ;  /* 0x0000ff00b3ff7812 */ /* 0x000fe2000784c0ff */
[----:B------:R-:W-:Y:S01]  /*3390*/  FMUL.FTZ R198, R155, UR4 ;  /* 0x000000049bc67c20 */ /* 0x000fe20008410000 */
[----:B------:R-:W-:-:S02]  /*33a0*/  HFMA2 R147, -RZ, RZ, 0, 0 ;  /* 0x00000000ff937431 */ /* 0x000fc400000001ff */
[----:B------:R-:W-:Y:S01]  /*33b0*/  FADD.FTZ R200, R202, -R200 ;  /* 0x800000c8cac87221 */ /* 0x000fe20000010000 */
[--C-:B------:R-:W-:Y:S02]  /*33c0*/  @P0 HADD2.F32 R155, -RZ, R142.reuse.H0_H0 ;  /* 0x2000008eff9b0230 */ /* 0x100fe40000004100 */
[--C-:B------:R-:W-:Y:S01]  /*33d0*/  FFMA.FTZ R149, R149, UR13, R145.reuse ;  /* 0x0000000d95957c23 */ /* 0x100fe20008010091 */
[----:B------:R-:W-:Y:S01]  /*33e0*/  LOP3.LUT P3, RZ, R179, 0xff0000, RZ, 0xc0, !PT ;  /* 0x00ff0000b3ff7812 */ /* 0x000fe2000786c0ff */
[----:B------:R-:W-:Y:S01]  /*33f0*/  FMUL.FTZ R200, R200, UR12 ;  /* 0x0000000cc8c87c20 */ /* 0x000fe20008410000 */
[----:B------:R-:W-:Y:S01]  /*3400*/  FFMA.FTZ R154, R154, UR13, R145 ;  /* 0x0000000d9a9a7c23 */ /* 0x000fe20008010091 */
[----:B------:R-:W-:Y:S01]  /*3410*/  @P0 FMUL.FTZ R147, R198, R155 ;  /* 0x0000009bc6930220 */ /* 0x000fe20000410000 */
[----:B------:R-:W-:Y:S01]  /*3420*/  FADD.FTZ R149, R199, -R149 ;  /* 0x80000095c7957221 */ /* 0x000fe20000010000 */
[----:B------:R-:W-:Y:S01]  /*3430*/  FMUL.FTZ R198, R40, R198 ;  /* 0x000000c628c67220 */ /* 0x000fe20000410000 */
[----:B------:R-:W-:Y:S01]  /*3440*/  FMUL.FTZ R155, R200, UR5 ;  /* 0x00000005c89b7c20 */ /* 0x000fe20008410000 */
[----:B------:R-:W-:-:S02]  /*3450*/  @P2 HADD2.F32 R199, -RZ, R142.H1_H1 ;  /* 0x3000008effc72230 */ /* 0x000fc40000004100 */
[----:B------:R-:W-:Y:S01]  /*3460*/  FMUL.FTZ R149, R149, UR12 ;  /* 0x0000000c95957c20 */ /* 0x000fe20008410000 */
[----:B------:R-:W-:Y:S01]  /*3470*/  FMUL.FTZ R157, R157, UR12 ;  /* 0x0000000c9d9d7c20 */ /* 0x000fe20008410000 */
[----:B------:R-:W-:Y:S01]  /*3480*/  FSEL R198, R198, RZ, P0 ;  /* 0x000000ffc6c67208 */ /* 0x000fe20000000000 */
[----:B------:R-:W-:Y:S01]  /*3490*/  FMUL.FTZ R142, R155, UR4 ;  /* 0x000000049b8e7c20 */ /* 0x000fe20008410000 */
[----:B------:R-:W-:Y:S01]  /*34a0*/  ISETP.GE.U32.AND P0, PT, R178, RZ, PT ;  /* 0x000000ffb200720c */ /* 0x000fe20003f06070 */
[----:B------:R-:W-:Y:S01]  /*34b0*/  FMUL.FTZ R149, R149, UR5 ;  /* 0x0000000595957c20 */ /* 0x000fe20008410000 */
[----:B------:R-:W-:Y:S01]  /*34c0*/  MOV R155, RZ ;  /* 0x000000ff009b7202 */ /* 0x000fe20000000f00 */
[----:B------:R-:W-:Y:S01]  /*34d0*/  @P2 FMUL.FTZ R155, R142, R199 ;  /* 0x000000c78e9b2220 */ /* 0x000fe20000410000 */
[----:B------:R-:W-:Y:S01]  /*34e0*/  ISETP.GE.U32.AND.EX P0, PT, R179, 0x1000000, PT, P0 ;  /* 0x01000000b300780c */ /* 0x000fe20003f06100 */
[----:B------:R-:W-:Y:S01]  /*34f0*/  FMUL.FTZ R142, R41, R142 ;  /* 0x0000008e298e7220 */ /* 0x000fe20000410000 */
[----:B------:R-:W-:Y:S01]  /*3500*/  FMUL.FTZ R199, R149, UR4 ;  /* 0x0000000495c77c20 */ /* 0x000fe20008410000 */
[----:B------:R-:W-:-:S02]  /*3510*/  HFMA2 R149, -RZ, RZ, 0, 0 ;  /* 0x00000000ff957431 */ /* 0x000fc400000001ff */
[--C-:B------:R-:W-:Y:S02]  /*3520*/  @P3 HADD2.F32 R200, -RZ, R143.reuse.H0_H0 ;  /* 0x2000008fffc83230 */ /* 0x100fe40000004100 */
[----:B------:R-:W-:Y:S01]  /*3530*/  FADD.FTZ R156, R156, -R154 ;  /* 0x8000009a9c9c7221 */ /* 0x000fe20000010000 */
[----:B------:R-:W-:Y:S01]  /*3540*/  FSEL R142, R142, RZ, P2 ;  /* 0x000000ff8e8e7208 */ /* 0x000fe20001000000 */
[----:B------:R-:W-:Y:S01]  /*3550*/  FMUL.FTZ R157, R157, UR5 ;  /* 0x000000059d9d7c20 */ /* 0x000fe20008410000 */
[----:B------:R-:W-:Y:S01]  /*3560*/  LOP3.LUT P2, RZ, R178, 0xff, RZ, 0xc0, !PT ;  /* 0x000000ffb2ff7812 */ /* 0x000fe2000784c0ff */
[----:B------:R-:W-:Y:S01]  /*3570*/  @P3 FMUL.FTZ R149, R199, R200 ;  /* 0x000000c8c7953220 */ /* 0x000fe20000410000 */
[----:B------:R-:W-:Y:S01]  /*3580*/  FMUL.FTZ R199, R42, R199 ;  /* 0x000000c72ac77220 */ /* 0x000fe20000410000 */
[----:B------:R-:W-:Y:S01]  /*3590*/  FMUL.FTZ R156, R156, UR12 ;  /* 0x0000000c9c9c7c20 */ /* 0x000fe20008410000 */
[----:B------:R-:W-:Y:S01]  /*35a0*/  FFMA.FTZ R207, R207, UR13, R145 ;  /* 0x0000000dcfcf7c23 */ /* 0x000fe20008010091 */
[----:B------:R-:W-:-:S02]  /*35b0*/  @P0 HADD2.F32 R154, -RZ, R143.H1_H1 ;  /* 0x3000008fff9a0230 */ /* 0x000fc40000004100 */
[----:B------:R-:W-:Y:S01]  /*35c0*/  FMUL.FTZ R143, R157, UR4 ;  /* 0x000000049d8f7c20 */ /* 0x000fe20008410000 */
[----:B------:R-:W-:Y:S01]  /*35d0*/  FSEL R179, R199, RZ, P3 ;  /* 0x000000ffc7b37208 */ /* 0x000fe20001800000 */
[----:B------:R-:W-:Y:S01]  /*35e0*/  FMUL.FTZ R156, R156, UR5 ;  /* 0x000000059c9c7c20 */ /* 0x000fe20008410000 */
[----:B------:R-:W-:Y:S01]  /*35f0*/  LOP3.LUT P3, RZ, R178, 0xff00, RZ, 0xc0, !PT ;  /* 0x0000ff00b2ff7812 */ /* 0x000fe2000786c0ff */
[----:B------:R-:W-:Y:S01]  /*3600*/  FADD.FTZ R208, R208, -R207 ;  /* 0x800000cfd0d07221 */ /* 0x000fe20000010000 */
[----:B------:R-:W-:Y:S01]  /*3610*/  MOV R157, RZ ;  /* 0x000000ff009d7202 */ /* 0x000fe20000000f00 */
[----:B------:R-:W-:Y:S01]  /*3620*/  @P0 FMUL.FTZ R157, R143, R154 ;  /* 0x0000009a8f9d0220 */ /* 0x000fe20000410000 */
[----:B------:R-:W-:Y:S01]  /*3630*/  FMUL.FTZ R178, R156, UR4 ;  /* 0x000000049cb27c20 */ /* 0x000fe20008410000 */
[----:B------:R-:W-:Y:S02]  /*3640*/  HFMA2 R154, -RZ, RZ, 0, 0 ;  /* 0x00000000ff9a7431 */ /* 0x000fe400000001ff */
[----:B------:R-:W-:-:S02]  /*3650*/  @P2 HADD2.F32 R156, -RZ, R140.H0_H0 ;  /* 0x2000008cff9c2230 */ /* 0x000fc40000004100 */
[----:B------:R-:W-:Y:S01]  /*3660*/  FMUL.FTZ R208, R208, UR12 ;  /* 0x0000000cd0d07c20 */ /* 0x000fe20008410000 */
[----:B------:R-:W-:Y:S01]  /*3670*/  FMUL.FTZ R143, R43, R143 ;  /* 0x0000008f2b8f7220 */ /* 0x000fe20000410000 */
[----:B------:R-:W-:Y:S01]  /*3680*/  FMUL.FTZ R203, R38, R203 ;  /* 0x000000cb26cb7220 */ /* 0x000fe20000410000 */
[----:B------:R-:W-:Y:S01]  /*3690*/  FMUL.FTZ R141, R39, R141 ;  /* 0x0000008d278d7220 */ /* 0x000fe20000410000 */
[----:B------:R-:W-:Y:S01]  /*36a0*/  @P2 FMUL.FTZ R154, R178, R156 ;  /* 0x0000009cb29a2220 */ /* 0x000fe20000410000 */
[----:B------:R-:W-:Y:S01]  /*36b0*/  FMUL.FTZ R156, R208, UR5 ;  /* 0x00000005d09c7c20 */ /* 0x000fe20008410000 */
[----:B------:R-:W-:Y:S02]  /*36c0*/  @P3 HADD2.F32 R199, -RZ, R140.H1_H1 ;  /* 0x3000008cffc73230 */ /* 0x000fe40000004100 */
[----:B------:R-:W-:Y:S01]  /*36d0*/  FMUL.FTZ R178, R36, R178 ;  /* 0x000000b224b27220 */ /* 0x000fe20000410000 */
[----:B------:R-:W-:Y:S01]  /*36e0*/  FSEL R143, R143, RZ, P0 ;  /* 0x000000ff8f8f7208 */ /* 0x000fe20000000000 */
[----:B------:R-:W-:Y:S01]  /*36f0*/  FMUL.FTZ R140, R156, UR4 ;  /* 0x000000049c8c7c20 */ /* 0x000fe20008410000 */
[----:B------:R-:W-:-:S02]  /*3700*/  MOV R156, RZ ;  /* 0x000000ff009c7202 */ /* 0x000fc40000000f00 */
[----:B------:R-:W-:Y:S01]  /*3710*/  FSEL R203, R203, RZ, P5 ;  /* 0x000000ffcbcb7208 */ /* 0x000fe20002800000 */
[----:B------:R-:W-:Y:S01]  /*3720*/  @P3 FMUL.FTZ R156, R140, R199 ;  /* 0x000000c78c9c3220 */ /* 0x000fe20000410000 */
[----:B------:R-:W-:Y:S01]  /*3730*/  FMUL.FTZ R140, R37, R140 ;  /* 0x0000008c258c7220 */ /* 0x000fe20000410000 */
        /* <DEDUP_REMOVED lines=8> */
.L_x_10956:
[--C-:B------:R-:W-:Y:S01]  /*37c0*/  FFMA.FTZ R206, R206, UR13, R145.reuse ;  /* 0x0000000dcece7c23 */ /* 0x100fe20008010091 */
[C---:B-----5:R-:W-:Y:S01]  /*37d0*/  LOP3.LUT P2, RZ, R178.reuse, 0xff0000, RZ, 0xc0, !PT ;  /* 0x00ff0000b2ff7812 */ /* 0x060fe2000784c0ff */
[--C-:B------:R-:W-:Y:S01]  /*37e0*/  FFMA.FTZ R136, R205, UR13, R145.reuse ;  /* 0x0000000dcd887c23 */ /* 0x100fe20008010091 */
[----:B------:R-:W-:Y:S01]  /*37f0*/  LOP3.LUT P3, RZ, R178, 0xff000000, RZ, 0xc0, !PT ;  /* 0xff000000b2ff7812 */ /* 0x000fe2000786c0ff */
[----:B------:R-:W-:Y:S01]  /*3800*/  FADD.FTZ R137, R204, -R206 ;  /* 0x800000cecc897221 */ /* 0x000fe20000010000 */
[----:B------:R-:W-:Y:S01]  /*3810*/  UMOV UR4, UR7 ;  /* 0x0000000700047c82 */ /* 0x000fe20008000000 */
[----:B------:R-:W-:Y:S01]  /*3820*/  FADD.FTZ R136, R203, -R136 ;  /* 0x80000088cb887221 */ /* 0x000fe20000010000 */
[----:B------:R-:W-:Y:S02]  /*3830*/  HFMA2 R144, -RZ, RZ, 0, 0 ;  /* 0x00000000ff907431 */ /* 0x000fe400000001ff */
[----:B------:R-:W-:Y:S01]  /*3840*/  FMUL.FTZ R137, R137, UR12 ;  /* 0x0000000c89897c20 */ /* 0x000fe20008410000 */
[----:B------:R-:W-:Y:S01]  /*3850*/  FFMA.FTZ R155, R155, UR13, R145 ;  /* 0x0000000d9b9b7c23 */ /* 0x000fe20008010091 */
[----:B------:R-:W-:Y:S01]  /*3860*/  FMUL.FTZ R136, R136, UR12 ;  /* 0x0000000c88887c20 */ /* 0x000fe20008410000 */
[----:B------:R-:W-:Y:S01]  /*3870*/  CS2R R146, SRZ ;  /* 0x0000000000927805 */ /* 0x000fe2000001ff00 */
[----:B------:R-:W-:Y:S01]  /*3880*/  FMUL.FTZ R203, R137, UR5 ;  /* 0x0000000589cb7c20 */ /* 0x000fe20008410000 */
[----:B------:R-:W-:Y:S01]  /*3890*/  LOP3.LUT P4, RZ, R179, 0xff, RZ, 0xc0, !PT ;  /* 0x000000ffb3ff7812 */ /* 0x000fe2000788c0ff */
[----:B------:R-:W-:-:S02]  /*38a0*/  @P2 HADD2.F32 R138, -RZ, R141.H0_H0 ;  /* 0x2000008dff8a2230 */ /* 0x000fc40000004100 */
[----:B------:R-:W-:Y:S01]  /*38b0*/  FMUL.FTZ R139, R136, UR5 ;  /* 0x00000005888b7c20 */ /* 0x000fe20008410000 */
[----:B------:R-:W-:Y:S01]  /*38c0*/  FMUL.FTZ R203, R203, UR4 ;  /* 0x00000004cbcb7c20 */ /* 0x000fe20008410000 */
[--C-:B------:R-:W-:Y:S01]  /*38d0*/  FFMA.FTZ R200, R200, UR13, R145.reuse ;  /* 0x0000000dc8c87c23 */ /* 0x100fe20008010091 */
[----:B------:R-:W-:Y:S01]  /*38e0*/  LOP3.LUT P5, RZ, R179, 0xff00, RZ, 0xc0, !PT ;  /* 0x0000ff00b3ff7812 */ /* 0x000fe200078ac0ff */
[--C-:B------:R-:W-:Y:S01]  /*38f0*/  FFMA.FTZ R149, R149, UR13, R145.reuse ;  /* 0x0000000d95957c23 */ /* 0x100fe20008010091 */
[----:B------:R-:W-:Y:S01]  /*3900*/  @P2 FMUL.FTZ R144, R203, R138 ;  /* 0x0000008acb902220 */ /* 0x000fe20000410000 */
[----:B------:R-:W-:Y:S02]  /*3910*/  @P3 HADD2.F32 R138, -RZ, R141.H1_H1 ;  /* 0x3000008dff8a3230 */ /* 0x000fe40000004100 */
[----:B------:R-:W-:Y:S01]  /*3920*/  FMUL.FTZ R141, R139, UR4 ;  /* 0x000000048b8d7c20 */ /* 0x000fe20008410000 */
[----:B------:R-:W-:Y:S01]  /*3930*/  FADD.FTZ R200, R202, -R200 ;  /* 0x800000c8cac87221 */ /* 0x000fe20000010000 */
[----:B------:R-:W-:Y:S01]  /*3940*/  ISETP.GE.U32.AND P0, PT, R178, RZ, PT ;  /* 0x000000ffb200720c */ /* 0x000fe20003f06070 */
[----:B------:R-:W-:Y:S01]  /*3950*/  FFMA.FTZ R157, R157, UR13, R145 ;  /* 0x0000000d9d9d7c23 */ /* 0x000fe20008010091 */
[----:B------:R-:W-:Y:S01]  /*3960*/  @P3 FMUL.FTZ R146, R141, R138 ;  /* 0x0000008a8d923220 */ /* 0x000fe20000410000 */
[----:B------:R-:W-:Y:S01]  /*3970*/  FADD.FTZ R138, R201, -R155 ;  /* 0x8000009bc98a7221 */ /* 0x000fe20000010000 */
[----:B------:R-:W-:Y:S01]  /*3980*/  FMUL.FTZ R200, R200, UR12 ;  /* 0x0000000cc8c87c20 */ /* 0x000fe20008410000 */
[--C-:B------:R-:W-:Y:S01]  /*3990*/  @P4 HADD2.F32 R155, -RZ, R142.reuse.H0_H0 ;  /* 0x2000008eff9b4230 */ /* 0x100fe20000004100 */
[----:B------:R-:W-:Y:S01]  /*39a0*/  LOP3.LUT P6, RZ, R179, 0xff0000, RZ, 0xc0, !PT ;  /* 0x00ff0000b3ff7812 */ /* 0x000fe200078cc0ff */
[----:B------:R-:W-:Y:S01]  /*39b0*/  FMUL.FTZ R138, R138, UR12 ;  /* 0x0000000c8a8a7c20 */ /* 0x000fe20008410000 */
[----:B------:R-:W-:Y:S01]  /*39c0*/  FMUL.FTZ R201, R200, UR5 ;  /* 0x00000005c8c97c20 */ /* 0x000fe20008410000 */
[----:B------:R-:W-:-:S02]  /*39d0*/  @P5 HADD2.F32 R142, -RZ, R142.H1_H1 ;  /* 0x3000008eff8e5230 */ /* 0x000fc40000004100 */
[----:B------:R-:W-:Y:S01]  /*39e0*/  FADD.FTZ R149, R199, -R149 ;  /* 0x80000095c7957221 */ /* 0x000fe20000010000 */
[----:B------:R-:W-:Y:S01]  /*39f0*/  FMUL.FTZ R139, R138, UR5 ;  /* 0x000000058a8b7c20 */ /* 0x000fe20008410000 */
[----:B------:R-:W-:Y:S01]  /*3a00*/  FMUL.FTZ R201, R201, UR4 ;  /* 0x00000004c9c97c20 */ /* 0x000fe20008410000 */
[----:B------:R-:W-:Y:S01]  /*3a10*/  ISETP.GE.U32.AND.EX P0, PT, R179, 0x1000000, PT, P0 ;  /* 0x01000000b300780c */ /* 0x000fe20003f06100 */
[----:B------:R-:W-:Y:S01]  /*3a20*/  FADD.FTZ R157, R198, -R157 ;  /* 0x8000009dc69d7221 */ /* 0x000fe20000010000 */
[----:B------:R-:W-:Y:S01]  /*3a30*/  FMUL.FTZ R139, R139, UR4 ;  /* 0x000000048b8b7c20 */ /* 0x000fe20008410000 */
[----:B------:R-:W-:Y:S01]  /*3a40*/  FMUL.FTZ R199, R41, R201 ;  /* 0x000000c929c77220 */ /* 0x000fe20000410000 */
[--C-:B------:R-:W-:Y:S01]  /*3a50*/  FFMA.FTZ R198, R154, UR13, R145.reuse ;  /* 0x0000000d9ac67c23 */ /* 0x100fe20008010091 */
[----:B------:R-:W-:Y:S01]  /*3a60*/  FMUL.FTZ R154, R157, UR12 ;  /* 0x0000000c9d9a7c20 */ /* 0x000fe20008410000 */
[----:B------:R-:W-:Y:S01]  /*3a70*/  @P4 FMUL.FTZ R147, R139, R155 ;  /* 0x0000009b8b934220 */ /* 0x000fe20000410000 */
[----:B------:R-:W-:Y:S01]  /*3a80*/  MOV R155, RZ ;  /* 0x000000ff009b7202 */ /* 0x000fe20000000f00 */
[----:B------:R-:W-:Y:S01]  /*3a90*/  @P5 FMUL.FTZ R155, R201, R142 ;  /* 0x0000008ec99b5220 */ /* 0x000fe20000410000 */
[----:B------:R-:W-:Y:S01]  /*3aa0*/  FMUL.FTZ R142, R40, R139 ;  /* 0x0000008b288e7220 */ /* 0x000fe20000410000 */
[----:B------:R-:W-:Y:S01]  /*3ab0*/  FMUL.FTZ R139, R149, UR12 ;  /* 0x0000000c958b7c20 */ /* 0x000fe20008410000 */
[----:B------:R-:W-:Y:S01]  /*3ac0*/  FSEL R199, R199, RZ, P5 ;  /* 0x000000ffc7c77208 */ /* 0x000fe20002800000 */
[----:B------:R-:W-:Y:S01]  /*3ad0*/  FADD.FTZ R198, R156, -R198 ;  /* 0x800000c69cc67221 */ /* 0x000fe20000010000 */
[----:B------:R-:W-:Y:S01]  /*3ae0*/  LOP3.LUT P5, RZ, R178, 0xff00, RZ, 0xc0, !PT ;  /* 0x0000ff00b2ff7812 */ /* 0x000fe200078ac0ff */
[----:B------:R-:W-:Y:S01]  /*3af0*/  HFMA2 R149, -RZ, RZ, 0, 0 ;  /* 0x00000000ff957431 */ /* 0x000fe200000001ff */
[----:B------:R-:W-:Y:S01]  /*3b00*/  FSEL R142, R142, RZ, P4 ;  /* 0x000000ff8e8e7208 */ /* 0x000fe20002000000 */
[--C-:B------:R-:W-:Y:S01]  /*3b10*/  @P6 HADD2.F32 R179, -RZ, R143.reuse.H0_H0 ;  /* 0x2000008fffb36230 */ /* 0x100fe20000004100 */
[----:B------:R-:W-:Y:S01]  /*3b20*/  LOP3.LUT P4, RZ, R178, 0xff, RZ, 0xc0, !PT ;  /* 0x000000ffb2ff7812 */ /* 0x000fe2000788c0ff */
[----:B------:R-:W-:Y:S01]  /*3b30*/  FMUL.FTZ R178, R139, UR5 ;  /* 0x000000058bb27c20 */ /* 0x000fe20008410000 */
[----:B------:R-:W-:Y:S01]  /*3b40*/  FMUL.FTZ R157, R154, UR5 ;  /* 0x000000059a9d7c20 */ /* 0x000fe20008410000 */
[----:B------:R-:W-:Y:S01]  /*3b50*/  FMUL.FTZ R198, R198, UR12 ;  /* 0x0000000cc6c67c20 */ /* 0x000fe20008410000 */
[----:B------:R-:W-:Y:S01]  /*3b60*/  FFMA.FTZ R207, R207, UR13, R145 ;  /* 0x0000000dcfcf7c23 */ /* 0x000fe20008010091 */
[----:B------:R-:W-:Y:S01]  /*3b70*/  FMUL.FTZ R178, R178, UR4 ;  /* 0x00000004b2b27c20 */ /* 0x000fe20008410000 */
[----:B------:R-:W-:-:S02]  /*3b80*/  @P0 HADD2.F32 R156, -RZ, R143.H1_H1 ;  /* 0x3000008fff9c0230 */ /* 0x000fc40000004100 */
[----:B------:R-:W-:Y:S01]  /*3b90*/  FMUL.FTZ R143, R157, UR4 ;  /* 0x000000049d8f7c20 */ /* 0x000fe20008410000 */
[----:B------:R-:W-:Y:S01]  /*3ba0*/  FADD.FTZ R208, R208, -R207 ;  /* 0x800000cfd0d07221 */ /* 0x000fe20000010000 */
[----:B------:R-:W-:Y:S01]  /*3bb0*/  @P6 FMUL.FTZ R149, R178, R179 ;  /* 0x000000b3b2956220 */ /* 0x000fe20000410000 */
[----:B------:R-:W-:Y:S01]  /*3bc0*/  FMUL.FTZ R179, R198, UR5 ;  /* 0x00000005c6b37c20 */ /* 0x000fe20008410000 */
[----:B------:R-:W-:Y:S01]  /*3bd0*/  MOV R157, RZ ;  /* 0x000000ff009d7202 */ /* 0x000fe20000000f00 */
[----:B------:R-:W-:Y:S01]  /*3be0*/  @P0 FMUL.FTZ R157, R143, R156 ;  /* 0x0000009c8f9d0220 */ /* 0x000fe20000410000 */
[----:B------:R-:W-:Y:S01]  /*3bf0*/  F2FP.F16.F32.PACK_AB R139, R154, R139 ;  /* 0x0000008b9a8b723e */ /* 0x000fe200000000ff */
[----:B------:R-:W-:Y:S02]  /*3c00*/  HFMA2 R154, -RZ, RZ, 0, 0 ;  /* 0x00000000ff9a7431 */ /* 0x000fe400000001ff */
[--C-:B------:R-:W-:Y:S02]  /*3c10*/  @P4 HADD2.F32 R156, -RZ, R140.reuse.H0_H0 ;  /* 0x2000008cff9c4230 */ /* 0x100fe40000004100 */
[----:B------:R-:W-:Y:S01]  /*3c20*/  FMUL.FTZ R179, R179, UR4 ;  /* 0x00000004b3b37c20 */ /* 0x000fe20008410000 */
[----:B------:R-:W-:Y:S01]  /*3c30*/  FMUL.FTZ R208, R208, UR12 ;  /* 0x0000000cd0d07c20 */ /* 0x000fe20008410000 */
[----:B------:R-:W-:Y:S01]  /*3c40*/  F2FP.F16.F32.PACK_AB R138, R200, R138 ;  /* 0x0000008ac88a723e */ /* 0x000fe200000000ff */
[----:B------:R-:W-:-:S02]  /*3c50*/  @P5 HADD2.F32 R200, -RZ, R140.H1_H1 ;  /* 0x3000008cffc85230 */ /* 0x000fc40000004100 */
[----:B------:R-:W-:Y:S01]  /*3c60*/  @P4 FMUL.FTZ R154, R179, R156 ;  /* 0x0000009cb39a4220 */ /* 0x000fe20000410000 */
[----:B------:R-:W-:Y:S01]  /*3c70*/  FMUL.FTZ R156, R208, UR5 ;  /* 0x00000005d09c7c20 */ /* 0x000fe20008410000 */
[----:B------:R-:W-:Y:S01]  /*3c80*/  FMUL.FTZ R178, R42, R178 ;  /* 0x000000b22ab27220 */ /* 0x000fe20000410000 */
[----:B------:R-:W-:Y:S01]  /*3c90*/  FMUL.FTZ R143, R43, R143 ;  /* 0x0000008f2b8f7220 */ /* 0x000fe20000410000 */
[----:B------:R-:W-:Y:S01]  /*3ca0*/  FMUL.FTZ R203, R38, R203 ;  /* 0x000000cb26cb7220 */ /* 0x000fe20000410000 */
[----:B------:R-:W-:Y:S01]  /*3cb0*/  FMUL.FTZ R140, R156, UR4 ;  /* 0x000000049c8c7c20 */ /* 0x000fe20008410000 */
[----:B------:R-:W-:Y:S01]  /*3cc0*/  MOV R156, RZ ;  /* 0x000000ff009c7202 */ /* 0x000fe20000000f00 */
[----:B------:R-:W-:Y:S01]  /*3cd0*/  FMUL.FTZ R141, R39, R141 ;  /* 0x0000008d278d7220 */ /* 0x000fe20000410000 */
        /* <DEDUP_REMOVED lines=9> */
[----:B------:R-:W-:-:S02]  /*3d70*/  F2FP.F16.F32.PACK_AB R137, R136, R137 ;  /* 0x000000898889723e */ /* 0x000fc400000000ff */
[----:B------:R-:W-:Y:S02]  /*3d80*/  F2FP.F16.F32.PACK_AB R136, R208, R198 ;  /* 0x000000c6d088723e */ /* 0x000fe400000000ff */
[----:B------:R-:W-:Y:S02]  /*3d90*/  F2FP.F16.F32.PACK_AB R143, R143, R178 ;  /* 0x000000b28f8f723e */ /* 0x000fe400000000ff */
[----:B------:R-:W-:Y:S02]  /*3da0*/  F2FP.F16.F32.PACK_AB R142, R199, R142 ;  /* 0x0000008ec78e723e */ /* 0x000fe400000000ff */
[----:B------:R-:W-:Y:S02]  /*3db0*/  F2FP.F16.F32.PACK_AB R141, R141, R203 ;  /* 0x000000cb8d8d723e */ /* 0x000fe400000000ff */
[----:B------:R-:W-:-:S07]  /*3dc0*/  F2FP.F16.F32.PACK_AB R140, R140, R179 ;  /* 0x000000b38c8c723e */ /* 0x000fce00000000ff */
.L_x_10957:
        /* <DEDUP_REMOVED lines=11> */
[C---:B------:R-:W-:Y:S02]  /*3e80*/  LOP3.LUT P2, RZ, R168.reuse, 0xff0000, RZ, 0xc0, !PT ;  /* 0x00ff0000a8ff7812 */ /* 0x040fe4000784c0ff */
[----:B------:R-:W-:Y:S02]  /*3e90*/  CS2R R178, SRZ ;  /* 0x0000000000b27805 */ /* 0x000fe4000001ff00 */
[----:B------:R-:W-:Y:S01]  /*3ea0*/  LOP3.LUT P3, RZ, R168, 0xff000000, RZ, 0xc0, !PT ;  /* 0xff000000a8ff7812 */ /* 0x000fe2000786c0ff */
[----:B------:R-:W-:Y:S01]  /*3eb0*/  FADD.FTZ R137, R187, -R184 ;  /* 0x800000b8bb897221 */ /* 0x000fe20000010000 */
[--C-:B------:R-:W-:Y:S01]  /*3ec0*/  FFMA.FTZ R187, R186, UR13, R145.reuse ;  /* 0x0000000dbabb7c23 */ /* 0x100fe20008010091 */
[----:B------:R-:W-:Y:S01]  /*3ed0*/  FFMA.FTZ R188, R188, UR13, R145 ;  /* 0x0000000dbcbc7c23 */ /* 0x000fe20008010091 */
[----:B------:R-:W-:Y:S01]  /*3ee0*/  LOP3.LUT P4, RZ, R169, 0xff, RZ, 0xc0, !PT ;  /* 0x000000ffa9ff7812 */ /* 0x000fe2000788c0ff */
[----:B------:R-:W-:Y:S01]  /*3ef0*/  FMUL.FTZ R137, R137, UR12 ;  /* 0x0000000c89897c20 */ /* 0x000fe20008410000 */
[----:B------:R-:W-:Y:S01]  /*3f00*/  FADD.FTZ R187, R189, -R187 ;  /* 0x800000bbbdbb7221 */ /* 0x000fe20000010000 */
[----:B------:R-:W-:Y:S01]  /*3f10*/  FFMA.FTZ R190, R190, UR13, R145 ;  /* 0x0000000dbebe7c23 */ /* 0x000fe20008010091 */
[----:B------:R-:W-:Y:S01]  /*3f20*/  LOP3.LUT P5, RZ, R169, 0xff00, RZ, 0xc0, !PT ;  /* 0x0000ff00a9ff7812 */ /* 0x000fe200078ac0ff */
[----:B------:R-:W-:Y:S01]  /*3f30*/  FMUL.FTZ R189, R137, UR5 ;  /* 0x0000000589bd7c20 */ /* 0x000fe20008410000 */
[----:B------:R-:W-:Y:S01]  /*3f40*/  FMUL.FTZ R187, R187, UR12 ;  /* 0x0000000cbbbb7c20 */ /* 0x000fe20008410000 */
[----:B-----5:R-:W-:-:S02]  /*3f50*/  @P2 HADD2.F32 R138, -RZ, R141.H0_H0 ;  /* 0x2000008dff8a2230 */ /* 0x020fc40000004100 */
[----:B------:R-:W-:Y:S01]  /*3f60*/  FFMA.FTZ R136, R182, UR13, R145 ;  /* 0x0000000db6887c23 */ /* 0x000fe20008010091 */
[----:B------:R-:W-:Y:S01]  /*3f70*/  FMUL.FTZ R189, R189, UR4 ;  /* 0x00000004bdbd7c20 */ /* 0x000fe20008410000 */
[----:B------:R-:W-:Y:S01]  /*3f80*/  FMUL.FTZ R139, R187, UR5 ;  /* 0x00000005bb8b7c20 */ /* 0x000fe20008410000 */
[----:B------:R-:W-:Y:S01]  /*3f90*/  FADD.FTZ R190, R193, -R190 ;  /* 0x800000bec1be7221 */ /* 0x000fe20000010000 */
[----:B------:R-:W-:Y:S02]  /*3fa0*/  HFMA2 R182, -RZ, RZ, 0, 0 ;  /* 0x00000000ffb67431 */ /* 0x000fe400000001ff */
[----:B------:R-:W-:Y:S01]  /*3fb0*/  @P2 FMUL.FTZ R178, R189, R138 ;  /* 0x0000008abdb22220 */ /* 0x000fe20000410000 */
[----:B------:R-:W-:Y:S02]  /*3fc0*/  @P3 HADD2.F32 R138, -RZ, R141.H1_H1 ;  /* 0x3000008dff8a3230 */ /* 0x000fe40000004100 */
[----:B------:R-:W-:Y:S01]  /*3fd0*/  FMUL.FTZ R141, R139, UR4 ;  /* 0x000000048b8d7c20 */ /* 0x000fe20008410000 */
[----:B------:R-:W-:-:S02]  /*3fe0*/  @P4 HADD2.F32 R184, -RZ, R142.H0_H0 ;  /* 0x2000008effb84230 */ /* 0x000fc40000004100 */
[----:B------:R-:W-:Y:S01]  /*3ff0*/  FMUL.FTZ R190, R190, UR12 ;  /* 0x0000000cbebe7c20 */ /* 0x000fe20008410000 */
[----:B------:R-:W-:Y:S01]  /*4000*/  FADD.FTZ R136, R185, -R136 ;  /* 0x80000088b9887221 */ /* 0x000fe20000010000 */
[----:B------:R-:W-:Y:S01]  /*4010*/  @P3 FMUL.FTZ R179, R141, R138 ;  /* 0x0000008a8db33220 */ /* 0x000fe20000410000 */
[----:B------:R-:W-:Y:S01]  /*4020*/  FADD.FTZ R138, R191, -R188 ;  /* 0x800000bcbf8a7221 */ /* 0x000fe20000010000 */
[----:B------:R-:W-:Y:S02]  /*4030*/  @P5 HADD2.F32 R185, -RZ, R142.H1_H1 ;  /* 0x3000008effb95230 */ /* 0x000fe40000004100 */
[--C-:B------:R-:W-:Y:S01]  /*4040*/  FFMA.FTZ R192, R192, UR13, R145.reuse ;  /* 0x0000000dc0c07c23 */ /* 0x100fe20008010091 */
[----:B------:R-:W-:Y:S01]  /*4050*/  LOP3.LUT P6, RZ, R169, 0xff0000, RZ, 0xc0, !PT ;  /* 0x00ff0000a9ff7812 */ /* 0x000fe200078cc0ff */
[----:B------:R-:W-:Y:S01]  /*4060*/  FMUL.FTZ R138, R138, UR12 ;  /* 0x0000000c8a8a7c20 */ /* 0x000fe20008410000 */
[----:B------:R-:W-:Y:S01]  /*4070*/  ISETP.GE.U32.AND P0, PT, R168, RZ, PT ;  /* 0x000000ffa800720c */ /* 0x000fe20003f06070 */
[----:B------:R-:W-:Y:S01]  /*4080*/  FADD.FTZ R195, R195, -R192 ;  /* 0x800000c0c3c37221 */ /* 0x000fe20000010000 */
[--C-:B------:R-:W-:Y:S01]  /*4090*/  FFMA.FTZ R194, R194, UR13, R145.reuse ;  /* 0x0000000dc2c27c23 */ /* 0x100fe20008010091 */
[----:B------:R-:W-:Y:S01]  /*40a0*/  FMUL.FTZ R139, R138, UR5 ;  /* 0x000000058a8b7c20 */ /* 0x000fe20008410000 */
[----:B------:R-:W-:Y:S01]  /*40b0*/  ISETP.GE.U32.AND.EX P0, PT, R169, 0x1000000, PT, P0 ;  /* 0x01000000a900780c */ /* 0x000fe20003f06100 */
[----:B------:R-:W-:Y:S01]  /*40c0*/  FFMA.FTZ R181, R181, UR13, R145 ;  /* 0x0000000db5b57c23 */ /* 0x000fe20008010091 */
[----:B------:R-:W-:Y:S01]  /*40d0*/  FADD.FTZ R196, R196, -R194 ;  /* 0x800000c2c4c47221 */ /* 0x000fe20000010000 */
[----:B------:R-:W-:Y:S01]  /*40e0*/  FMUL.FTZ R139, R139, UR4 ;  /* 0x000000048b8b7c20 */ /* 0x000fe20008410000 */
[----:B------:R-:W-:Y:S01]  /*40f0*/  F2FP.F16.F32.PACK_AB R137, R187, R137 ;  /* 0x00000089bb89723e */ /* 0x000fe200000000ff */
[----:B------:R-:W-:Y:S01]  /*4100*/  FADD.FTZ R181, R183, -R181 ;  /* 0x800000b5b7b57221 */ /* 0x000fe20000010000 */
[----:B------:R-:W-:Y:S01]  /*4110*/  FMUL.FTZ R196, R196, UR12 ;  /* 0x0000000cc4c47c20 */ /* 0x000fe20008410000 */
[----:B------:R-:W-:Y:S01]  /*4120*/  @P4 FMUL.FTZ R182, R139, R184 ;  /* 0x000000b88bb64220 */ /* 0x000fe20000410000 */
[----:B------:R-:W-:Y:S01]  /*4130*/  FMUL.FTZ R184, R190, UR5 ;  /* 0x00000005beb87c20 */ /* 0x000fe20008410000 */
[----:B------:R-:W-:Y:S01]  /*4140*/  FMUL.FTZ R139, R48, R139 ;  /* 0x0000008b308b7220 */ /* 0x000fe20000410000 */
[----:B------:R-:W-:-:S02]  /*4150*/  @P6 HADD2.F32 R169, -RZ, R143.H0_H0 ;  /* 0x2000008fffa96230 */ /* 0x000fc40000004100 */
[----:B------:R-:W-:Y:S01]  /*4160*/  FMUL.FTZ R186, R196, UR5 ;  /* 0x00000005c4ba7c20 */ /* 0x000fe20008410000 */
[----:B------:R-:W-:Y:S01]  /*4170*/  FMUL.FTZ R142, R184, UR4 ;  /* 0x00000004b88e7c20 */ /* 0x000fe20008410000 */
[----:B------:R-:W-:Y:S01]  /*4180*/  MOV R184, RZ ;  /* 0x000000ff00b87202 */ /* 0x000fe20000000f00 */
[----:B------:R-:W-:Y:S01]  /*4190*/  FMUL.FTZ R181, R181, UR12 ;  /* 0x0000000cb5b57c20 */ /* 0x000fe20008410000 */
[----:B------:R-:W-:Y:S02]  /*41a0*/  HFMA2 R183, -RZ, RZ, 0, 0 ;  /* 0x00000000ffb77431 */ /* 0x000fe400000001ff */
[----:B------:R-:W-:Y:S01]  /*41b0*/  FMUL.FTZ R188, R49, R142 ;  /* 0x0000008e31bc7220 */ /* 0x000fe20000410000 */
[----:B------:R-:W-:Y:S01]  /*41c0*/  @P5 FMUL.FTZ R184, R142, R185 ;  /* 0x000000b98eb85220 */ /* 0x000fe20000410000 */
[----:B------:R-:W-:Y:S01]  /*41d0*/  FSEL R142, R139, RZ, P4 ;  /* 0x000000ff8b8e7208 */ /* 0x000fe20002000000 */
[----:B------:R-:W-:Y:S01]  /*41e0*/  FMUL.FTZ R139, R195, UR12 ;  /* 0x0000000cc38b7c20 */ /* 0x000fe20008410000 */
[----:B------:R-:W-:Y:S01]  /*41f0*/  LOP3.LUT P4, RZ, R168, 0xff, RZ, 0xc0, !PT ;  /* 0x000000ffa8ff7812 */ /* 0x000fe2000788c0ff */
[----:B------:R-:W-:Y:S01]  /*4200*/  HFMA2 R185, -RZ, RZ, 0, 0 ;  /* 0x00000000ffb97431 */ /* 0x000fe200000001ff */
[----:B------:R-:W-:Y:S01]  /*4210*/  FSEL R188, R188, RZ, P5 ;  /* 0x000000ffbcbc7208 */ /* 0x000fe20002800000 */
[----:B------:R-:W-:Y:S01]  /*4220*/  FMUL.FTZ R136, R136, UR12 ;  /* 0x0000000c88887c20 */ /* 0x000fe20008410000 */
[----:B------:R-:W-:Y:S01]  /*4230*/  LOP3.LUT P5, RZ, R168, 0xff00, RZ, 0xc0, !PT ;  /* 0x0000ff00a8ff7812 */ /* 0x000fe200078ac0ff */
[----:B------:R-:W-:Y:S01]  /*4240*/  FMUL.FTZ R168, R139, UR5 ;  /* 0x000000058ba87c20 */ /* 0x000fe20008410000 */
[----:B------:R-:W-:Y:S01]  /*4250*/  F2FP.F16.F32.PACK_AB R138, R190, R138 ;  /* 0x0000008abe8a723e */ /* 0x000fe200000000ff */
[----:B------:R-:W-:Y:S01]  /*4260*/  FMUL.FTZ R189, R46, R189 ;  /* 0x000000bd2ebd7220 */ /* 0x000fe20000410000 */
[----:B------:R-:W-:Y:S01]  /*4270*/  FMUL.FTZ R141, R47, R141 ;  /* 0x0000008d2f8d7220 */ /* 0x000fe20000410000 */
[----:B------:R-:W-:Y:S01]  /*4280*/  FMUL.FTZ R168, R168, UR4 ;  /* 0x00000004a8a87c20 */ /* 0x000fe20008410000 */
[----:B------:R-:W-:-:S02]  /*4290*/  F2FP.F16.F32.PACK_AB R139, R196, R139 ;  /* 0x0000008bc48b723e */ /* 0x000fc400000000ff */
[----:B------:R-:W-:Y:S01]  /*42a0*/  FSEL R189, R189, RZ, P2 ;  /* 0x000000ffbdbd7208 */ /* 0x000fe20001000000 */
[----:B------:R-:W-:Y:S01]  /*42b0*/  @P6 FMUL.FTZ R185, R168, R169 ;  /* 0x000000a9a8b96220 */ /* 0x000fe20000410000 */
[----:B------:R-:W-:Y:S02]  /*42c0*/  @P0 HADD2.F32 R169, -RZ, R143.H1_H1 ;  /* 0x3000008fffa90230 */ /* 0x000fe40000004100 */
[----:B------:R-:W-:Y:S01]  /*42d0*/  FMUL.FTZ R143, R186, UR4 ;  /* 0x00000004ba8f7c20 */ /* 0x000fe20008410000 */
[----:B------:R-:W-:Y:S01]  /*42e0*/  MOV R186, RZ ;  /* 0x000000ff00ba7202 */ /* 0x000fe20000000f00 */
[--C-:B------:R-:W-:Y:S02]  /*42f0*/  @P4 HADD2.F32 R187, -RZ, R140.reuse.H0_H0 ;  /* 0x2000008cffbb4230 */ /* 0x100fe40000004100 */
[----:B------:R-:W-:Y:S01]  /*4300*/  FMUL.FTZ R168, R50, R168 ;  /* 0x000000a832a87220 */ /* 0x000fe20000410000 */
[----:B------:R-:W-:Y:S01]  /*4310*/  @P0 FMUL.FTZ R186, R143, R169 ;  /* 0x000000a98fba0220 */ /* 0x000fe20000410000 */
[----:B------:R-:W-:Y:S01]  /*4320*/  FMUL.FTZ R169, R181, UR5 ;  /* 0x00000005b5a97c20 */ /* 0x000fe20008410000 */
[----:B------:R-:W-:-:S02]  /*4330*/  @P5 HADD2.F32 R190, -RZ, R140.H1_H1 ;  /* 0x3000008cffbe5230 */ /* 0x000fc40000004100 */
[----:B------:R-:W-:Y:S01]  /*4340*/  FMUL.FTZ R143, R51, R143 ;  /* 0x0000008f338f7220 */ /* 0x000fe20000410000 */
[----:B------:R-:W-:Y:S01]  /*4350*/  FSEL R168, R168, RZ, P6 ;  /* 0x000000ffa8a87208 */ /* 0x000fe20003000000 */
[----:B------:R-:W-:Y:S01]  /*4360*/  FMUL.FTZ R169, R169, UR4 ;  /* 0x00000004a9a97c20 */ /* 0x000fe20008410000 */
[----:B------:R-:W-:Y:S02]  /*4370*/  FSEL R141, R141, RZ, P3 ;  /* 0x000000ff8d8d7208 */ /* 0x000fe40001800000 */
[----:B------:R-:W-:Y:S01]  /*4380*/  FSEL R143, R143, RZ, P0 ;  /* 0x000000ff8f8f7208 */ /* 0x000fe20000000000 */
[----:B------:R-:W-:Y:S01]  /*4390*/  @P4 FMUL.FTZ R183, R169, R187 ;  /* 0x000000bba9b74220 */ /* 0x000fe20000410000 */
[----:B------:R-:W-:Y:S01]  /*43a0*/  FMUL.FTZ R187, R136, UR5 ;  /* 0x0000000588bb7c20 */ /* 0x000fe20008410000 */
[----:B------:R-:W-:Y:S01]  /*43b0*/  FMUL.FTZ R169, R44, R169 ;  /* 0x000000a92ca97220 */ /* 0x000fe20000410000 */
[----:B------:R-:W-:Y:S02]  /*43c0*/  F2FP.F16.F32.PACK_AB R136, R136, R181 ;  /* 0x000000b58888723e */ /* 0x000fe400000000ff */
[----:B------:R-:W-:Y:S01]  /*43d0*/  FMUL.FTZ R140, R187, UR4 ;  /* 0x00000004bb8c7c20 */ /* 0x000fe20008410000 */
[----:B------:R-:W-:-:S02]  /*43e0*/  MOV R187, RZ ;  /* 0x000000ff00bb7202 */ /* 0x000fc40000000f00 */
[----:B------:R-:W-:Y:S01]  /*43f0*/  FSEL R169, R169, RZ, P4 ;  /* 0x000000ffa9a97208 */ /* 0x000fe20002000000 */
[----:B------:R-:W-:Y:S01]  /*4400*/  @P5 FMUL.FTZ R187, R140, R190 ;  /* 0x000000be8cbb5220 */ /* 0x000fe20000410000 */
[----:B------:R-:W-:Y:S01]  /*4410*/  FMUL.FTZ R140, R45, R140 ;  /* 0x0000008c2d8c7220 */ /* 0x000fe20000410000 */
[----:B------:R-:W-:Y:S02]  /*4420*/  F2FP.F16.F32.PACK_AB R143, R143, R168 ;  /* 0x000000a88f8f723e */ /* 0x000fe400000000ff */
[----:B------:R-:W-:Y:S02]  /*4430*/  F2FP.F16.F32.PACK_AB R142, R188, R142 ;  /* 0x0000008ebc8e723e */ /* 0x000fe400000000ff */
[----:B------:R-:W-:Y:S02]  /*4440*/  FSEL R140, R140, RZ, P5 ;  /* 0x000000ff8c8c7208 */ /* 0x000fe40002800000 */
[----:B------:R-:W-:Y:S02]  /*4450*/  F2FP.F16.F32.PACK_AB R141, R141, R189 ;  /* 0x000000bd8d8d723e */ /* 0x000fe400000000ff */
[----:B------:R-:W-:Y:S01]  /*4460*/  F2FP.F16.F32.PACK_AB R140, R140, R169 ;  /* 0x000000a98c8c723e */ /* 0x000fe200000000ff */
[----:B------:R-:W-:Y:S06]  /*4470*/  BRA `(.L_x_10959) ;  /* 0x0000000400747947 */ /* 0x000fec0003800000 */
.L_x_10958:
[--C-:B------:R-:W-:Y:S01]  /*4480*/  FFMA.FTZ R184, R184, UR13, R145.reuse ;  /* 0x0000000db8b87c23 */ /* 0x100fe20008010091 */
[----:B------:R-:W-:Y:S01]  /*4490*/  LOP3.LUT P5, RZ, R168, 0xff0000, RZ, 0xc0, !PT ;  /* 0x00ff0000a8ff7812 */ /* 0x000fe200078ac0ff */
[--C-:B------:R-:W-:Y:S01]  /*44a0*/  FFMA.FTZ R179, R186, UR13, R145.reuse ;  /* 0x0000000dbab37c23 */ /* 0x100fe20008010091 */
[----:B------:R-:W-:Y:S01]  /*44b0*/  LOP3.LUT P4, RZ, R168, 0xff000000, RZ, 0xc0, !PT ;  /* 0xff000000a8ff7812 */ /* 0x000fe2000788c0ff */
[----:B------:R-:W-:Y:S01]  /*44c0*/  FADD.FTZ R184, R187, -R184 ;  /* 0x800000b8bbb87221 */ /* 0x000fe20000010000 */
[----:B------:R-:W-:Y:S01]  /*44d0*/  FFMA.FTZ R197, R182, UR13, R145 ;  /* 0x0000000db6c57c23 */ /* 0x000fe20008010091 */
[----:B------:R-:W-:Y:S01]  /*44e0*/  FADD.FTZ R179, R189, -R179 ;  /* 0x800000b3bdb37221 */ /* 0x000fe20000010000 */
[----:B------:R-:W-:Y:S02]  /*44f0*/  HFMA2 R178, -RZ, RZ, 0, 0 ;  /* 0x00000000ffb27431 */ /* 0x000fe400000001ff */
[----:B------:R-:W-:Y:S01]  /*4500*/  FMUL.FTZ R184, R184, UR12 ;  /* 0x0000000cb8b87c20 */ /* 0x000fe20008410000 */
[----:B------:R-:W-:Y:S01]  /*4510*/  FFMA.FTZ R188, R188, UR13, R145 ;  /* 0x0000000dbcbc7c23 */ /* 0x000fe20008010091 */
[----:B------:R-:W-:Y:S01]  /*4520*/  FMUL.FTZ R179, R179, UR12 ;  /* 0x0000000cb3b37c20 */ /* 0x000fe20008410000 */
[----:B------:R-:W-:Y:S01]  /*4530*/  LOP3.LUT P0, RZ, R169, 0xff, RZ, 0xc0, !PT ;  /* 0x000000ffa9ff7812 */ /* 0x000fe2000780c0ff */
[----:B------:R-:W-:Y:S01]  /*4540*/  FMUL.FTZ R184, R184, UR5 ;  /* 0x00000005b8b87c20 */ /* 0x000fe20008410000 */
[----:B------:R-:W-:Y:S01]  /*4550*/  FADD.FTZ R197, R185, -R197 ;  /* 0x800000c5b9c57221 */ /* 0x000fe20000010000 */
[----:B-----5:R-:W-:-:S02]  /*4560*/  @P5 HADD2.F32 R182, -RZ, R141.H0_H0 ;  /* 0x2000008dffb65230 */ /* 0x020fc40000004100 */
[----:B------:R-:W-:Y:S01]  /*4570*/  FMUL.FTZ R179, R179, UR5 ;  /* 0x00000005b3b37c20 */ /* 0x000fe20008410000 */
[----:B------:R-:W-:Y:S01]  /*4580*/  FMUL.FTZ R189, R184, UR4 ;  /* 0x00000004b8bd7c20 */ /* 0x000fe20008410000 */
[--C-:B------:R-:W-:Y:S01]  /*4590*/  FFMA.FTZ R190, R190, UR13, R145.reuse ;  /* 0x0000000dbebe7c23 */ /* 0x100fe20008010091 */
[----:B------:R-:W-:Y:S01]  /*45a0*/  LOP3.LUT P2, RZ, R169, 0xff00, RZ, 0xc0, !PT ;  /* 0x0000ff00a9ff7812 */ /* 0x000fe2000784c0ff */
[----:B------:R-:W-:Y:S01]  /*45b0*/  FFMA.FTZ R192, R192, UR13, R145 ;  /* 0x0000000dc0c07c23 */ /* 0x000fe20008010091 */
[----:B------:R-:W-:Y:S01]  /*45c0*/  @P5 FMUL.FTZ R178, R182, R189 ;  /* 0x000000bdb6b25220 */ /* 0x000fe20000410000 */
[----:B------:R-:W-:Y:S02]  /*45d0*/  @P4 HADD2.F32 R182, -RZ, R141.H1_H1 ;  /* 0x3000008dffb64230 */ /* 0x000fe40000004100 */
[----:B------:R-:W-:Y:S01]  /*45e0*/  FMUL.FTZ R141, R179, UR4 ;  /* 0x00000004b38d7c20 */ /* 0x000fe20008410000 */
[----:B------:R-:W-:Y:S01]  /*45f0*/  MOV R179, RZ ;  /* 0x000000ff00b37202 */ /* 0x000fe20000000f00 */
[----:B------:R-:W-:-:S02]  /*4600*/  @P0 HADD2.F32 R184, -RZ, R142.H0_H0 ;  /* 0x2000008effb80230 */ /* 0x000fc40000004100 */
[----:B------:R-:W-:Y:S01]  /*4610*/  FADD.FTZ R193, R193, -R190 ;  /* 0x800000bec1c17221 */ /* 0x000fe20000010000 */
[----:B------:R-:W-:Y:S01]  /*4620*/  @P4 FMUL.FTZ R179, R182, R141 ;  /* 0x0000008db6b34220 */ /* 0x000fe20000410000 */
[----:B------:R-:W-:Y:S01]  /*4630*/  FADD.FTZ R182, R191, -R188 ;  /* 0x800000bcbfb67221 */ /* 0x000fe20000010000 */
[----:B------:R-:W-:Y:S01]  /*4640*/  LOP3.LUT P3, RZ, R169, 0xff0000, RZ, 0xc0, !PT ;  /* 0x00ff0000a9ff7812 */ /* 0x000fe2000786c0ff */
[--C-:B------:R-:W-:Y:S01]  /*4650*/  FFMA.FTZ R194, R194, UR13, R145.reuse ;  /* 0x0000000dc2c27c23 */ /* 0x100fe20008010091 */
[----:B------:R-:W-:Y:S01]  /*4660*/  FFMA.FTZ R181, R181, UR13, R145 ;  /* 0x0000000db5b57c23 */ /* 0x000fe20008010091 */
[----:B------:R-:W-:Y:S01]  /*4670*/  FMUL.FTZ R182, R182, UR12 ;  /* 0x0000000cb6b67c20 */ /* 0x000fe20008410000 */
[----:B------:R-:W-:Y:S02]  /*4680*/  @P2 HADD2.F32 R186, -RZ, R142.H1_H1 ;  /* 0x3000008effba2230 */ /* 0x000fe40000004100 */
[----:B------:R-:W-:Y:S01]  /*4690*/  FADD.FTZ R196, R196, -R194 ;  /* 0x800000c2c4c47221 */ /* 0x000fe20000010000 */
[----:B------:R-:W-:Y:S01]  /*46a0*/  FADD.FTZ R181, R183, -R181 ;  /* 0x800000b5b7b57221 */ /* 0x000fe20000010000 */
[----:B------:R-:W-:Y:S01]  /*46b0*/  FMUL.FTZ R182, R182, UR5 ;  /* 0x00000005b6b67c20 */ /* 0x000fe20008410000 */
[----:B------:R-:W-:-:S02]  /*46c0*/  HFMA2 R183, -RZ, RZ, 0, 0 ;  /* 0x00000000ffb77431 */ /* 0x000fc400000001ff */
[----:B------:R-:W-:Y:S01]  /*46d0*/  FMUL.FTZ R196, R196, UR12 ;  /* 0x0000000cc4c47c20 */ /* 0x000fe20008410000 */
[----:B------:R-:W-:Y:S01]  /*46e0*/  FMUL.FTZ R181, R181, UR12 ;  /* 0x0000000cb5b57c20 */ /* 0x000fe20008410000 */
[----:B------:R-:W-:Y:S01]  /*46f0*/  FMUL.FTZ R185, R182, UR4 ;  /* 0x00000004b6b97c20 */ /* 0x000fe20008410000 */
[----:B------:R-:W-:Y:S02]  /*4700*/  HFMA2 R182, -RZ, RZ, 0, 0 ;  /* 0x00000000ffb67431 */ /* 0x000fe400000001ff */
[----:B------:R-:W-:Y:S02]  /*4710*/  @P3 HADD2.F32 R187, -RZ, R143.H0_H0 ;  /* 0x2000008fffbb3230 */ /* 0x000fe40000004100 */
[----:B------:R-:W-:Y:S01]  /*4720*/  FMUL.FTZ R196, R196, UR5 ;  /* 0x00000005c4c47c20 */ /* 0x000fe20008410000 */
[----:B------:R-:W-:Y:S01]  /*4730*/  FMUL.FTZ R188, R48, R185 ;  /* 0x000000b930bc7220 */ /* 0x000fe20000410000 */
[----:B------:R-:W-:Y:S01]  /*4740*/  FMUL.FTZ R181, R181, UR5 ;  /* 0x00000005b5b57c20 */ /* 0x000fe20008410000 */
[----:B------:R-:W-:Y:S01]  /*4750*/  FMUL.FTZ R189, R46, R189 ;  /* 0x000000bd2ebd7220 */ /* 0x000fe20000410000 */
[----:B------:R-:W-:Y:S01]  /*4760*/  @P0 FMUL.FTZ R182, R184, R185 ;  /* 0x000000b9b8b60220 */ /* 0x000fe20000410000 */
[----:B------:R-:W-:Y:S01]  /*4770*/  FMUL.FTZ R184, R193, UR12 ;  /* 0x0000000cc1b87c20 */ /* 0x000fe20008410000 */
[----:B------:R-:W-:Y:S01]  /*4780*/  FSEL R188, R188, RZ, P0 ;  /* 0x000000ffbcbc7208 */ /* 0x000fe20000000000 */
[----:B------:R-:W-:Y:S01]  /*4790*/  HFMA2 R185, -RZ, RZ, 0, 0 ;  /* 0x00000000ffb97431 */ /* 0x000fe200000001ff */
[----:B------:R-:W-:Y:S01]  /*47a0*/  ISETP.GE.U32.AND P0, PT, R168, RZ, PT ;  /* 0x000000ffa800720c */ /* 0x000fe20003f06070 */
[----:B------:R-:W-:Y:S01]  /*47b0*/  FMUL.FTZ R184, R184, UR5 ;  /* 0x00000005b8b87c20 */ /* 0x000fe20008410000 */
[----:B------:R-:W-:Y:S01]  /*47c0*/  FMUL.FTZ R141, R47, R141 ;  /* 0x0000008d2f8d7220 */ /* 0x000fe20000410000 */
[----:B------:R-:W-:-:S02]  /*47d0*/  FSEL R189, R189, RZ, P5 ;  /* 0x000000ffbdbd7208 */ /* 0x000fc40002800000 */
[----:B------:R-:W-:Y:S01]  /*47e0*/  FMUL.FTZ R142, R184, UR4 ;  /* 0x00000004b88e7c20 */ /* 0x000fe20008410000 */
[----:B------:R-:W-:Y:S02]  /*47f0*/  MOV R184, RZ ;  /* 0x000000ff00b87202 */ /* 0x000fe40000000f00 */
[----:B------:R-:W-:Y:S01]  /*4800*/  ISETP.GE.U32.AND.EX P0, PT, R169, 0x1000000, PT, P0 ;  /* 0x01000000a900780c */ /* 0x000fe20003f06100 */
[-C--:B------:R-:W-:Y:S01]  /*4810*/  @P2 FMUL.FTZ R184, R186, R142.reuse ;  /* 0x0000008ebab82220 */ /* 0x080fe20000410000 */
[----:B------:R-:W-:Y:S01]  /*4820*/  FADD.FTZ R186, R195, -R192 ;  /* 0x800000c0c3ba7221 */ /* 0x000fe20000010000 */
[----:B------:R-:W-:Y:S01]  /*4830*/  FMUL.FTZ R142, R49, R142 ;  /* 0x0000008e318e7220 */ /* 0x000fe20000410000 */
[----:B------:R-:W-:Y:S02]  /*4840*/  FSEL R141, R141, RZ, P4 ;  /* 0x000000ff8d8d7208 */ /* 0x000fe40002000000 */
[----:B------:R-:W-:Y:S02]  /*4850*/  FMUL.FTZ R186, R186, UR12 ;  /* 0x0000000cbaba7c20 */ /* 0x000fe40008410000 */
[----:B------:R-:W-:-:S02]  /*4860*/  FSEL R142, R142, RZ, P2 ;  /* 0x000000ff8e8e7208 */ /* 0x000fc40001000000 */
[----:B------:R-:W-:Y:S01]  /*4870*/  FMUL.FTZ R186, R186, UR5 ;  /* 0x00000005baba7c20 */ /* 0x000fe20008410000 */
[----:B------:R-:W-:Y:S02]  /*4880*/  LOP3.LUT P2, RZ, R168, 0xff, RZ, 0xc0, !PT ;  /* 0x000000ffa8ff7812 */ /* 0x000fe4000784c0ff */
[----:B------:R-:W-:Y:S01]  /*4890*/  F2FP.F16.F32.PACK_AB R142, R142, R188 ;  /* 0x000000bc8e8e723e */ /* 0x000fe200000000ff */
[----:B------:R-:W-:Y:S01]  /*48a0*/  FMUL.FTZ R186, R186, UR4 ;  /* 0x00000004baba7c20 */ /* 0x000fe20008410000 */
[----:B------:R-:W-:-:S03]  /*48b0*/  F2FP.F16.F32.PACK_AB R141, R141, R189 ;  /* 0x000000bd8d8d723e */ /* 0x000fc600000000ff */
[-C--:B------:R-:W-:Y:S01]  /*48c0*/  @P3 FMUL.FTZ R185, R187, R186.reuse ;  /* 0x000000babbb93220 */ /* 0x080fe20000410000 */
[----:B------:R-:W-:Y:S01]  /*48d0*/  FMUL.FTZ R186, R50, R186 ;  /* 0x000000ba32ba7220 */ /* 0x000fe20000410000 */
[----:B------:R-:W-:-:S04]  /*48e0*/  FMUL.FTZ R187, R197, UR12 ;  /* 0x0000000cc5bb7c20 */ /* 0x000fc80008410000 */
[----:B------:R-:W-:Y:S01]  /*48f0*/  FSEL R169, R186, RZ, P3 ;  /* 0x000000ffbaa97208 */ /* 0x000fe20001800000 */
[----:B------:R-:W-:Y:S01]  /*4900*/  FMUL.FTZ R187, R187, UR5 ;  /* 0x00000005bbbb7c20 */ /* 0x000fe20008410000 */
[----:B------:R-:W-:Y:S01]  /*4910*/  LOP3.LUT P3, RZ, R168, 0xff00, RZ, 0xc0, !PT ;  /* 0x0000ff00a8ff7812 */ /* 0x000fe2000786c0ff */
[----:B------:R-:W-:Y:S02]  /*4920*/  @P0 HADD2.F32 R168, -RZ, R143.H1_H1 ;  /* 0x3000008fffa80230 */ /* 0x000fe40000004100 */
[----:B------:R-:W-:Y:S01]  /*4930*/  FMUL.FTZ R143, R196, UR4 ;  /* 0x00000004c48f7c20 */ /* 0x000fe20008410000 */
[----:B------:R-:W-:-:S03]  /*4940*/  MOV R186, RZ ;  /* 0x000000ff00ba7202 */ /* 0x000fc60000000f00 */
[-C--:B------:R-:W-:Y:S01]  /*4950*/  @P0 FMUL.FTZ R186, R168, R143.reuse ;  /* 0x0000008fa8ba0220 */ /* 0x080fe20000410000 */
[----:B------:R-:W-:Y:S01]  /*4960*/  FMUL.FTZ R168, R181, UR4 ;  /* 0x00000004b5a87c20 */ /* 0x000fe20008410000 */
[----:B------:R-:W-:Y:S02]  /*4970*/  @P2 HADD2.F32 R181, -RZ, R140.H0_H0 ;  /* 0x2000008cffb52230 */ /* 0x000fe40000004100 */
[----:B------:R-:W-:-:S03]  /*4980*/  FMUL.FTZ R143, R51, R143 ;  /* 0x0000008f338f7220 */ /* 0x000fc60000410000 */
[-C--:B------:R-:W-:Y:S01]  /*4990*/  @P2 FMUL.FTZ R183, R181, R168.reuse ;  /* 0x000000a8b5b72220 */ /* 0x080fe20000410000 */
[----:B------:R-:W-:Y:S02]  /*49a0*/  @P3 HADD2.F32 R181, -RZ, R140.H1_H1 ;  /* 0x3000008cffb53230 */ /* 0x000fe40000004100 */
[----:B------:R-:W-:Y:S01]  /*49b0*/  FMUL.FTZ R140, R187, UR4 ;  /* 0x00000004bb8c7c20 */ /* 0x000fe20008410000 */
[----:B------:R-:W-:Y:S01]  /*49c0*/  MOV R187, RZ ;  /* 0x000000ff00bb7202 */ /* 0x000fe20000000f00 */
[----:B------:R-:W-:Y:S01]  /*49d0*/  FMUL.FTZ R168, R44, R168 ;  /* 0x000000a82ca87220 */ /* 0x000fe20000410000 */
[----:B------:R-:W-:Y:S01]  /*49e0*/  FSEL R143, R143, RZ, P0 ;  /* 0x000000ff8f8f7208 */ /* 0x000fe20000000000 */
[-C--:B------:R-:W-:Y:S01]  /*49f0*/  @P3 FMUL.FTZ R187, R181, R140.reuse ;  /* 0x0000008cb5bb3220 */ /* 0x080fe20000410000 */
[----:B------:R-:W-:Y:S02]  /*4a00*/  FMUL.FTZ R140, R45, R140 ;  /* 0x0000008c2d8c7220 */ /* 0x000fe40000410000 */
[----:B------:R-:W-:-:S02]  /*4a10*/  FSEL R168, R168, RZ, P2 ;  /* 0x000000ffa8a87208 */ /* 0x000fc40001000000 */
[----:B------:R-:W-:Y:S02]  /*4a20*/  F2FP.F16.F32.PACK_AB R143, R143, R169 ;  /* 0x000000a98f8f723e */ /* 0x000fe400000000ff */
[----:B------:R-:W-:-:S04]  /*4a30*/  FSEL R140, R140, RZ, P3 ;  /* 0x000000ff8c8c7208 */ /* 0x000fc80001800000 */
[----:B------:R-:W-:-:S07]  /*4a40*/  F2FP.F16.F32.PACK_AB R140, R140, R168 ;  /* 0x000000a88c8c723e */ /* 0x000fce00000000ff */
.L_x_10959:
        /* <DEDUP_REMOVED lines=15> */
[--C-:B------:R-:W-:Y:S01]  /*4b40*/  FFMA.FTZ R136, R162, UR13, R145.reuse ;  /* 0x0000000da2887c23 */ /* 0x100fe20008010091 */
[----:B------:R-:W-:Y:S01]  /*4b50*/  FADD.FTZ R167, R167, -R166 ;  /* 0x800000a6a7a77221 */ /* 0x000fe20000010000 */
[----:B------:R-:W-:Y:S01]  /*4b60*/  CS2R R162, SRZ ;  /* 0x0000000000a27805 */ /* 0x000fe2000001ff00 */
[----:B------:R-:W-:Y:S01]  /*4b70*/  FMUL.FTZ R137, R137, UR12 ;  /* 0x0000000c89897c20 */ /* 0x000fe20008410000 */
[----:B------:R-:W-:Y:S01]  /*4b80*/  FFMA.FTZ R170, R170, UR13, R145 ;  /* 0x0000000daaaa7c23 */ /* 0x000fe20008010091 */
[----:B------:R-:W-:Y:S01]  /*4b90*/  FMUL.FTZ R167, R167, UR12 ;  /* 0x0000000ca7a77c20 */ /* 0x000fe20008410000 */
[----:B------:R-:W-:Y:S01]  /*4ba0*/  LOP3.LUT P4, RZ, R161, 0xff, RZ, 0xc0, !PT ;  /* 0x000000ffa1ff7812 */ /* 0x000fe2000788c0ff */
[----:B------:R-:W-:Y:S01]  /*4bb0*/  FMUL.FTZ R168, R137, UR5 ;  /* 0x0000000589a87c20 */ /* 0x000fe20008410000 */
[----:B------:R-:W-:Y:S01]  /*4bc0*/  LOP3.LUT P5, RZ, R161, 0xff00, RZ, 0xc0, !PT ;  /* 0x0000ff00a1ff7812 */ /* 0x000fe200078ac0ff */
[----:B-----5:R-:W-:-:S02]  /*4bd0*/  @P2 HADD2.F32 R138, -RZ, R141.H0_H0 ;  /* 0x2000008dff8a2230 */ /* 0x020fc40000004100 */
[----:B------:R-:W-:Y:S01]  /*4be0*/  FMUL.FTZ R139, R167, UR5 ;  /* 0x00000005a78b7c20 */ /* 0x000fe20008410000 */
[----:B------:R-:W-:Y:S01]  /*4bf0*/  FMUL.FTZ R168, R168, UR4 ;  /* 0x00000004a8a87c20 */ /* 0x000fe20008410000 */
[----:B------:R-:W-:Y:S01]  /*4c00*/  FADD.FTZ R136, R164, -R136 ;  /* 0x80000088a4887221 */ /* 0x000fe20000010000 */
[----:B------:R-:W-:Y:S02]  /*4c10*/  HFMA2 R164, -RZ, RZ, 0, 0 ;  /* 0x00000000ffa47431 */ /* 0x000fe400000001ff */
[----:B------:R-:W-:Y:S01]  /*4c20*/  FFMA.FTZ R174, R174, UR13, R145 ;  /* 0x0000000daeae7c23 */ /* 0x000fe20008010091 */
[----:B------:R-:W-:Y:S01]  /*4c30*/  @P2 FMUL.FTZ R162, R168, R138 ;  /* 0x0000008aa8a22220 */ /* 0x000fe20000410000 */
[----:B------:R-:W-:Y:S02]  /*4c40*/  @P3 HADD2.F32 R138, -RZ, R141.H1_H1 ;  /* 0x3000008dff8a3230 */ /* 0x000fe40000004100 */
[----:B------:R-:W-:Y:S01]  /*4c50*/  FMUL.FTZ R141, R139, UR4 ;  /* 0x000000048b8d7c20 */ /* 0x000fe20008410000 */
[----:B------:R-:W-:Y:S01]  /*4c60*/  LOP3.LUT P6, RZ, R161, 0xff0000, RZ, 0xc0, !PT ;  /* 0x00ff0000a1ff7812 */ /* 0x000fe200078cc0ff */
[----:B------:R-:W-:-:S02]  /*4c70*/  @P4 HADD2.F32 R165, -RZ, R142.H0_H0 ;  /* 0x2000008effa54230 */ /* 0x000fc40000004100 */
[----:B------:R-:W-:Y:S01]  /*4c80*/  FADD.FTZ R175, R175, -R174 ;  /* 0x800000aeafaf7221 */ /* 0x000fe20000010000 */
[----:B------:R-:W-:Y:S01]  /*4c90*/  @P3 FMUL.FTZ R163, R141, R138 ;  /* 0x0000008a8da33220 */ /* 0x000fe20000410000 */
[----:B------:R-:W-:Y:S01]  /*4ca0*/  FADD.FTZ R138, R171, -R170 ;  /* 0x800000aaab8a7221 */ /* 0x000fe20000010000 */
[--C-:B------:R-:W-:Y:S01]  /*4cb0*/  FFMA.FTZ R170, R172, UR13, R145.reuse ;  /* 0x0000000dacaa7c23 */ /* 0x100fe20008010091 */
[----:B------:R-:W-:Y:S01]  /*4cc0*/  @P5 HADD2.F32 R166, -RZ, R142.H1_H1 ;  /* 0x3000008effa65230 */ /* 0x000fe20000004100 */
[----:B------:R-:W-:Y:S01]  /*4cd0*/  ISETP.GE.U32.AND P0, PT, R160, RZ, PT ;  /* 0x000000ffa000720c */ /* 0x000fe20003f06070 */
[----:B------:R-:W-:Y:S01]  /*4ce0*/  FMUL.FTZ R138, R138, UR12 ;  /* 0x0000000c8a8a7c20 */ /* 0x000fe20008410000 */
[----:B------:R-:W-:Y:S01]  /*4cf0*/  FADD.FTZ R170, R173, -R170 ;  /* 0x800000aaadaa7221 */ /* 0x000fe20000010000 */
[----:B------:R-:W-:Y:S01]  /*4d00*/  FFMA.FTZ R176, R176, UR13, R145 ;  /* 0x0000000db0b07c23 */ /* 0x000fe20008010091 */
[----:B------:R-:W-:Y:S01]  /*4d10*/  ISETP.GE.U32.AND.EX P0, PT, R161, 0x1000000, PT, P0 ;  /* 0x01000000a100780c */ /* 0x000fe20003f06100 */
[----:B------:R-:W-:Y:S01]  /*4d20*/  FMUL.FTZ R139, R138, UR5 ;  /* 0x000000058a8b7c20 */ /* 0x000fe20008410000 */
[----:B------:R-:W-:Y:S01]  /*4d30*/  FMUL.FTZ R170, R170, UR12 ;  /* 0x0000000caaaa7c20 */ /* 0x000fe20008410000 */
[----:B------:R-:W-:Y:S01]  /*4d40*/  FADD.FTZ R177, R177, -R176 ;  /* 0x800000b0b1b17221 */ /* 0x000fe20000010000 */
[----:B------:R-:W-:-:S02]  /*4d50*/  @P6 HADD2.F32 R161, -RZ, R143.H0_H0 ;  /* 0x2000008fffa16230 */ /* 0x000fc40000004100 */
[----:B------:R-:W-:Y:S01]  /*4d60*/  FMUL.FTZ R139, R139, UR4 ;  /* 0x000000048b8b7c20 */ /* 0x000fe20008410000 */
[----:B------:R-:W-:Y:S01]  /*4d70*/  FFMA.FTZ R158, R158, UR13, R145 ;  /* 0x0000000d9e9e7c23 */ /* 0x000fe20008010091 */
[----:B------:R-:W-:Y:S01]  /*4d80*/  FMUL.FTZ R177, R177, UR12 ;  /* 0x0000000cb1b17c20 */ /* 0x000fe20008410000 */
[----:B------:R-:W-:Y:S01]  /*4d90*/  F2FP.F16.F32.PACK_AB R137, R167, R137 ;  /* 0x00000089a789723e */ /* 0x000fe200000000ff */
[----:B------:R-:W-:Y:S01]  /*4da0*/  @P4 FMUL.FTZ R164, R139, R165 ;  /* 0x000000a58ba44220 */ /* 0x000fe20000410000 */
[----:B------:R-:W-:Y:S01]  /*4db0*/  FMUL.FTZ R165, R170, UR5 ;  /* 0x00000005aaa57c20 */ /* 0x000fe20008410000 */
[----:B------:R-:W-:Y:S01]  /*4dc0*/  FMUL.FTZ R139, R56, R139 ;  /* 0x0000008b388b7220 */ /* 0x000fe20000410000 */
[----:B------:R-:W-:Y:S01]  /*4dd0*/  FADD.FTZ R159, R159, -R158 ;  /* 0x8000009e9f9f7221 */ /* 0x000fe20000010000 */
[----:B------:R-:W-:Y:S01]  /*4de0*/  FMUL.FTZ R136, R136, UR12 ;  /* 0x0000000c88887c20 */ /* 0x000fe20008410000 */
[----:B------:R-:W-:Y:S01]  /*4df0*/  FMUL.FTZ R142, R165, UR4 ;  /* 0x00000004a58e7c20 */ /* 0x000fe20008410000 */
[----:B------:R-:W-:Y:S01]  /*4e00*/  MOV R165, RZ ;  /* 0x000000ff00a57202 */ /* 0x000fe20000000f00 */
[----:B------:R-:W-:Y:S01]  /*4e10*/  FMUL.FTZ R159, R159, UR12 ;  /* 0x0000000c9f9f7c20 */ /* 0x000fe20008410000 */
[----:B------:R-:W-:Y:S01]  /*4e20*/  F2FP.F16.F32.PACK_AB R138, R170, R138 ;  /* 0x0000008aaa8a723e */ /* 0x000fe200000000ff */
[----:B------:R-:W-:Y:S01]  /*4e30*/  FMUL.FTZ R169, R57, R142 ;  /* 0x0000008e39a97220 */ /* 0x000fe20000410000 */
[----:B------:R-:W-:Y:S01]  /*4e40*/  @P5 FMUL.FTZ R165, R142, R166 ;  /* 0x000000a68ea55220 */ /* 0x000fe20000410000 */
[----:B------:R-:W-:Y:S01]  /*4e50*/  FSEL R142, R139, RZ, P4 ;  /* 0x000000ff8b8e7208 */ /* 0x000fe20002000000 */
[----:B------:R-:W-:Y:S01]  /*4e60*/  FMUL.FTZ R139, R175, UR12 ;  /* 0x0000000caf8b7c20 */ /* 0x000fe20008410000 */
[C---:B------:R-:W-:Y:S01]  /*4e70*/  LOP3.LUT P4, RZ, R160.reuse, 0xff, RZ, 0xc0, !PT ;  /* 0x000000ffa0ff7812 */ /* 0x040fe2000788c0ff */
[----:B------:R-:W-:Y:S01]  /*4e80*/  HFMA2 R166, -RZ, RZ, 0, 0 ;  /* 0x00000000ffa67431 */ /* 0x000fe200000001ff */
[----:B------:R-:W-:Y:S01]  /*4e90*/  FSEL R169, R169, RZ, P5 ;  /* 0x000000ffa9a97208 */ /* 0x000fe20002800000 */
[----:B------:R-:W-:Y:S01]  /*4ea0*/  FMUL.FTZ R158, R159, UR5 ;  /* 0x000000059f9e7c20 */ /* 0x000fe20008410000 */
[----:B------:R-:W-:Y:S01]  /*4eb0*/  LOP3.LUT P5, RZ, R160, 0xff00, RZ, 0xc0, !PT ;  /* 0x0000ff00a0ff7812 */ /* 0x000fe200078ac0ff */
[----:B------:R-:W-:Y:S01]  /*4ec0*/  FMUL.FTZ R160, R139, UR5 ;  /* 0x000000058ba07c20 */ /* 0x000fe20008410000 */
[----:B------:R-:W-:Y:S01]  /*4ed0*/  FMUL.FTZ R168, R54, R168 ;  /* 0x000000a836a87220 */ /* 0x000fe20000410000 */
[----:B------:R-:W-:Y:S01]  /*4ee0*/  FMUL.FTZ R158, R158, UR4 ;  /* 0x000000049e9e7c20 */ /* 0x000fe20008410000 */
[----:B------:R-:W-:Y:S01]  /*4ef0*/  FMUL.FTZ R141, R55, R141 ;  /* 0x0000008d378d7220 */ /* 0x000fe20000410000 */
[----:B------:R-:W-:Y:S01]  /*4f00*/  FMUL.FTZ R160, R160, UR4 ;  /* 0x00000004a0a07c20 */ /* 0x000fe20008410000 */
[----:B------:R-:W-:-:S02]  /*4f10*/  F2FP.F16.F32.PACK_AB R139, R177, R139 ;  /* 0x0000008bb18b723e */ /* 0x000fc400000000ff */
[----:B------:R-:W-:Y:S01]  /*4f20*/  FSEL R168, R168, RZ, P2 ;  /* 0x000000ffa8a87208 */ /* 0x000fe20001000000 */
[----:B------:R-:W-:Y:S01]  /*4f30*/  @P6 FMUL.FTZ R166, R160, R161 ;  /* 0x000000a1a0a66220 */ /* 0x000fe20000410000 */
[----:B------:R-:W-:Y:S01]  /*4f40*/  FMUL.FTZ R171, R58, R160 ;  /* 0x000000a03aab7220 */ /* 0x000fe20000410000 */
[----:B------:R-:W-:Y:S01]  /*4f50*/  FMUL.FTZ R160, R177, UR5 ;  /* 0x00000005b1a07c20 */ /* 0x000fe20008410000 */
[----:B------:R-:W-:Y:S01]  /*4f60*/  @P0 HADD2.F32 R161, -RZ, R143.H1_H1 ;  /* 0x3000008fffa10230 */ /* 0x000fe20000004100 */
[----:B------:R-:W-:Y:S01]  /*4f70*/  FSEL R141, R141, RZ, P3 ;  /* 0x000000ff8d8d7208 */ /* 0x000fe20001800000 */
[--C-:B------:R-:W-:Y:S02]  /*4f80*/  @P4 HADD2.F32 R167, -RZ, R140.reuse.H0_H0 ;  /* 0x2000008cffa74230 */ /* 0x100fe40000004100 */
[----:B------:R-:W-:Y:S01]  /*4f90*/  FMUL.FTZ R143, R160, UR4 ;  /* 0x00000004a08f7c20 */ /* 0x000fe20008410000 */
[----:B------:R-:W-:Y:S01]  /*4fa0*/  MOV R160, RZ ;  /* 0x000000ff00a07202 */ /* 0x000fe20000000f00 */
[----:B------:R-:W-:Y:S01]  /*4fb0*/  @P5 HADD2.F32 R170, -RZ, R140.H1_H1 ;  /* 0x3000008cffaa5230 */ /* 0x000fe20000004100 */
[----:B------:R-:W-:Y:S01]  /*4fc0*/  FSEL R171, R171, RZ, P6 ;  /* 0x000000ffabab7208 */ /* 0x000fe20003000000 */
[----:B------:R-:W-:Y:S01]  /*4fd0*/  @P0 FMUL.FTZ R160, R143, R161 ;  /* 0x000000a18fa00220 */ /* 0x000fe20000410000 */
[----:B------:R-:W-:-:S02]  /*4fe0*/  HFMA2 R161, -RZ, RZ, 0, 0 ;  /* 0x00000000ffa17431 */ /* 0x000fc400000001ff */
[----:B------:R-:W-:Y:S01]  /*4ff0*/  FMUL.FTZ R143, R59, R143 ;  /* 0x0000008f3b8f7220 */ /* 0x000fe20000410000 */
[----:B------:R-:W-:Y:S02]  /*5000*/  F2FP.F16.F32.PACK_AB R142, R169, R142 ;  /* 0x0000008ea98e723e */ /* 0x000fe400000000ff */
[----:B------:R-:W-:Y:S01]  /*5010*/  F2FP.F16.F32.PACK_AB R141, R141, R168 ;  /* 0x000000a88d8d723e */ /* 0x000fe200000000ff */
[----:B------:R-:W-:Y:S01]  /*5020*/  @P4 FMUL.FTZ R161, R158, R167 ;  /* 0x000000a79ea14220 */ /* 0x000fe20000410000 */
[----:B------:R-:W-:Y:S01]  /*5030*/  FMUL.FTZ R167, R136, UR5 ;  /* 0x0000000588a77c20 */ /* 0x000fe20008410000 */
[----:B------:R-:W-:Y:S01]  /*5040*/  FMUL.FTZ R158, R52, R158 ;  /* 0x0000009e349e7220 */ /* 0x000fe20000410000 */
[----:B------:R-:W-:Y:S02]  /*5050*/  FSEL R143, R143, RZ, P0 ;  /* 0x000000ff8f8f7208 */ /* 0x000fe40000000000 */
[----:B------:R-:W-:Y:S01]  /*5060*/  FMUL.FTZ R140, R167, UR4 ;  /* 0x00000004a78c7c20 */ /* 0x000fe20008410000 */
[----:B------:R-:W-:-:S02]  /*5070*/  MOV R167, RZ ;  /* 0x000000ff00a77202 */ /* 0x000fc40000000f00 */
[----:B------:R-:W-:Y:S01]  /*5080*/  FSEL R158, R158, RZ, P4 ;  /* 0x000000ff9e9e7208 */ /* 0x000fe20002000000 */
[----:B------:R-:W-:Y:S01]  /*5090*/  @P5 FMUL.FTZ R167, R140, R170 ;  /* 0x000000aa8ca75220 */ /* 0x000fe20000410000 */
[----:B------:R-:W-:Y:S01]  /*50a0*/  FMUL.FTZ R140, R53, R140 ;  /* 0x0000008c358c7220 */ /* 0x000fe20000410000 */
[----:B------:R-:W-:Y:S02]  /*50b0*/  F2FP.F16.F32.PACK_AB R136, R136, R159 ;  /* 0x0000009f8888723e */ /* 0x000fe400000000ff */
[----:B------:R-:W-:Y:S02]  /*50c0*/  F2FP.F16.F32.PACK_AB R143, R143, R171 ;  /* 0x000000ab8f8f723e */ /* 0x000fe400000000ff */
[----:B------:R-:W-:-:S04]  /*50d0*/  FSEL R140, R140, RZ, P5 ;  /* 0x000000ff8c8c7208 */ /* 0x000fc80002800000 */
[----:B------:R-:W-:Y:S01]  /*50e0*/  F2FP.F16.F32.PACK_AB R140, R140, R158 ;  /* 0x0000009e8c8c723e */ /* 0x000fe200000000ff */
[----:B------:R-:W-:Y:S06]  /*50f0*/  BRA `(.L_x_10961) ;  /* 0x0000000400707947 */ /* 0x000fec0003800000 */
.L_x_10960:
[--C-:B------:R-:W-:Y:S01]  /*5100*/  FFMA.FTZ R163, R163, UR13, R145.reuse ;  /* 0x0000000da3a37c23 */ /* 0x100fe20008010091 */
[----:B------:R-:W-:Y:S01]  /*5110*/  LOP3.LUT P5, RZ, R160, 0xff0000, RZ, 0xc0, !PT ;  /* 0x00ff0000a0ff7812 */ /* 0x000fe200078ac0ff */
[--C-:B------:R-:W-:Y:S01]  /*5120*/  FFMA.FTZ R168, R162, UR13, R145.reuse ;  /* 0x0000000da2a87c23 */ /* 0x100fe20008010091 */
[----:B------:R-:W-:Y:S01]  /*5130*/  FFMA.FTZ R166, R166, UR13, R145 ;  /* 0x0000000da6a67c23 */ /* 0x000fe20008010091 */
[----:B------:R-:W-:Y:S01]  /*5140*/  FADD.FTZ R163, R165, -R163 ;  /* 0x800000a3a5a37221 */ /* 0x000fe20000010000 */
[----:B------:R-:W-:Y:S01]  /*5150*/  HFMA2 R162, -RZ, RZ, 0, 0 ;  /* 0x00000000ffa27431 */ /* 0x000fe200000001ff */
[----:B------:R-:W-:Y:S01]  /*5160*/  LOP3.LUT P4, RZ, R160, 0xff000000, RZ, 0xc0, !PT ;  /* 0xff000000a0ff7812 */ /* 0x000fe2000788c0ff */
[----:B------:R-:W-:Y:S01]  /*5170*/  FADD.FTZ R167, R167, -R166 ;  /* 0x800000a6a7a77221 */ /* 0x000fe20000010000 */
[----:B------:R-:W-:Y:S01]  /*5180*/  FMUL.FTZ R163, R163, UR12 ;  /* 0x0000000ca3a37c20 */ /* 0x000fe20008410000 */
[----:B------:R-:W-:Y:S01]  /*5190*/  FADD.FTZ R168, R164, -R168 ;  /* 0x800000a8a4a87221 */ /* 0x000fe20000010000 */
[--C-:B------:R-:W-:Y:S01]  /*51a0*/  FFMA.FTZ R170, R170, UR13, R145.reuse ;  /* 0x0000000daaaa7c23 */ /* 0x100fe20008010091 */
[----:B------:R-:W-:Y:S01]  /*51b0*/  LOP3.LUT P0, RZ, R161, 0xff, RZ, 0xc0, !PT ;  /* 0x000000ffa1ff7812 */ /* 0x000fe2000780c0ff */
[----:B------:R-:W-:Y:S01]  /*51c0*/  FMUL.FTZ R163, R163, UR5 ;  /* 0x00000005a3a37c20 */ /* 0x000fe20008410000 */
[--C-:B------:R-:W-:Y:S01]  /*51d0*/  FFMA.FTZ R172, R172, UR13, R145.reuse ;  /* 0x0000000dacac7c23 */ /* 0x100fe20008010091 */
[----:B------:R-:W-:Y:S01]  /*51e0*/  LOP3.LUT P2, RZ, R161, 0xff00, RZ, 0xc0, !PT ;  /* 0x0000ff00a1ff7812 */ /* 0x000fe2000784c0ff */
[----:B------:R-:W-:Y:S01]  /*51f0*/  FFMA.FTZ R174, R174, UR13, R145 ;  /* 0x0000000daeae7c23 */ /* 0x000fe20008010091 */
[----:B------:R-:W-:Y:S01]  /*5200*/  FMUL.FTZ R169, R163, UR4 ;  /* 0x00000004a3a97c20 */ /* 0x000fe20008410000 */
[----:B-----5:R-:W-:-:S02]  /*5210*/  @P5 HADD2.F32 R163, -RZ, R141.H0_H0 ;  /* 0x2000008dffa35230 */ /* 0x020fc40000004100 */
[----:B------:R-:W-:Y:S01]  /*5220*/  FADD.FTZ R173, R173, -R172 ;  /* 0x800000acadad7221 */ /* 0x000fe20000010000 */
[----:B------:R-:W-:Y:S01]  /*5230*/  @P4 HADD2.F32 R164, -RZ, R141.H1_H1 ;  /* 0x3000008dffa44230 */ /* 0x000fe20000004100 */
[----:B------:R-:W-:Y:S01]  /*5240*/  LOP3.LUT P3, RZ, R161, 0xff0000, RZ, 0xc0, !PT ;  /* 0x00ff0000a1ff7812 */ /* 0x000fe2000786c0ff */
[--C-:B------:R-:W-:Y:S01]  /*5250*/  FFMA.FTZ R176, R176, UR13, R145.reuse ;  /* 0x0000000db0b07c23 */ /* 0x100fe20008010091 */
[----:B------:R-:W-:Y:S01]  /*5260*/  @P5 FMUL.FTZ R162, R163, R169 ;  /* 0x000000a9a3a25220 */ /* 0x000fe20000410000 */
[----:B------:R-:W-:Y:S01]  /*5270*/  FMUL.FTZ R163, R167, UR12 ;  /* 0x0000000ca7a37c20 */ /* 0x000fe20008410000 */
[--C-:B------:R-:W-:Y:S02]  /*5280*/  @P0 HADD2.F32 R165, -RZ, R142.reuse.H0_H0 ;  /* 0x2000008effa50230 */ /* 0x100fe40000004100 */
[----:B------:R-:W-:Y:S01]  /*5290*/  FADD.FTZ R177, R177, -R176 ;  /* 0x800000b0b1b17221 */ /* 0x000fe20000010000 */
[----:B------:R-:W-:Y:S01]  /*52a0*/  FFMA.FTZ R158, R158, UR13, R145 ;  /* 0x0000000d9e9e7c23 */ /* 0x000fe20008010091 */
[----:B------:R-:W-:Y:S01]  /*52b0*/  FMUL.FTZ R163, R163, UR5 ;  /* 0x00000005a3a37c20 */ /* 0x000fe20008410000 */
[----:B------:R-:W-:-:S02]  /*52c0*/  @P2 HADD2.F32 R167, -RZ, R142.H1_H1 ;  /* 0x3000008effa72230 */ /* 0x000fc40000004100 */
[----:B------:R-:W-:Y:S01]  /*52d0*/  FMUL.FTZ R177, R177, UR12 ;  /* 0x0000000cb1b17c20 */ /* 0x000fe20008410000 */
[----:B------:R-:W-:Y:S01]  /*52e0*/  FADD.FTZ R159, R159, -R158 ;  /* 0x8000009e9f9f7221 */ /* 0x000fe20000010000 */
[----:B------:R-:W-:Y:S01]  /*52f0*/  FMUL.FTZ R141, R163, UR4 ;  /* 0x00000004a38d7c20 */ /* 0x000fe20008410000 */
[----:B------:R-:W-:Y:S01]  /*5300*/  MOV R163, RZ ;  /* 0x000000ff00a37202 */ /* 0x000fe20000000f00 */
[----:B------:R-:W-:Y:S01]  /*5310*/  FMUL.FTZ R177, R177, UR5 ;  /* 0x00000005b1b17c20 */ /* 0x000fe20008410000 */
[----:B------:R-:W-:Y:S01]  /*5320*/  FMUL.FTZ R159, R159, UR12 ;  /* 0x0000000c9f9f7c20 */ /* 0x000fe20008410000 */
[----:B------:R-:W-:Y:S01]  /*5330*/  @P4 FMUL.FTZ R163, R164, R141 ;  /* 0x0000008da4a34220 */ /* 0x000fe20000410000 */
[----:B------:R-:W-:Y:S01]  /*5340*/  FADD.FTZ R164, R171, -R170 ;  /* 0x800000aaaba47221 */ /* 0x000fe20000010000 */
[----:B------:R-:W-:Y:S02]  /*5350*/  @P3 HADD2.F32 R171, -RZ, R143.H0_H0 ;  /* 0x2000008fffab3230 */ /* 0x000fe40000004100 */
[----:B------:R-:W-:Y:S01]  /*5360*/  FMUL.FTZ R159, R159, UR5 ;  /* 0x000000059f9f7c20 */ /* 0x000fe20008410000 */
[----:B------:R-:W-:Y:S01]  /*5370*/  FMUL.FTZ R169, R54, R169 ;  /* 0x000000a936a97220 */ /* 0x000fe20000410000 */
[----:B------:R-:W-:Y:S01]  /*5380*/  FMUL.FTZ R164, R164, UR12 ;  /* 0x0000000ca4a47c20 */ /* 0x000fe20008410000 */
[----:B------:R-:W-:-:S03]  /*5390*/  FMUL.FTZ R141, R55, R141 ;  /* 0x0000008d378d7220 */ /* 0x000fc60000410000 */
[----:B------:R-:W-:Y:S01]  /*53a0*/  FMUL.FTZ R164, R164, UR5 ;  /* 0x00000005a4a47c20 */ /* 0x000fe20008410000 */
[----:B------:R-:W-:Y:S02]  /*53b0*/  FSEL R169, R169, RZ, P5 ;  /* 0x000000ffa9a97208 */ /* 0x000fe40002800000 */
[----:B------:R-:W-:Y:S01]  /*53c0*/  FSEL R141, R141, RZ, P4 ;  /* 0x000000ff8d8d7208 */ /* 0x000fe20002000000 */
[----:B------:R-:W-:Y:S01]  /*53d0*/  FMUL.FTZ R166, R164, UR4 ;  /* 0x00000004a4a67c20 */ /* 0x000fe20008410000 */
[----:B------:R-:W-:Y:S02]  /*53e0*/  HFMA2 R164, -RZ, RZ, 0, 0 ;  /* 0x00000000ffa47431 */ /* 0x000fe400000001ff */
[----:B------:R-:W-:Y:S01]  /*53f0*/  F2FP.F16.F32.PACK_AB R141, R141, R169 ;  /* 0x000000a98d8d723e */ /* 0x000fe200000000ff */
[-C--:B------:R-:W-:Y:S01]  /*5400*/  FMUL.FTZ R170, R56, R166.reuse ;  /* 0x000000a638aa7220 */ /* 0x080fe20000410000 */
[----:B------:R-:W-:Y:S01]  /*5410*/  @P0 FMUL.FTZ R164, R165, R166 ;  /* 0x000000a6a5a40220 */ /* 0x000fe20000410000 */
[----:B------:R-:W-:-:S03]  /*5420*/  FMUL.FTZ R165, R173, UR12 ;  /* 0x0000000cada57c20 */ /* 0x000fc60008410000 */
[----:B------:R-:W-:Y:S01]  /*5430*/  FSEL R170, R170, RZ, P0 ;  /* 0x000000ffaaaa7208 */ /* 0x000fe20000000000 */
[----:B------:R-:W-:Y:S01]  /*5440*/  HFMA2 R166, -RZ, RZ, 0, 0 ;  /* 0x00000000ffa67431 */ /* 0x000fe200000001ff */
[----:B------:R-:W-:Y:S01]  /*5450*/  ISETP.GE.U32.AND P0, PT, R160, RZ, PT ;  /* 0x000000ffa000720c */ /* 0x000fe20003f06070 */
[----:B------:R-:W-:-:S03]  /*5460*/  FMUL.FTZ R165, R165, UR5 ;  /* 0x00000005a5a57c20 */ /* 0x000fc60008410000 */
[----:B------:R-:W-:Y:S01]  /*5470*/  ISETP.GE.U32.AND.EX P0, PT, R161, 0x1000000, PT, P0 ;  /* 0x01000000a100780c */ /* 0x000fe20003f06100 */
[----:B------:R-:W-:Y:S01]  /*5480*/  FMUL.FTZ R142, R165, UR4 ;  /* 0x00000004a58e7c20 */ /* 0x000fe20008410000 */
[----:B------:R-:W-:-:S03]  /*5490*/  MOV R165, RZ ;  /* 0x000000ff00a57202 */ /* 0x000fc60000000f00 */
[-C--:B------:R-:W-:Y:S01]  /*54a0*/  @P2 FMUL.FTZ R165, R167, R142.reuse ;  /* 0x0000008ea7a52220 */ /* 0x080fe20000410000 */
[----:B------:R-:W-:Y:S01]  /*54b0*/  FADD.FTZ R167, R175, -R174 ;  /* 0x800000aeafa77221 */ /* 0x000fe20000010000 */
[----:B------:R-:W-:-:S03]  /*54c0*/  FMUL.FTZ R142, R57, R142 ;  /* 0x0000008e398e7220 */ /* 0x000fc60000410000 */
[----:B------:R-:W-:Y:S02]  /*54d0*/  FMUL.FTZ R167, R167, UR12 ;  /* 0x0000000ca7a77c20 */ /* 0x000fe40008410000 */
[----:B------:R-:W-:Y:S01]  /*54e0*/  FSEL R142, R142, RZ, P2 ;  /* 0x000000ff8e8e7208 */ /* 0x000fe20001000000 */
[----:B------:R-:W-:Y:S02]  /*54f0*/  @P0 HADD2.F32 R158, -RZ, R143.H1_H1 ;  /* 0x3000008fff9e0230 */ /* 0x000fe40000004100 */
[----:B------:R-:W-:Y:S01]  /*5500*/  FMUL.FTZ R167, R167, UR5 ;  /* 0x00000005a7a77c20 */ /* 0x000fe20008410000 */
[----:B------:R-:W-:Y:S01]  /*5510*/  LOP3.LUT P2, RZ, R160, 0xff, RZ, 0xc0, !PT ;  /* 0x000000ffa0ff7812 */ /* 0x000fe2000784c0ff */
[----:B------:R-:W-:Y:S01]  /*5520*/  FMUL.FTZ R143, R177, UR4 ;  /* 0x00000004b18f7c20 */ /* 0x000fe20008410000 */
[----:B------:R-:W-:Y:S01]  /*5530*/  F2FP.F16.F32.PACK_AB R142, R142, R170 ;  /* 0x000000aa8e8e723e */ /* 0x000fe200000000ff */
[----:B------:R-:W-:-:S04]  /*5540*/  FMUL.FTZ R167, R167, UR4 ;  /* 0x00000004a7a77c20 */ /* 0x000fc80008410000 */
[-C--:B------:R-:W-:Y:S01]  /*5550*/  @P3 FMUL.FTZ R166, R171, R167.reuse ;  /* 0x000000a7aba63220 */ /* 0x080fe20000410000 */
[----:B------:R-:W-:Y:S01]  /*5560*/  FMUL.FTZ R171, R58, R167 ;  /* 0x000000a73aab7220 */ /* 0x000fe20000410000 */
[----:B------:R-:W-:-:S04]  /*5570*/  FMUL.FTZ R167, R168, UR12 ;  /* 0x0000000ca8a77c20 */ /* 0x000fc80008410000 */
[----:B------:R-:W-:Y:S01]  /*5580*/  FSEL R171, R171, RZ, P3 ;  /* 0x000000ffabab7208 */ /* 0x000fe20001800000 */
[----:B------:R-:W-:Y:S01]  /*5590*/  FMUL.FTZ R167, R167, UR5 ;  /* 0x00000005a7a77c20 */ /* 0x000fe20008410000 */
[----:B------:R-:W-:Y:S02]  /*55a0*/  LOP3.LUT P3, RZ, R160, 0xff00, RZ, 0xc0, !PT ;  /* 0x0000ff00a0ff7812 */ /* 0x000fe4000786c0ff */
[----:B------:R-:W-:Y:S02]  /*55b0*/  CS2R R160, SRZ ;  /* 0x0000000000a07805 */ /* 0x000fe4000001ff00 */
[-C--:B------:R-:W-:Y:S01]  /*55c0*/  @P0 FMUL.FTZ R160, R158, R143.reuse ;  /* 0x0000008f9ea00220 */ /* 0x080fe20000410000 */
[----:B------:R-:W-:Y:S01]  /*55d0*/  FMUL.FTZ R158, R159, UR4 ;  /* 0x000000049f9e7c20 */ /* 0x000fe20008410000 */
[----:B------:R-:W-:Y:S02]  /*55e0*/  @P2 HADD2.F32 R159, -RZ, R140.H0_H0 ;  /* 0x2000008cff9f2230 */ /* 0x000fe40000004100 */
[----:B------:R-:W-:-:S03]  /*55f0*/  FMUL.FTZ R143, R59, R143 ;  /* 0x0000008f3b8f7220 */ /* 0x000fc60000410000 */
[-C--:B------:R-:W-:Y:S01]  /*5600*/  @P2 FMUL.FTZ R161, R159, R158.reuse ;  /* 0x0000009e9fa12220 */ /* 0x080fe20000410000 */
[----:B------:R-:W-:Y:S01]  /*5610*/  FMUL.FTZ R158, R52, R158 ;  /* 0x0000009e349e7220 */ /* 0x000fe20000410000 */
[----:B------:R-:W-:Y:S01]  /*5620*/  FSEL R143, R143, RZ, P0 ;  /* 0x000000ff8f8f7208 */ /* 0x000fe20000000000 */
[----:B------:R-:W-:Y:S02]  /*5630*/  @P3 HADD2.F32 R159, -RZ, R140.H1_H1 ;  /* 0x3000008cff9f3230 */ /* 0x000fe40000004100 */
[----:B------:R-:W-:Y:S01]  /*5640*/  FMUL.FTZ R140, R167, UR4 ;  /* 0x00000004a78c7c20 */ /* 0x000fe20008410000 */
[----:B------:R-:W-:Y:S02]  /*5650*/  MOV R167, RZ ;  /* 0x000000ff00a77202 */ /* 0x000fe40000000f00 */
[----:B------:R-:W-:Y:S01]  /*5660*/  FSEL R158, R158, RZ, P2 ;  /* 0x000000ff9e9e7208 */ /* 0x000fe20001000000 */
[-C--:B------:R-:W-:Y:S01]  /*5670*/  @P3 FMUL.FTZ R167, R159, R140.reuse ;  /* 0x0000008c9fa73220 */ /* 0x080fe20000410000 */
[----:B------:R-:W-:Y:S01]  /*5680*/  FMUL.FTZ R140, R53, R140 ;  /* 0x0000008c358c7220 */ /* 0x000fe20000410000 */
[----:B------:R-:W-:-:S04]  /*5690*/  F2FP.F16.F32.PACK_AB R143, R143, R171 ;  /* 0x000000ab8f8f723e */ /* 0x000fc800000000ff */
[----:B------:R-:W-:-:S04]  /*56a0*/  FSEL R140, R140, RZ, P3 ;  /* 0x000000ff8c8c7208 */ /* 0x000fc80001800000 */
[----:B------:R-:W-:-:S07]  /*56b0*/  F2FP.F16.F32.PACK_AB R140, R140, R158 ;  /* 0x0000009e8c8c723e */ /* 0x000fce00000000ff */
.L_x_10961:
        /* <DEDUP_REMOVED lines=13> */
[--C-:B------:R-:W-:Y:S01]  /*5790*/  FFMA.FTZ R8, R8, UR13, R145.reuse ;  /* 0x0000000d08087c23 */ /* 0x100fe20008010091 */
[----:B------:R-:W-:Y:S01]  /*57a0*/  FADD.FTZ R18, R11, -R18 ;  /* 0x800000120b127221 */ /* 0x000fe20000010000 */
[----:B------:R-:W-:Y:S01]  /*57b0*/  LOP3.LUT P5, RZ, R153, 0xff00, RZ, 0xc0, !PT ;  /* 0x0000ff0099ff7812 */ /* 0x000fe200078ac0ff */
[--C-:B------:R-:W-:Y:S01]  /*57c0*/  FFMA.FTZ R6, R6, UR13, R145.reuse ;  /* 0x0000000d06067c23 */ /* 0x100fe20008010091 */
[----:B------:R-:W-:Y:S01]  /*57d0*/  LOP3.LUT P2, RZ, R152, 0xff0000, RZ, 0xc0, !PT ;  /* 0x00ff000098ff7812 */ /* 0x000fe2000784c0ff */
[----:B------:R-:W-:Y:S01]  /*57e0*/  FMUL.FTZ R138, R18, UR12 ;  /* 0x0000000c128a7c20 */ /* 0x000fe20008410000 */
[----:B------:R-:W-:Y:S01]  /*57f0*/  FADD.FTZ R18, R12, -R20 ;  /* 0x800000140c127221 */ /* 0x000fe20000010000 */
[----:B------:R-:W-:Y:S01]  /*5800*/  FADD.FTZ R8, R9, -R8 ;  /* 0x8000000809087221 */ /* 0x000fe20000010000 */
[--C-:B------:R-:W-:Y:S01]  /*5810*/  FFMA.FTZ R22, R22, UR13, R145.reuse ;  /* 0x0000000d16167c23 */ /* 0x100fe20008010091 */
[----:B------:R-:W-:Y:S01]  /*5820*/  LOP3.LUT P6, RZ, R153, 0xff0000, RZ, 0xc0, !PT ;  /* 0x00ff000099ff7812 */ /* 0x000fe200078cc0ff */
[----:B------:R-:W-:Y:S01]  /*5830*/  FMUL.FTZ R18, R18, UR12 ;  /* 0x0000000c12127c20 */ /* 0x000fe20008410000 */
[----:B------:R-:W-:Y:S01]  /*5840*/  FADD.FTZ R7, R7, -R6 ;  /* 0x8000000607077221 */ /* 0x000fe20000010000 */
[----:B------:R-:W-:Y:S01]  /*5850*/  FMUL.FTZ R137, R8, UR12 ;  /* 0x0000000c08897c20 */ /* 0x000fe20008410000 */
[----:B------:R-:W-:Y:S01]  /*5860*/  FMUL.FTZ R20, R138, UR5 ;  /* 0x000000058a147c20 */ /* 0x000fe20008410000 */
[----:B------:R-:W-:Y:S01]  /*5870*/  FFMA.FTZ R6, R16, UR13, R145 ;  /* 0x0000000d10067c23 */ /* 0x000fe20008010091 */
[----:B------:R-:W-:Y:S01]  /*5880*/  FADD.FTZ R13, R13, -R22 ;  /* 0x800000160d0d7221 */ /* 0x000fe20000010000 */
[----:B------:R-:W-:Y:S01]  /*5890*/  HFMA2 R11, -RZ, RZ, 0, 0 ;  /* 0x00000000ff0b7431 */ /* 0x000fe200000001ff */
[----:B------:R-:W-:Y:S01]  /*58a0*/  LOP3.LUT P3, RZ, R152, 0xff000000, RZ, 0xc0, !PT ;  /* 0xff00000098ff7812 */ /* 0x000fe2000786c0ff */
[----:B-----5:R-:W-:-:S02]  /*58b0*/  @P4 HADD2.F32 R12, -RZ, R142.H0_H0 ;  /* 0x2000008eff0c4230 */ /* 0x020fc40000004100 */
[----:B------:R-:W-:Y:S01]  /*58c0*/  FMUL.FTZ R136, R18, UR5 ;  /* 0x0000000512887c20 */ /* 0x000fe20008410000 */
[----:B------:R-:W-:Y:S01]  /*58d0*/  FMUL.FTZ R8, R137, UR5 ;  /* 0x0000000589087c20 */ /* 0x000fe20008410000 */
[----:B------:R-:W-:Y:S01]  /*58e0*/  FMUL.FTZ R20, R20, UR4 ;  /* 0x0000000414147c20 */ /* 0x000fe20008410000 */
[----:B------:R-:W-:Y:S01]  /*58f0*/  FADD.FTZ R6, R10, -R6 ;  /* 0x800000060a067221 */ /* 0x000fe20000010000 */
[----:B------:R-:W-:Y:S01]  /*5900*/  FMUL.FTZ R139, R13, UR12 ;  /* 0x0000000c0d8b7c20 */ /* 0x000fe20008410000 */
[----:B------:R-:W-:Y:S02]  /*5910*/  HFMA2 R10, -RZ, RZ, 0, 0 ;  /* 0x00000000ff0a7431 */ /* 0x000fe400000001ff */
[----:B------:R-:W-:Y:S02]  /*5920*/  @P5 HADD2.F32 R142, -RZ, R142.H1_H1 ;  /* 0x3000008eff8e5230 */ /* 0x000fe40000004100 */
[----:B------:R-:W-:Y:S01]  /*5930*/  FFMA.FTZ R24, R24, UR13, R145 ;  /* 0x0000000d18187c23 */ /* 0x000fe20008010091 */
[----:B------:R-:W-:-:S02]  /*5940*/  @P2 HADD2.F32 R9, -RZ, R141.H0_H0 ;  /* 0x2000008dff092230 */ /* 0x000fc40000004100 */
[----:B------:R-:W-:Y:S01]  /*5950*/  FMUL.FTZ R136, R136, UR4 ;  /* 0x0000000488887c20 */ /* 0x000fe20008410000 */
[----:B------:R-:W-:Y:S01]  /*5960*/  FMUL.FTZ R8, R8, UR4 ;  /* 0x0000000408087c20 */ /* 0x000fe20008410000 */
[----:B------:R-:W-:Y:S01]  /*5970*/  @P4 FMUL.FTZ R11, R20, R12 ;  /* 0x0000000c140b4220 */ /* 0x000fe20000410000 */
[----:B------:R-:W-:Y:S01]  /*5980*/  FMUL.FTZ R22, R64, R20 ;  /* 0x0000001440167220 */ /* 0x000fe20000410000 */
[----:B------:R-:W-:Y:S01]  /*5990*/  FMUL.FTZ R6, R6, UR12 ;  /* 0x0000000c06067c20 */ /* 0x000fe20008410000 */
[----:B------:R-:W-:Y:S01]  /*59a0*/  FMUL.FTZ R20, R139, UR5 ;  /* 0x000000058b147c20 */ /* 0x000fe20008410000 */
[----:B------:R-:W-:Y:S01]  /*59b0*/  MOV R12, RZ ;  /* 0x000000ff000c7202 */ /* 0x000fe20000000f00 */
[----:B------:R-:W-:Y:S01]  /*59c0*/  FADD.FTZ R14, R14, -R24 ;  /* 0x800000180e0e7221 */ /* 0x000fe20000010000 */
[----:B------:R-:W-:Y:S01]  /*59d0*/  @P5 FMUL.FTZ R12, R136, R142 ;  /* 0x0000008e880c5220 */ /* 0x000fe20000410000 */
[----:B------:R-:W-:Y:S01]  /*59e0*/  FMUL.FTZ R24, R65, R136 ;  /* 0x0000008841187220 */ /* 0x000fe20000410000 */
[----:B------:R-:W-:-:S02]  /*59f0*/  HFMA2 R13, -RZ, RZ, 0, 0 ;  /* 0x00000000ff0d7431 */ /* 0x000fc400000001ff */
[----:B------:R-:W-:Y:S01]  /*5a00*/  @P2 FMUL.FTZ R10, R8, R9 ;  /* 0x00000009080a2220 */ /* 0x000fe20000410000 */
[----:B------:R-:W-:Y:S02]  /*5a10*/  @P6 HADD2.F32 R136, -RZ, R143.H0_H0 ;  /* 0x2000008fff886230 */ /* 0x000fe40000004100 */
[----:B------:R-:W-:Y:S01]  /*5a20*/  FMUL.FTZ R9, R6, UR5 ;  /* 0x0000000506097c20 */ /* 0x000fe20008410000 */
[----:B------:R-:W-:Y:S01]  /*5a30*/  FMUL.FTZ R20, R20, UR4 ;  /* 0x0000000414147c20 */ /* 0x000fe20008410000 */
[----:B------:R-:W-:Y:S02]  /*5a40*/  @P3 HADD2.F32 R141, -RZ, R141.H1_H1 ;  /* 0x3000008dff8d3230 */ /* 0x000fe40000004100 */
[----:B------:R-:W-:Y:S01]  /*5a50*/  FFMA.FTZ R4, R4, UR13, R145 ;  /* 0x0000000d04047c23 */ /* 0x000fe20008010091 */
[----:B------:R-:W-:Y:S01]  /*5a60*/  FMUL.FTZ R9, R9, UR4 ;  /* 0x0000000409097c20 */ /* 0x000fe20008410000 */
[----:B------:R-:W-:Y:S01]  /*5a70*/  FSEL R22, R22, RZ, P4 ;  /* 0x000000ff16167208 */ /* 0x000fe20002000000 */
[----:B------:R-:W-:Y:S01]  /*5a80*/  @P6 FMUL.FTZ R13, R20, R136 ;  /* 0x00000088140d6220 */ /* 0x000fe20000410000 */
[----:B------:R-:W-:Y:S01]  /*5a90*/  LOP3.LUT P4, RZ, R152, 0xff, RZ, 0xc0, !PT ;  /* 0x000000ff98ff7812 */ /* 0x000fe2000788c0ff */
[----:B------:R-:W-:Y:S01]  /*5aa0*/  FMUL.FTZ R136, R14, UR12 ;  /* 0x0000000c0e887c20 */ /* 0x000fe20008410000 */
[----:B------:R-:W-:Y:S01]  /*5ab0*/  MOV R16, RZ ;  /* 0x000000ff00107202 */ /* 0x000fe20000000f00 */
[----:B------:R-:W-:Y:S01]  /*5ac0*/  FADD.FTZ R5, R5, -R4 ;  /* 0x8000000405057221 */ /* 0x000fe20000010000 */
[----:B------:R-:W-:Y:S01]  /*5ad0*/  @P3 FMUL.FTZ R16, R9, R141 ;  /* 0x0000008d09103220 */ /* 0x000fe20000410000 */
[----:B------:R-:W-:Y:S01]  /*5ae0*/  ISETP.GE.U32.AND P0, PT, R152, RZ, PT ;  /* 0x000000ff9800720c */ /* 0x000fe20003f06070 */
[----:B------:R-:W-:Y:S01]  /*5af0*/  FMUL.FTZ R141, R66, R20 ;  /* 0x00000014428d7220 */ /* 0x000fe20000410000 */
[C---:B------:R-:W-:Y:S01]  /*5b00*/  FMUL.FTZ R20, R136.reuse, UR5 ;  /* 0x0000000588147c20 */ /* 0x040fe20008410000 */
[----:B------:R-:W-:Y:S01]  /*5b10*/  F2FP.F16.F32.PACK_AB R139, R136, R139 ;  /* 0x0000008b888b723e */ /* 0x000fe200000000ff */
[----:B------:R-:W-:Y:S01]  /*5b20*/  FMUL.FTZ R136, R5, UR12 ;  /* 0x0000000c05887c20 */ /* 0x000fe20008410000 */
[----:B------:R-:W-:Y:S01]  /*5b30*/  ISETP.GE.U32.AND.EX P0, PT, R153, 0x1000000, PT, P0 ;  /* 0x010000009900780c */ /* 0x000fe20003f06100 */
[----:B------:R-:W-:Y:S01]  /*5b40*/  FMUL.FTZ R7, R7, UR12 ;  /* 0x0000000c07077c20 */ /* 0x000fe20008410000 */
[----:B------:R-:W-:Y:S01]  /*5b50*/  FSEL R24, R24, RZ, P5 ;  /* 0x000000ff18187208 */ /* 0x000fe20002800000 */
[----:B------:R-:W-:Y:S01]  /*5b60*/  FMUL.FTZ R4, R136, UR5 ;  /* 0x0000000588047c20 */ /* 0x000fe20008410000 */
[----:B------:R-:W-:Y:S01]  /*5b70*/  LOP3.LUT P5, RZ, R152, 0xff00, RZ, 0xc0, !PT ;  /* 0x0000ff0098ff7812 */ /* 0x000fe200078ac0ff */
[----:B------:R-:W-:Y:S01]  /*5b80*/  @P4 HADD2.F32 R5, -RZ, R140.H0_H0 ;  /* 0x2000008cff054230 */ /* 0x000fe20000004100 */
[----:B------:R-:W-:Y:S01]  /*5b90*/  F2FP.F16.F32.PACK_AB R138, R18, R138 ;  /* 0x0000008a128a723e */ /* 0x000fe200000000ff */
[----:B------:R-:W-:-:S02]  /*5ba0*/  HFMA2 R18, -RZ, RZ, 0, 0 ;  /* 0x00000000ff127431 */ /* 0x000fc400000001ff */
[----:B------:R-:W-:Y:S01]  /*5bb0*/  FMUL.FTZ R4, R4, UR4 ;  /* 0x0000000404047c20 */ /* 0x000fe20008410000 */
[----:B------:R-:W-:Y:S01]  /*5bc0*/  FMUL.FTZ R20, R20, UR4 ;  /* 0x0000000414147c20 */ /* 0x000fe20008410000 */
[----:B------:R-:W-:Y:S01]  /*5bd0*/  F2FP.F16.F32.PACK_AB R137, R6, R137 ;  /* 0x000000890689723e */ /* 0x000fe200000000ff */
[----:B------:R-:W-:Y:S01]  /*5be0*/  FMUL.FTZ R8, R62, R8 ;  /* 0x000000083e087220 */ /* 0x000fe20000410000 */
[----:B------:R-:W-:Y:S01]  /*5bf0*/  MOV R14, RZ ;  /* 0x000000ff000e7202 */ /* 0x000fe20000000f00 */
[----:B------:R-:W-:Y:S01]  /*5c00*/  @P4 FMUL.FTZ R18, R4, R5 ;  /* 0x0000000504124220 */ /* 0x000fe20000410000 */
[----:B------:R-:W-:Y:S01]  /*5c10*/  FMUL.FTZ R5, R7, UR5 ;  /* 0x0000000507057c20 */ /* 0x000fe20008410000 */
[----:B------:R-:W-:Y:S02]  /*5c20*/  @P0 HADD2.F32 R143, -RZ, R143.H1_H1 ;  /* 0x3000008fff8f0230 */ /* 0x000fe40000004100 */
[----:B------:R-:W-:Y:S01]  /*5c30*/  FMUL.FTZ R6, R67, R20 ;  /* 0x0000001443067220 */ /* 0x000fe20000410000 */
[----:B------:R-:W-:-:S02]  /*5c40*/  @P5 HADD2.F32 R140, -RZ, R140.H1_H1 ;  /* 0x3000008cff8c5230 */ /* 0x000fc40000004100 */
[----:B------:R-:W-:Y:S01]  /*5c50*/  FMUL.FTZ R5, R5, UR4 ;  /* 0x0000000405057c20 */ /* 0x000fe20008410000 */
[----:B------:R-:W-:Y:S01]  /*5c60*/  FSEL R141, R141, RZ, P6 ;  /* 0x000000ff8d8d7208 */ /* 0x000fe20003000000 */
[----:B------:R-:W-:Y:S01]  /*5c70*/  @P0 FMUL.FTZ R14, R20, R143 ;  /* 0x0000008f140e0220 */ /* 0x000fe20000410000 */
[----:B------:R-:W-:Y:S01]  /*5c80*/  MOV R20, RZ ;  /* 0x000000ff00147202 */ /* 0x000fe20000000f00 */
[----:B------:R-:W-:Y:S01]  /*5c90*/  @P5 FMUL.FTZ R20, R5, R140 ;  /* 0x0000008c05145220 */ /* 0x000fe20000410000 */
[----:B------:R-:W-:Y:S01]  /*5ca0*/  FSEL R6, R6, RZ, P0 ;  /* 0x000000ff06067208 */ /* 0x000fe20000000000 */
[----:B------:R-:W-:Y:S01]  /*5cb0*/  FMUL.FTZ R9, R63, R9 ;  /* 0x000000093f097220 */ /* 0x000fe20000410000 */
[----:B------:R-:W-:Y:S01]  /*5cc0*/  FMUL.FTZ R4, R60, R4 ;  /* 0x000000043c047220 */ /* 0x000fe20000410000 */
[----:B------:R-:W-:Y:S01]  /*5cd0*/  FMUL.FTZ R5, R61, R5 ;  /* 0x000000053d057220 */ /* 0x000fe20000410000 */
[----:B------:R-:W-:Y:S02]  /*5ce0*/  F2FP.F16.F32.PACK_AB R136, R7, R136 ;  /* 0x000000880788723e */ /* 0x000fe400000000ff */
[----:B------:R-:W-:-:S02]  /*5cf0*/  F2FP.F16.F32.PACK_AB R7, R6, R141 ;  /* 0x0000008d0607723e */ /* 0x000fc400000000ff */
[----:B------:R-:W-:Y:S02]  /*5d00*/  F2FP.F16.F32.PACK_AB R6, R24, R22 ;  /* 0x000000161806723e */ /* 0x000fe400000000ff */
[----:B------:R-:W-:Y:S02]  /*5d10*/  FSEL R8, R8, RZ, P2 ;  /* 0x000000ff08087208 */ /* 0x000fe40001000000 */
[----:B------:R-:W-:Y:S02]  /*5d20*/  FSEL R9, R9, RZ, P3 ;  /* 0x000000ff09097208 */ /* 0x000fe40001800000 */
[----:B------:R-:W-:Y:S02]  /*5d30*/  FSEL R4, R4, RZ, P4 ;  /* 0x000000ff04047208 */ /* 0x000fe40002000000 */
[----:B------:R-:W-:Y:S02]  /*5d40*/  FSEL R22, R5, RZ, P5 ;  /* 0x000000ff05167208 */ /* 0x000fe40002800000 */
[----:B------:R-:W-:-:S02]  /*5d50*/  F2FP.F16.F32.PACK_AB R5, R9, R8 ;  /* 0x000000080905723e */ /* 0x000fc400000000ff */
[----:B------:R-:W-:Y:S01]  /*5d60*/  F2FP.F16.F32.PACK_AB R4, R22, R4 ;  /* 0x000000041604723e */ /* 0x000fe200000000ff */
[----:B------:R-:W-:Y:S06]  /*5d70*/  BRA `(.L_x_10963) ;  /* 0x0000000400747947 */ /* 0x000fec0003800000 */
.L_x_10962:
[--C-:B------:R-:W-:Y:S01]  /*5d80*/  FFMA.FTZ R8, R8, UR13, R145.reuse ;  /* 0x0000000d08087c23 */ /* 0x100fe20008010091 */
[----:B------:R-:W-:Y:S01]  /*5d90*/  LOP3.LUT P5, RZ, R152, 0xff0000, RZ, 0xc0, !PT ;  /* 0x00ff000098ff7812 */ /* 0x000fe200078ac0ff */
[--C-:B------:R-:W-:Y:S01]  /*5da0*/  FFMA.FTZ R6, R6, UR13, R145.reuse ;  /* 0x0000000d06067c23 */ /* 0x100fe20008010091 */
[--C-:B------:R-:W-:Y:S01]  /*5db0*/  FFMA.FTZ R18, R18, UR13, R145.reuse ;  /* 0x0000000d12127c23 */ /* 0x100fe20008010091 */
[----:B------:R-:W-:Y:S01]  /*5dc0*/  FADD.FTZ R8, R9, -R8 ;  /* 0x8000000809087221 */ /* 0x000fe20000010000 */
[----:B------:R-:W-:Y:S01]  /*5dd0*/  LOP3.LUT P0, RZ, R153, 0xff, RZ, 0xc0, !PT ;  /* 0x000000ff99ff7812 */ /* 0x000fe2000780c0ff */
[----:B------:R-:W-:Y:S01]  /*5de0*/  FADD.FTZ R7, R7, -R6 ;  /* 0x8000000607077221 */ /* 0x000fe20000010000 */
[--C-:B------:R-:W-:Y:S01]  /*5df0*/  FFMA.FTZ R6, R16, UR13, R145.reuse ;  /* 0x0000000d10067c23 */ /* 0x100fe20008010091 */
[----:B------:R-:W-:Y:S01]  /*5e00*/  FMUL.FTZ R8, R8, UR12 ;  /* 0x0000000c08087c20 */ /* 0x000fe20008410000 */
[----:B------:R-:W-:Y:S01]  /*5e10*/  FFMA.FTZ R20, R20, UR13, R145 ;  /* 0x0000000d14147c23 */ /* 0x000fe20008010091 */
[----:B------:R-:W-:Y:S01]  /*5e20*/  LOP3.LUT P2, RZ, R153, 0xff00, RZ, 0xc0, !PT ;  /* 0x0000ff0099ff7812 */ /* 0x000fe2000784c0ff */
[----:B------:R-:W-:Y:S01]  /*5e30*/  FADD.FTZ R6, R10, -R6 ;  /* 0x800000060a067221 */ /* 0x000fe20000010000 */
[----:B------:R-:W-:Y:S01]  /*5e40*/  FMUL.FTZ R8, R8, UR5 ;  /* 0x0000000508087c20 */ /* 0x000fe20008410000 */
[----:B------:R-:W-:-:S02]  /*5e50*/  HFMA2 R10, -RZ, RZ, 0, 0 ;  /* 0x00000000ff0a7431 */ /* 0x000fc400000001ff */
[----:B-----5:R-:W-:Y:S02]  /*5e60*/  @P5 HADD2.F32 R9, -RZ, R141.H0_H0 ;  /* 0x2000008dff095230 */ /* 0x020fe40000004100 */
[----:B------:R-:W-:Y:S01]  /*5e70*/  FMUL.FTZ R6, R6, UR12 ;  /* 0x0000000c06067c20 */ /* 0x000fe20008410000 */
[----:B------:R-:W-:Y:S01]  /*5e80*/  FMUL.FTZ R8, R8, UR4 ;  /* 0x0000000408087c20 */ /* 0x000fe20008410000 */
[----:B------:R-:W-:Y:S01]  /*5e90*/  FADD.FTZ R12, R12, -R20 ;  /* 0x800000140c0c7221 */ /* 0x000fe20000010000 */
[----:B------:R-:W-:Y:S01]  /*5ea0*/  FFMA.FTZ R22, R22, UR13, R145 ;  /* 0x0000000d16167c23 */ /* 0x000fe20008010091 */
[----:B------:R-:W-:Y:S01]  /*5eb0*/  LOP3.LUT P3, RZ, R153, 0xff0000, RZ, 0xc0, !PT ;  /* 0x00ff000099ff7812 */ /* 0x000fe2000786c0ff */
[----:B------:R-:W-:Y:S01]  /*5ec0*/  @P5 FMUL.FTZ R10, R9, R8 ;  /* 0x00000008090a5220 */ /* 0x000fe20000410000 */
[----:B------:R-:W-:Y:S01]  /*5ed0*/  FMUL.FTZ R9, R6, UR5 ;  /* 0x0000000506097c20 */ /* 0x000fe20008410000 */
[----:B------:R-:W-:Y:S01]  /*5ee0*/  FADD.FTZ R6, R11, -R18 ;  /* 0x800000120b067221 */ /* 0x000fe20000010000 */
[----:B------:R-:W-:-:S02]  /*5ef0*/  HFMA2 R11, -RZ, RZ, 0, 0 ;  /* 0x00000000ff0b7431 */ /* 0x000fc400000001ff */
        /* <DEDUP_REMOVED lines=8> */
[----:B------:R-:W-:Y:S01]  /*5f80*/  FMUL.FTZ R13, R13, UR5 ;  /* 0x000000050d0d7c20 */ /* 0x000fe20008410000 */
[----:B------:R-:W-:Y:S01]  /*5f90*/  LOP3.LUT P4, RZ, R152, 0xff000000, RZ, 0xc0, !PT ;  /* 0xff00000098ff7812 */ /* 0x000fe2000788c0ff */
[----:B------:R-:W-:Y:S01]  /*5fa0*/  FMUL.FTZ R18, R6, UR4 ;  /* 0x0000000406127c20 */ /* 0x000fe20008410000 */
[----:B------:R-:W-:-:S02]  /*5fb0*/  @P0 HADD2.F32 R6, -RZ, R142.H0_H0 ;  /* 0x2000008eff060230 */ /* 0x000fc40000004100 */
[----:B------:R-:W-:Y:S01]  /*5fc0*/  FMUL.FTZ R20, R13, UR4 ;  /* 0x000000040d147c20 */ /* 0x000fe20008410000 */
[----:B------:R-:W-:Y:S02]  /*5fd0*/  @P2 HADD2.F32 R142, -RZ, R142.H1_H1 ;  /* 0x3000008eff8e2230 */ /* 0x000fe40000004100 */
[-C--:B------:R-:W-:Y:S01]  /*5fe0*/  FMUL.FTZ R22, R64, R18.reuse ;  /* 0x0000001240167220 */ /* 0x080fe20000410000 */
[----:B------:R-:W-:Y:S02]  /*5ff0*/  HFMA2 R13, -RZ, RZ, 0, 0 ;  /* 0x00000000ff0d7431 */ /* 0x000fe400000001ff */
[----:B------:R-:W-:Y:S01]  /*6000*/  @P0 FMUL.FTZ R11, R6, R18 ;  /* 0x00000012060b0220 */ /* 0x000fe20000410000 */
[----:B------:R-:W-:Y:S01]  /*6010*/  FMUL.FTZ R6, R12, UR12 ;  /* 0x0000000c0c067c20 */ /* 0x000fe20008410000 */
[----:B------:R-:W-:Y:S01]  /*6020*/  MOV R12, RZ ;  /* 0x000000ff000c7202 */ /* 0x000fe20000000f00 */
[----:B------:R-:W-:Y:S01]  /*6030*/  @P3 HADD2.F32 R18, -RZ, R143.H0_H0 ;  /* 0x2000008fff123230 */ /* 0x000fe20000004100 */
[----:B------:R-:W-:Y:S01]  /*6040*/  FSEL R22, R22, RZ, P0 ;  /* 0x000000ff16167208 */ /* 0x000fe20000000000 */
[----:B------:R-:W-:Y:S01]  /*6050*/  FMUL.FTZ R6, R6, UR5 ;  /* 0x0000000506067c20 */ /* 0x000fe20008410000 */
[----:B------:R-:W-:Y:S01]  /*6060*/  ISETP.GE.U32.AND P0, PT, R152, RZ, PT ;  /* 0x000000ff9800720c */ /* 0x000fe20003f06070 */
[-C--:B------:R-:W-:Y:S01]  /*6070*/  FMUL.FTZ R24, R66, R20.reuse ;  /* 0x0000001442187220 */ /* 0x080fe20000410000 */
[----:B------:R-:W-:Y:S01]  /*6080*/  FMUL.FTZ R4, R4, UR12 ;  /* 0x0000000c04047c20 */ /* 0x000fe20008410000 */
[----:B------:R-:W-:Y:S01]  /*6090*/  FMUL.FTZ R6, R6, UR4 ;  /* 0x0000000406067c20 */ /* 0x000fe20008410000 */
[----:B------:R-:W-:Y:S01]  /*60a0*/  ISETP.GE.U32.AND.EX P0, PT, R153, 0x1000000, PT, P0 ;  /* 0x010000009900780c */ /* 0x000fe20003f06100 */
[----:B------:R-:W-:Y:S01]  /*60b0*/  @P3 FMUL.FTZ R13, R18, R20 ;  /* 0x00000014120d3220 */ /* 0x000fe20000410000 */
[----:B------:R-:W-:Y:S01]  /*60c0*/  FSEL R24, R24, RZ, P3 ;  /* 0x000000ff18187208 */ /* 0x000fe20001800000 */
[-C--:B------:R-:W-:Y:S01]  /*60d0*/  @P2 FMUL.FTZ R12, R142, R6.reuse ;  /* 0x000000068e0c2220 */ /* 0x080fe20000410000 */
[----:B------:R-:W-:Y:S01]  /*60e0*/  FMUL.FTZ R6, R65, R6 ;  /* 0x0000000641067220 */ /* 0x000fe20000410000 */
[----:B------:R-:W-:Y:S01]  /*60f0*/  LOP3.LUT P3, RZ, R152, 0xff00, RZ, 0xc0, !PT ;  /* 0x0000ff0098ff7812 */ /* 0x000fe2000786c0ff */
[----:B------:R-:W-:Y:S01]  /*6100*/  FMUL.FTZ R4, R4, UR5 ;  /* 0x0000000504047c20 */ /* 0x000fe20008410000 */
[----:B------:R-:W-:-:S02]  /*6110*/  HFMA2 R18, -RZ, RZ, 0, 0 ;  /* 0x00000000ff127431 */ /* 0x000fc400000001ff */
[----:B------:R-:W-:Y:S01]  /*6120*/  FMUL.FTZ R14, R14, UR12 ;  /* 0x0000000c0e0e7c20 */ /* 0x000fe20008410000 */
[----:B------:R-:W-:Y:S01]  /*6130*/  FSEL R6, R6, RZ, P2 ;  /* 0x000000ff06067208 */ /* 0x000fe20001000000 */
[----:B------:R-:W-:Y:S01]  /*6140*/  FMUL.FTZ R4, R4, UR4 ;  /* 0x0000000404047c20 */ /* 0x000fe20008410000 */
[----:B------:R-:W-:Y:S01]  /*6150*/  LOP3.LUT P2, RZ, R152, 0xff, RZ, 0xc0, !PT ;  /* 0x000000ff98ff7812 */ /* 0x000fe2000784c0ff */
[----:B------:R-:W-:Y:S01]  /*6160*/  FMUL.FTZ R7, R7, UR12 ;  /* 0x0000000c07077c20 */ /* 0x000fe20008410000 */
[----:B------:R-:W-:Y:S01]  /*6170*/  FMUL.FTZ R14, R14, UR5 ;  /* 0x000000050e0e7c20 */ /* 0x000fe20008410000 */
[----:B------:R-:W-:Y:S02]  /*6180*/  @P0 HADD2.F32 R143, -RZ, R143.H1_H1 ;  /* 0x3000008fff8f0230 */ /* 0x000fe40000004100 */
[----:B------:R-:W-:Y:S01]  /*6190*/  FMUL.FTZ R9, R9, UR4 ;  /* 0x0000000409097c20 */ /* 0x000fe20008410000 */
[----:B------:R-:W-:Y:S02]  /*61a0*/  @P4 HADD2.F32 R141, -RZ, R141.H1_H1 ;  /* 0x3000008dff8d4230 */ /* 0x000fe40000004100 */
[----:B------:R-:W-:Y:S01]  /*61b0*/  FMUL.FTZ R20, R14, UR4 ;  /* 0x000000040e147c20 */ /* 0x000fe20008410000 */
[----:B------:R-:W-:Y:S01]  /*61c0*/  MOV R14, RZ ;  /* 0x000000ff000e7202 */ /* 0x000fe20000000f00 */
[----:B------:R-:W-:Y:S01]  /*61d0*/  FMUL.FTZ R8, R62, R8 ;  /* 0x000000083e087220 */ /* 0x000fe20000410000 */
[----:B------:R-:W-:Y:S01]  /*61e0*/  MOV R16, RZ ;  /* 0x000000ff00107202 */ /* 0x000fe20000000f00 */
[----:B------:R-:W-:Y:S01]  /*61f0*/  @P0 FMUL.FTZ R14, R143, R20 ;  /* 0x000000148f0e0220 */ /* 0x000fe20000410000 */
[-C--:B------:R-:W-:Y:S01]  /*6200*/  @P4 FMUL.FTZ R16, R141, R9.reuse ;  /* 0x000000098d104220 */ /* 0x080fe20000410000 */
[----:B------:R-:W-:Y:S01]  /*6210*/  FMUL.FTZ R9, R63, R9 ;  /* 0x000000093f097220 */ /* 0x000fe20000410000 */
[--C-:B------:R-:W-:Y:S01]  /*6220*/  @P2 HADD2.F32 R5, -RZ, R140.reuse.H0_H0 ;  /* 0x2000008cff052230 */ /* 0x100fe20000004100 */
[----:B------:R-:W-:Y:S01]  /*6230*/  F2FP.F16.F32.PACK_AB R6, R6, R22 ;  /* 0x000000160606723e */ /* 0x000fe200000000ff */
[----:B------:R-:W-:Y:S01]  /*6240*/  @P3 HADD2.F32 R140, -RZ, R140.H1_H1 ;  /* 0x3000008cff8c3230 */ /* 0x000fe20000004100 */
[----:B------:R-:W-:-:S02]  /*6250*/  FSEL R8, R8, RZ, P5 ;  /* 0x000000ff08087208 */ /* 0x000fc40002800000 */
[----:B------:R-:W-:Y:S01]  /*6260*/  @P2 FMUL.FTZ R18, R5, R4 ;  /* 0x0000000405122220 */ /* 0x000fe20000410000 */
[----:B------:R-:W-:Y:S01]  /*6270*/  FMUL.FTZ R5, R7, UR5 ;  /* 0x0000000507057c20 */ /* 0x000fe20008410000 */
[----:B------:R-:W-:Y:S01]  /*6280*/  FMUL.FTZ R7, R67, R20 ;  /* 0x0000001443077220 */ /* 0x000fe20000410000 */
[----:B------:R-:W-:Y:S01]  /*6290*/  MOV R20, RZ ;  /* 0x000000ff00147202 */ /* 0x000fe20000000f00 */
[----:B------:R-:W-:Y:S01]  /*62a0*/  FMUL.FTZ R4, R60, R4 ;  /* 0x000000043c047220 */ /* 0x000fe20000410000 */
[----:B------:R-:W-:Y:S01]  /*62b0*/  FMUL.FTZ R5, R5, UR4 ;  /* 0x0000000405057c20 */ /* 0x000fe20008410000 */
[----:B------:R-:W-:Y:S02]  /*62c0*/  FSEL R9, R9, RZ, P4 ;  /* 0x000000ff09097208 */ /* 0x000fe40002000000 */
[----:B------:R-:W-:Y:S01]  /*62d0*/  FSEL R7, R7, RZ, P0 ;  /* 0x000000ff07077208 */ /* 0x000fe20000000000 */
[-C--:B------:R-:W-:Y:S01]  /*62e0*/  @P3 FMUL.FTZ R20, R140, R5.reuse ;  /* 0x000000058c143220 */ /* 0x080fe20000410000 */
[----:B------:R-:W-:Y:S01]  /*62f0*/  FMUL.FTZ R5, R61, R5 ;  /* 0x000000053d057220 */ /* 0x000fe20000410000 */
[----:B------:R-:W-:-:S02]  /*6300*/  FSEL R4, R4, RZ, P2 ;  /* 0x000000ff04047208 */ /* 0x000fc40001000000 */
[----:B------:R-:W-:Y:S02]  /*6310*/  F2FP.F16.F32.PACK_AB R7, R7, R24 ;  /* 0x000000180707723e */ /* 0x000fe400000000ff */
[----:B------:R-:W-:Y:S02]  /*6320*/  FSEL R22, R5, RZ, P3 ;  /* 0x000000ff05167208 */ /* 0x000fe40001800000 */
[----:B------:R-:W-:Y:S02]  /*6330*/  F2FP.F16.F32.PACK_AB R5, R9, R8 ;  /* 0x000000080905723e */ /* 0x000fe400000000ff */
[----:B------:R-:W-:-:S07]  /*6340*/  F2FP.F16.F32.PACK_AB R4, R22, R4 ;  /* 0x000000041604723e */ /* 0x000fce00000000ff */
.L_x_10963:
        /* <DEDUP_REMOVED lines=19> */
[----:B------:R-:W-:Y:S02]  /*6480*/  HFMA2 R17, -RZ, RZ, 0, 0 ;  /* 0x00000000ff117431 */ /* 0x000fe400000001ff */
[----:B------:R-:W-:Y:S01]  /*6490*/  FFMA.FTZ R32, R32, UR13, R145 ;  /* 0x0000000d20207c23 */ /* 0x000fe20008010091 */
[----:B------:R-:W-:Y:S01]  /*64a0*/  FMUL.FTZ R9, R9, UR12 ;  /* 0x0000000c09097c20 */ /* 0x000fe20008410000 */
[----:B------:R-:W-:Y:S01]  /*64b0*/  FMUL.FTZ R2, R137, UR5 ;  /* 0x0000000589027c20 */ /* 0x000fe20008410000 */
[----:B------:R-:W-:Y:S01]  /*64c0*/  LOP3.LUT P4, RZ, R151, 0xff, RZ, 0xc0, !PT ;  /* 0x000000ff97ff7812 */ /* 0x000fe2000788c0ff */
[----:B-----5:R-:W-:-:S02]  /*64d0*/  @P2 HADD2.F32 R19, -RZ, R5.H0_H0 ;  /* 0x20000005ff132230 */ /* 0x020fc40000004100 */
[----:B------:R-:W-:Y:S01]  /*64e0*/  FADD.FTZ R32, R23, -R32 ;  /* 0x8000002017207221 */ /* 0x000fe20000010000 */
[----:B------:R-:W-:Y:S01]  /*64f0*/  FMUL.FTZ R2, R2, UR4 ;  /* 0x0000000402027c20 */ /* 0x000fe20008410000 */
[----:B------:R-:W-:Y:S01]  /*6500*/  FFMA.FTZ R33, R33, UR13, R145 ;  /* 0x0000000d21217c23 */ /* 0x000fe20008010091 */
[----:B------:R-:W-:Y:S02]  /*6510*/  @P3 HADD2.F32 R21, -RZ, R5.H1_H1 ;  /* 0x30000005ff153230 */ /* 0x000fe40000004100 */
[----:B------:R-:W-:Y:S01]  /*6520*/  FMUL.FTZ R138, R32, UR12 ;  /* 0x0000000c208a7c20 */ /* 0x000fe20008410000 */
[----:B------:R-:W-:Y:S01]  /*6530*/  @P2 FMUL.FTZ R17, R2, R19 ;  /* 0x0000001302112220 */ /* 0x000fe20000410000 */
[----:B------:R-:W-:Y:S01]  /*6540*/  FMUL.FTZ R19, R9, UR5 ;  /* 0x0000000509137c20 */ /* 0x000fe20008410000 */
[----:B------:R-:W-:Y:S01]  /*6550*/  LOP3.LUT P5, RZ, R151, 0xff00, RZ, 0xc0, !PT ;  /* 0x0000ff0097ff7812 */ /* 0x000fe200078ac0ff */
[----:B------:R-:W-:Y:S01]  /*6560*/  FMUL.FTZ R23, R138, UR5 ;  /* 0x000000058a177c20 */ /* 0x000fe20008410000 */
[----:B------:R-:W-:Y:S01]  /*6570*/  FADD.FTZ R25, R25, -R33 ;  /* 0x8000002119197221 */ /* 0x000fe20000010000 */
[----:B------:R-:W-:Y:S01]  /*6580*/  FMUL.FTZ R5, R19, UR4 ;  /* 0x0000000413057c20 */ /* 0x000fe20008410000 */
[----:B------:R-:W-:Y:S01]  /*6590*/  MOV R19, RZ ;  /* 0x000000ff00137202 */ /* 0x000fe20000000f00 */
[----:B------:R-:W-:-:S02]  /*65a0*/  @P4 HADD2.F32 R22, -RZ, R6.H0_H0 ;  /* 0x20000006ff164230 */ /* 0x000fc40000004100 */
[----:B------:R-:W-:Y:S01]  /*65b0*/  FMUL.FTZ R23, R23, UR4 ;  /* 0x0000000417177c20 */ /* 0x000fe20008410000 */
[----:B------:R-:W-:Y:S01]  /*65c0*/  @P3 FMUL.FTZ R19, R5, R21 ;  /* 0x0000001505133220 */ /* 0x000fe20000410000 */
[----:B------:R-:W-:Y:S02]  /*65d0*/  HFMA2 R21, -RZ, RZ, 0, 0 ;  /* 0x00000000ff157431 */ /* 0x000fe400000001ff */
[----:B------:R-:W-:Y:S01]  /*65e0*/  FMUL.FTZ R25, R25, UR12 ;  /* 0x0000000c19197c20 */ /* 0x000fe20008410000 */
[----:B------:R-:W-:Y:S01]  /*65f0*/  LOP3.LUT P6, RZ, R151, 0xff0000, RZ, 0xc0, !PT ;  /* 0x00ff000097ff7812 */ /* 0x000fe200078cc0ff */
[----:B------:R-:W-:Y:S01]  /*6600*/  FFMA.FTZ R35, R35, UR13, R145 ;  /* 0x0000000d23237c23 */ /* 0x000fe20008010091 */
[----:B------:R-:W-:Y:S01]  /*6610*/  ISETP.GE.U32.AND P0, PT, R150, RZ, PT ;  /* 0x000000ff9600720c */ /* 0x000fe20003f06070 */
[----:B------:R-:W-:Y:S02]  /*6620*/  @P5 HADD2.F32 R24, -RZ, R6.H1_H1 ;  /* 0x30000006ff185230 */ /* 0x000fe40000004100 */
[----:B------:R-:W-:Y:S01]  /*6630*/  @P4 FMUL.FTZ R21, R23, R22 ;  /* 0x0000001617154220 */ /* 0x000fe20000410000 */
[----:B------:R-:W-:Y:S01]  /*6640*/  FMUL.FTZ R22, R25, UR5 ;  /* 0x0000000519167c20 */ /* 0x000fe20008410000 */
[----:B------:R-:W-:Y:S01]  /*6650*/  FMUL.FTZ R23, R72, R23 ;  /* 0x0000001748177220 */ /* 0x000fe20000410000 */
[----:B------:R-:W-:Y:S01]  /*6660*/  ISETP.GE.U32.AND.EX P0, PT, R151, 0x1000000, PT, P0 ;  /* 0x010000009700780c */ /* 0x000fe20003f06100 */
[----:B------:R-:W-:Y:S01]  /*6670*/  FADD.FTZ R29, R29, -R35 ;  /* 0x800000231d1d7221 */ /* 0x000fe20000010000 */
[----:B------:R-:W-:Y:S01]  /*6680*/  FMUL.FTZ R6, R22, UR4 ;  /* 0x0000000416067c20 */ /* 0x000fe20008410000 */
[----:B------:R-:W-:Y:S01]  /*6690*/  MOV R22, RZ ;  /* 0x000000ff00167202 */ /* 0x000fe20000000f00 */
[--C-:B------:R-:W-:Y:S01]  /*66a0*/  FFMA.FTZ R136, R26, UR13, R145.reuse ;  /* 0x0000000d1a887c23 */ /* 0x100fe20008010091 */
[----:B------:R-:W-:Y:S01]  /*66b0*/  FMUL.FTZ R29, R29, UR12 ;  /* 0x0000000c1d1d7c20 */ /* 0x000fe20008410000 */
[----:B------:R-:W-:Y:S01]  /*66c0*/  @P5 FMUL.FTZ R22, R6, R24 ;  /* 0x0000001806165220 */ /* 0x000fe20000410000 */
[----:B------:R-:W-:Y:S01]  /*66d0*/  FFMA.FTZ R24, R34, UR13, R145 ;  /* 0x0000000d22187c23 */ /* 0x000fe20008010091 */
[----:B------:R-:W-:-:S02]  /*66e0*/  @P6 HADD2.F32 R28, -RZ, R7.H0_H0 ;  /* 0x20000007ff1c6230 */ /* 0x000fc40000004100 */
[----:B------:R-:W-:Y:S01]  /*66f0*/  FADD.FTZ R136, R15, -R136 ;  /* 0x800000880f887221 */ /* 0x000fe20000010000 */
[----:B------:R-:W-:Y:S01]  /*6700*/  F2FP.F16.F32.PACK_AB R138, R25, R138 ;  /* 0x0000008a198a723e */ /* 0x000fe200000000ff */
[----:B------:R-:W-:Y:S01]  /*6710*/  FADD.FTZ R24, R27, -R24 ;  /* 0x800000181b187221 */ /* 0x000fe20000010000 */
[----:B------:R-:W-:Y:S01]  /*6720*/  FMUL.FTZ R27, R73, R6 ;  /* 0x00000006491b7220 */ /* 0x000fe20000410000 */
[----:B------:R-:W-:Y:S01]  /*6730*/  FSEL R6, R23, RZ, P4 ;  /* 0x000000ff17067208 */ /* 0x000fe20002000000 */
[----:B------:R-:W-:Y:S02]  /*6740*/  HFMA2 R23, -RZ, RZ, 0, 0 ;  /* 0x00000000ff177431 */ /* 0x000fe400000001ff */
[----:B------:R-:W-:Y:S01]  /*6750*/  FMUL.FTZ R139, R24, UR12 ;  /* 0x0000000c188b7c20 */ /* 0x000fe20008410000 */
[----:B------:R-:W-:Y:S01]  /*6760*/  LOP3.LUT P4, RZ, R150, 0xff, RZ, 0xc0, !PT ;  /* 0x000000ff96ff7812 */ /* 0x000fe2000788c0ff */
[----:B------:R-:W-:Y:S02]  /*6770*/  @P0 HADD2.F32 R15, -RZ, R7.H1_H1 ;  /* 0x30000007ff0f0230 */ /* 0x000fe40000004100 */
[----:B------:R-:W-:Y:S01]  /*6780*/  FMUL.FTZ R136, R136, UR12 ;  /* 0x0000000c88887c20 */ /* 0x000fe20008410000 */
[----:B------:R-:W-:Y:S01]  /*6790*/  FMUL.FTZ R24, R139, UR5 ;  /* 0x000000058b187c20 */ /* 0x000fe20008410000 */
[----:B------:R-:W-:Y:S01]  /*67a0*/  FSEL R27, R27, RZ, P5 ;  /* 0x000000ff1b1b7208 */ /* 0x000fe20002800000 */
[----:B------:R-:W-:Y:S01]  /*67b0*/  FMUL.FTZ R8, R8, UR12 ;  /* 0x0000000c08087c20 */ /* 0x000fe20008410000 */
[----:B------:R-:W-:Y:S01]  /*67c0*/  LOP3.LUT P5, RZ, R150, 0xff00, RZ, 0xc0, !PT ;  /* 0x0000ff0096ff7812 */ /* 0x000fe200078ac0ff */
[----:B------:R-:W-:Y:S01]  /*67d0*/  FMUL.FTZ R24, R24, UR4 ;  /* 0x0000000418187c20 */ /* 0x000fe20008410000 */
[----:B------:R-:W-:Y:S01]  /*67e0*/  FMUL.FTZ R26, R136, UR5 ;  /* 0x00000005881a7c20 */ /* 0x000fe20008410000 */
[C---:B------:R-:W-:Y:S01]  /*67f0*/  F2FP.F16.F32.PACK_AB R139, R29.reuse, R139 ;  /* 0x0000008b1d8b723e */ /* 0x040fe200000000ff */
[----:B------:R-:W-:Y:S01]  /*6800*/  FMUL.FTZ R2, R70, R2 ;  /* 0x0000000246027220 */ /* 0x000fe20000410000 */
[----:B------:R-:W-:Y:S01]  /*6810*/  @P6 FMUL.FTZ R23, R24, R28 ;  /* 0x0000001c18176220 */ /* 0x000fe20000410000 */
[----:B------:R-:W-:Y:S01]  /*6820*/  FMUL.FTZ R28, R74, R24 ;  /* 0x000000184a1c7220 */ /* 0x000fe20000410000 */
[----:B------:R-:W-:Y:S01]  /*6830*/  FMUL.FTZ R24, R29, UR5 ;  /* 0x000000051d187c20 */ /* 0x000fe20008410000 */
[----:B------:R-:W-:-:S02]  /*6840*/  @P4 HADD2.F32 R25, -RZ, R4.H0_H0 ;  /* 0x20000004ff194230 */ /* 0x000fc40000004100 */
[----:B------:R-:W-:Y:S01]  /*6850*/  FMUL.FTZ R26, R26, UR4 ;  /* 0x000000041a1a7c20 */ /* 0x000fe20008410000 */
[----:B------:R-:W-:Y:S01]  /*6860*/  FMUL.FTZ R5, R71, R5 ;  /* 0x0000000547057220 */ /* 0x000fe20000410000 */
[----:B------:R-:W-:Y:S01]  /*6870*/  FMUL.FTZ R7, R24, UR4 ;  /* 0x0000000418077c20 */ /* 0x000fe20008410000 */
[----:B------:R-:W-:Y:S01]  /*6880*/  MOV R24, RZ ;  /* 0x000000ff00187202 */ /* 0x000fe20000000f00 */
[----:B------:R-:W-:Y:S01]  /*6890*/  @P5 HADD2.F32 R29, -RZ, R4.H1_H1 ;  /* 0x30000004ff1d5230 */ /* 0x000fe20000004100 */
[----:B------:R-:W-:Y:S01]  /*68a0*/  FSEL R28, R28, RZ, P6 ;  /* 0x000000ff1c1c7208 */ /* 0x000fe20003000000 */
[----:B------:R-:W-:Y:S01]  /*68b0*/  @P0 FMUL.FTZ R24, R7, R15 ;  /* 0x0000000f07180220 */ /* 0x000fe20000410000 */
[----:B------:R-:W-:Y:S02]  /*68c0*/  HFMA2 R15, -RZ, RZ, 0, 0 ;  /* 0x00000000ff0f7431 */ /* 0x000fe400000001ff */
[----:B------:R-:W-:Y:S01]  /*68d0*/  FMUL.FTZ R7, R75, R7 ;  /* 0x000000074b077220 */ /* 0x000fe20000410000 */
[----:B------:R-:W-:-:S02]  /*68e0*/  FSEL R2, R2, RZ, P2 ;  /* 0x000000ff02027208 */ /* 0x000fc40001000000 */
[----:B------:R-:W-:Y:S01]  /*68f0*/  FSEL R5, R5, RZ, P3 ;  /* 0x000000ff05057208 */ /* 0x000fe20001800000 */
[----:B------:R-:W-:Y:S01]  /*6900*/  @P4 FMUL.FTZ R15, R26, R25 ;  /* 0x000000191a0f4220 */ /* 0x000fe20000410000 */
[----:B------:R-:W-:Y:S01]  /*6910*/  FMUL.FTZ R25, R8, UR5 ;  /* 0x0000000508197c20 */ /* 0x000fe20008410000 */
[----:B------:R-:W-:Y:S01]  /*6920*/  FMUL.FTZ R26, R68, R26 ;  /* 0x0000001a441a7220 */ /* 0x000fe20000410000 */
[----:B------:R-:W-:Y:S02]  /*6930*/  FSEL R7, R7, RZ, P0 ;  /* 0x000000ff07077208 */ /* 0x000fe40000000000 */
[----:B------:R-:W-:Y:S01]  /*6940*/  FMUL.FTZ R4, R25, UR4 ;  /* 0x0000000419047c20 */ /* 0x000fe20008410000 */
[----:B------:R-:W-:Y:S02]  /*6950*/  MOV R25, RZ ;  /* 0x000000ff00197202 */ /* 0x000fe40000000f00 */
[----:B------:R-:W-:Y:S01]  /*6960*/  FSEL R26, R26, RZ, P4 ;  /* 0x000000ff1a1a7208 */ /* 0x000fe20002000000 */
[----:B------:R-:W-:Y:S01]  /*6970*/  @P5 FMUL.FTZ R25, R4, R29 ;  /* 0x0000001d04195220 */ /* 0x000fe20000410000 */
[----:B------:R-:W-:Y:S01]  /*6980*/  FMUL.FTZ R4, R69, R4 ;  /* 0x0000000445047220 */ /* 0x000fe20000410000 */
[----:B------:R-:W-:-:S02]  /*6990*/  F2FP.F16.F32.PACK_AB R137, R9, R137 ;  /* 0x000000890989723e */ /* 0x000fc400000000ff */
[----:B------:R-:W-:Y:S02]  /*69a0*/  F2FP.F16.F32.PACK_AB R136, R8, R136 ;  /* 0x000000880888723e */ /* 0x000fe400000000ff */
[----:B------:R-:W-:Y:S02]  /*69b0*/  FSEL R4, R4, RZ, P5 ;  /* 0x000000ff04047208 */ /* 0x000fe40002800000 */
[----:B------:R-:W-:Y:S02]  /*69c0*/  F2FP.F16.F32.PACK_AB R7, R7, R28 ;  /* 0x0000001c0707723e */ /* 0x000fe400000000ff */
[----:B------:R-:W-:Y:S02]  /*69d0*/  F2FP.F16.F32.PACK_AB R6, R27, R6 ;  /* 0x000000061b06723e */ /* 0x000fe400000000ff */
[----:B------:R-:W-:Y:S02]  /*69e0*/  F2FP.F16.F32.PACK_AB R5, R5, R2 ;  /* 0x000000020505723e */ /* 0x000fe400000000ff */
[----:B------:R-:W-:Y:S01]  /*69f0*/  F2FP.F16.F32.PACK_AB R4, R4, R26 ;  /* 0x0000001a0404723e */ /* 0x000fe200000000ff */
[----:B------:R-:W-:Y:S06]  /*6a00*/  BRA `(.L_x_10965) ;  /* 0x0000000400747947 */ /* 0x000fec0003800000 */
.L_x_10964:
[--C-:B------:R-:W-:Y:S01]  /*6a10*/  FFMA.FTZ R30, R30, UR13, R145.reuse ;  /* 0x0000000d1e1e7c23 */ /* 0x100fe20008010091 */
[C---:B------:R-:W-:Y:S01]  /*6a20*/  LOP3.LUT P5, RZ, R150.reuse, 0xff0000, RZ, 0xc0, !PT ;  /* 0x00ff000096ff7812 */ /* 0x040fe200078ac0ff */
[--C-:B------:R-:W-:Y:S01]  /*6a30*/  FFMA.FTZ R31, R31, UR13, R145.reuse ;  /* 0x0000000d1f1f7c23 */ /* 0x100fe20008010091 */
[----:B------:R-:W-:Y:S01]  /*6a40*/  LOP3.LUT P4, RZ, R150, 0xff000000, RZ, 0xc0, !PT ;  /* 0xff00000096ff7812 */ /* 0x000fe2000788c0ff */
[----:B------:R-:W-:Y:S01]  /*6a50*/  FADD.FTZ R30, R19, -R30 ;  /* 0x8000001e131e7221 */ /* 0x000fe20000010000 */
[----:B------:R-:W-:Y:S01]  /*6a60*/  FFMA.FTZ R2, R28, UR13, R145 ;  /* 0x0000000d1c027c23 */ /* 0x000fe20008010091 */
[----:B------:R-:W-:Y:S01]  /*6a70*/  FADD.FTZ R21, R21, -R31 ;  /* 0x8000001f15157221 */ /* 0x000fe20000010000 */
[----:B------:R-:W-:Y:S01]  /*6a80*/  FFMA.FTZ R32, R32, UR13, R145 ;  /* 0x0000000d20207c23 */ /* 0x000fe20008010091 */
[----:B------:R-:W-:Y:S01]  /*6a90*/  FMUL.FTZ R30, R30, UR12 ;  /* 0x0000000c1e1e7c20 */ /* 0x000fe20008410000 */
[----:B------:R-:W-:Y:S01]  /*6aa0*/  FADD.FTZ R2, R17, -R2 ;  /* 0x8000000211027221 */ /* 0x000fe20000010000 */
[----:B------:R-:W-:-:S02]  /*6ab0*/  HFMA2 R17, -RZ, RZ, 0, 0 ;  /* 0x00000000ff117431 */ /* 0x000fc400000001ff */
[----:B------:R-:W-:Y:S01]  /*6ac0*/  FMUL.FTZ R19, R21, UR12 ;  /* 0x0000000c15137c20 */ /* 0x000fe20008410000 */
[----:B------:R-:W-:Y:S01]  /*6ad0*/  FMUL.FTZ R8, R30, UR5 ;  /* 0x000000051e087c20 */ /* 0x000fe20008410000 */
[----:B------:R-:W-:Y:S01]  /*6ae0*/  LOP3.LUT P0, RZ, R151, 0xff, RZ, 0xc0, !PT ;  /* 0x000000ff97ff7812 */ /* 0x000fe2000780c0ff */
[--C-:B-----5:R-:W-:Y:S02]  /*6af0*/  @P5 HADD2.F32 R9, -RZ, R5.reuse.H0_H0 ;  /* 0x20000005ff095230 */ /* 0x120fe40000004100 */
[----:B------:R-:W-:Y:S01]  /*6b00*/  FMUL.FTZ R19, R19, UR5 ;  /* 0x0000000513137c20 */ /* 0x000fe20008410000 */
[----:B------:R-:W-:Y:S01]  /*6b10*/  FMUL.FTZ R8, R8, UR4 ;  /* 0x0000000408087c20 */ /* 0x000fe20008410000 */
[----:B------:R-:W-:Y:S01]  /*6b20*/  FFMA.FTZ R33, R33, UR13, R145 ;  /* 0x0000000d21217c23 */ /* 0x000fe20008010091 */
[----:B------:R-:W-:Y:S01]  /*6b30*/  HFMA2 R21, -RZ, RZ, 0, 0 ;  /* 0x00000000ff157431 */ /* 0x000fe200000001ff */
[----:B------:R-:W-:Y:S01]  /*6b40*/  LOP3.LUT P2, RZ, R151, 0xff00, RZ, 0xc0, !PT ;  /* 0x0000ff0097ff7812 */ /* 0x000fe2000784c0ff */
[----:B------:R-:W-:Y:S01]  /*6b50*/  @P5 FMUL.FTZ R17, R9, R8 ;  /* 0x0000000809115220 */ /* 0x000fe20000410000 */
[----:B------:R-:W-:-:S02]  /*6b60*/  @P4 HADD2.F32 R9, -RZ, R5.H1_H1 ;  /* 0x30000005ff094230 */ /* 0x000fc40000004100 */
[----:B------:R-:W-:Y:S01]  /*6b70*/  FMUL.FTZ R5, R19, UR4 ;  /* 0x0000000413057c20 */ /* 0x000fe20008410000 */
[----:B------:R-:W-:Y:S01]  /*6b80*/  MOV R19, RZ ;  /* 0x000000ff00137202 */ /* 0x000fe20000000f00 */
[----:B------:R-:W-:Y:S01]  /*6b90*/  FADD.FTZ R25, R25, -R33 ;  /* 0x8000002119197221 */ /* 0x000fe20000010000 */
[--C-:B------:R-:W-:Y:S01]  /*6ba0*/  FFMA.FTZ R34, R34, UR13, R145.reuse ;  /* 0x0000000d22227c23 */ /* 0x100fe20008010091 */
[----:B------:R-:W-:Y:S01]  /*6bb0*/  @P4 FMUL.FTZ R19, R9, R5 ;  /* 0x0000000509134220 */ /* 0x000fe20000410000 */
[----:B------:R-:W-:Y:S01]  /*6bc0*/  FADD.FTZ R9, R23, -R32 ;  /* 0x8000002017097221 */ /* 0x000fe20000010000 */
[--C-:B------:R-:W-:Y:S01]  /*6bd0*/  @P0 HADD2.F32 R22, -RZ, R6.reuse.H0_H0 ;  /* 0x20000006ff160230 */ /* 0x100fe20000004100 */
[----:B------:R-:W-:Y:S01]  /*6be0*/  LOP3.LUT P3, RZ, R151, 0xff0000, RZ, 0xc0, !PT ;  /* 0x00ff000097ff7812 */ /* 0x000fe2000786c0ff */
[----:B------:R-:W-:Y:S01]  /*6bf0*/  FFMA.FTZ R35, R35, UR13, R145 ;  /* 0x0000000d23237c23 */ /* 0x000fe20008010091 */
[----:B------:R-:W-:Y:S01]  /*6c00*/  FMUL.FTZ R9, R9, UR12 ;  /* 0x0000000c09097c20 */ /* 0x000fe20008410000 */
[----:B------:R-:W-:-:S02]  /*6c10*/  @P2 HADD2.F32 R23, -RZ, R6.H1_H1 ;  /* 0x30000006ff172230 */ /* 0x000fc40000004100 */
        /* <DEDUP_REMOVED lines=10> */
[-C--:B------:R-:W-:Y:S01]  /*6cc0*/  @P0 FMUL.FTZ R21, R22, R9.reuse ;  /* 0x0000000916150220 */ /* 0x080fe20000410000 */
[----:B------:R-:W-:Y:S01]  /*6cd0*/  FMUL.FTZ R22, R25, UR12 ;  /* 0x0000000c19167c20 */ /* 0x000fe20008410000 */
[----:B------:R-:W-:Y:S01]  /*6ce0*/  FMUL.FTZ R9, R72, R9 ;  /* 0x0000000948097220 */ /* 0x000fe20000410000 */
[----:B------:R-:W-:-:S02]  /*6cf0*/  @P3 HADD2.F32 R25, -RZ, R7.H0_H0 ;  /* 0x20000007ff193230 */ /* 0x000fc40000004100 */
[----:B------:R-:W-:Y:S01]  /*6d00*/  FMUL.FTZ R26, R26, UR5 ;  /* 0x000000051a1a7c20 */ /* 0x000fe20008410000 */
[----:B------:R-:W-:Y:S01]  /*6d10*/  FMUL.FTZ R22, R22, UR5 ;  /* 0x0000000516167c20 */ /* 0x000fe20008410000 */
[----:B------:R-:W-:Y:S01]  /*6d20*/  FMUL.FTZ R2, R2, UR4 ;  /* 0x0000000402027c20 */ /* 0x000fe20008410000 */
[----:B------:R-:W-:Y:S01]  /*6d30*/  FSEL R9, R9, RZ, P0 ;  /* 0x000000ff09097208 */ /* 0x000fe20000000000 */
[----:B------:R-:W-:Y:S01]  /*6d40*/  FMUL.FTZ R26, R26, UR4 ;  /* 0x000000041a1a7c20 */ /* 0x000fe20008410000 */
[----:B------:R-:W-:Y:S01]  /*6d50*/  FMUL.FTZ R6, R22, UR4 ;  /* 0x0000000416067c20 */ /* 0x000fe20008410000 */
[----:B------:R-:W-:Y:S01]  /*6d60*/  MOV R22, RZ ;  /* 0x000000ff00167202 */ /* 0x000fe20000000f00 */
[----:B------:R-:W-:Y:S01]  /*6d70*/  FMUL.FTZ R8, R70, R8 ;  /* 0x0000000846087220 */ /* 0x000fe20000410000 */
[----:B------:R-:W-:Y:S01]  /*6d80*/  ISETP.GE.U32.AND P0, PT, R150, RZ, PT ;  /* 0x000000ff9600720c */ /* 0x000fe20003f06070 */
[-C--:B------:R-:W-:Y:S01]  /*6d90*/  @P2 FMUL.FTZ R22, R23, R6.reuse ;  /* 0x0000000617162220 */ /* 0x080fe20000410000 */
[----:B------:R-:W-:Y:S01]  /*6da0*/  FADD.FTZ R23, R27, -R34 ;  /* 0x800000221b177221 */ /* 0x000fe20000010000 */
[----:B------:R-:W-:Y:S01]  /*6db0*/  FMUL.FTZ R6, R73, R6 ;  /* 0x0000000649067220 */ /* 0x000fe20000410000 */
[----:B------:R-:W-:Y:S01]  /*6dc0*/  ISETP.GE.U32.AND.EX P0, PT, R151, 0x1000000, PT, P0 ;  /* 0x010000009700780c */ /* 0x000fe20003f06100 */
[----:B------:R-:W-:Y:S01]  /*6dd0*/  FMUL.FTZ R5, R71, R5 ;  /* 0x0000000547057220 */ /* 0x000fe20000410000 */
[----:B------:R-:W-:Y:S01]  /*6de0*/  FMUL.FTZ R23, R23, UR12 ;  /* 0x0000000c17177c20 */ /* 0x000fe20008410000 */
[----:B------:R-:W-:-:S02]  /*6df0*/  FSEL R8, R8, RZ, P5 ;  /* 0x000000ff08087208 */ /* 0x000fc40002800000 */
[----:B------:R-:W-:Y:S01]  /*6e00*/  FSEL R6, R6, RZ, P2 ;  /* 0x000000ff06067208 */ /* 0x000fe20001000000 */
[----:B------:R-:W-:Y:S01]  /*6e10*/  FMUL.FTZ R23, R23, UR5 ;  /* 0x0000000517177c20 */ /* 0x000fe20008410000 */
[----:B------:R-:W-:Y:S02]  /*6e20*/  LOP3.LUT P2, RZ, R150, 0xff, RZ, 0xc0, !PT ;  /* 0x000000ff96ff7812 */ /* 0x000fe4000784c0ff */
[----:B------:R-:W-:Y:S01]  /*6e30*/  FSEL R5, R5, RZ, P4 ;  /* 0x000000ff05057208 */ /* 0x000fe20002000000 */
[----:B------:R-:W-:Y:S01]  /*6e40*/  FMUL.FTZ R24, R23, UR4 ;  /* 0x0000000417187c20 */ /* 0x000fe20008410000 */
[----:B------:R-:W-:Y:S01]  /*6e50*/  HFMA2 R23, -RZ, RZ, 0, 0 ;  /* 0x00000000ff177431 */ /* 0x000fe200000001ff */
[----:B------:R-:W-:Y:S01]  /*6e60*/  F2FP.F16.F32.PACK_AB R6, R6, R9 ;  /* 0x000000090606723e */ /* 0x000fe200000000ff */
[----:B------:R-:W-:Y:S02]  /*6e70*/  @P0 HADD2.F32 R15, -RZ, R7.H1_H1 ;  /* 0x30000007ff0f0230 */ /* 0x000fe40000004100 */
[----:B------:R-:W-:Y:S01]  /*6e80*/  FMUL.FTZ R27, R74, R24 ;  /* 0x000000184a1b7220 */ /* 0x000fe20000410000 */
[----:B------:R-:W-:Y:S01]  /*6e90*/  FMUL.FTZ R7, R29, UR4 ;  /* 0x000000041d077c20 */ /* 0x000fe20008410000 */
[----:B------:R-:W-:Y:S01]  /*6ea0*/  F2FP.F16.F32.PACK_AB R5, R5, R8 ;  /* 0x000000080505723e */ /* 0x000fe200000000ff */
[----:B------:R-:W-:Y:S01]  /*6eb0*/  @P3 FMUL.FTZ R23, R25, R24 ;  /* 0x0000001819173220 */ /* 0x000fe20000410000 */
[----:B------:R-:W-:Y:S01]  /*6ec0*/  MOV R24, RZ ;  /* 0x000000ff00187202 */ /* 0x000fe20000000f00 */
[----:B------:R-:W-:Y:S01]  /*6ed0*/  @P0 FMUL.FTZ R24, R15, R7 ;  /* 0x000000070f180220 */ /* 0x000fe20000410000 */
[----:B------:R-:W-:Y:S01]  /*6ee0*/  FSEL R27, R27, RZ, P3 ;  /* 0x000000ff1b1b7208 */ /* 0x000fe20001800000 */
[----:B------:R-:W-:Y:S01]  /*6ef0*/  HFMA2 R15, -RZ, RZ, 0, 0 ;  /* 0x00000000ff0f7431 */ /* 0x000fe200000001ff */
[----:B------:R-:W-:Y:S01]  /*6f00*/  LOP3.LUT P3, RZ, R150, 0xff00, RZ, 0xc0, !PT ;  /* 0x0000ff0096ff7812 */ /* 0x000fe2000786c0ff */
[----:B------:R-:W-:-:S02]  /*6f10*/  @P2 HADD2.F32 R25, -RZ, R4.H0_H0 ;  /* 0x20000004ff192230 */ /* 0x000fc40000004100 */
[----:B------:R-:W-:-:S03]  /*6f20*/  FMUL.FTZ R7, R75, R7 ;  /* 0x000000074b077220 */ /* 0x000fc60000410000 */
[-C--:B------:R-:W-:Y:S01]  /*6f30*/  @P2 FMUL.FTZ R15, R25, R26.reuse ;  /* 0x0000001a190f2220 */ /* 0x080fe20000410000 */
[----:B------:R-:W-:Y:S01]  /*6f40*/  MOV R25, RZ ;  /* 0x000000ff00197202 */ /* 0x000fe20000000f00 */
[----:B------:R-:W-:Y:S01]  /*6f50*/  FMUL.FTZ R26, R68, R26 ;  /* 0x0000001a441a7220 */ /* 0x000fe20000410000 */
[----:B------:R-:W-:-:S04]  /*6f60*/  FSEL R7, R7, RZ, P0 ;  /* 0x000000ff07077208 */ /* 0x000fc80000000000 */
[----:B------:R-:W-:Y:S01]  /*6f70*/  @P3 HADD2.F32 R4, -RZ, R4.H1_H1 ;  /* 0x30000004ff043230 */ /* 0x000fe20000004100 */
[----:B------:R-:W-:-:S04]  /*6f80*/  F2FP.F16.F32.PACK_AB R7, R7, R27 ;  /* 0x0000001b0707723e */ /* 0x000fc800000000ff */
[-C--:B------:R-:W-:Y:S01]  /*6f90*/  @P3 FMUL.FTZ R25, R4, R2.reuse ;  /* 0x0000000204193220 */ /* 0x080fe20000410000 */
[----:B------:R-:W-:Y:S01]  /*6fa0*/  FMUL.FTZ R2, R69, R2 ;  /* 0x0000000245027220 */ /* 0x000fe20000410000 */
[----:B------:R-:W-:-:S04]  /*6fb0*/  FSEL R4, R26, RZ, P2 ;  /* 0x000000ff1a047208 */ /* 0x000fc80001000000 */
[----:B------:R-:W-:-:S04]  /*6fc0*/  FSEL R2, R2, RZ, P3 ;  /* 0x000000ff02027208 */ /* 0x000fc80001800000 */
[----:B------:R-:W-:-:S07]  /*6fd0*/  F2FP.F16.F32.PACK_AB R4, R2, R4 ;  /* 0x000000040204723e */ /* 0x000fce00000000ff */
.L_x_10965:
[----:B------:R-:W1:Y:S01]  /*6fe0*/  @P1 LDC.64 R8, c[0x0][0x478] ;  /* 0x00011e00ff081b82 */ /* 0x000e620000000a00 */
[----:B------:R-:W-:Y:S01]  /*6ff0*/  MOV R2, 0x10 ;  /* 0x0000001000027802 */ /* 0x000fe20000000f00 */
[----:B-1----:R-:W-:-:S04]  /*7000*/  @P1 IMAD.WIDE.U32 R8, R3, 0x10, R8 ;  /* 0x0000001003081825 */ /* 0x002fc800078e0008 */
[----:B------:R-:W-:Y:S01]  /*7010*/  IMAD.WIDE.U32 R2, R3, R2, UR26 ;  /* 0x0000001a03027e25 */ /* 0x000fe2000f8e0002 */
[----:B------:R2:W-:Y:S04]  /*7020*/  @P1 STG.E.128 desc[UR14][R8.64], R136 ;  /* 0x0000008808001986 */ /* 0x0005e8000c101d0e */
[----:B------:R2:W-:Y:S01]  /*7030*/  STG.E.128 desc[UR14][R2.64], R4 ;  /* 0x0000000402007986 */ /* 0x0005e2000c101d0e */
[----:B------:R-:W-:Y:S05]  /*7040*/  BRA `(.L_x_10966) ;  /* 0x0000004000fc7947 */ /* 0x000fea0003800000 */
.L_x_10955:
[----:B------:R-:W-:-:S05]  /*7050*/  HFMA2 R140, -RZ, RZ, 0, 9.5367431640625e-07 ;  /* 0x00000010ff8c7431 */ /* 0x000fca00000001ff */
[----:B------:R-:W-:-:S06]  /*7060*/  IMAD.WIDE.U32 R140, R197, R140, UR24 ;  /* 0x00000018c58c7e25 */ /* 0x000fcc000f8e008c */
[----:B------:R-:W5:Y:S01]  /*7070*/  LDG.E.128 R140, desc[UR14][R140.64] ;  /* 0x0000000e8c8c7981 */ /* 0x000f62000c1e1d00 */
[----:B------:R-:W-:-:S04]  /*7080*/  UISETP.NE.U32.AND UP1, UPT, UR22, URZ, UPT ;  /* 0x000000ff1600728c */ /* 0x000fc8000bf25070 */
[----:B------:R-:W-:-:S09]  /*7090*/  UISETP.NE.AND.EX UP1, UPT, UR23, URZ, UPT, UP1 ;  /* 0x000000ff1700728c */ /* 0x000fd2000bf25310 */
[----:B------:R-:W-:Y:S05]  /*70a0*/  BRA.U UP1, `(.L_x_10967) ;  /* 0x00000005019c7547 */ /* 0x000fea000b800000 */
[--C-:B------:R-:W-:Y:S01]  /*70b0*/  FFMA.FTZ R154, R154, UR13, R145.reuse ;  /* 0x0000000d9a9a7c23 */ /* 0x100fe20008010091 */
[----:B-----5:R-:W-:Y:S01]  /*70c0*/  HADD2.F32 R144, -RZ, R116.H0_H0 ;  /* 0x20000074ff907230 */ /* 0x020fe20000004100 */
[----:B------:R-:W-:Y:S01]  /*70d0*/  LOP3.LUT P4, RZ, R178, 0xff, RZ, 0xc0, !PT ;  /* 0x000000ffb2ff7812 */ /* 0x000fe2000788c0ff */
[----:B------:R-:W-:Y:S01]  /*70e0*/  FFMA.FTZ R207, R207, UR13, R145 ;  /* 0x0000000dcfcf7c23 */ /* 0x000fe20008010091 */
[----:B------:R-:W-:Y:S01]  /*70f0*/  FADD.FTZ R154, R156, -R154 ;  /* 0x8000009a9c9a7221 */ /* 0x000fe20000010000 */
[----:B------:R-:W-:Y:S01]  /*7100*/  UMOV UR4, UR7 ;  /* 0x0000000700047c82 */ /* 0x000fe20008000000 */
[----:B------:R-:W-:Y:S01]  /*7110*/  LOP3.LUT P1, RZ, R178, 0xff00, RZ, 0xc0, !PT ;  /* 0x0000ff00b2ff7812 */ /* 0x000fe2000782c0ff */
[----:B------:R-:W-:Y:S01]  /*7120*/  FADD.FTZ R208, R208, -R207 ;  /* 0x800000cfd0d07221 */ /* 0x000fe20000010000 */
[----:B------:R-:W-:Y:S01]  /*7130*/  FFMA.FTZ R144, R154, UR12, R144 ;  /* 0x0000000c9a907c23 */ /* 0x000fe20008010090 */
[----:B------:R-:W-:Y:S01]  /*7140*/  MOV R154, RZ ;  /* 0x000000ff009a7202 */ /* 0x000fe20000000f00 */
[----:B------:R-:W-:Y:S01]  /*7150*/  FFMA.FTZ R206, R206, UR13, R145 ;  /* 0x0000000dcece7c23 */ /* 0x000fe20008010091 */
[----:B------:R-:W-:Y:S01]  /*7160*/  MOV R156, RZ ;  /* 0x000000ff009c7202 */ /* 0x000fe20000000f00 */
[----:B------:R-:W-:Y:S01]  /*7170*/  FMUL.FTZ R144, R144, UR5 ;  /* 0x0000000590907c20 */ /* 0x000fe20008410000 */
[----:B------:R-:W-:Y:S01]  /*7180*/  LOP3.LUT P3, RZ, R178, 0xff0000, RZ, 0xc0, !PT ;  /* 0x00ff0000b2ff7812 */ /* 0x000fe2000786c0ff */
[----:B------:R-:W-:Y:S01]  /*7190*/  FADD.FTZ R206, R204, -R206 ;  /* 0x800000ceccce7221 */ /* 0x000fe20000010000 */
[----:B------:R-:W-:Y:S01]  /*71a0*/  LOP3.LUT P2, RZ, R178, 0xff000000, RZ, 0xc0, !PT ;  /* 0xff000000b2ff7812 */ /* 0x000fe2000784c0ff */
[----:B------:R-:W-:Y:S01]  /*71b0*/  FMUL.FTZ R207, R144, UR4 ;  /* 0x0000000490cf7c20 */ /* 0x000fe20008410000 */
[----:B------:R-:W-:-:S02]  /*71c0*/  @P4 HADD2.F32 R144, -RZ, R140.H0_H0 ;  /* 0x2000008cff904230 */ /* 0x000fc40000004100 */
[--C-:B------:R-:W-:Y:S01]  /*71d0*/  FFMA.FTZ R155, R155, UR13, R145.reuse ;  /* 0x0000000d9b9b7c23 */ /* 0x100fe20008010091 */
[----:B------:R-:W-:Y:S01]  /*71e0*/  LOP3.LUT P0, RZ, R179, 0xff, RZ, 0xc0, !PT ;  /* 0x000000ffb3ff7812 */ /* 0x000fe2000780c0ff */
[----:B------:R-:W-:Y:S01]  /*71f0*/  FFMA.FTZ R149, R149, UR13, R145 ;  /* 0x0000000d95957c23 */ /* 0x000fe20008010091 */
[----:B------:R-:W-:Y:S01]  /*7200*/  LOP3.LUT P5, RZ, R179, 0xff0000, RZ, 0xc0, !PT ;  /* 0x00ff0000b3ff7812 */ /* 0x000fe200078ac0ff */
[----:B------:R-:W-:Y:S01]  /*7210*/  @P4 FMUL.FTZ R154, R207, R144 ;  /* 0x00000090cf9a4220 */ /* 0x000fe20000410000 */
[----:B------:R-:W-:Y:S02]  /*7220*/  HADD2.F32 R144, -RZ, R116.H1_H1 ;  /* 0x30000074ff907230 */ /* 0x000fe40000004100 */
[----:B------:R-:W-:Y:S01]  /*7230*/  FADD.FTZ R155, R201, -R155 ;  /* 0x8000009bc99b7221 */ /* 0x000fe20000010000 */
[----:B------:R-:W-:Y:S01]  /*7240*/  FADD.FTZ R149, R199, -R149 ;  /* 0x80000095c7957221 */ /* 0x000fe20000010000 */
[----:B------:R-:W-:Y:S02]  /*7250*/  @P3 HADD2.F32 R147, -RZ, R141.H0_H0 ;  /* 0x2000008dff933230 */ /* 0x000fe40000004100 */
[--C-:B------:R-:W-:Y:S01]  /*7260*/  FFMA.FTZ R200, R200, UR13, R145.reuse ;  /* 0x0000000dc8c87c23 */ /* 0x100fe20008010091 */
[----:B------:R-:W-:Y:S01]  /*7270*/  FFMA.FTZ R144, R208, UR12, R144 ;  /* 0x0000000cd0907c23 */ /* 0x000fe20008010090 */
[----:B------:R-:W-:Y:S01]  /*7280*/  FFMA.FTZ R157, R157, UR13, R145 ;  /* 0x0000000d9d9d7c23 */ /* 0x000fe20008010091 */
[----:B------:R-:W-:Y:S01]  /*7290*/  FMUL.FTZ R207, R36, R207 ;  /* 0x000000cf24cf7220 */ /* 0x000fe20000410000 */
[----:B------:R-:W-:Y:S01]  /*72a0*/  FADD.FTZ R202, R202, -R200 ;  /* 0x800000c8caca7221 */ /* 0x000fe20000010000 */
[----:B------:R-:W-:Y:S01]  /*72b0*/  FMUL.FTZ R146, R144, UR5 ;  /* 0x0000000590927c20 */ /* 0x000fe20008410000 */
[----:B------:R-:W-:-:S02]  /*72c0*/  @P1 HADD2.F32 R144, -RZ, R140.H1_H1 ;  /* 0x3000008cff901230 */ /* 0x000fc40000004100 */
[----:B------:R-:W-:Y:S01]  /*72d0*/  FADD.FTZ R157, R198, -R157 ;  /* 0x8000009dc69d7221 */ /* 0x000fe20000010000 */
[----:B------:R-:W-:Y:S02]  /*72e0*/  @P5 HADD2.F32 R199, -RZ, R143.H0_H0 ;  /* 0x2000008fffc75230 */ /* 0x000fe40000004100 */
[----:B------:R-:W-:Y:S01]  /*72f0*/  FMUL.FTZ R140, R146, UR4 ;  /* 0x00000004928c7c20 */ /* 0x000fe20008410000 */
[----:B------:R-:W-:Y:S01]  /*7300*/  FFMA.FTZ R146, R205, UR13, R145 ;  /* 0x0000000dcd927c23 */ /* 0x000fe20008010091 */
[----:B------:R-:W-:Y:S02]  /*7310*/  FSEL R207, R207, RZ, P4 ;  /* 0x000000ffcfcf7208 */ /* 0x000fe40002000000 */
[----:B------:R-:W-:Y:S01]  /*7320*/  @P1 FMUL.FTZ R156, R140, R144 ;  /* 0x000000908c9c1220 */ /* 0x000fe20000410000 */
[----:B------:R-:W-:Y:S02]  /*7330*/  HADD2.F32 R144, -RZ, R117.H0_H0 ;  /* 0x20000075ff907230 */ /* 0x000fe40000004100 */
[----:B------:R-:W-:Y:S01]  /*7340*/  FADD.FTZ R146, R203, -R146 ;  /* 0x80000092cb927221 */ /* 0x000fe20000010000 */
[----:B------:R-:W-:-:S02]  /*7350*/  FMUL.FTZ R140, R37, R140 ;  /* 0x0000008c258c7220 */ /* 0x000fc40000410000 */
[----:B------:R-:W-:-:S03]  /*7360*/  FFMA.FTZ R144, R206, UR12, R144 ;  /* 0x0000000cce907c23 */ /* 0x000fc60008010090 */
[----:B------:R-:W-:Y:S01]  /*7370*/  FSEL R140, R140, RZ, P1 ;  /* 0x000000ff8c8c7208 */ /* 0x000fe20000800000 */
[----:B------:R-:W-:-:S03]  /*7380*/  FMUL.FTZ R144, R144, UR5 ;  /* 0x0000000590907c20 */ /* 0x000fc60008410000 */
[----:B------:R-:W-:Y:S01]  /*7390*/  F2FP.F16.F32.PACK_AB R140, R140, R207 ;  /* 0x000000cf8c8c723e */ /* 0x000fe200000000ff */
[----:B------:R-:W-:Y:S01]  /*73a0*/  FMUL.FTZ R203, R144, UR4 ;  /* 0x0000000490cb7c20 */ /* 0x000fe20008410000 */
[----:B------:R-:W-:-:S03]  /*73b0*/  MOV R144, RZ ;  /* 0x000000ff00907202 */ /* 0x000fc60000000f00 */
[----:B------:R-:W-:Y:S01]  /*73c0*/  @P3 FMUL.FTZ R144, R203, R147 ;  /* 0x00000093cb903220 */ /* 0x000fe20000410000 */
[----:B------:R-:W-:Y:S02]  /*73d0*/  HADD2.F32 R147, -RZ, R117.H1_H1 ;  /* 0x30000075ff937230 */ /* 0x000fe40000004100 */
[----:B------:R-:W-:-:S03]  /*73e0*/  FMUL.FTZ R203, R38, R203 ;  /* 0x000000cb26cb7220 */ /* 0x000fc60000410000 */
[----:B------:R-:W-:Y:S01]  /*73f0*/  FFMA.FTZ R146, R146, UR12, R147 ;  /* 0x0000000c92927c23 */ /* 0x000fe20008010093 */
[----:B------:R-:W-:Y:S01]  /*7400*/  @P2 HADD2.F32 R147, -RZ, R141.H1_H1 ;  /* 0x3000008dff932230 */ /* 0x000fe20000004100 */
[----:B------:R-:W-:Y:S02]  /*7410*/  FSEL R203, R203, RZ, P3 ;  /* 0x000000ffcbcb7208 */ /* 0x000fe40001800000 */
[----:B------:R-:W-:-:S04]  /*7420*/  FMUL.FTZ R146, R146, UR5 ;  /* 0x0000000592927c20 */ /* 0x000fc80008410000 */
[----:B------:R-:W-:Y:S01]  /*7430*/  FMUL.FTZ R141, R146, UR4 ;  /* 0x00000004928d7c20 */ /* 0x000fe20008410000 */
[----:B------:R-:W-:-:S03]  /*7440*/  MOV R146, RZ ;  /* 0x000000ff00927202 */ /* 0x000fc60000000f00 */
[----:B------:R-:W-:Y:S01]  /*7450*/  @P2 FMUL.FTZ R146, R141, R147 ;  /* 0x000000938d922220 */ /* 0x000fe20000410000 */
[----:B------:R-:W-:Y:S02]  /*7460*/  HADD2.F32 R147, -RZ, R118.H0_H0 ;  /* 0x20000076ff937230 */ /* 0x000fe40000004100 */
[----:B------:R-:W-:-:S03]  /*7470*/  FMUL.FTZ R141, R39, R141 ;  /* 0x0000008d278d7220 */ /* 0x000fc60000410000 */
[----:B------:R-:W-:Y:S01]  /*7480*/  FFMA.FTZ R147, R155, UR12, R147 ;  /* 0x0000000c9b937c23 */ /* 0x000fe20008010093 */
[----:B------:R-:W-:Y:S01]  /*7490*/  HADD2.F32 R155, -RZ, R119.H0_H0 ;  /* 0x20000077ff9b7230 */ /* 0x000fe20000004100 */
[----:B------:R-:W-:Y:S02]  /*74a0*/  FSEL R141, R141, RZ, P2 ;  /* 0x000000ff8d8d7208 */ /* 0x000fe40001000000 */
[----:B------:R-:W-:Y:S02]  /*74b0*/  FMUL.FTZ R147, R147, UR5 ;  /* 0x0000000593937c20 */ /* 0x000fe40008410000 */
[----:B------:R-:W-:Y:S01]  /*74c0*/  FFMA.FTZ R149, R149, UR12, R155 ;  /* 0x0000000c95957c23 */ /* 0x000fe2000801009b */
[----:B------:R-:W-:Y:S02]  /*74d0*/  @P0 HADD2.F32 R155, -RZ, R142.H0_H0 ;  /* 0x2000008eff9b0230 */ /* 0x000fe40000004100 */
[----:B------:R-:W-:Y:S01]  /*74e0*/  FMUL.FTZ R200, R147, UR4 ;  /* 0x0000000493c87c20 */ /* 0x000fe20008410000 */
[----:B------:R-:W-:Y:S01]  /*74f0*/  MOV R147, RZ ;  /* 0x000000ff00937202 */ /* 0x000fe20000000f00 */
[----:B------:R-:W-:Y:S01]  /*7500*/  FMUL.FTZ R149, R149, UR5 ;  /* 0x0000000595957c20 */ /* 0x000fe20008410000 */
[----:B------:R-:W-:Y:S01]  /*7510*/  F2FP.F16.F32.PACK_AB R141, R141, R203 ;  /* 0x000000cb8d8d723e */ /* 0x000fe200000000ff */
[----:B------:R-:W-:Y:S01]  /*7520*/  @P0 FMUL.FTZ R147, R200, R155 ;  /* 0x0000009bc8930220 */ /* 0x000fe20000410000 */
[----:B------:R-:W-:Y:S01]  /*7530*/  FMUL.FTZ R200, R40, R200 ;  /* 0x000000c828c87220 */ /* 0x000fe20000410000 */
[----:B------:R-:W-:Y:S01]  /*7540*/  FMUL.FTZ R155, R149, UR4 ;  /* 0x00000004959b7c20 */ /* 0x000fe20008410000 */
[----:B------:R-:W-:-:S03]  /*7550*/  MOV R149, RZ ;  /* 0x000000ff00957202 */ /* 0x000fc60000000f00 */
[----:B------:R-:W-:Y:S01]  /*7560*/  @P5 FMUL.FTZ R149, R155, R199 ;  /* 0x000000c79b955220 */ /* 0x000fe20000410000 */
[----:B------:R-:W-:Y:S01]  /*7570*/  FMUL.FTZ R155, R42, R155 ;  /* 0x0000009b2a9b7220 */ /* 0x000fe20000410000 */
[----:B------:R-:W-:Y:S02]  /*7580*/  FSEL R199, R200, RZ, P0 ;  /* 0x000000ffc8c77208 */ /* 0x000fe40000000000 */
[----:B------:R-:W-:Y:S02]  /*7590*/  ISETP.GE.U32.AND P0, PT, R178, RZ, PT ;  /* 0x000000ffb200720c */ /* 0x000fe40003f06070 */
[----:B------:R-:W-:Y:S01]  /*75a0*/  FSEL R178, R155, RZ, P5 ;  /* 0x000000ff9bb27208 */ /* 0x000fe20002800000 */
[----:B------:R-:W-:Y:S01]  /*75b0*/  HADD2.F32 R155, -RZ, R118.H1_H1 ;  /* 0x30000076ff9b7230 */ /* 0x000fe20000004100 */
[C---:B------:R-:W-:Y:S02]  /*75c0*/  LOP3.LUT P5, RZ, R179.reuse, 0xff00, RZ, 0xc0, !PT ;  /* 0x0000ff00b3ff7812 */ /* 0x040fe400078ac0ff */
[----:B------:R-:W-:Y:S01]  /*75d0*/  ISETP.GE.U32.AND.EX P0, PT, R179, 0x1000000, PT, P0 ;  /* 0x01000000b300780c */ /* 0x000fe20003f06100 */
[----:B------:R-:W-:-:S02]  /*75e0*/  HADD2.F32 R179, -RZ, R119.H1_H1 ;  /* 0x30000077ffb37230 */ /* 0x000fc40000004100 */
[----:B------:R-:W-:-:S04]  /*75f0*/  FFMA.FTZ R155, R202, UR12, R155 ;  /* 0x0000000cca9b7c23 */ /* 0x000fc8000801009b */
[----:B------:R-:W-:Y:S01]  /*7600*/  FMUL.FTZ R155, R155, UR5 ;  /* 0x000000059b9b7c20 */ /* 0x000fe20008410000 */
[----:B------:R-:W-:-:S03]  /*7610*/  FFMA.FTZ R157, R157, UR12, R179 ;  /* 0x0000000c9d9d7c23 */ /* 0x000fc600080100b3 */
[----:B------:R-:W-:Y:S02]  /*7620*/  @P5 HADD2.F32 R179, -RZ, R142.H1_H1 ;  /* 0x3000008effb35230 */ /* 0x000fe40000004100 */
[----:B------:R-:W-:Y:S01]  /*7630*/  FMUL.FTZ R142, R155, UR4 ;  /* 0x000000049b8e7c20 */ /* 0x000fe20008410000 */
[----:B------:R-:W-:Y:S01]  /*7640*/  FMUL.FTZ R157, R157, UR5 ;  /* 0x000000059d9d7c20 */ /* 0x000fe20008410000 */
[----:B------:R-:W-:Y:S01]  /*7650*/  MOV R155, RZ ;  /* 0x000000ff009b7202 */ /* 0x000fe20000000f00 */
[----:B------:R-:W-:Y:S02]  /*7660*/  @P0 HADD2.F32 R143, -RZ, R143.H1_H1 ;  /* 0x3000008fff8f0230 */ /* 0x000fe40000004100 */
[----:B------:R-:W-:Y:S01]  /*7670*/  @P5 FMUL.FTZ R155, R142, R179 ;  /* 0x000000b38e9b5220 */ /* 0x000fe20000410000 */
[----:B------:R-:W-:Y:S01]  /*7680*/  FMUL.FTZ R179, R157, UR4 ;  /* 0x000000049db37c20 */ /* 0x000fe20008410000 */
[----:B------:R-:W-:Y:S01]  /*7690*/  MOV R157, RZ ;  /* 0x000000ff009d7202 */ /* 0x000fe20000000f00 */
[----:B------:R-:W-:-:S02]  /*76a0*/  FMUL.FTZ R142, R41, R142 ;  /* 0x0000008e298e7220 */ /* 0x000fc40000410000 */
[----:B------:R-:W-:Y:S01]  /*76b0*/  @P0 FMUL.FTZ R157, R179, R143 ;  /* 0x0000008fb39d0220 */ /* 0x000fe20000410000 */
[----:B------:R-:W-:Y:S02]  /*76c0*/  FMUL.FTZ R179, R43, R179 ;  /* 0x000000b32bb37220 */ /* 0x000fe40000410000 */
[----:B------:R-:W-:-:S03]  /*76d0*/  FSEL R142, R142, RZ, P5 ;  /* 0x000000ff8e8e7208 */ /* 0x000fc60002800000 */
[----:B------:R-:W-:Y:S02]  /*76e0*/  FSEL R143, R179, RZ, P0 ;  /* 0x000000ffb38f7208 */ /* 0x000fe40000000000 */
[----:B------:R-:W-:Y:S02]  /*76f0*/  F2FP.F16.F32.PACK_AB R142, R142, R199 ;  /* 0x000000c78e8e723e */ /* 0x000fe400000000ff */
[----:B------:R-:W-:Y:S01]  /*7700*/  F2FP.F16.F32.PACK_AB R143, R143, R178 ;  /* 0x000000b28f8f723e */ /* 0x000fe200000000ff */
[----:B------:R-:W-:Y:S06]  /*7710*/  BRA `(.L_x_10968) ;  /* 0x0000000400a47947 */ /* 0x000fec0003800000 */
.L_x_10967:
[--C-:B------:R-:W-:Y:S01]  /*7720*/  FFMA.FTZ R206, R206, UR13, R145.reuse ;  /* 0x0000000dcece7c23 */ /* 0x100fe20008010091 */
[----:B-----5:R-:W-:Y:S01]  /*7730*/  LOP3.LUT P1, RZ, R178, 0xff0000, RZ, 0xc0, !PT ;  /* 0x00ff0000b2ff7812 */ /* 0x020fe2000782c0ff */
[----:B------:R-:W-:Y:S02]  /*7740*/  HADD2.F32 R136, -RZ, R117.H0_H0 ;  /* 0x20000075ff887230 */ /* 0x000fe40000004100 */
[--C-:B------:R-:W-:Y:S01]  /*7750*/  FFMA.FTZ R205, R205, UR13, R145.reuse ;  /* 0x0000000dcdcd7c23 */ /* 0x100fe20008010091 */
[----:B------:R-:W-:Y:S01]  /*7760*/  FADD.FTZ R137, R204, -R206 ;  /* 0x800000cecc897221 */ /* 0x000fe20000010000 */
[----:B------:R-:W-:Y:S01]  /*7770*/  UMOV UR4, UR7 ;  /* 0x0000000700047c82 */ /* 0x000fe20008000000 */
[----:B------:R-:W-:Y:S01]  /*7780*/  MOV R144, RZ ;  /* 0x000000ff00907202 */ /* 0x000fe20000000f00 */
[----:B------:R-:W-:Y:S01]  /*7790*/  FFMA.FTZ R155, R155, UR13, R145 ;  /* 0x0000000d9b9b7c23 */ /* 0x000fe20008010091 */
[----:B------:R-:W-:Y:S01]  /*77a0*/  FFMA.FTZ R137, R137, UR12, R136 ;  /* 0x0000000c89897c23 */ /* 0x000fe20008010088 */
[----:B------:R-:W-:Y:S01]  /*77b0*/  FADD.FTZ R136, R203, -R205 ;  /* 0x800000cdcb887221 */ /* 0x000fe20000010000 */
[----:B------:R-:W-:-:S02]  /*77c0*/  LOP3.LUT P2, RZ, R178, 0xff000000, RZ, 0xc0, !PT ;  /* 0xff000000b2ff7812 */ /* 0x000fc4000784c0ff */
[----:B------:R-:W-:Y:S01]  /*77d0*/  CS2R R146, SRZ ;  /* 0x0000000000927805 */ /* 0x000fe2000001ff00 */
[----:B------:R-:W-:Y:S01]  /*77e0*/  FMUL.FTZ R203, R137, UR5 ;  /* 0x0000000589cb7c20 */ /* 0x000fe20008410000 */
[----:B------:R-:W-:Y:S01]  /*77f0*/  LOP3.LUT P5, RZ, R179, 0xff, RZ, 0xc0, !PT ;  /* 0x000000ffb3ff7812 */ /* 0x000fe200078ac0ff */
[----:B------:R-:W-:Y:S02]  /*7800*/  @P1 HADD2.F32 R138, -RZ, R141.H0_H0 ;  /* 0x2000008dff8a1230 */ /* 0x000fe40000004100 */
[--C-:B------:R-:W-:Y:S01]  /*7810*/  FFMA.FTZ R200, R200, UR13, R145.reuse ;  /* 0x0000000dc8c87c23 */ /* 0x100fe20008010091 */
[----:B------:R-:W-:Y:S01]  /*7820*/  FMUL.FTZ R203, R203, UR4 ;  /* 0x00000004cbcb7c20 */ /* 0x000fe20008410000 */
[----:B------:R-:W-:Y:S01]  /*7830*/  LOP3.LUT P3, RZ, R179, 0xff00, RZ, 0xc0, !PT ;  /* 0x0000ff00b3ff7812 */ /* 0x000fe2000786c0ff */
[----:B------:R-:W-:Y:S01]  /*7840*/  FFMA.FTZ R149, R149, UR13, R145 ;  /* 0x0000000d95957c23 */ /* 0x000fe20008010091 */
[----:B------:R-:W-:Y:S01]  /*7850*/  FADD.FTZ R200, R202, -R200 ;  /* 0x800000c8cac87221 */ /* 0x000fe20000010000 */
[----:B------:R-:W-:Y:S01]  /*7860*/  @P1 FMUL.FTZ R144, R138, R203 ;  /* 0x000000cb8a901220 */ /* 0x000fe20000410000 */
[----:B------:R-:W-:-:S02]  /*7870*/  HADD2.F32 R138, -RZ, R117.H1_H1 ;  /* 0x30000075ff8a7230 */ /* 0x000fc40000004100 */
[----:B------:R-:W-:Y:S01]  /*7880*/  FADD.FTZ R199, R199, -R149 ;  /* 0x80000095c7c77221 */ /* 0x000fe20000010000 */
[----:B------:R-:W-:Y:S01]  /*7890*/  LOP3.LUT P6, RZ, R179, 0xff0000, RZ, 0xc0, !PT ;  /* 0x00ff0000b3ff7812 */ /* 0x000fe200078cc0ff */
[----:B------:R-:W-:Y:S01]  /*78a0*/  HADD2.F32 R149, -RZ, R119.H0_H0 ;  /* 0x20000077ff957230 */ /* 0x000fe20000004100 */
[----:B------:R-:W-:Y:S01]  /*78b0*/  ISETP.GE.U32.AND P0, PT, R178, RZ, PT ;  /* 0x000000ffb200720c */ /* 0x000fe20003f06070 */
[----:B------:R-:W-:Y:S01]  /*78c0*/  FFMA.FTZ R136, R136, UR12, R138 ;  /* 0x0000000c88887c23 */ /* 0x000fe2000801008a */
[----:B------:R-:W-:Y:S01]  /*78d0*/  @P2 HADD2.F32 R138, -RZ, R141.H1_H1 ;  /* 0x3000008dff8a2230 */ /* 0x000fe20000004100 */
[----:B------:R-:W-:Y:S01]  /*78e0*/  LOP3.LUT P4, RZ, R178, 0xff, RZ, 0xc0, !PT ;  /* 0x000000ffb2ff7812 */ /* 0x000fe2000788c0ff */
[--C-:B------:R-:W-:Y:S01]  /*78f0*/  FFMA.FTZ R157, R157, UR13, R145.reuse ;  /* 0x0000000d9d9d7c23 */ /* 0x100fe20008010091 */
[----:B------:R-:W-:Y:S01]  /*7900*/  FMUL.FTZ R139, R136, UR5 ;  /* 0x00000005888b7c20 */ /* 0x000fe20008410000 */
[----:B------:R-:W-:Y:S01]  /*7910*/  ISETP.GE.U32.AND.EX P0, PT, R179, 0x1000000, PT, P0 ;  /* 0x01000000b300780c */ /* 0x000fe20003f06100 */
[----:B------:R-:W-:Y:S01]  /*7920*/  FFMA.FTZ R207, R207, UR13, R145 ;  /* 0x0000000dcfcf7c23 */ /* 0x000fe20008010091 */
[----:B------:R-:W-:Y:S01]  /*7930*/  FADD.FTZ R157, R198, -R157 ;  /* 0x8000009dc69d7221 */ /* 0x000fe20000010000 */
[----:B------:R-:W-:Y:S01]  /*7940*/  FMUL.FTZ R141, R139, UR4 ;  /* 0x000000048b8d7c20 */ /* 0x000fe20008410000 */
[----:B------:R-:W-:-:S02]  /*7950*/  HADD2.F32 R139, -RZ, R118.H0_H0 ;  /* 0x20000076ff8b7230 */ /* 0x000fc40000004100 */
[----:B------:R-:W-:Y:S01]  /*7960*/  FFMA.FTZ R198, R154, UR13, R145 ;  /* 0x0000000d9ac67c23 */ /* 0x000fe20008010091 */
[--C-:B------:R-:W-:Y:S02]  /*7970*/  @P6 HADD2.F32 R179, -RZ, R143.reuse.H0_H0 ;  /* 0x2000008fffb36230 */ /* 0x100fe40000004100 */
[----:B------:R-:W-:Y:S01]  /*7980*/  @P2 FMUL.FTZ R146, R138, R141 ;  /* 0x0000008d8a922220 */ /* 0x000fe20000410000 */
[----:B------:R-:W-:Y:S01]  /*7990*/  FADD.FTZ R138, R201, -R155 ;  /* 0x8000009bc98a7221 */ /* 0x000fe20000010000 */
[--C-:B------:R-:W-:Y:S02]  /*79a0*/  @P5 HADD2.F32 R155, -RZ, R142.reuse.H0_H0 ;  /* 0x2000008eff9b5230 */ /* 0x100fe40000004100 */
[----:B------:R-:W-:Y:S01]  /*79b0*/  FADD.FTZ R198, R156, -R198 ;  /* 0x800000c69cc67221 */ /* 0x000fe20000010000 */
[----:B------:R-:W-:Y:S02]  /*79c0*/  @P3 HADD2.F32 R201, -RZ, R142.H1_H1 ;  /* 0x3000008effc93230 */ /* 0x000fe40000004100 */
[----:B------:R-:W-:Y:S01]  /*79d0*/  FFMA.FTZ R138, R138, UR12, R139 ;  /* 0x0000000c8a8a7c23 */ /* 0x000fe2000801008b */
[----:B------:R-:W-:-:S02]  /*79e0*/  @P0 HADD2.F32 R154, -RZ, R143.H1_H1 ;  /* 0x3000008fff9a0230 */ /* 0x000fc40000004100 */
[----:B------:R-:W-:Y:S01]  /*79f0*/  FADD.FTZ R208, R208, -R207 ;  /* 0x800000cfd0d07221 */ /* 0x000fe20000010000 */
[----:B------:R-:W-:Y:S01]  /*7a00*/  FMUL.FTZ R203, R38, R203 ;  /* 0x000000cb26cb7220 */ /* 0x000fe20000410000 */
[----:B------:R-:W-:Y:S01]  /*7a10*/  FMUL.FTZ R139, R138, UR5 ;  /* 0x000000058a8b7c20 */ /* 0x000fe20008410000 */
[----:B------:R-:W-:Y:S01]  /*7a20*/  FMUL.FTZ R141, R39, R141 ;  /* 0x0000008d278d7220 */ /* 0x000fe20000410000 */
[----:B------:R-:W-:Y:S02]  /*7a30*/  F2FP.F16.F32.PACK_AB R137, R136, R137 ;  /* 0x000000898889723e */ /* 0x000fe400000000ff */
[----:B------:R-:W-:Y:S01]  /*7a40*/  FMUL.FTZ R139, R139, UR4 ;  /* 0x000000048b8b7c20 */ /* 0x000fe20008410000 */
[----:B------:R-:W-:Y:S02]  /*7a50*/  FSEL R203, R203, RZ, P1 ;  /* 0x000000ffcbcb7208 */ /* 0x000fe40000800000 */
[----:B------:R-:W-:Y:S01]  /*7a60*/  FSEL R141, R141, RZ, P2 ;  /* 0x000000ff8d8d7208 */ /* 0x000fe20001000000 */
[----:B------:R-:W-:Y:S01]  /*7a70*/  @P5 FMUL.FTZ R147, R155, R139 ;  /* 0x0000008b9b935220 */ /* 0x000fe20000410000 */
[----:B------:R-:W-:-:S02]  /*7a80*/  HADD2.F32 R155, -RZ, R118.H1_H1 ;  /* 0x30000076ff9b7230 */ /* 0x000fc40000004100 */
[----:B------:R-:W-:-:S03]  /*7a90*/  F2FP.F16.F32.PACK_AB R141, R141, R203 ;  /* 0x000000cb8d8d723e */ /* 0x000fc600000000ff */
[----:B------:R-:W-:-:S04]  /*7aa0*/  FFMA.FTZ R200, R200, UR12, R155 ;  /* 0x0000000cc8c87c23 */ /* 0x000fc8000801009b */
[C---:B------:R-:W-:Y:S01]  /*7ab0*/  FMUL.FTZ R155, R200.reuse, UR5 ;  /* 0x00000005c89b7c20 */ /* 0x040fe20008410000 */
[----:B------:R-:W-:-:S03]  /*7ac0*/  F2FP.F16.F32.PACK_AB R138, R200, R138 ;  /* 0x0000008ac88a723e */ /* 0x000fc600000000ff */
[----:B------:R-:W-:Y:S01]  /*7ad0*/  FMUL.FTZ R142, R155, UR4 ;  /* 0x000000049b8e7c20 */ /* 0x000fe20008410000 */
[----:B------:R-:W-:-:S03]  /*7ae0*/  MOV R155, RZ ;  /* 0x000000ff009b7202 */ /* 0x000fc60000000f00 */
        /* <DEDUP_REMOVED lines=10> */
[----:B------:R-:W-:-:S03]  /*7b90*/  F2FP.F16.F32.PACK_AB R142, R142, R199 ;  /* 0x000000c78e8e723e */ /* 0x000fc600000000ff */
[-C--:B------:R-:W-:Y:S01]  /*7ba0*/  @P6 FMUL.FTZ R149, R179, R178.reuse ;  /* 0x000000b2b3956220 */ /* 0x080fe20000410000 */
[----:B------:R-:W-:Y:S02]  /*7bb0*/  HADD2.F32 R179, -RZ, R119.H1_H1 ;  /* 0x30000077ffb37230 */ /* 0x000fe40000004100 */
[----:B------:R-:W-:Y:S01]  /*7bc0*/  FMUL.FTZ R178, R42, R178 ;  /* 0x000000b22ab27220 */ /* 0x000fe20000410000 */
[----:B------:R-:W-:Y:S02]  /*7bd0*/  @P5 HADD2.F32 R200, -RZ, R140.H1_H1 ;  /* 0x3000008cffc85230 */ /* 0x000fe40000004100 */
[----:B------:R-:W-:Y:S01]  /*7be0*/  FFMA.FTZ R179, R157, UR12, R179 ;  /* 0x0000000c9db37c23 */ /* 0x000fe200080100b3 */
[----:B------:R-:W-:Y:S02]  /*7bf0*/  MOV R157, RZ ;  /* 0x000000ff009d7202 */ /* 0x000fe40000000f00 */
[----:B------:R-:W-:Y:S01]  /*7c00*/  FSEL R178, R178, RZ, P6 ;  /* 0x000000ffb2b27208 */ /* 0x000fe20003000000 */
[C---:B------:R-:W-:Y:S01]  /*7c10*/  FMUL.FTZ R156, R179.reuse, UR5 ;  /* 0x00000005b39c7c20 */ /* 0x040fe20008410000 */
[----:B------:R-:W-:-:S03]  /*7c20*/  F2FP.F16.F32.PACK_AB R139, R179, R139 ;  /* 0x0000008bb38b723e */ /* 0x000fc600000000ff */
[----:B------:R-:W-:Y:S01]  /*7c30*/  FMUL.FTZ R143, R156, UR4 ;  /* 0x000000049c8f7c20 */ /* 0x000fe20008410000 */
[----:B------:R-:W-:-:S03]  /*7c40*/  @P4 HADD2.F32 R156, -RZ, R140.H0_H0 ;  /* 0x2000008cff9c4230 */ /* 0x000fc60000004100 */
[-C--:B------:R-:W-:Y:S01]  /*7c50*/  @P0 FMUL.FTZ R157, R154, R143.reuse ;  /* 0x0000008f9a9d0220 */ /* 0x080fe20000410000 */
[----:B------:R-:W-:Y:S02]  /*7c60*/  HADD2.F32 R154, -RZ, R116.H0_H0 ;  /* 0x20000074ff9a7230 */ /* 0x000fe40000004100 */
[----:B------:R-:W-:-:S03]  /*7c70*/  FMUL.FTZ R143, R43, R143 ;  /* 0x0000008f2b8f7220 */ /* 0x000fc60000410000 */
[----:B------:R-:W-:Y:S01]  /*7c80*/  FFMA.FTZ R198, R198, UR12, R154 ;  /* 0x0000000cc6c67c23 */ /* 0x000fe2000801009a */
[----:B------:R-:W-:Y:S01]  /*7c90*/  HADD2.F32 R154, -RZ, R116.H1_H1 ;  /* 0x30000074ff9a7230 */ /* 0x000fe20000004100 */
[----:B------:R-:W-:Y:S02]  /*7ca0*/  FSEL R143, R143, RZ, P0 ;  /* 0x000000ff8f8f7208 */ /* 0x000fe40000000000 */
[----:B------:R-:W-:Y:S02]  /*7cb0*/  FMUL.FTZ R179, R198, UR5 ;  /* 0x00000005c6b37c20 */ /* 0x000fe40008410000 */
[----:B------:R-:W-:Y:S01]  /*7cc0*/  FFMA.FTZ R208, R208, UR12, R154 ;  /* 0x0000000cd0d07c23 */ /* 0x000fe2000801009a */
[----:B------:R-:W-:Y:S01]  /*7cd0*/  MOV R154, RZ ;  /* 0x000000ff009a7202 */ /* 0x000fe20000000f00 */
[----:B------:R-:W-:Y:S01]  /*7ce0*/  FMUL.FTZ R179, R179, UR4 ;  /* 0x00000004b3b37c20 */ /* 0x000fe20008410000 */
[----:B------:R-:W-:Y:S02]  /*7cf0*/  F2FP.F16.F32.PACK_AB R143, R143, R178 ;  /* 0x000000b28f8f723e */ /* 0x000fe400000000ff */
[----:B------:R-:W-:Y:S01]  /*7d00*/  F2FP.F16.F32.PACK_AB R136, R208, R198 ;  /* 0x000000c6d088723e */ /* 0x000fe200000000ff */
[-C--:B------:R-:W-:Y:S01]  /*7d10*/  @P4 FMUL.FTZ R154, R156, R179.reuse ;  /* 0x000000b39c9a4220 */ /* 0x080fe20000410000 */
[----:B------:R-:W-:Y:S01]  /*7d20*/  FMUL.FTZ R156, R208, UR5 ;  /* 0x00000005d09c7c20 */ /* 0x000fe20008410000 */
[----:B------:R-:W-:-:S03]  /*7d30*/  FMUL.FTZ R179, R36, R179 ;  /* 0x000000b324b37220 */ /* 0x000fc60000410000 */
[----:B------:R-:W-:Y:S01]  /*7d40*/  FMUL.FTZ R140, R156, UR4 ;  /* 0x000000049c8c7c20 */ /* 0x000fe20008410000 */
[----:B------:R-:W-:Y:S02]  /*7d50*/  MOV R156, RZ ;  /* 0x000000ff009c7202 */ /* 0x000fe40000000f00 */
[----:B------:R-:W-:Y:S01]  /*7d60*/  FSEL R179, R179, RZ, P4 ;  /* 0x000000ffb3b37208 */ /* 0x000fe20002000000 */
[-C--:B------:R-:W-:Y:S01]  /*7d70*/  @P5 FMUL.FTZ R156, R200, R140.reuse ;  /* 0x0000008cc89c5220 */ /* 0x080fe20000410000 */
[----:B------:R-:W-:-:S05]  /*7d80*/  FMUL.FTZ R140, R37, R140 ;  /* 0x0000008c258c7220 */ /* 0x000fca0000410000 */
[----:B------:R-:W-:-:S04]  /*7d90*/  FSEL R140, R140, RZ, P5 ;  /* 0x000000ff8c8c7208 */ /* 0x000fc80002800000 */
[----:B------:R-:W-:-:S07]  /*7da0*/  F2FP.F16.F32.PACK_AB R140, R140, R179 ;  /* 0x000000b38c8c723e */ /* 0x000fce00000000ff */
.L_x_10968:
        /* <DEDUP_REMOVED lines=14> */
[----:B------:R-:W-:Y:S01]  /*7e90*/  HADD2.F32 R138, -RZ, R121.H0_H0 ;  /* 0x20000079ff8a7230 */ /* 0x000fe20000004100 */
[----:B------:R-:W-:Y:S01]  /*7ea0*/  CS2R R178, SRZ ;  /* 0x0000000000b27805 */ /* 0x000fe2000001ff00 */
[----:B------:R-:W-:Y:S01]  /*7eb0*/  FADD.FTZ R137, R187, -R184 ;  /* 0x800000b8bb897221 */ /* 0x000fe20000010000 */
[--C-:B------:R-:W-:Y:S01]  /*7ec0*/  FFMA.FTZ R187, R186, UR13, R145.reuse ;  /* 0x0000000dbabb7c23 */ /* 0x100fe20008010091 */
[----:B------:R-:W-:Y:S01]  /*7ed0*/  LOP3.LUT P3, RZ, R168, 0xff000000, RZ, 0xc0, !PT ;  /* 0xff000000a8ff7812 */ /* 0x000fe2000786c0ff */
[----:B------:R-:W-:Y:S01]  /*7ee0*/  FFMA.FTZ R188, R188, UR13, R145 ;  /* 0x0000000dbcbc7c23 */ /* 0x000fe20008010091 */
[----:B------:R-:W-:Y:S01]  /*7ef0*/  FFMA.FTZ R137, R137, UR12, R138 ;  /* 0x0000000c89897c23 */ /* 0x000fe2000801008a */
[----:B------:R-:W-:Y:S01]  /*7f00*/  FADD.FTZ R187, R189, -R187 ;  /* 0x800000bbbdbb7221 */ /* 0x000fe20000010000 */
[----:B------:R-:W-:Y:S01]  /*7f10*/  LOP3.LUT P4, RZ, R169, 0xff, RZ, 0xc0, !PT ;  /* 0x000000ffa9ff7812 */ /* 0x000fe2000788c0ff */
[--C-:B------:R-:W-:Y:S01]  /*7f20*/  FFMA.FTZ R136, R182, UR13, R145.reuse ;  /* 0x0000000db6887c23 */ /* 0x100fe20008010091 */
[----:B------:R-:W-:Y:S01]  /*7f30*/  FMUL.FTZ R189, R137, UR5 ;  /* 0x0000000589bd7c20 */ /* 0x000fe20008410000 */
[----:B------:R-:W-:Y:S01]  /*7f40*/  FFMA.FTZ R190, R190, UR13, R145 ;  /* 0x0000000dbebe7c23 */ /* 0x000fe20008010091 */
[----:B-----5:R-:W-:Y:S01]  /*7f50*/  @P2 HADD2.F32 R138, -RZ, R141.H0_H0 ;  /* 0x2000008dff8a2230 */ /* 0x020fe20000004100 */
[----:B------:R-:W-:Y:S01]  /*7f60*/  MOV R182, RZ ;  /* 0x000000ff00b67202 */ /* 0x000fe20000000f00 */
[----:B------:R-:W-:Y:S01]  /*7f70*/  FMUL.FTZ R189, R189, UR4 ;  /* 0x00000004bdbd7c20 */ /* 0x000fe20008410000 */
[----:B------:R-:W-:Y:S01]  /*7f80*/  LOP3.LUT P5, RZ, R169, 0xff00, RZ, 0xc0, !PT ;  /* 0x0000ff00a9ff7812 */ /* 0x000fe200078ac0ff */
[----:B------:R-:W-:Y:S01]  /*7f90*/  FADD.FTZ R190, R193, -R190 ;  /* 0x800000bec1be7221 */ /* 0x000fe20000010000 */
[----:B------:R-:W-:Y:S01]  /*7fa0*/  FADD.FTZ R136, R185, -R136 ;  /* 0x80000088b9887221 */ /* 0x000fe20000010000 */
[----:B------:R-:W-:Y:S01]  /*7fb0*/  @P2 FMUL.FTZ R178, R189, R138 ;  /* 0x0000008abdb22220 */ /* 0x000fe20000410000 */
[----:B------:R-:W-:-:S02]  /*7fc0*/  HADD2.F32 R138, -RZ, R121.H1_H1 ;  /* 0x30000079ff8a7230 */ /* 0x000fc40000004100 */
[--C-:B------:R-:W-:Y:S01]  /*7fd0*/  FFMA.FTZ R192, R192, UR13, R145.reuse ;  /* 0x0000000dc0c07c23 */ /* 0x100fe20008010091 */
[--C-:B------:R-:W-:Y:S01]  /*7fe0*/  @P4 HADD2.F32 R184, -RZ, R142.reuse.H0_H0 ;  /* 0x2000008effb84230 */ /* 0x100fe20000004100 */
[----:B------:R-:W-:Y:S01]  /*7ff0*/  LOP3.LUT P6, RZ, R169, 0xff0000, RZ, 0xc0, !PT ;  /* 0x00ff0000a9ff7812 */ /* 0x000fe200078cc0ff */
[--C-:B------:R-:W-:Y:S01]  /*8000*/  FFMA.FTZ R194, R194, UR13, R145.reuse ;  /* 0x0000000dc2c27c23 */ /* 0x100fe20008010091 */
[----:B------:R-:W-:Y:S01]  /*8010*/  FFMA.FTZ R187, R187, UR12, R138 ;  /* 0x0000000cbbbb7c23 */ /* 0x000fe2000801008a */
[----:B------:R-:W-:Y:S01]  /*8020*/  @P3 HADD2.F32 R138, -RZ, R141.H1_H1 ;  /* 0x3000008dff8a3230 */ /* 0x000fe20000004100 */
[----:B------:R-:W-:Y:S01]  /*8030*/  ISETP.GE.U32.AND P0, PT, R168, RZ, PT ;  /* 0x000000ffa800720c */ /* 0x000fe20003f06070 */
[----:B------:R-:W-:Y:S01]  /*8040*/  FADD.FTZ R196, R196, -R194 ;  /* 0x800000c2c4c47221 */ /* 0x000fe20000010000 */
[----:B------:R-:W-:Y:S01]  /*8050*/  FMUL.FTZ R139, R187, UR5 ;  /* 0x00000005bb8b7c20 */ /* 0x000fe20008410000 */
[----:B------:R-:W-:Y:S01]  /*8060*/  @P5 HADD2.F32 R185, -RZ, R142.H1_H1 ;  /* 0x3000008effb95230 */ /* 0x000fe20000004100 */
[----:B------:R-:W-:Y:S01]  /*8070*/  ISETP.GE.U32.AND.EX P0, PT, R169, 0x1000000, PT, P0 ;  /* 0x01000000a900780c */ /* 0x000fe20003f06100 */
[----:B------:R-:W-:Y:S01]  /*8080*/  FFMA.FTZ R181, R181, UR13, R145 ;  /* 0x0000000db5b57c23 */ /* 0x000fe20008010091 */
[----:B------:R-:W-:Y:S01]  /*8090*/  FMUL.FTZ R141, R139, UR4 ;  /* 0x000000048b8d7c20 */ /* 0x000fe20008410000 */
[----:B------:R-:W-:Y:S01]  /*80a0*/  HADD2.F32 R139, -RZ, R122.H0_H0 ;  /* 0x2000007aff8b7230 */ /* 0x000fe20000004100 */
[----:B------:R-:W-:Y:S01]  /*80b0*/  F2FP.F16.F32.PACK_AB R137, R187, R137 ;  /* 0x00000089bb89723e */ /* 0x000fe200000000ff */
[----:B------:R-:W-:Y:S01]  /*80c0*/  FADD.FTZ R183, R183, -R181 ;  /* 0x800000b5b7b77221 */ /* 0x000fe20000010000 */
[----:B------:R-:W-:Y:S01]  /*80d0*/  @P3 FMUL.FTZ R179, R141, R138 ;  /* 0x0000008a8db33220 */ /* 0x000fe20000410000 */
[----:B------:R-:W-:Y:S01]  /*80e0*/  FADD.FTZ R138, R191, -R188 ;  /* 0x800000bcbf8a7221 */ /* 0x000fe20000010000 */
[----:B------:R-:W-:Y:S01]  /*80f0*/  FADD.FTZ R191, R195, -R192 ;  /* 0x800000c0c3bf7221 */ /* 0x000fe20000010000 */
[----:B------:R-:W-:-:S02]  /*8100*/  HADD2.F32 R181, -RZ, R120.H0_H0 ;  /* 0x20000078ffb57230 */ /* 0x000fc40000004100 */
[----:B------:R-:W-:Y:S01]  /*8110*/  FMUL.FTZ R189, R46, R189 ;  /* 0x000000bd2ebd7220 */ /* 0x000fe20000410000 */
[----:B------:R-:W-:Y:S01]  /*8120*/  FFMA.FTZ R138, R138, UR12, R139 ;  /* 0x0000000c8a8a7c23 */ /* 0x000fe2000801008b */
[----:B------:R-:W-:Y:S01]  /*8130*/  FMUL.FTZ R141, R47, R141 ;  /* 0x0000008d2f8d7220 */ /* 0x000fe20000410000 */
[----:B------:R-:W-:Y:S02]  /*8140*/  @P0 HADD2.F32 R169, -RZ, R143.H1_H1 ;  /* 0x3000008fffa90230 */ /* 0x000fe40000004100 */
[----:B------:R-:W-:Y:S01]  /*8150*/  FFMA.FTZ R181, R183, UR12, R181 ;  /* 0x0000000cb7b57c23 */ /* 0x000fe200080100b5 */
[----:B------:R-:W-:Y:S01]  /*8160*/  FMUL.FTZ R139, R138, UR5 ;  /* 0x000000058a8b7c20 */ /* 0x000fe20008410000 */
[----:B------:R-:W-:Y:S02]  /*8170*/  MOV R183, RZ ;  /* 0x000000ff00b77202 */ /* 0x000fe40000000f00 */
[----:B------:R-:W-:Y:S01]  /*8180*/  FSEL R189, R189, RZ, P2 ;  /* 0x000000ffbdbd7208 */ /* 0x000fe20001000000 */
[----:B------:R-:W-:Y:S01]  /*8190*/  FMUL.FTZ R139, R139, UR4 ;  /* 0x000000048b8b7c20 */ /* 0x000fe20008410000 */
[----:B------:R-:W-:-:S03]  /*81a0*/  FSEL R141, R141, RZ, P3 ;  /* 0x000000ff8d8d7208 */ /* 0x000fc60001800000 */
[----:B------:R-:W-:Y:S01]  /*81b0*/  @P4 FMUL.FTZ R182, R139, R184 ;  /* 0x000000b88bb64220 */ /* 0x000fe20000410000 */
[----:B------:R-:W-:Y:S02]  /*81c0*/  HADD2.F32 R184, -RZ, R122.H1_H1 ;  /* 0x3000007affb87230 */ /* 0x000fe40000004100 */
[----:B------:R-:W-:Y:S01]  /*81d0*/  FMUL.FTZ R139, R48, R139 ;  /* 0x0000008b308b7220 */ /* 0x000fe20000410000 */
[----:B------:R-:W-:Y:S02]  /*81e0*/  F2FP.F16.F32.PACK_AB R141, R141, R189 ;  /* 0x000000bd8d8d723e */ /* 0x000fe400000000ff */
[----:B------:R-:W-:-:S04]  /*81f0*/  FFMA.FTZ R190, R190, UR12, R184 ;  /* 0x0000000cbebe7c23 */ /* 0x000fc800080100b8 */
[C---:B------:R-:W-:Y:S01]  /*8200*/  FMUL.FTZ R184, R190.reuse, UR5 ;  /* 0x00000005beb87c20 */ /* 0x040fe20008410000 */
[----:B------:R-:W-:-:S03]  /*8210*/  F2FP.F16.F32.PACK_AB R138, R190, R138 ;  /* 0x0000008abe8a723e */ /* 0x000fc600000000ff */
[----:B------:R-:W-:Y:S01]  /*8220*/  FMUL.FTZ R142, R184, UR4 ;  /* 0x00000004b88e7c20 */ /* 0x000fe20008410000 */
[----:B------:R-:W-:-:S03]  /*8230*/  MOV R184, RZ ;  /* 0x000000ff00b87202 */ /* 0x000fc60000000f00 */
[----:B------:R-:W-:Y:S01]  /*8240*/  @P5 FMUL.FTZ R184, R142, R185 ;  /* 0x000000b98eb85220 */ /* 0x000fe20000410000 */
[----:B------:R-:W-:Y:S02]  /*8250*/  HADD2.F32 R185, -RZ, R123.H0_H0 ;  /* 0x2000007bffb97230 */ /* 0x000fe40000004100 */
[----:B------:R-:W-:Y:S01]  /*8260*/  FMUL.FTZ R188, R49, R142 ;  /* 0x0000008e31bc7220 */ /* 0x000fe20000410000 */
[----:B------:R-:W-:Y:S02]  /*8270*/  FSEL R142, R139, RZ, P4 ;  /* 0x000000ff8b8e7208 */ /* 0x000fe40002000000 */
[----:B------:R-:W-:Y:S01]  /*8280*/  LOP3.LUT P4, RZ, R168, 0xff, RZ, 0xc0, !PT ;  /* 0x000000ffa8ff7812 */ /* 0x000fe2000788c0ff */
[----:B------:R-:W-:Y:S01]  /*8290*/  FFMA.FTZ R191, R191, UR12, R185 ;  /* 0x0000000cbfbf7c23 */ /* 0x000fe200080100b9 */
[----:B------:R-:W-:Y:S02]  /*82a0*/  FSEL R188, R188, RZ, P5 ;  /* 0x000000ffbcbc7208 */ /* 0x000fe40002800000 */
[----:B------:R-:W-:Y:S01]  /*82b0*/  LOP3.LUT P5, RZ, R168, 0xff00, RZ, 0xc0, !PT ;  /* 0x0000ff00a8ff7812 */ /* 0x000fe200078ac0ff */
[----:B------:R-:W-:Y:S01]  /*82c0*/  FMUL.FTZ R139, R191, UR5 ;  /* 0x00000005bf8b7c20 */ /* 0x000fe20008410000 */
[----:B------:R-:W-:Y:S01]  /*82d0*/  @P6 HADD2.F32 R168, -RZ, R143.H0_H0 ;  /* 0x2000008fffa86230 */ /* 0x000fe20000004100 */
[----:B------:R-:W-:-:S02]  /*82e0*/  MOV R185, RZ ;  /* 0x000000ff00b97202 */ /* 0x000fc40000000f00 */
[----:B------:R-:W-:Y:S01]  /*82f0*/  FMUL.FTZ R139, R139, UR4 ;  /* 0x000000048b8b7c20 */ /* 0x000fe20008410000 */
[----:B------:R-:W-:-:S03]  /*8300*/  F2FP.F16.F32.PACK_AB R142, R188, R142 ;  /* 0x0000008ebc8e723e */ /* 0x000fc600000000ff */
[----:B------:R-:W-:Y:S01]  /*8310*/  @P6 FMUL.FTZ R185, R139, R168 ;  /* 0x000000a88bb96220 */ /* 0x000fe20000410000 */
[----:B------:R-:W-:Y:S01]  /*8320*/  FMUL.FTZ R168, R50, R139 ;  /* 0x0000008b32a87220 */ /* 0x000fe20000410000 */
[----:B------:R-:W-:Y:S02]  /*8330*/  HADD2.F32 R139, -RZ, R123.H1_H1 ;  /* 0x3000007bff8b7230 */ /* 0x000fe40000004100 */
[--C-:B------:R-:W-:Y:S02]  /*8340*/  @P4 HADD2.F32 R187, -RZ, R140.reuse.H0_H0 ;  /* 0x2000008cffbb4230 */ /* 0x100fe40000004100 */
[----:B------:R-:W-:Y:S02]  /*8350*/  @P5 HADD2.F32 R190, -RZ, R140.H1_H1 ;  /* 0x3000008cffbe5230 */ /* 0x000fe40000004100 */
[----:B------:R-:W-:Y:S01]  /*8360*/  FFMA.FTZ R139, R196, UR12, R139 ;  /* 0x0000000cc48b7c23 */ /* 0x000fe2000801008b */
[----:B------:R-:W-:-:S03]  /*8370*/  FSEL R168, R168, RZ, P6 ;  /* 0x000000ffa8a87208 */ /* 0x000fc60003000000 */
[C---:B------:R-:W-:Y:S01]  /*8380*/  FMUL.FTZ R186, R139.reuse, UR5 ;  /* 0x000000058bba7c20 */ /* 0x040fe20008410000 */
[----:B------:R-:W-:-:S03]  /*8390*/  F2FP.F16.F32.PACK_AB R139, R139, R191 ;  /* 0x000000bf8b8b723e */ /* 0x000fc600000000ff */
[----:B------:R-:W-:Y:S01]  /*83a0*/  FMUL.FTZ R143, R186, UR4 ;  /* 0x00000004ba8f7c20 */ /* 0x000fe20008410000 */
[----:B------:R-:W-:-:S03]  /*83b0*/  MOV R186, RZ ;  /* 0x000000ff00ba7202 */ /* 0x000fc60000000f00 */
[----:B------:R-:W-:Y:S01]  /*83c0*/  @P0 FMUL.FTZ R186, R143, R169 ;  /* 0x000000a98fba0220 */ /* 0x000fe20000410000 */
[----:B------:R-:W-:Y:S02]  /*83d0*/  HADD2.F32 R169, -RZ, R120.H1_H1 ;  /* 0x30000078ffa97230 */ /* 0x000fe40000004100 */
[----:B------:R-:W-:-:S03]  /*83e0*/  FMUL.FTZ R143, R51, R143 ;  /* 0x0000008f338f7220 */ /* 0x000fc60000410000 */
[----:B------:R-:W-:Y:S01]  /*83f0*/  FFMA.FTZ R136, R136, UR12, R169 ;  /* 0x0000000c88887c23 */ /* 0x000fe200080100a9 */
[----:B------:R-:W-:Y:S01]  /*8400*/  FMUL.FTZ R169, R181, UR5 ;  /* 0x00000005b5a97c20 */ /* 0x000fe20008410000 */
[----:B------:R-:W-:-:S03]  /*8410*/  FSEL R143, R143, RZ, P0 ;  /* 0x000000ff8f8f7208 */ /* 0x000fc60000000000 */
[----:B------:R-:W-:Y:S01]  /*8420*/  FMUL.FTZ R169, R169, UR4 ;  /* 0x00000004a9a97c20 */ /* 0x000fe20008410000 */
[----:B------:R-:W-:-:S03]  /*8430*/  F2FP.F16.F32.PACK_AB R143, R143, R168 ;  /* 0x000000a88f8f723e */ /* 0x000fc600000000ff */
[----:B------:R-:W-:Y:S01]  /*8440*/  @P4 FMUL.FTZ R183, R169, R187 ;  /* 0x000000bba9b74220 */ /* 0x000fe20000410000 */
[----:B------:R-:W-:Y:S01]  /*8450*/  FMUL.FTZ R187, R136, UR5 ;  /* 0x0000000588bb7c20 */ /* 0x000fe20008410000 */
[----:B------:R-:W-:Y:S01]  /*8460*/  FMUL.FTZ R169, R44, R169 ;  /* 0x000000a92ca97220 */ /* 0x000fe20000410000 */
[----:B------:R-:W-:Y:S02]  /*8470*/  F2FP.F16.F32.PACK_AB R136, R136, R181 ;  /* 0x000000b58888723e */ /* 0x000fe400000000ff */
[----:B------:R-:W-:Y:S01]  /*8480*/  FMUL.FTZ R140, R187, UR4 ;  /* 0x00000004bb8c7c20 */ /* 0x000fe20008410000 */
[----:B------:R-:W-:Y:S02]  /*8490*/  MOV R187, RZ ;  /* 0x000000ff00bb7202 */ /* 0x000fe40000000f00 */
[----:B------:R-:W-:Y:S01]  /*84a0*/  FSEL R169, R169, RZ, P4 ;  /* 0x000000ffa9a97208 */ /* 0x000fe20002000000 */
[----:B------:R-:W-:Y:S01]  /*84b0*/  @P5 FMUL.FTZ R187, R140, R190 ;  /* 0x000000be8cbb5220 */ /* 0x000fe20000410000 */
[----:B------:R-:W-:-:S05]  /*84c0*/  FMUL.FTZ R140, R45, R140 ;  /* 0x0000008c2d8c7220 */ /* 0x000fca0000410000 */
[----:B------:R-:W-:-:S04]  /*84d0*/  FSEL R140, R140, RZ, P5 ;  /* 0x000000ff8c8c7208 */ /* 0x000fc80002800000 */
[----:B------:R-:W-:Y:S01]  /*84e0*/  F2FP.F16.F32.PACK_AB R140, R140, R169 ;  /* 0x000000a98c8c723e */ /* 0x000fe200000000ff */
[----:B------:R-:W-:Y:S06]  /*84f0*/  BRA `(.L_x_10970) ;  /* 0x0000000400907947 */ /* 0x000fec0003800000 */
.L_x_10969:
[--C-:B------:R-:W-:Y:S01]  /*8500*/  FFMA.FTZ R184, R184, UR13, R145.reuse ;  /* 0x0000000db8b87c23 */ /* 0x100fe20008010091 */
[----:B------:R-:W-:Y:S01]  /*8510*/  LOP3.LUT P5, RZ, R168, 0xff0000, RZ, 0xc0, !PT ;  /* 0x00ff0000a8ff7812 */ /* 0x000fe200078ac0ff */
[----:B------:R-:W-:Y:S02]  /*8520*/  HADD2.F32 R178, -RZ, R121.H0_H0 ;  /* 0x20000079ffb27230 */ /* 0x000fe40000004100 */
[--C-:B------:R-:W-:Y:S01]  /*8530*/  FFMA.FTZ R179, R186, UR13, R145.reuse ;  /* 0x0000000dbab37c23 */ /* 0x100fe20008010091 */
[----:B------:R-:W-:Y:S01]  /*8540*/  FADD.FTZ R184, R187, -R184 ;  /* 0x800000b8bbb87221 */ /* 0x000fe20000010000 */
[----:B------:R-:W-:Y:S01]  /*8550*/  FFMA.FTZ R197, R182, UR13, R145 ;  /* 0x0000000db6c57c23 */ /* 0x000fe20008010091 */
[----:B------:R-:W-:Y:S01]  /*8560*/  LOP3.LUT P4, RZ, R168, 0xff000000, RZ, 0xc0, !PT ;  /* 0xff000000a8ff7812 */ /* 0x000fe2000788c0ff */
[----:B------:R-:W-:Y:S01]  /*8570*/  FADD.FTZ R179, R189, -R179 ;  /* 0x800000b3bdb37221 */ /* 0x000fe20000010000 */
[----:B------:R-:W-:Y:S01]  /*8580*/  FFMA.FTZ R178, R184, UR12, R178 ;  /* 0x0000000cb8b27c23 */ /* 0x000fe200080100b2 */
[--C-:B------:R-:W-:Y:S01]  /*8590*/  FFMA.FTZ R188, R188, UR13, R145.reuse ;  /* 0x0000000dbcbc7c23 */ /* 0x100fe20008010091 */
[----:B------:R-:W-:Y:S01]  /*85a0*/  LOP3.LUT P0, RZ, R169, 0xff, RZ, 0xc0, !PT ;  /* 0x000000ffa9ff7812 */ /* 0x000fe2000780c0ff */
[----:B------:R-:W-:Y:S01]  /*85b0*/  FFMA.FTZ R190, R190, UR13, R145 ;  /* 0x0000000dbebe7c23 */ /* 0x000fe20008010091 */
[----:B------:R-:W-:Y:S01]  /*85c0*/  FMUL.FTZ R178, R178, UR5 ;  /* 0x00000005b2b27c20 */ /* 0x000fe20008410000 */
[----:B------:R-:W-:Y:S01]  /*85d0*/  FADD.FTZ R188, R191, -R188 ;  /* 0x800000bcbfbc7221 */ /* 0x000fe20000010000 */
[----:B-----5:R-:W-:Y:S01]  /*85e0*/  @P5 HADD2.F32 R182, -RZ, R141.H0_H0 ;  /* 0x2000008dffb65230 */ /* 0x020fe20000004100 */
[----:B------:R-:W-:Y:S01]  /*85f0*/  LOP3.LUT P3, RZ, R169, 0xff00, RZ, 0xc0, !PT ;  /* 0x0000ff00a9ff7812 */ /* 0x000fe2000786c0ff */
[----:B------:R-:W-:Y:S01]  /*8600*/  FMUL.FTZ R189, R178, UR4 ;  /* 0x00000004b2bd7c20 */ /* 0x000fe20008410000 */
[----:B------:R-:W-:Y:S01]  /*8610*/  MOV R178, RZ ;  /* 0x000000ff00b27202 */ /* 0x000fe20000000f00 */
        /* <DEDUP_REMOVED lines=9> */
[----:B------:R-:W-:Y:S02]  /*86b0*/  @P4 HADD2.F32 R182, -RZ, R141.H1_H1 ;  /* 0x3000008dffb64230 */ /* 0x000fe40000004100 */
[----:B------:R-:W-:Y:S01]  /*86c0*/  FADD.FTZ R192, R195, -R192 ;  /* 0x800000c0c3c07221 */ /* 0x000fe20000010000 */
[----:B------:R-:W-:Y:S02]  /*86d0*/  @P3 HADD2.F32 R185, -RZ, R142.H1_H1 ;  /* 0x3000008effb93230 */ /* 0x000fe40000004100 */
[----:B------:R-:W-:Y:S01]  /*86e0*/  FMUL.FTZ R179, R179, UR5 ;  /* 0x00000005b3b37c20 */ /* 0x000fe20008410000 */
[----:B------:R-:W-:Y:S01]  /*86f0*/  FADD.FTZ R194, R196, -R194 ;  /* 0x800000c2c4c27221 */ /* 0x000fe20000010000 */
[----:B------:R-:W-:Y:S01]  /*8700*/  FFMA.FTZ R181, R181, UR13, R145 ;  /* 0x0000000db5b57c23 */ /* 0x000fe20008010091 */
[----:B------:R-:W-:Y:S01]  /*8710*/  FMUL.FTZ R189, R46, R189 ;  /* 0x000000bd2ebd7220 */ /* 0x000fe20000410000 */
[----:B------:R-:W-:Y:S01]  /*8720*/  FMUL.FTZ R141, R179, UR4 ;  /* 0x00000004b38d7c20 */ /* 0x000fe20008410000 */
[----:B------:R-:W-:Y:S01]  /*8730*/  MOV R179, RZ ;  /* 0x000000ff00b37202 */ /* 0x000fe20000000f00 */
[----:B------:R-:W-:Y:S01]  /*8740*/  FADD.FTZ R183, R183, -R181 ;  /* 0x800000b5b7b77221 */ /* 0x000fe20000010000 */
[----:B------:R-:W-:-:S02]  /*8750*/  HADD2.F32 R181, -RZ, R120.H1_H1 ;  /* 0x30000078ffb57230 */ /* 0x000fc40000004100 */
[-C--:B------:R-:W-:Y:S01]  /*8760*/  @P4 FMUL.FTZ R179, R182, R141.reuse ;  /* 0x0000008db6b34220 */ /* 0x080fe20000410000 */
[----:B------:R-:W-:Y:S02]  /*8770*/  HADD2.F32 R182, -RZ, R122.H0_H0 ;  /* 0x2000007affb67230 */ /* 0x000fe40000004100 */
[----:B------:R-:W-:Y:S01]  /*8780*/  FMUL.FTZ R141, R47, R141 ;  /* 0x0000008d2f8d7220 */ /* 0x000fe20000410000 */
[----:B------:R-:W-:Y:S01]  /*8790*/  FSEL R189, R189, RZ, P5 ;  /* 0x000000ffbdbd7208 */ /* 0x000fe20002800000 */
[----:B------:R-:W-:Y:S01]  /*87a0*/  FFMA.FTZ R181, R197, UR12, R181 ;  /* 0x0000000cc5b57c23 */ /* 0x000fe200080100b5 */
[----:B------:R-:W-:Y:S01]  /*87b0*/  FFMA.FTZ R182, R188, UR12, R182 ;  /* 0x0000000cbcb67c23 */ /* 0x000fe200080100b6 */
[----:B------:R-:W-:Y:S02]  /*87c0*/  @P2 HADD2.F32 R188, -RZ, R143.H0_H0 ;  /* 0x2000008fffbc2230 */ /* 0x000fe40000004100 */
[----:B------:R-:W-:Y:S01]  /*87d0*/  FMUL.FTZ R181, R181, UR5 ;  /* 0x00000005b5b57c20 */ /* 0x000fe20008410000 */
[----:B------:R-:W-:Y:S01]  /*87e0*/  FSEL R141, R141, RZ, P4 ;  /* 0x000000ff8d8d7208 */ /* 0x000fe20002000000 */
[----:B------:R-:W-:-:S03]  /*87f0*/  FMUL.FTZ R182, R182, UR5 ;  /* 0x00000005b6b67c20 */ /* 0x000fc60008410000 */
[----:B------:R-:W-:Y:S01]  /*8800*/  F2FP.F16.F32.PACK_AB R141, R141, R189 ;  /* 0x000000bd8d8d723e */ /* 0x000fe200000000ff */
[----:B------:R-:W-:Y:S01]  /*8810*/  FMUL.FTZ R186, R182, UR4 ;  /* 0x00000004b6ba7c20 */ /* 0x000fe20008410000 */
[----:B------:R-:W-:-:S03]  /*8820*/  MOV R182, RZ ;  /* 0x000000ff00b67202 */ /* 0x000fc60000000f00 */
[----:B------:R-:W-:Y:S01]  /*8830*/  @P0 FMUL.FTZ R182, R184, R186 ;  /* 0x000000bab8b60220 */ /* 0x000fe20000410000 */
[----:B------:R-:W-:-:S05]  /*8840*/  HADD2.F32 R184, -RZ, R122.H1_H1 ;  /* 0x3000007affb87230 */ /* 0x000fca0000004100 */
[----:B------:R-:W-:-:S04]  /*8850*/  FFMA.FTZ R184, R193, UR12, R184 ;  /* 0x0000000cc1b87c23 */ /* 0x000fc800080100b8 */
[----:B------:R-:W-:-:S04]  /*8860*/  FMUL.FTZ R184, R184, UR5 ;  /* 0x00000005b8b87c20 */ /* 0x000fc80008410000 */
[----:B------:R-:W-:Y:S01]  /*8870*/  FMUL.FTZ R142, R184, UR4 ;  /* 0x00000004b88e7c20 */ /* 0x000fe20008410000 */
[----:B------:R-:W-:-:S03]  /*8880*/  MOV R184, RZ ;  /* 0x000000ff00b87202 */ /* 0x000fc60000000f00 */
[-C--:B------:R-:W-:Y:S01]  /*8890*/  @P3 FMUL.FTZ R184, R185, R142.reuse ;  /* 0x0000008eb9b83220 */ /* 0x080fe20000410000 */
[----:B------:R-:W-:Y:S02]  /*88a0*/  HADD2.F32 R185, -RZ, R123.H0_H0 ;  /* 0x2000007bffb97230 */ /* 0x000fe40000004100 */
[----:B------:R-:W-:-:S03]  /*88b0*/  FMUL.FTZ R142, R49, R142 ;  /* 0x0000008e318e7220 */ /* 0x000fc60000410000 */
[----:B------:R-:W-:Y:S02]  /*88c0*/  FFMA.FTZ R185, R192, UR12, R185 ;  /* 0x0000000cc0b97c23 */ /* 0x000fe400080100b9 */
        /* <DEDUP_REMOVED lines=10> */
[----:B------:R-:W-:Y:S02]  /*8970*/  ISETP.GE.U32.AND P0, PT, R168, RZ, PT ;  /* 0x000000ffa800720c */ /* 0x000fe40003f06070 */
[----:B------:R-:W-:Y:S02]  /*8980*/  FSEL R190, R190, RZ, P2 ;  /* 0x000000ffbebe7208 */ /* 0x000fe40001000000 */
[----:B------:R-:W-:Y:S01]  /*8990*/  LOP3.LUT P2, RZ, R168, 0xff00, RZ, 0xc0, !PT ;  /* 0x0000ff00a8ff7812 */ /* 0x000fe2000784c0ff */
[----:B------:R-:W-:Y:S01]  /*89a0*/  HADD2.F32 R168, -RZ, R123.H1_H1 ;  /* 0x3000007bffa87230 */ /* 0x000fe20000004100 */
[----:B------:R-:W-:Y:S02]  /*89b0*/  ISETP.GE.U32.AND.EX P0, PT, R169, 0x1000000, PT, P0 ;  /* 0x01000000a900780c */ /* 0x000fe40003f06100 */
[----:B------:R-:W-:-:S02]  /*89c0*/  F2FP.F16.F32.PACK_AB R142, R142, R188 ;  /* 0x000000bc8e8e723e */ /* 0x000fc400000000ff */
[----:B------:R-:W-:-:S04]  /*89d0*/  FFMA.FTZ R168, R194, UR12, R168 ;  /* 0x0000000cc2a87c23 */ /* 0x000fc800080100a8 */
[----:B------:R-:W-:-:S05]  /*89e0*/  FMUL.FTZ R169, R168, UR5 ;  /* 0x00000005a8a97c20 */ /* 0x000fca0008410000 */
[----:B------:R-:W-:Y:S02]  /*89f0*/  @P0 HADD2.F32 R168, -RZ, R143.H1_H1 ;  /* 0x3000008fffa80230 */ /* 0x000fe40000004100 */
[----:B------:R-:W-:Y:S01]  /*8a00*/  FMUL.FTZ R143, R169, UR4 ;  /* 0x00000004a98f7c20 */ /* 0x000fe20008410000 */
[----:B------:R-:W-:-:S03]  /*8a10*/  HADD2.F32 R169, -RZ, R120.H0_H0 ;  /* 0x20000078ffa97230 */ /* 0x000fc60000004100 */
[-C--:B------:R-:W-:Y:S01]  /*8a20*/  @P0 FMUL.FTZ R186, R168, R143.reuse ;  /* 0x0000008fa8ba0220 */ /* 0x080fe20000410000 */
[----:B------:R-:W-:Y:S01]  /*8a30*/  FMUL.FTZ R143, R51, R143 ;  /* 0x0000008f338f7220 */ /* 0x000fe20000410000 */
[----:B------:R-:W-:Y:S01]  /*8a40*/  FFMA.FTZ R169, R183, UR12, R169 ;  /* 0x0000000cb7a97c23 */ /* 0x000fe200080100a9 */
[----:B------:R-:W-:-:S03]  /*8a50*/  MOV R183, RZ ;  /* 0x000000ff00b77202 */ /* 0x000fc60000000f00 */
[----:B------:R-:W-:Y:S01]  /*8a60*/  FMUL.FTZ R168, R169, UR5 ;  /* 0x00000005a9a87c20 */ /* 0x000fe20008410000 */
[--C-:B------:R-:W-:Y:S01]  /*8a70*/  @P3 HADD2.F32 R169, -RZ, R140.reuse.H0_H0 ;  /* 0x2000008cffa93230 */ /* 0x100fe20000004100 */
[----:B------:R-:W-:Y:S02]  /*8a80*/  FSEL R143, R143, RZ, P0 ;  /* 0x000000ff8f8f7208 */ /* 0x000fe40000000000 */
[----:B------:R-:W-:Y:S02]  /*8a90*/  FMUL.FTZ R168, R168, UR4 ;  /* 0x00000004a8a87c20 */ /* 0x000fe40008410000 */
[----:B------:R-:W-:Y:S02]  /*8aa0*/  F2FP.F16.F32.PACK_AB R143, R143, R190 ;  /* 0x000000be8f8f723e */ /* 0x000fe400000000ff */
[-C--:B------:R-:W-:Y:S01]  /*8ab0*/  @P3 FMUL.FTZ R183, R169, R168.reuse ;  /* 0x000000a8a9b73220 */ /* 0x080fe20000410000 */
[----:B------:R-:W-:Y:S02]  /*8ac0*/  @P2 HADD2.F32 R169, -RZ, R140.H1_H1 ;  /* 0x3000008cffa92230 */ /* 0x000fe40000004100 */
[----:B------:R-:W-:Y:S01]  /*8ad0*/  FMUL.FTZ R140, R181, UR4 ;  /* 0x00000004b58c7c20 */ /* 0x000fe20008410000 */
[----:B------:R-:W-:-:S03]  /*8ae0*/  FMUL.FTZ R168, R44, R168 ;  /* 0x000000a82ca87220 */ /* 0x000fc60000410000 */
[-C--:B------:R-:W-:Y:S01]  /*8af0*/  @P2 FMUL.FTZ R187, R169, R140.reuse ;  /* 0x0000008ca9bb2220 */ /* 0x080fe20000410000 */
[----:B------:R-:W-:Y:S01]  /*8b00*/  FMUL.FTZ R140, R45, R140 ;  /* 0x0000008c2d8c7220 */ /* 0x000fe20000410000 */
[----:B------:R-:W-:-:S04]  /*8b10*/  FSEL R168, R168, RZ, P3 ;  /* 0x000000ffa8a87208 */ /* 0x000fc80001800000 */
[----:B------:R-:W-:-:S04]  /*8b20*/  FSEL R140, R140, RZ, P2 ;  /* 0x000000ff8c8c7208 */ /* 0x000fc80001000000 */
[----:B------:R-:W-:-:S07]  /*8b30*/  F2FP.F16.F32.PACK_AB R140, R140, R168 ;  /* 0x000000a88c8c723e */ /* 0x000fce00000000ff */
.L_x_10970:
        /* <DEDUP_REMOVED lines=12> */
[----:B------:R-:W-:Y:S02]  /*8c00*/  HADD2.F32 R138, -RZ, R125.H0_H0 ;  /* 0x2000007dff8a7230 */ /* 0x000fe40000004100 */
[----:B------:R-:W-:Y:S01]  /*8c10*/  FFMA.FTZ R136, R162, UR13, R145 ;  /* 0x0000000da2887c23 */ /* 0x000fe20008010091 */
[----:B------:R-:W-:Y:S01]  /*8c20*/  FADD.FTZ R137, R165, -R163 ;  /* 0x800000a3a5897221 */ /* 0x000fe20000010000 */
[--C-:B------:R-:W-:Y:S01]  /*8c30*/  FFMA.FTZ R166, R166, UR13, R145.reuse ;  /* 0x0000000da6a67c23 */ /* 0x100fe20008010091 */
[----:B------:R-:W-:Y:S02]  /*8c40*/  CS2R R162, SRZ ;  /* 0x0000000000a27805 */ /* 0x000fe4000001ff00 */
[----:B------:R-:W-:Y:S01]  /*8c50*/  LOP3.LUT P3, RZ, R160, 0xff000000, RZ, 0xc0, !PT ;  /* 0xff000000a0ff7812 */ /* 0x000fe2000786c0ff */
[----:B------:R-:W-:Y:S01]  /*8c60*/  FFMA.FTZ R137, R137, UR12, R138 ;  /* 0x0000000c89897c23 */ /* 0x000fe2000801008a */
[----:B------:R-:W-:Y:S01]  /*8c70*/  FADD.FTZ R167, R167, -R166 ;  /* 0x800000a6a7a77221 */ /* 0x000fe20000010000 */
[--C-:B------:R-:W-:Y:S01]  /*8c80*/  FFMA.FTZ R170, R170, UR13, R145.reuse ;  /* 0x0000000daaaa7c23 */ /* 0x100fe20008010091 */
[----:B------:R-:W-:Y:S01]  /*8c90*/  LOP3.LUT P4, RZ, R161, 0xff, RZ, 0xc0, !PT ;  /* 0x000000ffa1ff7812 */ /* 0x000fe2000788c0ff */
[----:B------:R-:W-:Y:S01]  /*8ca0*/  FMUL.FTZ R168, R137, UR5 ;  /* 0x0000000589a87c20 */ /* 0x000fe20008410000 */
[----:B------:R-:W-:Y:S01]  /*8cb0*/  FADD.FTZ R136, R164, -R136 ;  /* 0x80000088a4887221 */ /* 0x000fe20000010000 */
[----:B-----5:R-:W-:Y:S01]  /*8cc0*/  @P2 HADD2.F32 R138, -RZ, R141.H0_H0 ;  /* 0x2000008dff8a2230 */ /* 0x020fe20000004100 */
[----:B------:R-:W-:Y:S01]  /*8cd0*/  MOV R164, RZ ;  /* 0x000000ff00a47202 */ /* 0x000fe20000000f00 */
[----:B------:R-:W-:Y:S01]  /*8ce0*/  FMUL.FTZ R168, R168, UR4 ;  /* 0x00000004a8a87c20 */ /* 0x000fe20008410000 */
[C---:B------:R-:W-:Y:S01]  /*8cf0*/  LOP3.LUT P5, RZ, R161.reuse, 0xff00, RZ, 0xc0, !PT ;  /* 0x0000ff00a1ff7812 */ /* 0x040fe200078ac0ff */
[--C-:B------:R-:W-:Y:S01]  /*8d00*/  FFMA.FTZ R174, R174, UR13, R145.reuse ;  /* 0x0000000daeae7c23 */ /* 0x100fe20008010091 */
[----:B------:R-:W-:Y:S01]  /*8d10*/  LOP3.LUT P6, RZ, R161, 0xff0000, RZ, 0xc0, !PT ;  /* 0x00ff0000a1ff7812 */ /* 0x000fe200078cc0ff */
[----:B------:R-:W-:Y:S01]  /*8d20*/  @P2 FMUL.FTZ R162, R168, R138 ;  /* 0x0000008aa8a22220 */ /* 0x000fe20000410000 */
[----:B------:R-:W-:Y:S01]  /*8d30*/  HADD2.F32 R138, -RZ, R125.H1_H1 ;  /* 0x3000007dff8a7230 */ /* 0x000fe20000004100 */
[----:B------:R-:W-:Y:S01]  /*8d40*/  ISETP.GE.U32.AND P0, PT, R160, RZ, PT ;  /* 0x000000ffa000720c */ /* 0x000fe20003f06070 */
[----:B------:R-:W-:Y:S01]  /*8d50*/  FFMA.FTZ R158, R158, UR13, R145 ;  /* 0x0000000d9e9e7c23 */ /* 0x000fe20008010091 */
[----:B------:R-:W-:-:S02]  /*8d60*/  @P4 HADD2.F32 R165, -RZ, R142.H0_H0 ;  /* 0x2000008effa54230 */ /* 0x000fc40000004100 */
[----:B------:R-:W-:Y:S01]  /*8d70*/  FFMA.FTZ R176, R176, UR13, R145 ;  /* 0x0000000db0b07c23 */ /* 0x000fe20008010091 */
[----:B------:R-:W-:Y:S01]  /*8d80*/  FFMA.FTZ R167, R167, UR12, R138 ;  /* 0x0000000ca7a77c23 */ /* 0x000fe2000801008a */
[----:B------:R-:W-:Y:S02]  /*8d90*/  @P3 HADD2.F32 R138, -RZ, R141.H1_H1 ;  /* 0x3000008dff8a3230 */ /* 0x000fe40000004100 */
[----:B------:R-:W-:Y:S01]  /*8da0*/  FADD.FTZ R159, R159, -R158 ;  /* 0x8000009e9f9f7221 */ /* 0x000fe20000010000 */
[----:B------:R-:W-:Y:S01]  /*8db0*/  ISETP.GE.U32.AND.EX P0, PT, R161, 0x1000000, PT, P0 ;  /* 0x01000000a100780c */ /* 0x000fe20003f06100 */
[----:B------:R-:W-:Y:S01]  /*8dc0*/  FMUL.FTZ R139, R167, UR5 ;  /* 0x00000005a78b7c20 */ /* 0x000fe20008410000 */
[----:B------:R-:W-:Y:S02]  /*8dd0*/  @P5 HADD2.F32 R166, -RZ, R142.H1_H1 ;  /* 0x3000008effa65230 */ /* 0x000fe40000004100 */
[----:B------:R-:W-:Y:S01]  /*8de0*/  FADD.FTZ R177, R177, -R176 ;  /* 0x800000b0b1b17221 */ /* 0x000fe20000010000 */
[----:B------:R-:W-:-:S02]  /*8df0*/  HADD2.F32 R158, -RZ, R124.H0_H0 ;  /* 0x2000007cff9e7230 */ /* 0x000fc40000004100 */
[----:B------:R-:W-:Y:S01]  /*8e00*/  FMUL.FTZ R141, R139, UR4 ;  /* 0x000000048b8d7c20 */ /* 0x000fe20008410000 */
[----:B------:R-:W-:Y:S01]  /*8e10*/  HADD2.F32 R139, -RZ, R126.H0_H0 ;  /* 0x2000007eff8b7230 */ /* 0x000fe20000004100 */
[----:B------:R-:W-:Y:S01]  /*8e20*/  F2FP.F16.F32.PACK_AB R137, R167, R137 ;  /* 0x00000089a789723e */ /* 0x000fe200000000ff */
[----:B------:R-:W-:Y:S01]  /*8e30*/  FMUL.FTZ R168, R54, R168 ;  /* 0x000000a836a87220 */ /* 0x000fe20000410000 */
[----:B------:R-:W-:Y:S01]  /*8e40*/  @P3 FMUL.FTZ R163, R141, R138 ;  /* 0x0000008a8da33220 */ /* 0x000fe20000410000 */
[----:B------:R-:W-:Y:S01]  /*8e50*/  FADD.FTZ R138, R171, -R170 ;  /* 0x800000aaab8a7221 */ /* 0x000fe20000010000 */
[----:B------:R-:W-:Y:S01]  /*8e60*/  FFMA.FTZ R170, R172, UR13, R145 ;  /* 0x0000000dacaa7c23 */ /* 0x000fe20008010091 */
[----:B------:R-:W-:Y:S01]  /*8e70*/  FADD.FTZ R172, R175, -R174 ;  /* 0x800000aeafac7221 */ /* 0x000fe20000010000 */
[----:B------:R-:W-:Y:S01]  /*8e80*/  FFMA.FTZ R159, R159, UR12, R158 ;  /* 0x0000000c9f9f7c23 */ /* 0x000fe2000801009e */
[----:B------:R-:W-:Y:S01]  /*8e90*/  FFMA.FTZ R138, R138, UR12, R139 ;  /* 0x0000000c8a8a7c23 */ /* 0x000fe2000801008b */
[----:B------:R-:W-:Y:S01]  /*8ea0*/  FADD.FTZ R170, R173, -R170 ;  /* 0x800000aaadaa7221 */ /* 0x000fe20000010000 */
[----:B------:R-:W-:-:S02]  /*8eb0*/  HADD2.F32 R158, -RZ, R124.H1_H1 ;  /* 0x3000007cff9e7230 */ /* 0x000fc40000004100 */
[----:B------:R-:W-:Y:S01]  /*8ec0*/  FMUL.FTZ R141, R55, R141 ;  /* 0x0000008d378d7220 */ /* 0x000fe20000410000 */
[----:B------:R-:W-:Y:S01]  /*8ed0*/  FMUL.FTZ R139, R138, UR5 ;  /* 0x000000058a8b7c20 */ /* 0x000fe20008410000 */
[----:B------:R-:W-:Y:S01]  /*8ee0*/  @P0 HADD2.F32 R161, -RZ, R143.H1_H1 ;  /* 0x3000008fffa10230 */ /* 0x000fe20000004100 */
[----:B------:R-:W-:Y:S01]  /*8ef0*/  FSEL R168, R168, RZ, P2 ;  /* 0x000000ffa8a87208 */ /* 0x000fe20001000000 */
[----:B------:R-:W-:Y:S01]  /*8f00*/  FFMA.FTZ R136, R136, UR12, R158 ;  /* 0x0000000c88887c23 */ /* 0x000fe2000801009e */
[----:B------:R-:W-:Y:S01]  /*8f10*/  FMUL.FTZ R139, R139, UR4 ;  /* 0x000000048b8b7c20 */ /* 0x000fe20008410000 */
[----:B------:R-:W-:Y:S01]  /*8f20*/  FMUL.FTZ R158, R159, UR5 ;  /* 0x000000059f9e7c20 */ /* 0x000fe20008410000 */
[----:B------:R-:W-:Y:S02]  /*8f30*/  FSEL R141, R141, RZ, P3 ;  /* 0x000000ff8d8d7208 */ /* 0x000fe40001800000 */
[----:B------:R-:W-:Y:S01]  /*8f40*/  @P4 FMUL.FTZ R164, R139, R165 ;  /* 0x000000a58ba44220 */ /* 0x000fe20000410000 */
[----:B------:R-:W-:-:S02]  /*8f50*/  HADD2.F32 R165, -RZ, R126.H1_H1 ;  /* 0x3000007effa57230 */ /* 0x000fc40000004100 */
[----:B------:R-:W-:Y:S01]  /*8f60*/  FMUL.FTZ R139, R56, R139 ;  /* 0x0000008b388b7220 */ /* 0x000fe20000410000 */
[----:B------:R-:W-:Y:S01]  /*8f70*/  FMUL.FTZ R158, R158, UR4 ;  /* 0x000000049e9e7c20 */ /* 0x000fe20008410000 */
[----:B------:R-:W-:Y:S01]  /*8f80*/  F2FP.F16.F32.PACK_AB R141, R141, R168 ;  /* 0x000000a88d8d723e */ /* 0x000fe200000000ff */
        /* <DEDUP_REMOVED lines=30> */
[----:B------:R-:W-:Y:S01]  /*9170*/  MOV R161, RZ ;  /* 0x000000ff00a17202 */ /* 0x000fe20000000f00 */
[----:B------:R-:W-:Y:S01]  /*9180*/  @P4 FMUL.FTZ R161, R158, R167 ;  /* 0x000000a79ea14220 */ /* 0x000fe20000410000 */
[----:B------:R-:W-:Y:S01]  /*9190*/  FMUL.FTZ R167, R136, UR5 ;  /* 0x0000000588a77c20 */ /* 0x000fe20008410000 */
[----:B------:R-:W-:Y:S01]  /*91a0*/  FMUL.FTZ R143, R59, R143 ;  /* 0x0000008f3b8f7220 */ /* 0x000fe20000410000 */
[----:B------:R-:W-:Y:S01]  /*91b0*/  FMUL.FTZ R158, R52, R158 ;  /* 0x0000009e349e7220 */ /* 0x000fe20000410000 */
[----:B------:R-:W-:Y:S01]  /*91c0*/  F2FP.F16.F32.PACK_AB R136, R136, R159 ;  /* 0x0000009f8888723e */ /* 0x000fe200000000ff */
[----:B------:R-:W-:Y:S01]  /*91d0*/  FMUL.FTZ R140, R167, UR4 ;  /* 0x00000004a78c7c20 */ /* 0x000fe20008410000 */
[----:B------:R-:W-:Y:S02]  /*91e0*/  MOV R167, RZ ;  /* 0x000000ff00a77202 */ /* 0x000fe40000000f00 */
[----:B------:R-:W-:Y:S01]  /*91f0*/  FSEL R143, R143, RZ, P0 ;  /* 0x000000ff8f8f7208 */ /* 0x000fe20000000000 */
[----:B------:R-:W-:Y:S01]  /*9200*/  @P5 FMUL.FTZ R167, R140, R170 ;  /* 0x000000aa8ca75220 */ /* 0x000fe20000410000 */
[----:B------:R-:W-:Y:S01]  /*9210*/  FMUL.FTZ R140, R53, R140 ;  /* 0x0000008c358c7220 */ /* 0x000fe20000410000 */
[----:B------:R-:W-:-:S02]  /*9220*/  FSEL R158, R158, RZ, P4 ;  /* 0x000000ff9e9e7208 */ /* 0x000fc40002000000 */
[----:B------:R-:W-:Y:S02]  /*9230*/  F2FP.F16.F32.PACK_AB R143, R143, R171 ;  /* 0x000000ab8f8f723e */ /* 0x000fe400000000ff */
[----:B------:R-:W-:-:S04]  /*9240*/  FSEL R140, R140, RZ, P5 ;  /* 0x000000ff8c8c7208 */ /* 0x000fc80002800000 */
[----:B------:R-:W-:Y:S01]  /*9250*/  F2FP.F16.F32.PACK_AB R140, R140, R158 ;  /* 0x0000009e8c8c723e */ /* 0x000fe200000000ff */
[----:B------:R-:W-:Y:S06]  /*9260*/  BRA `(.L_x_10972) ;  /* 0x0000000400947947 */ /* 0x000fec0003800000 */
.L_x_10971:
[--C-:B------:R-:W-:Y:S01]  /*9270*/  FFMA.FTZ R163, R163, UR13, R145.reuse ;  /* 0x0000000da3a37c23 */ /* 0x100fe20008010091 */
[----:B------:R-:W-:Y:S01]  /*9280*/  FFMA.FTZ R169, R162, UR13, R145 ;  /* 0x0000000da2a97c23 */ /* 0x000fe20008010091 */
[----:B------:R-:W-:Y:S01]  /*9290*/  LOP3.LUT P5, RZ, R160, 0xff0000, RZ, 0xc0, !PT ;  /* 0x00ff0000a0ff7812 */ /* 0x000fe200078ac0ff */
[----:B------:R-:W-:Y:S02]  /*92a0*/  HADD2.F32 R162, -RZ, R125.H0_H0 ;  /* 0x2000007dffa27230 */ /* 0x000fe40000004100 */
[----:B------:R-:W-:Y:S01]  /*92b0*/  FADD.FTZ R163, R165, -R163 ;  /* 0x800000a3a5a37221 */ /* 0x000fe20000010000 */
[----:B------:R-:W-:Y:S01]  /*92c0*/  FFMA.FTZ R166, R166, UR13, R145 ;  /* 0x0000000da6a67c23 */ /* 0x000fe20008010091 */
[----:B------:R-:W-:Y:S01]  /*92d0*/  LOP3.LUT P4, RZ, R160, 0xff000000, RZ, 0xc0, !PT ;  /* 0xff000000a0ff7812 */ /* 0x000fe2000788c0ff */
[----:B------:R-:W-:Y:S01]  /*92e0*/  FADD.FTZ R169, R164, -R169 ;  /* 0x800000a9a4a97221 */ /* 0x000fe20000010000 */
[----:B------:R-:W-:Y:S01]  /*92f0*/  FFMA.FTZ R162, R163, UR12, R162 ;  /* 0x0000000ca3a27c23 */ /* 0x000fe200080100a2 */
[----:B------:R-:W-:Y:S01]  /*9300*/  FADD.FTZ R167, R167, -R166 ;  /* 0x800000a6a7a77221 */ /* 0x000fe20000010000 */
[--C-:B------:R-:W-:Y:S01]  /*9310*/  FFMA.FTZ R170, R170, UR13, R145.reuse ;  /* 0x0000000daaaa7c23 */ /* 0x100fe20008010091 */
[----:B------:R-:W-:Y:S01]  /*9320*/  LOP3.LUT P0, RZ, R161, 0xff, RZ, 0xc0, !PT ;  /* 0x000000ffa1ff7812 */ /* 0x000fe2000780c0ff */
[----:B------:R-:W-:Y:S01]  /*9330*/  FMUL.FTZ R162, R162, UR5 ;  /* 0x00000005a2a27c20 */ /* 0x000fe20008410000 */
[----:B------:R-:W-:Y:S01]  /*9340*/  FFMA.FTZ R172, R172, UR13, R145 ;  /* 0x0000000dacac7c23 */ /* 0x000fe20008010091 */
[----:B------:R-:W-:Y:S01]  /*9350*/  FADD.FTZ R170, R171, -R170 ;  /* 0x800000aaabaa7221 */ /* 0x000fe20000010000 */
[----:B-----5:R-:W-:-:S02]  /*9360*/  @P5 HADD2.F32 R163, -RZ, R141.H0_H0 ;  /* 0x2000008dffa35230 */ /* 0x020fc40000004100 */
[----:B------:R-:W-:Y:S01]  /*9370*/  FMUL.FTZ R168, R162, UR4 ;  /* 0x00000004a2a87c20 */ /* 0x000fe20008410000 */
[----:B------:R-:W-:Y:S01]  /*9380*/  MOV R162, RZ ;  /* 0x000000ff00a27202 */ /* 0x000fe20000000f00 */
[----:B------:R-:W-:Y:S01]  /*9390*/  FADD.FTZ R173, R173, -R172 ;  /* 0x800000acadad7221 */ /* 0x000fe20000010000 */
[----:B------:R-:W-:Y:S02]  /*93a0*/  @P4 HADD2.F32 R164, -RZ, R141.H1_H1 ;  /* 0x3000008dffa44230 */ /* 0x000fe40000004100 */
[-C--:B------:R-:W-:Y:S01]  /*93b0*/  @P5 FMUL.FTZ R162, R163, R168.reuse ;  /* 0x000000a8a3a25220 */ /* 0x080fe20000410000 */
[----:B------:R-:W-:Y:S01]  /*93c0*/  HADD2.F32 R163, -RZ, R125.H1_H1 ;  /* 0x3000007dffa37230 */ /* 0x000fe20000004100 */
[C---:B------:R-:W-:Y:S01]  /*93d0*/  LOP3.LUT P3, RZ, R161.reuse, 0xff00, RZ, 0xc0, !PT ;  /* 0x0000ff00a1ff7812 */ /* 0x040fe2000786c0ff */
[----:B------:R-:W-:Y:S01]  /*93e0*/  FFMA.FTZ R174, R174, UR13, R145 ;  /* 0x0000000daeae7c23 */ /* 0x000fe20008010091 */
[--C-:B------:R-:W-:Y:S01]  /*93f0*/  @P0 HADD2.F32 R165, -RZ, R142.reuse.H0_H0 ;  /* 0x2000008effa50230 */ /* 0x100fe20000004100 */
[----:B------:R-:W-:Y:S01]  /*9400*/  LOP3.LUT P2, RZ, R161, 0xff0000, RZ, 0xc0, !PT ;  /* 0x00ff0000a1ff7812 */ /* 0x000fe2000784c0ff */
[----:B------:R-:W-:Y:S01]  /*9410*/  FFMA.FTZ R163, R167, UR12, R163 ;  /* 0x0000000ca7a37c23 */ /* 0x000fe200080100a3 */
[----:B------:R-:W-:Y:S01]  /*9420*/  FADD.FTZ R174, R175, -R174 ;  /* 0x800000aeafae7221 */ /* 0x000fe20000010000 */
[--C-:B------:R-:W-:Y:S01]  /*9430*/  FFMA.FTZ R176, R176, UR13, R145.reuse ;  /* 0x0000000db0b07c23 */ /* 0x100fe20008010091 */
[----:B------:R-:W-:Y:S01]  /*9440*/  FFMA.FTZ R158, R158, UR13, R145 ;  /* 0x0000000d9e9e7c23 */ /* 0x000fe20008010091 */
[----:B------:R-:W-:Y:S01]  /*9450*/  FMUL.FTZ R163, R163, UR5 ;  /* 0x00000005a3a37c20 */ /* 0x000fe20008410000 */
[----:B------:R-:W-:Y:S01]  /*9460*/  FMUL.FTZ R168, R54, R168 ;  /* 0x000000a836a87220 */ /* 0x000fe20000410000 */
[----:B------:R-:W-:Y:S01]  /*9470*/  FADD.FTZ R176, R177, -R176 ;  /* 0x800000b0b1b07221 */ /* 0x000fe20000010000 */
[----:B------:R-:W-:Y:S01]  /*9480*/  FADD.FTZ R159, R159, -R158 ;  /* 0x8000009e9f9f7221 */ /* 0x000fe20000010000 */
[----:B------:R-:W-:Y:S01]  /*9490*/  FMUL.FTZ R141, R163, UR4 ;  /* 0x00000004a38d7c20 */ /* 0x000fe20008410000 */
[----:B------:R-:W-:Y:S01]  /*94a0*/  MOV R163, RZ ;  /* 0x000000ff00a37202 */ /* 0x000fe20000000f00 */
[----:B------:R-:W-:Y:S01]  /*94b0*/  @P3 HADD2.F32 R166, -RZ, R142.H1_H1 ;  /* 0x3000008effa63230 */ /* 0x000fe20000004100 */
[----:B------:R-:W-:Y:S01]  /*94c0*/  FSEL R168, R168, RZ, P5 ;  /* 0x000000ffa8a87208 */ /* 0x000fe20002800000 */
[----:B------:R-:W-:Y:S01]  /*94d0*/  @P4 FMUL.FTZ R163, R164, R141 ;  /* 0x0000008da4a34220 */ /* 0x000fe20000410000 */
[----:B------:R-:W-:-:S02]  /*94e0*/  HADD2.F32 R164, -RZ, R126.H0_H0 ;  /* 0x2000007effa47230 */ /* 0x000fc40000004100 */
[----:B------:R-:W-:Y:S01]  /*94f0*/  FMUL.FTZ R141, R55, R141 ;  /* 0x0000008d378d7220 */ /* 0x000fe20000410000 */
[----:B------:R-:W-:Y:S02]  /*9500*/  @P2 HADD2.F32 R171, -RZ, R143.H0_H0 ;  /* 0x2000008fffab2230 */ /* 0x000fe40000004100 */
[----:B------:R-:W-:Y:S02]  /*9510*/  FFMA.FTZ R164, R170, UR12, R164 ;  /* 0x0000000caaa47c23 */ /* 0x000fe400080100a4 */
[----:B------:R-:W-:Y:S02]  /*9520*/  FSEL R141, R141, RZ, P4 ;  /* 0x000000ff8d8d7208 */ /* 0x000fe40002000000 */
[----:B------:R-:W-:Y:S02]  /*9530*/  FMUL.FTZ R164, R164, UR5 ;  /* 0x00000005a4a47c20 */ /* 0x000fe40008410000 */
[----:B------:R-:W-:Y:S02]  /*9540*/  F2FP.F16.F32.PACK_AB R141, R141, R168 ;  /* 0x000000a88d8d723e */ /* 0x000fe400000000ff */
[----:B------:R-:W-:Y:S01]  /*9550*/  FMUL.FTZ R167, R164, UR4 ;  /* 0x00000004a4a77c20 */ /* 0x000fe20008410000 */
[----:B------:R-:W-:-:S03]  /*9560*/  MOV R164, RZ ;  /* 0x000000ff00a47202 */ /* 0x000fc60000000f00 */
[-C--:B------:R-:W-:Y:S01]  /*9570*/  @P0 FMUL.FTZ R164, R165, R167.reuse ;  /* 0x000000a7a5a40220 */ /* 0x080fe20000410000 */
[----:B------:R-:W-:Y:S02]  /*9580*/  HADD2.F32 R165, -RZ, R126.H1_H1 ;  /* 0x3000007effa57230 */ /* 0x000fe40000004100 */
[----:B------:R-:W-:-:S03]  /*9590*/  FMUL.FTZ R167, R56, R167 ;  /* 0x000000a738a77220 */ /* 0x000fc60000410000 */
        /* <DEDUP_REMOVED lines=15> */
[----:B------:R-:W-:Y:S01]  /*9690*/  FSEL R170, R167, RZ, P0 ;  /* 0x000000ffa7aa7208 */ /* 0x000fe20000000000 */
[--C-:B------:R-:W-:Y:S01]  /*96a0*/  HADD2.F32 R167, -RZ, R124.reuse.H1_H1 ;  /* 0x3000007cffa77230 */ /* 0x100fe20000004100 */
[C---:B------:R-:W-:Y:S02]  /*96b0*/  ISETP.GE.U32.AND P0, PT, R160.reuse, RZ, PT ;  /* 0x000000ffa000720c */ /* 0x040fe40003f06070 */
[----:B------:R-:W-:Y:S02]  /*96c0*/  FSEL R171, R171, RZ, P2 ;  /* 0x000000ffabab7208 */ /* 0x000fe40001000000 */
[----:B------:R-:W-:Y:S01]  /*96d0*/  LOP3.LUT P2, RZ, R160, 0xff00, RZ, 0xc0, !PT ;  /* 0x0000ff00a0ff7812 */ /* 0x000fe2000784c0ff */
[----:B------:R-:W-:Y:S01]  /*96e0*/  HADD2.F32 R160, -RZ, R127.H1_H1 ;  /* 0x3000007fffa07230 */ /* 0x000fe20000004100 */
[----:B------:R-:W-:Y:S01]  /*96f0*/  ISETP.GE.U32.AND.EX P0, PT, R161, 0x1000000, PT, P0 ;  /* 0x01000000a100780c */ /* 0x000fe20003f06100 */
[----:B------:R-:W-:-:S02]  /*9700*/  HADD2.F32 R161, -RZ, R124.H0_H0 ;  /* 0x2000007cffa17230 */ /* 0x000fc40000004100 */
[----:B------:R-:W-:Y:S01]  /*9710*/  FFMA.FTZ R167, R169, UR12, R167 ;  /* 0x0000000ca9a77c23 */ /* 0x000fe200080100a7 */
[----:B------:R-:W-:Y:S01]  /*9720*/  F2FP.F16.F32.PACK_AB R142, R142, R170 ;  /* 0x000000aa8e8e723e */ /* 0x000fe200000000ff */
[----:B------:R-:W-:Y:S01]  /*9730*/  FFMA.FTZ R160, R176, UR12, R160 ;  /* 0x0000000cb0a07c23 */ /* 0x000fe200080100a0 */
[----:B------:R-:W-:Y:S01]  /*9740*/  FFMA.FTZ R159, R159, UR12, R161 ;  /* 0x0000000c9f9f7c23 */ /* 0x000fe200080100a1 */
[----:B------:R-:W-:Y:S02]  /*9750*/  FMUL.FTZ R167, R167, UR5 ;  /* 0x00000005a7a77c20 */ /* 0x000fe40008410000 */
[----:B------:R-:W-:Y:S01]  /*9760*/  FMUL.FTZ R160, R160, UR5 ;  /* 0x00000005a0a07c20 */ /* 0x000fe20008410000 */
[----:B------:R-:W-:-:S03]  /*9770*/  MOV R161, RZ ;  /* 0x000000ff00a17202 */ /* 0x000fc60000000f00 */
[----:B------:R-:W-:Y:S02]  /*9780*/  @P0 HADD2.F32 R158, -RZ, R143.H1_H1 ;  /* 0x3000008fff9e0230 */ /* 0x000fe40000004100 */
[----:B------:R-:W-:Y:S01]  /*9790*/  FMUL.FTZ R143, R160, UR4 ;  /* 0x00000004a08f7c20 */ /* 0x000fe20008410000 */
[----:B------:R-:W-:-:S03]  /*97a0*/  MOV R160, RZ ;  /* 0x000000ff00a07202 */ /* 0x000fc60000000f00 */
[-C--:B------:R-:W-:Y:S01]  /*97b0*/  @P0 FMUL.FTZ R160, R158, R143.reuse ;  /* 0x0000008f9ea00220 */ /* 0x080fe20000410000 */
[----:B------:R-:W-:Y:S01]  /*97c0*/  FMUL.FTZ R158, R159, UR5 ;  /* 0x000000059f9e7c20 */ /* 0x000fe20008410000 */
[----:B------:R-:W-:Y:S02]  /*97d0*/  @P3 HADD2.F32 R159, -RZ, R140.H0_H0 ;  /* 0x2000008cff9f3230 */ /* 0x000fe40000004100 */
[----:B------:R-:W-:Y:S01]  /*97e0*/  FMUL.FTZ R143, R59, R143 ;  /* 0x0000008f3b8f7220 */ /* 0x000fe20000410000 */
[----:B------:R-:W-:-:S04]  /*97f0*/  FMUL.FTZ R158, R158, UR4 ;  /* 0x000000049e9e7c20 */ /* 0x000fc80008410000 */
[----:B------:R-:W-:Y:S01]  /*9800*/  FSEL R143, R143, RZ, P0 ;  /* 0x000000ff8f8f7208 */ /* 0x000fe20000000000 */
[-C--:B------:R-:W-:Y:S01]  /*9810*/  @P3 FMUL.FTZ R161, R159, R158.reuse ;  /* 0x0000009e9fa13220 */ /* 0x080fe20000410000 */
[----:B------:R-:W-:Y:S02]  /*9820*/  @P2 HADD2.F32 R159, -RZ, R140.H1_H1 ;  /* 0x3000008cff9f2230 */ /* 0x000fe40000004100 */
[----:B------:R-:W-:Y:S01]  /*9830*/  FMUL.FTZ R140, R167, UR4 ;  /* 0x00000004a78c7c20 */ /* 0x000fe20008410000 */
[----:B------:R-:W-:Y:S01]  /*9840*/  MOV R167, RZ ;  /* 0x000000ff00a77202 */ /* 0x000fe20000000f00 */
[----:B------:R-:W-:Y:S01]  /*9850*/  FMUL.FTZ R158, R52, R158 ;  /* 0x0000009e349e7220 */ /* 0x000fe20000410000 */
[----:B------:R-:W-:Y:S01]  /*9860*/  F2FP.F16.F32.PACK_AB R143, R143, R171 ;  /* 0x000000ab8f8f723e */ /* 0x000fe200000000ff */
[-C--:B------:R-:W-:Y:S01]  /*9870*/  @P2 FMUL.FTZ R167, R159, R140.reuse ;  /* 0x0000008c9fa72220 */ /* 0x080fe20000410000 */
[----:B------:R-:W-:Y:S02]  /*9880*/  FMUL.FTZ R140, R53, R140 ;  /* 0x0000008c358c7220 */ /* 0x000fe40000410000 */
[----:B------:R-:W-:-:S03]  /*9890*/  FSEL R158, R158, RZ, P3 ;  /* 0x000000ff9e9e7208 */ /* 0x000fc60001800000 */
[----:B------:R-:W-:-:S04]  /*98a0*/  FSEL R140, R140, RZ, P2 ;  /* 0x000000ff8c8c7208 */ /* 0x000fc80001000000 */
[----:B------:R-:W-:-:S07]  /*98b0*/  F2FP.F16.F32.PACK_AB R140, R140, R158 ;  /* 0x0000009e8c8c723e */ /* 0x000fce00000000ff */
.L_x_10972:
        /* <DEDUP_REMOVED lines=15> */
[----:B------:R-:W-:Y:S02]  /*99b0*/  HADD2.F32 R11, -RZ, R130.H0_H0 ;  /* 0x20000082ff0b7230 */ /* 0x000fe40000004100 */
[----:B------:R-:W-:Y:S01]  /*99c0*/  FFMA.FTZ R18, R20, UR13, R145 ;  /* 0x0000000d14127c23 */ /* 0x000fe20008010091 */
[----:B------:R-:W-:Y:S02]  /*99d0*/  HADD2.F32 R137, -RZ, R129.H0_H0 ;  /* 0x20000081ff897230 */ /* 0x000fe40000004100 */
[----:B------:R-:W-:Y:S01]  /*99e0*/  FADD.FTZ R8, R9, -R8 ;  /* 0x8000000809087221 */ /* 0x000fe20000010000 */
[----:B------:R-:W-:Y:S01]  /*99f0*/  LOP3.LUT P5, RZ, R153, 0xff00, RZ, 0xc0, !PT ;  /* 0x0000ff0099ff7812 */ /* 0x000fe200078ac0ff */
[----:B------:R-:W-:Y:S01]  /*9a00*/  FFMA.FTZ R138, R138, UR12, R11 ;  /* 0x0000000c8a8a7c23 */ /* 0x000fe2000801000b */
[----:B------:R-:W-:Y:S01]  /*9a10*/  FADD.FTZ R18, R12, -R18 ;  /* 0x800000120c127221 */ /* 0x000fe20000010000 */
[----:B------:R-:W-:Y:S01]  /*9a20*/  MOV R11, RZ ;  /* 0x000000ff000b7202 */ /* 0x000fe20000000f00 */
[----:B------:R-:W-:Y:S01]  /*9a30*/  FFMA.FTZ R137, R8, UR12, R137 ;  /* 0x0000000c08897c23 */ /* 0x000fe20008010089 */
[----:B------:R-:W-:Y:S01]  /*9a40*/  FMUL.FTZ R20, R138, UR5 ;  /* 0x000000058a147c20 */ /* 0x000fe20008410000 */
[----:B-----5:R-:W-:-:S02]  /*9a50*/  @P4 HADD2.F32 R12, -RZ, R142.H0_H0 ;  /* 0x2000008eff0c4230 */ /* 0x020fc40000004100 */
[--C-:B------:R-:W-:Y:S01]  /*9a60*/  FFMA.FTZ R6, R6, UR13, R145.reuse ;  /* 0x0000000d06067c23 */ /* 0x100fe20008010091 */
[--C-:B------:R-:W-:Y:S01]  /*9a70*/  FFMA.FTZ R22, R22, UR13, R145.reuse ;  /* 0x0000000d16167c23 */ /* 0x100fe20008010091 */
[----:B------:R-:W-:Y:S01]  /*9a80*/  FMUL.FTZ R20, R20, UR4 ;  /* 0x0000000414147c20 */ /* 0x000fe20008410000 */
[----:B------:R-:W-:Y:S01]  /*9a90*/  LOP3.LUT P6, RZ, R153, 0xff0000, RZ, 0xc0, !PT ;  /* 0x00ff000099ff7812 */ /* 0x000fe200078cc0ff */
[----:B------:R-:W-:Y:S01]  /*9aa0*/  FMUL.FTZ R8, R137, UR5 ;  /* 0x0000000589087c20 */ /* 0x000fe20008410000 */
[----:B------:R-:W-:Y:S02]  /*9ab0*/  HADD2.F32 R139, -RZ, R131.H0_H0 ;  /* 0x20000083ff8b7230 */ /* 0x000fe40000004100 */
[----:B------:R-:W-:Y:S01]  /*9ac0*/  @P4 FMUL.FTZ R11, R20, R12 ;  /* 0x0000000c140b4220 */ /* 0x000fe20000410000 */
[----:B------:R-:W-:Y:S02]  /*9ad0*/  HADD2.F32 R12, -RZ, R130.H1_H1 ;  /* 0x30000082ff0c7230 */ /* 0x000fe40000004100 */
[----:B------:R-:W-:Y:S01]  /*9ae0*/  FADD.FTZ R7, R7, -R6 ;  /* 0x8000000607077221 */ /* 0x000fe20000010000 */
[----:B------:R-:W-:Y:S01]  /*9af0*/  FADD.FTZ R22, R13, -R22 ;  /* 0x800000160d167221 */ /* 0x000fe20000010000 */
[----:B------:R-:W-:Y:S01]  /*9b00*/  FFMA.FTZ R6, R16, UR13, R145 ;  /* 0x0000000d10067c23 */ /* 0x000fe20008010091 */
[----:B------:R-:W-:-:S02]  /*9b10*/  @P2 HADD2.F32 R9, -RZ, R141.H0_H0 ;  /* 0x2000008dff092230 */ /* 0x000fc40000004100 */
[----:B------:R-:W-:Y:S01]  /*9b20*/  FFMA.FTZ R18, R18, UR12, R12 ;  /* 0x0000000c12127c23 */ /* 0x000fe2000801000c */
[----:B------:R-:W-:Y:S01]  /*9b30*/  FMUL.FTZ R8, R8, UR4 ;  /* 0x0000000408087c20 */ /* 0x000fe20008410000 */
[----:B------:R-:W-:Y:S01]  /*9b40*/  FFMA.FTZ R139, R22, UR12, R139 ;  /* 0x0000000c168b7c23 */ /* 0x000fe2000801008b */
[----:B------:R-:W-:Y:S01]  /*9b50*/  FADD.FTZ R6, R10, -R6 ;  /* 0x800000060a067221 */ /* 0x000fe20000010000 */
[----:B------:R-:W-:Y:S01]  /*9b60*/  FMUL.FTZ R136, R18, UR5 ;  /* 0x0000000512887c20 */ /* 0x000fe20008410000 */
[----:B------:R-:W-:Y:S02]  /*9b70*/  @P5 HADD2.F32 R142, -RZ, R142.H1_H1 ;  /* 0x3000008eff8e5230 */ /* 0x000fe40000004100 */
[----:B------:R-:W-:Y:S01]  /*9b80*/  FFMA.FTZ R24, R24, UR13, R145 ;  /* 0x0000000d18187c23 */ /* 0x000fe20008010091 */
[----:B------:R-:W-:Y:S01]  /*9b90*/  MOV R10, RZ ;  /* 0x000000ff000a7202 */ /* 0x000fe20000000f00 */
[----:B------:R-:W-:Y:S01]  /*9ba0*/  FMUL.FTZ R136, R136, UR4 ;  /* 0x0000000488887c20 */ /* 0x000fe20008410000 */
[----:B------:R-:W-:Y:S01]  /*9bb0*/  @P2 FMUL.FTZ R10, R8, R9 ;  /* 0x00000009080a2220 */ /* 0x000fe20000410000 */
[----:B------:R-:W-:Y:S01]  /*9bc0*/  LOP3.LUT P3, RZ, R152, 0xff000000, RZ, 0xc0, !PT ;  /* 0xff00000098ff7812 */ /* 0x000fe2000786c0ff */
[----:B------:R-:W-:Y:S01]  /*9bd0*/  FMUL.FTZ R22, R64, R20 ;  /* 0x0000001440167220 */ /* 0x000fe20000410000 */
[----:B------:R-:W-:-:S02]  /*9be0*/  HADD2.F32 R9, -RZ, R129.H1_H1 ;  /* 0x30000081ff097230 */ /* 0x000fc40000004100 */
[----:B------:R-:W-:Y:S01]  /*9bf0*/  FMUL.FTZ R20, R139, UR5 ;  /* 0x000000058b147c20 */ /* 0x000fe20008410000 */
[----:B------:R-:W-:Y:S01]  /*9c00*/  MOV R12, RZ ;  /* 0x000000ff000c7202 */ /* 0x000fe20000000f00 */
[----:B------:R-:W-:Y:S01]  /*9c10*/  FADD.FTZ R14, R14, -R24 ;  /* 0x800000180e0e7221 */ /* 0x000fe20000010000 */
[----:B------:R-:W-:Y:S01]  /*9c20*/  @P5 FMUL.FTZ R12, R136, R142 ;  /* 0x0000008e880c5220 */ /* 0x000fe20000410000 */
[----:B------:R-:W-:Y:S01]  /*9c30*/  FMUL.FTZ R24, R65, R136 ;  /* 0x0000008841187220 */ /* 0x000fe20000410000 */
[----:B------:R-:W-:Y:S02]  /*9c40*/  @P6 HADD2.F32 R136, -RZ, R143.H0_H0 ;  /* 0x2000008fff886230 */ /* 0x000fe40000004100 */
[----:B------:R-:W-:Y:S01]  /*9c50*/  FMUL.FTZ R20, R20, UR4 ;  /* 0x0000000414147c20 */ /* 0x000fe20008410000 */
[----:B------:R-:W-:Y:S01]  /*9c60*/  FFMA.FTZ R6, R6, UR12, R9 ;  /* 0x0000000c06067c23 */ /* 0x000fe20008010009 */
[----:B------:R-:W-:Y:S01]  /*9c70*/  MOV R13, RZ ;  /* 0x000000ff000d7202 */ /* 0x000fe20000000f00 */
[----:B------:R-:W-:Y:S01]  /*9c80*/  FFMA.FTZ R4, R4, UR13, R145 ;  /* 0x0000000d04047c23 */ /* 0x000fe20008010091 */
[----:B------:R-:W-:Y:S01]  /*9c90*/  @P6 FMUL.FTZ R13, R20, R136 ;  /* 0x00000088140d6220 */ /* 0x000fe20000410000 */
[----:B------:R-:W-:Y:S01]  /*9ca0*/  FMUL.FTZ R9, R6, UR5 ;  /* 0x0000000506097c20 */ /* 0x000fe20008410000 */
[----:B------:R-:W-:Y:S01]  /*9cb0*/  HADD2.F32 R136, -RZ, R131.H1_H1 ;  /* 0x30000083ff887230 */ /* 0x000fe20000004100 */
[----:B------:R-:W-:Y:S01]  /*9cc0*/  MOV R16, RZ ;  /* 0x000000ff00107202 */ /* 0x000fe20000000f00 */
[----:B------:R-:W-:-:S02]  /*9cd0*/  @P3 HADD2.F32 R141, -RZ, R141.H1_H1 ;  /* 0x3000008dff8d3230 */ /* 0x000fc40000004100 */
[----:B------:R-:W-:Y:S01]  /*9ce0*/  FMUL.FTZ R9, R9, UR4 ;  /* 0x0000000409097c20 */ /* 0x000fe20008410000 */
[----:B------:R-:W-:Y:S01]  /*9cf0*/  FSEL R22, R22, RZ, P4 ;  /* 0x000000ff16167208 */ /* 0x000fe20002000000 */
[----:B------:R-:W-:Y:S01]  /*9d00*/  FFMA.FTZ R136, R14, UR12, R136 ;  /* 0x0000000c0e887c23 */ /* 0x000fe20008010088 */
[----:B------:R-:W-:Y:S01]  /*9d10*/  LOP3.LUT P4, RZ, R152, 0xff, RZ, 0xc0, !PT ;  /* 0x000000ff98ff7812 */ /* 0x000fe2000788c0ff */
[----:B------:R-:W-:Y:S01]  /*9d20*/  @P3 FMUL.FTZ R16, R9, R141 ;  /* 0x0000008d09103220 */ /* 0x000fe20000410000 */
[----:B------:R-:W-:Y:S01]  /*9d30*/  FMUL.FTZ R141, R66, R20 ;  /* 0x00000014428d7220 */ /* 0x000fe20000410000 */
[C---:B------:R-:W-:Y:S01]  /*9d40*/  FMUL.FTZ R20, R136.reuse, UR5 ;  /* 0x0000000588147c20 */ /* 0x040fe20008410000 */
[----:B------:R-:W-:Y:S01]  /*9d50*/  F2FP.F16.F32.PACK_AB R139, R136, R139 ;  /* 0x0000008b888b723e */ /* 0x000fe200000000ff */
[--C-:B------:R-:W-:Y:S02]  /*9d60*/  HADD2.F32 R136, -RZ, R128.reuse.H0_H0 ;  /* 0x20000080ff887230 */ /* 0x100fe40000004100 */
[----:B------:R-:W-:Y:S01]  /*9d70*/  FADD.FTZ R5, R5, -R4 ;  /* 0x8000000405057221 */ /* 0x000fe20000010000 */
[----:B------:R-:W-:Y:S01]  /*9d80*/  ISETP.GE.U32.AND P0, PT, R152, RZ, PT ;  /* 0x000000ff9800720c */ /* 0x000fe20003f06070 */
[----:B------:R-:W-:Y:S01]  /*9d90*/  HADD2.F32 R4, -RZ, R128.H1_H1 ;  /* 0x30000080ff047230 */ /* 0x000fe20000004100 */
[----:B------:R-:W-:Y:S01]  /*9da0*/  FSEL R24, R24, RZ, P5 ;  /* 0x000000ff18187208 */ /* 0x000fe20002800000 */
[----:B------:R-:W-:Y:S01]  /*9db0*/  FFMA.FTZ R136, R5, UR12, R136 ;  /* 0x0000000c05887c23 */ /* 0x000fe20008010088 */
[----:B------:R-:W-:Y:S01]  /*9dc0*/  ISETP.GE.U32.AND.EX P0, PT, R153, 0x1000000, PT, P0 ;  /* 0x010000009900780c */ /* 0x000fe20003f06100 */
[----:B------:R-:W-:Y:S01]  /*9dd0*/  FMUL.FTZ R20, R20, UR4 ;  /* 0x0000000414147c20 */ /* 0x000fe20008410000 */
[----:B------:R-:W-:Y:S01]  /*9de0*/  LOP3.LUT P5, RZ, R152, 0xff00, RZ, 0xc0, !PT ;  /* 0x0000ff0098ff7812 */ /* 0x000fe200078ac0ff */
[----:B------:R-:W-:Y:S01]  /*9df0*/  FFMA.FTZ R7, R7, UR12, R4 ;  /* 0x0000000c07077c23 */ /* 0x000fe20008010004 */
[----:B------:R-:W-:Y:S01]  /*9e00*/  FMUL.FTZ R4, R136, UR5 ;  /* 0x0000000588047c20 */ /* 0x000fe20008410000 */
[----:B------:R-:W-:Y:S01]  /*9e10*/  @P4 HADD2.F32 R5, -RZ, R140.H0_H0 ;  /* 0x2000008cff054230 */ /* 0x000fe20000004100 */
[----:B------:R-:W-:Y:S01]  /*9e20*/  F2FP.F16.F32.PACK_AB R138, R18, R138 ;  /* 0x0000008a128a723e */ /* 0x000fe200000000ff */
[----:B------:R-:W-:Y:S01]  /*9e30*/  FMUL.FTZ R8, R62, R8 ;  /* 0x000000083e087220 */ /* 0x000fe20000410000 */
[----:B------:R-:W-:Y:S01]  /*9e40*/  FMUL.FTZ R4, R4, UR4 ;  /* 0x0000000404047c20 */ /* 0x000fe20008410000 */
[----:B------:R-:W-:Y:S01]  /*9e50*/  MOV R18, RZ ;  /* 0x000000ff00127202 */ /* 0x000fe20000000f00 */
[----:B------:R-:W-:Y:S01]  /*9e60*/  FMUL.FTZ R9, R63, R9 ;  /* 0x000000093f097220 */ /* 0x000fe20000410000 */
[----:B------:R-:W-:Y:S01]  /*9e70*/  F2FP.F16.F32.PACK_AB R137, R6, R137 ;  /* 0x000000890689723e */ /* 0x000fe200000000ff */
[----:B------:R-:W-:Y:S01]  /*9e80*/  @P4 FMUL.FTZ R18, R4, R5 ;  /* 0x0000000504124220 */ /* 0x000fe20000410000 */
[----:B------:R-:W-:Y:S01]  /*9e90*/  FMUL.FTZ R5, R7, UR5 ;  /* 0x0000000507057c20 */ /* 0x000fe20008410000 */
[----:B------:R-:W-:-:S02]  /*9ea0*/  @P0 HADD2.F32 R143, -RZ, R143.H1_H1 ;  /* 0x3000008fff8f0230 */ /* 0x000fc40000004100 */
[----:B------:R-:W-:Y:S01]  /*9eb0*/  FMUL.FTZ R6, R67, R20 ;  /* 0x0000001443067220 */ /* 0x000fe20000410000 */
[----:B------:R-:W-:Y:S02]  /*9ec0*/  @P5 HADD2.F32 R140, -RZ, R140.H1_H1 ;  /* 0x3000008cff8c5230 */ /* 0x000fe40000004100 */
[----:B------:R-:W-:Y:S01]  /*9ed0*/  FMUL.FTZ R5, R5, UR4 ;  /* 0x0000000405057c20 */ /* 0x000fe20008410000 */
[----:B------:R-:W-:Y:S01]  /*9ee0*/  MOV R14, RZ ;  /* 0x000000ff000e7202 */ /* 0x000fe20000000f00 */
[----:B------:R-:W-:Y:S01]  /*9ef0*/  @P0 FMUL.FTZ R14, R20, R143 ;  /* 0x0000008f140e0220 */ /* 0x000fe20000410000 */
[----:B------:R-:W-:Y:S01]  /*9f00*/  MOV R20, RZ ;  /* 0x000000ff00147202 */ /* 0x000fe20000000f00 */
[----:B------:R-:W-:Y:S01]  /*9f10*/  @P5 FMUL.FTZ R20, R5, R140 ;  /* 0x0000008c05145220 */ /* 0x000fe20000410000 */
[----:B------:R-:W-:Y:S01]  /*9f20*/  FSEL R141, R141, RZ, P6 ;  /* 0x000000ff8d8d7208 */ /* 0x000fe20003000000 */
[----:B------:R-:W-:Y:S01]  /*9f30*/  FMUL.FTZ R4, R60, R4 ;  /* 0x000000043c047220 */ /* 0x000fe20000410000 */
[----:B------:R-:W-:Y:S01]  /*9f40*/  FSEL R6, R6, RZ, P0 ;  /* 0x000000ff06067208 */ /* 0x000fe20000000000 */
[----:B------:R-:W-:Y:S01]  /*9f50*/  FMUL.FTZ R5, R61, R5 ;  /* 0x000000053d057220 */ /* 0x000fe20000410000 */
[----:B------:R-:W-:-:S02]  /*9f60*/  F2FP.F16.F32.PACK_AB R136, R7, R136 ;  /* 0x000000880788723e */ /* 0x000fc400000000ff */
[----:B------:R-:W-:Y:S02]  /*9f70*/  F2FP.F16.F32.PACK_AB R7, R6, R141 ;  /* 0x0000008d0607723e */ /* 0x000fe400000000ff */
[----:B------:R-:W-:Y:S02]  /*9f80*/  F2FP.F16.F32.PACK_AB R6, R24, R22 ;  /* 0x000000161806723e */ /* 0x000fe400000000ff */
[----:B------:R-:W-:Y:S02]  /*9f90*/  FSEL R8, R8, RZ, P2 ;  /* 0x000000ff08087208 */ /* 0x000fe40001000000 */
[----:B------:R-:W-:Y:S02]  /*9fa0*/  FSEL R9, R9, RZ, P3 ;  /* 0x000000ff09097208 */ /* 0x000fe40001800000 */
[----:B------:R-:W-:Y:S02]  /*9fb0*/  FSEL R4, R4, RZ, P4 ;  /* 0x000000ff04047208 */ /* 0x000fe40002000000 */
[----:B------:R-:W-:-:S02]  /*9fc0*/  FSEL R22, R5, RZ, P5 ;  /* 0x000000ff05167208 */ /* 0x000fc40002800000 */
[----:B------:R-:W-:Y:S02]  /*9fd0*/  F2FP.F16.F32.PACK_AB R5, R9, R8 ;  /* 0x000000080905723e */ /* 0x000fe400000000ff */
[----:B------:R-:W-:Y:S01]  /*9fe0*/  F2FP.F16.F32.PACK_AB R4, R22, R4 ;  /* 0x000000041604723e */ /* 0x000fe200000000ff */
[----:B------:R-:W-:Y:S06]  /*9ff0*/  BRA `(.L_x_10974) ;  /* 0x0000000400947947 */ /* 0x000fec0003800000 */
.L_x_10973:
[--C-:B------:R-:W-:Y:S01]  /*a000*/  FFMA.FTZ R8, R8, UR13, R145.reuse ;  /* 0x0000000d08087c23 */ /* 0x100fe20008010091 */
[----:B------:R-:W-:Y:S01]  /*a010*/  LOP3.LUT P5, RZ, R152, 0xff0000, RZ, 0xc0, !PT ;  /* 0x00ff000098ff7812 */ /* 0x000fe200078ac0ff */
[--C-:B------:R-:W-:Y:S01]  /*a020*/  FFMA.FTZ R6, R6, UR13, R145.reuse ;  /* 0x0000000d06067c23 */ /* 0x100fe20008010091 */
[--C-:B------:R-:W-:Y:S01]  /*a030*/  FFMA.FTZ R18, R18, UR13, R145.reuse ;  /* 0x0000000d12127c23 */ /* 0x100fe20008010091 */
[----:B------:R-:W-:Y:S01]  /*a040*/  FADD.FTZ R8, R9, -R8 ;  /* 0x8000000809087221 */ /* 0x000fe20000010000 */
[----:B------:R-:W-:Y:S02]  /*a050*/  HADD2.F32 R9, -RZ, R129.H0_H0 ;  /* 0x20000081ff097230 */ /* 0x000fe40000004100 */
[----:B------:R-:W-:Y:S01]  /*a060*/  FADD.FTZ R7, R7, -R6 ;  /* 0x8000000607077221 */ /* 0x000fe20000010000 */
[----:B------:R-:W-:Y:S01]  /*a070*/  FFMA.FTZ R6, R16, UR13, R145 ;  /* 0x0000000d10067c23 */ /* 0x000fe20008010091 */
[----:B------:R-:W-:Y:S01]  /*a080*/  LOP3.LUT P0, RZ, R153, 0xff, RZ, 0xc0, !PT ;  /* 0x000000ff99ff7812 */ /* 0x000fe2000780c0ff */
[----:B------:R-:W-:Y:S01]  /*a090*/  FADD.FTZ R18, R11, -R18 ;  /* 0x800000120b127221 */ /* 0x000fe20000010000 */
[----:B------:R-:W-:Y:S01]  /*a0a0*/  FFMA.FTZ R8, R8, UR12, R9 ;  /* 0x0000000c08087c23 */ /* 0x000fe20008010009 */
[----:B------:R-:W-:Y:S01]  /*a0b0*/  FADD.FTZ R6, R10, -R6 ;  /* 0x800000060a067221 */ /* 0x000fe20000010000 */
[----:B------:R-:W-:Y:S01]  /*a0c0*/  MOV R10, RZ ;  /* 0x000000ff000a7202 */ /* 0x000fe20000000f00 */
[----:B------:R-:W-:Y:S01]  /*a0d0*/  FFMA.FTZ R22, R22, UR13, R145 ;  /* 0x0000000d16167c23 */ /* 0x000fe20008010091 */
[----:B------:R-:W-:Y:S01]  /*a0e0*/  FMUL.FTZ R8, R8, UR5 ;  /* 0x0000000508087c20 */ /* 0x000fe20008410000 */
[----:B-----5:R-:W-:Y:S01]  /*a0f0*/  @P5 HADD2.F32 R9, -RZ, R141.H0_H0 ;  /* 0x2000008dff095230 */ /* 0x020fe20000004100 */
[----:B------:R-:W-:Y:S01]  /*a100*/  LOP3.LUT P2, RZ, R153, 0xff0000, RZ, 0xc0, !PT ;  /* 0x00ff000099ff7812 */ /* 0x000fe2000784c0ff */
[----:B------:R-:W-:Y:S01]  /*a110*/  FADD.FTZ R22, R13, -R22 ;  /* 0x800000160d167221 */ /* 0x000fe20000010000 */
[----:B------:R-:W-:Y:S01]  /*a120*/  FMUL.FTZ R8, R8, UR4 ;  /* 0x0000000408087c20 */ /* 0x000fe20008410000 */
[----:B------:R-:W-:-:S02]  /*a130*/  HADD2.F32 R13, -RZ, R131.H0_H0 ;  /* 0x20000083ff0d7230 */ /* 0x000fc40000004100 */
[----:B------:R-:W-:Y:S01]  /*a140*/  FFMA.FTZ R20, R20, UR13, R145 ;  /* 0x0000000d14147c23 */ /* 0x000fe20008010091 */
[----:B------:R-:W-:Y:S01]  /*a150*/  MOV R11, RZ ;  /* 0x000000ff000b7202 */ /* 0x000fe20000000f00 */
[----:B------:R-:W-:Y:S01]  /*a160*/  @P5 FMUL.FTZ R10, R9, R8 ;  /* 0x00000008090a5220 */ /* 0x000fe20000410000 */
[----:B------:R-:W-:Y:S01]  /*a170*/  HADD2.F32 R9, -RZ, R129.H1_H1 ;  /* 0x30000081ff097230 */ /* 0x000fe20000004100 */
[----:B------:R-:W-:Y:S01]  /*a180*/  LOP3.LUT P4, RZ, R152, 0xff000000, RZ, 0xc0, !PT ;  /* 0xff00000098ff7812 */ /* 0x000fe2000788c0ff */
[----:B------:R-:W-:Y:S01]  /*a190*/  FADD.FTZ R12, R12, -R20 ;  /* 0x800000140c0c7221 */ /* 0x000fe20000010000 */
[----:B------:R-:W-:Y:S01]  /*a1a0*/  FFMA.FTZ R13, R22, UR12, R13 ;  /* 0x0000000c160d7c23 */ /* 0x000fe2000801000d */
[----:B------:R-:W-:Y:S01]  /*a1b0*/  LOP3.LUT P3, RZ, R153, 0xff00, RZ, 0xc0, !PT ;  /* 0x0000ff0099ff7812 */ /* 0x000fe2000786c0ff */
[----:B------:R-:W-:Y:S01]  /*a1c0*/  FFMA.FTZ R9, R6, UR12, R9 ;  /* 0x0000000c06097c23 */ /* 0x000fe20008010009 */
[----:B------:R-:W-:Y:S02]  /*a1d0*/  HADD2.F32 R6, -RZ, R130.H0_H0 ;  /* 0x20000082ff067230 */ /* 0x000fe40000004100 */
[----:B------:R-:W-:Y:S01]  /*a1e0*/  FMUL.FTZ R13, R13, UR5 ;  /* 0x000000050d0d7c20 */ /* 0x000fe20008410000 */
[----:B------:R-:W-:-:S02]  /*a1f0*/  @P2 HADD2.F32 R22, -RZ, R143.H0_H0 ;  /* 0x2000008fff162230 */ /* 0x000fc40000004100 */
[----:B------:R-:W-:Y:S01]  /*a200*/  FMUL.FTZ R9, R9, UR5 ;  /* 0x0000000509097c20 */ /* 0x000fe20008410000 */
[----:B------:R-:W-:Y:S01]  /*a210*/  FFMA.FTZ R4, R4, UR13, R145 ;  /* 0x0000000d04047c23 */ /* 0x000fe20008010091 */
[----:B------:R-:W-:Y:S01]  /*a220*/  FFMA.FTZ R6, R18, UR12, R6 ;  /* 0x0000000c12067c23 */ /* 0x000fe20008010006 */
[--C-:B------:R-:W-:Y:S02]  /*a230*/  @P0 HADD2.F32 R18, -RZ, R142.reuse.H0_H0 ;  /* 0x2000008eff120230 */ /* 0x100fe40000004100 */
[----:B------:R-:W-:Y:S01]  /*a240*/  FMUL.FTZ R20, R13, UR4 ;  /* 0x000000040d147c20 */ /* 0x000fe20008410000 */
[----:B------:R-:W-:Y:S01]  /*a250*/  MOV R13, RZ ;  /* 0x000000ff000d7202 */ /* 0x000fe20000000f00 */
[----:B------:R-:W-:Y:S01]  /*a260*/  FMUL.FTZ R6, R6, UR5 ;  /* 0x0000000506067c20 */ /* 0x000fe20008410000 */
[----:B------:R-:W-:Y:S02]  /*a270*/  @P4 HADD2.F32 R141, -RZ, R141.H1_H1 ;  /* 0x3000008dff8d4230 */ /* 0x000fe40000004100 */
[----:B------:R-:W-:Y:S01]  /*a280*/  @P2 FMUL.FTZ R13, R22, R20 ;  /* 0x00000014160d2220 */ /* 0x000fe20000410000 */
[----:B------:R-:W-:Y:S01]  /*a290*/  FMUL.FTZ R9, R9, UR4 ;  /* 0x0000000409097c20 */ /* 0x000fe20008410000 */
[----:B------:R-:W-:Y:S01]  /*a2a0*/  FMUL.FTZ R6, R6, UR4 ;  /* 0x0000000406067c20 */ /* 0x000fe20008410000 */
[----:B------:R-:W-:Y:S01]  /*a2b0*/  @P3 HADD2.F32 R142, -RZ, R142.H1_H1 ;  /* 0x3000008eff8e3230 */ /* 0x000fe20000004100 */
[----:B------:R-:W-:Y:S01]  /*a2c0*/  MOV R16, RZ ;  /* 0x000000ff00107202 */ /* 0x000fe20000000f00 */
[----:B------:R-:W-:Y:S01]  /*a2d0*/  @P4 FMUL.FTZ R16, R141, R9 ;  /* 0x000000098d104220 */ /* 0x000fe20000410000 */
[----:B------:R-:W-:Y:S01]  /*a2e0*/  @P0 FMUL.FTZ R11, R18, R6 ;  /* 0x00000006120b0220 */ /* 0x000fe20000410000 */
[----:B------:R-:W-:-:S02]  /*a2f0*/  HADD2.F32 R18, -RZ, R130.H1_H1 ;  /* 0x30000082ff127230 */ /* 0x000fc40000004100 */
[----:B------:R-:W-:Y:S01]  /*a300*/  FMUL.FTZ R22, R64, R6 ;  /* 0x0000000640167220 */ /* 0x000fe20000410000 */
[----:B------:R-:W-:Y:S01]  /*a310*/  FMUL.FTZ R141, R66, R20 ;  /* 0x00000014428d7220 */ /* 0x000fe20000410000 */
[----:B------:R-:W-:Y:S01]  /*a320*/  FFMA.FTZ R24, R24, UR13, R145 ;  /* 0x0000000d18187c23 */ /* 0x000fe20008010091 */
[----:B------:R-:W-:Y:S01]  /*a330*/  FADD.FTZ R5, R5, -R4 ;  /* 0x8000000405057221 */ /* 0x000fe20000010000 */
[----:B------:R-:W-:Y:S01]  /*a340*/  FFMA.FTZ R18, R12, UR12, R18 ;  /* 0x0000000c0c127c23 */ /* 0x000fe20008010012 */
[----:B------:R-:W-:Y:S01]  /*a350*/  FSEL R22, R22, RZ, P0 ;  /* 0x000000ff16167208 */ /* 0x000fe20000000000 */
[--C-:B------:R-:W-:Y:S01]  /*a360*/  HADD2.F32 R4, -RZ, R128.reuse.H0_H0 ;  /* 0x20000080ff047230 */ /* 0x100fe20000004100 */
[----:B------:R-:W-:Y:S01]  /*a370*/  ISETP.GE.U32.AND P0, PT, R152, RZ, PT ;  /* 0x000000ff9800720c */ /* 0x000fe20003f06070 */
[----:B------:R-:W-:Y:S01]  /*a380*/  FMUL.FTZ R18, R18, UR5 ;  /* 0x0000000512127c20 */ /* 0x000fe20008410000 */
[----:B------:R-:W-:Y:S01]  /*a390*/  MOV R12, RZ ;  /* 0x000000ff000c7202 */ /* 0x000fe20000000f00 */
[----:B------:R-:W-:Y:S01]  /*a3a0*/  FADD.FTZ R24, R14, -R24 ;  /* 0x800000180e187221 */ /* 0x000fe20000010000 */
[----:B------:R-:W-:Y:S01]  /*a3b0*/  ISETP.GE.U32.AND.EX P0, PT, R153, 0x1000000, PT, P0 ;  /* 0x010000009900780c */ /* 0x000fe20003f06100 */
[----:B------:R-:W-:Y:S01]  /*a3c0*/  FMUL.FTZ R18, R18, UR4 ;  /* 0x0000000412127c20 */ /* 0x000fe20008410000 */
[----:B------:R-:W-:Y:S01]  /*a3d0*/  FSEL R141, R141, RZ, P2 ;  /* 0x000000ff8d8d7208 */ /* 0x000fe20001000000 */
[----:B------:R-:W-:Y:S01]  /*a3e0*/  HADD2.F32 R14, -RZ, R131.H1_H1 ;  /* 0x30000083ff0e7230 */ /* 0x000fe20000004100 */
[----:B------:R-:W-:Y:S01]  /*a3f0*/  LOP3.LUT P2, RZ, R152, 0xff00, RZ, 0xc0, !PT ;  /* 0x0000ff0098ff7812 */ /* 0x000fe2000784c0ff */
[-C--:B------:R-:W-:Y:S01]  /*a400*/  FMUL.FTZ R6, R65, R18.reuse ;  /* 0x0000001241067220 */ /* 0x080fe20000410000 */
[----:B------:R-:W-:Y:S01]  /*a410*/  @P3 FMUL.FTZ R12, R142, R18 ;  /* 0x000000128e0c3220 */ /* 0x000fe20000410000 */
[----:B------:R-:W-:Y:S01]  /*a420*/  FFMA.FTZ R4, R5, UR12, R4 ;  /* 0x0000000c05047c23 */ /* 0x000fe20008010004 */
[----:B------:R-:W-:-:S02]  /*a430*/  HADD2.F32 R5, -RZ, R128.H1_H1 ;  /* 0x30000080ff057230 */ /* 0x000fc40000004100 */
[----:B------:R-:W-:Y:S01]  /*a440*/  FFMA.FTZ R14, R24, UR12, R14 ;  /* 0x0000000c180e7c23 */ /* 0x000fe2000801000e */
[----:B------:R-:W-:Y:S01]  /*a450*/  FSEL R6, R6, RZ, P3 ;  /* 0x000000ff06067208 */ /* 0x000fe20001800000 */
[----:B------:R-:W-:Y:S01]  /*a460*/  FMUL.FTZ R4, R4, UR5 ;  /* 0x0000000504047c20 */ /* 0x000fe20008410000 */
[----:B------:R-:W-:Y:S01]  /*a470*/  LOP3.LUT P3, RZ, R152, 0xff, RZ, 0xc0, !PT ;  /* 0x000000ff98ff7812 */ /* 0x000fe2000786c0ff */
[----:B------:R-:W-:Y:S01]  /*a480*/  FFMA.FTZ R5, R7, UR12, R5 ;  /* 0x0000000c07057c23 */ /* 0x000fe20008010005 */
[----:B------:R-:W-:Y:S01]  /*a490*/  FMUL.FTZ R14, R14, UR5 ;  /* 0x000000050e0e7c20 */ /* 0x000fe20008410000 */
[----:B------:R-:W-:Y:S02]  /*a4a0*/  @P0 HADD2.F32 R143, -RZ, R143.H1_H1 ;  /* 0x3000008fff8f0230 */ /* 0x000fe40000004100 */
[----:B------:R-:W-:Y:S01]  /*a4b0*/  FMUL.FTZ R4, R4, UR4 ;  /* 0x0000000404047c20 */ /* 0x000fe20008410000 */
[----:B------:R-:W-:Y:S01]  /*a4c0*/  FMUL.FTZ R5, R5, UR5 ;  /* 0x0000000505057c20 */ /* 0x000fe20008410000 */
[----:B------:R-:W-:Y:S01]  /*a4d0*/  FMUL.FTZ R20, R14, UR4 ;  /* 0x000000040e147c20 */ /* 0x000fe20008410000 */
[----:B------:R-:W-:Y:S01]  /*a4e0*/  MOV R18, RZ ;  /* 0x000000ff00127202 */ /* 0x000fe20000000f00 */
[----:B------:R-:W-:Y:S01]  /*a4f0*/  FMUL.FTZ R8, R62, R8 ;  /* 0x000000083e087220 */ /* 0x000fe20000410000 */
[----:B------:R-:W-:Y:S01]  /*a500*/  FMUL.FTZ R5, R5, UR4 ;  /* 0x0000000405057c20 */ /* 0x000fe20008410000 */
[----:B------:R-:W-:Y:S01]  /*a510*/  MOV R14, RZ ;  /* 0x000000ff000e7202 */ /* 0x000fe20000000f00 */
[----:B------:R-:W-:Y:S01]  /*a520*/  @P0 FMUL.FTZ R14, R143, R20 ;  /* 0x000000148f0e0220 */ /* 0x000fe20000410000 */
[----:B------:R-:W-:Y:S01]  /*a530*/  FMUL.FTZ R9, R63, R9 ;  /* 0x000000093f097220 */ /* 0x000fe20000410000 */
[--C-:B------:R-:W-:Y:S01]  /*a540*/  @P3 HADD2.F32 R7, -RZ, R140.reuse.H0_H0 ;  /* 0x2000008cff073230 */ /* 0x100fe20000004100 */
[----:B------:R-:W-:Y:S01]  /*a550*/  F2FP.F16.F32.PACK_AB R6, R6, R22 ;  /* 0x000000160606723e */ /* 0x000fe200000000ff */
[----:B------:R-:W-:Y:S01]  /*a560*/  @P2 HADD2.F32 R140, -RZ, R140.H1_H1 ;  /* 0x3000008cff8c2230 */ /* 0x000fe20000004100 */
[----:B------:R-:W-:-:S02]  /*a570*/  FSEL R8, R8, RZ, P5 ;  /* 0x000000ff08087208 */ /* 0x000fc40002800000 */
[----:B------:R-:W-:Y:S01]  /*a580*/  @P3 FMUL.FTZ R18, R7, R4 ;  /* 0x0000000407123220 */ /* 0x000fe20000410000 */
[----:B------:R-:W-:Y:S01]  /*a590*/  FMUL.FTZ R7, R67, R20 ;  /* 0x0000001443077220 */ /* 0x000fe20000410000 */
[----:B------:R-:W-:Y:S01]  /*a5a0*/  MOV R20, RZ ;  /* 0x000000ff00147202 */ /* 0x000fe20000000f00 */
[-C--:B------:R-:W-:Y:S01]  /*a5b0*/  @P2 FMUL.FTZ R20, R140, R5.reuse ;  /* 0x000000058c142220 */ /* 0x080fe20000410000 */
[----:B------:R-:W-:Y:S01]  /*a5c0*/  FMUL.FTZ R4, R60, R4 ;  /* 0x000000043c047220 */ /* 0x000fe20000410000 */
[----:B------:R-:W-:Y:S01]  /*a5d0*/  FMUL.FTZ R5, R61, R5 ;  /* 0x000000053d057220 */ /* 0x000fe20000410000 */
[----:B------:R-:W-:Y:S02]  /*a5e0*/  FSEL R7, R7, RZ, P0 ;  /* 0x000000ff07077208 */ /* 0x000fe40000000000 */
[----:B------:R-:W-:Y:S02]  /*a5f0*/  FSEL R9, R9, RZ, P4 ;  /* 0x000000ff09097208 */ /* 0x000fe40002000000 */
[----:B------:R-:W-:-:S02]  /*a600*/  FSEL R4, R4, RZ, P3 ;  /* 0x000000ff04047208 */ /* 0x000fc40001800000 */
[----:B------:R-:W-:Y:S02]  /*a610*/  FSEL R22, R5, RZ, P2 ;  /* 0x000000ff05167208 */ /* 0x000fe40001000000 */
[----:B------:R-:W-:Y:S02]  /*a620*/  F2FP.F16.F32.PACK_AB R7, R7, R141 ;  /* 0x0000008d0707723e */ /* 0x000fe400000000ff */
[----:B------:R-:W-:Y:S02]  /*a630*/  F2FP.F16.F32.PACK_AB R5, R9, R8 ;  /* 0x000000080905723e */ /* 0x000fe400000000ff */
[----:B------:R-:W-:-:S07]  /*a640*/  F2FP.F16.F32.PACK_AB R4, R22, R4 ;  /* 0x000000041604723e */ /* 0x000fce00000000ff */
.L_x_10974:
        /* <DEDUP_REMOVED lines=19> */
[----:B------:R-:W-:Y:S01]  /*a780*/  MOV R17, RZ ;  /* 0x000000ff00117202 */ /* 0x000fe20000000f00 */
[----:B------:R-:W-:Y:S01]  /*a790*/  FFMA.FTZ R32, R32, UR13, R145 ;  /* 0x0000000d20207c23 */ /* 0x000fe20008010091 */
[----:B------:R-:W-:Y:S01]  /*a7a0*/  FADD.FTZ R9, R21, -R9 ;  /* 0x8000000915097221 */ /* 0x000fe20000010000 */
[----:B------:R-:W-:Y:S01]  /*a7b0*/  FMUL.FTZ R2, R137, UR5 ;  /* 0x0000000589027c20 */ /* 0x000fe20008410000 */
[----:B------:R-:W-:Y:S01]  /*a7c0*/  LOP3.LUT P4, RZ, R151, 0xff, RZ, 0xc0, !PT ;  /* 0x000000ff97ff7812 */ /* 0x000fe2000788c0ff */
[----:B-----5:R-:W-:-:S02]  /*a7d0*/  @P2 HADD2.F32 R19, -RZ, R5.H0_H0 ;  /* 0x20000005ff132230 */ /* 0x020fc40000004100 */
[----:B------:R-:W-:Y:S01]  /*a7e0*/  FADD.FTZ R32, R23, -R32 ;  /* 0x8000002017207221 */ /* 0x000fe20000010000 */
[----:B------:R-:W-:Y:S01]  /*a7f0*/  FMUL.FTZ R2, R2, UR4 ;  /* 0x0000000402027c20 */ /* 0x000fe20008410000 */
[----:B------:R-:W-:Y:S02]  /*a800*/  HADD2.F32 R138, -RZ, R134.H0_H0 ;  /* 0x20000086ff8a7230 */ /* 0x000fe40000004100 */
[----:B------:R-:W-:Y:S01]  /*a810*/  FFMA.FTZ R33, R33, UR13, R145 ;  /* 0x0000000d21217c23 */ /* 0x000fe20008010091 */
[----:B------:R-:W-:Y:S02]  /*a820*/  @P3 HADD2.F32 R21, -RZ, R5.H1_H1 ;  /* 0x30000005ff153230 */ /* 0x000fe40000004100 */
[----:B------:R-:W-:Y:S01]  /*a830*/  @P2 FMUL.FTZ R17, R2, R19 ;  /* 0x0000001302112220 */ /* 0x000fe20000410000 */
[----:B------:R-:W-:Y:S02]  /*a840*/  HADD2.F32 R19, -RZ, R133.H1_H1 ;  /* 0x30000085ff137230 */ /* 0x000fe40000004100 */
[----:B------:R-:W-:Y:S01]  /*a850*/  FFMA.FTZ R138, R32, UR12, R138 ;  /* 0x0000000c208a7c23 */ /* 0x000fe2000801008a */
[----:B------:R-:W-:Y:S01]  /*a860*/  LOP3.LUT P5, RZ, R151, 0xff00, RZ, 0xc0, !PT ;  /* 0x0000ff0097ff7812 */ /* 0x000fe200078ac0ff */
[----:B------:R-:W-:Y:S01]  /*a870*/  FADD.FTZ R25, R25, -R33 ;  /* 0x8000002119197221 */ /* 0x000fe20000010000 */
[----:B------:R-:W-:Y:S01]  /*a880*/  FFMA.FTZ R34, R34, UR13, R145 ;  /* 0x0000000d22227c23 */ /* 0x000fe20008010091 */
[----:B------:R-:W-:Y:S01]  /*a890*/  FFMA.FTZ R9, R9, UR12, R19 ;  /* 0x0000000c09097c23 */ /* 0x000fe20008010013 */
[----:B------:R-:W-:Y:S01]  /*a8a0*/  FMUL.FTZ R23, R138, UR5 ;  /* 0x000000058a177c20 */ /* 0x000fe20008410000 */
[----:B------:R-:W-:Y:S01]  /*a8b0*/  @P4 HADD2.F32 R22, -RZ, R6.H0_H0 ;  /* 0x20000006ff164230 */ /* 0x000fe20000004100 */
[----:B------:R-:W-:Y:S01]  /*a8c0*/  LOP3.LUT P6, RZ, R151, 0xff0000, RZ, 0xc0, !PT ;  /* 0x00ff000097ff7812 */ /* 0x000fe200078cc0ff */
[----:B------:R-:W-:Y:S01]  /*a8d0*/  FMUL.FTZ R19, R9, UR5 ;  /* 0x0000000509137c20 */ /* 0x000fe20008410000 */
[----:B------:R-:W-:Y:S01]  /*a8e0*/  FMUL.FTZ R23, R23, UR4 ;  /* 0x0000000417177c20 */ /* 0x000fe20008410000 */
[----:B------:R-:W-:-:S02]  /*a8f0*/  HADD2.F32 R139, -RZ, R135.H0_H0 ;  /* 0x20000087ff8b7230 */ /* 0x000fc40000004100 */
[----:B------:R-:W-:Y:S01]  /*a900*/  FADD.FTZ R34, R27, -R34 ;  /* 0x800000221b227221 */ /* 0x000fe20000010000 */
[----:B------:R-:W-:Y:S01]  /*a910*/  FMUL.FTZ R5, R19, UR4 ;  /* 0x0000000413057c20 */ /* 0x000fe20008410000 */
[----:B------:R-:W-:Y:S01]  /*a920*/  MOV R19, RZ ;  /* 0x000000ff00137202 */ /* 0x000fe20000000f00 */
[----:B------:R-:W-:Y:S02]  /*a930*/  @P5 HADD2.F32 R24, -RZ, R6.H1_H1 ;  /* 0x30000006ff185230 */ /* 0x000fe40000004100 */
[----:B------:R-:W-:Y:S01]  /*a940*/  FFMA.FTZ R139, R34, UR12, R139 ;  /* 0x0000000c228b7c23 */ /* 0x000fe2000801008b */
[----:B------:R-:W-:Y:S01]  /*a950*/  @P3 FMUL.FTZ R19, R5, R21 ;  /* 0x0000001505133220 */ /* 0x000fe20000410000 */
[----:B------:R-:W-:Y:S01]  /*a960*/  MOV R21, RZ ;  /* 0x000000ff00157202 */ /* 0x000fe20000000f00 */
[----:B------:R-:W-:Y:S01]  /*a970*/  @P4 FMUL.FTZ R21, R23, R22 ;  /* 0x0000001617154220 */ /* 0x000fe20000410000 */
[----:B------:R-:W-:Y:S02]  /*a980*/  HADD2.F32 R22, -RZ, R134.H1_H1 ;  /* 0x30000086ff167230 */ /* 0x000fe40000004100 */
[----:B------:R-:W-:Y:S01]  /*a990*/  FMUL.FTZ R23, R72, R23 ;  /* 0x0000001748177220 */ /* 0x000fe20000410000 */
[--C-:B------:R-:W-:Y:S01]  /*a9a0*/  @P6 HADD2.F32 R28, -RZ, R7.reuse.H0_H0 ;  /* 0x20000007ff1c6230 */ /* 0x100fe20000004100 */
[----:B------:R-:W-:Y:S01]  /*a9b0*/  ISETP.GE.U32.AND P0, PT, R150, RZ, PT ;  /* 0x000000ff9600720c */ /* 0x000fe20003f06070 */
[--C-:B------:R-:W-:Y:S01]  /*a9c0*/  FFMA.FTZ R35, R35, UR13, R145.reuse ;  /* 0x0000000d23237c23 */ /* 0x100fe20008010091 */
[----:B------:R-:W-:Y:S01]  /*a9d0*/  FFMA.FTZ R25, R25, UR12, R22 ;  /* 0x0000000c19197c23 */ /* 0x000fe20008010016 */
[----:B------:R-:W-:Y:S01]  /*a9e0*/  FFMA.FTZ R136, R26, UR13, R145 ;  /* 0x0000000d1a887c23 */ /* 0x000fe20008010091 */
[----:B------:R-:W-:Y:S01]  /*a9f0*/  ISETP.GE.U32.AND.EX P0, PT, R151, 0x1000000, PT, P0 ;  /* 0x010000009700780c */ /* 0x000fe20003f06100 */
[----:B------:R-:W-:Y:S01]  /*aa00*/  FADD.FTZ R29, R29, -R35 ;  /* 0x800000231d1d7221 */ /* 0x000fe20000010000 */
[----:B------:R-:W-:Y:S01]  /*aa10*/  FMUL.FTZ R22, R25, UR5 ;  /* 0x0000000519167c20 */ /* 0x000fe20008410000 */
[----:B------:R-:W-:Y:S01]  /*aa20*/  FADD.FTZ R136, R15, -R136 ;  /* 0x800000880f887221 */ /* 0x000fe20000010000 */
[----:B------:R-:W-:Y:S01]  /*aa30*/  HADD2.F32 R26, -RZ, R132.H1_H1 ;  /* 0x30000084ff1a7230 */ /* 0x000fe20000004100 */
[----:B------:R-:W-:Y:S01]  /*aa40*/  F2FP.F16.F32.PACK_AB R138, R25, R138 ;  /* 0x0000008a198a723e */ /* 0x000fe200000000ff */
[----:B------:R-:W-:Y:S01]  /*aa50*/  FMUL.FTZ R6, R22, UR4 ;  /* 0x0000000416067c20 */ /* 0x000fe20008410000 */
[----:B------:R-:W-:Y:S01]  /*aa60*/  MOV R22, RZ ;  /* 0x000000ff00167202 */ /* 0x000fe20000000f00 */
[----:B------:R-:W-:Y:S01]  /*aa70*/  FMUL.FTZ R2, R70, R2 ;  /* 0x0000000246027220 */ /* 0x000fe20000410000 */
[----:B------:R-:W-:Y:S01]  /*aa80*/  FFMA.FTZ R26, R8, UR12, R26 ;  /* 0x0000000c081a7c23 */ /* 0x000fe2000801001a */
[----:B------:R-:W-:Y:S01]  /*aa90*/  @P5 FMUL.FTZ R22, R6, R24 ;  /* 0x0000001806165220 */ /* 0x000fe20000410000 */
[----:B------:R-:W-:Y:S01]  /*aaa0*/  FMUL.FTZ R24, R139, UR5 ;  /* 0x000000058b187c20 */ /* 0x000fe20008410000 */
[----:B------:R-:W-:Y:S01]  /*aab0*/  FMUL.FTZ R27, R73, R6 ;  /* 0x00000006491b7220 */ /* 0x000fe20000410000 */
[----:B------:R-:W-:Y:S01]  /*aac0*/  FSEL R6, R23, RZ, P4 ;  /* 0x000000ff17067208 */ /* 0x000fe20002000000 */
[----:B------:R-:W-:-:S02]  /*aad0*/  @P0 HADD2.F32 R15, -RZ, R7.H1_H1 ;  /* 0x30000007ff0f0230 */ /* 0x000fc40000004100 */
[----:B------:R-:W-:Y:S01]  /*aae0*/  FMUL.FTZ R24, R24, UR4 ;  /* 0x0000000418187c20 */ /* 0x000fe20008410000 */
[----:B------:R-:W-:Y:S01]  /*aaf0*/  MOV R23, RZ ;  /* 0x000000ff00177202 */ /* 0x000fe20000000f00 */
[----:B------:R-:W-:Y:S01]  /*ab00*/  FMUL.FTZ R5, R71, R5 ;  /* 0x0000000547057220 */ /* 0x000fe20000410000 */
[----:B------:R-:W-:Y:S01]  /*ab10*/  LOP3.LUT P4, RZ, R150, 0xff, RZ, 0xc0, !PT ;  /* 0x000000ff96ff7812 */ /* 0x000fe2000788c0ff */
[----:B------:R-:W-:Y:S01]  /*ab20*/  @P6 FMUL.FTZ R23, R24, R28 ;  /* 0x0000001c18176220 */ /* 0x000fe20000410000 */
[----:B------:R-:W-:Y:S01]  /*ab30*/  FMUL.FTZ R28, R74, R24 ;  /* 0x000000184a1c7220 */ /* 0x000fe20000410000 */
[----:B------:R-:W-:Y:S01]  /*ab40*/  HADD2.F32 R24, -RZ, R135.H1_H1 ;  /* 0x30000087ff187230 */ /* 0x000fe20000004100 */
[----:B------:R-:W-:Y:S02]  /*ab50*/  FSEL R27, R27, RZ, P5 ;  /* 0x000000ff1b1b7208 */ /* 0x000fe40002800000 */
[----:B------:R-:W-:Y:S02]  /*ab60*/  LOP3.LUT P5, RZ, R150, 0xff00, RZ, 0xc0, !PT ;  /* 0x0000ff0096ff7812 */ /* 0x000fe400078ac0ff */
[----:B------:R-:W-:Y:S01]  /*ab70*/  FFMA.FTZ R29, R29, UR12, R24 ;  /* 0x0000000c1d1d7c23 */ /* 0x000fe20008010018 */
[----:B------:R-:W-:-:S02]  /*ab80*/  FSEL R28, R28, RZ, P6 ;  /* 0x000000ff1c1c7208 */ /* 0x000fc40003000000 */
[----:B------:R-:W-:Y:S01]  /*ab90*/  FSEL R2, R2, RZ, P2 ;  /* 0x000000ff02027208 */ /* 0x000fe20001000000 */
[C---:B------:R-:W-:Y:S01]  /*aba0*/  FMUL.FTZ R24, R29.reuse, UR5 ;  /* 0x000000051d187c20 */ /* 0x040fe20008410000 */
[--C-:B------:R-:W-:Y:S01]  /*abb0*/  @P4 HADD2.F32 R25, -RZ, R4.reuse.H0_H0 ;  /* 0x20000004ff194230 */ /* 0x100fe20000004100 */
[----:B------:R-:W-:Y:S02]  /*abc0*/  F2FP.F16.F32.PACK_AB R139, R29, R139 ;  /* 0x0000008b1d8b723e */ /* 0x000fe400000000ff */
[----:B------:R-:W-:Y:S01]  /*abd0*/  FMUL.FTZ R7, R24, UR4 ;  /* 0x0000000418077c20 */ /* 0x000fe20008410000 */
[----:B------:R-:W-:Y:S02]  /*abe0*/  MOV R24, RZ ;  /* 0x000000ff00187202 */ /* 0x000fe40000000f00 */
[----:B------:R-:W-:Y:S02]  /*abf0*/  @P5 HADD2.F32 R29, -RZ, R4.H1_H1 ;  /* 0x30000004ff1d5230 */ /* 0x000fe40000004100 */
[----:B------:R-:W-:Y:S01]  /*ac00*/  @P0 FMUL.FTZ R24, R7, R15 ;  /* 0x0000000f07180220 */ /* 0x000fe20000410000 */
[----:B------:R-:W-:-:S02]  /*ac10*/  HADD2.F32 R15, -RZ, R132.H0_H0 ;  /* 0x20000084ff0f7230 */ /* 0x000fc40000004100 */
[----:B------:R-:W-:Y:S01]  /*ac20*/  FMUL.FTZ R7, R75, R7 ;  /* 0x000000074b077220 */ /* 0x000fe20000410000 */
[----:B------:R-:W-:Y:S02]  /*ac30*/  FSEL R5, R5, RZ, P3 ;  /* 0x000000ff05057208 */ /* 0x000fe40001800000 */
[----:B------:R-:W-:Y:S01]  /*ac40*/  F2FP.F16.F32.PACK_AB R137, R9, R137 ;  /* 0x000000890989723e */ /* 0x000fe200000000ff */
[----:B------:R-:W-:Y:S01]  /*ac50*/  FFMA.FTZ R136, R136, UR12, R15 ;  /* 0x0000000c88887c23 */ /* 0x000fe2000801000f */
[----:B------:R-:W-:Y:S02]  /*ac60*/  MOV R15, RZ ;  /* 0x000000ff000f7202 */ /* 0x000fe40000000f00 */
[----:B------:R-:W-:Y:S01]  /*ac70*/  FSEL R7, R7, RZ, P0 ;  /* 0x000000ff07077208 */ /* 0x000fe20000000000 */
[----:B------:R-:W-:Y:S01]  /*ac80*/  FMUL.FTZ R8, R136, UR5 ;  /* 0x0000000588087c20 */ /* 0x000fe20008410000 */
[----:B------:R-:W-:Y:S02]  /*ac90*/  F2FP.F16.F32.PACK_AB R136, R26, R136 ;  /* 0x000000881a88723e */ /* 0x000fe400000000ff */
[----:B------:R-:W-:Y:S01]  /*aca0*/  F2FP.F16.F32.PACK_AB R7, R7, R28 ;  /* 0x0000001c0707723e */ /* 0x000fe200000000ff */
[----:B------:R-:W-:Y:S01]  /*acb0*/  FMUL.FTZ R8, R8, UR4 ;  /* 0x0000000408087c20 */ /* 0x000fe20008410000 */
[----:B------:R-:W-:-:S02]  /*acc0*/  F2FP.F16.F32.PACK_AB R6, R27, R6 ;  /* 0x000000061b06723e */ /* 0x000fc400000000ff */
[----:B------:R-:W-:Y:S01]  /*acd0*/  F2FP.F16.F32.PACK_AB R5, R5, R2 ;  /* 0x000000020505723e */ /* 0x000fe200000000ff */
[----:B------:R-:W-:Y:S01]  /*ace0*/  @P4 FMUL.FTZ R15, R8, R25 ;  /* 0x00000019080f4220 */ /* 0x000fe20000410000 */
[----:B------:R-:W-:Y:S01]  /*acf0*/  FMUL.FTZ R25, R26, UR5 ;  /* 0x000000051a197c20 */ /* 0x000fe20008410000 */
[----:B------:R-:W-:-:S03]  /*ad00*/  FMUL.FTZ R8, R68, R8 ;  /* 0x0000000844087220 */ /* 0x000fc60000410000 */
        /* <DEDUP_REMOVED lines=8> */
.L_x_10975:
        /* <DEDUP_REMOVED lines=10> */
[----:B------:R-:W-:Y:S01]  /*ae30*/  FADD.FTZ R21, R21, -R31 ;  /* 0x8000001f15157221 */ /* 0x000fe20000010000 */
[----:B------:R-:W-:Y:S01]  /*ae40*/  FFMA.FTZ R32, R32, UR13, R145 ;  /* 0x0000000d20207c23 */ /* 0x000fe20008010091 */
[----:B------:R-:W-:Y:S01]  /*ae50*/  FMUL.FTZ R2, R2, UR5 ;  /* 0x0000000502027c20 */ /* 0x000fe20008410000 */
[----:B------:R-:W-:Y:S01]  /*ae60*/  LOP3.LUT P0, RZ, R151, 0xff, RZ, 0xc0, !PT ;  /* 0x000000ff97ff7812 */ /* 0x000fe2000780c0ff */
[----:B-----5:R-:W-:-:S02]  /*ae70*/  @P5 HADD2.F32 R9, -RZ, R5.H0_H0 ;  /* 0x20000005ff095230 */ /* 0x020fc40000004100 */
[----:B------:R-:W-:Y:S01]  /*ae80*/  FADD.FTZ R32, R23, -R32 ;  /* 0x8000002017207221 */ /* 0x000fe20000010000 */
[----:B------:R-:W-:Y:S01]  /*ae90*/  FMUL.FTZ R2, R2, UR4 ;  /* 0x0000000402027c20 */ /* 0x000fe20008410000 */
[--C-:B------:R-:W-:Y:S01]  /*aea0*/  FFMA.FTZ R33, R33, UR13, R145.reuse ;  /* 0x0000000d21217c23 */ /* 0x100fe20008010091 */
[----:B------:R-:W-:Y:S01]  /*aeb0*/  LOP3.LUT P3, RZ, R151, 0xff00, RZ, 0xc0, !PT ;  /* 0x0000ff0097ff7812 */ /* 0x000fe2000786c0ff */
[----:B------:R-:W-:Y:S01]  /*aec0*/  FFMA.FTZ R34, R34, UR13, R145 ;  /* 0x0000000d22227c23 */ /* 0x000fe20008010091 */
[----:B------:R-:W-:Y:S01]  /*aed0*/  @P5 FMUL.FTZ R17, R9, R2 ;  /* 0x0000000209115220 */ /* 0x000fe20000410000 */
[----:B------:R-:W-:Y:S02]  /*aee0*/  HADD2.F32 R9, -RZ, R133.H1_H1 ;  /* 0x30000085ff097230 */ /* 0x000fe40000004100 */
[----:B------:R-:W-:Y:S01]  /*aef0*/  FADD.FTZ R25, R25, -R33 ;  /* 0x8000002119197221 */ /* 0x000fe20000010000 */
[----:B------:R-:W-:Y:S01]  /*af00*/  LOP3.LUT P2, RZ, R151, 0xff0000, RZ, 0xc0, !PT ;  /* 0x00ff000097ff7812 */ /* 0x000fe2000784c0ff */
[----:B------:R-:W-:Y:S01]  /*af10*/  FADD.FTZ R34, R27, -R34 ;  /* 0x800000221b227221 */ /* 0x000fe20000010000 */
[----:B------:R-:W-:Y:S01]  /*af20*/  FFMA.FTZ R35, R35, UR13, R145 ;  /* 0x0000000d23237c23 */ /* 0x000fe20008010091 */
[----:B------:R-:W-:Y:S01]  /*af30*/  FFMA.FTZ R9, R21, UR12, R9 ;  /* 0x0000000c15097c23 */ /* 0x000fe20008010009 */
[----:B------:R-:W-:Y:S01]  /*af40*/  @P0 HADD2.F32 R22, -RZ, R6.H0_H0 ;  /* 0x20000006ff160230 */ /* 0x000fe20000004100 */
[----:B------:R-:W-:Y:S01]  /*af50*/  MOV R21, RZ ;  /* 0x000000ff00157202 */ /* 0x000fe20000000f00 */
[----:B------:R-:W-:Y:S01]  /*af60*/  FADD.FTZ R35, R29, -R35 ;  /* 0x800000231d237221 */ /* 0x000fe20000010000 */
[----:B------:R-:W-:Y:S01]  /*af70*/  FMUL.FTZ R19, R9, UR5 ;  /* 0x0000000509137c20 */ /* 0x000fe20008410000 */
[----:B------:R-:W-:-:S02]  /*af80*/  @P4 HADD2.F32 R9, -RZ, R5.H1_H1 ;  /* 0x30000005ff094230 */ /* 0x000fc40000004100 */
[----:B------:R-:W-:Y:S01]  /*af90*/  FFMA.FTZ R26, R26, UR13, R145 ;  /* 0x0000000d1a1a7c23 */ /* 0x000fe20008010091 */
[----:B------:R-:W-:Y:S02]  /*afa0*/  @P3 HADD2.F32 R23, -RZ, R6.H1_H1 ;  /* 0x30000006ff173230 */ /* 0x000fe40000004100 */
[----:B------:R-:W-:Y:S01]  /*afb0*/  FMUL.FTZ R5, R19, UR4 ;  /* 0x0000000413057c20 */ /* 0x000fe20008410000 */
[----:B------:R-:W-:Y:S01]  /*afc0*/  MOV R19, RZ ;  /* 0x000000ff00137202 */ /* 0x000fe20000000f00 */
[----:B------:R-:W-:Y:S01]  /*afd0*/  FADD.FTZ R26, R15, -R26 ;  /* 0x8000001a0f1a7221 */ /* 0x000fe20000010000 */
[----:B------:R-:W-:Y:S01]  /*afe0*/  FMUL.FTZ R2, R70, R2 ;  /* 0x0000000246027220 */ /* 0x000fe20000410000 */
[-C--:B------:R-:W-:Y:S01]  /*aff0*/  @P4 FMUL.FTZ R19, R9, R5.reuse ;  /* 0x0000000509134220 */ /* 0x080fe20000410000 */
[----:B------:R-:W-:Y:S02]  /*b000*/  HADD2.F32 R9, -RZ, R134.H0_H0 ;  /* 0x20000086ff097230 */ /* 0x000fe40000004100 */
[----:B------:R-:W-:Y:S01]  /*b010*/  FMUL.FTZ R5, R71, R5 ;  /* 0x0000000547057220 */ /* 0x000fe20000410000 */
[----:B------:R-:W-:-:S02]  /*b020*/  FSEL R2, R2, RZ, P5 ;  /* 0x000000ff02027208 */ /* 0x000fc40002800000 */
[----:B------:R-:W-:Y:S02]  /*b030*/  FFMA.FTZ R9, R32, UR12, R9 ;  /* 0x0000000c20097c23 */ /* 0x000fe40008010009 */
[----:B------:R-:W-:Y:S02]  /*b040*/  FSEL R5, R5, RZ, P4 ;  /* 0x000000ff05057208 */ /* 0x000fe40002000000 */
[----:B------:R-:W-:Y:S02]  /*b050*/  FMUL.FTZ R9, R9, UR5 ;  /* 0x0000000509097c20 */ /* 0x000fe40008410000 */
[----:B------:R-:W-:Y:S02]  /*b060*/  F2FP.F16.F32.PACK_AB R5, R5, R2 ;  /* 0x000000020505723e */ /* 0x000fe400000000ff */
[----:B------:R-:W-:-:S04]  /*b070*/  FMUL.FTZ R9, R9, UR4 ;  /* 0x0000000409097c20 */ /* 0x000fc80008410000 */
[-C--:B------:R-:W-:Y:S01]  /*b080*/  @P0 FMUL.FTZ R21, R22, R9.reuse ;  /* 0x0000000916150220 */ /* 0x080fe20000410000 */
[----:B------:R-:W-:Y:S02]  /*b090*/  HADD2.F32 R22, -RZ, R134.H1_H1 ;  /* 0x30000086ff167230 */ /* 0x000fe40000004100 */
[----:B------:R-:W-:-:S03]  /*b0a0*/  FMUL.FTZ R9, R72, R9 ;  /* 0x0000000948097220 */ /* 0x000fc60000410000 */
[----:B------:R-:W-:Y:S01]  /*b0b0*/  FFMA.FTZ R22, R25, UR12, R22 ;  /* 0x0000000c19167c23 */ /* 0x000fe20008010016 */
[----:B------:R-:W-:Y:S01]  /*b0c0*/  @P2 HADD2.F32 R25, -RZ, R7.H0_H0 ;  /* 0x20000007ff192230 */ /* 0x000fe20000004100 */
[----:B------:R-:W-:Y:S02]  /*b0d0*/  FSEL R9, R9, RZ, P0 ;  /* 0x000000ff09097208 */ /* 0x000fe40000000000 */
[----:B------:R-:W-:Y:S01]  /*b0e0*/  FMUL.FTZ R22, R22, UR5 ;  /* 0x0000000516167c20 */ /* 0x000fe20008410000 */
[----:B------:R-:W-:-:S03]  /*b0f0*/  ISETP.GE.U32.AND P0, PT, R150, RZ, PT ;  /* 0x000000ff9600720c */ /* 0x000fc60003f06070 */
[----:B------:R-:W-:Y:S01]  /*b100*/  FMUL.FTZ R6, R22, UR4 ;  /* 0x0000000416067c20 */ /* 0x000fe20008410000 */
[----:B------:R-:W-:Y:S02]  /*b110*/  MOV R22, RZ ;  /* 0x000000ff00167202 */ /* 0x000fe40000000f00 */
[----:B------:R-:W-:Y:S01]  /*b120*/  ISETP.GE.U32.AND.EX P0, PT, R151, 0x1000000, PT, P0 ;  /* 0x010000009700780c */ /* 0x000fe20003f06100 */
[-C--:B------:R-:W-:Y:S01]  /*b130*/  @P3 FMUL.FTZ R22, R23, R6.reuse ;  /* 0x0000000617163220 */ /* 0x080fe20000410000 */
[----:B------:R-:W-:Y:S02]  /*b140*/  HADD2.F32 R23, -RZ, R135.H0_H0 ;  /* 0x20000087ff177230 */ /* 0x000fe40000004100 */
[----:B------:R-:W-:-:S03]  /*b150*/  FMUL.FTZ R6, R73, R6 ;  /* 0x0000000649067220 */ /* 0x000fc60000410000 */
[----:B------:R-:W-:Y:S02]  /*b160*/  FFMA.FTZ R23, R34, UR12, R23 ;  /* 0x0000000c22177c23 */ /* 0x000fe40008010017 */
[----:B------:R-:W-:Y:S02]  /*b170*/  FSEL R6, R6, RZ, P3 ;  /* 0x000000ff06067208 */ /* 0x000fe40001800000 */
[----:B------:R-:W-:Y:S01]  /*b180*/  LOP3.LUT P3, RZ, R150, 0xff, RZ, 0xc0, !PT ;  /* 0x000000ff96ff7812 */ /* 0x000fe2000786c0ff */
[----:B------:R-:W-:Y:S01]  /*b190*/  FMUL.FTZ R23, R23, UR5 ;  /* 0x0000000517177c20 */ /* 0x000fe20008410000 */
[----:B------:R-:W-:Y:S01]  /*b1a0*/  F2FP.F16.F32.PACK_AB R6, R6, R9 ;  /* 0x000000090606723e */ /* 0x000fe200000000ff */
[----:B------:R-:W-:Y:S02]  /*b1b0*/  @P0 HADD2.F32 R15, -RZ, R7.H1_H1 ;  /* 0x30000007ff0f0230 */ /* 0x000fe40000004100 */
[----:B------:R-:W-:Y:S01]  /*b1c0*/  FMUL.FTZ R24, R23, UR4 ;  /* 0x0000000417187c20 */ /* 0x000fe20008410000 */
[----:B------:R-:W-:-:S03]  /*b1d0*/  MOV R23, RZ ;  /* 0x000000ff00177202 */ /* 0x000fc60000000f00 */
[-C--:B------:R-:W-:Y:S01]  /*b1e0*/  @P2 FMUL.FTZ R23, R25, R24.reuse ;  /* 0x0000001819172220 */ /* 0x080fe20000410000 */
[----:B------:R-:W-:Y:S01]  /*b1f0*/  FMUL.FTZ R27, R74, R24 ;  /* 0x000000184a1b7220 */ /* 0x000fe20000410000 */
[----:B------:R-:W-:Y:S02]  /*b200*/  HADD2.F32 R24, -RZ, R135.H1_H1 ;  /* 0x30000087ff187230 */ /* 0x000fe40000004100 */
[----:B------:R-:W-:Y:S02]  /*b210*/  HADD2.F32 R25, -RZ, R132.H0_H0 ;  /* 0x20000084ff197230 */ /* 0x000fe40000004100 */
[----:B------:R-:W-:Y:S01]  /*b220*/  FSEL R27, R27, RZ, P2 ;  /* 0x000000ff1b1b7208 */ /* 0x000fe20001000000 */
[----:B------:R-:W-:Y:S01]  /*b230*/  FFMA.FTZ R24, R35, UR12, R24 ;  /* 0x0000000c23187c23 */ /* 0x000fe20008010018 */
[----:B------:R-:W-:Y:S01]  /*b240*/  LOP3.LUT P2, RZ, R150, 0xff00, RZ, 0xc0, !PT ;  /* 0x0000ff0096ff7812 */ /* 0x000fe2000784c0ff */
[----:B------:R-:W-:Y:S02]  /*b250*/  FFMA.FTZ R25, R26, UR12, R25 ;  /* 0x0000000c1a197c23 */ /* 0x000fe40008010019 */
[----:B------:R-:W-:-:S02]  /*b260*/  FMUL.FTZ R24, R24, UR5 ;  /* 0x0000000518187c20 */ /* 0x000fc40008410000 */
[----:B------:R-:W-:Y:S02]  /*b270*/  FMUL.FTZ R26, R25, UR5 ;  /* 0x00000005191a7c20 */ /* 0x000fe40008410000 */
[----:B------:R-:W-:Y:S01]  /*b280*/  FMUL.FTZ R7, R24, UR4 ;  /* 0x0000000418077c20 */ /* 0x000fe20008410000 */
[----:B------:R-:W-:-:S03]  /*b290*/  MOV R24, RZ ;  /* 0x000000ff00187202 */ /* 0x000fc60000000f00 */
[-C--:B------:R-:W-:Y:S01]  /*b2a0*/  @P0 FMUL.FTZ R24, R15, R7.reuse ;  /* 0x000000070f180220 */ /* 0x080fe20000410000 */
[----:B------:R-:W-:Y:S02]  /*b2b0*/  HADD2.F32 R15, -RZ, R132.H1_H1 ;  /* 0x30000084ff0f7230 */ /* 0x000fe40000004100 */
[----:B------:R-:W-:-:S03]  /*b2c0*/  FMUL.FTZ R7, R75, R7 ;  /* 0x000000074b077220 */ /* 0x000fc60000410000 */
[----:B------:R-:W-:Y:S01]  /*b2d0*/  FFMA.FTZ R25, R8, UR12, R15 ;  /* 0x0000000c08197c23 */ /* 0x000fe2000801000f */
[----:B------:R-:W-:Y:S01]  /*b2e0*/  FMUL.FTZ R8, R26, UR4 ;  /* 0x000000041a087c20 */ /* 0x000fe20008410000 */
[--C-:B------:R-:W-:Y:S01]  /*b2f0*/  @P3 HADD2.F32 R26, -RZ, R4.reuse.H0_H0 ;  /* 0x20000004ff1a3230 */ /* 0x100fe20000004100 */
[----:B------:R-:W-:Y:S01]  /*b300*/  MOV R15, RZ ;  /* 0x000000ff000f7202 */ /* 0x000fe20000000f00 */
[----:B------:R-:W-:Y:S01]  /*b310*/  FMUL.FTZ R25, R25, UR5 ;  /* 0x0000000519197c20 */ /* 0x000fe20008410000 */
[----:B------:R-:W-:Y:S02]  /*b320*/  FSEL R7, R7, RZ, P0 ;  /* 0x000000ff07077208 */ /* 0x000fe40000000000 */
[-C--:B------:R-:W-:Y:S01]  /*b330*/  @P3 FMUL.FTZ R15, R26, R8.reuse ;  /* 0x000000081a0f3220 */ /* 0x080fe20000410000 */
[----:B------:R-:W-:Y:S02]  /*b340*/  @P2 HADD2.F32 R26, -RZ, R4.H1_H1 ;  /* 0x30000004ff1a2230 */ /* 0x000fe40000004100 */
[----:B------:R-:W-:Y:S01]  /*b350*/  FMUL.FTZ R4, R25, UR4 ;  /* 0x0000000419047c20 */ /* 0x000fe20008410000 */
[----:B------:R-:W-:Y:S01]  /*b360*/  MOV R25, RZ ;  /* 0x000000ff00197202 */ /* 0x000fe20000000f00 */
[----:B------:R-:W-:Y:S01]  /*b370*/  FMUL.FTZ R8, R68, R8 ;  /* 0x0000000844087220 */ /* 0x000fe20000410000 */
[----:B------:R-:W-:Y:S01]  /*b380*/  F2FP.F16.F32.PACK_AB R7, R7, R27 ;  /* 0x0000001b0707723e */ /* 0x000fe200000000ff */
[-C--:B------:R-:W-:Y:S01]  /*b390*/  @P2 FMUL.FTZ R25, R26, R4.reuse ;  /* 0x000000041a192220 */ /* 0x080fe20000410000 */
[----:B------:R-:W-:-:S02]  /*b3a0*/  FMUL.FTZ R4, R69, R4 ;  /* 0x0000000445047220 */ /* 0x000fc40000410000 */
[----:B------:R-:W-:-:S03]  /*b3b0*/  FSEL R8, R8, RZ, P3 ;  /* 0x000000ff08087208 */ /* 0x000fc60001800000 */
[----:B------:R-:W-:-:S04]  /*b3c0*/  FSEL R4, R4, RZ, P2 ;  /* 0x000000ff04047208 */ /* 0x000fc80001000000 */
[----:B------:R-:W-:-:S07]  /*b3d0*/  F2FP.F16.F32.PACK_AB R4, R4, R8 ;  /* 0x000000080404723e */ /* 0x000fce00000000ff */
.L_x_10976:
[----:B------:R-:W1:Y:S01]  /*b3e0*/  @P1 LDC.64 R8, c[0x0][0x478] ;  /* 0x00011e00ff081b82 */ /* 0x000e620000000a00 */
[----:B------:R-:W-:Y:S01]  /*b3f0*/  MOV R2, 0x10 ;  /* 0x0000001000027802 */ /* 0x000fe20000000f00 */
[----:B-1----:R-:W-:-:S04]  /*b400*/  @P1 IMAD.WIDE.U32 R8, R3, 0x10, R8 ;  /* 0x0000001003081825 */ /* 0x002fc800078e0008 */
[----:B------:R-:W-:Y:S01]  /*b410*/  IMAD.WIDE.U32 R2, R3, R2, UR26 ;  /* 0x0000001a03027e25 */ /* 0x000fe2000f8e0002 */
[----:B------:R1:W-:Y:S04]  /*b420*/  @P1 STG.E.128 desc[UR14][R8.64], R136 ;  /* 0x0000008808001986 */ /* 0x0003e8000c101d0e */
[----:B------:R1:W-:Y:S02]  /*b430*/  STG.E.128 desc[UR14][R2.64], R4 ;  /* 0x0000000402007986 */ /* 0x0003e4000c101d0e */
.L_x_10966:
        /* <DEDUP_REMOVED lines=203> */
[----:B0-----:R-:W-:Y:S02]  /*c0f0*/  MOV R224, R221 ;  /* 0x000000dd00e07202 */ /* 0x001fe40000000f00 */
        /* <DEDUP_REMOVED lines=24> */
[----:B--2---:R-:W-:-:S07]  /*c280*/  MOV R118, R252 ;  /* 0x000000fc00767202 */ /* 0x004fce0000000f00 */
.L_x_10954:
        /* <DEDUP_REMOVED lines=42> */
.L_x_10978:
        /* <DEDUP_REMOVED lines=13> */
.L_x_19389:


//--------------------- .text._ZN10layer_norm22ln_bwd_finalize_kernelINS_22Kernel_traits_finalizeILj5120Ef6__halfS2_S2_fjLb1ELj1024ELj4ENS_18Kernel_traits_baseILj5120EfS2_S2_S2_fjLj1024EEEEELb1ELb0EEEvNS_9BwdParamsE --------------------------
	.section	.text._ZN10layer_norm22ln_bwd_finalize_kernelINS_22Kernel_traits_finalizeILj5120Ef6__halfS2_S2_fjLb1ELj1024ELj4ENS_18Kernel_traits_baseILj5120EfS2_S2_S2_fjLj1024EEEEELb1ELb0EEEvNS_9BwdParamsE,"ax",@progbits
	.align	128
        .global         _ZN10layer_norm22ln_bwd_finalize_kernelINS_22Kernel_traits_finalizeILj5120Ef6__halfS2_S2_fjLb1ELj1024ELj4ENS_18Kernel_traits_baseILj5120EfS2_S2_S2_fjLj1024EEEEELb1ELb0EEEvNS_9BwdParamsE
        .type           _ZN10layer_norm22ln_bwd_finalize_kernelINS_22Kernel_traits_finalizeILj5120Ef6__halfS2_S2_fjLb1ELj1024ELj4ENS_18Kernel_traits_baseILj5120EfS2_S2_S2_fjLj1024EEEEELb1ELb0EEEvNS_9BwdParamsE,@function
        .size           _ZN10layer_norm22ln_bwd_finalize_kernelINS_22Kernel_traits_finalizeILj5120Ef6__halfS2_S2_fjLb1ELj1024ELj4ENS_18Kernel_traits_baseILj5120EfS2_S2_S2_fjLj1024EEEEELb1ELb0EEEvNS_9BwdParamsE,(.L_x_19390 - _ZN10layer_norm22ln_bwd_finalize_kernelINS_22Kernel_traits_finalizeILj5120Ef6__halfS2_S2_fjLb1ELj1024ELj4ENS_18Kernel_traits_baseILj5120EfS2_S2_S2_fjLj1024EEEEELb1ELb0EEEvNS_9BwdParamsE)
        .other          _ZN10layer_norm22ln_bwd_finalize_kernelINS_22Kernel_traits_finalizeILj5120Ef6__halfS2_S2_fjLb1ELj1024ELj4ENS_18Kernel_traits_baseILj5120EfS2_S2_S2_fjLj1024EEEEELb1ELb0EEEvNS_9BwdParamsE,@"STO_CUDA_ENTRY STV_DEFAULT"
_ZN10layer_norm22ln_bwd_finalize_kernelINS_22Kernel_traits_finalizeILj5120Ef6__halfS2_S2_fjLb1ELj1024ELj4ENS_18Kernel_traits_baseILj5120EfS2_S2_S2_fjLj1024EEEEELb1ELb0EEEvNS_9BwdParamsE:
.text._ZN10layer_norm22ln_bwd_finalize_kernelINS_22Kernel_traits_finalizeILj5120Ef6__halfS2_S2_fjLb1ELj1024ELj4ENS_18Kernel_traits_baseILj5120EfS2_S2_S2_fjLj1024EEEEELb1ELb0EEEvNS_9BwdParamsE:
        /* <DEDUP_REMOVED lines=57> */
.L_x_10983:
        /* <DEDUP_REMOVED lines=87> */
.L_x_10982:
[----:B------:R-:W-:Y:S05]  /*0900*/  BSYNC.RECONVERGENT B1 ;  /* 0x0000000000017941 */ /* 0x000fea0003800200 */
.L_x_10981:
        /* <DEDUP_REMOVED lines=50> */
.L_x_10985:
[----:B------:R-:W-:Y:S05]  /*0c30*/  BSYNC.RECONVERGENT B1 ;  /* 0x0000000000017941 */ /* 0x000fea0003800200 */
.L_x_10984:
        /* <DEDUP_REMOVED lines=29> */
.L_x_10987:
[----:B------:R-:W-:Y:S05]  /*0e10*/  BSYNC.RECONVERGENT B1 ;  /* 0x0000000000017941 */ /* 0x000fea0003800200 */
.L_x_10986:
        /* <DEDUP_REMOVED lines=14> */
.L_x_10980:
[----:B------:R-:W-:Y:S05]  /*0f00*/  BSYNC.RECONVERGENT B0 ;  /* 0x0000000000007941 */ /* 0x000fea0003800200 */
.L_x_10979:
        /* <DEDUP_REMOVED lines=75> */
.L_x_10988:
        /* <DEDUP_REMOVED lines=12> */
.L_x_19390:


//--------------------- .text._ZN10layer_norm13ln_bwd_kernelINS_13Kernel_traitsIf6__halfS2_S2_fjLj5120ELj1ELj1ELj4ELj16ENS_18Kernel_traits_baseILj5120EfS2_S2_S2_fjLj128EEEEELb1ELb1ELb1ELb0EEEvNS_9BwdParamsE --------------------------
	.section	.text._ZN10layer_norm13ln_bwd_kernelINS_13Kernel_traitsIf6__halfS2_S2_fjLj5120ELj1ELj1ELj4ELj16ENS_18Kernel_traits_baseILj5120EfS2_S2_S2_fjLj128EEEEELb1ELb1ELb1ELb0EEEvNS_9BwdParamsE,"ax",@progbits
	.align	128
        .global         _ZN10layer_norm13ln_bwd_kernelINS_13Kernel_traitsIf6__halfS2_S2_fjLj5120ELj1ELj1ELj4ELj16ENS_18Kernel_traits_baseILj5120EfS2_S2_S2_fjLj128EEEEELb1ELb1ELb1ELb0EEEvNS_9BwdParamsE
        .type           _ZN10layer_norm13ln_bwd_kernelINS_13Kernel_traitsIf6__halfS2_S2_fjLj5120ELj1ELj1ELj4ELj16ENS_18Kernel_traits_baseILj5120EfS2_S2_S2_fjLj128EEEEELb1ELb1ELb1ELb0EEEvNS_9BwdParamsE,@function
        .size           _ZN10layer_norm13ln_bwd_kernelINS_13Kernel_traitsIf6__halfS2_S2_fjLj5120ELj1ELj1ELj4ELj16ENS_18Kernel_traits_baseILj5120EfS2_S2_S2_fjLj128EEEEELb1ELb1ELb1ELb0EEEvNS_9BwdParamsE,(.L_x_19391 - _ZN10layer_norm13ln_bwd_kernelINS_13Kernel_traitsIf6__halfS2_S2_fjLj5120ELj1ELj1ELj4ELj16ENS_18Kernel_traits_baseILj5120EfS2_S2_S2_fjLj128EEEEELb1ELb1ELb1ELb0EEEvNS_9BwdParamsE)
        .other          _ZN10layer_norm13ln_bwd_kernelINS_13Kernel_traitsIf6__halfS2_S2_fjLj5120ELj1ELj1ELj4ELj16ENS_18Kernel_traits_baseILj5120EfS2_S2_S2_fjLj128EEEEELb1ELb1ELb1ELb0EEEvNS_9BwdParamsE,@"STO_CUDA_ENTRY STV_DEFAULT"
_ZN10layer_norm13ln_bwd_kernelINS_13Kernel_traitsIf6__halfS2_S2_fjLj5120ELj1ELj1ELj4ELj16ENS_18Kernel_traits_baseILj5120EfS2_S2_S2_fjLj128EEEEELb1ELb1ELb1ELb0EEEvNS_9BwdParamsE:
.text._ZN10layer_norm13ln_bwd_kernelINS_13Kernel_traitsIf6__halfS2_S2_fjLj5120ELj1ELj1ELj4ELj16ENS_18Kernel_traits_baseILj5120EfS2_S2_S2_fjLj128EEEEELb1ELb1ELb1ELb0EEEvNS_9BwdParamsE:
        /* <DEDUP_REMOVED lines=276> */
.L_x_11257:
        /* <DEDUP_REMOVED lines=60> */
[----:B------:R1:W-:Y:S07]  /*1500*/  STL [R1+0x15c], R3 ;  /* 0x00015c0301007387 */ /* 0x0003ee0000100800 */
[----:B------:R-:W2:Y:S01]  /*1510*/  LDC.64 R180, c[0x0][0x428] ;  /* 0x00010a00ffb47b82 */ /* 0x000ea20000000a00 */
[----:B-1----:R-:W3:Y:S04]  /*1520*/  LDL.LU R3, [R1+0xa8] ;  /* 0x0000a80001037983 */ /* 0x002ee80000300800 */
[----:B------:R-:W4:Y:S01]  /*1530*/  LDL R252, [R1+0x148] ;  /* 0x0001480001fc7983 */ /* 0x000f220000100800 */
[----:B------:R-:W-:-:S02]  /*1540*/  ISETP.NE.U32.AND P4, PT, RZ, UR24, PT ;  /* 0x00000018ff007c0c */ /* 0x000fc4000bf85070 */
[----:B------:R-:W1:Y:S01]  /*1550*/  LDC.64 R226, c[0x0][0x3b0] ;  /* 0x0000ec00ffe27b82 */ /* 0x000e620000000a00 */
[----:B------:R-:W4:Y:S04]  /*1560*/  LDL R250, [R1+0x14c] ;  /* 0x00014c0001fa7983 */ /* 0x000f280000100800 */
[----:B------:R-:W4:Y:S01]  /*1570*/  LDL.LU R251, [R1+0xb0] ;  /* 0x0000b00001fb7983 */ /* 0x000f220000300800 */
[----:B0-----:R-:W-:-:S03]  /*1580*/  IMAD.WIDE.U32 R176, R21, 0x10, R176 ;  /* 0x0000001015b07825 */ /* 0x001fc600078e00b0 */
[----:B------:R0:W-:Y:S04]  /*1590*/  STL [R1+0x158], R2 ;  /* 0x0001580201007387 */ /* 0x0001e80000100800 */
[----:B------:R-:W3:Y:S01]  /*15a0*/  LDG.E.128 R176, desc[UR20][R176.64] ;  /* 0x00000014b0b07981 */ /* 0x000ee2000c1e1d00 */
[----:B--2---:R-:W-:-:S03]  /*15b0*/  IMAD.WIDE.U32 R180, R228, 0x10, R180 ;  /* 0x00000010e4b47825 */ /* 0x004fc600078e00b4 */
[----:B0-----:R-:W2:Y:S04]  /*15c0*/  LDL.LU R2, [R1+0xac] ;  /* 0x0000ac0001027983 */ /* 0x001ea80000300800 */
[----:B------:R-:W4:Y:S04]  /*15d0*/  LDG.E.128 R180, desc[UR20][R180.64] ;  /* 0x00000014b4b47981 */ /* 0x000f28000c1e1d00 */
[----:B------:R-:W2:Y:S01]  /*15e0*/  LDL R249, [R1+0x154] ;  /* 0x0001540001f97983 */ /* 0x000ea20000100800 */
[----:B------:R-:W-:-:S13]  /*15f0*/  ISETP.NE.AND.EX P4, PT, RZ, UR25, PT, P4 ;  /* 0x00000019ff007c0c */ /* 0x000fda000bf85340 */
[----:B------:R-:W0:Y:S01]  /*1600*/  @P4 LDC.64 R188, c[0x0][0x438] ;  /* 0x00010e00ffbc4b82 */ /* 0x000e220000000a00 */
[--C-:B---3--:R-:W-:Y:S02]  /*1610*/  HADD2.F32 R241, -RZ, R176.reuse.H0_H0 ;  /* 0x200000b0fff17230 */ /* 0x108fe40000004100 */
[----:B------:R-:W-:Y:S02]  /*1620*/  HADD2.F32 R0, -RZ, R176.H1_H1 ;  /* 0x300000b0ff007230 */ /* 0x000fe40000004100 */
[--C-:B------:R-:W-:Y:S02]  /*1630*/  HADD2.F32 R246, -RZ, R178.reuse.H0_H0 ;  /* 0x200000b2fff67230 */ /* 0x100fe40000004100 */
[----:B------:R-:W-:Y:S02]  /*1640*/  HADD2.F32 R245, -RZ, R178.H1_H1 ;  /* 0x300000b2fff57230 */ /* 0x000fe40000004100 */
[----:B------:R-:W-:Y:S01]  /*1650*/  FADD.FTZ R178, R241, -UR34 ;  /* 0x80000022f1b27e21 */ /* 0x000fe20008010000 */
[----:B------:R-:W-:Y:S01]  /*1660*/  FADD.FTZ R244, R0, -UR34 ;  /* 0x8000002200f47e21 */ /* 0x000fe20008010000 */
[----:B------:R-:W-:-:S02]  /*1670*/  HADD2.F32 R248, -RZ, R179.H1_H1 ;  /* 0x300000b3fff87230 */ /* 0x000fc40000004100 */
[----:B----4-:R-:W-:Y:S02]  /*1680*/  HADD2.F32 R185, -RZ, R180.H0_H0 ;  /* 0x200000b4ffb97230 */ /* 0x010fe40000004100 */
[----:B------:R-:W-:Y:S01]  /*1690*/  FMUL.FTZ R0, R178, UR32 ;  /* 0x00000020b2007c20 */ /* 0x000fe20008410000 */
[----:B------:R-:W-:Y:S02]  /*16a0*/  HADD2.F32 R243, -RZ, R177.H0_H0 ;  /* 0x200000b1fff37230 */ /* 0x000fe40000004100 */
[----:B------:R-:W-:Y:S01]  /*16b0*/  FMUL.FTZ R244, R244, UR32 ;  /* 0x00000020f4f47c20 */ /* 0x000fe20008410000 */
[----:B------:R-:W-:Y:S02]  /*16c0*/  HADD2.F32 R247, -RZ, R179.H0_H0 ;  /* 0x200000b3fff77230 */ /* 0x000fe40000004100 */
[----:B------:R-:W-:Y:S02]  /*16d0*/  HADD2.F32 R242, -RZ, R177.H1_H1 ;  /* 0x300000b1fff27230 */ /* 0x000fe40000004100 */
[----:B------:R-:W-:Y:S01]  /*16e0*/  FADD.FTZ R178, R248, -UR34 ;  /* 0x80000022f8b27e21 */ /* 0x000fe20008010000 */
[--C-:B------:R-:W-:Y:S01]  /*16f0*/  HADD2.F32 R177, -RZ, R183.reuse.H0_H0 ;  /* 0x200000b7ffb17230 */ /* 0x100fe20000004100 */
[----:B------:R-:W3:Y:S01]  /*1700*/  LDL R248, [R1+0x150] ;  /* 0x0001500001f87983 */ /* 0x000ee20000100800 */
[----:B------:R-:W-:-:S02]  /*1710*/  HADD2.F32 R176, -RZ, R183.H1_H1 ;  /* 0x300000b7ffb07230 */ /* 0x000fc40000004100 */
[----:B------:R-:W-:Y:S01]  /*1720*/  FADD.FTZ R183, R245, -UR34 ;  /* 0x80000022f5b77e21 */ /* 0x000fe20008010000 */
[----:B------:R-:W-:Y:S01]  /*1730*/  FFMA.FTZ R3, R0, R185, R3 ;  /* 0x000000b900037223 */ /* 0x000fe20000010003 */
[----:B------:R-:W4:Y:S01]  /*1740*/  LDL R245, [R1+0x13c] ;  /* 0x00013c0001f57983 */ /* 0x000f220000100800 */
[----:B------:R-:W-:Y:S01]  /*1750*/  FADD.FTZ R243, R243, -UR34 ;  /* 0x80000022f3f37e21 */ /* 0x000fe20008010000 */
[----:B------:R-:W-:Y:S01]  /*1760*/  FADD.FTZ R179, R247, -UR34 ;  /* 0x80000022f7b37e21 */ /* 0x000fe20008010000 */
[----:B------:R-:W-:Y:S01]  /*1770*/  FADD.FTZ R241, R246, -UR34 ;  /* 0x80000022f6f17e21 */ /* 0x000fe20008010000 */
[----:B------:R1:W-:Y:S01]  /*1780*/  STL [R1+0x4], R244 ;  /* 0x000004f401007387 */ /* 0x0003e20000100800 */
[----:B------:R-:W-:-:S03]  /*1790*/  FADD.FTZ R116, R116, R185 ;  /* 0x000000b974747221 */ /* 0x000fc60000010000 */
[----:B------:R-:W4:Y:S01]  /*17a0*/  LDL.LU R247, [R1+0x98] ;  /* 0x0000980001f77983 */ /* 0x000f220000300800 */
[----:B------:R-:W-:-:S03]  /*17b0*/  FMUL.FTZ R185, R252, R185 ;  /* 0x000000b9fcb97220 */ /* 0x000fc60000410000 */
[----:B------:R-:W4:Y:S01]  /*17c0*/  LDL R246, [R1+0x138] ;  /* 0x0001380001f67983 */ /* 0x000f220000100800 */
[----:B------:R-:W-:-:S03]  /*17d0*/  FMUL.FTZ R252, R243, UR32 ;  /* 0x00000020f3fc7c20 */ /* 0x000fc60008410000 */
[----:B-1----:R-:W4:Y:S04]  /*17e0*/  LDL.LU R244, [R1+0x9c] ;  /* 0x00009c0001f47983 */ /* 0x002f280000300800 */
[----:B------:R1:W-:Y:S04]  /*17f0*/  STL [R1+0xa8], R3 ;  /* 0x0000a80301007387 */ /* 0x0003e80000100800 */
[----:B-1----:R-:W5:Y:S04]  /*1800*/  LDL.LU R3, [R1+0x15c] ;  /* 0x00015c0001037983 */ /* 0x002f680000300800 */
[----:B------:R-:W2:Y:S01]  /*1810*/  LDL R243, [R1+0x4] ;  /* 0x0000040001f37983 */ /* 0x000ea20000100800 */
[----:B0-----:R-:W-:-:S05]  /*1820*/  @P4 IMAD.WIDE.U32 R188, R21, 0x10, R188 ;  /* 0x0000001015bc4825 */ /* 0x001fca00078e00bc */
[----:B------:R0:W5:Y:S02]  /*1830*/  @P4 LDG.E.128 R36, desc[UR20][R188.64] ;  /* 0x00000014bc244981 */ /* 0x000164000c1e1d00 */
[----:B0-----:R-:W-:-:S04]  /*1840*/  IMAD.WIDE.U32 R188, R22, 0x8, R226 ;  /* 0x0000000816bc7825 */ /* 0x001fc800078e00e2 */
[----:B------:R-:W-:Y:S02]  /*1850*/  HADD2.F32 R227, -RZ, R180.H1_H1 ;  /* 0x300000b4ffe37230 */ /* 0x000fe40000004100 */
[----:B------:R-:W-:Y:S02]  /*1860*/  HADD2.F32 R226, -RZ, R181.H0_H0 ;  /* 0x200000b5ffe27230 */ /* 0x000fe40000004100 */
[----:B------:R-:W-:Y:S01]  /*1870*/  FADD.FTZ R242, R242, -UR34 ;  /* 0x80000022f2f27e21 */ /* 0x000fe20008010000 */
[----:B------:R-:W5:Y:S01]  /*1880*/  LDG.E.64 R188, desc[UR20][R188.64] ;  /* 0x00000014bcbc7981 */ /* 0x000f62000c1e1b00 */
[----:B------:R-:W-:Y:S01]  /*1890*/  FADD.FTZ R117, R117, R227 ;  /* 0x000000e375757221 */ /* 0x000fe20000010000 */
[----:B--2---:R-:W-:-:S05]  /*18a0*/  FFMA.FTZ R2, R243, R227, R2 ;  /* 0x000000e3f3027223 */ /* 0x004fca0000010002 */
[----:B------:R0:W-:Y:S02]  /*18b0*/  STL [R1+0xac], R2 ;  /* 0x0000ac0201007387 */ /* 0x0001e40000100800 */
[----:B0-----:R-:W-:Y:S02]  /*18c0*/  FMUL.FTZ R2, R250, R227 ;  /* 0x000000e3fa027220 */ /* 0x001fe40000410000 */
[----:B------:R-:W2:Y:S01]  /*18d0*/  LDL.LU R227, [R1+0xb4] ;  /* 0x0000b40001e37983 */ /* 0x000ea20000300800 */
[----:B------:R-:W-:Y:S01]  /*18e0*/  FFMA.FTZ R251, R252, R226, R251 ;  /* 0x000000e2fcfb7223 */ /* 0x000fe200000100fb */
[----:B------:R-:W-:Y:S02]  /*18f0*/  HADD2.F32 R181, -RZ, R181.H1_H1 ;  /* 0x300000b5ffb57230 */ /* 0x000fe40000004100 */
[----:B------:R-:W-:Y:S01]  /*1900*/  FMUL.FTZ R250, R242, UR32 ;  /* 0x00000020f2fa7c20 */ /* 0x000fe20008410000 */
[----:B------:R-:W-:Y:S01]  /*1910*/  STL [R1], R2 ;  /* 0x0000000201007387 */ /* 0x000fe20000100800 */
[----:B------:R-:W-:-:S03]  /*1920*/  HADD2.F32 R180, -RZ, R182.H0_H0 ;  /* 0x200000b6ffb47230 */ /* 0x000fc60000004100 */
[----:B------:R3:W-:Y:S02]  /*1930*/  STL [R1+0xb0], R251 ;  /* 0x0000b0fb01007387 */ /* 0x0007e40000100800 */
[----:B---3--:R-:W-:Y:S01]  /*1940*/  FMUL.FTZ R251, R248, R226 ;  /* 0x000000e2f8fb7220 */ /* 0x008fe20000410000 */
[----:B------:R-:W-:Y:S02]  /*1950*/  FMUL.FTZ R248, R241, UR32 ;  /* 0x00000020f1f87c20 */ /* 0x000fe40008410000 */
[----:B------:R-:W3:Y:S02]  /*1960*/  LDL.LU R241, [R1+0xa0] ;  /* 0x0000a00001f17983 */ /* 0x000ee40000300800 */
[----:B----4-:R-:W-:Y:S01]  /*1970*/  FFMA.FTZ R247, R248, R180, R247 ;  /* 0x000000b4f8f77223 */ /* 0x010fe200000100f7 */
[----:B------:R-:W-:Y:S01]  /*1980*/  FADD.FTZ R119, R119, R181 ;  /* 0x000000b577777221 */ /* 0x000fe20000010000 */
[-C--:B------:R-:W-:Y:S01]  /*1990*/  FMUL.FTZ R249, R249, R181.reuse ;  /* 0x000000b5f9f97220 */ /* 0x080fe20000410000 */
[----:B------:R-:W-:Y:S01]  /*19a0*/  FADD.FTZ R112, R112, R180 ;  /* 0x000000b470707221 */ /* 0x000fe20000010000 */
[----:B------:R-:W-:Y:S01]  /*19b0*/  FADD.FTZ R118, R118, R226 ;  /* 0x000000e276767221 */ /* 0x000fe20000010000 */
[----:B--2---:R-:W-:Y:S01]  /*19c0*/  FFMA.FTZ R227, R250, R181, R227 ;  /* 0x000000b5fae37223 */ /* 0x004fe200000100e3 */
[----:B------:R-:W-:-:S04]  /*19d0*/  FFMA.FTZ R181, R0, R185, RZ ;  /* 0x000000b900b57223 */ /* 0x000fc800000100ff */
[----:B------:R0:W-:Y:S01]  /*19e0*/  STL [R1+0xb4], R227 ;  /* 0x0000b4e301007387 */ /* 0x0001e20000100800 */
[----:B------:R-:W-:-:S03]  /*19f0*/  FFMA.FTZ R181, R243, R2, R181 ;  /* 0x00000002f3b57223 */ /* 0x000fc600000100b5 */
[----:B0-----:R-:W2:Y:S04]  /*1a00*/  LDL R227, [R1+0x140] ;  /* 0x0001400001e37983 */ /* 0x001ea80000100800 */
[----:B------:R0:W-:Y:S02]  /*1a10*/  STL [R1+0x98], R247 ;  /* 0x000098f701007387 */ /* 0x0001e40000100800 */
[----:B0-----:R-:W-:Y:S01]  /*1a20*/  FMUL.FTZ R247, R246, R180 ;  /* 0x000000b4f6f77220 */ /* 0x001fe20000410000 */
[----:B------:R-:W-:Y:S01]  /*1a30*/  FADD.FTZ R180, RZ, R185 ;  /* 0x000000b9ffb47221 */ /* 0x000fe20000010000 */
[----:B------:R-:W-:-:S03]  /*1a40*/  FMUL.FTZ R246, R183, UR32 ;  /* 0x00000020b7f67c20 */ /* 0x000fc60008410000 */
[----:B------:R-:W-:Y:S02]  /*1a50*/  FADD.FTZ R180, R180, R2 ;  /* 0x00000002b4b47221 */ /* 0x000fe40000010000 */
[----:B------:R1:W5:Y:S04]  /*1a60*/  LDL.LU R2, [R1+0x158] ;  /* 0x0001580001027983 */ /* 0x0003680000300800 */
[----:B------:R-:W4:Y:S04]  /*1a70*/  LDL.LU R226, [R1+0xa4] ;  /* 0x0000a40001e27983 */ /* 0x000f280000300800 */
[----:B------:R-:W4:Y:S01]  /*1a80*/  LDL R183, [R1+0x144] ;  /* 0x0001440001b77983 */ /* 0x000f220000100800 */
[----:B------:R-:W-:-:S02]  /*1a90*/  HADD2.F32 R182, -RZ, R182.H1_H1 ;  /* 0x300000b6ffb67230 */ /* 0x000fc40000004100 */
[----:B------:R-:W-:Y:S01]  /*1aa0*/  FADD.FTZ R180, R180, R251 ;  /* 0x000000fbb4b47221 */ /* 0x000fe20000010000 */
[----:B------:R-:W-:Y:S02]  /*1ab0*/  FFMA.FTZ R181, R252, R251, R181 ;  /* 0x000000fbfcb57223 */ /* 0x000fe400000100b5 */
[----:B------:R-:W-:Y:S02]  /*1ac0*/  FFMA.FTZ R244, R246, R182, R244 ;  /* 0x000000b6f6f47223 */ /* 0x000fe400000100f4 */
[----:B------:R-:W-:-:S03]  /*1ad0*/  FFMA.FTZ R181, R250, R249, R181 ;  /* 0x000000f9fab57223 */ /* 0x000fc600000100b5 */
[----:B------:R0:W-:Y:S01]  /*1ae0*/  STL [R1+0x9c], R244 ;  /* 0x00009cf401007387 */ /* 0x0001e20000100800 */
[----:B------:R-:W-:Y:S01]  /*1af0*/  FADD.FTZ R114, R114, R177 ;  /* 0x000000b172727221 */ /* 0x000fe20000010000 */
[----:B------:R-:W-:Y:S01]  /*1b00*/  FMUL.FTZ R245, R245, R182 ;  /* 0x000000b6f5f57220 */ /* 0x000fe20000410000 */
[----:B------:R-:W-:Y:S01]  /*1b10*/  FMUL.FTZ R242, R178, UR32 ;  /* 0x00000020b2f27c20 */ /* 0x000fe20008410000 */
[----:B0-----:R-:W-:Y:S01]  /*1b20*/  FMUL.FTZ R244, R179, UR32 ;  /* 0x00000020b3f47c20 */ /* 0x001fe20008410000 */
[----:B------:R-:W-:-:S03]  /*1b30*/  FADD.FTZ R179, R180, R249 ;  /* 0x000000f9b4b37221 */ /* 0x000fc60000010000 */
[----:B---3--:R-:W-:Y:S01]  /*1b40*/  FFMA.FTZ R241, R244, R177, R241 ;  /* 0x000000b1f4f17223 */ /* 0x008fe200000100f1 */
[----:B------:R-:W-:-:S04]  /*1b50*/  FADD.FTZ R179, R179, R247 ;  /* 0x000000f7b3b37221 */ /* 0x000fc80000010000 */
[----:B------:R-:W-:Y:S01]  /*1b60*/  FADD.FTZ R179, R179, R245 ;  /* 0x000000f5b3b37221 */ /* 0x000fe20000010000 */
[----:B------:R0:W-:Y:S01]  /*1b70*/  STL [R1+0xa0], R241 ;  /* 0x0000a0f101007387 */ /* 0x0001e20000100800 */
[----:B------:R-:W-:Y:S01]  /*1b80*/  IADD3 R228, PT, PT, R228, 0x80, RZ ;  /* 0x00000080e4e47810 */ /* 0x000fe20007ffe0ff */
[----:B------:R-:W-:Y:S01]  /*1b90*/  FADD.FTZ R113, R113, R182 ;  /* 0x000000b671717221 */ /* 0x000fe20000010000 */
[----:B------:R-:W-:Y:S01]  /*1ba0*/  FADD.FTZ R115, R115, R176 ;  /* 0x000000b073737221 */ /* 0x000fe20000010000 */
[----:B------:R-:W-:Y:S02]  /*1bb0*/  IADD3 R22, PT, PT, R22, 0x80, RZ ;  /* 0x0000008016167810 */ /* 0x000fe40007ffe0ff */
[----:B------:R-:W-:Y:S01]  /*1bc0*/  IADD3 R21, PT, PT, R21, 0x80, RZ ;  /* 0x0000008015157810 */ /* 0x000fe20007ffe0ff */
[----:B--2---:R-:W-:Y:S01]  /*1bd0*/  FMUL.FTZ R243, R227, R177 ;  /* 0x000000b1e3f37220 */ /* 0x004fe20000410000 */
[----:B------:R-:W-:-:S04]  /*1be0*/  FFMA.FTZ R177, R248, R247, R181 ;  /* 0x000000f7f8b17223 */ /* 0x000fc800000100b5 */
[----:B------:R-:W-:Y:S01]  /*1bf0*/  FFMA.FTZ R177, R246, R245, R177 ;  /* 0x000000f5f6b17223 */ /* 0x000fe200000100b1 */
[----:B------:R-:W-:-:S03]  /*1c00*/  FADD.FTZ R179, R179, R243 ;  /* 0x000000f3b3b37221 */ /* 0x000fc60000010000 */
[----:B------:R-:W-:Y:S01]  /*1c10*/  FFMA.FTZ R177, R244, R243, R177 ;  /* 0x000000f3f4b17223 */ /* 0x000fe200000100b1 */
[-C--:B----4-:R-:W-:Y:S01]  /*1c20*/  FFMA.FTZ R226, R242, R176.reuse, R226 ;  /* 0x000000b0f2e27223 */ /* 0x090fe200000100e2 */
[----:B0-----:R-:W-:-:S04]  /*1c30*/  FMUL.FTZ R241, R183, R176 ;  /* 0x000000b0b7f17220 */ /* 0x001fc80000410000 */
[----:B------:R0:W-:Y:S01]  /*1c40*/  STL [R1+0xa4], R226 ;  /* 0x0000a4e201007387 */ /* 0x0001e20000100800 */
[----:B------:R-:W-:Y:S01]  /*1c50*/  FADD.FTZ R227, R179, R241 ;  /* 0x000000f1b3e37221 */ /* 0x000fe20000010000 */
[----:B01----:R-:W-:-:S07]  /*1c60*/  FFMA.FTZ R226, R242, R241, R177 ;  /* 0x000000f1f2e27223 */ /* 0x003fce00000100b1 */
.L_x_10993:
[----:B------:R-:W-:Y:S05]  /*1c70*/  BSYNC.RECONVERGENT B1 ;  /* 0x0000000000017941 */ /* 0x000fea0003800200 */
.L_x_10992:
[----:B------:R-:W-:Y:S04]  /*1c80*/  BSSY.RECONVERGENT B1, `(.L_x_10994) ;  /* 0x0000075000017945 */ /* 0x000fe80003800200 */
[----:B------:R-:W-:Y:S05]  /*1c90*/  @!P1 BRA `(.L_x_10995) ;  /* 0x0000000400cc9947 */ /* 0x000fea0003800000 */
[----:B------:R-:W1:Y:S01]  /*1ca0*/  LDC.64 R14, c[0x0][0x3a8] ;  /* 0x0000ea00ff0e7b82 */ /* 0x000e620000000a00 */
[----:B------:R2:W-:Y:S07]  /*1cb0*/  STL [R1+0x158], R0 ;  /* 0x0001580001007387 */ /* 0x0005ee0000100800 */
[----:B0-----:R-:W0:Y:S01]  /*1cc0*/  LDC.64 R176, c[0x0][0x428] ;  /* 0x00010a00ffb07b82 */ /* 0x001e220000000a00 */
[----:B--2---:R-:W2:Y:S04]  /*1cd0*/  LDL.LU R0, [R1+0x88] ;  /* 0x0000880001007983 */ /* 0x004ea80000300800 */
[----:B------:R-:W3:Y:S01]  /*1ce0*/  LDL R240, [R1+0x128] ;  /* 0x0001280001f07983 */ /* 0x000ee20000100800 */
[----:B------:R-:W-:-:S02]  /*1cf0*/  ISETP.NE.U32.AND P4, PT, RZ, UR24, PT ;  /* 0x00000018ff007c0c */ /* 0x000fc4000bf85070 */
[----:B------:R-:W4:Y:S01]  /*1d00*/  LDC.64 R180, c[0x0][0x3b0] ;  /* 0x0000ec00ffb47b82 */ /* 0x000f220000000a00 */
[----:B------:R-:W3:Y:S01]  /*1d10*/  LDL R239, [R1+0x12c] ;  /* 0x00012c0001ef7983 */ /* 0x000ee20000100800 */
[----:B-1----:R-:W-:-:S03]  /*1d20*/  IMAD.WIDE.U32 R14, R21, 0x10, R14 ;  /* 0x00000010150e7825 */ /* 0x002fc600078e000e */
[----:B------:R-:W3:Y:S04]  /*1d30*/  LDL R238, [R1+0x130] ;  /* 0x0001300001ee7983 */ /* 0x000ee80000100800 */
[----:B------:R1:W2:Y:S01]  /*1d40*/  LDG.E.128 R16, desc[UR20][R14.64] ;  /* 0x000000140e107981 */ /* 0x0002a2000c1e1d00 */
[----:B0-----:R-:W-:-:S03]  /*1d50*/  IMAD.WIDE.U32 R176, R228, 0x10, R176 ;  /* 0x00000010e4b07825 */ /* 0x001fc600078e00b0 */
[----:B------:R-:W3:Y:S04]  /*1d60*/  LDL R237, [R1+0x134] ;  /* 0x0001340001ed7983 */ /* 0x000ee80000100800 */
[----:B------:R-:W3:Y:S01]  /*1d70*/  LDG.E.128 R176, desc[UR20][R176.64] ;  /* 0x00000014b0b07981 */ /* 0x000ee2000c1e1d00 */
[----:B------:R-:W-:-:S13]  /*1d80*/  ISETP.NE.AND.EX P4, PT, RZ, UR25, PT, P4 ;  /* 0x00000019ff007c0c */ /* 0x000fda000bf85340 */
[----:B-1----:R-:W0:Y:S02]  /*1d90*/  @P4 LDC.64 R14, c[0x0][0x438] ;  /* 0x00010e00ff0e4b82 */ /* 0x002e240000000a00 */
[----:B0-----:R-:W-:-:S05]  /*1da0*/  @P4 IMAD.WIDE.U32 R14, R21, 0x10, R14 ;  /* 0x00000010150e4825 */ /* 0x001fca00078e000e */
[----:B------:R4:W5:Y:S02]  /*1db0*/  @P4 LDG.E.128 R32, desc[UR20][R14.64] ;  /* 0x000000140e204981 */ /* 0x000964000c1e1d00 */
[----:B----4-:R-:W-:-:S05]  /*1dc0*/  IMAD.WIDE.U32 R14, R22, 0x8, R180 ;  /* 0x00000008160e7825 */ /* 0x010fca00078e00b4 */
[----:B------:R0:W5:Y:S01]  /*1dd0*/  LDG.E.64 R186, desc[UR20][R14.64] ;  /* 0x000000140eba7981 */ /* 0x000162000c1e1b00 */
[----:B--2---:R-:W-:Y:S02]  /*1de0*/  HADD2.F32 R20, -RZ, R16.H0_H0 ;  /* 0x20000010ff147230 */ /* 0x004fe40000004100 */
[----:B------:R-:W-:-:S03]  /*1df0*/  HADD2.F32 R234, -RZ, R18.H0_H0 ;  /* 0x20000012ffea7230 */ /* 0x000fc60000004100 */
[----:B------:R-:W-:Y:S01]  /*1e00*/  FADD.FTZ R20, R20, -UR34 ;  /* 0x8000002214147e21 */ /* 0x000fe20008010000 */
[----:B------:R-:W-:Y:S02]  /*1e10*/  HADD2.F32 R233, -RZ, R18.H1_H1 ;  /* 0x30000012ffe97230 */ /* 0x000fe40000004100 */
[----:B------:R-:W-:Y:S02]  /*1e20*/  HADD2.F32 R181, -RZ, R16.H1_H1 ;  /* 0x30000010ffb57230 */ /* 0x000fe40000004100 */
[----:B------:R-:W-:Y:S01]  /*1e30*/  FMUL.FTZ R20, R20, UR32 ;  /* 0x0000002014147c20 */ /* 0x000fe20008410000 */
[----:B---3--:R-:W-:Y:S02]  /*1e40*/  HADD2.F32 R18, -RZ, R176.H0_H0 ;  /* 0x200000b0ff127230 */ /* 0x008fe40000004100 */
[----:B------:R-:W-:Y:S02]  /*1e50*/  HADD2.F32 R183, -RZ, R17.H0_H0 ;  /* 0x20000011ffb77230 */ /* 0x000fe40000004100 */
[----:B------:R-:W-:-:S02]  /*1e60*/  HADD2.F32 R235, -RZ, R19.H0_H0 ;  /* 0x20000013ffeb7230 */ /* 0x000fc40000004100 */
[----:B------:R-:W-:Y:S02]  /*1e70*/  HADD2.F32 R236, -RZ, R19.H1_H1 ;  /* 0x30000013ffec7230 */ /* 0x000fe40000004100 */
[----:B------:R-:W-:Y:S01]  /*1e80*/  FADD.FTZ R19, R181, -UR34 ;  /* 0x80000022b5137e21 */ /* 0x000fe20008010000 */
[----:B------:R-:W-:Y:S01]  /*1e90*/  FFMA.FTZ R0, R20, R18, R0 ;  /* 0x0000001214007223 */ /* 0x000fe20000010000 */
[----:B------:R-:W-:Y:S02]  /*1ea0*/  HADD2.F32 R182, -RZ, R17.H1_H1 ;  /* 0x30000011ffb67230 */ /* 0x000fe40000004100 */
[----:B------:R-:W-:Y:S01]  /*1eb0*/  FADD.FTZ R183, R183, -UR34 ;  /* 0x80000022b7b77e21 */ /* 0x000fe20008010000 */
[--C-:B0-----:R-:W-:Y:S02]  /*1ec0*/  HADD2.F32 R15, -RZ, R178.reuse.H0_H0 ;  /* 0x200000b2ff0f7230 */ /* 0x101fe40000004100 */
[----:B------:R-:W-:Y:S01]  /*1ed0*/  FADD.FTZ R181, R234, -UR34 ;  /* 0x80000022eab57e21 */ /* 0x000fe20008010000 */
[----:B------:R-:W-:Y:S01]  /*1ee0*/  HADD2.F32 R14, -RZ, R178.H1_H1 ;  /* 0x300000b2ff0e7230 */ /* 0x000fe20000004100 */
[----:B------:R-:W2:Y:S01]  /*1ef0*/  LDL.LU R234, [R1+0x94] ;  /* 0x0000940001ea7983 */ /* 0x000ea20000300800 */
[----:B------:R-:W-:-:S02]  /*1f00*/  HADD2.F32 R17, -RZ, R176.H1_H1 ;  /* 0x300000b0ff117230 */ /* 0x000fc40000004100 */
[----:B------:R-:W-:Y:S01]  /*1f10*/  FADD.FTZ R178, R233, -UR34 ;  /* 0x80000022e9b27e21 */ /* 0x000fe20008010000 */
[--C-:B------:R-:W-:Y:S01]  /*1f20*/  HADD2.F32 R16, -RZ, R177.reuse.H0_H0 ;  /* 0x200000b1ff107230 */ /* 0x100fe20000004100 */
[----:B------:R-:W3:Y:S01]  /*1f30*/  LDL.LU R233, [R1+0x90] ;  /* 0x0000900001e97983 */ /* 0x000ee20000300800 */
[----:B------:R-:W-:Y:S02]  /*1f40*/  HADD2.F32 R180, -RZ, R177.H1_H1 ;  /* 0x300000b1ffb47230 */ /* 0x000fe40000004100 */
[----:B------:R-:W-:Y:S01]  /*1f50*/  FADD.FTZ R177, R235, -UR34 ;  /* 0x80000022ebb17e21 */ /* 0x000fe20008010000 */
[----:B------:R-:W-:Y:S01]  /*1f60*/  FADD.FTZ R176, R236, -UR34 ;  /* 0x80000022ecb07e21 */ /* 0x000fe20008010000 */
[----:B------:R-:W4:Y:S01]  /*1f70*/  LDL R235, [R1+0x11c] ;  /* 0x00011c0001eb7983 */ /* 0x000f220000100800 */
[----:B------:R-:W-:Y:S01]  /*1f80*/  FADD.FTZ R108, R108, R18 ;  /* 0x000000126c6c7221 */ /* 0x000fe20000010000 */
[----:B------:R-:W-:Y:S02]  /*1f90*/  FMUL.FTZ R240, R240, R18 ;  /* 0x00000012f0f07220 */ /* 0x000fe40000410000 */
[----:B------:R-:W4:Y:S01]  /*1fa0*/  LDL R236, [R1+0x118] ;  /* 0x0001180001ec7983 */ /* 0x000f220000100800 */
[----:B------:R-:W-:-:S03]  /*1fb0*/  FMUL.FTZ R18, R183, UR32 ;  /* 0x00000020b7127c20 */ /* 0x000fc60008410000 */
[----:B------:R0:W-:Y:S04]  /*1fc0*/  STL [R1+0x88], R0 ;  /* 0x0000880001007387 */ /* 0x0001e80000100800 */
[----:B0-----:R1:W5:Y:S04]  /*1fd0*/  LDL.LU R0, [R1+0x158] ;  /* 0x0001580001007983 */ /* 0x0013680000300800 */
[----:B------:R-:W2:Y:S01]  /*1fe0*/  LDL.LU R183, [R1+0x8c] ;  /* 0x00008c0001b77983 */ /* 0x000ea20000300800 */
[----:B------:R-:W-:Y:S01]  /*1ff0*/  FMUL.FTZ R19, R19, UR32 ;  /* 0x0000002013137c20 */ /* 0x000fe20008410000 */
[----:B------:R-:W-:Y:S01]  /*2000*/  FADD.FTZ R182, R182, -UR34 ;  /* 0x80000022b6b67e21 */ /* 0x000fe20008010000 */
        /* <DEDUP_REMOVED lines=16> */
[----:B0-----:R-:W3:Y:S04]  /*2110*/  LDL.LU R234, [R1+0x80] ;  /* 0x0000800001ea7983 */ /* 0x001ee80000300800 */
[----:B------:R-:W3:Y:S04]  /*2120*/  LDL R233, [R1+0x120] ;  /* 0x0001200001e97983 */ /* 0x000ee80000100800 */
[----:B------:R-:W3:Y:S04]  /*2130*/  LDL.LU R183, [R1+0x84] ;  /* 0x0000840001b77983 */ /* 0x000ee80000300800 */
[----:B------:R-:W3:Y:S04]  /*2140*/  LDL R182, [R1+0x124] ;  /* 0x0001240001b67983 */ /* 0x000ee80000100800 */
[----:B------:R-:W3:Y:S01]  /*2150*/  LDL.LU R227, [R1+0x7c] ;  /* 0x00007c0001e37983 */ /* 0x000ee20000300800 */
[----:B------:R-:W-:Y:S01]  /*2160*/  FADD.FTZ R104, R104, R15 ;  /* 0x0000000f68687221 */ /* 0x000fe20000010000 */
[----:B----4-:R-:W-:Y:S01]  /*2170*/  FMUL.FTZ R236, R236, R15 ;  /* 0x0000000fecec7220 */ /* 0x010fe20000410000 */
[----:B------:R-:W-:-:S02]  /*2180*/  HADD2.F32 R13, -RZ, R179.H0_H0 ;  /* 0x200000b3ff0d7230 */ /* 0x000fc40000004100 */
[----:B------:R-:W-:Y:S01]  /*2190*/  FADD.FTZ R105, R105, R14 ;  /* 0x0000000e69697221 */ /* 0x000fe20000010000 */
[----:B------:R-:W-:Y:S01]  /*21a0*/  FMUL.FTZ R235, R235, R14 ;  /* 0x0000000eebeb7220 */ /* 0x000fe20000410000 */
[----:B------:R-:W-:Y:S02]  /*21b0*/  HADD2.F32 R179, -RZ, R179.H1_H1 ;  /* 0x300000b3ffb37230 */ /* 0x000fe40000004100 */
[----:B------:R-:W-:Y:S01]  /*21c0*/  FADD.FTZ R106, R106, R13 ;  /* 0x0000000d6a6a7221 */ /* 0x000fe20000010000 */
[----:B------:R-:W-:Y:S02]  /*21d0*/  IADD3 R228, PT, PT, R228, 0x80, RZ ;  /* 0x00000080e4e47810 */ /* 0x000fe40007ffe0ff */
[----:B------:R-:W-:Y:S01]  /*21e0*/  FADD.FTZ R107, R107, R179 ;  /* 0x000000b36b6b7221 */ /* 0x000fe20000010000 */
[----:B------:R-:W-:Y:S02]  /*21f0*/  IADD3 R22, PT, PT, R22, 0x80, RZ ;  /* 0x0000008016167810 */ /* 0x000fe40007ffe0ff */
[----:B------:R-:W-:Y:S01]  /*2200*/  IADD3 R21, PT, PT, R21, 0x80, RZ ;  /* 0x0000008015157810 */ /* 0x000fe20007ffe0ff */
[----:B--2---:R-:W-:Y:S01]  /*2210*/  FFMA.FTZ R181, R16, R15, R181 ;  /* 0x0000000f10b57223 */ /* 0x004fe200000100b5 */
[----:B------:R-:W-:-:S04]  /*2220*/  FMUL.FTZ R15, R178, UR32 ;  /* 0x00000020b20f7c20 */ /* 0x000fc80008410000 */
[----:B------:R0:W-:Y:S01]  /*2230*/  STL [R1+0x78], R181 ;  /* 0x000078b501007387 */ /* 0x0001e20000100800 */
[----:B------:R-:W-:Y:S01]  /*2240*/  FADD.FTZ R178, R180, R239 ;  /* 0x000000efb4b27221 */ /* 0x000fe20000010000 */
[----:B0-----:R-:W-:Y:S01]  /*2250*/  FFMA.FTZ R181, R20, R240, R226 ;  /* 0x000000f014b57223 */ /* 0x001fe200000100e2 */
[----:B---3--:R-:W-:Y:S01]  /*2260*/  FFMA.FTZ R227, R15, R14, R227 ;  /* 0x0000000e0fe37223 */ /* 0x008fe200000100e3 */
[----:B------:R-:W-:-:S04]  /*2270*/  FMUL.FTZ R14, R177, UR32 ;  /* 0x00000020b10e7c20 */ /* 0x000fc80008410000 */
[----:B------:R-:W-:Y:S01]  /*2280*/  FFMA.FTZ R234, R14, R13, R234 ;  /* 0x0000000d0eea7223 */ /* 0x000fe200000100ea */
[----:B------:R-:W-:Y:S04]  /*2290*/  STL [R1+0x7c], R227 ;  /* 0x00007ce301007387 */ /* 0x000fe80000100800 */
[----:B------:R0:W-:Y:S01]  /*22a0*/  STL [R1+0x80], R234 ;  /* 0x000080ea01007387 */ /* 0x0001e20000100800 */
        /* <DEDUP_REMOVED lines=18> */
.L_x_10995:
[----:B------:R-:W-:Y:S05]  /*23d0*/  BSYNC.RECONVERGENT B1 ;  /* 0x0000000000017941 */ /* 0x000fea0003800200 */
.L_x_10994:
[----:B------:R-:W-:Y:S04]  /*23e0*/  BSSY.RECONVERGENT B1, `(.L_x_10996) ;  /* 0x0000075000017945 */ /* 0x000fe80003800200 */
[----:B------:R-:W-:Y:S05]  /*23f0*/  @!P2 BRA `(.L_x_10997) ;  /* 0x0000000400cca947 */ /* 0x000fea0003800000 */
[----:B------:R-:W1:Y:S01]  /*2400*/  LDC.64 R6, c[0x0][0x3a8] ;  /* 0x0000ea00ff067b82 */ /* 0x000e620000000a00 */
[----:B-----5:R2:W-:Y:S07]  /*2410*/  STL [R1+0x158], R0 ;  /* 0x0001580001007387 */ /* 0x0205ee0000100800 */
        /* <DEDUP_REMOVED lines=113> */
.L_x_10997:
[----:B------:R-:W-:Y:S05]  /*2b30*/  BSYNC.RECONVERGENT B1 ;  /* 0x0000000000017941 */ /* 0x000fea0003800200 */
.L_x_10996:
[----:B------:R-:W-:Y:S04]  /*2b40*/  BSSY.RECONVERGENT B1, `(.L_x_10998) ;  /* 0x0000079000017945 */ /* 0x000fe80003800200 */
        /* <DEDUP_REMOVED lines=8> */
[----:B-----5:R2:W-:Y:S01]  /*2bd0*/  STL [R1+0x15c], R2 ;  /* 0x00015c0201007387 */ /* 0x0205e20000100800 */
[----:B0-----:R-:W-:-:S04]  /*2be0*/  IMAD.WIDE.U32 R176, R21, 0x10, R176 ;  /* 0x0000001015b07825 */ /* 0x001fc800078e00b0 */
[----:B--2---:R-:W-:Y:S02]  /*2bf0*/  IMAD.WIDE.U32 R180, R228, 0x10, R180 ;  /* 0x00000010e4b47825 */ /* 0x004fe400078e00b4 */
[----:B------:R-:W2:Y:S01]  /*2c00*/  LDG.E.128 R176, desc[UR20][R176.64] ;  /* 0x00000014b0b07981 */ /* 0x000ea2000c1e1d00 */
[----:B------:R-:W-:-:S03]  /*2c10*/  ISETP.NE.AND.EX P4, PT, RZ, UR25, PT, P4 ;  /* 0x00000019ff007c0c */ /* 0x000fc6000bf85340 */
[----:B------:R-:W4:Y:S04]  /*2c20*/  LDL.LU R2, [R1+0x4c] ;  /* 0x00004c0001027983 */ /* 0x000f280000300800 */
[----:B------:R-:W3:Y:S04]  /*2c30*/  LDG.E.128 R180, desc[UR20][R180.64] ;  /* 0x00000014b4b47981 */ /* 0x000ee8000c1e1d00 */
[----:B------:R0:W-:Y:S02]  /*2c40*/  STL [R1+0x158], R0 ;  /* 0x0001580001007387 */ /* 0x0001e40000100800 */
[----:B------:R-:W1:Y:S02]  /*2c50*/  @P4 LDC.64 R192, c[0x0][0x438] ;  /* 0x00010e00ffc04b82 */ /* 0x000e640000000a00 */
[----:B------:R-:W4:Y:S04]  /*2c60*/  LDL R204, [R1+0xf0] ;  /* 0x0000f00001cc7983 */ /* 0x000f280000100800 */
[----:B0-----:R-:W4:Y:S04]  /*2c70*/  LDL R0, [R1+0xec] ;  /* 0x0000ec0001007983 */ /* 0x001f280000100800 */
[----:B------:R-:W4:Y:S04]  /*2c80*/  LDL.LU R205, [R1+0x54] ;  /* 0x0000540001cd7983 */ /* 0x000f280000300800 */
[----:B------:R-:W4:Y:S04]  /*2c90*/  LDL R206, [R1+0xf4] ;  /* 0x0000f40001ce7983 */ /* 0x000f280000100800 */
[----:B------:R-:W4:Y:S01]  /*2ca0*/  LDL R203, [R1+0xdc] ;  /* 0x0000dc0001cb7983 */ /* 0x000f220000100800 */
[----:B-1----:R-:W-:-:S05]  /*2cb0*/  @P4 IMAD.WIDE.U32 R192, R21, 0x10, R192 ;  /* 0x0000001015c04825 */ /* 0x002fca00078e00c0 */
[----:B------:R0:W5:Y:S02]  /*2cc0*/  @P4 LDG.E.128 R24, desc[UR20][R192.64] ;  /* 0x00000014c0184981 */ /* 0x000164000c1e1d00 */
[----:B0-----:R-:W-:-:S06]  /*2cd0*/  IMAD.WIDE.U32 R192, R22, 0x8, R196 ;  /* 0x0000000816c07825 */ /* 0x001fcc00078e00c4 */
[----:B------:R-:W5:Y:S01]  /*2ce0*/  LDG.E.64 R192, desc[UR20][R192.64] ;  /* 0x00000014c0c07981 */ /* 0x000f62000c1e1b00 */
[----:B--2---:R-:W-:-:S05]  /*2cf0*/  HADD2.F32 R4, -RZ, R176.H0_H0 ;  /* 0x200000b0ff047230 */ /* 0x004fca0000004100 */
[----:B------:R-:W-:Y:S01]  /*2d00*/  FADD.FTZ R4, R4, -UR34 ;  /* 0x8000002204047e21 */ /* 0x000fe20008010000 */
[----:B------:R-:W-:Y:S02]  /*2d10*/  HADD2.F32 R198, -RZ, R177.H0_H0 ;  /* 0x200000b1ffc67230 */ /* 0x000fe40000004100 */
[----:B---3--:R-:W-:Y:S02]  /*2d20*/  HADD2.F32 R23, -RZ, R180.H0_H0 ;  /* 0x200000b4ff177230 */ /* 0x008fe40000004100 */
[----:B------:R-:W-:Y:S01]  /*2d30*/  FMUL.FTZ R4, R4, UR32 ;  /* 0x0000002004047c20 */ /* 0x000fe20008410000 */
[--C-:B------:R-:W-:Y:S02]  /*2d40*/  HADD2.F32 R200, -RZ, R178.reuse.H0_H0 ;  /* 0x200000b2ffc87230 */ /* 0x100fe40000004100 */
[----:B------:R-:W-:Y:S02]  /*2d50*/  HADD2.F32 R178, -RZ, R178.H1_H1 ;  /* 0x300000b2ffb27230 */ /* 0x000fe40000004100 */
[----:B------:R-:W-:-:S02]  /*2d60*/  HADD2.F32 R201, -RZ, R179.H0_H0 ;  /* 0x200000b3ffc97230 */ /* 0x000fc40000004100 */
[----:B------:R-:W-:Y:S02]  /*2d70*/  HADD2.F32 R202, -RZ, R179.H1_H1 ;  /* 0x300000b3ffca7230 */ /* 0x000fe40000004100 */
[----:B------:R-:W-:Y:S01]  /*2d80*/  FFMA.FTZ R5, R4, R23, R5 ;  /* 0x0000001704057223 */ /* 0x000fe20000010005 */
[----:B------:R-:W-:Y:S02]  /*2d90*/  HADD2.F32 R3, -RZ, R176.H1_H1 ;  /* 0x300000b0ff037230 */ /* 0x000fe40000004100 */
[----:B------:R-:W-:Y:S02]  /*2da0*/  HADD2.F32 R196, -RZ, R177.H1_H1 ;  /* 0x300000b1ffc47230 */ /* 0x000fe40000004100 */
[----:B------:R-:W-:Y:S01]  /*2db0*/  FADD.FTZ R198, R198, -UR34 ;  /* 0x80000022c6c67e21 */ /* 0x000fe20008010000 */
[--C-:B------:R-:W-:Y:S02]  /*2dc0*/  HADD2.F32 R197, -RZ, R181.reuse.H0_H0 ;  /* 0x200000b5ffc57230 */ /* 0x100fe40000004100 */
[----:B------:R-:W-:-:S02]  /*2dd0*/  HADD2.F32 R199, -RZ, R181.H1_H1 ;  /* 0x300000b5ffc77230 */ /* 0x000fc40000004100 */
[--C-:B------:R-:W-:Y:S02]  /*2de0*/  HADD2.F32 R177, -RZ, R183.reuse.H0_H0 ;  /* 0x200000b7ffb17230 */ /* 0x100fe40000004100 */
[----:B------:R-:W-:Y:S02]  /*2df0*/  HADD2.F32 R176, -RZ, R183.H1_H1 ;  /* 0x300000b7ffb07230 */ /* 0x000fe40000004100 */
[----:B------:R-:W-:Y:S01]  /*2e00*/  FADD.FTZ R183, R200, -UR34 ;  /* 0x80000022c8b77e21 */ /* 0x000fe20008010000 */
[----:B------:R-:W-:Y:S01]  /*2e10*/  HADD2.F32 R184, -RZ, R180.H1_H1 ;  /* 0x300000b4ffb87230 */ /* 0x000fe20000004100 */
[----:B------:R-:W2:Y:S01]  /*2e20*/  LDL R200, [R1+0xd8] ;  /* 0x0000d80001c87983 */ /* 0x000ea20000100800 */
[--C-:B------:R-:W-:Y:S02]  /*2e30*/  HADD2.F32 R181, -RZ, R182.reuse.H0_H0 ;  /* 0x200000b6ffb57230 */ /* 0x100fe40000004100 */
[----:B------:R-:W-:Y:S01]  /*2e40*/  FADD.FTZ R180, R201, -UR34 ;  /* 0x80000022c9b47e21 */ /* 0x000fe20008010000 */
[----:B------:R-:W-:-:S02]  /*2e50*/  HADD2.F32 R179, -RZ, R182.H1_H1 ;  /* 0x300000b6ffb37230 */ /* 0x000fc40000004100 */
[----:B------:R-:W-:Y:S01]  /*2e60*/  FADD.FTZ R182, R178, -UR34 ;  /* 0x80000022b2b67e21 */ /* 0x000fe20008010000 */
[----:B------:R-:W3:Y:S01]  /*2e70*/  LDL.LU R201, [R1+0x38] ;  /* 0x0000380001c97983 */ /* 0x000ee20000300800 */
[----:B------:R-:W-:Y:S01]  /*2e80*/  FADD.FTZ R178, R202, -UR34 ;  /* 0x80000022cab27e21 */ /* 0x000fe20008010000 */
[----:B------:R-:W-:Y:S01]  /*2e90*/  FADD.FTZ R92, R92, R23 ;  /* 0x000000175c5c7221 */ /* 0x000fe20000010000 */
[----:B----4-:R-:W-:Y:S01]  /*2ea0*/  FMUL.FTZ R221, R221, R23 ;  /* 0x00000017dddd7220 */ /* 0x010fe20000410000 */
[----:B------:R-:W4:Y:S01]  /*2eb0*/  LDL.LU R202, [R1+0x3c] ;  /* 0x00003c0001ca7983 */ /* 0x000f220000300800 */
[----:B------:R-:W-:-:S03]  /*2ec0*/  FMUL.FTZ R23, R198, UR32 ;  /* 0x00000020c6177c20 */ /* 0x000fc60008410000 */
[----:B------:R0:W-:Y:S04]  /*2ed0*/  STL [R1+0x48], R5 ;  /* 0x0000480501007387 */ /* 0x0001e80000100800 */
[----:B0-----:R1:W5:Y:S04]  /*2ee0*/  LDL.LU R5, [R1+0x160] ;  /* 0x0001600001057983 */ /* 0x0013680000300800 */
[----:B------:R-:W3:Y:S01]  /*2ef0*/  LDL.LU R198, [R1+0x50] ;  /* 0x0000500001c67983 */ /* 0x000ee20000300800 */
[----:B------:R-:W-:Y:S01]  /*2f00*/  FADD.FTZ R3, R3, -UR34 ;  /* 0x8000002203037e21 */ /* 0x000fe20008010000 */
[----:B------:R-:W-:-:S03]  /*2f10*/  FADD.FTZ R196, R196, -UR34 ;  /* 0x80000022c4c47e21 */ /* 0x000fc60008010000 */
[----:B------:R-:W-:Y:S01]  /*2f20*/  FMUL.FTZ R3, R3, UR32 ;  /* 0x0000002003037c20 */ /* 0x000fe20008410000 */
[----:B------:R-:W-:-:S03]  /*2f30*/  FMUL.FTZ R196, R196, UR32 ;  /* 0x00000020c4c47c20 */ /* 0x000fc60008410000 */
[-C--:B------:R-:W-:Y:S01]  /*2f40*/  FFMA.FTZ R2, R3, R184.reuse, R2 ;  /* 0x000000b803027223 */ /* 0x080fe20000010002 */
[----:B------:R-:W-:Y:S01]  /*2f50*/  FFMA.FTZ R205, R196, R199, R205 ;  /* 0x000000c7c4cd7223 */ /* 0x000fe200000100cd */
[----:B------:R-:W-:Y:S01]  /*2f60*/  FADD.FTZ R93, R93, R184 ;  /* 0x000000b85d5d7221 */ /* 0x000fe20000010000 */
[----:B------:R-:W-:Y:S02]  /*2f70*/  FMUL.FTZ R184, R0, R184 ;  /* 0x000000b800b87220 */ /* 0x000fe40000410000 */
[----:B------:R0:W-:Y:S01]  /*2f80*/  STL [R1+0x4c], R2 ;  /* 0x00004c0201007387 */ /* 0x0001e20000100800 */
[----:B------:R-:W-:-:S03]  /*2f90*/  FADD.FTZ R94, R94, R197 ;  /* 0x000000c55e5e7221 */ /* 0x000fc60000010000 */
[----:B0-----:R1:W5:Y:S04]  /*2fa0*/  LDL.LU R2, [R1+0x15c] ;  /* 0x00015c0001027983 */ /* 0x0013680000300800 */
[----:B------:R1:W5:Y:S01]  /*2fb0*/  LDL.LU R0, [R1+0x158] ;  /* 0x0001580001007983 */ /* 0x0003620000300800 */
[----:B------:R-:W-:Y:S01]  /*2fc0*/  FADD.FTZ R95, R95, R199 ;  /* 0x000000c75f5f7221 */ /* 0x000fe20000010000 */
[----:B------:R-:W-:Y:S01]  /*2fd0*/  FMUL.FTZ R199, R206, R199 ;  /* 0x000000c7cec77220 */ /* 0x000fe20000410000 */
[----:B------:R-:W-:Y:S01]  /*2fe0*/  FADD.FTZ R88, R88, R181 ;  /* 0x000000b558587221 */ /* 0x000fe20000010000 */
[----:B--2---:R-:W-:Y:S01]  /*2ff0*/  FMUL.FTZ R200, R200, R181 ;  /* 0x000000b5c8c87220 */ /* 0x004fe20000410000 */
[-C--:B---3--:R-:W-:Y:S01]  /*3000*/  FFMA.FTZ R198, R23, R197.reuse, R198 ;  /* 0x000000c517c67223 */ /* 0x088fe200000100c6 */
[----:B------:R-:W-:-:S04]  /*3010*/  FMUL.FTZ R197, R204, R197 ;  /* 0x000000c5ccc57220 */ /* 0x000fc80000410000 */
[----:B------:R0:W-:Y:S04]  /*3020*/  STL [R1+0x50], R198 ;  /* 0x000050c601007387 */ /* 0x0001e80000100800 */
[----:B------:R2:W-:Y:S01]  /*3030*/  STL [R1+0x54], R205 ;  /* 0x000054cd01007387 */ /* 0x0005e20000100800 */
[----:B0-----:R-:W-:-:S03]  /*3040*/  FMUL.FTZ R198, R183, UR32 ;  /* 0x00000020b7c67c20 */ /* 0x001fc60008410000 */
[----:B--2---:R-:W2:Y:S04]  /*3050*/  LDL.LU R205, [R1+0x40] ;  /* 0x0000400001cd7983 */ /* 0x004ea80000300800 */
[----:B------:R-:W3:Y:S01]  /*3060*/  LDL R204, [R1+0xe0] ;  /* 0x0000e00001cc7983 */ /* 0x000ee20000100800 */
[----:B------:R-:W-:Y:S01]  /*3070*/  FFMA.FTZ R201, R198, R181, R201 ;  /* 0x000000b5c6c97223 */ /* 0x000fe200000100c9 */
[----:B------:R-:W-:Y:S02]  /*3080*/  FADD.FTZ R181, R227, R221 ;  /* 0x000000dde3b57221 */ /* 0x000fe40000010000 */
[----:B------:R-:W3:Y:S04]  /*3090*/  LDL R206, [R1+0xe4] ;  /* 0x0000e40001ce7983 */ /* 0x000ee80000100800 */
[----:B------:R-:W3:Y:S04]  /*30a0*/  LDL.LU R227, [R1+0x44] ;  /* 0x0000440001e37983 */ /* 0x000ee80000300800 */
[----:B------:R0:W-:Y:S01]  /*30b0*/  STL [R1+0x38], R201 ;  /* 0x000038c901007387 */ /* 0x0001e20000100800 */
[----:B------:R-:W-:Y:S01]  /*30c0*/  FFMA.FTZ R183, R4, R221, R226 ;  /* 0x000000dd04b77223 */ /* 0x000fe200000100e2 */
[----:B------:R-:W-:Y:S01]  /*30d0*/  FADD.FTZ R181, R181, R184 ;  /* 0x000000b8b5b57221 */ /* 0x000fe20000010000 */
[----:B0-----:R-:W-:-:S02]  /*30e0*/  FMUL.FTZ R201, R182, UR32 ;  /* 0x00000020b6c97c20 */ /* 0x001fc40008410000 */
[----:B------:R-:W-:Y:S02]  /*30f0*/  FFMA.FTZ R183, R3, R184, R183 ;  /* 0x000000b803b77223 */ /* 0x000fe400000100b7 */
[----:B----4-:R-:W-:Y:S01]  /*3100*/  FFMA.FTZ R202, R201, R179, R202 ;  /* 0x000000b3c9ca7223 */ /* 0x010fe200000100ca */
[----:B------:R-:W-:Y:S01]  /*3110*/  FADD.FTZ R89, R89, R179 ;  /* 0x000000b359597221 */ /* 0x000fe20000010000 */
[----:B------:R-:W-:-:S03]  /*3120*/  FFMA.FTZ R183, R23, R197, R183 ;  /* 0x000000c517b77223 */ /* 0x000fc600000100b7 */
[----:B------:R0:W-:Y:S01]  /*3130*/  STL [R1+0x3c], R202 ;  /* 0x00003cca01007387 */ /* 0x0001e20000100800 */
[----:B------:R-:W-:Y:S01]  /*3140*/  FFMA.FTZ R183, R196, R199, R183 ;  /* 0x000000c7c4b77223 */ /* 0x000fe200000100b7 */
[----:B------:R-:W-:Y:S01]  /*3150*/  FADD.FTZ R90, R90, R177 ;  /* 0x000000b15a5a7221 */ /* 0x000fe20000010000 */
[----:B0-----:R-:W-:Y:S01]  /*3160*/  FMUL.FTZ R202, R203, R179 ;  /* 0x000000b3cbca7220 */ /* 0x001fe20000410000 */
[----:B------:R-:W-:Y:S01]  /*3170*/  FADD.FTZ R179, R181, R197 ;  /* 0x000000c5b5b37221 */ /* 0x000fe20000010000 */
[----:B------:R-:W-:-:S03]  /*3180*/  FMUL.FTZ R203, R180, UR32 ;  /* 0x00000020b4cb7c20 */ /* 0x000fc60008410000 */
[----:B------:R-:W-:-:S04]  /*3190*/  FADD.FTZ R179, R179, R199 ;  /* 0x000000c7b3b37221 */ /* 0x000fc80000010000 */
[----:B------:R-:W-:-:S04]  /*31a0*/  FADD.FTZ R179, R179, R200 ;  /* 0x000000c8b3b37221 */ /* 0x000fc80000010000 */
[----:B------:R-:W-:Y:S01]  /*31b0*/  FADD.FTZ R179, R179, R202 ;  /* 0x000000cab3b37221 */ /* 0x000fe20000010000 */
[----:B------:R-:W-:Y:S01]  /*31c0*/  IADD3 R228, PT, PT, R228, 0x80, RZ ;  /* 0x00000080e4e47810 */ /* 0x000fe20007ffe0ff */
[----:B------:R-:W-:Y:S01]  /*31d0*/  FADD.FTZ R91, R91, R176 ;  /* 0x000000b05b5b7221 */ /* 0x000fe20000010000 */
[----:B------:R-:W-:Y:S02]  /*31e0*/  IADD3 R22, PT, PT, R22, 0x80, RZ ;  /* 0x0000008016167810 */ /* 0x000fe40007ffe0ff */
[----:B------:R-:W-:Y:S01]  /*31f0*/  IADD3 R21, PT, PT, R21, 0x80, RZ ;  /* 0x0000008015157810 */ /* 0x000fe20007ffe0ff */
[-C--:B--2---:R-:W-:Y:S01]  /*3200*/  FFMA.FTZ R205, R203, R177.reuse, R205 ;  /* 0x000000b1cbcd7223 */ /* 0x084fe200000100cd */
[----:B---3--:R-:W-:Y:S01]  /*3210*/  FMUL.FTZ R204, R204, R177 ;  /* 0x000000b1cccc7220 */ /* 0x008fe20000410000 */
[----:B------:R-:W-:-:S03]  /*3220*/  FFMA.FTZ R177, R198, R200, R183 ;  /* 0x000000c8c6b17223 */ /* 0x000fc600000100b7 */
[----:B------:R0:W-:Y:S01]  /*3230*/  STL [R1+0x40], R205 ;  /* 0x000040cd01007387 */ /* 0x0001e20000100800 */
[----:B------:R-:W-:Y:S01]  /*3240*/  FFMA.FTZ R177, R201, R202, R177 ;  /* 0x000000cac9b17223 */ /* 0x000fe200000100b1 */
[----:B------:R-:W-:Y:S01]  /*3250*/  FMUL.FTZ R206, R206, R176 ;  /* 0x000000b0cece7220 */ /* 0x000fe20000410000 */
[----:B0-----:R-:W-:Y:S01]  /*3260*/  FMUL.FTZ R205, R178, UR32 ;  /* 0x00000020b2cd7c20 */ /* 0x001fe20008410000 */
[----:B------:R-:W-:Y:S01]  /*3270*/  FADD.FTZ R179, R179, R204 ;  /* 0x000000ccb3b37221 */ /* 0x000fe20000010000 */
[----:B------:R-:W-:Y:S02]  /*3280*/  FFMA.FTZ R177, R203, R204, R177 ;  /* 0x000000cccbb17223 */ /* 0x000fe400000100b1 */
[C---:B------:R-:W-:Y:S02]  /*3290*/  FFMA.FTZ R227, R205.reuse, R176, R227 ;  /* 0x000000b0cde37223 */ /* 0x040fe400000100e3 */
[----:B------:R-:W-:-:S03]  /*32a0*/  FFMA.FTZ R226, R205, R206, R177 ;  /* 0x000000cecde27223 */ /* 0x000fc600000100b1 */
[----:B------:R0:W-:Y:S02]  /*32b0*/  STL [R1+0x44], R227 ;  /* 0x000044e301007387 */ /* 0x0001e40000100800 */
[----:B01----:R-:W-:-:S07]  /*32c0*/  FADD.FTZ R227, R179, R206 ;  /* 0x000000ceb3e37221 */ /* 0x003fce0000010000 */
.L_x_10999:
[----:B------:R-:W-:Y:S05]  /*32d0*/  BSYNC.RECONVERGENT B1 ;  /* 0x0000000000017941 */ /* 0x000fea0003800200 */
.L_x_10998:
[----:B------:R-:W-:Y:S05]  /*32e0*/  @!P5 BRA `(.L_x_11000) ;  /* 0x0000000c0054d947 */ /* 0x000fea0003800000 */
[----:B0-----:R-:W0:Y:S01]  /*32f0*/  LDC.64 R176, c[0x0][0x3a8] ;  /* 0x0000ea00ffb07b82 */ /* 0x001e220000000a00 */
[----:B-----5:R1:W-:Y:S07]  /*3300*/  STL [R1+0x15c], R2 ;  /* 0x00015c0201007387 */ /* 0x0203ee0000100800 */
[----:B------:R-:W2:Y:S01]  /*3310*/  LDC.64 R180, c[0x0][0x428] ;  /* 0x00010a00ffb47b82 */ /* 0x000ea20000000a00 */
[----:B------:R-:W-:Y:S01]  /*3320*/  ISETP.NE.U32.AND P4, PT, RZ, UR24, PT ;  /* 0x00000018ff007c0c */ /* 0x000fe2000bf85070 */
[----:B-1----:R-:W3:Y:S06]  /*3330*/  LDL.LU R2, [R1+0x28] ;  /* 0x0000280001027983 */ /* 0x002eec0000300800 */
[----:B------:R-:W1:Y:S01]  /*3340*/  LDC.64 R210, c[0x0][0x3b0] ;  /* 0x0000ec00ffd27b82 */ /* 0x000e620000000a00 */
[----:B0-----:R-:W-:-:S04]  /*3350*/  IMAD.WIDE.U32 R176, R21, 0x10, R176 ;  /* 0x0000001015b07825 */ /* 0x001fc800078e00b0 */
[----:B--2---:R-:W-:Y:S02]  /*3360*/  IMAD.WIDE.U32 R180, R228, 0x10, R180 ;  /* 0x00000010e4b47825 */ /* 0x004fe400078e00b4 */
[----:B------:R-:W2:Y:S01]  /*3370*/  LDG.E.128 R176, desc[UR20][R176.64] ;  /* 0x00000014b0b07981 */ /* 0x000ea2000c1e1d00 */
[----:B------:R-:W-:-:S03]  /*3380*/  ISETP.NE.AND.EX P4, PT, RZ, UR25, PT, P4 ;  /* 0x00000019ff007c0c */ /* 0x000fc6000bf85340 */
[----:B------:R0:W-:Y:S04]  /*3390*/  STL [R1+0x158], R0 ;  /* 0x0001580001007387 */ /* 0x0001e80000100800 */
[----:B------:R-:W4:Y:S06]  /*33a0*/  LDG.E.128 R180, desc[UR20][R180.64] ;  /* 0x00000014b4b47981 */ /* 0x000f2c000c1e1d00 */
[----:B------:R-:W1:Y:S01]  /*33b0*/  @P4 LDC.64 R194, c[0x0][0x438] ;  /* 0x00010e00ffc24b82 */ /* 0x000e620000000a00 */
[----:B0-----:R-:W3:Y:S04]  /*33c0*/  LDL.LU R0, [R1+0x2c] ;  /* 0x00002c0001007983 */ /* 0x001ee80000300800 */
[----:B------:R-:W3:Y:S04]  /*33d0*/  LDL R220, [R1+0xd4] ;  /* 0x0000d40001dc7983 */ /* 0x000ee80000100800 */
[----:B------:R-:W3:Y:S04]  /*33e0*/  LDL R217, [R1+0xb8] ;  /* 0x0000b80001d97983 */ /* 0x000ee80000100800 */
[----:B------:R-:W3:Y:S04]  /*33f0*/  LDL.LU R218, [R1+0x1c] ;  /* 0x00001c0001da7983 */ /* 0x000ee80000300800 */
[----:B------:R-:W3:Y:S04]  /*3400*/  LDL R219, [R1+0xbc] ;  /* 0x0000bc0001db7983 */ /* 0x000ee80000100800 */
[----:B------:R-:W3:Y:S01]  /*3410*/  LDL.LU R228, [R1+0x34] ;  /* 0x0000340001e47983 */ /* 0x000ee20000300800 */
[----:B-1----:R-:W-:-:S04]  /*3420*/  @P4 IMAD.WIDE.U32 R208, R21, 0x10, R194 ;  /* 0x0000001015d04825 */ /* 0x002fc800078e00c2 */
[----:B------:R-:W-:Y:S01]  /*3430*/  IMAD.WIDE.U32 R194, R22, 0x8, R210 ;  /* 0x0000000816c27825 */ /* 0x000fe200078e00d2 */
[----:B------:R0:W5:Y:S05]  /*3440*/  @P4 LDG.E.128 R160, desc[UR20][R208.64] ;  /* 0x00000014d0a04981 */ /* 0x00016a000c1e1d00 */
[----:B------:R-:W5:Y:S01]  /*3450*/  LDG.E.64 R194, desc[UR20][R194.64] ;  /* 0x00000014c2c27981 */ /* 0x000f62000c1e1b00 */
[----:B--2---:R-:W-:Y:S02]  /*3460*/  HADD2.F32 R210, -RZ, R177.H1_H1 ;  /* 0x300000b1ffd27230 */ /* 0x004fe40000004100 */
[--C-:B----4-:R-:W-:Y:S02]  /*3470*/  HADD2.F32 R22, -RZ, R183.reuse.H0_H0 ;  /* 0x200000b7ff167230 */ /* 0x110fe40000004100 */
[----:B------:R-:W-:-:S02]  /*3480*/  HADD2.F32 R21, -RZ, R183.H1_H1 ;  /* 0x300000b7ff157230 */ /* 0x000fc40000004100 */
[----:B------:R-:W-:Y:S02]  /*3490*/  FADD.FTZ R183, R210, -UR34 ;  /* 0x80000022d2b77e21 */ /* 0x000fe40008010000 */
[----:B------:R-:W2:Y:S01]  /*34a0*/  LDL R210, [R1+0xc8] ;  /* 0x0000c80001d27983 */ /* 0x000ea20000100800 */
[--C-:B------:R-:W-:Y:S02]  /*34b0*/  HADD2.F32 R207, -RZ, R176.reuse.H0_H0 ;  /* 0x200000b0ffcf7230 */ /* 0x100fe40000004100 */
[----:B0-----:R-:W-:-:S03]  /*34c0*/  HADD2.F32 R208, -RZ, R176.H1_H1 ;  /* 0x300000b0ffd07230 */ /* 0x001fc60000004100 */
[----:B------:R-:W-:Y:S01]  /*34d0*/  FADD.FTZ R207, R207, -UR34 ;  /* 0x80000022cfcf7e21 */ /* 0x000fe20008010000 */
[----:B------:R-:W-:Y:S02]  /*34e0*/  HADD2.F32 R214, -RZ, R178.H0_H0 ;  /* 0x200000b2ffd67230 */ /* 0x000fe40000004100 */
[----:B------:R-:W-:Y:S02]  /*34f0*/  HADD2.F32 R209, -RZ, R180.H0_H0 ;  /* 0x200000b4ffd17230 */ /* 0x000fe40000004100 */
[----:B------:R-:W-:Y:S01]  /*3500*/  FMUL.FTZ R207, R207, UR32 ;  /* 0x00000020cfcf7c20 */ /* 0x000fe20008410000 */
[----:B------:R-:W-:Y:S02]  /*3510*/  HADD2.F32 R176, -RZ, R177.H0_H0 ;  /* 0x200000b1ffb07230 */ /* 0x000fe40000004100 */
[----:B------:R-:W-:Y:S02]  /*3520*/  HADD2.F32 R178, -RZ, R178.H1_H1 ;  /* 0x300000b2ffb27230 */ /* 0x000fe40000004100 */
[----:B------:R-:W-:-:S02]  /*3530*/  HADD2.F32 R215, -RZ, R179.H0_H0 ;  /* 0x200000b3ffd77230 */ /* 0x000fc40000004100 */
[----:B------:R-:W-:Y:S02]  /*3540*/  HADD2.F32 R216, -RZ, R179.H1_H1 ;  /* 0x300000b3ffd87230 */ /* 0x000fe40000004100 */
[----:B---3--:R-:W-:Y:S01]  /*3550*/  FFMA.FTZ R2, R207, R209, R2 ;  /* 0x000000d1cf027223 */ /* 0x008fe20000010002 */
[----:B------:R-:W-:Y:S02]  /*3560*/  HADD2.F32 R211, -RZ, R180.H1_H1 ;  /* 0x300000b4ffd37230 */ /* 0x000fe40000004100 */
[----:B------:R-:W-:Y:S01]  /*3570*/  FADD.FTZ R212, R176, -UR34 ;  /* 0x80000022b0d47e21 */ /* 0x000fe20008010000 */
[--C-:B------:R-:W-:Y:S02]  /*3580*/  HADD2.F32 R179, -RZ, R182.reuse.H0_H0 ;  /* 0x200000b6ffb37230 */ /* 0x100fe40000004100 */
[----:B------:R-:W-:Y:S01]  /*3590*/  FADD.FTZ R180, R178, -UR34 ;  /* 0x80000022b2b47e21 */ /* 0x000fe20008010000 */
[----:B------:R-:W-:Y:S02]  /*35a0*/  HADD2.F32 R177, -RZ, R182.H1_H1 ;  /* 0x300000b6ffb17230 */ /* 0x000fe40000004100 */
[----:B------:R-:W-:Y:S01]  /*35b0*/  FADD.FTZ R182, R214, -UR34 ;  /* 0x80000022d6b67e21 */ /* 0x000fe20008010000 */
[----:B------:R-:W-:Y:S01]  /*35c0*/  FADD.FTZ R178, R215, -UR34 ;  /* 0x80000022d7b27e21 */ /* 0x000fe20008010000 */
[----:B------:R-:W3:Y:S01]  /*35d0*/  LDL R214, [R1+0xd0] ;  /* 0x0000d00001d67983 */ /* 0x000ee20000100800 */
[----:B------:R-:W-:Y:S01]  /*35e0*/  FADD.FTZ R176, R216, -UR34 ;  /* 0x80000022d8b07e21 */ /* 0x000fe20008010000 */
[----:B------:R-:W-:-:S02]  /*35f0*/  FADD.FTZ R84, R84, R209 ;  /* 0x000000d154547221 */ /* 0x000fc40000010000 */
[----:B------:R-:W4:Y:S04]  /*3600*/  LDL.LU R215, [R1+0x30] ;  /* 0x0000300001d77983 */ /* 0x000f280000300800 */
[----:B------:R-:W3:Y:S04]  /*3610*/  LDL.LU R216, [R1+0x18] ;  /* 0x0000180001d87983 */ /* 0x000ee80000300800 */
[----:B------:R0:W-:Y:S04]  /*3620*/  STL [R1+0x28], R2 ;  /* 0x0000280201007387 */ /* 0x0001e80000100800 */
[----:B0-----:R1:W5:Y:S01]  /*3630*/  LDL.LU R2, [R1+0x15c] ;  /* 0x00015c0001027983 */ /* 0x0013620000300800 */
[----:B--2---:R-:W-:Y:S01]  /*3640*/  FMUL.FTZ R209, R210, R209 ;  /* 0x000000d1d2d17220 */ /* 0x004fe20000410000 */
[----:B------:R-:W-:-:S02]  /*3650*/  FMUL.FTZ R210, R212, UR32 ;  /* 0x00000020d4d27c20 */ /* 0x000fc40008410000 */
[----:B------:R-:W2:Y:S01]  /*3660*/  LDL R212, [R1+0xcc] ;  /* 0x0000cc0001d47983 */ /* 0x000ea20000100800 */
[----:B------:R-:W-:-:S04]  /*3670*/  FADD.FTZ R208, R208, -UR34 ;  /* 0x80000022d0d07e21 */ /* 0x000fc80008010000 */
[----:B------:R-:W-:Y:S01]  /*3680*/  FMUL.FTZ R208, R208, UR32 ;  /* 0x00000020d0d07c20 */ /* 0x000fe20008410000 */
[--C-:B------:R-:W-:Y:S02]  /*3690*/  HADD2.F32 R213, -RZ, R181.reuse.H0_H0 ;  /* 0x200000b5ffd57230 */ /* 0x100fe40000004100 */
[----:B------:R-:W-:Y:S01]  /*36a0*/  FADD.FTZ R85, R85, R211 ;  /* 0x000000d355557221 */ /* 0x000fe20000010000 */
[----:B------:R-:W-:Y:S02]  /*36b0*/  HADD2.F32 R181, -RZ, R181.H1_H1 ;  /* 0x300000b5ffb57230 */ /* 0x000fe40000004100 */
[----:B------:R-:W-:-:S05]  /*36c0*/  FFMA.FTZ R0, R208, R211, R0 ;  /* 0x000000d3d0007223 */ /* 0x000fca0000010000 */
[----:B------:R0:W-:Y:S01]  /*36d0*/  STL [R1+0x2c], R0 ;  /* 0x00002c0001007387 */ /* 0x0001e20000100800 */
[----:B------:R-:W-:-:S03]  /*36e0*/  FADD.FTZ R86, R86, R213 ;  /* 0x000000d556567221 */ /* 0x000fc60000010000 */
[----:B0-----:R1:W5:Y:S01]  /*36f0*/  LDL.LU R0, [R1+0x158] ;  /* 0x0001580001007983 */ /* 0x0013620000300800 */
[-C--:B----4-:R-:W-:Y:S01]  /*3700*/  FFMA.FTZ R215, R210, R213.reuse, R215 ;  /* 0x000000d5d2d77223 */ /* 0x090fe200000100d7 */
[----:B---3--:R-:W-:-:S04]  /*3710*/  FMUL.FTZ R213, R214, R213 ;  /* 0x000000d5d6d57220 */ /* 0x008fc80000410000 */
[----:B------:R0:W-:Y:S01]  /*3720*/  STL [R1+0x30], R215 ;  /* 0x000030d701007387 */ /* 0x0001e20000100800 */
[----:B------:R-:W-:Y:S01]  /*3730*/  FMUL.FTZ R214, R182, UR32 ;  /* 0x00000020b6d67c20 */ /* 0x000fe20008410000 */
[----:B0-----:R-:W-:Y:S01]  /*3740*/  FMUL.FTZ R215, R220, R181 ;  /* 0x000000b5dcd77220 */ /* 0x001fe20000410000 */
[----:B--2---:R-:W-:Y:S01]  /*3750*/  FMUL.FTZ R211, R212, R211 ;  /* 0x000000d3d4d37220 */ /* 0x004fe20000410000 */
[----:B------:R-:W-:-:S04]  /*3760*/  FMUL.FTZ R212, R183, UR32 ;  /* 0x00000020b7d47c20 */ /* 0x000fc80008410000 */
[----:B------:R-:W-:-:S05]  /*3770*/  FFMA.FTZ R228, R212, R181, R228 ;  /* 0x000000b5d4e47223 */ /* 0x000fca00000100e4 */
[----:B------:R0:W-:Y:S04]  /*3780*/  STL [R1+0x34], R228 ;  /* 0x000034e401007387 */ /* 0x0001e80000100800 */
[----:B0-----:R-:W2:Y:S04]  /*3790*/  LDL.LU R228, [R1+0x20] ;  /* 0x0000200001e47983 */ /* 0x001ea80000300800 */
[----:B------:R-:W3:Y:S04]  /*37a0*/  LDL R220, [R1+0xc0] ;  /* 0x0000c00001dc7983 */ /* 0x000ee80000100800 */
[----:B------:R-:W4:Y:S04]  /*37b0*/  LDL.LU R183, [R1+0x24] ;  /* 0x0000240001b77983 */ /* 0x000f280000300800 */
[----:B------:R-:W3:Y:S01]  /*37c0*/  LDL R182, [R1+0xc4] ;  /* 0x0000c40001b67983 */ /* 0x000ee20000100800 */
[----:B------:R-:W-:-:S05]  /*37d0*/  FFMA.FTZ R216, R214, R179, R216 ;  /* 0x000000b3d6d87223 */ /* 0x000fca00000100d8 */
[----:B------:R0:W-:Y:S02]  /*37e0*/  STL [R1+0x18], R216 ;  /* 0x000018d801007387 */ /* 0x0001e40000100800 */
[----:B0-----:R-:W-:Y:S01]  /*37f0*/  FMUL.FTZ R216, R217, R179 ;  /* 0x000000b3d9d87220 */ /* 0x001fe20000410000 */
[----:B------:R-:W-:-:S04]  /*3800*/  FMUL.FTZ R217, R180, UR32 ;  /* 0x00000020b4d97c20 */ /* 0x000fc80008410000 */
[----:B------:R-:W-:Y:S01]  /*3810*/  FFMA.FTZ R218, R217, R177, R218 ;  /* 0x000000b1d9da7223 */ /* 0x000fe200000100da */
[----:B------:R-:W-:-:S04]  /*3820*/  FMUL.FTZ R176, R176, UR32 ;  /* 0x00000020b0b07c20 */ /* 0x000fc80008410000 */
[----:B------:R0:W-:Y:S01]  /*3830*/  STL [R1+0x1c], R218 ;  /* 0x00001cda01007387 */ /* 0x0001e20000100800 */
[----:B------:R-:W-:Y:S01]  /*3840*/  FADD.FTZ R87, R87, R181 ;  /* 0x000000b557577221 */ /* 0x000fe20000010000 */
[----:B------:R-:W-:Y:S01]  /*3850*/  FADD.FTZ R80, R80, R179 ;  /* 0x000000b350507221 */ /* 0x000fe20000010000 */
[----:B------:R-:W-:Y:S01]  /*3860*/  FADD.FTZ R179, R227, R209 ;  /* 0x000000d1e3b37221 */ /* 0x000fe20000010000 */
[----:B------:R-:W-:Y:S01]  /*3870*/  FFMA.FTZ R181, R207, R209, R226 ;  /* 0x000000d1cfb57223 */ /* 0x000fe200000100e2 */
[----:B0-----:R-:W-:Y:S01]  /*3880*/  FMUL.FTZ R218, R219, R177 ;  /* 0x000000b1dbda7220 */ /* 0x001fe20000410000 */
[----:B------:R-:W-:Y:S01]  /*3890*/  FMUL.FTZ R219, R178, UR32 ;  /* 0x00000020b2db7c20 */ /* 0x000fe20008410000 */
[----:B------:R-:W-:Y:S01]  /*38a0*/  FADD.FTZ R179, R179, R211 ;  /* 0x000000d3b3b37221 */ /* 0x000fe20000010000 */
[----:B------:R-:W-:Y:S01]  /*38b0*/  FFMA.FTZ R181, R208, R211, R181 ;  /* 0x000000d3d0b57223 */ /* 0x000fe200000100b5 */
[----:B------:R-:W-:Y:S02]  /*38c0*/  FADD.FTZ R81, R81, R177 ;  /* 0x000000b151517221 */ /* 0x000fe40000010000 */
[----:B------:R-:W-:Y:S01]  /*38d0*/  FADD.FTZ R179, R179, R213 ;  /* 0x000000d5b3b37221 */ /* 0x000fe20000010000 */
[----:B------:R-:W-:-:S03]  /*38e0*/  FFMA.FTZ R177, R210, R213, R181 ;  /* 0x000000d5d2b17223 */ /* 0x000fc600000100b5 */
[----:B------:R-:W-:Y:S01]  /*38f0*/  FADD.FTZ R179, R179, R215 ;  /* 0x000000d7b3b37221 */ /* 0x000fe20000010000 */
[----:B------:R-:W-:Y:S01]  /*3900*/  FFMA.FTZ R177, R212, R215, R177 ;  /* 0x000000d7d4b17223 */ /* 0x000fe200000100b1 */
[----:B------:R-:W-:-:S03]  /*3910*/  FADD.FTZ R82, R82, R22 ;  /* 0x0000001652527221 */ /* 0x000fc60000010000 */
[----:B------:R-:W-:Y:S01]  /*3920*/  FFMA.FTZ R177, R214, R216, R177 ;  /* 0x000000d8d6b17223 */ /* 0x000fe200000100b1 */
[----:B------:R-:W-:-:S03]  /*3930*/  FADD.FTZ R83, R83, R21 ;  /* 0x0000001553537221 */ /* 0x000fc60000010000 */
[----:B------:R-:W-:Y:S01]  /*3940*/  FFMA.FTZ R177, R217, R218, R177 ;  /* 0x000000dad9b17223 */ /* 0x000fe200000100b1 */
[----:B--2---:R-:W-:-:S05]  /*3950*/  FFMA.FTZ R228, R219, R22, R228 ;  /* 0x00000016dbe47223 */ /* 0x004fca00000100e4 */
[----:B------:R1:W-:Y:S01]  /*3960*/  STL [R1+0x20], R228 ;  /* 0x000020e401007387 */ /* 0x0003e20000100800 */
[----:B----4-:R-:W-:-:S03]  /*3970*/  FFMA.FTZ R183, R176, R21, R183 ;  /* 0x00000015b0b77223 */ /* 0x010fc600000100b7 */
[----:B------:R1:W-:Y:S01]  /*3980*/  STL [R1+0xc], R176 ;  /* 0x00000cb001007387 */ /* 0x0003e20000100800 */
[----:B---3--:R-:W-:-:S03]  /*3990*/  FMUL.FTZ R178, R182, R21 ;  /* 0x00000015b6b27220 */ /* 0x008fc60000410000 */
[----:B------:R1:W-:Y:S04]  /*39a0*/  STL [R1+0x24], R183 ;  /* 0x000024b701007387 */ /* 0x0003e80000100800 */
[----:B------:R1:W-:Y:S01]  /*39b0*/  STL [R1+0x8], R178 ;  /* 0x000008b201007387 */ /* 0x0003e20000100800 */
[----:B------:R-:W-:Y:S01]  /*39c0*/  FMUL.FTZ R220, R220, R22 ;  /* 0x00000016dcdc7220 */ /* 0x000fe20000410000 */
[----:B------:R-:W-:-:S04]  /*39d0*/  FADD.FTZ R22, R179, R216 ;  /* 0x000000d8b3167221 */ /* 0x000fc80000010000 */
[----:B------:R-:W-:Y:S01]  /*39e0*/  FADD.FTZ R22, R22, R218 ;  /* 0x000000da16167221 */ /* 0x000fe20000010000 */
[----:B------:R-:W-:-:S03]  /*39f0*/  FFMA.FTZ R21, R219, R220, R177 ;  /* 0x000000dcdb157223 */ /* 0x000fc600000100b1 */
[----:B------:R-:W-:Y:S01]  /*3a00*/  FADD.FTZ R22, R22, R220 ;  /* 0x000000dc16167221 */ /* 0x000fe20000010000 */
[----:B------:R-:W-:-:S03]  /*3a10*/  FFMA.FTZ R226, R176, R178, R21 ;  /* 0x000000b2b0e27223 */ /* 0x000fc60000010015 */
[----:B------:R-:W-:Y:S01]  /*3a20*/  FADD.FTZ R227, R22, R178 ;  /* 0x000000b216e37221 */ /* 0x000fe20000010000 */
[----:B-1----:R-:W-:Y:S06]  /*3a30*/  BRA `(.L_x_11000) ;  /* 0x0000000400807947 */ /* 0x002fec0003800000 */
.L_x_10991:
        /* <DEDUP_REMOVED lines=46> */
[----:B-1----:R-:W0:Y:S02]  /*3d20*/  LDC.64 R176, c[0x0][0x3b0] ;  /* 0x0000ec00ffb07b82 */ /* 0x002e240000000a00 */
[----:B0-----:R-:W-:-:S05]  /*3d30*/  IMAD.WIDE.U32 R176, R21, 0x8, R176 ;  /* 0x0000000815b07825 */ /* 0x001fca00078e00b0 */
[----:B------:R2:W5:Y:S01]  /*3d40*/  LDG.E.64 R194, desc[UR20][R176.64] ;  /* 0x00000014b0c27981 */ /* 0x000562000c1e1b00 */
[----:B------:R-:W-:Y:S05]  /*3d50*/  BRA `(.L_x_11000) ;  /* 0x0000000000b87947 */ /* 0x000fea0003800000 */
.L_x_11001:
        /* <DEDUP_REMOVED lines=46> */
.L_x_11000:
[----:B------:R-:W-:Y:S05]  /*4040*/  BSYNC.RECONVERGENT B0 ;  /* 0x0000000000007941 */ /* 0x000fea0003800200 */
.L_x_10990:
[----:B-1----:R-:W1:Y:S01]  /*4050*/  SHFL.DOWN PT, R22, R227, 0x10, 0x1f ;  /* 0x0a001f00e3167f89 */ /* 0x002e6200000e0000 */
[----:B------:R-:W-:Y:S03]  /*4060*/  BSSY.RECONVERGENT B0, `(.L_x_11002) ;  /* 0x000001f000007945 */ /* 0x000fe60003800200 */
[----:B------:R-:W4:Y:S01]  /*4070*/  SHFL.DOWN PT, R21, R226, 0x10, 0x1f ;  /* 0x0a001f00e2157f89 */ /* 0x000f2200000e0000 */
[----:B------:R-:W0:Y:S01]  /*4080*/  S2R R181, SR_TID.X ;  /* 0x0000000000b57919 */ /* 0x000e220000002100 */
[----:B-1----:R-:W-:Y:S01]  /*4090*/  FADD.FTZ R22, R22, R227 ;  /* 0x000000e316167221 */ /* 0x002fe20000010000 */
[----:B----4-:R-:W-:-:S04]  /*40a0*/  FADD.FTZ R21, R21, R226 ;  /* 0x000000e215157221 */ /* 0x010fc80000010000 */
[----:B--23--:R-:W1:Y:S04]  /*40b0*/  SHFL.DOWN PT, R177, R22, 0x8, 0x1f ;  /* 0x09001f0016b17f89 */ /* 0x00ce6800000e0000 */
[----:B0-----:R-:W0:Y:S01]  /*40c0*/  SHFL.DOWN PT, R176, R21, 0x8, 0x1f ;  /* 0x09001f0015b07f89 */ /* 0x001e2200000e0000 */
[----:B------:R-:W-:Y:S01]  /*40d0*/  LOP3.LUT P4, RZ, R181, 0x1f, RZ, 0xc0, !PT ;  /* 0x0000001fb5ff7812 */ /* 0x000fe2000788c0ff */
        /* <DEDUP_REMOVED lines=23> */
.L_x_11003:
[----:B------:R-:W-:Y:S05]  /*4250*/  BSYNC.RECONVERGENT B0 ;  /* 0x0000000000007941 */ /* 0x000fea0003800200 */
.L_x_11002:
        /* <DEDUP_REMOVED lines=42> */
.L_x_11006:
        /* <DEDUP_REMOVED lines=21> */
.L_x_11011:
[----:B------:R-:W-:Y:S05]  /*4650*/  BSYNC.RECONVERGENT B1 ;  /* 0x0000000000017941 */ /* 0x000fea0003800200 */
.L_x_11010:
        /* <DEDUP_REMOVED lines=11> */
[----:B------:R-:W-:-:S04]  /*4710*/  F2FP.F16.F32.PACK_AB R178, RZ, R178 ;  /* 0x000000b2ffb2723e */ /* 0x000fc800000000ff */
[----:B------:R-:W-:-:S07]  /*4720*/  PRMT R168, R178, 0x7610, R168 ;  /* 0x00007610b2a87816 */ /* 0x000fce00000000a8 */
.L_x_11009:
        /* <DEDUP_REMOVED lines=18> */
.L_x_11014:
[----:B------:R-:W-:Y:S05]  /*4850*/  BSYNC.RECONVERGENT B1 ;  /* 0x0000000000017941 */ /* 0x000fea0003800200 */
.L_x_11013:
        /* <DEDUP_REMOVED lines=13> */
.L_x_11012:
[----:B------:R-:W-:Y:S05]  /*4930*/  BRA.U !UP3, `(.L_x_11015) ;  /* 0x000000010b707547 */ /* 0x000fea000b800000 */
[----:B-----5:R-:W-:Y:S01]  /*4940*/  LOP3.LUT P4, RZ, R188, 0xff0000, RZ, 0xc0, !PT ;  /* 0x00ff0000bcff7812 */ /* 0x020fe2000788c0ff */
[----:B------:R-:W-:Y:S01]  /*4950*/  BSSY.RECONVERGENT B1, `(.L_x_11016) ;  /* 0x000000d000017945 */ /* 0x000fe20003800200 */
[----:B------:R-:W-:-:S11]  /*4960*/  MOV R178, RZ ;  /* 0x000000ff00b27202 */ /* 0x000fd60000000f00 */
        /* <DEDUP_REMOVED lines=11> */
.L_x_11017:
[----:B------:R-:W-:Y:S05]  /*4a20*/  BSYNC.RECONVERGENT B1 ;  /* 0x0000000000017941 */ /* 0x000fea0003800200 */
.L_x_11016:
        /* <DEDUP_REMOVED lines=13> */
.L_x_11015:
        /* <DEDUP_REMOVED lines=15> */
.L_x_11020:
[----:B------:R-:W-:Y:S05]  /*4bf0*/  BSYNC.RECONVERGENT B1 ;  /* 0x0000000000017941 */ /* 0x000fea0003800200 */
.L_x_11019:
        /* <DEDUP_REMOVED lines=13> */
.L_x_11018:
        /* <DEDUP_REMOVED lines=15> */
.L_x_11023:
[----:B------:R-:W-:Y:S05]  /*4dc0*/  BSYNC.RECONVERGENT B1 ;  /* 0x0000000000017941 */ /* 0x000fea0003800200 */
.L_x_11022:
        /* <DEDUP_REMOVED lines=13> */
.L_x_11021:
        /* <DEDUP_REMOVED lines=15> */
.L_x_11026:
[----:B------:R-:W-:Y:S05]  /*4f90*/  BSYNC.RECONVERGENT B1 ;  /* 0x0000000000017941 */ /* 0x000fea0003800200 */
.L_x_11025:
        /* <DEDUP_REMOVED lines=13> */
.L_x_11024:
        /* <DEDUP_REMOVED lines=15> */
.L_x_11029:
[----:B------:R-:W-:Y:S05]  /*5160*/  BSYNC.RECONVERGENT B1 ;  /* 0x0000000000017941 */ /* 0x000fea0003800200 */
.L_x_11028:
        /* <DEDUP_REMOVED lines=13> */
.L_x_11027:
        /* <DEDUP_REMOVED lines=16> */
.L_x_11032:
[----:B------:R-:W-:Y:S05]  /*5340*/  BSYNC.RECONVERGENT B1 ;  /* 0x0000000000017941 */ /* 0x000fea0003800200 */
.L_x_11031:
        /* <DEDUP_REMOVED lines=12> */
[----:B------:R-:W-:Y:S01]  /*5410*/  PRMT R171, R171, 0x5410, R178 ;  /* 0x00005410abab7816 */ /* 0x000fe200000000b2 */
[----:B------:R-:W-:Y:S06]  /*5420*/  BRA `(.L_x_11030) ;  /* 0x0000001800d87947 */ /* 0x000fec0003800000 */
.L_x_11008:
[----:B------:R-:W2:Y:S04]  /*5430*/  LDL R179, [R1+0x4] ;  /* 0x0000040001b37983 */ /* 0x000ea80000100800 */
[----:B------:R-:W3:Y:S01]  /*5440*/  LDL R178, [R1] ;  /* 0x0000000001b27983 */ /* 0x000ee20000100800 */
[----:B------:R-:W-:Y:S02]  /*5450*/  MOV R172, UR8 ;  /* 0x0000000800ac7c02 */ /* 0x000fe40008000f00 */
[----:B------:R-:W-:Y:S02]  /*5460*/  MOV R175, UR8 ;  /* 0x0000000800af7c02 */ /* 0x000fe40008000f00 */
[----:B------:R-:W-:-:S03]  /*5470*/  ISETP.LT.AND P4, PT, RZ, UR33, PT ;  /* 0x00000021ff007c0c */ /* 0x000fc6000bf81270 */
[----:B-----5:R-:W-:-:S04]  /*5480*/  FFMA.FTZ R175, R0, R175, UR10 ;  /* 0x0000000a00af7e23 */ /* 0x020fc800080100af */
        /* <DEDUP_REMOVED lines=8> */
[----:B------:R-:W-:Y:S01]  /*5510*/  LOP3.LUT P5, RZ, R188, 0xff, RZ, 0xc0, !PT ;  /* 0x000000ffbcff7812 */ /* 0x000fe200078ac0ff */
[----:B------:R-:W-:Y:S01]  /*5520*/  FMUL.FTZ R173, R175, UR23 ;  /* 0x00000017afad7c20 */ /* 0x000fe20008410000 */
[----:B------:R-:W-:-:S03]  /*5530*/  MOV R174, RZ ;  /* 0x000000ff00ae7202 */ /* 0x000fc60000000f00 */
[----:B------:R-:W-:-:S08]  /*5540*/  FMUL.FTZ R173, R173, UR22 ;  /* 0x00000016adad7c20 */ /* 0x000fd00008410000 */
[----:B------:R-:W-:-:S05]  /*5550*/  @P5 HADD2.F32 R178, -RZ, R164.H0_H0 ;  /* 0x200000a4ffb25230 */ /* 0x000fca0000004100 */
[-C--:B------:R-:W-:Y:S01]  /*5560*/  @P5 FMUL.FTZ R174, R178, R173.reuse ;  /* 0x000000adb2ae5220 */ /* 0x080fe20000410000 */
[----:B------:R-:W-:-:S03]  /*5570*/  FMUL.FTZ R173, R156, R173 ;  /* 0x000000ad9cad7220 */ /* 0x000fc60000410000 */
[----:B------:R-:W-:Y:S02]  /*5580*/  FADD.FTZ R76, R76, R174 ;  /* 0x000000ae4c4c7221 */ /* 0x000fe40000010000 */
[----:B------:R-:W-:-:S04]  /*5590*/  FSEL R173, R173, RZ, P5 ;  /* 0x000000ffadad7208 */ /* 0x000fc80002800000 */
[----:B------:R-:W-:-:S04]  /*55a0*/  F2FP.F16.F32.PACK_AB R173, RZ, R173 ;  /* 0x000000adffad723e */ /* 0x000fc800000000ff */
[----:B------:R-:W-:-:S07]  /*55b0*/  PRMT R168, R173, 0x7610, R168 ;  /* 0x00007610ada87816 */ /* 0x000fce00000000a8 */
.L_x_11033:
[----:B------:R-:W-:Y:S05]  /*55c0*/  BRA.U !UP3, `(.L_x_11034) ;  /* 0x000000010b2c7547 */ /* 0x000fea000b800000 */
[----:B------:R-:W-:Y:S01]  /*55d0*/  LOP3.LUT P5, RZ, R188, 0xff00, RZ, 0xc0, !PT ;  /* 0x0000ff00bcff7812 */ /* 0x000fe200078ac0ff */
[----:B------:R-:W-:Y:S01]  /*55e0*/  FMUL.FTZ R173, R172, UR23 ;  /* 0x00000017acad7c20 */ /* 0x000fe20008410000 */
[----:B------:R-:W-:-:S03]  /*55f0*/  HFMA2 R174, -RZ, RZ, 0, 0 ;  /* 0x00000000ffae7431 */ /* 0x000fc600000001ff */
[----:B------:R-:W-:-:S08]  /*5600*/  FMUL.FTZ R173, R173, UR22 ;  /* 0x00000016adad7c20 */ /* 0x000fd00008410000 */
[----:B------:R-:W-:-:S05]  /*5610*/  @P5 HADD2.F32 R178, -RZ, R164.H1_H1 ;  /* 0x300000a4ffb25230 */ /* 0x000fca0000004100 */
[-C--:B------:R-:W-:Y:S01]  /*5620*/  @P5 FMUL.FTZ R174, R178, R173.reuse ;  /* 0x000000adb2ae5220 */ /* 0x080fe20000410000 */
[----:B------:R-:W-:-:S03]  /*5630*/  FMUL.FTZ R173, R157, R173 ;  /* 0x000000ad9dad7220 */ /* 0x000fc60000410000 */
[----:B------:R-:W-:Y:S02]  /*5640*/  FADD.FTZ R77, R77, R174 ;  /* 0x000000ae4d4d7221 */ /* 0x000fe40000010000 */
[----:B------:R-:W-:-:S04]  /*5650*/  FSEL R173, R173, RZ, P5 ;  /* 0x000000ffadad7208 */ /* 0x000fc80002800000 */
[----:B------:R-:W-:-:S04]  /*5660*/  F2FP.F16.F32.PACK_AB R173, RZ, R173 ;  /* 0x000000adffad723e */ /* 0x000fc800000000ff */
[----:B------:R-:W-:-:S07]  /*5670*/  PRMT R168, R168, 0x5410, R173 ;  /* 0x00005410a8a87816 */ /* 0x000fce00000000ad */
.L_x_11034:
        /* <DEDUP_REMOVED lines=17> */
.L_x_11035:
        /* <DEDUP_REMOVED lines=17> */
.L_x_11036:
        /* <DEDUP_REMOVED lines=17> */
.L_x_11037:
        /* <DEDUP_REMOVED lines=17> */
.L_x_11038:
        /* <DEDUP_REMOVED lines=25> */
.L_x_11039:
[----:B------:R-:W-:Y:S01]  /*5c50*/  F2FP.F16.F32.PACK_AB R175, R178, R175 ;  /* 0x000000afb2af723e */ /* 0x000fe200000000ff */
[----:B------:R-:W-:Y:S06]  /*5c60*/  BRA.U !UP3, `(.L_x_11030) ;  /* 0x000000110bc87547 */ /* 0x000fec000b800000 */
[----:B------:R-:W-:Y:S01]  /*5c70*/  ISETP.GE.U32.AND P4, PT, R188, RZ, PT ;  /* 0x000000ffbc00720c */ /* 0x000fe20003f86070 */
[----:B------:R-:W-:-:S03]  /*5c80*/  FMUL.FTZ R178, R178, UR23 ;  /* 0x00000017b2b27c20 */ /* 0x000fc60008410000 */
[----:B------:R-:W-:Y:S01]  /*5c90*/  ISETP.GE.U32.AND.EX P4, PT, R189, 0x1000000, PT, P4 ;  /* 0x01000000bd00780c */ /* 0x000fe20003f86140 */
[----:B------:R-:W-:Y:S01]  /*5ca0*/  FMUL.FTZ R180, R178, UR22 ;  /* 0x00000016b2b47c20 */ /* 0x000fe20008410000 */
[----:B------:R-:W-:-:S11]  /*5cb0*/  HFMA2 R178, -RZ, RZ, 0, 0 ;  /* 0x00000000ffb27431 */ /* 0x000fd600000001ff */
[----:B------:R-:W-:-:S05]  /*5cc0*/  @P4 HADD2.F32 R179, -RZ, R167.H1_H1 ;  /* 0x300000a7ffb34230 */ /* 0x000fca0000004100 */
[----:B------:R-:W-:-:S04]  /*5cd0*/  @P4 FMUL.FTZ R178, R179, R180 ;  /* 0x000000b4b3b24220 */ /* 0x000fc80000410000 */
[----:B------:R-:W-:Y:S01]  /*5ce0*/  FADD.FTZ R75, R75, R178 ;  /* 0x000000b24b4b7221 */ /* 0x000fe20000010000 */
[----:B------:R-:W-:-:S05]  /*5cf0*/  FMUL.FTZ R178, R155, R180 ;  /* 0x000000b49bb27220 */ /* 0x000fca0000410000 */
[----:B------:R-:W-:-:S04]  /*5d00*/  FSEL R178, R178, RZ, P4 ;  /* 0x000000ffb2b27208 */ /* 0x000fc80002000000 */
[----:B------:R-:W-:-:S04]  /*5d10*/  F2FP.F16.F32.PACK_AB R178, RZ, R178 ;  /* 0x000000b2ffb2723e */ /* 0x000fc800000000ff */
[----:B------:R-:W-:Y:S01]  /*5d20*/  PRMT R171, R171, 0x5410, R178 ;  /* 0x00005410abab7816 */ /* 0x000fe200000000b2 */
[----:B------:R-:W-:Y:S06]  /*5d30*/  BRA `(.L_x_11030) ;  /* 0x0000001000947947 */ /* 0x000fec0003800000 */
.L_x_11007:
        /* <DEDUP_REMOVED lines=13> */
[----:B------:R-:W-:-:S03]  /*5e10*/  MOV R178, RZ ;  /* 0x000000ff00b27202 */ /* 0x000fc60000000f00 */
[----:B------:R-:W-:-:S04]  /*5e20*/  FMUL.FTZ R179, R179, UR23 ;  /* 0x00000017b3b37c20 */ /* 0x000fc80008410000 */
[----:B------:R-:W-:Y:S01]  /*5e30*/  FMUL.FTZ R180, R179, UR22 ;  /* 0x00000016b3b47c20 */ /* 0x000fe20008410000 */
[----:B------:R-:W-:-:S05]  /*5e40*/  @P4 HADD2.F32 R179, -RZ, R164.H0_H0 ;  /* 0x200000a4ffb34230 */ /* 0x000fca0000004100 */
[----:B------:R-:W-:-:S04]  /*5e50*/  @P4 FMUL.FTZ R178, R179, R180 ;  /* 0x000000b4b3b24220 */ /* 0x000fc80000410000 */
[----:B------:R-:W-:Y:S01]  /*5e60*/  FADD.FTZ R76, R76, R178 ;  /* 0x000000b24c4c7221 */ /* 0x000fe20000010000 */
[----:B------:R-:W-:-:S05]  /*5e70*/  FMUL.FTZ R178, R156, R180 ;  /* 0x000000b49cb27220 */ /* 0x000fca0000410000 */
[----:B------:R-:W-:-:S04]  /*5e80*/  FSEL R178, R178, RZ, P4 ;  /* 0x000000ffb2b27208 */ /* 0x000fc80002000000 */
[----:B------:R-:W-:-:S04]  /*5e90*/  F2FP.F16.F32.PACK_AB R178, RZ, R178 ;  /* 0x000000b2ffb2723e */ /* 0x000fc800000000ff */
[----:B------:R-:W-:-:S07]  /*5ea0*/  PRMT R168, R178, 0x7610, R168 ;  /* 0x00007610b2a87816 */ /* 0x000fce00000000a8 */
.L_x_11041:
[----:B------:R-:W-:Y:S05]  /*5eb0*/  BRA.U !UP3, `(.L_x_11042) ;  /* 0x000000010b487547 */ /* 0x000fea000b800000 */
[----:B------:R-:W2:Y:S04]  /*5ec0*/  LDL R180, [R1+0x4] ;  /* 0x0000040001b47983 */ /* 0x000ea80000100800 */
[----:B------:R-:W3:Y:S01]  /*5ed0*/  LDL R179, [R1] ;  /* 0x0000000001b37983 */ /* 0x000ee20000100800 */
[----:B------:R-:W-:Y:S02]  /*5ee0*/  MOV R178, UR8 ;  /* 0x0000000800b27c02 */ /* 0x000fe40008000f00 */
[----:B-----5:R-:W-:-:S03]  /*5ef0*/  LOP3.LUT P4, RZ, R188, 0xff00, RZ, 0xc0, !PT ;  /* 0x0000ff00bcff7812 */ /* 0x020fc6000788c0ff */
[----:B--2---:R-:W-:-:S04]  /*5f00*/  @P5 FFMA.FTZ R178, R180, R178, UR10 ;  /* 0x0000000ab4b25e23 */ /* 0x004fc800080100b2 */
[----:B---3--:R-:W-:Y:S01]  /*5f10*/  @P5 FADD.FTZ R178, R179, -R178 ;  /* 0x800000b2b3b25221 */ /* 0x008fe20000010000 */
[----:B------:R-:W-:-:S05]  /*5f20*/  HADD2.F32 R179, -RZ, R36.H1_H1 ;  /* 0x30000024ffb37230 */ /* 0x000fca0000004100 */
[----:B------:R-:W-:Y:S01]  /*5f30*/  @P5 FFMA.FTZ R179, R178, UR32, R179 ;  /* 0x00000020b2b35c23 */ /* 0x000fe200080100b3 */
[----:B------:R-:W-:-:S03]  /*5f40*/  HFMA2 R178, -RZ, RZ, 0, 0 ;  /* 0x00000000ffb27431 */ /* 0x000fc600000001ff */
[----:B------:R-:W-:-:S04]  /*5f50*/  FMUL.FTZ R179, R179, UR23 ;  /* 0x00000017b3b37c20 */ /* 0x000fc80008410000 */
[----:B------:R-:W-:Y:S01]  /*5f60*/  FMUL.FTZ R180, R179, UR22 ;  /* 0x00000016b3b47c20 */ /* 0x000fe20008410000 */
[----:B------:R-:W-:-:S05]  /*5f70*/  @P4 HADD2.F32 R179, -RZ, R164.H1_H1 ;  /* 0x300000a4ffb34230 */ /* 0x000fca0000004100 */
[----:B------:R-:W-:-:S04]  /*5f80*/  @P4 FMUL.FTZ R178, R179, R180 ;  /* 0x000000b4b3b24220 */ /* 0x000fc80000410000 */
[----:B------:R-:W-:Y:S01]  /*5f90*/  FADD.FTZ R77, R77, R178 ;  /* 0x000000b24d4d7221 */ /* 0x000fe20000010000 */
[----:B------:R-:W-:-:S05]  /*5fa0*/  FMUL.FTZ R178, R157, R180 ;  /* 0x000000b49db27220 */ /* 0x000fca0000410000 */
[----:B------:R-:W-:-:S04]  /*5fb0*/  FSEL R178, R178, RZ, P4 ;  /* 0x000000ffb2b27208 */ /* 0x000fc80002000000 */
[----:B------:R-:W-:-:S04]  /*5fc0*/  F2FP.F16.F32.PACK_AB R178, RZ, R178 ;  /* 0x000000b2ffb2723e */ /* 0x000fc800000000ff */
[----:B------:R-:W-:-:S07]  /*5fd0*/  PRMT R168, R168, 0x5410, R178 ;  /* 0x00005410a8a87816 */ /* 0x000fce00000000b2 */
.L_x_11042:
[----:B------:R-:W-:Y:S05]  /*5fe0*/  BRA.U !UP3, `(.L_x_11043) ;  /* 0x000000010b407547 */ /* 0x000fea000b800000 */
        /* <DEDUP_REMOVED lines=16> */
.L_x_11043:
        /* <DEDUP_REMOVED lines=17> */
.L_x_11044:
        /* <DEDUP_REMOVED lines=17> */
.L_x_11045:
        /* <DEDUP_REMOVED lines=17> */
.L_x_11046:
        /* <DEDUP_REMOVED lines=17> */
.L_x_11047:
        /* <DEDUP_REMOVED lines=19> */
.L_x_11040:
[----:B------:R-:W2:Y:S04]  /*6660*/  LDL R179, [R1+0x4] ;  /* 0x0000040001b37983 */ /* 0x000ea80000100800 */
[----:B------:R-:W3:Y:S01]  /*6670*/  LDL R178, [R1] ;  /* 0x0000000001b27983 */ /* 0x000ee20000100800 */
[----:B------:R-:W-:Y:S01]  /*6680*/  PLOP3.LUT P5, PT, PT, PT, UP2, 0x80, 0x8 ;  /* 0x000000000008781c */ /* 0x000fe20003faf028 */
[----:B-----5:R-:W-:Y:S01]  /*6690*/  HADD2.F32 R172, -RZ, R36.H1_H1 ;  /* 0x30000024ffac7230 */ /* 0x020fe20000004100 */
[----:B------:R-:W-:Y:S02]  /*66a0*/  MOV R174, UR8 ;  /* 0x0000000800ae7c02 */ /* 0x000fe40008000f00 */
[----:B------:R-:W-:Y:S02]  /*66b0*/  ISETP.LT.AND P4, PT, RZ, UR33, PT ;  /* 0x00000021ff007c0c */ /* 0x000fe4000bf81270 */
[----:B------:R-:W-:-:S02]  /*66c0*/  MOV R173, UR8 ;  /* 0x0000000800ad7c02 */ /* 0x000fc40008000f00 */
[----:B------:R-:W-:-:S05]  /*66d0*/  MOV R175, UR8 ;  /* 0x0000000800af7c02 */ /* 0x000fca0008000f00 */
        /* <DEDUP_REMOVED lines=8> */
[----:B------:R-:W-:-:S03]  /*6760*/  HADD2.F32 R178, -RZ, R36.H0_H0 ;  /* 0x20000024ffb27230 */ /* 0x000fc60000004100 */
[----:B------:R-:W-:Y:S01]  /*6770*/  @P4 FFMA.FTZ R172, R173, UR32, R172 ;  /* 0x00000020adac4c23 */ /* 0x000fe200080100ac */
[----:B------:R-:W-:-:S03]  /*6780*/  HADD2.F32 R173, -RZ, R37.H0_H0 ;  /* 0x20000025ffad7230 */ /* 0x000fc60000004100 */
[----:B------:R-:W-:Y:S02]  /*6790*/  @P5 FFMA.FTZ R178, R174, UR32, R178 ;  /* 0x00000020aeb25c23 */ /* 0x000fe400080100b2 */
[----:B------:R-:W-:Y:S01]  /*67a0*/  @P4 FFMA.FTZ R173, R175, UR32, R173 ;  /* 0x00000020afad4c23 */ /* 0x000fe200080100ad */
        /* <DEDUP_REMOVED lines=12> */
.L_x_11048:
        /* <DEDUP_REMOVED lines=12> */
.L_x_11049:
[----:B------:R-:W-:Y:S05]  /*6930*/  BRA.U !UP3, `(.L_x_11050) ;  /* 0x000000010b2c7547 */ /* 0x000fea000b800000 */
        /* <DEDUP_REMOVED lines=11> */
.L_x_11050:
        /* <DEDUP_REMOVED lines=17> */
.L_x_11051:
        /* <DEDUP_REMOVED lines=17> */
.L_x_11052:
        /* <DEDUP_REMOVED lines=17> */
.L_x_11053:
        /* <DEDUP_REMOVED lines=25> */
.L_x_11054:
        /* <DEDUP_REMOVED lines=8> */
[----:B------:R-:W-:-:S04]  /*6f30*/  @P4 FMUL.FTZ R178, R179, R180 ;  /* 0x000000b4b3b24220 */ /* 0x000fc80000410000 */
[----:B------:R-:W-:Y:S01]  /*6f40*/  FADD.FTZ R75, R75, R178 ;  /* 0x000000b24b4b7221 */ /* 0x000fe20000010000 */
[----:B------:R-:W-:-:S05]  /*6f50*/  FMUL.FTZ R178, R155, R180 ;  /* 0x000000b49bb27220 */ /* 0x000fca0000410000 */
[----:B------:R-:W-:-:S04]  /*6f60*/  FSEL R178, R178, RZ, P4 ;  /* 0x000000ffb2b27208 */ /* 0x000fc80002000000 */
[----:B------:R-:W-:-:S04]  /*6f70*/  F2FP.F16.F32.PACK_AB R178, RZ, R178 ;  /* 0x000000b2ffb2723e */ /* 0x000fc800000000ff */
[----:B------:R-:W-:-:S07]  /*6f80*/  PRMT R171, R171, 0x5410, R178 ;  /* 0x00005410abab7816 */ /* 0x000fce00000000b2 */
.L_x_11030:
        /* <DEDUP_REMOVED lines=13> */
.L_x_11005:
[----:B------:R-:W-:Y:S05]  /*7060*/  BSYNC.RECONVERGENT B0 ;  /* 0x0000000000007941 */ /* 0x000fea0003800200 */
.L_x_11004:
        /* <DEDUP_REMOVED lines=8> */
.L_x_11057:
[----:B------:R-:W-:Y:S05]  /*70f0*/  BRA.U !UP0, `(.L_x_11058) ;  /* 0x0000001108787547 */ /* 0x000fea000b800000 */
[----:B------:R-:W-:-:S04]  /*7100*/  UISETP.NE.U32.AND UP0, UPT, UR26, URZ, UPT ;  /* 0x000000ff1a00728c */ /* 0x000fc8000bf05070 */
[----:B------:R-:W-:-:S06]  /*7110*/  UISETP.NE.AND.EX UP0, UPT, UR27, URZ, UPT, UP0 ;  /* 0x000000ff1b00728c */ /* 0x000fcc000bf05300 */
[----:B------:R-:W-:-:S13]  /*7120*/  PLOP3.LUT P4, PT, PT, PT, UP0, 0x80, 0x8 ;  /* 0x000000000008781c */ /* 0x000fda0003f8f008 */
[----:B------:R-:W-:Y:S05]  /*7130*/  @!P4 BRA `(.L_x_11059) ;  /* 0x00000008003cc947 */ /* 0x000fea0003800000 */
[----:B------:R-:W-:Y:S01]  /*7140*/  ISETP.LT.AND P5, PT, RZ, UR33, PT ;  /* 0x00000021ff007c0c */ /* 0x000fe2000bfa1270 */
[----:B0----5:R-:W-:Y:S01]  /*7150*/  HADD2.F32 R176, -RZ, R32.H0_H0 ;  /* 0x20000020ffb07230 */ /* 0x021fe20000004100 */
[----:B------:R-:W-:Y:S02]  /*7160*/  MOV R172, UR8 ;  /* 0x0000000800ac7c02 */ /* 0x000fe40008000f00 */
[----:B------:R-:W-:Y:S02]  /*7170*/  MOV R174, UR8 ;  /* 0x0000000800ae7c02 */ /* 0x000fe40008000f00 */
[----:B------:R-:W-:-:S07]  /*7180*/  MOV R175, UR8 ;  /* 0x0000000800af7c02 */ /* 0x000fce0008000f00 */
[----:B------:R-:W-:Y:S01]  /*7190*/  @P5 FFMA.FTZ R172, R19, R172, UR10 ;  /* 0x0000000a13ac5e23 */ /* 0x000fe200080100ac */
[----:B------:R-:W-:Y:S01]  /*71a0*/  @P5 FFMA.FTZ R174, R18, R174, UR10 ;  /* 0x0000000a12ae5e23 */ /* 0x000fe200080100ae */
[----:B------:R-:W-:Y:S02]  /*71b0*/  @P5 FFMA.FTZ R175, R20, R175, UR10 ;  /* 0x0000000a14af5e23 */ /* 0x000fe400080100af */
[----:B------:R-:W-:Y:S01]  /*71c0*/  @P5 FADD.FTZ R173, R239, -R172 ;  /* 0x800000acefad5221 */ /* 0x000fe20000010000 */
[----:B------:R-:W-:Y:S02]  /*71d0*/  HADD2.F32 R172, -RZ, R32.H1_H1 ;  /* 0x30000020ffac7230 */ /* 0x000fe40000004100 */
[----:B------:R-:W-:Y:S01]  /*71e0*/  @P5 FADD.FTZ R174, R238, -R174 ;  /* 0x800000aeeeae5221 */ /* 0x000fe20000010000 */
[----:B------:R-:W-:Y:S02]  /*71f0*/  @P5 FADD.FTZ R175, R240, -R175 ;  /* 0x800000aff0af5221 */ /* 0x000fe40000010000 */
[----:B------:R-:W-:Y:S01]  /*7200*/  @P5 FFMA.FTZ R172, R173, UR32, R172 ;  /* 0x00000020adac5c23 */ /* 0x000fe200080100ac */
[----:B------:R-:W-:-:S02]  /*7210*/  HADD2.F32 R173, -RZ, R33.H0_H0 ;  /* 0x20000021ffad7230 */ /* 0x000fc40000004100 */
        /* <DEDUP_REMOVED lines=14> */
.L_x_11060:
        /* <DEDUP_REMOVED lines=12> */
.L_x_11061:
        /* <DEDUP_REMOVED lines=12> */
.L_x_11062:
        /* <DEDUP_REMOVED lines=17> */
.L_x_11063:
        /* <DEDUP_REMOVED lines=17> */
.L_x_11064:
        /* <DEDUP_REMOVED lines=17> */
.L_x_11065:
        /* <DEDUP_REMOVED lines=25> */
.L_x_11066:
        /* <DEDUP_REMOVED lines=8> */
[-C--:B------:R-:W-:Y:S01]  /*79c0*/  @P5 FMUL.FTZ R177, R178, R176.reuse ;  /* 0x000000b0b2b15220 */ /* 0x080fe20000410000 */
[----:B------:R-:W-:-:S03]  /*79d0*/  FMUL.FTZ R176, R147, R176 ;  /* 0x000000b093b07220 */ /* 0x000fc60000410000 */
[----:B------:R-:W-:Y:S02]  /*79e0*/  FADD.FTZ R67, R67, R177 ;  /* 0x000000b143437221 */ /* 0x000fe40000010000 */
[----:B------:R-:W-:-:S04]  /*79f0*/  FSEL R176, R176, RZ, P5 ;  /* 0x000000ffb0b07208 */ /* 0x000fc80002800000 */
[----:B------:R-:W-:-:S04]  /*7a00*/  F2FP.F16.F32.PACK_AB R176, RZ, R176 ;  /* 0x000000b0ffb0723e */ /* 0x000fc800000000ff */
[----:B------:R-:W-:Y:S01]  /*7a10*/  PRMT R171, R171, 0x5410, R176 ;  /* 0x00005410abab7816 */ /* 0x000fe200000000b0 */
[----:B------:R-:W-:Y:S06]  /*7a20*/  BRA `(.L_x_11067) ;  /* 0x00000020001c7947 */ /* 0x000fec0003800000 */
.L_x_11059:
[----:B------:R-:W-:Y:S01]  /*7a30*/  ISETP.LT.AND P5, PT, RZ, UR33, PT ;  /* 0x00000021ff007c0c */ /* 0x000fe2000bfa1270 */
[----:B------:R-:W-:-:S12]  /*7a40*/  BRA.U !UP3, `(.L_x_11068) ;  /* 0x000000010b407547 */ /* 0x000fd8000b800000 */
        /* <DEDUP_REMOVED lines=8> */
[----:B------:R-:W-:-:S03]  /*7ad0*/  MOV R177, RZ ;  /* 0x000000ff00b17202 */ /* 0x000fc60000000f00 */
[----:B------:R-:W-:-:S04]  /*7ae0*/  FMUL.FTZ R176, R176, UR22 ;  /* 0x00000016b0b07c20 */ /* 0x000fc80008410000 */
[-C--:B------:R-:W-:Y:S01]  /*7af0*/  @P6 FMUL.FTZ R177, R178, R176.reuse ;  /* 0x000000b0b2b16220 */ /* 0x080fe20000410000 */
[----:B------:R-:W-:-:S03]  /*7b00*/  FMUL.FTZ R176, R148, R176 ;  /* 0x000000b094b07220 */ /* 0x000fc60000410000 */
[----:B------:R-:W-:Y:S02]  /*7b10*/  FADD.FTZ R68, R68, R177 ;  /* 0x000000b144447221 */ /* 0x000fe40000010000 */
[----:B------:R-:W-:-:S04]  /*7b20*/  FSEL R176, R176, RZ, P6 ;  /* 0x000000ffb0b07208 */ /* 0x000fc80003000000 */
[----:B------:R-:W-:-:S04]  /*7b30*/  F2FP.F16.F32.PACK_AB R176, RZ, R176 ;  /* 0x000000b0ffb0723e */ /* 0x000fc800000000ff */
[----:B------:R-:W-:-:S07]  /*7b40*/  PRMT R168, R176, 0x7610, R168 ;  /* 0x00007610b0a87816 */ /* 0x000fce00000000a8 */
.L_x_11068:
        /* <DEDUP_REMOVED lines=11> */
[-C--:B------:R-:W-:Y:S01]  /*7c00*/  @P6 FMUL.FTZ R177, R178, R176.reuse ;  /* 0x000000b0b2b16220 */ /* 0x080fe20000410000 */
[----:B------:R-:W-:-:S03]  /*7c10*/  FMUL.FTZ R176, R149, R176 ;  /* 0x000000b095b07220 */ /* 0x000fc60000410000 */
[----:B------:R-:W-:Y:S02]  /*7c20*/  FADD.FTZ R69, R69, R177 ;  /* 0x000000b145457221 */ /* 0x000fe40000010000 */
[----:B------:R-:W-:-:S04]  /*7c30*/  FSEL R176, R176, RZ, P6 ;  /* 0x000000ffb0b07208 */ /* 0x000fc80003000000 */
[----:B------:R-:W-:-:S04]  /*7c40*/  F2FP.F16.F32.PACK_AB R176, RZ, R176 ;  /* 0x000000b0ffb0723e */ /* 0x000fc800000000ff */
[----:B------:R-:W-:-:S07]  /*7c50*/  PRMT R168, R168, 0x5410, R176 ;  /* 0x00005410a8a87816 */ /* 0x000fce00000000b0 */
.L_x_11069:
        /* <DEDUP_REMOVED lines=17> */
.L_x_11070:
        /* <DEDUP_REMOVED lines=17> */
.L_x_11071:
        /* <DEDUP_REMOVED lines=17> */
.L_x_11072:
        /* <DEDUP_REMOVED lines=17> */
.L_x_11073:
        /* <DEDUP_REMOVED lines=17> */
.L_x_11074:
        /* <DEDUP_REMOVED lines=19> */
.L_x_11058:
[----:B------:R-:W-:-:S04]  /*82e0*/  UISETP.NE.U32.AND UP0, UPT, UR26, URZ, UPT ;  /* 0x000000ff1a00728c */ /* 0x000fc8000bf05070 */
[----:B------:R-:W-:-:S06]  /*82f0*/  UISETP.NE.AND.EX UP0, UPT, UR27, URZ, UPT, UP0 ;  /* 0x000000ff1b00728c */ /* 0x000fcc000bf05300 */
[----:B------:R-:W-:-:S13]  /*8300*/  PLOP3.LUT P4, PT, PT, PT, UP0, 0x80, 0x8 ;  /* 0x000000000008781c */ /* 0x000fda0003f8f008 */
        /* <DEDUP_REMOVED lines=17> */
[----:B0-----:R-:W-:-:S05]  /*8420*/  @P6 HADD2.F32 R176, -RZ, R164.H0_H0 ;  /* 0x200000a4ffb06230 */ /* 0x001fca0000004100 */
[-C--:B------:R-:W-:Y:S01]  /*8430*/  @P6 FMUL.FTZ R174, R176, R173.reuse ;  /* 0x000000adb0ae6220 */ /* 0x080fe20000410000 */
[----:B------:R-:W-:-:S03]  /*8440*/  FMUL.FTZ R173, R148, R173 ;  /* 0x000000ad94ad7220 */ /* 0x000fc60000410000 */
[----:B------:R-:W-:Y:S02]  /*8450*/  FADD.FTZ R68, R68, R174 ;  /* 0x000000ae44447221 */ /* 0x000fe40000010000 */
[----:B------:R-:W-:-:S04]  /*8460*/  FSEL R173, R173, RZ, P6 ;  /* 0x000000ffadad7208 */ /* 0x000fc80003000000 */
[----:B------:R-:W-:-:S04]  /*8470*/  F2FP.F16.F32.PACK_AB R173, RZ, R173 ;  /* 0x000000adffad723e */ /* 0x000fc800000000ff */
[----:B------:R-:W-:-:S07]  /*8480*/  PRMT R168, R173, 0x7610, R168 ;  /* 0x00007610ada87816 */ /* 0x000fce00000000a8 */
.L_x_11076:
[----:B------:R-:W-:Y:S05]  /*8490*/  BRA.U !UP3, `(.L_x_11077) ;  /* 0x000000010b2c7547 */ /* 0x000fea000b800000 */
[----:B-----5:R-:W-:Y:S01]  /*84a0*/  LOP3.LUT P6, RZ, R186, 0xff00, RZ, 0xc0, !PT ;  /* 0x0000ff00baff7812 */ /* 0x020fe200078cc0ff */
[----:B------:R-:W-:Y:S01]  /*84b0*/  FMUL.FTZ R173, R172, UR23 ;  /* 0x00000017acad7c20 */ /* 0x000fe20008410000 */
[----:B------:R-:W-:-:S03]  /*84c0*/  HFMA2 R174, -RZ, RZ, 0, 0 ;  /* 0x00000000ffae7431 */ /* 0x000fc600000001ff */
[----:B------:R-:W-:-:S08]  /*84d0*/  FMUL.FTZ R173, R173, UR22 ;  /* 0x00000016adad7c20 */ /* 0x000fd00008410000 */
[----:B0-----:R-:W-:-:S05]  /*84e0*/  @P6 HADD2.F32 R176, -RZ, R164.H1_H1 ;  /* 0x300000a4ffb06230 */ /* 0x001fca0000004100 */
[-C--:B------:R-:W-:Y:S01]  /*84f0*/  @P6 FMUL.FTZ R174, R176, R173.reuse ;  /* 0x000000adb0ae6220 */ /* 0x080fe20000410000 */
[----:B------:R-:W-:-:S03]  /*8500*/  FMUL.FTZ R173, R149, R173 ;  /* 0x000000ad95ad7220 */ /* 0x000fc60000410000 */
[----:B------:R-:W-:Y:S02]  /*8510*/  FADD.FTZ R69, R69, R174 ;  /* 0x000000ae45457221 */ /* 0x000fe40000010000 */
[----:B------:R-:W-:-:S04]  /*8520*/  FSEL R173, R173, RZ, P6 ;  /* 0x000000ffadad7208 */ /* 0x000fc80003000000 */
[----:B------:R-:W-:-:S04]  /*8530*/  F2FP.F16.F32.PACK_AB R173, RZ, R173 ;  /* 0x000000adffad723e */ /* 0x000fc800000000ff */
[----:B------:R-:W-:-:S07]  /*8540*/  PRMT R168, R168, 0x5410, R173 ;  /* 0x00005410a8a87816 */ /* 0x000fce00000000ad */
.L_x_11077:
        /* <DEDUP_REMOVED lines=8> */
[----:B0-----:R-:W-:-:S03]  /*85d0*/  MOV R176, RZ ;  /* 0x000000ff00b07202 */ /* 0x001fc60000000f00 */
        /* <DEDUP_REMOVED lines=8> */
.L_x_11078:
        /* <DEDUP_REMOVED lines=17> */
.L_x_11079:
        /* <DEDUP_REMOVED lines=17> */
.L_x_11080:
        /* <DEDUP_REMOVED lines=17> */
.L_x_11081:
        /* <DEDUP_REMOVED lines=25> */
.L_x_11082:
        /* <DEDUP_REMOVED lines=15> */
.L_x_11075:
[----:B------:R-:W-:Y:S05]  /*8c10*/  BRA.U !UP3, `(.L_x_11083) ;  /* 0x000000010b707547 */ /* 0x000fea000b800000 */
[----:B-----5:R-:W-:Y:S01]  /*8c20*/  LOP3.LUT P5, RZ, R186, 0xff, RZ, 0xc0, !PT ;  /* 0x000000ffbaff7812 */ /* 0x020fe200078ac0ff */
[----:B------:R-:W-:Y:S01]  /*8c30*/  BSSY.RECONVERGENT B1, `(.L_x_11084) ;  /* 0x000000d000017945 */ /* 0x000fe20003800200 */
[----:B0-----:R-:W-:-:S11]  /*8c40*/  MOV R176, RZ ;  /* 0x000000ff00b07202 */ /* 0x001fd60000000f00 */
        /* <DEDUP_REMOVED lines=11> */
.L_x_11085:
[----:B------:R-:W-:Y:S05]  /*8d00*/  BSYNC.RECONVERGENT B1 ;  /* 0x0000000000017941 */ /* 0x000fea0003800200 */
.L_x_11084:
        /* <DEDUP_REMOVED lines=13> */
.L_x_11083:
        /* <DEDUP_REMOVED lines=15> */
.L_x_11088:
[----:B------:R-:W-:Y:S05]  /*8ed0*/  BSYNC.RECONVERGENT B1 ;  /* 0x0000000000017941 */ /* 0x000fea0003800200 */
.L_x_11087:
        /* <DEDUP_REMOVED lines=13> */
.L_x_11086:
        /* <DEDUP_REMOVED lines=15> */
.L_x_11091:
[----:B------:R-:W-:Y:S05]  /*90a0*/  BSYNC.RECONVERGENT B1 ;  /* 0x0000000000017941 */ /* 0x000fea0003800200 */
.L_x_11090:
        /* <DEDUP_REMOVED lines=13> */
.L_x_11089:
        /* <DEDUP_REMOVED lines=15> */
.L_x_11094:
[----:B------:R-:W-:Y:S05]  /*9270*/  BSYNC.RECONVERGENT B1 ;  /* 0x0000000000017941 */ /* 0x000fea0003800200 */
.L_x_11093:
        /* <DEDUP_REMOVED lines=13> */
.L_x_11092:
        /* <DEDUP_REMOVED lines=15> */
.L_x_11097:
[----:B------:R-:W-:Y:S05]  /*9440*/  BSYNC.RECONVERGENT B1 ;  /* 0x0000000000017941 */ /* 0x000fea0003800200 */
.L_x_11096:
        /* <DEDUP_REMOVED lines=13> */
.L_x_11095:
        /* <DEDUP_REMOVED lines=15> */
.L_x_11100:
[----:B------:R-:W-:Y:S05]  /*9610*/  BSYNC.RECONVERGENT B1 ;  /* 0x0000000000017941 */ /* 0x000fea0003800200 */
.L_x_11099:
        /* <DEDUP_REMOVED lines=13> */
.L_x_11098:
        /* <DEDUP_REMOVED lines=15> */
.L_x_11103:
[----:B------:R-:W-:Y:S05]  /*97e0*/  BSYNC.RECONVERGENT B1 ;  /* 0x0000000000017941 */ /* 0x000fea0003800200 */
.L_x_11102:
        /* <DEDUP_REMOVED lines=13> */
.L_x_11101:
        /* <DEDUP_REMOVED lines=16> */
.L_x_11105:
[----:B------:R-:W-:Y:S05]  /*99c0*/  BSYNC.RECONVERGENT B1 ;  /* 0x0000000000017941 */ /* 0x000fea0003800200 */
.L_x_11104:
        /* <DEDUP_REMOVED lines=13> */
.L_x_11067:
        /* <DEDUP_REMOVED lines=11> */
.L_x_11056:
[----:B------:R-:W-:Y:S05]  /*9b50*/  BSYNC.RECONVERGENT B0 ;  /* 0x0000000000007941 */ /* 0x000fea0003800200 */
.L_x_11055:
        /* <DEDUP_REMOVED lines=8> */
.L_x_11108:
[----:B------:R-:W-:Y:S05]  /*9be0*/  BRA.U !UP0, `(.L_x_11109) ;  /* 0x0000001108787547 */ /* 0x000fea000b800000 */
[----:B------:R-:W-:-:S04]  /*9bf0*/  UISETP.NE.U32.AND UP0, UPT, UR26, URZ, UPT ;  /* 0x000000ff1a00728c */ /* 0x000fc8000bf05070 */
[----:B------:R-:W-:-:S06]  /*9c00*/  UISETP.NE.AND.EX UP0, UPT, UR27, URZ, UPT, UP0 ;  /* 0x000000ff1b00728c */ /* 0x000fcc000bf05300 */
[----:B------:R-:W-:-:S13]  /*9c10*/  PLOP3.LUT P4, PT, PT, PT, UP0, 0x80, 0x8 ;  /* 0x000000000008781c */ /* 0x000fda0003f8f008 */
[----:B------:R-:W-:Y:S05]  /*9c20*/  @!P4 BRA `(.L_x_11110) ;  /* 0x00000008003cc947 */ /* 0x000fea0003800000 */
[----:B------:R-:W-:Y:S01]  /*9c30*/  ISETP.LT.AND P5, PT, RZ, UR33, PT ;  /* 0x00000021ff007c0c */ /* 0x000fe2000bfa1270 */
[----:B01---5:R-:W-:Y:S01]  /*9c40*/  HADD2.F32 R176, -RZ, R28.H0_H0 ;  /* 0x2000001cffb07230 */ /* 0x023fe20000004100 */
        /* <DEDUP_REMOVED lines=26> */
.L_x_11111:
        /* <DEDUP_REMOVED lines=12> */
.L_x_11112:
        /* <DEDUP_REMOVED lines=12> */
.L_x_11113:
        /* <DEDUP_REMOVED lines=17> */
.L_x_11114:
        /* <DEDUP_REMOVED lines=17> */
.L_x_11115:
        /* <DEDUP_REMOVED lines=17> */
.L_x_11116:
        /* <DEDUP_REMOVED lines=25> */
.L_x_11117:
        /* <DEDUP_REMOVED lines=15> */
.L_x_11110:
[----:B------:R-:W-:Y:S01]  /*a520*/  ISETP.LT.AND P5, PT, RZ, UR33, PT ;  /* 0x00000021ff007c0c */ /* 0x000fe2000bfa1270 */
[----:B------:R-:W-:-:S12]  /*a530*/  BRA.U !UP3, `(.L_x_11119) ;  /* 0x000000010b407547 */ /* 0x000fd8000b800000 */
        /* <DEDUP_REMOVED lines=16> */
.L_x_11119:
        /* <DEDUP_REMOVED lines=17> */
.L_x_11120:
        /* <DEDUP_REMOVED lines=17> */
.L_x_11121:
        /* <DEDUP_REMOVED lines=17> */
.L_x_11122:
        /* <DEDUP_REMOVED lines=17> */
.L_x_11123:
        /* <DEDUP_REMOVED lines=17> */
.L_x_11124:
        /* <DEDUP_REMOVED lines=17> */
.L_x_11125:
        /* <DEDUP_REMOVED lines=19> */
.L_x_11109:
        /* <DEDUP_REMOVED lines=20> */
[----:B01----:R-:W-:-:S05]  /*af10*/  @P6 HADD2.F32 R176, -RZ, R164.H0_H0 ;  /* 0x200000a4ffb06230 */ /* 0x003fca0000004100 */
[-C--:B------:R-:W-:Y:S01]  /*af20*/  @P6 FMUL.FTZ R174, R176, R173.reuse ;  /* 0x000000adb0ae6220 */ /* 0x080fe20000410000 */
[----:B------:R-:W-:-:S03]  /*af30*/  FMUL.FTZ R173, R140, R173 ;  /* 0x000000ad8cad7220 */ /* 0x000fc60000410000 */
[----:B------:R-:W-:Y:S02]  /*af40*/  FADD.FTZ R60, R60, R174 ;  /* 0x000000ae3c3c7221 */ /* 0x000fe40000010000 */
[----:B------:R-:W-:-:S04]  /*af50*/  FSEL R173, R173, RZ, P6 ;  /* 0x000000ffadad7208 */ /* 0x000fc80003000000 */
[----:B------:R-:W-:-:S04]  /*af60*/  F2FP.F16.F32.PACK_AB R173, RZ, R173 ;  /* 0x000000adffad723e */ /* 0x000fc800000000ff */
[----:B------:R-:W-:-:S07]  /*af70*/  PRMT R168, R173, 0x7610, R168 ;  /* 0x00007610ada87816 */ /* 0x000fce00000000a8 */
.L_x_11127:
[----:B------:R-:W-:Y:S05]  /*af80*/  BRA.U !UP3, `(.L_x_11128) ;  /* 0x000000010b2c7547 */ /* 0x000fea000b800000 */
[----:B-----5:R-:W-:Y:S01]  /*af90*/  LOP3.LUT P6, RZ, R190, 0xff00, RZ, 0xc0, !PT ;  /* 0x0000ff00beff7812 */ /* 0x020fe200078cc0ff */
[----:B------:R-:W-:Y:S01]  /*afa0*/  FMUL.FTZ R173, R172, UR23 ;  /* 0x00000017acad7c20 */ /* 0x000fe20008410000 */
[----:B------:R-:W-:-:S03]  /*afb0*/  HFMA2 R174, -RZ, RZ, 0, 0 ;  /* 0x00000000ffae7431 */ /* 0x000fc600000001ff */
[----:B------:R-:W-:-:S08]  /*afc0*/  FMUL.FTZ R173, R173, UR22 ;  /* 0x00000016adad7c20 */ /* 0x000fd00008410000 */
[----:B01----:R-:W-:-:S05]  /*afd0*/  @P6 HADD2.F32 R176, -RZ, R164.H1_H1 ;  /* 0x300000a4ffb06230 */ /* 0x003fca0000004100 */
[-C--:B------:R-:W-:Y:S01]  /*afe0*/  @P6 FMUL.FTZ R174, R176, R173.reuse ;  /* 0x000000adb0ae6220 */ /* 0x080fe20000410000 */
[----:B------:R-:W-:-:S03]  /*aff0*/  FMUL.FTZ R173, R141, R173 ;  /* 0x000000ad8dad7220 */ /* 0x000fc60000410000 */
[----:B------:R-:W-:Y:S02]  /*b000*/  FADD.FTZ R61, R61, R174 ;  /* 0x000000ae3d3d7221 */ /* 0x000fe40000010000 */
[----:B------:R-:W-:-:S04]  /*b010*/  FSEL R173, R173, RZ, P6 ;  /* 0x000000ffadad7208 */ /* 0x000fc80003000000 */
[----:B------:R-:W-:-:S04]  /*b020*/  F2FP.F16.F32.PACK_AB R173, RZ, R173 ;  /* 0x000000adffad723e */ /* 0x000fc800000000ff */
[----:B------:R-:W-:-:S07]  /*b030*/  PRMT R168, R168, 0x5410, R173 ;  /* 0x00005410a8a87816 */ /* 0x000fce00000000ad */
.L_x_11128:
        /* <DEDUP_REMOVED lines=8> */
[----:B01----:R-:W-:-:S03]  /*b0c0*/  MOV R176, RZ ;  /* 0x000000ff00b07202 */ /* 0x003fc60000000f00 */
        /* <DEDUP_REMOVED lines=8> */
.L_x_11129:
[----:B------:R-:W-:-:S05]  /*b150*/  MOV R174, UR8 ;  /* 0x0000000800ae7c02 */ /* 0x000fca0008000f00 */
[----:B------:R-:W-:-:S04]  /*b160*/  FFMA.FTZ R174, R9, R174, UR10 ;  /* 0x0000000a09ae7e23 */ /* 0x000fc800080100ae */
[----:B------:R-:W-:-:S04]  /*b170*/  FADD.FTZ R174, R229, -R174 ;  /* 0x800000aee5ae7221 */ /* 0x000fc80000010000 */
[----:B------:R-:W-:-:S05]  /*b180*/  FMUL.FTZ R174, R174, UR32 ;  /* 0x00000020aeae7c20 */ /* 0x000fca0008410000 */
[----:B01----:R-:W-:Y:S01]  /*b190*/  FSEL R176, R174, RZ, P5 ;  /* 0x000000ffaeb07208 */ /* 0x003fe20002800000 */
        /* <DEDUP_REMOVED lines=12> */
.L_x_11130:
        /* <DEDUP_REMOVED lines=17> */
.L_x_11131:
        /* <DEDUP_REMOVED lines=17> */
.L_x_11132:
[----:B------:R-:W-:Y:S02]  /*b480*/  F2FP.F16.F32.PACK_AB R173, R176, R173 ;  /* 0x000000adb0ad723e */ /* 0x000fe400000000ff */
[----:B------:R-:W-:Y:S02]  /*b490*/  F2FP.F16.F32.PACK_AB R172, R172, R175 ;  /* 0x000000afacac723e */ /* 0x000fe400000000ff */
[----:B------:R-:W-:Y:S02]  /*b4a0*/  MOV R175, UR8 ;  /* 0x0000000800af7c02 */ /* 0x000fe40008000f00 */
[----:B------:R-:W-:Y:S02]  /*b4b0*/  MOV R176, UR8 ;  /* 0x0000000800b07c02 */ /* 0x000fe40008000f00 */
[----:B------:R-:W-:Y:S01]  /*b4c0*/  F2FP.F16.F32.PACK_AB R174, R177, R174 ;  /* 0x000000aeb1ae723e */ /* 0x000fe200000000ff */
        /* <DEDUP_REMOVED lines=20> */
.L_x_11133:
        /* <DEDUP_REMOVED lines=15> */
.L_x_11126:
[----:B------:R-:W-:Y:S05]  /*b700*/  BRA.U !UP3, `(.L_x_11134) ;  /* 0x000000010b707547 */ /* 0x000fea000b800000 */
[----:B-----5:R-:W-:Y:S01]  /*b710*/  LOP3.LUT P5, RZ, R190, 0xff, RZ, 0xc0, !PT ;  /* 0x000000ffbeff7812 */ /* 0x020fe200078ac0ff */
[----:B------:R-:W-:Y:S01]  /*b720*/  BSSY.RECONVERGENT B1, `(.L_x_11135) ;  /* 0x000000d000017945 */ /* 0x000fe20003800200 */
[----:B01----:R-:W-:-:S11]  /*b730*/  MOV R176, RZ ;  /* 0x000000ff00b07202 */ /* 0x003fd60000000f00 */
        /* <DEDUP_REMOVED lines=11> */
.L_x_11136:
[----:B------:R-:W-:Y:S05]  /*b7f0*/  BSYNC.RECONVERGENT B1 ;  /* 0x0000000000017941 */ /* 0x000fea0003800200 */
.L_x_11135:
        /* <DEDUP_REMOVED lines=13> */
.L_x_11134:
        /* <DEDUP_REMOVED lines=15> */
.L_x_11139:
[----:B------:R-:W-:Y:S05]  /*b9c0*/  BSYNC.RECONVERGENT B1 ;  /* 0x0000000000017941 */ /* 0x000fea0003800200 */
.L_x_11138:
        /* <DEDUP_REMOVED lines=13> */
.L_x_11137:
        /* <DEDUP_REMOVED lines=15> */
.L_x_11142:
[----:B------:R-:W-:Y:S05]  /*bb90*/  BSYNC.RECONVERGENT B1 ;  /* 0x0000000000017941 */ /* 0x000fea0003800200 */
.L_x_11141:
        /* <DEDUP_REMOVED lines=13> */
.L_x_11140:
        /* <DEDUP_REMOVED lines=15> */
.L_x_11145:
[----:B------:R-:W-:Y:S05]  /*bd60*/  BSYNC.RECONVERGENT B1 ;  /* 0x0000000000017941 */ /* 0x000fea0003800200 */
.L_x_11144:
        /* <DEDUP_REMOVED lines=13> */
.L_x_11143:
        /* <DEDUP_REMOVED lines=15> */
.L_x_11148:
[----:B------:R-:W-:Y:S05]  /*bf30*/  BSYNC.RECONVERGENT B1 ;  /* 0x0000000000017941 */ /* 0x000fea0003800200 */
.L_x_11147:
        /* <DEDUP_REMOVED lines=13> */
.L_x_11146:
        /* <DEDUP_REMOVED lines=15> */
.L_x_11151:
[----:B------:R-:W-:Y:S05]  /*c100*/  BSYNC.RECONVERGENT B1 ;  /* 0x0000000000017941 */ /* 0x000fea0003800200 */
.L_x_11150:
        /* <DEDUP_REMOVED lines=13> */
.L_x_11149:
        /* <DEDUP_REMOVED lines=15> */
.L_x_11154:
[----:B------:R-:W-:Y:S05]  /*c2d0*/  BSYNC.RECONVERGENT B1 ;  /* 0x0000000000017941 */ /* 0x000fea0003800200 */
.L_x_11153:
        /* <DEDUP_REMOVED lines=13> */
.L_x_11152:
        /* <DEDUP_REMOVED lines=16> */
.L_x_11156:
[----:B------:R-:W-:Y:S05]  /*c4b0*/  BSYNC.RECONVERGENT B1 ;  /* 0x0000000000017941 */ /* 0x000fea0003800200 */
.L_x_11155:
        /* <DEDUP_REMOVED lines=13> */
.L_x_11118:
        /* <DEDUP_REMOVED lines=11> */
.L_x_11107:
[----:B------:R-:W-:Y:S05]  /*c640*/  BSYNC.RECONVERGENT B0 ;  /* 0x0000000000007941 */ /* 0x000fea0003800200 */
.L_x_11106:
        /* <DEDUP_REMOVED lines=8> */
.L_x_11159:
[----:B------:R-:W-:Y:S05]  /*c6d0*/  BRA.U !UP0, `(.L_x_11160) ;  /* 0x0000001108787547 */ /* 0x000fea000b800000 */
[----:B------:R-:W-:-:S04]  /*c6e0*/  UISETP.NE.U32.AND UP0, UPT, UR26, URZ, UPT ;  /* 0x000000ff1a00728c */ /* 0x000fc8000bf05070 */
[----:B------:R-:W-:-:S06]  /*c6f0*/  UISETP.NE.AND.EX UP0, UPT, UR27, URZ, UPT, UP0 ;  /* 0x000000ff1b00728c */ /* 0x000fcc000bf05300 */
[----:B------:R-:W-:-:S13]  /*c700*/  PLOP3.LUT P4, PT, PT, PT, UP0, 0x80, 0x8 ;  /* 0x000000000008781c */ /* 0x000fda0003f8f008 */
[----:B------:R-:W-:Y:S05]  /*c710*/  @!P4 BRA `(.L_x_11161) ;  /* 0x00000008003cc947 */ /* 0x000fea0003800000 */
[----:B------:R-:W-:Y:S01]  /*c720*/  ISETP.LT.AND P5, PT, RZ, UR33, PT ;  /* 0x00000021ff007c0c */ /* 0x000fe2000bfa1270 */
[----:B012--5:R-:W-:Y:S01]  /*c730*/  HADD2.F32 R176, -RZ, R24.H0_H0 ;  /* 0x20000018ffb07230 */ /* 0x027fe20000004100 */
        /* <DEDUP_REMOVED lines=26> */
.L_x_11162:
        /* <DEDUP_REMOVED lines=12> */
.L_x_11163:
        /* <DEDUP_REMOVED lines=12> */
.L_x_11164:
        /* <DEDUP_REMOVED lines=17> */
.L_x_11165:
        /* <DEDUP_REMOVED lines=17> */
.L_x_11166:
        /* <DEDUP_REMOVED lines=17> */
.L_x_11167:
        /* <DEDUP_REMOVED lines=25> */
.L_x_11168:
        /* <DEDUP_REMOVED lines=15> */
.L_x_11161:
        /* <DEDUP_REMOVED lines=18> */
.L_x_11170:
        /* <DEDUP_REMOVED lines=17> */
.L_x_11171:
        /* <DEDUP_REMOVED lines=17> */
.L_x_11172:
        /* <DEDUP_REMOVED lines=17> */
.L_x_11173:
        /* <DEDUP_REMOVED lines=17> */
.L_x_11174:
        /* <DEDUP_REMOVED lines=17> */
.L_x_11175:
        /* <DEDUP_REMOVED lines=17> */
.L_x_11176:
        /* <DEDUP_REMOVED lines=19> */
.L_x_11160:
[----:B------:R-:W-:-:S04]  /*d8c0*/  UISETP.NE.U32.AND UP0, UPT, UR26, URZ, UPT ;  /* 0x000000ff1a00728c */ /* 0x000fc8000bf05070 */
[----:B------:R-:W-:-:S06]  /*d8d0*/  UISETP.NE.AND.EX UP0, UPT, UR27, URZ, UPT, UP0 ;  /* 0x000000ff1b00728c */ /* 0x000fcc000bf05300 */
[----:B------:R-:W-:-:S13]  /*d8e0*/  PLOP3.LUT P4, PT, PT, PT, UP0, 0x80, 0x8 ;  /* 0x000000000008781c */ /* 0x000fda0003f8f008 */
[----:B------:R-:W-:Y:S05]  /*d8f0*/  @!P4 BRA `(.L_x_11177) ;  /* 0x00000008003cc947 */ /* 0x000fea0003800000 */
[----:B------:R-:W-:Y:S02]  /*d900*/  MOV R172, UR8 ;  /* 0x0000000800ac7c02 */ /* 0x000fe40008000f00 */
[----:B------:R-:W-:Y:S02]  /*d910*/  MOV R175, UR8 ;  /* 0x0000000800af7c02 */ /* 0x000fe40008000f00 */
[----:B------:R-:W-:Y:S01]  /*d920*/  ISETP.LT.AND P5, PT, RZ, UR33, PT ;  /* 0x00000021ff007c0c */ /* 0x000fe2000bfa1270 */
[----:B-----5:R-:W-:Y:S02]  /*d930*/  FFMA.FTZ R172, R3, R172, UR10 ;  /* 0x0000000a03ac7e23 */ /* 0x020fe400080100ac */
        /* <DEDUP_REMOVED lines=12> */
[----:B012---:R-:W-:-:S05]  /*da00*/  @P6 HADD2.F32 R176, -RZ, R164.H0_H0 ;  /* 0x200000a4ffb06230 */ /* 0x007fca0000004100 */
[-C--:B------:R-:W-:Y:S01]  /*da10*/  @P6 FMUL.FTZ R174, R176, R173.reuse ;  /* 0x000000adb0ae6220 */ /* 0x080fe20000410000 */
[----:B------:R-:W-:-:S03]  /*da20*/  FMUL.FTZ R173, R132, R173 ;  /* 0x000000ad84ad7220 */ /* 0x000fc60000410000 */
[----:B------:R-:W-:Y:S02]  /*da30*/  FADD.FTZ R52, R52, R174 ;  /* 0x000000ae34347221 */ /* 0x000fe40000010000 */
[----:B------:R-:W-:-:S04]  /*da40*/  FSEL R173, R173, RZ, P6 ;  /* 0x000000ffadad7208 */ /* 0x000fc80003000000 */
[----:B------:R-:W-:-:S04]  /*da50*/  F2FP.F16.F32.PACK_AB R173, RZ, R173 ;  /* 0x000000adffad723e */ /* 0x000fc800000000ff */
[----:B------:R-:W-:-:S07]  /*da60*/  PRMT R168, R173, 0x7610, R168 ;  /* 0x00007610ada87816 */ /* 0x000fce00000000a8 */
.L_x_11178:
[----:B------:R-:W-:Y:S05]  /*da70*/  BRA.U !UP3, `(.L_x_11179) ;  /* 0x000000010b2c7547 */ /* 0x000fea000b800000 */
[----:B------:R-:W-:Y:S01]  /*da80*/  LOP3.LUT P6, RZ, R192, 0xff00, RZ, 0xc0, !PT ;  /* 0x0000ff00c0ff7812 */ /* 0x000fe200078cc0ff */
[----:B------:R-:W-:Y:S01]  /*da90*/  FMUL.FTZ R173, R172, UR23 ;  /* 0x00000017acad7c20 */ /* 0x000fe20008410000 */
[----:B------:R-:W-:-:S03]  /*daa0*/  HFMA2 R174, -RZ, RZ, 0, 0 ;  /* 0x00000000ffae7431 */ /* 0x000fc600000001ff */
[----:B------:R-:W-:-:S08]  /*dab0*/  FMUL.FTZ R173, R173, UR22 ;  /* 0x00000016adad7c20 */ /* 0x000fd00008410000 */
[----:B012---:R-:W-:-:S05]  /*dac0*/  @P6 HADD2.F32 R176, -RZ, R164.H1_H1 ;  /* 0x300000a4ffb06230 */ /* 0x007fca0000004100 */
[-C--:B------:R-:W-:Y:S01]  /*dad0*/  @P6 FMUL.FTZ R174, R176, R173.reuse ;  /* 0x000000adb0ae6220 */ /* 0x080fe20000410000 */
[----:B------:R-:W-:-:S03]  /*dae0*/  FMUL.FTZ R173, R133, R173 ;  /* 0x000000ad85ad7220 */ /* 0x000fc60000410000 */
[----:B------:R-:W-:Y:S02]  /*daf0*/  FADD.FTZ R53, R53, R174 ;  /* 0x000000ae35357221 */ /* 0x000fe40000010000 */
[----:B------:R-:W-:-:S04]  /*db00*/  FSEL R173, R173, RZ, P6 ;  /* 0x000000ffadad7208 */ /* 0x000fc80003000000 */
[----:B------:R-:W-:-:S04]  /*db10*/  F2FP.F16.F32.PACK_AB R173, RZ, R173 ;  /* 0x000000adffad723e */ /* 0x000fc800000000ff */
[----:B------:R-:W-:-:S07]  /*db20*/  PRMT R168, R168, 0x5410, R173 ;  /* 0x00005410a8a87816 */ /* 0x000fce00000000ad */
.L_x_11179:
        /* <DEDUP_REMOVED lines=8> */
[----:B012---:R-:W-:-:S03]  /*dbb0*/  MOV R176, RZ ;  /* 0x000000ff00b07202 */ /* 0x007fc60000000f00 */
        /* <DEDUP_REMOVED lines=8> */
.L_x_11180:
[----:B------:R-:W-:-:S05]  /*dc40*/  MOV R174, UR8 ;  /* 0x0000000800ae7c02 */ /* 0x000fca0008000f00 */
[----:B------:R-:W-:-:S04]  /*dc50*/  FFMA.FTZ R174, R196, R174, UR10 ;  /* 0x0000000ac4ae7e23 */ /* 0x000fc800080100ae */
[----:B------:R-:W-:-:S04]  /*dc60*/  FADD.FTZ R174, R199, -R174 ;  /* 0x800000aec7ae7221 */ /* 0x000fc80000010000 */
[----:B------:R-:W-:-:S05]  /*dc70*/  FMUL.FTZ R174, R174, UR32 ;  /* 0x00000020aeae7c20 */ /* 0x000fca0008410000 */
[----:B012---:R-:W-:Y:S01]  /*dc80*/  FSEL R176, R174, RZ, P5 ;  /* 0x000000ffaeb07208 */ /* 0x007fe20002800000 */
        /* <DEDUP_REMOVED lines=12> */
.L_x_11181:
        /* <DEDUP_REMOVED lines=17> */
.L_x_11182:
        /* <DEDUP_REMOVED lines=17> */
.L_x_11183:
        /* <DEDUP_REMOVED lines=25> */
.L_x_11184:
        /* <DEDUP_REMOVED lines=15> */
.L_x_11177:
[----:B------:R-:W-:Y:S05]  /*e1f0*/  BRA.U !UP3, `(.L_x_11185) ;  /* 0x000000010b707547 */ /* 0x000fea000b800000 */
[----:B-----5:R-:W-:Y:S01]  /*e200*/  LOP3.LUT P5, RZ, R192, 0xff, RZ, 0xc0, !PT ;  /* 0x000000ffc0ff7812 */ /* 0x020fe200078ac0ff */
[----:B------:R-:W-:Y:S01]  /*e210*/  BSSY.RECONVERGENT B1, `(.L_x_11186) ;  /* 0x000000d000017945 */ /* 0x000fe20003800200 */
[----:B012---:R-:W-:-:S11]  /*e220*/  MOV R176, RZ ;  /* 0x000000ff00b07202 */ /* 0x007fd60000000f00 */
        /* <DEDUP_REMOVED lines=11> */
.L_x_11187:
[----:B------:R-:W-:Y:S05]  /*e2e0*/  BSYNC.RECONVERGENT B1 ;  /* 0x0000000000017941 */ /* 0x000fea0003800200 */
.L_x_11186:
        /* <DEDUP_REMOVED lines=13> */
.L_x_11185:
        /* <DEDUP_REMOVED lines=15> */
.L_x_11190:
[----:B------:R-:W-:Y:S05]  /*e4b0*/  BSYNC.RECONVERGENT B1 ;  /* 0x0000000000017941 */ /* 0x000fea0003800200 */
.L_x_11189:
        /* <DEDUP_REMOVED lines=13> */
.L_x_11188:
        /* <DEDUP_REMOVED lines=15> */
.L_x_11193:
[----:B------:R-:W-:Y:S05]  /*e680*/  BSYNC.RECONVERGENT B1 ;  /* 0x0000000000017941 */ /* 0x000fea0003800200 */
.L_x_11192:
        /* <DEDUP_REMOVED lines=13> */
.L_x_11191:
        /* <DEDUP_REMOVED lines=15> */
.L_x_11196:
[----:B------:R-:W-:Y:S05]  /*e850*/  BSYNC.RECONVERGENT B1 ;  /* 0x0000000000017941 */ /* 0x000fea0003800200 */
.L_x_11195:
        /* <DEDUP_REMOVED lines=13> */
.L_x_11194:
        /* <DEDUP_REMOVED lines=15> */
.L_x_11199:
[----:B------:R-:W-:Y:S05]  /*ea20*/  BSYNC.RECONVERGENT B1 ;  /* 0x0000000000017941 */ /* 0x000fea0003800200 */
.L_x_11198:
        /* <DEDUP_REMOVED lines=13> */
.L_x_11197:
        /* <DEDUP_REMOVED lines=15> */
.L_x_11202:
[----:B------:R-:W-:Y:S05]  /*ebf0*/  BSYNC.RECONVERGENT B1 ;  /* 0x0000000000017941 */ /* 0x000fea0003800200 */
.L_x_11201:
        /* <DEDUP_REMOVED lines=13> */
.L_x_11200:
        /* <DEDUP_REMOVED lines=15> */
.L_x_11205:
[----:B------:R-:W-:Y:S05]  /*edc0*/  BSYNC.RECONVERGENT B1 ;  /* 0x0000000000017941 */ /* 0x000fea0003800200 */
.L_x_11204:
        /* <DEDUP_REMOVED lines=13> */
.L_x_11203:
        /* <DEDUP_REMOVED lines=16> */
.L_x_11207:
[----:B------:R-:W-:Y:S05]  /*efa0*/  BSYNC.RECONVERGENT B1 ;  /* 0x0000000000017941 */ /* 0x000fea0003800200 */
.L_x_11206:
        /* <DEDUP_REMOVED lines=13> */
.L_x_11169:
        /* <DEDUP_REMOVED lines=11> */
.L_x_11158:
[----:B------:R-:W-:Y:S05]  /*f130*/  BSYNC.RECONVERGENT B0 ;  /* 0x0000000000007941 */ /* 0x000fea0003800200 */
.L_x_11157:
        /* <DEDUP_REMOVED lines=10> */
.L_x_11210:
[----:B------:R-:W-:Y:S05]  /*f1e0*/  BRA.U !UP0, `(.L_x_11211) ;  /* 0x0000001108887547 */ /* 0x000fea000b800000 */
[----:B------:R-:W-:-:S04]  /*f1f0*/  UISETP.NE.U32.AND UP0, UPT, UR26, URZ, UPT ;  /* 0x000000ff1a00728c */ /* 0x000fc8000bf05070 */
[----:B------:R-:W-:-:S06]  /*f200*/  UISETP.NE.AND.EX UP0, UPT, UR27, URZ, UPT, UP0 ;  /* 0x000000ff1b00728c */ /* 0x000fcc000bf05300 */
[----:B------:R-:W-:-:S13]  /*f210*/  PLOP3.LUT P4, PT, PT, PT, UP0, 0x80, 0x8 ;  /* 0x000000000008781c */ /* 0x000fda0003f8f008 */
[----:B------:R-:W-:Y:S05]  /*f220*/  @!P4 BRA `(.L_x_11212) ;  /* 0x000000080044c947 */ /* 0x000fea0003800000 */
[----:B------:R-:W-:Y:S01]  /*f230*/  ISETP.LT.AND P5, PT, RZ, UR33, PT ;  /* 0x00000021ff007c0c */ /* 0x000fe2000bfa1270 */
[----:B-----5:R-:W-:Y:S01]  /*f240*/  HADD2.F32 R176, -RZ, R160.H0_H0 ;  /* 0x200000a0ffb07230 */ /* 0x020fe20000004100 */
        /* <DEDUP_REMOVED lines=26> */
.L_x_11213:
        /* <DEDUP_REMOVED lines=12> */
.L_x_11214:
        /* <DEDUP_REMOVED lines=12> */
.L_x_11215:
        /* <DEDUP_REMOVED lines=17> */
.L_x_11216:
        /* <DEDUP_REMOVED lines=17> */
.L_x_11217:
        /* <DEDUP_REMOVED lines=17> */
.L_x_11218:
        /* <DEDUP_REMOVED lines=27> */
.L_x_11219:
        /* <DEDUP_REMOVED lines=15> */
.L_x_11212:
        /* <DEDUP_REMOVED lines=18> */
.L_x_11221:
        /* <DEDUP_REMOVED lines=17> */
.L_x_11222:
        /* <DEDUP_REMOVED lines=17> */
.L_x_11223:
        /* <DEDUP_REMOVED lines=17> */
.L_x_11224:
        /* <DEDUP_REMOVED lines=17> */
.L_x_11225:
        /* <DEDUP_REMOVED lines=17> */
.L_x_11226:
        /* <DEDUP_REMOVED lines=17> */
.L_x_11227:
        /* <DEDUP_REMOVED lines=21> */
.L_x_11211:
        /* <DEDUP_REMOVED lines=27> */
.L_x_11229:
[----:B------:R-:W-:Y:S05]  /*105c0*/  BRA.U !UP3, `(.L_x_11230) ;  /* 0x000000010b2c7547 */ /* 0x000fea000b800000 */
        /* <DEDUP_REMOVED lines=11> */
.L_x_11230:
        /* <DEDUP_REMOVED lines=17> */
.L_x_11231:
        /* <DEDUP_REMOVED lines=17> */
.L_x_11232:
        /* <DEDUP_REMOVED lines=17> */
.L_x_11233:
        /* <DEDUP_REMOVED lines=17> */
.L_x_11234:
[----:B------:R-:W2:Y:S04]  /*10ac0*/  LDL R179, [R1+0xc] ;  /* 0x00000c0001b37983 */ /* 0x000ea80000100800 */
[----:B------:R-:W3:Y:S01]  /*10ad0*/  LDL R178, [R1+0x8] ;  /* 0x0000080001b27983 */ /* 0x000ee20000100800 */
[----:B------:R-:W-:Y:S02]  /*10ae0*/  F2FP.F16.F32.PACK_AB R173, R176, R173 ;  /* 0x000000adb0ad723e */ /* 0x000fe400000000ff */
[----:B------:R-:W-:Y:S02]  /*10af0*/  F2FP.F16.F32.PACK_AB R172, R172, R175 ;  /* 0x000000afacac723e */ /* 0x000fe400000000ff */
[----:B------:R-:W-:Y:S02]  /*10b00*/  MOV R175, UR8 ;  /* 0x0000000800af7c02 */ /* 0x000fe40008000f00 */
[----:B------:R-:W-:-:S02]  /*10b10*/  MOV R176, UR8 ;  /* 0x0000000800b07c02 */ /* 0x000fc40008000f00 */
[----:B------:R-:W-:Y:S01]  /*10b20*/  F2FP.F16.F32.PACK_AB R174, R177, R174 ;  /* 0x000000aeb1ae723e */ /* 0x000fe200000000ff */
        /* <DEDUP_REMOVED lines=20> */
.L_x_11235:
        /* <DEDUP_REMOVED lines=15> */
.L_x_11228:
        /* <DEDUP_REMOVED lines=15> */
.L_x_11238:
[----:B------:R-:W-:Y:S05]  /*10e50*/  BSYNC.RECONVERGENT B1 ;  /* 0x0000000000017941 */ /* 0x000fea0003800200 */
.L_x_11237:
        /* <DEDUP_REMOVED lines=13> */
.L_x_11236:
        /* <DEDUP_REMOVED lines=15> */
.L_x_11241:
[----:B------:R-:W-:Y:S05]  /*11020*/  BSYNC.RECONVERGENT B1 ;  /* 0x0000000000017941 */ /* 0x000fea0003800200 */
.L_x_11240:
        /* <DEDUP_REMOVED lines=13> */
.L_x_11239:
        /* <DEDUP_REMOVED lines=15> */
.L_x_11244:
[----:B------:R-:W-:Y:S05]  /*111f0*/  BSYNC.RECONVERGENT B1 ;  /* 0x0000000000017941 */ /* 0x000fea0003800200 */
.L_x_11243:
        /* <DEDUP_REMOVED lines=13> */
.L_x_11242:
        /* <DEDUP_REMOVED lines=15> */
.L_x_11247:
[----:B------:R-:W-:Y:S05]  /*113c0*/  BSYNC.RECONVERGENT B1 ;  /* 0x0000000000017941 */ /* 0x000fea0003800200 */
.L_x_11246:
        /* <DEDUP_REMOVED lines=13> */
.L_x_11245:
        /* <DEDUP_REMOVED lines=15> */
.L_x_11250:
[----:B------:R-:W-:Y:S05]  /*11590*/  BSYNC.RECONVERGENT B1 ;  /* 0x0000000000017941 */ /* 0x000fea0003800200 */
.L_x_11249:
        /* <DEDUP_REMOVED lines=13> */
.L_x_11248:
        /* <DEDUP_REMOVED lines=15> */
.L_x_11253:
[----:B------:R-:W-:Y:S05]  /*11760*/  BSYNC.RECONVERGENT B1 ;  /* 0x0000000000017941 */ /* 0x000fea0003800200 */
.L_x_11252:
        /* <DEDUP_REMOVED lines=13> */
.L_x_11251:
        /* <DEDUP_REMOVED lines=15> */
.L_x_11256:
[----:B------:R-:W-:Y:S05]  /*11930*/  BSYNC.RECONVERGENT B1 ;  /* 0x0000000000017941 */ /* 0x000fea0003800200 */
.L_x_11255:
        /* <DEDUP_REMOVED lines=13> */
.L_x_11254:
        /* <DEDUP_REMOVED lines=16> */
[-C--:B------:R-:W-:Y:S01]  /*11b10*/  @P5 FMUL.FTZ R177, R178, R176.reuse ;  /* 0x000000b0b2b15220 */ /* 0x080fe20000410000 */
[----:B------:R-:W-:-:S03]  /*11b20*/  FMUL.FTZ R176, R123, R176 ;  /* 0x000000b07bb07220 */ /* 0x000fc60000410000 */
[----:B------:R-:W-:Y:S02]  /*11b30*/  FADD.FTZ R43, R43, R177 ;  /* 0x000000b12b2b7221 */ /* 0x000fe40000010000 */
[----:B------:R-:W-:-:S04]  /*11b40*/  FSEL R176, R176, RZ, P5 ;  /* 0x000000ffb0b07208 */ /* 0x000fc80002800000 */
[----:B------:R-:W-:-:S04]  /*11b50*/  F2FP.F16.F32.PACK_AB R176, RZ, R176 ;  /* 0x000000b0ffb0723e */ /* 0x000fc800000000ff */
[----:B------:R-:W-:-:S07]  /*11b60*/  PRMT R171, R171, 0x5410, R176 ;  /* 0x00005410abab7816 */ /* 0x000fce00000000b0 */
.L_x_11220:
[----:B------:R-:W0:Y:S01]  /*11b70*/  @P4 LDC.64 R176, c[0x0][0x478] ;  /* 0x00011e00ffb04b82 */ /* 0x000e220000000a00 */
        /* <DEDUP_REMOVED lines=8> */
.L_x_11209:
[----:B------:R-:W-:Y:S05]  /*11c00*/  BSYNC.RECONVERGENT B0 ;  /* 0x0000000000007941 */ /* 0x000fea0003800200 */
.L_x_11208:
[----:B------:R-:W-:Y:S02]  /*11c10*/  UIADD3 UR11, UPT, UPT, UR11, UR28, URZ ;  /* 0x0000001c0b0b7290 */ /* 0x000fe4000fffe0ff */
[----:B------:R-:W-:Y:S02]  /*11c20*/  UPLOP3.LUT UP1, UPT, UPT, UPT, UP1, 0x40, 0x4 ;  /* 0x000000000004789c */ /* 0x000fe40003f2e810 */
[----:B------:R-:W-:-:S09]  /*11c30*/  UISETP.GE.AND UP0, UPT, UR11, UR29, UPT ;  /* 0x0000001d0b00728c */ /* 0x000fd2000bf06270 */
[----:B------:R-:W-:Y:S05]  /*11c40*/  BRA.U !UP0, `(.L_x_11257) ;  /* 0xfffffef5083c7547 */ /* 0x000fea000b83ffff */
.L_x_10989:
        /* <DEDUP_REMOVED lines=13> */
[----:B0-----:R-:W4:Y:S01]  /*11d20*/  LDL.LU R176, [R1+0x98] ;  /* 0x0000980001b07983 */ /* 0x001f220000300800 */
        /* <DEDUP_REMOVED lines=14> */
.L_x_11259:
[----:B------:R-:W-:Y:S05]  /*11e10*/  BSYNC.RECONVERGENT B0 ;  /* 0x0000000000007941 */ /* 0x000fea0003800200 */
.L_x_11258:
        /* <DEDUP_REMOVED lines=23> */
.L_x_11261:
[----:B------:R-:W-:Y:S05]  /*11f90*/  BSYNC.RECONVERGENT B0 ;  /* 0x0000000000007941 */ /* 0x000fea0003800200 */
.L_x_11260:
[----:B------:R-:W-:Y:S04]  /*11fa0*/  BSSY.RECONVERGENT B0, `(.L_x_11262) ;  /* 0x0000017000007945 */ /* 0x000fe80003800200 */
[----:B------:R-:W-:Y:S05]  /*11fb0*/  @!P2 BRA `(.L_x_11263) ;  /* 0x000000000054a947 */ /* 0x000fea0003800000 */
[----:B---3--:R-:W2:Y:S01]  /*11fc0*/  LDL.LU R16, [R1+0x68] ;  /* 0x0000680001107983 */ /* 0x008ea20000300800 */
        /* <DEDUP_REMOVED lines=20> */
.L_x_11263:
[----:B------:R-:W-:Y:S05]  /*12110*/  BSYNC.RECONVERGENT B0 ;  /* 0x0000000000007941 */ /* 0x000fea0003800200 */
.L_x_11262:
[----:B------:R-:W-:Y:S04]  /*12120*/  BSSY.RECONVERGENT B0, `(.L_x_11264) ;  /* 0x0000017000007945 */ /* 0x000fe80003800200 */
[----:B------:R-:W-:Y:S05]  /*12130*/  @!P3 BRA `(.L_x_11265) ;  /* 0x000000000054b947 */ /* 0x000fea0003800000 */
[----:B-1-3--:R-:W2:Y:S01]  /*12140*/  LDL.LU R16, [R1+0x48] ;  /* 0x0000480001107983 */ /* 0x00aea20000300800 */
[----:B-----5:R-:W1:Y:S03]  /*12150*/  LDC.64 R2, c[0x0][0x440] ;  /* 0x00011000ff027b82 */ /* 0x020e660000000a00 */
        /* <DEDUP_REMOVED lines=19> */
.L_x_11265:
[----:B------:R-:W-:Y:S05]  /*12290*/  BSYNC.RECONVERGENT B0 ;  /* 0x0000000000007941 */ /* 0x000fea0003800200 */
.L_x_11264:
[----:B-----5:R-:W2:Y:S02]  /*122a0*/  LDL.LU R0, [R1+0x14] ;  /* 0x0000140001007983 */ /* 0x020ea40000300800 */
[----:B--2---:R-:W-:-:S13]  /*122b0*/  ISETP.NE.AND P0, PT, R0, RZ, PT ;  /* 0x000000ff0000720c */ /* 0x004fda0003f05270 */
[----:B------:R-:W-:Y:S05]  /*122c0*/  @!P0 EXIT ;  /* 0x000000000000894d */ /* 0x000fea0003800000 */
[----:B-1-3--:R-:W2:Y:S01]  /*122d0*/  LDL.LU R16, [R1+0x28] ;  /* 0x0000280001107983 */ /* 0x00aea20000300800 */
        /* <DEDUP_REMOVED lines=20> */
.L_x_11266:
        /* <DEDUP_REMOVED lines=14> */
.L_x_19391:


//--------------------- .text._ZN10layer_norm22ln_bwd_finalize_kernelINS_22Kernel_traits_finalizeILj5120Ef6__halfS2_S2_fjLb1ELj1024ELj4ENS_18Kernel_traits_baseILj5120EfS2_S2_S2_fjLj1024EEEEELb1ELb1EEEvNS_9BwdParamsE --------------------------
	.section	.text._ZN10layer_norm22ln_bwd_finalize_kernelINS_22Kernel_traits_finalizeILj5120Ef6__halfS2_S2_fjLb1ELj1024ELj4ENS_18Kernel_traits_baseILj5120EfS2_S2_S2_fjLj1024EEEEELb1ELb1EEEvNS_9BwdParamsE,"ax",@progbits
	.align	128
        .global         _ZN10layer_norm22ln_bwd_finalize_kernelINS_22Kernel_traits_finalizeILj5120Ef6__halfS2_S2_fjLb1ELj1024ELj4ENS_18Kernel_traits_baseILj5120EfS2_S2_S2_fjLj1024EEEEELb1ELb1EEEvNS_9BwdParamsE
        .type           _ZN10layer_norm22ln_bwd_finalize_kernelINS_22Kernel_traits_finalizeILj5120Ef6__halfS2_S2_fjLb1ELj1024ELj4ENS_18Kernel_traits_baseILj5120EfS2_S2_S2_fjLj1024EEEEELb1ELb1EEEvNS_9BwdParamsE,@function
        .size           _ZN10layer_norm22ln_bwd_finalize_kernelINS_22Kernel_traits_finalizeILj5120Ef6__halfS2_S2_fjLb1ELj1024ELj4ENS_18Kernel_traits_baseILj5120EfS2_S2_S2_fjLj1024EEEEELb1ELb1EEEvNS_9BwdParamsE,(.L_x_19392 - _ZN10layer_norm22ln_bwd_finalize_kernelINS_22Kernel_traits_finalizeILj5120Ef6__halfS2_S2_fjLb1ELj1024ELj4ENS_18Kernel_traits_baseILj5120EfS2_S2_S2_fjLj1024EEEEELb1ELb1EEEvNS_9BwdParamsE)
        .other          _ZN10layer_norm22ln_bwd_finalize_kernelINS_22Kernel_traits_finalizeILj5120Ef6__halfS2_S2_fjLb1ELj1024ELj4ENS_18Kernel_traits_baseILj5120EfS2_S2_S2_fjLj1024EEEEELb1ELb1EEEvNS_9BwdParamsE,@"STO_CUDA_ENTRY STV_DEFAULT"
_ZN10layer_norm22ln_bwd_finalize_kernelINS_22Kernel_traits_finalizeILj5120Ef6__halfS2_S2_fjLb1ELj1024ELj4ENS_18Kernel_traits_baseILj5120EfS2_S2_S2_fjLj1024EEEEELb1ELb1EEEvNS_9BwdParamsE:
.text._ZN10layer_norm22ln_bwd_finalize_kernelINS_22Kernel_traits_finalizeILj5120Ef6__halfS2_S2_fjLb1ELj1024ELj4ENS_18Kernel_traits_baseILj5120EfS2_S2_S2_fjLj1024EEEEELb1ELb1EEEvNS_9BwdParamsE:
        /* <DEDUP_REMOVED lines=56> */
.L_x_11271:
        /* <DEDUP_REMOVED lines=87> */
.L_x_11270:
[----:B------:R-:W-:Y:S05]  /*08f0*/  BSYNC.RECONVERGENT B1 ;  /* 0x0000000000017941 */ /* 0x000fea0003800200 */
.L_x_11269:
        /* <DEDUP_REMOVED lines=51> */
.L_x_11273:
[----:B------:R-:W-:Y:S05]  /*0c30*/  BSYNC.RECONVERGENT B1 ;  /* 0x0000000000017941 */ /* 0x000fea0003800200 */
.L_x_11272:
        /* <DEDUP_REMOVED lines=30> */
.L_x_11275:
[----:B------:R-:W-:Y:S05]  /*0e20*/  BSYNC.RECONVERGENT B1 ;  /* 0x0000000000017941 */ /* 0x000fea0003800200 */
.L_x_11274:
        /* <DEDUP_REMOVED lines=15> */
.L_x_11268:
[----:B------:R-:W-:Y:S05]  /*0f20*/  BSYNC.RECONVERGENT B0 ;  /* 0x0000000000007941 */ /* 0x000fea0003800200 */
.L_x_11267:
        /* <DEDUP_REMOVED lines=72> */
.L_x_11276:
        /* <DEDUP_REMOVED lines=13> */
.L_x_19392:


//--------------------- .text._ZN10layer_norm13ln_bwd_kernelINS_13Kernel_traitsIf6__halfS2_S2_fjLj5120ELj1ELj1ELj4ELj16ENS_18Kernel_traits_baseILj5120EfS2_S2_S2_fjLj128EEEEELb1ELb1ELb1ELb1EEEvNS_9BwdParamsE --------------------------
	.section	.text._ZN10layer_norm13ln_bwd_kernelINS_13Kernel_traitsIf6__halfS2_S2_fjLj5120ELj1ELj1ELj4ELj16ENS_18Kernel_traits_baseILj5120EfS2_S2_S2_fjLj128EEEEELb1ELb1ELb1ELb1EEEvNS_9BwdParamsE,"ax",@progbits
	.align	128
        .global         _ZN10layer_norm13ln_bwd_kernelINS_13Kernel_traitsIf6__halfS2_S2_fjLj5120ELj1ELj1ELj4ELj16ENS_18Kernel_traits_baseILj5120EfS2_S2_S2_fjLj128EEEEELb1ELb1ELb1ELb1EEEvNS_9BwdParamsE
        .type           _ZN10layer_norm13ln_bwd_kernelINS_13Kernel_traitsIf6__halfS2_S2_fjLj5120ELj1ELj1ELj4ELj16ENS_18Kernel_traits_baseILj5120EfS2_S2_S2_fjLj128EEEEELb1ELb1ELb1ELb1EEEvNS_9BwdParamsE,@function
        .size           _ZN10layer_norm13ln_bwd_kernelINS_13Kernel_traitsIf6__halfS2_S2_fjLj5120ELj1ELj1ELj4ELj16ENS_18Kernel_traits_baseILj5120EfS2_S2_S2_fjLj128EEEEELb1ELb1ELb1ELb1EEEvNS_9BwdParamsE,(.L_x_19393 - _ZN10layer_norm13ln_bwd_kernelINS_13Kernel_traitsIf6__halfS2_S2_fjLj5120ELj1ELj1ELj4ELj16ENS_18Kernel_traits_baseILj5120EfS2_S2_S2_fjLj128EEEEELb1ELb1ELb1ELb1EEEvNS_9BwdParamsE)
        .other          _ZN10layer_norm13ln_bwd_kernelINS_13Kernel_traitsIf6__halfS2_S2_fjLj5120ELj1ELj1ELj4ELj16ENS_18Kernel_traits_baseILj5120EfS2_S2_S2_fjLj128EEEEELb1ELb1ELb1ELb1EEEvNS_9BwdParamsE,@"STO_CUDA_ENTRY STV_DEFAULT"
_ZN10layer_norm13ln_bwd_kernelINS_13Kernel_traitsIf6__halfS2_S2_fjLj5120ELj1ELj1ELj4ELj16ENS_18Kernel_traits_baseILj5120EfS2_S2_S2_fjLj128EEEEELb1ELb1ELb1ELb1EEEvNS_9BwdParamsE:
.text._ZN10layer_norm13ln_bwd_kernelINS_13Kernel_traitsIf6__halfS2_S2_fjLj5120ELj1ELj1ELj4ELj16ENS_18Kernel_traits_baseILj5120EfS2_S2_S2_fjLj128EEEEELb1ELb1ELb1ELb1EEEvNS_9BwdParamsE:
        /* <DEDUP_REMOVED lines=141> */
.L_x_11526:
        /* <DEDUP_REMOVED lines=18> */
[----:B------:R-:W1:Y:S01]  /*09f0*/  LDC.64 R4, c[0x0][0x3a8] ;  /* 0x0000ea00ff047b82 */ /* 0x000e620000000a00 */
[----:B------:R-:W-:Y:S02]  /*0a00*/  UIMAD UR9, UR8, UR21, URZ ;  /* 0x00000015080972a4 */ /* 0x000fe4000f8e02ff */
[----:B------:R-:W-:Y:S01]  /*0a10*/  UIADD3 UR11, UPT, UPT, UR31, -0x1, URZ ;  /* 0xffffffff1f0b7890 */ /* 0x000fe2000fffe0ff */
[----:B------:R3:W-:Y:S01]  /*0a20*/  STL [R1+0x150], R32 ;  /* 0x0001502001007387 */ /* 0x0007e20000100800 */
[----:B------:R-:W-:Y:S02]  /*0a30*/  USHF.R.S32.HI UR10, URZ, 0x1f, UR9 ;  /* 0x0000001fff0a7899 */ /* 0x000fe40008011409 */
[----:B------:R-:W-:Y:S01]  /*0a40*/  UIMAD UR11, UR11, UR21, URZ ;  /* 0x000000150b0b72a4 */ /* 0x000fe2000f8e02ff */
[----:B------:R-:W4:Y:S01]  /*0a50*/  LDC.64 R2, c[0x0][0x428] ;  /* 0x00010a00ff027b82 */ /* 0x000f220000000a00 */
[----:B------:R-:W-:-:S02]  /*0a60*/  ULEA.HI UR10, UR10, UR9, URZ, 0x3 ;  /* 0x000000090a0a7291 */ /* 0x000fc4000f8f18ff */
[----:B------:R-:W-:Y:S01]  /*0a70*/  USHF.R.S32.HI UR9, URZ, 0x1f, UR11 ;  /* 0x0000001fff097899 */ /* 0x000fe2000801140b */
[----:B------:R-:W-:Y:S01]  /*0a80*/  ISETP.NE.U32.AND P0, PT, RZ, UR4, PT ;  /* 0x00000004ff007c0c */ /* 0x000fe2000bf05070 */
[----:B------:R-:W-:Y:S01]  /*0a90*/  UISETP.GE.AND UP2, UPT, UR20, 0x1, UPT ;  /* 0x000000011400788c */ /* 0x000fe2000bf46270 */
[----:B------:R-:W-:Y:S01]  /*0aa0*/  MOV R192, RZ ;  /* 0x000000ff00c07202 */ /* 0x000fe20000000f00 */
[----:B---3--:R-:W3:Y:S01]  /*0ab0*/  LDL R32, [R1+0x11c] ;  /* 0x00011c0001207983 */ /* 0x008ee20000100800 */
[----:B------:R-:W-:Y:S01]  /*0ac0*/  MOV R7, UR10 ;  /* 0x0000000a00077c02 */ /* 0x000fe20008000f00 */
[----:B------:R-:W-:Y:S01]  /*0ad0*/  ULEA.HI UR9, UR9, UR11, URZ, 0x3 ;  /* 0x0000000b09097291 */ /* 0x000fe2000f8f18ff */
[----:B------:R-:W-:Y:S01]  /*0ae0*/  ISETP.NE.AND.EX P0, PT, RZ, UR5, PT, P0 ;  /* 0x00000005ff007c0c */ /* 0x000fe2000bf05300 */
[----:B------:R-:W-:Y:S01]  /*0af0*/  STL [R1+0x14c], R31 ;  /* 0x00014c1f01007387 */ /* 0x000fe20000100800 */
[----:B0-----:R-:W-:Y:S01]  /*0b00*/  LEA.HI.SX32 R204, R7, R206, 0x1d ;  /* 0x000000ce07cc7211 */ /* 0x001fe200078feaff */
[----:B------:R-:W-:-:S02]  /*0b10*/  UIMAD.WIDE UR10, UR8, 0x4, UR12 ;  /* 0x00000004080a78a5 */ /* 0x000fc4000f8e020c */
[----:B------:R-:W-:-:S08]  /*0b20*/  MOV R7, UR9 ;  /* 0x0000000900077c02 */ /* 0x000fd00008000f00 */
[----:B------:R-:W0:Y:S01]  /*0b30*/  @P0 LDC.64 R190, c[0x0][0x438] ;  /* 0x00010e00ffbe0b82 */ /* 0x000e220000000a00 */
[C---:B------:R-:W-:Y:S01]  /*0b40*/  IADD3 R193, PT, PT, R204.reuse, 0x80, RZ ;  /* 0x00000080ccc17810 */ /* 0x040fe20007ffe0ff */
[C-C-:B-1----:R-:W-:Y:S01]  /*0b50*/  IMAD.WIDE.U32 R228, R204.reuse, 0x10, R4.reuse ;  /* 0x00000010cce47825 */ /* 0x142fe200078e0004 */
[----:B--2---:R-:W-:Y:S01]  /*0b60*/  LEA.HI.SX32 R22, R7, R206, 0x1d ;  /* 0x000000ce07167211 */ /* 0x004fe200078feaff */
[----:B------:R1:W-:Y:S01]  /*0b70*/  STL [R1+0x148], R30 ;  /* 0x0001481e01007387 */ /* 0x0003e20000100800 */
[C---:B------:R-:W-:Y:S01]  /*0b80*/  IADD3 R189, PT, PT, R204.reuse, 0x100, RZ ;  /* 0x00000100ccbd7810 */ /* 0x040fe20007ffe0ff */
[----:B------:R-:W-:Y:S02]  /*0b90*/  IMAD.WIDE.U32 R6, R193, 0x10, R4 ;  /* 0x00000010c1067825 */ /* 0x000fe400078e0004 */
[----:B------:R-:W2:Y:S01]  /*0ba0*/  LDG.E.128 R228, desc[UR22][R228.64] ;  /* 0x00000016e4e47981 */ /* 0x000ea2000c1e1d00 */
[C---:B------:R-:W-:Y:S01]  /*0bb0*/  IADD3 R188, PT, PT, R204.reuse, 0x180, RZ ;  /* 0x00000180ccbc7810 */ /* 0x040fe20007ffe0ff */
[----:B------:R-:W0:Y:S02]  /*0bc0*/  @P0 LDC.64 R202, c[0x0][0x438] ;  /* 0x00010e00ffca0b82 */ /* 0x000e240000000a00 */
[----:B------:R1:W3:Y:S01]  /*0bd0*/  LDG.E.128 R12, desc[UR22][R6.64] ;  /* 0x00000016060c7981 */ /* 0x0002e2000c1e1d00 */
[----:B------:R-:W-:Y:S01]  /*0be0*/  IADD3 R0, PT, PT, R204, 0x200, RZ ;  /* 0x00000200cc007810 */ /* 0x000fe20007ffe0ff */
[C---:B----4-:R-:W-:Y:S01]  /*0bf0*/  IMAD.WIDE.U32 R16, R22.reuse, 0x10, R2 ;  /* 0x0000001016107825 */ /* 0x050fe200078e0002 */
[----:B------:R-:W-:Y:S01]  /*0c00*/  IADD3 R20, PT, PT, R22, 0x180, RZ ;  /* 0x0000018016147810 */ /* 0x000fe20007ffe0ff */
[----:B------:R-:W-:Y:S01]  /*0c10*/  @UP2 UIADD3 UR9, UPT, UPT, UR20, -0x1, URZ ;  /* 0xffffffff14092890 */ /* 0x000fe2000fffe0ff */
[----:B------:R-:W-:Y:S01]  /*0c20*/  PLOP3.LUT P1, PT, PT, PT, UP2, 0x80, 0x8 ;  /* 0x000000000008781c */ /* 0x000fe20003f2f028 */
[----:B------:R-:W4:Y:S01]  /*0c30*/  @P0 LDC.64 R200, c[0x0][0x438] ;  /* 0x00010e00ffc80b82 */ /* 0x000f220000000a00 */
[----:B-1----:R-:W3:Y:S01]  /*0c40*/  LDL.LU R30, [R1+0xc] ;  /* 0x00000c00011e7983 */ /* 0x002ee20000300800 */
[----:B------:R-:W-:-:S03]  /*0c50*/  IMAD.WIDE.U32 R6, R189, 0x10, R4 ;  /* 0x00000010bd067825 */ /* 0x000fc600078e0004 */
[----:B------:R-:W3:Y:S03]  /*0c60*/  LDG.E.128 R16, desc[UR22][R16.64] ;  /* 0x0000001610107981 */ /* 0x000ee6000c1e1d00 */
[----:B------:R-:W1:Y:S01]  /*0c70*/  @P0 LDC.64 R194, c[0x0][0x438] ;  /* 0x00010e00ffc20b82 */ /* 0x000e620000000a00 */
[----:B------:R0:W3:Y:S01]  /*0c80*/  LDG.E.128 R212, desc[UR22][R6.64] ;  /* 0x0000001606d47981 */ /* 0x0000e2000c1e1d00 */
[----:B------:R-:W-:Y:S01]  /*0c90*/  IMAD.WIDE.U32 R20, R20, 0x10, R2 ;  /* 0x0000001014147825 */ /* 0x000fe200078e0002 */
[----:B------:R-:W-:Y:S02]  /*0ca0*/  @UP2 UIMAD UR9, UR9, UR21, URZ ;  /* 0x00000015090922a4 */ /* 0x000fe4000f8e02ff */
[----:B------:R-:W-:Y:S04]  /*0cb0*/  STL [R1+0x144], R29 ;  /* 0x0001441d01007387 */ /* 0x000fe80000100800 */
[----:B------:R-:W3:Y:S01]  /*0cc0*/  LDG.E.128 R180, desc[UR22][R20.64] ;  /* 0x0000001614b47981 */ /* 0x000ee2000c1e1d00 */
[----:B0-----:R-:W-:-:S03]  /*0cd0*/  IMAD.WIDE.U32 R6, R188, 0x10, R4 ;  /* 0x00000010bc067825 */ /* 0x001fc600078e0004 */
[----:B------:R-:W-:Y:S01]  /*0ce0*/  STL [R1+0x140], R28 ;  /* 0x0001401c01007387 */ /* 0x000fe20000100800 */
[----:B------:R-:W-:-:S03]  /*0cf0*/  IMAD.WIDE.U32 R4, R0, 0x10, R4 ;  /* 0x0000001000047825 */ /* 0x000fc600078e0004 */
[----:B------:R0:W3:Y:S04]  /*0d00*/  LDG.E.128 R184, desc[UR22][R6.64] ;  /* 0x0000001606b87981 */ /* 0x0000e8000c1e1d00 */
[----:B------:R0:W3:Y:S01]  /*0d10*/  LDG.E.128 R196, desc[UR22][R4.64] ;  /* 0x0000001604c47981 */ /* 0x0000e2000c1e1d00 */
[----:B------:R-:W-:-:S03]  /*0d20*/  @P0 IMAD.WIDE.U32 R190, R204, 0x10, R190 ;  /* 0x00000010ccbe0825 */ /* 0x000fc600078e00be */
[----:B------:R-:W-:Y:S01]  /*0d30*/  STL [R1+0x13c], R27 ;  /* 0x00013c1b01007387 */ /* 0x000fe20000100800 */
[----:B0-----:R-:W-:Y:S02]  /*0d40*/  MOV R6, UR10 ;  /* 0x0000000a00067c02 */ /* 0x001fe40008000f00 */
[----:B------:R-:W-:Y:S01]  /*0d50*/  MOV R7, UR11 ;  /* 0x0000000b00077c02 */ /* 0x000fe20008000f00 */
[----:B------:R-:W-:Y:S01]  /*0d60*/  @P0 IMAD.WIDE.U32 R210, R193, 0x10, R202 ;  /* 0x00000010c1d20825 */ /* 0x000fe200078e00ca */
[----:B------:R-:W-:Y:S01]  /*0d70*/  IADD3 R4, PT, PT, R22, 0x80, RZ ;  /* 0x0000008016047810 */ /* 0x000fe20007ffe0ff */
[----:B------:R-:W5:Y:S04]  /*0d80*/  @P0 LDG.E.128 R148, desc[UR22][R190.64] ;  /* 0x00000016be940981 */ /* 0x000f68000c1e1d00 */
[----:B------:R0:W3:Y:S01]  /*0d90*/  LDG.E R232, desc[UR22][R6.64] ;  /* 0x0000001606e87981 */ /* 0x0000e2000c1e1900 */
[----:B------:R-:W-:Y:S01]  /*0da0*/  IMAD.WIDE.U32 R4, R4, 0x10, R2 ;  /* 0x0000001004047825 */ /* 0x000fe200078e0002 */
[----:B------:R-:W-:-:S02]  /*0db0*/  @UP2 USHF.R.S32.HI UR10, URZ, 0x1f, UR9 ;  /* 0x0000001fff0a2899 */ /* 0x000fc40008011409 */
[----:B------:R-:W5:Y:S04]  /*0dc0*/  @P0 LDG.E.128 R152, desc[UR22][R210.64] ;  /* 0x00000016d2980981 */ /* 0x000f68000c1e1d00 */
[----:B------:R4:W3:Y:S01]  /*0dd0*/  LDG.E.128 R8, desc[UR22][R4.64] ;  /* 0x0000001604087981 */ /* 0x0008e2000c1e1d00 */
[C---:B0-----:R-:W-:Y:S02]  /*0de0*/  IADD3 R6, PT, PT, R22.reuse, 0x100, RZ ;  /* 0x0000010016067810 */ /* 0x041fe40007ffe0ff */
[----:B------:R-:W-:Y:S01]  /*0df0*/  IADD3 R22, PT, PT, R22, 0x200, RZ ;  /* 0x0000020016167810 */ /* 0x000fe20007ffe0ff */
[----:B-1----:R-:W-:Y:S01]  /*0e00*/  @P0 IMAD.WIDE.U32 R208, R0, 0x10, R194 ;  /* 0x0000001000d00825 */ /* 0x002fe200078e00c2 */
[----:B------:R0:W-:Y:S03]  /*0e10*/  STL [R1+0x138], R26 ;  /* 0x0001381a01007387 */ /* 0x0001e60000100800 */
[--C-:B----4-:R-:W-:Y:S01]  /*0e20*/  IMAD.WIDE.U32 R4, R6, 0x10, R2.reuse ;  /* 0x0000001006047825 */ /* 0x110fe200078e0002 */
[----:B------:R-:W-:Y:S01]  /*0e30*/  @UP2 ULEA.HI UR10, UR10, UR9, URZ, 0x3 ;  /* 0x000000090a0a2291 */ /* 0x000fe2000f8f18ff */
[----:B------:R-:W5:Y:S02]  /*0e40*/  @P0 LDG.E.128 R164, desc[UR22][R208.64] ;  /* 0x00000016d0a40981 */ /* 0x000f64000c1e1d00 */
[----:B------:R-:W-:-:S02]  /*0e50*/  IMAD.WIDE.U32 R2, R22, 0x10, R2 ;  /* 0x0000001016027825 */ /* 0x000fc400078e0002 */
[----:B------:R-:W4:Y:S04]  /*0e60*/  LDG.E.128 R4, desc[UR22][R4.64] ;  /* 0x0000001604047981 */ /* 0x000f28000c1e1d00 */
[----:B------:R1:W4:Y:S04]  /*0e70*/  LDG.E.128 R20, desc[UR22][R2.64] ;  /* 0x0000001602147981 */ /* 0x000328000c1e1d00 */
[----:B------:R0:W-:Y:S01]  /*0e80*/  STL [R1+0x134], R25 ;  /* 0x0001341901007387 */ /* 0x0001e20000100800 */
[----:B------:R-:W-:-:S03]  /*0e90*/  MOV R205, UR10 ;  /* 0x0000000a00cd7c02 */ /* 0x000fc60008000f00 */
[----:B------:R4:W-:Y:S01]  /*0ea0*/  STL [R1+0x130], R24 ;  /* 0x0001301801007387 */ /* 0x0009e20000100800 */
[----:B-1----:R-:W1:Y:S01]  /*0eb0*/  @P0 LDC.64 R2, c[0x0][0x438] ;  /* 0x00010e00ff020b82 */ /* 0x002e620000000a00 */
[----:B------:R-:W-:Y:S02]  /*0ec0*/  @P1 LEA.HI.SX32 R192, R205, R206, 0x1d ;  /* 0x000000cecdc01211 */ /* 0x000fe400078feaff */
[----:B------:R-:W4:Y:S01]  /*0ed0*/  LDL R241, [R1+0x120] ;  /* 0x0001200001f17983 */ /* 0x000f220000100800 */
[----:B------:R-:W-:Y:S01]  /*0ee0*/  ISETP.NE.AND P1, PT, RZ, UR28, PT ;  /* 0x0000001cff007c0c */ /* 0x000fe2000bf25270 */
[----:B-1----:R-:W-:-:S04]  /*0ef0*/  @P0 IMAD.WIDE.U32 R2, R189, 0x10, R2 ;  /* 0x00000010bd020825 */ /* 0x002fc800078e0002 */
[----:B------:R-:W-:Y:S01]  /*0f00*/  @P0 IMAD.WIDE.U32 R188, R188, 0x10, R200 ;  /* 0x00000010bcbc0825 */ /* 0x000fe200078e00c8 */
[----:B------:R1:W5:Y:S04]  /*0f10*/  @P0 LDG.E.128 R156, desc[UR22][R2.64] ;  /* 0x00000016029c0981 */ /* 0x000368000c1e1d00 */
[----:B------:R0:W5:Y:S01]  /*0f20*/  @P0 LDG.E.128 R160, desc[UR22][R188.64] ;  /* 0x00000016bca00981 */ /* 0x000162000c1e1d00 */
[--C-:B--2---:R-:W-:Y:S02]  /*0f30*/  HADD2.F32 R225, -RZ, R230.reuse.H0_H0 ;  /* 0x200000e6ffe17230 */ /* 0x104fe40000004100 */
[----:B------:R-:W-:Y:S02]  /*0f40*/  HADD2.F32 R224, -RZ, R230.H1_H1 ;  /* 0x300000e6ffe07230 */ /* 0x000fe40000004100 */
[----:B------:R-:W-:-:S02]  /*0f50*/  HADD2.F32 R223, -RZ, R231.H0_H0 ;  /* 0x200000e7ffdf7230 */ /* 0x000fc40000004100 */
[----:B------:R-:W-:Y:S02]  /*0f60*/  HADD2.F32 R222, -RZ, R231.H1_H1 ;  /* 0x300000e7ffde7230 */ /* 0x000fe40000004100 */
[----:B------:R-:W2:Y:S01]  /*0f70*/  LDC.64 R230, c[0x0][0x3b0] ;  /* 0x0000ec00ffe67b82 */ /* 0x000ea20000000a00 */
[--C-:B---3--:R-:W-:Y:S02]  /*0f80*/  HADD2.F32 R221, -RZ, R12.reuse.H0_H0 ;  /* 0x2000000cffdd7230 */ /* 0x108fe40000004100 */
[----:B------:R-:W-:Y:S01]  /*0f90*/  HADD2.F32 R220, -RZ, R12.H1_H1 ;  /* 0x3000000cffdc7230 */ /* 0x000fe20000004100 */
[C---:B------:R-:W-:Y:S01]  /*0fa0*/  IADD3 R12, PT, PT, R192.reuse, 0x180, RZ ;  /* 0x00000180c00c7810 */ /* 0x040fe20007ffe0ff */
[--C-:B------:R-:W-:Y:S02]  /*0fb0*/  HADD2.F32 R219, -RZ, R13.reuse.H0_H0 ;  /* 0x2000000dffdb7230 */ /* 0x100fe40000004100 */
[----:B------:R-:W-:Y:S01]  /*0fc0*/  HADD2.F32 R218, -RZ, R13.H1_H1 ;  /* 0x3000000dffda7230 */ /* 0x000fe20000004100 */
[----:B------:R-:W-:Y:S01]  /*0fd0*/  IADD3 R13, PT, PT, R192, 0x100, RZ ;  /* 0x00000100c00d7810 */ /* 0x000fe20007ffe0ff */
[----:B------:R-:W-:-:S02]  /*0fe0*/  HADD2.F32 R207, -RZ, R15.H0_H0 ;  /* 0x2000000fffcf7230 */ /* 0x000fc40000004100 */
[----:B------:R-:W-:Y:S01]  /*0ff0*/  HADD2.F32 R206, -RZ, R15.H1_H1 ;  /* 0x3000000fffce7230 */ /* 0x000fe20000004100 */
[C---:B------:R-:W-:Y:S01]  /*1000*/  IADD3 R15, PT, PT, R192.reuse, 0x80, RZ ;  /* 0x00000080c00f7810 */ /* 0x040fe20007ffe0ff */
[--C-:B------:R-:W-:Y:S02]  /*1010*/  HADD2.F32 R217, -RZ, R14.reuse.H0_H0 ;  /* 0x2000000effd97230 */ /* 0x100fe40000004100 */
[----:B------:R-:W-:Y:S01]  /*1020*/  HADD2.F32 R216, -RZ, R14.H1_H1 ;  /* 0x3000000effd87230 */ /* 0x000fe20000004100 */
[----:B------:R-:W-:Y:S01]  /*1030*/  IADD3 R14, PT, PT, R192, 0x200, RZ ;  /* 0x00000200c00e7810 */ /* 0x000fe20007ffe0ff */
        /* <DEDUP_REMOVED lines=12> */
[----:B--2---:R-:W-:Y:S01]  /*1100*/  IMAD.WIDE.U32 R202, R192, 0x8, R230 ;  /* 0x00000008c0ca7825 */ /* 0x004fe200078e00e6 */
[----:B-1----:R-:W-:-:S03]  /*1110*/  FSEL R2, R232, RZ, !P1 ;  /* 0x000000ffe8027208 */ /* 0x002fc60004800000 */
[--C-:B------:R-:W-:Y:S01]  /*1120*/  HADD2.F32 R205, -RZ, R212.reuse.H0_H0 ;  /* 0x200000d4ffcd7230 */ /* 0x100fe20000004100 */
[----:B------:R-:W5:Y:S01]  /*1130*/  LDG.E.64 R208, desc[UR22][R202.64] ;  /* 0x00000016cad07981 */ /* 0x000f62000c1e1b00 */
[----:B------:R-:W-:Y:S02]  /*1140*/  HADD2.F32 R204, -RZ, R212.H1_H1 ;  /* 0x300000d4ffcc7230 */ /* 0x000fe40000004100 */
[--C-:B------:R-:W-:Y:S02]  /*1150*/  HADD2.F32 R201, -RZ, R213.reuse.H0_H0 ;  /* 0x200000d5ffc97230 */ /* 0x100fe40000004100 */
[----:B------:R-:W-:Y:S02]  /*1160*/  HADD2.F32 R200, -RZ, R213.H1_H1 ;  /* 0x300000d5ffc87230 */ /* 0x000fe40000004100 */
[--C-:B------:R-:W-:Y:S02]  /*1170*/  HADD2.F32 R195, -RZ, R214.reuse.H0_H0 ;  /* 0x200000d6ffc37230 */ /* 0x100fe40000004100 */
[----:B------:R-:W-:-:S02]  /*1180*/  HADD2.F32 R194, -RZ, R214.H1_H1 ;  /* 0x300000d6ffc27230 */ /* 0x000fc40000004100 */
[----:B------:R-:W-:-:S04]  /*1190*/  IMAD.WIDE.U32 R192, R15, 0x8, R230 ;  /* 0x000000080fc07825 */ /* 0x000fc800078e00e6 */
[----:B------:R-:W-:-:S04]  /*11a0*/  IMAD.WIDE.U32 R18, R13, 0x8, R230 ;  /* 0x000000080d127825 */ /* 0x000fc800078e00e6 */
[----:B------:R-:W-:-:S04]  /*11b0*/  IMAD.WIDE.U32 R16, R12, 0x8, R230 ;  /* 0x000000080c107825 */ /* 0x000fc800078e00e6 */
[----:B------:R-:W-:Y:S01]  /*11c0*/  FADD.FTZ R232, -R2, R228 ;  /* 0x000000e402e87221 */ /* 0x000fe20000010100 */
[----:B------:R-:W-:Y:S02]  /*11d0*/  HADD2.F32 R233, -RZ, R215.H0_H0 ;  /* 0x200000d7ffe97230 */ /* 0x000fe40000004100 */
[----:B------:R-:W-:Y:S02]  /*11e0*/  HADD2.F32 R211, -RZ, R185.H1_H1 ;  /* 0x300000b9ffd37230 */ /* 0x000fe40000004100 */
[--C-:B------:R-:W-:Y:S02]  /*11f0*/  HADD2.F32 R210, -RZ, R186.reuse.H0_H0 ;  /* 0x200000baffd27230 */ /* 0x100fe40000004100 */
[----:B------:R-:W-:Y:S02]  /*1200*/  HADD2.F32 R191, -RZ, R186.H1_H1 ;  /* 0x300000baffbf7230 */ /* 0x000fe40000004100 */
[--C-:B------:R-:W-:Y:S02]  /*1210*/  HADD2.F32 R190, -RZ, R196.reuse.H0_H0 ;  /* 0x200000c4ffbe7230 */ /* 0x100fe40000004100 */
[----:B0-----:R-:W-:-:S02]  /*1220*/  HADD2.F32 R189, -RZ, R196.H1_H1 ;  /* 0x300000c4ffbd7230 */ /* 0x001fc40000004100 */
[----:B------:R-:W-:Y:S02]  /*1230*/  HADD2.F32 R188, -RZ, R197.H0_H0 ;  /* 0x200000c5ffbc7230 */ /* 0x000fe40000004100 */
[----:B------:R-:W-:Y:S02]  /*1240*/  HADD2.F32 R3, -RZ, R199.H0_H0 ;  /* 0x200000c7ff037230 */ /* 0x000fe40000004100 */
[----:B------:R-:W-:Y:S01]  /*1250*/  FADD.FTZ R229, -R2, R225 ;  /* 0x000000e102e57221 */ /* 0x000fe20000010100 */
[----:B------:R-:W-:-:S04]  /*1260*/  IMAD.WIDE.U32 R14, R14, 0x8, R230 ;  /* 0x000000080e0e7825 */ /* 0x000fc800078e00e6 */
[C---:B------:R-:W-:Y:S01]  /*1270*/  FADD.FTZ R231, -R2.reuse, R227 ;  /* 0x000000e302e77221 */ /* 0x040fe20000010100 */
[----:B------:R-:W-:Y:S01]  /*1280*/  FADD.FTZ R230, -R2, R226 ;  /* 0x000000e202e67221 */ /* 0x000fe20000010100 */
[--C-:B------:R-:W-:Y:S02]  /*1290*/  HADD2.F32 R214, -RZ, R184.reuse.H0_H0 ;  /* 0x200000b8ffd67230 */ /* 0x100fe40000004100 */
[----:B------:R-:W-:Y:S02]  /*12a0*/  HADD2.F32 R213, -RZ, R184.H1_H1 ;  /* 0x300000b8ffd57230 */ /* 0x000fe40000004100 */
[----:B------:R-:W-:Y:S02]  /*12b0*/  HADD2.F32 R212, -RZ, R185.H0_H0 ;  /* 0x200000b9ffd47230 */ /* 0x000fe40000004100 */
[--C-:B------:R-:W-:Y:S02]  /*12c0*/  HADD2.F32 R13, -RZ, R187.reuse.H0_H0 ;  /* 0x200000bbff0d7230 */ /* 0x100fe40000004100 */
[----:B------:R-:W-:-:S02]  /*12d0*/  HADD2.F32 R12, -RZ, R187.H1_H1 ;  /* 0x300000bbff0c7230 */ /* 0x000fc40000004100 */
[C---:B------:R-:W-:Y:S01]  /*12e0*/  FADD.FTZ R227, -R2.reuse, R223 ;  /* 0x000000df02e37221 */ /* 0x040fe20000010100 */
[----:B------:R-:W-:Y:S02]  /*12f0*/  HADD2.F32 R215, -RZ, R215.H1_H1 ;  /* 0x300000d7ffd77230 */ /* 0x000fe40000004100 */
[----:B------:R-:W-:Y:S01]  /*1300*/  FADD.FTZ R226, -R2, R222 ;  /* 0x000000de02e27221 */ /* 0x000fe20000010100 */
[----:B------:R-:W-:Y:S01]  /*1310*/  HADD2.F32 R187, -RZ, R197.H1_H1 ;  /* 0x300000c5ffbb7230 */ /* 0x000fe20000004100 */
[----:B------:R0:W5:Y:S01]  /*1320*/  LDG.E.64 R202, desc[UR22][R16.64] ;  /* 0x0000001610ca7981 */ /* 0x000162000c1e1b00 */
[--C-:B------:R-:W-:Y:S02]  /*1330*/  HADD2.F32 R186, -RZ, R198.reuse.H0_H0 ;  /* 0x200000c6ffba7230 */ /* 0x100fe40000004100 */
[----:B------:R-:W-:Y:S02]  /*1340*/  HADD2.F32 R185, -RZ, R198.H1_H1 ;  /* 0x300000c6ffb97230 */ /* 0x000fe40000004100 */
[----:B------:R-:W-:-:S02]  /*1350*/  HADD2.F32 R184, -RZ, R199.H1_H1 ;  /* 0x300000c7ffb87230 */ /* 0x000fc40000004100 */
        /* <DEDUP_REMOVED lines=12> */
[C---:B------:R-:W-:Y:S01]  /*1420*/  FADD.FTZ R0, -R2.reuse, R0 ;  /* 0x0000000002007221 */ /* 0x040fe20000010100 */
[C---:B------:R-:W-:Y:S01]  /*1430*/  FADD.FTZ R221, -R2.reuse, R217 ;  /* 0x000000d902dd7221 */ /* 0x040fe20000010100 */
[C---:B------:R-:W-:Y:S01]  /*1440*/  FADD.FTZ R220, -R2.reuse, R216 ;  /* 0x000000d802dc7221 */ /* 0x040fe20000010100 */
[----:B------:R2:W5:Y:S01]  /*1450*/  LDG.E.64 R204, desc[UR22][R18.64] ;  /* 0x0000001612cc7981 */ /* 0x000562000c1e1b00 */
[C---:B------:R-:W-:Y:S01]  /*1460*/  FADD.FTZ R195, -R2.reuse, R195 ;  /* 0x000000c302c37221 */ /* 0x040fe20000010100 */
[C---:B------:R-:W-:Y:S01]  /*1470*/  FADD.FTZ R194, -R2.reuse, R194 ;  /* 0x000000c202c27221 */ /* 0x040fe20000010100 */
[C---:B0-----:R-:W-:Y:S01]  /*1480*/  FADD.FTZ R17, -R2.reuse, R212 ;  /* 0x000000d402117221 */ /* 0x041fe20000010100 */
[----:B------:R0:W5:Y:S01]  /*1490*/  LDG.E.64 R200, desc[UR22][R14.64] ;  /* 0x000000160ec87981 */ /* 0x000162000c1e1b00 */
[C---:B------:R-:W-:Y:S01]  /*14a0*/  FADD.FTZ R16, -R2.reuse, R211 ;  /* 0x000000d302107221 */ /* 0x040fe20000010100 */
[C---:B-1----:R-:W-:Y:S01]  /*14b0*/  FADD.FTZ R193, -R2.reuse, R233 ;  /* 0x000000e902c17221 */ /* 0x042fe20000010100 */
[C---:B------:R-:W-:Y:S01]  /*14c0*/  FADD.FTZ R192, -R2.reuse, R215 ;  /* 0x000000d702c07221 */ /* 0x040fe20000010100 */
[C---:B------:R-:W-:Y:S01]  /*14d0*/  FADD.FTZ R13, -R2.reuse, R13 ;  /* 0x0000000d020d7221 */ /* 0x040fe20000010100 */
[C---:B------:R-:W-:Y:S01]  /*14e0*/  FADD.FTZ R12, -R2.reuse, R12 ;  /* 0x0000000c020c7221 */ /* 0x040fe20000010100 */
[C---:B--2---:R-:W-:Y:S01]  /*14f0*/  FADD.FTZ R19, -R2.reuse, R214 ;  /* 0x000000d602137221 */ /* 0x044fe20000010100 */
[C---:B------:R-:W-:Y:S01]  /*1500*/  FADD.FTZ R18, -R2.reuse, R213 ;  /* 0x000000d502127221 */ /* 0x040fe20000010100 */
[C---:B------:R-:W-:Y:S01]  /*1510*/  FADD.FTZ R250, -R2.reuse, R190 ;  /* 0x000000be02fa7221 */ /* 0x040fe20000010100 */
[C---:B------:R-:W-:Y:S01]  /*1520*/  FADD.FTZ R251, -R2.reuse, R189 ;  /* 0x000000bd02fb7221 */ /* 0x040fe20000010100 */
[C---:B0-----:R-:W-:Y:S01]  /*1530*/  FADD.FTZ R15, -R2.reuse, R210 ;  /* 0x000000d2020f7221 */ /* 0x041fe20000010100 */
[C---:B------:R-:W-:Y:S01]  /*1540*/  FADD.FTZ R14, -R2.reuse, R191 ;  /* 0x000000bf020e7221 */ /* 0x040fe20000010100 */
[C---:B------:R-:W-:Y:S01]  /*1550*/  FADD.FTZ R252, -R2.reuse, R188 ;  /* 0x000000bc02fc7221 */ /* 0x040fe20000010100 */
[C---:B------:R-:W-:Y:S01]  /*1560*/  FADD.FTZ R26, -R2.reuse, R187 ;  /* 0x000000bb021a7221 */ /* 0x040fe20000010100 */
[C---:B------:R-:W-:Y:S01]  /*1570*/  FADD.FTZ R29, -R2.reuse, R186 ;  /* 0x000000ba021d7221 */ /* 0x040fe20000010100 */
[C---:B------:R-:W-:Y:S01]  /*1580*/  FADD.FTZ R28, -R2.reuse, R185 ;  /* 0x000000b9021c7221 */ /* 0x040fe20000010100 */
[C---:B------:R-:W-:Y:S01]  /*1590*/  FADD.FTZ R27, -R2.reuse, R3 ;  /* 0x00000003021b7221 */ /* 0x040fe20000010100 */
[----:B------:R-:W-:Y:S01]  /*15a0*/  FADD.FTZ R25, -R2, R184 ;  /* 0x000000b802197221 */ /* 0x000fe20000010100 */
[--C-:B------:R-:W-:Y:S01]  /*15b0*/  HADD2.F32 R216, -RZ, R8.reuse.H0_H0 ;  /* 0x20000008ffd87230 */ /* 0x100fe20000004100 */
[----:B------:R-:W2:Y:S01]  /*15c0*/  LDL R233, [R1+0x118] ;  /* 0x0001180001e97983 */ /* 0x000ea20000100800 */
[----:B------:R-:W-:-:S02]  /*15d0*/  HADD2.F32 R217, -RZ, R8.H1_H1 ;  /* 0x30000008ffd97230 */ /* 0x000fc40000004100 */
[--C-:B------:R-:W-:Y:S02]  /*15e0*/  HADD2.F32 R214, -RZ, R9.reuse.H0_H0 ;  /* 0x20000009ffd67230 */ /* 0x100fe40000004100 */
[----:B------:R-:W-:Y:S02]  /*15f0*/  HADD2.F32 R215, -RZ, R9.H1_H1 ;  /* 0x30000009ffd77230 */ /* 0x000fe40000004100 */
[--C-:B------:R-:W-:Y:S02]  /*1600*/  HADD2.F32 R212, -RZ, R10.reuse.H0_H0 ;  /* 0x2000000affd47230 */ /* 0x100fe40000004100 */
[----:B------:R-:W-:Y:S02]  /*1610*/  HADD2.F32 R213, -RZ, R10.H1_H1 ;  /* 0x3000000affd57230 */ /* 0x000fe40000004100 */
[--C-:B------:R-:W-:Y:S02]  /*1620*/  HADD2.F32 R210, -RZ, R11.reuse.H0_H0 ;  /* 0x2000000bffd27230 */ /* 0x100fe40000004100 */
[----:B------:R-:W-:-:S02]  /*1630*/  HADD2.F32 R211, -RZ, R11.H1_H1 ;  /* 0x3000000bffd37230 */ /* 0x000fc40000004100 */
[--C-:B----4-:R-:W-:Y:S02]  /*1640*/  HADD2.F32 R3, -RZ, R20.reuse.H0_H0 ;  /* 0x20000014ff037230 */ /* 0x110fe40000004100 */
[----:B------:R-:W-:Y:S01]  /*1650*/  HADD2.F32 R2, -RZ, R20.H1_H1 ;  /* 0x30000014ff027230 */ /* 0x000fe20000004100 */
[----:B------:R-:W-:Y:S01]  /*1660*/  MOV R20, R240 ;  /* 0x000000f000147202 */ /* 0x000fe20000000f00 */
[--C-:B------:R-:W-:Y:S01]  /*1670*/  HADD2.F32 R190, -RZ, R4.reuse.H0_H0 ;  /* 0x20000004ffbe7230 */ /* 0x100fe20000004100 */
[----:B------:R-:W3:Y:S01]  /*1680*/  LDL R240, [R1+0x124] ;  /* 0x0001240001f07983 */ /* 0x000ee20000100800 */
        /* <DEDUP_REMOVED lines=17> */
[----:B------:R-:W4:Y:S01]  /*17a0*/  LDL.LU R21, [R1+0x8] ;  /* 0x0000080001157983 */ /* 0x000f220000300800 */
[--C-:B------:R-:W-:Y:S02]  /*17b0*/  HADD2.F32 R183, -RZ, R22.reuse.H0_H0 ;  /* 0x20000016ffb77230 */ /* 0x100fe40000004100 */
[----:B------:R-:W-:Y:S02]  /*17c0*/  HADD2.F32 R182, -RZ, R22.H1_H1 ;  /* 0x30000016ffb67230 */ /* 0x000fe40000004100 */
[----:B------:R-:W-:Y:S01]  /*17d0*/  FMUL.FTZ R248, R232, UR30 ;  /* 0x0000001ee8f87c20 */ /* 0x000fe20008410000 */
[----:B------:R-:W4:Y:S01]  /*17e0*/  LDL R22, [R1+0x114] ;  /* 0x0001140001167983 */ /* 0x000f220000100800 */
[----:B------:R-:W-:-:S02]  /*17f0*/  HADD2.F32 R249, -RZ, R23.H0_H0 ;  /* 0x20000017fff97230 */ /* 0x000fc40000004100 */
[----:B------:R-:W-:Y:S02]  /*1800*/  HADD2.F32 R24, -RZ, R23.H1_H1 ;  /* 0x30000017ff187230 */ /* 0x000fe40000004100 */
[----:B------:R-:W-:Y:S01]  /*1810*/  FMUL.FTZ R247, R231, UR30 ;  /* 0x0000001ee7f77c20 */ /* 0x000fe20008410000 */
[----:B------:R-:W4:Y:S04]  /*1820*/  LDL.LU R23, [R1+0x4] ;  /* 0x0000040001177983 */ /* 0x000f280000300800 */
[----:B------:R-:W4:Y:S04]  /*1830*/  LDL R232, [R1+0x110] ;  /* 0x0001100001e87983 */ /* 0x000f280000100800 */
[----:B------:R-:W4:Y:S01]  /*1840*/  LDL.LU R231, [R1] ;  /* 0x0000000001e77983 */ /* 0x000f220000300800 */
[----:B------:R-:W-:Y:S01]  /*1850*/  FMUL.FTZ R246, R230, UR30 ;  /* 0x0000001ee6f67c20 */ /* 0x000fe20008410000 */
[----:B------:R-:W-:Y:S01]  /*1860*/  FMUL.FTZ R245, R229, UR30 ;  /* 0x0000001ee5f57c20 */ /* 0x000fe20008410000 */
[----:B------:R-:W-:Y:S01]  /*1870*/  FADD.FTZ R30, R30, R31 ;  /* 0x0000001f1e1e7221 */ /* 0x000fe20000010000 */
[----:B------:R-:W4:Y:S01]  /*1880*/  LDL R230, [R1+0x12c] ;  /* 0x00012c0001e67983 */ /* 0x000f220000100800 */
[----:B------:R-:W-:Y:S01]  /*1890*/  FMUL.FTZ R242, R226, UR30 ;  /* 0x0000001ee2f27c20 */ /* 0x000fe20008410000 */
[----:B------:R-:W-:-:S02]  /*18a0*/  FADD.FTZ R65, R65, R234 ;  /* 0x000000ea41417221 */ /* 0x000fc40000010000 */
[----:B------:R-:W4:Y:S01]  /*18b0*/  LDL R229, [R1+0x128] ;  /* 0x0001280001e57983 */ /* 0x000f220000100800 */
[----:B------:R-:W-:Y:S01]  /*18c0*/  FFMA.FTZ R105, R248, R234, R105 ;  /* 0x000000eaf8697223 */ /* 0x000fe20000010069 */
[----:B------:R-:W-:Y:S01]  /*18d0*/  FMUL.FTZ R244, R228, UR30 ;  /* 0x0000001ee4f47c20 */ /* 0x000fe20008410000 */
[----:B------:R-:W-:Y:S01]  /*18e0*/  FMUL.FTZ R0, R0, UR30 ;  /* 0x0000001e00007c20 */ /* 0x000fe20008410000 */
[----:B------:R-:W-:Y:S01]  /*18f0*/  FFMA.FTZ R103, R242, R31, R103 ;  /* 0x0000001ff2677223 */ /* 0x000fe20000010067 */
[----:B------:R-:W-:Y:S01]  /*1900*/  FADD.FTZ R64, R64, R235 ;  /* 0x000000eb40407221 */ /* 0x000fe20000010000 */
[----:B------:R-:W-:Y:S01]  /*1910*/  FFMA.FTZ R101, R244, R236, R101 ;  /* 0x000000ecf4657223 */ /* 0x000fe20000010065 */
[-C--:B------:R-:W-:Y:S01]  /*1920*/  FFMA.FTZ R104, R0, R235.reuse, R104 ;  /* 0x000000eb00687223 */ /* 0x080fe20000010068 */
[----:B------:R-:W-:Y:S01]  /*1930*/  FMUL.FTZ R241, R241, R235 ;  /* 0x000000ebf1f17220 */ /* 0x000fe20000410000 */
[----:B--2---:R-:W-:Y:S01]  /*1940*/  FMUL.FTZ R235, R233, R20 ;  /* 0x00000014e9eb7220 */ /* 0x004fe20000410000 */
[----:B------:R-:W-:Y:S01]  /*1950*/  FMUL.FTZ R233, R225, UR30 ;  /* 0x0000001ee1e97c20 */ /* 0x000fe20008410000 */
[----:B---3--:R-:W-:Y:S01]  /*1960*/  FMUL.FTZ R240, R240, R234 ;  /* 0x000000eaf0f07220 */ /* 0x008fe20000410000 */
[----:B------:R-:W-:Y:S01]  /*1970*/  FMUL.FTZ R234, R32, R31 ;  /* 0x0000001f20ea7220 */ /* 0x000fe20000410000 */
[----:B----4-:R-:W-:Y:S01]  /*1980*/  FADD.FTZ R21, R21, R20 ;  /* 0x0000001415157221 */ /* 0x010fe20000010000 */
[----:B------:R-:W-:Y:S01]  /*1990*/  FADD.FTZ R23, R23, R236 ;  /* 0x000000ec17177221 */ /* 0x000fe20000010000 */
[----:B------:R-:W-:-:S05]  /*19a0*/  FADD.FTZ R231, R231, R237 ;  /* 0x000000ede7e77221 */ /* 0x000fca0000010000 */
[----:B------:R-:W-:Y:S04]  /*19b0*/  STL [R1], R231 ;  /* 0x000000e701007387 */ /* 0x000fe80000100800 */
[----:B------:R-:W-:Y:S04]  /*19c0*/  STL [R1+0x4], R23 ;  /* 0x0000041701007387 */ /* 0x000fe80000100800 */
[----:B------:R-:W-:Y:S04]  /*19d0*/  STL [R1+0x8], R21 ;  /* 0x0000081501007387 */ /* 0x000fe80000100800 */
[----:B------:R-:W2:Y:S01]  /*19e0*/  LDL.LU R32, [R1+0x10] ;  /* 0x0000100001207983 */ /* 0x000ea20000300800 */
[----:B------:R-:W-:-:S03]  /*19f0*/  FMUL.FTZ R236, R22, R236 ;  /* 0x000000ec16ec7220 */ /* 0x000fc60000410000 */
[----:B------:R0:W-:Y:S04]  /*1a00*/  STL [R1+0xc], R30 ;  /* 0x00000c1e01007387 */ /* 0x0001e80000100800 */
[----:B------:R-:W3:Y:S04]  /*1a10*/  LDL.LU R31, [R1+0x24] ;  /* 0x00002400011f7983 */ /* 0x000ee80000300800 */
[----:B0-----:R-:W4:Y:S04]  /*1a20*/  LDL R30, [R1+0xf4] ;  /* 0x0000f400011e7983 */ /* 0x001f280000100800 */
[----:B------:R-:W4:Y:S04]  /*1a30*/  LDL.LU R23, [R1+0x28] ;  /* 0x0000280001177983 */ /* 0x000f280000300800 */
[----:B------:R-:W4:Y:S04]  /*1a40*/  LDL R22, [R1+0xf8] ;  /* 0x0000f80001167983 */ /* 0x000f280000100800 */
[----:B------:R-:W4:Y:S04]  /*1a50*/  LDL.LU R21, [R1+0x2c] ;  /* 0x00002c0001157983 */ /* 0x000f280000300800 */
[----:B------:R-:W3:Y:S01]  /*1a60*/  LDL R225, [R1+0x100] ;  /* 0x0001000001e17983 */ /* 0x000ee20000100800 */
[----:B------:R-:W-:Y:S01]  /*1a70*/  FMUL.FTZ R243, R227, UR30 ;  /* 0x0000001ee3f37c20 */ /* 0x000fe20008410000 */
[----:B------:R-:W-:Y:S01]  /*1a80*/  FADD.FTZ R66, R66, R239 ;  /* 0x000000ef42427221 */ /* 0x000fe20000010000 */
[----:B------:R-:W-:Y:S01]  /*1a90*/  FFMA.FTZ R106, R247, R239, R106 ;  /* 0x000000eff76a7223 */ /* 0x000fe2000001006a */
[----:B------:R-:W-:Y:S01]  /*1aa0*/  FADD.FTZ R67, R67, R238 ;  /* 0x000000ee43437221 */ /* 0x000fe20000010000 */
[-C--:B------:R-:W-:Y:S01]  /*1ab0*/  FFMA.FTZ R107, R246, R238.reuse, R107 ;  /* 0x000000eef66b7223 */ /* 0x080fe2000001006b */
[----:B------:R-:W-:Y:S01]  /*1ac0*/  FFMA.FTZ R100, R245, R237, R100 ;  /* 0x000000edf5647223 */ /* 0x000fe20000010064 */
[----:B------:R-:W-:Y:S01]  /*1ad0*/  FMUL.FTZ R239, R229, R239 ;  /* 0x000000efe5ef7220 */ /* 0x000fe20000410000 */
[----:B------:R-:W-:Y:S01]  /*1ae0*/  FMUL.FTZ R238, R230, R238 ;  /* 0x000000eee6ee7220 */ /* 0x000fe20000410000 */
[----:B------:R-:W-:Y:S01]  /*1af0*/  FMUL.FTZ R237, R232, R237 ;  /* 0x000000ede8ed7220 */ /* 0x000fe20000410000 */
[----:B------:R-:W-:Y:S01]  /*1b00*/  FFMA.FTZ R102, R243, R20, R102 ;  /* 0x00000014f3667223 */ /* 0x000fe20000010066 */
[----:B------:R-:W-:Y:S01]  /*1b10*/  FMUL.FTZ R232, R224, UR30 ;  /* 0x0000001ee0e87c20 */ /* 0x000fe20008410000 */
[----:B------:R-:W-:Y:S01]  /*1b20*/  FMUL.FTZ R231, R223, UR30 ;  /* 0x0000001edfe77c20 */ /* 0x000fe20008410000 */
[----:B------:R-:W-:Y:S01]  /*1b30*/  FMUL.FTZ R230, R222, UR30 ;  /* 0x0000001edee67c20 */ /* 0x000fe20008410000 */
[----:B------:R-:W-:Y:S01]  /*1b40*/  FMUL.FTZ R229, R221, UR30 ;  /* 0x0000001edde57c20 */ /* 0x000fe20008410000 */
[----:B------:R-:W4:Y:S01]  /*1b50*/  LDL R20, [R1+0xfc] ;  /* 0x0000fc0001147983 */ /* 0x000f220000100800 */
[----:B------:R-:W-:Y:S01]  /*1b60*/  FMUL.FTZ R228, R220, UR30 ;  /* 0x0000001edce47c20 */ /* 0x000fe20008410000 */
[----:B------:R-:W-:-:S02]  /*1b70*/  FMUL.FTZ R227, R219, UR30 ;  /* 0x0000001edbe37c20 */ /* 0x000fc40008410000 */
[----:B------:R-:W4:Y:S01]  /*1b80*/  LDL R224, [R1+0x104] ;  /* 0x0001040001e07983 */ /* 0x000f220000100800 */
[----:B------:R-:W-:-:S03]  /*1b90*/  FMUL.FTZ R226, R218, UR30 ;  /* 0x0000001edae27c20 */ /* 0x000fc60008410000 */
[----:B------:R-:W4:Y:S04]  /*1ba0*/  LDL R223, [R1+0x108] ;  /* 0x0001080001df7983 */ /* 0x000f280000100800 */
[----:B------:R-:W4:Y:S04]  /*1bb0*/  LDL R222, [R1+0x10c] ;  /* 0x00010c0001de7983 */ /* 0x000f280000100800 */
[----:B------:R-:W4:Y:S04]  /*1bc0*/  LDL R221, [R1+0xf0] ;  /* 0x0000f00001dd7983 */ /* 0x000f280000100800 */
[----:B------:R-:W4:Y:S01]  /*1bd0*/  LDL.LU R220, [R1+0x20] ;  /* 0x0000200001dc7983 */ /* 0x000f220000300800 */
[----:B------:R-:W-:-:S03]  /*1be0*/  FFMA.FTZ R96, R233, R216, R96 ;  /* 0x000000d8e9607223 */ /* 0x000fc60000010060 */
[----:B------:R-:W4:Y:S04]  /*1bf0*/  LDL.LU R219, [R1+0x1c] ;  /* 0x00001c0001db7983 */ /* 0x000f280000300800 */
[----:B------:R-:W4:Y:S01]  /*1c00*/  LDL.LU R218, [R1+0x18] ;  /* 0x0000180001da7983 */ /* 0x000f220000300800 */
[----:B--2---:R-:W-:-:S05]  /*1c10*/  FADD.FTZ R32, R32, R216 ;  /* 0x000000d820207221 */ /* 0x004fca0000010000 */
[----:B------:R0:W-:Y:S04]  /*1c20*/  STL [R1+0x10], R32 ;  /* 0x0000102001007387 */ /* 0x0001e80000100800 */
[----:B0-----:R0:W5:Y:S01]  /*1c30*/  LDL.LU R32, [R1+0x150] ;  /* 0x0001500001207983 */ /* 0x0011620000300800 */
[----:B---3--:R-:W-:-:S03]  /*1c40*/  FMUL.FTZ R225, R225, R216 ;  /* 0x000000d8e1e17220 */ /* 0x008fc60000410000 */
[----:B------:R-:W2:Y:S01]  /*1c50*/  LDL.LU R216, [R1+0x14] ;  /* 0x0000140001d87983 */ /* 0x000ea20000300800 */
[----:B------:R-:W-:Y:S01]  /*1c60*/  FADD.FTZ R31, R31, R213 ;  /* 0x000000d51f1f7221 */ /* 0x000fe20000010000 */
[----:B----4-:R-:W-:Y:S01]  /*1c70*/  FADD.FTZ R23, R23, R210 ;  /* 0x000000d217177221 */ /* 0x010fe20000010000 */
[----:B------:R-:W-:Y:S01]  /*1c80*/  FADD.FTZ R21, R21, R211 ;  /* 0x000000d315157221 */ /* 0x000fe20000010000 */
[-C--:B------:R-:W-:Y:S01]  /*1c90*/  FFMA.FTZ R97, R232, R217.reuse, R97 ;  /* 0x000000d9e8617223 */ /* 0x080fe20000010061 */
[----:B------:R-:W-:Y:S01]  /*1ca0*/  FMUL.FTZ R224, R224, R217 ;  /* 0x000000d9e0e07220 */ /* 0x000fe20000410000 */
[----:B------:R-:W-:Y:S01]  /*1cb0*/  FADD.FTZ R220, R220, R212 ;  /* 0x000000d4dcdc7221 */ /* 0x000fe20000010000 */
[----:B------:R-:W-:Y:S01]  /*1cc0*/  FADD.FTZ R219, R219, R215 ;  /* 0x000000d7dbdb7221 */ /* 0x000fe20000010000 */
[----:B------:R-:W-:Y:S01]  /*1cd0*/  FADD.FTZ R218, R218, R214 ;  /* 0x000000d6dada7221 */ /* 0x000fe20000010000 */
[----:B--2---:R-:W-:-:S05]  /*1ce0*/  FADD.FTZ R216, R216, R217 ;  /* 0x000000d9d8d87221 */ /* 0x004fca0000010000 */
[----:B------:R-:W-:Y:S04]  /*1cf0*/  STL [R1+0x14], R216 ;  /* 0x000014d801007387 */ /* 0x000fe80000100800 */
[----:B------:R-:W-:Y:S04]  /*1d00*/  STL [R1+0x18], R218 ;  /* 0x000018da01007387 */ /* 0x000fe80000100800 */
[----:B------:R1:W-:Y:S04]  /*1d10*/  STL [R1+0x1c], R219 ;  /* 0x00001cdb01007387 */ /* 0x0003e80000100800 */
[----:B------:R-:W-:Y:S04]  /*1d20*/  STL [R1+0x20], R220 ;  /* 0x000020dc01007387 */ /* 0x000fe80000100800 */
[----:B------:R2:W-:Y:S04]  /*1d30*/  STL [R1+0x24], R31 ;  /* 0x0000241f01007387 */ /* 0x0005e80000100800 */
[----:B------:R-:W-:Y:S01]  /*1d40*/  STL [R1+0x28], R23 ;  /* 0x0000281701007387 */ /* 0x000fe20000100800 */
[----:B-1----:R-:W-:Y:S01]  /*1d50*/  FMUL.FTZ R219, R22, R210 ;  /* 0x000000d216db7220 */ /* 0x002fe20000410000 */
[----:B------:R-:W-:-:S02]  /*1d60*/  FMUL.FTZ R218, R20, R211 ;  /* 0x000000d314da7220 */ /* 0x000fc40000410000 */
[----:B--2---:R-:W2:Y:S01]  /*1d70*/  LDL.LU R31, [R1+0x30] ;  /* 0x00003000011f7983 */ /* 0x004ea20000300800 */
[----:B------:R-:W-:-:S03]  /*1d80*/  FMUL.FTZ R220, R30, R213 ;  /* 0x000000d51edc7220 */ /* 0x000fc60000410000 */
[----:B------:R1:W-:Y:S01]  /*1d90*/  STL [R1+0x2c], R21 ;  /* 0x00002c1501007387 */ /* 0x0003e20000100800 */
[----:B------:R-:W-:-:S03]  /*1da0*/  FMUL.FTZ R217, R199, UR30 ;  /* 0x0000001ec7d97c20 */ /* 0x000fc60008410000 */
[----:B-1----:R-:W3:Y:S04]  /*1db0*/  LDL.LU R21, [R1+0x3c] ;  /* 0x00003c0001157983 */ /* 0x002ee80000300800 */
[----:B------:R-:W4:Y:S04]  /*1dc0*/  LDL R20, [R1+0xec] ;  /* 0x0000ec0001147983 */ /* 0x000f280000100800 */
[----:B------:R-:W4:Y:S04]  /*1dd0*/  LDL R22, [R1+0xd4] ;  /* 0x0000d40001167983 */ /* 0x000f280000100800 */
[----:B------:R-:W4:Y:S04]  /*1de0*/  LDL.LU R30, [R1+0x4c] ;  /* 0x00004c00011e7983 */ /* 0x000f280000300800 */
[----:B------:R-:W3:Y:S01]  /*1df0*/  LDL R199, [R1+0xe0] ;  /* 0x0000e00001c77983 */ /* 0x000ee20000100800 */
[-C--:B------:R-:W-:Y:S01]  /*1e00*/  FFMA.FTZ R99, R230, R215.reuse, R99 ;  /* 0x000000d7e6637223 */ /* 0x080fe20000010063 */
[----:B------:R-:W-:Y:S01]  /*1e10*/  FMUL.FTZ R222, R222, R215 ;  /* 0x000000d7dede7220 */ /* 0x000fe20000410000 */
[-C--:B------:R-:W-:Y:S01]  /*1e20*/  FFMA.FTZ R98, R231, R214.reuse, R98 ;  /* 0x000000d6e7627223 */ /* 0x080fe20000010062 */
[----:B------:R-:W-:Y:S01]  /*1e30*/  FMUL.FTZ R223, R223, R214 ;  /* 0x000000d6dfdf7220 */ /* 0x000fe20000410000 */
[----:B------:R-:W-:Y:S01]  /*1e40*/  FMUL.FTZ R216, R198, UR30 ;  /* 0x0000001ec6d87c20 */ /* 0x000fe20008410000 */
[----:B------:R-:W-:Y:S01]  /*1e50*/  FMUL.FTZ R215, R197, UR30 ;  /* 0x0000001ec5d77c20 */ /* 0x000fe20008410000 */
[----:B------:R-:W-:Y:S01]  /*1e60*/  FFMA.FTZ R93, R228, R213, R93 ;  /* 0x000000d5e45d7223 */ /* 0x000fe2000001005d */
[----:B------:R-:W4:Y:S01]  /*1e70*/  LDL R23, [R1+0xdc] ;  /* 0x0000dc0001177983 */ /* 0x000f220000100800 */
[----:B------:R-:W-:Y:S01]  /*1e80*/  FMUL.FTZ R214, R196, UR30 ;  /* 0x0000001ec4d67c20 */ /* 0x000fe20008410000 */
[-C--:B------:R-:W-:Y:S01]  /*1e90*/  FFMA.FTZ R92, R229, R212.reuse, R92 ;  /* 0x000000d4e55c7223 */ /* 0x080fe2000001005c */
[----:B------:R-:W-:Y:S01]  /*1ea0*/  FMUL.FTZ R221, R221, R212 ;  /* 0x000000d4dddd7220 */ /* 0x000fe20000410000 */
[----:B------:R-:W4:Y:S01]  /*1eb0*/  LDL R198, [R1+0xe4] ;  /* 0x0000e40001c67983 */ /* 0x000f220000100800 */
[----:B------:R-:W-:Y:S01]  /*1ec0*/  FMUL.FTZ R213, R195, UR30 ;  /* 0x0000001ec3d57c20 */ /* 0x000fe20008410000 */
[----:B------:R-:W-:-:S02]  /*1ed0*/  FFMA.FTZ R95, R226, R211, R95 ;  /* 0x000000d3e25f7223 */ /* 0x000fc4000001005f */
[----:B------:R-:W4:Y:S01]  /*1ee0*/  LDL R197, [R1+0xe8] ;  /* 0x0000e80001c57983 */ /* 0x000f220000100800 */
[----:B------:R-:W-:Y:S01]  /*1ef0*/  FMUL.FTZ R212, R194, UR30 ;  /* 0x0000001ec2d47c20 */ /* 0x000fe20008410000 */
[----:B------:R-:W-:Y:S02]  /*1f00*/  FFMA.FTZ R94, R227, R210, R94 ;  /* 0x000000d2e35e7223 */ /* 0x000fe4000001005e */
[----:B------:R-:W4:Y:S01]  /*1f10*/  LDL.LU R196, [R1+0x38] ;  /* 0x0000380001c47983 */ /* 0x000f220000300800 */
[----:B------:R-:W-:Y:S01]  /*1f20*/  FMUL.FTZ R211, R193, UR30 ;  /* 0x0000001ec1d37c20 */ /* 0x000fe20008410000 */
[----:B------:R-:W-:Y:S02]  /*1f30*/  FMUL.FTZ R210, R192, UR30 ;  /* 0x0000001ec0d27c20 */ /* 0x000fe40008410000 */
[----:B------:R-:W4:Y:S04]  /*1f40*/  LDL R195, [R1+0xd0] ;  /* 0x0000d00001c37983 */ /* 0x000f280000100800 */
[----:B------:R-:W4:Y:S01]  /*1f50*/  LDL.LU R194, [R1+0x44] ;  /* 0x0000440001c27983 */ /* 0x000f220000300800 */
[----:B------:R-:W-:-:S03]  /*1f60*/  FFMA.FTZ R88, R217, R190, R88 ;  /* 0x000000bed9587223 */ /* 0x000fc60000010058 */
[----:B------:R-:W4:Y:S04]  /*1f70*/  LDL R193, [R1+0xd8] ;  /* 0x0000d80001c17983 */ /* 0x000f280000100800 */
[----:B------:R-:W4:Y:S01]  /*1f80*/  LDL.LU R192, [R1+0x40] ;  /* 0x0000400001c07983 */ /* 0x000f220000300800 */
[----:B--2---:R-:W-:-:S05]  /*1f90*/  FADD.FTZ R31, R31, R190 ;  /* 0x000000be1f1f7221 */ /* 0x004fca0000010000 */
[----:B------:R1:W-:Y:S04]  /*1fa0*/  STL [R1+0x30], R31 ;  /* 0x0000301f01007387 */ /* 0x0003e80000100800 */
[----:B-1----:R0:W5:Y:S01]  /*1fb0*/  LDL.LU R31, [R1+0x14c] ;  /* 0x00014c00011f7983 */ /* 0x0021620000300800 */
[----:B---3--:R-:W-:-:S03]  /*1fc0*/  FMUL.FTZ R199, R199, R190 ;  /* 0x000000bec7c77220 */ /* 0x008fc60000410000 */
[----:B------:R-:W2:Y:S01]  /*1fd0*/  LDL.LU R190, [R1+0x34] ;  /* 0x0000340001be7983 */ /* 0x000ea20000300800 */
[-C--:B------:R-:W-:Y:S01]  /*1fe0*/  FFMA.FTZ R90, R215, R189.reuse, R90 ;  /* 0x000000bdd75a7223 */ /* 0x080fe2000001005a */
[----:B----4-:R-:W-:Y:S01]  /*1ff0*/  FADD.FTZ R196, R196, R189 ;  /* 0x000000bdc4c47221 */ /* 0x010fe20000010000 */
[----:B------:R-:W-:Y:S01]  /*2000*/  FMUL.FTZ R197, R197, R189 ;  /* 0x000000bdc5c57220 */ /* 0x000fe20000410000 */
[----:B--2---:R-:W-:-:S05]  /*2010*/  FADD.FTZ R190, R190, R191 ;  /* 0x000000bfbebe7221 */ /* 0x004fca0000010000 */
[----:B------:R-:W-:Y:S04]  /*2020*/  STL [R1+0x34], R190 ;  /* 0x000034be01007387 */ /* 0x000fe80000100800 */
[----:B------:R-:W-:Y:S04]  /*2030*/  STL [R1+0x38], R196 ;  /* 0x000038c401007387 */ /* 0x000fe80000100800 */
[----:B------:R-:W2:Y:S01]  /*2040*/  LDL.LU R189, [R1+0x48] ;  /* 0x0000480001bd7983 */ /* 0x000ea20000300800 */
[----:B------:R-:W-:Y:S01]  /*2050*/  FADD.FTZ R21, R21, R188 ;  /* 0x000000bc15157221 */ /* 0x000fe20000010000 */
[----:B------:R-:W-:Y:S01]  /*2060*/  FADD.FTZ R192, R192, R187 ;  /* 0x000000bbc0c07221 */ /* 0x000fe20000010000 */
[----:B------:R-:W-:Y:S01]  /*2070*/  FADD.FTZ R194, R194, R186 ;  /* 0x000000bac2c27221 */ /* 0x000fe20000010000 */
[----:B------:R-:W-:-:S02]  /*2080*/  FADD.FTZ R30, R30, R184 ;  /* 0x000000b81e1e7221 */ /* 0x000fc40000010000 */
[----:B------:R-:W-:Y:S04]  /*2090*/  STL [R1+0x3c], R21 ;  /* 0x00003c1501007387 */ /* 0x000fe80000100800 */
[----:B------:R1:W-:Y:S04]  /*20a0*/  STL [R1+0x40], R192 ;  /* 0x000040c001007387 */ /* 0x0003e80000100800 */
[----:B------:R-:W-:Y:S01]  /*20b0*/  STL [R1+0x44], R194 ;  /* 0x000044c201007387 */ /* 0x000fe20000100800 */
[----:B-1----:R-:W-:Y:S01]  /*20c0*/  FMUL.FTZ R192, R23, R184 ;  /* 0x000000b817c07220 */ /* 0x002fe20000410000 */
[----:B------:R-:W-:Y:S01]  /*20d0*/  FMUL.FTZ R196, R20, R188 ;  /* 0x000000bc14c47220 */ /* 0x000fe20000410000 */
[----:B------:R-:W-:Y:S01]  /*20e0*/  FFMA.FTZ R20, R0, R241, RZ ;  /* 0x000000f100147223 */ /* 0x000fe200000100ff */
[----:B------:R-:W-:-:S03]  /*20f0*/  FADD.FTZ R21, RZ, R241 ;  /* 0x000000f1ff157221 */ /* 0x000fc60000010000 */
[----:B------:R-:W-:Y:S01]  /*2100*/  FFMA.FTZ R20, R248, R240, R20 ;  /* 0x000000f0f8147223 */ /* 0x000fe20000010014 */
[----:B------:R-:W-:Y:S01]  /*2110*/  FADD.FTZ R21, R240, R21 ;  /* 0x00000015f0157221 */ /* 0x000fe20000010000 */
[----:B--2---:R-:W-:-:S05]  /*2120*/  FADD.FTZ R189, R189, R185 ;  /* 0x000000b9bdbd7221 */ /* 0x004fca0000010000 */
[----:B------:R-:W-:Y:S04]  /*2130*/  STL [R1+0x48], R189 ;  /* 0x000048bd01007387 */ /* 0x000fe80000100800 */
[----:B------:R1:W-:Y:S04]  /*2140*/  STL [R1+0x4c], R30 ;  /* 0x00004c1e01007387 */ /* 0x0003e80000100800 */
[----:B-1----:R-:W2:Y:S04]  /*2150*/  LDL.LU R30, [R1+0x50] ;  /* 0x00005000011e7983 */ /* 0x002ea80000300800 */
[----:B------:R-:W3:Y:S01]  /*2160*/  LDL R23, [R1+0xc0] ;  /* 0x0000c00001177983 */ /* 0x000ee20000100800 */
[----:B------:R-:W-:Y:S01]  /*2170*/  FFMA.FTZ R20, R247, R239, R20 ;  /* 0x000000eff7147223 */ /* 0x000fe20000010014 */
[----:B------:R-:W-:Y:S01]  /*2180*/  FADD.FTZ R21, R239, R21 ;  /* 0x00000015ef157221 */ /* 0x000fe20000010000 */
[----:B------:R-:W-:-:S02]  /*2190*/  FMUL.FTZ R194, R22, R186 ;  /* 0x000000ba16c27220 */ /* 0x000fc40000410000 */
[----:B------:R-:W-:Y:S01]  /*21a0*/  FFMA.FTZ R20, R246, R238, R20 ;  /* 0x000000eef6147223 */ /* 0x000fe20000010014 */
[----:B------:R-:W-:-:S03]  /*21b0*/  FADD.FTZ R22, R238, R21 ;  /* 0x00000015ee167221 */ /* 0x000fc60000010000 */
[----:B------:R-:W-:Y:S01]  /*21c0*/  FFMA.FTZ R21, R245, R237, R20 ;  /* 0x000000edf5157223 */ /* 0x000fe20000010014 */
[----:B------:R-:W-:Y:S01]  /*21d0*/  FADD.FTZ R20, R237, R22 ;  /* 0x00000016ed147221 */ /* 0x000fe20000010000 */
[-C--:B------:R-:W-:Y:S01]  /*21e0*/  FFMA.FTZ R89, R216, R191.reuse, R89 ;  /* 0x000000bfd8597223 */ /* 0x080fe20000010059 */
[----:B------:R-:W-:Y:S01]  /*21f0*/  FMUL.FTZ R198, R198, R191 ;  /* 0x000000bfc6c67220 */ /* 0x000fe20000410000 */
[----:B------:R-:W-:Y:S01]  /*2200*/  FFMA.FTZ R21, R244, R236, R21 ;  /* 0x000000ecf4157223 */ /* 0x000fe20000010015 */
[----:B------:R-:W-:Y:S01]  /*2210*/  FADD.FTZ R20, R236, R20 ;  /* 0x00000014ec147221 */ /* 0x000fe20000010000 */
[----:B------:R-:W-:Y:S01]  /*2220*/  FMUL.FTZ R190, R18, UR30 ;  /* 0x0000001e12be7c20 */ /* 0x000fe20008410000 */
[----:B------:R-:W-:Y:S01]  /*2230*/  FFMA.FTZ R91, R214, R188, R91 ;  /* 0x000000bcd65b7223 */ /* 0x000fe2000001005b */
        /* <DEDUP_REMOVED lines=10> */
[----:B------:R-:W-:Y:S01]  /*22e0*/  FMUL.FTZ R195, R195, R187 ;  /* 0x000000bbc3c37220 */ /* 0x000fe20000410000 */
[----:B------:R-:W-:Y:S01]  /*22f0*/  FMUL.FTZ R186, R14, UR30 ;  /* 0x0000001e0eba7c20 */ /* 0x000fe20008410000 */
[----:B------:R-:W-:Y:S01]  /*2300*/  FMUL.FTZ R187, R15, UR30 ;  /* 0x0000001e0fbb7c20 */ /* 0x000fe20008410000 */
[----:B------:R-:W-:Y:S01]  /*2310*/  FFMA.FTZ R14, R232, R224, R16 ;  /* 0x000000e0e80e7223 */ /* 0x000fe20000010010 */
[----:B------:R-:W-:Y:S01]  /*2320*/  FADD.FTZ R15, R224, R18 ;  /* 0x00000012e00f7221 */ /* 0x000fe20000010000 */
[----:B------:R-:W4:Y:S01]  /*2330*/  LDL R22, [R1+0xc4] ;  /* 0x0000c40001167983 */ /* 0x000f220000100800 */
[----:B------:R-:W-:Y:S01]  /*2340*/  FMUL.FTZ R189, R17, UR30 ;  /* 0x0000001e11bd7c20 */ /* 0x000fe20008410000 */
[-C--:B------:R-:W-:Y:S01]  /*2350*/  FFMA.FTZ R86, R211, R185.reuse, R86 ;  /* 0x000000b9d3567223 */ /* 0x080fe20000010056 */
[----:B------:R-:W-:Y:S01]  /*2360*/  FMUL.FTZ R193, R193, R185 ;  /* 0x000000b9c1c17220 */ /* 0x000fe20000410000 */
[----:B------:R-:W4:Y:S01]  /*2370*/  LDL R21, [R1+0xc8] ;  /* 0x0000c80001157983 */ /* 0x000f220000100800 */
[----:B------:R-:W-:Y:S01]  /*2380*/  FFMA.FTZ R87, R210, R184, R87 ;  /* 0x000000b8d2577223 */ /* 0x000fe20000010057 */
[----:B------:R-:W-:-:S02]  /*2390*/  FMUL.FTZ R185, R13, UR30 ;  /* 0x0000001e0db97c20 */ /* 0x000fc40008410000 */
[----:B------:R-:W4:Y:S01]  /*23a0*/  LDL R20, [R1+0xcc] ;  /* 0x0000cc0001147983 */ /* 0x000f220000100800 */
[----:B------:R-:W-:Y:S01]  /*23b0*/  FMUL.FTZ R184, R12, UR30 ;  /* 0x0000001e0cb87c20 */ /* 0x000fe20008410000 */
[----:B------:R-:W-:Y:S02]  /*23c0*/  FFMA.FTZ R13, R231, R223, R14 ;  /* 0x000000dfe70d7223 */ /* 0x000fe4000001000e */
[----:B------:R-:W4:Y:S01]  /*23d0*/  LDL.LU R17, [R1+0x64] ;  /* 0x0000640001117983 */ /* 0x000f220000300800 */
[----:B------:R-:W-:-:S03]  /*23e0*/  FADD.FTZ R12, R223, R15 ;  /* 0x0000000fdf0c7221 */ /* 0x000fc60000010000 */
[----:B------:R-:W4:Y:S04]  /*23f0*/  LDL R19, [R1+0xb0] ;  /* 0x0000b00001137983 */ /* 0x000f280000100800 */
[----:B------:R-:W4:Y:S04]  /*2400*/  LDL R16, [R1+0xbc] ;  /* 0x0000bc0001107983 */ /* 0x000f280000100800 */
[----:B------:R-:W4:Y:S01]  /*2410*/  LDL.LU R18, [R1+0x60] ;  /* 0x0000600001127983 */ /* 0x000f220000300800 */
[----:B------:R-:W-:-:S03]  /*2420*/  FFMA.FTZ R80, R191, R11, R80 ;  /* 0x0000000bbf507223 */ /* 0x000fc60000010050 */
[----:B------:R-:W4:Y:S04]  /*2430*/  LDL.LU R14, [R1+0x5c] ;  /* 0x00005c00010e7983 */ /* 0x000f280000300800 */
[----:B------:R-:W4:Y:S01]  /*2440*/  LDL.LU R15, [R1+0x58] ;  /* 0x00005800010f7983 */ /* 0x000f220000300800 */
[----:B--2---:R-:W-:Y:S01]  /*2450*/  FADD.FTZ R30, R30, R11 ;  /* 0x0000000b1e1e7221 */ /* 0x004fe20000010000 */
[----:B---3--:R-:W-:-:S04]  /*2460*/  FMUL.FTZ R23, R23, R11 ;  /* 0x0000000b17177220 */ /* 0x008fc80000410000 */
[----:B------:R1:W-:Y:S04]  /*2470*/  STL [R1+0x50], R30 ;  /* 0x0000501e01007387 */ /* 0x0003e80000100800 */
[----:B-1----:R0:W5:Y:S04]  /*2480*/  LDL.LU R30, [R1+0x148] ;  /* 0x00014800011e7983 */ /* 0x0021680000300800 */
[----:B------:R-:W2:Y:S01]  /*2490*/  LDL.LU R11, [R1+0x54] ;  /* 0x00005400010b7983 */ /* 0x000ea20000300800 */
[----:B------:R-:W-:Y:S01]  /*24a0*/  FADD.FTZ R12, R222, R12 ;  /* 0x0000000cde0c7221 */ /* 0x000fe20000010000 */
[----:B------:R-:W-:-:S03]  /*24b0*/  FFMA.FTZ R13, R230, R222, R13 ;  /* 0x000000dee60d7223 */ /* 0x000fc6000001000d */
[----:B------:R-:W-:Y:S01]  /*24c0*/  FADD.FTZ R12, R221, R12 ;  /* 0x0000000cdd0c7221 */ /* 0x000fe20000010000 */
[-C--:B------:R-:W-:Y:S01]  /*24d0*/  FFMA.FTZ R81, R190, R10.reuse, R81 ;  /* 0x0000000abe517223 */ /* 0x080fe20000010051 */
[----:B----4-:R-:W-:Y:S01]  /*24e0*/  FMUL.FTZ R22, R22, R10 ;  /* 0x0000000a16167220 */ /* 0x010fe20000410000 */
[----:B------:R-:W-:Y:S01]  /*24f0*/  FADD.FTZ R14, R14, R8 ;  /* 0x000000080e0e7221 */ /* 0x000fe20000010000 */
[----:B------:R-:W-:Y:S01]  /*2500*/  FADD.FTZ R15, R15, R9 ;  /* 0x000000090f0f7221 */ /* 0x000fe20000010000 */
[----:B--2---:R-:W-:-:S05]  /*2510*/  FADD.FTZ R11, R11, R10 ;  /* 0x0000000a0b0b7221 */ /* 0x004fca0000010000 */
[----:B------:R1:W-:Y:S04]  /*2520*/  STL [R1+0x54], R11 ;  /* 0x0000540b01007387 */ /* 0x0003e80000100800 */
[----:B------:R2:W-:Y:S01]  /*2530*/  STL [R1+0x58], R15 ;  /* 0x0000580f01007387 */ /* 0x0005e20000100800 */
[----:B------:R-:W-:Y:S01]  /*2540*/  FADD.FTZ R10, R220, R12 ;  /* 0x0000000cdc0a7221 */ /* 0x000fe20000010000 */
[----:B-1----:R-:W-:Y:S02]  /*2550*/  FFMA.FTZ R11, R229, R221, R13 ;  /* 0x000000dde50b7223 */ /* 0x002fe4000001000d */
[----:B--2---:R-:W2:Y:S04]  /*2560*/  LDL R15, [R1+0xb4] ;  /* 0x0000b400010f7983 */ /* 0x004ea80000100800 */
[----:B------:R1:W-:Y:S04]  /*2570*/  STL [R1+0x5c], R14 ;  /* 0x00005c0e01007387 */ /* 0x0003e80000100800 */
[----:B-1----:R-:W3:Y:S04]  /*2580*/  LDL.LU R14, [R1+0x68] ;  /* 0x00006800010e7983 */ /* 0x002ee80000300800 */
[----:B------:R-:W4:Y:S04]  /*2590*/  LDL R13, [R1+0xb8] ;  /* 0x0000b800010d7983 */ /* 0x000f280000100800 */
[----:B------:R-:W4:Y:S01]  /*25a0*/  LDL.LU R12, [R1+0x6c] ;  /* 0x00006c00010c7983 */ /* 0x000f220000300800 */
[----:B------:R-:W-:Y:S01]  /*25b0*/  FADD.FTZ R10, R219, R10 ;  /* 0x0000000adb0a7221 */ /* 0x000fe20000010000 */
[----:B------:R-:W-:-:S03]  /*25c0*/  FADD.FTZ R18, R18, R7 ;  /* 0x0000000712127221 */ /* 0x000fc60000010000 */
[----:B------:R-:W-:Y:S01]  /*25d0*/  FADD.FTZ R10, R218, R10 ;  /* 0x0000000ada0a7221 */ /* 0x000fe20000010000 */
[-C--:B------:R-:W-:Y:S01]  /*25e0*/  FFMA.FTZ R83, R188, R8.reuse, R83 ;  /* 0x00000008bc537223 */ /* 0x080fe20000010053 */
[----:B------:R-:W-:Y:S01]  /*25f0*/  FMUL.FTZ R20, R20, R8 ;  /* 0x0000000814147220 */ /* 0x000fe20000410000 */
[----:B------:R-:W-:Y:S01]  /*2600*/  FADD.FTZ R17, R17, R6 ;  /* 0x0000000611117221 */ /* 0x000fe20000010000 */
[----:B------:R-:W-:Y:S01]  /*2610*/  FADD.FTZ R8, R199, R10 ;  /* 0x0000000ac7087221 */ /* 0x000fe20000010000 */
[----:B------:R-:W-:Y:S01]  /*2620*/  FFMA.FTZ R11, R228, R220, R11 ;  /* 0x000000dce40b7223 */ /* 0x000fe2000001000b */
[----:B------:R2:W-:Y:S02]  /*2630*/  STL [R1+0x60], R18 ;  /* 0x0000601201007387 */ /* 0x0005e40000100800 */
[----:B------:R-:W-:Y:S02]  /*2640*/  FADD.FTZ R8, R198, R8 ;  /* 0x00000008c6087221 */ /* 0x000fe40000010000 */
[----:B------:R-:W-:Y:S01]  /*2650*/  STL [R1+0x64], R17 ;  /* 0x0000641101007387 */ /* 0x000fe20000100800 */
[----:B------:R-:W-:Y:S01]  /*2660*/  FFMA.FTZ R11, R227, R219, R11 ;  /* 0x000000dbe30b7223 */ /* 0x000fe2000001000b */
[----:B------:R-:W-:Y:S01]  /*2670*/  FADD.FTZ R8, R197, R8 ;  /* 0x00000008c5087221 */ /* 0x000fe20000010000 */
[-C--:B------:R-:W-:Y:S01]  /*2680*/  FFMA.FTZ R82, R189, R9.reuse, R82 ;  /* 0x00000009bd527223 */ /* 0x080fe20000010052 */
[----:B------:R-:W-:Y:S01]  /*2690*/  FMUL.FTZ R21, R21, R9 ;  /* 0x0000000915157220 */ /* 0x000fe20000410000 */
[----:B------:R-:W-:Y:S01]  /*26a0*/  FFMA.FTZ R9, R226, R218, R11 ;  /* 0x000000dae2097223 */ /* 0x000fe2000001000b */
[-C--:B------:R-:W-:Y:S01]  /*26b0*/  FFMA.FTZ R77, R186, R6.reuse, R77 ;  /* 0x00000006ba4d7223 */ /* 0x080fe2000001004d */
[----:B------:R-:W-:Y:S01]  /*26c0*/  FMUL.FTZ R11, R29, UR30 ;  /* 0x0000001e1d0b7c20 */ /* 0x000fe20008410000 */
[----:B--2---:R-:W-:Y:S01]  /*26d0*/  FMUL.FTZ R18, R15, R6 ;  /* 0x000000060f127220 */ /* 0x004fe20000410000 */
[----:B------:R-:W-:Y:S01]  /*26e0*/  FADD.FTZ R6, R196, R8 ;  /* 0x00000008c4067221 */ /* 0x000fe20000010000 */
[----:B---3--:R-:W-:Y:S01]  /*26f0*/  FADD.FTZ R14, R14, R5 ;  /* 0x000000050e0e7221 */ /* 0x008fe20000010000 */
[----:B----4-:R-:W-:-:S04]  /*2700*/  FADD.FTZ R12, R12, R4 ;  /* 0x000000040c0c7221 */ /* 0x010fc80000010000 */
[----:B------:R-:W-:Y:S04]  /*2710*/  STL [R1+0x68], R14 ;  /* 0x0000680e01007387 */ /* 0x000fe80000100800 */
[----:B------:R1:W-:Y:S02]  /*2720*/  STL [R1+0x6c], R12 ;  /* 0x00006c0c01007387 */ /* 0x0003e40000100800 */
[----:B-1----:R-:W-:Y:S02]  /*2730*/  FMUL.FTZ R12, R26, UR30 ;  /* 0x0000001e1a0c7c20 */ /* 0x002fe40008410000 */
[----:B------:R-:W2:Y:S04]  /*2740*/  LDL.LU R26, [R1+0x70] ;  /* 0x00007000011a7983 */ /* 0x000ea80000300800 */
[----:B------:R0:W5:Y:S04]  /*2750*/  LDL.LU R29, [R1+0x144] ;  /* 0x00014400011d7983 */ /* 0x0001680000300800 */
[----:B------:R-:W3:Y:S01]  /*2760*/  LDL R8, [R1+0xa0] ;  /* 0x0000a00001087983 */ /* 0x000ee20000100800 */
[----:B------:R-:W-:Y:S01]  /*2770*/  FFMA.FTZ R9, R217, R199, R9 ;  /* 0x000000c7d9097223 */ /* 0x000fe20000010009 */
[----:B------:R-:W-:-:S03]  /*2780*/  FFMA.FTZ R76, R187, R7, R76 ;  /* 0x00000007bb4c7223 */ /* 0x000fc6000001004c */
[----:B------:R-:W-:Y:S01]  /*2790*/  FFMA.FTZ R9, R216, R198, R9 ;  /* 0x000000c6d8097223 */ /* 0x000fe20000010009 */
[----:B------:R-:W-:-:S03]  /*27a0*/  FMUL.FTZ R19, R19, R7 ;  /* 0x0000000713137220 */ /* 0x000fc60000410000 */
[----:B------:R-:W-:Y:S01]  /*27b0*/  FFMA.FTZ R7, R215, R197, R9 ;  /* 0x000000c5d7077223 */ /* 0x000fe20000010009 */
[----:B------:R-:W-:-:S03]  /*27c0*/  FADD.FTZ R6, R195, R6 ;  /* 0x00000006c3067221 */ /* 0x000fc60000010000 */
[----:B------:R-:W-:Y:S01]  /*27d0*/  FFMA.FTZ R7, R214, R196, R7 ;  /* 0x000000c4d6077223 */ /* 0x000fe20000010007 */
[----:B------:R-:W-:-:S03]  /*27e0*/  FADD.FTZ R6, R194, R6 ;  /* 0x00000006c2067221 */ /* 0x000fc60000010000 */
[----:B------:R-:W-:Y:S01]  /*27f0*/  FFMA.FTZ R7, R213, R195, R7 ;  /* 0x000000c3d5077223 */ /* 0x000fe20000010007 */
[----:B------:R-:W-:Y:S01]  /*2800*/  FMUL.FTZ R10, R28, UR30 ;  /* 0x0000001e1c0a7c20 */ /* 0x000fe20008410000 */
[-C--:B------:R-:W-:Y:S01]  /*2810*/  FFMA.FTZ R78, R185, R5.reuse, R78 ;  /* 0x00000005b94e7223 */ /* 0x080fe2000001004e */
[----:B------:R-:W-:Y:S01]  /*2820*/  FMUL.FTZ R17, R13, R5 ;  /* 0x000000050d117220 */ /* 0x000fe20000410000 */
[-C--:B------:R-:W-:Y:S01]  /*2830*/  FFMA.FTZ R79, R184, R4.reuse, R79 ;  /* 0x00000004b84f7223 */ /* 0x080fe2000001004f */
[----:B------:R-:W-:Y:S01]  /*2840*/  FMUL.FTZ R16, R16, R4 ;  /* 0x0000000410107220 */ /* 0x000fe20000410000 */
[----:B------:R0:W5:Y:S01]  /*2850*/  LDL.LU R28, [R1+0x140] ;  /* 0x00014000011c7983 */ /* 0x0001620000300800 */
[----:B------:R-:W-:Y:S01]  /*2860*/  FMUL.FTZ R9, R27, UR30 ;  /* 0x0000001e1b097c20 */ /* 0x000fe20008410000 */
[----:B------:R-:W-:Y:S01]  /*2870*/  FFMA.FTZ R5, R212, R194, R7 ;  /* 0x000000c2d4057223 */ /* 0x000fe20000010007 */
[----:B------:R-:W-:Y:S01]  /*2880*/  FADD.FTZ R4, R193, R6 ;  /* 0x00000006c1047221 */ /* 0x000fe20000010000 */
[----:B------:R0:W5:Y:S01]  /*2890*/  LDL.LU R27, [R1+0x13c] ;  /* 0x00013c00011b7983 */ /* 0x0001620000300800 */
[----:B------:R-:W-:Y:S01]  /*28a0*/  FMUL.FTZ R13, R252, UR30 ;  /* 0x0000001efc0d7c20 */ /* 0x000fe20008410000 */
[----:B------:R-:W-:Y:S01]  /*28b0*/  FMUL.FTZ R15, R250, UR30 ;  /* 0x0000001efa0f7c20 */ /* 0x000fe20008410000 */
[----:B------:R-:W-:Y:S01]  /*28c0*/  FMUL.FTZ R14, R251, UR30 ;  /* 0x0000001efb0e7c20 */ /* 0x000fe20008410000 */
[----:B------:R-:W4:Y:S01]  /*28d0*/  LDL R7, [R1+0xa4] ;  /* 0x0000a40001077983 */ /* 0x000f220000100800 */
[----:B------:R-:W-:-:S03]  /*28e0*/  FMUL.FTZ R250, R25, UR30 ;  /* 0x0000001e19fa7c20 */ /* 0x000fc60008410000 */
[----:B------:R-:W4:Y:S04]  /*28f0*/  LDL R6, [R1+0xa8] ;  /* 0x0000a80001067983 */ /* 0x000f280000100800 */
[----:B------:R-:W4:Y:S01]  /*2900*/  LDL.LU R252, [R1+0x7c] ;  /* 0x00007c0001fc7983 */ /* 0x000f220000300800 */
[----:B------:R-:W-:-:S03]  /*2910*/  FFMA.FTZ R72, R15, R3, R72 ;  /* 0x000000030f487223 */ /* 0x000fc60000010048 */
[----:B------:R-:W4:Y:S04]  /*2920*/  LDL R251, [R1+0xac] ;  /* 0x0000ac0001fb7983 */ /* 0x000f280000100800 */
[----:B------:R-:W4:Y:S01]  /*2930*/  LDL.LU R25, [R1+0x80] ;  /* 0x0000800001197983 */ /* 0x000f220000300800 */
[----:B--2---:R-:W-:-:S05]  /*2940*/  FADD.FTZ R26, R26, R3 ;  /* 0x000000031a1a7221 */ /* 0x004fca0000010000 */
[----:B------:R1:W-:Y:S01]  /*2950*/  STL [R1+0x70], R26 ;  /* 0x0000701a01007387 */ /* 0x0003e20000100800 */
[----:B---3--:R-:W-:-:S03]  /*2960*/  FMUL.FTZ R8, R8, R3 ;  /* 0x0000000308087220 */ /* 0x008fc60000410000 */
[----:B-1----:R0:W5:Y:S04]  /*2970*/  LDL.LU R26, [R1+0x138] ;  /* 0x00013800011a7983 */ /* 0x0021680000300800 */
[----:B------:R-:W2:Y:S01]  /*2980*/  LDL.LU R3, [R1+0x74] ;  /* 0x0000740001037983 */ /* 0x000ea20000300800 */
[----:B------:R-:W-:-:S04]  /*2990*/  FFMA.FTZ R5, R211, R193, R5 ;  /* 0x000000c1d3057223 */ /* 0x000fc80000010005 */
[----:B------:R-:W-:-:S04]  /*29a0*/  FFMA.FTZ R5, R210, R192, R5 ;  /* 0x000000c0d2057223 */ /* 0x000fc80000010005 */
[----:B------:R-:W-:-:S04]  /*29b0*/  FFMA.FTZ R5, R191, R23, R5 ;  /* 0x00000017bf057223 */ /* 0x000fc80000010005 */
[----:B------:R-:W-:-:S04]  /*29c0*/  FFMA.FTZ R5, R190, R22, R5 ;  /* 0x00000016be057223 */ /* 0x000fc80000010005 */
[----:B------:R-:W-:-:S04]  /*29d0*/  FFMA.FTZ R5, R189, R21, R5 ;  /* 0x00000015bd057223 */ /* 0x000fc80000010005 */
[----:B------:R-:W-:Y:S01]  /*29e0*/  FFMA.FTZ R5, R188, R20, R5 ;  /* 0x00000014bc057223 */ /* 0x000fe20000010005 */
[----:B------:R-:W-:-:S04]  /*29f0*/  FADD.FTZ R4, R192, R4 ;  /* 0x00000004c0047221 */ /* 0x000fc80000010000 */
[----:B------:R-:W-:-:S04]  /*2a00*/  FADD.FTZ R4, R23, R4 ;  /* 0x0000000417047221 */ /* 0x000fc80000010000 */
[----:B------:R-:W-:-:S04]  /*2a10*/  FADD.FTZ R4, R4, R22 ;  /* 0x0000001604047221 */ /* 0x000fc80000010000 */
[----:B------:R-:W-:-:S04]  /*2a20*/  FADD.FTZ R4, R4, R21 ;  /* 0x0000001504047221 */ /* 0x000fc80000010000 */
[----:B------:R-:W-:-:S04]  /*2a30*/  FADD.FTZ R4, R4, R20 ;  /* 0x0000001404047221 */ /* 0x000fc80000010000 */
[----:B------:R-:W-:Y:S01]  /*2a40*/  FADD.FTZ R4, R4, R19 ;  /* 0x0000001304047221 */ /* 0x000fe20000010000 */
[-C--:B------:R-:W-:Y:S01]  /*2a50*/  FFMA.FTZ R73, R14, R2.reuse, R73 ;  /* 0x000000020e497223 */ /* 0x080fe20000010049 */
[----:B----4-:R-:W-:Y:S01]  /*2a60*/  FMUL.FTZ R7, R7, R2 ;  /* 0x0000000207077220 */ /* 0x010fe20000410000 */
[----:B--2---:R-:W-:-:S05]  /*2a70*/  FADD.FTZ R3, R3, R2 ;  /* 0x0000000203037221 */ /* 0x004fca0000010000 */
[----:B------:R1:W-:Y:S02]  /*2a80*/  STL [R1+0x74], R3 ;  /* 0x0000740301007387 */ /* 0x0003e40000100800 */
[----:B-1----:R-:W-:Y:S02]  /*2a90*/  FFMA.FTZ R3, R187, R19, R5 ;  /* 0x00000013bb037223 */ /* 0x002fe40000010005 */
[----:B------:R-:W2:Y:S01]  /*2aa0*/  LDL.LU R5, [R1+0x78] ;  /* 0x0000780001057983 */ /* 0x000ea20000300800 */
[----:B------:R-:W-:-:S03]  /*2ab0*/  FADD.FTZ R2, R4, R18 ;  /* 0x0000001204027221 */ /* 0x000fc60000010000 */
[----:B------:R-:W3:Y:S01]  /*2ac0*/  LDL R4, [R1+0x90] ;  /* 0x0000900001047983 */ /* 0x000ee20000100800 */
[----:B------:R-:W-:Y:S01]  /*2ad0*/  FADD.FTZ R252, R252, R180 ;  /* 0x000000b4fcfc7221 */ /* 0x000fe20000010000 */
[----:B------:R-:W-:Y:S01]  /*2ae0*/  FFMA.FTZ R75, R12, R180, R75 ;  /* 0x000000b40c4b7223 */ /* 0x000fe2000001004b */
[-C--:B------:R-:W-:Y:S01]  /*2af0*/  FFMA.FTZ R74, R13, R181.reuse, R74 ;  /* 0x000000b50d4a7223 */ /* 0x080fe2000001004a */
[----:B------:R-:W-:Y:S01]  /*2b00*/  FMUL.FTZ R6, R6, R181 ;  /* 0x000000b506067220 */ /* 0x000fe20000410000 */
[----:B------:R-:W-:Y:S01]  /*2b10*/  FADD.FTZ R25, R25, R183 ;  /* 0x000000b719197221 */ /* 0x000fe20000010000 */
[----:B------:R-:W-:Y:S01]  /*2b20*/  FFMA.FTZ R68, R11, R183, R68 ;  /* 0x000000b70b447223 */ /* 0x000fe20000010044 */
[----:B--2---:R-:W-:-:S05]  /*2b30*/  FADD.FTZ R5, R5, R181 ;  /* 0x000000b505057221 */ /* 0x004fca0000010000 */
[----:B------:R1:W-:Y:S04]  /*2b40*/  STL [R1+0x78], R5 ;  /* 0x0000780501007387 */ /* 0x0003e80000100800 */
[----:B------:R2:W-:Y:S01]  /*2b50*/  STL [R1+0x7c], R252 ;  /* 0x00007cfc01007387 */ /* 0x0005e20000100800 */
[----:B-1----:R-:W-:-:S03]  /*2b60*/  FMUL.FTZ R5, R251, R180 ;  /* 0x000000b4fb057220 */ /* 0x002fc60000410000 */
[----:B------:R-:W4:Y:S04]  /*2b70*/  LDL.LU R180, [R1+0x84] ;  /* 0x0000840001b47983 */ /* 0x000f280000300800 */
[----:B------:R-:W4:Y:S01]  /*2b80*/  LDL.LU R181, [R1+0x88] ;  /* 0x0000880001b57983 */ /* 0x000f220000300800 */
[----:B---3--:R-:W-:-:S03]  /*2b90*/  FMUL.FTZ R4, R4, R183 ;  /* 0x000000b704047220 */ /* 0x008fc60000410000 */
[----:B--2---:R-:W2:Y:S04]  /*2ba0*/  LDL.LU R252, [R1+0x8c] ;  /* 0x00008c0001fc7983 */ /* 0x004ea80000300800 */
[----:B------:R-:W3:Y:S04]  /*2bb0*/  LDL R251, [R1+0x9c] ;  /* 0x00009c0001fb7983 */ /* 0x000ee80000100800 */
[----:B------:R1:W-:Y:S04]  /*2bc0*/  STL [R1+0x80], R25 ;  /* 0x0000801901007387 */ /* 0x0003e80000100800 */
[----:B-1----:R0:W5:Y:S04]  /*2bd0*/  LDL.LU R25, [R1+0x134] ;  /* 0x0001340001197983 */ /* 0x0021680000300800 */
[----:B------:R-:W3:Y:S01]  /*2be0*/  LDL R183, [R1+0x98] ;  /* 0x0000980001b77983 */ /* 0x000ee20000100800 */
        /* <DEDUP_REMOVED lines=11> */
[----:B------:R-:W-:Y:S01]  /*2ca0*/  FFMA.FTZ R70, R9, R249, R70 ;  /* 0x000000f909467223 */ /* 0x000fe20000010046 */
[----:B------:R-:W-:Y:S01]  /*2cb0*/  FFMA.FTZ R71, R250, R24, R71 ;  /* 0x00000018fa477223 */ /* 0x000fe20000010047 */
[----:B----4-:R-:W-:-:S05]  /*2cc0*/  FADD.FTZ R180, R180, R182 ;  /* 0x000000b6b4b47221 */ /* 0x010fca0000010000 */
[----:B------:R1:W-:Y:S01]  /*2cd0*/  STL [R1+0x84], R180 ;  /* 0x000084b401007387 */ /* 0x0003e20000100800 */
[----:B------:R-:W-:Y:S01]  /*2ce0*/  FADD.FTZ R181, R181, R249 ;  /* 0x000000f9b5b57221 */ /* 0x000fe20000010000 */
[----:B-1----:R-:W-:Y:S02]  /*2cf0*/  FFMA.FTZ R180, R13, R6, R3 ;  /* 0x000000060db47223 */ /* 0x002fe40000010003 */
[----:B------:R-:W4:Y:S01]  /*2d00*/  LDL R3, [R1+0x94] ;  /* 0x0000940001037983 */ /* 0x000f220000100800 */
[----:B--2---:R-:W-:-:S03]  /*2d10*/  FADD.FTZ R252, R252, R24 ;  /* 0x00000018fcfc7221 */ /* 0x004fc60000010000 */
[----:B------:R1:W-:Y:S04]  /*2d20*/  STL [R1+0x88], R181 ;  /* 0x000088b501007387 */ /* 0x0003e80000100800 */
[----:B------:R0:W-:Y:S01]  /*2d30*/  STL [R1+0x8c], R252 ;  /* 0x00008cfc01007387 */ /* 0x0001e20000100800 */
[----:B-1----:R-:W-:Y:S01]  /*2d40*/  FADD.FTZ R181, R2, R4 ;  /* 0x0000000402b57221 */ /* 0x002fe20000010000 */
[----:B---3--:R-:W-:Y:S01]  /*2d50*/  FMUL.FTZ R2, R183, R249 ;  /* 0x000000f9b7027220 */ /* 0x008fe20000410000 */
[----:B------:R-:W-:Y:S02]  /*2d60*/  FMUL.FTZ R249, R251, R24 ;  /* 0x00000018fbf97220 */ /* 0x000fe40000410000 */
[----:B------:R0:W5:Y:S01]  /*2d70*/  LDL.LU R24, [R1+0x130] ;  /* 0x0001300001187983 */ /* 0x0001620000300800 */
[----:B------:R-:W-:-:S04]  /*2d80*/  FFMA.FTZ R180, R12, R5, R180 ;  /* 0x000000050cb47223 */ /* 0x000fc800000100b4 */
[----:B------:R-:W-:Y:S01]  /*2d90*/  FFMA.FTZ R180, R11, R4, R180 ;  /* 0x000000040bb47223 */ /* 0x000fe200000100b4 */
[-C--:B------:R-:W-:Y:S01]  /*2da0*/  FFMA.FTZ R69, R10, R182.reuse, R69 ;  /* 0x000000b60a457223 */ /* 0x080fe20000010045 */
[----:B----4-:R-:W-:-:S04]  /*2db0*/  FMUL.FTZ R3, R3, R182 ;  /* 0x000000b603037220 */ /* 0x010fc80000410000 */
[----:B------:R-:W-:Y:S01]  /*2dc0*/  FFMA.FTZ R180, R10, R3, R180 ;  /* 0x000000030ab47223 */ /* 0x000fe200000100b4 */
[----:B------:R-:W-:-:S03]  /*2dd0*/  FADD.FTZ R181, R181, R3 ;  /* 0x00000003b5b57221 */ /* 0x000fc60000010000 */
[----:B------:R-:W-:Y:S01]  /*2de0*/  FFMA.FTZ R180, R9, R2, R180 ;  /* 0x0000000209b47223 */ /* 0x000fe200000100b4 */
[----:B------:R-:W-:-:S03]  /*2df0*/  FADD.FTZ R181, R181, R2 ;  /* 0x00000002b5b57221 */ /* 0x000fc60000010000 */
[----:B------:R-:W-:Y:S01]  /*2e00*/  FFMA.FTZ R180, R250, R249, R180 ;  /* 0x000000f9fab47223 */ /* 0x000fe200000100b4 */
[----:B------:R-:W-:Y:S01]  /*2e10*/  FADD.FTZ R181, R181, R249 ;  /* 0x000000f9b5b57221 */ /* 0x000fe20000010000 */
[----:B0-----:R-:W-:Y:S06]  /*2e20*/  BRA `(.L_x_11279) ;  /* 0x0000000400207947 */ /* 0x001fec0003800000 */
.L_x_11278:
        /* <DEDUP_REMOVED lines=12> */
.L_x_11280:
        /* <DEDUP_REMOVED lines=24> */
.L_x_11281:
        /* <DEDUP_REMOVED lines=16> */
[C---:B------:R-:W-:Y:S01]  /*3170*/  IADD3 R148, PT, PT, R150.reuse, 0x200, RZ ;  /* 0x0000020096947810 */ /* 0x040fe20007ffe0ff */
[----:B-1----:R-:W-:-:S04]  /*3180*/  IMAD.WIDE.U32 R150, R150, 0x10, R158 ;  /* 0x0000001096967825 */ /* 0x002fc800078e009e */
        /* <DEDUP_REMOVED lines=10> */
[----:B------:R-:W-:Y:S01]  /*3230*/  IMAD.WIDE.U32 R158, R158, 0x8, R200 ;  /* 0x000000089e9e7825 */ /* 0x000fe200078e00c8 */
[----:B------:R0:W5:Y:S04]  /*3240*/  LDG.E.64 R206, desc[UR22][R154.64] ;  /* 0x000000169ace7981 */ /* 0x000168000c1e1b00 */
[----:B------:R0:W5:Y:S04]  /*3250*/  LDG.E.64 R204, desc[UR22][R158.64] ;  /* 0x000000169ecc7981 */ /* 0x000168000c1e1b00 */
[----:B------:R0:W5:Y:S04]  /*3260*/  LDG.E.64 R200, desc[UR22][R166.64] ;  /* 0x00000016a6c87981 */ /* 0x000168000c1e1b00 */
[----:B------:R-:W5:Y:S04]  /*3270*/  LDG.E.128 R148, desc[UR22][R150.64] ;  /* 0x0000001696947981 */ /* 0x000f68000c1e1d00 */
[----:B------:R-:W5:Y:S04]  /*3280*/  LDG.E.128 R152, desc[UR22][R152.64] ;  /* 0x0000001698987981 */ /* 0x000f68000c1e1d00 */
[----:B------:R-:W5:Y:S04]  /*3290*/  LDG.E.128 R156, desc[UR22][R156.64] ;  /* 0x000000169c9c7981 */ /* 0x000f68000c1e1d00 */
[----:B0-----:R-:W5:Y:S02]  /*32a0*/  LDG.E.128 R164, desc[UR22][R164.64] ;  /* 0x00000016a4a47981 */ /* 0x001f64000c1e1d00 */
.L_x_11279:
        /* <DEDUP_REMOVED lines=32> */
.L_x_11283:
[----:B------:R-:W-:Y:S05]  /*34b0*/  BSYNC.RECONVERGENT B0 ;  /* 0x0000000000007941 */ /* 0x000fea0003800200 */
.L_x_11282:
        /* <DEDUP_REMOVED lines=31> */
[----:B------:R-:W-:-:S03]  /*36b0*/  FMUL.FTZ R182, R182, UR29 ;  /* 0x0000001db6b67c20 */ /* 0x000fc60008410000 */
[----:B------:R-:W-:Y:S01]  /*36c0*/  UISETP.NE.AND.EX UP0, UPT, UR5, URZ, UPT, UP0 ;  /* 0x000000ff0500728c */ /* 0x000fe2000bf05300 */
[----:B0-----:R-:W-:Y:S02]  /*36d0*/  @P0 LEA.HI.SX32 R183, R180, R251, 0x1d ;  /* 0x000000fbb4b70211 */ /* 0x001fe400078feaff */
[----:B------:R-:W-:-:S05]  /*36e0*/  MOV R180, 0x10 ;  /* 0x0000001000b47802 */ /* 0x000fca0000000f00 */
[----:B-1----:R-:W-:Y:S01]  /*36f0*/  @P0 IMAD.WIDE.U32 R180, R183, R180, UR10 ;  /* 0x0000000ab7b40e25 */ /* 0x002fe2000f8e00b4 */
[----:B------:R-:W-:-:S04]  /*3700*/  USHF.R.S32.HI UR10, URZ, 0x1f, UR9 ;  /* 0x0000001fff0a7899 */ /* 0x000fc80008011409 */
[----:B--2---:R0:W5:Y:S01]  /*3710*/  @P0 LDG.E.128 R168, desc[UR22][R180.64] ;  /* 0x00000016b4a80981 */ /* 0x004162000c1e1d00 */
        /* <DEDUP_REMOVED lines=25> */
.L_x_11288:
[----:B------:R-:W-:Y:S05]  /*38b0*/  BSYNC.RECONVERGENT B0 ;  /* 0x0000000000007941 */ /* 0x000fea0003800200 */
.L_x_11287:
        /* <DEDUP_REMOVED lines=13> */
.L_x_11286:
[----:B------:R-:W-:Y:S05]  /*3990*/  BRA.U !UP2, `(.L_x_11289) ;  /* 0x000000010a707547 */ /* 0x000fea000b800000 */
[----:B-----5:R-:W-:Y:S01]  /*39a0*/  LOP3.LUT P0, RZ, R208, 0xff00, RZ, 0xc0, !PT ;  /* 0x0000ff00d0ff7812 */ /* 0x020fe2000780c0ff */
[----:B------:R-:W-:Y:S01]  /*39b0*/  BSSY.RECONVERGENT B0, `(.L_x_11290) ;  /* 0x000000d000007945 */ /* 0x000fe20003800200 */
[----:B------:R-:W-:-:S11]  /*39c0*/  MOV R180, RZ ;  /* 0x000000ff00b47202 */ /* 0x000fd60000000f00 */
        /* <DEDUP_REMOVED lines=11> */
.L_x_11291:
[----:B------:R-:W-:Y:S05]  /*3a80*/  BSYNC.RECONVERGENT B0 ;  /* 0x0000000000007941 */ /* 0x000fea0003800200 */
.L_x_11290:
        /* <DEDUP_REMOVED lines=13> */
.L_x_11289:
        /* <DEDUP_REMOVED lines=15> */
.L_x_11294:
[----:B------:R-:W-:Y:S05]  /*3c50*/  BSYNC.RECONVERGENT B0 ;  /* 0x0000000000007941 */ /* 0x000fea0003800200 */
.L_x_11293:
        /* <DEDUP_REMOVED lines=13> */
.L_x_11292:
        /* <DEDUP_REMOVED lines=15> */
.L_x_11297:
[----:B------:R-:W-:Y:S05]  /*3e20*/  BSYNC.RECONVERGENT B0 ;  /* 0x0000000000007941 */ /* 0x000fea0003800200 */
.L_x_11296:
        /* <DEDUP_REMOVED lines=13> */
.L_x_11295:
        /* <DEDUP_REMOVED lines=15> */
.L_x_11300:
[----:B------:R-:W-:Y:S05]  /*3ff0*/  BSYNC.RECONVERGENT B0 ;  /* 0x0000000000007941 */ /* 0x000fea0003800200 */
.L_x_11299:
        /* <DEDUP_REMOVED lines=13> */
.L_x_11298:
        /* <DEDUP_REMOVED lines=15> */
.L_x_11303:
[----:B------:R-:W-:Y:S05]  /*41c0*/  BSYNC.RECONVERGENT B0 ;  /* 0x0000000000007941 */ /* 0x000fea0003800200 */
.L_x_11302:
        /* <DEDUP_REMOVED lines=13> */
.L_x_11301:
        /* <DEDUP_REMOVED lines=15> */
.L_x_11306:
[----:B------:R-:W-:Y:S05]  /*4390*/  BSYNC.RECONVERGENT B0 ;  /* 0x0000000000007941 */ /* 0x000fea0003800200 */
.L_x_11305:
        /* <DEDUP_REMOVED lines=13> */
.L_x_11304:
[----:B------:R-:W-:Y:S05]  /*4470*/  BRA.U !UP2, `(.L_x_11307) ;  /* 0x0000001d0a387547 */ /* 0x000fea000b800000 */
[----:B-----5:R-:W-:Y:S01]  /*4480*/  ISETP.GE.U32.AND P0, PT, R208, RZ, PT ;  /* 0x000000ffd000720c */ /* 0x020fe20003f06070 */
[----:B------:R-:W-:Y:S01]  /*4490*/  BSSY.RECONVERGENT B0, `(.L_x_11308) ;  /* 0x000000e000007945 */ /* 0x000fe20003800200 */
[----:B------:R-:W-:Y:S02]  /*44a0*/  MOV R180, RZ ;  /* 0x000000ff00b47202 */ /* 0x000fe40000000f00 */
        /* <DEDUP_REMOVED lines=12> */
.L_x_11309:
[----:B------:R-:W-:Y:S05]  /*4570*/  BSYNC.RECONVERGENT B0 ;  /* 0x0000000000007941 */ /* 0x000fea0003800200 */
.L_x_11308:
        /* <DEDUP_REMOVED lines=14> */
.L_x_11285:
        /* <DEDUP_REMOVED lines=23> */
.L_x_11310:
[----:B------:R-:W-:Y:S05]  /*47d0*/  BRA.U !UP2, `(.L_x_11311) ;  /* 0x000000010a2c7547 */ /* 0x000fea000b800000 */
[----:B-----5:R-:W-:Y:S01]  /*47e0*/  LOP3.LUT P1, RZ, R208, 0xff00, RZ, 0xc0, !PT ;  /* 0x0000ff00d0ff7812 */ /* 0x020fe2000782c0ff */
[----:B------:R-:W-:Y:S01]  /*47f0*/  FMUL.FTZ R177, R179, UR25 ;  /* 0x00000019b3b17c20 */ /* 0x000fe20008410000 */
[----:B------:R-:W-:-:S03]  /*4800*/  MOV R178, RZ ;  /* 0x000000ff00b27202 */ /* 0x000fc60000000f00 */
        /* <DEDUP_REMOVED lines=8> */
.L_x_11311:
        /* <DEDUP_REMOVED lines=17> */
.L_x_11312:
        /* <DEDUP_REMOVED lines=17> */
.L_x_11313:
        /* <DEDUP_REMOVED lines=17> */
.L_x_11314:
        /* <DEDUP_REMOVED lines=8> */
[----:B------:R0:W-:Y:S01]  /*4c40*/  STL [R1+0x130], R0 ;  /* 0x0001300001007387 */ /* 0x0001e20000100800 */
[----:B------:R-:W-:Y:S02]  /*4c50*/  MOV R252, RZ ;  /* 0x000000ff00fc7202 */ /* 0x000fe40000000f00 */
[----:B------:R-:W-:-:S08]  /*4c60*/  FMUL.FTZ R178, R178, UR24 ;  /* 0x00000018b2b27c20 */ /* 0x000fd00008410000 */
[----:B0-----:R-:W-:-:S05]  /*4c70*/  @P1 HADD2.F32 R0, -RZ, R170.H1_H1 ;  /* 0x300000aaff001230 */ /* 0x001fca0000004100 */
[-C--:B------:R-:W-:Y:S02]  /*4c80*/  @P1 FMUL.FTZ R252, R0, R178.reuse ;  /* 0x000000b200fc1220 */ /* 0x080fe40000410000 */
[----:B------:R0:W5:Y:S01]  /*4c90*/  LDL.LU R0, [R1+0x130] ;  /* 0x0001300001007983 */ /* 0x0001620000300800 */
[----:B------:R-:W-:Y:S01]  /*4ca0*/  FMUL.FTZ R178, R141, R178 ;  /* 0x000000b28db27220 */ /* 0x000fe20000410000 */
[----:B------:R-:W-:-:S04]  /*4cb0*/  FADD.FTZ R29, R29, R252 ;  /* 0x000000fc1d1d7221 */ /* 0x000fc80000010000 */
[----:B------:R-:W-:-:S04]  /*4cc0*/  FSEL R178, R178, RZ, P1 ;  /* 0x000000ffb2b27208 */ /* 0x000fc80000800000 */
[----:B------:R-:W-:-:S04]  /*4cd0*/  F2FP.F16.F32.PACK_AB R178, RZ, R178 ;  /* 0x000000b2ffb2723e */ /* 0x000fc800000000ff */
[----:B0-----:R-:W-:-:S07]  /*4ce0*/  PRMT R174, R174, 0x5410, R178 ;  /* 0x00005410aeae7816 */ /* 0x001fce00000000b2 */
.L_x_11315:
        /* <DEDUP_REMOVED lines=25> */
.L_x_11316:
[----:B------:R-:W-:Y:S01]  /*4e80*/  F2FP.F16.F32.PACK_AB R179, R180, R179 ;  /* 0x000000b3b4b3723e */ /* 0x000fe200000000ff */
[----:B------:R-:W-:Y:S06]  /*4e90*/  BRA.U !UP2, `(.L_x_11307) ;  /* 0x000000110ab07547 */ /* 0x000fec000b800000 */
[----:B-----5:R-:W-:Y:S01]  /*4ea0*/  ISETP.GE.U32.AND P0, PT, R208, RZ, PT ;  /* 0x000000ffd000720c */ /* 0x020fe20003f06070 */
[----:B------:R-:W-:-:S03]  /*4eb0*/  FMUL.FTZ R180, R180, UR25 ;  /* 0x00000019b4b47c20 */ /* 0x000fc60008410000 */
[----:B------:R-:W-:Y:S01]  /*4ec0*/  ISETP.GE.U32.AND.EX P0, PT, R209, 0x1000000, PT, P0 ;  /* 0x01000000d100780c */ /* 0x000fe20003f06100 */
[----:B------:R-:W-:Y:S01]  /*4ed0*/  FMUL.FTZ R208, R180, UR24 ;  /* 0x00000018b4d07c20 */ /* 0x000fe20008410000 */
[----:B------:R-:W-:-:S11]  /*4ee0*/  MOV R180, RZ ;  /* 0x000000ff00b47202 */ /* 0x000fd60000000f00 */
        /* <DEDUP_REMOVED lines=8> */
.L_x_11284:
        /* <DEDUP_REMOVED lines=21> */
.L_x_11318:
[----:B------:R-:W-:Y:S05]  /*50c0*/  BRA.U !UP2, `(.L_x_11319) ;  /* 0x000000010a407547 */ /* 0x000fea000b800000 */
[----:B------:R-:W-:Y:S01]  /*50d0*/  MOV R180, UR20 ;  /* 0x0000001400b47c02 */ /* 0x000fe20008000f00 */
[----:B-----5:R-:W-:Y:S01]  /*50e0*/  HADD2.F32 R181, -RZ, R148.H1_H1 ;  /* 0x30000094ffb57230 */ /* 0x020fe20000004100 */
[----:B------:R-:W-:-:S03]  /*50f0*/  LOP3.LUT P0, RZ, R208, 0xff00, RZ, 0xc0, !PT ;  /* 0x0000ff00d0ff7812 */ /* 0x000fc6000780c0ff */
[----:B------:R-:W-:-:S04]  /*5100*/  @P1 FFMA.FTZ R180, R248, R180, UR32 ;  /* 0x00000020f8b41e23 */ /* 0x000fc800080100b4 */
[----:B------:R-:W-:-:S04]  /*5110*/  @P1 FADD.FTZ R180, R240, -R180 ;  /* 0x800000b4f0b41221 */ /* 0x000fc80000010000 */
[----:B------:R-:W-:Y:S01]  /*5120*/  @P1 FFMA.FTZ R181, R180, UR30, R181 ;  /* 0x0000001eb4b51c23 */ /* 0x000fe200080100b5 */
[----:B------:R-:W-:-:S03]  /*5130*/  MOV R180, RZ ;  /* 0x000000ff00b47202 */ /* 0x000fc60000000f00 */
        /* <DEDUP_REMOVED lines=9> */
.L_x_11319:
        /* <DEDUP_REMOVED lines=17> */
.L_x_11320:
        /* <DEDUP_REMOVED lines=17> */
.L_x_11321:
        /* <DEDUP_REMOVED lines=17> */
.L_x_11322:
        /* <DEDUP_REMOVED lines=17> */
.L_x_11323:
        /* <DEDUP_REMOVED lines=17> */
.L_x_11324:
        /* <DEDUP_REMOVED lines=19> */
.L_x_11317:
[----:B------:R-:W-:Y:S01]  /*5850*/  ISETP.LT.AND P0, PT, RZ, UR31, PT ;  /* 0x0000001fff007c0c */ /* 0x000fe2000bf01270 */
[----:B-----5:R-:W-:Y:S01]  /*5860*/  HADD2.F32 R180, -RZ, R148.H1_H1 ;  /* 0x30000094ffb47230 */ /* 0x020fe20000004100 */
[----:B------:R-:W-:Y:S01]  /*5870*/  MOV R176, UR20 ;  /* 0x0000001400b07c02 */ /* 0x000fe20008000f00 */
[----:B------:R-:W-:Y:S01]  /*5880*/  HADD2.F32 R177, -RZ, R149.H0_H0 ;  /* 0x20000095ffb17230 */ /* 0x000fe20000004100 */
[----:B------:R-:W-:Y:S02]  /*5890*/  PLOP3.LUT P1, PT, PT, PT, UP3, 0x80, 0x8 ;  /* 0x000000000008781c */ /* 0x000fe40003f2f038 */
[----:B------:R-:W-:-:S07]  /*58a0*/  MOV R178, UR20 ;  /* 0x0000001400b27c02 */ /* 0x000fce0008000f00 */
[----:B------:R-:W-:-:S04]  /*58b0*/  @P0 FFMA.FTZ R176, R248, R176, UR32 ;  /* 0x00000020f8b00e23 */ /* 0x000fc800080100b0 */
[----:B------:R-:W-:Y:S01]  /*58c0*/  @P0 FADD.FTZ R176, R240, -R176 ;  /* 0x800000b0f0b00221 */ /* 0x000fe20000010000 */
[----:B------:R-:W-:-:S03]  /*58d0*/  @P1 FFMA.FTZ R178, R0, R178, UR32 ;  /* 0x0000002000b21e23 */ /* 0x000fc600080100b2 */
[----:B------:R-:W-:Y:S01]  /*58e0*/  @P0 FFMA.FTZ R180, R176, UR30, R180 ;  /* 0x0000001eb0b40c23 */ /* 0x000fe200080100b4 */
[----:B------:R-:W-:Y:S01]  /*58f0*/  MOV R176, UR20 ;  /* 0x0000001400b07c02 */ /* 0x000fe20008000f00 */
[----:B------:R-:W-:-:S04]  /*5900*/  @P1 FADD.FTZ R178, R241, -R178 ;  /* 0x800000b2f1b21221 */ /* 0x000fc80000010000 */
[----:B------:R-:W-:-:S04]  /*5910*/  @P0 FFMA.FTZ R176, R247, R176, UR32 ;  /* 0x00000020f7b00e23 */ /* 0x000fc800080100b0 */
[----:B------:R-:W-:-:S04]  /*5920*/  @P0 FADD.FTZ R176, R239, -R176 ;  /* 0x800000b0efb00221 */ /* 0x000fc80000010000 */
[----:B------:R-:W-:Y:S01]  /*5930*/  @P0 FFMA.FTZ R177, R176, UR30, R177 ;  /* 0x0000001eb0b10c23 */ /* 0x000fe200080100b1 */
        /* <DEDUP_REMOVED lines=14> */
.L_x_11325:
[----:B------:R-:W-:Y:S05]  /*5a20*/  BRA.U !UP2, `(.L_x_11326) ;  /* 0x000000010a2c7547 */ /* 0x000fea000b800000 */
[----:B------:R-:W-:Y:S01]  /*5a30*/  LOP3.LUT P1, RZ, R208, 0xff00, RZ, 0xc0, !PT ;  /* 0x0000ff00d0ff7812 */ /* 0x000fe2000782c0ff */
        /* <DEDUP_REMOVED lines=10> */
.L_x_11326:
[----:B------:R-:W-:Y:S05]  /*5ae0*/  BRA.U !UP2, `(.L_x_11327) ;  /* 0x000000010a2c7547 */ /* 0x000fea000b800000 */
        /* <DEDUP_REMOVED lines=11> */
.L_x_11327:
        /* <DEDUP_REMOVED lines=17> */
.L_x_11328:
        /* <DEDUP_REMOVED lines=17> */
.L_x_11329:
        /* <DEDUP_REMOVED lines=19> */
.L_x_11330:
        /* <DEDUP_REMOVED lines=25> */
.L_x_11331:
[----:B------:R-:W-:Y:S01]  /*6080*/  F2FP.F16.F32.PACK_AB R179, R181, R179 ;  /* 0x000000b3b5b3723e */ /* 0x000fe200000000ff */
[----:B------:R-:W-:Y:S06]  /*6090*/  BRA.U !UP2, `(.L_x_11307) ;  /* 0x000000010a307547 */ /* 0x000fec000b800000 */
[----:B------:R-:W-:Y:S01]  /*60a0*/  ISETP.GE.U32.AND P0, PT, R208, RZ, PT ;  /* 0x000000ffd000720c */ /* 0x000fe20003f06070 */
[----:B------:R-:W-:Y:S01]  /*60b0*/  FMUL.FTZ R181, R181, UR25 ;  /* 0x00000019b5b57c20 */ /* 0x000fe20008410000 */
[----:B------:R-:W-:Y:S02]  /*60c0*/  MOV R180, RZ ;  /* 0x000000ff00b47202 */ /* 0x000fe40000000f00 */
        /* <DEDUP_REMOVED lines=9> */
.L_x_11307:
        /* <DEDUP_REMOVED lines=17> */
.L_x_11332:
[----:B------:R-:W-:Y:S05]  /*6270*/  BRA.U !UP0, `(.L_x_11333) ;  /* 0x00000011086c7547 */ /* 0x000fea000b800000 */
        /* <DEDUP_REMOVED lines=29> */
.L_x_11335:
        /* <DEDUP_REMOVED lines=12> */
.L_x_11336:
        /* <DEDUP_REMOVED lines=12> */
.L_x_11337:
        /* <DEDUP_REMOVED lines=17> */
.L_x_11338:
        /* <DEDUP_REMOVED lines=17> */
.L_x_11339:
        /* <DEDUP_REMOVED lines=17> */
.L_x_11340:
        /* <DEDUP_REMOVED lines=25> */
.L_x_11341:
        /* <DEDUP_REMOVED lines=15> */
.L_x_11334:
[----:B------:R-:W-:Y:S01]  /*6b80*/  ISETP.LT.AND P2, PT, RZ, UR31, PT ;  /* 0x0000001fff007c0c */ /* 0x000fe2000bf41270 */
[----:B------:R-:W-:-:S12]  /*6b90*/  BRA.U !UP2, `(.L_x_11343) ;  /* 0x000000010a407547 */ /* 0x000fd8000b800000 */
[----:B0-----:R-:W-:Y:S01]  /*6ba0*/  MOV R180, UR20 ;  /* 0x0000001400b47c02 */ /* 0x001fe20008000f00 */
        /* <DEDUP_REMOVED lines=15> */
.L_x_11343:
[----:B------:R-:W-:Y:S05]  /*6ca0*/  BRA.U !UP2, `(.L_x_11344) ;  /* 0x000000010a407547 */ /* 0x000fea000b800000 */
[----:B0-----:R-:W-:Y:S01]  /*6cb0*/  MOV R180, UR20 ;  /* 0x0000001400b47c02 */ /* 0x001fe20008000f00 */
        /* <DEDUP_REMOVED lines=15> */
.L_x_11344:
[----:B------:R-:W-:Y:S05]  /*6db0*/  BRA.U !UP2, `(.L_x_11345) ;  /* 0x000000010a407547 */ /* 0x000fea000b800000 */
        /* <DEDUP_REMOVED lines=16> */
.L_x_11345:
        /* <DEDUP_REMOVED lines=17> */
.L_x_11346:
        /* <DEDUP_REMOVED lines=17> */
.L_x_11347:
        /* <DEDUP_REMOVED lines=17> */
.L_x_11348:
        /* <DEDUP_REMOVED lines=17> */
.L_x_11349:
[----:B------:R-:W-:Y:S05]  /*7300*/  BRA.U !UP2, `(.L_x_11342) ;  /* 0x000000190a2c7547 */ /* 0x000fea000b800000 */
[----:B0-----:R-:W-:Y:S01]  /*7310*/  MOV R180, UR20 ;  /* 0x0000001400b47c02 */ /* 0x001fe20008000f00 */
        /* <DEDUP_REMOVED lines=10> */
[-C--:B------:R-:W-:Y:S01]  /*73c0*/  @P1 FMUL.FTZ R181, R206, R180.reuse ;  /* 0x000000b4ceb51220 */ /* 0x080fe20000410000 */
[----:B------:R-:W-:-:S03]  /*73d0*/  FMUL.FTZ R180, R135, R180 ;  /* 0x000000b487b47220 */ /* 0x000fc60000410000 */
[----:B------:R-:W-:Y:S02]  /*73e0*/  FADD.FTZ R39, R39, R181 ;  /* 0x000000b527277221 */ /* 0x000fe40000010000 */
[----:B------:R-:W-:-:S04]  /*73f0*/  FSEL R180, R180, RZ, P1 ;  /* 0x000000ffb4b47208 */ /* 0x000fc80000800000 */
[----:B------:R-:W-:-:S04]  /*7400*/  F2FP.F16.F32.PACK_AB R180, RZ, R180 ;  /* 0x000000b4ffb4723e */ /* 0x000fc800000000ff */
[----:B------:R-:W-:Y:S01]  /*7410*/  PRMT R175, R175, 0x5410, R180 ;  /* 0x00005410afaf7816 */ /* 0x000fe200000000b4 */
[----:B------:R-:W-:Y:S06]  /*7420*/  BRA `(.L_x_11342) ;  /* 0x0000001400e47947 */ /* 0x000fec0003800000 */
.L_x_11333:
        /* <DEDUP_REMOVED lines=24> */
.L_x_11351:
        /* <DEDUP_REMOVED lines=12> */
.L_x_11352:
        /* <DEDUP_REMOVED lines=17> */
.L_x_11353:
        /* <DEDUP_REMOVED lines=17> */
.L_x_11354:
        /* <DEDUP_REMOVED lines=17> */
.L_x_11355:
        /* <DEDUP_REMOVED lines=17> */
.L_x_11356:
        /* <DEDUP_REMOVED lines=25> */
.L_x_11357:
        /* <DEDUP_REMOVED lines=15> */
.L_x_11350:
        /* <DEDUP_REMOVED lines=15> */
.L_x_11360:
[----:B------:R-:W-:Y:S05]  /*7e20*/  BSYNC.RECONVERGENT B0 ;  /* 0x0000000000007941 */ /* 0x000fea0003800200 */
.L_x_11359:
        /* <DEDUP_REMOVED lines=13> */
.L_x_11358:
        /* <DEDUP_REMOVED lines=15> */
.L_x_11363:
[----:B------:R-:W-:Y:S05]  /*7ff0*/  BSYNC.RECONVERGENT B0 ;  /* 0x0000000000007941 */ /* 0x000fea0003800200 */
.L_x_11362:
        /* <DEDUP_REMOVED lines=13> */
.L_x_11361:
        /* <DEDUP_REMOVED lines=15> */
.L_x_11366:
[----:B------:R-:W-:Y:S05]  /*81c0*/  BSYNC.RECONVERGENT B0 ;  /* 0x0000000000007941 */ /* 0x000fea0003800200 */
.L_x_11365:
        /* <DEDUP_REMOVED lines=13> */
.L_x_11364:
        /* <DEDUP_REMOVED lines=15> */
.L_x_11369:
[----:B------:R-:W-:Y:S05]  /*8390*/  BSYNC.RECONVERGENT B0 ;  /* 0x0000000000007941 */ /* 0x000fea0003800200 */
.L_x_11368:
        /* <DEDUP_REMOVED lines=13> */
.L_x_11367:
        /* <DEDUP_REMOVED lines=15> */
.L_x_11372:
[----:B------:R-:W-:Y:S05]  /*8560*/  BSYNC.RECONVERGENT B0 ;  /* 0x0000000000007941 */ /* 0x000fea0003800200 */
.L_x_11371:
        /* <DEDUP_REMOVED lines=13> */
.L_x_11370:
        /* <DEDUP_REMOVED lines=15> */
.L_x_11375:
[----:B------:R-:W-:Y:S05]  /*8730*/  BSYNC.RECONVERGENT B0 ;  /* 0x0000000000007941 */ /* 0x000fea0003800200 */
.L_x_11374:
        /* <DEDUP_REMOVED lines=13> */
.L_x_11373:
        /* <DEDUP_REMOVED lines=15> */
.L_x_11378:
[----:B------:R-:W-:Y:S05]  /*8900*/  BSYNC.RECONVERGENT B0 ;  /* 0x0000000000007941 */ /* 0x000fea0003800200 */
.L_x_11377:
        /* <DEDUP_REMOVED lines=13> */
.L_x_11376:
        /* <DEDUP_REMOVED lines=16> */
.L_x_11380:
[----:B------:R-:W-:Y:S05]  /*8ae0*/  BSYNC.RECONVERGENT B0 ;  /* 0x0000000000007941 */ /* 0x000fea0003800200 */
.L_x_11379:
        /* <DEDUP_REMOVED lines=13> */
.L_x_11342:
        /* <DEDUP_REMOVED lines=15> */
.L_x_11381:
[----:B------:R-:W-:Y:S05]  /*8cb0*/  BRA.U !UP0, `(.L_x_11382) ;  /* 0x00000011086c7547 */ /* 0x000fea000b800000 */
[----:B------:R-:W-:Y:S05]  /*8cc0*/  @!P0 BRA `(.L_x_11383) ;  /* 0x00000008003c8947 */ /* 0x000fea0003800000 */
[----:B------:R-:W-:Y:S01]  /*8cd0*/  ISETP.LT.AND P1, PT, RZ, UR31, PT ;  /* 0x0000001fff007c0c */ /* 0x000fe2000bf21270 */
[----:B0-----:R-:W-:Y:S01]  /*8ce0*/  HADD2.F32 R180, -RZ, R156.H0_H0 ;  /* 0x2000009cffb47230 */ /* 0x001fe20000004100 */
        /* <DEDUP_REMOVED lines=19> */
[----:B-----5:R-:W-:-:S05]  /*8e20*/  @P2 HADD2.F32 R181, -RZ, R168.H0_H0 ;  /* 0x200000a8ffb52230 */ /* 0x020fca0000004100 */
[-C--:B------:R-:W-:Y:S01]  /*8e30*/  @P2 FMUL.FTZ R179, R181, R178.reuse ;  /* 0x000000b2b5b32220 */ /* 0x080fe20000410000 */
[----:B------:R-:W-:-:S03]  /*8e40*/  FMUL.FTZ R178, R128, R178 ;  /* 0x000000b280b27220 */ /* 0x000fc60000410000 */
[----:B------:R-:W-:Y:S02]  /*8e50*/  FADD.FTZ R40, R40, R179 ;  /* 0x000000b328287221 */ /* 0x000fe40000010000 */
[----:B------:R-:W-:-:S04]  /*8e60*/  FSEL R178, R178, RZ, P2 ;  /* 0x000000ffb2b27208 */ /* 0x000fc80001000000 */
[----:B------:R-:W-:-:S04]  /*8e70*/  F2FP.F16.F32.PACK_AB R178, RZ, R178 ;  /* 0x000000b2ffb2723e */ /* 0x000fc800000000ff */
[----:B------:R-:W-:-:S07]  /*8e80*/  PRMT R172, R178, 0x7610, R172 ;  /* 0x00007610b2ac7816 */ /* 0x000fce00000000ac */
.L_x_11384:
[----:B------:R-:W-:Y:S05]  /*8e90*/  BRA.U !UP2, `(.L_x_11385) ;  /* 0x000000010a2c7547 */ /* 0x000fea000b800000 */
[----:B------:R-:W-:Y:S01]  /*8ea0*/  LOP3.LUT P2, RZ, R204, 0xff00, RZ, 0xc0, !PT ;  /* 0x0000ff00ccff7812 */ /* 0x000fe2000784c0ff */
[----:B------:R-:W-:Y:S01]  /*8eb0*/  FMUL.FTZ R178, R176, UR25 ;  /* 0x00000019b0b27c20 */ /* 0x000fe20008410000 */
[----:B------:R-:W-:-:S03]  /*8ec0*/  HFMA2 R179, -RZ, RZ, 0, 0 ;  /* 0x00000000ffb37431 */ /* 0x000fc600000001ff */
[----:B------:R-:W-:-:S08]  /*8ed0*/  FMUL.FTZ R178, R178, UR24 ;  /* 0x00000018b2b27c20 */ /* 0x000fd00008410000 */
[----:B-----5:R-:W-:-:S05]  /*8ee0*/  @P2 HADD2.F32 R181, -RZ, R168.H1_H1 ;  /* 0x300000a8ffb52230 */ /* 0x020fca0000004100 */
[-C--:B------:R-:W-:Y:S01]  /*8ef0*/  @P2 FMUL.FTZ R179, R181, R178.reuse ;  /* 0x000000b2b5b32220 */ /* 0x080fe20000410000 */
[----:B------:R-:W-:-:S03]  /*8f00*/  FMUL.FTZ R178, R129, R178 ;  /* 0x000000b281b27220 */ /* 0x000fc60000410000 */
[----:B------:R-:W-:Y:S02]  /*8f10*/  FADD.FTZ R41, R41, R179 ;  /* 0x000000b329297221 */ /* 0x000fe40000010000 */
[----:B------:R-:W-:-:S04]  /*8f20*/  FSEL R178, R178, RZ, P2 ;  /* 0x000000ffb2b27208 */ /* 0x000fc80001000000 */
[----:B------:R-:W-:-:S04]  /*8f30*/  F2FP.F16.F32.PACK_AB R178, RZ, R178 ;  /* 0x000000b2ffb2723e */ /* 0x000fc800000000ff */
[----:B------:R-:W-:-:S07]  /*8f40*/  PRMT R172, R172, 0x5410, R178 ;  /* 0x00005410acac7816 */ /* 0x000fce00000000b2 */
.L_x_11385:
[----:B------:R-:W-:Y:S05]  /*8f50*/  BRA.U !UP2, `(.L_x_11386) ;  /* 0x000000010a2c7547 */ /* 0x000fea000b800000 */
        /* <DEDUP_REMOVED lines=11> */
.L_x_11386:
        /* <DEDUP_REMOVED lines=17> */
.L_x_11387:
        /* <DEDUP_REMOVED lines=17> */
.L_x_11388:
        /* <DEDUP_REMOVED lines=17> */
.L_x_11389:
        /* <DEDUP_REMOVED lines=25> */
.L_x_11390:
[----:B------:R-:W-:Y:S01]  /*94d0*/  F2FP.F16.F32.PACK_AB R179, R181, R179 ;  /* 0x000000b3b5b3723e */ /* 0x000fe200000000ff */
[----:B------:R-:W-:Y:S06]  /*94e0*/  BRA.U !UP2, `(.L_x_11391) ;  /* 0x000000210a447547 */ /* 0x000fec000b800000 */
[----:B------:R-:W-:Y:S01]  /*94f0*/  ISETP.GE.U32.AND P1, PT, R204, RZ, PT ;  /* 0x000000ffcc00720c */ /* 0x000fe20003f26070 */
[----:B------:R-:W-:Y:S01]  /*9500*/  FMUL.FTZ R180, R181, UR25 ;  /* 0x00000019b5b47c20 */ /* 0x000fe20008410000 */
[----:B------:R-:W-:Y:S02]  /*9510*/  HFMA2 R181, -RZ, RZ, 0, 0 ;  /* 0x00000000ffb57431 */ /* 0x000fe400000001ff */
[----:B------:R-:W-:Y:S01]  /*9520*/  ISETP.GE.U32.AND.EX P1, PT, R205, 0x1000000, PT, P1 ;  /* 0x01000000cd00780c */ /* 0x000fe20003f26110 */
[----:B------:R-:W-:-:S12]  /*9530*/  FMUL.FTZ R180, R180, UR24 ;  /* 0x00000018b4b47c20 */ /* 0x000fd80008410000 */
[----:B-----5:R-:W-:-:S05]  /*9540*/  @P1 HADD2.F32 R204, -RZ, R171.H1_H1 ;  /* 0x300000abffcc1230 */ /* 0x020fca0000004100 */
[-C--:B------:R-:W-:Y:S01]  /*9550*/  @P1 FMUL.FTZ R181, R204, R180.reuse ;  /* 0x000000b4ccb51220 */ /* 0x080fe20000410000 */
[----:B------:R-:W-:-:S03]  /*9560*/  FMUL.FTZ R180, R127, R180 ;  /* 0x000000b47fb47220 */ /* 0x000fc60000410000 */
[----:B------:R-:W-:Y:S02]  /*9570*/  FADD.FTZ R47, R47, R181 ;  /* 0x000000b52f2f7221 */ /* 0x000fe40000010000 */
[----:B------:R-:W-:-:S04]  /*9580*/  FSEL R180, R180, RZ, P1 ;  /* 0x000000ffb4b47208 */ /* 0x000fc80000800000 */
[----:B------:R-:W-:-:S04]  /*9590*/  F2FP.F16.F32.PACK_AB R180, RZ, R180 ;  /* 0x000000b4ffb4723e */ /* 0x000fc800000000ff */
[----:B------:R-:W-:Y:S01]  /*95a0*/  PRMT R175, R175, 0x5410, R180 ;  /* 0x00005410afaf7816 */ /* 0x000fe200000000b4 */
[----:B------:R-:W-:Y:S06]  /*95b0*/  BRA `(.L_x_11391) ;  /* 0x0000002000107947 */ /* 0x000fec0003800000 */
.L_x_11383:
[----:B------:R-:W-:Y:S01]  /*95c0*/  ISETP.LT.AND P2, PT, RZ, UR31, PT ;  /* 0x0000001fff007c0c */ /* 0x000fe2000bf41270 */
[----:B------:R-:W-:-:S12]  /*95d0*/  BRA.U !UP2, `(.L_x_11392) ;  /* 0x000000010a407547 */ /* 0x000fd8000b800000 */
[----:B0-----:R-:W-:Y:S01]  /*95e0*/  MOV R180, UR20 ;  /* 0x0000001400b47c02 */ /* 0x001fe20008000f00 */
[----:B------:R-:W-:Y:S01]  /*95f0*/  HADD2.F32 R181, -RZ, R156.H0_H0 ;  /* 0x2000009cffb57230 */ /* 0x000fe20000004100 */
[----:B------:R-:W-:-:S03]  /*9600*/  LOP3.LUT P1, RZ, R204, 0xff, RZ, 0xc0, !PT ;  /* 0x000000ffccff7812 */ /* 0x000fc6000782c0ff */
[----:B------:R-:W-:-:S04]  /*9610*/  @P2 FFMA.FTZ R180, R217, R180, UR32 ;  /* 0x00000020d9b42e23 */ /* 0x000fc800080100b4 */
[----:B------:R-:W-:-:S04]  /*9620*/  @P2 FADD.FTZ R180, R199, -R180 ;  /* 0x800000b4c7b42221 */ /* 0x000fc80000010000 */
[----:B------:R-:W-:Y:S02]  /*9630*/  @P2 FFMA.FTZ R181, R180, UR30, R181 ;  /* 0x0000001eb4b52c23 */ /* 0x000fe400080100b5 */
[----:B-----5:R-:W-:Y:S02]  /*9640*/  @P1 HADD2.F32 R206, -RZ, R168.H0_H0 ;  /* 0x200000a8ffce1230 */ /* 0x020fe40000004100 */
        /* <DEDUP_REMOVED lines=9> */
.L_x_11392:
[----:B------:R-:W-:Y:S05]  /*96e0*/  BRA.U !UP2, `(.L_x_11393) ;  /* 0x000000010a407547 */ /* 0x000fea000b800000 */
[----:B0-----:R-:W-:Y:S01]  /*96f0*/  MOV R180, UR20 ;  /* 0x0000001400b47c02 */ /* 0x001fe20008000f00 */
[----:B------:R-:W-:Y:S01]  /*9700*/  HADD2.F32 R181, -RZ, R156.H1_H1 ;  /* 0x3000009cffb57230 */ /* 0x000fe20000004100 */
[----:B------:R-:W-:-:S03]  /*9710*/  LOP3.LUT P1, RZ, R204, 0xff00, RZ, 0xc0, !PT ;  /* 0x0000ff00ccff7812 */ /* 0x000fc6000782c0ff */
[----:B------:R-:W-:-:S04]  /*9720*/  @P2 FFMA.FTZ R180, R216, R180, UR32 ;  /* 0x00000020d8b42e23 */ /* 0x000fc800080100b4 */
[----:B------:R-:W-:-:S04]  /*9730*/  @P2 FADD.FTZ R180, R198, -R180 ;  /* 0x800000b4c6b42221 */ /* 0x000fc80000010000 */
[----:B------:R-:W-:Y:S02]  /*9740*/  @P2 FFMA.FTZ R181, R180, UR30, R181 ;  /* 0x0000001eb4b52c23 */ /* 0x000fe400080100b5 */
[----:B-----5:R-:W-:Y:S02]  /*9750*/  @P1 HADD2.F32 R206, -RZ, R168.H1_H1 ;  /* 0x300000a8ffce1230 */ /* 0x020fe40000004100 */
        /* <DEDUP_REMOVED lines=9> */
.L_x_11393:
[----:B------:R-:W-:Y:S05]  /*97f0*/  BRA.U !UP2, `(.L_x_11394) ;  /* 0x000000010a407547 */ /* 0x000fea000b800000 */
        /* <DEDUP_REMOVED lines=16> */
.L_x_11394:
        /* <DEDUP_REMOVED lines=17> */
.L_x_11395:
        /* <DEDUP_REMOVED lines=17> */
.L_x_11396:
        /* <DEDUP_REMOVED lines=17> */
.L_x_11397:
        /* <DEDUP_REMOVED lines=17> */
.L_x_11398:
[----:B------:R-:W-:Y:S05]  /*9d40*/  BRA.U !UP2, `(.L_x_11391) ;  /* 0x000000190a2c7547 */ /* 0x000fea000b800000 */
[----:B0-----:R-:W-:Y:S01]  /*9d50*/  MOV R180, UR20 ;  /* 0x0000001400b47c02 */ /* 0x001fe20008000f00 */
[----:B------:R-:W-:Y:S01]  /*9d60*/  HADD2.F32 R181, -RZ, R159.H1_H1 ;  /* 0x3000009fffb57230 */ /* 0x000fe20000004100 */
[----:B------:R-:W-:-:S03]  /*9d70*/  ISETP.GE.U32.AND P1, PT, R204, RZ, PT ;  /* 0x000000ffcc00720c */ /* 0x000fc60003f26070 */
[----:B------:R-:W-:Y:S01]  /*9d80*/  @P2 FFMA.FTZ R180, R210, R180, UR32 ;  /* 0x00000020d2b42e23 */ /* 0x000fe200080100b4 */
[----:B------:R-:W-:-:S03]  /*9d90*/  ISETP.GE.U32.AND.EX P1, PT, R205, 0x1000000, PT, P1 ;  /* 0x01000000cd00780c */ /* 0x000fc60003f26110 */
[----:B------:R-:W-:-:S04]  /*9da0*/  @P2 FADD.FTZ R180, R192, -R180 ;  /* 0x800000b4c0b42221 */ /* 0x000fc80000010000 */
[----:B------:R-:W-:-:S04]  /*9db0*/  @P2 FFMA.FTZ R181, R180, UR30, R181 ;  /* 0x0000001eb4b52c23 */ /* 0x000fc800080100b5 */
[----:B------:R-:W-:Y:S01]  /*9dc0*/  FMUL.FTZ R180, R181, UR25 ;  /* 0x00000019b5b47c20 */ /* 0x000fe20008410000 */
[----:B------:R-:W-:Y:S02]  /*9dd0*/  HFMA2 R181, -RZ, RZ, 0, 0 ;  /* 0x00000000ffb57431 */ /* 0x000fe400000001ff */
[----:B-----5:R-:W-:Y:S02]  /*9de0*/  @P1 HADD2.F32 R204, -RZ, R171.H1_H1 ;  /* 0x300000abffcc1230 */ /* 0x020fe40000004100 */
        /* <DEDUP_REMOVED lines=8> */
.L_x_11382:
        /* <DEDUP_REMOVED lines=17> */
[----:B0----5:R-:W-:-:S05]  /*9f80*/  @P2 HADD2.F32 R180, -RZ, R168.H0_H0 ;  /* 0x200000a8ffb42230 */ /* 0x021fca0000004100 */
[-C--:B------:R-:W-:Y:S01]  /*9f90*/  @P2 FMUL.FTZ R178, R180, R177.reuse ;  /* 0x000000b1b4b22220 */ /* 0x080fe20000410000 */
[----:B------:R-:W-:-:S03]  /*9fa0*/  FMUL.FTZ R177, R128, R177 ;  /* 0x000000b180b17220 */ /* 0x000fc60000410000 */
[----:B------:R-:W-:Y:S02]  /*9fb0*/  FADD.FTZ R40, R40, R178 ;  /* 0x000000b228287221 */ /* 0x000fe40000010000 */
[----:B------:R-:W-:-:S04]  /*9fc0*/  FSEL R177, R177, RZ, P2 ;  /* 0x000000ffb1b17208 */ /* 0x000fc80001000000 */
[----:B------:R-:W-:-:S04]  /*9fd0*/  F2FP.F16.F32.PACK_AB R177, RZ, R177 ;  /* 0x000000b1ffb1723e */ /* 0x000fc800000000ff */
[----:B------:R-:W-:-:S07]  /*9fe0*/  PRMT R172, R177, 0x7610, R172 ;  /* 0x00007610b1ac7816 */ /* 0x000fce00000000ac */
.L_x_11400:
[----:B------:R-:W-:Y:S05]  /*9ff0*/  BRA.U !UP2, `(.L_x_11401) ;  /* 0x000000010a2c7547 */ /* 0x000fea000b800000 */
[----:B------:R-:W-:Y:S01]  /*a000*/  LOP3.LUT P2, RZ, R204, 0xff00, RZ, 0xc0, !PT ;  /* 0x0000ff00ccff7812 */ /* 0x000fe2000784c0ff */
[----:B------:R-:W-:Y:S01]  /*a010*/  FMUL.FTZ R177, R176, UR25 ;  /* 0x00000019b0b17c20 */ /* 0x000fe20008410000 */
[----:B------:R-:W-:-:S03]  /*a020*/  HFMA2 R178, -RZ, RZ, 0, 0 ;  /* 0x00000000ffb27431 */ /* 0x000fc600000001ff */
[----:B------:R-:W-:-:S08]  /*a030*/  FMUL.FTZ R177, R177, UR24 ;  /* 0x00000018b1b17c20 */ /* 0x000fd00008410000 */
[----:B0----5:R-:W-:-:S05]  /*a040*/  @P2 HADD2.F32 R180, -RZ, R168.H1_H1 ;  /* 0x300000a8ffb42230 */ /* 0x021fca0000004100 */
[-C--:B------:R-:W-:Y:S01]  /*a050*/  @P2 FMUL.FTZ R178, R180, R177.reuse ;  /* 0x000000b1b4b22220 */ /* 0x080fe20000410000 */
[----:B------:R-:W-:-:S03]  /*a060*/  FMUL.FTZ R177, R129, R177 ;  /* 0x000000b181b17220 */ /* 0x000fc60000410000 */
[----:B------:R-:W-:Y:S02]  /*a070*/  FADD.FTZ R41, R41, R178 ;  /* 0x000000b229297221 */ /* 0x000fe40000010000 */
[----:B------:R-:W-:-:S04]  /*a080*/  FSEL R177, R177, RZ, P2 ;  /* 0x000000ffb1b17208 */ /* 0x000fc80001000000 */
[----:B------:R-:W-:-:S04]  /*a090*/  F2FP.F16.F32.PACK_AB R177, RZ, R177 ;  /* 0x000000b1ffb1723e */ /* 0x000fc800000000ff */
[----:B------:R-:W-:-:S07]  /*a0a0*/  PRMT R172, R172, 0x5410, R177 ;  /* 0x00005410acac7816 */ /* 0x000fce00000000b1 */
.L_x_11401:
        /* <DEDUP_REMOVED lines=17> */
.L_x_11402:
        /* <DEDUP_REMOVED lines=17> */
.L_x_11403:
        /* <DEDUP_REMOVED lines=17> */
.L_x_11404:
        /* <DEDUP_REMOVED lines=17> */
.L_x_11405:
        /* <DEDUP_REMOVED lines=25> */
.L_x_11406:
        /* <DEDUP_REMOVED lines=15> */
.L_x_11399:
[----:B------:R-:W-:Y:S05]  /*a770*/  BRA.U !UP2, `(.L_x_11407) ;  /* 0x000000010a707547 */ /* 0x000fea000b800000 */
[----:B------:R-:W-:Y:S01]  /*a780*/  LOP3.LUT P1, RZ, R204, 0xff, RZ, 0xc0, !PT ;  /* 0x000000ffccff7812 */ /* 0x000fe2000782c0ff */
[----:B------:R-:W-:Y:S01]  /*a790*/  BSSY.RECONVERGENT B0, `(.L_x_11408) ;  /* 0x000000d000007945 */ /* 0x000fe20003800200 */
[----:B0-----:R-:W-:-:S11]  /*a7a0*/  MOV R180, RZ ;  /* 0x000000ff00b47202 */ /* 0x001fd60000000f00 */
[----:B------:R-:W-:Y:S05]  /*a7b0*/  @!P1 BRA `(.L_x_11409) ;  /* 0x0000000000289947 */ /* 0x000fea0003800000 */
        /* <DEDUP_REMOVED lines=10> */
.L_x_11409:
[----:B------:R-:W-:Y:S05]  /*a860*/  BSYNC.RECONVERGENT B0 ;  /* 0x0000000000007941 */ /* 0x000fea0003800200 */
.L_x_11408:
        /* <DEDUP_REMOVED lines=13> */
.L_x_11407:
[----:B------:R-:W-:Y:S05]  /*a940*/  BRA.U !UP2, `(.L_x_11410) ;  /* 0x000000010a707547 */ /* 0x000fea000b800000 */
[----:B------:R-:W-:Y:S01]  /*a950*/  LOP3.LUT P1, RZ, R204, 0xff00, RZ, 0xc0, !PT ;  /* 0x0000ff00ccff7812 */ /* 0x000fe2000782c0ff */
[----:B------:R-:W-:Y:S01]  /*a960*/  BSSY.RECONVERGENT B0, `(.L_x_11411) ;  /* 0x000000d000007945 */ /* 0x000fe20003800200 */
[----:B0-----:R-:W-:-:S11]  /*a970*/  HFMA2 R180, -RZ, RZ, 0, 0 ;  /* 0x00000000ffb47431 */ /* 0x001fd600000001ff */
[----:B------:R-:W-:Y:S05]  /*a980*/  @!P1 BRA `(.L_x_11412) ;  /* 0x0000000000289947 */ /* 0x000fea0003800000 */
        /* <DEDUP_REMOVED lines=10> */
.L_x_11412:
[----:B------:R-:W-:Y:S05]  /*aa30*/  BSYNC.RECONVERGENT B0 ;  /* 0x0000000000007941 */ /* 0x000fea0003800200 */
.L_x_11411:
        /* <DEDUP_REMOVED lines=13> */
.L_x_11410:
        /* <DEDUP_REMOVED lines=15> */
.L_x_11415:
[----:B------:R-:W-:Y:S05]  /*ac00*/  BSYNC.RECONVERGENT B0 ;  /* 0x0000000000007941 */ /* 0x000fea0003800200 */
.L_x_11414:
        /* <DEDUP_REMOVED lines=13> */
.L_x_11413:
        /* <DEDUP_REMOVED lines=15> */
.L_x_11418:
[----:B------:R-:W-:Y:S05]  /*add0*/  BSYNC.RECONVERGENT B0 ;  /* 0x0000000000007941 */ /* 0x000fea0003800200 */
.L_x_11417:
        /* <DEDUP_REMOVED lines=13> */
.L_x_11416:
        /* <DEDUP_REMOVED lines=15> */
.L_x_11421:
[----:B------:R-:W-:Y:S05]  /*afa0*/  BSYNC.RECONVERGENT B0 ;  /* 0x0000000000007941 */ /* 0x000fea0003800200 */
.L_x_11420:
        /* <DEDUP_REMOVED lines=13> */
.L_x_11419:
        /* <DEDUP_REMOVED lines=15> */
.L_x_11424:
[----:B------:R-:W-:Y:S05]  /*b170*/  BSYNC.RECONVERGENT B0 ;  /* 0x0000000000007941 */ /* 0x000fea0003800200 */
.L_x_11423:
        /* <DEDUP_REMOVED lines=13> */
.L_x_11422:
        /* <DEDUP_REMOVED lines=15> */
.L_x_11427:
[----:B------:R-:W-:Y:S05]  /*b340*/  BSYNC.RECONVERGENT B0 ;  /* 0x0000000000007941 */ /* 0x000fea0003800200 */
.L_x_11426:
        /* <DEDUP_REMOVED lines=13> */
.L_x_11425:
[----:B------:R-:W-:Y:S05]  /*b420*/  BRA.U !UP2, `(.L_x_11391) ;  /* 0x000000010a747547 */ /* 0x000fea000b800000 */
[----:B------:R-:W-:Y:S01]  /*b430*/  ISETP.GE.U32.AND P1, PT, R204, RZ, PT ;  /* 0x000000ffcc00720c */ /* 0x000fe20003f26070 */
[----:B------:R-:W-:Y:S01]  /*b440*/  BSSY.RECONVERGENT B0, `(.L_x_11428) ;  /* 0x000000e000007945 */ /* 0x000fe20003800200 */
[----:B0-----:R-:W-:Y:S02]  /*b450*/  HFMA2 R180, -RZ, RZ, 0, 0 ;  /* 0x00000000ffb47431 */ /* 0x001fe400000001ff */
[----:B------:R-:W-:-:S13]  /*b460*/  ISETP.GE.U32.AND.EX P1, PT, R205, 0x1000000, PT, P1 ;  /* 0x01000000cd00780c */ /* 0x000fda0003f26110 */
        /* <DEDUP_REMOVED lines=11> */
.L_x_11429:
[----:B------:R-:W-:Y:S05]  /*b520*/  BSYNC.RECONVERGENT B0 ;  /* 0x0000000000007941 */ /* 0x000fea0003800200 */
.L_x_11428:
        /* <DEDUP_REMOVED lines=13> */
.L_x_11391:
        /* <DEDUP_REMOVED lines=15> */
.L_x_11430:
        /* <DEDUP_REMOVED lines=30> */
.L_x_11433:
        /* <DEDUP_REMOVED lines=12> */
.L_x_11434:
        /* <DEDUP_REMOVED lines=12> */
.L_x_11435:
        /* <DEDUP_REMOVED lines=17> */
.L_x_11436:
        /* <DEDUP_REMOVED lines=17> */
.L_x_11437:
        /* <DEDUP_REMOVED lines=17> */
.L_x_11438:
        /* <DEDUP_REMOVED lines=25> */
.L_x_11439:
        /* <DEDUP_REMOVED lines=15> */
.L_x_11432:
        /* <DEDUP_REMOVED lines=18> */
.L_x_11441:
        /* <DEDUP_REMOVED lines=17> */
.L_x_11442:
        /* <DEDUP_REMOVED lines=17> */
.L_x_11443:
        /* <DEDUP_REMOVED lines=17> */
.L_x_11444:
        /* <DEDUP_REMOVED lines=17> */
.L_x_11445:
        /* <DEDUP_REMOVED lines=17> */
.L_x_11446:
        /* <DEDUP_REMOVED lines=17> */
.L_x_11447:
        /* <DEDUP_REMOVED lines=19> */
.L_x_11431:
        /* <DEDUP_REMOVED lines=24> */
.L_x_11449:
        /* <DEDUP_REMOVED lines=12> */
.L_x_11450:
        /* <DEDUP_REMOVED lines=17> */
.L_x_11451:
        /* <DEDUP_REMOVED lines=17> */
.L_x_11452:
        /* <DEDUP_REMOVED lines=17> */
.L_x_11453:
        /* <DEDUP_REMOVED lines=17> */
.L_x_11454:
        /* <DEDUP_REMOVED lines=25> */
.L_x_11455:
        /* <DEDUP_REMOVED lines=15> */
.L_x_11448:
        /* <DEDUP_REMOVED lines=15> */
.L_x_11458:
[----:B------:R-:W-:Y:S05]  /*d2a0*/  BSYNC.RECONVERGENT B0 ;  /* 0x0000000000007941 */ /* 0x000fea0003800200 */
.L_x_11457:
        /* <DEDUP_REMOVED lines=13> */
.L_x_11456:
        /* <DEDUP_REMOVED lines=15> */
.L_x_11461:
[----:B------:R-:W-:Y:S05]  /*d470*/  BSYNC.RECONVERGENT B0 ;  /* 0x0000000000007941 */ /* 0x000fea0003800200 */
.L_x_11460:
        /* <DEDUP_REMOVED lines=13> */
.L_x_11459:
        /* <DEDUP_REMOVED lines=15> */
.L_x_11464:
[----:B------:R-:W-:Y:S05]  /*d640*/  BSYNC.RECONVERGENT B0 ;  /* 0x0000000000007941 */ /* 0x000fea0003800200 */
.L_x_11463:
        /* <DEDUP_REMOVED lines=13> */
.L_x_11462:
        /* <DEDUP_REMOVED lines=15> */
.L_x_11467:
[----:B------:R-:W-:Y:S05]  /*d810*/  BSYNC.RECONVERGENT B0 ;  /* 0x0000000000007941 */ /* 0x000fea0003800200 */
.L_x_11466:
        /* <DEDUP_REMOVED lines=13> */
.L_x_11465:
        /* <DEDUP_REMOVED lines=15> */
.L_x_11470:
[----:B------:R-:W-:Y:S05]  /*d9e0*/  BSYNC.RECONVERGENT B0 ;  /* 0x0000000000007941 */ /* 0x000fea0003800200 */
.L_x_11469:
        /* <DEDUP_REMOVED lines=13> */
.L_x_11468:
        /* <DEDUP_REMOVED lines=15> */
.L_x_11473:
[----:B------:R-:W-:Y:S05]  /*dbb0*/  BSYNC.RECONVERGENT B0 ;  /* 0x0000000000007941 */ /* 0x000fea0003800200 */
.L_x_11472:
        /* <DEDUP_REMOVED lines=13> */
.L_x_11471:
        /* <DEDUP_REMOVED lines=15> */
.L_x_11476:
[----:B------:R-:W-:Y:S05]  /*dd80*/  BSYNC.RECONVERGENT B0 ;  /* 0x0000000000007941 */ /* 0x000fea0003800200 */
.L_x_11475:
        /* <DEDUP_REMOVED lines=13> */
.L_x_11474:
        /* <DEDUP_REMOVED lines=16> */
.L_x_11478:
[----:B------:R-:W-:Y:S05]  /*df60*/  BSYNC.RECONVERGENT B0 ;  /* 0x0000000000007941 */ /* 0x000fea0003800200 */
.L_x_11477:
        /* <DEDUP_REMOVED lines=13> */
.L_x_11440:
        /* <DEDUP_REMOVED lines=15> */
.L_x_11479:
        /* <DEDUP_REMOVED lines=30> */
.L_x_11482:
        /* <DEDUP_REMOVED lines=12> */
.L_x_11483:
        /* <DEDUP_REMOVED lines=12> */
.L_x_11484:
        /* <DEDUP_REMOVED lines=17> */
.L_x_11485:
        /* <DEDUP_REMOVED lines=17> */
.L_x_11486:
        /* <DEDUP_REMOVED lines=17> */
.L_x_11487:
        /* <DEDUP_REMOVED lines=25> */
.L_x_11488:
        /* <DEDUP_REMOVED lines=15> */
.L_x_11481:
        /* <DEDUP_REMOVED lines=18> */
.L_x_11490:
        /* <DEDUP_REMOVED lines=17> */
.L_x_11491:
        /* <DEDUP_REMOVED lines=17> */
.L_x_11492:
        /* <DEDUP_REMOVED lines=17> */
.L_x_11493:
        /* <DEDUP_REMOVED lines=17> */
.L_x_11494:
        /* <DEDUP_REMOVED lines=17> */
.L_x_11495:
        /* <DEDUP_REMOVED lines=17> */
.L_x_11496:
        /* <DEDUP_REMOVED lines=19> */
.L_x_11480:
        /* <DEDUP_REMOVED lines=24> */
.L_x_11498:
        /* <DEDUP_REMOVED lines=12> */
.L_x_11499:
        /* <DEDUP_REMOVED lines=17> */
.L_x_11500:
        /* <DEDUP_REMOVED lines=17> */
.L_x_11501:
        /* <DEDUP_REMOVED lines=17> */
.L_x_11502:
        /* <DEDUP_REMOVED lines=17> */
.L_x_11503:
        /* <DEDUP_REMOVED lines=25> */
.L_x_11504:
        /* <DEDUP_REMOVED lines=15> */
.L_x_11497:
        /* <DEDUP_REMOVED lines=15> */
.L_x_11507:
[----:B------:R-:W-:Y:S05]  /*fce0*/  BSYNC.RECONVERGENT B0 ;  /* 0x0000000000007941 */ /* 0x000fea0003800200 */
.L_x_11506:
        /* <DEDUP_REMOVED lines=13> */
.L_x_11505:
        /* <DEDUP_REMOVED lines=15> */
.L_x_11510:
[----:B------:R-:W-:Y:S05]  /*feb0*/  BSYNC.RECONVERGENT B0 ;  /* 0x0000000000007941 */ /* 0x000fea0003800200 */
.L_x_11509:
        /* <DEDUP_REMOVED lines=13> */
.L_x_11508:
        /* <DEDUP_REMOVED lines=15> */
.L_x_11513:
[----:B------:R-:W-:Y:S05]  /*10080*/  BSYNC.RECONVERGENT B0 ;  /* 0x0000000000007941 */ /* 0x000fea0003800200 */
.L_x_11512:
        /* <DEDUP_REMOVED lines=13> */
.L_x_11511:
        /* <DEDUP_REMOVED lines=15> */
.L_x_11516:
[----:B------:R-:W-:Y:S05]  /*10250*/  BSYNC.RECONVERGENT B0 ;  /* 0x0000000000007941 */ /* 0x000fea0003800200 */
.L_x_11515:
        /* <DEDUP_REMOVED lines=13> */
.L_x_11514:
        /* <DEDUP_REMOVED lines=15> */
.L_x_11519:
[----:B------:R-:W-:Y:S05]  /*10420*/  BSYNC.RECONVERGENT B0 ;  /* 0x0000000000007941 */ /* 0x000fea0003800200 */
.L_x_11518:
        /* <DEDUP_REMOVED lines=13> */
.L_x_11517:
        /* <DEDUP_REMOVED lines=15> */
.L_x_11522:
[----:B------:R-:W-:Y:S05]  /*105f0*/  BSYNC.RECONVERGENT B0 ;  /* 0x0000000000007941 */ /* 0x000fea0003800200 */
.L_x_11521:
        /* <DEDUP_REMOVED lines=13> */
.L_x_11520:
        /* <DEDUP_REMOVED lines=15> */
.L_x_11525:
[----:B------:R-:W-:Y:S05]  /*107c0*/  BSYNC.RECONVERGENT B0 ;  /* 0x0000000000007941 */ /* 0x000fea0003800200 */
.L_x_11524:
        /* <DEDUP_REMOVED lines=13> */
.L_x_11523:
[----:B------:R-:W-:Y:S05]  /*108a0*/  BRA.U !UP2, `(.L_x_11489) ;  /* 0x000000010a487547 */ /* 0x000fea000b800000 */
[----:B0-----:R-:W-:Y:S01]  /*108b0*/  MOV R180, UR20 ;  /* 0x0000001400b47c02 */ /* 0x001fe20008000f00 */
[----:B------:R-:W-:Y:S01]  /*108c0*/  HFMA2 R181, -RZ, RZ, 0, 0 ;  /* 0x00000000ffb57431 */ /* 0x000fe200000001ff */
[----:B------:R-:W-:Y:S02]  /*108d0*/  ISETP.GE.U32.AND P1, PT, R200, RZ, PT ;  /* 0x000000ffc800720c */ /* 0x000fe40003f26070 */
[----:B------:R-:W-:Y:S01]  /*108e0*/  ISETP.LT.AND P2, PT, RZ, UR31, PT ;  /* 0x0000001fff007c0c */ /* 0x000fe2000bf41270 */
[----:B------:R-:W-:Y:S01]  /*108f0*/  FFMA.FTZ R180, R250, R180, UR32 ;  /* 0x00000020fab47e23 */ /* 0x000fe200080100b4 */
[----:B------:R-:W-:-:S03]  /*10900*/  ISETP.GE.U32.AND.EX P1, PT, R201, 0x1000000, PT, P1 ;  /* 0x01000000c900780c */ /* 0x000fc60003f26110 */
[----:B------:R-:W-:-:S04]  /*10910*/  FADD.FTZ R180, R249, -R180 ;  /* 0x800000b4f9b47221 */ /* 0x000fc80000010000 */
[----:B------:R-:W-:-:S05]  /*10920*/  FMUL.FTZ R180, R180, UR30 ;  /* 0x0000001eb4b47c20 */ /* 0x000fca0008410000 */
[----:B------:R-:W-:Y:S01]  /*10930*/  FSEL R180, R180, RZ, P2 ;  /* 0x000000ffb4b47208 */ /* 0x000fe20001000000 */
[----:B-----5:R-:W-:-:S04]  /*10940*/  @P1 HADD2.F32 R200, -RZ, R171.H1_H1 ;  /* 0x300000abffc81230 */ /* 0x020fc80000004100 */
[----:B------:R-:W-:-:S04]  /*10950*/  FMUL.FTZ R180, R180, UR25 ;  /* 0x00000019b4b47c20 */ /* 0x000fc80008410000 */
[----:B------:R-:W-:-:S04]  /*10960*/  FMUL.FTZ R180, R180, UR24 ;  /* 0x00000018b4b47c20 */ /* 0x000fc80008410000 */
[-C--:B------:R-:W-:Y:S01]  /*10970*/  @P1 FMUL.FTZ R181, R200, R180.reuse ;  /* 0x000000b4c8b51220 */ /* 0x080fe20000410000 */
[----:B------:R-:W-:-:S03]  /*10980*/  FMUL.FTZ R180, R111, R180 ;  /* 0x000000b46fb47220 */ /* 0x000fc60000410000 */
[----:B------:R-:W-:Y:S02]  /*10990*/  FADD.FTZ R63, R63, R181 ;  /* 0x000000b53f3f7221 */ /* 0x000fe40000010000 */
[----:B------:R-:W-:-:S04]  /*109a0*/  FSEL R180, R180, RZ, P1 ;  /* 0x000000ffb4b47208 */ /* 0x000fc80000800000 */
[----:B------:R-:W-:-:S04]  /*109b0*/  F2FP.F16.F32.PACK_AB R180, RZ, R180 ;  /* 0x000000b4ffb4723e */ /* 0x000fc800000000ff */
[----:B------:R-:W-:-:S07]  /*109c0*/  PRMT R175, R175, 0x5410, R180 ;  /* 0x00005410afaf7816 */ /* 0x000fce00000000b4 */
.L_x_11489:
        /* <DEDUP_REMOVED lines=13> */
.L_x_11277:
        /* <DEDUP_REMOVED lines=78> */
.L_x_11527:
        /* <DEDUP_REMOVED lines=16> */
.L_x_19393:


//--------------------- .text._ZN10layer_norm13ln_bwd_kernelINS_13Kernel_traitsI6__halfS2_fS2_fjLj5120ELj1ELj1ELj4ELj16ENS_18Kernel_traits_baseILj5120ES2_S2_fS2_fjLj128EEEEELb0ELb0ELb0ELb0EEEvNS_9BwdParamsE --------------------------
	.section	.text._ZN10layer_norm13ln_bwd_kernelINS_13Kernel_traitsI6__halfS2_fS2_fjLj5120ELj1ELj1ELj4ELj16ENS_18Kernel_traits_baseILj5120ES2_S2_fS2_fjLj128EEEEELb0ELb0ELb0ELb0EEEvNS_9BwdParamsE,"ax",@progbits
	.align	128
        .global         _ZN10layer_norm13ln_bwd_kernelINS_13Kernel_traitsI6__halfS2_fS2_fjLj5120ELj1ELj1ELj4ELj16ENS_18Kernel_traits_baseILj5120ES2_S2_fS2_fjLj128EEEEELb0ELb0ELb0ELb0EEEvNS_9BwdParamsE
        .type           _ZN10layer_norm13ln_bwd_kernelINS_13Kernel_traitsI6__halfS2_fS2_fjLj5120ELj1ELj1ELj4ELj16ENS_18Kernel_traits_baseILj5120ES2_S2_fS2_fjLj128EEEEELb0ELb0ELb0ELb0EEEvNS_9BwdParamsE,@function
        .size           _ZN10layer_norm13ln_bwd_kernelINS_13Kernel_traitsI6__halfS2_fS2_fjLj5120ELj1ELj1ELj4ELj16ENS_18Kernel_traits_baseILj5120ES2_S2_fS2_fjLj128EEEEELb0ELb0ELb0ELb0EEEvNS_9BwdParamsE,(.L_x_19394 - _ZN10layer_norm13ln_bwd_kernelINS_13Kernel_traitsI6__halfS2_fS2_fjLj5120ELj1ELj1ELj4ELj16ENS_18Kernel_traits_baseILj5120ES2_S2_fS2_fjLj128EEEEELb0ELb0ELb0ELb0EEEvNS_9BwdParamsE)
        .other          _ZN10layer_norm13ln_bwd_kernelINS_13Kernel_traitsI6__halfS2_fS2_fjLj5120ELj1ELj1ELj4ELj16ENS_18Kernel_traits_baseILj5120ES2_S2_fS2_fjLj128EEEEELb0ELb0ELb0ELb0EEEvNS_9BwdParamsE,@"STO_CUDA_ENTRY STV_DEFAULT"
_ZN10layer_norm13ln_bwd_kernelINS_13Kernel_traitsI6__halfS2_fS2_fjLj5120ELj1ELj1ELj4ELj16ENS_18Kernel_traits_baseILj5120ES2_S2_fS2_fjLj128EEEEELb0ELb0ELb0ELb0EEEvNS_9BwdParamsE:
.text._ZN10layer_norm13ln_bwd_kernelINS_13Kernel_traitsI6__halfS2_fS2_fjLj5120ELj1ELj1ELj4ELj16ENS_18Kernel_traits_baseILj5120ES2_S2_fS2_fjLj128EEEEELb0ELb0ELb0ELb0EEEvNS_9BwdParamsE:
        /* <DEDUP_REMOVED lines=129> */
.L_x_11580:
[----:B0-----:R-:W-:Y:S02]  /*0810*/  UIMAD.WIDE UR12, UR7, 0x4, UR8 ;  /* 0x00000004070c78a5 */ /* 0x001fe4000f8e0208 */
[----:B------:R-:W-:Y:S01]  /*0820*/  UIMAD.WIDE UR14, UR7, 0x4, UR10 ;  /* 0x00000004070e78a5 */ /* 0x000fe2000f8e020a */
[----:B------:R-:W0:Y:S03]  /*0830*/  @UP0 LDCU.64 UR4, c[0x0][0x3e0] ;  /* 0x00007c00ff0407ac */ /* 0x000e260008000a00 */
[----:B------:R-:W-:Y:S02]  /*0840*/  MOV R176, UR12 ;  /* 0x0000000c00b07c02 */ /* 0x000fe40008000f00 */
[----:B------:R-:W-:Y:S02]  /*0850*/  MOV R177, UR13 ;  /* 0x0000000d00b17c02 */ /* 0x000fe40008000f00 */
[----:B--234-:R-:W-:-:S02]  /*0860*/  MOV R174, UR14 ;  /* 0x0000000e00ae7c02 */ /* 0x01cfc40008000f00 */
        /* <DEDUP_REMOVED lines=10> */
[----:B------:R-:W-:Y:S01]  /*0910*/  ISETP.GE.U32.AND P5, PT, R2, 0x80, PT ;  /* 0x000000800200780c */ /* 0x000fe20003fa6070 */
[----:B-----5:R0:W5:Y:S02]  /*0920*/  @P0 LDG.E.U16 R243, desc[UR16][R172.64] ;  /* 0x00000010acf30981 */ /* 0x020164000c1e1500 */
[----:B------:R-:W-:Y:S01]  /*0930*/  ULEA.HI UR5, UR5, UR4, URZ, 0x3 ;  /* 0x0000000405057291 */ /* 0x000fe2000f8f18ff */
[----:B-1----:R-:W-:Y:S01]  /*0940*/  ISETP.NE.AND P6, PT, RZ, UR18, PT ;  /* 0x00000012ff007c0c */ /* 0x002fe2000bfc5270 */
[----:B------:R-:W-:Y:S04]  /*0950*/  BSSY.RECONVERGENT B0, `(.L_x_11529) ;  /* 0x0000063000007945 */ /* 0x000fe80003800200 */
[----:B0-----:R-:W-:-:S02]  /*0960*/  MOV R173, UR5 ;  /* 0x0000000500ad7c02 */ /* 0x001fc40008000f00 */
[----:B------:R-:W-:Y:S02]  /*0970*/  CS2R R246, SRZ ;  /* 0x0000000000f67805 */ /* 0x000fe4000001ff00 */
[C---:B------:R-:W-:Y:S02]  /*0980*/  ISETP.GE.U32.AND P4, PT, R2.reuse, 0x100, PT ;  /* 0x000001000200780c */ /* 0x040fe40003f86070 */
[C---:B------:R-:W-:Y:S02]  /*0990*/  ISETP.GE.U32.AND P3, PT, R2.reuse, 0x180, PT ;  /* 0x000001800200780c */ /* 0x040fe40003f66070 */
[----:B----4-:R-:W-:Y:S02]  /*09a0*/  LEA.HI.SX32 R0, R173, R4, 0x1d ;  /* 0x00000004ad007211 */ /* 0x010fe400078feaff */
[C---:B------:R-:W-:Y:S02]  /*09b0*/  ISETP.GE.U32.AND P2, PT, R2.reuse, 0x200, PT ;  /* 0x000002000200780c */ /* 0x040fe40003f46070 */
[----:B------:R-:W-:-:S02]  /*09c0*/  ISETP.GE.U32.AND P1, PT, R2, 0x280, PT ;  /* 0x000002800200780c */ /* 0x000fc40003f26070 */
[----:B------:R-:W-:Y:S02]  /*09d0*/  MOV R245, R0 ;  /* 0x0000000000f57202 */ /* 0x000fe40000000f00 */
[----:B--2---:R-:W-:-:S04]  /*09e0*/  FSEL R176, R176, RZ, !P6 ;  /* 0x000000ffb0b07208 */ /* 0x004fc80007000000 */
[----:B------:R-:W-:Y:S02]  /*09f0*/  R2UR UR4, R176 ;  /* 0x00000000b00472ca */ /* 0x000fe400000e0000 */
[----:B---3--:R-:W-:Y:S01]  /*0a00*/  R2UR UR13, R174 ;  /* 0x00000000ae0d72ca */ /* 0x008fe200000e0000 */
[----:B------:R-:W-:-:S14]  /*0a10*/  @!P5 BRA `(.L_x_11530) ;  /* 0x000000040058d947 */ /* 0x000fdc0003800000 */
        /* <DEDUP_REMOVED lines=9> */
[----:B------:R-:W1:Y:S01]  /*0ab0*/  @P0 LDC.64 R208, c[0x0][0x438] ;  /* 0x00010e00ffd00b82 */ /* 0x000e620000000a00 */
[----:B------:R-:W-:Y:S02]  /*0ac0*/  HADD2.F32 R184, -RZ, R32.H0_H0 ;  /* 0x20000020ffb87230 */ /* 0x000fe40000004100 */
[----:B------:R-:W-:Y:S02]  /*0ad0*/  HADD2.F32 R204, -RZ, R34.H0_H0 ;  /* 0x20000022ffcc7230 */ /* 0x000fe40000004100 */
[----:B------:R-:W-:Y:S02]  /*0ae0*/  HADD2.F32 R229, -RZ, R35.H0_H0 ;  /* 0x20000023ffe57230 */ /* 0x000fe40000004100 */
[----:B------:R-:W-:Y:S02]  /*0af0*/  HADD2.F32 R191, -RZ, R32.H1_H1 ;  /* 0x30000020ffbf7230 */ /* 0x000fe40000004100 */
[----:B------:R-:W-:Y:S02]  /*0b00*/  HADD2.F32 R206, -RZ, R33.H1_H1 ;  /* 0x30000021ffce7230 */ /* 0x000fe40000004100 */
[----:B-1----:R-:W-:-:S05]  /*0b10*/  @P0 IMAD.WIDE.U32 R208, R0, 0x20, R208 ;  /* 0x0000002000d00825 */ /* 0x002fca00078e00d0 */
[----:B------:R-:W5:Y:S04]  /*0b20*/  @P0 LDG.E.128 R136, desc[UR16][R208.64] ;  /* 0x00000010d0880981 */ /* 0x000f68000c1e1d00 */
[----:B------:R1:W5:Y:S01]  /*0b30*/  @P0 LDG.E.128 R140, desc[UR16][R208.64+0x10] ;  /* 0x00001010d08c0981 */ /* 0x000362000c1e1d00 */
[----:B------:R-:W-:Y:S02]  /*0b40*/  HADD2.F32 R232, -RZ, R34.H1_H1 ;  /* 0x30000022ffe87230 */ /* 0x000fe40000004100 */
[----:B------:R-:W-:Y:S01]  /*0b50*/  HADD2.F32 R241, -RZ, R35.H1_H1 ;  /* 0x30000023fff17230 */ /* 0x000fe20000004100 */
[----:B0-----:R-:W-:Y:S01]  /*0b60*/  IADD3 R245, PT, PT, R0, 0x80, RZ ;  /* 0x0000008000f57810 */ /* 0x001fe20007ffe0ff */
[----:B--2---:R-:W-:Y:S01]  /*0b70*/  FADD.FTZ R3, R172, -UR4 ;  /* 0x80000004ac037e21 */ /* 0x004fe20008010000 */
[----:B------:R-:W-:-:S03]  /*0b80*/  FADD.FTZ R174, R174, -UR4 ;  /* 0x80000004aeae7e21 */ /* 0x000fc60008010000 */
[----:B------:R-:W-:Y:S01]  /*0b90*/  FMUL.FTZ R3, R3, UR13 ;  /* 0x0000000d03037c20 */ /* 0x000fe20008410000 */
[----:B----4-:R-:W-:Y:S02]  /*0ba0*/  HADD2.F32 R187, -RZ, R176.H0_H0 ;  /* 0x200000b0ffbb7230 */ /* 0x010fe40000004100 */
[----:B------:R-:W-:Y:S01]  /*0bb0*/  FADD.FTZ R173, R173, -UR4 ;  /* 0x80000004adad7e21 */ /* 0x000fe20008010000 */
[----:B------:R-:W-:Y:S02]  /*0bc0*/  HADD2.F32 R172, -RZ, R177.H0_H0 ;  /* 0x200000b1ffac7230 */ /* 0x000fe40000004100 */
[----:B------:R-:W-:Y:S01]  /*0bd0*/  FMUL.FTZ R189, R174, UR13 ;  /* 0x0000000daebd7c20 */ /* 0x000fe20008410000 */
[-C--:B------:R-:W-:Y:S01]  /*0be0*/  FMUL.FTZ R184, R184, R187.reuse ;  /* 0x000000bbb8b87220 */ /* 0x080fe20000410000 */
[----:B------:R-:W-:Y:S01]  /*0bf0*/  FADD.FTZ R100, R100, R187 ;  /* 0x000000bb64647221 */ /* 0x000fe20000010000 */
[----:B------:R-:W-:Y:S01]  /*0c00*/  FFMA.FTZ R52, R3, R187, R52 ;  /* 0x000000bb03347223 */ /* 0x000fe20000010034 */
[----:B------:R-:W-:-:S02]  /*0c10*/  HADD2.F32 R187, -RZ, R33.H0_H0 ;  /* 0x20000021ffbb7230 */ /* 0x000fc40000004100 */
[----:B---3--:R-:W-:Y:S01]  /*0c20*/  FADD.FTZ R180, R180, -UR4 ;  /* 0x80000004b4b47e21 */ /* 0x008fe20008010000 */
[----:B------:R-:W-:Y:S01]  /*0c30*/  FADD.FTZ R182, R182, -UR4 ;  /* 0x80000004b6b67e21 */ /* 0x000fe20008010000 */
[----:B------:R-:W-:Y:S01]  /*0c40*/  FMUL.FTZ R192, R173, UR13 ;  /* 0x0000000dadc07c20 */ /* 0x000fe20008410000 */
[----:B------:R-:W-:Y:S01]  /*0c50*/  FADD.FTZ R102, R102, R172 ;  /* 0x000000ac66667221 */ /* 0x000fe20000010000 */
[-C--:B------:R-:W-:Y:S01]  /*0c60*/  FMUL.FTZ R187, R187, R172.reuse ;  /* 0x000000acbbbb7220 */ /* 0x080fe20000410000 */
[----:B------:R-:W-:Y:S01]  /*0c70*/  FFMA.FTZ R54, R189, R172, R54 ;  /* 0x000000acbd367223 */ /* 0x000fe20000010036 */
[----:B------:R-:W-:Y:S02]  /*0c80*/  HADD2.F32 R173, -RZ, R178.H0_H0 ;  /* 0x200000b2ffad7230 */ /* 0x000fe40000004100 */
[----:B-1----:R-:W-:Y:S01]  /*0c90*/  FMUL.FTZ R209, R180, UR13 ;  /* 0x0000000db4d17c20 */ /* 0x002fe20008410000 */
[----:B------:R-:W-:Y:S02]  /*0ca0*/  HADD2.F32 R172, -RZ, R179.H0_H0 ;  /* 0x200000b3ffac7230 */ /* 0x000fe40000004100 */
[----:B------:R-:W-:Y:S01]  /*0cb0*/  FMUL.FTZ R231, R182, UR13 ;  /* 0x0000000db6e77c20 */ /* 0x000fe20008410000 */
        /* <DEDUP_REMOVED lines=8> */
[----:B------:R-:W-:Y:S01]  /*0d40*/  FADD.FTZ R172, RZ, R184 ;  /* 0x000000b8ffac7221 */ /* 0x000fe20000010000 */
[----:B------:R-:W-:Y:S01]  /*0d50*/  FFMA.FTZ R173, R3, R184, RZ ;  /* 0x000000b803ad7223 */ /* 0x000fe200000100ff */
[----:B------:R-:W-:Y:S01]  /*0d60*/  FADD.FTZ R175, R175, -UR4 ;  /* 0x80000004afaf7e21 */ /* 0x000fe20008010000 */
[----:B------:R-:W-:-:S02]  /*0d70*/  HADD2.F32 R177, -RZ, R177.H1_H1 ;  /* 0x300000b1ffb17230 */ /* 0x000fc40000004100 */
[----:B------:R-:W-:Y:S01]  /*0d80*/  FADD.FTZ R172, R172, R191 ;  /* 0x000000bfacac7221 */ /* 0x000fe20000010000 */
[----:B------:R-:W-:Y:S01]  /*0d90*/  FFMA.FTZ R174, R192, R191, R173 ;  /* 0x000000bfc0ae7223 */ /* 0x000fe200000100ad */
[----:B------:R-:W-:Y:S01]  /*0da0*/  FMUL.FTZ R208, R175, UR13 ;  /* 0x0000000dafd07c20 */ /* 0x000fe20008410000 */
[----:B------:R-:W-:Y:S01]  /*0db0*/  FMUL.FTZ R206, R206, R177 ;  /* 0x000000b1cece7220 */ /* 0x000fe20000410000 */
[----:B------:R-:W-:Y:S01]  /*0dc0*/  FADD.FTZ R173, R172, R187 ;  /* 0x000000bbacad7221 */ /* 0x000fe20000010000 */
[----:B------:R-:W-:Y:S01]  /*0dd0*/  FFMA.FTZ R175, R189, R187, R174 ;  /* 0x000000bbbdaf7223 */ /* 0x000fe200000100ae */
[----:B------:R-:W-:Y:S02]  /*0de0*/  HADD2.F32 R178, -RZ, R178.H1_H1 ;  /* 0x300000b2ffb27230 */ /* 0x000fe40000004100 */
        /* <DEDUP_REMOVED lines=25> */
.L_x_11530:
[----:B------:R-:W-:Y:S05]  /*0f80*/  BSYNC.RECONVERGENT B0 ;  /* 0x0000000000007941 */ /* 0x000fea0003800200 */
.L_x_11529:
        /* <DEDUP_REMOVED lines=12> */
[--C-:B------:R-:W-:Y:S02]  /*1050*/  HADD2.F32 R190, -RZ, R37.reuse.H0_H0 ;  /* 0x20000025ffbe7230 */ /* 0x100fe40000004100 */
[----:B------:R-:W-:Y:S02]  /*1060*/  HADD2.F32 R207, -RZ, R37.H1_H1 ;  /* 0x30000025ffcf7230 */ /* 0x000fe40000004100 */
[----:B------:R-:W-:Y:S02]  /*1070*/  HADD2.F32 R185, -RZ, R36.H1_H1 ;  /* 0x30000024ffb97230 */ /* 0x000fe40000004100 */
[----:B0-----:R-:W-:-:S04]  /*1080*/  @P0 IMAD.WIDE.U32 R214, R245, 0x20, R22 ;  /* 0x00000020f5d60825 */ /* 0x001fc800078e0016 */
[----:B------:R-:W-:Y:S01]  /*1090*/  HADD2.F32 R22, -RZ, R36.H0_H0 ;  /* 0x20000024ff167230 */ /* 0x000fe20000004100 */
[----:B------:R-:W5:Y:S04]  /*10a0*/  @P0 LDG.E.128 R28, desc[UR16][R214.64] ;  /* 0x00000010d61c0981 */ /* 0x000f68000c1e1d00 */
[----:B------:R0:W5:Y:S01]  /*10b0*/  @P0 LDG.E.128 R24, desc[UR16][R214.64+0x10] ;  /* 0x00001010d6180981 */ /* 0x000162000c1e1d00 */
[----:B------:R-:W-:Y:S02]  /*10c0*/  HADD2.F32 R225, -RZ, R39.H0_H0 ;  /* 0x20000027ffe17230 */ /* 0x000fe40000004100 */
[--C-:B0-----:R-:W-:Y:S02]  /*10d0*/  HADD2.F32 R214, -RZ, R38.reuse.H0_H0 ;  /* 0x20000026ffd67230 */ /* 0x101fe40000004100 */
[----:B------:R-:W-:-:S02]  /*10e0*/  HADD2.F32 R215, -RZ, R38.H1_H1 ;  /* 0x30000026ffd77230 */ /* 0x000fc40000004100 */
[----:B------:R-:W-:Y:S01]  /*10f0*/  HADD2.F32 R239, -RZ, R39.H1_H1 ;  /* 0x30000027ffef7230 */ /* 0x000fe20000004100 */
[----:B------:R-:W-:Y:S01]  /*1100*/  IADD3 R245, PT, PT, R245, 0x80, RZ ;  /* 0x00000080f5f57810 */ /* 0x000fe20007ffe0ff */
[----:B--2---:R-:W-:-:S04]  /*1110*/  FADD.FTZ R13, R172, -UR4 ;  /* 0x80000004ac0d7e21 */ /* 0x004fc80008010000 */
[----:B------:R-:W-:Y:S01]  /*1120*/  FMUL.FTZ R13, R13, UR13 ;  /* 0x0000000d0d0d7c20 */ /* 0x000fe20008410000 */
[----:B----4-:R-:W-:Y:S02]  /*1130*/  HADD2.F32 R23, -RZ, R176.H0_H0 ;  /* 0x200000b0ff177230 */ /* 0x010fe40000004100 */
[----:B------:R-:W-:-:S03]  /*1140*/  FADD.FTZ R20, R173, -UR4 ;  /* 0x80000004ad147e21 */ /* 0x000fc60008010000 */
[----:B------:R-:W-:Y:S01]  /*1150*/  FADD.FTZ R60, R60, R23 ;  /* 0x000000173c3c7221 */ /* 0x000fe20000010000 */
[-C--:B------:R-:W-:Y:S01]  /*1160*/  FFMA.FTZ R64, R13, R23.reuse, R64 ;  /* 0x000000170d407223 */ /* 0x080fe20000010040 */
[----:B------:R-:W-:Y:S01]  /*1170*/  FMUL.FTZ R22, R22, R23 ;  /* 0x0000001716167220 */ /* 0x000fe20000410000 */
[----:B------:R-:W-:Y:S01]  /*1180*/  FADD.FTZ R23, R174, -UR4 ;  /* 0x80000004ae177e21 */ /* 0x000fe20008010000 */
[--C-:B------:R-:W-:Y:S02]  /*1190*/  HADD2.F32 R173, -RZ, R177.reuse.H0_H0 ;  /* 0x200000b1ffad7230 */ /* 0x100fe40000004100 */
[----:B------:R-:W-:Y:S01]  /*11a0*/  FADD.FTZ R175, R175, -UR4 ;  /* 0x80000004afaf7e21 */ /* 0x000fe20008010000 */
[----:B------:R-:W-:Y:S01]  /*11b0*/  FMUL.FTZ R23, R23, UR13 ;  /* 0x0000000d17177c20 */ /* 0x000fe20008410000 */
[----:B---3--:R-:W-:Y:S01]  /*11c0*/  FADD.FTZ R180, R180, -UR4 ;  /* 0x80000004b4b47e21 */ /* 0x008fe20008010000 */
[----:B------:R-:W-:Y:S01]  /*11d0*/  FADD.FTZ R62, R62, R173 ;  /* 0x000000ad3e3e7221 */ /* 0x000fe20000010000 */
[-C--:B------:R-:W-:Y:S01]  /*11e0*/  FMUL.FTZ R190, R190, R173.reuse ;  /* 0x000000adbebe7220 */ /* 0x080fe20000410000 */
[----:B------:R-:W-:Y:S01]  /*11f0*/  FFMA.FTZ R66, R23, R173, R66 ;  /* 0x000000ad17427223 */ /* 0x000fe20000010042 */
[----:B------:R-:W-:-:S02]  /*1200*/  HADD2.F32 R172, -RZ, R177.H1_H1 ;  /* 0x300000b1ffac7230 */ /* 0x000fc40000004100 */
[----:B------:R-:W-:Y:S01]  /*1210*/  FMUL.FTZ R202, R175, UR13 ;  /* 0x0000000dafca7c20 */ /* 0x000fe20008410000 */
[----:B------:R-:W-:Y:S02]  /*1220*/  HADD2.F32 R176, -RZ, R176.H1_H1 ;  /* 0x300000b0ffb07230 */ /* 0x000fe40000004100 */
[----:B------:R-:W-:Y:S01]  /*1230*/  FMUL.FTZ R205, R180, UR13 ;  /* 0x0000000db4cd7c20 */ /* 0x000fe20008410000 */
[----:B------:R-:W-:Y:S02]  /*1240*/  HADD2.F32 R173, -RZ, R178.H0_H0 ;  /* 0x200000b2ffad7230 */ /* 0x000fe40000004100 */
[----:B------:R-:W-:Y:S01]  /*1250*/  FADD.FTZ R63, R63, R172 ;  /* 0x000000ac3f3f7221 */ /* 0x000fe20000010000 */
[-C--:B------:R-:W-:Y:S01]  /*1260*/  FFMA.FTZ R67, R202, R172.reuse, R67 ;  /* 0x000000acca437223 */ /* 0x080fe20000010043 */
[----:B------:R-:W-:Y:S01]  /*1270*/  FMUL.FTZ R207, R207, R172 ;  /* 0x000000accfcf7220 */ /* 0x000fe20000410000 */
[----:B------:R-:W-:Y:S01]  /*1280*/  FMUL.FTZ R185, R185, R176 ;  /* 0x000000b0b9b97220 */ /* 0x000fe20000410000 */
[----:B------:R-:W-:Y:S01]  /*1290*/  FADD.FTZ R68, R68, R173 ;  /* 0x000000ad44447221 */ /* 0x000fe20000010000 */
[-C--:B------:R-:W-:Y:S01]  /*12a0*/  FFMA.FTZ R108, R205, R173.reuse, R108 ;  /* 0x000000adcd6c7223 */ /* 0x080fe2000001006c */
[----:B------:R-:W-:Y:S01]  /*12b0*/  FMUL.FTZ R214, R214, R173 ;  /* 0x000000add6d67220 */ /* 0x000fe20000410000 */
[----:B------:R-:W-:Y:S01]  /*12c0*/  FADD.FTZ R182, R182, -UR4 ;  /* 0x80000004b6b67e21 */ /* 0x000fe20008010000 */
[----:B------:R-:W-:Y:S01]  /*12d0*/  FADD.FTZ R172, R247, R22 ;  /* 0x00000016f7ac7221 */ /* 0x000fe20000010000 */
[----:B------:R-:W-:Y:S01]  /*12e0*/  FMUL.FTZ R20, R20, UR13 ;  /* 0x0000000d14147c20 */ /* 0x000fe20008410000 */
[----:B------:R-:W-:Y:S01]  /*12f0*/  FFMA.FTZ R173, R13, R22, R246 ;  /* 0x000000160dad7223 */ /* 0x000fe200000100f6 */
[----:B------:R-:W-:-:S02]  /*1300*/  HADD2.F32 R174, -RZ, R179.H0_H0 ;  /* 0x200000b3ffae7230 */ /* 0x000fc40000004100 */
        /* <DEDUP_REMOVED lines=32> */
.L_x_11532:
[----:B------:R-:W-:Y:S05]  /*1510*/  BSYNC.RECONVERGENT B0 ;  /* 0x0000000000007941 */ /* 0x000fea0003800200 */
.L_x_11531:
        /* <DEDUP_REMOVED lines=12> */
[--C-:B------:R-:W-:Y:S02]  /*15e0*/  HADD2.F32 R16, -RZ, R40.reuse.H0_H0 ;  /* 0x20000028ff107230 */ /* 0x100fe40000004100 */
[----:B0-----:R-:W-:Y:S02]  /*15f0*/  HADD2.F32 R19, -RZ, R40.H1_H1 ;  /* 0x30000028ff137230 */ /* 0x001fe40000004100 */
[--C-:B------:R-:W-:Y:S02]  /*1600*/  HADD2.F32 R188, -RZ, R41.reuse.H0_H0 ;  /* 0x20000029ffbc7230 */ /* 0x100fe40000004100 */
[----:B------:R-:W-:Y:S02]  /*1610*/  HADD2.F32 R203, -RZ, R41.H1_H1 ;  /* 0x30000029ffcb7230 */ /* 0x000fe40000004100 */
[----:B------:R-:W-:Y:S02]  /*1620*/  HADD2.F32 R230, -RZ, R43.H0_H0 ;  /* 0x2000002bffe67230 */ /* 0x000fe40000004100 */
[----:B-1----:R-:W-:-:S05]  /*1630*/  @P0 IMAD.WIDE.U32 R212, R245, 0x20, R212 ;  /* 0x00000020f5d40825 */ /* 0x002fca00078e00d4 */
[----:B------:R-:W5:Y:S04]  /*1640*/  @P0 LDG.E.128 R148, desc[UR16][R212.64] ;  /* 0x00000010d4940981 */ /* 0x000f68000c1e1d00 */
[----:B------:R0:W5:Y:S02]  /*1650*/  @P0 LDG.E.128 R152, desc[UR16][R212.64+0x10] ;  /* 0x00001010d4980981 */ /* 0x000164000c1e1d00 */
[--C-:B0-----:R-:W-:Y:S02]  /*1660*/  HADD2.F32 R212, -RZ, R42.reuse.H0_H0 ;  /* 0x2000002affd47230 */ /* 0x101fe40000004100 */
[----:B------:R-:W-:Y:S02]  /*1670*/  HADD2.F32 R213, -RZ, R42.H1_H1 ;  /* 0x3000002affd57230 */ /* 0x000fe40000004100 */
[----:B------:R-:W-:Y:S01]  /*1680*/  HADD2.F32 R237, -RZ, R43.H1_H1 ;  /* 0x3000002bffed7230 */ /* 0x000fe20000004100 */
[----:B------:R-:W-:Y:S01]  /*1690*/  IADD3 R245, PT, PT, R245, 0x80, RZ ;  /* 0x00000080f5f57810 */ /* 0x000fe20007ffe0ff */
[----:B--2---:R-:W-:Y:S01]  /*16a0*/  FADD.FTZ R11, R172, -UR4 ;  /* 0x80000004ac0b7e21 */ /* 0x004fe20008010000 */
[----:B------:R-:W-:Y:S01]  /*16b0*/  FADD.FTZ R173, R173, -UR4 ;  /* 0x80000004adad7e21 */ /* 0x000fe20008010000 */
[----:B------:R-:W-:-:S02]  /*16c0*/  FADD.FTZ R174, R174, -UR4 ;  /* 0x80000004aeae7e21 */ /* 0x000fc40008010000 */
[----:B------:R-:W-:Y:S01]  /*16d0*/  FMUL.FTZ R11, R11, UR13 ;  /* 0x0000000d0b0b7c20 */ /* 0x000fe20008410000 */
[--C-:B----4-:R-:W-:Y:S02]  /*16e0*/  HADD2.F32 R21, -RZ, R176.reuse.H0_H0 ;  /* 0x200000b0ff157230 */ /* 0x110fe40000004100 */
[----:B------:R-:W-:-:S03]  /*16f0*/  HADD2.F32 R176, -RZ, R176.H1_H1 ;  /* 0x300000b0ffb07230 */ /* 0x000fc60000004100 */
[-C--:B------:R-:W-:Y:S01]  /*1700*/  FMUL.FTZ R18, R16, R21.reuse ;  /* 0x0000001510127220 */ /* 0x080fe20000410000 */
[----:B------:R-:W-:Y:S01]  /*1710*/  FADD.FTZ R112, R112, R21 ;  /* 0x0000001570707221 */ /* 0x000fe20000010000 */
[----:B------:R-:W-:Y:S01]  /*1720*/  FFMA.FTZ R76, R11, R21, R76 ;  /* 0x000000150b4c7223 */ /* 0x000fe2000001004c */
[----:B------:R-:W-:Y:S01]  /*1730*/  FMUL.FTZ R16, R173, UR13 ;  /* 0x0000000dad107c20 */ /* 0x000fe20008410000 */
[----:B------:R-:W-:Y:S01]  /*1740*/  FMUL.FTZ R21, R19, R176 ;  /* 0x000000b013157220 */ /* 0x000fe20000410000 */
[--C-:B------:R-:W-:Y:S02]  /*1750*/  HADD2.F32 R173, -RZ, R177.reuse.H0_H0 ;  /* 0x200000b1ffad7230 */ /* 0x100fe40000004100 */
[----:B------:R-:W-:Y:S01]  /*1760*/  FMUL.FTZ R19, R174, UR13 ;  /* 0x0000000dae137c20 */ /* 0x000fe20008410000 */
[----:B------:R-:W-:Y:S01]  /*1770*/  FADD.FTZ R175, R175, -UR4 ;  /* 0x80000004afaf7e21 */ /* 0x000fe20008010000 */
[----:B---3--:R-:W-:Y:S01]  /*1780*/  FADD.FTZ R180, R180, -UR4 ;  /* 0x80000004b4b47e21 */ /* 0x008fe20008010000 */
[----:B------:R-:W-:-:S02]  /*1790*/  HADD2.F32 R172, -RZ, R177.H1_H1 ;  /* 0x300000b1ffac7230 */ /* 0x000fc40000004100 */
[----:B------:R-:W-:Y:S01]  /*17a0*/  FADD.FTZ R114, R114, R173 ;  /* 0x000000ad72727221 */ /* 0x000fe20000010000 */
[-C--:B------:R-:W-:Y:S01]  /*17b0*/  FFMA.FTZ R78, R19, R173.reuse, R78 ;  /* 0x000000ad134e7223 */ /* 0x080fe2000001004e */
[----:B------:R-:W-:Y:S01]  /*17c0*/  FMUL.FTZ R188, R188, R173 ;  /* 0x000000adbcbc7220 */ /* 0x000fe20000410000 */
[----:B------:R-:W-:Y:S01]  /*17d0*/  FMUL.FTZ R196, R175, UR13 ;  /* 0x0000000dafc47c20 */ /* 0x000fe20008410000 */
[----:B------:R-:W-:Y:S02]  /*17e0*/  HADD2.F32 R173, -RZ, R178.H0_H0 ;  /* 0x200000b2ffad7230 */ /* 0x000fe40000004100 */
[----:B------:R-:W-:Y:S01]  /*17f0*/  FADD.FTZ R182, R182, -UR4 ;  /* 0x80000004b6b67e21 */ /* 0x000fe20008010000 */
[----:B------:R-:W-:Y:S01]  /*1800*/  FMUL.FTZ R195, R180, UR13 ;  /* 0x0000000db4c37c20 */ /* 0x000fe20008410000 */
[----:B------:R-:W-:Y:S02]  /*1810*/  HADD2.F32 R175, -RZ, R179.H0_H0 ;  /* 0x200000b3ffaf7230 */ /* 0x000fe40000004100 */
[----:B------:R-:W-:Y:S01]  /*1820*/  FADD.FTZ R115, R115, R172 ;  /* 0x000000ac73737221 */ /* 0x000fe20000010000 */
[-C--:B------:R-:W-:Y:S01]  /*1830*/  FFMA.FTZ R79, R196, R172.reuse, R79 ;  /* 0x000000acc44f7223 */ /* 0x080fe2000001004f */
[----:B------:R-:W-:Y:S01]  /*1840*/  FMUL.FTZ R203, R203, R172 ;  /* 0x000000accbcb7220 */ /* 0x000fe20000410000 */
        /* <DEDUP_REMOVED lines=16> */
[----:B------:R-:W-:Y:S02]  /*1950*/  FFMA.FTZ R172, R196, R203, R173 ;  /* 0x000000cbc4ac7223 */ /* 0x000fe400000100ad */
[----:B------:R-:W-:Y:S01]  /*1960*/  FMUL.FTZ R218, R181, UR13 ;  /* 0x0000000db5da7c20 */ /* 0x000fe20008410000 */
[----:B------:R-:W-:Y:S01]  /*1970*/  FMUL.FTZ R213, R213, R178 ;  /* 0x000000b2d5d57220 */ /* 0x000fe20000410000 */
[----:B------:R-:W-:Y:S01]  /*1980*/  FADD.FTZ R174, R175, R212 ;  /* 0x000000d4afae7221 */ /* 0x000fe20000010000 */
[----:B------:R-:W-:Y:S01]  /*1990*/  FFMA.FTZ R173, R195, R212, R172 ;  /* 0x000000d4c3ad7223 */ /* 0x000fe200000100ac */
[----:B------:R-:W-:Y:S01]  /*19a0*/  FADD.FTZ R113, R113, R176 ;  /* 0x000000b071717221 */ /* 0x000fe20000010000 */
[----:B------:R-:W-:Y:S01]  /*19b0*/  FFMA.FTZ R77, R16, R176, R77 ;  /* 0x000000b0104d7223 */ /* 0x000fe2000001004d */
[----:B------:R-:W-:-:S02]  /*19c0*/  HADD2.F32 R176, -RZ, R179.H1_H1 ;  /* 0x300000b3ffb07230 */ /* 0x000fc40000004100 */
[----:B------:R-:W-:Y:S01]  /*19d0*/  FADD.FTZ R183, R183, -UR4 ;  /* 0x80000004b7b77e21 */ /* 0x000fe20008010000 */
[----:B------:R-:W-:Y:S01]  /*19e0*/  FADD.FTZ R175, R174, R213 ;  /* 0x000000d5aeaf7221 */ /* 0x000fe20000010000 */
[C---:B------:R-:W-:Y:S02]  /*19f0*/  FFMA.FTZ R172, R218.reuse, R213, R173 ;  /* 0x000000d5daac7223 */ /* 0x040fe400000100ad */
        /* <DEDUP_REMOVED lines=10> */
.L_x_11534:
[----:B------:R-:W-:Y:S05]  /*1aa0*/  BSYNC.RECONVERGENT B0 ;  /* 0x0000000000007941 */ /* 0x000fea0003800200 */
.L_x_11533:
        /* <DEDUP_REMOVED lines=88> */
.L_x_11536:
[----:B------:R-:W-:Y:S05]  /*2030*/  BSYNC.RECONVERGENT B0 ;  /* 0x0000000000007941 */ /* 0x000fea0003800200 */
.L_x_11535:
        /* <DEDUP_REMOVED lines=13> */
[----:B0-----:R-:W-:Y:S02]  /*2110*/  HADD2.F32 R199, -RZ, R49.H1_H1 ;  /* 0x30000031ffc77230 */ /* 0x001fe40000004100 */
[----:B------:R-:W-:Y:S02]  /*2120*/  HADD2.F32 R220, -RZ, R50.H0_H0 ;  /* 0x20000032ffdc7230 */ /* 0x000fe40000004100 */
[----:B------:R-:W-:Y:S02]  /*2130*/  HADD2.F32 R221, -RZ, R51.H0_H0 ;  /* 0x20000033ffdd7230 */ /* 0x000fe40000004100 */
[----:B------:R-:W-:Y:S02]  /*2140*/  HADD2.F32 R200, -RZ, R49.H0_H0 ;  /* 0x20000031ffc87230 */ /* 0x000fe40000004100 */
[----:B-1----:R-:W-:-:S05]  /*2150*/  @P0 IMAD.WIDE.U32 R6, R245, 0x20, R6 ;  /* 0x00000020f5060825 */ /* 0x002fca00078e0006 */
[----:B------:R-:W5:Y:S04]  /*2160*/  @P0 LDG.E.128 R164, desc[UR16][R6.64] ;  /* 0x0000001006a40981 */ /* 0x000f68000c1e1d00 */
[----:B------:R0:W5:Y:S01]  /*2170*/  @P0 LDG.E.128 R168, desc[UR16][R6.64+0x10] ;  /* 0x0000101006a80981 */ /* 0x000162000c1e1d00 */
[----:B------:R-:W-:Y:S02]  /*2180*/  HADD2.F32 R224, -RZ, R50.H1_H1 ;  /* 0x30000032ffe07230 */ /* 0x000fe40000004100 */
[----:B------:R-:W-:Y:S02]  /*2190*/  HADD2.F32 R233, -RZ, R51.H1_H1 ;  /* 0x30000033ffe97230 */ /* 0x000fe40000004100 */
[----:B--2---:R-:W-:Y:S01]  /*21a0*/  FADD.FTZ R8, R181, -UR4 ;  /* 0x80000004b5087e21 */ /* 0x004fe20008010000 */
[----:B------:R-:W-:Y:S01]  /*21b0*/  FADD.FTZ R5, R180, -UR4 ;  /* 0x80000004b4057e21 */ /* 0x000fe20008010000 */
[----:B------:R-:W-:-:S02]  /*21c0*/  HADD2.F32 R180, -RZ, R48.H1_H1 ;  /* 0x30000030ffb47230 */ /* 0x000fc40000004100 */
[----:B------:R-:W-:Y:S01]  /*21d0*/  FMUL.FTZ R8, R8, UR13 ;  /* 0x0000000d08087c20 */ /* 0x000fe20008410000 */
[----:B------:R-:W-:Y:S01]  /*21e0*/  FMUL.FTZ R5, R5, UR13 ;  /* 0x0000000d05057c20 */ /* 0x000fe20008410000 */
[--C-:B----4-:R-:W-:Y:S02]  /*21f0*/  HADD2.F32 R181, -RZ, R172.reuse.H0_H0 ;  /* 0x200000acffb57230 */ /* 0x110fe40000004100 */
[----:B------:R-:W-:Y:S02]  /*2200*/  HADD2.F32 R172, -RZ, R172.H1_H1 ;  /* 0x300000acffac7230 */ /* 0x000fe40000004100 */
[----:B------:R-:W-:Y:S01]  /*2210*/  FADD.FTZ R183, R183, -UR4 ;  /* 0x80000004b7b77e21 */ /* 0x000fe20008010000 */
[----:B---3--:R-:W-:Y:S01]  /*2220*/  FADD.FTZ R176, R176, -UR4 ;  /* 0x80000004b0b07e21 */ /* 0x008fe20008010000 */
[-C--:B------:R-:W-:Y:S01]  /*2230*/  FMUL.FTZ R10, R10, R181.reuse ;  /* 0x000000b50a0a7220 */ /* 0x080fe20000410000 */
[----:B------:R-:W-:Y:S01]  /*2240*/  FADD.FTZ R128, R128, R181 ;  /* 0x000000b580807221 */ /* 0x000fe20000010000 */
[-C--:B0-----:R-:W-:Y:S01]  /*2250*/  FMUL.FTZ R6, R180, R172.reuse ;  /* 0x000000acb4067220 */ /* 0x081fe20000410000 */
[----:B------:R-:W-:Y:S01]  /*2260*/  FADD.FTZ R129, R129, R172 ;  /* 0x000000ac81817221 */ /* 0x000fe20000010000 */
[----:B------:R-:W-:Y:S01]  /*2270*/  FFMA.FTZ R93, R8, R172, R93 ;  /* 0x000000ac085d7223 */ /* 0x000fe2000001005d */
[----:B------:R-:W-:Y:S01]  /*2280*/  FFMA.FTZ R92, R5, R181, R92 ;  /* 0x000000b5055c7223 */ /* 0x000fe2000001005c */
[----:B------:R-:W-:-:S02]  /*2290*/  HADD2.F32 R172, -RZ, R173.H1_H1 ;  /* 0x300000adffac7230 */ /* 0x000fc40000004100 */
[----:B------:R-:W-:Y:S01]  /*22a0*/  FMUL.FTZ R198, R183, UR13 ;  /* 0x0000000db7c67c20 */ /* 0x000fe20008410000 */
[----:B------:R-:W-:Y:S02]  /*22b0*/  HADD2.F32 R181, -RZ, R173.H0_H0 ;  /* 0x200000adffb57230 */ /* 0x000fe40000004100 */
[----:B------:R-:W-:Y:S01]  /*22c0*/  FMUL.FTZ R197, R176, UR13 ;  /* 0x0000000db0c57c20 */ /* 0x000fe20008410000 */
[----:B------:R-:W-:Y:S02]  /*22d0*/  HADD2.F32 R173, -RZ, R174.H0_H0 ;  /* 0x200000aeffad7230 */ /* 0x000fe40000004100 */
[----:B------:R-:W-:Y:S01]  /*22e0*/  FADD.FTZ R178, R178, -UR4 ;  /* 0x80000004b2b27e21 */ /* 0x000fe20008010000 */
[-C--:B------:R-:W-:Y:S01]  /*22f0*/  FMUL.FTZ R199, R199, R172.reuse ;  /* 0x000000acc7c77220 */ /* 0x080fe20000410000 */
[----:B------:R-:W-:Y:S01]  /*2300*/  FADD.FTZ R131, R131, R172 ;  /* 0x000000ac83837221 */ /* 0x000fe20000010000 */
[----:B------:R-:W-:Y:S01]  /*2310*/  FFMA.FTZ R95, R198, R172, R95 ;  /* 0x000000acc65f7223 */ /* 0x000fe2000001005f */
[----:B------:R-:W-:-:S02]  /*2320*/  HADD2.F32 R172, -RZ, R175.H0_H0 ;  /* 0x200000afffac7230 */ /* 0x000fc40000004100 */
[----:B------:R-:W-:Y:S01]  /*2330*/  FADD.FTZ R177, R177, -UR4 ;  /* 0x80000004b1b17e21 */ /* 0x000fe20008010000 */
[----:B------:R-:W-:Y:S01]  /*2340*/  FADD.FTZ R132, R132, R173 ;  /* 0x000000ad84847221 */ /* 0x000fe20000010000 */
[-C--:B------:R-:W-:Y:S01]  /*2350*/  FFMA.FTZ R96, R197, R173.reuse, R96 ;  /* 0x000000adc5607223 */ /* 0x080fe20000010060 */
[----:B------:R-:W-:Y:S01]  /*2360*/  FMUL.FTZ R220, R220, R173 ;  /* 0x000000addcdc7220 */ /* 0x000fe20000410000 */
[----:B------:R-:W-:Y:S01]  /*2370*/  FMUL.FTZ R223, R178, UR13 ;  /* 0x0000000db2df7c20 */ /* 0x000fe20008410000 */
[----:B------:R-:W-:Y:S01]  /*2380*/  FADD.FTZ R182, R182, -UR4 ;  /* 0x80000004b6b67e21 */ /* 0x000fe20008010000 */
[----:B------:R-:W-:Y:S01]  /*2390*/  FADD.FTZ R247, R247, R10 ;  /* 0x0000000af7f77221 */ /* 0x000fe20000010000 */
[----:B------:R-:W-:Y:S01]  /*23a0*/  FFMA.FTZ R173, R5, R10, R246 ;  /* 0x0000000a05ad7223 */ /* 0x000fe200000100f6 */
[----:B------:R-:W-:Y:S02]  /*23b0*/  HADD2.F32 R174, -RZ, R174.H1_H1 ;  /* 0x300000aeffae7230 */ /* 0x000fe40000004100 */
[----:B------:R-:W-:Y:S01]  /*23c0*/  FMUL.FTZ R226, R177, UR13 ;  /* 0x0000000db1e27c20 */ /* 0x000fe20008410000 */
[----:B------:R-:W-:Y:S01]  /*23d0*/  FADD.FTZ R134, R134, R172 ;  /* 0x000000ac86867221 */ /* 0x000fe20000010000 */
[-C--:B------:R-:W-:Y:S01]  /*23e0*/  FFMA.FTZ R98, R223, R172.reuse, R98 ;  /* 0x000000acdf627223 */ /* 0x080fe20000010062 */
[----:B------:R-:W-:Y:S01]  /*23f0*/  FMUL.FTZ R221, R221, R172 ;  /* 0x000000acdddd7220 */ /* 0x000fe20000410000 */
        /* <DEDUP_REMOVED lines=9> */
[----:B------:R-:W-:-:S02]  /*2490*/  HADD2.F32 R176, -RZ, R175.H1_H1 ;  /* 0x300000afffb07230 */ /* 0x000fc40000004100 */
        /* <DEDUP_REMOVED lines=17> */
.L_x_11538:
[----:B------:R-:W-:Y:S05]  /*25b0*/  BSYNC.RECONVERGENT B0 ;  /* 0x0000000000007941 */ /* 0x000fea0003800200 */
.L_x_11537:
        /* <DEDUP_REMOVED lines=31> */
.L_x_11540:
[----:B------:R-:W-:Y:S05]  /*27b0*/  BSYNC.RECONVERGENT B0 ;  /* 0x0000000000007941 */ /* 0x000fea0003800200 */
.L_x_11539:
        /* <DEDUP_REMOVED lines=45> */
[----:B------:R-:W-:Y:S01]  /*2a90*/  FMUL.FTZ R174, R172, UR13 ;  /* 0x0000000dacae7c20 */ /* 0x000fe20008410000 */
[--C-:B------:R-:W-:Y:S01]  /*2aa0*/  FFMA.FTZ R182, R244, UR5, R176.reuse ;  /* 0x00000005f4b67c23 */ /* 0x100fe200080100b0 */
        /* <DEDUP_REMOVED lines=22> */
[----:B------:R-:W-:Y:S02]  /*2c10*/  F2FP.F16.F32.PACK_AB R173, R174, R173 ;  /* 0x000000adaead723e */ /* 0x000fe400000000ff */
[----:B------:R-:W-:Y:S02]  /*2c20*/  F2FP.F16.F32.PACK_AB R174, R178, R177 ;  /* 0x000000b1b2ae723e */ /* 0x000fe400000000ff */
[----:B------:R-:W-:Y:S01]  /*2c30*/  F2FP.F16.F32.PACK_AB R175, R182, R175 ;  /* 0x000000afb6af723e */ /* 0x000fe200000000ff */
[----:B------:R-:W-:Y:S06]  /*2c40*/  BRA `(.L_x_11546) ;  /* 0x0000000000907947 */ /* 0x000fec0003800000 */
.L_x_11545:
        /* <DEDUP_REMOVED lines=18> */
[----:B------:R-:W-:Y:S01]  /*2d70*/  F2FP.F16.F32.PACK_AB R174, R73, R174 ;  /* 0x000000ae49ae723e */ /* 0x000fe200000000ff */
[--C-:B------:R-:W-:Y:S01]  /*2d80*/  FFMA.FTZ R73, R3, UR5, R176.reuse ;  /* 0x0000000503497c23 */ /* 0x100fe200080100b0 */
[----:B------:R-:W-:Y:S01]  /*2d90*/  F2FP.F16.F32.PACK_AB R175, R72, R175 ;  /* 0x000000af48af723e */ /* 0x000fe200000000ff */
        /* <DEDUP_REMOVED lines=14> */
[----:B------:R-:W-:-:S07]  /*2e80*/  F2FP.F16.F32.PACK_AB R172, R177, R172 ;  /* 0x000000acb1ac723e */ /* 0x000fce00000000ff */
.L_x_11546:
        /* <DEDUP_REMOVED lines=8> */
.L_x_11544:
[----:B------:R-:W-:Y:S05]  /*2f10*/  BSYNC.RECONVERGENT B1 ;  /* 0x0000000000017941 */ /* 0x000fea0003800200 */
.L_x_11543:
        /* <DEDUP_REMOVED lines=22> */
[----:B------:R-:W-:-:S02]  /*3080*/  FFMA.FTZ R74, R202, UR5, R176 ;  /* 0x00000005ca4a7c23 */ /* 0x000fc400080100b0 */
        /* <DEDUP_REMOVED lines=17> */
[----:B------:R-:W-:Y:S01]  /*31a0*/  F2FP.F16.F32.PACK_AB R172, R177, R172 ;  /* 0x000000acb1ac723e */ /* 0x000fe200000000ff */
[----:B------:R-:W-:Y:S06]  /*31b0*/  BRA `(.L_x_11550) ;  /* 0x0000000000907947 */ /* 0x000fec0003800000 */
.L_x_11549:
        /* <DEDUP_REMOVED lines=35> */
[----:B------:R-:W-:-:S07]  /*33f0*/  F2FP.F16.F32.PACK_AB R175, R177, R180 ;  /* 0x000000b4b1af723e */ /* 0x000fce00000000ff */
.L_x_11550:
        /* <DEDUP_REMOVED lines=8> */
.L_x_11548:
[----:B------:R-:W-:Y:S05]  /*3480*/  BSYNC.RECONVERGENT B1 ;  /* 0x0000000000017941 */ /* 0x000fea0003800200 */
.L_x_11547:
        /* <DEDUP_REMOVED lines=42> */
.L_x_11553:
        /* <DEDUP_REMOVED lines=36> */
.L_x_11554:
        /* <DEDUP_REMOVED lines=8> */
.L_x_11552:
[----:B------:R-:W-:Y:S05]  /*39f0*/  BSYNC.RECONVERGENT B1 ;  /* 0x0000000000017941 */ /* 0x000fea0003800200 */
.L_x_11551:
        /* <DEDUP_REMOVED lines=42> */
.L_x_11557:
        /* <DEDUP_REMOVED lines=36> */
.L_x_11558:
        /* <DEDUP_REMOVED lines=8> */
.L_x_11556:
[----:B------:R-:W-:Y:S05]  /*3f60*/  BSYNC.RECONVERGENT B1 ;  /* 0x0000000000017941 */ /* 0x000fea0003800200 */
.L_x_11555:
        /* <DEDUP_REMOVED lines=38> */
[----:B------:R-:W-:Y:S02]  /*41d0*/  F2FP.F16.F32.PACK_AB R173, R176, R173 ;  /* 0x000000adb0ad723e */ /* 0x000fe400000000ff */
[----:B------:R-:W-:Y:S01]  /*41e0*/  F2FP.F16.F32.PACK_AB R172, R177, R172 ;  /* 0x000000acb1ac723e */ /* 0x000fe200000000ff */
[----:B------:R-:W-:Y:S06]  /*41f0*/  BRA `(.L_x_11561) ;  /* 0x0000000000907947 */ /* 0x000fec0003800000 */
.L_x_11560:
[--C-:B0-234-:R-:W-:Y:S01]  /*4200*/  FFMA.FTZ R173, R5, UR5, R176.reuse ;  /* 0x0000000505ad7c23 */ /* 0x11dfe200080100b0 */
[--C-:B------:R-:W-:Y:S01]  /*4210*/  FFMA.FTZ R175, R8, UR5, R176.reuse ;  /* 0x0000000508af7c23 */ /* 0x100fe200080100b0 */
[--C-:B------:R-:W-:Y:S01]  /*4220*/  FFMA.FTZ R174, R198, UR5, R176.reuse ;  /* 0x00000005c6ae7c23 */ /* 0x100fe200080100b0 */
[--C-:B------:R-:W-:Y:S01]  /*4230*/  FFMA.FTZ R178, R240, UR5, R176.reuse ;  /* 0x00000005f0b27c23 */ /* 0x100fe200080100b0 */
        /* <DEDUP_REMOVED lines=9> */
[----:B------:R-:W-:Y:S01]  /*42d0*/  FMUL.FTZ R175, R175, UR4 ;  /* 0x00000004afaf7c20 */ /* 0x000fe20008410000 */
[--C-:B------:R-:W-:Y:S01]  /*42e0*/  FFMA.FTZ R173, R7, UR5, R176.reuse ;  /* 0x0000000507ad7c23 */ /* 0x100fe200080100b0 */
[----:B------:R-:W-:Y:S01]  /*42f0*/  FMUL.FTZ R174, R174, UR13 ;  /* 0x0000000daeae7c20 */ /* 0x000fe20008410000 */
[----:B------:R-:W-:Y:S01]  /*4300*/  FMUL.FTZ R179, R178, UR13 ;  /* 0x0000000db2b37c20 */ /* 0x000fe20008410000 */
[----:B------:R-:W-:Y:S01]  /*4310*/  FMUL.FTZ R177, R177, UR13 ;  /* 0x0000000db1b17c20 */ /* 0x000fe20008410000 */
[----:B------:R-:W-:Y:S01]  /*4320*/  F2FP.F16.F32.PACK_AB R172, R175, R172 ;  /* 0x000000acafac723e */ /* 0x000fe200000000ff */
        /* <DEDUP_REMOVED lines=17> */
.L_x_11561:
        /* <DEDUP_REMOVED lines=8> */
.L_x_11542:
        /* <DEDUP_REMOVED lines=14> */
[----:B------:R-:W-:Y:S01]  /*45a0*/  FFMA.FTZ R173, R174, UR13, R139 ;  /* 0x0000000daead7c23 */ /* 0x000fe2000801008b */
[----:B------:R-:W-:Y:S01]  /*45b0*/  FFMA.FTZ R174, R244, UR5, R176 ;  /* 0x00000005f4ae7c23 */ /* 0x000fe200080100b0 */
[----:B------:R-:W-:Y:S01]  /*45c0*/  FADD.FTZ R175, R204, -R175 ;  /* 0x800000afccaf7221 */ /* 0x000fe20000010000 */
[----:B------:R-:W-:Y:S01]  /*45d0*/  FMUL.FTZ R172, R172, UR4 ;  /* 0x00000004acac7c20 */ /* 0x000fe20008410000 */
[----:B------:R-:W-:Y:S01]  /*45e0*/  FMUL.FTZ R173, R173, UR4 ;  /* 0x00000004adad7c20 */ /* 0x000fe20008410000 */
[----:B------:R-:W-:Y:S01]  /*45f0*/  FADD.FTZ R180, R241, -R174 ;  /* 0x800000aef1b47221 */ /* 0x000fe20000010000 */
[----:B------:R-:W-:Y:S01]  /*4600*/  FADD.FTZ R179, R184, -R179 ;  /* 0x800000b3b8b37221 */ /* 0x000fe20000010000 */
[----:B------:R-:W-:Y:S01]  /*4610*/  FFMA.FTZ R174, R175, UR13, R140 ;  /* 0x0000000dafae7c23 */ /* 0x000fe2000801008c */
[----:B------:R-:W-:Y:S01]  /*4620*/  FFMA.FTZ R175, R178, UR13, R141 ;  /* 0x0000000db2af7c23 */ /* 0x000fe2000801008d */
[----:B------:R-:W-:Y:S01]  /*4630*/  F2FP.F16.F32.PACK_AB R173, R173, R172 ;  /* 0x000000acadad723e */ /* 0x000fe200000000ff */
[----:B------:R-:W-:Y:S01]  /*4640*/  FFMA.FTZ R172, R231, UR5, R176 ;  /* 0x00000005e7ac7c23 */ /* 0x000fe200080100b0 */
[----:B------:R-:W-:Y:S01]  /*4650*/  FFMA.FTZ R178, R180, UR13, R143 ;  /* 0x0000000db4b27c23 */ /* 0x000fe2000801008f */
[----:B------:R-:W-:Y:S01]  /*4660*/  FFMA.FTZ R179, R179, UR13, R136 ;  /* 0x0000000db3b37c23 */ /* 0x000fe20008010088 */
[----:B------:R-:W-:Y:S01]  /*4670*/  FMUL.FTZ R174, R174, UR4 ;  /* 0x00000004aeae7c20 */ /* 0x000fe20008410000 */
[----:B------:R-:W-:Y:S01]  /*4680*/  FADD.FTZ R177, R229, -R172 ;  /* 0x800000ace5b17221 */ /* 0x000fe20000010000 */
[----:B------:R-:W-:Y:S01]  /*4690*/  FFMA.FTZ R172, R192, UR5, R176 ;  /* 0x00000005c0ac7c23 */ /* 0x000fe200080100b0 */
[----:B------:R-:W-:Y:S01]  /*46a0*/  FMUL.FTZ R175, R175, UR4 ;  /* 0x00000004afaf7c20 */ /* 0x000fe20008410000 */
[----:B------:R-:W-:Y:S01]  /*46b0*/  FMUL.FTZ R178, R178, UR4 ;  /* 0x00000004b2b27c20 */ /* 0x000fe20008410000 */
[----:B------:R-:W-:Y:S01]  /*46c0*/  FFMA.FTZ R177, R177, UR13, R142 ;  /* 0x0000000db1b17c23 */ /* 0x000fe2000801008e */
[----:B------:R-:W-:Y:S01]  /*46d0*/  FADD.FTZ R172, R191, -R172 ;  /* 0x800000acbfac7221 */ /* 0x000fe20000010000 */
[----:B------:R-:W-:Y:S01]  /*46e0*/  FMUL.FTZ R179, R179, UR4 ;  /* 0x00000004b3b37c20 */ /* 0x000fe20008410000 */
[----:B------:R-:W-:Y:S01]  /*46f0*/  F2FP.F16.F32.PACK_AB R174, R175, R174 ;  /* 0x000000aeafae723e */ /* 0x000fe200000000ff */
[----:B------:R-:W-:Y:S01]  /*4700*/  FMUL.FTZ R177, R177, UR4 ;  /* 0x00000004b1b17c20 */ /* 0x000fe20008410000 */
[----:B------:R-:W-:-:S04]  /*4710*/  FFMA.FTZ R172, R172, UR13, R137 ;  /* 0x0000000dacac7c23 */ /* 0x000fc80008010089 */
[----:B------:R-:W-:Y:S01]  /*4720*/  FMUL.FTZ R172, R172, UR4 ;  /* 0x00000004acac7c20 */ /* 0x000fe20008410000 */
[----:B------:R-:W-:-:S04]  /*4730*/  F2FP.F16.F32.PACK_AB R175, R178, R177 ;  /* 0x000000b1b2af723e */ /* 0x000fc800000000ff */
[----:B------:R-:W-:Y:S01]  /*4740*/  F2FP.F16.F32.PACK_AB R172, R172, R179 ;  /* 0x000000b3acac723e */ /* 0x000fe200000000ff */
[----:B------:R-:W-:Y:S06]  /*4750*/  BRA `(.L_x_11565) ;  /* 0x0000000000907947 */ /* 0x000fec0003800000 */
.L_x_11564:
        /* <DEDUP_REMOVED lines=34> */
[----:B------:R-:W-:Y:S02]  /*4980*/  F2FP.F16.F32.PACK_AB R173, R178, R173 ;  /* 0x000000adb2ad723e */ /* 0x000fe400000000ff */
[----:B------:R-:W-:-:S07]  /*4990*/  F2FP.F16.F32.PACK_AB R172, R172, R177 ;  /* 0x000000b1acac723e */ /* 0x000fce00000000ff */
.L_x_11565:
        /* <DEDUP_REMOVED lines=10> */
.L_x_11563:
[----:B------:R-:W-:Y:S05]  /*4a40*/  BSYNC.RECONVERGENT B1 ;  /* 0x0000000000017941 */ /* 0x000fea0003800200 */
.L_x_11562:
        /* <DEDUP_REMOVED lines=38> */
[----:B------:R-:W-:-:S04]  /*4cb0*/  FMUL.FTZ R177, R73, UR4 ;  /* 0x0000000449b17c20 */ /* 0x000fc80008410000 */
[----:B------:R-:W-:Y:S02]  /*4cc0*/  F2FP.F16.F32.PACK_AB R173, R178, R173 ;  /* 0x000000adb2ad723e */ /* 0x000fe400000000ff */
[----:B------:R-:W-:Y:S01]  /*4cd0*/  F2FP.F16.F32.PACK_AB R172, R177, R172 ;  /* 0x000000acb1ac723e */ /* 0x000fe200000000ff */
[----:B------:R-:W-:Y:S06]  /*4ce0*/  BRA `(.L_x_11569) ;  /* 0x0000000000907947 */ /* 0x000fec0003800000 */
.L_x_11568:
        /* <DEDUP_REMOVED lines=18> */
[----:B------:R-:W-:Y:S01]  /*4e10*/  F2FP.F16.F32.PACK_AB R172, R173, R172 ;  /* 0x000000acadac723e */ /* 0x000fe200000000ff */
        /* <DEDUP_REMOVED lines=17> */
.L_x_11569:
        /* <DEDUP_REMOVED lines=8> */
.L_x_11567:
[----:B------:R-:W-:Y:S05]  /*4fb0*/  BSYNC.RECONVERGENT B1 ;  /* 0x0000000000017941 */ /* 0x000fea0003800200 */
.L_x_11566:
        /* <DEDUP_REMOVED lines=42> */
.L_x_11572:
        /* <DEDUP_REMOVED lines=36> */
.L_x_11573:
        /* <DEDUP_REMOVED lines=8> */
.L_x_11571:
[----:B------:R-:W-:Y:S05]  /*5520*/  BSYNC.RECONVERGENT B1 ;  /* 0x0000000000017941 */ /* 0x000fea0003800200 */
.L_x_11570:
        /* <DEDUP_REMOVED lines=42> */
.L_x_11576:
        /* <DEDUP_REMOVED lines=36> */
.L_x_11577:
        /* <DEDUP_REMOVED lines=8> */
.L_x_11575:
[----:B------:R-:W-:Y:S05]  /*5a90*/  BSYNC.RECONVERGENT B1 ;  /* 0x0000000000017941 */ /* 0x000fea0003800200 */
.L_x_11574:
        /* <DEDUP_REMOVED lines=38> */
[----:B------:R-:W-:Y:S02]  /*5d00*/  F2FP.F16.F32.PACK_AB R173, R176, R173 ;  /* 0x000000adb0ad723e */ /* 0x000fe400000000ff */
[----:B------:R-:W-:Y:S01]  /*5d10*/  F2FP.F16.F32.PACK_AB R172, R177, R172 ;  /* 0x000000acb1ac723e */ /* 0x000fe200000000ff */
[----:B------:R-:W-:Y:S06]  /*5d20*/  BRA `(.L_x_11579) ;  /* 0x0000000000907947 */ /* 0x000fec0003800000 */
.L_x_11578:
        /* <DEDUP_REMOVED lines=15> */
[----:B------:R-:W-:Y:S01]  /*5e20*/  FFMA.FTZ R175, R175, UR13, R168 ;  /* 0x0000000dafaf7c23 */ /* 0x000fe200080100a8 */
[----:B------:R-:W-:-:S02]  /*5e30*/  FFMA.FTZ R180, R180, UR13, R171 ;  /* 0x0000000db4b47c23 */ /* 0x000fc400080100ab */
        /* <DEDUP_REMOVED lines=15> */
[----:B------:R-:W-:-:S03]  /*5f30*/  FMUL.FTZ R177, R177, UR4 ;  /* 0x00000004b1b17c20 */ /* 0x000fc60008410000 */
[----:B------:R-:W-:Y:S02]  /*5f40*/  F2FP.F16.F32.PACK_AB R173, R174, R173 ;  /* 0x000000adaead723e */ /* 0x000fe400000000ff */
[----:B------:R-:W-:Y:S02]  /*5f50*/  F2FP.F16.F32.PACK_AB R174, R176, R175 ;  /* 0x000000afb0ae723e */ /* 0x000fe400000000ff */
[----:B------:R-:W-:-:S07]  /*5f60*/  F2FP.F16.F32.PACK_AB R175, R180, R177 ;  /* 0x000000b1b4af723e */ /* 0x000fce00000000ff */
.L_x_11579:
[----:B------:R-:W0:Y:S08]  /*5f70*/  @P0 LDC.64 R178, c[0x0][0x478] ;  /* 0x00011e00ffb20b82 */ /* 0x000e300000000a00 */
[----:B------:R-:W1:Y:S01]  /*5f80*/  LDC.64 R176, c[0x0][0x468] ;  /* 0x00011a00ffb07b82 */ /* 0x000e620000000a00 */
[----:B0-----:R-:W-:-:S05]  /*5f90*/  @P0 IMAD.WIDE.U32 R178, R0, 0x20, R178 ;  /* 0x0000002000b20825 */ /* 0x001fca00078e00b2 */
[----:B------:R0:W-:Y:S01]  /*5fa0*/  @P0 STG.E.128 desc[UR16][R178.64], R72 ;  /* 0x00000048b2000986 */ /* 0x0001e2000c101d10 */
[----:B-1----:R-:W-:-:S03]  /*5fb0*/  IMAD.WIDE.U32 R176, R0, 0x10, R176 ;  /* 0x0000001000b07825 */ /* 0x002fc600078e00b0 */
[----:B------:R0:W-:Y:S04]  /*5fc0*/  @P0 STG.E.128 desc[UR16][R178.64+0x10], R144 ;  /* 0x00001090b2000986 */ /* 0x0001e8000c101d10 */
[----:B------:R0:W-:Y:S02]  /*5fd0*/  STG.E.128 desc[UR16][R176.64], R172 ;  /* 0x000000acb0007986 */ /* 0x0001e4000c101d10 */
.L_x_11559:
[----:B------:R-:W-:Y:S05]  /*5fe0*/  BSYNC.RECONVERGENT B0 ;  /* 0x0000000000007941 */ /* 0x000fea0003800200 */
.L_x_11541:
[----:B------:R-:W-:Y:S02]  /*5ff0*/  UIADD3 UR7, UPT, UPT, UR7, UR24, URZ ;  /* 0x0000001807077290 */ /* 0x000fe4000fffe0ff */
[----:B------:R-:W-:Y:S02]  /*6000*/  UPLOP3.LUT UP2, UPT, UPT, UPT, UP2, 0x40, 0x4 ;  /* 0x000000000004789c */ /* 0x000fe40003f4e820 */
[----:B------:R-:W-:-:S09]  /*6010*/  UISETP.GE.AND UP1, UPT, UR7, UR25, UPT ;  /* 0x000000190700728c */ /* 0x000fd2000bf26270 */
[----:B------:R-:W-:Y:S05]  /*6020*/  BRA.U !UP1, `(.L_x_11580) ;  /* 0xffffffa509f87547 */ /* 0x000fea000b83ffff */
.L_x_11528:
        /* <DEDUP_REMOVED lines=50> */
.L_x_11581:
        /* <DEDUP_REMOVED lines=11> */
.L_x_19394:


//--------------------- .text._ZN10layer_norm13ln_bwd_kernelINS_13Kernel_traitsI6__halfS2_fS2_fjLj5120ELj1ELj1ELj4ELj16ENS_18Kernel_traits_baseILj5120ES2_S2_fS2_fjLj128EEEEELb0ELb0ELb0ELb1EEEvNS_9BwdParamsE --------------------------
	.section	.text._ZN10layer_norm13ln_bwd_kernelINS_13Kernel_traitsI6__halfS2_fS2_fjLj5120ELj1ELj1ELj4ELj16ENS_18Kernel_traits_baseILj5120ES2_S2_fS2_fjLj128EEEEELb0ELb0ELb0ELb1EEEvNS_9BwdParamsE,"ax",@progbits
	.align	128
        .global         _ZN10layer_norm13ln_bwd_kernelINS_13Kernel_traitsI6__halfS2_fS2_fjLj5120ELj1ELj1ELj4ELj16ENS_18Kernel_traits_baseILj5120ES2_S2_fS2_fjLj128EEEEELb0ELb0ELb0ELb1EEEvNS_9BwdParamsE
        .type           _ZN10layer_norm13ln_bwd_kernelINS_13Kernel_traitsI6__halfS2_fS2_fjLj5120ELj1ELj1ELj4ELj16ENS_18Kernel_traits_baseILj5120ES2_S2_fS2_fjLj128EEEEELb0ELb0ELb0ELb1EEEvNS_9BwdParamsE,@function
        .size           _ZN10layer_norm13ln_bwd_kernelINS_13Kernel_traitsI6__halfS2_fS2_fjLj5120ELj1ELj1ELj4ELj16ENS_18Kernel_traits_baseILj5120ES2_S2_fS2_fjLj128EEEEELb0ELb0ELb0ELb1EEEvNS_9BwdParamsE,(.L_x_19395 - _ZN10layer_norm13ln_bwd_kernelINS_13Kernel_traitsI6__halfS2_fS2_fjLj5120ELj1ELj1ELj4ELj16ENS_18Kernel_traits_baseILj5120ES2_S2_fS2_fjLj128EEEEELb0ELb0ELb0ELb1EEEvNS_9BwdParamsE)
        .other          _ZN10layer_norm13ln_bwd_kernelINS_13Kernel_traitsI6__halfS2_fS2_fjLj5120ELj1ELj1ELj4ELj16ENS_18Kernel_traits_baseILj5120ES2_S2_fS2_fjLj128EEEEELb0ELb0ELb0ELb1EEEvNS_9BwdParamsE,@"STO_CUDA_ENTRY STV_DEFAULT"
_ZN10layer_norm13ln_bwd_kernelINS_13Kernel_traitsI6__halfS2_fS2_fjLj5120ELj1ELj1ELj4ELj16ENS_18Kernel_traits_baseILj5120ES2_S2_fS2_fjLj128EEEEELb0ELb0ELb0ELb1EEEvNS_9BwdParamsE:
.text._ZN10layer_norm13ln_bwd_kernelINS_13Kernel_traitsI6__halfS2_fS2_fjLj5120ELj1ELj1ELj4ELj16ENS_18Kernel_traits_baseILj5120ES2_S2_fS2_fjLj128EEEEELb0ELb0ELb0ELb1EEEvNS_9BwdParamsE:
        /* <DEDUP_REMOVED lines=51> */
[----:B------:R-:W-:-:S02]  /*0330*/  MOV R189, UR4 ;  /* 0x0000000400bd7c02 */ /* 0x000fc40008000f00 */
        /* <DEDUP_REMOVED lines=37> */
[----:B------:R-:W-:Y:S02]  /*0590*/  CS2R R16, SRZ ;  /* 0x0000000000107805 */ /* 0x000fe4000001ff00 */
[----:B------:R-:W-:Y:S02]  /*05a0*/  CS2R R14, SRZ ;  /* 0x00000000000e7805 */ /* 0x000fe4000001ff00 */
[----:B------:R-:W-:Y:S02]  /*05b0*/  ISETP.NE.AND.EX P0, PT, R13, RZ, PT, P0 ;  /* 0x000000ff0d00720c */ /* 0x000fe40003f05300 */
[----:B------:R-:W-:Y:S02]  /*05c0*/  CS2R R12, SRZ ;  /* 0x00000000000c7805 */ /* 0x000fe4000001ff00 */
[----:B------:R-:W-:Y:S01]  /*05d0*/  MOV R188, RZ ;  /* 0x000000ff00bc7202 */ /* 0x000fe20000000f00 */
[----:B------:R-:W-:Y:S01]  /*05e0*/  UPLOP3.LUT UP1, UPT, UPT, UPT, UPT, 0x40, 0x4 ;  /* 0x000000000004789c */ /* 0x000fe20003f2e870 */
[----:B------:R-:W1:Y:S01]  /*05f0*/  LDCU UR9, c[0x0][0x388] ;  /* 0x00007100ff0977ac */ /* 0x000e620008000800 */
[----:B------:R-:W2:Y:S01]  /*0600*/  LDCU.U8 UR8, c[0x0][0x410] ;  /* 0x00008200ff0877ac */ /* 0x000ea20008000000 */
[----:B------:R-:W0:Y:S01]  /*0610*/  LDCU UR12, c[0x0][0x400] ;  /* 0x00008000ff0c77ac */ /* 0x000e220008000800 */
[----:B------:R-:W0:Y:S01]  /*0620*/  LDCU.64 UR14, c[0x0][0x478] ;  /* 0x00008f00ff0e77ac */ /* 0x000e220008000a00 */
[----:B------:R-:W0:Y:S01]  /*0630*/  LDCU.64 UR10, c[0x0][0x438] ;  /* 0x00008700ff0a77ac */ /* 0x000e220008000a00 */
[----:B---3--:R-:W-:-:S02]  /*0640*/  HADD2.F32 R0, -RZ, R8.H0_H0 ;  /* 0x20000008ff007230 */ /* 0x008fc40000004100 */
[----:B0-----:R-:W-:Y:S02]  /*0650*/  HADD2.F32 R3, -RZ, R8.H1_H1 ;  /* 0x30000008ff037230 */ /* 0x001fe40000004100 */
[--C-:B------:R-:W-:Y:S01]  /*0660*/  HADD2.F32 R2, -RZ, R9.reuse.H0_H0 ;  /* 0x20000009ff027230 */ /* 0x100fe20000004100 */
[----:B------:R0:W-:Y:S04]  /*0670*/  STL [R1+0x54], R0 ;  /* 0x0000540001007387 */ /* 0x0001e80000100800 */
[----:B------:R3:W-:Y:S01]  /*0680*/  STL [R1+0x50], R3 ;  /* 0x0000500301007387 */ /* 0x0007e20000100800 */
[----:B0-----:R-:W-:-:S03]  /*0690*/  HADD2.F32 R0, -RZ, R9.H1_H1 ;  /* 0x30000009ff007230 */ /* 0x001fc60000004100 */
[----:B------:R0:W-:Y:S01]  /*06a0*/  STL [R1+0x4c], R2 ;  /* 0x00004c0201007387 */ /* 0x0001e20000100800 */
[----:B---3--:R-:W-:-:S03]  /*06b0*/  HADD2.F32 R3, -RZ, R10.H0_H0 ;  /* 0x2000000aff037230 */ /* 0x008fc60000004100 */
[----:B------:R3:W-:Y:S01]  /*06c0*/  STL [R1+0x48], R0 ;  /* 0x0000480001007387 */ /* 0x0007e20000100800 */
[----:B0-----:R-:W-:-:S03]  /*06d0*/  HADD2.F32 R2, -RZ, R10.H1_H1 ;  /* 0x3000000aff027230 */ /* 0x001fc60000004100 */
[----:B------:R0:W-:Y:S01]  /*06e0*/  STL [R1+0x44], R3 ;  /* 0x0000440301007387 */ /* 0x0001e20000100800 */
[----:B---3--:R-:W-:-:S03]  /*06f0*/  HADD2.F32 R0, -RZ, R11.H0_H0 ;  /* 0x2000000bff007230 */ /* 0x008fc60000004100 */
[----:B------:R4:W-:Y:S04]  /*0700*/  STL [R1+0x40], R2 ;  /* 0x0000400201007387 */ /* 0x0009e80000100800 */
[----:B------:R3:W-:Y:S01]  /*0710*/  STL [R1+0x3c], R0 ;  /* 0x00003c0001007387 */ /* 0x0007e20000100800 */
[----:B0-----:R-:W-:Y:S02]  /*0720*/  HADD2.F32 R3, -RZ, R11.H1_H1 ;  /* 0x3000000bff037230 */ /* 0x001fe40000004100 */
[----:B----4-:R-:W-:-:S03]  /*0730*/  HADD2.F32 R2, -RZ, R4.H0_H0 ;  /* 0x20000004ff027230 */ /* 0x010fc60000004100 */
[----:B------:R0:W-:Y:S01]  /*0740*/  STL [R1+0x38], R3 ;  /* 0x0000380301007387 */ /* 0x0001e20000100800 */
[----:B---3--:R-:W-:-:S03]  /*0750*/  HADD2.F32 R0, -RZ, R4.H1_H1 ;  /* 0x30000004ff007230 */ /* 0x008fc60000004100 */
[----:B------:R3:W-:Y:S04]  /*0760*/  STL [R1+0x34], R2 ;  /* 0x0000340201007387 */ /* 0x0007e80000100800 */
[----:B------:R4:W-:Y:S01]  /*0770*/  STL [R1+0x30], R0 ;  /* 0x0000300001007387 */ /* 0x0009e20000100800 */
[--C-:B0-----:R-:W-:Y:S02]  /*0780*/  HADD2.F32 R3, -RZ, R5.reuse.H0_H0 ;  /* 0x20000005ff037230 */ /* 0x101fe40000004100 */
[----:B---3--:R-:W-:-:S03]  /*0790*/  HADD2.F32 R2, -RZ, R5.H1_H1 ;  /* 0x30000005ff027230 */ /* 0x008fc60000004100 */
[----:B------:R0:W-:Y:S01]  /*07a0*/  STL [R1+0x2c], R3 ;  /* 0x00002c0301007387 */ /* 0x0001e20000100800 */
[----:B----4-:R-:W-:-:S03]  /*07b0*/  HADD2.F32 R0, -RZ, R6.H0_H0 ;  /* 0x20000006ff007230 */ /* 0x010fc60000004100 */
[----:B------:R3:W-:Y:S04]  /*07c0*/  STL [R1+0x28], R2 ;  /* 0x0000280201007387 */ /* 0x0007e80000100800 */
[----:B------:R4:W-:Y:S01]  /*07d0*/  STL [R1+0x24], R0 ;  /* 0x0000240001007387 */ /* 0x0009e20000100800 */
[----:B0-----:R-:W-:Y:S02]  /*07e0*/  HADD2.F32 R3, -RZ, R6.H1_H1 ;  /* 0x30000006ff037230 */ /* 0x001fe40000004100 */
[----:B---3--:R-:W-:-:S03]  /*07f0*/  HADD2.F32 R2, -RZ, R7.H0_H0 ;  /* 0x20000007ff027230 */ /* 0x008fc60000004100 */
[----:B------:R5:W-:Y:S01]  /*0800*/  STL [R1+0x20], R3 ;  /* 0x0000200301007387 */ /* 0x000be20000100800 */
[----:B----4-:R-:W-:-:S03]  /*0810*/  HADD2.F32 R0, -RZ, R7.H1_H1 ;  /* 0x30000007ff007230 */ /* 0x010fc60000004100 */
[----:B------:R0:W-:Y:S04]  /*0820*/  STL [R1+0x1c], R2 ;  /* 0x00001c0201007387 */ /* 0x0001e80000100800 */
[----:B------:R3:W-:Y:S01]  /*0830*/  STL [R1+0x18], R0 ;  /* 0x0000180001007387 */ /* 0x0007e20000100800 */
[--C-:B-----5:R-:W-:Y:S02]  /*0840*/  HADD2.F32 R3, -RZ, R248.reuse.H0_H0 ;  /* 0x200000f8ff037230 */ /* 0x120fe40000004100 */
[----:B0-----:R-:W-:-:S03]  /*0850*/  HADD2.F32 R2, -RZ, R248.H1_H1 ;  /* 0x300000f8ff027230 */ /* 0x001fc60000004100 */
[----:B------:R0:W-:Y:S01]  /*0860*/  STL [R1+0x14], R3 ;  /* 0x0000140301007387 */ /* 0x0001e20000100800 */
[----:B---3--:R-:W-:-:S03]  /*0870*/  HADD2.F32 R0, -RZ, R249.H0_H0 ;  /* 0x200000f9ff007230 */ /* 0x008fc60000004100 */
[----:B------:R3:W-:Y:S04]  /*0880*/  STL [R1+0x10], R2 ;  /* 0x0000100201007387 */ /* 0x0007e80000100800 */
[----:B------:R4:W-:Y:S01]  /*0890*/  STL [R1+0xc], R0 ;  /* 0x00000c0001007387 */ /* 0x0009e20000100800 */
[----:B0-----:R-:W-:Y:S02]  /*08a0*/  HADD2.F32 R3, -RZ, R249.H1_H1 ;  /* 0x300000f9ff037230 */ /* 0x001fe40000004100 */
[----:B---3--:R-:W-:-:S03]  /*08b0*/  HADD2.F32 R2, -RZ, R250.H0_H0 ;  /* 0x200000faff027230 */ /* 0x008fc60000004100 */
[----:B------:R-:W-:Y:S01]  /*08c0*/  STL [R1+0x8], R3 ;  /* 0x0000080301007387 */ /* 0x000fe20000100800 */
[----:B----4-:R-:W-:-:S03]  /*08d0*/  HADD2.F32 R0, -RZ, R250.H1_H1 ;  /* 0x300000faff007230 */ /* 0x010fc60000004100 */
[----:B------:R0:W-:Y:S04]  /*08e0*/  STL [R1+0x4], R2 ;  /* 0x0000040201007387 */ /* 0x0001e80000100800 */
[----:B------:R3:W-:Y:S01]  /*08f0*/  STL [R1], R0 ;  /* 0x0000000001007387 */ /* 0x0007e20000100800 */
[--C-:B------:R-:W-:Y:S02]  /*0900*/  HADD2.F32 R238, -RZ, R234.reuse.H0_H0 ;  /* 0x200000eaffee7230 */ /* 0x100fe40000004100 */
[----:B------:R-:W-:Y:S02]  /*0910*/  HADD2.F32 R237, -RZ, R234.H1_H1 ;  /* 0x300000eaffed7230 */ /* 0x000fe40000004100 */
[----:B------:R-:W-:Y:S02]  /*0920*/  HFMA2 R234, -RZ, RZ, 0, 0 ;  /* 0x00000000ffea7431 */ /* 0x000fe400000001ff */
[----:B------:R-:W-:-:S02]  /*0930*/  HADD2.F32 R250, -RZ, R240.H0_H0 ;  /* 0x200000f0fffa7230 */ /* 0x000fc40000004100 */
[----:B------:R-:W-:Y:S02]  /*0940*/  HADD2.F32 R249, -RZ, R240.H1_H1 ;  /* 0x300000f0fff97230 */ /* 0x000fe40000004100 */
[--C-:B------:R-:W-:Y:S02]  /*0950*/  HADD2.F32 R248, -RZ, R241.reuse.H0_H0 ;  /* 0x200000f1fff87230 */ /* 0x100fe40000004100 */
[----:B------:R-:W-:Y:S02]  /*0960*/  HADD2.F32 R247, -RZ, R241.H1_H1 ;  /* 0x300000f1fff77230 */ /* 0x000fe40000004100 */
[--C-:B------:R-:W-:Y:S02]  /*0970*/  HADD2.F32 R246, -RZ, R242.reuse.H0_H0 ;  /* 0x200000f2fff67230 */ /* 0x100fe40000004100 */
[----:B------:R-:W-:Y:S01]  /*0980*/  HADD2.F32 R245, -RZ, R242.H1_H1 ;  /* 0x300000f2fff57230 */ /* 0x000fe20000004100 */
[----:B------:R-:W-:Y:S01]  /*0990*/  CS2R R10, SRZ ;  /* 0x00000000000a7805 */ /* 0x000fe2000001ff00 */
[----:B------:R-:W-:Y:S01]  /*09a0*/  HADD2.F32 R252, -RZ, R251.H0_H0 ;  /* 0x200000fbfffc7230 */ /* 0x000fe20000004100 */
[----:B------:R-:W-:Y:S01]  /*09b0*/  CS2R R8, SRZ ;  /* 0x0000000000087805 */ /* 0x000fe2000001ff00 */
[----:B------:R-:W-:Y:S01]  /*09c0*/  HADD2.F32 R244, -RZ, R243.H0_H0 ;  /* 0x200000f3fff47230 */ /* 0x000fe20000004100 */
[----:B------:R-:W-:Y:S01]  /*09d0*/  CS2R R6, SRZ ;  /* 0x0000000000067805 */ /* 0x000fe2000001ff00 */
[--C-:B------:R-:W-:Y:S01]  /*09e0*/  HADD2.F32 R242, -RZ, R232.reuse.H0_H0 ;  /* 0x200000e8fff27230 */ /* 0x100fe20000004100 */
[----:B------:R-:W-:Y:S01]  /*09f0*/  CS2R R4, SRZ ;  /* 0x0000000000047805 */ /* 0x000fe2000001ff00 */
[----:B------:R-:W-:Y:S01]  /*0a00*/  HADD2.F32 R241, -RZ, R232.H1_H1 ;  /* 0x300000e8fff17230 */ /* 0x000fe20000004100 */
[----:B0-----:R-:W-:Y:S01]  /*0a10*/  CS2R R2, SRZ ;  /* 0x0000000000027805 */ /* 0x001fe2000001ff00 */
[----:B------:R-:W-:-:S02]  /*0a20*/  HADD2.F32 R240, -RZ, R233.H0_H0 ;  /* 0x200000e9fff07230 */ /* 0x000fc40000004100 */
[----:B------:R-:W-:Y:S01]  /*0a30*/  HADD2.F32 R239, -RZ, R233.H1_H1 ;  /* 0x300000e9ffef7230 */ /* 0x000fe20000004100 */
[----:B------:R-:W-:Y:S01]  /*0a40*/  CS2R R232, SRZ ;  /* 0x0000000000e87805 */ /* 0x000fe2000001ff00 */
[----:B------:R-:W-:Y:S02]  /*0a50*/  HADD2.F32 R236, -RZ, R235.H0_H0 ;  /* 0x200000ebffec7230 */ /* 0x000fe40000004100 */
[----:B------:R-:W-:Y:S02]  /*0a60*/  HADD2.F32 R251, -RZ, R251.H1_H1 ;  /* 0x300000fbfffb7230 */ /* 0x000fe40000004100 */
[----:B------:R-:W-:Y:S02]  /*0a70*/  HADD2.F32 R243, -RZ, R243.H1_H1 ;  /* 0x300000f3fff37230 */ /* 0x000fe40000004100 */
[----:B-123--:R-:W-:-:S07]  /*0a80*/  HADD2.F32 R235, -RZ, R235.H1_H1 ;  /* 0x300000ebffeb7230 */ /* 0x00efce0000004100 */
.L_x_11607:
[----:B------:R-:W0:Y:S01]  /*0a90*/  S2R R92, SR_TID.X ;  /* 0x00000000005c7919 */ /* 0x000e220000002100 */
[----:B------:R-:W1:Y:S01]  /*0aa0*/  LDC.64 R90, c[0x0][0x3c0] ;  /* 0x0000f000ff5a7b82 */ /* 0x000e620000000a00 */
[----:B------:R-:W-:Y:S01]  /*0ab0*/  IMAD R0, R189, UR9, RZ ;  /* 0x00000009bd007c24 */ /* 0x000fe2000f8e02ff */
[----:B------:R-:W2:Y:S04]  /*0ac0*/  LDL R208, [R1+0x44] ;  /* 0x0000440001d07983 */ /* 0x000ea80000100800 */
[----:B------:R-:W-:Y:S01]  /*0ad0*/  SHF.R.S32.HI R93, RZ, 0x1f, R0 ;  /* 0x0000001fff5d7819 */ /* 0x000fe20000011400 */
[----:B------:R-:W3:Y:S01]  /*0ae0*/  LDL R207, [R1+0x40] ;  /* 0x0000400001cf7983 */ /* 0x000ee20000100800 */
[----:B------:R-:W4:Y:S02]  /*0af0*/  LDC.64 R140, c[0x0][0x3a8] ;  /* 0x0000ea00ff8c7b82 */ /* 0x000f240000000a00 */
[----:B------:R-:W-:Y:S01]  /*0b00*/  LEA.HI R93, R93, R0, RZ, 0x3 ;  /* 0x000000005d5d7211 */ /* 0x000fe200078f18ff */
[----:B------:R-:W3:Y:S05]  /*0b10*/  LDL R210, [R1+0x3c] ;  /* 0x00003c0001d27983 */ /* 0x000eea0000100800 */
[----:B------:R-:W4:Y:S01]  /*0b20*/  @P0 LDC.64 R88, c[0x0][0x3e0] ;  /* 0x0000f800ff580b82 */ /* 0x000f220000000a00 */
[----:B-1----:R-:W-:-:S07]  /*0b30*/  IMAD.WIDE R90, R189, 0x4, R90 ;  /* 0x00000004bd5a7825 */ /* 0x002fce00078e025a */
[----:B------:R-:W1:Y:S01]  /*0b40*/  LDC.64 R176, c[0x0][0x428] ;  /* 0x00010a00ffb07b82 */ /* 0x000e620000000a00 */
[----:B------:R-:W2:Y:S01]  /*0b50*/  LDG.E R0, desc[UR6][R90.64] ;  /* 0x000000065a007981 */ /* 0x000ea2000c1e1900 */
[----:B0-----:R-:W-:-:S04]  /*0b60*/  LEA.HI.SX32 R187, R93, R92, 0x1d ;  /* 0x0000005c5dbb7211 */ /* 0x001fc800078feaff */
[C---:B------:R-:W-:Y:S02]  /*0b70*/  IADD3 R190, PT, PT, R187.reuse, 0x80, RZ ;  /* 0x00000080bbbe7810 */ /* 0x040fe40007ffe0ff */
[----:B------:R-:W-:-:S03]  /*0b80*/  IADD3 R194, PT, PT, R187, 0x180, RZ ;  /* 0x00000180bbc27810 */ /* 0x000fc60007ffe0ff */
[----:B----4-:R-:W-:-:S04]  /*0b90*/  IMAD.WIDE.U32 R112, R190, 0x20, R140 ;  /* 0x00000020be707825 */ /* 0x010fc800078e008c */
[----:B------:R-:W-:Y:S01]  /*0ba0*/  IMAD.WIDE.U32 R132, R194, 0x20, R140 ;  /* 0x00000020c2847825 */ /* 0x000fe200078e008c */
[----:B------:R-:W4:Y:S04]  /*0bb0*/  LDG.E.128 R104, desc[UR6][R112.64] ;  /* 0x0000000670687981 */ /* 0x000f28000c1e1d00 */
[----:B------:R-:W3:Y:S04]  /*0bc0*/  LDG.E.128 R128, desc[UR6][R132.64] ;  /* 0x0000000684807981 */ /* 0x000ee8000c1e1d00 */
[----:B------:R-:W4:Y:S01]  /*0bd0*/  LDG.E.128 R112, desc[UR6][R112.64+0x10] ;  /* 0x0000100670707981 */ /* 0x000f22000c1e1d00 */
[----:B------:R-:W-:Y:S01]  /*0be0*/  @P0 IMAD.WIDE R88, R189, 0x2, R88 ;  /* 0x00000002bd580825 */ /* 0x000fe200078e0258 */
[----:B------:R-:W-:-:S02]  /*0bf0*/  ISETP.NE.U32.AND P1, PT, RZ, UR10, PT ;  /* 0x0000000aff007c0c */ /* 0x000fc4000bf25070 */
[C---:B------:R-:W-:Y:S01]  /*0c00*/  IADD3 R193, PT, PT, R187.reuse, 0x100, RZ ;  /* 0x00000100bbc17810 */ /* 0x040fe20007ffe0ff */
[C---:B------:R-:W-:Y:S01]  /*0c10*/  IMAD.WIDE.U32 R100, R187.reuse, 0x20, R140 ;  /* 0x00000020bb647825 */ /* 0x040fe200078e008c */
[----:B------:R0:W3:Y:S01]  /*0c20*/  @P0 LDG.E.U16 R192, desc[UR6][R88.64] ;  /* 0x0000000658c00981 */ /* 0x0000e2000c1e1500 */
[----:B------:R-:W-:Y:S02]  /*0c30*/  ISETP.NE.AND.EX P1, PT, RZ, UR11, PT, P1 ;  /* 0x0000000bff007c0c */ /* 0x000fe4000bf25310 */
[--C-:B-1----:R-:W-:Y:S01]  /*0c40*/  IMAD.WIDE.U32 R96, R187, 0x10, R176.reuse ;  /* 0x00000010bb607825 */ /* 0x102fe200078e00b0 */
[----:B------:R-:W3:Y:S03]  /*0c50*/  LDG.E.128 R92, desc[UR6][R100.64] ;  /* 0x00000006645c7981 */ /* 0x000ee6000c1e1d00 */
[----:B------:R-:W-:Y:S01]  /*0c60*/  IMAD.WIDE.U32 R120, R193, 0x10, R176 ;  /* 0x00000010c1787825 */ /* 0x000fe200078e00b0 */
[----:B------:R-:W3:Y:S01]  /*0c70*/  LDG.E.128 R132, desc[UR6][R132.64+0x10] ;  /* 0x0000100684847981 */ /* 0x000ee2000c1e1d00 */
[----:B0-----:R-:W0:Y:S03]  /*0c80*/  LDC.64 R88, c[0x0][0x3c8] ;  /* 0x0000f200ff587b82 */ /* 0x001e260000000a00 */
[----:B------:R-:W3:Y:S04]  /*0c90*/  LDG.E.128 R96, desc[UR6][R96.64] ;  /* 0x0000000660607981 */ /* 0x000ee8000c1e1d00 */
[----:B------:R-:W3:Y:S01]  /*0ca0*/  LDG.E.128 R100, desc[UR6][R100.64+0x10] ;  /* 0x0000100664647981 */ /* 0x000ee2000c1e1d00 */
[----:B------:R-:W1:Y:S03]  /*0cb0*/  @P1 LDC.64 R184, c[0x0][0x438] ;  /* 0x00010e00ffb81b82 */ /* 0x000e660000000a00 */
[----:B------:R-:W3:Y:S05]  /*0cc0*/  LDG.E.128 R120, desc[UR6][R120.64] ;  /* 0x0000000678787981 */ /* 0x000eea000c1e1d00 */
[----:B------:R-:W1:Y:S01]  /*0cd0*/  @P1 LDC.64 R182, c[0x0][0x438] ;  /* 0x00010e00ffb61b82 */ /* 0x000e620000000a00 */
[----:B0-----:R-:W-:Y:S01]  /*0ce0*/  IMAD.WIDE R88, R189, 0x4, R88 ;  /* 0x00000004bd587825 */ /* 0x001fe200078e0258 */
[----:B------:R-:W-:-:S06]  /*0cf0*/  IADD3 R195, PT, PT, R187, 0x200, RZ ;  /* 0x00000200bbc37810 */ /* 0x000fcc0007ffe0ff */
[----:B------:R-:W0:Y:S01]  /*0d00*/  @P1 LDC.64 R178, c[0x0][0x438] ;  /* 0x00010e00ffb21b82 */ /* 0x000e220000000a00 */
[----:B------:R3:W3:Y:S01]  /*0d10*/  LDG.E R191, desc[UR6][R88.64] ;  /* 0x0000000658bf7981 */ /* 0x0006e2000c1e1900 */
[----:B------:R-:W-:-:S04]  /*0d20*/  IMAD.WIDE.U32 R124, R193, 0x20, R140 ;  /* 0x00000020c17c7825 */ /* 0x000fc800078e008c */
[----:B------:R-:W-:Y:S01]  /*0d30*/  IMAD.WIDE.U32 R108, R190, 0x10, R176 ;  /* 0x00000010be6c7825 */ /* 0x000fe200078e00b0 */
[----:B------:R-:W3:Y:S01]  /*0d40*/  LDG.E.128 R116, desc[UR6][R124.64] ;  /* 0x000000067c747981 */ /* 0x000ee2000c1e1d00 */
[----:B------:R-:W-:Y:S01]  /*0d50*/  ISETP.NE.AND P3, PT, RZ, UR8, PT ;  /* 0x00000008ff007c0c */ /* 0x000fe2000bf65270 */
[----:B------:R-:W0:Y:S01]  /*0d60*/  @P1 LDC.64 R180, c[0x0][0x438] ;  /* 0x00010e00ffb41b82 */ /* 0x000e220000000a00 */
[C---:B------:R-:W-:Y:S02]  /*0d70*/  IMAD.WIDE.U32 R140, R195.reuse, 0x20, R140 ;  /* 0x00000020c38c7825 */ /* 0x040fe400078e008c */
[----:B------:R-:W3:Y:S02]  /*0d80*/  LDG.E.128 R108, desc[UR6][R108.64] ;  /* 0x000000066c6c7981 */ /* 0x000ee4000c1e1d00 */
[----:B-1----:R-:W-:Y:S02]  /*0d90*/  @P1 IMAD.WIDE.U32 R184, R194, 0x20, R184 ;  /* 0x00000020c2b81825 */ /* 0x002fe400078e00b8 */
[----:B------:R-:W3:Y:S02]  /*0da0*/  LDG.E.128 R136, desc[UR6][R140.64] ;  /* 0x000000068c887981 */ /* 0x000ee4000c1e1d00 */
[----:B------:R-:W-:-:S02]  /*0db0*/  @P1 IMAD.WIDE.U32 R182, R195, 0x20, R182 ;  /* 0x00000020c3b61825 */ /* 0x000fc400078e00b6 */
[----:B------:R-:W3:Y:S04]  /*0dc0*/  LDG.E.128 R124, desc[UR6][R124.64+0x10] ;  /* 0x000010067c7c7981 */ /* 0x000ee8000c1e1d00 */
[----:B-----5:R-:W5:Y:S04]  /*0dd0*/  @P1 LDG.E.128 R52, desc[UR6][R184.64] ;  /* 0x00000006b8341981 */ /* 0x020f68000c1e1d00 */
[----:B------:R-:W3:Y:S04]  /*0de0*/  LDG.E.128 R140, desc[UR6][R140.64+0x10] ;  /* 0x000010068c8c7981 */ /* 0x000ee8000c1e1d00 */
[----:B------:R-:W5:Y:S04]  /*0df0*/  @P1 LDG.E.128 R48, desc[UR6][R184.64+0x10] ;  /* 0x00001006b8301981 */ /* 0x000f68000c1e1d00 */
[----:B------:R-:W5:Y:S04]  /*0e00*/  @P1 LDG.E.128 R44, desc[UR6][R182.64] ;  /* 0x00000006b62c1981 */ /* 0x000f68000c1e1d00 */
[----:B------:R-:W5:Y:S04]  /*0e10*/  @P1 LDG.E.128 R40, desc[UR6][R182.64+0x10] ;  /* 0x00001006b6281981 */ /* 0x000f68000c1e1d00 */
[----:B------:R-:W3:Y:S04]  /*0e20*/  LDL R185, [R1+0x48] ;  /* 0x0000480001b97983 */ /* 0x000ee80000100800 */
[----:B------:R-:W3:Y:S04]  /*0e30*/  LDL R184, [R1+0x4c] ;  /* 0x00004c0001b87983 */ /* 0x000ee80000100800 */
[----:B------:R-:W3:Y:S04]  /*0e40*/  LDL R182, [R1+0x54] ;  /* 0x0000540001b67983 */ /* 0x000ee80000100800 */
[----:B------:R-:W3:Y:S01]  /*0e50*/  LDL R183, [R1+0x50] ;  /* 0x0000500001b77983 */ /* 0x000ee20000100800 */
[----:B--2---:R-:W-:-:S05]  /*0e60*/  FSEL R0, R0, RZ, !P3 ;  /* 0x000000ff00007208 */ /* 0x004fca0005800000 */
[C---:B----4-:R-:W-:Y:S01]  /*0e70*/  FADD.FTZ R212, -R0.reuse, R114 ;  /* 0x0000007200d47221 */ /* 0x050fe20000010100 */
[----:B---3--:R-:W-:Y:S02]  /*0e80*/  FADD.FTZ R114, -R0, R130 ;  /* 0x0000008200727221 */ /* 0x008fe40000010100 */
[----:B------:R-:W2:Y:S01]  /*0e90*/  LDL R130, [R1+0x38] ;  /* 0x0000380001827983 */ /* 0x000ea20000100800 */
[----:B------:R-:W-:-:S04]  /*0ea0*/  IMAD.WIDE.U32 R144, R194, 0x10, R176 ;  /* 0x00000010c2907825 */ /* 0x000fc800078e00b0 */
[----:B------:R-:W-:Y:S02]  /*0eb0*/  IMAD.WIDE.U32 R88, R195, 0x10, R176 ;  /* 0x00000010c3587825 */ /* 0x000fe400078e00b0 */
[----:B------:R-:W1:Y:S01]  /*0ec0*/  @P1 LDC.64 R176, c[0x0][0x438] ;  /* 0x00010e00ffb01b82 */ /* 0x000e620000000a00 */
[----:B------:R-:W3:Y:S01]  /*0ed0*/  LDG.E.128 R144, desc[UR6][R144.64] ;  /* 0x0000000690907981 */ /* 0x000ee2000c1e1d00 */
[--C-:B------:R-:W-:Y:S02]  /*0ee0*/  HADD2.F32 R206, -RZ, R98.reuse.H0_H0 ;  /* 0x20000062ffce7230 */ /* 0x100fe40000004100 */
[C---:B------:R-:W-:Y:S01]  /*0ef0*/  FADD.FTZ R198, -R0.reuse, R100 ;  /* 0x0000006400c67221 */ /* 0x040fe20000010100 */
[----:B------:R-:W-:Y:S01]  /*0f00*/  FADD.FTZ R196, -R0, R101 ;  /* 0x0000006500c47221 */ /* 0x000fe20000010100 */
[----:B------:R-:W-:Y:S02]  /*0f10*/  HADD2.F32 R98, -RZ, R98.H1_H1 ;  /* 0x30000062ff627230 */ /* 0x000fe40000004100 */
[----:B------:R-:W-:-:S02]  /*0f20*/  HADD2.F32 R214, -RZ, R120.H0_H0 ;  /* 0x20000078ffd67230 */ /* 0x000fc40000004100 */
[----:B------:R-:W-:Y:S02]  /*0f30*/  HADD2.F32 R213, -RZ, R120.H1_H1 ;  /* 0x30000078ffd57230 */ /* 0x000fe40000004100 */
[----:B------:R-:W-:Y:S01]  /*0f40*/  FADD.FTZ R120, -R0, R132 ;  /* 0x0000008400787221 */ /* 0x000fe20000010100 */
[----:B------:R-:W-:Y:S01]  /*0f50*/  FADD.FTZ R38, R206, R38 ;  /* 0x00000026ce267221 */ /* 0x000fe20000010000 */
[----:B------:R-:W4:Y:S01]  /*0f60*/  LDL R132, [R1+0x24] ;  /* 0x0000240001847983 */ /* 0x000f220000100800 */
[----:B------:R-:W-:Y:S01]  /*0f70*/  FADD.FTZ R39, R98, R39 ;  /* 0x0000002762277221 */ /* 0x000fe20000010000 */
[----:B0-----:R-:W-:-:S04]  /*0f80*/  @P1 IMAD.WIDE.U32 R178, R190, 0x20, R178 ;  /* 0x00000020beb21825 */ /* 0x001fc800078e00b2 */
[----:B------:R-:W-:Y:S01]  /*0f90*/  FADD.FTZ R202, -R0, R95 ;  /* 0x0000005f00ca7221 */ /* 0x000fe20000010100 */
[----:B------:R-:W-:-:S04]  /*0fa0*/  @P1 IMAD.WIDE.U32 R180, R187, 0x20, R180 ;  /* 0x00000020bbb41825 */ /* 0x000fc800078e00b4 */
[C---:B------:R-:W-:Y:S01]  /*0fb0*/  FADD.FTZ R204, -R0.reuse, R93 ;  /* 0x0000005d00cc7221 */ /* 0x040fe20000010100 */
[C---:B------:R-:W-:Y:S01]  /*0fc0*/  FADD.FTZ R203, -R0.reuse, R94 ;  /* 0x0000005e00cb7221 */ /* 0x040fe20000010100 */
[--C-:B------:R-:W-:Y:S02]  /*0fd0*/  HADD2.F32 R197, -RZ, R97.reuse.H1_H1 ;  /* 0x30000061ffc57230 */ /* 0x100fe40000004100 */
[C---:B------:R-:W-:Y:S01]  /*0fe0*/  FADD.FTZ R205, -R0.reuse, R102 ;  /* 0x0000006600cd7221 */ /* 0x040fe20000010100 */
[----:B------:R-:W-:Y:S02]  /*0ff0*/  HADD2.F32 R199, -RZ, R97.H0_H0 ;  /* 0x20000061ffc77230 */ /* 0x000fe40000004100 */
[----:B------:R-:W-:Y:S01]  /*1000*/  FADD.FTZ R103, -R0, R103 ;  /* 0x0000006700677221 */ /* 0x000fe20000010100 */
[C---:B------:R-:W-:Y:S01]  /*1010*/  FMUL.FTZ R198, R191.reuse, R198 ;  /* 0x000000c6bfc67220 */ /* 0x040fe20000410000 */
[----:B------:R-:W-:Y:S01]  /*1020*/  FMUL.FTZ R196, R191, R196 ;  /* 0x000000c4bfc47220 */ /* 0x000fe20000410000 */
[----:B-1----:R-:W-:Y:S01]  /*1030*/  @P1 IMAD.WIDE.U32 R176, R193, 0x20, R176 ;  /* 0x00000020c1b01825 */ /* 0x002fe200078e00b0 */
[----:B------:R-:W-:-:S03]  /*1040*/  MOV R190, 0x3f800000 ;  /* 0x3f80000000be7802 */ /* 0x000fc60000000f00 */
[-C--:B------:R-:W-:Y:S01]  /*1050*/  FFMA.FTZ R2, R198, R206.reuse, R2 ;  /* 0x000000cec6027223 */ /* 0x080fe20000010002 */
[----:B------:R-:W-:Y:S01]  /*1060*/  FMUL.FTZ R206, R208, R206 ;  /* 0x000000ced0ce7220 */ /* 0x000fe20000410000 */
[-C--:B------:R-:W-:Y:S01]  /*1070*/  FFMA.FTZ R3, R196, R98.reuse, R3 ;  /* 0x00000062c4037223 */ /* 0x080fe20000010003 */
[----:B------:R-:W-:Y:S01]  /*1080*/  FMUL.FTZ R208, R207, R98 ;  /* 0x00000062cfd07220 */ /* 0x000fe20000410000 */
[----:B------:R-:W-:Y:S01]  /*1090*/  FMUL.FTZ R202, R191, R202 ;  /* 0x000000cabfca7220 */ /* 0x000fe20000410000 */
[----:B------:R-:W4:Y:S01]  /*10a0*/  LDL R98, [R1+0x18] ;  /* 0x0000180001627983 */ /* 0x000f220000100800 */
[----:B------:R-:W-:Y:S02]  /*10b0*/  @P0 HADD2.F32 R190, -RZ, R192.H0_H0 ;  /* 0x200000c0ffbe0230 */ /* 0x000fe40000004100 */
[C---:B------:R-:W-:Y:S01]  /*10c0*/  FADD.FTZ R192, -R0.reuse, R92 ;  /* 0x0000005c00c07221 */ /* 0x040fe20000010100 */
[----:B------:R-:W-:Y:S01]  /*10d0*/  FADD.FTZ R95, -R0, R104 ;  /* 0x00000068005f7221 */ /* 0x000fe20000010100 */
[----:B------:R-:W5:Y:S01]  /*10e0*/  @P1 LDG.E.128 R76, desc[UR6][R180.64] ;  /* 0x00000006b44c1981 */ /* 0x000f62000c1e1d00 */
[----:B------:R-:W-:-:S02]  /*10f0*/  HADD2.F32 R201, -RZ, R96.H0_H0 ;  /* 0x20000060ffc97230 */ /* 0x000fc40000004100 */
[C---:B------:R-:W-:Y:S01]  /*1100*/  FADD.FTZ R97, -R0.reuse, R106 ;  /* 0x0000006a00617221 */ /* 0x040fe20000010100 */
[----:B------:R-:W-:Y:S01]  /*1110*/  HADD2.F32 R200, -RZ, R96.H1_H1 ;  /* 0x30000060ffc87230 */ /* 0x000fe20000004100 */
[----:B------:R0:W5:Y:S01]  /*1120*/  @P1 LDG.E.128 R72, desc[UR6][R180.64+0x10] ;  /* 0x00001006b4481981 */ /* 0x000162000c1e1d00 */
[C---:B------:R-:W-:Y:S01]  /*1130*/  FADD.FTZ R100, -R0.reuse, R107 ;  /* 0x0000006b00647221 */ /* 0x040fe20000010100 */
[C---:B------:R-:W-:Y:S01]  /*1140*/  FADD.FTZ R215, -R0.reuse, R125 ;  /* 0x0000007d00d77221 */ /* 0x040fe20000010100 */
[--C-:B------:R-:W-:Y:S01]  /*1150*/  HADD2.F32 R93, -RZ, R110.reuse.H0_H0 ;  /* 0x2000006eff5d7230 */ /* 0x100fe20000004100 */
[----:B------:R-:W5:Y:S01]  /*1160*/  @P1 LDG.E.128 R68, desc[UR6][R178.64] ;  /* 0x00000006b2441981 */ /* 0x000f62000c1e1d00 */
[----:B------:R-:W-:Y:S02]  /*1170*/  HADD2.F32 R193, -RZ, R110.H1_H1 ;  /* 0x3000006effc17230 */ /* 0x000fe40000004100 */
[----:B------:R-:W-:Y:S01]  /*1180*/  FADD.FTZ R102, -R0, R115 ;  /* 0x0000007300667221 */ /* 0x000fe20000010100 */
[--C-:B------:R-:W-:Y:S01]  /*1190*/  HADD2.F32 R194, -RZ, R111.reuse.H0_H0 ;  /* 0x2000006fffc27230 */ /* 0x100fe20000004100 */
[----:B------:R1:W5:Y:S01]  /*11a0*/  @P1 LDG.E.128 R64, desc[UR6][R178.64+0x10] ;  /* 0x00001006b2401981 */ /* 0x000362000c1e1d00 */
[----:B------:R-:W-:-:S02]  /*11b0*/  HADD2.F32 R195, -RZ, R111.H1_H1 ;  /* 0x3000006fffc37230 */ /* 0x000fc40000004100 */
[C---:B------:R-:W-:Y:S01]  /*11c0*/  FADD.FTZ R216, -R0.reuse, R124 ;  /* 0x0000007c00d87221 */ /* 0x040fe20000010100 */
[--C-:B0-----:R-:W-:Y:S01]  /*11d0*/  HADD2.F32 R181, -RZ, R108.reuse.H0_H0 ;  /* 0x2000006cffb57230 */ /* 0x101fe20000004100 */
[----:B------:R-:W5:Y:S01]  /*11e0*/  @P1 LDG.E.128 R60, desc[UR6][R176.64] ;  /* 0x00000006b03c1981 */ /* 0x000f62000c1e1d00 */
[----:B------:R-:W-:Y:S02]  /*11f0*/  HADD2.F32 R180, -RZ, R108.H1_H1 ;  /* 0x3000006cffb47230 */ /* 0x000fe40000004100 */
[C---:B------:R-:W-:Y:S01]  /*1200*/  FADD.FTZ R125, -R0.reuse, R126 ;  /* 0x0000007e007d7221 */ /* 0x040fe20000010100 */
[--C-:B------:R-:W-:Y:S01]  /*1210*/  HADD2.F32 R101, -RZ, R122.reuse.H0_H0 ;  /* 0x2000007aff657230 */ /* 0x100fe20000004100 */
[----:B------:R0:W5:Y:S01]  /*1220*/  @P1 LDG.E.128 R56, desc[UR6][R176.64+0x10] ;  /* 0x00001006b0381981 */ /* 0x000162000c1e1d00 */
[----:B------:R-:W-:Y:S02]  /*1230*/  HADD2.F32 R94, -RZ, R122.H1_H1 ;  /* 0x3000007aff5e7230 */ /* 0x000fe40000004100 */
[----:B-1----:R-:W-:Y:S01]  /*1240*/  FADD.FTZ R178, -R0, R112 ;  /* 0x0000007000b27221 */ /* 0x002fe20000010100 */
[----:B------:R-:W-:-:S02]  /*1250*/  HADD2.F32 R179, -RZ, R109.H0_H0 ;  /* 0x2000006dffb37230 */ /* 0x000fc40000004100 */
[C---:B------:R-:W-:Y:S01]  /*1260*/  FADD.FTZ R105, -R0.reuse, R105 ;  /* 0x0000006900697221 */ /* 0x040fe20000010100 */
[C---:B------:R-:W-:Y:S01]  /*1270*/  FADD.FTZ R116, -R0.reuse, R116 ;  /* 0x0000007400747221 */ /* 0x040fe20000010100 */
[C---:B------:R-:W-:Y:S01]  /*1280*/  FADD.FTZ R117, -R0.reuse, R117 ;  /* 0x0000007500757221 */ /* 0x040fe20000010100 */
[C---:B------:R-:W-:Y:S01]  /*1290*/  FADD.FTZ R118, -R0.reuse, R118 ;  /* 0x0000007600767221 */ /* 0x040fe20000010100 */
[C---:B------:R-:W-:Y:S01]  /*12a0*/  FADD.FTZ R119, -R0.reuse, R119 ;  /* 0x0000007700777221 */ /* 0x040fe20000010100 */
[C---:B------:R-:W-:Y:S01]  /*12b0*/  FADD.FTZ R127, -R0.reuse, R127 ;  /* 0x0000007f007f7221 */ /* 0x040fe20000010100 */
[----:B0-----:R-:W-:Y:S02]  /*12c0*/  HADD2.F32 R177, -RZ, R109.H1_H1 ;  /* 0x3000006dffb17230 */ /* 0x001fe40000004100 */
        /* <DEDUP_REMOVED lines=15> */
[----:B------:R-:W-:Y:S01]  /*13c0*/  FMUL.FTZ R0, R191, R192 ;  /* 0x000000c0bf007220 */ /* 0x000fe20000410000 */
[----:B------:R-:W-:Y:S01]  /*13d0*/  FADD.FTZ R170, R197, R170 ;  /* 0x000000aac5aa7221 */ /* 0x000fe20000010000 */
[-C--:B------:R-:W-:Y:S01]  /*13e0*/  FFMA.FTZ R171, R202, R197.reuse, R171 ;  /* 0x000000c5caab7223 */ /* 0x080fe200000100ab */
[----:B------:R-:W-:Y:S01]  /*13f0*/  FMUL.FTZ R197, R185, R197 ;  /* 0x000000c5b9c57220 */ /* 0x000fe20000410000 */
[----:B------:R-:W-:Y:S01]  /*1400*/  FMUL.FTZ R185, R191, R95 ;  /* 0x0000005fbfb97220 */ /* 0x000fe20000410000 */
[----:B------:R-:W-:Y:S01]  /*1410*/  FADD.FTZ R186, R201, R186 ;  /* 0x000000bac9ba7221 */ /* 0x000fe20000010000 */
[----:B------:R-:W4:Y:S01]  /*1420*/  LDL R95, [R1+0x4] ;  /* 0x00000400015f7983 */ /* 0x000f220000100800 */
[-C--:B------:R-:W-:Y:S01]  /*1430*/  FFMA.FTZ R188, R0, R201.reuse, R188 ;  /* 0x000000c900bc7223 */ /* 0x080fe200000100bc */
[----:B------:R-:W-:Y:S01]  /*1440*/  FMUL.FTZ R201, R182, R201 ;  /* 0x000000c9b6c97220 */ /* 0x000fe20000410000 */
[C---:B------:R-:W-:Y:S01]  /*1450*/  FMUL.FTZ R182, R191.reuse, R100 ;  /* 0x00000064bfb67220 */ /* 0x040fe20000410000 */
[----:B------:R-:W4:Y:S01]  /*1460*/  LDL R136, [R1+0x34] ;  /* 0x0000340001887983 */ /* 0x000f220000100800 */
[----:B------:R-:W-:-:S03]  /*1470*/  FMUL.FTZ R204, R191, R204 ;  /* 0x000000ccbfcc7220 */ /* 0x000fc60000410000 */
[----:B------:R-:W4:Y:S01]  /*1480*/  LDL R100, [R1+0xc] ;  /* 0x00000c0001647983 */ /* 0x000f220000100800 */
[----:B------:R-:W-:Y:S01]  /*1490*/  FADD.FTZ R174, R200, R174 ;  /* 0x000000aec8ae7221 */ /* 0x000fe20000010000 */
[-C--:B------:R-:W-:Y:S01]  /*14a0*/  FFMA.FTZ R175, R204, R200.reuse, R175 ;  /* 0x000000c8ccaf7223 */ /* 0x080fe200000100af */
[----:B------:R-:W-:Y:S01]  /*14b0*/  FMUL.FTZ R200, R183, R200 ;  /* 0x000000c8b7c87220 */ /* 0x000fe20000410000 */
[----:B------:R-:W4:Y:S01]  /*14c0*/  LDL R135, [R1+0x30] ;  /* 0x0000300001877983 */ /* 0x000f220000100800 */
[----:B------:R-:W-:-:S03]  /*14d0*/  FMUL.FTZ R183, R191, R97 ;  /* 0x00000061bfb77220 */ /* 0x000fc60000410000 */
[----:B------:R-:W4:Y:S04]  /*14e0*/  LDL R97, [R1] ;  /* 0x0000000001617983 */ /* 0x000f280000100800 */
[----:B------:R-:W4:Y:S04]  /*14f0*/  LDL R134, [R1+0x2c] ;  /* 0x00002c0001867983 */ /* 0x000f280000100800 */
[----:B------:R-:W4:Y:S01]  /*1500*/  LDL R133, [R1+0x28] ;  /* 0x0000280001857983 */ /* 0x000f220000100800 */
[--C-:B------:R-:W-:Y:S02]  /*1510*/  HADD2.F32 R209, -RZ, R99.reuse.H0_H0 ;  /* 0x20000063ffd17230 */ /* 0x100fe40000004100 */
[----:B------:R-:W-:Y:S01]  /*1520*/  FMUL.FTZ R205, R191, R205 ;  /* 0x000000cdbfcd7220 */ /* 0x000fe20000410000 */
[----:B------:R-:W-:Y:S01]  /*1530*/  HADD2.F32 R99, -RZ, R99.H1_H1 ;  /* 0x30000063ff637230 */ /* 0x000fe20000004100 */
[----:B------:R-:W4:Y:S01]  /*1540*/  LDL R131, [R1+0x20] ;  /* 0x0000200001837983 */ /* 0x000f220000100800 */
[----:B------:R-:W-:Y:S01]  /*1550*/  FADD.FTZ R148, R209, R148 ;  /* 0x00000094d1947221 */ /* 0x000fe20000010000 */
[-C--:B------:R-:W-:Y:S01]  /*1560*/  FFMA.FTZ R4, R205, R209.reuse, R4 ;  /* 0x000000d1cd047223 */ /* 0x080fe20000010004 */
[----:B------:R-:W-:Y:S01]  /*1570*/  FMUL.FTZ R209, R210, R209 ;  /* 0x000000d1d2d17220 */ /* 0x000fe20000410000 */
[----:B------:R-:W-:Y:S01]  /*1580*/  FMUL.FTZ R203, R191, R203 ;  /* 0x000000cbbfcb7220 */ /* 0x000fe20000410000 */
[----:B------:R-:W-:Y:S01]  /*1590*/  FADD.FTZ R172, R199, R172 ;  /* 0x000000acc7ac7221 */ /* 0x000fe20000010000 */
[----:B------:R-:W4:Y:S02]  /*15a0*/  LDG.E.128 R88, desc[UR6][R88.64] ;  /* 0x0000000658587981 */ /* 0x000f24000c1e1d00 */
[-C--:B------:R-:W-:Y:S01]  /*15b0*/  FFMA.FTZ R173, R203, R199.reuse, R173 ;  /* 0x000000c7cbad7223 */ /* 0x080fe200000100ad */
[----:B------:R-:W-:Y:S01]  /*15c0*/  FMUL.FTZ R199, R184, R199 ;  /* 0x000000c7b8c77220 */ /* 0x000fe20000410000 */
[----:B------:R-:W-:-:S02]  /*15d0*/  FMUL.FTZ R184, R191, R105 ;  /* 0x00000069bfb87220 */ /* 0x000fc40000410000 */
[----:B------:R-:W4:Y:S01]  /*15e0*/  LDL R105, [R1+0x14] ;  /* 0x0000140001697983 */ /* 0x000f220000100800 */
[----:B------:R-:W-:-:S03]  /*15f0*/  FMUL.FTZ R207, R191, R103 ;  /* 0x00000067bfcf7220 */ /* 0x000fc60000410000 */
[----:B------:R-:W4:Y:S01]  /*1600*/  LDL R103, [R1+0x10] ;  /* 0x0000100001677983 */ /* 0x000f220000100800 */
[----:B------:R-:W-:Y:S01]  /*1610*/  FADD.FTZ R149, R99, R149 ;  /* 0x0000009563957221 */ /* 0x000fe20000010000 */
[-C--:B------:R-:W-:Y:S01]  /*1620*/  FFMA.FTZ R5, R207, R99.reuse, R5 ;  /* 0x00000063cf057223 */ /* 0x080fe20000010005 */
[----:B--2---:R-:W-:Y:S02]  /*1630*/  FMUL.FTZ R210, R130, R99 ;  /* 0x0000006382d27220 */ /* 0x004fe40000410000 */
[----:B------:R-:W2:Y:S04]  /*1640*/  LDL R130, [R1+0x1c] ;  /* 0x00001c0001827983 */ /* 0x000ea80000100800 */
[----:B------:R-:W2:Y:S01]  /*1650*/  LDL R99, [R1+0x8] ;  /* 0x0000080001637983 */ /* 0x000ea20000100800 */
[----:B------:R-:W-:Y:S01]  /*1660*/  FMUL.FTZ R178, R191, R178 ;  /* 0x000000b2bfb27220 */ /* 0x000fe20000410000 */
[----:B---3--:R-:W-:-:S02]  /*1670*/  HADD2.F32 R129, -RZ, R147.H0_H0 ;  /* 0x20000093ff817230 */ /* 0x008fc40000004100 */
[----:B------:R-:W-:Y:S01]  /*1680*/  FMUL.FTZ R192, R191, R102 ;  /* 0x00000066bfc07220 */ /* 0x000fe20000410000 */
[----:B------:R-:W-:Y:S02]  /*1690*/  HADD2.F32 R128, -RZ, R147.H1_H1 ;  /* 0x30000093ff807230 */ /* 0x000fe40000004100 */
[----:B------:R-:W-:Y:S01]  /*16a0*/  FADD.FTZ R154, R93, R154 ;  /* 0x0000009a5d9a7221 */ /* 0x000fe20000010000 */
[----:B------:R-:W-:Y:S01]  /*16b0*/  FFMA.FTZ R10, R178, R93, R10 ;  /* 0x0000005db20a7223 */ /* 0x000fe2000001000a */
[----:B------:R-:W-:Y:S01]  /*16c0*/  FADD.FTZ R157, R195, R157 ;  /* 0x0000009dc39d7221 */ /* 0x000fe20000010000 */
[----:B------:R-:W-:Y:S01]  /*16d0*/  FFMA.FTZ R13, R192, R195, R13 ;  /* 0x000000c3c00d7223 */ /* 0x000fe2000001000d */
[----:B----4-:R-:W-:Y:S01]  /*16e0*/  FMUL.FTZ R147, R132, R93 ;  /* 0x0000005d84937220 */ /* 0x010fe20000410000 */
[----:B------:R-:W-:Y:S01]  /*16f0*/  FADD.FTZ R93, RZ, R201 ;  /* 0x000000c9ff5d7221 */ /* 0x000fe20000010000 */
[----:B------:R-:W-:Y:S02]  /*1700*/  HADD2.F32 R211, -RZ, R121.H0_H0 ;  /* 0x20000079ffd37230 */ /* 0x000fe40000004100 */
[----:B------:R-:W-:Y:S01]  /*1710*/  FMUL.FTZ R195, R98, R195 ;  /* 0x000000c362c37220 */ /* 0x000fe20000410000 */
[----:B------:R-:W-:-:S04]  /*1720*/  FADD.FTZ R98, R200, R93 ;  /* 0x0000005dc8627221 */ /* 0x000fc80000010000 */
[----:B------:R-:W-:-:S04]  /*1730*/  FADD.FTZ R98, R199, R98 ;  /* 0x00000062c7627221 */ /* 0x000fc80000010000 */
[----:B------:R-:W-:-:S04]  /*1740*/  FADD.FTZ R93, R197, R98 ;  /* 0x00000062c55d7221 */ /* 0x000fc80000010000 */
[----:B------:R-:W-:-:S04]  /*1750*/  FADD.FTZ R93, R206, R93 ;  /* 0x0000005dce5d7221 */ /* 0x000fc80000010000 */
[----:B------:R-:W-:Y:S01]  /*1760*/  FADD.FTZ R98, R208, R93 ;  /* 0x0000005dd0627221 */ /* 0x000fe20000010000 */
[----:B------:R-:W-:Y:S01]  /*1770*/  FADD.FTZ R150, R181, R150 ;  /* 0x00000096b5967221 */ /* 0x000fe20000010000 */
[----:B------:R-:W-:Y:S02]  /*1780*/  FFMA.FTZ R6, R185, R181, R6 ;  /* 0x000000b5b9067223 */ /* 0x000fe40000010006 */
[----:B------:R-:W-:Y:S01]  /*1790*/  FADD.FTZ R93, R209, R98 ;  /* 0x00000062d15d7221 */ /* 0x000fe20000010000 */
[----:B------:R-:W-:-:S03]  /*17a0*/  FADD.FTZ R151, R180, R151 ;  /* 0x00000097b4977221 */ /* 0x000fc60000010000 */
[----:B------:R-:W-:Y:S01]  /*17b0*/  FADD.FTZ R98, R210, R93 ;  /* 0x0000005dd2627221 */ /* 0x000fe20000010000 */
[----:B------:R-:W-:Y:S01]  /*17c0*/  FFMA.FTZ R7, R184, R180, R7 ;  /* 0x000000b4b8077223 */ /* 0x000fe20000010007 */
        /* <DEDUP_REMOVED lines=12> */
[----:B------:R-:W-:Y:S01]  /*1890*/  FMUL.FTZ R139, R95, R101 ;  /* 0x000000655f8b7220 */ /* 0x000fe20000410000 */
[----:B------:R-:W-:Y:S01]  /*18a0*/  FFMA.FTZ R95, R0, R201, RZ ;  /* 0x000000c9005f7223 */ /* 0x000fe200000100ff */
[----:B------:R-:W-:Y:S01]  /*18b0*/  FMUL.FTZ R181, R136, R181 ;  /* 0x000000b588b57220 */ /* 0x000fe20000410000 */
[----:B------:R-:W-:-:S02]  /*18c0*/  FMUL.FTZ R136, R100, R211 ;  /* 0x000000d364887220 */ /* 0x000fc40000410000 */
[----:B------:R-:W-:Y:S01]  /*18d0*/  FFMA.FTZ R100, R204, R200, R95 ;  /* 0x000000c8cc647223 */ /* 0x000fe2000001005f */
[----:B------:R-:W-:Y:S01]  /*18e0*/  FADD.FTZ R95, R181, R98 ;  /* 0x00000062b55f7221 */ /* 0x000fe20000010000 */
[----:B------:R-:W-:Y:S02]  /*18f0*/  FMUL.FTZ R180, R135, R180 ;  /* 0x000000b487b47220 */ /* 0x000fe40000410000 */
[----:B------:R-:W-:Y:S01]  /*1900*/  FFMA.FTZ R93, R203, R199, R100 ;  /* 0x000000c7cb5d7223 */ /* 0x000fe20000010064 */
[----:B------:R-:W-:-:S03]  /*1910*/  FMUL.FTZ R141, R97, R94 ;  /* 0x0000005e618d7220 */ /* 0x000fc60000410000 */
        /* <DEDUP_REMOVED lines=9> */
[----:B------:R-:W-:-:S02]  /*19b0*/  HADD2.F32 R218, -RZ, R146.H0_H0 ;  /* 0x20000092ffda7230 */ /* 0x000fc40000004100 */
[----:B------:R-:W-:Y:S01]  /*19c0*/  FADD.FTZ R155, R193, R155 ;  /* 0x0000009bc19b7221 */ /* 0x000fe20000010000 */
[----:B------:R-:W-:Y:S02]  /*19d0*/  HADD2.F32 R217, -RZ, R146.H1_H1 ;  /* 0x30000092ffd97230 */ /* 0x000fe40000004100 */
[----:B------:R-:W-:Y:S01]  /*19e0*/  FMUL.FTZ R146, R191, R212 ;  /* 0x000000d4bf927220 */ /* 0x000fe20000410000 */
[----:B------:R-:W-:Y:S01]  /*19f0*/  FFMA.FTZ R11, R176, R193, R11 ;  /* 0x000000c1b00b7223 */ /* 0x000fe2000001000b */
[----:B------:R-:W-:Y:S01]  /*1a00*/  FFMA.FTZ R93, R205, R209, R94 ;  /* 0x000000d1cd5d7223 */ /* 0x000fe2000001005e */
[----:B------:R-:W-:Y:S01]  /*1a10*/  FMUL.FTZ R193, R131, R193 ;  /* 0x000000c183c17220 */ /* 0x000fe20000410000 */
[----:B------:R-:W-:Y:S01]  /*1a20*/  FADD.FTZ R92, R147, R92 ;  /* 0x0000005c935c7221 */ /* 0x000fe20000010000 */
[----:B------:R-:W-:Y:S01]  /*1a30*/  FADD.FTZ R156, R194, R156 ;  /* 0x0000009cc29c7221 */ /* 0x000fe20000010000 */
[----:B------:R-:W-:Y:S01]  /*1a40*/  FFMA.FTZ R12, R146, R194, R12 ;  /* 0x000000c2920c7223 */ /* 0x000fe2000001000c */
[----:B------:R-:W-:Y:S01]  /*1a50*/  FFMA.FTZ R93, R207, R210, R93 ;  /* 0x000000d2cf5d7223 */ /* 0x000fe2000001005d */
[----:B------:R-:W-:-:S03]  /*1a60*/  FADD.FTZ R92, R193, R92 ;  /* 0x0000005cc15c7221 */ /* 0x000fc60000010000 */
[----:B------:R-:W-:Y:S01]  /*1a70*/  FFMA.FTZ R93, R185, R181, R93 ;  /* 0x000000b5b95d7223 */ /* 0x000fe2000001005d */
[----:B------:R-:W-:Y:S01]  /*1a80*/  FMUL.FTZ R134, R105, R214 ;  /* 0x000000d669867220 */ /* 0x000fe20000410000 */
[----:B------:R-:W-:Y:S01]  /*1a90*/  FMUL.FTZ R135, R103, R213 ;  /* 0x000000d567877220 */ /* 0x000fe20000410000 */
[----:B------:R-:W-:Y:S02]  /*1aa0*/  HADD2.F32 R121, -RZ, R121.H1_H1 ;  /* 0x30000079ff797230 */ /* 0x000fe40000004100 */
[----:B------:R-:W-:Y:S02]  /*1ab0*/  HADD2.F32 R123, -RZ, R123.H1_H1 ;  /* 0x3000007bff7b7230 */ /* 0x000fe40000004100 */
[----:B------:R-:W-:Y:S01]  /*1ac0*/  FMUL.FTZ R131, R191, R117 ;  /* 0x00000075bf837220 */ /* 0x000fe20000410000 */
[----:B------:R-:W-:Y:S02]  /*1ad0*/  HADD2.F32 R221, -RZ, R144.H0_H0 ;  /* 0x20000090ffdd7230 */ /* 0x000fe40000004100 */
[----:B------:R-:W-:-:S02]  /*1ae0*/  HADD2.F32 R219, -RZ, R145.H0_H0 ;  /* 0x20000091ffdb7230 */ /* 0x000fc40000004100 */
[----:B------:R-:W-:Y:S02]  /*1af0*/  HADD2.F32 R220, -RZ, R145.H1_H1 ;  /* 0x30000091ffdc7230 */ /* 0x000fe40000004100 */
[----:B------:R-:W-:Y:S01]  /*1b00*/  FMUL.FTZ R145, R251, R123 ;  /* 0x0000007bfb917220 */ /* 0x000fe20000410000 */
[----:B------:R-:W-:Y:S02]  /*1b10*/  HADD2.F32 R222, -RZ, R144.H1_H1 ;  /* 0x30000090ffde7230 */ /* 0x000fe40000004100 */
[C---:B------:R-:W-:Y:S01]  /*1b20*/  FMUL.FTZ R132, R191.reuse, R118 ;  /* 0x00000076bf847220 */ /* 0x040fe20000410000 */
[----:B------:R-:W-:Y:S02]  /*1b30*/  FMUL.FTZ R133, R191, R119 ;  /* 0x00000077bf857220 */ /* 0x000fe40000410000 */
[----:B------:R-:W-:Y:S01]  /*1b40*/  FMUL.FTZ R117, R249, R222 ;  /* 0x000000def9757220 */ /* 0x000fe20000410000 */
[----:B------:R-:W-:Y:S01]  /*1b50*/  FMUL.FTZ R137, R191, R216 ;  /* 0x000000d8bf897220 */ /* 0x000fe20000410000 */
[----:B------:R-:W-:Y:S01]  /*1b60*/  FMUL.FTZ R118, R248, R219 ;  /* 0x000000dbf8767220 */ /* 0x000fe20000410000 */
[----:B------:R-:W-:Y:S01]  /*1b70*/  FMUL.FTZ R119, R247, R220 ;  /* 0x000000dcf7777220 */ /* 0x000fe20000410000 */
[----:B------:R-:W-:Y:S01]  /*1b80*/  FADD.FTZ R161, R121, R161 ;  /* 0x000000a179a17221 */ /* 0x000fe20000010000 */
[----:B------:R-:W-:Y:S01]  /*1b90*/  FFMA.FTZ R17, R133, R121, R17 ;  /* 0x0000007985117223 */ /* 0x000fe20000010011 */
[----:B------:R-:W-:Y:S01]  /*1ba0*/  FMUL.FTZ R144, R191, R127 ;  /* 0x0000007fbf907220 */ /* 0x000fe20000410000 */
[----:B------:R-:W-:-:S03]  /*1bb0*/  FADD.FTZ R165, R123, R165 ;  /* 0x000000a57ba57221 */ /* 0x000fc60000010000 */
[----:B------:R-:W-:Y:S01]  /*1bc0*/  FFMA.FTZ R21, R144, R123, R21 ;  /* 0x0000007b90157223 */ /* 0x000fe20000010015 */
[----:B------:R-:W-:Y:S01]  /*1bd0*/  FMUL.FTZ R123, R245, R217 ;  /* 0x000000d9f57b7220 */ /* 0x000fe20000410000 */
[----:B------:R-:W-:Y:S01]  /*1be0*/  FMUL.FTZ R125, R244, R129 ;  /* 0x00000081f47d7220 */ /* 0x000fe20000410000 */
[----:B------:R-:W-:Y:S02]  /*1bf0*/  HADD2.F32 R97, -RZ, R88.H0_H0 ;  /* 0x20000058ff617230 */ /* 0x000fe40000004100 */
[C---:B------:R-:W-:Y:S01]  /*1c00*/  FMUL.FTZ R112, R191.reuse, R112 ;  /* 0x00000070bf707220 */ /* 0x040fe20000410000 */
[----:B------:R-:W-:Y:S01]  /*1c10*/  FMUL.FTZ R96, R191, R96 ;  /* 0x00000060bf607220 */ /* 0x000fe20000410000 */
[----:B------:R-:W-:Y:S01]  /*1c20*/  FMUL.FTZ R127, R243, R128 ;  /* 0x00000080f37f7220 */ /* 0x000fe20000410000 */
[----:B------:R-:W-:Y:S01]  /*1c30*/  FMUL.FTZ R113, R191, R113 ;  /* 0x00000071bf717220 */ /* 0x000fe20000410000 */
[----:B------:R-:W-:Y:S01]  /*1c40*/  FADD.FTZ R227, R97, R227 ;  /* 0x000000e361e37221 */ /* 0x000fe20000010000 */
[-C--:B------:R-:W-:Y:S01]  /*1c50*/  FFMA.FTZ R30, R96, R97.reuse, R30 ;  /* 0x00000061601e7223 */ /* 0x080fe2000001001e */
[----:B------:R-:W-:Y:S01]  /*1c60*/  FMUL.FTZ R97, R242, R97 ;  /* 0x00000061f2617220 */ /* 0x000fe20000410000 */
[C---:B------:R-:W-:Y:S01]  /*1c70*/  FMUL.FTZ R114, R191.reuse, R114 ;  /* 0x00000072bf727220 */ /* 0x040fe20000410000 */
[C---:B------:R-:W-:Y:S01]  /*1c80*/  FMUL.FTZ R115, R191.reuse, R115 ;  /* 0x00000073bf737220 */ /* 0x040fe20000410000 */
[C---:B------:R-:W-:Y:S01]  /*1c90*/  FMUL.FTZ R120, R191.reuse, R120 ;  /* 0x00000078bf787220 */ /* 0x040fe20000410000 */
[C---:B------:R-:W-:Y:S01]  /*1ca0*/  FMUL.FTZ R126, R191.reuse, R126 ;  /* 0x0000007ebf7e7220 */ /* 0x040fe20000410000 */
[C---:B------:R-:W-:Y:S01]  /*1cb0*/  FMUL.FTZ R122, R191.reuse, R122 ;  /* 0x0000007abf7a7220 */ /* 0x040fe20000410000 */
[----:B------:R-:W-:Y:S01]  /*1cc0*/  FMUL.FTZ R124, R191, R124 ;  /* 0x0000007cbf7c7220 */ /* 0x000fe20000410000 */
[----:B------:R-:W-:Y:S01]  /*1cd0*/  FADD.FTZ R226, R128, R226 ;  /* 0x000000e280e27221 */ /* 0x000fe20000010000 */
[----:B------:R-:W-:Y:S01]  /*1ce0*/  FFMA.FTZ R29, R126, R128, R29 ;  /* 0x000000807e1d7223 */ /* 0x000fe2000001001d */
[----:B------:R-:W-:Y:S01]  /*1cf0*/  FADD.FTZ R162, R101, R162 ;  /* 0x000000a265a27221 */ /* 0x000fe20000010000 */
[----:B------:R-:W-:Y:S01]  /*1d00*/  FFMA.FTZ R18, R137, R101, R18 ;  /* 0x0000006589127223 */ /* 0x000fe20000010012 */
[----:B------:R-:W-:-:S02]  /*1d10*/  HADD2.F32 R128, -RZ, R90.H1_H1 ;  /* 0x3000005aff807230 */ /* 0x000fc40000004100 */
[----:B------:R-:W-:Y:S01]  /*1d20*/  FADD.FTZ R225, R129, R225 ;  /* 0x000000e181e17221 */ /* 0x000fe20000010000 */
[----:B------:R-:W-:Y:S01]  /*1d30*/  FFMA.FTZ R28, R124, R129, R28 ;  /* 0x000000817c1c7223 */ /* 0x000fe2000001001c */
[----:B------:R-:W-:Y:S02]  /*1d40*/  HADD2.F32 R129, -RZ, R91.H0_H0 ;  /* 0x2000005bff817230 */ /* 0x000fe40000004100 */
[----:B------:R-:W-:Y:S01]  /*1d50*/  FMUL.FTZ R102, R237, R128 ;  /* 0x00000080ed667220 */ /* 0x000fe20000410000 */
[----:B------:R-:W-:Y:S01]  /*1d60*/  FADD.FTZ R160, R211, R160 ;  /* 0x000000a0d3a07221 */ /* 0x000fe20000010000 */
[----:B--2---:R-:W-:-:S04]  /*1d70*/  FMUL.FTZ R194, R130, R194 ;  /* 0x000000c282c27220 */ /* 0x004fc80000410000 */
        /* <DEDUP_REMOVED lines=28> */
[----:B------:R-:W-:-:S03]  /*1f40*/  FMUL.FTZ R121, R246, R218 ;  /* 0x000000daf6797220 */ /* 0x000fc60000410000 */
        /* <DEDUP_REMOVED lines=10> */
[----:B------:R-:W-:-:S03]  /*1ff0*/  FFMA.FTZ R94, R113, R117, R94 ;  /* 0x00000075715e7223 */ /* 0x000fc6000001005e */
[----:B------:R-:W-:Y:S01]  /*2000*/  FADD.FTZ R88, R92, R97 ;  /* 0x000000615c587221 */ /* 0x000fe20000010000 */
[--C-:B------:R-:W-:Y:S02]  /*2010*/  HADD2.F32 R92, -RZ, R89.reuse.H0_H0 ;  /* 0x20000059ff5c7230 */ /* 0x100fe40000004100 */
[----:B------:R-:W-:Y:S01]  /*2020*/  FMUL.FTZ R98, R241, R95 ;  /* 0x0000005ff1627220 */ /* 0x000fe20000410000 */
[----:B------:R-:W-:Y:S01]  /*2030*/  FFMA.FTZ R94, R114, R118, R94 ;  /* 0x00000076725e7223 */ /* 0x000fe2000001005e */
[----:B------:R-:W-:Y:S02]  /*2040*/  HADD2.F32 R93, -RZ, R89.H1_H1 ;  /* 0x30000059ff5d7230 */ /* 0x000fe40000004100 */
[----:B------:R-:W-:Y:S01]  /*2050*/  FADD.FTZ R88, R88, R98 ;  /* 0x0000006258587221 */ /* 0x000fe20000010000 */
[----:B------:R-:W-:Y:S01]  /*2060*/  FMUL.FTZ R99, R240, R92 ;  /* 0x0000005cf0637220 */ /* 0x000fe20000410000 */
[----:B------:R-:W-:Y:S01]  /*2070*/  FFMA.FTZ R89, R115, R119, R94 ;  /* 0x0000007773597223 */ /* 0x000fe2000001005e */
[----:B------:R-:W-:-:S02]  /*2080*/  HADD2.F32 R94, -RZ, R90.H0_H0 ;  /* 0x2000005aff5e7230 */ /* 0x000fc40000004100 */
[----:B------:R-:W-:Y:S01]  /*2090*/  FMUL.FTZ R100, R239, R93 ;  /* 0x0000005def647220 */ /* 0x000fe20000410000 */
[----:B------:R-:W-:Y:S01]  /*20a0*/  FADD.FTZ R88, R88, R99 ;  /* 0x0000006358587221 */ /* 0x000fe20000010000 */
[----:B------:R-:W-:Y:S01]  /*20b0*/  FFMA.FTZ R89, R120, R121, R89 ;  /* 0x0000007978597223 */ /* 0x000fe20000010059 */
[----:B------:R-:W-:Y:S02]  /*20c0*/  FMUL.FTZ R101, R238, R94 ;  /* 0x0000005eee657220 */ /* 0x000fe40000410000 */
[----:B------:R-:W-:Y:S01]  /*20d0*/  FADD.FTZ R88, R88, R100 ;  /* 0x0000006458587221 */ /* 0x000fe20000010000 */
[----:B------:R-:W-:Y:S01]  /*20e0*/  FFMA.FTZ R90, R122, R123, R89 ;  /* 0x0000007b7a5a7223 */ /* 0x000fe20000010059 */
[----:B------:R-:W-:Y:S02]  /*20f0*/  FFMA.FTZ R16, R132, R211, R16 ;  /* 0x000000d384107223 */ /* 0x000fe40000010010 */
[----:B------:R-:W-:Y:S01]  /*2100*/  FADD.FTZ R88, R88, R101 ;  /* 0x0000006558587221 */ /* 0x000fe20000010000 */
[----:B------:R-:W-:Y:S01]  /*2110*/  FFMA.FTZ R90, R124, R125, R90 ;  /* 0x0000007d7c5a7223 */ /* 0x000fe2000001005a */
[----:B------:R-:W-:-:S02]  /*2120*/  HADD2.F32 R211, -RZ, R91.H1_H1 ;  /* 0x3000005bffd37230 */ /* 0x000fc40000004100 */
[----:B------:R-:W-:Y:S01]  /*2130*/  FMUL.FTZ R103, R236, R129 ;  /* 0x00000081ec677220 */ /* 0x000fe20000410000 */
[----:B------:R-:W-:Y:S01]  /*2140*/  FADD.FTZ R88, R88, R102 ;  /* 0x0000006658587221 */ /* 0x000fe20000010000 */
[----:B------:R-:W-:Y:S01]  /*2150*/  FFMA.FTZ R90, R126, R127, R90 ;  /* 0x0000007f7e5a7223 */ /* 0x000fe2000001005a */
[----:B------:R-:W-:Y:S01]  /*2160*/  FMUL.FTZ R104, R191, R104 ;  /* 0x00000068bf687220 */ /* 0x000fe20000410000 */
[----:B------:R-:W-:Y:S01]  /*2170*/  FMUL.FTZ R105, R235, R211 ;  /* 0x000000d3eb697220 */ /* 0x000fe20000410000 */
[----:B------:R-:W-:Y:S01]  /*2180*/  FADD.FTZ R88, R88, R103 ;  /* 0x0000006758587221 */ /* 0x000fe20000010000 */
[----:B------:R-:W-:Y:S01]  /*2190*/  FFMA.FTZ R90, R96, R97, R90 ;  /* 0x00000061605a7223 */ /* 0x000fe2000001005a */
[C---:B------:R-:W-:Y:S02]  /*21a0*/  FMUL.FTZ R106, R191.reuse, R106 ;  /* 0x0000006abf6a7220 */ /* 0x040fe40000410000 */
[----:B------:R-:W-:Y:S01]  /*21b0*/  FADD.FTZ R88, R88, R105 ;  /* 0x0000006958587221 */ /* 0x000fe20000010000 */
[----:B------:R-:W-:Y:S01]  /*21c0*/  FFMA.FTZ R90, R104, R98, R90 ;  /* 0x00000062685a7223 */ /* 0x000fe2000001005a */
[----:B------:R-:W-:-:S03]  /*21d0*/  FMUL.FTZ R107, R191, R107 ;  /* 0x0000006bbf6b7220 */ /* 0x000fc60000410000 */
[----:B------:R-:W-:Y:S01]  /*21e0*/  FFMA.FTZ R90, R106, R99, R90 ;  /* 0x000000636a5a7223 */ /* 0x000fe2000001005a */
[----:B------:R-:W0:Y:S01]  /*21f0*/  SHFL.DOWN PT, R89, R88, 0x10, 0x1f ;  /* 0x0a001f0058597f89 */ /* 0x000e2200000e0000 */
[----:B------:R-:W-:Y:S02]  /*2200*/  FMUL.FTZ R108, R191, R108 ;  /* 0x0000006cbf6c7220 */ /* 0x000fe40000410000 */
        /* <DEDUP_REMOVED lines=55> */
.L_x_11584:
[----:B------:R-:W-:Y:S05]  /*2580*/  BSYNC.RECONVERGENT B0 ;  /* 0x0000000000007941 */ /* 0x000fea0003800200 */
.L_x_11583:
[----:B------:R-:W1:Y:S08]  /*2590*/  S2UR UR5, SR_CgaCtaId ;  /* 0x00000000000579c3 */ /* 0x000e700000008800 */
[----:B------:R-:W-:Y:S01]  /*25a0*/  BAR.SYNC.DEFER_BLOCKING 0x0 ;  /* 0x0000000000007b1d */ /* 0x000fe20000010000 */
[----:B------:R-:W-:Y:S01]  /*25b0*/  FADD.FTZ R228, R95, R228 ;  /* 0x000000e45fe47221 */ /* 0x000fe20000010000 */
[----:B------:R-:W-:Y:S01]  /*25c0*/  FFMA.FTZ R31, R104, R95, R31 ;  /* 0x0000005f681f7223 */ /* 0x000fe2000001001f */
[----:B------:R-:W-:Y:S01]  /*25d0*/  FADD.FTZ R229, R92, R229 ;  /* 0x000000e55ce57221 */ /* 0x000fe20000010000 */
[----:B------:R-:W-:Y:S01]  /*25e0*/  FFMA.FTZ R32, R106, R92, R32 ;  /* 0x0000005c6a207223 */ /* 0x000fe20000010020 */
[----:B------:R-:W-:Y:S01]  /*25f0*/  FADD.FTZ R230, R93, R230 ;  /* 0x000000e65de67221 */ /* 0x000fe20000010000 */
[----:B------:R-:W-:Y:S01]  /*2600*/  UMOV UR4, 0x400 ;  /* 0x0000040000047882 */ /* 0x000fe20000000000 */
        /* <DEDUP_REMOVED lines=34> */
[-C--:B------:R-:W-:Y:S01]  /*2830*/  FFMA.FTZ R0, R0, R128.reuse, R129 ;  /* 0x0000008000007223 */ /* 0x080fe20000010081 */
[----:B------:R-:W-:Y:S01]  /*2840*/  FADD.FTZ R88, R209, -R88 ;  /* 0x80000058d1587221 */ /* 0x000fe20000010000 */
[----:B------:R-:W-:Y:S01]  /*2850*/  FADD.FTZ R210, R210, -R207 ;  /* 0x800000cfd2d27221 */ /* 0x000fe20000010000 */
[-CC-:B------:R-:W-:Y:S01]  /*2860*/  FFMA.FTZ R204, R204, R128.reuse, R129.reuse ;  /* 0x00000080cccc7223 */ /* 0x180fe20000010081 */
[-CC-:B------:R-:W-:Y:S01]  /*2870*/  FFMA.FTZ R203, R203, R128.reuse, R129.reuse ;  /* 0x00000080cbcb7223 */ /* 0x180fe20000010081 */
[-CC-:B------:R-:W-:Y:S01]  /*2880*/  FFMA.FTZ R90, R202, R128.reuse, R129.reuse ;  /* 0x00000080ca5a7223 */ /* 0x180fe20000010081 */
[----:B------:R-:W-:Y:S01]  /*2890*/  FFMA.FTZ R89, R196, R128, R129 ;  /* 0x00000080c4597223 */ /* 0x000fe20000010081 */
[C---:B-----5:R-:W-:Y:S01]  /*28a0*/  FFMA.FTZ R91, R191.reuse, R88, R74 ;  /* 0x00000058bf5b7223 */ /* 0x060fe2000001004a */
[----:B------:R-:W-:Y:S01]  /*28b0*/  FFMA.FTZ R95, R191, R210, R75 ;  /* 0x000000d2bf5f7223 */ /* 0x000fe2000001004b */
[----:B------:R-:W-:Y:S01]  /*28c0*/  FADD.FTZ R93, R206, -R93 ;  /* 0x8000005dce5d7221 */ /* 0x000fe20000010000 */
[----:B------:R-:W-:Y:S01]  /*28d0*/  FADD.FTZ R0, R201, -R0 ;  /* 0x80000000c9007221 */ /* 0x000fe20000010000 */
[----:B------:R-:W-:Y:S01]  /*28e0*/  FADD.FTZ R204, R200, -R204 ;  /* 0x800000ccc8cc7221 */ /* 0x000fe20000010000 */
[----:B------:R-:W-:Y:S01]  /*28f0*/  FADD.FTZ R203, R199, -R203 ;  /* 0x800000cbc7cb7221 */ /* 0x000fe20000010000 */
[----:B------:R-:W-:Y:S01]  /*2900*/  FADD.FTZ R90, R197, -R90 ;  /* 0x8000005ac55a7221 */ /* 0x000fe20000010000 */
[----:B------:R-:W-:Y:S01]  /*2910*/  FADD.FTZ R208, R208, -R89 ;  /* 0x80000059d0d07221 */ /* 0x000fe20000010000 */
[-C--:B------:R-:W-:Y:S01]  /*2920*/  FMUL.FTZ R91, R91, R190.reuse ;  /* 0x000000be5b5b7220 */ /* 0x080fe20000410000 */
[----:B------:R-:W-:Y:S01]  /*2930*/  FMUL.FTZ R88, R95, R190 ;  /* 0x000000be5f587220 */ /* 0x000fe20000410000 */
[C---:B------:R-:W-:Y:S01]  /*2940*/  FFMA.FTZ R93, R191.reuse, R93, R72 ;  /* 0x0000005dbf5d7223 */ /* 0x040fe20000010048 */
[C---:B------:R-:W-:Y:S01]  /*2950*/  FFMA.FTZ R95, R191.reuse, R0, R76 ;  /* 0x00000000bf5f7223 */ /* 0x040fe2000001004c */
[C---:B------:R-:W-:Y:S01]  /*2960*/  FFMA.FTZ R89, R191.reuse, R204, R77 ;  /* 0x000000ccbf597223 */ /* 0x040fe2000001004d */
[C---:B------:R-:W-:Y:S01]  /*2970*/  FFMA.FTZ R203, R191.reuse, R203, R78 ;  /* 0x000000cbbfcb7223 */ /* 0x040fe2000001004e */
[C---:B------:R-:W-:Y:S01]  /*2980*/  FFMA.FTZ R197, R191.reuse, R90, R79 ;  /* 0x0000005abfc57223 */ /* 0x040fe2000001004f */
[----:B------:R-:W-:Y:S01]  /*2990*/  FFMA.FTZ R199, R191, R208, R73 ;  /* 0x000000d0bfc77223 */ /* 0x000fe20000010049 */
[----:B------:R-:W-:Y:S01]  /*29a0*/  F2FP.F16.F32.PACK_AB R91, R88, R91 ;  /* 0x0000005b585b723e */ /* 0x000fe200000000ff */
[-C--:B------:R-:W-:Y:S01]  /*29b0*/  FMUL.FTZ R90, R93, R190.reuse ;  /* 0x000000be5d5a7220 */ /* 0x080fe20000410000 */
[-C--:B------:R-:W-:Y:S01]  /*29c0*/  FMUL.FTZ R88, R95, R190.reuse ;  /* 0x000000be5f587220 */ /* 0x080fe20000410000 */
[-C--:B------:R-:W-:Y:S01]  /*29d0*/  FMUL.FTZ R203, R203, R190.reuse ;  /* 0x000000becbcb7220 */ /* 0x080fe20000410000 */
[-C--:B------:R-:W-:Y:S01]  /*29e0*/  FMUL.FTZ R199, R199, R190.reuse ;  /* 0x000000bec7c77220 */ /* 0x080fe20000410000 */
[-C--:B------:R-:W-:Y:S01]  /*29f0*/  FMUL.FTZ R0, R197, R190.reuse ;  /* 0x000000bec5007220 */ /* 0x080fe20000410000 */
[----:B------:R-:W-:-:S03]  /*2a00*/  FMUL.FTZ R93, R89, R190 ;  /* 0x000000be595d7220 */ /* 0x000fc60000410000 */
[----:B------:R-:W-:Y:S02]  /*2a10*/  F2FP.F16.F32.PACK_AB R90, R199, R90 ;  /* 0x0000005ac75a723e */ /* 0x000fe400000000ff */
[----:B------:R-:W-:Y:S02]  /*2a20*/  F2FP.F16.F32.PACK_AB R89, R0, R203 ;  /* 0x000000cb0059723e */ /* 0x000fe400000000ff */
[----:B------:R-:W-:Y:S01]  /*2a30*/  F2FP.F16.F32.PACK_AB R88, R93, R88 ;  /* 0x000000585d58723e */ /* 0x000fe200000000ff */
[----:B------:R-:W-:Y:S06]  /*2a40*/  BRA `(.L_x_11587) ;  /* 0x0000000000907947 */ /* 0x000fec0003800000 */
.L_x_11586:
        /* <DEDUP_REMOVED lines=8> */
[C---:B-----5:R-:W-:Y:S01]  /*2ad0*/  FFMA.FTZ R86, R191.reuse, R84, R74 ;  /* 0x00000054bf567223 */ /* 0x060fe2000001004a */
[C---:B------:R-:W-:Y:S01]  /*2ae0*/  FFMA.FTZ R84, R191.reuse, R83, R72 ;  /* 0x00000053bf547223 */ /* 0x040fe20000010048 */
[----:B------:R-:W-:Y:S01]  /*2af0*/  FFMA.FTZ R85, R191, R208, R73 ;  /* 0x000000d0bf557223 */ /* 0x000fe20000010049 */
[-CC-:B------:R-:W-:Y:S01]  /*2b00*/  FFMA.FTZ R80, R0, R128.reuse, R129.reuse ;  /* 0x0000008000507223 */ /* 0x180fe20000010081 */
[-CC-:B------:R-:W-:Y:S01]  /*2b10*/  FFMA.FTZ R81, R204, R128.reuse, R129.reuse ;  /* 0x00000080cc517223 */ /* 0x180fe20000010081 */
[-CC-:B------:R-:W-:Y:S01]  /*2b20*/  FFMA.FTZ R82, R203, R128.reuse, R129.reuse ;  /* 0x00000080cb527223 */ /* 0x180fe20000010081 */
[----:B------:R-:W-:Y:S01]  /*2b30*/  FFMA.FTZ R0, R202, R128, R129 ;  /* 0x00000080ca007223 */ /* 0x000fe20000010081 */
[----:B------:R-:W-:Y:S01]  /*2b40*/  FFMA.FTZ R87, R191, R210, R75 ;  /* 0x000000d2bf577223 */ /* 0x000fe2000001004b */
[-C--:B------:R-:W-:Y:S01]  /*2b50*/  FMUL.FTZ R90, R84, R190.reuse ;  /* 0x000000be545a7220 */ /* 0x080fe20000410000 */
[-C--:B------:R-:W-:Y:S01]  /*2b60*/  FMUL.FTZ R83, R85, R190.reuse ;  /* 0x000000be55537220 */ /* 0x080fe20000410000 */
[----:B------:R-:W-:Y:S01]  /*2b70*/  FADD.FTZ R80, R201, -R80 ;  /* 0x80000050c9507221 */ /* 0x000fe20000010000 */
[----:B------:R-:W-:Y:S01]  /*2b80*/  FADD.FTZ R81, R200, -R81 ;  /* 0x80000051c8517221 */ /* 0x000fe20000010000 */
[----:B------:R-:W-:Y:S01]  /*2b90*/  FADD.FTZ R82, R199, -R82 ;  /* 0x80000052c7527221 */ /* 0x000fe20000010000 */
[----:B------:R-:W-:Y:S01]  /*2ba0*/  FADD.FTZ R0, R197, -R0 ;  /* 0x80000000c5007221 */ /* 0x000fe20000010000 */
[-C--:B------:R-:W-:Y:S01]  /*2bb0*/  FMUL.FTZ R91, R86, R190.reuse ;  /* 0x000000be565b7220 */ /* 0x080fe20000410000 */
[----:B------:R-:W-:Y:S01]  /*2bc0*/  FMUL.FTZ R88, R87, R190 ;  /* 0x000000be57587220 */ /* 0x000fe20000410000 */
[----:B------:R-:W-:Y:S01]  /*2bd0*/  F2FP.F16.F32.PACK_AB R90, R83, R90 ;  /* 0x0000005a535a723e */ /* 0x000fe200000000ff */
        /* <DEDUP_REMOVED lines=8> */
[----:B------:R-:W-:-:S03]  /*2c60*/  FMUL.FTZ R93, R81, R190 ;  /* 0x000000be515d7220 */ /* 0x000fc60000410000 */
[----:B------:R-:W-:Y:S02]  /*2c70*/  F2FP.F16.F32.PACK_AB R89, R0, R89 ;  /* 0x000000590059723e */ /* 0x000fe400000000ff */
[----:B------:R-:W-:-:S07]  /*2c80*/  F2FP.F16.F32.PACK_AB R88, R93, R88 ;  /* 0x000000585d58723e */ /* 0x000fce00000000ff */
.L_x_11587:
        /* <DEDUP_REMOVED lines=34> */
[-C--:B0-----:R-:W-:Y:S01]  /*2eb0*/  FMUL.FTZ R91, R86, R190.reuse ;  /* 0x000000be565b7220 */ /* 0x081fe20000410000 */
        /* <DEDUP_REMOVED lines=12> */
.L_x_11588:
[-CC-:B0-----:R-:W-:Y:S01]  /*2f80*/  FFMA.FTZ R89, R184, R128.reuse, R129.reuse ;  /* 0x00000080b8597223 */ /* 0x181fe20000010081 */
[-CC-:B------:R-:W-:Y:S01]  /*2f90*/  FFMA.FTZ R0, R185, R128.reuse, R129.reuse ;  /* 0x00000080b9007223 */ /* 0x180fe20000010081 */
[-CC-:B------:R-:W-:Y:S01]  /*2fa0*/  FFMA.FTZ R176, R176, R128.reuse, R129.reuse ;  /* 0x00000080b0b07223 */ /* 0x180fe20000010081 */
[-C--:B------:R-:W-:Y:S01]  /*2fb0*/  FFMA.FTZ R182, R182, R128.reuse, R129 ;  /* 0x00000080b6b67223 */ /* 0x080fe20000010081 */
[----:B------:R-:W-:Y:S01]  /*2fc0*/  FADD.FTZ R180, R180, -R89 ;  /* 0x80000059b4b47221 */ /* 0x000fe20000010000 */
[-CC-:B------:R-:W-:Y:S01]  /*2fd0*/  FFMA.FTZ R89, R146, R128.reuse, R129.reuse ;  /* 0x0000008092597223 */ /* 0x180fe20000010081 */
        /* <DEDUP_REMOVED lines=26> */
[----:B------:R-:W-:Y:S02]  /*3180*/  F2FP.F16.F32.PACK_AB R90, R95, R90 ;  /* 0x0000005a5f5a723e */ /* 0x000fe400000000ff */
[----:B------:R-:W-:Y:S02]  /*3190*/  F2FP.F16.F32.PACK_AB R91, R177, R92 ;  /* 0x0000005cb15b723e */ /* 0x000fe400000000ff */
[----:B------:R-:W-:Y:S02]  /*31a0*/  F2FP.F16.F32.PACK_AB R89, R0, R179 ;  /* 0x000000b30059723e */ /* 0x000fe400000000ff */
[----:B------:R-:W-:-:S07]  /*31b0*/  F2FP.F16.F32.PACK_AB R88, R93, R88 ;  /* 0x000000585d58723e */ /* 0x000fce00000000ff */
.L_x_11589:
        /* <DEDUP_REMOVED lines=45> */
.L_x_11590:
        /* <DEDUP_REMOVED lines=36> */
.L_x_11591:
        /* <DEDUP_REMOVED lines=45> */
.L_x_11592:
        /* <DEDUP_REMOVED lines=36> */
.L_x_11593:
        /* <DEDUP_REMOVED lines=45> */
.L_x_11594:
        /* <DEDUP_REMOVED lines=36> */
.L_x_11595:
        /* <DEDUP_REMOVED lines=8> */
.L_x_11585:
        /* <DEDUP_REMOVED lines=9> */
[-CC-:B------:R-:W-:Y:S01]  /*4200*/  FFMA.FTZ R203, R203, R128.reuse, R129.reuse ;  /* 0x00000080cbcb7223 */ /* 0x180fe20000010081 */
[--C-:B------:R-:W-:Y:S01]  /*4210*/  FFMA.FTZ R90, R202, R128, R129.reuse ;  /* 0x00000080ca5a7223 */ /* 0x100fe20000010081 */
[C---:B------:R-:W-:Y:S01]  /*4220*/  FMUL.FTZ R89, R191.reuse, R88 ;  /* 0x00000058bf597220 */ /* 0x040fe20000410000 */
[----:B------:R-:W-:Y:S01]  /*4230*/  FMUL.FTZ R91, R191, R210 ;  /* 0x000000d2bf5b7220 */ /* 0x000fe20000410000 */
[-CC-:B------:R-:W-:Y:S01]  /*4240*/  FFMA.FTZ R93, R198, R128.reuse, R129.reuse ;  /* 0x00000080c65d7223 */ /* 0x180fe20000010081 */
[----:B------:R-:W-:Y:S01]  /*4250*/  FFMA.FTZ R95, R196, R128, R129 ;  /* 0x00000080c45f7223 */ /* 0x000fe20000010081 */
[-C--:B------:R-:W-:Y:S01]  /*4260*/  FMUL.FTZ R89, R89, R190.reuse ;  /* 0x000000be59597220 */ /* 0x080fe20000410000 */
[----:B------:R-:W-:Y:S01]  /*4270*/  FMUL.FTZ R88, R91, R190 ;  /* 0x000000be5b587220 */ /* 0x000fe20000410000 */
[----:B------:R-:W-:Y:S01]  /*4280*/  FADD.FTZ R0, R201, -R0 ;  /* 0x80000000c9007221 */ /* 0x000fe20000010000 */
[----:B------:R-:W-:Y:S01]  /*4290*/  FADD.FTZ R204, R200, -R204 ;  /* 0x800000ccc8cc7221 */ /* 0x000fe20000010000 */
        /* <DEDUP_REMOVED lines=21> */
.L_x_11597:
        /* <DEDUP_REMOVED lines=8> */
[--C-:B------:R-:W-:Y:S01]  /*4470*/  FFMA.FTZ R80, R0, R128, R129.reuse ;  /* 0x0000008000507223 */ /* 0x100fe20000010081 */
        /* <DEDUP_REMOVED lines=16> */
[C---:B------:R-:W-:Y:S01]  /*4580*/  FMUL.FTZ R82, R191.reuse, R82 ;  /* 0x00000052bf527220 */ /* 0x040fe20000410000 */
[C---:B------:R-:W-:Y:S01]  /*4590*/  FMUL.FTZ R83, R191.reuse, R0 ;  /* 0x00000000bf537220 */ /* 0x040fe20000410000 */
[C---:B------:R-:W-:Y:S01]  /*45a0*/  FMUL.FTZ R80, R191.reuse, R80 ;  /* 0x00000050bf507220 */ /* 0x040fe20000410000 */
[----:B------:R-:W-:Y:S01]  /*45b0*/  FMUL.FTZ R81, R191, R81 ;  /* 0x00000051bf517220 */ /* 0x000fe20000410000 */
[----:B------:R-:W-:Y:S01]  /*45c0*/  F2FP.F16.F32.PACK_AB R91, R88, R91 ;  /* 0x0000005b585b723e */ /* 0x000fe200000000ff */
[-C--:B------:R-:W-:Y:S01]  /*45d0*/  FMUL.FTZ R89, R82, R190.reuse ;  /* 0x000000be52597220 */ /* 0x080fe20000410000 */
[-C--:B------:R-:W-:Y:S01]  /*45e0*/  FMUL.FTZ R0, R83, R190.reuse ;  /* 0x000000be53007220 */ /* 0x080fe20000410000 */
[-C--:B------:R-:W-:Y:S01]  /*45f0*/  FMUL.FTZ R88, R80, R190.reuse ;  /* 0x000000be50587220 */ /* 0x080fe20000410000 */
[----:B------:R-:W-:-:S03]  /*4600*/  FMUL.FTZ R93, R81, R190 ;  /* 0x000000be515d7220 */ /* 0x000fc60000410000 */
[----:B------:R-:W-:Y:S02]  /*4610*/  F2FP.F16.F32.PACK_AB R89, R0, R89 ;  /* 0x000000590059723e */ /* 0x000fe400000000ff */
[----:B------:R-:W-:-:S07]  /*4620*/  F2FP.F16.F32.PACK_AB R88, R93, R88 ;  /* 0x000000585d58723e */ /* 0x000fce00000000ff */
.L_x_11598:
        /* <DEDUP_REMOVED lines=45> */
.L_x_11599:
[-CC-:B0-----:R-:W-:Y:S01]  /*4900*/  FFMA.FTZ R89, R184, R128.reuse, R129.reuse ;  /* 0x00000080b8597223 */ /* 0x181fe20000010081 */
        /* <DEDUP_REMOVED lines=35> */
.L_x_11600:
        /* <DEDUP_REMOVED lines=45> */
.L_x_11601:
        /* <DEDUP_REMOVED lines=36> */
.L_x_11602:
        /* <DEDUP_REMOVED lines=45> */
.L_x_11603:
        /* <DEDUP_REMOVED lines=36> */
.L_x_11604:
        /* <DEDUP_REMOVED lines=45> */
.L_x_11605:
        /* <DEDUP_REMOVED lines=36> */
.L_x_11606:
[----:B------:R-:W0:Y:S01]  /*5a70*/  @P1 LDC.64 R92, c[0x0][0x478] ;  /* 0x00011e00ff5c1b82 */ /* 0x000e220000000a00 */
[----:B------:R-:W-:-:S05]  /*5a80*/  IADD3 R95, PT, PT, R187, 0x200, RZ ;  /* 0x00000200bb5f7810 */ /* 0x000fca0007ffe0ff */
[----:B0-----:R-:W-:-:S04]  /*5a90*/  @P1 IMAD.WIDE.U32 R92, R95, 0x20, R92 ;  /* 0x000000205f5c1825 */ /* 0x001fc800078e005c */
[----:B------:R-:W-:Y:S01]  /*5aa0*/  IMAD.WIDE.U32 R94, R95, 0x10, R196 ;  /* 0x000000105f5e7825 */ /* 0x000fe200078e00c4 */
[----:B------:R0:W-:Y:S04]  /*5ab0*/  @P1 STG.E.128 desc[UR6][R92.64], R80 ;  /* 0x000000505c001986 */ /* 0x0001e8000c101d06 */
[----:B------:R0:W-:Y:S04]  /*5ac0*/  @P1 STG.E.128 desc[UR6][R92.64+0x10], R84 ;  /* 0x000010545c001986 */ /* 0x0001e8000c101d06 */
[----:B------:R0:W-:Y:S02]  /*5ad0*/  STG.E.128 desc[UR6][R94.64], R88 ;  /* 0x000000585e007986 */ /* 0x0001e4000c101d06 */
.L_x_11596:
        /* <DEDUP_REMOVED lines=85> */
.L_x_11582:
        /* <DEDUP_REMOVED lines=30> */
.L_x_11608:
        /* <DEDUP_REMOVED lines=15> */
.L_x_19395:


//--------------------- .text._ZN10layer_norm13ln_bwd_kernelINS_13Kernel_traitsI6__halfS2_fS2_fjLj5120ELj1ELj1ELj4ELj16ENS_18Kernel_traits_baseILj5120ES2_S2_fS2_fjLj128EEEEELb0ELb0ELb1ELb0EEEvNS_9BwdParamsE --------------------------
	.section	.text._ZN10layer_norm13ln_bwd_kernelINS_13Kernel_traitsI6__halfS2_fS2_fjLj5120ELj1ELj1ELj4ELj16ENS_18Kernel_traits_baseILj5120ES2_S2_fS2_fjLj128EEEEELb0ELb0ELb1ELb0EEEvNS_9BwdParamsE,"ax",@progbits
	.align	128
        .global         _ZN10layer_norm13ln_bwd_kernelINS_13Kernel_traitsI6__halfS2_fS2_fjLj5120ELj1ELj1ELj4ELj16ENS_18Kernel_traits_baseILj5120ES2_S2_fS2_fjLj128EEEEELb0ELb0ELb1ELb0EEEvNS_9BwdParamsE
        .type           _ZN10layer_norm13ln_bwd_kernelINS_13Kernel_traitsI6__halfS2_fS2_fjLj5120ELj1ELj1ELj4ELj16ENS_18Kernel_traits_baseILj5120ES2_S2_fS2_fjLj128EEEEELb0ELb0ELb1ELb0EEEvNS_9BwdParamsE,@function
        .size           _ZN10layer_norm13ln_bwd_kernelINS_13Kernel_traitsI6__halfS2_fS2_fjLj5120ELj1ELj1ELj4ELj16ENS_18Kernel_traits_baseILj5120ES2_S2_fS2_fjLj128EEEEELb0ELb0ELb1ELb0EEEvNS_9BwdParamsE,(.L_x_19396 - _ZN10layer_norm13ln_bwd_kernelINS_13Kernel_traitsI6__halfS2_fS2_fjLj5120ELj1ELj1ELj4ELj16ENS_18Kernel_traits_baseILj5120ES2_S2_fS2_fjLj128EEEEELb0ELb0ELb1ELb0EEEvNS_9BwdParamsE)
        .other          _ZN10layer_norm13ln_bwd_kernelINS_13Kernel_traitsI6__halfS2_fS2_fjLj5120ELj1ELj1ELj4ELj16ENS_18Kernel_traits_baseILj5120ES2_S2_fS2_fjLj128EEEEELb0ELb0ELb1ELb0EEEvNS_9BwdParamsE,@"STO_CUDA_ENTRY STV_DEFAULT"
_ZN10layer_norm13ln_bwd_kernelINS_13Kernel_traitsI6__halfS2_fS2_fjLj5120ELj1ELj1ELj4ELj16ENS_18Kernel_traits_baseILj5120ES2_S2_fS2_fjLj128EEEEELb0ELb0ELb1ELb0EEEvNS_9BwdParamsE:
.text._ZN10layer_norm13ln_bwd_kernelINS_13Kernel_traitsI6__halfS2_fS2_fjLj5120ELj1ELj1ELj4ELj16ENS_18Kernel_traits_baseILj5120ES2_S2_fS2_fjLj128EEEEELb0ELb0ELb1ELb0EEEvNS_9BwdParamsE:
        /* <DEDUP_REMOVED lines=129> */
.L_x_11723:
        /* <DEDUP_REMOVED lines=38> */
[----:B------:R-:W-:Y:S02]  /*0a70*/  LEA.HI.SX32 R214, R181, R182, 0x1d ;  /* 0x000000b6b5d67211 */ /* 0x000fe400078feaff */
[----:B------:R-:W-:Y:S01]  /*0a80*/  MOV R190, R177 ;  /* 0x000000b100be7202 */ /* 0x000fe20000000f00 */
[----:B------:R0:W-:Y:S01]  /*0a90*/  STL [R1+0x8], R177 ;  /* 0x000008b101007387 */ /* 0x0001e20000100800 */
[----:B--2---:R-:W-:Y:S01]  /*0aa0*/  FSEL R191, R176, RZ, !P0 ;  /* 0x000000ffb0bf7208 */ /* 0x004fe20004000000 */
[----:B0-----:R-:W-:Y:S06]  /*0ab0*/  @!P6 BRA `(.L_x_11613) ;  /* 0x000000040060e947 */ /* 0x001fec0003800000 */
        /* <DEDUP_REMOVED lines=9> */
[----:B------:R-:W0:Y:S01]  /*0b50*/  @P0 LDC.64 R22, c[0x0][0x438] ;  /* 0x00010e00ff160b82 */ /* 0x000e220000000a00 */
[----:B------:R-:W-:Y:S02]  /*0b60*/  HADD2.F32 R232, -RZ, R32.H0_H0 ;  /* 0x20000020ffe87230 */ /* 0x000fe40000004100 */
[----:B------:R-:W-:Y:S02]  /*0b70*/  HADD2.F32 R236, -RZ, R33.H0_H0 ;  /* 0x20000021ffec7230 */ /* 0x000fe40000004100 */
[----:B------:R-:W-:Y:S02]  /*0b80*/  HADD2.F32 R227, -RZ, R34.H0_H0 ;  /* 0x20000022ffe37230 */ /* 0x000fe40000004100 */
[----:B------:R-:W-:Y:S02]  /*0b90*/  HADD2.F32 R240, -RZ, R32.H1_H1 ;  /* 0x30000020fff07230 */ /* 0x000fe40000004100 */
[----:B0-----:R-:W-:-:S05]  /*0ba0*/  @P0 IMAD.WIDE.U32 R22, R190, 0x20, R22 ;  /* 0x00000020be160825 */ /* 0x001fca00078e0016 */
[----:B------:R-:W5:Y:S04]  /*0bb0*/  @P0 LDG.E.128 R136, desc[UR10][R22.64] ;  /* 0x0000000a16880981 */ /* 0x000f68000c1e1d00 */
[----:B------:R0:W5:Y:S01]  /*0bc0*/  @P0 LDG.E.128 R140, desc[UR10][R22.64+0x10] ;  /* 0x0000100a168c0981 */ /* 0x000162000c1e1d00 */
[----:B------:R-:W-:Y:S02]  /*0bd0*/  HADD2.F32 R231, -RZ, R33.H1_H1 ;  /* 0x30000021ffe77230 */ /* 0x000fe40000004100 */
[----:B------:R-:W-:Y:S02]  /*0be0*/  HADD2.F32 R217, -RZ, R34.H1_H1 ;  /* 0x30000022ffd97230 */ /* 0x000fe40000004100 */
[----:B------:R-:W-:Y:S01]  /*0bf0*/  HADD2.F32 R213, -RZ, R35.H0_H0 ;  /* 0x20000023ffd57230 */ /* 0x000fe20000004100 */
[----:B------:R-:W-:-:S02]  /*0c00*/  IADD3 R214, PT, PT, R214, 0x80, RZ ;  /* 0x00000080d6d67810 */ /* 0x000fc40007ffe0ff */
[----:B------:R-:W-:Y:S01]  /*0c10*/  IADD3 R190, PT, PT, R190, 0x80, RZ ;  /* 0x00000080bebe7810 */ /* 0x000fe20007ffe0ff */
[C---:B--2---:R-:W-:Y:S01]  /*0c20*/  FADD.FTZ R177, -R191.reuse, R177 ;  /* 0x000000b1bfb17221 */ /* 0x044fe20000010100 */
[C---:B------:R-:W-:Y:S01]  /*0c30*/  FADD.FTZ R197, -R191.reuse, R176 ;  /* 0x000000b0bfc57221 */ /* 0x040fe20000010100 */
[C---:B0-----:R-:W-:Y:S02]  /*0c40*/  FADD.FTZ R23, -R191.reuse, R178 ;  /* 0x000000b2bf177221 */ /* 0x041fe40000010100 */
[C---:B-----5:R-:W-:Y:S01]  /*0c50*/  FMUL.FTZ R12, R2.reuse, R177 ;  /* 0x000000b1020c7220 */ /* 0x060fe20000410000 */
[C---:B------:R-:W-:Y:S01]  /*0c60*/  FMUL.FTZ R0, R2.reuse, R197 ;  /* 0x000000c502007220 */ /* 0x040fe20000410000 */
[----:B------:R-:W-:Y:S01]  /*0c70*/  FMUL.FTZ R22, R2, R23 ;  /* 0x0000001702167220 */ /* 0x000fe20000410000 */
[----:B---3--:R-:W-:Y:S02]  /*0c80*/  HADD2.F32 R197, -RZ, R180.H0_H0 ;  /* 0x200000b4ffc57230 */ /* 0x008fe40000004100 */
[----:B----4-:R-:W-:Y:S01]  /*0c90*/  FADD.FTZ R177, -R191, R184 ;  /* 0x000000b8bfb17221 */ /* 0x010fe20000010100 */
[----:B------:R-:W-:-:S03]  /*0ca0*/  HADD2.F32 R23, -RZ, R181.H0_H0 ;  /* 0x200000b5ff177230 */ /* 0x000fc60000004100 */
[----:B------:R-:W-:Y:S01]  /*0cb0*/  FMUL.FTZ R188, R2, R177 ;  /* 0x000000b102bc7220 */ /* 0x000fe20000410000 */
[----:B------:R-:W-:Y:S02]  /*0cc0*/  HADD2.F32 R177, -RZ, R182.H0_H0 ;  /* 0x200000b6ffb17230 */ /* 0x000fe40000004100 */
[----:B------:R-:W-:Y:S01]  /*0cd0*/  FMUL.FTZ R232, R232, R197 ;  /* 0x000000c5e8e87220 */ /* 0x000fe20000410000 */
[----:B------:R-:W-:Y:S02]  /*0ce0*/  HADD2.F32 R180, -RZ, R180.H1_H1 ;  /* 0x300000b4ffb47230 */ /* 0x000fe40000004100 */
[----:B------:R-:W-:Y:S01]  /*0cf0*/  FADD.FTZ R179, -R191, R179 ;  /* 0x000000b3bfb37221 */ /* 0x000fe20000010100 */
[----:B------:R-:W-:Y:S01]  /*0d00*/  FADD.FTZ R94, R94, R23 ;  /* 0x000000175e5e7221 */ /* 0x000fe20000010000 */
[-C--:B------:R-:W-:Y:S01]  /*0d10*/  FFMA.FTZ R54, R22, R23.reuse, R54 ;  /* 0x0000001716367223 */ /* 0x080fe20000010036 */
[----:B------:R-:W-:Y:S01]  /*0d20*/  FMUL.FTZ R236, R236, R23 ;  /* 0x00000017ecec7220 */ /* 0x000fe20000410000 */
[----:B------:R-:W-:Y:S01]  /*0d30*/  FADD.FTZ R96, R96, R177 ;  /* 0x000000b160607221 */ /* 0x000fe20000010000 */
[-C--:B------:R-:W-:Y:S01]  /*0d40*/  FFMA.FTZ R56, R188, R177.reuse, R56 ;  /* 0x000000b1bc387223 */ /* 0x080fe20000010038 */
[----:B------:R-:W-:Y:S01]  /*0d50*/  FMUL.FTZ R227, R227, R177 ;  /* 0x000000b1e3e37220 */ /* 0x000fe20000410000 */
[----:B------:R-:W-:Y:S01]  /*0d60*/  FMUL.FTZ R240, R240, R180 ;  /* 0x000000b4f0f07220 */ /* 0x000fe20000410000 */
[----:B------:R-:W-:Y:S01]  /*0d70*/  FMUL.FTZ R23, R2, R179 ;  /* 0x000000b302177220 */ /* 0x000fe20000410000 */
[----:B------:R-:W-:Y:S01]  /*0d80*/  FADD.FTZ R177, RZ, R232 ;  /* 0x000000e8ffb17221 */ /* 0x000fe20000010000 */
[----:B------:R-:W-:Y:S01]  /*0d90*/  FFMA.FTZ R179, R0, R232, RZ ;  /* 0x000000e800b37223 */ /* 0x000fe200000100ff */
[----:B------:R-:W-:-:S02]  /*0da0*/  HADD2.F32 R176, -RZ, R181.H1_H1 ;  /* 0x300000b5ffb07230 */ /* 0x000fc40000004100 */
[----:B------:R-:W-:Y:S01]  /*0db0*/  FADD.FTZ R177, R177, R240 ;  /* 0x000000f0b1b17221 */ /* 0x000fe20000010000 */
[C---:B------:R-:W-:Y:S01]  /*0dc0*/  FFMA.FTZ R179, R12.reuse, R240, R179 ;  /* 0x000000f00cb37223 */ /* 0x040fe200000100b3 */
[----:B------:R-:W-:Y:S01]  /*0dd0*/  FADD.FTZ R93, R93, R180 ;  /* 0x000000b45d5d7221 */ /* 0x000fe20000010000 */
[----:B------:R-:W-:Y:S01]  /*0de0*/  FFMA.FTZ R53, R12, R180, R53 ;  /* 0x000000b40c357223 */ /* 0x000fe20000010035 */
[----:B------:R-:W-:Y:S01]  /*0df0*/  FMUL.FTZ R231, R231, R176 ;  /* 0x000000b0e7e77220 */ /* 0x000fe20000410000 */
[----:B------:R-:W-:Y:S01]  /*0e00*/  FADD.FTZ R178, R177, R236 ;  /* 0x000000ecb1b27221 */ /* 0x000fe20000010000 */
[----:B------:R-:W-:Y:S01]  /*0e10*/  FADD.FTZ R203, -R191, R186 ;  /* 0x000000babfcb7221 */ /* 0x000fe20000010100 */
[----:B------:R-:W-:Y:S01]  /*0e20*/  FFMA.FTZ R180, R22, R236, R179 ;  /* 0x000000ec16b47223 */ /* 0x000fe200000100b3 */
[----:B------:R-:W-:Y:S01]  /*0e30*/  FADD.FTZ R95, R95, R176 ;  /* 0x000000b05f5f7221 */ /* 0x000fe20000010000 */
[----:B------:R-:W-:Y:S01]  /*0e40*/  FFMA.FTZ R55, R23, R176, R55 ;  /* 0x000000b017377223 */ /* 0x000fe20000010037 */
[----:B------:R-:W-:-:S02]  /*0e50*/  HADD2.F32 R182, -RZ, R182.H1_H1 ;  /* 0x300000b6ffb67230 */ /* 0x000fc40000004100 */
[----:B------:R-:W-:Y:S01]  /*0e60*/  FADD.FTZ R178, R178, R231 ;  /* 0x000000e7b2b27221 */ /* 0x000fe20000010000 */
[--C-:B------:R-:W-:Y:S02]  /*0e70*/  HADD2.F32 R176, -RZ, R183.reuse.H0_H0 ;  /* 0x200000b7ffb07230 */ /* 0x100fe40000004100 */
[----:B------:R-:W-:Y:S01]  /*0e80*/  FADD.FTZ R185, -R191, R185 ;  /* 0x000000b9bfb97221 */ /* 0x000fe20000010100 */
[----:B------:R-:W-:Y:S01]  /*0e90*/  FMUL.FTZ R203, R2, R203 ;  /* 0x000000cb02cb7220 */ /* 0x000fe20000410000 */
[----:B------:R-:W-:Y:S01]  /*0ea0*/  FFMA.FTZ R177, R23, R231, R180 ;  /* 0x000000e717b17223 */ /* 0x000fe200000100b4 */
[----:B------:R-:W-:Y:S01]  /*0eb0*/  FADD.FTZ R92, R92, R197 ;  /* 0x000000c55c5c7221 */ /* 0x000fe20000010000 */
[----:B------:R-:W-:Y:S01]  /*0ec0*/  FFMA.FTZ R52, R0, R197, R52 ;  /* 0x000000c500347223 */ /* 0x000fe20000010034 */
[----:B------:R-:W-:Y:S01]  /*0ed0*/  FMUL.FTZ R217, R217, R182 ;  /* 0x000000b6d9d97220 */ /* 0x000fe20000410000 */
[----:B------:R-:W-:Y:S01]  /*0ee0*/  FADD.FTZ R178, R178, R227 ;  /* 0x000000e3b2b27221 */ /* 0x000fe20000010000 */
[----:B------:R-:W-:Y:S01]  /*0ef0*/  FMUL.FTZ R197, R2, R185 ;  /* 0x000000b902c57220 */ /* 0x000fe20000410000 */
[----:B------:R-:W-:Y:S01]  /*0f00*/  FADD.FTZ R98, R98, R176 ;  /* 0x000000b062627221 */ /* 0x000fe20000010000 */
[-C--:B------:R-:W-:Y:S01]  /*0f10*/  FFMA.FTZ R58, R203, R176.reuse, R58 ;  /* 0x000000b0cb3a7223 */ /* 0x080fe2000001003a */
[----:B------:R-:W-:Y:S01]  /*0f20*/  FMUL.FTZ R213, R213, R176 ;  /* 0x000000b0d5d57220 */ /* 0x000fe20000410000 */
[----:B------:R-:W-:Y:S01]  /*0f30*/  FFMA.FTZ R180, R188, R227, R177 ;  /* 0x000000e3bcb47223 */ /* 0x000fe200000100b1 */
[----:B------:R-:W-:-:S02]  /*0f40*/  HADD2.F32 R176, -RZ, R183.H1_H1 ;  /* 0x300000b7ffb07230 */ /* 0x000fc40000004100 */
[----:B------:R-:W-:Y:S02]  /*0f50*/  HADD2.F32 R177, -RZ, R35.H1_H1 ;  /* 0x30000023ffb17230 */ /* 0x000fe40000004100 */
[----:B------:R-:W-:Y:S01]  /*0f60*/  FADD.FTZ R178, R178, R217 ;  /* 0x000000d9b2b27221 */ /* 0x000fe20000010000 */
[----:B------:R-:W-:Y:S01]  /*0f70*/  FADD.FTZ R187, -R191, R187 ;  /* 0x000000bbbfbb7221 */ /* 0x000fe20000010100 */
[----:B------:R-:W-:Y:S01]  /*0f80*/  FFMA.FTZ R180, R197, R217, R180 ;  /* 0x000000d9c5b47223 */ /* 0x000fe200000100b4 */
[----:B------:R-:W-:Y:S01]  /*0f90*/  FMUL.FTZ R215, R177, R176 ;  /* 0x000000b0b1d77220 */ /* 0x000fe20000410000 */
[----:B------:R-:W-:Y:S01]  /*0fa0*/  FADD.FTZ R178, R178, R213 ;  /* 0x000000d5b2b27221 */ /* 0x000fe20000010000 */
[----:B------:R-:W-:Y:S01]  /*0fb0*/  FMUL.FTZ R247, R2, R187 ;  /* 0x000000bb02f77220 */ /* 0x000fe20000410000 */
[----:B------:R-:W-:Y:S01]  /*0fc0*/  FFMA.FTZ R180, R203, R213, R180 ;  /* 0x000000d5cbb47223 */ /* 0x000fe200000100b4 */
[----:B------:R-:W-:Y:S01]  /*0fd0*/  FADD.FTZ R97, R97, R182 ;  /* 0x000000b661617221 */ /* 0x000fe20000010000 */
[----:B------:R0:W-:Y:S01]  /*0fe0*/  STL [R1], R215 ;  /* 0x000000d701007387 */ /* 0x0001e20000100800 */
[----:B------:R-:W-:Y:S01]  /*0ff0*/  FADD.FTZ R216, R178, R215 ;  /* 0x000000d7b2d87221 */ /* 0x000fe20000010000 */
[----:B------:R-:W-:Y:S01]  /*1000*/  FFMA.FTZ R57, R197, R182, R57 ;  /* 0x000000b6c5397223 */ /* 0x000fe20000010039 */
[----:B------:R-:W-:Y:S01]  /*1010*/  FADD.FTZ R99, R99, R176 ;  /* 0x000000b063637221 */ /* 0x000fe20000010000 */
[C---:B------:R-:W-:Y:S01]  /*1020*/  FFMA.FTZ R59, R247.reuse, R176, R59 ;  /* 0x000000b0f73b7223 */ /* 0x040fe2000001003b */
[----:B0-----:R-:W-:-:S07]  /*1030*/  FFMA.FTZ R215, R247, R215, R180 ;  /* 0x000000d7f7d77223 */ /* 0x001fce00000100b4 */
.L_x_11613:
[----:B----4-:R-:W-:Y:S05]  /*1040*/  BSYNC.RECONVERGENT B1 ;  /* 0x0000000000017941 */ /* 0x010fea0003800200 */
.L_x_11612:
[----:B------:R-:W-:Y:S04]  /*1050*/  BSSY.RECONVERGENT B1, `(.L_x_11614) ;  /* 0x000005b000017945 */ /* 0x000fe80003800200 */
[----:B------:R-:W-:Y:S05]  /*1060*/  @!P5 BRA `(.L_x_11615) ;  /* 0x000000040064d947 */ /* 0x000fea0003800000 */
[----:B------:R-:W0:Y:S01]  /*1070*/  LDC.64 R180, c[0x0][0x3a8] ;  /* 0x0000ea00ffb47b82 */ /* 0x000e220000000a00 */
[----:B------:R1:W-:Y:S07]  /*1080*/  STL.64 [R1+0x10], R4 ;  /* 0x0000100401007387 */ /* 0x0003ee0000100a00 */
[----:B------:R-:W2:Y:S01]  /*1090*/  LDC.64 R176, c[0x0][0x428] ;  /* 0x00010a00ffb07b82 */ /* 0x000ea20000000a00 */
[----:B------:R-:W-:Y:S01]  /*10a0*/  ISETP.NE.U32.AND P0, PT, RZ, UR12, PT ;  /* 0x0000000cff007c0c */ /* 0x000fe2000bf05070 */
[----:B0-----:R-:W-:-:S05]  /*10b0*/  IMAD.WIDE.U32 R180, R190, 0x20, R180 ;  /* 0x00000020beb47825 */ /* 0x001fca00078e00b4 */
[----:B------:R-:W3:Y:S01]  /*10c0*/  LDG.E.128 R184, desc[UR10][R180.64] ;  /* 0x0000000ab4b87981 */ /* 0x000ee2000c1e1d00 */
[----:B--2---:R-:W-:-:S06]  /*10d0*/  IMAD.WIDE.U32 R176, R214, 0x10, R176 ;  /* 0x00000010d6b07825 */ /* 0x004fcc00078e00b0 */
[----:B------:R-:W2:Y:S01]  /*10e0*/  LDG.E.128 R176, desc[UR10][R176.64] ;  /* 0x0000000ab0b07981 */ /* 0x000ea2000c1e1d00 */
[----:B------:R-:W-:-:S03]  /*10f0*/  ISETP.NE.AND.EX P0, PT, RZ, UR13, PT, P0 ;  /* 0x0000000dff007c0c */ /* 0x000fc6000bf05300 */
[----:B------:R-:W4:Y:S10]  /*1100*/  LDG.E.128 R180, desc[UR10][R180.64+0x10] ;  /* 0x0000100ab4b47981 */ /* 0x000f34000c1e1d00 */
[----:B-1----:R-:W0:Y:S02]  /*1110*/  @P0 LDC.64 R4, c[0x0][0x438] ;  /* 0x00010e00ff040b82 */ /* 0x002e240000000a00 */
[----:B0-----:R-:W-:-:S05]  /*1120*/  @P0 IMAD.WIDE.U32 R4, R190, 0x20, R4 ;  /* 0x00000020be040825 */ /* 0x001fca00078e0004 */
[----:B------:R0:W5:Y:S04]  /*1130*/  @P0 LDG.E.128 R144, desc[UR10][R4.64] ;  /* 0x0000000a04900981 */ /* 0x000168000c1e1d00 */
[----:B------:R0:W5:Y:S04]  /*1140*/  @P0 LDG.E.128 R148, desc[UR10][R4.64+0x10] ;  /* 0x0000100a04940981 */ /* 0x000168000c1e1d00 */
[----:B------:R0:W5:Y:S01]  /*1150*/  LDL.LU.64 R4, [R1+0x10] ;  /* 0x0000100001047983 */ /* 0x0001620000300a00 */
[--C-:B------:R-:W-:Y:S02]  /*1160*/  HADD2.F32 R235, -RZ, R37.reuse.H0_H0 ;  /* 0x20000025ffeb7230 */ /* 0x100fe40000004100 */
[----:B------:R-:W-:-:S02]  /*1170*/  HADD2.F32 R230, -RZ, R37.H1_H1 ;  /* 0x30000025ffe67230 */ /* 0x000fc40000004100 */
[----:B------:R-:W-:Y:S02]  /*1180*/  HADD2.F32 R243, -RZ, R36.H0_H0 ;  /* 0x20000024fff37230 */ /* 0x000fe40000004100 */
[----:B------:R-:W-:Y:S02]  /*1190*/  HADD2.F32 R226, -RZ, R38.H0_H0 ;  /* 0x20000026ffe27230 */ /* 0x000fe40000004100 */
[----:B------:R-:W-:Y:S02]  /*11a0*/  HADD2.F32 R239, -RZ, R36.H1_H1 ;  /* 0x30000024ffef7230 */ /* 0x000fe40000004100 */
[----:B------:R-:W-:Y:S02]  /*11b0*/  HADD2.F32 R212, -RZ, R39.H0_H0 ;  /* 0x20000027ffd47230 */ /* 0x000fe40000004100 */
[----:B------:R-:W-:Y:S01]  /*11c0*/  HADD2.F32 R222, -RZ, R38.H1_H1 ;  /* 0x30000026ffde7230 */ /* 0x000fe20000004100 */
[----:B------:R-:W-:Y:S02]  /*11d0*/  IADD3 R214, PT, PT, R214, 0x80, RZ ;  /* 0x00000080d6d67810 */ /* 0x000fe40007ffe0ff */
[----:B------:R-:W-:Y:S01]  /*11e0*/  IADD3 R190, PT, PT, R190, 0x80, RZ ;  /* 0x00000080bebe7810 */ /* 0x000fe20007ffe0ff */
[C---:B---3--:R-:W-:Y:S01]  /*11f0*/  FADD.FTZ R21, -R191.reuse, R186 ;  /* 0x000000babf157221 */ /* 0x048fe20000010100 */
[C---:B------:R-:W-:Y:S01]  /*1200*/  FADD.FTZ R187, -R191.reuse, R187 ;  /* 0x000000bbbfbb7221 */ /* 0x040fe20000010100 */
[----:B------:R-:W-:-:S02]  /*1210*/  FADD.FTZ R11, -R191, R184 ;  /* 0x000000b8bf0b7221 */ /* 0x000fc40000010100 */
[C---:B-----5:R-:W-:Y:S01]  /*1220*/  FMUL.FTZ R14, R2.reuse, R21 ;  /* 0x00000015020e7220 */ /* 0x060fe20000410000 */
[C---:B------:R-:W-:Y:S01]  /*1230*/  FMUL.FTZ R16, R2.reuse, R187 ;  /* 0x000000bb02107220 */ /* 0x040fe20000410000 */
[--C-:B--2---:R-:W-:Y:S02]  /*1240*/  HADD2.F32 R21, -RZ, R177.reuse.H0_H0 ;  /* 0x200000b1ff157230 */ /* 0x104fe40000004100 */
[----:B------:R-:W-:Y:S02]  /*1250*/  HADD2.F32 R177, -RZ, R177.H1_H1 ;  /* 0x300000b1ffb17230 */ /* 0x000fe40000004100 */
[----:B------:R-:W-:Y:S01]  /*1260*/  FMUL.FTZ R8, R2, R11 ;  /* 0x0000000b02087220 */ /* 0x000fe20000410000 */
[----:B------:R-:W-:Y:S02]  /*1270*/  HADD2.F32 R11, -RZ, R176.H0_H0 ;  /* 0x200000b0ff0b7230 */ /* 0x000fe40000004100 */
[----:B------:R-:W-:Y:S01]  /*1280*/  FADD.FTZ R102, R102, R21 ;  /* 0x0000001566667221 */ /* 0x000fe20000010000 */
[-C--:B------:R-:W-:Y:S01]  /*1290*/  FFMA.FTZ R62, R14, R21.reuse, R62 ;  /* 0x000000150e3e7223 */ /* 0x080fe2000001003e */
[----:B------:R-:W-:Y:S01]  /*12a0*/  FMUL.FTZ R235, R235, R21 ;  /* 0x00000015ebeb7220 */ /* 0x000fe20000410000 */
[C---:B----4-:R-:W-:Y:S01]  /*12b0*/  FADD.FTZ R21, -R191.reuse, R180 ;  /* 0x000000b4bf157221 */ /* 0x050fe20000010100 */
[C---:B------:R-:W-:Y:S01]  /*12c0*/  FADD.FTZ R181, -R191.reuse, R181 ;  /* 0x000000b5bfb57221 */ /* 0x040fe20000010100 */
[----:B------:R-:W-:Y:S01]  /*12d0*/  FADD.FTZ R185, -R191, R185 ;  /* 0x000000b9bfb97221 */ /* 0x000fe20000010100 */
[----:B------:R-:W-:Y:S01]  /*12e0*/  FADD.FTZ R103, R103, R177 ;  /* 0x000000b167677221 */ /* 0x000fe20000010000 */
[-C--:B------:R-:W-:Y:S01]  /*12f0*/  FFMA.FTZ R63, R16, R177.reuse, R63 ;  /* 0x000000b1103f7223 */ /* 0x080fe2000001003f */
[----:B------:R-:W-:Y:S01]  /*1300*/  FMUL.FTZ R230, R230, R177 ;  /* 0x000000b1e6e67220 */ /* 0x000fe20000410000 */
[----:B------:R-:W-:-:S02]  /*1310*/  HADD2.F32 R177, -RZ, R178.H0_H0 ;  /* 0x200000b2ffb17230 */ /* 0x000fc40000004100 */
[----:B------:R-:W-:Y:S01]  /*1320*/  FMUL.FTZ R21, R2, R21 ;  /* 0x0000001502157220 */ /* 0x000fe20000410000 */
[----:B------:R-:W-:Y:S01]  /*1330*/  FADD.FTZ R100, R100, R11 ;  /* 0x0000000b64647221 */ /* 0x000fe20000010000 */
[-C--:B------:R-:W-:Y:S01]  /*1340*/  FFMA.FTZ R60, R8, R11.reuse, R60 ;  /* 0x0000000b083c7223 */ /* 0x080fe2000001003c */
[----:B------:R-:W-:Y:S01]  /*1350*/  FMUL.FTZ R243, R243, R11 ;  /* 0x0000000bf3f37220 */ /* 0x000fe20000410000 */
[----:B------:R-:W-:Y:S02]  /*1360*/  HADD2.F32 R176, -RZ, R176.H1_H1 ;  /* 0x300000b0ffb07230 */ /* 0x000fe40000004100 */
[C---:B------:R-:W-:Y:S01]  /*1370*/  FMUL.FTZ R196, R2.reuse, R181 ;  /* 0x000000b502c47220 */ /* 0x040fe20000410000 */
[----:B------:R-:W-:Y:S01]  /*1380*/  FMUL.FTZ R11, R2, R185 ;  /* 0x000000b9020b7220 */ /* 0x000fe20000410000 */
[----:B------:R-:W-:Y:S01]  /*1390*/  FADD.FTZ R181, -R191, R182 ;  /* 0x000000b6bfb57221 */ /* 0x000fe20000010100 */
[----:B------:R-:W-:Y:S01]  /*13a0*/  FADD.FTZ R104, R104, R177 ;  /* 0x000000b168687221 */ /* 0x000fe20000010000 */
[-C--:B------:R-:W-:Y:S01]  /*13b0*/  FFMA.FTZ R64, R21, R177.reuse, R64 ;  /* 0x000000b115407223 */ /* 0x080fe20000010040 */
[----:B------:R-:W-:Y:S01]  /*13c0*/  FMUL.FTZ R226, R226, R177 ;  /* 0x000000b1e2e27220 */ /* 0x000fe20000410000 */
[----:B------:R-:W-:-:S02]  /*13d0*/  HADD2.F32 R177, -RZ, R179.H0_H0 ;  /* 0x200000b3ffb17230 */ /* 0x000fc40000004100 */
[----:B------:R-:W-:Y:S01]  /*13e0*/  FADD.FTZ R101, R101, R176 ;  /* 0x000000b065657221 */ /* 0x000fe20000010000 */
[-C--:B------:R-:W-:Y:S01]  /*13f0*/  FFMA.FTZ R61, R11, R176.reuse, R61 ;  /* 0x000000b00b3d7223 */ /* 0x080fe2000001003d */
        /* <DEDUP_REMOVED lines=20> */
[----:B------:R-:W-:-:S02]  /*1540*/  HADD2.F32 R181, -RZ, R39.H1_H1 ;  /* 0x30000027ffb57230 */ /* 0x000fc40000004100 */
        /* <DEDUP_REMOVED lines=10> */
[----:B0-----:R-:W-:-:S07]  /*15f0*/  FFMA.FTZ R215, R246, R252, R177 ;  /* 0x000000fcf6d77223 */ /* 0x001fce00000100b1 */
.L_x_11615:
[----:B------:R-:W-:Y:S05]  /*1600*/  BSYNC.RECONVERGENT B1 ;  /* 0x0000000000017941 */ /* 0x000fea0003800200 */
.L_x_11614:
[----:B------:R-:W-:Y:S04]  /*1610*/  BSSY.RECONVERGENT B1, `(.L_x_11616) ;  /* 0x000005b000017945 */ /* 0x000fe80003800200 */
[----:B------:R-:W-:Y:S05]  /*1620*/  @!P1 BRA `(.L_x_11617) ;  /* 0x0000000400649947 */ /* 0x000fea0003800000 */
[----:B------:R-:W0:Y:S01]  /*1630*/  LDC.64 R180, c[0x0][0x3a8] ;  /* 0x0000ea00ffb47b82 */ /* 0x000e220000000a00 */
[----:B------:R1:W-:Y:S07]  /*1640*/  STL.64 [R1+0x10], R4 ;  /* 0x0000100401007387 */ /* 0x0003ee0000100a00 */
[----:B------:R-:W2:Y:S01]  /*1650*/  LDC.64 R176, c[0x0][0x428] ;  /* 0x00010a00ffb07b82 */ /* 0x000ea20000000a00 */
[----:B0-----:R-:W-:-:S05]  /*1660*/  IMAD.WIDE.U32 R180, R190, 0x20, R180 ;  /* 0x00000020beb47825 */ /* 0x001fca00078e00b4 */
[----:B------:R-:W3:Y:S01]  /*1670*/  LDG.E.128 R184, desc[UR10][R180.64] ;  /* 0x0000000ab4b87981 */ /* 0x000ee2000c1e1d00 */
[----:B--2---:R-:W-:-:S06]  /*1680*/  IMAD.WIDE.U32 R176, R214, 0x10, R176 ;  /* 0x00000010d6b07825 */ /* 0x004fcc00078e00b0 */
        /* <DEDUP_REMOVED lines=9> */
[----:B------:R-:W-:Y:S02]  /*1720*/  HADD2.F32 R242, -RZ, R40.H0_H0 ;  /* 0x20000028fff27230 */ /* 0x000fe40000004100 */
[----:B------:R-:W-:-:S02]  /*1730*/  HADD2.F32 R234, -RZ, R41.H0_H0 ;  /* 0x20000029ffea7230 */ /* 0x000fc40000004100 */
[----:B------:R-:W-:Y:S02]  /*1740*/  HADD2.F32 R229, -RZ, R41.H1_H1 ;  /* 0x30000029ffe57230 */ /* 0x000fe40000004100 */
[----:B------:R-:W-:Y:S02]  /*1750*/  HADD2.F32 R225, -RZ, R42.H0_H0 ;  /* 0x2000002affe17230 */ /* 0x000fe40000004100 */
[----:B------:R-:W-:Y:S02]  /*1760*/  HADD2.F32 R238, -RZ, R40.H1_H1 ;  /* 0x30000028ffee7230 */ /* 0x000fe40000004100 */
[----:B------:R-:W-:Y:S02]  /*1770*/  HADD2.F32 R221, -RZ, R42.H1_H1 ;  /* 0x3000002affdd7230 */ /* 0x000fe40000004100 */
[--C-:B------:R-:W-:Y:S02]  /*1780*/  HADD2.F32 R211, -RZ, R43.reuse.H0_H0 ;  /* 0x2000002bffd37230 */ /* 0x100fe40000004100 */
[----:B------:R-:W-:Y:S01]  /*1790*/  HADD2.F32 R251, -RZ, R43.H1_H1 ;  /* 0x3000002bfffb7230 */ /* 0x000fe20000004100 */
[----:B------:R-:W-:-:S02]  /*17a0*/  IADD3 R214, PT, PT, R214, 0x80, RZ ;  /* 0x00000080d6d67810 */ /* 0x000fc40007ffe0ff */
[----:B------:R-:W-:Y:S01]  /*17b0*/  IADD3 R190, PT, PT, R190, 0x80, RZ ;  /* 0x00000080bebe7810 */ /* 0x000fe20007ffe0ff */
[----:B---3--:R-:W-:-:S04]  /*17c0*/  FADD.FTZ R7, -R191, R184 ;  /* 0x000000b8bf077221 */ /* 0x008fc80000010100 */
[----:B-----5:R-:W-:Y:S01]  /*17d0*/  FMUL.FTZ R7, R2, R7 ;  /* 0x0000000702077220 */ /* 0x020fe20000410000 */
[----:B--2---:R-:W-:-:S05]  /*17e0*/  HADD2.F32 R13, -RZ, R176.H0_H0 ;  /* 0x200000b0ff0d7230 */ /* 0x004fca0000004100 */
[----:B------:R-:W-:Y:S01]  /*17f0*/  FADD.FTZ R108, R108, R13 ;  /* 0x0000000d6c6c7221 */ /* 0x000fe20000010000 */
[-C--:B------:R-:W-:Y:S01]  /*1800*/  FFMA.FTZ R68, R7, R13.reuse, R68 ;  /* 0x0000000d07447223 */ /* 0x080fe20000010044 */
[----:B------:R-:W-:Y:S01]  /*1810*/  FMUL.FTZ R242, R242, R13 ;  /* 0x0000000df2f27220 */ /* 0x000fe20000410000 */
[C---:B------:R-:W-:Y:S01]  /*1820*/  FADD.FTZ R13, -R191.reuse, R186 ;  /* 0x000000babf0d7221 */ /* 0x040fe20000010100 */
[--C-:B------:R-:W-:Y:S02]  /*1830*/  HADD2.F32 R17, -RZ, R177.reuse.H0_H0 ;  /* 0x200000b1ff117230 */ /* 0x100fe40000004100 */
[----:B------:R-:W-:Y:S01]  /*1840*/  FADD.FTZ R187, -R191, R187 ;  /* 0x000000bbbfbb7221 */ /* 0x000fe20000010100 */
[----:B------:R-:W-:Y:S01]  /*1850*/  FMUL.FTZ R13, R2, R13 ;  /* 0x0000000d020d7220 */ /* 0x000fe20000410000 */
[----:B------:R-:W-:Y:S02]  /*1860*/  HADD2.F32 R20, -RZ, R177.H1_H1 ;  /* 0x300000b1ff147230 */ /* 0x000fe40000004100 */
[----:B------:R-:W-:Y:S01]  /*1870*/  FADD.FTZ R110, R110, R17 ;  /* 0x000000116e6e7221 */ /* 0x000fe20000010000 */
[-C--:B------:R-:W-:Y:S01]  /*1880*/  FMUL.FTZ R234, R234, R17.reuse ;  /* 0x00000011eaea7220 */ /* 0x080fe20000410000 */
[----:B------:R-:W-:Y:S01]  /*1890*/  FFMA.FTZ R70, R13, R17, R70 ;  /* 0x000000110d467223 */ /* 0x000fe20000010046 */
[C---:B------:R-:W-:Y:S01]  /*18a0*/  FMUL.FTZ R17, R2.reuse, R187 ;  /* 0x000000bb02117220 */ /* 0x040fe20000410000 */
[----:B----4-:R-:W-:Y:S01]  /*18b0*/  FADD.FTZ R177, -R191, R180 ;  /* 0x000000b4bfb17221 */ /* 0x010fe20000010100 */
[----:B------:R-:W-:Y:S01]  /*18c0*/  FADD.FTZ R111, R111, R20 ;  /* 0x000000146f6f7221 */ /* 0x000fe20000010000 */
[-C--:B------:R-:W-:Y:S01]  /*18d0*/  FMUL.FTZ R229, R229, R20.reuse ;  /* 0x00000014e5e57220 */ /* 0x080fe20000410000 */
[----:B------:R-:W-:Y:S01]  /*18e0*/  FFMA.FTZ R71, R17, R20, R71 ;  /* 0x0000001411477223 */ /* 0x000fe20000010047 */
[----:B------:R-:W-:Y:S01]  /*18f0*/  FMUL.FTZ R20, R2, R177 ;  /* 0x000000b102147220 */ /* 0x000fe20000410000 */
[----:B------:R-:W-:-:S02]  /*1900*/  HADD2.F32 R177, -RZ, R178.H0_H0 ;  /* 0x200000b2ffb17230 */ /* 0x000fc40000004100 */
[C---:B------:R-:W-:Y:S01]  /*1910*/  FADD.FTZ R181, -R191.reuse, R181 ;  /* 0x000000b5bfb57221 */ /* 0x040fe20000010100 */
[----:B------:R-:W-:Y:S02]  /*1920*/  HADD2.F32 R176, -RZ, R176.H1_H1 ;  /* 0x300000b0ffb07230 */ /* 0x000fe40000004100 */
[----:B------:R-:W-:Y:S01]  /*1930*/  FADD.FTZ R185, -R191, R185 ;  /* 0x000000b9bfb97221 */ /* 0x000fe20000010100 */
[----:B------:R-:W-:Y:S02]  /*1940*/  HADD2.F32 R178, -RZ, R178.H1_H1 ;  /* 0x300000b2ffb27230 */ /* 0x000fe40000004100 */
[----:B------:R-:W-:Y:S01]  /*1950*/  FADD.FTZ R112, R112, R177 ;  /* 0x000000b170707221 */ /* 0x000fe20000010000 */
[-C--:B------:R-:W-:Y:S01]  /*1960*/  FFMA.FTZ R72, R20, R177.reuse, R72 ;  /* 0x000000b114487223 */ /* 0x080fe20000010048 */
[----:B------:R-:W-:Y:S01]  /*1970*/  FMUL.FTZ R225, R225, R177 ;  /* 0x000000b1e1e17220 */ /* 0x000fe20000410000 */
[C---:B------:R-:W-:Y:S01]  /*1980*/  FMUL.FTZ R195, R2.reuse, R181 ;  /* 0x000000b502c37220 */ /* 0x040fe20000410000 */
        /* <DEDUP_REMOVED lines=9> */
[----:B------:R-:W-:-:S02]  /*1a20*/  FADD.FTZ R201, -R191, R182 ;  /* 0x000000b6bfc97221 */ /* 0x000fc40000010100 */
[----:B------:R-:W-:Y:S01]  /*1a30*/  FADD.FTZ R180, R177, R234 ;  /* 0x000000eab1b47221 */ /* 0x000fe20000010000 */
[----:B------:R-:W-:Y:S01]  /*1a40*/  FFMA.FTZ R178, R13, R234, R178 ;  /* 0x000000ea0db27223 */ /* 0x000fe200000100b2 */
[----:B------:R-:W-:Y:S01]  /*1a50*/  FADD.FTZ R109, R109, R176 ;  /* 0x000000b06d6d7221 */ /* 0x000fe20000010000 */
[----:B------:R-:W-:Y:S01]  /*1a60*/  FFMA.FTZ R69, R10, R176, R69 ;  /* 0x000000b00a457223 */ /* 0x000fe20000010045 */
[----:B------:R-:W-:Y:S01]  /*1a70*/  FADD.FTZ R180, R180, R229 ;  /* 0x000000e5b4b47221 */ /* 0x000fe20000010000 */
[----:B------:R-:W-:Y:S01]  /*1a80*/  FFMA.FTZ R177, R17, R229, R178 ;  /* 0x000000e511b17223 */ /* 0x000fe200000100b2 */
[--C-:B------:R-:W-:Y:S02]  /*1a90*/  HADD2.F32 R176, -RZ, R179.reuse.H0_H0 ;  /* 0x200000b3ffb07230 */ /* 0x100fe40000004100 */
[----:B------:R-:W-:Y:S01]  /*1aa0*/  FMUL.FTZ R201, R2, R201 ;  /* 0x000000c902c97220 */ /* 0x000fe20000410000 */
[----:B------:R-:W-:Y:S01]  /*1ab0*/  FADD.FTZ R180, R180, R225 ;  /* 0x000000e1b4b47221 */ /* 0x000fe20000010000 */
[----:B------:R-:W-:Y:S01]  /*1ac0*/  FFMA.FTZ R178, R20, R225, R177 ;  /* 0x000000e114b27223 */ /* 0x000fe200000100b1 */
[----:B------:R-:W-:Y:S01]  /*1ad0*/  FADD.FTZ R114, R114, R176 ;  /* 0x000000b072727221 */ /* 0x000fe20000010000 */
[-C--:B------:R-:W-:Y:S01]  /*1ae0*/  FFMA.FTZ R74, R201, R176.reuse, R74 ;  /* 0x000000b0c94a7223 */ /* 0x080fe2000001004a */
[----:B------:R-:W-:Y:S01]  /*1af0*/  FMUL.FTZ R211, R211, R176 ;  /* 0x000000b0d3d37220 */ /* 0x000fe20000410000 */
[----:B------:R-:W-:-:S02]  /*1b00*/  HADD2.F32 R176, -RZ, R179.H1_H1 ;  /* 0x300000b3ffb07230 */ /* 0x000fc40000004100 */
[----:B------:R-:W-:Y:S01]  /*1b10*/  FADD.FTZ R183, -R191, R183 ;  /* 0x000000b7bfb77221 */ /* 0x000fe20000010100 */
[----:B------:R-:W-:Y:S01]  /*1b20*/  FADD.FTZ R180, R180, R221 ;  /* 0x000000ddb4b47221 */ /* 0x000fe20000010000 */
[----:B------:R-:W-:Y:S02]  /*1b30*/  FFMA.FTZ R178, R195, R221, R178 ;  /* 0x000000ddc3b27223 */ /* 0x000fe400000100b2 */
[----:B------:R-:W-:Y:S01]  /*1b40*/  FMUL.FTZ R245, R2, R183 ;  /* 0x000000b702f57220 */ /* 0x000fe20000410000 */
[-C--:B------:R-:W-:Y:S01]  /*1b50*/  FMUL.FTZ R251, R251, R176.reuse ;  /* 0x000000b0fbfb7220 */ /* 0x080fe20000410000 */
[----:B------:R-:W-:Y:S01]  /*1b60*/  FADD.FTZ R180, R180, R211 ;  /* 0x000000d3b4b47221 */ /* 0x000fe20000010000 */
[----:B------:R-:W-:Y:S01]  /*1b70*/  FFMA.FTZ R178, R201, R211, R178 ;  /* 0x000000d3c9b27223 */ /* 0x000fe200000100b2 */
[----:B------:R-:W-:Y:S01]  /*1b80*/  FADD.FTZ R115, R115, R176 ;  /* 0x000000b073737221 */ /* 0x000fe20000010000 */
[C---:B------:R-:W-:Y:S01]  /*1b90*/  FFMA.FTZ R75, R245.reuse, R176, R75 ;  /* 0x000000b0f54b7223 */ /* 0x040fe2000001004b */
[----:B------:R-:W-:Y:S01]  /*1ba0*/  FADD.FTZ R216, R180, R251 ;  /* 0x000000fbb4d87221 */ /* 0x000fe20000010000 */
[----:B0-----:R-:W-:-:S07]  /*1bb0*/  FFMA.FTZ R215, R245, R251, R178 ;  /* 0x000000fbf5d77223 */ /* 0x001fce00000100b2 */
.L_x_11617:
[----:B------:R-:W-:Y:S05]  /*1bc0*/  BSYNC.RECONVERGENT B1 ;  /* 0x0000000000017941 */ /* 0x000fea0003800200 */
.L_x_11616:
        /* <DEDUP_REMOVED lines=12> */
[--C-:B------:R-:W-:Y:S02]  /*1c90*/  HADD2.F32 R233, -RZ, R45.reuse.H0_H0 ;  /* 0x2000002dffe97230 */ /* 0x100fe40000004100 */
[--C-:B------:R-:W-:Y:S02]  /*1ca0*/  HADD2.F32 R241, -RZ, R44.reuse.H0_H0 ;  /* 0x2000002cfff17230 */ /* 0x100fe40000004100 */
[----:B------:R-:W-:Y:S02]  /*1cb0*/  HADD2.F32 R228, -RZ, R45.H1_H1 ;  /* 0x3000002dffe47230 */ /* 0x000fe40000004100 */
[----:B------:R-:W-:Y:S02]  /*1cc0*/  HADD2.F32 R237, -RZ, R44.H1_H1 ;  /* 0x3000002cffed7230 */ /* 0x000fe40000004100 */
[----:B0-----:R-:W-:-:S05]  /*1cd0*/  @P0 IMAD.WIDE.U32 R18, R190, 0x20, R18 ;  /* 0x00000020be120825 */ /* 0x001fca00078e0012 */
[----:B------:R-:W5:Y:S04]  /*1ce0*/  @P0 LDG.E.128 R160, desc[UR10][R18.64] ;  /* 0x0000000a12a00981 */ /* 0x000f68000c1e1d00 */
[----:B------:R3:W5:Y:S01]  /*1cf0*/  @P0 LDG.E.128 R164, desc[UR10][R18.64+0x10] ;  /* 0x0000100a12a40981 */ /* 0x000762000c1e1d00 */
[--C-:B------:R-:W-:Y:S02]  /*1d00*/  HADD2.F32 R224, -RZ, R46.reuse.H0_H0 ;  /* 0x2000002effe07230 */ /* 0x100fe40000004100 */
[----:B------:R-:W-:Y:S02]  /*1d10*/  HADD2.F32 R210, -RZ, R47.H0_H0 ;  /* 0x2000002fffd27230 */ /* 0x000fe40000004100 */
[----:B------:R-:W-:Y:S01]  /*1d20*/  HADD2.F32 R220, -RZ, R46.H1_H1 ;  /* 0x3000002effdc7230 */ /* 0x000fe20000004100 */
[----:B------:R-:W-:-:S02]  /*1d30*/  IADD3 R214, PT, PT, R214, 0x80, RZ ;  /* 0x00000080d6d67810 */ /* 0x000fc40007ffe0ff */
[----:B------:R-:W-:Y:S01]  /*1d40*/  IADD3 R190, PT, PT, R190, 0x80, RZ ;  /* 0x00000080bebe7810 */ /* 0x000fe20007ffe0ff */
[C---:B--2---:R-:W-:Y:S01]  /*1d50*/  FADD.FTZ R15, -R191.reuse, R186 ;  /* 0x000000babf0f7221 */ /* 0x044fe20000010100 */
[C---:B------:R-:W-:Y:S01]  /*1d60*/  FADD.FTZ R9, -R191.reuse, R184 ;  /* 0x000000b8bf097221 */ /* 0x040fe20000010100 */
[C---:B------:R-:W-:Y:S02]  /*1d70*/  FADD.FTZ R187, -R191.reuse, R187 ;  /* 0x000000bbbfbb7221 */ /* 0x040fe40000010100 */
[C---:B-----5:R-:W-:Y:S01]  /*1d80*/  FMUL.FTZ R15, R2.reuse, R15 ;  /* 0x0000000f020f7220 */ /* 0x060fe20000410000 */
[----:B------:R-:W-:Y:S01]  /*1d90*/  FMUL.FTZ R6, R2, R9 ;  /* 0x0000000902067220 */ /* 0x000fe20000410000 */
[--C-:B---3--:R-:W-:Y:S02]  /*1da0*/  HADD2.F32 R18, -RZ, R177.reuse.H0_H0 ;  /* 0x200000b1ff127230 */ /* 0x108fe40000004100 */
[----:B------:R-:W-:Y:S02]  /*1db0*/  HADD2.F32 R9, -RZ, R176.H0_H0 ;  /* 0x200000b0ff097230 */ /* 0x000fe40000004100 */
[----:B------:R-:W-:Y:S01]  /*1dc0*/  FADD.FTZ R185, -R191, R185 ;  /* 0x000000b9bfb97221 */ /* 0x000fe20000010100 */
[----:B------:R-:W-:-:S02]  /*1dd0*/  HADD2.F32 R177, -RZ, R177.H1_H1 ;  /* 0x300000b1ffb17230 */ /* 0x000fc40000004100 */
[----:B------:R-:W-:Y:S01]  /*1de0*/  FADD.FTZ R118, R118, R18 ;  /* 0x0000001276767221 */ /* 0x000fe20000010000 */
[-C--:B------:R-:W-:Y:S01]  /*1df0*/  FFMA.FTZ R78, R15, R18.reuse, R78 ;  /* 0x000000120f4e7223 */ /* 0x080fe2000001004e */
[----:B------:R-:W-:Y:S01]  /*1e00*/  FMUL.FTZ R233, R233, R18 ;  /* 0x00000012e9e97220 */ /* 0x000fe20000410000 */
[----:B------:R-:W-:Y:S01]  /*1e10*/  FMUL.FTZ R18, R2, R187 ;  /* 0x000000bb02127220 */ /* 0x000fe20000410000 */
[----:B----4-:R-:W-:Y:S01]  /*1e20*/  FADD.FTZ R19, -R191, R180 ;  /* 0x000000b4bf137221 */ /* 0x010fe20000010100 */
[----:B------:R-:W-:Y:S01]  /*1e30*/  FADD.FTZ R116, R116, R9 ;  /* 0x0000000974747221 */ /* 0x000fe20000010000 */
[-C--:B------:R-:W-:Y:S01]  /*1e40*/  FFMA.FTZ R76, R6, R9.reuse, R76 ;  /* 0x00000009064c7223 */ /* 0x080fe2000001004c */
[----:B------:R-:W-:Y:S01]  /*1e50*/  FMUL.FTZ R241, R241, R9 ;  /* 0x00000009f1f17220 */ /* 0x000fe20000410000 */
[----:B------:R-:W-:Y:S02]  /*1e60*/  HADD2.F32 R176, -RZ, R176.H1_H1 ;  /* 0x300000b0ffb07230 */ /* 0x000fe40000004100 */
[----:B------:R-:W-:Y:S01]  /*1e70*/  FADD.FTZ R181, -R191, R181 ;  /* 0x000000b5bfb57221 */ /* 0x000fe20000010100 */
[----:B------:R-:W-:Y:S01]  /*1e80*/  FMUL.FTZ R9, R2, R185 ;  /* 0x000000b902097220 */ /* 0x000fe20000410000 */
[----:B------:R-:W-:Y:S01]  /*1e90*/  FADD.FTZ R119, R119, R177 ;  /* 0x000000b177777221 */ /* 0x000fe20000010000 */
[-C--:B------:R-:W-:Y:S01]  /*1ea0*/  FFMA.FTZ R79, R18, R177.reuse, R79 ;  /* 0x000000b1124f7223 */ /* 0x080fe2000001004f */
[----:B------:R-:W-:Y:S01]  /*1eb0*/  FMUL.FTZ R228, R228, R177 ;  /* 0x000000b1e4e47220 */ /* 0x000fe20000410000 */
[----:B------:R-:W-:-:S02]  /*1ec0*/  HADD2.F32 R177, -RZ, R178.H0_H0 ;  /* 0x200000b2ffb17230 */ /* 0x000fc40000004100 */
[C---:B------:R-:W-:Y:S01]  /*1ed0*/  FMUL.FTZ R19, R2.reuse, R19 ;  /* 0x0000001302137220 */ /* 0x040fe20000410000 */
[----:B------:R-:W-:Y:S01]  /*1ee0*/  FMUL.FTZ R194, R2, R181 ;  /* 0x000000b502c27220 */ /* 0x000fe20000410000 */
[----:B------:R-:W-:Y:S01]  /*1ef0*/  FADD.FTZ R117, R117, R176 ;  /* 0x000000b075757221 */ /* 0x000fe20000010000 */
[-C--:B------:R-:W-:Y:S01]  /*1f00*/  FFMA.FTZ R77, R9, R176.reuse, R77 ;  /* 0x000000b0094d7223 */ /* 0x080fe2000001004d */
[----:B------:R-:W-:Y:S01]  /*1f10*/  FMUL.FTZ R237, R237, R176 ;  /* 0x000000b0eded7220 */ /* 0x000fe20000410000 */
[----:B------:R-:W-:Y:S01]  /*1f20*/  FADD.FTZ R181, -R191, R182 ;  /* 0x000000b6bfb57221 */ /* 0x000fe20000010100 */
[----:B------:R-:W-:Y:S01]  /*1f30*/  FADD.FTZ R216, R216, R241 ;  /* 0x000000f1d8d87221 */ /* 0x000fe20000010000 */
[----:B------:R-:W-:Y:S01]  /*1f40*/  FFMA.FTZ R176, R6, R241, R215 ;  /* 0x000000f106b07223 */ /* 0x000fe200000100d7 */
[----:B------:R-:W-:Y:S01]  /*1f50*/  FADD.FTZ R120, R120, R177 ;  /* 0x000000b178787221 */ /* 0x000fe20000010000 */
[-C--:B------:R-:W-:Y:S01]  /*1f60*/  FFMA.FTZ R80, R19, R177.reuse, R80 ;  /* 0x000000b113507223 */ /* 0x080fe20000010050 */
[----:B------:R-:W-:Y:S01]  /*1f70*/  FMUL.FTZ R224, R224, R177 ;  /* 0x000000b1e0e07220 */ /* 0x000fe20000410000 */
[----:B------:R-:W-:-:S02]  /*1f80*/  HADD2.F32 R177, -RZ, R179.H0_H0 ;  /* 0x200000b3ffb17230 */ /* 0x000fc40000004100 */
        /* <DEDUP_REMOVED lines=12> */
[----:B------:R-:W-:Y:S01]  /*2050*/  FADD.FTZ R183, -R191, R183 ;  /* 0x000000b7bfb77221 */ /* 0x000fe20000010100 */
[----:B------:R-:W-:Y:S01]  /*2060*/  FMUL.FTZ R220, R220, R178 ;  /* 0x000000b2dcdc7220 */ /* 0x000fe20000410000 */
[----:B------:R-:W-:Y:S01]  /*2070*/  FADD.FTZ R177, R177, R224 ;  /* 0x000000e0b1b17221 */ /* 0x000fe20000010000 */
[----:B------:R-:W-:Y:S01]  /*2080*/  FFMA.FTZ R179, R19, R224, R176 ;  /* 0x000000e013b37223 */ /* 0x000fe200000100b0 */
        /* <DEDUP_REMOVED lines=13> */
.L_x_11619:
[----:B------:R-:W-:Y:S05]  /*2160*/  BSYNC.RECONVERGENT B1 ;  /* 0x0000000000017941 */ /* 0x000fea0003800200 */
.L_x_11618:
        /* <DEDUP_REMOVED lines=12> */
[--C-:B------:R-:W-:Y:S02]  /*2230*/  HADD2.F32 R209, -RZ, R49.reuse.H1_H1 ;  /* 0x30000031ffd17230 */ /* 0x100fe40000004100 */
[----:B------:R-:W-:Y:S02]  /*2240*/  HADD2.F32 R219, -RZ, R48.H1_H1 ;  /* 0x30000030ffdb7230 */ /* 0x000fe40000004100 */
[----:B------:R-:W-:Y:S02]  /*2250*/  HADD2.F32 R208, -RZ, R50.H0_H0 ;  /* 0x20000032ffd07230 */ /* 0x000fe40000004100 */
[----:B------:R-:W-:Y:S02]  /*2260*/  HADD2.F32 R218, -RZ, R49.H0_H0 ;  /* 0x20000031ffda7230 */ /* 0x000fe40000004100 */
[----:B0-----:R-:W-:-:S05]  /*2270*/  @P0 IMAD.WIDE.U32 R192, R190, 0x20, R192 ;  /* 0x00000020bec00825 */ /* 0x001fca00078e00c0 */
[----:B------:R-:W5:Y:S04]  /*2280*/  @P0 LDG.E.128 R28, desc[UR10][R192.64] ;  /* 0x0000000ac01c0981 */ /* 0x000f68000c1e1d00 */
[----:B------:R0:W5:Y:S01]  /*2290*/  @P0 LDG.E.128 R24, desc[UR10][R192.64+0x10] ;  /* 0x0000100ac0180981 */ /* 0x000162000c1e1d00 */
[----:B------:R-:W-:Y:S02]  /*22a0*/  HADD2.F32 R249, -RZ, R51.H1_H1 ;  /* 0x30000033fff97230 */ /* 0x000fe40000004100 */
[C---:B--2---:R-:W-:Y:S01]  /*22b0*/  FADD.FTZ R189, -R191.reuse, R176 ;  /* 0x000000b0bfbd7221 */ /* 0x044fe20000010100 */
[----:B------:R-:W-:-:S03]  /*22c0*/  FADD.FTZ R199, -R191, R179 ;  /* 0x000000b3bfc77221 */ /* 0x000fc60000010100 */
[C---:B-----5:R-:W-:Y:S01]  /*22d0*/  FMUL.FTZ R189, R2.reuse, R189 ;  /* 0x000000bd02bd7220 */ /* 0x060fe20000410000 */
[--C-:B---3--:R-:W-:Y:S02]  /*22e0*/  HADD2.F32 R176, -RZ, R184.reuse.H0_H0 ;  /* 0x200000b8ffb07230 */ /* 0x108fe40000004100 */
[----:B------:R-:W-:Y:S01]  /*22f0*/  FMUL.FTZ R199, R2, R199 ;  /* 0x000000c702c77220 */ /* 0x000fe20000410000 */
[----:B------:R-:W-:Y:S02]  /*2300*/  HADD2.F32 R184, -RZ, R184.H1_H1 ;  /* 0x300000b8ffb87230 */ /* 0x000fe40000004100 */
[----:B----4-:R-:W-:Y:S01]  /*2310*/  FADD.FTZ R179, -R191, R180 ;  /* 0x000000b4bfb37221 */ /* 0x010fe20000010100 */
[----:B------:R-:W-:Y:S01]  /*2320*/  FADD.FTZ R84, R84, R176 ;  /* 0x000000b054547221 */ /* 0x000fe20000010000 */
[-C--:B------:R-:W-:Y:S01]  /*2330*/  FFMA.FTZ R124, R189, R176.reuse, R124 ;  /* 0x000000b0bd7c7223 */ /* 0x080fe2000001007c */
[----:B------:R-:W-:Y:S01]  /*2340*/  FMUL.FTZ R223, R223, R176 ;  /* 0x000000b0dfdf7220 */ /* 0x000fe20000410000 */
[----:B------:R-:W-:-:S02]  /*2350*/  HADD2.F32 R176, -RZ, R185.H1_H1 ;  /* 0x300000b9ffb07230 */ /* 0x000fc40000004100 */
[C---:B------:R-:W-:Y:S01]  /*2360*/  FADD.FTZ R205, -R191.reuse, R177 ;  /* 0x000000b1bfcd7221 */ /* 0x040fe20000010100 */
[C---:B------:R-:W-:Y:S01]  /*2370*/  FMUL.FTZ R198, R2.reuse, R179 ;  /* 0x000000b302c67220 */ /* 0x040fe20000410000 */
[C---:B------:R-:W-:Y:S01]  /*2380*/  FADD.FTZ R207, -R191.reuse, R178 ;  /* 0x000000b2bfcf7221 */ /* 0x040fe20000010100 */
[C---:B------:R-:W-:Y:S01]  /*2390*/  FADD.FTZ R181, -R191.reuse, R181 ;  /* 0x000000b5bfb57221 */ /* 0x040fe20000010100 */
[C---:B------:R-:W-:Y:S01]  /*23a0*/  FADD.FTZ R177, -R191.reuse, R182 ;  /* 0x000000b6bfb17221 */ /* 0x040fe20000010100 */
[----:B------:R-:W-:Y:S01]  /*23b0*/  FADD.FTZ R183, -R191, R183 ;  /* 0x000000b7bfb77221 */ /* 0x000fe20000010100 */
[----:B------:R-:W-:Y:S02]  /*23c0*/  HADD2.F32 R179, -RZ, R186.H0_H0 ;  /* 0x200000baffb37230 */ /* 0x000fe40000004100 */
[----:B------:R-:W-:Y:S01]  /*23d0*/  FADD.FTZ R87, R87, R176 ;  /* 0x000000b057577221 */ /* 0x000fe20000010000 */
[----:B------:R-:W-:Y:S02]  /*23e0*/  HADD2.F32 R191, -RZ, R185.H0_H0 ;  /* 0x200000b9ffbf7230 */ /* 0x000fe40000004100 */
[-C--:B------:R-:W-:Y:S01]  /*23f0*/  FFMA.FTZ R127, R199, R176.reuse, R127 ;  /* 0x000000b0c77f7223 */ /* 0x080fe2000001007f */
[----:B------:R-:W-:Y:S01]  /*2400*/  FMUL.FTZ R209, R209, R176 ;  /* 0x000000b0d1d17220 */ /* 0x000fe20000410000 */
[----:B0-----:R-:W-:Y:S01]  /*2410*/  FMUL.FTZ R193, R2, R205 ;  /* 0x000000cd02c17220 */ /* 0x001fe20000410000 */
[----:B------:R-:W-:Y:S01]  /*2420*/  FMUL.FTZ R219, R219, R184 ;  /* 0x000000b8dbdb7220 */ /* 0x000fe20000410000 */
[----:B------:R-:W-:Y:S01]  /*2430*/  FADD.FTZ R216, R216, R223 ;  /* 0x000000dfd8d87221 */ /* 0x000fe20000010000 */
[----:B------:R-:W-:Y:S01]  /*2440*/  FFMA.FTZ R176, R189, R223, R215 ;  /* 0x000000dfbdb07223 */ /* 0x000fe200000100d7 */
[----:B------:R-:W-:Y:S01]  /*2450*/  FADD.FTZ R88, R88, R179 ;  /* 0x000000b358587221 */ /* 0x000fe20000010000 */
[-C--:B------:R-:W-:Y:S01]  /*2460*/  FFMA.FTZ R128, R198, R179.reuse, R128 ;  /* 0x000000b3c6807223 */ /* 0x080fe20000010080 */
[----:B------:R-:W-:Y:S01]  /*2470*/  FMUL.FTZ R208, R208, R179 ;  /* 0x000000b3d0d07220 */ /* 0x000fe20000410000 */
[C---:B------:R-:W-:Y:S01]  /*2480*/  FMUL.FTZ R206, R2.reuse, R177 ;  /* 0x000000b102ce7220 */ /* 0x040fe20000410000 */
[----:B------:R-:W-:Y:S01]  /*2490*/  FMUL.FTZ R192, R2, R207 ;  /* 0x000000cf02c07220 */ /* 0x000fe20000410000 */
[----:B------:R-:W-:Y:S01]  /*24a0*/  FMUL.FTZ R218, R218, R191 ;  /* 0x000000bfdada7220 */ /* 0x000fe20000410000 */
[----:B------:R-:W-:Y:S01]  /*24b0*/  FADD.FTZ R177, R216, R219 ;  /* 0x000000dbd8b17221 */ /* 0x000fe20000010000 */
[----:B------:R-:W-:-:S03]  /*24c0*/  FFMA.FTZ R179, R193, R219, R176 ;  /* 0x000000dbc1b37223 */ /* 0x000fc600000100b0 */
[----:B------:R-:W-:Y:S01]  /*24d0*/  FADD.FTZ R176, R177, R218 ;  /* 0x000000dab1b07221 */ /* 0x000fe20000010000 */
[----:B------:R-:W-:Y:S01]  /*24e0*/  FFMA.FTZ R178, R192, R218, R179 ;  /* 0x000000dac0b27223 */ /* 0x000fe200000100b3 */
[----:B------:R-:W-:Y:S02]  /*24f0*/  HADD2.F32 R186, -RZ, R186.H1_H1 ;  /* 0x300000baffba7230 */ /* 0x000fe40000004100 */
[----:B------:R-:W-:Y:S02]  /*2500*/  HADD2.F32 R205, -RZ, R50.H1_H1 ;  /* 0x30000032ffcd7230 */ /* 0x000fe40000004100 */
        /* <DEDUP_REMOVED lines=8> */
[----:B------:R-:W-:Y:S02]  /*2590*/  HADD2.F32 R180, -RZ, R187.H1_H1 ;  /* 0x300000bbffb47230 */ /* 0x000fe40000004100 */
        /* <DEDUP_REMOVED lines=20> */
.L_x_11611:
        /* <DEDUP_REMOVED lines=40> */
.L_x_11620:
[----:B----4-:R-:W-:Y:S05]  /*2960*/  BSYNC.RECONVERGENT B0 ;  /* 0x0000000000007941 */ /* 0x010fea0003800200 */
.L_x_11610:
        /* <DEDUP_REMOVED lines=32> */
.L_x_11622:
[----:B------:R-:W-:Y:S05]  /*2b70*/  BSYNC.RECONVERGENT B0 ;  /* 0x0000000000007941 */ /* 0x000fea0003800200 */
.L_x_11621:
[----:B------:R-:W2:Y:S04]  /*2b80*/  LDL.LU R184, [R1+0xc] ;  /* 0x00000c0001b87983 */ /* 0x000ea80000300800 */
[----:B------:R-:W3:Y:S04]  /*2b90*/  LDL R190, [R1+0x4] ;  /* 0x0000040001be7983 */ /* 0x000ee80000100800 */
[----:B------:R-:W4:Y:S01]  /*2ba0*/  LDL.LU R186, [R1+0x8] ;  /* 0x0000080001ba7983 */ /* 0x000f220000300800 */
[----:B------:R-:W1:Y:S01]  /*2bb0*/  S2UR UR5, SR_CgaCtaId ;  /* 0x00000000000579c3 */ /* 0x000e620000008800 */
[----:B------:R-:W-:-:S07]  /*2bc0*/  UMOV UR4, 0x400 ;  /* 0x0000040000047882 */ /* 0x000fce0000000000 */
[----:B------:R-:W-:Y:S01]  /*2bd0*/  BAR.SYNC.DEFER_BLOCKING 0x0 ;  /* 0x0000000000007b1d */ /* 0x000fe20000010000 */
[----:B------:R-:W-:Y:S02]  /*2be0*/  ISETP.GE.U32.AND P1, PT, R5, 0x80, PT ;  /* 0x000000800500780c */ /* 0x000fe40003f26070 */
[----:B------:R-:W-:-:S03]  /*2bf0*/  ISETP.NE.AND P0, PT, RZ, UR9, PT ;  /* 0x00000009ff007c0c */ /* 0x000fc6000bf05270 */
[----:B------:R-:W-:Y:S01]  /*2c00*/  BSSY.RECONVERGENT B0, `(.L_x_11623) ;  /* 0x0000168000007945 */ /* 0x000fe20003800200 */
        /* <DEDUP_REMOVED lines=11> */
[----:B------:R-:W-:Y:S02]  /*2cc0*/  HFMA2 R178, -RZ, RZ, 0, 0 ;  /* 0x00000000ffb27431 */ /* 0x000fe400000001ff */
[----:B-1----:R-:W-:Y:S01]  /*2cd0*/  FADD.FTZ R185, R185, R180 ;  /* 0x000000b4b9b97221 */ /* 0x002fe20000010000 */
[----:B------:R-:W-:-:S03]  /*2ce0*/  FADD.FTZ R176, R176, R181 ;  /* 0x000000b5b0b07221 */ /* 0x000fc60000010000 */
[----:B------:R-:W-:Y:S01]  /*2cf0*/  FADD.FTZ R180, R182, R185 ;  /* 0x000000b9b6b47221 */ /* 0x000fe20000010000 */
[----:B------:R-:W-:-:S03]  /*2d00*/  FADD.FTZ R176, R183, R176 ;  /* 0x000000b0b7b07221 */ /* 0x000fc60000010000 */
[----:B------:R-:W-:Y:S01]  /*2d10*/  FMUL.FTZ R180, R180, UR14 ;  /* 0x0000000eb4b47c20 */ /* 0x000fe20008410000 */
[----:B------:R-:W-:-:S04]  /*2d20*/  FMUL.FTZ R179, R176, UR14 ;  /* 0x0000000eb0b37c20 */ /* 0x000fc80008410000 */
[----:B------:R-:W-:Y:S02]  /*2d30*/  FSEL R180, R180, RZ, !P0 ;  /* 0x000000ffb4b47208 */ /* 0x000fe40004000000 */
[----:B--2---:R-:W-:Y:S02]  /*2d40*/  ISETP.GE.AND P4, PT, R184, 0x1, PT ;  /* 0x00000001b800780c */ /* 0x004fe40003f86270 */
[----:B----4-:R-:W-:-:S11]  /*2d50*/  MOV R181, R186 ;  /* 0x000000ba00b57202 */ /* 0x010fd60000000f00 */
[----:B------:R-:W-:-:S05]  /*2d60*/  @P4 IADD3 R184, PT, PT, R184, -0x1, RZ ;  /* 0xffffffffb8b84810 */ /* 0x000fca0007ffe0ff */
[----:B---3--:R-:W-:-:S05]  /*2d70*/  @P4 IMAD R184, R184, R190, RZ ;  /* 0x000000beb8b84224 */ /* 0x008fca00078e02ff */
[----:B------:R-:W-:-:S04]  /*2d80*/  @P4 SHF.R.S32.HI R177, RZ, 0x1f, R184 ;  /* 0x0000001fffb14819 */ /* 0x000fc800000114b8 */
[----:B------:R-:W-:Y:S02]  /*2d90*/  @P4 LEA.HI R177, R177, R184, RZ, 0x3 ;  /* 0x000000b8b1b14211 */ /* 0x000fe400078f18ff */
[----:B------:R-:W-:Y:S02]  /*2da0*/  P2R R184, PR, RZ, 0x2 ;  /* 0x00000002ffb87803 */ /* 0x000fe40000000000 */
[----:B------:R-:W-:Y:S01]  /*2db0*/  @P4 LEA.HI.SX32 R178, R177, R187, 0x1d ;  /* 0x000000bbb1b24211 */ /* 0x000fe200078feaff */
        /* <DEDUP_REMOVED lines=16> */
[----:B------:R-:W-:-:S04]  /*2ec0*/  F2FP.F16.F32.PACK_AB R177, RZ, R177 ;  /* 0x000000b1ffb1723e */ /* 0x000fc800000000ff */
[----:B------:R-:W-:-:S07]  /*2ed0*/  PRMT R172, R177, 0x7610, R172 ;  /* 0x00007610b1ac7816 */ /* 0x000fce00000000ac */
.L_x_11627:
        /* <DEDUP_REMOVED lines=9> */
.L_x_11628:
        /* <DEDUP_REMOVED lines=9> */
.L_x_11629:
        /* <DEDUP_REMOVED lines=9> */
.L_x_11630:
        /* <DEDUP_REMOVED lines=9> */
.L_x_11631:
        /* <DEDUP_REMOVED lines=9> */
.L_x_11632:
        /* <DEDUP_REMOVED lines=9> */
.L_x_11633:
        /* <DEDUP_REMOVED lines=8> */
[----:B------:R-:W-:-:S04]  /*32c0*/  F2FP.F16.F32.PACK_AB R177, RZ, R177 ;  /* 0x000000b1ffb1723e */ /* 0x000fc800000000ff */
[----:B------:R-:W-:Y:S01]  /*32d0*/  PRMT R175, R175, 0x5410, R177 ;  /* 0x00005410afaf7816 */ /* 0x000fe200000000b1 */
[----:B------:R-:W-:Y:S06]  /*32e0*/  BRA `(.L_x_11634) ;  /* 0x0000000c00b87947 */ /* 0x000fec0003800000 */
.L_x_11626:
[----:B------:R-:W2:Y:S01]  /*32f0*/  LDL R176, [R1] ;  /* 0x0000000001b07983 */ /* 0x000ea20000100800 */
[-CC-:B------:R-:W-:Y:S01]  /*3300*/  FFMA.FTZ R132, R203, R179.reuse, R180.reuse ;  /* 0x000000b3cb847223 */ /* 0x180fe200000100b4 */
[-CC-:B------:R-:W-:Y:S01]  /*3310*/  FFMA.FTZ R134, R197, R179.reuse, R180.reuse ;  /* 0x000000b3c5867223 */ /* 0x180fe200000100b4 */
[-CC-:B------:R-:W-:Y:S01]  /*3320*/  FFMA.FTZ R177, R22, R179.reuse, R180.reuse ;  /* 0x000000b316b17223 */ /* 0x180fe200000100b4 */
[-C--:B------:R-:W-:Y:S01]  /*3330*/  FFMA.FTZ R183, R12, R179.reuse, R180 ;  /* 0x000000b30cb77223 */ /* 0x080fe200000100b4 */
[----:B------:R-:W-:Y:S01]  /*3340*/  FADD.FTZ R133, R213, -R132 ;  /* 0x80000084d5857221 */ /* 0x000fe20000010000 */
[-C--:B------:R-:W-:Y:S01]  /*3350*/  FFMA.FTZ R132, R188, R179.reuse, R180 ;  /* 0x000000b3bc847223 */ /* 0x080fe200000100b4 */
[----:B------:R-:W-:Y:S01]  /*3360*/  FADD.FTZ R135, R217, -R134 ;  /* 0x80000086d9877221 */ /* 0x000fe20000010000 */
        /* <DEDUP_REMOVED lines=8> */
[C---:B-----5:R-:W-:Y:S01]  /*33f0*/  FMUL.FTZ R133, R2.reuse, R133 ;  /* 0x0000008502857220 */ /* 0x060fe20000410000 */
[----:B------:R-:W-:Y:S01]  /*3400*/  ISETP.GT.AND P0, PT, R3, RZ, PT ;  /* 0x000000ff0300720c */ /* 0x000fe20003f04270 */
        /* <DEDUP_REMOVED lines=8> */
[----:B------:R-:W-:Y:S01]  /*3490*/  FSEL R168, R168, RZ, P0 ;  /* 0x000000ffa8a87208 */ /* 0x000fe20000000000 */
[----:B--2---:R-:W-:Y:S01]  /*34a0*/  FADD.FTZ R187, R176, -R132 ;  /* 0x80000084b0bb7221 */ /* 0x004fe20000010000 */
[C---:B------:R-:W-:Y:S01]  /*34b0*/  FMUL.FTZ R132, R2.reuse, R169 ;  /* 0x000000a902847220 */ /* 0x040fe20000410000 */
[C---:B------:R-:W-:Y:S02]  /*34c0*/  FMUL.FTZ R169, R2.reuse, R183 ;  /* 0x000000b702a97220 */ /* 0x040fe40000410000 */
[----:B------:R-:W-:-:S02]  /*34d0*/  FMUL.FTZ R187, R2, R187 ;  /* 0x000000bb02bb7220 */ /* 0x000fc40000410000 */
[----:B------:R-:W-:Y:S02]  /*34e0*/  FSEL R132, R132, RZ, P0 ;  /* 0x000000ff84847208 */ /* 0x000fe40000000000 */
        /* <DEDUP_REMOVED lines=11> */
.L_x_11635:
        /* <DEDUP_REMOVED lines=9> */
.L_x_11636:
        /* <DEDUP_REMOVED lines=9> */
.L_x_11637:
        /* <DEDUP_REMOVED lines=9> */
.L_x_11638:
        /* <DEDUP_REMOVED lines=9> */
.L_x_11639:
        /* <DEDUP_REMOVED lines=9> */
.L_x_11640:
        /* <DEDUP_REMOVED lines=9> */
.L_x_11641:
[----:B------:R-:W-:Y:S05]  /*3900*/  @!P4 BRA `(.L_x_11634) ;  /* 0x000000080030c947 */ /* 0x000fea0003800000 */
[----:B------:R-:W-:-:S05]  /*3910*/  FMUL.FTZ R176, R135, UR15 ;  /* 0x0000000f87b07c20 */ /* 0x000fca0008410000 */
[----:B------:R-:W-:-:S04]  /*3920*/  F2FP.F16.F32.PACK_AB R176, RZ, R176 ;  /* 0x000000b0ffb0723e */ /* 0x000fc800000000ff */
[----:B------:R-:W-:Y:S01]  /*3930*/  PRMT R175, R175, 0x5410, R176 ;  /* 0x00005410afaf7816 */ /* 0x000fe200000000b0 */
[----:B------:R-:W-:Y:S06]  /*3940*/  BRA `(.L_x_11634) ;  /* 0x0000000800207947 */ /* 0x000fec0003800000 */
.L_x_11625:
[----:B------:R-:W-:Y:S01]  /*3950*/  UMOV UR4, UR6 ;  /* 0x0000000600047c82 */ /* 0x000fe20008000000 */
[----:B------:R-:W-:Y:S01]  /*3960*/  UMOV UR5, UR7 ;  /* 0x0000000700057c82 */ /* 0x000fe20008000000 */
[----:B------:R-:W-:-:S04]  /*3970*/  UISETP.NE.U32.AND UP0, UPT, UR4, URZ, UPT ;  /* 0x000000ff0400728c */ /* 0x000fc8000bf05070 */
[----:B------:R-:W-:-:S09]  /*3980*/  UISETP.NE.AND.EX UP0, UPT, UR5, URZ, UPT, UP0 ;  /* 0x000000ff0500728c */ /* 0x000fd2000bf05300 */
[----:B------:R-:W-:Y:S05]  /*3990*/  BRA.U UP0, `(.L_x_11642) ;  /* 0x0000000500087547 */ /* 0x000fea000b800000 */
[--C-:B------:R-:W-:Y:S01]  /*39a0*/  @P3 FFMA.FTZ R177, R0, R179, R180.reuse ;  /* 0x000000b300b13223 */ /* 0x100fe200000100b4 */
[----:B------:R-:W0:Y:S01]  /*39b0*/  @P4 LDC R182, c[0x0][0x40c] ;  /* 0x00010300ffb64b82 */ /* 0x000e220000000800 */
[----:B-----5:R-:W-:Y:S01]  /*39c0*/  MOV R187, R137 ;  /* 0x0000008900bb7202 */ /* 0x020fe20000000f00 */
[----:B------:R-:W-:Y:S01]  /*39d0*/  @P3 FFMA.FTZ R190, R203, R179, R180 ;  /* 0x000000b3cbbe3223 */ /* 0x000fe200000100b4 */
[----:B------:R-:W-:Y:S01]  /*39e0*/  @P3 FADD.FTZ R183, R232, -R177 ;  /* 0x800000b1e8b73221 */ /* 0x000fe20000010000 */
[----:B------:R-:W-:-:S03]  /*39f0*/  MOV R177, R136 ;  /* 0x0000008800b17202 */ /* 0x000fc60000000f00 */
[----:B------:R-:W-:Y:S01]  /*3a00*/  @P3 FFMA.FTZ R177, R2, R183, R136 ;  /* 0x000000b702b13223 */ /* 0x000fe20000010088 */
[----:B------:R-:W-:Y:S01]  /*3a10*/  @P3 FFMA.FTZ R183, R12, R179, R180 ;  /* 0x000000b30cb73223 */ /* 0x000fe200000100b4 */
[----:B------:R-:W1:Y:S03]  /*3a20*/  @P4 LDC R176, c[0x0][0x40c] ;  /* 0x00010300ffb04b82 */ /* 0x000e660000000800 */
[----:B------:R-:W-:-:S04]  /*3a30*/  @P3 FADD.FTZ R183, R240, -R183 ;  /* 0x800000b7f0b73221 */ /* 0x000fc80000010000 */
[----:B------:R-:W-:Y:S01]  /*3a40*/  @P3 FFMA.FTZ R187, R2, R183, R137 ;  /* 0x000000b702bb3223 */ /* 0x000fe20000010089 */
[----:B------:R-:W2:Y:S01]  /*3a50*/  @P4 LDC R186, c[0x0][0x40c] ;  /* 0x00010300ffba4b82 */ /* 0x000ea20000000800 */
[----:B------:R-:W-:-:S04]  /*3a60*/  @P3 FFMA.FTZ R183, R22, R179, R180 ;  /* 0x000000b316b73223 */ /* 0x000fc800000100b4 */
[----:B------:R-:W-:Y:S01]  /*3a70*/  @P3 FADD.FTZ R185, R236, -R183 ;  /* 0x800000b7ecb93221 */ /* 0x000fe20000010000 */
[----:B------:R-:W-:-:S03]  /*3a80*/  MOV R183, R138 ;  /* 0x0000008a00b77202 */ /* 0x000fc60000000f00 */
[----:B------:R-:W-:Y:S01]  /*3a90*/  @P3 FFMA.FTZ R183, R2, R185, R138 ;  /* 0x000000b902b73223 */ /* 0x000fe2000001008a */
[----:B0-----:R-:W-:Y:S01]  /*3aa0*/  @P4 FMUL.FTZ R185, R177, R182 ;  /* 0x000000b6b1b94220 */ /* 0x001fe20000410000 */
[----:B------:R-:W-:Y:S01]  /*3ab0*/  MOV R177, R139 ;  /* 0x0000008b00b17202 */ /* 0x000fe20000000f00 */
[----:B------:R-:W0:Y:S03]  /*3ac0*/  @P4 LDC R182, c[0x0][0x40c] ;  /* 0x00010300ffb64b82 */ /* 0x000e260000000800 */
[----:B------:R-:W-:Y:S01]  /*3ad0*/  @P4 F2FP.F16.F32.PACK_AB R185, RZ, R185 ;  /* 0x000000b9ffb9423e */ /* 0x000fe200000000ff */
[----:B-1----:R-:W-:Y:S01]  /*3ae0*/  @P4 FMUL.FTZ R187, R187, R176 ;  /* 0x000000b0bbbb4220 */ /* 0x002fe20000410000 */
[----:B------:R-:W-:Y:S02]  /*3af0*/  @P3 FFMA.FTZ R176, R23, R179, R180 ;  /* 0x000000b317b03223 */ /* 0x000fe400000100b4 */
[----:B------:R-:W-:-:S02]  /*3b00*/  @P4 PRMT R172, R185, 0x7610, R172 ;  /* 0x00007610b9ac4816 */ /* 0x000fc400000000ac */
[----:B------:R-:W-:Y:S01]  /*3b10*/  @P4 F2FP.F16.F32.PACK_AB R187, RZ, R187 ;  /* 0x000000bbffbb423e */ /* 0x000fe200000000ff */
[----:B------:R-:W-:Y:S01]  /*3b20*/  @P3 FADD.FTZ R176, R231, -R176 ;  /* 0x800000b0e7b03221 */ /* 0x000fe20000010000 */
[----:B------:R-:W1:Y:S01]  /*3b30*/  @P4 LDC R185, c[0x0][0x40c] ;  /* 0x00010300ffb94b82 */ /* 0x000e620000000800 */
[----:B--2---:R-:W-:Y:S01]  /*3b40*/  @P4 FMUL.FTZ R183, R183, R186 ;  /* 0x000000bab7b74220 */ /* 0x004fe20000410000 */
[-CC-:B------:R-:W-:Y:S01]  /*3b50*/  @P3 FFMA.FTZ R186, R197, R179.reuse, R180.reuse ;  /* 0x000000b3c5ba3223 */ /* 0x180fe200000100b4 */
[----:B------:R-:W-:Y:S01]  /*3b60*/  @P4 PRMT R172, R172, 0x5410, R187 ;  /* 0x00005410acac4816 */ /* 0x000fe200000000bb */
[----:B------:R-:W-:Y:S01]  /*3b70*/  @P3 FFMA.FTZ R177, R2, R176, R139 ;  /* 0x000000b002b13223 */ /* 0x000fe2000001008b */
[----:B------:R-:W-:Y:S01]  /*3b80*/  @P3 FFMA.FTZ R176, R188, R179, R180 ;  /* 0x000000b3bcb03223 */ /* 0x000fe200000100b4 */
[----:B------:R-:W-:Y:S01]  /*3b90*/  @P3 FADD.FTZ R187, R217, -R186 ;  /* 0x800000bad9bb3221 */ /* 0x000fe20000010000 */
[----:B------:R-:W-:Y:S02]  /*3ba0*/  MOV R186, R141 ;  /* 0x0000008d00ba7202 */ /* 0x000fe40000000f00 */
[----:B------:R-:W-:Y:S01]  /*3bb0*/  @P3 FADD.FTZ R191, R227, -R176 ;  /* 0x800000b0e3bf3221 */ /* 0x000fe20000010000 */
[C---:B------:R-:W-:Y:S01]  /*3bc0*/  @P3 FFMA.FTZ R186, R2.reuse, R187, R141 ;  /* 0x000000bb02ba3223 */ /* 0x040fe2000001008d */
[----:B------:R-:W-:Y:S01]  /*3bd0*/  @P3 FADD.FTZ R187, R213, -R190 ;  /* 0x800000bed5bb3221 */ /* 0x000fe20000010000 */
[----:B------:R-:W-:Y:S01]  /*3be0*/  MOV R176, R140 ;  /* 0x0000008c00b07202 */ /* 0x000fe20000000f00 */
[----:B0-----:R-:W-:Y:S01]  /*3bf0*/  @P4 FMUL.FTZ R182, R177, R182 ;  /* 0x000000b6b1b64220 */ /* 0x001fe20000410000 */
[----:B------:R-:W-:Y:S01]  /*3c00*/  MOV R177, R142 ;  /* 0x0000008e00b17202 */ /* 0x000fe20000000f00 */
[C---:B------:R-:W-:Y:S01]  /*3c10*/  @P3 FFMA.FTZ R177, R2.reuse, R187, R142 ;  /* 0x000000bb02b13223 */ /* 0x040fe2000001008e */
[----:B------:R-:W0:Y:S01]  /*3c20*/  @P4 LDC R190, c[0x0][0x40c] ;  /* 0x00010300ffbe4b82 */ /* 0x000e220000000800 */
[----:B------:R-:W-:Y:S01]  /*3c30*/  @P3 FFMA.FTZ R176, R2, R191, R140 ;  /* 0x000000bf02b03223 */ /* 0x000fe2000001008c */
[----:B------:R-:W-:-:S02]  /*3c40*/  @P4 F2FP.F16.F32.PACK_AB R183, RZ, R183 ;  /* 0x000000b7ffb7423e */ /* 0x000fc400000000ff */
[----:B------:R-:W-:Y:S02]  /*3c50*/  @P4 F2FP.F16.F32.PACK_AB R182, RZ, R182 ;  /* 0x000000b6ffb6423e */ /* 0x000fe400000000ff */
[----:B------:R-:W-:Y:S02]  /*3c60*/  @P4 PRMT R173, R183, 0x7610, R173 ;  /* 0x00007610b7ad4816 */ /* 0x000fe400000000ad */
[----:B------:R-:W2:Y:S01]  /*3c70*/  @P4 LDC R187, c[0x0][0x40c] ;  /* 0x00010300ffbb4b82 */ /* 0x000ea20000000800 */
[----:B-1----:R-:W-:Y:S01]  /*3c80*/  @P4 FMUL.FTZ R185, R176, R185 ;  /* 0x000000b9b0b94220 */ /* 0x002fe20000410000 */
[----:B------:R-:W-:-:S04]  /*3c90*/  @P4 PRMT R173, R173, 0x5410, R182 ;  /* 0x00005410adad4816 */ /* 0x000fc800000000b6 */
[----:B------:R-:W-:-:S04]  /*3ca0*/  @P4 F2FP.F16.F32.PACK_AB R185, RZ, R185 ;  /* 0x000000b9ffb9423e */ /* 0x000fc800000000ff */
[----:B------:R-:W-:Y:S01]  /*3cb0*/  @P4 PRMT R174, R185, 0x7610, R174 ;  /* 0x00007610b9ae4816 */ /* 0x000fe200000000ae */
[----:B0-----:R-:W-:-:S05]  /*3cc0*/  @P4 FMUL.FTZ R177, R177, R190 ;  /* 0x000000beb1b14220 */ /* 0x001fca0000410000 */
[----:B------:R-:W-:Y:S01]  /*3cd0*/  @P4 F2FP.F16.F32.PACK_AB R177, RZ, R177 ;  /* 0x000000b1ffb1423e */ /* 0x000fe200000000ff */
[----:B--2---:R-:W-:-:S03]  /*3ce0*/  @P4 FMUL.FTZ R176, R186, R187 ;  /* 0x000000bbbab04220 */ /* 0x004fc60000410000 */
[----:B------:R-:W-:Y:S02]  /*3cf0*/  @P4 PRMT R175, R177, 0x7610, R175 ;  /* 0x00007610b1af4816 */ /* 0x000fe400000000af */
[----:B------:R-:W-:-:S04]  /*3d00*/  @P4 F2FP.F16.F32.PACK_AB R176, RZ, R176 ;  /* 0x000000b0ffb0423e */ /* 0x000fc800000000ff */
        /* <DEDUP_REMOVED lines=8> */
[----:B------:R-:W-:-:S04]  /*3d90*/  F2FP.F16.F32.PACK_AB R176, RZ, R176 ;  /* 0x000000b0ffb0723e */ /* 0x000fc800000000ff */
[----:B------:R-:W-:Y:S01]  /*3da0*/  PRMT R175, R175, 0x5410, R176 ;  /* 0x00005410afaf7816 */ /* 0x000fe200000000b0 */
[----:B------:R-:W-:Y:S06]  /*3db0*/  BRA `(.L_x_11634) ;  /* 0x0000000400047947 */ /* 0x000fec0003800000 */
.L_x_11642:
[----:B------:R-:W2:Y:S01]  /*3dc0*/  LDL R176, [R1] ;  /* 0x0000000001b07983 */ /* 0x000ea20000100800 */
[----:B------:R-:W-:Y:S01]  /*3dd0*/  @P3 FFMA.FTZ R132, R247, R179, R180 ;  /* 0x000000b3f7843223 */ /* 0x000fe200000100b4 */
[----:B-----5:R-:W-:Y:S01]  /*3de0*/  MOV R135, R143 ;  /* 0x0000008f00877202 */ /* 0x020fe20000000f00 */
[----:B------:R-:W0:Y:S01]  /*3df0*/  @P4 LDC R177, c[0x0][0x40c] ;  /* 0x00010300ffb14b82 */ /* 0x000e220000000800 */
[----:B------:R-:W-:Y:S02]  /*3e00*/  MOV R134, R142 ;  /* 0x0000008e00867202 */ /* 0x000fe40000000f00 */
[----:B------:R-:W-:Y:S02]  /*3e10*/  MOV R168, R136 ;  /* 0x0000008800a87202 */ /* 0x000fe40000000f00 */
[----:B------:R-:W-:Y:S02]  /*3e20*/  MOV R169, R137 ;  /* 0x0000008900a97202 */ /* 0x000fe40000000f00 */
[----:B------:R-:W-:Y:S01]  /*3e30*/  MOV R171, R139 ;  /* 0x0000008b00ab7202 */ /* 0x000fe20000000f00 */
[----:B------:R-:W1:Y:S01]  /*3e40*/  @P4 LDC R182, c[0x0][0x40c] ;  /* 0x00010300ffb64b82 */ /* 0x000e620000000800 */
[----:B------:R-:W-:-:S07]  /*3e50*/  MOV R170, R138 ;  /* 0x0000008a00aa7202 */ /* 0x000fce0000000f00 */
[----:B------:R-:W3:Y:S08]  /*3e60*/  @P4 LDC R185, c[0x0][0x40c] ;  /* 0x00010300ffb94b82 */ /* 0x000ef00000000800 */
[----:B------:R-:W4:Y:S08]  /*3e70*/  @P4 LDC R187, c[0x0][0x40c] ;  /* 0x00010300ffbb4b82 */ /* 0x000f300000000800 */
[----:B------:R-:W3:Y:S08]  /*3e80*/  @P4 LDC R186, c[0x0][0x40c] ;  /* 0x00010300ffba4b82 */ /* 0x000ef00000000800 */
[----:B------:R-:W4:Y:S01]  /*3e90*/  @P4 LDC R190, c[0x0][0x40c] ;  /* 0x00010300ffbe4b82 */ /* 0x000f220000000800 */
[----:B--2---:R-:W-:Y:S01]  /*3ea0*/  @P3 FADD.FTZ R132, R176, -R132 ;  /* 0x80000084b0843221 */ /* 0x004fe20000010000 */
[----:B------:R-:W-:-:S03]  /*3eb0*/  @P3 FFMA.FTZ R176, R197, R179, R180 ;  /* 0x000000b3c5b03223 */ /* 0x000fc600000100b4 */
[C---:B------:R-:W-:Y:S01]  /*3ec0*/  @P3 FFMA.FTZ R135, R2.reuse, R132, R143 ;  /* 0x0000008402873223 */ /* 0x040fe2000001008f */
[-C--:B------:R-:W-:Y:S01]  /*3ed0*/  @P3 FFMA.FTZ R132, R203, R179.reuse, R180 ;  /* 0x000000b3cb843223 */ /* 0x080fe200000100b4 */
[----:B------:R-:W-:Y:S02]  /*3ee0*/  @P3 FADD.FTZ R183, R217, -R176 ;  /* 0x800000b0d9b73221 */ /* 0x000fe40000010000 */
[----:B------:R-:W2:Y:S01]  /*3ef0*/  @P4 LDC R176, c[0x0][0x40c] ;  /* 0x00010300ffb04b82 */ /* 0x000ea20000000800 */
[----:B------:R-:W-:Y:S01]  /*3f00*/  @P3 FADD.FTZ R133, R213, -R132 ;  /* 0x80000084d5853221 */ /* 0x000fe20000010000 */
[----:B------:R-:W-:Y:S01]  /*3f10*/  @P3 FFMA.FTZ R132, R23, R179, R180 ;  /* 0x000000b317843223 */ /* 0x000fe200000100b4 */
[----:B-1----:R-:W-:Y:S02]  /*3f20*/  @P4 FMUL.FTZ R182, R135, R182 ;  /* 0x000000b687b64220 */ /* 0x002fe40000410000 */
[----:B------:R-:W-:Y:S01]  /*3f30*/  @P3 FFMA.FTZ R134, R2, R133, R142 ;  /* 0x0000008502863223 */ /* 0x000fe2000001008e */
[----:B------:R-:W-:Y:S01]  /*3f40*/  @P3 FFMA.FTZ R133, R0, R179, R180 ;  /* 0x000000b300853223 */ /* 0x000fe200000100b4 */
[----:B------:R-:W-:Y:S01]  /*3f50*/  @P3 FADD.FTZ R132, R231, -R132 ;  /* 0x80000084e7843221 */ /* 0x000fe20000010000 */
[----:B------:R-:W-:Y:S01]  /*3f60*/  @P4 F2FP.F16.F32.PACK_AB R182, RZ, R182 ;  /* 0x000000b6ffb6423e */ /* 0x000fe200000000ff */
[----:B0-----:R-:W-:Y:S01]  /*3f70*/  @P4 FMUL.FTZ R177, R134, R177 ;  /* 0x000000b186b14220 */ /* 0x001fe20000410000 */
[----:B------:R-:W-:Y:S01]  /*3f80*/  @P3 FADD.FTZ R133, R232, -R133 ;  /* 0x80000085e8853221 */ /* 0x000fe20000010000 */
[----:B------:R-:W-:Y:S01]  /*3f90*/  @P3 FFMA.FTZ R171, R2, R132, R139 ;  /* 0x0000008402ab3223 */ /* 0x000fe2000001008b */
[----:B------:R-:W-:-:S02]  /*3fa0*/  @P3 FFMA.FTZ R132, R188, R179, R180 ;  /* 0x000000b3bc843223 */ /* 0x000fc400000100b4 */
[----:B------:R-:W-:Y:S01]  /*3fb0*/  @P3 FFMA.FTZ R168, R2, R133, R136 ;  /* 0x0000008502a83223 */ /* 0x000fe20000010088 */
[----:B------:R-:W-:Y:S01]  /*3fc0*/  @P3 FFMA.FTZ R133, R12, R179, R180 ;  /* 0x000000b30c853223 */ /* 0x000fe200000100b4 */
[----:B------:R-:W-:Y:S01]  /*3fd0*/  @P4 F2FP.F16.F32.PACK_AB R177, RZ, R177 ;  /* 0x000000b1ffb1423e */ /* 0x000fe200000000ff */
[----:B---3--:R-:W-:Y:S01]  /*3fe0*/  @P4 FMUL.FTZ R186, R171, R186 ;  /* 0x000000baabba4220 */ /* 0x008fe20000410000 */
[----:B----4-:R-:W-:Y:S01]  /*3ff0*/  @P4 FMUL.FTZ R187, R168, R187 ;  /* 0x000000bba8bb4220 */ /* 0x010fe20000410000 */
[----:B------:R-:W-:Y:S01]  /*4000*/  @P3 FADD.FTZ R133, R240, -R133 ;  /* 0x80000085f0853221 */ /* 0x000fe20000010000 */
[----:B------:R-:W-:-:S03]  /*4010*/  @P4 PRMT R175, R177, 0x7610, R175 ;  /* 0x00007610b1af4816 */ /* 0x000fc600000000af */
[----:B------:R-:W-:Y:S01]  /*4020*/  @P3 FFMA.FTZ R169, R2, R133, R137 ;  /* 0x0000008502a93223 */ /* 0x000fe20000010089 */
[----:B------:R-:W-:Y:S01]  /*4030*/  @P3 FFMA.FTZ R133, R22, R179, R180 ;  /* 0x000000b316853223 */ /* 0x000fe200000100b4 */
[----:B------:R-:W-:Y:S02]  /*4040*/  @P4 PRMT R175, R175, 0x5410, R182 ;  /* 0x00005410afaf4816 */ /* 0x000fe400000000b6 */
[----:B--2---:R-:W-:Y:S01]  /*4050*/  @P4 FMUL.FTZ R191, R169, R176 ;  /* 0x000000b0a9bf4220 */ /* 0x004fe20000410000 */
[----:B------:R-:W-:Y:S01]  /*4060*/  @P3 FADD.FTZ R133, R236, -R133 ;  /* 0x80000085ec853221 */ /* 0x000fe20000010000 */
[----:B------:R-:W-:-:S03]  /*4070*/  @P4 F2FP.F16.F32.PACK_AB R176, RZ, R187 ;  /* 0x000000bbffb0423e */ /* 0x000fc600000000ff */
[----:B------:R-:W-:Y:S01]  /*4080*/  @P3 FFMA.FTZ R170, R2, R133, R138 ;  /* 0x0000008502aa3223 */ /* 0x000fe2000001008a */
[----:B------:R-:W-:Y:S01]  /*4090*/  @P3 FADD.FTZ R133, R227, -R132 ;  /* 0x80000084e3853221 */ /* 0x000fe20000010000 */
[----:B------:R-:W-:Y:S02]  /*40a0*/  MOV R132, R140 ;  /* 0x0000008c00847202 */ /* 0x000fe40000000f00 */
[----:B------:R-:W-:Y:S01]  /*40b0*/  @P4 FMUL.FTZ R182, R170, R185 ;  /* 0x000000b9aab64220 */ /* 0x000fe20000410000 */
[C---:B------:R-:W-:Y:S01]  /*40c0*/  @P3 FFMA.FTZ R132, R2.reuse, R133, R140 ;  /* 0x0000008502843223 */ /* 0x040fe2000001008c */
[----:B------:R-:W-:Y:S01]  /*40d0*/  MOV R133, R141 ;  /* 0x0000008d00857202 */ /* 0x000fe20000000f00 */
[----:B------:R-:W-:Y:S01]  /*40e0*/  @P3 FFMA.FTZ R133, R2, R183, R141 ;  /* 0x000000b702853223 */ /* 0x000fe2000001008d */
[----:B------:R-:W-:Y:S01]  /*40f0*/  @P4 F2FP.F16.F32.PACK_AB R177, RZ, R191 ;  /* 0x000000bfffb1423e */ /* 0x000fe200000000ff */
[----:B------:R-:W0:Y:S01]  /*4100*/  @P4 LDC R183, c[0x0][0x40c] ;  /* 0x00010300ffb74b82 */ /* 0x000e220000000800 */
[----:B------:R-:W-:Y:S01]  /*4110*/  @P4 F2FP.F16.F32.PACK_AB R182, RZ, R182 ;  /* 0x000000b6ffb6423e */ /* 0x000fe200000000ff */
[----:B------:R-:W-:Y:S01]  /*4120*/  @P4 FMUL.FTZ R190, R133, R190 ;  /* 0x000000be85be4220 */ /* 0x000fe20000410000 */
[----:B------:R-:W-:-:S02]  /*4130*/  @P4 PRMT R172, R176, 0x7610, R172 ;  /* 0x00007610b0ac4816 */ /* 0x000fc400000000ac */
[----:B------:R-:W-:Y:S02]  /*4140*/  @P4 PRMT R173, R182, 0x7610, R173 ;  /* 0x00007610b6ad4816 */ /* 0x000fe400000000ad */
[----:B------:R-:W-:Y:S02]  /*4150*/  @P4 F2FP.F16.F32.PACK_AB R190, RZ, R190 ;  /* 0x000000beffbe423e */ /* 0x000fe400000000ff */
[----:B------:R-:W-:Y:S01]  /*4160*/  @P4 PRMT R172, R172, 0x5410, R177 ;  /* 0x00005410acac4816 */ /* 0x000fe200000000b1 */
[----:B0-----:R-:W-:Y:S01]  /*4170*/  @P4 FMUL.FTZ R185, R132, R183 ;  /* 0x000000b784b94220 */ /* 0x001fe20000410000 */
[----:B------:R-:W-:-:S04]  /*4180*/  @P4 F2FP.F16.F32.PACK_AB R183, RZ, R186 ;  /* 0x000000baffb7423e */ /* 0x000fc800000000ff */
[----:B------:R-:W-:Y:S02]  /*4190*/  @P4 F2FP.F16.F32.PACK_AB R185, RZ, R185 ;  /* 0x000000b9ffb9423e */ /* 0x000fe400000000ff */
[----:B------:R-:W-:Y:S02]  /*41a0*/  @P4 PRMT R173, R173, 0x5410, R183 ;  /* 0x00005410adad4816 */ /* 0x000fe400000000b7 */
[----:B------:R-:W-:-:S04]  /*41b0*/  @P4 PRMT R174, R185, 0x7610, R174 ;  /* 0x00007610b9ae4816 */ /* 0x000fc800000000ae */
[----:B------:R-:W-:-:S07]  /*41c0*/  @P4 PRMT R174, R174, 0x5410, R190 ;  /* 0x00005410aeae4816 */ /* 0x000fce00000000be */
.L_x_11634:
        /* <DEDUP_REMOVED lines=11> */
.L_x_11624:
[----:B------:R-:W-:Y:S05]  /*4280*/  BSYNC.RECONVERGENT B0 ;  /* 0x0000000000007941 */ /* 0x000fea0003800200 */
.L_x_11623:
        /* <DEDUP_REMOVED lines=10> */
[----:B------:R-:W-:Y:S01]  /*4330*/  @P3 FFMA.FTZ R132, R8, R179, R180 ;  /* 0x000000b308843223 */ /* 0x000fe200000100b4 */
[----:B-----5:R-:W-:Y:S01]  /*4340*/  MOV R169, R145 ;  /* 0x0000009100a97202 */ /* 0x020fe20000000f00 */
[----:B------:R-:W0:Y:S01]  /*4350*/  @P4 LDC R135, c[0x0][0x40c] ;  /* 0x00010300ff874b82 */ /* 0x000e220000000800 */
[----:B------:R-:W-:Y:S01]  /*4360*/  MOV R168, R144 ;  /* 0x0000009000a87202 */ /* 0x000fe20000000f00 */
[----:B------:R-:W-:Y:S01]  /*4370*/  @P3 FADD.FTZ R133, R243, -R132 ;  /* 0x80000084f3853221 */ /* 0x000fe20000010000 */
[----:B------:R-:W-:Y:S01]  /*4380*/  @P3 FFMA.FTZ R132, R11, R179, R180 ;  /* 0x000000b30b843223 */ /* 0x000fe200000100b4 */
[----:B------:R-:W-:Y:S02]  /*4390*/  MOV R170, R146 ;  /* 0x0000009200aa7202 */ /* 0x000fe40000000f00 */
[----:B------:R-:W-:Y:S01]  /*43a0*/  @P3 FFMA.FTZ R168, R2, R133, R144 ;  /* 0x0000008502a83223 */ /* 0x000fe20000010090 */
[----:B------:R-:W-:Y:S01]  /*43b0*/  @P3 FADD.FTZ R132, R239, -R132 ;  /* 0x80000084ef843221 */ /* 0x000fe20000010000 */
[----:B------:R-:W1:Y:S01]  /*43c0*/  @P4 LDC R134, c[0x0][0x40c] ;  /* 0x00010300ff864b82 */ /* 0x000e620000000800 */
[----:B------:R-:W-:-:S02]  /*43d0*/  MOV R171, R147 ;  /* 0x0000009300ab7202 */ /* 0x000fc40000000f00 */
[----:B------:R-:W-:Y:S01]  /*43e0*/  @P3 FFMA.FTZ R169, R2, R132, R145 ;  /* 0x0000008402a93223 */ /* 0x000fe20000010091 */
[----:B------:R-:W-:-:S04]  /*43f0*/  @P3 FFMA.FTZ R132, R14, R179, R180 ;  /* 0x000000b30e843223 */ /* 0x000fc800000100b4 */
[----:B------:R-:W-:Y:S01]  /*4400*/  @P3 FADD.FTZ R133, R235, -R132 ;  /* 0x80000084eb853221 */ /* 0x000fe20000010000 */
[----:B------:R-:W2:Y:S01]  /*4410*/  @P4 LDC R187, c[0x0][0x40c] ;  /* 0x00010300ffbb4b82 */ /* 0x000ea20000000800 */
[----:B------:R-:W-:Y:S02]  /*4420*/  MOV R132, R148 ;  /* 0x0000009400847202 */ /* 0x000fe40000000f00 */
[----:B------:R-:W-:Y:S01]  /*4430*/  @P3 FFMA.FTZ R170, R2, R133, R146 ;  /* 0x0000008502aa3223 */ /* 0x000fe20000010092 */
[----:B------:R-:W-:Y:S01]  /*4440*/  @P3 FFMA.FTZ R133, R16, R179, R180 ;  /* 0x000000b310853223 */ /* 0x000fe200000100b4 */
[----:B0-----:R-:W-:-:S03]  /*4450*/  @P4 FMUL.FTZ R176, R168, R135 ;  /* 0x00000087a8b04220 */ /* 0x001fc60000410000 */
[----:B------:R-:W-:Y:S01]  /*4460*/  @P3 FADD.FTZ R133, R230, -R133 ;  /* 0x80000085e6853221 */ /* 0x000fe20000010000 */
[----:B------:R-:W0:Y:S01]  /*4470*/  @P4 LDC R183, c[0x0][0x40c] ;  /* 0x00010300ffb74b82 */ /* 0x000e220000000800 */
[--C-:B------:R-:W-:Y:S02]  /*4480*/  @P3 FFMA.FTZ R135, R202, R179, R180.reuse ;  /* 0x000000b3ca873223 */ /* 0x100fe400000100b4 */
[----:B------:R-:W-:Y:S01]  /*4490*/  @P3 FFMA.FTZ R171, R2, R133, R147 ;  /* 0x0000008502ab3223 */ /* 0x000fe20000010093 */
[----:B------:R-:W-:Y:S01]  /*44a0*/  @P3 FFMA.FTZ R133, R21, R179, R180 ;  /* 0x000000b315853223 */ /* 0x000fe200000100b4 */
[----:B------:R-:W-:Y:S01]  /*44b0*/  @P3 FADD.FTZ R135, R212, -R135 ;  /* 0x80000087d4873221 */ /* 0x000fe20000010000 */
[----:B-1----:R-:W-:Y:S01]  /*44c0*/  @P4 FMUL.FTZ R185, R169, R134 ;  /* 0x00000086a9b94220 */ /* 0x002fe20000410000 */
[----:B------:R-:W-:Y:S01]  /*44d0*/  @P4 F2FP.F16.F32.PACK_AB R176, RZ, R176 ;  /* 0x000000b0ffb0423e */ /* 0x000fe200000000ff */
[----:B------:R-:W1:Y:S01]  /*44e0*/  @P4 LDC R186, c[0x0][0x40c] ;  /* 0x00010300ffba4b82 */ /* 0x000e620000000800 */
[----:B------:R-:W-:-:S02]  /*44f0*/  @P3 FADD.FTZ R133, R226, -R133 ;  /* 0x80000085e2853221 */ /* 0x000fc40000010000 */
[----:B------:R-:W-:Y:S02]  /*4500*/  @P4 F2FP.F16.F32.PACK_AB R185, RZ, R185 ;  /* 0x000000b9ffb9423e */ /* 0x000fe400000000ff */
[----:B------:R-:W-:Y:S01]  /*4510*/  @P3 FFMA.FTZ R132, R2, R133, R148 ;  /* 0x0000008502843223 */ /* 0x000fe20000010094 */
[----:B------:R-:W-:Y:S01]  /*4520*/  @P3 FFMA.FTZ R133, R196, R179, R180 ;  /* 0x000000b3c4853223 */ /* 0x000fe200000100b4 */
[----:B--2---:R-:W-:Y:S01]  /*4530*/  @P4 FMUL.FTZ R187, R170, R187 ;  /* 0x000000bbaabb4220 */ /* 0x004fe20000410000 */
[----:B------:R-:W2:Y:S01]  /*4540*/  @P4 LDC R182, c[0x0][0x40c] ;  /* 0x00010300ffb64b82 */ /* 0x000ea20000000800 */
[----:B------:R-:W-:Y:S01]  /*4550*/  @P4 PRMT R172, R176, 0x7610, R172 ;  /* 0x00007610b0ac4816 */ /* 0x000fe200000000ac */
[----:B------:R-:W-:Y:S01]  /*4560*/  @P3 FADD.FTZ R134, R222, -R133 ;  /* 0x80000085de863221 */ /* 0x000fe20000010000 */
[----:B------:R-:W-:Y:S02]  /*4570*/  MOV R133, R149 ;  /* 0x0000009500857202 */ /* 0x000fe40000000f00 */
[----:B------:R-:W-:Y:S01]  /*4580*/  @P4 F2FP.F16.F32.PACK_AB R176, RZ, R187 ;  /* 0x000000bbffb0423e */ /* 0x000fe200000000ff */
[C---:B------:R-:W-:Y:S01]  /*4590*/  @P3 FFMA.FTZ R133, R2.reuse, R134, R149 ;  /* 0x0000008602853223 */ /* 0x040fe20000010095 */
[----:B------:R-:W-:Y:S01]  /*45a0*/  MOV R134, R150 ;  /* 0x0000009600867202 */ /* 0x000fe20000000f00 */
[----:B------:R-:W3:Y:S01]  /*45b0*/  @P4 LDC R177, c[0x0][0x40c] ;  /* 0x00010300ffb14b82 */ /* 0x000ee20000000800 */
[----:B------:R-:W-:Y:S01]  /*45c0*/  @P3 FFMA.FTZ R134, R2, R135, R150 ;  /* 0x0000008702863223 */ /* 0x000fe20000010096 */
[----:B0-----:R-:W-:Y:S01]  /*45d0*/  @P4 FMUL.FTZ R183, R132, R183 ;  /* 0x000000b784b74220 */ /* 0x001fe20000410000 */
[----:B------:R-:W-:Y:S01]  /*45e0*/  @P3 FFMA.FTZ R135, R246, R179, R180 ;  /* 0x000000b3f6873223 */ /* 0x000fe200000100b4 */
[----:B------:R-:W-:-:S02]  /*45f0*/  @P4 PRMT R172, R172, 0x5410, R185 ;  /* 0x00005410acac4816 */ /* 0x000fc400000000b9 */
[----:B------:R-:W-:Y:S01]  /*4600*/  @P4 PRMT R173, R176, 0x7610, R173 ;  /* 0x00007610b0ad4816 */ /* 0x000fe200000000ad */
[----:B------:R-:W-:Y:S01]  /*4610*/  @P3 FADD.FTZ R190, R252, -R135 ;  /* 0x80000087fcbe3221 */ /* 0x000fe20000010000 */
[----:B-1----:R-:W-:Y:S01]  /*4620*/  @P4 FMUL.FTZ R186, R171, R186 ;  /* 0x000000baabba4220 */ /* 0x002fe20000410000 */
[----:B------:R-:W-:Y:S02]  /*4630*/  @P4 F2FP.F16.F32.PACK_AB R183, RZ, R183 ;  /* 0x000000b7ffb7423e */ /* 0x000fe400000000ff */
[----:B------:R-:W-:Y:S01]  /*4640*/  MOV R135, R151 ;  /* 0x0000009700877202 */ /* 0x000fe20000000f00 */
[----:B------:R-:W-:Y:S01]  /*4650*/  @P3 FFMA.FTZ R135, R2, R190, R151 ;  /* 0x000000be02873223 */ /* 0x000fe20000010097 */
[----:B------:R-:W-:Y:S02]  /*4660*/  @P4 F2FP.F16.F32.PACK_AB R185, RZ, R186 ;  /* 0x000000baffb9423e */ /* 0x000fe400000000ff */
[----:B------:R-:W-:Y:S01]  /*4670*/  @P4 PRMT R174, R183, 0x7610, R174 ;  /* 0x00007610b7ae4816 */ /* 0x000fe200000000ae */
[----:B--2---:R-:W-:Y:S01]  /*4680*/  @P4 FMUL.FTZ R182, R133, R182 ;  /* 0x000000b685b64220 */ /* 0x004fe20000410000 */
[----:B------:R-:W-:-:S04]  /*4690*/  @P4 PRMT R173, R173, 0x5410, R185 ;  /* 0x00005410adad4816 */ /* 0x000fc800000000b9 */
[----:B------:R-:W-:Y:S01]  /*46a0*/  @P4 F2FP.F16.F32.PACK_AB R182, RZ, R182 ;  /* 0x000000b6ffb6423e */ /* 0x000fe200000000ff */
[----:B---3--:R-:W-:-:S03]  /*46b0*/  @P4 FMUL.FTZ R177, R134, R177 ;  /* 0x000000b186b14220 */ /* 0x008fc60000410000 */
        /* <DEDUP_REMOVED lines=8> */
.L_x_11646:
[----:B------:R-:W1:Y:S01]  /*4740*/  @P4 LDC R182, c[0x0][0x40c] ;  /* 0x00010300ffb64b82 */ /* 0x000e620000000800 */
[-CC-:B0-----:R-:W-:Y:S01]  /*4750*/  @P3 FFMA.FTZ R176, R8, R179.reuse, R180.reuse ;  /* 0x000000b308b03223 */ /* 0x181fe200000100b4 */
[--C-:B------:R-:W-:Y:S01]  /*4760*/  @P3 FFMA.FTZ R186, R11, R179, R180.reuse ;  /* 0x000000b30bba3223 */ /* 0x100fe200000100b4 */
        /* <DEDUP_REMOVED lines=10> */
[----:B------:R-:W-:-:S02]  /*4810*/  @P3 FADD.FTZ R191, R226, -R191 ;  /* 0x800000bfe2bf3221 */ /* 0x000fc40000010000 */
[----:B------:R-:W-:Y:S01]  /*4820*/  @P3 FADD.FTZ R185, R235, -R186 ;  /* 0x800000baebb93221 */ /* 0x000fe20000010000 */
[----:B------:R-:W2:Y:S03]  /*4830*/  @P4 LDC R190, c[0x0][0x40c] ;  /* 0x00010300ffbe4b82 */ /* 0x000ea60000000800 */
[----:B------:R-:W-:Y:S01]  /*4840*/  @P3 FFMA.FTZ R183, R2, R185, R146 ;  /* 0x000000b902b73223 */ /* 0x000fe20000010092 */
[----:B-1----:R-:W-:-:S04]  /*4850*/  @P4 FMUL.FTZ R185, R177, R182 ;  /* 0x000000b6b1b94220 */ /* 0x002fc80000410000 */
[----:B------:R-:W1:Y:S01]  /*4860*/  @P4 LDC R186, c[0x0][0x40c] ;  /* 0x00010300ffba4b82 */ /* 0x000e620000000800 */
[----:B------:R-:W-:Y:S01]  /*4870*/  @P3 FFMA.FTZ R177, R16, R179, R180 ;  /* 0x000000b310b13223 */ /* 0x000fe200000100b4 */
[----:B------:R-:W-:Y:S01]  /*4880*/  @P4 F2FP.F16.F32.PACK_AB R185, RZ, R185 ;  /* 0x000000b9ffb9423e */ /* 0x000fe200000000ff */
[----:B0-----:R-:W-:-:S05]  /*4890*/  @P4 FMUL.FTZ R187, R187, R176 ;  /* 0x000000b0bbbb4220 */ /* 0x001fca0000410000 */
[----:B------:R-:W0:Y:S01]  /*48a0*/  @P4 LDC R182, c[0x0][0x40c] ;  /* 0x00010300ffb64b82 */ /* 0x000e220000000800 */
[----:B------:R-:W-:Y:S01]  /*48b0*/  @P4 PRMT R172, R185, 0x7610, R172 ;  /* 0x00007610b9ac4816 */ /* 0x000fe200000000ac */
[----:B------:R-:W-:Y:S01]  /*48c0*/  @P3 FADD.FTZ R176, R230, -R177 ;  /* 0x800000b1e6b03221 */ /* 0x000fe20000010000 */
[----:B------:R-:W-:Y:S02]  /*48d0*/  MOV R177, R147 ;  /* 0x0000009300b17202 */ /* 0x000fe40000000f00 */
[----:B------:R-:W-:Y:S01]  /*48e0*/  @P4 F2FP.F16.F32.PACK_AB R187, RZ, R187 ;  /* 0x000000bbffbb423e */ /* 0x000fe200000000ff */
[----:B------:R-:W-:Y:S01]  /*48f0*/  @P3 FFMA.FTZ R177, R2, R176, R147 ;  /* 0x000000b002b13223 */ /* 0x000fe20000010093 */
[----:B------:R-:W-:Y:S01]  /*4900*/  MOV R176, R148 ;  /* 0x0000009400b07202 */ /* 0x000fe20000000f00 */
[----:B------:R-:W3:Y:S01]  /*4910*/  @P4 LDC R185, c[0x0][0x40c] ;  /* 0x00010300ffb94b82 */ /* 0x000ee20000000800 */
[----:B------:R-:W-:Y:S01]  /*4920*/  @P4 PRMT R172, R172, 0x5410, R187 ;  /* 0x00005410acac4816 */ /* 0x000fe200000000bb */
[----:B------:R-:W-:Y:S01]  /*4930*/  @P3 FFMA.FTZ R187, R196, R179, R180 ;  /* 0x000000b3c4bb3223 */ /* 0x000fe200000100b4 */
[----:B------:R-:W-:-:S03]  /*4940*/  @P3 FFMA.FTZ R176, R2, R191, R148 ;  /* 0x000000bf02b03223 */ /* 0x000fc60000010094 */
[----:B------:R-:W-:Y:S01]  /*4950*/  @P3 FADD.FTZ R187, R222, -R187 ;  /* 0x800000bbdebb3221 */ /* 0x000fe20000010000 */
[----:B-1----:R-:W-:Y:S01]  /*4960*/  @P4 FMUL.FTZ R183, R183, R186 ;  /* 0x000000bab7b74220 */ /* 0x002fe20000410000 */
[----:B------:R-:W-:Y:S02]  /*4970*/  MOV R186, R149 ;  /* 0x0000009500ba7202 */ /* 0x000fe40000000f00 */
[----:B------:R-:W-:Y:S02]  /*4980*/  @P3 FFMA.FTZ R186, R2, R187, R149 ;  /* 0x000000bb02ba3223 */ /* 0x000fe40000010095 */
[----:B------:R-:W-:Y:S01]  /*4990*/  @P4 F2FP.F16.F32.PACK_AB R183, RZ, R183 ;  /* 0x000000b7ffb7423e */ /* 0x000fe200000000ff */
[----:B0-----:R-:W-:Y:S01]  /*49a0*/  @P4 FMUL.FTZ R182, R177, R182 ;  /* 0x000000b6b1b64220 */ /* 0x001fe20000410000 */
[----:B------:R-:W-:Y:S02]  /*49b0*/  @P3 FFMA.FTZ R177, R202, R179, R180 ;  /* 0x000000b3cab13223 */ /* 0x000fe400000100b4 */
[----:B------:R-:W-:-:S02]  /*49c0*/  @P4 PRMT R173, R183, 0x7610, R173 ;  /* 0x00007610b7ad4816 */ /* 0x000fc400000000ad */
[----:B------:R-:W-:Y:S01]  /*49d0*/  @P3 FADD.FTZ R187, R212, -R177 ;  /* 0x800000b1d4bb3221 */ /* 0x000fe20000010000 */
[----:B------:R-:W-:Y:S01]  /*49e0*/  MOV R177, R150 ;  /* 0x0000009600b17202 */ /* 0x000fe20000000f00 */
[----:B---3--:R-:W-:Y:S02]  /*49f0*/  @P4 FMUL.FTZ R185, R176, R185 ;  /* 0x000000b9b0b94220 */ /* 0x008fe40000410000 */
[----:B------:R-:W-:Y:S01]  /*4a00*/  @P3 FFMA.FTZ R177, R2, R187, R150 ;  /* 0x000000bb02b13223 */ /* 0x000fe20000010096 */
[----:B------:R-:W-:Y:S01]  /*4a10*/  @P4 F2FP.F16.F32.PACK_AB R182, RZ, R182 ;  /* 0x000000b6ffb6423e */ /* 0x000fe200000000ff */
[----:B------:R-:W0:Y:S02]  /*4a20*/  @P4 LDC R187, c[0x0][0x40c] ;  /* 0x00010300ffbb4b82 */ /* 0x000e240000000800 */
[----:B--2---:R-:W-:Y:S01]  /*4a30*/  @P4 FMUL.FTZ R177, R177, R190 ;  /* 0x000000beb1b14220 */ /* 0x004fe20000410000 */
[----:B------:R-:W-:Y:S02]  /*4a40*/  @P4 F2FP.F16.F32.PACK_AB R185, RZ, R185 ;  /* 0x000000b9ffb9423e */ /* 0x000fe400000000ff */
[----:B------:R-:W-:-:S02]  /*4a50*/  @P4 PRMT R173, R173, 0x5410, R182 ;  /* 0x00005410adad4816 */ /* 0x000fc400000000b6 */
[----:B------:R-:W-:Y:S02]  /*4a60*/  @P4 F2FP.F16.F32.PACK_AB R177, RZ, R177 ;  /* 0x000000b1ffb1423e */ /* 0x000fe400000000ff */
[----:B------:R-:W-:Y:S02]  /*4a70*/  @P4 PRMT R174, R185, 0x7610, R174 ;  /* 0x00007610b9ae4816 */ /* 0x000fe400000000ae */
[----:B------:R-:W-:Y:S01]  /*4a80*/  @P4 PRMT R175, R177, 0x7610, R175 ;  /* 0x00007610b1af4816 */ /* 0x000fe200000000af */
[----:B0-----:R-:W-:-:S05]  /*4a90*/  @P4 FMUL.FTZ R176, R186, R187 ;  /* 0x000000bbbab04220 */ /* 0x001fca0000410000 */
[----:B------:R-:W-:-:S04]  /*4aa0*/  @P4 F2FP.F16.F32.PACK_AB R176, RZ, R176 ;  /* 0x000000b0ffb0423e */ /* 0x000fc800000000ff */
[----:B------:R-:W-:Y:S01]  /*4ab0*/  @P4 PRMT R174, R174, 0x5410, R176 ;  /* 0x00005410aeae4816 */ /* 0x000fe200000000b0 */
[----:B------:R-:W-:Y:S06]  /*4ac0*/  @!P4 BRA `(.L_x_11647) ;  /* 0x0000000800e4c947 */ /* 0x000fec0003800000 */
[----:B------:R-:W-:Y:S01]  /*4ad0*/  @P3 FFMA.FTZ R177, R246, R179, R180 ;  /* 0x000000b3f6b13223 */ /* 0x000fe200000100b4 */
[----:B------:R-:W-:-:S03]  /*4ae0*/  MOV R176, R151 ;  /* 0x0000009700b07202 */ /* 0x000fc60000000f00 */
[----:B------:R-:W-:-:S04]  /*4af0*/  @P3 FADD.FTZ R177, R252, -R177 ;  /* 0x800000b1fcb13221 */ /* 0x000fc80000010000 */
[----:B------:R-:W-:-:S04]  /*4b00*/  @P3 FFMA.FTZ R176, R2, R177, R151 ;  /* 0x000000b102b03223 */ /* 0x000fc80000010097 */
[----:B------:R-:W-:-:S05]  /*4b10*/  FMUL.FTZ R176, R176, UR15 ;  /* 0x0000000fb0b07c20 */ /* 0x000fca0008410000 */
[----:B------:R-:W-:-:S04]  /*4b20*/  F2FP.F16.F32.PACK_AB R176, RZ, R176 ;  /* 0x000000b0ffb0723e */ /* 0x000fc800000000ff */
[----:B------:R-:W-:Y:S01]  /*4b30*/  PRMT R175, R175, 0x5410, R176 ;  /* 0x00005410afaf7816 */ /* 0x000fe200000000b0 */
[----:B------:R-:W-:Y:S06]  /*4b40*/  BRA `(.L_x_11647) ;  /* 0x0000000800c47947 */ /* 0x000fec0003800000 */
.L_x_11645:
        /* <DEDUP_REMOVED lines=46> */
.L_x_11649:
        /* <DEDUP_REMOVED lines=9> */
.L_x_11650:
        /* <DEDUP_REMOVED lines=9> */
.L_x_11651:
        /* <DEDUP_REMOVED lines=9> */
.L_x_11652:
        /* <DEDUP_REMOVED lines=9> */
.L_x_11653:
        /* <DEDUP_REMOVED lines=9> */
.L_x_11654:
        /* <DEDUP_REMOVED lines=9> */
.L_x_11655:
[----:B------:R-:W-:Y:S05]  /*5190*/  @!P4 BRA `(.L_x_11647) ;  /* 0x000000040030c947 */ /* 0x000fea0003800000 */
[----:B------:R-:W-:-:S05]  /*51a0*/  FMUL.FTZ R176, R135, UR15 ;  /* 0x0000000f87b07c20 */ /* 0x000fca0008410000 */
[----:B------:R-:W-:-:S04]  /*51b0*/  F2FP.F16.F32.PACK_AB R176, RZ, R176 ;  /* 0x000000b0ffb0723e */ /* 0x000fc800000000ff */
[----:B------:R-:W-:Y:S01]  /*51c0*/  PRMT R175, R175, 0x5410, R176 ;  /* 0x00005410afaf7816 */ /* 0x000fe200000000b0 */
[----:B------:R-:W-:Y:S06]  /*51d0*/  BRA `(.L_x_11647) ;  /* 0x0000000400207947 */ /* 0x000fec0003800000 */
.L_x_11648:
        /* <DEDUP_REMOVED lines=9> */
.L_x_11656:
        /* <DEDUP_REMOVED lines=9> */
.L_x_11657:
        /* <DEDUP_REMOVED lines=9> */
.L_x_11658:
        /* <DEDUP_REMOVED lines=9> */
.L_x_11659:
        /* <DEDUP_REMOVED lines=9> */
.L_x_11660:
        /* <DEDUP_REMOVED lines=9> */
.L_x_11661:
        /* <DEDUP_REMOVED lines=9> */
.L_x_11662:
        /* <DEDUP_REMOVED lines=9> */
.L_x_11647:
        /* <DEDUP_REMOVED lines=9> */
.L_x_11644:
[----:B------:R-:W-:Y:S05]  /*56f0*/  BSYNC.RECONVERGENT B0 ;  /* 0x0000000000007941 */ /* 0x000fea0003800200 */
.L_x_11643:
        /* <DEDUP_REMOVED lines=11> */
[-CC-:B------:R-:W-:Y:S01]  /*57b0*/  @P3 FFMA.FTZ R133, R7, R179.reuse, R180.reuse ;  /* 0x000000b307853223 */ /* 0x180fe200000100b4 */
[----:B-----5:R-:W-:Y:S01]  /*57c0*/  MOV R168, R152 ;  /* 0x0000009800a87202 */ /* 0x020fe20000000f00 */
[----:B------:R-:W-:Y:S01]  /*57d0*/  @P3 FFMA.FTZ R134, R195, R179, R180 ;  /* 0x000000b3c3863223 */ /* 0x000fe200000100b4 */
[----:B------:R-:W-:Y:S01]  /*57e0*/  MOV R169, R153 ;  /* 0x0000009900a97202 */ /* 0x000fe20000000f00 */
[----:B------:R-:W-:Y:S01]  /*57f0*/  @P3 FADD.FTZ R133, R242, -R133 ;  /* 0x80000085f2853221 */ /* 0x000fe20000010000 */
[----:B------:R-:W-:Y:S01]  /*5800*/  MOV R171, R155 ;  /* 0x0000009b00ab7202 */ /* 0x000fe20000000f00 */
[----:B------:R-:W-:Y:S01]  /*5810*/  @P3 FADD.FTZ R134, R221, -R134 ;  /* 0x80000086dd863221 */ /* 0x000fe20000010000 */
[----:B------:R-:W0:Y:S01]  /*5820*/  @P4 LDC R135, c[0x0][0x40c] ;  /* 0x00010300ff874b82 */ /* 0x000e220000000800 */
[----:B------:R-:W-:Y:S01]  /*5830*/  @P3 FFMA.FTZ R168, R2, R133, R152 ;  /* 0x0000008502a83223 */ /* 0x000fe20000010098 */
[-CC-:B------:R-:W-:Y:S01]  /*5840*/  @P3 FFMA.FTZ R133, R10, R179.reuse, R180.reuse ;  /* 0x000000b30a853223 */ /* 0x180fe200000100b4 */
[----:B------:R-:W-:Y:S01]  /*5850*/  MOV R170, R154 ;  /* 0x0000009a00aa7202 */ /* 0x000fe20000000f00 */
[----:B------:R-:W-:-:S02]  /*5860*/  @P3 FFMA.FTZ R190, R245, R179, R180 ;  /* 0x000000b3f5be3223 */ /* 0x000fc400000100b4 */
[----:B------:R-:W-:Y:S02]  /*5870*/  @P3 FADD.FTZ R133, R238, -R133 ;  /* 0x80000085ee853221 */ /* 0x000fe40000010000 */
[----:B------:R-:W3:Y:S01]  /*5880*/  @P4 LDC R187, c[0x0][0x40c] ;  /* 0x00010300ffbb4b82 */ /* 0x000ee20000000800 */
[----:B------:R-:W-:Y:S01]  /*5890*/  @P3 FADD.FTZ R190, R251, -R190 ;  /* 0x800000befbbe3221 */ /* 0x000fe20000010000 */
[----:B------:R-:W-:Y:S01]  /*58a0*/  @P3 FFMA.FTZ R169, R2, R133, R153 ;  /* 0x0000008502a93223 */ /* 0x000fe20000010099 */
[----:B------:R-:W-:-:S04]  /*58b0*/  @P3 FFMA.FTZ R133, R13, R179, R180 ;  /* 0x000000b30d853223 */ /* 0x000fc800000100b4 */
[----:B------:R-:W-:Y:S01]  /*58c0*/  @P3 FADD.FTZ R133, R234, -R133 ;  /* 0x80000085ea853221 */ /* 0x000fe20000010000 */
[----:B--2---:R-:W-:Y:S01]  /*58d0*/  @P4 FMUL.FTZ R185, R169, R132 ;  /* 0x00000084a9b94220 */ /* 0x004fe20000410000 */
[----:B------:R-:W-:Y:S01]  /*58e0*/  @P3 FFMA.FTZ R132, R17, R179, R180 ;  /* 0x000000b311843223 */ /* 0x000fe200000100b4 */
[----:B------:R-:W2:Y:S01]  /*58f0*/  @P4 LDC R183, c[0x0][0x40c] ;  /* 0x00010300ffb74b82 */ /* 0x000ea20000000800 */
[----:B------:R-:W-:Y:S02]  /*5900*/  @P3 FFMA.FTZ R170, R2, R133, R154 ;  /* 0x0000008502aa3223 */ /* 0x000fe4000001009a */
[----:B------:R-:W-:Y:S01]  /*5910*/  @P3 FADD.FTZ R132, R229, -R132 ;  /* 0x80000084e5843221 */ /* 0x000fe20000010000 */
[----:B------:R-:W-:Y:S01]  /*5920*/  @P4 F2FP.F16.F32.PACK_AB R185, RZ, R185 ;  /* 0x000000b9ffb9423e */ /* 0x000fe200000000ff */
[----:B01----:R-:W-:Y:S02]  /*5930*/  @P4 FMUL.FTZ R176, R168, R135 ;  /* 0x00000087a8b04220 */ /* 0x003fe40000410000 */
[----:B------:R-:W-:Y:S01]  /*5940*/  @P3 FFMA.FTZ R171, R2, R132, R155 ;  /* 0x0000008402ab3223 */ /* 0x000fe2000001009b */
[----:B------:R-:W0:Y:S01]  /*5950*/  @P4 LDC R186, c[0x0][0x40c] ;  /* 0x00010300ffba4b82 */ /* 0x000e220000000800 */
[----:B------:R-:W-:Y:S01]  /*5960*/  @P3 FFMA.FTZ R132, R20, R179, R180 ;  /* 0x000000b314843223 */ /* 0x000fe200000100b4 */
[----:B------:R-:W-:-:S03]  /*5970*/  @P4 F2FP.F16.F32.PACK_AB R176, RZ, R176 ;  /* 0x000000b0ffb0423e */ /* 0x000fc600000000ff */
[----:B------:R-:W-:Y:S01]  /*5980*/  @P3 FADD.FTZ R133, R225, -R132 ;  /* 0x80000084e1853221 */ /* 0x000fe20000010000 */
[----:B------:R-:W-:Y:S01]  /*5990*/  MOV R132, R156 ;  /* 0x0000009c00847202 */ /* 0x000fe20000000f00 */
[----:B---3--:R-:W-:Y:S01]  /*59a0*/  @P4 FMUL.FTZ R187, R170, R187 ;  /* 0x000000bbaabb4220 */ /* 0x008fe20000410000 */
[----:B------:R-:W1:Y:S01]  /*59b0*/  @P4 LDC R182, c[0x0][0x40c] ;  /* 0x00010300ffb64b82 */ /* 0x000e620000000800 */
[C---:B------:R-:W-:Y:S01]  /*59c0*/  @P3 FFMA.FTZ R132, R2.reuse, R133, R156 ;  /* 0x0000008502843223 */ /* 0x040fe2000001009c */
[----:B------:R-:W-:Y:S01]  /*59d0*/  MOV R133, R157 ;  /* 0x0000009d00857202 */ /* 0x000fe20000000f00 */
[----:B------:R-:W-:Y:S01]  /*59e0*/  @P3 FFMA.FTZ R133, R2, R134, R157 ;  /* 0x0000008602853223 */ /* 0x000fe2000001009d */
[----:B------:R-:W-:Y:S01]  /*59f0*/  @P3 FFMA.FTZ R134, R201, R179, R180 ;  /* 0x000000b3c9863223 */ /* 0x000fe200000100b4 */
[----:B------:R-:W-:Y:S02]  /*5a00*/  @P4 PRMT R172, R176, 0x7610, R172 ;  /* 0x00007610b0ac4816 */ /* 0x000fe400000000ac */
[----:B------:R-:W-:Y:S01]  /*5a10*/  @P4 F2FP.F16.F32.PACK_AB R176, RZ, R187 ;  /* 0x000000bbffb0423e */ /* 0x000fe200000000ff */
[----:B------:R-:W3:Y:S01]  /*5a20*/  @P4 LDC R177, c[0x0][0x40c] ;  /* 0x00010300ffb14b82 */ /* 0x000ee20000000800 */
[----:B------:R-:W-:Y:S01]  /*5a30*/  @P3 FADD.FTZ R135, R211, -R134 ;  /* 0x80000086d3873221 */ /* 0x000fe20000010000 */
[----:B------:R-:W-:Y:S01]  /*5a40*/  MOV R134, R158 ;  /* 0x0000009e00867202 */ /* 0x000fe20000000f00 */
[----:B--2---:R-:W-:Y:S01]  /*5a50*/  @P4 FMUL.FTZ R183, R132, R183 ;  /* 0x000000b784b74220 */ /* 0x004fe20000410000 */
[----:B------:R-:W-:Y:S01]  /*5a60*/  @P4 PRMT R172, R172, 0x5410, R185 ;  /* 0x00005410acac4816 */ /* 0x000fe200000000b9 */
[----:B------:R-:W-:Y:S01]  /*5a70*/  @P3 FFMA.FTZ R134, R2, R135, R158 ;  /* 0x0000008702863223 */ /* 0x000fe2000001009e */
[----:B------:R-:W-:Y:S01]  /*5a80*/  @P4 PRMT R173, R176, 0x7610, R173 ;  /* 0x00007610b0ad4816 */ /* 0x000fe200000000ad */
[----:B0-----:R-:W-:Y:S01]  /*5a90*/  @P4 FMUL.FTZ R186, R171, R186 ;  /* 0x000000baabba4220 */ /* 0x001fe20000410000 */
[----:B------:R-:W-:-:S02]  /*5aa0*/  @P4 F2FP.F16.F32.PACK_AB R183, RZ, R183 ;  /* 0x000000b7ffb7423e */ /* 0x000fc400000000ff */
[----:B------:R-:W-:Y:S01]  /*5ab0*/  MOV R135, R159 ;  /* 0x0000009f00877202 */ /* 0x000fe20000000f00 */
[----:B------:R-:W-:Y:S01]  /*5ac0*/  @P3 FFMA.FTZ R135, R2, R190, R159 ;  /* 0x000000be02873223 */ /* 0x000fe2000001009f */
[----:B------:R-:W-:Y:S02]  /*5ad0*/  @P4 F2FP.F16.F32.PACK_AB R185, RZ, R186 ;  /* 0x000000baffb9423e */ /* 0x000fe400000000ff */
[----:B------:R-:W-:Y:S01]  /*5ae0*/  @P4 PRMT R174, R183, 0x7610, R174 ;  /* 0x00007610b7ae4816 */ /* 0x000fe200000000ae */
[----:B-1----:R-:W-:Y:S01]  /*5af0*/  @P4 FMUL.FTZ R182, R133, R182 ;  /* 0x000000b685b64220 */ /* 0x002fe20000410000 */
        /* <DEDUP_REMOVED lines=11> */
.L_x_11666:
[--C-:B01----:R-:W-:Y:S01]  /*5bb0*/  @P3 FFMA.FTZ R177, R7, R179, R180.reuse ;  /* 0x000000b307b13223 */ /* 0x103fe200000100b4 */
        /* <DEDUP_REMOVED lines=56> */
[----:B------:R-:W-:-:S04]  /*5f40*/  @P3 FFMA.FTZ R176, R245, R179, R180 ;  /* 0x000000b3f5b03223 */ /* 0x000fc800000100b4 */
[----:B------:R-:W-:Y:S01]  /*5f50*/  @P3 FADD.FTZ R177, R251, -R176 ;  /* 0x800000b0fbb13221 */ /* 0x000fe20000010000 */
[----:B------:R-:W-:-:S03]  /*5f60*/  MOV R176, R159 ;  /* 0x0000009f00b07202 */ /* 0x000fc60000000f00 */
[----:B------:R-:W-:-:S04]  /*5f70*/  @P3 FFMA.FTZ R176, R2, R177, R159 ;  /* 0x000000b102b03223 */ /* 0x000fc8000001009f */
[----:B------:R-:W-:-:S05]  /*5f80*/  FMUL.FTZ R176, R176, UR15 ;  /* 0x0000000fb0b07c20 */ /* 0x000fca0008410000 */
[----:B------:R-:W-:-:S04]  /*5f90*/  F2FP.F16.F32.PACK_AB R176, RZ, R176 ;  /* 0x000000b0ffb0723e */ /* 0x000fc800000000ff */
[----:B------:R-:W-:Y:S01]  /*5fa0*/  PRMT R175, R175, 0x5410, R176 ;  /* 0x00005410afaf7816 */ /* 0x000fe200000000b0 */
[----:B------:R-:W-:Y:S06]  /*5fb0*/  BRA `(.L_x_11667) ;  /* 0x0000000800c47947 */ /* 0x000fec0003800000 */
.L_x_11665:
        /* <DEDUP_REMOVED lines=46> */
.L_x_11669:
        /* <DEDUP_REMOVED lines=9> */
.L_x_11670:
        /* <DEDUP_REMOVED lines=9> */
.L_x_11671:
        /* <DEDUP_REMOVED lines=9> */
.L_x_11672:
        /* <DEDUP_REMOVED lines=9> */
.L_x_11673:
        /* <DEDUP_REMOVED lines=9> */
.L_x_11674:
        /* <DEDUP_REMOVED lines=9> */
.L_x_11675:
[----:B------:R-:W-:Y:S05]  /*6600*/  @!P4 BRA `(.L_x_11667) ;  /* 0x000000040030c947 */ /* 0x000fea0003800000 */
[----:B------:R-:W-:-:S05]  /*6610*/  FMUL.FTZ R176, R135, UR15 ;  /* 0x0000000f87b07c20 */ /* 0x000fca0008410000 */
[----:B------:R-:W-:-:S04]  /*6620*/  F2FP.F16.F32.PACK_AB R176, RZ, R176 ;  /* 0x000000b0ffb0723e */ /* 0x000fc800000000ff */
[----:B------:R-:W-:Y:S01]  /*6630*/  PRMT R175, R175, 0x5410, R176 ;  /* 0x00005410afaf7816 */ /* 0x000fe200000000b0 */
[----:B------:R-:W-:Y:S06]  /*6640*/  BRA `(.L_x_11667) ;  /* 0x0000000400207947 */ /* 0x000fec0003800000 */
.L_x_11668:
        /* <DEDUP_REMOVED lines=9> */
.L_x_11676:
        /* <DEDUP_REMOVED lines=9> */
.L_x_11677:
        /* <DEDUP_REMOVED lines=9> */
.L_x_11678:
        /* <DEDUP_REMOVED lines=9> */
.L_x_11679:
        /* <DEDUP_REMOVED lines=9> */
.L_x_11680:
        /* <DEDUP_REMOVED lines=9> */
.L_x_11681:
        /* <DEDUP_REMOVED lines=9> */
.L_x_11682:
        /* <DEDUP_REMOVED lines=9> */
.L_x_11667:
        /* <DEDUP_REMOVED lines=9> */
.L_x_11664:
[----:B------:R-:W-:Y:S05]  /*6b60*/  BSYNC.RECONVERGENT B0 ;  /* 0x0000000000007941 */ /* 0x000fea0003800200 */
.L_x_11663:
        /* <DEDUP_REMOVED lines=19> */
[----:B------:R-:W3:Y:S01]  /*6ca0*/  @P4 LDC R134, c[0x0][0x40c] ;  /* 0x00010300ff864b82 */ /* 0x000ee20000000800 */
[----:B------:R-:W-:-:S02]  /*6cb0*/  MOV R171, R163 ;  /* 0x000000a300ab7202 */ /* 0x000fc40000000f00 */
[----:B------:R-:W-:Y:S01]  /*6cc0*/  @P3 FFMA.FTZ R169, R2, R132, R161 ;  /* 0x0000008402a93223 */ /* 0x000fe200000100a1 */
[----:B------:R-:W-:-:S04]  /*6cd0*/  @P3 FFMA.FTZ R132, R15, R179, R180 ;  /* 0x000000b30f843223 */ /* 0x000fc800000100b4 */
[----:B------:R-:W-:Y:S01]  /*6ce0*/  @P3 FADD.FTZ R133, R233, -R132 ;  /* 0x80000084e9853221 */ /* 0x000fe20000010000 */
[----:B------:R-:W4:Y:S01]  /*6cf0*/  @P4 LDC R187, c[0x0][0x40c] ;  /* 0x00010300ffbb4b82 */ /* 0x000f220000000800 */
[----:B------:R-:W-:Y:S02]  /*6d00*/  MOV R132, R164 ;  /* 0x000000a400847202 */ /* 0x000fe40000000f00 */
[----:B------:R-:W-:Y:S01]  /*6d10*/  @P3 FFMA.FTZ R170, R2, R133, R162 ;  /* 0x0000008502aa3223 */ /* 0x000fe200000100a2 */
[----:B------:R-:W-:Y:S01]  /*6d20*/  @P3 FFMA.FTZ R133, R18, R179, R180 ;  /* 0x000000b312853223 */ /* 0x000fe200000100b4 */
[----:B012---:R-:W-:-:S03]  /*6d30*/  @P4 FMUL.FTZ R176, R168, R135 ;  /* 0x00000087a8b04220 */ /* 0x007fc60000410000 */
[----:B------:R-:W-:Y:S01]  /*6d40*/  @P3 FADD.FTZ R133, R228, -R133 ;  /* 0x80000085e4853221 */ /* 0x000fe20000010000 */
[----:B------:R-:W0:Y:S01]  /*6d50*/  @P4 LDC R183, c[0x0][0x40c] ;  /* 0x00010300ffb74b82 */ /* 0x000e220000000800 */
[--C-:B------:R-:W-:Y:S02]  /*6d60*/  @P3 FFMA.FTZ R135, R200, R179, R180.reuse ;  /* 0x000000b3c8873223 */ /* 0x100fe400000100b4 */
[----:B------:R-:W-:Y:S01]  /*6d70*/  @P3 FFMA.FTZ R171, R2, R133, R163 ;  /* 0x0000008502ab3223 */ /* 0x000fe200000100a3 */
[----:B------:R-:W-:Y:S01]  /*6d80*/  @P3 FFMA.FTZ R133, R19, R179, R180 ;  /* 0x000000b313853223 */ /* 0x000fe200000100b4 */
[----:B------:R-:W-:Y:S01]  /*6d90*/  @P3 FADD.FTZ R135, R210, -R135 ;  /* 0x80000087d2873221 */ /* 0x000fe20000010000 */
[----:B---3--:R-:W-:Y:S01]  /*6da0*/  @P4 FMUL.FTZ R185, R169, R134 ;  /* 0x00000086a9b94220 */ /* 0x008fe20000410000 */
[----:B------:R-:W-:Y:S01]  /*6db0*/  @P4 F2FP.F16.F32.PACK_AB R176, RZ, R176 ;  /* 0x000000b0ffb0423e */ /* 0x000fe200000000ff */
[----:B------:R-:W1:Y:S01]  /*6dc0*/  @P4 LDC R186, c[0x0][0x40c] ;  /* 0x00010300ffba4b82 */ /* 0x000e620000000800 */
[----:B------:R-:W-:-:S02]  /*6dd0*/  @P3 FADD.FTZ R133, R224, -R133 ;  /* 0x80000085e0853221 */ /* 0x000fc40000010000 */
[----:B------:R-:W-:Y:S02]  /*6de0*/  @P4 F2FP.F16.F32.PACK_AB R185, RZ, R185 ;  /* 0x000000b9ffb9423e */ /* 0x000fe400000000ff */
[----:B------:R-:W-:Y:S01]  /*6df0*/  @P3 FFMA.FTZ R132, R2, R133, R164 ;  /* 0x0000008502843223 */ /* 0x000fe200000100a4 */
[----:B------:R-:W-:Y:S01]  /*6e00*/  @P3 FFMA.FTZ R133, R194, R179, R180 ;  /* 0x000000b3c2853223 */ /* 0x000fe200000100b4 */
[----:B----4-:R-:W-:Y:S01]  /*6e10*/  @P4 FMUL.FTZ R187, R170, R187 ;  /* 0x000000bbaabb4220 */ /* 0x010fe20000410000 */
        /* <DEDUP_REMOVED lines=32> */
.L_x_11686:
[----:B------:R-:W3:Y:S01]  /*7020*/  @P4 LDC R182, c[0x0][0x40c] ;  /* 0x00010300ffb64b82 */ /* 0x000ee20000000800 */
[-CC-:B012---:R-:W-:Y:S01]  /*7030*/  @P3 FFMA.FTZ R176, R6, R179.reuse, R180.reuse ;  /* 0x000000b306b03223 */ /* 0x187fe200000100b4 */
        /* <DEDUP_REMOVED lines=13> */
[----:B------:R-:W1:Y:S03]  /*7110*/  @P4 LDC R190, c[0x0][0x40c] ;  /* 0x00010300ffbe4b82 */ /* 0x000e660000000800 */
[----:B------:R-:W-:Y:S01]  /*7120*/  @P3 FFMA.FTZ R183, R2, R185, R162 ;  /* 0x000000b902b73223 */ /* 0x000fe200000100a2 */
[----:B---3--:R-:W-:-:S04]  /*7130*/  @P4 FMUL.FTZ R185, R177, R182 ;  /* 0x000000b6b1b94220 */ /* 0x008fc80000410000 */
[----:B------:R-:W2:Y:S01]  /*7140*/  @P4 LDC R186, c[0x0][0x40c] ;  /* 0x00010300ffba4b82 */ /* 0x000ea20000000800 */
        /* <DEDUP_REMOVED lines=15> */
[----:B--2---:R-:W-:Y:S01]  /*7240*/  @P4 FMUL.FTZ R183, R183, R186 ;  /* 0x000000bab7b74220 */ /* 0x004fe20000410000 */
        /* <DEDUP_REMOVED lines=12> */
[----:B-1----:R-:W-:Y:S01]  /*7310*/  @P4 FMUL.FTZ R177, R177, R190 ;  /* 0x000000beb1b14220 */ /* 0x002fe20000410000 */
        /* <DEDUP_REMOVED lines=17> */
.L_x_11685:
        /* <DEDUP_REMOVED lines=22> */
[----:B------:R-:W-:Y:S01]  /*7590*/  ISETP.GT.AND P6, PT, R3, RZ, PT ;  /* 0x000000ff0300720c */ /* 0x000fe20003fc4270 */
        /* <DEDUP_REMOVED lines=23> */
.L_x_11689:
        /* <DEDUP_REMOVED lines=9> */
.L_x_11690:
        /* <DEDUP_REMOVED lines=9> */
.L_x_11691:
        /* <DEDUP_REMOVED lines=9> */
.L_x_11692:
        /* <DEDUP_REMOVED lines=9> */
.L_x_11693:
        /* <DEDUP_REMOVED lines=9> */
.L_x_11694:
        /* <DEDUP_REMOVED lines=9> */
.L_x_11695:
[----:B------:R-:W-:Y:S05]  /*7a70*/  @!P4 BRA `(.L_x_11687) ;  /* 0x000000040030c947 */ /* 0x000fea0003800000 */
[----:B------:R-:W-:-:S05]  /*7a80*/  FMUL.FTZ R176, R135, UR15 ;  /* 0x0000000f87b07c20 */ /* 0x000fca0008410000 */
[----:B------:R-:W-:-:S04]  /*7a90*/  F2FP.F16.F32.PACK_AB R176, RZ, R176 ;  /* 0x000000b0ffb0723e */ /* 0x000fc800000000ff */
[----:B------:R-:W-:Y:S01]  /*7aa0*/  PRMT R175, R175, 0x5410, R176 ;  /* 0x00005410afaf7816 */ /* 0x000fe200000000b0 */
[----:B------:R-:W-:Y:S06]  /*7ab0*/  BRA `(.L_x_11687) ;  /* 0x0000000400207947 */ /* 0x000fec0003800000 */
.L_x_11688:
        /* <DEDUP_REMOVED lines=9> */
.L_x_11696:
        /* <DEDUP_REMOVED lines=9> */
.L_x_11697:
        /* <DEDUP_REMOVED lines=9> */
.L_x_11698:
        /* <DEDUP_REMOVED lines=9> */
.L_x_11699:
        /* <DEDUP_REMOVED lines=9> */
.L_x_11700:
        /* <DEDUP_REMOVED lines=9> */
.L_x_11701:
        /* <DEDUP_REMOVED lines=9> */
.L_x_11702:
        /* <DEDUP_REMOVED lines=9> */
.L_x_11687:
        /* <DEDUP_REMOVED lines=9> */
.L_x_11684:
[----:B------:R-:W-:Y:S05]  /*7fd0*/  BSYNC.RECONVERGENT B0 ;  /* 0x0000000000007941 */ /* 0x000fea0003800200 */
.L_x_11683:
        /* <DEDUP_REMOVED lines=12> */
[-CC-:B------:R-:W-:Y:S01]  /*80a0*/  @P3 FFMA.FTZ R3, R198, R179.reuse, R180.reuse ;  /* 0x000000b3c6033223 */ /* 0x180fe200000100b4 */
[-CC-:B------:R-:W-:Y:S01]  /*80b0*/  @P3 FFMA.FTZ R132, R189, R179.reuse, R180.reuse ;  /* 0x000000b3bd843223 */ /* 0x180fe200000100b4 */
[-CC-:B------:R-:W-:Y:S01]  /*80c0*/  @P3 FFMA.FTZ R170, R193, R179.reuse, R180.reuse ;  /* 0x000000b3c1aa3223 */ /* 0x180fe200000100b4 */
[-CC-:B------:R-:W-:Y:S01]  /*80d0*/  @P3 FFMA.FTZ R171, R192, R179.reuse, R180.reuse ;  /* 0x000000b3c0ab3223 */ /* 0x180fe200000100b4 */
[-CC-:B0123--:R-:W-:Y:S01]  /*80e0*/  @P3 FFMA.FTZ R176, R199, R179.reuse, R180.reuse ;  /* 0x000000b3c7b03223 */ /* 0x18ffe200000100b4 */
[-CC-:B------:R-:W-:Y:S01]  /*80f0*/  @P3 FFMA.FTZ R134, R204, R179.reuse, R180.reuse ;  /* 0x000000b3cc863223 */ /* 0x180fe200000100b4 */
[----:B------:R-:W-:Y:S01]  /*8100*/  @P3 FFMA.FTZ R180, R206, R179, R180 ;  /* 0x000000b3ceb43223 */ /* 0x000fe200000100b4 */
[----:B------:R-:W-:Y:S01]  /*8110*/  @P3 FADD.FTZ R168, R249, -R168 ;  /* 0x800000a8f9a83221 */ /* 0x000fe20000010000 */
[----:B------:R-:W-:Y:S01]  /*8120*/  @P3 FADD.FTZ R3, R208, -R3 ;  /* 0x80000003d0033221 */ /* 0x000fe20000010000 */
[----:B------:R-:W-:Y:S01]  /*8130*/  @P3 FADD.FTZ R133, R223, -R132 ;  /* 0x80000084df853221 */ /* 0x000fe20000010000 */
[----:B------:R-:W-:Y:S01]  /*8140*/  @P3 FADD.FTZ R170, R219, -R170 ;  /* 0x800000aadbaa3221 */ /* 0x000fe20000010000 */
[----:B------:R-:W0:Y:S01]  /*8150*/  @P4 LDC R179, c[0x0][0x40c] ;  /* 0x00010300ffb34b82 */ /* 0x000e220000000800 */
[----:B-----5:R-:W-:Y:S01]  /*8160*/  MOV R135, R27 ;  /* 0x0000001b00877202 */ /* 0x020fe20000000f00 */
[----:B------:R-:W-:Y:S01]  /*8170*/  @P3 FFMA.FTZ R135, R2, R168, R27 ;  /* 0x000000a802873223 */ /* 0x000fe2000001001b */
[----:B------:R-:W-:Y:S01]  /*8180*/  MOV R132, R24 ;  /* 0x0000001800847202 */ /* 0x000fe20000000f00 */
[----:B------:R-:W-:Y:S01]  /*8190*/  @P3 FADD.FTZ R171, R218, -R171 ;  /* 0x800000abdaab3221 */ /* 0x000fe20000010000 */
[C---:B------:R-:W-:Y:S01]  /*81a0*/  @P3 FFMA.FTZ R132, R2.reuse, R3, R24 ;  /* 0x0000000302843223 */ /* 0x040fe20000010018 */
[----:B------:R-:W-:Y:S01]  /*81b0*/  @P3 FADD.FTZ R134, R205, -R134 ;  /* 0x80000086cd863221 */ /* 0x000fe20000010000 */
[----:B------:R-:W-:Y:S01]  /*81c0*/  MOV R168, R28 ;  /* 0x0000001c00a87202 */ /* 0x000fe20000000f00 */
[----:B------:R-:W-:Y:S01]  /*81d0*/  @P3 FADD.FTZ R176, R209, -R176 ;  /* 0x800000b0d1b03221 */ /* 0x000fe20000010000 */
[----:B------:R-:W-:Y:S01]  /*81e0*/  MOV R169, R29 ;  /* 0x0000001d00a97202 */ /* 0x000fe20000000f00 */
[----:B------:R-:W-:Y:S01]  /*81f0*/  @P3 FADD.FTZ R3, R207, -R180 ;  /* 0x800000b4cf033221 */ /* 0x000fe20000010000 */
[C---:B------:R-:W-:Y:S01]  /*8200*/  @P3 FFMA.FTZ R168, R2.reuse, R133, R28 ;  /* 0x0000008502a83223 */ /* 0x040fe2000001001c */
[C---:B------:R-:W-:Y:S01]  /*8210*/  @P3 FFMA.FTZ R169, R2.reuse, R170, R29 ;  /* 0x000000aa02a93223 */ /* 0x040fe2000001001d */
[----:B------:R-:W1:Y:S01]  /*8220*/  @P4 LDC R180, c[0x0][0x40c] ;  /* 0x00010300ffb44b82 */ /* 0x000e620000000800 */
[----:B------:R-:W-:Y:S01]  /*8230*/  MOV R170, R30 ;  /* 0x0000001e00aa7202 */ /* 0x000fe20000000f00 */
[C---:B------:R-:W-:Y:S01]  /*8240*/  @P3 FFMA.FTZ R170, R2.reuse, R171, R30 ;  /* 0x000000ab02aa3223 */ /* 0x040fe2000001001e */
[----:B------:R-:W-:Y:S01]  /*8250*/  MOV R133, R25 ;  /* 0x0000001900857202 */ /* 0x000fe20000000f00 */
[C---:B------:R-:W-:Y:S01]  /*8260*/  @P3 FFMA.FTZ R133, R2.reuse, R134, R25 ;  /* 0x0000008602853223 */ /* 0x040fe20000010019 */
[----:B------:R-:W-:Y:S01]  /*8270*/  MOV R171, R31 ;  /* 0x0000001f00ab7202 */ /* 0x000fe20000000f00 */
[C---:B------:R-:W-:Y:S01]  /*8280*/  @P3 FFMA.FTZ R171, R2.reuse, R176, R31 ;  /* 0x000000b002ab3223 */ /* 0x040fe2000001001f */
[----:B------:R-:W-:Y:S01]  /*8290*/  MOV R134, R26 ;  /* 0x0000001a00867202 */ /* 0x000fe20000000f00 */
[----:B------:R-:W2:Y:S01]  /*82a0*/  @P4 LDC R183, c[0x0][0x40c] ;  /* 0x00010300ffb74b82 */ /* 0x000ea20000000800 */
[----:B------:R-:W-:Y:S01]  /*82b0*/  @P3 FFMA.FTZ R134, R2, R3, R26 ;  /* 0x0000000302863223 */ /* 0x000fe2000001001a */
[----:B0-----:R-:W-:-:S06]  /*82c0*/  @P4 FMUL.FTZ R2, R168, R179 ;  /* 0x000000b3a8024220 */ /* 0x001fcc0000410000 */
[----:B------:R-:W0:Y:S01]  /*82d0*/  @P4 LDC R177, c[0x0][0x40c] ;  /* 0x00010300ffb14b82 */ /* 0x000e220000000800 */
[----:B------:R-:W-:-:S04]  /*82e0*/  @P4 F2FP.F16.F32.PACK_AB R2, RZ, R2 ;  /* 0x00000002ff02423e */ /* 0x000fc800000000ff */
[----:B------:R-:W-:-:S03]  /*82f0*/  @P4 PRMT R172, R2, 0x7610, R172 ;  /* 0x0000761002ac4816 */ /* 0x000fc600000000ac */
[----:B------:R-:W3:Y:S01]  /*8300*/  @P4 LDC R186, c[0x0][0x40c] ;  /* 0x00010300ffba4b82 */ /* 0x000ee20000000800 */
[----:B-1----:R-:W-:-:S05]  /*8310*/  @P4 FMUL.FTZ R179, R169, R180 ;  /* 0x000000b4a9b34220 */ /* 0x002fca0000410000 */
[----:B------:R-:W-:Y:S02]  /*8320*/  @P4 F2FP.F16.F32.PACK_AB R179, RZ, R179 ;  /* 0x000000b3ffb3423e */ /* 0x000fe400000000ff */
[----:B------:R-:W1:Y:S01]  /*8330*/  @P4 LDC R176, c[0x0][0x40c] ;  /* 0x00010300ffb04b82 */ /* 0x000e620000000800 */
[----:B--2---:R-:W-:Y:S01]  /*8340*/  @P4 FMUL.FTZ R180, R170, R183 ;  /* 0x000000b7aab44220 */ /* 0x004fe20000410000 */
[----:B------:R-:W-:-:S04]  /*8350*/  @P4 PRMT R172, R172, 0x5410, R179 ;  /* 0x00005410acac4816 */ /* 0x000fc800000000b3 */
[----:B------:R-:W-:Y:S02]  /*8360*/  @P4 F2FP.F16.F32.PACK_AB R2, RZ, R180 ;  /* 0x000000b4ff02423e */ /* 0x000fe400000000ff */
[----:B------:R-:W2:Y:S01]  /*8370*/  @P4 LDC R3, c[0x0][0x40c] ;  /* 0x00010300ff034b82 */ /* 0x000ea20000000800 */
[----:B0-----:R-:W-:Y:S01]  /*8380*/  @P4 FMUL.FTZ R177, R132, R177 ;  /* 0x000000b184b14220 */ /* 0x001fe20000410000 */
[----:B------:R-:W-:-:S04]  /*8390*/  @P4 PRMT R173, R2, 0x7610, R173 ;  /* 0x0000761002ad4816 */ /* 0x000fc800000000ad */
[----:B------:R-:W-:Y:S01]  /*83a0*/  @P4 F2FP.F16.F32.PACK_AB R177, RZ, R177 ;  /* 0x000000b1ffb1423e */ /* 0x000fe200000000ff */
[----:B---3--:R-:W-:-:S03]  /*83b0*/  @P4 FMUL.FTZ R183, R171, R186 ;  /* 0x000000baabb74220 */ /* 0x008fc60000410000 */
[----:B------:R-:W-:Y:S02]  /*83c0*/  @P4 PRMT R174, R177, 0x7610, R174 ;  /* 0x00007610b1ae4816 */ /* 0x000fe400000000ae */
[----:B------:R-:W-:Y:S01]  /*83d0*/  @P4 F2FP.F16.F32.PACK_AB R183, RZ, R183 ;  /* 0x000000b7ffb7423e */ /* 0x000fe200000000ff */
[----:B-1----:R-:W-:-:S03]  /*83e0*/  @P4 FMUL.FTZ R176, R133, R176 ;  /* 0x000000b085b04220 */ /* 0x002fc60000410000 */
[----:B------:R-:W-:Y:S02]  /*83f0*/  @P4 PRMT R173, R173, 0x5410, R183 ;  /* 0x00005410adad4816 */ /* 0x000fe400000000b7 */
        /* <DEDUP_REMOVED lines=10> */
.L_x_11706:
[-CC-:B0123--:R-:W-:Y:S01]  /*84a0*/  @P3 FFMA.FTZ R176, R189, R179.reuse, R180.reuse ;  /* 0x000000b3bdb03223 */ /* 0x18ffe200000100b4 */
[----:B------:R-:W0:Y:S01]  /*84b0*/  @P4 LDC R186, c[0x0][0x40c] ;  /* 0x00010300ffba4b82 */ /* 0x000e220000000800 */
[----:B-----5:R-:W-:Y:S01]  /*84c0*/  MOV R3, R28 ;  /* 0x0000001c00037202 */ /* 0x020fe20000000f00 */
[-C--:B------:R-:W-:Y:S01]  /*84d0*/  @P3 FFMA.FTZ R190, R199, R179.reuse, R180 ;  /* 0x000000b3c7be3223 */ /* 0x080fe200000100b4 */
[----:B------:R-:W-:Y:S01]  /*84e0*/  @P3 FADD.FTZ R177, R223, -R176 ;  /* 0x800000b0dfb13221 */ /* 0x000fe20000010000 */
[----:B------:R-:W-:Y:S01]  /*84f0*/  @P3 FFMA.FTZ R176, R193, R179, R180 ;  /* 0x000000b3c1b03223 */ /* 0x000fe200000100b4 */
[----:B------:R-:W-:Y:S01]  /*8500*/  MOV R183, R30 ;  /* 0x0000001e00b77202 */ /* 0x000fe20000000f00 */
[----:B------:R-:W-:Y:S01]  /*8510*/  @P3 FADD.FTZ R190, R209, -R190 ;  /* 0x800000bed1be3221 */ /* 0x000fe20000010000 */
[----:B------:R-:W-:Y:S01]  /*8520*/  @P3 FFMA.FTZ R3, R2, R177, R28 ;  /* 0x000000b102033223 */ /* 0x000fe2000001001c */
[----:B------:R-:W-:Y:S01]  /*8530*/  @P3 FADD.FTZ R177, R219, -R176 ;  /* 0x800000b0dbb13221 */ /* 0x000fe20000010000 */
[----:B------:R-:W1:Y:S01]  /*8540*/  @P4 LDC R185, c[0x0][0x40c] ;  /* 0x00010300ffb94b82 */ /* 0x000e620000000800 */
[----:B------:R-:W-:Y:S01]  /*8550*/  MOV R176, R29 ;  /* 0x0000001d00b07202 */ /* 0x000fe20000000f00 */
[--C-:B------:R-:W-:Y:S01]  /*8560*/  @P3 FFMA.FTZ R214, R206, R179, R180.reuse ;  /* 0x000000b3ced63223 */ /* 0x100fe200000100b4 */
[----:B------:R-:W-:Y:S01]  /*8570*/  @P3 FFMA.FTZ R176, R2, R177, R29 ;  /* 0x000000b102b03223 */ /* 0x000fe2000001001d */
[----:B------:R-:W-:-:S04]  /*8580*/  @P3 FFMA.FTZ R177, R192, R179, R180 ;  /* 0x000000b3c0b13223 */ /* 0x000fc800000100b4 */
[----:B------:R-:W-:-:S04]  /*8590*/  @P3 FADD.FTZ R177, R218, -R177 ;  /* 0x800000b1dab13221 */ /* 0x000fc80000010000 */
[C---:B------:R-:W-:Y:S01]  /*85a0*/  @P3 FFMA.FTZ R183, R2.reuse, R177, R30 ;  /* 0x000000b102b73223 */ /* 0x040fe2000001001e */
[----:B------:R-:W-:Y:S01]  /*85b0*/  MOV R177, R31 ;  /* 0x0000001f00b17202 */ /* 0x000fe20000000f00 */
[----:B------:R-:W-:Y:S01]  /*85c0*/  @P3 FFMA.FTZ R177, R2, R190, R31 ;  /* 0x000000be02b13223 */ /* 0x000fe2000001001f */
[----:B0-----:R-:W-:Y:S01]  /*85d0*/  @P4 FMUL.FTZ R3, R3, R186 ;  /* 0x000000ba03034220 */ /* 0x001fe20000410000 */
[----:B------:R-:W0:Y:S04]  /*85e0*/  @P4 LDC R190, c[0x0][0x40c] ;  /* 0x00010300ffbe4b82 */ /* 0x000e280000000800 */
[----:B------:R-:W-:Y:S01]  /*85f0*/  @P4 F2FP.F16.F32.PACK_AB R3, RZ, R3 ;  /* 0x00000003ff03423e */ /* 0x000fe200000000ff */
[----:B-1----:R-:W-:-:S03]  /*8600*/  @P4 FMUL.FTZ R187, R176, R185 ;  /* 0x000000b9b0bb4220 */ /* 0x002fc60000410000 */
[----:B------:R-:W-:Y:S01]  /*8610*/  @P4 PRMT R172, R3, 0x7610, R172 ;  /* 0x0000761003ac4816 */ /* 0x000fe200000000ac */
[----:B------:R-:W1:Y:S01]  /*8620*/  @P4 LDC R186, c[0x0][0x40c] ;  /* 0x00010300ffba4b82 */ /* 0x000e620000000800 */
[----:B------:R-:W-:Y:S01]  /*8630*/  MOV R3, R26 ;  /* 0x0000001a00037202 */ /* 0x000fe20000000f00 */
[--C-:B------:R-:W-:Y:S01]  /*8640*/  @P3 FFMA.FTZ R185, R198, R179, R180.reuse ;  /* 0x000000b3c6b93223 */ /* 0x100fe200000100b4 */
[----:B------:R-:W-:Y:S01]  /*8650*/  @P4 F2FP.F16.F32.PACK_AB R187, RZ, R187 ;  /* 0x000000bbffbb423e */ /* 0x000fe200000000ff */
[----:B------:R-:W-:Y:S02]  /*8660*/  @P3 FFMA.FTZ R176, R204, R179, R180 ;  /* 0x000000b3ccb03223 */ /* 0x000fe400000100b4 */
[----:B------:R-:W-:Y:S01]  /*8670*/  @P3 FADD.FTZ R191, R208, -R185 ;  /* 0x800000b9d0bf3221 */ /* 0x000fe20000010000 */
[----:B------:R-:W-:Y:S01]  /*8680*/  @P4 PRMT R172, R172, 0x5410, R187 ;  /* 0x00005410acac4816 */ /* 0x000fe200000000bb */
[----:B------:R-:W-:Y:S01]  /*8690*/  @P3 FADD.FTZ R187, R207, -R214 ;  /* 0x800000d6cfbb3221 */ /* 0x000fe20000010000 */
[----:B------:R-:W-:Y:S01]  /*86a0*/  MOV R185, R24 ;  /* 0x0000001800b97202 */ /* 0x000fe20000000f00 */
[----:B------:R-:W2:Y:S01]  /*86b0*/  @P4 LDC R214, c[0x0][0x40c] ;  /* 0x00010300ffd64b82 */ /* 0x000ea20000000800 */
[C---:B------:R-:W-:Y:S01]  /*86c0*/  @P3 FFMA.FTZ R185, R2.reuse, R191, R24 ;  /* 0x000000bf02b93223 */ /* 0x040fe20000010018 */
[----:B------:R-:W-:Y:S01]  /*86d0*/  @P3 FFMA.FTZ R3, R2, R187, R26 ;  /* 0x000000bb02033223 */ /* 0x000fe2000001001a */
[----:B------:R-:W-:Y:S01]  /*86e0*/  @P3 FADD.FTZ R191, R205, -R176 ;  /* 0x800000b0cdbf3221 */ /* 0x000fe20000010000 */
[----:B0-----:R-:W-:Y:S01]  /*86f0*/  @P4 FMUL.FTZ R183, R183, R190 ;  /* 0x000000beb7b74220 */ /* 0x001fe20000410000 */
[----:B------:R-:W-:-:S02]  /*8700*/  MOV R176, R25 ;  /* 0x0000001900b07202 */ /* 0x000fc40000000f00 */
[----:B------:R-:W-:Y:S01]  /*8710*/  @P3 FFMA.FTZ R176, R2, R191, R25 ;  /* 0x000000bf02b03223 */ /* 0x000fe20000010019 */
[----:B------:R-:W0:Y:S01]  /*8720*/  @P4 LDC R187, c[0x0][0x40c] ;  /* 0x00010300ffbb4b82 */ /* 0x000e220000000800 */
[----:B------:R-:W-:-:S04]  /*8730*/  @P4 F2FP.F16.F32.PACK_AB R183, RZ, R183 ;  /* 0x000000b7ffb7423e */ /* 0x000fc800000000ff */
[----:B------:R-:W-:Y:S01]  /*8740*/  @P4 PRMT R173, R183, 0x7610, R173 ;  /* 0x00007610b7ad4816 */ /* 0x000fe200000000ad */
[----:B-1----:R-:W-:Y:S02]  /*8750*/  @P4 FMUL.FTZ R186, R177, R186 ;  /* 0x000000bab1ba4220 */ /* 0x002fe40000410000 */
[----:B------:R-:W1:Y:S03]  /*8760*/  @P4 LDC R190, c[0x0][0x40c] ;  /* 0x00010300ffbe4b82 */ /* 0x000e660000000800 */
[----:B------:R-:W-:-:S04]  /*8770*/  @P4 F2FP.F16.F32.PACK_AB R186, RZ, R186 ;  /* 0x000000baffba423e */ /* 0x000fc800000000ff */
[----:B------:R-:W-:Y:S01]  /*8780*/  @P4 PRMT R173, R173, 0x5410, R186 ;  /* 0x00005410adad4816 */ /* 0x000fe200000000ba */
[----:B--2---:R-:W-:-:S05]  /*8790*/  @P4 FMUL.FTZ R177, R185, R214 ;  /* 0x000000d6b9b14220 */ /* 0x004fca0000410000 */
[----:B------:R-:W-:Y:S01]  /*87a0*/  @P4 F2FP.F16.F32.PACK_AB R177, RZ, R177 ;  /* 0x000000b1ffb1423e */ /* 0x000fe200000000ff */
[----:B0-----:R-:W-:-:S03]  /*87b0*/  @P4 FMUL.FTZ R176, R176, R187 ;  /* 0x000000bbb0b04220 */ /* 0x001fc60000410000 */
[----:B------:R-:W-:Y:S02]  /*87c0*/  @P4 PRMT R174, R177, 0x7610, R174 ;  /* 0x00007610b1ae4816 */ /* 0x000fe400000000ae */
[----:B------:R-:W-:Y:S01]  /*87d0*/  @P4 F2FP.F16.F32.PACK_AB R176, RZ, R176 ;  /* 0x000000b0ffb0423e */ /* 0x000fe200000000ff */
[----:B-1----:R-:W-:-:S03]  /*87e0*/  @P4 FMUL.FTZ R190, R3, R190 ;  /* 0x000000be03be4220 */ /* 0x002fc60000410000 */
[----:B------:R-:W-:Y:S02]  /*87f0*/  @P4 PRMT R174, R174, 0x5410, R176 ;  /* 0x00005410aeae4816 */ /* 0x000fe400000000b0 */
        /* <DEDUP_REMOVED lines=11> */
.L_x_11705:
[----:B0123--:R-:W0:Y:S02]  /*88b0*/  LDC.64 R176, c[0x0][0x478] ;  /* 0x00011e00ffb07b82 */ /* 0x00fe240000000a00 */
[----:B0-----:R-:W-:-:S04]  /*88c0*/  ISETP.NE.U32.AND P5, PT, R176, RZ, PT ;  /* 0x000000ffb000720c */ /* 0x001fc80003fa5070 */
[----:B------:R-:W-:-:S13]  /*88d0*/  ISETP.NE.AND.EX P5, PT, R177, RZ, PT, P5 ;  /* 0x000000ffb100720c */ /* 0x000fda0003fa5350 */
[----:B------:R-:W-:Y:S05]  /*88e0*/  @!P5 BRA `(.L_x_11708) ;  /* 0x000000040094d947 */ /* 0x000fea0003800000 */
[-CC-:B------:R-:W-:Y:S01]  /*88f0*/  FFMA.FTZ R134, R248, R179.reuse, R180.reuse ;  /* 0x000000b3f8867223 */ /* 0x180fe200000100b4 */
[-CC-:B------:R-:W-:Y:S01]  /*8900*/  FFMA.FTZ R132, R206, R179.reuse, R180.reuse ;  /* 0x000000b3ce847223 */ /* 0x180fe200000100b4 */
[-C--:B------:R-:W-:Y:S01]  /*8910*/  FFMA.FTZ R135, R198, R179.reuse, R180 ;  /* 0x000000b3c6877223 */ /* 0x080fe200000100b4 */
[----:B------:R-:W-:Y:S01]  /*8920*/  ISETP.GT.AND P3, PT, R3, RZ, PT ;  /* 0x000000ff0300720c */ /* 0x000fe20003f64270 */
[----:B------:R-:W-:Y:S01]  /*8930*/  FADD.FTZ R191, R249, -R134 ;  /* 0x80000086f9bf7221 */ /* 0x000fe20000010000 */
[----:B------:R-:W-:Y:S01]  /*8940*/  FADD.FTZ R133, R207, -R132 ;  /* 0x80000084cf857221 */ /* 0x000fe20000010000 */
[-CC-:B------:R-:W-:Y:S01]  /*8950*/  FFMA.FTZ R132, R204, R179.reuse, R180.reuse ;  /* 0x000000b3cc847223 */ /* 0x180fe200000100b4 */
[-CC-:B------:R-:W-:Y:S01]  /*8960*/  FFMA.FTZ R134, R199, R179.reuse, R180.reuse ;  /* 0x000000b3c7867223 */ /* 0x180fe200000100b4 */
[----:B------:R-:W-:Y:S01]  /*8970*/  FADD.FTZ R171, R208, -R135 ;  /* 0x80000087d0ab7221 */ /* 0x000fe20000010000 */
[-C--:B------:R-:W-:Y:S01]  /*8980*/  FFMA.FTZ R135, R192, R179.reuse, R180 ;  /* 0x000000b3c0877223 */ /* 0x080fe200000100b4 */
[----:B------:R-:W-:Y:S01]  /*8990*/  FADD.FTZ R169, R205, -R132 ;  /* 0x80000084cda97221 */ /* 0x000fe20000010000 */
[----:B------:R-:W-:Y:S01]  /*89a0*/  FADD.FTZ R177, R209, -R134 ;  /* 0x80000086d1b17221 */ /* 0x000fe20000010000 */
[-CC-:B------:R-:W-:Y:S01]  /*89b0*/  FFMA.FTZ R132, R193, R179.reuse, R180.reuse ;  /* 0x000000b3c1847223 */ /* 0x180fe200000100b4 */
[----:B------:R-:W-:Y:S01]  /*89c0*/  FFMA.FTZ R134, R189, R179, R180 ;  /* 0x000000b3bd867223 */ /* 0x000fe200000100b4 */
[----:B------:R-:W-:Y:S01]  /*89d0*/  FADD.FTZ R183, R218, -R135 ;  /* 0x80000087dab77221 */ /* 0x000fe20000010000 */
[C---:B-----5:R-:W-:Y:S01]  /*89e0*/  FMUL.FTZ R133, R2.reuse, R133 ;  /* 0x0000008502857220 */ /* 0x060fe20000410000 */
        /* <DEDUP_REMOVED lines=26> */
.L_x_11709:
        /* <DEDUP_REMOVED lines=9> */
.L_x_11710:
        /* <DEDUP_REMOVED lines=9> */
.L_x_11711:
        /* <DEDUP_REMOVED lines=9> */
.L_x_11712:
        /* <DEDUP_REMOVED lines=9> */
.L_x_11713:
        /* <DEDUP_REMOVED lines=9> */
.L_x_11714:
        /* <DEDUP_REMOVED lines=9> */
.L_x_11715:
[----:B------:R-:W-:Y:S05]  /*8ef0*/  @!P4 BRA `(.L_x_11707) ;  /* 0x000000040030c947 */ /* 0x000fea0003800000 */
[----:B------:R-:W-:-:S05]  /*8f00*/  FMUL.FTZ R2, R135, UR15 ;  /* 0x0000000f87027c20 */ /* 0x000fca0008410000 */
[----:B------:R-:W-:-:S04]  /*8f10*/  F2FP.F16.F32.PACK_AB R2, RZ, R2 ;  /* 0x00000002ff02723e */ /* 0x000fc800000000ff */
[----:B------:R-:W-:Y:S01]  /*8f20*/  PRMT R175, R175, 0x5410, R2 ;  /* 0x00005410afaf7816 */ /* 0x000fe20000000002 */
[----:B------:R-:W-:Y:S06]  /*8f30*/  BRA `(.L_x_11707) ;  /* 0x0000000400207947 */ /* 0x000fec0003800000 */
.L_x_11708:
        /* <DEDUP_REMOVED lines=15> */
.L_x_11716:
        /* <DEDUP_REMOVED lines=9> */
.L_x_11717:
        /* <DEDUP_REMOVED lines=9> */
.L_x_11718:
        /* <DEDUP_REMOVED lines=9> */
.L_x_11719:
        /* <DEDUP_REMOVED lines=9> */
.L_x_11720:
        /* <DEDUP_REMOVED lines=9> */
.L_x_11721:
        /* <DEDUP_REMOVED lines=9> */
.L_x_11722:
[----:B0-----:R-:W-:-:S05]  /*9390*/  @P4 FMUL.FTZ R176, R176, R177 ;  /* 0x000000b1b0b04220 */ /* 0x001fca0000410000 */
[----:B------:R-:W-:-:S04]  /*93a0*/  @P4 F2FP.F16.F32.PACK_AB R176, RZ, R176 ;  /* 0x000000b0ffb0423e */ /* 0x000fc800000000ff */
[----:B------:R-:W-:-:S07]  /*93b0*/  @P4 PRMT R175, R175, 0x5410, R176 ;  /* 0x00005410afaf4816 */ /* 0x000fce00000000b0 */
.L_x_11707:
[----:B------:R-:W0:Y:S08]  /*93c0*/  @P5 LDC.64 R2, c[0x0][0x478] ;  /* 0x00011e00ff025b82 */ /* 0x000e300000000a00 */
[----:B------:R-:W1:Y:S01]  /*93d0*/  @P4 LDC.64 R176, c[0x0][0x468] ;  /* 0x00011a00ffb04b82 */ /* 0x000e620000000a00 */
[----:B0-----:R-:W-:-:S05]  /*93e0*/  @P5 IMAD.WIDE.U32 R2, R181, 0x20, R2 ;  /* 0x00000020b5025825 */ /* 0x001fca00078e0002 */
[----:B------:R4:W-:Y:S01]  /*93f0*/  @P5 STG.E.128 desc[UR10][R2.64], R168 ;  /* 0x000000a802005986 */ /* 0x0009e2000c101d0a */
[----:B-1----:R-:W-:-:S03]  /*9400*/  @P4 IMAD.WIDE.U32 R178, R178, 0x10, R176 ;  /* 0x00000010b2b24825 */ /* 0x002fc600078e00b0 */
[----:B------:R4:W-:Y:S04]  /*9410*/  @P5 STG.E.128 desc[UR10][R2.64+0x10], R132 ;  /* 0x0000108402005986 */ /* 0x0009e8000c101d0a */
[----:B------:R4:W-:Y:S02]  /*9420*/  @P4 STG.E.128 desc[UR10][R178.64], R172 ;  /* 0x000000acb2004986 */ /* 0x0009e4000c101d0a */
.L_x_11704:
[----:B------:R-:W-:Y:S05]  /*9430*/  BSYNC.RECONVERGENT B0 ;  /* 0x0000000000007941 */ /* 0x000fea0003800200 */
.L_x_11703:
[----:B----45:R-:W4:Y:S01]  /*9440*/  LDC.64 R2, c[0x0][0x380] ;  /* 0x0000e000ff027b82 */ /* 0x030f220000000a00 */
[----:B------:R-:W-:Y:S01]  /*9450*/  UPLOP3.LUT UP1, UPT, UPT, UPT, UP1, 0x40, 0x4 ;  /* 0x000000000004789c */ /* 0x000fe20003f2e810 */
[----:B----4-:R-:W-:-:S04]  /*9460*/  IADD3 R4, PT, PT, R4, R2, RZ ;  /* 0x0000000204047210 */ /* 0x010fc80007ffe0ff */
[----:B------:R-:W-:-:S13]  /*9470*/  ISETP.GE.AND P3, PT, R4, R3, PT ;  /* 0x000000030400720c */ /* 0x000fda0003f66270 */
[----:B------:R-:W-:Y:S05]  /*9480*/  @!P3 BRA `(.L_x_11723) ;  /* 0xffffff7000e0b947 */ /* 0x000fea000383ffff */
.L_x_11609:
        /* <DEDUP_REMOVED lines=53> */
.L_x_11724:
        /* <DEDUP_REMOVED lines=10> */
.L_x_19396:


//--------------------- .text._ZN10layer_norm13ln_bwd_kernelINS_13Kernel_traitsI6__halfS2_fS2_fjLj5120ELj1ELj1ELj4ELj16ENS_18Kernel_traits_baseILj5120ES2_S2_fS2_fjLj128EEEEELb0ELb0ELb1ELb1EEEvNS_9BwdParamsE --------------------------
	.section	.text._ZN10layer_norm13ln_bwd_kernelINS_13Kernel_traitsI6__halfS2_fS2_fjLj5120ELj1ELj1ELj4ELj16ENS_18Kernel_traits_baseILj5120ES2_S2_fS2_fjLj128EEEEELb0ELb0ELb1ELb1EEEvNS_9BwdParamsE,"ax",@progbits
	.align	128
        .global         _ZN10layer_norm13ln_bwd_kernelINS_13Kernel_traitsI6__halfS2_fS2_fjLj5120ELj1ELj1ELj4ELj16ENS_18Kernel_traits_baseILj5120ES2_S2_fS2_fjLj128EEEEELb0ELb0ELb1ELb1EEEvNS_9BwdParamsE
        .type           _ZN10layer_norm13ln_bwd_kernelINS_13Kernel_traitsI6__halfS2_fS2_fjLj5120ELj1ELj1ELj4ELj16ENS_18Kernel_traits_baseILj5120ES2_S2_fS2_fjLj128EEEEELb0ELb0ELb1ELb1EEEvNS_9BwdParamsE,@function
        .size           _ZN10layer_norm13ln_bwd_kernelINS_13Kernel_traitsI6__halfS2_fS2_fjLj5120ELj1ELj1ELj4ELj16ENS_18Kernel_traits_baseILj5120ES2_S2_fS2_fjLj128EEEEELb0ELb0ELb1ELb1EEEvNS_9BwdParamsE,(.L_x_19397 - _ZN10layer_norm13ln_bwd_kernelINS_13Kernel_traitsI6__halfS2_fS2_fjLj5120ELj1ELj1ELj4ELj16ENS_18Kernel_traits_baseILj5120ES2_S2_fS2_fjLj128EEEEELb0ELb0ELb1ELb1EEEvNS_9BwdParamsE)
        .other          _ZN10layer_norm13ln_bwd_kernelINS_13Kernel_traitsI6__halfS2_fS2_fjLj5120ELj1ELj1ELj4ELj16ENS_18Kernel_traits_baseILj5120ES2_S2_fS2_fjLj128EEEEELb0ELb0ELb1ELb1EEEvNS_9BwdParamsE,@"STO_CUDA_ENTRY STV_DEFAULT"
_ZN10layer_norm13ln_bwd_kernelINS_13Kernel_traitsI6__halfS2_fS2_fjLj5120ELj1ELj1ELj4ELj16ENS_18Kernel_traits_baseILj5120ES2_S2_fS2_fjLj128EEEEELb0ELb0ELb1ELb1EEEvNS_9BwdParamsE:
.text._ZN10layer_norm13ln_bwd_kernelINS_13Kernel_traitsI6__halfS2_fS2_fjLj5120ELj1ELj1ELj4ELj16ENS_18Kernel_traits_baseILj5120ES2_S2_fS2_fjLj128EEEEELb0ELb0ELb1ELb1EEEvNS_9BwdParamsE:
        /* <DEDUP_REMOVED lines=66> */
.L_x_11820:
        /* <DEDUP_REMOVED lines=20> */
[----:B------:R-:W-:Y:S01]  /*0560*/  MOV R4, UR27 ;  /* 0x0000001b00047c02 */ /* 0x000fe20008000f00 */
[----:B------:R-:W-:Y:S01]  /*0570*/  ULEA UR25, UP0, UR8, UR20, 0x2 ;  /* 0x0000001408197291 */ /* 0x000fe2000f8010ff */
[----:B------:R-:W1:Y:S01]  /*0580*/  LDC.64 R6, c[0x0][0x3a8] ;  /* 0x0000ea00ff067b82 */ /* 0x000e620000000a00 */
[----:B------:R-:W-:Y:S02]  /*0590*/  UIADD3 UR24, UPT, UPT, UR31, -0x1, URZ ;  /* 0xffffffff1f187890 */ /* 0x000fe4000fffe0ff */
[----:B------:R-:W-:Y:S02]  /*05a0*/  UIMAD UR9, UR8, UR27, URZ ;  /* 0x0000001b080972a4 */ /* 0x000fe4000f8e02ff */
[----:B------:R-:W-:Y:S01]  /*05b0*/  ULEA.HI.X UR11, UR8, UR21, UR11, 0x2, UP0 ;  /* 0x00000015080b7291 */ /* 0x000fe200080f140b */
[----:B------:R-:W-:Y:S01]  /*05c0*/  MOV R166, UR25 ;  /* 0x0000001900a67c02 */ /* 0x000fe20008000f00 */
[----:B------:R-:W-:Y:S01]  /*05d0*/  IMAD R4, R4, UR24, RZ ;  /* 0x0000001804047c24 */ /* 0x000fe2000f8e02ff */
[----:B------:R-:W2:Y:S01]  /*05e0*/  LDC.64 R2, c[0x0][0x428] ;  /* 0x00010a00ff027b82 */ /* 0x000ea20000000a00 */
[----:B------:R-:W-:-:S02]  /*05f0*/  USHF.R.S32.HI UR10, URZ, 0x1f, UR9 ;  /* 0x0000001fff0a7899 */ /* 0x000fc40008011409 */
[----:B------:R-:W-:Y:S02]  /*0600*/  MOV R167, UR11 ;  /* 0x0000000b00a77c02 */ /* 0x000fe40008000f00 */
[----:B------:R-:W-:Y:S01]  /*0610*/  ULEA.HI UR10, UR10, UR9, URZ, 0x3 ;  /* 0x000000090a0a7291 */ /* 0x000fe2000f8f18ff */
[----:B------:R-:W-:Y:S02]  /*0620*/  SHF.R.S32.HI R9, RZ, 0x1f, R4 ;  /* 0x0000001fff097819 */ /* 0x000fe40000011404 */
[----:B------:R3:W4:Y:S02]  /*0630*/  LDG.E R0, desc[UR16][R166.64] ;  /* 0x00000010a6007981 */ /* 0x000724000c1e1900 */
[----:B------:R-:W-:Y:S02]  /*0640*/  LEA.HI R9, R9, R4, RZ, 0x3 ;  /* 0x0000000409097211 */ /* 0x000fe400078f18ff */
[----:B------:R-:W-:Y:S02]  /*0650*/  MOV R11, UR10 ;  /* 0x0000000a000b7c02 */ /* 0x000fe40008000f00 */
[----:B0-----:R-:W-:-:S02]  /*0660*/  LEA.HI.SX32 R171, R9, R8, 0x1d ;  /* 0x0000000809ab7211 */ /* 0x001fc400078feaff */
[----:B------:R-:W-:Y:S02]  /*0670*/  LEA.HI.SX32 R232, R11, R8, 0x1d ;  /* 0x000000080be87211 */ /* 0x000fe400078feaff */
[C---:B------:R-:W-:Y:S01]  /*0680*/  IADD3 R213, PT, PT, R171.reuse, 0x180, RZ ;  /* 0x00000180abd57810 */ /* 0x040fe20007ffe0ff */
[----:B--2---:R-:W-:-:S04]  /*0690*/  IMAD.WIDE.U32 R188, R171, 0x10, R2 ;  /* 0x00000010abbc7825 */ /* 0x004fc800078e0002 */
[----:B-1----:R-:W-:Y:S02]  /*06a0*/  IMAD.WIDE.U32 R164, R232, 0x20, R6 ;  /* 0x00000020e8a47825 */ /* 0x002fe400078e0006 */
[----:B------:R-:W2:Y:S02]  /*06b0*/  LDG.E.128 R188, desc[UR16][R188.64] ;  /* 0x00000010bcbc7981 */ /* 0x000ea4000c1e1d00 */
[----:B------:R-:W-:Y:S02]  /*06c0*/  IMAD.WIDE.U32 R212, R213, 0x10, R2 ;  /* 0x00000010d5d47825 */ /* 0x000fe400078e0002 */
[----:B------:R-:W2:Y:S04]  /*06d0*/  LDG.E.128 R8, desc[UR16][R164.64] ;  /* 0x00000010a4087981 */ /* 0x000ea8000c1e1d00 */
[----:B------:R-:W2:Y:S01]  /*06e0*/  LDG.E.128 R212, desc[UR16][R212.64] ;  /* 0x00000010d4d47981 */ /* 0x000ea2000c1e1d00 */
[----:B------:R-:W-:-:S03]  /*06f0*/  IADD3 R197, PT, PT, R171, 0x80, RZ ;  /* 0x00000080abc57810 */ /* 0x000fc60007ffe0ff */
[----:B------:R-:W2:Y:S01]  /*0700*/  LDG.E.128 R192, desc[UR16][R164.64+0x10] ;  /* 0x00001010a4c07981 */ /* 0x000ea2000c1e1d00 */
[----:B------:R-:W-:Y:S01]  /*0710*/  IADD3 R238, PT, PT, R232, 0x80, RZ ;  /* 0x00000080e8ee7810 */ /* 0x000fe20007ffe0ff */
[----:B------:R-:W-:-:S04]  /*0720*/  IMAD.WIDE.U32 R196, R197, 0x10, R2 ;  /* 0x00000010c5c47825 */ /* 0x000fc800078e0002 */
[----:B---3--:R-:W-:Y:S02]  /*0730*/  IMAD.WIDE.U32 R166, R238, 0x20, R6 ;  /* 0x00000020eea67825 */ /* 0x008fe400078e0006 */
[----:B------:R-:W3:Y:S04]  /*0740*/  LDG.E.128 R196, desc[UR16][R196.64] ;  /* 0x00000010c4c47981 */ /* 0x000ee8000c1e1d00 */
[----:B------:R-:W3:Y:S01]  /*0750*/  LDG.E.128 R184, desc[UR16][R166.64] ;  /* 0x00000010a6b87981 */ /* 0x000ee2000c1e1d00 */
[----:B------:R-:W-:Y:S02]  /*0760*/  IADD3 R205, PT, PT, R171, 0x100, RZ ;  /* 0x00000100abcd7810 */ /* 0x000fe40007ffe0ff */
[----:B------:R-:W-:Y:S01]  /*0770*/  IADD3 R225, PT, PT, R232, 0x100, RZ ;  /* 0x00000100e8e17810 */ /* 0x000fe20007ffe0ff */
[----:B------:R-:W3:Y:S02]  /*0780*/  LDG.E.128 R200, desc[UR16][R166.64+0x10] ;  /* 0x00001010a6c87981 */ /* 0x000ee4000c1e1d00 */
[----:B------:R-:W-:-:S04]  /*0790*/  IMAD.WIDE.U32 R204, R205, 0x10, R2 ;  /* 0x00000010cdcc7825 */ /* 0x000fc800078e0002 */
[----:B------:R-:W-:Y:S02]  /*07a0*/  IMAD.WIDE.U32 R168, R225, 0x20, R6 ;  /* 0x00000020e1a87825 */ /* 0x000fe400078e0006 */
[----:B------:R-:W3:Y:S04]  /*07b0*/  LDG.E.128 R204, desc[UR16][R204.64] ;  /* 0x00000010cccc7981 */ /* 0x000ee8000c1e1d00 */
[----:B------:R-:W3:Y:S01]  /*07c0*/  LDG.E.128 R180, desc[UR16][R168.64] ;  /* 0x00000010a8b47981 */ /* 0x000ee2000c1e1d00 */
[----:B------:R-:W-:-:S03]  /*07d0*/  IADD3 R227, PT, PT, R232, 0x180, RZ ;  /* 0x00000180e8e37810 */ /* 0x000fc60007ffe0ff */
[----:B------:R-:W3:Y:S02]  /*07e0*/  LDG.E.128 R208, desc[UR16][R168.64+0x10] ;  /* 0x00001010a8d07981 */ /* 0x000ee4000c1e1d00 */
[----:B------:R-:W-:-:S05]  /*07f0*/  IMAD.WIDE.U32 R174, R227, 0x20, R6 ;  /* 0x00000020e3ae7825 */ /* 0x000fca00078e0006 */
[----:B------:R-:W3:Y:S04]  /*0800*/  LDG.E.128 R176, desc[UR16][R174.64] ;  /* 0x00000010aeb07981 */ /* 0x000ee8000c1e1d00 */
[----:B------:R-:W3:Y:S01]  /*0810*/  LDG.E.128 R216, desc[UR16][R174.64+0x10] ;  /* 0x00001010aed87981 */ /* 0x000ee2000c1e1d00 */
[----:B------:R-:W-:Y:S02]  /*0820*/  IADD3 R229, PT, PT, R232, 0x200, RZ ;  /* 0x00000200e8e57810 */ /* 0x000fe40007ffe0ff */
[----:B------:R-:W-:-:S03]  /*0830*/  IADD3 R171, PT, PT, R171, 0x200, RZ ;  /* 0x00000200abab7810 */ /* 0x000fc60007ffe0ff */
[----:B------:R-:W-:-:S04]  /*0840*/  IMAD.WIDE.U32 R172, R229, 0x20, R6 ;  /* 0x00000020e5ac7825 */ /* 0x000fc800078e0006 */
[----:B------:R-:W-:Y:S01]  /*0850*/  IMAD.WIDE.U32 R170, R171, 0x10, R2 ;  /* 0x00000010abaa7825 */ /* 0x000fe200078e0002 */
[----:B------:R-:W3:Y:S05]  /*0860*/  LDG.E.128 R164, desc[UR16][R172.64] ;  /* 0x00000010aca47981 */ /* 0x000eea000c1e1d00 */
[----:B------:R-:W3:Y:S04]  /*0870*/  LDG.E.128 R168, desc[UR16][R170.64] ;  /* 0x00000010aaa87981 */ /* 0x000ee8000c1e1d00 */
[----:B------:R-:W3:Y:S01]  /*0880*/  LDG.E.128 R172, desc[UR16][R172.64+0x10] ;  /* 0x00001010acac7981 */ /* 0x000ee2000c1e1d00 */
[----:B------:R-:W-:-:S04]  /*0890*/  UISETP.NE.U32.AND UP0, UPT, UR4, URZ, UPT ;  /* 0x000000ff0400728c */ /* 0x000fc8000bf05070 */
[----:B------:R-:W-:-:S06]  /*08a0*/  UISETP.NE.AND.EX UP0, UPT, UR5, URZ, UPT, UP0 ;  /* 0x000000ff0500728c */ /* 0x000fcc000bf05300 */
[----:B------:R-:W-:Y:S02]  /*08b0*/  PLOP3.LUT P0, PT, PT, PT, UP0, 0x80, 0x8 ;  /* 0x000000000008781c */ /* 0x000fe40003f0f008 */
[----:B------:R-:W-:-:S11]  /*08c0*/  ISETP.NE.AND P1, PT, RZ, UR26, PT ;  /* 0x0000001aff007c0c */ /* 0x000fd6000bf25270 */
[----:B------:R-:W0:Y:S08]  /*08d0*/  @P0 LDC.64 R2, c[0x0][0x438] ;  /* 0x00010e00ff020b82 */ /* 0x000e300000000a00 */
[----:B------:R-:W1:Y:S08]  /*08e0*/  @P0 LDC.64 R6, c[0x0][0x438] ;  /* 0x00010e00ff060b82 */ /* 0x000e700000000a00 */
[----:B------:R-:W1:Y:S08]  /*08f0*/  @P0 LDC.64 R236, c[0x0][0x438] ;  /* 0x00010e00ffec0b82 */ /* 0x000e700000000a00 */
[----:B------:R-:W1:Y:S01]  /*0900*/  @P0 LDC.64 R220, c[0x0][0x438] ;  /* 0x00010e00ffdc0b82 */ /* 0x000e620000000a00 */
[----:B0-----:R-:W-:-:S04]  /*0910*/  @P0 IMAD.WIDE.U32 R232, R232, 0x20, R2 ;  /* 0x00000020e8e80825 */ /* 0x001fc800078e0002 */
[----:B------:R-:W-:Y:S01]  /*0920*/  HADD2.F32 R234, -RZ, R108.H0_H0 ;  /* 0x2000006cffea7230 */ /* 0x000fe20000004100 */
[----:B------:R-:W5:Y:S02]  /*0930*/  @P0 LDG.E.128 R32, desc[UR16][R232.64] ;  /* 0x00000010e8200981 */ /* 0x000f64000c1e1d00 */
[----:B------:R-:W0:Y:S01]  /*0940*/  @P0 LDC.64 R222, c[0x0][0x438] ;  /* 0x00010e00ffde0b82 */ /* 0x000e220000000a00 */
[----:B-1----:R-:W-:Y:S01]  /*0950*/  @P0 IMAD.WIDE.U32 R238, R238, 0x20, R6 ;  /* 0x00000020eeee0825 */ /* 0x002fe200078e0006 */
[----:B------:R-:W5:Y:S04]  /*0960*/  @P0 LDG.E.128 R28, desc[UR16][R232.64+0x10] ;  /* 0x00001010e81c0981 */ /* 0x000f68000c1e1d00 */
[----:B------:R-:W5:Y:S01]  /*0970*/  @P0 LDG.E.128 R24, desc[UR16][R238.64] ;  /* 0x00000010ee180981 */ /* 0x000f62000c1e1d00 */
[----:B------:R-:W-:-:S03]  /*0980*/  @P0 IMAD.WIDE.U32 R236, R225, 0x20, R236 ;  /* 0x00000020e1ec0825 */ /* 0x000fc600078e00ec */
[----:B------:R-:W5:Y:S04]  /*0990*/  @P0 LDG.E.128 R20, desc[UR16][R238.64+0x10] ;  /* 0x00001010ee140981 */ /* 0x000f68000c1e1d00 */
[----:B------:R-:W5:Y:S01]  /*09a0*/  @P0 LDG.E.128 R16, desc[UR16][R236.64] ;  /* 0x00000010ec100981 */ /* 0x000f62000c1e1d00 */
[----:B------:R-:W-:-:S03]  /*09b0*/  @P0 IMAD.WIDE.U32 R220, R229, 0x20, R220 ;  /* 0x00000020e5dc0825 */ /* 0x000fc600078e00dc */
[----:B------:R1:W5:Y:S04]  /*09c0*/  @P0 LDG.E.128 R12, desc[UR16][R236.64+0x10] ;  /* 0x00001010ec0c0981 */ /* 0x000368000c1e1d00 */
[----:B------:R-:W5:Y:S04]  /*09d0*/  @P0 LDG.E.128 R120, desc[UR16][R220.64] ;  /* 0x00000010dc780981 */ /* 0x000f68000c1e1d00 */
[----:B------:R1:W5:Y:S02]  /*09e0*/  @P0 LDG.E.128 R124, desc[UR16][R220.64+0x10] ;  /* 0x00001010dc7c0981 */ /* 0x000364000c1e1d00 */
[----:B-1----:R-:W-:-:S02]  /*09f0*/  HADD2.F32 R236, -RZ, R109.H0_H0 ;  /* 0x2000006dffec7230 */ /* 0x002fc40000004100 */
[----:B------:R-:W-:Y:S02]  /*0a00*/  HADD2.F32 R221, -RZ, R109.H1_H1 ;  /* 0x3000006dffdd7230 */ /* 0x000fe40000004100 */
[----:B------:R-:W-:Y:S02]  /*0a10*/  HADD2.F32 R220, -RZ, R110.H0_H0 ;  /* 0x2000006effdc7230 */ /* 0x000fe40000004100 */
[----:B0-----:R-:W-:-:S05]  /*0a20*/  @P0 IMAD.WIDE.U32 R222, R227, 0x20, R222 ;  /* 0x00000020e3de0825 */ /* 0x001fca00078e00de */
[----:B------:R-:W5:Y:S04]  /*0a30*/  @P0 LDG.E.128 R112, desc[UR16][R222.64] ;  /* 0x00000010de700981 */ /* 0x000f68000c1e1d00 */
[----:B------:R0:W5:Y:S02]  /*0a40*/  @P0 LDG.E.128 R116, desc[UR16][R222.64+0x10] ;  /* 0x00001010de740981 */ /* 0x000164000c1e1d00 */
[----:B0-----:R-:W-:Y:S02]  /*0a50*/  HADD2.F32 R222, -RZ, R105.H0_H0 ;  /* 0x20000069ffde7230 */ /* 0x001fe40000004100 */
[----:B------:R-:W-:Y:S01]  /*0a60*/  HADD2.F32 R223, -RZ, R106.H1_H1 ;  /* 0x3000006affdf7230 */ /* 0x000fe20000004100 */
[----:B----4-:R-:W-:-:S04]  /*0a70*/  FSEL R0, R0, RZ, !P1 ;  /* 0x000000ff00007208 */ /* 0x010fc80004800000 */
[----:B------:R-:W-:Y:S01]  /*0a80*/  R2UR UR9, R0 ;  /* 0x00000000000972ca */ /* 0x000fe200000e0000 */
[----:B--2---:R-:W-:-:S12]  /*0a90*/  HADD2.F32 R7, -RZ, R188.H0_H0 ;  /* 0x200000bcff077230 */ /* 0x004fd80000004100 */
[----:B------:R-:W-:Y:S01]  /*0aa0*/  FADD.FTZ R3, R8, -UR9 ;  /* 0x8000000908037e21 */ /* 0x000fe20008010000 */
[----:B------:R-:W-:Y:S01]  /*0ab0*/  FADD.FTZ R4, R9, -UR9 ;  /* 0x8000000909047e21 */ /* 0x000fe20008010000 */
[----:B------:R-:W-:Y:S02]  /*0ac0*/  HADD2.F32 R6, -RZ, R188.H1_H1 ;  /* 0x300000bcff067230 */ /* 0x000fe40000004100 */
[--C-:B------:R-:W-:Y:S02]  /*0ad0*/  HADD2.F32 R235, -RZ, R215.reuse.H0_H0 ;  /* 0x200000d7ffeb7230 */ /* 0x100fe40000004100 */
[----:B------:R-:W-:Y:S01]  /*0ae0*/  FMUL.FTZ R3, R3, UR30 ;  /* 0x0000001e03037c20 */ /* 0x000fe20008410000 */
[----:B------:R-:W-:Y:S02]  /*0af0*/  HADD2.F32 R232, -RZ, R215.H1_H1 ;  /* 0x300000d7ffe87230 */ /* 0x000fe40000004100 */
[----:B------:R-:W-:Y:S02]  /*0b00*/  HADD2.F32 R215, -RZ, R108.H1_H1 ;  /* 0x3000006cffd77230 */ /* 0x000fe40000004100 */
[----:B------:R-:W-:Y:S01]  /*0b10*/  FADD.FTZ R2, R10, -UR9 ;  /* 0x800000090a027e21 */ /* 0x000fe20008010000 */
[----:B------:R-:W-:Y:S01]  /*0b20*/  FMUL.FTZ R4, R4, UR30 ;  /* 0x0000001e04047c20 */ /* 0x000fe20008410000 */
[----:B------:R-:W-:Y:S01]  /*0b30*/  FADD.FTZ R0, R11, -UR9 ;  /* 0x800000090b007e21 */ /* 0x000fe20008010000 */
[-C--:B------:R-:W-:Y:S01]  /*0b40*/  FMUL.FTZ R234, R234, R7.reuse ;  /* 0x00000007eaea7220 */ /* 0x080fe20000410000 */
[----:B------:R-:W-:Y:S01]  /*0b50*/  FADD.FTZ R128, R128, R7 ;  /* 0x0000000780807221 */ /* 0x000fe20000010000 */
[----:B------:R-:W-:Y:S01]  /*0b60*/  FFMA.FTZ R48, R3, R7, R48 ;  /* 0x0000000703307223 */ /* 0x000fe20000010030 */
[----:B------:R-:W-:-:S02]  /*0b70*/  HADD2.F32 R9, -RZ, R189.H0_H0 ;  /* 0x200000bdff097230 */ /* 0x000fc40000004100 */
[-C--:B------:R-:W-:Y:S01]  /*0b80*/  FMUL.FTZ R7, R215, R6.reuse ;  /* 0x00000006d7077220 */ /* 0x080fe20000410000 */
[----:B------:R-:W-:Y:S02]  /*0b90*/  HADD2.F32 R8, -RZ, R189.H1_H1 ;  /* 0x300000bdff087230 */ /* 0x000fe40000004100 */
[----:B------:R-:W-:Y:S01]  /*0ba0*/  FMUL.FTZ R215, R2, UR30 ;  /* 0x0000001e02d77c20 */ /* 0x000fe20008410000 */
[----:B------:R-:W-:Y:S01]  /*0bb0*/  FADD.FTZ R192, R192, -UR9 ;  /* 0x80000009c0c07e21 */ /* 0x000fe20008010000 */
[----:B------:R-:W-:Y:S01]  /*0bc0*/  FADD.FTZ R129, R129, R6 ;  /* 0x0000000681817221 */ /* 0x000fe20000010000 */
[----:B------:R-:W-:Y:S01]  /*0bd0*/  FFMA.FTZ R49, R4, R6, R49 ;  /* 0x0000000604317223 */ /* 0x000fe20000010031 */
[--C-:B------:R-:W-:Y:S02]  /*0be0*/  HADD2.F32 R11, -RZ, R190.reuse.H0_H0 ;  /* 0x200000beff0b7230 */ /* 0x100fe40000004100 */
[----:B------:R-:W-:Y:S01]  /*0bf0*/  FMUL.FTZ R6, R0, UR30 ;  /* 0x0000001e00067c20 */ /* 0x000fe20008410000 */
[----:B------:R-:W-:Y:S01]  /*0c00*/  FADD.FTZ R193, R193, -UR9 ;  /* 0x80000009c1c17e21 */ /* 0x000fe20008010000 */
[-C--:B------:R-:W-:Y:S01]  /*0c10*/  FMUL.FTZ R2, R236, R9.reuse ;  /* 0x00000009ec027220 */ /* 0x080fe20000410000 */
[----:B------:R-:W-:Y:S01]  /*0c20*/  FADD.FTZ R130, R130, R9 ;  /* 0x0000000982827221 */ /* 0x000fe20000010000 */
[----:B------:R-:W-:Y:S01]  /*0c30*/  FFMA.FTZ R50, R215, R9, R50 ;  /* 0x00000009d7327223 */ /* 0x000fe20000010032 */
[----:B------:R-:W-:Y:S01]  /*0c40*/  FMUL.FTZ R0, R221, R8 ;  /* 0x00000008dd007220 */ /* 0x000fe20000410000 */
[----:B------:R-:W-:-:S02]  /*0c50*/  HADD2.F32 R190, -RZ, R190.H1_H1 ;  /* 0x300000beffbe7230 */ /* 0x000fc40000004100 */
[----:B------:R-:W-:Y:S01]  /*0c60*/  FMUL.FTZ R9, R192, UR30 ;  /* 0x0000001ec0097c20 */ /* 0x000fe20008410000 */
[----:B------:R-:W-:Y:S02]  /*0c70*/  HADD2.F32 R221, -RZ, R110.H1_H1 ;  /* 0x3000006effdd7230 */ /* 0x000fe40000004100 */
[----:B------:R-:W-:Y:S01]  /*0c80*/  FADD.FTZ R131, R131, R8 ;  /* 0x0000000883837221 */ /* 0x000fe20000010000 */
[----:B------:R-:W-:Y:S01]  /*0c90*/  FFMA.FTZ R51, R6, R8, R51 ;  /* 0x0000000806337223 */ /* 0x000fe20000010033 */
[----:B------:R-:W-:Y:S01]  /*0ca0*/  FADD.FTZ R194, R194, -UR9 ;  /* 0x80000009c2c27e21 */ /* 0x000fe20008010000 */
[----:B------:R-:W-:Y:S01]  /*0cb0*/  FMUL.FTZ R8, R220, R11 ;  /* 0x0000000bdc087220 */ /* 0x000fe20000410000 */
[----:B------:R-:W-:Y:S02]  /*0cc0*/  HADD2.F32 R189, -RZ, R191.H0_H0 ;  /* 0x200000bfffbd7230 */ /* 0x000fe40000004100 */
[----:B------:R-:W-:Y:S01]  /*0cd0*/  FMUL.FTZ R192, R193, UR30 ;  /* 0x0000001ec1c07c20 */ /* 0x000fe20008410000 */
[----:B------:R-:W-:-:S02]  /*0ce0*/  HADD2.F32 R220, -RZ, R111.H0_H0 ;  /* 0x2000006fffdc7230 */ /* 0x000fc40000004100 */
[----:B------:R-:W-:Y:S01]  /*0cf0*/  FADD.FTZ R132, R132, R11 ;  /* 0x0000000b84847221 */ /* 0x000fe20000010000 */
[----:B------:R-:W-:Y:S01]  /*0d00*/  FFMA.FTZ R52, R9, R11, R52 ;  /* 0x0000000b09347223 */ /* 0x000fe20000010034 */
[----:B------:R-:W-:Y:S01]  /*0d10*/  FADD.FTZ R195, R195, -UR9 ;  /* 0x80000009c3c37e21 */ /* 0x000fe20008010000 */
[-C--:B------:R-:W-:Y:S01]  /*0d20*/  FMUL.FTZ R11, R221, R190.reuse ;  /* 0x000000bedd0b7220 */ /* 0x080fe20000410000 */
[----:B------:R-:W-:Y:S02]  /*0d30*/  HADD2.F32 R10, -RZ, R191.H1_H1 ;  /* 0x300000bfff0a7230 */ /* 0x000fe40000004100 */
[----:B------:R-:W-:Y:S01]  /*0d40*/  FMUL.FTZ R193, R194, UR30 ;  /* 0x0000001ec2c17c20 */ /* 0x000fe20008410000 */
[----:B------:R-:W-:Y:S02]  /*0d50*/  HADD2.F32 R221, -RZ, R111.H1_H1 ;  /* 0x3000006fffdd7230 */ /* 0x000fe40000004100 */
[----:B------:R-:W-:Y:S01]  /*0d60*/  FADD.FTZ R133, R133, R190 ;  /* 0x000000be85857221 */ /* 0x000fe20000010000 */
[----:B------:R-:W-:Y:S01]  /*0d70*/  FFMA.FTZ R53, R192, R190, R53 ;  /* 0x000000bec0357223 */ /* 0x000fe20000010035 */
[----:B------:R-:W-:Y:S01]  /*0d80*/  FMUL.FTZ R190, R220, R189 ;  /* 0x000000bddcbe7220 */ /* 0x000fe20000410000 */
[----:B---3--:R-:W-:-:S02]  /*0d90*/  HADD2.F32 R191, -RZ, R196.H0_H0 ;  /* 0x200000c4ffbf7230 */ /* 0x008fc40000004100 */
[----:B------:R-:W-:Y:S01]  /*0da0*/  FMUL.FTZ R194, R195, UR30 ;  /* 0x0000001ec3c27c20 */ /* 0x000fe20008410000 */
[----:B------:R-:W-:Y:S02]  /*0db0*/  HADD2.F32 R220, -RZ, R104.H0_H0 ;  /* 0x20000068ffdc7230 */ /* 0x000fe40000004100 */
[----:B------:R-:W-:Y:S01]  /*0dc0*/  FADD.FTZ R134, R134, R189 ;  /* 0x000000bd86867221 */ /* 0x000fe20000010000 */
[----:B------:R-:W-:Y:S01]  /*0dd0*/  FFMA.FTZ R54, R193, R189, R54 ;  /* 0x000000bdc1367223 */ /* 0x000fe20000010036 */
[----:B------:R-:W-:Y:S01]  /*0de0*/  FADD.FTZ R185, R185, -UR9 ;  /* 0x80000009b9b97e21 */ /* 0x000fe20008010000 */
[----:B------:R-:W-:Y:S01]  /*0df0*/  FMUL.FTZ R189, R221, R10 ;  /* 0x0000000addbd7220 */ /* 0x000fe20000410000 */
[----:B------:R-:W-:Y:S01]  /*0e00*/  FADD.FTZ R184, R184, -UR9 ;  /* 0x80000009b8b87e21 */ /* 0x000fe20008010000 */
[----:B------:R-:W-:Y:S02]  /*0e10*/  HADD2.F32 R196, -RZ, R196.H1_H1 ;  /* 0x300000c4ffc47230 */ /* 0x000fe40000004100 */
[----:B------:R-:W-:Y:S01]  /*0e20*/  FADD.FTZ R135, R135, R10 ;  /* 0x0000000a87877221 */ /* 0x000fe20000010000 */
[----:B------:R-:W-:-:S02]  /*0e30*/  HADD2.F32 R225, -RZ, R197.H0_H0 ;  /* 0x200000c5ffe17230 */ /* 0x000fc40000004100 */
[----:B------:R-:W-:Y:S01]  /*0e40*/  FFMA.FTZ R55, R194, R10, R55 ;  /* 0x0000000ac2377223 */ /* 0x000fe20000010037 */
[----:B------:R-:W-:Y:S02]  /*0e50*/  HADD2.F32 R221, -RZ, R104.H1_H1 ;  /* 0x30000068ffdd7230 */ /* 0x000fe40000004100 */
[----:B------:R-:W-:Y:S01]  /*0e60*/  FMUL.FTZ R10, R220, R191 ;  /* 0x000000bfdc0a7220 */ /* 0x000fe20000410000 */
[----:B------:R-:W-:Y:S01]  /*0e70*/  FMUL.FTZ R220, R185, UR30 ;  /* 0x0000001eb9dc7c20 */ /* 0x000fe20008410000 */
[----:B------:R-:W-:Y:S01]  /*0e80*/  FADD.FTZ R187, R187, -UR9 ;  /* 0x80000009bbbb7e21 */ /* 0x000fe20008010000 */
[----:B------:R-:W-:Y:S01]  /*0e90*/  FMUL.FTZ R195, R184, UR30 ;  /* 0x0000001eb8c37c20 */ /* 0x000fe20008410000 */
[----:B------:R-:W-:Y:S02]  /*0ea0*/  HADD2.F32 R188, -RZ, R197.H1_H1 ;  /* 0x300000c5ffbc7230 */ /* 0x000fe40000004100 */
[----:B------:R-:W-:Y:S01]  /*0eb0*/  FMUL.FTZ R184, R221, R196 ;  /* 0x000000c4ddb87220 */ /* 0x000fe20000410000 */
[----:B------:R-:W-:Y:S01]  /*0ec0*/  FMUL.FTZ R185, R222, R225 ;  /* 0x000000e1deb97220 */ /* 0x000fe20000410000 */
[----:B------:R-:W-:Y:S01]  /*0ed0*/  FADD.FTZ R186, R186, -UR9 ;  /* 0x80000009baba7e21 */ /* 0x000fe20008010000 */
[----:B------:R-:W-:-:S02]  /*0ee0*/  HADD2.F32 R197, -RZ, R198.H0_H0 ;  /* 0x200000c6ffc57230 */ /* 0x000fc40000004100 */
[----:B------:R-:W-:Y:S01]  /*0ef0*/  FADD.FTZ R137, R137, R196 ;  /* 0x000000c489897221 */ /* 0x000fe20000010000 */
[----:B------:R-:W-:Y:S02]  /*0f00*/  HADD2.F32 R221, -RZ, R105.H1_H1 ;  /* 0x30000069ffdd7230 */ /* 0x000fe40000004100 */
[----:B------:R-:W-:Y:S01]  /*0f10*/  FFMA.FTZ R57, R220, R196, R57 ;  /* 0x000000c4dc397223 */ /* 0x000fe20000010039 */
[----:B------:R-:W-:Y:S02]  /*0f20*/  HADD2.F32 R222, -RZ, R106.H0_H0 ;  /* 0x2000006affde7230 */ /* 0x000fe40000004100 */
[----:B------:R-:W-:Y:S01]  /*0f30*/  FADD.FTZ R200, R200, -UR9 ;  /* 0x80000009c8c87e21 */ /* 0x000fe20008010000 */
[----:B------:R-:W-:Y:S02]  /*0f40*/  HADD2.F32 R198, -RZ, R198.H1_H1 ;  /* 0x300000c6ffc67230 */ /* 0x000fe40000004100 */
[----:B------:R-:W-:Y:S01]  /*0f50*/  FMUL.FTZ R196, R187, UR30 ;  /* 0x0000001ebbc47c20 */ /* 0x000fe20008410000 */
[----:B------:R-:W-:Y:S01]  /*0f60*/  FADD.FTZ R136, R136, R191 ;  /* 0x000000bf88887221 */ /* 0x000fe20000010000 */
[----:B------:R-:W-:Y:S01]  /*0f70*/  FFMA.FTZ R56, R195, R191, R56 ;  /* 0x000000bfc3387223 */ /* 0x000fe20000010038 */
[----:B------:R-:W-:Y:S01]  /*0f80*/  FADD.FTZ R201, R201, -UR9 ;  /* 0x80000009c9c97e21 */ /* 0x000fe20008010000 */
[----:B------:R-:W-:Y:S01]  /*0f90*/  FMUL.FTZ R191, R186, UR30 ;  /* 0x0000001ebabf7c20 */ /* 0x000fe20008410000 */
[----:B------:R-:W-:Y:S01]  /*0fa0*/  FMUL.FTZ R186, R221, R188 ;  /* 0x000000bcddba7220 */ /* 0x000fe20000410000 */
[----:B------:R-:W-:Y:S01]  /*0fb0*/  FMUL.FTZ R187, R222, R197 ;  /* 0x000000c5debb7220 */ /* 0x000fe20000410000 */
[----:B------:R-:W-:-:S02]  /*0fc0*/  HADD2.F32 R227, -RZ, R199.H0_H0 ;  /* 0x200000c7ffe37230 */ /* 0x000fc40000004100 */
[----:B------:R-:W-:Y:S01]  /*0fd0*/  FADD.FTZ R139, R139, R188 ;  /* 0x000000bc8b8b7221 */ /* 0x000fe20000010000 */
[----:B------:R-:W-:Y:S01]  /*0fe0*/  FFMA.FTZ R59, R196, R188, R59 ;  /* 0x000000bcc43b7223 */ /* 0x000fe2000001003b */
[----:B------:R-:W-:Y:S01]  /*0ff0*/  FMUL.FTZ R221, R200, UR30 ;  /* 0x0000001ec8dd7c20 */ /* 0x000fe20008410000 */
[----:B------:R-:W-:Y:S02]  /*1000*/  HADD2.F32 R222, -RZ, R107.H0_H0 ;  /* 0x2000006bffde7230 */ /* 0x000fe40000004100 */
[----:B------:R-:W-:Y:S01]  /*1010*/  FMUL.FTZ R188, R223, R198 ;  /* 0x000000c6dfbc7220 */ /* 0x000fe20000410000 */
[----:B------:R-:W-:Y:S02]  /*1020*/  HADD2.F32 R224, -RZ, R199.H1_H1 ;  /* 0x300000c7ffe07230 */ /* 0x000fe40000004100 */
[----:B------:R-:W-:Y:S01]  /*1030*/  FMUL.FTZ R200, R201, UR30 ;  /* 0x0000001ec9c87c20 */ /* 0x000fe20008410000 */
[----:B------:R-:W-:Y:S02]  /*1040*/  HADD2.F32 R223, -RZ, R107.H1_H1 ;  /* 0x3000006bffdf7230 */ /* 0x000fe40000004100 */
[----:B------:R-:W-:Y:S01]  /*1050*/  FADD.FTZ R202, R202, -UR9 ;  /* 0x80000009caca7e21 */ /* 0x000fe20008010000 */
[----:B------:R-:W-:Y:S01]  /*1060*/  FADD.FTZ R203, R203, -UR9 ;  /* 0x80000009cbcb7e21 */ /* 0x000fe20008010000 */
[----:B------:R-:W-:Y:S01]  /*1070*/  FADD.FTZ R144, R144, R197 ;  /* 0x000000c590907221 */ /* 0x000fe20000010000 */
[----:B------:R-:W-:Y:S01]  /*1080*/  FFMA.FTZ R60, R221, R197, R60 ;  /* 0x000000c5dd3c7223 */ /* 0x000fe2000001003c */
[----:B------:R-:W-:Y:S01]  /*1090*/  FMUL.FTZ R197, R222, R227 ;  /* 0x000000e3dec57220 */ /* 0x000fe20000410000 */
[----:B------:R-:W-:Y:S01]  /*10a0*/  FADD.FTZ R180, R180, -UR9 ;  /* 0x80000009b4b47e21 */ /* 0x000fe20008010000 */
[----:B------:R-:W-:-:S02]  /*10b0*/  HADD2.F32 R199, -RZ, R204.H0_H0 ;  /* 0x200000ccffc77230 */ /* 0x000fc40000004100 */
[----:B------:R-:W-:Y:S01]  /*10c0*/  FADD.FTZ R145, R145, R198 ;  /* 0x000000c691917221 */ /* 0x000fe20000010000 */
[----:B------:R-:W-:Y:S01]  /*10d0*/  FFMA.FTZ R61, R200, R198, R61 ;  /* 0x000000c6c83d7223 */ /* 0x000fe2000001003d */
[----:B------:R-:W-:Y:S02]  /*10e0*/  HADD2.F32 R222, -RZ, R100.H0_H0 ;  /* 0x20000064ffde7230 */ /* 0x000fe40000004100 */
[----:B------:R-:W-:Y:S01]  /*10f0*/  FMUL.FTZ R201, R202, UR30 ;  /* 0x0000001ecac97c20 */ /* 0x000fe20008410000 */
[----:B------:R-:W-:Y:S01]  /*1100*/  FMUL.FTZ R198, R223, R224 ;  /* 0x000000e0dfc67220 */ /* 0x000fe20000410000 */
[----:B------:R-:W-:Y:S01]  /*1110*/  FADD.FTZ R181, R181, -UR9 ;  /* 0x80000009b5b57e21 */ /* 0x000fe20008010000 */
[----:B------:R-:W-:Y:S02]  /*1120*/  HADD2.F32 R204, -RZ, R204.H1_H1 ;  /* 0x300000ccffcc7230 */ /* 0x000fe40000004100 */
[----:B------:R-:W-:Y:S01]  /*1130*/  FMUL.FTZ R202, R203, UR30 ;  /* 0x0000001ecbca7c20 */ /* 0x000fe20008410000 */
[----:B------:R-:W-:-:S02]  /*1140*/  HADD2.F32 R223, -RZ, R100.H1_H1 ;  /* 0x30000064ffdf7230 */ /* 0x000fc40000004100 */
[----:B------:R-:W-:Y:S01]  /*1150*/  FMUL.FTZ R203, R180, UR30 ;  /* 0x0000001eb4cb7c20 */ /* 0x000fe20008410000 */
[----:B------:R-:W-:Y:S01]  /*1160*/  FMUL.FTZ R180, R222, R199 ;  /* 0x000000c7deb47220 */ /* 0x000fe20000410000 */
[----:B------:R-:W-:Y:S01]  /*1170*/  FADD.FTZ R147, R147, R224 ;  /* 0x000000e093937221 */ /* 0x000fe20000010000 */
[----:B------:R-:W-:Y:S01]  /*1180*/  FFMA.FTZ R63, R202, R224, R63 ;  /* 0x000000e0ca3f7223 */ /* 0x000fe2000001003f */
[----:B------:R-:W-:Y:S01]  /*1190*/  FMUL.FTZ R222, R181, UR30 ;  /* 0x0000001eb5de7c20 */ /* 0x000fe20008410000 */
[----:B------:R-:W-:Y:S01]  /*11a0*/  FADD.FTZ R182, R182, -UR9 ;  /* 0x80000009b6b67e21 */ /* 0x000fe20008010000 */
[----:B------:R-:W-:Y:S02]  /*11b0*/  HADD2.F32 R229, -RZ, R205.H0_H0 ;  /* 0x200000cdffe57230 */ /* 0x000fe40000004100 */
[----:B------:R-:W-:Y:S01]  /*11c0*/  FMUL.FTZ R181, R223, R204 ;  /* 0x000000ccdfb57220 */ /* 0x000fe20000410000 */
[----:B------:R-:W-:Y:S02]  /*11d0*/  HADD2.F32 R224, -RZ, R101.H0_H0 ;  /* 0x20000065ffe07230 */ /* 0x000fe40000004100 */
[----:B------:R-:W-:Y:S01]  /*11e0*/  FADD.FTZ R183, R183, -UR9 ;  /* 0x80000009b7b77e21 */ /* 0x000fe20008010000 */
[----:B------:R-:W-:-:S02]  /*11f0*/  HADD2.F32 R226, -RZ, R205.H1_H1 ;  /* 0x300000cdffe27230 */ /* 0x000fc40000004100 */
[----:B------:R-:W-:Y:S02]  /*1200*/  HADD2.F32 R223, -RZ, R101.H1_H1 ;  /* 0x30000065ffdf7230 */ /* 0x000fe40000004100 */
[----:B------:R-:W-:Y:S01]  /*1210*/  FADD.FTZ R208, R208, -UR9 ;  /* 0x80000009d0d07e21 */ /* 0x000fe20008010000 */
[----:B------:R-:W-:Y:S01]  /*1220*/  FADD.FTZ R148, R148, R199 ;  /* 0x000000c794947221 */ /* 0x000fe20000010000 */
[----:B------:R-:W-:Y:S01]  /*1230*/  FFMA.FTZ R64, R203, R199, R64 ;  /* 0x000000c7cb407223 */ /* 0x000fe20000010040 */
[----:B------:R-:W-:Y:S01]  /*1240*/  FADD.FTZ R149, R149, R204 ;  /* 0x000000cc95957221 */ /* 0x000fe20000010000 */
[----:B------:R-:W-:Y:S01]  /*1250*/  FFMA.FTZ R65, R222, R204, R65 ;  /* 0x000000ccde417223 */ /* 0x000fe20000010041 */
[----:B------:R-:W-:Y:S01]  /*1260*/  FMUL.FTZ R199, R182, UR30 ;  /* 0x0000001eb6c77c20 */ /* 0x000fe20008410000 */
[----:B------:R-:W-:Y:S01]  /*1270*/  FMUL.FTZ R182, R224, R229 ;  /* 0x000000e5e0b67220 */ /* 0x000fe20000410000 */
[----:B------:R-:W-:Y:S01]  /*1280*/  FMUL.FTZ R204, R183, UR30 ;  /* 0x0000001eb7cc7c20 */ /* 0x000fe20008410000 */
[----:B------:R-:W-:-:S02]  /*1290*/  HADD2.F32 R205, -RZ, R206.H0_H0 ;  /* 0x200000ceffcd7230 */ /* 0x000fc40000004100 */
[----:B------:R-:W-:Y:S01]  /*12a0*/  FADD.FTZ R138, R138, R225 ;  /* 0x000000e18a8a7221 */ /* 0x000fe20000010000 */
[----:B------:R-:W-:Y:S01]  /*12b0*/  FFMA.FTZ R58, R191, R225, R58 ;  /* 0x000000e1bf3a7223 */ /* 0x000fe2000001003a */
[----:B------:R-:W-:Y:S02]  /*12c0*/  HADD2.F32 R224, -RZ, R102.H0_H0 ;  /* 0x20000066ffe07230 */ /* 0x000fe40000004100 */
[-C--:B------:R-:W-:Y:S01]  /*12d0*/  FMUL.FTZ R183, R223, R226.reuse ;  /* 0x000000e2dfb77220 */ /* 0x080fe20000410000 */
[----:B------:R-:W-:Y:S02]  /*12e0*/  HADD2.F32 R206, -RZ, R206.H1_H1 ;  /* 0x300000ceffce7230 */ /* 0x000fe40000004100 */
        /* <DEDUP_REMOVED lines=9> */
[----:B------:R-:W-:Y:S01]  /*1380*/  FMUL.FTZ R224, R209, UR30 ;  /* 0x0000001ed1e07c20 */ /* 0x000fe20008410000 */
[----:B------:R-:W-:Y:S02]  /*1390*/  HADD2.F32 R226, -RZ, R103.H0_H0 ;  /* 0x20000067ffe27230 */ /* 0x000fe40000004100 */
[----:B------:R-:W-:Y:S01]  /*13a0*/  FMUL.FTZ R205, R225, R206 ;  /* 0x000000cee1cd7220 */ /* 0x000fe20000410000 */
[----:B------:R-:W-:Y:S02]  /*13b0*/  HADD2.F32 R228, -RZ, R207.H1_H1 ;  /* 0x300000cfffe47230 */ /* 0x000fe40000004100 */
[----:B------:R-:W-:Y:S01]  /*13c0*/  FADD.FTZ R210, R210, -UR9 ;  /* 0x80000009d2d27e21 */ /* 0x000fe20008010000 */
[----:B------:R-:W-:Y:S02]  /*13d0*/  HADD2.F32 R225, -RZ, R103.H1_H1 ;  /* 0x30000067ffe17230 */ /* 0x000fe40000004100 */
[----:B------:R-:W-:Y:S01]  /*13e0*/  FADD.FTZ R211, R211, -UR9 ;  /* 0x80000009d3d37e21 */ /* 0x000fe20008010000 */
[----:B------:R-:W-:Y:S01]  /*13f0*/  FADD.FTZ R176, R176, -UR9 ;  /* 0x80000009b0b07e21 */ /* 0x000fe20008010000 */
[----:B------:R-:W-:-:S02]  /*1400*/  HADD2.F32 R207, -RZ, R212.H0_H0 ;  /* 0x200000d4ffcf7230 */ /* 0x000fc40000004100 */
[----:B------:R-:W-:Y:S01]  /*1410*/  FADD.FTZ R153, R153, R206 ;  /* 0x000000ce99997221 */ /* 0x000fe20000010000 */
[----:B------:R-:W-:Y:S02]  /*1420*/  HADD2.F32 R236, -RZ, R96.H0_H0 ;  /* 0x20000060ffec7230 */ /* 0x000fe40000004100 */
[----:B------:R-:W-:Y:S01]  /*1430*/  FFMA.FTZ R69, R224, R206, R69 ;  /* 0x000000cee0457223 */ /* 0x000fe20000010045 */
[----:B------:R-:W-:Y:S01]  /*1440*/  FMUL.FTZ R209, R210, UR30 ;  /* 0x0000001ed2d17c20 */ /* 0x000fe20008410000 */
[----:B------:R-:W-:Y:S01]  /*1450*/  FMUL.FTZ R206, R226, R231 ;  /* 0x000000e7e2ce7220 */ /* 0x000fe20000410000 */
[----:B------:R-:W-:Y:S01]  /*1460*/  FMUL.FTZ R226, R211, UR30 ;  /* 0x0000001ed3e27c20 */ /* 0x000fe20008410000 */
[----:B------:R-:W-:Y:S01]  /*1470*/  FMUL.FTZ R210, R225, R228 ;  /* 0x000000e4e1d27220 */ /* 0x000fe20000410000 */
[----:B------:R-:W-:Y:S01]  /*1480*/  FADD.FTZ R177, R177, -UR9 ;  /* 0x80000009b1b17e21 */ /* 0x000fe20008010000 */
[----:B------:R-:W-:Y:S02]  /*1490*/  HADD2.F32 R212, -RZ, R212.H1_H1 ;  /* 0x300000d4ffd47230 */ /* 0x000fe40000004100 */
[----:B------:R-:W-:Y:S01]  /*14a0*/  FMUL.FTZ R211, R176, UR30 ;  /* 0x0000001eb0d37c20 */ /* 0x000fe20008410000 */
[----:B------:R-:W-:-:S02]  /*14b0*/  HADD2.F32 R225, -RZ, R96.H1_H1 ;  /* 0x30000060ffe17230 */ /* 0x000fc40000004100 */
[-C--:B------:R-:W-:Y:S01]  /*14c0*/  FMUL.FTZ R176, R236, R207.reuse ;  /* 0x000000cfecb07220 */ /* 0x080fe20000410000 */
[----:B------:R-:W-:Y:S01]  /*14d0*/  FADD.FTZ R178, R178, -UR9 ;  /* 0x80000009b2b27e21 */ /* 0x000fe20008010000 */
[----:B------:R-:W-:Y:S02]  /*14e0*/  HADD2.F32 R233, -RZ, R213.H0_H0 ;  /* 0x200000d5ffe97230 */ /* 0x000fe40000004100 */
[----:B------:R-:W-:Y:S01]  /*14f0*/  FADD.FTZ R155, R155, R228 ;  /* 0x000000e49b9b7221 */ /* 0x000fe20000010000 */
[----:B------:R-:W-:Y:S02]  /*1500*/  HADD2.F32 R236, -RZ, R97.H0_H0 ;  /* 0x20000061ffec7230 */ /* 0x000fe40000004100 */
[----:B------:R-:W-:Y:S01]  /*1510*/  FFMA.FTZ R71, R226, R228, R71 ;  /* 0x000000e4e2477223 */ /* 0x000fe20000010047 */
[----:B------:R-:W-:Y:S01]  /*1520*/  FMUL.FTZ R228, R177, UR30 ;  /* 0x0000001eb1e47c20 */ /* 0x000fe20008410000 */
[----:B------:R-:W-:Y:S01]  /*1530*/  FADD.FTZ R179, R179, -UR9 ;  /* 0x80000009b3b37e21 */ /* 0x000fe20008010000 */
[----:B------:R-:W-:Y:S01]  /*1540*/  FADD.FTZ R156, R156, R207 ;  /* 0x000000cf9c9c7221 */ /* 0x000fe20000010000 */
[----:B------:R-:W-:Y:S01]  /*1550*/  FFMA.FTZ R72, R211, R207, R72 ;  /* 0x000000cfd3487223 */ /* 0x000fe20000010048 */
[----:B------:R-:W-:Y:S01]  /*1560*/  FMUL.FTZ R177, R225, R212 ;  /* 0x000000d4e1b17220 */ /* 0x000fe20000410000 */
[----:B------:R-:W-:-:S02]  /*1570*/  HADD2.F32 R230, -RZ, R213.H1_H1 ;  /* 0x300000d5ffe67230 */ /* 0x000fc40000004100 */
[----:B------:R-:W-:Y:S01]  /*1580*/  FMUL.FTZ R207, R178, UR30 ;  /* 0x0000001eb2cf7c20 */ /* 0x000fe20008410000 */
[----:B------:R-:W-:Y:S02]  /*1590*/  HADD2.F32 R225, -RZ, R97.H1_H1 ;  /* 0x30000061ffe17230 */ /* 0x000fe40000004100 */
[----:B------:R-:W-:Y:S01]  /*15a0*/  FMUL.FTZ R178, R236, R233 ;  /* 0x000000e9ecb27220 */ /* 0x000fe20000410000 */
[----:B------:R-:W-:Y:S02]  /*15b0*/  HADD2.F32 R213, -RZ, R214.H0_H0 ;  /* 0x200000d6ffd57230 */ /* 0x000fe40000004100 */
[----:B------:R-:W-:Y:S01]  /*15c0*/  FADD.FTZ R216, R216, -UR9 ;  /* 0x80000009d8d87e21 */ /* 0x000fe20008010000 */
[----:B------:R-:W-:Y:S01]  /*15d0*/  FADD.FTZ R157, R157, R212 ;  /* 0x000000d49d9d7221 */ /* 0x000fe20000010000 */
[----:B------:R-:W-:Y:S01]  /*15e0*/  FFMA.FTZ R73, R228, R212, R73 ;  /* 0x000000d4e4497223 */ /* 0x000fe20000010049 */
[----:B------:R-:W-:Y:S02]  /*15f0*/  HADD2.F32 R236, -RZ, R98.H0_H0 ;  /* 0x20000062ffec7230 */ /* 0x000fe40000004100 */
[----:B------:R-:W-:Y:S01]  /*1600*/  FADD.FTZ R146, R146, R227 ;  /* 0x000000e392927221 */ /* 0x000fe20000010000 */
[----:B------:R-:W-:Y:S01]  /*1610*/  FFMA.FTZ R62, R201, R227, R62 ;  /* 0x000000e3c93e7223 */ /* 0x000fe2000001003e */
[----:B------:R-:W-:Y:S01]  /*1620*/  FMUL.FTZ R212, R179, UR30 ;  /* 0x0000001eb3d47c20 */ /* 0x000fe20008410000 */
[----:B------:R-:W-:Y:S01]  /*1630*/  FADD.FTZ R217, R217, -UR9 ;  /* 0x80000009d9d97e21 */ /* 0x000fe20008010000 */
[----:B------:R-:W-:Y:S01]  /*1640*/  FFMA.FTZ R227, R3, R234, RZ ;  /* 0x000000ea03e37223 */ /* 0x000fe200000100ff */
[----:B------:R-:W-:Y:S01]  /*1650*/  FMUL.FTZ R179, R225, R230 ;  /* 0x000000e6e1b37220 */ /* 0x000fe20000410000 */
[----:B------:R-:W-:Y:S01]  /*1660*/  FADD.FTZ R238, RZ, R234 ;  /* 0x000000eaffee7221 */ /* 0x000fe20000010000 */
[----:B------:R-:W-:Y:S01]  /*1670*/  FADD.FTZ R150, R150, R229 ;  /* 0x000000e596967221 */ /* 0x000fe20000010000 */
[----:B------:R-:W-:Y:S01]  /*1680*/  FFMA.FTZ R66, R199, R229, R66 ;  /* 0x000000e5c7427223 */ /* 0x000fe20000010042 */
[----:B------:R-:W-:Y:S01]  /*1690*/  FMUL.FTZ R225, R216, UR30 ;  /* 0x0000001ed8e17c20 */ /* 0x000fe20008410000 */
[----:B------:R-:W-:-:S02]  /*16a0*/  HADD2.F32 R214, -RZ, R214.H1_H1 ;  /* 0x300000d6ffd67230 */ /* 0x000fc40000004100 */
[----:B------:R-:W-:Y:S01]  /*16b0*/  FADD.FTZ R159, R159, R230 ;  /* 0x000000e69f9f7221 */ /* 0x000fe20000010000 */
[----:B------:R-:W-:Y:S01]  /*16c0*/  FFMA.FTZ R75, R212, R230, R75 ;  /* 0x000000e6d44b7223 */ /* 0x000fe2000001004b */
[----:B------:R-:W-:Y:S02]  /*16d0*/  HADD2.F32 R229, -RZ, R98.H1_H1 ;  /* 0x30000062ffe57230 */ /* 0x000fe40000004100 */
[----:B------:R-:W-:Y:S01]  /*16e0*/  FMUL.FTZ R216, R236, R213 ;  /* 0x000000d5ecd87220 */ /* 0x000fe20000410000 */
[----:B------:R-:W-:Y:S01]  /*16f0*/  FMUL.FTZ R230, R217, UR30 ;  /* 0x0000001ed9e67c20 */ /* 0x000fe20008410000 */
[----:B------:R-:W-:Y:S01]  /*1700*/  FFMA.FTZ R236, R4, R7, R227 ;  /* 0x0000000704ec7223 */ /* 0x000fe200000100e3 */
[----:B------:R-:W-:Y:S01]  /*1710*/  FADD.FTZ R217, R7, R238 ;  /* 0x000000ee07d97221 */ /* 0x000fe20000010000 */
[----:B------:R-:W-:Y:S01]  /*1720*/  FADD.FTZ R218, R218, -UR9 ;  /* 0x80000009dada7e21 */ /* 0x000fe20008010000 */
[----:B------:R-:W-:Y:S01]  /*1730*/  FADD.FTZ R160, R160, R213 ;  /* 0x000000d5a0a07221 */ /* 0x000fe20000010000 */
[----:B------:R-:W-:Y:S01]  /*1740*/  FFMA.FTZ R76, R225, R213, R76 ;  /* 0x000000d5e14c7223 */ /* 0x000fe2000001004c */
[----:B------:R-:W-:Y:S01]  /*1750*/  FMUL.FTZ R213, R229, R214 ;  /* 0x000000d6e5d57220 */ /* 0x000fe20000410000 */
[----:B------:R-:W-:Y:S01]  /*1760*/  FFMA.FTZ R227, R215, R2, R236 ;  /* 0x00000002d7e37223 */ /* 0x000fe200000100ec */
[----:B------:R-:W-:Y:S01]  /*1770*/  FADD.FTZ R229, R2, R217 ;  /* 0x000000d902e57221 */ /* 0x000fe20000010000 */
[----:B------:R-:W-:-:S02]  /*1780*/  HADD2.F32 R240, -RZ, R99.H0_H0 ;  /* 0x20000063fff07230 */ /* 0x000fc40000004100 */
[----:B------:R-:W-:Y:S01]  /*1790*/  FMUL.FTZ R217, R218, UR30 ;  /* 0x0000001edad97c20 */ /* 0x000fe20008410000 */
[----:B------:R-:W-:Y:S01]  /*17a0*/  FFMA.FTZ R218, R6, R0, R227 ;  /* 0x0000000006da7223 */ /* 0x000fe200000100e3 */
[----:B------:R-:W-:Y:S01]  /*17b0*/  FADD.FTZ R229, R0, R229 ;  /* 0x000000e500e57221 */ /* 0x000fe20000010000 */
[----:B------:R-:W-:Y:S01]  /*17c0*/  FADD.FTZ R161, R161, R214 ;  /* 0x000000d6a1a17221 */ /* 0x000fe20000010000 */
[----:B------:R-:W-:Y:S01]  /*17d0*/  FFMA.FTZ R77, R230, R214, R77 ;  /* 0x000000d6e64d7223 */ /* 0x000fe2000001004d */
[----:B------:R-:W-:Y:S01]  /*17e0*/  FADD.FTZ R219, R219, -UR9 ;  /* 0x80000009dbdb7e21 */ /* 0x000fe20008010000 */
[----:B------:R-:W-:Y:S01]  /*17f0*/  FMUL.FTZ R214, R240, R235 ;  /* 0x000000ebf0d67220 */ /* 0x000fe20000410000 */
[----:B------:R-:W-:Y:S01]  /*1800*/  FFMA.FTZ R227, R9, R8, R218 ;  /* 0x0000000809e37223 */ /* 0x000fe200000100da */
[----:B------:R-:W-:Y:S01]  /*1810*/  FADD.FTZ R240, R8, R229 ;  /* 0x000000e508f07221 */ /* 0x000fe20000010000 */
[----:B------:R-:W-:Y:S01]  /*1820*/  FADD.FTZ R154, R154, R231 ;  /* 0x000000e79a9a7221 */ /* 0x000fe20000010000 */
[----:B------:R-:W-:Y:S01]  /*1830*/  FFMA.FTZ R70, R209, R231, R70 ;  /* 0x000000e7d1467223 */ /* 0x000fe20000010046 */
[----:B------:R-:W-:-:S02]  /*1840*/  HADD2.F32 R231, -RZ, R99.H1_H1 ;  /* 0x30000063ffe77230 */ /* 0x000fc40000004100 */
[----:B------:R-:W-:Y:S01]  /*1850*/  FMUL.FTZ R236, R219, UR30 ;  /* 0x0000001edbec7c20 */ /* 0x000fe20008410000 */
[----:B------:R-:W-:Y:S01]  /*1860*/  FFMA.FTZ R238, R192, R11, R227 ;  /* 0x0000000bc0ee7223 */ /* 0x000fe200000100e3 */
[----:B------:R-:W-:Y:S01]  /*1870*/  FADD.FTZ R227, R11, R240 ;  /* 0x000000f00be37221 */ /* 0x000fe20000010000 */
[----:B------:R-:W-:Y:S01]  /*1880*/  FADD.FTZ R163, R163, R232 ;  /* 0x000000e8a3a37221 */ /* 0x000fe20000010000 */
[-C--:B------:R-:W-:Y:S01]  /*1890*/  FMUL.FTZ R218, R231, R232.reuse ;  /* 0x000000e8e7da7220 */ /* 0x080fe20000410000 */
[----:B------:R-:W-:Y:S01]  /*18a0*/  FFMA.FTZ R79, R236, R232, R79 ;  /* 0x000000e8ec4f7223 */ /* 0x000fe2000001004f */
[----:B------:R-:W-:Y:S01]  /*18b0*/  FFMA.FTZ R219, R193, R190, R238 ;  /* 0x000000bec1db7223 */ /* 0x000fe200000100ee */
[----:B------:R-:W-:-:S03]  /*18c0*/  FADD.FTZ R232, R190, R227 ;  /* 0x000000e3bee87221 */ /* 0x000fc60000010000 */
[----:B------:R-:W-:Y:S01]  /*18d0*/  FFMA.FTZ R238, R194, R189, R219 ;  /* 0x000000bdc2ee7223 */ /* 0x000fe200000100db */
[----:B------:R-:W-:Y:S01]  /*18e0*/  FADD.FTZ R219, R189, R232 ;  /* 0x000000e8bddb7221 */ /* 0x000fe20000010000 */
[----:B------:R-:W-:Y:S01]  /*18f0*/  FADD.FTZ R164, R164, -UR9 ;  /* 0x80000009a4a47e21 */ /* 0x000fe20008010000 */
[----:B------:R-:W-:Y:S01]  /*1900*/  FADD.FTZ R232, R165, -UR9 ;  /* 0x80000009a5e87e21 */ /* 0x000fe20008010000 */
[----:B------:R-:W-:Y:S01]  /*1910*/  FFMA.FTZ R165, R195, R10, R238 ;  /* 0x0000000ac3a57223 */ /* 0x000fe200000100ee */
[----:B------:R-:W-:Y:S01]  /*1920*/  FADD.FTZ R219, R10, R219 ;  /* 0x000000db0adb7221 */ /* 0x000fe20000010000 */
[----:B------:R-:W-:Y:S01]  /*1930*/  FMUL.FTZ R229, R164, UR30 ;  /* 0x0000001ea4e57c20 */ /* 0x000fe20008410000 */
[--C-:B------:R-:W-:Y:S02]  /*1940*/  HADD2.F32 R231, -RZ, R168.reuse.H0_H0 ;  /* 0x200000a8ffe77230 */ /* 0x100fe40000004100 */
[----:B------:R-:W-:Y:S01]  /*1950*/  FFMA.FTZ R164, R220, R184, R165 ;  /* 0x000000b8dca47223 */ /* 0x000fe200000100a5 */
[----:B------:R-:W-:-:S02]  /*1960*/  HADD2.F32 R238, -RZ, R168.H1_H1 ;  /* 0x300000a8ffee7230 */ /* 0x000fc40000004100 */
[----:B------:R-:W-:Y:S01]  /*1970*/  FADD.FTZ R168, R184, R219 ;  /* 0x000000dbb8a87221 */ /* 0x000fe20000010000 */
[----:B------:R-:W-:-:S03]  /*1980*/  FFMA.FTZ R165, R191, R185, R164 ;  /* 0x000000b9bfa57223 */ /* 0x000fc600000100a4 */
[----:B------:R-:W-:Y:S01]  /*1990*/  FADD.FTZ R219, R185, R168 ;  /* 0x000000a8b9db7221 */ /* 0x000fe20000010000 */
[--C-:B------:R-:W-:Y:S02]  /*19a0*/  HADD2.F32 R227, -RZ, R92.reuse.H0_H0 ;  /* 0x2000005cffe37230 */ /* 0x100fe40000004100 */
[----:B------:R-:W-:Y:S01]  /*19b0*/  FFMA.FTZ R164, R196, R186, R165 ;  /* 0x000000bac4a47223 */ /* 0x000fe200000100a5 */
[----:B------:R-:W-:Y:S01]  /*19c0*/  FADD.FTZ R158, R158, R233 ;  /* 0x000000e99e9e7221 */ /* 0x000fe20000010000 */
        /* <DEDUP_REMOVED lines=8> */
[----:B------:R-:W-:Y:S01]  /*1a50*/  FMUL.FTZ R219, R233, R238 ;  /* 0x000000eee9db7220 */ /* 0x000fe20000410000 */
[----:B------:R-:W-:Y:S01]  /*1a60*/  FADD.FTZ R233, R166, -UR9 ;  /* 0x80000009a6e97e21 */ /* 0x000fe20008010000 */
[----:B------:R-:W-:Y:S01]  /*1a70*/  FFMA.FTZ R164, R200, R188, R165 ;  /* 0x000000bcc8a47223 */ /* 0x000fe200000100a5 */
[----:B------:R-:W-:-:S03]  /*1a80*/  FADD.FTZ R166, R188, R231 ;  /* 0x000000e7bca67221 */ /* 0x000fc60000010000 */
[----:B------:R-:W-:Y:S01]  /*1a90*/  FFMA.FTZ R165, R201, R197, R164 ;  /* 0x000000c5c9a57223 */ /* 0x000fe200000100a4 */
[----:B------:R-:W-:Y:S01]  /*1aa0*/  FADD.FTZ R231, R197, R166 ;  /* 0x000000a6c5e77221 */ /* 0x000fe20000010000 */
[----:B------:R-:W-:Y:S01]  /*1ab0*/  FADD.FTZ R162, R162, R235 ;  /* 0x000000eba2a27221 */ /* 0x000fe20000010000 */
[----:B------:R-:W-:Y:S01]  /*1ac0*/  FFMA.FTZ R78, R217, R235, R78 ;  /* 0x000000ebd94e7223 */ /* 0x000fe2000001004e */
[----:B------:R-:W-:Y:S01]  /*1ad0*/  FFMA.FTZ R166, R202, R198, R165 ;  /* 0x000000c6caa67223 */ /* 0x000fe200000100a5 */
[----:B------:R-:W-:Y:S01]  /*1ae0*/  FADD.FTZ R235, R198, R231 ;  /* 0x000000e7c6eb7221 */ /* 0x000fe20000010000 */
[----:B------:R-:W-:Y:S02]  /*1af0*/  HADD2.F32 R237, -RZ, R169.H0_H0 ;  /* 0x200000a9ffed7230 */ /* 0x000fe40000004100 */
[----:B------:R-:W-:Y:S02]  /*1b00*/  HADD2.F32 R164, -RZ, R93.H0_H0 ;  /* 0x2000005dffa47230 */ /* 0x000fe40000004100 */
[----:B------:R-:W-:Y:S01]  /*1b10*/  FFMA.FTZ R165, R203, R180, R166 ;  /* 0x000000b4cba57223 */ /* 0x000fe200000100a6 */
[----:B------:R-:W-:-:S02]  /*1b20*/  FADD.FTZ R166, R180, R235 ;  /* 0x000000ebb4a67221 */ /* 0x000fc40000010000 */
[----:B------:R-:W-:Y:S01]  /*1b30*/  FMUL.FTZ R231, R164, R237 ;  /* 0x000000eda4e77220 */ /* 0x000fe20000410000 */
[----:B------:R-:W-:Y:S01]  /*1b40*/  FFMA.FTZ R164, R222, R181, R165 ;  /* 0x000000b5dea47223 */ /* 0x000fe200000100a5 */
[----:B------:R-:W-:Y:S01]  /*1b50*/  FADD.FTZ R165, R181, R166 ;  /* 0x000000a6b5a57221 */ /* 0x000fe20000010000 */
[----:B------:R-:W-:Y:S01]  /*1b60*/  FMUL.FTZ R232, R232, UR30 ;  /* 0x0000001ee8e87c20 */ /* 0x000fe20008410000 */
[----:B------:R-:W-:Y:S02]  /*1b70*/  FADD.FTZ R167, R167, -UR9 ;  /* 0x80000009a7a77e21 */ /* 0x000fe40008010000 */
[----:B------:R-:W-:Y:S01]  /*1b80*/  FADD.FTZ R166, R182, R165 ;  /* 0x000000a5b6a67221 */ /* 0x000fe20000010000 */
[----:B------:R-:W-:Y:S01]  /*1b90*/  FFMA.FTZ R165, R199, R182, R164 ;  /* 0x000000b6c7a57223 */ /* 0x000fe200000100a4 */
[----:B------:R-:W-:Y:S01]  /*1ba0*/  FADD.FTZ R85, R85, R238 ;  /* 0x000000ee55557221 */ /* 0x000fe20000010000 */
[----:B------:R-:W-:Y:S01]  /*1bb0*/  FFMA.FTZ R81, R232, R238, R81 ;  /* 0x000000eee8517223 */ /* 0x000fe20000010051 */
        /* <DEDUP_REMOVED lines=30> */
[----:B------:R-:W-:Y:S02]  /*1da0*/  HADD2.F32 R168, -RZ, R169.H1_H1 ;  /* 0x300000a9ffa87230 */ /* 0x000fe40000004100 */
[----:B------:R-:W-:Y:S01]  /*1db0*/  FADD.FTZ R172, R172, -UR9 ;  /* 0x80000009acac7e21 */ /* 0x000fe20008010000 */
[----:B------:R-:W-:Y:S02]  /*1dc0*/  HADD2.F32 R235, -RZ, R93.H1_H1 ;  /* 0x3000005dffeb7230 */ /* 0x000fe40000004100 */
[----:B------:R-:W-:Y:S01]  /*1dd0*/  FADD.FTZ R164, R164, R219 ;  /* 0x000000dba4a47221 */ /* 0x000fe20000010000 */
[----:B------:R-:W-:Y:S01]  /*1de0*/  FFMA.FTZ R166, R232, R219, R165 ;  /* 0x000000dbe8a67223 */ /* 0x000fe200000100a5 */
[----:B------:R-:W-:Y:S01]  /*1df0*/  FADD.FTZ R86, R86, R237 ;  /* 0x000000ed56567221 */ /* 0x000fe20000010000 */
[----:B------:R-:W-:Y:S01]  /*1e00*/  FFMA.FTZ R82, R233, R237, R82 ;  /* 0x000000ede9527223 */ /* 0x000fe20000010052 */
[----:B------:R-:W-:Y:S01]  /*1e10*/  FMUL.FTZ R237, R172, UR30 ;  /* 0x0000001eaced7c20 */ /* 0x000fe20008410000 */
[----:B------:R-:W-:Y:S01]  /*1e20*/  FADD.FTZ R173, R173, -UR9 ;  /* 0x80000009adad7e21 */ /* 0x000fe20008010000 */
[----:B------:R-:W-:Y:S01]  /*1e30*/  FMUL.FTZ R235, R235, R168 ;  /* 0x000000a8ebeb7220 */ /* 0x000fe20000410000 */
[----:B------:R-:W-:-:S02]  /*1e40*/  HADD2.F32 R169, -RZ, R170.H0_H0 ;  /* 0x200000aaffa97230 */ /* 0x000fc40000004100 */
[----:B------:R-:W-:Y:S01]  /*1e50*/  FADD.FTZ R164, R164, R231 ;  /* 0x000000e7a4a47221 */ /* 0x000fe20000010000 */
[----:B------:R-:W-:Y:S02]  /*1e60*/  HADD2.F32 R172, -RZ, R94.H0_H0 ;  /* 0x2000005effac7230 */ /* 0x000fe40000004100 */
[----:B------:R-:W-:Y:S01]  /*1e70*/  FFMA.FTZ R165, R233, R231, R166 ;  /* 0x000000e7e9a57223 */ /* 0x000fe200000100a6 */
[----:B------:R-:W-:Y:S01]  /*1e80*/  FMUL.FTZ R240, R173, UR30 ;  /* 0x0000001eadf07c20 */ /* 0x000fe20008410000 */
[----:B------:R-:W-:Y:S01]  /*1e90*/  FADD.FTZ R174, R174, -UR9 ;  /* 0x80000009aeae7e21 */ /* 0x000fe20008010000 */
[----:B------:R-:W-:Y:S02]  /*1ea0*/  HADD2.F32 R170, -RZ, R170.H1_H1 ;  /* 0x300000aaffaa7230 */ /* 0x000fe40000004100 */
[----:B------:R-:W-:Y:S01]  /*1eb0*/  FADD.FTZ R167, R164, R235 ;  /* 0x000000eba4a77221 */ /* 0x000fe20000010000 */
[----:B------:R-:W-:Y:S02]  /*1ec0*/  HADD2.F32 R173, -RZ, R94.H1_H1 ;  /* 0x3000005effad7230 */ /* 0x000fe40000004100 */
[----:B------:R-:W-:Y:S01]  /*1ed0*/  FMUL.FTZ R172, R172, R169 ;  /* 0x000000a9acac7220 */ /* 0x000fe20000410000 */
[----:B------:R-:W-:Y:S01]  /*1ee0*/  FFMA.FTZ R164, R238, R235, R165 ;  /* 0x000000ebeea47223 */ /* 0x000fe200000100a5 */
[----:B------:R-:W-:Y:S01]  /*1ef0*/  FADD.FTZ R44, R44, R169 ;  /* 0x000000a92c2c7221 */ /* 0x000fe20000010000 */
[----:B------:R-:W-:Y:S01]  /*1f00*/  FFMA.FTZ R40, R237, R169, R40 ;  /* 0x000000a9ed287223 */ /* 0x000fe20000010028 */
[----:B------:R-:W-:Y:S01]  /*1f10*/  FMUL.FTZ R239, R174, UR30 ;  /* 0x0000001eaeef7c20 */ /* 0x000fe20008410000 */
[----:B------:R-:W-:-:S02]  /*1f20*/  HADD2.F32 R169, -RZ, R171.H0_H0 ;  /* 0x200000abffa97230 */ /* 0x000fc40000004100 */
[----:B------:R-:W-:Y:S01]  /*1f30*/  FMUL.FTZ R173, R173, R170 ;  /* 0x000000aaadad7220 */ /* 0x000fe20000410000 */
[----:B------:R-:W-:Y:S02]  /*1f40*/  HADD2.F32 R174, -RZ, R95.H0_H0 ;  /* 0x2000005fffae7230 */ /* 0x000fe40000004100 */
[----:B------:R-:W-:Y:S01]  /*1f50*/  FADD.FTZ R166, R167, R172 ;  /* 0x000000aca7a67221 */ /* 0x000fe20000010000 */
[----:B------:R-:W-:Y:S01]  /*1f60*/  FFMA.FTZ R165, R237, R172, R164 ;  /* 0x000000aceda57223 */ /* 0x000fe200000100a4 */
[----:B------:R-:W-:Y:S01]  /*1f70*/  FADD.FTZ R87, R87, R168 ;  /* 0x000000a857577221 */ /* 0x000fe20000010000 */
[----:B------:R-:W-:Y:S01]  /*1f80*/  FFMA.FTZ R83, R238, R168, R83 ;  /* 0x000000a8ee537223 */ /* 0x000fe20000010053 */
[----:B------:R-:W-:Y:S02]  /*1f90*/  HADD2.F32 R168, -RZ, R171.H1_H1 ;  /* 0x300000abffa87230 */ /* 0x000fe40000004100 */
[----:B------:R-:W-:Y:S01]  /*1fa0*/  FMUL.FTZ R174, R174, R169 ;  /* 0x000000a9aeae7220 */ /* 0x000fe20000410000 */
        /* <DEDUP_REMOVED lines=17> */
.L_x_11726:
        /* <DEDUP_REMOVED lines=29> */
.L_x_11727:
        /* <DEDUP_REMOVED lines=32> */
.L_x_11729:
[----:B------:R-:W-:Y:S05]  /*2490*/  BSYNC.RECONVERGENT B0 ;  /* 0x0000000000007941 */ /* 0x000fea0003800200 */
.L_x_11728:
[----:B------:R-:W1:Y:S08]  /*24a0*/  S2UR UR10, SR_CgaCtaId ;  /* 0x00000000000a79c3 */ /* 0x000e700000008800 */
[----:B------:R-:W-:Y:S01]  /*24b0*/  BAR.SYNC.DEFER_BLOCKING 0x0 ;  /* 0x0000000000007b1d */ /* 0x000fe20000010000 */
[----:B-----5:R-:W-:Y:S01]  /*24c0*/  ISETP.GE.AND P2, PT, R5, 0x1, PT ;  /* 0x000000010500780c */ /* 0x020fe20003f46270 */
[----:B------:R-:W-:Y:S01]  /*24d0*/  UISETP.NE.U32.AND UP0, UPT, UR4, URZ, UPT ;  /* 0x000000ff0400728c */ /* 0x000fe2000bf05070 */
[----:B------:R-:W-:-:S03]  /*24e0*/  ISETP.NE.AND P1, PT, RZ, UR26, PT ;  /* 0x0000001aff007c0c */ /* 0x000fc6000bf25270 */
[----:B------:R-:W-:Y:S01]  /*24f0*/  UMOV UR9, 0x400 ;  /* 0x0000040000097882 */ /* 0x000fe20000000000 */
        /* <DEDUP_REMOVED lines=11> */
[----:B------:R-:W-:Y:S01]  /*25b0*/  FADD.FTZ R167, RZ, R164 ;  /* 0x000000a4ffa77221 */ /* 0x000fe20000010000 */
[----:B------:R-:W-:-:S02]  /*25c0*/  @P2 IADD3 R164, PT, PT, R5, -0x1, RZ ;  /* 0xffffffff05a42810 */ /* 0x000fc40007ffe0ff */
[----:B-1----:R-:W-:Y:S01]  /*25d0*/  FADD.FTZ R244, R244, R169 ;  /* 0x000000a9f4f47221 */ /* 0x002fe20000010000 */
[----:B------:R-:W-:-:S03]  /*25e0*/  FADD.FTZ R167, R166, R167 ;  /* 0x000000a7a6a77221 */ /* 0x000fc60000010000 */
[----:B------:R-:W-:Y:S01]  /*25f0*/  FADD.FTZ R171, R171, R244 ;  /* 0x000000f4abab7221 */ /* 0x000fe20000010000 */
[----:B------:R-:W-:-:S03]  /*2600*/  FADD.FTZ R167, R167, R168 ;  /* 0x000000a8a7a77221 */ /* 0x000fc60000010000 */
[----:B------:R-:W-:Y:S01]  /*2610*/  FMUL.FTZ R171, R171, UR28 ;  /* 0x0000001cabab7c20 */ /* 0x000fe20008410000 */
[----:B------:R-:W-:-:S04]  /*2620*/  FADD.FTZ R167, R170, R167 ;  /* 0x000000a7aaa77221 */ /* 0x000fc80000010000 */
[----:B------:R-:W-:Y:S01]  /*2630*/  R2UR UR9, R171 ;  /* 0x00000000ab0972ca */ /* 0x000fe200000e0000 */
[----:B------:R-:W-:Y:S01]  /*2640*/  FMUL.FTZ R168, R167, UR28 ;  /* 0x0000001ca7a87c20 */ /* 0x000fe20008410000 */
[----:B0-----:R-:W-:-:S04]  /*2650*/  @P2 IMAD R164, R164, R165, RZ ;  /* 0x000000a5a4a42224 */ /* 0x001fc800078e02ff */
[----:B------:R-:W-:Y:S01]  /*2660*/  FSEL R168, R168, RZ, !P1 ;  /* 0x000000ffa8a87208 */ /* 0x000fe20004800000 */
[----:B------:R-:W-:Y:S01]  /*2670*/  IMAD R165, R165, UR8, RZ ;  /* 0x00000008a5a57c24 */ /* 0x000fe2000f8e02ff */
[----:B------:R-:W-:-:S04]  /*2680*/  @P2 SHF.R.S32.HI R5, RZ, 0x1f, R164 ;  /* 0x0000001fff052819 */ /* 0x000fc800000114a4 */
[----:B------:R-:W-:Y:S02]  /*2690*/  @P2 LEA.HI R164, R5, R164, RZ, 0x3 ;  /* 0x000000a405a42211 */ /* 0x000fe400078f18ff */
[----:B------:R-:W-:Y:S02]  /*26a0*/  MOV R5, RZ ;  /* 0x000000ff00057202 */ /* 0x000fe40000000f00 */
[----:B------:R-:W-:Y:S02]  /*26b0*/  @P2 LEA.HI.SX32 R5, R164, R175, 0x1d ;  /* 0x000000afa4052211 */ /* 0x000fe400078feaff */
[----:B------:R-:W-:-:S04]  /*26c0*/  SHF.R.S32.HI R164, RZ, 0x1f, R165 ;  /* 0x0000001fffa47819 */ /* 0x000fc800000114a5 */
        /* <DEDUP_REMOVED lines=13> */
[----:B------:R-:W-:-:S04]  /*27a0*/  F2FP.F16.F32.PACK_AB R165, RZ, R165 ;  /* 0x000000a5ffa5723e */ /* 0x000fc800000000ff */
[----:B------:R-:W-:-:S07]  /*27b0*/  PRMT R140, R165, 0x7610, R140 ;  /* 0x00007610a58c7816 */ /* 0x000fce000000008c */
.L_x_11732:
        /* <DEDUP_REMOVED lines=9> */
.L_x_11733:
        /* <DEDUP_REMOVED lines=9> */
.L_x_11734:
        /* <DEDUP_REMOVED lines=9> */
.L_x_11735:
        /* <DEDUP_REMOVED lines=9> */
.L_x_11736:
        /* <DEDUP_REMOVED lines=9> */
.L_x_11737:
        /* <DEDUP_REMOVED lines=9> */
.L_x_11738:
        /* <DEDUP_REMOVED lines=8> */
[----:B------:R-:W-:Y:S01]  /*2ba0*/  PRMT R143, R143, 0x5410, R164 ;  /* 0x000054108f8f7816 */ /* 0x000fe200000000a4 */
[----:B------:R-:W-:Y:S06]  /*2bb0*/  BRA `(.L_x_11739) ;  /* 0x0000000c00ac7947 */ /* 0x000fec0003800000 */
.L_x_11731:
        /* <DEDUP_REMOVED lines=42> */
.L_x_11740:
        /* <DEDUP_REMOVED lines=9> */
.L_x_11741:
        /* <DEDUP_REMOVED lines=9> */
.L_x_11742:
        /* <DEDUP_REMOVED lines=9> */
.L_x_11743:
        /* <DEDUP_REMOVED lines=9> */
.L_x_11744:
        /* <DEDUP_REMOVED lines=9> */
.L_x_11745:
        /* <DEDUP_REMOVED lines=9> */
.L_x_11746:
[----:B------:R-:W-:Y:S05]  /*31c0*/  @!P2 BRA `(.L_x_11739) ;  /* 0x000000080028a947 */ /* 0x000fea0003800000 */
[----:B------:R-:W-:-:S05]  /*31d0*/  FMUL.FTZ R164, R39, UR29 ;  /* 0x0000001d27a47c20 */ /* 0x000fca0008410000 */
[----:B------:R-:W-:-:S04]  /*31e0*/  F2FP.F16.F32.PACK_AB R164, RZ, R164 ;  /* 0x000000a4ffa4723e */ /* 0x000fc800000000ff */
[----:B------:R-:W-:Y:S01]  /*31f0*/  PRMT R143, R143, 0x5410, R164 ;  /* 0x000054108f8f7816 */ /* 0x000fe200000000a4 */
[----:B------:R-:W-:Y:S06]  /*3200*/  BRA `(.L_x_11739) ;  /* 0x0000000800187947 */ /* 0x000fec0003800000 */
.L_x_11730:
        /* <DEDUP_REMOVED lines=10> */
[--C-:B------:R-:W-:Y:S01]  /*32b0*/  @P1 FFMA.FTZ R165, R3, UR9, R168.reuse ;  /* 0x0000000903a51c23 */ /* 0x100fe200080100a8 */
[----:B------:R-:W-:-:S03]  /*32c0*/  @P1 FFMA.FTZ R164, R4, UR9, R168 ;  /* 0x0000000904a41c23 */ /* 0x000fc600080100a8 */
[----:B------:R-:W-:Y:S01]  /*32d0*/  @P1 FADD.FTZ R165, R234, -R165 ;  /* 0x800000a5eaa51221 */ /* 0x000fe20000010000 */
[----:B------:R-:W-:Y:S01]  /*32e0*/  @P1 FADD.FTZ R164, R7, -R164 ;  /* 0x800000a407a41221 */ /* 0x000fe20000010000 */
[----:B------:R-:W2:Y:S02]  /*32f0*/  @P2 LDC R249, c[0x0][0x40c] ;  /* 0x00010300fff92b82 */ /* 0x000ea40000000800 */
[----:B------:R-:W-:Y:S01]  /*3300*/  @P1 FFMA.FTZ R166, R165, UR30, R32 ;  /* 0x0000001ea5a61c23 */ /* 0x000fe20008010020 */
[----:B------:R-:W-:Y:S01]  /*3310*/  @P1 FFMA.FTZ R165, R215, UR9, R168 ;  /* 0x00000009d7a51c23 */ /* 0x000fe200080100a8 */
[----:B------:R-:W-:-:S03]  /*3320*/  @P1 FFMA.FTZ R171, R164, UR30, R33 ;  /* 0x0000001ea4ab1c23 */ /* 0x000fc60008010021 */
[----:B------:R-:W-:Y:S01]  /*3330*/  @P1 FADD.FTZ R165, R2, -R165 ;  /* 0x800000a502a51221 */ /* 0x000fe20000010000 */
[----:B0-----:R-:W-:Y:S02]  /*3340*/  @P2 FMUL.FTZ R247, R171, R244 ;  /* 0x000000f4abf72220 */ /* 0x001fe40000410000 */
[----:B------:R-:W0:Y:S01]  /*3350*/  @P2 LDC R244, c[0x0][0x40c] ;  /* 0x00010300fff42b82 */ /* 0x000e220000000800 */
[----:B------:R-:W-:Y:S01]  /*3360*/  @P1 FFMA.FTZ R170, R165, UR30, R34 ;  /* 0x0000001ea5aa1c23 */ /* 0x000fe20008010022 */
[--C-:B------:R-:W-:Y:S01]  /*3370*/  @P1 FFMA.FTZ R165, R6, UR9, R168.reuse ;  /* 0x0000000906a51c23 */ /* 0x100fe200080100a8 */
[----:B------:R-:W-:Y:S01]  /*3380*/  @P2 F2FP.F16.F32.PACK_AB R247, RZ, R247 ;  /* 0x000000f7fff7223e */ /* 0x000fe200000000ff */
[----:B-1----:R-:W-:Y:S02]  /*3390*/  @P2 FMUL.FTZ R243, R166, R243 ;  /* 0x000000f3a6f32220 */ /* 0x002fe40000410000 */
[----:B------:R-:W-:Y:S01]  /*33a0*/  @P1 FADD.FTZ R164, R0, -R165 ;  /* 0x800000a500a41221 */ /* 0x000fe20000010000 */
[--C-:B------:R-:W-:Y:S01]  /*33b0*/  @P1 FFMA.FTZ R165, R9, UR9, R168.reuse ;  /* 0x0000000909a51c23 */ /* 0x100fe200080100a8 */
[----:B------:R-:W1:Y:S02]  /*33c0*/  @P2 LDC R171, c[0x0][0x40c] ;  /* 0x00010300ffab2b82 */ /* 0x000e640000000800 */
[----:B------:R-:W-:Y:S01]  /*33d0*/  @P1 FFMA.FTZ R167, R164, UR30, R35 ;  /* 0x0000001ea4a71c23 */ /* 0x000fe20008010023 */
[----:B------:R-:W-:Y:S01]  /*33e0*/  @P1 FFMA.FTZ R164, R192, UR9, R168 ;  /* 0x00000009c0a41c23 */ /* 0x000fe200080100a8 */
[----:B------:R-:W-:Y:S01]  /*33f0*/  @P1 FADD.FTZ R245, R8, -R165 ;  /* 0x800000a508f51221 */ /* 0x000fe20000010000 */
[----:B------:R-:W-:Y:S01]  /*3400*/  MOV R165, R28 ;  /* 0x0000001c00a57202 */ /* 0x000fe20000000f00 */
[----:B--2---:R-:W-:Y:S01]  /*3410*/  @P2 FMUL.FTZ R170, R170, R249 ;  /* 0x000000f9aaaa2220 */ /* 0x004fe20000410000 */
[----:B------:R-:W-:Y:S01]  /*3420*/  @P1 FADD.FTZ R246, R11, -R164 ;  /* 0x800000a40bf61221 */ /* 0x000fe20000010000 */
[----:B------:R-:W-:Y:S01]  /*3430*/  MOV R164, R29 ;  /* 0x0000001d00a47202 */ /* 0x000fe20000000f00 */
[----:B------:R-:W2:Y:S01]  /*3440*/  @P2 LDC R166, c[0x0][0x40c] ;  /* 0x00010300ffa62b82 */ /* 0x000ea20000000800 */
[----:B------:R-:W-:Y:S01]  /*3450*/  @P1 FFMA.FTZ R165, R245, UR30, R28 ;  /* 0x0000001ef5a51c23 */ /* 0x000fe2000801001c */
[----:B------:R-:W-:Y:S01]  /*3460*/  @P1 FFMA.FTZ R164, R246, UR30, R29 ;  /* 0x0000001ef6a41c23 */ /* 0x000fe2000801001d */
[----:B------:R-:W-:Y:S01]  /*3470*/  @P2 F2FP.F16.F32.PACK_AB R245, RZ, R243 ;  /* 0x000000f3fff5223e */ /* 0x000fe200000000ff */
[----:B------:R-:W-:Y:S01]  /*3480*/  @P1 FFMA.FTZ R243, R193, UR9, R168 ;  /* 0x00000009c1f31c23 */ /* 0x000fe200080100a8 */
[----:B------:R-:W-:Y:S01]  /*3490*/  @P2 F2FP.F16.F32.PACK_AB R170, RZ, R170 ;  /* 0x000000aaffaa223e */ /* 0x000fe200000000ff */
[----:B0-----:R-:W-:-:S02]  /*34a0*/  @P2 FMUL.FTZ R244, R165, R244 ;  /* 0x000000f4a5f42220 */ /* 0x001fc40000410000 */
[----:B------:R-:W0:Y:S01]  /*34b0*/  @P2 LDC R246, c[0x0][0x40c] ;  /* 0x00010300fff62b82 */ /* 0x000e220000000800 */
[----:B------:R-:W-:Y:S01]  /*34c0*/  @P1 FADD.FTZ R251, R190, -R243 ;  /* 0x800000f3befb1221 */ /* 0x000fe20000010000 */
[----:B------:R-:W-:Y:S02]  /*34d0*/  MOV R243, R30 ;  /* 0x0000001e00f37202 */ /* 0x000fe40000000f00 */
[----:B------:R-:W-:Y:S01]  /*34e0*/  @P2 F2FP.F16.F32.PACK_AB R244, RZ, R244 ;  /* 0x000000f4fff4223e */ /* 0x000fe200000000ff */
[----:B------:R-:W-:Y:S01]  /*34f0*/  @P1 FFMA.FTZ R243, R251, UR30, R30 ;  /* 0x0000001efbf31c23 */ /* 0x000fe2000801001e */
[----:B------:R-:W-:Y:S01]  /*3500*/  @P2 PRMT R140, R245, 0x7610, R140 ;  /* 0x00007610f58c2816 */ /* 0x000fe2000000008c */
[----:B-1----:R-:W-:Y:S01]  /*3510*/  @P2 FMUL.FTZ R171, R164, R171 ;  /* 0x000000aba4ab2220 */ /* 0x002fe20000410000 */
[----:B------:R-:W-:Y:S02]  /*3520*/  @P2 PRMT R141, R170, 0x7610, R141 ;  /* 0x00007610aa8d2816 */ /* 0x000fe4000000008d */
[----:B------:R-:W-:-:S02]  /*3530*/  @P2 PRMT R142, R244, 0x7610, R142 ;  /* 0x00007610f48e2816 */ /* 0x000fc4000000008e */
[----:B------:R-:W-:Y:S02]  /*3540*/  @P2 F2FP.F16.F32.PACK_AB R171, RZ, R171 ;  /* 0x000000abffab223e */ /* 0x000fe400000000ff */
[----:B------:R-:W-:Y:S01]  /*3550*/  @P2 PRMT R140, R140, 0x5410, R247 ;  /* 0x000054108c8c2816 */ /* 0x000fe200000000f7 */
[----:B--2---:R-:W-:Y:S01]  /*3560*/  @P2 FMUL.FTZ R166, R243, R166 ;  /* 0x000000a6f3a62220 */ /* 0x004fe20000410000 */
[----:B------:R-:W-:-:S04]  /*3570*/  @P2 PRMT R142, R142, 0x5410, R171 ;  /* 0x000054108e8e2816 */ /* 0x000fc800000000ab */
[----:B------:R-:W-:Y:S01]  /*3580*/  @P2 F2FP.F16.F32.PACK_AB R166, RZ, R166 ;  /* 0x000000a6ffa6223e */ /* 0x000fe200000000ff */
[----:B0-----:R-:W-:-:S03]  /*3590*/  @P2 FMUL.FTZ R246, R167, R246 ;  /* 0x000000f6a7f62220 */ /* 0x001fc60000410000 */
[----:B------:R-:W-:Y:S02]  /*35a0*/  @P2 PRMT R143, R166, 0x7610, R143 ;  /* 0x00007610a68f2816 */ /* 0x000fe4000000008f */
[----:B------:R-:W-:-:S04]  /*35b0*/  @P2 F2FP.F16.F32.PACK_AB R246, RZ, R246 ;  /* 0x000000f6fff6223e */ /* 0x000fc800000000ff */
[----:B------:R-:W-:Y:S01]  /*35c0*/  @P2 PRMT R141, R141, 0x5410, R246 ;  /* 0x000054108d8d2816 */ /* 0x000fe200000000f6 */
[----:B------:R-:W-:Y:S06]  /*35d0*/  @!P2 BRA `(.L_x_11739) ;  /* 0x000000040024a947 */ /* 0x000fec0003800000 */
[----:B------:R-:W-:-:S04]  /*35e0*/  @P1 FFMA.FTZ R164, R194, UR9, R168 ;  /* 0x00000009c2a41c23 */ /* 0x000fc800080100a8 */
[----:B------:R-:W-:Y:S01]  /*35f0*/  @P1 FADD.FTZ R166, R189, -R164 ;  /* 0x800000a4bda61221 */ /* 0x000fe20000010000 */
[----:B------:R-:W-:-:S03]  /*3600*/  MOV R164, R31 ;  /* 0x0000001f00a47202 */ /* 0x000fc60000000f00 */
[----:B------:R-:W-:-:S04]  /*3610*/  @P1 FFMA.FTZ R164, R166, UR30, R31 ;  /* 0x0000001ea6a41c23 */ /* 0x000fc8000801001f */
[----:B------:R-:W-:-:S05]  /*3620*/  FMUL.FTZ R164, R164, UR29 ;  /* 0x0000001da4a47c20 */ /* 0x000fca0008410000 */
[----:B------:R-:W-:-:S04]  /*3630*/  F2FP.F16.F32.PACK_AB R164, RZ, R164 ;  /* 0x000000a4ffa4723e */ /* 0x000fc800000000ff */
[----:B------:R-:W-:Y:S01]  /*3640*/  PRMT R143, R143, 0x5410, R164 ;  /* 0x000054108f8f7816 */ /* 0x000fe200000000a4 */
[----:B------:R-:W-:Y:S06]  /*3650*/  BRA `(.L_x_11739) ;  /* 0x0000000400047947 */ /* 0x000fec0003800000 */
.L_x_11747:
        /* <DEDUP_REMOVED lines=9> */
[----:B------:R-:W-:Y:S01]  /*36f0*/  @P1 FADD.FTZ R36, R189, -R36 ;  /* 0x80000024bd241221 */ /* 0x000fe20000010000 */
[----:B------:R-:W2:Y:S02]  /*3700*/  @P2 LDC R166, c[0x0][0x40c] ;  /* 0x00010300ffa62b82 */ /* 0x000ea40000000800 */
[----:B------:R-:W-:Y:S01]  /*3710*/  @P1 FFMA.FTZ R88, R37, UR30, R32 ;  /* 0x0000001e25581c23 */ /* 0x000fe20008010020 */
[--C-:B------:R-:W-:Y:S01]  /*3720*/  @P1 FFMA.FTZ R37, R193, UR9, R168.reuse ;  /* 0x00000009c1251c23 */ /* 0x100fe200080100a8 */
[----:B------:R-:W-:Y:S01]  /*3730*/  @P1 FFMA.FTZ R39, R36, UR30, R31 ;  /* 0x0000001e24271c23 */ /* 0x000fe2000801001f */
[----:B------:R-:W-:Y:S02]  /*3740*/  @P1 FFMA.FTZ R36, R4, UR9, R168 ;  /* 0x0000000904241c23 */ /* 0x000fe400080100a8 */
[----:B------:R-:W-:Y:S01]  /*3750*/  @P1 FADD.FTZ R37, R190, -R37 ;  /* 0x80000025be251221 */ /* 0x000fe20000010000 */
[----:B------:R-:W3:Y:S01]  /*3760*/  @P2 LDC R91, c[0x0][0x40c] ;  /* 0x00010300ff5b2b82 */ /* 0x000ee20000000800 */
[----:B------:R-:W-:-:S02]  /*3770*/  @P1 FADD.FTZ R90, R7, -R36 ;  /* 0x80000024075a1221 */ /* 0x000fc40000010000 */
[----:B------:R-:W-:Y:S01]  /*3780*/  @P1 FFMA.FTZ R38, R37, UR30, R30 ;  /* 0x0000001e25261c23 */ /* 0x000fe2000801001e */
[----:B-1----:R-:W-:-:S03]  /*3790*/  @P2 FMUL.FTZ R37, R39, R164 ;  /* 0x000000a427252220 */ /* 0x002fc60000410000 */
[----:B0-----:R-:W-:Y:S01]  /*37a0*/  @P2 FMUL.FTZ R36, R38, R89 ;  /* 0x0000005926242220 */ /* 0x001fe20000410000 */
[----:B------:R-:W0:Y:S01]  /*37b0*/  @P2 LDC R167, c[0x0][0x40c] ;  /* 0x00010300ffa72b82 */ /* 0x000e220000000800 */
[----:B------:R-:W-:Y:S01]  /*37c0*/  MOV R89, R33 ;  /* 0x0000002100597202 */ /* 0x000fe20000000f00 */
[----:B------:R-:W-:Y:S01]  /*37d0*/  @P1 FFMA.FTZ R89, R90, UR30, R33 ;  /* 0x0000001e5a591c23 */ /* 0x000fe20008010021 */
[----:B------:R-:W-:Y:S02]  /*37e0*/  @P2 F2FP.F16.F32.PACK_AB R37, RZ, R37 ;  /* 0x00000025ff25223e */ /* 0x000fe400000000ff */
[----:B------:R-:W-:Y:S02]  /*37f0*/  @P2 F2FP.F16.F32.PACK_AB R36, RZ, R36 ;  /* 0x00000024ff24223e */ /* 0x000fe400000000ff */
[----:B------:R-:W-:Y:S01]  /*3800*/  MOV R90, R34 ;  /* 0x00000022005a7202 */ /* 0x000fe20000000f00 */
[----:B------:R-:W1:Y:S01]  /*3810*/  @P2 LDC R170, c[0x0][0x40c] ;  /* 0x00010300ffaa2b82 */ /* 0x000e620000000800 */
[----:B------:R-:W-:Y:S01]  /*3820*/  @P2 PRMT R143, R36, 0x7610, R143 ;  /* 0x00007610248f2816 */ /* 0x000fe2000000008f */
[----:B--2---:R-:W-:Y:S01]  /*3830*/  @P2 FMUL.FTZ R165, R89, R166 ;  /* 0x000000a659a52220 */ /* 0x004fe20000410000 */
[----:B------:R-:W-:-:S02]  /*3840*/  @P1 FFMA.FTZ R166, R192, UR9, R168 ;  /* 0x00000009c0a61c23 */ /* 0x000fc400080100a8 */
[----:B------:R-:W-:Y:S01]  /*3850*/  @P2 PRMT R143, R143, 0x5410, R37 ;  /* 0x000054108f8f2816 */ /* 0x000fe20000000025 */
[----:B------:R-:W-:Y:S01]  /*3860*/  @P1 FFMA.FTZ R37, R215, UR9, R168 ;  /* 0x00000009d7251c23 */ /* 0x000fe200080100a8 */
[----:B------:R-:W-:Y:S01]  /*3870*/  @P1 FADD.FTZ R166, R11, -R166 ;  /* 0x800000a60ba61221 */ /* 0x000fe20000010000 */
[----:B------:R-:W2:Y:S01]  /*3880*/  @P2 LDC R171, c[0x0][0x40c] ;  /* 0x00010300ffab2b82 */ /* 0x000ea20000000800 */
[----:B---3--:R-:W-:Y:S01]  /*3890*/  @P2 FMUL.FTZ R164, R88, R91 ;  /* 0x0000005b58a42220 */ /* 0x008fe20000410000 */
[----:B------:R-:W-:Y:S01]  /*38a0*/  @P1 FADD.FTZ R37, R2, -R37 ;  /* 0x8000002502251221 */ /* 0x000fe20000010000 */
[----:B------:R-:W-:Y:S02]  /*38b0*/  MOV R91, R35 ;  /* 0x00000023005b7202 */ /* 0x000fe40000000f00 */
[----:B------:R-:W-:Y:S01]  /*38c0*/  @P2 F2FP.F16.F32.PACK_AB R165, RZ, R165 ;  /* 0x000000a5ffa5223e */ /* 0x000fe200000000ff */
[----:B------:R-:W-:Y:S01]  /*38d0*/  @P1 FFMA.FTZ R90, R37, UR30, R34 ;  /* 0x0000001e255a1c23 */ /* 0x000fe20008010022 */
[----:B------:R-:W-:Y:S01]  /*38e0*/  @P1 FFMA.FTZ R37, R6, UR9, R168 ;  /* 0x0000000906251c23 */ /* 0x000fe200080100a8 */
[----:B------:R-:W3:Y:S01]  /*38f0*/  @P2 LDC R244, c[0x0][0x40c] ;  /* 0x00010300fff42b82 */ /* 0x000ee20000000800 */
[----:B------:R-:W-:-:S02]  /*3900*/  @P2 F2FP.F16.F32.PACK_AB R164, RZ, R164 ;  /* 0x000000a4ffa4223e */ /* 0x000fc400000000ff */
[----:B------:R-:W-:Y:S01]  /*3910*/  @P1 FADD.FTZ R36, R0, -R37 ;  /* 0x8000002500241221 */ /* 0x000fe20000010000 */
[----:B------:R-:W-:Y:S01]  /*3920*/  @P1 FFMA.FTZ R37, R9, UR9, R168 ;  /* 0x0000000909251c23 */ /* 0x000fe200080100a8 */
[----:B------:R-:W-:Y:S02]  /*3930*/  @P2 PRMT R140, R164, 0x7610, R140 ;  /* 0x00007610a48c2816 */ /* 0x000fe4000000008c */
[----:B------:R-:W-:Y:S01]  /*3940*/  @P1 FFMA.FTZ R91, R36, UR30, R35 ;  /* 0x0000001e245b1c23 */ /* 0x000fe20008010023 */
[----:B------:R-:W-:Y:S01]  /*3950*/  @P1 FADD.FTZ R37, R8, -R37 ;  /* 0x8000002508251221 */ /* 0x000fe20000010000 */
[----:B------:R-:W-:Y:S02]  /*3960*/  MOV R36, R28 ;  /* 0x0000001c00247202 */ /* 0x000fe40000000f00 */
[----:B------:R-:W-:Y:S01]  /*3970*/  @P2 PRMT R140, R140, 0x5410, R165 ;  /* 0x000054108c8c2816 */ /* 0x000fe200000000a5 */
[----:B------:R-:W-:Y:S01]  /*3980*/  @P1 FFMA.FTZ R36, R37, UR30, R28 ;  /* 0x0000001e25241c23 */ /* 0x000fe2000801001c */
[----:B------:R-:W-:Y:S01]  /*3990*/  MOV R37, R29 ;  /* 0x0000001d00257202 */ /* 0x000fe20000000f00 */
[----:B------:R-:W-:Y:S01]  /*39a0*/  @P1 FFMA.FTZ R37, R166, UR30, R29 ;  /* 0x0000001ea6251c23 */ /* 0x000fe2000801001d */
[----:B0-----:R-:W-:Y:S01]  /*39b0*/  @P2 FMUL.FTZ R166, R90, R167 ;  /* 0x000000a75aa62220 */ /* 0x001fe20000410000 */
[----:B-1----:R-:W-:Y:S01]  /*39c0*/  @P2 FMUL.FTZ R167, R91, R170 ;  /* 0x000000aa5ba72220 */ /* 0x002fe20000410000 */
[----:B--2---:R-:W-:-:S03]  /*39d0*/  @P2 FMUL.FTZ R170, R36, R171 ;  /* 0x000000ab24aa2220 */ /* 0x004fc60000410000 */
[----:B------:R-:W-:Y:S02]  /*39e0*/  @P2 F2FP.F16.F32.PACK_AB R166, RZ, R166 ;  /* 0x000000a6ffa6223e */ /* 0x000fe400000000ff */
[----:B------:R-:W-:Y:S01]  /*39f0*/  @P2 F2FP.F16.F32.PACK_AB R170, RZ, R170 ;  /* 0x000000aaffaa223e */ /* 0x000fe200000000ff */
[----:B---3--:R-:W-:Y:S01]  /*3a00*/  @P2 FMUL.FTZ R171, R37, R244 ;  /* 0x000000f425ab2220 */ /* 0x008fe20000410000 */
[----:B------:R-:W-:Y:S02]  /*3a10*/  @P2 F2FP.F16.F32.PACK_AB R167, RZ, R167 ;  /* 0x000000a7ffa7223e */ /* 0x000fe400000000ff */
[----:B------:R-:W-:Y:S02]  /*3a20*/  @P2 PRMT R141, R166, 0x7610, R141 ;  /* 0x00007610a68d2816 */ /* 0x000fe4000000008d */
[----:B------:R-:W-:Y:S02]  /*3a30*/  @P2 F2FP.F16.F32.PACK_AB R171, RZ, R171 ;  /* 0x000000abffab223e */ /* 0x000fe400000000ff */
[----:B------:R-:W-:-:S02]  /*3a40*/  @P2 PRMT R142, R170, 0x7610, R142 ;  /* 0x00007610aa8e2816 */ /* 0x000fc4000000008e */
[----:B------:R-:W-:Y:S02]  /*3a50*/  @P2 PRMT R141, R141, 0x5410, R167 ;  /* 0x000054108d8d2816 */ /* 0x000fe400000000a7 */
[----:B------:R-:W-:-:S07]  /*3a60*/  @P2 PRMT R142, R142, 0x5410, R171 ;  /* 0x000054108e8e2816 */ /* 0x000fce00000000ab */
.L_x_11739:
        /* <DEDUP_REMOVED lines=13> */
[----:B------:R-:W-:Y:S02]  /*3b40*/  MOV R39, R23 ;  /* 0x0000001700277202 */ /* 0x000fe40000000f00 */
[----:B------:R-:W-:Y:S02]  /*3b50*/  MOV R88, R24 ;  /* 0x0000001800587202 */ /* 0x000fe40000000f00 */
[----:B------:R-:W-:-:S03]  /*3b60*/  MOV R90, R26 ;  /* 0x0000001a005a7202 */ /* 0x000fc60000000f00 */
[----:B------:R-:W1:Y:S04]  /*3b70*/  @P2 LDC R38, c[0x0][0x40c] ;  /* 0x00010300ff262b82 */ /* 0x000e680000000800 */
[--C-:B------:R-:W-:Y:S01]  /*3b80*/  @P3 FFMA.FTZ R37, R202, UR9, R168.reuse ;  /* 0x00000009ca253c23 */ /* 0x100fe200080100a8 */
[----:B------:R-:W-:-:S03]  /*3b90*/  @P3 FFMA.FTZ R89, R220, UR9, R168 ;  /* 0x00000009dc593c23 */ /* 0x000fc600080100a8 */
[----:B------:R-:W-:Y:S01]  /*3ba0*/  @P3 FADD.FTZ R36, R198, -R37 ;  /* 0x80000025c6243221 */ /* 0x000fe20000010000 */
[--C-:B------:R-:W-:Y:S01]  /*3bb0*/  @P3 FFMA.FTZ R37, R195, UR9, R168.reuse ;  /* 0x00000009c3253c23 */ /* 0x100fe200080100a8 */
[----:B------:R-:W2:Y:S02]  /*3bc0*/  @P2 LDC R171, c[0x0][0x40c] ;  /* 0x00010300ffab2b82 */ /* 0x000ea40000000800 */
[----:B------:R-:W-:Y:S01]  /*3bd0*/  @P3 FFMA.FTZ R39, R36, UR30, R23 ;  /* 0x0000001e24273c23 */ /* 0x000fe20008010017 */
[----:B------:R-:W-:Y:S01]  /*3be0*/  @P3 FADD.FTZ R36, R184, -R89 ;  /* 0x80000059b8243221 */ /* 0x000fe20000010000 */
[----:B------:R-:W-:Y:S01]  /*3bf0*/  MOV R89, R25 ;  /* 0x0000001900597202 */ /* 0x000fe20000000f00 */
[----:B------:R-:W-:Y:S02]  /*3c00*/  @P3 FADD.FTZ R37, R10, -R37 ;  /* 0x800000250a253221 */ /* 0x000fe40000010000 */
[----:B------:R-:W-:Y:S01]  /*3c10*/  @P3 FFMA.FTZ R89, R36, UR30, R25 ;  /* 0x0000001e24593c23 */ /* 0x000fe20008010019 */
[----:B------:R-:W-:Y:S01]  /*3c20*/  @P3 FFMA.FTZ R36, R191, UR9, R168 ;  /* 0x00000009bf243c23 */ /* 0x000fe200080100a8 */
[----:B------:R-:W-:Y:S01]  /*3c30*/  @P3 FFMA.FTZ R88, R37, UR30, R24 ;  /* 0x0000001e25583c23 */ /* 0x000fe20008010018 */
[----:B------:R-:W3:Y:S02]  /*3c40*/  @P2 LDC R243, c[0x0][0x40c] ;  /* 0x00010300fff32b82 */ /* 0x000ee40000000800 */
[----:B------:R-:W-:Y:S01]  /*3c50*/  @P3 FADD.FTZ R37, R185, -R36 ;  /* 0x80000024b9253221 */ /* 0x000fe20000010000 */
[----:B0-----:R-:W-:Y:S01]  /*3c60*/  @P2 FMUL.FTZ R164, R88, R91 ;  /* 0x0000005b58a42220 */ /* 0x001fe20000410000 */
[----:B------:R-:W-:Y:S01]  /*3c70*/  MOV R91, R27 ;  /* 0x0000001b005b7202 */ /* 0x000fe20000000f00 */
[----:B-1----:R-:W-:Y:S01]  /*3c80*/  @P2 FMUL.FTZ R165, R89, R38 ;  /* 0x0000002659a52220 */ /* 0x002fe20000410000 */
[----:B------:R-:W-:Y:S01]  /*3c90*/  @P3 FFMA.FTZ R90, R37, UR30, R26 ;  /* 0x0000001e255a3c23 */ /* 0x000fe2000801001a */
[----:B------:R-:W-:Y:S01]  /*3ca0*/  @P3 FFMA.FTZ R37, R196, UR9, R168 ;  /* 0x00000009c4253c23 */ /* 0x000fe200080100a8 */
[----:B------:R-:W0:Y:S01]  /*3cb0*/  @P2 LDC R170, c[0x0][0x40c] ;  /* 0x00010300ffaa2b82 */ /* 0x000e220000000800 */
[----:B------:R-:W-:-:S02]  /*3cc0*/  @P2 F2FP.F16.F32.PACK_AB R164, RZ, R164 ;  /* 0x000000a4ffa4223e */ /* 0x000fc400000000ff */
[----:B------:R-:W-:Y:S01]  /*3cd0*/  @P3 FADD.FTZ R36, R186, -R37 ;  /* 0x80000025ba243221 */ /* 0x000fe20000010000 */
[----:B------:R-:W-:Y:S02]  /*3ce0*/  @P2 F2FP.F16.F32.PACK_AB R165, RZ, R165 ;  /* 0x000000a5ffa5223e */ /* 0x000fe400000000ff */
[----:B------:R-:W-:Y:S01]  /*3cf0*/  @P2 PRMT R140, R164, 0x7610, R140 ;  /* 0x00007610a48c2816 */ /* 0x000fe2000000008c */
[----:B------:R-:W-:Y:S01]  /*3d00*/  @P3 FFMA.FTZ R91, R36, UR30, R27 ;  /* 0x0000001e245b3c23 */ /* 0x000fe2000801001b */
[----:B------:R-:W-:Y:S01]  /*3d10*/  @P3 FFMA.FTZ R36, R221, UR9, R168 ;  /* 0x00000009dd243c23 */ /* 0x000fe200080100a8 */
[----:B------:R-:W1:Y:S01]  /*3d20*/  @P2 LDC R244, c[0x0][0x40c] ;  /* 0x00010300fff42b82 */ /* 0x000e620000000800 */
[----:B--2---:R-:W-:Y:S01]  /*3d30*/  @P2 FMUL.FTZ R166, R90, R171 ;  /* 0x000000ab5aa62220 */ /* 0x004fe20000410000 */
[----:B------:R-:W-:Y:S01]  /*3d40*/  @P2 PRMT R140, R140, 0x5410, R165 ;  /* 0x000054108c8c2816 */ /* 0x000fe200000000a5 */
[----:B------:R-:W-:Y:S01]  /*3d50*/  @P3 FADD.FTZ R37, R187, -R36 ;  /* 0x80000024bb253221 */ /* 0x000fe20000010000 */
[----:B------:R-:W-:-:S02]  /*3d60*/  MOV R36, R20 ;  /* 0x0000001400247202 */ /* 0x000fc40000000f00 */
[----:B------:R-:W-:Y:S01]  /*3d70*/  @P2 F2FP.F16.F32.PACK_AB R166, RZ, R166 ;  /* 0x000000a6ffa6223e */ /* 0x000fe200000000ff */
[----:B------:R-:W-:Y:S01]  /*3d80*/  @P3 FFMA.FTZ R36, R37, UR30, R20 ;  /* 0x0000001e25243c23 */ /* 0x000fe20008010014 */
[----:B------:R-:W2:Y:S01]  /*3d90*/  @P2 LDC R245, c[0x0][0x40c] ;  /* 0x00010300fff52b82 */ /* 0x000ea20000000800 */
[--C-:B------:R-:W-:Y:S01]  /*3da0*/  @P3 FFMA.FTZ R37, R200, UR9, R168.reuse ;  /* 0x00000009c8253c23 */ /* 0x100fe200080100a8 */
[----:B------:R-:W-:Y:S01]  /*3db0*/  @P2 PRMT R141, R166, 0x7610, R141 ;  /* 0x00007610a68d2816 */ /* 0x000fe2000000008d */
[----:B---3--:R-:W-:Y:S02]  /*3dc0*/  @P2 FMUL.FTZ R164, R36, R243 ;  /* 0x000000f324a42220 */ /* 0x008fe40000410000 */
[----:B------:R-:W-:Y:S01]  /*3dd0*/  @P3 FADD.FTZ R38, R188, -R37 ;  /* 0x80000025bc263221 */ /* 0x000fe20000010000 */
[----:B------:R-:W-:Y:S02]  /*3de0*/  MOV R37, R21 ;  /* 0x0000001500257202 */ /* 0x000fe40000000f00 */
[----:B------:R-:W-:Y:S01]  /*3df0*/  @P2 F2FP.F16.F32.PACK_AB R164, RZ, R164 ;  /* 0x000000a4ffa4223e */ /* 0x000fe200000000ff */
[----:B------:R-:W-:Y:S01]  /*3e00*/  @P3 FFMA.FTZ R37, R38, UR30, R21 ;  /* 0x0000001e26253c23 */ /* 0x000fe20008010015 */
[----:B------:R-:W-:-:S02]  /*3e10*/  @P3 FFMA.FTZ R38, R201, UR9, R168 ;  /* 0x00000009c9263c23 */ /* 0x000fc400080100a8 */
[----:B------:R-:W-:Y:S02]  /*3e20*/  @P2 PRMT R142, R164, 0x7610, R142 ;  /* 0x00007610a48e2816 */ /* 0x000fe4000000008e */
[----:B------:R-:W-:Y:S01]  /*3e30*/  @P3 FADD.FTZ R167, R197, -R38 ;  /* 0x80000026c5a73221 */ /* 0x000fe20000010000 */
[----:B------:R-:W-:Y:S01]  /*3e40*/  MOV R38, R22 ;  /* 0x0000001600267202 */ /* 0x000fe20000000f00 */
[----:B-1----:R-:W-:Y:S02]  /*3e50*/  @P2 FMUL.FTZ R165, R37, R244 ;  /* 0x000000f425a52220 */ /* 0x002fe40000410000 */
[----:B------:R-:W-:Y:S01]  /*3e60*/  @P3 FFMA.FTZ R38, R167, UR30, R22 ;  /* 0x0000001ea7263c23 */ /* 0x000fe20008010016 */
[----:B0-----:R-:W-:Y:S02]  /*3e70*/  @P2 FMUL.FTZ R167, R91, R170 ;  /* 0x000000aa5ba72220 */ /* 0x001fe40000410000 */
[----:B------:R-:W-:Y:S01]  /*3e80*/  @P2 F2FP.F16.F32.PACK_AB R165, RZ, R165 ;  /* 0x000000a5ffa5223e */ /* 0x000fe200000000ff */
[----:B--2---:R-:W-:-:S02]  /*3e90*/  @P2 FMUL.FTZ R170, R38, R245 ;  /* 0x000000f526aa2220 */ /* 0x004fc40000410000 */
[----:B------:R-:W-:Y:S02]  /*3ea0*/  @P2 F2FP.F16.F32.PACK_AB R167, RZ, R167 ;  /* 0x000000a7ffa7223e */ /* 0x000fe400000000ff */
[----:B------:R-:W-:Y:S02]  /*3eb0*/  @P2 PRMT R142, R142, 0x5410, R165 ;  /* 0x000054108e8e2816 */ /* 0x000fe400000000a5 */
        /* <DEDUP_REMOVED lines=8> */
.L_x_11749:
        /* <DEDUP_REMOVED lines=10> */
[----:B------:R-:W2:Y:S01]  /*3fe0*/  @P2 LDC R249, c[0x0][0x40c] ;  /* 0x00010300fff92b82 */ /* 0x000ea20000000800 */
[----:B------:R-:W-:Y:S02]  /*3ff0*/  @P3 FADD.FTZ R251, R197, -R248 ;  /* 0x800000f8c5fb3221 */ /* 0x000fe40000010000 */
[----:B------:R-:W-:Y:S01]  /*4000*/  @P3 FFMA.FTZ R166, R165, UR30, R24 ;  /* 0x0000001ea5a63c23 */ /* 0x000fe20008010018 */
[----:B------:R-:W-:-:S04]  /*4010*/  @P3 FFMA.FTZ R165, R220, UR9, R168 ;  /* 0x00000009dca53c23 */ /* 0x000fc800080100a8 */
[----:B------:R-:W-:-:S04]  /*4020*/  @P3 FADD.FTZ R164, R184, -R165 ;  /* 0x800000a5b8a43221 */ /* 0x000fc80000010000 */
[----:B------:R-:W-:Y:S01]  /*4030*/  @P3 FFMA.FTZ R171, R164, UR30, R25 ;  /* 0x0000001ea4ab3c23 */ /* 0x000fe20008010019 */
[----:B------:R-:W-:Y:S01]  /*4040*/  @P3 FFMA.FTZ R164, R191, UR9, R168 ;  /* 0x00000009bfa43c23 */ /* 0x000fe200080100a8 */
[----:B0-----:R-:W-:Y:S02]  /*4050*/  @P2 FMUL.FTZ R243, R166, R243 ;  /* 0x000000f3a6f32220 */ /* 0x001fe40000410000 */
[----:B-1----:R-:W-:Y:S01]  /*4060*/  @P2 FMUL.FTZ R247, R171, R244 ;  /* 0x000000f4abf72220 */ /* 0x002fe20000410000 */
[----:B------:R-:W-:Y:S01]  /*4070*/  @P3 FADD.FTZ R165, R185, -R164 ;  /* 0x800000a4b9a53221 */ /* 0x000fe20000010000 */
[----:B------:R-:W0:Y:S03]  /*4080*/  @P2 LDC R244, c[0x0][0x40c] ;  /* 0x00010300fff42b82 */ /* 0x000e260000000800 */
[----:B------:R-:W-:Y:S01]  /*4090*/  @P3 FFMA.FTZ R170, R165, UR30, R26 ;  /* 0x0000001ea5aa3c23 */ /* 0x000fe2000801001a */
[----:B------:R-:W-:Y:S01]  /*40a0*/  @P3 FFMA.FTZ R165, R196, UR9, R168 ;  /* 0x00000009c4a53c23 */ /* 0x000fe200080100a8 */
[----:B------:R-:W-:-:S02]  /*40b0*/  @P2 F2FP.F16.F32.PACK_AB R247, RZ, R247 ;  /* 0x000000f7fff7223e */ /* 0x000fc400000000ff */
[----:B--2---:R-:W-:Y:S01]  /*40c0*/  @P2 FMUL.FTZ R170, R170, R249 ;  /* 0x000000f9aaaa2220 */ /* 0x004fe20000410000 */
[----:B------:R-:W-:Y:S01]  /*40d0*/  @P3 FADD.FTZ R164, R186, -R165 ;  /* 0x800000a5baa43221 */ /* 0x000fe20000010000 */
[----:B------:R-:W-:Y:S01]  /*40e0*/  MOV R165, R20 ;  /* 0x0000001400a57202 */ /* 0x000fe20000000f00 */
[----:B------:R-:W1:Y:S02]  /*40f0*/  @P2 LDC R171, c[0x0][0x40c] ;  /* 0x00010300ffab2b82 */ /* 0x000e640000000800 */
[----:B------:R-:W-:Y:S01]  /*4100*/  @P3 FFMA.FTZ R167, R164, UR30, R27 ;  /* 0x0000001ea4a73c23 */ /* 0x000fe2000801001b */
[----:B------:R-:W-:Y:S01]  /*4110*/  @P3 FFMA.FTZ R164, R221, UR9, R168 ;  /* 0x00000009dda43c23 */ /* 0x000fe200080100a8 */
[----:B------:R-:W-:-:S03]  /*4120*/  @P2 F2FP.F16.F32.PACK_AB R170, RZ, R170 ;  /* 0x000000aaffaa223e */ /* 0x000fc600000000ff */
[----:B------:R-:W-:Y:S01]  /*4130*/  @P3 FADD.FTZ R245, R187, -R164 ;  /* 0x800000a4bbf53221 */ /* 0x000fe20000010000 */
[----:B------:R-:W-:Y:S01]  /*4140*/  MOV R164, R21 ;  /* 0x0000001500a47202 */ /* 0x000fe20000000f00 */
[----:B------:R-:W2:Y:S01]  /*4150*/  @P2 LDC R166, c[0x0][0x40c] ;  /* 0x00010300ffa62b82 */ /* 0x000ea20000000800 */
[----:B------:R-:W-:Y:S01]  /*4160*/  @P2 PRMT R141, R170, 0x7610, R141 ;  /* 0x00007610aa8d2816 */ /* 0x000fe2000000008d */
[----:B------:R-:W-:Y:S01]  /*4170*/  @P3 FFMA.FTZ R165, R245, UR30, R20 ;  /* 0x0000001ef5a53c23 */ /* 0x000fe20008010014 */
[----:B------:R-:W-:-:S03]  /*4180*/  @P3 FFMA.FTZ R245, R200, UR9, R168 ;  /* 0x00000009c8f53c23 */ /* 0x000fc600080100a8 */
[----:B0-----:R-:W-:Y:S01]  /*4190*/  @P2 FMUL.FTZ R244, R165, R244 ;  /* 0x000000f4a5f42220 */ /* 0x001fe20000410000 */
[----:B------:R-:W-:Y:S01]  /*41a0*/  @P3 FADD.FTZ R246, R188, -R245 ;  /* 0x800000f5bcf63221 */ /* 0x000fe20000010000 */
[----:B------:R-:W-:Y:S02]  /*41b0*/  @P2 F2FP.F16.F32.PACK_AB R245, RZ, R243 ;  /* 0x000000f3fff5223e */ /* 0x000fe400000000ff */
[----:B------:R-:W-:Y:S01]  /*41c0*/  MOV R243, R22 ;  /* 0x0000001600f37202 */ /* 0x000fe20000000f00 */
[----:B------:R-:W-:Y:S01]  /*41d0*/  @P3 FFMA.FTZ R164, R246, UR30, R21 ;  /* 0x0000001ef6a43c23 */ /* 0x000fe20008010015 */
[----:B------:R-:W-:Y:S01]  /*41e0*/  @P3 FFMA.FTZ R243, R251, UR30, R22 ;  /* 0x0000001efbf33c23 */ /* 0x000fe20008010016 */
[----:B------:R-:W0:Y:S01]  /*41f0*/  @P2 LDC R246, c[0x0][0x40c] ;  /* 0x00010300fff62b82 */ /* 0x000e220000000800 */
[----:B------:R-:W-:Y:S01]  /*4200*/  @P2 F2FP.F16.F32.PACK_AB R244, RZ, R244 ;  /* 0x000000f4fff4223e */ /* 0x000fe200000000ff */
[----:B-1----:R-:W-:Y:S01]  /*4210*/  @P2 FMUL.FTZ R171, R164, R171 ;  /* 0x000000aba4ab2220 */ /* 0x002fe20000410000 */
[----:B------:R-:W-:-:S02]  /*4220*/  @P2 PRMT R140, R245, 0x7610, R140 ;  /* 0x00007610f58c2816 */ /* 0x000fc4000000008c */
[----:B------:R-:W-:Y:S02]  /*4230*/  @P2 PRMT R142, R244, 0x7610, R142 ;  /* 0x00007610f48e2816 */ /* 0x000fe4000000008e */
[----:B------:R-:W-:Y:S02]  /*4240*/  @P2 F2FP.F16.F32.PACK_AB R171, RZ, R171 ;  /* 0x000000abffab223e */ /* 0x000fe400000000ff */
[----:B------:R-:W-:Y:S01]  /*4250*/  @P2 PRMT R140, R140, 0x5410, R247 ;  /* 0x000054108c8c2816 */ /* 0x000fe200000000f7 */
[----:B--2---:R-:W-:Y:S01]  /*4260*/  @P2 FMUL.FTZ R166, R243, R166 ;  /* 0x000000a6f3a62220 */ /* 0x004fe20000410000 */
[----:B------:R-:W-:-:S04]  /*4270*/  @P2 PRMT R142, R142, 0x5410, R171 ;  /* 0x000054108e8e2816 */ /* 0x000fc800000000ab */
[----:B------:R-:W-:-:S04]  /*4280*/  @P2 F2FP.F16.F32.PACK_AB R166, RZ, R166 ;  /* 0x000000a6ffa6223e */ /* 0x000fc800000000ff */
[----:B------:R-:W-:Y:S01]  /*4290*/  @P2 PRMT R143, R166, 0x7610, R143 ;  /* 0x00007610a68f2816 */ /* 0x000fe2000000008f */
[----:B0-----:R-:W-:-:S05]  /*42a0*/  @P2 FMUL.FTZ R246, R167, R246 ;  /* 0x000000f6a7f62220 */ /* 0x001fca0000410000 */
[----:B------:R-:W-:-:S04]  /*42b0*/  @P2 F2FP.F16.F32.PACK_AB R246, RZ, R246 ;  /* 0x000000f6fff6223e */ /* 0x000fc800000000ff */
[----:B------:R-:W-:Y:S01]  /*42c0*/  @P2 PRMT R141, R141, 0x5410, R246 ;  /* 0x000054108d8d2816 */ /* 0x000fe200000000f6 */
[----:B------:R-:W-:Y:S06]  /*42d0*/  @!P2 BRA `(.L_x_11750) ;  /* 0x0000000800d8a947 */ /* 0x000fec0003800000 */
[----:B------:R-:W-:Y:S01]  /*42e0*/  @P3 FFMA.FTZ R165, R202, UR9, R168 ;  /* 0x00000009caa53c23 */ /* 0x000fe200080100a8 */
[----:B------:R-:W-:-:S03]  /*42f0*/  MOV R164, R23 ;  /* 0x0000001700a47202 */ /* 0x000fc60000000f00 */
[----:B------:R-:W-:-:S04]  /*4300*/  @P3 FADD.FTZ R166, R198, -R165 ;  /* 0x800000a5c6a63221 */ /* 0x000fc80000010000 */
[----:B------:R-:W-:-:S04]  /*4310*/  @P3 FFMA.FTZ R164, R166, UR30, R23 ;  /* 0x0000001ea6a43c23 */ /* 0x000fc80008010017 */
[----:B------:R-:W-:-:S05]  /*4320*/  FMUL.FTZ R164, R164, UR29 ;  /* 0x0000001da4a47c20 */ /* 0x000fca0008410000 */
[----:B------:R-:W-:-:S04]  /*4330*/  F2FP.F16.F32.PACK_AB R164, RZ, R164 ;  /* 0x000000a4ffa4723e */ /* 0x000fc800000000ff */
[----:B------:R-:W-:Y:S01]  /*4340*/  PRMT R143, R143, 0x5410, R164 ;  /* 0x000054108f8f7816 */ /* 0x000fe200000000a4 */
[----:B------:R-:W-:Y:S06]  /*4350*/  BRA `(.L_x_11750) ;  /* 0x0000000800b87947 */ /* 0x000fec0003800000 */
.L_x_11748:
        /* <DEDUP_REMOVED lines=43> */
.L_x_11752:
        /* <DEDUP_REMOVED lines=9> */
.L_x_11753:
        /* <DEDUP_REMOVED lines=9> */
.L_x_11754:
        /* <DEDUP_REMOVED lines=9> */
.L_x_11755:
        /* <DEDUP_REMOVED lines=9> */
.L_x_11756:
        /* <DEDUP_REMOVED lines=9> */
.L_x_11757:
        /* <DEDUP_REMOVED lines=9> */
.L_x_11758:
[----:B------:R-:W-:Y:S05]  /*4970*/  @!P2 BRA `(.L_x_11750) ;  /* 0x000000040030a947 */ /* 0x000fea0003800000 */
[----:B------:R-:W-:-:S05]  /*4980*/  FMUL.FTZ R164, R39, UR29 ;  /* 0x0000001d27a47c20 */ /* 0x000fca0008410000 */
[----:B------:R-:W-:-:S04]  /*4990*/  F2FP.F16.F32.PACK_AB R164, RZ, R164 ;  /* 0x000000a4ffa4723e */ /* 0x000fc800000000ff */
[----:B------:R-:W-:Y:S01]  /*49a0*/  PRMT R143, R143, 0x5410, R164 ;  /* 0x000054108f8f7816 */ /* 0x000fe200000000a4 */
[----:B------:R-:W-:Y:S06]  /*49b0*/  BRA `(.L_x_11750) ;  /* 0x0000000400207947 */ /* 0x000fec0003800000 */
.L_x_11751:
[----:B------:R-:W-:Y:S05]  /*49c0*/  @!P2 BRA `(.L_x_11759) ;  /* 0x000000000020a947 */ /* 0x000fea0003800000 */
[----:B0-----:R-:W-:Y:S01]  /*49d0*/  FFMA.FTZ R165, R195, UR9, R168 ;  /* 0x00000009c3a57c23 */ /* 0x001fe200080100a8 */
[----:B------:R-:W-:-:S03]  /*49e0*/  ISETP.LT.AND P3, PT, RZ, UR31, PT ;  /* 0x0000001fff007c0c */ /* 0x000fc6000bf61270 */
[----:B------:R-:W-:-:S04]  /*49f0*/  FADD.FTZ R165, R10, -R165 ;  /* 0x800000a50aa57221 */ /* 0x000fc80000010000 */
[----:B------:R-:W-:-:S05]  /*4a00*/  FMUL.FTZ R165, R165, UR30 ;  /* 0x0000001ea5a57c20 */ /* 0x000fca0008410000 */
[----:B------:R-:W-:-:S05]  /*4a10*/  FSEL R165, R165, RZ, P3 ;  /* 0x000000ffa5a57208 */ /* 0x000fca0001800000 */
[----:B------:R-:W-:-:S05]  /*4a20*/  FMUL.FTZ R165, R165, UR29 ;  /* 0x0000001da5a57c20 */ /* 0x000fca0008410000 */
[----:B------:R-:W-:-:S04]  /*4a30*/  F2FP.F16.F32.PACK_AB R165, RZ, R165 ;  /* 0x000000a5ffa5723e */ /* 0x000fc800000000ff */
[----:B------:R-:W-:-:S07]  /*4a40*/  PRMT R140, R165, 0x7610, R140 ;  /* 0x00007610a58c7816 */ /* 0x000fce000000008c */
.L_x_11759:
        /* <DEDUP_REMOVED lines=9> */
.L_x_11760:
        /* <DEDUP_REMOVED lines=9> */
.L_x_11761:
        /* <DEDUP_REMOVED lines=9> */
.L_x_11762:
        /* <DEDUP_REMOVED lines=9> */
.L_x_11763:
        /* <DEDUP_REMOVED lines=9> */
.L_x_11764:
        /* <DEDUP_REMOVED lines=9> */
.L_x_11765:
        /* <DEDUP_REMOVED lines=9> */
.L_x_11750:
        /* <DEDUP_REMOVED lines=18> */
[--C-:B------:R-:W-:Y:S01]  /*4f60*/  @P3 FFMA.FTZ R36, R222, UR9, R168.reuse ;  /* 0x00000009de243c23 */ /* 0x100fe200080100a8 */
[--C-:B------:R-:W-:Y:S02]  /*4f70*/  @P3 FFMA.FTZ R167, R209, UR9, R168.reuse ;  /* 0x00000009d1a73c23 */ /* 0x100fe400080100a8 */
[----:B------:R-:W-:Y:S01]  /*4f80*/  @P3 FADD.FTZ R38, R210, -R37 ;  /* 0x80000025d2263221 */ /* 0x000fe20000010000 */
[----:B------:R-:W-:Y:S01]  /*4f90*/  @P3 FFMA.FTZ R37, R203, UR9, R168 ;  /* 0x00000009cb253c23 */ /* 0x000fe200080100a8 */
[----:B------:R-:W2:Y:S01]  /*4fa0*/  @P2 LDC R171, c[0x0][0x40c] ;  /* 0x00010300ffab2b82 */ /* 0x000ea20000000800 */
[----:B------:R-:W-:Y:S01]  /*4fb0*/  @P3 FADD.FTZ R36, R181, -R36 ;  /* 0x80000024b5243221 */ /* 0x000fe20000010000 */
[----:B------:R-:W-:Y:S01]  /*4fc0*/  @P3 FFMA.FTZ R39, R38, UR30, R15 ;  /* 0x0000001e26273c23 */ /* 0x000fe2000801000f */
[----:B------:R-:W-:Y:S01]  /*4fd0*/  @P3 FADD.FTZ R37, R180, -R37 ;  /* 0x80000025b4253221 */ /* 0x000fe20000010000 */
[--C-:B------:R-:W-:Y:S01]  /*4fe0*/  @P3 FFMA.FTZ R38, R224, UR9, R168.reuse ;  /* 0x00000009e0263c23 */ /* 0x100fe200080100a8 */
[----:B------:R-:W-:Y:S01]  /*4ff0*/  @P3 FFMA.FTZ R89, R36, UR30, R17 ;  /* 0x0000001e24593c23 */ /* 0x000fe20008010011 */
[----:B------:R-:W-:Y:S01]  /*5000*/  @P3 FFMA.FTZ R36, R204, UR9, R168 ;  /* 0x00000009cc243c23 */ /* 0x000fe200080100a8 */
[----:B------:R-:W-:Y:S01]  /*5010*/  @P3 FFMA.FTZ R88, R37, UR30, R16 ;  /* 0x0000001e25583c23 */ /* 0x000fe20008010010 */
[----:B------:R-:W3:Y:S01]  /*5020*/  @P2 LDC R243, c[0x0][0x40c] ;  /* 0x00010300fff32b82 */ /* 0x000ee20000000800 */
[----:B------:R-:W-:Y:S01]  /*5030*/  @P3 FFMA.FTZ R37, R199, UR9, R168 ;  /* 0x00000009c7253c23 */ /* 0x000fe200080100a8 */
[----:B0-----:R-:W-:Y:S01]  /*5040*/  @P2 FMUL.FTZ R165, R89, R90 ;  /* 0x0000005a59a52220 */ /* 0x001fe20000410000 */
[----:B------:R-:W-:Y:S01]  /*5050*/  MOV R90, R18 ;  /* 0x00000012005a7202 */ /* 0x000fe20000000f00 */
[----:B------:R-:W-:Y:S01]  /*5060*/  @P3 FADD.FTZ R36, R183, -R36 ;  /* 0x80000024b7243221 */ /* 0x000fe20000010000 */
[----:B------:R-:W-:Y:S01]  /*5070*/  @P3 FADD.FTZ R37, R182, -R37 ;  /* 0x80000025b6253221 */ /* 0x000fe20000010000 */
[----:B-1----:R-:W-:Y:S01]  /*5080*/  @P2 FMUL.FTZ R164, R88, R91 ;  /* 0x0000005b58a42220 */ /* 0x002fe20000410000 */
[----:B------:R-:W-:Y:S01]  /*5090*/  MOV R91, R19 ;  /* 0x00000013005b7202 */ /* 0x000fe20000000f00 */
[----:B------:R-:W0:Y:S01]  /*50a0*/  @P2 LDC R170, c[0x0][0x40c] ;  /* 0x00010300ffaa2b82 */ /* 0x000e220000000800 */
[----:B------:R-:W-:Y:S01]  /*50b0*/  @P3 FFMA.FTZ R90, R37, UR30, R18 ;  /* 0x0000001e255a3c23 */ /* 0x000fe20008010012 */
[----:B------:R-:W-:Y:S01]  /*50c0*/  @P3 FFMA.FTZ R37, R223, UR9, R168 ;  /* 0x00000009df253c23 */ /* 0x000fe200080100a8 */
[----:B------:R-:W-:Y:S01]  /*50d0*/  @P3 FFMA.FTZ R91, R36, UR30, R19 ;  /* 0x0000001e245b3c23 */ /* 0x000fe20008010013 */
[----:B------:R-:W-:Y:S01]  /*50e0*/  @P3 FADD.FTZ R38, R205, -R38 ;  /* 0x80000026cd263221 */ /* 0x000fe20000010000 */
[----:B------:R-:W-:Y:S01]  /*50f0*/  @P2 F2FP.F16.F32.PACK_AB R164, RZ, R164 ;  /* 0x000000a4ffa4223e */ /* 0x000fe200000000ff */
[----:B------:R-:W-:Y:S01]  /*5100*/  @P3 FADD.FTZ R37, R208, -R37 ;  /* 0x80000025d0253221 */ /* 0x000fe20000010000 */
[----:B------:R-:W-:Y:S01]  /*5110*/  MOV R36, R12 ;  /* 0x0000000c00247202 */ /* 0x000fe20000000f00 */
[----:B------:R-:W1:Y:S01]  /*5120*/  @P2 LDC R244, c[0x0][0x40c] ;  /* 0x00010300fff42b82 */ /* 0x000e620000000800 */
[----:B------:R-:W-:Y:S01]  /*5130*/  @P3 FADD.FTZ R167, R206, -R167 ;  /* 0x800000a7cea73221 */ /* 0x000fe20000010000 */
[----:B------:R-:W-:Y:S01]  /*5140*/  @P3 FFMA.FTZ R36, R37, UR30, R12 ;  /* 0x0000001e25243c23 */ /* 0x000fe2000801000c */
[----:B------:R-:W-:Y:S01]  /*5150*/  MOV R37, R13 ;  /* 0x0000000d00257202 */ /* 0x000fe20000000f00 */
[----:B------:R-:W-:Y:S01]  /*5160*/  @P3 FFMA.FTZ R37, R38, UR30, R13 ;  /* 0x0000001e26253c23 */ /* 0x000fe2000801000d */
[----:B------:R-:W-:Y:S01]  /*5170*/  @P2 F2FP.F16.F32.PACK_AB R165, RZ, R165 ;  /* 0x000000a5ffa5223e */ /* 0x000fe200000000ff */
[----:B--2---:R-:W-:Y:S01]  /*5180*/  @P2 FMUL.FTZ R166, R90, R171 ;  /* 0x000000ab5aa62220 */ /* 0x004fe20000410000 */
[----:B------:R-:W-:Y:S01]  /*5190*/  MOV R38, R14 ;  /* 0x0000000e00267202 */ /* 0x000fe20000000f00 */
[----:B------:R-:W2:Y:S01]  /*51a0*/  @P2 LDC R245, c[0x0][0x40c] ;  /* 0x00010300fff52b82 */ /* 0x000ea20000000800 */
[----:B------:R-:W-:Y:S01]  /*51b0*/  @P2 PRMT R140, R164, 0x7610, R140 ;  /* 0x00007610a48c2816 */ /* 0x000fe2000000008c */
[----:B------:R-:W-:Y:S01]  /*51c0*/  @P3 FFMA.FTZ R38, R167, UR30, R14 ;  /* 0x0000001ea7263c23 */ /* 0x000fe2000801000e */
[----:B---3--:R-:W-:Y:S01]  /*51d0*/  @P2 FMUL.FTZ R164, R36, R243 ;  /* 0x000000f324a42220 */ /* 0x008fe20000410000 */
[----:B------:R-:W-:-:S02]  /*51e0*/  @P2 F2FP.F16.F32.PACK_AB R166, RZ, R166 ;  /* 0x000000a6ffa6223e */ /* 0x000fc400000000ff */
[----:B------:R-:W-:Y:S01]  /*51f0*/  @P2 PRMT R140, R140, 0x5410, R165 ;  /* 0x000054108c8c2816 */ /* 0x000fe200000000a5 */
[----:B0-----:R-:W-:Y:S01]  /*5200*/  @P2 FMUL.FTZ R167, R91, R170 ;  /* 0x000000aa5ba72220 */ /* 0x001fe20000410000 */
[----:B------:R-:W-:Y:S02]  /*5210*/  @P2 F2FP.F16.F32.PACK_AB R164, RZ, R164 ;  /* 0x000000a4ffa4223e */ /* 0x000fe400000000ff */
[----:B------:R-:W-:Y:S02]  /*5220*/  @P2 PRMT R141, R166, 0x7610, R141 ;  /* 0x00007610a68d2816 */ /* 0x000fe4000000008d */
[----:B------:R-:W-:Y:S02]  /*5230*/  @P2 F2FP.F16.F32.PACK_AB R167, RZ, R167 ;  /* 0x000000a7ffa7223e */ /* 0x000fe400000000ff */
[----:B------:R-:W-:Y:S01]  /*5240*/  @P2 PRMT R142, R164, 0x7610, R142 ;  /* 0x00007610a48e2816 */ /* 0x000fe2000000008e */
        /* <DEDUP_REMOVED lines=12> */
.L_x_11767:
[----:B------:R-:W-:Y:S01]  /*5310*/  PLOP3.LUT P3, PT, PT, PT, UP2, 0x80, 0x8 ;  /* 0x000000000008781c */ /* 0x000fe20003f6f028 */
[----:B------:R-:W1:Y:S01]  /*5320*/  @P2 LDC R244, c[0x0][0x40c] ;  /* 0x00010300fff42b82 */ /* 0x000e620000000800 */
[----:B------:R-:W-:Y:S02]  /*5330*/  MOV R171, R17 ;  /* 0x0000001100ab7202 */ /* 0x000fe40000000f00 */
[----:B0-----:R-:W-:Y:S02]  /*5340*/  MOV R167, R19 ;  /* 0x0000001300a77202 */ /* 0x001fe40000000f00 */
[----:B------:R-:W-:Y:S02]  /*5350*/  MOV R166, R16 ;  /* 0x0000001000a67202 */ /* 0x000fe40000000f00 */
[----:B------:R-:W-:Y:S01]  /*5360*/  MOV R170, R18 ;  /* 0x0000001200aa7202 */ /* 0x000fe20000000f00 */
[----:B------:R-:W0:Y:S04]  /*5370*/  @P2 LDC R243, c[0x0][0x40c] ;  /* 0x00010300fff32b82 */ /* 0x000e280000000800 */
[--C-:B------:R-:W-:Y:S01]  /*5380*/  @P3 FFMA.FTZ R164, R222, UR9, R168.reuse ;  /* 0x00000009dea43c23 */ /* 0x100fe200080100a8 */
[----:B------:R-:W-:-:S03]  /*5390*/  @P3 FFMA.FTZ R165, R203, UR9, R168 ;  /* 0x00000009cba53c23 */ /* 0x000fc600080100a8 */
[----:B------:R-:W-:Y:S01]  /*53a0*/  @P3 FADD.FTZ R164, R181, -R164 ;  /* 0x800000a4b5a43221 */ /* 0x000fe20000010000 */
[----:B------:R-:W-:Y:S01]  /*53b0*/  @P3 FADD.FTZ R165, R180, -R165 ;  /* 0x800000a5b4a53221 */ /* 0x000fe20000010000 */
[----:B------:R-:W2:Y:S02]  /*53c0*/  @P2 LDC R249, c[0x0][0x40c] ;  /* 0x00010300fff92b82 */ /* 0x000ea40000000800 */
[----:B------:R-:W-:Y:S01]  /*53d0*/  @P3 FFMA.FTZ R171, R164, UR30, R17 ;  /* 0x0000001ea4ab3c23 */ /* 0x000fe20008010011 */
[----:B------:R-:W-:Y:S01]  /*53e0*/  @P3 FFMA.FTZ R164, R204, UR9, R168 ;  /* 0x00000009cca43c23 */ /* 0x000fe200080100a8 */
[----:B------:R-:W-:Y:S01]  /*53f0*/  @P3 FFMA.FTZ R166, R165, UR30, R16 ;  /* 0x0000001ea5a63c23 */ /* 0x000fe20008010010 */
[----:B------:R-:W-:Y:S01]  /*5400*/  @P3 FFMA.FTZ R165, R199, UR9, R168 ;  /* 0x00000009c7a53c23 */ /* 0x000fe200080100a8 */
[----:B-1----:R-:W-:Y:S01]  /*5410*/  @P2 FMUL.FTZ R247, R171, R244 ;  /* 0x000000f4abf72220 */ /* 0x002fe20000410000 */
[----:B------:R-:W-:Y:S01]  /*5420*/  @P3 FADD.FTZ R164, R183, -R164 ;  /* 0x800000a4b7a43221 */ /* 0x000fe20000010000 */
[----:B------:R-:W1:Y:S01]  /*5430*/  @P2 LDC R244, c[0x0][0x40c] ;  /* 0x00010300fff42b82 */ /* 0x000e620000000800 */
[----:B------:R-:W-:-:S02]  /*5440*/  @P3 FADD.FTZ R165, R182, -R165 ;  /* 0x800000a5b6a53221 */ /* 0x000fc40000010000 */
[----:B------:R-:W-:Y:S01]  /*5450*/  @P3 FFMA.FTZ R167, R164, UR30, R19 ;  /* 0x0000001ea4a73c23 */ /* 0x000fe20008010013 */
[----:B------:R-:W-:Y:S01]  /*5460*/  @P3 FFMA.FTZ R164, R224, UR9, R168 ;  /* 0x00000009e0a43c23 */ /* 0x000fe200080100a8 */
[----:B------:R-:W-:Y:S01]  /*5470*/  @P3 FFMA.FTZ R170, R165, UR30, R18 ;  /* 0x0000001ea5aa3c23 */ /* 0x000fe20008010012 */
[----:B0-----:R-:W-:Y:S01]  /*5480*/  @P2 FMUL.FTZ R243, R166, R243 ;  /* 0x000000f3a6f32220 */ /* 0x001fe20000410000 */
[----:B------:R-:W-:Y:S01]  /*5490*/  @P3 FFMA.FTZ R165, R223, UR9, R168 ;  /* 0x00000009dfa53c23 */ /* 0x000fe200080100a8 */
[----:B------:R-:W-:Y:S01]  /*54a0*/  @P3 FADD.FTZ R246, R205, -R164 ;  /* 0x800000a4cdf63221 */ /* 0x000fe20000010000 */
[----:B------:R-:W-:Y:S01]  /*54b0*/  MOV R164, R13 ;  /* 0x0000000d00a47202 */ /* 0x000fe20000000f00 */
[----:B------:R-:W0:Y:S01]  /*54c0*/  @P2 LDC R171, c[0x0][0x40c] ;  /* 0x00010300ffab2b82 */ /* 0x000e220000000800 */
[----:B------:R-:W-:Y:S01]  /*54d0*/  @P3 FADD.FTZ R245, R208, -R165 ;  /* 0x800000a5d0f53221 */ /* 0x000fe20000010000 */
[----:B------:R-:W-:Y:S01]  /*54e0*/  @P3 FFMA.FTZ R164, R246, UR30, R13 ;  /* 0x0000001ef6a43c23 */ /* 0x000fe2000801000d */
[----:B------:R-:W-:-:S02]  /*54f0*/  MOV R165, R12 ;  /* 0x0000000c00a57202 */ /* 0x000fc40000000f00 */
[----:B------:R-:W-:Y:S01]  /*5500*/  @P3 FFMA.FTZ R165, R245, UR30, R12 ;  /* 0x0000001ef5a53c23 */ /* 0x000fe2000801000c */
[----:B------:R-:W-:Y:S01]  /*5510*/  @P2 F2FP.F16.F32.PACK_AB R245, RZ, R243 ;  /* 0x000000f3fff5223e */ /* 0x000fe200000000ff */
[----:B------:R-:W-:Y:S01]  /*5520*/  @P3 FFMA.FTZ R243, R209, UR9, R168 ;  /* 0x00000009d1f33c23 */ /* 0x000fe200080100a8 */
[----:B------:R-:W3:Y:S01]  /*5530*/  @P2 LDC R246, c[0x0][0x40c] ;  /* 0x00010300fff62b82 */ /* 0x000ee20000000800 */
[----:B--2---:R-:W-:Y:S01]  /*5540*/  @P2 FMUL.FTZ R170, R170, R249 ;  /* 0x000000f9aaaa2220 */ /* 0x004fe20000410000 */
[----:B------:R-:W-:Y:S01]  /*5550*/  @P2 F2FP.F16.F32.PACK_AB R247, RZ, R247 ;  /* 0x000000f7fff7223e */ /* 0x000fe200000000ff */
[----:B------:R-:W-:Y:S01]  /*5560*/  @P3 FADD.FTZ R251, R206, -R243 ;  /* 0x800000f3cefb3221 */ /* 0x000fe20000010000 */
[----:B------:R-:W-:Y:S01]  /*5570*/  MOV R243, R14 ;  /* 0x0000000e00f37202 */ /* 0x000fe20000000f00 */
[----:B-1----:R-:W-:Y:S02]  /*5580*/  @P2 FMUL.FTZ R244, R165, R244 ;  /* 0x000000f4a5f42220 */ /* 0x002fe40000410000 */
[----:B------:R-:W-:Y:S01]  /*5590*/  @P3 FFMA.FTZ R243, R251, UR30, R14 ;  /* 0x0000001efbf33c23 */ /* 0x000fe2000801000e */
[----:B------:R-:W1:Y:S01]  /*55a0*/  @P2 LDC R166, c[0x0][0x40c] ;  /* 0x00010300ffa62b82 */ /* 0x000e620000000800 */
[----:B------:R-:W-:-:S02]  /*55b0*/  @P2 F2FP.F16.F32.PACK_AB R170, RZ, R170 ;  /* 0x000000aaffaa223e */ /* 0x000fc400000000ff */
[----:B------:R-:W-:Y:S02]  /*55c0*/  @P2 F2FP.F16.F32.PACK_AB R244, RZ, R244 ;  /* 0x000000f4fff4223e */ /* 0x000fe400000000ff */
[----:B------:R-:W-:Y:S02]  /*55d0*/  @P2 PRMT R140, R245, 0x7610, R140 ;  /* 0x00007610f58c2816 */ /* 0x000fe4000000008c */
[----:B------:R-:W-:Y:S01]  /*55e0*/  @P2 PRMT R141, R170, 0x7610, R141 ;  /* 0x00007610aa8d2816 */ /* 0x000fe2000000008d */
[----:B0-----:R-:W-:Y:S01]  /*55f0*/  @P2 FMUL.FTZ R171, R164, R171 ;  /* 0x000000aba4ab2220 */ /* 0x001fe20000410000 */
[----:B------:R-:W-:Y:S02]  /*5600*/  @P2 PRMT R142, R244, 0x7610, R142 ;  /* 0x00007610f48e2816 */ /* 0x000fe4000000008e */
[----:B------:R-:W-:Y:S02]  /*5610*/  @P2 PRMT R140, R140, 0x5410, R247 ;  /* 0x000054108c8c2816 */ /* 0x000fe400000000f7 */
[----:B------:R-:W-:Y:S01]  /*5620*/  @P2 F2FP.F16.F32.PACK_AB R171, RZ, R171 ;  /* 0x000000abffab223e */ /* 0x000fe200000000ff */
[----:B---3--:R-:W-:-:S03]  /*5630*/  @P2 FMUL.FTZ R246, R167, R246 ;  /* 0x000000f6a7f62220 */ /* 0x008fc60000410000 */
[----:B------:R-:W-:Y:S02]  /*5640*/  @P2 PRMT R142, R142, 0x5410, R171 ;  /* 0x000054108e8e2816 */ /* 0x000fe400000000ab */
[----:B------:R-:W-:Y:S01]  /*5650*/  @P2 F2FP.F16.F32.PACK_AB R246, RZ, R246 ;  /* 0x000000f6fff6223e */ /* 0x000fe200000000ff */
[----:B-1----:R-:W-:-:S03]  /*5660*/  @P2 FMUL.FTZ R166, R243, R166 ;  /* 0x000000a6f3a62220 */ /* 0x002fc60000410000 */
[----:B------:R-:W-:Y:S02]  /*5670*/  @P2 PRMT R141, R141, 0x5410, R246 ;  /* 0x000054108d8d2816 */ /* 0x000fe400000000f6 */
        /* <DEDUP_REMOVED lines=11> */
.L_x_11766:
        /* <DEDUP_REMOVED lines=43> */
.L_x_11770:
        /* <DEDUP_REMOVED lines=9> */
.L_x_11771:
        /* <DEDUP_REMOVED lines=9> */
.L_x_11772:
        /* <DEDUP_REMOVED lines=9> */
.L_x_11773:
        /* <DEDUP_REMOVED lines=9> */
.L_x_11774:
        /* <DEDUP_REMOVED lines=9> */
.L_x_11775:
        /* <DEDUP_REMOVED lines=9> */
.L_x_11776:
[----:B------:R-:W-:Y:S05]  /*5d40*/  @!P2 BRA `(.L_x_11768) ;  /* 0x000000040030a947 */ /* 0x000fea0003800000 */
[----:B------:R-:W-:-:S05]  /*5d50*/  FMUL.FTZ R164, R39, UR29 ;  /* 0x0000001d27a47c20 */ /* 0x000fca0008410000 */
[----:B------:R-:W-:-:S04]  /*5d60*/  F2FP.F16.F32.PACK_AB R164, RZ, R164 ;  /* 0x000000a4ffa4723e */ /* 0x000fc800000000ff */
[----:B------:R-:W-:Y:S01]  /*5d70*/  PRMT R143, R143, 0x5410, R164 ;  /* 0x000054108f8f7816 */ /* 0x000fe200000000a4 */
[----:B------:R-:W-:Y:S06]  /*5d80*/  BRA `(.L_x_11768) ;  /* 0x0000000400207947 */ /* 0x000fec0003800000 */
.L_x_11769:
        /* <DEDUP_REMOVED lines=9> */
.L_x_11777:
        /* <DEDUP_REMOVED lines=9> */
.L_x_11778:
        /* <DEDUP_REMOVED lines=9> */
.L_x_11779:
        /* <DEDUP_REMOVED lines=9> */
.L_x_11780:
        /* <DEDUP_REMOVED lines=9> */
.L_x_11781:
        /* <DEDUP_REMOVED lines=9> */
.L_x_11782:
        /* <DEDUP_REMOVED lines=9> */
.L_x_11783:
        /* <DEDUP_REMOVED lines=9> */
.L_x_11768:
        /* <DEDUP_REMOVED lines=77> */
.L_x_11785:
        /* <DEDUP_REMOVED lines=66> */
.L_x_11784:
        /* <DEDUP_REMOVED lines=43> */
.L_x_11788:
        /* <DEDUP_REMOVED lines=9> */
.L_x_11789:
        /* <DEDUP_REMOVED lines=9> */
.L_x_11790:
        /* <DEDUP_REMOVED lines=9> */
.L_x_11791:
        /* <DEDUP_REMOVED lines=9> */
.L_x_11792:
        /* <DEDUP_REMOVED lines=9> */
.L_x_11793:
        /* <DEDUP_REMOVED lines=9> */
.L_x_11794:
[----:B------:R-:W-:Y:S05]  /*7110*/  @!P2 BRA `(.L_x_11786) ;  /* 0x000000040030a947 */ /* 0x000fea0003800000 */
[----:B------:R-:W-:-:S05]  /*7120*/  FMUL.FTZ R164, R39, UR29 ;  /* 0x0000001d27a47c20 */ /* 0x000fca0008410000 */
[----:B------:R-:W-:-:S04]  /*7130*/  F2FP.F16.F32.PACK_AB R164, RZ, R164 ;  /* 0x000000a4ffa4723e */ /* 0x000fc800000000ff */
[----:B------:R-:W-:Y:S01]  /*7140*/  PRMT R143, R143, 0x5410, R164 ;  /* 0x000054108f8f7816 */ /* 0x000fe200000000a4 */
[----:B------:R-:W-:Y:S06]  /*7150*/  BRA `(.L_x_11786) ;  /* 0x0000000400207947 */ /* 0x000fec0003800000 */
.L_x_11787:
        /* <DEDUP_REMOVED lines=9> */
.L_x_11795:
        /* <DEDUP_REMOVED lines=9> */
.L_x_11796:
        /* <DEDUP_REMOVED lines=9> */
.L_x_11797:
        /* <DEDUP_REMOVED lines=9> */
.L_x_11798:
        /* <DEDUP_REMOVED lines=9> */
.L_x_11799:
        /* <DEDUP_REMOVED lines=9> */
.L_x_11800:
        /* <DEDUP_REMOVED lines=9> */
.L_x_11801:
        /* <DEDUP_REMOVED lines=9> */
.L_x_11786:
        /* <DEDUP_REMOVED lines=14> */
[----:B------:R-:W-:-:S05]  /*76c0*/  MOV R89, R121 ;  /* 0x0000007900597202 */ /* 0x000fca0000000f00 */
[----:B------:R-:W1:Y:S04]  /*76d0*/  @P2 LDC R91, c[0x0][0x40c] ;  /* 0x00010300ff5b2b82 */ /* 0x000e680000000800 */
[--C-:B------:R-:W-:Y:S01]  /*76e0*/  @P0 FFMA.FTZ R36, R242, UR9, R168.reuse ;  /* 0x00000009f2240c23 */ /* 0x100fe200080100a8 */
[--C-:B------:R-:W-:Y:S01]  /*76f0*/  @P0 FFMA.FTZ R38, R232, UR9, R168.reuse ;  /* 0x00000009e8260c23 */ /* 0x100fe200080100a8 */
[----:B------:R-:W-:Y:S02]  /*7700*/  @P0 FFMA.FTZ R167, R239, UR9, R168 ;  /* 0x00000009efa70c23 */ /* 0x000fe400080100a8 */
[----:B------:R-:W-:Y:S01]  /*7710*/  @P0 FADD.FTZ R88, R241, -R36 ;  /* 0x80000024f1580221 */ /* 0x000fe20000010000 */
[----:B------:R-:W-:Y:S01]  /*7720*/  @P0 FFMA.FTZ R36, R229, UR9, R168 ;  /* 0x00000009e5240c23 */ /* 0x000fe200080100a8 */
[----:B------:R-:W2:Y:S01]  /*7730*/  @P2 LDC R171, c[0x0][0x40c] ;  /* 0x00010300ffab2b82 */ /* 0x000ea20000000800 */
[----:B------:R-:W-:Y:S01]  /*7740*/  @P0 FADD.FTZ R38, R219, -R38 ;  /* 0x80000026db260221 */ /* 0x000fe20000010000 */
[----:B------:R-:W-:Y:S01]  /*7750*/  @P0 FFMA.FTZ R39, R88, UR30, R127 ;  /* 0x0000001e58270c23 */ /* 0x000fe2000801007f */
[----:B------:R-:W-:Y:S01]  /*7760*/  @P0 FADD.FTZ R37, R227, -R36 ;  /* 0x80000024e3250221 */ /* 0x000fe20000010000 */
[----:B------:R-:W-:Y:S01]  /*7770*/  @P0 FFMA.FTZ R36, R233, UR9, R168 ;  /* 0x00000009e9240c23 */ /* 0x000fe200080100a8 */
[----:B------:R-:W-:Y:S01]  /*7780*/  MOV R88, R120 ;  /* 0x0000007800587202 */ /* 0x000fe20000000f00 */
[----:B------:R-:W-:Y:S01]  /*7790*/  @P0 FFMA.FTZ R89, R38, UR30, R121 ;  /* 0x0000001e26590c23 */ /* 0x000fe20008010079 */
[----:B------:R-:W-:Y:S01]  /*77a0*/  @P0 FFMA.FTZ R88, R37, UR30, R120 ;  /* 0x0000001e25580c23 */ /* 0x000fe20008010078 */
[----:B------:R-:W3:Y:S01]  /*77b0*/  @P2 LDC R243, c[0x0][0x40c] ;  /* 0x00010300fff32b82 */ /* 0x000ee20000000800 */
[----:B------:R-:W-:Y:S01]  /*77c0*/  @P0 FADD.FTZ R37, R231, -R36 ;  /* 0x80000024e7250221 */ /* 0x000fe20000010000 */
[----:B0-----:R-:W-:Y:S01]  /*77d0*/  @P2 FMUL.FTZ R165, R89, R90 ;  /* 0x0000005a59a52220 */ /* 0x001fe20000410000 */
[----:B------:R-:W-:Y:S01]  /*77e0*/  MOV R90, R122 ;  /* 0x0000007a005a7202 */ /* 0x000fe20000000f00 */
[----:B------:R-:W-:Y:S01]  /*77f0*/  @P0 FFMA.FTZ R36, R238, UR9, R168 ;  /* 0x00000009ee240c23 */ /* 0x000fe200080100a8 */
[----:B------:R-:W-:Y:S01]  /*7800*/  @P0 FFMA.FTZ R90, R37, UR30, R122 ;  /* 0x0000001e255a0c23 */ /* 0x000fe2000801007a */
[----:B------:R-:W-:Y:S01]  /*7810*/  @P0 FFMA.FTZ R37, R237, UR9, R168 ;  /* 0x00000009ed250c23 */ /* 0x000fe200080100a8 */
[----:B-1----:R-:W-:Y:S01]  /*7820*/  @P2 FMUL.FTZ R164, R88, R91 ;  /* 0x0000005b58a42220 */ /* 0x002fe20000410000 */
[----:B------:R-:W0:Y:S01]  /*7830*/  @P2 LDC R170, c[0x0][0x40c] ;  /* 0x00010300ffaa2b82 */ /* 0x000e220000000800 */
[----:B------:R-:W-:Y:S01]  /*7840*/  @P0 FADD.FTZ R36, R235, -R36 ;  /* 0x80000024eb240221 */ /* 0x000fe20000010000 */
[----:B------:R-:W-:Y:S01]  /*7850*/  @P0 FFMA.FTZ R38, R240, UR9, R168 ;  /* 0x00000009f0260c23 */ /* 0x000fe200080100a8 */
[----:B------:R-:W-:Y:S01]  /*7860*/  @P0 FADD.FTZ R37, R172, -R37 ;  /* 0x80000025ac250221 */ /* 0x000fe20000010000 */
[----:B------:R-:W-:Y:S01]  /*7870*/  MOV R91, R123 ;  /* 0x0000007b005b7202 */ /* 0x000fe20000000f00 */
[----:B------:R-:W-:Y:S01]  /*7880*/  @P0 FFMA.FTZ R91, R36, UR30, R123 ;  /* 0x0000001e245b0c23 */ /* 0x000fe2000801007b */
[----:B------:R-:W-:Y:S01]  /*7890*/  @P0 FADD.FTZ R38, R173, -R38 ;  /* 0x80000026ad260221 */ /* 0x000fe20000010000 */
[----:B------:R-:W-:Y:S01]  /*78a0*/  @P2 F2FP.F16.F32.PACK_AB R164, RZ, R164 ;  /* 0x000000a4ffa4223e */ /* 0x000fe200000000ff */
[----:B------:R-:W1:Y:S01]  /*78b0*/  @P2 LDC R244, c[0x0][0x40c] ;  /* 0x00010300fff42b82 */ /* 0x000e620000000800 */
[----:B------:R-:W-:Y:S01]  /*78c0*/  MOV R36, R124 ;  /* 0x0000007c00247202 */ /* 0x000fe20000000f00 */
[----:B------:R-:W-:Y:S01]  /*78d0*/  @P0 FFMA.FTZ R36, R37, UR30, R124 ;  /* 0x0000001e25240c23 */ /* 0x000fe2000801007c */
[----:B------:R-:W-:Y:S01]  /*78e0*/  @P0 FADD.FTZ R167, R174, -R167 ;  /* 0x800000a7aea70221 */ /* 0x000fe20000010000 */
[----:B------:R-:W-:Y:S01]  /*78f0*/  MOV R37, R125 ;  /* 0x0000007d00257202 */ /* 0x000fe20000000f00 */
[----:B------:R-:W-:Y:S01]  /*7900*/  @P0 FFMA.FTZ R37, R38, UR30, R125 ;  /* 0x0000001e26250c23 */ /* 0x000fe2000801007d */
[----:B------:R-:W-:Y:S01]  /*7910*/  @P2 F2FP.F16.F32.PACK_AB R165, RZ, R165 ;  /* 0x000000a5ffa5223e */ /* 0x000fe200000000ff */
[----:B--2---:R-:W-:Y:S01]  /*7920*/  @P2 FMUL.FTZ R166, R90, R171 ;  /* 0x000000ab5aa62220 */ /* 0x004fe20000410000 */
[----:B------:R-:W2:Y:S01]  /*7930*/  @P2 LDC R245, c[0x0][0x40c] ;  /* 0x00010300fff52b82 */ /* 0x000ea20000000800 */
[----:B------:R-:W-:Y:S01]  /*7940*/  MOV R38, R126 ;  /* 0x0000007e00267202 */ /* 0x000fe20000000f00 */
[----:B------:R-:W-:Y:S01]  /*7950*/  @P0 FFMA.FTZ R38, R167, UR30, R126 ;  /* 0x0000001ea7260c23 */ /* 0x000fe2000801007e */
[----:B------:R-:W-:Y:S01]  /*7960*/  @P2 PRMT R140, R164, 0x7610, R140 ;  /* 0x00007610a48c2816 */ /* 0x000fe2000000008c */
        /* <DEDUP_REMOVED lines=20> */
.L_x_11803:
[----:B------:R-:W-:Y:S01]  /*7ab0*/  PLOP3.LUT P0, PT, PT, PT, UP2, 0x80, 0x8 ;  /* 0x000000000008781c */ /* 0x000fe20003f0f028 */
[----:B------:R-:W1:Y:S01]  /*7ac0*/  @P2 LDC R244, c[0x0][0x40c] ;  /* 0x00010300fff42b82 */ /* 0x000e620000000800 */
[----:B------:R-:W-:Y:S02]  /*7ad0*/  MOV R171, R121 ;  /* 0x0000007900ab7202 */ /* 0x000fe40000000f00 */
[----:B0-----:R-:W-:Y:S02]  /*7ae0*/  MOV R166, R120 ;  /* 0x0000007800a67202 */ /* 0x001fe40000000f00 */
[----:B------:R-:W-:Y:S02]  /*7af0*/  MOV R167, R123 ;  /* 0x0000007b00a77202 */ /* 0x000fe40000000f00 */
[----:B------:R-:W-:Y:S01]  /*7b00*/  MOV R170, R122 ;  /* 0x0000007a00aa7202 */ /* 0x000fe20000000f00 */
[----:B------:R-:W0:Y:S04]  /*7b10*/  @P2 LDC R243, c[0x0][0x40c] ;  /* 0x00010300fff32b82 */ /* 0x000e280000000800 */
[----:B------:R-:W-:-:S04]  /*7b20*/  @P0 FFMA.FTZ R164, R229, UR9, R168 ;  /* 0x00000009e5a40c23 */ /* 0x000fc800080100a8 */
[----:B------:R-:W-:Y:S01]  /*7b30*/  @P0 FADD.FTZ R165, R227, -R164 ;  /* 0x800000a4e3a50221 */ /* 0x000fe20000010000 */
[----:B------:R-:W-:Y:S01]  /*7b40*/  @P0 FFMA.FTZ R164, R232, UR9, R168 ;  /* 0x00000009e8a40c23 */ /* 0x000fe200080100a8 */
[----:B------:R-:W2:Y:S02]  /*7b50*/  @P2 LDC R249, c[0x0][0x40c] ;  /* 0x00010300fff92b82 */ /* 0x000ea40000000800 */
[----:B------:R-:W-:Y:S01]  /*7b60*/  @P0 FFMA.FTZ R166, R165, UR30, R120 ;  /* 0x0000001ea5a60c23 */ /* 0x000fe20008010078 */
[----:B------:R-:W-:-:S04]  /*7b70*/  @P0 FADD.FTZ R164, R219, -R164 ;  /* 0x800000a4dba40221 */ /* 0x000fc80000010000 */
[----:B------:R-:W-:Y:S01]  /*7b80*/  @P0 FFMA.FTZ R171, R164, UR30, R121 ;  /* 0x0000001ea4ab0c23 */ /* 0x000fe20008010079 */
[----:B------:R-:W-:-:S03]  /*7b90*/  @P0 FFMA.FTZ R164, R233, UR9, R168 ;  /* 0x00000009e9a40c23 */ /* 0x000fc600080100a8 */
[----:B-1----:R-:W-:Y:S01]  /*7ba0*/  @P2 FMUL.FTZ R247, R171, R244 ;  /* 0x000000f4abf72220 */ /* 0x002fe20000410000 */
[----:B------:R-:W-:Y:S01]  /*7bb0*/  @P0 FADD.FTZ R165, R231, -R164 ;  /* 0x800000a4e7a50221 */ /* 0x000fe20000010000 */
[----:B------:R-:W-:Y:S01]  /*7bc0*/  @P0 FFMA.FTZ R164, R238, UR9, R168 ;  /* 0x00000009eea40c23 */ /* 0x000fe200080100a8 */
[----:B------:R-:W1:Y:S01]  /*7bd0*/  @P2 LDC R244, c[0x0][0x40c] ;  /* 0x00010300fff42b82 */ /* 0x000e620000000800 */
[----:B0-----:R-:W-:Y:S01]  /*7be0*/  @P2 FMUL.FTZ R243, R166, R243 ;  /* 0x000000f3a6f32220 */ /* 0x001fe20000410000 */
[----:B------:R-:W-:Y:S01]  /*7bf0*/  @P0 FFMA.FTZ R170, R165, UR30, R122 ;  /* 0x0000001ea5aa0c23 */ /* 0x000fe2000801007a */
[----:B------:R-:W-:Y:S01]  /*7c00*/  @P0 FADD.FTZ R164, R235, -R164 ;  /* 0x800000a4eba40221 */ /* 0x000fe20000010000 */
[--C-:B------:R-:W-:Y:S01]  /*7c10*/  @P0 FFMA.FTZ R165, R237, UR9, R168.reuse ;  /* 0x00000009eda50c23 */ /* 0x100fe200080100a8 */
[----:B------:R-:W-:Y:S02]  /*7c20*/  @P2 F2FP.F16.F32.PACK_AB R247, RZ, R247 ;  /* 0x000000f7fff7223e */ /* 0x000fe400000000ff */
[----:B------:R-:W-:Y:S01]  /*7c30*/  @P0 FFMA.FTZ R167, R164, UR30, R123 ;  /* 0x0000001ea4a70c23 */ /* 0x000fe2000801007b */
[----:B------:R-:W-:Y:S01]  /*7c40*/  @P0 FFMA.FTZ R164, R240, UR9, R168 ;  /* 0x00000009f0a40c23 */ /* 0x000fe200080100a8 */
[----:B------:R-:W0:Y:S01]  /*7c50*/  @P2 LDC R171, c[0x0][0x40c] ;  /* 0x00010300ffab2b82 */ /* 0x000e220000000800 */
[----:B------:R-:W-:Y:S01]  /*7c60*/  @P0 FADD.FTZ R245, R172, -R165 ;  /* 0x800000a5acf50221 */ /* 0x000fe20000010000 */
[----:B------:R-:W-:Y:S01]  /*7c70*/  MOV R165, R124 ;  /* 0x0000007c00a57202 */ /* 0x000fe20000000f00 */
[----:B------:R-:W-:Y:S01]  /*7c80*/  @P0 FADD.FTZ R246, R173, -R164 ;  /* 0x800000a4adf60221 */ /* 0x000fe20000010000 */
[----:B------:R-:W-:Y:S01]  /*7c90*/  MOV R164, R125 ;  /* 0x0000007d00a47202 */ /* 0x000fe20000000f00 */
[----:B------:R-:W-:Y:S01]  /*7ca0*/  @P0 FFMA.FTZ R165, R245, UR30, R124 ;  /* 0x0000001ef5a50c23 */ /* 0x000fe2000801007c */
[----:B------:R-:W-:Y:S01]  /*7cb0*/  @P2 F2FP.F16.F32.PACK_AB R245, RZ, R243 ;  /* 0x000000f3fff5223e */ /* 0x000fe200000000ff */
[----:B------:R-:W-:Y:S01]  /*7cc0*/  @P0 FFMA.FTZ R164, R246, UR30, R125 ;  /* 0x0000001ef6a40c23 */ /* 0x000fe2000801007d */
[----:B------:R-:W3:Y:S01]  /*7cd0*/  @P2 LDC R166, c[0x0][0x40c] ;  /* 0x00010300ffa62b82 */ /* 0x000ee20000000800 */
[----:B------:R-:W-:Y:S01]  /*7ce0*/  @P0 FFMA.FTZ R243, R239, UR9, R168 ;  /* 0x00000009eff30c23 */ /* 0x000fe200080100a8 */
[----:B--2---:R-:W-:Y:S01]  /*7cf0*/  @P2 FMUL.FTZ R170, R170, R249 ;  /* 0x000000f9aaaa2220 */ /* 0x004fe20000410000 */
[----:B------:R-:W-:-:S02]  /*7d00*/  @P2 PRMT R140, R245, 0x7610, R140 ;  /* 0x00007610f58c2816 */ /* 0x000fc4000000008c */
[----:B------:R-:W-:Y:S01]  /*7d10*/  @P0 FADD.FTZ R251, R174, -R243 ;  /* 0x800000f3aefb0221 */ /* 0x000fe20000010000 */
[----:B------:R-:W-:Y:S01]  /*7d20*/  MOV R243, R126 ;  /* 0x0000007e00f37202 */ /* 0x000fe20000000f00 */
[----:B-1----:R-:W-:Y:S01]  /*7d30*/  @P2 FMUL.FTZ R244, R165, R244 ;  /* 0x000000f4a5f42220 */ /* 0x002fe20000410000 */
[----:B------:R-:W1:Y:S01]  /*7d40*/  @P2 LDC R246, c[0x0][0x40c] ;  /* 0x00010300fff62b82 */ /* 0x000e620000000800 */
[----:B------:R-:W-:Y:S01]  /*7d50*/  @P0 FFMA.FTZ R243, R251, UR30, R126 ;  /* 0x0000001efbf30c23 */ /* 0x000fe2000801007e */
[----:B------:R-:W-:Y:S02]  /*7d60*/  @P2 F2FP.F16.F32.PACK_AB R170, RZ, R170 ;  /* 0x000000aaffaa223e */ /* 0x000fe400000000ff */
[----:B------:R-:W-:Y:S02]  /*7d70*/  @P2 F2FP.F16.F32.PACK_AB R244, RZ, R244 ;  /* 0x000000f4fff4223e */ /* 0x000fe400000000ff */
[----:B------:R-:W-:Y:S01]  /*7d80*/  @P2 PRMT R141, R170, 0x7610, R141 ;  /* 0x00007610aa8d2816 */ /* 0x000fe2000000008d */
[----:B0-----:R-:W-:Y:S01]  /*7d90*/  @P2 FMUL.FTZ R171, R164, R171 ;  /* 0x000000aba4ab2220 */ /* 0x001fe20000410000 */
[----:B------:R-:W-:-:S02]  /*7da0*/  @P2 PRMT R142, R244, 0x7610, R142 ;  /* 0x00007610f48e2816 */ /* 0x000fc4000000008e */
        /* <DEDUP_REMOVED lines=18> */
.L_x_11802:
        /* <DEDUP_REMOVED lines=16> */
.L_x_11806:
        /* <DEDUP_REMOVED lines=9> */
.L_x_11807:
        /* <DEDUP_REMOVED lines=9> */
.L_x_11808:
        /* <DEDUP_REMOVED lines=9> */
.L_x_11809:
        /* <DEDUP_REMOVED lines=9> */
.L_x_11810:
        /* <DEDUP_REMOVED lines=9> */
.L_x_11811:
        /* <DEDUP_REMOVED lines=9> */
.L_x_11812:
        /* <DEDUP_REMOVED lines=29> */
[----:B------:R-:W-:-:S04]  /*8500*/  F2FP.F16.F32.PACK_AB R164, RZ, R164 ;  /* 0x000000a4ffa4723e */ /* 0x000fc800000000ff */
[----:B------:R-:W-:Y:S01]  /*8510*/  PRMT R143, R143, 0x5410, R164 ;  /* 0x000054108f8f7816 */ /* 0x000fe200000000a4 */
[----:B------:R-:W-:Y:S06]  /*8520*/  BRA `(.L_x_11804) ;  /* 0x0000000400207947 */ /* 0x000fec0003800000 */
.L_x_11805:
        /* <DEDUP_REMOVED lines=16> */
.L_x_11813:
        /* <DEDUP_REMOVED lines=9> */
.L_x_11814:
        /* <DEDUP_REMOVED lines=9> */
.L_x_11815:
        /* <DEDUP_REMOVED lines=9> */
.L_x_11816:
        /* <DEDUP_REMOVED lines=9> */
.L_x_11817:
        /* <DEDUP_REMOVED lines=9> */
.L_x_11818:
        /* <DEDUP_REMOVED lines=9> */
.L_x_11819:
[----:B------:R-:W-:-:S04]  /*8990*/  @P2 F2FP.F16.F32.PACK_AB R164, RZ, R164 ;  /* 0x000000a4ffa4223e */ /* 0x000fc800000000ff */
[----:B------:R-:W-:-:S07]  /*89a0*/  @P2 PRMT R143, R143, 0x5410, R164 ;  /* 0x000054108f8f2816 */ /* 0x000fce00000000a4 */
.L_x_11804:
        /* <DEDUP_REMOVED lines=13> */
.L_x_11725:
        /* <DEDUP_REMOVED lines=29> */
.L_x_11821:
        /* <DEDUP_REMOVED lines=11> */
.L_x_19397:


//--------------------- .text._ZN10layer_norm13ln_bwd_kernelINS_13Kernel_traitsI6__halfS2_fS2_fjLj5120ELj1ELj1ELj4ELj16ENS_18Kernel_traits_baseILj5120ES2_S2_fS2_fjLj128EEEEELb0ELb1ELb0ELb0EEEvNS_9BwdParamsE --------------------------
	.section	.text._ZN10layer_norm13ln_bwd_kernelINS_13Kernel_traitsI6__halfS2_fS2_fjLj5120ELj1ELj1ELj4ELj16ENS_18Kernel_traits_baseILj5120ES2_S2_fS2_fjLj128EEEEELb0ELb1ELb0ELb0EEEvNS_9BwdParamsE,"ax",@progbits
	.align	128
        .global         _ZN10layer_norm13ln_bwd_kernelINS_13Kernel_traitsI6__halfS2_fS2_fjLj5120ELj1ELj1ELj4ELj16ENS_18Kernel_traits_baseILj5120ES2_S2_fS2_fjLj128EEEEELb0ELb1ELb0ELb0EEEvNS_9BwdParamsE
        .type           _ZN10layer_norm13ln_bwd_kernelINS_13Kernel_traitsI6__halfS2_fS2_fjLj5120ELj1ELj1ELj4ELj16ENS_18Kernel_traits_baseILj5120ES2_S2_fS2_fjLj128EEEEELb0ELb1ELb0ELb0EEEvNS_9BwdParamsE,@function
        .size           _ZN10layer_norm13ln_bwd_kernelINS_13Kernel_traitsI6__halfS2_fS2_fjLj5120ELj1ELj1ELj4ELj16ENS_18Kernel_traits_baseILj5120ES2_S2_fS2_fjLj128EEEEELb0ELb1ELb0ELb0EEEvNS_9BwdParamsE,(.L_x_19398 - _ZN10layer_norm13ln_bwd_kernelINS_13Kernel_traitsI6__halfS2_fS2_fjLj5120ELj1ELj1ELj4ELj16ENS_18Kernel_traits_baseILj5120ES2_S2_fS2_fjLj128EEEEELb0ELb1ELb0ELb0EEEvNS_9BwdParamsE)
        .other          _ZN10layer_norm13ln_bwd_kernelINS_13Kernel_traitsI6__halfS2_fS2_fjLj5120ELj1ELj1ELj4ELj16ENS_18Kernel_traits_baseILj5120ES2_S2_fS2_fjLj128EEEEELb0ELb1ELb0ELb0EEEvNS_9BwdParamsE,@"STO_CUDA_ENTRY STV_DEFAULT"
_ZN10layer_norm13ln_bwd_kernelINS_13Kernel_traitsI6__halfS2_fS2_fjLj5120ELj1ELj1ELj4ELj16ENS_18Kernel_traits_baseILj5120ES2_S2_fS2_fjLj128EEEEELb0ELb1ELb0ELb0EEEvNS_9BwdParamsE:
.text._ZN10layer_norm13ln_bwd_kernelINS_13Kernel_traitsI6__halfS2_fS2_fjLj5120ELj1ELj1ELj4ELj16ENS_18Kernel_traits_baseILj5120ES2_S2_fS2_fjLj128EEEEELb0ELb1ELb0ELb0EEEvNS_9BwdParamsE:
        /* <DEDUP_REMOVED lines=230> */
.L_x_11865:
        /* <DEDUP_REMOVED lines=14> */
[----:B------:R0:W4:Y:S01]  /*0f40*/  @P0 LDG.E.U16 R186, desc[UR18][R186.64] ;  /* 0x00000012baba0981 */ /* 0x000122000c1e1500 */
[----:B------:R-:W-:Y:S01]  /*0f50*/  PLOP3.LUT P0, PT, PT, PT, UP0, 0x80, 0x8 ;  /* 0x000000000008781c */ /* 0x000fe20003f0f008 */
[----:B------:R-:W-:Y:S01]  /*0f60*/  UIMAD UR4, UR7, UR6, URZ ;  /* 0x00000006070472a4 */ /* 0x000fe2000f8e02ff */
[----:B------:R-:W-:Y:S01]  /*0f70*/  ISETP.NE.AND P6, PT, RZ, UR20, PT ;  /* 0x00000014ff007c0c */ /* 0x000fe2000bfc5270 */
[----:B------:R-:W1:Y:S01]  /*0f80*/  S2R R189, SR_TID.X ;  /* 0x0000000000bd7919 */ /* 0x000e620000002100 */
[----:B------:R-:W-:Y:S01]  /*0f90*/  PLOP3.LUT P1, PT, PT, PT, UP0, 0x80, 0x8 ;  /* 0x000000000008781c */ /* 0x000fe20003f2f008 */
[----:B------:R-:W-:Y:S01]  /*0fa0*/  USHF.R.S32.HI UR5, URZ, 0x1f, UR4 ;  /* 0x0000001fff057899 */ /* 0x000fe20008011404 */
[----:B------:R-:W-:Y:S01]  /*0fb0*/  BSSY.RECONVERGENT B0, `(.L_x_11823) ;  /* 0x0000082000007945 */ /* 0x000fe20003800200 */
[----:B------:R-:W-:Y:S01]  /*0fc0*/  UMOV UR10, 0x3f800000 ;  /* 0x3f800000000a7882 */ /* 0x000fe20000000000 */
[----:B------:R-:W-:Y:S01]  /*0fd0*/  HFMA2 R216, -RZ, RZ, 0, 0 ;  /* 0x00000000ffd87431 */ /* 0x000fe200000001ff */
[----:B------:R-:W-:Y:S01]  /*0fe0*/  ULEA.HI UR5, UR5, UR4, URZ, 0x3 ;  /* 0x0000000405057291 */ /* 0x000fe2000f8f18ff */
[----:B0-----:R-:W-:-:S02]  /*0ff0*/  MOV R187, RZ ;  /* 0x000000ff00bb7202 */ /* 0x001fc40000000f00 */
        /* <DEDUP_REMOVED lines=11> */
[----:B-1----:R-:W-:-:S04]  /*10b0*/  LEA.HI.SX32 R0, R0, R189, 0x1d ;  /* 0x000000bd00007211 */ /* 0x002fc800078feaff */
[----:B------:R-:W-:Y:S01]  /*10c0*/  MOV R186, R0 ;  /* 0x0000000000ba7202 */ /* 0x000fe20000000f00 */
[----:B-----5:R-:W-:Y:S06]  /*10d0*/  @!P5 BRA `(.L_x_11824) ;  /* 0x0000000400bcd947 */ /* 0x020fec0003800000 */
        /* <DEDUP_REMOVED lines=10> */
[----:B------:R-:W2:Y:S01]  /*1180*/  LDG.E.128 R192, desc[UR18][R188.64] ;  /* 0x00000012bcc07981 */ /* 0x000ea2000c1e1d00 */
[----:B-1----:R-:W-:-:S03]  /*1190*/  IMAD.WIDE.U32 R184, R0, 0x10, R184 ;  /* 0x0000001000b87825 */ /* 0x002fc600078e00b8 */
[----:B------:R-:W4:Y:S04]  /*11a0*/  LDL.LU R228, [R1+0xd8] ;  /* 0x0000d80001e47983 */ /* 0x000f280000300800 */
[----:B------:R-:W4:Y:S04]  /*11b0*/  LDL.LU R223, [R1+0xbc] ;  /* 0x0000bc0001df7983 */ /* 0x000f280000300800 */
[----:B------:R-:W3:Y:S04]  /*11c0*/  LDG.E.128 R184, desc[UR18][R184.64] ;  /* 0x00000012b8b87981 */ /* 0x000ee8000c1e1d00 */
[----:B------:R-:W4:Y:S04]  /*11d0*/  LDG.E.128 R188, desc[UR18][R188.64+0x10] ;  /* 0x00001012bcbc7981 */ /* 0x000f28000c1e1d00 */
[----:B------:R-:W4:Y:S01]  /*11e0*/  LDL.LU R222, [R1+0xc0] ;  /* 0x0000c00001de7983 */ /* 0x000f220000300800 */
[----:B------:R-:W-:-:S03]  /*11f0*/  ISETP.NE.U32.AND P0, PT, RZ, UR22, PT ;  /* 0x00000016ff007c0c */ /* 0x000fc6000bf05070 */
[----:B------:R-:W4:Y:S01]  /*1200*/  LDL.LU R203, [R1+0xc4] ;  /* 0x0000c40001cb7983 */ /* 0x000f220000300800 */
[----:B------:R-:W-:-:S13]  /*1210*/  ISETP.NE.AND.EX P0, PT, RZ, UR23, PT, P0 ;  /* 0x00000017ff007c0c */ /* 0x000fda000bf05300 */
[----:B------:R-:W0:Y:S02]  /*1220*/  @P0 LDC.64 R200, c[0x0][0x438] ;  /* 0x00010e00ffc80b82 */ /* 0x000e240000000a00 */
[----:B0-----:R-:W-:-:S05]  /*1230*/  @P0 IMAD.WIDE.U32 R200, R0, 0x20, R200 ;  /* 0x0000002000c80825 */ /* 0x001fca00078e00c8 */
[----:B------:R0:W5:Y:S04]  /*1240*/  @P0 LDG.E.128 R24, desc[UR18][R200.64] ;  /* 0x00000012c8180981 */ /* 0x000168000c1e1d00 */
[----:B------:R0:W5:Y:S01]  /*1250*/  @P0 LDG.E.128 R20, desc[UR18][R200.64+0x10] ;  /* 0x00001012c8140981 */ /* 0x000162000c1e1d00 */
[----:B--2---:R-:W-:Y:S01]  /*1260*/  FADD.FTZ R6, R192, -UR16 ;  /* 0x80000010c0067e21 */ /* 0x004fe20008010000 */
[----:B-----5:R-:W-:-:S03]  /*1270*/  HADD2.F32 R192, -RZ, R140.H0_H0 ;  /* 0x2000008cffc07230 */ /* 0x020fc60000004100 */
[----:B------:R-:W-:Y:S01]  /*1280*/  FMUL.FTZ R209, R6, UR11 ;  /* 0x0000000b06d17c20 */ /* 0x000fe20008410000 */
[----:B------:R-:W-:Y:S01]  /*1290*/  FADD.FTZ R6, R193, -UR16 ;  /* 0x80000010c1067e21 */ /* 0x000fe20008010000 */
[----:B---3--:R-:W-:-:S03]  /*12a0*/  HADD2.F32 R11, -RZ, R184.H0_H0 ;  /* 0x200000b8ff0b7230 */ /* 0x008fc60000004100 */
[----:B------:R-:W-:Y:S02]  /*12b0*/  FMUL.FTZ R214, R6, UR11 ;  /* 0x0000000b06d67c20 */ /* 0x000fe40008410000 */
[----:B------:R-:W-:Y:S01]  /*12c0*/  FADD.FTZ R252, R252, R11 ;  /* 0x0000000bfcfc7221 */ /* 0x000fe20000010000 */
[-C--:B------:R-:W-:Y:S01]  /*12d0*/  FFMA.FTZ R204, R209, R11.reuse, R204 ;  /* 0x0000000bd1cc7223 */ /* 0x080fe200000100cc */
[----:B------:R-:W-:Y:S01]  /*12e0*/  FMUL.FTZ R237, R192, R11 ;  /* 0x0000000bc0ed7220 */ /* 0x000fe20000410000 */
[----:B------:R-:W-:Y:S02]  /*12f0*/  HADD2.F32 R11, -RZ, R184.H1_H1 ;  /* 0x300000b8ff0b7230 */ /* 0x000fe40000004100 */
[----:B------:R-:W-:-:S03]  /*1300*/  HADD2.F32 R6, -RZ, R140.H1_H1 ;  /* 0x3000008cff067230 */ /* 0x000fc60000004100 */
[-C--:B----4-:R-:W-:Y:S01]  /*1310*/  FFMA.FTZ R202, R214, R11.reuse, R202 ;  /* 0x0000000bd6ca7223 */ /* 0x090fe200000100ca */
[----:B------:R-:W-:Y:S01]  /*1320*/  STL [R1+0x2c], R252 ;  /* 0x00002cfc01007387 */ /* 0x000fe20000100800 */
[----:B------:R-:W-:Y:S01]  /*1330*/  FADD.FTZ R184, R194, -UR16 ;  /* 0x80000010c2b87e21 */ /* 0x000fe20008010000 */
[----:B------:R-:W-:Y:S02]  /*1340*/  FADD.FTZ R247, R247, R11 ;  /* 0x0000000bf7f77221 */ /* 0x000fe40000010000 */
[----:B------:R-:W-:Y:S04]  /*1350*/  STL [R1+0xcc], R204 ;  /* 0x0000cccc01007387 */ /* 0x000fe80000100800 */
[----:B------:R1:W-:Y:S01]  /*1360*/  STL [R1+0xd0], R202 ;  /* 0x0000d0ca01007387 */ /* 0x0003e20000100800 */
[----:B------:R-:W-:Y:S01]  /*1370*/  FMUL.FTZ R210, R184, UR11 ;  /* 0x0000000bb8d27c20 */ /* 0x000fe20008410000 */
[----:B-1----:R-:W-:Y:S01]  /*1380*/  FMUL.FTZ R202, R6, R11 ;  /* 0x0000000b06ca7220 */ /* 0x002fe20000410000 */
[----:B------:R-:W-:Y:S01]  /*1390*/  HADD2.F32 R11, -RZ, R185.H0_H0 ;  /* 0x200000b9ff0b7230 */ /* 0x000fe20000004100 */
[----:B------:R1:W-:Y:S04]  /*13a0*/  STL [R1+0x30], R247 ;  /* 0x000030f701007387 */ /* 0x0003e80000100800 */
[----:B------:R-:W-:Y:S01]  /*13b0*/  FADD.FTZ R242, R242, R11 ;  /* 0x0000000bf2f27221 */ /* 0x000fe20000010000 */
[----:B------:R-:W-:Y:S01]  /*13c0*/  FFMA.FTZ R232, R210, R11, R232 ;  /* 0x0000000bd2e87223 */ /* 0x000fe200000100e8 */
[----:B------:R-:W-:Y:S04]  /*13d0*/  STL [R1+0x10], R202 ;  /* 0x000010ca01007387 */ /* 0x000fe80000100800 */
[----:B------:R2:W-:Y:S04]  /*13e0*/  STL [R1+0x34], R242 ;  /* 0x000034f201007387 */ /* 0x0005e80000100800 */
[----:B------:R3:W-:Y:S04]  /*13f0*/  STL [R1+0xd4], R232 ;  /* 0x0000d4e801007387 */ /* 0x0007e80000100800 */
[----:B------:R-:W4:Y:S01]  /*1400*/  LDL.LU R192, [R1+0xc8] ;  /* 0x0000c80001c07983 */ /* 0x000f220000300800 */
[----:B------:R-:W-:-:S02]  /*1410*/  HADD2.F32 R184, -RZ, R141.H0_H0 ;  /* 0x2000008dffb87230 */ /* 0x000fc40000004100 */
[----:B------:R-:W-:-:S03]  /*1420*/  FADD.FTZ R6, R195, -UR16 ;  /* 0x80000010c3067e21 */ /* 0x000fc60008010000 */
[----:B------:R-:W-:Y:S01]  /*1430*/  FMUL.FTZ R252, R184, R11 ;  /* 0x0000000bb8fc7220 */ /* 0x000fe20000410000 */
[----:B------:R-:W-:Y:S01]  /*1440*/  FMUL.FTZ R204, R6, UR11 ;  /* 0x0000000b06cc7c20 */ /* 0x000fe20008410000 */
[----:B------:R-:W-:Y:S02]  /*1450*/  HADD2.F32 R11, -RZ, R185.H1_H1 ;  /* 0x300000b9ff0b7230 */ /* 0x000fe40000004100 */
[----:B------:R-:W-:Y:S02]  /*1460*/  HADD2.F32 R6, -RZ, R141.H1_H1 ;  /* 0x3000008dff067230 */ /* 0x000fe40000004100 */
[----:B------:R-:W-:Y:S01]  /*1470*/  FADD.FTZ R184, R188, -UR16 ;  /* 0x80000010bcb87e21 */ /* 0x000fe20008010000 */
[----:B------:R-:W-:Y:S02]  /*1480*/  HADD2.F32 R185, -RZ, R142.H0_H0 ;  /* 0x2000008effb97230 */ /* 0x000fe40000004100 */
[----:B-1----:R-:W-:Y:S01]  /*1490*/  FMUL.FTZ R247, R6, R11 ;  /* 0x0000000b06f77220 */ /* 0x002fe20000410000 */
[----:B------:R-:W-:Y:S01]  /*14a0*/  FMUL.FTZ R6, R184, UR11 ;  /* 0x0000000bb8067c20 */ /* 0x000fe20008410000 */
[----:B------:R-:W-:-:S02]  /*14b0*/  HADD2.F32 R184, -RZ, R186.H0_H0 ;  /* 0x200000baffb87230 */ /* 0x000fc40000004100 */
[----:B------:R-:W-:Y:S01]  /*14c0*/  FADD.FTZ R231, R231, R11 ;  /* 0x0000000be7e77221 */ /* 0x000fe20000010000 */
[----:B------:R-:W-:Y:S01]  /*14d0*/  FFMA.FTZ R228, R204, R11, R228 ;  /* 0x0000000bcce47223 */ /* 0x000fe200000100e4 */
[----:B------:R-:W-:Y:S01]  /*14e0*/  FADD.FTZ R11, R189, -UR16 ;  /* 0x80000010bd0b7e21 */ /* 0x000fe20008010000 */
[----:B------:R-:W-:Y:S02]  /*14f0*/  HADD2.F32 R186, -RZ, R186.H1_H1 ;  /* 0x300000baffba7230 */ /* 0x000fe40000004100 */
[----:B------:R-:W-:Y:S01]  /*1500*/  FADD.FTZ R100, R100, R184 ;  /* 0x000000b864647221 */ /* 0x000fe20000010000 */
[-C--:B------:R-:W-:Y:S01]  /*1510*/  FFMA.FTZ R223, R6, R184.reuse, R223 ;  /* 0x000000b806df7223 */ /* 0x080fe200000100df */
[----:B--2---:R-:W-:Y:S01]  /*1520*/  FMUL.FTZ R242, R185, R184 ;  /* 0x000000b8b9f27220 */ /* 0x004fe20000410000 */
[----:B------:R-:W-:Y:S02]  /*1530*/  HADD2.F32 R184, -RZ, R142.H1_H1 ;  /* 0x3000008effb87230 */ /* 0x000fe40000004100 */
[----:B------:R-:W-:Y:S01]  /*1540*/  FMUL.FTZ R11, R11, UR11 ;  /* 0x0000000b0b0b7c20 */ /* 0x000fe20008410000 */
[----:B------:R-:W-:Y:S01]  /*1550*/  FADD.FTZ R185, R190, -UR16 ;  /* 0x80000010beb97e21 */ /* 0x000fe20008010000 */
[----:B------:R-:W-:Y:S01]  /*1560*/  FADD.FTZ R101, R101, R186 ;  /* 0x000000ba65657221 */ /* 0x000fe20000010000 */
[-C--:B---3--:R-:W-:Y:S01]  /*1570*/  FMUL.FTZ R232, R184, R186.reuse ;  /* 0x000000bab8e87220 */ /* 0x088fe20000410000 */
[----:B------:R-:W-:Y:S01]  /*1580*/  FFMA.FTZ R222, R11, R186, R222 ;  /* 0x000000ba0bde7223 */ /* 0x000fe200000100de */
[----:B------:R-:W-:Y:S01]  /*1590*/  FMUL.FTZ R184, R185, UR11 ;  /* 0x0000000bb9b87c20 */ /* 0x000fe20008410000 */
[----:B------:R-:W-:-:S02]  /*15a0*/  HADD2.F32 R185, -RZ, R187.H0_H0 ;  /* 0x200000bbffb97230 */ /* 0x000fc40000004100 */
[----:B------:R-:W-:Y:S01]  /*15b0*/  HADD2.F32 R186, -RZ, R143.H0_H0 ;  /* 0x2000008fffba7230 */ /* 0x000fe20000004100 */
[----:B------:R1:W-:Y:S02]  /*15c0*/  STL [R1+0x38], R231 ;  /* 0x000038e701007387 */ /* 0x0003e40000100800 */
[----:B------:R-:W-:Y:S01]  /*15d0*/  FADD.FTZ R102, R102, R185 ;  /* 0x000000b966667221 */ /* 0x000fe20000010000 */
[-C--:B------:R-:W-:Y:S01]  /*15e0*/  FFMA.FTZ R203, R184, R185.reuse, R203 ;  /* 0x000000b9b8cb7223 */ /* 0x080fe200000100cb */
[----:B-1----:R-:W-:Y:S01]  /*15f0*/  FMUL.FTZ R231, R186, R185 ;  /* 0x000000b9bae77220 */ /* 0x002fe20000410000 */
        /* <DEDUP_REMOVED lines=9> */
[----:B------:R1:W-:Y:S04]  /*1690*/  STL [R1+0xd8], R228 ;  /* 0x0000d8e401007387 */ /* 0x0003e80000100800 */
        /* <DEDUP_REMOVED lines=9> */
[----:B------:R-:W-:Y:S01]  /*1730*/  FADD.FTZ R186, R186, R232 ;  /* 0x000000e8baba7221 */ /* 0x000fe20000010000 */
[----:B------:R-:W-:Y:S01]  /*1740*/  FADD.FTZ R103, R103, R187 ;  /* 0x000000bb67677221 */ /* 0x000fe20000010000 */
[----:B-1----:R-:W-:Y:S02]  /*1750*/  FMUL.FTZ R228, R189, R187 ;  /* 0x000000bbbde47220 */ /* 0x002fe40000410000 */
[----:B------:R-:W-:-:S04]  /*1760*/  FADD.FTZ R186, R186, R231 ;  /* 0x000000e7baba7221 */ /* 0x000fc80000010000 */
[----:B------:R-:W-:Y:S01]  /*1770*/  FADD.FTZ R216, R186, R228 ;  /* 0x000000e4bad87221 */ /* 0x000fe20000010000 */
[----:B------:R-:W-:Y:S01]  /*1780*/  IADD3 R186, PT, PT, R0, 0x80, RZ ;  /* 0x0000008000ba7810 */ /* 0x000fe20007ffe0ff */
[----:B----4-:R-:W-:-:S05]  /*1790*/  FFMA.FTZ R192, R185, R187, R192 ;  /* 0x000000bbb9c07223 */ /* 0x010fca00000100c0 */
[----:B------:R0:W-:Y:S01]  /*17a0*/  STL [R1+0xc8], R192 ;  /* 0x0000c8c001007387 */ /* 0x0001e20000100800 */
[----:B------:R-:W-:-:S04]  /*17b0*/  FFMA.FTZ R187, R184, R231, R188 ;  /* 0x000000e7b8bb7223 */ /* 0x000fc800000100bc */
[----:B------:R-:W-:-:S07]  /*17c0*/  FFMA.FTZ R187, R185, R228, R187 ;  /* 0x000000e4b9bb7223 */ /* 0x000fce00000100bb */
.L_x_11824:
[----:B------:R-:W-:Y:S05]  /*17d0*/  BSYNC.RECONVERGENT B0 ;  /* 0x0000000000007941 */ /* 0x000fea0003800200 */
.L_x_11823:
[----:B------:R-:W-:Y:S04]  /*17e0*/  BSSY.RECONVERGENT B0, `(.L_x_11825) ;  /* 0x000006a000007945 */ /* 0x000fe80003800200 */
[----:B------:R-:W-:Y:S05]  /*17f0*/  @!P4 BRA `(.L_x_11826) ;  /* 0x0000000400a0c947 */ /* 0x000fea0003800000 */
[----:B0-----:R-:W0:Y:S01]  /*1800*/  LDC.64 R192, c[0x0][0x3a8] ;  /* 0x0000ea00ffc07b82 */ /* 0x001e220000000a00 */
[----:B------:R-:W2:Y:S04]  /*1810*/  LDL.LU R199, [R1+0xac] ;  /* 0x0000ac0001c77983 */ /* 0x000ea80000300800 */
[----:B------:R-:W3:Y:S03]  /*1820*/  LDL.LU R225, [R1+0xb0] ;  /* 0x0000b00001e17983 */ /* 0x000ee60000300800 */
[----:B------:R-:W1:Y:S01]  /*1830*/  LDC.64 R188, c[0x0][0x428] ;  /* 0x00010a00ffbc7b82 */ /* 0x000e620000000a00 */
[----:B------:R-:W4:Y:S01]  /*1840*/  LDL.LU R246, [R1+0xb4] ;  /* 0x0000b40001f67983 */ /* 0x000f220000300800 */
[----:B------:R-:W-:-:S03]  /*1850*/  ISETP.NE.U32.AND P0, PT, RZ, UR22, PT ;  /* 0x00000016ff007c0c */ /* 0x000fc6000bf05070 */
[----:B------:R-:W4:Y:S01]  /*1860*/  LDL.LU R19, [R1+0xb8] ;  /* 0x0000b80001137983 */ /* 0x000f220000300800 */
[----:B0-----:R-:W-:-:S04]  /*1870*/  IMAD.WIDE.U32 R192, R186, 0x20, R192 ;  /* 0x00000020bac07825 */ /* 0x001fc800078e00c0 */
[----:B-1----:R-:W-:Y:S01]  /*1880*/  IMAD.WIDE.U32 R188, R186, 0x10, R188 ;  /* 0x00000010babc7825 */ /* 0x002fe200078e00bc */
[----:B------:R-:W2:Y:S01]  /*1890*/  LDG.E.128 R200, desc[UR18][R192.64] ;  /* 0x00000012c0c87981 */ /* 0x000ea2000c1e1d00 */
[----:B------:R-:W-:-:S03]  /*18a0*/  ISETP.NE.AND.EX P0, PT, RZ, UR23, PT, P0 ;  /* 0x00000017ff007c0c */ /* 0x000fc6000bf05300 */
[----:B------:R-:W4:Y:S04]  /*18b0*/  LDL.LU R241, [R1+0x9c] ;  /* 0x00009c0001f17983 */ /* 0x000f280000300800 */
[----:B------:R-:W3:Y:S04]  /*18c0*/  LDG.E.128 R188, desc[UR18][R188.64] ;  /* 0x00000012bcbc7981 */ /* 0x000ee8000c1e1d00 */
[----:B------:R-:W4:Y:S02]  /*18d0*/  LDG.E.128 R192, desc[UR18][R192.64+0x10] ;  /* 0x00001012c0c07981 */ /* 0x000f24000c1e1d00 */
[----:B------:R-:W0:Y:S02]  /*18e0*/  @P0 LDC.64 R222, c[0x0][0x438] ;  /* 0x00010e00ffde0b82 */ /* 0x000e240000000a00 */
[----:B------:R-:W4:Y:S01]  /*18f0*/  LDL.LU R236, [R1+0xa0] ;  /* 0x0000a00001ec7983 */ /* 0x000f220000300800 */
[----:B-----5:R-:W-:-:S03]  /*1900*/  HADD2.F32 R15, -RZ, R132.H0_H0 ;  /* 0x20000084ff0f7230 */ /* 0x020fc60000004100 */
[----:B------:R-:W4:Y:S01]  /*1910*/  LDL.LU R230, [R1+0xa4] ;  /* 0x0000a40001e67983 */ /* 0x000f220000300800 */
[----:B0-----:R-:W-:-:S05]  /*1920*/  @P0 IMAD.WIDE.U32 R222, R186, 0x20, R222 ;  /* 0x00000020bade0825 */ /* 0x001fca00078e00de */
[----:B------:R-:W5:Y:S04]  /*1930*/  @P0 LDG.E.128 R144, desc[UR18][R222.64] ;  /* 0x00000012de900981 */ /* 0x000f68000c1e1d00 */
[----:B------:R0:W5:Y:S01]  /*1940*/  @P0 LDG.E.128 R148, desc[UR18][R222.64+0x10] ;  /* 0x00001012de940981 */ /* 0x000162000c1e1d00 */
[----:B--2---:R-:W-:-:S04]  /*1950*/  FADD.FTZ R5, R200, -UR16 ;  /* 0x80000010c8057e21 */ /* 0x004fc80008010000 */
[----:B------:R-:W-:Y:S01]  /*1960*/  FMUL.FTZ R219, R5, UR11 ;  /* 0x0000000b05db7c20 */ /* 0x000fe20008410000 */
[----:B------:R-:W-:Y:S01]  /*1970*/  FADD.FTZ R5, R201, -UR16 ;  /* 0x80000010c9057e21 */ /* 0x000fe20008010000 */
[----:B---3--:R-:W-:-:S03]  /*1980*/  HADD2.F32 R10, -RZ, R188.H0_H0 ;  /* 0x200000bcff0a7230 */ /* 0x008fc60000004100 */
[----:B------:R-:W-:Y:S02]  /*1990*/  FMUL.FTZ R213, R5, UR11 ;  /* 0x0000000b05d57c20 */ /* 0x000fe40008410000 */
[----:B------:R-:W-:Y:S01]  /*19a0*/  FADD.FTZ R96, R96, R10 ;  /* 0x0000000a60607221 */ /* 0x000fe20000010000 */
[-C--:B------:R-:W-:Y:S01]  /*19b0*/  FFMA.FTZ R199, R219, R10.reuse, R199 ;  /* 0x0000000adbc77223 */ /* 0x080fe200000100c7 */
[----:B0-----:R-:W-:Y:S01]  /*19c0*/  FMUL.FTZ R223, R15, R10 ;  /* 0x0000000a0fdf7220 */ /* 0x001fe20000410000 */
[----:B------:R-:W-:Y:S02]  /*19d0*/  HADD2.F32 R10, -RZ, R188.H1_H1 ;  /* 0x300000bcff0a7230 */ /* 0x000fe40000004100 */
[----:B------:R-:W-:-:S03]  /*19e0*/  HADD2.F32 R5, -RZ, R132.H1_H1 ;  /* 0x30000084ff057230 */ /* 0x000fc60000004100 */
[----:B------:R-:W-:Y:S01]  /*19f0*/  FFMA.FTZ R225, R213, R10, R225 ;  /* 0x0000000ad5e17223 */ /* 0x000fe200000100e1 */
[----:B------:R-:W-:Y:S01]  /*1a00*/  STL [R1+0xac], R199 ;  /* 0x0000acc701007387 */ /* 0x000fe20000100800 */
[----:B------:R-:W-:Y:S01]  /*1a10*/  FADD.FTZ R15, R202, -UR16 ;  /* 0x80000010ca0f7e21 */ /* 0x000fe20008010000 */
[----:B------:R-:W-:Y:S02]  /*1a20*/  FADD.FTZ R97, R97, R10 ;  /* 0x0000000a61617221 */ /* 0x000fe40000010000 */
[----:B------:R-:W-:Y:S01]  /*1a30*/  STL [R1+0x24], R223 ;  /* 0x000024df01007387 */ /* 0x000fe20000100800 */
[----:B------:R-:W-:-:S03]  /*1a40*/  FMUL.FTZ R208, R15, UR11 ;  /* 0x0000000b0fd07c20 */ /* 0x000fc60008410000 */
[----:B------:R0:W-:Y:S01]  /*1a50*/  STL [R1+0xb0], R225 ;  /* 0x0000b0e101007387 */ /* 0x0001e20000100800 */
[----:B------:R-:W-:Y:S02]  /*1a60*/  HADD2.F32 R15, -RZ, R133.H0_H0 ;  /* 0x20000085ff0f7230 */ /* 0x000fe40000004100 */
[----:B0-----:R-:W-:Y:S01]  /*1a70*/  FMUL.FTZ R225, R5, R10 ;  /* 0x0000000a05e17220 */ /* 0x001fe20000410000 */
[----:B------:R-:W-:-:S05]  /*1a80*/  HADD2.F32 R10, -RZ, R189.H0_H0 ;  /* 0x200000bdff0a7230 */ /* 0x000fca0000004100 */
[-C--:B----4-:R-:W-:Y:S01]  /*1a90*/  FFMA.FTZ R246, R208, R10.reuse, R246 ;  /* 0x0000000ad0f67223 */ /* 0x090fe200000100f6 */
[----:B------:R-:W-:Y:S01]  /*1aa0*/  STL [R1+0xc], R225 ;  /* 0x00000ce101007387 */ /* 0x000fe20000100800 */
[----:B------:R-:W-:Y:S01]  /*1ab0*/  FMUL.FTZ R251, R15, R10 ;  /* 0x0000000a0ffb7220 */ /* 0x000fe20000410000 */
[----:B------:R-:W-:Y:S02]  /*1ac0*/  FADD.FTZ R15, R192, -UR16 ;  /* 0x80000010c00f7e21 */ /* 0x000fe40008010000 */
[----:B------:R0:W-:Y:S04]  /*1ad0*/  STL [R1+0xb4], R246 ;  /* 0x0000b4f601007387 */ /* 0x0001e80000100800 */
[----:B------:R-:W2:Y:S01]  /*1ae0*/  LDL.LU R192, [R1+0xa8] ;  /* 0x0000a80001c07983 */ /* 0x000ea20000300800 */
[----:B------:R-:W-:Y:S01]  /*1af0*/  FADD.FTZ R5, R203, -UR16 ;  /* 0x80000010cb057e21 */ /* 0x000fe20008010000 */
[----:B------:R-:W-:Y:S01]  /*1b00*/  FADD.FTZ R98, R98, R10 ;  /* 0x0000000a62627221 */ /* 0x000fe20000010000 */
[----:B------:R-:W-:-:S02]  /*1b10*/  HADD2.F32 R10, -RZ, R189.H1_H1 ;  /* 0x300000bdff0a7230 */ /* 0x000fc40000004100 */
[----:B------:R-:W-:Y:S01]  /*1b20*/  FMUL.FTZ R199, R5, UR11 ;  /* 0x0000000b05c77c20 */ /* 0x000fe20008410000 */
[----:B------:R-:W-:-:S03]  /*1b30*/  HADD2.F32 R5, -RZ, R133.H1_H1 ;  /* 0x30000085ff057230 */ /* 0x000fc60000004100 */
[-C--:B------:R-:W-:Y:S02]  /*1b40*/  FFMA.FTZ R19, R199, R10.reuse, R19 ;  /* 0x0000000ac7137223 */ /* 0x080fe40000010013 */
[----:B0-----:R-:W-:Y:S01]  /*1b50*/  FMUL.FTZ R246, R5, R10 ;  /* 0x0000000a05f67220 */ /* 0x001fe20000410000 */
[----:B------:R-:W-:Y:S01]  /*1b60*/  FMUL.FTZ R5, R15, UR11 ;  /* 0x0000000b0f057c20 */ /* 0x000fe20008410000 */
[----:B------:R-:W-:Y:S01]  /*1b70*/  HADD2.F32 R15, -RZ, R190.H0_H0 ;  /* 0x200000beff0f7230 */ /* 0x000fe20000004100 */
[----:B------:R0:W-:Y:S01]  /*1b80*/  STL [R1+0xb8], R19 ;  /* 0x0000b81301007387 */ /* 0x0001e20000100800 */
[----:B------:R-:W-:-:S03]  /*1b90*/  FADD.FTZ R99, R99, R10 ;  /* 0x0000000a63637221 */ /* 0x000fc60000010000 */
[----:B------:R-:W-:Y:S01]  /*1ba0*/  FFMA.FTZ R241, R5, R15, R241 ;  /* 0x0000000f05f17223 */ /* 0x000fe200000100f1 */
[----:B------:R-:W-:Y:S01]  /*1bb0*/  FADD.FTZ R10, R193, -UR16 ;  /* 0x80000010c10a7e21 */ /* 0x000fe20008010000 */
[----:B0-----:R-:W-:-:S03]  /*1bc0*/  HADD2.F32 R19, -RZ, R134.H0_H0 ;  /* 0x20000086ff137230 */ /* 0x001fc60000004100 */
[----:B------:R0:W-:Y:S01]  /*1bd0*/  STL [R1+0x9c], R241 ;  /* 0x00009cf101007387 */ /* 0x0001e20000100800 */
[----:B------:R-:W-:Y:S01]  /*1be0*/  FADD.FTZ R92, R92, R15 ;  /* 0x0000000f5c5c7221 */ /* 0x000fe20000010000 */
[----:B------:R-:W-:Y:S01]  /*1bf0*/  FMUL.FTZ R10, R10, UR11 ;  /* 0x0000000b0a0a7c20 */ /* 0x000fe20008410000 */
[----:B0-----:R-:W-:Y:S01]  /*1c00*/  FMUL.FTZ R241, R19, R15 ;  /* 0x0000000f13f17220 */ /* 0x001fe20000410000 */
[----:B------:R-:W-:Y:S02]  /*1c10*/  HADD2.F32 R15, -RZ, R190.H1_H1 ;  /* 0x300000beff0f7230 */ /* 0x000fe40000004100 */
[----:B------:R-:W-:-:S03]  /*1c20*/  HADD2.F32 R19, -RZ, R134.H1_H1 ;  /* 0x30000086ff137230 */ /* 0x000fc60000004100 */
[----:B------:R-:W-:Y:S01]  /*1c30*/  FFMA.FTZ R236, R10, R15, R236 ;  /* 0x0000000f0aec7223 */ /* 0x000fe200000100ec */
[----:B------:R-:W-:-:S04]  /*1c40*/  FADD.FTZ R93, R93, R15 ;  /* 0x0000000f5d5d7221 */ /* 0x000fc80000010000 */
[----:B------:R0:W-:Y:S02]  /*1c50*/  STL [R1+0xa0], R236 ;  /* 0x0000a0ec01007387 */ /* 0x0001e40000100800 */
[----:B0-----:R-:W-:Y:S01]  /*1c60*/  FMUL.FTZ R236, R19, R15 ;  /* 0x0000000f13ec7220 */ /* 0x001fe20000410000 */
[----:B------:R-:W-:Y:S01]  /*1c70*/  FADD.FTZ R15, R194, -UR16 ;  /* 0x80000010c20f7e21 */ /* 0x000fe20008010000 */
[----:B------:R-:W-:-:S03]  /*1c80*/  HADD2.F32 R19, -RZ, R191.H0_H0 ;  /* 0x200000bfff137230 */ /* 0x000fc60000004100 */
[----:B------:R-:W-:Y:S01]  /*1c90*/  FMUL.FTZ R15, R15, UR11 ;  /* 0x0000000b0f0f7c20 */ /* 0x000fe20008410000 */
[----:B------:R-:W-:-:S03]  /*1ca0*/  HADD2.F32 R188, -RZ, R135.H0_H0 ;  /* 0x20000087ffbc7230 */ /* 0x000fc60000004100 */
[----:B------:R-:W-:Y:S01]  /*1cb0*/  FFMA.FTZ R230, R15, R19, R230 ;  /* 0x000000130fe67223 */ /* 0x000fe200000100e6 */
[----:B------:R-:W-:Y:S01]  /*1cc0*/  FADD.FTZ R189, R216, R223 ;  /* 0x000000dfd8bd7221 */ /* 0x000fe20000010000 */
[----:B------:R-:W-:-:S03]  /*1cd0*/  FADD.FTZ R94, R94, R19 ;  /* 0x000000135e5e7221 */ /* 0x000fc60000010000 */
[----:B------:R0:W-:Y:S01]  /*1ce0*/  STL [R1+0xa4], R230 ;  /* 0x0000a4e601007387 */ /* 0x0001e20000100800 */
[----:B------:R-:W-:Y:S01]  /*1cf0*/  FFMA.FTZ R187, R219, R223, R187 ;  /* 0x000000dfdbbb7223 */ /* 0x000fe200000100bb */
[----:B0-----:R-:W-:Y:S01]  /*1d00*/  FMUL.FTZ R230, R188, R19 ;  /* 0x00000013bce67220 */ /* 0x001fe20000410000 */
[----:B------:R-:W-:Y:S01]  /*1d10*/  FADD.FTZ R19, R189, R225 ;  /* 0x000000e1bd137221 */ /* 0x000fe20000010000 */
[----:B------:R-:W-:-:S03]  /*1d20*/  FADD.FTZ R189, R195, -UR16 ;  /* 0x80000010c3bd7e21 */ /* 0x000fc60008010000 */
[----:B------:R-:W-:Y:S01]  /*1d30*/  FADD.FTZ R19, R19, R251 ;  /* 0x000000fb13137221 */ /* 0x000fe20000010000 */
[----:B------:R-:W-:Y:S01]  /*1d40*/  FFMA.FTZ R188, R213, R225, R187 ;  /* 0x000000e1d5bc7223 */ /* 0x000fe200000100bb */
[----:B------:R-:W-:Y:S02]  /*1d50*/  HADD2.F32 R187, -RZ, R191.H1_H1 ;  /* 0x300000bfffbb7230 */ /* 0x000fe40000004100 */
[----:B------:R-:W-:Y:S01]  /*1d60*/  FADD.FTZ R190, R19, R246 ;  /* 0x000000f613be7221 */ /* 0x000fe20000010000 */
[----:B------:R-:W-:Y:S01]  /*1d70*/  FMUL.FTZ R19, R189, UR11 ;  /* 0x0000000bbd137c20 */ /* 0x000fe20008410000 */
[----:B------:R-:W-:-:S04]  /*1d80*/  FFMA.FTZ R188, R208, R251, R188 ;  /* 0x000000fbd0bc7223 */ /* 0x000fc800000100bc */
[----:B------:R-:W-:Y:S01]  /*1d90*/  FFMA.FTZ R188, R199, R246, R188 ;  /* 0x000000f6c7bc7223 */ /* 0x000fe200000100bc */
[----:B------:R-:W-:Y:S01]  /*1da0*/  FADD.FTZ R189, R190, R241 ;  /* 0x000000f1bebd7221 */ /* 0x000fe20000010000 */
[----:B------:R-:W-:Y:S02]  /*1db0*/  HADD2.F32 R190, -RZ, R135.H1_H1 ;  /* 0x30000087ffbe7230 */ /* 0x000fe40000004100 */
        /* <DEDUP_REMOVED lines=12> */
.L_x_11826:
[----:B------:R-:W-:Y:S05]  /*1e80*/  BSYNC.RECONVERGENT B0 ;  /* 0x0000000000007941 */ /* 0x000fea0003800200 */
.L_x_11825:
[----:B------:R-:W-:Y:S04]  /*1e90*/  BSSY.RECONVERGENT B0, `(.L_x_11827) ;  /* 0x000006a000007945 */ /* 0x000fe80003800200 */
[----:B------:R-:W-:Y:S05]  /*1ea0*/  @!P3 BRA `(.L_x_11828) ;  /* 0x0000000400a0b947 */ /* 0x000fea0003800000 */
[----:B01----:R-:W0:Y:S01]  /*1eb0*/  LDC.64 R192, c[0x0][0x3a8] ;  /* 0x0000ea00ffc07b82 */ /* 0x003e220000000a00 */
        /* <DEDUP_REMOVED lines=103> */
.L_x_11828:
[----:B------:R-:W-:Y:S05]  /*2530*/  BSYNC.RECONVERGENT B0 ;  /* 0x0000000000007941 */ /* 0x000fea0003800200 */
.L_x_11827:
[----:B------:R-:W-:Y:S04]  /*2540*/  BSSY.RECONVERGENT B0, `(.L_x_11829) ;  /* 0x000006a000007945 */ /* 0x000fe80003800200 */
[----:B------:R-:W-:Y:S05]  /*2550*/  @!P2 BRA `(.L_x_11830) ;  /* 0x0000000400a0a947 */ /* 0x000fea0003800000 */
[----:B012---:R-:W0:Y:S01]  /*2560*/  LDC.64 R192, c[0x0][0x3a8] ;  /* 0x0000ea00ffc07b82 */ /* 0x007e220000000a00 */
        /* <DEDUP_REMOVED lines=103> */
.L_x_11830:
[----:B------:R-:W-:Y:S05]  /*2be0*/  BSYNC.RECONVERGENT B0 ;  /* 0x0000000000007941 */ /* 0x000fea0003800200 */
.L_x_11829:
[----:B------:R-:W-:Y:S04]  /*2bf0*/  BSSY.RECONVERGENT B0, `(.L_x_11831) ;  /* 0x000006a000007945 */ /* 0x000fe80003800200 */
[----:B------:R-:W-:Y:S05]  /*2c00*/  @!P1 BRA `(.L_x_11832) ;  /* 0x0000000400a09947 */ /* 0x000fea0003800000 */
[----:B0123--:R-:W0:Y:S01]  /*2c10*/  LDC.64 R192, c[0x0][0x3a8] ;  /* 0x0000ea00ffc07b82 */ /* 0x00fe220000000a00 */
        /* <DEDUP_REMOVED lines=22> */
[----:B---3--:R-:W-:Y:S02]  /*2d80*/  HADD2.F32 R7, -RZ, R188.H0_H0 ;  /* 0x200000bcff077230 */ /* 0x008fe40000004100 */
[----:B------:R-:W-:-:S03]  /*2d90*/  FADD.FTZ R2, R201, -UR16 ;  /* 0x80000010c9027e21 */ /* 0x000fc60008010000 */
[-C--:B------:R-:W-:Y:S01]  /*2da0*/  FFMA.FTZ R220, R218, R7.reuse, R220 ;  /* 0x00000007dadc7223 */ /* 0x080fe200000100dc */
[----:B------:R-:W-:Y:S01]  /*2db0*/  FADD.FTZ R72, R72, R7 ;  /* 0x0000000748487221 */ /* 0x000fe20000010000 */
[----:B0-----:R-:W-:Y:S01]  /*2dc0*/  FMUL.FTZ R222, R12, R7 ;  /* 0x000000070cde7220 */ /* 0x001fe20000410000 */
[----:B------:R-:W-:Y:S02]  /*2dd0*/  HADD2.F32 R7, -RZ, R188.H1_H1 ;  /* 0x300000bcff077230 */ /* 0x000fe40000004100 */
[----:B------:R0:W-:Y:S01]  /*2de0*/  STL [R1+0x4c], R220 ;  /* 0x00004cdc01007387 */ /* 0x0001e20000100800 */
[----:B------:R-:W-:Y:S02]  /*2df0*/  FADD.FTZ R12, R202, -UR16 ;  /* 0x80000010ca0c7e21 */ /* 0x000fe40008010000 */
[----:B------:R-:W-:Y:S01]  /*2e00*/  FADD.FTZ R73, R73, R7 ;  /* 0x0000000749497221 */ /* 0x000fe20000010000 */
[----:B0-----:R-:W-:Y:S01]  /*2e10*/  FMUL.FTZ R220, R2, UR11 ;  /* 0x0000000b02dc7c20 */ /* 0x001fe20008410000 */
[----:B------:R-:W-:-:S02]  /*2e20*/  HADD2.F32 R2, -RZ, R108.H1_H1 ;  /* 0x3000006cff027230 */ /* 0x000fc40000004100 */
[----:B------:R-:W-:Y:S01]  /*2e30*/  FMUL.FTZ R207, R12, UR11 ;  /* 0x0000000b0ccf7c20 */ /* 0x000fe20008410000 */
[-C--:B------:R-:W-:Y:S02]  /*2e40*/  FFMA.FTZ R198, R220, R7.reuse, R198 ;  /* 0x00000007dcc67223 */ /* 0x080fe400000100c6 */
[----:B------:R-:W-:Y:S01]  /*2e50*/  FMUL.FTZ R223, R2, R7 ;  /* 0x0000000702df7220 */ /* 0x000fe20000410000 */
[----:B------:R-:W-:Y:S02]  /*2e60*/  HADD2.F32 R7, -RZ, R189.H0_H0 ;  /* 0x200000bdff077230 */ /* 0x000fe40000004100 */
[----:B------:R-:W-:Y:S01]  /*2e70*/  HADD2.F32 R12, -RZ, R109.H0_H0 ;  /* 0x2000006dff0c7230 */ /* 0x000fe20000004100 */
[----:B------:R-:W-:Y:S02]  /*2e80*/  STL [R1+0x18], R222 ;  /* 0x000018de01007387 */ /* 0x000fe40000100800 */
[-C--:B----4-:R-:W-:Y:S02]  /*2e90*/  FFMA.FTZ R243, R207, R7.reuse, R243 ;  /* 0x00000007cff37223 */ /* 0x090fe400000100f3 */
[----:B------:R-:W-:Y:S01]  /*2ea0*/  STL [R1+0x14], R220 ;  /* 0x000014dc01007387 */ /* 0x000fe20000100800 */
[----:B------:R-:W-:Y:S01]  /*2eb0*/  FMUL.FTZ R248, R12, R7 ;  /* 0x000000070cf87220 */ /* 0x000fe20000410000 */
[----:B------:R-:W-:-:S02]  /*2ec0*/  FADD.FTZ R12, R192, -UR16 ;  /* 0x80000010c00c7e21 */ /* 0x000fc40008010000 */
[----:B------:R0:W-:Y:S04]  /*2ed0*/  STL [R1+0x50], R198 ;  /* 0x000050c601007387 */ /* 0x0001e80000100800 */
[----:B------:R-:W-:Y:S04]  /*2ee0*/  STL [R1], R223 ;  /* 0x000000df01007387 */ /* 0x000fe80000100800 */
[----:B------:R1:W-:Y:S04]  /*2ef0*/  STL [R1+0x54], R243 ;  /* 0x000054f301007387 */ /* 0x0003e80000100800 */
[----:B------:R-:W2:Y:S01]  /*2f00*/  LDL.LU R192, [R1+0x48] ;  /* 0x0000480001c07983 */ /* 0x000ea20000300800 */
[----:B------:R-:W-:Y:S01]  /*2f10*/  FADD.FTZ R2, R203, -UR16 ;  /* 0x80000010cb027e21 */ /* 0x000fe20008010000 */
[----:B------:R-:W-:Y:S01]  /*2f20*/  FADD.FTZ R74, R74, R7 ;  /* 0x000000074a4a7221 */ /* 0x000fe20000010000 */
[----:B------:R-:W-:-:S02]  /*2f30*/  HADD2.F32 R7, -RZ, R189.H1_H1 ;  /* 0x300000bdff077230 */ /* 0x000fc40000004100 */
[----:B0-----:R-:W-:Y:S01]  /*2f40*/  FMUL.FTZ R198, R2, UR11 ;  /* 0x0000000b02c67c20 */ /* 0x001fe20008410000 */
[----:B------:R-:W-:Y:S02]  /*2f50*/  HADD2.F32 R2, -RZ, R109.H1_H1 ;  /* 0x3000006dff027230 */ /* 0x000fe40000004100 */
[----:B------:R-:W-:Y:S01]  /*2f60*/  FADD.FTZ R75, R75, R7 ;  /* 0x000000074b4b7221 */ /* 0x000fe20000010000 */
[-C--:B------:R-:W-:Y:S02]  /*2f70*/  FFMA.FTZ R16, R198, R7.reuse, R16 ;  /* 0x00000007c6107223 */ /* 0x080fe40000010010 */
[----:B-1----:R-:W-:Y:S01]  /*2f80*/  FMUL.FTZ R243, R2, R7 ;  /* 0x0000000702f37220 */ /* 0x002fe20000410000 */
[----:B------:R-:W-:Y:S02]  /*2f90*/  HADD2.F32 R7, -RZ, R190.H0_H0 ;  /* 0x200000beff077230 */ /* 0x000fe40000004100 */
[----:B------:R-:W-:Y:S01]  /*2fa0*/  FMUL.FTZ R2, R12, UR11 ;  /* 0x0000000b0c027c20 */ /* 0x000fe20008410000 */
[----:B------:R-:W-:-:S03]  /*2fb0*/  HADD2.F32 R12, -RZ, R110.H0_H0 ;  /* 0x2000006eff0c7230 */ /* 0x000fc60000004100 */
[----:B------:R-:W-:Y:S01]  /*2fc0*/  FFMA.FTZ R238, R2, R7, R238 ;  /* 0x0000000702ee7223 */ /* 0x000fe200000100ee */
[----:B------:R0:W-:Y:S01]  /*2fd0*/  STL [R1+0x58], R16 ;  /* 0x0000581001007387 */ /* 0x0001e20000100800 */
[----:B------:R-:W-:-:S03]  /*2fe0*/  FADD.FTZ R68, R68, R7 ;  /* 0x0000000744447221 */ /* 0x000fc60000010000 */
[----:B------:R1:W-:Y:S01]  /*2ff0*/  STL [R1+0x3c], R238 ;  /* 0x00003cee01007387 */ /* 0x0003e20000100800 */
[----:B0-----:R-:W-:Y:S01]  /*3000*/  FADD.FTZ R16, R193, -UR16 ;  /* 0x80000010c1107e21 */ /* 0x001fe20008010000 */
[----:B-1----:R-:W-:Y:S01]  /*3010*/  FMUL.FTZ R238, R12, R7 ;  /* 0x000000070cee7220 */ /* 0x002fe20000410000 */
[----:B------:R-:W-:Y:S02]  /*3020*/  HADD2.F32 R12, -RZ, R190.H1_H1 ;  /* 0x300000beff0c7230 */ /* 0x000fe40000004100 */
[----:B------:R-:W-:Y:S01]  /*3030*/  FMUL.FTZ R7, R16, UR11 ;  /* 0x0000000b10077c20 */ /* 0x000fe20008410000 */
        /* <DEDUP_REMOVED lines=12> */
[----:B------:R0:W-:Y:S02]  /*3100*/  STL [R1+0x44], R226 ;  /* 0x000044e201007387 */ /* 0x0001e40000100800 */
[----:B0-----:R-:W-:Y:S01]  /*3110*/  FMUL.FTZ R226, R186, R16 ;  /* 0x00000010bae27220 */ /* 0x001fe20000410000 */
[----:B------:R-:W-:Y:S01]  /*3120*/  FADD.FTZ R16, R188, R223 ;  /* 0x000000dfbc107221 */ /* 0x000fe20000010000 */
[----:B------:R-:W-:-:S03]  /*3130*/  FADD.FTZ R188, R195, -UR16 ;  /* 0x80000010c3bc7e21 */ /* 0x000fc60008010000 */
[----:B------:R-:W-:Y:S01]  /*3140*/  FADD.FTZ R16, R16, R248 ;  /* 0x000000f810107221 */ /* 0x000fe20000010000 */
[----:B------:R-:W-:Y:S02]  /*3150*/  HADD2.F32 R186, -RZ, R191.H1_H1 ;  /* 0x300000bfffba7230 */ /* 0x000fe40000004100 */
[----:B------:R-:W-:Y:S01]  /*3160*/  FFMA.FTZ R187, R218, R222, R187 ;  /* 0x000000dedabb7223 */ /* 0x000fe200000100bb */
[----:B------:R-:W-:Y:S01]  /*3170*/  FADD.FTZ R189, R16, R243 ;  /* 0x000000f310bd7221 */ /* 0x000fe20000010000 */
[----:B------:R-:W-:Y:S02]  /*3180*/  FMUL.FTZ R16, R188, UR11 ;  /* 0x0000000bbc107c20 */ /* 0x000fe40008410000 */
[----:B------:R-:W-:-:S04]  /*3190*/  FFMA.FTZ R187, R220, R223, R187 ;  /* 0x000000dfdcbb7223 */ /* 0x000fc800000100bb */
[----:B------:R-:W-:Y:S01]  /*31a0*/  FFMA.FTZ R187, R207, R248, R187 ;  /* 0x000000f8cfbb7223 */ /* 0x000fe200000100bb */
[----:B------:R-:W-:-:S03]  /*31b0*/  FADD.FTZ R188, R189, R238 ;  /* 0x000000eebdbc7221 */ /* 0x000fc60000010000 */
[----:B------:R-:W-:Y:S01]  /*31c0*/  FFMA.FTZ R187, R198, R243, R187 ;  /* 0x000000f3c6bb7223 */ /* 0x000fe200000100bb */
[----:B------:R-:W-:-:S03]  /*31d0*/  HADD2.F32 R189, -RZ, R111.H1_H1 ;  /* 0x3000006fffbd7230 */ /* 0x000fc60000004100 */
[----:B------:R-:W-:Y:S01]  /*31e0*/  FFMA.FTZ R190, R2, R238, R187 ;  /* 0x000000ee02be7223 */ /* 0x000fe200000100bb */
[----:B------:R-:W-:-:S03]  /*31f0*/  FADD.FTZ R187, R188, R233 ;  /* 0x000000e9bcbb7221 */ /* 0x000fc60000010000 */
[----:B------:R-:W-:Y:S01]  /*3200*/  FFMA.FTZ R188, R7, R233, R190 ;  /* 0x000000e907bc7223 */ /* 0x000fe200000100be */
[----:B------:R-:W-:Y:S01]  /*3210*/  FADD.FTZ R71, R71, R186 ;  /* 0x000000ba47477221 */ /* 0x000fe20000010000 */
[----:B------:R-:W-:Y:S01]  /*3220*/  FMUL.FTZ R220, R189, R186 ;  /* 0x000000babddc7220 */ /* 0x000fe20000410000 */
[----:B------:R-:W-:-:S04]  /*3230*/  FADD.FTZ R187, R187, R226 ;  /* 0x000000e2bbbb7221 */ /* 0x000fc80000010000 */
[----:B------:R-:W-:Y:S01]  /*3240*/  FADD.FTZ R216, R187, R220 ;  /* 0x000000dcbbd87221 */ /* 0x000fe20000010000 */
[----:B--2---:R-:W-:-:S05]  /*3250*/  FFMA.FTZ R192, R16, R186, R192 ;  /* 0x000000ba10c07223 */ /* 0x004fca00000100c0 */
[----:B------:R4:W-:Y:S01]  /*3260*/  STL [R1+0x48], R192 ;  /* 0x000048c001007387 */ /* 0x0009e20000100800 */
[----:B------:R-:W-:-:S04]  /*3270*/  FFMA.FTZ R186, R12, R226, R188 ;  /* 0x000000e20cba7223 */ /* 0x000fc800000100bc */
[----:B------:R-:W-:-:S07]  /*3280*/  FFMA.FTZ R187, R16, R220, R186 ;  /* 0x000000dc10bb7223 */ /* 0x000fce00000100ba */
.L_x_11832:
[----:B------:R-:W-:Y:S05]  /*3290*/  BSYNC.RECONVERGENT B0 ;  /* 0x0000000000007941 */ /* 0x000fea0003800200 */
.L_x_11831:
        /* <DEDUP_REMOVED lines=32> */
.L_x_11834:
[----:B------:R-:W-:Y:S05]  /*34a0*/  BSYNC.RECONVERGENT B0 ;  /* 0x0000000000007941 */ /* 0x000fea0003800200 */
.L_x_11833:
        /* <DEDUP_REMOVED lines=22> */
[----:B---34-:R-:W-:Y:S01]  /*3610*/  FSEL R192, R186, RZ, !P6 ;  /* 0x000000ffbac07208 */ /* 0x018fe20007000000 */
[----:B------:R-:W-:-:S12]  /*3620*/  @!P5 BRA `(.L_x_11836) ;  /* 0x0000001000d4d947 */ /* 0x000fd80003800000 */
[----:B------:R-:W0:Y:S02]  /*3630*/  LDC.64 R186, c[0x0][0x390] ;  /* 0x0000e400ffba7b82 */ /* 0x000e240000000a00 */
[----:B0-----:R-:W-:-:S05]  /*3640*/  IMAD.WIDE.U32 R186, R0, 0x10, R186 ;  /* 0x0000001000ba7825 */ /* 0x001fca00078e00ba */
[----:B------:R0:W5:Y:S01]  /*3650*/  LDG.E.128 R188, desc[UR18][R186.64] ;  /* 0x00000012babc7981 */ /* 0x000162000c1e1d00 */
[----:B------:R-:W-:-:S04]  /*3660*/  UISETP.NE.U32.AND UP1, UPT, UR22, URZ, UPT ;  /* 0x000000ff1600728c */ /* 0x000fc8000bf25070 */
[----:B------:R-:W-:-:S09]  /*3670*/  UISETP.NE.AND.EX UP1, UPT, UR23, URZ, UPT, UP1 ;  /* 0x000000ff1700728c */ /* 0x000fd2000bf25310 */
[----:B0-----:R-:W-:Y:S05]  /*3680*/  BRA.U UP1, `(.L_x_11837) ;  /* 0x0000000901407547 */ /* 0x001fea000b800000 */
        /* <DEDUP_REMOVED lines=8> */
[----:B------:R-:W-:-:S04]  /*3710*/  FMUL.FTZ R186, R186, UR11 ;  /* 0x0000000bbaba7c20 */ /* 0x000fc80008410000 */
[----:B------:R-:W-:Y:S01]  /*3720*/  FMUL.FTZ R187, R186, UR10 ;  /* 0x0000000ababb7c20 */ /* 0x000fe20008410000 */
[----:B-----5:R-:W-:-:S05]  /*3730*/  HADD2.F32 R186, -RZ, R191.H0_H0 ;  /* 0x200000bfffba7230 */ /* 0x020fca0000004100 */
[----:B------:R-:W-:Y:S01]  /*3740*/  FFMA.FTZ R186, R187, R186, R62 ;  /* 0x000000babbba7223 */ /* 0x000fe2000001003e */
[----:B------:R-:W-:-:S05]  /*3750*/  HADD2.F32 R62, -RZ, R139.H0_H0 ;  /* 0x2000008bff3e7230 */ /* 0x000fca0000004100 */
[----:B------:R-:W-:Y:S01]  /*3760*/  FMUL.FTZ R193, R187, R62 ;  /* 0x0000003ebbc17220 */ /* 0x000fe20000410000 */
[----:B------:R-:W-:Y:S01]  /*3770*/  FFMA.FTZ R62, R185, UR16, R192 ;  /* 0x00000010b93e7c23 */ /* 0x000fe200080100c0 */
[----:B------:R-:W-:Y:S02]  /*3780*/  HADD2.F32 R187, -RZ, R191.H1_H1 ;  /* 0x300000bfffbb7230 */ /* 0x000fe40000004100 */
[----:B------:R-:W-:Y:S02]  /*3790*/  HADD2.F32 R191, -RZ, R190.H0_H0 ;  /* 0x200000beffbf7230 */ /* 0x000fe40000004100 */
        /* <DEDUP_REMOVED lines=10> */
[----:B------:R-:W-:-:S04]  /*3840*/  FMUL.FTZ R62, R62, UR10 ;  /* 0x0000000a3e3e7c20 */ /* 0x000fc80008410000 */
[----:B------:R-:W-:Y:S01]  /*3850*/  FFMA.FTZ R191, R62, R191, R60 ;  /* 0x000000bf3ebf7223 */ /* 0x000fe2000001003c */
[----:B------:R-:W-:-:S05]  /*3860*/  HADD2.F32 R60, -RZ, R138.H0_H0 ;  /* 0x2000008aff3c7230 */ /* 0x000fca0000004100 */
[----:B------:R-:W-:Y:S01]  /*3870*/  FMUL.FTZ R193, R62, R60 ;  /* 0x0000003c3ec17220 */ /* 0x000fe20000410000 */
[----:B------:R-:W-:Y:S01]  /*3880*/  FFMA.FTZ R60, R11, UR16, R192 ;  /* 0x000000100b3c7c23 */ /* 0x000fe200080100c0 */
[----:B------:R-:W-:-:S03]  /*3890*/  HADD2.F32 R62, -RZ, R190.H1_H1 ;  /* 0x300000beff3e7230 */ /* 0x000fc60000004100 */
        /* <DEDUP_REMOVED lines=42> */
.L_x_11838:
[--C-:B------:R-:W-:Y:S01]  /*3b40*/  FFMA.FTZ R176, R184, UR16, R192.reuse ;  /* 0x00000010b8b07c23 */ /* 0x100fe200080100c0 */
[----:B------:R-:W-:Y:S01]  /*3b50*/  FFMA.FTZ R179, R185, UR16, R192 ;  /* 0x00000010b9b37c23 */ /* 0x000fe200080100c0 */
[----:B-----5:R-:W-:Y:S02]  /*3b60*/  HADD2.F32 R180, -RZ, R191.H0_H0 ;  /* 0x200000bfffb47230 */ /* 0x020fe40000004100 */
[----:B------:R-:W-:Y:S01]  /*3b70*/  FADD.FTZ R176, R231, -R176 ;  /* 0x800000b0e7b07221 */ /* 0x000fe20000010000 */
[----:B------:R-:W-:Y:S01]  /*3b80*/  FADD.FTZ R179, R228, -R179 ;  /* 0x800000b3e4b37221 */ /* 0x000fe20000010000 */
[----:B------:R-:W-:Y:S02]  /*3b90*/  HADD2.F32 R181, -RZ, R190.H0_H0 ;  /* 0x200000beffb57230 */ /* 0x000fe40000004100 */
[----:B------:R-:W-:Y:S01]  /*3ba0*/  FMUL.FTZ R178, R176, UR11 ;  /* 0x0000000bb0b27c20 */ /* 0x000fe20008410000 */
[----:B------:R-:W-:Y:S02]  /*3bb0*/  HADD2.F32 R176, -RZ, R139.H0_H0 ;  /* 0x2000008bffb07230 */ /* 0x000fe40000004100 */
[----:B------:R-:W-:Y:S01]  /*3bc0*/  FMUL.FTZ R179, R179, UR11 ;  /* 0x0000000bb3b37c20 */ /* 0x000fe20008410000 */
[----:B------:R-:W-:-:S04]  /*3bd0*/  FMUL.FTZ R177, R178, UR10 ;  /* 0x0000000ab2b17c20 */ /* 0x000fc80008410000 */
[C---:B------:R-:W-:Y:S01]  /*3be0*/  FFMA.FTZ R186, R177.reuse, R180, R62 ;  /* 0x000000b4b1ba7223 */ /* 0x040fe2000001003e */
[----:B------:R-:W-:Y:S01]  /*3bf0*/  FMUL.FTZ R62, R177, R176 ;  /* 0x000000b0b13e7220 */ /* 0x000fe20000410000 */
[----:B------:R-:W-:Y:S02]  /*3c00*/  HADD2.F32 R180, -RZ, R191.H1_H1 ;  /* 0x300000bfffb47230 */ /* 0x000fe40000004100 */
[----:B------:R-:W-:Y:S01]  /*3c10*/  FMUL.FTZ R177, R179, UR10 ;  /* 0x0000000ab3b17c20 */ /* 0x000fe20008410000 */
[----:B------:R-:W-:-:S03]  /*3c20*/  HADD2.F32 R176, -RZ, R139.H1_H1 ;  /* 0x3000008bffb07230 */ /* 0x000fc60000004100 */
[C---:B------:R-:W-:Y:S02]  /*3c30*/  FFMA.FTZ R187, R177.reuse, R180, R63 ;  /* 0x000000b4b1bb7223 */ /* 0x040fe4000001003f */
[----:B------:R-:W-:Y:S01]  /*3c40*/  FMUL.FTZ R63, R177, R176 ;  /* 0x000000b0b13f7220 */ /* 0x000fe20000410000 */
[--C-:B------:R-:W-:Y:S01]  /*3c50*/  FFMA.FTZ R176, R6, UR16, R192.reuse ;  /* 0x0000001006b07c23 */ /* 0x100fe200080100c0 */
[----:B------:R-:W-:-:S03]  /*3c60*/  FFMA.FTZ R177, R11, UR16, R192 ;  /* 0x000000100bb17c23 */ /* 0x000fc600080100c0 */
[----:B------:R-:W-:Y:S01]  /*3c70*/  FADD.FTZ R176, R242, -R176 ;  /* 0x800000b0f2b07221 */ /* 0x000fe20000010000 */
[----:B------:R-:W-:Y:S01]  /*3c80*/  FADD.FTZ R177, R232, -R177 ;  /* 0x800000b1e8b17221 */ /* 0x000fe20000010000 */
[----:B------:R-:W-:Y:S01]  /*3c90*/  F2FP.F16.F32.PACK_AB R63, R63, R62 ;  /* 0x0000003e3f3f723e */ /* 0x000fe200000000ff */
[----:B------:R-:W-:Y:S02]  /*3ca0*/  HADD2.F32 R62, -RZ, R138.H0_H0 ;  /* 0x2000008aff3e7230 */ /* 0x000fe40000004100 */
[----:B------:R-:W-:Y:S01]  /*3cb0*/  FMUL.FTZ R176, R176, UR11 ;  /* 0x0000000bb0b07c20 */ /* 0x000fe20008410000 */
[----:B------:R-:W-:-:S03]  /*3cc0*/  FMUL.FTZ R177, R177, UR11 ;  /* 0x0000000bb1b17c20 */ /* 0x000fc60008410000 */
[----:B------:R-:W-:-:S04]  /*3cd0*/  FMUL.FTZ R180, R176, UR10 ;  /* 0x0000000ab0b47c20 */ /* 0x000fc80008410000 */
[C---:B------:R-:W-:Y:S01]  /*3ce0*/  FFMA.FTZ R191, R180.reuse, R181, R60 ;  /* 0x000000b5b4bf7223 */ /* 0x040fe2000001003c */
[----:B------:R-:W-:Y:S01]  /*3cf0*/  FMUL.FTZ R62, R180, R62 ;  /* 0x0000003eb43e7220 */ /* 0x000fe20000410000 */
[----:B------:R-:W-:Y:S02]  /*3d00*/  HADD2.F32 R181, -RZ, R190.H1_H1 ;  /* 0x300000beffb57230 */ /* 0x000fe40000004100 */
[----:B------:R-:W-:Y:S01]  /*3d10*/  FMUL.FTZ R180, R177, UR10 ;  /* 0x0000000ab1b47c20 */ /* 0x000fe20008410000 */
[----:B------:R-:W-:-:S03]  /*3d20*/  HADD2.F32 R60, -RZ, R138.H1_H1 ;  /* 0x3000008aff3c7230 */ /* 0x000fc60000004100 */
[C---:B------:R-:W-:Y:S01]  /*3d30*/  FFMA.FTZ R190, R180.reuse, R181, R61 ;  /* 0x000000b5b4be7223 */ /* 0x040fe2000001003d */
[--C-:B------:R-:W-:Y:S02]  /*3d40*/  HADD2.F32 R181, -RZ, R188.reuse.H0_H0 ;  /* 0x200000bcffb57230 */ /* 0x100fe40000004100 */
[----:B------:R-:W-:Y:S01]  /*3d50*/  FMUL.FTZ R61, R180, R60 ;  /* 0x0000003cb43d7220 */ /* 0x000fe20000410000 */
[----:B------:R-:W-:Y:S01]  /*3d60*/  FFMA.FTZ R60, R210, UR16, R192 ;  /* 0x00000010d23c7c23 */ /* 0x000fe200080100c0 */
[----:B------:R-:W-:Y:S02]  /*3d70*/  HADD2.F32 R180, -RZ, R189.H1_H1 ;  /* 0x300000bdffb47230 */ /* 0x000fe40000004100 */
[----:B------:R-:W-:Y:S02]  /*3d80*/  HADD2.F32 R188, -RZ, R188.H1_H1 ;  /* 0x300000bcffbc7230 */ /* 0x000fe40000004100 */
[----:B------:R-:W-:Y:S01]  /*3d90*/  FADD.FTZ R60, R252, -R60 ;  /* 0x8000003cfc3c7221 */ /* 0x000fe20000010000 */
[----:B------:R-:W-:-:S03]  /*3da0*/  F2FP.F16.F32.PACK_AB R62, R61, R62 ;  /* 0x0000003e3d3e723e */ /* 0x000fc600000000ff */
[----:B------:R-:W-:Y:S01]  /*3db0*/  FMUL.FTZ R182, R60, UR11 ;  /* 0x0000000b3cb67c20 */ /* 0x000fe20008410000 */
[----:B------:R-:W-:-:S03]  /*3dc0*/  HADD2.F32 R60, -RZ, R189.H0_H0 ;  /* 0x200000bdff3c7230 */ /* 0x000fc60000004100 */
        /* <DEDUP_REMOVED lines=28> */
.L_x_11837:
        /* <DEDUP_REMOVED lines=8> */
[----:B------:R-:W-:-:S04]  /*4010*/  FFMA.FTZ R186, R186, UR11, R22 ;  /* 0x0000000bbaba7c23 */ /* 0x000fc80008010016 */
        /* <DEDUP_REMOVED lines=9> */
[----:B------:R-:W-:-:S04]  /*40b0*/  FFMA.FTZ R62, R62, UR11, R23 ;  /* 0x0000000b3e3e7c23 */ /* 0x000fc80008010017 */
[----:B------:R-:W-:-:S04]  /*40c0*/  FMUL.FTZ R62, R62, UR10 ;  /* 0x0000000a3e3e7c20 */ /* 0x000fc80008410000 */
[----:B------:R-:W-:Y:S01]  /*40d0*/  FFMA.FTZ R187, R187, R62, R63 ;  /* 0x0000003ebbbb7223 */ /* 0x000fe2000001003f */
[----:B------:R-:W-:-:S05]  /*40e0*/  HADD2.F32 R63, -RZ, R139.H1_H1 ;  /* 0x3000008bff3f7230 */ /* 0x000fca0000004100 */
[----:B------:R-:W-:Y:S01]  /*40f0*/  FMUL.FTZ R63, R63, R62 ;  /* 0x0000003e3f3f7220 */ /* 0x000fe20000410000 */
[----:B------:R-:W-:-:S04]  /*4100*/  FFMA.FTZ R62, R6, UR16, R192 ;  /* 0x00000010063e7c23 */ /* 0x000fc800080100c0 */
[----:B------:R-:W-:Y:S01]  /*4110*/  FADD.FTZ R62, R242, -R62 ;  /* 0x8000003ef23e7221 */ /* 0x000fe20000010000 */
[----:B------:R-:W-:-:S03]  /*4120*/  F2FP.F16.F32.PACK_AB R63, R63, R193 ;  /* 0x000000c13f3f723e */ /* 0x000fc600000000ff */
[----:B------:R-:W-:-:S04]  /*4130*/  FFMA.FTZ R62, R62, UR11, R20 ;  /* 0x0000000b3e3e7c23 */ /* 0x000fc80008010014 */
[----:B------:R-:W-:-:S04]  /*4140*/  FMUL.FTZ R62, R62, UR10 ;  /* 0x0000000a3e3e7c20 */ /* 0x000fc80008410000 */
[----:B------:R-:W-:Y:S01]  /*4150*/  FFMA.FTZ R191, R191, R62, R60 ;  /* 0x0000003ebfbf7223 */ /* 0x000fe2000001003c */
[----:B------:R-:W-:-:S05]  /*4160*/  HADD2.F32 R60, -RZ, R138.H0_H0 ;  /* 0x2000008aff3c7230 */ /* 0x000fca0000004100 */
[----:B------:R-:W-:Y:S01]  /*4170*/  FMUL.FTZ R193, R60, R62 ;  /* 0x0000003e3cc17220 */ /* 0x000fe20000410000 */
[----:B------:R-:W-:Y:S01]  /*4180*/  FFMA.FTZ R60, R11, UR16, R192 ;  /* 0x000000100b3c7c23 */ /* 0x000fe200080100c0 */
[----:B------:R-:W-:-:S03]  /*4190*/  HADD2.F32 R62, -RZ, R190.H1_H1 ;  /* 0x300000beff3e7230 */ /* 0x000fc60000004100 */
        /* <DEDUP_REMOVED lines=10> */
[----:B------:R-:W-:-:S04]  /*4240*/  FFMA.FTZ R60, R60, UR11, R26 ;  /* 0x0000000b3c3c7c23 */ /* 0x000fc8000801001a */
        /* <DEDUP_REMOVED lines=28> */
[----:B------:R-:W-:-:S05]  /*4410*/  FMUL.FTZ R60, R64, R60 ;  /* 0x0000003c403c7220 */ /* 0x000fca0000410000 */
[----:B------:R-:W-:Y:S01]  /*4420*/  F2FP.F16.F32.PACK_AB R60, R60, R193 ;  /* 0x000000c13c3c723e */ /* 0x000fe200000000ff */
[----:B------:R-:W-:Y:S06]  /*4430*/  BRA `(.L_x_11839) ;  /* 0x0000000400107947 */ /* 0x000fec0003800000 */
.L_x_11840:
[--C-:B------:R-:W-:Y:S01]  /*4440*/  FFMA.FTZ R176, R184, UR16, R192.reuse ;  /* 0x00000010b8b07c23 */ /* 0x100fe200080100c0 */
[----:B------:R-:W-:Y:S01]  /*4450*/  FFMA.FTZ R179, R185, UR16, R192 ;  /* 0x00000010b9b37c23 */ /* 0x000fe200080100c0 */
[----:B-----5:R-:W-:Y:S02]  /*4460*/  HADD2.F32 R180, -RZ, R191.H0_H0 ;  /* 0x200000bfffb47230 */ /* 0x020fe40000004100 */
[----:B------:R-:W-:Y:S01]  /*4470*/  FADD.FTZ R176, R231, -R176 ;  /* 0x800000b0e7b07221 */ /* 0x000fe20000010000 */
[----:B------:R-:W-:Y:S01]  /*4480*/  FADD.FTZ R179, R228, -R179 ;  /* 0x800000b3e4b37221 */ /* 0x000fe20000010000 */
[----:B------:R-:W-:Y:S02]  /*4490*/  HADD2.F32 R181, -RZ, R190.H0_H0 ;  /* 0x200000beffb57230 */ /* 0x000fe40000004100 */
[----:B------:R-:W-:Y:S01]  /*44a0*/  FFMA.FTZ R178, R176, UR11, R22 ;  /* 0x0000000bb0b27c23 */ /* 0x000fe20008010016 */
[----:B------:R-:W-:Y:S02]  /*44b0*/  HADD2.F32 R176, -RZ, R139.H0_H0 ;  /* 0x2000008bffb07230 */ /* 0x000fe40000004100 */
[----:B------:R-:W-:Y:S01]  /*44c0*/  FFMA.FTZ R179, R179, UR11, R23 ;  /* 0x0000000bb3b37c23 */ /* 0x000fe20008010017 */
[----:B------:R-:W-:-:S04]  /*44d0*/  FMUL.FTZ R177, R178, UR10 ;  /* 0x0000000ab2b17c20 */ /* 0x000fc80008410000 */
[-C--:B------:R-:W-:Y:S01]  /*44e0*/  FFMA.FTZ R186, R180, R177.reuse, R62 ;  /* 0x000000b1b4ba7223 */ /* 0x080fe2000001003e */
[----:B------:R-:W-:Y:S01]  /*44f0*/  FMUL.FTZ R62, R176, R177 ;  /* 0x000000b1b03e7220 */ /* 0x000fe20000410000 */
[----:B------:R-:W-:Y:S02]  /*4500*/  HADD2.F32 R180, -RZ, R191.H1_H1 ;  /* 0x300000bfffb47230 */ /* 0x000fe40000004100 */
[----:B------:R-:W-:Y:S01]  /*4510*/  FMUL.FTZ R177, R179, UR10 ;  /* 0x0000000ab3b17c20 */ /* 0x000fe20008410000 */
[----:B------:R-:W-:-:S03]  /*4520*/  HADD2.F32 R176, -RZ, R139.H1_H1 ;  /* 0x3000008bffb07230 */ /* 0x000fc60000004100 */
[-C--:B------:R-:W-:Y:S02]  /*4530*/  FFMA.FTZ R187, R180, R177.reuse, R63 ;  /* 0x000000b1b4bb7223 */ /* 0x080fe4000001003f */
[----:B------:R-:W-:Y:S01]  /*4540*/  FMUL.FTZ R63, R176, R177 ;  /* 0x000000b1b03f7220 */ /* 0x000fe20000410000 */
[--C-:B------:R-:W-:Y:S01]  /*4550*/  FFMA.FTZ R176, R6, UR16, R192.reuse ;  /* 0x0000001006b07c23 */ /* 0x100fe200080100c0 */
[----:B------:R-:W-:-:S03]  /*4560*/  FFMA.FTZ R177, R11, UR16, R192 ;  /* 0x000000100bb17c23 */ /* 0x000fc600080100c0 */
[----:B------:R-:W-:Y:S01]  /*4570*/  FADD.FTZ R176, R242, -R176 ;  /* 0x800000b0f2b07221 */ /* 0x000fe20000010000 */
[----:B------:R-:W-:Y:S01]  /*4580*/  FADD.FTZ R177, R232, -R177 ;  /* 0x800000b1e8b17221 */ /* 0x000fe20000010000 */
[----:B------:R-:W-:Y:S01]  /*4590*/  F2FP.F16.F32.PACK_AB R63, R63, R62 ;  /* 0x0000003e3f3f723e */ /* 0x000fe200000000ff */
[----:B------:R-:W-:Y:S02]  /*45a0*/  HADD2.F32 R62, -RZ, R138.H0_H0 ;  /* 0x2000008aff3e7230 */ /* 0x000fe40000004100 */
[----:B------:R-:W-:Y:S01]  /*45b0*/  FFMA.FTZ R176, R176, UR11, R20 ;  /* 0x0000000bb0b07c23 */ /* 0x000fe20008010014 */
[----:B------:R-:W-:-:S03]  /*45c0*/  FFMA.FTZ R177, R177, UR11, R21 ;  /* 0x0000000bb1b17c23 */ /* 0x000fc60008010015 */
[----:B------:R-:W-:-:S04]  /*45d0*/  FMUL.FTZ R180, R176, UR10 ;  /* 0x0000000ab0b47c20 */ /* 0x000fc80008410000 */
[-C--:B------:R-:W-:Y:S01]  /*45e0*/  FFMA.FTZ R191, R181, R180.reuse, R60 ;  /* 0x000000b4b5bf7223 */ /* 0x080fe2000001003c */
[----:B------:R-:W-:Y:S01]  /*45f0*/  FMUL.FTZ R62, R62, R180 ;  /* 0x000000b43e3e7220 */ /* 0x000fe20000410000 */
[----:B------:R-:W-:Y:S02]  /*4600*/  HADD2.F32 R181, -RZ, R190.H1_H1 ;  /* 0x300000beffb57230 */ /* 0x000fe40000004100 */
[----:B------:R-:W-:Y:S01]  /*4610*/  FMUL.FTZ R180, R177, UR10 ;  /* 0x0000000ab1b47c20 */ /* 0x000fe20008410000 */
[----:B------:R-:W-:-:S03]  /*4620*/  HADD2.F32 R60, -RZ, R138.H1_H1 ;  /* 0x3000008aff3c7230 */ /* 0x000fc60000004100 */
[-C--:B------:R-:W-:Y:S01]  /*4630*/  FFMA.FTZ R190, R181, R180.reuse, R61 ;  /* 0x000000b4b5be7223 */ /* 0x080fe2000001003d */
[--C-:B------:R-:W-:Y:S02]  /*4640*/  HADD2.F32 R181, -RZ, R188.reuse.H0_H0 ;  /* 0x200000bcffb57230 */ /* 0x100fe40000004100 */
[----:B------:R-:W-:Y:S01]  /*4650*/  FMUL.FTZ R61, R60, R180 ;  /* 0x000000b43c3d7220 */ /* 0x000fe20000410000 */
[----:B------:R-:W-:Y:S01]  /*4660*/  FFMA.FTZ R60, R210, UR16, R192 ;  /* 0x00000010d23c7c23 */ /* 0x000fe200080100c0 */
[----:B------:R-:W-:Y:S02]  /*4670*/  HADD2.F32 R180, -RZ, R189.H1_H1 ;  /* 0x300000bdffb47230 */ /* 0x000fe40000004100 */
[----:B------:R-:W-:Y:S02]  /*4680*/  HADD2.F32 R188, -RZ, R188.H1_H1 ;  /* 0x300000bcffbc7230 */ /* 0x000fe40000004100 */
[----:B------:R-:W-:Y:S01]  /*4690*/  FADD.FTZ R60, R252, -R60 ;  /* 0x8000003cfc3c7221 */ /* 0x000fe20000010000 */
[----:B------:R-:W-:-:S03]  /*46a0*/  F2FP.F16.F32.PACK_AB R62, R61, R62 ;  /* 0x0000003e3d3e723e */ /* 0x000fc600000000ff */
[----:B------:R-:W-:Y:S01]  /*46b0*/  FFMA.FTZ R182, R60, UR11, R26 ;  /* 0x0000000b3cb67c23 */ /* 0x000fe2000801001a */
[----:B------:R-:W-:-:S03]  /*46c0*/  HADD2.F32 R60, -RZ, R189.H0_H0 ;  /* 0x200000bdff3c7230 */ /* 0x000fc60000004100 */
[----:B------:R-:W-:-:S04]  /*46d0*/  FMUL.FTZ R61, R182, UR10 ;  /* 0x0000000ab63d7c20 */ /* 0x000fc80008410000 */
[----:B------:R-:W-:Y:S01]  /*46e0*/  FFMA.FTZ R66, R60, R61, R66 ;  /* 0x0000003d3c427223 */ /* 0x000fe20000010042 */
[----:B------:R-:W-:-:S05]  /*46f0*/  HADD2.F32 R60, -RZ, R137.H0_H0 ;  /* 0x20000089ff3c7230 */ /* 0x000fca0000004100 */
[----:B------:R-:W-:Y:S01]  /*4700*/  FMUL.FTZ R61, R60, R61 ;  /* 0x0000003d3c3d7220 */ /* 0x000fe20000410000 */
[----:B------:R-:W-:-:S04]  /*4710*/  FFMA.FTZ R60, R204, UR16, R192 ;  /* 0x00000010cc3c7c23 */ /* 0x000fc800080100c0 */
[----:B------:R-:W-:-:S04]  /*4720*/  FADD.FTZ R60, R247, -R60 ;  /* 0x8000003cf73c7221 */ /* 0x000fc80000010000 */
[----:B------:R-:W-:-:S04]  /*4730*/  FFMA.FTZ R183, R60, UR11, R27 ;  /* 0x0000000b3cb77c23 */ /* 0x000fc8000801001b */
[----:B------:R-:W-:-:S04]  /*4740*/  FMUL.FTZ R60, R183, UR10 ;  /* 0x0000000ab73c7c20 */ /* 0x000fc80008410000 */
[----:B------:R-:W-:Y:S01]  /*4750*/  FFMA.FTZ R67, R180, R60, R67 ;  /* 0x0000003cb4437223 */ /* 0x000fe20000010043 */
[----:B------:R-:W-:-:S05]  /*4760*/  HADD2.F32 R180, -RZ, R137.H1_H1 ;  /* 0x30000089ffb47230 */ /* 0x000fca0000004100 */
[----:B------:R-:W-:-:S05]  /*4770*/  FMUL.FTZ R60, R180, R60 ;  /* 0x0000003cb43c7220 */ /* 0x000fca0000410000 */
[----:B------:R-:W-:Y:S01]  /*4780*/  F2FP.F16.F32.PACK_AB R61, R60, R61 ;  /* 0x0000003d3c3d723e */ /* 0x000fe200000000ff */
[----:B------:R-:W-:-:S04]  /*4790*/  FFMA.FTZ R60, R209, UR16, R192 ;  /* 0x00000010d13c7c23 */ /* 0x000fc800080100c0 */
[----:B------:R-:W-:-:S04]  /*47a0*/  FADD.FTZ R60, R237, -R60 ;  /* 0x8000003ced3c7221 */ /* 0x000fc80000010000 */
[----:B------:R-:W-:-:S04]  /*47b0*/  FFMA.FTZ R180, R60, UR11, R24 ;  /* 0x0000000b3cb47c23 */ /* 0x000fc80008010018 */
        /* <DEDUP_REMOVED lines=11> */
[----:B------:R-:W-:-:S07]  /*4870*/  F2FP.F16.F32.PACK_AB R60, R65, R60 ;  /* 0x0000003c413c723e */ /* 0x000fce00000000ff */
.L_x_11839:
        /* <DEDUP_REMOVED lines=16> */
.L_x_11836:
[----:B------:R-:W-:Y:S05]  /*4980*/  BSYNC.RECONVERGENT B0 ;  /* 0x0000000000007941 */ /* 0x000fea0003800200 */
.L_x_11835:
        /* <DEDUP_REMOVED lines=9> */
[----:B------:R0:W5:Y:S01]  /*4a20*/  LDL R195, [R1+0x24] ;  /* 0x0000240001c37983 */ /* 0x0001620000100800 */
[----:B------:R-:W-:-:S04]  /*4a30*/  UISETP.NE.U32.AND UP1, UPT, UR8, URZ, UPT ;  /* 0x000000ff0800728c */ /* 0x000fc8000bf25070 */
[----:B------:R-:W-:-:S06]  /*4a40*/  UISETP.NE.AND.EX UP1, UPT, UR9, URZ, UPT, UP1 ;  /* 0x000000ff0900728c */ /* 0x000fcc000bf25310 */
[----:B------:R-:W-:-:S13]  /*4a50*/  PLOP3.LUT P0, PT, PT, PT, UP1, 0x80, 0x8 ;  /* 0x000000000008781c */ /* 0x000fda0003f0f018 */
[----:B0-----:R-:W-:Y:S05]  /*4a60*/  @!P0 BRA `(.L_x_11844) ;  /* 0x0000000400148947 */ /* 0x001fea0003800000 */
        /* <DEDUP_REMOVED lines=69> */
.L_x_11844:
[----:B------:R-:W-:-:S04]  /*4ec0*/  FFMA.FTZ R186, R15, UR16, R192 ;  /* 0x000000100fba7c23 */ /* 0x000fc800080100c0 */
[----:B------:R-:W-:-:S04]  /*4ed0*/  FADD.FTZ R186, R230, -R186 ;  /* 0x800000bae6ba7221 */ /* 0x000fc80000010000 */
[----:B-----5:R-:W-:-:S04]  /*4ee0*/  FFMA.FTZ R186, R186, UR11, R150 ;  /* 0x0000000bbaba7c23 */ /* 0x020fc80008010096 */
[----:B------:R-:W-:Y:S01]  /*4ef0*/  FMUL.FTZ R187, R186, UR10 ;  /* 0x0000000ababb7c20 */ /* 0x000fe20008410000 */
[----:B------:R-:W-:-:S05]  /*4f00*/  HADD2.F32 R186, -RZ, R191.H0_H0 ;  /* 0x200000bfffba7230 */ /* 0x000fca0000004100 */
        /* <DEDUP_REMOVED lines=64> */
.L_x_11843:
[----:B------:R0:W5:Y:S01]  /*5310*/  LDL R194, [R1+0xc] ;  /* 0x00000c0001c27983 */ /* 0x0001620000100800 */
[----:B------:R-:W1:Y:S03]  /*5320*/  LDC.64 R186, c[0x0][0x478] ;  /* 0x00011e00ffba7b82 */ /* 0x000e660000000a00 */
[----:B------:R0:W5:Y:S01]  /*5330*/  LDL R195, [R1+0x24] ;  /* 0x0000240001c37983 */ /* 0x0001620000100800 */
[----:B-1----:R-:W-:-:S04]  /*5340*/  ISETP.NE.U32.AND P0, PT, R186, RZ, PT ;  /* 0x000000ffba00720c */ /* 0x002fc80003f05070 */
[----:B------:R-:W-:-:S13]  /*5350*/  ISETP.NE.AND.EX P0, PT, R187, RZ, PT, P0 ;  /* 0x000000ffbb00720c */ /* 0x000fda0003f05300 */
[----:B0-----:R-:W-:Y:S05]  /*5360*/  @!P0 BRA `(.L_x_11846) ;  /* 0x0000000400148947 */ /* 0x001fea0003800000 */
        /* <DEDUP_REMOVED lines=69> */
.L_x_11846:
        /* <DEDUP_REMOVED lines=67> */
[----:B------:R-:W-:-:S07]  /*5bf0*/  F2FP.F16.F32.PACK_AB R52, R52, R193 ;  /* 0x000000c13434723e */ /* 0x000fce00000000ff */
.L_x_11845:
        /* <DEDUP_REMOVED lines=14> */
.L_x_11842:
[----:B------:R-:W-:Y:S05]  /*5ce0*/  BSYNC.RECONVERGENT B0 ;  /* 0x0000000000007941 */ /* 0x000fea0003800200 */
.L_x_11841:
        /* <DEDUP_REMOVED lines=83> */
.L_x_11850:
        /* <DEDUP_REMOVED lines=69> */
.L_x_11849:
        /* <DEDUP_REMOVED lines=75> */
.L_x_11852:
        /* <DEDUP_REMOVED lines=68> */
.L_x_11851:
        /* <DEDUP_REMOVED lines=14> */
.L_x_11848:
[----:B------:R-:W-:Y:S05]  /*7040*/  BSYNC.RECONVERGENT B0 ;  /* 0x0000000000007941 */ /* 0x000fea0003800200 */
.L_x_11847:
        /* <DEDUP_REMOVED lines=83> */
.L_x_11856:
        /* <DEDUP_REMOVED lines=69> */
.L_x_11855:
        /* <DEDUP_REMOVED lines=75> */
.L_x_11858:
        /* <DEDUP_REMOVED lines=68> */
.L_x_11857:
        /* <DEDUP_REMOVED lines=14> */
.L_x_11854:
[----:B------:R-:W-:Y:S05]  /*83a0*/  BSYNC.RECONVERGENT B0 ;  /* 0x0000000000007941 */ /* 0x000fea0003800200 */
.L_x_11853:
        /* <DEDUP_REMOVED lines=10> */
[----:B------:R0:W5:Y:S01]  /*8450*/  LDL R194, [R1] ;  /* 0x0000000001c27983 */ /* 0x0001620000100800 */
        /* <DEDUP_REMOVED lines=9> */
[--C-:B------:R-:W-:Y:S02]  /*84f0*/  HADD2.F32 R181, -RZ, R188.reuse.H0_H0 ;  /* 0x200000bcffb57230 */ /* 0x100fe40000004100 */
[----:B------:R-:W-:Y:S01]  /*8500*/  FFMA.FTZ R178, R176, UR11, R174 ;  /* 0x0000000bb0b27c23 */ /* 0x000fe200080100ae */
[----:B------:R-:W-:Y:S02]  /*8510*/  HADD2.F32 R176, -RZ, R107.H0_H0 ;  /* 0x2000006bffb07230 */ /* 0x000fe40000004100 */
[----:B------:R-:W-:Y:S01]  /*8520*/  FFMA.FTZ R179, R179, UR11, R175 ;  /* 0x0000000bb3b37c23 */ /* 0x000fe200080100af */
[----:B------:R-:W-:-:S02]  /*8530*/  HADD2.F32 R188, -RZ, R188.H1_H1 ;  /* 0x300000bcffbc7230 */ /* 0x000fc40000004100 */
[----:B------:R-:W-:-:S04]  /*8540*/  FMUL.FTZ R177, R178, UR10 ;  /* 0x0000000ab2b17c20 */ /* 0x000fc80008410000 */
[C---:B------:R-:W-:Y:S01]  /*8550*/  FFMA.FTZ R186, R177.reuse, R180, R30 ;  /* 0x000000b4b1ba7223 */ /* 0x040fe2000001001e */
[----:B------:R-:W-:Y:S01]  /*8560*/  FMUL.FTZ R30, R177, R176 ;  /* 0x000000b0b11e7220 */ /* 0x000fe20000410000 */
[----:B------:R-:W-:Y:S02]  /*8570*/  HADD2.F32 R180, -RZ, R191.H1_H1 ;  /* 0x300000bfffb47230 */ /* 0x000fe40000004100 */
[----:B------:R-:W-:Y:S01]  /*8580*/  FMUL.FTZ R177, R179, UR10 ;  /* 0x0000000ab3b17c20 */ /* 0x000fe20008410000 */
[----:B------:R-:W-:-:S03]  /*8590*/  HADD2.F32 R176, -RZ, R107.H1_H1 ;  /* 0x3000006bffb07230 */ /* 0x000fc60000004100 */
[C---:B------:R-:W-:Y:S01]  /*85a0*/  FFMA.FTZ R187, R177.reuse, R180, R31 ;  /* 0x000000b4b1bb7223 */ /* 0x040fe2000001001f */
[--C-:B------:R-:W-:Y:S02]  /*85b0*/  HADD2.F32 R180, -RZ, R190.reuse.H1_H1 ;  /* 0x300000beffb47230 */ /* 0x100fe40000004100 */
[----:B------:R-:W-:Y:S01]  /*85c0*/  FMUL.FTZ R31, R177, R176 ;  /* 0x000000b0b11f7220 */ /* 0x000fe20000410000 */
[----:B------:R-:W-:Y:S01]  /*85d0*/  FFMA.FTZ R176, R2, UR16, R192 ;  /* 0x0000001002b07c23 */ /* 0x000fe200080100c0 */
[----:B------:R-:W-:-:S03]  /*85e0*/  HADD2.F32 R177, -RZ, R190.H0_H0 ;  /* 0x200000beffb17230 */ /* 0x000fc60000004100 */
[----:B------:R-:W-:Y:S01]  /*85f0*/  FADD.FTZ R176, R238, -R176 ;  /* 0x800000b0eeb07221 */ /* 0x000fe20000010000 */
[----:B------:R-:W-:-:S03]  /*8600*/  F2FP.F16.F32.PACK_AB R31, R31, R30 ;  /* 0x0000001e1f1f723e */ /* 0x000fc600000000ff */
[----:B------:R-:W-:-:S04]  /*8610*/  FFMA.FTZ R176, R176, UR11, R172 ;  /* 0x0000000bb0b07c23 */ /* 0x000fc800080100ac */
[----:B------:R-:W-:-:S04]  /*8620*/  FMUL.FTZ R30, R176, UR10 ;  /* 0x0000000ab01e7c20 */ /* 0x000fc80008410000 */
[----:B------:R-:W-:Y:S01]  /*8630*/  FFMA.FTZ R191, R30, R177, R28 ;  /* 0x000000b11ebf7223 */ /* 0x000fe2000001001c */
[----:B------:R-:W-:-:S04]  /*8640*/  FFMA.FTZ R28, R7, UR16, R192 ;  /* 0x00000010071c7c23 */ /* 0x000fc800080100c0 */
[----:B------:R-:W-:Y:S01]  /*8650*/  FADD.FTZ R177, R233, -R28 ;  /* 0x8000001ce9b17221 */ /* 0x000fe20000010000 */
[----:B------:R-:W-:-:S03]  /*8660*/  HADD2.F32 R28, -RZ, R106.H0_H0 ;  /* 0x2000006aff1c7230 */ /* 0x000fc60000004100 */
[----:B------:R-:W-:Y:S02]  /*8670*/  FFMA.FTZ R177, R177, UR11, R173 ;  /* 0x0000000bb1b17c23 */ /* 0x000fe400080100ad */
[----:B------:R-:W-:Y:S02]  /*8680*/  FMUL.FTZ R30, R30, R28 ;  /* 0x0000001c1e1e7220 */ /* 0x000fe40000410000 */
[----:B------:R-:W-:-:S04]  /*8690*/  FMUL.FTZ R28, R177, UR10 ;  /* 0x0000000ab11c7c20 */ /* 0x000fc80008410000 */
[----:B------:R-:W-:Y:S01]  /*86a0*/  FFMA.FTZ R190, R28, R180, R29 ;  /* 0x000000b41cbe7223 */ /* 0x000fe2000001001d */
[----:B------:R-:W-:Y:S02]  /*86b0*/  HADD2.F32 R29, -RZ, R106.H1_H1 ;  /* 0x3000006aff1d7230 */ /* 0x000fe40000004100 */
[----:B------:R-:W-:-:S03]  /*86c0*/  HADD2.F32 R180, -RZ, R189.H1_H1 ;  /* 0x300000bdffb47230 */ /* 0x000fc60000004100 */
[----:B------:R-:W-:Y:S01]  /*86d0*/  FMUL.FTZ R29, R28, R29 ;  /* 0x0000001d1c1d7220 */ /* 0x000fe20000410000 */
[----:B------:R-:W-:-:S04]  /*86e0*/  FFMA.FTZ R28, R207, UR16, R192 ;  /* 0x00000010cf1c7c23 */ /* 0x000fc800080100c0 */
        /* <DEDUP_REMOVED lines=32> */
.L_x_11862:
[----:B------:R-:W-:Y:S01]  /*88f0*/  FFMA.FTZ R186, R16, UR16, R192 ;  /* 0x0000001010ba7c23 */ /* 0x000fe200080100c0 */
[----:B-----5:R-:W-:-:S03]  /*8900*/  HADD2.F32 R187, -RZ, R191.H1_H1 ;  /* 0x300000bfffbb7230 */ /* 0x020fc60000004100 */
[----:B------:R-:W-:-:S04]  /*8910*/  FADD.FTZ R186, R220, -R186 ;  /* 0x800000badcba7221 */ /* 0x000fc80000010000 */
[----:B------:R-:W-:-:S04]  /*8920*/  FFMA.FTZ R186, R186, UR11, R175 ;  /* 0x0000000bbaba7c23 */ /* 0x000fc800080100af */
[----:B------:R-:W-:Y:S01]  /*8930*/  FMUL.FTZ R193, R186, UR10 ;  /* 0x0000000abac17c20 */ /* 0x000fe20008410000 */
[----:B------:R-:W-:Y:S02]  /*8940*/  HADD2.F32 R186, -RZ, R191.H0_H0 ;  /* 0x200000bfffba7230 */ /* 0x000fe40000004100 */
[----:B------:R-:W-:Y:S02]  /*8950*/  HADD2.F32 R191, -RZ, R190.H0_H0 ;  /* 0x200000beffbf7230 */ /* 0x000fe40000004100 */
        /* <DEDUP_REMOVED lines=37> */
[--C-:B------:R-:W-:Y:S02]  /*8bb0*/  HADD2.F32 R189, -RZ, R188.reuse.H0_H0 ;  /* 0x200000bcffbd7230 */ /* 0x100fe40000004100 */
[----:B------:R-:W-:Y:S01]  /*8bc0*/  FADD.FTZ R28, R243, -R28 ;  /* 0x8000001cf31c7221 */ /* 0x000fe20000010000 */
[----:B------:R-:W-:-:S03]  /*8bd0*/  HADD2.F32 R188, -RZ, R188.H1_H1 ;  /* 0x300000bcffbc7230 */ /* 0x000fc60000004100 */
        /* <DEDUP_REMOVED lines=22> */
.L_x_11861:
[----:B------:R0:W5:Y:S01]  /*8d40*/  LDL R194, [R1] ;  /* 0x0000000001c27983 */ /* 0x0001620000100800 */
[----:B------:R-:W1:Y:S03]  /*8d50*/  LDC.64 R186, c[0x0][0x478] ;  /* 0x00011e00ffba7b82 */ /* 0x000e660000000a00 */
[----:B------:R0:W5:Y:S04]  /*8d60*/  LDL R195, [R1+0x14] ;  /* 0x0000140001c37983 */ /* 0x0001680000100800 */
        /* <DEDUP_REMOVED lines=9> */
[--C-:B------:R-:W-:Y:S02]  /*8e00*/  HADD2.F32 R181, -RZ, R188.reuse.H0_H0 ;  /* 0x200000bcffb57230 */ /* 0x100fe40000004100 */
[----:B------:R-:W-:Y:S01]  /*8e10*/  FMUL.FTZ R178, R176, UR11 ;  /* 0x0000000bb0b27c20 */ /* 0x000fe20008410000 */
[----:B------:R-:W-:Y:S02]  /*8e20*/  HADD2.F32 R176, -RZ, R107.H0_H0 ;  /* 0x2000006bffb07230 */ /* 0x000fe40000004100 */
[----:B------:R-:W-:Y:S01]  /*8e30*/  FMUL.FTZ R179, R179, UR11 ;  /* 0x0000000bb3b37c20 */ /* 0x000fe20008410000 */
[----:B------:R-:W-:-:S02]  /*8e40*/  HADD2.F32 R188, -RZ, R188.H1_H1 ;  /* 0x300000bcffbc7230 */ /* 0x000fc40000004100 */
[----:B------:R-:W-:-:S04]  /*8e50*/  FMUL.FTZ R177, R178, UR10 ;  /* 0x0000000ab2b17c20 */ /* 0x000fc80008410000 */
[-C--:B------:R-:W-:Y:S01]  /*8e60*/  FFMA.FTZ R186, R180, R177.reuse, R30 ;  /* 0x000000b1b4ba7223 */ /* 0x080fe2000001001e */
[----:B------:R-:W-:Y:S01]  /*8e70*/  FMUL.FTZ R30, R176, R177 ;  /* 0x000000b1b01e7220 */ /* 0x000fe20000410000 */
[----:B------:R-:W-:Y:S02]  /*8e80*/  HADD2.F32 R180, -RZ, R191.H1_H1 ;  /* 0x300000bfffb47230 */ /* 0x000fe40000004100 */
[----:B------:R-:W-:Y:S01]  /*8e90*/  FMUL.FTZ R177, R179, UR10 ;  /* 0x0000000ab3b17c20 */ /* 0x000fe20008410000 */
[----:B------:R-:W-:-:S03]  /*8ea0*/  HADD2.F32 R176, -RZ, R107.H1_H1 ;  /* 0x3000006bffb07230 */ /* 0x000fc60000004100 */
[-C--:B------:R-:W-:Y:S01]  /*8eb0*/  FFMA.FTZ R187, R180, R177.reuse, R31 ;  /* 0x000000b1b4bb7223 */ /* 0x080fe2000001001f */
[--C-:B------:R-:W-:Y:S02]  /*8ec0*/  HADD2.F32 R180, -RZ, R190.reuse.H1_H1 ;  /* 0x300000beffb47230 */ /* 0x100fe40000004100 */
[----:B------:R-:W-:Y:S01]  /*8ed0*/  FMUL.FTZ R31, R176, R177 ;  /* 0x000000b1b01f7220 */ /* 0x000fe20000410000 */
[----:B------:R-:W-:Y:S01]  /*8ee0*/  FFMA.FTZ R176, R2, UR16, R192 ;  /* 0x0000001002b07c23 */ /* 0x000fe200080100c0 */
[----:B------:R-:W-:-:S03]  /*8ef0*/  HADD2.F32 R177, -RZ, R190.H0_H0 ;  /* 0x200000beffb17230 */ /* 0x000fc60000004100 */
[----:B------:R-:W-:Y:S01]  /*8f00*/  FADD.FTZ R176, R238, -R176 ;  /* 0x800000b0eeb07221 */ /* 0x000fe20000010000 */
[----:B------:R-:W-:-:S03]  /*8f10*/  F2FP.F16.F32.PACK_AB R31, R31, R30 ;  /* 0x0000001e1f1f723e */ /* 0x000fc600000000ff */
[----:B------:R-:W-:-:S04]  /*8f20*/  FMUL.FTZ R176, R176, UR11 ;  /* 0x0000000bb0b07c20 */ /* 0x000fc80008410000 */
[----:B------:R-:W-:-:S04]  /*8f30*/  FMUL.FTZ R30, R176, UR10 ;  /* 0x0000000ab01e7c20 */ /* 0x000fc80008410000 */
[----:B------:R-:W-:Y:S01]  /*8f40*/  FFMA.FTZ R191, R177, R30, R28 ;  /* 0x0000001eb1bf7223 */ /* 0x000fe2000001001c */
[----:B------:R-:W-:-:S04]  /*8f50*/  FFMA.FTZ R28, R7, UR16, R192 ;  /* 0x00000010071c7c23 */ /* 0x000fc800080100c0 */
[----:B------:R-:W-:Y:S01]  /*8f60*/  FADD.FTZ R177, R233, -R28 ;  /* 0x8000001ce9b17221 */ /* 0x000fe20000010000 */
[----:B------:R-:W-:-:S03]  /*8f70*/  HADD2.F32 R28, -RZ, R106.H0_H0 ;  /* 0x2000006aff1c7230 */ /* 0x000fc60000004100 */
[----:B------:R-:W-:Y:S02]  /*8f80*/  FMUL.FTZ R177, R177, UR11 ;  /* 0x0000000bb1b17c20 */ /* 0x000fe40008410000 */
        /* <DEDUP_REMOVED lines=39> */
.L_x_11864:
[----:B------:R-:W-:Y:S01]  /*9200*/  FFMA.FTZ R186, R16, UR16, R192 ;  /* 0x0000001010ba7c23 */ /* 0x000fe200080100c0 */
[----:B-----5:R-:W-:-:S03]  /*9210*/  HADD2.F32 R187, -RZ, R191.H1_H1 ;  /* 0x300000bfffbb7230 */ /* 0x020fc60000004100 */
[----:B------:R-:W-:-:S04]  /*9220*/  FADD.FTZ R186, R220, -R186 ;  /* 0x800000badcba7221 */ /* 0x000fc80000010000 */
[----:B------:R-:W-:-:S04]  /*9230*/  FMUL.FTZ R186, R186, UR11 ;  /* 0x0000000bbaba7c20 */ /* 0x000fc80008410000 */
[----:B------:R-:W-:Y:S01]  /*9240*/  FMUL.FTZ R193, R186, UR10 ;  /* 0x0000000abac17c20 */ /* 0x000fe20008410000 */
[----:B------:R-:W-:Y:S02]  /*9250*/  HADD2.F32 R186, -RZ, R191.H0_H0 ;  /* 0x200000bfffba7230 */ /* 0x000fe40000004100 */
[----:B------:R-:W-:Y:S02]  /*9260*/  HADD2.F32 R191, -RZ, R190.H0_H0 ;  /* 0x200000beffbf7230 */ /* 0x000fe40000004100 */
[----:B------:R-:W-:Y:S01]  /*9270*/  FFMA.FTZ R187, R187, R193, R31 ;  /* 0x000000c1bbbb7223 */ /* 0x000fe2000001001f */
[----:B------:R-:W-:-:S04]  /*9280*/  FFMA.FTZ R31, R12, UR16, R192 ;  /* 0x000000100c1f7c23 */ /* 0x000fc800080100c0 */
[----:B------:R-:W-:-:S04]  /*9290*/  FADD.FTZ R31, R226, -R31 ;  /* 0x8000001fe21f7221 */ /* 0x000fc80000010000 */
[----:B------:R-:W-:-:S04]  /*92a0*/  FMUL.FTZ R31, R31, UR11 ;  /* 0x0000000b1f1f7c20 */ /* 0x000fc80008410000 */
        /* <DEDUP_REMOVED lines=57> */
.L_x_11863:
        /* <DEDUP_REMOVED lines=13> */
.L_x_11860:
[----:B------:R-:W-:Y:S05]  /*9710*/  BSYNC.RECONVERGENT B0 ;  /* 0x0000000000007941 */ /* 0x000fea0003800200 */
.L_x_11859:
[----:B------:R-:W-:Y:S02]  /*9720*/  UIADD3 UR7, UPT, UPT, UR7, UR24, URZ ;  /* 0x0000001807077290 */ /* 0x000fe4000fffe0ff */
[----:B------:R-:W-:Y:S02]  /*9730*/  UPLOP3.LUT UP2, UPT, UPT, UPT, UP2, 0x40, 0x4 ;  /* 0x000000000004789c */ /* 0x000fe40003f4e820 */
[----:B------:R-:W-:-:S09]  /*9740*/  UISETP.GE.AND UP1, UPT, UR7, UR25, UPT ;  /* 0x000000190700728c */ /* 0x000fd2000bf26270 */
[----:B------:R-:W-:Y:S05]  /*9750*/  BRA.U !UP1, `(.L_x_11865) ;  /* 0xffffff7509c07547 */ /* 0x000fea000b83ffff */
.L_x_11822:
        /* <DEDUP_REMOVED lines=32> */
.L_x_11867:
[----:B------:R-:W-:Y:S05]  /*9960*/  BSYNC.RECONVERGENT B0 ;  /* 0x0000000000007941 */ /* 0x000fea0003800200 */
.L_x_11866:
        /* <DEDUP_REMOVED lines=23> */
.L_x_11869:
[----:B------:R-:W-:Y:S05]  /*9ae0*/  BSYNC.RECONVERGENT B0 ;  /* 0x0000000000007941 */ /* 0x000fea0003800200 */
.L_x_11868:
        /* <DEDUP_REMOVED lines=23> */
.L_x_11871:
[----:B------:R-:W-:Y:S05]  /*9c60*/  BSYNC.RECONVERGENT B0 ;  /* 0x0000000000007941 */ /* 0x000fea0003800200 */
.L_x_11870:
        /* <DEDUP_REMOVED lines=23> */
.L_x_11873:
[----:B------:R-:W-:Y:S05]  /*9de0*/  BSYNC.RECONVERGENT B0 ;  /* 0x0000000000007941 */ /* 0x000fea0003800200 */
.L_x_11872:
        /* <DEDUP_REMOVED lines=22> */
.L_x_11874:
        /* <DEDUP_REMOVED lines=11> */
.L_x_19398:


//--------------------- .text._ZN10layer_norm13ln_bwd_kernelINS_13Kernel_traitsI6__halfS2_fS2_fjLj5120ELj1ELj1ELj4ELj16ENS_18Kernel_traits_baseILj5120ES2_S2_fS2_fjLj128EEEEELb0ELb1ELb0ELb1EEEvNS_9BwdParamsE --------------------------
	.section	.text._ZN10layer_norm13ln_bwd_kernelINS_13Kernel_traitsI6__halfS2_fS2_fjLj5120ELj1ELj1ELj4ELj16ENS_18Kernel_traits_baseILj5120ES2_S2_fS2_fjLj128EEEEELb0ELb1ELb0ELb1EEEvNS_9BwdParamsE,"ax",@progbits
	.align	128
        .global         _ZN10layer_norm13ln_bwd_kernelINS_13Kernel_traitsI6__halfS2_fS2_fjLj5120ELj1ELj1ELj4ELj16ENS_18Kernel_traits_baseILj5120ES2_S2_fS2_fjLj128EEEEELb0ELb1ELb0ELb1EEEvNS_9BwdParamsE
        .type           _ZN10layer_norm13ln_bwd_kernelINS_13Kernel_traitsI6__halfS2_fS2_fjLj5120ELj1ELj1ELj4ELj16ENS_18Kernel_traits_baseILj5120ES2_S2_fS2_fjLj128EEEEELb0ELb1ELb0ELb1EEEvNS_9BwdParamsE,@function
        .size           _ZN10layer_norm13ln_bwd_kernelINS_13Kernel_traitsI6__halfS2_fS2_fjLj5120ELj1ELj1ELj4ELj16ENS_18Kernel_traits_baseILj5120ES2_S2_fS2_fjLj128EEEEELb0ELb1ELb0ELb1EEEvNS_9BwdParamsE,(.L_x_19399 - _ZN10layer_norm13ln_bwd_kernelINS_13Kernel_traitsI6__halfS2_fS2_fjLj5120ELj1ELj1ELj4ELj16ENS_18Kernel_traits_baseILj5120ES2_S2_fS2_fjLj128EEEEELb0ELb1ELb0ELb1EEEvNS_9BwdParamsE)
        .other          _ZN10layer_norm13ln_bwd_kernelINS_13Kernel_traitsI6__halfS2_fS2_fjLj5120ELj1ELj1ELj4ELj16ENS_18Kernel_traits_baseILj5120ES2_S2_fS2_fjLj128EEEEELb0ELb1ELb0ELb1EEEvNS_9BwdParamsE,@"STO_CUDA_ENTRY STV_DEFAULT"
_ZN10layer_norm13ln_bwd_kernelINS_13Kernel_traitsI6__halfS2_fS2_fjLj5120ELj1ELj1ELj4ELj16ENS_18Kernel_traits_baseILj5120ES2_S2_fS2_fjLj128EEEEELb0ELb1ELb0ELb1EEEvNS_9BwdParamsE:
.text._ZN10layer_norm13ln_bwd_kernelINS_13Kernel_traitsI6__halfS2_fS2_fjLj5120ELj1ELj1ELj4ELj16ENS_18Kernel_traits_baseILj5120ES2_S2_fS2_fjLj128EEEEELb0ELb1ELb0ELb1EEEvNS_9BwdParamsE:
        /* <DEDUP_REMOVED lines=91> */
[----:B0-----:R-:W4:Y:S01]  /*05b0*/  LDG.E.128 R24, desc[UR16][R2.64] ;  /* 0x0000001002187981 */ /* 0x001f22000c1e1d00 */
[----:B------:R-:W-:Y:S02]  /*05c0*/  CS2R R212, SRZ ;  /* 0x0000000000d47805 */ /* 0x000fe4000001ff00 */
[----:B------:R-:W-:Y:S02]  /*05d0*/  CS2R R210, SRZ ;  /* 0x0000000000d27805 */ /* 0x000fe4000001ff00 */
[----:B------:R-:W-:Y:S01]  /*05e0*/  CS2R R208, SRZ ;  /* 0x0000000000d07805 */ /* 0x000fe2000001ff00 */
[----:B------:R-:W4:Y:S01]  /*05f0*/  LDG.E.128 R20, desc[UR16][R2.64+0x800] ;  /* 0x0008001002147981 */ /* 0x000f22000c1e1d00 */
[----:B------:R-:W-:Y:S02]  /*0600*/  CS2R R206, SRZ ;  /* 0x0000000000ce7805 */ /* 0x000fe4000001ff00 */
[----:B------:R-:W-:-:S02]  /*0610*/  CS2R R204, SRZ ;  /* 0x0000000000cc7805 */ /* 0x000fc4000001ff00 */
[----:B------:R-:W-:Y:S01]  /*0620*/  MOV R186, RZ ;  /* 0x000000ff00ba7202 */ /* 0x000fe20000000f00 */
[----:B------:R-:W4:Y:S01]  /*0630*/  LDG.E.128 R16, desc[UR16][R2.64+0x1000] ;  /* 0x0010001002107981 */ /* 0x000f22000c1e1d00 */
[----:B------:R-:W-:Y:S02]  /*0640*/  CS2R R184, SRZ ;  /* 0x0000000000b87805 */ /* 0x000fe4000001ff00 */
[----:B------:R-:W-:Y:S02]  /*0650*/  CS2R R182, SRZ ;  /* 0x0000000000b67805 */ /* 0x000fe4000001ff00 */
[----:B------:R-:W-:Y:S01]  /*0660*/  CS2R R180, SRZ ;  /* 0x0000000000b47805 */ /* 0x000fe2000001ff00 */
[----:B------:R-:W4:Y:S01]  /*0670*/  LDG.E.128 R12, desc[UR16][R2.64+0x1800] ;  /* 0x00180010020c7981 */ /* 0x000f22000c1e1d00 */
[----:B------:R-:W-:Y:S02]  /*0680*/  CS2R R178, SRZ ;  /* 0x0000000000b27805 */ /* 0x000fe4000001ff00 */
[----:B------:R-:W-:-:S02]  /*0690*/  MOV R156, RZ ;  /* 0x000000ff009c7202 */ /* 0x000fc40000000f00 */
[----:B------:R-:W-:Y:S01]  /*06a0*/  CS2R R30, SRZ ;  /* 0x00000000001e7805 */ /* 0x000fe2000001ff00 */
[----:B------:R-:W4:Y:S01]  /*06b0*/  LDG.E.128 R8, desc[UR16][R2.64+0x2000] ;  /* 0x0020001002087981 */ /* 0x000f22000c1e1d00 */
[----:B---3--:R-:W-:Y:S01]  /*06c0*/  IMAD.WIDE.U32 R4, R0, 0x10, R4 ;  /* 0x0000001000047825 */ /* 0x008fe200078e0004 */
[----:B--2---:R-:W-:Y:S01]  /*06d0*/  UISETP.NE.U32.AND UP0, UPT, UR4, URZ, UPT ;  /* 0x000000ff0400728c */ /* 0x004fe2000bf05070 */
[----:B------:R-:W-:Y:S02]  /*06e0*/  CS2R R28, SRZ ;  /* 0x00000000001c7805 */ /* 0x000fe4000001ff00 */
[----:B------:R-:W-:Y:S01]  /*06f0*/  CS2R R6, SRZ ;  /* 0x0000000000067805 */ /* 0x000fe2000001ff00 */
[----:B------:R-:W0:Y:S01]  /*0700*/  LDCU.64 UR24, c[0x0][0x390] ;  /* 0x00007200ff1877ac */ /* 0x000e220008000a00 */
[----:B------:R-:W5:Y:S01]  /*0710*/  LDG.E.128 R52, desc[UR16][R4.64+0x2000] ;  /* 0x0020001004347981 */ /* 0x000f62000c1e1d00 */
[----:B------:R-:W1:Y:S03]  /*0720*/  LDCU.64 UR26, c[0x0][0x468] ;  /* 0x00008d00ff1a77ac */ /* 0x000e660008000a00 */
[----:B------:R-:W5:Y:S01]  /*0730*/  LDG.E.128 R56, desc[UR16][R4.64+0x1800] ;  /* 0x0018001004387981 */ /* 0x000f62000c1e1d00 */
[----:B------:R-:W2:Y:S03]  /*0740*/  LDCU.U8 UR9, c[0x0][0x410] ;  /* 0x00008200ff0977ac */ /* 0x000ea60008000000 */
[----:B------:R-:W5:Y:S01]  /*0750*/  LDG.E.128 R60, desc[UR16][R4.64+0x1000] ;  /* 0x00100010043c7981 */ /* 0x000f62000c1e1d00 */
[----:B------:R-:W3:Y:S03]  /*0760*/  LDCU UR21, c[0x0][0x400] ;  /* 0x00008000ff1577ac */ /* 0x000ee60008000800 */
[----:B------:R-:W5:Y:S01]  /*0770*/  LDG.E.128 R64, desc[UR16][R4.64+0x800] ;  /* 0x0008001004407981 */ /* 0x000f62000c1e1d00 */
[----:B------:R-:W0:Y:S03]  /*0780*/  LDCU.64 UR22, c[0x0][0x478] ;  /* 0x00008f00ff1677ac */ /* 0x000e260008000a00 */
[----:B------:R1:W5:Y:S01]  /*0790*/  LDG.E.128 R68, desc[UR16][R4.64] ;  /* 0x0000001004447981 */ /* 0x000362000c1e1d00 */
[----:B------:R-:W-:Y:S01]  /*07a0*/  UISETP.NE.AND.EX UP0, UPT, UR5, URZ, UPT, UP0 ;  /* 0x000000ff0500728c */ /* 0x000fe2000bf05300 */
[----:B------:R-:W0:Y:S01]  /*07b0*/  LDCU.128 UR12, c[0x0][0x3c0] ;  /* 0x00007800ff0c77ac */ /* 0x000e220008000c00 */
[----:B------:R-:W0:Y:S01]  /*07c0*/  LDCU.64 UR18, c[0x0][0x438] ;  /* 0x00008700ff1277ac */ /* 0x000e220008000a00 */
[----:B-1----:R-:W-:Y:S01]  /*07d0*/  CS2R R4, SRZ ;  /* 0x0000000000047805 */ /* 0x002fe2000001ff00 */
[----:B------:R-:W1:Y:S01]  /*07e0*/  LDCU.64 UR28, c[0x0][0x380] ;  /* 0x00007000ff1c77ac */ /* 0x000e620008000a00 */
        /* <DEDUP_REMOVED lines=130> */
[----:B01----:R3:W-:Y:S02]  /*1010*/  STL [R1+0x24], RZ ;  /* 0x000024ff01007387 */ /* 0x0037e40000100800 */
.L_x_11900:
[----:B0-----:R-:W0:Y:S01]  /*1020*/  @UP0 LDCU.64 UR4, c[0x0][0x3e0] ;  /* 0x00007c00ff0407ac */ /* 0x001e220008000a00 */
[----:B---3--:R-:W1:Y:S01]  /*1030*/  S2R R0, SR_TID.X ;  /* 0x0000000000007919 */ /* 0x008e620000002100 */
[----:B------:R-:W-:Y:S01]  /*1040*/  PLOP3.LUT P1, PT, PT, PT, UP0, 0x80, 0x8 ;  /* 0x000000000008781c */ /* 0x000fe20003f2f008 */
[----:B------:R-:W2:Y:S01]  /*1050*/  LDC.64 R148, c[0x0][0x428] ;  /* 0x00010a00ff947b82 */ /* 0x000ea20000000a00 */
[----:B------:R-:W-:Y:S01]  /*1060*/  UIMAD.WIDE UR10, UR6, 0x4, UR12 ;  /* 0x00000004060a78a5 */ /* 0x000fe2000f8e020c */
[----:B------:R-:W3:Y:S01]  /*1070*/  LDL R196, [R1+0x130] ;  /* 0x0001300001c47983 */ /* 0x000ee20000100800 */
[----:B------:R-:W-:-:S03]  /*1080*/  UIMAD UR7, UR6, UR20, URZ ;  /* 0x00000014060772a4 */ /* 0x000fc6000f8e02ff */
[----:B------:R-:W4:Y:S01]  /*1090*/  LDL R202, [R1+0x13c] ;  /* 0x00013c0001ca7983 */ /* 0x000f220000100800 */
[----:B------:R-:W-:Y:S01]  /*10a0*/  MOV R32, UR10 ;  /* 0x0000000a00207c02 */ /* 0x000fe20008000f00 */
[----:B------:R-:W-:Y:S01]  /*10b0*/  USHF.R.S32.HI UR8, URZ, 0x1f, UR7 ;  /* 0x0000001fff087899 */ /* 0x000fe20008011407 */
[----:B------:R-:W-:Y:S01]  /*10c0*/  MOV R33, UR11 ;  /* 0x0000000b00217c02 */ /* 0x000fe20008000f00 */
[----:B------:R-:W2:Y:S01]  /*10d0*/  LDC.64 R166, c[0x0][0x3a8] ;  /* 0x0000ea00ffa67b82 */ /* 0x000ea20000000a00 */
[----:B------:R-:W4:Y:S01]  /*10e0*/  LDL R200, [R1+0x138] ;  /* 0x0001380001c87983 */ /* 0x000f220000100800 */
[----:B0-----:R-:W-:-:S03]  /*10f0*/  @UP0 UIMAD.WIDE UR4, UR6, 0x2, UR4 ;  /* 0x00000002060408a5 */ /* 0x001fc6000f8e0204 */
[----:B------:R0:W3:Y:S01]  /*1100*/  LDG.E R161, desc[UR16][R32.64] ;  /* 0x0000001020a17981 */ /* 0x0000e2000c1e1900 */
[----:B------:R-:W-:Y:S02]  /*1110*/  UIMAD.WIDE UR10, UR6, 0x4, UR14 ;  /* 0x00000004060a78a5 */ /* 0x000fe4000f8e020e */
[----:B------:R-:W-:Y:S01]  /*1120*/  ULEA.HI UR8, UR8, UR7, URZ, 0x3 ;  /* 0x0000000708087291 */ /* 0x000fe2000f8f18ff */
[----:B------:R-:W4:Y:S04]  /*1130*/  LDL R198, [R1+0x134] ;  /* 0x0001340001c67983 */ /* 0x000f280000100800 */
[----:B------:R-:W4:Y:S01]  /*1140*/  LDL R189, [R1+0x12c] ;  /* 0x00012c0001bd7983 */ /* 0x000f220000100800 */
[----:B0-----:R-:W-:Y:S02]  /*1150*/  MOV R32, UR4 ;  /* 0x0000000400207c02 */ /* 0x001fe40008000f00 */
[----:B------:R-:W-:Y:S01]  /*1160*/  MOV R33, UR5 ;  /* 0x0000000500217c02 */ /* 0x000fe20008000f00 */
[----:B------:R-:W4:Y:S04]  /*1170*/  LDL R187, [R1+0x128] ;  /* 0x0001280001bb7983 */ /* 0x000f280000100800 */
[----:B------:R0:W3:Y:S01]  /*1180*/  @P1 LDG.E.U16 R162, desc[UR16][R32.64] ;  /* 0x0000001020a21981 */ /* 0x0000e2000c1e1500 */
[----:B------:R-:W-:-:S02]  /*1190*/  MOV R160, UR8 ;  /* 0x0000000800a07c02 */ /* 0x000fc40008000f00 */
[----:B0-----:R-:W-:Y:S02]  /*11a0*/  MOV R32, UR10 ;  /* 0x0000000a00207c02 */ /* 0x001fe40008000f00 */
[----:B------:R-:W-:-:S05]  /*11b0*/  MOV R33, UR11 ;  /* 0x0000000b00217c02 */ /* 0x000fca0008000f00 */
[----:B------:R0:W4:Y:S01]  /*11c0*/  LDG.E R163, desc[UR16][R32.64] ;  /* 0x0000001020a37981 */ /* 0x000122000c1e1900 */
[----:B-1----:R-:W-:-:S04]  /*11d0*/  LEA.HI.SX32 R160, R160, R0, 0x1d ;  /* 0x00000000a0a07211 */ /* 0x002fc800078feaff */
[C---:B------:R-:W-:Y:S02]  /*11e0*/  IADD3 R159, PT, PT, R160.reuse, 0x80, RZ ;  /* 0x00000080a09f7810 */ /* 0x040fe40007ffe0ff */
[----:B------:R-:W-:-:S03]  /*11f0*/  IADD3 R157, PT, PT, R160, 0x180, RZ ;  /* 0x00000180a09d7810 */ /* 0x000fc60007ffe0ff */
[----:B--2---:R-:W-:Y:S01]  /*1200*/  IMAD.WIDE.U32 R100, R159, 0x10, R148 ;  /* 0x000000109f647825 */ /* 0x004fe200078e0094 */
[----:B------:R-:W-:-:S03]  /*1210*/  IADD3 R158, PT, PT, R160, 0x100, RZ ;  /* 0x00000100a09e7810 */ /* 0x000fc60007ffe0ff */
[C-C-:B------:R-:W-:Y:S01]  /*1220*/  IMAD.WIDE.U32 R76, R157.reuse, 0x20, R166.reuse ;  /* 0x000000209d4c7825 */ /* 0x140fe200078e00a6 */
[C---:B------:R-:W-:Y:S01]  /*1230*/  IADD3 R0, PT, PT, R160.reuse, 0x200, RZ ;  /* 0x00000200a0007810 */ /* 0x040fe20007ffe0ff */
[----:B------:R-:W2:Y:S02]  /*1240*/  LDG.E.128 R100, desc[UR16][R100.64] ;  /* 0x0000001064647981 */ /* 0x000ea4000c1e1d00 */
[C---:B------:R-:W-:Y:S02]  /*1250*/  IMAD.WIDE.U32 R104, R160.reuse, 0x20, R166 ;  /* 0x00000020a0687825 */ /* 0x040fe400078e00a6 */
[----:B------:R-:W2:Y:S02]  /*1260*/  LDG.E.128 R136, desc[UR16][R76.64] ;  /* 0x000000104c887981 */ /* 0x000ea4000c1e1d00 */
[--C-:B0-----:R-:W-:Y:S02]  /*1270*/  IMAD.WIDE.U32 R32, R160, 0x10, R148.reuse ;  /* 0x00000010a0207825 */ /* 0x101fe400078e0094 */
[----:B------:R-:W2:Y:S02]  /*1280*/  LDG.E.128 R152, desc[UR16][R104.64] ;  /* 0x0000001068987981 */ /* 0x000ea4000c1e1d00 */
[----:B------:R-:W-:-:S02]  /*1290*/  IMAD.WIDE.U32 R140, R157, 0x10, R148 ;  /* 0x000000109d8c7825 */ /* 0x000fc400078e0094 */
[----:B------:R-:W2:Y:S02]  /*12a0*/  LDG.E.128 R32, desc[UR16][R32.64] ;  /* 0x0000001020207981 */ /* 0x000ea4000c1e1d00 */
        /* <DEDUP_REMOVED lines=8> */
[----:B------:R-:W2:Y:S01]  /*1330*/  LDG.E.128 R96, desc[UR16][R96.64+0x10] ;  /* 0x0000101060607981 */ /* 0x000ea2000c1e1d00 */
[----:B------:R-:W-:-:S02]  /*1340*/  ISETP.NE.U32.AND P0, PT, RZ, UR18, PT ;  /* 0x00000012ff007c0c */ /* 0x000fc4000bf05070 */
[----:B------:R-:W-:Y:S01]  /*1350*/  ISETP.NE.AND P2, PT, RZ, UR9, PT ;  /* 0x00000009ff007c0c */ /* 0x000fe2000bf45270 */
[----:B---3--:R-:W-:Y:S01]  /*1360*/  @P1 HADD2.F32 R162, -RZ, R162.H0_H0 ;  /* 0x200000a2ffa21230 */ /* 0x008fe20000004100 */
[----:B------:R-:W-:Y:S02]  /*1370*/  ISETP.NE.AND.EX P0, PT, RZ, UR19, PT, P0 ;  /* 0x00000013ff007c0c */ /* 0x000fe4000bf05300 */
[----:B----4-:R-:W-:-:S11]  /*1380*/  R2UR UR8, R163 ;  /* 0x00000000a30872ca */ /* 0x010fd600000e0000 */
[----:B------:R-:W0:Y:S01]  /*1390*/  @P0 LDC.64 R172, c[0x0][0x438] ;  /* 0x00010e00ffac0b82 */ /* 0x000e220000000a00 */
[----:B------:R-:W-:Y:S01]  /*13a0*/  @P1 R2UR UR4, R162 ;  /* 0x00000000a20412ca */ /* 0x000fe200000e0000 */
[----:B------:R-:W-:Y:S01]  /*13b0*/  IMAD.WIDE.U32 R92, R158, 0x10, R148 ;  /* 0x000000109e5c7825 */ /* 0x000fe200078e0094 */
[----:B------:R-:W-:Y:S01]  /*13c0*/  FSEL R161, R161, RZ, !P2 ;  /* 0x000000ffa1a17208 */ /* 0x000fe20005000000 */
[----:B------:R-:W3:Y:S04]  /*13d0*/  LDG.E.128 R84, desc[UR16][R84.64+0x10] ;  /* 0x0000101054547981 */ /* 0x000ee8000c1e1d00 */
[----:B------:R-:W1:Y:S01]  /*13e0*/  @P0 LDC.64 R162, c[0x0][0x438] ;  /* 0x00010e00ffa20b82 */ /* 0x000e620000000a00 */
[----:B------:R-:W-:Y:S01]  /*13f0*/  R2UR UR5, R161 ;  /* 0x00000000a10572ca */ /* 0x000fe200000e0000 */
[----:B------:R-:W4:Y:S04]  /*1400*/  LDG.E.128 R92, desc[UR16][R92.64] ;  /* 0x000000105c5c7981 */ /* 0x000f28000c1e1d00 */
[----:B------:R-:W3:Y:S02]  /*1410*/  LDG.E.128 R76, desc[UR16][R76.64+0x10] ;  /* 0x000010104c4c7981 */ /* 0x000ee4000c1e1d00 */
[----:B------:R-:W1:Y:S08]  /*1420*/  @P0 LDC.64 R170, c[0x0][0x438] ;  /* 0x00010e00ffaa0b82 */ /* 0x000e700000000a00 */
[----:B------:R-:W1:Y:S08]  /*1430*/  @P0 LDC.64 R168, c[0x0][0x438] ;  /* 0x00010e00ffa80b82 */ /* 0x000e700000000a00 */
[----:B------:R-:W1:Y:S01]  /*1440*/  @P0 LDC.64 R164, c[0x0][0x438] ;  /* 0x00010e00ffa40b82 */ /* 0x000e620000000a00 */
[----:B--2---:R-:W-:-:S02]  /*1450*/  HADD2.F32 R191, -RZ, R100.H0_H0 ;  /* 0x20000064ffbf7230 */ /* 0x004fc40000004100 */
[----:B------:R-:W-:Y:S02]  /*1460*/  HADD2.F32 R192, -RZ, R100.H1_H1 ;  /* 0x30000064ffc07230 */ /* 0x000fe40000004100 */
[----:B------:R-:W-:Y:S01]  /*1470*/  FADD.FTZ R100, R136, -UR5 ;  /* 0x8000000588647e21 */ /* 0x000fe20008010000 */
[----:B------:R-:W-:Y:S01]  /*1480*/  FADD.FTZ R218, R155, -UR5 ;  /* 0x800000059bda7e21 */ /* 0x000fe20008010000 */
[----:B------:R-:W2:Y:S01]  /*1490*/  LDL R136, [R1+0x124] ;  /* 0x0001240001887983 */ /* 0x000ea20000100800 */
[----:B0-----:R-:W-:-:S04]  /*14a0*/  @P0 IMAD.WIDE.U32 R172, R159, 0x20, R172 ;  /* 0x000000209fac0825 */ /* 0x001fc800078e00ac */
[----:B------:R-:W-:Y:S01]  /*14b0*/  FADD.FTZ R161, R153, -UR5 ;  /* 0x8000000599a17e21 */ /* 0x000fe20008010000 */
[----:B-1----:R-:W-:-:S04]  /*14c0*/  @P0 IMAD.WIDE.U32 R162, R157, 0x20, R162 ;  /* 0x000000209da20825 */ /* 0x002fc800078e00a2 */
[----:B------:R-:W-:Y:S01]  /*14d0*/  FMUL.FTZ R218, R218, UR8 ;  /* 0x00000008dada7c20 */ /* 0x000fe20008410000 */
[--C-:B------:R-:W-:Y:S02]  /*14e0*/  HADD2.F32 R215, -RZ, R33.reuse.H0_H0 ;  /* 0x20000021ffd77230 */ /* 0x100fe40000004100 */
[----:B------:R-:W-:Y:S01]  /*14f0*/  FADD.FTZ R176, R152, -UR5 ;  /* 0x8000000598b07e21 */ /* 0x000fe20008010000 */
[----:B------:R-:W-:Y:S02]  /*1500*/  HADD2.F32 R33, -RZ, R33.H1_H1 ;  /* 0x30000021ff217230 */ /* 0x000fe40000004100 */
[----:B------:R-:W-:Y:S01]  /*1510*/  FADD.FTZ R175, R154, -UR5 ;  /* 0x800000059aaf7e21 */ /* 0x000fe20008010000 */
[----:B------:R-:W-:-:S04]  /*1520*/  @P0 IMAD.WIDE.U32 R170, R160, 0x20, R170 ;  /* 0x00000020a0aa0825 */ /* 0x000fc800078e00aa */
[----:B------:R-:W-:Y:S01]  /*1530*/  FADD.FTZ R219, R106, -UR5 ;  /* 0x800000056adb7e21 */ /* 0x000fe20008010000 */
[----:B------:R-:W-:Y:S01]  /*1540*/  FADD.FTZ R221, R107, -UR5 ;  /* 0x800000056bdd7e21 */ /* 0x000fe20008010000 */
[----:B-----5:R-:W5:Y:S01]  /*1550*/  @P0 LDG.E.128 R120, desc[UR16][R172.64] ;  /* 0x00000010ac780981 */ /* 0x020f62000c1e1d00 */
[----:B------:R-:W-:-:S04]  /*1560*/  @P0 IMAD.WIDE.U32 R168, R158, 0x20, R168 ;  /* 0x000000209ea80825 */ /* 0x000fc800078e00a8 */
[----:B------:R-:W-:Y:S01]  /*1570*/  FADD.FTZ R194, R96, -UR5 ;  /* 0x8000000560c27e21 */ /* 0x000fe20008010000 */
[----:B------:R-:W5:Y:S01]  /*1580*/  @P0 LDG.E.128 R124, desc[UR16][R172.64+0x10] ;  /* 0x00001010ac7c0981 */ /* 0x000f62000c1e1d00 */
[--C-:B------:R-:W-:Y:S02]  /*1590*/  HADD2.F32 R217, -RZ, R32.reuse.H0_H0 ;  /* 0x20000020ffd97230 */ /* 0x100fe40000004100 */
[----:B------:R-:W-:Y:S01]  /*15a0*/  HADD2.F32 R216, -RZ, R32.H1_H1 ;  /* 0x30000020ffd87230 */ /* 0x000fe20000004100 */
[----:B------:R0:W3:Y:S01]  /*15b0*/  LDG.E.128 R152, desc[UR16][R166.64+0x10] ;  /* 0x00001010a6987981 */ /* 0x0000e2000c1e1d00 */
[--C-:B------:R-:W-:Y:S02]  /*15c0*/  HADD2.F32 R106, -RZ, R141.reuse.H0_H0 ;  /* 0x2000008dff6a7230 */ /* 0x100fe40000004100 */
[----:B------:R-:W-:Y:S01]  /*15d0*/  FADD.FTZ R32, R144, -UR5 ;  /* 0x8000000590207e21 */ /* 0x000fe20008010000 */
[----:B------:R-:W-:Y:S01]  /*15e0*/  HADD2.F32 R107, -RZ, R141.H1_H1 ;  /* 0x3000008dff6b7230 */ /* 0x000fe20000004100 */
[----:B------:R-:W5:Y:S01]  /*15f0*/  @P0 LDG.E.128 R48, desc[UR16][R162.64] ;  /* 0x00000010a2300981 */ /* 0x000f62000c1e1d00 */
[----:B------:R-:W-:Y:S01]  /*1600*/  FMUL.FTZ R141, R161, UR8 ;  /* 0x00000008a18d7c20 */ /* 0x000fe20008410000 */
[----:B------:R-:W-:-:S02]  /*1610*/  @P0 IMAD.WIDE.U32 R164, R0, 0x20, R164 ;  /* 0x0000002000a40825 */ /* 0x000fc400078e00a4 */
[----:B------:R-:W5:Y:S02]  /*1620*/  @P0 LDG.E.128 R44, desc[UR16][R162.64+0x10] ;  /* 0x00001010a22c0981 */ /* 0x000f64000c1e1d00 */
[----:B------:R-:W-:Y:S01]  /*1630*/  FADD.FTZ R205, R33, R205 ;  /* 0x000000cd21cd7221 */ /* 0x000fe20000010000 */
[----:B0-----:R-:W-:Y:S01]  /*1640*/  FADD.FTZ R166, R105, -UR5 ;  /* 0x8000000569a67e21 */ /* 0x001fe20008010000 */
[-C--:B------:R-:W-:Y:S01]  /*1650*/  FFMA.FTZ R5, R218, R33.reuse, R5 ;  /* 0x00000021da057223 */ /* 0x080fe20000010005 */
[----:B------:R-:W3:Y:S01]  /*1660*/  LDL R172, [R1+0x11c] ;  /* 0x00011c0001ac7983 */ /* 0x000ee20000100800 */
[----:B------:R-:W-:Y:S01]  /*1670*/  FMUL.FTZ R144, R196, R33 ;  /* 0x00000021c4907220 */ /* 0x000fe20000410000 */
[--C-:B------:R-:W-:Y:S02]  /*1680*/  HADD2.F32 R193, -RZ, R101.reuse.H0_H0 ;  /* 0x20000065ffc17230 */ /* 0x100fe40000004100 */
[----:B------:R-:W-:Y:S01]  /*1690*/  FADD.FTZ R96, R72, -UR5 ;  /* 0x8000000548607e21 */ /* 0x000fe20008010000 */
[----:B------:R-:W5:Y:S01]  /*16a0*/  @P0 LDG.E.128 R112, desc[UR16][R170.64] ;  /* 0x00000010aa700981 */ /* 0x000f62000c1e1d00 */
[----:B------:R-:W-:-:S03]  /*16b0*/  HADD2.F32 R195, -RZ, R101.H1_H1 ;  /* 0x30000065ffc37230 */ /* 0x000fc60000004100 */
[----:B------:R-:W4:Y:S01]  /*16c0*/  LDL R162, [R1+0x120] ;  /* 0x0001200001a27983 */ /* 0x000f220000100800 */
[----:B------:R-:W-:Y:S01]  /*16d0*/  FADD.FTZ R101, R137, -UR5 ;  /* 0x8000000589657e21 */ /* 0x000fe20008010000 */
[----:B------:R-:W-:Y:S02]  /*16e0*/  FADD.FTZ R72, R139, -UR5 ;  /* 0x800000058b487e21 */ /* 0x000fe40008010000 */
[----:B------:R-:W3:Y:S01]  /*16f0*/  LDL.LU R161, [R1+0x24] ;  /* 0x0000240001a17983 */ /* 0x000ee20000300800 */
[----:B------:R-:W-:-:S03]  /*1700*/  HADD2.F32 R137, -RZ, R143.H0_H0 ;  /* 0x2000008fff897230 */ /* 0x000fc60000004100 */
[----:B------:R0:W5:Y:S01]  /*1710*/  @P0 LDG.E.128 R116, desc[UR16][R170.64+0x10] ;  /* 0x00001010aa740981 */ /* 0x000162000c1e1d00 */
[----:B------:R-:W-:-:S03]  /*1720*/  HADD2.F32 R139, -RZ, R143.H1_H1 ;  /* 0x3000008fff8b7230 */ /* 0x000fc60000004100 */
[----:B------:R-:W3:Y:S01]  /*1730*/  LDL R33, [R1+0x118] ;  /* 0x0001180001217983 */ /* 0x000ee20000100800 */
[----:B------:R-:W-:-:S03]  /*1740*/  FMUL.FTZ R143, R166, UR8 ;  /* 0x00000008a68f7c20 */ /* 0x000fc60008410000 */
[----:B------:R-:W5:Y:S04]  /*1750*/  @P0 LDG.E.128 R128, desc[UR16][R168.64] ;  /* 0x00000010a8800981 */ /* 0x000f68000c1e1d00 */
[----:B------:R1:W5:Y:S04]  /*1760*/  @P0 LDG.E.128 R132, desc[UR16][R168.64+0x10] ;  /* 0x00001010a8840981 */ /* 0x000368000c1e1d00 */
[----:B------:R-:W0:Y:S04]  /*1770*/  LDL.LU R171, [R1+0x28] ;  /* 0x0000280001ab7983 */ /* 0x000e280000300800 */
[----:B------:R-:W5:Y:S04]  /*1780*/  @P0 LDG.E.128 R40, desc[UR16][R164.64] ;  /* 0x00000010a4280981 */ /* 0x000f68000c1e1d00 */
[----:B------:R-:W3:Y:S04]  /*1790*/  LDL R169, [R1+0x114] ;  /* 0x0001140001a97983 */ /* 0x000ee80000100800 */
[----:B------:R-:W1:Y:S04]  /*17a0*/  LDL.LU R168, [R1+0x2c] ;  /* 0x00002c0001a87983 */ /* 0x000e680000300800 */
[----:B------:R1:W5:Y:S04]  /*17b0*/  @P0 LDG.E.128 R36, desc[UR16][R164.64+0x10] ;  /* 0x00001010a4240981 */ /* 0x000368000c1e1d00 */
[----:B------:R-:W3:Y:S04]  /*17c0*/  LDL R166, [R1+0x110] ;  /* 0x0001100001a67983 */ /* 0x000ee80000100800 */
[----:B------:R-:W3:Y:S01]  /*17d0*/  LDL.LU R164, [R1+0x30] ;  /* 0x0000300001a47983 */ /* 0x000ee20000300800 */
[----:B------:R-:W-:-:S02]  /*17e0*/  HADD2.F32 R197, -RZ, R102.H0_H0 ;  /* 0x20000066ffc57230 */ /* 0x000fc40000004100 */
[----:B------:R-:W-:Y:S02]  /*17f0*/  HADD2.F32 R199, -RZ, R102.H1_H1 ;  /* 0x30000066ffc77230 */ /* 0x000fe40000004100 */
[----:B------:R-:W-:Y:S02]  /*1800*/  FADD.FTZ R102, R138, -UR5 ;  /* 0x800000058a667e21 */ /* 0x000fe40008010000 */
[----:B------:R-:W3:Y:S01]  /*1810*/  LDL R138, [R1+0x10c] ;  /* 0x00010c00018a7983 */ /* 0x000ee20000100800 */
[----:B------:R-:W-:Y:S02]  /*1820*/  HADD2.F32 R223, -RZ, R35.H0_H0 ;  /* 0x20000023ffdf7230 */ /* 0x000fe40000004100 */
[----:B------:R-:W-:-:S03]  /*1830*/  FMUL.FTZ R219, R219, UR8 ;  /* 0x00000008dbdb7c20 */ /* 0x000fc60008410000 */
[----:B------:R-:W-:Y:S01]  /*1840*/  FADD.FTZ R208, R223, R208 ;  /* 0x000000d0dfd07221 */ /* 0x000fe20000010000 */
[----:B------:R-:W-:Y:S01]  /*1850*/  FFMA.FTZ R8, R219, R223, R8 ;  /* 0x000000dfdb087223 */ /* 0x000fe20000010008 */
[----:B------:R-:W-:Y:S02]  /*1860*/  HADD2.F32 R35, -RZ, R35.H1_H1 ;  /* 0x30000023ff237230 */ /* 0x000fe40000004100 */
[----:B------:R-:W-:Y:S01]  /*1870*/  FADD.FTZ R188, R109, -UR5 ;  /* 0x800000056dbc7e21 */ /* 0x000fe20008010000 */
[--C-:B------:R-:W-:Y:S02]  /*1880*/  HADD2.F32 R220, -RZ, R34.reuse.H0_H0 ;  /* 0x20000022ffdc7230 */ /* 0x100fe40000004100 */
[----:B------:R-:W-:Y:S02]  /*1890*/  HADD2.F32 R34, -RZ, R34.H1_H1 ;  /* 0x30000022ff227230 */ /* 0x000fe40000004100 */
[----:B------:R-:W-:Y:S01]  /*18a0*/  FMUL.FTZ R188, R188, UR8 ;  /* 0x00000008bcbc7c20 */ /* 0x000fe20008410000 */
[----:B------:R-:W-:-:S02]  /*18b0*/  FADD.FTZ R190, R111, -UR5 ;  /* 0x800000056fbe7e21 */ /* 0x000fc40008010000 */
[----:B------:R-:W-:Y:S01]  /*18c0*/  FADD.FTZ R207, R34, R207 ;  /* 0x000000cf22cf7221 */ /* 0x000fe20000010000 */
[-C--:B------:R-:W-:Y:S01]  /*18d0*/  FFMA.FTZ R7, R143, R34.reuse, R7 ;  /* 0x000000228f077223 */ /* 0x080fe20000010007 */
[----:B------:R-:W-:Y:S01]  /*18e0*/  FMUL.FTZ R222, R187, R34 ;  /* 0x00000022bbde7220 */ /* 0x000fe20000410000 */
[----:B------:R-:W-:Y:S01]  /*18f0*/  FFMA.FTZ R11, R188, R192, R11 ;  /* 0x000000c0bc0b7223 */ /* 0x000fe2000001000b */
[----:B------:R-:W-:Y:S01]  /*1900*/  FMUL.FTZ R190, R190, UR8 ;  /* 0x00000008bebe7c20 */ /* 0x000fe20008410000 */
[----:B------:R-:W-:-:S03]  /*1910*/  FMUL.FTZ R194, R194, UR8 ;  /* 0x00000008c2c27c20 */ /* 0x000fc60008410000 */
[----:B------:R-:W-:Y:S01]  /*1920*/  FFMA.FTZ R13, R190, R195, R13 ;  /* 0x000000c3be0d7223 */ /* 0x000fe2000001000d */
[----:B------:R-:W-:Y:S01]  /*1930*/  FFMA.FTZ R14, R194, R197, R14 ;  /* 0x000000c5c20e7223 */ /* 0x000fe2000001000e */
[----:B--2---:R-:W-:Y:S02]  /*1940*/  FMUL.FTZ R223, R136, R223 ;  /* 0x000000df88df7220 */ /* 0x004fe40000410000 */
[----:B------:R-:W2:Y:S04]  /*1950*/  LDL.LU R136, [R1+0x34] ;  /* 0x0000340001887983 */ /* 0x000ea80000300800 */
[----:B------:R-:W2:Y:S01]  /*1960*/  LDL R163, [R1+0x108] ;  /* 0x0001080001a37983 */ /* 0x000ea20000100800 */
[----:B----4-:R-:W-:-:S03]  /*1970*/  FMUL.FTZ R224, R162, R35 ;  /* 0x00000023a2e07220 */ /* 0x010fc60000410000 */
[----:B------:R-:W4:Y:S01]  /*1980*/  LDL.LU R162, [R1+0x38] ;  /* 0x0000380001a27983 */ /* 0x000f220000300800 */
[----:B---3--:R-:W-:-:S05]  /*1990*/  FADD.FTZ R161, R192, R161 ;  /* 0x000000a1c0a17221 */ /* 0x008fca0000010000 */
[----:B------:R3:W-:Y:S01]  /*19a0*/  STL [R1+0x24], R161 ;  /* 0x000024a101007387 */ /* 0x0007e20000100800 */
[----:B------:R-:W-:-:S03]  /*19b0*/  FMUL.FTZ R192, R33, R192 ;  /* 0x000000c021c07220 */ /* 0x000fc60000410000 */
[----:B---3--:R-:W3:Y:S04]  /*19c0*/  LDL R161, [R1+0x104] ;  /* 0x0001040001a17983 */ /* 0x008ee80000100800 */
[----:B------:R-:W3:Y:S01]  /*19d0*/  LDL.LU R34, [R1+0x3c] ;  /* 0x00003c0001227983 */ /* 0x000ee20000300800 */
[----:B0-----:R-:W-:-:S03]  /*19e0*/  FADD.FTZ R171, R193, R171 ;  /* 0x000000abc1ab7221 */ /* 0x001fc60000010000 */
[----:B------:R-:W3:Y:S04]  /*19f0*/  LDL R33, [R1+0x100] ;  /* 0x0001000001217983 */ /* 0x000ee80000100800 */
[----:B------:R-:W-:Y:S01]  /*1a00*/  STL [R1+0x28], R171 ;  /* 0x000028ab01007387 */ /* 0x000fe20000100800 */
[----:B-1----:R-:W-:-:S05]  /*1a10*/  FADD.FTZ R168, R195, R168 ;  /* 0x000000a8c3a87221 */ /* 0x002fca0000010000 */
[----:B------:R0:W-:Y:S01]  /*1a20*/  STL [R1+0x2c], R168 ;  /* 0x00002ca801007387 */ /* 0x0001e20000100800 */
[----:B------:R-:W-:-:S05]  /*1a30*/  FADD.FTZ R164, R197, R164 ;  /* 0x000000a4c5a47221 */ /* 0x000fca0000010000 */
[----:B------:R1:W-:Y:S04]  /*1a40*/  STL [R1+0x30], R164 ;  /* 0x000030a401007387 */ /* 0x0003e80000100800 */
[----:B0-----:R-:W3:Y:S01]  /*1a50*/  LDL.LU R168, [R1+0x40] ;  /* 0x0000400001a87983 */ /* 0x001ee20000300800 */
[----:B------:R-:W-:Y:S01]  /*1a60*/  FMUL.FTZ R195, R166, R195 ;  /* 0x000000c3a6c37220 */ /* 0x000fe20000410000 */
[----:B------:R-:W-:Y:S02]  /*1a70*/  FMUL.FTZ R197, R138, R197 ;  /* 0x000000c58ac57220 */ /* 0x000fe40000410000 */
[----:B------:R-:W3:Y:S04]  /*1a80*/  LDL R166, [R1+0xfc] ;  /* 0x0000fc0001a67983 */ /* 0x000ee80000100800 */
[----:B------:R-:W3:Y:S01]  /*1a90*/  LDL.LU R138, [R1+0x44] ;  /* 0x00004400018a7983 */ /* 0x000ee20000300800 */
[----:B------:R-:W-:Y:S01]  /*1aa0*/  FADD.FTZ R214, R104, -UR5 ;  /* 0x8000000568d67e21 */ /* 0x000fe20008010000 */
[----:B------:R-:W-:Y:S01]  /*1ab0*/  FADD.FTZ R110, R110, -UR5 ;  /* 0x800000056e6e7e21 */ /* 0x000fe20008010000 */
[----:B------:R-:W-:-:S02]  /*1ac0*/  FADD.FTZ R108, R108, -UR5 ;  /* 0x800000056c6c7e21 */ /* 0x000fc40008010000 */
[----:B------:R-:W-:Y:S01]  /*1ad0*/  FMUL.FTZ R214, R214, UR8 ;  /* 0x00000008d6d67c20 */ /* 0x000fe20008410000 */
[----:B------:R-:W-:Y:S01]  /*1ae0*/  FADD.FTZ R206, R220, R206 ;  /* 0x000000cedcce7221 */ /* 0x000fe20000010000 */
[----:B------:R-:W-:Y:S02]  /*1af0*/  FMUL.FTZ R221, R221, UR8 ;  /* 0x00000008dddd7c20 */ /* 0x000fe40008410000 */
[-C--:B------:R-:W-:Y:S01]  /*1b00*/  FFMA.FTZ R6, R214, R220.reuse, R6 ;  /* 0x000000dcd6067223 */ /* 0x080fe20000010006 */
[----:B------:R-:W-:Y:S01]  /*1b10*/  FMUL.FTZ R220, R189, R220 ;  /* 0x000000dcbddc7220 */ /* 0x000fe20000410000 */
[----:B------:R-:W-:Y:S01]  /*1b20*/  FMUL.FTZ R189, R110, UR8 ;  /* 0x000000086ebd7c20 */ /* 0x000fe20008410000 */
[----:B------:R-:W-:Y:S02]  /*1b30*/  HADD2.F32 R201, -RZ, R103.H0_H0 ;  /* 0x20000067ffc97230 */ /* 0x000fe40000004100 */
[----:B------:R-:W-:Y:S01]  /*1b40*/  FMUL.FTZ R187, R108, UR8 ;  /* 0x000000086cbb7c20 */ /* 0x000fe20008410000 */
[----:B------:R-:W-:Y:S01]  /*1b50*/  FADD.FTZ R209, R35, R209 ;  /* 0x000000d123d17221 */ /* 0x000fe20000010000 */
[----:B------:R-:W-:Y:S01]  /*1b60*/  FFMA.FTZ R9, R221, R35, R9 ;  /* 0x00000023dd097223 */ /* 0x000fe20000010009 */
[----:B------:R-:W-:-:S02]  /*1b70*/  HADD2.F32 R109, -RZ, R142.H0_H0 ;  /* 0x2000008eff6d7230 */ /* 0x000fc40000004100 */
[----:B------:R-:W-:Y:S02]  /*1b80*/  HADD2.F32 R111, -RZ, R142.H1_H1 ;  /* 0x3000008eff6f7230 */ /* 0x000fe40000004100 */
[----:B------:R-:W-:Y:S01]  /*1b90*/  FMUL.FTZ R142, R175, UR8 ;  /* 0x00000008af8e7c20 */ /* 0x000fe20008410000 */
[----:B------:R-:W-:Y:S02]  /*1ba0*/  HADD2.F32 R103, -RZ, R103.H1_H1 ;  /* 0x30000067ff677230 */ /* 0x000fe40000004100 */
[----:B------:R-:W-:Y:S01]  /*1bb0*/  FADD.FTZ R98, R98, -UR5 ;  /* 0x8000000562627e21 */ /* 0x000fe20008010000 */
[----:B------:R-:W-:Y:S01]  /*1bc0*/  FADD.FTZ R99, R99, -UR5 ;  /* 0x8000000563637e21 */ /* 0x000fe20008010000 */
[--C-:B------:R-:W-:Y:S02]  /*1bd0*/  HADD2.F32 R165, -RZ, R92.reuse.H0_H0 ;  /* 0x2000005cffa57230 */ /* 0x100fe40000004100 */
[----:B------:R-:W-:Y:S01]  /*1be0*/  FADD.FTZ R204, R215, R204 ;  /* 0x000000ccd7cc7221 */ /* 0x000fe20000010000 */
[-C--:B------:R-:W-:Y:S01]  /*1bf0*/  FFMA.FTZ R4, R142, R215.reuse, R4 ;  /* 0x000000d78e047223 */ /* 0x080fe20000010004 */
[----:B------:R-:W-:Y:S01]  /*1c00*/  FADD.FTZ R203, R216, R203 ;  /* 0x000000cbd8cb7221 */ /* 0x000fe20000010000 */
[-C--:B------:R-:W-:Y:S01]  /*1c10*/  FFMA.FTZ R3, R141, R216.reuse, R3 ;  /* 0x000000d88d037223 */ /* 0x080fe20000010003 */
[----:B------:R-:W-:Y:S01]  /*1c20*/  FMUL.FTZ R215, R198, R215 ;  /* 0x000000d7c6d77220 */ /* 0x000fe20000410000 */
[----:B------:R-:W-:Y:S01]  /*1c30*/  FADD.FTZ R97, R97, -UR5 ;  /* 0x8000000561617e21 */ /* 0x000fe20008010000 */
[----:B------:R-:W-:Y:S01]  /*1c40*/  FMUL.FTZ R216, R200, R216 ;  /* 0x000000d8c8d87220 */ /* 0x000fe20000410000 */
[----:B------:R-:W-:Y:S01]  /*1c50*/  FMUL.FTZ R198, R98, UR8 ;  /* 0x0000000862c67c20 */ /* 0x000fe20008410000 */
[----:B------:R-:W-:Y:S01]  /*1c60*/  FMUL.FTZ R200, R99, UR8 ;  /* 0x0000000863c87c20 */ /* 0x000fe20008410000 */
[----:B------:R-:W-:Y:S01]  /*1c70*/  FADD.FTZ R75, R75, -UR5 ;  /* 0x800000054b4b7e21 */ /* 0x000fe20008010000 */
[----:B------:R-:W-:-:S02]  /*1c80*/  HADD2.F32 R92, -RZ, R92.H1_H1 ;  /* 0x3000005cff5c7230 */ /* 0x000fc40000004100 */
[----:B------:R-:W-:Y:S01]  /*1c90*/  FFMA.FTZ R16, R198, R201, R16 ;  /* 0x000000c9c6107223 */ /* 0x000fe20000010010 */
[----:B------:R-:W-:Y:S01]  /*1ca0*/  FMUL.FTZ R196, R97, UR8 ;  /* 0x0000000861c47c20 */ /* 0x000fe20008410000 */
[----:B-1----:R-:W-:Y:S01]  /*1cb0*/  FMUL.FTZ R164, R75, UR8 ;  /* 0x000000084ba47c20 */ /* 0x002fe20008410000 */
[----:B------:R-:W-:Y:S02]  /*1cc0*/  FADD.FTZ R74, R74, -UR5 ;  /* 0x800000054a4a7e21 */ /* 0x000fe40008010000 */
[----:B------:R-:W-:Y:S01]  /*1cd0*/  FFMA.FTZ R15, R196, R199, R15 ;  /* 0x000000c7c40f7223 */ /* 0x000fe2000001000f */
[----:B--2---:R-:W-:-:S05]  /*1ce0*/  FADD.FTZ R136, R199, R136 ;  /* 0x00000088c7887221 */ /* 0x004fca0000010000 */
[----:B------:R0:W-:Y:S04]  /*1cf0*/  STL [R1+0x34], R136 ;  /* 0x0000348801007387 */ /* 0x0001e80000100800 */
[----:B0-----:R-:W2:Y:S04]  /*1d00*/  LDL R136, [R1+0xf8] ;  /* 0x0000f80001887983 */ /* 0x001ea80000100800 */
[----:B------:R-:W2:Y:S04]  /*1d10*/  LDL.LU R110, [R1+0x48] ;  /* 0x00004800016e7983 */ /* 0x000ea80000300800 */
[----:B------:R-:W2:Y:S04]  /*1d20*/  LDL R108, [R1+0xf4] ;  /* 0x0000f400016c7983 */ /* 0x000ea80000100800 */
[----:B------:R-:W2:Y:S01]  /*1d30*/  LDL.LU R35, [R1+0x4c] ;  /* 0x00004c0001237983 */ /* 0x000ea20000300800 */
[----:B----4-:R-:W-:-:S05]  /*1d40*/  FADD.FTZ R162, R201, R162 ;  /* 0x000000a2c9a27221 */ /* 0x010fca0000010000 */
[----:B------:R-:W-:Y:S04]  /*1d50*/  STL [R1+0x38], R162 ;  /* 0x000038a201007387 */ /* 0x000fe80000100800 */
[----:B------:R-:W4:Y:S04]  /*1d60*/  LDL R99, [R1+0xf0] ;  /* 0x0000f00001637983 */ /* 0x000f280000100800 */
[----:B------:R-:W4:Y:S01]  /*1d70*/  LDL.LU R98, [R1+0x50] ;  /* 0x0000500001627983 */ /* 0x000f220000300800 */
[----:B---3--:R-:W-:Y:S01]  /*1d80*/  FADD.FTZ R34, R103, R34 ;  /* 0x0000002267227221 */ /* 0x008fe20000010000 */
[----:B------:R-:W-:Y:S01]  /*1d90*/  FMUL.FTZ R201, R161, R201 ;  /* 0x000000c9a1c97220 */ /* 0x000fe20000410000 */
[----:B------:R-:W-:-:S03]  /*1da0*/  FMUL.FTZ R161, R96, UR8 ;  /* 0x0000000860a17c20 */ /* 0x000fc60008410000 */
[----:B------:R0:W-:Y:S01]  /*1db0*/  STL [R1+0x3c], R34 ;  /* 0x00003c2201007387 */ /* 0x0001e20000100800 */
[----:B------:R-:W-:-:S03]  /*1dc0*/  FMUL.FTZ R199, R163, R199 ;  /* 0x000000c7a3c77220 */ /* 0x000fc60000410000 */
[----:B0-----:R-:W3:Y:S04]  /*1dd0*/  LDL R34, [R1+0xec] ;  /* 0x0000ec0001227983 */ /* 0x001ee80000100800 */
[----:B------:R-:W3:Y:S04]  /*1de0*/  LDL.LU R97, [R1+0x54] ;  /* 0x0000540001617983 */ /* 0x000ee80000300800 */
[----:B------:R-:W3:Y:S01]  /*1df0*/  LDL R96, [R1+0xe8] ;  /* 0x0000e80001607983 */ /* 0x000ee20000100800 */
[----:B------:R-:W-:Y:S01]  /*1e00*/  FMUL.FTZ R163, R74, UR8 ;  /* 0x000000084aa37c20 */ /* 0x000fe20008410000 */
[----:B------:R-:W-:-:S05]  /*1e10*/  FADD.FTZ R168, R165, R168 ;  /* 0x000000a8a5a87221 */ /* 0x000fca0000010000 */
[----:B------:R-:W-:Y:S01]  /*1e20*/  STL [R1+0x40], R168 ;  /* 0x000040a801007387 */ /* 0x000fe20000100800 */
[----:B------:R-:W-:-:S03]  /*1e30*/  FADD.FTZ R138, R92, R138 ;  /* 0x0000008a5c8a7221 */ /* 0x000fc60000010000 */
[----:B------:R-:W3:Y:S04]  /*1e40*/  LDL.LU R75, [R1+0x58] ;  /* 0x00005800014b7983 */ /* 0x000ee80000300800 */
[----:B------:R-:W-:Y:S04]  /*1e50*/  STL [R1+0x44], R138 ;  /* 0x0000448a01007387 */ /* 0x000fe80000100800 */
[----:B------:R-:W3:Y:S01]  /*1e60*/  LDL R74, [R1+0xe4] ;  /* 0x0000e400014a7983 */ /* 0x000ee20000100800 */
[--C-:B------:R-:W-:Y:S02]  /*1e70*/  HADD2.F32 R167, -RZ, R93.reuse.H0_H0 ;  /* 0x2000005dffa77230 */ /* 0x100fe40000004100 */
[----:B------:R-:W-:-:S02]  /*1e80*/  HADD2.F32 R93, -RZ, R93.H1_H1 ;  /* 0x3000005dff5d7230 */ /* 0x000fc40000004100 */
[----:B------:R-:W-:Y:S01]  /*1e90*/  FADD.FTZ R73, R73, -UR5 ;  /* 0x8000000549497e21 */ /* 0x000fe20008010000 */
[--C-:B------:R-:W-:Y:S02]  /*1ea0*/  HADD2.F32 R170, -RZ, R94.reuse.H0_H0 ;  /* 0x2000005effaa7230 */ /* 0x100fe40000004100 */
[----:B------:R-:W-:Y:S02]  /*1eb0*/  HADD2.F32 R94, -RZ, R94.H1_H1 ;  /* 0x3000005eff5e7230 */ /* 0x000fe40000004100 */
[----:B------:R-:W-:Y:S02]  /*1ec0*/  HADD2.F32 R174, -RZ, R95.H0_H0 ;  /* 0x2000005fffae7230 */ /* 0x000fe40000004100 */
[----:B------:R-:W-:Y:S01]  /*1ed0*/  FADD.FTZ R86, R86, -UR5 ;  /* 0x8000000556567e21 */ /* 0x000fe20008010000 */
[----:B------:R-:W-:Y:S01]  /*1ee0*/  FADD.FTZ R85, R85, -UR5 ;  /* 0x8000000555557e21 */ /* 0x000fe20008010000 */
[----:B------:R-:W-:Y:S02]  /*1ef0*/  FMUL.FTZ R162, R73, UR8 ;  /* 0x0000000849a27c20 */ /* 0x000fe40008410000 */
[----:B------:R-:W-:Y:S01]  /*1f00*/  FMUL.FTZ R173, R86, UR8 ;  /* 0x0000000856ad7c20 */ /* 0x000fe20008410000 */
[----:B------:R-:W-:-:S03]  /*1f10*/  FMUL.FTZ R171, R85, UR8 ;  /* 0x0000000855ab7c20 */ /* 0x000fc60008410000 */
[----:B------:R-:W-:Y:S01]  /*1f20*/  FFMA.FTZ R24, R173, R174, R24 ;  /* 0x000000aead187223 */ /* 0x000fe20000010018 */
[----:B--2---:R-:W-:Y:S01]  /*1f30*/  FADD.FTZ R110, R167, R110 ;  /* 0x0000006ea76e7221 */ /* 0x004fe20000010000 */
[----:B------:R-:W-:-:S04]  /*1f40*/  FADD.FTZ R35, R93, R35 ;  /* 0x000000235d237221 */ /* 0x000fc80000010000 */
[----:B------:R-:W-:Y:S04]  /*1f50*/  STL [R1+0x48], R110 ;  /* 0x0000486e01007387 */ /* 0x000fe80000100800 */
[----:B------:R0:W-:Y:S04]  /*1f60*/  STL [R1+0x4c], R35 ;  /* 0x00004c2301007387 */ /* 0x0001e80000100800 */
[----:B0-----:R-:W2:Y:S04]  /*1f70*/  LDL.LU R35, [R1+0x5c] ;  /* 0x00005c0001237983 */ /* 0x001ea80000300800 */
[----:B------:R-:W2:Y:S01]  /*1f80*/  LDL R73, [R1+0xe0] ;  /* 0x0000e00001497983 */ /* 0x000ea20000100800 */
[----:B----4-:R-:W-:-:S05]  /*1f90*/  FADD.FTZ R98, R170, R98 ;  /* 0x00000062aa627221 */ /* 0x010fca0000010000 */
[----:B------:R-:W-:Y:S01]  /*1fa0*/  STL [R1+0x50], R98 ;  /* 0x0000506201007387 */ /* 0x000fe20000100800 */
[----:B---3--:R-:W-:-:S05]  /*1fb0*/  FADD.FTZ R97, R94, R97 ;  /* 0x000000615e617221 */ /* 0x008fca0000010000 */
[----:B------:R-:W-:Y:S04]  /*1fc0*/  STL [R1+0x54], R97 ;  /* 0x0000546101007387 */ /* 0x000fe80000100800 */
[----:B------:R-:W3:Y:S01]  /*1fd0*/  LDL.LU R85, [R1+0x60] ;  /* 0x0000600001557983 */ /* 0x000ee20000300800 */
[----:B------:R-:W-:-:S05]  /*1fe0*/  FADD.FTZ R75, R174, R75 ;  /* 0x0000004bae4b7221 */ /* 0x000fca0000010000 */
[----:B------:R0:W-:Y:S01]  /*1ff0*/  STL [R1+0x58], R75 ;  /* 0x0000584b01007387 */ /* 0x0001e20000100800 */
[----:B------:R-:W-:-:S03]  /*2000*/  FMUL.FTZ R174, R74, R174 ;  /* 0x000000ae4aae7220 */ /* 0x000fc60000410000 */
[----:B0-----:R-:W4:Y:S04]  /*2010*/  LDL R75, [R1+0xdc] ;  /* 0x0000dc00014b7983 */ /* 0x001f280000100800 */
[----:B------:R-:W4:Y:S01]  /*2020*/  LDL.LU R74, [R1+0x64] ;  /* 0x00006400014a7983 */ /* 0x000f220000300800 */
[----:B------:R-:W-:Y:S02]  /*2030*/  HADD2.F32 R95, -RZ, R95.H1_H1 ;  /* 0x3000005fff5f7230 */ /* 0x000fe40000004100 */
[----:B------:R-:W-:Y:S01]  /*2040*/  FADD.FTZ R84, R84, -UR5 ;  /* 0x8000000554547e21 */ /* 0x000fe20008010000 */
[----:B------:R-:W-:Y:S01]  /*2050*/  FADD.FTZ R87, R87, -UR5 ;  /* 0x8000000557577e21 */ /* 0x000fe20008010000 */
[--C-:B------:R-:W-:Y:S02]  /*2060*/  HADD2.F32 R104, -RZ, R140.reuse.H0_H0 ;  /* 0x2000008cff687230 */ /* 0x100fe40000004100 */
[----:B------:R-:W-:Y:S01]  /*2070*/  FMUL.FTZ R168, R84, UR8 ;  /* 0x0000000854a87c20 */ /* 0x000fe20008410000 */
[----:B------:R-:W-:-:S02]  /*2080*/  HADD2.F32 R105, -RZ, R140.H1_H1 ;  /* 0x3000008cff697230 */ /* 0x000fc40000004100 */
[----:B------:R-:W-:Y:S01]  /*2090*/  FMUL.FTZ R140, R176, UR8 ;  /* 0x00000008b08c7c20 */ /* 0x000fe20008410000 */
[----:B------:R-:W-:Y:S01]  /*20a0*/  FMUL.FTZ R175, R87, UR8 ;  /* 0x0000000857af7c20 */ /* 0x000fe20008410000 */
[----:B------:R-:W-:Y:S02]  /*20b0*/  FADD.FTZ R186, R217, R186 ;  /* 0x000000bad9ba7221 */ /* 0x000fe40000010000 */
[-C--:B------:R-:W-:Y:S01]  /*20c0*/  FFMA.FTZ R2, R140, R217.reuse, R2 ;  /* 0x000000d98c027223 */ /* 0x080fe20000010002 */
[----:B------:R-:W-:Y:S01]  /*20d0*/  FMUL.FTZ R217, R202, R217 ;  /* 0x000000d9cad97220 */ /* 0x000fe20000410000 */
[-C--:B------:R-:W-:Y:S01]  /*20e0*/  FFMA.FTZ R17, R200, R103.reuse, R17 ;  /* 0x00000067c8117223 */ /* 0x080fe20000010011 */
[----:B------:R-:W-:Y:S01]  /*20f0*/  FMUL.FTZ R202, R33, R103 ;  /* 0x0000006721ca7220 */ /* 0x000fe20000410000 */
[----:B------:R-:W-:Y:S01]  /*2100*/  FMUL.FTZ R103, R72, UR8 ;  /* 0x0000000848677c20 */ /* 0x000fe20008410000 */
[----:B------:R-:W-:-:S04]  /*2110*/  FMUL.FTZ R100, R100, UR8 ;  /* 0x0000000864647c20 */ /* 0x000fc80008410000 */
[----:B------:R-:W-:Y:S01]  /*2120*/  FFMA.FTZ R26, R100, R104, R26 ;  /* 0x00000068641a7223 */ /* 0x000fe2000001001a */
[----:B--2---:R-:W-:-:S05]  /*2130*/  FADD.FTZ R35, R95, R35 ;  /* 0x000000235f237221 */ /* 0x004fca0000010000 */
[----:B------:R0:W-:Y:S01]  /*2140*/  STL [R1+0x5c], R35 ;  /* 0x00005c2301007387 */ /* 0x0001e20000100800 */
[----:B------:R-:W-:-:S03]  /*2150*/  FMUL.FTZ R176, R73, R95 ;  /* 0x0000005f49b07220 */ /* 0x000fc60000410000 */
[----:B0-----:R-:W2:Y:S04]  /*2160*/  LDL R35, [R1+0xd8] ;  /* 0x0000d80001237983 */ /* 0x001ea80000100800 */
[----:B------:R-:W2:Y:S04]  /*2170*/  LDL.LU R84, [R1+0x68] ;  /* 0x0000680001547983 */ /* 0x000ea80000300800 */
[----:B------:R-:W2:Y:S04]  /*2180*/  LDL R87, [R1+0xd4] ;  /* 0x0000d40001577983 */ /* 0x000ea80000100800 */
[----:B------:R-:W2:Y:S04]  /*2190*/  LDL.LU R73, [R1+0x6c] ;  /* 0x00006c0001497983 */ /* 0x000ea80000300800 */
[----:B------:R-:W2:Y:S04]  /*21a0*/  LDL R86, [R1+0xd0] ;  /* 0x0000d00001567983 */ /* 0x000ea80000100800 */
[----:B------:R-:W2:Y:S01]  /*21b0*/  LDL.LU R72, [R1+0x70] ;  /* 0x0000700001487983 */ /* 0x000ea20000300800 */
[----:B---3--:R-:W-:-:S05]  /*21c0*/  FADD.FTZ R85, R104, R85 ;  /* 0x0000005568557221 */ /* 0x008fca0000010000 */
[----:B------:R0:W-:Y:S04]  /*21d0*/  STL [R1+0x60], R85 ;  /* 0x0000605501007387 */ /* 0x0001e80000100800 */
[----:B0-----:R-:W3:Y:S01]  /*21e0*/  LDL R85, [R1+0xcc] ;  /* 0x0000cc0001557983 */ /* 0x001ee20000100800 */
[----:B----4-:R-:W-:-:S05]  /*21f0*/  FADD.FTZ R74, R105, R74 ;  /* 0x0000004a694a7221 */ /* 0x010fca0000010000 */
[----:B------:R0:W-:Y:S04]  /*2200*/  STL [R1+0x64], R74 ;  /* 0x0000644a01007387 */ /* 0x0001e80000100800 */
[----:B0-----:R-:W4:Y:S01]  /*2210*/  LDL.LU R74, [R1+0x74] ;  /* 0x00007400014a7983 */ /* 0x001f220000300800 */
[----:B------:R-:W-:-:S03]  /*2220*/  FMUL.FTZ R104, R75, R104 ;  /* 0x000000684b687220 */ /* 0x000fc60000410000 */
[----:B------:R-:W3:Y:S01]  /*2230*/  LDL R75, [R1+0xc8] ;  /* 0x0000c800014b7983 */ /* 0x000ee20000100800 */
[----:B------:R-:W-:-:S04]  /*2240*/  FADD.FTZ R33, RZ, R217 ;  /* 0x000000d9ff217221 */ /* 0x000fc80000010000 */
[----:B------:R-:W-:-:S04]  /*2250*/  FADD.FTZ R33, R216, R33 ;  /* 0x00000021d8217221 */ /* 0x000fc80000010000 */
[----:B------:R-:W-:-:S04]  /*2260*/  FADD.FTZ R33, R215, R33 ;  /* 0x00000021d7217221 */ /* 0x000fc80000010000 */
[----:B------:R-:W-:-:S04]  /*2270*/  FADD.FTZ R33, R144, R33 ;  /* 0x0000002190217221 */ /* 0x000fc80000010000 */
[----:B------:R-:W-:Y:S01]  /*2280*/  FADD.FTZ R33, R220, R33 ;  /* 0x00000021dc217221 */ /* 0x000fe20000010000 */
[----:B------:R-:W-:-:S03]  /*2290*/  FFMA.FTZ R22, R168, R170, R22 ;  /* 0x000000aaa8167223 */ /* 0x000fc60000010016 */
[----:B------:R-:W-:Y:S01]  /*22a0*/  FADD.FTZ R33, R222, R33 ;  /* 0x00000021de217221 */ /* 0x000fe20000010000 */
[----:B------:R-:W-:Y:S01]  /*22b0*/  FMUL.FTZ R170, R34, R170 ;  /* 0x000000aa22aa7220 */ /* 0x000fe20000410000 */
[----:B------:R-:W-:Y:S02]  /*22c0*/  FFMA.FTZ R34, R140, R217, RZ ;  /* 0x000000d98c227223 */ /* 0x000fe400000100ff */
        /* <DEDUP_REMOVED lines=8> */
[-C--:B------:R-:W-:Y:S01]  /*2350*/  FFMA.FTZ R12, R189, R193.reuse, R12 ;  /* 0x000000c1bd0c7223 */ /* 0x080fe2000001000c */
        /* <DEDUP_REMOVED lines=18> */
[----:B------:R-:W-:Y:S01]  /*2480*/  FMUL.FTZ R166, R136, R92 ;  /* 0x0000005c88a67220 */ /* 0x000fe20000410000 */
[----:B------:R-:W-:Y:S01]  /*2490*/  FFMA.FTZ R34, R189, R193, R34 ;  /* 0x000000c1bd227223 */ /* 0x000fe20000010022 */
[----:B------:R-:W-:Y:S01]  /*24a0*/  FADD.FTZ R33, R165, R33 ;  /* 0x00000021a5217221 */ /* 0x000fe20000010000 */
[----:B------:R-:W-:Y:S01]  /*24b0*/  FFMA.FTZ R27, R101, R105, R27 ;  /* 0x00000069651b7223 */ /* 0x000fe2000001001b */
[----:B------:R-:W-:Y:S01]  /*24c0*/  FFMA.FTZ R20, R163, R167, R20 ;  /* 0x000000a7a3147223 */ /* 0x000fe20000010014 */
[----:B------:R-:W-:Y:S01]  /*24d0*/  FFMA.FTZ R34, R190, R195, R34 ;  /* 0x000000c3be227223 */ /* 0x000fe20000010022 */
[----:B------:R-:W-:Y:S01]  /*24e0*/  FMUL.FTZ R167, R108, R167 ;  /* 0x000000a76ca77220 */ /* 0x000fe20000410000 */
[----:B------:R-:W-:-:S04]  /*24f0*/  IMAD.WIDE.U32 R148, R0, 0x10, R148 ;  /* 0x0000001000947825 */ /* 0x000fc800078e0094 */
[----:B------:R-:W-:Y:S02]  /*2500*/  FADD.FTZ R77, R77, -UR5 ;  /* 0x800000054d4d7e21 */ /* 0x000fe40008010000 */
[----:B------:R-:W3:Y:S02]  /*2510*/  LDG.E.128 R148, desc[UR16][R148.64] ;  /* 0x0000001094947981 */ /* 0x000ee4000c1e1d00 */
[----:B------:R-:W-:-:S04]  /*2520*/  FMUL.FTZ R110, R77, UR8 ;  /* 0x000000084d6e7c20 */ /* 0x000fc80008410000 */
[----:B------:R-:W-:Y:S01]  /*2530*/  FFMA.FTZ R31, R110, R111, R31 ;  /* 0x0000006f6e1f7223 */ /* 0x000fe2000001001f */
[----:B--2---:R-:W-:Y:S01]  /*2540*/  FMUL.FTZ R105, R35, R105 ;  /* 0x0000006923697220 */ /* 0x004fe20000410000 */
[----:B------:R-:W-:Y:S01]  /*2550*/  FADD.FTZ R84, R106, R84 ;  /* 0x000000546a547221 */ /* 0x000fe20000010000 */
[----:B------:R-:W-:Y:S01]  /*2560*/  FADD.FTZ R35, R166, R33 ;  /* 0x00000021a6237221 */ /* 0x000fe20000010000 */
[----:B------:R-:W-:-:S03]  /*2570*/  FFMA.FTZ R33, R194, R197, R34 ;  /* 0x000000c5c2217223 */ /* 0x000fc60000010022 */
[----:B------:R0:W-:Y:S01]  /*2580*/  STL [R1+0x68], R84 ;  /* 0x0000685401007387 */ /* 0x0001e20000100800 */
[----:B------:R-:W-:Y:S01]  /*2590*/  FADD.FTZ R73, R107, R73 ;  /* 0x000000496b497221 */ /* 0x000fe20000010000 */
[----:B------:R-:W-:Y:S02]  /*25a0*/  FADD.FTZ R34, R167, R35 ;  /* 0x00000023a7227221 */ /* 0x000fe40000010000 */
[----:B0-----:R-:W2:Y:S04]  /*25b0*/  LDL.LU R84, [R1+0x78] ;  /* 0x0000780001547983 */ /* 0x001ea80000300800 */
[----:B------:R0:W-:Y:S01]  /*25c0*/  STL [R1+0x6c], R73 ;  /* 0x00006c4901007387 */ /* 0x0001e20000100800 */
[----:B------:R-:W-:-:S03]  /*25d0*/  FADD.FTZ R72, R109, R72 ;  /* 0x000000486d487221 */ /* 0x000fc60000010000 */
[----:B0-----:R-:W2:Y:S04]  /*25e0*/  LDL R73, [R1+0xc4] ;  /* 0x0000c40001497983 */ /* 0x001ea80000100800 */
[----:B------:R-:W2:Y:S04]  /*25f0*/  LDL.LU R35, [R1+0x7c] ;  /* 0x00007c0001237983 */ /* 0x000ea80000300800 */
[----:B------:R0:W-:Y:S04]  /*2600*/  STL [R1+0x70], R72 ;  /* 0x0000704801007387 */ /* 0x0001e80000100800 */
[----:B0-----:R-:W2:Y:S01]  /*2610*/  LDL R72, [R1+0xc0] ;  /* 0x0000c00001487983 */ /* 0x001ea20000100800 */
[----:B----4-:R-:W-:-:S05]  /*2620*/  FADD.FTZ R74, R111, R74 ;  /* 0x0000004a6f4a7221 */ /* 0x010fca0000010000 */
[----:B------:R0:W-:Y:S01]  /*2630*/  STL [R1+0x74], R74 ;  /* 0x0000744a01007387 */ /* 0x0001e20000100800 */
[----:B---3--:R-:W-:-:S03]  /*2640*/  FMUL.FTZ R111, R75, R111 ;  /* 0x0000006f4b6f7220 */ /* 0x008fc60000410000 */
[----:B0-----:R-:W3:Y:S04]  /*2650*/  LDL.LU R74, [R1+0x80] ;  /* 0x00008000014a7983 */ /* 0x001ee80000300800 */
[----:B------:R-:W4:Y:S01]  /*2660*/  LDL R75, [R1+0xbc] ;  /* 0x0000bc00014b7983 */ /* 0x000f220000100800 */
[----:B------:R-:W-:Y:S01]  /*2670*/  FFMA.FTZ R33, R196, R199, R33 ;  /* 0x000000c7c4217223 */ /* 0x000fe20000010021 */
[----:B------:R-:W-:-:S03]  /*2680*/  FMUL.FTZ R169, R99, R93 ;  /* 0x0000005d63a97220 */ /* 0x000fc60000410000 */
[----:B------:R-:W-:Y:S01]  /*2690*/  FFMA.FTZ R33, R198, R201, R33 ;  /* 0x000000c9c6217223 */ /* 0x000fe20000010021 */
[----:B------:R-:W-:-:S03]  /*26a0*/  FADD.FTZ R34, R169, R34 ;  /* 0x00000022a9227221 */ /* 0x000fc60000010000 */
[----:B------:R-:W-:Y:S01]  /*26b0*/  FFMA.FTZ R33, R200, R202, R33 ;  /* 0x000000cac8217223 */ /* 0x000fe20000010021 */
[----:B------:R-:W-:Y:S01]  /*26c0*/  FADD.FTZ R76, R76, -UR5 ;  /* 0x800000054c4c7e21 */ /* 0x000fe20008010000 */
[----:B------:R-:W-:Y:S02]  /*26d0*/  FADD.FTZ R34, R170, R34 ;  /* 0x00000022aa227221 */ /* 0x000fe40000010000 */
[----:B------:R-:W-:Y:S01]  /*26e0*/  FFMA.FTZ R33, R161, R165, R33 ;  /* 0x000000a5a1217223 */ /* 0x000fe20000010021 */
[----:B------:R-:W-:Y:S01]  /*26f0*/  FMUL.FTZ R172, R96, R94 ;  /* 0x0000005e60ac7220 */ /* 0x000fe20000410000 */
[----:B------:R-:W-:Y:S02]  /*2700*/  FADD.FTZ R79, R79, -UR5 ;  /* 0x800000054f4f7e21 */ /* 0x000fe40008010000 */
[----:B------:R-:W-:Y:S01]  /*2710*/  FFMA.FTZ R33, R162, R166, R33 ;  /* 0x000000a6a2217223 */ /* 0x000fe20000010021 */
[----:B------:R-:W-:Y:S01]  /*2720*/  FMUL.FTZ R108, R76, UR8 ;  /* 0x000000084c6c7c20 */ /* 0x000fe20008410000 */
[----:B------:R-:W-:Y:S01]  /*2730*/  FADD.FTZ R78, R78, -UR5 ;  /* 0x800000054e4e7e21 */ /* 0x000fe20008010000 */
[----:B------:R-:W-:Y:S01]  /*2740*/  FADD.FTZ R76, R172, R34 ;  /* 0x00000022ac4c7221 */ /* 0x000fe20000010000 */
[----:B------:R-:W-:Y:S01]  /*2750*/  FFMA.FTZ R33, R163, R167, R33 ;  /* 0x000000a7a3217223 */ /* 0x000fe20000010021 */
[----:B------:R-:W-:Y:S01]  /*2760*/  FMUL.FTZ R138, R79, UR8 ;  /* 0x000000084f8a7c20 */ /* 0x000fe20008410000 */
[----:B------:R-:W-:-:S02]  /*2770*/  FMUL.FTZ R136, R78, UR8 ;  /* 0x000000084e887c20 */ /* 0x000fc40008410000 */
[----:B------:R-:W-:Y:S01]  /*2780*/  FFMA.FTZ R78, R164, R169, R33 ;  /* 0x000000a9a44e7223 */ /* 0x000fe20000010021 */
[----:B------:R-:W-:Y:S01]  /*2790*/  FFMA.FTZ R177, R138, R139, R177 ;  /* 0x0000008b8ab17223 */ /* 0x000fe200000100b1 */
[----:B------:R-:W-:Y:S01]  /*27a0*/  FFMA.FTZ R156, R136, R137, R156 ;  /* 0x00000089889c7223 */ /* 0x000fe2000001009c */
[----:B------:R-:W-:Y:S01]  /*27b0*/  FMUL.FTZ R32, R32, UR8 ;  /* 0x0000000820207c20 */ /* 0x000fe20008410000 */
[----:B------:R-:W-:-:S05]  /*27c0*/  HADD2.F32 R33, -RZ, R148.H0_H0 ;  /* 0x20000094ff217230 */ /* 0x000fca0000004100 */
[----:B------:R-:W-:Y:S01]  /*27d0*/  FFMA.FTZ R178, R32, R33, R178 ;  /* 0x0000002120b27223 */ /* 0x000fe200000100b2 */
[----:B--2---:R-:W-:-:S05]  /*27e0*/  FADD.FTZ R84, R137, R84 ;  /* 0x0000005489547221 */ /* 0x004fca0000010000 */
[----:B------:R-:W-:Y:S04]  /*27f0*/  STL [R1+0x78], R84 ;  /* 0x0000785401007387 */ /* 0x000fe80000100800 */
[----:B------:R-:W2:Y:S01]  /*2800*/  LDL R34, [R1+0xb8] ;  /* 0x0000b80001227983 */ /* 0x000ea20000100800 */
[----:B------:R-:W-:-:S05]  /*2810*/  FADD.FTZ R35, R139, R35 ;  /* 0x000000238b237221 */ /* 0x000fca0000010000 */
[----:B------:R0:W-:Y:S01]  /*2820*/  STL [R1+0x7c], R35 ;  /* 0x00007c2301007387 */ /* 0x0001e20000100800 */
[----:B------:R-:W-:-:S03]  /*2830*/  FMUL.FTZ R137, R73, R137 ;  /* 0x0000008949897220 */ /* 0x000fc60000410000 */
[----:B------:R-:W2:Y:S04]  /*2840*/  LDL R73, [R1+0xac] ;  /* 0x0000ac0001497983 */ /* 0x000ea80000100800 */
[----:B0-----:R-:W2:Y:S01]  /*2850*/  LDL R35, [R1+0xb4] ;  /* 0x0000b40001237983 */ /* 0x001ea20000100800 */
[----:B------:R-:W-:-:S03]  /*2860*/  FMUL.FTZ R139, R72, R139 ;  /* 0x0000008b488b7220 */ /* 0x000fc60000410000 */
[----:B------:R-:W2:Y:S01]  /*2870*/  LDL R72, [R1+0xb0] ;  /* 0x0000b00001487983 */ /* 0x000ea20000100800 */
[----:B---3--:R-:W-:-:S05]  /*2880*/  FADD.FTZ R74, R33, R74 ;  /* 0x0000004a214a7221 */ /* 0x008fca0000010000 */
[----:B------:R0:W-:Y:S01]  /*2890*/  STL [R1+0x80], R74 ;  /* 0x0000804a01007387 */ /* 0x0001e20000100800 */
[----:B----4-:R-:W-:-:S03]  /*28a0*/  FMUL.FTZ R33, R75, R33 ;  /* 0x000000214b217220 */ /* 0x010fc60000410000 */
[----:B------:R-:W3:Y:S04]  /*28b0*/  LDL R75, [R1+0xa4] ;  /* 0x0000a400014b7983 */ /* 0x000ee80000100800 */
[----:B------:R-:W4:Y:S04]  /*28c0*/  LDL R77, [R1+0xa0] ;  /* 0x0000a000014d7983 */ /* 0x000f280000100800 */
[----:B0-----:R-:W4:Y:S01]  /*28d0*/  LDL R74, [R1+0xa8] ;  /* 0x0000a800014a7983 */ /* 0x001f220000100800 */
[----:B------:R-:W-:Y:S01]  /*28e0*/  FADD.FTZ R76, R174, R76 ;  /* 0x0000004cae4c7221 */ /* 0x000fe20000010000 */
[----:B------:R-:W-:-:S03]  /*28f0*/  FMUL.FTZ R102, R102, UR8 ;  /* 0x0000000866667c20 */ /* 0x000fc60008410000 */
[----:B------:R-:W-:Y:S01]  /*2900*/  FADD.FTZ R76, R176, R76 ;  /* 0x0000004cb04c7221 */ /* 0x000fe20000010000 */
[----:B------:R-:W-:-:S03]  /*2910*/  FFMA.FTZ R28, R102, R106, R28 ;  /* 0x0000006a661c7223 */ /* 0x000fc6000001001c */
[----:B------:R-:W-:Y:S01]  /*2920*/  FADD.FTZ R76, R104, R76 ;  /* 0x0000004c684c7221 */ /* 0x000fe20000010000 */
[----:B------:R-:W-:-:S03]  /*2930*/  FMUL.FTZ R106, R87, R106 ;  /* 0x0000006a576a7220 */ /* 0x000fc60000410000 */
[----:B------:R-:W-:Y:S01]  /*2940*/  FADD.FTZ R76, R76, R105 ;  /* 0x000000694c4c7221 */ /* 0x000fe20000010000 */
[-C--:B------:R-:W-:Y:S01]  /*2950*/  FFMA.FTZ R29, R103, R107.reuse, R29 ;  /* 0x0000006b671d7223 */ /* 0x080fe2000001001d */
[----:B------:R-:W-:Y:S01]  /*2960*/  FMUL.FTZ R107, R86, R107 ;  /* 0x0000006b566b7220 */ /* 0x000fe20000410000 */
        /* <DEDUP_REMOVED lines=9> */
[----:B------:R-:W-:Y:S01]  /*2a00*/  FADD.FTZ R76, R76, R111 ;  /* 0x0000006f4c4c7221 */ /* 0x000fe20000010000 */
[----:B------:R-:W-:Y:S02]  /*2a10*/  HADD2.F32 R148, -RZ, R148.H1_H1 ;  /* 0x30000094ff947230 */ /* 0x000fe40000004100 */
[----:B------:R-:W-:Y:S01]  /*2a20*/  FFMA.FTZ R78, R100, R104, R78 ;  /* 0x00000068644e7223 */ /* 0x000fe2000001004e */
[----:B------:R-:W-:Y:S01]  /*2a30*/  FADD.FTZ R76, R76, R137 ;  /* 0x000000894c4c7221 */ /* 0x000fe20000010000 */
[--C-:B------:R-:W-:Y:S02]  /*2a40*/  HADD2.F32 R84, -RZ, R149.reuse.H0_H0 ;  /* 0x20000095ff547230 */ /* 0x100fe40000004100 */
[----:B------:R-:W-:Y:S01]  /*2a50*/  FFMA.FTZ R78, R101, R105, R78 ;  /* 0x00000069654e7223 */ /* 0x000fe2000001004e */
[----:B------:R-:W-:Y:S01]  /*2a60*/  FADD.FTZ R76, R76, R139 ;  /* 0x0000008b4c4c7221 */ /* 0x000fe20000010000 */
[----:B------:R-:W-:-:S02]  /*2a70*/  HADD2.F32 R149, -RZ, R149.H1_H1 ;  /* 0x30000095ff957230 */ /* 0x000fc40000004100 */
[----:B------:R-:W-:Y:S01]  /*2a80*/  FFMA.FTZ R78, R102, R106, R78 ;  /* 0x0000006a664e7223 */ /* 0x000fe2000001004e */
[----:B------:R-:W-:Y:S01]  /*2a90*/  FADD.FTZ R76, R76, R33 ;  /* 0x000000214c4c7221 */ /* 0x000fe20000010000 */
[--C-:B------:R-:W-:Y:S02]  /*2aa0*/  HADD2.F32 R85, -RZ, R150.reuse.H0_H0 ;  /* 0x20000096ff557230 */ /* 0x100fe40000004100 */
[----:B------:R-:W-:Y:S01]  /*2ab0*/  FFMA.FTZ R78, R103, R107, R78 ;  /* 0x0000006b674e7223 */ /* 0x000fe2000001004e */
[----:B------:R-:W-:-:S03]  /*2ac0*/  HADD2.F32 R150, -RZ, R150.H1_H1 ;  /* 0x30000096ff967230 */ /* 0x000fc60000004100 */
[----:B------:R-:W-:Y:S01]  /*2ad0*/  FFMA.FTZ R78, R108, R109, R78 ;  /* 0x0000006d6c4e7223 */ /* 0x000fe2000001004e */
[----:B------:R-:W-:Y:S01]  /*2ae0*/  FFMA.FTZ R19, R162, R92, R19 ;  /* 0x0000005ca2137223 */ /* 0x000fe20000010013 */
[----:B------:R-:W-:Y:S02]  /*2af0*/  FADD.FTZ R92, R145, -UR5 ;  /* 0x80000005915c7e21 */ /* 0x000fe40008010000 */
[----:B------:R-:W-:Y:S01]  /*2b00*/  FFMA.FTZ R78, R110, R111, R78 ;  /* 0x0000006f6e4e7223 */ /* 0x000fe2000001004e */
[----:B------:R-:W-:-:S03]  /*2b10*/  HADD2.F32 R145, -RZ, R151.H0_H0 ;  /* 0x20000097ff917230 */ /* 0x000fc60000004100 */
[----:B------:R-:W-:Y:S01]  /*2b20*/  FFMA.FTZ R78, R136, R137, R78 ;  /* 0x00000089884e7223 */ /* 0x000fe2000001004e */
[----:B------:R-:W-:Y:S02]  /*2b30*/  HADD2.F32 R151, -RZ, R151.H1_H1 ;  /* 0x30000097ff977230 */ /* 0x000fe40000004100 */
[----:B------:R-:W-:Y:S01]  /*2b40*/  FFMA.FTZ R21, R164, R93, R21 ;  /* 0x0000005da4157223 */ /* 0x000fe20000010015 */
[----:B------:R-:W-:Y:S01]  /*2b50*/  FFMA.FTZ R78, R138, R139, R78 ;  /* 0x0000008b8a4e7223 */ /* 0x000fe2000001004e */
[----:B------:R-:W-:Y:S01]  /*2b60*/  FFMA.FTZ R23, R171, R94, R23 ;  /* 0x0000005eab177223 */ /* 0x000fe20000010017 */
[----:B------:R-:W-:Y:S01]  /*2b70*/  FADD.FTZ R94, R146, -UR5 ;  /* 0x80000005925e7e21 */ /* 0x000fe20008010000 */
[----:B------:R-:W-:Y:S01]  /*2b80*/  FMUL.FTZ R92, R92, UR8 ;  /* 0x000000085c5c7c20 */ /* 0x000fe20008410000 */
[----:B------:R-:W-:Y:S01]  /*2b90*/  FFMA.FTZ R78, R32, R33, R78 ;  /* 0x00000021204e7223 */ /* 0x000fe2000001004e */
[----:B------:R-:W-:Y:S01]  /*2ba0*/  FFMA.FTZ R25, R175, R95, R25 ;  /* 0x0000005faf197223 */ /* 0x000fe20000010019 */
[----:B------:R-:W-:Y:S01]  /*2bb0*/  FADD.FTZ R95, R147, -UR5 ;  /* 0x80000005935f7e21 */ /* 0x000fe20008010000 */
[----:B------:R-:W-:Y:S01]  /*2bc0*/  FMUL.FTZ R94, R94, UR8 ;  /* 0x000000085e5e7c20 */ /* 0x000fe20008410000 */
[----:B------:R-:W-:-:S02]  /*2bd0*/  FADD.FTZ R96, R152, -UR5 ;  /* 0x8000000598607e21 */ /* 0x000fc40008010000 */
[----:B------:R-:W-:Y:S01]  /*2be0*/  FMUL.FTZ R95, R95, UR8 ;  /* 0x000000085f5f7c20 */ /* 0x000fe20008410000 */
[----:B------:R-:W-:Y:S01]  /*2bf0*/  FADD.FTZ R97, R153, -UR5 ;  /* 0x8000000599617e21 */ /* 0x000fe20008010000 */
[----:B------:R-:W-:Y:S01]  /*2c00*/  FMUL.FTZ R96, R96, UR8 ;  /* 0x0000000860607c20 */ /* 0x000fe20008410000 */
[----:B------:R-:W-:Y:S02]  /*2c10*/  FADD.FTZ R98, R154, -UR5 ;  /* 0x800000059a627e21 */ /* 0x000fe40008010000 */
[----:B------:R-:W-:Y:S01]  /*2c20*/  FMUL.FTZ R97, R97, UR8 ;  /* 0x0000000861617c20 */ /* 0x000fe20008410000 */
[----:B------:R-:W-:Y:S01]  /*2c30*/  FADD.FTZ R99, R155, -UR5 ;  /* 0x800000059b637e21 */ /* 0x000fe20008010000 */
[----:B------:R-:W-:-:S03]  /*2c40*/  FMUL.FTZ R98, R98, UR8 ;  /* 0x0000000862627c20 */ /* 0x000fc60008410000 */
[----:B------:R-:W-:Y:S01]  /*2c50*/  FMUL.FTZ R99, R99, UR8 ;  /* 0x0000000863637c20 */ /* 0x000fe20008410000 */
[----:B--2---:R-:W-:-:S04]  /*2c60*/  FMUL.FTZ R34, R34, R148 ;  /* 0x0000009422227220 */ /* 0x004fc80000410000 */
[----:B------:R-:W-:Y:S01]  /*2c70*/  FADD.FTZ R76, R76, R34 ;  /* 0x000000224c4c7221 */ /* 0x000fe20000010000 */
[----:B------:R-:W-:-:S04]  /*2c80*/  FMUL.FTZ R35, R35, R84 ;  /* 0x0000005423237220 */ /* 0x000fc80000410000 */
[----:B------:R-:W-:Y:S01]  /*2c90*/  FADD.FTZ R76, R76, R35 ;  /* 0x000000234c4c7221 */ /* 0x000fe20000010000 */
[----:B------:R-:W-:Y:S01]  /*2ca0*/  FMUL.FTZ R72, R72, R149 ;  /* 0x0000009548487220 */ /* 0x000fe20000410000 */
[----:B------:R-:W-:-:S03]  /*2cb0*/  FMUL.FTZ R73, R73, R85 ;  /* 0x0000005549497220 */ /* 0x000fc60000410000 */
[----:B------:R-:W-:-:S04]  /*2cc0*/  FADD.FTZ R76, R76, R72 ;  /* 0x000000484c4c7221 */ /* 0x000fc80000010000 */
[----:B------:R-:W-:Y:S01]  /*2cd0*/  FADD.FTZ R76, R76, R73 ;  /* 0x000000494c4c7221 */ /* 0x000fe20000010000 */
[----:B------:R-:W-:-:S04]  /*2ce0*/  FFMA.FTZ R78, R92, R34, R78 ;  /* 0x000000225c4e7223 */ /* 0x000fc8000001004e */
[----:B------:R-:W-:-:S04]  /*2cf0*/  FFMA.FTZ R78, R94, R35, R78 ;  /* 0x000000235e4e7223 */ /* 0x000fc8000001004e */
[----:B------:R-:W-:-:S04]  /*2d00*/  FFMA.FTZ R78, R95, R72, R78 ;  /* 0x000000485f4e7223 */ /* 0x000fc8000001004e */
[----:B------:R-:W-:Y:S01]  /*2d10*/  FFMA.FTZ R78, R96, R73, R78 ;  /* 0x00000049604e7223 */ /* 0x000fe2000001004e */
        /* <DEDUP_REMOVED lines=43> */
.L_x_11877:
[----:B------:R-:W-:Y:S05]  /*2fd0*/  BSYNC.RECONVERGENT B0 ;  /* 0x0000000000007941 */ /* 0x000fea0003800200 */
.L_x_11876:
[----:B0-----:R-:W2:Y:S04]  /*2fe0*/  LDL.LU R76, [R1+0x84] ;  /* 0x00008400014c7983 */ /* 0x001ea80000300800 */
[----:B------:R-:W3:Y:S04]  /*2ff0*/  LDL.LU R153, [R1+0x88] ;  /* 0x0000880001997983 */ /* 0x000ee80000300800 */
[----:B------:R-:W4:Y:S04]  /*3000*/  LDL.LU R87, [R1+0x8c] ;  /* 0x00008c0001577983 */ /* 0x000f280000300800 */
[----:B------:R-:W4:Y:S01]  /*3010*/  LDL.LU R86, [R1+0x90] ;  /* 0x0000900001567983 */ /* 0x000f220000300800 */
[----:B------:R-:W0:Y:S01]  /*3020*/  S2UR UR5, SR_CgaCtaId ;  /* 0x00000000000579c3 */ /* 0x000e220000008800 */
[----:B------:R-:W-:-:S02]  /*3030*/  UMOV UR4, 0x400 ;  /* 0x0000040000047882 */ /* 0x000fc40000000000 */
[----:B------:R-:W4:Y:S04]  /*3040*/  LDL.LU R152, [R1+0x94] ;  /* 0x0000940001987983 */ /* 0x000f280000300800 */
[----:B------:R-:W4:Y:S04]  /*3050*/  LDL.LU R147, [R1+0x98] ;  /* 0x0000980001937983 */ /* 0x000f280000300800 */
[----:B------:R-:W4:Y:S01]  /*3060*/  LDL.LU R146, [R1+0x9c] ;  /* 0x00009c0001927983 */ /* 0x000f220000300800 */
[----:B0-----:R-:W-:-:S04]  /*3070*/  ULEA UR4, UR5, UR4, 0x18 ;  /* 0x0000000405047291 */ /* 0x001fc8000f8ec0ff */
[----:B------:R-:W-:Y:S02]  /*3080*/  UIADD3 UR5, UPT, UPT, UR4, 0x5020, URZ ;  /* 0x0000502004057890 */ /* 0x000fe4000fffe0ff */
[----:B------:R-:W-:Y:S01]  /*3090*/  @!UP2 UIADD3 UR5, UPT, UPT, UR4, 0x5000, URZ ;  /* 0x000050000405a890 */ /* 0x000fe2000fffe0ff */
[----:B------:R-:W-:Y:S01]  /*30a0*/  FFMA.FTZ R180, R94, R84, R180 ;  /* 0x000000545eb47223 */ /* 0x000fe200000100b4 */
[----:B------:R-:W-:Y:S01]  /*30b0*/  FFMA.FTZ R182, R96, R85, R182 ;  /* 0x0000005560b67223 */ /* 0x000fe200000100b6 */
[----:B------:R-:W-:-:S04]  /*30c0*/  UISETP.NE.U32.AND UP1, UPT, UR18, URZ, UPT ;  /* 0x000000ff1200728c */ /* 0x000fc8000bf25070 */
[----:B------:R-:W-:Y:S01]  /*30d0*/  UISETP.NE.AND.EX UP1, UPT, UR19, URZ, UPT, UP1 ;  /* 0x000000ff1300728c */ /* 0x000fe2000bf25310 */
[----:B------:R-:W-:Y:S01]  /*30e0*/  FFMA.FTZ R179, R92, R148, R179 ;  /* 0x000000945cb37223 */ /* 0x000fe200000100b3 */
[----:B------:R-:W-:Y:S01]  /*30f0*/  FFMA.FTZ R181, R95, R149, R181 ;  /* 0x000000955fb57223 */ /* 0x000fe200000100b5 */
[----:B------:R-:W-:Y:S01]  /*3100*/  FFMA.FTZ R183, R97, R150, R183 ;  /* 0x0000009661b77223 */ /* 0x000fe200000100b7 */
[----:B------:R-:W-:Y:S01]  /*3110*/  FFMA.FTZ R184, R98, R145, R184 ;  /* 0x0000009162b87223 */ /* 0x000fe200000100b8 */
[----:B------:R-:W-:Y:S01]  /*3120*/  FFMA.FTZ R185, R99, R151, R185 ;  /* 0x0000009763b97223 */ /* 0x000fe200000100b9 */
[----:B------:R-:W-:Y:S01]  /*3130*/  BAR.SYNC.DEFER_BLOCKING 0x0 ;  /* 0x0000000000007b1d */ /* 0x000fe20000010000 */
[----:B--2---:R-:W-:-:S05]  /*3140*/  FADD.FTZ R76, R148, R76 ;  /* 0x0000004c944c7221 */ /* 0x004fca0000010000 */
[----:B------:R-:W-:Y:S01]  /*3150*/  STL [R1+0x84], R76 ;  /* 0x0000844c01007387 */ /* 0x000fe20000100800 */
[----:B---3--:R-:W-:-:S03]  /*3160*/  FADD.FTZ R153, R84, R153 ;  /* 0x0000009954997221 */ /* 0x008fc60000010000 */
[----:B------:R-:W0:Y:S01]  /*3170*/  LDS.128 R76, [UR5] ;  /* 0x00000005ff4c7984 */ /* 0x000e220008000c00 */
[----:B------:R-:W-:Y:S02]  /*3180*/  UIADD3 UR5, UPT, UPT, UR4, 0x5030, URZ ;  /* 0x0000503004057890 */ /* 0x000fe4000fffe0ff */
[----:B------:R-:W-:Y:S01]  /*3190*/  @!UP2 UIADD3 UR5, UPT, UPT, UR4, 0x5010, URZ ;  /* 0x000050100405a890 */ /* 0x000fe2000fffe0ff */
[----:B----4-:R-:W-:Y:S01]  /*31a0*/  FADD.FTZ R87, R149, R87 ;  /* 0x0000005795577221 */ /* 0x010fe20000010000 */
[----:B------:R-:W-:Y:S01]  /*31b0*/  FADD.FTZ R86, R85, R86 ;  /* 0x0000005655567221 */ /* 0x000fe20000010000 */
[----:B------:R-:W-:Y:S04]  /*31c0*/  STL [R1+0x88], R153 ;  /* 0x0000889901007387 */ /* 0x000fe80000100800 */
[----:B------:R-:W-:Y:S04]  /*31d0*/  STL [R1+0x8c], R87 ;  /* 0x00008c5701007387 */ /* 0x000fe80000100800 */
[----:B------:R-:W-:Y:S04]  /*31e0*/  STL [R1+0x90], R86 ;  /* 0x0000905601007387 */ /* 0x000fe80000100800 */
[----:B------:R-:W1:Y:S01]  /*31f0*/  LDS.128 R84, [UR5] ;  /* 0x00000005ff547984 */ /* 0x000e620008000c00 */
[----:B------:R-:W-:Y:S01]  /*3200*/  FADD.FTZ R152, R150, R152 ;  /* 0x0000009896987221 */ /* 0x000fe20000010000 */
[----:B------:R-:W-:Y:S01]  /*3210*/  FADD.FTZ R147, R145, R147 ;  /* 0x0000009391937221 */ /* 0x000fe20000010000 */
[----:B------:R-:W-:-:S03]  /*3220*/  FADD.FTZ R146, R151, R146 ;  /* 0x0000009297927221 */ /* 0x000fc60000010000 */
[----:B------:R2:W-:Y:S04]  /*3230*/  STL [R1+0x94], R152 ;  /* 0x0000949801007387 */ /* 0x0005e80000100800 */
[----:B------:R2:W-:Y:S01]  /*3240*/  STL [R1+0x98], R147 ;  /* 0x0000989301007387 */ /* 0x0005e20000100800 */
[----:B0-----:R-:W-:-:S04]  /*3250*/  FADD.FTZ R77, RZ, R77 ;  /* 0x0000004dff4d7221 */ /* 0x001fc80000010000 */
[----:B------:R-:W-:Y:S01]  /*3260*/  FADD.FTZ R79, R79, R77 ;  /* 0x0000004d4f4f7221 */ /* 0x000fe20000010000 */
[----:B------:R-:W-:Y:S01]  /*3270*/  FADD.FTZ R76, RZ, R76 ;  /* 0x0000004cff4c7221 */ /* 0x000fe20000010000 */
[----:B------:R2:W-:Y:S03]  /*3280*/  STL [R1+0x9c], R146 ;  /* 0x00009c9201007387 */ /* 0x0005e60000100800 */
[----:B------:R-:W-:Y:S01]  /*3290*/  FADD.FTZ R76, R78, R76 ;  /* 0x0000004c4e4c7221 */ /* 0x000fe20000010000 */
[----:B-1----:R-:W-:-:S04]  /*32a0*/  FADD.FTZ R79, R79, R85 ;  /* 0x000000554f4f7221 */ /* 0x002fc80000010000 */
[----:B------:R-:W-:Y:S01]  /*32b0*/  FADD.FTZ R79, R87, R79 ;  /* 0x0000004f574f7221 */ /* 0x000fe20000010000 */
[----:B------:R-:W-:-:S03]  /*32c0*/  FADD.FTZ R76, R76, R84 ;  /* 0x000000544c4c7221 */ /* 0x000fc60000010000 */
[----:B------:R-:W-:Y:S01]  /*32d0*/  FMUL.FTZ R79, R79, UR21 ;  /* 0x000000154f4f7c20 */ /* 0x000fe20008410000 */
[----:B------:R-:W-:-:S04]  /*32e0*/  FADD.FTZ R76, R86, R76 ;  /* 0x0000004c564c7221 */ /* 0x000fc80000010000 */
[----:B------:R-:W-:Y:S01]  /*32f0*/  R2UR UR4, R79 ;  /* 0x000000004f0472ca */ /* 0x000fe200000e0000 */
[----:B------:R-:W-:-:S05]  /*3300*/  FMUL.FTZ R76, R76, UR21 ;  /* 0x000000154c4c7c20 */ /* 0x000fca0008410000 */
[----:B------:R-:W-:Y:S01]  /*3310*/  FSEL R85, R76, RZ, !P2 ;  /* 0x000000ff4c557208 */ /* 0x000fe20005000000 */
[----:B--2---:R-:W-:Y:S08]  /*3320*/  BRA.U UP1, `(.L_x_11878) ;  /* 0x0000002d019c7547 */ /* 0x004ff0000b800000 */
        /* <DEDUP_REMOVED lines=22> */
[C---:B------:R-:W-:Y:S01]  /*3490*/  FMUL.FTZ R84, R146.reuse, R84 ;  /* 0x0000005492547220 */ /* 0x040fe20000410000 */
[----:B------:R-:W-:Y:S01]  /*34a0*/  FMUL.FTZ R146, R146, R86 ;  /* 0x0000005692927220 */ /* 0x000fe20000410000 */
[----:B------:R-:W-:-:S02]  /*34b0*/  HADD2.F32 R86, -RZ, R79.H1_H1 ;  /* 0x3000004fff567230 */ /* 0x000fc40000004100 */
[----:B------:R-:W-:Y:S01]  /*34c0*/  FMUL.FTZ R79, R87, UR7 ;  /* 0x00000007574f7c20 */ /* 0x000fe20008410000 */
[----:B------:R-:W-:Y:S02]  /*34d0*/  HADD2.F32 R87, -RZ, R71.H1_H1 ;  /* 0x30000047ff577230 */ /* 0x000fe40000004100 */
[----:B------:R-:W-:Y:S01]  /*34e0*/  FMUL.FTZ R145, R145, UR7 ;  /* 0x0000000791917c20 */ /* 0x000fe20008410000 */
[----:B------:R-:W-:Y:S02]  /*34f0*/  HADD2.F32 R140, -RZ, R70.H0_H0 ;  /* 0x20000046ff8c7230 */ /* 0x000fe40000004100 */
[----:B------:R-:W-:Y:S01]  /*3500*/  FMUL.FTZ R86, R79, R86 ;  /* 0x000000564f567220 */ /* 0x000fe20000410000 */
[--C-:B------:R-:W-:Y:S01]  /*3510*/  FFMA.FTZ R141, R141, UR4, R85.reuse ;  /* 0x000000048d8d7c23 */ /* 0x100fe20008010055 */
[----:B------:R-:W-:Y:S01]  /*3520*/  FMUL.FTZ R79, R79, R87 ;  /* 0x000000574f4f7220 */ /* 0x000fe20000410000 */
[--C-:B------:R-:W-:Y:S02]  /*3530*/  HADD2.F32 R87, -RZ, R78.reuse.H0_H0 ;  /* 0x2000004eff577230 */ /* 0x100fe40000004100 */
[--C-:B------:R-:W-:Y:S01]  /*3540*/  FFMA.FTZ R142, R142, UR4, R85.reuse ;  /* 0x000000048e8e7c23 */ /* 0x100fe20008010055 */
[----:B------:R-:W-:Y:S01]  /*3550*/  FMUL.FTZ R222, R222, UR8 ;  /* 0x00000008dede7c20 */ /* 0x000fe20008410000 */
[----:B------:R-:W-:Y:S01]  /*3560*/  FFMA.FTZ R218, R218, UR4, R85 ;  /* 0x00000004dada7c23 */ /* 0x000fe20008010055 */
[----:B------:R-:W-:Y:S01]  /*3570*/  FADD.FTZ R216, R216, -R141 ;  /* 0x8000008dd8d87221 */ /* 0x000fe20000010000 */
[C---:B------:R-:W-:Y:S01]  /*3580*/  FMUL.FTZ R87, R145.reuse, R87 ;  /* 0x0000005791577220 */ /* 0x040fe20000410000 */
[----:B------:R-:W-:Y:S01]  /*3590*/  FMUL.FTZ R145, R145, R140 ;  /* 0x0000008c91917220 */ /* 0x000fe20000410000 */
[----:B------:R-:W-:Y:S01]  /*35a0*/  FADD.FTZ R215, R215, -R142 ;  /* 0x8000008ed7d77221 */ /* 0x000fe20000010000 */
[----:B------:R-:W-:-:S02]  /*35b0*/  HADD2.F32 R140, -RZ, R78.H1_H1 ;  /* 0x3000004eff8c7230 */ /* 0x000fc40000004100 */
[----:B------:R-:W-:Y:S01]  /*35c0*/  FMUL.FTZ R78, R222, UR7 ;  /* 0x00000007de4e7c20 */ /* 0x000fe20008410000 */
[----:B------:R-:W-:Y:S02]  /*35d0*/  HADD2.F32 R141, -RZ, R70.H1_H1 ;  /* 0x30000046ff8d7230 */ /* 0x000fe40000004100 */
[----:B------:R-:W-:Y:S01]  /*35e0*/  FADD.FTZ R144, R144, -R218 ;  /* 0x800000da90907221 */ /* 0x000fe20000010000 */
[----:B------:R-:W-:Y:S01]  /*35f0*/  FMUL.FTZ R147, R215, UR8 ;  /* 0x00000008d7937c20 */ /* 0x000fe20008410000 */
[C---:B------:R-:W-:Y:S01]  /*3600*/  FMUL.FTZ R140, R78.reuse, R140 ;  /* 0x0000008c4e8c7220 */ /* 0x040fe20000410000 */
[----:B------:R-:W-:Y:S02]  /*3610*/  HADD2.F32 R142, -RZ, R69.H0_H0 ;  /* 0x20000045ff8e7230 */ /* 0x000fe40000004100 */
[----:B------:R-:W-:Y:S01]  /*3620*/  FMUL.FTZ R78, R78, R141 ;  /* 0x0000008d4e4e7220 */ /* 0x000fe20000410000 */
[----:B------:R-:W-:Y:S01]  /*3630*/  FMUL.FTZ R144, R144, UR8 ;  /* 0x0000000890907c20 */ /* 0x000fe20008410000 */
        /* <DEDUP_REMOVED lines=8> */
[----:B------:R-:W-:Y:S01]  /*36c0*/  FMUL.FTZ R142, R144, R77 ;  /* 0x0000004d908e7220 */ /* 0x000fe20000410000 */
[----:B------:R-:W-:Y:S01]  /*36d0*/  FMUL.FTZ R149, R216, UR8 ;  /* 0x00000008d8957c20 */ /* 0x000fe20008410000 */
[----:B------:R-:W-:Y:S01]  /*36e0*/  FMUL.FTZ R77, R144, R143 ;  /* 0x0000008f904d7220 */ /* 0x000fe20000410000 */
[--C-:B------:R-:W-:Y:S01]  /*36f0*/  HADD2.F32 R143, -RZ, R76.reuse.H0_H0 ;  /* 0x2000004cff8f7230 */ /* 0x100fe20000004100 */
[----:B------:R-:W-:Y:S01]  /*3700*/  F2FP.F16.F32.PACK_AB R79, R79, R146 ;  /* 0x000000924f4f723e */ /* 0x000fe200000000ff */
[----:B------:R-:W-:-:S02]  /*3710*/  HADD2.F32 R144, -RZ, R76.H1_H1 ;  /* 0x3000004cff907230 */ /* 0x000fc40000004100 */
[----:B------:R-:W-:Y:S01]  /*3720*/  FMUL.FTZ R76, R217, UR7 ;  /* 0x00000007d94c7c20 */ /* 0x000fe20008410000 */
[--C-:B------:R-:W-:Y:S02]  /*3730*/  HADD2.F32 R150, -RZ, R68.reuse.H0_H0 ;  /* 0x20000044ff967230 */ /* 0x100fe40000004100 */
[----:B------:R-:W-:Y:S01]  /*3740*/  FMUL.FTZ R149, R149, UR7 ;  /* 0x0000000795957c20 */ /* 0x000fe20008410000 */
[----:B------:R-:W-:Y:S02]  /*3750*/  HADD2.F32 R148, -RZ, R68.H1_H1 ;  /* 0x30000044ff947230 */ /* 0x000fe40000004100 */
[----:B------:R-:W-:Y:S01]  /*3760*/  FMUL.FTZ R143, R76, R143 ;  /* 0x0000008f4c8f7220 */ /* 0x000fe20000410000 */
[----:B------:R-:W-:Y:S01]  /*3770*/  F2FP.F16.F32.PACK_AB R78, R78, R145 ;  /* 0x000000914e4e723e */ /* 0x000fe200000000ff */
[----:B------:R-:W-:Y:S01]  /*3780*/  FMUL.FTZ R76, R76, R150 ;  /* 0x000000964c4c7220 */ /* 0x000fe20000410000 */
[C---:B------:R-:W-:Y:S01]  /*3790*/  FMUL.FTZ R144, R149.reuse, R144 ;  /* 0x0000009095907220 */ /* 0x040fe20000410000 */
[----:B------:R-:W-:Y:S01]  /*37a0*/  FMUL.FTZ R148, R149, R148 ;  /* 0x0000009495947220 */ /* 0x000fe20000410000 */
[----:B------:R-:W-:-:S04]  /*37b0*/  F2FP.F16.F32.PACK_AB R77, R77, R147 ;  /* 0x000000934d4d723e */ /* 0x000fc800000000ff */
[----:B------:R-:W-:Y:S01]  /*37c0*/  F2FP.F16.F32.PACK_AB R76, R148, R76 ;  /* 0x0000004c944c723e */ /* 0x000fe200000000ff */
[----:B------:R-:W-:Y:S06]  /*37d0*/  BRA `(.L_x_11880) ;  /* 0x0000000400107947 */ /* 0x000fec0003800000 */
.L_x_11879:
[--C-:B------:R-:W-:Y:S01]  /*37e0*/  FFMA.FTZ R219, R219, UR4, R85.reuse ;  /* 0x00000004dbdb7c23 */ /* 0x100fe20008010055 */
[--C-:B------:R-:W-:Y:S01]  /*37f0*/  FFMA.FTZ R91, R221, UR4, R85.reuse ;  /* 0x00000004dd5b7c23 */ /* 0x100fe20008010055 */
[----:B------:R-:W-:Y:S01]  /*3800*/  FFMA.FTZ R81, R141, UR4, R85 ;  /* 0x000000048d517c23 */ /* 0x000fe20008010055 */
[----:B-----5:R-:W-:Y:S02]  /*3810*/  HADD2.F32 R84, -RZ, R79.H0_H0 ;  /* 0x2000004fff547230 */ /* 0x020fe40000004100 */
[----:B------:R-:W-:Y:S01]  /*3820*/  FADD.FTZ R219, R223, -R219 ;  /* 0x800000dbdfdb7221 */ /* 0x000fe20000010000 */
[----:B------:R-:W-:Y:S01]  /*3830*/  FADD.FTZ R91, R224, -R91 ;  /* 0x8000005be05b7221 */ /* 0x000fe20000010000 */
[----:B------:R-:W-:Y:S02]  /*3840*/  HADD2.F32 R141, -RZ, R71.H0_H0 ;  /* 0x20000047ff8d7230 */ /* 0x000fe40000004100 */
        /* <DEDUP_REMOVED lines=8> */
[----:B------:R-:W-:Y:S01]  /*38d0*/  FMUL.FTZ R88, R88, UR8 ;  /* 0x0000000858587c20 */ /* 0x000fe20008410000 */
[C---:B------:R-:W-:Y:S01]  /*38e0*/  FMUL.FTZ R84, R86.reuse, R84 ;  /* 0x0000005456547220 */ /* 0x040fe20000410000 */
[----:B------:R-:W-:Y:S01]  /*38f0*/  FMUL.FTZ R141, R86, R141 ;  /* 0x0000008d568d7220 */ /* 0x000fe20000410000 */
[----:B------:R-:W-:-:S02]  /*3900*/  HADD2.F32 R86, -RZ, R79.H1_H1 ;  /* 0x3000004fff567230 */ /* 0x000fc40000004100 */
[--C-:B------:R-:W-:Y:S01]  /*3910*/  FFMA.FTZ R82, R142, UR4, R85.reuse ;  /* 0x000000048e527c23 */ /* 0x100fe20008010055 */
[----:B------:R-:W-:Y:S02]  /*3920*/  HADD2.F32 R79, -RZ, R71.H1_H1 ;  /* 0x30000047ff4f7230 */ /* 0x000fe40000004100 */
[--C-:B------:R-:W-:Y:S01]  /*3930*/  FFMA.FTZ R80, R140, UR4, R85.reuse ;  /* 0x000000048c507c23 */ /* 0x100fe20008010055 */
[----:B------:R-:W-:Y:S02]  /*3940*/  HADD2.F32 R142, -RZ, R70.H0_H0 ;  /* 0x20000046ff8e7230 */ /* 0x000fe40000004100 */
[C---:B------:R-:W-:Y:S01]  /*3950*/  FMUL.FTZ R86, R87.reuse, R86 ;  /* 0x0000005657567220 */ /* 0x040fe20000410000 */
[----:B------:R-:W-:Y:S01]  /*3960*/  FMUL.FTZ R140, R88, UR7 ;  /* 0x00000007588c7c20 */ /* 0x000fe20008410000 */
[----:B------:R-:W-:Y:S01]  /*3970*/  FMUL.FTZ R79, R87, R79 ;  /* 0x0000004f574f7220 */ /* 0x000fe20000410000 */
[----:B------:R-:W-:Y:S02]  /*3980*/  HADD2.F32 R87, -RZ, R78.H0_H0 ;  /* 0x2000004eff577230 */ /* 0x000fe40000004100 */
[----:B------:R-:W-:Y:S01]  /*3990*/  FMUL.FTZ R89, R89, UR8 ;  /* 0x0000000859597c20 */ /* 0x000fe20008410000 */
[----:B------:R-:W-:Y:S01]  /*39a0*/  FFMA.FTZ R83, R218, UR4, R85 ;  /* 0x00000004da537c23 */ /* 0x000fe20008010055 */
[----:B------:R-:W-:Y:S01]  /*39b0*/  FMUL.FTZ R142, R140, R142 ;  /* 0x0000008e8c8e7220 */ /* 0x000fe20000410000 */
[----:B------:R-:W-:-:S02]  /*39c0*/  HADD2.F32 R143, -RZ, R70.H1_H1 ;  /* 0x30000046ff8f7230 */ /* 0x000fc40000004100 */
[----:B------:R-:W-:Y:S01]  /*39d0*/  FMUL.FTZ R87, R140, R87 ;  /* 0x000000578c577220 */ /* 0x000fe20000410000 */
[----:B------:R-:W-:Y:S01]  /*39e0*/  FMUL.FTZ R140, R89, UR7 ;  /* 0x00000007598c7c20 */ /* 0x000fe20008410000 */
[----:B------:R-:W-:Y:S01]  /*39f0*/  FADD.FTZ R82, R215, -R82 ;  /* 0x80000052d7527221 */ /* 0x000fe20000010000 */
[----:B------:R-:W-:Y:S01]  /*3a00*/  FADD.FTZ R83, R144, -R83 ;  /* 0x8000005390537221 */ /* 0x000fe20000010000 */
[----:B------:R-:W-:Y:S02]  /*3a10*/  HADD2.F32 R144, -RZ, R78.H1_H1 ;  /* 0x3000004eff907230 */ /* 0x000fe40000004100 */
[----:B------:R-:W-:Y:S01]  /*3a20*/  FMUL.FTZ R78, R140, R143 ;  /* 0x0000008f8c4e7220 */ /* 0x000fe20000410000 */
[----:B------:R-:W-:Y:S01]  /*3a30*/  FMUL.FTZ R82, R82, UR8 ;  /* 0x0000000852527c20 */ /* 0x000fe20008410000 */
[----:B------:R-:W-:Y:S01]  /*3a40*/  F2FP.F16.F32.PACK_AB R79, R79, R141 ;  /* 0x0000008d4f4f723e */ /* 0x000fe200000000ff */
[----:B------:R-:W-:Y:S02]  /*3a50*/  HADD2.F32 R141, -RZ, R77.H0_H0 ;  /* 0x2000004dff8d7230 */ /* 0x000fe40000004100 */
[----:B------:R-:W-:Y:S01]  /*3a60*/  FMUL.FTZ R83, R83, UR8 ;  /* 0x0000000853537c20 */ /* 0x000fe20008410000 */
[----:B------:R-:W-:Y:S01]  /*3a70*/  F2FP.F16.F32.PACK_AB R78, R78, R142 ;  /* 0x0000008e4e4e723e */ /* 0x000fe200000000ff */
[----:B------:R-:W-:-:S02]  /*3a80*/  HADD2.F32 R143, -RZ, R69.H0_H0 ;  /* 0x20000045ff8f7230 */ /* 0x000fc40000004100 */
[----:B------:R-:W-:Y:S01]  /*3a90*/  FMUL.FTZ R142, R82, UR7 ;  /* 0x00000007528e7c20 */ /* 0x000fe20008410000 */
[----:B------:R-:W-:Y:S01]  /*3aa0*/  FMUL.FTZ R140, R140, R144 ;  /* 0x000000908c8c7220 */ /* 0x000fe20000410000 */
[----:B------:R-:W-:Y:S01]  /*3ab0*/  FMUL.FTZ R144, R83, UR7 ;  /* 0x0000000753907c20 */ /* 0x000fe20008410000 */
[----:B------:R-:W-:Y:S01]  /*3ac0*/  FADD.FTZ R80, R217, -R80 ;  /* 0x80000050d9507221 */ /* 0x000fe20000010000 */
[C---:B------:R-:W-:Y:S01]  /*3ad0*/  FMUL.FTZ R141, R142.reuse, R141 ;  /* 0x0000008d8e8d7220 */ /* 0x040fe20000410000 */
[----:B------:R-:W-:Y:S01]  /*3ae0*/  FMUL.FTZ R143, R142, R143 ;  /* 0x0000008f8e8f7220 */ /* 0x000fe20000410000 */
[----:B------:R-:W-:Y:S02]  /*3af0*/  HADD2.F32 R142, -RZ, R77.H1_H1 ;  /* 0x3000004dff8e7230 */ /* 0x000fe40000004100 */
[----:B------:R-:W-:Y:S01]  /*3b00*/  FMUL.FTZ R80, R80, UR8 ;  /* 0x0000000850507c20 */ /* 0x000fe20008410000 */
[----:B------:R-:W-:Y:S02]  /*3b10*/  HADD2.F32 R77, -RZ, R69.H1_H1 ;  /* 0x30000045ff4d7230 */ /* 0x000fe40000004100 */
[----:B------:R-:W-:Y:S01]  /*3b20*/  FADD.FTZ R81, R216, -R81 ;  /* 0x80000051d8517221 */ /* 0x000fe20000010000 */
[----:B------:R-:W-:-:S02]  /*3b30*/  HADD2.F32 R145, -RZ, R68.H0_H0 ;  /* 0x20000044ff917230 */ /* 0x000fc40000004100 */
[C---:B------:R-:W-:Y:S01]  /*3b40*/  FMUL.FTZ R142, R144.reuse, R142 ;  /* 0x0000008e908e7220 */ /* 0x040fe20000410000 */
[----:B------:R-:W-:Y:S01]  /*3b50*/  FMUL.FTZ R77, R144, R77 ;  /* 0x0000004d904d7220 */ /* 0x000fe20000410000 */
[----:B------:R-:W-:Y:S01]  /*3b60*/  FMUL.FTZ R144, R80, UR7 ;  /* 0x0000000750907c20 */ /* 0x000fe20008410000 */
[----:B------:R-:W-:-:S03]  /*3b70*/  FMUL.FTZ R81, R81, UR8 ;  /* 0x0000000851517c20 */ /* 0x000fc60008410000 */
[----:B------:R-:W-:Y:S01]  /*3b80*/  F2FP.F16.F32.PACK_AB R77, R77, R143 ;  /* 0x0000008f4d4d723e */ /* 0x000fe200000000ff */
[--C-:B------:R-:W-:Y:S02]  /*3b90*/  HADD2.F32 R143, -RZ, R76.reuse.H0_H0 ;  /* 0x2000004cff8f7230 */ /* 0x100fe40000004100 */
[C---:B------:R-:W-:Y:S01]  /*3ba0*/  FMUL.FTZ R145, R144.reuse, R145 ;  /* 0x0000009190917220 */ /* 0x040fe20000410000 */
[----:B------:R-:W-:Y:S02]  /*3bb0*/  FMUL.FTZ R146, R81, UR7 ;  /* 0x0000000751927c20 */ /* 0x000fe40008410000 */
[----:B------:R-:W-:Y:S01]  /*3bc0*/  FMUL.FTZ R143, R144, R143 ;  /* 0x0000008f908f7220 */ /* 0x000fe20000410000 */
[----:B------:R-:W-:Y:S02]  /*3bd0*/  HADD2.F32 R144, -RZ, R76.H1_H1 ;  /* 0x3000004cff907230 */ /* 0x000fe40000004100 */
[----:B------:R-:W-:-:S03]  /*3be0*/  HADD2.F32 R76, -RZ, R68.H1_H1 ;  /* 0x30000044ff4c7230 */ /* 0x000fc60000004100 */
[C---:B------:R-:W-:Y:S02]  /*3bf0*/  FMUL.FTZ R144, R146.reuse, R144 ;  /* 0x0000009092907220 */ /* 0x040fe40000410000 */
[----:B------:R-:W-:-:S05]  /*3c00*/  FMUL.FTZ R76, R146, R76 ;  /* 0x0000004c924c7220 */ /* 0x000fca0000410000 */
[----:B------:R-:W-:-:S07]  /*3c10*/  F2FP.F16.F32.PACK_AB R76, R76, R145 ;  /* 0x000000914c4c723e */ /* 0x000fce00000000ff */
.L_x_11880:
[----:B------:R-:W0:Y:S02]  /*3c20*/  @P0 LDC.64 R146, c[0x0][0x478] ;  /* 0x00011e00ff920b82 */ /* 0x000e240000000a00 */
[----:B0-----:R-:W-:-:S05]  /*3c30*/  @P0 IMAD.WIDE.U32 R146, R160, 0x20, R146 ;  /* 0x00000020a0920825 */ /* 0x001fca00078e0092 */
[----:B------:R-:W-:Y:S04]  /*3c40*/  @P0 STG.E.128 desc[UR16][R146.64], R80 ;  /* 0x0000005092000986 */ /* 0x000fe8000c101d10 */
        /* <DEDUP_REMOVED lines=11> */
[----:B-----5:R-:W-:Y:S02]  /*3d00*/  HADD2.F32 R145, -RZ, R79.H0_H0 ;  /* 0x2000004fff917230 */ /* 0x020fe40000004100 */
        /* <DEDUP_REMOVED lines=9> */
[----:B------:R-:W-:Y:S02]  /*3da0*/  HADD2.F32 R79, -RZ, R67.H1_H1 ;  /* 0x30000043ff4f7230 */ /* 0x000fe40000004100 */
[----:B------:R-:W-:Y:S01]  /*3db0*/  FMUL.FTZ R88, R88, UR8 ;  /* 0x0000000858587c20 */ /* 0x000fe20008410000 */
[----:B------:R-:W-:Y:S01]  /*3dc0*/  FADD.FTZ R89, R199, -R89 ;  /* 0x80000059c7597221 */ /* 0x000fe20000010000 */
[C---:B------:R-:W-:Y:S01]  /*3dd0*/  FMUL.FTZ R145, R147.reuse, R145 ;  /* 0x0000009193917220 */ /* 0x040fe20000410000 */
[----:B------:R-:W-:Y:S01]  /*3de0*/  FMUL.FTZ R146, R147, R146 ;  /* 0x0000009293927220 */ /* 0x000fe20000410000 */
[----:B------:R-:W-:Y:S01]  /*3df0*/  FMUL.FTZ R147, R91, UR7 ;  /* 0x000000075b937c20 */ /* 0x000fe20008410000 */
[----:B------:R-:W-:Y:S02]  /*3e00*/  HADD2.F32 R149, -RZ, R78.H0_H0 ;  /* 0x2000004eff957230 */ /* 0x000fe40000004100 */
[----:B------:R-:W-:Y:S01]  /*3e10*/  FMUL.FTZ R150, R88, UR7 ;  /* 0x0000000758967c20 */ /* 0x000fe20008410000 */
[----:B------:R-:W-:Y:S01]  /*3e20*/  FMUL.FTZ R89, R89, UR8 ;  /* 0x0000000859597c20 */ /* 0x000fe20008410000 */
[C---:B------:R-:W-:Y:S01]  /*3e30*/  FMUL.FTZ R148, R147.reuse, R148 ;  /* 0x0000009493947220 */ /* 0x040fe20000410000 */
[----:B------:R-:W-:Y:S01]  /*3e40*/  FMUL.FTZ R79, R147, R79 ;  /* 0x0000004f934f7220 */ /* 0x000fe20000410000 */
[----:B------:R-:W-:-:S02]  /*3e50*/  HADD2.F32 R147, -RZ, R66.H0_H0 ;  /* 0x20000042ff937230 */ /* 0x000fc40000004100 */
[--C-:B------:R-:W-:Y:S01]  /*3e60*/  FFMA.FTZ R82, R189, UR4, R85.reuse ;  /* 0x00000004bd527c23 */ /* 0x100fe20008010055 */
[----:B------:R-:W-:Y:S01]  /*3e70*/  FMUL.FTZ R149, R150, R149 ;  /* 0x0000009596957220 */ /* 0x000fe20000410000 */
[----:B------:R-:W-:Y:S02]  /*3e80*/  HADD2.F32 R151, -RZ, R66.H1_H1 ;  /* 0x30000042ff977230 */ /* 0x000fe40000004100 */
[----:B------:R-:W-:Y:S01]  /*3e90*/  FFMA.FTZ R83, R190, UR4, R85 ;  /* 0x00000004be537c23 */ /* 0x000fe20008010055 */
[----:B------:R-:W-:Y:S01]  /*3ea0*/  FMUL.FTZ R147, R150, R147 ;  /* 0x0000009396937220 */ /* 0x000fe20000410000 */
[----:B------:R-:W-:Y:S01]  /*3eb0*/  FMUL.FTZ R150, R89, UR7 ;  /* 0x0000000759967c20 */ /* 0x000fe20008410000 */
[----:B------:R-:W-:Y:S01]  /*3ec0*/  FADD.FTZ R82, R193, -R82 ;  /* 0x80000052c1527221 */ /* 0x000fe20000010000 */
[----:B------:R-:W-:Y:S02]  /*3ed0*/  HADD2.F32 R152, -RZ, R78.H1_H1 ;  /* 0x3000004eff987230 */ /* 0x000fe40000004100 */
[----:B------:R-:W-:Y:S01]  /*3ee0*/  FADD.FTZ R83, R195, -R83 ;  /* 0x80000053c3537221 */ /* 0x000fe20000010000 */
[----:B------:R-:W-:Y:S01]  /*3ef0*/  FMUL.FTZ R78, R150, R151 ;  /* 0x00000097964e7220 */ /* 0x000fe20000410000 */
[----:B------:R-:W-:Y:S01]  /*3f00*/  FMUL.FTZ R82, R82, UR8 ;  /* 0x0000000852527c20 */ /* 0x000fe20008410000 */
[----:B------:R-:W-:Y:S01]  /*3f10*/  F2FP.F16.F32.PACK_AB R79, R79, R146 ;  /* 0x000000924f4f723e */ /* 0x000fe200000000ff */
[----:B------:R-:W-:-:S02]  /*3f20*/  HADD2.F32 R151, -RZ, R77.H0_H0 ;  /* 0x2000004dff977230 */ /* 0x000fc40000004100 */
[----:B------:R-:W-:Y:S01]  /*3f30*/  FMUL.FTZ R83, R83, UR8 ;  /* 0x0000000853537c20 */ /* 0x000fe20008410000 */
[----:B------:R-:W-:Y:S01]  /*3f40*/  F2FP.F16.F32.PACK_AB R78, R78, R147 ;  /* 0x000000934e4e723e */ /* 0x000fe200000000ff */
[----:B------:R-:W-:Y:S02]  /*3f50*/  HADD2.F32 R146, -RZ, R65.H0_H0 ;  /* 0x20000041ff927230 */ /* 0x000fe40000004100 */
[----:B------:R-:W-:Y:S01]  /*3f60*/  FMUL.FTZ R147, R82, UR7 ;  /* 0x0000000752937c20 */ /* 0x000fe20008410000 */
[----:B------:R-:W-:Y:S01]  /*3f70*/  FMUL.FTZ R150, R150, R152 ;  /* 0x0000009896967220 */ /* 0x000fe20000410000 */
[----:B------:R-:W-:Y:S02]  /*3f80*/  HADD2.F32 R152, -RZ, R77.H1_H1 ;  /* 0x3000004dff987230 */ /* 0x000fe40000004100 */
[----:B------:R-:W-:Y:S01]  /*3f90*/  FFMA.FTZ R80, R187, UR4, R85 ;  /* 0x00000004bb507c23 */ /* 0x000fe20008010055 */
[C---:B------:R-:W-:Y:S01]  /*3fa0*/  FMUL.FTZ R151, R147.reuse, R151 ;  /* 0x0000009793977220 */ /* 0x040fe20000410000 */
[----:B------:R-:W-:Y:S01]  /*3fb0*/  FMUL.FTZ R146, R147, R146 ;  /* 0x0000009293927220 */ /* 0x000fe20000410000 */
[----:B------:R-:W-:-:S02]  /*3fc0*/  HADD2.F32 R77, -RZ, R65.H1_H1 ;  /* 0x30000041ff4d7230 */ /* 0x000fc40000004100 */
[----:B------:R-:W-:Y:S01]  /*3fd0*/  FMUL.FTZ R147, R83, UR7 ;  /* 0x0000000753937c20 */ /* 0x000fe20008410000 */
[----:B------:R-:W-:Y:S01]  /*3fe0*/  FADD.FTZ R80, R191, -R80 ;  /* 0x80000050bf507221 */ /* 0x000fe20000010000 */
[----:B------:R-:W-:Y:S01]  /*3ff0*/  FFMA.FTZ R81, R188, UR4, R85 ;  /* 0x00000004bc517c23 */ /* 0x000fe20008010055 */
[--C-:B------:R-:W-:Y:S02]  /*4000*/  HADD2.F32 R153, -RZ, R76.reuse.H0_H0 ;  /* 0x2000004cff997230 */ /* 0x100fe40000004100 */
[C---:B------:R-:W-:Y:S01]  /*4010*/  FMUL.FTZ R77, R147.reuse, R77 ;  /* 0x0000004d934d7220 */ /* 0x040fe20000410000 */
[----:B------:R-:W-:Y:S01]  /*4020*/  FMUL.FTZ R80, R80, UR8 ;  /* 0x0000000850507c20 */ /* 0x000fe20008410000 */
[----:B------:R-:W-:Y:S01]  /*4030*/  FADD.FTZ R81, R192, -R81 ;  /* 0x80000051c0517221 */ /* 0x000fe20000010000 */
[----:B------:R-:W-:Y:S01]  /*4040*/  FMUL.FTZ R152, R147, R152 ;  /* 0x0000009893987220 */ /* 0x000fe20000410000 */
[----:B------:R-:W-:Y:S01]  /*4050*/  HADD2.F32 R154, -RZ, R76.H1_H1 ;  /* 0x3000004cff9a7230 */ /* 0x000fe20000004100 */
[----:B------:R-:W-:Y:S01]  /*4060*/  F2FP.F16.F32.PACK_AB R77, R77, R146 ;  /* 0x000000924d4d723e */ /* 0x000fe200000000ff */
[----:B------:R-:W-:-:S02]  /*4070*/  HADD2.F32 R146, -RZ, R64.H0_H0 ;  /* 0x20000040ff927230 */ /* 0x000fc40000004100 */
[----:B------:R-:W-:Y:S01]  /*4080*/  FMUL.FTZ R147, R80, UR7 ;  /* 0x0000000750937c20 */ /* 0x000fe20008410000 */
[----:B------:R-:W-:Y:S01]  /*4090*/  FMUL.FTZ R81, R81, UR8 ;  /* 0x0000000851517c20 */ /* 0x000fe20008410000 */
[----:B------:R-:W-:Y:S02]  /*40a0*/  HADD2.F32 R76, -RZ, R64.H1_H1 ;  /* 0x30000040ff4c7230 */ /* 0x000fe40000004100 */
[C---:B------:R-:W-:Y:S01]  /*40b0*/  FMUL.FTZ R153, R147.reuse, R153 ;  /* 0x0000009993997220 */ /* 0x040fe20000410000 */
[----:B------:R-:W-:Y:S01]  /*40c0*/  FMUL.FTZ R146, R147, R146 ;  /* 0x0000009293927220 */ /* 0x000fe20000410000 */
[----:B------:R-:W-:-:S04]  /*40d0*/  FMUL.FTZ R147, R81, UR7 ;  /* 0x0000000751937c20 */ /* 0x000fc80008410000 */
[C---:B------:R-:W-:Y:S01]  /*40e0*/  FMUL.FTZ R76, R147.reuse, R76 ;  /* 0x0000004c934c7220 */ /* 0x040fe20000410000 */
[----:B------:R-:W-:-:S04]  /*40f0*/  FMUL.FTZ R154, R147, R154 ;  /* 0x0000009a939a7220 */ /* 0x000fc80000410000 */
[----:B------:R-:W-:Y:S01]  /*4100*/  F2FP.F16.F32.PACK_AB R76, R76, R146 ;  /* 0x000000924c4c723e */ /* 0x000fe200000000ff */
[----:B------:R-:W-:Y:S06]  /*4110*/  BRA `(.L_x_11882) ;  /* 0x0000000400107947 */ /* 0x000fec0003800000 */
.L_x_11881:
[--C-:B------:R-:W-:Y:S01]  /*4120*/  FFMA.FTZ R198, R198, UR4, R85.reuse ;  /* 0x00000004c6c67c23 */ /* 0x100fe20008010055 */
[--C-:B------:R-:W-:Y:S01]  /*4130*/  FFMA.FTZ R146, R200, UR4, R85.reuse ;  /* 0x00000004c8927c23 */ /* 0x100fe20008010055 */
[----:B-----5:R-:W-:Y:S02]  /*4140*/  HADD2.F32 R145, -RZ, R79.H0_H0 ;  /* 0x2000004fff917230 */ /* 0x020fe40000004100 */
[--C-:B------:R-:W-:Y:S01]  /*4150*/  FFMA.FTZ R194, R194, UR4, R85.reuse ;  /* 0x00000004c2c27c23 */ /* 0x100fe20008010055 */
        /* <DEDUP_REMOVED lines=11> */
[--C-:B------:R-:W-:Y:S02]  /*4210*/  HADD2.F32 R150, -RZ, R66.reuse.H0_H0 ;  /* 0x20000042ff967230 */ /* 0x100fe40000004100 */
[C---:B------:R-:W-:Y:S01]  /*4220*/  FMUL.FTZ R145, R147.reuse, R145 ;  /* 0x0000009193917220 */ /* 0x040fe20000410000 */
[----:B------:R-:W-:Y:S01]  /*4230*/  FMUL.FTZ R147, R147, R148 ;  /* 0x0000009493937220 */ /* 0x000fe20000410000 */
[----:B------:R-:W-:Y:S02]  /*4240*/  HADD2.F32 R148, -RZ, R79.H1_H1 ;  /* 0x3000004fff947230 */ /* 0x000fe40000004100 */
[----:B------:R-:W-:Y:S01]  /*4250*/  FMUL.FTZ R79, R146, UR7 ;  /* 0x00000007924f7c20 */ /* 0x000fe20008410000 */
[----:B------:R-:W-:Y:S02]  /*4260*/  HADD2.F32 R146, -RZ, R67.H1_H1 ;  /* 0x30000043ff927230 */ /* 0x000fe40000004100 */
[----:B------:R-:W-:Y:S01]  /*4270*/  FFMA.FTZ R189, R189, UR4, R85 ;  /* 0x00000004bdbd7c23 */ /* 0x000fe20008010055 */
[----:B------:R-:W-:Y:S01]  /*4280*/  FMUL.FTZ R199, R199, UR8 ;  /* 0x00000008c7c77c20 */ /* 0x000fe20008410000 */
[----:B------:R-:W-:Y:S01]  /*4290*/  FMUL.FTZ R148, R79, R148 ;  /* 0x000000944f947220 */ /* 0x000fe20000410000 */
[----:B------:R-:W-:-:S02]  /*42a0*/  HADD2.F32 R151, -RZ, R66.H1_H1 ;  /* 0x30000042ff977230 */ /* 0x000fc40000004100 */
[----:B------:R-:W-:Y:S01]  /*42b0*/  FMUL.FTZ R79, R79, R146 ;  /* 0x000000924f4f7220 */ /* 0x000fe20000410000 */
[----:B------:R-:W-:Y:S01]  /*42c0*/  FMUL.FTZ R146, R197, UR7 ;  /* 0x00000007c5927c20 */ /* 0x000fe20008410000 */
[----:B------:R-:W-:Y:S01]  /*42d0*/  FADD.FTZ R193, R193, -R189 ;  /* 0x800000bdc1c17221 */ /* 0x000fe20000010000 */
[--C-:B------:R-:W-:Y:S01]  /*42e0*/  FFMA.FTZ R190, R190, UR4, R85.reuse ;  /* 0x00000004bebe7c23 */ /* 0x100fe20008010055 */
[----:B------:R-:W-:Y:S02]  /*42f0*/  HADD2.F32 R152, -RZ, R65.H0_H0 ;  /* 0x20000041ff987230 */ /* 0x000fe40000004100 */
[C---:B------:R-:W-:Y:S01]  /*4300*/  FMUL.FTZ R149, R146.reuse, R149 ;  /* 0x0000009592957220 */ /* 0x040fe20000410000 */
[----:B------:R-:W-:Y:S01]  /*4310*/  FMUL.FTZ R146, R146, R150 ;  /* 0x0000009692927220 */ /* 0x000fe20000410000 */
[----:B------:R-:W-:Y:S02]  /*4320*/  HADD2.F32 R150, -RZ, R78.H1_H1 ;  /* 0x3000004eff967230 */ /* 0x000fe40000004100 */
[----:B------:R-:W-:Y:S01]  /*4330*/  FMUL.FTZ R78, R199, UR7 ;  /* 0x00000007c74e7c20 */ /* 0x000fe20008410000 */
[----:B------:R-:W-:Y:S01]  /*4340*/  FMUL.FTZ R155, R193, UR8 ;  /* 0x00000008c19b7c20 */ /* 0x000fe20008410000 */
[----:B------:R-:W-:Y:S01]  /*4350*/  FADD.FTZ R195, R195, -R190 ;  /* 0x800000bec3c37221 */ /* 0x000fe20000010000 */
[----:B------:R-:W-:Y:S01]  /*4360*/  FFMA.FTZ R187, R187, UR4, R85 ;  /* 0x00000004bbbb7c23 */ /* 0x000fe20008010055 */
[C---:B------:R-:W-:Y:S01]  /*4370*/  FMUL.FTZ R150, R78.reuse, R150 ;  /* 0x000000964e967220 */ /* 0x040fe20000410000 */
[----:B------:R-:W-:Y:S01]  /*4380*/  FMUL.FTZ R78, R78, R151 ;  /* 0x000000974e4e7220 */ /* 0x000fe20000410000 */
[----:B------:R-:W-:-:S02]  /*4390*/  HADD2.F32 R151, -RZ, R77.H0_H0 ;  /* 0x2000004dff977230 */ /* 0x000fc40000004100 */
[----:B------:R-:W-:Y:S01]  /*43a0*/  FMUL.FTZ R155, R155, UR7 ;  /* 0x000000079b9b7c20 */ /* 0x000fe20008410000 */
[----:B------:R-:W-:Y:S01]  /*43b0*/  FMUL.FTZ R195, R195, UR8 ;  /* 0x00000008c3c37c20 */ /* 0x000fe20008410000 */
[----:B------:R-:W-:Y:S01]  /*43c0*/  FADD.FTZ R191, R191, -R187 ;  /* 0x800000bbbfbf7221 */ /* 0x000fe20000010000 */
[----:B------:R-:W-:Y:S02]  /*43d0*/  HADD2.F32 R153, -RZ, R65.H1_H1 ;  /* 0x30000041ff997230 */ /* 0x000fe40000004100 */
[C---:B------:R-:W-:Y:S01]  /*43e0*/  FMUL.FTZ R151, R155.reuse, R151 ;  /* 0x000000979b977220 */ /* 0x040fe20000410000 */
[----:B------:R-:W-:Y:S01]  /*43f0*/  FMUL.FTZ R155, R155, R152 ;  /* 0x000000989b9b7220 */ /* 0x000fe20000410000 */
[----:B------:R-:W-:Y:S02]  /*4400*/  HADD2.F32 R152, -RZ, R77.H1_H1 ;  /* 0x3000004dff987230 */ /* 0x000fe40000004100 */
[----:B------:R-:W-:Y:S01]  /*4410*/  FMUL.FTZ R77, R195, UR7 ;  /* 0x00000007c34d7c20 */ /* 0x000fe20008410000 */
[----:B------:R-:W-:Y:S01]  /*4420*/  FFMA.FTZ R188, R188, UR4, R85 ;  /* 0x00000004bcbc7c23 */ /* 0x000fe20008010055 */
[----:B------:R-:W-:Y:S01]  /*4430*/  FMUL.FTZ R160, R191, UR8 ;  /* 0x00000008bfa07c20 */ /* 0x000fe20008410000 */
[----:B------:R-:W-:-:S02]  /*4440*/  HADD2.F32 R154, -RZ, R64.H0_H0 ;  /* 0x20000040ff9a7230 */ /* 0x000fc40000004100 */
[C---:B------:R-:W-:Y:S01]  /*4450*/  FMUL.FTZ R152, R77.reuse, R152 ;  /* 0x000000984d987220 */ /* 0x040fe20000410000 */
[----:B------:R-:W-:Y:S01]  /*4460*/  FMUL.FTZ R77, R77, R153 ;  /* 0x000000994d4d7220 */ /* 0x000fe20000410000 */
[--C-:B------:R-:W-:Y:S02]  /*4470*/  HADD2.F32 R153, -RZ, R76.reuse.H0_H0 ;  /* 0x2000004cff997230 */ /* 0x100fe40000004100 */
[----:B------:R-:W-:Y:S01]  /*4480*/  FADD.FTZ R192, R192, -R188 ;  /* 0x800000bcc0c07221 */ /* 0x000fe20000010000 */
[----:B------:R-:W-:Y:S01]  /*4490*/  FMUL.FTZ R160, R160, UR7 ;  /* 0x00000007a0a07c20 */ /* 0x000fe20008410000 */
[----:B------:R-:W-:Y:S02]  /*44a0*/  F2FP.F16.F32.PACK_AB R79, R79, R147 ;  /* 0x000000934f4f723e */ /* 0x000fe400000000ff */
[----:B------:R-:W-:Y:S01]  /*44b0*/  FMUL.FTZ R192, R192, UR8 ;  /* 0x00000008c0c07c20 */ /* 0x000fe20008410000 */
[C---:B------:R-:W-:Y:S01]  /*44c0*/  FMUL.FTZ R153, R160.reuse, R153 ;  /* 0x00000099a0997220 */ /* 0x040fe20000410000 */
[----:B------:R-:W-:Y:S01]  /*44d0*/  FMUL.FTZ R160, R160, R154 ;  /* 0x0000009aa0a07220 */ /* 0x000fe20000410000 */
[----:B------:R-:W-:-:S02]  /*44e0*/  HADD2.F32 R154, -RZ, R76.H1_H1 ;  /* 0x3000004cff9a7230 */ /* 0x000fc40000004100 */
[----:B------:R-:W-:Y:S01]  /*44f0*/  FMUL.FTZ R192, R192, UR7 ;  /* 0x00000007c0c07c20 */ /* 0x000fe20008410000 */
[----:B------:R-:W-:Y:S01]  /*4500*/  HADD2.F32 R76, -RZ, R64.H1_H1 ;  /* 0x30000040ff4c7230 */ /* 0x000fe20000004100 */
[----:B------:R-:W-:Y:S02]  /*4510*/  F2FP.F16.F32.PACK_AB R78, R78, R146 ;  /* 0x000000924e4e723e */ /* 0x000fe400000000ff */
[C---:B------:R-:W-:Y:S01]  /*4520*/  FMUL.FTZ R154, R192.reuse, R154 ;  /* 0x0000009ac09a7220 */ /* 0x040fe20000410000 */
[----:B------:R-:W-:Y:S01]  /*4530*/  F2FP.F16.F32.PACK_AB R77, R77, R155 ;  /* 0x0000009b4d4d723e */ /* 0x000fe200000000ff */
[----:B------:R-:W-:-:S05]  /*4540*/  FMUL.FTZ R76, R192, R76 ;  /* 0x0000004cc04c7220 */ /* 0x000fca0000410000 */
[----:B------:R-:W-:-:S07]  /*4550*/  F2FP.F16.F32.PACK_AB R76, R76, R160 ;  /* 0x000000a04c4c723e */ /* 0x000fce00000000ff */
.L_x_11882:
        /* <DEDUP_REMOVED lines=22> */
[--C-:B------:R-:W-:Y:S01]  /*46c0*/  FFMA.FTZ R89, R171, UR4, R85.reuse ;  /* 0x00000004ab597c23 */ /* 0x100fe20008010055 */
[----:B------:R-:W-:Y:S01]  /*46d0*/  FMUL.FTZ R147, R90, UR7 ;  /* 0x000000075a937c20 */ /* 0x000fe20008410000 */
[----:B------:R-:W-:Y:S02]  /*46e0*/  HADD2.F32 R79, -RZ, R63.H1_H1 ;  /* 0x3000003fff4f7230 */ /* 0x000fe40000004100 */
[----:B------:R-:W-:Y:S01]  /*46f0*/  FMUL.FTZ R88, R88, UR8 ;  /* 0x0000000858587c20 */ /* 0x000fe20008410000 */
[----:B------:R-:W-:Y:S01]  /*4700*/  FFMA.FTZ R80, R161, UR4, R85 ;  /* 0x00000004a1507c23 */ /* 0x000fe20008010055 */
[C---:B------:R-:W-:Y:S01]  /*4710*/  FMUL.FTZ R155, R147.reuse, R155 ;  /* 0x0000009b939b7220 */ /* 0x040fe20000410000 */
[----:B------:R-:W-:Y:S01]  /*4720*/  FMUL.FTZ R146, R147, R146 ;  /* 0x0000009293927220 */ /* 0x000fe20000410000 */
[----:B------:R-:W-:Y:S01]  /*4730*/  FMUL.FTZ R147, R91, UR7 ;  /* 0x000000075b937c20 */ /* 0x000fe20008410000 */
[----:B------:R-:W-:Y:S01]  /*4740*/  FADD.FTZ R89, R172, -R89 ;  /* 0x80000059ac597221 */ /* 0x000fe20000010000 */
[----:B------:R-:W-:-:S02]  /*4750*/  HADD2.F32 R161, -RZ, R78.H0_H0 ;  /* 0x2000004effa17230 */ /* 0x000fc40000004100 */
[----:B------:R-:W-:Y:S01]  /*4760*/  FMUL.FTZ R159, R88, UR7 ;  /* 0x00000007589f7c20 */ /* 0x000fe20008410000 */
[C---:B------:R-:W-:Y:S01]  /*4770*/  FMUL.FTZ R160, R147.reuse, R160 ;  /* 0x000000a093a07220 */ /* 0x040fe20000410000 */
[----:B------:R-:W-:Y:S01]  /*4780*/  FMUL.FTZ R79, R147, R79 ;  /* 0x0000004f934f7220 */ /* 0x000fe20000410000 */
[--C-:B------:R-:W-:Y:S02]  /*4790*/  HADD2.F32 R147, -RZ, R62.reuse.H0_H0 ;  /* 0x2000003eff937230 */ /* 0x100fe40000004100 */
[----:B------:R-:W-:Y:S01]  /*47a0*/  FMUL.FTZ R89, R89, UR8 ;  /* 0x0000000859597c20 */ /* 0x000fe20008410000 */
[--C-:B------:R-:W-:Y:S01]  /*47b0*/  FFMA.FTZ R82, R163, UR4, R85.reuse ;  /* 0x00000004a3527c23 */ /* 0x100fe20008010055 */
[C---:B------:R-:W-:Y:S01]  /*47c0*/  FMUL.FTZ R161, R159.reuse, R161 ;  /* 0x000000a19fa17220 */ /* 0x040fe20000410000 */
[----:B------:R-:W-:Y:S01]  /*47d0*/  FFMA.FTZ R81, R162, UR4, R85 ;  /* 0x00000004a2517c23 */ /* 0x000fe20008010055 */
[----:B------:R-:W-:Y:S01]  /*47e0*/  FMUL.FTZ R147, R159, R147 ;  /* 0x000000939f937220 */ /* 0x000fe20000410000 */
[----:B------:R-:W-:-:S02]  /*47f0*/  HADD2.F32 R159, -RZ, R62.H1_H1 ;  /* 0x3000003eff9f7230 */ /* 0x000fc40000004100 */
[----:B------:R-:W-:Y:S01]  /*4800*/  FMUL.FTZ R163, R89, UR7 ;  /* 0x0000000759a37c20 */ /* 0x000fe20008410000 */
[----:B------:R-:W-:Y:S01]  /*4810*/  FADD.FTZ R82, R167, -R82 ;  /* 0x80000052a7527221 */ /* 0x000fe20000010000 */
[----:B------:R-:W-:Y:S01]  /*4820*/  FFMA.FTZ R83, R164, UR4, R85 ;  /* 0x00000004a4537c23 */ /* 0x000fe20008010055 */
[----:B------:R-:W-:Y:S02]  /*4830*/  HADD2.F32 R162, -RZ, R78.H1_H1 ;  /* 0x3000004effa27230 */ /* 0x000fe40000004100 */
[----:B------:R-:W-:Y:S01]  /*4840*/  FMUL.FTZ R78, R163, R159 ;  /* 0x0000009fa34e7220 */ /* 0x000fe20000410000 */
[----:B------:R-:W-:Y:S01]  /*4850*/  FMUL.FTZ R82, R82, UR8 ;  /* 0x0000000852527c20 */ /* 0x000fe20008410000 */
[----:B------:R-:W-:Y:S01]  /*4860*/  FADD.FTZ R83, R169, -R83 ;  /* 0x80000053a9537221 */ /* 0x000fe20000010000 */
[----:B------:R-:W-:Y:S01]  /*4870*/  F2FP.F16.F32.PACK_AB R79, R79, R146 ;  /* 0x000000924f4f723e */ /* 0x000fe200000000ff */
[----:B------:R-:W-:Y:S01]  /*4880*/  FMUL.FTZ R163, R163, R162 ;  /* 0x000000a2a3a37220 */ /* 0x000fe20000410000 */
[----:B------:R-:W-:Y:S01]  /*4890*/  F2FP.F16.F32.PACK_AB R78, R78, R147 ;  /* 0x000000934e4e723e */ /* 0x000fe200000000ff */
[----:B------:R-:W-:-:S02]  /*48a0*/  HADD2.F32 R162, -RZ, R77.H0_H0 ;  /* 0x2000004dffa27230 */ /* 0x000fc40000004100 */
[----:B------:R-:W-:Y:S01]  /*48b0*/  FMUL.FTZ R147, R82, UR7 ;  /* 0x0000000752937c20 */ /* 0x000fe20008410000 */
[----:B------:R-:W-:Y:S02]  /*48c0*/  HADD2.F32 R146, -RZ, R61.H0_H0 ;  /* 0x2000003dff927230 */ /* 0x000fe40000004100 */
[----:B------:R-:W-:Y:S01]  /*48d0*/  FMUL.FTZ R83, R83, UR8 ;  /* 0x0000000853537c20 */ /* 0x000fe20008410000 */
[----:B------:R-:W-:Y:S02]  /*48e0*/  HADD2.F32 R164, -RZ, R77.H1_H1 ;  /* 0x3000004dffa47230 */ /* 0x000fe40000004100 */
[C---:B------:R-:W-:Y:S01]  /*48f0*/  FMUL.FTZ R162, R147.reuse, R162 ;  /* 0x000000a293a27220 */ /* 0x040fe20000410000 */
[----:B------:R-:W-:Y:S02]  /*4900*/  HADD2.F32 R77, -RZ, R61.H1_H1 ;  /* 0x3000003dff4d7230 */ /* 0x000fe40000004100 */
[----:B------:R-:W-:Y:S01]  /*4910*/  FMUL.FTZ R146, R147, R146 ;  /* 0x0000009293927220 */ /* 0x000fe20000410000 */
[----:B------:R-:W-:Y:S01]  /*4920*/  FMUL.FTZ R147, R83, UR7 ;  /* 0x0000000753937c20 */ /* 0x000fe20008410000 */
[----:B------:R-:W-:Y:S01]  /*4930*/  FADD.FTZ R80, R165, -R80 ;  /* 0x80000050a5507221 */ /* 0x000fe20000010000 */
[----:B------:R-:W-:Y:S01]  /*4940*/  FADD.FTZ R81, R166, -R81 ;  /* 0x80000051a6517221 */ /* 0x000fe20000010000 */
[----:B------:R-:W-:-:S02]  /*4950*/  HADD2.F32 R165, -RZ, R76.H0_H0 ;  /* 0x2000004cffa57230 */ /* 0x000fc40000004100 */
[C---:B------:R-:W-:Y:S01]  /*4960*/  FMUL.FTZ R77, R147.reuse, R77 ;  /* 0x0000004d934d7220 */ /* 0x040fe20000410000 */
[----:B------:R-:W-:Y:S01]  /*4970*/  FMUL.FTZ R80, R80, UR8 ;  /* 0x0000000850507c20 */ /* 0x000fe20008410000 */
[----:B------:R-:W-:Y:S01]  /*4980*/  FMUL.FTZ R164, R147, R164 ;  /* 0x000000a493a47220 */ /* 0x000fe20000410000 */
[----:B------:R-:W-:Y:S01]  /*4990*/  FMUL.FTZ R81, R81, UR8 ;  /* 0x0000000851517c20 */ /* 0x000fe20008410000 */
[----:B------:R-:W-:Y:S01]  /*49a0*/  HADD2.F32 R166, -RZ, R76.H1_H1 ;  /* 0x3000004cffa67230 */ /* 0x000fe20000004100 */
[----:B------:R-:W-:Y:S01]  /*49b0*/  F2FP.F16.F32.PACK_AB R77, R77, R146 ;  /* 0x000000924d4d723e */ /* 0x000fe200000000ff */
[--C-:B------:R-:W-:Y:S02]  /*49c0*/  HADD2.F32 R146, -RZ, R60.reuse.H0_H0 ;  /* 0x2000003cff927230 */ /* 0x100fe40000004100 */
[----:B------:R-:W-:Y:S01]  /*49d0*/  FMUL.FTZ R147, R80, UR7 ;  /* 0x0000000750937c20 */ /* 0x000fe20008410000 */
[----:B------:R-:W-:-:S03]  /*49e0*/  HADD2.F32 R76, -RZ, R60.H1_H1 ;  /* 0x3000003cff4c7230 */ /* 0x000fc60000004100 */
[C---:B------:R-:W-:Y:S01]  /*49f0*/  FMUL.FTZ R165, R147.reuse, R165 ;  /* 0x000000a593a57220 */ /* 0x040fe20000410000 */
[----:B------:R-:W-:Y:S01]  /*4a00*/  FMUL.FTZ R146, R147, R146 ;  /* 0x0000009293927220 */ /* 0x000fe20000410000 */
[----:B------:R-:W-:-:S04]  /*4a10*/  FMUL.FTZ R147, R81, UR7 ;  /* 0x0000000751937c20 */ /* 0x000fc80008410000 */
[C---:B------:R-:W-:Y:S01]  /*4a20*/  FMUL.FTZ R76, R147.reuse, R76 ;  /* 0x0000004c934c7220 */ /* 0x040fe20000410000 */
[----:B------:R-:W-:-:S04]  /*4a30*/  FMUL.FTZ R166, R147, R166 ;  /* 0x000000a693a67220 */ /* 0x000fc80000410000 */
[----:B------:R-:W-:Y:S01]  /*4a40*/  F2FP.F16.F32.PACK_AB R76, R76, R146 ;  /* 0x000000924c4c723e */ /* 0x000fe200000000ff */
[----:B------:R-:W-:Y:S06]  /*4a50*/  BRA `(.L_x_11884) ;  /* 0x0000000400107947 */ /* 0x000fec0003800000 */
.L_x_11883:
        /* <DEDUP_REMOVED lines=10> */
[--C-:B------:R-:W-:Y:S01]  /*4b00*/  FFMA.FTZ R161, R161, UR4, R85.reuse ;  /* 0x00000004a1a17c23 */ /* 0x100fe20008010055 */
[----:B------:R-:W-:Y:S01]  /*4b10*/  FFMA.FTZ R171, R171, UR4, R85 ;  /* 0x00000004abab7c23 */ /* 0x000fe20008010055 */
[----:B------:R-:W-:Y:S01]  /*4b20*/  FMUL.FTZ R79, R146, UR7 ;  /* 0x00000007924f7c20 */ /* 0x000fe20008410000 */
[----:B------:R-:W-:Y:S01]  /*4b30*/  FMUL.FTZ R147, R147, UR7 ;  /* 0x0000000793937c20 */ /* 0x000fe20008410000 */
[----:B------:R-:W-:-:S02]  /*4b40*/  HADD2.F32 R159, -RZ, R63.H0_H0 ;  /* 0x2000003fff9f7230 */ /* 0x000fc40000004100 */
[----:B------:R-:W-:Y:S01]  /*4b50*/  FMUL.FTZ R170, R170, UR8 ;  /* 0x00000008aaaa7c20 */ /* 0x000fe20008410000 */
[----:B------:R-:W-:Y:S02]  /*4b60*/  HADD2.F32 R146, -RZ, R63.H1_H1 ;  /* 0x3000003fff927230 */ /* 0x000fe40000004100 */
[----:B------:R-:W-:Y:S01]  /*4b70*/  FADD.FTZ R165, R165, -R161 ;  /* 0x800000a1a5a57221 */ /* 0x000fe20000010000 */
[----:B------:R-:W-:Y:S01]  /*4b80*/  FADD.FTZ R172, R172, -R171 ;  /* 0x800000abacac7221 */ /* 0x000fe20000010000 */
[----:B------:R-:W-:Y:S01]  /*4b90*/  FMUL.FTZ R155, R147, R155 ;  /* 0x0000009b939b7220 */ /* 0x000fe20000410000 */
[----:B------:R-:W-:Y:S01]  /*4ba0*/  FMUL.FTZ R160, R79, R160 ;  /* 0x000000a04fa07220 */ /* 0x000fe20000410000 */
[----:B------:R-:W-:Y:S01]  /*4bb0*/  FMUL.FTZ R147, R147, R159 ;  /* 0x0000009f93937220 */ /* 0x000fe20000410000 */
[----:B------:R-:W-:Y:S01]  /*4bc0*/  FMUL.FTZ R79, R79, R146 ;  /* 0x000000924f4f7220 */ /* 0x000fe20000410000 */
[----:B------:R-:W-:Y:S02]  /*4bd0*/  HADD2.F32 R161, -RZ, R78.H0_H0 ;  /* 0x2000004effa17230 */ /* 0x000fe40000004100 */
[----:B------:R-:W-:Y:S01]  /*4be0*/  FFMA.FTZ R163, R163, UR4, R85 ;  /* 0x00000004a3a37c23 */ /* 0x000fe20008010055 */
[----:B------:R-:W-:Y:S01]  /*4bf0*/  FMUL.FTZ R146, R170, UR7 ;  /* 0x00000007aa927c20 */ /* 0x000fe20008410000 */
[----:B------:R-:W-:-:S02]  /*4c00*/  HADD2.F32 R159, -RZ, R62.H0_H0 ;  /* 0x2000003eff9f7230 */ /* 0x000fc40000004100 */
[----:B------:R-:W-:Y:S01]  /*4c10*/  FMUL.FTZ R172, R172, UR8 ;  /* 0x00000008acac7c20 */ /* 0x000fe20008410000 */
[----:B------:R-:W-:Y:S01]  /*4c20*/  FADD.FTZ R167, R167, -R163 ;  /* 0x800000a3a7a77221 */ /* 0x000fe20000010000 */
[C---:B------:R-:W-:Y:S01]  /*4c30*/  FMUL.FTZ R161, R146.reuse, R161 ;  /* 0x000000a192a17220 */ /* 0x040fe20000410000 */
[----:B------:R-:W-:Y:S02]  /*4c40*/  HADD2.F32 R163, -RZ, R78.H1_H1 ;  /* 0x3000004effa37230 */ /* 0x000fe40000004100 */
[----:B------:R-:W-:Y:S01]  /*4c50*/  FMUL.FTZ R146, R146, R159 ;  /* 0x0000009f92927220 */ /* 0x000fe20000410000 */
[--C-:B------:R-:W-:Y:S01]  /*4c60*/  FFMA.FTZ R162, R162, UR4, R85.reuse ;  /* 0x00000004a2a27c23 */ /* 0x100fe20008010055 */
[----:B------:R-:W-:Y:S01]  /*4c70*/  FMUL.FTZ R78, R172, UR7 ;  /* 0x00000007ac4e7c20 */ /* 0x000fe20008410000 */
[----:B------:R-:W-:Y:S02]  /*4c80*/  HADD2.F32 R159, -RZ, R62.H1_H1 ;  /* 0x3000003eff9f7230 */ /* 0x000fe40000004100 */
[----:B------:R-:W-:Y:S01]  /*4c90*/  FFMA.FTZ R164, R164, UR4, R85 ;  /* 0x00000004a4a47c23 */ /* 0x000fe20008010055 */
[----:B------:R-:W-:Y:S01]  /*4ca0*/  FMUL.FTZ R167, R167, UR8 ;  /* 0x00000008a7a77c20 */ /* 0x000fe20008410000 */
[----:B------:R-:W-:Y:S01]  /*4cb0*/  FADD.FTZ R166, R166, -R162 ;  /* 0x800000a2a6a67221 */ /* 0x000fe20000010000 */
[C---:B------:R-:W-:Y:S01]  /*4cc0*/  FMUL.FTZ R163, R78.reuse, R163 ;  /* 0x000000a34ea37220 */ /* 0x040fe20000410000 */
[----:B------:R-:W-:Y:S01]  /*4cd0*/  FADD.FTZ R169, R169, -R164 ;  /* 0x800000a4a9a97221 */ /* 0x000fe20000010000 */
[----:B------:R-:W-:Y:S01]  /*4ce0*/  FMUL.FTZ R78, R78, R159 ;  /* 0x0000009f4e4e7220 */ /* 0x000fe20000410000 */
[----:B------:R-:W-:-:S02]  /*4cf0*/  HADD2.F32 R162, -RZ, R77.H0_H0 ;  /* 0x2000004dffa27230 */ /* 0x000fc40000004100 */
[----:B------:R-:W-:Y:S01]  /*4d00*/  FMUL.FTZ R159, R167, UR7 ;  /* 0x00000007a79f7c20 */ /* 0x000fe20008410000 */
[--C-:B------:R-:W-:Y:S02]  /*4d10*/  HADD2.F32 R164, -RZ, R61.reuse.H0_H0 ;  /* 0x2000003dffa47230 */ /* 0x100fe40000004100 */
[----:B------:R-:W-:Y:S01]  /*4d20*/  FMUL.FTZ R169, R169, UR8 ;  /* 0x00000008a9a97c20 */ /* 0x000fe20008410000 */
[----:B------:R-:W-:Y:S02]  /*4d30*/  HADD2.F32 R167, -RZ, R61.H1_H1 ;  /* 0x3000003dffa77230 */ /* 0x000fe40000004100 */
[----:B------:R-:W-:Y:S01]  /*4d40*/  FMUL.FTZ R162, R159, R162 ;  /* 0x000000a29fa27220 */ /* 0x000fe20000410000 */
[----:B------:R-:W-:Y:S01]  /*4d50*/  FMUL.FTZ R165, R165, UR8 ;  /* 0x00000008a5a57c20 */ /* 0x000fe20008410000 */
[----:B------:R-:W-:Y:S01]  /*4d60*/  FMUL.FTZ R159, R159, R164 ;  /* 0x000000a49f9f7220 */ /* 0x000fe20000410000 */
[----:B------:R-:W-:Y:S02]  /*4d70*/  HADD2.F32 R164, -RZ, R77.H1_H1 ;  /* 0x3000004dffa47230 */ /* 0x000fe40000004100 */
[----:B------:R-:W-:Y:S01]  /*4d80*/  FMUL.FTZ R77, R169, UR7 ;  /* 0x00000007a94d7c20 */ /* 0x000fe20008410000 */
[----:B------:R-:W-:-:S02]  /*4d90*/  HADD2.F32 R168, -RZ, R60.H0_H0 ;  /* 0x2000003cffa87230 */ /* 0x000fc40000004100 */
[----:B------:R-:W-:Y:S01]  /*4da0*/  FMUL.FTZ R166, R166, UR8 ;  /* 0x00000008a6a67c20 */ /* 0x000fe20008410000 */
[----:B------:R-:W-:Y:S01]  /*4db0*/  F2FP.F16.F32.PACK_AB R79, R79, R147 ;  /* 0x000000934f4f723e */ /* 0x000fe200000000ff */
[C---:B------:R-:W-:Y:S01]  /*4dc0*/  FMUL.FTZ R164, R77.reuse, R164 ;  /* 0x000000a44da47220 */ /* 0x040fe20000410000 */
[----:B------:R-:W-:Y:S01]  /*4dd0*/  FMUL.FTZ R77, R77, R167 ;  /* 0x000000a74d4d7220 */ /* 0x000fe20000410000 */
[----:B------:R-:W-:Y:S01]  /*4de0*/  FMUL.FTZ R167, R165, UR7 ;  /* 0x00000007a5a77c20 */ /* 0x000fe20008410000 */
[--C-:B------:R-:W-:Y:S02]  /*4df0*/  HADD2.F32 R165, -RZ, R76.reuse.H0_H0 ;  /* 0x2000004cffa57230 */ /* 0x100fe40000004100 */
[----:B------:R-:W-:Y:S01]  /*4e00*/  FMUL.FTZ R166, R166, UR7 ;  /* 0x00000007a6a67c20 */ /* 0x000fe20008410000 */
[----:B------:R-:W-:Y:S02]  /*4e10*/  F2FP.F16.F32.PACK_AB R78, R78, R146 ;  /* 0x000000924e4e723e */ /* 0x000fe400000000ff */
[----:B------:R-:W-:Y:S01]  /*4e20*/  F2FP.F16.F32.PACK_AB R77, R77, R159 ;  /* 0x0000009f4d4d723e */ /* 0x000fe200000000ff */
[C---:B------:R-:W-:Y:S01]  /*4e30*/  FMUL.FTZ R165, R167.reuse, R165 ;  /* 0x000000a5a7a57220 */ /* 0x040fe20000410000 */
[----:B------:R-:W-:Y:S01]  /*4e40*/  FMUL.FTZ R167, R167, R168 ;  /* 0x000000a8a7a77220 */ /* 0x000fe20000410000 */
[----:B------:R-:W-:-:S02]  /*4e50*/  HADD2.F32 R168, -RZ, R76.H1_H1 ;  /* 0x3000004cffa87230 */ /* 0x000fc40000004100 */
[----:B------:R-:W-:-:S05]  /*4e60*/  HADD2.F32 R76, -RZ, R60.H1_H1 ;  /* 0x3000003cff4c7230 */ /* 0x000fca0000004100 */
[C---:B------:R-:W-:Y:S01]  /*4e70*/  FMUL.FTZ R76, R166.reuse, R76 ;  /* 0x0000004ca64c7220 */ /* 0x040fe20000410000 */
[----:B------:R-:W-:-:S04]  /*4e80*/  FMUL.FTZ R166, R166, R168 ;  /* 0x000000a8a6a67220 */ /* 0x000fc80000410000 */
[----:B------:R-:W-:-:S07]  /*4e90*/  F2FP.F16.F32.PACK_AB R76, R76, R167 ;  /* 0x000000a74c4c723e */ /* 0x000fce00000000ff */
.L_x_11884:
[----:B------:R-:W0:Y:S01]  /*4ea0*/  @P0 LDC.64 R146, c[0x0][0x478] ;  /* 0x00011e00ff920b82 */ /* 0x000e220000000a00 */
[----:B------:R-:W-:Y:S01]  /*4eb0*/  MOV R159, 0x10 ;  /* 0x00000010009f7802 */ /* 0x000fe20000000f00 */
[----:B0-----:R-:W-:-:S04]  /*4ec0*/  @P0 IMAD.WIDE.U32 R146, R158, 0x20, R146 ;  /* 0x000000209e920825 */ /* 0x001fc800078e0092 */
[----:B------:R-:W-:Y:S01]  /*4ed0*/  IMAD.WIDE.U32 R158, R158, R159, UR26 ;  /* 0x0000001a9e9e7e25 */ /* 0x000fe2000f8e009f */
[----:B------:R-:W-:Y:S04]  /*4ee0*/  @P0 STG.E.128 desc[UR16][R146.64], R80 ;  /* 0x0000005092000986 */ /* 0x000fe8000c101d10 */
        /* <DEDUP_REMOVED lines=15> */
[----:B-----5:R-:W-:Y:S02]  /*4fe0*/  HADD2.F32 R102, -RZ, R79.H0_H0 ;  /* 0x2000004fff667230 */ /* 0x020fe40000004100 */
[----:B------:R-:W-:Y:S01]  /*4ff0*/  FMUL.FTZ R91, R91, UR8 ;  /* 0x000000085b5b7c20 */ /* 0x000fe20008410000 */
[----:B------:R-:W-:-:S02]  /*5000*/  HADD2.F32 R100, -RZ, R59.H0_H0 ;  /* 0x2000003bff647230 */ /* 0x000fc40000004100 */
[----:B------:R-:W-:Y:S01]  /*5010*/  FMUL.FTZ R101, R90, UR7 ;  /* 0x000000075a657c20 */ /* 0x000fe20008410000 */
[----:B------:R-:W-:Y:S01]  /*5020*/  FADD.FTZ R80, R104, -R80 ;  /* 0x8000005068507221 */ /* 0x000fe20000010000 */
[----:B------:R-:W-:Y:S01]  /*5030*/  FADD.FTZ R88, R109, -R88 ;  /* 0x800000586d587221 */ /* 0x000fe20000010000 */
[----:B------:R-:W-:Y:S02]  /*5040*/  HADD2.F32 R104, -RZ, R79.H1_H1 ;  /* 0x3000004fff687230 */ /* 0x000fe40000004100 */
[C---:B------:R-:W-:Y:S01]  /*5050*/  FMUL.FTZ R102, R101.reuse, R102 ;  /* 0x0000006665667220 */ /* 0x040fe20000410000 */
[----:B------:R-:W-:Y:S01]  /*5060*/  FMUL.FTZ R100, R101, R100 ;  /* 0x0000006465647220 */ /* 0x000fe20000410000 */
[----:B------:R-:W-:Y:S02]  /*5070*/  HADD2.F32 R79, -RZ, R59.H1_H1 ;  /* 0x3000003bff4f7230 */ /* 0x000fe40000004100 */
[--C-:B------:R-:W-:Y:S01]  /*5080*/  FFMA.FTZ R89, R110, UR4, R85.reuse ;  /* 0x000000046e597c23 */ /* 0x100fe20008010055 */
[----:B------:R-:W-:Y:S01]  /*5090*/  FMUL.FTZ R101, R91, UR7 ;  /* 0x000000075b657c20 */ /* 0x000fe20008410000 */
[----:B------:R-:W-:Y:S01]  /*50a0*/  FMUL.FTZ R88, R88, UR8 ;  /* 0x0000000858587c20 */ /* 0x000fe20008410000 */
[----:B------:R-:W-:Y:S01]  /*50b0*/  FFMA.FTZ R83, R103, UR4, R85 ;  /* 0x0000000467537c23 */ /* 0x000fe20008010055 */
[----:B------:R-:W-:Y:S01]  /*50c0*/  FADD.FTZ R89, R111, -R89 ;  /* 0x800000596f597221 */ /* 0x000fe20000010000 */
[C---:B------:R-:W-:Y:S01]  /*50d0*/  FMUL.FTZ R104, R101.reuse, R104 ;  /* 0x0000006865687220 */ /* 0x040fe20000410000 */
[----:B------:R-:W-:Y:S01]  /*50e0*/  FMUL.FTZ R79, R101, R79 ;  /* 0x0000004f654f7220 */ /* 0x000fe20000410000 */
[----:B------:R-:W-:Y:S01]  /*50f0*/  FADD.FTZ R81, R105, -R81 ;  /* 0x8000005169517221 */ /* 0x000fe20000010000 */
[----:B------:R-:W-:-:S02]  /*5100*/  HADD2.F32 R103, -RZ, R78.H0_H0 ;  /* 0x2000004eff677230 */ /* 0x000fc40000004100 */
[----:B------:R-:W-:Y:S01]  /*5110*/  FMUL.FTZ R105, R88, UR7 ;  /* 0x0000000758697c20 */ /* 0x000fe20008410000 */
[--C-:B------:R-:W-:Y:S02]  /*5120*/  HADD2.F32 R101, -RZ, R58.reuse.H0_H0 ;  /* 0x2000003aff657230 */ /* 0x100fe40000004100 */
[----:B------:R-:W-:Y:S01]  /*5130*/  FMUL.FTZ R89, R89, UR8 ;  /* 0x0000000859597c20 */ /* 0x000fe20008410000 */
[----:B------:R-:W-:Y:S01]  /*5140*/  FADD.FTZ R82, R106, -R82 ;  /* 0x800000526a527221 */ /* 0x000fe20000010000 */
[----:B------:R-:W-:Y:S01]  /*5150*/  FMUL.FTZ R103, R105, R103 ;  /* 0x0000006769677220 */ /* 0x000fe20000410000 */
[----:B------:R-:W-:Y:S01]  /*5160*/  FADD.FTZ R83, R107, -R83 ;  /* 0x800000536b537221 */ /* 0x000fe20000010000 */
[----:B------:R-:W-:Y:S01]  /*5170*/  FMUL.FTZ R101, R105, R101 ;  /* 0x0000006569657220 */ /* 0x000fe20000410000 */
[----:B------:R-:W-:Y:S02]  /*5180*/  HADD2.F32 R105, -RZ, R58.H1_H1 ;  /* 0x3000003aff697230 */ /* 0x000fe40000004100 */
[----:B------:R-:W-:Y:S01]  /*5190*/  FMUL.FTZ R106, R89, UR7 ;  /* 0x00000007596a7c20 */ /* 0x000fe20008410000 */
[----:B------:R-:W-:-:S02]  /*51a0*/  HADD2.F32 R107, -RZ, R78.H1_H1 ;  /* 0x3000004eff6b7230 */ /* 0x000fc40000004100 */
[----:B------:R-:W-:Y:S01]  /*51b0*/  FMUL.FTZ R82, R82, UR8 ;  /* 0x0000000852527c20 */ /* 0x000fe20008410000 */
[----:B------:R-:W-:Y:S01]  /*51c0*/  F2FP.F16.F32.PACK_AB R79, R79, R100 ;  /* 0x000000644f4f723e */ /* 0x000fe200000000ff */
[C---:B------:R-:W-:Y:S01]  /*51d0*/  FMUL.FTZ R78, R106.reuse, R105 ;  /* 0x000000696a4e7220 */ /* 0x040fe20000410000 */
[----:B------:R-:W-:Y:S02]  /*51e0*/  HADD2.F32 R105, -RZ, R77.H0_H0 ;  /* 0x2000004dff697230 */ /* 0x000fe40000004100 */
[----:B------:R-:W-:Y:S01]  /*51f0*/  FMUL.FTZ R83, R83, UR8 ;  /* 0x0000000853537c20 */ /* 0x000fe20008410000 */
[----:B------:R-:W-:Y:S02]  /*5200*/  HADD2.F32 R100, -RZ, R57.H0_H0 ;  /* 0x20000039ff647230 */ /* 0x000fe40000004100 */
[----:B------:R-:W-:Y:S01]  /*5210*/  FMUL.FTZ R106, R106, R107 ;  /* 0x0000006b6a6a7220 */ /* 0x000fe20000410000 */
[----:B------:R-:W-:Y:S01]  /*5220*/  F2FP.F16.F32.PACK_AB R78, R78, R101 ;  /* 0x000000654e4e723e */ /* 0x000fe200000000ff */
[----:B------:R-:W-:Y:S01]  /*5230*/  FMUL.FTZ R101, R82, UR7 ;  /* 0x0000000752657c20 */ /* 0x000fe20008410000 */
[----:B------:R-:W-:-:S02]  /*5240*/  HADD2.F32 R107, -RZ, R77.H1_H1 ;  /* 0x3000004dff6b7230 */ /* 0x000fc40000004100 */
[----:B------:R-:W-:Y:S01]  /*5250*/  FMUL.FTZ R80, R80, UR8 ;  /* 0x0000000850507c20 */ /* 0x000fe20008410000 */
[----:B------:R-:W-:Y:S02]  /*5260*/  HADD2.F32 R77, -RZ, R57.H1_H1 ;  /* 0x30000039ff4d7230 */ /* 0x000fe40000004100 */
[C---:B------:R-:W-:Y:S01]  /*5270*/  FMUL.FTZ R105, R101.reuse, R105 ;  /* 0x0000006965697220 */ /* 0x040fe20000410000 */
[----:B------:R-:W-:Y:S01]  /*5280*/  FMUL.FTZ R100, R101, R100 ;  /* 0x0000006465647220 */ /* 0x000fe20000410000 */
[----:B------:R-:W-:Y:S01]  /*5290*/  FMUL.FTZ R101, R83, UR7 ;  /* 0x0000000753657c20 */ /* 0x000fe20008410000 */
[--C-:B------:R-:W-:Y:S02]  /*52a0*/  HADD2.F32 R108, -RZ, R76.reuse.H0_H0 ;  /* 0x2000004cff6c7230 */ /* 0x100fe40000004100 */
[----:B------:R-:W-:Y:S01]  /*52b0*/  FMUL.FTZ R81, R81, UR8 ;  /* 0x0000000851517c20 */ /* 0x000fe20008410000 */
[----:B------:R-:W-:Y:S02]  /*52c0*/  HADD2.F32 R109, -RZ, R76.H1_H1 ;  /* 0x3000004cff6d7230 */ /* 0x000fe40000004100 */
[C---:B------:R-:W-:Y:S01]  /*52d0*/  FMUL.FTZ R77, R101.reuse, R77 ;  /* 0x0000004d654d7220 */ /* 0x040fe20000410000 */
[----:B------:R-:W-:Y:S01]  /*52e0*/  FMUL.FTZ R107, R101, R107 ;  /* 0x0000006b656b7220 */ /* 0x000fe20000410000 */
[----:B------:R-:W-:Y:S01]  /*52f0*/  FMUL.FTZ R101, R80, UR7 ;  /* 0x0000000750657c20 */ /* 0x000fe20008410000 */
[----:B------:R-:W-:-:S02]  /*5300*/  HADD2.F32 R76, -RZ, R56.H1_H1 ;  /* 0x30000038ff4c7230 */ /* 0x000fc40000004100 */
[----:B------:R-:W-:Y:S01]  /*5310*/  F2FP.F16.F32.PACK_AB R77, R77, R100 ;  /* 0x000000644d4d723e */ /* 0x000fe200000000ff */
[----:B------:R-:W-:Y:S02]  /*5320*/  HADD2.F32 R100, -RZ, R56.H0_H0 ;  /* 0x20000038ff647230 */ /* 0x000fe40000004100 */
[----:B------:R-:W-:-:S03]  /*5330*/  FMUL.FTZ R108, R101, R108 ;  /* 0x0000006c656c7220 */ /* 0x000fc60000410000 */
[----:B------:R-:W-:Y:S01]  /*5340*/  FMUL.FTZ R100, R101, R100 ;  /* 0x0000006465647220 */ /* 0x000fe20000410000 */
[----:B------:R-:W-:-:S04]  /*5350*/  FMUL.FTZ R101, R81, UR7 ;  /* 0x0000000751657c20 */ /* 0x000fc80008410000 */
[C---:B------:R-:W-:Y:S01]  /*5360*/  FMUL.FTZ R76, R101.reuse, R76 ;  /* 0x0000004c654c7220 */ /* 0x040fe20000410000 */
[----:B------:R-:W-:-:S04]  /*5370*/  FMUL.FTZ R109, R101, R109 ;  /* 0x0000006d656d7220 */ /* 0x000fc80000410000 */
[----:B------:R-:W-:Y:S01]  /*5380*/  F2FP.F16.F32.PACK_AB R76, R76, R100 ;  /* 0x000000644c4c723e */ /* 0x000fe200000000ff */
[----:B------:R-:W-:Y:S06]  /*5390*/  BRA `(.L_x_11886) ;  /* 0x0000000400107947 */ /* 0x000fec0003800000 */
.L_x_11885:
        /* <DEDUP_REMOVED lines=10> */
[--C-:B------:R-:W-:Y:S01]  /*5440*/  FFMA.FTZ R105, R138, UR4, R85.reuse ;  /* 0x000000048a697c23 */ /* 0x100fe20008010055 */
[----:B------:R-:W-:Y:S01]  /*5450*/  FMUL.FTZ R111, R136, UR8 ;  /* 0x00000008886f7c20 */ /* 0x000fe20008410000 */
[----:B------:R-:W-:Y:S01]  /*5460*/  FFMA.FTZ R108, R108, UR4, R85 ;  /* 0x000000046c6c7c23 */ /* 0x000fe20008010055 */
[----:B------:R-:W-:Y:S01]  /*5470*/  FADD.FTZ R106, R106, -R102 ;  /* 0x800000666a6a7221 */ /* 0x000fe20000010000 */
[----:B------:R-:W-:Y:S01]  /*5480*/  FADD.FTZ R100, R104, -R100 ;  /* 0x8000006468647221 */ /* 0x000fe20000010000 */
[----:B------:R-:W-:Y:S01]  /*5490*/  FADD.FTZ R105, R139, -R105 ;  /* 0x800000698b697221 */ /* 0x000fe20000010000 */
[----:B-----5:R-:W-:-:S02]  /*54a0*/  HADD2.F32 R102, -RZ, R79.H0_H0 ;  /* 0x2000004fff667230 */ /* 0x020fc40000004100 */
[----:B------:R-:W-:Y:S01]  /*54b0*/  FMUL.FTZ R111, R111, UR7 ;  /* 0x000000076f6f7c20 */ /* 0x000fe20008410000 */
[----:B------:R-:W-:Y:S02]  /*54c0*/  HADD2.F32 R104, -RZ, R59.H0_H0 ;  /* 0x2000003bff687230 */ /* 0x000fe40000004100 */
[----:B------:R-:W-:Y:S01]  /*54d0*/  FADD.FTZ R109, R109, -R108 ;  /* 0x8000006c6d6d7221 */ /* 0x000fe20000010000 */
[----:B------:R-:W-:Y:S01]  /*54e0*/  FMUL.FTZ R105, R105, UR8 ;  /* 0x0000000869697c20 */ /* 0x000fe20008410000 */
[C---:B------:R-:W-:Y:S01]  /*54f0*/  FMUL.FTZ R102, R111.reuse, R102 ;  /* 0x000000666f667220 */ /* 0x040fe20000410000 */
[----:B------:R-:W-:Y:S02]  /*5500*/  HADD2.F32 R108, -RZ, R58.H0_H0 ;  /* 0x2000003aff6c7230 */ /* 0x000fe40000004100 */
[----:B------:R-:W-:Y:S01]  /*5510*/  FMUL.FTZ R111, R111, R104 ;  /* 0x000000686f6f7220 */ /* 0x000fe20000410000 */
[----:B------:R-:W-:Y:S01]  /*5520*/  FMUL.FTZ R109, R109, UR8 ;  /* 0x000000086d6d7c20 */ /* 0x000fe20008410000 */
[----:B------:R-:W-:-:S02]  /*5530*/  HADD2.F32 R104, -RZ, R79.H1_H1 ;  /* 0x3000004fff687230 */ /* 0x000fc40000004100 */
[----:B------:R-:W-:Y:S01]  /*5540*/  FMUL.FTZ R79, R105, UR7 ;  /* 0x00000007694f7c20 */ /* 0x000fe20008410000 */
[----:B------:R-:W-:Y:S02]  /*5550*/  HADD2.F32 R105, -RZ, R59.H1_H1 ;  /* 0x3000003bff697230 */ /* 0x000fe40000004100 */
[----:B------:R-:W-:Y:S01]  /*5560*/  FMUL.FTZ R110, R109, UR7 ;  /* 0x000000076d6e7c20 */ /* 0x000fe20008410000 */
[--C-:B------:R-:W-:Y:S02]  /*5570*/  HADD2.F32 R109, -RZ, R78.reuse.H0_H0 ;  /* 0x2000004eff6d7230 */ /* 0x100fe40000004100 */
[C---:B------:R-:W-:Y:S01]  /*5580*/  FMUL.FTZ R104, R79.reuse, R104 ;  /* 0x000000684f687220 */ /* 0x040fe20000410000 */
[----:B------:R-:W-:Y:S01]  /*5590*/  FMUL.FTZ R136, R106, UR8 ;  /* 0x000000086a887c20 */ /* 0x000fe20008410000 */
[----:B------:R-:W-:Y:S01]  /*55a0*/  FMUL.FTZ R79, R79, R105 ;  /* 0x000000694f4f7220 */ /* 0x000fe20000410000 */
[----:B------:R-:W-:Y:S01]  /*55b0*/  FMUL.FTZ R105, R103, UR8 ;  /* 0x0000000867697c20 */ /* 0x000fe20008410000 */
[C---:B------:R-:W-:Y:S01]  /*55c0*/  FMUL.FTZ R103, R110.reuse, R109 ;  /* 0x0000006d6e677220 */ /* 0x040fe20000410000 */
[----:B------:R-:W-:Y:S01]  /*55d0*/  FMUL.FTZ R110, R110, R108 ;  /* 0x0000006c6e6e7220 */ /* 0x000fe20000410000 */
[----:B------:R-:W-:-:S02]  /*55e0*/  HADD2.F32 R108, -RZ, R78.H1_H1 ;  /* 0x3000004eff6c7230 */ /* 0x000fc40000004100 */
[----:B------:R-:W-:Y:S01]  /*55f0*/  FMUL.FTZ R78, R105, UR7 ;  /* 0x00000007694e7c20 */ /* 0x000fe20008410000 */
[----:B------:R-:W-:Y:S02]  /*5600*/  HADD2.F32 R105, -RZ, R58.H1_H1 ;  /* 0x3000003aff697230 */ /* 0x000fe40000004100 */
[----:B------:R-:W-:Y:S01]  /*5610*/  FMUL.FTZ R136, R136, UR7 ;  /* 0x0000000788887c20 */ /* 0x000fe20008410000 */
[----:B------:R-:W-:Y:S02]  /*5620*/  HADD2.F32 R109, -RZ, R57.H0_H0 ;  /* 0x20000039ff6d7230 */ /* 0x000fe40000004100 */
[C---:B------:R-:W-:Y:S01]  /*5630*/  FMUL.FTZ R106, R78.reuse, R108 ;  /* 0x0000006c4e6a7220 */ /* 0x040fe20000410000 */
[----:B------:R-:W-:Y:S01]  /*5640*/  FMUL.FTZ R108, R107, UR8 ;  /* 0x000000086b6c7c20 */ /* 0x000fe20008410000 */
[----:B------:R-:W-:Y:S01]  /*5650*/  FMUL.FTZ R78, R78, R105 ;  /* 0x000000694e4e7220 */ /* 0x000fe20000410000 */
[--C-:B------:R-:W-:Y:S02]  /*5660*/  HADD2.F32 R105, -RZ, R77.reuse.H0_H0 ;  /* 0x2000004dff697230 */ /* 0x100fe40000004100 */
[----:B------:R-:W-:Y:S01]  /*5670*/  FMUL.FTZ R100, R100, UR8 ;  /* 0x0000000864647c20 */ /* 0x000fe20008410000 */
[----:B------:R-:W-:-:S02]  /*5680*/  HADD2.F32 R107, -RZ, R77.H1_H1 ;  /* 0x3000004dff6b7230 */ /* 0x000fc40000004100 */
[----:B------:R-:W-:Y:S01]  /*5690*/  FMUL.FTZ R77, R108, UR7 ;  /* 0x000000076c4d7c20 */ /* 0x000fe20008410000 */
[----:B------:R-:W-:Y:S02]  /*56a0*/  HADD2.F32 R108, -RZ, R57.H1_H1 ;  /* 0x30000039ff6c7230 */ /* 0x000fe40000004100 */
[C---:B------:R-:W-:Y:S01]  /*56b0*/  FMUL.FTZ R105, R136.reuse, R105 ;  /* 0x0000006988697220 */ /* 0x040fe20000410000 */
[----:B------:R-:W-:Y:S01]  /*56c0*/  FMUL.FTZ R136, R136, R109 ;  /* 0x0000006d88887220 */ /* 0x000fe20000410000 */
[C---:B------:R-:W-:Y:S01]  /*56d0*/  FMUL.FTZ R107, R77.reuse, R107 ;  /* 0x0000006b4d6b7220 */ /* 0x040fe20000410000 */
[----:B------:R-:W-:Y:S01]  /*56e0*/  FMUL.FTZ R100, R100, UR7 ;  /* 0x0000000764647c20 */ /* 0x000fe20008410000 */
[----:B------:R-:W-:Y:S01]  /*56f0*/  FMUL.FTZ R77, R77, R108 ;  /* 0x0000006c4d4d7220 */ /* 0x000fe20000410000 */
[----:B------:R-:W-:Y:S02]  /*5700*/  HADD2.F32 R108, -RZ, R76.H0_H0 ;  /* 0x2000004cff6c7230 */ /* 0x000fe40000004100 */
[----:B------:R-:W-:Y:S01]  /*5710*/  FMUL.FTZ R101, R101, UR8 ;  /* 0x0000000865657c20 */ /* 0x000fe20008410000 */
[----:B------:R-:W-:Y:S01]  /*5720*/  HADD2.F32 R109, -RZ, R56.H0_H0 ;  /* 0x20000038ff6d7230 */ /* 0x000fe20000004100 */
[----:B------:R-:W-:Y:S01]  /*5730*/  F2FP.F16.F32.PACK_AB R79, R79, R111 ;  /* 0x0000006f4f4f723e */ /* 0x000fe200000000ff */
[----:B------:R-:W-:Y:S01]  /*5740*/  FMUL.FTZ R108, R100, R108 ;  /* 0x0000006c646c7220 */ /* 0x000fe20000410000 */
[----:B------:R-:W-:-:S02]  /*5750*/  FMUL.FTZ R101, R101, UR7 ;  /* 0x0000000765657c20 */ /* 0x000fc40008410000 */
[----:B------:R-:W-:Y:S01]  /*5760*/  FMUL.FTZ R100, R100, R109 ;  /* 0x0000006d64647220 */ /* 0x000fe20000410000 */
[----:B------:R-:W-:Y:S01]  /*5770*/  HADD2.F32 R109, -RZ, R76.H1_H1 ;  /* 0x3000004cff6d7230 */ /* 0x000fe20000004100 */
[----:B------:R-:W-:Y:S01]  /*5780*/  F2FP.F16.F32.PACK_AB R78, R78, R110 ;  /* 0x0000006e4e4e723e */ /* 0x000fe200000000ff */
[----:B------:R-:W-:Y:S01]  /*5790*/  HADD2.F32 R76, -RZ, R56.H1_H1 ;  /* 0x30000038ff4c7230 */ /* 0x000fe20000004100 */
[----:B------:R-:W-:Y:S02]  /*57a0*/  F2FP.F16.F32.PACK_AB R77, R77, R136 ;  /* 0x000000884d4d723e */ /* 0x000fe400000000ff */
[C---:B------:R-:W-:Y:S02]  /*57b0*/  FMUL.FTZ R109, R101.reuse, R109 ;  /* 0x0000006d656d7220 */ /* 0x040fe40000410000 */
[----:B------:R-:W-:-:S05]  /*57c0*/  FMUL.FTZ R76, R101, R76 ;  /* 0x0000004c654c7220 */ /* 0x000fca0000410000 */
[----:B------:R-:W-:-:S07]  /*57d0*/  F2FP.F16.F32.PACK_AB R76, R76, R100 ;  /* 0x000000644c4c723e */ /* 0x000fce00000000ff */
.L_x_11886:
        /* <DEDUP_REMOVED lines=28> */
[----:B------:R-:W-:Y:S01]  /*59a0*/  FADD.FTZ R96, R73, -R96 ;  /* 0x8000006049607221 */ /* 0x000fe20000010000 */
[C---:B------:R-:W-:Y:S01]  /*59b0*/  FMUL.FTZ R74, R32.reuse, R74 ;  /* 0x0000004a204a7220 */ /* 0x040fe20000410000 */
[----:B------:R-:W-:Y:S01]  /*59c0*/  FADD.FTZ R80, R33, -R80 ;  /* 0x8000005021507221 */ /* 0x000fe20000010000 */
        /* <DEDUP_REMOVED lines=9> */
[----:B------:R-:W-:Y:S02]  /*5a60*/  HADD2.F32 R34, -RZ, R54.H0_H0 ;  /* 0x20000036ff227230 */ /* 0x000fe40000004100 */
[----:B------:R-:W-:Y:S01]  /*5a70*/  FMUL.FTZ R33, R88, UR7 ;  /* 0x0000000758217c20 */ /* 0x000fe20008410000 */
[----:B------:R-:W-:Y:S01]  /*5a80*/  FMUL.FTZ R89, R97, UR8 ;  /* 0x0000000861597c20 */ /* 0x000fe20008410000 */
[----:B------:R-:W-:-:S02]  /*5a90*/  HADD2.F32 R78, -RZ, R78.H1_H1 ;  /* 0x3000004eff4e7230 */ /* 0x000fc40000004100 */
[----:B------:R-:W-:Y:S01]  /*5aa0*/  FMUL.FTZ R82, R82, UR8 ;  /* 0x0000000852527c20 */ /* 0x000fe20008410000 */
[C---:B------:R-:W-:Y:S01]  /*5ab0*/  FMUL.FTZ R75, R33.reuse, R75 ;  /* 0x0000004b214b7220 */ /* 0x040fe20000410000 */
[----:B------:R-:W-:Y:S01]  /*5ac0*/  FMUL.FTZ R34, R33, R34 ;  /* 0x0000002221227220 */ /* 0x000fe20000410000 */
[----:B------:R-:W-:Y:S02]  /*5ad0*/  HADD2.F32 R33, -RZ, R54.H1_H1 ;  /* 0x30000036ff217230 */ /* 0x000fe40000004100 */
[----:B------:R-:W-:Y:S01]  /*5ae0*/  FMUL.FTZ R85, R89, UR7 ;  /* 0x0000000759557c20 */ /* 0x000fe20008410000 */
[----:B------:R-:W-:Y:S01]  /*5af0*/  FADD.FTZ R72, R72, -R95 ;  /* 0x8000005f48487221 */ /* 0x000fe20000010000 */
[----:B------:R-:W-:Y:S01]  /*5b00*/  F2FP.F16.F32.PACK_AB R35, R32, R35 ;  /* 0x000000232023723e */ /* 0x000fe200000000ff */
[----:B------:R-:W-:Y:S01]  /*5b10*/  FMUL.FTZ R32, R82, UR7 ;  /* 0x0000000752207c20 */ /* 0x000fe20008410000 */
[C---:B------:R-:W-:Y:S01]  /*5b20*/  FMUL.FTZ R33, R85.reuse, R33 ;  /* 0x0000002155217220 */ /* 0x040fe20000410000 */
[----:B------:R-:W-:Y:S01]  /*5b30*/  FMUL.FTZ R85, R85, R78 ;  /* 0x0000004e55557220 */ /* 0x000fe20000410000 */
[----:B------:R-:W-:-:S02]  /*5b40*/  HADD2.F32 R78, -RZ, R77.H0_H0 ;  /* 0x2000004dff4e7230 */ /* 0x000fc40000004100 */
[----:B------:R-:W-:Y:S01]  /*5b50*/  FMUL.FTZ R83, R72, UR8 ;  /* 0x0000000848537c20 */ /* 0x000fe20008410000 */
[----:B------:R-:W-:Y:S01]  /*5b60*/  HADD2.F32 R77, -RZ, R77.H1_H1 ;  /* 0x3000004dff4d7230 */ /* 0x000fe20000004100 */
[----:B------:R-:W-:Y:S01]  /*5b70*/  F2FP.F16.F32.PACK_AB R34, R33, R34 ;  /* 0x000000222122723e */ /* 0x000fe200000000ff */
[--C-:B------:R-:W-:Y:S02]  /*5b80*/  HADD2.F32 R33, -RZ, R53.reuse.H0_H0 ;  /* 0x20000035ff217230 */ /* 0x100fe40000004100 */
[----:B------:R-:W-:Y:S01]  /*5b90*/  FMUL.FTZ R78, R32, R78 ;  /* 0x0000004e204e7220 */ /* 0x000fe20000410000 */
[----:B------:R-:W-:Y:S01]  /*5ba0*/  FMUL.FTZ R72, R83, UR7 ;  /* 0x0000000753487c20 */ /* 0x000fe20008410000 */
[----:B------:R-:W-:Y:S01]  /*5bb0*/  FMUL.FTZ R80, R80, UR8 ;  /* 0x0000000850507c20 */ /* 0x000fe20008410000 */
[----:B------:R-:W-:Y:S02]  /*5bc0*/  HADD2.F32 R92, -RZ, R76.H0_H0 ;  /* 0x2000004cff5c7230 */ /* 0x000fe40000004100 */
[----:B------:R-:W-:Y:S01]  /*5bd0*/  FMUL.FTZ R33, R32, R33 ;  /* 0x0000002120217220 */ /* 0x000fe20000410000 */
[----:B------:R-:W-:-:S02]  /*5be0*/  HADD2.F32 R32, -RZ, R53.H1_H1 ;  /* 0x30000035ff207230 */ /* 0x000fc40000004100 */
[C---:B------:R-:W-:Y:S01]  /*5bf0*/  FMUL.FTZ R77, R72.reuse, R77 ;  /* 0x0000004d484d7220 */ /* 0x040fe20000410000 */
[----:B------:R-:W-:Y:S01]  /*5c00*/  FMUL.FTZ R81, R81, UR8 ;  /* 0x0000000851517c20 */ /* 0x000fe20008410000 */
[----:B------:R-:W-:Y:S02]  /*5c10*/  HADD2.F32 R76, -RZ, R76.H1_H1 ;  /* 0x3000004cff4c7230 */ /* 0x000fe40000004100 */
[----:B------:R-:W-:Y:S01]  /*5c20*/  FMUL.FTZ R32, R72, R32 ;  /* 0x0000002048207220 */ /* 0x000fe20000410000 */
[----:B------:R-:W-:Y:S01]  /*5c30*/  FMUL.FTZ R72, R80, UR7 ;  /* 0x0000000750487c20 */ /* 0x000fe20008410000 */
[----:B------:R-:W-:-:S03]  /*5c40*/  FMUL.FTZ R73, R81, UR7 ;  /* 0x0000000751497c20 */ /* 0x000fc60008410000 */
[----:B------:R-:W-:Y:S01]  /*5c50*/  F2FP.F16.F32.PACK_AB R33, R32, R33 ;  /* 0x000000212021723e */ /* 0x000fe200000000ff */
[--C-:B------:R-:W-:Y:S02]  /*5c60*/  HADD2.F32 R32, -RZ, R52.reuse.H0_H0 ;  /* 0x20000034ff207230 */ /* 0x100fe40000004100 */
[C---:B------:R-:W-:Y:S01]  /*5c70*/  FMUL.FTZ R92, R72.reuse, R92 ;  /* 0x0000005c485c7220 */ /* 0x040fe20000410000 */
[----:B------:R-:W-:Y:S02]  /*5c80*/  FMUL.FTZ R76, R73, R76 ;  /* 0x0000004c494c7220 */ /* 0x000fe40000410000 */
[----:B------:R-:W-:Y:S01]  /*5c90*/  FMUL.FTZ R32, R72, R32 ;  /* 0x0000002048207220 */ /* 0x000fe20000410000 */
[----:B------:R-:W-:-:S05]  /*5ca0*/  HADD2.F32 R72, -RZ, R52.H1_H1 ;  /* 0x30000034ff487230 */ /* 0x000fca0000004100 */
[----:B------:R-:W-:-:S05]  /*5cb0*/  FMUL.FTZ R72, R73, R72 ;  /* 0x0000004849487220 */ /* 0x000fca0000410000 */
[----:B------:R-:W-:Y:S01]  /*5cc0*/  F2FP.F16.F32.PACK_AB R32, R72, R32 ;  /* 0x000000204820723e */ /* 0x000fe200000000ff */
[----:B------:R-:W-:Y:S06]  /*5cd0*/  BRA `(.L_x_11888) ;  /* 0x0000000400107947 */ /* 0x000fec0003800000 */
.L_x_11887:
        /* <DEDUP_REMOVED lines=10> */
[----:B------:R-:W-:Y:S01]  /*5d80*/  FADD.FTZ R92, R72, -R92 ;  /* 0x8000005c485c7221 */ /* 0x000fe20000010000 */
[----:B------:R-:W-:Y:S01]  /*5d90*/  FMUL.FTZ R72, R98, UR8 ;  /* 0x0000000862487c20 */ /* 0x000fe20008410000 */
[----:B------:R-:W-:Y:S01]  /*5da0*/  FADD.FTZ R96, R73, -R96 ;  /* 0x8000006049607221 */ /* 0x000fe20000010000 */
[----:B------:R-:W-:Y:S01]  /*5db0*/  FADD.FTZ R97, R74, -R97 ;  /* 0x800000614a617221 */ /* 0x000fe20000010000 */
[----:B------:R-:W-:Y:S01]  /*5dc0*/  FADD.FTZ R73, R93, -R85 ;  /* 0x800000555d497221 */ /* 0x000fe20000010000 */
[----:B------:R-:W-:Y:S01]  /*5dd0*/  FADD.FTZ R33, R33, -R32 ;  /* 0x8000002021217221 */ /* 0x000fe20000010000 */
[----:B-----5:R-:W-:-:S02]  /*5de0*/  HADD2.F32 R74, -RZ, R79.H0_H0 ;  /* 0x2000004fff4a7230 */ /* 0x020fc40000004100 */
[----:B------:R-:W-:Y:S01]  /*5df0*/  FMUL.FTZ R72, R72, UR7 ;  /* 0x0000000748487c20 */ /* 0x000fe20008410000 */
[----:B------:R-:W-:Y:S02]  /*5e00*/  HADD2.F32 R32, -RZ, R55.H0_H0 ;  /* 0x20000037ff207230 */ /* 0x000fe40000004100 */
[----:B------:R-:W-:Y:S01]  /*5e10*/  FMUL.FTZ R73, R73, UR8 ;  /* 0x0000000849497c20 */ /* 0x000fe20008410000 */
[----:B------:R-:W-:Y:S02]  /*5e20*/  HADD2.F32 R79, -RZ, R79.H1_H1 ;  /* 0x3000004fff4f7230 */ /* 0x000fe40000004100 */
[----:B------:R-:W-:Y:S01]  /*5e30*/  FMUL.FTZ R74, R72, R74 ;  /* 0x0000004a484a7220 */ /* 0x000fe20000410000 */
[----:B------:R-:W-:Y:S01]  /*5e40*/  FMUL.FTZ R96, R96, UR8 ;  /* 0x0000000860607c20 */ /* 0x000fe20008410000 */
[----:B------:R-:W-:Y:S01]  /*5e50*/  FMUL.FTZ R72, R72, R32 ;  /* 0x0000002048487220 */ /* 0x000fe20000410000 */
[----:B------:R-:W-:Y:S01]  /*5e60*/  FMUL.FTZ R73, R73, UR7 ;  /* 0x0000000749497c20 */ /* 0x000fe20008410000 */
[----:B------:R-:W-:-:S02]  /*5e70*/  HADD2.F32 R32, -RZ, R55.H1_H1 ;  /* 0x30000037ff207230 */ /* 0x000fc40000004100 */
[----:B------:R-:W-:Y:S01]  /*5e80*/  FADD.FTZ R35, R35, -R94 ;  /* 0x8000005e23237221 */ /* 0x000fe20000010000 */
[----:B------:R-:W-:Y:S02]  /*5e90*/  HADD2.F32 R75, -RZ, R78.H0_H0 ;  /* 0x2000004eff4b7230 */ /* 0x000fe40000004100 */
[C---:B------:R-:W-:Y:S01]  /*5ea0*/  FMUL.FTZ R79, R73.reuse, R79 ;  /* 0x0000004f494f7220 */ /* 0x040fe20000410000 */
[----:B------:R-:W-:Y:S02]  /*5eb0*/  HADD2.F32 R85, -RZ, R54.H0_H0 ;  /* 0x20000036ff557230 */ /* 0x000fe40000004100 */
[----:B------:R-:W-:Y:S01]  /*5ec0*/  FMUL.FTZ R73, R73, R32 ;  /* 0x0000002049497220 */ /* 0x000fe20000410000 */
[----:B------:R-:W-:Y:S01]  /*5ed0*/  FMUL.FTZ R32, R96, UR7 ;  /* 0x0000000760207c20 */ /* 0x000fe20008410000 */
[----:B------:R-:W-:Y:S01]  /*5ee0*/  FMUL.FTZ R94, R97, UR8 ;  /* 0x00000008615e7c20 */ /* 0x000fe20008410000 */
[----:B------:R-:W-:Y:S01]  /*5ef0*/  FMUL.FTZ R92, R92, UR8 ;  /* 0x000000085c5c7c20 */ /* 0x000fe20008410000 */
[----:B------:R-:W-:-:S02]  /*5f00*/  HADD2.F32 R95, -RZ, R53.H1_H1 ;  /* 0x30000035ff5f7230 */ /* 0x000fc40000004100 */
[C---:B------:R-:W-:Y:S01]  /*5f10*/  FMUL.FTZ R75, R32.reuse, R75 ;  /* 0x0000004b204b7220 */ /* 0x040fe20000410000 */
[----:B------:R-:W-:Y:S01]  /*5f20*/  FMUL.FTZ R32, R32, R85 ;  /* 0x0000005520207220 */ /* 0x000fe20000410000 */
[----:B------:R-:W-:Y:S02]  /*5f30*/  HADD2.F32 R85, -RZ, R78.H1_H1 ;  /* 0x3000004eff557230 */ /* 0x000fe40000004100 */
[----:B------:R-:W-:Y:S01]  /*5f40*/  FMUL.FTZ R94, R94, UR7 ;  /* 0x000000075e5e7c20 */ /* 0x000fe20008410000 */
[----:B------:R-:W-:Y:S02]  /*5f50*/  HADD2.F32 R78, -RZ, R54.H1_H1 ;  /* 0x30000036ff4e7230 */ /* 0x000fe40000004100 */
[----:B------:R-:W-:Y:S01]  /*5f60*/  FMUL.FTZ R92, R92, UR7 ;  /* 0x000000075c5c7c20 */ /* 0x000fe20008410000 */
[----:B------:R-:W-:Y:S01]  /*5f70*/  FMUL.FTZ R33, R33, UR8 ;  /* 0x0000000821217c20 */ /* 0x000fe20008410000 */
[C---:B------:R-:W-:Y:S01]  /*5f80*/  FMUL.FTZ R85, R94.reuse, R85 ;  /* 0x000000555e557220 */ /* 0x040fe20000410000 */
[----:B------:R-:W-:Y:S01]  /*5f90*/  FMUL.FTZ R35, R35, UR8 ;  /* 0x0000000823237c20 */ /* 0x000fe20008410000 */
[----:B------:R-:W-:Y:S01]  /*5fa0*/  FMUL.FTZ R94, R94, R78 ;  /* 0x0000004e5e5e7220 */ /* 0x000fe20000410000 */
[----:B------:R-:W-:-:S02]  /*5fb0*/  HADD2.F32 R78, -RZ, R77.H0_H0 ;  /* 0x2000004dff4e7230 */ /* 0x000fc40000004100 */
[----:B------:R-:W-:Y:S01]  /*5fc0*/  FMUL.FTZ R34, R34, UR8 ;  /* 0x0000000822227c20 */ /* 0x000fe20008410000 */
[----:B------:R-:W-:Y:S02]  /*5fd0*/  HADD2.F32 R77, -RZ, R77.H1_H1 ;  /* 0x3000004dff4d7230 */ /* 0x000fe40000004100 */
[----:B------:R-:W-:Y:S01]  /*5fe0*/  FMUL.FTZ R95, R92, R95 ;  /* 0x0000005f5c5f7220 */ /* 0x000fe20000410000 */
[----:B------:R-:W-:Y:S01]  /*5ff0*/  FMUL.FTZ R96, R33, UR7 ;  /* 0x0000000721607c20 */ /* 0x000fe20008410000 */
[----:B------:R-:W-:Y:S01]  /*6000*/  FMUL.FTZ R93, R35, UR7 ;  /* 0x00000007235d7c20 */ /* 0x000fe20008410000 */
[----:B------:R-:W-:Y:S01]  /*6010*/  FMUL.FTZ R33, R34, UR7 ;  /* 0x0000000722217c20 */ /* 0x000fe20008410000 */
[----:B------:R-:W-:Y:S01]  /*6020*/  FMUL.FTZ R77, R92, R77 ;  /* 0x0000004d5c4d7220 */ /* 0x000fe20000410000 */
[----:B------:R-:W-:Y:S02]  /*6030*/  HADD2.F32 R92, -RZ, R76.H0_H0 ;  /* 0x2000004cff5c7230 */ /* 0x000fe40000004100 */
[----:B------:R-:W-:Y:S01]  /*6040*/  FMUL.FTZ R78, R93, R78 ;  /* 0x0000004e5d4e7220 */ /* 0x000fe20000410000 */
[----:B------:R-:W-:-:S02]  /*6050*/  HADD2.F32 R35, -RZ, R53.H0_H0 ;  /* 0x20000035ff237230 */ /* 0x000fc40000004100 */
[--C-:B------:R-:W-:Y:S02]  /*6060*/  HADD2.F32 R34, -RZ, R52.reuse.H0_H0 ;  /* 0x20000034ff227230 */ /* 0x100fe40000004100 */
[C---:B------:R-:W-:Y:S01]  /*6070*/  FMUL.FTZ R92, R96.reuse, R92 ;  /* 0x0000005c605c7220 */ /* 0x040fe20000410000 */
[----:B------:R-:W-:Y:S02]  /*6080*/  HADD2.F32 R97, -RZ, R52.H1_H1 ;  /* 0x30000034ff617230 */ /* 0x000fe40000004100 */
[----:B------:R-:W-:Y:S01]  /*6090*/  FMUL.FTZ R93, R93, R35 ;  /* 0x000000235d5d7220 */ /* 0x000fe20000410000 */
[----:B------:R-:W-:Y:S02]  /*60a0*/  HADD2.F32 R76, -RZ, R76.H1_H1 ;  /* 0x3000004cff4c7230 */ /* 0x000fe40000004100 */
[----:B------:R-:W-:Y:S01]  /*60b0*/  FMUL.FTZ R96, R96, R34 ;  /* 0x0000002260607220 */ /* 0x000fe20000410000 */
[----:B------:R-:W-:Y:S01]  /*60c0*/  F2FP.F16.F32.PACK_AB R34, R94, R32 ;  /* 0x000000205e22723e */ /* 0x000fe200000000ff */
[----:B------:R-:W-:Y:S01]  /*60d0*/  FMUL.FTZ R97, R33, R97 ;  /* 0x0000006121617220 */ /* 0x000fe20000410000 */
[----:B------:R-:W-:Y:S01]  /*60e0*/  F2FP.F16.F32.PACK_AB R35, R73, R72 ;  /* 0x000000484923723e */ /* 0x000fe200000000ff */
[----:B------:R-:W-:Y:S01]  /*60f0*/  FMUL.FTZ R76, R33, R76 ;  /* 0x0000004c214c7220 */ /* 0x000fe20000410000 */
[----:B------:R-:W-:-:S02]  /*6100*/  F2FP.F16.F32.PACK_AB R33, R95, R93 ;  /* 0x0000005d5f21723e */ /* 0x000fc400000000ff */
[----:B------:R-:W-:-:S07]  /*6110*/  F2FP.F16.F32.PACK_AB R32, R97, R96 ;  /* 0x000000606120723e */ /* 0x000fce00000000ff */
.L_x_11888:
[----:B------:R-:W0:Y:S02]  /*6120*/  @P0 LDC.64 R72, c[0x0][0x478] ;  /* 0x00011e00ff480b82 */ /* 0x000e240000000a00 */
[----:B0-----:R-:W-:-:S05]  /*6130*/  @P0 IMAD.WIDE.U32 R72, R0, 0x20, R72 ;  /* 0x0000002000480825 */ /* 0x001fca00078e0048 */
[----:B------:R-:W-:Y:S04]  /*6140*/  @P0 STG.E.128 desc[UR16][R72.64], R80 ;  /* 0x0000005048000986 */ /* 0x000fe8000c101d10 */
[----:B------:R0:W-:Y:S02]  /*6150*/  @P0 STG.E.128 desc[UR16][R72.64+0x10], R88 ;  /* 0x0000105848000986 */ /* 0x0001e4000c101d10 */
[----:B0-----:R-:W-:-:S05]  /*6160*/  MOV R72, 0x10 ;  /* 0x0000001000487802 */ /* 0x001fca0000000f00 */
[----:B------:R-:W-:-:S05]  /*6170*/  IMAD.WIDE.U32 R72, R0, R72, UR26 ;  /* 0x0000001a00487e25 */ /* 0x000fca000f8e0048 */
[----:B------:R1:W-:Y:S01]  /*6180*/  STG.E.128 desc[UR16][R72.64], R32 ;  /* 0x0000002048007986 */ /* 0x0003e2000c101d10 */
[----:B------:R-:W-:Y:S05]  /*6190*/  BRA `(.L_x_11889) ;  /* 0x0000002c00a07947 */ /* 0x000fea0003800000 */
.L_x_11878:
        /* <DEDUP_REMOVED lines=14> */
[----:B------:R-:W-:Y:S01]  /*6280*/  FFMA.FTZ R146, R219, UR8, R118 ;  /* 0x00000008db927c23 */ /* 0x000fe20008010076 */
[----:B------:R-:W-:Y:S01]  /*6290*/  FFMA.FTZ R87, R87, UR8, R119 ;  /* 0x0000000857577c23 */ /* 0x000fe20008010077 */
[--C-:B------:R-:W-:Y:S01]  /*62a0*/  FFMA.FTZ R140, R140, UR4, R85.reuse ;  /* 0x000000048c8c7c23 */ /* 0x100fe20008010055 */
[----:B------:R-:W-:Y:S01]  /*62b0*/  FFMA.FTZ R143, R143, UR4, R85 ;  /* 0x000000048f8f7c23 */ /* 0x000fe20008010055 */
[----:B------:R-:W-:Y:S01]  /*62c0*/  FMUL.FTZ R146, R146, UR7 ;  /* 0x0000000792927c20 */ /* 0x000fe20008410000 */
[----:B------:R-:W-:Y:S01]  /*62d0*/  FFMA.FTZ R145, R220, UR8, R116 ;  /* 0x00000008dc917c23 */ /* 0x000fe20008010074 */
[----:B------:R-:W-:Y:S01]  /*62e0*/  FADD.FTZ R217, R217, -R140 ;  /* 0x8000008cd9d97221 */ /* 0x000fe20000010000 */
[----:B------:R-:W-:Y:S01]  /*62f0*/  FADD.FTZ R222, R222, -R143 ;  /* 0x8000008fdede7221 */ /* 0x000fe20000010000 */
[----:B------:R-:W-:Y:S01]  /*6300*/  FMUL.FTZ R84, R146, R84 ;  /* 0x0000005492547220 */ /* 0x000fe20000410000 */
        /* <DEDUP_REMOVED lines=10> */
[----:B------:R-:W-:Y:S01]  /*63b0*/  FFMA.FTZ R142, R142, UR4, R85 ;  /* 0x000000048e8e7c23 */ /* 0x000fe20008010055 */
[----:B------:R-:W-:Y:S01]  /*63c0*/  FFMA.FTZ R222, R222, UR8, R117 ;  /* 0x00000008dede7c23 */ /* 0x000fe20008010075 */
[----:B------:R-:W-:Y:S01]  /*63d0*/  FFMA.FTZ R218, R218, UR4, R85 ;  /* 0x00000004dada7c23 */ /* 0x000fe20008010055 */
[----:B------:R-:W-:Y:S01]  /*63e0*/  FADD.FTZ R216, R216, -R141 ;  /* 0x8000008dd8d87221 */ /* 0x000fe20000010000 */
[----:B------:R-:W-:Y:S01]  /*63f0*/  FMUL.FTZ R87, R145, R87 ;  /* 0x0000005791577220 */ /* 0x000fe20000410000 */
[----:B------:R-:W-:Y:S01]  /*6400*/  FMUL.FTZ R145, R140, R145 ;  /* 0x000000918c917220 */ /* 0x000fe20000410000 */
[----:B------:R-:W-:Y:S01]  /*6410*/  FADD.FTZ R215, R215, -R142 ;  /* 0x8000008ed7d77221 */ /* 0x000fe20000010000 */
[----:B------:R-:W-:-:S02]  /*6420*/  HADD2.F32 R140, -RZ, R78.H1_H1 ;  /* 0x3000004eff8c7230 */ /* 0x000fc40000004100 */
[----:B------:R-:W-:Y:S01]  /*6430*/  FMUL.FTZ R78, R222, UR7 ;  /* 0x00000007de4e7c20 */ /* 0x000fe20008410000 */
[----:B------:R-:W-:Y:S02]  /*6440*/  HADD2.F32 R141, -RZ, R70.H1_H1 ;  /* 0x30000046ff8d7230 */ /* 0x000fe40000004100 */
[----:B------:R-:W-:Y:S01]  /*6450*/  FADD.FTZ R144, R144, -R218 ;  /* 0x800000da90907221 */ /* 0x000fe20000010000 */
[----:B------:R-:W-:Y:S01]  /*6460*/  FFMA.FTZ R147, R215, UR8, R114 ;  /* 0x00000008d7937c23 */ /* 0x000fe20008010072 */
[----:B------:R-:W-:Y:S01]  /*6470*/  FMUL.FTZ R140, R78, R140 ;  /* 0x0000008c4e8c7220 */ /* 0x000fe20000410000 */
[----:B------:R-:W-:Y:S02]  /*6480*/  HADD2.F32 R142, -RZ, R69.H0_H0 ;  /* 0x20000045ff8e7230 */ /* 0x000fe40000004100 */
[----:B------:R-:W-:Y:S01]  /*6490*/  FMUL.FTZ R78, R141, R78 ;  /* 0x0000004e8d4e7220 */ /* 0x000fe20000410000 */
[----:B------:R-:W-:Y:S01]  /*64a0*/  FFMA.FTZ R144, R144, UR8, R115 ;  /* 0x0000000890907c23 */ /* 0x000fe20008010073 */
[----:B------:R-:W-:-:S02]  /*64b0*/  HADD2.F32 R141, -RZ, R77.H0_H0 ;  /* 0x2000004dff8d7230 */ /* 0x000fc40000004100 */
[----:B------:R-:W-:Y:S01]  /*64c0*/  FMUL.FTZ R147, R147, UR7 ;  /* 0x0000000793937c20 */ /* 0x000fe20008410000 */
[----:B------:R-:W-:Y:S02]  /*64d0*/  HADD2.F32 R77, -RZ, R77.H1_H1 ;  /* 0x3000004dff4d7230 */ /* 0x000fe40000004100 */
[----:B------:R-:W-:Y:S01]  /*64e0*/  FMUL.FTZ R144, R144, UR7 ;  /* 0x0000000790907c20 */ /* 0x000fe20008410000 */
[----:B------:R-:W-:Y:S02]  /*64f0*/  HADD2.F32 R143, -RZ, R69.H1_H1 ;  /* 0x30000045ff8f7230 */ /* 0x000fe40000004100 */
[----:B------:R-:W-:Y:S01]  /*6500*/  FMUL.FTZ R141, R147, R141 ;  /* 0x0000008d938d7220 */ /* 0x000fe20000410000 */
[----:B------:R-:W-:Y:S01]  /*6510*/  FMUL.FTZ R147, R142, R147 ;  /* 0x000000938e937220 */ /* 0x000fe20000410000 */
[----:B------:R-:W-:Y:S01]  /*6520*/  FFMA.FTZ R217, R217, UR8, R112 ;  /* 0x00000008d9d97c23 */ /* 0x000fe20008010070 */
[----:B------:R-:W-:Y:S01]  /*6530*/  FMUL.FTZ R142, R144, R77 ;  /* 0x0000004d908e7220 */ /* 0x000fe20000410000 */
[----:B------:R-:W-:Y:S01]  /*6540*/  FFMA.FTZ R149, R216, UR8, R113 ;  /* 0x00000008d8957c23 */ /* 0x000fe20008010071 */
        /* <DEDUP_REMOVED lines=11> */
[----:B------:R-:W-:Y:S01]  /*6600*/  FMUL.FTZ R144, R149, R144 ;  /* 0x0000009095907220 */ /* 0x000fe20000410000 */
[----:B------:R-:W-:Y:S01]  /*6610*/  FMUL.FTZ R148, R148, R149 ;  /* 0x0000009594947220 */ /* 0x000fe20000410000 */
[----:B------:R-:W-:-:S04]  /*6620*/  F2FP.F16.F32.PACK_AB R77, R77, R147 ;  /* 0x000000934d4d723e */ /* 0x000fc800000000ff */
[----:B------:R-:W-:Y:S01]  /*6630*/  F2FP.F16.F32.PACK_AB R76, R148, R76 ;  /* 0x0000004c944c723e */ /* 0x000fe200000000ff */
[----:B------:R-:W-:Y:S06]  /*6640*/  BRA `(.L_x_11891) ;  /* 0x0000000400107947 */ /* 0x000fec0003800000 */
.L_x_11890:
[--C-:B------:R-:W-:Y:S01]  /*6650*/  FFMA.FTZ R219, R219, UR4, R85.reuse ;  /* 0x00000004dbdb7c23 */ /* 0x100fe20008010055 */
[--C-:B------:R-:W-:Y:S01]  /*6660*/  FFMA.FTZ R91, R221, UR4, R85.reuse ;  /* 0x00000004dd5b7c23 */ /* 0x100fe20008010055 */
[----:B------:R-:W-:Y:S01]  /*6670*/  FFMA.FTZ R81, R141, UR4, R85 ;  /* 0x000000048d517c23 */ /* 0x000fe20008010055 */
[----:B-----5:R-:W-:Y:S02]  /*6680*/  HADD2.F32 R84, -RZ, R79.H0_H0 ;  /* 0x2000004fff547230 */ /* 0x020fe40000004100 */
[----:B------:R-:W-:Y:S01]  /*6690*/  FADD.FTZ R219, R223, -R219 ;  /* 0x800000dbdfdb7221 */ /* 0x000fe20000010000 */
[----:B------:R-:W-:Y:S01]  /*66a0*/  FADD.FTZ R91, R224, -R91 ;  /* 0x8000005be05b7221 */ /* 0x000fe20000010000 */
[----:B------:R-:W-:Y:S02]  /*66b0*/  HADD2.F32 R141, -RZ, R71.H0_H0 ;  /* 0x20000047ff8d7230 */ /* 0x000fe40000004100 */
[----:B------:R-:W-:Y:S01]  /*66c0*/  FFMA.FTZ R88, R214, UR4, R85 ;  /* 0x00000004d6587c23 */ /* 0x000fe20008010055 */
[----:B------:R-:W-:Y:S01]  /*66d0*/  FFMA.FTZ R90, R219, UR8, R118 ;  /* 0x00000008db5a7c23 */ /* 0x000fe20008010076 */
[----:B------:R-:W-:Y:S01]  /*66e0*/  FFMA.FTZ R91, R91, UR8, R119 ;  /* 0x000000085b5b7c23 */ /* 0x000fe20008010077 */
[----:B------:R-:W-:Y:S01]  /*66f0*/  FFMA.FTZ R89, R143, UR4, R85 ;  /* 0x000000048f597c23 */ /* 0x000fe20008010055 */
[----:B------:R-:W-:Y:S01]  /*6700*/  FADD.FTZ R88, R220, -R88 ;  /* 0x80000058dc587221 */ /* 0x000fe20000010000 */
[----:B------:R-:W-:Y:S01]  /*6710*/  FMUL.FTZ R86, R90, UR7 ;  /* 0x000000075a567c20 */ /* 0x000fe20008410000 */
[----:B------:R-:W-:Y:S01]  /*6720*/  FMUL.FTZ R87, R91, UR7 ;  /* 0x000000075b577c20 */ /* 0x000fe20008410000 */
[----:B------:R-:W-:Y:S01]  /*6730*/  FADD.FTZ R89, R222, -R89 ;  /* 0x80000059de597221 */ /* 0x000fe20000010000 */
[----:B------:R-:W-:Y:S01]  /*6740*/  FFMA.FTZ R88, R88, UR8, R116 ;  /* 0x0000000858587c23 */ /* 0x000fe20008010074 */
[----:B------:R-:W-:Y:S01]  /*6750*/  FMUL.FTZ R84, R86, R84 ;  /* 0x0000005456547220 */ /* 0x000fe20000410000 */
[----:B------:R-:W-:Y:S01]  /*6760*/  FMUL.FTZ R141, R141, R86 ;  /* 0x000000568d8d7220 */ /* 0x000fe20000410000 */
[----:B------:R-:W-:-:S02]  /*6770*/  HADD2.F32 R86, -RZ, R79.H1_H1 ;  /* 0x3000004fff567230 */ /* 0x000fc40000004100 */
[--C-:B------:R-:W-:Y:S01]  /*6780*/  FFMA.FTZ R82, R142, UR4, R85.reuse ;  /* 0x000000048e527c23 */ /* 0x100fe20008010055 */
[----:B------:R-:W-:Y:S02]  /*6790*/  HADD2.F32 R79, -RZ, R71.H1_H1 ;  /* 0x30000047ff4f7230 */ /* 0x000fe40000004100 */
[----:B------:R-:W-:Y:S01]  /*67a0*/  FFMA.FTZ R80, R140, UR4, R85 ;  /* 0x000000048c507c23 */ /* 0x000fe20008010055 */
[----:B------:R-:W-:Y:S02]  /*67b0*/  HADD2.F32 R142, -RZ, R70.H0_H0 ;  /* 0x20000046ff8e7230 */ /* 0x000fe40000004100 */
[----:B------:R-:W-:Y:S01]  /*67c0*/  FMUL.FTZ R86, R87, R86 ;  /* 0x0000005657567220 */ /* 0x000fe20000410000 */
[----:B------:R-:W-:Y:S01]  /*67d0*/  FMUL.FTZ R140, R88, UR7 ;  /* 0x00000007588c7c20 */ /* 0x000fe20008410000 */
[----:B------:R-:W-:Y:S01]  /*67e0*/  FMUL.FTZ R79, R79, R87 ;  /* 0x000000574f4f7220 */ /* 0x000fe20000410000 */
[----:B------:R-:W-:Y:S02]  /*67f0*/  HADD2.F32 R87, -RZ, R78.H0_H0 ;  /* 0x2000004eff577230 */ /* 0x000fe40000004100 */
[----:B------:R-:W-:Y:S01]  /*6800*/  FFMA.FTZ R89, R89, UR8, R117 ;  /* 0x0000000859597c23 */ /* 0x000fe20008010075 */
        /* <DEDUP_REMOVED lines=9> */
[----:B------:R-:W-:Y:S01]  /*68a0*/  FFMA.FTZ R82, R82, UR8, R114 ;  /* 0x0000000852527c23 */ /* 0x000fe20008010072 */
[----:B------:R-:W-:Y:S01]  /*68b0*/  F2FP.F16.F32.PACK_AB R79, R79, R141 ;  /* 0x0000008d4f4f723e */ /* 0x000fe200000000ff */
[----:B------:R-:W-:Y:S02]  /*68c0*/  HADD2.F32 R141, -RZ, R77.H0_H0 ;  /* 0x2000004dff8d7230 */ /* 0x000fe40000004100 */
[----:B------:R-:W-:Y:S01]  /*68d0*/  FFMA.FTZ R83, R83, UR8, R115 ;  /* 0x0000000853537c23 */ /* 0x000fe20008010073 */
[----:B------:R-:W-:Y:S01]  /*68e0*/  F2FP.F16.F32.PACK_AB R78, R78, R142 ;  /* 0x0000008e4e4e723e */ /* 0x000fe200000000ff */
[----:B------:R-:W-:-:S02]  /*68f0*/  HADD2.F32 R143, -RZ, R69.H0_H0 ;  /* 0x20000045ff8f7230 */ /* 0x000fc40000004100 */
[----:B------:R-:W-:Y:S01]  /*6900*/  FMUL.FTZ R142, R82, UR7 ;  /* 0x00000007528e7c20 */ /* 0x000fe20008410000 */
[----:B------:R-:W-:Y:S01]  /*6910*/  FMUL.FTZ R140, R140, R144 ;  /* 0x000000908c8c7220 */ /* 0x000fe20000410000 */
[----:B------:R-:W-:Y:S01]  /*6920*/  FMUL.FTZ R144, R83, UR7 ;  /* 0x0000000753907c20 */ /* 0x000fe20008410000 */
[----:B------:R-:W-:Y:S01]  /*6930*/  FADD.FTZ R80, R217, -R80 ;  /* 0x80000050d9507221 */ /* 0x000fe20000010000 */
[----:B------:R-:W-:Y:S01]  /*6940*/  FMUL.FTZ R141, R142, R141 ;  /* 0x0000008d8e8d7220 */ /* 0x000fe20000410000 */
[----:B------:R-:W-:Y:S01]  /*6950*/  FMUL.FTZ R143, R143, R142 ;  /* 0x0000008e8f8f7220 */ /* 0x000fe20000410000 */
[----:B------:R-:W-:Y:S02]  /*6960*/  HADD2.F32 R142, -RZ, R77.H1_H1 ;  /* 0x3000004dff8e7230 */ /* 0x000fe40000004100 */
[----:B------:R-:W-:Y:S01]  /*6970*/  FFMA.FTZ R80, R80, UR8, R112 ;  /* 0x0000000850507c23 */ /* 0x000fe20008010070 */
[----:B------:R-:W-:Y:S02]  /*6980*/  HADD2.F32 R77, -RZ, R69.H1_H1 ;  /* 0x30000045ff4d7230 */ /* 0x000fe40000004100 */
[----:B------:R-:W-:Y:S01]  /*6990*/  FADD.FTZ R81, R216, -R81 ;  /* 0x80000051d8517221 */ /* 0x000fe20000010000 */
[----:B------:R-:W-:-:S02]  /*69a0*/  HADD2.F32 R145, -RZ, R68.H0_H0 ;  /* 0x20000044ff917230 */ /* 0x000fc40000004100 */
[----:B------:R-:W-:Y:S01]  /*69b0*/  FMUL.FTZ R142, R144, R142 ;  /* 0x0000008e908e7220 */ /* 0x000fe20000410000 */
[----:B------:R-:W-:Y:S01]  /*69c0*/  FMUL.FTZ R77, R77, R144 ;  /* 0x000000904d4d7220 */ /* 0x000fe20000410000 */
[----:B------:R-:W-:Y:S01]  /*69d0*/  FMUL.FTZ R144, R80, UR7 ;  /* 0x0000000750907c20 */ /* 0x000fe20008410000 */
[----:B------:R-:W-:-:S03]  /*69e0*/  FFMA.FTZ R81, R81, UR8, R113 ;  /* 0x0000000851517c23 */ /* 0x000fc60008010071 */
[----:B------:R-:W-:Y:S01]  /*69f0*/  F2FP.F16.F32.PACK_AB R77, R77, R143 ;  /* 0x0000008f4d4d723e */ /* 0x000fe200000000ff */
[--C-:B------:R-:W-:Y:S02]  /*6a00*/  HADD2.F32 R143, -RZ, R76.reuse.H0_H0 ;  /* 0x2000004cff8f7230 */ /* 0x100fe40000004100 */
[----:B------:R-:W-:Y:S01]  /*6a10*/  FMUL.FTZ R145, R145, R144 ;  /* 0x0000009091917220 */ /* 0x000fe20000410000 */
[----:B------:R-:W-:Y:S02]  /*6a20*/  FMUL.FTZ R146, R81, UR7 ;  /* 0x0000000751927c20 */ /* 0x000fe40008410000 */
[----:B------:R-:W-:Y:S01]  /*6a30*/  FMUL.FTZ R143, R144, R143 ;  /* 0x0000008f908f7220 */ /* 0x000fe20000410000 */
[----:B------:R-:W-:Y:S02]  /*6a40*/  HADD2.F32 R144, -RZ, R76.H1_H1 ;  /* 0x3000004cff907230 */ /* 0x000fe40000004100 */
[----:B------:R-:W-:-:S03]  /*6a50*/  HADD2.F32 R76, -RZ, R68.H1_H1 ;  /* 0x30000044ff4c7230 */ /* 0x000fc60000004100 */
[----:B------:R-:W-:Y:S02]  /*6a60*/  FMUL.FTZ R144, R146, R144 ;  /* 0x0000009092907220 */ /* 0x000fe40000410000 */
[----:B------:R-:W-:-:S05]  /*6a70*/  FMUL.FTZ R76, R76, R146 ;  /* 0x000000924c4c7220 */ /* 0x000fca0000410000 */
[----:B------:R-:W-:-:S07]  /*6a80*/  F2FP.F16.F32.PACK_AB R76, R76, R145 ;  /* 0x000000914c4c723e */ /* 0x000fce00000000ff */
.L_x_11891:
[----:B------:R-:W-:-:S04]  /*6a90*/  ISETP.NE.U32.AND P0, PT, RZ, UR22, PT ;  /* 0x00000016ff007c0c */ /* 0x000fc8000bf05070 */
[----:B------:R-:W-:-:S13]  /*6aa0*/  ISETP.NE.AND.EX P0, PT, RZ, UR23, PT, P0 ;  /* 0x00000017ff007c0c */ /* 0x000fda000bf05300 */
        /* <DEDUP_REMOVED lines=19> */
[----:B------:R-:W-:Y:S01]  /*6be0*/  FFMA.FTZ R90, R198, UR8, R126 ;  /* 0x00000008c65a7c23 */ /* 0x000fe2000801007e */
[----:B------:R-:W-:Y:S01]  /*6bf0*/  FFMA.FTZ R91, R91, UR8, R127 ;  /* 0x000000085b5b7c23 */ /* 0x000fe2000801007f */
[----:B------:R-:W-:-:S02]  /*6c00*/  HADD2.F32 R148, -RZ, R79.H1_H1 ;  /* 0x3000004fff947230 */ /* 0x000fc40000004100 */
[----:B------:R-:W-:Y:S01]  /*6c10*/  FFMA.FTZ R89, R196, UR4, R85 ;  /* 0x00000004c4597c23 */ /* 0x000fe20008010055 */
[----:B------:R-:W-:Y:S01]  /*6c20*/  FMUL.FTZ R147, R90, UR7 ;  /* 0x000000075a937c20 */ /* 0x000fe20008410000 */
[----:B------:R-:W-:Y:S02]  /*6c30*/  HADD2.F32 R79, -RZ, R67.H1_H1 ;  /* 0x30000043ff4f7230 */ /* 0x000fe40000004100 */
[----:B------:R-:W-:Y:S01]  /*6c40*/  FFMA.FTZ R88, R88, UR8, R124 ;  /* 0x0000000858587c23 */ /* 0x000fe2000801007c */
[----:B------:R-:W-:Y:S01]  /*6c50*/  FADD.FTZ R89, R199, -R89 ;  /* 0x80000059c7597221 */ /* 0x000fe20000010000 */
[----:B------:R-:W-:Y:S01]  /*6c60*/  FMUL.FTZ R145, R147, R145 ;  /* 0x0000009193917220 */ /* 0x000fe20000410000 */
[----:B------:R-:W-:Y:S01]  /*6c70*/  FMUL.FTZ R146, R146, R147 ;  /* 0x0000009392927220 */ /* 0x000fe20000410000 */
[----:B------:R-:W-:Y:S01]  /*6c80*/  FMUL.FTZ R147, R91, UR7 ;  /* 0x000000075b937c20 */ /* 0x000fe20008410000 */
[----:B------:R-:W-:Y:S02]  /*6c90*/  HADD2.F32 R149, -RZ, R78.H0_H0 ;  /* 0x2000004eff957230 */ /* 0x000fe40000004100 */
[----:B------:R-:W-:Y:S01]  /*6ca0*/  FMUL.FTZ R150, R88, UR7 ;  /* 0x0000000758967c20 */ /* 0x000fe20008410000 */
[----:B------:R-:W-:Y:S01]  /*6cb0*/  FFMA.FTZ R89, R89, UR8, R125 ;  /* 0x0000000859597c23 */ /* 0x000fe2000801007d */
[----:B------:R-:W-:Y:S01]  /*6cc0*/  FMUL.FTZ R148, R147, R148 ;  /* 0x0000009493947220 */ /* 0x000fe20000410000 */
        /* <DEDUP_REMOVED lines=12> */
[----:B------:R-:W-:Y:S01]  /*6d90*/  FFMA.FTZ R82, R82, UR8, R122 ;  /* 0x0000000852527c23 */ /* 0x000fe2000801007a */
[----:B------:R-:W-:Y:S01]  /*6da0*/  F2FP.F16.F32.PACK_AB R79, R79, R146 ;  /* 0x000000924f4f723e */ /* 0x000fe200000000ff */
[----:B------:R-:W-:-:S02]  /*6db0*/  HADD2.F32 R151, -RZ, R77.H0_H0 ;  /* 0x2000004dff977230 */ /* 0x000fc40000004100 */
[----:B------:R-:W-:Y:S01]  /*6dc0*/  FFMA.FTZ R83, R83, UR8, R123 ;  /* 0x0000000853537c23 */ /* 0x000fe2000801007b */
[----:B------:R-:W-:Y:S01]  /*6dd0*/  F2FP.F16.F32.PACK_AB R78, R78, R147 ;  /* 0x000000934e4e723e */ /* 0x000fe200000000ff */
[----:B------:R-:W-:Y:S02]  /*6de0*/  HADD2.F32 R146, -RZ, R65.H0_H0 ;  /* 0x20000041ff927230 */ /* 0x000fe40000004100 */
[----:B------:R-:W-:Y:S01]  /*6df0*/  FMUL.FTZ R147, R82, UR7 ;  /* 0x0000000752937c20 */ /* 0x000fe20008410000 */
[----:B------:R-:W-:Y:S01]  /*6e00*/  FMUL.FTZ R150, R150, R152 ;  /* 0x0000009896967220 */ /* 0x000fe20000410000 */
[----:B------:R-:W-:Y:S02]  /*6e10*/  HADD2.F32 R152, -RZ, R77.H1_H1 ;  /* 0x3000004dff987230 */ /* 0x000fe40000004100 */
[----:B------:R-:W-:Y:S01]  /*6e20*/  FFMA.FTZ R80, R187, UR4, R85 ;  /* 0x00000004bb507c23 */ /* 0x000fe20008010055 */
[----:B------:R-:W-:Y:S01]  /*6e30*/  FMUL.FTZ R151, R147, R151 ;  /* 0x0000009793977220 */ /* 0x000fe20000410000 */
[----:B------:R-:W-:Y:S01]  /*6e40*/  FMUL.FTZ R146, R146, R147 ;  /* 0x0000009392927220 */ /* 0x000fe20000410000 */
[----:B------:R-:W-:-:S02]  /*6e50*/  HADD2.F32 R77, -RZ, R65.H1_H1 ;  /* 0x30000041ff4d7230 */ /* 0x000fc40000004100 */
[----:B------:R-:W-:Y:S01]  /*6e60*/  FMUL.FTZ R147, R83, UR7 ;  /* 0x0000000753937c20 */ /* 0x000fe20008410000 */
[----:B------:R-:W-:Y:S01]  /*6e70*/  FADD.FTZ R80, R191, -R80 ;  /* 0x80000050bf507221 */ /* 0x000fe20000010000 */
[----:B------:R-:W-:Y:S01]  /*6e80*/  FFMA.FTZ R81, R188, UR4, R85 ;  /* 0x00000004bc517c23 */ /* 0x000fe20008010055 */
[--C-:B------:R-:W-:Y:S02]  /*6e90*/  HADD2.F32 R153, -RZ, R76.reuse.H0_H0 ;  /* 0x2000004cff997230 */ /* 0x100fe40000004100 */
[----:B------:R-:W-:Y:S01]  /*6ea0*/  FMUL.FTZ R77, R77, R147 ;  /* 0x000000934d4d7220 */ /* 0x000fe20000410000 */
[----:B------:R-:W-:Y:S01]  /*6eb0*/  FFMA.FTZ R80, R80, UR8, R120 ;  /* 0x0000000850507c23 */ /* 0x000fe20008010078 */
[----:B------:R-:W-:Y:S01]  /*6ec0*/  FADD.FTZ R81, R192, -R81 ;  /* 0x80000051c0517221 */ /* 0x000fe20000010000 */
[----:B------:R-:W-:Y:S01]  /*6ed0*/  FMUL.FTZ R152, R147, R152 ;  /* 0x0000009893987220 */ /* 0x000fe20000410000 */
[----:B------:R-:W-:Y:S01]  /*6ee0*/  HADD2.F32 R154, -RZ, R76.H1_H1 ;  /* 0x3000004cff9a7230 */ /* 0x000fe20000004100 */
[----:B------:R-:W-:Y:S01]  /*6ef0*/  F2FP.F16.F32.PACK_AB R77, R77, R146 ;  /* 0x000000924d4d723e */ /* 0x000fe200000000ff */
[----:B------:R-:W-:-:S02]  /*6f00*/  HADD2.F32 R146, -RZ, R64.H0_H0 ;  /* 0x20000040ff927230 */ /* 0x000fc40000004100 */
[----:B------:R-:W-:Y:S01]  /*6f10*/  FMUL.FTZ R147, R80, UR7 ;  /* 0x0000000750937c20 */ /* 0x000fe20008410000 */
[----:B------:R-:W-:Y:S01]  /*6f20*/  FFMA.FTZ R81, R81, UR8, R121 ;  /* 0x0000000851517c23 */ /* 0x000fe20008010079 */
[----:B------:R-:W-:Y:S02]  /*6f30*/  HADD2.F32 R76, -RZ, R64.H1_H1 ;  /* 0x30000040ff4c7230 */ /* 0x000fe40000004100 */
[----:B------:R-:W-:Y:S01]  /*6f40*/  FMUL.FTZ R153, R147, R153 ;  /* 0x0000009993997220 */ /* 0x000fe20000410000 */
[----:B------:R-:W-:Y:S01]  /*6f50*/  FMUL.FTZ R146, R146, R147 ;  /* 0x0000009392927220 */ /* 0x000fe20000410000 */
[----:B------:R-:W-:-:S04]  /*6f60*/  FMUL.FTZ R147, R81, UR7 ;  /* 0x0000000751937c20 */ /* 0x000fc80008410000 */
[----:B------:R-:W-:Y:S01]  /*6f70*/  FMUL.FTZ R76, R76, R147 ;  /* 0x000000934c4c7220 */ /* 0x000fe20000410000 */
[----:B------:R-:W-:-:S04]  /*6f80*/  FMUL.FTZ R154, R147, R154 ;  /* 0x0000009a939a7220 */ /* 0x000fc80000410000 */
[----:B------:R-:W-:Y:S01]  /*6f90*/  F2FP.F16.F32.PACK_AB R76, R76, R146 ;  /* 0x000000924c4c723e */ /* 0x000fe200000000ff */
[----:B------:R-:W-:Y:S06]  /*6fa0*/  BRA `(.L_x_11893) ;  /* 0x0000000400107947 */ /* 0x000fec0003800000 */
.L_x_11892:
        /* <DEDUP_REMOVED lines=10> */
[----:B------:R-:W-:Y:S01]  /*7050*/  FFMA.FTZ R196, R196, UR4, R85 ;  /* 0x00000004c4c47c23 */ /* 0x000fe20008010055 */
[----:B------:R-:W-:Y:S01]  /*7060*/  FFMA.FTZ R197, R197, UR8, R124 ;  /* 0x00000008c5c57c23 */ /* 0x000fe2000801007c */
[----:B------:R-:W-:Y:S01]  /*7070*/  FMUL.FTZ R147, R147, UR7 ;  /* 0x0000000793937c20 */ /* 0x000fe20008410000 */
[----:B------:R-:W-:-:S02]  /*7080*/  HADD2.F32 R149, -RZ, R78.H0_H0 ;  /* 0x2000004eff957230 */ /* 0x000fc40000004100 */
[----:B------:R-:W-:Y:S01]  /*7090*/  FADD.FTZ R199, R199, -R196 ;  /* 0x800000c4c7c77221 */ /* 0x000fe20000010000 */
[--C-:B------:R-:W-:Y:S02]  /*70a0*/  HADD2.F32 R150, -RZ, R66.reuse.H0_H0 ;  /* 0x20000042ff967230 */ /* 0x100fe40000004100 */
[----:B------:R-:W-:Y:S01]  /*70b0*/  FMUL.FTZ R145, R147, R145 ;  /* 0x0000009193917220 */ /* 0x000fe20000410000 */
[----:B------:R-:W-:Y:S01]  /*70c0*/  FMUL.FTZ R147, R148, R147 ;  /* 0x0000009394937220 */ /* 0x000fe20000410000 */
[----:B------:R-:W-:Y:S02]  /*70d0*/  HADD2.F32 R148, -RZ, R79.H1_H1 ;  /* 0x3000004fff947230 */ /* 0x000fe40000004100 */
[----:B------:R-:W-:Y:S01]  /*70e0*/  FMUL.FTZ R79, R146, UR7 ;  /* 0x00000007924f7c20 */ /* 0x000fe20008410000 */
[----:B------:R-:W-:Y:S02]  /*70f0*/  HADD2.F32 R146, -RZ, R67.H1_H1 ;  /* 0x30000043ff927230 */ /* 0x000fe40000004100 */
[----:B------:R-:W-:Y:S01]  /*7100*/  FFMA.FTZ R189, R189, UR4, R85 ;  /* 0x00000004bdbd7c23 */ /* 0x000fe20008010055 */
[----:B------:R-:W-:Y:S01]  /*7110*/  FFMA.FTZ R199, R199, UR8, R125 ;  /* 0x00000008c7c77c23 */ /* 0x000fe2000801007d */
[----:B------:R-:W-:Y:S01]  /*7120*/  FMUL.FTZ R148, R79, R148 ;  /* 0x000000944f947220 */ /* 0x000fe20000410000 */
[----:B------:R-:W-:-:S02]  /*7130*/  HADD2.F32 R151, -RZ, R66.H1_H1 ;  /* 0x30000042ff977230 */ /* 0x000fc40000004100 */
[----:B------:R-:W-:Y:S01]  /*7140*/  FMUL.FTZ R79, R146, R79 ;  /* 0x0000004f924f7220 */ /* 0x000fe20000410000 */
[----:B------:R-:W-:Y:S01]  /*7150*/  FMUL.FTZ R146, R197, UR7 ;  /* 0x00000007c5927c20 */ /* 0x000fe20008410000 */
[----:B------:R-:W-:Y:S01]  /*7160*/  FADD.FTZ R193, R193, -R189 ;  /* 0x800000bdc1c17221 */ /* 0x000fe20000010000 */
[--C-:B------:R-:W-:Y:S01]  /*7170*/  FFMA.FTZ R190, R190, UR4, R85.reuse ;  /* 0x00000004bebe7c23 */ /* 0x100fe20008010055 */
[----:B------:R-:W-:Y:S02]  /*7180*/  HADD2.F32 R152, -RZ, R65.H0_H0 ;  /* 0x20000041ff987230 */ /* 0x000fe40000004100 */
[----:B------:R-:W-:Y:S01]  /*7190*/  FMUL.FTZ R149, R146, R149 ;  /* 0x0000009592957220 */ /* 0x000fe20000410000 */
[----:B------:R-:W-:Y:S01]  /*71a0*/  FMUL.FTZ R146, R150, R146 ;  /* 0x0000009296927220 */ /* 0x000fe20000410000 */
[----:B------:R-:W-:Y:S02]  /*71b0*/  HADD2.F32 R150, -RZ, R78.H1_H1 ;  /* 0x3000004eff967230 */ /* 0x000fe40000004100 */
[----:B------:R-:W-:Y:S01]  /*71c0*/  FMUL.FTZ R78, R199, UR7 ;  /* 0x00000007c74e7c20 */ /* 0x000fe20008410000 */
[----:B------:R-:W-:Y:S01]  /*71d0*/  FFMA.FTZ R155, R193, UR8, R122 ;  /* 0x00000008c19b7c23 */ /* 0x000fe2000801007a */
[----:B------:R-:W-:Y:S01]  /*71e0*/  FADD.FTZ R195, R195, -R190 ;  /* 0x800000bec3c37221 */ /* 0x000fe20000010000 */
[----:B------:R-:W-:Y:S01]  /*71f0*/  FFMA.FTZ R187, R187, UR4, R85 ;  /* 0x00000004bbbb7c23 */ /* 0x000fe20008010055 */
[----:B------:R-:W-:Y:S01]  /*7200*/  FMUL.FTZ R150, R78, R150 ;  /* 0x000000964e967220 */ /* 0x000fe20000410000 */
[----:B------:R-:W-:Y:S01]  /*7210*/  FMUL.FTZ R78, R151, R78 ;  /* 0x0000004e974e7220 */ /* 0x000fe20000410000 */
[----:B------:R-:W-:-:S02]  /*7220*/  HADD2.F32 R151, -RZ, R77.H0_H0 ;  /* 0x2000004dff977230 */ /* 0x000fc40000004100 */
[----:B------:R-:W-:Y:S01]  /*7230*/  FMUL.FTZ R155, R155, UR7 ;  /* 0x000000079b9b7c20 */ /* 0x000fe20008410000 */
[----:B------:R-:W-:Y:S01]  /*7240*/  FFMA.FTZ R195, R195, UR8, R123 ;  /* 0x00000008c3c37c23 */ /* 0x000fe2000801007b */
[----:B------:R-:W-:Y:S01]  /*7250*/  FADD.FTZ R191, R191, -R187 ;  /* 0x800000bbbfbf7221 */ /* 0x000fe20000010000 */
[----:B------:R-:W-:Y:S02]  /*7260*/  HADD2.F32 R153, -RZ, R65.H1_H1 ;  /* 0x30000041ff997230 */ /* 0x000fe40000004100 */
[----:B------:R-:W-:Y:S01]  /*7270*/  FMUL.FTZ R151, R155, R151 ;  /* 0x000000979b977220 */ /* 0x000fe20000410000 */
[----:B------:R-:W-:Y:S01]  /*7280*/  FMUL.FTZ R155, R152, R155 ;  /* 0x0000009b989b7220 */ /* 0x000fe20000410000 */
[----:B------:R-:W-:Y:S02]  /*7290*/  HADD2.F32 R152, -RZ, R77.H1_H1 ;  /* 0x3000004dff987230 */ /* 0x000fe40000004100 */
[----:B------:R-:W-:Y:S01]  /*72a0*/  FMUL.FTZ R77, R195, UR7 ;  /* 0x00000007c34d7c20 */ /* 0x000fe20008410000 */
[----:B------:R-:W-:Y:S01]  /*72b0*/  FFMA.FTZ R188, R188, UR4, R85 ;  /* 0x00000004bcbc7c23 */ /* 0x000fe20008010055 */
[----:B------:R-:W-:Y:S01]  /*72c0*/  FFMA.FTZ R160, R191, UR8, R120 ;  /* 0x00000008bfa07c23 */ /* 0x000fe20008010078 */
[----:B------:R-:W-:-:S02]  /*72d0*/  HADD2.F32 R154, -RZ, R64.H0_H0 ;  /* 0x20000040ff9a7230 */ /* 0x000fc40000004100 */
[----:B------:R-:W-:Y:S01]  /*72e0*/  FMUL.FTZ R152, R77, R152 ;  /* 0x000000984d987220 */ /* 0x000fe20000410000 */
[----:B------:R-:W-:Y:S01]  /*72f0*/  FMUL.FTZ R77, R153, R77 ;  /* 0x0000004d994d7220 */ /* 0x000fe20000410000 */
[--C-:B------:R-:W-:Y:S02]  /*7300*/  HADD2.F32 R153, -RZ, R76.reuse.H0_H0 ;  /* 0x2000004cff997230 */ /* 0x100fe40000004100 */
[----:B------:R-:W-:Y:S01]  /*7310*/  FADD.FTZ R192, R192, -R188 ;  /* 0x800000bcc0c07221 */ /* 0x000fe20000010000 */
[----:B------:R-:W-:Y:S01]  /*7320*/  FMUL.FTZ R160, R160, UR7 ;  /* 0x00000007a0a07c20 */ /* 0x000fe20008410000 */
[----:B------:R-:W-:Y:S02]  /*7330*/  F2FP.F16.F32.PACK_AB R79, R79, R147 ;  /* 0x000000934f4f723e */ /* 0x000fe400000000ff */
[----:B------:R-:W-:Y:S01]  /*7340*/  FFMA.FTZ R192, R192, UR8, R121 ;  /* 0x00000008c0c07c23 */ /* 0x000fe20008010079 */
[----:B------:R-:W-:Y:S01]  /*7350*/  FMUL.FTZ R153, R160, R153 ;  /* 0x00000099a0997220 */ /* 0x000fe20000410000 */
[----:B------:R-:W-:Y:S01]  /*7360*/  FMUL.FTZ R160, R154, R160 ;  /* 0x000000a09aa07220 */ /* 0x000fe20000410000 */
[----:B------:R-:W-:-:S02]  /*7370*/  HADD2.F32 R154, -RZ, R76.H1_H1 ;  /* 0x3000004cff9a7230 */ /* 0x000fc40000004100 */
[----:B------:R-:W-:Y:S01]  /*7380*/  FMUL.FTZ R192, R192, UR7 ;  /* 0x00000007c0c07c20 */ /* 0x000fe20008410000 */
[----:B------:R-:W-:Y:S01]  /*7390*/  HADD2.F32 R76, -RZ, R64.H1_H1 ;  /* 0x30000040ff4c7230 */ /* 0x000fe20000004100 */
[----:B------:R-:W-:Y:S02]  /*73a0*/  F2FP.F16.F32.PACK_AB R78, R78, R146 ;  /* 0x000000924e4e723e */ /* 0x000fe400000000ff */
[----:B------:R-:W-:Y:S01]  /*73b0*/  FMUL.FTZ R154, R192, R154 ;  /* 0x0000009ac09a7220 */ /* 0x000fe20000410000 */
[----:B------:R-:W-:Y:S01]  /*73c0*/  F2FP.F16.F32.PACK_AB R77, R77, R155 ;  /* 0x0000009b4d4d723e */ /* 0x000fe200000000ff */
[----:B------:R-:W-:-:S05]  /*73d0*/  FMUL.FTZ R76, R76, R192 ;  /* 0x000000c04c4c7220 */ /* 0x000fca0000410000 */
[----:B------:R-:W-:-:S07]  /*73e0*/  F2FP.F16.F32.PACK_AB R76, R76, R160 ;  /* 0x000000a04c4c723e */ /* 0x000fce00000000ff */
.L_x_11893:
        /* <DEDUP_REMOVED lines=22> */
[--C-:B------:R-:W-:Y:S01]  /*7550*/  FFMA.FTZ R89, R171, UR4, R85.reuse ;  /* 0x00000004ab597c23 */ /* 0x100fe20008010055 */
[----:B------:R-:W-:Y:S01]  /*7560*/  FMUL.FTZ R147, R90, UR7 ;  /* 0x000000075a937c20 */ /* 0x000fe20008410000 */
[----:B------:R-:W-:Y:S02]  /*7570*/  HADD2.F32 R79, -RZ, R63.H1_H1 ;  /* 0x3000003fff4f7230 */ /* 0x000fe40000004100 */
[----:B------:R-:W-:Y:S01]  /*7580*/  FFMA.FTZ R88, R88, UR8, R132 ;  /* 0x0000000858587c23 */ /* 0x000fe20008010084 */
[----:B------:R-:W-:Y:S01]  /*7590*/  FFMA.FTZ R80, R161, UR4, R85 ;  /* 0x00000004a1507c23 */ /* 0x000fe20008010055 */
[----:B------:R-:W-:Y:S01]  /*75a0*/  FMUL.FTZ R155, R147, R155 ;  /* 0x0000009b939b7220 */ /* 0x000fe20000410000 */
[----:B------:R-:W-:Y:S01]  /*75b0*/  FMUL.FTZ R146, R146, R147 ;  /* 0x0000009392927220 */ /* 0x000fe20000410000 */
[----:B------:R-:W-:Y:S01]  /*75c0*/  FMUL.FTZ R147, R91, UR7 ;  /* 0x000000075b937c20 */ /* 0x000fe20008410000 */
[----:B------:R-:W-:Y:S01]  /*75d0*/  FADD.FTZ R89, R172, -R89 ;  /* 0x80000059ac597221 */ /* 0x000fe20000010000 */
[----:B------:R-:W-:-:S02]  /*75e0*/  HADD2.F32 R161, -RZ, R78.H0_H0 ;  /* 0x2000004effa17230 */ /* 0x000fc40000004100 */
[----:B------:R-:W-:Y:S01]  /*75f0*/  FMUL.FTZ R159, R88, UR7 ;  /* 0x00000007589f7c20 */ /* 0x000fe20008410000 */
[----:B------:R-:W-:Y:S01]  /*7600*/  FMUL.FTZ R160, R147, R160 ;  /* 0x000000a093a07220 */ /* 0x000fe20000410000 */
[----:B------:R-:W-:Y:S01]  /*7610*/  FMUL.FTZ R79, R79, R147 ;  /* 0x000000934f4f7220 */ /* 0x000fe20000410000 */
[--C-:B------:R-:W-:Y:S02]  /*7620*/  HADD2.F32 R147, -RZ, R62.reuse.H0_H0 ;  /* 0x2000003eff937230 */ /* 0x100fe40000004100 */
[----:B------:R-:W-:Y:S01]  /*7630*/  FFMA.FTZ R89, R89, UR8, R133 ;  /* 0x0000000859597c23 */ /* 0x000fe20008010085 */
[--C-:B------:R-:W-:Y:S01]  /*7640*/  FFMA.FTZ R82, R163, UR4, R85.reuse ;  /* 0x00000004a3527c23 */ /* 0x100fe20008010055 */
[----:B------:R-:W-:Y:S01]  /*7650*/  FMUL.FTZ R161, R159, R161 ;  /* 0x000000a19fa17220 */ /* 0x000fe20000410000 */
        /* <DEDUP_REMOVED lines=8> */
[----:B------:R-:W-:Y:S01]  /*76e0*/  FFMA.FTZ R82, R82, UR8, R130 ;  /* 0x0000000852527c23 */ /* 0x000fe20008010082 */
[----:B------:R-:W-:Y:S01]  /*76f0*/  FADD.FTZ R83, R169, -R83 ;  /* 0x80000053a9537221 */ /* 0x000fe20000010000 */
[----:B------:R-:W-:Y:S01]  /*7700*/  F2FP.F16.F32.PACK_AB R79, R79, R146 ;  /* 0x000000924f4f723e */ /* 0x000fe200000000ff */
[----:B------:R-:W-:Y:S01]  /*7710*/  FMUL.FTZ R163, R163, R162 ;  /* 0x000000a2a3a37220 */ /* 0x000fe20000410000 */
[----:B------:R-:W-:Y:S01]  /*7720*/  F2FP.F16.F32.PACK_AB R78, R78, R147 ;  /* 0x000000934e4e723e */ /* 0x000fe200000000ff */
[----:B------:R-:W-:-:S02]  /*7730*/  HADD2.F32 R162, -RZ, R77.H0_H0 ;  /* 0x2000004dffa27230 */ /* 0x000fc40000004100 */
[----:B------:R-:W-:Y:S01]  /*7740*/  FMUL.FTZ R147, R82, UR7 ;  /* 0x0000000752937c20 */ /* 0x000fe20008410000 */
[----:B------:R-:W-:Y:S02]  /*7750*/  HADD2.F32 R146, -RZ, R61.H0_H0 ;  /* 0x2000003dff927230 */ /* 0x000fe40000004100 */
[----:B------:R-:W-:Y:S01]  /*7760*/  FFMA.FTZ R83, R83, UR8, R131 ;  /* 0x0000000853537c23 */ /* 0x000fe20008010083 */
[----:B------:R-:W-:Y:S02]  /*7770*/  HADD2.F32 R164, -RZ, R77.H1_H1 ;  /* 0x3000004dffa47230 */ /* 0x000fe40000004100 */
[----:B------:R-:W-:Y:S01]  /*7780*/  FMUL.FTZ R162, R147, R162 ;  /* 0x000000a293a27220 */ /* 0x000fe20000410000 */
[----:B------:R-:W-:Y:S02]  /*7790*/  HADD2.F32 R77, -RZ, R61.H1_H1 ;  /* 0x3000003dff4d7230 */ /* 0x000fe40000004100 */
[----:B------:R-:W-:Y:S01]  /*77a0*/  FMUL.FTZ R146, R146, R147 ;  /* 0x0000009392927220 */ /* 0x000fe20000410000 */
[----:B------:R-:W-:Y:S01]  /*77b0*/  FMUL.FTZ R147, R83, UR7 ;  /* 0x0000000753937c20 */ /* 0x000fe20008410000 */
[----:B------:R-:W-:Y:S01]  /*77c0*/  FADD.FTZ R80, R165, -R80 ;  /* 0x80000050a5507221 */ /* 0x000fe20000010000 */
[----:B------:R-:W-:Y:S01]  /*77d0*/  FADD.FTZ R81, R166, -R81 ;  /* 0x80000051a6517221 */ /* 0x000fe20000010000 */
[----:B------:R-:W-:-:S02]  /*77e0*/  HADD2.F32 R165, -RZ, R76.H0_H0 ;  /* 0x2000004cffa57230 */ /* 0x000fc40000004100 */
[----:B------:R-:W-:Y:S01]  /*77f0*/  FMUL.FTZ R77, R77, R147 ;  /* 0x000000934d4d7220 */ /* 0x000fe20000410000 */
[----:B------:R-:W-:Y:S01]  /*7800*/  FFMA.FTZ R80, R80, UR8, R128 ;  /* 0x0000000850507c23 */ /* 0x000fe20008010080 */
[----:B------:R-:W-:Y:S01]  /*7810*/  FMUL.FTZ R164, R147, R164 ;  /* 0x000000a493a47220 */ /* 0x000fe20000410000 */
[----:B------:R-:W-:Y:S01]  /*7820*/  FFMA.FTZ R81, R81, UR8, R129 ;  /* 0x0000000851517c23 */ /* 0x000fe20008010081 */
[----:B------:R-:W-:Y:S01]  /*7830*/  HADD2.F32 R166, -RZ, R76.H1_H1 ;  /* 0x3000004cffa67230 */ /* 0x000fe20000004100 */
[----:B------:R-:W-:Y:S01]  /*7840*/  F2FP.F16.F32.PACK_AB R77, R77, R146 ;  /* 0x000000924d4d723e */ /* 0x000fe200000000ff */
[--C-:B------:R-:W-:Y:S02]  /*7850*/  HADD2.F32 R146, -RZ, R60.reuse.H0_H0 ;  /* 0x2000003cff927230 */ /* 0x100fe40000004100 */
[----:B------:R-:W-:Y:S01]  /*7860*/  FMUL.FTZ R147, R80, UR7 ;  /* 0x0000000750937c20 */ /* 0x000fe20008410000 */
[----:B------:R-:W-:-:S03]  /*7870*/  HADD2.F32 R76, -RZ, R60.H1_H1 ;  /* 0x3000003cff4c7230 */ /* 0x000fc60000004100 */
[----:B------:R-:W-:Y:S01]  /*7880*/  FMUL.FTZ R165, R147, R165 ;  /* 0x000000a593a57220 */ /* 0x000fe20000410000 */
[----:B------:R-:W-:Y:S01]  /*7890*/  FMUL.FTZ R146, R146, R147 ;  /* 0x0000009392927220 */ /* 0x000fe20000410000 */
[----:B------:R-:W-:-:S04]  /*78a0*/  FMUL.FTZ R147, R81, UR7 ;  /* 0x0000000751937c20 */ /* 0x000fc80008410000 */
[----:B------:R-:W-:Y:S01]  /*78b0*/  FMUL.FTZ R76, R76, R147 ;  /* 0x000000934c4c7220 */ /* 0x000fe20000410000 */
[----:B------:R-:W-:-:S04]  /*78c0*/  FMUL.FTZ R166, R147, R166 ;  /* 0x000000a693a67220 */ /* 0x000fc80000410000 */
[----:B------:R-:W-:Y:S01]  /*78d0*/  F2FP.F16.F32.PACK_AB R76, R76, R146 ;  /* 0x000000924c4c723e */ /* 0x000fe200000000ff */
[----:B------:R-:W-:Y:S06]  /*78e0*/  BRA `(.L_x_11895) ;  /* 0x0000000400107947 */ /* 0x000fec0003800000 */
.L_x_11894:
        /* <DEDUP_REMOVED lines=8> */
[----:B------:R-:W-:Y:S01]  /*7970*/  FFMA.FTZ R146, R146, UR8, R135 ;  /* 0x0000000892927c23 */ /* 0x000fe20008010087 */
[----:B------:R-:W-:Y:S01]  /*7980*/  FFMA.FTZ R147, R173, UR8, R134 ;  /* 0x00000008ad937c23 */ /* 0x000fe20008010086 */
[--C-:B------:R-:W-:Y:S01]  /*7990*/  FFMA.FTZ R161, R161, UR4, R85.reuse ;  /* 0x00000004a1a17c23 */ /* 0x100fe20008010055 */
[----:B------:R-:W-:Y:S01]  /*79a0*/  FFMA.FTZ R171, R171, UR4, R85 ;  /* 0x00000004abab7c23 */ /* 0x000fe20008010055 */
[----:B------:R-:W-:Y:S01]  /*79b0*/  FMUL.FTZ R79, R146, UR7 ;  /* 0x00000007924f7c20 */ /* 0x000fe20008410000 */
[----:B------:R-:W-:Y:S01]  /*79c0*/  FMUL.FTZ R147, R147, UR7 ;  /* 0x0000000793937c20 */ /* 0x000fe20008410000 */
[----:B------:R-:W-:-:S02]  /*79d0*/  HADD2.F32 R159, -RZ, R63.H0_H0 ;  /* 0x2000003fff9f7230 */ /* 0x000fc40000004100 */
[----:B------:R-:W-:Y:S01]  /*79e0*/  FFMA.FTZ R170, R170, UR8, R132 ;  /* 0x00000008aaaa7c23 */ /* 0x000fe20008010084 */
        /* <DEDUP_REMOVED lines=11> */
[----:B------:R-:W-:Y:S01]  /*7aa0*/  FFMA.FTZ R172, R172, UR8, R133 ;  /* 0x00000008acac7c23 */ /* 0x000fe20008010085 */
[----:B------:R-:W-:Y:S01]  /*7ab0*/  FADD.FTZ R167, R167, -R163 ;  /* 0x800000a3a7a77221 */ /* 0x000fe20000010000 */
[----:B------:R-:W-:Y:S01]  /*7ac0*/  FMUL.FTZ R161, R146, R161 ;  /* 0x000000a192a17220 */ /* 0x000fe20000410000 */
[----:B------:R-:W-:Y:S02]  /*7ad0*/  HADD2.F32 R163, -RZ, R78.H1_H1 ;  /* 0x3000004effa37230 */ /* 0x000fe40000004100 */
[----:B------:R-:W-:Y:S01]  /*7ae0*/  FMUL.FTZ R146, R159, R146 ;  /* 0x000000929f927220 */ /* 0x000fe20000410000 */
[--C-:B------:R-:W-:Y:S01]  /*7af0*/  FFMA.FTZ R162, R162, UR4, R85.reuse ;  /* 0x00000004a2a27c23 */ /* 0x100fe20008010055 */
[----:B------:R-:W-:Y:S01]  /*7b00*/  FMUL.FTZ R78, R172, UR7 ;  /* 0x00000007ac4e7c20 */ /* 0x000fe20008410000 */
[----:B------:R-:W-:Y:S02]  /*7b10*/  HADD2.F32 R159, -RZ, R62.H1_H1 ;  /* 0x3000003eff9f7230 */ /* 0x000fe40000004100 */
[----:B------:R-:W-:Y:S01]  /*7b20*/  FFMA.FTZ R164, R164, UR4, R85 ;  /* 0x00000004a4a47c23 */ /* 0x000fe20008010055 */
[----:B------:R-:W-:Y:S01]  /*7b30*/  FFMA.FTZ R167, R167, UR8, R130 ;  /* 0x00000008a7a77c23 */ /* 0x000fe20008010082 */
[----:B------:R-:W-:Y:S01]  /*7b40*/  FADD.FTZ R166, R166, -R162 ;  /* 0x800000a2a6a67221 */ /* 0x000fe20000010000 */
[----:B------:R-:W-:Y:S01]  /*7b50*/  FMUL.FTZ R163, R78, R163 ;  /* 0x000000a34ea37220 */ /* 0x000fe20000410000 */
[----:B------:R-:W-:Y:S01]  /*7b60*/  FADD.FTZ R169, R169, -R164 ;  /* 0x800000a4a9a97221 */ /* 0x000fe20000010000 */
[----:B------:R-:W-:Y:S01]  /*7b70*/  FMUL.FTZ R78, R159, R78 ;  /* 0x0000004e9f4e7220 */ /* 0x000fe20000410000 */
[----:B------:R-:W-:-:S02]  /*7b80*/  HADD2.F32 R162, -RZ, R77.H0_H0 ;  /* 0x2000004dffa27230 */ /* 0x000fc40000004100 */
[----:B------:R-:W-:Y:S01]  /*7b90*/  FMUL.FTZ R159, R167, UR7 ;  /* 0x00000007a79f7c20 */ /* 0x000fe20008410000 */
[--C-:B------:R-:W-:Y:S02]  /*7ba0*/  HADD2.F32 R164, -RZ, R61.reuse.H0_H0 ;  /* 0x2000003dffa47230 */ /* 0x100fe40000004100 */
[----:B------:R-:W-:Y:S01]  /*7bb0*/  FFMA.FTZ R169, R169, UR8, R131 ;  /* 0x00000008a9a97c23 */ /* 0x000fe20008010083 */
[----:B------:R-:W-:Y:S02]  /*7bc0*/  HADD2.F32 R167, -RZ, R61.H1_H1 ;  /* 0x3000003dffa77230 */ /* 0x000fe40000004100 */
[----:B------:R-:W-:Y:S01]  /*7bd0*/  FMUL.FTZ R162, R159, R162 ;  /* 0x000000a29fa27220 */ /* 0x000fe20000410000 */
[----:B------:R-:W-:Y:S01]  /*7be0*/  FFMA.FTZ R165, R165, UR8, R128 ;  /* 0x00000008a5a57c23 */ /* 0x000fe20008010080 */
[----:B------:R-:W-:Y:S01]  /*7bf0*/  FMUL.FTZ R159, R164, R159 ;  /* 0x0000009fa49f7220 */ /* 0x000fe20000410000 */
[----:B------:R-:W-:Y:S02]  /*7c00*/  HADD2.F32 R164, -RZ, R77.H1_H1 ;  /* 0x3000004dffa47230 */ /* 0x000fe40000004100 */
[----:B------:R-:W-:Y:S01]  /*7c10*/  FMUL.FTZ R77, R169, UR7 ;  /* 0x00000007a94d7c20 */ /* 0x000fe20008410000 */
[----:B------:R-:W-:-:S02]  /*7c20*/  HADD2.F32 R168, -RZ, R60.H0_H0 ;  /* 0x2000003cffa87230 */ /* 0x000fc40000004100 */
[----:B------:R-:W-:Y:S01]  /*7c30*/  FFMA.FTZ R166, R166, UR8, R129 ;  /* 0x00000008a6a67c23 */ /* 0x000fe20008010081 */
[----:B------:R-:W-:Y:S01]  /*7c40*/  F2FP.F16.F32.PACK_AB R79, R79, R147 ;  /* 0x000000934f4f723e */ /* 0x000fe200000000ff */
[----:B------:R-:W-:Y:S01]  /*7c50*/  FMUL.FTZ R164, R77, R164 ;  /* 0x000000a44da47220 */ /* 0x000fe20000410000 */
[----:B------:R-:W-:Y:S01]  /*7c60*/  FMUL.FTZ R77, R167, R77 ;  /* 0x0000004da74d7220 */ /* 0x000fe20000410000 */
[----:B------:R-:W-:Y:S01]  /*7c70*/  FMUL.FTZ R167, R165, UR7 ;  /* 0x00000007a5a77c20 */ /* 0x000fe20008410000 */
[--C-:B------:R-:W-:Y:S02]  /*7c80*/  HADD2.F32 R165, -RZ, R76.reuse.H0_H0 ;  /* 0x2000004cffa57230 */ /* 0x100fe40000004100 */
[----:B------:R-:W-:Y:S01]  /*7c90*/  FMUL.FTZ R166, R166, UR7 ;  /* 0x00000007a6a67c20 */ /* 0x000fe20008410000 */
[----:B------:R-:W-:Y:S02]  /*7ca0*/  F2FP.F16.F32.PACK_AB R78, R78, R146 ;  /* 0x000000924e4e723e */ /* 0x000fe400000000ff */
[----:B------:R-:W-:Y:S01]  /*7cb0*/  F2FP.F16.F32.PACK_AB R77, R77, R159 ;  /* 0x0000009f4d4d723e */ /* 0x000fe200000000ff */
[----:B------:R-:W-:Y:S01]  /*7cc0*/  FMUL.FTZ R165, R167, R165 ;  /* 0x000000a5a7a57220 */ /* 0x000fe20000410000 */
[----:B------:R-:W-:Y:S01]  /*7cd0*/  FMUL.FTZ R167, R168, R167 ;  /* 0x000000a7a8a77220 */ /* 0x000fe20000410000 */
[----:B------:R-:W-:-:S02]  /*7ce0*/  HADD2.F32 R168, -RZ, R76.H1_H1 ;  /* 0x3000004cffa87230 */ /* 0x000fc40000004100 */
[----:B------:R-:W-:-:S05]  /*7cf0*/  HADD2.F32 R76, -RZ, R60.H1_H1 ;  /* 0x3000003cff4c7230 */ /* 0x000fca0000004100 */
[----:B------:R-:W-:Y:S01]  /*7d00*/  FMUL.FTZ R76, R76, R166 ;  /* 0x000000a64c4c7220 */ /* 0x000fe20000410000 */
[----:B------:R-:W-:-:S04]  /*7d10*/  FMUL.FTZ R166, R166, R168 ;  /* 0x000000a8a6a67220 */ /* 0x000fc80000410000 */
[----:B------:R-:W-:-:S07]  /*7d20*/  F2FP.F16.F32.PACK_AB R76, R76, R167 ;  /* 0x000000a74c4c723e */ /* 0x000fce00000000ff */
.L_x_11895:
        /* <DEDUP_REMOVED lines=20> */
[----:B-----5:R-:W-:Y:S02]  /*7e70*/  HADD2.F32 R102, -RZ, R79.H0_H0 ;  /* 0x2000004fff667230 */ /* 0x020fe40000004100 */
[----:B------:R-:W-:Y:S01]  /*7e80*/  FFMA.FTZ R91, R91, UR8, R47 ;  /* 0x000000085b5b7c23 */ /* 0x000fe2000801002f */
[----:B------:R-:W-:-:S02]  /*7e90*/  HADD2.F32 R100, -RZ, R59.H0_H0 ;  /* 0x2000003bff647230 */ /* 0x000fc40000004100 */
[----:B------:R-:W-:Y:S01]  /*7ea0*/  FMUL.FTZ R101, R90, UR7 ;  /* 0x000000075a657c20 */ /* 0x000fe20008410000 */
[----:B------:R-:W-:Y:S01]  /*7eb0*/  FADD.FTZ R80, R104, -R80 ;  /* 0x8000005068507221 */ /* 0x000fe20000010000 */
[----:B------:R-:W-:Y:S01]  /*7ec0*/  FADD.FTZ R88, R109, -R88 ;  /* 0x800000586d587221 */ /* 0x000fe20000010000 */
[----:B------:R-:W-:Y:S02]  /*7ed0*/  HADD2.F32 R104, -RZ, R79.H1_H1 ;  /* 0x3000004fff687230 */ /* 0x000fe40000004100 */
[----:B------:R-:W-:Y:S01]  /*7ee0*/  FMUL.FTZ R102, R101, R102 ;  /* 0x0000006665667220 */ /* 0x000fe20000410000 */
[----:B------:R-:W-:Y:S01]  /*7ef0*/  FMUL.FTZ R100, R100, R101 ;  /* 0x0000006564647220 */ /* 0x000fe20000410000 */
[----:B------:R-:W-:Y:S02]  /*7f00*/  HADD2.F32 R79, -RZ, R59.H1_H1 ;  /* 0x3000003bff4f7230 */ /* 0x000fe40000004100 */
[--C-:B------:R-:W-:Y:S01]  /*7f10*/  FFMA.FTZ R89, R110, UR4, R85.reuse ;  /* 0x000000046e597c23 */ /* 0x100fe20008010055 */
[----:B------:R-:W-:Y:S01]  /*7f20*/  FMUL.FTZ R101, R91, UR7 ;  /* 0x000000075b657c20 */ /* 0x000fe20008410000 */
[----:B------:R-:W-:Y:S01]  /*7f30*/  FFMA.FTZ R88, R88, UR8, R44 ;  /* 0x0000000858587c23 */ /* 0x000fe2000801002c */
[----:B------:R-:W-:Y:S01]  /*7f40*/  FFMA.FTZ R83, R103, UR4, R85 ;  /* 0x0000000467537c23 */ /* 0x000fe20008010055 */
[----:B------:R-:W-:Y:S01]  /*7f50*/  FADD.FTZ R89, R111, -R89 ;  /* 0x800000596f597221 */ /* 0x000fe20000010000 */
[----:B------:R-:W-:Y:S01]  /*7f60*/  FMUL.FTZ R104, R101, R104 ;  /* 0x0000006865687220 */ /* 0x000fe20000410000 */
[----:B------:R-:W-:Y:S01]  /*7f70*/  FMUL.FTZ R79, R79, R101 ;  /* 0x000000654f4f7220 */ /* 0x000fe20000410000 */
[----:B------:R-:W-:Y:S01]  /*7f80*/  FADD.FTZ R81, R105, -R81 ;  /* 0x8000005169517221 */ /* 0x000fe20000010000 */
[----:B------:R-:W-:-:S02]  /*7f90*/  HADD2.F32 R103, -RZ, R78.H0_H0 ;  /* 0x2000004eff677230 */ /* 0x000fc40000004100 */
[----:B------:R-:W-:Y:S01]  /*7fa0*/  FMUL.FTZ R105, R88, UR7 ;  /* 0x0000000758697c20 */ /* 0x000fe20008410000 */
[--C-:B------:R-:W-:Y:S02]  /*7fb0*/  HADD2.F32 R101, -RZ, R58.reuse.H0_H0 ;  /* 0x2000003aff657230 */ /* 0x100fe40000004100 */
[----:B------:R-:W-:Y:S01]  /*7fc0*/  FFMA.FTZ R89, R89, UR8, R45 ;  /* 0x0000000859597c23 */ /* 0x000fe2000801002d */
[----:B------:R-:W-:Y:S01]  /*7fd0*/  FADD.FTZ R82, R106, -R82 ;  /* 0x800000526a527221 */ /* 0x000fe20000010000 */
[----:B------:R-:W-:Y:S01]  /*7fe0*/  FMUL.FTZ R103, R105, R103 ;  /* 0x0000006769677220 */ /* 0x000fe20000410000 */
[----:B------:R-:W-:Y:S01]  /*7ff0*/  FADD.FTZ R83, R107, -R83 ;  /* 0x800000536b537221 */ /* 0x000fe20000010000 */
[----:B------:R-:W-:Y:S01]  /*8000*/  FMUL.FTZ R101, R101, R105 ;  /* 0x0000006965657220 */ /* 0x000fe20000410000 */
[----:B------:R-:W-:Y:S02]  /*8010*/  HADD2.F32 R105, -RZ, R58.H1_H1 ;  /* 0x3000003aff697230 */ /* 0x000fe40000004100 */
[----:B------:R-:W-:Y:S01]  /*8020*/  FMUL.FTZ R106, R89, UR7 ;  /* 0x00000007596a7c20 */ /* 0x000fe20008410000 */
[----:B------:R-:W-:-:S02]  /*8030*/  HADD2.F32 R107, -RZ, R78.H1_H1 ;  /* 0x3000004eff6b7230 */ /* 0x000fc40000004100 */
[----:B------:R-:W-:Y:S01]  /*8040*/  FFMA.FTZ R82, R82, UR8, R50 ;  /* 0x0000000852527c23 */ /* 0x000fe20008010032 */
[----:B------:R-:W-:Y:S01]  /*8050*/  F2FP.F16.F32.PACK_AB R79, R79, R100 ;  /* 0x000000644f4f723e */ /* 0x000fe200000000ff */
[----:B------:R-:W-:Y:S01]  /*8060*/  FMUL.FTZ R78, R105, R106 ;  /* 0x0000006a694e7220 */ /* 0x000fe20000410000 */
[----:B------:R-:W-:Y:S02]  /*8070*/  HADD2.F32 R105, -RZ, R77.H0_H0 ;  /* 0x2000004dff697230 */ /* 0x000fe40000004100 */
[----:B------:R-:W-:Y:S01]  /*8080*/  FFMA.FTZ R83, R83, UR8, R51 ;  /* 0x0000000853537c23 */ /* 0x000fe20008010033 */
[----:B------:R-:W-:Y:S02]  /*8090*/  HADD2.F32 R100, -RZ, R57.H0_H0 ;  /* 0x20000039ff647230 */ /* 0x000fe40000004100 */
[----:B------:R-:W-:Y:S01]  /*80a0*/  FMUL.FTZ R106, R106, R107 ;  /* 0x0000006b6a6a7220 */ /* 0x000fe20000410000 */
[----:B------:R-:W-:Y:S01]  /*80b0*/  F2FP.F16.F32.PACK_AB R78, R78, R101 ;  /* 0x000000654e4e723e */ /* 0x000fe200000000ff */
[----:B------:R-:W-:Y:S01]  /*80c0*/  FMUL.FTZ R101, R82, UR7 ;  /* 0x0000000752657c20 */ /* 0x000fe20008410000 */
[----:B------:R-:W-:-:S02]  /*80d0*/  HADD2.F32 R107, -RZ, R77.H1_H1 ;  /* 0x3000004dff6b7230 */ /* 0x000fc40000004100 */
[----:B------:R-:W-:Y:S01]  /*80e0*/  FFMA.FTZ R80, R80, UR8, R48 ;  /* 0x0000000850507c23 */ /* 0x000fe20008010030 */
[----:B------:R-:W-:Y:S02]  /*80f0*/  HADD2.F32 R77, -RZ, R57.H1_H1 ;  /* 0x30000039ff4d7230 */ /* 0x000fe40000004100 */
[----:B------:R-:W-:Y:S01]  /*8100*/  FMUL.FTZ R105, R101, R105 ;  /* 0x0000006965697220 */ /* 0x000fe20000410000 */
[----:B------:R-:W-:Y:S01]  /*8110*/  FMUL.FTZ R100, R100, R101 ;  /* 0x0000006564647220 */ /* 0x000fe20000410000 */
[----:B------:R-:W-:Y:S01]  /*8120*/  FMUL.FTZ R101, R83, UR7 ;  /* 0x0000000753657c20 */ /* 0x000fe20008410000 */
[--C-:B------:R-:W-:Y:S02]  /*8130*/  HADD2.F32 R108, -RZ, R76.reuse.H0_H0 ;  /* 0x2000004cff6c7230 */ /* 0x100fe40000004100 */
[----:B------:R-:W-:Y:S01]  /*8140*/  FFMA.FTZ R81, R81, UR8, R49 ;  /* 0x0000000851517c23 */ /* 0x000fe20008010031 */
[----:B------:R-:W-:Y:S02]  /*8150*/  HADD2.F32 R109, -RZ, R76.H1_H1 ;  /* 0x3000004cff6d7230 */ /* 0x000fe40000004100 */
[----:B------:R-:W-:Y:S01]  /*8160*/  FMUL.FTZ R77, R77, R101 ;  /* 0x000000654d4d7220 */ /* 0x000fe20000410000 */
        /* <DEDUP_REMOVED lines=8> */
[----:B------:R-:W-:Y:S01]  /*81f0*/  FMUL.FTZ R76, R76, R101 ;  /* 0x000000654c4c7220 */ /* 0x000fe20000410000 */
[----:B------:R-:W-:-:S04]  /*8200*/  FMUL.FTZ R109, R101, R109 ;  /* 0x0000006d656d7220 */ /* 0x000fc80000410000 */
[----:B------:R-:W-:Y:S01]  /*8210*/  F2FP.F16.F32.PACK_AB R76, R76, R100 ;  /* 0x000000644c4c723e */ /* 0x000fe200000000ff */
[----:B------:R-:W-:Y:S06]  /*8220*/  BRA `(.L_x_11897) ;  /* 0x0000000400107947 */ /* 0x000fec0003800000 */
.L_x_11896:
        /* <DEDUP_REMOVED lines=11> */
[----:B------:R-:W-:Y:S01]  /*82e0*/  FFMA.FTZ R111, R136, UR8, R46 ;  /* 0x00000008886f7c23 */ /* 0x000fe2000801002e */
        /* <DEDUP_REMOVED lines=8> */
[----:B------:R-:W-:Y:S01]  /*8370*/  FFMA.FTZ R105, R105, UR8, R47 ;  /* 0x0000000869697c23 */ /* 0x000fe2000801002f */
[----:B------:R-:W-:Y:S01]  /*8380*/  FMUL.FTZ R102, R111, R102 ;  /* 0x000000666f667220 */ /* 0x000fe20000410000 */
[----:B------:R-:W-:Y:S02]  /*8390*/  HADD2.F32 R108, -RZ, R58.H0_H0 ;  /* 0x2000003aff6c7230 */ /* 0x000fe40000004100 */
[----:B------:R-:W-:Y:S01]  /*83a0*/  FMUL.FTZ R111, R104, R111 ;  /* 0x0000006f686f7220 */ /* 0x000fe20000410000 */
[----:B------:R-:W-:Y:S01]  /*83b0*/  FFMA.FTZ R109, R109, UR8, R44 ;  /* 0x000000086d6d7c23 */ /* 0x000fe2000801002c */
[----:B------:R-:W-:-:S02]  /*83c0*/  HADD2.F32 R104, -RZ, R79.H1_H1 ;  /* 0x3000004fff687230 */ /* 0x000fc40000004100 */
[----:B------:R-:W-:Y:S01]  /*83d0*/  FMUL.FTZ R79, R105, UR7 ;  /* 0x00000007694f7c20 */ /* 0x000fe20008410000 */
[----:B------:R-:W-:Y:S02]  /*83e0*/  HADD2.F32 R105, -RZ, R59.H1_H1 ;  /* 0x3000003bff697230 */ /* 0x000fe40000004100 */
[----:B------:R-:W-:Y:S01]  /*83f0*/  FMUL.FTZ R110, R109, UR7 ;  /* 0x000000076d6e7c20 */ /* 0x000fe20008410000 */
[--C-:B------:R-:W-:Y:S02]  /*8400*/  HADD2.F32 R109, -RZ, R78.reuse.H0_H0 ;  /* 0x2000004eff6d7230 */ /* 0x100fe40000004100 */
[----:B------:R-:W-:Y:S01]  /*8410*/  FMUL.FTZ R104, R79, R104 ;  /* 0x000000684f687220 */ /* 0x000fe20000410000 */
[----:B------:R-:W-:Y:S01]  /*8420*/  FFMA.FTZ R136, R106, UR8, R50 ;  /* 0x000000086a887c23 */ /* 0x000fe20008010032 */
[----:B------:R-:W-:Y:S01]  /*8430*/  FMUL.FTZ R79, R105, R79 ;  /* 0x0000004f694f7220 */ /* 0x000fe20000410000 */
[----:B------:R-:W-:Y:S01]  /*8440*/  FFMA.FTZ R105, R103, UR8, R45 ;  /* 0x0000000867697c23 */ /* 0x000fe2000801002d */
        /* <DEDUP_REMOVED lines=8> */
[----:B------:R-:W-:Y:S01]  /*84d0*/  FFMA.FTZ R108, R107, UR8, R51 ;  /* 0x000000086b6c7c23 */ /* 0x000fe20008010033 */
[----:B------:R-:W-:Y:S01]  /*84e0*/  FMUL.FTZ R78, R105, R78 ;  /* 0x0000004e694e7220 */ /* 0x000fe20000410000 */
[--C-:B------:R-:W-:Y:S02]  /*84f0*/  HADD2.F32 R105, -RZ, R77.reuse.H0_H0 ;  /* 0x2000004dff697230 */ /* 0x100fe40000004100 */
[----:B------:R-:W-:Y:S01]  /*8500*/  FFMA.FTZ R100, R100, UR8, R48 ;  /* 0x0000000864647c23 */ /* 0x000fe20008010030 */
[----:B------:R-:W-:-:S02]  /*8510*/  HADD2.F32 R107, -RZ, R77.H1_H1 ;  /* 0x3000004dff6b7230 */ /* 0x000fc40000004100 */
[----:B------:R-:W-:Y:S01]  /*8520*/  FMUL.FTZ R77, R108, UR7 ;  /* 0x000000076c4d7c20 */ /* 0x000fe20008410000 */
[----:B------:R-:W-:Y:S02]  /*8530*/  HADD2.F32 R108, -RZ, R57.H1_H1 ;  /* 0x30000039ff6c7230 */ /* 0x000fe40000004100 */
[----:B------:R-:W-:Y:S01]  /*8540*/  FMUL.FTZ R105, R136, R105 ;  /* 0x0000006988697220 */ /* 0x000fe20000410000 */
[----:B------:R-:W-:Y:S01]  /*8550*/  FMUL.FTZ R136, R109, R136 ;  /* 0x000000886d887220 */ /* 0x000fe20000410000 */
[----:B------:R-:W-:Y:S01]  /*8560*/  FMUL.FTZ R107, R77, R107 ;  /* 0x0000006b4d6b7220 */ /* 0x000fe20000410000 */
[----:B------:R-:W-:Y:S01]  /*8570*/  FMUL.FTZ R100, R100, UR7 ;  /* 0x0000000764647c20 */ /* 0x000fe20008410000 */
[----:B------:R-:W-:Y:S01]  /*8580*/  FMUL.FTZ R77, R108, R77 ;  /* 0x0000004d6c4d7220 */ /* 0x000fe20000410000 */
[----:B------:R-:W-:Y:S02]  /*8590*/  HADD2.F32 R108, -RZ, R76.H0_H0 ;  /* 0x2000004cff6c7230 */ /* 0x000fe40000004100 */
[----:B------:R-:W-:Y:S01]  /*85a0*/  FFMA.FTZ R101, R101, UR8, R49 ;  /* 0x0000000865657c23 */ /* 0x000fe20008010031 */
        /* <DEDUP_REMOVED lines=9> */
[----:B------:R-:W-:Y:S02]  /*8640*/  FMUL.FTZ R109, R101, R109 ;  /* 0x0000006d656d7220 */ /* 0x000fe40000410000 */
[----:B------:R-:W-:-:S05]  /*8650*/  FMUL.FTZ R76, R76, R101 ;  /* 0x000000654c4c7220 */ /* 0x000fca0000410000 */
[----:B------:R-:W-:-:S07]  /*8660*/  F2FP.F16.F32.PACK_AB R76, R76, R100 ;  /* 0x000000644c4c723e */ /* 0x000fce00000000ff */
.L_x_11897:
        /* <DEDUP_REMOVED lines=36> */
[----:B------:R-:W-:Y:S01]  /*88b0*/  FADD.FTZ R81, R34, -R81 ;  /* 0x8000005122517221 */ /* 0x000fe20000010000 */
[----:B------:R-:W-:Y:S01]  /*88c0*/  FMUL.FTZ R79, R33, R79 ;  /* 0x0000004f214f7220 */ /* 0x000fe20000410000 */
[----:B------:R-:W-:Y:S02]  /*88d0*/  HADD2.F32 R75, -RZ, R78.H0_H0 ;  /* 0x2000004eff4b7230 */ /* 0x000fe40000004100 */
[----:B------:R-:W-:Y:S01]  /*88e0*/  FMUL.FTZ R32, R32, R33 ;  /* 0x0000002120207220 */ /* 0x000fe20000410000 */
[----:B------:R-:W-:Y:S02]  /*88f0*/  HADD2.F32 R34, -RZ, R54.H0_H0 ;  /* 0x20000036ff227230 */ /* 0x000fe40000004100 */
[----:B------:R-:W-:Y:S01]  /*8900*/  FMUL.FTZ R33, R88, UR7 ;  /* 0x0000000758217c20 */ /* 0x000fe20008410000 */
[----:B------:R-:W-:Y:S01]  /*8910*/  FFMA.FTZ R89, R97, UR8, R37 ;  /* 0x0000000861597c23 */ /* 0x000fe20008010025 */
[----:B------:R-:W-:-:S02]  /*8920*/  HADD2.F32 R78, -RZ, R78.H1_H1 ;  /* 0x3000004eff4e7230 */ /* 0x000fc40000004100 */
[----:B------:R-:W-:Y:S01]  /*8930*/  FFMA.FTZ R82, R82, UR8, R42 ;  /* 0x0000000852527c23 */ /* 0x000fe2000801002a */
[----:B------:R-:W-:Y:S01]  /*8940*/  FMUL.FTZ R75, R33, R75 ;  /* 0x0000004b214b7220 */ /* 0x000fe20000410000 */
[----:B------:R-:W-:Y:S01]  /*8950*/  FMUL.FTZ R34, R34, R33 ;  /* 0x0000002122227220 */ /* 0x000fe20000410000 */
[----:B------:R-:W-:Y:S02]  /*8960*/  HADD2.F32 R33, -RZ, R54.H1_H1 ;  /* 0x30000036ff217230 */ /* 0x000fe40000004100 */
[----:B------:R-:W-:Y:S01]  /*8970*/  FMUL.FTZ R85, R89, UR7 ;  /* 0x0000000759557c20 */ /* 0x000fe20008410000 */
[----:B------:R-:W-:Y:S01]  /*8980*/  FADD.FTZ R72, R72, -R95 ;  /* 0x8000005f48487221 */ /* 0x000fe20000010000 */
[----:B------:R-:W-:Y:S01]  /*8990*/  F2FP.F16.F32.PACK_AB R35, R32, R35 ;  /* 0x000000232023723e */ /* 0x000fe200000000ff */
[----:B------:R-:W-:Y:S01]  /*89a0*/  FMUL.FTZ R32, R82, UR7 ;  /* 0x0000000752207c20 */ /* 0x000fe20008410000 */
[----:B------:R-:W-:Y:S01]  /*89b0*/  FMUL.FTZ R33, R33, R85 ;  /* 0x0000005521217220 */ /* 0x000fe20000410000 */
[----:B------:R-:W-:Y:S01]  /*89c0*/  FMUL.FTZ R85, R85, R78 ;  /* 0x0000004e55557220 */ /* 0x000fe20000410000 */
[----:B------:R-:W-:-:S02]  /*89d0*/  HADD2.F32 R78, -RZ, R77.H0_H0 ;  /* 0x2000004dff4e7230 */ /* 0x000fc40000004100 */
[----:B------:R-:W-:Y:S01]  /*89e0*/  FFMA.FTZ R83, R72, UR8, R43 ;  /* 0x0000000848537c23 */ /* 0x000fe2000801002b */
[----:B------:R-:W-:Y:S01]  /*89f0*/  HADD2.F32 R77, -RZ, R77.H1_H1 ;  /* 0x3000004dff4d7230 */ /* 0x000fe20000004100 */
[----:B------:R-:W-:Y:S01]  /*8a00*/  F2FP.F16.F32.PACK_AB R34, R33, R34 ;  /* 0x000000222122723e */ /* 0x000fe200000000ff */
[--C-:B------:R-:W-:Y:S02]  /*8a10*/  HADD2.F32 R33, -RZ, R53.reuse.H0_H0 ;  /* 0x20000035ff217230 */ /* 0x100fe40000004100 */
[----:B------:R-:W-:Y:S01]  /*8a20*/  FMUL.FTZ R78, R32, R78 ;  /* 0x0000004e204e7220 */ /* 0x000fe20000410000 */
[----:B------:R-:W-:Y:S01]  /*8a30*/  FMUL.FTZ R72, R83, UR7 ;  /* 0x0000000753487c20 */ /* 0x000fe20008410000 */
[----:B------:R-:W-:Y:S01]  /*8a40*/  FFMA.FTZ R80, R80, UR8, R40 ;  /* 0x0000000850507c23 */ /* 0x000fe20008010028 */
[----:B------:R-:W-:Y:S02]  /*8a50*/  HADD2.F32 R92, -RZ, R76.H0_H0 ;  /* 0x2000004cff5c7230 */ /* 0x000fe40000004100 */
[----:B------:R-:W-:Y:S01]  /*8a60*/  FMUL.FTZ R33, R33, R32 ;  /* 0x0000002021217220 */ /* 0x000fe20000410000 */
[----:B------:R-:W-:-:S02]  /*8a70*/  HADD2.F32 R32, -RZ, R53.H1_H1 ;  /* 0x30000035ff207230 */ /* 0x000fc40000004100 */
[----:B------:R-:W-:Y:S01]  /*8a80*/  FMUL.FTZ R77, R72, R77 ;  /* 0x0000004d484d7220 */ /* 0x000fe20000410000 */
[----:B------:R-:W-:Y:S01]  /*8a90*/  FFMA.FTZ R81, R81, UR8, R41 ;  /* 0x0000000851517c23 */ /* 0x000fe20008010029 */
[----:B------:R-:W-:Y:S02]  /*8aa0*/  HADD2.F32 R76, -RZ, R76.H1_H1 ;  /* 0x3000004cff4c7230 */ /* 0x000fe40000004100 */
[----:B------:R-:W-:Y:S01]  /*8ab0*/  FMUL.FTZ R32, R32, R72 ;  /* 0x0000004820207220 */ /* 0x000fe20000410000 */
[----:B------:R-:W-:Y:S01]  /*8ac0*/  FMUL.FTZ R72, R80, UR7 ;  /* 0x0000000750487c20 */ /* 0x000fe20008410000 */
[----:B------:R-:W-:-:S03]  /*8ad0*/  FMUL.FTZ R73, R81, UR7 ;  /* 0x0000000751497c20 */ /* 0x000fc60008410000 */
[----:B------:R-:W-:Y:S01]  /*8ae0*/  F2FP.F16.F32.PACK_AB R33, R32, R33 ;  /* 0x000000212021723e */ /* 0x000fe200000000ff */
[--C-:B------:R-:W-:Y:S02]  /*8af0*/  HADD2.F32 R32, -RZ, R52.reuse.H0_H0 ;  /* 0x20000034ff207230 */ /* 0x100fe40000004100 */
[----:B------:R-:W-:Y:S01]  /*8b00*/  FMUL.FTZ R92, R72, R92 ;  /* 0x0000005c485c7220 */ /* 0x000fe20000410000 */
[----:B------:R-:W-:Y:S02]  /*8b10*/  FMUL.FTZ R76, R73, R76 ;  /* 0x0000004c494c7220 */ /* 0x000fe40000410000 */
[----:B------:R-:W-:Y:S01]  /*8b20*/  FMUL.FTZ R32, R32, R72 ;  /* 0x0000004820207220 */ /* 0x000fe20000410000 */
[----:B------:R-:W-:-:S05]  /*8b30*/  HADD2.F32 R72, -RZ, R52.H1_H1 ;  /* 0x30000034ff487230 */ /* 0x000fca0000004100 */
[----:B------:R-:W-:-:S05]  /*8b40*/  FMUL.FTZ R72, R72, R73 ;  /* 0x0000004948487220 */ /* 0x000fca0000410000 */
[----:B------:R-:W-:Y:S01]  /*8b50*/  F2FP.F16.F32.PACK_AB R32, R72, R32 ;  /* 0x000000204820723e */ /* 0x000fe200000000ff */
[----:B------:R-:W-:Y:S06]  /*8b60*/  BRA `(.L_x_11899) ;  /* 0x0000000400107947 */ /* 0x000fec0003800000 */
.L_x_11898:
        /* <DEDUP_REMOVED lines=16> */
[----:B-----5:R-:W-:-:S02]  /*8c70*/  HADD2.F32 R74, -RZ, R79.H0_H0 ;  /* 0x2000004fff4a7230 */ /* 0x020fc40000004100 */
[----:B------:R-:W-:Y:S01]  /*8c80*/  FMUL.FTZ R72, R72, UR7 ;  /* 0x0000000748487c20 */ /* 0x000fe20008410000 */
[----:B------:R-:W-:Y:S02]  /*8c90*/  HADD2.F32 R32, -RZ, R55.H0_H0 ;  /* 0x20000037ff207230 */ /* 0x000fe40000004100 */
[----:B------:R-:W-:Y:S01]  /*8ca0*/  FFMA.FTZ R73, R73, UR8, R39 ;  /* 0x0000000849497c23 */ /* 0x000fe20008010027 */
[----:B------:R-:W-:Y:S02]  /*8cb0*/  HADD2.F32 R79, -RZ, R79.H1_H1 ;  /* 0x3000004fff4f7230 */ /* 0x000fe40000004100 */
[----:B------:R-:W-:Y:S01]  /*8cc0*/  FMUL.FTZ R74, R72, R74 ;  /* 0x0000004a484a7220 */ /* 0x000fe20000410000 */
[----:B------:R-:W-:Y:S01]  /*8cd0*/  FFMA.FTZ R96, R96, UR8, R36 ;  /* 0x0000000860607c23 */ /* 0x000fe20008010024 */
[----:B------:R-:W-:Y:S01]  /*8ce0*/  FMUL.FTZ R72, R32, R72 ;  /* 0x0000004820487220 */ /* 0x000fe20000410000 */
[----:B------:R-:W-:Y:S01]  /*8cf0*/  FMUL.FTZ R73, R73, UR7 ;  /* 0x0000000749497c20 */ /* 0x000fe20008410000 */
[----:B------:R-:W-:-:S02]  /*8d00*/  HADD2.F32 R32, -RZ, R55.H1_H1 ;  /* 0x30000037ff207230 */ /* 0x000fc40000004100 */
[----:B------:R-:W-:Y:S01]  /*8d10*/  FADD.FTZ R35, R35, -R94 ;  /* 0x8000005e23237221 */ /* 0x000fe20000010000 */
[----:B------:R-:W-:Y:S02]  /*8d20*/  HADD2.F32 R75, -RZ, R78.H0_H0 ;  /* 0x2000004eff4b7230 */ /* 0x000fe40000004100 */
[----:B------:R-:W-:Y:S01]  /*8d30*/  FMUL.FTZ R79, R73, R79 ;  /* 0x0000004f494f7220 */ /* 0x000fe20000410000 */
[----:B------:R-:W-:Y:S02]  /*8d40*/  HADD2.F32 R85, -RZ, R54.H0_H0 ;  /* 0x20000036ff557230 */ /* 0x000fe40000004100 */
[----:B------:R-:W-:Y:S01]  /*8d50*/  FMUL.FTZ R73, R32, R73 ;  /* 0x0000004920497220 */ /* 0x000fe20000410000 */
[----:B------:R-:W-:Y:S01]  /*8d60*/  FMUL.FTZ R32, R96, UR7 ;  /* 0x0000000760207c20 */ /* 0x000fe20008410000 */
[----:B------:R-:W-:Y:S01]  /*8d70*/  FFMA.FTZ R94, R97, UR8, R37 ;  /* 0x00000008615e7c23 */ /* 0x000fe20008010025 */
[----:B------:R-:W-:Y:S01]  /*8d80*/  FFMA.FTZ R92, R92, UR8, R43 ;  /* 0x000000085c5c7c23 */ /* 0x000fe2000801002b */
[----:B------:R-:W-:-:S02]  /*8d90*/  HADD2.F32 R95, -RZ, R53.H1_H1 ;  /* 0x30000035ff5f7230 */ /* 0x000fc40000004100 */
[----:B------:R-:W-:Y:S01]  /*8da0*/  FMUL.FTZ R75, R32, R75 ;  /* 0x0000004b204b7220 */ /* 0x000fe20000410000 */
[----:B------:R-:W-:Y:S01]  /*8db0*/  FMUL.FTZ R32, R85, R32 ;  /* 0x0000002055207220 */ /* 0x000fe20000410000 */
[----:B------:R-:W-:Y:S02]  /*8dc0*/  HADD2.F32 R85, -RZ, R78.H1_H1 ;  /* 0x3000004eff557230 */ /* 0x000fe40000004100 */
[----:B------:R-:W-:Y:S01]  /*8dd0*/  FMUL.FTZ R94, R94, UR7 ;  /* 0x000000075e5e7c20 */ /* 0x000fe20008410000 */
[----:B------:R-:W-:Y:S02]  /*8de0*/  HADD2.F32 R78, -RZ, R54.H1_H1 ;  /* 0x30000036ff4e7230 */ /* 0x000fe40000004100 */
[----:B------:R-:W-:Y:S01]  /*8df0*/  FMUL.FTZ R92, R92, UR7 ;  /* 0x000000075c5c7c20 */ /* 0x000fe20008410000 */
[----:B------:R-:W-:Y:S01]  /*8e00*/  FFMA.FTZ R33, R33, UR8, R40 ;  /* 0x0000000821217c23 */ /* 0x000fe20008010028 */
[----:B------:R-:W-:Y:S01]  /*8e10*/  FMUL.FTZ R85, R94, R85 ;  /* 0x000000555e557220 */ /* 0x000fe20000410000 */
[----:B------:R-:W-:Y:S01]  /*8e20*/  FFMA.FTZ R35, R35, UR8, R42 ;  /* 0x0000000823237c23 */ /* 0x000fe2000801002a */
[----:B------:R-:W-:Y:S01]  /*8e30*/  FMUL.FTZ R94, R78, R94 ;  /* 0x0000005e4e5e7220 */ /* 0x000fe20000410000 */
[----:B------:R-:W-:-:S02]  /*8e40*/  HADD2.F32 R78, -RZ, R77.H0_H0 ;  /* 0x2000004dff4e7230 */ /* 0x000fc40000004100 */
[----:B------:R-:W-:Y:S01]  /*8e50*/  FFMA.FTZ R34, R34, UR8, R41 ;  /* 0x0000000822227c23 */ /* 0x000fe20008010029 */
        /* <DEDUP_REMOVED lines=10> */
[----:B------:R-:W-:Y:S01]  /*8f00*/  FMUL.FTZ R92, R96, R92 ;  /* 0x0000005c605c7220 */ /* 0x000fe20000410000 */
        /* <DEDUP_REMOVED lines=10> */
.L_x_11899:
[----:B------:R-:W0:Y:S02]  /*8fb0*/  @P0 LDC.64 R72, c[0x0][0x478] ;  /* 0x00011e00ff480b82 */ /* 0x000e240000000a00 */
[----:B0-----:R-:W-:-:S05]  /*8fc0*/  @P0 IMAD.WIDE.U32 R72, R0, 0x20, R72 ;  /* 0x0000002000480825 */ /* 0x001fca00078e0048 */
[----:B------:R-:W-:Y:S04]  /*8fd0*/  @P0 STG.E.128 desc[UR16][R72.64], R80 ;  /* 0x0000005048000986 */ /* 0x000fe8000c101d10 */
[----:B------:R0:W-:Y:S02]  /*8fe0*/  @P0 STG.E.128 desc[UR16][R72.64+0x10], R88 ;  /* 0x0000105848000986 */ /* 0x0001e4000c101d10 */
[----:B0-----:R-:W-:-:S05]  /*8ff0*/  MOV R72, 0x10 ;  /* 0x0000001000487802 */ /* 0x001fca0000000f00 */
[----:B------:R-:W-:-:S05]  /*9000*/  IMAD.WIDE.U32 R72, R0, R72, UR26 ;  /* 0x0000001a00487e25 */ /* 0x000fca000f8e0048 */
[----:B------:R0:W-:Y:S02]  /*9010*/  STG.E.128 desc[UR16][R72.64], R32 ;  /* 0x0000002048007986 */ /* 0x0001e4000c101d10 */
.L_x_11889:
[----:B------:R-:W2:Y:S04]  /*9020*/  LDL.LU R98, [R1+0x8] ;  /* 0x0000080001627983 */ /* 0x000ea80000300800 */
[----:B------:R-:W3:Y:S04]  /*9030*/  LDL.LU R97, [R1+0x4] ;  /* 0x0000040001617983 */ /* 0x000ee80000300800 */
[----:B------:R-:W4:Y:S04]  /*9040*/  LDL.LU R96, [R1] ;  /* 0x0000000001607983 */ /* 0x000f280000300800 */
[----:B------:R-:W5:Y:S04]  /*9050*/  LDL.LU R95, [R1+0x14] ;  /* 0x00001400015f7983 */ /* 0x000f680000300800 */
[----:B------:R-:W5:Y:S04]  /*9060*/  LDL.LU R94, [R1+0x10] ;  /* 0x00001000015e7983 */ /* 0x000f680000300800 */
[----:B------:R-:W5:Y:S04]  /*9070*/  LDL.LU R93, [R1+0xc] ;  /* 0x00000c00015d7983 */ /* 0x000f680000300800 */
[----:B01----:R-:W5:Y:S04]  /*9080*/  LDL.LU R73, [R1+0x20] ;  /* 0x0000200001497983 */ /* 0x003f680000300800 */
        /* <DEDUP_REMOVED lines=51> */
[----:B------:R0:W-:Y:S04]  /*93c0*/  STL [R1], R96 ;  /* 0x0000006001007387 */ /* 0x0001e80000100800 */
        /* <DEDUP_REMOVED lines=51> */
[----:B0-----:R1:W5:Y:S01]  /*9700*/  LDL.LU R93, [R1+0x64] ;  /* 0x00006400015d7983 */ /* 0x0013620000300800 */
        /* <DEDUP_REMOVED lines=67> */
.L_x_11875:
        /* <DEDUP_REMOVED lines=42> */
.L_x_11901:
        /* <DEDUP_REMOVED lines=10> */
.L_x_19399:


//--------------------- .text._ZN10layer_norm13ln_bwd_kernelINS_13Kernel_traitsI6__halfS2_fS2_fjLj5120ELj1ELj1ELj4ELj16ENS_18Kernel_traits_baseILj5120ES2_S2_fS2_fjLj128EEEEELb0ELb1ELb1ELb0EEEvNS_9BwdParamsE --------------------------
	.section	.text._ZN10layer_norm13ln_bwd_kernelINS_13Kernel_traitsI6__halfS2_fS2_fjLj5120ELj1ELj1ELj4ELj16ENS_18Kernel_traits_baseILj5120ES2_S2_fS2_fjLj128EEEEELb0ELb1ELb1ELb0EEEvNS_9BwdParamsE,"ax",@progbits
	.align	128
        .global         _ZN10layer_norm13ln_bwd_kernelINS_13Kernel_traitsI6__halfS2_fS2_fjLj5120ELj1ELj1ELj4ELj16ENS_18Kernel_traits_baseILj5120ES2_S2_fS2_fjLj128EEEEELb0ELb1ELb1ELb0EEEvNS_9BwdParamsE
        .type           _ZN10layer_norm13ln_bwd_kernelINS_13Kernel_traitsI6__halfS2_fS2_fjLj5120ELj1ELj1ELj4ELj16ENS_18Kernel_traits_baseILj5120ES2_S2_fS2_fjLj128EEEEELb0ELb1ELb1ELb0EEEvNS_9BwdParamsE,@function
        .size           _ZN10layer_norm13ln_bwd_kernelINS_13Kernel_traitsI6__halfS2_fS2_fjLj5120ELj1ELj1ELj4ELj16ENS_18Kernel_traits_baseILj5120ES2_S2_fS2_fjLj128EEEEELb0ELb1ELb1ELb0EEEvNS_9BwdParamsE,(.L_x_19400 - _ZN10layer_norm13ln_bwd_kernelINS_13Kernel_traitsI6__halfS2_fS2_fjLj5120ELj1ELj1ELj4ELj16ENS_18Kernel_traits_baseILj5120ES2_S2_fS2_fjLj128EEEEELb0ELb1ELb1ELb0EEEvNS_9BwdParamsE)
        .other          _ZN10layer_norm13ln_bwd_kernelINS_13Kernel_traitsI6__halfS2_fS2_fjLj5120ELj1ELj1ELj4ELj16ENS_18Kernel_traits_baseILj5120ES2_S2_fS2_fjLj128EEEEELb0ELb1ELb1ELb0EEEvNS_9BwdParamsE,@"STO_CUDA_ENTRY STV_DEFAULT"
_ZN10layer_norm13ln_bwd_kernelINS_13Kernel_traitsI6__halfS2_fS2_fjLj5120ELj1ELj1ELj4ELj16ENS_18Kernel_traits_baseILj5120ES2_S2_fS2_fjLj128EEEEELb0ELb1ELb1ELb0EEEvNS_9BwdParamsE:
.text._ZN10layer_norm13ln_bwd_kernelINS_13Kernel_traitsI6__halfS2_fS2_fjLj5120ELj1ELj1ELj4ELj16ENS_18Kernel_traits_baseILj5120ES2_S2_fS2_fjLj128EEEEELb0ELb1ELb1ELb0EEEvNS_9BwdParamsE:
        /* <DEDUP_REMOVED lines=237> */
.L_x_12091:
[----:B------:R-:W-:-:S06]  /*0ed0*/  UIMAD.WIDE UR6, UR26, 0x4, UR18 ;  /* 0x000000041a0678a5 */ /* 0x000fcc000f8e0212 */
[----:B01234-:R-:W-:Y:S02]  /*0ee0*/  MOV R184, UR6 ;  /* 0x0000000600b87c02 */ /* 0x01ffe40008000f00 */
[----:B------:R-:W-:-:S05]  /*0ef0*/  MOV R185, UR7 ;  /* 0x0000000700b97c02 */ /* 0x000fca0008000f00 */
[----:B------:R1:W2:Y:S01]  /*0f00*/  LDG.E R9, desc[UR16][R184.64] ;  /* 0x00000010b8097981 */ /* 0x0002a2000c1e1900 */
[----:B0-----:R-:W-:-:S06]  /*0f10*/  UIMAD.WIDE UR6, UR26, 0x4, UR14 ;  /* 0x000000041a0678a5 */ /* 0x001fcc000f8e020e */
[----:B-1----:R-:W-:Y:S02]  /*0f20*/  MOV R184, UR6 ;  /* 0x0000000600b87c02 */ /* 0x002fe40008000f00 */
        /* <DEDUP_REMOVED lines=10> */
[----:B------:R-:W-:-:S07]  /*0fd0*/  MOV R215, RZ ;  /* 0x000000ff00d77202 */ /* 0x000fce0000000f00 */
        /* <DEDUP_REMOVED lines=24> */
[----:B-1----:R-:W-:-:S05]  /*1160*/  LEA.HI.SX32 R186, R184, R187, 0x1d ;  /* 0x000000bbb8ba7211 */ /* 0x002fca00078feaff */
[----:B------:R0:W-:Y:S01]  /*1170*/  STL [R1+0x24], R186 ;  /* 0x000024ba01007387 */ /* 0x0001e20000100800 */
[----:B--2---:R-:W-:Y:S02]  /*1180*/  FSEL R9, R9, RZ, !P0 ;  /* 0x000000ff09097208 */ /* 0x004fe40004000000 */
[----:B------:R-:W-:Y:S02]  /*1190*/  ISETP.GE.U32.AND P0, PT, R0, 0x80, PT ;  /* 0x000000800000780c */ /* 0x000fe40003f06070 */
[----:B------:R-:W-:Y:S02]  /*11a0*/  R2UR UR32, R9 ;  /* 0x00000000092072ca */ /* 0x000fe400000e0000 */
[----:B------:R-:W-:-:S04]  /*11b0*/  MOV R9, UR9 ;  /* 0x0000000900097c02 */ /* 0x000fc80008000f00 */
[----:B------:R-:W-:Y:S02]  /*11c0*/  LEA.HI.SX32 R214, R9, R187, 0x1d ;  /* 0x000000bb09d67211 */ /* 0x000fe400078feaff */
[----:B------:R-:W-:-:S03]  /*11d0*/  MOV R9, R186 ;  /* 0x000000ba00097202 */ /* 0x000fc60000000f00 */
        /* <DEDUP_REMOVED lines=13> */
[----:B------:R-:W4:Y:S01]  /*12b0*/  LDL.LU R212, [R1+0xf4] ;  /* 0x0000f40001d47983 */ /* 0x000f220000300800 */
[----:B-----5:R-:W-:-:S03]  /*12c0*/  HADD2.F32 R196, -RZ, R148.H0_H0 ;  /* 0x20000094ffc47230 */ /* 0x020fc60000004100 */
[----:B------:R-:W4:Y:S04]  /*12d0*/  LDL.LU R216, [R1+0x38] ;  /* 0x0000380001d87983 */ /* 0x000f280000300800 */
[----:B------:R-:W3:Y:S04]  /*12e0*/  LDG.E.128 R188, desc[UR16][R188.64] ;  /* 0x00000010bcbc7981 */ /* 0x000ee8000c1e1d00 */
[----:B------:R-:W4:Y:S04]  /*12f0*/  LDG.E.128 R192, desc[UR16][R192.64+0x10] ;  /* 0x00001010c0c07981 */ /* 0x000f28000c1e1d00 */
[----:B------:R-:W4:Y:S04]  /*1300*/  LDL.LU R199, [R1+0xd8] ;  /* 0x0000d80001c77983 */ /* 0x000f280000300800 */
[----:B------:R-:W4:Y:S04]  /*1310*/  LDL.LU R204, [R1+0xdc] ;  /* 0x0000dc0001cc7983 */ /* 0x000f280000300800 */
[----:B------:R-:W4:Y:S01]  /*1320*/  LDL.LU R215, [R1+0xe0] ;  /* 0x0000e00001d77983 */ /* 0x000f220000300800 */
[----:B--2---:R-:W-:-:S04]  /*1330*/  FADD.FTZ R184, R184, -UR32 ;  /* 0x80000020b8b87e21 */ /* 0x004fc80008010000 */
[----:B------:R-:W-:Y:S01]  /*1340*/  FMUL.FTZ R238, R184, UR30 ;  /* 0x0000001eb8ee7c20 */ /* 0x000fe20008410000 */
[----:B---3--:R-:W-:-:S05]  /*1350*/  HADD2.F32 R184, -RZ, R188.H0_H0 ;  /* 0x200000bcffb87230 */ /* 0x008fca0000004100 */
[----:B------:R-:W-:Y:S01]  /*1360*/  FADD.FTZ R217, R217, R184 ;  /* 0x000000b8d9d97221 */ /* 0x000fe20000010000 */
[----:B------:R-:W-:Y:S01]  /*1370*/  FFMA.FTZ R243, R238, R184, R243 ;  /* 0x000000b8eef37223 */ /* 0x000fe200000100f3 */
[----:B------:R-:W-:-:S03]  /*1380*/  FADD.FTZ R185, R185, -UR32 ;  /* 0x80000020b9b97e21 */ /* 0x000fc60008010000 */
[----:B------:R0:W-:Y:S04]  /*1390*/  STL [R1+0x48], R217 ;  /* 0x000048d901007387 */ /* 0x0001e80000100800 */
[----:B------:R1:W-:Y:S01]  /*13a0*/  STL [R1+0xe8], R243 ;  /* 0x0000e8f301007387 */ /* 0x0003e20000100800 */
[----:B0-----:R-:W-:Y:S01]  /*13b0*/  FMUL.FTZ R217, R196, R184 ;  /* 0x000000b8c4d97220 */ /* 0x001fe20000410000 */
[----:B------:R-:W-:Y:S02]  /*13c0*/  HADD2.F32 R184, -RZ, R188.H1_H1 ;  /* 0x300000bcffb87230 */ /* 0x000fe40000004100 */
[----:B-1----:R-:W-:Y:S01]  /*13d0*/  FMUL.FTZ R243, R185, UR30 ;  /* 0x0000001eb9f37c20 */ /* 0x002fe20008410000 */
[----:B------:R-:W-:Y:S02]  /*13e0*/  HADD2.F32 R185, -RZ, R148.H1_H1 ;  /* 0x30000094ffb97230 */ /* 0x000fe40000004100 */
[----:B----4-:R-:W-:Y:S01]  /*13f0*/  FADD.FTZ R237, R237, R184 ;  /* 0x000000b8eded7221 */ /* 0x010fe20000010000 */
[----:B------:R-:W-:Y:S01]  /*1400*/  FFMA.FTZ R236, R243, R184, R236 ;  /* 0x000000b8f3ec7223 */ /* 0x000fe200000100ec */
[----:B------:R-:W-:-:S03]  /*1410*/  FADD.FTZ R186, R186, -UR32 ;  /* 0x80000020baba7e21 */ /* 0x000fc60008010000 */
[----:B------:R0:W-:Y:S04]  /*1420*/  STL [R1+0x4c], R237 ;  /* 0x00004ced01007387 */ /* 0x0001e80000100800 */
[----:B------:R1:W-:Y:S01]  /*1430*/  STL [R1+0xec], R236 ;  /* 0x0000ecec01007387 */ /* 0x0003e20000100800 */
[----:B0-----:R-:W-:Y:S01]  /*1440*/  FMUL.FTZ R237, R185, R184 ;  /* 0x000000b8b9ed7220 */ /* 0x001fe20000410000 */
[----:B------:R-:W-:Y:S02]  /*1450*/  HADD2.F32 R184, -RZ, R189.H0_H0 ;  /* 0x200000bdffb87230 */ /* 0x000fe40000004100 */
[----:B-1----:R-:W-:-:S03]  /*1460*/  FMUL.FTZ R236, R186, UR30 ;  /* 0x0000001ebaec7c20 */ /* 0x002fc60008410000 */
[----:B------:R-:W-:Y:S01]  /*1470*/  FADD.FTZ R227, R227, R184 ;  /* 0x000000b8e3e37221 */ /* 0x000fe20000010000 */
[----:B------:R-:W-:Y:S01]  /*1480*/  FADD.FTZ R187, R187, -UR32 ;  /* 0x80000020bbbb7e21 */ /* 0x000fe20008010000 */
[-C--:B------:R-:W-:Y:S01]  /*1490*/  FFMA.FTZ R222, R236, R184.reuse, R222 ;  /* 0x000000b8ecde7223 */ /* 0x080fe200000100de */
[----:B------:R-:W-:Y:S02]  /*14a0*/  HADD2.F32 R185, -RZ, R149.H0_H0 ;  /* 0x20000095ffb97230 */ /* 0x000fe40000004100 */
[----:B------:R0:W-:Y:S04]  /*14b0*/  STL [R1+0x50], R227 ;  /* 0x000050e301007387 */ /* 0x0001e80000100800 */
[----:B------:R1:W-:Y:S04]  /*14c0*/  STL [R1+0xf0], R222 ;  /* 0x0000f0de01007387 */ /* 0x0003e80000100800 */
[----:B------:R-:W2:Y:S01]  /*14d0*/  LDL.LU R188, [R1+0x3c] ;  /* 0x00003c0001bc7983 */ /* 0x000ea20000300800 */
[----:B0-----:R-:W-:Y:S01]  /*14e0*/  FMUL.FTZ R227, R185, R184 ;  /* 0x000000b8b9e37220 */ /* 0x001fe20000410000 */
[----:B-1----:R-:W-:-:S02]  /*14f0*/  FMUL.FTZ R222, R187, UR30 ;  /* 0x0000001ebbde7c20 */ /* 0x002fc40008410000 */
[----:B------:R-:W3:Y:S01]  /*1500*/  LDL.LU R187, [R1+0x40] ;  /* 0x0000400001bb7983 */ /* 0x000ee20000300800 */
[----:B------:R-:W-:-:S05]  /*1510*/  HADD2.F32 R184, -RZ, R189.H1_H1 ;  /* 0x300000bdffb87230 */ /* 0x000fca0000004100 */
[----:B------:R-:W-:Y:S01]  /*1520*/  FADD.FTZ R213, R213, R184 ;  /* 0x000000b8d5d57221 */ /* 0x000fe20000010000 */
[----:B------:R-:W-:-:S04]  /*1530*/  FADD.FTZ R186, R192, -UR32 ;  /* 0x80000020c0ba7e21 */ /* 0x000fc80008010000 */
[----:B------:R0:W-:Y:S04]  /*1540*/  STL [R1+0x54], R213 ;  /* 0x000054d501007387 */ /* 0x0001e80000100800 */
[----:B------:R-:W4:Y:S04]  /*1550*/  LDL.LU R192, [R1+0x44] ;  /* 0x0000440001c07983 */ /* 0x000f280000300800 */
[----:B------:R-:W4:Y:S01]  /*1560*/  LDL.LU R189, [R1+0xe4] ;  /* 0x0000e40001bd7983 */ /* 0x000f220000300800 */
[----:B------:R-:W-:-:S04]  /*1570*/  ISETP.NE.U32.AND P0, PT, RZ, UR22, PT ;  /* 0x00000016ff007c0c */ /* 0x000fc8000bf05070 */
[----:B------:R-:W-:Y:S01]  /*1580*/  ISETP.NE.AND.EX P0, PT, RZ, UR23, PT, P0 ;  /* 0x00000017ff007c0c */ /* 0x000fe2000bf05300 */
[----:B------:R-:W-:Y:S02]  /*1590*/  HADD2.F32 R185, -RZ, R149.H1_H1 ;  /* 0x30000095ffb97230 */ /* 0x000fe40000004100 */
[----:B------:R-:W-:-:S03]  /*15a0*/  FFMA.FTZ R212, R222, R184, R212 ;  /* 0x000000b8ded47223 */ /* 0x000fc600000100d4 */
[----:B0-----:R-:W-:Y:S01]  /*15b0*/  FMUL.FTZ R213, R185, R184 ;  /* 0x000000b8b9d57220 */ /* 0x001fe20000410000 */
[----:B------:R-:W-:Y:S01]  /*15c0*/  HADD2.F32 R185, -RZ, R190.H0_H0 ;  /* 0x200000beffb97230 */ /* 0x000fe20000004100 */
[----:B------:R0:W-:Y:S05]  /*15d0*/  STL [R1+0xf4], R212 ;  /* 0x0000f4d401007387 */ /* 0x0001ea0000100800 */
[----:B------:R-:W1:Y:S01]  /*15e0*/  @P0 LDC.64 R202, c[0x0][0x438] ;  /* 0x00010e00ffca0b82 */ /* 0x000e620000000a00 */
[----:B------:R-:W-:Y:S01]  /*15f0*/  FADD.FTZ R216, R216, R185 ;  /* 0x000000b9d8d87221 */ /* 0x000fe20000010000 */
[----:B0-----:R-:W-:Y:S01]  /*1600*/  FMUL.FTZ R212, R186, UR30 ;  /* 0x0000001ebad47c20 */ /* 0x001fe20008410000 */
[----:B------:R-:W-:-:S02]  /*1610*/  HADD2.F32 R186, -RZ, R150.H0_H0 ;  /* 0x20000096ffba7230 */ /* 0x000fc40000004100 */
[----:B------:R-:W-:Y:S01]  /*1620*/  FADD.FTZ R184, R193, -UR32 ;  /* 0x80000020c1b87e21 */ /* 0x000fe20008010000 */
[-C--:B------:R-:W-:Y:S01]  /*1630*/  FFMA.FTZ R199, R212, R185.reuse, R199 ;  /* 0x000000b9d4c77223 */ /* 0x080fe200000100c7 */
[----:B------:R-:W-:Y:S01]  /*1640*/  STL [R1+0x38], R216 ;  /* 0x000038d801007387 */ /* 0x000fe20000100800 */
[----:B------:R-:W-:Y:S01]  /*1650*/  FMUL.FTZ R196, R186, R185 ;  /* 0x000000b9bac47220 */ /* 0x000fe20000410000 */
[----:B------:R-:W-:Y:S02]  /*1660*/  HADD2.F32 R185, -RZ, R190.H1_H1 ;  /* 0x300000beffb97230 */ /* 0x000fe40000004100 */
[----:B------:R0:W-:Y:S02]  /*1670*/  STL [R1+0xd8], R199 ;  /* 0x0000d8c701007387 */ /* 0x0001e40000100800 */
[----:B0-----:R-:W-:Y:S01]  /*1680*/  FMUL.FTZ R199, R184, UR30 ;  /* 0x0000001eb8c77c20 */ /* 0x001fe20008410000 */
[----:B------:R-:W-:-:S03]  /*1690*/  HADD2.F32 R184, -RZ, R150.H1_H1 ;  /* 0x30000096ffb87230 */ /* 0x000fc60000004100 */
[----:B------:R-:W-:-:S05]  /*16a0*/  FFMA.FTZ R204, R199, R185, R204 ;  /* 0x000000b9c7cc7223 */ /* 0x000fca00000100cc */
[----:B------:R0:W-:Y:S01]  /*16b0*/  STL [R1+0xdc], R204 ;  /* 0x0000dccc01007387 */ /* 0x0001e20000100800 */
[----:B-1----:R-:W-:-:S04]  /*16c0*/  @P0 IMAD.WIDE.U32 R202, R9, 0x20, R202 ;  /* 0x0000002009ca0825 */ /* 0x002fc800078e00ca */
[----:B------:R-:W-:Y:S01]  /*16d0*/  FADD.FTZ R186, R194, -UR32 ;  /* 0x80000020c2ba7e21 */ /* 0x000fe20008010000 */
[----:B------:R-:W5:Y:S01]  /*16e0*/  @P0 LDG.E.128 R40, desc[UR16][R202.64] ;  /* 0x00000010ca280981 */ /* 0x000f62000c1e1d00 */
[----:B0-----:R-:W-:Y:S01]  /*16f0*/  FMUL.FTZ R204, R184, R185 ;  /* 0x000000b9b8cc7220 */ /* 0x001fe20000410000 */
[----:B------:R-:W-:Y:S02]  /*1700*/  HADD2.F32 R184, -RZ, R191.H0_H0 ;  /* 0x200000bfffb87230 */ /* 0x000fe40000004100 */
[----:B------:R0:W5:Y:S02]  /*1710*/  @P0 LDG.E.128 R36, desc[UR16][R202.64+0x10] ;  /* 0x00001010ca240981 */ /* 0x000164000c1e1d00 */
[----:B0-----:R-:W-:-:S04]  /*1720*/  FMUL.FTZ R203, R186, UR30 ;  /* 0x0000001ebacb7c20 */ /* 0x001fc80008410000 */
[----:B------:R-:W-:Y:S01]  /*1730*/  FFMA.FTZ R215, R203, R184, R215 ;  /* 0x000000b8cbd77223 */ /* 0x000fe200000100d7 */
[----:B------:R-:W-:-:S04]  /*1740*/  FFMA.FTZ R186, R238, R217, RZ ;  /* 0x000000d9eeba7223 */ /* 0x000fc800000100ff */
[----:B------:R-:W-:-:S04]  /*1750*/  FFMA.FTZ R186, R243, R237, R186 ;  /* 0x000000edf3ba7223 */ /* 0x000fc800000100ba */
[----:B------:R-:W-:-:S04]  /*1760*/  FFMA.FTZ R186, R236, R227, R186 ;  /* 0x000000e3ecba7223 */ /* 0x000fc800000100ba */
[----:B------:R-:W-:-:S04]  /*1770*/  FFMA.FTZ R186, R222, R213, R186 ;  /* 0x000000d5deba7223 */ /* 0x000fc800000100ba */
[----:B------:R-:W-:-:S04]  /*1780*/  FFMA.FTZ R186, R212, R196, R186 ;  /* 0x000000c4d4ba7223 */ /* 0x000fc800000100ba */
[----:B------:R-:W-:Y:S01]  /*1790*/  FFMA.FTZ R186, R199, R204, R186 ;  /* 0x000000ccc7ba7223 */ /* 0x000fe200000100ba */
[----:B------:R-:W-:Y:S02]  /*17a0*/  IADD3 R214, PT, PT, R214, 0x80, RZ ;  /* 0x00000080d6d67810 */ /* 0x000fe40007ffe0ff */
[----:B------:R-:W-:Y:S01]  /*17b0*/  IADD3 R9, PT, PT, R9, 0x80, RZ ;  /* 0x0000008009097810 */ /* 0x000fe20007ffe0ff */
[----:B--2---:R-:W-:Y:S01]  /*17c0*/  FADD.FTZ R188, R188, R185 ;  /* 0x000000b9bcbc7221 */ /* 0x004fe20000010000 */
[----:B------:R-:W-:Y:S02]  /*17d0*/  HADD2.F32 R185, -RZ, R151.H0_H0 ;  /* 0x20000097ffb97230 */ /* 0x000fe40000004100 */
[----:B---3--:R-:W-:Y:S02]  /*17e0*/  FADD.FTZ R187, R187, R184 ;  /* 0x000000b8bbbb7221 */ /* 0x008fe40000010000 */
[----:B------:R-:W-:Y:S01]  /*17f0*/  STL [R1+0x3c], R188 ;  /* 0x00003cbc01007387 */ /* 0x000fe20000100800 */
[----:B------:R-:W-:-:S03]  /*1800*/  FMUL.FTZ R202, R185, R184 ;  /* 0x000000b8b9ca7220 */ /* 0x000fc60000410000 */
[----:B------:R0:W-:Y:S01]  /*1810*/  STL [R1+0x40], R187 ;  /* 0x000040bb01007387 */ /* 0x0001e20000100800 */
[----:B------:R-:W-:Y:S02]  /*1820*/  HADD2.F32 R184, -RZ, R191.H1_H1 ;  /* 0x300000bfffb87230 */ /* 0x000fe40000004100 */
[----:B------:R-:W-:Y:S01]  /*1830*/  FADD.FTZ R185, RZ, R217 ;  /* 0x000000d9ffb97221 */ /* 0x000fe20000010000 */
[----:B0-----:R-:W-:-:S04]  /*1840*/  FADD.FTZ R187, R195, -UR32 ;  /* 0x80000020c3bb7e21 */ /* 0x001fc80008010000 */
[----:B------:R-:W-:Y:S01]  /*1850*/  FMUL.FTZ R188, R187, UR30 ;  /* 0x0000001ebbbc7c20 */ /* 0x000fe20008410000 */
[----:B------:R-:W-:Y:S02]  /*1860*/  HADD2.F32 R187, -RZ, R151.H1_H1 ;  /* 0x30000097ffbb7230 */ /* 0x000fe40000004100 */
[----:B----4-:R-:W-:Y:S01]  /*1870*/  FADD.FTZ R192, R192, R184 ;  /* 0x000000b8c0c07221 */ /* 0x010fe20000010000 */
[-C--:B------:R-:W-:Y:S01]  /*1880*/  FFMA.FTZ R189, R188, R184.reuse, R189 ;  /* 0x000000b8bcbd7223 */ /* 0x080fe200000100bd */
[----:B------:R0:W-:Y:S01]  /*1890*/  STL [R1+0xe0], R215 ;  /* 0x0000e0d701007387 */ /* 0x0001e20000100800 */
[----:B------:R-:W-:Y:S01]  /*18a0*/  FMUL.FTZ R187, R187, R184 ;  /* 0x000000b8bbbb7220 */ /* 0x000fe20000410000 */
[----:B------:R-:W-:Y:S02]  /*18b0*/  FADD.FTZ R185, R185, R237 ;  /* 0x000000edb9b97221 */ /* 0x000fe40000010000 */
[----:B------:R1:W-:Y:S02]  /*18c0*/  STL [R1+0x20], R188 ;  /* 0x000020bc01007387 */ /* 0x0003e40000100800 */
[----:B------:R-:W-:-:S02]  /*18d0*/  FADD.FTZ R185, R185, R227 ;  /* 0x000000e3b9b97221 */ /* 0x000fc40000010000 */
[----:B------:R1:W-:Y:S04]  /*18e0*/  STL [R1+0x44], R192 ;  /* 0x000044c001007387 */ /* 0x0003e80000100800 */
[----:B------:R1:W-:Y:S04]  /*18f0*/  STL [R1+0xe4], R189 ;  /* 0x0000e4bd01007387 */ /* 0x0003e80000100800 */
[----:B------:R1:W-:Y:S01]  /*1900*/  STL [R1+0x1c], R187 ;  /* 0x00001cbb01007387 */ /* 0x0003e20000100800 */
[----:B------:R-:W-:-:S04]  /*1910*/  FADD.FTZ R185, R185, R213 ;  /* 0x000000d5b9b97221 */ /* 0x000fc80000010000 */
[----:B------:R-:W-:-:S04]  /*1920*/  FADD.FTZ R185, R185, R196 ;  /* 0x000000c4b9b97221 */ /* 0x000fc80000010000 */
[----:B------:R-:W-:Y:S01]  /*1930*/  FADD.FTZ R185, R185, R204 ;  /* 0x000000ccb9b97221 */ /* 0x000fe20000010000 */
[----:B------:R-:W-:-:S03]  /*1940*/  FFMA.FTZ R186, R203, R202, R186 ;  /* 0x000000cacbba7223 */ /* 0x000fc600000100ba */
[----:B------:R-:W-:Y:S01]  /*1950*/  FADD.FTZ R185, R185, R202 ;  /* 0x000000cab9b97221 */ /* 0x000fe20000010000 */
[----:B0-----:R-:W-:-:S03]  /*1960*/  FFMA.FTZ R215, R188, R187, R186 ;  /* 0x000000bbbcd77223 */ /* 0x001fc600000100ba */
[----:B-1----:R-:W-:-:S07]  /*1970*/  FADD.FTZ R216, R185, R187 ;  /* 0x000000bbb9d87221 */ /* 0x002fce0000010000 */
.L_x_11906:
[----:B------:R-:W-:Y:S05]  /*1980*/  BSYNC.RECONVERGENT B1 ;  /* 0x0000000000017941 */ /* 0x000fea0003800200 */
.L_x_11905:
[----:B------:R-:W-:Y:S04]  /*1990*/  BSSY.RECONVERGENT B1, `(.L_x_11907) ;  /* 0x0000073000017945 */ /* 0x000fe80003800200 */
[----:B------:R-:W-:Y:S05]  /*19a0*/  @!P4 BRA `(.L_x_11908) ;  /* 0x0000000400c4c947 */ /* 0x000fea0003800000 */
        /* <DEDUP_REMOVED lines=8> */
[----:B0-----:R-:W-:Y:S01]  /*1a30*/  IMAD.WIDE.U32 R184, R214, 0x10, R184 ;  /* 0x00000010d6b87825 */ /* 0x001fe200078e00b8 */
[----:B------:R-:W-:-:S02]  /*1a40*/  ISETP.NE.U32.AND P0, PT, RZ, UR22, PT ;  /* 0x00000016ff007c0c */ /* 0x000fc4000bf05070 */
[----:B------:R-:W4:Y:S04]  /*1a50*/  LDL.LU R211, [R1+0xd4] ;  /* 0x0000d40001d37983 */ /* 0x000f280000300800 */
[----:B------:R-:W2:Y:S01]  /*1a60*/  LDG.E.128 R184, desc[UR16][R184.64] ;  /* 0x00000010b8b87981 */ /* 0x000ea2000c1e1d00 */
[C---:B-1----:R-:W-:Y:S01]  /*1a70*/  IMAD.WIDE.U32 R14, R9.reuse, 0x20, R14 ;  /* 0x00000020090e7825 */ /* 0x042fe200078e000e */
[----:B------:R-:W-:Y:S02]  /*1a80*/  ISETP.NE.AND.EX P0, PT, RZ, UR23, PT, P0 ;  /* 0x00000017ff007c0c */ /* 0x000fe4000bf05300 */
[----:B------:R-:W4:Y:S04]  /*1a90*/  LDL.LU R201, [R1+0xbc] ;  /* 0x0000bc0001c97983 */ /* 0x000f280000300800 */
[----:B------:R-:W3:Y:S04]  /*1aa0*/  LDG.E.128 R192, desc[UR16][R14.64] ;  /* 0x000000100ec07981 */ /* 0x000ee8000c1e1d00 */
[----:B------:R0:W4:Y:S04]  /*1ab0*/  LDG.E.128 R188, desc[UR16][R14.64+0x10] ;  /* 0x000010100ebc7981 */ /* 0x000128000c1e1d00 */
[----:B------:R-:W4:Y:S01]  /*1ac0*/  LDL.LU R200, [R1+0xc0] ;  /* 0x0000c00001c87983 */ /* 0x000f220000300800 */
[----:B0-----:R-:W0:Y:S02]  /*1ad0*/  @P0 LDC.64 R14, c[0x0][0x438] ;  /* 0x00010e00ff0e0b82 */ /* 0x001e240000000a00 */
[----:B0-----:R-:W-:-:S05]  /*1ae0*/  @P0 IMAD.WIDE.U32 R14, R9, 0x20, R14 ;  /* 0x00000020090e0825 */ /* 0x001fca00078e000e */
[----:B------:R-:W5:Y:S04]  /*1af0*/  @P0 LDG.E.128 R32, desc[UR16][R14.64] ;  /* 0x000000100e200981 */ /* 0x000f68000c1e1d00 */
[----:B------:R0:W5:Y:S04]  /*1b00*/  @P0 LDG.E.128 R28, desc[UR16][R14.64+0x10] ;  /* 0x000010100e1c0981 */ /* 0x000168000c1e1d00 */
[----:B------:R-:W4:Y:S01]  /*1b10*/  LDL.LU R15, [R1+0x34] ;  /* 0x00003400010f7983 */ /* 0x000f220000300800 */
[----:B0----5:R-:W-:Y:S02]  /*1b20*/  HADD2.F32 R14, -RZ, R140.H0_H0 ;  /* 0x2000008cff0e7230 */ /* 0x021fe40000004100 */
[----:B--2---:R-:W-:-:S05]  /*1b30*/  HADD2.F32 R8, -RZ, R184.H0_H0 ;  /* 0x200000b8ff087230 */ /* 0x004fca0000004100 */
[----:B------:R-:W-:Y:S01]  /*1b40*/  FADD.FTZ R247, R247, R8 ;  /* 0x00000008f7f77221 */ /* 0x000fe20000010000 */
[----:B---3--:R-:W-:Y:S02]  /*1b50*/  FADD.FTZ R2, R192, -UR32 ;  /* 0x80000020c0027e21 */ /* 0x008fe40008010000 */
[----:B------:R-:W2:Y:S02]  /*1b60*/  LDL.LU R192, [R1+0xb8] ;  /* 0x0000b80001c07983 */ /* 0x000ea40000300800 */
[----:B------:R-:W-:Y:S02]  /*1b70*/  FMUL.FTZ R250, R2, UR30 ;  /* 0x0000001e02fa7c20 */ /* 0x000fe40008410000 */
[----:B------:R0:W-:Y:S02]  /*1b80*/  STL [R1+0x28], R247 ;  /* 0x000028f701007387 */ /* 0x0001e40000100800 */
[-C--:B------:R-:W-:Y:S01]  /*1b90*/  FFMA.FTZ R241, R250, R8.reuse, R241 ;  /* 0x00000008faf17223 */ /* 0x080fe200000100f1 */
[----:B------:R-:W-:Y:S01]  /*1ba0*/  FADD.FTZ R2, R193, -UR32 ;  /* 0x80000020c1027e21 */ /* 0x000fe20008010000 */
[----:B0-----:R-:W-:Y:S01]  /*1bb0*/  FMUL.FTZ R247, R14, R8 ;  /* 0x000000080ef77220 */ /* 0x001fe20000410000 */
[----:B------:R-:W-:-:S02]  /*1bc0*/  HADD2.F32 R8, -RZ, R184.H1_H1 ;  /* 0x300000b8ff087230 */ /* 0x000fc40000004100 */
[----:B------:R0:W-:Y:S03]  /*1bd0*/  STL [R1+0xc8], R241 ;  /* 0x0000c8f101007387 */ /* 0x0001e60000100800 */
[----:B----4-:R-:W-:Y:S01]  /*1be0*/  FADD.FTZ R235, R235, R8 ;  /* 0x00000008ebeb7221 */ /* 0x010fe20000010000 */
[----:B0-----:R-:W-:Y:S01]  /*1bf0*/  FMUL.FTZ R241, R2, UR30 ;  /* 0x0000001e02f17c20 */ /* 0x001fe20008410000 */
[----:B------:R-:W-:Y:S02]  /*1c00*/  HADD2.F32 R2, -RZ, R140.H1_H1 ;  /* 0x3000008cff027230 */ /* 0x000fe40000004100 */
[----:B------:R-:W-:Y:S01]  /*1c10*/  FADD.FTZ R14, R194, -UR32 ;  /* 0x80000020c20e7e21 */ /* 0x000fe20008010000 */
[-C--:B------:R-:W-:Y:S01]  /*1c20*/  FFMA.FTZ R230, R241, R8.reuse, R230 ;  /* 0x00000008f1e67223 */ /* 0x080fe200000100e6 */
[----:B------:R0:W-:Y:S04]  /*1c30*/  STL [R1+0x2c], R235 ;  /* 0x00002ceb01007387 */ /* 0x0001e80000100800 */
[----:B------:R1:W-:Y:S01]  /*1c40*/  STL [R1+0xcc], R230 ;  /* 0x0000cce601007387 */ /* 0x0003e20000100800 */
[----:B0-----:R-:W-:Y:S01]  /*1c50*/  FMUL.FTZ R235, R2, R8 ;  /* 0x0000000802eb7220 */ /* 0x001fe20000410000 */
[----:B------:R-:W-:-:S02]  /*1c60*/  HADD2.F32 R8, -RZ, R185.H0_H0 ;  /* 0x200000b9ff087230 */ /* 0x000fc40000004100 */
[----:B-1----:R-:W-:-:S03]  /*1c70*/  FMUL.FTZ R230, R14, UR30 ;  /* 0x0000001e0ee67c20 */ /* 0x002fc60008410000 */
[----:B------:R-:W-:Y:S01]  /*1c80*/  FADD.FTZ R226, R226, R8 ;  /* 0x00000008e2e27221 */ /* 0x000fe20000010000 */
[----:B------:R-:W-:-:S04]  /*1c90*/  FFMA.FTZ R220, R230, R8, R220 ;  /* 0x00000008e6dc7223 */ /* 0x000fc800000100dc */
[----:B------:R0:W-:Y:S04]  /*1ca0*/  STL [R1+0x30], R226 ;  /* 0x000030e201007387 */ /* 0x0001e80000100800 */
[----:B------:R1:W-:Y:S04]  /*1cb0*/  STL [R1+0xd0], R220 ;  /* 0x0000d0dc01007387 */ /* 0x0003e80000100800 */
[----:B------:R-:W3:Y:S01]  /*1cc0*/  LDL.LU R193, [R1+0xc4] ;  /* 0x0000c40001c17983 */ /* 0x000ee20000300800 */
[----:B------:R-:W-:Y:S02]  /*1cd0*/  HADD2.F32 R14, -RZ, R141.H0_H0 ;  /* 0x2000008dff0e7230 */ /* 0x000fe40000004100 */
[----:B------:R-:W-:-:S03]  /*1ce0*/  FADD.FTZ R2, R195, -UR32 ;  /* 0x80000020c3027e21 */ /* 0x000fc60008010000 */
[----:B0-----:R-:W-:Y:S01]  /*1cf0*/  FMUL.FTZ R226, R14, R8 ;  /* 0x000000080ee27220 */ /* 0x001fe20000410000 */
[----:B------:R-:W-:Y:S02]  /*1d00*/  HADD2.F32 R8, -RZ, R185.H1_H1 ;  /* 0x300000b9ff087230 */ /* 0x000fe40000004100 */
[----:B-1----:R-:W-:Y:S01]  /*1d10*/  FMUL.FTZ R220, R2, UR30 ;  /* 0x0000001e02dc7c20 */ /* 0x002fe20008410000 */
[----:B------:R-:W-:-:S03]  /*1d20*/  HADD2.F32 R2, -RZ, R141.H1_H1 ;  /* 0x3000008dff027230 */ /* 0x000fc60000004100 */
[----:B------:R-:W-:Y:S01]  /*1d30*/  FFMA.FTZ R211, R220, R8, R211 ;  /* 0x00000008dcd37223 */ /* 0x000fe200000100d3 */
[----:B------:R-:W-:Y:S01]  /*1d40*/  FADD.FTZ R14, R188, -UR32 ;  /* 0x80000020bc0e7e21 */ /* 0x000fe20008010000 */
[----:B------:R-:W-:-:S03]  /*1d50*/  FADD.FTZ R15, R15, R8 ;  /* 0x000000080f0f7221 */ /* 0x000fc60000010000 */
[----:B------:R0:W-:Y:S04]  /*1d60*/  STL [R1+0xd4], R211 ;  /* 0x0000d4d301007387 */ /* 0x0001e80000100800 */
[----:B------:R1:W-:Y:S01]  /*1d70*/  STL [R1+0x34], R15 ;  /* 0x0000340f01007387 */ /* 0x0003e20000100800 */
[----:B0-----:R-:W-:Y:S01]  /*1d80*/  FMUL.FTZ R211, R2, R8 ;  /* 0x0000000802d37220 */ /* 0x001fe20000410000 */
[----:B------:R-:W-:Y:S01]  /*1d90*/  FMUL.FTZ R2, R14, UR30 ;  /* 0x0000001e0e027c20 */ /* 0x000fe20008410000 */
[----:B------:R-:W-:Y:S02]  /*1da0*/  HADD2.F32 R8, -RZ, R186.H0_H0 ;  /* 0x200000baff087230 */ /* 0x000fe40000004100 */
[----:B------:R-:W-:Y:S02]  /*1db0*/  HADD2.F32 R14, -RZ, R142.H0_H0 ;  /* 0x2000008eff0e7230 */ /* 0x000fe40000004100 */
[----:B-1----:R-:W-:Y:S01]  /*1dc0*/  FADD.FTZ R15, R189, -UR32 ;  /* 0x80000020bd0f7e21 */ /* 0x002fe20008010000 */
[----:B------:R-:W-:-:S03]  /*1dd0*/  FADD.FTZ R108, R108, R8 ;  /* 0x000000086c6c7221 */ /* 0x000fc60000010000 */
[----:B------:R-:W-:Y:S01]  /*1de0*/  FMUL.FTZ R15, R15, UR30 ;  /* 0x0000001e0f0f7c20 */ /* 0x000fe20008410000 */
[----:B------:R-:W-:Y:S02]  /*1df0*/  HADD2.F32 R184, -RZ, R142.H1_H1 ;  /* 0x3000008effb87230 */ /* 0x000fe40000004100 */
[----:B------:R-:W-:Y:S01]  /*1e00*/  FADD.FTZ R185, R190, -UR32 ;  /* 0x80000020beb97e21 */ /* 0x000fe20008010000 */
[----:B------:R-:W-:Y:S01]  /*1e10*/  FFMA.FTZ R188, R250, R247, R215 ;  /* 0x000000f7fabc7223 */ /* 0x000fe200000100d7 */
[----:B------:R-:W-:Y:S02]  /*1e20*/  IADD3 R214, PT, PT, R214, 0x80, RZ ;  /* 0x00000080d6d67810 */ /* 0x000fe40007ffe0ff */
[----:B------:R-:W-:Y:S01]  /*1e30*/  IADD3 R9, PT, PT, R9, 0x80, RZ ;  /* 0x0000008009097810 */ /* 0x000fe20007ffe0ff */
[-C--:B--2---:R-:W-:Y:S01]  /*1e40*/  FFMA.FTZ R192, R2, R8.reuse, R192 ;  /* 0x0000000802c07223 */ /* 0x084fe200000100c0 */
[----:B------:R-:W-:Y:S01]  /*1e50*/  FMUL.FTZ R8, R14, R8 ;  /* 0x000000080e087220 */ /* 0x000fe20000410000 */
[----:B------:R-:W-:-:S05]  /*1e60*/  HADD2.F32 R14, -RZ, R186.H1_H1 ;  /* 0x300000baff0e7230 */ /* 0x000fca0000004100 */
[-C--:B------:R-:W-:Y:S01]  /*1e70*/  FFMA.FTZ R201, R15, R14.reuse, R201 ;  /* 0x0000000e0fc97223 */ /* 0x080fe200000100c9 */
[----:B------:R-:W-:Y:S01]  /*1e80*/  FADD.FTZ R109, R109, R14 ;  /* 0x0000000e6d6d7221 */ /* 0x000fe20000010000 */
[----:B------:R-:W-:Y:S01]  /*1e90*/  STL [R1+0xb8], R192 ;  /* 0x0000b8c001007387 */ /* 0x000fe20000100800 */
[----:B------:R-:W-:Y:S01]  /*1ea0*/  FMUL.FTZ R14, R184, R14 ;  /* 0x0000000eb80e7220 */ /* 0x000fe20000410000 */
[----:B------:R-:W-:Y:S02]  /*1eb0*/  HADD2.F32 R184, -RZ, R187.H0_H0 ;  /* 0x200000bbffb87230 */ /* 0x000fe40000004100 */
[----:B------:R0:W-:Y:S01]  /*1ec0*/  STL [R1+0xbc], R201 ;  /* 0x0000bcc901007387 */ /* 0x0001e20000100800 */
[----:B------:R-:W-:Y:S02]  /*1ed0*/  HADD2.F32 R186, -RZ, R143.H0_H0 ;  /* 0x2000008fffba7230 */ /* 0x000fe40000004100 */
[----:B0-----:R-:W-:-:S04]  /*1ee0*/  FMUL.FTZ R201, R185, UR30 ;  /* 0x0000001eb9c97c20 */ /* 0x001fc80008410000 */
[----:B------:R-:W-:-:S05]  /*1ef0*/  FFMA.FTZ R200, R201, R184, R200 ;  /* 0x000000b8c9c87223 */ /* 0x000fca00000100c8 */
[----:B------:R0:W-:Y:S01]  /*1f00*/  STL [R1+0xc0], R200 ;  /* 0x0000c0c801007387 */ /* 0x0001e20000100800 */
[----:B------:R-:W-:Y:S02]  /*1f10*/  HADD2.F32 R187, -RZ, R187.H1_H1 ;  /* 0x300000bbffbb7230 */ /* 0x000fe40000004100 */
[----:B------:R-:W-:Y:S01]  /*1f20*/  FADD.FTZ R185, R216, R247 ;  /* 0x000000f7d8b97221 */ /* 0x000fe20000010000 */
[----:B0-----:R-:W-:Y:S01]  /*1f30*/  FMUL.FTZ R200, R186, R184 ;  /* 0x000000b8bac87220 */ /* 0x001fe20000410000 */
[----:B------:R-:W-:-:S04]  /*1f40*/  FADD.FTZ R186, R191, -UR32 ;  /* 0x80000020bfba7e21 */ /* 0x000fc80008010000 */
[----:B------:R-:W-:Y:S01]  /*1f50*/  FMUL.FTZ R192, R186, UR30 ;  /* 0x0000001ebac07c20 */ /* 0x000fe20008410000 */
[----:B------:R-:W-:Y:S02]  /*1f60*/  HADD2.F32 R186, -RZ, R143.H1_H1 ;  /* 0x3000008fffba7230 */ /* 0x000fe40000004100 */
[----:B------:R-:W-:Y:S01]  /*1f70*/  FADD.FTZ R110, R110, R184 ;  /* 0x000000b86e6e7221 */ /* 0x000fe20000010000 */
[----:B------:R-:W-:Y:S01]  /*1f80*/  FADD.FTZ R185, R185, R235 ;  /* 0x000000ebb9b97221 */ /* 0x000fe20000010000 */
[----:B------:R-:W-:Y:S01]  /*1f90*/  FFMA.FTZ R184, R241, R235, R188 ;  /* 0x000000ebf1b87223 */ /* 0x000fe200000100bc */
[-C--:B------:R-:W-:Y:S01]  /*1fa0*/  FMUL.FTZ R186, R186, R187.reuse ;  /* 0x000000bbbaba7220 */ /* 0x080fe20000410000 */
[----:B------:R0:W-:Y:S01]  /*1fb0*/  STL [R1+0x4], R192 ;  /* 0x000004c001007387 */ /* 0x0001e20000100800 */
[----:B------:R-:W-:Y:S01]  /*1fc0*/  FADD.FTZ R185, R185, R226 ;  /* 0x000000e2b9b97221 */ /* 0x000fe20000010000 */
[----:B---3--:R-:W-:Y:S01]  /*1fd0*/  FFMA.FTZ R193, R192, R187, R193 ;  /* 0x000000bbc0c17223 */ /* 0x008fe200000100c1 */
[----:B------:R-:W-:-:S04]  /*1fe0*/  FFMA.FTZ R184, R230, R226, R184 ;  /* 0x000000e2e6b87223 */ /* 0x000fc800000100b8 */
        /* <DEDUP_REMOVED lines=12> */
[----:B0-----:R-:W-:-:S07]  /*20b0*/  FFMA.FTZ R215, R192, R186, R185 ;  /* 0x000000bac0d77223 */ /* 0x001fce00000100b9 */
.L_x_11908:
[----:B------:R-:W-:Y:S05]  /*20c0*/  BSYNC.RECONVERGENT B1 ;  /* 0x0000000000017941 */ /* 0x000fea0003800200 */
.L_x_11907:
[----:B------:R-:W-:Y:S04]  /*20d0*/  BSSY.RECONVERGENT B1, `(.L_x_11909) ;  /* 0x000006b000017945 */ /* 0x000fe80003800200 */
[----:B------:R-:W-:Y:S05]  /*20e0*/  @!P3 BRA `(.L_x_11910) ;  /* 0x0000000400a4b947 */ /* 0x000fea0003800000 */
[----:B------:R-:W0:Y:S01]  /*20f0*/  LDC.64 R12, c[0x0][0x3a8] ;  /* 0x0000ea00ff0c7b82 */ /* 0x000e220000000a00 */
[----:B------:R-:W2:Y:S04]  /*2100*/  LDL.LU R229, [R1+0xa8] ;  /* 0x0000a80001e57983 */ /* 0x000ea80000300800 */
[----:B------:R-:W3:Y:S03]  /*2110*/  LDL.LU R225, [R1+0xac] ;  /* 0x0000ac0001e17983 */ /* 0x000ee60000300800 */
[----:B------:R-:W1:Y:S01]  /*2120*/  LDC.64 R18, c[0x0][0x428] ;  /* 0x00010a00ff127b82 */ /* 0x000e620000000a00 */
[----:B------:R-:W4:Y:S01]  /*2130*/  LDL.LU R219, [R1+0xb0] ;  /* 0x0000b00001db7983 */ /* 0x000f220000300800 */
[----:B------:R-:W-:-:S03]  /*2140*/  ISETP.NE.U32.AND P0, PT, RZ, UR22, PT ;  /* 0x00000016ff007c0c */ /* 0x000fc6000bf05070 */
[----:B------:R-:W4:Y:S01]  /*2150*/  LDL.LU R210, [R1+0xb4] ;  /* 0x0000b40001d27983 */ /* 0x000f220000300800 */
[----:B0-----:R-:W-:-:S05]  /*2160*/  IMAD.WIDE.U32 R12, R9, 0x20, R12 ;  /* 0x00000020090c7825 */ /* 0x001fca00078e000c */
[----:B------:R-:W2:Y:S01]  /*2170*/  LDG.E.128 R192, desc[UR16][R12.64] ;  /* 0x000000100cc07981 */ /* 0x000ea2000c1e1d00 */
[----:B-1----:R-:W-:Y:S01]  /*2180*/  IMAD.WIDE.U32 R18, R214, 0x10, R18 ;  /* 0x00000010d6127825 */ /* 0x002fe200078e0012 */
[----:B------:R-:W-:Y:S02]  /*2190*/  ISETP.NE.AND.EX P0, PT, RZ, UR23, PT, P0 ;  /* 0x00000017ff007c0c */ /* 0x000fe4000bf05300 */
[----:B------:R0:W4:Y:S04]  /*21a0*/  LDG.E.128 R188, desc[UR16][R12.64+0x10] ;  /* 0x000010100cbc7981 */ /* 0x000128000c1e1d00 */
[----:B------:R-:W3:Y:S07]  /*21b0*/  LDG.E.128 R184, desc[UR16][R18.64] ;  /* 0x0000001012b87981 */ /* 0x000eee000c1e1d00 */
[----:B0-----:R-:W0:Y:S01]  /*21c0*/  @P0 LDC.64 R12, c[0x0][0x438] ;  /* 0x00010e00ff0c0b82 */ /* 0x001e220000000a00 */
[----:B------:R-:W4:Y:S04]  /*21d0*/  LDL.LU R18, [R1+0x98] ;  /* 0x0000980001127983 */ /* 0x000f280000300800 */
[----:B------:R-:W4:Y:S01]  /*21e0*/  LDL.LU R19, [R1+0x9c] ;  /* 0x00009c0001137983 */ /* 0x000f220000300800 */
[----:B0-----:R-:W-:-:S05]  /*21f0*/  @P0 IMAD.WIDE.U32 R12, R9, 0x20, R12 ;  /* 0x00000020090c0825 */ /* 0x001fca00078e000c */
[----:B------:R-:W5:Y:S04]  /*2200*/  @P0 LDG.E.128 R24, desc[UR16][R12.64] ;  /* 0x000000100c180981 */ /* 0x000f68000c1e1d00 */
[----:B------:R0:W5:Y:S02]  /*2210*/  @P0 LDG.E.128 R20, desc[UR16][R12.64+0x10] ;  /* 0x000010100c140981 */ /* 0x000164000c1e1d00 */
[----:B0----5:R-:W-:Y:S02]  /*2220*/  HADD2.F32 R12, -RZ, R132.H0_H0 ;  /* 0x20000084ff0c7230 */ /* 0x021fe40000004100 */
[----:B--2---:R-:W-:-:S04]  /*2230*/  FADD.FTZ R3, R192, -UR32 ;  /* 0x80000020c0037e21 */ /* 0x004fc80008010000 */
[----:B------:R-:W-:Y:S01]  /*2240*/  FMUL.FTZ R249, R3, UR30 ;  /* 0x0000001e03f97c20 */ /* 0x000fe20008410000 */
[----:B------:R-:W-:Y:S02]  /*2250*/  FADD.FTZ R3, R193, -UR32 ;  /* 0x80000020c1037e21 */ /* 0x000fe40008010000 */
[----:B------:R-:W2:Y:S01]  /*2260*/  LDL.LU R193, [R1+0xa0] ;  /* 0x0000a00001c17983 */ /* 0x000ea20000300800 */
[----:B---3--:R-:W-:Y:S02]  /*2270*/  HADD2.F32 R7, -RZ, R184.H0_H0 ;  /* 0x200000b8ff077230 */ /* 0x008fe40000004100 */
[----:B------:R-:W-:Y:S01]  /*2280*/  FMUL.FTZ R240, R3, UR30 ;  /* 0x0000001e03f07c20 */ /* 0x000fe20008410000 */
[----:B------:R-:W-:Y:S02]  /*2290*/  HADD2.F32 R3, -RZ, R132.H1_H1 ;  /* 0x30000084ff037230 */ /* 0x000fe40000004100 */
[----:B------:R-:W-:Y:S01]  /*22a0*/  FADD.FTZ R104, R104, R7 ;  /* 0x0000000768687221 */ /* 0x000fe20000010000 */
[-C--:B------:R-:W-:Y:S01]  /*22b0*/  FFMA.FTZ R229, R249, R7.reuse, R229 ;  /* 0x00000007f9e57223 */ /* 0x080fe200000100e5 */
[----:B------:R-:W-:Y:S01]  /*22c0*/  FMUL.FTZ R246, R12, R7 ;  /* 0x000000070cf67220 */ /* 0x000fe20000410000 */
[----:B------:R-:W-:-:S02]  /*22d0*/  HADD2.F32 R7, -RZ, R184.H1_H1 ;  /* 0x300000b8ff077230 */ /* 0x000fc40000004100 */
[----:B------:R-:W-:Y:S01]  /*22e0*/  FADD.FTZ R12, R194, -UR32 ;  /* 0x80000020c20c7e21 */ /* 0x000fe20008010000 */
[----:B------:R0:W-:Y:S02]  /*22f0*/  STL [R1+0xa8], R229 ;  /* 0x0000a8e501007387 */ /* 0x0001e40000100800 */
[----:B------:R-:W-:Y:S01]  /*2300*/  FADD.FTZ R105, R105, R7 ;  /* 0x0000000769697221 */ /* 0x000fe20000010000 */
[-C--:B------:R-:W-:Y:S01]  /*2310*/  FFMA.FTZ R225, R240, R7.reuse, R225 ;  /* 0x00000007f0e17223 */ /* 0x080fe200000100e1 */
[----:B------:R-:W-:Y:S01]  /*2320*/  FMUL.FTZ R234, R3, R7 ;  /* 0x0000000703ea7220 */ /* 0x000fe20000410000 */
[----:B------:R-:W-:Y:S02]  /*2330*/  HADD2.F32 R7, -RZ, R185.H0_H0 ;  /* 0x200000b9ff077230 */ /* 0x000fe40000004100 */
[----:B0-----:R-:W-:-:S04]  /*2340*/  FMUL.FTZ R229, R12, UR30 ;  /* 0x0000001e0ce57c20 */ /* 0x001fc80008410000 */
[----:B----4-:R-:W-:Y:S01]  /*2350*/  FFMA.FTZ R219, R229, R7, R219 ;  /* 0x00000007e5db7223 */ /* 0x010fe200000100db */
[----:B------:R0:W-:Y:S04]  /*2360*/  STL [R1+0xac], R225 ;  /* 0x0000ace101007387 */ /* 0x0001e80000100800 */
[----:B------:R1:W-:Y:S04]  /*2370*/  STL [R1+0xb0], R219 ;  /* 0x0000b0db01007387 */ /* 0x0003e80000100800 */
[----:B------:R-:W3:Y:S01]  /*2380*/  LDL.LU R192, [R1+0xa4] ;  /* 0x0000a40001c07983 */ /* 0x000ee20000300800 */
[----:B------:R-:W-:-:S02]  /*2390*/  HADD2.F32 R12, -RZ, R133.H0_H0 ;  /* 0x20000085ff0c7230 */ /* 0x000fc40000004100 */
[----:B------:R-:W-:Y:S01]  /*23a0*/  FADD.FTZ R3, R195, -UR32 ;  /* 0x80000020c3037e21 */ /* 0x000fe20008010000 */
[----:B------:R-:W-:Y:S02]  /*23b0*/  FADD.FTZ R106, R106, R7 ;  /* 0x000000076a6a7221 */ /* 0x000fe40000010000 */
[----:B0-----:R-:W-:Y:S01]  /*23c0*/  FMUL.FTZ R225, R12, R7 ;  /* 0x000000070ce17220 */ /* 0x001fe20000410000 */
[----:B------:R-:W-:Y:S02]  /*23d0*/  HADD2.F32 R7, -RZ, R185.H1_H1 ;  /* 0x300000b9ff077230 */ /* 0x000fe40000004100 */
[----:B-1----:R-:W-:Y:S01]  /*23e0*/  FMUL.FTZ R219, R3, UR30 ;  /* 0x0000001e03db7c20 */ /* 0x002fe20008410000 */
[----:B------:R-:W-:-:S03]  /*23f0*/  HADD2.F32 R3, -RZ, R133.H1_H1 ;  /* 0x30000085ff037230 */ /* 0x000fc60000004100 */
[----:B------:R-:W-:Y:S01]  /*2400*/  FFMA.FTZ R210, R219, R7, R210 ;  /* 0x00000007dbd27223 */ /* 0x000fe200000100d2 */
[----:B------:R-:W-:Y:S01]  /*2410*/  FADD.FTZ R12, R188, -UR32 ;  /* 0x80000020bc0c7e21 */ /* 0x000fe20008010000 */
[----:B------:R-:W-:-:S03]  /*2420*/  FADD.FTZ R107, R107, R7 ;  /* 0x000000076b6b7221 */ /* 0x000fc60000010000 */
[----:B------:R0:W-:Y:S01]  /*2430*/  STL [R1+0xb4], R210 ;  /* 0x0000b4d201007387 */ /* 0x0001e20000100800 */
[----:B------:R-:W-:Y:S01]  /*2440*/  FADD.FTZ R13, R189, -UR32 ;  /* 0x80000020bd0d7e21 */ /* 0x000fe20008010000 */
[----:B0-----:R-:W-:Y:S01]  /*2450*/  FMUL.FTZ R210, R3, R7 ;  /* 0x0000000703d27220 */ /* 0x001fe20000410000 */
[----:B------:R-:W-:Y:S01]  /*2460*/  FMUL.FTZ R3, R12, UR30 ;  /* 0x0000001e0c037c20 */ /* 0x000fe20008410000 */
[----:B------:R-:W-:Y:S02]  /*2470*/  HADD2.F32 R7, -RZ, R186.H0_H0 ;  /* 0x200000baff077230 */ /* 0x000fe40000004100 */
[----:B------:R-:W-:-:S03]  /*2480*/  HADD2.F32 R12, -RZ, R134.H0_H0 ;  /* 0x20000086ff0c7230 */ /* 0x000fc60000004100 */
[----:B------:R-:W-:Y:S01]  /*2490*/  FADD.FTZ R100, R100, R7 ;  /* 0x0000000764647221 */ /* 0x000fe20000010000 */
[-C--:B------:R-:W-:Y:S01]  /*24a0*/  FFMA.FTZ R18, R3, R7.reuse, R18 ;  /* 0x0000000703127223 */ /* 0x080fe20000010012 */
[----:B------:R-:W-:Y:S01]  /*24b0*/  FMUL.FTZ R7, R12, R7 ;  /* 0x000000070c077220 */ /* 0x000fe20000410000 */
[----:B------:R-:W-:Y:S02]  /*24c0*/  HADD2.F32 R12, -RZ, R186.H1_H1 ;  /* 0x300000baff0c7230 */ /* 0x000fe40000004100 */
[----:B------:R-:W-:Y:S01]  /*24d0*/  FMUL.FTZ R13, R13, UR30 ;  /* 0x0000001e0d0d7c20 */ /* 0x000fe20008410000 */
[----:B------:R0:W-:Y:S03]  /*24e0*/  STL [R1+0x98], R18 ;  /* 0x0000981201007387 */ /* 0x0001e60000100800 */
[----:B------:R-:W-:Y:S01]  /*24f0*/  FFMA.FTZ R19, R13, R12, R19 ;  /* 0x0000000c0d137223 */ /* 0x000fe20000010013 */
[----:B------:R-:W-:Y:S01]  /*2500*/  FFMA.FTZ R186, R249, R246, R215 ;  /* 0x000000f6f9ba7223 */ /* 0x000fe200000100d7 */
[----:B------:R-:W-:-:S03]  /*2510*/  FADD.FTZ R101, R101, R12 ;  /* 0x0000000c65657221 */ /* 0x000fc60000010000 */
[----:B------:R1:W-:Y:S01]  /*2520*/  STL [R1+0x9c], R19 ;  /* 0x00009c1301007387 */ /* 0x0003e20000100800 */
[----:B0-----:R-:W-:Y:S02]  /*2530*/  HADD2.F32 R18, -RZ, R134.H1_H1 ;  /* 0x30000086ff127230 */ /* 0x001fe40000004100 */
[----:B------:R-:W-:Y:S01]  /*2540*/  FFMA.FTZ R186, R240, R234, R186 ;  /* 0x000000eaf0ba7223 */ /* 0x000fe200000100ba */
[----:B------:R-:W-:Y:S02]  /*2550*/  HADD2.F32 R185, -RZ, R135.H0_H0 ;  /* 0x20000087ffb97230 */ /* 0x000fe40000004100 */
[----:B------:R-:W-:Y:S01]  /*2560*/  FMUL.FTZ R12, R18, R12 ;  /* 0x0000000c120c7220 */ /* 0x000fe20000410000 */
[----:B-1----:R-:W-:Y:S01]  /*2570*/  FADD.FTZ R19, R190, -UR32 ;  /* 0x80000020be137e21 */ /* 0x002fe20008010000 */
[----:B------:R-:W-:-:S03]  /*2580*/  HADD2.F32 R18, -RZ, R187.H0_H0 ;  /* 0x200000bbff127230 */ /* 0x000fc60000004100 */
[----:B------:R-:W-:Y:S01]  /*2590*/  FMUL.FTZ R19, R19, UR30 ;  /* 0x0000001e13137c20 */ /* 0x000fe20008410000 */
[----:B------:R-:W-:Y:S01]  /*25a0*/  FFMA.FTZ R186, R229, R225, R186 ;  /* 0x000000e1e5ba7223 */ /* 0x000fe200000100ba */
[----:B------:R-:W-:-:S03]  /*25b0*/  FADD.FTZ R102, R102, R18 ;  /* 0x0000001266667221 */ /* 0x000fc60000010000 */
[----:B------:R-:W-:Y:S01]  /*25c0*/  FFMA.FTZ R186, R219, R210, R186 ;  /* 0x000000d2dbba7223 */ /* 0x000fe200000100ba */
[----:B------:R-:W-:Y:S02]  /*25d0*/  HADD2.F32 R187, -RZ, R187.H1_H1 ;  /* 0x300000bbffbb7230 */ /* 0x000fe40000004100 */
[----:B------:R-:W-:-:S04]  /*25e0*/  FADD.FTZ R184, R216, R246 ;  /* 0x000000f6d8b87221 */ /* 0x000fc80000010000 */
        /* <DEDUP_REMOVED lines=8> */
[-C--:B--2---:R-:W-:Y:S01]  /*2670*/  FFMA.FTZ R193, R19, R18.reuse, R193 ;  /* 0x0000001213c17223 */ /* 0x084fe200000100c1 */
[----:B------:R-:W-:Y:S01]  /*2680*/  FMUL.FTZ R18, R185, R18 ;  /* 0x00000012b9127220 */ /* 0x000fe20000410000 */
[----:B------:R-:W-:-:S04]  /*2690*/  FADD.FTZ R185, R191, -UR32 ;  /* 0x80000020bfb97e21 */ /* 0x000fc80008010000 */
[----:B------:R-:W-:Y:S01]  /*26a0*/  FMUL.FTZ R188, R185, UR30 ;  /* 0x0000001eb9bc7c20 */ /* 0x000fe20008410000 */
[----:B------:R-:W-:Y:S01]  /*26b0*/  FFMA.FTZ R185, R3, R7, R186 ;  /* 0x0000000703b97223 */ /* 0x000fe200000100ba */
[----:B------:R-:W-:Y:S01]  /*26c0*/  HADD2.F32 R186, -RZ, R135.H1_H1 ;  /* 0x30000087ffba7230 */ /* 0x000fe20000004100 */
[----:B------:R0:W-:Y:S04]  /*26d0*/  STL [R1+0xa0], R193 ;  /* 0x0000a0c101007387 */ /* 0x0001e80000100800 */
[-C--:B------:R-:W-:Y:S01]  /*26e0*/  FMUL.FTZ R186, R186, R187.reuse ;  /* 0x000000bbbaba7220 */ /* 0x080fe20000410000 */
[----:B------:R0:W-:Y:S01]  /*26f0*/  STL [R1], R188 ;  /* 0x000000bc01007387 */ /* 0x0001e20000100800 */
[----:B------:R-:W-:Y:S01]  /*2700*/  FFMA.FTZ R185, R13, R12, R185 ;  /* 0x0000000c0db97223 */ /* 0x000fe200000100b9 */
[----:B---3--:R-:W-:-:S05]  /*2710*/  FFMA.FTZ R192, R188, R187, R192 ;  /* 0x000000bbbcc07223 */ /* 0x008fca00000100c0 */
[----:B------:R0:W-:Y:S04]  /*2720*/  STL [R1+0xa4], R192 ;  /* 0x0000a4c001007387 */ /* 0x0001e80000100800 */
[----:B------:R0:W-:Y:S01]  /*2730*/  STL [R1+0x14], R186 ;  /* 0x000014ba01007387 */ /* 0x0001e20000100800 */
[----:B------:R-:W-:Y:S01]  /*2740*/  FADD.FTZ R184, R184, R18 ;  /* 0x00000012b8b87221 */ /* 0x000fe20000010000 */
[----:B------:R-:W-:-:S03]  /*2750*/  FFMA.FTZ R185, R19, R18, R185 ;  /* 0x0000001213b97223 */ /* 0x000fc600000100b9 */
[----:B------:R-:W-:Y:S01]  /*2760*/  FADD.FTZ R216, R184, R186 ;  /* 0x000000bab8d87221 */ /* 0x000fe20000010000 */
[----:B------:R-:W-:-:S07]  /*2770*/  FFMA.FTZ R215, R188, R186, R185 ;  /* 0x000000babcd77223 */ /* 0x000fce00000100b9 */
.L_x_11910:
[----:B------:R-:W-:Y:S05]  /*2780*/  BSYNC.RECONVERGENT B1 ;  /* 0x0000000000017941 */ /* 0x000fea0003800200 */
.L_x_11909:
[----:B------:R-:W-:Y:S04]  /*2790*/  BSSY.RECONVERGENT B1, `(.L_x_11911) ;  /* 0x000006a000017945 */ /* 0x000fe80003800200 */
        /* <DEDUP_REMOVED lines=8> */
[----:B-1----:R-:W-:-:S04]  /*2820*/  IMAD.WIDE.U32 R10, R9, 0x20, R10 ;  /* 0x00000020090a7825 */ /* 0x002fc800078e000a */
[----:B----4-:R-:W-:Y:S01]  /*2830*/  IMAD.WIDE.U32 R16, R214, 0x10, R16 ;  /* 0x00000010d6107825 */ /* 0x010fe200078e0010 */
[----:B0-----:R-:W4:Y:S04]  /*2840*/  LDG.E.128 R192, desc[UR16][R10.64] ;  /* 0x000000100ac07981 */ /* 0x001f28000c1e1d00 */
[----:B------:R-:W2:Y:S04]  /*2850*/  LDG.E.128 R184, desc[UR16][R16.64] ;  /* 0x0000001010b87981 */ /* 0x000ea8000c1e1d00 */
[----:B------:R0:W3:Y:S01]  /*2860*/  LDG.E.128 R188, desc[UR16][R10.64+0x10] ;  /* 0x000010100abc7981 */ /* 0x0000e2000c1e1d00 */
[----:B------:R-:W-:-:S03]  /*2870*/  ISETP.NE.AND.EX P0, PT, RZ, UR23, PT, P0 ;  /* 0x00000017ff007c0c */ /* 0x000fc6000bf05300 */
[----:B------:R-:W3:Y:S04]  /*2880*/  LDL.LU R252, [R1+0x80] ;  /* 0x0000800001fc7983 */ /* 0x000ee80000300800 */
[----:B------:R-:W3:Y:S04]  /*2890*/  LDL.LU R16, [R1+0x78] ;  /* 0x0000780001107983 */ /* 0x000ee80000300800 */
[----:B------:R-:W3:Y:S02]  /*28a0*/  LDL.LU R17, [R1+0x7c] ;  /* 0x00007c0001117983 */ /* 0x000ee40000300800 */
[----:B0-----:R-:W0:Y:S02]  /*28b0*/  @P0 LDC.64 R10, c[0x0][0x438] ;  /* 0x00010e00ff0a0b82 */ /* 0x001e240000000a00 */
[----:B0-----:R-:W-:-:S05]  /*28c0*/  @P0 IMAD.WIDE.U32 R10, R9, 0x20, R10 ;  /* 0x00000020090a0825 */ /* 0x001fca00078e000a */
[----:B------:R-:W5:Y:S04]  /*28d0*/  @P0 LDG.E.128 R152, desc[UR16][R10.64] ;  /* 0x000000100a980981 */ /* 0x000f68000c1e1d00 */
[----:B------:R0:W5:Y:S02]  /*28e0*/  @P0 LDG.E.128 R156, desc[UR16][R10.64+0x10] ;  /* 0x000010100a9c0981 */ /* 0x000164000c1e1d00 */
[----:B0----5:R-:W-:Y:S02]  /*28f0*/  HADD2.F32 R10, -RZ, R124.H0_H0 ;  /* 0x2000007cff0a7230 */ /* 0x021fe40000004100 */
[----:B----4-:R-:W-:-:S04]  /*2900*/  FADD.FTZ R4, R192, -UR32 ;  /* 0x80000020c0047e21 */ /* 0x010fc80008010000 */
[----:B------:R-:W-:Y:S01]  /*2910*/  FMUL.FTZ R248, R4, UR30 ;  /* 0x0000001e04f87c20 */ /* 0x000fe20008410000 */
[----:B--2---:R-:W-:Y:S02]  /*2920*/  HADD2.F32 R6, -RZ, R184.H0_H0 ;  /* 0x200000b8ff067230 */ /* 0x004fe40000004100 */
[----:B------:R-:W-:-:S03]  /*2930*/  FADD.FTZ R4, R193, -UR32 ;  /* 0x80000020c1047e21 */ /* 0x000fc60008010000 */
[----:B------:R-:W-:Y:S01]  /*2940*/  FADD.FTZ R96, R96, R6 ;  /* 0x0000000660607221 */ /* 0x000fe20000010000 */
[-C--:B------:R-:W-:Y:S01]  /*2950*/  FFMA.FTZ R228, R248, R6.reuse, R228 ;  /* 0x00000006f8e47223 */ /* 0x080fe200000100e4 */
[----:B------:R-:W-:Y:S01]  /*2960*/  FMUL.FTZ R245, R10, R6 ;  /* 0x000000060af57220 */ /* 0x000fe20000410000 */
[----:B------:R-:W-:Y:S01]  /*2970*/  FMUL.FTZ R239, R4, UR30 ;  /* 0x0000001e04ef7c20 */ /* 0x000fe20008410000 */
[----:B------:R-:W-:Y:S02]  /*2980*/  HADD2.F32 R6, -RZ, R184.H1_H1 ;  /* 0x300000b8ff067230 */ /* 0x000fe40000004100 */
[----:B------:R-:W-:Y:S02]  /*2990*/  HADD2.F32 R4, -RZ, R124.H1_H1 ;  /* 0x3000007cff047230 */ /* 0x000fe40000004100 */
[----:B------:R-:W-:Y:S01]  /*29a0*/  FADD.FTZ R10, R194, -UR32 ;  /* 0x80000020c20a7e21 */ /* 0x000fe20008010000 */
[----:B------:R0:W-:Y:S01]  /*29b0*/  STL [R1+0x88], R228 ;  /* 0x000088e401007387 */ /* 0x0001e20000100800 */
[----:B------:R-:W-:Y:S01]  /*29c0*/  FADD.FTZ R97, R97, R6 ;  /* 0x0000000661617221 */ /* 0x000fe20000010000 */
[-C--:B---3--:R-:W-:Y:S01]  /*29d0*/  FFMA.FTZ R224, R239, R6.reuse, R224 ;  /* 0x00000006efe07223 */ /* 0x088fe200000100e0 */
[----:B------:R-:W-:Y:S01]  /*29e0*/  FMUL.FTZ R233, R4, R6 ;  /* 0x0000000604e97220 */ /* 0x000fe20000410000 */
[----:B------:R-:W-:-:S02]  /*29f0*/  HADD2.F32 R6, -RZ, R185.H0_H0 ;  /* 0x200000b9ff067230 */ /* 0x000fc40000004100 */
[----:B0-----:R-:W-:Y:S01]  /*2a00*/  FMUL.FTZ R228, R10, UR30 ;  /* 0x0000001e0ae47c20 */ /* 0x001fe20008410000 */
[----:B------:R-:W-:-:S03]  /*2a10*/  HADD2.F32 R10, -RZ, R125.H0_H0 ;  /* 0x2000007dff0a7230 */ /* 0x000fc60000004100 */
[-C--:B------:R-:W-:Y:S01]  /*2a20*/  FFMA.FTZ R218, R228, R6.reuse, R218 ;  /* 0x00000006e4da7223 */ /* 0x080fe200000100da */
[----:B------:R0:W-:Y:S04]  /*2a30*/  STL [R1+0x8c], R224 ;  /* 0x00008ce001007387 */ /* 0x0001e80000100800 */
[----:B------:R1:W-:Y:S01]  /*2a40*/  STL [R1+0x90], R218 ;  /* 0x000090da01007387 */ /* 0x0003e20000100800 */
[----:B0-----:R-:W-:Y:S01]  /*2a50*/  FMUL.FTZ R224, R10, R6 ;  /* 0x000000060ae07220 */ /* 0x001fe20000410000 */
[----:B------:R-:W-:Y:S02]  /*2a60*/  FADD.FTZ R10, R188, -UR32 ;  /* 0x80000020bc0a7e21 */ /* 0x000fe40008010000 */
[----:B------:R-:W2:Y:S01]  /*2a70*/  LDL.LU R188, [R1+0x84] ;  /* 0x0000840001bc7983 */ /* 0x000ea20000300800 */
[----:B------:R-:W-:Y:S01]  /*2a80*/  FADD.FTZ R4, R195, -UR32 ;  /* 0x80000020c3047e21 */ /* 0x000fe20008010000 */
[----:B------:R-:W-:Y:S01]  /*2a90*/  FADD.FTZ R98, R98, R6 ;  /* 0x0000000662627221 */ /* 0x000fe20000010000 */
[----:B------:R-:W-:-:S02]  /*2aa0*/  HADD2.F32 R6, -RZ, R185.H1_H1 ;  /* 0x300000b9ff067230 */ /* 0x000fc40000004100 */
[----:B-1----:R-:W-:Y:S01]  /*2ab0*/  FMUL.FTZ R218, R4, UR30 ;  /* 0x0000001e04da7c20 */ /* 0x002fe20008410000 */
[----:B------:R-:W-:-:S03]  /*2ac0*/  HADD2.F32 R4, -RZ, R125.H1_H1 ;  /* 0x3000007dff047230 */ /* 0x000fc60000004100 */
[----:B------:R-:W-:Y:S01]  /*2ad0*/  FFMA.FTZ R209, R218, R6, R209 ;  /* 0x00000006dad17223 */ /* 0x000fe200000100d1 */
[----:B------:R-:W-:-:S04]  /*2ae0*/  FADD.FTZ R99, R99, R6 ;  /* 0x0000000663637221 */ /* 0x000fc80000010000 */
        /* <DEDUP_REMOVED lines=24> */
[----:B------:R-:W-:Y:S02]  /*2c70*/  FADD.FTZ R94, R94, R16 ;  /* 0x000000105e5e7221 */ /* 0x000fe40000010000 */
[-C--:B------:R-:W-:Y:S01]  /*2c80*/  FFMA.FTZ R252, R17, R16.reuse, R252 ;  /* 0x0000001011fc7223 */ /* 0x080fe200000100fc */
[----:B------:R-:W-:Y:S01]  /*2c90*/  FMUL.FTZ R16, R185, R16 ;  /* 0x00000010b9107220 */ /* 0x000fe20000410000 */
[----:B------:R-:W-:Y:S01]  /*2ca0*/  FADD.FTZ R185, R191, -UR32 ;  /* 0x80000020bfb97e21 */ /* 0x000fe20008010000 */
[----:B------:R-:W-:Y:S02]  /*2cb0*/  FFMA.FTZ R186, R218, R209, R186 ;  /* 0x000000d1daba7223 */ /* 0x000fe400000100ba */
[----:B------:R0:W-:Y:S01]  /*2cc0*/  STL [R1+0x80], R252 ;  /* 0x000080fc01007387 */ /* 0x0001e20000100800 */
[----:B------:R-:W-:-:S02]  /*2cd0*/  HADD2.F32 R187, -RZ, R187.H1_H1 ;  /* 0x300000bbffbb7230 */ /* 0x000fc40000004100 */
[----:B------:R-:W-:Y:S01]  /*2ce0*/  FADD.FTZ R184, R216, R245 ;  /* 0x000000f5d8b87221 */ /* 0x000fe20000010000 */
[----:B0-----:R-:W-:Y:S01]  /*2cf0*/  FMUL.FTZ R252, R185, UR30 ;  /* 0x0000001eb9fc7c20 */ /* 0x001fe20008410000 */
[----:B------:R-:W-:Y:S01]  /*2d00*/  FFMA.FTZ R185, R4, R6, R186 ;  /* 0x0000000604b97223 */ /* 0x000fe200000100ba */
[----:B------:R-:W-:Y:S02]  /*2d10*/  HADD2.F32 R186, -RZ, R127.H1_H1 ;  /* 0x3000007fffba7230 */ /* 0x000fe40000004100 */
[----:B------:R-:W-:-:S03]  /*2d20*/  FADD.FTZ R184, R184, R233 ;  /* 0x000000e9b8b87221 */ /* 0x000fc60000010000 */
[----:B------:R-:W-:Y:S01]  /*2d30*/  FMUL.FTZ R186, R186, R187 ;  /* 0x000000bbbaba7220 */ /* 0x000fe20000410000 */
[----:B------:R-:W-:-:S04]  /*2d40*/  FADD.FTZ R184, R184, R224 ;  /* 0x000000e0b8b87221 */ /* 0x000fc80000010000 */
[----:B------:R-:W-:-:S04]  /*2d50*/  FADD.FTZ R184, R184, R209 ;  /* 0x000000d1b8b87221 */ /* 0x000fc80000010000 */
[----:B------:R-:W-:Y:S01]  /*2d60*/  FADD.FTZ R184, R184, R6 ;  /* 0x00000006b8b87221 */ /* 0x000fe20000010000 */
[----:B------:R-:W-:-:S03]  /*2d70*/  FFMA.FTZ R185, R11, R10, R185 ;  /* 0x0000000a0bb97223 */ /* 0x000fc600000100b9 */
[----:B------:R-:W-:Y:S01]  /*2d80*/  FADD.FTZ R184, R184, R10 ;  /* 0x0000000ab8b87221 */ /* 0x000fe20000010000 */
[----:B------:R-:W-:-:S03]  /*2d90*/  FFMA.FTZ R185, R17, R16, R185 ;  /* 0x0000001011b97223 */ /* 0x000fc600000100b9 */
[----:B------:R-:W-:Y:S01]  /*2da0*/  FADD.FTZ R184, R184, R16 ;  /* 0x00000010b8b87221 */ /* 0x000fe20000010000 */
[----:B------:R-:W-:Y:S01]  /*2db0*/  FADD.FTZ R95, R95, R187 ;  /* 0x000000bb5f5f7221 */ /* 0x000fe20000010000 */
[----:B------:R-:W-:Y:S01]  /*2dc0*/  IADD3 R214, PT, PT, R214, 0x80, RZ ;  /* 0x00000080d6d67810 */ /* 0x000fe20007ffe0ff */
[----:B------:R-:W-:Y:S01]  /*2dd0*/  FFMA.FTZ R215, R252, R186, R185 ;  /* 0x000000bafcd77223 */ /* 0x000fe200000100b9 */
[----:B------:R-:W-:Y:S01]  /*2de0*/  IADD3 R9, PT, PT, R9, 0x80, RZ ;  /* 0x0000008009097810 */ /* 0x000fe20007ffe0ff */
[----:B------:R-:W-:Y:S01]  /*2df0*/  FADD.FTZ R216, R184, R186 ;  /* 0x000000bab8d87221 */ /* 0x000fe20000010000 */
[----:B--2---:R-:W-:-:S05]  /*2e00*/  FFMA.FTZ R188, R252, R187, R188 ;  /* 0x000000bbfcbc7223 */ /* 0x004fca00000100bc */
[----:B------:R1:W-:Y:S04]  /*2e10*/  STL [R1+0x84], R188 ;  /* 0x000084bc01007387 */ /* 0x0003e80000100800 */
[----:B------:R1:W-:Y:S02]  /*2e20*/  STL [R1+0x10], R186 ;  /* 0x000010ba01007387 */ /* 0x0003e40000100800 */
.L_x_11912:
[----:B------:R-:W-:Y:S05]  /*2e30*/  BSYNC.RECONVERGENT B1 ;  /* 0x0000000000017941 */ /* 0x000fea0003800200 */
.L_x_11911:
        /* <DEDUP_REMOVED lines=16> */
[----:B------:R-:W4:Y:S04]  /*2f40*/  LDL.LU R205, [R1+0x5c] ;  /* 0x00005c0001cd7983 */ /* 0x000f280000300800 */
[----:B------:R-:W4:Y:S01]  /*2f50*/  LDL.LU R214, [R1+0x60] ;  /* 0x0000600001d67983 */ /* 0x000f220000300800 */
[----:B0-----:R-:W-:-:S05]  /*2f60*/  @P0 IMAD.WIDE.U32 R206, R9, 0x20, R206 ;  /* 0x0000002009ce0825 */ /* 0x001fca00078e00ce */
[----:B------:R-:W5:Y:S04]  /*2f70*/  @P0 LDG.E.128 R160, desc[UR16][R206.64] ;  /* 0x00000010cea00981 */ /* 0x000f68000c1e1d00 */
[----:B------:R0:W5:Y:S01]  /*2f80*/  @P0 LDG.E.128 R164, desc[UR16][R206.64+0x10] ;  /* 0x00001010cea40981 */ /* 0x000162000c1e1d00 */
[----:B--2---:R-:W-:Y:S01]  /*2f90*/  FADD.FTZ R5, R192, -UR32 ;  /* 0x80000020c0057e21 */ /* 0x004fe20008010000 */
[----:B-----5:R-:W-:-:S03]  /*2fa0*/  HADD2.F32 R192, -RZ, R116.H0_H0 ;  /* 0x20000074ffc07230 */ /* 0x020fc60000004100 */
[----:B------:R-:W-:Y:S01]  /*2fb0*/  FMUL.FTZ R251, R5, UR30 ;  /* 0x0000001e05fb7c20 */ /* 0x000fe20008410000 */
[----:B------:R-:W-:Y:S01]  /*2fc0*/  FADD.FTZ R5, R193, -UR32 ;  /* 0x80000020c1057e21 */ /* 0x000fe20008010000 */
[----:B---3--:R-:W-:-:S03]  /*2fd0*/  HADD2.F32 R9, -RZ, R184.H0_H0 ;  /* 0x200000b8ff097230 */ /* 0x008fc60000004100 */
[----:B------:R-:W-:Y:S01]  /*2fe0*/  FMUL.FTZ R242, R5, UR30 ;  /* 0x0000001e05f27c20 */ /* 0x000fe20008410000 */
[----:B------:R-:W-:Y:S02]  /*2ff0*/  HADD2.F32 R5, -RZ, R116.H1_H1 ;  /* 0x30000074ff057230 */ /* 0x000fe40000004100 */
[----:B------:R-:W-:Y:S01]  /*3000*/  FADD.FTZ R88, R88, R9 ;  /* 0x0000000958587221 */ /* 0x000fe20000010000 */
[-C--:B------:R-:W-:Y:S01]  /*3010*/  FFMA.FTZ R223, R251, R9.reuse, R223 ;  /* 0x00000009fbdf7223 */ /* 0x080fe200000100df */
[----:B------:R-:W-:Y:S01]  /*3020*/  FMUL.FTZ R244, R192, R9 ;  /* 0x00000009c0f47220 */ /* 0x000fe20000410000 */
[----:B------:R-:W-:Y:S02]  /*3030*/  HADD2.F32 R9, -RZ, R184.H1_H1 ;  /* 0x300000b8ff097230 */ /* 0x000fe40000004100 */
[----:B------:R-:W-:-:S03]  /*3040*/  FADD.FTZ R184, R194, -UR32 ;  /* 0x80000020c2b87e21 */ /* 0x000fc60008010000 */
[----:B------:R-:W-:Y:S01]  /*3050*/  FADD.FTZ R89, R89, R9 ;  /* 0x0000000959597221 */ /* 0x000fe20000010000 */
[-C--:B------:R-:W-:Y:S01]  /*3060*/  FFMA.FTZ R221, R242, R9.reuse, R221 ;  /* 0x00000009f2dd7223 */ /* 0x080fe200000100dd */
[----:B------:R-:W-:Y:S01]  /*3070*/  FMUL.FTZ R232, R5, R9 ;  /* 0x0000000905e87220 */ /* 0x000fe20000410000 */
[----:B------:R-:W-:Y:S02]  /*3080*/  HADD2.F32 R9, -RZ, R185.H0_H0 ;  /* 0x200000b9ff097230 */ /* 0x000fe40000004100 */
[----:B------:R-:W-:Y:S01]  /*3090*/  FMUL.FTZ R231, R184, UR30 ;  /* 0x0000001eb8e77c20 */ /* 0x000fe20008410000 */
[----:B------:R1:W-:Y:S03]  /*30a0*/  STL [R1+0x68], R223 ;  /* 0x000068df01007387 */ /* 0x0003e60000100800 */
[----:B----4-:R-:W-:Y:S01]  /*30b0*/  FFMA.FTZ R208, R231, R9, R208 ;  /* 0x00000009e7d07223 */ /* 0x010fe200000100d0 */
[----:B------:R2:W-:Y:S04]  /*30c0*/  STL [R1+0x6c], R221 ;  /* 0x00006cdd01007387 */ /* 0x0005e80000100800 */
[----:B------:R3:W-:Y:S04]  /*30d0*/  STL [R1+0x70], R208 ;  /* 0x000070d001007387 */ /* 0x0007e80000100800 */
[----:B------:R-:W4:Y:S01]  /*30e0*/  LDL.LU R192, [R1+0x64] ;  /* 0x0000640001c07983 */ /* 0x000f220000300800 */
[----:B------:R-:W-:-:S02]  /*30f0*/  HADD2.F32 R184, -RZ, R117.H0_H0 ;  /* 0x20000075ffb87230 */ /* 0x000fc40000004100 */
[----:B------:R-:W-:Y:S01]  /*3100*/  FADD.FTZ R5, R195, -UR32 ;  /* 0x80000020c3057e21 */ /* 0x000fe20008010000 */
[----:B------:R-:W-:Y:S02]  /*3110*/  FADD.FTZ R90, R90, R9 ;  /* 0x000000095a5a7221 */ /* 0x000fe40000010000 */
[----:B-1----:R-:W-:Y:S01]  /*3120*/  FMUL.FTZ R223, R184, R9 ;  /* 0x00000009b8df7220 */ /* 0x002fe20000410000 */
[----:B--2---:R-:W-:Y:S01]  /*3130*/  FMUL.FTZ R221, R5, UR30 ;  /* 0x0000001e05dd7c20 */ /* 0x004fe20008410000 */
[----:B------:R-:W-:Y:S02]  /*3140*/  HADD2.F32 R9, -RZ, R185.H1_H1 ;  /* 0x300000b9ff097230 */ /* 0x000fe40000004100 */
[----:B------:R-:W-:Y:S02]  /*3150*/  HADD2.F32 R5, -RZ, R117.H1_H1 ;  /* 0x30000075ff057230 */ /* 0x000fe40000004100 */
[----:B------:R-:W-:Y:S01]  /*3160*/  FADD.FTZ R184, R188, -UR32 ;  /* 0x80000020bcb87e21 */ /* 0x000fe20008010000 */
[----:B------:R-:W-:Y:S01]  /*3170*/  FADD.FTZ R91, R91, R9 ;  /* 0x000000095b5b7221 */ /* 0x000fe20000010000 */
[-C--:B------:R-:W-:Y:S01]  /*3180*/  FFMA.FTZ R198, R221, R9.reuse, R198 ;  /* 0x00000009ddc67223 */ /* 0x080fe200000100c6 */
[----:B---3--:R-:W-:Y:S01]  /*3190*/  FMUL.FTZ R208, R5, R9 ;  /* 0x0000000905d07220 */ /* 0x008fe20000410000 */
[----:B------:R-:W-:-:S02]  /*31a0*/  HADD2.F32 R5, -RZ, R186.H0_H0 ;  /* 0x200000baff057230 */ /* 0x000fc40000004100 */
[----:B0-----:R-:W-:Y:S01]  /*31b0*/  FMUL.FTZ R207, R184, UR30 ;  /* 0x0000001eb8cf7c20 */ /* 0x001fe20008410000 */
[----:B------:R-:W-:Y:S02]  /*31c0*/  HADD2.F32 R9, -RZ, R118.H0_H0 ;  /* 0x20000076ff097230 */ /* 0x000fe40000004100 */
[----:B------:R-:W-:Y:S01]  /*31d0*/  FADD.FTZ R184, R189, -UR32 ;  /* 0x80000020bdb87e21 */ /* 0x000fe20008010000 */
[----:B------:R0:W-:Y:S01]  /*31e0*/  STL [R1+0x74], R198 ;  /* 0x000074c601007387 */ /* 0x0001e20000100800 */
[----:B------:R-:W-:Y:S01]  /*31f0*/  FADD.FTZ R84, R84, R5 ;  /* 0x0000000554547221 */ /* 0x000fe20000010000 */
[-C--:B------:R-:W-:Y:S01]  /*3200*/  FFMA.FTZ R197, R207, R5.reuse, R197 ;  /* 0x00000005cfc57223 */ /* 0x080fe200000100c5 */
[----:B------:R-:W-:Y:S01]  /*3210*/  FMUL.FTZ R5, R9, R5 ;  /* 0x0000000509057220 */ /* 0x000fe20000410000 */
[----:B------:R-:W-:Y:S02]  /*3220*/  HADD2.F32 R9, -RZ, R186.H1_H1 ;  /* 0x300000baff097230 */ /* 0x000fe40000004100 */
[----:B0-----:R-:W-:Y:S01]  /*3230*/  FMUL.FTZ R198, R184, UR30 ;  /* 0x0000001eb8c67c20 */ /* 0x001fe20008410000 */
[----:B------:R-:W-:Y:S01]  /*3240*/  HADD2.F32 R184, -RZ, R118.H1_H1 ;  /* 0x30000076ffb87230 */ /* 0x000fe20000004100 */
[----:B------:R0:W-:Y:S02]  /*3250*/  STL [R1+0x58], R197 ;  /* 0x000058c501007387 */ /* 0x0001e40000100800 */
[-C--:B------:R-:W-:Y:S01]  /*3260*/  FFMA.FTZ R205, R198, R9.reuse, R205 ;  /* 0x00000009c6cd7223 */ /* 0x080fe200000100cd */
[----:B------:R-:W-:Y:S01]  /*3270*/  FADD.FTZ R185, R216, R244 ;  /* 0x000000f4d8b97221 */ /* 0x000fe20000010000 */
[----:B------:R-:W-:Y:S01]  /*3280*/  FFMA.FTZ R186, R251, R244, R215 ;  /* 0x000000f4fbba7223 */ /* 0x000fe200000100d7 */
[----:B------:R-:W-:Y:S01]  /*3290*/  FADD.FTZ R85, R85, R9 ;  /* 0x0000000955557221 */ /* 0x000fe20000010000 */
[----:B0-----:R-:W-:Y:S01]  /*32a0*/  FMUL.FTZ R197, R184, R9 ;  /* 0x00000009b8c57220 */ /* 0x001fe20000410000 */
[----:B------:R-:W-:Y:S01]  /*32b0*/  FADD.FTZ R184, R190, -UR32 ;  /* 0x80000020beb87e21 */ /* 0x000fe20008010000 */
[----:B------:R0:W-:Y:S01]  /*32c0*/  STL [R1+0x5c], R205 ;  /* 0x00005ccd01007387 */ /* 0x0001e20000100800 */
[----:B------:R-:W-:Y:S01]  /*32d0*/  FADD.FTZ R185, R185, R232 ;  /* 0x000000e8b9b97221 */ /* 0x000fe20000010000 */
[----:B------:R-:W-:-:S02]  /*32e0*/  HADD2.F32 R9, -RZ, R187.H0_H0 ;  /* 0x200000bbff097230 */ /* 0x000fc40000004100 */
[----:B------:R-:W-:Y:S01]  /*32f0*/  FFMA.FTZ R186, R242, R232, R186 ;  /* 0x000000e8f2ba7223 */ /* 0x000fe200000100ba */
[----:B------:R-:W-:Y:S01]  /*3300*/  FADD.FTZ R185, R185, R223 ;  /* 0x000000dfb9b97221 */ /* 0x000fe20000010000 */
[----:B0-----:R-:W-:Y:S01]  /*3310*/  FMUL.FTZ R205, R184, UR30 ;  /* 0x0000001eb8cd7c20 */ /* 0x001fe20008410000 */
[----:B------:R-:W-:Y:S02]  /*3320*/  HADD2.F32 R184, -RZ, R119.H0_H0 ;  /* 0x20000077ffb87230 */ /* 0x000fe40000004100 */
[----:B------:R-:W-:Y:S01]  /*3330*/  FFMA.FTZ R186, R231, R223, R186 ;  /* 0x000000dfe7ba7223 */ /* 0x000fe200000100ba */
[----:B------:R-:W-:Y:S02]  /*3340*/  FADD.FTZ R185, R185, R208 ;  /* 0x000000d0b9b97221 */ /* 0x000fe40000010000 */
[-C--:B------:R-:W-:Y:S01]  /*3350*/  FMUL.FTZ R206, R184, R9.reuse ;  /* 0x00000009b8ce7220 */ /* 0x080fe20000410000 */
[----:B------:R-:W-:Y:S01]  /*3360*/  FADD.FTZ R184, R191, -UR32 ;  /* 0x80000020bfb87e21 */ /* 0x000fe20008010000 */
[----:B------:R-:W-:Y:S01]  /*3370*/  FFMA.FTZ R186, R221, R208, R186 ;  /* 0x000000d0ddba7223 */ /* 0x000fe200000100ba */
[----:B------:R-:W-:Y:S01]  /*3380*/  FADD.FTZ R86, R86, R9 ;  /* 0x0000000956567221 */ /* 0x000fe20000010000 */
[----:B------:R-:W-:Y:S01]  /*3390*/  FFMA.FTZ R214, R205, R9, R214 ;  /* 0x00000009cdd67223 */ /* 0x000fe200000100d6 */
[----:B------:R-:W-:Y:S01]  /*33a0*/  FMUL.FTZ R188, R184, UR30 ;  /* 0x0000001eb8bc7c20 */ /* 0x000fe20008410000 */
[----:B------:R-:W-:Y:S01]  /*33b0*/  FADD.FTZ R184, R185, R5 ;  /* 0x00000005b9b87221 */ /* 0x000fe20000010000 */
[----:B------:R-:W-:-:S02]  /*33c0*/  HADD2.F32 R9, -RZ, R187.H1_H1 ;  /* 0x300000bbff097230 */ /* 0x000fc40000004100 */
[----:B------:R-:W-:Y:S01]  /*33d0*/  FFMA.FTZ R185, R207, R5, R186 ;  /* 0x00000005cfb97223 */ /* 0x000fe200000100ba */
[----:B------:R-:W-:Y:S01]  /*33e0*/  HADD2.F32 R186, -RZ, R119.H1_H1 ;  /* 0x30000077ffba7230 */ /* 0x000fe20000004100 */
[----:B------:R2:W-:Y:S04]  /*33f0*/  STL [R1+0x60], R214 ;  /* 0x000060d601007387 */ /* 0x0005e80000100800 */
[----:B------:R-:W-:Y:S01]  /*3400*/  FMUL.FTZ R186, R186, R9 ;  /* 0x00000009baba7220 */ /* 0x000fe20000410000 */
[----:B------:R2:W-:Y:S01]  /*3410*/  STL [R1+0xc], R188 ;  /* 0x00000cbc01007387 */ /* 0x0005e20000100800 */
[----:B------:R-:W-:Y:S01]  /*3420*/  FADD.FTZ R184, R184, R197 ;  /* 0x000000c5b8b87221 */ /* 0x000fe20000010000 */
[----:B------:R-:W-:Y:S01]  /*3430*/  FFMA.FTZ R185, R198, R197, R185 ;  /* 0x000000c5c6b97223 */ /* 0x000fe200000100b9 */
[----:B------:R-:W-:-:S03]  /*3440*/  FADD.FTZ R87, R87, R9 ;  /* 0x0000000957577221 */ /* 0x000fc60000010000 */
[----:B------:R-:W-:-:S04]  /*3450*/  FFMA.FTZ R185, R205, R206, R185 ;  /* 0x000000cecdb97223 */ /* 0x000fc800000100b9 */
[C---:B------:R-:W-:Y:S01]  /*3460*/  FFMA.FTZ R215, R188.reuse, R186, R185 ;  /* 0x000000babcd77223 */ /* 0x040fe200000100b9 */
[----:B----4-:R-:W-:-:S05]  /*3470*/  FFMA.FTZ R192, R188, R9, R192 ;  /* 0x00000009bcc07223 */ /* 0x010fca00000100c0 */
[----:B------:R2:W-:Y:S04]  /*3480*/  STL [R1+0x64], R192 ;  /* 0x000064c001007387 */ /* 0x0005e80000100800 */
[----:B------:R2:W-:Y:S01]  /*3490*/  STL [R1+0x8], R186 ;  /* 0x000008ba01007387 */ /* 0x0005e20000100800 */
[----:B------:R-:W-:-:S04]  /*34a0*/  FADD.FTZ R9, R184, R206 ;  /* 0x000000ceb8097221 */ /* 0x000fc80000010000 */
[----:B------:R-:W-:Y:S01]  /*34b0*/  FADD.FTZ R216, R9, R186 ;  /* 0x000000ba09d87221 */ /* 0x000fe20000010000 */
[----:B------:R-:W-:Y:S06]  /*34c0*/  BRA `(.L_x_11913) ;  /* 0x0000000000a07947 */ /* 0x000fec0003800000 */
.L_x_11904:
        /* <DEDUP_REMOVED lines=17> */
[----:B------:R-:W2:Y:S01]  /*35e0*/  @P2 LDC.64 R190, c[0x0][0x438] ;  /* 0x00010e00ffbe2b82 */ /* 0x000ea20000000a00 */
[C---:B0-----:R-:W-:Y:S01]  /*35f0*/  @P0 IMAD.WIDE.U32 R184, R9.reuse, 0x20, R184 ;  /* 0x0000002009b80825 */ /* 0x041fe200078e00b8 */
[----:B------:R-:W-:-:S04]  /*3600*/  @P0 IADD3 R9, PT, PT, R9, 0x80, RZ ;  /* 0x0000008009090810 */ /* 0x000fc80007ffe0ff */
[----:B------:R-:W5:Y:S04]  /*3610*/  @P0 LDG.E.128 R40, desc[UR16][R184.64] ;  /* 0x00000010b8280981 */ /* 0x000f68000c1e1d00 */
[----:B------:R1:W5:Y:S01]  /*3620*/  @P0 LDG.E.128 R36, desc[UR16][R184.64+0x10] ;  /* 0x00001010b8240981 */ /* 0x000362000c1e1d00 */
[----:B------:R-:W-:Y:S01]  /*3630*/  ISETP.GE.U32.AND P0, PT, R0, 0x280, PT ;  /* 0x000002800000780c */ /* 0x000fe20003f06070 */
[C---:B-1----:R-:W-:Y:S02]  /*3640*/  @P1 IMAD.WIDE.U32 R184, R9.reuse, 0x20, R186 ;  /* 0x0000002009b81825 */ /* 0x042fe400078e00ba */
[----:B------:R-:W0:Y:S01]  /*3650*/  @P3 LDC.64 R186, c[0x0][0x438] ;  /* 0x00010e00ffba3b82 */ /* 0x000e220000000a00 */
[----:B------:R-:W-:Y:S02]  /*3660*/  @P1 IADD3 R9, PT, PT, R9, 0x80, RZ ;  /* 0x0000008009091810 */ /* 0x000fe40007ffe0ff */
[----:B------:R-:W5:Y:S04]  /*3670*/  @P1 LDG.E.128 R32, desc[UR16][R184.64] ;  /* 0x00000010b8201981 */ /* 0x000f68000c1e1d00 */
[----:B------:R2:W5:Y:S03]  /*3680*/  @P1 LDG.E.128 R28, desc[UR16][R184.64+0x10] ;  /* 0x00001010b81c1981 */ /* 0x000566000c1e1d00 */
[----:B---3--:R-:W1:Y:S01]  /*3690*/  @P0 LDC.64 R188, c[0x0][0x438] ;  /* 0x00010e00ffbc0b82 */ /* 0x008e620000000a00 */
[C---:B--2---:R-:W-:Y:S01]  /*36a0*/  @P2 IMAD.WIDE.U32 R184, R9.reuse, 0x20, R190 ;  /* 0x0000002009b82825 */ /* 0x044fe200078e00be */
        /* <DEDUP_REMOVED lines=10> */
.L_x_11913:
[----:B------:R-:W-:Y:S05]  /*3750*/  BSYNC.RECONVERGENT B0 ;  /* 0x0000000000007941 */ /* 0x000fea0003800200 */
.L_x_11903:
[----:B------:R-:W0:Y:S01]  /*3760*/  SHFL.DOWN PT, R9, R216, 0x10, 0x1f ;  /* 0x0a001f00d8097f89 */ /* 0x000e2200000e0000 */
[----:B------:R-:W-:Y:S03]  /*3770*/  BSSY.RECONVERGENT B0, `(.L_x_11914) ;  /* 0x000001f000007945 */ /* 0x000fe60003800200 */
[----:B----4-:R-:W4:Y:S01]  /*3780*/  SHFL.DOWN PT, R184, R215, 0x10, 0x1f ;  /* 0x0a001f00d7b87f89 */ /* 0x010f2200000e0000 */
[----:B------:R-:W1:Y:S01]  /*3790*/  S2R R190, SR_TID.X ;  /* 0x0000000000be7919 */ /* 0x000e620000002100 */
[----:B0-----:R-:W-:Y:S01]  /*37a0*/  FADD.FTZ R9, R9, R216 ;  /* 0x000000d809097221 */ /* 0x001fe20000010000 */
[----:B----4-:R-:W-:-:S04]  /*37b0*/  FADD.FTZ R184, R184, R215 ;  /* 0x000000d7b8b87221 */ /* 0x010fc80000010000 */
[----:B------:R-:W0:Y:S01]  /*37c0*/  SHFL.DOWN PT, R185, R9, 0x8, 0x1f ;  /* 0x09001f0009b97f89 */ /* 0x000e2200000e0000 */
[----:B-1----:R-:W-:Y:S01]  /*37d0*/  LOP3.LUT P0, RZ, R190, 0x1f, RZ, 0xc0, !PT ;  /* 0x0000001fbeff7812 */ /* 0x002fe2000780c0ff */
        /* <DEDUP_REMOVED lines=24> */
.L_x_11915:
[----:B------:R-:W-:Y:S05]  /*3960*/  BSYNC.RECONVERGENT B0 ;  /* 0x0000000000007941 */ /* 0x000fea0003800200 */
.L_x_11914:
        /* <DEDUP_REMOVED lines=12> */
[----:B0-2---:R-:W0:Y:S01]  /*3a30*/  LDS.128 R184, [UR7] ;  /* 0x00000007ffb87984 */ /* 0x005e220008000c00 */
[----:B------:R-:W-:Y:S02]  /*3a40*/  UIADD3 UR7, UPT, UPT, UR6, 0x5030, URZ ;  /* 0x0000503006077890 */ /* 0x000fe4000fffe0ff */
[----:B------:R-:W-:Y:S02]  /*3a50*/  @!UP1 UIADD3 UR7, UPT, UPT, UR6, 0x5010, URZ ;  /* 0x0000501006079890 */ /* 0x000fe4000fffe0ff */
[----:B------:R-:W-:-:S04]  /*3a60*/  @UP3 UIADD3 UR6, UPT, UPT, UR11, -0x1, URZ ;  /* 0xffffffff0b063890 */ /* 0x000fc8000fffe0ff */
[----:B------:R-:W-:Y:S01]  /*3a70*/  @UP3 UIMAD UR6, UR6, UR10, URZ ;  /* 0x0000000a060632a4 */ /* 0x000fe2000f8e02ff */
[----:B0-----:R-:W-:Y:S01]  /*3a80*/  FADD.FTZ R185, RZ, R185 ;  /* 0x000000b9ffb97221 */ /* 0x001fe20000010000 */
[----:B------:R-:W-:-:S03]  /*3a90*/  FADD.FTZ R9, RZ, R184 ;  /* 0x000000b8ff097221 */ /* 0x000fc60000010000 */
[----:B---3--:R-:W-:Y:S01]  /*3aa0*/  FADD.FTZ R188, R187, R185 ;  /* 0x000000b9bbbc7221 */ /* 0x008fe20000010000 */
[----:B------:R-:W-:Y:S02]  /*3ab0*/  FADD.FTZ R9, R186, R9 ;  /* 0x00000009ba097221 */ /* 0x000fe40000010000 */
[----:B------:R-:W0:Y:S01]  /*3ac0*/  LDS.128 R184, [UR7] ;  /* 0x00000007ffb87984 */ /* 0x000e220008000c00 */
[----:B------:R-:W-:-:S04]  /*3ad0*/  @UP3 USHF.R.S32.HI UR7, URZ, 0x1f, UR6 ;  /* 0x0000001fff073899 */ /* 0x000fc80008011406 */
[----:B------:R-:W-:Y:S01]  /*3ae0*/  @UP3 ULEA.HI UR7, UR7, UR6, URZ, 0x3 ;  /* 0x0000000607073291 */ /* 0x000fe2000f8f18ff */
[----:B0-----:R-:W-:Y:S01]  /*3af0*/  FADD.FTZ R9, R9, R184 ;  /* 0x000000b809097221 */ /* 0x001fe20000010000 */
[----:B------:R-:W-:-:S04]  /*3b00*/  FADD.FTZ R185, R188, R185 ;  /* 0x000000b9bcb97221 */ /* 0x000fc80000010000 */
[----:B------:R-:W-:Y:S01]  /*3b10*/  MOV R184, UR7 ;  /* 0x0000000700b87c02 */ /* 0x000fe20008000f00 */
        /* <DEDUP_REMOVED lines=17> */
.L_x_11918:
        /* <DEDUP_REMOVED lines=18> */
.L_x_11921:
        /* <DEDUP_REMOVED lines=14> */
.L_x_11922:
        /* <DEDUP_REMOVED lines=14> */
.L_x_11923:
        /* <DEDUP_REMOVED lines=14> */
.L_x_11924:
        /* <DEDUP_REMOVED lines=14> */
.L_x_11925:
        /* <DEDUP_REMOVED lines=14> */
.L_x_11926:
        /* <DEDUP_REMOVED lines=14> */
.L_x_11927:
        /* <DEDUP_REMOVED lines=17> */
.L_x_11920:
        /* <DEDUP_REMOVED lines=54> */
.L_x_11929:
        /* <DEDUP_REMOVED lines=14> */
.L_x_11930:
        /* <DEDUP_REMOVED lines=14> */
.L_x_11931:
        /* <DEDUP_REMOVED lines=14> */
.L_x_11932:
        /* <DEDUP_REMOVED lines=14> */
.L_x_11933:
        /* <DEDUP_REMOVED lines=14> */
.L_x_11934:
        /* <DEDUP_REMOVED lines=14> */
.L_x_11935:
[----:B------:R-:W-:Y:S05]  /*4c40*/  BRA.U !UP3, `(.L_x_11928) ;  /* 0x000000110b407547 */ /* 0x000fea000b800000 */
        /* <DEDUP_REMOVED lines=8> */
.L_x_11919:
        /* <DEDUP_REMOVED lines=13> */
[----:B------:R-:W-:-:S05]  /*4da0*/  HADD2.F32 R185, -RZ, R168.H0_H0 ;  /* 0x200000a8ffb97230 */ /* 0x000fca0000004100 */
[----:B------:R-:W-:Y:S01]  /*4db0*/  FFMA.FTZ R80, R185, R184, R80 ;  /* 0x000000b8b9507223 */ /* 0x000fe20000010050 */
[----:B------:R-:W-:-:S05]  /*4dc0*/  HADD2.F32 R185, -RZ, R144.H0_H0 ;  /* 0x20000090ffb97230 */ /* 0x000fca0000004100 */
[----:B------:R-:W-:-:S05]  /*4dd0*/  FMUL.FTZ R184, R185, R184 ;  /* 0x000000b8b9b87220 */ /* 0x000fca0000410000 */
[----:B------:R-:W-:-:S04]  /*4de0*/  F2FP.F16.F32.PACK_AB R184, RZ, R184 ;  /* 0x000000b8ffb8723e */ /* 0x000fc800000000ff */
[----:B------:R-:W-:-:S07]  /*4df0*/  PRMT R172, R184, 0x7610, R172 ;  /* 0x00007610b8ac7816 */ /* 0x000fce00000000ac */
.L_x_11937:
        /* <DEDUP_REMOVED lines=10> */
[----:B------:R-:W-:-:S05]  /*4ea0*/  HADD2.F32 R185, -RZ, R168.H1_H1 ;  /* 0x300000a8ffb97230 */ /* 0x000fca0000004100 */
[----:B------:R-:W-:Y:S01]  /*4eb0*/  FFMA.FTZ R81, R185, R184, R81 ;  /* 0x000000b8b9517223 */ /* 0x000fe20000010051 */
[----:B------:R-:W-:-:S05]  /*4ec0*/  HADD2.F32 R185, -RZ, R144.H1_H1 ;  /* 0x30000090ffb97230 */ /* 0x000fca0000004100 */
[----:B------:R-:W-:-:S05]  /*4ed0*/  FMUL.FTZ R184, R185, R184 ;  /* 0x000000b8b9b87220 */ /* 0x000fca0000410000 */
[----:B------:R-:W-:-:S04]  /*4ee0*/  F2FP.F16.F32.PACK_AB R184, RZ, R184 ;  /* 0x000000b8ffb8723e */ /* 0x000fc800000000ff */
[----:B------:R-:W-:-:S07]  /*4ef0*/  PRMT R172, R172, 0x5410, R184 ;  /* 0x00005410acac7816 */ /* 0x000fce00000000b8 */
.L_x_11938:
        /* <DEDUP_REMOVED lines=16> */
.L_x_11939:
        /* <DEDUP_REMOVED lines=16> */
.L_x_11940:
        /* <DEDUP_REMOVED lines=16> */
.L_x_11941:
        /* <DEDUP_REMOVED lines=16> */
.L_x_11942:
        /* <DEDUP_REMOVED lines=16> */
.L_x_11943:
        /* <DEDUP_REMOVED lines=9> */
[----:B-----5:R-:W-:-:S03]  /*5490*/  MOV R185, R39 ;  /* 0x0000002700b97202 */ /* 0x020fc60000000f00 */
[----:B------:R-:W-:-:S04]  /*54a0*/  @P3 FFMA.FTZ R185, R184, UR30, R39 ;  /* 0x0000001eb8b93c23 */ /* 0x000fc80008010027 */
[----:B------:R-:W-:Y:S01]  /*54b0*/  FMUL.FTZ R184, R185, UR29 ;  /* 0x0000001db9b87c20 */ /* 0x000fe20008410000 */
[----:B------:R-:W-:-:S05]  /*54c0*/  HADD2.F32 R185, -RZ, R171.H1_H1 ;  /* 0x300000abffb97230 */ /* 0x000fca0000004100 */
[----:B------:R-:W-:Y:S01]  /*54d0*/  FFMA.FTZ R79, R185, R184, R79 ;  /* 0x000000b8b94f7223 */ /* 0x000fe2000001004f */
[----:B------:R-:W-:-:S05]  /*54e0*/  HADD2.F32 R185, -RZ, R147.H1_H1 ;  /* 0x30000093ffb97230 */ /* 0x000fca0000004100 */
[----:B------:R-:W-:-:S05]  /*54f0*/  FMUL.FTZ R184, R185, R184 ;  /* 0x000000b8b9b87220 */ /* 0x000fca0000410000 */
[----:B------:R-:W-:-:S04]  /*5500*/  F2FP.F16.F32.PACK_AB R184, RZ, R184 ;  /* 0x000000b8ffb8723e */ /* 0x000fc800000000ff */
[----:B------:R-:W-:Y:S01]  /*5510*/  PRMT R175, R175, 0x5410, R184 ;  /* 0x00005410afaf7816 */ /* 0x000fe200000000b8 */
[----:B------:R-:W-:Y:S06]  /*5520*/  BRA `(.L_x_11928) ;  /* 0x0000000800087947 */ /* 0x000fec0003800000 */
.L_x_11936:
        /* <DEDUP_REMOVED lines=42> */
.L_x_11944:
        /* <DEDUP_REMOVED lines=8> */
.L_x_11945:
        /* <DEDUP_REMOVED lines=8> */
.L_x_11946:
        /* <DEDUP_REMOVED lines=8> */
.L_x_11947:
        /* <DEDUP_REMOVED lines=16> */
.L_x_11948:
        /* <DEDUP_REMOVED lines=9> */
[----:B------:R-:W-:Y:S02]  /*5ae0*/  HADD2.F32 R183, -RZ, R170.H1_H1 ;  /* 0x300000aaffb77230 */ /* 0x000fe40000004100 */
[----:B------:R-:W-:-:S04]  /*5af0*/  FMUL.FTZ R182, R181, UR29 ;  /* 0x0000001db5b67c20 */ /* 0x000fc80008410000 */
[----:B------:R-:W-:Y:S01]  /*5b00*/  FFMA.FTZ R77, R183, R182, R77 ;  /* 0x000000b6b74d7223 */ /* 0x000fe2000001004d */
[----:B------:R-:W-:-:S05]  /*5b10*/  HADD2.F32 R183, -RZ, R146.H1_H1 ;  /* 0x30000092ffb77230 */ /* 0x000fca0000004100 */
[----:B------:R-:W-:-:S05]  /*5b20*/  FMUL.FTZ R182, R183, R182 ;  /* 0x000000b6b7b67220 */ /* 0x000fca0000410000 */
[----:B------:R-:W-:-:S04]  /*5b30*/  F2FP.F16.F32.PACK_AB R182, RZ, R182 ;  /* 0x000000b6ffb6723e */ /* 0x000fc800000000ff */
[----:B------:R-:W-:-:S07]  /*5b40*/  PRMT R174, R174, 0x5410, R182 ;  /* 0x00005410aeae7816 */ /* 0x000fce00000000b6 */
.L_x_11949:
        /* <DEDUP_REMOVED lines=9> */
[----:B------:R-:W-:Y:S02]  /*5be0*/  HADD2.F32 R184, -RZ, R171.H0_H0 ;  /* 0x200000abffb87230 */ /* 0x000fe40000004100 */
[----:B------:R-:W-:-:S04]  /*5bf0*/  FMUL.FTZ R183, R182, UR29 ;  /* 0x0000001db6b77c20 */ /* 0x000fc80008410000 */
[----:B------:R-:W-:Y:S01]  /*5c00*/  FFMA.FTZ R78, R184, R183, R78 ;  /* 0x000000b7b84e7223 */ /* 0x000fe2000001004e */
[----:B------:R-:W-:-:S05]  /*5c10*/  HADD2.F32 R184, -RZ, R147.H0_H0 ;  /* 0x20000093ffb87230 */ /* 0x000fca0000004100 */
[----:B------:R-:W-:-:S05]  /*5c20*/  FMUL.FTZ R183, R184, R183 ;  /* 0x000000b7b8b77220 */ /* 0x000fca0000410000 */
[----:B------:R-:W-:-:S04]  /*5c30*/  F2FP.F16.F32.PACK_AB R183, RZ, R183 ;  /* 0x000000b7ffb7723e */ /* 0x000fc800000000ff */
[----:B------:R-:W-:-:S07]  /*5c40*/  PRMT R175, R183, 0x7610, R175 ;  /* 0x00007610b7af7816 */ /* 0x000fce00000000af */
.L_x_11950:
        /* <DEDUP_REMOVED lines=16> */
.L_x_11928:
        /* <DEDUP_REMOVED lines=14> */
.L_x_11917:
[----:B------:R-:W-:Y:S05]  /*5e30*/  BSYNC.RECONVERGENT B0 ;  /* 0x0000000000007941 */ /* 0x000fea0003800200 */
.L_x_11916:
        /* <DEDUP_REMOVED lines=9> */
.L_x_11953:
        /* <DEDUP_REMOVED lines=8> */
[----:B------:R-:W-:Y:S02]  /*5f50*/  PLOP3.LUT P4, PT, PT, PT, UP2, 0x80, 0x8 ;  /* 0x000000000008781c */ /* 0x000fe40003f8f028 */
[----:B------:R-:W-:Y:S02]  /*5f60*/  PLOP3.LUT P5, PT, PT, PT, UP2, 0x80, 0x8 ;  /* 0x000000000008781c */ /* 0x000fe40003faf028 */
[----:B-----5:R-:W-:-:S02]  /*5f70*/  MOV R177, R33 ;  /* 0x0000002100b17202 */ /* 0x020fc40000000f00 */
        /* <DEDUP_REMOVED lines=14> */
[----:B------:R-:W-:-:S05]  /*6060*/  MOV R176, UR8 ;  /* 0x0000000800b07c02 */ /* 0x000fca0008000f00 */
        /* <DEDUP_REMOVED lines=20> */
[----:B0-----:R-:W-:-:S07]  /*61b0*/  PRMT R172, R180, 0x7610, R172 ;  /* 0x00007610b4ac7816 */ /* 0x001fce00000000ac */
.L_x_11956:
[----:B------:R-:W-:Y:S05]  /*61c0*/  BRA.U !UP3, `(.L_x_11957) ;  /* 0x000000010b1c7547 */ /* 0x000fea000b800000 */
[----:B------:R-:W-:Y:S02]  /*61d0*/  HADD2.F32 R181, -RZ, R168.H1_H1 ;  /* 0x300000a8ffb57230 */ /* 0x000fe40000004100 */
[----:B------:R-:W-:-:S04]  /*61e0*/  FMUL.FTZ R180, R177, UR29 ;  /* 0x0000001db1b47c20 */ /* 0x000fc80008410000 */
[----:B------:R-:W-:Y:S01]  /*61f0*/  FFMA.FTZ R73, R181, R180, R73 ;  /* 0x000000b4b5497223 */ /* 0x000fe20000010049 */
[----:B------:R-:W-:-:S05]  /*6200*/  HADD2.F32 R181, -RZ, R136.H1_H1 ;  /* 0x30000088ffb57230 */ /* 0x000fca0000004100 */
[----:B------:R-:W-:-:S05]  /*6210*/  FMUL.FTZ R180, R180, R181 ;  /* 0x000000b5b4b47220 */ /* 0x000fca0000410000 */
[----:B------:R-:W-:-:S04]  /*6220*/  F2FP.F16.F32.PACK_AB R180, RZ, R180 ;  /* 0x000000b4ffb4723e */ /* 0x000fc800000000ff */
[----:B0-----:R-:W-:-:S07]  /*6230*/  PRMT R172, R172, 0x5410, R180 ;  /* 0x00005410acac7816 */ /* 0x001fce00000000b4 */
.L_x_11957:
[----:B------:R-:W-:Y:S05]  /*6240*/  BRA.U !UP3, `(.L_x_11958) ;  /* 0x000000010b1c7547 */ /* 0x000fea000b800000 */
[----:B------:R-:W-:Y:S02]  /*6250*/  HADD2.F32 R181, -RZ, R169.H0_H0 ;  /* 0x200000a9ffb57230 */ /* 0x000fe40000004100 */
[----:B------:R-:W-:-:S04]  /*6260*/  FMUL.FTZ R180, R178, UR29 ;  /* 0x0000001db2b47c20 */ /* 0x000fc80008410000 */
[----:B------:R-:W-:Y:S01]  /*6270*/  FFMA.FTZ R74, R181, R180, R74 ;  /* 0x000000b4b54a7223 */ /* 0x000fe2000001004a */
[----:B------:R-:W-:-:S05]  /*6280*/  HADD2.F32 R181, -RZ, R137.H0_H0 ;  /* 0x20000089ffb57230 */ /* 0x000fca0000004100 */
[----:B------:R-:W-:-:S05]  /*6290*/  FMUL.FTZ R180, R180, R181 ;  /* 0x000000b5b4b47220 */ /* 0x000fca0000410000 */
[----:B------:R-:W-:-:S04]  /*62a0*/  F2FP.F16.F32.PACK_AB R180, RZ, R180 ;  /* 0x000000b4ffb4723e */ /* 0x000fc800000000ff */
[----:B0-----:R-:W-:-:S07]  /*62b0*/  PRMT R173, R180, 0x7610, R173 ;  /* 0x00007610b4ad7816 */ /* 0x001fce00000000ad */
.L_x_11958:
        /* <DEDUP_REMOVED lines=8> */
.L_x_11959:
        /* <DEDUP_REMOVED lines=15> */
[----:B0-----:R-:W-:-:S07]  /*6430*/  PRMT R174, R181, 0x7610, R174 ;  /* 0x00007610b5ae7816 */ /* 0x001fce00000000ae */
.L_x_11960:
[----:B------:R-:W-:Y:S02]  /*6440*/  MOV R181, UR8 ;  /* 0x0000000800b57c02 */ /* 0x000fe40008000f00 */
[----:B------:R-:W-:-:S03]  /*6450*/  PLOP3.LUT P3, PT, PT, PT, UP2, 0x80, 0x8 ;  /* 0x000000000008781c */ /* 0x000fc60003f6f028 */
[----:B------:R-:W-:-:S04]  /*6460*/  @P6 FFMA.FTZ R181, R15, R181, UR9 ;  /* 0x000000090fb56e23 */ /* 0x000fc800080100b5 */
[----:B------:R-:W-:Y:S01]  /*6470*/  @P4 FADD.FTZ R182, R14, -R181 ;  /* 0x800000b50eb64221 */ /* 0x000fe20000010000 */
[----:B------:R-:W-:Y:S02]  /*6480*/  MOV R181, R29 ;  /* 0x0000001d00b57202 */ /* 0x000fe40000000f00 */
[----:B------:R-:W-:-:S03]  /*6490*/  PLOP3.LUT P4, PT, PT, PT, UP2, 0x80, 0x8 ;  /* 0x000000000008781c */ /* 0x000fc60003f8f028 */
        /* <DEDUP_REMOVED lines=9> */
[----:B0-----:R-:W-:-:S07]  /*6530*/  PRMT R174, R174, 0x5410, R182 ;  /* 0x00005410aeae7816 */ /* 0x001fce00000000b6 */
.L_x_11961:
        /* <DEDUP_REMOVED lines=9> */
[----:B0-----:R-:W-:Y:S02]  /*65d0*/  HADD2.F32 R184, -RZ, R171.H0_H0 ;  /* 0x200000abffb87230 */ /* 0x001fe40000004100 */
[----:B------:R-:W-:-:S04]  /*65e0*/  FMUL.FTZ R183, R182, UR29 ;  /* 0x0000001db6b77c20 */ /* 0x000fc80008410000 */
[----:B------:R-:W-:Y:S01]  /*65f0*/  FFMA.FTZ R70, R184, R183, R70 ;  /* 0x000000b7b8467223 */ /* 0x000fe20000010046 */
[----:B------:R-:W-:-:S05]  /*6600*/  HADD2.F32 R184, -RZ, R139.H0_H0 ;  /* 0x2000008bffb87230 */ /* 0x000fca0000004100 */
[----:B------:R-:W-:-:S05]  /*6610*/  FMUL.FTZ R183, R183, R184 ;  /* 0x000000b8b7b77220 */ /* 0x000fca0000410000 */
[----:B------:R-:W-:-:S04]  /*6620*/  F2FP.F16.F32.PACK_AB R183, RZ, R183 ;  /* 0x000000b7ffb7723e */ /* 0x000fc800000000ff */
[----:B------:R-:W-:-:S07]  /*6630*/  PRMT R175, R183, 0x7610, R175 ;  /* 0x00007610b7af7816 */ /* 0x000fce00000000af */
.L_x_11962:
        /* <DEDUP_REMOVED lines=17> */
.L_x_11955:
        /* <DEDUP_REMOVED lines=16> */
.L_x_11964:
        /* <DEDUP_REMOVED lines=16> */
.L_x_11965:
        /* <DEDUP_REMOVED lines=16> */
.L_x_11966:
        /* <DEDUP_REMOVED lines=16> */
.L_x_11967:
        /* <DEDUP_REMOVED lines=16> */
.L_x_11968:
        /* <DEDUP_REMOVED lines=16> */
.L_x_11969:
        /* <DEDUP_REMOVED lines=16> */
.L_x_11970:
        /* <DEDUP_REMOVED lines=19> */
.L_x_11954:
        /* <DEDUP_REMOVED lines=58> */
.L_x_11972:
        /* <DEDUP_REMOVED lines=14> */
.L_x_11973:
        /* <DEDUP_REMOVED lines=14> */
.L_x_11974:
        /* <DEDUP_REMOVED lines=14> */
.L_x_11975:
        /* <DEDUP_REMOVED lines=14> */
.L_x_11976:
        /* <DEDUP_REMOVED lines=14> */
.L_x_11977:
        /* <DEDUP_REMOVED lines=14> */
.L_x_11978:
        /* <DEDUP_REMOVED lines=9> */
.L_x_11971:
        /* <DEDUP_REMOVED lines=14> */
.L_x_11979:
        /* <DEDUP_REMOVED lines=14> */
.L_x_11980:
        /* <DEDUP_REMOVED lines=14> */
.L_x_11981:
        /* <DEDUP_REMOVED lines=14> */
.L_x_11982:
        /* <DEDUP_REMOVED lines=14> */
.L_x_11983:
        /* <DEDUP_REMOVED lines=14> */
.L_x_11984:
        /* <DEDUP_REMOVED lines=14> */
.L_x_11985:
        /* <DEDUP_REMOVED lines=16> */
.L_x_11963:
        /* <DEDUP_REMOVED lines=12> */
.L_x_11952:
[----:B------:R-:W-:Y:S05]  /*80d0*/  BSYNC.RECONVERGENT B0 ;  /* 0x0000000000007941 */ /* 0x000fea0003800200 */
.L_x_11951:
        /* <DEDUP_REMOVED lines=9> */
.L_x_11988:
        /* <DEDUP_REMOVED lines=46> */
[----:B01----:R-:W-:-:S07]  /*8450*/  PRMT R172, R180, 0x7610, R172 ;  /* 0x00007610b4ac7816 */ /* 0x003fce00000000ac */
.L_x_11991:
[----:B------:R-:W-:Y:S05]  /*8460*/  BRA.U !UP3, `(.L_x_11992) ;  /* 0x000000010b1c7547 */ /* 0x000fea000b800000 */
[----:B------:R-:W-:Y:S02]  /*8470*/  HADD2.F32 R181, -RZ, R168.H1_H1 ;  /* 0x300000a8ffb57230 */ /* 0x000fe40000004100 */
[----:B------:R-:W-:-:S04]  /*8480*/  FMUL.FTZ R180, R177, UR29 ;  /* 0x0000001db1b47c20 */ /* 0x000fc80008410000 */
[----:B------:R-:W-:Y:S01]  /*8490*/  FFMA.FTZ R65, R181, R180, R65 ;  /* 0x000000b4b5417223 */ /* 0x000fe20000010041 */
[----:B------:R-:W-:-:S05]  /*84a0*/  HADD2.F32 R181, -RZ, R128.H1_H1 ;  /* 0x30000080ffb57230 */ /* 0x000fca0000004100 */
[----:B------:R-:W-:-:S05]  /*84b0*/  FMUL.FTZ R180, R180, R181 ;  /* 0x000000b5b4b47220 */ /* 0x000fca0000410000 */
[----:B------:R-:W-:-:S04]  /*84c0*/  F2FP.F16.F32.PACK_AB R180, RZ, R180 ;  /* 0x000000b4ffb4723e */ /* 0x000fc800000000ff */
[----:B01----:R-:W-:-:S07]  /*84d0*/  PRMT R172, R172, 0x5410, R180 ;  /* 0x00005410acac7816 */ /* 0x003fce00000000b4 */
.L_x_11992:
[----:B------:R-:W-:Y:S05]  /*84e0*/  BRA.U !UP3, `(.L_x_11993) ;  /* 0x000000010b1c7547 */ /* 0x000fea000b800000 */
[----:B------:R-:W-:Y:S02]  /*84f0*/  HADD2.F32 R181, -RZ, R169.H0_H0 ;  /* 0x200000a9ffb57230 */ /* 0x000fe40000004100 */
[----:B------:R-:W-:-:S04]  /*8500*/  FMUL.FTZ R180, R178, UR29 ;  /* 0x0000001db2b47c20 */ /* 0x000fc80008410000 */
[----:B------:R-:W-:Y:S01]  /*8510*/  FFMA.FTZ R66, R181, R180, R66 ;  /* 0x000000b4b5427223 */ /* 0x000fe20000010042 */
[----:B------:R-:W-:-:S05]  /*8520*/  HADD2.F32 R181, -RZ, R129.H0_H0 ;  /* 0x20000081ffb57230 */ /* 0x000fca0000004100 */
[----:B------:R-:W-:-:S05]  /*8530*/  FMUL.FTZ R180, R180, R181 ;  /* 0x000000b5b4b47220 */ /* 0x000fca0000410000 */
[----:B------:R-:W-:-:S04]  /*8540*/  F2FP.F16.F32.PACK_AB R180, RZ, R180 ;  /* 0x000000b4ffb4723e */ /* 0x000fc800000000ff */
[----:B01----:R-:W-:-:S07]  /*8550*/  PRMT R173, R180, 0x7610, R173 ;  /* 0x00007610b4ad7816 */ /* 0x003fce00000000ad */
.L_x_11993:
        /* <DEDUP_REMOVED lines=8> */
.L_x_11994:
        /* <DEDUP_REMOVED lines=16> */
.L_x_11995:
[----:B------:R-:W-:Y:S02]  /*86e0*/  MOV R181, UR8 ;  /* 0x0000000800b57c02 */ /* 0x000fe40008000f00 */
[----:B------:R-:W-:-:S03]  /*86f0*/  PLOP3.LUT P5, PT, PT, PT, UP2, 0x80, 0x8 ;  /* 0x000000000008781c */ /* 0x000fc60003faf028 */
[----:B------:R-:W-:Y:S01]  /*8700*/  @P4 FFMA.FTZ R181, R13, R181, UR9 ;  /* 0x000000090db54e23 */ /* 0x000fe200080100b5 */
[----:B------:R-:W-:-:S03]  /*8710*/  PLOP3.LUT P4, PT, PT, PT, UP2, 0x80, 0x8 ;  /* 0x000000000008781c */ /* 0x000fc60003f8f028 */
        /* <DEDUP_REMOVED lines=11> */
[----:B01----:R-:W-:-:S07]  /*87d0*/  PRMT R174, R174, 0x5410, R182 ;  /* 0x00005410aeae7816 */ /* 0x003fce00000000b6 */
.L_x_11996:
        /* <DEDUP_REMOVED lines=9> */
[----:B01----:R-:W-:Y:S02]  /*8870*/  HADD2.F32 R184, -RZ, R171.H0_H0 ;  /* 0x200000abffb87230 */ /* 0x003fe40000004100 */
[----:B------:R-:W-:-:S04]  /*8880*/  FMUL.FTZ R183, R182, UR29 ;  /* 0x0000001db6b77c20 */ /* 0x000fc80008410000 */
[----:B------:R-:W-:Y:S01]  /*8890*/  FFMA.FTZ R62, R184, R183, R62 ;  /* 0x000000b7b83e7223 */ /* 0x000fe2000001003e */
[----:B------:R-:W-:-:S05]  /*88a0*/  HADD2.F32 R184, -RZ, R131.H0_H0 ;  /* 0x20000083ffb87230 */ /* 0x000fca0000004100 */
[----:B------:R-:W-:-:S05]  /*88b0*/  FMUL.FTZ R183, R183, R184 ;  /* 0x000000b8b7b77220 */ /* 0x000fca0000410000 */
[----:B------:R-:W-:-:S04]  /*88c0*/  F2FP.F16.F32.PACK_AB R183, RZ, R183 ;  /* 0x000000b7ffb7723e */ /* 0x000fc800000000ff */
[----:B------:R-:W-:-:S07]  /*88d0*/  PRMT R175, R183, 0x7610, R175 ;  /* 0x00007610b7af7816 */ /* 0x000fce00000000af */
.L_x_11997:
        /* <DEDUP_REMOVED lines=17> */
.L_x_11990:
[----:B------:R-:W-:Y:S05]  /*89f0*/  BRA.U !UP3, `(.L_x_11999) ;  /* 0x000000010b3c7547 */ /* 0x000fea000b800000 */
[----:B------:R-:W-:Y:S02]  /*8a00*/  PLOP3.LUT P4, PT, PT, PT, UP2, 0x80, 0x8 ;  /* 0x000000000008781c */ /* 0x000fe40003f8f028 */
[----:B------:R-:W-:Y:S02]  /*8a10*/  PLOP3.LUT P5, PT, PT, PT, UP2, 0x80, 0x8 ;  /* 0x000000000008781c */ /* 0x000fe40003faf028 */
[----:B01----:R-:W-:Y:S02]  /*8a20*/  MOV R184, UR8 ;  /* 0x0000000800b87c02 */ /* 0x003fe40008000f00 */
        /* <DEDUP_REMOVED lines=12> */
.L_x_11999:
        /* <DEDUP_REMOVED lines=16> */
.L_x_12000:
        /* <DEDUP_REMOVED lines=16> */
.L_x_12001:
        /* <DEDUP_REMOVED lines=16> */
.L_x_12002:
        /* <DEDUP_REMOVED lines=16> */
.L_x_12003:
        /* <DEDUP_REMOVED lines=16> */
.L_x_12004:
        /* <DEDUP_REMOVED lines=16> */
.L_x_12005:
        /* <DEDUP_REMOVED lines=19> */
.L_x_11989:
[----:B01----:R-:W0:Y:S02]  /*9220*/  LDC.64 R184, c[0x0][0x478] ;  /* 0x00011e00ffb87b82 */ /* 0x003e240000000a00 */
[----:B0-----:R-:W-:-:S04]  /*9230*/  ISETP.NE.U32.AND P0, PT, R184, RZ, PT ;  /* 0x000000ffb800720c */ /* 0x001fc80003f05070 */
[----:B------:R-:W-:-:S13]  /*9240*/  ISETP.NE.AND.EX P0, PT, R185, RZ, PT, P0 ;  /* 0x000000ffb900720c */ /* 0x000fda0003f05300 */
[----:B------:R-:W-:Y:S05]  /*9250*/  @!P0 BRA `(.L_x_12006) ;  /* 0x00000008004c8947 */ /* 0x000fea0003800000 */
[----:B------:R-:W2:Y:S04]  /*9260*/  LDL R188, [R1] ;  /* 0x0000000001bc7983 */ /* 0x000ea80000100800 */
        /* <DEDUP_REMOVED lines=53> */
.L_x_12007:
        /* <DEDUP_REMOVED lines=14> */
.L_x_12008:
        /* <DEDUP_REMOVED lines=14> */
.L_x_12009:
        /* <DEDUP_REMOVED lines=14> */
.L_x_12010:
        /* <DEDUP_REMOVED lines=14> */
.L_x_12011:
        /* <DEDUP_REMOVED lines=14> */
.L_x_12012:
        /* <DEDUP_REMOVED lines=14> */
.L_x_12013:
        /* <DEDUP_REMOVED lines=9> */
.L_x_12006:
        /* <DEDUP_REMOVED lines=14> */
.L_x_12014:
        /* <DEDUP_REMOVED lines=14> */
.L_x_12015:
        /* <DEDUP_REMOVED lines=14> */
.L_x_12016:
        /* <DEDUP_REMOVED lines=14> */
.L_x_12017:
        /* <DEDUP_REMOVED lines=14> */
.L_x_12018:
        /* <DEDUP_REMOVED lines=14> */
.L_x_12019:
        /* <DEDUP_REMOVED lines=14> */
.L_x_12020:
[----:B------:R-:W-:Y:S05]  /*a1b0*/  BRA.U !UP3, `(.L_x_11998) ;  /* 0x000000010b3c7547 */ /* 0x000fea000b800000 */
[----:B------:R-:W2:Y:S04]  /*a1c0*/  LDL R187, [R1] ;  /* 0x0000000001bb7983 */ /* 0x000ea80000100800 */
        /* <DEDUP_REMOVED lines=14> */
.L_x_11998:
        /* <DEDUP_REMOVED lines=12> */
.L_x_11987:
[----:B------:R-:W-:Y:S05]  /*a370*/  BSYNC.RECONVERGENT B0 ;  /* 0x0000000000007941 */ /* 0x000fea0003800200 */
.L_x_11986:
        /* <DEDUP_REMOVED lines=9> */
.L_x_12023:
        /* <DEDUP_REMOVED lines=12> */
[----:B-----5:R-:W-:-:S07]  /*a4d0*/  MOV R176, R152 ;  /* 0x0000009800b07202 */ /* 0x020fce0000000f00 */
        /* <DEDUP_REMOVED lines=25> */
[----:B------:R-:W-:Y:S01]  /*a670*/  PLOP3.LUT P5, PT, PT, PT, UP2, 0x80, 0x8 ;  /* 0x000000000008781c */ /* 0x000fe20003faf028 */
[----:B------:R-:W-:-:S12]  /*a680*/  BRA.U !UP3, `(.L_x_12026) ;  /* 0x000000010b1c7547 */ /* 0x000fd8000b800000 */
[----:B------:R-:W-:Y:S02]  /*a690*/  HADD2.F32 R181, -RZ, R168.H0_H0 ;  /* 0x200000a8ffb57230 */ /* 0x000fe40000004100 */
[----:B------:R-:W-:-:S04]  /*a6a0*/  FMUL.FTZ R180, R176, UR29 ;  /* 0x0000001db0b47c20 */ /* 0x000fc80008410000 */
[----:B------:R-:W-:Y:S01]  /*a6b0*/  FFMA.FTZ R56, R181, R180, R56 ;  /* 0x000000b4b5387223 */ /* 0x000fe20000010038 */
[----:B------:R-:W-:-:S05]  /*a6c0*/  HADD2.F32 R181, -RZ, R120.H0_H0 ;  /* 0x20000078ffb57230 */ /* 0x000fca0000004100 */
[----:B------:R-:W-:-:S05]  /*a6d0*/  FMUL.FTZ R180, R180, R181 ;  /* 0x000000b5b4b47220 */ /* 0x000fca0000410000 */
[----:B------:R-:W-:-:S04]  /*a6e0*/  F2FP.F16.F32.PACK_AB R180, RZ, R180 ;  /* 0x000000b4ffb4723e */ /* 0x000fc800000000ff */
[----:B012---:R-:W-:-:S07]  /*a6f0*/  PRMT R172, R180, 0x7610, R172 ;  /* 0x00007610b4ac7816 */ /* 0x007fce00000000ac */
.L_x_12026:
[----:B------:R-:W-:Y:S05]  /*a700*/  BRA.U !UP3, `(.L_x_12027) ;  /* 0x000000010b1c7547 */ /* 0x000fea000b800000 */
[----:B------:R-:W-:Y:S02]  /*a710*/  HADD2.F32 R181, -RZ, R168.H1_H1 ;  /* 0x300000a8ffb57230 */ /* 0x000fe40000004100 */
[----:B------:R-:W-:-:S04]  /*a720*/  FMUL.FTZ R180, R177, UR29 ;  /* 0x0000001db1b47c20 */ /* 0x000fc80008410000 */
[----:B------:R-:W-:Y:S01]  /*a730*/  FFMA.FTZ R57, R181, R180, R57 ;  /* 0x000000b4b5397223 */ /* 0x000fe20000010039 */
[----:B------:R-:W-:-:S05]  /*a740*/  HADD2.F32 R181, -RZ, R120.H1_H1 ;  /* 0x30000078ffb57230 */ /* 0x000fca0000004100 */
[----:B------:R-:W-:-:S05]  /*a750*/  FMUL.FTZ R180, R180, R181 ;  /* 0x000000b5b4b47220 */ /* 0x000fca0000410000 */
[----:B------:R-:W-:-:S04]  /*a760*/  F2FP.F16.F32.PACK_AB R180, RZ, R180 ;  /* 0x000000b4ffb4723e */ /* 0x000fc800000000ff */
[----:B012---:R-:W-:-:S07]  /*a770*/  PRMT R172, R172, 0x5410, R180 ;  /* 0x00005410acac7816 */ /* 0x007fce00000000b4 */
.L_x_12027:
[----:B------:R-:W-:Y:S05]  /*a780*/  BRA.U !UP3, `(.L_x_12028) ;  /* 0x000000010b1c7547 */ /* 0x000fea000b800000 */
[----:B------:R-:W-:Y:S02]  /*a790*/  HADD2.F32 R181, -RZ, R169.H0_H0 ;  /* 0x200000a9ffb57230 */ /* 0x000fe40000004100 */
[----:B------:R-:W-:-:S04]  /*a7a0*/  FMUL.FTZ R180, R178, UR29 ;  /* 0x0000001db2b47c20 */ /* 0x000fc80008410000 */
[----:B------:R-:W-:Y:S01]  /*a7b0*/  FFMA.FTZ R58, R181, R180, R58 ;  /* 0x000000b4b53a7223 */ /* 0x000fe2000001003a */
[----:B------:R-:W-:-:S05]  /*a7c0*/  HADD2.F32 R181, -RZ, R121.H0_H0 ;  /* 0x20000079ffb57230 */ /* 0x000fca0000004100 */
[----:B------:R-:W-:-:S05]  /*a7d0*/  FMUL.FTZ R180, R180, R181 ;  /* 0x000000b5b4b47220 */ /* 0x000fca0000410000 */
[----:B------:R-:W-:-:S04]  /*a7e0*/  F2FP.F16.F32.PACK_AB R180, RZ, R180 ;  /* 0x000000b4ffb4723e */ /* 0x000fc800000000ff */
[----:B012---:R-:W-:-:S07]  /*a7f0*/  PRMT R173, R180, 0x7610, R173 ;  /* 0x00007610b4ad7816 */ /* 0x007fce00000000ad */
.L_x_12028:
        /* <DEDUP_REMOVED lines=8> */
.L_x_12029:
        /* <DEDUP_REMOVED lines=16> */
.L_x_12030:
        /* <DEDUP_REMOVED lines=15> */
[----:B012---:R-:W-:-:S07]  /*aa70*/  PRMT R174, R174, 0x5410, R182 ;  /* 0x00005410aeae7816 */ /* 0x007fce00000000b6 */
.L_x_12031:
        /* <DEDUP_REMOVED lines=9> */
[----:B012---:R-:W-:Y:S02]  /*ab10*/  HADD2.F32 R184, -RZ, R171.H0_H0 ;  /* 0x200000abffb87230 */ /* 0x007fe40000004100 */
[----:B------:R-:W-:-:S04]  /*ab20*/  FMUL.FTZ R183, R182, UR29 ;  /* 0x0000001db6b77c20 */ /* 0x000fc80008410000 */
[----:B------:R-:W-:Y:S01]  /*ab30*/  FFMA.FTZ R54, R184, R183, R54 ;  /* 0x000000b7b8367223 */ /* 0x000fe20000010036 */
[----:B------:R-:W-:-:S05]  /*ab40*/  HADD2.F32 R184, -RZ, R123.H0_H0 ;  /* 0x2000007bffb87230 */ /* 0x000fca0000004100 */
[----:B------:R-:W-:-:S05]  /*ab50*/  FMUL.FTZ R183, R183, R184 ;  /* 0x000000b8b7b77220 */ /* 0x000fca0000410000 */
[----:B------:R-:W-:-:S04]  /*ab60*/  F2FP.F16.F32.PACK_AB R183, RZ, R183 ;  /* 0x000000b7ffb7723e */ /* 0x000fc800000000ff */
[----:B------:R-:W-:-:S07]  /*ab70*/  PRMT R175, R183, 0x7610, R175 ;  /* 0x00007610b7af7816 */ /* 0x000fce00000000af */
.L_x_12032:
[----:B012---:R-:W2:Y:S01]  /*ab80*/  LDL R184, [R1+0x10] ;  /* 0x0000100001b87983 */ /* 0x007ea20000100800 */
[----:B------:R-:W-:-:S05]  /*ab90*/  MOV R183, UR8 ;  /* 0x0000000800b77c02 */ /* 0x000fca0008000f00 */
[----:B------:R-:W-:Y:S01]  /*aba0*/  @P6 FFMA.FTZ R183, R252, R183, UR9 ;  /* 0x00000009fcb76e23 */ /* 0x000fe200080100b7 */
[----:B------:R-:W-:-:S03]  /*abb0*/  PLOP3.LUT P6, PT, PT, PT, UP2, 0x80, 0x8 ;  /* 0x000000000008781c */ /* 0x000fc60003fcf028 */
[----:B--2---:R-:W-:Y:S01]  /*abc0*/  @P5 FADD.FTZ R184, R184, -R183 ;  /* 0x800000b7b8b85221 */ /* 0x004fe20000010000 */
[----:B------:R-:W-:-:S09]  /*abd0*/  MOV R183, R159 ;  /* 0x0000009f00b77202 */ /* 0x000fd20000000f00 */
        /* <DEDUP_REMOVED lines=10> */
.L_x_12025:
[----:B------:R-:W-:Y:S05]  /*ac80*/  BRA.U !UP3, `(.L_x_12034) ;  /* 0x000000010b3c7547 */ /* 0x000fea000b800000 */
[----:B------:R-:W-:Y:S02]  /*ac90*/  PLOP3.LUT P6, PT, PT, PT, UP2, 0x80, 0x8 ;  /* 0x000000000008781c */ /* 0x000fe40003fcf028 */
[----:B012---:R-:W-:Y:S02]  /*aca0*/  MOV R184, UR8 ;  /* 0x0000000800b87c02 */ /* 0x007fe40008000f00 */
[----:B------:R-:W-:Y:S02]  /*acb0*/  PLOP3.LUT P5, PT, PT, PT, UP2, 0x80, 0x8 ;  /* 0x000000000008781c */ /* 0x000fe40003faf028 */
[----:B-----5:R-:W-:-:S07]  /*acc0*/  MOV R185, R152 ;  /* 0x0000009800b97202 */ /* 0x020fce0000000f00 */
[----:B------:R-:W-:Y:S01]  /*acd0*/  @P6 FFMA.FTZ R184, R248, R184, UR9 ;  /* 0x00000009f8b86e23 */ /* 0x000fe200080100b8 */
[----:B------:R-:W-:-:S03]  /*ace0*/  PLOP3.LUT P6, PT, PT, PT, UP2, 0x80, 0x8 ;  /* 0x000000000008781c */ /* 0x000fc60003fcf028 */
[----:B------:R-:W-:-:S10]  /*acf0*/  @P5 FADD.FTZ R184, R245, -R184 ;  /* 0x800000b8f5b85221 */ /* 0x000fd40000010000 */
        /* <DEDUP_REMOVED lines=8> */
.L_x_12034:
        /* <DEDUP_REMOVED lines=16> */
.L_x_12035:
        /* <DEDUP_REMOVED lines=16> */
.L_x_12036:
        /* <DEDUP_REMOVED lines=16> */
.L_x_12037:
        /* <DEDUP_REMOVED lines=16> */
.L_x_12038:
        /* <DEDUP_REMOVED lines=16> */
.L_x_12039:
        /* <DEDUP_REMOVED lines=16> */
.L_x_12040:
[----:B------:R-:W-:Y:S05]  /*b380*/  BRA.U !UP3, `(.L_x_12033) ;  /* 0x000000110b607547 */ /* 0x000fea000b800000 */
[----:B012---:R-:W2:Y:S01]  /*b390*/  LDL R185, [R1+0x10] ;  /* 0x0000100001b97983 */ /* 0x007ea20000100800 */
[----:B------:R-:W-:Y:S02]  /*b3a0*/  PLOP3.LUT P6, PT, PT, PT, UP2, 0x80, 0x8 ;  /* 0x000000000008781c */ /* 0x000fe40003fcf028 */
[----:B------:R-:W-:Y:S02]  /*b3b0*/  MOV R184, UR8 ;  /* 0x0000000800b87c02 */ /* 0x000fe40008000f00 */
[----:B------:R-:W-:-:S09]  /*b3c0*/  PLOP3.LUT P5, PT, PT, PT, UP2, 0x80, 0x8 ;  /* 0x000000000008781c */ /* 0x000fd20003faf028 */
[----:B------:R-:W-:Y:S01]  /*b3d0*/  @P6 FFMA.FTZ R184, R252, R184, UR9 ;  /* 0x00000009fcb86e23 */ /* 0x000fe200080100b8 */
[----:B------:R-:W-:-:S03]  /*b3e0*/  PLOP3.LUT P6, PT, PT, PT, UP2, 0x80, 0x8 ;  /* 0x000000000008781c */ /* 0x000fc60003fcf028 */
[----:B--2---:R-:W-:Y:S01]  /*b3f0*/  @P5 FADD.FTZ R184, R185, -R184 ;  /* 0x800000b8b9b85221 */ /* 0x004fe20000010000 */
[----:B-----5:R-:W-:-:S09]  /*b400*/  MOV R185, R159 ;  /* 0x0000009f00b97202 */ /* 0x020fd20000000f00 */
        /* <DEDUP_REMOVED lines=9> */
.L_x_12024:
        /* <DEDUP_REMOVED lines=57> */
.L_x_12042:
        /* <DEDUP_REMOVED lines=14> */
.L_x_12043:
        /* <DEDUP_REMOVED lines=14> */
.L_x_12044:
        /* <DEDUP_REMOVED lines=14> */
.L_x_12045:
        /* <DEDUP_REMOVED lines=14> */
.L_x_12046:
        /* <DEDUP_REMOVED lines=14> */
.L_x_12047:
        /* <DEDUP_REMOVED lines=14> */
.L_x_12048:
        /* <DEDUP_REMOVED lines=9> */
.L_x_12041:
        /* <DEDUP_REMOVED lines=14> */
.L_x_12049:
        /* <DEDUP_REMOVED lines=14> */
.L_x_12050:
        /* <DEDUP_REMOVED lines=14> */
.L_x_12051:
        /* <DEDUP_REMOVED lines=14> */
.L_x_12052:
        /* <DEDUP_REMOVED lines=14> */
.L_x_12053:
        /* <DEDUP_REMOVED lines=14> */
.L_x_12054:
        /* <DEDUP_REMOVED lines=14> */
.L_x_12055:
[----:B------:R-:W-:Y:S05]  /*c420*/  BRA.U !UP3, `(.L_x_12033) ;  /* 0x000000010b387547 */ /* 0x000fea000b800000 */
[----:B------:R-:W2:Y:S01]  /*c430*/  LDL R185, [R1+0x10] ;  /* 0x0000100001b97983 */ /* 0x000ea20000100800 */
[----:B------:R-:W-:Y:S02]  /*c440*/  MOV R184, UR8 ;  /* 0x0000000800b87c02 */ /* 0x000fe40008000f00 */
[----:B------:R-:W-:-:S03]  /*c450*/  ISETP.LT.AND P5, PT, RZ, UR31, PT ;  /* 0x0000001fff007c0c */ /* 0x000fc6000bfa1270 */
[----:B------:R-:W-:-:S04]  /*c460*/  FFMA.FTZ R184, R252, R184, UR9 ;  /* 0x00000009fcb87e23 */ /* 0x000fc800080100b8 */
[----:B--2---:R-:W-:Y:S01]  /*c470*/  FADD.FTZ R184, R185, -R184 ;  /* 0x800000b8b9b87221 */ /* 0x004fe20000010000 */
        /* <DEDUP_REMOVED lines=9> */
.L_x_12033:
        /* <DEDUP_REMOVED lines=12> */
.L_x_12022:
[----:B------:R-:W-:Y:S05]  /*c5d0*/  BSYNC.RECONVERGENT B0 ;  /* 0x0000000000007941 */ /* 0x000fea0003800200 */
.L_x_12021:
        /* <DEDUP_REMOVED lines=9> */
.L_x_12058:
        /* <DEDUP_REMOVED lines=45> */
[----:B0123--:R-:W-:-:S07]  /*c940*/  PRMT R172, R180, 0x7610, R172 ;  /* 0x00007610b4ac7816 */ /* 0x00ffce00000000ac */
.L_x_12061:
[----:B------:R-:W-:Y:S05]  /*c950*/  BRA.U !UP3, `(.L_x_12062) ;  /* 0x000000010b1c7547 */ /* 0x000fea000b800000 */
[----:B------:R-:W-:Y:S02]  /*c960*/  HADD2.F32 R181, -RZ, R168.H1_H1 ;  /* 0x300000a8ffb57230 */ /* 0x000fe40000004100 */
[----:B------:R-:W-:-:S04]  /*c970*/  FMUL.FTZ R180, R177, UR29 ;  /* 0x0000001db1b47c20 */ /* 0x000fc80008410000 */
[----:B------:R-:W-:Y:S01]  /*c980*/  FFMA.FTZ R49, R181, R180, R49 ;  /* 0x000000b4b5317223 */ /* 0x000fe20000010031 */
[----:B------:R-:W-:-:S05]  /*c990*/  HADD2.F32 R181, -RZ, R112.H1_H1 ;  /* 0x30000070ffb57230 */ /* 0x000fca0000004100 */
[----:B------:R-:W-:-:S05]  /*c9a0*/  FMUL.FTZ R180, R180, R181 ;  /* 0x000000b5b4b47220 */ /* 0x000fca0000410000 */
[----:B------:R-:W-:-:S04]  /*c9b0*/  F2FP.F16.F32.PACK_AB R180, RZ, R180 ;  /* 0x000000b4ffb4723e */ /* 0x000fc800000000ff */
[----:B0123--:R-:W-:-:S07]  /*c9c0*/  PRMT R172, R172, 0x5410, R180 ;  /* 0x00005410acac7816 */ /* 0x00ffce00000000b4 */
.L_x_12062:
[----:B------:R-:W-:Y:S05]  /*c9d0*/  BRA.U !UP3, `(.L_x_12063) ;  /* 0x000000010b1c7547 */ /* 0x000fea000b800000 */
[----:B------:R-:W-:Y:S02]  /*c9e0*/  HADD2.F32 R181, -RZ, R169.H0_H0 ;  /* 0x200000a9ffb57230 */ /* 0x000fe40000004100 */
[----:B------:R-:W-:-:S04]  /*c9f0*/  FMUL.FTZ R180, R178, UR29 ;  /* 0x0000001db2b47c20 */ /* 0x000fc80008410000 */
[----:B------:R-:W-:Y:S01]  /*ca00*/  FFMA.FTZ R50, R181, R180, R50 ;  /* 0x000000b4b5327223 */ /* 0x000fe20000010032 */
[----:B------:R-:W-:-:S05]  /*ca10*/  HADD2.F32 R181, -RZ, R113.H0_H0 ;  /* 0x20000071ffb57230 */ /* 0x000fca0000004100 */
[----:B------:R-:W-:-:S05]  /*ca20*/  FMUL.FTZ R180, R180, R181 ;  /* 0x000000b5b4b47220 */ /* 0x000fca0000410000 */
[----:B------:R-:W-:-:S04]  /*ca30*/  F2FP.F16.F32.PACK_AB R180, RZ, R180 ;  /* 0x000000b4ffb4723e */ /* 0x000fc800000000ff */
[----:B0123--:R-:W-:-:S07]  /*ca40*/  PRMT R173, R180, 0x7610, R173 ;  /* 0x00007610b4ad7816 */ /* 0x00ffce00000000ad */
.L_x_12063:
        /* <DEDUP_REMOVED lines=8> */
.L_x_12064:
        /* <DEDUP_REMOVED lines=16> */
.L_x_12065:
        /* <DEDUP_REMOVED lines=15> */
[----:B0123--:R-:W-:-:S07]  /*ccc0*/  PRMT R174, R174, 0x5410, R182 ;  /* 0x00005410aeae7816 */ /* 0x00ffce00000000b6 */
.L_x_12066:
        /* <DEDUP_REMOVED lines=9> */
[----:B0123--:R-:W-:Y:S02]  /*cd60*/  HADD2.F32 R184, -RZ, R171.H0_H0 ;  /* 0x200000abffb87230 */ /* 0x00ffe40000004100 */
[----:B------:R-:W-:-:S04]  /*cd70*/  FMUL.FTZ R183, R182, UR29 ;  /* 0x0000001db6b77c20 */ /* 0x000fc80008410000 */
[----:B------:R-:W-:Y:S01]  /*cd80*/  FFMA.FTZ R46, R184, R183, R46 ;  /* 0x000000b7b82e7223 */ /* 0x000fe2000001002e */
[----:B------:R-:W-:-:S05]  /*cd90*/  HADD2.F32 R184, -RZ, R115.H0_H0 ;  /* 0x20000073ffb87230 */ /* 0x000fca0000004100 */
[----:B------:R-:W-:-:S05]  /*cda0*/  FMUL.FTZ R183, R183, R184 ;  /* 0x000000b8b7b77220 */ /* 0x000fca0000410000 */
[----:B------:R-:W-:-:S04]  /*cdb0*/  F2FP.F16.F32.PACK_AB R183, RZ, R183 ;  /* 0x000000b7ffb7723e */ /* 0x000fc800000000ff */
[----:B------:R-:W-:-:S07]  /*cdc0*/  PRMT R175, R183, 0x7610, R175 ;  /* 0x00007610b7af7816 */ /* 0x000fce00000000af */
.L_x_12067:
        /* <DEDUP_REMOVED lines=18> */
.L_x_12060:
        /* <DEDUP_REMOVED lines=16> */
.L_x_12069:
        /* <DEDUP_REMOVED lines=16> */
.L_x_12070:
        /* <DEDUP_REMOVED lines=16> */
.L_x_12071:
        /* <DEDUP_REMOVED lines=16> */
.L_x_12072:
        /* <DEDUP_REMOVED lines=16> */
.L_x_12073:
        /* <DEDUP_REMOVED lines=16> */
.L_x_12074:
        /* <DEDUP_REMOVED lines=16> */
.L_x_12075:
        /* <DEDUP_REMOVED lines=9> */
[----:B-----5:R-:W-:-:S11]  /*d680*/  MOV R185, R167 ;  /* 0x000000a700b97202 */ /* 0x020fd60000000f00 */
        /* <DEDUP_REMOVED lines=9> */
.L_x_12059:
[----:B0123--:R-:W0:Y:S02]  /*d720*/  LDC.64 R184, c[0x0][0x478] ;  /* 0x00011e00ffb87b82 */ /* 0x00fe240000000a00 */
[----:B0-----:R-:W-:-:S04]  /*d730*/  ISETP.NE.U32.AND P0, PT, R184, RZ, PT ;  /* 0x000000ffb800720c */ /* 0x001fc80003f05070 */
[----:B------:R-:W-:-:S13]  /*d740*/  ISETP.NE.AND.EX P0, PT, R185, RZ, PT, P0 ;  /* 0x000000ffb900720c */ /* 0x000fda0003f05300 */
[----:B------:R-:W-:Y:S05]  /*d750*/  @!P0 BRA `(.L_x_12076) ;  /* 0x00000008004c8947 */ /* 0x000fea0003800000 */
        /* <DEDUP_REMOVED lines=14> */
.L_x_12077:
        /* <DEDUP_REMOVED lines=14> */
.L_x_12078:
        /* <DEDUP_REMOVED lines=14> */
.L_x_12079:
        /* <DEDUP_REMOVED lines=14> */
.L_x_12080:
        /* <DEDUP_REMOVED lines=14> */
.L_x_12081:
        /* <DEDUP_REMOVED lines=14> */
.L_x_12082:
        /* <DEDUP_REMOVED lines=14> */
.L_x_12083:
        /* <DEDUP_REMOVED lines=49> */
.L_x_12076:
        /* <DEDUP_REMOVED lines=14> */
.L_x_12084:
        /* <DEDUP_REMOVED lines=14> */
.L_x_12085:
        /* <DEDUP_REMOVED lines=14> */
.L_x_12086:
        /* <DEDUP_REMOVED lines=14> */
.L_x_12087:
        /* <DEDUP_REMOVED lines=14> */
.L_x_12088:
        /* <DEDUP_REMOVED lines=14> */
.L_x_12089:
        /* <DEDUP_REMOVED lines=14> */
.L_x_12090:
        /* <DEDUP_REMOVED lines=17> */
.L_x_12068:
        /* <DEDUP_REMOVED lines=10> */
.L_x_12057:
[----:B------:R-:W-:Y:S05]  /*e860*/  BSYNC.RECONVERGENT B0 ;  /* 0x0000000000007941 */ /* 0x000fea0003800200 */
.L_x_12056:
[----:B------:R-:W-:Y:S02]  /*e870*/  UIADD3 UR26, UPT, UPT, UR26, UR24, URZ ;  /* 0x000000181a1a7290 */ /* 0x000fe4000fffe0ff */
[----:B------:R-:W-:Y:S02]  /*e880*/  UPLOP3.LUT UP1, UPT, UPT, UPT, UP1, 0x40, 0x4 ;  /* 0x000000000004789c */ /* 0x000fe40003f2e810 */
[----:B------:R-:W-:-:S09]  /*e890*/  UISETP.GE.AND UP0, UPT, UR26, UR25, UPT ;  /* 0x000000191a00728c */ /* 0x000fd2000bf06270 */
[----:B------:R-:W-:Y:S05]  /*e8a0*/  BRA.U !UP0, `(.L_x_12091) ;  /* 0xffffff2508887547 */ /* 0x000fea000b83ffff */
.L_x_11902:
        /* <DEDUP_REMOVED lines=36> */
.L_x_12093:
[----:B------:R-:W-:Y:S05]  /*eaf0*/  BSYNC.RECONVERGENT B0 ;  /* 0x0000000000007941 */ /* 0x000fea0003800200 */
.L_x_12092:
[----:B------:R-:W-:Y:S04]  /*eb00*/  BSSY.RECONVERGENT B0, `(.L_x_12094) ;  /* 0x000001b000007945 */ /* 0x000fe80003800200 */
[----:B------:R-:W-:Y:S05]  /*eb10*/  @!P2 BRA `(.L_x_12095) ;  /* 0x000000000064a947 */ /* 0x000fea0003800000 */
[----:B-----5:R-:W2:Y:S01]  /*eb20*/  LDL.LU R20, [R1+0x28] ;  /* 0x0000280001147983 */ /* 0x020ea20000300800 */
        /* <DEDUP_REMOVED lines=24> */
.L_x_12095:
[----:B------:R-:W-:Y:S05]  /*ecb0*/  BSYNC.RECONVERGENT B0 ;  /* 0x0000000000007941 */ /* 0x000fea0003800200 */
.L_x_12094:
        /* <DEDUP_REMOVED lines=23> */
.L_x_12097:
[----:B------:R-:W-:Y:S05]  /*ee30*/  BSYNC.RECONVERGENT B0 ;  /* 0x0000000000007941 */ /* 0x000fea0003800200 */
.L_x_12096:
        /* <DEDUP_REMOVED lines=23> */
.L_x_12099:
[----:B------:R-:W-:Y:S05]  /*efb0*/  BSYNC.RECONVERGENT B0 ;  /* 0x0000000000007941 */ /* 0x000fea0003800200 */
.L_x_12098:
        /* <DEDUP_REMOVED lines=22> */
.L_x_12100:
        /* <DEDUP_REMOVED lines=14> */
.L_x_19400:


//--------------------- .text._ZN10layer_norm13ln_bwd_kernelINS_13Kernel_traitsI6__halfS2_fS2_fjLj5120ELj1ELj1ELj4ELj16ENS_18Kernel_traits_baseILj5120ES2_S2_fS2_fjLj128EEEEELb0ELb1ELb1ELb1EEEvNS_9BwdParamsE --------------------------
	.section	.text._ZN10layer_norm13ln_bwd_kernelINS_13Kernel_traitsI6__halfS2_fS2_fjLj5120ELj1ELj1ELj4ELj16ENS_18Kernel_traits_baseILj5120ES2_S2_fS2_fjLj128EEEEELb0ELb1ELb1ELb1EEEvNS_9BwdParamsE,"ax",@progbits
	.align	128
        .global         _ZN10layer_norm13ln_bwd_kernelINS_13Kernel_traitsI6__halfS2_fS2_fjLj5120ELj1ELj1ELj4ELj16ENS_18Kernel_traits_baseILj5120ES2_S2_fS2_fjLj128EEEEELb0ELb1ELb1ELb1EEEvNS_9BwdParamsE
        .type           _ZN10layer_norm13ln_bwd_kernelINS_13Kernel_traitsI6__halfS2_fS2_fjLj5120ELj1ELj1ELj4ELj16ENS_18Kernel_traits_baseILj5120ES2_S2_fS2_fjLj128EEEEELb0ELb1ELb1ELb1EEEvNS_9BwdParamsE,@function
        .size           _ZN10layer_norm13ln_bwd_kernelINS_13Kernel_traitsI6__halfS2_fS2_fjLj5120ELj1ELj1ELj4ELj16ENS_18Kernel_traits_baseILj5120ES2_S2_fS2_fjLj128EEEEELb0ELb1ELb1ELb1EEEvNS_9BwdParamsE,(.L_x_19401 - _ZN10layer_norm13ln_bwd_kernelINS_13Kernel_traitsI6__halfS2_fS2_fjLj5120ELj1ELj1ELj4ELj16ENS_18Kernel_traits_baseILj5120ES2_S2_fS2_fjLj128EEEEELb0ELb1ELb1ELb1EEEvNS_9BwdParamsE)
        .other          _ZN10layer_norm13ln_bwd_kernelINS_13Kernel_traitsI6__halfS2_fS2_fjLj5120ELj1ELj1ELj4ELj16ENS_18Kernel_traits_baseILj5120ES2_S2_fS2_fjLj128EEEEELb0ELb1ELb1ELb1EEEvNS_9BwdParamsE,@"STO_CUDA_ENTRY STV_DEFAULT"
_ZN10layer_norm13ln_bwd_kernelINS_13Kernel_traitsI6__halfS2_fS2_fjLj5120ELj1ELj1ELj4ELj16ENS_18Kernel_traits_baseILj5120ES2_S2_fS2_fjLj128EEEEELb0ELb1ELb1ELb1EEEvNS_9BwdParamsE:
.text._ZN10layer_norm13ln_bwd_kernelINS_13Kernel_traitsI6__halfS2_fS2_fjLj5120ELj1ELj1ELj4ELj16ENS_18Kernel_traits_baseILj5120ES2_S2_fS2_fjLj128EEEEELb0ELb1ELb1ELb1EEEvNS_9BwdParamsE:
        /* <DEDUP_REMOVED lines=118> */
.L_x_12270:
        /* <DEDUP_REMOVED lines=13> */
[----:B------:R-:W3:Y:S01]  /*0830*/  LDG.E R184, desc[UR18][R184.64] ;  /* 0x00000012b8b87981 */ /* 0x000ee2000c1e1900 */
[----:B------:R-:W-:-:S04]  /*0840*/  CS2R R186, SRZ ;  /* 0x0000000000ba7805 */ /* 0x000fc8000001ff00 */
[----:B------:R-:W-:Y:S01]  /*0850*/  UISETP.GE.AND UP2, UPT, UR32, 0x1, UPT ;  /* 0x000000012000788c */ /* 0x000fe2000bf46270 */
[----:B---3--:R-:W-:-:S08]  /*0860*/  R2UR UR16, R184 ;  /* 0x00000000b81072ca */ /* 0x008fd000000e0000 */
[----:B-----5:R-:W-:Y:S07]  /*0870*/  BRA.U !UP2, `(.L_x_12102) ;  /* 0x000000210a607547 */ /* 0x020fee000b800000 */
[----:B----4-:R-:W0:Y:S01]  /*0880*/  S2R R2, SR_TID.X ;  /* 0x0000000000027919 */ /* 0x010e220000002100 */
[----:B------:R-:W-:Y:S01]  /*0890*/  UIMAD UR9, UR8, UR26, URZ ;  /* 0x0000001a080972a4 */ /* 0x000fe2000f8e02ff */
[----:B------:R-:W1:Y:S01]  /*08a0*/  LDC.64 R220, c[0x0][0x3a8] ;  /* 0x0000ea00ffdc7b82 */ /* 0x000e620000000a00 */
[----:B------:R-:W-:Y:S01]  /*08b0*/  UIADD3 UR11, UPT, UPT, UR32, -0x1, URZ ;  /* 0xffffffff200b7890 */ /* 0x000fe2000fffe0ff */
[----:B------:R-:W3:Y:S01]  /*08c0*/  LDL.LU R252, [R1+0xb4] ;  /* 0x0000b40001fc7983 */ /* 0x000ee20000300800 */
[----:B------:R-:W-:Y:S02]  /*08d0*/  UIMAD.WIDE UR30, UR8, 0x4, UR22 ;  /* 0x00000004081e78a5 */ /* 0x000fe4000f8e0216 */
[----:B------:R-:W-:Y:S01]  /*08e0*/  USHF.R.S32.HI UR10, URZ, 0x1f, UR9 ;  /* 0x0000001fff0a7899 */ /* 0x000fe20008011409 */
[----:B------:R-:W4:Y:S01]  /*08f0*/  LDL.LU R251, [R1+0xb8] ;  /* 0x0000b80001fb7983 */ /* 0x000f220000300800 */
[----:B------:R-:W-:Y:S01]  /*0900*/  UIMAD UR11, UR11, UR26, URZ ;  /* 0x0000001a0b0b72a4 */ /* 0x000fe2000f8e02ff */
[----:B------:R-:W2:Y:S01]  /*0910*/  LDC.64 R212, c[0x0][0x428] ;  /* 0x00010a00ffd47b82 */ /* 0x000ea20000000a00 */
[----:B------:R-:W-:Y:S01]  /*0920*/  MOV R242, UR30 ;  /* 0x0000001e00f27c02 */ /* 0x000fe20008000f00 */
[----:B------:R-:W-:Y:S01]  /*0930*/  ULEA.HI UR10, UR10, UR9, URZ, 0x3 ;  /* 0x000000090a0a7291 */ /* 0x000fe2000f8f18ff */
[----:B------:R-:W-:Y:S01]  /*0940*/  MOV R243, UR31 ;  /* 0x0000001f00f37c02 */ /* 0x000fe20008000f00 */
[----:B------:R-:W-:Y:S01]  /*0950*/  USHF.R.S32.HI UR9, URZ, 0x1f, UR11 ;  /* 0x0000001fff097899 */ /* 0x000fe2000801140b */
[----:B------:R-:W4:Y:S03]  /*0960*/  LDL.LU R250, [R1+0xbc] ;  /* 0x0000bc0001fa7983 */ /* 0x000f260000300800 */
[----:B------:R-:W-:Y:S01]  /*0970*/  ULEA.HI UR9, UR9, UR11, URZ, 0x3 ;  /* 0x0000000b09097291 */ /* 0x000fe2000f8f18ff */
[----:B------:R-:W3:Y:S01]  /*0980*/  LDG.E R242, desc[UR18][R242.64] ;  /* 0x00000012f2f27981 */ /* 0x000ee2000c1e1900 */
[----:B------:R-:W-:-:S03]  /*0990*/  MOV R241, UR10 ;  /* 0x0000000a00f17c02 */ /* 0x000fc60008000f00 */
[----:B------:R-:W4:Y:S01]  /*09a0*/  LDL.LU R249, [R1+0xa0] ;  /* 0x0000a00001f97983 */ /* 0x000f220000300800 */
[----:B------:R-:W-:-:S03]  /*09b0*/  MOV R3, UR9 ;  /* 0x0000000900037c02 */ /* 0x000fc60008000f00 */
[----:B------:R-:W4:Y:S04]  /*09c0*/  LDL.LU R246, [R1+0xa4] ;  /* 0x0000a40001f67983 */ /* 0x000f280000300800 */
[----:B------:R-:W4:Y:S01]  /*09d0*/  LDL.LU R247, [R1+0xa8] ;  /* 0x0000a80001f77983 */ /* 0x000f220000300800 */
[-C--:B0-----:R-:W-:Y:S02]  /*09e0*/  LEA.HI.SX32 R241, R241, R2.reuse, 0x1d ;  /* 0x00000002f1f17211 */ /* 0x081fe400078feaff */
[----:B------:R-:W-:Y:S01]  /*09f0*/  LEA.HI.SX32 R2, R3, R2, 0x1d ;  /* 0x0000000203027211 */ /* 0x000fe200078feaff */
[----:B------:R-:W4:Y:S01]  /*0a00*/  LDL.LU R248, [R1+0xac] ;  /* 0x0000ac0001f87983 */ /* 0x000f220000300800 */
[C---:B------:R-:W-:Y:S01]  /*0a10*/  IADD3 R240, PT, PT, R241.reuse, 0x80, RZ ;  /* 0x00000080f1f07810 */ /* 0x040fe20007ffe0ff */
[----:B-1----:R-:W-:-:S02]  /*0a20*/  IMAD.WIDE.U32 R194, R241, 0x20, R220 ;  /* 0x00000020f1c27825 */ /* 0x002fc400078e00dc */
[----:B-----5:R0:W-:Y:S02]  /*0a30*/  STL [R1+0xc0], R52 ;  /* 0x0000c03401007387 */ /* 0x0201e40000100800 */
[----:B--2---:R-:W-:Y:S02]  /*0a40*/  IMAD.WIDE.U32 R228, R2, 0x10, R212 ;  /* 0x0000001002e47825 */ /* 0x004fe400078e00d4 */
[----:B------:R-:W2:Y:S02]  /*0a50*/  LDG.E.128 R4, desc[UR18][R194.64] ;  /* 0x00000012c2047981 */ /* 0x000ea4000c1e1d00 */
[----:B------:R-:W-:Y:S02]  /*0a60*/  IMAD.WIDE.U32 R200, R240, 0x20, R220 ;  /* 0x00000020f0c87825 */ /* 0x000fe400078e00dc */
[----:B------:R-:W4:Y:S04]  /*0a70*/  LDG.E.128 R228, desc[UR18][R228.64] ;  /* 0x00000012e4e47981 */ /* 0x000f28000c1e1d00 */
[----:B------:R-:W4:Y:S04]  /*0a80*/  LDG.E.128 R8, desc[UR18][R200.64] ;  /* 0x00000012c8087981 */ /* 0x000f28000c1e1d00 */
[----:B------:R-:W4:Y:S04]  /*0a90*/  LDG.E.128 R224, desc[UR18][R194.64+0x10] ;  /* 0x00001012c2e07981 */ /* 0x000f28000c1e1d00 */
[----:B0-----:R-:W4:Y:S01]  /*0aa0*/  LDL.LU R52, [R1+0xb0] ;  /* 0x0000b00001347983 */ /* 0x001f220000300800 */
[----:B------:R-:W-:Y:S01]  /*0ab0*/  UISETP.NE.U32.AND UP0, UPT, UR4, URZ, UPT ;  /* 0x000000ff0400728c */ /* 0x000fe2000bf05070 */
[----:B------:R-:W-:-:S02]  /*0ac0*/  IADD3 R181, PT, PT, R2, 0x80, RZ ;  /* 0x0000008002b57810 */ /* 0x000fc40007ffe0ff */
[C---:B------:R-:W-:Y:S01]  /*0ad0*/  IADD3 R193, PT, PT, R2.reuse, 0x100, RZ ;  /* 0x0000010002c17810 */ /* 0x040fe20007ffe0ff */
[----:B------:R-:W-:Y:S01]  /*0ae0*/  UISETP.NE.AND.EX UP0, UPT, UR5, URZ, UPT, UP0 ;  /* 0x000000ff0500728c */ /* 0x000fe2000bf05300 */
[C---:B------:R-:W-:Y:S01]  /*0af0*/  IADD3 R0, PT, PT, R2.reuse, 0x180, RZ ;  /* 0x0000018002007810 */ /* 0x040fe20007ffe0ff */
[----:B------:R-:W4:Y:S04]  /*0b00*/  LDG.E.128 R184, desc[UR18][R200.64+0x10] ;  /* 0x00001012c8b87981 */ /* 0x000f28000c1e1d00 */
[----:B------:R-:W-:Y:S02]  /*0b10*/  PLOP3.LUT P0, PT, PT, PT, UP0, 0x80, 0x8 ;  /* 0x000000000008781c */ /* 0x000fe40003f0f008 */
[----:B------:R-:W-:-:S05]  /*0b20*/  IADD3 R2, PT, PT, R2, 0x200, RZ ;  /* 0x0000020002027810 */ /* 0x000fca0007ffe0ff */
[----:B------:R-:W-:Y:S01]  /*0b30*/  IMAD.WIDE.U32 R2, R2, 0x10, R212 ;  /* 0x0000001002027825 */ /* 0x000fe200078e00d4 */
[----:B------:R-:W-:-:S04]  /*0b40*/  ISETP.NE.AND P1, PT, RZ, UR27, PT ;  /* 0x0000001bff007c0c */ /* 0x000fc8000bf25270 */
[----:B------:R0:W4:Y:S01]  /*0b50*/  LDG.E.128 R216, desc[UR18][R2.64] ;  /* 0x0000001202d87981 */ /* 0x000122000c1e1d00 */
[----:B------:R-:W1:Y:S08]  /*0b60*/  @P0 LDC.64 R234, c[0x0][0x438] ;  /* 0x00010e00ffea0b82 */ /* 0x000e700000000a00 */
[----:B------:R-:W1:Y:S08]  /*0b70*/  @P0 LDC.64 R236, c[0x0][0x438] ;  /* 0x00010e00ffec0b82 */ /* 0x000e700000000a00 */
[----:B------:R-:W1:Y:S08]  /*0b80*/  @P0 LDC.64 R238, c[0x0][0x438] ;  /* 0x00010e00ffee0b82 */ /* 0x000e700000000a00 */
[----:B0-----:R-:W0:Y:S08]  /*0b90*/  @P0 LDC.64 R2, c[0x0][0x438] ;  /* 0x00010e00ff020b82 */ /* 0x001e300000000a00 */
[----:B------:R-:W0:Y:S01]  /*0ba0*/  @P0 LDC.64 R232, c[0x0][0x438] ;  /* 0x00010e00ffe80b82 */ /* 0x000e220000000a00 */
[C---:B------:R-:W-:Y:S01]  /*0bb0*/  IADD3 R223, PT, PT, R241.reuse, 0x100, RZ ;  /* 0x00000100f1df7810 */ /* 0x040fe20007ffe0ff */
[----:B------:R-:W-:Y:S01]  /*0bc0*/  IMAD.WIDE.U32 R204, R0, 0x10, R212 ;  /* 0x0000001000cc7825 */ /* 0x000fe200078e00d4 */
[----:B------:R-:W-:-:S02]  /*0bd0*/  IADD3 R222, PT, PT, R241, 0x180, RZ ;  /* 0x00000180f1de7810 */ /* 0x000fc40007ffe0ff */
[----:B------:R-:W-:Y:S01]  /*0be0*/  IADD3 R0, PT, PT, R241, 0x200, RZ ;  /* 0x00000200f1007810 */ /* 0x000fe20007ffe0ff */
[----:B-1----:R-:W-:Y:S02]  /*0bf0*/  @P0 IMAD.WIDE.U32 R234, R240, 0x20, R234 ;  /* 0x00000020f0ea0825 */ /* 0x002fe400078e00ea */
[----:B------:R-:W4:Y:S02]  /*0c00*/  LDG.E.128 R204, desc[UR18][R204.64] ;  /* 0x00000012cccc7981 */ /* 0x000f24000c1e1d00 */
[C-C-:B------:R-:W-:Y:S02]  /*0c10*/  IMAD.WIDE.U32 R196, R223.reuse, 0x20, R220.reuse ;  /* 0x00000020dfc47825 */ /* 0x140fe400078e00dc */
[----:B------:R-:W5:Y:S02]  /*0c20*/  @P0 LDG.E.128 R40, desc[UR18][R234.64] ;  /* 0x00000012ea280981 */ /* 0x000f64000c1e1d00 */
[----:B------:R-:W-:Y:S02]  /*0c30*/  IMAD.WIDE.U32 R208, R222, 0x20, R220 ;  /* 0x00000020ded07825 */ /* 0x000fe400078e00dc */
[----:B------:R-:W5:Y:S02]  /*0c40*/  @P0 LDG.E.128 R36, desc[UR18][R234.64+0x10] ;  /* 0x00001012ea240981 */ /* 0x000f64000c1e1d00 */
[----:B------:R-:W-:-:S02]  /*0c50*/  @P0 IMAD.WIDE.U32 R236, R223, 0x20, R236 ;  /* 0x00000020dfec0825 */ /* 0x000fc400078e00ec */
[----:B------:R-:W4:Y:S02]  /*0c60*/  LDG.E.128 R188, desc[UR18][R196.64] ;  /* 0x00000012c4bc7981 */ /* 0x000f24000c1e1d00 */
[----:B------:R-:W-:Y:S02]  /*0c70*/  @P0 IMAD.WIDE.U32 R238, R222, 0x20, R238 ;  /* 0x00000020deee0825 */ /* 0x000fe400078e00ee */
[----:B------:R-:W5:Y:S02]  /*0c80*/  @P0 LDG.E.128 R32, desc[UR18][R236.64] ;  /* 0x00000012ec200981 */ /* 0x000f64000c1e1d00 */
[----:B0-----:R-:W-:Y:S02]  /*0c90*/  @P0 IMAD.WIDE.U32 R2, R241, 0x20, R2 ;  /* 0x00000020f1020825 */ /* 0x001fe400078e0002 */
[----:B------:R0:W5:Y:S02]  /*0ca0*/  @P0 LDG.E.128 R28, desc[UR18][R236.64+0x10] ;  /* 0x00001012ec1c0981 */ /* 0x000164000c1e1d00 */
[----:B------:R-:W-:-:S02]  /*0cb0*/  @P0 IMAD.WIDE.U32 R222, R0, 0x20, R232 ;  /* 0x0000002000de0825 */ /* 0x000fc400078e00e8 */
[----:B------:R-:W5:Y:S02]  /*0cc0*/  @P0 LDG.E.128 R48, desc[UR18][R2.64] ;  /* 0x0000001202300981 */ /* 0x000f64000c1e1d00 */
[----:B------:R-:W-:Y:S02]  /*0cd0*/  IMAD.WIDE.U32 R180, R181, 0x10, R212 ;  /* 0x00000010b5b47825 */ /* 0x000fe400078e00d4 */
[----:B------:R1:W5:Y:S02]  /*0ce0*/  @P0 LDG.E.128 R44, desc[UR18][R2.64+0x10] ;  /* 0x00001012022c0981 */ /* 0x000364000c1e1d00 */
[----:B------:R-:W-:Y:S02]  /*0cf0*/  IMAD.WIDE.U32 R220, R0, 0x20, R220 ;  /* 0x0000002000dc7825 */ /* 0x000fe400078e00dc */
[----:B------:R-:W4:Y:S02]  /*0d00*/  LDG.E.128 R180, desc[UR18][R180.64] ;  /* 0x00000012b4b47981 */ /* 0x000f24000c1e1d00 */
[----:B0-----:R-:W-:-:S02]  /*0d10*/  HADD2.F32 R236, -RZ, R75.H0_H0 ;  /* 0x2000004bffec7230 */ /* 0x001fc40000004100 */
[----:B------:R-:W5:Y:S04]  /*0d20*/  @P0 LDG.E.128 R24, desc[UR18][R238.64] ;  /* 0x00000012ee180981 */ /* 0x000f68000c1e1d00 */
[----:B------:R0:W5:Y:S01]  /*0d30*/  @P0 LDG.E.128 R20, desc[UR18][R238.64+0x10] ;  /* 0x00001012ee140981 */ /* 0x000162000c1e1d00 */
[----:B------:R-:W-:-:S03]  /*0d40*/  IMAD.WIDE.U32 R192, R193, 0x10, R212 ;  /* 0x00000010c1c07825 */ /* 0x000fc600078e00d4 */
[----:B------:R-:W4:Y:S04]  /*0d50*/  LDG.E.128 R196, desc[UR18][R196.64+0x10] ;  /* 0x00001012c4c47981 */ /* 0x000f28000c1e1d00 */
[----:B------:R-:W4:Y:S04]  /*0d60*/  LDG.E.128 R192, desc[UR18][R192.64] ;  /* 0x00000012c0c07981 */ /* 0x000f28000c1e1d00 */
[----:B------:R-:W4:Y:S04]  /*0d70*/  LDG.E.128 R200, desc[UR18][R208.64] ;  /* 0x00000012d0c87981 */ /* 0x000f28000c1e1d00 */
[----:B------:R-:W4:Y:S04]  /*0d80*/  LDG.E.128 R212, desc[UR18][R220.64] ;  /* 0x00000012dcd47981 */ /* 0x000f28000c1e1d00 */
[----:B------:R-:W5:Y:S04]  /*0d90*/  @P0 LDG.E.128 R16, desc[UR18][R222.64] ;  /* 0x00000012de100981 */ /* 0x000f68000c1e1d00 */
[----:B------:R-:W4:Y:S04]  /*0da0*/  LDG.E.128 R208, desc[UR18][R208.64+0x10] ;  /* 0x00001012d0d07981 */ /* 0x000f28000c1e1d00 */
[----:B------:R0:W5:Y:S04]  /*0db0*/  @P0 LDG.E.128 R12, desc[UR18][R222.64+0x10] ;  /* 0x00001012de0c0981 */ /* 0x000168000c1e1d00 */
[----:B------:R-:W4:Y:S01]  /*0dc0*/  LDG.E.128 R220, desc[UR18][R220.64+0x10] ;  /* 0x00001012dcdc7981 */ /* 0x000f22000c1e1d00 */
[----:B---3--:R-:W-:-:S04]  /*0dd0*/  FSEL R242, R242, RZ, !P1 ;  /* 0x000000fff2f27208 */ /* 0x008fc80004800000 */
[----:B------:R-:W-:-:S13]  /*0de0*/  R2UR UR9, R242 ;  /* 0x00000000f20972ca */ /* 0x000fda00000e0000 */
[----:B--2---:R-:W-:Y:S01]  /*0df0*/  FADD.FTZ R240, R6, -UR9 ;  /* 0x8000000906f07e21 */ /* 0x004fe20008010000 */
[----:B------:R-:W-:Y:S01]  /*0e00*/  FADD.FTZ R233, R7, -UR9 ;  /* 0x8000000907e97e21 */ /* 0x000fe20008010000 */
[----:B------:R-:W-:Y:S01]  /*0e10*/  FADD.FTZ R0, R4, -UR9 ;  /* 0x8000000904007e21 */ /* 0x000fe20008010000 */
[----:B----4-:R-:W-:Y:S02]  /*0e20*/  HADD2.F32 R7, -RZ, R229.H0_H0 ;  /* 0x200000e5ff077230 */ /* 0x010fe40000004100 */
[----:B------:R-:W-:Y:S01]  /*0e30*/  FADD.FTZ R244, R5, -UR9 ;  /* 0x8000000905f47e21 */ /* 0x000fe20008010000 */
[----:B------:R-:W-:Y:S01]  /*0e40*/  FADD.FTZ R234, R11, -UR9 ;  /* 0x800000090bea7e21 */ /* 0x000fe20008010000 */
[----:B------:R-:W-:Y:S02]  /*0e50*/  HADD2.F32 R11, -RZ, R73.H0_H0 ;  /* 0x20000049ff0b7230 */ /* 0x000fe40000004100 */
[----:B------:R-:W-:Y:S01]  /*0e60*/  FADD.FTZ R241, R225, -UR9 ;  /* 0x80000009e1f17e21 */ /* 0x000fe20008010000 */
[----:B------:R-:W-:Y:S01]  /*0e70*/  FMUL.FTZ R225, R240, UR29 ;  /* 0x0000001df0e17c20 */ /* 0x000fe20008410000 */
[----:B------:R-:W-:-:S02]  /*0e80*/  HADD2.F32 R5, -RZ, R230.H0_H0 ;  /* 0x200000e6ff057230 */ /* 0x000fc40000004100 */
[----:B-1----:R-:W-:Y:S01]  /*0e90*/  FADD.FTZ R3, R8, -UR9 ;  /* 0x8000000908037e21 */ /* 0x002fe20008010000 */
[----:B------:R-:W-:Y:S02]  /*0ea0*/  HADD2.F32 R4, -RZ, R230.H1_H1 ;  /* 0x300000e6ff047230 */ /* 0x000fe40000004100 */
[----:B------:R-:W-:Y:S01]  /*0eb0*/  FADD.FTZ R230, R10, -UR9 ;  /* 0x800000090ae67e21 */ /* 0x000fe20008010000 */
[----:B------:R-:W-:Y:S02]  /*0ec0*/  HADD2.F32 R242, -RZ, R228.H1_H1 ;  /* 0x300000e4fff27230 */ /* 0x000fe40000004100 */
[----:B------:R-:W-:Y:S01]  /*0ed0*/  FADD.FTZ R243, R224, -UR9 ;  /* 0x80000009e0f37e21 */ /* 0x000fe20008010000 */
[----:B------:R-:W-:Y:S02]  /*0ee0*/  HADD2.F32 R6, -RZ, R229.H1_H1 ;  /* 0x300000e5ff067230 */ /* 0x000fe40000004100 */
[----:B------:R-:W-:Y:S01]  /*0ef0*/  FMUL.FTZ R11, R11, R7 ;  /* 0x000000070b0b7220 */ /* 0x000fe20000410000 */
[----:B------:R-:W-:-:S02]  /*0f00*/  HADD2.F32 R8, -RZ, R72.H1_H1 ;  /* 0x30000048ff087230 */ /* 0x000fc40000004100 */
[----:B------:R-:W-:Y:S01]  /*0f10*/  FFMA.FTZ R94, R225, R7, R94 ;  /* 0x00000007e15e7223 */ /* 0x000fe2000001005e */
[----:B------:R-:W-:Y:S02]  /*0f20*/  HADD2.F32 R10, -RZ, R73.H1_H1 ;  /* 0x30000049ff0a7230 */ /* 0x000fe40000004100 */
[----:B------:R-:W-:Y:S01]  /*0f30*/  FADD.FTZ R162, R162, R7 ;  /* 0x00000007a2a27221 */ /* 0x000fe20000010000 */
[----:B------:R-:W-:Y:S01]  /*0f40*/  FMUL.FTZ R224, R233, UR29 ;  /* 0x0000001de9e07c20 */ /* 0x000fe20008410000 */
[--C-:B------:R-:W-:Y:S02]  /*0f50*/  HADD2.F32 R7, -RZ, R74.reuse.H0_H0 ;  /* 0x2000004aff077230 */ /* 0x100fe40000004100 */
[----:B------:R-:W-:Y:S02]  /*0f60*/  HADD2.F32 R229, -RZ, R231.H0_H0 ;  /* 0x200000e7ffe57230 */ /* 0x000fe40000004100 */
[----:B------:R-:W-:Y:S01]  /*0f70*/  FADD.FTZ R235, R226, -UR9 ;  /* 0x80000009e2eb7e21 */ /* 0x000fe20008010000 */
[----:B------:R-:W-:Y:S01]  /*0f80*/  FMUL.FTZ R226, R8, R242 ;  /* 0x000000f208e27220 */ /* 0x000fe20000410000 */
[-C--:B------:R-:W-:Y:S01]  /*0f90*/  FMUL.FTZ R10, R10, R6.reuse ;  /* 0x000000060a0a7220 */ /* 0x080fe20000410000 */
[----:B------:R-:W-:Y:S01]  /*0fa0*/  FFMA.FTZ R95, R224, R6, R95 ;  /* 0x00000006e05f7223 */ /* 0x000fe2000001005f */
[----:B------:R-:W-:Y:S01]  /*0fb0*/  FADD.FTZ R163, R163, R6 ;  /* 0x00000006a3a37221 */ /* 0x000fe20000010000 */
[----:B------:R-:W-:Y:S01]  /*0fc0*/  FADD.FTZ R52, R52, R5 ;  /* 0x0000000534347221 */ /* 0x000fe20000010000 */
[----:B------:R-:W-:-:S02]  /*0fd0*/  HADD2.F32 R6, -RZ, R74.H1_H1 ;  /* 0x3000004aff067230 */ /* 0x000fc40000004100 */
[----:B------:R-:W-:Y:S01]  /*0fe0*/  FMUL.FTZ R8, R7, R5 ;  /* 0x0000000507087220 */ /* 0x000fe20000410000 */
[----:B------:R-:W-:Y:S01]  /*0ff0*/  FADD.FTZ R252, R252, R4 ;  /* 0x00000004fcfc7221 */ /* 0x000fe20000010000 */
[----:B------:R-:W-:Y:S01]  /*1000*/  FMUL.FTZ R7, R241, UR29 ;  /* 0x0000001df1077c20 */ /* 0x000fe20008410000 */
[----:B------:R-:W-:Y:S01]  /*1010*/  FADD.FTZ R251, R251, R229 ;  /* 0x000000e5fbfb7221 */ /* 0x000fe20000010000 */
[----:B------:R1:W-:Y:S01]  /*1020*/  STL [R1+0xb0], R52 ;  /* 0x0000b03401007387 */ /* 0x0003e20000100800 */
[-C--:B------:R-:W-:Y:S01]  /*1030*/  FMUL.FTZ R6, R6, R4.reuse ;  /* 0x0000000406067220 */ /* 0x080fe20000410000 */
[----:B------:R-:W-:Y:S01]  /*1040*/  FFMA.FTZ R97, R7, R4, R97 ;  /* 0x0000000407617223 */ /* 0x000fe20000010061 */
[----:B------:R-:W-:Y:S01]  /*1050*/  FMUL.FTZ R4, R236, R229 ;  /* 0x000000e5ec047220 */ /* 0x000fe20000410000 */
[----:B------:R2:W-:Y:S01]  /*1060*/  STL [R1+0xb4], R252 ;  /* 0x0000b4fc01007387 */ /* 0x0005e20000100800 */
[----:B------:R-:W-:-:S03]  /*1070*/  HADD2.F32 R2, -RZ, R231.H1_H1 ;  /* 0x300000e7ff027230 */ /* 0x000fc60000004100 */
[----:B------:R3:W-:Y:S04]  /*1080*/  STL [R1+0xb8], R251 ;  /* 0x0000b8fb01007387 */ /* 0x0007e80000100800 */
[----:B------:R-:W4:Y:S01]  /*1090*/  LDL.LU R236, [R1+0x90] ;  /* 0x0000900001ec7983 */ /* 0x000f220000300800 */
[----:B------:R-:W-:-:S03]  /*10a0*/  FADD.FTZ R250, R250, R2 ;  /* 0x00000002fafa7221 */ /* 0x000fc60000010000 */
[----:B------:R-:W4:Y:S04]  /*10b0*/  LDL.LU R240, [R1+0x94] ;  /* 0x0000940001f07983 */ /* 0x000f280000300800 */
[----:B------:R-:W0:Y:S04]  /*10c0*/  LDL.LU R239, [R1+0x98] ;  /* 0x0000980001ef7983 */ /* 0x000e280000300800 */
[----:B------:R-:W-:Y:S04]  /*10d0*/  STL [R1+0xbc], R250 ;  /* 0x0000bcfa01007387 */ /* 0x000fe80000100800 */
[----:B-1----:R-:W4:Y:S01]  /*10e0*/  LDL.LU R52, [R1+0x9c] ;  /* 0x00009c0001347983 */ /* 0x002f220000300800 */
[----:B------:R-:W-:Y:S01]  /*10f0*/  FADD.FTZ R231, R9, -UR9 ;  /* 0x8000000909e77e21 */ /* 0x000fe20008010000 */
[----:B------:R-:W-:-:S02]  /*1100*/  HADD2.F32 R245, -RZ, R228.H0_H0 ;  /* 0x200000e4fff57230 */ /* 0x000fc40000004100 */
[----:B------:R-:W-:-:S05]  /*1110*/  HADD2.F32 R9, -RZ, R72.H0_H0 ;  /* 0x20000048ff097230 */ /* 0x000fca0000004100 */
[----:B------:R-:W-:Y:S01]  /*1120*/  FMUL.FTZ R228, R9, R245 ;  /* 0x000000f509e47220 */ /* 0x000fe20000410000 */
[----:B------:R-:W-:Y:S01]  /*1130*/  FMUL.FTZ R9, R243, UR29 ;  /* 0x0000001df3097c20 */ /* 0x000fe20008410000 */
[----:B------:R-:W-:Y:S01]  /*1140*/  FADD.FTZ R232, R227, -UR9 ;  /* 0x80000009e3e87e21 */ /* 0x000fe20008010000 */
[----:B------:R-:W-:Y:S02]  /*1150*/  HADD2.F32 R233, -RZ, R75.H1_H1 ;  /* 0x3000004bffe97230 */ /* 0x000fe40000004100 */
[----:B------:R-:W-:Y:S01]  /*1160*/  FFMA.FTZ R96, R9, R5, R96 ;  /* 0x0000000509607223 */ /* 0x000fe20000010060 */
[----:B------:R-:W-:Y:S01]  /*1170*/  FMUL.FTZ R5, R235, UR29 ;  /* 0x0000001deb057c20 */ /* 0x000fe20008410000 */
[----:B--2---:R-:W-:Y:S01]  /*1180*/  FMUL.FTZ R252, R232, UR29 ;  /* 0x0000001de8fc7c20 */ /* 0x004fe20008410000 */
[----:B---3--:R-:W-:Y:S02]  /*1190*/  FMUL.FTZ R251, R233, R2 ;  /* 0x00000002e9fb7220 */ /* 0x008fe40000410000 */
[----:B------:R-:W-:Y:S01]  /*11a0*/  FFMA.FTZ R98, R5, R229, R98 ;  /* 0x000000e505627223 */ /* 0x000fe20000010062 */
[----:B------:R-:W-:-:S02]  /*11b0*/  HADD2.F32 R229, -RZ, R76.H0_H0 ;  /* 0x2000004cffe57230 */ /* 0x000fc40000004100 */
[----:B------:R-:W-:Y:S01]  /*11c0*/  FMUL.FTZ R3, R3, UR29 ;  /* 0x0000001d03037c20 */ /* 0x000fe20008410000 */
[----:B------:R-:W-:Y:S01]  /*11d0*/  FFMA.FTZ R99, R252, R2, R99 ;  /* 0x00000002fc637223 */ /* 0x000fe20000010063 */
[----:B------:R-:W-:Y:S01]  /*11e0*/  FMUL.FTZ R231, R231, UR29 ;  /* 0x0000001de7e77c20 */ /* 0x000fe20008410000 */
[----:B------:R-:W-:Y:S01]  /*11f0*/  FMUL.FTZ R227, R244, UR29 ;  /* 0x0000001df4e37c20 */ /* 0x000fe20008410000 */
[----:B------:R-:W-:Y:S01]  /*1200*/  FMUL.FTZ R230, R230, UR29 ;  /* 0x0000001de6e67c20 */ /* 0x000fe20008410000 */
[----:B------:R-:W-:Y:S02]  /*1210*/  FADD.FTZ R161, R161, R242 ;  /* 0x000000f2a1a17221 */ /* 0x000fe40000010000 */
[----:B------:R-:W-:Y:S01]  /*1220*/  FFMA.FTZ R93, R227, R242, R93 ;  /* 0x000000f2e35d7223 */ /* 0x000fe2000001005d */
[----:B------:R-:W-:Y:S01]  /*1230*/  FMUL.FTZ R234, R234, UR29 ;  /* 0x0000001deaea7c20 */ /* 0x000fe20008410000 */
[--C-:B------:R-:W-:Y:S02]  /*1240*/  HADD2.F32 R232, -RZ, R180.reuse.H0_H0 ;  /* 0x200000b4ffe87230 */ /* 0x100fe40000004100 */
[----:B------:R-:W-:-:S02]  /*1250*/  HADD2.F32 R180, -RZ, R180.H1_H1 ;  /* 0x300000b4ffb47230 */ /* 0x000fc40000004100 */
[--C-:B------:R-:W-:Y:S02]  /*1260*/  HADD2.F32 R233, -RZ, R181.reuse.H0_H0 ;  /* 0x200000b5ffe97230 */ /* 0x100fe40000004100 */
[-C--:B------:R-:W-:Y:S01]  /*1270*/  FMUL.FTZ R2, R229, R232.reuse ;  /* 0x000000e8e5027220 */ /* 0x080fe20000410000 */
[----:B------:R-:W-:Y:S01]  /*1280*/  FADD.FTZ R249, R249, R232 ;  /* 0x000000e8f9f97221 */ /* 0x000fe20000010000 */
[----:B------:R-:W-:Y:S01]  /*1290*/  FFMA.FTZ R100, R3, R232, R100 ;  /* 0x000000e803647223 */ /* 0x000fe20000010064 */
[----:B------:R-:W-:Y:S02]  /*12a0*/  HADD2.F32 R229, -RZ, R76.H1_H1 ;  /* 0x3000004cffe57230 */ /* 0x000fe40000004100 */
[----:B------:R-:W-:Y:S01]  /*12b0*/  FADD.FTZ R246, R246, R180 ;  /* 0x000000b4f6f67221 */ /* 0x000fe20000010000 */
[----:B------:R-:W-:Y:S02]  /*12c0*/  HADD2.F32 R181, -RZ, R181.H1_H1 ;  /* 0x300000b5ffb57230 */ /* 0x000fe40000004100 */
[----:B------:R-:W-:Y:S01]  /*12d0*/  FADD.FTZ R247, R247, R233 ;  /* 0x000000e9f7f77221 */ /* 0x000fe20000010000 */
[----:B------:R-:W-:-:S02]  /*12e0*/  HADD2.F32 R232, -RZ, R77.H0_H0 ;  /* 0x2000004dffe87230 */ /* 0x000fc40000004100 */
[----:B------:R-:W-:Y:S01]  /*12f0*/  HADD2.F32 R235, -RZ, R182.H0_H0 ;  /* 0x200000b6ffeb7230 */ /* 0x000fe20000004100 */
[----:B------:R-:W-:Y:S01]  /*1300*/  STL [R1+0xa0], R249 ;  /* 0x0000a0f901007387 */ /* 0x000fe20000100800 */
[-C--:B------:R-:W-:Y:S01]  /*1310*/  FMUL.FTZ R229, R229, R180.reuse ;  /* 0x000000b4e5e57220 */ /* 0x080fe20000410000 */
[----:B------:R-:W-:Y:S01]  /*1320*/  FFMA.FTZ R101, R231, R180, R101 ;  /* 0x000000b4e7657223 */ /* 0x000fe20000010065 */
[----:B------:R-:W-:Y:S01]  /*1330*/  FADD.FTZ R248, R248, R181 ;  /* 0x000000b5f8f87221 */ /* 0x000fe20000010000 */
[----:B------:R-:W-:Y:S01]  /*1340*/  STL [R1+0xa4], R246 ;  /* 0x0000a4f601007387 */ /* 0x000fe20000100800 */
[-C--:B------:R-:W-:Y:S01]  /*1350*/  FMUL.FTZ R180, R232, R233.reuse ;  /* 0x000000e9e8b47220 */ /* 0x080fe20000410000 */
[----:B------:R-:W-:Y:S01]  /*1360*/  FFMA.FTZ R102, R230, R233, R102 ;  /* 0x000000e9e6667223 */ /* 0x000fe20000010066 */
[----:B------:R-:W-:Y:S01]  /*1370*/  HADD2.F32 R232, -RZ, R77.H1_H1 ;  /* 0x3000004dffe87230 */ /* 0x000fe20000004100 */
[----:B------:R-:W-:Y:S01]  /*1380*/  STL [R1+0xa8], R247 ;  /* 0x0000a8f701007387 */ /* 0x000fe20000100800 */
[----:B------:R-:W-:Y:S01]  /*1390*/  FADD.FTZ R233, R184, -UR9 ;  /* 0x80000009b8e97e21 */ /* 0x000fe20008010000 */
[----:B------:R-:W-:-:S02]  /*13a0*/  HADD2.F32 R184, -RZ, R78.H0_H0 ;  /* 0x2000004effb87230 */ /* 0x000fc40000004100 */
[----:B------:R-:W2:Y:S04]  /*13b0*/  LDL.LU R242, [R1+0x80] ;  /* 0x0000800001f27983 */ /* 0x000ea80000300800 */
[----:B------:R-:W3:Y:S01]  /*13c0*/  LDL.LU R241, [R1+0x84] ;  /* 0x0000840001f17983 */ /* 0x000ee20000300800 */
[----:B------:R-:W-:-:S03]  /*13d0*/  FMUL.FTZ R232, R232, R181 ;  /* 0x000000b5e8e87220 */ /* 0x000fc60000410000 */
[----:B------:R-:W3:Y:S01]  /*13e0*/  LDL.LU R238, [R1+0x88] ;  /* 0x0000880001ee7983 */ /* 0x000ee20000300800 */
[----:B------:R-:W-:Y:S01]  /*13f0*/  FFMA.FTZ R103, R234, R181, R103 ;  /* 0x000000b5ea677223 */ /* 0x000fe20000010067 */
[----:B------:R-:W-:Y:S02]  /*1400*/  FADD.FTZ R237, R185, -UR9 ;  /* 0x80000009b9ed7e21 */ /* 0x000fe40008010000 */
[----:B------:R-:W-:Y:S01]  /*1410*/  STL [R1+0xac], R248 ;  /* 0x0000acf801007387 */ /* 0x000fe20000100800 */
[----:B------:R-:W-:Y:S01]  /*1420*/  FMUL.FTZ R181, R184, R235 ;  /* 0x000000ebb8b57220 */ /* 0x000fe20000410000 */
[--C-:B------:R-:W-:Y:S02]  /*1430*/  HADD2.F32 R185, -RZ, R183.reuse.H0_H0 ;  /* 0x200000b7ffb97230 */ /* 0x100fe40000004100 */
[----:B------:R-:W-:Y:S02]  /*1440*/  HADD2.F32 R184, -RZ, R183.H1_H1 ;  /* 0x300000b7ffb87230 */ /* 0x000fe40000004100 */
[----:B----4-:R-:W-:-:S05]  /*1450*/  FADD.FTZ R236, R236, R235 ;  /* 0x000000ebecec7221 */ /* 0x010fca0000010000 */
[----:B------:R1:W-:Y:S01]  /*1460*/  STL [R1+0x90], R236 ;  /* 0x000090ec01007387 */ /* 0x0003e20000100800 */
[----:B0-----:R-:W-:Y:S01]  /*1470*/  FADD.FTZ R239, R239, R185 ;  /* 0x000000b9efef7221 */ /* 0x001fe20000010000 */
[----:B-1----:R-:W-:Y:S02]  /*1480*/  HADD2.F32 R236, -RZ, R182.H1_H1 ;  /* 0x300000b6ffec7230 */ /* 0x002fe40000004100 */
[----:B------:R-:W-:-:S03]  /*1490*/  FADD.FTZ R52, R52, R184 ;  /* 0x000000b834347221 */ /* 0x000fc60000010000 */
[----:B------:R-:W-:-:S05]  /*14a0*/  FADD.FTZ R240, R240, R236 ;  /* 0x000000ecf0f07221 */ /* 0x000fca0000010000 */
[----:B------:R-:W-:Y:S04]  /*14b0*/  STL [R1+0x94], R240 ;  /* 0x000094f001007387 */ /* 0x000fe80000100800 */
[----:B------:R-:W-:Y:S04]  /*14c0*/  STL [R1+0x98], R239 ;  /* 0x000098ef01007387 */ /* 0x000fe80000100800 */
[----:B------:R0:W-:Y:S04]  /*14d0*/  STL [R1+0x9c], R52 ;  /* 0x00009c3401007387 */ /* 0x0001e80000100800 */
[----:B0-----:R-:W4:Y:S01]  /*14e0*/  LDL.LU R52, [R1+0x8c] ;  /* 0x00008c0001347983 */ /* 0x001f220000300800 */
[----:B------:R-:W-:Y:S01]  /*14f0*/  FMUL.FTZ R233, R233, UR29 ;  /* 0x0000001de9e97c20 */ /* 0x000fe20008410000 */
[----:B------:R-:W-:Y:S01]  /*1500*/  FMUL.FTZ R182, R237, UR29 ;  /* 0x0000001dedb67c20 */ /* 0x000fe20008410000 */
[----:B------:R-:W-:Y:S01]  /*1510*/  FADD.FTZ R183, R186, -UR9 ;  /* 0x80000009bab77e21 */ /* 0x000fe20008010000 */
[----:B------:R-:W-:Y:S01]  /*1520*/  FADD.FTZ R187, R187, -UR9 ;  /* 0x80000009bbbb7e21 */ /* 0x000fe20008010000 */
[----:B------:R-:W-:Y:S01]  /*1530*/  FFMA.FTZ R104, R233, R235, R104 ;  /* 0x000000ebe9687223 */ /* 0x000fe20000010068 */
[----:B------:R-:W-:-:S02]  /*1540*/  HADD2.F32 R235, -RZ, R78.H1_H1 ;  /* 0x3000004effeb7230 */ /* 0x000fc40000004100 */
[-C--:B------:R-:W-:Y:S01]  /*1550*/  FFMA.FTZ R105, R182, R236.reuse, R105 ;  /* 0x000000ecb6697223 */ /* 0x080fe20000010069 */
[--C-:B------:R-:W-:Y:S02]  /*1560*/  HADD2.F32 R186, -RZ, R79.reuse.H1_H1 ;  /* 0x3000004fffba7230 */ /* 0x100fe40000004100 */
[----:B------:R-:W-:Y:S01]  /*1570*/  FMUL.FTZ R183, R183, UR29 ;  /* 0x0000001db7b77c20 */ /* 0x000fe20008410000 */
[----:B------:R-:W4:Y:S01]  /*1580*/  LDL.LU R244, [R1+0x70] ;  /* 0x0000700001f47983 */ /* 0x000f220000300800 */
[----:B------:R-:W-:Y:S01]  /*1590*/  FMUL.FTZ R235, R235, R236 ;  /* 0x000000ecebeb7220 */ /* 0x000fe20000410000 */
[----:B------:R-:W-:Y:S02]  /*15a0*/  HADD2.F32 R236, -RZ, R79.H0_H0 ;  /* 0x2000004fffec7230 */ /* 0x000fe40000004100 */
[----:B------:R-:W-:Y:S01]  /*15b0*/  FMUL.FTZ R250, R187, UR29 ;  /* 0x0000001dbbfa7c20 */ /* 0x000fe20008410000 */
[----:B------:R-:W-:Y:S01]  /*15c0*/  FADD.FTZ R187, R188, -UR9 ;  /* 0x80000009bcbb7e21 */ /* 0x000fe20008010000 */
[-C--:B------:R-:W-:Y:S01]  /*15d0*/  FFMA.FTZ R106, R183, R185.reuse, R106 ;  /* 0x000000b9b76a7223 */ /* 0x080fe2000001006a */
[----:B------:R-:W-:Y:S01]  /*15e0*/  FMUL.FTZ R249, R186, R184 ;  /* 0x000000b8baf97220 */ /* 0x000fe20000410000 */
[----:B------:R-:W-:Y:S01]  /*15f0*/  FMUL.FTZ R236, R236, R185 ;  /* 0x000000b9ecec7220 */ /* 0x000fe20000410000 */
[----:B------:R-:W-:-:S02]  /*1600*/  HADD2.F32 R185, -RZ, R192.H0_H0 ;  /* 0x200000c0ffb97230 */ /* 0x000fc40000004100 */
[----:B------:R-:W-:Y:S01]  /*1610*/  FMUL.FTZ R188, R187, UR29 ;  /* 0x0000001dbbbc7c20 */ /* 0x000fe20008410000 */
[--C-:B------:R-:W-:Y:S02]  /*1620*/  HADD2.F32 R186, -RZ, R80.reuse.H0_H0 ;  /* 0x20000050ffba7230 */ /* 0x100fe40000004100 */
[----:B------:R-:W-:Y:S01]  /*1630*/  FFMA.FTZ R107, R250, R184, R107 ;  /* 0x000000b8fa6b7223 */ /* 0x000fe2000001006b */
[----:B------:R-:W-:Y:S01]  /*1640*/  FADD.FTZ R184, R189, -UR9 ;  /* 0x80000009bdb87e21 */ /* 0x000fe20008010000 */
[-C--:B------:R-:W-:Y:S01]  /*1650*/  FFMA.FTZ R108, R188, R185.reuse, R108 ;  /* 0x000000b9bc6c7223 */ /* 0x080fe2000001006c */
[----:B------:R-:W4:Y:S01]  /*1660*/  LDL.LU R239, [R1+0x74] ;  /* 0x0000740001ef7983 */ /* 0x000f220000300800 */
[----:B------:R-:W-:Y:S01]  /*1670*/  FMUL.FTZ R189, R186, R185 ;  /* 0x000000b9babd7220 */ /* 0x000fe20000410000 */
[----:B------:R-:W-:Y:S02]  /*1680*/  HADD2.F32 R186, -RZ, R80.H1_H1 ;  /* 0x30000050ffba7230 */ /* 0x000fe40000004100 */
[----:B------:R-:W4:Y:S01]  /*1690*/  LDL.LU R240, [R1+0x78] ;  /* 0x0000780001f07983 */ /* 0x000f220000300800 */
[----:B--2---:R-:W-:Y:S01]  /*16a0*/  FADD.FTZ R242, R242, R185 ;  /* 0x000000b9f2f27221 */ /* 0x004fe20000010000 */
[----:B------:R-:W-:-:S02]  /*16b0*/  HADD2.F32 R185, -RZ, R192.H1_H1 ;  /* 0x300000c0ffb97230 */ /* 0x000fc40000004100 */
[----:B------:R-:W-:Y:S01]  /*16c0*/  FMUL.FTZ R192, R184, UR29 ;  /* 0x0000001db8c07c20 */ /* 0x000fe20008410000 */
[----:B------:R-:W-:-:S03]  /*16d0*/  FADD.FTZ R184, R190, -UR9 ;  /* 0x80000009beb87e21 */ /* 0x000fc60008010000 */
[-C--:B------:R-:W-:Y:S01]  /*16e0*/  FFMA.FTZ R109, R192, R185.reuse, R109 ;  /* 0x000000b9c06d7223 */ /* 0x080fe2000001006d */
[----:B---3--:R-:W-:Y:S01]  /*16f0*/  FADD.FTZ R241, R241, R185 ;  /* 0x000000b9f1f17221 */ /* 0x008fe20000010000 */
[----:B------:R-:W-:Y:S01]  /*1700*/  FMUL.FTZ R237, R186, R185 ;  /* 0x000000b9baed7220 */ /* 0x000fe20000410000 */
[----:B------:R-:W-:Y:S02]  /*1710*/  HADD2.F32 R185, -RZ, R193.H0_H0 ;  /* 0x200000c1ffb97230 */ /* 0x000fe40000004100 */
[----:B------:R-:W-:Y:S01]  /*1720*/  FMUL.FTZ R190, R184, UR29 ;  /* 0x0000001db8be7c20 */ /* 0x000fe20008410000 */
[----:B------:R-:W-:Y:S02]  /*1730*/  HADD2.F32 R186, -RZ, R81.H0_H0 ;  /* 0x20000051ffba7230 */ /* 0x000fe40000004100 */
[----:B------:R-:W-:Y:S01]  /*1740*/  FADD.FTZ R184, R191, -UR9 ;  /* 0x80000009bfb87e21 */ /* 0x000fe20008010000 */
[-C--:B------:R-:W-:Y:S01]  /*1750*/  FFMA.FTZ R110, R190, R185.reuse, R110 ;  /* 0x000000b9be6e7223 */ /* 0x080fe2000001006e */
[----:B------:R-:W-:Y:S01]  /*1760*/  FADD.FTZ R238, R238, R185 ;  /* 0x000000b9eeee7221 */ /* 0x000fe20000010000 */
[----:B------:R-:W-:Y:S01]  /*1770*/  FMUL.FTZ R191, R186, R185 ;  /* 0x000000b9babf7220 */ /* 0x000fe20000410000 */
[----:B------:R-:W-:Y:S01]  /*1780*/  HADD2.F32 R185, -RZ, R193.H1_H1 ;  /* 0x300000c1ffb97230 */ /* 0x000fe20000004100 */
[----:B------:R-:W-:Y:S04]  /*1790*/  STL [R1+0x80], R242 ;  /* 0x000080f201007387 */ /* 0x000fe80000100800 */
[----:B------:R-:W-:Y:S04]  /*17a0*/  STL [R1+0x84], R241 ;  /* 0x000084f101007387 */ /* 0x000fe80000100800 */
[----:B------:R-:W-:Y:S01]  /*17b0*/  STL [R1+0x88], R238 ;  /* 0x000088ee01007387 */ /* 0x000fe20000100800 */
[----:B----4-:R-:W-:-:S05]  /*17c0*/  FADD.FTZ R52, R52, R185 ;  /* 0x000000b934347221 */ /* 0x010fca0000010000 */
[----:B------:R0:W-:Y:S04]  /*17d0*/  STL [R1+0x8c], R52 ;  /* 0x00008c3401007387 */ /* 0x0001e80000100800 */
[----:B0-----:R-:W2:Y:S04]  /*17e0*/  LDL.LU R52, [R1+0x7c] ;  /* 0x00007c0001347983 */ /* 0x001ea80000300800 */
[----:B------:R-:W3:Y:S04]  /*17f0*/  LDL.LU R243, [R1+0x60] ;  /* 0x0000600001f37983 */ /* 0x000ee80000300800 */
[----:B------:R-:W4:Y:S04]  /*1800*/  LDL.LU R241, [R1+0x64] ;  /* 0x0000640001f17983 */ /* 0x000f280000300800 */
[----:B------:R-:W4:Y:S04]  /*1810*/  LDL.LU R242, [R1+0x68] ;  /* 0x0000680001f27983 */ /* 0x000f280000300800 */
[----:B------:R-:W4:Y:S01]  /*1820*/  LDL.LU R187, [R1+0x6c] ;  /* 0x00006c0001bb7983 */ /* 0x000f220000300800 */
[----:B------:R-:W-:Y:S01]  /*1830*/  FMUL.FTZ R193, R184, UR29 ;  /* 0x0000001db8c17c20 */ /* 0x000fe20008410000 */
[----:B------:R-:W-:-:S02]  /*1840*/  HADD2.F32 R184, -RZ, R81.H1_H1 ;  /* 0x30000051ffb87230 */ /* 0x000fc40000004100 */
[----:B------:R-:W-:Y:S01]  /*1850*/  FADD.FTZ R186, R196, -UR9 ;  /* 0x80000009c4ba7e21 */ /* 0x000fe20008010000 */
[-C--:B------:R-:W-:Y:S02]  /*1860*/  FFMA.FTZ R111, R193, R185.reuse, R111 ;  /* 0x000000b9c16f7223 */ /* 0x080fe4000001006f */
[----:B------:R-:W-:Y:S01]  /*1870*/  FMUL.FTZ R238, R184, R185 ;  /* 0x000000b9b8ee7220 */ /* 0x000fe20000410000 */
[----:B------:R-:W-:Y:S01]  /*1880*/  FMUL.FTZ R196, R186, UR29 ;  /* 0x0000001dbac47c20 */ /* 0x000fe20008410000 */
[----:B------:R-:W-:Y:S02]  /*1890*/  HADD2.F32 R185, -RZ, R194.H0_H0 ;  /* 0x200000c2ffb97230 */ /* 0x000fe40000004100 */
[----:B------:R-:W-:Y:S02]  /*18a0*/  HADD2.F32 R186, -RZ, R82.H0_H0 ;  /* 0x20000052ffba7230 */ /* 0x000fe40000004100 */
[----:B------:R-:W-:Y:S01]  /*18b0*/  FADD.FTZ R184, R197, -UR9 ;  /* 0x80000009c5b87e21 */ /* 0x000fe20008010000 */
[----:B------:R-:W-:Y:S01]  /*18c0*/  FADD.FTZ R244, R244, R185 ;  /* 0x000000b9f4f47221 */ /* 0x000fe20000010000 */
[-C--:B------:R-:W-:Y:S01]  /*18d0*/  FFMA.FTZ R112, R196, R185.reuse, R112 ;  /* 0x000000b9c4707223 */ /* 0x080fe20000010070 */
[----:B------:R-:W-:Y:S01]  /*18e0*/  FMUL.FTZ R197, R186, R185 ;  /* 0x000000b9bac57220 */ /* 0x000fe20000410000 */
[----:B------:R-:W-:-:S02]  /*18f0*/  HADD2.F32 R185, -RZ, R194.H1_H1 ;  /* 0x300000c2ffb97230 */ /* 0x000fc40000004100 */
[----:B------:R-:W-:Y:S01]  /*1900*/  FMUL.FTZ R194, R184, UR29 ;  /* 0x0000001db8c27c20 */ /* 0x000fe20008410000 */
[----:B------:R-:W-:Y:S02]  /*1910*/  HADD2.F32 R184, -RZ, R82.H1_H1 ;  /* 0x30000052ffb87230 */ /* 0x000fe40000004100 */
[----:B------:R-:W-:Y:S01]  /*1920*/  FADD.FTZ R186, R198, -UR9 ;  /* 0x80000009c6ba7e21 */ /* 0x000fe20008010000 */
[----:B------:R-:W-:Y:S01]  /*1930*/  FADD.FTZ R239, R239, R185 ;  /* 0x000000b9efef7221 */ /* 0x000fe20000010000 */
[----:B------:R-:W-:Y:S01]  /*1940*/  STL [R1+0x70], R244 ;  /* 0x000070f401007387 */ /* 0x000fe20000100800 */
[----:B------:R-:W-:Y:S01]  /*1950*/  FFMA.FTZ R113, R194, R185, R113 ;  /* 0x000000b9c2717223 */ /* 0x000fe20000010071 */
[----:B------:R-:W-:Y:S02]  /*1960*/  FMUL.FTZ R198, R186, UR29 ;  /* 0x0000001dbac67c20 */ /* 0x000fe40008410000 */
[----:B------:R0:W-:Y:S01]  /*1970*/  STL [R1+0x74], R239 ;  /* 0x000074ef01007387 */ /* 0x0001e20000100800 */
[----:B------:R-:W-:-:S02]  /*1980*/  HADD2.F32 R186, -RZ, R83.H0_H0 ;  /* 0x20000053ffba7230 */ /* 0x000fc40000004100 */
[----:B0-----:R-:W-:Y:S01]  /*1990*/  FMUL.FTZ R239, R184, R185 ;  /* 0x000000b9b8ef7220 */ /* 0x001fe20000410000 */
[----:B------:R-:W-:Y:S02]  /*19a0*/  HADD2.F32 R185, -RZ, R195.H0_H0 ;  /* 0x200000c3ffb97230 */ /* 0x000fe40000004100 */
[----:B------:R-:W-:-:S03]  /*19b0*/  FADD.FTZ R184, R199, -UR9 ;  /* 0x80000009c7b87e21 */ /* 0x000fc60008010000 */
        /* <DEDUP_REMOVED lines=8> */
[----:B------:R-:W-:-:S02]  /*1a40*/  FFMA.FTZ R115, R195, R185, R115 ;  /* 0x000000b9c3737223 */ /* 0x000fc40000010073 */
[----:B------:R-:W-:Y:S01]  /*1a50*/  FMUL.FTZ R200, R186, UR29 ;  /* 0x0000001dbac87c20 */ /* 0x000fe20008410000 */
[----:B------:R-:W-:Y:S02]  /*1a60*/  HADD2.F32 R186, -RZ, R84.H0_H0 ;  /* 0x20000054ffba7230 */ /* 0x000fe40000004100 */
[----:B0-----:R-:W-:Y:S01]  /*1a70*/  FMUL.FTZ R240, R184, R185 ;  /* 0x000000b9b8f07220 */ /* 0x001fe20000410000 */
[----:B------:R-:W-:Y:S01]  /*1a80*/  FADD.FTZ R184, R201, -UR9 ;  /* 0x80000009c9b87e21 */ /* 0x000fe20008010000 */
[----:B------:R-:W-:Y:S01]  /*1a90*/  FMUL.FTZ R0, R0, UR29 ;  /* 0x0000001d00007c20 */ /* 0x000fe20008410000 */
[----:B------:R-:W-:-:S03]  /*1aa0*/  FADD.FTZ R160, R160, R245 ;  /* 0x000000f5a0a07221 */ /* 0x000fc60000010000 */
[----:B------:R-:W-:Y:S01]  /*1ab0*/  FFMA.FTZ R92, R0, R245, R92 ;  /* 0x000000f5005c7223 */ /* 0x000fe2000001005c */
[----:B--2---:R-:W-:Y:S01]  /*1ac0*/  FADD.FTZ R52, R52, R185 ;  /* 0x000000b934347221 */ /* 0x004fe20000010000 */
[----:B------:R-:W-:-:S05]  /*1ad0*/  HADD2.F32 R185, -RZ, R204.H0_H0 ;  /* 0x200000ccffb97230 */ /* 0x000fca0000004100 */
[-C--:B------:R-:W-:Y:S01]  /*1ae0*/  FFMA.FTZ R116, R200, R185.reuse, R116 ;  /* 0x000000b9c8747223 */ /* 0x080fe20000010074 */
[----:B---3--:R-:W-:Y:S01]  /*1af0*/  FADD.FTZ R243, R243, R185 ;  /* 0x000000b9f3f37221 */ /* 0x008fe20000010000 */
[----:B------:R-:W-:Y:S01]  /*1b00*/  FMUL.FTZ R201, R186, R185 ;  /* 0x000000b9bac97220 */ /* 0x000fe20000410000 */
[----:B------:R-:W-:Y:S02]  /*1b10*/  HADD2.F32 R185, -RZ, R204.H1_H1 ;  /* 0x300000ccffb97230 */ /* 0x000fe40000004100 */
[----:B------:R-:W-:Y:S01]  /*1b20*/  FMUL.FTZ R204, R184, UR29 ;  /* 0x0000001db8cc7c20 */ /* 0x000fe20008410000 */
[----:B------:R-:W-:Y:S01]  /*1b30*/  HADD2.F32 R184, -RZ, R84.H1_H1 ;  /* 0x30000054ffb87230 */ /* 0x000fe20000004100 */
[----:B------:R0:W-:Y:S01]  /*1b40*/  STL [R1+0x7c], R52 ;  /* 0x00007c3401007387 */ /* 0x0001e20000100800 */
[----:B----4-:R-:W-:Y:S01]  /*1b50*/  FADD.FTZ R241, R241, R185 ;  /* 0x000000b9f1f17221 */ /* 0x010fe20000010000 */
[----:B------:R-:W-:Y:S01]  /*1b60*/  FADD.FTZ R186, R202, -UR9 ;  /* 0x80000009caba7e21 */ /* 0x000fe20008010000 */
[----:B------:R-:W-:-:S03]  /*1b70*/  FFMA.FTZ R117, R204, R185, R117 ;  /* 0x000000b9cc757223 */ /* 0x000fc60000010075 */
[----:B------:R-:W-:Y:S01]  /*1b80*/  FMUL.FTZ R202, R186, UR29 ;  /* 0x0000001dbaca7c20 */ /* 0x000fe20008410000 */
[----:B0-----:R-:W2:Y:S01]  /*1b90*/  LDL.LU R52, [R1+0x50] ;  /* 0x0000500001347983 */ /* 0x001ea20000300800 */
[----:B------:R-:W-:-:S03]  /*1ba0*/  HADD2.F32 R186, -RZ, R85.H0_H0 ;  /* 0x20000055ffba7230 */ /* 0x000fc60000004100 */
[----:B------:R-:W-:Y:S04]  /*1bb0*/  STL [R1+0x60], R243 ;  /* 0x000060f301007387 */ /* 0x000fe80000100800 */
[----:B------:R0:W-:Y:S02]  /*1bc0*/  STL [R1+0x64], R241 ;  /* 0x000064f101007387 */ /* 0x0001e40000100800 */
[----:B0-----:R-:W-:Y:S01]  /*1bd0*/  FMUL.FTZ R241, R184, R185 ;  /* 0x000000b9b8f17220 */ /* 0x001fe20000410000 */
[----:B------:R-:W-:Y:S02]  /*1be0*/  HADD2.F32 R185, -RZ, R205.H0_H0 ;  /* 0x200000cdffb97230 */ /* 0x000fe40000004100 */
[----:B------:R-:W-:-:S03]  /*1bf0*/  FADD.FTZ R184, R203, -UR9 ;  /* 0x80000009cbb87e21 */ /* 0x000fc60008010000 */
[-C--:B------:R-:W-:Y:S01]  /*1c00*/  FFMA.FTZ R118, R202, R185.reuse, R118 ;  /* 0x000000b9ca767223 */ /* 0x080fe20000010076 */
[----:B------:R-:W-:Y:S01]  /*1c10*/  FADD.FTZ R242, R242, R185 ;  /* 0x000000b9f2f27221 */ /* 0x000fe20000010000 */
[----:B------:R-:W-:Y:S01]  /*1c20*/  FMUL.FTZ R203, R186, R185 ;  /* 0x000000b9bacb7220 */ /* 0x000fe20000410000 */
[----:B------:R-:W-:Y:S02]  /*1c30*/  HADD2.F32 R185, -RZ, R205.H1_H1 ;  /* 0x300000cdffb97230 */ /* 0x000fe40000004100 */
[----:B------:R-:W-:Y:S01]  /*1c40*/  FMUL.FTZ R205, R184, UR29 ;  /* 0x0000001db8cd7c20 */ /* 0x000fe20008410000 */
[----:B------:R0:W-:Y:S02]  /*1c50*/  STL [R1+0x68], R242 ;  /* 0x000068f201007387 */ /* 0x0001e40000100800 */
[----:B------:R-:W-:Y:S01]  /*1c60*/  FADD.FTZ R187, R187, R185 ;  /* 0x000000b9bbbb7221 */ /* 0x000fe20000010000 */
[----:B------:R-:W-:Y:S01]  /*1c70*/  HADD2.F32 R184, -RZ, R85.H1_H1 ;  /* 0x30000055ffb87230 */ /* 0x000fe20000004100 */
[----:B------:R-:W3:Y:S04]  /*1c80*/  LDL.LU R244, [R1+0x54] ;  /* 0x0000540001f47983 */ /* 0x000ee80000300800 */
[----:B------:R-:W4:Y:S04]  /*1c90*/  LDL.LU R243, [R1+0x4] ;  /* 0x0000040001f37983 */ /* 0x000f280000300800 */
[----:B------:R-:W4:Y:S01]  /*1ca0*/  LDL.LU R245, [R1+0x8] ;  /* 0x0000080001f57983 */ /* 0x000f220000300800 */
[----:B0-----:R-:W-:-:S03]  /*1cb0*/  FMUL.FTZ R242, R184, R185 ;  /* 0x000000b9b8f27220 */ /* 0x001fc60000410000 */
[----:B------:R0:W-:Y:S01]  /*1cc0*/  STL [R1+0x6c], R187 ;  /* 0x00006cbb01007387 */ /* 0x0001e20000100800 */
[----:B------:R-:W-:-:S03]  /*1cd0*/  FADD.FTZ R184, R209, -UR9 ;  /* 0x80000009d1b87e21 */ /* 0x000fc60008010000 */
[----:B------:R-:W4:Y:S04]  /*1ce0*/  LDL.LU R248, [R1+0x5c] ;  /* 0x00005c0001f87983 */ /* 0x000f280000300800 */
[----:B------:R-:W4:Y:S04]  /*1cf0*/  LDL.LU R247, [R1+0xc] ;  /* 0x00000c0001f77983 */ /* 0x000f280000300800 */
[----:B0-----:R-:W4:Y:S04]  /*1d00*/  LDL.LU R187, [R1+0x10] ;  /* 0x0000100001bb7983 */ /* 0x001f280000300800 */
[----:B------:R-:W4:Y:S04]  /*1d10*/  LDL.LU R246, [R1+0x40] ;  /* 0x0000400001f67983 */ /* 0x000f280000300800 */
[----:B------:R-:W3:Y:S01]  /*1d20*/  LDL.LU R209, [R1] ;  /* 0x0000000001d17983 */ /* 0x000ee20000300800 */
[----:B------:R-:W-:Y:S01]  /*1d30*/  FADD.FTZ R186, R208, -UR9 ;  /* 0x80000009d0ba7e21 */ /* 0x000fe20008010000 */
[----:B------:R-:W-:Y:S01]  /*1d40*/  FFMA.FTZ R119, R205, R185, R119 ;  /* 0x000000b9cd777223 */ /* 0x000fe20000010077 */
[----:B------:R-:W-:-:S02]  /*1d50*/  HADD2.F32 R185, -RZ, R206.H0_H0 ;  /* 0x200000ceffb97230 */ /* 0x000fc40000004100 */
[----:B------:R-:W-:Y:S01]  /*1d60*/  FMUL.FTZ R208, R186, UR29 ;  /* 0x0000001dbad07c20 */ /* 0x000fe20008410000 */
[----:B------:R-:W-:Y:S02]  /*1d70*/  HADD2.F32 R186, -RZ, R86.H0_H0 ;  /* 0x20000056ffba7230 */ /* 0x000fe40000004100 */
[----:B--2---:R-:W-:-:S05]  /*1d80*/  FADD.FTZ R52, R52, R185 ;  /* 0x000000b934347221 */ /* 0x004fca0000010000 */
[----:B------:R0:W-:Y:S04]  /*1d90*/  STL [R1+0x50], R52 ;  /* 0x0000503401007387 */ /* 0x0001e80000100800 */
[----:B0-----:R0:W5:Y:S01]  /*1da0*/  LDL.LU R52, [R1+0xc0] ;  /* 0x0000c00001347983 */ /* 0x0011620000300800 */
[----:B---3--:R-:W-:-:S05]  /*1db0*/  FFMA.FTZ R209, R208, R185, R209 ;  /* 0x000000b9d0d17223 */ /* 0x008fca00000100d1 */
[----:B------:R1:W-:Y:S02]  /*1dc0*/  STL [R1], R209 ;  /* 0x000000d101007387 */ /* 0x0003e40000100800 */
[----:B-1----:R-:W-:Y:S01]  /*1dd0*/  FMUL.FTZ R209, R186, R185 ;  /* 0x000000b9bad17220 */ /* 0x002fe20000410000 */
[----:B------:R-:W-:Y:S02]  /*1de0*/  FADD.FTZ R186, R210, -UR9 ;  /* 0x80000009d2ba7e21 */ /* 0x000fe40008010000 */
[----:B------:R-:W2:Y:S01]  /*1df0*/  LDL.LU R210, [R1+0x58] ;  /* 0x0000580001d27983 */ /* 0x000ea20000300800 */
[----:B------:R-:W-:Y:S02]  /*1e00*/  HADD2.F32 R185, -RZ, R206.H1_H1 ;  /* 0x300000ceffb97230 */ /* 0x000fe40000004100 */
[----:B------:R-:W-:Y:S01]  /*1e10*/  FMUL.FTZ R206, R184, UR29 ;  /* 0x0000001db8ce7c20 */ /* 0x000fe20008410000 */
[----:B------:R-:W-:Y:S02]  /*1e20*/  HADD2.F32 R184, -RZ, R86.H1_H1 ;  /* 0x30000056ffb87230 */ /* 0x000fe40000004100 */
[----:B------:R-:W-:Y:S01]  /*1e30*/  FADD.FTZ R244, R244, R185 ;  /* 0x000000b9f4f47221 */ /* 0x000fe20000010000 */
[----:B----4-:R-:W-:-:S04]  /*1e40*/  FFMA.FTZ R243, R206, R185, R243 ;  /* 0x000000b9cef37223 */ /* 0x010fc800000100f3 */
[----:B------:R1:W-:Y:S04]  /*1e50*/  STL [R1+0x54], R244 ;  /* 0x000054f401007387 */ /* 0x0003e80000100800 */
[----:B------:R3:W-:Y:S01]  /*1e60*/  STL [R1+0x4], R243 ;  /* 0x000004f301007387 */ /* 0x0007e20000100800 */
[----:B-1----:R-:W-:Y:S01]  /*1e70*/  FMUL.FTZ R244, R184, R185 ;  /* 0x000000b9b8f47220 */ /* 0x002fe20000410000 */
[----:B------:R-:W-:Y:S02]  /*1e80*/  HADD2.F32 R184, -RZ, R207.H0_H0 ;  /* 0x200000cfffb87230 */ /* 0x000fe40000004100 */
[----:B------:R-:W-:Y:S02]  /*1e90*/  HADD2.F32 R185, -RZ, R87.H0_H0 ;  /* 0x20000057ffb97230 */ /* 0x000fe40000004100 */
[----:B---3--:R-:W-:-:S04]  /*1ea0*/  FMUL.FTZ R243, R186, UR29 ;  /* 0x0000001dbaf37c20 */ /* 0x008fc80008410000 */
[----:B------:R-:W-:Y:S01]  /*1eb0*/  FFMA.FTZ R245, R243, R184, R245 ;  /* 0x000000b8f3f57223 */ /* 0x000fe200000100f5 */
[----:B--2---:R-:W-:-:S05]  /*1ec0*/  FADD.FTZ R210, R210, R184 ;  /* 0x000000b8d2d27221 */ /* 0x004fca0000010000 */
[----:B------:R1:W-:Y:S04]  /*1ed0*/  STL [R1+0x58], R210 ;  /* 0x000058d201007387 */ /* 0x0003e80000100800 */
[----:B------:R2:W-:Y:S01]  /*1ee0*/  STL [R1+0x8], R245 ;  /* 0x000008f501007387 */ /* 0x0005e20000100800 */
[----:B-1----:R-:W-:Y:S01]  /*1ef0*/  FMUL.FTZ R210, R185, R184 ;  /* 0x000000b8b9d27220 */ /* 0x002fe20000410000 */
[----:B------:R-:W-:Y:S01]  /*1f00*/  FADD.FTZ R185, R211, -UR9 ;  /* 0x80000009d3b97e21 */ /* 0x000fe20008010000 */
[----:B------:R-:W-:-:S03]  /*1f10*/  HADD2.F32 R184, -RZ, R207.H1_H1 ;  /* 0x300000cfffb87230 */ /* 0x000fc60000004100 */
[----:B--2---:R-:W-:Y:S02]  /*1f20*/  FMUL.FTZ R245, R185, UR29 ;  /* 0x0000001db9f57c20 */ /* 0x004fe40008410000 */
[----:B------:R-:W-:Y:S02]  /*1f30*/  FADD.FTZ R248, R248, R184 ;  /* 0x000000b8f8f87221 */ /* 0x000fe40000010000 */
[----:B------:R-:W-:-:S03]  /*1f40*/  FFMA.FTZ R247, R245, R184, R247 ;  /* 0x000000b8f5f77223 */ /* 0x000fc600000100f7 */
[----:B------:R-:W-:Y:S04]  /*1f50*/  STL [R1+0x5c], R248 ;  /* 0x00005cf801007387 */ /* 0x000fe80000100800 */
[----:B------:R1:W-:Y:S04]  /*1f60*/  STL [R1+0xc], R247 ;  /* 0x00000cf701007387 */ /* 0x0003e80000100800 */
[----:B-1----:R-:W2:Y:S01]  /*1f70*/  LDL.LU R247, [R1+0x14] ;  /* 0x0000140001f77983 */ /* 0x002ea20000300800 */
[----:B------:R-:W-:-:S04]  /*1f80*/  FADD.FTZ R186, R212, -UR9 ;  /* 0x80000009d4ba7e21 */ /* 0x000fc80008010000 */
[----:B------:R-:W-:Y:S01]  /*1f90*/  FMUL.FTZ R212, R186, UR29 ;  /* 0x0000001dbad47c20 */ /* 0x000fe20008410000 */
[----:B------:R-:W-:-:S05]  /*1fa0*/  HADD2.F32 R186, -RZ, R216.H0_H0 ;  /* 0x200000d8ffba7230 */ /* 0x000fca0000004100 */
[----:B------:R-:W-:Y:S01]  /*1fb0*/  FFMA.FTZ R187, R212, R186, R187 ;  /* 0x000000bad4bb7223 */ /* 0x000fe200000100bb */
[----:B------:R-:W-:-:S04]  /*1fc0*/  FADD.FTZ R246, R246, R186 ;  /* 0x000000baf6f67221 */ /* 0x000fc80000010000 */
[----:B------:R1:W-:Y:S04]  /*1fd0*/  STL [R1+0x10], R187 ;  /* 0x000010bb01007387 */ /* 0x0003e80000100800 */
[----:B------:R3:W-:Y:S01]  /*1fe0*/  STL [R1+0x40], R246 ;  /* 0x000040f601007387 */ /* 0x0007e20000100800 */
[----:B-1----:R-:W-:-:S03]  /*1ff0*/  HADD2.F32 R187, -RZ, R88.H0_H0 ;  /* 0x20000058ffbb7230 */ /* 0x002fc60000004100 */
[----:B---3--:R-:W3:Y:S02]  /*2000*/  LDL.LU R246, [R1+0x44] ;  /* 0x0000440001f67983 */ /* 0x008ee40000300800 */
[----:B------:R-:W-:Y:S01]  /*2010*/  FMUL.FTZ R207, R187, R186 ;  /* 0x000000babbcf7220 */ /* 0x000fe20000410000 */
[----:B------:R-:W-:Y:S01]  /*2020*/  FADD.FTZ R187, R213, -UR9 ;  /* 0x80000009d5bb7e21 */ /* 0x000fe20008010000 */
[----:B------:R-:W-:Y:S01]  /*2030*/  HADD2.F32 R186, -RZ, R216.H1_H1 ;  /* 0x300000d8ffba7230 */ /* 0x000fe20000004100 */
[----:B------:R-:W4:Y:S02]  /*2040*/  LDL.LU R248, [R1+0x18] ;  /* 0x0000180001f87983 */ /* 0x000f240000300800 */
[----:B------:R-:W-:-:S04]  /*2050*/  FMUL.FTZ R216, R187, UR29 ;  /* 0x0000001dbbd87c20 */ /* 0x000fc80008410000 */
[----:B--2---:R-:W-:-:S05]  /*2060*/  FFMA.FTZ R247, R216, R186, R247 ;  /* 0x000000bad8f77223 */ /* 0x004fca00000100f7 */
[----:B------:R1:W-:Y:S04]  /*2070*/  STL [R1+0x14], R247 ;  /* 0x000014f701007387 */ /* 0x0003e80000100800 */
[----:B-1----:R-:W2:Y:S01]  /*2080*/  LDL.LU R247, [R1+0x48] ;  /* 0x0000480001f77983 */ /* 0x002ea20000300800 */
[----:B------:R-:W-:-:S05]  /*2090*/  HADD2.F32 R187, -RZ, R88.H1_H1 ;  /* 0x30000058ffbb7230 */ /* 0x000fca0000004100 */
[----:B------:R-:W-:Y:S01]  /*20a0*/  FMUL.FTZ R213, R187, R186 ;  /* 0x000000babbd57220 */ /* 0x000fe20000410000 */
[----:B---3--:R-:W-:Y:S01]  /*20b0*/  FADD.FTZ R246, R246, R186 ;  /* 0x000000baf6f67221 */ /* 0x008fe20000010000 */
[----:B------:R-:W-:-:S04]  /*20c0*/  FADD.FTZ R186, R214, -UR9 ;  /* 0x80000009d6ba7e21 */ /* 0x000fc80008010000 */
[----:B------:R1:W-:Y:S02]  /*20d0*/  STL [R1+0x44], R246 ;  /* 0x000044f601007387 */ /* 0x0003e40000100800 */
[----:B-1----:R-:W-:Y:S01]  /*20e0*/  FMUL.FTZ R246, R186, UR29 ;  /* 0x0000001dbaf67c20 */ /* 0x002fe20008410000 */
[----:B------:R-:W-:-:S05]  /*20f0*/  HADD2.F32 R186, -RZ, R217.H0_H0 ;  /* 0x200000d9ffba7230 */ /* 0x000fca0000004100 */
[----:B----4-:R-:W-:-:S05]  /*2100*/  FFMA.FTZ R248, R246, R186, R248 ;  /* 0x000000baf6f87223 */ /* 0x010fca00000100f8 */
[----:B------:R1:W-:Y:S04]  /*2110*/  STL [R1+0x18], R248 ;  /* 0x000018f801007387 */ /* 0x0003e80000100800 */
[----:B-1----:R-:W3:Y:S01]  /*2120*/  LDL.LU R248, [R1+0x1c] ;  /* 0x00001c0001f87983 */ /* 0x002ee20000300800 */
[----:B------:R-:W-:-:S05]  /*2130*/  HADD2.F32 R185, -RZ, R87.H1_H1 ;  /* 0x30000057ffb97230 */ /* 0x000fca0000004100 */
[----:B------:R-:W-:Y:S01]  /*2140*/  FMUL.FTZ R211, R185, R184 ;  /* 0x000000b8b9d37220 */ /* 0x000fe20000410000 */
[----:B------:R-:W-:Y:S01]  /*2150*/  FADD.FTZ R184, RZ, R228 ;  /* 0x000000e4ffb87221 */ /* 0x000fe20000010000 */
[----:B------:R-:W-:Y:S01]  /*2160*/  FFMA.FTZ R185, R0, R228, RZ ;  /* 0x000000e400b97223 */ /* 0x000fe200000100ff */
[----:B--2---:R-:W-:-:S05]  /*2170*/  FADD.FTZ R247, R247, R186 ;  /* 0x000000baf7f77221 */ /* 0x004fca0000010000 */
[----:B------:R1:W-:Y:S04]  /*2180*/  STL [R1+0x48], R247 ;  /* 0x000048f701007387 */ /* 0x0003e80000100800 */
[----:B-1----:R-:W2:Y:S01]  /*2190*/  LDL.LU R247, [R1+0x4c] ;  /* 0x00004c0001f77983 */ /* 0x002ea20000300800 */
        /* <DEDUP_REMOVED lines=24> */
[----:B------:R-:W-:Y:S02]  /*2320*/  HADD2.F32 R187, -RZ, R89.H0_H0 ;  /* 0x20000059ffbb7230 */ /* 0x000fe40000004100 */
[----:B------:R-:W-:Y:S01]  /*2330*/  FADD.FTZ R184, R235, R184 ;  /* 0x000000b8ebb87221 */ /* 0x000fe20000010000 */
[----:B------:R-:W-:Y:S02]  /*2340*/  FFMA.FTZ R185, R182, R235, R185 ;  /* 0x000000ebb6b97223 */ /* 0x000fe400000100b9 */
[----:B------:R-:W-:Y:S01]  /*2350*/  FMUL.FTZ R214, R187, R186 ;  /* 0x000000babbd67220 */ /* 0x000fe20000410000 */
[----:B------:R-:W-:Y:S01]  /*2360*/  FADD.FTZ R184, R236, R184 ;  /* 0x000000b8ecb87221 */ /* 0x000fe20000010000 */
[----:B------:R-:W-:Y:S01]  /*2370*/  FADD.FTZ R187, R215, -UR9 ;  /* 0x80000009d7bb7e21 */ /* 0x000fe20008010000 */
[----:B------:R-:W-:Y:S01]  /*2380*/  FFMA.FTZ R185, R183, R236, R185 ;  /* 0x000000ecb7b97223 */ /* 0x000fe200000100b9 */
[----:B------:R-:W-:-:S02]  /*2390*/  HADD2.F32 R186, -RZ, R217.H1_H1 ;  /* 0x300000d9ffba7230 */ /* 0x000fc40000004100 */
[----:B------:R-:W-:Y:S01]  /*23a0*/  FADD.FTZ R184, R249, R184 ;  /* 0x000000b8f9b87221 */ /* 0x000fe20000010000 */
[----:B------:R-:W-:Y:S01]  /*23b0*/  FMUL.FTZ R217, R187, UR29 ;  /* 0x0000001dbbd97c20 */ /* 0x000fe20008410000 */
[----:B------:R-:W-:Y:S02]  /*23c0*/  FFMA.FTZ R185, R250, R249, R185 ;  /* 0x000000f9fab97223 */ /* 0x000fe400000100b9 */
[----:B------:R-:W-:Y:S01]  /*23d0*/  FADD.FTZ R187, R189, R184 ;  /* 0x000000b8bdbb7221 */ /* 0x000fe20000010000 */
[----:B---3--:R-:W-:Y:S01]  /*23e0*/  FFMA.FTZ R248, R217, R186, R248 ;  /* 0x000000bad9f87223 */ /* 0x008fe200000100f8 */
[----:B------:R-:W-:Y:S01]  /*23f0*/  FFMA.FTZ R184, R188, R189, R185 ;  /* 0x000000bdbcb87223 */ /* 0x000fe200000100b9 */
[----:B------:R-:W-:-:S03]  /*2400*/  HADD2.F32 R185, -RZ, R89.H1_H1 ;  /* 0x30000059ffb97230 */ /* 0x000fc60000004100 */
[----:B------:R1:W-:Y:S02]  /*2410*/  STL [R1+0x1c], R248 ;  /* 0x00001cf801007387 */ /* 0x0003e40000100800 */
[----:B------:R-:W-:Y:S01]  /*2420*/  FMUL.FTZ R215, R185, R186 ;  /* 0x000000bab9d77220 */ /* 0x000fe20000410000 */
[----:B------:R-:W-:Y:S01]  /*2430*/  FADD.FTZ R185, R220, -UR9 ;  /* 0x80000009dcb97e21 */ /* 0x000fe20008010000 */
[----:B-1----:R-:W3:Y:S01]  /*2440*/  LDL.LU R248, [R1+0x20] ;  /* 0x0000200001f87983 */ /* 0x002ee20000300800 */
[----:B--2---:R-:W-:-:S05]  /*2450*/  FADD.FTZ R247, R247, R186 ;  /* 0x000000baf7f77221 */ /* 0x004fca0000010000 */
[----:B------:R1:W-:Y:S04]  /*2460*/  STL [R1+0x4c], R247 ;  /* 0x00004cf701007387 */ /* 0x0003e80000100800 */
[----:B------:R-:W2:Y:S01]  /*2470*/  LDL.LU R220, [R1+0x30] ;  /* 0x0000300001dc7983 */ /* 0x000ea20000300800 */
[----:B------:R-:W-:-:S04]  /*2480*/  FFMA.FTZ R184, R192, R237, R184 ;  /* 0x000000edc0b87223 */ /* 0x000fc800000100b8 */
[----:B------:R-:W-:Y:S01]  /*2490*/  FFMA.FTZ R186, R190, R191, R184 ;  /* 0x000000bfbeba7223 */ /* 0x000fe200000100b8 */
[----:B------:R-:W-:Y:S02]  /*24a0*/  HADD2.F32 R184, -RZ, R218.H0_H0 ;  /* 0x200000daffb87230 */ /* 0x000fe40000004100 */
[----:B-1----:R-:W-:Y:S01]  /*24b0*/  FMUL.FTZ R247, R185, UR29 ;  /* 0x0000001db9f77c20 */ /* 0x002fe20008410000 */
[----:B------:R-:W-:-:S03]  /*24c0*/  HADD2.F32 R185, -RZ, R90.H0_H0 ;  /* 0x2000005affb97230 */ /* 0x000fc60000004100 */
[----:B---3--:R-:W-:Y:S01]  /*24d0*/  FFMA.FTZ R248, R247, R184, R248 ;  /* 0x000000b8f7f87223 */ /* 0x008fe200000100f8 */
[----:B--2---:R-:W-:-:S05]  /*24e0*/  FADD.FTZ R220, R220, R184 ;  /* 0x000000b8dcdc7221 */ /* 0x004fca0000010000 */
[----:B------:R1:W-:Y:S04]  /*24f0*/  STL [R1+0x30], R220 ;  /* 0x000030dc01007387 */ /* 0x0003e80000100800 */
[----:B------:R2:W-:Y:S01]  /*2500*/  STL [R1+0x20], R248 ;  /* 0x000020f801007387 */ /* 0x0005e20000100800 */
[----:B-1----:R-:W-:Y:S01]  /*2510*/  FMUL.FTZ R220, R185, R184 ;  /* 0x000000b8b9dc7220 */ /* 0x002fe20000410000 */
[----:B------:R-:W-:Y:S02]  /*2520*/  HADD2.F32 R184, -RZ, R218.H1_H1 ;  /* 0x300000daffb87230 */ /* 0x000fe40000004100 */
[----:B--2---:R-:W2:Y:S04]  /*2530*/  LDL.LU R248, [R1+0x24] ;  /* 0x0000240001f87983 */ /* 0x004ea80000300800 */
[----:B------:R-:W3:Y:S01]  /*2540*/  LDL.LU R218, [R1+0x34] ;  /* 0x0000340001da7983 */ /* 0x000ee20000300800 */
        /* <DEDUP_REMOVED lines=10> */
[----:B------:R-:W-:-:S04]  /*25f0*/  FADD.FTZ R187, R187, R241 ;  /* 0x000000f1bbbb7221 */ /* 0x000fc80000010000 */
[----:B------:R-:W-:Y:S01]  /*2600*/  FADD.FTZ R185, R187, R203 ;  /* 0x000000cbbbb97221 */ /* 0x000fe20000010000 */
[----:B------:R-:W-:Y:S02]  /*2610*/  HADD2.F32 R187, -RZ, R90.H1_H1 ;  /* 0x3000005affbb7230 */ /* 0x000fe40000004100 */
[----:B---3--:R-:W-:Y:S01]  /*2620*/  FADD.FTZ R218, R218, R184 ;  /* 0x000000b8dada7221 */ /* 0x008fe20000010000 */
[----:B--2---:R-:W-:-:S04]  /*2630*/  FFMA.FTZ R248, R221, R184, R248 ;  /* 0x000000b8ddf87223 */ /* 0x004fc800000100f8 */
[----:B------:R1:W-:Y:S04]  /*2640*/  STL [R1+0x34], R218 ;  /* 0x000034da01007387 */ /* 0x0003e80000100800 */
[----:B------:R2:W-:Y:S01]  /*2650*/  STL [R1+0x24], R248 ;  /* 0x000024f801007387 */ /* 0x0005e20000100800 */
[----:B-1----:R-:W-:Y:S01]  /*2660*/  FMUL.FTZ R218, R187, R184 ;  /* 0x000000b8bbda7220 */ /* 0x002fe20000410000 */
[----:B------:R-:W-:Y:S02]  /*2670*/  FADD.FTZ R187, R222, -UR9 ;  /* 0x80000009debb7e21 */ /* 0x000fe40008010000 */
[----:B------:R-:W3:Y:S02]  /*2680*/  LDL.LU R222, [R1+0x28] ;  /* 0x0000280001de7983 */ /* 0x000ee40000300800 */
[----:B--2---:R-:W-:-:S02]  /*2690*/  FMUL.FTZ R248, R187, UR29 ;  /* 0x0000001dbbf87c20 */ /* 0x004fc40008410000 */
[----:B------:R-:W2:Y:S01]  /*26a0*/  LDL.LU R187, [R1+0x38] ;  /* 0x0000380001bb7983 */ /* 0x000ea20000300800 */
[----:B------:R-:W-:Y:S02]  /*26b0*/  HADD2.F32 R184, -RZ, R219.H0_H0 ;  /* 0x200000dbffb87230 */ /* 0x000fe40000004100 */
[----:B------:R-:W-:-:S04]  /*26c0*/  FFMA.FTZ R186, R193, R238, R186 ;  /* 0x000000eec1ba7223 */ /* 0x000fc800000100ba */
[----:B------:R-:W-:-:S04]  /*26d0*/  FFMA.FTZ R186, R196, R197, R186 ;  /* 0x000000c5c4ba7223 */ /* 0x000fc800000100ba */
[----:B------:R-:W-:-:S04]  /*26e0*/  FFMA.FTZ R186, R194, R239, R186 ;  /* 0x000000efc2ba7223 */ /* 0x000fc800000100ba */
[----:B------:R-:W-:-:S04]  /*26f0*/  FFMA.FTZ R186, R198, R199, R186 ;  /* 0x000000c7c6ba7223 */ /* 0x000fc800000100ba */
[----:B------:R-:W-:-:S04]  /*2700*/  FFMA.FTZ R186, R195, R240, R186 ;  /* 0x000000f0c3ba7223 */ /* 0x000fc800000100ba */
[----:B------:R-:W-:Y:S01]  /*2710*/  FFMA.FTZ R186, R200, R201, R186 ;  /* 0x000000c9c8ba7223 */ /* 0x000fe200000100ba */
[----:B--2---:R-:W-:Y:S01]  /*2720*/  FADD.FTZ R187, R187, R184 ;  /* 0x000000b8bbbb7221 */ /* 0x004fe20000010000 */
[----:B---3--:R-:W-:-:S04]  /*2730*/  FFMA.FTZ R222, R248, R184, R222 ;  /* 0x000000b8f8de7223 */ /* 0x008fc800000100de */
[----:B------:R1:W-:Y:S04]  /*2740*/  STL [R1+0x38], R187 ;  /* 0x000038bb01007387 */ /* 0x0003e80000100800 */
[----:B------:R2:W-:Y:S01]  /*2750*/  STL [R1+0x28], R222 ;  /* 0x000028de01007387 */ /* 0x0005e20000100800 */
[----:B-1----:R-:W-:-:S05]  /*2760*/  HADD2.F32 R187, -RZ, R91.H0_H0 ;  /* 0x2000005bffbb7230 */ /* 0x002fca0000004100 */
[----:B--2---:R-:W-:Y:S01]  /*2770*/  FMUL.FTZ R222, R187, R184 ;  /* 0x000000b8bbde7220 */ /* 0x004fe20000410000 */
[----:B------:R-:W-:Y:S01]  /*2780*/  FADD.FTZ R187, R223, -UR9 ;  /* 0x80000009dfbb7e21 */ /* 0x000fe20008010000 */
[----:B------:R-:W-:Y:S01]  /*2790*/  HADD2.F32 R184, -RZ, R219.H1_H1 ;  /* 0x300000dbffb87230 */ /* 0x000fe20000004100 */
[----:B------:R-:W2:Y:S02]  /*27a0*/  LDL.LU R223, [R1+0x2c] ;  /* 0x00002c0001df7983 */ /* 0x000ea40000300800 */
[----:B------:R-:W-:Y:S02]  /*27b0*/  FMUL.FTZ R219, R187, UR29 ;  /* 0x0000001dbbdb7c20 */ /* 0x000fe40008410000 */
[----:B------:R-:W3:Y:S01]  /*27c0*/  LDL.LU R187, [R1+0x3c] ;  /* 0x00003c0001bb7983 */ /* 0x000ee20000300800 */
        /* <DEDUP_REMOVED lines=26> */
[----:B---3--:R-:W-:Y:S01]  /*2970*/  FADD.FTZ R187, R187, R184 ;  /* 0x000000b8bbbb7221 */ /* 0x008fe20000010000 */
[----:B--2---:R-:W-:-:S04]  /*2980*/  FFMA.FTZ R223, R219, R184, R223 ;  /* 0x000000b8dbdf7223 */ /* 0x004fc800000100df */
[----:B------:R1:W-:Y:S04]  /*2990*/  STL [R1+0x3c], R187 ;  /* 0x00003cbb01007387 */ /* 0x0003e80000100800 */
[----:B------:R2:W-:Y:S01]  /*29a0*/  STL [R1+0x2c], R223 ;  /* 0x00002cdf01007387 */ /* 0x0005e20000100800 */
[----:B-1----:R-:W-:-:S05]  /*29b0*/  HADD2.F32 R187, -RZ, R91.H1_H1 ;  /* 0x3000005bffbb7230 */ /* 0x002fca0000004100 */
[----:B--2---:R-:W-:-:S04]  /*29c0*/  FMUL.FTZ R223, R187, R184 ;  /* 0x000000b8bbdf7220 */ /* 0x004fc80000410000 */
[----:B------:R-:W-:Y:S01]  /*29d0*/  FADD.FTZ R187, R185, R223 ;  /* 0x000000dfb9bb7221 */ /* 0x000fe20000010000 */
[----:B------:R-:W-:Y:S01]  /*29e0*/  FFMA.FTZ R186, R219, R223, R186 ;  /* 0x000000dfdbba7223 */ /* 0x000fe200000100ba */
[----:B0-----:R-:W-:Y:S06]  /*29f0*/  BRA `(.L_x_12103) ;  /* 0x0000000000747947 */ /* 0x001fec0003800000 */
.L_x_12102:
        /* <DEDUP_REMOVED lines=29> */
.L_x_12103:
        /* <DEDUP_REMOVED lines=35> */
.L_x_12105:
[----:B------:R-:W-:Y:S05]  /*2e00*/  BSYNC.RECONVERGENT B0 ;  /* 0x0000000000007941 */ /* 0x000fea0003800200 */
.L_x_12104:
        /* <DEDUP_REMOVED lines=68> */
.L_x_12108:
        /* <DEDUP_REMOVED lines=14> */
.L_x_12109:
        /* <DEDUP_REMOVED lines=14> */
.L_x_12110:
        /* <DEDUP_REMOVED lines=14> */
.L_x_12111:
        /* <DEDUP_REMOVED lines=14> */
.L_x_12112:
        /* <DEDUP_REMOVED lines=14> */
.L_x_12113:
        /* <DEDUP_REMOVED lines=14> */
.L_x_12114:
        /* <DEDUP_REMOVED lines=15> */
.L_x_12107:
        /* <DEDUP_REMOVED lines=52> */
.L_x_12116:
[----:B------:R-:W-:Y:S05]  /*3bc0*/  BRA.U !UP3, `(.L_x_12117) ;  /* 0x000000010b347547 */ /* 0x000fea000b800000 */
        /* <DEDUP_REMOVED lines=13> */
.L_x_12117:
[----:B------:R-:W-:Y:S05]  /*3ca0*/  BRA.U !UP3, `(.L_x_12118) ;  /* 0x000000010b347547 */ /* 0x000fea000b800000 */
        /* <DEDUP_REMOVED lines=13> */
.L_x_12118:
        /* <DEDUP_REMOVED lines=14> */
.L_x_12119:
        /* <DEDUP_REMOVED lines=14> */
.L_x_12120:
        /* <DEDUP_REMOVED lines=14> */
.L_x_12121:
        /* <DEDUP_REMOVED lines=14> */
.L_x_12122:
[----:B------:R-:W-:Y:S05]  /*4100*/  BRA.U !UP3, `(.L_x_12115) ;  /* 0x0000000d0b947547 */ /* 0x000fea000b800000 */
        /* <DEDUP_REMOVED lines=8> */
.L_x_12106:
        /* <DEDUP_REMOVED lines=17> */
.L_x_12124:
        /* <DEDUP_REMOVED lines=8> */
[----:B-----5:R-:W-:-:S05]  /*4320*/  HADD2.F32 R185, -RZ, R164.H1_H1 ;  /* 0x300000a4ffb97230 */ /* 0x020fca0000004100 */
[----:B------:R-:W-:Y:S01]  /*4330*/  FFMA.FTZ R157, R185, R184, R157 ;  /* 0x000000b8b99d7223 */ /* 0x000fe2000001009d */
[----:B------:R-:W-:-:S05]  /*4340*/  HADD2.F32 R185, -RZ, R52.H1_H1 ;  /* 0x30000034ffb97230 */ /* 0x000fca0000004100 */
[----:B------:R-:W-:-:S05]  /*4350*/  FMUL.FTZ R184, R185, R184 ;  /* 0x000000b8b9b87220 */ /* 0x000fca0000410000 */
[----:B------:R-:W-:-:S04]  /*4360*/  F2FP.F16.F32.PACK_AB R184, RZ, R184 ;  /* 0x000000b8ffb8723e */ /* 0x000fc800000000ff */
[----:B------:R-:W-:-:S07]  /*4370*/  PRMT R168, R168, 0x5410, R184 ;  /* 0x00005410a8a87816 */ /* 0x000fce00000000b8 */
.L_x_12125:
        /* <DEDUP_REMOVED lines=8> */
[----:B-----5:R-:W-:-:S05]  /*4400*/  HADD2.F32 R185, -RZ, R165.H0_H0 ;  /* 0x200000a5ffb97230 */ /* 0x020fca0000004100 */
[----:B------:R-:W-:Y:S01]  /*4410*/  FFMA.FTZ R158, R185, R184, R158 ;  /* 0x000000b8b99e7223 */ /* 0x000fe2000001009e */
[----:B------:R-:W-:-:S05]  /*4420*/  HADD2.F32 R185, -RZ, R53.H0_H0 ;  /* 0x20000035ffb97230 */ /* 0x000fca0000004100 */
[----:B------:R-:W-:-:S05]  /*4430*/  FMUL.FTZ R184, R185, R184 ;  /* 0x000000b8b9b87220 */ /* 0x000fca0000410000 */
[----:B------:R-:W-:-:S04]  /*4440*/  F2FP.F16.F32.PACK_AB R184, RZ, R184 ;  /* 0x000000b8ffb8723e */ /* 0x000fc800000000ff */
[----:B------:R-:W-:-:S07]  /*4450*/  PRMT R169, R184, 0x7610, R169 ;  /* 0x00007610b8a97816 */ /* 0x000fce00000000a9 */
.L_x_12126:
        /* <DEDUP_REMOVED lines=14> */
.L_x_12127:
        /* <DEDUP_REMOVED lines=14> */
.L_x_12128:
        /* <DEDUP_REMOVED lines=14> */
.L_x_12129:
        /* <DEDUP_REMOVED lines=14> */
.L_x_12130:
        /* <DEDUP_REMOVED lines=13> */
[----:B------:R-:W-:Y:S01]  /*48b0*/  PRMT R171, R171, 0x5410, R184 ;  /* 0x00005410abab7816 */ /* 0x000fe200000000b8 */
[----:B------:R-:W-:Y:S06]  /*48c0*/  BRA `(.L_x_12115) ;  /* 0x0000000400a47947 */ /* 0x000fec0003800000 */
.L_x_12123:
[----:B------:R-:W-:Y:S02]  /*48d0*/  PLOP3.LUT P1, PT, PT, PT, UP2, 0x80, 0x8 ;  /* 0x000000000008781c */ /* 0x000fe40003f2f028 */
[----:B------:R-:W-:Y:S02]  /*48e0*/  MOV R172, UR16 ;  /* 0x0000001000ac7c02 */ /* 0x000fe40008000f00 */
[----:B------:R-:W-:Y:S02]  /*48f0*/  MOV R174, UR16 ;  /* 0x0000001000ae7c02 */ /* 0x000fe40008000f00 */
[----:B------:R-:W-:Y:S02]  /*4900*/  MOV R173, R49 ;  /* 0x0000003100ad7202 */ /* 0x000fe40000000f00 */
[----:B------:R-:W-:-:S05]  /*4910*/  MOV R175, UR16 ;  /* 0x0000001000af7c02 */ /* 0x000fca0008000f00 */
[----:B------:R-:W-:Y:S01]  /*4920*/  @P1 FFMA.FTZ R172, R227, R172, UR30 ;  /* 0x0000001ee3ac1e23 */ /* 0x000fe200080100ac */
[----:B------:R-:W-:Y:S01]  /*4930*/  @P1 FFMA.FTZ R174, R225, R174, UR30 ;  /* 0x0000001ee1ae1e23 */ /* 0x000fe200080100ae */
[----:B------:R-:W-:Y:S02]  /*4940*/  @P1 FFMA.FTZ R175, R224, R175, UR30 ;  /* 0x0000001ee0af1e23 */ /* 0x000fe400080100af */
[----:B------:R-:W-:Y:S02]  /*4950*/  @P1 FADD.FTZ R172, R226, -R172 ;  /* 0x800000ace2ac1221 */ /* 0x000fe40000010000 */
[----:B------:R-:W-:Y:S01]  /*4960*/  @P1 FADD.FTZ R176, R10, -R175 ;  /* 0x800000af0ab01221 */ /* 0x000fe20000010000 */
[----:B------:R-:W-:Y:S01]  /*4970*/  MOV R175, R51 ;  /* 0x0000003300af7202 */ /* 0x000fe20000000f00 */
[----:B------:R-:W-:Y:S01]  /*4980*/  @P1 FFMA.FTZ R173, R172, UR29, R49 ;  /* 0x0000001dacad1c23 */ /* 0x000fe20008010031 */
[----:B------:R-:W-:Y:S01]  /*4990*/  @P1 FADD.FTZ R172, R11, -R174 ;  /* 0x800000ae0bac1221 */ /* 0x000fe20000010000 */
[----:B------:R-:W-:Y:S01]  /*49a0*/  MOV R174, R50 ;  /* 0x0000003200ae7202 */ /* 0x000fe20000000f00 */
[----:B------:R-:W-:-:S02]  /*49b0*/  @P1 FFMA.FTZ R175, R176, UR29, R51 ;  /* 0x0000001db0af1c23 */ /* 0x000fc40008010033 */
[----:B------:R-:W-:Y:S01]  /*49c0*/  @P1 FFMA.FTZ R174, R172, UR29, R50 ;  /* 0x0000001dacae1c23 */ /* 0x000fe20008010032 */
[----:B------:R-:W-:-:S05]  /*49d0*/  MOV R172, UR16 ;  /* 0x0000001000ac7c02 */ /* 0x000fca0008000f00 */
[----:B-----5:R-:W-:-:S04]  /*49e0*/  @P1 FFMA.FTZ R172, R0, R172, UR30 ;  /* 0x0000001e00ac1e23 */ /* 0x020fc800080100ac */
[----:B------:R-:W-:Y:S01]  /*49f0*/  @P1 FADD.FTZ R176, R228, -R172 ;  /* 0x800000ace4b01221 */ /* 0x000fe20000010000 */
[----:B------:R-:W-:-:S03]  /*4a00*/  MOV R172, R48 ;  /* 0x0000003000ac7202 */ /* 0x000fc60000000f00 */
        /* <DEDUP_REMOVED lines=9> */
.L_x_12131:
        /* <DEDUP_REMOVED lines=8> */
.L_x_12132:
        /* <DEDUP_REMOVED lines=8> */
.L_x_12133:
        /* <DEDUP_REMOVED lines=8> */
.L_x_12134:
[----:B------:R-:W-:-:S05]  /*4c20*/  MOV R176, UR16 ;  /* 0x0000001000b07c02 */ /* 0x000fca0008000f00 */
[----:B------:R-:W-:-:S04]  /*4c30*/  @P1 FFMA.FTZ R176, R9, R176, UR30 ;  /* 0x0000001e09b01e23 */ /* 0x000fc800080100b0 */
        /* <DEDUP_REMOVED lines=11> */
.L_x_12135:
[----:B------:R-:W-:-:S05]  /*4cf0*/  MOV R177, UR16 ;  /* 0x0000001000b17c02 */ /* 0x000fca0008000f00 */
[----:B------:R-:W-:-:S04]  /*4d00*/  @P1 FFMA.FTZ R177, R7, R177, UR30 ;  /* 0x0000001e07b11e23 */ /* 0x000fc800080100b1 */
[----:B------:R-:W-:Y:S01]  /*4d10*/  @P1 FADD.FTZ R178, R6, -R177 ;  /* 0x800000b106b21221 */ /* 0x000fe20000010000 */
[----:B------:R-:W-:-:S03]  /*4d20*/  MOV R177, R45 ;  /* 0x0000002d00b17202 */ /* 0x000fc60000000f00 */
        /* <DEDUP_REMOVED lines=9> */
.L_x_12136:
        /* <DEDUP_REMOVED lines=13> */
.L_x_12137:
        /* <DEDUP_REMOVED lines=13> */
.L_x_12115:
        /* <DEDUP_REMOVED lines=15> */
.L_x_12138:
[----:B------:R-:W-:Y:S05]  /*5050*/  @!P0 BRA `(.L_x_12139) ;  /* 0x0000000c00708947 */ /* 0x000fea0003800000 */
[----:B------:R-:W-:Y:S05]  /*5060*/  @!P1 BRA `(.L_x_12140) ;  /* 0x0000000400a89947 */ /* 0x000fea0003800000 */
        /* <DEDUP_REMOVED lines=17> */
[----:B------:R-:W-:-:S04]  /*5180*/  @P3 FFMA.FTZ R172, R3, R172, UR30 ;  /* 0x0000001e03ac3e23 */ /* 0x000fc800080100ac */
[----:B-----5:R-:W-:Y:S01]  /*5190*/  @P3 FADD.FTZ R176, R2, -R172 ;  /* 0x800000ac02b03221 */ /* 0x020fe20000010000 */
        /* <DEDUP_REMOVED lines=10> */
.L_x_12141:
        /* <DEDUP_REMOVED lines=8> */
.L_x_12142:
        /* <DEDUP_REMOVED lines=8> */
.L_x_12143:
        /* <DEDUP_REMOVED lines=8> */
.L_x_12144:
        /* <DEDUP_REMOVED lines=13> */
.L_x_12145:
        /* <DEDUP_REMOVED lines=12> */
[----:B0-----:R-:W-:-:S07]  /*5550*/  PRMT R170, R170, 0x5410, R178 ;  /* 0x00005410aaaa7816 */ /* 0x001fce00000000b2 */
.L_x_12146:
[----:B------:R-:W-:-:S05]  /*5560*/  MOV R178, UR16 ;  /* 0x0000001000b27c02 */ /* 0x000fca0008000f00 */
[----:B------:R-:W-:-:S04]  /*5570*/  @P3 FFMA.FTZ R178, R183, R178, UR30 ;  /* 0x0000001eb7b23e23 */ /* 0x000fc800080100b2 */
[----:B------:R-:W-:Y:S01]  /*5580*/  @P3 FADD.FTZ R179, R236, -R178 ;  /* 0x800000b2ecb33221 */ /* 0x000fe20000010000 */
[----:B------:R-:W-:-:S03]  /*5590*/  MOV R178, R38 ;  /* 0x0000002600b27202 */ /* 0x000fc60000000f00 */
[----:B------:R-:W-:Y:S01]  /*55a0*/  @P3 FFMA.FTZ R178, R179, UR29, R38 ;  /* 0x0000001db3b23c23 */ /* 0x000fe20008010026 */
[----:B------:R-:W-:Y:S06]  /*55b0*/  BRA.U !UP3, `(.L_x_12147) ;  /* 0x000000010b1c7547 */ /* 0x000fec000b800000 */
[----:B0-----:R-:W-:Y:S02]  /*55c0*/  HADD2.F32 R184, -RZ, R167.H0_H0 ;  /* 0x200000a7ffb87230 */ /* 0x001fe40000004100 */
[----:B------:R-:W-:-:S04]  /*55d0*/  FMUL.FTZ R179, R178, UR17 ;  /* 0x00000011b2b37c20 */ /* 0x000fc80008410000 */
[----:B------:R-:W-:Y:S01]  /*55e0*/  FFMA.FTZ R146, R184, R179, R146 ;  /* 0x000000b3b8927223 */ /* 0x000fe20000010092 */
[----:B------:R-:W-:-:S05]  /*55f0*/  HADD2.F32 R184, -RZ, R59.H0_H0 ;  /* 0x2000003bffb87230 */ /* 0x000fca0000004100 */
[----:B------:R-:W-:-:S05]  /*5600*/  FMUL.FTZ R179, R179, R184 ;  /* 0x000000b8b3b37220 */ /* 0x000fca0000410000 */
[----:B------:R-:W-:-:S04]  /*5610*/  F2FP.F16.F32.PACK_AB R179, RZ, R179 ;  /* 0x000000b3ffb3723e */ /* 0x000fc800000000ff */
[----:B------:R-:W-:-:S07]  /*5620*/  PRMT R171, R179, 0x7610, R171 ;  /* 0x00007610b3ab7816 */ /* 0x000fce00000000ab */
.L_x_12147:
[----:B------:R-:W-:-:S05]  /*5630*/  MOV R179, UR16 ;  /* 0x0000001000b37c02 */ /* 0x000fca0008000f00 */
[----:B------:R-:W-:-:S04]  /*5640*/  @P3 FFMA.FTZ R179, R250, R179, UR30 ;  /* 0x0000001efab33e23 */ /* 0x000fc800080100b3 */
[----:B0-----:R-:W-:Y:S01]  /*5650*/  @P3 FADD.FTZ R184, R249, -R179 ;  /* 0x800000b3f9b83221 */ /* 0x001fe20000010000 */
        /* <DEDUP_REMOVED lines=11> */
.L_x_12140:
[----:B------:R-:W-:Y:S05]  /*5710*/  BRA.U !UP3, `(.L_x_12149) ;  /* 0x000000010b347547 */ /* 0x000fea000b800000 */
[----:B------:R-:W-:Y:S02]  /*5720*/  PLOP3.LUT P3, PT, PT, PT, UP2, 0x80, 0x8 ;  /* 0x000000000008781c */ /* 0x000fe40003f6f028 */
[----:B0-----:R-:W-:Y:S02]  /*5730*/  MOV R184, UR16 ;  /* 0x0000001000b87c02 */ /* 0x001fe40008000f00 */
[----:B------:R-:W-:-:S09]  /*5740*/  MOV R185, R40 ;  /* 0x0000002800b97202 */ /* 0x000fd20000000f00 */
[----:B------:R-:W-:-:S04]  /*5750*/  @P3 FFMA.FTZ R184, R3, R184, UR30 ;  /* 0x0000001e03b83e23 */ /* 0x000fc800080100b8 */
[----:B-----5:R-:W-:-:S04]  /*5760*/  @P3 FADD.FTZ R184, R2, -R184 ;  /* 0x800000b802b83221 */ /* 0x020fc80000010000 */
        /* <DEDUP_REMOVED lines=8> */
.L_x_12149:
        /* <DEDUP_REMOVED lines=14> */
.L_x_12150:
        /* <DEDUP_REMOVED lines=14> */
.L_x_12151:
        /* <DEDUP_REMOVED lines=14> */
.L_x_12152:
        /* <DEDUP_REMOVED lines=14> */
.L_x_12153:
        /* <DEDUP_REMOVED lines=14> */
.L_x_12154:
        /* <DEDUP_REMOVED lines=14> */
.L_x_12155:
        /* <DEDUP_REMOVED lines=15> */
.L_x_12139:
        /* <DEDUP_REMOVED lines=20> */
[----:B-----5:R-:W-:Y:S01]  /*5f60*/  FADD.FTZ R172, R2, -R172 ;  /* 0x800000ac02ac7221 */ /* 0x020fe20000010000 */
        /* <DEDUP_REMOVED lines=32> */
.L_x_12157:
[----:B------:R-:W-:Y:S05]  /*6170*/  BRA.U !UP3, `(.L_x_12158) ;  /* 0x000000010b347547 */ /* 0x000fea000b800000 */
[----:B0-----:R-:W-:Y:S01]  /*6180*/  MOV R184, UR16 ;  /* 0x0000001000b87c02 */ /* 0x001fe20008000f00 */
        /* <DEDUP_REMOVED lines=12> */
.L_x_12158:
[----:B------:R-:W-:Y:S05]  /*6250*/  BRA.U !UP3, `(.L_x_12159) ;  /* 0x000000010b347547 */ /* 0x000fea000b800000 */
        /* <DEDUP_REMOVED lines=13> */
.L_x_12159:
        /* <DEDUP_REMOVED lines=14> */
.L_x_12160:
        /* <DEDUP_REMOVED lines=14> */
.L_x_12161:
        /* <DEDUP_REMOVED lines=14> */
.L_x_12162:
        /* <DEDUP_REMOVED lines=14> */
.L_x_12163:
[----:B------:R-:W-:Y:S05]  /*66b0*/  BRA.U !UP3, `(.L_x_12148) ;  /* 0x000000050be07547 */ /* 0x000fea000b800000 */
[----:B0-----:R-:W-:Y:S02]  /*66c0*/  HADD2.F32 R185, -RZ, R167.H1_H1 ;  /* 0x300000a7ffb97230 */ /* 0x001fe40000004100 */
[----:B------:R-:W-:-:S04]  /*66d0*/  FMUL.FTZ R184, R179, UR17 ;  /* 0x00000011b3b87c20 */ /* 0x000fc80008410000 */
[----:B------:R-:W-:Y:S01]  /*66e0*/  FFMA.FTZ R147, R185, R184, R147 ;  /* 0x000000b8b9937223 */ /* 0x000fe20000010093 */
[----:B------:R-:W-:-:S05]  /*66f0*/  HADD2.F32 R185, -RZ, R59.H1_H1 ;  /* 0x3000003bffb97230 */ /* 0x000fca0000004100 */
[----:B------:R-:W-:-:S05]  /*6700*/  FMUL.FTZ R184, R185, R184 ;  /* 0x000000b8b9b87220 */ /* 0x000fca0000410000 */
[----:B------:R-:W-:-:S04]  /*6710*/  F2FP.F16.F32.PACK_AB R184, RZ, R184 ;  /* 0x000000b8ffb8723e */ /* 0x000fc800000000ff */
[----:B------:R-:W-:Y:S01]  /*6720*/  PRMT R171, R171, 0x5410, R184 ;  /* 0x00005410abab7816 */ /* 0x000fe200000000b8 */
[----:B------:R-:W-:Y:S06]  /*6730*/  BRA `(.L_x_12148) ;  /* 0x0000000400c07947 */ /* 0x000fec0003800000 */
.L_x_12156:
        /* <DEDUP_REMOVED lines=14> */
.L_x_12164:
        /* <DEDUP_REMOVED lines=14> */
.L_x_12165:
        /* <DEDUP_REMOVED lines=14> */
.L_x_12166:
        /* <DEDUP_REMOVED lines=14> */
.L_x_12167:
        /* <DEDUP_REMOVED lines=14> */
.L_x_12168:
        /* <DEDUP_REMOVED lines=14> */
.L_x_12169:
        /* <DEDUP_REMOVED lines=14> */
.L_x_12170:
        /* <DEDUP_REMOVED lines=14> */
.L_x_12148:
        /* <DEDUP_REMOVED lines=17> */
.L_x_12171:
        /* <DEDUP_REMOVED lines=20> */
[----:B------:R-:W-:Y:S01]  /*7090*/  @P3 FADD.FTZ R176, R189, -R172 ;  /* 0x800000acbdb03221 */ /* 0x000fe20000010000 */
[----:B------:R-:W-:-:S03]  /*70a0*/  MOV R172, R32 ;  /* 0x0000002000ac7202 */ /* 0x000fc60000000f00 */
        /* <DEDUP_REMOVED lines=9> */
.L_x_12174:
        /* <DEDUP_REMOVED lines=8> */
.L_x_12175:
[----:B------:R-:W-:Y:S05]  /*71c0*/  BRA.U !UP3, `(.L_x_12176) ;  /* 0x000000010b1c7547 */ /* 0x000fea000b800000 */
[----:B-----5:R-:W-:Y:S02]  /*71d0*/  HADD2.F32 R177, -RZ, R165.H0_H0 ;  /* 0x200000a5ffb17230 */ /* 0x020fe40000004100 */
[----:B------:R-:W-:-:S04]  /*71e0*/  FMUL.FTZ R176, R174, UR17 ;  /* 0x00000011aeb07c20 */ /* 0x000fc80008410000 */
[----:B------:R-:W-:Y:S01]  /*71f0*/  FFMA.FTZ R142, R177, R176, R142 ;  /* 0x000000b0b18e7223 */ /* 0x000fe2000001008e */
[----:B------:R-:W-:-:S05]  /*7200*/  HADD2.F32 R177, -RZ, R61.H0_H0 ;  /* 0x2000003dffb17230 */ /* 0x000fca0000004100 */
[----:B------:R-:W-:-:S05]  /*7210*/  FMUL.FTZ R176, R176, R177 ;  /* 0x000000b1b0b07220 */ /* 0x000fca0000410000 */
[----:B------:R-:W-:-:S04]  /*7220*/  F2FP.F16.F32.PACK_AB R176, RZ, R176 ;  /* 0x000000b0ffb0723e */ /* 0x000fc800000000ff */
[----:B0-----:R-:W-:-:S07]  /*7230*/  PRMT R169, R176, 0x7610, R169 ;  /* 0x00007610b0a97816 */ /* 0x001fce00000000a9 */
.L_x_12176:
        /* <DEDUP_REMOVED lines=8> */
.L_x_12177:
        /* <DEDUP_REMOVED lines=13> */
.L_x_12178:
[----:B------:R-:W-:-:S05]  /*7390*/  MOV R177, UR16 ;  /* 0x0000001000b17c02 */ /* 0x000fca0008000f00 */
[----:B------:R-:W-:-:S04]  /*73a0*/  @P3 FFMA.FTZ R177, R194, R177, UR30 ;  /* 0x0000001ec2b13e23 */ /* 0x000fc800080100b1 */
[----:B------:R-:W-:Y:S01]  /*73b0*/  @P3 FADD.FTZ R178, R239, -R177 ;  /* 0x800000b1efb23221 */ /* 0x000fe20000010000 */
[----:B------:R-:W-:-:S03]  /*73c0*/  MOV R177, R29 ;  /* 0x0000001d00b17202 */ /* 0x000fc60000000f00 */
        /* <DEDUP_REMOVED lines=8> */
[----:B0-----:R-:W-:-:S07]  /*7450*/  PRMT R170, R170, 0x5410, R178 ;  /* 0x00005410aaaa7816 */ /* 0x001fce00000000b2 */
.L_x_12179:
[----:B------:R-:W-:-:S05]  /*7460*/  MOV R178, UR16 ;  /* 0x0000001000b27c02 */ /* 0x000fca0008000f00 */
[----:B------:R-:W-:-:S04]  /*7470*/  @P3 FFMA.FTZ R178, R198, R178, UR30 ;  /* 0x0000001ec6b23e23 */ /* 0x000fc800080100b2 */
[----:B------:R-:W-:Y:S01]  /*7480*/  @P3 FADD.FTZ R179, R199, -R178 ;  /* 0x800000b2c7b33221 */ /* 0x000fe20000010000 */
[----:B------:R-:W-:-:S03]  /*7490*/  MOV R178, R30 ;  /* 0x0000001e00b27202 */ /* 0x000fc60000000f00 */
[----:B------:R-:W-:Y:S01]  /*74a0*/  @P3 FFMA.FTZ R178, R179, UR29, R30 ;  /* 0x0000001db3b23c23 */ /* 0x000fe2000801001e */
        /* <DEDUP_REMOVED lines=8> */
.L_x_12180:
[----:B------:R-:W-:-:S05]  /*7530*/  MOV R179, UR16 ;  /* 0x0000001000b37c02 */ /* 0x000fca0008000f00 */
[----:B------:R-:W-:-:S04]  /*7540*/  @P3 FFMA.FTZ R179, R195, R179, UR30 ;  /* 0x0000001ec3b33e23 */ /* 0x000fc800080100b3 */
[----:B0-----:R-:W-:Y:S01]  /*7550*/  @P3 FADD.FTZ R184, R240, -R179 ;  /* 0x800000b3f0b83221 */ /* 0x001fe20000010000 */
        /* <DEDUP_REMOVED lines=11> */
.L_x_12173:
        /* <DEDUP_REMOVED lines=14> */
.L_x_12182:
        /* <DEDUP_REMOVED lines=14> */
.L_x_12183:
        /* <DEDUP_REMOVED lines=14> */
.L_x_12184:
        /* <DEDUP_REMOVED lines=14> */
.L_x_12185:
        /* <DEDUP_REMOVED lines=14> */
.L_x_12186:
        /* <DEDUP_REMOVED lines=14> */
.L_x_12187:
        /* <DEDUP_REMOVED lines=14> */
.L_x_12188:
        /* <DEDUP_REMOVED lines=15> */
.L_x_12172:
        /* <DEDUP_REMOVED lines=53> */
.L_x_12190:
        /* <DEDUP_REMOVED lines=14> */
.L_x_12191:
        /* <DEDUP_REMOVED lines=14> */
.L_x_12192:
        /* <DEDUP_REMOVED lines=14> */
.L_x_12193:
        /* <DEDUP_REMOVED lines=14> */
.L_x_12194:
        /* <DEDUP_REMOVED lines=14> */
.L_x_12195:
        /* <DEDUP_REMOVED lines=14> */
.L_x_12196:
[----:B------:R-:W-:Y:S05]  /*85b0*/  BRA.U !UP3, `(.L_x_12181) ;  /* 0x000000050be07547 */ /* 0x000fea000b800000 */
[----:B0----5:R-:W-:Y:S02]  /*85c0*/  HADD2.F32 R185, -RZ, R167.H1_H1 ;  /* 0x300000a7ffb97230 */ /* 0x021fe40000004100 */
[----:B------:R-:W-:-:S04]  /*85d0*/  FMUL.FTZ R184, R179, UR17 ;  /* 0x00000011b3b87c20 */ /* 0x000fc80008410000 */
[----:B------:R-:W-:Y:S01]  /*85e0*/  FFMA.FTZ R139, R185, R184, R139 ;  /* 0x000000b8b98b7223 */ /* 0x000fe2000001008b */
[----:B------:R-:W-:-:S05]  /*85f0*/  HADD2.F32 R185, -RZ, R63.H1_H1 ;  /* 0x3000003fffb97230 */ /* 0x000fca0000004100 */
[----:B------:R-:W-:-:S05]  /*8600*/  FMUL.FTZ R184, R185, R184 ;  /* 0x000000b8b9b87220 */ /* 0x000fca0000410000 */
[----:B------:R-:W-:-:S04]  /*8610*/  F2FP.F16.F32.PACK_AB R184, RZ, R184 ;  /* 0x000000b8ffb8723e */ /* 0x000fc800000000ff */
[----:B------:R-:W-:Y:S01]  /*8620*/  PRMT R171, R171, 0x5410, R184 ;  /* 0x00005410abab7816 */ /* 0x000fe200000000b8 */
[----:B------:R-:W-:Y:S06]  /*8630*/  BRA `(.L_x_12181) ;  /* 0x0000000400c07947 */ /* 0x000fec0003800000 */
.L_x_12189:
        /* <DEDUP_REMOVED lines=14> */
.L_x_12197:
        /* <DEDUP_REMOVED lines=14> */
.L_x_12198:
        /* <DEDUP_REMOVED lines=14> */
.L_x_12199:
        /* <DEDUP_REMOVED lines=14> */
.L_x_12200:
        /* <DEDUP_REMOVED lines=14> */
.L_x_12201:
        /* <DEDUP_REMOVED lines=14> */
.L_x_12202:
        /* <DEDUP_REMOVED lines=14> */
.L_x_12203:
        /* <DEDUP_REMOVED lines=14> */
.L_x_12181:
        /* <DEDUP_REMOVED lines=17> */
.L_x_12204:
        /* <DEDUP_REMOVED lines=31> */
.L_x_12207:
        /* <DEDUP_REMOVED lines=8> */
.L_x_12208:
        /* <DEDUP_REMOVED lines=8> */
.L_x_12209:
        /* <DEDUP_REMOVED lines=8> */
.L_x_12210:
        /* <DEDUP_REMOVED lines=13> */
.L_x_12211:
        /* <DEDUP_REMOVED lines=13> */
.L_x_12212:
        /* <DEDUP_REMOVED lines=13> */
.L_x_12213:
        /* <DEDUP_REMOVED lines=14> */
.L_x_12206:
        /* <DEDUP_REMOVED lines=14> */
.L_x_12215:
        /* <DEDUP_REMOVED lines=14> */
.L_x_12216:
        /* <DEDUP_REMOVED lines=14> */
.L_x_12217:
        /* <DEDUP_REMOVED lines=14> */
.L_x_12218:
        /* <DEDUP_REMOVED lines=14> */
.L_x_12219:
        /* <DEDUP_REMOVED lines=14> */
.L_x_12220:
        /* <DEDUP_REMOVED lines=14> */
.L_x_12221:
        /* <DEDUP_REMOVED lines=15> */
.L_x_12205:
        /* <DEDUP_REMOVED lines=53> */
.L_x_12223:
        /* <DEDUP_REMOVED lines=14> */
.L_x_12224:
        /* <DEDUP_REMOVED lines=14> */
.L_x_12225:
        /* <DEDUP_REMOVED lines=14> */
.L_x_12226:
        /* <DEDUP_REMOVED lines=14> */
.L_x_12227:
        /* <DEDUP_REMOVED lines=14> */
.L_x_12228:
        /* <DEDUP_REMOVED lines=14> */
.L_x_12229:
        /* <DEDUP_REMOVED lines=9> */
.L_x_12222:
        /* <DEDUP_REMOVED lines=14> */
.L_x_12230:
        /* <DEDUP_REMOVED lines=14> */
.L_x_12231:
        /* <DEDUP_REMOVED lines=14> */
.L_x_12232:
        /* <DEDUP_REMOVED lines=14> */
.L_x_12233:
        /* <DEDUP_REMOVED lines=14> */
.L_x_12234:
        /* <DEDUP_REMOVED lines=14> */
.L_x_12235:
        /* <DEDUP_REMOVED lines=14> */
.L_x_12236:
        /* <DEDUP_REMOVED lines=14> */
.L_x_12214:
        /* <DEDUP_REMOVED lines=17> */
.L_x_12237:
        /* <DEDUP_REMOVED lines=31> */
.L_x_12240:
        /* <DEDUP_REMOVED lines=8> */
.L_x_12241:
        /* <DEDUP_REMOVED lines=8> */
.L_x_12242:
        /* <DEDUP_REMOVED lines=8> */
.L_x_12243:
        /* <DEDUP_REMOVED lines=13> */
.L_x_12244:
        /* <DEDUP_REMOVED lines=13> */
.L_x_12245:
        /* <DEDUP_REMOVED lines=13> */
.L_x_12246:
        /* <DEDUP_REMOVED lines=14> */
.L_x_12239:
        /* <DEDUP_REMOVED lines=14> */
.L_x_12248:
        /* <DEDUP_REMOVED lines=14> */
.L_x_12249:
        /* <DEDUP_REMOVED lines=14> */
.L_x_12250:
        /* <DEDUP_REMOVED lines=14> */
.L_x_12251:
        /* <DEDUP_REMOVED lines=14> */
.L_x_12252:
        /* <DEDUP_REMOVED lines=14> */
.L_x_12253:
        /* <DEDUP_REMOVED lines=14> */
.L_x_12254:
        /* <DEDUP_REMOVED lines=15> */
.L_x_12238:
        /* <DEDUP_REMOVED lines=23> */
[----:B0-----:R-:W-:-:S07]  /*bc90*/  PRMT R168, R172, 0x7610, R168 ;  /* 0x00007610aca87816 */ /* 0x001fce00000000a8 */
.L_x_12256:
        /* <DEDUP_REMOVED lines=13> */
[----:B0-----:R-:W-:-:S07]  /*bd70*/  PRMT R168, R168, 0x5410, R172 ;  /* 0x00005410a8a87816 */ /* 0x001fce00000000ac */
.L_x_12257:
        /* <DEDUP_REMOVED lines=14> */
.L_x_12258:
        /* <DEDUP_REMOVED lines=14> */
.L_x_12259:
        /* <DEDUP_REMOVED lines=14> */
.L_x_12260:
        /* <DEDUP_REMOVED lines=14> */
.L_x_12261:
        /* <DEDUP_REMOVED lines=14> */
.L_x_12262:
        /* <DEDUP_REMOVED lines=41> */
.L_x_12255:
        /* <DEDUP_REMOVED lines=14> */
.L_x_12263:
        /* <DEDUP_REMOVED lines=14> */
.L_x_12264:
        /* <DEDUP_REMOVED lines=14> */
.L_x_12265:
        /* <DEDUP_REMOVED lines=14> */
.L_x_12266:
        /* <DEDUP_REMOVED lines=14> */
.L_x_12267:
        /* <DEDUP_REMOVED lines=14> */
.L_x_12268:
        /* <DEDUP_REMOVED lines=14> */
.L_x_12269:
        /* <DEDUP_REMOVED lines=14> */
.L_x_12247:
        /* <DEDUP_REMOVED lines=13> */
.L_x_12101:
        /* <DEDUP_REMOVED lines=12> */
[----:B------:R-:W2:Y:S01]  /*cd00*/  LDL.LU R166, [R1] ;  /* 0x0000000001a67983 */ /* 0x000ea20000300800 */
[----:B------:R-:W2:Y:S03]  /*cd10*/  LDC.64 R6, c[0x0][0x460] ;  /* 0x00011800ff067b82 */ /* 0x000ea60000000a00 */
[----:B------:R-:W3:Y:S04]  /*cd20*/  LDL.LU R167, [R1+0x4] ;  /* 0x0000040001a77983 */ /* 0x000ee80000300800 */
[----:B0-----:R-:W4:Y:S04]  /*cd30*/  LDL.LU R168, [R1+0x8] ;  /* 0x0000080001a87983 */ /* 0x001f280000300800 */
[----:B------:R-:W4:Y:S04]  /*cd40*/  LDL.LU R169, [R1+0xc] ;  /* 0x00000c0001a97983 */ /* 0x000f280000300800 */
[----:B------:R-:W4:Y:S04]  /*cd50*/  LDL.LU R170, [R1+0x70] ;  /* 0x0000700001aa7983 */ /* 0x000f280000300800 */
[----:B------:R-:W4:Y:S04]  /*cd60*/  LDL.LU R171, [R1+0x74] ;  /* 0x0000740001ab7983 */ /* 0x000f280000300800 */
[----:B------:R-:W4:Y:S04]  /*cd70*/  LDL.LU R187, [R1+0x78] ;  /* 0x0000780001bb7983 */ /* 0x000f280000300800 */
[----:B------:R-:W4:Y:S04]  /*cd80*/  LDL.LU R186, [R1+0x7c] ;  /* 0x00007c0001ba7983 */ /* 0x000f280000300800 */
[----:B------:R-:W4:Y:S04]  /*cd90*/  LDL.LU R185, [R1+0xb0] ;  /* 0x0000b00001b97983 */ /* 0x000f280000300800 */
[----:B------:R-:W4:Y:S01]  /*cda0*/  LDL.LU R184, [R1+0xb4] ;  /* 0x0000b40001b87983 */ /* 0x000f220000300800 */
[----:B-1----:R-:W-:Y:S01]  /*cdb0*/  IMAD R0, R0, UR9, RZ ;  /* 0x0000000900007c24 */ /* 0x002fe2000f8e02ff */
[----:B------:R-:W0:Y:S02]  /*cdc0*/  S2R R165, SR_TID.X ;  /* 0x0000000000a57919 */ /* 0x000e240000002100 */
        /* <DEDUP_REMOVED lines=8> */
[----:B0-----:R-:W-:-:S03]  /*ce50*/  LEA.HI R9, R0, R165, RZ, 0x1d ;  /* 0x000000a500097211 */ /* 0x001fc600078fe8ff */
        /* <DEDUP_REMOVED lines=14> */
[----:B--2---:R-:W-:-:S02]  /*cf40*/  MOV R164, R166 ;  /* 0x000000a600a47202 */ /* 0x004fc40000000f00 */
[----:B---3--:R-:W-:Y:S02]  /*cf50*/  MOV R165, R167 ;  /* 0x000000a700a57202 */ /* 0x008fe40000000f00 */
[----:B----4-:R-:W-:Y:S02]  /*cf60*/  MOV R166, R168 ;  /* 0x000000a800a67202 */ /* 0x010fe40000000f00 */
[----:B------:R-:W2:Y:S01]  /*cf70*/  LDL.LU R168, [R1+0x40] ;  /* 0x0000400001a87983 */ /* 0x000ea20000300800 */
[----:B------:R-:W-:-:S03]  /*cf80*/  MOV R167, R169 ;  /* 0x000000a900a77202 */ /* 0x000fc60000000f00 */
[----:B------:R-:W2:Y:S01]  /*cf90*/  LDL.LU R169, [R1+0x44] ;  /* 0x0000440001a97983 */ /* 0x000ea20000300800 */
[----:B------:R-:W-:-:S03]  /*cfa0*/  MOV R212, R170 ;  /* 0x000000aa00d47202 */ /* 0x000fc60000000f00 */
[----:B------:R-:W2:Y:S01]  /*cfb0*/  LDL.LU R170, [R1+0x48] ;  /* 0x0000480001aa7983 */ /* 0x000ea20000300800 */
[----:B------:R-:W-:-:S03]  /*cfc0*/  MOV R213, R171 ;  /* 0x000000ab00d57202 */ /* 0x000fc60000000f00 */
[----:B------:R-:W2:Y:S01]  /*cfd0*/  LDL.LU R171, [R1+0x4c] ;  /* 0x00004c0001ab7983 */ /* 0x000ea20000300800 */
[----:B------:R-:W-:Y:S02]  /*cfe0*/  MOV R214, R187 ;  /* 0x000000bb00d67202 */ /* 0x000fe40000000f00 */
[----:B------:R-:W-:Y:S02]  /*cff0*/  MOV R215, R186 ;  /* 0x000000ba00d77202 */ /* 0x000fe40000000f00 */
[----:B------:R-:W-:Y:S02]  /*d000*/  MOV R200, R185 ;  /* 0x000000b900c87202 */ /* 0x000fe40000000f00 */
[----:B------:R-:W-:Y:S02]  /*d010*/  MOV R201, R184 ;  /* 0x000000b800c97202 */ /* 0x000fe40000000f00 */
[----:B------:R-:W3:Y:S04]  /*d020*/  LDL.LU R184, [R1+0x20] ;  /* 0x0000200001b87983 */ /* 0x000ee80000300800 */
[----:B------:R-:W3:Y:S04]  /*d030*/  LDL.LU R185, [R1+0x24] ;  /* 0x0000240001b97983 */ /* 0x000ee80000300800 */
[----:B------:R-:W3:Y:S04]  /*d040*/  LDL.LU R186, [R1+0x28] ;  /* 0x0000280001ba7983 */ /* 0x000ee80000300800 */
[----:B------:R-:W3:Y:S01]  /*d050*/  LDL.LU R187, [R1+0x2c] ;  /* 0x00002c0001bb7983 */ /* 0x000ee20000300800 */
[----:B------:R-:W-:-:S04]  /*d060*/  IMAD.WIDE.U32 R2, R9, 0x20, R2 ;  /* 0x0000002009027825 */ /* 0x000fc800078e0002 */
[C---:B------:R-:W-:Y:S01]  /*d070*/  IMAD.WIDE.U32 R4, R9.reuse, 0x20, R4 ;  /* 0x0000002009047825 */ /* 0x040fe200078e0004 */
        /* <DEDUP_REMOVED lines=28> */
[----:B---3--:R-:W-:Y:S04]  /*d240*/  STG.E.128 desc[UR18][R4.64+0x4010], R184 ;  /* 0x004010b804007986 */ /* 0x008fe8000c101d12 */
[----:B------:R-:W-:Y:S04]  /*d250*/  STG.E.128 desc[UR18][R6.64+0x4000], R124 ;  /* 0x0040007c06007986 */ /* 0x000fe8000c101d12 */
[----:B------:R-:W-:Y:S01]  /*d260*/  STG.E.128 desc[UR18][R6.64+0x4010], R120 ;  /* 0x0040107806007986 */ /* 0x000fe2000c101d12 */
[----:B------:R-:W-:Y:S05]  /*d270*/  EXIT ;  /* 0x000000000000794d */ /* 0x000fea0003800000 */
.L_x_12271:
        /* <DEDUP_REMOVED lines=16> */
.L_x_19401:


//--------------------- .text._ZN10layer_norm13ln_bwd_kernelINS_13Kernel_traitsI6__halfS2_fS2_fjLj5120ELj1ELj1ELj4ELj16ENS_18Kernel_traits_baseILj5120ES2_S2_fS2_fjLj128EEEEELb1ELb0ELb0ELb0EEEvNS_9BwdParamsE --------------------------
	.section	.text._ZN10layer_norm13ln_bwd_kernelINS_13Kernel_traitsI6__halfS2_fS2_fjLj5120ELj1ELj1ELj4ELj16ENS_18Kernel_traits_baseILj5120ES2_S2_fS2_fjLj128EEEEELb1ELb0ELb0ELb0EEEvNS_9BwdParamsE,"ax",@progbits
	.align	128
        .global         _ZN10layer_norm13ln_bwd_kernelINS_13Kernel_traitsI6__halfS2_fS2_fjLj5120ELj1ELj1ELj4ELj16ENS_18Kernel_traits_baseILj5120ES2_S2_fS2_fjLj128EEEEELb1ELb0ELb0ELb0EEEvNS_9BwdParamsE
        .type           _ZN10layer_norm13ln_bwd_kernelINS_13Kernel_traitsI6__halfS2_fS2_fjLj5120ELj1ELj1ELj4ELj16ENS_18Kernel_traits_baseILj5120ES2_S2_fS2_fjLj128EEEEELb1ELb0ELb0ELb0EEEvNS_9BwdParamsE,@function
        .size           _ZN10layer_norm13ln_bwd_kernelINS_13Kernel_traitsI6__halfS2_fS2_fjLj5120ELj1ELj1ELj4ELj16ENS_18Kernel_traits_baseILj5120ES2_S2_fS2_fjLj128EEEEELb1ELb0ELb0ELb0EEEvNS_9BwdParamsE,(.L_x_19402 - _ZN10layer_norm13ln_bwd_kernelINS_13Kernel_traitsI6__halfS2_fS2_fjLj5120ELj1ELj1ELj4ELj16ENS_18Kernel_traits_baseILj5120ES2_S2_fS2_fjLj128EEEEELb1ELb0ELb0ELb0EEEvNS_9BwdParamsE)
        .other          _ZN10layer_norm13ln_bwd_kernelINS_13Kernel_traitsI6__halfS2_fS2_fjLj5120ELj1ELj1ELj4ELj16ENS_18Kernel_traits_baseILj5120ES2_S2_fS2_fjLj128EEEEELb1ELb0ELb0ELb0EEEvNS_9BwdParamsE,@"STO_CUDA_ENTRY STV_DEFAULT"
_ZN10layer_norm13ln_bwd_kernelINS_13Kernel_traitsI6__halfS2_fS2_fjLj5120ELj1ELj1ELj4ELj16ENS_18Kernel_traits_baseILj5120ES2_S2_fS2_fjLj128EEEEELb1ELb0ELb0ELb0EEEvNS_9BwdParamsE:
.text._ZN10layer_norm13ln_bwd_kernelINS_13Kernel_traitsI6__halfS2_fS2_fjLj5120ELj1ELj1ELj4ELj16ENS_18Kernel_traits_baseILj5120ES2_S2_fS2_fjLj128EEEEELb1ELb0ELb0ELb0EEEvNS_9BwdParamsE:
        /* <DEDUP_REMOVED lines=20> */
[----:B------:R-:W2:Y:S08]  /*0140*/  @P4 LDC.64 R4, c[0x0][0x3d0] ;  /* 0x0000f400ff044b82 */ /* 0x000eb00000000a00 */
[----:B------:R-:W4:Y:S08]  /*0150*/  @P3 LDC.64 R8, c[0x0][0x3d0] ;  /* 0x0000f400ff083b82 */ /* 0x000f300000000a00 */
[----:B------:R-:W1:Y:S01]  /*0160*/  @P2 LDC.64 R10, c[0x0][0x3d0] ;  /* 0x0000f400ff0a2b82 */ /* 0x000e620000000a00 */
[C---:B---3--:R-:W-:Y:S01]  /*0170*/  @P5 IMAD.WIDE.U32 R2, R15.reuse, 0x10, R2 ;  /* 0x000000100f025825 */ /* 0x048fe200078e0002 */
[----:B------:R-:W-:-:S04]  /*0180*/  @P5 LOP3.LUT R15, R15, 0x80, RZ, 0xfc, !PT ;  /* 0x000000800f0f5812 */ /* 0x000fc800078efcff */
[----:B0-----:R0:W5:Y:S02]  /*0190*/  @P5 LDG.E.128 R28, desc[UR14][R2.64] ;  /* 0x0000000e021c5981 */ /* 0x001164000c1e1d00 */
[----:B------:R-:W3:Y:S01]  /*01a0*/  @P1 LDC.64 R12, c[0x0][0x3d0] ;  /* 0x0000f400ff0c1b82 */ /* 0x000ee20000000a00 */
[C---:B--2---:R-:W-:Y:S01]  /*01b0*/  @P4 IMAD.WIDE.U32 R6, R15.reuse, 0x10, R4 ;  /* 0x000000100f064825 */ /* 0x044fe200078e0004 */
[----:B------:R-:W-:-:S04]  /*01c0*/  @P4 IADD3 R15, PT, PT, R15, 0x80, RZ ;  /* 0x000000800f0f4810 */ /* 0x000fc80007ffe0ff */
[----:B------:R0:W5:Y:S01]  /*01d0*/  @P4 LDG.E.128 R32, desc[UR14][R6.64] ;  /* 0x0000000e06204981 */ /* 0x000162000c1e1d00 */
[C---:B----4-:R-:W-:Y:S01]  /*01e0*/  @P3 IMAD.WIDE.U32 R8, R15.reuse, 0x10, R8 ;  /* 0x000000100f083825 */ /* 0x050fe200078e0008 */
[----:B------:R-:W-:-:S04]  /*01f0*/  @P3 IADD3 R15, PT, PT, R15, 0x80, RZ ;  /* 0x000000800f0f3810 */ /* 0x000fc80007ffe0ff */
[----:B------:R0:W5:Y:S01]  /*0200*/  @P3 LDG.E.128 R36, desc[UR14][R8.64] ;  /* 0x0000000e08243981 */ /* 0x000162000c1e1d00 */
[C---:B-1----:R-:W-:Y:S01]  /*0210*/  @P2 IMAD.WIDE.U32 R10, R15.reuse, 0x10, R10 ;  /* 0x000000100f0a2825 */ /* 0x042fe200078e000a */
[----:B------:R-:W-:-:S04]  /*0220*/  @P2 IADD3 R15, PT, PT, R15, 0x80, RZ ;  /* 0x000000800f0f2810 */ /* 0x000fc80007ffe0ff */
[----:B------:R0:W5:Y:S01]  /*0230*/  @P2 LDG.E.128 R40, desc[UR14][R10.64] ;  /* 0x0000000e0a282981 */ /* 0x000162000c1e1d00 */
[----:B---3--:R-:W-:-:S05]  /*0240*/  @P1 IMAD.WIDE.U32 R4, R15, 0x10, R12 ;  /* 0x000000100f041825 */ /* 0x008fca00078e000c */
        /* <DEDUP_REMOVED lines=95> */
.L_x_12324:
[----:B0-----:R-:W-:Y:S01]  /*0840*/  UIMAD.WIDE UR4, UR7, 0x4, UR8 ;  /* 0x00000004070478a5 */ /* 0x001fe2000f8e0208 */
[----:B---34-:R-:W3:Y:S01]  /*0850*/  LDL R180, [R1+0x8] ;  /* 0x0000080001b47983 */ /* 0x018ee20000100800 */
[----:B------:R-:W-:-:S04]  /*0860*/  UIMAD.WIDE UR12, UR7, 0x4, UR10 ;  /* 0x00000004070c78a5 */ /* 0x000fc8000f8e020a */
[----:B-12---:R-:W-:Y:S02]  /*0870*/  MOV R176, UR4 ;  /* 0x0000000400b07c02 */ /* 0x006fe40008000f00 */
[----:B------:R-:W-:-:S03]  /*0880*/  MOV R177, UR5 ;  /* 0x0000000500b17c02 */ /* 0x000fc60008000f00 */
[----:B------:R-:W0:Y:S01]  /*0890*/  @UP0 LDCU.64 UR4, c[0x0][0x3e0] ;  /* 0x00007c00ff0407ac */ /* 0x000e220008000a00 */
[----:B------:R-:W-:Y:S01]  /*08a0*/  PLOP3.LUT P0, PT, PT, PT, UP0, 0x80, 0x8 ;  /* 0x000000000008781c */ /* 0x000fe20003f0f008 */
[----:B------:R1:W4:Y:S02]  /*08b0*/  LDG.E R0, desc[UR14][R176.64] ;  /* 0x0000000eb0007981 */ /* 0x000324000c1e1900 */
[----:B-1----:R-:W-:Y:S02]  /*08c0*/  MOV R176, UR12 ;  /* 0x0000000c00b07c02 */ /* 0x002fe40008000f00 */
[----:B------:R-:W-:Y:S01]  /*08d0*/  MOV R177, UR13 ;  /* 0x0000000d00b17c02 */ /* 0x000fe20008000f00 */
[----:B0-----:R-:W-:-:S04]  /*08e0*/  @UP0 UIMAD.WIDE UR4, UR7, 0x2, UR4 ;  /* 0x00000002070408a5 */ /* 0x001fc8000f8e0204 */
[----:B------:R0:W4:Y:S02]  /*08f0*/  LDG.E R178, desc[UR14][R176.64] ;  /* 0x0000000eb0b27981 */ /* 0x000124000c1e1900 */
[----:B0-----:R-:W-:Y:S02]  /*0900*/  MOV R176, UR4 ;  /* 0x0000000400b07c02 */ /* 0x001fe40008000f00 */
[----:B------:R-:W-:-:S05]  /*0910*/  MOV R177, UR5 ;  /* 0x0000000500b17c02 */ /* 0x000fca0008000f00 */
[----:B------:R-:W4:Y:S01]  /*0920*/  @P0 LDG.E.U16 R176, desc[UR14][R176.64] ;  /* 0x0000000eb0b00981 */ /* 0x000f22000c1e1500 */
[----:B------:R-:W-:Y:S01]  /*0930*/  UIMAD UR4, UR7, UR6, URZ ;  /* 0x00000006070472a4 */ /* 0x000fe2000f8e02ff */
[----:B--2---:R-:W-:Y:S01]  /*0940*/  ISETP.NE.AND P6, PT, RZ, UR16, PT ;  /* 0x00000010ff007c0c */ /* 0x004fe2000bfc5270 */
[----:B------:R-:W-:Y:S01]  /*0950*/  BSSY.RECONVERGENT B0, `(.L_x_12273) ;  /* 0x000006c000007945 */ /* 0x000fe20003800200 */
[----:B------:R-:W0:Y:S01]  /*0960*/  S2R R179, SR_TID.X ;  /* 0x0000000000b37919 */ /* 0x000e220000002100 */
[----:B------:R-:W-:Y:S01]  /*0970*/  USHF.R.S32.HI UR5, URZ, 0x1f, UR4 ;  /* 0x0000001fff057899 */ /* 0x000fe20008011404 */
[----:B------:R-:W-:Y:S01]  /*0980*/  HFMA2 R216, -RZ, RZ, 0, 0 ;  /* 0x00000000ffd87431 */ /* 0x000fe200000001ff */
[----:B------:R-:W-:Y:S02]  /*0990*/  MOV R215, RZ ;  /* 0x000000ff00d77202 */ /* 0x000fe40000000f00 */
[----:B------:R-:W-:Y:S01]  /*09a0*/  ULEA.HI UR5, UR5, UR4, URZ, 0x3 ;  /* 0x0000000405057291 */ /* 0x000fe2000f8f18ff */
[----:B---3--:R-:W-:-:S02]  /*09b0*/  ISETP.GE.U32.AND P5, PT, R180, 0x80, PT ;  /* 0x00000080b400780c */ /* 0x008fc40003fa6070 */
[C---:B------:R-:W-:Y:S02]  /*09c0*/  ISETP.GE.U32.AND P4, PT, R180.reuse, 0x100, PT ;  /* 0x00000100b400780c */ /* 0x040fe40003f86070 */
[C---:B------:R-:W-:Y:S02]  /*09d0*/  ISETP.GE.U32.AND P3, PT, R180.reuse, 0x180, PT ;  /* 0x00000180b400780c */ /* 0x040fe40003f66070 */
[C---:B------:R-:W-:Y:S02]  /*09e0*/  ISETP.GE.U32.AND P2, PT, R180.reuse, 0x200, PT ;  /* 0x00000200b400780c */ /* 0x040fe40003f46070 */
[----:B------:R-:W-:Y:S02]  /*09f0*/  ISETP.GE.U32.AND P1, PT, R180, 0x280, PT ;  /* 0x00000280b400780c */ /* 0x000fe40003f26070 */
[----:B----4-:R-:W-:-:S04]  /*0a00*/  FSEL R0, R0, RZ, !P6 ;  /* 0x000000ff00007208 */ /* 0x010fc80007000000 */
[----:B------:R-:W-:Y:S02]  /*0a10*/  R2UR UR13, R0 ;  /* 0x00000000000d72ca */ /* 0x000fe400000e0000 */
[----:B------:R-:W-:-:S04]  /*0a20*/  MOV R0, UR5 ;  /* 0x0000000500007c02 */ /* 0x000fc80008000f00 */
[----:B0-----:R-:W-:-:S04]  /*0a30*/  LEA.HI.SX32 R0, R0, R179, 0x1d ;  /* 0x000000b300007211 */ /* 0x001fc800078feaff */
[----:B------:R-:W-:Y:S02]  /*0a40*/  MOV R214, R0 ;  /* 0x0000000000d67202 */ /* 0x000fe40000000f00 */
[----:B------:R-:W-:Y:S01]  /*0a50*/  R2UR UR12, R178 ;  /* 0x00000000b20c72ca */ /* 0x000fe200000e0000 */
[----:B------:R0:W-:Y:S01]  /*0a60*/  @P0 STL [R1+0xc], R176 ;  /* 0x00000cb001000387 */ /* 0x0001e20000100800 */
[----:B-----5:R-:W-:-:S13]  /*0a70*/  @!P5 BRA `(.L_x_12274) ;  /* 0x000000040064d947 */ /* 0x020fda0003800000 */
[----:B------:R-:W1:Y:S08]  /*0a80*/  LDC.64 R180, c[0x0][0x3a8] ;  /* 0x0000ea00ffb47b82 */ /* 0x000e700000000a00 */
[----:B0-----:R-:W0:Y:S01]  /*0a90*/  LDC.64 R176, c[0x0][0x428] ;  /* 0x00010a00ffb07b82 */ /* 0x001e220000000a00 */
[----:B------:R-:W-:-:S07]  /*0aa0*/  ISETP.NE.U32.AND P0, PT, RZ, UR18, PT ;  /* 0x00000012ff007c0c */ /* 0x000fce000bf05070 */
[----:B------:R-:W2:Y:S01]  /*0ab0*/  LDC.64 R200, c[0x0][0x3b0] ;  /* 0x0000ec00ffc87b82 */ /* 0x000ea20000000a00 */
[----:B-1----:R-:W-:-:S05]  /*0ac0*/  IMAD.WIDE.U32 R180, R0, 0x20, R180 ;  /* 0x0000002000b47825 */ /* 0x002fca00078e00b4 */
[----:B------:R-:W3:Y:S01]  /*0ad0*/  LDG.E.128 R188, desc[UR14][R180.64] ;  /* 0x0000000eb4bc7981 */ /* 0x000ee2000c1e1d00 */
[----:B0-----:R-:W-:-:S06]  /*0ae0*/  IMAD.WIDE.U32 R176, R0, 0x10, R176 ;  /* 0x0000001000b07825 */ /* 0x001fcc00078e00b0 */
[----:B------:R-:W4:Y:S01]  /*0af0*/  LDG.E.128 R176, desc[UR14][R176.64] ;  /* 0x0000000eb0b07981 */ /* 0x000f22000c1e1d00 */
[----:B------:R-:W-:-:S03]  /*0b00*/  ISETP.NE.AND.EX P0, PT, RZ, UR19, PT, P0 ;  /* 0x00000013ff007c0c */ /* 0x000fc6000bf05300 */
[----:B------:R-:W4:Y:S10]  /*0b10*/  LDG.E.128 R180, desc[UR14][R180.64+0x10] ;  /* 0x0000100eb4b47981 */ /* 0x000f34000c1e1d00 */
[----:B------:R-:W0:Y:S02]  /*0b20*/  @P0 LDC.64 R184, c[0x0][0x438] ;  /* 0x00010e00ffb80b82 */ /* 0x000e240000000a00 */
[----:B0-----:R-:W-:-:S05]  /*0b30*/  @P0 IMAD.WIDE.U32 R184, R0, 0x20, R184 ;  /* 0x0000002000b80825 */ /* 0x001fca00078e00b8 */
[----:B------:R-:W5:Y:S04]  /*0b40*/  @P0 LDG.E.128 R128, desc[UR14][R184.64] ;  /* 0x0000000eb8800981 */ /* 0x000f68000c1e1d00 */
[----:B------:R2:W5:Y:S02]  /*0b50*/  @P0 LDG.E.128 R132, desc[UR14][R184.64+0x10] ;  /* 0x0000100eb8840981 */ /* 0x000564000c1e1d00 */
[----:B--2---:R-:W-:-:S06]  /*0b60*/  IMAD.WIDE.U32 R184, R0, 0x8, R200 ;  /* 0x0000000800b87825 */ /* 0x004fcc00078e00c8 */
[----:B------:R-:W5:Y:S02]  /*0b70*/  LDG.E.64 R184, desc[UR14][R184.64] ;  /* 0x0000000eb8b87981 */ /* 0x000f64000c1e1b00 */
[----:B-----5:R-:W-:Y:S02]  /*0b80*/  HADD2.F32 R229, -RZ, R28.H0_H0 ;  /* 0x2000001cffe57230 */ /* 0x020fe40000004100 */
[----:B------:R-:W-:Y:S02]  /*0b90*/  HADD2.F32 R245, -RZ, R29.H0_H0 ;  /* 0x2000001dfff57230 */ /* 0x000fe40000004100 */
[----:B------:R-:W-:Y:S02]  /*0ba0*/  HADD2.F32 R235, -RZ, R30.H0_H0 ;  /* 0x2000001effeb7230 */ /* 0x000fe40000004100 */
[----:B------:R-:W-:Y:S02]  /*0bb0*/  HADD2.F32 R225, -RZ, R31.H0_H0 ;  /* 0x2000001fffe17230 */ /* 0x000fe40000004100 */
[----:B------:R-:W-:-:S02]  /*0bc0*/  HADD2.F32 R250, -RZ, R28.H1_H1 ;  /* 0x3000001cfffa7230 */ /* 0x000fc40000004100 */
[----:B------:R-:W-:Y:S02]  /*0bd0*/  HADD2.F32 R226, -RZ, R30.H1_H1 ;  /* 0x3000001effe27230 */ /* 0x000fe40000004100 */
[----:B------:R-:W-:Y:S01]  /*0be0*/  HADD2.F32 R240, -RZ, R29.H1_H1 ;  /* 0x3000001dfff07230 */ /* 0x000fe20000004100 */
[----:B------:R-:W-:Y:S01]  /*0bf0*/  IADD3 R214, PT, PT, R0, 0x80, RZ ;  /* 0x0000008000d67810 */ /* 0x000fe20007ffe0ff */
[----:B---3--:R-:W-:Y:S01]  /*0c00*/  FADD.FTZ R188, R188, -UR13 ;  /* 0x8000000dbcbc7e21 */ /* 0x008fe20008010000 */
[----:B------:R-:W-:-:S03]  /*0c10*/  FADD.FTZ R190, R190, -UR13 ;  /* 0x8000000dbebe7e21 */ /* 0x000fc60008010000 */
[----:B------:R-:W-:Y:S01]  /*0c20*/  FMUL.FTZ R201, R188, UR12 ;  /* 0x0000000cbcc97c20 */ /* 0x000fe20008410000 */
[----:B----4-:R-:W-:Y:S02]  /*0c30*/  HADD2.F32 R7, -RZ, R176.H0_H0 ;  /* 0x200000b0ff077230 */ /* 0x010fe40000004100 */
[----:B------:R-:W-:-:S03]  /*0c40*/  FMUL.FTZ R200, R190, UR12 ;  /* 0x0000000cbec87c20 */ /* 0x000fc60008410000 */
[----:B------:R-:W-:Y:S01]  /*0c50*/  FADD.FTZ R88, R88, R7 ;  /* 0x0000000758587221 */ /* 0x000fe20000010000 */
[-C--:B------:R-:W-:Y:S01]  /*0c60*/  FFMA.FTZ R48, R201, R7.reuse, R48 ;  /* 0x00000007c9307223 */ /* 0x080fe20000010030 */
[----:B------:R-:W-:Y:S01]  /*0c70*/  FMUL.FTZ R229, R229, R7 ;  /* 0x00000007e5e57220 */ /* 0x000fe20000410000 */
[----:B------:R-:W-:Y:S02]  /*0c80*/  HADD2.F32 R7, -RZ, R177.H0_H0 ;  /* 0x200000b1ff077230 */ /* 0x000fe40000004100 */
[----:B------:R-:W-:Y:S01]  /*0c90*/  FADD.FTZ R14, R182, -UR13 ;  /* 0x8000000db60e7e21 */ /* 0x000fe20008010000 */
[----:B------:R-:W-:Y:S02]  /*0ca0*/  FADD.FTZ R189, R189, -UR13 ;  /* 0x8000000dbdbd7e21 */ /* 0x000fe40008010000 */
[----:B------:R-:W-:Y:S01]  /*0cb0*/  FADD.FTZ R90, R90, R7 ;  /* 0x000000075a5a7221 */ /* 0x000fe20000010000 */
[-C--:B------:R-:W-:Y:S01]  /*0cc0*/  FFMA.FTZ R50, R200, R7.reuse, R50 ;  /* 0x00000007c8327223 */ /* 0x080fe20000010032 */
[----:B------:R-:W-:Y:S01]  /*0cd0*/  FMUL.FTZ R245, R245, R7 ;  /* 0x00000007f5f57220 */ /* 0x000fe20000410000 */
[----:B------:R-:W-:Y:S01]  /*0ce0*/  FADD.FTZ R7, R180, -UR13 ;  /* 0x8000000db4077e21 */ /* 0x000fe20008010000 */
[----:B------:R-:W-:-:S02]  /*0cf0*/  HADD2.F32 R10, -RZ, R178.H0_H0 ;  /* 0x200000b2ff0a7230 */ /* 0x000fc40000004100 */
[----:B------:R-:W-:Y:S01]  /*0d00*/  FADD.FTZ R181, R181, -UR13 ;  /* 0x8000000db5b57e21 */ /* 0x000fe20008010000 */
[----:B------:R-:W-:Y:S02]  /*0d10*/  HADD2.F32 R17, -RZ, R179.H0_H0 ;  /* 0x200000b3ff117230 */ /* 0x000fe40000004100 */
[----:B------:R-:W-:Y:S01]  /*0d20*/  FMUL.FTZ R7, R7, UR12 ;  /* 0x0000000c07077c20 */ /* 0x000fe20008410000 */
[----:B------:R-:W-:Y:S02]  /*0d30*/  HADD2.F32 R176, -RZ, R176.H1_H1 ;  /* 0x300000b0ffb07230 */ /* 0x000fe40000004100 */
[----:B------:R-:W-:Y:S01]  /*0d40*/  FMUL.FTZ R14, R14, UR12 ;  /* 0x0000000c0e0e7c20 */ /* 0x000fe20008410000 */
[----:B------:R-:W-:Y:S01]  /*0d50*/  FMUL.FTZ R205, R189, UR12 ;  /* 0x0000000cbdcd7c20 */ /* 0x000fe20008410000 */
[----:B------:R-:W-:Y:S01]  /*0d60*/  FADD.FTZ R92, R92, R10 ;  /* 0x0000000a5c5c7221 */ /* 0x000fe20000010000 */
[-C--:B------:R-:W-:Y:S01]  /*0d70*/  FFMA.FTZ R52, R7, R10.reuse, R52 ;  /* 0x0000000a07347223 */ /* 0x080fe20000010034 */
[----:B------:R-:W-:Y:S01]  /*0d80*/  FMUL.FTZ R235, R235, R10 ;  /* 0x0000000aebeb7220 */ /* 0x000fe20000410000 */
[----:B------:R-:W-:-:S02]  /*0d90*/  HADD2.F32 R178, -RZ, R178.H1_H1 ;  /* 0x300000b2ffb27230 */ /* 0x000fc40000004100 */
[----:B------:R-:W-:Y:S01]  /*0da0*/  FADD.FTZ R191, R191, -UR13 ;  /* 0x8000000dbfbf7e21 */ /* 0x000fe20008010000 */
[----:B------:R-:W-:Y:S01]  /*0db0*/  FMUL.FTZ R10, R181, UR12 ;  /* 0x0000000cb50a7c20 */ /* 0x000fe20008410000 */
[----:B------:R-:W-:Y:S01]  /*0dc0*/  FADD.FTZ R94, R94, R17 ;  /* 0x000000115e5e7221 */ /* 0x000fe20000010000 */
[-C--:B------:R-:W-:Y:S01]  /*0dd0*/  FFMA.FTZ R54, R14, R17.reuse, R54 ;  /* 0x000000110e367223 */ /* 0x080fe20000010036 */
[----:B------:R-:W-:Y:S01]  /*0de0*/  FMUL.FTZ R225, R225, R17 ;  /* 0x00000011e1e17220 */ /* 0x000fe20000410000 */
[----:B------:R-:W-:Y:S01]  /*0df0*/  FADD.FTZ R89, R89, R176 ;  /* 0x000000b059597221 */ /* 0x000fe20000010000 */
[-C--:B------:R-:W-:Y:S01]  /*0e00*/  FFMA.FTZ R49, R205, R176.reuse, R49 ;  /* 0x000000b0cd317223 */ /* 0x080fe20000010031 */
[----:B------:R-:W-:Y:S01]  /*0e10*/  FMUL.FTZ R250, R250, R176 ;  /* 0x000000b0fafa7220 */ /* 0x000fe20000410000 */
[----:B------:R-:W-:Y:S01]  /*0e20*/  FADD.FTZ R17, RZ, R229 ;  /* 0x000000e5ff117221 */ /* 0x000fe20000010000 */
[----:B------:R-:W-:Y:S01]  /*0e30*/  FFMA.FTZ R176, R201, R229, RZ ;  /* 0x000000e5c9b07223 */ /* 0x000fe200000100ff */
[----:B------:R-:W-:-:S02]  /*0e40*/  HADD2.F32 R177, -RZ, R177.H1_H1 ;  /* 0x300000b1ffb17230 */ /* 0x000fc40000004100 */
        /* <DEDUP_REMOVED lines=17> */
[----:B------:R-:W-:Y:S02]  /*0f60*/  HADD2.F32 R181, -RZ, R31.H1_H1 ;  /* 0x3000001fffb57230 */ /* 0x000fe40000004100 */
[----:B------:R-:W-:Y:S01]  /*0f70*/  FMUL.FTZ R17, R183, UR12 ;  /* 0x0000000cb7117c20 */ /* 0x000fe20008410000 */
[----:B------:R-:W-:Y:S01]  /*0f80*/  FADD.FTZ R176, R177, R226 ;  /* 0x000000e2b1b07221 */ /* 0x000fe20000010000 */
[----:B------:R-:W-:Y:S01]  /*0f90*/  FFMA.FTZ R179, R10, R226, R179 ;  /* 0x000000e20ab37223 */ /* 0x000fe200000100b3 */
[----:B------:R-:W-:Y:S01]  /*0fa0*/  FADD.FTZ R95, R95, R222 ;  /* 0x000000de5f5f7221 */ /* 0x000fe20000010000 */
[-C--:B------:R-:W-:Y:S01]  /*0fb0*/  FFMA.FTZ R55, R17, R222.reuse, R55 ;  /* 0x000000de11377223 */ /* 0x080fe20000010037 */
[----:B------:R-:W-:Y:S01]  /*0fc0*/  FADD.FTZ R177, R176, R225 ;  /* 0x000000e1b0b17221 */ /* 0x000fe20000010000 */
[----:B------:R-:W-:Y:S01]  /*0fd0*/  FMUL.FTZ R222, R181, R222 ;  /* 0x000000deb5de7220 */ /* 0x000fe20000410000 */
[----:B------:R-:W-:-:S03]  /*0fe0*/  FFMA.FTZ R176, R14, R225, R179 ;  /* 0x000000e10eb07223 */ /* 0x000fc600000100b3 */
[----:B------:R-:W-:Y:S01]  /*0ff0*/  FADD.FTZ R216, R177, R222 ;  /* 0x000000deb1d87221 */ /* 0x000fe20000010000 */
[----:B------:R-:W-:-:S07]  /*1000*/  FFMA.FTZ R215, R17, R222, R176 ;  /* 0x000000de11d77223 */ /* 0x000fce00000100b0 */
.L_x_12274:
[----:B------:R-:W-:Y:S05]  /*1010*/  BSYNC.RECONVERGENT B0 ;  /* 0x0000000000007941 */ /* 0x000fea0003800200 */
.L_x_12273:
[----:B------:R-:W-:Y:S04]  /*1020*/  BSSY.RECONVERGENT B0, `(.L_x_12275) ;  /* 0x000005c000007945 */ /* 0x000fe80003800200 */
[----:B------:R-:W-:Y:S05]  /*1030*/  @!P4 BRA `(.L_x_12276) ;  /* 0x000000040068c947 */ /* 0x000fea0003800000 */
[----:B------:R-:W-:Y:S01]  /*1040*/  ISETP.NE.U32.AND P0, PT, RZ, UR18, PT ;  /* 0x00000012ff007c0c */ /* 0x000fe2000bf05070 */
[----:B------:R-:W1:Y:S03]  /*1050*/  LDC.64 R180, c[0x0][0x3a8] ;  /* 0x0000ea00ffb47b82 */ /* 0x000e660000000a00 */
[----:B------:R-:W-:-:S05]  /*1060*/  ISETP.NE.AND.EX P0, PT, RZ, UR19, PT, P0 ;  /* 0x00000013ff007c0c */ /* 0x000fca000bf05300 */
[----:B0-----:R-:W0:Y:S08]  /*1070*/  LDC.64 R176, c[0x0][0x428] ;  /* 0x00010a00ffb07b82 */ /* 0x001e300000000a00 */
[----:B------:R-:W2:Y:S01]  /*1080*/  @P0 LDC.64 R26, c[0x0][0x438] ;  /* 0x00010e00ff1a0b82 */ /* 0x000ea20000000a00 */
[----:B-1----:R-:W-:-:S05]  /*1090*/  IMAD.WIDE.U32 R180, R214, 0x20, R180 ;  /* 0x00000020d6b47825 */ /* 0x002fca00078e00b4 */
[----:B------:R-:W3:Y:S01]  /*10a0*/  LDG.E.128 R188, desc[UR14][R180.64] ;  /* 0x0000000eb4bc7981 */ /* 0x000ee2000c1e1d00 */
[----:B0-----:R-:W-:-:S06]  /*10b0*/  IMAD.WIDE.U32 R176, R214, 0x10, R176 ;  /* 0x00000010d6b07825 */ /* 0x001fcc00078e00b0 */
[----:B------:R-:W4:Y:S01]  /*10c0*/  LDG.E.128 R176, desc[UR14][R176.64] ;  /* 0x0000000eb0b07981 */ /* 0x000f22000c1e1d00 */
[----:B--2---:R-:W-:-:S03]  /*10d0*/  @P0 IMAD.WIDE.U32 R26, R214, 0x20, R26 ;  /* 0x00000020d61a0825 */ /* 0x004fc600078e001a */
[----:B------:R-:W2:Y:S04]  /*10e0*/  LDG.E.128 R180, desc[UR14][R180.64+0x10] ;  /* 0x0000100eb4b47981 */ /* 0x000ea8000c1e1d00 */
[----:B------:R-:W5:Y:S04]  /*10f0*/  @P0 LDG.E.128 R136, desc[UR14][R26.64] ;  /* 0x0000000e1a880981 */ /* 0x000f68000c1e1d00 */
[----:B------:R0:W5:Y:S02]  /*1100*/  @P0 LDG.E.128 R140, desc[UR14][R26.64+0x10] ;  /* 0x0000100e1a8c0981 */ /* 0x000164000c1e1d00 */
[----:B0-----:R-:W0:Y:S02]  /*1110*/  LDC.64 R26, c[0x0][0x3b0] ;  /* 0x0000ec00ff1a7b82 */ /* 0x001e240000000a00 */
[----:B0-----:R-:W-:-:S06]  /*1120*/  IMAD.WIDE.U32 R26, R214, 0x8, R26 ;  /* 0x00000008d61a7825 */ /* 0x001fcc00078e001a */
[----:B------:R-:W5:Y:S02]  /*1130*/  LDG.E.64 R26, desc[UR14][R26.64] ;  /* 0x0000000e1a1a7981 */ /* 0x000f64000c1e1b00 */
[--C-:B-----5:R-:W-:Y:S02]  /*1140*/  HADD2.F32 R8, -RZ, R32.reuse.H0_H0 ;  /* 0x20000020ff087230 */ /* 0x120fe40000004100 */
[----:B------:R-:W-:Y:S02]  /*1150*/  HADD2.F32 R249, -RZ, R32.H1_H1 ;  /* 0x30000020fff97230 */ /* 0x000fe40000004100 */
[----:B------:R-:W-:Y:S02]  /*1160*/  HADD2.F32 R220, -RZ, R35.H0_H0 ;  /* 0x20000023ffdc7230 */ /* 0x000fe40000004100 */
[--C-:B------:R-:W-:Y:S02]  /*1170*/  HADD2.F32 R244, -RZ, R33.reuse.H0_H0 ;  /* 0x20000021fff47230 */ /* 0x100fe40000004100 */
[----:B------:R-:W-:-:S02]  /*1180*/  HADD2.F32 R239, -RZ, R33.H1_H1 ;  /* 0x30000021ffef7230 */ /* 0x000fc40000004100 */
[--C-:B------:R-:W-:Y:S02]  /*1190*/  HADD2.F32 R233, -RZ, R34.reuse.H0_H0 ;  /* 0x20000022ffe97230 */ /* 0x100fe40000004100 */
[----:B------:R-:W-:Y:S01]  /*11a0*/  HADD2.F32 R228, -RZ, R34.H1_H1 ;  /* 0x30000022ffe47230 */ /* 0x000fe20000004100 */
[----:B------:R-:W-:Y:S01]  /*11b0*/  IADD3 R214, PT, PT, R214, 0x80, RZ ;  /* 0x00000080d6d67810 */ /* 0x000fe20007ffe0ff */
[----:B---3--:R-:W-:-:S04]  /*11c0*/  FADD.FTZ R188, R188, -UR13 ;  /* 0x8000000dbcbc7e21 */ /* 0x008fc80008010000 */
[----:B------:R-:W-:Y:S01]  /*11d0*/  FMUL.FTZ R211, R188, UR12 ;  /* 0x0000000cbcd37c20 */ /* 0x000fe20008410000 */
[--C-:B----4-:R-:W-:Y:S02]  /*11e0*/  HADD2.F32 R11, -RZ, R176.reuse.H0_H0 ;  /* 0x200000b0ff0b7230 */ /* 0x110fe40000004100 */
[----:B------:R-:W-:Y:S02]  /*11f0*/  HADD2.F32 R176, -RZ, R176.H1_H1 ;  /* 0x300000b0ffb07230 */ /* 0x000fe40000004100 */
[----:B--2---:R-:W-:Y:S01]  /*1200*/  FADD.FTZ R15, R182, -UR13 ;  /* 0x8000000db60f7e21 */ /* 0x004fe20008010000 */
[----:B------:R-:W-:Y:S01]  /*1210*/  FADD.FTZ R96, R96, R11 ;  /* 0x0000000b60607221 */ /* 0x000fe20000010000 */
[-C--:B------:R-:W-:Y:S01]  /*1220*/  FFMA.FTZ R56, R211, R11.reuse, R56 ;  /* 0x0000000bd3387223 */ /* 0x080fe20000010038 */
[----:B------:R-:W-:Y:S01]  /*1230*/  FMUL.FTZ R18, R8, R11 ;  /* 0x0000000b08127220 */ /* 0x000fe20000410000 */
[----:B------:R-:W-:Y:S01]  /*1240*/  FADD.FTZ R189, R189, -UR13 ;  /* 0x8000000dbdbd7e21 */ /* 0x000fe20008010000 */
[----:B------:R-:W-:-:S02]  /*1250*/  HADD2.F32 R11, -RZ, R177.H0_H0 ;  /* 0x200000b1ff0b7230 */ /* 0x000fc40000004100 */
[----:B------:R-:W-:Y:S01]  /*1260*/  FADD.FTZ R190, R190, -UR13 ;  /* 0x8000000dbebe7e21 */ /* 0x000fe20008010000 */
[----:B------:R-:W-:Y:S02]  /*1270*/  HADD2.F32 R8, -RZ, R177.H1_H1 ;  /* 0x300000b1ff087230 */ /* 0x000fe40000004100 */
[----:B------:R-:W-:Y:S01]  /*1280*/  FMUL.FTZ R15, R15, UR12 ;  /* 0x0000000c0f0f7c20 */ /* 0x000fe20008410000 */
[----:B------:R-:W-:Y:S02]  /*1290*/  HADD2.F32 R177, -RZ, R179.H0_H0 ;  /* 0x200000b3ffb17230 */ /* 0x000fe40000004100 */
        /* <DEDUP_REMOVED lines=9> */
[----:B------:R0:W-:Y:S01]  /*1330*/  STL [R1+0x4], R18 ;  /* 0x0000041201007387 */ /* 0x0001e20000100800 */
[-C--:B------:R-:W-:Y:S01]  /*1340*/  FMUL.FTZ R244, R244, R11.reuse ;  /* 0x0000000bf4f47220 */ /* 0x080fe20000410000 */
[----:B------:R-:W-:Y:S01]  /*1350*/  FADD.FTZ R177, R216, R249 ;  /* 0x000000f9d8b17221 */ /* 0x000fe20000010000 */
[----:B------:R-:W-:Y:S01]  /*1360*/  FADD.FTZ R98, R98, R11 ;  /* 0x0000000b62627221 */ /* 0x000fe20000010000 */
[----:B------:R-:W-:Y:S01]  /*1370*/  FFMA.FTZ R58, R199, R11, R58 ;  /* 0x0000000bc73a7223 */ /* 0x000fe2000001003a */
[----:B------:R-:W-:Y:S01]  /*1380*/  FADD.FTZ R97, R97, R176 ;  /* 0x000000b061617221 */ /* 0x000fe20000010000 */
[----:B------:R-:W-:Y:S01]  /*1390*/  FFMA.FTZ R57, R204, R176, R57 ;  /* 0x000000b0cc397223 */ /* 0x000fe20000010039 */
[----:B------:R-:W-:Y:S01]  /*13a0*/  FMUL.FTZ R193, R191, UR12 ;  /* 0x0000000cbfc17c20 */ /* 0x000fe20008410000 */
[----:B------:R-:W-:-:S02]  /*13b0*/  HADD2.F32 R11, -RZ, R178.H0_H0 ;  /* 0x200000b2ff0b7230 */ /* 0x000fc40000004100 */
[----:B0-----:R-:W-:Y:S01]  /*13c0*/  FFMA.FTZ R18, R204, R249, R215 ;  /* 0x000000f9cc127223 */ /* 0x001fe200000100d7 */
        /* <DEDUP_REMOVED lines=8> */
[----:B------:R-:W-:Y:S02]  /*1450*/  HADD2.F32 R178, -RZ, R178.H1_H1 ;  /* 0x300000b2ffb27230 */ /* 0x000fe40000004100 */
[----:B------:R-:W-:Y:S01]  /*1460*/  FADD.FTZ R176, R176, R239 ;  /* 0x000000efb0b07221 */ /* 0x000fe20000010000 */
[----:B------:R-:W-:Y:S01]  /*1470*/  FADD.FTZ R181, R181, -UR13 ;  /* 0x8000000db5b57e21 */ /* 0x000fe20008010000 */
[----:B------:R-:W-:Y:S01]  /*1480*/  FFMA.FTZ R177, R193, R239, R18 ;  /* 0x000000efc1b17223 */ /* 0x000fe20000010012 */
[----:B------:R-:W-:-:S02]  /*1490*/  HADD2.F32 R212, -RZ, R179.H1_H1 ;  /* 0x300000b3ffd47230 */ /* 0x000fc40000004100 */
[----:B------:R-:W-:Y:S01]  /*14a0*/  FADD.FTZ R100, R100, R11 ;  /* 0x0000000b64647221 */ /* 0x000fe20000010000 */
[----:B------:R-:W-:Y:S01]  /*14b0*/  FFMA.FTZ R60, R8, R11, R60 ;  /* 0x0000000b083c7223 */ /* 0x000fe2000001003c */
[----:B------:R-:W-:Y:S01]  /*14c0*/  FADD.FTZ R183, R183, -UR13 ;  /* 0x8000000db7b77e21 */ /* 0x000fe20008010000 */
[----:B------:R-:W-:Y:S01]  /*14d0*/  FADD.FTZ R179, R176, R233 ;  /* 0x000000e9b0b37221 */ /* 0x000fe20000010000 */
[----:B------:R-:W-:Y:S01]  /*14e0*/  FMUL.FTZ R11, R181, UR12 ;  /* 0x0000000cb50b7c20 */ /* 0x000fe20008410000 */
[----:B------:R-:W-:Y:S01]  /*14f0*/  FMUL.FTZ R228, R228, R178 ;  /* 0x000000b2e4e47220 */ /* 0x000fe20000410000 */
[----:B------:R-:W-:Y:S01]  /*1500*/  FFMA.FTZ R176, R8, R233, R177 ;  /* 0x000000e908b07223 */ /* 0x000fe200000100b1 */
[----:B------:R-:W-:Y:S01]  /*1510*/  FMUL.FTZ R18, R183, UR12 ;  /* 0x0000000cb7127c20 */ /* 0x000fe20008410000 */
[----:B------:R-:W-:Y:S02]  /*1520*/  HADD2.F32 R177, -RZ, R35.H1_H1 ;  /* 0x30000023ffb17230 */ /* 0x000fe40000004100 */
[----:B------:R-:W-:Y:S01]  /*1530*/  FADD.FTZ R179, R179, R228 ;  /* 0x000000e4b3b37221 */ /* 0x000fe20000010000 */
[----:B------:R-:W-:Y:S01]  /*1540*/  FFMA.FTZ R176, R11, R228, R176 ;  /* 0x000000e40bb07223 */ /* 0x000fe200000100b0 */
[----:B------:R-:W-:Y:S01]  /*1550*/  FADD.FTZ R103, R103, R212 ;  /* 0x000000d467677221 */ /* 0x000fe20000010000 */
[CC--:B------:R-:W-:Y:S01]  /*1560*/  FFMA.FTZ R63, R18.reuse, R212.reuse, R63 ;  /* 0x000000d4123f7223 */ /* 0x0c0fe2000001003f */
[----:B------:R-:W-:Y:S01]  /*1570*/  FMUL.FTZ R212, R177, R212 ;  /* 0x000000d4b1d47220 */ /* 0x000fe20000410000 */
[----:B------:R-:W-:Y:S01]  /*1580*/  FADD.FTZ R179, R179, R220 ;  /* 0x000000dcb3b37221 */ /* 0x000fe20000010000 */
[----:B------:R-:W-:Y:S01]  /*1590*/  FFMA.FTZ R215, R15, R220, R176 ;  /* 0x000000dc0fd77223 */ /* 0x000fe200000100b0 */
[----:B------:R-:W-:Y:S01]  /*15a0*/  FADD.FTZ R101, R101, R178 ;  /* 0x000000b265657221 */ /* 0x000fe20000010000 */
[----:B------:R-:W-:Y:S01]  /*15b0*/  FFMA.FTZ R61, R11, R178, R61 ;  /* 0x000000b20b3d7223 */ /* 0x000fe2000001003d */
[----:B------:R-:W-:Y:S01]  /*15c0*/  FADD.FTZ R216, R179, R212 ;  /* 0x000000d4b3d87221 */ /* 0x000fe20000010000 */
[----:B------:R-:W-:-:S07]  /*15d0*/  FFMA.FTZ R215, R18, R212, R215 ;  /* 0x000000d412d77223 */ /* 0x000fce00000100d7 */
.L_x_12276:
[----:B------:R-:W-:Y:S05]  /*15e0*/  BSYNC.RECONVERGENT B0 ;  /* 0x0000000000007941 */ /* 0x000fea0003800200 */
.L_x_12275:
[----:B------:R-:W-:Y:S04]  /*15f0*/  BSSY.RECONVERGENT B0, `(.L_x_12277) ;  /* 0x000005c000007945 */ /* 0x000fe80003800200 */
[----:B------:R-:W-:Y:S05]  /*1600*/  @!P3 BRA `(.L_x_12278) ;  /* 0x000000040068b947 */ /* 0x000fea0003800000 */
[----:B0-----:R-:W0:Y:S01]  /*1610*/  LDC.64 R176, c[0x0][0x428] ;  /* 0x00010a00ffb07b82 */ /* 0x001e220000000a00 */
[----:B------:R-:W-:-:S07]  /*1620*/  ISETP.NE.U32.AND P0, PT, RZ, UR18, PT ;  /* 0x00000012ff007c0c */ /* 0x000fce000bf05070 */
[----:B------:R-:W1:Y:S01]  /*1630*/  LDC.64 R180, c[0x0][0x3a8] ;  /* 0x0000ea00ffb47b82 */ /* 0x000e620000000a00 */
[----:B------:R-:W-:-:S13]  /*1640*/  ISETP.NE.AND.EX P0, PT, RZ, UR19, PT, P0 ;  /* 0x00000013ff007c0c */ /* 0x000fda000bf05300 */
[----:B------:R-:W2:Y:S01]  /*1650*/  @P0 LDC.64 R24, c[0x0][0x438] ;  /* 0x00010e00ff180b82 */ /* 0x000ea20000000a00 */
[----:B0-----:R-:W-:-:S06]  /*1660*/  IMAD.WIDE.U32 R176, R214, 0x10, R176 ;  /* 0x00000010d6b07825 */ /* 0x001fcc00078e00b0 */
[----:B------:R-:W3:Y:S01]  /*1670*/  LDG.E.128 R176, desc[UR14][R176.64] ;  /* 0x0000000eb0b07981 */ /* 0x000ee2000c1e1d00 */
[----:B-1----:R-:W-:-:S05]  /*1680*/  IMAD.WIDE.U32 R180, R214, 0x20, R180 ;  /* 0x00000020d6b47825 */ /* 0x002fca00078e00b4 */
[----:B------:R-:W4:Y:S04]  /*1690*/  LDG.E.128 R188, desc[UR14][R180.64] ;  /* 0x0000000eb4bc7981 */ /* 0x000f28000c1e1d00 */
[----:B------:R-:W4:Y:S01]  /*16a0*/  LDG.E.128 R180, desc[UR14][R180.64+0x10] ;  /* 0x0000100eb4b47981 */ /* 0x000f22000c1e1d00 */
[----:B--2---:R-:W-:-:S05]  /*16b0*/  @P0 IMAD.WIDE.U32 R24, R214, 0x20, R24 ;  /* 0x00000020d6180825 */ /* 0x004fca00078e0018 */
[----:B------:R-:W5:Y:S04]  /*16c0*/  @P0 LDG.E.128 R144, desc[UR14][R24.64] ;  /* 0x0000000e18900981 */ /* 0x000f68000c1e1d00 */
[----:B------:R0:W5:Y:S02]  /*16d0*/  @P0 LDG.E.128 R148, desc[UR14][R24.64+0x10] ;  /* 0x0000100e18940981 */ /* 0x000164000c1e1d00 */
[----:B0-----:R-:W0:Y:S02]  /*16e0*/  LDC.64 R24, c[0x0][0x3b0] ;  /* 0x0000ec00ff187b82 */ /* 0x001e240000000a00 */
[----:B0-----:R-:W-:-:S06]  /*16f0*/  IMAD.WIDE.U32 R24, R214, 0x8, R24 ;  /* 0x00000008d6187825 */ /* 0x001fcc00078e0018 */
[----:B------:R-:W5:Y:S02]  /*1700*/  LDG.E.64 R24, desc[UR14][R24.64] ;  /* 0x0000000e18187981 */ /* 0x000f64000c1e1b00 */
[----:B-----5:R-:W-:Y:S02]  /*1710*/  HADD2.F32 R6, -RZ, R36.H0_H0 ;  /* 0x20000024ff067230 */ /* 0x020fe40000004100 */
[--C-:B------:R-:W-:Y:S02]  /*1720*/  HADD2.F32 R243, -RZ, R37.reuse.H0_H0 ;  /* 0x20000025fff37230 */ /* 0x100fe40000004100 */
[----:B------:R-:W-:Y:S02]  /*1730*/  HADD2.F32 R232, -RZ, R38.H0_H0 ;  /* 0x20000026ffe87230 */ /* 0x000fe40000004100 */
[----:B------:R-:W-:Y:S02]  /*1740*/  HADD2.F32 R248, -RZ, R36.H1_H1 ;  /* 0x30000024fff87230 */ /* 0x000fe40000004100 */
[----:B------:R-:W-:-:S02]  /*1750*/  HADD2.F32 R238, -RZ, R37.H1_H1 ;  /* 0x30000025ffee7230 */ /* 0x000fc40000004100 */
[----:B------:R-:W-:Y:S02]  /*1760*/  HADD2.F32 R227, -RZ, R38.H1_H1 ;  /* 0x30000026ffe37230 */ /* 0x000fe40000004100 */
[----:B------:R-:W-:Y:S01]  /*1770*/  HADD2.F32 R219, -RZ, R39.H0_H0 ;  /* 0x20000027ffdb7230 */ /* 0x000fe20000004100 */
[----:B------:R-:W-:Y:S01]  /*1780*/  IADD3 R214, PT, PT, R214, 0x80, RZ ;  /* 0x00000080d6d67810 */ /* 0x000fe20007ffe0ff */
[----:B---3--:R-:W-:-:S05]  /*1790*/  HADD2.F32 R19, -RZ, R176.H0_H0 ;  /* 0x200000b0ff137230 */ /* 0x008fca0000004100 */
[-C--:B------:R-:W-:Y:S01]  /*17a0*/  FMUL.FTZ R210, R6, R19.reuse ;  /* 0x0000001306d27220 */ /* 0x080fe20000410000 */
[----:B----4-:R-:W-:Y:S01]  /*17b0*/  FADD.FTZ R190, R190, -UR13 ;  /* 0x8000000dbebe7e21 */ /* 0x010fe20008010000 */
[----:B------:R-:W-:Y:S01]  /*17c0*/  FADD.FTZ R188, R188, -UR13 ;  /* 0x8000000dbcbc7e21 */ /* 0x000fe20008010000 */
[----:B------:R-:W-:Y:S02]  /*17d0*/  HADD2.F32 R6, -RZ, R177.H0_H0 ;  /* 0x200000b1ff067230 */ /* 0x000fe40000004100 */
[----:B------:R-:W-:Y:S01]  /*17e0*/  FMUL.FTZ R197, R190, UR12 ;  /* 0x0000000cbec57c20 */ /* 0x000fe20008410000 */
[----:B------:R-:W-:Y:S02]  /*17f0*/  FMUL.FTZ R209, R188, UR12 ;  /* 0x0000000cbcd17c20 */ /* 0x000fe40008410000 */
[----:B------:R-:W-:Y:S01]  /*1800*/  FADD.FTZ R106, R106, R6 ;  /* 0x000000066a6a7221 */ /* 0x000fe20000010000 */
[-C--:B------:R-:W-:Y:S01]  /*1810*/  FFMA.FTZ R66, R197, R6.reuse, R66 ;  /* 0x00000006c5427223 */ /* 0x080fe20000010042 */
[----:B------:R-:W-:Y:S01]  /*1820*/  FMUL.FTZ R243, R243, R6 ;  /* 0x00000006f3f37220 */ /* 0x000fe20000410000 */
[----:B------:R-:W-:Y:S01]  /*1830*/  FADD.FTZ R6, R180, -UR13 ;  /* 0x8000000db4067e21 */ /* 0x000fe20008010000 */
[----:B------:R-:W-:Y:S01]  /*1840*/  FADD.FTZ R189, R189, -UR13 ;  /* 0x8000000dbdbd7e21 */ /* 0x000fe20008010000 */
[----:B------:R-:W-:Y:S01]  /*1850*/  FADD.FTZ R104, R104, R19 ;  /* 0x0000001368687221 */ /* 0x000fe20000010000 */
[----:B------:R-:W-:Y:S01]  /*1860*/  FFMA.FTZ R64, R209, R19, R64 ;  /* 0x00000013d1407223 */ /* 0x000fe20000010040 */
[----:B------:R-:W-:Y:S01]  /*1870*/  FADD.FTZ R191, R191, -UR13 ;  /* 0x8000000dbfbf7e21 */ /* 0x000fe20008010000 */
[----:B------:R-:W-:-:S02]  /*1880*/  HADD2.F32 R19, -RZ, R178.H0_H0 ;  /* 0x200000b2ff137230 */ /* 0x000fc40000004100 */
[----:B------:R-:W-:Y:S01]  /*1890*/  FMUL.FTZ R6, R6, UR12 ;  /* 0x0000000c06067c20 */ /* 0x000fe20008410000 */
[----:B------:R-:W-:Y:S02]  /*18a0*/  HADD2.F32 R176, -RZ, R176.H1_H1 ;  /* 0x300000b0ffb07230 */ /* 0x000fe40000004100 */
[----:B------:R-:W-:Y:S01]  /*18b0*/  FADD.FTZ R12, R181, -UR13 ;  /* 0x8000000db50c7e21 */ /* 0x000fe20008010000 */
[----:B------:R-:W-:Y:S01]  /*18c0*/  FMUL.FTZ R203, R189, UR12 ;  /* 0x0000000cbdcb7c20 */ /* 0x000fe20008410000 */
[----:B------:R-:W-:Y:S02]  /*18d0*/  HADD2.F32 R177, -RZ, R177.H1_H1 ;  /* 0x300000b1ffb17230 */ /* 0x000fe40000004100 */
[----:B------:R-:W-:Y:S01]  /*18e0*/  FMUL.FTZ R192, R191, UR12 ;  /* 0x0000000cbfc07c20 */ /* 0x000fe20008410000 */
[----:B------:R-:W-:Y:S02]  /*18f0*/  HADD2.F32 R178, -RZ, R178.H1_H1 ;  /* 0x300000b2ffb27230 */ /* 0x000fe40000004100 */
[----:B------:R-:W-:Y:S01]  /*1900*/  FADD.FTZ R108, R108, R19 ;  /* 0x000000136c6c7221 */ /* 0x000fe20000010000 */
[-C--:B------:R-:W-:Y:S01]  /*1910*/  FFMA.FTZ R68, R6, R19.reuse, R68 ;  /* 0x0000001306447223 */ /* 0x080fe20000010044 */
[----:B------:R-:W-:Y:S01]  /*1920*/  FMUL.FTZ R232, R232, R19 ;  /* 0x00000013e8e87220 */ /* 0x000fe20000410000 */
[----:B------:R-:W-:Y:S01]  /*1930*/  FMUL.FTZ R12, R12, UR12 ;  /* 0x0000000c0c0c7c20 */ /* 0x000fe20008410000 */
[----:B------:R-:W-:Y:S01]  /*1940*/  FADD.FTZ R105, R105, R176 ;  /* 0x000000b069697221 */ /* 0x000fe20000010000 */
[-C--:B------:R-:W-:Y:S01]  /*1950*/  FFMA.FTZ R65, R203, R176.reuse, R65 ;  /* 0x000000b0cb417223 */ /* 0x080fe20000010041 */
[----:B------:R-:W-:Y:S01]  /*1960*/  FMUL.FTZ R248, R248, R176 ;  /* 0x000000b0f8f87220 */ /* 0x000fe20000410000 */
[----:B------:R-:W-:Y:S01]  /*1970*/  FADD.FTZ R16, R182, -UR13 ;  /* 0x8000000db6107e21 */ /* 0x000fe20008010000 */
        /* <DEDUP_REMOVED lines=17> */
[----:B------:R0:W-:Y:S01]  /*1a90*/  STL [R1], R210 ;  /* 0x000000d201007387 */ /* 0x0001e20000100800 */
[----:B------:R-:W-:Y:S02]  /*1aa0*/  FADD.FTZ R183, R183, -UR13 ;  /* 0x8000000db7b77e21 */ /* 0x000fe40008010000 */
[----:B------:R-:W-:Y:S01]  /*1ab0*/  FFMA.FTZ R177, R192, R238, R177 ;  /* 0x000000eec0b17223 */ /* 0x000fe200000100b1 */
[----:B0-----:R-:W-:-:S02]  /*1ac0*/  HADD2.F32 R210, -RZ, R179.H1_H1 ;  /* 0x300000b3ffd27230 */ /* 0x001fc40000004100 */
[----:B------:R-:W-:Y:S01]  /*1ad0*/  FADD.FTZ R179, R19, R238 ;  /* 0x000000ee13b37221 */ /* 0x000fe20000010000 */
[----:B------:R-:W-:Y:S01]  /*1ae0*/  FFMA.FTZ R177, R6, R232, R177 ;  /* 0x000000e806b17223 */ /* 0x000fe200000100b1 */
[----:B------:R-:W-:Y:S02]  /*1af0*/  FMUL.FTZ R19, R183, UR12 ;  /* 0x0000000cb7137c20 */ /* 0x000fe40008410000 */
[----:B------:R-:W-:Y:S01]  /*1b00*/  FADD.FTZ R176, R179, R232 ;  /* 0x000000e8b3b07221 */ /* 0x000fe20000010000 */
[----:B------:R-:W-:Y:S02]  /*1b10*/  HADD2.F32 R179, -RZ, R39.H1_H1 ;  /* 0x30000027ffb37230 */ /* 0x000fe40000004100 */
[----:B------:R-:W-:Y:S01]  /*1b20*/  FFMA.FTZ R177, R12, R227, R177 ;  /* 0x000000e30cb17223 */ /* 0x000fe200000100b1 */
[----:B------:R-:W-:Y:S01]  /*1b30*/  FADD.FTZ R176, R176, R227 ;  /* 0x000000e3b0b07221 */ /* 0x000fe20000010000 */
[----:B------:R-:W-:Y:S01]  /*1b40*/  FADD.FTZ R111, R111, R210 ;  /* 0x000000d26f6f7221 */ /* 0x000fe20000010000 */
[-C--:B------:R-:W-:Y:S01]  /*1b50*/  FFMA.FTZ R71, R19, R210.reuse, R71 ;  /* 0x000000d213477223 */ /* 0x080fe20000010047 */
[----:B------:R-:W-:Y:S01]  /*1b60*/  FMUL.FTZ R210, R179, R210 ;  /* 0x000000d2b3d27220 */ /* 0x000fe20000410000 */
[----:B------:R-:W-:Y:S01]  /*1b70*/  FADD.FTZ R179, R176, R219 ;  /* 0x000000dbb0b37221 */ /* 0x000fe20000010000 */
[----:B------:R-:W-:-:S03]  /*1b80*/  FFMA.FTZ R176, R16, R219, R177 ;  /* 0x000000db10b07223 */ /* 0x000fc600000100b1 */
[----:B------:R-:W-:Y:S01]  /*1b90*/  FADD.FTZ R216, R179, R210 ;  /* 0x000000d2b3d87221 */ /* 0x000fe20000010000 */
[----:B------:R-:W-:-:S07]  /*1ba0*/  FFMA.FTZ R215, R19, R210, R176 ;  /* 0x000000d213d77223 */ /* 0x000fce00000100b0 */
.L_x_12278:
[----:B------:R-:W-:Y:S05]  /*1bb0*/  BSYNC.RECONVERGENT B0 ;  /* 0x0000000000007941 */ /* 0x000fea0003800200 */
.L_x_12277:
[----:B------:R-:W-:Y:S04]  /*1bc0*/  BSSY.RECONVERGENT B0, `(.L_x_12279) ;  /* 0x000005b000007945 */ /* 0x000fe80003800200 */
[----:B------:R-:W-:Y:S05]  /*1bd0*/  @!P2 BRA `(.L_x_12280) ;  /* 0x000000040064a947 */ /* 0x000fea0003800000 */
[----:B------:R-:W1:Y:S08]  /*1be0*/  LDC.64 R180, c[0x0][0x3a8] ;  /* 0x0000ea00ffb47b82 */ /* 0x000e700000000a00 */
[----:B0-----:R-:W0:Y:S08]  /*1bf0*/  LDC.64 R176, c[0x0][0x428] ;  /* 0x00010a00ffb07b82 */ /* 0x001e300000000a00 */
[----:B------:R-:W2:Y:S01]  /*1c00*/  LDC.64 R22, c[0x0][0x3b0] ;  /* 0x0000ec00ff167b82 */ /* 0x000ea20000000a00 */
[----:B-1----:R-:W-:-:S05]  /*1c10*/  IMAD.WIDE.U32 R180, R214, 0x20, R180 ;  /* 0x00000020d6b47825 */ /* 0x002fca00078e00b4 */
[----:B------:R-:W3:Y:S01]  /*1c20*/  LDG.E.128 R188, desc[UR14][R180.64] ;  /* 0x0000000eb4bc7981 */ /* 0x000ee2000c1e1d00 */
[----:B0-----:R-:W-:-:S06]  /*1c30*/  IMAD.WIDE.U32 R176, R214, 0x10, R176 ;  /* 0x00000010d6b07825 */ /* 0x001fcc00078e00b0 */
[----:B------:R-:W4:Y:S04]  /*1c40*/  LDG.E.128 R176, desc[UR14][R176.64] ;  /* 0x0000000eb0b07981 */ /* 0x000f28000c1e1d00 */
[----:B------:R-:W4:Y:S01]  /*1c50*/  LDG.E.128 R180, desc[UR14][R180.64+0x10] ;  /* 0x0000100eb4b47981 */ /* 0x000f22000c1e1d00 */
[----:B--2---:R-:W-:-:S06]  /*1c60*/  IMAD.WIDE.U32 R22, R214, 0x8, R22 ;  /* 0x00000008d6167825 */ /* 0x004fcc00078e0016 */
[----:B------:R-:W5:Y:S01]  /*1c70*/  LDG.E.64 R22, desc[UR14][R22.64] ;  /* 0x0000000e16167981 */ /* 0x000f62000c1e1b00 */
[----:B------:R-:W-:-:S04]  /*1c80*/  ISETP.NE.U32.AND P0, PT, RZ, UR18, PT ;  /* 0x00000012ff007c0c */ /* 0x000fc8000bf05070 */
[----:B------:R-:W-:-:S13]  /*1c90*/  ISETP.NE.AND.EX P0, PT, RZ, UR19, PT, P0 ;  /* 0x00000013ff007c0c */ /* 0x000fda000bf05300 */
[----:B------:R-:W0:Y:S01]  /*1ca0*/  @P0 LDC.64 R2, c[0x0][0x438] ;  /* 0x00010e00ff020b82 */ /* 0x000e220000000a00 */
[--C-:B-----5:R-:W-:Y:S02]  /*1cb0*/  HADD2.F32 R252, -RZ, R40.reuse.H0_H0 ;  /* 0x20000028fffc7230 */ /* 0x120fe40000004100 */
[--C-:B------:R-:W-:Y:S02]  /*1cc0*/  HADD2.F32 R242, -RZ, R41.reuse.H0_H0 ;  /* 0x20000029fff27230 */ /* 0x100fe40000004100 */
[----:B------:R-:W-:Y:S02]  /*1cd0*/  HADD2.F32 R237, -RZ, R41.H1_H1 ;  /* 0x30000029ffed7230 */ /* 0x000fe40000004100 */
[----:B------:R-:W-:Y:S02]  /*1ce0*/  HADD2.F32 R247, -RZ, R40.H1_H1 ;  /* 0x30000028fff77230 */ /* 0x000fe40000004100 */
[----:B------:R-:W-:Y:S02]  /*1cf0*/  HADD2.F32 R231, -RZ, R42.H0_H0 ;  /* 0x2000002affe77230 */ /* 0x000fe40000004100 */
[----:B------:R-:W-:-:S02]  /*1d00*/  HADD2.F32 R218, -RZ, R43.H0_H0 ;  /* 0x2000002bffda7230 */ /* 0x000fc40000004100 */
[----:B0-----:R-:W-:-:S05]  /*1d10*/  @P0 IMAD.WIDE.U32 R2, R214, 0x20, R2 ;  /* 0x00000020d6020825 */ /* 0x001fca00078e0002 */
[----:B------:R-:W5:Y:S04]  /*1d20*/  @P0 LDG.E.128 R152, desc[UR14][R2.64] ;  /* 0x0000000e02980981 */ /* 0x000f68000c1e1d00 */
[----:B------:R0:W5:Y:S01]  /*1d30*/  @P0 LDG.E.128 R156, desc[UR14][R2.64+0x10] ;  /* 0x0000100e029c0981 */ /* 0x000162000c1e1d00 */
[----:B------:R-:W-:Y:S01]  /*1d40*/  HADD2.F32 R224, -RZ, R42.H1_H1 ;  /* 0x3000002affe07230 */ /* 0x000fe20000004100 */
[----:B------:R-:W-:Y:S01]  /*1d50*/  IADD3 R214, PT, PT, R214, 0x80, RZ ;  /* 0x00000080d6d67810 */ /* 0x000fe20007ffe0ff */
[----:B---3--:R-:W-:Y:S01]  /*1d60*/  FADD.FTZ R188, R188, -UR13 ;  /* 0x8000000dbcbc7e21 */ /* 0x008fe20008010000 */
[----:B------:R-:W-:Y:S01]  /*1d70*/  FADD.FTZ R190, R190, -UR13 ;  /* 0x8000000dbebe7e21 */ /* 0x000fe20008010000 */
[----:B------:R-:W-:Y:S02]  /*1d80*/  FADD.FTZ R187, R191, -UR13 ;  /* 0x8000000dbfbb7e21 */ /* 0x000fe40008010000 */
[----:B------:R-:W-:Y:S01]  /*1d90*/  FMUL.FTZ R207, R188, UR12 ;  /* 0x0000000cbccf7c20 */ /* 0x000fe20008410000 */
[----:B------:R-:W-:Y:S01]  /*1da0*/  FMUL.FTZ R196, R190, UR12 ;  /* 0x0000000cbec47c20 */ /* 0x000fe20008410000 */
[----:B------:R-:W-:Y:S01]  /*1db0*/  FMUL.FTZ R187, R187, UR12 ;  /* 0x0000000cbbbb7c20 */ /* 0x000fe20008410000 */
[----:B----4-:R-:W-:-:S02]  /*1dc0*/  HADD2.F32 R5, -RZ, R176.H0_H0 ;  /* 0x200000b0ff057230 */ /* 0x010fc40000004100 */
[--C-:B0-----:R-:W-:Y:S02]  /*1dd0*/  HADD2.F32 R3, -RZ, R177.reuse.H0_H0 ;  /* 0x200000b1ff037230 */ /* 0x101fe40000004100 */
[----:B------:R-:W-:Y:S02]  /*1de0*/  HADD2.F32 R2, -RZ, R177.H1_H1 ;  /* 0x300000b1ff027230 */ /* 0x000fe40000004100 */
[----:B------:R-:W-:Y:S01]  /*1df0*/  FADD.FTZ R180, R180, -UR13 ;  /* 0x8000000db4b47e21 */ /* 0x000fe20008010000 */
[----:B------:R-:W-:Y:S02]  /*1e00*/  HADD2.F32 R176, -RZ, R176.H1_H1 ;  /* 0x300000b0ffb07230 */ /* 0x000fe40000004100 */
[----:B------:R-:W-:Y:S01]  /*1e10*/  FADD.FTZ R4, R182, -UR13 ;  /* 0x8000000db6047e21 */ /* 0x000fe20008010000 */
[-C--:B------:R-:W-:Y:S01]  /*1e20*/  FMUL.FTZ R252, R252, R5.reuse ;  /* 0x00000005fcfc7220 */ /* 0x080fe20000410000 */
        /* <DEDUP_REMOVED lines=11> */
[----:B------:R-:W-:Y:S02]  /*1ee0*/  HADD2.F32 R5, -RZ, R179.H0_H0 ;  /* 0x200000b3ff057230 */ /* 0x000fe40000004100 */
[----:B------:R-:W-:Y:S01]  /*1ef0*/  FMUL.FTZ R4, R4, UR12 ;  /* 0x0000000c04047c20 */ /* 0x000fe20008410000 */
[----:B------:R-:W-:Y:S01]  /*1f00*/  FMUL.FTZ R247, R247, R176 ;  /* 0x000000b0f7f77220 */ /* 0x000fe20000410000 */
[----:B------:R-:W-:Y:S01]  /*1f10*/  FADD.FTZ R181, R181, -UR13 ;  /* 0x8000000db5b57e21 */ /* 0x000fe20008010000 */
[----:B------:R-:W-:Y:S01]  /*1f20*/  FADD.FTZ R216, R216, R252 ;  /* 0x000000fcd8d87221 */ /* 0x000fe20000010000 */
[----:B------:R-:W-:Y:S01]  /*1f30*/  FMUL.FTZ R202, R189, UR12 ;  /* 0x0000000cbdca7c20 */ /* 0x000fe20008410000 */
[----:B------:R-:W-:Y:S01]  /*1f40*/  FFMA.FTZ R215, R207, R252, R215 ;  /* 0x000000fccfd77223 */ /* 0x000fe200000100d7 */
[----:B------:R-:W-:Y:S01]  /*1f50*/  FADD.FTZ R116, R116, R3 ;  /* 0x0000000374747221 */ /* 0x000fe20000010000 */
[-C--:B------:R-:W-:Y:S01]  /*1f60*/  FFMA.FTZ R76, R2, R3.reuse, R76 ;  /* 0x00000003024c7223 */ /* 0x080fe2000001004c */
[----:B------:R-:W-:Y:S01]  /*1f70*/  FMUL.FTZ R231, R231, R3 ;  /* 0x00000003e7e77220 */ /* 0x000fe20000410000 */
[----:B------:R-:W-:-:S02]  /*1f80*/  HADD2.F32 R178, -RZ, R178.H1_H1 ;  /* 0x300000b2ffb27230 */ /* 0x000fc40000004100 */
[----:B------:R-:W-:Y:S01]  /*1f90*/  FADD.FTZ R118, R118, R5 ;  /* 0x0000000576767221 */ /* 0x000fe20000010000 */
[-C--:B------:R-:W-:Y:S01]  /*1fa0*/  FFMA.FTZ R78, R4, R5.reuse, R78 ;  /* 0x00000005044e7223 */ /* 0x080fe2000001004e */
[----:B------:R-:W-:Y:S01]  /*1fb0*/  FMUL.FTZ R218, R218, R5 ;  /* 0x00000005dada7220 */ /* 0x000fe20000410000 */
[----:B------:R-:W-:Y:S01]  /*1fc0*/  FMUL.FTZ R3, R181, UR12 ;  /* 0x0000000cb5037c20 */ /* 0x000fe20008410000 */
[----:B------:R-:W-:Y:S01]  /*1fd0*/  FADD.FTZ R5, R216, R247 ;  /* 0x000000f7d8057221 */ /* 0x000fe20000010000 */
[C---:B------:R-:W-:Y:S01]  /*1fe0*/  FFMA.FTZ R215, R202.reuse, R247, R215 ;  /* 0x000000f7cad77223 */ /* 0x040fe200000100d7 */
        /* <DEDUP_REMOVED lines=24> */
.L_x_12280:
[----:B------:R-:W-:Y:S05]  /*2170*/  BSYNC.RECONVERGENT B0 ;  /* 0x0000000000007941 */ /* 0x000fea0003800200 */
.L_x_12279:
[----:B------:R-:W-:Y:S04]  /*2180*/  BSSY.RECONVERGENT B0, `(.L_x_12281) ;  /* 0x000005c000007945 */ /* 0x000fe80003800200 */
[----:B------:R-:W-:Y:S05]  /*2190*/  @!P1 BRA `(.L_x_12282) ;  /* 0x0000000400689947 */ /* 0x000fea0003800000 */
[----:B------:R-:W1:Y:S01]  /*21a0*/  LDC.64 R180, c[0x0][0x3a8] ;  /* 0x0000ea00ffb47b82 */ /* 0x000e620000000a00 */
[----:B------:R2:W-:Y:S07]  /*21b0*/  STL.64 [R1+0x10], R2 ;  /* 0x0000100201007387 */ /* 0x0005ee0000100a00 */
[----:B0-----:R-:W0:Y:S01]  /*21c0*/  LDC.64 R176, c[0x0][0x428] ;  /* 0x00010a00ffb07b82 */ /* 0x001e220000000a00 */
[----:B------:R-:W-:-:S07]  /*21d0*/  ISETP.NE.U32.AND P0, PT, RZ, UR18, PT ;  /* 0x00000012ff007c0c */ /* 0x000fce000bf05070 */
[----:B--2---:R-:W2:Y:S01]  /*21e0*/  LDC.64 R2, c[0x0][0x3b0] ;  /* 0x0000ec00ff027b82 */ /* 0x004ea20000000a00 */
[----:B-1----:R-:W-:-:S05]  /*21f0*/  IMAD.WIDE.U32 R180, R214, 0x20, R180 ;  /* 0x00000020d6b47825 */ /* 0x002fca00078e00b4 */
[----:B------:R-:W3:Y:S01]  /*2200*/  LDG.E.128 R188, desc[UR14][R180.64] ;  /* 0x0000000eb4bc7981 */ /* 0x000ee2000c1e1d00 */
[----:B0-----:R-:W-:-:S06]  /*2210*/  IMAD.WIDE.U32 R176, R214, 0x10, R176 ;  /* 0x00000010d6b07825 */ /* 0x001fcc00078e00b0 */
[----:B------:R-:W4:Y:S04]  /*2220*/  LDG.E.128 R176, desc[UR14][R176.64] ;  /* 0x0000000eb0b07981 */ /* 0x000f28000c1e1d00 */
[----:B------:R-:W4:Y:S01]  /*2230*/  LDG.E.128 R180, desc[UR14][R180.64+0x10] ;  /* 0x0000100eb4b47981 */ /* 0x000f22000c1e1d00 */
[----:B------:R-:W-:-:S13]  /*2240*/  ISETP.NE.AND.EX P0, PT, RZ, UR19, PT, P0 ;  /* 0x00000013ff007c0c */ /* 0x000fda000bf05300 */
[----:B------:R-:W0:Y:S01]  /*2250*/  @P0 LDC.64 R20, c[0x0][0x438] ;  /* 0x00010e00ff140b82 */ /* 0x000e220000000a00 */
[----:B--2---:R-:W-:-:S04]  /*2260*/  IMAD.WIDE.U32 R2, R214, 0x8, R2 ;  /* 0x00000008d6027825 */ /* 0x004fc800078e0002 */
[----:B0-----:R-:W-:-:S05]  /*2270*/  @P0 IMAD.WIDE.U32 R20, R214, 0x20, R20 ;  /* 0x00000020d6140825 */ /* 0x001fca00078e0014 */
[----:B------:R1:W5:Y:S04]  /*2280*/  @P0 LDG.E.128 R160, desc[UR14][R20.64] ;  /* 0x0000000e14a00981 */ /* 0x000368000c1e1d00 */
[----:B------:R1:W5:Y:S04]  /*2290*/  @P0 LDG.E.128 R164, desc[UR14][R20.64+0x10] ;  /* 0x0000100e14a40981 */ /* 0x000368000c1e1d00 */
[----:B------:R1:W5:Y:S04]  /*22a0*/  LDG.E.64 R20, desc[UR14][R2.64] ;  /* 0x0000000e02147981 */ /* 0x000368000c1e1b00 */
[----:B------:R1:W5:Y:S02]  /*22b0*/  LDL.LU.64 R2, [R1+0x10] ;  /* 0x0000100001027983 */ /* 0x0003640000300a00 */
[----:B-----5:R-:W-:-:S02]  /*22c0*/  HADD2.F32 R251, -RZ, R44.H0_H0 ;  /* 0x2000002cfffb7230 */ /* 0x020fc40000004100 */
[--C-:B------:R-:W-:Y:S02]  /*22d0*/  HADD2.F32 R241, -RZ, R45.reuse.H0_H0 ;  /* 0x2000002dfff17230 */ /* 0x100fe40000004100 */
[----:B------:R-:W-:Y:S02]  /*22e0*/  HADD2.F32 R230, -RZ, R46.H0_H0 ;  /* 0x2000002effe67230 */ /* 0x000fe40000004100 */
[----:B------:R-:W-:Y:S02]  /*22f0*/  HADD2.F32 R246, -RZ, R44.H1_H1 ;  /* 0x3000002cfff67230 */ /* 0x000fe40000004100 */
[----:B------:R-:W-:Y:S02]  /*2300*/  HADD2.F32 R223, -RZ, R46.H1_H1 ;  /* 0x3000002effdf7230 */ /* 0x000fe40000004100 */
[----:B------:R-:W-:Y:S02]  /*2310*/  HADD2.F32 R236, -RZ, R45.H1_H1 ;  /* 0x3000002dffec7230 */ /* 0x000fe40000004100 */
[----:B------:R-:W-:-:S02]  /*2320*/  HADD2.F32 R217, -RZ, R47.H0_H0 ;  /* 0x2000002fffd97230 */ /* 0x000fc40000004100 */
        /* <DEDUP_REMOVED lines=9> */
[----:B------:R-:W-:-:S03]  /*23c0*/  FADD.FTZ R189, R189, -UR13 ;  /* 0x8000000dbdbd7e21 */ /* 0x000fc60008010000 */
[----:B------:R-:W-:Y:S01]  /*23d0*/  FADD.FTZ R122, R122, R9 ;  /* 0x000000097a7a7221 */ /* 0x000fe20000010000 */
[-C--:B------:R-:W-:Y:S01]  /*23e0*/  FFMA.FTZ R82, R198, R9.reuse, R82 ;  /* 0x00000009c6527223 */ /* 0x080fe20000010052 */
[----:B------:R-:W-:Y:S01]  /*23f0*/  FMUL.FTZ R241, R241, R9 ;  /* 0x00000009f1f17220 */ /* 0x000fe20000410000 */
[----:B------:R-:W-:Y:S01]  /*2400*/  FADD.FTZ R9, R180, -UR13 ;  /* 0x8000000db4097e21 */ /* 0x000fe20008010000 */
[----:B------:R-:W-:Y:S02]  /*2410*/  HADD2.F32 R13, -RZ, R178.H0_H0 ;  /* 0x200000b2ff0d7230 */ /* 0x000fe40000004100 */
[----:B------:R-:W-:Y:S01]  /*2420*/  FADD.FTZ R181, R181, -UR13 ;  /* 0x8000000db5b57e21 */ /* 0x000fe20008010000 */
[----:B------:R-:W-:Y:S02]  /*2430*/  HADD2.F32 R176, -RZ, R176.H1_H1 ;  /* 0x300000b0ffb07230 */ /* 0x000fe40000004100 */
[----:B------:R-:W-:Y:S01]  /*2440*/  FMUL.FTZ R9, R9, UR12 ;  /* 0x0000000c09097c20 */ /* 0x000fe20008410000 */
[----:B------:R-:W-:Y:S01]  /*2450*/  FMUL.FTZ R221, R189, UR12 ;  /* 0x0000000cbddd7c20 */ /* 0x000fe20008410000 */
        /* <DEDUP_REMOVED lines=9> */
[----:B------:R-:W-:Y:S02]  /*24f0*/  HADD2.F32 R176, -RZ, R177.H1_H1 ;  /* 0x300000b1ffb07230 */ /* 0x000fe40000004100 */
[----:B------:R-:W-:Y:S01]  /*2500*/  FADD.FTZ R182, R182, -UR13 ;  /* 0x8000000db6b67e21 */ /* 0x000fe20008010000 */
[----:B------:R-:W-:Y:S01]  /*2510*/  FMUL.FTZ R213, R191, UR12 ;  /* 0x0000000cbfd57c20 */ /* 0x000fe20008410000 */
[----:B------:R-:W-:Y:S01]  /*2520*/  FADD.FTZ R125, R125, R178 ;  /* 0x000000b27d7d7221 */ /* 0x000fe20000010000 */
[-C--:B------:R-:W-:Y:S01]  /*2530*/  FFMA.FTZ R85, R13, R178.reuse, R85 ;  /* 0x000000b20d557223 */ /* 0x080fe20000010055 */
[----:B------:R-:W-:Y:S01]  /*2540*/  FMUL.FTZ R223, R223, R178 ;  /* 0x000000b2dfdf7220 */ /* 0x000fe20000410000 */
[----:B------:R-:W-:-:S02]  /*2550*/  HADD2.F32 R178, -RZ, R179.H0_H0 ;  /* 0x200000b3ffb27230 */ /* 0x000fc40000004100 */
        /* <DEDUP_REMOVED lines=14> */
[----:B------:R-:W-:Y:S02]  /*2640*/  FADD.FTZ R183, R183, -UR13 ;  /* 0x8000000db7b77e21 */ /* 0x000fe40008010000 */
[----:B------:R-:W-:Y:S01]  /*2650*/  FADD.FTZ R179, R179, R236 ;  /* 0x000000ecb3b37221 */ /* 0x000fe20000010000 */
[----:B------:R-:W-:Y:S01]  /*2660*/  FFMA.FTZ R176, R213, R236, R176 ;  /* 0x000000ecd5b07223 */ /* 0x000fe200000100b0 */
[----:B------:R-:W-:Y:S02]  /*2670*/  FMUL.FTZ R186, R183, UR12 ;  /* 0x0000000cb7ba7c20 */ /* 0x000fe40008410000 */
[----:B------:R-:W-:Y:S01]  /*2680*/  FADD.FTZ R178, R179, R230 ;  /* 0x000000e6b3b27221 */ /* 0x000fe20000010000 */
        /* <DEDUP_REMOVED lines=10> */
[----:B-1----:R-:W-:-:S07]  /*2730*/  FFMA.FTZ R215, R186, R206, R215 ;  /* 0x000000cebad77223 */ /* 0x002fce00000100d7 */
.L_x_12282:
[----:B------:R-:W-:Y:S05]  /*2740*/  BSYNC.RECONVERGENT B0 ;  /* 0x0000000000007941 */ /* 0x000fea0003800200 */
.L_x_12281:
[----:B------:R-:W1:Y:S01]  /*2750*/  SHFL.DOWN PT, R177, R216, 0x10, 0x1f ;  /* 0x0a001f00d8b17f89 */ /* 0x000e6200000e0000 */
[----:B------:R-:W-:Y:S03]  /*2760*/  BSSY.RECONVERGENT B0, `(.L_x_12283) ;  /* 0x000001f000007945 */ /* 0x000fe60003800200 */
[----:B0-----:R-:W0:Y:S01]  /*2770*/  SHFL.DOWN PT, R176, R215, 0x10, 0x1f ;  /* 0x0a001f00d7b07f89 */ /* 0x001e2200000e0000 */
[----:B------:R-:W2:Y:S01]  /*2780*/  S2R R189, SR_TID.X ;  /* 0x0000000000bd7919 */ /* 0x000ea20000002100 */
[----:B-1----:R-:W-:Y:S01]  /*2790*/  FADD.FTZ R177, R177, R216 ;  /* 0x000000d8b1b17221 */ /* 0x002fe20000010000 */
[----:B0-----:R-:W-:-:S04]  /*27a0*/  FADD.FTZ R176, R176, R215 ;  /* 0x000000d7b0b07221 */ /* 0x001fc80000010000 */
        /* <DEDUP_REMOVED lines=26> */
.L_x_12284:
[----:B------:R-:W-:Y:S05]  /*2950*/  BSYNC.RECONVERGENT B0 ;  /* 0x0000000000007941 */ /* 0x000fea0003800200 */
.L_x_12283:
[----:B------:R-:W2:Y:S01]  /*2960*/  LDL.LU R189, [R1+0xc] ;  /* 0x00000c0001bd7983 */ /* 0x000ea20000300800 */
[----:B------:R-:W1:Y:S01]  /*2970*/  S2UR UR5, SR_CgaCtaId ;  /* 0x00000000000579c3 */ /* 0x000e620000008800 */
[----:B------:R-:W-:-:S07]  /*2980*/  UMOV UR4, 0x400 ;  /* 0x0000040000047882 */ /* 0x000fce0000000000 */
[----:B------:R-:W-:Y:S01]  /*2990*/  BAR.SYNC.DEFER_BLOCKING 0x0 ;  /* 0x0000000000007b1d */ /* 0x000fe20000010000 */
[----:B------:R-:W-:Y:S01]  /*29a0*/  PLOP3.LUT P0, PT, PT, PT, UP0, 0x80, 0x8 ;  /* 0x000000000008781c */ /* 0x000fe20003f0f008 */
[----:B------:R-:W-:-:S04]  /*29b0*/  UISETP.NE.U32.AND UP1, UPT, UR18, URZ, UPT ;  /* 0x000000ff1200728c */ /* 0x000fc8000bf25070 */
[----:B------:R-:W-:Y:S01]  /*29c0*/  UISETP.NE.AND.EX UP1, UPT, UR19, URZ, UPT, UP1 ;  /* 0x000000ff1300728c */ /* 0x000fe2000bf25310 */
[----:B------:R-:W-:Y:S01]  /*29d0*/  BSSY.RECONVERGENT B0, `(.L_x_12285) ;  /* 0x0000574000007945 */ /* 0x000fe20003800200 */
[----:B-1----:R-:W-:-:S04]  /*29e0*/  ULEA UR4, UR5, UR4, 0x18 ;  /* 0x0000000405047291 */ /* 0x002fc8000f8ec0ff */
[----:B------:R-:W-:Y:S02]  /*29f0*/  UIADD3 UR5, UPT, UPT, UR4, 0x5020, URZ ;  /* 0x0000502004057890 */ /* 0x000fe4000fffe0ff */
[----:B------:R-:W-:-:S09]  /*2a00*/  @!UP2 UIADD3 UR5, UPT, UPT, UR4, 0x5000, URZ ;  /* 0x000050000405a890 */ /* 0x000fd2000fffe0ff */
[----:B0-----:R-:W0:Y:S01]  /*2a10*/  LDS.128 R176, [UR5] ;  /* 0x00000005ffb07984 */ /* 0x001e220008000c00 */
[----:B------:R-:W-:Y:S02]  /*2a20*/  UIADD3 UR5, UPT, UPT, UR4, 0x5030, URZ ;  /* 0x0000503004057890 */ /* 0x000fe4000fffe0ff */
[----:B------:R-:W-:-:S03]  /*2a30*/  @!UP2 UIADD3 UR5, UPT, UPT, UR4, 0x5010, URZ ;  /* 0x000050100405a890 */ /* 0x000fc6000fffe0ff */
[----:B------:R-:W-:Y:S01]  /*2a40*/  UMOV UR4, 0x3f800000 ;  /* 0x3f80000000047882 */ /* 0x000fe20000000000 */
[----:B0-----:R-:W-:-:S04]  /*2a50*/  FADD.FTZ R180, RZ, R177 ;  /* 0x000000b1ffb47221 */ /* 0x001fc80000010000 */
[----:B------:R-:W-:Y:S01]  /*2a60*/  FADD.FTZ R188, R179, R180 ;  /* 0x000000b4b3bc7221 */ /* 0x000fe20000010000 */
[----:B------:R-:W-:Y:S01]  /*2a70*/  FADD.FTZ R179, RZ, R176 ;  /* 0x000000b0ffb37221 */ /* 0x000fe20000010000 */
[----:B------:R-:W0:Y:S03]  /*2a80*/  LDS.128 R180, [UR5] ;  /* 0x00000005ffb47984 */ /* 0x000e260008000c00 */
[----:B------:R-:W-:Y:S01]  /*2a90*/  FADD.FTZ R179, R178, R179 ;  /* 0x000000b3b2b37221 */ /* 0x000fe20000010000 */
[----:B0-----:R-:W-:-:S03]  /*2aa0*/  FADD.FTZ R188, R188, R181 ;  /* 0x000000b5bcbc7221 */ /* 0x001fc60000010000 */
[----:B------:R-:W-:Y:S01]  /*2ab0*/  FADD.FTZ R179, R179, R180 ;  /* 0x000000b4b3b37221 */ /* 0x000fe20000010000 */
[----:B------:R-:W-:-:S03]  /*2ac0*/  FADD.FTZ R183, R183, R188 ;  /* 0x000000bcb7b77221 */ /* 0x000fc60000010000 */
[----:B------:R-:W-:Y:S01]  /*2ad0*/  FADD.FTZ R179, R182, R179 ;  /* 0x000000b3b6b37221 */ /* 0x000fe20000010000 */
[----:B------:R-:W-:-:S03]  /*2ae0*/  FMUL.FTZ R183, R183, UR17 ;  /* 0x00000011b7b77c20 */ /* 0x000fc60008410000 */
[----:B------:R-:W-:Y:S02]  /*2af0*/  FMUL.FTZ R179, R179, UR17 ;  /* 0x00000011b3b37c20 */ /* 0x000fe40008410000 */
[----:B------:R-:W-:-:S03]  /*2b00*/  R2UR UR5, R183 ;  /* 0x00000000b70572ca */ /* 0x000fc600000e0000 */
[----:B------:R-:W-:Y:S01]  /*2b10*/  FSEL R180, R179, RZ, !P6 ;  /* 0x000000ffb3b47208 */ /* 0x000fe20007000000 */
[----:B--2---:R-:W-:Y:S01]  /*2b20*/  @P0 HADD2.F32 R177, -RZ, R189.H0_H0 ;  /* 0x200000bdffb10230 */ /* 0x004fe20000004100 */
[----:B------:R-:W-:-:S13]  /*2b30*/  PLOP3.LUT P0, PT, PT, PT, UP0, 0x80, 0x8 ;  /* 0x000000000008781c */ /* 0x000fda0003f0f008 */
[----:B------:R-:W-:Y:S01]  /*2b40*/  @P0 R2UR UR4, R177 ;  /* 0x00000000b10402ca */ /* 0x000fe200000e0000 */
[----:B------:R-:W-:-:S14]  /*2b50*/  BRA.U UP1, `(.L_x_12286) ;  /* 0x0000002901b47547 */ /* 0x000fdc000b800000 */
        /* <DEDUP_REMOVED lines=29> */
[C---:B------:R-:W-:Y:S02]  /*2d30*/  LOP3.LUT P6, RZ, R185.reuse, 0xff, RZ, 0xc0, !PT ;  /* 0x000000ffb9ff7812 */ /* 0x040fe400078cc0ff */
        /* <DEDUP_REMOVED lines=11> */
[----:B------:R-:W-:Y:S02]  /*2df0*/  FFMA.FTZ R176, R201, UR5, R180 ;  /* 0x00000005c9b07c23 */ /* 0x000fe400080100b4 */
        /* <DEDUP_REMOVED lines=15> */
[----:B------:R-:W-:Y:S02]  /*2ef0*/  FSEL R176, R183, RZ, P6 ;  /* 0x000000ffb7b07208 */ /* 0x000fe40003000000 */
[----:B------:R-:W-:-:S04]  /*2f00*/  LOP3.LUT P6, RZ, R184, 0xff000000, RZ, 0xc0, !PT ;  /* 0xff000000b8ff7812 */ /* 0x000fc800078cc0ff */
[----:B------:R-:W-:Y:S02]  /*2f10*/  FSEL R181, R189, RZ, P6 ;  /* 0x000000ffbdb57208 */ /* 0x000fe40003000000 */
[----:B------:R-:W-:Y:S02]  /*2f20*/  LOP3.LUT P6, RZ, R184, 0xff00, RZ, 0xc0, !PT ;  /* 0x0000ff00b8ff7812 */ /* 0x000fe400078cc0ff */
[----:B------:R-:W-:Y:S02]  /*2f30*/  F2FP.F16.F32.PACK_AB R177, R181, R176 ;  /* 0x000000b0b5b1723e */ /* 0x000fe400000000ff */
[----:B------:R-:W-:Y:S02]  /*2f40*/  FSEL R183, R182, RZ, P6 ;  /* 0x000000ffb6b77208 */ /* 0x000fe40003000000 */
[----:B------:R-:W-:-:S04]  /*2f50*/  LOP3.LUT P6, RZ, R184, 0xff, RZ, 0xc0, !PT ;  /* 0x000000ffb8ff7812 */ /* 0x000fc800078cc0ff */
[----:B------:R-:W-:-:S04]  /*2f60*/  FSEL R188, R188, RZ, P6 ;  /* 0x000000ffbcbc7208 */ /* 0x000fc80003000000 */
[----:B------:R-:W-:Y:S01]  /*2f70*/  F2FP.F16.F32.PACK_AB R176, R183, R188 ;  /* 0x000000bcb7b0723e */ /* 0x000fe200000000ff */
[----:B------:R-:W-:Y:S06]  /*2f80*/  BRA `(.L_x_12290) ;  /* 0x0000000000f47947 */ /* 0x000fec0003800000 */
.L_x_12289:
        /* <DEDUP_REMOVED lines=19> */
[----:B------:R-:W-:-:S02]  /*30c0*/  FFMA.FTZ R183, R17, UR5, R180 ;  /* 0x0000000511b77c23 */ /* 0x000fc400080100b4 */
[----:B------:R-:W-:Y:S01]  /*30d0*/  FSEL R176, R170, RZ, P6 ;  /* 0x000000ffaab07208 */ /* 0x000fe20003000000 */
[----:B------:R-:W-:Y:S01]  /*30e0*/  FMUL.FTZ R170, R172, UR12 ;  /* 0x0000000cacaa7c20 */ /* 0x000fe20008410000 */
[----:B------:R-:W-:Y:S01]  /*30f0*/  LOP3.LUT P6, RZ, R184, 0xff00, RZ, 0xc0, !PT ;  /* 0x0000ff00b8ff7812 */ /* 0x000fe200078cc0ff */
[----:B------:R-:W-:Y:S01]  /*3100*/  FFMA.FTZ R172, R7, UR5, R180 ;  /* 0x0000000507ac7c23 */ /* 0x000fe200080100b4 */
[----:B------:R-:W-:Y:S02]  /*3110*/  FADD.FTZ R183, R222, -R183 ;  /* 0x800000b7deb77221 */ /* 0x000fe40000010000 */
[----:B------:R-:W-:Y:S01]  /*3120*/  FSEL R171, R171, RZ, P6 ;  /* 0x000000ffabab7208 */ /* 0x000fe20003000000 */
[----:B------:R-:W-:Y:S01]  /*3130*/  FADD.FTZ R172, R235, -R172 ;  /* 0x800000acebac7221 */ /* 0x000fe20000010000 */
[----:B------:R-:W-:Y:S02]  /*3140*/  LOP3.LUT P6, RZ, R184, 0xff0000, RZ, 0xc0, !PT ;  /* 0x00ff0000b8ff7812 */ /* 0x000fe400078cc0ff */
[----:B------:R-:W-:Y:S01]  /*3150*/  F2FP.F16.F32.PACK_AB R176, R171, R176 ;  /* 0x000000b0abb0723e */ /* 0x000fe200000000ff */
[----:B------:R-:W-:Y:S01]  /*3160*/  FMUL.FTZ R171, R170, UR4 ;  /* 0x00000004aaab7c20 */ /* 0x000fe20008410000 */
[----:B------:R-:W-:-:S03]  /*3170*/  FMUL.FTZ R172, R172, UR12 ;  /* 0x0000000cacac7c20 */ /* 0x000fc60008410000 */
[----:B------:R-:W-:Y:S01]  /*3180*/  FMUL.FTZ R171, R171, UR22 ;  /* 0x00000016abab7c20 */ /* 0x000fe20008410000 */
[----:B------:R-:W-:-:S04]  /*3190*/  FMUL.FTZ R174, R172, UR4 ;  /* 0x00000004acae7c20 */ /* 0x000fc80008410000 */
[----:B------:R-:W-:Y:S01]  /*31a0*/  FSEL R177, R171, RZ, P6 ;  /* 0x000000ffabb17208 */ /* 0x000fe20003000000 */
[----:B------:R-:W-:Y:S01]  /*31b0*/  FMUL.FTZ R171, R173, UR12 ;  /* 0x0000000cadab7c20 */ /* 0x000fe20008410000 */
[----:B------:R-:W-:Y:S01]  /*31c0*/  LOP3.LUT P6, RZ, R184, 0xff000000, RZ, 0xc0, !PT ;  /* 0xff000000b8ff7812 */ /* 0x000fe200078cc0ff */
[----:B------:R-:W-:Y:S01]  /*31d0*/  FMUL.FTZ R179, R174, UR22 ;  /* 0x00000016aeb37c20 */ /* 0x000fe20008410000 */
[----:B------:R-:W-:Y:S01]  /*31e0*/  FMUL.FTZ R174, R182, UR12 ;  /* 0x0000000cb6ae7c20 */ /* 0x000fe20008410000 */
[----:B------:R-:W-:-:S03]  /*31f0*/  FMUL.FTZ R173, R171, UR4 ;  /* 0x00000004abad7c20 */ /* 0x000fc60008410000 */
[----:B------:R-:W-:Y:S01]  /*3200*/  FMUL.FTZ R181, R174, UR4 ;  /* 0x00000004aeb57c20 */ /* 0x000fe20008410000 */
[----:B------:R-:W-:Y:S01]  /*3210*/  FMUL.FTZ R178, R173, UR22 ;  /* 0x00000016adb27c20 */ /* 0x000fe20008410000 */
[----:B------:R-:W-:Y:S02]  /*3220*/  FMUL.FTZ R173, R175, UR12 ;  /* 0x0000000cafad7c20 */ /* 0x000fe40008410000 */
[----:B------:R-:W-:Y:S02]  /*3230*/  FMUL.FTZ R181, R181, UR22 ;  /* 0x00000016b5b57c20 */ /* 0x000fe40008410000 */
[----:B------:R-:W-:Y:S01]  /*3240*/  FSEL R178, R178, RZ, P6 ;  /* 0x000000ffb2b27208 */ /* 0x000fe20003000000 */
[----:B------:R-:W-:Y:S01]  /*3250*/  FMUL.FTZ R175, R173, UR4 ;  /* 0x00000004adaf7c20 */ /* 0x000fe20008410000 */
[----:B------:R-:W-:Y:S02]  /*3260*/  LOP3.LUT P6, RZ, R185, 0xff, RZ, 0xc0, !PT ;  /* 0x000000ffb9ff7812 */ /* 0x000fe400078cc0ff */
[----:B------:R-:W-:Y:S01]  /*3270*/  F2FP.F16.F32.PACK_AB R177, R178, R177 ;  /* 0x000000b1b2b1723e */ /* 0x000fe200000000ff */
[----:B------:R-:W-:Y:S01]  /*3280*/  FMUL.FTZ R175, R175, UR22 ;  /* 0x00000016afaf7c20 */ /* 0x000fe20008410000 */
[----:B------:R-:W-:-:S02]  /*3290*/  FSEL R179, R179, RZ, P6 ;  /* 0x000000ffb3b37208 */ /* 0x000fc40003000000 */
[----:B------:R-:W-:-:S04]  /*32a0*/  LOP3.LUT P6, RZ, R185, 0xff00, RZ, 0xc0, !PT ;  /* 0x0000ff00b9ff7812 */ /* 0x000fc800078cc0ff */
[----:B------:R-:W-:Y:S01]  /*32b0*/  FSEL R182, R175, RZ, P6 ;  /* 0x000000ffafb67208 */ /* 0x000fe20003000000 */
[----:B------:R-:W-:Y:S01]  /*32c0*/  FMUL.FTZ R175, R183, UR12 ;  /* 0x0000000cb7af7c20 */ /* 0x000fe20008410000 */
[----:B------:R-:W-:Y:S02]  /*32d0*/  LOP3.LUT P6, RZ, R185, 0xff0000, RZ, 0xc0, !PT ;  /* 0x00ff0000b9ff7812 */ /* 0x000fe400078cc0ff */
[----:B------:R-:W-:Y:S01]  /*32e0*/  F2FP.F16.F32.PACK_AB R178, R182, R179 ;  /* 0x000000b3b6b2723e */ /* 0x000fe200000000ff */
[----:B------:R-:W-:Y:S01]  /*32f0*/  FMUL.FTZ R183, R175, UR4 ;  /* 0x00000004afb77c20 */ /* 0x000fe20008410000 */
[----:B------:R-:W-:Y:S02]  /*3300*/  FSEL R181, R181, RZ, P6 ;  /* 0x000000ffb5b57208 */ /* 0x000fe40003000000 */
[----:B------:R-:W-:Y:S01]  /*3310*/  ISETP.GE.U32.AND P6, PT, R184, RZ, PT ;  /* 0x000000ffb800720c */ /* 0x000fe20003fc6070 */
[----:B------:R-:W-:-:S03]  /*3320*/  FMUL.FTZ R183, R183, UR22 ;  /* 0x00000016b7b77c20 */ /* 0x000fc60008410000 */
[----:B------:R-:W-:-:S04]  /*3330*/  ISETP.GE.U32.AND.EX P6, PT, R185, 0x1000000, PT, P6 ;  /* 0x01000000b900780c */ /* 0x000fc80003fc6160 */
[----:B------:R-:W-:-:S04]  /*3340*/  FSEL R188, R183, RZ, P6 ;  /* 0x000000ffb7bc7208 */ /* 0x000fc80003000000 */
[----:B------:R-:W-:-:S07]  /*3350*/  F2FP.F16.F32.PACK_AB R179, R188, R181 ;  /* 0x000000b5bcb3723e */ /* 0x000fce00000000ff */
.L_x_12290:
        /* <DEDUP_REMOVED lines=8> */
.L_x_12288:
[----:B------:R-:W-:Y:S05]  /*33e0*/  BSYNC.RECONVERGENT B1 ;  /* 0x0000000000017941 */ /* 0x000fea0003800200 */
.L_x_12287:
[----:B------:R-:W-:Y:S04]  /*33f0*/  BSSY.RECONVERGENT B1, `(.L_x_12291) ;  /* 0x0000089000017945 */ /* 0x000fe80003800200 */
[----:B------:R-:W-:Y:S05]  /*3400*/  @!P4 BRA `(.L_x_12292) ;  /* 0x00000008001cc947 */ /* 0x000fea0003800000 */
[----:B------:R1:W5:Y:S01]  /*3410*/  LDL R189, [R1+0x4] ;  /* 0x0000040001bd7983 */ /* 0x0003620000100800 */
[----:B------:R-:W-:-:S04]  /*3420*/  ISETP.NE.U32.AND P0, PT, RZ, UR20, PT ;  /* 0x00000014ff007c0c */ /* 0x000fc8000bf05070 */
[----:B------:R-:W-:-:S13]  /*3430*/  ISETP.NE.AND.EX P0, PT, RZ, UR21, PT, P0 ;  /* 0x00000015ff007c0c */ /* 0x000fda000bf05300 */
[----:B-1----:R-:W-:Y:S05]  /*3440*/  @!P0 BRA `(.L_x_12293) ;  /* 0x0000000000f88947 */ /* 0x002fea0003800000 */
[--C-:B------:R-:W-:Y:S01]  /*3450*/  FFMA.FTZ R168, R211, UR5, R180.reuse ;  /* 0x00000005d3a87c23 */ /* 0x100fe200080100b4 */
[--C-:B------:R-:W-:Y:S01]  /*3460*/  FFMA.FTZ R170, R204, UR5, R180.reuse ;  /* 0x00000005ccaa7c23 */ /* 0x100fe200080100b4 */
[----:B------:R-:W-:Y:S01]  /*3470*/  LOP3.LUT P6, RZ, R26, 0xff, RZ, 0xc0, !PT ;  /* 0x000000ff1aff7812 */ /* 0x000fe200078cc0ff */
[----:B------:R-:W-:Y:S01]  /*3480*/  FFMA.FTZ R173, R199, UR5, R180 ;  /* 0x00000005c7ad7c23 */ /* 0x000fe200080100b4 */
[----:B-----5:R-:W-:Y:S01]  /*3490*/  FADD.FTZ R168, R189, -R168 ;  /* 0x800000a8bda87221 */ /* 0x020fe20000010000 */
        /* <DEDUP_REMOVED lines=14> */
[----:B0-----:R-:W-:-:S02]  /*3580*/  FFMA.FTZ R183, R18, UR5, R180 ;  /* 0x0000000512b77c23 */ /* 0x001fc400080100b4 */
[----:B------:R-:W-:Y:S01]  /*3590*/  FSEL R176, R170, RZ, P6 ;  /* 0x000000ffaab07208 */ /* 0x000fe20003000000 */
[----:B------:R-:W-:Y:S01]  /*35a0*/  FMUL.FTZ R170, R173, UR12 ;  /* 0x0000000cadaa7c20 */ /* 0x000fe20008410000 */
[----:B------:R-:W-:Y:S01]  /*35b0*/  LOP3.LUT P6, RZ, R26, 0xff00, RZ, 0xc0, !PT ;  /* 0x0000ff001aff7812 */ /* 0x000fe200078cc0ff */
[----:B------:R-:W-:-:S03]  /*35c0*/  FADD.FTZ R183, R212, -R183 ;  /* 0x800000b7d4b77221 */ /* 0x000fc60000010000 */
[----:B------:R-:W-:Y:S02]  /*35d0*/  FSEL R171, R171, RZ, P6 ;  /* 0x000000ffabab7208 */ /* 0x000fe40003000000 */
[----:B------:R-:W-:Y:S02]  /*35e0*/  LOP3.LUT P6, RZ, R26, 0xff0000, RZ, 0xc0, !PT ;  /* 0x00ff00001aff7812 */ /* 0x000fe400078cc0ff */
[----:B------:R-:W-:Y:S01]  /*35f0*/  F2FP.F16.F32.PACK_AB R176, R171, R176 ;  /* 0x000000b0abb0723e */ /* 0x000fe200000000ff */
[----:B------:R-:W-:-:S04]  /*3600*/  FMUL.FTZ R171, R170, UR4 ;  /* 0x00000004aaab7c20 */ /* 0x000fc80008410000 */
[----:B------:R-:W-:-:S05]  /*3610*/  FMUL.FTZ R171, R171, UR22 ;  /* 0x00000016abab7c20 */ /* 0x000fca0008410000 */
[----:B------:R-:W-:Y:S01]  /*3620*/  FSEL R177, R171, RZ, P6 ;  /* 0x000000ffabb17208 */ /* 0x000fe20003000000 */
[----:B------:R-:W-:Y:S01]  /*3630*/  FMUL.FTZ R171, R172, UR12 ;  /* 0x0000000cacab7c20 */ /* 0x000fe20008410000 */
[----:B------:R-:W-:Y:S01]  /*3640*/  FMUL.FTZ R172, R174, UR12 ;  /* 0x0000000caeac7c20 */ /* 0x000fe20008410000 */
[----:B------:R-:W-:Y:S02]  /*3650*/  LOP3.LUT P6, RZ, R26, 0xff000000, RZ, 0xc0, !PT ;  /* 0xff0000001aff7812 */ /* 0x000fe400078cc0ff */
        /* <DEDUP_REMOVED lines=10> */
[----:B------:R-:W-:Y:S01]  /*3700*/  FMUL.FTZ R174, R181, UR12 ;  /* 0x0000000cb5ae7c20 */ /* 0x000fe20008410000 */
[----:B------:R-:W-:Y:S02]  /*3710*/  F2FP.F16.F32.PACK_AB R177, R178, R177 ;  /* 0x000000b1b2b1723e */ /* 0x000fe400000000ff */
[----:B------:R-:W-:Y:S01]  /*3720*/  FSEL R179, R179, RZ, P6 ;  /* 0x000000ffb3b37208 */ /* 0x000fe20003000000 */
[----:B------:R-:W-:Y:S01]  /*3730*/  FMUL.FTZ R175, R175, UR22 ;  /* 0x00000016afaf7c20 */ /* 0x000fe20008410000 */
[----:B------:R-:W-:Y:S01]  /*3740*/  LOP3.LUT P6, RZ, R27, 0xff00, RZ, 0xc0, !PT ;  /* 0x0000ff001bff7812 */ /* 0x000fe200078cc0ff */
[----:B------:R-:W-:-:S03]  /*3750*/  FMUL.FTZ R181, R174, UR4 ;  /* 0x00000004aeb57c20 */ /* 0x000fc60008410000 */
[----:B------:R-:W-:Y:S01]  /*3760*/  FSEL R182, R175, RZ, P6 ;  /* 0x000000ffafb67208 */ /* 0x000fe20003000000 */
[----:B------:R-:W-:Y:S01]  /*3770*/  FMUL.FTZ R181, R181, UR22 ;  /* 0x00000016b5b57c20 */ /* 0x000fe20008410000 */
[----:B------:R-:W-:Y:S01]  /*3780*/  LOP3.LUT P6, RZ, R27, 0xff0000, RZ, 0xc0, !PT ;  /* 0x00ff00001bff7812 */ /* 0x000fe200078cc0ff */
[----:B------:R-:W-:Y:S01]  /*3790*/  FMUL.FTZ R175, R183, UR12 ;  /* 0x0000000cb7af7c20 */ /* 0x000fe20008410000 */
[----:B------:R-:W-:Y:S02]  /*37a0*/  F2FP.F16.F32.PACK_AB R178, R182, R179 ;  /* 0x000000b3b6b2723e */ /* 0x000fe400000000ff */
[----:B------:R-:W-:Y:S01]  /*37b0*/  FSEL R181, R181, RZ, P6 ;  /* 0x000000ffb5b57208 */ /* 0x000fe20003000000 */
[----:B------:R-:W-:Y:S01]  /*37c0*/  FMUL.FTZ R183, R175, UR4 ;  /* 0x00000004afb77c20 */ /* 0x000fe20008410000 */
[----:B------:R-:W-:-:S03]  /*37d0*/  ISETP.GE.U32.AND P6, PT, R26, RZ, PT ;  /* 0x000000ff1a00720c */ /* 0x000fc60003fc6070 */
[----:B------:R-:W-:Y:S01]  /*37e0*/  FMUL.FTZ R183, R183, UR22 ;  /* 0x00000016b7b77c20 */ /* 0x000fe20008410000 */
[----:B------:R-:W-:-:S04]  /*37f0*/  ISETP.GE.U32.AND.EX P6, PT, R27, 0x1000000, PT, P6 ;  /* 0x010000001b00780c */ /* 0x000fc80003fc6160 */
[----:B------:R-:W-:-:S04]  /*3800*/  FSEL R188, R183, RZ, P6 ;  /* 0x000000ffb7bc7208 */ /* 0x000fc80003000000 */
[----:B------:R-:W-:Y:S01]  /*3810*/  F2FP.F16.F32.PACK_AB R179, R188, R181 ;  /* 0x000000b5bcb3723e */ /* 0x000fe200000000ff */
[----:B------:R-:W-:Y:S06]  /*3820*/  BRA `(.L_x_12294) ;  /* 0x0000000000f47947 */ /* 0x000fec0003800000 */
.L_x_12293:
[--C-:B0-----:R-:W-:Y:S01]  /*3830*/  FFMA.FTZ R177, R15, UR5, R180.reuse ;  /* 0x000000050fb17c23 */ /* 0x101fe200080100b4 */
[--C-:B------:R-:W-:Y:S01]  /*3840*/  FFMA.FTZ R179, R18, UR5, R180.reuse ;  /* 0x0000000512b37c23 */ /* 0x100fe200080100b4 */
[----:B------:R-:W-:Y:S01]  /*3850*/  LOP3.LUT P6, RZ, R27, 0xff0000, RZ, 0xc0, !PT ;  /* 0x00ff00001bff7812 */ /* 0x000fe200078cc0ff */
        /* <DEDUP_REMOVED lines=19> */
[----:B------:R-:W-:Y:S01]  /*3990*/  FADD.FTZ R182, R239, -R182 ;  /* 0x800000b6efb67221 */ /* 0x000fe20000010000 */
[----:B------:R-:W-:-:S03]  /*39a0*/  ISETP.GE.U32.AND P6, PT, R26, RZ, PT ;  /* 0x000000ff1a00720c */ /* 0x000fc60003fc6070 */
[----:B------:R-:W-:Y:S01]  /*39b0*/  FMUL.FTZ R182, R182, UR12 ;  /* 0x0000000cb6b67c20 */ /* 0x000fe20008410000 */
[----:B------:R-:W-:-:S03]  /*39c0*/  ISETP.GE.U32.AND.EX P6, PT, R27, 0x1000000, PT, P6 ;  /* 0x010000001b00780c */ /* 0x000fc60003fc6160 */
[----:B------:R-:W-:Y:S01]  /*39d0*/  FMUL.FTZ R182, R182, UR4 ;  /* 0x00000004b6b67c20 */ /* 0x000fe20008410000 */
[----:B------:R-:W-:Y:S02]  /*39e0*/  FSEL R178, R179, RZ, P6 ;  /* 0x000000ffb3b27208 */ /* 0x000fe40003000000 */
[----:B------:R-:W-:Y:S02]  /*39f0*/  LOP3.LUT P6, RZ, R27, 0xff, RZ, 0xc0, !PT ;  /* 0x000000ff1bff7812 */ /* 0x000fe400078cc0ff */
[----:B------:R-:W-:Y:S01]  /*3a00*/  F2FP.F16.F32.PACK_AB R179, R178, R177 ;  /* 0x000000b1b2b3723e */ /* 0x000fe200000000ff */
[--C-:B------:R-:W-:Y:S01]  /*3a10*/  FFMA.FTZ R177, R199, UR5, R180.reuse ;  /* 0x00000005c7b17c23 */ /* 0x100fe200080100b4 */
[----:B------:R-:W-:Y:S01]  /*3a20*/  FSEL R178, R176, RZ, P6 ;  /* 0x000000ffb0b27208 */ /* 0x000fe20003000000 */
[----:B------:R-:W-:Y:S01]  /*3a30*/  FFMA.FTZ R176, R204, UR5, R180 ;  /* 0x00000005ccb07c23 */ /* 0x000fe200080100b4 */
[----:B------:R-:W-:Y:S01]  /*3a40*/  LOP3.LUT P6, RZ, R27, 0xff00, RZ, 0xc0, !PT ;  /* 0x0000ff001bff7812 */ /* 0x000fe200078cc0ff */
[----:B------:R-:W-:-:S02]  /*3a50*/  FADD.FTZ R177, R244, -R177 ;  /* 0x800000b1f4b17221 */ /* 0x000fc40000010000 */
[----:B------:R-:W-:Y:S01]  /*3a60*/  FADD.FTZ R181, R249, -R176 ;  /* 0x800000b0f9b57221 */ /* 0x000fe20000010000 */
[----:B------:R-:W-:Y:S01]  /*3a70*/  FFMA.FTZ R176, R211, UR5, R180 ;  /* 0x00000005d3b07c23 */ /* 0x000fe200080100b4 */
[----:B------:R-:W-:Y:S02]  /*3a80*/  FMUL.FTZ R177, R177, UR12 ;  /* 0x0000000cb1b17c20 */ /* 0x000fe40008410000 */
[----:B------:R-:W-:Y:S01]  /*3a90*/  FMUL.FTZ R181, R181, UR12 ;  /* 0x0000000cb5b57c20 */ /* 0x000fe20008410000 */
[----:B-----5:R-:W-:Y:S01]  /*3aa0*/  FADD.FTZ R176, R189, -R176 ;  /* 0x800000b0bdb07221 */ /* 0x020fe20000010000 */
        /* <DEDUP_REMOVED lines=10> */
[----:B------:R-:W-:-:S02]  /*3b50*/  F2FP.F16.F32.PACK_AB R178, R177, R178 ;  /* 0x000000b2b1b2723e */ /* 0x000fc400000000ff */
[----:B------:R-:W-:Y:S01]  /*3b60*/  FSEL R176, R183, RZ, P6 ;  /* 0x000000ffb7b07208 */ /* 0x000fe20003000000 */
[----:B------:R-:W-:Y:S01]  /*3b70*/  FMUL.FTZ R188, R188, UR22 ;  /* 0x00000016bcbc7c20 */ /* 0x000fe20008410000 */
[----:B------:R-:W-:-:S04]  /*3b80*/  LOP3.LUT P6, RZ, R26, 0xff000000, RZ, 0xc0, !PT ;  /* 0xff0000001aff7812 */ /* 0x000fc800078cc0ff */
[----:B------:R-:W-:Y:S02]  /*3b90*/  FSEL R181, R189, RZ, P6 ;  /* 0x000000ffbdb57208 */ /* 0x000fe40003000000 */
[----:B------:R-:W-:Y:S02]  /*3ba0*/  LOP3.LUT P6, RZ, R26, 0xff00, RZ, 0xc0, !PT ;  /* 0x0000ff001aff7812 */ /* 0x000fe400078cc0ff */
[----:B------:R-:W-:Y:S02]  /*3bb0*/  F2FP.F16.F32.PACK_AB R177, R181, R176 ;  /* 0x000000b0b5b1723e */ /* 0x000fe400000000ff */
[----:B------:R-:W-:Y:S02]  /*3bc0*/  FSEL R183, R182, RZ, P6 ;  /* 0x000000ffb6b77208 */ /* 0x000fe40003000000 */
[----:B------:R-:W-:-:S04]  /*3bd0*/  LOP3.LUT P6, RZ, R26, 0xff, RZ, 0xc0, !PT ;  /* 0x000000ff1aff7812 */ /* 0x000fc800078cc0ff */
[----:B------:R-:W-:-:S04]  /*3be0*/  FSEL R188, R188, RZ, P6 ;  /* 0x000000ffbcbc7208 */ /* 0x000fc80003000000 */
[----:B------:R-:W-:-:S07]  /*3bf0*/  F2FP.F16.F32.PACK_AB R176, R183, R188 ;  /* 0x000000bcb7b0723e */ /* 0x000fce00000000ff */
.L_x_12294:
        /* <DEDUP_REMOVED lines=8> */
.L_x_12292:
[----:B------:R-:W-:Y:S05]  /*3c80*/  BSYNC.RECONVERGENT B1 ;  /* 0x0000000000017941 */ /* 0x000fea0003800200 */
.L_x_12291:
[----:B------:R-:W-:Y:S04]  /*3c90*/  BSSY.RECONVERGENT B1, `(.L_x_12295) ;  /* 0x0000089000017945 */ /* 0x000fe80003800200 */
[----:B------:R-:W-:Y:S05]  /*3ca0*/  @!P3 BRA `(.L_x_12296) ;  /* 0x00000008001cb947 */ /* 0x000fea0003800000 */
[----:B------:R2:W5:Y:S01]  /*3cb0*/  LDL R189, [R1] ;  /* 0x0000000001bd7983 */ /* 0x0005620000100800 */
[----:B------:R-:W-:-:S04]  /*3cc0*/  ISETP.NE.U32.AND P0, PT, RZ, UR20, PT ;  /* 0x00000014ff007c0c */ /* 0x000fc8000bf05070 */
[----:B------:R-:W-:-:S13]  /*3cd0*/  ISETP.NE.AND.EX P0, PT, RZ, UR21, PT, P0 ;  /* 0x00000015ff007c0c */ /* 0x000fda000bf05300 */
[----:B--2---:R-:W-:Y:S05]  /*3ce0*/  @!P0 BRA `(.L_x_12297) ;  /* 0x0000000000f88947 */ /* 0x004fea0003800000 */
        /* <DEDUP_REMOVED lines=14> */
[----:B01----:R-:W-:Y:S01]  /*3dd0*/  FFMA.FTZ R182, R16, UR5, R180 ;  /* 0x0000000510b67c23 */ /* 0x003fe200080100b4 */
        /* <DEDUP_REMOVED lines=12> */
[----:B------:R-:W-:Y:S01]  /*3ea0*/  LOP3.LUT P6, RZ, R24, 0xff0000, RZ, 0xc0, !PT ;  /* 0x00ff000018ff7812 */ /* 0x000fe200078cc0ff */
[----:B------:R-:W-:Y:S01]  /*3eb0*/  FMUL.FTZ R172, R175, UR12 ;  /* 0x0000000cafac7c20 */ /* 0x000fe20008410000 */
[----:B------:R-:W-:Y:S01]  /*3ec0*/  F2FP.F16.F32.PACK_AB R176, R171, R176 ;  /* 0x000000b0abb0723e */ /* 0x000fe200000000ff */
[----:B------:R-:W-:-:S02]  /*3ed0*/  FMUL.FTZ R171, R170, UR4 ;  /* 0x00000004aaab7c20 */ /* 0x000fc40008410000 */
[----:B------:R-:W-:Y:S02]  /*3ee0*/  FMUL.FTZ R174, R172, UR4 ;  /* 0x00000004acae7c20 */ /* 0x000fe40008410000 */
[----:B------:R-:W-:-:S05]  /*3ef0*/  FMUL.FTZ R171, R171, UR22 ;  /* 0x00000016abab7c20 */ /* 0x000fca0008410000 */
[----:B------:R-:W-:Y:S01]  /*3f00*/  FSEL R177, R171, RZ, P6 ;  /* 0x000000ffabb17208 */ /* 0x000fe20003000000 */
[----:B------:R-:W-:Y:S01]  /*3f10*/  FMUL.FTZ R171, R173, UR12 ;  /* 0x0000000cadab7c20 */ /* 0x000fe20008410000 */
[----:B------:R-:W-:-:S03]  /*3f20*/  LOP3.LUT P6, RZ, R24, 0xff000000, RZ, 0xc0, !PT ;  /* 0xff00000018ff7812 */ /* 0x000fc600078cc0ff */
[----:B------:R-:W-:-:S04]  /*3f30*/  FMUL.FTZ R173, R171, UR4 ;  /* 0x00000004abad7c20 */ /* 0x000fc80008410000 */
[----:B------:R-:W-:Y:S01]  /*3f40*/  FMUL.FTZ R178, R173, UR22 ;  /* 0x00000016adb27c20 */ /* 0x000fe20008410000 */
[----:B------:R-:W-:Y:S01]  /*3f50*/  FMUL.FTZ R173, R179, UR12 ;  /* 0x0000000cb3ad7c20 */ /* 0x000fe20008410000 */
[----:B------:R-:W-:Y:S01]  /*3f60*/  FMUL.FTZ R179, R174, UR22 ;  /* 0x00000016aeb37c20 */ /* 0x000fe20008410000 */
[----:B------:R-:W-:Y:S02]  /*3f70*/  FMUL.FTZ R174, R182, UR12 ;  /* 0x0000000cb6ae7c20 */ /* 0x000fe40008410000 */
[----:B------:R-:W-:Y:S01]  /*3f80*/  FSEL R178, R178, RZ, P6 ;  /* 0x000000ffb2b27208 */ /* 0x000fe20003000000 */
[----:B------:R-:W-:Y:S01]  /*3f90*/  FMUL.FTZ R175, R173, UR4 ;  /* 0x00000004adaf7c20 */ /* 0x000fe20008410000 */
[----:B------:R-:W-:Y:S01]  /*3fa0*/  LOP3.LUT P6, RZ, R25, 0xff, RZ, 0xc0, !PT ;  /* 0x000000ff19ff7812 */ /* 0x000fe200078cc0ff */
[----:B------:R-:W-:Y:S01]  /*3fb0*/  FMUL.FTZ R181, R174, UR4 ;  /* 0x00000004aeb57c20 */ /* 0x000fe20008410000 */
[----:B------:R-:W-:Y:S01]  /*3fc0*/  F2FP.F16.F32.PACK_AB R177, R178, R177 ;  /* 0x000000b1b2b1723e */ /* 0x000fe200000000ff */
[----:B------:R-:W-:Y:S01]  /*3fd0*/  FMUL.FTZ R175, R175, UR22 ;  /* 0x00000016afaf7c20 */ /* 0x000fe20008410000 */
[----:B------:R-:W-:Y:S01]  /*3fe0*/  FSEL R179, R179, RZ, P6 ;  /* 0x000000ffb3b37208 */ /* 0x000fe20003000000 */
[----:B------:R-:W-:Y:S01]  /*3ff0*/  FMUL.FTZ R181, R181, UR22 ;  /* 0x00000016b5b57c20 */ /* 0x000fe20008410000 */
        /* <DEDUP_REMOVED lines=11> */
[----:B------:R-:W-:Y:S01]  /*40b0*/  F2FP.F16.F32.PACK_AB R179, R188, R181 ;  /* 0x000000b5bcb3723e */ /* 0x000fe200000000ff */
[----:B------:R-:W-:Y:S06]  /*40c0*/  BRA `(.L_x_12298) ;  /* 0x0000000000f47947 */ /* 0x000fec0003800000 */
.L_x_12297:
[--C-:B01----:R-:W-:Y:S01]  /*40d0*/  FFMA.FTZ R176, R16, UR5, R180.reuse ;  /* 0x0000000510b07c23 */ /* 0x103fe200080100b4 */
        /* <DEDUP_REMOVED lines=14> */
[----:B------:R-:W-:Y:S01]  /*41c0*/  FFMA.FTZ R181, R203, UR5, R180 ;  /* 0x00000005cbb57c23 */ /* 0x000fe200080100b4 */
[----:B------:R-:W-:Y:S01]  /*41d0*/  FMUL.FTZ R176, R176, UR22 ;  /* 0x00000016b0b07c20 */ /* 0x000fe20008410000 */
[----:B------:R-:W-:Y:S01]  /*41e0*/  FMUL.FTZ R178, R178, UR22 ;  /* 0x00000016b2b27c20 */ /* 0x000fe20008410000 */
[----:B------:R-:W-:Y:S01]  /*41f0*/  FMUL.FTZ R177, R177, UR4 ;  /* 0x00000004b1b17c20 */ /* 0x000fe20008410000 */
[----:B------:R-:W-:-:S02]  /*4200*/  FADD.FTZ R181, R248, -R181 ;  /* 0x800000b5f8b57221 */ /* 0x000fc40000010000 */
[----:B------:R-:W-:Y:S01]  /*4210*/  FSEL R176, R176, RZ, P6 ;  /* 0x000000ffb0b07208 */ /* 0x000fe20003000000 */
[----:B------:R-:W-:Y:S01]  /*4220*/  FMUL.FTZ R177, R177, UR22 ;  /* 0x00000016b1b17c20 */ /* 0x000fe20008410000 */
[----:B------:R-:W-:Y:S01]  /*4230*/  ISETP.GE.U32.AND P6, PT, R24, RZ, PT ;  /* 0x000000ff1800720c */ /* 0x000fe20003fc6070 */
[----:B------:R-:W-:-:S03]  /*4240*/  FMUL.FTZ R181, R181, UR12 ;  /* 0x0000000cb5b57c20 */ /* 0x000fc60008410000 */
[----:B------:R-:W-:Y:S01]  /*4250*/  ISETP.GE.U32.AND.EX P6, PT, R25, 0x1000000, PT, P6 ;  /* 0x010000001900780c */ /* 0x000fe20003fc6160 */
[----:B------:R-:W-:-:S03]  /*4260*/  FMUL.FTZ R181, R181, UR4 ;  /* 0x00000004b5b57c20 */ /* 0x000fc60008410000 */
[----:B------:R-:W-:Y:S02]  /*4270*/  FSEL R179, R178, RZ, P6 ;  /* 0x000000ffb2b37208 */ /* 0x000fe40003000000 */
[----:B------:R-:W-:Y:S02]  /*4280*/  LOP3.LUT P6, RZ, R25, 0xff, RZ, 0xc0, !PT ;  /* 0x000000ff19ff7812 */ /* 0x000fe400078cc0ff */
[----:B------:R-:W-:Y:S01]  /*4290*/  F2FP.F16.F32.PACK_AB R179, R179, R176 ;  /* 0x000000b0b3b3723e */ /* 0x000fe200000000ff */
[--C-:B------:R-:W-:Y:S01]  /*42a0*/  FFMA.FTZ R176, R197, UR5, R180.reuse ;  /* 0x00000005c5b07c23 */ /* 0x100fe200080100b4 */
[----:B------:R-:W-:Y:S01]  /*42b0*/  FSEL R178, R177, RZ, P6 ;  /* 0x000000ffb1b27208 */ /* 0x000fe20003000000 */
[----:B------:R-:W-:Y:S01]  /*42c0*/  FFMA.FTZ R177, R192, UR5, R180 ;  /* 0x00000005c0b17c23 */ /* 0x000fe200080100b4 */
[----:B------:R-:W-:Y:S01]  /*42d0*/  LOP3.LUT P6, RZ, R25, 0xff00, RZ, 0xc0, !PT ;  /* 0x0000ff0019ff7812 */ /* 0x000fe200078cc0ff */
[----:B------:R-:W-:Y:S02]  /*42e0*/  FADD.FTZ R176, R243, -R176 ;  /* 0x800000b0f3b07221 */ /* 0x000fe40000010000 */
[----:B------:R-:W-:-:S02]  /*42f0*/  FADD.FTZ R177, R238, -R177 ;  /* 0x800000b1eeb17221 */ /* 0x000fc40000010000 */
[----:B------:R-:W-:Y:S01]  /*4300*/  FMUL.FTZ R183, R176, UR12 ;  /* 0x0000000cb0b77c20 */ /* 0x000fe20008410000 */
[----:B------:R-:W-:Y:S01]  /*4310*/  FFMA.FTZ R176, R209, UR5, R180 ;  /* 0x00000005d1b07c23 */ /* 0x000fe200080100b4 */
[----:B------:R-:W-:Y:S01]  /*4320*/  FMUL.FTZ R182, R177, UR12 ;  /* 0x0000000cb1b67c20 */ /* 0x000fe20008410000 */
[----:B------:R-:W-:Y:S01]  /*4330*/  FMUL.FTZ R177, R188, UR4 ;  /* 0x00000004bcb17c20 */ /* 0x000fe20008410000 */
        /* <DEDUP_REMOVED lines=22> */
.L_x_12298:
        /* <DEDUP_REMOVED lines=8> */
.L_x_12296:
[----:B------:R-:W-:Y:S05]  /*4520*/  BSYNC.RECONVERGENT B1 ;  /* 0x0000000000017941 */ /* 0x000fea0003800200 */
.L_x_12295:
[----:B------:R-:W-:Y:S04]  /*4530*/  BSSY.RECONVERGENT B1, `(.L_x_12299) ;  /* 0x0000088000017945 */ /* 0x000fe80003800200 */
[----:B------:R-:W-:Y:S05]  /*4540*/  @!P2 BRA `(.L_x_12300) ;  /* 0x000000080018a947 */ /* 0x000fea0003800000 */
[----:B------:R-:W-:-:S04]  /*4550*/  ISETP.NE.U32.AND P0, PT, RZ, UR20, PT ;  /* 0x00000014ff007c0c */ /* 0x000fc8000bf05070 */
[----:B------:R-:W-:-:S13]  /*4560*/  ISETP.NE.AND.EX P0, PT, RZ, UR21, PT, P0 ;  /* 0x00000015ff007c0c */ /* 0x000fda000bf05300 */
[----:B------:R-:W-:Y:S05]  /*4570*/  @!P0 BRA `(.L_x_12301) ;  /* 0x0000000000f88947 */ /* 0x000fea0003800000 */
        /* <DEDUP_REMOVED lines=19> */
[----:B012---:R-:W-:-:S02]  /*46b0*/  FFMA.FTZ R183, R5, UR5, R180 ;  /* 0x0000000505b77c23 */ /* 0x007fc400080100b4 */
        /* <DEDUP_REMOVED lines=42> */
.L_x_12301:
[--C-:B012---:R-:W-:Y:S01]  /*4960*/  FFMA.FTZ R177, R4, UR5, R180.reuse ;  /* 0x0000000504b17c23 */ /* 0x107fe200080100b4 */
        /* <DEDUP_REMOVED lines=20> */
[----:B------:R-:W-:-:S02]  /*4ab0*/  FSEL R177, R177, RZ, P6 ;  /* 0x000000ffb1b17208 */ /* 0x000fc40003000000 */
[----:B------:R-:W-:Y:S01]  /*4ac0*/  ISETP.GE.U32.AND P6, PT, R22, RZ, PT ;  /* 0x000000ff1600720c */ /* 0x000fe20003fc6070 */
[----:B------:R-:W-:-:S03]  /*4ad0*/  FADD.FTZ R182, R237, -R182 ;  /* 0x800000b6edb67221 */ /* 0x000fc60000010000 */
[----:B------:R-:W-:Y:S01]  /*4ae0*/  ISETP.GE.U32.AND.EX P6, PT, R23, 0x1000000, PT, P6 ;  /* 0x010000001700780c */ /* 0x000fe20003fc6160 */
[----:B------:R-:W-:-:S03]  /*4af0*/  FMUL.FTZ R182, R182, UR12 ;  /* 0x0000000cb6b67c20 */ /* 0x000fc60008410000 */
[----:B------:R-:W-:Y:S01]  /*4b00*/  FSEL R178, R179, RZ, P6 ;  /* 0x000000ffb3b27208 */ /* 0x000fe20003000000 */
[----:B------:R-:W-:Y:S01]  /*4b10*/  FMUL.FTZ R182, R182, UR4 ;  /* 0x00000004b6b67c20 */ /* 0x000fe20008410000 */
[C---:B------:R-:W-:Y:S02]  /*4b20*/  LOP3.LUT P6, RZ, R23.reuse, 0xff, RZ, 0xc0, !PT ;  /* 0x000000ff17ff7812 */ /* 0x040fe400078cc0ff */
[----:B------:R-:W-:Y:S01]  /*4b30*/  F2FP.F16.F32.PACK_AB R179, R178, R177 ;  /* 0x000000b1b2b3723e */ /* 0x000fe200000000ff */
[--C-:B------:R-:W-:Y:S01]  /*4b40*/  FFMA.FTZ R177, R196, UR5, R180.reuse ;  /* 0x00000005c4b17c23 */ /* 0x100fe200080100b4 */
[----:B------:R-:W-:Y:S01]  /*4b50*/  FSEL R178, R176, RZ, P6 ;  /* 0x000000ffb0b27208 */ /* 0x000fe20003000000 */
[----:B------:R-:W-:Y:S01]  /*4b60*/  FFMA.FTZ R176, R202, UR5, R180 ;  /* 0x00000005cab07c23 */ /* 0x000fe200080100b4 */
[----:B------:R-:W-:Y:S01]  /*4b70*/  LOP3.LUT P6, RZ, R23, 0xff00, RZ, 0xc0, !PT ;  /* 0x0000ff0017ff7812 */ /* 0x000fe200078cc0ff */
[----:B------:R-:W-:Y:S02]  /*4b80*/  FADD.FTZ R177, R242, -R177 ;  /* 0x800000b1f2b17221 */ /* 0x000fe40000010000 */
[----:B------:R-:W-:Y:S01]  /*4b90*/  FADD.FTZ R181, R247, -R176 ;  /* 0x800000b0f7b57221 */ /* 0x000fe20000010000 */
[----:B------:R-:W-:Y:S01]  /*4ba0*/  FMUL.FTZ R176, R183, UR4 ;  /* 0x00000004b7b07c20 */ /* 0x000fe20008410000 */
[----:B------:R-:W-:-:S02]  /*4bb0*/  FMUL.FTZ R177, R177, UR12 ;  /* 0x0000000cb1b17c20 */ /* 0x000fc40008410000 */
[----:B------:R-:W-:Y:S02]  /*4bc0*/  FMUL.FTZ R181, R181, UR12 ;  /* 0x0000000cb5b57c20 */ /* 0x000fe40008410000 */
[----:B------:R-:W-:Y:S01]  /*4bd0*/  FMUL.FTZ R183, R177, UR4 ;  /* 0x00000004b1b77c20 */ /* 0x000fe20008410000 */
[----:B------:R-:W-:Y:S01]  /*4be0*/  FMUL.FTZ R177, R176, UR22 ;  /* 0x00000016b0b17c20 */ /* 0x000fe20008410000 */
[----:B------:R-:W-:Y:S01]  /*4bf0*/  FADD.FTZ R176, R252, -R189 ;  /* 0x800000bdfcb07221 */ /* 0x000fe20000010000 */
[----:B------:R-:W-:Y:S01]  /*4c00*/  FMUL.FTZ R181, R181, UR4 ;  /* 0x00000004b5b57c20 */ /* 0x000fe20008410000 */
[----:B------:R-:W-:Y:S01]  /*4c10*/  FMUL.FTZ R183, R183, UR22 ;  /* 0x00000016b7b77c20 */ /* 0x000fe20008410000 */
[----:B------:R-:W-:Y:S01]  /*4c20*/  FMUL.FTZ R189, R182, UR22 ;  /* 0x00000016b6bd7c20 */ /* 0x000fe20008410000 */
[----:B------:R-:W-:Y:S01]  /*4c30*/  FSEL R177, R177, RZ, P6 ;  /* 0x000000ffb1b17208 */ /* 0x000fe20003000000 */
[----:B------:R-:W-:Y:S01]  /*4c40*/  FMUL.FTZ R188, R176, UR12 ;  /* 0x0000000cb0bc7c20 */ /* 0x000fe20008410000 */
[----:B------:R-:W-:Y:S01]  /*4c50*/  LOP3.LUT P6, RZ, R22, 0xff0000, RZ, 0xc0, !PT ;  /* 0x00ff000016ff7812 */ /* 0x000fe200078cc0ff */
[----:B------:R-:W-:Y:S01]  /*4c60*/  FMUL.FTZ R182, R181, UR22 ;  /* 0x00000016b5b67c20 */ /* 0x000fe20008410000 */
[----:B------:R-:W-:Y:S01]  /*4c70*/  F2FP.F16.F32.PACK_AB R178, R177, R178 ;  /* 0x000000b2b1b2723e */ /* 0x000fe200000000ff */
[----:B------:R-:W-:Y:S01]  /*4c80*/  FMUL.FTZ R188, R188, UR4 ;  /* 0x00000004bcbc7c20 */ /* 0x000fe20008410000 */
[----:B------:R-:W-:-:S02]  /*4c90*/  FSEL R176, R183, RZ, P6 ;  /* 0x000000ffb7b07208 */ /* 0x000fc40003000000 */
[----:B------:R-:W-:Y:S01]  /*4ca0*/  LOP3.LUT P6, RZ, R22, 0xff000000, RZ, 0xc0, !PT ;  /* 0xff00000016ff7812 */ /* 0x000fe200078cc0ff */
[----:B------:R-:W-:-:S03]  /*4cb0*/  FMUL.FTZ R188, R188, UR22 ;  /* 0x00000016bcbc7c20 */ /* 0x000fc60008410000 */
[----:B------:R-:W-:Y:S02]  /*4cc0*/  FSEL R181, R189, RZ, P6 ;  /* 0x000000ffbdb57208 */ /* 0x000fe40003000000 */
[----:B------:R-:W-:Y:S02]  /*4cd0*/  LOP3.LUT P6, RZ, R22, 0xff00, RZ, 0xc0, !PT ;  /* 0x0000ff0016ff7812 */ /* 0x000fe400078cc0ff */
[----:B------:R-:W-:Y:S02]  /*4ce0*/  F2FP.F16.F32.PACK_AB R177, R181, R176 ;  /* 0x000000b0b5b1723e */ /* 0x000fe400000000ff */
[----:B------:R-:W-:Y:S02]  /*4cf0*/  FSEL R183, R182, RZ, P6 ;  /* 0x000000ffb6b77208 */ /* 0x000fe40003000000 */
[----:B------:R-:W-:-:S04]  /*4d00*/  LOP3.LUT P6, RZ, R22, 0xff, RZ, 0xc0, !PT ;  /* 0x000000ff16ff7812 */ /* 0x000fc800078cc0ff */
[----:B------:R-:W-:-:S04]  /*4d10*/  FSEL R188, R188, RZ, P6 ;  /* 0x000000ffbcbc7208 */ /* 0x000fc80003000000 */
[----:B------:R-:W-:-:S07]  /*4d20*/  F2FP.F16.F32.PACK_AB R176, R183, R188 ;  /* 0x000000bcb7b0723e */ /* 0x000fce00000000ff */
.L_x_12302:
        /* <DEDUP_REMOVED lines=8> */
.L_x_12300:
[----:B------:R-:W-:Y:S05]  /*4db0*/  BSYNC.RECONVERGENT B1 ;  /* 0x0000000000017941 */ /* 0x000fea0003800200 */
.L_x_12299:
        /* <DEDUP_REMOVED lines=10> */
[--C-:B0123--:R-:W-:Y:S01]  /*4e60*/  FFMA.FTZ R179, R186, UR5, R180.reuse ;  /* 0x00000005bab37c23 */ /* 0x10ffe200080100b4 */
[----:B------:R-:W-:Y:S01]  /*4e70*/  FADD.FTZ R174, R230, -R173 ;  /* 0x800000ade6ae7221 */ /* 0x000fe20000010000 */
[----:B------:R-:W-:Y:S01]  /*4e80*/  FMUL.FTZ R168, R168, UR12 ;  /* 0x0000000ca8a87c20 */ /* 0x000fe20008410000 */
[----:B------:R-:W-:Y:S01]  /*4e90*/  FMUL.FTZ R169, R169, UR12 ;  /* 0x0000000ca9a97c20 */ /* 0x000fe20008410000 */
[----:B------:R-:W-:Y:S01]  /*4ea0*/  FADD.FTZ R181, R206, -R179 ;  /* 0x800000b3ceb57221 */ /* 0x000fe20000010000 */
[----:B------:R-:W-:Y:S01]  /*4eb0*/  FFMA.FTZ R182, R195, UR5, R180 ;  /* 0x00000005c3b67c23 */ /* 0x000fe200080100b4 */
[----:B------:R-:W-:Y:S01]  /*4ec0*/  FMUL.FTZ R170, R168, UR4 ;  /* 0x00000004a8aa7c20 */ /* 0x000fe20008410000 */
[----:B------:R-:W-:-:S02]  /*4ed0*/  FMUL.FTZ R171, R169, UR4 ;  /* 0x00000004a9ab7c20 */ /* 0x000fc40008410000 */
[----:B------:R-:W-:Y:S01]  /*4ee0*/  FADD.FTZ R182, R217, -R182 ;  /* 0x800000b6d9b67221 */ /* 0x000fe20000010000 */
[----:B------:R-:W-:Y:S01]  /*4ef0*/  FMUL.FTZ R170, R170, UR22 ;  /* 0x00000016aaaa7c20 */ /* 0x000fe20008410000 */
[----:B------:R-:W-:-:S04]  /*4f00*/  FMUL.FTZ R171, R171, UR22 ;  /* 0x00000016abab7c20 */ /* 0x000fc80008410000 */
[----:B------:R-:W-:Y:S02]  /*4f10*/  FSEL R170, R170, RZ, P6 ;  /* 0x000000ffaaaa7208 */ /* 0x000fe40003000000 */
[----:B------:R-:W-:-:S04]  /*4f20*/  LOP3.LUT P6, RZ, R20, 0xff00, RZ, 0xc0, !PT ;  /* 0x0000ff0014ff7812 */ /* 0x000fc800078cc0ff */
[----:B------:R-:W-:Y:S02]  /*4f30*/  FSEL R171, R171, RZ, P6 ;  /* 0x000000ffabab7208 */ /* 0x000fe40003000000 */
[----:B------:R-:W-:Y:S02]  /*4f40*/  LOP3.LUT P6, RZ, R20, 0xff0000, RZ, 0xc0, !PT ;  /* 0x00ff000014ff7812 */ /* 0x000fe400078cc0ff */
[----:B------:R-:W-:Y:S01]  /*4f50*/  F2FP.F16.F32.PACK_AB R176, R171, R170 ;  /* 0x000000aaabb0723e */ /* 0x000fe200000000ff */
        /* <DEDUP_REMOVED lines=21> */
[----:B------:R-:W-:-:S02]  /*50b0*/  F2FP.F16.F32.PACK_AB R177, R178, R177 ;  /* 0x000000b1b2b1723e */ /* 0x000fc400000000ff */
[----:B------:R-:W-:Y:S01]  /*50c0*/  FSEL R179, R174, RZ, P6 ;  /* 0x000000ffaeb37208 */ /* 0x000fe20003000000 */
[----:B------:R-:W-:Y:S01]  /*50d0*/  FMUL.FTZ R180, R175, UR22 ;  /* 0x00000016afb47c20 */ /* 0x000fe20008410000 */
[----:B------:R-:W-:Y:S01]  /*50e0*/  LOP3.LUT P6, RZ, R21, 0xff00, RZ, 0xc0, !PT ;  /* 0x0000ff0015ff7812 */ /* 0x000fe200078cc0ff */
[----:B------:R-:W-:Y:S01]  /*50f0*/  FMUL.FTZ R175, R181, UR12 ;  /* 0x0000000cb5af7c20 */ /* 0x000fe20008410000 */
[----:B------:R-:W-:Y:S02]  /*5100*/  FMUL.FTZ R174, R182, UR12 ;  /* 0x0000000cb6ae7c20 */ /* 0x000fe40008410000 */
[----:B------:R-:W-:Y:S01]  /*5110*/  FSEL R180, R180, RZ, P6 ;  /* 0x000000ffb4b47208 */ /* 0x000fe20003000000 */
[----:B------:R-:W-:Y:S01]  /*5120*/  FMUL.FTZ R181, R175, UR4 ;  /* 0x00000004afb57c20 */ /* 0x000fe20008410000 */
[----:B------:R-:W-:Y:S02]  /*5130*/  ISETP.GE.U32.AND P6, PT, R20, RZ, PT ;  /* 0x000000ff1400720c */ /* 0x000fe40003fc6070 */
[----:B------:R-:W-:Y:S01]  /*5140*/  F2FP.F16.F32.PACK_AB R178, R180, R179 ;  /* 0x000000b3b4b2723e */ /* 0x000fe200000000ff */
[----:B------:R-:W-:Y:S01]  /*5150*/  FMUL.FTZ R182, R181, UR22 ;  /* 0x00000016b5b67c20 */ /* 0x000fe20008410000 */
[----:B------:R-:W-:Y:S01]  /*5160*/  ISETP.GE.U32.AND.EX P6, PT, R21, 0x1000000, PT, P6 ;  /* 0x010000001500780c */ /* 0x000fe20003fc6160 */
[----:B------:R-:W-:-:S03]  /*5170*/  FMUL.FTZ R181, R174, UR4 ;  /* 0x00000004aeb57c20 */ /* 0x000fc60008410000 */
[----:B------:R-:W-:Y:S01]  /*5180*/  FSEL R182, R182, RZ, P6 ;  /* 0x000000ffb6b67208 */ /* 0x000fe20003000000 */
[----:B------:R-:W-:Y:S01]  /*5190*/  FMUL.FTZ R181, R181, UR22 ;  /* 0x00000016b5b57c20 */ /* 0x000fe20008410000 */
[----:B------:R-:W-:-:S04]  /*51a0*/  LOP3.LUT P6, RZ, R21, 0xff0000, RZ, 0xc0, !PT ;  /* 0x00ff000015ff7812 */ /* 0x000fc800078cc0ff */
[----:B------:R-:W-:-:S04]  /*51b0*/  FSEL R181, R181, RZ, P6 ;  /* 0x000000ffb5b57208 */ /* 0x000fc80003000000 */
[----:B------:R-:W-:Y:S01]  /*51c0*/  F2FP.F16.F32.PACK_AB R179, R182, R181 ;  /* 0x000000b5b6b3723e */ /* 0x000fe200000000ff */
[----:B------:R-:W-:Y:S06]  /*51d0*/  BRA `(.L_x_12305) ;  /* 0x0000000000f47947 */ /* 0x000fec0003800000 */
.L_x_12304:
[--C-:B0123--:R-:W-:Y:S01]  /*51e0*/  FFMA.FTZ R176, R195, UR5, R180.reuse ;  /* 0x00000005c3b07c23 */ /* 0x10ffe200080100b4 */
[----:B------:R-:W-:Y:S01]  /*51f0*/  FFMA.FTZ R177, R186, UR5, R180 ;  /* 0x00000005bab17c23 */ /* 0x000fe200080100b4 */
[----:B------:R-:W-:Y:S02]  /*5200*/  LOP3.LUT P6, RZ, R21, 0xff0000, RZ, 0xc0, !PT ;  /* 0x00ff000015ff7812 */ /* 0x000fe400078cc0ff */
[----:B------:R-:W-:Y:S01]  /*5210*/  FADD.FTZ R176, R217, -R176 ;  /* 0x800000b0d9b07221 */ /* 0x000fe20000010000 */
[----:B------:R-:W-:-:S03]  /*5220*/  FADD.FTZ R177, R206, -R177 ;  /* 0x800000b1ceb17221 */ /* 0x000fc60000010000 */
[----:B------:R-:W-:Y:S01]  /*5230*/  FMUL.FTZ R176, R176, UR12 ;  /* 0x0000000cb0b07c20 */ /* 0x000fe20008410000 */
[----:B------:R-:W-:-:S03]  /*5240*/  FMUL.FTZ R177, R177, UR12 ;  /* 0x0000000cb1b17c20 */ /* 0x000fc60008410000 */
[----:B------:R-:W-:Y:S01]  /*5250*/  FMUL.FTZ R176, R176, UR4 ;  /* 0x00000004b0b07c20 */ /* 0x000fe20008410000 */
[----:B------:R-:W-:Y:S01]  /*5260*/  FMUL.FTZ R178, R177, UR4 ;  /* 0x00000004b1b27c20 */ /* 0x000fe20008410000 */
[----:B------:R-:W-:Y:S02]  /*5270*/  FFMA.FTZ R177, R9, UR5, R180 ;  /* 0x0000000509b17c23 */ /* 0x000fe400080100b4 */
[----:B------:R-:W-:Y:S01]  /*5280*/  FMUL.FTZ R176, R176, UR22 ;  /* 0x00000016b0b07c20 */ /* 0x000fe20008410000 */
[----:B------:R-:W-:Y:S01]  /*5290*/  FMUL.FTZ R178, R178, UR22 ;  /* 0x00000016b2b27c20 */ /* 0x000fe20008410000 */
[----:B------:R-:W-:-:S03]  /*52a0*/  FADD.FTZ R177, R230, -R177 ;  /* 0x800000b1e6b17221 */ /* 0x000fc60000010000 */
[----:B------:R-:W-:Y:S01]  /*52b0*/  FSEL R176, R176, RZ, P6 ;  /* 0x000000ffb0b07208 */ /* 0x000fe20003000000 */
[----:B------:R-:W-:Y:S01]  /*52c0*/  FMUL.FTZ R177, R177, UR12 ;  /* 0x0000000cb1b17c20 */ /* 0x000fe20008410000 */
        /* <DEDUP_REMOVED lines=15> */
[----:B------:R-:W-:Y:S01]  /*53c0*/  FFMA.FTZ R181, R213, UR5, R180 ;  /* 0x00000005d5b57c23 */ /* 0x000fe200080100b4 */
[----:B------:R-:W-:Y:S01]  /*53d0*/  FADD.FTZ R176, R241, -R176 ;  /* 0x800000b0f1b07221 */ /* 0x000fe20000010000 */
[----:B------:R-:W-:Y:S01]  /*53e0*/  FFMA.FTZ R180, R234, UR5, R180 ;  /* 0x00000005eab47c23 */ /* 0x000fe200080100b4 */
[----:B------:R-:W-:Y:S01]  /*53f0*/  FMUL.FTZ R182, R182, UR4 ;  /* 0x00000004b6b67c20 */ /* 0x000fe20008410000 */
[----:B------:R-:W-:Y:S01]  /*5400*/  FADD.FTZ R181, R236, -R181 ;  /* 0x800000b5ecb57221 */ /* 0x000fe20000010000 */
[----:B------:R-:W-:Y:S01]  /*5410*/  FMUL.FTZ R176, R176, UR12 ;  /* 0x0000000cb0b07c20 */ /* 0x000fe20008410000 */
[----:B------:R-:W-:Y:S01]  /*5420*/  FMUL.FTZ R177, R177, UR12 ;  /* 0x0000000cb1b17c20 */ /* 0x000fe20008410000 */
[----:B------:R-:W-:Y:S01]  /*5430*/  FMUL.FTZ R188, R182, UR22 ;  /* 0x00000016b6bc7c20 */ /* 0x000fe20008410000 */
[----:B------:R-:W-:Y:S01]  /*5440*/  FMUL.FTZ R181, R181, UR12 ;  /* 0x0000000cb5b57c20 */ /* 0x000fe20008410000 */
[----:B------:R-:W-:Y:S01]  /*5450*/  FMUL.FTZ R176, R176, UR4 ;  /* 0x00000004b0b07c20 */ /* 0x000fe20008410000 */
[----:B------:R-:W-:-:S02]  /*5460*/  FADD.FTZ R180, R251, -R180 ;  /* 0x800000b4fbb47221 */ /* 0x000fc40000010000 */
        /* <DEDUP_REMOVED lines=20> */
.L_x_12305:
        /* <DEDUP_REMOVED lines=8> */
.L_x_12286:
[----:B------:R-:W-:Y:S04]  /*5630*/  BSSY.RECONVERGENT B1, `(.L_x_12306) ;  /* 0x000008a000017945 */ /* 0x000fe80003800200 */
[----:B------:R-:W-:Y:S05]  /*5640*/  @!P5 BRA `(.L_x_12307) ;  /* 0x000000080020d947 */ /* 0x000fea0003800000 */
[----:B------:R-:W-:-:S04]  /*5650*/  UISETP.NE.U32.AND UP1, UPT, UR20, URZ, UPT ;  /* 0x000000ff1400728c */ /* 0x000fc8000bf25070 */
[----:B------:R-:W-:-:S09]  /*5660*/  UISETP.NE.AND.EX UP1, UPT, UR21, URZ, UPT, UP1 ;  /* 0x000000ff1500728c */ /* 0x000fd2000bf25310 */
[----:B------:R-:W-:Y:S05]  /*5670*/  BRA.U UP1, `(.L_x_12308) ;  /* 0x0000000101f87547 */ /* 0x000fea000b800000 */
[--C-:B------:R-:W-:Y:S01]  /*5680*/  FFMA.FTZ R179, R17, UR5, R180.reuse ;  /* 0x0000000511b37c23 */ /* 0x100fe200080100b4 */
[--C-:B------:R-:W-:Y:S01]  /*5690*/  FFMA.FTZ R176, R14, UR5, R180.reuse ;  /* 0x000000050eb07c23 */ /* 0x100fe200080100b4 */
[----:B------:R-:W-:Y:S01]  /*56a0*/  FFMA.FTZ R178, R7, UR5, R180 ;  /* 0x0000000507b27c23 */ /* 0x000fe200080100b4 */
[----:B------:R-:W-:Y:S01]  /*56b0*/  ISETP.GE.U32.AND P0, PT, R184, RZ, PT ;  /* 0x000000ffb800720c */ /* 0x000fe20003f06070 */
[----:B------:R-:W-:Y:S01]  /*56c0*/  FADD.FTZ R188, R222, -R179 ;  /* 0x800000b3debc7221 */ /* 0x000fe20000010000 */
[----:B------:R-:W-:Y:S01]  /*56d0*/  FADD.FTZ R177, R225, -R176 ;  /* 0x800000b0e1b17221 */ /* 0x000fe20000010000 */
[----:B------:R-:W-:Y:S01]  /*56e0*/  FFMA.FTZ R179, R10, UR5, R180 ;  /* 0x000000050ab37c23 */ /* 0x000fe200080100b4 */
[----:B------:R-:W-:Y:S02]  /*56f0*/  LOP3.LUT P6, RZ, R185, 0xff0000, RZ, 0xc0, !PT ;  /* 0x00ff0000b9ff7812 */ /* 0x000fe400078cc0ff */
[----:B------:R-:W-:Y:S01]  /*5700*/  FFMA.FTZ R176, R177, UR12, R134 ;  /* 0x0000000cb1b07c23 */ /* 0x000fe20008010086 */
[----:B------:R-:W-:Y:S01]  /*5710*/  FADD.FTZ R182, R226, -R179 ;  /* 0x800000b3e2b67221 */ /* 0x000fe20000010000 */
[----:B------:R-:W-:Y:S01]  /*5720*/  FADD.FTZ R177, R235, -R178 ;  /* 0x800000b2ebb17221 */ /* 0x000fe20000010000 */
[----:B------:R-:W-:Y:S01]  /*5730*/  FFMA.FTZ R179, R188, UR12, R135 ;  /* 0x0000000cbcb37c23 */ /* 0x000fe20008010087 */
[----:B------:R-:W-:Y:S01]  /*5740*/  FMUL.FTZ R178, R176, UR4 ;  /* 0x00000004b0b27c20 */ /* 0x000fe20008410000 */
[----:B------:R-:W-:Y:S01]  /*5750*/  ISETP.GE.U32.AND.EX P0, PT, R185, 0x1000000, PT, P0 ;  /* 0x01000000b900780c */ /* 0x000fe20003f06100 */
[----:B------:R-:W-:Y:S01]  /*5760*/  FFMA.FTZ R176, R177, UR12, R132 ;  /* 0x0000000cb1b07c23 */ /* 0x000fe20008010084 */
[----:B------:R-:W-:Y:S01]  /*5770*/  FMUL.FTZ R179, R179, UR4 ;  /* 0x00000004b3b37c20 */ /* 0x000fe20008410000 */
[----:B------:R-:W-:Y:S01]  /*5780*/  FFMA.FTZ R177, R182, UR12, R133 ;  /* 0x0000000cb6b17c23 */ /* 0x000fe20008010085 */
[----:B------:R-:W-:Y:S01]  /*5790*/  FMUL.FTZ R178, R178, UR22 ;  /* 0x00000016b2b27c20 */ /* 0x000fe20008410000 */
[----:B------:R-:W-:Y:S01]  /*57a0*/  FMUL.FTZ R176, R176, UR4 ;  /* 0x00000004b0b07c20 */ /* 0x000fe20008410000 */
[----:B------:R-:W-:Y:S01]  /*57b0*/  FMUL.FTZ R179, R179, UR22 ;  /* 0x00000016b3b37c20 */ /* 0x000fe20008410000 */
[----:B------:R-:W-:Y:S01]  /*57c0*/  FMUL.FTZ R177, R177, UR4 ;  /* 0x00000004b1b17c20 */ /* 0x000fe20008410000 */
[----:B------:R-:W-:Y:S01]  /*57d0*/  FFMA.FTZ R182, R201, UR5, R180 ;  /* 0x00000005c9b67c23 */ /* 0x000fe200080100b4 */
[----:B------:R-:W-:Y:S01]  /*57e0*/  FSEL R178, R178, RZ, P6 ;  /* 0x000000ffb2b27208 */ /* 0x000fe20003000000 */
[----:B------:R-:W-:Y:S01]  /*57f0*/  FMUL.FTZ R176, R176, UR22 ;  /* 0x00000016b0b07c20 */ /* 0x000fe20008410000 */
[----:B------:R-:W-:Y:S01]  /*5800*/  FMUL.FTZ R177, R177, UR22 ;  /* 0x00000016b1b17c20 */ /* 0x000fe20008410000 */
[----:B------:R-:W-:Y:S01]  /*5810*/  FSEL R179, R179, RZ, P0 ;  /* 0x000000ffb3b37208 */ /* 0x000fe20000000000 */
[----:B------:R-:W-:Y:S01]  /*5820*/  FADD.FTZ R183, R229, -R182 ;  /* 0x800000b6e5b77221 */ /* 0x000fe20000010000 */
[----:B------:R-:W-:-:S02]  /*5830*/  LOP3.LUT P6, RZ, R185, 0xff, RZ, 0xc0, !PT ;  /* 0x000000ffb9ff7812 */ /* 0x000fc400078cc0ff */
[----:B------:R-:W-:Y:S02]  /*5840*/  LOP3.LUT P0, RZ, R185, 0xff00, RZ, 0xc0, !PT ;  /* 0x0000ff00b9ff7812 */ /* 0x000fe4000780c0ff */
[----:B------:R-:W-:Y:S02]  /*5850*/  FSEL R176, R176, RZ, P6 ;  /* 0x000000ffb0b07208 */ /* 0x000fe40003000000 */
[----:B------:R-:W-:Y:S02]  /*5860*/  FSEL R177, R177, RZ, P0 ;  /* 0x000000ffb1b17208 */ /* 0x000fe40000000000 */
[----:B------:R-:W-:Y:S02]  /*5870*/  F2FP.F16.F32.PACK_AB R179, R179, R178 ;  /* 0x000000b2b3b3723e */ /* 0x000fe400000000ff */
[----:B------:R-:W-:Y:S01]  /*5880*/  F2FP.F16.F32.PACK_AB R178, R177, R176 ;  /* 0x000000b0b1b2723e */ /* 0x000fe200000000ff */
[--C-:B------:R-:W-:Y:S01]  /*5890*/  FFMA.FTZ R176, R200, UR5, R180.reuse ;  /* 0x00000005c8b07c23 */ /* 0x100fe200080100b4 */
[----:B------:R-:W-:Y:S01]  /*58a0*/  FFMA.FTZ R177, R194, UR5, R180 ;  /* 0x00000005c2b17c23 */ /* 0x000fe200080100b4 */
[----:B------:R-:W-:-:S02]  /*58b0*/  LOP3.LUT P0, RZ, R184, 0xff0000, RZ, 0xc0, !PT ;  /* 0x00ff0000b8ff7812 */ /* 0x000fc4000780c0ff */
[----:B------:R-:W-:Y:S01]  /*58c0*/  FADD.FTZ R181, R245, -R176 ;  /* 0x800000b0f5b57221 */ /* 0x000fe20000010000 */
[----:B------:R-:W-:Y:S01]  /*58d0*/  FADD.FTZ R190, R240, -R177 ;  /* 0x800000b1f0be7221 */ /* 0x000fe20000010000 */
[----:B------:R-:W-:Y:S01]  /*58e0*/  FFMA.FTZ R177, R205, UR5, R180 ;  /* 0x00000005cdb17c23 */ /* 0x000fe200080100b4 */
[----:B------:R-:W-:Y:S01]  /*58f0*/  LOP3.LUT P6, RZ, R184, 0xff000000, RZ, 0xc0, !PT ;  /* 0xff000000b8ff7812 */ /* 0x000fe200078cc0ff */
[----:B------:R-:W-:Y:S01]  /*5900*/  FFMA.FTZ R176, R181, UR12, R130 ;  /* 0x0000000cb5b07c23 */ /* 0x000fe20008010082 */
[----:B------:R-:W-:Y:S01]  /*5910*/  FFMA.FTZ R182, R190, UR12, R131 ;  /* 0x0000000cbeb67c23 */ /* 0x000fe20008010083 */
[----:B------:R-:W-:Y:S02]  /*5920*/  FADD.FTZ R188, R250, -R177 ;  /* 0x800000b1fabc7221 */ /* 0x000fe40000010000 */
[----:B------:R-:W-:Y:S01]  /*5930*/  FMUL.FTZ R181, R176, UR4 ;  /* 0x00000004b0b57c20 */ /* 0x000fe20008410000 */
[----:B------:R-:W-:Y:S01]  /*5940*/  FFMA.FTZ R176, R183, UR12, R128 ;  /* 0x0000000cb7b07c23 */ /* 0x000fe20008010080 */
[----:B------:R-:W-:Y:S01]  /*5950*/  FMUL.FTZ R183, R182, UR4 ;  /* 0x00000004b6b77c20 */ /* 0x000fe20008410000 */
[----:B------:R-:W-:Y:S01]  /*5960*/  FFMA.FTZ R177, R188, UR12, R129 ;  /* 0x0000000cbcb17c23 */ /* 0x000fe20008010081 */
[----:B------:R-:W-:Y:S01]  /*5970*/  FMUL.FTZ R182, R181, UR22 ;  /* 0x00000016b5b67c20 */ /* 0x000fe20008410000 */
[----:B------:R-:W-:Y:S01]  /*5980*/  FMUL.FTZ R176, R176, UR4 ;  /* 0x00000004b0b07c20 */ /* 0x000fe20008410000 */
[----:B------:R-:W-:Y:S01]  /*5990*/  FMUL.FTZ R183, R183, UR22 ;  /* 0x00000016b7b77c20 */ /* 0x000fe20008410000 */
[----:B------:R-:W-:-:S02]  /*59a0*/  FMUL.FTZ R181, R177, UR4 ;  /* 0x00000004b1b57c20 */ /* 0x000fc40008410000 */
[----:B------:R-:W-:Y:S01]  /*59b0*/  FSEL R177, R182, RZ, P0 ;  /* 0x000000ffb6b17208 */ /* 0x000fe20000000000 */
[----:B------:R-:W-:Y:S01]  /*59c0*/  FMUL.FTZ R176, R176, UR22 ;  /* 0x00000016b0b07c20 */ /* 0x000fe20008410000 */
[----:B------:R-:W-:Y:S01]  /*59d0*/  FMUL.FTZ R181, R181, UR22 ;  /* 0x00000016b5b57c20 */ /* 0x000fe20008410000 */
[----:B------:R-:W-:Y:S02]  /*59e0*/  FSEL R182, R183, RZ, P6 ;  /* 0x000000ffb7b67208 */ /* 0x000fe40003000000 */
[C---:B------:R-:W-:Y:S02]  /*59f0*/  LOP3.LUT P0, RZ, R184.reuse, 0xff00, RZ, 0xc0, !PT ;  /* 0x0000ff00b8ff7812 */ /* 0x040fe4000780c0ff */
[----:B------:R-:W-:Y:S02]  /*5a00*/  LOP3.LUT P6, RZ, R184, 0xff, RZ, 0xc0, !PT ;  /* 0x000000ffb8ff7812 */ /* 0x000fe400078cc0ff */
[----:B------:R-:W-:Y:S02]  /*5a10*/  FSEL R181, R181, RZ, P0 ;  /* 0x000000ffb5b57208 */ /* 0x000fe40000000000 */
[----:B------:R-:W-:-:S02]  /*5a20*/  FSEL R176, R176, RZ, P6 ;  /* 0x000000ffb0b07208 */ /* 0x000fc40003000000 */
[----:B------:R-:W-:Y:S02]  /*5a30*/  F2FP.F16.F32.PACK_AB R177, R182, R177 ;  /* 0x000000b1b6b1723e */ /* 0x000fe400000000ff */
[----:B------:R-:W-:Y:S01]  /*5a40*/  F2FP.F16.F32.PACK_AB R176, R181, R176 ;  /* 0x000000b0b5b0723e */ /* 0x000fe200000000ff */
[----:B------:R-:W-:Y:S06]  /*5a50*/  BRA `(.L_x_12309) ;  /* 0x0000000000f47947 */ /* 0x000fec0003800000 */
.L_x_12308:
        /* <DEDUP_REMOVED lines=10> */
[----:B------:R-:W-:Y:S01]  /*5b00*/  LOP3.LUT P6, RZ, R184, 0xff, RZ, 0xc0, !PT ;  /* 0x000000ffb8ff7812 */ /* 0x000fe200078cc0ff */
[----:B------:R-:W-:Y:S01]  /*5b10*/  FFMA.FTZ R178, R14, UR5, R180 ;  /* 0x000000050eb27c23 */ /* 0x000fe200080100b4 */
[----:B------:R-:W-:Y:S01]  /*5b20*/  FMUL.FTZ R170, R168, UR4 ;  /* 0x00000004a8aa7c20 */ /* 0x000fe20008410000 */
[----:B------:R-:W-:Y:S01]  /*5b30*/  FMUL.FTZ R173, R169, UR4 ;  /* 0x00000004a9ad7c20 */ /* 0x000fe20008410000 */
[----:B------:R-:W-:Y:S01]  /*5b40*/  LOP3.LUT P0, RZ, R184, 0xff00, RZ, 0xc0, !PT ;  /* 0x0000ff00b8ff7812 */ /* 0x000fe2000780c0ff */
[----:B------:R-:W-:Y:S01]  /*5b50*/  FADD.FTZ R181, R225, -R178 ;  /* 0x800000b2e1b57221 */ /* 0x000fe20000010000 */
[----:B------:R-:W-:Y:S01]  /*5b60*/  FMUL.FTZ R172, R170, UR22 ;  /* 0x00000016aaac7c20 */ /* 0x000fe20008410000 */
[----:B------:R-:W-:Y:S01]  /*5b70*/  FFMA.FTZ R170, R171, UR12, R130 ;  /* 0x0000000cabaa7c23 */ /* 0x000fe20008010082 */
[----:B------:R-:W-:Y:S01]  /*5b80*/  FFMA.FTZ R171, R174, UR12, R131 ;  /* 0x0000000caeab7c23 */ /* 0x000fe20008010083 */
[----:B------:R-:W-:-:S02]  /*5b90*/  FMUL.FTZ R173, R173, UR22 ;  /* 0x00000016adad7c20 */ /* 0x000fc40008410000 */
[----:B------:R-:W-:Y:S01]  /*5ba0*/  FMUL.FTZ R174, R170, UR4 ;  /* 0x00000004aaae7c20 */ /* 0x000fe20008410000 */
[----:B------:R-:W-:Y:S01]  /*5bb0*/  FMUL.FTZ R175, R171, UR4 ;  /* 0x00000004abaf7c20 */ /* 0x000fe20008410000 */
[----:B------:R-:W-:Y:S02]  /*5bc0*/  FSEL R172, R172, RZ, P6 ;  /* 0x000000ffacac7208 */ /* 0x000fe40003000000 */
[----:B------:R-:W-:Y:S01]  /*5bd0*/  FMUL.FTZ R174, R174, UR22 ;  /* 0x00000016aeae7c20 */ /* 0x000fe20008410000 */
[----:B------:R-:W-:Y:S01]  /*5be0*/  FMUL.FTZ R175, R175, UR22 ;  /* 0x00000016afaf7c20 */ /* 0x000fe20008410000 */
[----:B------:R-:W-:Y:S02]  /*5bf0*/  FSEL R173, R173, RZ, P0 ;  /* 0x000000ffadad7208 */ /* 0x000fe40000000000 */
[C---:B------:R-:W-:Y:S02]  /*5c00*/  LOP3.LUT P6, RZ, R184.reuse, 0xff0000, RZ, 0xc0, !PT ;  /* 0x00ff0000b8ff7812 */ /* 0x040fe400078cc0ff */
[----:B------:R-:W-:-:S02]  /*5c10*/  LOP3.LUT P0, RZ, R184, 0xff000000, RZ, 0xc0, !PT ;  /* 0xff000000b8ff7812 */ /* 0x000fc4000780c0ff */
[----:B------:R-:W-:Y:S02]  /*5c20*/  FSEL R174, R174, RZ, P6 ;  /* 0x000000ffaeae7208 */ /* 0x000fe40003000000 */
[----:B------:R-:W-:Y:S02]  /*5c30*/  FSEL R175, R175, RZ, P0 ;  /* 0x000000ffafaf7208 */ /* 0x000fe40000000000 */
[----:B------:R-:W-:Y:S01]  /*5c40*/  F2FP.F16.F32.PACK_AB R176, R173, R172 ;  /* 0x000000acadb0723e */ /* 0x000fe200000000ff */
[--C-:B------:R-:W-:Y:S01]  /*5c50*/  FFMA.FTZ R172, R7, UR5, R180.reuse ;  /* 0x0000000507ac7c23 */ /* 0x100fe200080100b4 */
[----:B------:R-:W-:Y:S01]  /*5c60*/  F2FP.F16.F32.PACK_AB R177, R175, R174 ;  /* 0x000000aeafb1723e */ /* 0x000fe200000000ff */
[----:B------:R-:W-:Y:S01]  /*5c70*/  FFMA.FTZ R175, R10, UR5, R180 ;  /* 0x000000050aaf7c23 */ /* 0x000fe200080100b4 */
[----:B------:R-:W-:Y:S01]  /*5c80*/  LOP3.LUT P0, RZ, R185, 0xff, RZ, 0xc0, !PT ;  /* 0x000000ffb9ff7812 */ /* 0x000fe2000780c0ff */
[----:B------:R-:W-:Y:S01]  /*5c90*/  FADD.FTZ R173, R235, -R172 ;  /* 0x800000acebad7221 */ /* 0x000fe20000010000 */
[----:B------:R-:W-:Y:S01]  /*5ca0*/  LOP3.LUT P6, RZ, R185, 0xff00, RZ, 0xc0, !PT ;  /* 0x0000ff00b9ff7812 */ /* 0x000fe200078cc0ff */
[----:B------:R-:W-:Y:S01]  /*5cb0*/  FADD.FTZ R174, R226, -R175 ;  /* 0x800000afe2ae7221 */ /* 0x000fe20000010000 */
[----:B------:R-:W-:Y:S01]  /*5cc0*/  FFMA.FTZ R175, R17, UR5, R180 ;  /* 0x0000000511af7c23 */ /* 0x000fe200080100b4 */
[----:B------:R-:W-:-:S02]  /*5cd0*/  FFMA.FTZ R172, R173, UR12, R132 ;  /* 0x0000000cadac7c23 */ /* 0x000fc40008010084 */
[----:B------:R-:W-:Y:S01]  /*5ce0*/  FFMA.FTZ R173, R174, UR12, R133 ;  /* 0x0000000caead7c23 */ /* 0x000fe20008010085 */
[----:B------:R-:W-:Y:S01]  /*5cf0*/  FADD.FTZ R182, R222, -R175 ;  /* 0x800000afdeb67221 */ /* 0x000fe20000010000 */
[----:B------:R-:W-:Y:S02]  /*5d00*/  FMUL.FTZ R174, R172, UR4 ;  /* 0x00000004acae7c20 */ /* 0x000fe40008410000 */
[----:B------:R-:W-:Y:S02]  /*5d10*/  FMUL.FTZ R175, R173, UR4 ;  /* 0x00000004adaf7c20 */ /* 0x000fe40008410000 */
[----:B------:R-:W-:Y:S01]  /*5d20*/  FMUL.FTZ R178, R174, UR22 ;  /* 0x00000016aeb27c20 */ /* 0x000fe20008410000 */
[----:B------:R-:W-:Y:S01]  /*5d30*/  FFMA.FTZ R174, R181, UR12, R134 ;  /* 0x0000000cb5ae7c23 */ /* 0x000fe20008010086 */
[----:B------:R-:W-:Y:S01]  /*5d40*/  FMUL.FTZ R179, R175, UR22 ;  /* 0x00000016afb37c20 */ /* 0x000fe20008410000 */
[----:B------:R-:W-:Y:S02]  /*5d50*/  FFMA.FTZ R175, R182, UR12, R135 ;  /* 0x0000000cb6af7c23 */ /* 0x000fe40008010087 */
[----:B------:R-:W-:Y:S01]  /*5d60*/  FSEL R178, R178, RZ, P0 ;  /* 0x000000ffb2b27208 */ /* 0x000fe20000000000 */
[----:B------:R-:W-:Y:S01]  /*5d70*/  FMUL.FTZ R181, R174, UR4 ;  /* 0x00000004aeb57c20 */ /* 0x000fe20008410000 */
[----:B------:R-:W-:Y:S01]  /*5d80*/  FMUL.FTZ R182, R175, UR4 ;  /* 0x00000004afb67c20 */ /* 0x000fe20008410000 */
[----:B------:R-:W-:-:S02]  /*5d90*/  ISETP.GE.U32.AND P0, PT, R184, RZ, PT ;  /* 0x000000ffb800720c */ /* 0x000fc40003f06070 */
[----:B------:R-:W-:Y:S01]  /*5da0*/  FSEL R179, R179, RZ, P6 ;  /* 0x000000ffb3b37208 */ /* 0x000fe20003000000 */
[----:B------:R-:W-:Y:S01]  /*5db0*/  FMUL.FTZ R181, R181, UR22 ;  /* 0x00000016b5b57c20 */ /* 0x000fe20008410000 */
[----:B------:R-:W-:Y:S01]  /*5dc0*/  FMUL.FTZ R182, R182, UR22 ;  /* 0x00000016b6b67c20 */ /* 0x000fe20008410000 */
[C---:B------:R-:W-:Y:S02]  /*5dd0*/  LOP3.LUT P6, RZ, R185.reuse, 0xff0000, RZ, 0xc0, !PT ;  /* 0x00ff0000b9ff7812 */ /* 0x040fe400078cc0ff */
[----:B------:R-:W-:Y:S02]  /*5de0*/  ISETP.GE.U32.AND.EX P0, PT, R185, 0x1000000, PT, P0 ;  /* 0x01000000b900780c */ /* 0x000fe40003f06100 */
[----:B------:R-:W-:Y:S02]  /*5df0*/  FSEL R181, R181, RZ, P6 ;  /* 0x000000ffb5b57208 */ /* 0x000fe40003000000 */
[----:B------:R-:W-:Y:S02]  /*5e00*/  FSEL R182, R182, RZ, P0 ;  /* 0x000000ffb6b67208 */ /* 0x000fe40000000000 */
[----:B------:R-:W-:-:S02]  /*5e10*/  F2FP.F16.F32.PACK_AB R178, R179, R178 ;  /* 0x000000b2b3b2723e */ /* 0x000fc400000000ff */
[----:B------:R-:W-:-:S07]  /*5e20*/  F2FP.F16.F32.PACK_AB R179, R182, R181 ;  /* 0x000000b5b6b3723e */ /* 0x000fce00000000ff */
.L_x_12309:
        /* <DEDUP_REMOVED lines=10> */
.L_x_12307:
[----:B------:R-:W-:Y:S05]  /*5ed0*/  BSYNC.RECONVERGENT B1 ;  /* 0x0000000000017941 */ /* 0x000fea0003800200 */
.L_x_12306:
        /* <DEDUP_REMOVED lines=14> */
[----:B------:R-:W-:Y:S01]  /*5fc0*/  FFMA.FTZ R168, R169, UR12, R136 ;  /* 0x0000000ca9a87c23 */ /* 0x000fe20008010088 */
[----:B------:R-:W-:Y:S01]  /*5fd0*/  FFMA.FTZ R169, R170, UR12, R137 ;  /* 0x0000000caaa97c23 */ /* 0x000fe20008010089 */
[----:B------:R-:W-:Y:S01]  /*5fe0*/  FADD.FTZ R172, R239, -R172 ;  /* 0x800000acefac7221 */ /* 0x000fe20000010000 */
[--C-:B------:R-:W-:Y:S01]  /*5ff0*/  FFMA.FTZ R174, R8, UR5, R180.reuse ;  /* 0x0000000508ae7c23 */ /* 0x100fe200080100b4 */
[----:B------:R-:W-:Y:S01]  /*6000*/  FMUL.FTZ R170, R168, UR4 ;  /* 0x00000004a8aa7c20 */ /* 0x000fe20008410000 */
[----:B------:R-:W-:Y:S01]  /*6010*/  FMUL.FTZ R171, R169, UR4 ;  /* 0x00000004a9ab7c20 */ /* 0x000fe20008410000 */
[----:B0-----:R-:W-:Y:S01]  /*6020*/  FFMA.FTZ R179, R11, UR5, R180 ;  /* 0x000000050bb37c23 */ /* 0x001fe200080100b4 */
[----:B------:R-:W-:Y:S01]  /*6030*/  FADD.FTZ R175, R233, -R174 ;  /* 0x800000aee9af7221 */ /* 0x000fe20000010000 */
[----:B------:R-:W-:Y:S01]  /*6040*/  FMUL.FTZ R170, R170, UR22 ;  /* 0x00000016aaaa7c20 */ /* 0x000fe20008410000 */
[----:B------:R-:W-:Y:S01]  /*6050*/  FMUL.FTZ R171, R171, UR22 ;  /* 0x00000016abab7c20 */ /* 0x000fe20008410000 */
[----:B------:R-:W-:Y:S01]  /*6060*/  FADD.FTZ R182, R228, -R179 ;  /* 0x800000b3e4b67221 */ /* 0x000fe20000010000 */
[----:B------:R-:W-:-:S02]  /*6070*/  FFMA.FTZ R183, R18, UR5, R180 ;  /* 0x0000000512b77c23 */ /* 0x000fc400080100b4 */
[----:B------:R-:W-:Y:S01]  /*6080*/  FSEL R176, R170, RZ, P6 ;  /* 0x000000ffaab07208 */ /* 0x000fe20003000000 */
[----:B------:R-:W-:Y:S01]  /*6090*/  FFMA.FTZ R170, R173, UR12, R138 ;  /* 0x0000000cadaa7c23 */ /* 0x000fe2000801008a */
        /* <DEDUP_REMOVED lines=8> */
[----:B------:R-:W-:Y:S01]  /*6120*/  FFMA.FTZ R171, R172, UR12, R139 ;  /* 0x0000000cacab7c23 */ /* 0x000fe2000801008b */
[----:B------:R-:W-:Y:S01]  /*6130*/  FFMA.FTZ R172, R175, UR12, R140 ;  /* 0x0000000cafac7c23 */ /* 0x000fe2000801008c */
[----:B------:R-:W-:Y:S02]  /*6140*/  LOP3.LUT P6, RZ, R26, 0xff000000, RZ, 0xc0, !PT ;  /* 0xff0000001aff7812 */ /* 0x000fe400078cc0ff */
[----:B------:R-:W-:Y:S01]  /*6150*/  FMUL.FTZ R173, R171, UR4 ;  /* 0x00000004abad7c20 */ /* 0x000fe20008410000 */
[----:B------:R-:W-:-:S03]  /*6160*/  FMUL.FTZ R174, R172, UR4 ;  /* 0x00000004acae7c20 */ /* 0x000fc60008410000 */
[----:B------:R-:W-:Y:S01]  /*6170*/  FMUL.FTZ R178, R173, UR22 ;  /* 0x00000016adb27c20 */ /* 0x000fe20008410000 */
[----:B------:R-:W-:Y:S01]  /*6180*/  FFMA.FTZ R173, R15, UR5, R180 ;  /* 0x000000050fad7c23 */ /* 0x000fe200080100b4 */
[----:B------:R-:W-:-:S03]  /*6190*/  FMUL.FTZ R179, R174, UR22 ;  /* 0x00000016aeb37c20 */ /* 0x000fc60008410000 */
[----:B------:R-:W-:Y:S01]  /*61a0*/  FADD.FTZ R175, R220, -R173 ;  /* 0x800000addcaf7221 */ /* 0x000fe20000010000 */
[----:B------:R-:W-:Y:S01]  /*61b0*/  FFMA.FTZ R173, R182, UR12, R141 ;  /* 0x0000000cb6ad7c23 */ /* 0x000fe2000801008d */
[----:B------:R-:W-:Y:S02]  /*61c0*/  FSEL R178, R178, RZ, P6 ;  /* 0x000000ffb2b27208 */ /* 0x000fe40003000000 */
[----:B------:R-:W-:Y:S01]  /*61d0*/  FFMA.FTZ R174, R175, UR12, R142 ;  /* 0x0000000cafae7c23 */ /* 0x000fe2000801008e */
[----:B------:R-:W-:Y:S01]  /*61e0*/  LOP3.LUT P6, RZ, R27, 0xff, RZ, 0xc0, !PT ;  /* 0x000000ff1bff7812 */ /* 0x000fe200078cc0ff */
[----:B------:R-:W-:Y:S01]  /*61f0*/  FMUL.FTZ R175, R173, UR4 ;  /* 0x00000004adaf7c20 */ /* 0x000fe20008410000 */
[----:B------:R-:W-:Y:S01]  /*6200*/  F2FP.F16.F32.PACK_AB R177, R178, R177 ;  /* 0x000000b1b2b1723e */ /* 0x000fe200000000ff */
[----:B------:R-:W-:Y:S01]  /*6210*/  FMUL.FTZ R181, R174, UR4 ;  /* 0x00000004aeb57c20 */ /* 0x000fe20008410000 */
[----:B------:R-:W-:Y:S01]  /*6220*/  FSEL R179, R179, RZ, P6 ;  /* 0x000000ffb3b37208 */ /* 0x000fe20003000000 */
[----:B------:R-:W-:Y:S01]  /*6230*/  FMUL.FTZ R175, R175, UR22 ;  /* 0x00000016afaf7c20 */ /* 0x000fe20008410000 */
[----:B------:R-:W-:Y:S01]  /*6240*/  LOP3.LUT P6, RZ, R27, 0xff00, RZ, 0xc0, !PT ;  /* 0x0000ff001bff7812 */ /* 0x000fe200078cc0ff */
[----:B------:R-:W-:-:S03]  /*6250*/  FMUL.FTZ R181, R181, UR22 ;  /* 0x00000016b5b57c20 */ /* 0x000fc60008410000 */
[----:B------:R-:W-:Y:S01]  /*6260*/  FSEL R182, R175, RZ, P6 ;  /* 0x000000ffafb67208 */ /* 0x000fe20003000000 */
[----:B------:R-:W-:Y:S01]  /*6270*/  FFMA.FTZ R175, R188, UR12, R143 ;  /* 0x0000000cbcaf7c23 */ /* 0x000fe2000801008f */
        /* <DEDUP_REMOVED lines=10> */
.L_x_12312:
[--C-:B0-----:R-:W-:Y:S01]  /*6320*/  FFMA.FTZ R177, R15, UR5, R180.reuse ;  /* 0x000000050fb17c23 */ /* 0x101fe200080100b4 */
[--C-:B------:R-:W-:Y:S01]  /*6330*/  FFMA.FTZ R179, R18, UR5, R180.reuse ;  /* 0x0000000512b37c23 */ /* 0x100fe200080100b4 */
[--C-:B------:R-:W-:Y:S01]  /*6340*/  FFMA.FTZ R176, R8, UR5, R180.reuse ;  /* 0x0000000508b07c23 */ /* 0x100fe200080100b4 */
[----:B------:R-:W-:Y:S01]  /*6350*/  LOP3.LUT P6, RZ, R27, 0xff0000, RZ, 0xc0, !PT ;  /* 0x00ff00001bff7812 */ /* 0x000fe200078cc0ff */
[----:B------:R-:W-:Y:S01]  /*6360*/  FADD.FTZ R177, R220, -R177 ;  /* 0x800000b1dcb17221 */ /* 0x000fe20000010000 */
[----:B------:R-:W-:Y:S01]  /*6370*/  FADD.FTZ R182, R212, -R179 ;  /* 0x800000b3d4b67221 */ /* 0x000fe20000010000 */
[----:B------:R-:W-:Y:S02]  /*6380*/  FFMA.FTZ R181, R11, UR5, R180 ;  /* 0x000000050bb57c23 */ /* 0x000fe400080100b4 */
[----:B------:R-:W-:Y:S01]  /*6390*/  FFMA.FTZ R177, R177, UR12, R142 ;  /* 0x0000000cb1b17c23 */ /* 0x000fe2000801008e */
[----:B------:R-:W-:Y:S01]  /*63a0*/  FFMA.FTZ R182, R182, UR12, R143 ;  /* 0x0000000cb6b67c23 */ /* 0x000fe2000801008f */
[----:B------:R-:W-:-:S02]  /*63b0*/  FADD.FTZ R188, R228, -R181 ;  /* 0x800000b5e4bc7221 */ /* 0x000fc40000010000 */
[----:B------:R-:W-:Y:S01]  /*63c0*/  FMUL.FTZ R178, R177, UR4 ;  /* 0x00000004b1b27c20 */ /* 0x000fe20008410000 */
[----:B------:R-:W-:Y:S01]  /*63d0*/  FADD.FTZ R177, R233, -R176 ;  /* 0x800000b0e9b17221 */ /* 0x000fe20000010000 */
[----:B------:R-:W-:Y:S01]  /*63e0*/  FMUL.FTZ R182, R182, UR4 ;  /* 0x00000004b6b67c20 */ /* 0x000fe20008410000 */
[----:B------:R-:W-:Y:S01]  /*63f0*/  FFMA.FTZ R176, R193, UR5, R180 ;  /* 0x00000005c1b07c23 */ /* 0x000fe200080100b4 */
[----:B------:R-:W-:Y:S01]  /*6400*/  FMUL.FTZ R178, R178, UR22 ;  /* 0x00000016b2b27c20 */ /* 0x000fe20008410000 */
[----:B------:R-:W-:Y:S01]  /*6410*/  FFMA.FTZ R177, R177, UR12, R140 ;  /* 0x0000000cb1b17c23 */ /* 0x000fe2000801008c */
[----:B------:R-:W-:Y:S01]  /*6420*/  FMUL.FTZ R182, R182, UR22 ;  /* 0x00000016b6b67c20 */ /* 0x000fe20008410000 */
[----:B------:R-:W-:Y:S01]  /*6430*/  FADD.FTZ R176, R239, -R176 ;  /* 0x800000b0efb07221 */ /* 0x000fe20000010000 */
[----:B------:R-:W-:Y:S01]  /*6440*/  FFMA.FTZ R181, R188, UR12, R141 ;  /* 0x0000000cbcb57c23 */ /* 0x000fe2000801008d */
[----:B------:R-:W-:Y:S01]  /*6450*/  FSEL R178, R178, RZ, P6 ;  /* 0x000000ffb2b27208 */ /* 0x000fe20003000000 */
[----:B------:R-:W-:Y:S01]  /*6460*/  FMUL.FTZ R177, R177, UR4 ;  /* 0x00000004b1b17c20 */ /* 0x000fe20008410000 */
[----:B------:R-:W-:Y:S01]  /*6470*/  ISETP.GE.U32.AND P6, PT, R26, RZ, PT ;  /* 0x000000ff1a00720c */ /* 0x000fe20003fc6070 */
[----:B------:R-:W-:Y:S01]  /*6480*/  FFMA.FTZ R183, R176, UR12, R139 ;  /* 0x0000000cb0b77c23 */ /* 0x000fe2000801008b */
[----:B------:R-:W-:Y:S01]  /*6490*/  FMUL.FTZ R176, R181, UR4 ;  /* 0x00000004b5b07c20 */ /* 0x000fe20008410000 */
[----:B------:R-:W-:Y:S01]  /*64a0*/  FMUL.FTZ R177, R177, UR22 ;  /* 0x00000016b1b17c20 */ /* 0x000fe20008410000 */
[----:B------:R-:W-:-:S02]  /*64b0*/  ISETP.GE.U32.AND.EX P6, PT, R27, 0x1000000, PT, P6 ;  /* 0x010000001b00780c */ /* 0x000fc40003fc6160 */
[----:B------:R-:W-:Y:S02]  /*64c0*/  FMUL.FTZ R176, R176, UR22 ;  /* 0x00000016b0b07c20 */ /* 0x000fe40008410000 */
[----:B------:R-:W-:Y:S01]  /*64d0*/  FSEL R179, R182, RZ, P6 ;  /* 0x000000ffb6b37208 */ /* 0x000fe20003000000 */
[----:B------:R-:W-:Y:S01]  /*64e0*/  FFMA.FTZ R182, R204, UR5, R180 ;  /* 0x00000005ccb67c23 */ /* 0x000fe200080100b4 */
[----:B------:R-:W-:Y:S02]  /*64f0*/  LOP3.LUT P6, RZ, R27, 0xff, RZ, 0xc0, !PT ;  /* 0x000000ff1bff7812 */ /* 0x000fe400078cc0ff */
[----:B------:R-:W-:Y:S01]  /*6500*/  F2FP.F16.F32.PACK_AB R179, R179, R178 ;  /* 0x000000b2b3b3723e */ /* 0x000fe200000000ff */
[----:B------:R-:W-:Y:S01]  /*6510*/  FADD.FTZ R182, R249, -R182 ;  /* 0x800000b6f9b67221 */ /* 0x000fe20000010000 */
[----:B------:R-:W-:Y:S01]  /*6520*/  FSEL R178, R177, RZ, P6 ;  /* 0x000000ffb1b27208 */ /* 0x000fe20003000000 */
[----:B------:R-:W-:Y:S01]  /*6530*/  FFMA.FTZ R177, R199, UR5, R180 ;  /* 0x00000005c7b17c23 */ /* 0x000fe200080100b4 */
[----:B------:R-:W-:Y:S01]  /*6540*/  LOP3.LUT P6, RZ, R27, 0xff00, RZ, 0xc0, !PT ;  /* 0x0000ff001bff7812 */ /* 0x000fe200078cc0ff */
[----:B------:R-:W-:Y:S01]  /*6550*/  FFMA.FTZ R181, R182, UR12, R137 ;  /* 0x0000000cb6b57c23 */ /* 0x000fe20008010089 */
[----:B------:R-:W-:Y:S01]  /*6560*/  FMUL.FTZ R182, R183, UR4 ;  /* 0x00000004b7b67c20 */ /* 0x000fe20008410000 */
[----:B------:R-:W-:Y:S01]  /*6570*/  FADD.FTZ R177, R244, -R177 ;  /* 0x800000b1f4b17221 */ /* 0x000fe20000010000 */
[----:B------:R-:W-:-:S02]  /*6580*/  FSEL R183, R176, RZ, P6 ;  /* 0x000000ffb0b77208 */ /* 0x000fc40003000000 */
[----:B------:R-:W-:Y:S01]  /*6590*/  LOP3.LUT P6, RZ, R26, 0xff0000, RZ, 0xc0, !PT ;  /* 0x00ff00001aff7812 */ /* 0x000fe200078cc0ff */
[----:B------:R-:W-:Y:S01]  /*65a0*/  FFMA.FTZ R188, R177, UR12, R138 ;  /* 0x0000000cb1bc7c23 */ /* 0x000fe2000801008a */
[----:B------:R-:W-:Y:S01]  /*65b0*/  FFMA.FTZ R177, R211, UR5, R180 ;  /* 0x00000005d3b17c23 */ /* 0x000fe200080100b4 */
[----:B------:R-:W-:Y:S01]  /*65c0*/  FMUL.FTZ R182, R182, UR22 ;  /* 0x00000016b6b67c20 */ /* 0x000fe20008410000 */
[----:B------:R-:W-:Y:S01]  /*65d0*/  F2FP.F16.F32.PACK_AB R178, R183, R178 ;  /* 0x000000b2b7b2723e */ /* 0x000fe200000000ff */
[----:B------:R-:W-:Y:S01]  /*65e0*/  FMUL.FTZ R188, R188, UR4 ;  /* 0x00000004bcbc7c20 */ /* 0x000fe20008410000 */
[----:B-----5:R-:W-:Y:S01]  /*65f0*/  FADD.FTZ R177, R189, -R177 ;  /* 0x800000b1bdb17221 */ /* 0x020fe20000010000 */
[----:B------:R-:W-:Y:S02]  /*6600*/  FMUL.FTZ R189, R181, UR4 ;  /* 0x00000004b5bd7c20 */ /* 0x000fe40008410000 */
[----:B------:R-:W-:Y:S01]  /*6610*/  FMUL.FTZ R188, R188, UR22 ;  /* 0x00000016bcbc7c20 */ /* 0x000fe20008410000 */
[----:B------:R-:W-:Y:S01]  /*6620*/  FFMA.FTZ R176, R177, UR12, R136 ;  /* 0x0000000cb1b07c23 */ /* 0x000fe20008010088 */
[----:B------:R-:W-:-:S03]  /*6630*/  FMUL.FTZ R189, R189, UR22 ;  /* 0x00000016bdbd7c20 */ /* 0x000fc60008410000 */
[----:B------:R-:W-:Y:S01]  /*6640*/  FSEL R177, R188, RZ, P6 ;  /* 0x000000ffbcb17208 */ /* 0x000fe20003000000 */
[----:B------:R-:W-:Y:S01]  /*6650*/  FMUL.FTZ R181, R176, UR4 ;  /* 0x00000004b0b57c20 */ /* 0x000fe20008410000 */
[----:B------:R-:W-:-:S03]  /*6660*/  LOP3.LUT P6, RZ, R26, 0xff000000, RZ, 0xc0, !PT ;  /* 0xff0000001aff7812 */ /* 0x000fc600078cc0ff */
[----:B------:R-:W-:Y:S01]  /*6670*/  FMUL.FTZ R181, R181, UR22 ;  /* 0x00000016b5b57c20 */ /* 0x000fe20008410000 */
[----:B------:R-:W-:Y:S02]  /*6680*/  FSEL R176, R182, RZ, P6 ;  /* 0x000000ffb6b07208 */ /* 0x000fe40003000000 */
[----:B------:R-:W-:Y:S02]  /*6690*/  LOP3.LUT P6, RZ, R26, 0xff00, RZ, 0xc0, !PT ;  /* 0x0000ff001aff7812 */ /* 0x000fe400078cc0ff */
[----:B------:R-:W-:Y:S02]  /*66a0*/  F2FP.F16.F32.PACK_AB R177, R176, R177 ;  /* 0x000000b1b0b1723e */ /* 0x000fe400000000ff */
[----:B------:R-:W-:Y:S02]  /*66b0*/  FSEL R182, R189, RZ, P6 ;  /* 0x000000ffbdb67208 */ /* 0x000fe40003000000 */
[----:B------:R-:W-:-:S04]  /*66c0*/  LOP3.LUT P6, RZ, R26, 0xff, RZ, 0xc0, !PT ;  /* 0x000000ff1aff7812 */ /* 0x000fc800078cc0ff */
[----:B------:R-:W-:-:S04]  /*66d0*/  FSEL R181, R181, RZ, P6 ;  /* 0x000000ffb5b57208 */ /* 0x000fc80003000000 */
[----:B------:R-:W-:-:S07]  /*66e0*/  F2FP.F16.F32.PACK_AB R176, R182, R181 ;  /* 0x000000b5b6b0723e */ /* 0x000fce00000000ff */
.L_x_12313:
        /* <DEDUP_REMOVED lines=8> */
.L_x_12311:
[----:B------:R-:W-:Y:S05]  /*6770*/  BSYNC.RECONVERGENT B1 ;  /* 0x0000000000017941 */ /* 0x000fea0003800200 */
.L_x_12310:
        /* <DEDUP_REMOVED lines=16> */
[----:B01----:R-:W-:-:S02]  /*6880*/  FFMA.FTZ R183, R19, UR5, R180 ;  /* 0x0000000513b77c23 */ /* 0x003fc400080100b4 */
[----:B------:R-:W-:Y:S01]  /*6890*/  FMUL.FTZ R170, R168, UR4 ;  /* 0x00000004a8aa7c20 */ /* 0x000fe20008410000 */
[----:B------:R-:W-:-:S03]  /*68a0*/  FMUL.FTZ R171, R169, UR4 ;  /* 0x00000004a9ab7c20 */ /* 0x000fc60008410000 */
[----:B------:R-:W-:Y:S01]  /*68b0*/  FMUL.FTZ R170, R170, UR22 ;  /* 0x00000016aaaa7c20 */ /* 0x000fe20008410000 */
[----:B------:R-:W-:-:S04]  /*68c0*/  FMUL.FTZ R171, R171, UR22 ;  /* 0x00000016abab7c20 */ /* 0x000fc80008410000 */
[----:B------:R-:W-:Y:S01]  /*68d0*/  FSEL R176, R170, RZ, P6 ;  /* 0x000000ffaab07208 */ /* 0x000fe20003000000 */
[----:B------:R-:W-:Y:S01]  /*68e0*/  FFMA.FTZ R170, R173, UR12, R146 ;  /* 0x0000000cadaa7c23 */ /* 0x000fe20008010092 */
[----:B------:R-:W-:Y:S01]  /*68f0*/  LOP3.LUT P6, RZ, R24, 0xff00, RZ, 0xc0, !PT ;  /* 0x0000ff0018ff7812 */ /* 0x000fe200078cc0ff */
[----:B------:R-:W-:-:S03]  /*6900*/  FFMA.FTZ R173, R192, UR5, R180 ;  /* 0x00000005c0ad7c23 */ /* 0x000fc600080100b4 */
[----:B------:R-:W-:Y:S01]  /*6910*/  FSEL R171, R171, RZ, P6 ;  /* 0x000000ffabab7208 */ /* 0x000fe20003000000 */
[----:B------:R-:W-:Y:S01]  /*6920*/  FADD.FTZ R172, R238, -R173 ;  /* 0x800000adeeac7221 */ /* 0x000fe20000010000 */
[----:B------:R-:W-:Y:S01]  /*6930*/  LOP3.LUT P6, RZ, R24, 0xff0000, RZ, 0xc0, !PT ;  /* 0x00ff000018ff7812 */ /* 0x000fe200078cc0ff */
[----:B------:R-:W-:Y:S01]  /*6940*/  FFMA.FTZ R173, R6, UR5, R180 ;  /* 0x0000000506ad7c23 */ /* 0x000fe200080100b4 */
[----:B------:R-:W-:Y:S01]  /*6950*/  F2FP.F16.F32.PACK_AB R176, R171, R176 ;  /* 0x000000b0abb0723e */ /* 0x000fe200000000ff */
[----:B------:R-:W-:Y:S02]  /*6960*/  FMUL.FTZ R171, R170, UR4 ;  /* 0x00000004aaab7c20 */ /* 0x000fe40008410000 */
[----:B------:R-:W-:Y:S02]  /*6970*/  FADD.FTZ R175, R232, -R173 ;  /* 0x800000ade8af7221 */ /* 0x000fe40000010000 */
[----:B------:R-:W-:-:S05]  /*6980*/  FMUL.FTZ R171, R171, UR22 ;  /* 0x00000016abab7c20 */ /* 0x000fca0008410000 */
[----:B------:R-:W-:Y:S01]  /*6990*/  FSEL R177, R171, RZ, P6 ;  /* 0x000000ffabb17208 */ /* 0x000fe20003000000 */
[----:B------:R-:W-:Y:S01]  /*69a0*/  FFMA.FTZ R171, R172, UR12, R147 ;  /* 0x0000000cacab7c23 */ /* 0x000fe20008010093 */
[----:B------:R-:W-:Y:S01]  /*69b0*/  FFMA.FTZ R172, R12, UR5, R180 ;  /* 0x000000050cac7c23 */ /* 0x000fe200080100b4 */
[----:B------:R-:W-:Y:S02]  /*69c0*/  LOP3.LUT P6, RZ, R24, 0xff000000, RZ, 0xc0, !PT ;  /* 0xff00000018ff7812 */ /* 0x000fe400078cc0ff */
[----:B------:R-:W-:Y:S01]  /*69d0*/  FMUL.FTZ R173, R171, UR4 ;  /* 0x00000004abad7c20 */ /* 0x000fe20008410000 */
[----:B------:R-:W-:Y:S01]  /*69e0*/  FADD.FTZ R182, R227, -R172 ;  /* 0x800000ace3b67221 */ /* 0x000fe20000010000 */
[----:B------:R-:W-:Y:S01]  /*69f0*/  FFMA.FTZ R172, R175, UR12, R148 ;  /* 0x0000000cafac7c23 */ /* 0x000fe20008010094 */
[----:B------:R-:W-:Y:S01]  /*6a00*/  FADD.FTZ R175, R219, -R188 ;  /* 0x800000bcdbaf7221 */ /* 0x000fe20000010000 */
[----:B------:R-:W-:Y:S01]  /*6a10*/  FMUL.FTZ R178, R173, UR22 ;  /* 0x00000016adb27c20 */ /* 0x000fe20008410000 */
[----:B------:R-:W-:Y:S01]  /*6a20*/  FFMA.FTZ R173, R182, UR12, R149 ;  /* 0x0000000cb6ad7c23 */ /* 0x000fe20008010095 */
[----:B------:R-:W-:Y:S01]  /*6a30*/  FMUL.FTZ R174, R172, UR4 ;  /* 0x00000004acae7c20 */ /* 0x000fe20008410000 */
[----:B------:R-:W-:-:S02]  /*6a40*/  FADD.FTZ R188, R210, -R183 ;  /* 0x800000b7d2bc7221 */ /* 0x000fc40000010000 */
[----:B------:R-:W-:Y:S01]  /*6a50*/  FSEL R178, R178, RZ, P6 ;  /* 0x000000ffb2b27208 */ /* 0x000fe20003000000 */
[----:B------:R-:W-:Y:S01]  /*6a60*/  FMUL.FTZ R179, R174, UR22 ;  /* 0x00000016aeb37c20 */ /* 0x000fe20008410000 */
        /* <DEDUP_REMOVED lines=21> */
.L_x_12316:
        /* <DEDUP_REMOVED lines=14> */
[----:B------:R-:W-:-:S02]  /*6ca0*/  FADD.FTZ R177, R232, -R177 ;  /* 0x800000b1e8b17221 */ /* 0x000fc40000010000 */
[----:B------:R-:W-:Y:S01]  /*6cb0*/  FMUL.FTZ R176, R176, UR22 ;  /* 0x00000016b0b07c20 */ /* 0x000fe20008410000 */
[----:B------:R-:W-:Y:S01]  /*6cc0*/  FMUL.FTZ R178, R178, UR22 ;  /* 0x00000016b2b27c20 */ /* 0x000fe20008410000 */
[----:B------:R-:W-:-:S03]  /*6cd0*/  FFMA.FTZ R177, R177, UR12, R148 ;  /* 0x0000000cb1b17c23 */ /* 0x000fc60008010094 */
        /* <DEDUP_REMOVED lines=13> */
[----:B------:R-:W-:Y:S01]  /*6db0*/  FADD.FTZ R176, R238, -R183 ;  /* 0x800000b7eeb07221 */ /* 0x000fe20000010000 */
[----:B------:R-:W-:Y:S01]  /*6dc0*/  FADD.FTZ R182, R248, -R177 ;  /* 0x800000b1f8b67221 */ /* 0x000fe20000010000 */
[----:B------:R-:W-:Y:S01]  /*6dd0*/  FFMA.FTZ R177, R209, UR5, R180 ;  /* 0x00000005d1b17c23 */ /* 0x000fe200080100b4 */
[----:B------:R-:W-:Y:S01]  /*6de0*/  FFMA.FTZ R181, R181, UR12, R146 ;  /* 0x0000000cb5b57c23 */ /* 0x000fe20008010092 */
[----:B------:R-:W-:Y:S01]  /*6df0*/  FFMA.FTZ R183, R176, UR12, R147 ;  /* 0x0000000cb0b77c23 */ /* 0x000fe20008010093 */
[----:B------:R-:W-:Y:S01]  /*6e00*/  FMUL.FTZ R176, R188, UR4 ;  /* 0x00000004bcb07c20 */ /* 0x000fe20008410000 */
[----:B-----5:R-:W-:Y:S01]  /*6e10*/  FADD.FTZ R177, R189, -R177 ;  /* 0x800000b1bdb17221 */ /* 0x020fe20000010000 */
[----:B------:R-:W-:Y:S01]  /*6e20*/  FMUL.FTZ R188, R181, UR4 ;  /* 0x00000004b5bc7c20 */ /* 0x000fe20008410000 */
[----:B------:R-:W-:Y:S01]  /*6e30*/  FFMA.FTZ R181, R182, UR12, R145 ;  /* 0x0000000cb6b57c23 */ /* 0x000fe20008010091 */
[----:B------:R-:W-:Y:S01]  /*6e40*/  FMUL.FTZ R176, R176, UR22 ;  /* 0x00000016b0b07c20 */ /* 0x000fe20008410000 */
[----:B------:R-:W-:Y:S01]  /*6e50*/  FMUL.FTZ R182, R183, UR4 ;  /* 0x00000004b7b67c20 */ /* 0x000fe20008410000 */
[----:B------:R-:W-:Y:S01]  /*6e60*/  FMUL.FTZ R188, R188, UR22 ;  /* 0x00000016bcbc7c20 */ /* 0x000fe20008410000 */
[----:B------:R-:W-:-:S02]  /*6e70*/  FMUL.FTZ R189, R181, UR4 ;  /* 0x00000004b5bd7c20 */ /* 0x000fc40008410000 */
[----:B------:R-:W-:Y:S01]  /*6e80*/  FSEL R183, R176, RZ, P6 ;  /* 0x000000ffb0b77208 */ /* 0x000fe20003000000 */
[----:B------:R-:W-:Y:S01]  /*6e90*/  FFMA.FTZ R176, R177, UR12, R144 ;  /* 0x0000000cb1b07c23 */ /* 0x000fe20008010090 */
        /* <DEDUP_REMOVED lines=8> */
[----:B------:R-:W-:Y:S02]  /*6f20*/  FSEL R176, R182, RZ, P6 ;  /* 0x000000ffb6b07208 */ /* 0x000fe40003000000 */
[----:B------:R-:W-:Y:S02]  /*6f30*/  LOP3.LUT P6, RZ, R24, 0xff00, RZ, 0xc0, !PT ;  /* 0x0000ff0018ff7812 */ /* 0x000fe400078cc0ff */
[----:B------:R-:W-:Y:S02]  /*6f40*/  F2FP.F16.F32.PACK_AB R177, R176, R177 ;  /* 0x000000b1b0b1723e */ /* 0x000fe400000000ff */
[----:B------:R-:W-:Y:S02]  /*6f50*/  FSEL R182, R189, RZ, P6 ;  /* 0x000000ffbdb67208 */ /* 0x000fe40003000000 */
[----:B------:R-:W-:-:S04]  /*6f60*/  LOP3.LUT P6, RZ, R24, 0xff, RZ, 0xc0, !PT ;  /* 0x000000ff18ff7812 */ /* 0x000fc800078cc0ff */
[----:B------:R-:W-:-:S04]  /*6f70*/  FSEL R181, R181, RZ, P6 ;  /* 0x000000ffb5b57208 */ /* 0x000fc80003000000 */
[----:B------:R-:W-:-:S07]  /*6f80*/  F2FP.F16.F32.PACK_AB R176, R182, R181 ;  /* 0x000000b5b6b0723e */ /* 0x000fce00000000ff */
.L_x_12317:
        /* <DEDUP_REMOVED lines=8> */
.L_x_12315:
[----:B------:R-:W-:Y:S05]  /*7010*/  BSYNC.RECONVERGENT B1 ;  /* 0x0000000000017941 */ /* 0x000fea0003800200 */
.L_x_12314:
        /* <DEDUP_REMOVED lines=13> */
[----:B-----5:R-:W-:Y:S01]  /*70f0*/  FFMA.FTZ R168, R169, UR12, R152 ;  /* 0x0000000ca9a87c23 */ /* 0x020fe20008010098 */
[----:B------:R-:W-:Y:S01]  /*7100*/  FFMA.FTZ R169, R170, UR12, R153 ;  /* 0x0000000caaa97c23 */ /* 0x000fe20008010099 */
[----:B------:R-:W-:Y:S01]  /*7110*/  FADD.FTZ R172, R237, -R172 ;  /* 0x800000acedac7221 */ /* 0x000fe20000010000 */
[--C-:B------:R-:W-:Y:S01]  /*7120*/  FFMA.FTZ R174, R2, UR5, R180.reuse ;  /* 0x0000000502ae7c23 */ /* 0x100fe200080100b4 */
[----:B------:R-:W-:Y:S01]  /*7130*/  FMUL.FTZ R170, R168, UR4 ;  /* 0x00000004a8aa7c20 */ /* 0x000fe20008410000 */
[----:B------:R-:W-:Y:S01]  /*7140*/  FMUL.FTZ R171, R169, UR4 ;  /* 0x00000004a9ab7c20 */ /* 0x000fe20008410000 */
[----:B012---:R-:W-:Y:S01]  /*7150*/  FFMA.FTZ R179, R3, UR5, R180 ;  /* 0x0000000503b37c23 */ /* 0x007fe200080100b4 */
        /* <DEDUP_REMOVED lines=47> */
.L_x_12320:
[--C-:B012---:R-:W-:Y:S01]  /*7450*/  FFMA.FTZ R177, R4, UR5, R180.reuse ;  /* 0x0000000504b17c23 */ /* 0x107fe200080100b4 */
[--C-:B------:R-:W-:Y:S01]  /*7460*/  FFMA.FTZ R179, R5, UR5, R180.reuse ;  /* 0x0000000505b37c23 */ /* 0x100fe200080100b4 */
[--C-:B------:R-:W-:Y:S01]  /*7470*/  FFMA.FTZ R176, R2, UR5, R180.reuse ;  /* 0x0000000502b07c23 */ /* 0x100fe200080100b4 */
[----:B------:R-:W-:Y:S01]  /*7480*/  LOP3.LUT P6, RZ, R23, 0xff0000, RZ, 0xc0, !PT ;  /* 0x00ff000017ff7812 */ /* 0x000fe200078cc0ff */
[----:B------:R-:W-:Y:S01]  /*7490*/  FADD.FTZ R177, R218, -R177 ;  /* 0x800000b1dab17221 */ /* 0x000fe20000010000 */
[----:B------:R-:W-:Y:S01]  /*74a0*/  FADD.FTZ R182, R208, -R179 ;  /* 0x800000b3d0b67221 */ /* 0x000fe20000010000 */
[----:B------:R-:W-:Y:S02]  /*74b0*/  FFMA.FTZ R181, R3, UR5, R180 ;  /* 0x0000000503b57c23 */ /* 0x000fe400080100b4 */
[----:B-----5:R-:W-:Y:S01]  /*74c0*/  FFMA.FTZ R177, R177, UR12, R158 ;  /* 0x0000000cb1b17c23 */ /* 0x020fe2000801009e */
        /* <DEDUP_REMOVED lines=39> */
[----:B------:R-:W-:-:S02]  /*7740*/  F2FP.F16.F32.PACK_AB R178, R183, R178 ;  /* 0x000000b2b7b2723e */ /* 0x000fc400000000ff */
[----:B------:R-:W-:Y:S01]  /*7750*/  FMUL.FTZ R188, R188, UR22 ;  /* 0x00000016bcbc7c20 */ /* 0x000fe20008410000 */
[----:B------:R-:W-:-:S04]  /*7760*/  FFMA.FTZ R176, R177, UR12, R152 ;  /* 0x0000000cb1b07c23 */ /* 0x000fc80008010098 */
        /* <DEDUP_REMOVED lines=11> */
.L_x_12321:
        /* <DEDUP_REMOVED lines=8> */
.L_x_12319:
[----:B------:R-:W-:Y:S05]  /*78a0*/  BSYNC.RECONVERGENT B1 ;  /* 0x0000000000017941 */ /* 0x000fea0003800200 */
.L_x_12318:
        /* <DEDUP_REMOVED lines=10> */
[----:B0123--:R-:W-:Y:S01]  /*7950*/  FFMA.FTZ R179, R186, UR5, R180 ;  /* 0x00000005bab37c23 */ /* 0x00ffe200080100b4 */
[----:B------:R-:W-:Y:S01]  /*7960*/  FADD.FTZ R174, R236, -R173 ;  /* 0x800000adecae7221 */ /* 0x000fe20000010000 */
[----:B------:R-:W-:Y:S01]  /*7970*/  FFMA.FTZ R168, R169, UR12, R160 ;  /* 0x0000000ca9a87c23 */ /* 0x000fe200080100a0 */
[----:B------:R-:W-:Y:S01]  /*7980*/  FFMA.FTZ R169, R170, UR12, R161 ;  /* 0x0000000caaa97c23 */ /* 0x000fe200080100a1 */
[----:B------:R-:W-:Y:S01]  /*7990*/  FFMA.FTZ R182, R195, UR5, R180 ;  /* 0x00000005c3b67c23 */ /* 0x000fe200080100b4 */
[----:B------:R-:W-:Y:S01]  /*79a0*/  FADD.FTZ R188, R206, -R179 ;  /* 0x800000b3cebc7221 */ /* 0x000fe20000010000 */
[----:B------:R-:W-:Y:S01]  /*79b0*/  FMUL.FTZ R170, R168, UR4 ;  /* 0x00000004a8aa7c20 */ /* 0x000fe20008410000 */
[----:B------:R-:W-:Y:S01]  /*79c0*/  FMUL.FTZ R171, R169, UR4 ;  /* 0x00000004a9ab7c20 */ /* 0x000fe20008410000 */
[----:B------:R-:W-:-:S02]  /*79d0*/  FADD.FTZ R181, R217, -R182 ;  /* 0x800000b6d9b57221 */ /* 0x000fc40000010000 */
[----:B------:R-:W-:Y:S01]  /*79e0*/  FMUL.FTZ R170, R170, UR22 ;  /* 0x00000016aaaa7c20 */ /* 0x000fe20008410000 */
[----:B------:R-:W-:-:S04]  /*79f0*/  FMUL.FTZ R171, R171, UR22 ;  /* 0x00000016abab7c20 */ /* 0x000fc80008410000 */
[----:B------:R-:W-:Y:S02]  /*7a00*/  FSEL R170, R170, RZ, P6 ;  /* 0x000000ffaaaa7208 */ /* 0x000fe40003000000 */
[----:B------:R-:W-:-:S04]  /*7a10*/  LOP3.LUT P6, RZ, R20, 0xff00, RZ, 0xc0, !PT ;  /* 0x0000ff0014ff7812 */ /* 0x000fc800078cc0ff */
[----:B------:R-:W-:Y:S02]  /*7a20*/  FSEL R171, R171, RZ, P6 ;  /* 0x000000ffabab7208 */ /* 0x000fe40003000000 */
[----:B------:R-:W-:Y:S02]  /*7a30*/  LOP3.LUT P6, RZ, R20, 0xff0000, RZ, 0xc0, !PT ;  /* 0x00ff000014ff7812 */ /* 0x000fe400078cc0ff */
[----:B------:R-:W-:Y:S01]  /*7a40*/  F2FP.F16.F32.PACK_AB R176, R171, R170 ;  /* 0x000000aaabb0723e */ /* 0x000fe200000000ff */
[----:B------:R-:W-:-:S04]  /*7a50*/  FFMA.FTZ R170, R198, UR5, R180 ;  /* 0x00000005c6aa7c23 */ /* 0x000fc800080100b4 */
[----:B------:R-:W-:-:S04]  /*7a60*/  FADD.FTZ R171, R241, -R170 ;  /* 0x800000aaf1ab7221 */ /* 0x000fc80000010000 */
[----:B------:R-:W-:Y:S01]  /*7a70*/  FFMA.FTZ R170, R171, UR12, R162 ;  /* 0x0000000cabaa7c23 */ /* 0x000fe200080100a2 */
[----:B------:R-:W-:-:S03]  /*7a80*/  FFMA.FTZ R171, R9, UR5, R180 ;  /* 0x0000000509ab7c23 */ /* 0x000fc600080100b4 */
[----:B------:R-:W-:Y:S01]  /*7a90*/  FMUL.FTZ R172, R170, UR4 ;  /* 0x00000004aaac7c20 */ /* 0x000fe20008410000 */
[----:B------:R-:W-:Y:S01]  /*7aa0*/  FADD.FTZ R175, R230, -R171 ;  /* 0x800000abe6af7221 */ /* 0x000fe20000010000 */
[----:B------:R-:W-:Y:S02]  /*7ab0*/  FFMA.FTZ R171, R174, UR12, R163 ;  /* 0x0000000caeab7c23 */ /* 0x000fe400080100a3 */
[----:B------:R-:W-:Y:S01]  /*7ac0*/  FMUL.FTZ R177, R172, UR22 ;  /* 0x00000016acb17c20 */ /* 0x000fe20008410000 */
        /* <DEDUP_REMOVED lines=14> */
[----:B------:R-:W-:Y:S01]  /*7bb0*/  FFMA.FTZ R175, R188, UR12, R167 ;  /* 0x0000000cbcaf7c23 */ /* 0x000fe200080100a7 */
[----:B------:R-:W-:-:S02]  /*7bc0*/  F2FP.F16.F32.PACK_AB R177, R178, R177 ;  /* 0x000000b1b2b1723e */ /* 0x000fc400000000ff */
[----:B------:R-:W-:Y:S01]  /*7bd0*/  FSEL R179, R174, RZ, P6 ;  /* 0x000000ffaeb37208 */ /* 0x000fe20003000000 */
[----:B------:R-:W-:Y:S01]  /*7be0*/  FFMA.FTZ R174, R181, UR12, R166 ;  /* 0x0000000cb5ae7c23 */ /* 0x000fe200080100a6 */
[----:B------:R-:W-:Y:S01]  /*7bf0*/  LOP3.LUT P6, RZ, R21, 0xff00, RZ, 0xc0, !PT ;  /* 0x0000ff0015ff7812 */ /* 0x000fe200078cc0ff */
[----:B------:R-:W-:-:S03]  /*7c00*/  FMUL.FTZ R181, R175, UR4 ;  /* 0x00000004afb57c20 */ /* 0x000fc60008410000 */
[----:B------:R-:W-:Y:S01]  /*7c10*/  FSEL R180, R180, RZ, P6 ;  /* 0x000000ffb4b47208 */ /* 0x000fe20003000000 */
[----:B------:R-:W-:Y:S01]  /*7c20*/  FMUL.FTZ R182, R181, UR22 ;  /* 0x00000016b5b67c20 */ /* 0x000fe20008410000 */
[----:B------:R-:W-:Y:S01]  /*7c30*/  ISETP.GE.U32.AND P6, PT, R20, RZ, PT ;  /* 0x000000ff1400720c */ /* 0x000fe20003fc6070 */
[----:B------:R-:W-:Y:S01]  /*7c40*/  FMUL.FTZ R181, R174, UR4 ;  /* 0x00000004aeb57c20 */ /* 0x000fe20008410000 */
[----:B------:R-:W-:Y:S02]  /*7c50*/  F2FP.F16.F32.PACK_AB R178, R180, R179 ;  /* 0x000000b3b4b2723e */ /* 0x000fe400000000ff */
[----:B------:R-:W-:Y:S01]  /*7c60*/  ISETP.GE.U32.AND.EX P6, PT, R21, 0x1000000, PT, P6 ;  /* 0x010000001500780c */ /* 0x000fe20003fc6160 */
[----:B------:R-:W-:-:S03]  /*7c70*/  FMUL.FTZ R181, R181, UR22 ;  /* 0x00000016b5b57c20 */ /* 0x000fc60008410000 */
[----:B------:R-:W-:Y:S02]  /*7c80*/  FSEL R182, R182, RZ, P6 ;  /* 0x000000ffb6b67208 */ /* 0x000fe40003000000 */
[----:B------:R-:W-:-:S04]  /*7c90*/  LOP3.LUT P6, RZ, R21, 0xff0000, RZ, 0xc0, !PT ;  /* 0x00ff000015ff7812 */ /* 0x000fc800078cc0ff */
[----:B------:R-:W-:-:S04]  /*7ca0*/  FSEL R181, R181, RZ, P6 ;  /* 0x000000ffb5b57208 */ /* 0x000fc80003000000 */
[----:B------:R-:W-:Y:S01]  /*7cb0*/  F2FP.F16.F32.PACK_AB R179, R182, R181 ;  /* 0x000000b5b6b3723e */ /* 0x000fe200000000ff */
[----:B------:R-:W-:Y:S06]  /*7cc0*/  BRA `(.L_x_12323) ;  /* 0x0000000000f47947 */ /* 0x000fec0003800000 */
.L_x_12322:
[--C-:B0123--:R-:W-:Y:S01]  /*7cd0*/  FFMA.FTZ R176, R195, UR5, R180.reuse ;  /* 0x00000005c3b07c23 */ /* 0x10ffe200080100b4 */
[--C-:B------:R-:W-:Y:S01]  /*7ce0*/  FFMA.FTZ R179, R186, UR5, R180.reuse ;  /* 0x00000005bab37c23 */ /* 0x100fe200080100b4 */
[----:B------:R-:W-:Y:S01]  /*7cf0*/  LOP3.LUT P6, RZ, R21, 0xff0000, RZ, 0xc0, !PT ;  /* 0x00ff000015ff7812 */ /* 0x000fe200078cc0ff */
[----:B------:R-:W-:Y:S01]  /*7d00*/  FFMA.FTZ R183, R213, UR5, R180 ;  /* 0x00000005d5b77c23 */ /* 0x000fe200080100b4 */
        /* <DEDUP_REMOVED lines=8> */
[----:B------:R-:W-:Y:S01]  /*7d90*/  FSEL R179, R177, RZ, P6 ;  /* 0x000000ffb1b37208 */ /* 0x000fe20003000000 */
[----:B------:R-:W-:Y:S01]  /*7da0*/  FFMA.FTZ R177, R9, UR5, R180 ;  /* 0x0000000509b17c23 */ /* 0x000fe200080100b4 */
[----:B------:R-:W-:-:S03]  /*7db0*/  ISETP.GE.U32.AND P6, PT, R20, RZ, PT ;  /* 0x000000ff1400720c */ /* 0x000fc60003fc6070 */
[----:B------:R-:W-:Y:S01]  /*7dc0*/  FADD.FTZ R177, R230, -R177 ;  /* 0x800000b1e6b17221 */ /* 0x000fe20000010000 */
[----:B------:R-:W-:-:S03]  /*7dd0*/  ISETP.GE.U32.AND.EX P6, PT, R21, 0x1000000, PT, P6 ;  /* 0x010000001500780c */ /* 0x000fc60003fc6160 */
[----:B------:R-:W-:Y:S01]  /*7de0*/  FFMA.FTZ R177, R177, UR12, R164 ;  /* 0x0000000cb1b17c23 */ /* 0x000fe200080100a4 */
[----:B------:R-:W-:Y:S02]  /*7df0*/  FSEL R176, R176, RZ, P6 ;  /* 0x000000ffb0b07208 */ /* 0x000fe40003000000 */
[----:B------:R-:W-:Y:S01]  /*7e00*/  LOP3.LUT P6, RZ, R21, 0xff, RZ, 0xc0, !PT ;  /* 0x000000ff15ff7812 */ /* 0x000fe200078cc0ff */
[----:B------:R-:W-:Y:S01]  /*7e10*/  FMUL.FTZ R177, R177, UR4 ;  /* 0x00000004b1b17c20 */ /* 0x000fe20008410000 */
[----:B------:R-:W-:Y:S01]  /*7e20*/  F2FP.F16.F32.PACK_AB R179, R176, R179 ;  /* 0x000000b3b0b3723e */ /* 0x000fe200000000ff */
[----:B------:R-:W-:Y:S02]  /*7e30*/  FFMA.FTZ R176, R13, UR5, R180 ;  /* 0x000000050db07c23 */ /* 0x000fe400080100b4 */
[----:B------:R-:W-:Y:S02]  /*7e40*/  FMUL.FTZ R177, R177, UR22 ;  /* 0x00000016b1b17c20 */ /* 0x000fe40008410000 */
[----:B------:R-:W-:Y:S01]  /*7e50*/  FADD.FTZ R182, R223, -R176 ;  /* 0x800000b0dfb67221 */ /* 0x000fe20000010000 */
[----:B------:R-:W-:-:S02]  /*7e60*/  FFMA.FTZ R176, R198, UR5, R180 ;  /* 0x00000005c6b07c23 */ /* 0x000fc400080100b4 */
[----:B------:R-:W-:Y:S01]  /*7e70*/  FSEL R178, R177, RZ, P6 ;  /* 0x000000ffb1b27208 */ /* 0x000fe20003000000 */
[----:B------:R-:W-:Y:S01]  /*7e80*/  FFMA.FTZ R177, R221, UR5, R180 ;  /* 0x00000005ddb17c23 */ /* 0x000fe200080100b4 */
[----:B------:R-:W-:Y:S01]  /*7e90*/  FADD.FTZ R181, R241, -R176 ;  /* 0x800000b0f1b57221 */ /* 0x000fe20000010000 */
[----:B------:R-:W-:Y:S01]  /*7ea0*/  FFMA.FTZ R176, R182, UR12, R165 ;  /* 0x0000000cb6b07c23 */ /* 0x000fe200080100a5 */
[----:B------:R-:W-:Y:S01]  /*7eb0*/  FADD.FTZ R182, R236, -R183 ;  /* 0x800000b7ecb67221 */ /* 0x000fe20000010000 */
[----:B------:R-:W-:Y:S01]  /*7ec0*/  LOP3.LUT P6, RZ, R21, 0xff00, RZ, 0xc0, !PT ;  /* 0x0000ff0015ff7812 */ /* 0x000fe200078cc0ff */
[----:B------:R-:W-:Y:S01]  /*7ed0*/  FFMA.FTZ R181, R181, UR12, R162 ;  /* 0x0000000cb5b57c23 */ /* 0x000fe200080100a2 */
[----:B------:R-:W-:Y:S01]  /*7ee0*/  FMUL.FTZ R183, R176, UR4 ;  /* 0x00000004b0b77c20 */ /* 0x000fe20008410000 */
[----:B------:R-:W-:Y:S01]  /*7ef0*/  FFMA.FTZ R182, R182, UR12, R163 ;  /* 0x0000000cb6b67c23 */ /* 0x000fe200080100a3 */
[----:B------:R-:W-:Y:S01]  /*7f00*/  FFMA.FTZ R180, R234, UR5, R180 ;  /* 0x00000005eab47c23 */ /* 0x000fe200080100b4 */
[----:B------:R-:W-:Y:S01]  /*7f10*/  FMUL.FTZ R181, R181, UR4 ;  /* 0x00000004b5b57c20 */ /* 0x000fe20008410000 */
[----:B------:R-:W-:Y:S01]  /*7f20*/  FMUL.FTZ R188, R183, UR22 ;  /* 0x00000016b7bc7c20 */ /* 0x000fe20008410000 */
[----:B------:R-:W-:Y:S01]  /*7f30*/  FADD.FTZ R176, R246, -R177 ;  /* 0x800000b1f6b07221 */ /* 0x000fe20000010000 */
[----:B------:R-:W-:Y:S01]  /*7f40*/  FMUL.FTZ R183, R182, UR4 ;  /* 0x00000004b6b77c20 */ /* 0x000fe20008410000 */
[----:B------:R-:W-:Y:S01]  /*7f50*/  FMUL.FTZ R182, R181, UR22 ;  /* 0x00000016b5b67c20 */ /* 0x000fe20008410000 */
[----:B------:R-:W-:Y:S01]  /*7f60*/  FADD.FTZ R177, R251, -R180 ;  /* 0x800000b4fbb17221 */ /* 0x000fe20000010000 */
[----:B------:R-:W-:Y:S01]  /*7f70*/  FSEL R181, R188, RZ, P6 ;  /* 0x000000ffbcb57208 */ /* 0x000fe20003000000 */
[----:B------:R-:W-:Y:S01]  /*7f80*/  FFMA.FTZ R180, R176, UR12, R161 ;  /* 0x0000000cb0b47c23 */ /* 0x000fe200080100a1 */
[----:B------:R-:W-:Y:S01]  /*7f90*/  LOP3.LUT P6, RZ, R20, 0xff0000, RZ, 0xc0, !PT ;  /* 0x00ff000014ff7812 */ /* 0x000fe200078cc0ff */
[----:B------:R-:W-:Y:S01]  /*7fa0*/  FFMA.FTZ R176, R177, UR12, R160 ;  /* 0x0000000cb1b07c23 */ /* 0x000fe200080100a0 */
        /* <DEDUP_REMOVED lines=9> */
[----:B------:R-:W-:Y:S02]  /*8040*/  LOP3.LUT P6, RZ, R20, 0xff00, RZ, 0xc0, !PT ;  /* 0x0000ff0014ff7812 */ /* 0x000fe400078cc0ff */
[----:B------:R-:W-:Y:S02]  /*8050*/  F2FP.F16.F32.PACK_AB R177, R182, R177 ;  /* 0x000000b1b6b1723e */ /* 0x000fe400000000ff */
[----:B------:R-:W-:Y:S02]  /*8060*/  FSEL R183, R180, RZ, P6 ;  /* 0x000000ffb4b77208 */ /* 0x000fe40003000000 */
[----:B------:R-:W-:-:S04]  /*8070*/  LOP3.LUT P6, RZ, R20, 0xff, RZ, 0xc0, !PT ;  /* 0x000000ff14ff7812 */ /* 0x000fc800078cc0ff */
[----:B------:R-:W-:-:S04]  /*8080*/  FSEL R176, R176, RZ, P6 ;  /* 0x000000ffb0b07208 */ /* 0x000fc80003000000 */
[----:B------:R-:W-:-:S07]  /*8090*/  F2FP.F16.F32.PACK_AB R176, R183, R176 ;  /* 0x000000b0b7b0723e */ /* 0x000fce00000000ff */
.L_x_12323:
[----:B------:R-:W0:Y:S08]  /*80a0*/  @P0 LDC.64 R180, c[0x0][0x478] ;  /* 0x00011e00ffb40b82 */ /* 0x000e300000000a00 */
[----:B------:R-:W1:Y:S01]  /*80b0*/  LDC.64 R182, c[0x0][0x468] ;  /* 0x00011a00ffb67b82 */ /* 0x000e620000000a00 */
[----:B0-----:R-:W-:-:S05]  /*80c0*/  @P0 IMAD.WIDE.U32 R180, R0, 0x20, R180 ;  /* 0x0000002000b40825 */ /* 0x001fca00078e00b4 */
[----:B------:R4:W-:Y:S01]  /*80d0*/  @P0 STG.E.128 desc[UR14][R180.64], R168 ;  /* 0x000000a8b4000986 */ /* 0x0009e2000c101d0e */
[----:B-1----:R-:W-:-:S03]  /*80e0*/  IMAD.WIDE.U32 R182, R0, 0x10, R182 ;  /* 0x0000001000b67825 */ /* 0x002fc600078e00b6 */
[----:B------:R4:W-:Y:S04]  /*80f0*/  @P0 STG.E.128 desc[UR14][R180.64+0x10], R172 ;  /* 0x000010acb4000986 */ /* 0x0009e8000c101d0e */
[----:B------:R4:W-:Y:S02]  /*8100*/  STG.E.128 desc[UR14][R182.64], R176 ;  /* 0x000000b0b6007986 */ /* 0x0009e4000c101d0e */
.L_x_12303:
[----:B------:R-:W-:Y:S05]  /*8110*/  BSYNC.RECONVERGENT B0 ;  /* 0x0000000000007941 */ /* 0x000fea0003800200 */
.L_x_12285:
[----:B------:R-:W-:Y:S02]  /*8120*/  UIADD3 UR7, UPT, UPT, UR7, UR24, URZ ;  /* 0x0000001807077290 */ /* 0x000fe4000fffe0ff */
[----:B------:R-:W-:Y:S02]  /*8130*/  UPLOP3.LUT UP2, UPT, UPT, UPT, UP2, 0x40, 0x4 ;  /* 0x000000000004789c */ /* 0x000fe40003f4e820 */
[----:B------:R-:W-:-:S09]  /*8140*/  UISETP.GE.AND UP1, UPT, UR7, UR25, UPT ;  /* 0x000000190700728c */ /* 0x000fd2000bf26270 */
[----:B------:R-:W-:Y:S05]  /*8150*/  BRA.U !UP1, `(.L_x_12324) ;  /* 0xffffff8509b87547 */ /* 0x000fea000b83ffff */
.L_x_12272:
[----:B------:R-:W0:Y:S01]  /*8160*/  S2UR UR4, SR_CTAID.X ;  /* 0x00000000000479c3 */ /* 0x000e220000002500 */
[----:B------:R-:W1:Y:S07]  /*8170*/  S2R R0, SR_TID.X ;  /* 0x0000000000007919 */ /* 0x000e6e0000002100 */
[----:B------:R-:W2:Y:S08]  /*8180*/  LDC.64 R2, c[0x0][0x440] ;  /* 0x00011000ff027b82 */ /* 0x000eb00000000a00 */
[----:B------:R-:W3:Y:S08]  /*8190*/  LDC.64 R4, c[0x0][0x448] ;  /* 0x00011200ff047b82 */ /* 0x000ef00000000a00 */
[----:B------:R-:W4:Y:S01]  /*81a0*/  LDC.64 R6, c[0x0][0x440] ;  /* 0x00011000ff067b82 */ /* 0x000f220000000a00 */
[----:B0-----:R-:W-:-:S06]  /*81b0*/  UIMAD UR4, UR4, UR6, URZ ;  /* 0x00000006040472a4 */ /* 0x001fcc000f8e02ff */
[----:B------:R-:W-:Y:S01]  /*81c0*/  MOV R19, UR4 ;  /* 0x0000000400137c02 */ /* 0x000fe20008000f00 */
[----:B------:R-:W0:Y:S03]  /*81d0*/  LDC.64 R8, c[0x0][0x448] ;  /* 0x00011200ff087b82 */ /* 0x000e260000000a00 */
[----:B-1----:R-:W-:-:S05]  /*81e0*/  LEA.HI R19, R19, R0, RZ, 0x1d ;  /* 0x0000000013137211 */ /* 0x002fca00078fe8ff */
[----:B------:R-:W1:Y:S01]  /*81f0*/  LDC.64 R10, c[0x0][0x440] ;  /* 0x00011000ff0a7b82 */ /* 0x000e620000000a00 */
[----:B--2---:R-:W-:-:S04]  /*8200*/  @P5 IMAD.WIDE.U32 R2, R19, 0x20, R2 ;  /* 0x0000002013025825 */ /* 0x004fc800078e0002 */
[C---:B---3--:R-:W-:Y:S01]  /*8210*/  @P5 IMAD.WIDE.U32 R4, R19.reuse, 0x20, R4 ;  /* 0x0000002013045825 */ /* 0x048fe200078e0004 */
[----:B------:R-:W-:Y:S01]  /*8220*/  @P5 IADD3 R19, PT, PT, R19, 0x80, RZ ;  /* 0x0000008013135810 */ /* 0x000fe20007ffe0ff */
[----:B------:R2:W-:Y:S01]  /*8230*/  @P5 STG.E.128 desc[UR14][R2.64], R88 ;  /* 0x0000005802005986 */ /* 0x0005e2000c101d0e */
[----:B------:R-:W3:Y:S03]  /*8240*/  LDC.64 R12, c[0x0][0x448] ;  /* 0x00011200ff0c7b82 */ /* 0x000ee60000000a00 */
[C---:B----4-:R-:W-:Y:S01]  /*8250*/  @P4 IMAD.WIDE.U32 R6, R19.reuse, 0x20, R6 ;  /* 0x0000002013064825 */ /* 0x050fe200078e0006 */
[----:B------:R2:W-:Y:S04]  /*8260*/  @P5 STG.E.128 desc[UR14][R2.64+0x10], R92 ;  /* 0x0000105c02005986 */ /* 0x0005e8000c101d0e */
[----:B------:R-:W4:Y:S01]  /*8270*/  LDC.64 R14, c[0x0][0x440] ;  /* 0x00011000ff0e7b82 */ /* 0x000f220000000a00 */
        /* <DEDUP_REMOVED lines=8> */
[C---:B---3--:R-:W-:Y:S01]  /*8300*/  @P3 IMAD.WIDE.U32 R12, R19.reuse, 0x20, R12 ;  /* 0x00000020130c3825 */ /* 0x048fe200078e000c */
[----:B------:R-:W-:Y:S02]  /*8310*/  @P3 IADD3 R19, PT, PT, R19, 0x80, RZ ;  /* 0x0000008013133810 */ /* 0x000fe40007ffe0ff */
[----:B------:R2:W-:Y:S04]  /*8320*/  @P4 STG.E.128 desc[UR14][R8.64], R56 ;  /* 0x0000003808004986 */ /* 0x0005e8000c101d0e */
[----:B------:R2:W-:Y:S01]  /*8330*/  @P4 STG.E.128 desc[UR14][R8.64+0x10], R60 ;  /* 0x0000103c08004986 */ /* 0x0005e2000c101d0e */
[----:B----4-:R-:W-:-:S03]  /*8340*/  @P2 IMAD.WIDE.U32 R14, R19, 0x20, R14 ;  /* 0x00000020130e2825 */ /* 0x010fc600078e000e */
        /* <DEDUP_REMOVED lines=20> */
.L_x_12325:
        /* <DEDUP_REMOVED lines=15> */
.L_x_19402:


//--------------------- .text._ZN10layer_norm13ln_bwd_kernelINS_13Kernel_traitsI6__halfS2_fS2_fjLj5120ELj1ELj1ELj4ELj16ENS_18Kernel_traits_baseILj5120ES2_S2_fS2_fjLj128EEEEELb1ELb0ELb0ELb1EEEvNS_9BwdParamsE --------------------------
	.section	.text._ZN10layer_norm13ln_bwd_kernelINS_13Kernel_traitsI6__halfS2_fS2_fjLj5120ELj1ELj1ELj4ELj16ENS_18Kernel_traits_baseILj5120ES2_S2_fS2_fjLj128EEEEELb1ELb0ELb0ELb1EEEvNS_9BwdParamsE,"ax",@progbits
	.align	128
        .global         _ZN10layer_norm13ln_bwd_kernelINS_13Kernel_traitsI6__halfS2_fS2_fjLj5120ELj1ELj1ELj4ELj16ENS_18Kernel_traits_baseILj5120ES2_S2_fS2_fjLj128EEEEELb1ELb0ELb0ELb1EEEvNS_9BwdParamsE
        .type           _ZN10layer_norm13ln_bwd_kernelINS_13Kernel_traitsI6__halfS2_fS2_fjLj5120ELj1ELj1ELj4ELj16ENS_18Kernel_traits_baseILj5120ES2_S2_fS2_fjLj128EEEEELb1ELb0ELb0ELb1EEEvNS_9BwdParamsE,@function
        .size           _ZN10layer_norm13ln_bwd_kernelINS_13Kernel_traitsI6__halfS2_fS2_fjLj5120ELj1ELj1ELj4ELj16ENS_18Kernel_traits_baseILj5120ES2_S2_fS2_fjLj128EEEEELb1ELb0ELb0ELb1EEEvNS_9BwdParamsE,(.L_x_19403 - _ZN10layer_norm13ln_bwd_kernelINS_13Kernel_traitsI6__halfS2_fS2_fjLj5120ELj1ELj1ELj4ELj16ENS_18Kernel_traits_baseILj5120ES2_S2_fS2_fjLj128EEEEELb1ELb0ELb0ELb1EEEvNS_9BwdParamsE)
        .other          _ZN10layer_norm13ln_bwd_kernelINS_13Kernel_traitsI6__halfS2_fS2_fjLj5120ELj1ELj1ELj4ELj16ENS_18Kernel_traits_baseILj5120ES2_S2_fS2_fjLj128EEEEELb1ELb0ELb0ELb1EEEvNS_9BwdParamsE,@"STO_CUDA_ENTRY STV_DEFAULT"
_ZN10layer_norm13ln_bwd_kernelINS_13Kernel_traitsI6__halfS2_fS2_fjLj5120ELj1ELj1ELj4ELj16ENS_18Kernel_traits_baseILj5120ES2_S2_fS2_fjLj128EEEEELb1ELb0ELb0ELb1EEEvNS_9BwdParamsE:
.text._ZN10layer_norm13ln_bwd_kernelINS_13Kernel_traitsI6__halfS2_fS2_fjLj5120ELj1ELj1ELj4ELj16ENS_18Kernel_traits_baseILj5120ES2_S2_fS2_fjLj128EEEEELb1ELb0ELb0ELb1EEEvNS_9BwdParamsE:
        /* <DEDUP_REMOVED lines=52> */
[----:B------:R-:W-:Y:S02]  /*0340*/  PLOP3.LUT P2, PT, PT, PT, PT, 0x8, 0x80 ;  /* 0x000000000080781c */ /* 0x000fe40003f4e170 */
        /* <DEDUP_REMOVED lines=12> */
[----:B------:R-:W-:Y:S02]  /*0410*/  MOV R196, RZ ;  /* 0x000000ff00c47202 */ /* 0x000fe40000000f00 */
[----:B------:R-:W-:Y:S02]  /*0420*/  CS2R R194, SRZ ;  /* 0x0000000000c27805 */ /* 0x000fe4000001ff00 */
[----:B------:R-:W-:-:S02]  /*0430*/  MOV R173, RZ ;  /* 0x000000ff00ad7202 */ /* 0x000fc40000000f00 */
        /* <DEDUP_REMOVED lines=8> */
[----:B0-----:R-:W3:Y:S01]  /*04c0*/  LDG.E.128 R20, desc[UR14][R2.64] ;  /* 0x0000000e02147981 */ /* 0x001ee2000c1e1d00 */
[----:B------:R-:W-:Y:S02]  /*04d0*/  CS2R R144, SRZ ;  /* 0x0000000000907805 */ /* 0x000fe4000001ff00 */
[----:B------:R-:W-:Y:S02]  /*04e0*/  CS2R R34, SRZ ;  /* 0x0000000000227805 */ /* 0x000fe4000001ff00 */
[----:B------:R-:W-:Y:S01]  /*04f0*/  CS2R R32, SRZ ;  /* 0x0000000000207805 */ /* 0x000fe2000001ff00 */
[----:B------:R-:W4:Y:S01]  /*0500*/  LDG.E.128 R16, desc[UR14][R2.64+0x800] ;  /* 0x0008000e02107981 */ /* 0x000f22000c1e1d00 */
[----:B------:R-:W-:Y:S02]  /*0510*/  CS2R R30, SRZ ;  /* 0x00000000001e7805 */ /* 0x000fe4000001ff00 */
[----:B------:R-:W-:-:S02]  /*0520*/  CS2R R28, SRZ ;  /* 0x00000000001c7805 */ /* 0x000fc4000001ff00 */
[----:B------:R-:W-:Y:S01]  /*0530*/  CS2R R26, SRZ ;  /* 0x00000000001a7805 */ /* 0x000fe2000001ff00 */
[----:B------:R-:W5:Y:S01]  /*0540*/  LDG.E.128 R12, desc[UR14][R2.64+0x1000] ;  /* 0x0010000e020c7981 */ /* 0x000f62000c1e1d00 */
[----:B------:R-:W-:Y:S01]  /*0550*/  CS2R R24, SRZ ;  /* 0x0000000000187805 */ /* 0x000fe2000001ff00 */
[----:B------:R-:W0:Y:S02]  /*0560*/  LDCU UR7, c[0x0][0x408] ;  /* 0x00008100ff0777ac */ /* 0x000e240008000800 */
[----:B------:R-:W4:Y:S01]  /*0570*/  LDG.E.128 R8, desc[UR14][R2.64+0x1800] ;  /* 0x0018000e02087981 */ /* 0x000f22000c1e1d00 */
[----:B------:R-:W1:Y:S03]  /*0580*/  LDCU UR17, c[0x0][0x388] ;  /* 0x00007100ff1177ac */ /* 0x000e660008000800 */
[----:B------:R0:W5:Y:S01]  /*0590*/  LDG.E.128 R4, desc[UR14][R2.64+0x2000] ;  /* 0x0020000e02047981 */ /* 0x000162000c1e1d00 */
[----:B--2---:R-:W-:Y:S01]  /*05a0*/  UISETP.NE.U32.AND UP0, UPT, UR4, URZ, UPT ;  /* 0x000000ff0400728c */ /* 0x004fe2000bf05070 */
[----:B------:R-:W2:Y:S03]  /*05b0*/  LDCU.U8 UR16, c[0x0][0x410] ;  /* 0x00008200ff1077ac */ /* 0x000ea60008000000 */
[----:B------:R-:W-:Y:S01]  /*05c0*/  UISETP.NE.AND.EX UP0, UPT, UR5, URZ, UPT, UP0 ;  /* 0x000000ff0500728c */ /* 0x000fe2000bf05300 */
[----:B------:R-:W0:Y:S01]  /*05d0*/  LDCU UR20, c[0x0][0x400] ;  /* 0x00008000ff1477ac */ /* 0x000e220008000800 */
[----:B------:R-:W0:Y:S01]  /*05e0*/  LDCU.64 UR22, c[0x0][0x478] ;  /* 0x00008f00ff1677ac */ /* 0x000e220008000a00 */
[----:B------:R-:W0:Y:S01]  /*05f0*/  LDCU.128 UR8, c[0x0][0x3c0] ;  /* 0x00007800ff0877ac */ /* 0x000e220008000c00 */
[----:B------:R-:W0:Y:S01]  /*0600*/  LDCU.64 UR18, c[0x0][0x438] ;  /* 0x00008700ff1277ac */ /* 0x000e220008000a00 */
[----:B------:R-:W0:Y:S01]  /*0610*/  LDCU.64 UR24, c[0x0][0x380] ;  /* 0x00007000ff1877ac */ /* 0x000e220008000a00 */
[----:B---3--:R-:W-:-:S02]  /*0620*/  HADD2.F32 R0, -RZ, R20.H0_H0 ;  /* 0x20000014ff007230 */ /* 0x008fc40000004100 */
[----:B0-----:R-:W-:Y:S02]  /*0630*/  HADD2.F32 R2, -RZ, R20.H1_H1 ;  /* 0x30000014ff027230 */ /* 0x001fe40000004100 */
[----:B------:R-:W-:Y:S01]  /*0640*/  HADD2.F32 R3, -RZ, R21.H0_H0 ;  /* 0x20000015ff037230 */ /* 0x000fe20000004100 */
[----:B------:R0:W-:Y:S04]  /*0650*/  STL [R1+0x6c], R0 ;  /* 0x00006c0001007387 */ /* 0x0001e80000100800 */
[----:B------:R3:W-:Y:S01]  /*0660*/  STL [R1+0x68], R2 ;  /* 0x0000680201007387 */ /* 0x0007e20000100800 */
[----:B----4-:R-:W-:-:S03]  /*0670*/  HADD2.F32 R252, -RZ, R10.H0_H0 ;  /* 0x2000000afffc7230 */ /* 0x010fc60000004100 */
[----:B------:R4:W-:Y:S01]  /*0680*/  STL [R1+0x64], R3 ;  /* 0x0000640301007387 */ /* 0x0009e20000100800 */
[----:B------:R-:W-:Y:S02]  /*0690*/  HADD2.F32 R251, -RZ, R10.H1_H1 ;  /* 0x3000000afffb7230 */ /* 0x000fe40000004100 */
[----:B0-----:R-:W-:Y:S01]  /*06a0*/  HADD2.F32 R0, -RZ, R21.H1_H1 ;  /* 0x30000015ff007230 */ /* 0x001fe20000004100 */
[----:B------:R-:W-:Y:S01]  /*06b0*/  CS2R R20, SRZ ;  /* 0x0000000000147805 */ /* 0x000fe2000001ff00 */
[--C-:B------:R-:W-:Y:S02]  /*06c0*/  HADD2.F32 R250, -RZ, R11.reuse.H0_H0 ;  /* 0x2000000bfffa7230 */ /* 0x100fe40000004100 */
[--C-:B---3--:R-:W-:Y:S01]  /*06d0*/  HADD2.F32 R2, -RZ, R22.reuse.H0_H0 ;  /* 0x20000016ff027230 */ /* 0x108fe20000004100 */
[----:B------:R0:W-:Y:S01]  /*06e0*/  STL [R1+0x60], R0 ;  /* 0x0000600001007387 */ /* 0x0001e20000100800 */
[----:B------:R-:W-:Y:S01]  /*06f0*/  HADD2.F32 R249, -RZ, R11.H1_H1 ;  /* 0x3000000bfff97230 */ /* 0x000fe20000004100 */
[----:B------:R-:W-:Y:S01]  /*0700*/  CS2R R10, SRZ ;  /* 0x00000000000a7805 */ /* 0x000fe2000001ff00 */
[----:B----4-:R-:W-:Y:S01]  /*0710*/  HADD2.F32 R3, -RZ, R22.H1_H1 ;  /* 0x30000016ff037230 */ /* 0x010fe20000004100 */
[----:B------:R3:W-:Y:S01]  /*0720*/  STL [R1+0x5c], R2 ;  /* 0x00005c0201007387 */ /* 0x0007e20000100800 */
[----:B-----5:R-:W-:-:S02]  /*0730*/  HADD2.F32 R248, -RZ, R4.H0_H0 ;  /* 0x20000004fff87230 */ /* 0x020fc40000004100 */
[----:B------:R-:W-:Y:S01]  /*0740*/  HADD2.F32 R247, -RZ, R4.H1_H1 ;  /* 0x30000004fff77230 */ /* 0x000fe20000004100 */
[----:B------:R4:W-:Y:S01]  /*0750*/  STL [R1+0x58], R3 ;  /* 0x0000580301007387 */ /* 0x0009e20000100800 */
[----:B------:R-:W-:Y:S02]  /*0760*/  HADD2.F32 R246, -RZ, R5.H0_H0 ;  /* 0x20000005fff67230 */ /* 0x000fe40000004100 */
[----:B0-----:R-:W-:Y:S02]  /*0770*/  HADD2.F32 R0, -RZ, R23.H0_H0 ;  /* 0x20000017ff007230 */ /* 0x001fe40000004100 */
[----:B------:R-:W-:Y:S01]  /*0780*/  HADD2.F32 R245, -RZ, R5.H1_H1 ;  /* 0x30000005fff57230 */ /* 0x000fe20000004100 */
[----:B------:R-:W-:Y:S01]  /*0790*/  CS2R R4, SRZ ;  /* 0x0000000000047805 */ /* 0x000fe2000001ff00 */
[----:B---3--:R-:W-:Y:S01]  /*07a0*/  HADD2.F32 R2, -RZ, R23.H1_H1 ;  /* 0x30000017ff027230 */ /* 0x008fe20000004100 */
[----:B------:R0:W-:Y:S01]  /*07b0*/  STL [R1+0x54], R0 ;  /* 0x0000540001007387 */ /* 0x0001e20000100800 */
[--C-:B------:R-:W-:Y:S01]  /*07c0*/  HADD2.F32 R244, -RZ, R6.reuse.H0_H0 ;  /* 0x20000006fff47230 */ /* 0x100fe20000004100 */
[----:B------:R-:W-:Y:S01]  /*07d0*/  CS2R R22, SRZ ;  /* 0x0000000000167805 */ /* 0x000fe2000001ff00 */
[----:B----4-:R-:W-:Y:S01]  /*07e0*/  HADD2.F32 R3, -RZ, R17.H0_H0 ;  /* 0x20000011ff037230 */ /* 0x010fe20000004100 */
[----:B------:R3:W-:Y:S01]  /*07f0*/  STL [R1+0x50], R2 ;  /* 0x0000500201007387 */ /* 0x0007e20000100800 */
[----:B------:R-:W-:-:S02]  /*0800*/  HADD2.F32 R243, -RZ, R6.H1_H1 ;  /* 0x30000006fff37230 */ /* 0x000fc40000004100 */
[--C-:B------:R-:W-:Y:S02]  /*0810*/  HADD2.F32 R242, -RZ, R7.reuse.H0_H0 ;  /* 0x20000007fff27230 */ /* 0x100fe40000004100 */
[----:B------:R-:W-:Y:S01]  /*0820*/  HADD2.F32 R241, -RZ, R7.H1_H1 ;  /* 0x30000007fff17230 */ /* 0x000fe20000004100 */
[----:B------:R-:W-:Y:S01]  /*0830*/  CS2R R6, SRZ ;  /* 0x0000000000067805 */ /* 0x000fe2000001ff00 */
[--C-:B0-----:R-:W-:Y:S02]  /*0840*/  HADD2.F32 R0, -RZ, R16.reuse.H0_H0 ;  /* 0x20000010ff007230 */ /* 0x101fe40000004100 */
[----:B---3--:R-:W-:-:S03]  /*0850*/  HADD2.F32 R2, -RZ, R16.H1_H1 ;  /* 0x30000010ff027230 */ /* 0x008fc60000004100 */
[----:B------:R0:W-:Y:S04]  /*0860*/  STL [R1+0x4c], R0 ;  /* 0x00004c0001007387 */ /* 0x0001e80000100800 */
[----:B------:R3:W-:Y:S04]  /*0870*/  STL [R1+0x48], R2 ;  /* 0x0000480201007387 */ /* 0x0007e80000100800 */
[----:B------:R4:W-:Y:S01]  /*0880*/  STL [R1+0x44], R3 ;  /* 0x0000440301007387 */ /* 0x0009e20000100800 */
[----:B0-----:R-:W-:Y:S01]  /*0890*/  HADD2.F32 R0, -RZ, R17.H1_H1 ;  /* 0x30000011ff007230 */ /* 0x001fe20000004100 */
[----:B------:R-:W-:Y:S01]  /*08a0*/  CS2R R16, SRZ ;  /* 0x0000000000107805 */ /* 0x000fe2000001ff00 */
[----:B---3--:R-:W-:-:S03]  /*08b0*/  HADD2.F32 R2, -RZ, R18.H0_H0 ;  /* 0x20000012ff027230 */ /* 0x008fc60000004100 */
[----:B------:R0:W-:Y:S01]  /*08c0*/  STL [R1+0x40], R0 ;  /* 0x0000400001007387 */ /* 0x0001e20000100800 */
[----:B----4-:R-:W-:-:S03]  /*08d0*/  HADD2.F32 R3, -RZ, R18.H1_H1 ;  /* 0x30000012ff037230 */ /* 0x010fc60000004100 */
[----:B------:R3:W-:Y:S04]  /*08e0*/  STL [R1+0x3c], R2 ;  /* 0x00003c0201007387 */ /* 0x0007e80000100800 */
[----:B------:R4:W-:Y:S01]  /*08f0*/  STL [R1+0x38], R3 ;  /* 0x0000380301007387 */ /* 0x0009e20000100800 */
[--C-:B0-----:R-:W-:Y:S02]  /*0900*/  HADD2.F32 R0, -RZ, R19.reuse.H0_H0 ;  /* 0x20000013ff007230 */ /* 0x101fe40000004100 */
[----:B---3--:R-:W-:-:S03]  /*0910*/  HADD2.F32 R2, -RZ, R19.H1_H1 ;  /* 0x30000013ff027230 */ /* 0x008fc60000004100 */
[----:B------:R0:W-:Y:S01]  /*0920*/  STL [R1+0x34], R0 ;  /* 0x0000340001007387 */ /* 0x0001e20000100800 */
[----:B------:R-:W-:Y:S01]  /*0930*/  CS2R R18, SRZ ;  /* 0x0000000000127805 */ /* 0x000fe2000001ff00 */
[----:B----4-:R-:W-:Y:S02]  /*0940*/  HADD2.F32 R3, -RZ, R13.H0_H0 ;  /* 0x2000000dff037230 */ /* 0x010fe40000004100 */
[----:B------:R3:W-:Y:S01]  /*0950*/  STL [R1+0x30], R2 ;  /* 0x0000300201007387 */ /* 0x0007e20000100800 */
        /* <DEDUP_REMOVED lines=16> */
[--C-:B----4-:R-:W-:Y:S02]  /*0a60*/  HADD2.F32 R3, -RZ, R8.reuse.H1_H1 ;  /* 0x30000008ff037230 */ /* 0x110fe40000004100 */
[----:B------:R3:W-:Y:S01]  /*0a70*/  STL [R1+0x10], R2 ;  /* 0x0000100201007387 */ /* 0x0007e20000100800 */
[----:B0-----:R-:W-:Y:S02]  /*0a80*/  HADD2.F32 R0, -RZ, R8.H0_H0 ;  /* 0x20000008ff007230 */ /* 0x001fe40000004100 */
[----:B---3--:R-:W-:-:S03]  /*0a90*/  HADD2.F32 R2, -RZ, R9.H0_H0 ;  /* 0x20000009ff027230 */ /* 0x008fc60000004100 */
[----:B------:R0:W-:Y:S04]  /*0aa0*/  STL [R1+0xc], R0 ;  /* 0x00000c0001007387 */ /* 0x0001e80000100800 */
[----:B------:R-:W-:Y:S04]  /*0ab0*/  STL [R1+0x8], R3 ;  /* 0x0000080301007387 */ /* 0x000fe80000100800 */
[----:B------:R3:W-:Y:S01]  /*0ac0*/  STL [R1+0x4], R2 ;  /* 0x0000040201007387 */ /* 0x0007e20000100800 */
[----:B0-----:R-:W-:Y:S01]  /*0ad0*/  HADD2.F32 R0, -RZ, R9.H1_H1 ;  /* 0x30000009ff007230 */ /* 0x001fe20000004100 */
[----:B------:R-:W-:-:S04]  /*0ae0*/  CS2R R8, SRZ ;  /* 0x0000000000087805 */ /* 0x000fc8000001ff00 */
[----:B------:R0:W-:Y:S01]  /*0af0*/  STL [R1], R0 ;  /* 0x0000000001007387 */ /* 0x0001e20000100800 */
[----:B-123--:R-:W-:-:S07]  /*0b00*/  CS2R R2, SRZ ;  /* 0x0000000000027805 */ /* 0x00efce000001ff00 */
.L_x_12349:
[----:B-1----:R-:W1:Y:S01]  /*0b10*/  S2R R163, SR_TID.X ;  /* 0x0000000000a37919 */ /* 0x002e620000002100 */
[----:B------:R-:W-:Y:S01]  /*0b20*/  UIMAD UR4, UR6, UR17, URZ ;  /* 0x00000011060472a4 */ /* 0x000fe2000f8e02ff */
[----:B------:R-:W2:Y:S01]  /*0b30*/  LDC.64 R140, c[0x0][0x3a8] ;  /* 0x0000ea00ff8c7b82 */ /* 0x000ea20000000a00 */
[----:B------:R-:W-:Y:S01]  /*0b40*/  UIMAD.WIDE UR12, UR6, 0x4, UR8 ;  /* 0x00000004060c78a5 */ /* 0x000fe2000f8e0208 */
[----:B------:R-:W3:Y:S01]  /*0b50*/  S2R R143, SR_CgaCtaId ;  /* 0x00000000008f7919 */ /* 0x000ee20000008800 */
[----:B------:R-:W-:-:S05]  /*0b60*/  USHF.R.S32.HI UR5, URZ, 0x1f, UR4 ;  /* 0x0000001fff057899 */ /* 0x000fca0008011404 */
[----:B------:R-:W4:Y:S01]  /*0b70*/  LDC.64 R136, c[0x0][0x428] ;  /* 0x00010a00ff887b82 */ /* 0x000f220000000a00 */
[----:B------:R-:W-:Y:S01]  /*0b80*/  ULEA.HI UR5, UR5, UR4, URZ, 0x3 ;  /* 0x0000000405057291 */ /* 0x000fe2000f8f18ff */
[----:B0-----:R-:W-:Y:S01]  /*0b90*/  MOV R84, UR12 ;  /* 0x0000000c00547c02 */ /* 0x001fe20008000f00 */
[----:B------:R-:W4:Y:S01]  /*0ba0*/  LDL R177, [R1+0x60] ;  /* 0x0000600001b17983 */ /* 0x000f220000100800 */
[----:B------:R-:W-:-:S03]  /*0bb0*/  MOV R85, UR13 ;  /* 0x0000000d00557c02 */ /* 0x000fc60008000f00 */
[----:B------:R-:W-:Y:S01]  /*0bc0*/  MOV R160, UR5 ;  /* 0x0000000500a07c02 */ /* 0x000fe20008000f00 */
[----:B------:R-:W-:Y:S01]  /*0bd0*/  UIMAD.WIDE UR4, UR6, 0x4, UR10 ;  /* 0x00000004060478a5 */ /* 0x000fe2000f8e020a */
[----:B------:R0:W4:Y:S01]  /*0be0*/  LDG.E R142, desc[UR14][R84.64] ;  /* 0x0000000e548e7981 */ /* 0x000122000c1e1900 */
[----:B------:R-:W-:Y:S02]  /*0bf0*/  MOV R240, 0x400 ;  /* 0x0000040000f07802 */ /* 0x000fe40000000f00 */
[----:B------:R-:W-:Y:S01]  /*0c00*/  ISETP.NE.AND P3, PT, RZ, UR16, PT ;  /* 0x00000010ff007c0c */ /* 0x000fe2000bf65270 */
[----:B------:R-:W4:Y:S04]  /*0c10*/  LDL R168, [R1+0x50] ;  /* 0x0000500001a87983 */ /* 0x000f280000100800 */
[----:B------:R-:W4:Y:S01]  /*0c20*/  LDL R171, [R1+0x58] ;  /* 0x0000580001ab7983 */ /* 0x000f220000100800 */
[----:B0-----:R-:W-:-:S02]  /*0c30*/  MOV R84, UR4 ;  /* 0x0000000400547c02 */ /* 0x001fc40008000f00 */
[----:B------:R-:W-:Y:S01]  /*0c40*/  MOV R85, UR5 ;  /* 0x0000000500557c02 */ /* 0x000fe20008000f00 */
[----:B------:R-:W4:Y:S01]  /*0c50*/  LDL R167, [R1+0x6c] ;  /* 0x00006c0001a77983 */ /* 0x000f220000100800 */
[----:B-1----:R-:W-:-:S03]  /*0c60*/  LEA.HI.SX32 R160, R160, R163, 0x1d ;  /* 0x000000a3a0a07211 */ /* 0x002fc600078feaff */
[----:B------:R-:W4:Y:S02]  /*0c70*/  LDG.E R162, desc[UR14][R84.64] ;  /* 0x0000000e54a27981 */ /* 0x000f24000c1e1900 */
[C---:B--2---:R-:W-:Y:S02]  /*0c80*/  IMAD.WIDE.U32 R92, R160.reuse, 0x20, R140 ;  /* 0x00000020a05c7825 */ /* 0x044fe400078e008c */
[----:B------:R-:W2:Y:S04]  /*0c90*/  LDL R178, [R1+0x64] ;  /* 0x0000640001b27983 */ /* 0x000ea80000100800 */
[----:B------:R-:W2:Y:S04]  /*0ca0*/  LDL R172, [R1+0x5c] ;  /* 0x00005c0001ac7983 */ /* 0x000ea80000100800 */
[----:B------:R0:W2:Y:S04]  /*0cb0*/  LDG.E.128 R84, desc[UR14][R92.64] ;  /* 0x0000000e5c547981 */ /* 0x0000a8000c1e1d00 */
[----:B------:R-:W2:Y:S04]  /*0cc0*/  LDL R169, [R1+0x54] ;  /* 0x0000540001a97983 */ /* 0x000ea80000100800 */
[----:B------:R-:W0:Y:S01]  /*0cd0*/  LDG.E.128 R92, desc[UR14][R92.64+0x10] ;  /* 0x0000100e5c5c7981 */ /* 0x000e22000c1e1d00 */
[----:B------:R-:W-:-:S02]  /*0ce0*/  IADD3 R176, PT, PT, R160, 0x80, RZ ;  /* 0x00000080a0b07810 */ /* 0x000fc40007ffe0ff */
[----:B------:R-:W-:-:S03]  /*0cf0*/  IADD3 R174, PT, PT, R160, 0x180, RZ ;  /* 0x00000180a0ae7810 */ /* 0x000fc60007ffe0ff */
[----:B------:R-:W-:Y:S01]  /*0d00*/  IMAD.WIDE.U32 R104, R176, 0x20, R140 ;  /* 0x00000020b0687825 */ /* 0x000fe200078e008c */
[----:B---3--:R-:W-:-:S03]  /*0d10*/  LEA R240, R143, R240, 0x18 ;  /* 0x000000f08ff07211 */ /* 0x008fc600078ec0ff */
[--C-:B----4-:R-:W-:Y:S01]  /*0d20*/  IMAD.WIDE.U32 R124, R174, 0x10, R136.reuse ;  /* 0x00000010ae7c7825 */ /* 0x110fe200078e0088 */
[----:B------:R1:W3:Y:S03]  /*0d30*/  LDG.E.128 R96, desc[UR14][R104.64] ;  /* 0x0000000e68607981 */ /* 0x0002e6000c1e1d00 */
[--C-:B------:R-:W-:Y:S02]  /*0d40*/  IMAD.WIDE.U32 R88, R160, 0x10, R136.reuse ;  /* 0x00000010a0587825 */ /* 0x100fe400078e0088 */
[----:B------:R-:W1:Y:S02]  /*0d50*/  LDG.E.128 R124, desc[UR14][R124.64] ;  /* 0x0000000e7c7c7981 */ /* 0x000e64000c1e1d00 */
[----:B------:R-:W-:Y:S02]  /*0d60*/  IMAD.WIDE.U32 R100, R176, 0x10, R136 ;  /* 0x00000010b0647825 */ /* 0x000fe400078e0088 */
[----:B------:R-:W4:Y:S04]  /*0d70*/  LDG.E.128 R88, desc[UR14][R88.64] ;  /* 0x0000000e58587981 */ /* 0x000f28000c1e1d00 */
[----:B------:R-:W3:Y:S04]  /*0d80*/  LDG.E.128 R104, desc[UR14][R104.64+0x10] ;  /* 0x0000100e68687981 */ /* 0x000ee8000c1e1d00 */
[----:B------:R-:W4:Y:S01]  /*0d90*/  LDG.E.128 R100, desc[UR14][R100.64] ;  /* 0x0000000e64647981 */ /* 0x000f22000c1e1d00 */
[----:B------:R-:W-:-:S04]  /*0da0*/  FSEL R143, R142, RZ, !P3 ;  /* 0x000000ff8e8f7208 */ /* 0x000fc80005800000 */
[----:B------:R-:W-:Y:S02]  /*0db0*/  R2UR UR4, R143 ;  /* 0x000000008f0472ca */ /* 0x000fe400000e0000 */
[----:B------:R-:W-:-:S11]  /*0dc0*/  R2UR UR12, R162 ;  /* 0x00000000a20c72ca */ /* 0x000fd600000e0000 */
[----:B0-----:R-:W-:-:S04]  /*0dd0*/  FADD.FTZ R93, R93, -UR4 ;  /* 0x800000045d5d7e21 */ /* 0x001fc80008010000 */
[----:B------:R-:W-:Y:S02]  /*0de0*/  FMUL.FTZ R206, R93, UR12 ;  /* 0x0000000c5dce7c20 */ /* 0x000fe40008410000 */
[----:B------:R-:W4:Y:S01]  /*0df0*/  LDL R93, [R1+0x40] ;  /* 0x00004000015d7983 */ /* 0x000f220000100800 */
[----:B------:R-:W-:-:S05]  /*0e00*/  IADD3 R175, PT, PT, R160, 0x100, RZ ;  /* 0x00000100a0af7810 */ /* 0x000fca0007ffe0ff */
[----:B------:R-:W-:-:S04]  /*0e10*/  IMAD.WIDE.U32 R116, R175, 0x20, R140 ;  /* 0x00000020af747825 */ /* 0x000fc800078e008c */
[----:B--2---:R-:W-:Y:S01]  /*0e20*/  FADD.FTZ R210, R87, -UR4 ;  /* 0x8000000457d27e21 */ /* 0x004fe20008010000 */
[----:B------:R-:W2:Y:S01]  /*0e30*/  LDG.E.128 R108, desc[UR14][R116.64] ;  /* 0x0000000e746c7981 */ /* 0x000ea2000c1e1d00 */
[----:B---3--:R-:W-:Y:S01]  /*0e40*/  FADD.FTZ R186, R105, -UR4 ;  /* 0x8000000469ba7e21 */ /* 0x008fe20008010000 */
[----:B------:R-:W-:Y:S01]  /*0e50*/  FADD.FTZ R189, R106, -UR4 ;  /* 0x800000046abd7e21 */ /* 0x000fe20008010000 */
[----:B-1----:R-:W-:Y:S02]  /*0e60*/  HADD2.F32 R105, -RZ, R125.H0_H0 ;  /* 0x2000007dff697230 */ /* 0x002fe40000004100 */
[----:B----4-:R-:W-:Y:S02]  /*0e70*/  HADD2.F32 R209, -RZ, R89.H0_H0 ;  /* 0x20000059ffd17230 */ /* 0x010fe40000004100 */
[----:B------:R-:W-:Y:S01]  /*0e80*/  FMUL.FTZ R210, R210, UR12 ;  /* 0x0000000cd2d27c20 */ /* 0x000fe20008410000 */
[----:B------:R-:W-:Y:S01]  /*0e90*/  HADD2.F32 R106, -RZ, R125.H1_H1 ;  /* 0x3000007dff6a7230 */ /* 0x000fe20000004100 */
[----:B------:R-:W-:Y:S01]  /*0ea0*/  IADD3 R0, PT, PT, R160, 0x200, RZ ;  /* 0x00000200a0007810 */ /* 0x000fe20007ffe0ff */
[----:B------:R-:W3:Y:S01]  /*0eb0*/  LDL R125, [R1+0x68] ;  /* 0x00006800017d7983 */ /* 0x000ee20000100800 */
[----:B------:R-:W-:-:S02]  /*0ec0*/  HADD2.F32 R89, -RZ, R89.H1_H1 ;  /* 0x30000059ff597230 */ /* 0x000fc40000004100 */
[----:B------:R-:W-:Y:S01]  /*0ed0*/  FADD.FTZ R180, R99, -UR4 ;  /* 0x8000000463b47e21 */ /* 0x000fe20008010000 */
[----:B------:R-:W-:-:S04]  /*0ee0*/  IMAD.WIDE.U32 R112, R175, 0x10, R136 ;  /* 0x00000010af707825 */ /* 0x000fc800078e0088 */
[----:B------:R-:W-:Y:S01]  /*0ef0*/  FADD.FTZ R184, R104, -UR4 ;  /* 0x8000000468b87e21 */ /* 0x000fe20008010000 */
[----:B------:R-:W-:-:S04]  /*0f00*/  IMAD.WIDE.U32 R128, R174, 0x20, R140 ;  /* 0x00000020ae807825 */ /* 0x000fc800078e008c */
[----:B------:R-:W-:Y:S01]  /*0f10*/  FADD.FTZ R153, R89, R153 ;  /* 0x0000009959997221 */ /* 0x000fe20000010000 */
[-C--:B------:R-:W-:Y:S01]  /*0f20*/  FFMA.FTZ R5, R210, R89.reuse, R5 ;  /* 0x00000059d2057223 */ /* 0x080fe20000010005 */
[----:B------:R-:W-:Y:S01]  /*0f30*/  FMUL.FTZ R207, R177, R89 ;  /* 0x00000059b1cf7220 */ /* 0x000fe20000410000 */
[----:B------:R-:W-:Y:S01]  /*0f40*/  HADD2.F32 R185, -RZ, R101.H1_H1 ;  /* 0x30000065ffb97230 */ /* 0x000fe20000004100 */
[----:B------:R-:W4:Y:S01]  /*0f50*/  LDL R89, [R1+0x30] ;  /* 0x0000300001597983 */ /* 0x000f220000100800 */
[--C-:B------:R-:W-:Y:S02]  /*0f60*/  HADD2.F32 R191, -RZ, R103.reuse.H0_H0 ;  /* 0x20000067ffbf7230 */ /* 0x100fe40000004100 */
[----:B------:R-:W-:Y:S01]  /*0f70*/  FMUL.FTZ R180, R180, UR12 ;  /* 0x0000000cb4b47c20 */ /* 0x000fe20008410000 */
[----:B------:R-:W-:Y:S01]  /*0f80*/  HADD2.F32 R192, -RZ, R103.H1_H1 ;  /* 0x30000067ffc07230 */ /* 0x000fe20000004100 */
[----:B------:R-:W4:Y:S01]  /*0f90*/  LDG.E.128 R112, desc[UR14][R112.64] ;  /* 0x0000000e70707981 */ /* 0x000f22000c1e1d00 */
[----:B------:R-:W-:-:S03]  /*0fa0*/  IMAD.WIDE.U32 R140, R0, 0x20, R140 ;  /* 0x00000020008c7825 */ /* 0x000fc600078e008c */
[----:B------:R0:W4:Y:S01]  /*0fb0*/  LDG.E.128 R120, desc[UR14][R128.64] ;  /* 0x0000000e80787981 */ /* 0x000122000c1e1d00 */
[--C-:B------:R-:W-:Y:S02]  /*0fc0*/  HADD2.F32 R103, -RZ, R124.reuse.H0_H0 ;  /* 0x2000007cff677230 */ /* 0x100fe40000004100 */
[----:B------:R-:W-:Y:S02]  /*0fd0*/  HADD2.F32 R104, -RZ, R124.H1_H1 ;  /* 0x3000007cff687230 */ /* 0x000fe40000004100 */
[----:B------:R-:W-:Y:S01]  /*0fe0*/  FADD.FTZ R193, R185, R193 ;  /* 0x000000c1b9c17221 */ /* 0x000fe20000010000 */
[----:B------:R-:W4:Y:S01]  /*0ff0*/  LDL R124, [R1+0x4c] ;  /* 0x00004c00017c7983 */ /* 0x000f220000100800 */
[----:B------:R-:W-:-:S03]  /*1000*/  FFMA.FTZ R13, R180, R185, R13 ;  /* 0x000000b9b40d7223 */ /* 0x000fc6000001000d */
[----:B------:R-:W4:Y:S04]  /*1010*/  LDG.E.128 R132, desc[UR14][R140.64] ;  /* 0x0000000e8c847981 */ /* 0x000f28000c1e1d00 */
[----:B------:R-:W4:Y:S01]  /*1020*/  LDG.E.128 R128, desc[UR14][R128.64+0x10] ;  /* 0x0000100e80807981 */ /* 0x000f22000c1e1d00 */
[----:B------:R-:W-:Y:S01]  /*1030*/  FADD.FTZ R92, R92, -UR4 ;  /* 0x800000045c5c7e21 */ /* 0x000fe20008010000 */
[----:B------:R-:W-:Y:S01]  /*1040*/  FADD.FTZ R95, R95, -UR4 ;  /* 0x800000045f5f7e21 */ /* 0x000fe20008010000 */
[----:B------:R-:W-:Y:S02]  /*1050*/  HADD2.F32 R201, -RZ, R91.H0_H0 ;  /* 0x2000005bffc97230 */ /* 0x000fe40000004100 */
[----:B------:R-:W-:Y:S01]  /*1060*/  FADD.FTZ R197, R84, -UR4 ;  /* 0x8000000454c57e21 */ /* 0x000fe20008010000 */
[----:B------:R-:W-:-:S02]  /*1070*/  HADD2.F32 R205, -RZ, R90.H0_H0 ;  /* 0x2000005affcd7230 */ /* 0x000fc40000004100 */
[----:B------:R-:W-:Y:S01]  /*1080*/  FADD.FTZ R211, R85, -UR4 ;  /* 0x8000000455d37e21 */ /* 0x000fe20008010000 */
[----:B------:R-:W-:Y:S02]  /*1090*/  HADD2.F32 R199, -RZ, R88.H0_H0 ;  /* 0x20000058ffc77230 */ /* 0x000fe40000004100 */
[----:B------:R-:W-:Y:S01]  /*10a0*/  FADD.FTZ R212, R86, -UR4 ;  /* 0x8000000456d47e21 */ /* 0x000fe20008010000 */
[----:B------:R-:W-:Y:S01]  /*10b0*/  FADD.FTZ R190, R107, -UR4 ;  /* 0x800000046bbe7e21 */ /* 0x000fe20008010000 */
[----:B------:R-:W4:Y:S01]  /*10c0*/  LDG.E.128 R116, desc[UR14][R116.64+0x10] ;  /* 0x0000100e74747981 */ /* 0x000f22000c1e1d00 */
[----:B------:R-:W-:-:S03]  /*10d0*/  FMUL.FTZ R185, R93, R185 ;  /* 0x000000b95db97220 */ /* 0x000fc60000410000 */
[----:B------:R-:W4:Y:S01]  /*10e0*/  LDL R93, [R1+0x2c] ;  /* 0x00002c00015d7983 */ /* 0x000f220000100800 */
[----:B------:R-:W-:Y:S02]  /*10f0*/  HADD2.F32 R91, -RZ, R91.H1_H1 ;  /* 0x3000005bff5b7230 */ /* 0x000fe40000004100 */
[----:B------:R-:W-:Y:S01]  /*1100*/  FMUL.FTZ R208, R92, UR12 ;  /* 0x0000000c5cd07c20 */ /* 0x000fe20008410000 */
[----:B------:R-:W-:Y:S01]  /*1110*/  FMUL.FTZ R202, R95, UR12 ;  /* 0x0000000c5fca7c20 */ /* 0x000fe20008410000 */
[----:B------:R-:W4:Y:S01]  /*1120*/  LDL R92, [R1+0x3c] ;  /* 0x00003c00015c7983 */ /* 0x000f220000100800 */
[----:B------:R-:W-:Y:S02]  /*1130*/  HADD2.F32 R90, -RZ, R90.H1_H1 ;  /* 0x3000005aff5a7230 */ /* 0x000fe40000004100 */
[----:B------:R-:W-:Y:S01]  /*1140*/  FADD.FTZ R157, R91, R157 ;  /* 0x0000009d5b9d7221 */ /* 0x000fe20000010000 */
[-C--:B------:R-:W-:Y:S01]  /*1150*/  FFMA.FTZ R9, R202, R91.reuse, R9 ;  /* 0x0000005bca097223 */ /* 0x080fe20000010009 */
[----:B------:R-:W-:Y:S01]  /*1160*/  FMUL.FTZ R200, R168, R91 ;  /* 0x0000005ba8c87220 */ /* 0x000fe20000410000 */
[----:B------:R-:W-:Y:S01]  /*1170*/  FMUL.FTZ R197, R197, UR12 ;  /* 0x0000000cc5c57c20 */ /* 0x000fe20008410000 */
[----:B------:R-:W4:Y:S01]  /*1180*/  LDL R91, [R1+0x38] ;  /* 0x00003800015b7983 */ /* 0x000f220000100800 */
[----:B------:R-:W-:Y:S01]  /*1190*/  FADD.FTZ R155, R90, R155 ;  /* 0x0000009b5a9b7221 */ /* 0x000fe20000010000 */
[-C--:B------:R-:W-:Y:S01]  /*11a0*/  FFMA.FTZ R7, R206, R90.reuse, R7 ;  /* 0x0000005ace077223 */ /* 0x080fe20000010007 */
[----:B------:R-:W-:Y:S01]  /*11b0*/  FMUL.FTZ R203, R171, R90 ;  /* 0x0000005aabcb7220 */ /* 0x000fe20000410000 */
[----:B------:R-:W-:Y:S01]  /*11c0*/  HADD2.F32 R88, -RZ, R88.H1_H1 ;  /* 0x30000058ff587230 */ /* 0x000fe20000004100 */
[----:B------:R-:W4:Y:S01]  /*11d0*/  LDL R90, [R1+0x34] ;  /* 0x00003400015a7983 */ /* 0x000f220000100800 */
[----:B------:R-:W-:Y:S01]  /*11e0*/  FMUL.FTZ R211, R211, UR12 ;  /* 0x0000000cd3d37c20 */ /* 0x000fe20008410000 */
[----:B------:R-:W-:Y:S01]  /*11f0*/  FADD.FTZ R150, R199, R150 ;  /* 0x00000096c7967221 */ /* 0x000fe20000010000 */
[-C--:B------:R-:W-:Y:S01]  /*1200*/  FFMA.FTZ R2, R197, R199.reuse, R2 ;  /* 0x000000c7c5027223 */ /* 0x080fe20000010002 */
[----:B------:R-:W-:Y:S01]  /*1210*/  FMUL.FTZ R199, R167, R199 ;  /* 0x000000c7a7c77220 */ /* 0x000fe20000410000 */
[----:B------:R-:W-:Y:S01]  /*1220*/  FMUL.FTZ R212, R212, UR12 ;  /* 0x0000000cd4d47c20 */ /* 0x000fe20008410000 */
[----:B------:R-:W-:Y:S01]  /*1230*/  FADD.FTZ R151, R88, R151 ;  /* 0x0000009758977221 */ /* 0x000fe20000010000 */
[-C--:B------:R-:W-:Y:S01]  /*1240*/  FFMA.FTZ R3, R211, R88.reuse, R3 ;  /* 0x00000058d3037223 */ /* 0x080fe20000010003 */
[----:B---3--:R-:W-:Y:S01]  /*1250*/  FMUL.FTZ R198, R125, R88 ;  /* 0x000000587dc67220 */ /* 0x008fe20000410000 */
[----:B------:R-:W-:Y:S01]  /*1260*/  FADD.FTZ R88, RZ, R199 ;  /* 0x000000c7ff587221 */ /* 0x000fe20000010000 */
[----:B------:R-:W-:Y:S01]  /*1270*/  FADD.FTZ R152, R209, R152 ;  /* 0x00000098d1987221 */ /* 0x000fe20000010000 */
[-C--:B------:R-:W-:Y:S01]  /*1280*/  FFMA.FTZ R4, R212, R209.reuse, R4 ;  /* 0x000000d1d4047223 */ /* 0x080fe20000010004 */
[----:B--2---:R-:W-:Y:S01]  /*1290*/  FADD.FTZ R86, R109, -UR4 ;  /* 0x800000046d567e21 */ /* 0x004fe20008010000 */
[----:B------:R-:W-:Y:S01]  /*12a0*/  FMUL.FTZ R209, R178, R209 ;  /* 0x000000d1b2d17220 */ /* 0x000fe20000410000 */
[----:B------:R-:W-:Y:S01]  /*12b0*/  FADD.FTZ R88, R198, R88 ;  /* 0x00000058c6587221 */ /* 0x000fe20000010000 */
[----:B------:R-:W-:Y:S01]  /*12c0*/  FADD.FTZ R96, R96, -UR4 ;  /* 0x8000000460607e21 */ /* 0x000fe20008010000 */
[----:B------:R-:W-:Y:S01]  /*12d0*/  FMUL.FTZ R190, R190, UR12 ;  /* 0x0000000cbebe7c20 */ /* 0x000fe20008410000 */
[----:B------:R-:W-:-:S02]  /*12e0*/  HADD2.F32 R181, -RZ, R100.H0_H0 ;  /* 0x20000064ffb57230 */ /* 0x000fc40000004100 */
[----:B------:R-:W-:Y:S01]  /*12f0*/  FADD.FTZ R88, R209, R88 ;  /* 0x00000058d1587221 */ /* 0x000fe20000010000 */
[----:B------:R-:W-:Y:S01]  /*1300*/  FMUL.FTZ R125, R86, UR12 ;  /* 0x0000000c567d7c20 */ /* 0x000fe20008410000 */
[----:B------:R-:W-:Y:S01]  /*1310*/  FMUL.FTZ R177, R96, UR12 ;  /* 0x0000000c60b17c20 */ /* 0x000fe20008410000 */
[----:B------:R-:W2:Y:S01]  /*1320*/  LDL R86, [R1+0x18] ;  /* 0x0000180001567983 */ /* 0x000ea20000100800 */
[----:B------:R-:W-:Y:S01]  /*1330*/  FADD.FTZ R154, R205, R154 ;  /* 0x0000009acd9a7221 */ /* 0x000fe20000010000 */
[-C--:B------:R-:W-:Y:S01]  /*1340*/  FFMA.FTZ R6, R208, R205.reuse, R6 ;  /* 0x000000cdd0067223 */ /* 0x080fe20000010006 */
[----:B------:R-:W-:Y:S01]  /*1350*/  FADD.FTZ R85, R108, -UR4 ;  /* 0x800000046c557e21 */ /* 0x000fe20008010000 */
[----:B------:R-:W-:Y:S01]  /*1360*/  FMUL.FTZ R205, R172, R205 ;  /* 0x000000cdaccd7220 */ /* 0x000fe20000410000 */
[----:B------:R-:W-:Y:S01]  /*1370*/  FADD.FTZ R214, R192, R214 ;  /* 0x000000d6c0d67221 */ /* 0x000fe20000010000 */
[-C--:B------:R-:W-:Y:S01]  /*1380*/  FFMA.FTZ R17, R190, R192.reuse, R17 ;  /* 0x000000c0be117223 */ /* 0x080fe20000010011 */
[----:B------:R-:W-:Y:S01]  /*1390*/  FADD.FTZ R88, R207, R88 ;  /* 0x00000058cf587221 */ /* 0x000fe20000010000 */
[----:B----4-:R-:W-:Y:S01]  /*13a0*/  FMUL.FTZ R192, R89, R192 ;  /* 0x000000c059c07220 */ /* 0x010fe20000410000 */
[----:B------:R-:W-:Y:S01]  /*13b0*/  FADD.FTZ R158, R181, R158 ;  /* 0x0000009eb59e7221 */ /* 0x000fe20000010000 */
[----:B------:R-:W-:Y:S01]  /*13c0*/  FFMA.FTZ R10, R177, R181, R10 ;  /* 0x000000b5b10a7223 */ /* 0x000fe2000001000a */
[----:B------:R-:W3:Y:S01]  /*13d0*/  LDL R89, [R1+0x1c] ;  /* 0x00001c0001597983 */ /* 0x000ee20000100800 */
[----:B------:R-:W-:-:S02]  /*13e0*/  HADD2.F32 R84, -RZ, R112.H0_H0 ;  /* 0x20000070ff547230 */ /* 0x000fc40000004100 */
[----:B------:R-:W-:Y:S01]  /*13f0*/  FMUL.FTZ R181, R124, R181 ;  /* 0x000000b57cb57220 */ /* 0x000fe20000410000 */
[----:B------:R-:W-:Y:S01]  /*1400*/  FMUL.FTZ R124, R85, UR12 ;  /* 0x0000000c557c7c20 */ /* 0x000fe20008410000 */
[----:B------:R-:W-:Y:S01]  /*1410*/  FADD.FTZ R88, R205, R88 ;  /* 0x00000058cd587221 */ /* 0x000fe20000010000 */
[----:B------:R-:W-:Y:S01]  /*1420*/  FADD.FTZ R204, R94, -UR4 ;  /* 0x800000045ecc7e21 */ /* 0x000fe20008010000 */
[----:B------:R-:W-:Y:S01]  /*1430*/  FADD.FTZ R94, R132, -UR4 ;  /* 0x80000004845e7e21 */ /* 0x000fe20008010000 */
[----:B------:R-:W-:Y:S01]  /*1440*/  FADD.FTZ R87, R110, -UR4 ;  /* 0x800000046e577e21 */ /* 0x000fe20008010000 */
[----:B------:R-:W-:Y:S01]  /*1450*/  FADD.FTZ R215, R84, R215 ;  /* 0x000000d754d77221 */ /* 0x000fe20000010000 */
[----:B------:R-:W-:Y:S01]  /*1460*/  FFMA.FTZ R18, R124, R84, R18 ;  /* 0x000000547c127223 */ /* 0x000fe20000010012 */
[----:B------:R-:W-:Y:S01]  /*1470*/  FADD.FTZ R107, R128, -UR4 ;  /* 0x80000004806b7e21 */ /* 0x000fe20008010000 */
[----:B0-----:R-:W-:Y:S02]  /*1480*/  FMUL.FTZ R128, R87, UR12 ;  /* 0x0000000c57807c20 */ /* 0x001fe40008410000 */
[----:B------:R-:W4:Y:S01]  /*1490*/  LDL R87, [R1+0x10] ;  /* 0x0000100001577983 */ /* 0x000f220000100800 */
[----:B------:R-:W-:-:S02]  /*14a0*/  HADD2.F32 R182, -RZ, R100.H1_H1 ;  /* 0x30000064ffb67230 */ /* 0x000fc40000004100 */
[----:B------:R-:W-:Y:S02]  /*14b0*/  FADD.FTZ R100, R121, -UR4 ;  /* 0x8000000479647e21 */ /* 0x000fe40008010000 */
[----:B------:R-:W4:Y:S01]  /*14c0*/  LDL R121, [R1+0x48] ;  /* 0x0000480001797983 */ /* 0x000f220000100800 */
[----:B------:R-:W-:Y:S01]  /*14d0*/  FMUL.FTZ R132, R93, R84 ;  /* 0x000000545d847220 */ /* 0x000fe20000410000 */
[----:B------:R-:W-:Y:S02]  /*14e0*/  FADD.FTZ R84, R203, R88 ;  /* 0x00000058cb547221 */ /* 0x000fe40000010000 */
[----:B------:R-:W4:Y:S01]  /*14f0*/  LDL R88, [R1+0x14] ;  /* 0x0000140001587983 */ /* 0x000f220000100800 */
[----:B------:R-:W-:-:S03]  /*1500*/  FADD.FTZ R99, R120, -UR4 ;  /* 0x8000000478637e21 */ /* 0x000fc60008010000 */
[----:B------:R-:W4:Y:S01]  /*1510*/  LDL R120, [R1+0x44] ;  /* 0x0000440001787983 */ /* 0x000f220000100800 */
[--C-:B------:R-:W-:Y:S02]  /*1520*/  HADD2.F32 R187, -RZ, R102.reuse.H0_H0 ;  /* 0x20000066ffbb7230 */ /* 0x100fe40000004100 */
[----:B------:R-:W-:Y:S01]  /*1530*/  FMUL.FTZ R184, R184, UR12 ;  /* 0x0000000cb8b87c20 */ /* 0x000fe20008410000 */
[----:B------:R-:W-:Y:S02]  /*1540*/  HADD2.F32 R188, -RZ, R102.H1_H1 ;  /* 0x30000066ffbc7230 */ /* 0x000fe40000004100 */
[----:B------:R-:W-:Y:S01]  /*1550*/  FMUL.FTZ R186, R186, UR12 ;  /* 0x0000000cbaba7c20 */ /* 0x000fe20008410000 */
[----:B------:R-:W-:Y:S01]  /*1560*/  FADD.FTZ R194, R187, R194 ;  /* 0x000000c2bbc27221 */ /* 0x000fe20000010000 */
[-C--:B------:R-:W-:Y:S01]  /*1570*/  FFMA.FTZ R14, R184, R187.reuse, R14 ;  /* 0x000000bbb80e7223 */ /* 0x080fe2000001000e */
[----:B------:R-:W-:Y:S02]  /*1580*/  FMUL.FTZ R187, R92, R187 ;  /* 0x000000bb5cbb7220 */ /* 0x000fe40000410000 */
[----:B------:R-:W4:Y:S01]  /*1590*/  LDL R92, [R1+0x28] ;  /* 0x00002800015c7983 */ /* 0x000f220000100800 */
[----:B------:R-:W-:Y:S01]  /*15a0*/  FADD.FTZ R195, R188, R195 ;  /* 0x000000c3bcc37221 */ /* 0x000fe20000010000 */
[-C--:B------:R-:W-:Y:S01]  /*15b0*/  FFMA.FTZ R15, R186, R188.reuse, R15 ;  /* 0x000000bcba0f7223 */ /* 0x080fe2000001000f */
[----:B------:R-:W-:Y:S01]  /*15c0*/  FMUL.FTZ R189, R189, UR12 ;  /* 0x0000000cbdbd7c20 */ /* 0x000fe20008410000 */
[----:B------:R-:W-:-:S02]  /*15d0*/  FMUL.FTZ R188, R91, R188 ;  /* 0x000000bc5bbc7220 */ /* 0x000fc40000410000 */
[----:B------:R-:W4:Y:S01]  /*15e0*/  LDL R91, [R1+0x24] ;  /* 0x00002400015b7983 */ /* 0x000f220000100800 */
[----:B------:R-:W-:Y:S01]  /*15f0*/  FADD.FTZ R196, R191, R196 ;  /* 0x000000c4bfc47221 */ /* 0x000fe20000010000 */
[-C--:B------:R-:W-:Y:S01]  /*1600*/  FFMA.FTZ R16, R189, R191.reuse, R16 ;  /* 0x000000bfbd107223 */ /* 0x080fe20000010010 */
[----:B------:R-:W-:Y:S02]  /*1610*/  FMUL.FTZ R191, R90, R191 ;  /* 0x000000bf5abf7220 */ /* 0x000fe40000410000 */
[----:B------:R-:W4:Y:S01]  /*1620*/  LDL R90, [R1+0x20] ;  /* 0x00002000015a7983 */ /* 0x000f220000100800 */
[--C-:B------:R-:W-:Y:S02]  /*1630*/  HADD2.F32 R166, -RZ, R114.reuse.H0_H0 ;  /* 0x20000072ffa67230 */ /* 0x100fe40000004100 */
[----:B------:R-:W-:Y:S01]  /*1640*/  FADD.FTZ R165, R116, -UR4 ;  /* 0x8000000474a57e21 */ /* 0x000fe20008010000 */
[----:B------:R-:W-:Y:S02]  /*1650*/  HADD2.F32 R114, -RZ, R114.H1_H1 ;  /* 0x30000072ff727230 */ /* 0x000fe40000004100 */
[----:B------:R-:W-:Y:S01]  /*1660*/  FMUL.FTZ R204, R204, UR12 ;  /* 0x0000000ccccc7c20 */ /* 0x000fe20008410000 */
[----:B------:R-:W-:-:S02]  /*1670*/  FMUL.FTZ R165, R165, UR12 ;  /* 0x0000000ca5a57c20 */ /* 0x000fc40008410000 */
[----:B--2---:R-:W-:Y:S02]  /*1680*/  FMUL.FTZ R168, R86, R114 ;  /* 0x0000007256a87220 */ /* 0x004fe40000410000 */
[----:B------:R-:W2:Y:S01]  /*1690*/  LDL R86, [R1+0x8] ;  /* 0x0000080001567983 */ /* 0x000ea20000100800 */
[----:B------:R-:W-:Y:S01]  /*16a0*/  FADD.FTZ R118, R118, -UR4 ;  /* 0x8000000476767e21 */ /* 0x000fe20008010000 */
[----:B------:R-:W-:Y:S01]  /*16b0*/  FADD.FTZ R219, R166, R219 ;  /* 0x000000dba6db7221 */ /* 0x000fe20000010000 */
[-C--:B------:R-:W-:Y:S01]  /*16c0*/  FFMA.FTZ R22, R165, R166.reuse, R22 ;  /* 0x000000a6a5167223 */ /* 0x080fe20000010016 */
[----:B------:R-:W-:Y:S01]  /*16d0*/  FADD.FTZ R156, R201, R156 ;  /* 0x0000009cc99c7221 */ /* 0x000fe20000010000 */
[-C--:B------:R-:W-:Y:S01]  /*16e0*/  FFMA.FTZ R8, R204, R201.reuse, R8 ;  /* 0x000000c9cc087223 */ /* 0x080fe20000010008 */
[----:B------:R-:W-:Y:S02]  /*16f0*/  HADD2.F32 R170, -RZ, R115.H0_H0 ;  /* 0x20000073ffaa7230 */ /* 0x000fe40000004100 */
[----:B------:R-:W-:Y:S01]  /*1700*/  FMUL.FTZ R201, R169, R201 ;  /* 0x000000c9a9c97220 */ /* 0x000fe20000410000 */
[----:B---3--:R-:W-:-:S02]  /*1710*/  FMUL.FTZ R166, R89, R166 ;  /* 0x000000a659a67220 */ /* 0x008fc40000410000 */
[----:B------:R-:W3:Y:S01]  /*1720*/  LDL R89, [R1+0xc] ;  /* 0x00000c0001597983 */ /* 0x000ee20000100800 */
[----:B------:R-:W-:Y:S01]  /*1730*/  FMUL.FTZ R169, R118, UR12 ;  /* 0x0000000c76a97c20 */ /* 0x000fe20008410000 */
[----:B------:R-:W-:Y:S02]  /*1740*/  HADD2.F32 R115, -RZ, R115.H1_H1 ;  /* 0x30000073ff737230 */ /* 0x000fe40000004100 */
[----:B------:R-:W-:Y:S01]  /*1750*/  FADD.FTZ R221, R170, R221 ;  /* 0x000000ddaadd7221 */ /* 0x000fe20000010000 */
[----:B------:R-:W-:Y:S02]  /*1760*/  FFMA.FTZ R24, R169, R170, R24 ;  /* 0x000000aaa9187223 */ /* 0x000fe40000010018 */
[----:B----4-:R-:W-:Y:S02]  /*1770*/  FMUL.FTZ R172, R87, R115 ;  /* 0x0000007357ac7220 */ /* 0x010fe40000410000 */
[----:B------:R-:W4:Y:S01]  /*1780*/  LDL R87, [R1] ;  /* 0x0000000001577983 */ /* 0x000f220000100800 */
[----:B------:R-:W-:-:S06]  /*1790*/  IMAD.WIDE.U32 R136, R0, 0x10, R136 ;  /* 0x0000001000887825 */ /* 0x000fcc00078e0088 */
[----:B------:R-:W4:Y:S01]  /*17a0*/  LDG.E.128 R136, desc[UR14][R136.64] ;  /* 0x0000000e88887981 */ /* 0x000f22000c1e1d00 */
[----:B------:R-:W-:Y:S02]  /*17b0*/  LOP3.LUT P1, RZ, R163, 0x1f, RZ, 0xc0, !PT ;  /* 0x0000001fa3ff7812 */ /* 0x000fe4000782c0ff */
[----:B------:R-:W-:Y:S02]  /*17c0*/  PLOP3.LUT P0, PT, PT, PT, PT, 0x80, 0x8 ;  /* 0x000000000008781c */ /* 0x000fe40003f0f070 */
[----:B------:R-:W-:-:S09]  /*17d0*/  IADD3 R161, PT, PT, R240, 0x5020, RZ ;  /* 0x00005020f0a17810 */ /* 0x000fd20007ffe0ff */
[----:B------:R-:W-:Y:S02]  /*17e0*/  @!P1 PLOP3.LUT P0, PT, P2, PT, PT, 0x80, 0x8 ;  /* 0x000000000008981c */ /* 0x000fe4000170f070 */
[----:B------:R-:W-:Y:S02]  /*17f0*/  @!P1 MOV R142, R161 ;  /* 0x000000a1008e9202 */ /* 0x000fe40000000f00 */
[----:B------:R-:W-:-:S04]  /*1800*/  @!P1 SHF.R.U32.HI R143, RZ, 0x2, R163 ;  /* 0x00000002ff8f9819 */ /* 0x000fc800000116a3 */
[----:B------:R-:W-:-:S05]  /*1810*/  @!P1 LOP3.LUT R213, R143, 0x18, RZ, 0xc0, !PT ;  /* 0x000000188fd59812 */ /* 0x000fca00078ec0ff */
[----:B------:R-:W-:-:S04]  /*1820*/  @!P0 IADD3 R142, PT, PT, R240, 0x5000, RZ ;  /* 0x00005000f08e8810 */ /* 0x000fc80007ffe0ff */
[----:B------:R-:W-:Y:S02]  /*1830*/  @!P1 MOV R164, R142 ;  /* 0x0000008e00a49202 */ /* 0x000fe40000000f00 */
[----:B------:R-:W4:Y:S01]  /*1840*/  LDG.E.128 R140, desc[UR14][R140.64+0x10] ;  /* 0x0000100e8c8c7981 */ /* 0x000f22000c1e1d00 */
[----:B------:R-:W-:-:S03]  /*1850*/  FMUL.FTZ R170, R88, R170 ;  /* 0x000000aa58aa7220 */ /* 0x000fc60000410000 */
[----:B------:R-:W4:Y:S01]  /*1860*/  LDL R88, [R1+0x4] ;  /* 0x0000040001587983 */ /* 0x000f220000100800 */
[----:B------:R-:W-:Y:S01]  /*1870*/  FADD.FTZ R97, R97, -UR4 ;  /* 0x8000000461617e21 */ /* 0x000fe20008010000 */
[----:B------:R-:W-:Y:S01]  /*1880*/  FADD.FTZ R84, R201, R84 ;  /* 0x00000054c9547221 */ /* 0x000fe20000010000 */
[----:B------:R-:W-:Y:S01]  /*1890*/  FFMA.FTZ R85, R197, R199, RZ ;  /* 0x000000c7c5557223 */ /* 0x000fe200000100ff */
[----:B------:R-:W-:Y:S01]  /*18a0*/  FADD.FTZ R98, R98, -UR4 ;  /* 0x8000000462627e21 */ /* 0x000fe20008010000 */
[----:B------:R-:W-:Y:S01]  /*18b0*/  FMUL.FTZ R178, R97, UR12 ;  /* 0x0000000c61b27c20 */ /* 0x000fe20008410000 */
[----:B------:R-:W-:Y:S01]  /*18c0*/  FADD.FTZ R84, R200, R84 ;  /* 0x00000054c8547221 */ /* 0x000fe20000010000 */
[----:B------:R-:W-:Y:S01]  /*18d0*/  FFMA.FTZ R85, R211, R198, R85 ;  /* 0x000000c6d3557223 */ /* 0x000fe20000010055 */
[----:B------:R-:W-:Y:S02]  /*18e0*/  HADD2.F32 R183, -RZ, R101.H0_H0 ;  /* 0x20000065ffb77230 */ /* 0x000fe40000004100 */
        /* <DEDUP_REMOVED lines=23> */
[----:B------:R-:W-:Y:S01]  /*1a60*/  FFMA.FTZ R85, R178, R182, R85 ;  /* 0x000000b6b2557223 */ /* 0x000fe20000010055 */
[--C-:B------:R-:W-:Y:S02]  /*1a70*/  HADD2.F32 R163, -RZ, R113.reuse.H0_H0 ;  /* 0x20000071ffa37230 */ /* 0x100fe40000004100 */
[----:B------:R-:W-:Y:S01]  /*1a80*/  FMUL.FTZ R162, R92, R112 ;  /* 0x000000705ca27220 */ /* 0x000fe20000410000 */
[----:B------:R-:W-:Y:S01]  /*1a90*/  FADD.FTZ R84, R132, R84 ;  /* 0x0000005484547221 */ /* 0x000fe20000010000 */
[----:B------:R-:W-:Y:S01]  /*1aa0*/  FFMA.FTZ R85, R179, R183, R85 ;  /* 0x000000b7b3557223 */ /* 0x000fe20000010055 */
[----:B------:R-:W-:-:S02]  /*1ab0*/  HADD2.F32 R113, -RZ, R113.H1_H1 ;  /* 0x30000071ff717230 */ /* 0x000fc40000004100 */
[----:B------:R-:W-:Y:S01]  /*1ac0*/  FADD.FTZ R217, R163, R217 ;  /* 0x000000d9a3d97221 */ /* 0x000fe20000010000 */
[-C--:B------:R-:W-:Y:S01]  /*1ad0*/  FFMA.FTZ R20, R128, R163.reuse, R20 ;  /* 0x000000a380147223 */ /* 0x080fe20000010014 */
[----:B------:R-:W-:Y:S01]  /*1ae0*/  FMUL.FTZ R163, R91, R163 ;  /* 0x000000a35ba37220 */ /* 0x000fe20000410000 */
[----:B------:R-:W-:Y:S01]  /*1af0*/  FADD.FTZ R84, R162, R84 ;  /* 0x00000054a2547221 */ /* 0x000fe20000010000 */
[----:B------:R-:W-:Y:S01]  /*1b00*/  FFMA.FTZ R85, R180, R185, R85 ;  /* 0x000000b9b4557223 */ /* 0x000fe20000010055 */
[----:B------:R-:W-:Y:S01]  /*1b10*/  @!P1 IADD3 R213, PT, PT, R213, R164, RZ ;  /* 0x000000a4d5d59210 */ /* 0x000fe20007ffe0ff */
[----:B------:R-:W-:Y:S01]  /*1b20*/  FMUL.FTZ R164, R90, R113 ;  /* 0x000000715aa47220 */ /* 0x000fe20000410000 */
        /* <DEDUP_REMOVED lines=9> */
[----:B------:R-:W-:Y:S01]  /*1bc0*/  FMUL.FTZ R99, R99, UR12 ;  /* 0x0000000c63637c20 */ /* 0x000fe20008410000 */
[----:B------:R-:W-:Y:S01]  /*1bd0*/  FADD.FTZ R224, R104, R224 ;  /* 0x000000e068e07221 */ /* 0x000fe20000010000 */
[-C--:B------:R-:W-:Y:S01]  /*1be0*/  FFMA.FTZ R27, R100, R104.reuse, R27 ;  /* 0x00000068641b7223 */ /* 0x080fe2000001001b */
[----:B--2---:R-:W-:Y:S01]  /*1bf0*/  FMUL.FTZ R104, R86, R104 ;  /* 0x0000006856687220 */ /* 0x004fe20000410000 */
[----:B------:R-:W-:Y:S01]  /*1c00*/  FADD.FTZ R84, R170, R84 ;  /* 0x00000054aa547221 */ /* 0x000fe20000010000 */
[----:B------:R-:W-:Y:S01]  /*1c10*/  FFMA.FTZ R86, R124, R132, R85 ;  /* 0x000000847c567223 */ /* 0x000fe20000010055 */
[----:B------:R-:W-:Y:S01]  /*1c20*/  FADD.FTZ R101, R122, -UR4 ;  /* 0x800000047a657e21 */ /* 0x000fe20008010000 */
[----:B------:R-:W-:Y:S01]  /*1c30*/  FADD.FTZ R223, R103, R223 ;  /* 0x000000df67df7221 */ /* 0x000fe20000010000 */
[-C--:B------:R-:W-:Y:S01]  /*1c40*/  FFMA.FTZ R26, R99, R103.reuse, R26 ;  /* 0x00000067631a7223 */ /* 0x080fe2000001001a */
[----:B---3--:R-:W-:Y:S01]  /*1c50*/  FMUL.FTZ R103, R89, R103 ;  /* 0x0000006759677220 */ /* 0x008fe20000410000 */
[----:B------:R-:W-:Y:S01]  /*1c60*/  FADD.FTZ R84, R172, R84 ;  /* 0x00000054ac547221 */ /* 0x000fe20000010000 */
[----:B------:R-:W-:Y:S01]  /*1c70*/  FADD.FTZ R111, R111, -UR4 ;  /* 0x800000046f6f7e21 */ /* 0x000fe20008010000 */
[----:B------:R-:W-:Y:S01]  /*1c80*/  FFMA.FTZ R86, R125, R162, R86 ;  /* 0x000000a27d567223 */ /* 0x000fe20000010056 */
[----:B------:R-:W-:Y:S01]  /*1c90*/  FADD.FTZ R102, R123, -UR4 ;  /* 0x800000047b667e21 */ /* 0x000fe20008010000 */
[----:B------:R-:W-:Y:S01]  /*1ca0*/  FMUL.FTZ R101, R101, UR12 ;  /* 0x0000000c65657c20 */ /* 0x000fe20008410000 */
[----:B------:R-:W-:Y:S01]  /*1cb0*/  FADD.FTZ R109, R129, -UR4 ;  /* 0x80000004816d7e21 */ /* 0x000fe20008010000 */
[----:B------:R-:W-:Y:S01]  /*1cc0*/  FADD.FTZ R84, R103, R84 ;  /* 0x0000005467547221 */ /* 0x000fe20000010000 */
[----:B------:R-:W-:Y:S01]  /*1cd0*/  FMUL.FTZ R129, R111, UR12 ;  /* 0x0000000c6f817c20 */ /* 0x000fe20008410000 */
[----:B------:R-:W-:Y:S01]  /*1ce0*/  FFMA.FTZ R86, R128, R163, R86 ;  /* 0x000000a380567223 */ /* 0x000fe20000010056 */
[----:B------:R-:W-:Y:S01]  /*1cf0*/  FMUL.FTZ R102, R102, UR12 ;  /* 0x0000000c66667c20 */ /* 0x000fe20008410000 */
[----:B------:R-:W-:Y:S01]  /*1d00*/  FADD.FTZ R225, R105, R225 ;  /* 0x000000e169e17221 */ /* 0x000fe20000010000 */
[----:B------:R-:W-:Y:S01]  /*1d10*/  FFMA.FTZ R28, R101, R105, R28 ;  /* 0x00000069651c7223 */ /* 0x000fe2000001001c */
[----:B------:R-:W-:Y:S01]  /*1d20*/  FADD.FTZ R84, R84, R104 ;  /* 0x0000006854547221 */ /* 0x000fe20000010000 */
[----:B------:R-:W-:Y:S01]  /*1d30*/  FADD.FTZ R117, R117, -UR4 ;  /* 0x8000000475757e21 */ /* 0x000fe20008010000 */
[----:B------:R-:W-:Y:S01]  /*1d40*/  FFMA.FTZ R86, R129, R164, R86 ;  /* 0x000000a481567223 */ /* 0x000fe20000010056 */
[----:B------:R-:W-:-:S02]  /*1d50*/  HADD2.F32 R108, -RZ, R126.H0_H0 ;  /* 0x2000007eff6c7230 */ /* 0x000fc40000004100 */
[----:B------:R-:W-:Y:S01]  /*1d60*/  FADD.FTZ R226, R106, R226 ;  /* 0x000000e26ae27221 */ /* 0x000fe20000010000 */
[-C--:B------:R-:W-:Y:S01]  /*1d70*/  FFMA.FTZ R29, R102, R106.reuse, R29 ;  /* 0x0000006a661d7223 */ /* 0x080fe2000001001d */
[----:B------:R-:W-:Y:S01]  /*1d80*/  FMUL.FTZ R107, R107, UR12 ;  /* 0x0000000c6b6b7c20 */ /* 0x000fe20008410000 */
[----:B----4-:R-:W-:Y:S01]  /*1d90*/  FMUL.FTZ R106, R87, R106 ;  /* 0x0000006a576a7220 */ /* 0x010fe20000410000 */
[----:B------:R-:W-:Y:S01]  /*1da0*/  FMUL.FTZ R167, R117, UR12 ;  /* 0x0000000c75a77c20 */ /* 0x000fe20008410000 */
[----:B------:R-:W-:Y:S01]  /*1db0*/  FFMA.FTZ R86, R165, R166, R86 ;  /* 0x000000a6a5567223 */ /* 0x000fe20000010056 */
[----:B------:R-:W-:Y:S02]  /*1dc0*/  HADD2.F32 R110, -RZ, R126.H1_H1 ;  /* 0x3000007eff6e7230 */ /* 0x000fe40000004100 */
[----:B------:R-:W-:Y:S01]  /*1dd0*/  FADD.FTZ R227, R108, R227 ;  /* 0x000000e36ce37221 */ /* 0x000fe20000010000 */
[-C--:B------:R-:W-:Y:S01]  /*1de0*/  FFMA.FTZ R30, R107, R108.reuse, R30 ;  /* 0x0000006c6b1e7223 */ /* 0x080fe2000001001e */
[----:B------:R-:W-:Y:S01]  /*1df0*/  FMUL.FTZ R109, R109, UR12 ;  /* 0x0000000c6d6d7c20 */ /* 0x000fe20008410000 */
[----:B------:R-:W-:Y:S01]  /*1e00*/  FMUL.FTZ R108, R252, R108 ;  /* 0x0000006cfc6c7220 */ /* 0x000fe20000410000 */
[----:B------:R-:W-:Y:S01]  /*1e10*/  FADD.FTZ R119, R119, -UR4 ;  /* 0x8000000477777e21 */ /* 0x000fe20008010000 */
[----:B------:R-:W-:Y:S01]  /*1e20*/  FFMA.FTZ R86, R167, R168, R86 ;  /* 0x000000a8a7567223 */ /* 0x000fe20000010056 */
[----:B------:R-:W-:-:S02]  /*1e30*/  HADD2.F32 R116, -RZ, R127.H0_H0 ;  /* 0x2000007fff747230 */ /* 0x000fc40000004100 */
[----:B------:R-:W-:Y:S01]  /*1e40*/  FADD.FTZ R228, R110, R228 ;  /* 0x000000e46ee47221 */ /* 0x000fe20000010000 */
[-C--:B------:R-:W-:Y:S01]  /*1e50*/  FFMA.FTZ R31, R109, R110.reuse, R31 ;  /* 0x0000006e6d1f7223 */ /* 0x080fe2000001001f */
[----:B------:R-:W-:Y:S01]  /*1e60*/  FMUL.FTZ R110, R251, R110 ;  /* 0x0000006efb6e7220 */ /* 0x000fe20000410000 */
[----:B------:R-:W-:Y:S01]  /*1e70*/  FMUL.FTZ R171, R119, UR12 ;  /* 0x0000000c77ab7c20 */ /* 0x000fe20008410000 */
[----:B------:R-:W-:Y:S01]  /*1e80*/  FFMA.FTZ R86, R169, R170, R86 ;  /* 0x000000aaa9567223 */ /* 0x000fe20000010056 */
[----:B------:R-:W-:Y:S02]  /*1e90*/  HADD2.F32 R127, -RZ, R127.H1_H1 ;  /* 0x3000007fff7f7230 */ /* 0x000fe40000004100 */
[----:B------:R-:W-:Y:S01]  /*1ea0*/  FADD.FTZ R218, R113, R218 ;  /* 0x000000da71da7221 */ /* 0x000fe20000010000 */
[----:B------:R-:W-:Y:S01]  /*1eb0*/  FFMA.FTZ R21, R129, R113, R21 ;  /* 0x0000007181157223 */ /* 0x000fe20000010015 */
[----:B------:R-:W-:Y:S01]  /*1ec0*/  FMUL.FTZ R113, R250, R116 ;  /* 0x00000074fa717220 */ /* 0x000fe20000410000 */
[----:B------:R-:W-:Y:S01]  /*1ed0*/  FFMA.FTZ R86, R171, R172, R86 ;  /* 0x000000acab567223 */ /* 0x000fe20000010056 */
[----:B------:R-:W-:Y:S01]  /*1ee0*/  FADD.FTZ R222, R115, R222 ;  /* 0x000000de73de7221 */ /* 0x000fe20000010000 */
[----:B------:R-:W-:Y:S01]  /*1ef0*/  FFMA.FTZ R25, R171, R115, R25 ;  /* 0x00000073ab197223 */ /* 0x000fe20000010019 */
[----:B------:R-:W-:-:S02]  /*1f00*/  HADD2.F32 R117, -RZ, R136.H0_H0 ;  /* 0x20000088ff757230 */ /* 0x000fc40000004100 */
[----:B------:R-:W-:Y:S01]  /*1f10*/  FMUL.FTZ R115, R249, R127 ;  /* 0x0000007ff9737220 */ /* 0x000fe20000410000 */
[----:B------:R-:W-:Y:S01]  /*1f20*/  FFMA.FTZ R86, R99, R103, R86 ;  /* 0x0000006763567223 */ /* 0x000fe20000010056 */
[----:B------:R-:W-:Y:S02]  /*1f30*/  HADD2.F32 R120, -RZ, R136.H1_H1 ;  /* 0x30000088ff787230 */ /* 0x000fe40000004100 */
[----:B------:R-:W-:Y:S01]  /*1f40*/  FADD.FTZ R96, R133, -UR4 ;  /* 0x8000000485607e21 */ /* 0x000fe20008010000 */
[----:B------:R-:W-:Y:S01]  /*1f50*/  FFMA.FTZ R86, R100, R104, R86 ;  /* 0x0000006864567223 */ /* 0x000fe20000010056 */
[--C-:B------:R-:W-:Y:S02]  /*1f60*/  HADD2.F32 R133, -RZ, R137.reuse.H0_H0 ;  /* 0x20000089ff857230 */ /* 0x100fe40000004100 */
[----:B------:R-:W-:Y:S01]  /*1f70*/  FMUL.FTZ R89, R247, R120 ;  /* 0x00000078f7597220 */ /* 0x000fe20000410000 */
[----:B------:R-:W-:Y:S02]  /*1f80*/  HADD2.F32 R137, -RZ, R137.H1_H1 ;  /* 0x30000089ff897230 */ /* 0x000fe40000004100 */
[----:B------:R-:W-:Y:S01]  /*1f90*/  FMUL.FTZ R90, R246, R133 ;  /* 0x00000085f65a7220 */ /* 0x000fe20000410000 */
[----:B------:R-:W-:-:S02]  /*1fa0*/  HADD2.F32 R136, -RZ, R138.H0_H0 ;  /* 0x2000008aff887230 */ /* 0x000fc40000004100 */
[----:B------:R-:W-:Y:S01]  /*1fb0*/  FMUL.FTZ R91, R245, R137 ;  /* 0x00000089f55b7220 */ /* 0x000fe20000410000 */
[----:B------:R-:W-:Y:S01]  /*1fc0*/  FADD.FTZ R122, R130, -UR4 ;  /* 0x80000004827a7e21 */ /* 0x000fe20008010000 */
[----:B------:R-:W-:Y:S02]  /*1fd0*/  HADD2.F32 R229, -RZ, R138.H1_H1 ;  /* 0x3000008affe57230 */ /* 0x000fe40000004100 */
[----:B------:R-:W-:Y:S01]  /*1fe0*/  FADD.FTZ R123, R131, -UR4 ;  /* 0x80000004837b7e21 */ /* 0x000fe20008010000 */
[----:B------:R-:W-:Y:S01]  /*1ff0*/  FMUL.FTZ R92, R244, R136 ;  /* 0x00000088f45c7220 */ /* 0x000fe20000410000 */
[----:B------:R-:W-:Y:S01]  /*2000*/  FMUL.FTZ R122, R122, UR12 ;  /* 0x0000000c7a7a7c20 */ /* 0x000fe20008410000 */
[--C-:B------:R-:W-:Y:S02]  /*2010*/  HADD2.F32 R138, -RZ, R139.reuse.H0_H0 ;  /* 0x2000008bff8a7230 */ /* 0x100fe40000004100 */
[----:B------:R-:W-:Y:S01]  /*2020*/  FMUL.FTZ R93, R243, R229 ;  /* 0x000000e5f35d7220 */ /* 0x000fe20000410000 */
[----:B------:R-:W-:Y:S01]  /*2030*/  FMUL.FTZ R123, R123, UR12 ;  /* 0x0000000c7b7b7c20 */ /* 0x000fe20008410000 */
[----:B------:R-:W-:-:S02]  /*2040*/  HADD2.F32 R139, -RZ, R139.H1_H1 ;  /* 0x3000008bff8b7230 */ /* 0x000fc40000004100 */
[----:B------:R-:W-:Y:S01]  /*2050*/  FMUL.FTZ R94, R94, UR12 ;  /* 0x0000000c5e5e7c20 */ /* 0x000fe20008410000 */
[----:B------:R-:W-:Y:S01]  /*2060*/  FMUL.FTZ R95, R242, R138 ;  /* 0x0000008af25f7220 */ /* 0x000fe20000410000 */
[----:B------:R-:W-:Y:S01]  /*2070*/  FADD.FTZ R98, R134, -UR4 ;  /* 0x8000000486627e21 */ /* 0x000fe20008010000 */
[----:B------:R-:W-:Y:S01]  /*2080*/  FMUL.FTZ R96, R96, UR12 ;  /* 0x0000000c60607c20 */ /* 0x000fe20008410000 */
[----:B------:R-:W-:Y:S01]  /*2090*/  FMUL.FTZ R97, R241, R139 ;  /* 0x0000008bf1617220 */ /* 0x000fe20000410000 */
[----:B------:R-:W-:Y:S01]  /*20a0*/  FADD.FTZ R111, R135, -UR4 ;  /* 0x80000004876f7e21 */ /* 0x000fe20008010000 */
[----:B------:R-:W-:Y:S01]  /*20b0*/  FMUL.FTZ R98, R98, UR12 ;  /* 0x0000000c62627c20 */ /* 0x000fe20008410000 */
[----:B------:R-:W-:Y:S01]  /*20c0*/  FADD.FTZ R216, R112, R216 ;  /* 0x000000d870d87221 */ /* 0x000fe20000010000 */
[----:B------:R-:W-:Y:S01]  /*20d0*/  FFMA.FTZ R19, R125, R112, R19 ;  /* 0x000000707d137223 */ /* 0x000fe20000010013 */
[----:B------:R-:W-:Y:S01]  /*20e0*/  FADD.FTZ R112, R140, -UR4 ;  /* 0x800000048c707e21 */ /* 0x000fe20008010000 */
[----:B------:R-:W-:Y:S01]  /*20f0*/  FMUL.FTZ R111, R111, UR12 ;  /* 0x0000000c6f6f7c20 */ /* 0x000fe20008410000 */
[----:B------:R-:W-:Y:S01]  /*2100*/  FADD.FTZ R220, R114, R220 ;  /* 0x000000dc72dc7221 */ /* 0x000fe20000010000 */
[----:B------:R-:W-:Y:S01]  /*2110*/  FFMA.FTZ R23, R167, R114, R23 ;  /* 0x00000072a7177223 */ /* 0x000fe20000010017 */
[----:B------:R-:W-:Y:S01]  /*2120*/  FADD.FTZ R114, R141, -UR4 ;  /* 0x800000048d727e21 */ /* 0x000fe20008010000 */
[----:B------:R-:W-:Y:S01]  /*2130*/  FMUL.FTZ R112, R112, UR12 ;  /* 0x0000000c70707c20 */ /* 0x000fe20008410000 */
[----:B------:R-:W-:-:S02]  /*2140*/  FADD.FTZ R118, R142, -UR4 ;  /* 0x800000048e767e21 */ /* 0x000fc40008010000 */
[----:B------:R-:W-:Y:S01]  /*2150*/  FMUL.FTZ R114, R114, UR12 ;  /* 0x0000000c72727c20 */ /* 0x000fe20008410000 */
[----:B------:R-:W-:Y:S01]  /*2160*/  FADD.FTZ R119, R143, -UR4 ;  /* 0x800000048f777e21 */ /* 0x000fe20008010000 */
[----:B------:R-:W-:Y:S01]  /*2170*/  FMUL.FTZ R118, R118, UR12 ;  /* 0x0000000c76767c20 */ /* 0x000fe20008410000 */
[----:B------:R-:W-:Y:S01]  /*2180*/  ISETP.NE.U32.AND P0, PT, RZ, UR18, PT ;  /* 0x00000012ff007c0c */ /* 0x000fe2000bf05070 */
[----:B------:R-:W0:Y:S01]  /*2190*/  @UP0 LDCU.64 UR4, c[0x0][0x3e0] ;  /* 0x00007c00ff0407ac */ /* 0x000e220008000a00 */
[----:B------:R-:W-:Y:S01]  /*21a0*/  FMUL.FTZ R119, R119, UR12 ;  /* 0x0000000c77777c20 */ /* 0x000fe20008410000 */
[----:B------:R-:W-:-:S04]  /*21b0*/  FMUL.FTZ R105, R88, R105 ;  /* 0x0000006958697220 */ /* 0x000fc80000410000 */
[----:B------:R-:W-:-:S04]  /*21c0*/  FADD.FTZ R84, R84, R105 ;  /* 0x0000006954547221 */ /* 0x000fc80000010000 */
[----:B------:R-:W-:-:S04]  /*21d0*/  FADD.FTZ R84, R84, R106 ;  /* 0x0000006a54547221 */ /* 0x000fc80000010000 */
[----:B------:R-:W-:-:S04]  /*21e0*/  FADD.FTZ R84, R84, R108 ;  /* 0x0000006c54547221 */ /* 0x000fc80000010000 */
[----:B------:R-:W-:-:S04]  /*21f0*/  FADD.FTZ R84, R84, R110 ;  /* 0x0000006e54547221 */ /* 0x000fc80000010000 */
        /* <DEDUP_REMOVED lines=20> */
[----:B------:R-:W1:Y:S01]  /*2340*/  SHFL.DOWN PT, R85, R84, 0x10, 0x1f ;  /* 0x0a001f0054557f89 */ /* 0x000e6200000e0000 */
[----:B------:R-:W-:-:S04]  /*2350*/  FFMA.FTZ R86, R111, R91, R86 ;  /* 0x0000005b6f567223 */ /* 0x000fc80000010056 */
[----:B------:R-:W-:-:S04]  /*2360*/  FFMA.FTZ R86, R112, R92, R86 ;  /* 0x0000005c70567223 */ /* 0x000fc80000010056 */
[----:B------:R-:W-:-:S04]  /*2370*/  FFMA.FTZ R86, R114, R93, R86 ;  /* 0x0000005d72567223 */ /* 0x000fc80000010056 */
[----:B------:R-:W-:-:S04]  /*2380*/  FFMA.FTZ R86, R118, R95, R86 ;  /* 0x0000005f76567223 */ /* 0x000fc80000010056 */
[----:B------:R-:W-:Y:S01]  /*2390*/  FFMA.FTZ R86, R119, R97, R86 ;  /* 0x0000006177567223 */ /* 0x000fe20000010056 */
[----:B-1----:R-:W-:-:S04]  /*23a0*/  FADD.FTZ R85, R84, R85 ;  /* 0x0000005554557221 */ /* 0x002fc80000010000 */
        /* <DEDUP_REMOVED lines=14> */
[----:B------:R-:W1:Y:S01]  /*2490*/  SHFL.DOWN PT, R86, R84, 0x1, 0x1f ;  /* 0x08201f0054567f89 */ /* 0x000e6200000e0000 */
[----:B------:R-:W-:Y:S01]  /*24a0*/  ISETP.NE.AND.EX P0, PT, RZ, UR19, PT, P0 ;  /* 0x00000013ff007c0c */ /* 0x000fe2000bf05300 */
[----:B-1----:R-:W-:Y:S02]  /*24b0*/  FADD.FTZ R84, R84, R86 ;  /* 0x0000005654547221 */ /* 0x002fe40000010000 */
[----:B------:R-:W1:Y:S02]  /*24c0*/  SHFL.DOWN PT, R86, R85, 0x1, 0x1f ;  /* 0x08201f0055567f89 */ /* 0x000e6400000e0000 */
[----:B-1----:R-:W-:-:S08]  /*24d0*/  FADD.FTZ R85, R85, R86 ;  /* 0x0000005655557221 */ /* 0x002fd00000010000 */
[----:B------:R-:W1:Y:S01]  /*24e0*/  @P0 LDC.64 R86, c[0x0][0x438] ;  /* 0x00010e00ff560b82 */ /* 0x000e620000000a00 */
[----:B------:R2:W-:Y:S01]  /*24f0*/  @!P1 STS.64 [R213], R84 ;  /* 0x00000054d5009388 */ /* 0x0005e20000000a00 */
[----:B------:R-:W-:Y:S01]  /*2500*/  PLOP3.LUT P1, PT, PT, PT, UP0, 0x80, 0x8 ;  /* 0x000000000008781c */ /* 0x000fe20003f2f008 */
[----:B0-----:R-:W-:-:S05]  /*2510*/  @UP0 UIMAD.WIDE UR4, UR6, 0x2, UR4 ;  /* 0x00000002060408a5 */ /* 0x001fca000f8e0204 */
[----:B--2---:R-:W0:Y:S01]  /*2520*/  @P0 LDC.64 R84, c[0x0][0x438] ;  /* 0x00010e00ff540b82 */ /* 0x004e220000000a00 */
[----:B-1----:R-:W-:-:S05]  /*2530*/  @P0 IMAD.WIDE.U32 R86, R176, 0x20, R86 ;  /* 0x00000020b0560825 */ /* 0x002fca00078e0056 */
[----:B------:R-:W5:Y:S04]  /*2540*/  @P0 LDG.E.128 R44, desc[UR14][R86.64] ;  /* 0x0000000e562c0981 */ /* 0x000f68000c1e1d00 */
[----:B------:R1:W5:Y:S02]  /*2550*/  @P0 LDG.E.128 R48, desc[UR14][R86.64+0x10] ;  /* 0x0000100e56300981 */ /* 0x000364000c1e1d00 */
[----:B-1----:R-:W-:Y:S02]  /*2560*/  MOV R86, UR4 ;  /* 0x0000000400567c02 */ /* 0x002fe40008000f00 */
        /* <DEDUP_REMOVED lines=59> */
[----:B--2---:R-:W-:-:S05]  /*2920*/  @P1 HADD2.F32 R140, -RZ, R140.H0_H0 ;  /* 0x2000008cff8c1230 */ /* 0x004fca0000004100 */
[----:B------:R-:W-:Y:S01]  /*2930*/  @P1 R2UR UR4, R140 ;  /* 0x000000008c0412ca */ /* 0x000fe200000e0000 */
[----:B0-----:R-:W-:Y:S01]  /*2940*/  FADD.FTZ R85, R137, R85 ;  /* 0x0000005589557221 */ /* 0x001fe20000010000 */
[----:B------:R-:W-:-:S03]  /*2950*/  FADD.FTZ R84, R133, R84 ;  /* 0x0000005485547221 */ /* 0x000fc60000010000 */
[----:B------:R-:W-:Y:S01]  /*2960*/  FADD.FTZ R85, R87, R85 ;  /* 0x0000005557557221 */ /* 0x000fe20000010000 */
[----:B------:R-:W-:-:S03]  /*2970*/  FADD.FTZ R84, R86, R84 ;  /* 0x0000005456547221 */ /* 0x000fc60000010000 */
[----:B------:R-:W-:Y:S01]  /*2980*/  FMUL.FTZ R85, R85, UR20 ;  /* 0x0000001455557c20 */ /* 0x000fe20008410000 */
[----:B------:R-:W-:-:S03]  /*2990*/  FMUL.FTZ R84, R84, UR20 ;  /* 0x0000001454547c20 */ /* 0x000fc60008410000 */
[----:B------:R-:W-:Y:S01]  /*29a0*/  @UP0 UMOV UR5, UR4 ;  /* 0x0000000400050c82 */ /* 0x000fe20008000000 */
        /* <DEDUP_REMOVED lines=8> */
[--C-:B------:R-:W-:Y:S01]  /*2a30*/  FFMA.FTZ R211, R211, UR13, R133.reuse ;  /* 0x0000000dd3d37c23 */ /* 0x100fe20008010085 */
[--C-:B------:R-:W-:Y:S01]  /*2a40*/  FFMA.FTZ R212, R212, UR13, R133.reuse ;  /* 0x0000000dd4d47c23 */ /* 0x100fe20008010085 */
        /* <DEDUP_REMOVED lines=23> */
[C---:B------:R-:W-:Y:S01]  /*2bc0*/  LOP3.LUT P3, RZ, R135.reuse, 0xff, RZ, 0xc0, !PT ;  /* 0x000000ff87ff7812 */ /* 0x040fe2000786c0ff */
        /* <DEDUP_REMOVED lines=33> */
[----:B------:R-:W-:Y:S01]  /*2de0*/  F2FP.F16.F32.PACK_AB R84, R135, R84 ;  /* 0x000000548754723e */ /* 0x000fe200000000ff */
[----:B------:R-:W-:Y:S06]  /*2df0*/  BRA `(.L_x_12329) ;  /* 0x0000000000f87947 */ /* 0x000fec0003800000 */
.L_x_12328:
[--C-:B------:R-:W-:Y:S01]  /*2e00*/  FFMA.FTZ R204, R204, UR13, R133.reuse ;  /* 0x0000000dcccc7c23 */ /* 0x100fe20008010085 */
[--C-:B------:R-:W-:Y:S01]  /*2e10*/  FFMA.FTZ R77, R202, UR13, R133.reuse ;  /* 0x0000000dca4d7c23 */ /* 0x100fe20008010085 */
[----:B-----5:R-:W-:Y:S01]  /*2e20*/  ISETP.GE.U32.AND P0, PT, R134, RZ, PT ;  /* 0x000000ff8600720c */ /* 0x020fe20003f06070 */
[----:B------:R-:W-:Y:S01]  /*2e30*/  FFMA.FTZ R208, R208, UR13, R133 ;  /* 0x0000000dd0d07c23 */ /* 0x000fe20008010085 */
[----:B------:R-:W-:Y:S01]  /*2e40*/  FADD.FTZ R201, R201, -R204 ;  /* 0x800000ccc9c97221 */ /* 0x000fe20000010000 */
[----:B------:R-:W-:Y:S01]  /*2e50*/  FADD.FTZ R200, R200, -R77 ;  /* 0x8000004dc8c87221 */ /* 0x000fe20000010000 */
[----:B------:R-:W-:Y:S01]  /*2e60*/  FFMA.FTZ R80, R206, UR13, R133 ;  /* 0x0000000dce507c23 */ /* 0x000fe20008010085 */
[----:B------:R-:W-:Y:S01]  /*2e70*/  UMOV UR4, UR7 ;  /* 0x0000000700047c82 */ /* 0x000fe20008000000 */
[----:B------:R-:W-:Y:S01]  /*2e80*/  FFMA.FTZ R78, R201, UR12, R42 ;  /* 0x0000000cc94e7c23 */ /* 0x000fe2000801002a */
[----:B------:R-:W-:Y:S01]  /*2e90*/  FFMA.FTZ R79, R200, UR12, R43 ;  /* 0x0000000cc84f7c23 */ /* 0x000fe2000801002b */
[----:B------:R-:W-:Y:S01]  /*2ea0*/  LOP3.LUT P5, RZ, R135, 0xff0000, RZ, 0xc0, !PT ;  /* 0x00ff000087ff7812 */ /* 0x000fe200078ac0ff */
[----:B------:R-:W-:Y:S01]  /*2eb0*/  FADD.FTZ R205, R205, -R208 ;  /* 0x800000d0cdcd7221 */ /* 0x000fe20000010000 */
        /* <DEDUP_REMOVED lines=30> */
[----:B------:R-:W-:Y:S01]  /*30a0*/  F2FP.F16.F32.PACK_AB R87, R87, R84 ;  /* 0x000000545757723e */ /* 0x000fe200000000ff */
        /* <DEDUP_REMOVED lines=9> */
[----:B------:R-:W-:Y:S01]  /*3140*/  F2FP.F16.F32.PACK_AB R86, R86, R85 ;  /* 0x000000555656723e */ /* 0x000fe200000000ff */
[----:B------:R-:W-:Y:S01]  /*3150*/  FMUL.FTZ R85, R82, UR5 ;  /* 0x0000000552557c20 */ /* 0x000fe20008410000 */
[----:B------:R-:W-:Y:S01]  /*3160*/  FSEL R136, R84, RZ, P6 ;  /* 0x000000ff54887208 */ /* 0x000fe20003000000 */
[----:B------:R-:W-:Y:S01]  /*3170*/  FMUL.FTZ R134, R134, UR4 ;  /* 0x0000000486867c20 */ /* 0x000fe20008410000 */
[----:B------:R-:W-:Y:S01]  /*3180*/  FSEL R84, R135, RZ, P3 ;  /* 0x000000ff87547208 */ /* 0x000fe20001800000 */
[----:B------:R-:W-:-:S03]  /*3190*/  FMUL.FTZ R85, R85, UR4 ;  /* 0x0000000455557c20 */ /* 0x000fc60008410000 */
[----:B------:R-:W-:Y:S02]  /*31a0*/  FSEL R135, R134, RZ, P1 ;  /* 0x000000ff86877208 */ /* 0x000fe40000800000 */
[----:B------:R-:W-:Y:S02]  /*31b0*/  FSEL R85, R85, RZ, P4 ;  /* 0x000000ff55557208 */ /* 0x000fe40002000000 */
[----:B------:R-:W-:Y:S02]  /*31c0*/  F2FP.F16.F32.PACK_AB R84, R135, R84 ;  /* 0x000000548754723e */ /* 0x000fe400000000ff */
[----:B------:R-:W-:-:S07]  /*31d0*/  F2FP.F16.F32.PACK_AB R85, R136, R85 ;  /* 0x000000558855723e */ /* 0x000fce00000000ff */
.L_x_12329:
        /* <DEDUP_REMOVED lines=17> */
[----:B------:R-:W-:Y:S01]  /*32f0*/  ISETP.GE.U32.AND P1, PT, R130, RZ, PT ;  /* 0x000000ff8200720c */ /* 0x000fe20003f26070 */
[----:B------:R-:W-:Y:S01]  /*3300*/  FFMA.FTZ R78, R191, UR12, R50 ;  /* 0x0000000cbf4e7c23 */ /* 0x000fe20008010032 */
[----:B------:R-:W-:Y:S01]  /*3310*/  FFMA.FTZ R76, R187, UR12, R48 ;  /* 0x0000000cbb4c7c23 */ /* 0x000fe20008010030 */
[----:B------:R-:W-:Y:S01]  /*3320*/  FFMA.FTZ R79, R192, UR12, R51 ;  /* 0x0000000cc04f7c23 */ /* 0x000fe20008010033 */
[----:B------:R-:W-:Y:S01]  /*3330*/  ISETP.GE.U32.AND.EX P1, PT, R131, 0x1000000, PT, P1 ;  /* 0x010000008300780c */ /* 0x000fe20003f26110 */
[----:B------:R-:W-:Y:S01]  /*3340*/  FMUL.FTZ R77, R78, UR5 ;  /* 0x000000054e4d7c20 */ /* 0x000fe20008410000 */
[--C-:B------:R-:W-:Y:S01]  /*3350*/  FFMA.FTZ R82, R179, UR13, R133.reuse ;  /* 0x0000000db3527c23 */ /* 0x100fe20008010085 */
[----:B------:R-:W-:Y:S01]  /*3360*/  FMUL.FTZ R81, R79, UR5 ;  /* 0x000000054f517c20 */ /* 0x000fe20008410000 */
[----:B------:R-:W-:Y:S01]  /*3370*/  LOP3.LUT P6, RZ, R131, 0xff0000, RZ, 0xc0, !PT ;  /* 0x00ff000083ff7812 */ /* 0x000fe200078cc0ff */
[----:B------:R-:W-:Y:S01]  /*3380*/  FMUL.FTZ R80, R77, UR4 ;  /* 0x000000044d507c20 */ /* 0x000fe20008410000 */
[----:B------:R-:W-:Y:S01]  /*3390*/  FMUL.FTZ R77, R76, UR5 ;  /* 0x000000054c4d7c20 */ /* 0x000fe20008410000 */
[----:B------:R-:W-:Y:S01]  /*33a0*/  FMUL.FTZ R81, R81, UR4 ;  /* 0x0000000451517c20 */ /* 0x000fe20008410000 */
[----:B------:R-:W-:Y:S01]  /*33b0*/  FADD.FTZ R183, R183, -R82 ;  /* 0x80000052b7b77221 */ /* 0x000fe20000010000 */
[--C-:B------:R-:W-:Y:S01]  /*33c0*/  FFMA.FTZ R180, R180, UR13, R133.reuse ;  /* 0x0000000db4b47c23 */ /* 0x100fe20008010085 */
[----:B------:R-:W-:Y:S01]  /*33d0*/  FMUL.FTZ R77, R77, UR4 ;  /* 0x000000044d4d7c20 */ /* 0x000fe20008410000 */
[--C-:B------:R-:W-:Y:S01]  /*33e0*/  FFMA.FTZ R82, R177, UR13, R133.reuse ;  /* 0x0000000db1527c23 */ /* 0x100fe20008010085 */
[----:B0-----:R-:W-:Y:S01]  /*33f0*/  FSEL R87, R81, RZ, P1 ;  /* 0x000000ff51577208 */ /* 0x001fe20000800000 */
[----:B------:R-:W-:Y:S01]  /*3400*/  FADD.FTZ R180, R185, -R180 ;  /* 0x800000b4b9b47221 */ /* 0x000fe20000010000 */
[----:B------:R-:W-:Y:S01]  /*3410*/  FSEL R80, R80, RZ, P6 ;  /* 0x000000ff50507208 */ /* 0x000fe20003000000 */
[----:B------:R-:W-:Y:S01]  /*3420*/  FADD.FTZ R181, R181, -R82 ;  /* 0x80000052b5b57221 */ /* 0x000fe20000010000 */
[----:B------:R-:W-:Y:S01]  /*3430*/  FSEL R86, R77, RZ, P5 ;  /* 0x000000ff4d567208 */ /* 0x000fe20002800000 */
[----:B------:R-:W-:Y:S01]  /*3440*/  FFMA.FTZ R77, R186, UR13, R133 ;  /* 0x0000000dba4d7c23 */ /* 0x000fe20008010085 */
[----:B------:R-:W-:Y:S01]  /*3450*/  LOP3.LUT P5, RZ, R131, 0xff00, RZ, 0xc0, !PT ;  /* 0x0000ff0083ff7812 */ /* 0x000fe200078ac0ff */
[----:B------:R-:W-:Y:S01]  /*3460*/  FFMA.FTZ R83, R180, UR12, R47 ;  /* 0x0000000cb4537c23 */ /* 0x000fe2000801002f */
[----:B------:R-:W-:Y:S01]  /*3470*/  F2FP.F16.F32.PACK_AB R87, R87, R80 ;  /* 0x000000505757723e */ /* 0x000fe200000000ff */
[----:B------:R-:W-:Y:S01]  /*3480*/  FADD.FTZ R188, R188, -R77 ;  /* 0x8000004dbcbc7221 */ /* 0x000fe20000010000 */
[----:B------:R-:W-:Y:S01]  /*3490*/  FFMA.FTZ R77, R178, UR13, R133 ;  /* 0x0000000db24d7c23 */ /* 0x000fe20008010085 */
[----:B------:R-:W-:Y:S01]  /*34a0*/  FFMA.FTZ R82, R183, UR12, R46 ;  /* 0x0000000cb7527c23 */ /* 0x000fe2000801002e */
[----:B------:R-:W-:Y:S01]  /*34b0*/  FFMA.FTZ R80, R181, UR12, R44 ;  /* 0x0000000cb5507c23 */ /* 0x000fe2000801002c */
[----:B------:R-:W-:Y:S01]  /*34c0*/  LOP3.LUT P3, RZ, R130, 0xff, RZ, 0xc0, !PT ;  /* 0x000000ff82ff7812 */ /* 0x000fe2000786c0ff */
[----:B------:R-:W-:Y:S01]  /*34d0*/  FADD.FTZ R182, R182, -R77 ;  /* 0x8000004db6b67221 */ /* 0x000fe20000010000 */
[----:B------:R-:W-:Y:S01]  /*34e0*/  FFMA.FTZ R77, R188, UR12, R49 ;  /* 0x0000000cbc4d7c23 */ /* 0x000fe20008010031 */
        /* <DEDUP_REMOVED lines=8> */
[----:B------:R-:W-:Y:S01]  /*3570*/  FMUL.FTZ R131, R131, UR4 ;  /* 0x0000000483837c20 */ /* 0x000fe20008410000 */
[----:B------:R-:W-:Y:S01]  /*3580*/  FMUL.FTZ R130, R130, UR4 ;  /* 0x0000000482827c20 */ /* 0x000fe20008410000 */
[----:B------:R-:W-:-:S02]  /*3590*/  FMUL.FTZ R84, R84, UR4 ;  /* 0x0000000454547c20 */ /* 0x000fc40008410000 */
[----:B------:R-:W-:Y:S02]  /*35a0*/  FSEL R81, R81, RZ, P5 ;  /* 0x000000ff51517208 */ /* 0x000fe40002800000 */
[----:B------:R-:W-:Y:S02]  /*35b0*/  FSEL R135, R131, RZ, P1 ;  /* 0x000000ff83877208 */ /* 0x000fe40000800000 */
[----:B------:R-:W-:Y:S01]  /*35c0*/  F2FP.F16.F32.PACK_AB R86, R81, R86 ;  /* 0x000000565156723e */ /* 0x000fe200000000ff */
[----:B------:R-:W-:Y:S01]  /*35d0*/  FFMA.FTZ R81, R182, UR12, R45 ;  /* 0x0000000cb6517c23 */ /* 0x000fe2000801002d */
[----:B------:R-:W-:Y:S02]  /*35e0*/  FSEL R130, R130, RZ, P6 ;  /* 0x000000ff82827208 */ /* 0x000fe40003000000 */
[----:B------:R-:W-:Y:S01]  /*35f0*/  FSEL R84, R84, RZ, P3 ;  /* 0x000000ff54547208 */ /* 0x000fe20001800000 */
[----:B------:R-:W-:-:S04]  /*3600*/  FMUL.FTZ R85, R81, UR5 ;  /* 0x0000000551557c20 */ /* 0x000fc80008410000 */
[----:B------:R-:W-:-:S05]  /*3610*/  FMUL.FTZ R85, R85, UR4 ;  /* 0x0000000455557c20 */ /* 0x000fca0008410000 */
[----:B------:R-:W-:Y:S02]  /*3620*/  FSEL R131, R85, RZ, P4 ;  /* 0x000000ff55837208 */ /* 0x000fe40002000000 */
[----:B------:R-:W-:Y:S02]  /*3630*/  F2FP.F16.F32.PACK_AB R85, R135, R130 ;  /* 0x000000828755723e */ /* 0x000fe400000000ff */
[----:B------:R-:W-:Y:S01]  /*3640*/  F2FP.F16.F32.PACK_AB R84, R131, R84 ;  /* 0x000000548354723e */ /* 0x000fe200000000ff */
[----:B------:R-:W-:Y:S06]  /*3650*/  BRA `(.L_x_12331) ;  /* 0x0000000000f47947 */ /* 0x000fec0003800000 */
.L_x_12330:
[--C-:B------:R-:W-:Y:S01]  /*3660*/  FFMA.FTZ R184, R184, UR13, R133.reuse ;  /* 0x0000000db8b87c23 */ /* 0x100fe20008010085 */
[----:B------:R-:W-:Y:S01]  /*3670*/  LOP3.LUT P1, RZ, R131, 0xff, RZ, 0xc0, !PT ;  /* 0x000000ff83ff7812 */ /* 0x000fe2000782c0ff */
[--C-:B0-----:R-:W-:Y:S01]  /*3680*/  FFMA.FTZ R84, R189, UR13, R133.reuse ;  /* 0x0000000dbd547c23 */ /* 0x101fe20008010085 */
[----:B------:R-:W-:Y:S01]  /*3690*/  LOP3.LUT P4, RZ, R131, 0xff00, RZ, 0xc0, !PT ;  /* 0x0000ff0083ff7812 */ /* 0x000fe2000788c0ff */
[----:B------:R-:W-:Y:S01]  /*36a0*/  FADD.FTZ R187, R187, -R184 ;  /* 0x800000b8bbbb7221 */ /* 0x000fe20000010000 */
[----:B------:R-:W-:Y:S01]  /*36b0*/  LOP3.LUT P3, RZ, R131, 0xff0000, RZ, 0xc0, !PT ;  /* 0x00ff000083ff7812 */ /* 0x000fe2000786c0ff */
[----:B------:R-:W-:Y:S01]  /*36c0*/  FADD.FTZ R191, R191, -R84 ;  /* 0x80000054bfbf7221 */ /* 0x000fe20000010000 */
[--C-:B------:R-:W-:Y:S01]  /*36d0*/  FFMA.FTZ R85, R186, UR13, R133.reuse ;  /* 0x0000000dba557c23 */ /* 0x100fe20008010085 */
[----:B------:R-:W-:Y:S01]  /*36e0*/  FFMA.FTZ R187, R187, UR12, R48 ;  /* 0x0000000cbbbb7c23 */ /* 0x000fe20008010030 */
[--C-:B------:R-:W-:Y:S01]  /*36f0*/  FFMA.FTZ R84, R179, UR13, R133.reuse ;  /* 0x0000000db3547c23 */ /* 0x100fe20008010085 */
[----:B------:R-:W-:Y:S01]  /*3700*/  FFMA.FTZ R180, R180, UR13, R133 ;  /* 0x0000000db4b47c23 */ /* 0x000fe20008010085 */
[----:B------:R-:W-:Y:S01]  /*3710*/  FADD.FTZ R188, R188, -R85 ;  /* 0x80000055bcbc7221 */ /* 0x000fe20000010000 */
[----:B------:R-:W-:Y:S01]  /*3720*/  FMUL.FTZ R187, R187, UR5 ;  /* 0x00000005bbbb7c20 */ /* 0x000fe20008410000 */
[----:B------:R-:W-:Y:S01]  /*3730*/  FADD.FTZ R183, R183, -R84 ;  /* 0x80000054b7b77221 */ /* 0x000fe20000010000 */
[----:B------:R-:W-:Y:S01]  /*3740*/  FFMA.FTZ R84, R177, UR13, R133 ;  /* 0x0000000db1547c23 */ /* 0x000fe20008010085 */
[----:B------:R-:W-:Y:S01]  /*3750*/  FFMA.FTZ R188, R188, UR12, R49 ;  /* 0x0000000cbcbc7c23 */ /* 0x000fe20008010031 */
[----:B------:R-:W-:Y:S01]  /*3760*/  FMUL.FTZ R86, R187, UR4 ;  /* 0x00000004bb567c20 */ /* 0x000fe20008410000 */
[----:B------:R-:W-:Y:S01]  /*3770*/  FFMA.FTZ R191, R191, UR12, R50 ;  /* 0x0000000cbfbf7c23 */ /* 0x000fe20008010032 */
[----:B------:R-:W-:Y:S01]  /*3780*/  FADD.FTZ R180, R185, -R180 ;  /* 0x800000b4b9b47221 */ /* 0x000fe20000010000 */
[----:B------:R-:W-:Y:S01]  /*3790*/  FADD.FTZ R181, R181, -R84 ;  /* 0x80000054b5b57221 */ /* 0x000fe20000010000 */
[----:B------:R-:W-:Y:S01]  /*37a0*/  FMUL.FTZ R188, R188, UR5 ;  /* 0x00000005bcbc7c20 */ /* 0x000fe20008410000 */
[----:B------:R-:W-:Y:S01]  /*37b0*/  FSEL R86, R86, RZ, P1 ;  /* 0x000000ff56567208 */ /* 0x000fe20000800000 */
[----:B------:R-:W-:Y:S01]  /*37c0*/  FMUL.FTZ R191, R191, UR5 ;  /* 0x00000005bfbf7c20 */ /* 0x000fe20008410000 */
[----:B------:R-:W-:Y:S01]  /*37d0*/  ISETP.GE.U32.AND P1, PT, R130, RZ, PT ;  /* 0x000000ff8200720c */ /* 0x000fe20003f26070 */
[----:B------:R-:W-:Y:S01]  /*37e0*/  FFMA.FTZ R183, R183, UR12, R46 ;  /* 0x0000000cb7b77c23 */ /* 0x000fe2000801002e */
[----:B------:R-:W-:Y:S01]  /*37f0*/  FFMA.FTZ R180, R180, UR12, R47 ;  /* 0x0000000cb4b47c23 */ /* 0x000fe2000801002f */
[----:B------:R-:W-:Y:S01]  /*3800*/  FFMA.FTZ R181, R181, UR12, R44 ;  /* 0x0000000cb5b57c23 */ /* 0x000fe2000801002c */
[----:B------:R-:W-:Y:S01]  /*3810*/  ISETP.GE.U32.AND.EX P1, PT, R131, 0x1000000, PT, P1 ;  /* 0x010000008300780c */ /* 0x000fe20003f26110 */
[----:B------:R-:W-:Y:S01]  /*3820*/  FFMA.FTZ R131, R190, UR13, R133 ;  /* 0x0000000dbe837c23 */ /* 0x000fe20008010085 */
[----:B------:R-:W-:Y:S01]  /*3830*/  FMUL.FTZ R85, R188, UR4 ;  /* 0x00000004bc557c20 */ /* 0x000fe20008410000 */
[----:B------:R-:W-:Y:S01]  /*3840*/  FMUL.FTZ R87, R191, UR4 ;  /* 0x00000004bf577c20 */ /* 0x000fe20008410000 */
[----:B------:R-:W-:Y:S01]  /*3850*/  FMUL.FTZ R183, R183, UR5 ;  /* 0x00000005b7b77c20 */ /* 0x000fe20008410000 */
[----:B------:R-:W-:Y:S01]  /*3860*/  FADD.FTZ R192, R192, -R131 ;  /* 0x80000083c0c07221 */ /* 0x000fe20000010000 */
[----:B------:R-:W-:Y:S01]  /*3870*/  FFMA.FTZ R131, R178, UR13, R133 ;  /* 0x0000000db2837c23 */ /* 0x000fe20008010085 */
[----:B------:R-:W-:Y:S01]  /*3880*/  FMUL.FTZ R180, R180, UR5 ;  /* 0x00000005b4b47c20 */ /* 0x000fe20008410000 */
[----:B------:R-:W-:Y:S01]  /*3890*/  FMUL.FTZ R181, R181, UR5 ;  /* 0x00000005b5b57c20 */ /* 0x000fe20008410000 */
[----:B------:R-:W-:Y:S01]  /*38a0*/  FFMA.FTZ R192, R192, UR12, R51 ;  /* 0x0000000cc0c07c23 */ /* 0x000fe20008010033 */
[----:B------:R-:W-:Y:S01]  /*38b0*/  FADD.FTZ R182, R182, -R131 ;  /* 0x80000083b6b67221 */ /* 0x000fe20000010000 */
[----:B------:R-:W-:Y:S01]  /*38c0*/  FSEL R85, R85, RZ, P4 ;  /* 0x000000ff55557208 */ /* 0x000fe20002000000 */
[----:B------:R-:W-:Y:S01]  /*38d0*/  FMUL.FTZ R183, R183, UR4 ;  /* 0x00000004b7b77c20 */ /* 0x000fe20008410000 */
[----:B------:R-:W-:Y:S01]  /*38e0*/  FMUL.FTZ R192, R192, UR5 ;  /* 0x00000005c0c07c20 */ /* 0x000fe20008410000 */
[----:B------:R-:W-:Y:S01]  /*38f0*/  FFMA.FTZ R182, R182, UR12, R45 ;  /* 0x0000000cb6b67c23 */ /* 0x000fe2000801002d */
[----:B------:R-:W-:Y:S01]  /*3900*/  FSEL R87, R87, RZ, P3 ;  /* 0x000000ff57577208 */ /* 0x000fe20001800000 */
        /* <DEDUP_REMOVED lines=14> */
[----:B------:R-:W-:Y:S02]  /*39f0*/  FSEL R84, R181, RZ, P3 ;  /* 0x000000ffb5547208 */ /* 0x000fe40001800000 */
[----:B------:R-:W-:Y:S02]  /*3a00*/  F2FP.F16.F32.PACK_AB R87, R192, R87 ;  /* 0x00000057c057723e */ /* 0x000fe400000000ff */
[----:B------:R-:W-:Y:S02]  /*3a10*/  F2FP.F16.F32.PACK_AB R85, R180, R85 ;  /* 0x00000055b455723e */ /* 0x000fe400000000ff */
[----:B------:R-:W-:-:S07]  /*3a20*/  F2FP.F16.F32.PACK_AB R84, R131, R84 ;  /* 0x000000548354723e */ /* 0x000fce00000000ff */
.L_x_12331:
        /* <DEDUP_REMOVED lines=29> */
[----:B0-----:R-:W-:Y:S01]  /*3c00*/  FSEL R130, R80, RZ, P6 ;  /* 0x000000ff50827208 */ /* 0x001fe20003000000 */
[--C-:B------:R-:W-:Y:S01]  /*3c10*/  FFMA.FTZ R125, R125, UR13, R133.reuse ;  /* 0x0000000d7d7d7c23 */ /* 0x100fe20008010085 */
[----:B------:R-:W-:Y:S01]  /*3c20*/  FSEL R131, R81, RZ, P1 ;  /* 0x000000ff51837208 */ /* 0x000fe20000800000 */
[--C-:B------:R-:W-:Y:S01]  /*3c30*/  FFMA.FTZ R128, R128, UR13, R133.reuse ;  /* 0x0000000d80807c23 */ /* 0x100fe20008010085 */
[C---:B------:R-:W-:Y:S01]  /*3c40*/  LOP3.LUT P4, RZ, R126.reuse, 0xff00, RZ, 0xc0, !PT ;  /* 0x0000ff007eff7812 */ /* 0x040fe2000788c0ff */
[----:B------:R-:W-:Y:S01]  /*3c50*/  FFMA.FTZ R129, R129, UR13, R133 ;  /* 0x0000000d81817c23 */ /* 0x000fe20008010085 */
[----:B------:R-:W-:Y:S01]  /*3c60*/  LOP3.LUT P6, RZ, R126, 0xff0000, RZ, 0xc0, !PT ;  /* 0x00ff00007eff7812 */ /* 0x000fe200078cc0ff */
[----:B------:R-:W-:Y:S01]  /*3c70*/  FADD.FTZ R168, R168, -R167 ;  /* 0x800000a7a8a87221 */ /* 0x000fe20000010000 */
[----:B------:R-:W-:Y:S01]  /*3c80*/  LOP3.LUT P1, RZ, R126, 0xff000000, RZ, 0xc0, !PT ;  /* 0xff0000007eff7812 */ /* 0x000fe2000782c0ff */
[----:B------:R-:W-:Y:S01]  /*3c90*/  FADD.FTZ R162, R162, -R125 ;  /* 0x8000007da2a27221 */ /* 0x000fe20000010000 */
[----:B------:R-:W-:Y:S01]  /*3ca0*/  FSEL R126, R77, RZ, P5 ;  /* 0x000000ff4d7e7208 */ /* 0x000fe20002800000 */
        /* <DEDUP_REMOVED lines=30> */
.L_x_12332:
        /* <DEDUP_REMOVED lines=9> */
[--C-:B------:R-:W-:Y:S01]  /*3f20*/  FFMA.FTZ R169, R169, UR13, R133.reuse ;  /* 0x0000000da9a97c23 */ /* 0x100fe20008010085 */
[--C-:B------:R-:W-:Y:S01]  /*3f30*/  FFMA.FTZ R171, R171, UR13, R133.reuse ;  /* 0x0000000dabab7c23 */ /* 0x100fe20008010085 */
[----:B0-----:R-:W-:Y:S01]  /*3f40*/  FFMA.FTZ R87, R124, UR13, R133 ;  /* 0x0000000d7c577c23 */ /* 0x001fe20008010085 */
        /* <DEDUP_REMOVED lines=49> */
.L_x_12333:
        /* <DEDUP_REMOVED lines=18> */
[----:B------:R-:W-:Y:S01]  /*4380*/  FFMA.FTZ R78, R113, UR12, R66 ;  /* 0x0000000c714e7c23 */ /* 0x000fe20008010042 */
[----:B------:R-:W-:Y:S01]  /*4390*/  LOP3.LUT P5, RZ, R121, 0xff, RZ, 0xc0, !PT ;  /* 0x000000ff79ff7812 */ /* 0x000fe200078ac0ff */
[----:B------:R-:W-:Y:S01]  /*43a0*/  FMUL.FTZ R82, R79, UR5 ;  /* 0x000000054f527c20 */ /* 0x000fe20008410000 */
[----:B------:R-:W-:Y:S01]  /*43b0*/  FMUL.FTZ R80, R76, UR5 ;  /* 0x000000054c507c20 */ /* 0x000fe20008410000 */
[----:B------:R-:W-:Y:S01]  /*43c0*/  ISETP.GE.U32.AND.EX P1, PT, R121, 0x1000000, PT, P1 ;  /* 0x010000007900780c */ /* 0x000fe20003f26110 */
[----:B------:R-:W-:Y:S01]  /*43d0*/  FMUL.FTZ R81, R78, UR5 ;  /* 0x000000054e517c20 */ /* 0x000fe20008410000 */
[----:B------:R-:W-:Y:S01]  /*43e0*/  FMUL.FTZ R82, R82, UR4 ;  /* 0x0000000452527c20 */ /* 0x000fe20008410000 */
[----:B------:R-:W-:Y:S01]  /*43f0*/  FMUL.FTZ R80, R80, UR4 ;  /* 0x0000000450507c20 */ /* 0x000fe20008410000 */
[----:B------:R-:W-:Y:S01]  /*4400*/  FADD.FTZ R104, R104, -R77 ;  /* 0x8000004d68687221 */ /* 0x000fe20000010000 */
[--C-:B------:R-:W-:Y:S01]  /*4410*/  FFMA.FTZ R109, R109, UR13, R133.reuse ;  /* 0x0000000d6d6d7c23 */ /* 0x100fe20008010085 */
[--C-:B------:R-:W-:Y:S01]  /*4420*/  FFMA.FTZ R77, R102, UR13, R133.reuse ;  /* 0x0000000d664d7c23 */ /* 0x100fe20008010085 */
[----:B------:R-:W-:Y:S01]  /*4430*/  FSEL R113, R82, RZ, P1 ;  /* 0x000000ff52717208 */ /* 0x000fe20000800000 */
[--C-:B------:R-:W-:Y:S01]  /*4440*/  FFMA.FTZ R82, R101, UR13, R133.reuse ;  /* 0x0000000d65527c23 */ /* 0x100fe20008010085 */
[----:B------:R-:W-:Y:S01]  /*4450*/  FSEL R107, R80, RZ, P5 ;  /* 0x000000ff506b7208 */ /* 0x000fe20002800000 */
[----:B------:R-:W-:Y:S01]  /*4460*/  FFMA.FTZ R80, R99, UR13, R133 ;  /* 0x0000000d63507c23 */ /* 0x000fe20008010085 */
[----:B------:R-:W-:Y:S01]  /*4470*/  FMUL.FTZ R81, R81, UR4 ;  /* 0x0000000451517c20 */ /* 0x000fe20008410000 */
[----:B------:R-:W-:Y:S01]  /*4480*/  LOP3.LUT P6, RZ, R121, 0xff0000, RZ, 0xc0, !PT ;  /* 0x00ff000079ff7812 */ /* 0x000fe200078cc0ff */
        /* <DEDUP_REMOVED lines=35> */
.L_x_12334:
[--C-:B0-----:R-:W-:Y:S01]  /*46c0*/  FFMA.FTZ R85, R100, UR13, R133.reuse ;  /* 0x0000000d64557c23 */ /* 0x101fe20008010085 */
        /* <DEDUP_REMOVED lines=60> */
.L_x_12335:
        /* <DEDUP_REMOVED lines=27> */
[----:B------:R-:W-:Y:S01]  /*4c40*/  FMUL.FTZ R81, R81, UR4 ;  /* 0x0000000451517c20 */ /* 0x000fe20008410000 */
[----:B------:R-:W-:Y:S01]  /*4c50*/  ISETP.GE.U32.AND.EX P1, PT, R117, 0x1000000, PT, P1 ;  /* 0x010000007500780c */ /* 0x000fe20003f26110 */
[----:B------:R-:W-:Y:S01]  /*4c60*/  FADD.FTZ R114, R93, -R114 ;  /* 0x800000725d727221 */ /* 0x000fe20000010000 */
[----:B------:R-:W-:Y:S01]  /*4c70*/  FSEL R92, R77, RZ, P5 ;  /* 0x000000ff4d5c7208 */ /* 0x000fe20002800000 */
[--C-:B------:R-:W-:Y:S01]  /*4c80*/  FFMA.FTZ R77, R98, UR13, R133.reuse ;  /* 0x0000000d624d7c23 */ /* 0x100fe20008010085 */
[----:B------:R-:W-:Y:S01]  /*4c90*/  FSEL R95, R80, RZ, P6 ;  /* 0x000000ff505f7208 */ /* 0x000fe20003000000 */
[--C-:B------:R-:W-:Y:S01]  /*4ca0*/  FFMA.FTZ R80, R111, UR13, R133.reuse ;  /* 0x0000000d6f507c23 */ /* 0x100fe20008010085 */
[----:B------:R-:W-:Y:S01]  /*4cb0*/  FFMA.FTZ R133, R94, UR13, R133 ;  /* 0x0000000d5e857c23 */ /* 0x000fe20008010085 */
[----:B------:R-:W-:Y:S01]  /*4cc0*/  FADD.FTZ R83, R90, -R77 ;  /* 0x8000004d5a537221 */ /* 0x000fe20000010000 */
[----:B------:R-:W-:Y:S01]  /*4cd0*/  FADD.FTZ R96, R89, -R96 ;  /* 0x8000006059607221 */ /* 0x000fe20000010000 */
[----:B------:R-:W-:Y:S01]  /*4ce0*/  FADD.FTZ R80, R91, -R80 ;  /* 0x800000505b507221 */ /* 0x000fe20000010000 */
[----:B------:R-:W-:Y:S01]  /*4cf0*/  FADD.FTZ R133, R88, -R133 ;  /* 0x8000008558857221 */ /* 0x000fe20000010000 */
[----:B------:R-:W-:Y:S01]  /*4d00*/  FFMA.FTZ R82, R83, UR12, R70 ;  /* 0x0000000c53527c23 */ /* 0x000fe20008010046 */
[----:B------:R-:W-:Y:S01]  /*4d10*/  FSEL R100, R81, RZ, P1 ;  /* 0x000000ff51647208 */ /* 0x000fe20000800000 */
        /* <DEDUP_REMOVED lines=29> */
.L_x_12336:
[--C-:B------:R-:W-:Y:S01]  /*4ef0*/  FFMA.FTZ R96, R96, UR13, R133.reuse ;  /* 0x0000000d60607c23 */ /* 0x100fe20008010085 */
[--C-:B0-----:R-:W-:Y:S01]  /*4f00*/  FFMA.FTZ R85, R98, UR13, R133.reuse ;  /* 0x0000000d62557c23 */ /* 0x101fe20008010085 */
        /* <DEDUP_REMOVED lines=59> */
.L_x_12337:
[----:B------:R-:W0:Y:S01]  /*52c0*/  @P0 LDC.64 R88, c[0x0][0x478] ;  /* 0x00011e00ff580b82 */ /* 0x000e220000000a00 */
[----:B------:R-:W-:-:S04]  /*52d0*/  IMAD.WIDE.U32 R90, R0, 0x10, R136 ;  /* 0x00000010005a7825 */ /* 0x000fc800078e0088 */
[----:B0-----:R-:W-:-:S05]  /*52e0*/  @P0 IMAD.WIDE.U32 R88, R0, 0x20, R88 ;  /* 0x0000002000580825 */ /* 0x001fca00078e0058 */
[----:B------:R1:W-:Y:S04]  /*52f0*/  @P0 STG.E.128 desc[UR14][R88.64], R80 ;  /* 0x0000005058000986 */ /* 0x0003e8000c101d0e */
[----:B------:R1:W-:Y:S04]  /*5300*/  @P0 STG.E.128 desc[UR14][R88.64+0x10], R76 ;  /* 0x0000104c58000986 */ /* 0x0003e8000c101d0e */
[----:B------:R1:W-:Y:S01]  /*5310*/  STG.E.128 desc[UR14][R90.64], R84 ;  /* 0x000000545a007986 */ /* 0x0003e2000c101d0e */
[----:B------:R-:W-:Y:S05]  /*5320*/  BRA `(.L_x_12338) ;  /* 0x0000002800487947 */ /* 0x000fea0003800000 */
.L_x_12327:
[----:B------:R-:W-:-:S04]  /*5330*/  ISETP.NE.U32.AND P0, PT, RZ, UR22, PT ;  /* 0x00000016ff007c0c */ /* 0x000fc8000bf05070 */
[----:B------:R-:W-:-:S13]  /*5340*/  ISETP.NE.AND.EX P0, PT, RZ, UR23, PT, P0 ;  /* 0x00000017ff007c0c */ /* 0x000fda000bf05300 */
[----:B------:R-:W-:Y:S05]  /*5350*/  @P0 BRA `(.L_x_12339) ;  /* 0x0000000000fc0947 */ /* 0x000fea0003800000 */
[--C-:B------:R-:W-:Y:S01]  /*5360*/  FFMA.FTZ R208, R208, UR13, R133.reuse ;  /* 0x0000000dd0d07c23 */ /* 0x100fe20008010085 */
[--C-:B------:R-:W-:Y:S01]  /*5370*/  FFMA.FTZ R206, R206, UR13, R133.reuse ;  /* 0x0000000dcece7c23 */ /* 0x100fe20008010085 */
[--C-:B------:R-:W-:Y:S01]  /*5380*/  FFMA.FTZ R204, R204, UR13, R133.reuse ;  /* 0x0000000dcccc7c23 */ /* 0x100fe20008010085 */
[--C-:B------:R-:W-:Y:S01]  /*5390*/  FFMA.FTZ R202, R202, UR13, R133.reuse ;  /* 0x0000000dcaca7c23 */ /* 0x100fe20008010085 */
        /* <DEDUP_REMOVED lines=32> */
[C---:B------:R-:W-:Y:S01]  /*55a0*/  LOP3.LUT P4, RZ, R135.reuse, 0xff00, RZ, 0xc0, !PT ;  /* 0x0000ff0087ff7812 */ /* 0x040fe2000788c0ff */
[----:B------:R-:W-:Y:S01]  /*55b0*/  FMUL.FTZ R198, R198, UR5 ;  /* 0x00000005c6c67c20 */ /* 0x000fe20008410000 */
[----:B------:R-:W-:Y:S01]  /*55c0*/  LOP3.LUT P3, RZ, R135, 0xff0000, RZ, 0xc0, !PT ;  /* 0x00ff000087ff7812 */ /* 0x000fe2000786c0ff */
        /* <DEDUP_REMOVED lines=22> */
[----:B------:R-:W-:Y:S01]  /*5730*/  F2FP.F16.F32.PACK_AB R84, R84, R197 ;  /* 0x000000c55454723e */ /* 0x000fe200000000ff */
[----:B------:R-:W-:Y:S06]  /*5740*/  BRA `(.L_x_12340) ;  /* 0x0000000000f87947 */ /* 0x000fec0003800000 */
.L_x_12339:
        /* <DEDUP_REMOVED lines=39> */
[----:B------:R-:W-:Y:S01]  /*59c0*/  F2FP.F16.F32.PACK_AB R87, R87, R80 ;  /* 0x000000505757723e */ /* 0x000fe200000000ff */
        /* <DEDUP_REMOVED lines=11> */
[----:B------:R-:W-:Y:S01]  /*5a80*/  F2FP.F16.F32.PACK_AB R86, R85, R86 ;  /* 0x000000565556723e */ /* 0x000fe200000000ff */
        /* <DEDUP_REMOVED lines=8> */
[----:B------:R-:W-:Y:S02]  /*5b10*/  F2FP.F16.F32.PACK_AB R84, R135, R84 ;  /* 0x000000548754723e */ /* 0x000fe400000000ff */
[----:B------:R-:W-:-:S07]  /*5b20*/  F2FP.F16.F32.PACK_AB R85, R136, R85 ;  /* 0x000000558855723e */ /* 0x000fce00000000ff */
.L_x_12340:
        /* <DEDUP_REMOVED lines=19> */
[--C-:B------:R-:W-:Y:S01]  /*5c60*/  FFMA.FTZ R82, R179, UR13, R133.reuse ;  /* 0x0000000db3527c23 */ /* 0x100fe20008010085 */
[----:B------:R-:W-:Y:S01]  /*5c70*/  FMUL.FTZ R77, R78, UR5 ;  /* 0x000000054e4d7c20 */ /* 0x000fe20008410000 */
[----:B------:R-:W-:Y:S01]  /*5c80*/  FMUL.FTZ R80, R79, UR5 ;  /* 0x000000054f507c20 */ /* 0x000fe20008410000 */
[----:B------:R-:W-:Y:S01]  /*5c90*/  LOP3.LUT P6, RZ, R131, 0xff0000, RZ, 0xc0, !PT ;  /* 0x00ff000083ff7812 */ /* 0x000fe200078cc0ff */
[----:B------:R-:W-:Y:S01]  /*5ca0*/  FADD.FTZ R183, R183, -R82 ;  /* 0x80000052b7b77221 */ /* 0x000fe20000010000 */
[----:B0-----:R-:W-:Y:S01]  /*5cb0*/  FMUL.FTZ R87, R77, UR4 ;  /* 0x000000044d577c20 */ /* 0x001fe20008410000 */
[----:B------:R-:W-:Y:S01]  /*5cc0*/  FMUL.FTZ R77, R76, UR5 ;  /* 0x000000054c4d7c20 */ /* 0x000fe20008410000 */
[----:B------:R-:W-:Y:S01]  /*5cd0*/  FMUL.FTZ R80, R80, UR4 ;  /* 0x0000000450507c20 */ /* 0x000fe20008410000 */
[----:B------:R-:W-:Y:S01]  /*5ce0*/  ISETP.GE.U32.AND.EX P1, PT, R131, 0x1000000, PT, P1 ;  /* 0x010000008300780c */ /* 0x000fe20003f26110 */
[--C-:B------:R-:W-:Y:S01]  /*5cf0*/  FFMA.FTZ R180, R180, UR13, R133.reuse ;  /* 0x0000000db4b47c23 */ /* 0x100fe20008010085 */
[----:B------:R-:W-:Y:S01]  /*5d00*/  FMUL.FTZ R77, R77, UR4 ;  /* 0x000000044d4d7c20 */ /* 0x000fe20008410000 */
[--C-:B------:R-:W-:Y:S01]  /*5d10*/  FFMA.FTZ R82, R177, UR13, R133.reuse ;  /* 0x0000000db1527c23 */ /* 0x100fe20008010085 */
[----:B------:R-:W-:Y:S01]  /*5d20*/  FSEL R87, R87, RZ, P6 ;  /* 0x000000ff57577208 */ /* 0x000fe20003000000 */
[----:B------:R-:W-:Y:S01]  /*5d30*/  FADD.FTZ R180, R185, -R180 ;  /* 0x800000b4b9b47221 */ /* 0x000fe20000010000 */
[----:B------:R-:W-:Y:S01]  /*5d40*/  FSEL R80, R80, RZ, P1 ;  /* 0x000000ff50507208 */ /* 0x000fe20000800000 */
[----:B------:R-:W-:Y:S01]  /*5d50*/  FADD.FTZ R181, R181, -R82 ;  /* 0x80000052b5b57221 */ /* 0x000fe20000010000 */
[----:B------:R-:W-:Y:S01]  /*5d60*/  FSEL R86, R77, RZ, P5 ;  /* 0x000000ff4d567208 */ /* 0x000fe20002800000 */
[----:B------:R-:W-:Y:S01]  /*5d70*/  FFMA.FTZ R77, R186, UR13, R133 ;  /* 0x0000000dba4d7c23 */ /* 0x000fe20008010085 */
[----:B------:R-:W-:Y:S01]  /*5d80*/  LOP3.LUT P5, RZ, R131, 0xff00, RZ, 0xc0, !PT ;  /* 0x0000ff0083ff7812 */ /* 0x000fe200078ac0ff */
[----:B------:R-:W-:Y:S01]  /*5d90*/  FMUL.FTZ R83, R180, UR12 ;  /* 0x0000000cb4537c20 */ /* 0x000fe20008410000 */
[----:B------:R-:W-:Y:S01]  /*5da0*/  F2FP.F16.F32.PACK_AB R87, R80, R87 ;  /* 0x000000575057723e */ /* 0x000fe200000000ff */
[----:B------:R-:W-:Y:S01]  /*5db0*/  FADD.FTZ R188, R188, -R77 ;  /* 0x8000004dbcbc7221 */ /* 0x000fe20000010000 */
[----:B------:R-:W-:Y:S01]  /*5dc0*/  FFMA.FTZ R77, R178, UR13, R133 ;  /* 0x0000000db24d7c23 */ /* 0x000fe20008010085 */
[----:B------:R-:W-:Y:S01]  /*5dd0*/  FMUL.FTZ R82, R183, UR12 ;  /* 0x0000000cb7527c20 */ /* 0x000fe20008410000 */
[----:B------:R-:W-:Y:S01]  /*5de0*/  FMUL.FTZ R80, R181, UR12 ;  /* 0x0000000cb5507c20 */ /* 0x000fe20008410000 */
[----:B------:R-:W-:Y:S01]  /*5df0*/  LOP3.LUT P3, RZ, R130, 0xff, RZ, 0xc0, !PT ;  /* 0x000000ff82ff7812 */ /* 0x000fe2000786c0ff */
[----:B------:R-:W-:Y:S01]  /*5e00*/  FADD.FTZ R182, R182, -R77 ;  /* 0x8000004db6b67221 */ /* 0x000fe20000010000 */
        /* <DEDUP_REMOVED lines=15> */
[----:B------:R-:W-:Y:S01]  /*5f00*/  FMUL.FTZ R81, R182, UR12 ;  /* 0x0000000cb6517c20 */ /* 0x000fe20008410000 */
        /* <DEDUP_REMOVED lines=8> */
.L_x_12341:
[--C-:B------:R-:W-:Y:S01]  /*5f90*/  FFMA.FTZ R184, R184, UR13, R133.reuse ;  /* 0x0000000db8b87c23 */ /* 0x100fe20008010085 */
[--C-:B0-----:R-:W-:Y:S01]  /*5fa0*/  FFMA.FTZ R84, R189, UR13, R133.reuse ;  /* 0x0000000dbd547c23 */ /* 0x101fe20008010085 */
[----:B------:R-:W-:Y:S01]  /*5fb0*/  LOP3.LUT P1, RZ, R131, 0xff, RZ, 0xc0, !PT ;  /* 0x000000ff83ff7812 */ /* 0x000fe2000782c0ff */
[----:B------:R-:W-:Y:S01]  /*5fc0*/  FFMA.FTZ R85, R186, UR13, R133 ;  /* 0x0000000dba557c23 */ /* 0x000fe20008010085 */
[----:B------:R-:W-:Y:S01]  /*5fd0*/  FADD.FTZ R184, R187, -R184 ;  /* 0x800000b8bbb87221 */ /* 0x000fe20000010000 */
[----:B------:R-:W-:Y:S01]  /*5fe0*/  FADD.FTZ R84, R191, -R84 ;  /* 0x80000054bf547221 */ /* 0x000fe20000010000 */
[C---:B------:R-:W-:Y:S01]  /*5ff0*/  LOP3.LUT P3, RZ, R131.reuse, 0xff0000, RZ, 0xc0, !PT ;  /* 0x00ff000083ff7812 */ /* 0x040fe2000786c0ff */
[----:B------:R-:W-:Y:S01]  /*6000*/  FADD.FTZ R85, R188, -R85 ;  /* 0x80000055bc557221 */ /* 0x000fe20000010000 */
[----:B------:R-:W-:Y:S01]  /*6010*/  FMUL.FTZ R184, R184, UR12 ;  /* 0x0000000cb8b87c20 */ /* 0x000fe20008410000 */
[----:B------:R-:W-:Y:S01]  /*6020*/  FMUL.FTZ R84, R84, UR12 ;  /* 0x0000000c54547c20 */ /* 0x000fe20008410000 */
[----:B------:R-:W-:Y:S01]  /*6030*/  LOP3.LUT P4, RZ, R131, 0xff00, RZ, 0xc0, !PT ;  /* 0x0000ff0083ff7812 */ /* 0x000fe2000788c0ff */
        /* <DEDUP_REMOVED lines=9> */
[----:B------:R-:W-:-:S02]  /*60d0*/  LOP3.LUT P6, RZ, R130, 0xff00, RZ, 0xc0, !PT ;  /* 0x0000ff0082ff7812 */ /* 0x000fc400078cc0ff */
[----:B------:R-:W-:Y:S01]  /*60e0*/  FSEL R86, R86, RZ, P1 ;  /* 0x000000ff56567208 */ /* 0x000fe20000800000 */
[----:B------:R-:W-:Y:S01]  /*60f0*/  FMUL.FTZ R85, R85, UR4 ;  /* 0x0000000455557c20 */ /* 0x000fe20008410000 */
[----:B------:R-:W-:Y:S01]  /*6100*/  ISETP.GE.U32.AND P1, PT, R130, RZ, PT ;  /* 0x000000ff8200720c */ /* 0x000fe20003f26070 */
[----:B------:R-:W-:Y:S01]  /*6110*/  FMUL.FTZ R180, R180, UR5 ;  /* 0x00000005b4b47c20 */ /* 0x000fe20008410000 */
[----:B------:R-:W-:Y:S01]  /*6120*/  FSEL R87, R84, RZ, P3 ;  /* 0x000000ff54577208 */ /* 0x000fe20001800000 */
[--C-:B------:R-:W-:Y:S01]  /*6130*/  FFMA.FTZ R84, R179, UR13, R133.reuse ;  /* 0x0000000db3547c23 */ /* 0x100fe20008010085 */
[----:B------:R-:W-:Y:S01]  /*6140*/  ISETP.GE.U32.AND.EX P1, PT, R131, 0x1000000, PT, P1 ;  /* 0x010000008300780c */ /* 0x000fe20003f26110 */
[--C-:B------:R-:W-:Y:S01]  /*6150*/  FFMA.FTZ R131, R190, UR13, R133.reuse ;  /* 0x0000000dbe837c23 */ /* 0x100fe20008010085 */
[----:B------:R-:W-:Y:S01]  /*6160*/  FSEL R85, R85, RZ, P4 ;  /* 0x000000ff55557208 */ /* 0x000fe20002000000 */
[----:B------:R-:W-:Y:S01]  /*6170*/  FADD.FTZ R183, R183, -R84 ;  /* 0x80000054b7b77221 */ /* 0x000fe20000010000 */
[----:B------:R-:W-:Y:S01]  /*6180*/  FFMA.FTZ R84, R177, UR13, R133 ;  /* 0x0000000db1547c23 */ /* 0x000fe20008010085 */
[----:B------:R-:W-:Y:S01]  /*6190*/  FADD.FTZ R192, R192, -R131 ;  /* 0x80000083c0c07221 */ /* 0x000fe20000010000 */
        /* <DEDUP_REMOVED lines=24> */
[----:B------:R-:W-:Y:S02]  /*6320*/  FSEL R84, R84, RZ, P3 ;  /* 0x000000ff54547208 */ /* 0x000fe40001800000 */
[----:B------:R-:W-:Y:S02]  /*6330*/  F2FP.F16.F32.PACK_AB R87, R192, R87 ;  /* 0x00000057c057723e */ /* 0x000fe400000000ff */
[----:B------:R-:W-:Y:S02]  /*6340*/  F2FP.F16.F32.PACK_AB R85, R180, R85 ;  /* 0x00000055b455723e */ /* 0x000fe400000000ff */
[----:B------:R-:W-:-:S07]  /*6350*/  F2FP.F16.F32.PACK_AB R84, R131, R84 ;  /* 0x000000548354723e */ /* 0x000fce00000000ff */
.L_x_12342:
        /* <DEDUP_REMOVED lines=70> */
.L_x_12343:
        /* <DEDUP_REMOVED lines=11> */
[----:B0-----:R-:W-:Y:S01]  /*6870*/  FFMA.FTZ R87, R124, UR13, R133 ;  /* 0x0000000d7c577c23 */ /* 0x001fe20008010085 */
        /* <DEDUP_REMOVED lines=49> */
.L_x_12344:
        /* <DEDUP_REMOVED lines=70> */
.L_x_12345:
[--C-:B0-----:R-:W-:Y:S01]  /*6ff0*/  FFMA.FTZ R85, R100, UR13, R133.reuse ;  /* 0x0000000d64557c23 */ /* 0x101fe20008010085 */
[--C-:B------:R-:W-:Y:S01]  /*7000*/  FFMA.FTZ R84, R101, UR13, R133.reuse ;  /* 0x0000000d65547c23 */ /* 0x100fe20008010085 */
[----:B------:R-:W-:Y:S01]  /*7010*/  LOP3.LUT P1, RZ, R120, 0xff00, RZ, 0xc0, !PT ;  /* 0x0000ff0078ff7812 */ /* 0x000fe2000782c0ff */
[----:B------:R-:W-:Y:S01]  /*7020*/  FFMA.FTZ R107, R107, UR13, R133 ;  /* 0x0000000d6b6b7c23 */ /* 0x000fe20008010085 */
        /* <DEDUP_REMOVED lines=15> */
[----:B------:R-:W-:Y:S01]  /*7120*/  FADD.FTZ R100, R115, -R100 ;  /* 0x8000006473647221 */ /* 0x000fe20000010000 */
[----:B------:R-:W-:Y:S01]  /*7130*/  FADD.FTZ R87, R106, -R87 ;  /* 0x800000576a577221 */ /* 0x000fe20000010000 */
[----:B------:R-:W-:Y:S01]  /*7140*/  FSEL R101, R85, RZ, P1 ;  /* 0x000000ff55657208 */ /* 0x000fe20000800000 */
[----:B------:R-:W-:Y:S01]  /*7150*/  FADD.FTZ R109, R110, -R109 ;  /* 0x8000006d6e6d7221 */ /* 0x000fe20000010000 */
[----:B------:R-:W-:Y:S01]  /*7160*/  FSEL R85, R84, RZ, P6 ;  /* 0x000000ff54557208 */ /* 0x000fe20003000000 */
        /* <DEDUP_REMOVED lines=37> */
.L_x_12346:
        /* <DEDUP_REMOVED lines=70> */
.L_x_12347:
        /* <DEDUP_REMOVED lines=61> */
.L_x_12348:
[----:B------:R-:W0:Y:S01]  /*7bf0*/  @P0 LDC.64 R88, c[0x0][0x478] ;  /* 0x00011e00ff580b82 */ /* 0x000e220000000a00 */
[----:B------:R-:W-:-:S04]  /*7c00*/  IMAD.WIDE.U32 R90, R0, 0x10, R136 ;  /* 0x00000010005a7825 */ /* 0x000fc800078e0088 */
[----:B0-----:R-:W-:-:S05]  /*7c10*/  @P0 IMAD.WIDE.U32 R88, R0, 0x20, R88 ;  /* 0x0000002000580825 */ /* 0x001fca00078e0058 */
[----:B------:R0:W-:Y:S04]  /*7c20*/  @P0 STG.E.128 desc[UR14][R88.64], R80 ;  /* 0x0000005058000986 */ /* 0x0001e8000c101d0e */
[----:B------:R0:W-:Y:S04]  /*7c30*/  @P0 STG.E.128 desc[UR14][R88.64+0x10], R76 ;  /* 0x0000104c58000986 */ /* 0x0001e8000c101d0e */
[----:B------:R0:W-:Y:S02]  /*7c40*/  STG.E.128 desc[UR14][R90.64], R84 ;  /* 0x000000545a007986 */ /* 0x0001e4000c101d0e */
.L_x_12338:
        /* <DEDUP_REMOVED lines=24> */
[----:B01----:R-:W-:Y:S02]  /*7dd0*/  MOV R78, R28 ;  /* 0x0000001c004e7202 */ /* 0x003fe40000000f00 */
        /* <DEDUP_REMOVED lines=51> */
.L_x_12326:
        /* <DEDUP_REMOVED lines=30> */
.L_x_12350:
        /* <DEDUP_REMOVED lines=9> */
.L_x_19403:


//--------------------- .text._ZN10layer_norm22ln_bwd_finalize_kernelINS_22Kernel_traits_finalizeILj5120E6__halfS2_fS2_fjLb0ELj1024ELj4ENS_18Kernel_traits_baseILj5120ES2_S2_fS2_fjLj1024EEEEELb0ELb0EEEvNS_9BwdParamsE --------------------------
	.section	.text._ZN10layer_norm22ln_bwd_finalize_kernelINS_22Kernel_traits_finalizeILj5120E6__halfS2_fS2_fjLb0ELj1024ELj4ENS_18Kernel_traits_baseILj5120ES2_S2_fS2_fjLj1024EEEEELb0ELb0EEEvNS_9BwdParamsE,"ax",@progbits
	.align	128
        .global         _ZN10layer_norm22ln_bwd_finalize_kernelINS_22Kernel_traits_finalizeILj5120E6__halfS2_fS2_fjLb0ELj1024ELj4ENS_18Kernel_traits_baseILj5120ES2_S2_fS2_fjLj1024EEEEELb0ELb0EEEvNS_9BwdParamsE
        .type           _ZN10layer_norm22ln_bwd_finalize_kernelINS_22Kernel_traits_finalizeILj5120E6__halfS2_fS2_fjLb0ELj1024ELj4ENS_18Kernel_traits_baseILj5120ES2_S2_fS2_fjLj1024EEEEELb0ELb0EEEvNS_9BwdParamsE,@function
        .size           _ZN10layer_norm22ln_bwd_finalize_kernelINS_22Kernel_traits_finalizeILj5120E6__halfS2_fS2_fjLb0ELj1024ELj4ENS_18Kernel_traits_baseILj5120ES2_S2_fS2_fjLj1024EEEEELb0ELb0EEEvNS_9BwdParamsE,(.L_x_19404 - _ZN10layer_norm22ln_bwd_finalize_kernelINS_22Kernel_traits_finalizeILj5120E6__halfS2_fS2_fjLb0ELj1024ELj4ENS_18Kernel_traits_baseILj5120ES2_S2_fS2_fjLj1024EEEEELb0ELb0EEEvNS_9BwdParamsE)
        .other          _ZN10layer_norm22ln_bwd_finalize_kernelINS_22Kernel_traits_finalizeILj5120E6__halfS2_fS2_fjLb0ELj1024ELj4ENS_18Kernel_traits_baseILj5120ES2_S2_fS2_fjLj1024EEEEELb0ELb0EEEvNS_9BwdParamsE,@"STO_CUDA_ENTRY STV_DEFAULT"
_ZN10layer_norm22ln_bwd_finalize_kernelINS_22Kernel_traits_finalizeILj5120E6__halfS2_fS2_fjLb0ELj1024ELj4ENS_18Kernel_traits_baseILj5120ES2_S2_fS2_fjLj1024EEEEELb0ELb0EEEvNS_9BwdParamsE:
.text._ZN10layer_norm22ln_bwd_finalize_kernelINS_22Kernel_traits_finalizeILj5120E6__halfS2_fS2_fjLb0ELj1024ELj4ENS_18Kernel_traits_baseILj5120ES2_S2_fS2_fjLj1024EEEEELb0ELb0EEEvNS_9BwdParamsE:
        /* <DEDUP_REMOVED lines=78> */
.L_x_12355:
        /* <DEDUP_REMOVED lines=118> */
.L_x_12354:
[----:B------:R-:W-:Y:S05]  /*0c40*/  BSYNC.RECONVERGENT B1 ;  /* 0x0000000000017941 */ /* 0x000fea0003800200 */
.L_x_12353:
        /* <DEDUP_REMOVED lines=68> */
.L_x_12357:
[----:B------:R-:W-:Y:S05]  /*1090*/  BSYNC.RECONVERGENT B1 ;  /* 0x0000000000017941 */ /* 0x000fea0003800200 */
.L_x_12356:
        /* <DEDUP_REMOVED lines=37> */
.L_x_12359:
[----:B------:R-:W-:Y:S05]  /*12f0*/  BSYNC.RECONVERGENT B1 ;  /* 0x0000000000017941 */ /* 0x000fea0003800200 */
.L_x_12358:
[----:B------:R-:W-:Y:S05]  /*1300*/  @!P1 BRA `(.L_x_12352) ;  /* 0x00000000003c9947 */ /* 0x000fea0003800000 */
[----:B------:R-:W0:Y:S01]  /*1310*/  LDC.64 R8, c[0x0][0x440] ;  /* 0x00011000ff087b82 */ /* 0x000e220000000a00 */
[----:B------:R-:W-:Y:S01]  /*1320*/  IMAD R2, R2, R54, R7 ;  /* 0x0000003602027224 */ /* 0x000fe200078e0207 */
[----:B------:R-:W-:-:S04]  /*1330*/  IADD3 R0, PT, PT, -R0, RZ, RZ ;  /* 0x000000ff00007210 */ /* 0x000fc80007ffe1ff */
[----:B------:R-:W-:Y:S02]  /*1340*/  IADD3 R13, PT, PT, R57, R2, RZ ;  /* 0x00000002390d7210 */ /* 0x000fe40007ffe0ff */
[----:B------:R-:W1:Y:S05]  /*1350*/  LDC.64 R10, c[0x0][0x448] ;  /* 0x00011200ff0a7b82 */ /* 0x000e6a0000000a00 */
.L_x_12360:
        /* <DEDUP_REMOVED lines=10> */
.L_x_12352:
[----:B------:R-:W-:Y:S05]  /*1400*/  BSYNC.RECONVERGENT B0 ;  /* 0x0000000000007941 */ /* 0x000fea0003800200 */
.L_x_12351:
        /* <DEDUP_REMOVED lines=62> */
.L_x_12361:
        /* <DEDUP_REMOVED lines=9> */
.L_x_19404:


//--------------------- .text._ZN10layer_norm13ln_bwd_kernelINS_13Kernel_traitsI6__halfS2_fS2_fjLj5120ELj1ELj1ELj4ELj16ENS_18Kernel_traits_baseILj5120ES2_S2_fS2_fjLj128EEEEELb1ELb0ELb1ELb0EEEvNS_9BwdParamsE --------------------------
	.section	.text._ZN10layer_norm13ln_bwd_kernelINS_13Kernel_traitsI6__halfS2_fS2_fjLj5120ELj1ELj1ELj4ELj16ENS_18Kernel_traits_baseILj5120ES2_S2_fS2_fjLj128EEEEELb1ELb0ELb1ELb0EEEvNS_9BwdParamsE,"ax",@progbits
	.align	128
        .global         _ZN10layer_norm13ln_bwd_kernelINS_13Kernel_traitsI6__halfS2_fS2_fjLj5120ELj1ELj1ELj4ELj16ENS_18Kernel_traits_baseILj5120ES2_S2_fS2_fjLj128EEEEELb1ELb0ELb1ELb0EEEvNS_9BwdParamsE
        .type           _ZN10layer_norm13ln_bwd_kernelINS_13Kernel_traitsI6__halfS2_fS2_fjLj5120ELj1ELj1ELj4ELj16ENS_18Kernel_traits_baseILj5120ES2_S2_fS2_fjLj128EEEEELb1ELb0ELb1ELb0EEEvNS_9BwdParamsE,@function
        .size           _ZN10layer_norm13ln_bwd_kernelINS_13Kernel_traitsI6__halfS2_fS2_fjLj5120ELj1ELj1ELj4ELj16ENS_18Kernel_traits_baseILj5120ES2_S2_fS2_fjLj128EEEEELb1ELb0ELb1ELb0EEEvNS_9BwdParamsE,(.L_x_19405 - _ZN10layer_norm13ln_bwd_kernelINS_13Kernel_traitsI6__halfS2_fS2_fjLj5120ELj1ELj1ELj4ELj16ENS_18Kernel_traits_baseILj5120ES2_S2_fS2_fjLj128EEEEELb1ELb0ELb1ELb0EEEvNS_9BwdParamsE)
        .other          _ZN10layer_norm13ln_bwd_kernelINS_13Kernel_traitsI6__halfS2_fS2_fjLj5120ELj1ELj1ELj4ELj16ENS_18Kernel_traits_baseILj5120ES2_S2_fS2_fjLj128EEEEELb1ELb0ELb1ELb0EEEvNS_9BwdParamsE,@"STO_CUDA_ENTRY STV_DEFAULT"
_ZN10layer_norm13ln_bwd_kernelINS_13Kernel_traitsI6__halfS2_fS2_fjLj5120ELj1ELj1ELj4ELj16ENS_18Kernel_traits_baseILj5120ES2_S2_fS2_fjLj128EEEEELb1ELb0ELb1ELb0EEEvNS_9BwdParamsE:
.text._ZN10layer_norm13ln_bwd_kernelINS_13Kernel_traitsI6__halfS2_fS2_fjLj5120ELj1ELj1ELj4ELj16ENS_18Kernel_traits_baseILj5120ES2_S2_fS2_fjLj128EEEEELb1ELb0ELb1ELb0EEEvNS_9BwdParamsE:
        /* <DEDUP_REMOVED lines=29> */
[C---:B----4-:R-:W-:Y:S01]  /*01d0*/  @P3 IMAD.WIDE.U32 R8, R15.reuse, 0x10, R8 ;  /* 0x000000100f083825 */ /* 0x050fe200078e0008 */
[----:B------:R-:W-:-:S04]  /*01e0*/  @P3 IADD3 R15, PT, PT, R15, 0x80, RZ ;  /* 0x000000800f0f3810 */ /* 0x000fc80007ffe0ff */
[----:B------:R0:W5:Y:S01]  /*01f0*/  @P3 LDG.E.128 R44, desc[UR20][R8.64] ;  /* 0x00000014082c3981 */ /* 0x000162000c1e1d00 */
        /* <DEDUP_REMOVED lines=97> */
.L_x_12547:
[----:B0-----:R-:W-:Y:S02]  /*0810*/  UIMAD.WIDE UR10, UR28, 0x4, UR18 ;  /* 0x000000041c0a78a5 */ /* 0x001fe4000f8e0212 */
[----:B------:R-:W-:-:S04]  /*0820*/  UIMAD.WIDE UR8, UR28, 0x4, UR14 ;  /* 0x000000041c0878a5 */ /* 0x000fc8000f8e020e */
[----:B-1234-:R-:W-:Y:S01]  /*0830*/  MOV R180, UR10 ;  /* 0x0000000a00b47c02 */ /* 0x01efe20008000f00 */
[----:B------:R-:W-:Y:S01]  /*0840*/  IMAD.U32 R181, RZ, RZ, UR11 ;  /* 0x0000000bffb57e24 */ /* 0x000fe2000f8e00ff */
[----:B------:R-:W-:-:S04]  /*0850*/  UIMAD.WIDE UR10, UR28, 0x4, UR16 ;  /* 0x000000041c0a78a5 */ /* 0x000fc8000f8e0210 */
[----:B------:R0:W2:Y:S02]  /*0860*/  LDG.E R16, desc[UR20][R180.64] ;  /* 0x00000014b4107981 */ /* 0x0000a4000c1e1900 */
[----:B0-----:R-:W-:Y:S02]  /*0870*/  MOV R180, UR8 ;  /* 0x0000000800b47c02 */ /* 0x001fe40008000f00 */
        /* <DEDUP_REMOVED lines=16> */
[----:B-1----:R-:W-:Y:S01]  /*0980*/  ISETP.NE.AND P0, PT, RZ, UR29, PT ;  /* 0x0000001dff007c0c */ /* 0x002fe2000bf05270 */
        /* <DEDUP_REMOVED lines=25> */
[----:B------:R-:W-:Y:S02]  /*0b20*/  MOV R15, UR8 ;  /* 0x00000008000f7c02 */ /* 0x000fe40008000f00 */
[----:B------:R-:W-:Y:S02]  /*0b30*/  MOV R216, UR10 ;  /* 0x0000000a00d87c02 */ /* 0x000fe40008000f00 */
[-C--:B------:R-:W-:Y:S02]  /*0b40*/  LEA.HI.SX32 R182, R15, R183.reuse, 0x1d ;  /* 0x000000b70fb67211 */ /* 0x080fe400078feaff */
[----:B------:R-:W-:Y:S02]  /*0b50*/  LEA.HI.SX32 R216, R216, R183, 0x1d ;  /* 0x000000b7d8d87211 */ /* 0x000fe400078feaff */
[----:B------:R-:W-:Y:S01]  /*0b60*/  MOV R15, R182 ;  /* 0x000000b6000f7202 */ /* 0x000fe20000000f00 */
[----:B------:R0:W-:Y:S01]  /*0b70*/  STL [R1+0x20], R182 ;  /* 0x000020b601007387 */ /* 0x0001e20000100800 */
[----:B------:R-:W-:Y:S05]  /*0b80*/  @!P5 BRA `(.L_x_12366) ;  /* 0x000000040074d947 */ /* 0x000fea0003800000 */
[----:B------:R-:W1:Y:S08]  /*0b90*/  LDC.64 R184, c[0x0][0x3a8] ;  /* 0x0000ea00ffb87b82 */ /* 0x000e700000000a00 */
[----:B------:R-:W2:Y:S01]  /*0ba0*/  LDC.64 R180, c[0x0][0x428] ;  /* 0x00010a00ffb47b82 */ /* 0x000ea20000000a00 */
[----:B------:R-:W-:-:S07]  /*0bb0*/  ISETP.NE.U32.AND P0, PT, RZ, UR24, PT ;  /* 0x00000018ff007c0c */ /* 0x000fce000bf05070 */
[----:B------:R-:W3:Y:S01]  /*0bc0*/  LDC.64 R210, c[0x0][0x3b0] ;  /* 0x0000ec00ffd27b82 */ /* 0x000ee20000000a00 */
[----:B-1----:R-:W-:-:S05]  /*0bd0*/  IMAD.WIDE.U32 R184, R15, 0x20, R184 ;  /* 0x000000200fb87825 */ /* 0x002fca00078e00b8 */
[----:B------:R-:W4:Y:S01]  /*0be0*/  LDG.E.128 R188, desc[UR20][R184.64] ;  /* 0x00000014b8bc7981 */ /* 0x000f22000c1e1d00 */
[----:B--2---:R-:W-:-:S06]  /*0bf0*/  IMAD.WIDE.U32 R180, R216, 0x10, R180 ;  /* 0x00000010d8b47825 */ /* 0x004fcc00078e00b4 */
[----:B0-----:R-:W2:Y:S04]  /*0c00*/  LDG.E.128 R180, desc[UR20][R180.64] ;  /* 0x00000014b4b47981 */ /* 0x001ea8000c1e1d00 */
[----:B------:R-:W2:Y:S01]  /*0c10*/  LDG.E.128 R184, desc[UR20][R184.64+0x10] ;  /* 0x00001014b8b87981 */ /* 0x000ea2000c1e1d00 */
[----:B------:R-:W-:-:S13]  /*0c20*/  ISETP.NE.AND.EX P0, PT, RZ, UR25, PT, P0 ;  /* 0x00000019ff007c0c */ /* 0x000fda000bf05300 */
[----:B------:R-:W0:Y:S02]  /*0c30*/  @P0 LDC.64 R20, c[0x0][0x438] ;  /* 0x00010e00ff140b82 */ /* 0x000e240000000a00 */
[----:B0-----:R-:W-:-:S05]  /*0c40*/  @P0 IMAD.WIDE.U32 R20, R15, 0x20, R20 ;  /* 0x000000200f140825 */ /* 0x001fca00078e0014 */
[----:B------:R-:W5:Y:S04]  /*0c50*/  @P0 LDG.E.128 R32, desc[UR20][R20.64] ;  /* 0x0000001414200981 */ /* 0x000f68000c1e1d00 */
[----:B------:R3:W5:Y:S02]  /*0c60*/  @P0 LDG.E.128 R28, desc[UR20][R20.64+0x10] ;  /* 0x00001014141c0981 */ /* 0x000764000c1e1d00 */
[----:B---3--:R-:W-:-:S06]  /*0c70*/  IMAD.WIDE.U32 R20, R16, 0x8, R210 ;  /* 0x0000000810147825 */ /* 0x008fcc00078e00d2 */
[----:B------:R-:W5:Y:S02]  /*0c80*/  LDG.E.64 R20, desc[UR20][R20.64] ;  /* 0x0000001414147981 */ /* 0x000f64000c1e1b00 */
[--C-:B-----5:R-:W-:Y:S02]  /*0c90*/  HADD2.F32 R234, -RZ, R36.reuse.H0_H0 ;  /* 0x20000024ffea7230 */ /* 0x120fe40000004100 */
[----:B------:R-:W-:Y:S02]  /*0ca0*/  HADD2.F32 R246, -RZ, R36.H1_H1 ;  /* 0x30000024fff67230 */ /* 0x000fe40000004100 */
[----:B------:R-:W-:Y:S02]  /*0cb0*/  HADD2.F32 R228, -RZ, R38.H0_H0 ;  /* 0x20000026ffe47230 */ /* 0x000fe40000004100 */
[----:B------:R-:W-:Y:S02]  /*0cc0*/  HADD2.F32 R241, -RZ, R37.H0_H0 ;  /* 0x20000025fff17230 */ /* 0x000fe40000004100 */
[----:B------:R-:W-:-:S02]  /*0cd0*/  HADD2.F32 R209, -RZ, R39.H0_H0 ;  /* 0x20000027ffd17230 */ /* 0x000fc40000004100 */
[----:B------:R-:W-:Y:S02]  /*0ce0*/  HADD2.F32 R210, -RZ, R38.H1_H1 ;  /* 0x30000026ffd27230 */ /* 0x000fe40000004100 */
[----:B------:R-:W-:Y:S01]  /*0cf0*/  HADD2.F32 R235, -RZ, R37.H1_H1 ;  /* 0x30000025ffeb7230 */ /* 0x000fe20000004100 */
[----:B------:R-:W-:Y:S01]  /*0d00*/  IADD3 R16, PT, PT, R16, 0x80, RZ ;  /* 0x0000008010107810 */ /* 0x000fe20007ffe0ff */
[----:B------:R-:W-:Y:S01]  /*0d10*/  VIADD R216, R216, 0x80 ;  /* 0x00000080d8d87836 */ /* 0x000fe20000000000 */
[----:B------:R-:W-:Y:S01]  /*0d20*/  IADD3 R15, PT, PT, R15, 0x80, RZ ;  /* 0x000000800f0f7810 */ /* 0x000fe20007ffe0ff */
[----:B----4-:R-:W-:Y:S01]  /*0d30*/  FADD.FTZ R188, R188, -UR33 ;  /* 0x80000021bcbc7e21 */ /* 0x010fe20008010000 */
[----:B------:R-:W-:-:S03]  /*0d40*/  FADD.FTZ R189, R189, -UR33 ;  /* 0x80000021bdbd7e21 */ /* 0x000fc60008010000 */
[----:B------:R-:W-:Y:S01]  /*0d50*/  FMUL.FTZ R211, R188, UR31 ;  /* 0x0000001fbcd37c20 */ /* 0x000fe20008410000 */
[----:B------:R-:W-:Y:S01]  /*0d60*/  FMUL.FTZ R218, R189, UR31 ;  /* 0x0000001fbdda7c20 */ /* 0x000fe20008410000 */
[--C-:B--2---:R-:W-:Y:S02]  /*0d70*/  HADD2.F32 R9, -RZ, R180.reuse.H0_H0 ;  /* 0x200000b4ff097230 */ /* 0x104fe40000004100 */
[----:B------:R-:W-:Y:S02]  /*0d80*/  HADD2.F32 R180, -RZ, R180.H1_H1 ;  /* 0x300000b4ffb47230 */ /* 0x000fe40000004100 */
[----:B------:R-:W-:Y:S01]  /*0d90*/  FADD.FTZ R19, R184, -UR33 ;  /* 0x80000021b8137e21 */ /* 0x000fe20008010000 */
[----:B------:R-:W-:Y:S01]  /*0da0*/  FADD.FTZ R56, R56, R9 ;  /* 0x0000000938387221 */ /* 0x000fe20000010000 */
[-C--:B------:R-:W-:Y:S01]  /*0db0*/  FFMA.FTZ R100, R211, R9.reuse, R100 ;  /* 0x00000009d3647223 */ /* 0x080fe20000010064 */
[----:B------:R-:W-:Y:S01]  /*0dc0*/  FMUL.FTZ R234, R234, R9 ;  /* 0x00000009eaea7220 */ /* 0x000fe20000410000 */
[----:B------:R-:W-:Y:S01]  /*0dd0*/  FADD.FTZ R57, R57, R180 ;  /* 0x000000b439397221 */ /* 0x000fe20000010000 */
[-C--:B------:R-:W-:Y:S01]  /*0de0*/  FFMA.FTZ R101, R218, R180.reuse, R101 ;  /* 0x000000b4da657223 */ /* 0x080fe20000010065 */
[----:B------:R-:W-:Y:S01]  /*0df0*/  FMUL.FTZ R246, R246, R180 ;  /* 0x000000b4f6f67220 */ /* 0x000fe20000410000 */
[----:B------:R-:W-:-:S02]  /*0e00*/  HADD2.F32 R9, -RZ, R181.H0_H0 ;  /* 0x200000b5ff097230 */ /* 0x000fc40000004100 */
[----:B------:R-:W-:Y:S02]  /*0e10*/  HADD2.F32 R180, -RZ, R181.H1_H1 ;  /* 0x300000b5ffb47230 */ /* 0x000fe40000004100 */
[----:B------:R-:W-:Y:S01]  /*0e20*/  FMUL.FTZ R19, R19, UR31 ;  /* 0x0000001f13137c20 */ /* 0x000fe20008410000 */
[----:B------:R-:W-:Y:S02]  /*0e30*/  HADD2.F32 R181, -RZ, R182.H0_H0 ;  /* 0x200000b6ffb57230 */ /* 0x000fe40000004100 */
[----:B------:R-:W-:Y:S01]  /*0e40*/  FADD.FTZ R4, R190, -UR33 ;  /* 0x80000021be047e21 */ /* 0x000fe20008010000 */
[----:B------:R-:W-:Y:S01]  /*0e50*/  FADD.FTZ R186, R186, -UR33 ;  /* 0x80000021baba7e21 */ /* 0x000fe20008010000 */
[----:B------:R-:W-:Y:S01]  /*0e60*/  FADD.FTZ R185, R185, -UR33 ;  /* 0x80000021b9b97e21 */ /* 0x000fe20008010000 */
[----:B------:R-:W-:Y:S01]  /*0e70*/  FADD.FTZ R60, R60, R181 ;  /* 0x000000b53c3c7221 */ /* 0x000fe20000010000 */
[-C--:B------:R-:W-:Y:S01]  /*0e80*/  FFMA.FTZ R104, R19, R181.reuse, R104 ;  /* 0x000000b513687223 */ /* 0x080fe20000010068 */
[----:B------:R-:W-:Y:S01]  /*0e90*/  FMUL.FTZ R228, R228, R181 ;  /* 0x000000b5e4e47220 */ /* 0x000fe20000410000 */
[----:B------:R-:W-:-:S02]  /*0ea0*/  HADD2.F32 R181, -RZ, R183.H0_H0 ;  /* 0x200000b7ffb57230 */ /* 0x000fc40000004100 */
[----:B------:R-:W-:Y:S01]  /*0eb0*/  FMUL.FTZ R4, R4, UR31 ;  /* 0x0000001f04047c20 */ /* 0x000fe20008410000 */
[----:B------:R-:W-:Y:S01]  /*0ec0*/  FMUL.FTZ R198, R186, UR31 ;  /* 0x0000001fbac67c20 */ /* 0x000fe20008410000 */
[----:B------:R-:W-:Y:S01]  /*0ed0*/  FADD.FTZ R191, R191, -UR33 ;  /* 0x80000021bfbf7e21 */ /* 0x000fe20008010000 */
        /* <DEDUP_REMOVED lines=9> */
[----:B------:R-:W-:Y:S01]  /*0f70*/  FADD.FTZ R181, RZ, R234 ;  /* 0x000000eaffb57221 */ /* 0x000fe20000010000 */
[----:B------:R-:W-:Y:S01]  /*0f80*/  FADD.FTZ R61, R61, R182 ;  /* 0x000000b63d3d7221 */ /* 0x000fe20000010000 */
[-C--:B------:R-:W-:Y:S01]  /*0f90*/  FFMA.FTZ R105, R196, R182.reuse, R105 ;  /* 0x000000b6c4697223 */ /* 0x080fe20000010069 */
[----:B------:R-:W-:Y:S01]  /*0fa0*/  FMUL.FTZ R210, R210, R182 ;  /* 0x000000b6d2d27220 */ /* 0x000fe20000410000 */
[----:B------:R-:W-:Y:S01]  /*0fb0*/  FADD.FTZ R59, R59, R180 ;  /* 0x000000b43b3b7221 */ /* 0x000fe20000010000 */
[-C--:B------:R-:W-:Y:S01]  /*0fc0*/  FFMA.FTZ R103, R9, R180.reuse, R103 ;  /* 0x000000b409677223 */ /* 0x080fe20000010067 */
[----:B------:R-:W-:Y:S01]  /*0fd0*/  FMUL.FTZ R235, R235, R180 ;  /* 0x000000b4ebeb7220 */ /* 0x000fe20000410000 */
[----:B------:R-:W-:Y:S01]  /*0fe0*/  FADD.FTZ R182, R181, R246 ;  /* 0x000000f6b5b67221 */ /* 0x000fe20000010000 */
[----:B------:R-:W-:-:S02]  /*0ff0*/  HADD2.F32 R180, -RZ, R183.H1_H1 ;  /* 0x300000b7ffb47230 */ /* 0x000fc40000004100 */
[----:B------:R-:W-:Y:S01]  /*1000*/  FADD.FTZ R187, R187, -UR33 ;  /* 0x80000021bbbb7e21 */ /* 0x000fe20008010000 */
[----:B------:R-:W-:Y:S02]  /*1010*/  HADD2.F32 R181, -RZ, R39.H1_H1 ;  /* 0x30000027ffb57230 */ /* 0x000fe40000004100 */
[----:B------:R-:W-:Y:S01]  /*1020*/  FFMA.FTZ R185, R211, R234, RZ ;  /* 0x000000ead3b97223 */ /* 0x000fe200000100ff */
[----:B------:R-:W-:Y:S02]  /*1030*/  FMUL.FTZ R214, R187, UR31 ;  /* 0x0000001fbbd67c20 */ /* 0x000fe40008410000 */
[----:B------:R-:W-:Y:S01]  /*1040*/  FMUL.FTZ R188, R181, R180 ;  /* 0x000000b4b5bc7220 */ /* 0x000fe20000410000 */
[----:B------:R-:W-:Y:S01]  /*1050*/  FFMA.FTZ R185, R218, R246, R185 ;  /* 0x000000f6dab97223 */ /* 0x000fe200000100b9 */
[----:B------:R-:W-:Y:S01]  /*1060*/  FADD.FTZ R182, R182, R241 ;  /* 0x000000f1b6b67221 */ /* 0x000fe20000010000 */
[----:B------:R0:W-:Y:S02]  /*1070*/  STL [R1+0x4], R214 ;  /* 0x000004d601007387 */ /* 0x0001e40000100800 */
[----:B------:R-:W-:-:S02]  /*1080*/  FFMA.FTZ R184, R4, R241, R185 ;  /* 0x000000f104b87223 */ /* 0x000fc400000100b9 */
[----:B------:R1:W-:Y:S01]  /*1090*/  STL [R1+0x1c], R188 ;  /* 0x00001cbc01007387 */ /* 0x0003e20000100800 */
        /* <DEDUP_REMOVED lines=9> */
[----:B------:R-:W-:-:S03]  /*1130*/  FFMA.FTZ R185, R198, R209, R185 ;  /* 0x000000d1c6b97223 */ /* 0x000fc600000100b9 */
[----:B------:R-:W-:Y:S01]  /*1140*/  FADD.FTZ R215, R180, R188 ;  /* 0x000000bcb4d77221 */ /* 0x000fe20000010000 */
[----:B01----:R-:W-:-:S07]  /*1150*/  FFMA.FTZ R214, R214, R188, R185 ;  /* 0x000000bcd6d67223 */ /* 0x003fce00000100b9 */
.L_x_12366:
[----:B------:R-:W-:Y:S05]  /*1160*/  BSYNC.RECONVERGENT B1 ;  /* 0x0000000000017941 */ /* 0x000fea0003800200 */
.L_x_12365:
[----:B------:R-:W-:Y:S04]  /*1170*/  BSSY.RECONVERGENT B1, `(.L_x_12367) ;  /* 0x000005f000017945 */ /* 0x000fe80003800200 */
        /* <DEDUP_REMOVED lines=20> */
[--C-:B------:R-:W-:Y:S02]  /*12c0*/  HADD2.F32 R208, -RZ, R42.reuse.H1_H1 ;  /* 0x3000002affd07230 */ /* 0x100fe40000004100 */
[----:B------:R-:W-:-:S02]  /*12d0*/  HADD2.F32 R226, -RZ, R42.H0_H0 ;  /* 0x2000002affe27230 */ /* 0x000fc40000004100 */
[----:B------:R-:W-:Y:S02]  /*12e0*/  HADD2.F32 R233, -RZ, R41.H1_H1 ;  /* 0x30000029ffe97230 */ /* 0x000fe40000004100 */
[----:B------:R-:W-:Y:S01]  /*12f0*/  HADD2.F32 R207, -RZ, R43.H0_H0 ;  /* 0x2000002bffcf7230 */ /* 0x000fe20000004100 */
[----:B------:R-:W-:Y:S01]  /*1300*/  IADD3 R216, PT, PT, R216, 0x80, RZ ;  /* 0x00000080d8d87810 */ /* 0x000fe20007ffe0ff */
[----:B------:R-:W-:Y:S01]  /*1310*/  VIADD R16, R16, 0x80 ;  /* 0x0000008010107836 */ /* 0x000fe20000000000 */
[----:B------:R-:W-:Y:S01]  /*1320*/  IADD3 R15, PT, PT, R15, 0x80, RZ ;  /* 0x000000800f0f7810 */ /* 0x000fe20007ffe0ff */
[----:B----4-:R-:W-:Y:S01]  /*1330*/  FADD.FTZ R188, R188, -UR33 ;  /* 0x80000021bcbc7e21 */ /* 0x010fe20008010000 */
[----:B------:R-:W-:-:S03]  /*1340*/  FADD.FTZ R189, R189, -UR33 ;  /* 0x80000021bdbd7e21 */ /* 0x000fc60008010000 */
[----:B------:R-:W-:Y:S01]  /*1350*/  FMUL.FTZ R227, R188, UR31 ;  /* 0x0000001fbce37c20 */ /* 0x000fe20008410000 */
[--C-:B--2---:R-:W-:Y:S02]  /*1360*/  HADD2.F32 R3, -RZ, R180.reuse.H0_H0 ;  /* 0x200000b4ff037230 */ /* 0x104fe40000004100 */
[----:B------:R-:W-:Y:S01]  /*1370*/  FMUL.FTZ R217, R189, UR31 ;  /* 0x0000001fbdd97c20 */ /* 0x000fe20008410000 */
[----:B------:R-:W-:Y:S02]  /*1380*/  HADD2.F32 R180, -RZ, R180.H1_H1 ;  /* 0x300000b4ffb47230 */ /* 0x000fe40000004100 */
[----:B------:R-:W-:Y:S01]  /*1390*/  FADD.FTZ R112, R112, R3 ;  /* 0x0000000370707221 */ /* 0x000fe20000010000 */
[-C--:B------:R-:W-:Y:S01]  /*13a0*/  FFMA.FTZ R68, R227, R3.reuse, R68 ;  /* 0x00000003e3447223 */ /* 0x080fe20000010044 */
[----:B------:R-:W-:Y:S01]  /*13b0*/  FMUL.FTZ R250, R250, R3 ;  /* 0x00000003fafa7220 */ /* 0x000fe20000410000 */
[----:B------:R-:W-:Y:S01]  /*13c0*/  FADD.FTZ R3, R190, -UR33 ;  /* 0x80000021be037e21 */ /* 0x000fe20008010000 */
[----:B------:R-:W-:-:S02]  /*13d0*/  HADD2.F32 R13, -RZ, R181.H0_H0 ;  /* 0x200000b5ff0d7230 */ /* 0x000fc40000004100 */
[----:B------:R-:W-:Y:S01]  /*13e0*/  FADD.FTZ R113, R113, R180 ;  /* 0x000000b471717221 */ /* 0x000fe20000010000 */
[-C--:B------:R-:W-:Y:S01]  /*13f0*/  FFMA.FTZ R69, R217, R180.reuse, R69 ;  /* 0x000000b4d9457223 */ /* 0x080fe20000010045 */
[----:B------:R-:W-:Y:S01]  /*1400*/  FMUL.FTZ R3, R3, UR31 ;  /* 0x0000001f03037c20 */ /* 0x000fe20008410000 */
[----:B------:R-:W-:Y:S01]  /*1410*/  FMUL.FTZ R245, R245, R180 ;  /* 0x000000b4f5f57220 */ /* 0x000fe20000410000 */
[----:B------:R-:W-:Y:S01]  /*1420*/  FADD.FTZ R185, R185, -UR33 ;  /* 0x80000021b9b97e21 */ /* 0x000fe20008010000 */
[----:B------:R-:W-:Y:S02]  /*1430*/  HADD2.F32 R180, -RZ, R181.H1_H1 ;  /* 0x300000b5ffb47230 */ /* 0x000fe40000004100 */
[----:B------:R-:W-:Y:S01]  /*1440*/  FADD.FTZ R114, R114, R13 ;  /* 0x0000000d72727221 */ /* 0x000fe20000010000 */
[--C-:B------:R-:W-:Y:S02]  /*1450*/  HADD2.F32 R181, -RZ, R182.reuse.H0_H0 ;  /* 0x200000b6ffb57230 */ /* 0x100fe40000004100 */
[-C--:B------:R-:W-:Y:S01]  /*1460*/  FFMA.FTZ R70, R3, R13.reuse, R70 ;  /* 0x0000000d03467223 */ /* 0x080fe20000010046 */
[----:B------:R-:W-:Y:S01]  /*1470*/  FMUL.FTZ R240, R240, R13 ;  /* 0x0000000df0f07220 */ /* 0x000fe20000410000 */
[----:B------:R-:W-:-:S02]  /*1480*/  HADD2.F32 R182, -RZ, R182.H1_H1 ;  /* 0x300000b6ffb67230 */ /* 0x000fc40000004100 */
[----:B------:R-:W-:Y:S01]  /*1490*/  FADD.FTZ R13, R184, -UR33 ;  /* 0x80000021b80d7e21 */ /* 0x000fe20008010000 */
[----:B------:R-:W-:Y:S01]  /*14a0*/  FMUL.FTZ R195, R185, UR31 ;  /* 0x0000001fb9c37c20 */ /* 0x000fe20008410000 */
[----:B------:R-:W-:Y:S02]  /*14b0*/  FADD.FTZ R8, R191, -UR33 ;  /* 0x80000021bf087e21 */ /* 0x000fe40008010000 */
[----:B------:R-:W-:Y:S01]  /*14c0*/  FMUL.FTZ R13, R13, UR31 ;  /* 0x0000001f0d0d7c20 */ /* 0x000fe20008410000 */
[----:B------:R-:W-:Y:S01]  /*14d0*/  FADD.FTZ R117, R117, R182 ;  /* 0x000000b675757221 */ /* 0x000fe20000010000 */
[-C--:B------:R-:W-:Y:S01]  /*14e0*/  FFMA.FTZ R73, R195, R182.reuse, R73 ;  /* 0x000000b6c3497223 */ /* 0x080fe20000010049 */
        /* <DEDUP_REMOVED lines=14> */
[----:B------:R-:W-:Y:S01]  /*15d0*/  FMUL.FTZ R197, R186, UR31 ;  /* 0x0000001fbac57c20 */ /* 0x000fe20008410000 */
[----:B------:R-:W-:Y:S02]  /*15e0*/  FADD.FTZ R182, R181, R240 ;  /* 0x000000f0b5b67221 */ /* 0x000fe40000010000 */
[----:B------:R-:W-:Y:S01]  /*15f0*/  FFMA.FTZ R181, R3, R240, R214 ;  /* 0x000000f003b57223 */ /* 0x000fe200000100d6 */
[----:B------:R-:W-:Y:S01]  /*1600*/  FADD.FTZ R118, R118, R180 ;  /* 0x000000b476767221 */ /* 0x000fe20000010000 */
[-C--:B------:R-:W-:Y:S01]  /*1610*/  FFMA.FTZ R74, R197, R180.reuse, R74 ;  /* 0x000000b4c54a7223 */ /* 0x080fe2000001004a */
[----:B------:R-:W-:Y:S01]  /*1620*/  FMUL.FTZ R207, R207, R180 ;  /* 0x000000b4cfcf7220 */ /* 0x000fe20000410000 */
[----:B------:R-:W-:Y:S02]  /*1630*/  HADD2.F32 R180, -RZ, R183.H1_H1 ;  /* 0x300000b7ffb47230 */ /* 0x000fe40000004100 */
[----:B------:R-:W-:Y:S01]  /*1640*/  FADD.FTZ R183, R182, R233 ;  /* 0x000000e9b6b77221 */ /* 0x000fe20000010000 */
[----:B------:R-:W-:Y:S01]  /*1650*/  FFMA.FTZ R182, R8, R233, R181 ;  /* 0x000000e908b67223 */ /* 0x000fe200000100b5 */
[----:B------:R-:W-:Y:S01]  /*1660*/  FADD.FTZ R187, R187, -UR33 ;  /* 0x80000021bbbb7e21 */ /* 0x000fe20008010000 */
[----:B------:R-:W-:-:S03]  /*1670*/  HADD2.F32 R181, -RZ, R43.H1_H1 ;  /* 0x3000002bffb57230 */ /* 0x000fc60000004100 */
[----:B------:R-:W-:Y:S02]  /*1680*/  FMUL.FTZ R188, R187, UR31 ;  /* 0x0000001fbbbc7c20 */ /* 0x000fe40008410000 */
[----:B------:R-:W-:-:S03]  /*1690*/  FMUL.FTZ R189, R181, R180 ;  /* 0x000000b4b5bd7220 */ /* 0x000fc60000410000 */
[----:B------:R1:W-:Y:S04]  /*16a0*/  STL [R1], R188 ;  /* 0x000000bc01007387 */ /* 0x0003e80000100800 */
[----:B------:R1:W-:Y:S01]  /*16b0*/  STL [R1+0x18], R189 ;  /* 0x000018bd01007387 */ /* 0x0003e20000100800 */
        /* <DEDUP_REMOVED lines=9> */
[----:B-1----:R-:W-:-:S07]  /*1750*/  FFMA.FTZ R214, R188, R189, R182 ;  /* 0x000000bdbcd67223 */ /* 0x002fce00000100b6 */
.L_x_12368:
[----:B------:R-:W-:Y:S05]  /*1760*/  BSYNC.RECONVERGENT B1 ;  /* 0x0000000000017941 */ /* 0x000fea0003800200 */
.L_x_12367:
        /* <DEDUP_REMOVED lines=18> */
[----:B-----5:R-:W-:Y:S02]  /*1890*/  HADD2.F32 R249, -RZ, R44.H0_H0 ;  /* 0x2000002cfff97230 */ /* 0x020fe40000004100 */
[--C-:B------:R-:W-:Y:S02]  /*18a0*/  HADD2.F32 R239, -RZ, R45.reuse.H0_H0 ;  /* 0x2000002dffef7230 */ /* 0x100fe40000004100 */
[----:B------:R-:W-:Y:S02]  /*18b0*/  HADD2.F32 R232, -RZ, R45.H1_H1 ;  /* 0x3000002dffe87230 */ /* 0x000fe40000004100 */
[----:B------:R-:W-:Y:S02]  /*18c0*/  HADD2.F32 R224, -RZ, R46.H0_H0 ;  /* 0x2000002effe07230 */ /* 0x000fe40000004100 */
[----:B------:R-:W-:-:S02]  /*18d0*/  HADD2.F32 R244, -RZ, R44.H1_H1 ;  /* 0x3000002cfff47230 */ /* 0x000fc40000004100 */
[----:B------:R-:W-:Y:S02]  /*18e0*/  HADD2.F32 R199, -RZ, R46.H1_H1 ;  /* 0x3000002effc77230 */ /* 0x000fe40000004100 */
[----:B------:R-:W-:Y:S01]  /*18f0*/  HADD2.F32 R201, -RZ, R47.H0_H0 ;  /* 0x2000002fffc97230 */ /* 0x000fe20000004100 */
[----:B------:R-:W-:Y:S02]  /*1900*/  IADD3 R216, PT, PT, R216, 0x80, RZ ;  /* 0x00000080d8d87810 */ /* 0x000fe40007ffe0ff */
[----:B------:R-:W-:Y:S02]  /*1910*/  IADD3 R16, PT, PT, R16, 0x80, RZ ;  /* 0x0000008010107810 */ /* 0x000fe40007ffe0ff */
[----:B------:R-:W-:Y:S01]  /*1920*/  IADD3 R15, PT, PT, R15, 0x80, RZ ;  /* 0x000000800f0f7810 */ /* 0x000fe20007ffe0ff */
[----:B----4-:R-:W-:-:S04]  /*1930*/  FADD.FTZ R188, R188, -UR33 ;  /* 0x80000021bcbc7e21 */ /* 0x010fc80008010000 */
[----:B------:R-:W-:Y:S01]  /*1940*/  FMUL.FTZ R225, R188, UR31 ;  /* 0x0000001fbce17c20 */ /* 0x000fe20008410000 */
[----:B--2---:R-:W-:-:S05]  /*1950*/  HADD2.F32 R2, -RZ, R180.H0_H0 ;  /* 0x200000b4ff027230 */ /* 0x004fca0000004100 */
[----:B------:R-:W-:Y:S01]  /*1960*/  FADD.FTZ R120, R120, R2 ;  /* 0x0000000278787221 */ /* 0x000fe20000010000 */
[-C--:B------:R-:W-:Y:S01]  /*1970*/  FFMA.FTZ R76, R225, R2.reuse, R76 ;  /* 0x00000002e14c7223 */ /* 0x080fe2000001004c */
[----:B------:R-:W-:Y:S01]  /*1980*/  FMUL.FTZ R249, R249, R2 ;  /* 0x00000002f9f97220 */ /* 0x000fe20000410000 */
[----:B------:R-:W-:Y:S01]  /*1990*/  FADD.FTZ R2, R190, -UR33 ;  /* 0x80000021be027e21 */ /* 0x000fe20008010000 */
[--C-:B------:R-:W-:Y:S02]  /*19a0*/  HADD2.F32 R7, -RZ, R181.reuse.H0_H0 ;  /* 0x200000b5ff077230 */ /* 0x100fe40000004100 */
[----:B------:R-:W-:Y:S01]  /*19b0*/  FADD.FTZ R191, R191, -UR33 ;  /* 0x80000021bfbf7e21 */ /* 0x000fe20008010000 */
[----:B------:R-:W-:Y:S01]  /*19c0*/  FMUL.FTZ R2, R2, UR31 ;  /* 0x0000001f02027c20 */ /* 0x000fe20008410000 */
[----:B------:R-:W-:Y:S02]  /*19d0*/  HADD2.F32 R12, -RZ, R181.H1_H1 ;  /* 0x300000b5ff0c7230 */ /* 0x000fe40000004100 */
[----:B------:R-:W-:Y:S01]  /*19e0*/  FADD.FTZ R122, R122, R7 ;  /* 0x000000077a7a7221 */ /* 0x000fe20000010000 */
[-C--:B------:R-:W-:Y:S01]  /*19f0*/  FMUL.FTZ R239, R239, R7.reuse ;  /* 0x00000007efef7220 */ /* 0x080fe20000410000 */
[----:B------:R-:W-:Y:S01]  /*1a00*/  FFMA.FTZ R78, R2, R7, R78 ;  /* 0x00000007024e7223 */ /* 0x000fe2000001004e */
[----:B------:R-:W-:Y:S01]  /*1a10*/  FMUL.FTZ R7, R191, UR31 ;  /* 0x0000001fbf077c20 */ /* 0x000fe20008410000 */
[----:B------:R-:W-:Y:S01]  /*1a20*/  FADD.FTZ R184, R184, -UR33 ;  /* 0x80000021b8b87e21 */ /* 0x000fe20008010000 */
[----:B------:R-:W-:Y:S01]  /*1a30*/  FADD.FTZ R123, R123, R12 ;  /* 0x0000000c7b7b7221 */ /* 0x000fe20000010000 */
[-C--:B------:R-:W-:Y:S01]  /*1a40*/  FMUL.FTZ R232, R232, R12.reuse ;  /* 0x0000000ce8e87220 */ /* 0x080fe20000410000 */
[----:B------:R-:W-:Y:S01]  /*1a50*/  FFMA.FTZ R79, R7, R12, R79 ;  /* 0x0000000c074f7223 */ /* 0x000fe2000001004f */
[----:B------:R-:W-:-:S02]  /*1a60*/  HADD2.F32 R181, -RZ, R182.H0_H0 ;  /* 0x200000b6ffb57230 */ /* 0x000fc40000004100 */
[----:B------:R-:W-:Y:S01]  /*1a70*/  FMUL.FTZ R12, R184, UR31 ;  /* 0x0000001fb80c7c20 */ /* 0x000fe20008410000 */
[----:B------:R-:W-:Y:S02]  /*1a80*/  HADD2.F32 R180, -RZ, R180.H1_H1 ;  /* 0x300000b4ffb47230 */ /* 0x000fe40000004100 */
[----:B------:R-:W-:Y:S01]  /*1a90*/  FADD.FTZ R185, R185, -UR33 ;  /* 0x80000021b9b97e21 */ /* 0x000fe20008010000 */
[----:B------:R-:W-:Y:S01]  /*1aa0*/  FADD.FTZ R186, R186, -UR33 ;  /* 0x80000021baba7e21 */ /* 0x000fe20008010000 */
[----:B------:R-:W-:Y:S01]  /*1ab0*/  FADD.FTZ R189, R189, -UR33 ;  /* 0x80000021bdbd7e21 */ /* 0x000fe20008010000 */
[----:B------:R-:W-:Y:S01]  /*1ac0*/  FADD.FTZ R124, R124, R181 ;  /* 0x000000b57c7c7221 */ /* 0x000fe20000010000 */
[-C--:B------:R-:W-:Y:S01]  /*1ad0*/  FFMA.FTZ R80, R12, R181.reuse, R80 ;  /* 0x000000b50c507223 */ /* 0x080fe20000010050 */
[----:B------:R-:W-:Y:S01]  /*1ae0*/  FMUL.FTZ R224, R224, R181 ;  /* 0x000000b5e0e07220 */ /* 0x000fe20000410000 */
[----:B------:R-:W-:Y:S02]  /*1af0*/  HADD2.F32 R182, -RZ, R182.H1_H1 ;  /* 0x300000b6ffb67230 */ /* 0x000fe40000004100 */
[----:B------:R-:W-:Y:S01]  /*1b00*/  FMUL.FTZ R194, R185, UR31 ;  /* 0x0000001fb9c27c20 */ /* 0x000fe20008410000 */
[----:B------:R-:W-:-:S02]  /*1b10*/  HADD2.F32 R181, -RZ, R183.H0_H0 ;  /* 0x200000b7ffb57230 */ /* 0x000fc40000004100 */
[----:B------:R-:W-:Y:S01]  /*1b20*/  FMUL.FTZ R244, R244, R180 ;  /* 0x000000b4f4f47220 */ /* 0x000fe20000410000 */
[----:B------:R-:W-:Y:S01]  /*1b30*/  FMUL.FTZ R200, R186, UR31 ;  /* 0x0000001fbac87c20 */ /* 0x000fe20008410000 */
[----:B------:R-:W-:Y:S01]  /*1b40*/  FADD.FTZ R215, R215, R249 ;  /* 0x000000f9d7d77221 */ /* 0x000fe20000010000 */
[----:B------:R-:W-:Y:S01]  /*1b50*/  FMUL.FTZ R213, R189, UR31 ;  /* 0x0000001fbdd57c20 */ /* 0x000fe20008410000 */
        /* <DEDUP_REMOVED lines=14> */
[----:B------:R-:W-:-:S05]  /*1c40*/  HADD2.F32 R181, -RZ, R47.H1_H1 ;  /* 0x3000002fffb57230 */ /* 0x000fca0000004100 */
[----:B------:R-:W-:Y:S01]  /*1c50*/  FMUL.FTZ R188, R181, R180 ;  /* 0x000000b4b5bc7220 */ /* 0x000fe20000410000 */
[----:B------:R-:W-:-:S04]  /*1c60*/  FADD.FTZ R183, R183, R232 ;  /* 0x000000e8b7b77221 */ /* 0x000fc80000010000 */
[----:B------:R1:W-:Y:S01]  /*1c70*/  STL [R1+0x14], R188 ;  /* 0x000014bc01007387 */ /* 0x0003e20000100800 */
[----:B------:R-:W-:Y:S01]  /*1c80*/  FFMA.FTZ R185, R7, R232, R182 ;  /* 0x000000e807b97223 */ /* 0x000fe200000100b6 */
[----:B------:R-:W-:-:S03]  /*1c90*/  FADD.FTZ R182, R183, R224 ;  /* 0x000000e0b7b67221 */ /* 0x000fc60000010000 */
[----:B------:R-:W-:Y:S01]  /*1ca0*/  FFMA.FTZ R183, R12, R224, R185 ;  /* 0x000000e00cb77223 */ /* 0x000fe200000100b9 */
[----:B------:R-:W-:Y:S01]  /*1cb0*/  FADD.FTZ R187, R187, -UR33 ;  /* 0x80000021bbbb7e21 */ /* 0x000fe20008010000 */
[----:B------:R-:W-:Y:S02]  /*1cc0*/  FADD.FTZ R182, R182, R199 ;  /* 0x000000c7b6b67221 */ /* 0x000fe40000010000 */
[----:B------:R-:W-:Y:S01]  /*1cd0*/  FFMA.FTZ R183, R194, R199, R183 ;  /* 0x000000c7c2b77223 */ /* 0x000fe200000100b7 */
[----:B------:R-:W-:Y:S01]  /*1ce0*/  FMUL.FTZ R252, R187, UR31 ;  /* 0x0000001fbbfc7c20 */ /* 0x000fe20008410000 */
[----:B------:R-:W-:Y:S02]  /*1cf0*/  FADD.FTZ R182, R182, R201 ;  /* 0x000000c9b6b67221 */ /* 0x000fe40000010000 */
[----:B------:R-:W-:Y:S01]  /*1d00*/  FFMA.FTZ R183, R200, R201, R183 ;  /* 0x000000c9c8b77223 */ /* 0x000fe200000100b7 */
[----:B------:R-:W-:Y:S01]  /*1d10*/  FADD.FTZ R127, R127, R180 ;  /* 0x000000b47f7f7221 */ /* 0x000fe20000010000 */
[----:B------:R-:W-:Y:S01]  /*1d20*/  FFMA.FTZ R83, R252, R180, R83 ;  /* 0x000000b4fc537223 */ /* 0x000fe20000010053 */
[----:B------:R-:W-:Y:S01]  /*1d30*/  FADD.FTZ R215, R182, R188 ;  /* 0x000000bcb6d77221 */ /* 0x000fe20000010000 */
[----:B-1----:R-:W-:-:S07]  /*1d40*/  FFMA.FTZ R214, R252, R188, R183 ;  /* 0x000000bcfcd67223 */ /* 0x002fce00000100b7 */
.L_x_12370:
[----:B------:R-:W-:Y:S05]  /*1d50*/  BSYNC.RECONVERGENT B1 ;  /* 0x0000000000017941 */ /* 0x000fea0003800200 */
.L_x_12369:
        /* <DEDUP_REMOVED lines=21> */
[--C-:B------:R-:W-:Y:S02]  /*1eb0*/  HADD2.F32 R222, -RZ, R50.reuse.H0_H0 ;  /* 0x20000032ffde7230 */ /* 0x100fe40000004100 */
[----:B------:R-:W-:-:S02]  /*1ec0*/  HADD2.F32 R202, -RZ, R50.H1_H1 ;  /* 0x30000032ffca7230 */ /* 0x000fc40000004100 */
[----:B------:R-:W-:Y:S02]  /*1ed0*/  HADD2.F32 R243, -RZ, R48.H1_H1 ;  /* 0x30000030fff37230 */ /* 0x000fe40000004100 */
[----:B------:R-:W-:Y:S01]  /*1ee0*/  HADD2.F32 R204, -RZ, R51.H0_H0 ;  /* 0x20000033ffcc7230 */ /* 0x000fe20000004100 */
[----:B------:R-:W-:Y:S01]  /*1ef0*/  IADD3 R16, PT, PT, R16, 0x80, RZ ;  /* 0x0000008010107810 */ /* 0x000fe20007ffe0ff */
[----:B------:R-:W-:Y:S01]  /*1f00*/  VIADD R216, R216, 0x80 ;  /* 0x00000080d8d87836 */ /* 0x000fe20000000000 */
        /* <DEDUP_REMOVED lines=17> */
[----:B------:R-:W-:-:S02]  /*2020*/  HADD2.F32 R181, -RZ, R182.H0_H0 ;  /* 0x200000b6ffb57230 */ /* 0x000fc40000004100 */
[----:B------:R-:W-:Y:S01]  /*2030*/  FADD.FTZ R131, R131, R18 ;  /* 0x0000001283837221 */ /* 0x000fe20000010000 */
[-C--:B------:R-:W-:Y:S01]  /*2040*/  FFMA.FTZ R87, R6, R18.reuse, R87 ;  /* 0x0000001206577223 */ /* 0x080fe20000010057 */
[----:B------:R-:W-:Y:S01]  /*2050*/  FMUL.FTZ R231, R231, R18 ;  /* 0x00000012e7e77220 */ /* 0x000fe20000410000 */
[----:B------:R-:W-:Y:S01]  /*2060*/  FMUL.FTZ R11, R11, UR31 ;  /* 0x0000001f0b0b7c20 */ /* 0x000fe20008410000 */
[----:B------:R-:W-:Y:S01]  /*2070*/  FADD.FTZ R18, R185, -UR33 ;  /* 0x80000021b9127e21 */ /* 0x000fe20008010000 */
[----:B------:R-:W-:Y:S01]  /*2080*/  FADD.FTZ R186, R186, -UR33 ;  /* 0x80000021baba7e21 */ /* 0x000fe20008010000 */
[----:B------:R-:W-:Y:S01]  /*2090*/  FADD.FTZ R189, R189, -UR33 ;  /* 0x80000021bdbd7e21 */ /* 0x000fe20008010000 */
[----:B------:R-:W-:Y:S01]  /*20a0*/  FADD.FTZ R132, R132, R181 ;  /* 0x000000b584847221 */ /* 0x000fe20000010000 */
[-C--:B------:R-:W-:Y:S01]  /*20b0*/  FFMA.FTZ R88, R11, R181.reuse, R88 ;  /* 0x000000b50b587223 */ /* 0x080fe20000010058 */
[----:B------:R-:W-:Y:S01]  /*20c0*/  FMUL.FTZ R222, R222, R181 ;  /* 0x000000b5dede7220 */ /* 0x000fe20000410000 */
[----:B------:R-:W-:-:S02]  /*20d0*/  HADD2.F32 R182, -RZ, R182.H1_H1 ;  /* 0x300000b6ffb67230 */ /* 0x000fc40000004100 */
[----:B------:R-:W-:Y:S01]  /*20e0*/  FMUL.FTZ R18, R18, UR31 ;  /* 0x0000001f12127c20 */ /* 0x000fe20008410000 */
[----:B------:R-:W-:Y:S02]  /*20f0*/  HADD2.F32 R180, -RZ, R180.H1_H1 ;  /* 0x300000b4ffb47230 */ /* 0x000fe40000004100 */
[----:B------:R-:W-:Y:S01]  /*2100*/  FMUL.FTZ R203, R186, UR31 ;  /* 0x0000001fbacb7c20 */ /* 0x000fe20008410000 */
[--C-:B------:R-:W-:Y:S02]  /*2110*/  HADD2.F32 R181, -RZ, R183.reuse.H0_H0 ;  /* 0x200000b7ffb57230 */ /* 0x100fe40000004100 */
[----:B------:R-:W-:Y:S01]  /*2120*/  FMUL.FTZ R212, R189, UR31 ;  /* 0x0000001fbdd47c20 */ /* 0x000fe20008410000 */
        /* <DEDUP_REMOVED lines=13> */
[----:B------:R-:W-:-:S04]  /*2200*/  FFMA.FTZ R182, R212, R243, R181 ;  /* 0x000000f3d4b67223 */ /* 0x000fc800000100b5 */
[----:B------:R-:W-:-:S04]  /*2210*/  FFMA.FTZ R181, R5, R238, R182 ;  /* 0x000000ee05b57223 */ /* 0x000fc800000100b6 */
[----:B------:R-:W-:Y:S01]  /*2220*/  FFMA.FTZ R182, R6, R231, R181 ;  /* 0x000000e706b67223 */ /* 0x000fe200000100b5 */
[----:B------:R-:W-:-:S05]  /*2230*/  HADD2.F32 R181, -RZ, R51.H1_H1 ;  /* 0x30000033ffb57230 */ /* 0x000fca0000004100 */
[----:B------:R-:W-:Y:S01]  /*2240*/  FMUL.FTZ R188, R181, R180 ;  /* 0x000000b4b5bc7220 */ /* 0x000fe20000410000 */
[----:B------:R-:W-:Y:S01]  /*2250*/  FADD.FTZ R184, R183, R238 ;  /* 0x000000eeb7b87221 */ /* 0x000fe20000010000 */
[----:B------:R-:W-:-:S03]  /*2260*/  FADD.FTZ R187, R187, -UR33 ;  /* 0x80000021bbbb7e21 */ /* 0x000fc60008010000 */
[----:B------:R1:W-:Y:S01]  /*2270*/  STL [R1+0x10], R188 ;  /* 0x000010bc01007387 */ /* 0x0003e20000100800 */
[----:B------:R-:W-:Y:S01]  /*2280*/  FADD.FTZ R183, R184, R231 ;  /* 0x000000e7b8b77221 */ /* 0x000fe20000010000 */
[----:B------:R-:W-:Y:S01]  /*2290*/  FMUL.FTZ R251, R187, UR31 ;  /* 0x0000001fbbfb7c20 */ /* 0x000fe20008410000 */
[----:B------:R-:W-:Y:S02]  /*22a0*/  FFMA.FTZ R185, R11, R222, R182 ;  /* 0x000000de0bb97223 */ /* 0x000fe400000100b6 */
[----:B------:R-:W-:Y:S01]  /*22b0*/  FADD.FTZ R183, R183, R222 ;  /* 0x000000deb7b77221 */ /* 0x000fe20000010000 */
[----:B------:R-:W-:Y:S01]  /*22c0*/  FADD.FTZ R135, R135, R180 ;  /* 0x000000b487877221 */ /* 0x000fe20000010000 */
[----:B------:R-:W-:Y:S01]  /*22d0*/  FFMA.FTZ R91, R251, R180, R91 ;  /* 0x000000b4fb5b7223 */ /* 0x000fe2000001005b */
[----:B------:R-:W-:Y:S01]  /*22e0*/  FFMA.FTZ R180, R18, R202, R185 ;  /* 0x000000ca12b47223 */ /* 0x000fe200000100b9 */
[----:B------:R-:W-:-:S03]  /*22f0*/  FADD.FTZ R183, R183, R202 ;  /* 0x000000cab7b77221 */ /* 0x000fc60000010000 */
[----:B------:R-:W-:Y:S01]  /*2300*/  FFMA.FTZ R180, R203, R204, R180 ;  /* 0x000000cccbb47223 */ /* 0x000fe200000100b4 */
[----:B------:R-:W-:-:S03]  /*2310*/  FADD.FTZ R183, R183, R204 ;  /* 0x000000ccb7b77221 */ /* 0x000fc60000010000 */
[----:B------:R-:W-:Y:S01]  /*2320*/  FFMA.FTZ R214, R251, R188, R180 ;  /* 0x000000bcfbd67223 */ /* 0x000fe200000100b4 */
[----:B-1----:R-:W-:-:S07]  /*2330*/  FADD.FTZ R215, R183, R188 ;  /* 0x000000bcb7d77221 */ /* 0x002fce0000010000 */
.L_x_12372:
[----:B------:R-:W-:Y:S05]  /*2340*/  BSYNC.RECONVERGENT B1 ;  /* 0x0000000000017941 */ /* 0x000fea0003800200 */
.L_x_12371:
[----:B------:R-:W-:Y:S05]  /*2350*/  @!P1 BRA `(.L_x_12373) ;  /* 0x0000000800ec9947 */ /* 0x000fea0003800000 */
[----:B------:R-:W1:Y:S08]  /*2360*/  LDC.64 R180, c[0x0][0x428] ;  /* 0x00010a00ffb47b82 */ /* 0x000e700000000a00 */
[----:B------:R-:W2:Y:S01]  /*2370*/  LDC.64 R184, c[0x0][0x3a8] ;  /* 0x0000ea00ffb87b82 */ /* 0x000ea20000000a00 */
[----:B------:R-:W-:-:S07]  /*2380*/  ISETP.NE.U32.AND P0, PT, RZ, UR24, PT ;  /* 0x00000018ff007c0c */ /* 0x000fce000bf05070 */
[----:B------:R-:W3:Y:S01]  /*2390*/  LDC.64 R220, c[0x0][0x3b0] ;  /* 0x0000ec00ffdc7b82 */ /* 0x000ee20000000a00 */
[----:B-1----:R-:W-:-:S06]  /*23a0*/  IMAD.WIDE.U32 R180, R216, 0x10, R180 ;  /* 0x00000010d8b47825 */ /* 0x002fcc00078e00b4 */
[----:B0-----:R-:W4:Y:S01]  /*23b0*/  LDG.E.128 R180, desc[UR20][R180.64] ;  /* 0x00000014b4b47981 */ /* 0x001f22000c1e1d00 */
[----:B--2---:R-:W-:-:S05]  /*23c0*/  IMAD.WIDE.U32 R184, R15, 0x20, R184 ;  /* 0x000000200fb87825 */ /* 0x004fca00078e00b8 */
[----:B------:R-:W2:Y:S04]  /*23d0*/  LDG.E.128 R188, desc[UR20][R184.64] ;  /* 0x00000014b8bc7981 */ /* 0x000ea8000c1e1d00 */
[----:B------:R-:W2:Y:S01]  /*23e0*/  LDG.E.128 R184, desc[UR20][R184.64+0x10] ;  /* 0x00001014b8b87981 */ /* 0x000ea2000c1e1d00 */
[----:B------:R-:W-:-:S13]  /*23f0*/  ISETP.NE.AND.EX P0, PT, RZ, UR25, PT, P0 ;  /* 0x00000019ff007c0c */ /* 0x000fda000bf05300 */
[----:B------:R-:W0:Y:S01]  /*2400*/  @P0 LDC.64 R192, c[0x0][0x438] ;  /* 0x00010e00ffc00b82 */ /* 0x000e220000000a00 */
[--C-:B-----5:R-:W-:Y:S02]  /*2410*/  HADD2.F32 R247, -RZ, R52.reuse.H0_H0 ;  /* 0x20000034fff77230 */ /* 0x120fe40000004100 */
[----:B------:R-:W-:Y:S02]  /*2420*/  HADD2.F32 R242, -RZ, R52.H1_H1 ;  /* 0x30000034fff27230 */ /* 0x000fe40000004100 */
[----:B------:R-:W-:Y:S02]  /*2430*/  HADD2.F32 R237, -RZ, R53.H0_H0 ;  /* 0x20000035ffed7230 */ /* 0x000fe40000004100 */
[----:B---3--:R-:W-:-:S04]  /*2440*/  IMAD.WIDE.U32 R16, R16, 0x8, R220 ;  /* 0x0000000810107825 */ /* 0x008fc800078e00dc */
[----:B------:R-:W-:Y:S02]  /*2450*/  HADD2.F32 R230, -RZ, R53.H1_H1 ;  /* 0x30000035ffe67230 */ /* 0x000fe40000004100 */
[----:B0-----:R-:W-:Y:S02]  /*2460*/  @P0 IMAD.WIDE.U32 R14, R15, 0x20, R192 ;  /* 0x000000200f0e0825 */ /* 0x001fe400078e00c0 */
[----:B------:R-:W5:Y:S04]  /*2470*/  LDG.E.64 R192, desc[UR20][R16.64] ;  /* 0x0000001410c07981 */ /* 0x000f68000c1e1b00 */
[----:B------:R-:W5:Y:S04]  /*2480*/  @P0 LDG.E.128 R172, desc[UR20][R14.64] ;  /* 0x000000140eac0981 */ /* 0x000f68000c1e1d00 */
[----:B------:R0:W5:Y:S01]  /*2490*/  @P0 LDG.E.128 R176, desc[UR20][R14.64+0x10] ;  /* 0x000010140eb00981 */ /* 0x000162000c1e1d00 */
[----:B------:R-:W-:-:S02]  /*24a0*/  HADD2.F32 R221, -RZ, R54.H0_H0 ;  /* 0x20000036ffdd7230 */ /* 0x000fc40000004100 */
[----:B------:R-:W-:Y:S02]  /*24b0*/  HADD2.F32 R206, -RZ, R55.H0_H0 ;  /* 0x20000037ffce7230 */ /* 0x000fe40000004100 */
[----:B------:R-:W-:Y:S02]  /*24c0*/  HADD2.F32 R219, -RZ, R54.H1_H1 ;  /* 0x30000036ffdb7230 */ /* 0x000fe40000004100 */
[--C-:B----4-:R-:W-:Y:S02]  /*24d0*/  HADD2.F32 R205, -RZ, R180.reuse.H0_H0 ;  /* 0x200000b4ffcd7230 */ /* 0x110fe40000004100 */
[----:B------:R-:W-:-:S03]  /*24e0*/  HADD2.F32 R180, -RZ, R180.H1_H1 ;  /* 0x300000b4ffb47230 */ /* 0x000fc60000004100 */
[----:B------:R-:W-:Y:S01]  /*24f0*/  FMUL.FTZ R247, R247, R205 ;  /* 0x000000cdf7f77220 */ /* 0x000fe20000410000 */
[----:B--2---:R-:W-:Y:S01]  /*2500*/  FADD.FTZ R189, R189, -UR33 ;  /* 0x80000021bdbd7e21 */ /* 0x004fe20008010000 */
[----:B------:R-:W-:Y:S01]  /*2510*/  FADD.FTZ R190, R190, -UR33 ;  /* 0x80000021bebe7e21 */ /* 0x000fe20008010000 */
[--C-:B0-----:R-:W-:Y:S02]  /*2520*/  HADD2.F32 R15, -RZ, R181.reuse.H0_H0 ;  /* 0x200000b5ff0f7230 */ /* 0x101fe40000004100 */
[----:B------:R-:W-:Y:S01]  /*2530*/  FADD.FTZ R10, R191, -UR33 ;  /* 0x80000021bf0a7e21 */ /* 0x000fe20008010000 */
[----:B------:R-:W-:Y:S01]  /*2540*/  FMUL.FTZ R229, R189, UR31 ;  /* 0x0000001fbde57c20 */ /* 0x000fe20008410000 */
[----:B------:R-:W-:Y:S01]  /*2550*/  FMUL.FTZ R242, R242, R180 ;  /* 0x000000b4f2f27220 */ /* 0x000fe20000410000 */
[----:B------:R-:W-:Y:S01]  /*2560*/  FADD.FTZ R215, R215, R247 ;  /* 0x000000f7d7d77221 */ /* 0x000fe20000010000 */
[----:B------:R-:W-:Y:S01]  /*2570*/  FMUL.FTZ R220, R190, UR31 ;  /* 0x0000001fbedc7c20 */ /* 0x000fe20008410000 */
[----:B------:R-:W-:-:S02]  /*2580*/  HADD2.F32 R181, -RZ, R181.H1_H1 ;  /* 0x300000b5ffb57230 */ /* 0x000fc40000004100 */
[----:B------:R-:W-:Y:S01]  /*2590*/  FADD.FTZ R137, R137, R180 ;  /* 0x000000b489897221 */ /* 0x000fe20000010000 */
[----:B------:R-:W-:Y:S01]  /*25a0*/  FFMA.FTZ R93, R229, R180, R93 ;  /* 0x000000b4e55d7223 */ /* 0x000fe2000001005d */
[----:B------:R-:W-:Y:S01]  /*25b0*/  FMUL.FTZ R10, R10, UR31 ;  /* 0x0000001f0a0a7c20 */ /* 0x000fe20008410000 */
[-C--:B------:R-:W-:Y:S01]  /*25c0*/  FMUL.FTZ R237, R237, R15.reuse ;  /* 0x0000000feded7220 */ /* 0x080fe20000410000 */
[----:B------:R-:W-:Y:S01]  /*25d0*/  FADD.FTZ R14, R184, -UR33 ;  /* 0x80000021b80e7e21 */ /* 0x000fe20008010000 */
[----:B------:R-:W-:Y:S01]  /*25e0*/  FADD.FTZ R180, R215, R242 ;  /* 0x000000f2d7b47221 */ /* 0x000fe20000010000 */
[----:B------:R-:W-:Y:S01]  /*25f0*/  FADD.FTZ R188, R188, -UR33 ;  /* 0x80000021bcbc7e21 */ /* 0x000fe20008010000 */
[----:B------:R-:W-:Y:S01]  /*2600*/  FADD.FTZ R138, R138, R15 ;  /* 0x0000000f8a8a7221 */ /* 0x000fe20000010000 */
[----:B------:R-:W-:Y:S01]  /*2610*/  FFMA.FTZ R94, R220, R15, R94 ;  /* 0x0000000fdc5e7223 */ /* 0x000fe2000001005e */
[----:B------:R-:W-:Y:S01]  /*2620*/  FADD.FTZ R139, R139, R181 ;  /* 0x000000b58b8b7221 */ /* 0x000fe20000010000 */
[-C--:B------:R-:W-:Y:S01]  /*2630*/  FFMA.FTZ R95, R10, R181.reuse, R95 ;  /* 0x000000b50a5f7223 */ /* 0x080fe2000001005f */
[----:B------:R-:W-:Y:S01]  /*2640*/  FMUL.FTZ R230, R230, R181 ;  /* 0x000000b5e6e67220 */ /* 0x000fe20000410000 */
[----:B------:R-:W-:-:S02]  /*2650*/  HADD2.F32 R15, -RZ, R182.H0_H0 ;  /* 0x200000b6ff0f7230 */ /* 0x000fc40000004100 */
[----:B------:R-:W-:Y:S01]  /*2660*/  FMUL.FTZ R14, R14, UR31 ;  /* 0x0000001f0e0e7c20 */ /* 0x000fe20008410000 */
[----:B------:R-:W-:Y:S01]  /*2670*/  FADD.FTZ R181, R180, R237 ;  /* 0x000000edb4b57221 */ /* 0x000fe20000010000 */
[----:B------:R-:W-:Y:S01]  /*2680*/  FMUL.FTZ R236, R188, UR31 ;  /* 0x0000001fbcec7c20 */ /* 0x000fe20008410000 */
[----:B------:R-:W-:Y:S01]  /*2690*/  FADD.FTZ R186, R186, -UR33 ;  /* 0x80000021baba7e21 */ /* 0x000fe20008010000 */
[----:B------:R-:W-:Y:S01]  /*26a0*/  FADD.FTZ R140, R140, R15 ;  /* 0x0000000f8c8c7221 */ /* 0x000fe20000010000 */
[-C--:B------:R-:W-:Y:S01]  /*26b0*/  FFMA.FTZ R96, R14, R15.reuse, R96 ;  /* 0x0000000f0e607223 */ /* 0x080fe20000010060 */
[----:B------:R-:W-:Y:S01]  /*26c0*/  FMUL.FTZ R221, R221, R15 ;  /* 0x0000000fdddd7220 */ /* 0x000fe20000410000 */
[----:B------:R-:W-:Y:S01]  /*26d0*/  FADD.FTZ R180, R181, R230 ;  /* 0x000000e6b5b47221 */ /* 0x000fe20000010000 */
[----:B------:R-:W-:Y:S01]  /*26e0*/  FADD.FTZ R136, R136, R205 ;  /* 0x000000cd88887221 */ /* 0x000fe20000010000 */
[----:B------:R-:W-:Y:S01]  /*26f0*/  FFMA.FTZ R92, R236, R205, R92 ;  /* 0x000000cdec5c7223 */ /* 0x000fe2000001005c */
[----:B------:R-:W-:-:S02]  /*2700*/  HADD2.F32 R15, -RZ, R183.H0_H0 ;  /* 0x200000b7ff0f7230 */ /* 0x000fc40000004100 */
[----:B------:R-:W-:Y:S01]  /*2710*/  FADD.FTZ R187, R187, -UR33 ;  /* 0x80000021bbbb7e21 */ /* 0x000fe20008010000 */
[----:B------:R-:W-:Y:S02]  /*2720*/  HADD2.F32 R16, -RZ, R183.H1_H1 ;  /* 0x300000b7ff107230 */ /* 0x000fe40000004100 */
[----:B------:R-:W-:Y:S01]  /*2730*/  FMUL.FTZ R205, R186, UR31 ;  /* 0x0000001fbacd7c20 */ /* 0x000fe20008410000 */
[----:B------:R-:W-:Y:S02]  /*2740*/  HADD2.F32 R181, -RZ, R55.H1_H1 ;  /* 0x30000037ffb57230 */ /* 0x000fe40000004100 */
[----:B------:R-:W-:Y:S01]  /*2750*/  FFMA.FTZ R214, R236, R247, R214 ;  /* 0x000000f7ecd67223 */ /* 0x000fe200000100d6 */
[----:B------:R-:W-:Y:S01]  /*2760*/  FMUL.FTZ R216, R187, UR31 ;  /* 0x0000001fbbd87c20 */ /* 0x000fe20008410000 */
[----:B------:R-:W-:Y:S01]  /*2770*/  FADD.FTZ R142, R142, R15 ;  /* 0x0000000f8e8e7221 */ /* 0x000fe20000010000 */
[-C--:B------:R-:W-:Y:S01]  /*2780*/  FFMA.FTZ R98, R205, R15.reuse, R98 ;  /* 0x0000000fcd627223 */ /* 0x080fe20000010062 */
[----:B------:R-:W-:Y:S01]  /*2790*/  FMUL.FTZ R206, R206, R15 ;  /* 0x0000000fcece7220 */ /* 0x000fe20000410000 */
[----:B------:R-:W-:Y:S01]  /*27a0*/  FMUL.FTZ R188, R181, R16 ;  /* 0x00000010b5bc7220 */ /* 0x000fe20000410000 */
[----:B------:R-:W-:Y:S01]  /*27b0*/  FFMA.FTZ R15, R229, R242, R214 ;  /* 0x000000f2e50f7223 */ /* 0x000fe200000100d6 */
[----:B------:R-:W-:Y:S01]  /*27c0*/  FADD.FTZ R17, R185, -UR33 ;  /* 0x80000021b9117e21 */ /* 0x000fe20008010000 */
[----:B------:R1:W-:Y:S02]  /*27d0*/  STL [R1+0xc], R216 ;  /* 0x00000cd801007387 */ /* 0x0003e40000100800 */
[----:B------:R-:W-:-:S02]  /*27e0*/  FFMA.FTZ R15, R220, R237, R15 ;  /* 0x000000eddc0f7223 */ /* 0x000fc4000001000f */
[----:B------:R1:W-:Y:S01]  /*27f0*/  STL [R1+0x8], R188 ;  /* 0x000008bc01007387 */ /* 0x0003e20000100800 */
[----:B------:R-:W-:Y:S02]  /*2800*/  HADD2.F32 R182, -RZ, R182.H1_H1 ;  /* 0x300000b6ffb67230 */ /* 0x000fe40000004100 */
[----:B------:R-:W-:Y:S01]  /*2810*/  FMUL.FTZ R17, R17, UR31 ;  /* 0x0000001f11117c20 */ /* 0x000fe20008410000 */
[----:B------:R-:W-:Y:S01]  /*2820*/  FFMA.FTZ R15, R10, R230, R15 ;  /* 0x000000e60a0f7223 */ /* 0x000fe2000001000f */
[----:B------:R-:W-:Y:S01]  /*2830*/  FADD.FTZ R180, R180, R221 ;  /* 0x000000ddb4b47221 */ /* 0x000fe20000010000 */
[----:B------:R-:W-:Y:S01]  /*2840*/  FADD.FTZ R141, R141, R182 ;  /* 0x000000b68d8d7221 */ /* 0x000fe20000010000 */
[-C--:B------:R-:W-:Y:S01]  /*2850*/  FFMA.FTZ R97, R17, R182.reuse, R97 ;  /* 0x000000b611617223 */ /* 0x080fe20000010061 */
[----:B------:R-:W-:Y:S01]  /*2860*/  FMUL.FTZ R219, R219, R182 ;  /* 0x000000b6dbdb7220 */ /* 0x000fe20000410000 */
[----:B------:R-:W-:-:S03]  /*2870*/  FFMA.FTZ R182, R14, R221, R15 ;  /* 0x000000dd0eb67223 */ /* 0x000fc6000001000f */
[----:B------:R-:W-:Y:S01]  /*2880*/  FADD.FTZ R15, R180, R219 ;  /* 0x000000dbb40f7221 */ /* 0x000fe20000010000 */
[----:B------:R-:W-:-:S03]  /*2890*/  FFMA.FTZ R182, R17, R219, R182 ;  /* 0x000000db11b67223 */ /* 0x000fc600000100b6 */
[----:B------:R-:W-:Y:S01]  /*28a0*/  FADD.FTZ R15, R15, R206 ;  /* 0x000000ce0f0f7221 */ /* 0x000fe20000010000 */
[----:B------:R-:W-:Y:S01]  /*28b0*/  FFMA.FTZ R182, R205, R206, R182 ;  /* 0x000000cecdb67223 */ /* 0x000fe200000100b6 */
[----:B------:R-:W-:Y:S01]  /*28c0*/  FADD.FTZ R143, R143, R16 ;  /* 0x000000108f8f7221 */ /* 0x000fe20000010000 */
[C---:B------:R-:W-:Y:S01]  /*28d0*/  FFMA.FTZ R99, R216.reuse, R16, R99 ;  /* 0x00000010d8637223 */ /* 0x040fe20000010063 */
[----:B------:R-:W-:Y:S01]  /*28e0*/  FADD.FTZ R215, R15, R188 ;  /* 0x000000bc0fd77221 */ /* 0x000fe20000010000 */
[----:B------:R-:W-:Y:S01]  /*28f0*/  FFMA.FTZ R214, R216, R188, R182 ;  /* 0x000000bcd8d67223 */ /* 0x000fe200000100b6 */
[----:B-1----:R-:W-:Y:S06]  /*2900*/  BRA `(.L_x_12373) ;  /* 0x0000000400807947 */ /* 0x002fec0003800000 */
.L_x_12364:
[----:B------:R-:W0:Y:S01]  /*2910*/  S2R R181, SR_TID.X ;  /* 0x0000000000b57919 */ /* 0x000e220000002100 */
[----:B------:R-:W-:Y:S01]  /*2920*/  UIMAD UR7, UR28, UR6, URZ ;  /* 0x000000061c0772a4 */ /* 0x000fe2000f8e02ff */
[----:B------:R-:W-:Y:S01]  /*2930*/  HFMA2 R16, -RZ, RZ, 0, 0 ;  /* 0x00000000ff107431 */ /* 0x000fe200000001ff */
        /* <DEDUP_REMOVED lines=12> */
[----:B------:R-:W-:Y:S01]  /*2a00*/  IMAD.U32 R15, RZ, RZ, UR7 ;  /* 0x00000007ff0f7e24 */ /* 0x000fe2000f8e00ff */
[----:B------:R0:W-:Y:S04]  /*2a10*/  STL [R1+0x20], R180 ;  /* 0x000020b401007387 */ /* 0x0001e80000100800 */
[----:B------:R-:W-:Y:S02]  /*2a20*/  @P0 LEA.HI.SX32 R16, R15, R181, 0x1d ;  /* 0x000000b50f100211 */ /* 0x000fe400078feaff */
[----:B------:R-:W-:Y:S01]  /*2a30*/  MOV R15, R180 ;  /* 0x000000b4000f7202 */ /* 0x000fe20000000f00 */
        /* <DEDUP_REMOVED lines=28> */
.L_x_12374:
        /* <DEDUP_REMOVED lines=15> */
[----:B------:R-:W-:-:S05]  /*2cf0*/  @P4 IADD3 R16, PT, PT, R16, 0x80, RZ ;  /* 0x0000008010104810 */ /* 0x000fca0007ffe0ff */
[C---:B---3--:R-:W-:Y:S01]  /*2d00*/  @P3 IMAD.WIDE.U32 R182, R16.reuse, 0x8, R186 ;  /* 0x0000000810b63825 */ /* 0x048fe200078e00ba */
[----:B--2---:R-:W2:Y:S01]  /*2d10*/  @P2 LDC.64 R180, c[0x0][0x3b0] ;  /* 0x0000ec00ffb42b82 */ /* 0x004ea20000000a00 */
[----:B------:R-:W-:-:S03]  /*2d20*/  @P3 IADD3 R16, PT, PT, R16, 0x80, RZ ;  /* 0x0000008010103810 */ /* 0x000fc60007ffe0ff */
[----:B------:R2:W5:Y:S04]  /*2d30*/  @P3 LDG.E.64 R24, desc[UR20][R182.64] ;  /* 0x00000014b6183981 */ /* 0x000568000c1e1b00 */
[----:B------:R-:W3:Y:S01]  /*2d40*/  @P4 LDC.64 R186, c[0x0][0x438] ;  /* 0x00010e00ffba4b82 */ /* 0x000ee20000000a00 */
[C---:B--2---:R-:W-:Y:S01]  /*2d50*/  @P2 IMAD.WIDE.U32 R182, R16.reuse, 0x8, R180 ;  /* 0x0000000810b62825 */ /* 0x044fe200078e00b4 */
[----:B------:R-:W-:-:S04]  /*2d60*/  @P2 IADD3 R16, PT, PT, R16, 0x80, RZ ;  /* 0x0000008010102810 */ /* 0x000fc80007ffe0ff */
[----:B------:R2:W5:Y:S01]  /*2d70*/  @P2 LDG.E.64 R26, desc[UR20][R182.64] ;  /* 0x00000014b61a2981 */ /* 0x000562000c1e1b00 */
[----:B0-----:R-:W-:Y:S02]  /*2d80*/  @P1 IMAD.WIDE.U32 R180, R16, 0x8, R184 ;  /* 0x0000000810b41825 */ /* 0x001fe400078e00b8 */
[----:B------:R-:W0:Y:S03]  /*2d90*/  @P3 LDC.64 R184, c[0x0][0x438] ;  /* 0x00010e00ffb83b82 */ /* 0x000e260000000a00 */
[----:B------:R4:W5:Y:S05]  /*2da0*/  @P1 LDG.E.64 R192, desc[UR20][R180.64] ;  /* 0x00000014b4c01981 */ /* 0x00096a000c1e1b00 */
[----:B--2---:R-:W2:Y:S01]  /*2db0*/  @P2 LDC.64 R182, c[0x0][0x438] ;  /* 0x00010e00ffb62b82 */ /* 0x004ea20000000a00 */
[----:B----4-:R-:W-:-:S04]  /*2dc0*/  @P5 IMAD.WIDE.U32 R180, R15, 0x20, R188 ;  /* 0x000000200fb45825 */ /* 0x010fc800078e00bc */
[----:B------:R-:W-:Y:S01]  /*2dd0*/  @P5 VIADD R15, R15, 0x80 ;  /* 0x000000800f0f5836 */ /* 0x000fe20000000000 */
[----:B------:R-:W5:Y:S04]  /*2de0*/  @P5 LDG.E.128 R32, desc[UR20][R180.64] ;  /* 0x00000014b4205981 */ /* 0x000f68000c1e1d00 */
[----:B------:R3:W5:Y:S02]  /*2df0*/  @P5 LDG.E.128 R28, desc[UR20][R180.64+0x10] ;  /* 0x00001014b41c5981 */ /* 0x000764000c1e1d00 */
[C---:B---3--:R-:W-:Y:S02]  /*2e00*/  @P4 IMAD.WIDE.U32 R180, R15.reuse, 0x20, R186 ;  /* 0x000000200fb44825 */ /* 0x048fe400078e00ba */
[----:B------:R-:W3:Y:S01]  /*2e10*/  @P1 LDC.64 R186, c[0x0][0x438] ;  /* 0x00010e00ffba1b82 */ /* 0x000ee20000000a00 */
[----:B------:R-:W-:-:S02]  /*2e20*/  @P4 IADD3 R15, PT, PT, R15, 0x80, RZ ;  /* 0x000000800f0f4810 */ /* 0x000fc40007ffe0ff */
[----:B------:R-:W5:Y:S04]  /*2e30*/  @P4 LDG.E.128 R148, desc[UR20][R180.64] ;  /* 0x00000014b4944981 */ /* 0x000f68000c1e1d00 */
[----:B------:R0:W5:Y:S02]  /*2e40*/  @P4 LDG.E.128 R152, desc[UR20][R180.64+0x10] ;  /* 0x00001014b4984981 */ /* 0x000164000c1e1d00 */
[C---:B0-----:R-:W-:Y:S01]  /*2e50*/  @P3 IMAD.WIDE.U32 R180, R15.reuse, 0x20, R184 ;  /* 0x000000200fb43825 */ /* 0x041fe200078e00b8 */
[----:B------:R-:W-:-:S04]  /*2e60*/  @P3 IADD3 R15, PT, PT, R15, 0x80, RZ ;  /* 0x000000800f0f3810 */ /* 0x000fc80007ffe0ff */
[----:B------:R-:W5:Y:S04]  /*2e70*/  @P3 LDG.E.128 R156, desc[UR20][R180.64] ;  /* 0x00000014b49c3981 */ /* 0x000f68000c1e1d00 */
[----:B------:R2:W5:Y:S02]  /*2e80*/  @P3 LDG.E.128 R160, desc[UR20][R180.64+0x10] ;  /* 0x00001014b4a03981 */ /* 0x000564000c1e1d00 */
[C---:B--2---:R-:W-:Y:S01]  /*2e90*/  @P2 IMAD.WIDE.U32 R180, R15.reuse, 0x20, R182 ;  /* 0x000000200fb42825 */ /* 0x044fe200078e00b6 */
[----:B------:R-:W-:-:S04]  /*2ea0*/  @P2 IADD3 R15, PT, PT, R15, 0x80, RZ ;  /* 0x000000800f0f2810 */ /* 0x000fc80007ffe0ff */
[----:B------:R2:W5:Y:S01]  /*2eb0*/  @P2 LDG.E.128 R164, desc[UR20][R180.64] ;  /* 0x00000014b4a42981 */ /* 0x000562000c1e1d00 */
[----:B---3--:R-:W-:-:S03]  /*2ec0*/  @P1 IMAD.WIDE.U32 R182, R15, 0x20, R186 ;  /* 0x000000200fb61825 */ /* 0x008fc600078e00ba */
[----:B------:R2:W5:Y:S04]  /*2ed0*/  @P2 LDG.E.128 R168, desc[UR20][R180.64+0x10] ;  /* 0x00001014b4a82981 */ /* 0x000568000c1e1d00 */
[----:B------:R2:W5:Y:S04]  /*2ee0*/  @P1 LDG.E.128 R172, desc[UR20][R182.64] ;  /* 0x00000014b6ac1981 */ /* 0x000568000c1e1d00 */
[----:B------:R2:W5:Y:S01]  /*2ef0*/  @P1 LDG.E.128 R176, desc[UR20][R182.64+0x10] ;  /* 0x00001014b6b01981 */ /* 0x000562000c1e1d00 */
[----:B------:R-:W-:-:S07]  /*2f00*/  CS2R R214, SRZ ;  /* 0x0000000000d67805 */ /* 0x000fce000001ff00 */
.L_x_12373:
[----:B-1----:R-:W-:Y:S05]  /*2f10*/  BSYNC.RECONVERGENT B0 ;  /* 0x0000000000007941 */ /* 0x002fea0003800200 */
.L_x_12363:
[----:B------:R-:W1:Y:S01]  /*2f20*/  SHFL.DOWN PT, R16, R215, 0x10, 0x1f ;  /* 0x0a001f00d7107f89 */ /* 0x000e6200000e0000 */
[----:B------:R-:W-:Y:S03]  /*2f30*/  BSSY.RECONVERGENT B0, `(.L_x_12375) ;  /* 0x000001f000007945 */ /* 0x000fe60003800200 */
[----:B------:R-:W3:Y:S01]  /*2f40*/  SHFL.DOWN PT, R15, R214, 0x10, 0x1f ;  /* 0x0a001f00d60f7f89 */ /* 0x000ee200000e0000 */
[----:B------:R-:W4:Y:S01]  /*2f50*/  S2R R186, SR_TID.X ;  /* 0x0000000000ba7919 */ /* 0x000f220000002100 */
[----:B-1----:R-:W-:Y:S01]  /*2f60*/  FADD.FTZ R16, R16, R215 ;  /* 0x000000d710107221 */ /* 0x002fe20000010000 */
[----:B---3--:R-:W-:-:S04]  /*2f70*/  FADD.FTZ R15, R15, R214 ;  /* 0x000000d60f0f7221 */ /* 0x008fc80000010000 */
[----:B--2---:R-:W1:Y:S04]  /*2f80*/  SHFL.DOWN PT, R181, R16, 0x8, 0x1f ;  /* 0x09001f0010b57f89 */ /* 0x004e6800000e0000 */
[----:B------:R-:W0:Y:S01]  /*2f90*/  SHFL.DOWN PT, R180, R15, 0x8, 0x1f ;  /* 0x09001f000fb47f89 */ /* 0x000e2200000e0000 */
[----:B----4-:R-:W-:Y:S01]  /*2fa0*/  LOP3.LUT P0, RZ, R186, 0x1f, RZ, 0xc0, !PT ;  /* 0x0000001fbaff7812 */ /* 0x010fe2000780c0ff */
        /* <DEDUP_REMOVED lines=23> */
.L_x_12376:
[----:B------:R-:W-:Y:S05]  /*3120*/  BSYNC.RECONVERGENT B0 ;  /* 0x0000000000007941 */ /* 0x000fea0003800200 */
.L_x_12375:
        /* <DEDUP_REMOVED lines=53> */
.L_x_12381:
        /* <DEDUP_REMOVED lines=12> */
.L_x_12382:
        /* <DEDUP_REMOVED lines=12> */
.L_x_12383:
        /* <DEDUP_REMOVED lines=12> */
.L_x_12384:
        /* <DEDUP_REMOVED lines=12> */
.L_x_12385:
        /* <DEDUP_REMOVED lines=12> */
.L_x_12386:
        /* <DEDUP_REMOVED lines=12> */
.L_x_12387:
        /* <DEDUP_REMOVED lines=16> */
.L_x_12380:
[----:B------:R-:W2:Y:S04]  /*3a00*/  LDL R180, [R1+0x4] ;  /* 0x0000040001b47983 */ /* 0x000ea80000100800 */
        /* <DEDUP_REMOVED lines=46> */
.L_x_12389:
        /* <DEDUP_REMOVED lines=12> */
.L_x_12390:
        /* <DEDUP_REMOVED lines=12> */
.L_x_12391:
        /* <DEDUP_REMOVED lines=12> */
.L_x_12392:
        /* <DEDUP_REMOVED lines=12> */
.L_x_12393:
        /* <DEDUP_REMOVED lines=12> */
.L_x_12394:
        /* <DEDUP_REMOVED lines=12> */
.L_x_12395:
[----:B------:R-:W-:Y:S05]  /*4170*/  BRA.U !UP3, `(.L_x_12388) ;  /* 0x0000000d0bc87547 */ /* 0x000fea000b800000 */
        /* <DEDUP_REMOVED lines=8> */
.L_x_12379:
[----:B------:R-:W-:-:S04]  /*4200*/  UISETP.NE.U32.AND UP0, UPT, UR4, URZ, UPT ;  /* 0x000000ff0400728c */ /* 0x000fc8000bf05070 */
[----:B------:R-:W-:-:S09]  /*4210*/  UISETP.NE.AND.EX UP0, UPT, UR5, URZ, UPT, UP0 ;  /* 0x000000ff0500728c */ /* 0x000fd2000bf05300 */
[----:B------:R-:W-:Y:S05]  /*4220*/  BRA.U UP0, `(.L_x_12396) ;  /* 0x0000000500d07547 */ /* 0x000fea000b800000 */
        /* <DEDUP_REMOVED lines=12> */
[----:B------:R-:W-:-:S04]  /*42f0*/  F2FP.F16.F32.PACK_AB R180, RZ, R180 ;  /* 0x000000b4ffb4723e */ /* 0x000fc800000000ff */
[----:B------:R-:W-:-:S07]  /*4300*/  PRMT R108, R180, 0x7610, R108 ;  /* 0x00007610b46c7816 */ /* 0x000fce000000006c */
.L_x_12397:
        /* <DEDUP_REMOVED lines=14> */
.L_x_12398:
        /* <DEDUP_REMOVED lines=12> */
[----:B------:R-:W-:-:S04]  /*44b0*/  F2FP.F16.F32.PACK_AB R180, RZ, R180 ;  /* 0x000000b4ffb4723e */ /* 0x000fc800000000ff */
[----:B------:R-:W-:-:S07]  /*44c0*/  PRMT R109, R180, 0x7610, R109 ;  /* 0x00007610b46d7816 */ /* 0x000fce000000006d */
.L_x_12399:
        /* <DEDUP_REMOVED lines=12> */
[----:B------:R-:W-:-:S04]  /*4590*/  F2FP.F16.F32.PACK_AB R180, RZ, R180 ;  /* 0x000000b4ffb4723e */ /* 0x000fc800000000ff */
[----:B------:R-:W-:-:S07]  /*45a0*/  PRMT R109, R109, 0x5410, R180 ;  /* 0x000054106d6d7816 */ /* 0x000fce00000000b4 */
.L_x_12400:
        /* <DEDUP_REMOVED lines=14> */
.L_x_12401:
        /* <DEDUP_REMOVED lines=14> */
.L_x_12402:
        /* <DEDUP_REMOVED lines=14> */
.L_x_12403:
        /* <DEDUP_REMOVED lines=15> */
[----:B------:R-:W-:-:S04]  /*4940*/  F2FP.F16.F32.PACK_AB R180, RZ, R180 ;  /* 0x000000b4ffb4723e */ /* 0x000fc800000000ff */
[----:B------:R-:W-:Y:S01]  /*4950*/  PRMT R111, R111, 0x5410, R180 ;  /* 0x000054106f6f7816 */ /* 0x000fe200000000b4 */
[----:B------:R-:W-:Y:S06]  /*4960*/  BRA `(.L_x_12388) ;  /* 0x0000000400cc7947 */ /* 0x000fec0003800000 */
.L_x_12396:
        /* <DEDUP_REMOVED lines=25> */
[----:B------:R-:W-:Y:S02]  /*4b00*/  PLOP3.LUT P0, PT, PT, PT, UP2, 0x80, 0x8 ;  /* 0x000000000008781c */ /* 0x000fe40003f0f028 */
[----:B------:R-:W-:-:S07]  /*4b10*/  MOV R67, R35 ;  /* 0x0000002300437202 */ /* 0x000fce0000000f00 */
        /* <DEDUP_REMOVED lines=17> */
[----:B------:R-:W-:Y:S01]  /*4c30*/  PLOP3.LUT P0, PT, PT, PT, UP2, 0x80, 0x8 ;  /* 0x000000000008781c */ /* 0x000fe20003f0f028 */
[----:B------:R-:W-:-:S08]  /*4c40*/  IMAD.MOV.U32 R146, RZ, RZ, R30 ;  /* 0x000000ffff927224 */ /* 0x000fd000078e001e */
[----:B------:R-:W-:Y:S01]  /*4c50*/  @P6 FADD.FTZ R147, R209, -R64 ;  /* 0x80000040d1936221 */ /* 0x000fe20000010000 */
[----:B------:R-:W-:-:S03]  /*4c60*/  PLOP3.LUT P6, PT, PT, PT, UP2, 0x80, 0x8 ;  /* 0x000000000008781c */ /* 0x000fc60003fcf028 */
[----:B------:R-:W-:Y:S01]  /*4c70*/  @P0 FFMA.FTZ R146, R147, UR31, R30 ;  /* 0x0000001f93920c23 */ /* 0x000fe2000801001e */
[----:B------:R-:W-:Y:S02]  /*4c80*/  PLOP3.LUT P0, PT, PT, PT, UP2, 0x80, 0x8 ;  /* 0x000000000008781c */ /* 0x000fe40003f0f028 */
[----:B------:R-:W-:-:S07]  /*4c90*/  MOV R147, R31 ;  /* 0x0000001f00937202 */ /* 0x000fce0000000f00 */
[----:B--2---:R-:W-:Y:S01]  /*4ca0*/  @P6 FFMA.FTZ R64, R183, UR10, R182 ;  /* 0x0000000ab7406c23 */ /* 0x004fe200080100b6 */
[----:B------:R-:W-:-:S03]  /*4cb0*/  PLOP3.LUT P6, PT, PT, PT, UP2, 0x80, 0x8 ;  /* 0x000000000008781c */ /* 0x000fc60003fcf028 */
[----:B---3--:R-:W-:Y:S01]  /*4cc0*/  @P0 FADD.FTZ R64, R180, -R64 ;  /* 0x80000040b4400221 */ /* 0x008fe20000010000 */
[----:B------:R-:W-:-:S09]  /*4cd0*/  PLOP3.LUT P0, PT, PT, PT, UP2, 0x80, 0x8 ;  /* 0x000000000008781c */ /* 0x000fd20003f0f028 */
[----:B------:R-:W-:Y:S01]  /*4ce0*/  @P6 FFMA.FTZ R147, R64, UR31, R31 ;  /* 0x0000001f40936c23 */ /* 0x000fe2000801001f */
[----:B------:R-:W-:-:S03]  /*4cf0*/  MOV R64, R32 ;  /* 0x0000002000407202 */ /* 0x000fc60000000f00 */
        /* <DEDUP_REMOVED lines=8> */
.L_x_12404:
[----:B------:R-:W-:Y:S05]  /*4d80*/  BRA.U !UP3, `(.L_x_12405) ;  /* 0x000000010b187547 */ /* 0x000fea000b800000 */
[----:B------:R-:W-:Y:S01]  /*4d90*/  FMUL.FTZ R180, R65, UR23 ;  /* 0x0000001741b47c20 */ /* 0x000fe20008410000 */
[----:B------:R-:W-:-:S03]  /*4da0*/  LOP3.LUT P0, RZ, R20, 0xff00, RZ, 0xc0, !PT ;  /* 0x0000ff0014ff7812 */ /* 0x000fc6000780c0ff */
[----:B------:R-:W-:-:S05]  /*4db0*/  FMUL.FTZ R180, R180, UR22 ;  /* 0x00000016b4b47c20 */ /* 0x000fca0008410000 */
[----:B------:R-:W-:-:S04]  /*4dc0*/  FSEL R180, R180, RZ, P0 ;  /* 0x000000ffb4b47208 */ /* 0x000fc80000000000 */
[----:B------:R-:W-:-:S04]  /*4dd0*/  F2FP.F16.F32.PACK_AB R180, RZ, R180 ;  /* 0x000000b4ffb4723e */ /* 0x000fc800000000ff */
[----:B------:R-:W-:-:S07]  /*4de0*/  PRMT R108, R108, 0x5410, R180 ;  /* 0x000054106c6c7816 */ /* 0x000fce00000000b4 */
.L_x_12405:
[----:B------:R-:W-:Y:S05]  /*4df0*/  BRA.U !UP3, `(.L_x_12406) ;  /* 0x000000010b187547 */ /* 0x000fea000b800000 */
[----:B------:R-:W-:Y:S01]  /*4e00*/  FMUL.FTZ R180, R66, UR23 ;  /* 0x0000001742b47c20 */ /* 0x000fe20008410000 */
[----:B------:R-:W-:-:S03]  /*4e10*/  LOP3.LUT P0, RZ, R20, 0xff0000, RZ, 0xc0, !PT ;  /* 0x00ff000014ff7812 */ /* 0x000fc6000780c0ff */
[----:B------:R-:W-:-:S05]  /*4e20*/  FMUL.FTZ R180, R180, UR22 ;  /* 0x00000016b4b47c20 */ /* 0x000fca0008410000 */
[----:B------:R-:W-:-:S04]  /*4e30*/  FSEL R180, R180, RZ, P0 ;  /* 0x000000ffb4b47208 */ /* 0x000fc80000000000 */
[----:B------:R-:W-:-:S04]  /*4e40*/  F2FP.F16.F32.PACK_AB R180, RZ, R180 ;  /* 0x000000b4ffb4723e */ /* 0x000fc800000000ff */
[----:B------:R-:W-:-:S07]  /*4e50*/  PRMT R109, R180, 0x7610, R109 ;  /* 0x00007610b46d7816 */ /* 0x000fce000000006d */
.L_x_12406:
[----:B------:R-:W-:Y:S05]  /*4e60*/  BRA.U !UP3, `(.L_x_12407) ;  /* 0x000000010b187547 */ /* 0x000fea000b800000 */
[----:B------:R-:W-:Y:S01]  /*4e70*/  FMUL.FTZ R180, R67, UR23 ;  /* 0x0000001743b47c20 */ /* 0x000fe20008410000 */
[----:B------:R-:W-:-:S03]  /*4e80*/  LOP3.LUT P0, RZ, R20, 0xff000000, RZ, 0xc0, !PT ;  /* 0xff00000014ff7812 */ /* 0x000fc6000780c0ff */
[----:B------:R-:W-:-:S05]  /*4e90*/  FMUL.FTZ R180, R180, UR22 ;  /* 0x00000016b4b47c20 */ /* 0x000fca0008410000 */
[----:B------:R-:W-:-:S04]  /*4ea0*/  FSEL R180, R180, RZ, P0 ;  /* 0x000000ffb4b47208 */ /* 0x000fc80000000000 */
[----:B------:R-:W-:-:S04]  /*4eb0*/  F2FP.F16.F32.PACK_AB R180, RZ, R180 ;  /* 0x000000b4ffb4723e */ /* 0x000fc800000000ff */
[----:B------:R-:W-:-:S07]  /*4ec0*/  PRMT R109, R109, 0x5410, R180 ;  /* 0x000054106d6d7816 */ /* 0x000fce00000000b4 */
.L_x_12407:
[----:B------:R-:W-:Y:S05]  /*4ed0*/  BRA.U !UP3, `(.L_x_12408) ;  /* 0x000000010b187547 */ /* 0x000fea000b800000 */
[----:B------:R-:W-:Y:S01]  /*4ee0*/  FMUL.FTZ R180, R144, UR23 ;  /* 0x0000001790b47c20 */ /* 0x000fe20008410000 */
[----:B------:R-:W-:-:S03]  /*4ef0*/  LOP3.LUT P0, RZ, R21, 0xff, RZ, 0xc0, !PT ;  /* 0x000000ff15ff7812 */ /* 0x000fc6000780c0ff */
[----:B------:R-:W-:-:S05]  /*4f00*/  FMUL.FTZ R180, R180, UR22 ;  /* 0x00000016b4b47c20 */ /* 0x000fca0008410000 */
[----:B------:R-:W-:-:S04]  /*4f10*/  FSEL R180, R180, RZ, P0 ;  /* 0x000000ffb4b47208 */ /* 0x000fc80000000000 */
[----:B------:R-:W-:-:S04]  /*4f20*/  F2FP.F16.F32.PACK_AB R180, RZ, R180 ;  /* 0x000000b4ffb4723e */ /* 0x000fc800000000ff */
[----:B------:R-:W-:-:S07]  /*4f30*/  PRMT R110, R180, 0x7610, R110 ;  /* 0x00007610b46e7816 */ /* 0x000fce000000006e */
.L_x_12408:
[----:B------:R-:W-:Y:S05]  /*4f40*/  BRA.U !UP3, `(.L_x_12409) ;  /* 0x000000010b187547 */ /* 0x000fea000b800000 */
[----:B------:R-:W-:Y:S01]  /*4f50*/  FMUL.FTZ R180, R145, UR23 ;  /* 0x0000001791b47c20 */ /* 0x000fe20008410000 */
[----:B------:R-:W-:-:S03]  /*4f60*/  LOP3.LUT P0, RZ, R21, 0xff00, RZ, 0xc0, !PT ;  /* 0x0000ff0015ff7812 */ /* 0x000fc6000780c0ff */
[----:B------:R-:W-:-:S05]  /*4f70*/  FMUL.FTZ R180, R180, UR22 ;  /* 0x00000016b4b47c20 */ /* 0x000fca0008410000 */
[----:B------:R-:W-:-:S04]  /*4f80*/  FSEL R180, R180, RZ, P0 ;  /* 0x000000ffb4b47208 */ /* 0x000fc80000000000 */
[----:B------:R-:W-:-:S04]  /*4f90*/  F2FP.F16.F32.PACK_AB R180, RZ, R180 ;  /* 0x000000b4ffb4723e */ /* 0x000fc800000000ff */
[----:B------:R-:W-:-:S07]  /*4fa0*/  PRMT R110, R110, 0x5410, R180 ;  /* 0x000054106e6e7816 */ /* 0x000fce00000000b4 */
.L_x_12409:
[----:B------:R-:W-:Y:S05]  /*4fb0*/  BRA.U !UP3, `(.L_x_12410) ;  /* 0x000000010b187547 */ /* 0x000fea000b800000 */
[----:B------:R-:W-:Y:S01]  /*4fc0*/  FMUL.FTZ R180, R146, UR23 ;  /* 0x0000001792b47c20 */ /* 0x000fe20008410000 */
[----:B------:R-:W-:-:S03]  /*4fd0*/  LOP3.LUT P0, RZ, R21, 0xff0000, RZ, 0xc0, !PT ;  /* 0x00ff000015ff7812 */ /* 0x000fc6000780c0ff */
[----:B------:R-:W-:-:S05]  /*4fe0*/  FMUL.FTZ R180, R180, UR22 ;  /* 0x00000016b4b47c20 */ /* 0x000fca0008410000 */
[----:B------:R-:W-:-:S04]  /*4ff0*/  FSEL R180, R180, RZ, P0 ;  /* 0x000000ffb4b47208 */ /* 0x000fc80000000000 */
[----:B------:R-:W-:-:S04]  /*5000*/  F2FP.F16.F32.PACK_AB R180, RZ, R180 ;  /* 0x000000b4ffb4723e */ /* 0x000fc800000000ff */
[----:B------:R-:W-:-:S07]  /*5010*/  PRMT R111, R180, 0x7610, R111 ;  /* 0x00007610b46f7816 */ /* 0x000fce000000006f */
.L_x_12410:
[----:B------:R-:W-:Y:S05]  /*5020*/  BRA.U !UP3, `(.L_x_12388) ;  /* 0x000000010b1c7547 */ /* 0x000fea000b800000 */
[----:B------:R-:W-:Y:S01]  /*5030*/  FMUL.FTZ R180, R147, UR23 ;  /* 0x0000001793b47c20 */ /* 0x000fe20008410000 */
[----:B------:R-:W-:-:S03]  /*5040*/  ISETP.GE.U32.AND P0, PT, R20, RZ, PT ;  /* 0x000000ff1400720c */ /* 0x000fc60003f06070 */
[----:B------:R-:W-:Y:S01]  /*5050*/  FMUL.FTZ R180, R180, UR22 ;  /* 0x00000016b4b47c20 */ /* 0x000fe20008410000 */
[----:B------:R-:W-:-:S04]  /*5060*/  ISETP.GE.U32.AND.EX P0, PT, R21, 0x1000000, PT, P0 ;  /* 0x010000001500780c */ /* 0x000fc80003f06100 */
[----:B------:R-:W-:-:S04]  /*5070*/  FSEL R180, R180, RZ, P0 ;  /* 0x000000ffb4b47208 */ /* 0x000fc80000000000 */
[----:B------:R-:W-:-:S04]  /*5080*/  F2FP.F16.F32.PACK_AB R180, RZ, R180 ;  /* 0x000000b4ffb4723e */ /* 0x000fc800000000ff */
[----:B------:R-:W-:-:S07]  /*5090*/  PRMT R111, R111, 0x5410, R180 ;  /* 0x000054106f6f7816 */ /* 0x000fce00000000b4 */
.L_x_12388:
[----:B------:R-:W-:Y:S01]  /*50a0*/  ISETP.NE.U32.AND P0, PT, RZ, UR4, PT ;  /* 0x00000004ff007c0c */ /* 0x000fe2000bf05070 */
[----:B------:R-:W0:Y:S01]  /*50b0*/  @UP3 LDCU.64 UR8, c[0x0][0x468] ;  /* 0x00008d00ff0837ac */ /* 0x000e220008000a00 */
[----:B------:R-:W-:Y:S01]  /*50c0*/  HFMA2 R184, -RZ, RZ, 0, 9.5367431640625e-07 ;  /* 0x00000010ffb87431 */ /* 0x000fe200000001ff */
[----:B------:R-:W-:Y:S02]  /*50d0*/  PLOP3.LUT P6, PT, PT, PT, UP3, 0x80, 0x8 ;  /* 0x000000000008781c */ /* 0x000fe40003fcf038 */
        /* <DEDUP_REMOVED lines=10> */
.L_x_12378:
[----:B------:R-:W-:Y:S05]  /*5180*/  BSYNC.RECONVERGENT B0 ;  /* 0x0000000000007941 */ /* 0x000fea0003800200 */
.L_x_12377:
        /* <DEDUP_REMOVED lines=10> */
[----:B0-----:R-:W2:Y:S04]  /*5230*/  LDL R181, [R1] ;  /* 0x0000000001b57983 */ /* 0x001ea80000100800 */
[----:B------:R-:W3:Y:S08]  /*5240*/  LDL R180, [R1+0x18] ;  /* 0x0000180001b47983 */ /* 0x000ef00000100800 */
[----:B------:R-:W-:Y:S01]  /*5250*/  @P6 FFMA.FTZ R65, R227, UR10, R182 ;  /* 0x0000000ae3416c23 */ /* 0x000fe200080100b6 */
        /* <DEDUP_REMOVED lines=61> */
.L_x_12415:
[----:B------:R-:W-:Y:S05]  /*5630*/  BRA.U !UP3, `(.L_x_12416) ;  /* 0x000000010b187547 */ /* 0x000fea000b800000 */
[----:B------:R-:W-:Y:S01]  /*5640*/  FMUL.FTZ R180, R65, UR23 ;  /* 0x0000001741b47c20 */ /* 0x000fe20008410000 */
[----:B------:R-:W-:-:S03]  /*5650*/  LOP3.LUT P6, RZ, R22, 0xff00, RZ, 0xc0, !PT ;  /* 0x0000ff0016ff7812 */ /* 0x000fc600078cc0ff */
[----:B------:R-:W-:-:S05]  /*5660*/  FMUL.FTZ R180, R180, UR22 ;  /* 0x00000016b4b47c20 */ /* 0x000fca0008410000 */
[----:B------:R-:W-:-:S04]  /*5670*/  FSEL R180, R180, RZ, P6 ;  /* 0x000000ffb4b47208 */ /* 0x000fc80003000000 */
[----:B------:R-:W-:-:S04]  /*5680*/  F2FP.F16.F32.PACK_AB R180, RZ, R180 ;  /* 0x000000b4ffb4723e */ /* 0x000fc800000000ff */
[----:B------:R-:W-:-:S07]  /*5690*/  PRMT R108, R108, 0x5410, R180 ;  /* 0x000054106c6c7816 */ /* 0x000fce00000000b4 */
.L_x_12416:
[----:B------:R-:W-:Y:S05]  /*56a0*/  BRA.U !UP3, `(.L_x_12417) ;  /* 0x000000010b187547 */ /* 0x000fea000b800000 */
[----:B------:R-:W-:Y:S01]  /*56b0*/  FMUL.FTZ R180, R66, UR23 ;  /* 0x0000001742b47c20 */ /* 0x000fe20008410000 */
[----:B------:R-:W-:-:S03]  /*56c0*/  LOP3.LUT P6, RZ, R22, 0xff0000, RZ, 0xc0, !PT ;  /* 0x00ff000016ff7812 */ /* 0x000fc600078cc0ff */
[----:B------:R-:W-:-:S05]  /*56d0*/  FMUL.FTZ R180, R180, UR22 ;  /* 0x00000016b4b47c20 */ /* 0x000fca0008410000 */
[----:B------:R-:W-:-:S04]  /*56e0*/  FSEL R180, R180, RZ, P6 ;  /* 0x000000ffb4b47208 */ /* 0x000fc80003000000 */
[----:B------:R-:W-:-:S04]  /*56f0*/  F2FP.F16.F32.PACK_AB R180, RZ, R180 ;  /* 0x000000b4ffb4723e */ /* 0x000fc800000000ff */
[----:B------:R-:W-:-:S07]  /*5700*/  PRMT R109, R180, 0x7610, R109 ;  /* 0x00007610b46d7816 */ /* 0x000fce000000006d */
.L_x_12417:
[----:B------:R-:W-:Y:S05]  /*5710*/  BRA.U !UP3, `(.L_x_12418) ;  /* 0x000000010b187547 */ /* 0x000fea000b800000 */
[----:B------:R-:W-:Y:S01]  /*5720*/  FMUL.FTZ R180, R67, UR23 ;  /* 0x0000001743b47c20 */ /* 0x000fe20008410000 */
[----:B------:R-:W-:-:S03]  /*5730*/  LOP3.LUT P6, RZ, R22, 0xff000000, RZ, 0xc0, !PT ;  /* 0xff00000016ff7812 */ /* 0x000fc600078cc0ff */
[----:B------:R-:W-:-:S05]  /*5740*/  FMUL.FTZ R180, R180, UR22 ;  /* 0x00000016b4b47c20 */ /* 0x000fca0008410000 */
[----:B------:R-:W-:-:S04]  /*5750*/  FSEL R180, R180, RZ, P6 ;  /* 0x000000ffb4b47208 */ /* 0x000fc80003000000 */
[----:B------:R-:W-:-:S04]  /*5760*/  F2FP.F16.F32.PACK_AB R180, RZ, R180 ;  /* 0x000000b4ffb4723e */ /* 0x000fc800000000ff */
[----:B------:R-:W-:-:S07]  /*5770*/  PRMT R109, R109, 0x5410, R180 ;  /* 0x000054106d6d7816 */ /* 0x000fce00000000b4 */
.L_x_12418:
[----:B------:R-:W-:Y:S05]  /*5780*/  BRA.U !UP3, `(.L_x_12419) ;  /* 0x000000010b187547 */ /* 0x000fea000b800000 */
[----:B------:R-:W-:Y:S01]  /*5790*/  FMUL.FTZ R180, R144, UR23 ;  /* 0x0000001790b47c20 */ /* 0x000fe20008410000 */
[----:B------:R-:W-:-:S03]  /*57a0*/  LOP3.LUT P6, RZ, R23, 0xff, RZ, 0xc0, !PT ;  /* 0x000000ff17ff7812 */ /* 0x000fc600078cc0ff */
[----:B------:R-:W-:-:S05]  /*57b0*/  FMUL.FTZ R180, R180, UR22 ;  /* 0x00000016b4b47c20 */ /* 0x000fca0008410000 */
[----:B------:R-:W-:-:S04]  /*57c0*/  FSEL R180, R180, RZ, P6 ;  /* 0x000000ffb4b47208 */ /* 0x000fc80003000000 */
[----:B------:R-:W-:-:S04]  /*57d0*/  F2FP.F16.F32.PACK_AB R180, RZ, R180 ;  /* 0x000000b4ffb4723e */ /* 0x000fc800000000ff */
[----:B------:R-:W-:-:S07]  /*57e0*/  PRMT R110, R180, 0x7610, R110 ;  /* 0x00007610b46e7816 */ /* 0x000fce000000006e */
.L_x_12419:
[----:B------:R-:W-:Y:S05]  /*57f0*/  BRA.U !UP3, `(.L_x_12420) ;  /* 0x000000010b187547 */ /* 0x000fea000b800000 */
[----:B------:R-:W-:Y:S01]  /*5800*/  FMUL.FTZ R180, R145, UR23 ;  /* 0x0000001791b47c20 */ /* 0x000fe20008410000 */
[----:B------:R-:W-:-:S03]  /*5810*/  LOP3.LUT P6, RZ, R23, 0xff00, RZ, 0xc0, !PT ;  /* 0x0000ff0017ff7812 */ /* 0x000fc600078cc0ff */
[----:B------:R-:W-:-:S05]  /*5820*/  FMUL.FTZ R180, R180, UR22 ;  /* 0x00000016b4b47c20 */ /* 0x000fca0008410000 */
[----:B------:R-:W-:-:S04]  /*5830*/  FSEL R180, R180, RZ, P6 ;  /* 0x000000ffb4b47208 */ /* 0x000fc80003000000 */
[----:B------:R-:W-:-:S04]  /*5840*/  F2FP.F16.F32.PACK_AB R180, RZ, R180 ;  /* 0x000000b4ffb4723e */ /* 0x000fc800000000ff */
[----:B------:R-:W-:-:S07]  /*5850*/  PRMT R110, R110, 0x5410, R180 ;  /* 0x000054106e6e7816 */ /* 0x000fce00000000b4 */
.L_x_12420:
[----:B------:R-:W-:Y:S05]  /*5860*/  BRA.U !UP3, `(.L_x_12421) ;  /* 0x000000010b187547 */ /* 0x000fea000b800000 */
[----:B------:R-:W-:Y:S01]  /*5870*/  FMUL.FTZ R180, R146, UR23 ;  /* 0x0000001792b47c20 */ /* 0x000fe20008410000 */
[----:B------:R-:W-:-:S03]  /*5880*/  LOP3.LUT P6, RZ, R23, 0xff0000, RZ, 0xc0, !PT ;  /* 0x00ff000017ff7812 */ /* 0x000fc600078cc0ff */
[----:B------:R-:W-:-:S05]  /*5890*/  FMUL.FTZ R180, R180, UR22 ;  /* 0x00000016b4b47c20 */ /* 0x000fca0008410000 */
[----:B------:R-:W-:-:S04]  /*58a0*/  FSEL R180, R180, RZ, P6 ;  /* 0x000000ffb4b47208 */ /* 0x000fc80003000000 */
[----:B------:R-:W-:-:S04]  /*58b0*/  F2FP.F16.F32.PACK_AB R180, RZ, R180 ;  /* 0x000000b4ffb4723e */ /* 0x000fc800000000ff */
[----:B------:R-:W-:-:S07]  /*58c0*/  PRMT R111, R180, 0x7610, R111 ;  /* 0x00007610b46f7816 */ /* 0x000fce000000006f */
.L_x_12421:
[----:B------:R-:W-:Y:S05]  /*58d0*/  BRA.U !UP3, `(.L_x_12422) ;  /* 0x000000150b8c7547 */ /* 0x000fea000b800000 */
        /* <DEDUP_REMOVED lines=8> */
.L_x_12414:
[----:B------:R-:W-:Y:S05]  /*5960*/  BRA.U !UP3, `(.L_x_12423) ;  /* 0x000000010b347547 */ /* 0x000fea000b800000 */
[----:B------:R-:W-:Y:S02]  /*5970*/  PLOP3.LUT P6, PT, PT, PT, UP2, 0x80, 0x8 ;  /* 0x000000000008781c */ /* 0x000fe40003fcf028 */
[----:B0----5:R-:W-:-:S11]  /*5980*/  MOV R180, R148 ;  /* 0x0000009400b47202 */ /* 0x021fd60000000f00 */
        /* <DEDUP_REMOVED lines=9> */
[----:B------:R-:W-:-:S04]  /*5a20*/  F2FP.F16.F32.PACK_AB R180, RZ, R180 ;  /* 0x000000b4ffb4723e */ /* 0x000fc800000000ff */
[----:B------:R-:W-:-:S07]  /*5a30*/  PRMT R108, R180, 0x7610, R108 ;  /* 0x00007610b46c7816 */ /* 0x000fce000000006c */
.L_x_12423:
        /* <DEDUP_REMOVED lines=12> */
[----:B------:R-:W-:-:S04]  /*5b00*/  F2FP.F16.F32.PACK_AB R180, RZ, R180 ;  /* 0x000000b4ffb4723e */ /* 0x000fc800000000ff */
[----:B------:R-:W-:-:S07]  /*5b10*/  PRMT R108, R108, 0x5410, R180 ;  /* 0x000054106c6c7816 */ /* 0x000fce00000000b4 */
.L_x_12424:
        /* <DEDUP_REMOVED lines=14> */
.L_x_12425:
        /* <DEDUP_REMOVED lines=12> */
[----:B------:R-:W-:-:S04]  /*5cc0*/  F2FP.F16.F32.PACK_AB R180, RZ, R180 ;  /* 0x000000b4ffb4723e */ /* 0x000fc800000000ff */
[----:B------:R-:W-:-:S07]  /*5cd0*/  PRMT R109, R109, 0x5410, R180 ;  /* 0x000054106d6d7816 */ /* 0x000fce00000000b4 */
.L_x_12426:
        /* <DEDUP_REMOVED lines=14> */
.L_x_12427:
        /* <DEDUP_REMOVED lines=14> */
.L_x_12428:
        /* <DEDUP_REMOVED lines=14> */
.L_x_12429:
[----:B------:R-:W-:Y:S05]  /*5f80*/  BRA.U !UP3, `(.L_x_12422) ;  /* 0x0000000d0be07547 */ /* 0x000fea000b800000 */
[----:B0-----:R-:W2:Y:S04]  /*5f90*/  LDL R180, [R1] ;  /* 0x0000000001b47983 */ /* 0x001ea80000100800 */
        /* <DEDUP_REMOVED lines=16> */
.L_x_12413:
        /* <DEDUP_REMOVED lines=51> */
.L_x_12431:
        /* <DEDUP_REMOVED lines=12> */
.L_x_12432:
        /* <DEDUP_REMOVED lines=12> */
.L_x_12433:
        /* <DEDUP_REMOVED lines=12> */
.L_x_12434:
        /* <DEDUP_REMOVED lines=12> */
.L_x_12435:
        /* <DEDUP_REMOVED lines=12> */
.L_x_12436:
        /* <DEDUP_REMOVED lines=12> */
.L_x_12437:
        /* <DEDUP_REMOVED lines=9> */
.L_x_12430:
        /* <DEDUP_REMOVED lines=12> */
.L_x_12438:
        /* <DEDUP_REMOVED lines=12> */
.L_x_12439:
        /* <DEDUP_REMOVED lines=12> */
.L_x_12440:
        /* <DEDUP_REMOVED lines=12> */
.L_x_12441:
        /* <DEDUP_REMOVED lines=12> */
.L_x_12442:
        /* <DEDUP_REMOVED lines=12> */
.L_x_12443:
        /* <DEDUP_REMOVED lines=12> */
.L_x_12444:
        /* <DEDUP_REMOVED lines=15> */
.L_x_12422:
        /* <DEDUP_REMOVED lines=9> */
[C---:B-1----:R-:W-:Y:S01]  /*6fa0*/  @P0 IMAD.WIDE.U32 R180, R15.reuse, R184, UR8 ;  /* 0x000000080fb40e25 */ /* 0x042fe2000f8e00b8 */
[----:B------:R-:W-:-:S04]  /*6fb0*/  IADD3 R15, PT, PT, R15, 0x80, RZ ;  /* 0x000000800f0f7810 */ /* 0x000fc80007ffe0ff */
[----:B------:R1:W-:Y:S03]  /*6fc0*/  @P6 STG.E.128 desc[UR20][R180.64], R108 ;  /* 0x0000006cb4006986 */ /* 0x0003e6000c101d14 */
.L_x_12412:
[----:B------:R-:W-:Y:S05]  /*6fd0*/  BSYNC.RECONVERGENT B0 ;  /* 0x0000000000007941 */ /* 0x000fea0003800200 */
.L_x_12411:
        /* <DEDUP_REMOVED lines=10> */
[----:B01----:R-:W2:-:S12]  /*7080*/  LDL R180, [R1+0x14] ;  /* 0x0000140001b47983 */ /* 0x003e980000100800 */
[----:B------:R-:W-:Y:S01]  /*7090*/  @P6 FFMA.FTZ R64, R225, UR10, R182 ;  /* 0x0000000ae1406c23 */ /* 0x000fe200080100b6 */
        /* <DEDUP_REMOVED lines=26> */
[----:B------:R-:W-:Y:S02]  /*7240*/  PLOP3.LUT P6, PT, PT, PT, UP2, 0x80, 0x8 ;  /* 0x000000000008781c */ /* 0x000fe40003fcf028 */
[----:B------:R-:W-:-:S11]  /*7250*/  MOV R144, R160 ;  /* 0x000000a000907202 */ /* 0x000fd60000000f00 */
[----:B------:R-:W-:Y:S01]  /*7260*/  @P6 FFMA.FTZ R145, R12, UR10, R182 ;  /* 0x0000000a0c916c23 */ /* 0x000fe200080100b6 */
[----:B------:R-:W-:-:S13]  /*7270*/  PLOP3.LUT P6, PT, PT, PT, UP2, 0x80, 0x8 ;  /* 0x000000000008781c */ /* 0x000fda0003fcf028 */
[----:B------:R-:W-:Y:S01]  /*7280*/  @P6 FADD.FTZ R145, R224, -R145 ;  /* 0x80000091e0916221 */ /* 0x000fe20000010000 */
[----:B------:R-:W-:-:S13]  /*7290*/  PLOP3.LUT P6, PT, PT, PT, UP2, 0x80, 0x8 ;  /* 0x000000000008781c */ /* 0x000fda0003fcf028 */
[----:B------:R-:W-:Y:S01]  /*72a0*/  @P6 FFMA.FTZ R144, R145, UR31, R160 ;  /* 0x0000001f91906c23 */ /* 0x000fe200080100a0 */
[----:B------:R-:W-:Y:S01]  /*72b0*/  PLOP3.LUT P6, PT, PT, PT, UP2, 0x80, 0x8 ;  /* 0x000000000008781c */ /* 0x000fe20003fcf028 */
[----:B------:R-:W-:-:S12]  /*72c0*/  IMAD.MOV.U32 R145, RZ, RZ, R161 ;  /* 0x000000ffff917224 */ /* 0x000fd800078e00a1 */
        /* <DEDUP_REMOVED lines=15> */
[----:B--2---:R-:W-:Y:S01]  /*73c0*/  @P6 FADD.FTZ R180, R180, -R147 ;  /* 0x80000093b4b46221 */ /* 0x004fe20000010000 */
        /* <DEDUP_REMOVED lines=10> */
.L_x_12449:
[----:B------:R-:W-:Y:S05]  /*7470*/  BRA.U !UP3, `(.L_x_12450) ;  /* 0x000000010b187547 */ /* 0x000fea000b800000 */
[----:B------:R-:W-:Y:S01]  /*7480*/  FMUL.FTZ R180, R65, UR23 ;  /* 0x0000001741b47c20 */ /* 0x000fe20008410000 */
[----:B------:R-:W-:-:S03]  /*7490*/  LOP3.LUT P6, RZ, R24, 0xff00, RZ, 0xc0, !PT ;  /* 0x0000ff0018ff7812 */ /* 0x000fc600078cc0ff */
[----:B------:R-:W-:-:S05]  /*74a0*/  FMUL.FTZ R180, R180, UR22 ;  /* 0x00000016b4b47c20 */ /* 0x000fca0008410000 */
[----:B------:R-:W-:-:S04]  /*74b0*/  FSEL R180, R180, RZ, P6 ;  /* 0x000000ffb4b47208 */ /* 0x000fc80003000000 */
[----:B------:R-:W-:-:S04]  /*74c0*/  F2FP.F16.F32.PACK_AB R180, RZ, R180 ;  /* 0x000000b4ffb4723e */ /* 0x000fc800000000ff */
[----:B------:R-:W-:-:S07]  /*74d0*/  PRMT R108, R108, 0x5410, R180 ;  /* 0x000054106c6c7816 */ /* 0x000fce00000000b4 */
.L_x_12450:
[----:B------:R-:W-:Y:S05]  /*74e0*/  BRA.U !UP3, `(.L_x_12451) ;  /* 0x000000010b187547 */ /* 0x000fea000b800000 */
[----:B------:R-:W-:Y:S01]  /*74f0*/  FMUL.FTZ R180, R66, UR23 ;  /* 0x0000001742b47c20 */ /* 0x000fe20008410000 */
[----:B------:R-:W-:-:S03]  /*7500*/  LOP3.LUT P6, RZ, R24, 0xff0000, RZ, 0xc0, !PT ;  /* 0x00ff000018ff7812 */ /* 0x000fc600078cc0ff */
[----:B------:R-:W-:-:S05]  /*7510*/  FMUL.FTZ R180, R180, UR22 ;  /* 0x00000016b4b47c20 */ /* 0x000fca0008410000 */
[----:B------:R-:W-:-:S04]  /*7520*/  FSEL R180, R180, RZ, P6 ;  /* 0x000000ffb4b47208 */ /* 0x000fc80003000000 */
[----:B------:R-:W-:-:S04]  /*7530*/  F2FP.F16.F32.PACK_AB R180, RZ, R180 ;  /* 0x000000b4ffb4723e */ /* 0x000fc800000000ff */
[----:B------:R-:W-:-:S07]  /*7540*/  PRMT R109, R180, 0x7610, R109 ;  /* 0x00007610b46d7816 */ /* 0x000fce000000006d */
.L_x_12451:
[----:B------:R-:W-:Y:S05]  /*7550*/  BRA.U !UP3, `(.L_x_12452) ;  /* 0x000000010b187547 */ /* 0x000fea000b800000 */
[----:B------:R-:W-:Y:S01]  /*7560*/  FMUL.FTZ R180, R67, UR23 ;  /* 0x0000001743b47c20 */ /* 0x000fe20008410000 */
[----:B------:R-:W-:-:S03]  /*7570*/  LOP3.LUT P6, RZ, R24, 0xff000000, RZ, 0xc0, !PT ;  /* 0xff00000018ff7812 */ /* 0x000fc600078cc0ff */
[----:B------:R-:W-:-:S05]  /*7580*/  FMUL.FTZ R180, R180, UR22 ;  /* 0x00000016b4b47c20 */ /* 0x000fca0008410000 */
[----:B------:R-:W-:-:S04]  /*7590*/  FSEL R180, R180, RZ, P6 ;  /* 0x000000ffb4b47208 */ /* 0x000fc80003000000 */
[----:B------:R-:W-:-:S04]  /*75a0*/  F2FP.F16.F32.PACK_AB R180, RZ, R180 ;  /* 0x000000b4ffb4723e */ /* 0x000fc800000000ff */
[----:B------:R-:W-:-:S07]  /*75b0*/  PRMT R109, R109, 0x5410, R180 ;  /* 0x000054106d6d7816 */ /* 0x000fce00000000b4 */
.L_x_12452:
[----:B------:R-:W-:Y:S05]  /*75c0*/  BRA.U !UP3, `(.L_x_12453) ;  /* 0x000000010b187547 */ /* 0x000fea000b800000 */
[----:B------:R-:W-:Y:S01]  /*75d0*/  FMUL.FTZ R180, R144, UR23 ;  /* 0x0000001790b47c20 */ /* 0x000fe20008410000 */
[----:B------:R-:W-:-:S03]  /*75e0*/  LOP3.LUT P6, RZ, R25, 0xff, RZ, 0xc0, !PT ;  /* 0x000000ff19ff7812 */ /* 0x000fc600078cc0ff */
[----:B------:R-:W-:-:S05]  /*75f0*/  FMUL.FTZ R180, R180, UR22 ;  /* 0x00000016b4b47c20 */ /* 0x000fca0008410000 */
[----:B------:R-:W-:-:S04]  /*7600*/  FSEL R180, R180, RZ, P6 ;  /* 0x000000ffb4b47208 */ /* 0x000fc80003000000 */
[----:B------:R-:W-:-:S04]  /*7610*/  F2FP.F16.F32.PACK_AB R180, RZ, R180 ;  /* 0x000000b4ffb4723e */ /* 0x000fc800000000ff */
[----:B------:R-:W-:-:S07]  /*7620*/  PRMT R110, R180, 0x7610, R110 ;  /* 0x00007610b46e7816 */ /* 0x000fce000000006e */
.L_x_12453:
[----:B------:R-:W-:Y:S05]  /*7630*/  BRA.U !UP3, `(.L_x_12454) ;  /* 0x000000010b187547 */ /* 0x000fea000b800000 */
[----:B------:R-:W-:Y:S01]  /*7640*/  FMUL.FTZ R180, R145, UR23 ;  /* 0x0000001791b47c20 */ /* 0x000fe20008410000 */
[----:B------:R-:W-:-:S03]  /*7650*/  LOP3.LUT P6, RZ, R25, 0xff00, RZ, 0xc0, !PT ;  /* 0x0000ff0019ff7812 */ /* 0x000fc600078cc0ff */
[----:B------:R-:W-:-:S05]  /*7660*/  FMUL.FTZ R180, R180, UR22 ;  /* 0x00000016b4b47c20 */ /* 0x000fca0008410000 */
[----:B------:R-:W-:-:S04]  /*7670*/  FSEL R180, R180, RZ, P6 ;  /* 0x000000ffb4b47208 */ /* 0x000fc80003000000 */
[----:B------:R-:W-:-:S04]  /*7680*/  F2FP.F16.F32.PACK_AB R180, RZ, R180 ;  /* 0x000000b4ffb4723e */ /* 0x000fc800000000ff */
[----:B------:R-:W-:-:S07]  /*7690*/  PRMT R110, R110, 0x5410, R180 ;  /* 0x000054106e6e7816 */ /* 0x000fce00000000b4 */
.L_x_12454:
[----:B------:R-:W-:Y:S05]  /*76a0*/  BRA.U !UP3, `(.L_x_12455) ;  /* 0x000000010b187547 */ /* 0x000fea000b800000 */
[----:B------:R-:W-:Y:S01]  /*76b0*/  FMUL.FTZ R180, R146, UR23 ;  /* 0x0000001792b47c20 */ /* 0x000fe20008410000 */
[----:B------:R-:W-:-:S03]  /*76c0*/  LOP3.LUT P6, RZ, R25, 0xff0000, RZ, 0xc0, !PT ;  /* 0x00ff000019ff7812 */ /* 0x000fc600078cc0ff */
[----:B------:R-:W-:-:S05]  /*76d0*/  FMUL.FTZ R180, R180, UR22 ;  /* 0x00000016b4b47c20 */ /* 0x000fca0008410000 */
[----:B------:R-:W-:-:S04]  /*76e0*/  FSEL R180, R180, RZ, P6 ;  /* 0x000000ffb4b47208 */ /* 0x000fc80003000000 */
[----:B------:R-:W-:-:S04]  /*76f0*/  F2FP.F16.F32.PACK_AB R180, RZ, R180 ;  /* 0x000000b4ffb4723e */ /* 0x000fc800000000ff */
[----:B------:R-:W-:-:S07]  /*7700*/  PRMT R111, R180, 0x7610, R111 ;  /* 0x00007610b46f7816 */ /* 0x000fce000000006f */
.L_x_12455:
        /* <DEDUP_REMOVED lines=9> */
.L_x_12448:
        /* <DEDUP_REMOVED lines=14> */
.L_x_12457:
        /* <DEDUP_REMOVED lines=14> */
.L_x_12458:
        /* <DEDUP_REMOVED lines=14> */
.L_x_12459:
        /* <DEDUP_REMOVED lines=14> */
.L_x_12460:
        /* <DEDUP_REMOVED lines=14> */
.L_x_12461:
        /* <DEDUP_REMOVED lines=14> */
.L_x_12462:
        /* <DEDUP_REMOVED lines=14> */
.L_x_12463:
[----:B------:R-:W-:Y:S05]  /*7dc0*/  BRA.U !UP3, `(.L_x_12456) ;  /* 0x0000000d0bd47547 */ /* 0x000fea000b800000 */
[----:B01----:R-:W2:Y:S01]  /*7dd0*/  LDL R181, [R1+0x14] ;  /* 0x0000140001b57983 */ /* 0x003ea20000100800 */
        /* <DEDUP_REMOVED lines=15> */
.L_x_12447:
        /* <DEDUP_REMOVED lines=50> */
.L_x_12465:
        /* <DEDUP_REMOVED lines=12> */
.L_x_12466:
        /* <DEDUP_REMOVED lines=12> */
.L_x_12467:
        /* <DEDUP_REMOVED lines=12> */
.L_x_12468:
        /* <DEDUP_REMOVED lines=12> */
.L_x_12469:
        /* <DEDUP_REMOVED lines=12> */
.L_x_12470:
        /* <DEDUP_REMOVED lines=12> */
.L_x_12471:
        /* <DEDUP_REMOVED lines=9> */
.L_x_12464:
        /* <DEDUP_REMOVED lines=12> */
.L_x_12472:
        /* <DEDUP_REMOVED lines=12> */
.L_x_12473:
        /* <DEDUP_REMOVED lines=12> */
.L_x_12474:
        /* <DEDUP_REMOVED lines=12> */
.L_x_12475:
        /* <DEDUP_REMOVED lines=12> */
.L_x_12476:
        /* <DEDUP_REMOVED lines=12> */
.L_x_12477:
        /* <DEDUP_REMOVED lines=12> */
.L_x_12478:
        /* <DEDUP_REMOVED lines=14> */
.L_x_12456:
[----:B01----:R-:W0:Y:S01]  /*8d20*/  @P0 LDC.64 R180, c[0x0][0x478] ;  /* 0x00011e00ffb40b82 */ /* 0x003e220000000a00 */
        /* <DEDUP_REMOVED lines=11> */
.L_x_12446:
[----:B------:R-:W-:Y:S05]  /*8de0*/  BSYNC.RECONVERGENT B0 ;  /* 0x0000000000007941 */ /* 0x000fea0003800200 */
.L_x_12445:
        /* <DEDUP_REMOVED lines=10> */
[----:B012---:R-:W2:Y:S01]  /*8e90*/  LDL R180, [R1+0x10] ;  /* 0x0000100001b47983 */ /* 0x007ea20000100800 */
[----:B-----5:R-:W-:-:S11]  /*8ea0*/  MOV R64, R164 ;  /* 0x000000a400407202 */ /* 0x020fd60000000f00 */
        /* <DEDUP_REMOVED lines=61> */
.L_x_12483:
[----:B------:R-:W-:Y:S05]  /*9280*/  BRA.U !UP3, `(.L_x_12484) ;  /* 0x000000010b187547 */ /* 0x000fea000b800000 */
[----:B------:R-:W-:Y:S01]  /*9290*/  FMUL.FTZ R180, R65, UR23 ;  /* 0x0000001741b47c20 */ /* 0x000fe20008410000 */
[----:B------:R-:W-:-:S03]  /*92a0*/  LOP3.LUT P6, RZ, R26, 0xff00, RZ, 0xc0, !PT ;  /* 0x0000ff001aff7812 */ /* 0x000fc600078cc0ff */
[----:B------:R-:W-:-:S05]  /*92b0*/  FMUL.FTZ R180, R180, UR22 ;  /* 0x00000016b4b47c20 */ /* 0x000fca0008410000 */
[----:B------:R-:W-:-:S04]  /*92c0*/  FSEL R180, R180, RZ, P6 ;  /* 0x000000ffb4b47208 */ /* 0x000fc80003000000 */
[----:B------:R-:W-:-:S04]  /*92d0*/  F2FP.F16.F32.PACK_AB R180, RZ, R180 ;  /* 0x000000b4ffb4723e */ /* 0x000fc800000000ff */
[----:B------:R-:W-:-:S07]  /*92e0*/  PRMT R108, R108, 0x5410, R180 ;  /* 0x000054106c6c7816 */ /* 0x000fce00000000b4 */
.L_x_12484:
[----:B------:R-:W-:Y:S05]  /*92f0*/  BRA.U !UP3, `(.L_x_12485) ;  /* 0x000000010b187547 */ /* 0x000fea000b800000 */
[----:B------:R-:W-:Y:S01]  /*9300*/  FMUL.FTZ R180, R66, UR23 ;  /* 0x0000001742b47c20 */ /* 0x000fe20008410000 */
[----:B------:R-:W-:-:S03]  /*9310*/  LOP3.LUT P6, RZ, R26, 0xff0000, RZ, 0xc0, !PT ;  /* 0x00ff00001aff7812 */ /* 0x000fc600078cc0ff */
[----:B------:R-:W-:-:S05]  /*9320*/  FMUL.FTZ R180, R180, UR22 ;  /* 0x00000016b4b47c20 */ /* 0x000fca0008410000 */
[----:B------:R-:W-:-:S04]  /*9330*/  FSEL R180, R180, RZ, P6 ;  /* 0x000000ffb4b47208 */ /* 0x000fc80003000000 */
[----:B------:R-:W-:-:S04]  /*9340*/  F2FP.F16.F32.PACK_AB R180, RZ, R180 ;  /* 0x000000b4ffb4723e */ /* 0x000fc800000000ff */
[----:B------:R-:W-:-:S07]  /*9350*/  PRMT R109, R180, 0x7610, R109 ;  /* 0x00007610b46d7816 */ /* 0x000fce000000006d */
.L_x_12485:
[----:B------:R-:W-:Y:S05]  /*9360*/  BRA.U !UP3, `(.L_x_12486) ;  /* 0x000000010b187547 */ /* 0x000fea000b800000 */
[----:B------:R-:W-:Y:S01]  /*9370*/  FMUL.FTZ R180, R67, UR23 ;  /* 0x0000001743b47c20 */ /* 0x000fe20008410000 */
[----:B------:R-:W-:-:S03]  /*9380*/  LOP3.LUT P6, RZ, R26, 0xff000000, RZ, 0xc0, !PT ;  /* 0xff0000001aff7812 */ /* 0x000fc600078cc0ff */
[----:B------:R-:W-:-:S05]  /*9390*/  FMUL.FTZ R180, R180, UR22 ;  /* 0x00000016b4b47c20 */ /* 0x000fca0008410000 */
[----:B------:R-:W-:-:S04]  /*93a0*/  FSEL R180, R180, RZ, P6 ;  /* 0x000000ffb4b47208 */ /* 0x000fc80003000000 */
[----:B------:R-:W-:-:S04]  /*93b0*/  F2FP.F16.F32.PACK_AB R180, RZ, R180 ;  /* 0x000000b4ffb4723e */ /* 0x000fc800000000ff */
[----:B------:R-:W-:-:S07]  /*93c0*/  PRMT R109, R109, 0x5410, R180 ;  /* 0x000054106d6d7816 */ /* 0x000fce00000000b4 */
.L_x_12486:
[----:B------:R-:W-:Y:S05]  /*93d0*/  BRA.U !UP3, `(.L_x_12487) ;  /* 0x000000010b187547 */ /* 0x000fea000b800000 */
[----:B------:R-:W-:Y:S01]  /*93e0*/  FMUL.FTZ R180, R144, UR23 ;  /* 0x0000001790b47c20 */ /* 0x000fe20008410000 */
[----:B------:R-:W-:-:S03]  /*93f0*/  LOP3.LUT P6, RZ, R27, 0xff, RZ, 0xc0, !PT ;  /* 0x000000ff1bff7812 */ /* 0x000fc600078cc0ff */
[----:B------:R-:W-:-:S05]  /*9400*/  FMUL.FTZ R180, R180, UR22 ;  /* 0x00000016b4b47c20 */ /* 0x000fca0008410000 */
[----:B------:R-:W-:-:S04]  /*9410*/  FSEL R180, R180, RZ, P6 ;  /* 0x000000ffb4b47208 */ /* 0x000fc80003000000 */
[----:B------:R-:W-:-:S04]  /*9420*/  F2FP.F16.F32.PACK_AB R180, RZ, R180 ;  /* 0x000000b4ffb4723e */ /* 0x000fc800000000ff */
[----:B------:R-:W-:-:S07]  /*9430*/  PRMT R110, R180, 0x7610, R110 ;  /* 0x00007610b46e7816 */ /* 0x000fce000000006e */
.L_x_12487:
[----:B------:R-:W-:Y:S05]  /*9440*/  BRA.U !UP3, `(.L_x_12488) ;  /* 0x000000010b187547 */ /* 0x000fea000b800000 */
[----:B------:R-:W-:Y:S01]  /*9450*/  FMUL.FTZ R180, R145, UR23 ;  /* 0x0000001791b47c20 */ /* 0x000fe20008410000 */
[----:B------:R-:W-:-:S03]  /*9460*/  LOP3.LUT P6, RZ, R27, 0xff00, RZ, 0xc0, !PT ;  /* 0x0000ff001bff7812 */ /* 0x000fc600078cc0ff */
[----:B------:R-:W-:-:S05]  /*9470*/  FMUL.FTZ R180, R180, UR22 ;  /* 0x00000016b4b47c20 */ /* 0x000fca0008410000 */
[----:B------:R-:W-:-:S04]  /*9480*/  FSEL R180, R180, RZ, P6 ;  /* 0x000000ffb4b47208 */ /* 0x000fc80003000000 */
[----:B------:R-:W-:-:S04]  /*9490*/  F2FP.F16.F32.PACK_AB R180, RZ, R180 ;  /* 0x000000b4ffb4723e */ /* 0x000fc800000000ff */
[----:B------:R-:W-:-:S07]  /*94a0*/  PRMT R110, R110, 0x5410, R180 ;  /* 0x000054106e6e7816 */ /* 0x000fce00000000b4 */
.L_x_12488:
[----:B------:R-:W-:Y:S05]  /*94b0*/  BRA.U !UP3, `(.L_x_12489) ;  /* 0x000000010b187547 */ /* 0x000fea000b800000 */
[----:B------:R-:W-:Y:S01]  /*94c0*/  FMUL.FTZ R180, R146, UR23 ;  /* 0x0000001792b47c20 */ /* 0x000fe20008410000 */
[----:B------:R-:W-:-:S03]  /*94d0*/  LOP3.LUT P6, RZ, R27, 0xff0000, RZ, 0xc0, !PT ;  /* 0x00ff00001bff7812 */ /* 0x000fc600078cc0ff */
[----:B------:R-:W-:-:S05]  /*94e0*/  FMUL.FTZ R180, R180, UR22 ;  /* 0x00000016b4b47c20 */ /* 0x000fca0008410000 */
[----:B------:R-:W-:-:S04]  /*94f0*/  FSEL R180, R180, RZ, P6 ;  /* 0x000000ffb4b47208 */ /* 0x000fc80003000000 */
[----:B------:R-:W-:-:S04]  /*9500*/  F2FP.F16.F32.PACK_AB R180, RZ, R180 ;  /* 0x000000b4ffb4723e */ /* 0x000fc800000000ff */
[----:B------:R-:W-:-:S07]  /*9510*/  PRMT R111, R180, 0x7610, R111 ;  /* 0x00007610b46f7816 */ /* 0x000fce000000006f */
.L_x_12489:
        /* <DEDUP_REMOVED lines=9> */
.L_x_12482:
        /* <DEDUP_REMOVED lines=14> */
.L_x_12491:
        /* <DEDUP_REMOVED lines=14> */
.L_x_12492:
        /* <DEDUP_REMOVED lines=14> */
.L_x_12493:
        /* <DEDUP_REMOVED lines=14> */
.L_x_12494:
        /* <DEDUP_REMOVED lines=14> */
.L_x_12495:
        /* <DEDUP_REMOVED lines=14> */
.L_x_12496:
        /* <DEDUP_REMOVED lines=14> */
.L_x_12497:
[----:B------:R-:W-:Y:S05]  /*9bd0*/  BRA.U !UP3, `(.L_x_12490) ;  /* 0x0000000d0bd47547 */ /* 0x000fea000b800000 */
[----:B012---:R-:W2:Y:S01]  /*9be0*/  LDL R181, [R1+0x10] ;  /* 0x0000100001b57983 */ /* 0x007ea20000100800 */
        /* <DEDUP_REMOVED lines=15> */
.L_x_12481:
        /* <DEDUP_REMOVED lines=50> */
.L_x_12499:
        /* <DEDUP_REMOVED lines=12> */
.L_x_12500:
        /* <DEDUP_REMOVED lines=12> */
.L_x_12501:
        /* <DEDUP_REMOVED lines=12> */
.L_x_12502:
        /* <DEDUP_REMOVED lines=12> */
.L_x_12503:
        /* <DEDUP_REMOVED lines=12> */
.L_x_12504:
        /* <DEDUP_REMOVED lines=12> */
.L_x_12505:
        /* <DEDUP_REMOVED lines=9> */
.L_x_12498:
        /* <DEDUP_REMOVED lines=12> */
.L_x_12506:
        /* <DEDUP_REMOVED lines=12> */
.L_x_12507:
        /* <DEDUP_REMOVED lines=12> */
.L_x_12508:
        /* <DEDUP_REMOVED lines=12> */
.L_x_12509:
        /* <DEDUP_REMOVED lines=12> */
.L_x_12510:
        /* <DEDUP_REMOVED lines=12> */
.L_x_12511:
        /* <DEDUP_REMOVED lines=12> */
.L_x_12512:
        /* <DEDUP_REMOVED lines=14> */
.L_x_12490:
[----:B012---:R-:W0:Y:S01]  /*ab30*/  @P0 LDC.64 R180, c[0x0][0x478] ;  /* 0x00011e00ffb40b82 */ /* 0x007e220000000a00 */
[----:B------:R-:W1:Y:S01]  /*ab40*/  @UP3 LDCU.64 UR8, c[0x0][0x468] ;  /* 0x00008d00ff0837ac */ /* 0x000e620008000a00 */
[----:B------:R-:W-:Y:S01]  /*ab50*/  PLOP3.LUT P6, PT, PT, PT, UP3, 0x80, 0x8 ;  /* 0x000000000008781c */ /* 0x000fe20003fcf038 */
[----:B------:R-:W-:Y:S02]  /*ab60*/  IMAD.MOV.U32 R184, RZ, RZ, 0x10 ;  /* 0x00000010ffb87424 */ /* 0x000fe400078e00ff */
        /* <DEDUP_REMOVED lines=8> */
.L_x_12480:
[----:B------:R-:W-:Y:S05]  /*abf0*/  BSYNC.RECONVERGENT B0 ;  /* 0x0000000000007941 */ /* 0x000fea0003800200 */
.L_x_12479:
        /* <DEDUP_REMOVED lines=10> */
[----:B0123--:R-:W2:Y:S04]  /*aca0*/  LDL R181, [R1+0xc] ;  /* 0x00000c0001b57983 */ /* 0x00fea80000100800 */
        /* <DEDUP_REMOVED lines=63> */
.L_x_12517:
[----:B------:R-:W-:Y:S05]  /*b0a0*/  BRA.U !UP3, `(.L_x_12518) ;  /* 0x000000010b187547 */ /* 0x000fea000b800000 */
[----:B------:R-:W-:Y:S01]  /*b0b0*/  FMUL.FTZ R180, R65, UR23 ;  /* 0x0000001741b47c20 */ /* 0x000fe20008410000 */
[----:B------:R-:W-:-:S03]  /*b0c0*/  LOP3.LUT P6, RZ, R192, 0xff00, RZ, 0xc0, !PT ;  /* 0x0000ff00c0ff7812 */ /* 0x000fc600078cc0ff */
[----:B------:R-:W-:-:S05]  /*b0d0*/  FMUL.FTZ R180, R180, UR22 ;  /* 0x00000016b4b47c20 */ /* 0x000fca0008410000 */
[----:B------:R-:W-:-:S04]  /*b0e0*/  FSEL R180, R180, RZ, P6 ;  /* 0x000000ffb4b47208 */ /* 0x000fc80003000000 */
[----:B------:R-:W-:-:S04]  /*b0f0*/  F2FP.F16.F32.PACK_AB R180, RZ, R180 ;  /* 0x000000b4ffb4723e */ /* 0x000fc800000000ff */
[----:B------:R-:W-:-:S07]  /*b100*/  PRMT R108, R108, 0x5410, R180 ;  /* 0x000054106c6c7816 */ /* 0x000fce00000000b4 */
.L_x_12518:
[----:B------:R-:W-:Y:S05]  /*b110*/  BRA.U !UP3, `(.L_x_12519) ;  /* 0x000000010b187547 */ /* 0x000fea000b800000 */
[----:B------:R-:W-:Y:S01]  /*b120*/  FMUL.FTZ R180, R66, UR23 ;  /* 0x0000001742b47c20 */ /* 0x000fe20008410000 */
[----:B------:R-:W-:-:S03]  /*b130*/  LOP3.LUT P6, RZ, R192, 0xff0000, RZ, 0xc0, !PT ;  /* 0x00ff0000c0ff7812 */ /* 0x000fc600078cc0ff */
[----:B------:R-:W-:-:S05]  /*b140*/  FMUL.FTZ R180, R180, UR22 ;  /* 0x00000016b4b47c20 */ /* 0x000fca0008410000 */
[----:B------:R-:W-:-:S04]  /*b150*/  FSEL R180, R180, RZ, P6 ;  /* 0x000000ffb4b47208 */ /* 0x000fc80003000000 */
[----:B------:R-:W-:-:S04]  /*b160*/  F2FP.F16.F32.PACK_AB R180, RZ, R180 ;  /* 0x000000b4ffb4723e */ /* 0x000fc800000000ff */
[----:B------:R-:W-:-:S07]  /*b170*/  PRMT R109, R180, 0x7610, R109 ;  /* 0x00007610b46d7816 */ /* 0x000fce000000006d */
.L_x_12519:
[----:B------:R-:W-:Y:S05]  /*b180*/  BRA.U !UP3, `(.L_x_12520) ;  /* 0x000000010b187547 */ /* 0x000fea000b800000 */
[----:B------:R-:W-:Y:S01]  /*b190*/  FMUL.FTZ R180, R67, UR23 ;  /* 0x0000001743b47c20 */ /* 0x000fe20008410000 */
[----:B------:R-:W-:-:S03]  /*b1a0*/  LOP3.LUT P6, RZ, R192, 0xff000000, RZ, 0xc0, !PT ;  /* 0xff000000c0ff7812 */ /* 0x000fc600078cc0ff */
[----:B------:R-:W-:-:S05]  /*b1b0*/  FMUL.FTZ R180, R180, UR22 ;  /* 0x00000016b4b47c20 */ /* 0x000fca0008410000 */
[----:B------:R-:W-:-:S04]  /*b1c0*/  FSEL R180, R180, RZ, P6 ;  /* 0x000000ffb4b47208 */ /* 0x000fc80003000000 */
[----:B------:R-:W-:-:S04]  /*b1d0*/  F2FP.F16.F32.PACK_AB R180, RZ, R180 ;  /* 0x000000b4ffb4723e */ /* 0x000fc800000000ff */
[----:B------:R-:W-:-:S07]  /*b1e0*/  PRMT R109, R109, 0x5410, R180 ;  /* 0x000054106d6d7816 */ /* 0x000fce00000000b4 */
.L_x_12520:
[----:B------:R-:W-:Y:S05]  /*b1f0*/  BRA.U !UP3, `(.L_x_12521) ;  /* 0x000000010b187547 */ /* 0x000fea000b800000 */
[----:B------:R-:W-:Y:S01]  /*b200*/  FMUL.FTZ R180, R144, UR23 ;  /* 0x0000001790b47c20 */ /* 0x000fe20008410000 */
[----:B------:R-:W-:-:S03]  /*b210*/  LOP3.LUT P6, RZ, R193, 0xff, RZ, 0xc0, !PT ;  /* 0x000000ffc1ff7812 */ /* 0x000fc600078cc0ff */
[----:B------:R-:W-:-:S05]  /*b220*/  FMUL.FTZ R180, R180, UR22 ;  /* 0x00000016b4b47c20 */ /* 0x000fca0008410000 */
[----:B------:R-:W-:-:S04]  /*b230*/  FSEL R180, R180, RZ, P6 ;  /* 0x000000ffb4b47208 */ /* 0x000fc80003000000 */
[----:B------:R-:W-:-:S04]  /*b240*/  F2FP.F16.F32.PACK_AB R180, RZ, R180 ;  /* 0x000000b4ffb4723e */ /* 0x000fc800000000ff */
[----:B------:R-:W-:-:S07]  /*b250*/  PRMT R110, R180, 0x7610, R110 ;  /* 0x00007610b46e7816 */ /* 0x000fce000000006e */
.L_x_12521:
[----:B------:R-:W-:Y:S05]  /*b260*/  BRA.U !UP3, `(.L_x_12522) ;  /* 0x000000010b187547 */ /* 0x000fea000b800000 */
[----:B------:R-:W-:Y:S01]  /*b270*/  FMUL.FTZ R180, R145, UR23 ;  /* 0x0000001791b47c20 */ /* 0x000fe20008410000 */
[----:B------:R-:W-:-:S03]  /*b280*/  LOP3.LUT P6, RZ, R193, 0xff00, RZ, 0xc0, !PT ;  /* 0x0000ff00c1ff7812 */ /* 0x000fc600078cc0ff */
[----:B------:R-:W-:-:S05]  /*b290*/  FMUL.FTZ R180, R180, UR22 ;  /* 0x00000016b4b47c20 */ /* 0x000fca0008410000 */
[----:B------:R-:W-:-:S04]  /*b2a0*/  FSEL R180, R180, RZ, P6 ;  /* 0x000000ffb4b47208 */ /* 0x000fc80003000000 */
[----:B------:R-:W-:-:S04]  /*b2b0*/  F2FP.F16.F32.PACK_AB R180, RZ, R180 ;  /* 0x000000b4ffb4723e */ /* 0x000fc800000000ff */
[----:B------:R-:W-:-:S07]  /*b2c0*/  PRMT R110, R110, 0x5410, R180 ;  /* 0x000054106e6e7816 */ /* 0x000fce00000000b4 */
.L_x_12522:
[----:B------:R-:W-:Y:S05]  /*b2d0*/  BRA.U !UP3, `(.L_x_12523) ;  /* 0x000000010b187547 */ /* 0x000fea000b800000 */
[----:B------:R-:W-:Y:S01]  /*b2e0*/  FMUL.FTZ R180, R146, UR23 ;  /* 0x0000001792b47c20 */ /* 0x000fe20008410000 */
[----:B------:R-:W-:-:S03]  /*b2f0*/  LOP3.LUT P6, RZ, R193, 0xff0000, RZ, 0xc0, !PT ;  /* 0x00ff0000c1ff7812 */ /* 0x000fc600078cc0ff */
[----:B------:R-:W-:-:S05]  /*b300*/  FMUL.FTZ R180, R180, UR22 ;  /* 0x00000016b4b47c20 */ /* 0x000fca0008410000 */
[----:B------:R-:W-:-:S04]  /*b310*/  FSEL R180, R180, RZ, P6 ;  /* 0x000000ffb4b47208 */ /* 0x000fc80003000000 */
[----:B------:R-:W-:-:S04]  /*b320*/  F2FP.F16.F32.PACK_AB R180, RZ, R180 ;  /* 0x000000b4ffb4723e */ /* 0x000fc800000000ff */
[----:B------:R-:W-:-:S07]  /*b330*/  PRMT R111, R180, 0x7610, R111 ;  /* 0x00007610b46f7816 */ /* 0x000fce000000006f */
.L_x_12523:
        /* <DEDUP_REMOVED lines=9> */
.L_x_12516:
        /* <DEDUP_REMOVED lines=14> */
.L_x_12525:
        /* <DEDUP_REMOVED lines=14> */
.L_x_12526:
        /* <DEDUP_REMOVED lines=14> */
.L_x_12527:
        /* <DEDUP_REMOVED lines=14> */
.L_x_12528:
        /* <DEDUP_REMOVED lines=14> */
.L_x_12529:
        /* <DEDUP_REMOVED lines=14> */
.L_x_12530:
        /* <DEDUP_REMOVED lines=14> */
.L_x_12531:
        /* <DEDUP_REMOVED lines=18> */
.L_x_12515:
        /* <DEDUP_REMOVED lines=16> */
.L_x_12533:
        /* <DEDUP_REMOVED lines=12> */
.L_x_12534:
        /* <DEDUP_REMOVED lines=12> */
.L_x_12535:
        /* <DEDUP_REMOVED lines=12> */
.L_x_12536:
        /* <DEDUP_REMOVED lines=12> */
.L_x_12537:
        /* <DEDUP_REMOVED lines=12> */
.L_x_12538:
        /* <DEDUP_REMOVED lines=12> */
.L_x_12539:
        /* <DEDUP_REMOVED lines=16> */
[----:B------:R-:W-:-:S02]  /*c190*/  FMUL.FTZ R181, R145, UR31 ;  /* 0x0000001f91b57c20 */ /* 0x000fc40008410000 */
[----:B------:R-:W-:Y:S01]  /*c1a0*/  FSEL R145, R66, RZ, P6 ;  /* 0x000000ff42917208 */ /* 0x000fe20003000000 */
[--C-:B--2---:R-:W-:Y:S01]  /*c1b0*/  FFMA.FTZ R147, R64, UR10, R182.reuse ;  /* 0x0000000a40937c23 */ /* 0x104fe200080100b6 */
[----:B------:R-:W-:Y:S01]  /*c1c0*/  FFMA.FTZ R64, R14, UR10, R182 ;  /* 0x0000000a0e407c23 */ /* 0x000fe200080100b6 */
[----:B------:R-:W-:Y:S01]  /*c1d0*/  FMUL.FTZ R182, R146, UR31 ;  /* 0x0000001f92b67c20 */ /* 0x000fe20008410000 */
[----:B------:R-:W-:Y:S01]  /*c1e0*/  FSEL R146, R65, RZ, P6 ;  /* 0x000000ff41927208 */ /* 0x000fe20003000000 */
[----:B---3--:R-:W-:Y:S01]  /*c1f0*/  FADD.FTZ R147, R67, -R147 ;  /* 0x8000009343937221 */ /* 0x008fe20000010000 */
[----:B------:R-:W-:Y:S01]  /*c200*/  FADD.FTZ R67, R221, -R64 ;  /* 0x80000040dd437221 */ /* 0x000fe20000010000 */
[----:B------:R-:W-:Y:S01]  /*c210*/  FADD.FTZ R64, R237, -R180 ;  /* 0x800000b4ed407221 */ /* 0x000fe20000010000 */
        /* <DEDUP_REMOVED lines=19> */
.L_x_12532:
        /* <DEDUP_REMOVED lines=12> */
.L_x_12540:
        /* <DEDUP_REMOVED lines=12> */
.L_x_12541:
        /* <DEDUP_REMOVED lines=12> */
.L_x_12542:
        /* <DEDUP_REMOVED lines=12> */
.L_x_12543:
        /* <DEDUP_REMOVED lines=12> */
.L_x_12544:
        /* <DEDUP_REMOVED lines=12> */
.L_x_12545:
        /* <DEDUP_REMOVED lines=12> */
.L_x_12546:
        /* <DEDUP_REMOVED lines=16> */
.L_x_12524:
[----:B0123--:R-:W0:Y:S01]  /*c990*/  @P0 LDC.64 R180, c[0x0][0x478] ;  /* 0x00011e00ffb40b82 */ /* 0x00fe220000000a00 */
[----:B------:R-:W1:Y:S01]  /*c9a0*/  @UP3 LDCU.64 UR8, c[0x0][0x468] ;  /* 0x00008d00ff0837ac */ /* 0x000e620008000a00 */
[----:B------:R-:W-:Y:S01]  /*c9b0*/  PLOP3.LUT P6, PT, PT, PT, UP3, 0x80, 0x8 ;  /* 0x000000000008781c */ /* 0x000fe20003fcf038 */
[----:B0-----:R-:W-:-:S04]  /*c9c0*/  @P0 IMAD.WIDE.U32 R180, R16, 0x20, R180 ;  /* 0x0000002010b40825 */ /* 0x001fc800078e00b4 */
[----:B------:R-:W-:Y:S01]  /*c9d0*/  HFMA2 R16, -RZ, RZ, 0, 9.5367431640625e-07 ;  /* 0x00000010ff107431 */ /* 0x000fe200000001ff */
[----:B------:R-:W-:Y:S04]  /*c9e0*/  @P0 STG.E.128 desc[UR20][R180.64], R64 ;  /* 0x00000040b4000986 */ /* 0x000fe8000c101d14 */
[----:B------:R1:W-:Y:S01]  /*c9f0*/  @P0 STG.E.128 desc[UR20][R180.64+0x10], R144 ;  /* 0x00001090b4000986 */ /* 0x0003e2000c101d14 */
[----:B------:R-:W-:-:S13]  /*ca00*/  PLOP3.LUT P0, PT, PT, PT, UP3, 0x80, 0x8 ;  /* 0x000000000008781c */ /* 0x000fda0003f0f038 */
[----:B-1----:R-:W-:-:S05]  /*ca10*/  @P0 IMAD.WIDE.U32 R180, R15, R16, UR8 ;  /* 0x000000080fb40e25 */ /* 0x002fca000f8e0010 */
[----:B------:R4:W-:Y:S02]  /*ca20*/  @P6 STG.E.128 desc[UR20][R180.64], R108 ;  /* 0x0000006cb4006986 */ /* 0x0009e4000c101d14 */
.L_x_12514:
[----:B------:R-:W-:Y:S05]  /*ca30*/  BSYNC.RECONVERGENT B0 ;  /* 0x0000000000007941 */ /* 0x000fea0003800200 */
.L_x_12513:
[----:B------:R-:W-:Y:S02]  /*ca40*/  UIADD3 UR28, UPT, UPT, UR28, UR26, URZ ;  /* 0x0000001a1c1c7290 */ /* 0x000fe4000fffe0ff */
[----:B------:R-:W-:Y:S02]  /*ca50*/  UPLOP3.LUT UP1, UPT, UPT, UPT, UP1, 0x40, 0x4 ;  /* 0x000000000004789c */ /* 0x000fe40003f2e810 */
[----:B------:R-:W-:-:S09]  /*ca60*/  UISETP.GE.AND UP0, UPT, UR28, UR27, UPT ;  /* 0x0000001b1c00728c */ /* 0x000fd2000bf06270 */
[----:B------:R-:W-:Y:S05]  /*ca70*/  BRA.U !UP0, `(.L_x_12547) ;  /* 0xffffff3d08647547 */ /* 0x000fea000b83ffff */
.L_x_12362:
[----:B------:R-:W0:Y:S01]  /*ca80*/  S2UR UR7, SR_CTAID.X ;  /* 0x00000000000779c3 */ /* 0x000e220000002500 */
[----:B------:R-:W1:Y:S07]  /*ca90*/  S2R R15, SR_TID.X ;  /* 0x00000000000f7919 */ /* 0x000e6e0000002100 */
[----:B------:R-:W2:Y:S08]  /*caa0*/  LDC.64 R2, c[0x0][0x440] ;  /* 0x00011000ff027b82 */ /* 0x000eb00000000a00 */
[----:B------:R-:W3:Y:S08]  /*cab0*/  LDC.64 R4, c[0x0][0x448] ;  /* 0x00011200ff047b82 */ /* 0x000ef00000000a00 */
[----:B------:R-:W4:Y:S01]  /*cac0*/  LDC.64 R6, c[0x0][0x440] ;  /* 0x00011000ff067b82 */ /* 0x000f220000000a00 */
[----:B0-----:R-:W-:-:S06]  /*cad0*/  UIMAD UR7, UR7, UR6, URZ ;  /* 0x00000006070772a4 */ /* 0x001fcc000f8e02ff */
[----:B------:R-:W-:Y:S01]  /*cae0*/  IMAD.U32 R19, RZ, RZ, UR7 ;  /* 0x00000007ff137e24 */ /* 0x000fe2000f8e00ff */
[----:B------:R-:W0:Y:S04]  /*caf0*/  LDC.64 R8, c[0x0][0x448] ;  /* 0x00011200ff087b82 */ /* 0x000e280000000a00 */
[----:B-1----:R-:W-:-:S04]  /*cb00*/  LEA.HI R19, R19, R15, RZ, 0x1d ;  /* 0x0000000f13137211 */ /* 0x002fc800078fe8ff */
        /* <DEDUP_REMOVED lines=42> */
.L_x_12548:
        /* <DEDUP_REMOVED lines=13> */
.L_x_19405:


//--------------------- .text._ZN10layer_norm22ln_bwd_finalize_kernelINS_22Kernel_traits_finalizeILj5120E6__halfS2_fS2_fjLb0ELj1024ELj4ENS_18Kernel_traits_baseILj5120ES2_S2_fS2_fjLj1024EEEEELb0ELb1EEEvNS_9BwdParamsE --------------------------
	.section	.text._ZN10layer_norm22ln_bwd_finalize_kernelINS_22Kernel_traits_finalizeILj5120E6__halfS2_fS2_fjLb0ELj1024ELj4ENS_18Kernel_traits_baseILj5120ES2_S2_fS2_fjLj1024EEEEELb0ELb1EEEvNS_9BwdParamsE,"ax",@progbits
	.align	128
        .global         _ZN10layer_norm22ln_bwd_finalize_kernelINS_22Kernel_traits_finalizeILj5120E6__halfS2_fS2_fjLb0ELj1024ELj4ENS_18Kernel_traits_baseILj5120ES2_S2_fS2_fjLj1024EEEEELb0ELb1EEEvNS_9BwdParamsE
        .type           _ZN10layer_norm22ln_bwd_finalize_kernelINS_22Kernel_traits_finalizeILj5120E6__halfS2_fS2_fjLb0ELj1024ELj4ENS_18Kernel_traits_baseILj5120ES2_S2_fS2_fjLj1024EEEEELb0ELb1EEEvNS_9BwdParamsE,@function
        .size           _ZN10layer_norm22ln_bwd_finalize_kernelINS_22Kernel_traits_finalizeILj5120E6__halfS2_fS2_fjLb0ELj1024ELj4ENS_18Kernel_traits_baseILj5120ES2_S2_fS2_fjLj1024EEEEELb0ELb1EEEvNS_9BwdParamsE,(.L_x_19406 - _ZN10layer_norm22ln_bwd_finalize_kernelINS_22Kernel_traits_finalizeILj5120E6__halfS2_fS2_fjLb0ELj1024ELj4ENS_18Kernel_traits_baseILj5120ES2_S2_fS2_fjLj1024EEEEELb0ELb1EEEvNS_9BwdParamsE)
        .other          _ZN10layer_norm22ln_bwd_finalize_kernelINS_22Kernel_traits_finalizeILj5120E6__halfS2_fS2_fjLb0ELj1024ELj4ENS_18Kernel_traits_baseILj5120ES2_S2_fS2_fjLj1024EEEEELb0ELb1EEEvNS_9BwdParamsE,@"STO_CUDA_ENTRY STV_DEFAULT"
_ZN10layer_norm22ln_bwd_finalize_kernelINS_22Kernel_traits_finalizeILj5120E6__halfS2_fS2_fjLb0ELj1024ELj4ENS_18Kernel_traits_baseILj5120ES2_S2_fS2_fjLj1024EEEEELb0ELb1EEEvNS_9BwdParamsE:
.text._ZN10layer_norm22ln_bwd_finalize_kernelINS_22Kernel_traits_finalizeILj5120E6__halfS2_fS2_fjLb0ELj1024ELj4ENS_18Kernel_traits_baseILj5120ES2_S2_fS2_fjLj1024EEEEELb0ELb1EEEvNS_9BwdParamsE:
        /* <DEDUP_REMOVED lines=77> */
.L_x_12553:
        /* <DEDUP_REMOVED lines=118> */
.L_x_12552:
[----:B------:R-:W-:Y:S05]  /*0c30*/  BSYNC.RECONVERGENT B1 ;  /* 0x0000000000017941 */ /* 0x000fea0003800200 */
.L_x_12551:
        /* <DEDUP_REMOVED lines=69> */
.L_x_12555:
[----:B------:R-:W-:Y:S05]  /*1090*/  BSYNC.RECONVERGENT B1 ;  /* 0x0000000000017941 */ /* 0x000fea0003800200 */
.L_x_12554:
        /* <DEDUP_REMOVED lines=38> */
.L_x_12557:
[----:B------:R-:W-:Y:S05]  /*1300*/  BSYNC.RECONVERGENT B1 ;  /* 0x0000000000017941 */ /* 0x000fea0003800200 */
.L_x_12556:
[----:B------:R-:W-:Y:S05]  /*1310*/  @!P1 BRA `(.L_x_12550) ;  /* 0x0000000000409947 */ /* 0x000fea0003800000 */
[----:B------:R-:W0:Y:S01]  /*1320*/  LDC R12, c[0x0][0x388] ;  /* 0x0000e200ff0c7b82 */ /* 0x000e220000000800 */
[----:B------:R-:W-:-:S07]  /*1330*/  IADD3 R0, PT, PT, -R0, RZ, RZ ;  /* 0x000000ff00007210 */ /* 0x000fce0007ffe1ff */
[----:B------:R-:W1:Y:S08]  /*1340*/  LDC.64 R8, c[0x0][0x440] ;  /* 0x00011000ff087b82 */ /* 0x000e700000000a00 */
[----:B------:R-:W2:Y:S01]  /*1350*/  LDC.64 R10, c[0x0][0x448] ;  /* 0x00011200ff0a7b82 */ /* 0x000ea20000000a00 */
[----:B0-----:R-:W-:-:S05]  /*1360*/  IMAD R2, R2, R12, R5 ;  /* 0x0000000c02027224 */ /* 0x001fca00078e0205 */
[----:B------:R-:W-:-:S07]  /*1370*/  IADD3 R13, PT, PT, R57, R2, RZ ;  /* 0x00000002390d7210 */ /* 0x000fce0007ffe0ff */
.L_x_12558:
        /* <DEDUP_REMOVED lines=10> */
.L_x_12550:
[----:B------:R-:W-:Y:S05]  /*1420*/  BSYNC.RECONVERGENT B0 ;  /* 0x0000000000007941 */ /* 0x000fea0003800200 */
.L_x_12549:
        /* <DEDUP_REMOVED lines=59> */
.L_x_12559:
        /* <DEDUP_REMOVED lines=10> */
.L_x_19406:


//--------------------- .text._ZN10layer_norm13ln_bwd_kernelINS_13Kernel_traitsI6__halfS2_fS2_fjLj5120ELj1ELj1ELj4ELj16ENS_18Kernel_traits_baseILj5120ES2_S2_fS2_fjLj128EEEEELb1ELb0ELb1ELb1EEEvNS_9BwdParamsE --------------------------
	.section	.text._ZN10layer_norm13ln_bwd_kernelINS_13Kernel_traitsI6__halfS2_fS2_fjLj5120ELj1ELj1ELj4ELj16ENS_18Kernel_traits_baseILj5120ES2_S2_fS2_fjLj128EEEEELb1ELb0ELb1ELb1EEEvNS_9BwdParamsE,"ax",@progbits
	.align	128
        .global         _ZN10layer_norm13ln_bwd_kernelINS_13Kernel_traitsI6__halfS2_fS2_fjLj5120ELj1ELj1ELj4ELj16ENS_18Kernel_traits_baseILj5120ES2_S2_fS2_fjLj128EEEEELb1ELb0ELb1ELb1EEEvNS_9BwdParamsE
        .type           _ZN10layer_norm13ln_bwd_kernelINS_13Kernel_traitsI6__halfS2_fS2_fjLj5120ELj1ELj1ELj4ELj16ENS_18Kernel_traits_baseILj5120ES2_S2_fS2_fjLj128EEEEELb1ELb0ELb1ELb1EEEvNS_9BwdParamsE,@function
        .size           _ZN10layer_norm13ln_bwd_kernelINS_13Kernel_traitsI6__halfS2_fS2_fjLj5120ELj1ELj1ELj4ELj16ENS_18Kernel_traits_baseILj5120ES2_S2_fS2_fjLj128EEEEELb1ELb0ELb1ELb1EEEvNS_9BwdParamsE,(.L_x_19407 - _ZN10layer_norm13ln_bwd_kernelINS_13Kernel_traitsI6__halfS2_fS2_fjLj5120ELj1ELj1ELj4ELj16ENS_18Kernel_traits_baseILj5120ES2_S2_fS2_fjLj128EEEEELb1ELb0ELb1ELb1EEEvNS_9BwdParamsE)
        .other          _ZN10layer_norm13ln_bwd_kernelINS_13Kernel_traitsI6__halfS2_fS2_fjLj5120ELj1ELj1ELj4ELj16ENS_18Kernel_traits_baseILj5120ES2_S2_fS2_fjLj128EEEEELb1ELb0ELb1ELb1EEEvNS_9BwdParamsE,@"STO_CUDA_ENTRY STV_DEFAULT"
_ZN10layer_norm13ln_bwd_kernelINS_13Kernel_traitsI6__halfS2_fS2_fjLj5120ELj1ELj1ELj4ELj16ENS_18Kernel_traits_baseILj5120ES2_S2_fS2_fjLj128EEEEELb1ELb0ELb1ELb1EEEvNS_9BwdParamsE:
.text._ZN10layer_norm13ln_bwd_kernelINS_13Kernel_traitsI6__halfS2_fS2_fjLj5120ELj1ELj1ELj4ELj16ENS_18Kernel_traits_baseILj5120ES2_S2_fS2_fjLj128EEEEELb1ELb0ELb1ELb1EEEvNS_9BwdParamsE:
        /* <DEDUP_REMOVED lines=65> */
.L_x_12727:
        /* <DEDUP_REMOVED lines=25> */
[C---:B0-----:R-:W-:Y:S02]  /*05a0*/  IMAD R6, R2.reuse, UR9, RZ ;  /* 0x0000000902067c24 */ /* 0x041fe4000f8e02ff */
[----:B------:R-:W-:-:S03]  /*05b0*/  IMAD R4, R2, UR8, RZ ;  /* 0x0000000802047c24 */ /* 0x000fc6000f8e02ff */
[----:B------:R-:W-:Y:S02]  /*05c0*/  SHF.R.S32.HI R7, RZ, 0x1f, R6 ;  /* 0x0000001fff077819 */ /* 0x000fe40000011406 */
[----:B------:R-:W-:Y:S02]  /*05d0*/  SHF.R.S32.HI R5, RZ, 0x1f, R4 ;  /* 0x0000001fff057819 */ /* 0x000fe40000011404 */
[----:B------:R-:W-:Y:S02]  /*05e0*/  LEA.HI R7, R7, R6, RZ, 0x3 ;  /* 0x0000000607077211 */ /* 0x000fe400078f18ff */
[----:B------:R-:W-:Y:S02]  /*05f0*/  LEA.HI R5, R5, R4, RZ, 0x3 ;  /* 0x0000000405057211 */ /* 0x000fe400078f18ff */
[-C--:B-1----:R-:W-:Y:S02]  /*0600*/  LEA.HI.SX32 R199, R7, R0.reuse, 0x1d ;  /* 0x0000000007c77211 */ /* 0x082fe400078feaff */
[----:B------:R-:W-:-:S02]  /*0610*/  LEA.HI.SX32 R234, R5, R0, 0x1d ;  /* 0x0000000005ea7211 */ /* 0x000fc400078feaff */
[----:B----4-:R-:W-:Y:S02]  /*0620*/  IADD3 R9, PT, PT, R199, 0x80, RZ ;  /* 0x00000080c7097810 */ /* 0x010fe40007ffe0ff */
[----:B------:R-:W-:-:S03]  /*0630*/  IADD3 R210, PT, PT, R234, 0x80, RZ ;  /* 0x00000080ead27810 */ /* 0x000fc60007ffe0ff */
[----:B--2---:R-:W-:-:S04]  /*0640*/  IMAD.WIDE.U32 R8, R9, 0x10, R192 ;  /* 0x0000001009087825 */ /* 0x004fc800078e00c0 */
[--C-:B---3--:R-:W-:Y:S02]  /*0650*/  IMAD.WIDE.U32 R184, R210, 0x20, R232.reuse ;  /* 0x00000020d2b87825 */ /* 0x108fe400078e00e8 */
[----:B------:R-:W2:Y:S04]  /*0660*/  LDG.E.128 R8, desc[UR20][R8.64] ;  /* 0x0000001408087981 */ /* 0x000ea8000c1e1d00 */
[----:B------:R-:W3:Y:S01]  /*0670*/  LDG.E.128 R200, desc[UR20][R184.64+0x10] ;  /* 0x00001014b8c87981 */ /* 0x000ee2000c1e1d00 */
[----:B------:R-:W-:-:S03]  /*0680*/  IMAD.WIDE.U32 R176, R234, 0x20, R232 ;  /* 0x00000020eab07825 */ /* 0x000fc600078e00e8 */
[----:B------:R-:W4:Y:S01]  /*0690*/  LDG.E.128 R216, desc[UR20][R184.64] ;  /* 0x00000014b8d87981 */ /* 0x000f22000c1e1d00 */
[----:B------:R-:W-:-:S03]  /*06a0*/  IMAD.WIDE.U32 R12, R199, 0x10, R192 ;  /* 0x00000010c70c7825 */ /* 0x000fc600078e00c0 */
[----:B------:R-:W4:Y:S04]  /*06b0*/  LDG.E.128 R4, desc[UR20][R176.64] ;  /* 0x00000014b0047981 */ /* 0x000f28000c1e1d00 */
[----:B------:R-:W3:Y:S01]  /*06c0*/  LDG.E.128 R12, desc[UR20][R12.64] ;  /* 0x000000140c0c7981 */ /* 0x000ee2000c1e1d00 */
[----:B------:R-:W-:-:S03]  /*06d0*/  IADD3 R230, PT, PT, R234, 0x100, RZ ;  /* 0x00000100eae67810 */ /* 0x000fc60007ffe0ff */
[----:B------:R-:W4:Y:S02]  /*06e0*/  LDG.E.128 R16, desc[UR20][R176.64+0x10] ;  /* 0x00001014b0107981 */ /* 0x000f24000c1e1d00 */
[----:B------:R-:W-:-:S05]  /*06f0*/  IMAD.WIDE.U32 R194, R230, 0x20, R232 ;  /* 0x00000020e6c27825 */ /* 0x000fca00078e00e8 */
[----:B------:R-:W4:Y:S01]  /*0700*/  LDG.E.128 R212, desc[UR20][R194.64] ;  /* 0x00000014c2d47981 */ /* 0x000f22000c1e1d00 */
[C---:B------:R-:W-:Y:S02]  /*0710*/  IADD3 R173, PT, PT, R199.reuse, 0x100, RZ ;  /* 0x00000100c7ad7810 */ /* 0x040fe40007ffe0ff */
[----:B------:R-:W-:Y:S01]  /*0720*/  IADD3 R187, PT, PT, R199, 0x180, RZ ;  /* 0x00000180c7bb7810 */ /* 0x000fe20007ffe0ff */
[----:B------:R-:W4:Y:S02]  /*0730*/  LDG.E.128 R176, desc[UR20][R194.64+0x10] ;  /* 0x00001014c2b07981 */ /* 0x000f24000c1e1d00 */
[----:B------:R-:W-:-:S06]  /*0740*/  IMAD.WIDE.U32 R172, R173, 0x10, R192 ;  /* 0x00000010adac7825 */ /* 0x000fcc00078e00c0 */
[----:B------:R-:W4:Y:S01]  /*0750*/  LDG.E.128 R172, desc[UR20][R172.64] ;  /* 0x00000014acac7981 */ /* 0x000f22000c1e1d00 */
[----:B------:R-:W-:Y:S01]  /*0760*/  IADD3 R205, PT, PT, R234, 0x180, RZ ;  /* 0x00000180eacd7810 */ /* 0x000fe20007ffe0ff */
        /* <DEDUP_REMOVED lines=10> */
[----:B------:R-:W4:Y:S01]  /*0810*/  LDG.E.128 R196, desc[UR20][R198.64] ;  /* 0x00000014c6c47981 */ /* 0x000f22000c1e1d00 */
[----:B------:R-:W-:Y:S02]  /*0820*/  ISETP.NE.AND P2, PT, RZ, UR26, PT ;  /* 0x0000001aff007c0c */ /* 0x000fe4000bf45270 */
[----:B------:R-:W-:-:S04]  /*0830*/  ISETP.NE.U32.AND P0, PT, RZ, UR6, PT ;  /* 0x00000006ff007c0c */ /* 0x000fc8000bf05070 */
[----:B------:R-:W-:-:S13]  /*0840*/  ISETP.NE.AND.EX P0, PT, RZ, UR7, PT, P0 ;  /* 0x00000007ff007c0c */ /* 0x000fda000bf05300 */
[----:B------:R-:W0:Y:S08]  /*0850*/  @P0 LDC.64 R224, c[0x0][0x438] ;  /* 0x00010e00ffe00b82 */ /* 0x000e300000000a00 */
[----:B------:R-:W1:Y:S08]  /*0860*/  @P0 LDC.64 R222, c[0x0][0x438] ;  /* 0x00010e00ffde0b82 */ /* 0x000e700000000a00 */
[----:B------:R-:W1:Y:S01]  /*0870*/  @P0 LDC.64 R226, c[0x0][0x438] ;  /* 0x00010e00ffe20b82 */ /* 0x000e620000000a00 */
[----:B-----5:R-:W-:Y:S01]  /*0880*/  ISETP.GE.AND P1, PT, R229, 0x1, PT ;  /* 0x00000001e500780c */ /* 0x020fe20003f26270 */
[----:B0-----:R-:W-:-:S06]  /*0890*/  @P0 IMAD.WIDE.U32 R234, R234, 0x20, R224 ;  /* 0x00000020eaea0825 */ /* 0x001fcc00078e00e0 */
[----:B------:R-:W0:Y:S06]  /*08a0*/  @P0 LDC.64 R220, c[0x0][0x438] ;  /* 0x00010e00ffdc0b82 */ /* 0x000e2c0000000a00 */
[----:B------:R-:W-:Y:S01]  /*08b0*/  @P1 IADD3 R209, PT, PT, R229, -0x1, RZ ;  /* 0xffffffffe5d11810 */ /* 0x000fe20007ffe0ff */
[----:B-1----:R-:W-:Y:S01]  /*08c0*/  @P0 IMAD.WIDE.U32 R210, R210, 0x20, R222 ;  /* 0x00000020d2d20825 */ /* 0x002fe200078e00de */
[----:B------:R-:W-:Y:S01]  /*08d0*/  MOV R208, RZ ;  /* 0x000000ff00d07202 */ /* 0x000fe20000000f00 */
[----:B------:R-:W1:Y:S01]  /*08e0*/  @P0 LDC.64 R206, c[0x0][0x438] ;  /* 0x00010e00ffce0b82 */ /* 0x000e620000000a00 */
[----:B------:R-:W5:Y:S01]  /*08f0*/  @P0 LDG.E.128 R56, desc[UR20][R234.64] ;  /* 0x00000014ea380981 */ /* 0x000f62000c1e1d00 */
[----:B------:R-:W-:-:S03]  /*0900*/  @P0 IMAD.WIDE.U32 R226, R237, 0x20, R226 ;  /* 0x00000020ede20825 */ /* 0x000fc600078e00e2 */
[----:B------:R-:W5:Y:S01]  /*0910*/  @P0 LDG.E.128 R48, desc[UR20][R210.64] ;  /* 0x00000014d2300981 */ /* 0x000f62000c1e1d00 */
[----:B------:R-:W-:-:S03]  /*0920*/  @P1 IMAD R209, R209, R2, RZ ;  /* 0x00000002d1d11224 */ /* 0x000fc600078e02ff */
[----:B------:R1:W5:Y:S02]  /*0930*/  @P0 LDG.E.128 R44, desc[UR20][R210.64+0x10] ;  /* 0x00001014d22c0981 */ /* 0x000364000c1e1d00 */
[----:B------:R-:W-:Y:S01]  /*0940*/  @P1 SHF.R.S32.HI R2, RZ, 0x1f, R209 ;  /* 0x0000001fff021819 */ /* 0x000fe200000114d1 */
[----:B0-----:R-:W-:Y:S01]  /*0950*/  @P0 IMAD.WIDE.U32 R220, R205, 0x20, R220 ;  /* 0x00000020cddc0825 */ /* 0x001fe200078e00dc */
[----:B------:R-:W5:Y:S02]  /*0960*/  @P0 LDG.E.128 R24, desc[UR20][R226.64] ;  /* 0x00000014e2180981 */ /* 0x000f64000c1e1d00 */
[----:B------:R-:W-:Y:S02]  /*0970*/  @P1 LEA.HI R209, R2, R209, RZ, 0x3 ;  /* 0x000000d102d11211 */ /* 0x000fe400078f18ff */
[----:B------:R-:W5:Y:S02]  /*0980*/  @P0 LDG.E.128 R32, desc[UR20][R220.64] ;  /* 0x00000014dc200981 */ /* 0x000f64000c1e1d00 */
[----:B------:R-:W-:-:S02]  /*0990*/  @P1 LEA.HI.SX32 R208, R209, R0, 0x1d ;  /* 0x00000000d1d01211 */ /* 0x000fc400078feaff */
[----:B------:R0:W5:Y:S02]  /*09a0*/  @P0 LDG.E.128 R28, desc[UR20][R220.64+0x10] ;  /* 0x00001014dc1c0981 */ /* 0x000164000c1e1d00 */
[----:B------:R-:W-:Y:S02]  /*09b0*/  IADD3 R249, PT, PT, R208, 0x200, RZ ;  /* 0x00000200d0f97810 */ /* 0x000fe40007ffe0ff */
[----:B------:R-:W-:Y:S01]  /*09c0*/  FSEL R3, R3, RZ, !P2 ;  /* 0x000000ff03037208 */ /* 0x000fe20005000000 */
[----:B--2---:R-:W-:-:S03]  /*09d0*/  HADD2.F32 R246, -RZ, R11.H0_H0 ;  /* 0x2000000bfff67230 */ /* 0x004fc60000004100 */
[----:B------:R-:W-:Y:S01]  /*09e0*/  R2UR UR9, R3 ;  /* 0x00000000030972ca */ /* 0x000fe200000e0000 */
[----:B------:R-:W-:Y:S01]  /*09f0*/  HADD2.F32 R247, -RZ, R11.H1_H1 ;  /* 0x3000000bfff77230 */ /* 0x000fe20000004100 */
[----:B------:R-:W5:Y:S01]  /*0a00*/  @P0 LDG.E.128 R20, desc[UR20][R226.64+0x10] ;  /* 0x00001014e2140981 */ /* 0x000f62000c1e1d00 */
[----:B---3--:R-:W-:-:S10]  /*0a10*/  HADD2.F32 R236, -RZ, R15.H0_H0 ;  /* 0x2000000fffec7230 */ /* 0x008fd40000004100 */
[----:B------:R-:W-:Y:S01]  /*0a20*/  FADD.FTZ R11, R200, -UR9 ;  /* 0x80000009c80b7e21 */ /* 0x000fe20008010000 */
[----:B------:R-:W-:Y:S01]  /*0a30*/  FADD.FTZ R238, R201, -UR9 ;  /* 0x80000009c9ee7e21 */ /* 0x000fe20008010000 */
[----:B------:R-:W-:Y:S01]  /*0a40*/  FADD.FTZ R239, R202, -UR9 ;  /* 0x80000009caef7e21 */ /* 0x000fe20008010000 */
[----:B------:R-:W-:Y:S01]  /*0a50*/  FADD.FTZ R240, R203, -UR9 ;  /* 0x80000009cbf07e21 */ /* 0x000fe20008010000 */
[----:B------:R-:W-:Y:S01]  /*0a60*/  HADD2.F32 R224, -RZ, R61.H0_H0 ;  /* 0x2000003dffe07230 */ /* 0x000fe20000004100 */
[----:B------:R-:W2:Y:S01]  /*0a70*/  LDG.E.128 R200, desc[UR20][R232.64+0x10] ;  /* 0x00001014e8c87981 */ /* 0x000ea2000c1e1d00 */
[----:B----4-:R-:W-:Y:S01]  /*0a80*/  FADD.FTZ R225, R6, -UR9 ;  /* 0x8000000906e17e21 */ /* 0x010fe20008010000 */
[----:B------:R-:W-:Y:S01]  /*0a90*/  FADD.FTZ R223, R7, -UR9 ;  /* 0x8000000907df7e21 */ /* 0x000fe20008010000 */
[--C-:B------:R-:W-:Y:S01]  /*0aa0*/  HADD2.F32 R7, -RZ, R13.reuse.H0_H0 ;  /* 0x2000000dff077230 */ /* 0x100fe20000004100 */
[----:B------:R-:W5:Y:S01]  /*0ab0*/  @P0 LDG.E.128 R52, desc[UR20][R234.64+0x10] ;  /* 0x00001014ea340981 */ /* 0x000f62000c1e1d00 */
[----:B------:R-:W-:-:S02]  /*0ac0*/  HADD2.F32 R6, -RZ, R13.H1_H1 ;  /* 0x3000000dff067230 */ /* 0x000fc40000004100 */
[----:B------:R-:W-:Y:S01]  /*0ad0*/  FADD.FTZ R13, R219, -UR9 ;  /* 0x80000009db0d7e21 */ /* 0x000fe20008010000 */
[----:B------:R-:W-:Y:S02]  /*0ae0*/  HADD2.F32 R237, -RZ, R15.H1_H1 ;  /* 0x3000000fffed7230 */ /* 0x000fe40000004100 */
[----:B------:R-:W-:Y:S02]  /*0af0*/  FADD.FTZ R15, R218, -UR9 ;  /* 0x80000009da0f7e21 */ /* 0x000fe40008010000 */
[----:B------:R-:W1:Y:S01]  /*0b00*/  LDC.64 R218, c[0x0][0x3b0] ;  /* 0x0000ec00ffda7b82 */ /* 0x000e620000000a00 */
[----:B------:R-:W-:Y:S01]  /*0b10*/  FADD.FTZ R209, R17, -UR9 ;  /* 0x8000000911d17e21 */ /* 0x000fe20008010000 */
[----:B------:R-:W-:Y:S01]  /*0b20*/  FADD.FTZ R17, R217, -UR9 ;  /* 0x80000009d9117e21 */ /* 0x000fe20008010000 */
[----:B------:R-:W-:Y:S01]  /*0b30*/  FADD.FTZ R243, R213, -UR9 ;  /* 0x80000009d5f37e21 */ /* 0x000fe20008010000 */
[----:B------:R-:W-:Y:S01]  /*0b40*/  FADD.FTZ R245, R215, -UR9 ;  /* 0x80000009d7f57e21 */ /* 0x000fe20008010000 */
[----:B------:R-:W-:-:S02]  /*0b50*/  IADD3 R213, PT, PT, R208, 0x80, RZ ;  /* 0x00000080d0d57810 */ /* 0x000fc40007ffe0ff */
[C---:B------:R-:W-:Y:S02]  /*0b60*/  IADD3 R215, PT, PT, R208.reuse, 0x100, RZ ;  /* 0x00000100d0d77810 */ /* 0x040fe40007ffe0ff */
[----:B------:R-:W-:Y:S01]  /*0b70*/  IADD3 R217, PT, PT, R208, 0x180, RZ ;  /* 0x00000180d0d97810 */ /* 0x000fe20007ffe0ff */
[----:B------:R-:W-:Y:S01]  /*0b80*/  FADD.FTZ R205, R19, -UR9 ;  /* 0x8000000913cd7e21 */ /* 0x000fe20008010000 */
[----:B------:R-:W-:Y:S01]  /*0b90*/  FADD.FTZ R19, R216, -UR9 ;  /* 0x80000009d8137e21 */ /* 0x000fe20008010000 */
[----:B------:R-:W-:Y:S01]  /*0ba0*/  FADD.FTZ R241, R212, -UR9 ;  /* 0x80000009d4f17e21 */ /* 0x000fe20008010000 */
[----:B------:R-:W-:Y:S01]  /*0bb0*/  FADD.FTZ R242, R214, -UR9 ;  /* 0x80000009d6f27e21 */ /* 0x000fe20008010000 */
        /* <DEDUP_REMOVED lines=10> */
[----:B0-----:R-:W-:Y:S02]  /*0c60*/  HADD2.F32 R221, -RZ, R61.H1_H1 ;  /* 0x3000003dffdd7230 */ /* 0x001fe40000004100 */
[----:B------:R-:W-:Y:S01]  /*0c70*/  FADD.FTZ R16, R16, -UR9 ;  /* 0x8000000910107e21 */ /* 0x000fe20008010000 */
[----:B------:R-:W-:-:S04]  /*0c80*/  @P0 IMAD.WIDE.U32 R230, R230, 0x20, R206 ;  /* 0x00000020e6e60825 */ /* 0x000fc800078e00ce */
[----:B------:R-:W-:Y:S01]  /*0c90*/  FADD.FTZ R204, R5, -UR9 ;  /* 0x8000000905cc7e21 */ /* 0x000fe20008010000 */
[----:B------:R-:W-:Y:S01]  /*0ca0*/  FMUL.FTZ R222, R221, R6 ;  /* 0x00000006ddde7220 */ /* 0x000fe20000410000 */
[----:B------:R-:W-:Y:S02]  /*0cb0*/  HADD2.F32 R5, -RZ, R14.H0_H0 ;  /* 0x2000000eff057230 */ /* 0x000fe40000004100 */
[----:B------:R-:W-:Y:S01]  /*0cc0*/  FMUL.FTZ R221, R16, UR28 ;  /* 0x0000001c10dd7c20 */ /* 0x000fe20008410000 */
[----:B------:R-:W-:Y:S02]  /*0cd0*/  HADD2.F32 R220, -RZ, R62.H0_H0 ;  /* 0x2000003effdc7230 */ /* 0x000fe40000004100 */
[----:B------:R-:W-:Y:S01]  /*0ce0*/  FADD.FTZ R0, R4, -UR9 ;  /* 0x8000000904007e21 */ /* 0x000fe20008010000 */
[----:B------:R-:W5:Y:S01]  /*0cf0*/  @P0 LDG.E.128 R40, desc[UR20][R230.64] ;  /* 0x00000014e6280981 */ /* 0x000f62000c1e1d00 */
[----:B------:R-:W-:Y:S02]  /*0d00*/  HADD2.F32 R206, -RZ, R12.H0_H0 ;  /* 0x2000000cffce7230 */ /* 0x000fe40000004100 */
[----:B------:R-:W-:Y:S01]  /*0d10*/  FADD.FTZ R132, R132, R5 ;  /* 0x0000000584847221 */ /* 0x000fe20000010000 */
[-C--:B------:R-:W-:Y:S01]  /*0d20*/  FMUL.FTZ R220, R220, R5.reuse ;  /* 0x00000005dcdc7220 */ /* 0x080fe20000410000 */
[----:B------:R0:W5:Y:S01]  /*0d30*/  @P0 LDG.E.128 R36, desc[UR20][R230.64+0x10] ;  /* 0x00001014e6240981 */ /* 0x000162000c1e1d00 */
[----:B------:R-:W-:Y:S01]  /*0d40*/  FFMA.FTZ R84, R221, R5, R84 ;  /* 0x00000005dd547223 */ /* 0x000fe20000010054 */
[----:B------:R-:W-:Y:S01]  /*0d50*/  FMUL.FTZ R0, R0, UR28 ;  /* 0x0000001c00007c20 */ /* 0x000fe20008410000 */
[----:B------:R-:W-:-:S02]  /*0d60*/  HADD2.F32 R5, -RZ, R63.H0_H0 ;  /* 0x2000003fff057230 */ /* 0x000fc40000004100 */
[----:B------:R-:W-:Y:S01]  /*0d70*/  FMUL.FTZ R17, R17, UR28 ;  /* 0x0000001c11117c20 */ /* 0x000fe20008410000 */
[----:B------:R-:W-:Y:S02]  /*0d80*/  HADD2.F32 R3, -RZ, R8.H1_H1 ;  /* 0x30000008ff037230 */ /* 0x000fe40000004100 */
[----:B------:R-:W-:Y:S02]  /*0d90*/  HADD2.F32 R16, -RZ, R64.H1_H1 ;  /* 0x30000040ff107230 */ /* 0x000fe40000004100 */
[----:B0-----:R-:W-:Y:S02]  /*0da0*/  HADD2.F32 R231, -RZ, R60.H0_H0 ;  /* 0x2000003cffe77230 */ /* 0x001fe40000004100 */
[----:B------:R-:W-:Y:S01]  /*0db0*/  FADD.FTZ R136, R136, R206 ;  /* 0x000000ce88887221 */ /* 0x000fe20000010000 */
[-C--:B------:R-:W-:Y:S01]  /*0dc0*/  FFMA.FTZ R80, R0, R206.reuse, R80 ;  /* 0x000000ce00507223 */ /* 0x080fe20000010050 */
[----:B------:R-:W-:Y:S02]  /*0dd0*/  HADD2.F32 R4, -RZ, R8.H0_H0 ;  /* 0x20000008ff047230 */ /* 0x000fe40000004100 */
[----:B------:R-:W-:Y:S01]  /*0de0*/  FMUL.FTZ R228, R231, R206 ;  /* 0x000000cee7e47220 */ /* 0x000fe20000410000 */
[----:B------:R-:W-:Y:S01]  /*0df0*/  FMUL.FTZ R206, R5, R236 ;  /* 0x000000ec05ce7220 */ /* 0x000fe20000410000 */
[----:B------:R-:W-:Y:S01]  /*0e00*/  FMUL.FTZ R225, R225, UR28 ;  /* 0x0000001ce1e17c20 */ /* 0x000fe20008410000 */
[----:B------:R-:W-:-:S02]  /*0e10*/  HADD2.F32 R5, -RZ, R64.H0_H0 ;  /* 0x20000040ff057230 */ /* 0x000fc40000004100 */
[-C--:B------:R-:W-:Y:S01]  /*0e20*/  FMUL.FTZ R16, R16, R3.reuse ;  /* 0x0000000310107220 */ /* 0x080fe20000410000 */
[----:B------:R-:W-:Y:S01]  /*0e30*/  FADD.FTZ R129, R129, R3 ;  /* 0x0000000381817221 */ /* 0x000fe20000010000 */
[----:B------:R-:W-:Y:S01]  /*0e40*/  FFMA.FTZ R89, R17, R3, R89 ;  /* 0x0000000311597223 */ /* 0x000fe20000010059 */
[----:B------:R-:W-:Y:S02]  /*0e50*/  HADD2.F32 R8, -RZ, R10.H0_H0 ;  /* 0x2000000aff087230 */ /* 0x000fe40000004100 */
[----:B------:R-:W-:Y:S02]  /*0e60*/  HADD2.F32 R3, -RZ, R66.H0_H0 ;  /* 0x20000042ff037230 */ /* 0x000fe40000004100 */
[----:B------:R-:W-:Y:S01]  /*0e70*/  FADD.FTZ R207, R18, -UR9 ;  /* 0x8000000912cf7e21 */ /* 0x000fe20008010000 */
[-C--:B------:R-:W-:Y:S01]  /*0e80*/  FMUL.FTZ R224, R224, R7.reuse ;  /* 0x00000007e0e07220 */ /* 0x080fe20000410000 */
[----:B------:R-:W-:Y:S01]  /*0e90*/  FADD.FTZ R138, R138, R7 ;  /* 0x000000078a8a7221 */ /* 0x000fe20000010000 */
[----:B------:R-:W-:Y:S01]  /*0ea0*/  FFMA.FTZ R82, R225, R7, R82 ;  /* 0x00000007e1527223 */ /* 0x000fe20000010052 */
[----:B------:R-:W-:-:S02]  /*0eb0*/  HADD2.F32 R14, -RZ, R14.H1_H1 ;  /* 0x3000000eff0e7230 */ /* 0x000fc40000004100 */
[----:B------:R-:W-:Y:S01]  /*0ec0*/  FMUL.FTZ R18, R5, R4 ;  /* 0x0000000405127220 */ /* 0x000fe20000410000 */
[----:B------:R-:W-:Y:S02]  /*0ed0*/  HADD2.F32 R244, -RZ, R10.H1_H1 ;  /* 0x3000000afff47230 */ /* 0x000fe40000004100 */
[----:B------:R-:W-:Y:S01]  /*0ee0*/  FMUL.FTZ R209, R209, UR28 ;  /* 0x0000001cd1d17c20 */ /* 0x000fe20008410000 */
[----:B------:R-:W-:Y:S02]  /*0ef0*/  HADD2.F32 R7, -RZ, R62.H1_H1 ;  /* 0x3000003eff077230 */ /* 0x000fe40000004100 */
[----:B------:R-:W-:Y:S01]  /*0f00*/  FMUL.FTZ R10, R3, R8 ;  /* 0x00000008030a7220 */ /* 0x000fe20000410000 */
[----:B------:R-:W-:Y:S02]  /*0f10*/  HADD2.F32 R2, -RZ, R9.H0_H0 ;  /* 0x20000009ff027230 */ /* 0x000fe40000004100 */
[----:B------:R-:W-:Y:S01]  /*0f20*/  FMUL.FTZ R15, R15, UR28 ;  /* 0x0000001c0f0f7c20 */ /* 0x000fe20008410000 */
[----:B------:R-:W-:-:S02]  /*0f30*/  HADD2.F32 R5, -RZ, R65.H0_H0 ;  /* 0x20000041ff057230 */ /* 0x000fc40000004100 */
[----:B------:R-:W-:Y:S01]  /*0f40*/  FMUL.FTZ R11, R11, UR28 ;  /* 0x0000001c0b0b7c20 */ /* 0x000fe20008410000 */
[----:B------:R-:W-:Y:S02]  /*0f50*/  HADD2.F32 R3, -RZ, R66.H1_H1 ;  /* 0x30000042ff037230 */ /* 0x000fe40000004100 */
        /* <DEDUP_REMOVED lines=9> */
[----:B------:R-:W-:-:S02]  /*0ff0*/  HADD2.F32 R2, -RZ, R68.H0_H0 ;  /* 0x20000044ff027230 */ /* 0x000fc40000004100 */
[----:B------:R-:W-:Y:S01]  /*1000*/  FMUL.FTZ R3, R241, UR28 ;  /* 0x0000001cf1037c20 */ /* 0x000fe20008410000 */
[----:B------:R-:W-:Y:S02]  /*1010*/  HADD2.F32 R231, -RZ, R172.H0_H0 ;  /* 0x200000acffe77230 */ /* 0x000fe40000004100 */
[----:B------:R-:W-:Y:S02]  /*1020*/  HADD2.F32 R12, -RZ, R12.H1_H1 ;  /* 0x3000000cff0c7230 */ /* 0x000fe40000004100 */
[----:B------:R-:W-:Y:S02]  /*1030*/  HADD2.F32 R233, -RZ, R60.H1_H1 ;  /* 0x3000003cffe97230 */ /* 0x000fe40000004100 */
[-C--:B------:R-:W-:Y:S01]  /*1040*/  FMUL.FTZ R2, R2, R231.reuse ;  /* 0x000000e702027220 */ /* 0x080fe20000410000 */
[----:B------:R-:W-:Y:S01]  /*1050*/  FADD.FTZ R120, R120, R231 ;  /* 0x000000e778787221 */ /* 0x000fe20000010000 */
[----:B------:R-:W-:Y:S01]  /*1060*/  FFMA.FTZ R96, R3, R231, R96 ;  /* 0x000000e703607223 */ /* 0x000fe20000010060 */
[----:B------:R-:W-:Y:S01]  /*1070*/  FMUL.FTZ R227, R204, UR28 ;  /* 0x0000001ccce37c20 */ /* 0x000fe20008410000 */
[----:B------:R-:W-:Y:S01]  /*1080*/  FMUL.FTZ R226, R233, R12 ;  /* 0x0000000ce9e27220 */ /* 0x000fe20000410000 */
[----:B------:R-:W-:-:S02]  /*1090*/  HADD2.F32 R231, -RZ, R68.H1_H1 ;  /* 0x30000044ffe77230 */ /* 0x000fc40000004100 */
[----:B------:R-:W-:Y:S01]  /*10a0*/  FMUL.FTZ R233, R243, UR28 ;  /* 0x0000001cf3e97c20 */ /* 0x000fe20008410000 */
[----:B------:R-:W-:Y:S02]  /*10b0*/  HADD2.F32 R172, -RZ, R172.H1_H1 ;  /* 0x300000acffac7230 */ /* 0x000fe40000004100 */
[----:B------:R-:W-:Y:S01]  /*10c0*/  FMUL.FTZ R205, R205, UR28 ;  /* 0x0000001ccdcd7c20 */ /* 0x000fe20008410000 */
[----:B------:R-:W-:Y:S02]  /*10d0*/  HADD2.F32 R204, -RZ, R63.H1_H1 ;  /* 0x3000003fffcc7230 */ /* 0x000fe40000004100 */
[----:B------:R-:W-:Y:S01]  /*10e0*/  FMUL.FTZ R232, R242, UR28 ;  /* 0x0000001cf2e87c20 */ /* 0x000fe20008410000 */
[----:B------:R-:W-:Y:S02]  /*10f0*/  HADD2.F32 R230, -RZ, R69.H0_H0 ;  /* 0x20000045ffe67230 */ /* 0x000fe40000004100 */
[----:B------:R-:W-:Y:S02]  /*1100*/  HADD2.F32 R235, -RZ, R173.H0_H0 ;  /* 0x200000adffeb7230 */ /* 0x000fe40000004100 */
[----:B------:R-:W-:Y:S01]  /*1110*/  FMUL.FTZ R207, R207, UR28 ;  /* 0x0000001ccfcf7c20 */ /* 0x000fe20008410000 */
        /* <DEDUP_REMOVED lines=9> */
[----:B------:R-:W-:Y:S02]  /*11b0*/  HADD2.F32 R12, -RZ, R65.H1_H1 ;  /* 0x30000041ff0c7230 */ /* 0x000fe40000004100 */
[-C--:B------:R-:W-:Y:S01]  /*11c0*/  FMUL.FTZ R230, R230, R235.reuse ;  /* 0x000000ebe6e67220 */ /* 0x080fe20000410000 */
[----:B------:R-:W-:Y:S01]  /*11d0*/  FADD.FTZ R122, R122, R235 ;  /* 0x000000eb7a7a7221 */ /* 0x000fe20000010000 */
[----:B------:R-:W-:Y:S01]  /*11e0*/  FFMA.FTZ R98, R232, R235, R98 ;  /* 0x000000ebe8627223 */ /* 0x000fe20000010062 */
[----:B------:R-:W-:Y:S02]  /*11f0*/  HADD2.F32 R172, -RZ, R173.H1_H1 ;  /* 0x300000adffac7230 */ /* 0x000fe40000004100 */
[----:B------:R-:W-:Y:S01]  /*1200*/  FADD.FTZ R134, R134, R236 ;  /* 0x000000ec86867221 */ /* 0x000fe20000010000 */
[----:B------:R-:W-:Y:S01]  /*1210*/  FFMA.FTZ R86, R207, R236, R86 ;  /* 0x000000eccf567223 */ /* 0x000fe20000010056 */
[----:B------:R-:W-:Y:S01]  /*1220*/  FMUL.FTZ R13, R13, UR28 ;  /* 0x0000001c0d0d7c20 */ /* 0x000fe20008410000 */
[----:B------:R-:W-:-:S02]  /*1230*/  HADD2.F32 R235, -RZ, R69.H1_H1 ;  /* 0x30000045ffeb7230 */ /* 0x000fc40000004100 */
[----:B------:R-:W-:Y:S01]  /*1240*/  FADD.FTZ R176, R176, -UR9 ;  /* 0x80000009b0b07e21 */ /* 0x000fe20008010000 */
[----:B------:R-:W-:Y:S02]  /*1250*/  HADD2.F32 R173, -RZ, R70.H0_H0 ;  /* 0x20000046ffad7230 */ /* 0x000fe40000004100 */
[----:B------:R-:W-:Y:S01]  /*1260*/  FMUL.FTZ R236, R245, UR28 ;  /* 0x0000001cf5ec7c20 */ /* 0x000fe20008410000 */
[----:B------:R-:W-:Y:S02]  /*1270*/  HADD2.F32 R237, -RZ, R174.H0_H0 ;  /* 0x200000aeffed7230 */ /* 0x000fe40000004100 */
[----:B------:R-:W-:Y:S01]  /*1280*/  FADD.FTZ R178, R178, -UR9 ;  /* 0x80000009b2b27e21 */ /* 0x000fe20008010000 */
[----:B------:R-:W-:Y:S01]  /*1290*/  FADD.FTZ R179, R179, -UR9 ;  /* 0x80000009b3b37e21 */ /* 0x000fe20008010000 */
[-C--:B------:R-:W-:Y:S01]  /*12a0*/  FMUL.FTZ R12, R12, R9.reuse ;  /* 0x000000090c0c7220 */ /* 0x080fe20000410000 */
[----:B------:R-:W-:Y:S01]  /*12b0*/  FADD.FTZ R131, R131, R9 ;  /* 0x0000000983837221 */ /* 0x000fe20000010000 */
[----:B------:R-:W-:Y:S01]  /*12c0*/  FFMA.FTZ R91, R13, R9, R91 ;  /* 0x000000090d5b7223 */ /* 0x000fe2000001005b */
[----:B------:R-:W-:Y:S01]  /*12d0*/  FMUL.FTZ R234, R176, UR28 ;  /* 0x0000001cb0ea7c20 */ /* 0x000fe20008410000 */
[----:B------:R-:W-:Y:S01]  /*12e0*/  FMUL.FTZ R9, R238, UR28 ;  /* 0x0000001cee097c20 */ /* 0x000fe20008410000 */
[----:B------:R-:W-:Y:S01]  /*12f0*/  FMUL.FTZ R7, R239, UR28 ;  /* 0x0000001cef077c20 */ /* 0x000fe20008410000 */
[-C--:B------:R-:W-:Y:S01]  /*1300*/  FMUL.FTZ R235, R235, R172.reuse ;  /* 0x000000acebeb7220 */ /* 0x080fe20000410000 */
[----:B------:R-:W-:Y:S01]  /*1310*/  FADD.FTZ R123, R123, R172 ;  /* 0x000000ac7b7b7221 */ /* 0x000fe20000010000 */
[----:B------:R-:W-:Y:S01]  /*1320*/  FFMA.FTZ R99, R236, R172, R99 ;  /* 0x000000acec637223 */ /* 0x000fe20000010063 */
[----:B------:R-:W-:Y:S01]  /*1330*/  FMUL.FTZ R176, R173, R237 ;  /* 0x000000edadb07220 */ /* 0x000fe20000410000 */
[----:B------:R-:W-:Y:S01]  /*1340*/  FADD.FTZ R177, R177, -UR9 ;  /* 0x80000009b1b17e21 */ /* 0x000fe20008010000 */
[----:B------:R-:W-:-:S02]  /*1350*/  HADD2.F32 R173, -RZ, R175.H0_H0 ;  /* 0x200000afffad7230 */ /* 0x000fc40000004100 */
[----:B------:R-:W-:Y:S01]  /*1360*/  FMUL.FTZ R178, R178, UR28 ;  /* 0x0000001cb2b27c20 */ /* 0x000fe20008410000 */
[----:B------:R-:W-:Y:S02]  /*1370*/  HADD2.F32 R172, -RZ, R175.H1_H1 ;  /* 0x300000afffac7230 */ /* 0x000fe40000004100 */
[----:B------:R-:W-:Y:S01]  /*1380*/  FMUL.FTZ R179, R179, UR28 ;  /* 0x0000001cb3b37c20 */ /* 0x000fe20008410000 */
[--C-:B------:R-:W-:Y:S02]  /*1390*/  HADD2.F32 R238, -RZ, R71.reuse.H0_H0 ;  /* 0x20000047ffee7230 */ /* 0x100fe40000004100 */
[----:B------:R-:W-:Y:S02]  /*13a0*/  HADD2.F32 R239, -RZ, R71.H1_H1 ;  /* 0x30000047ffef7230 */ /* 0x000fe40000004100 */
[----:B------:R-:W-:Y:S01]  /*13b0*/  FADD.FTZ R116, R116, R237 ;  /* 0x000000ed74747221 */ /* 0x000fe20000010000 */
        /* <DEDUP_REMOVED lines=9> */
[-C--:B------:R-:W-:Y:S01]  /*1450*/  FMUL.FTZ R239, R239, R172.reuse ;  /* 0x000000acefef7220 */ /* 0x080fe20000410000 */
[----:B------:R-:W-:Y:S01]  /*1460*/  FADD.FTZ R119, R119, R172 ;  /* 0x000000ac77777221 */ /* 0x000fe20000010000 */
[----:B------:R-:W-:Y:S01]  /*1470*/  FFMA.FTZ R159, R179, R172, R159 ;  /* 0x000000acb39f7223 */ /* 0x000fe2000001009f */
[----:B------:R-:W-:-:S02]  /*1480*/  HADD2.F32 R173, -RZ, R184.H0_H0 ;  /* 0x200000b8ffad7230 */ /* 0x000fc40000004100 */
[----:B------:R-:W-:Y:S02]  /*1490*/  HADD2.F32 R172, -RZ, R72.H0_H0 ;  /* 0x20000048ffac7230 */ /* 0x000fe40000004100 */
[-C--:B------:R-:W-:Y:S01]  /*14a0*/  FMUL.FTZ R237, R237, R174.reuse ;  /* 0x000000aeeded7220 */ /* 0x080fe20000410000 */
[----:B------:R-:W-:Y:S01]  /*14b0*/  FADD.FTZ R117, R117, R174 ;  /* 0x000000ae75757221 */ /* 0x000fe20000010000 */
[----:B------:R-:W-:Y:S01]  /*14c0*/  FFMA.FTZ R157, R177, R174, R157 ;  /* 0x000000aeb19d7223 */ /* 0x000fe2000001009d */
[----:B------:R-:W-:Y:S01]  /*14d0*/  FADD.FTZ R139, R139, R6 ;  /* 0x000000068b8b7221 */ /* 0x000fe20000010000 */
[----:B------:R-:W-:Y:S01]  /*14e0*/  FFMA.FTZ R83, R223, R6, R83 ;  /* 0x00000006df537223 */ /* 0x000fe20000010053 */
[----:B------:R-:W-:Y:S01]  /*14f0*/  FADD.FTZ R180, R180, -UR9 ;  /* 0x80000009b4b47e21 */ /* 0x000fe20008010000 */
[----:B------:R-:W-:Y:S01]  /*1500*/  FADD.FTZ R174, R181, -UR9 ;  /* 0x80000009b5ae7e21 */ /* 0x000fe20008010000 */
[----:B------:R-:W-:Y:S01]  /*1510*/  FMUL.FTZ R6, R5, R246 ;  /* 0x000000f605067220 */ /* 0x000fe20000410000 */
[----:B------:R-:W-:Y:S01]  /*1520*/  FMUL.FTZ R5, R240, UR28 ;  /* 0x0000001cf0057c20 */ /* 0x000fe20008410000 */
[----:B------:R-:W-:Y:S01]  /*1530*/  FMUL.FTZ R181, R172, R173 ;  /* 0x000000adacb57220 */ /* 0x000fe20000410000 */
[----:B------:R-:W-:-:S02]  /*1540*/  HADD2.F32 R172, -RZ, R184.H1_H1 ;  /* 0x300000b8ffac7230 */ /* 0x000fc40000004100 */
[----:B------:R-:W-:Y:S01]  /*1550*/  FMUL.FTZ R180, R180, UR28 ;  /* 0x0000001cb4b47c20 */ /* 0x000fe20008410000 */
[----:B------:R-:W-:Y:S02]  /*1560*/  HADD2.F32 R240, -RZ, R72.H1_H1 ;  /* 0x30000048fff07230 */ /* 0x000fe40000004100 */
[----:B------:R-:W-:Y:S01]  /*1570*/  FMUL.FTZ R184, R174, UR28 ;  /* 0x0000001caeb87c20 */ /* 0x000fe20008410000 */
[----:B------:R-:W-:Y:S01]  /*1580*/  FADD.FTZ R112, R112, R173 ;  /* 0x000000ad70707221 */ /* 0x000fe20000010000 */
[----:B------:R-:W-:Y:S01]  /*1590*/  FFMA.FTZ R152, R180, R173, R152 ;  /* 0x000000adb4987223 */ /* 0x000fe20000010098 */
[----:B------:R-:W-:Y:S01]  /*15a0*/  FADD.FTZ R113, R113, R172 ;  /* 0x000000ac71717221 */ /* 0x000fe20000010000 */
[-C--:B------:R-:W-:Y:S01]  /*15b0*/  FFMA.FTZ R153, R184, R172.reuse, R153 ;  /* 0x000000acb8997223 */ /* 0x080fe20000010099 */
[----:B------:R-:W-:Y:S01]  /*15c0*/  FMUL.FTZ R240, R240, R172 ;  /* 0x000000acf0f07220 */ /* 0x000fe20000410000 */
[----:B------:R-:W-:Y:S02]  /*15d0*/  HADD2.F32 R173, -RZ, R185.H0_H0 ;  /* 0x200000b9ffad7230 */ /* 0x000fe40000004100 */
[----:B------:R-:W-:-:S02]  /*15e0*/  HADD2.F32 R172, -RZ, R73.H0_H0 ;  /* 0x20000049ffac7230 */ /* 0x000fc40000004100 */
[----:B------:R-:W-:Y:S01]  /*15f0*/  FADD.FTZ R182, R182, -UR9 ;  /* 0x80000009b6b67e21 */ /* 0x000fe20008010000 */
[----:B------:R-:W-:Y:S01]  /*1600*/  FADD.FTZ R174, R183, -UR9 ;  /* 0x80000009b7ae7e21 */ /* 0x000fe20008010000 */
[----:B------:R-:W-:Y:S02]  /*1610*/  HADD2.F32 R241, -RZ, R73.H1_H1 ;  /* 0x30000049fff17230 */ /* 0x000fe40000004100 */
[-C--:B------:R-:W-:Y:S01]  /*1620*/  FMUL.FTZ R183, R172, R173.reuse ;  /* 0x000000adacb77220 */ /* 0x080fe20000410000 */
[----:B------:R-:W-:Y:S02]  /*1630*/  HADD2.F32 R172, -RZ, R185.H1_H1 ;  /* 0x300000b9ffac7230 */ /* 0x000fe40000004100 */
[----:B------:R-:W-:Y:S01]  /*1640*/  FMUL.FTZ R182, R182, UR28 ;  /* 0x0000001cb6b67c20 */ /* 0x000fe20008410000 */
[----:B------:R-:W-:Y:S01]  /*1650*/  FMUL.FTZ R185, R174, UR28 ;  /* 0x0000001caeb97c20 */ /* 0x000fe20008410000 */
[----:B------:R-:W-:Y:S02]  /*1660*/  FADD.FTZ R114, R114, R173 ;  /* 0x000000ad72727221 */ /* 0x000fe40000010000 */
[----:B------:R-:W-:Y:S01]  /*1670*/  FFMA.FTZ R154, R182, R173, R154 ;  /* 0x000000adb69a7223 */ /* 0x000fe2000001009a */
[----:B------:R-:W-:Y:S01]  /*1680*/  FADD.FTZ R115, R115, R172 ;  /* 0x000000ac73737221 */ /* 0x000fe20000010000 */
[-C--:B------:R-:W-:Y:S01]  /*1690*/  FFMA.FTZ R155, R185, R172.reuse, R155 ;  /* 0x000000acb99b7223 */ /* 0x080fe2000001009b */
[----:B------:R-:W-:Y:S01]  /*16a0*/  FMUL.FTZ R241, R241, R172 ;  /* 0x000000acf1f17220 */ /* 0x000fe20000410000 */
[----:B------:R-:W-:-:S02]  /*16b0*/  HADD2.F32 R173, -RZ, R186.H0_H0 ;  /* 0x200000baffad7230 */ /* 0x000fc40000004100 */
[--C-:B------:R-:W-:Y:S02]  /*16c0*/  HADD2.F32 R172, -RZ, R74.reuse.H0_H0 ;  /* 0x2000004affac7230 */ /* 0x100fe40000004100 */
[----:B------:R-:W-:Y:S01]  /*16d0*/  FADD.FTZ R188, R188, -UR9 ;  /* 0x80000009bcbc7e21 */ /* 0x000fe20008010000 */
[----:B------:R-:W-:Y:S01]  /*16e0*/  FADD.FTZ R174, R189, -UR9 ;  /* 0x80000009bdae7e21 */ /* 0x000fe20008010000 */
[----:B------:R-:W-:Y:S02]  /*16f0*/  HADD2.F32 R242, -RZ, R74.H1_H1 ;  /* 0x3000004afff27230 */ /* 0x000fe40000004100 */
[----:B------:R-:W-:Y:S01]  /*1700*/  FMUL.FTZ R189, R172, R173 ;  /* 0x000000adacbd7220 */ /* 0x000fe20000410000 */
[----:B------:R-:W-:Y:S02]  /*1710*/  HADD2.F32 R172, -RZ, R186.H1_H1 ;  /* 0x300000baffac7230 */ /* 0x000fe40000004100 */
[----:B------:R-:W-:Y:S01]  /*1720*/  FMUL.FTZ R188, R188, UR28 ;  /* 0x0000001cbcbc7c20 */ /* 0x000fe20008410000 */
[----:B------:R-:W-:Y:S01]  /*1730*/  FMUL.FTZ R186, R174, UR28 ;  /* 0x0000001caeba7c20 */ /* 0x000fe20008410000 */
[----:B------:R-:W-:-:S02]  /*1740*/  FADD.FTZ R108, R108, R173 ;  /* 0x000000ad6c6c7221 */ /* 0x000fc40000010000 */
[----:B------:R-:W-:Y:S01]  /*1750*/  FFMA.FTZ R148, R188, R173, R148 ;  /* 0x000000adbc947223 */ /* 0x000fe20000010094 */
[----:B------:R-:W-:Y:S01]  /*1760*/  FADD.FTZ R109, R109, R172 ;  /* 0x000000ac6d6d7221 */ /* 0x000fe20000010000 */
[-C--:B------:R-:W-:Y:S01]  /*1770*/  FFMA.FTZ R149, R186, R172.reuse, R149 ;  /* 0x000000acba957223 */ /* 0x080fe20000010095 */
[----:B------:R-:W-:Y:S01]  /*1780*/  FMUL.FTZ R242, R242, R172 ;  /* 0x000000acf2f27220 */ /* 0x000fe20000410000 */
[----:B------:R-:W-:Y:S02]  /*1790*/  HADD2.F32 R173, -RZ, R187.H0_H0 ;  /* 0x200000bbffad7230 */ /* 0x000fe40000004100 */
[----:B------:R-:W-:Y:S02]  /*17a0*/  HADD2.F32 R172, -RZ, R75.H0_H0 ;  /* 0x2000004bffac7230 */ /* 0x000fe40000004100 */
[----:B------:R-:W-:Y:S01]  /*17b0*/  FADD.FTZ R190, R190, -UR9 ;  /* 0x80000009bebe7e21 */ /* 0x000fe20008010000 */
[----:B------:R-:W-:Y:S01]  /*17c0*/  FADD.FTZ R174, R191, -UR9 ;  /* 0x80000009bfae7e21 */ /* 0x000fe20008010000 */
[----:B------:R-:W-:Y:S01]  /*17d0*/  FADD.FTZ R125, R125, R244 ;  /* 0x000000f47d7d7221 */ /* 0x000fe20000010000 */
[----:B------:R-:W-:Y:S01]  /*17e0*/  FFMA.FTZ R93, R9, R244, R93 ;  /* 0x000000f4095d7223 */ /* 0x000fe2000001005d */
[----:B------:R-:W-:Y:S01]  /*17f0*/  FMUL.FTZ R191, R172, R173 ;  /* 0x000000adacbf7220 */ /* 0x000fe20000410000 */
[----:B------:R-:W-:Y:S01]  /*1800*/  FMUL.FTZ R190, R190, UR28 ;  /* 0x0000001cbebe7c20 */ /* 0x000fe20008410000 */
[----:B------:R-:W-:-:S02]  /*1810*/  HADD2.F32 R172, -RZ, R187.H1_H1 ;  /* 0x300000bbffac7230 */ /* 0x000fc40000004100 */
[----:B------:R-:W-:Y:S01]  /*1820*/  FMUL.FTZ R187, R174, UR28 ;  /* 0x0000001caebb7c20 */ /* 0x000fe20008410000 */
[----:B------:R-:W-:Y:S02]  /*1830*/  HADD2.F32 R244, -RZ, R75.H1_H1 ;  /* 0x3000004bfff47230 */ /* 0x000fe40000004100 */
[----:B------:R-:W-:Y:S01]  /*1840*/  FADD.FTZ R110, R110, R173 ;  /* 0x000000ad6e6e7221 */ /* 0x000fe20000010000 */
[----:B------:R-:W-:Y:S01]  /*1850*/  FFMA.FTZ R150, R190, R173, R150 ;  /* 0x000000adbe967223 */ /* 0x000fe20000010096 */
[----:B------:R-:W-:Y:S01]  /*1860*/  FADD.FTZ R111, R111, R172 ;  /* 0x000000ac6f6f7221 */ /* 0x000fe20000010000 */
[-C--:B------:R-:W-:Y:S01]  /*1870*/  FFMA.FTZ R151, R187, R172.reuse, R151 ;  /* 0x000000acbb977223 */ /* 0x080fe20000010097 */
[----:B------:R-:W-:Y:S01]  /*1880*/  FMUL.FTZ R244, R244, R172 ;  /* 0x000000acf4f47220 */ /* 0x000fe20000410000 */
        /* <DEDUP_REMOVED lines=28> */
[----:B------:R-:W-:Y:S01]  /*1a50*/  FFMA.FTZ R88, R19, R4, R88 ;  /* 0x0000000413587223 */ /* 0x000fe20000010058 */
[----:B------:R-:W-:Y:S02]  /*1a60*/  HADD2.F32 R4, -RZ, R67.H1_H1 ;  /* 0x30000043ff047230 */ /* 0x000fe40000004100 */
[----:B------:R-:W-:Y:S01]  /*1a70*/  FADD.FTZ R192, R192, -UR9 ;  /* 0x80000009c0c07e21 */ /* 0x000fe20008010000 */
[----:B------:R-:W-:Y:S01]  /*1a80*/  FADD.FTZ R173, R8, R173 ;  /* 0x000000ad08ad7221 */ /* 0x000fe20000010000 */
[----:B------:R-:W-:Y:S01]  /*1a90*/  FADD.FTZ R193, R193, -UR9 ;  /* 0x80000009c1c17e21 */ /* 0x000fe20008010000 */
[----:B------:R-:W-:Y:S01]  /*1aa0*/  FFMA.FTZ R172, R9, R8, R172 ;  /* 0x0000000809ac7223 */ /* 0x000fe200000100ac */
[----:B------:R-:W-:Y:S01]  /*1ab0*/  FMUL.FTZ R243, R192, UR28 ;  /* 0x0000001cc0f37c20 */ /* 0x000fe20008410000 */
[----:B------:R-:W-:Y:S01]  /*1ac0*/  FMUL.FTZ R4, R4, R247 ;  /* 0x000000f704047220 */ /* 0x000fe20000410000 */
[----:B------:R-:W-:-:S02]  /*1ad0*/  HADD2.F32 R175, -RZ, R196.H0_H0 ;  /* 0x200000c4ffaf7230 */ /* 0x000fc40000004100 */
[----:B------:R-:W-:Y:S01]  /*1ae0*/  FADD.FTZ R173, R6, R173 ;  /* 0x000000ad06ad7221 */ /* 0x000fe20000010000 */
[----:B------:R-:W-:Y:S02]  /*1af0*/  HADD2.F32 R192, -RZ, R76.H0_H0 ;  /* 0x2000004cffc07230 */ /* 0x000fe40000004100 */
[----:B------:R-:W-:Y:S01]  /*1b00*/  FADD.FTZ R194, R194, -UR9 ;  /* 0x80000009c2c27e21 */ /* 0x000fe20008010000 */
[----:B------:R-:W-:Y:S02]  /*1b10*/  HADD2.F32 R174, -RZ, R196.H1_H1 ;  /* 0x300000c4ffae7230 */ /* 0x000fe40000004100 */
[----:B------:R-:W-:Y:S01]  /*1b20*/  FMUL.FTZ R196, R193, UR28 ;  /* 0x0000001cc1c47c20 */ /* 0x000fe20008410000 */
[----:B------:R-:W-:Y:S01]  /*1b30*/  FFMA.FTZ R172, R7, R6, R172 ;  /* 0x0000000607ac7223 */ /* 0x000fe200000100ac */
[----:B------:R-:W-:Y:S02]  /*1b40*/  HADD2.F32 R193, -RZ, R76.H1_H1 ;  /* 0x3000004cffc17230 */ /* 0x000fe40000004100 */
[----:B------:R-:W-:Y:S01]  /*1b50*/  FADD.FTZ R173, R4, R173 ;  /* 0x000000ad04ad7221 */ /* 0x000fe20000010000 */
[----:B------:R-:W-:Y:S01]  /*1b60*/  FADD.FTZ R104, R104, R175 ;  /* 0x000000af68687221 */ /* 0x000fe20000010000 */
[-C--:B------:R-:W-:Y:S01]  /*1b70*/  FFMA.FTZ R144, R243, R175.reuse, R144 ;  /* 0x000000aff3907223 */ /* 0x080fe20000010090 */
[----:B------:R-:W-:Y:S01]  /*1b80*/  FMUL.FTZ R192, R192, R175 ;  /* 0x000000afc0c07220 */ /* 0x000fe20000410000 */
[----:B------:R-:W-:Y:S01]  /*1b90*/  FMUL.FTZ R245, R194, UR28 ;  /* 0x0000001cc2f57c20 */ /* 0x000fe20008410000 */
[----:B------:R-:W-:Y:S01]  /*1ba0*/  FFMA.FTZ R172, R5, R4, R172 ;  /* 0x0000000405ac7223 */ /* 0x000fe200000100ac */
[----:B------:R-:W-:-:S02]  /*1bb0*/  HADD2.F32 R175, -RZ, R197.H0_H0 ;  /* 0x200000c5ffaf7230 */ /* 0x000fc40000004100 */
[----:B------:R-:W-:Y:S01]  /*1bc0*/  FADD.FTZ R105, R105, R174 ;  /* 0x000000ae69697221 */ /* 0x000fe20000010000 */
[----:B------:R-:W-:Y:S02]  /*1bd0*/  HADD2.F32 R194, -RZ, R77.H0_H0 ;  /* 0x2000004dffc27230 */ /* 0x000fe40000004100 */
        /* <DEDUP_REMOVED lines=23> */
[----:B--2---:R-:W-:Y:S02]  /*1d50*/  FADD.FTZ R201, R201, -UR9 ;  /* 0x80000009c9c97e21 */ /* 0x004fe40008010000 */
[----:B------:R-:W-:Y:S01]  /*1d60*/  FADD.FTZ R172, R173, R240 ;  /* 0x000000f0adac7221 */ /* 0x000fe20000010000 */
[----:B------:R-:W-:Y:S01]  /*1d70*/  FFMA.FTZ R175, R184, R240, R175 ;  /* 0x000000f0b8af7223 */ /* 0x000fe200000100af */
[----:B------:R-:W-:Y:S01]  /*1d80*/  FADD.FTZ R127, R127, R247 ;  /* 0x000000f77f7f7221 */ /* 0x000fe20000010000 */
[----:B------:R-:W-:Y:S01]  /*1d90*/  FFMA.FTZ R95, R5, R247, R95 ;  /* 0x000000f7055f7223 */ /* 0x000fe2000001005f */
[--C-:B------:R-:W-:Y:S02]  /*1da0*/  HADD2.F32 R247, -RZ, R198.reuse.H0_H0 ;  /* 0x200000c6fff77230 */ /* 0x100fe40000004100 */
[----:B------:R-:W-:Y:S01]  /*1db0*/  FADD.FTZ R172, R172, R183 ;  /* 0x000000b7acac7221 */ /* 0x000fe20000010000 */
[----:B------:R-:W-:-:S02]  /*1dc0*/  HADD2.F32 R198, -RZ, R198.H1_H1 ;  /* 0x300000c6ffc67230 */ /* 0x000fc40000004100 */
[----:B------:R-:W-:Y:S01]  /*1dd0*/  FFMA.FTZ R174, R182, R183, R175 ;  /* 0x000000b7b6ae7223 */ /* 0x000fe200000100af */
[----:B------:R-:W-:Y:S01]  /*1de0*/  FMUL.FTZ R201, R201, UR28 ;  /* 0x0000001cc9c97c20 */ /* 0x000fe20008410000 */
[----:B------:R-:W-:Y:S02]  /*1df0*/  HADD2.F32 R175, -RZ, R78.H1_H1 ;  /* 0x3000004effaf7230 */ /* 0x000fe40000004100 */
[----:B------:R-:W-:Y:S01]  /*1e00*/  FADD.FTZ R195, R195, -UR9 ;  /* 0x80000009c3c37e21 */ /* 0x000fe20008010000 */
[----:B------:R-:W-:Y:S01]  /*1e10*/  FADD.FTZ R172, R172, R241 ;  /* 0x000000f1acac7221 */ /* 0x000fe20000010000 */
[----:B------:R-:W-:Y:S01]  /*1e20*/  FADD.FTZ R126, R126, R246 ;  /* 0x000000f67e7e7221 */ /* 0x000fe20000010000 */
[----:B------:R-:W-:Y:S01]  /*1e30*/  FFMA.FTZ R94, R7, R246, R94 ;  /* 0x000000f6075e7223 */ /* 0x000fe2000001005e */
[----:B------:R-:W-:Y:S01]  /*1e40*/  FFMA.FTZ R173, R185, R241, R174 ;  /* 0x000000f1b9ad7223 */ /* 0x000fe200000100ae */
[----:B------:R-:W-:Y:S02]  /*1e50*/  HADD2.F32 R246, -RZ, R197.H1_H1 ;  /* 0x300000c5fff67230 */ /* 0x000fe40000004100 */
[----:B------:R-:W-:Y:S01]  /*1e60*/  FADD.FTZ R101, R101, R198 ;  /* 0x000000c665657221 */ /* 0x000fe20000010000 */
[-C--:B------:R-:W-:Y:S01]  /*1e70*/  FFMA.FTZ R141, R201, R198.reuse, R141 ;  /* 0x000000c6c98d7223 */ /* 0x080fe2000001008d */
[----:B------:R-:W-:Y:S01]  /*1e80*/  FMUL.FTZ R197, R195, UR28 ;  /* 0x0000001cc3c57c20 */ /* 0x000fe20008410000 */
[----:B------:R-:W-:Y:S01]  /*1e90*/  FMUL.FTZ R198, R175, R198 ;  /* 0x000000c6afc67220 */ /* 0x000fe20000410000 */
[----:B------:R-:W-:-:S02]  /*1ea0*/  HADD2.F32 R195, -RZ, R77.H1_H1 ;  /* 0x3000004dffc37230 */ /* 0x000fc40000004100 */
[----:B------:R-:W-:Y:S01]  /*1eb0*/  FADD.FTZ R175, R172, R189 ;  /* 0x000000bdacaf7221 */ /* 0x000fe20000010000 */
[----:B------:R-:W-:Y:S01]  /*1ec0*/  FFMA.FTZ R173, R188, R189, R173 ;  /* 0x000000bdbcad7223 */ /* 0x000fe200000100ad */
[----:B------:R-:W-:Y:S01]  /*1ed0*/  FADD.FTZ R200, R200, -UR9 ;  /* 0x80000009c8c87e21 */ /* 0x000fe20008010000 */
[----:B------:R-:W-:Y:S01]  /*1ee0*/  FADD.FTZ R107, R107, R246 ;  /* 0x000000f66b6b7221 */ /* 0x000fe20000010000 */
[----:B------:R-:W-:Y:S01]  /*1ef0*/  FADD.FTZ R172, R175, R242 ;  /* 0x000000f2afac7221 */ /* 0x000fe20000010000 */
[-C--:B------:R-:W-:Y:S01]  /*1f00*/  FFMA.FTZ R147, R197, R246.reuse, R147 ;  /* 0x000000f6c5937223 */ /* 0x080fe20000010093 */
[----:B------:R-:W-:Y:S01]  /*1f10*/  FMUL.FTZ R195, R195, R246 ;  /* 0x000000f6c3c37220 */ /* 0x000fe20000410000 */
[----:B------:R-:W-:Y:S01]  /*1f20*/  FFMA.FTZ R175, R186, R242, R173 ;  /* 0x000000f2baaf7223 */ /* 0x000fe200000100ad */
[----:B------:R-:W-:Y:S01]  /*1f30*/  FMUL.FTZ R246, R200, UR28 ;  /* 0x0000001cc8f67c20 */ /* 0x000fe20008410000 */
[----:B------:R-:W-:Y:S02]  /*1f40*/  HADD2.F32 R200, -RZ, R78.H0_H0 ;  /* 0x2000004effc87230 */ /* 0x000fe40000004100 */
[----:B------:R-:W-:Y:S01]  /*1f50*/  FADD.FTZ R249, R172, R191 ;  /* 0x000000bfacf97221 */ /* 0x000fe20000010000 */
[----:B------:R-:W-:Y:S01]  /*1f60*/  FADD.FTZ R202, R202, -UR9 ;  /* 0x80000009caca7e21 */ /* 0x000fe20008010000 */
[----:B------:R-:W-:Y:S01]  /*1f70*/  FFMA.FTZ R172, R190, R191, R175 ;  /* 0x000000bfbeac7223 */ /* 0x000fe200000100af */
[----:B------:R-:W-:Y:S01]  /*1f80*/  FADD.FTZ R100, R100, R247 ;  /* 0x000000f764647221 */ /* 0x000fe20000010000 */
[-C--:B------:R-:W-:Y:S01]  /*1f90*/  FFMA.FTZ R140, R246, R247.reuse, R140 ;  /* 0x000000f7f68c7223 */ /* 0x080fe2000001008c */
[----:B------:R-:W-:Y:S01]  /*1fa0*/  FMUL.FTZ R200, R200, R247 ;  /* 0x000000f7c8c87220 */ /* 0x000fe20000410000 */
[----:B------:R-:W-:Y:S01]  /*1fb0*/  FADD.FTZ R249, R249, R244 ;  /* 0x000000f4f9f97221 */ /* 0x000fe20000010000 */
[----:B------:R-:W-:Y:S01]  /*1fc0*/  FMUL.FTZ R247, R202, UR28 ;  /* 0x0000001ccaf77c20 */ /* 0x000fe20008410000 */
[----:B------:R-:W-:Y:S01]  /*1fd0*/  FFMA.FTZ R174, R187, R244, R172 ;  /* 0x000000f4bbae7223 */ /* 0x000fe200000100ac */
[----:B------:R-:W-:-:S02]  /*1fe0*/  HADD2.F32 R173, -RZ, R199.H0_H0 ;  /* 0x200000c7ffad7230 */ /* 0x000fc40000004100 */
[----:B------:R-:W-:Y:S02]  /*1ff0*/  HADD2.F32 R202, -RZ, R79.H0_H0 ;  /* 0x2000004fffca7230 */ /* 0x000fe40000004100 */
        /* <DEDUP_REMOVED lines=12> */
[----:B------:R-:W-:Y:S02]  /*20c0*/  HADD2.F32 R172, -RZ, R199.H1_H1 ;  /* 0x300000c7ffac7230 */ /* 0x000fe40000004100 */
        /* <DEDUP_REMOVED lines=14> */
.L_x_12561:
        /* <DEDUP_REMOVED lines=11> */
.L_x_12563:
        /* <DEDUP_REMOVED lines=18> */
.L_x_12564:
        /* <DEDUP_REMOVED lines=41> */
.L_x_12562:
        /* <DEDUP_REMOVED lines=32> */
.L_x_12566:
[----:B------:R-:W-:Y:S05]  /*2810*/  BSYNC.RECONVERGENT B0 ;  /* 0x0000000000007941 */ /* 0x000fea0003800200 */
.L_x_12565:
        /* <DEDUP_REMOVED lines=26> */
[----:B------:R-:W-:Y:S01]  /*29c0*/  R2UR UR9, R175 ;  /* 0x00000000af0972ca */ /* 0x000fe200000e0000 */
[----:B0-----:R-:W-:Y:S02]  /*29d0*/  @P1 IMAD R248, R248, R173, RZ ;  /* 0x000000adf8f81224 */ /* 0x001fe400078e02ff */
[----:B------:R-:W-:-:S03]  /*29e0*/  IMAD R173, R173, UR8, RZ ;  /* 0x00000008adad7c24 */ /* 0x000fc6000f8e02ff */
[----:B------:R-:W-:-:S04]  /*29f0*/  @P1 SHF.R.S32.HI R175, RZ, 0x1f, R248 ;  /* 0x0000001fffaf1819 */ /* 0x000fc800000114f8 */
[----:B------:R-:W-:-:S04]  /*2a00*/  @P1 LEA.HI R248, R175, R248, RZ, 0x3 ;  /* 0x000000f8aff81211 */ /* 0x000fc800078f18ff */
[----:B------:R-:W-:Y:S02]  /*2a10*/  @P1 LEA.HI.SX32 R174, R248, R249, 0x1d ;  /* 0x000000f9f8ae1211 */ /* 0x000fe400078feaff */
[----:B------:R-:W-:-:S04]  /*2a20*/  SHF.R.S32.HI R248, RZ, 0x1f, R173 ;  /* 0x0000001ffff87819 */ /* 0x000fc800000114ad */
[----:B------:R-:W-:-:S04]  /*2a30*/  LEA.HI R248, R248, R173, RZ, 0x3 ;  /* 0x000000adf8f87211 */ /* 0x000fc800078f18ff */
        /* <DEDUP_REMOVED lines=18> */
.L_x_12569:
        /* <DEDUP_REMOVED lines=12> */
.L_x_12570:
        /* <DEDUP_REMOVED lines=12> */
.L_x_12571:
        /* <DEDUP_REMOVED lines=12> */
.L_x_12572:
        /* <DEDUP_REMOVED lines=12> */
.L_x_12573:
        /* <DEDUP_REMOVED lines=12> */
.L_x_12574:
        /* <DEDUP_REMOVED lines=12> */
.L_x_12575:
        /* <DEDUP_REMOVED lines=14> */
.L_x_12568:
        /* <DEDUP_REMOVED lines=45> */
.L_x_12577:
        /* <DEDUP_REMOVED lines=12> */
.L_x_12578:
        /* <DEDUP_REMOVED lines=12> */
.L_x_12579:
        /* <DEDUP_REMOVED lines=12> */
.L_x_12580:
        /* <DEDUP_REMOVED lines=12> */
.L_x_12581:
        /* <DEDUP_REMOVED lines=12> */
.L_x_12582:
        /* <DEDUP_REMOVED lines=12> */
.L_x_12583:
[----:B------:R-:W-:Y:S05]  /*3810*/  @!P1 BRA `(.L_x_12576) ;  /* 0x0000000c001c9947 */ /* 0x000fea0003800000 */
        /* <DEDUP_REMOVED lines=8> */
.L_x_12567:
        /* <DEDUP_REMOVED lines=13> */
[----:B------:R-:W-:-:S04]  /*3970*/  F2FP.F16.F32.PACK_AB R172, RZ, R172 ;  /* 0x000000acffac723e */ /* 0x000fc800000000ff */
[----:B------:R-:W-:-:S07]  /*3980*/  PRMT R160, R172, 0x7610, R160 ;  /* 0x00007610aca07816 */ /* 0x000fce00000000a0 */
.L_x_12585:
        /* <DEDUP_REMOVED lines=12> */
.L_x_12586:
        /* <DEDUP_REMOVED lines=12> */
.L_x_12587:
        /* <DEDUP_REMOVED lines=12> */
.L_x_12588:
        /* <DEDUP_REMOVED lines=12> */
.L_x_12589:
        /* <DEDUP_REMOVED lines=12> */
.L_x_12590:
        /* <DEDUP_REMOVED lines=12> */
.L_x_12591:
        /* <DEDUP_REMOVED lines=14> */
.L_x_12584:
[----:B------:R-:W-:Y:S02]  /*3ef0*/  PLOP3.LUT P0, PT, PT, PT, UP2, 0x80, 0x8 ;  /* 0x000000000008781c */ /* 0x000fe40003f0f028 */
[----:B-----5:R-:W-:Y:S02]  /*3f00*/  MOV R166, R58 ;  /* 0x0000003a00a67202 */ /* 0x020fe40000000f00 */
[----:B------:R-:W-:Y:S02]  /*3f10*/  MOV R168, R52 ;  /* 0x0000003400a87202 */ /* 0x000fe40000000f00 */
[----:B------:R-:W-:-:S07]  /*3f20*/  MOV R170, R54 ;  /* 0x0000003600aa7202 */ /* 0x000fce0000000f00 */
[--C-:B------:R-:W-:Y:S01]  /*3f30*/  @P0 FFMA.FTZ R167, R225, UR9, R248.reuse ;  /* 0x00000009e1a70c23 */ /* 0x100fe200080100f8 */
[--C-:B------:R-:W-:Y:S01]  /*3f40*/  @P0 FFMA.FTZ R165, R227, UR9, R248.reuse ;  /* 0x00000009e3a50c23 */ /* 0x100fe200080100f8 */
[--C-:B------:R-:W-:Y:S01]  /*3f50*/  @P0 FFMA.FTZ R169, R221, UR9, R248.reuse ;  /* 0x00000009dda90c23 */ /* 0x100fe200080100f8 */
[----:B------:R-:W-:Y:S01]  /*3f60*/  @P0 FFMA.FTZ R171, R207, UR9, R248 ;  /* 0x00000009cfab0c23 */ /* 0x000fe200080100f8 */
[----:B------:R-:W-:Y:S01]  /*3f70*/  @P0 FADD.FTZ R167, R224, -R167 ;  /* 0x800000a7e0a70221 */ /* 0x000fe20000010000 */
[----:B------:R-:W-:Y:S01]  /*3f80*/  @P0 FADD.FTZ R164, R226, -R165 ;  /* 0x800000a5e2a40221 */ /* 0x000fe20000010000 */
[----:B------:R-:W-:Y:S01]  /*3f90*/  @P0 FADD.FTZ R169, R220, -R169 ;  /* 0x800000a9dca90221 */ /* 0x000fe20000010000 */
[----:B------:R-:W-:Y:S01]  /*3fa0*/  MOV R165, R57 ;  /* 0x0000003900a57202 */ /* 0x000fe20000000f00 */
[----:B------:R-:W-:Y:S01]  /*3fb0*/  @P0 FFMA.FTZ R166, R167, UR28, R58 ;  /* 0x0000001ca7a60c23 */ /* 0x000fe2000801003a */
[----:B------:R-:W-:Y:S01]  /*3fc0*/  @P0 FFMA.FTZ R167, R223, UR9, R248 ;  /* 0x00000009dfa70c23 */ /* 0x000fe200080100f8 */
[----:B------:R-:W-:Y:S01]  /*3fd0*/  @P0 FFMA.FTZ R165, R164, UR28, R57 ;  /* 0x0000001ca4a50c23 */ /* 0x000fe20008010039 */
[----:B------:R-:W-:Y:S01]  /*3fe0*/  @P0 FFMA.FTZ R168, R169, UR28, R52 ;  /* 0x0000001ca9a80c23 */ /* 0x000fe20008010034 */
[--C-:B------:R-:W-:Y:S01]  /*3ff0*/  @P0 FFMA.FTZ R169, R209, UR9, R248.reuse ;  /* 0x00000009d1a90c23 */ /* 0x100fe200080100f8 */
[----:B------:R-:W-:Y:S01]  /*4000*/  @P0 FADD.FTZ R164, R222, -R167 ;  /* 0x800000a7dea40221 */ /* 0x000fe20000010000 */
[----:B------:R-:W-:Y:S01]  /*4010*/  @P0 FADD.FTZ R171, R206, -R171 ;  /* 0x800000abceab0221 */ /* 0x000fe20000010000 */
[----:B------:R-:W-:Y:S01]  /*4020*/  MOV R167, R59 ;  /* 0x0000003b00a77202 */ /* 0x000fe20000000f00 */
[----:B------:R-:W-:Y:S01]  /*4030*/  @P0 FFMA.FTZ R173, R0, UR9, R248 ;  /* 0x0000000900ad0c23 */ /* 0x000fe200080100f8 */
[----:B------:R-:W-:Y:S01]  /*4040*/  @P0 FFMA.FTZ R167, R164, UR28, R59 ;  /* 0x0000001ca4a70c23 */ /* 0x000fe2000801003b */
[----:B------:R-:W-:Y:S01]  /*4050*/  @P0 FADD.FTZ R164, R208, -R169 ;  /* 0x800000a9d0a40221 */ /* 0x000fe20000010000 */
[----:B------:R-:W-:Y:S01]  /*4060*/  @P0 FFMA.FTZ R170, R171, UR28, R54 ;  /* 0x0000001cabaa0c23 */ /* 0x000fe20008010036 */
[----:B------:R-:W-:Y:S01]  /*4070*/  @P0 FFMA.FTZ R171, R205, UR9, R248 ;  /* 0x00000009cdab0c23 */ /* 0x000fe200080100f8 */
[----:B------:R-:W-:Y:S01]  /*4080*/  MOV R169, R53 ;  /* 0x0000003500a97202 */ /* 0x000fe20000000f00 */
[----:B------:R-:W-:Y:S01]  /*4090*/  @P0 FFMA.FTZ R169, R164, UR28, R53 ;  /* 0x0000001ca4a90c23 */ /* 0x000fe20008010035 */
[----:B------:R-:W-:Y:S01]  /*40a0*/  @P0 FADD.FTZ R173, R228, -R173 ;  /* 0x800000ade4ad0221 */ /* 0x000fe20000010000 */
        /* <DEDUP_REMOVED lines=12> */
.L_x_12592:
[----:B------:R-:W-:Y:S05]  /*4170*/  @!P1 BRA `(.L_x_12593) ;  /* 0x0000000000189947 */ /* 0x000fea0003800000 */
[----:B------:R-:W-:Y:S01]  /*4180*/  FMUL.FTZ R172, R165, UR25 ;  /* 0x00000019a5ac7c20 */ /* 0x000fe20008410000 */
[----:B------:R-:W-:-:S03]  /*4190*/  LOP3.LUT P0, RZ, R210, 0xff00, RZ, 0xc0, !PT ;  /* 0x0000ff00d2ff7812 */ /* 0x000fc6000780c0ff */
[----:B------:R-:W-:-:S05]  /*41a0*/  FMUL.FTZ R172, R172, UR24 ;  /* 0x00000018acac7c20 */ /* 0x000fca0008410000 */
[----:B------:R-:W-:-:S04]  /*41b0*/  FSEL R172, R172, RZ, P0 ;  /* 0x000000ffacac7208 */ /* 0x000fc80000000000 */
[----:B------:R-:W-:-:S04]  /*41c0*/  F2FP.F16.F32.PACK_AB R172, RZ, R172 ;  /* 0x000000acffac723e */ /* 0x000fc800000000ff */
[----:B------:R-:W-:-:S07]  /*41d0*/  PRMT R160, R160, 0x5410, R172 ;  /* 0x00005410a0a07816 */ /* 0x000fce00000000ac */
.L_x_12593:
[----:B------:R-:W-:Y:S05]  /*41e0*/  @!P1 BRA `(.L_x_12594) ;  /* 0x0000000000189947 */ /* 0x000fea0003800000 */
[----:B------:R-:W-:Y:S01]  /*41f0*/  FMUL.FTZ R172, R166, UR25 ;  /* 0x00000019a6ac7c20 */ /* 0x000fe20008410000 */
[----:B------:R-:W-:-:S03]  /*4200*/  LOP3.LUT P0, RZ, R210, 0xff0000, RZ, 0xc0, !PT ;  /* 0x00ff0000d2ff7812 */ /* 0x000fc6000780c0ff */
[----:B------:R-:W-:-:S05]  /*4210*/  FMUL.FTZ R172, R172, UR24 ;  /* 0x00000018acac7c20 */ /* 0x000fca0008410000 */
[----:B------:R-:W-:-:S04]  /*4220*/  FSEL R172, R172, RZ, P0 ;  /* 0x000000ffacac7208 */ /* 0x000fc80000000000 */
[----:B------:R-:W-:-:S04]  /*4230*/  F2FP.F16.F32.PACK_AB R172, RZ, R172 ;  /* 0x000000acffac723e */ /* 0x000fc800000000ff */
[----:B------:R-:W-:-:S07]  /*4240*/  PRMT R161, R172, 0x7610, R161 ;  /* 0x00007610aca17816 */ /* 0x000fce00000000a1 */
.L_x_12594:
[----:B------:R-:W-:Y:S05]  /*4250*/  @!P1 BRA `(.L_x_12595) ;  /* 0x0000000000189947 */ /* 0x000fea0003800000 */
[----:B------:R-:W-:Y:S01]  /*4260*/  FMUL.FTZ R172, R167, UR25 ;  /* 0x00000019a7ac7c20 */ /* 0x000fe20008410000 */
[----:B------:R-:W-:-:S03]  /*4270*/  LOP3.LUT P0, RZ, R210, 0xff000000, RZ, 0xc0, !PT ;  /* 0xff000000d2ff7812 */ /* 0x000fc6000780c0ff */
[----:B------:R-:W-:-:S05]  /*4280*/  FMUL.FTZ R172, R172, UR24 ;  /* 0x00000018acac7c20 */ /* 0x000fca0008410000 */
[----:B------:R-:W-:-:S04]  /*4290*/  FSEL R172, R172, RZ, P0 ;  /* 0x000000ffacac7208 */ /* 0x000fc80000000000 */
[----:B------:R-:W-:-:S04]  /*42a0*/  F2FP.F16.F32.PACK_AB R172, RZ, R172 ;  /* 0x000000acffac723e */ /* 0x000fc800000000ff */
[----:B------:R-:W-:-:S07]  /*42b0*/  PRMT R161, R161, 0x5410, R172 ;  /* 0x00005410a1a17816 */ /* 0x000fce00000000ac */
.L_x_12595:
[----:B------:R-:W-:Y:S05]  /*42c0*/  @!P1 BRA `(.L_x_12596) ;  /* 0x0000000000189947 */ /* 0x000fea0003800000 */
[----:B------:R-:W-:Y:S01]  /*42d0*/  FMUL.FTZ R172, R168, UR25 ;  /* 0x00000019a8ac7c20 */ /* 0x000fe20008410000 */
[----:B------:R-:W-:-:S03]  /*42e0*/  LOP3.LUT P0, RZ, R211, 0xff, RZ, 0xc0, !PT ;  /* 0x000000ffd3ff7812 */ /* 0x000fc6000780c0ff */
[----:B------:R-:W-:-:S05]  /*42f0*/  FMUL.FTZ R172, R172, UR24 ;  /* 0x00000018acac7c20 */ /* 0x000fca0008410000 */
[----:B------:R-:W-:-:S04]  /*4300*/  FSEL R172, R172, RZ, P0 ;  /* 0x000000ffacac7208 */ /* 0x000fc80000000000 */
[----:B------:R-:W-:-:S04]  /*4310*/  F2FP.F16.F32.PACK_AB R172, RZ, R172 ;  /* 0x000000acffac723e */ /* 0x000fc800000000ff */
[----:B------:R-:W-:-:S07]  /*4320*/  PRMT R162, R172, 0x7610, R162 ;  /* 0x00007610aca27816 */ /* 0x000fce00000000a2 */
.L_x_12596:
[----:B------:R-:W-:Y:S05]  /*4330*/  @!P1 BRA `(.L_x_12597) ;  /* 0x0000000000189947 */ /* 0x000fea0003800000 */
[----:B------:R-:W-:Y:S01]  /*4340*/  FMUL.FTZ R172, R169, UR25 ;  /* 0x00000019a9ac7c20 */ /* 0x000fe20008410000 */
[----:B------:R-:W-:-:S03]  /*4350*/  LOP3.LUT P0, RZ, R211, 0xff00, RZ, 0xc0, !PT ;  /* 0x0000ff00d3ff7812 */ /* 0x000fc6000780c0ff */
[----:B------:R-:W-:-:S05]  /*4360*/  FMUL.FTZ R172, R172, UR24 ;  /* 0x00000018acac7c20 */ /* 0x000fca0008410000 */
[----:B------:R-:W-:-:S04]  /*4370*/  FSEL R172, R172, RZ, P0 ;  /* 0x000000ffacac7208 */ /* 0x000fc80000000000 */
[----:B------:R-:W-:-:S04]  /*4380*/  F2FP.F16.F32.PACK_AB R172, RZ, R172 ;  /* 0x000000acffac723e */ /* 0x000fc800000000ff */
[----:B------:R-:W-:-:S07]  /*4390*/  PRMT R162, R162, 0x5410, R172 ;  /* 0x00005410a2a27816 */ /* 0x000fce00000000ac */
.L_x_12597:
[----:B------:R-:W-:Y:S05]  /*43a0*/  @!P1 BRA `(.L_x_12598) ;  /* 0x0000000000189947 */ /* 0x000fea0003800000 */
[----:B------:R-:W-:Y:S01]  /*43b0*/  FMUL.FTZ R172, R170, UR25 ;  /* 0x00000019aaac7c20 */ /* 0x000fe20008410000 */
[----:B------:R-:W-:-:S03]  /*43c0*/  LOP3.LUT P0, RZ, R211, 0xff0000, RZ, 0xc0, !PT ;  /* 0x00ff0000d3ff7812 */ /* 0x000fc6000780c0ff */
[----:B------:R-:W-:-:S05]  /*43d0*/  FMUL.FTZ R172, R172, UR24 ;  /* 0x00000018acac7c20 */ /* 0x000fca0008410000 */
[----:B------:R-:W-:-:S04]  /*43e0*/  FSEL R172, R172, RZ, P0 ;  /* 0x000000ffacac7208 */ /* 0x000fc80000000000 */
[----:B------:R-:W-:-:S04]  /*43f0*/  F2FP.F16.F32.PACK_AB R172, RZ, R172 ;  /* 0x000000acffac723e */ /* 0x000fc800000000ff */
[----:B------:R-:W-:-:S07]  /*4400*/  PRMT R163, R172, 0x7610, R163 ;  /* 0x00007610aca37816 */ /* 0x000fce00000000a3 */
.L_x_12598:
[----:B------:R-:W-:Y:S05]  /*4410*/  @!P1 BRA `(.L_x_12576) ;  /* 0x00000000001c9947 */ /* 0x000fea0003800000 */
[----:B------:R-:W-:Y:S01]  /*4420*/  FMUL.FTZ R172, R171, UR25 ;  /* 0x00000019abac7c20 */ /* 0x000fe20008410000 */
[----:B------:R-:W-:-:S03]  /*4430*/  ISETP.GE.U32.AND P0, PT, R210, RZ, PT ;  /* 0x000000ffd200720c */ /* 0x000fc60003f06070 */
[----:B------:R-:W-:Y:S01]  /*4440*/  FMUL.FTZ R172, R172, UR24 ;  /* 0x00000018acac7c20 */ /* 0x000fe20008410000 */
[----:B------:R-:W-:-:S04]  /*4450*/  ISETP.GE.U32.AND.EX P0, PT, R211, 0x1000000, PT, P0 ;  /* 0x01000000d300780c */ /* 0x000fc80003f06100 */
[----:B------:R-:W-:-:S04]  /*4460*/  FSEL R172, R172, RZ, P0 ;  /* 0x000000ffacac7208 */ /* 0x000fc80000000000 */
[----:B------:R-:W-:-:S04]  /*4470*/  F2FP.F16.F32.PACK_AB R172, RZ, R172 ;  /* 0x000000acffac723e */ /* 0x000fc800000000ff */
[----:B------:R-:W-:-:S07]  /*4480*/  PRMT R163, R163, 0x5410, R172 ;  /* 0x00005410a3a37816 */ /* 0x000fce00000000ac */
.L_x_12576:
        /* <DEDUP_REMOVED lines=33> */
[----:B0-----:R-:W-:Y:S01]  /*46a0*/  @P2 FFMA.FTZ R173, R19, UR9, R248 ;  /* 0x0000000913ad2c23 */ /* 0x001fe200080100f8 */
        /* <DEDUP_REMOVED lines=19> */
.L_x_12601:
[----:B------:R-:W-:Y:S05]  /*47e0*/  @!P1 BRA `(.L_x_12602) ;  /* 0x0000000000189947 */ /* 0x000fea0003800000 */
[----:B------:R-:W-:Y:S01]  /*47f0*/  FMUL.FTZ R172, R165, UR25 ;  /* 0x00000019a5ac7c20 */ /* 0x000fe20008410000 */
[----:B------:R-:W-:-:S03]  /*4800*/  LOP3.LUT P2, RZ, R212, 0xff00, RZ, 0xc0, !PT ;  /* 0x0000ff00d4ff7812 */ /* 0x000fc6000784c0ff */
[----:B------:R-:W-:-:S05]  /*4810*/  FMUL.FTZ R172, R172, UR24 ;  /* 0x00000018acac7c20 */ /* 0x000fca0008410000 */
[----:B------:R-:W-:-:S04]  /*4820*/  FSEL R172, R172, RZ, P2 ;  /* 0x000000ffacac7208 */ /* 0x000fc80001000000 */
[----:B------:R-:W-:-:S04]  /*4830*/  F2FP.F16.F32.PACK_AB R172, RZ, R172 ;  /* 0x000000acffac723e */ /* 0x000fc800000000ff */
[----:B------:R-:W-:-:S07]  /*4840*/  PRMT R160, R160, 0x5410, R172 ;  /* 0x00005410a0a07816 */ /* 0x000fce00000000ac */
.L_x_12602:
[----:B------:R-:W-:Y:S05]  /*4850*/  @!P1 BRA `(.L_x_12603) ;  /* 0x0000000000189947 */ /* 0x000fea0003800000 */
[----:B------:R-:W-:Y:S01]  /*4860*/  FMUL.FTZ R172, R166, UR25 ;  /* 0x00000019a6ac7c20 */ /* 0x000fe20008410000 */
[----:B------:R-:W-:-:S03]  /*4870*/  LOP3.LUT P2, RZ, R212, 0xff0000, RZ, 0xc0, !PT ;  /* 0x00ff0000d4ff7812 */ /* 0x000fc6000784c0ff */
[----:B------:R-:W-:-:S05]  /*4880*/  FMUL.FTZ R172, R172, UR24 ;  /* 0x00000018acac7c20 */ /* 0x000fca0008410000 */
[----:B------:R-:W-:-:S04]  /*4890*/  FSEL R172, R172, RZ, P2 ;  /* 0x000000ffacac7208 */ /* 0x000fc80001000000 */
[----:B------:R-:W-:-:S04]  /*48a0*/  F2FP.F16.F32.PACK_AB R172, RZ, R172 ;  /* 0x000000acffac723e */ /* 0x000fc800000000ff */
[----:B------:R-:W-:-:S07]  /*48b0*/  PRMT R161, R172, 0x7610, R161 ;  /* 0x00007610aca17816 */ /* 0x000fce00000000a1 */
.L_x_12603:
[----:B------:R-:W-:Y:S05]  /*48c0*/  @!P1 BRA `(.L_x_12604) ;  /* 0x0000000000189947 */ /* 0x000fea0003800000 */
[----:B------:R-:W-:Y:S01]  /*48d0*/  FMUL.FTZ R172, R167, UR25 ;  /* 0x00000019a7ac7c20 */ /* 0x000fe20008410000 */
[----:B------:R-:W-:-:S03]  /*48e0*/  LOP3.LUT P2, RZ, R212, 0xff000000, RZ, 0xc0, !PT ;  /* 0xff000000d4ff7812 */ /* 0x000fc6000784c0ff */
[----:B------:R-:W-:-:S05]  /*48f0*/  FMUL.FTZ R172, R172, UR24 ;  /* 0x00000018acac7c20 */ /* 0x000fca0008410000 */
[----:B------:R-:W-:-:S04]  /*4900*/  FSEL R172, R172, RZ, P2 ;  /* 0x000000ffacac7208 */ /* 0x000fc80001000000 */
[----:B------:R-:W-:-:S04]  /*4910*/  F2FP.F16.F32.PACK_AB R172, RZ, R172 ;  /* 0x000000acffac723e */ /* 0x000fc800000000ff */
[----:B------:R-:W-:-:S07]  /*4920*/  PRMT R161, R161, 0x5410, R172 ;  /* 0x00005410a1a17816 */ /* 0x000fce00000000ac */
.L_x_12604:
[----:B------:R-:W-:Y:S05]  /*4930*/  @!P1 BRA `(.L_x_12605) ;  /* 0x0000000000189947 */ /* 0x000fea0003800000 */
[----:B------:R-:W-:Y:S01]  /*4940*/  FMUL.FTZ R172, R168, UR25 ;  /* 0x00000019a8ac7c20 */ /* 0x000fe20008410000 */
[----:B------:R-:W-:-:S03]  /*4950*/  LOP3.LUT P2, RZ, R213, 0xff, RZ, 0xc0, !PT ;  /* 0x000000ffd5ff7812 */ /* 0x000fc6000784c0ff */
[----:B------:R-:W-:-:S05]  /*4960*/  FMUL.FTZ R172, R172, UR24 ;  /* 0x00000018acac7c20 */ /* 0x000fca0008410000 */
[----:B------:R-:W-:-:S04]  /*4970*/  FSEL R172, R172, RZ, P2 ;  /* 0x000000ffacac7208 */ /* 0x000fc80001000000 */
[----:B------:R-:W-:-:S04]  /*4980*/  F2FP.F16.F32.PACK_AB R172, RZ, R172 ;  /* 0x000000acffac723e */ /* 0x000fc800000000ff */
[----:B------:R-:W-:-:S07]  /*4990*/  PRMT R162, R172, 0x7610, R162 ;  /* 0x00007610aca27816 */ /* 0x000fce00000000a2 */
.L_x_12605:
[----:B------:R-:W-:Y:S05]  /*49a0*/  @!P1 BRA `(.L_x_12606) ;  /* 0x0000000000189947 */ /* 0x000fea0003800000 */
[----:B------:R-:W-:Y:S01]  /*49b0*/  FMUL.FTZ R172, R169, UR25 ;  /* 0x00000019a9ac7c20 */ /* 0x000fe20008410000 */
[----:B------:R-:W-:-:S03]  /*49c0*/  LOP3.LUT P2, RZ, R213, 0xff00, RZ, 0xc0, !PT ;  /* 0x0000ff00d5ff7812 */ /* 0x000fc6000784c0ff */
[----:B------:R-:W-:-:S05]  /*49d0*/  FMUL.FTZ R172, R172, UR24 ;  /* 0x00000018acac7c20 */ /* 0x000fca0008410000 */
[----:B------:R-:W-:-:S04]  /*49e0*/  FSEL R172, R172, RZ, P2 ;  /* 0x000000ffacac7208 */ /* 0x000fc80001000000 */
[----:B------:R-:W-:-:S04]  /*49f0*/  F2FP.F16.F32.PACK_AB R172, RZ, R172 ;  /* 0x000000acffac723e */ /* 0x000fc800000000ff */
[----:B------:R-:W-:-:S07]  /*4a00*/  PRMT R162, R162, 0x5410, R172 ;  /* 0x00005410a2a27816 */ /* 0x000fce00000000ac */
.L_x_12606:
[----:B------:R-:W-:Y:S05]  /*4a10*/  @!P1 BRA `(.L_x_12607) ;  /* 0x0000000000189947 */ /* 0x000fea0003800000 */
[----:B------:R-:W-:Y:S01]  /*4a20*/  FMUL.FTZ R172, R170, UR25 ;  /* 0x00000019aaac7c20 */ /* 0x000fe20008410000 */
[----:B------:R-:W-:-:S03]  /*4a30*/  LOP3.LUT P2, RZ, R213, 0xff0000, RZ, 0xc0, !PT ;  /* 0x00ff0000d5ff7812 */ /* 0x000fc6000784c0ff */
[----:B------:R-:W-:-:S05]  /*4a40*/  FMUL.FTZ R172, R172, UR24 ;  /* 0x00000018acac7c20 */ /* 0x000fca0008410000 */
[----:B------:R-:W-:-:S04]  /*4a50*/  FSEL R172, R172, RZ, P2 ;  /* 0x000000ffacac7208 */ /* 0x000fc80001000000 */
[----:B------:R-:W-:-:S04]  /*4a60*/  F2FP.F16.F32.PACK_AB R172, RZ, R172 ;  /* 0x000000acffac723e */ /* 0x000fc800000000ff */
[----:B------:R-:W-:-:S07]  /*4a70*/  PRMT R163, R172, 0x7610, R163 ;  /* 0x00007610aca37816 */ /* 0x000fce00000000a3 */
.L_x_12607:
[----:B------:R-:W-:Y:S05]  /*4a80*/  @!P1 BRA `(.L_x_12608) ;  /* 0x0000001400289947 */ /* 0x000fea0003800000 */
        /* <DEDUP_REMOVED lines=8> */
.L_x_12600:
        /* <DEDUP_REMOVED lines=12> */
.L_x_12609:
        /* <DEDUP_REMOVED lines=12> */
.L_x_12610:
        /* <DEDUP_REMOVED lines=12> */
.L_x_12611:
        /* <DEDUP_REMOVED lines=12> */
.L_x_12612:
        /* <DEDUP_REMOVED lines=12> */
.L_x_12613:
        /* <DEDUP_REMOVED lines=12> */
.L_x_12614:
        /* <DEDUP_REMOVED lines=12> */
.L_x_12615:
[----:B------:R-:W-:Y:S05]  /*5050*/  @!P1 BRA `(.L_x_12608) ;  /* 0x0000000c00b49947 */ /* 0x000fea0003800000 */
[----:B------:R-:W-:Y:S02]  /*5060*/  PLOP3.LUT P2, PT, PT, PT, UP2, 0x80, 0x8 ;  /* 0x000000000008781c */ /* 0x000fe40003f4f028 */
[----:B0-----:R-:W-:-:S11]  /*5070*/  MOV R172, R47 ;  /* 0x0000002f00ac7202 */ /* 0x001fd60000000f00 */
        /* <DEDUP_REMOVED lines=11> */
.L_x_12599:
[----:B------:R-:W-:Y:S05]  /*5130*/  @!P0 BRA `(.L_x_12616) ;  /* 0x0000000400f88947 */ /* 0x000fea0003800000 */
[--C-:B------:R-:W-:Y:S01]  /*5140*/  FFMA.FTZ R167, R9, UR9, R248.reuse ;  /* 0x0000000909a77c23 */ /* 0x100fe200080100f8 */
[--C-:B------:R-:W-:Y:S01]  /*5150*/  FFMA.FTZ R165, R7, UR9, R248.reuse ;  /* 0x0000000907a57c23 */ /* 0x100fe200080100f8 */
[--C-:B------:R-:W-:Y:S01]  /*5160*/  FFMA.FTZ R171, R13, UR9, R248.reuse ;  /* 0x000000090dab7c23 */ /* 0x100fe200080100f8 */
[--C-:B------:R-:W-:Y:S01]  /*5170*/  FFMA.FTZ R169, R11, UR9, R248.reuse ;  /* 0x000000090ba97c23 */ /* 0x100fe200080100f8 */
        /* <DEDUP_REMOVED lines=41> */
.L_x_12617:
        /* <DEDUP_REMOVED lines=12> */
.L_x_12618:
        /* <DEDUP_REMOVED lines=12> */
.L_x_12619:
        /* <DEDUP_REMOVED lines=12> */
.L_x_12620:
        /* <DEDUP_REMOVED lines=12> */
.L_x_12621:
        /* <DEDUP_REMOVED lines=12> */
.L_x_12622:
        /* <DEDUP_REMOVED lines=12> */
.L_x_12623:
        /* <DEDUP_REMOVED lines=9> */
.L_x_12616:
        /* <DEDUP_REMOVED lines=12> */
.L_x_12624:
        /* <DEDUP_REMOVED lines=12> */
.L_x_12625:
        /* <DEDUP_REMOVED lines=12> */
.L_x_12626:
        /* <DEDUP_REMOVED lines=12> */
.L_x_12627:
        /* <DEDUP_REMOVED lines=12> */
.L_x_12628:
        /* <DEDUP_REMOVED lines=12> */
.L_x_12629:
        /* <DEDUP_REMOVED lines=12> */
.L_x_12630:
        /* <DEDUP_REMOVED lines=13> */
.L_x_12608:
        /* <DEDUP_REMOVED lines=27> */
[----:B------:R-:W-:Y:S01]  /*60e0*/  MOV R167, R43 ;  /* 0x0000002b00a77202 */ /* 0x000fe20000000f00 */
[----:B------:R-:W-:Y:S01]  /*60f0*/  @P2 FFMA.FTZ R168, R169, UR28, R36 ;  /* 0x0000001ca9a82c23 */ /* 0x000fe20008010024 */
[----:B------:R-:W-:Y:S01]  /*6100*/  @P2 FADD.FTZ R164, R235, -R164 ;  /* 0x800000a4eba42221 */ /* 0x000fe20000010000 */
[----:B------:R-:W-:Y:S01]  /*6110*/  MOV R169, R37 ;  /* 0x0000002500a97202 */ /* 0x000fe20000000f00 */
[----:B------:R-:W-:Y:S01]  /*6120*/  @P2 FFMA.FTZ R173, R3, UR9, R248 ;  /* 0x0000000903ad2c23 */ /* 0x000fe200080100f8 */
        /* <DEDUP_REMOVED lines=19> */
.L_x_12633:
[----:B------:R-:W-:Y:S05]  /*6260*/  @!P1 BRA `(.L_x_12634) ;  /* 0x0000000000189947 */ /* 0x000fea0003800000 */
[----:B------:R-:W-:Y:S01]  /*6270*/  FMUL.FTZ R172, R165, UR25 ;  /* 0x00000019a5ac7c20 */ /* 0x000fe20008410000 */
[----:B------:R-:W-:-:S03]  /*6280*/  LOP3.LUT P2, RZ, R214, 0xff00, RZ, 0xc0, !PT ;  /* 0x0000ff00d6ff7812 */ /* 0x000fc6000784c0ff */
[----:B------:R-:W-:-:S05]  /*6290*/  FMUL.FTZ R172, R172, UR24 ;  /* 0x00000018acac7c20 */ /* 0x000fca0008410000 */
[----:B------:R-:W-:-:S04]  /*62a0*/  FSEL R172, R172, RZ, P2 ;  /* 0x000000ffacac7208 */ /* 0x000fc80001000000 */
[----:B------:R-:W-:-:S04]  /*62b0*/  F2FP.F16.F32.PACK_AB R172, RZ, R172 ;  /* 0x000000acffac723e */ /* 0x000fc800000000ff */
[----:B------:R-:W-:-:S07]  /*62c0*/  PRMT R160, R160, 0x5410, R172 ;  /* 0x00005410a0a07816 */ /* 0x000fce00000000ac */
.L_x_12634:
[----:B------:R-:W-:Y:S05]  /*62d0*/  @!P1 BRA `(.L_x_12635) ;  /* 0x0000000000189947 */ /* 0x000fea0003800000 */
[----:B------:R-:W-:Y:S01]  /*62e0*/  FMUL.FTZ R172, R166, UR25 ;  /* 0x00000019a6ac7c20 */ /* 0x000fe20008410000 */
[----:B------:R-:W-:-:S03]  /*62f0*/  LOP3.LUT P2, RZ, R214, 0xff0000, RZ, 0xc0, !PT ;  /* 0x00ff0000d6ff7812 */ /* 0x000fc6000784c0ff */
[----:B------:R-:W-:-:S05]  /*6300*/  FMUL.FTZ R172, R172, UR24 ;  /* 0x00000018acac7c20 */ /* 0x000fca0008410000 */
[----:B------:R-:W-:-:S04]  /*6310*/  FSEL R172, R172, RZ, P2 ;  /* 0x000000ffacac7208 */ /* 0x000fc80001000000 */
[----:B------:R-:W-:-:S04]  /*6320*/  F2FP.F16.F32.PACK_AB R172, RZ, R172 ;  /* 0x000000acffac723e */ /* 0x000fc800000000ff */
[----:B------:R-:W-:-:S07]  /*6330*/  PRMT R161, R172, 0x7610, R161 ;  /* 0x00007610aca17816 */ /* 0x000fce00000000a1 */
.L_x_12635:
[----:B------:R-:W-:Y:S05]  /*6340*/  @!P1 BRA `(.L_x_12636) ;  /* 0x0000000000189947 */ /* 0x000fea0003800000 */
[----:B------:R-:W-:Y:S01]  /*6350*/  FMUL.FTZ R172, R167, UR25 ;  /* 0x00000019a7ac7c20 */ /* 0x000fe20008410000 */
[----:B------:R-:W-:-:S03]  /*6360*/  LOP3.LUT P2, RZ, R214, 0xff000000, RZ, 0xc0, !PT ;  /* 0xff000000d6ff7812 */ /* 0x000fc6000784c0ff */
[----:B------:R-:W-:-:S05]  /*6370*/  FMUL.FTZ R172, R172, UR24 ;  /* 0x00000018acac7c20 */ /* 0x000fca0008410000 */
[----:B------:R-:W-:-:S04]  /*6380*/  FSEL R172, R172, RZ, P2 ;  /* 0x000000ffacac7208 */ /* 0x000fc80001000000 */
[----:B------:R-:W-:-:S04]  /*6390*/  F2FP.F16.F32.PACK_AB R172, RZ, R172 ;  /* 0x000000acffac723e */ /* 0x000fc800000000ff */
[----:B------:R-:W-:-:S07]  /*63a0*/  PRMT R161, R161, 0x5410, R172 ;  /* 0x00005410a1a17816 */ /* 0x000fce00000000ac */
.L_x_12636:
[----:B------:R-:W-:Y:S05]  /*63b0*/  @!P1 BRA `(.L_x_12637) ;  /* 0x0000000000189947 */ /* 0x000fea0003800000 */
[----:B------:R-:W-:Y:S01]  /*63c0*/  FMUL.FTZ R172, R168, UR25 ;  /* 0x00000019a8ac7c20 */ /* 0x000fe20008410000 */
[----:B------:R-:W-:-:S03]  /*63d0*/  LOP3.LUT P2, RZ, R215, 0xff, RZ, 0xc0, !PT ;  /* 0x000000ffd7ff7812 */ /* 0x000fc6000784c0ff */
[----:B------:R-:W-:-:S05]  /*63e0*/  FMUL.FTZ R172, R172, UR24 ;  /* 0x00000018acac7c20 */ /* 0x000fca0008410000 */
[----:B------:R-:W-:-:S04]  /*63f0*/  FSEL R172, R172, RZ, P2 ;  /* 0x000000ffacac7208 */ /* 0x000fc80001000000 */
[----:B------:R-:W-:-:S04]  /*6400*/  F2FP.F16.F32.PACK_AB R172, RZ, R172 ;  /* 0x000000acffac723e */ /* 0x000fc800000000ff */
[----:B------:R-:W-:-:S07]  /*6410*/  PRMT R162, R172, 0x7610, R162 ;  /* 0x00007610aca27816 */ /* 0x000fce00000000a2 */
.L_x_12637:
[----:B------:R-:W-:Y:S05]  /*6420*/  @!P1 BRA `(.L_x_12638) ;  /* 0x0000000000189947 */ /* 0x000fea0003800000 */
[----:B------:R-:W-:Y:S01]  /*6430*/  FMUL.FTZ R172, R169, UR25 ;  /* 0x00000019a9ac7c20 */ /* 0x000fe20008410000 */
[----:B------:R-:W-:-:S03]  /*6440*/  LOP3.LUT P2, RZ, R215, 0xff00, RZ, 0xc0, !PT ;  /* 0x0000ff00d7ff7812 */ /* 0x000fc6000784c0ff */
[----:B------:R-:W-:-:S05]  /*6450*/  FMUL.FTZ R172, R172, UR24 ;  /* 0x00000018acac7c20 */ /* 0x000fca0008410000 */
[----:B------:R-:W-:-:S04]  /*6460*/  FSEL R172, R172, RZ, P2 ;  /* 0x000000ffacac7208 */ /* 0x000fc80001000000 */
[----:B------:R-:W-:-:S04]  /*6470*/  F2FP.F16.F32.PACK_AB R172, RZ, R172 ;  /* 0x000000acffac723e */ /* 0x000fc800000000ff */
[----:B------:R-:W-:-:S07]  /*6480*/  PRMT R162, R162, 0x5410, R172 ;  /* 0x00005410a2a27816 */ /* 0x000fce00000000ac */
.L_x_12638:
[----:B------:R-:W-:Y:S05]  /*6490*/  @!P1 BRA `(.L_x_12639) ;  /* 0x0000000000189947 */ /* 0x000fea0003800000 */
[----:B------:R-:W-:Y:S01]  /*64a0*/  FMUL.FTZ R172, R170, UR25 ;  /* 0x00000019aaac7c20 */ /* 0x000fe20008410000 */
[----:B------:R-:W-:-:S03]  /*64b0*/  LOP3.LUT P2, RZ, R215, 0xff0000, RZ, 0xc0, !PT ;  /* 0x00ff0000d7ff7812 */ /* 0x000fc6000784c0ff */
[----:B------:R-:W-:-:S05]  /*64c0*/  FMUL.FTZ R172, R172, UR24 ;  /* 0x00000018acac7c20 */ /* 0x000fca0008410000 */
[----:B------:R-:W-:-:S04]  /*64d0*/  FSEL R172, R172, RZ, P2 ;  /* 0x000000ffacac7208 */ /* 0x000fc80001000000 */
[----:B------:R-:W-:-:S04]  /*64e0*/  F2FP.F16.F32.PACK_AB R172, RZ, R172 ;  /* 0x000000acffac723e */ /* 0x000fc800000000ff */
[----:B------:R-:W-:-:S07]  /*64f0*/  PRMT R163, R172, 0x7610, R163 ;  /* 0x00007610aca37816 */ /* 0x000fce00000000a3 */
.L_x_12639:
        /* <DEDUP_REMOVED lines=9> */
.L_x_12632:
        /* <DEDUP_REMOVED lines=12> */
.L_x_12641:
        /* <DEDUP_REMOVED lines=10> */
[----:B------:R-:W-:-:S04]  /*66f0*/  F2FP.F16.F32.PACK_AB R172, RZ, R172 ;  /* 0x000000acffac723e */ /* 0x000fc800000000ff */
[----:B------:R-:W-:-:S07]  /*6700*/  PRMT R160, R160, 0x5410, R172 ;  /* 0x00005410a0a07816 */ /* 0x000fce00000000ac */
.L_x_12642:
        /* <DEDUP_REMOVED lines=12> */
.L_x_12643:
        /* <DEDUP_REMOVED lines=12> */
.L_x_12644:
        /* <DEDUP_REMOVED lines=12> */
.L_x_12645:
        /* <DEDUP_REMOVED lines=12> */
.L_x_12646:
        /* <DEDUP_REMOVED lines=12> */
.L_x_12647:
        /* <DEDUP_REMOVED lines=14> */
.L_x_12631:
        /* <DEDUP_REMOVED lines=46> */
.L_x_12649:
        /* <DEDUP_REMOVED lines=12> */
.L_x_12650:
        /* <DEDUP_REMOVED lines=12> */
.L_x_12651:
        /* <DEDUP_REMOVED lines=12> */
.L_x_12652:
        /* <DEDUP_REMOVED lines=12> */
.L_x_12653:
        /* <DEDUP_REMOVED lines=12> */
.L_x_12654:
        /* <DEDUP_REMOVED lines=12> */
.L_x_12655:
        /* <DEDUP_REMOVED lines=9> */
.L_x_12648:
        /* <DEDUP_REMOVED lines=12> */
.L_x_12656:
        /* <DEDUP_REMOVED lines=12> */
.L_x_12657:
        /* <DEDUP_REMOVED lines=12> */
.L_x_12658:
        /* <DEDUP_REMOVED lines=12> */
.L_x_12659:
        /* <DEDUP_REMOVED lines=12> */
.L_x_12660:
        /* <DEDUP_REMOVED lines=12> */
.L_x_12661:
        /* <DEDUP_REMOVED lines=12> */
.L_x_12662:
        /* <DEDUP_REMOVED lines=13> */
.L_x_12640:
        /* <DEDUP_REMOVED lines=41> */
[----:B------:R-:W-:Y:S01]  /*7c40*/  @P2 FADD.FTZ R173, R181, -R164 ;  /* 0x800000a4b5ad2221 */ /* 0x000fe20000010000 */
[----:B------:R-:W-:-:S03]  /*7c50*/  MOV R164, R32 ;  /* 0x0000002000a47202 */ /* 0x000fc60000000f00 */
        /* <DEDUP_REMOVED lines=8> */
.L_x_12665:
[----:B------:R-:W-:Y:S05]  /*7ce0*/  @!P1 BRA `(.L_x_12666) ;  /* 0x0000000000189947 */ /* 0x000fea0003800000 */
[----:B------:R-:W-:Y:S01]  /*7cf0*/  FMUL.FTZ R172, R165, UR25 ;  /* 0x00000019a5ac7c20 */ /* 0x000fe20008410000 */
[----:B------:R-:W-:-:S03]  /*7d00*/  LOP3.LUT P2, RZ, R216, 0xff00, RZ, 0xc0, !PT ;  /* 0x0000ff00d8ff7812 */ /* 0x000fc6000784c0ff */
[----:B------:R-:W-:-:S05]  /*7d10*/  FMUL.FTZ R172, R172, UR24 ;  /* 0x00000018acac7c20 */ /* 0x000fca0008410000 */
[----:B------:R-:W-:-:S04]  /*7d20*/  FSEL R172, R172, RZ, P2 ;  /* 0x000000ffacac7208 */ /* 0x000fc80001000000 */
[----:B------:R-:W-:-:S04]  /*7d30*/  F2FP.F16.F32.PACK_AB R172, RZ, R172 ;  /* 0x000000acffac723e */ /* 0x000fc800000000ff */
[----:B------:R-:W-:-:S07]  /*7d40*/  PRMT R160, R160, 0x5410, R172 ;  /* 0x00005410a0a07816 */ /* 0x000fce00000000ac */
.L_x_12666:
[----:B------:R-:W-:Y:S05]  /*7d50*/  @!P1 BRA `(.L_x_12667) ;  /* 0x0000000000189947 */ /* 0x000fea0003800000 */
[----:B------:R-:W-:Y:S01]  /*7d60*/  FMUL.FTZ R172, R166, UR25 ;  /* 0x00000019a6ac7c20 */ /* 0x000fe20008410000 */
[----:B------:R-:W-:-:S03]  /*7d70*/  LOP3.LUT P2, RZ, R216, 0xff0000, RZ, 0xc0, !PT ;  /* 0x00ff0000d8ff7812 */ /* 0x000fc6000784c0ff */
[----:B------:R-:W-:-:S05]  /*7d80*/  FMUL.FTZ R172, R172, UR24 ;  /* 0x00000018acac7c20 */ /* 0x000fca0008410000 */
[----:B------:R-:W-:-:S04]  /*7d90*/  FSEL R172, R172, RZ, P2 ;  /* 0x000000ffacac7208 */ /* 0x000fc80001000000 */
[----:B------:R-:W-:-:S04]  /*7da0*/  F2FP.F16.F32.PACK_AB R172, RZ, R172 ;  /* 0x000000acffac723e */ /* 0x000fc800000000ff */
[----:B------:R-:W-:-:S07]  /*7db0*/  PRMT R161, R172, 0x7610, R161 ;  /* 0x00007610aca17816 */ /* 0x000fce00000000a1 */
.L_x_12667:
[----:B------:R-:W-:Y:S05]  /*7dc0*/  @!P1 BRA `(.L_x_12668) ;  /* 0x0000000000189947 */ /* 0x000fea0003800000 */
[----:B------:R-:W-:Y:S01]  /*7dd0*/  FMUL.FTZ R172, R167, UR25 ;  /* 0x00000019a7ac7c20 */ /* 0x000fe20008410000 */
[----:B------:R-:W-:-:S03]  /*7de0*/  LOP3.LUT P2, RZ, R216, 0xff000000, RZ, 0xc0, !PT ;  /* 0xff000000d8ff7812 */ /* 0x000fc6000784c0ff */
[----:B------:R-:W-:-:S05]  /*7df0*/  FMUL.FTZ R172, R172, UR24 ;  /* 0x00000018acac7c20 */ /* 0x000fca0008410000 */
[----:B------:R-:W-:-:S04]  /*7e00*/  FSEL R172, R172, RZ, P2 ;  /* 0x000000ffacac7208 */ /* 0x000fc80001000000 */
[----:B------:R-:W-:-:S04]  /*7e10*/  F2FP.F16.F32.PACK_AB R172, RZ, R172 ;  /* 0x000000acffac723e */ /* 0x000fc800000000ff */
[----:B------:R-:W-:-:S07]  /*7e20*/  PRMT R161, R161, 0x5410, R172 ;  /* 0x00005410a1a17816 */ /* 0x000fce00000000ac */
.L_x_12668:
[----:B------:R-:W-:Y:S05]  /*7e30*/  @!P1 BRA `(.L_x_12669) ;  /* 0x0000000000189947 */ /* 0x000fea0003800000 */
[----:B------:R-:W-:Y:S01]  /*7e40*/  FMUL.FTZ R172, R168, UR25 ;  /* 0x00000019a8ac7c20 */ /* 0x000fe20008410000 */
[----:B------:R-:W-:-:S03]  /*7e50*/  LOP3.LUT P2, RZ, R217, 0xff, RZ, 0xc0, !PT ;  /* 0x000000ffd9ff7812 */ /* 0x000fc6000784c0ff */
[----:B------:R-:W-:-:S05]  /*7e60*/  FMUL.FTZ R172, R172, UR24 ;  /* 0x00000018acac7c20 */ /* 0x000fca0008410000 */
[----:B------:R-:W-:-:S04]  /*7e70*/  FSEL R172, R172, RZ, P2 ;  /* 0x000000ffacac7208 */ /* 0x000fc80001000000 */
[----:B------:R-:W-:-:S04]  /*7e80*/  F2FP.F16.F32.PACK_AB R172, RZ, R172 ;  /* 0x000000acffac723e */ /* 0x000fc800000000ff */
[----:B------:R-:W-:-:S07]  /*7e90*/  PRMT R162, R172, 0x7610, R162 ;  /* 0x00007610aca27816 */ /* 0x000fce00000000a2 */
.L_x_12669:
[----:B------:R-:W-:Y:S05]  /*7ea0*/  @!P1 BRA `(.L_x_12670) ;  /* 0x0000000000189947 */ /* 0x000fea0003800000 */
[----:B------:R-:W-:Y:S01]  /*7eb0*/  FMUL.FTZ R172, R169, UR25 ;  /* 0x00000019a9ac7c20 */ /* 0x000fe20008410000 */
[----:B------:R-:W-:-:S03]  /*7ec0*/  LOP3.LUT P2, RZ, R217, 0xff00, RZ, 0xc0, !PT ;  /* 0x0000ff00d9ff7812 */ /* 0x000fc6000784c0ff */
[----:B------:R-:W-:-:S05]  /*7ed0*/  FMUL.FTZ R172, R172, UR24 ;  /* 0x00000018acac7c20 */ /* 0x000fca0008410000 */
[----:B------:R-:W-:-:S04]  /*7ee0*/  FSEL R172, R172, RZ, P2 ;  /* 0x000000ffacac7208 */ /* 0x000fc80001000000 */
[----:B------:R-:W-:-:S04]  /*7ef0*/  F2FP.F16.F32.PACK_AB R172, RZ, R172 ;  /* 0x000000acffac723e */ /* 0x000fc800000000ff */
[----:B------:R-:W-:-:S07]  /*7f00*/  PRMT R162, R162, 0x5410, R172 ;  /* 0x00005410a2a27816 */ /* 0x000fce00000000ac */
.L_x_12670:
[----:B------:R-:W-:Y:S05]  /*7f10*/  @!P1 BRA `(.L_x_12671) ;  /* 0x0000000000189947 */ /* 0x000fea0003800000 */
[----:B------:R-:W-:Y:S01]  /*7f20*/  FMUL.FTZ R172, R170, UR25 ;  /* 0x00000019aaac7c20 */ /* 0x000fe20008410000 */
[----:B------:R-:W-:-:S03]  /*7f30*/  LOP3.LUT P2, RZ, R217, 0xff0000, RZ, 0xc0, !PT ;  /* 0x00ff0000d9ff7812 */ /* 0x000fc6000784c0ff */
[----:B------:R-:W-:-:S05]  /*7f40*/  FMUL.FTZ R172, R172, UR24 ;  /* 0x00000018acac7c20 */ /* 0x000fca0008410000 */
[----:B------:R-:W-:-:S04]  /*7f50*/  FSEL R172, R172, RZ, P2 ;  /* 0x000000ffacac7208 */ /* 0x000fc80001000000 */
[----:B------:R-:W-:-:S04]  /*7f60*/  F2FP.F16.F32.PACK_AB R172, RZ, R172 ;  /* 0x000000acffac723e */ /* 0x000fc800000000ff */
[----:B------:R-:W-:-:S07]  /*7f70*/  PRMT R163, R172, 0x7610, R163 ;  /* 0x00007610aca37816 */ /* 0x000fce00000000a3 */
.L_x_12671:
        /* <DEDUP_REMOVED lines=9> */
.L_x_12664:
        /* <DEDUP_REMOVED lines=12> */
.L_x_12673:
        /* <DEDUP_REMOVED lines=12> */
.L_x_12674:
        /* <DEDUP_REMOVED lines=12> */
.L_x_12675:
        /* <DEDUP_REMOVED lines=12> */
.L_x_12676:
        /* <DEDUP_REMOVED lines=12> */
.L_x_12677:
        /* <DEDUP_REMOVED lines=12> */
.L_x_12678:
        /* <DEDUP_REMOVED lines=12> */
.L_x_12679:
        /* <DEDUP_REMOVED lines=14> */
.L_x_12663:
        /* <DEDUP_REMOVED lines=46> */
.L_x_12681:
        /* <DEDUP_REMOVED lines=12> */
.L_x_12682:
        /* <DEDUP_REMOVED lines=12> */
.L_x_12683:
        /* <DEDUP_REMOVED lines=12> */
.L_x_12684:
        /* <DEDUP_REMOVED lines=12> */
.L_x_12685:
        /* <DEDUP_REMOVED lines=12> */
.L_x_12686:
        /* <DEDUP_REMOVED lines=12> */
.L_x_12687:
        /* <DEDUP_REMOVED lines=9> */
.L_x_12680:
        /* <DEDUP_REMOVED lines=12> */
.L_x_12688:
        /* <DEDUP_REMOVED lines=12> */
.L_x_12689:
        /* <DEDUP_REMOVED lines=12> */
.L_x_12690:
        /* <DEDUP_REMOVED lines=12> */
.L_x_12691:
        /* <DEDUP_REMOVED lines=12> */
.L_x_12692:
        /* <DEDUP_REMOVED lines=12> */
.L_x_12693:
        /* <DEDUP_REMOVED lines=12> */
.L_x_12694:
        /* <DEDUP_REMOVED lines=13> */
.L_x_12672:
        /* <DEDUP_REMOVED lines=21> */
[----:B------:R-:W-:Y:S01]  /*9580*/  MOV R167, R27 ;  /* 0x0000001b00a77202 */ /* 0x000fe20000000f00 */
[----:B------:R-:W-:Y:S01]  /*9590*/  @P2 FADD.FTZ R171, R202, -R171 ;  /* 0x800000abcaab2221 */ /* 0x000fe20000010000 */
[----:B------:R-:W-:Y:S01]  /*95a0*/  @P2 FFMA.FTZ R165, R164, UR28, R25 ;  /* 0x0000001ca4a52c23 */ /* 0x000fe20008010019 */
[----:B------:R-:W-:Y:S01]  /*95b0*/  @P2 FADD.FTZ R164, R195, -R166 ;  /* 0x800000a6c3a42221 */ /* 0x000fe20000010000 */
[----:B------:R-:W-:Y:S01]  /*95c0*/  MOV R166, R26 ;  /* 0x0000001a00a67202 */ /* 0x000fe20000000f00 */
[----:B------:R-:W-:Y:S01]  /*95d0*/  @P2 FFMA.FTZ R166, R169, UR28, R26 ;  /* 0x0000001ca9a62c23 */ /* 0x000fe2000801001a */
[--C-:B------:R-:W-:Y:S01]  /*95e0*/  @P2 FFMA.FTZ R169, R246, UR9, R248.reuse ;  /* 0x00000009f6a92c23 */ /* 0x100fe200080100f8 */
[----:B------:R-:W-:Y:S01]  /*95f0*/  @P2 FFMA.FTZ R167, R164, UR28, R27 ;  /* 0x0000001ca4a72c23 */ /* 0x000fe2000801001b */
[----:B------:R-:W-:Y:S01]  /*9600*/  @P2 FFMA.FTZ R173, R243, UR9, R248 ;  /* 0x00000009f3ad2c23 */ /* 0x000fe200080100f8 */
[----:B------:R-:W-:Y:S01]  /*9610*/  @P2 FFMA.FTZ R170, R171, UR28, R22 ;  /* 0x0000001cabaa2c23 */ /* 0x000fe20008010016 */
[----:B------:R-:W-:Y:S01]  /*9620*/  @P2 FADD.FTZ R169, R200, -R169 ;  /* 0x800000a9c8a92221 */ /* 0x000fe20000010000 */
[----:B------:R-:W-:Y:S01]  /*9630*/  MOV R171, R23 ;  /* 0x0000001700ab7202 */ /* 0x000fe20000000f00 */
[----:B------:R-:W-:-:S02]  /*9640*/  @P2 FADD.FTZ R173, R192, -R173 ;  /* 0x800000adc0ad2221 */ /* 0x000fc40000010000 */
        /* <DEDUP_REMOVED lines=17> */
.L_x_12697:
[----:B------:R-:W-:Y:S05]  /*9760*/  @!P1 BRA `(.L_x_12698) ;  /* 0x0000000000189947 */ /* 0x000fea0003800000 */
[----:B------:R-:W-:Y:S01]  /*9770*/  FMUL.FTZ R172, R165, UR25 ;  /* 0x00000019a5ac7c20 */ /* 0x000fe20008410000 */
[----:B------:R-:W-:-:S03]  /*9780*/  LOP3.LUT P2, RZ, R218, 0xff00, RZ, 0xc0, !PT ;  /* 0x0000ff00daff7812 */ /* 0x000fc6000784c0ff */
[----:B------:R-:W-:-:S05]  /*9790*/  FMUL.FTZ R172, R172, UR24 ;  /* 0x00000018acac7c20 */ /* 0x000fca0008410000 */
[----:B------:R-:W-:-:S04]  /*97a0*/  FSEL R172, R172, RZ, P2 ;  /* 0x000000ffacac7208 */ /* 0x000fc80001000000 */
[----:B------:R-:W-:-:S04]  /*97b0*/  F2FP.F16.F32.PACK_AB R172, RZ, R172 ;  /* 0x000000acffac723e */ /* 0x000fc800000000ff */
[----:B------:R-:W-:-:S07]  /*97c0*/  PRMT R160, R160, 0x5410, R172 ;  /* 0x00005410a0a07816 */ /* 0x000fce00000000ac */
.L_x_12698:
[----:B------:R-:W-:Y:S05]  /*97d0*/  @!P1 BRA `(.L_x_12699) ;  /* 0x0000000000189947 */ /* 0x000fea0003800000 */
[----:B------:R-:W-:Y:S01]  /*97e0*/  FMUL.FTZ R172, R166, UR25 ;  /* 0x00000019a6ac7c20 */ /* 0x000fe20008410000 */
[----:B------:R-:W-:-:S03]  /*97f0*/  LOP3.LUT P2, RZ, R218, 0xff0000, RZ, 0xc0, !PT ;  /* 0x00ff0000daff7812 */ /* 0x000fc6000784c0ff */
[----:B------:R-:W-:-:S05]  /*9800*/  FMUL.FTZ R172, R172, UR24 ;  /* 0x00000018acac7c20 */ /* 0x000fca0008410000 */
[----:B------:R-:W-:-:S04]  /*9810*/  FSEL R172, R172, RZ, P2 ;  /* 0x000000ffacac7208 */ /* 0x000fc80001000000 */
[----:B------:R-:W-:-:S04]  /*9820*/  F2FP.F16.F32.PACK_AB R172, RZ, R172 ;  /* 0x000000acffac723e */ /* 0x000fc800000000ff */
[----:B------:R-:W-:-:S07]  /*9830*/  PRMT R161, R172, 0x7610, R161 ;  /* 0x00007610aca17816 */ /* 0x000fce00000000a1 */
.L_x_12699:
[----:B------:R-:W-:Y:S05]  /*9840*/  @!P1 BRA `(.L_x_12700) ;  /* 0x0000000000189947 */ /* 0x000fea0003800000 */
[----:B------:R-:W-:Y:S01]  /*9850*/  FMUL.FTZ R172, R167, UR25 ;  /* 0x00000019a7ac7c20 */ /* 0x000fe20008410000 */
[----:B------:R-:W-:-:S03]  /*9860*/  LOP3.LUT P2, RZ, R218, 0xff000000, RZ, 0xc0, !PT ;  /* 0xff000000daff7812 */ /* 0x000fc6000784c0ff */
[----:B------:R-:W-:-:S05]  /*9870*/  FMUL.FTZ R172, R172, UR24 ;  /* 0x00000018acac7c20 */ /* 0x000fca0008410000 */
[----:B------:R-:W-:-:S04]  /*9880*/  FSEL R172, R172, RZ, P2 ;  /* 0x000000ffacac7208 */ /* 0x000fc80001000000 */
[----:B------:R-:W-:-:S04]  /*9890*/  F2FP.F16.F32.PACK_AB R172, RZ, R172 ;  /* 0x000000acffac723e */ /* 0x000fc800000000ff */
[----:B------:R-:W-:-:S07]  /*98a0*/  PRMT R161, R161, 0x5410, R172 ;  /* 0x00005410a1a17816 */ /* 0x000fce00000000ac */
.L_x_12700:
[----:B------:R-:W-:Y:S05]  /*98b0*/  @!P1 BRA `(.L_x_12701) ;  /* 0x0000000000189947 */ /* 0x000fea0003800000 */
[----:B------:R-:W-:Y:S01]  /*98c0*/  FMUL.FTZ R172, R168, UR25 ;  /* 0x00000019a8ac7c20 */ /* 0x000fe20008410000 */
[----:B------:R-:W-:-:S03]  /*98d0*/  LOP3.LUT P2, RZ, R219, 0xff, RZ, 0xc0, !PT ;  /* 0x000000ffdbff7812 */ /* 0x000fc6000784c0ff */
[----:B------:R-:W-:-:S05]  /*98e0*/  FMUL.FTZ R172, R172, UR24 ;  /* 0x00000018acac7c20 */ /* 0x000fca0008410000 */
[----:B------:R-:W-:-:S04]  /*98f0*/  FSEL R172, R172, RZ, P2 ;  /* 0x000000ffacac7208 */ /* 0x000fc80001000000 */
[----:B------:R-:W-:-:S04]  /*9900*/  F2FP.F16.F32.PACK_AB R172, RZ, R172 ;  /* 0x000000acffac723e */ /* 0x000fc800000000ff */
[----:B------:R-:W-:-:S07]  /*9910*/  PRMT R162, R172, 0x7610, R162 ;  /* 0x00007610aca27816 */ /* 0x000fce00000000a2 */
.L_x_12701:
[----:B------:R-:W-:Y:S05]  /*9920*/  @!P1 BRA `(.L_x_12702) ;  /* 0x0000000000189947 */ /* 0x000fea0003800000 */
[----:B------:R-:W-:Y:S01]  /*9930*/  FMUL.FTZ R172, R169, UR25 ;  /* 0x00000019a9ac7c20 */ /* 0x000fe20008410000 */
[----:B------:R-:W-:-:S03]  /*9940*/  LOP3.LUT P2, RZ, R219, 0xff00, RZ, 0xc0, !PT ;  /* 0x0000ff00dbff7812 */ /* 0x000fc6000784c0ff */
[----:B------:R-:W-:-:S05]  /*9950*/  FMUL.FTZ R172, R172, UR24 ;  /* 0x00000018acac7c20 */ /* 0x000fca0008410000 */
[----:B------:R-:W-:-:S04]  /*9960*/  FSEL R172, R172, RZ, P2 ;  /* 0x000000ffacac7208 */ /* 0x000fc80001000000 */
[----:B------:R-:W-:-:S04]  /*9970*/  F2FP.F16.F32.PACK_AB R172, RZ, R172 ;  /* 0x000000acffac723e */ /* 0x000fc800000000ff */
[----:B------:R-:W-:-:S07]  /*9980*/  PRMT R162, R162, 0x5410, R172 ;  /* 0x00005410a2a27816 */ /* 0x000fce00000000ac */
.L_x_12702:
[----:B------:R-:W-:Y:S05]  /*9990*/  @!P1 BRA `(.L_x_12703) ;  /* 0x0000000000189947 */ /* 0x000fea0003800000 */
[----:B------:R-:W-:Y:S01]  /*99a0*/  FMUL.FTZ R172, R170, UR25 ;  /* 0x00000019aaac7c20 */ /* 0x000fe20008410000 */
[----:B------:R-:W-:-:S03]  /*99b0*/  LOP3.LUT P2, RZ, R219, 0xff0000, RZ, 0xc0, !PT ;  /* 0x00ff0000dbff7812 */ /* 0x000fc6000784c0ff */
[----:B------:R-:W-:-:S05]  /*99c0*/  FMUL.FTZ R172, R172, UR24 ;  /* 0x00000018acac7c20 */ /* 0x000fca0008410000 */
[----:B------:R-:W-:-:S04]  /*99d0*/  FSEL R172, R172, RZ, P2 ;  /* 0x000000ffacac7208 */ /* 0x000fc80001000000 */
[----:B------:R-:W-:-:S04]  /*99e0*/  F2FP.F16.F32.PACK_AB R172, RZ, R172 ;  /* 0x000000acffac723e */ /* 0x000fc800000000ff */
[----:B------:R-:W-:-:S07]  /*99f0*/  PRMT R163, R172, 0x7610, R163 ;  /* 0x00007610aca37816 */ /* 0x000fce00000000a3 */
.L_x_12703:
        /* <DEDUP_REMOVED lines=9> */
.L_x_12696:
        /* <DEDUP_REMOVED lines=12> */
.L_x_12705:
        /* <DEDUP_REMOVED lines=12> */
.L_x_12706:
        /* <DEDUP_REMOVED lines=12> */
.L_x_12707:
        /* <DEDUP_REMOVED lines=12> */
.L_x_12708:
        /* <DEDUP_REMOVED lines=12> */
.L_x_12709:
        /* <DEDUP_REMOVED lines=12> */
.L_x_12710:
        /* <DEDUP_REMOVED lines=12> */
.L_x_12711:
        /* <DEDUP_REMOVED lines=14> */
.L_x_12695:
        /* <DEDUP_REMOVED lines=17> */
.L_x_12713:
        /* <DEDUP_REMOVED lines=12> */
.L_x_12714:
        /* <DEDUP_REMOVED lines=12> */
.L_x_12715:
        /* <DEDUP_REMOVED lines=12> */
.L_x_12716:
        /* <DEDUP_REMOVED lines=12> */
.L_x_12717:
        /* <DEDUP_REMOVED lines=12> */
.L_x_12718:
        /* <DEDUP_REMOVED lines=12> */
.L_x_12719:
        /* <DEDUP_REMOVED lines=38> */
.L_x_12712:
        /* <DEDUP_REMOVED lines=12> */
.L_x_12720:
        /* <DEDUP_REMOVED lines=12> */
.L_x_12721:
        /* <DEDUP_REMOVED lines=12> */
.L_x_12722:
        /* <DEDUP_REMOVED lines=12> */
.L_x_12723:
        /* <DEDUP_REMOVED lines=12> */
.L_x_12724:
        /* <DEDUP_REMOVED lines=12> */
.L_x_12725:
        /* <DEDUP_REMOVED lines=12> */
.L_x_12726:
[----:B------:R-:W-:Y:S05]  /*ade0*/  @!P1 BRA `(.L_x_12704) ;  /* 0x0000000000309947 */ /* 0x000fea0003800000 */
[----:B------:R-:W-:Y:S01]  /*adf0*/  FFMA.FTZ R248, R203, UR9, R248 ;  /* 0x00000009cbf87c23 */ /* 0x000fe200080100f8 */
[----:B------:R-:W-:Y:S02]  /*ae00*/  ISETP.LT.AND P3, PT, RZ, UR29, PT ;  /* 0x0000001dff007c0c */ /* 0x000fe4000bf61270 */
[----:B------:R-:W-:Y:S01]  /*ae10*/  ISETP.GE.U32.AND P2, PT, R218, RZ, PT ;  /* 0x000000ffda00720c */ /* 0x000fe20003f46070 */
[----:B------:R-:W-:-:S03]  /*ae20*/  FADD.FTZ R248, R199, -R248 ;  /* 0x800000f8c7f87221 */ /* 0x000fc60000010000 */
[----:B------:R-:W-:Y:S01]  /*ae30*/  ISETP.GE.U32.AND.EX P2, PT, R219, 0x1000000, PT, P2 ;  /* 0x01000000db00780c */ /* 0x000fe20003f46120 */
[----:B------:R-:W-:-:S05]  /*ae40*/  FMUL.FTZ R248, R248, UR28 ;  /* 0x0000001cf8f87c20 */ /* 0x000fca0008410000 */
[----:B0-----:R-:W-:-:S05]  /*ae50*/  FSEL R172, R248, RZ, P3 ;  /* 0x000000fff8ac7208 */ /* 0x001fca0001800000 */
[----:B------:R-:W-:-:S04]  /*ae60*/  FMUL.FTZ R172, R172, UR25 ;  /* 0x00000019acac7c20 */ /* 0x000fc80008410000 */
[----:B------:R-:W-:-:S05]  /*ae70*/  FMUL.FTZ R172, R172, UR24 ;  /* 0x00000018acac7c20 */ /* 0x000fca0008410000 */
[----:B------:R-:W-:-:S04]  /*ae80*/  FSEL R172, R172, RZ, P2 ;  /* 0x000000ffacac7208 */ /* 0x000fc80001000000 */
[----:B------:R-:W-:-:S04]  /*ae90*/  F2FP.F16.F32.PACK_AB R172, RZ, R172 ;  /* 0x000000acffac723e */ /* 0x000fc800000000ff */
[----:B------:R-:W-:-:S07]  /*aea0*/  PRMT R163, R163, 0x5410, R172 ;  /* 0x00005410a3a37816 */ /* 0x000fce00000000ac */
.L_x_12704:
        /* <DEDUP_REMOVED lines=13> */
.L_x_12560:
        /* <DEDUP_REMOVED lines=29> */
.L_x_12728:
        /* <DEDUP_REMOVED lines=11> */
.L_x_19407:


//--------------------- .text._ZN10layer_norm13ln_bwd_kernelINS_13Kernel_traitsI6__halfS2_fS2_fjLj5120ELj1ELj1ELj4ELj16ENS_18Kernel_traits_baseILj5120ES2_S2_fS2_fjLj128EEEEELb1ELb1ELb0ELb0EEEvNS_9BwdParamsE --------------------------
	.section	.text._ZN10layer_norm13ln_bwd_kernelINS_13Kernel_traitsI6__halfS2_fS2_fjLj5120ELj1ELj1ELj4ELj16ENS_18Kernel_traits_baseILj5120ES2_S2_fS2_fjLj128EEEEELb1ELb1ELb0ELb0EEEvNS_9BwdParamsE,"ax",@progbits
	.align	128
        .global         _ZN10layer_norm13ln_bwd_kernelINS_13Kernel_traitsI6__halfS2_fS2_fjLj5120ELj1ELj1ELj4ELj16ENS_18Kernel_traits_baseILj5120ES2_S2_fS2_fjLj128EEEEELb1ELb1ELb0ELb0EEEvNS_9BwdParamsE
        .type           _ZN10layer_norm13ln_bwd_kernelINS_13Kernel_traitsI6__halfS2_fS2_fjLj5120ELj1ELj1ELj4ELj16ENS_18Kernel_traits_baseILj5120ES2_S2_fS2_fjLj128EEEEELb1ELb1ELb0ELb0EEEvNS_9BwdParamsE,@function
        .size           _ZN10layer_norm13ln_bwd_kernelINS_13Kernel_traitsI6__halfS2_fS2_fjLj5120ELj1ELj1ELj4ELj16ENS_18Kernel_traits_baseILj5120ES2_S2_fS2_fjLj128EEEEELb1ELb1ELb0ELb0EEEvNS_9BwdParamsE,(.L_x_19408 - _ZN10layer_norm13ln_bwd_kernelINS_13Kernel_traitsI6__halfS2_fS2_fjLj5120ELj1ELj1ELj4ELj16ENS_18Kernel_traits_baseILj5120ES2_S2_fS2_fjLj128EEEEELb1ELb1ELb0ELb0EEEvNS_9BwdParamsE)
        .other          _ZN10layer_norm13ln_bwd_kernelINS_13Kernel_traitsI6__halfS2_fS2_fjLj5120ELj1ELj1ELj4ELj16ENS_18Kernel_traits_baseILj5120ES2_S2_fS2_fjLj128EEEEELb1ELb1ELb0ELb0EEEvNS_9BwdParamsE,@"STO_CUDA_ENTRY STV_DEFAULT"
_ZN10layer_norm13ln_bwd_kernelINS_13Kernel_traitsI6__halfS2_fS2_fjLj5120ELj1ELj1ELj4ELj16ENS_18Kernel_traits_baseILj5120ES2_S2_fS2_fjLj128EEEEELb1ELb1ELb0ELb0EEEvNS_9BwdParamsE:
.text._ZN10layer_norm13ln_bwd_kernelINS_13Kernel_traitsI6__halfS2_fS2_fjLj5120ELj1ELj1ELj4ELj16ENS_18Kernel_traits_baseILj5120ES2_S2_fS2_fjLj128EEEEELb1ELb1ELb0ELb0EEEvNS_9BwdParamsE:
        /* <DEDUP_REMOVED lines=18> */
[----:B------:R-:W-:-:S04]  /*0120*/  ISETP.GE.U32.AND P4, PT, R11, 0x280, PT ;  /* 0x000002800b00780c */ /* 0x000fc80003f86070 */
[----:B------:R-:W-:Y:S01]  /*0130*/  P2R R0, PR, RZ, 0x10 ;  /* 0x00000010ff007803 */ /* 0x000fe20000000000 */
[----:B------:R-:W3:Y:S04]  /*0140*/  @P0 LDC.64 R2, c[0x0][0x3d0] ;  /* 0x0000f400ff020b82 */ /* 0x000ee80000000a00 */
[----:B------:R4:W-:Y:S04]  /*0150*/  STL [R1+0xc], R0 ;  /* 0x00000c0001007387 */ /* 0x0009e80000100800 */
[----:B------:R-:W2:Y:S08]  /*0160*/  @P0 LDC.64 R4, c[0x0][0x3e8] ;  /* 0x0000fa00ff040b82 */ /* 0x000eb00000000a00 */
[----:B------:R-:W1:Y:S08]  /*0170*/  @P1 LDC.64 R6, c[0x0][0x3d0] ;  /* 0x0000f400ff061b82 */ /* 0x000e700000000a00 */
[----:B------:R-:W4:Y:S01]  /*0180*/  @P1 LDC.64 R8, c[0x0][0x3e8] ;  /* 0x0000fa00ff081b82 */ /* 0x000f220000000a00 */
[----:B---3--:R-:W-:-:S05]  /*0190*/  @P0 IMAD.WIDE.U32 R2, R27, 0x10, R2 ;  /* 0x000000101b020825 */ /* 0x008fca00078e0002 */
[----:B0-----:R0:W5:Y:S02]  /*01a0*/  @P0 LDG.E.128 R40, desc[UR10][R2.64] ;  /* 0x0000000a02280981 */ /* 0x001164000c1e1d00 */
[----:B------:R-:W3:Y:S01]  /*01b0*/  @P2 LDC.64 R14, c[0x0][0x3d0] ;  /* 0x0000f400ff0e2b82 */ /* 0x000ee20000000a00 */
[C---:B--2---:R-:W-:Y:S01]  /*01c0*/  @P0 IMAD.WIDE.U32 R4, R27.reuse, 0x10, R4 ;  /* 0x000000101b040825 */ /* 0x044fe200078e0004 */
[----:B------:R-:W-:-:S04]  /*01d0*/  @P0 LOP3.LUT R27, R27, 0x80, RZ, 0xfc, !PT ;  /* 0x000000801b1b0812 */ /* 0x000fc800078efcff */
[----:B------:R0:W5:Y:S02]  /*01e0*/  @P0 LDG.E.128 R44, desc[UR10][R4.64] ;  /* 0x0000000a042c0981 */ /* 0x000164000c1e1d00 */
[----:B------:R-:W2:Y:S01]  /*01f0*/  @P2 LDC.64 R16, c[0x0][0x3e8] ;  /* 0x0000fa00ff102b82 */ /* 0x000ea20000000a00 */
[----:B-1----:R-:W-:-:S05]  /*0200*/  @P1 IMAD.WIDE.U32 R10, R27, 0x10, R6 ;  /* 0x000000101b0a1825 */ /* 0x002fca00078e0006 */
[----:B------:R0:W5:Y:S02]  /*0210*/  @P1 LDG.E.128 R48, desc[UR10][R10.64] ;  /* 0x0000000a0a301981 */ /* 0x000164000c1e1d00 */
[----:B------:R-:W1:Y:S01]  /*0220*/  @P3 LDC.64 R18, c[0x0][0x3d0] ;  /* 0x0000f400ff123b82 */ /* 0x000e620000000a00 */
[C---:B----4-:R-:W-:Y:S01]  /*0230*/  @P1 IMAD.WIDE.U32 R12, R27.reuse, 0x10, R8 ;  /* 0x000000101b0c1825 */ /* 0x050fe200078e0008 */
[----:B------:R-:W-:-:S04]  /*0240*/  @P1 IADD3 R27, PT, PT, R27, 0x80, RZ ;  /* 0x000000801b1b1810 */ /* 0x000fc80007ffe0ff */
[----:B------:R0:W5:Y:S02]  /*0250*/  @P1 LDG.E.128 R52, desc[UR10][R12.64] ;  /* 0x0000000a0c341981 */ /* 0x000164000c1e1d00 */
[----:B------:R-:W4:Y:S01]  /*0260*/  @P3 LDC.64 R20, c[0x0][0x3e8] ;  /* 0x0000fa00ff143b82 */ /* 0x000f220000000a00 */
[----:B---3--:R-:W-:-:S05]  /*0270*/  @P2 IMAD.WIDE.U32 R14, R27, 0x10, R14 ;  /* 0x000000101b0e2825 */ /* 0x008fca00078e000e */
[----:B------:R0:W5:Y:S02]  /*0280*/  @P2 LDG.E.128 R56, desc[UR10][R14.64] ;  /* 0x0000000a0e382981 */ /* 0x000164000c1e1d00 */
[----:B------:R-:W3:Y:S01]  /*0290*/  @P4 LDC.64 R22, c[0x0][0x3d0] ;  /* 0x0000f400ff164b82 */ /* 0x000ee20000000a00 */
[C---:B--2---:R-:W-:Y:S01]  /*02a0*/  @P2 IMAD.WIDE.U32 R16, R27.reuse, 0x10, R16 ;  /* 0x000000101b102825 */ /* 0x044fe200078e0010 */
[----:B------:R-:W-:-:S04]  /*02b0*/  @P2 IADD3 R27, PT, PT, R27, 0x80, RZ ;  /* 0x000000801b1b2810 */ /* 0x000fc80007ffe0ff */
[----:B------:R0:W5:Y:S02]  /*02c0*/  @P2 LDG.E.128 R60, desc[UR10][R16.64] ;  /* 0x0000000a103c2981 */ /* 0x000164000c1e1d00 */
[----:B------:R-:W2:Y:S01]  /*02d0*/  @P4 LDC.64 R24, c[0x0][0x3e8] ;  /* 0x0000fa00ff184b82 */ /* 0x000ea20000000a00 */
[----:B-1----:R-:W-:-:S05]  /*02e0*/  @P3 IMAD.WIDE.U32 R18, R27, 0x10, R18 ;  /* 0x000000101b123825 */ /* 0x002fca00078e0012 */
[----:B------:R0:W5:Y:S01]  /*02f0*/  @P3 LDG.E.128 R64, desc[UR10][R18.64] ;  /* 0x0000000a12403981 */ /* 0x000162000c1e1d00 */
[C---:B----4-:R-:W-:Y:S01]  /*0300*/  @P3 IMAD.WIDE.U32 R20, R27.reuse, 0x10, R20 ;  /* 0x000000101b143825 */ /* 0x050fe200078e0014 */
[----:B------:R-:W-:-:S04]  /*0310*/  @P3 IADD3 R27, PT, PT, R27, 0x80, RZ ;  /* 0x000000801b1b3810 */ /* 0x000fc80007ffe0ff */
[----:B------:R0:W5:Y:S01]  /*0320*/  @P3 LDG.E.128 R68, desc[UR10][R20.64] ;  /* 0x0000000a14443981 */ /* 0x000162000c1e1d00 */
[----:B---3--:R-:W-:-:S05]  /*0330*/  @P4 IMAD.WIDE.U32 R6, R27, 0x10, R22 ;  /* 0x000000101b064825 */ /* 0x008fca00078e0016 */
[----:B------:R0:W5:Y:S01]  /*0340*/  @P4 LDG.E.128 R72, desc[UR10][R6.64] ;  /* 0x0000000a06484981 */ /* 0x000162000c1e1d00 */
[----:B--2---:R-:W-:-:S05]  /*0350*/  @P4 IMAD.WIDE.U32 R8, R27, 0x10, R24 ;  /* 0x000000101b084825 */ /* 0x004fca00078e0018 */
        /* <DEDUP_REMOVED lines=195> */
.L_x_12772:
[----:B------:R-:W1:Y:S01]  /*0f90*/  @UP0 LDCU.64 UR4, c[0x0][0x3e0] ;  /* 0x00007c00ff0407ac */ /* 0x000e620008000a00 */
[----:B--2---:R-:W2:Y:S01]  /*0fa0*/  LDL R180, [R1+0x8] ;  /* 0x0000080001b47983 */ /* 0x004ea20000100800 */
        /* <DEDUP_REMOVED lines=26> */
[----:B------:R-:W-:Y:S02]  /*1150*/  ISETP.GE.U32.AND P3, PT, R180, 0x200, PT ;  /* 0x00000200b400780c */ /* 0x000fe40003f66070 */
[----:B---3--:R-:W-:-:S04]  /*1160*/  FSEL R0, R0, RZ, !P5 ;  /* 0x000000ff00007208 */ /* 0x008fc80006800000 */
[----:B------:R-:W-:Y:S02]  /*1170*/  R2UR UR18, R0 ;  /* 0x00000000001272ca */ /* 0x000fe400000e0000 */
[----:B----4-:R-:W-:Y:S01]  /*1180*/  R2UR UR17, R178 ;  /* 0x00000000b21172ca */ /* 0x010fe200000e0000 */
[----:B------:R-:W-:Y:S01]  /*1190*/  @P0 HADD2.F32 R0, -RZ, R176.H0_H0 ;  /* 0x200000b0ff000230 */ /* 0x000fe20000004100 */
[----:B------:R-:W-:Y:S02]  /*11a0*/  P2R R176, PR, RZ, 0x40 ;  /* 0x00000040ffb07803 */ /* 0x000fe40000000000 */
[----:B------:R-:W-:Y:S02]  /*11b0*/  ISETP.GE.U32.AND P0, PT, R180, 0x80, PT ;  /* 0x00000080b400780c */ /* 0x000fe40003f06070 */
[----:B------:R-:W-:Y:S01]  /*11c0*/  @P1 R2UR UR16, R0 ;  /* 0x00000000001012ca */ /* 0x000fe200000e0000 */
[----:B------:R1:W-:Y:S01]  /*11d0*/  STL [R1+0xc], R176 ;  /* 0x00000cb001007387 */ /* 0x0003e20000100800 */
[----:B------:R-:W-:-:S02]  /*11e0*/  MOV R0, UR5 ;  /* 0x0000000500007c02 */ /* 0x000fc40008000f00 */
[----:B------:R-:W-:Y:S02]  /*11f0*/  ISETP.GE.U32.AND P1, PT, R180, 0x100, PT ;  /* 0x00000100b400780c */ /* 0x000fe40003f26070 */
[----:B0-----:R-:W-:-:S04]  /*1200*/  LEA.HI.SX32 R0, R0, R179, 0x1d ;  /* 0x000000b300007211 */ /* 0x001fc800078feaff */
[----:B------:R-:W-:Y:S01]  /*1210*/  MOV R214, R0 ;  /* 0x0000000000d67202 */ /* 0x000fe20000000f00 */
[----:B-1---5:R-:W-:Y:S06]  /*1220*/  @!P0 BRA `(.L_x_12731) ;  /* 0x0000000400e48947 */ /* 0x022fec0003800000 */
[----:B------:R-:W0:Y:S01]  /*1230*/  LDC.64 R22, c[0x0][0x3a8] ;  /* 0x0000ea00ff167b82 */ /* 0x000e220000000a00 */
[----:B------:R-:W2:Y:S04]  /*1240*/  LDL.LU R237, [R1+0x50] ;  /* 0x0000500001ed7983 */ /* 0x000ea80000300800 */
[----:B------:R-:W3:Y:S03]  /*1250*/  LDL.LU R206, [R1+0xf0] ;  /* 0x0000f00001ce7983 */ /* 0x000ee60000300800 */
[----:B------:R-:W1:Y:S01]  /*1260*/  LDC.64 R176, c[0x0][0x428] ;  /* 0x00010a00ffb07b82 */ /* 0x000e620000000a00 */
[----:B------:R-:W4:Y:S04]  /*1270*/  LDL.LU R216, [R1+0x54] ;  /* 0x0000540001d87983 */ /* 0x000f280000300800 */
[----:B------:R-:W4:Y:S01]  /*1280*/  LDL.LU R248, [R1+0xf4] ;  /* 0x0000f40001f87983 */ /* 0x000f220000300800 */
[----:B------:R-:W-:-:S02]  /*1290*/  ISETP.NE.U32.AND P4, PT, RZ, UR22, PT ;  /* 0x00000016ff007c0c */ /* 0x000fc4000bf85070 */
[----:B------:R-:W1:Y:S01]  /*12a0*/  LDC.64 R200, c[0x0][0x3b0] ;  /* 0x0000ec00ffc87b82 */ /* 0x000e620000000a00 */
[----:B------:R-:W4:Y:S04]  /*12b0*/  LDL.LU R243, [R1+0x58] ;  /* 0x0000580001f37983 */ /* 0x000f280000300800 */
[----:B------:R-:W4:Y:S01]  /*12c0*/  LDL.LU R195, [R1+0xf8] ;  /* 0x0000f80001c37983 */ /* 0x000f220000300800 */
[----:B0-----:R-:W-:-:S04]  /*12d0*/  IMAD.WIDE.U32 R22, R0, 0x20, R22 ;  /* 0x0000002000167825 */ /* 0x001fc800078e0016 */
[----:B-1----:R-:W-:Y:S01]  /*12e0*/  IMAD.WIDE.U32 R176, R0, 0x10, R176 ;  /* 0x0000001000b07825 */ /* 0x002fe200078e00b0 */
[----:B------:R-:W2:Y:S04]  /*12f0*/  LDG.E.128 R188, desc[UR10][R22.64] ;  /* 0x0000000a16bc7981 */ /* 0x000ea8000c1e1d00 */
[----:B------:R0:W4:Y:S04]  /*1300*/  LDG.E.128 R180, desc[UR10][R22.64+0x10] ;  /* 0x0000100a16b47981 */ /* 0x000128000c1e1d00 */
[----:B------:R-:W3:Y:S01]  /*1310*/  LDG.E.128 R176, desc[UR10][R176.64] ;  /* 0x0000000ab0b07981 */ /* 0x000ee2000c1e1d00 */
[----:B------:R-:W-:-:S03]  /*1320*/  ISETP.NE.AND.EX P4, PT, RZ, UR23, PT, P4 ;  /* 0x00000017ff007c0c */ /* 0x000fc6000bf85340 */
[----:B------:R-:W4:Y:S04]  /*1330*/  LDL.LU R236, [R1+0x5c] ;  /* 0x00005c0001ec7983 */ /* 0x000f280000300800 */
[----:B------:R-:W4:Y:S04]  /*1340*/  LDL.LU R16, [R1+0xfc] ;  /* 0x0000fc0001107983 */ /* 0x000f280000300800 */
[----:B------:R-:W4:Y:S02]  /*1350*/  LDL.LU R215, [R1+0x40] ;  /* 0x0000400001d77983 */ /* 0x000f240000300800 */
[----:B0-----:R-:W0:Y:S02]  /*1360*/  @P4 LDC.64 R22, c[0x0][0x438] ;  /* 0x00010e00ff164b82 */ /* 0x001e240000000a00 */
[----:B------:R-:W4:Y:S04]  /*1370*/  LDL.LU R231, [R1+0xe0] ;  /* 0x0000e00001e77983 */ /* 0x000f280000300800 */
[----:B------:R-:W4:Y:S04]  /*1380*/  LDL.LU R214, [R1+0x44] ;  /* 0x0000440001d67983 */ /* 0x000f280000300800 */
[----:B------:R-:W4:Y:S01]  /*1390*/  LDL.LU R222, [R1+0xe4] ;  /* 0x0000e40001de7983 */ /* 0x000f220000300800 */
[----:B-----5:R-:W-:-:S03]  /*13a0*/  HADD2.F32 R12, -RZ, R40.H0_H0 ;  /* 0x20000028ff0c7230 */ /* 0x020fc60000004100 */
[----:B------:R-:W4:Y:S04]  /*13b0*/  LDL.LU R221, [R1+0x48] ;  /* 0x0000480001dd7983 */ /* 0x000f280000300800 */
[----:B------:R-:W4:Y:S01]  /*13c0*/  LDL.LU R213, [R1+0xe8] ;  /* 0x0000e80001d57983 */ /* 0x000f220000300800 */
[----:B0-----:R-:W-:-:S05]  /*13d0*/  @P4 IMAD.WIDE.U32 R22, R0, 0x20, R22 ;  /* 0x0000002000164825 */ /* 0x001fca00078e0016 */
[----:B------:R-:W5:Y:S04]  /*13e0*/  @P4 LDG.E.128 R144, desc[UR10][R22.64] ;  /* 0x0000000a16904981 */ /* 0x000f68000c1e1d00 */
[----:B------:R0:W5:Y:S02]  /*13f0*/  @P4 LDG.E.128 R148, desc[UR10][R22.64+0x10] ;  /* 0x0000100a16944981 */ /* 0x000164000c1e1d00 */
[----:B0-----:R-:W-:-:S06]  /*1400*/  IMAD.WIDE.U32 R22, R0, 0x8, R200 ;  /* 0x0000000800167825 */ /* 0x001fcc00078e00c8 */
[----:B------:R-:W5:Y:S01]  /*1410*/  LDG.E.64 R22, desc[UR10][R22.64] ;  /* 0x0000000a16167981 */ /* 0x000f62000c1e1b00 */
[----:B--2---:R-:W-:-:S04]  /*1420*/  FADD.FTZ R6, R188, -UR18 ;  /* 0x80000012bc067e21 */ /* 0x004fc80008010000 */
[----:B------:R-:W-:Y:S01]  /*1430*/  FMUL.FTZ R201, R6, UR17 ;  /* 0x0000001106c97c20 */ /* 0x000fe20008410000 */
[----:B---3--:R-:W-:Y:S02]  /*1440*/  HADD2.F32 R11, -RZ, R176.H0_H0 ;  /* 0x200000b0ff0b7230 */ /* 0x008fe40000004100 */
[----:B------:R-:W-:-:S03]  /*1450*/  FADD.FTZ R6, R189, -UR18 ;  /* 0x80000012bd067e21 */ /* 0x000fc60008010000 */
[----:B------:R-:W-:Y:S01]  /*1460*/  FADD.FTZ R237, R237, R11 ;  /* 0x0000000beded7221 */ /* 0x000fe20000010000 */
[----:B------:R-:W-:-:S04]  /*1470*/  FFMA.FTZ R206, R201, R11, R206 ;  /* 0x0000000bc9ce7223 */ /* 0x000fc800000100ce */
[----:B------:R0:W-:Y:S04]  /*1480*/  STL [R1+0x50], R237 ;  /* 0x000050ed01007387 */ /* 0x0001e80000100800 */
[----:B------:R1:W-:Y:S01]  /*1490*/  STL [R1+0xf0], R206 ;  /* 0x0000f0ce01007387 */ /* 0x0003e20000100800 */
[----:B0-----:R-:W-:Y:S01]  /*14a0*/  FMUL.FTZ R237, R12, R11 ;  /* 0x0000000b0ced7220 */ /* 0x001fe20000410000 */
[----:B------:R-:W-:Y:S02]  /*14b0*/  HADD2.F32 R11, -RZ, R176.H1_H1 ;  /* 0x300000b0ff0b7230 */ /* 0x000fe40000004100 */
[----:B-1----:R-:W-:Y:S01]  /*14c0*/  FMUL.FTZ R206, R6, UR17 ;  /* 0x0000001106ce7c20 */ /* 0x002fe20008410000 */
[----:B------:R-:W-:-:S03]  /*14d0*/  HADD2.F32 R6, -RZ, R40.H1_H1 ;  /* 0x30000028ff067230 */ /* 0x000fc60000004100 */
[----:B----4-:R-:W-:Y:S01]  /*14e0*/  FFMA.FTZ R248, R206, R11, R248 ;  /* 0x0000000bcef87223 */ /* 0x010fe200000100f8 */
[----:B------:R-:W-:Y:S01]  /*14f0*/  FADD.FTZ R12, R190, -UR18 ;  /* 0x80000012be0c7e21 */ /* 0x000fe20008010000 */
[----:B------:R-:W-:-:S03]  /*1500*/  FADD.FTZ R216, R216, R11 ;  /* 0x0000000bd8d87221 */ /* 0x000fc60000010000 */
[----:B------:R0:W-:Y:S01]  /*1510*/  STL [R1+0xf4], R248 ;  /* 0x0000f4f801007387 */ /* 0x0001e20000100800 */
[----:B------:R-:W-:Y:S01]  /*1520*/  FMUL.FTZ R200, R12, UR17 ;  /* 0x000000110cc87c20 */ /* 0x000fe20008410000 */
[----:B------:R-:W-:Y:S02]  /*1530*/  HADD2.F32 R12, -RZ, R41.H0_H0 ;  /* 0x20000029ff0c7230 */ /* 0x000fe40000004100 */
[----:B0-----:R-:W-:Y:S01]  /*1540*/  FMUL.FTZ R248, R6, R11 ;  /* 0x0000000b06f87220 */ /* 0x001fe20000410000 */
[----:B------:R-:W-:Y:S01]  /*1550*/  HADD2.F32 R11, -RZ, R177.H0_H0 ;  /* 0x200000b1ff0b7230 */ /* 0x000fe20000004100 */
[----:B------:R-:W-:Y:S04]  /*1560*/  STL [R1+0x54], R216 ;  /* 0x000054d801007387 */ /* 0x000fe80000100800 */
[----:B------:R-:W-:Y:S01]  /*1570*/  FADD.FTZ R243, R243, R11 ;  /* 0x0000000bf3f37221 */ /* 0x000fe20000010000 */
[----:B------:R-:W-:-:S04]  /*1580*/  FFMA.FTZ R195, R200, R11, R195 ;  /* 0x0000000bc8c37223 */ /* 0x000fc800000100c3 */
[----:B------:R0:W-:Y:S04]  /*1590*/  STL [R1+0x58], R243 ;  /* 0x000058f301007387 */ /* 0x0001e80000100800 */
[----:B------:R1:W-:Y:S04]  /*15a0*/  STL [R1+0xf8], R195 ;  /* 0x0000f8c301007387 */ /* 0x0003e80000100800 */
[----:B------:R-:W2:Y:S01]  /*15b0*/  LDL.LU R188, [R1+0x4c] ;  /* 0x00004c0001bc7983 */ /* 0x000ea20000300800 */
[----:B0-----:R-:W-:Y:S01]  /*15c0*/  FMUL.FTZ R243, R12, R11 ;  /* 0x0000000b0cf37220 */ /* 0x001fe20000410000 */
[----:B------:R-:W-:-:S02]  /*15d0*/  FADD.FTZ R12, R180, -UR18 ;  /* 0x80000012b40c7e21 */ /* 0x000fc40008010000 */
[----:B------:R-:W3:Y:S01]  /*15e0*/  LDL.LU R180, [R1+0xec] ;  /* 0x0000ec0001b47983 */ /* 0x000ee20000300800 */
[----:B------:R-:W-:Y:S02]  /*15f0*/  HADD2.F32 R11, -RZ, R177.H1_H1 ;  /* 0x300000b1ff0b7230 */ /* 0x000fe40000004100 */
[----:B------:R-:W-:-:S04]  /*1600*/  FADD.FTZ R6, R191, -UR18 ;  /* 0x80000012bf067e21 */ /* 0x000fc80008010000 */
[----:B-1----:R-:W-:Y:S01]  /*1610*/  FMUL.FTZ R195, R6, UR17 ;  /* 0x0000001106c37c20 */ /* 0x002fe20008410000 */
[----:B------:R-:W-:Y:S01]  /*1620*/  FADD.FTZ R236, R236, R11 ;  /* 0x0000000becec7221 */ /* 0x000fe20000010000 */
[----:B------:R-:W-:-:S04]  /*1630*/  HADD2.F32 R6, -RZ, R41.H1_H1 ;  /* 0x30000029ff067230 */ /* 0x000fc80000004100 */
[----:B------:R0:W-:Y:S01]  /*1640*/  STL [R1+0x5c], R236 ;  /* 0x00005cec01007387 */ /* 0x0001e20000100800 */
[-C--:B------:R-:W-:Y:S01]  /*1650*/  FFMA.FTZ R16, R195, R11.reuse, R16 ;  /* 0x0000000bc3107223 */ /* 0x080fe20000010010 */
[----:B0-----:R-:W-:Y:S01]  /*1660*/  FMUL.FTZ R236, R6, R11 ;  /* 0x0000000b06ec7220 */ /* 0x001fe20000410000 */
[----:B------:R-:W-:Y:S01]  /*1670*/  FMUL.FTZ R6, R12, UR17 ;  /* 0x000000110c067c20 */ /* 0x000fe20008410000 */
[----:B------:R-:W-:Y:S02]  /*1680*/  HADD2.F32 R12, -RZ, R178.H0_H0 ;  /* 0x200000b2ff0c7230 */ /* 0x000fe40000004100 */
[----:B------:R0:W-:Y:S03]  /*1690*/  STL [R1+0xfc], R16 ;  /* 0x0000fc1001007387 */ /* 0x0001e60000100800 */
        /* <DEDUP_REMOVED lines=10> */
[----:B------:R-:W-:Y:S01]  /*1740*/  STL [R1+0x40], R215 ;  /* 0x000040d701007387 */ /* 0x000fe20000100800 */
[----:B------:R-:W-:-:S03]  /*1750*/  FADD.FTZ R176, R182, -UR18 ;  /* 0x80000012b6b07e21 */ /* 0x000fc60008010000 */
[----:B------:R0:W-:Y:S01]  /*1760*/  STL [R1+0xe4], R222 ;  /* 0x0000e4de01007387 */ /* 0x0001e20000100800 */
[----:B------:R-:W-:Y:S01]  /*1770*/  FADD.FTZ R214, R214, R12 ;  /* 0x0000000cd6d67221 */ /* 0x000fe20000010000 */
[----:B0-----:R-:W-:Y:S01]  /*1780*/  FMUL.FTZ R222, R16, R12 ;  /* 0x0000000c10de7220 */ /* 0x001fe20000410000 */
[----:B------:R-:W-:Y:S02]  /*1790*/  HADD2.F32 R16, -RZ, R179.H0_H0 ;  /* 0x200000b3ff107230 */ /* 0x000fe40000004100 */
[----:B------:R-:W-:Y:S01]  /*17a0*/  FMUL.FTZ R12, R176, UR17 ;  /* 0x00000011b00c7c20 */ /* 0x000fe20008410000 */
[----:B------:R-:W-:Y:S02]  /*17b0*/  HADD2.F32 R176, -RZ, R43.H0_H0 ;  /* 0x2000002bffb07230 */ /* 0x000fe40000004100 */
[----:B------:R-:W-:Y:S01]  /*17c0*/  FADD.FTZ R221, R221, R16 ;  /* 0x00000010dddd7221 */ /* 0x000fe20000010000 */
[----:B------:R-:W-:Y:S01]  /*17d0*/  STL [R1+0x44], R214 ;  /* 0x000044d601007387 */ /* 0x000fe20000100800 */
[----:B------:R-:W-:-:S03]  /*17e0*/  FFMA.FTZ R213, R12, R16, R213 ;  /* 0x000000100cd57223 */ /* 0x000fc600000100d5 */
[----:B------:R0:W-:Y:S02]  /*17f0*/  STL [R1+0x48], R221 ;  /* 0x000048dd01007387 */ /* 0x0001e40000100800 */
        /* <DEDUP_REMOVED lines=21> */
[----:B------:R-:W-:Y:S02]  /*1950*/  IADD3 R214, PT, PT, R0, 0x80, RZ ;  /* 0x0000008000d67810 */ /* 0x000fe40007ffe0ff */
[----:B------:R-:W-:Y:S01]  /*1960*/  FFMA.FTZ R215, R16, R213, R177 ;  /* 0x000000d510d77223 */ /* 0x000fe200000100b1 */
[----:B------:R-:W-:Y:S01]  /*1970*/  FADD.FTZ R216, R176, R213 ;  /* 0x000000d5b0d87221 */ /* 0x000fe20000010000 */
[----:B--2---:R-:W-:Y:S01]  /*1980*/  FADD.FTZ R188, R188, R179 ;  /* 0x000000b3bcbc7221 */ /* 0x004fe20000010000 */
[----:B---3--:R-:W-:-:S04]  /*1990*/  FFMA.FTZ R180, R16, R179, R180 ;  /* 0x000000b310b47223 */ /* 0x008fc800000100b4 */
[----:B------:R0:W-:Y:S04]  /*19a0*/  STL [R1+0x4c], R188 ;  /* 0x00004cbc01007387 */ /* 0x0001e80000100800 */
[----:B------:R0:W-:Y:S02]  /*19b0*/  STL [R1+0xec], R180 ;  /* 0x0000ecb401007387 */ /* 0x0001e40000100800 */
.L_x_12731:
[----:B------:R-:W-:Y:S05]  /*19c0*/  BSYNC.RECONVERGENT B0 ;  /* 0x0000000000007941 */ /* 0x000fea0003800200 */
.L_x_12730:
[----:B------:R-:W-:Y:S04]  /*19d0*/  BSSY.RECONVERGENT B0, `(.L_x_12732) ;  /* 0x000007b000007945 */ /* 0x000fe80003800200 */
[----:B------:R-:W-:Y:S05]  /*19e0*/  @!P1 BRA `(.L_x_12733) ;  /* 0x0000000400e49947 */ /* 0x000fea0003800000 */
[----:B------:R-:W1:Y:S01]  /*19f0*/  LDC.64 R176, c[0x0][0x428] ;  /* 0x00010a00ffb07b82 */ /* 0x000e620000000a00 */
[----:B------:R-:W2:Y:S04]  /*1a00*/  LDL.LU R252, [R1+0x30] ;  /* 0x0000300001fc7983 */ /* 0x000ea80000300800 */
[----:B------:R-:W3:Y:S03]  /*1a10*/  LDL.LU R205, [R1+0xd0] ;  /* 0x0000d00001cd7983 */ /* 0x000ee60000300800 */
[----:B------:R-:W4:Y:S01]  /*1a20*/  LDC.64 R24, c[0x0][0x3a8] ;  /* 0x0000ea00ff187b82 */ /* 0x000f220000000a00 */
[----:B------:R-:W3:Y:S04]  /*1a30*/  LDL.LU R247, [R1+0x34] ;  /* 0x0000340001f77983 */ /* 0x000ee80000300800 */
[----:B------:R-:W3:Y:S04]  /*1a40*/  LDL.LU R199, [R1+0xd4] ;  /* 0x0000d40001c77983 */ /* 0x000ee80000300800 */
[----:B------:R-:W3:Y:S04]  /*1a50*/  LDL.LU R242, [R1+0x38] ;  /* 0x0000380001f27983 */ /* 0x000ee80000300800 */
[----:B------:R-:W3:Y:S01]  /*1a60*/  LDL.LU R194, [R1+0xd8] ;  /* 0x0000d80001c27983 */ /* 0x000ee20000300800 */
[----:B-1----:R-:W-:-:S03]  /*1a70*/  IMAD.WIDE.U32 R176, R214, 0x10, R176 ;  /* 0x00000010d6b07825 */ /* 0x002fc600078e00b0 */
[----:B------:R-:W3:Y:S01]  /*1a80*/  LDL.LU R235, [R1+0x3c] ;  /* 0x00003c0001eb7983 */ /* 0x000ee20000300800 */
[----:B------:R-:W-:-:S03]  /*1a90*/  ISETP.NE.U32.AND P4, PT, RZ, UR22, PT ;  /* 0x00000016ff007c0c */ /* 0x000fc6000bf85070 */
[----:B------:R-:W3:Y:S01]  /*1aa0*/  LDL.LU R17, [R1+0xdc] ;  /* 0x0000dc0001117983 */ /* 0x000ee20000300800 */
[----:B----4-:R-:W-:-:S03]  /*1ab0*/  IMAD.WIDE.U32 R24, R214, 0x20, R24 ;  /* 0x00000020d6187825 */ /* 0x010fc600078e0018 */
[----:B------:R-:W4:Y:S04]  /*1ac0*/  LDG.E.128 R176, desc[UR10][R176.64] ;  /* 0x0000000ab0b07981 */ /* 0x000f28000c1e1d00 */
[----:B0-----:R-:W2:Y:S04]  /*1ad0*/  LDG.E.128 R188, desc[UR10][R24.64] ;  /* 0x0000000a18bc7981 */ /* 0x001ea8000c1e1d00 */
[----:B------:R0:W3:Y:S01]  /*1ae0*/  LDG.E.128 R180, desc[UR10][R24.64+0x10] ;  /* 0x0000100a18b47981 */ /* 0x0000e2000c1e1d00 */
[----:B-----5:R-:W-:Y:S01]  /*1af0*/  HADD2.F32 R13, -RZ, R48.H0_H0 ;  /* 0x20000030ff0d7230 */ /* 0x020fe20000004100 */
[----:B------:R-:W-:-:S02]  /*1b00*/  ISETP.NE.AND.EX P4, PT, RZ, UR23, PT, P4 ;  /* 0x00000017ff007c0c */ /* 0x000fc4000bf85340 */
[----:B------:R-:W3:Y:S04]  /*1b10*/  LDL.LU R230, [R1+0xc0] ;  /* 0x0000c00001e67983 */ /* 0x000ee80000300800 */
[----:B------:R-:W3:Y:S04]  /*1b20*/  LDL.LU R226, [R1+0xc4] ;  /* 0x0000c40001e27983 */ /* 0x000ee80000300800 */
[----:B------:R-:W3:Y:S03]  /*1b30*/  LDL.LU R220, [R1+0x28] ;  /* 0x0000280001dc7983 */ /* 0x000ee60000300800 */
[----:B0-----:R-:W0:Y:S01]  /*1b40*/  @P4 LDC.64 R24, c[0x0][0x438] ;  /* 0x00010e00ff184b82 */ /* 0x001e220000000a00 */
[----:B------:R-:W3:Y:S01]  /*1b50*/  LDL.LU R212, [R1+0xc8] ;  /* 0x0000c80001d47983 */ /* 0x000ee20000300800 */
[----:B0-----:R-:W-:-:S05]  /*1b60*/  @P4 IMAD.WIDE.U32 R24, R214, 0x20, R24 ;  /* 0x00000020d6184825 */ /* 0x001fca00078e0018 */
[----:B------:R-:W5:Y:S04]  /*1b70*/  @P4 LDG.E.128 R152, desc[UR10][R24.64] ;  /* 0x0000000a18984981 */ /* 0x000f68000c1e1d00 */
[----:B------:R0:W5:Y:S02]  /*1b80*/  @P4 LDG.E.128 R156, desc[UR10][R24.64+0x10] ;  /* 0x0000100a189c4981 */ /* 0x000164000c1e1d00 */
[----:B0-----:R-:W0:Y:S02]  /*1b90*/  LDC.64 R24, c[0x0][0x3b0] ;  /* 0x0000ec00ff187b82 */ /* 0x001e240000000a00 */
[----:B0-----:R-:W-:-:S06]  /*1ba0*/  IMAD.WIDE.U32 R24, R214, 0x8, R24 ;  /* 0x00000008d6187825 */ /* 0x001fcc00078e0018 */
[----:B------:R-:W5:Y:S01]  /*1bb0*/  LDG.E.64 R24, desc[UR10][R24.64] ;  /* 0x0000000a18187981 */ /* 0x000f62000c1e1b00 */
[----:B----4-:R-:W-:Y:S02]  /*1bc0*/  HADD2.F32 R10, -RZ, R176.H0_H0 ;  /* 0x200000b0ff0a7230 */ /* 0x010fe40000004100 */
[----:B--2---:R-:W-:-:S03]  /*1bd0*/  FADD.FTZ R5, R188, -UR18 ;  /* 0x80000012bc057e21 */ /* 0x004fc60008010000 */
[----:B------:R-:W-:Y:S01]  /*1be0*/  FADD.FTZ R252, R252, R10 ;  /* 0x0000000afcfc7221 */ /* 0x000fe20000010000 */
[----:B------:R-:W-:Y:S01]  /*1bf0*/  FMUL.FTZ R209, R5, UR17 ;  /* 0x0000001105d17c20 */ /* 0x000fe20008410000 */
[----:B------:R-:W-:Y:S02]  /*1c00*/  FADD.FTZ R5, R189, -UR18 ;  /* 0x80000012bd057e21 */ /* 0x000fe40008010000 */
[----:B------:R-:W2:Y:S01]  /*1c10*/  LDL.LU R189, [R1+0x24] ;  /* 0x0000240001bd7983 */ /* 0x000ea20000300800 */
[----:B---3--:R-:W-:-:S03]  /*1c20*/  FFMA.FTZ R205, R209, R10, R205 ;  /* 0x0000000ad1cd7223 */ /* 0x008fc600000100cd */
[----:B------:R0:W-:Y:S02]  /*1c30*/  STL [R1+0x30], R252 ;  /* 0x000030fc01007387 */ /* 0x0001e40000100800 */
[----:B0-----:R-:W-:Y:S01]  /*1c40*/  FMUL.FTZ R252, R13, R10 ;  /* 0x0000000a0dfc7220 */ /* 0x001fe20000410000 */
[----:B------:R-:W-:Y:S02]  /*1c50*/  HADD2.F32 R10, -RZ, R176.H1_H1 ;  /* 0x300000b0ff0a7230 */ /* 0x000fe40000004100 */
[----:B------:R-:W3:Y:S04]  /*1c60*/  LDL.LU R176, [R1+0x20] ;  /* 0x0000200001b07983 */ /* 0x000ee80000300800 */
[----:B------:R0:W-:Y:S01]  /*1c70*/  STL [R1+0xd0], R205 ;  /* 0x0000d0cd01007387 */ /* 0x0001e20000100800 */
[----:B------:R-:W-:Y:S01]  /*1c80*/  FADD.FTZ R247, R247, R10 ;  /* 0x0000000af7f77221 */ /* 0x000fe20000010000 */
[----:B------:R-:W-:Y:S01]  /*1c90*/  FADD.FTZ R13, R190, -UR18 ;  /* 0x80000012be0d7e21 */ /* 0x000fe20008010000 */
[----:B0-----:R-:W-:Y:S01]  /*1ca0*/  FMUL.FTZ R205, R5, UR17 ;  /* 0x0000001105cd7c20 */ /* 0x001fe20008410000 */
[----:B------:R-:W-:-:S02]  /*1cb0*/  HADD2.F32 R5, -RZ, R48.H1_H1 ;  /* 0x30000030ff057230 */ /* 0x000fc40000004100 */
[----:B------:R0:W-:Y:S01]  /*1cc0*/  STL [R1+0x34], R247 ;  /* 0x000034f701007387 */ /* 0x0001e20000100800 */
[----:B------:R-:W-:-:S05]  /*1cd0*/  FFMA.FTZ R199, R205, R10, R199 ;  /* 0x0000000acdc77223 */ /* 0x000fca00000100c7 */
[----:B------:R1:W-:Y:S01]  /*1ce0*/  STL [R1+0xd4], R199 ;  /* 0x0000d4c701007387 */ /* 0x0003e20000100800 */
[----:B0-----:R-:W-:Y:S01]  /*1cf0*/  FMUL.FTZ R247, R5, R10 ;  /* 0x0000000a05f77220 */ /* 0x001fe20000410000 */
[----:B------:R-:W-:Y:S02]  /*1d00*/  HADD2.F32 R10, -RZ, R177.H0_H0 ;  /* 0x200000b1ff0a7230 */ /* 0x000fe40000004100 */
[----:B-1----:R-:W-:-:S03]  /*1d10*/  FMUL.FTZ R199, R13, UR17 ;  /* 0x000000110dc77c20 */ /* 0x002fc60008410000 */
[----:B------:R-:W-:Y:S01]  /*1d20*/  FADD.FTZ R242, R242, R10 ;  /* 0x0000000af2f27221 */ /* 0x000fe20000010000 */
[----:B------:R-:W-:Y:S02]  /*1d30*/  HADD2.F32 R13, -RZ, R49.H0_H0 ;  /* 0x20000031ff0d7230 */ /* 0x000fe40000004100 */
[-C--:B------:R-:W-:Y:S02]  /*1d40*/  FFMA.FTZ R194, R199, R10.reuse, R194 ;  /* 0x0000000ac7c27223 */ /* 0x080fe400000100c2 */
[----:B------:R0:W-:Y:S04]  /*1d50*/  STL [R1+0x38], R242 ;  /* 0x000038f201007387 */ /* 0x0001e80000100800 */
[----:B------:R1:W-:Y:S04]  /*1d60*/  STL [R1+0xd8], R194 ;  /* 0x0000d8c201007387 */ /* 0x0003e80000100800 */
[----:B------:R-:W4:Y:S01]  /*1d70*/  LDL.LU R188, [R1+0x2c] ;  /* 0x00002c0001bc7983 */ /* 0x000f220000300800 */
[----:B0-----:R-:W-:Y:S01]  /*1d80*/  FMUL.FTZ R242, R13, R10 ;  /* 0x0000000a0df27220 */ /* 0x001fe20000410000 */
[----:B------:R-:W-:-:S02]  /*1d90*/  FADD.FTZ R13, R180, -UR18 ;  /* 0x80000012b40d7e21 */ /* 0x000fc40008010000 */
[----:B------:R-:W4:Y:S01]  /*1da0*/  LDL.LU R180, [R1+0xcc] ;  /* 0x0000cc0001b47983 */ /* 0x000f220000300800 */
        /* <DEDUP_REMOVED lines=15> */
[----:B------:R-:W-:Y:S01]  /*1ea0*/  FMUL.FTZ R10, R10, UR17 ;  /* 0x000000110a0a7c20 */ /* 0x000fe20008410000 */
[----:B0-----:R-:W-:Y:S01]  /*1eb0*/  FMUL.FTZ R230, R17, R13 ;  /* 0x0000000d11e67220 */ /* 0x001fe20000410000 */
[----:B------:R-:W-:Y:S02]  /*1ec0*/  HADD2.F32 R17, -RZ, R50.H1_H1 ;  /* 0x30000032ff117230 */ /* 0x000fe40000004100 */
[----:B------:R-:W-:Y:S01]  /*1ed0*/  FADD.FTZ R177, R216, R252 ;  /* 0x000000fcd8b17221 */ /* 0x000fe20000010000 */
[----:B------:R-:W-:Y:S01]  /*1ee0*/  IADD3 R214, PT, PT, R214, 0x80, RZ ;  /* 0x00000080d6d67810 */ /* 0x000fe20007ffe0ff */
[----:B---3--:R-:W-:Y:S01]  /*1ef0*/  FADD.FTZ R176, R176, R13 ;  /* 0x0000000db0b07221 */ /* 0x008fe20000010000 */
[----:B------:R-:W-:-:S05]  /*1f00*/  HADD2.F32 R13, -RZ, R178.H1_H1 ;  /* 0x300000b2ff0d7230 */ /* 0x000fca0000004100 */
[-C--:B------:R-:W-:Y:S01]  /*1f10*/  FFMA.FTZ R226, R10, R13.reuse, R226 ;  /* 0x0000000d0ae27223 */ /* 0x080fe200000100e2 */
[----:B------:R-:W-:Y:S04]  /*1f20*/  STL [R1+0x20], R176 ;  /* 0x000020b001007387 */ /* 0x000fe80000100800 */
[----:B------:R0:W-:Y:S01]  /*1f30*/  STL [R1+0xc4], R226 ;  /* 0x0000c4e201007387 */ /* 0x0001e20000100800 */
[----:B--2---:R-:W-:Y:S01]  /*1f40*/  FADD.FTZ R189, R189, R13 ;  /* 0x0000000dbdbd7221 */ /* 0x004fe20000010000 */
[----:B0-----:R-:W-:Y:S01]  /*1f50*/  FMUL.FTZ R226, R17, R13 ;  /* 0x0000000d11e27220 */ /* 0x001fe20000410000 */
[----:B------:R-:W-:Y:S02]  /*1f60*/  HADD2.F32 R17, -RZ, R179.H0_H0 ;  /* 0x200000b3ff117230 */ /* 0x000fe40000004100 */
[----:B------:R-:W-:Y:S01]  /*1f70*/  FADD.FTZ R13, R182, -UR18 ;  /* 0x80000012b60d7e21 */ /* 0x000fe20008010000 */
[----:B------:R-:W-:-:S02]  /*1f80*/  HADD2.F32 R176, -RZ, R51.H0_H0 ;  /* 0x20000033ffb07230 */ /* 0x000fc40000004100 */
[----:B------:R-:W-:Y:S01]  /*1f90*/  FADD.FTZ R220, R220, R17 ;  /* 0x00000011dcdc7221 */ /* 0x000fe20000010000 */
[----:B------:R-:W-:Y:S01]  /*1fa0*/  FMUL.FTZ R13, R13, UR17 ;  /* 0x000000110d0d7c20 */ /* 0x000fe20008410000 */
[----:B------:R-:W-:Y:S03]  /*1fb0*/  STL [R1+0x24], R189 ;  /* 0x000024bd01007387 */ /* 0x000fe60000100800 */
[-C--:B------:R-:W-:Y:S01]  /*1fc0*/  FFMA.FTZ R212, R13, R17.reuse, R212 ;  /* 0x000000110dd47223 */ /* 0x080fe200000100d4 */
[----:B------:R0:W-:Y:S01]  /*1fd0*/  STL [R1+0x28], R220 ;  /* 0x000028dc01007387 */ /* 0x0001e20000100800 */
[----:B------:R-:W-:Y:S02]  /*1fe0*/  HADD2.F32 R179, -RZ, R179.H1_H1 ;  /* 0x300000b3ffb37230 */ /* 0x000fe40000004100 */
[----:B0-----:R-:W-:Y:S01]  /*1ff0*/  FMUL.FTZ R220, R176, R17 ;  /* 0x00000011b0dc7220 */ /* 0x001fe20000410000 */
[----:B------:R-:W-:Y:S01]  /*2000*/  FADD.FTZ R17, R177, R247 ;  /* 0x000000f7b1117221 */ /* 0x000fe20000010000 */
[----:B------:R-:W-:-:S03]  /*2010*/  FADD.FTZ R176, R183, -UR18 ;  /* 0x80000012b7b07e21 */ /* 0x000fc60008010000 */
[----:B------:R-:W-:Y:S01]  /*2020*/  FADD.FTZ R17, R17, R242 ;  /* 0x000000f211117221 */ /* 0x000fe20000010000 */
[----:B------:R-:W-:-:S03]  /*2030*/  FFMA.FTZ R178, R209, R252, R215 ;  /* 0x000000fcd1b27223 */ /* 0x000fc600000100d7 */
[----:B------:R-:W-:Y:S01]  /*2040*/  FADD.FTZ R177, R17, R235 ;  /* 0x000000eb11b17221 */ /* 0x000fe20000010000 */
[----:B------:R-:W-:Y:S01]  /*2050*/  FMUL.FTZ R17, R176, UR17 ;  /* 0x00000011b0117c20 */ /* 0x000fe20008410000 */
[----:B----4-:R-:W-:Y:S01]  /*2060*/  FADD.FTZ R188, R188, R179 ;  /* 0x000000b3bcbc7221 */ /* 0x010fe20000010000 */
[----:B------:R-:W-:Y:S02]  /*2070*/  FFMA.FTZ R178, R205, R247, R178 ;  /* 0x000000f7cdb27223 */ /* 0x000fe400000100b2 */
[----:B------:R-:W-:Y:S01]  /*2080*/  FFMA.FTZ R180, R17, R179, R180 ;  /* 0x000000b311b47223 */ /* 0x000fe200000100b4 */
        /* <DEDUP_REMOVED lines=12> */
[----:B------:R-:W-:-:S03]  /*2150*/  FFMA.FTZ R178, R13, R220, R178 ;  /* 0x000000dc0db27223 */ /* 0x000fc600000100b2 */
[----:B------:R-:W-:Y:S01]  /*2160*/  FADD.FTZ R216, R176, R212 ;  /* 0x000000d4b0d87221 */ /* 0x000fe20000010000 */
[----:B-1----:R-:W-:-:S07]  /*2170*/  FFMA.FTZ R215, R17, R212, R178 ;  /* 0x000000d411d77223 */ /* 0x002fce00000100b2 */
.L_x_12733:
[----:B------:R-:W-:Y:S05]  /*2180*/  BSYNC.RECONVERGENT B0 ;  /* 0x0000000000007941 */ /* 0x000fea0003800200 */
.L_x_12732:
        /* <DEDUP_REMOVED lines=10> */
[----:B-1----:R-:W-:Y:S01]  /*2230*/  IMAD.WIDE.U32 R20, R214, 0x20, R20 ;  /* 0x00000020d6147825 */ /* 0x002fe200078e0014 */
[----:B------:R-:W-:-:S02]  /*2240*/  ISETP.NE.U32.AND P4, PT, RZ, UR22, PT ;  /* 0x00000016ff007c0c */ /* 0x000fc4000bf85070 */
[----:B------:R-:W3:Y:S04]  /*2250*/  LDL.LU R229, [R1+0x1c] ;  /* 0x00001c0001e57983 */ /* 0x000ee80000300800 */
[----:B0-----:R-:W2:Y:S01]  /*2260*/  LDG.E.128 R188, desc[UR10][R20.64] ;  /* 0x0000000a14bc7981 */ /* 0x001ea2000c1e1d00 */
[----:B----4-:R-:W-:-:S03]  /*2270*/  IMAD.WIDE.U32 R176, R214, 0x10, R176 ;  /* 0x00000010d6b07825 */ /* 0x010fc600078e00b0 */
[----:B------:R0:W4:Y:S04]  /*2280*/  LDG.E.128 R180, desc[UR10][R20.64+0x10] ;  /* 0x0000100a14b47981 */ /* 0x000128000c1e1d00 */
[----:B------:R-:W3:Y:S01]  /*2290*/  LDG.E.128 R176, desc[UR10][R176.64] ;  /* 0x0000000ab0b07981 */ /* 0x000ee2000c1e1d00 */
[----:B------:R-:W-:-:S03]  /*22a0*/  ISETP.NE.AND.EX P4, PT, RZ, UR23, PT, P4 ;  /* 0x00000017ff007c0c */ /* 0x000fc6000bf85340 */
[----:B------:R-:W4:Y:S01]  /*22b0*/  LDL.LU R18, [R1+0xbc] ;  /* 0x0000bc0001127983 */ /* 0x000f220000300800 */
[----:B-----5:R-:W-:-:S03]  /*22c0*/  HADD2.F32 R14, -RZ, R56.H0_H0 ;  /* 0x20000038ff0e7230 */ /* 0x020fc60000004100 */
[----:B------:R-:W4:Y:S04]  /*22d0*/  LDL.LU R225, [R1+0xa0] ;  /* 0x0000a00001e17983 */ /* 0x000f280000300800 */
[----:B------:R-:W4:Y:S02]  /*22e0*/  LDL.LU R219, [R1+0xa4] ;  /* 0x0000a40001db7983 */ /* 0x000f240000300800 */
[----:B0-----:R-:W0:Y:S02]  /*22f0*/  @P4 LDC.64 R20, c[0x0][0x438] ;  /* 0x00010e00ff144b82 */ /* 0x001e240000000a00 */
[----:B------:R-:W4:Y:S01]  /*2300*/  LDL.LU R211, [R1+0xa8] ;  /* 0x0000a80001d37983 */ /* 0x000f220000300800 */
[----:B0-----:R-:W-:-:S05]  /*2310*/  @P4 IMAD.WIDE.U32 R20, R214, 0x20, R20 ;  /* 0x00000020d6144825 */ /* 0x001fca00078e0014 */
[----:B------:R-:W5:Y:S04]  /*2320*/  @P4 LDG.E.128 R160, desc[UR10][R20.64] ;  /* 0x0000000a14a04981 */ /* 0x000f68000c1e1d00 */
[----:B------:R0:W5:Y:S02]  /*2330*/  @P4 LDG.E.128 R164, desc[UR10][R20.64+0x10] ;  /* 0x0000100a14a44981 */ /* 0x000164000c1e1d00 */
[----:B0-----:R-:W0:Y:S02]  /*2340*/  LDC.64 R20, c[0x0][0x3b0] ;  /* 0x0000ec00ff147b82 */ /* 0x001e240000000a00 */
[----:B0-----:R-:W-:-:S06]  /*2350*/  IMAD.WIDE.U32 R20, R214, 0x8, R20 ;  /* 0x00000008d6147825 */ /* 0x001fcc00078e0014 */
[----:B------:R-:W5:Y:S01]  /*2360*/  LDG.E.64 R20, desc[UR10][R20.64] ;  /* 0x0000000a14147981 */ /* 0x000f62000c1e1b00 */
[----:B--2---:R-:W-:-:S04]  /*2370*/  FADD.FTZ R4, R188, -UR18 ;  /* 0x80000012bc047e21 */ /* 0x004fc80008010000 */
[----:B------:R-:W-:Y:S01]  /*2380*/  FMUL.FTZ R208, R4, UR17 ;  /* 0x0000001104d07c20 */ /* 0x000fe20008410000 */
[----:B---3--:R-:W-:Y:S02]  /*2390*/  HADD2.F32 R9, -RZ, R176.H0_H0 ;  /* 0x200000b0ff097230 */ /* 0x008fe40000004100 */
[----:B------:R-:W-:-:S03]  /*23a0*/  FADD.FTZ R4, R189, -UR18 ;  /* 0x80000012bd047e21 */ /* 0x000fc60008010000 */
[----:B------:R-:W-:Y:S01]  /*23b0*/  FADD.FTZ R246, R246, R9 ;  /* 0x00000009f6f67221 */ /* 0x000fe20000010000 */
[-C--:B------:R-:W-:Y:S01]  /*23c0*/  FFMA.FTZ R203, R208, R9.reuse, R203 ;  /* 0x00000009d0cb7223 */ /* 0x080fe200000100cb */
[----:B------:R-:W-:Y:S01]  /*23d0*/  FMUL.FTZ R251, R14, R9 ;  /* 0x000000090efb7220 */ /* 0x000fe20000410000 */
[----:B------:R-:W-:Y:S02]  /*23e0*/  HADD2.F32 R9, -RZ, R176.H1_H1 ;  /* 0x300000b0ff097230 */ /* 0x000fe40000004100 */
[----:B------:R-:W-:Y:S04]  /*23f0*/  STL [R1+0x10], R246 ;  /* 0x000010f601007387 */ /* 0x000fe80000100800 */
[----:B------:R0:W-:Y:S01]  /*2400*/  STL [R1+0xb0], R203 ;  /* 0x0000b0cb01007387 */ /* 0x0001e20000100800 */
[----:B------:R-:W-:Y:S01]  /*2410*/  FADD.FTZ R14, R190, -UR18 ;  /* 0x80000012be0e7e21 */ /* 0x000fe20008010000 */
[----:B------:R-:W-:Y:S01]  /*2420*/  FADD.FTZ R241, R241, R9 ;  /* 0x00000009f1f17221 */ /* 0x000fe20000010000 */
[----:B0-----:R-:W-:Y:S01]  /*2430*/  FMUL.FTZ R203, R4, UR17 ;  /* 0x0000001104cb7c20 */ /* 0x001fe20008410000 */
[----:B------:R-:W-:-:S03]  /*2440*/  HADD2.F32 R4, -RZ, R56.H1_H1 ;  /* 0x30000038ff047230 */ /* 0x000fc60000004100 */
[-C--:B------:R-:W-:Y:S02]  /*2450*/  FFMA.FTZ R197, R203, R9.reuse, R197 ;  /* 0x00000009cbc57223 */ /* 0x080fe400000100c5 */
[----:B------:R-:W-:Y:S01]  /*2460*/  FMUL.FTZ R246, R4, R9 ;  /* 0x0000000904f67220 */ /* 0x000fe20000410000 */
[----:B------:R-:W-:Y:S02]  /*2470*/  HADD2.F32 R9, -RZ, R177.H0_H0 ;  /* 0x200000b1ff097230 */ /* 0x000fe40000004100 */
[----:B------:R0:W-:Y:S03]  /*2480*/  STL [R1+0xb4], R197 ;  /* 0x0000b4c501007387 */ /* 0x0001e60000100800 */
[----:B------:R-:W-:Y:S01]  /*2490*/  FADD.FTZ R234, R234, R9 ;  /* 0x00000009eaea7221 */ /* 0x000fe20000010000 */
[----:B0-----:R-:W-:Y:S01]  /*24a0*/  FMUL.FTZ R197, R14, UR17 ;  /* 0x000000110ec57c20 */ /* 0x001fe20008410000 */
[----:B------:R-:W-:-:S03]  /*24b0*/  HADD2.F32 R14, -RZ, R57.H0_H0 ;  /* 0x20000039ff0e7230 */ /* 0x000fc60000004100 */
[-C--:B------:R-:W-:Y:S01]  /*24c0*/  FFMA.FTZ R192, R197, R9.reuse, R192 ;  /* 0x00000009c5c07223 */ /* 0x080fe200000100c0 */
[----:B------:R0:W-:Y:S04]  /*24d0*/  STL [R1+0x14], R241 ;  /* 0x000014f101007387 */ /* 0x0001e80000100800 */
[----:B------:R-:W-:Y:S04]  /*24e0*/  STL [R1+0x18], R234 ;  /* 0x000018ea01007387 */ /* 0x000fe80000100800 */
[----:B------:R1:W-:Y:S01]  /*24f0*/  STL [R1+0xb8], R192 ;  /* 0x0000b8c001007387 */ /* 0x0003e20000100800 */
[----:B0-----:R-:W-:Y:S01]  /*2500*/  FMUL.FTZ R241, R14, R9 ;  /* 0x000000090ef17220 */ /* 0x001fe20000410000 */
[----:B----4-:R-:W-:-:S02]  /*2510*/  FADD.FTZ R14, R180, -UR18 ;  /* 0x80000012b40e7e21 */ /* 0x010fc40008010000 */
[----:B------:R-:W2:Y:S01]  /*2520*/  LDL.LU R180, [R1+0xac] ;  /* 0x0000ac0001b47983 */ /* 0x000ea20000300800 */
[----:B------:R-:W-:Y:S01]  /*2530*/  FADD.FTZ R4, R191, -UR18 ;  /* 0x80000012bf047e21 */ /* 0x000fe20008010000 */
[----:B------:R-:W-:-:S03]  /*2540*/  HADD2.F32 R9, -RZ, R177.H1_H1 ;  /* 0x300000b1ff097230 */ /* 0x000fc60000004100 */
[----:B-1----:R-:W-:Y:S01]  /*2550*/  FMUL.FTZ R192, R4, UR17 ;  /* 0x0000001104c07c20 */ /* 0x002fe20008410000 */
[----:B------:R-:W-:Y:S02]  /*2560*/  HADD2.F32 R4, -RZ, R57.H1_H1 ;  /* 0x30000039ff047230 */ /* 0x000fe40000004100 */
[----:B------:R-:W-:Y:S01]  /*2570*/  FADD.FTZ R229, R229, R9 ;  /* 0x00000009e5e57221 */ /* 0x000fe20000010000 */
[-C--:B------:R-:W-:Y:S02]  /*2580*/  FFMA.FTZ R18, R192, R9.reuse, R18 ;  /* 0x00000009c0127223 */ /* 0x080fe40000010012 */
[----:B------:R-:W-:Y:S02]  /*2590*/  FMUL.FTZ R234, R4, R9 ;  /* 0x0000000904ea7220 */ /* 0x000fe40000410000 */
[----:B------:R-:W-:Y:S01]  /*25a0*/  STL [R1+0x1c], R229 ;  /* 0x00001ce501007387 */ /* 0x000fe20000100800 */
[----:B------:R-:W-:Y:S01]  /*25b0*/  FMUL.FTZ R4, R14, UR17 ;  /* 0x000000110e047c20 */ /* 0x000fe20008410000 */
[----:B------:R-:W-:-:S02]  /*25c0*/  HADD2.F32 R14, -RZ, R178.H0_H0 ;  /* 0x200000b2ff0e7230 */ /* 0x000fc40000004100 */
[----:B------:R0:W-:Y:S01]  /*25d0*/  STL [R1+0xbc], R18 ;  /* 0x0000bc1201007387 */ /* 0x0001e20000100800 */
[----:B------:R-:W-:Y:S02]  /*25e0*/  FADD.FTZ R9, R181, -UR18 ;  /* 0x80000012b5097e21 */ /* 0x000fe40008010000 */
[----:B------:R-:W-:Y:S01]  /*25f0*/  FADD.FTZ R92, R92, R14 ;  /* 0x0000000e5c5c7221 */ /* 0x000fe20000010000 */
[----:B------:R-:W-:Y:S01]  /*2600*/  FFMA.FTZ R225, R4, R14, R225 ;  /* 0x0000000e04e17223 */ /* 0x000fe200000100e1 */
[----:B0-----:R-:W-:Y:S02]  /*2610*/  HADD2.F32 R18, -RZ, R58.H0_H0 ;  /* 0x2000003aff127230 */ /* 0x001fe40000004100 */
[----:B------:R-:W-:-:S03]  /*2620*/  FMUL.FTZ R9, R9, UR17 ;  /* 0x0000001109097c20 */ /* 0x000fc60008410000 */
[----:B------:R-:W-:Y:S01]  /*2630*/  FMUL.FTZ R229, R18, R14 ;  /* 0x0000000e12e57220 */ /* 0x000fe20000410000 */
[----:B------:R-:W-:Y:S02]  /*2640*/  HADD2.F32 R14, -RZ, R178.H1_H1 ;  /* 0x300000b2ff0e7230 */ /* 0x000fe40000004100 */
[----:B------:R-:W-:Y:S01]  /*2650*/  HADD2.F32 R18, -RZ, R58.H1_H1 ;  /* 0x3000003aff127230 */ /* 0x000fe20000004100 */
[----:B------:R0:W-:Y:S02]  /*2660*/  STL [R1+0xa0], R225 ;  /* 0x0000a0e101007387 */ /* 0x0001e40000100800 */
[----:B------:R-:W-:Y:S01]  /*2670*/  FADD.FTZ R93, R93, R14 ;  /* 0x0000000e5d5d7221 */ /* 0x000fe20000010000 */
[-C--:B------:R-:W-:Y:S01]  /*2680*/  FFMA.FTZ R219, R9, R14.reuse, R219 ;  /* 0x0000000e09db7223 */ /* 0x080fe200000100db */
[----:B------:R-:W-:Y:S02]  /*2690*/  HADD2.F32 R176, -RZ, R59.H0_H0 ;  /* 0x2000003bffb07230 */ /* 0x000fe40000004100 */
[----:B0-----:R-:W-:Y:S01]  /*26a0*/  FMUL.FTZ R225, R18, R14 ;  /* 0x0000000e12e17220 */ /* 0x001fe20000410000 */
[----:B------:R-:W-:Y:S01]  /*26b0*/  FADD.FTZ R14, R182, -UR18 ;  /* 0x80000012b60e7e21 */ /* 0x000fe20008010000 */
[----:B------:R-:W-:-:S02]  /*26c0*/  HADD2.F32 R18, -RZ, R179.H0_H0 ;  /* 0x200000b3ff127230 */ /* 0x000fc40000004100 */
[----:B------:R-:W-:Y:S01]  /*26d0*/  FADD.FTZ R177, R216, R251 ;  /* 0x000000fbd8b17221 */ /* 0x000fe20000010000 */
[----:B------:R-:W-:Y:S01]  /*26e0*/  FMUL.FTZ R14, R14, UR17 ;  /* 0x000000110e0e7c20 */ /* 0x000fe20008410000 */
[----:B------:R0:W-:Y:S01]  /*26f0*/  STL [R1+0xa4], R219 ;  /* 0x0000a4db01007387 */ /* 0x0001e20000100800 */
[----:B------:R-:W-:Y:S02]  /*2700*/  FADD.FTZ R94, R94, R18 ;  /* 0x000000125e5e7221 */ /* 0x000fe40000010000 */
[-C--:B------:R-:W-:Y:S01]  /*2710*/  FFMA.FTZ R211, R14, R18.reuse, R211 ;  /* 0x000000120ed37223 */ /* 0x080fe200000100d3 */
        /* <DEDUP_REMOVED lines=26> */
.L_x_12735:
[----:B------:R-:W-:Y:S05]  /*28c0*/  BSYNC.RECONVERGENT B0 ;  /* 0x0000000000007941 */ /* 0x000fea0003800200 */
.L_x_12734:
        /* <DEDUP_REMOVED lines=8> */
[----:B------:R-:W4:Y:S03]  /*2950*/  LDL.LU R228, [R1+0x9c] ;  /* 0x00009c0001e47983 */ /* 0x000f260000300800 */
[----:B------:R-:W1:Y:S01]  /*2960*/  LDC.64 R186, c[0x0][0x3b0] ;  /* 0x0000ec00ffba7b82 */ /* 0x000e620000000a00 */
[----:B-----5:R-:W-:Y:S01]  /*2970*/  HADD2.F32 R15, -RZ, R64.H0_H0 ;  /* 0x20000040ff0f7230 */ /* 0x020fe20000004100 */
[----:B------:R-:W4:Y:S01]  /*2980*/  LDL.LU R224, [R1+0x80] ;  /* 0x0000800001e07983 */ /* 0x000f220000300800 */
[----:B--2---:R-:W-:-:S04]  /*2990*/  IMAD.WIDE.U32 R26, R214, 0x20, R26 ;  /* 0x00000020d61a7825 */ /* 0x004fc800078e001a */
[----:B0-----:R-:W-:Y:S01]  /*29a0*/  IMAD.WIDE.U32 R176, R214, 0x10, R176 ;  /* 0x00000010d6b07825 */ /* 0x001fe200078e00b0 */
[----:B------:R-:W2:Y:S04]  /*29b0*/  LDG.E.128 R188, desc[UR10][R26.64] ;  /* 0x0000000a1abc7981 */ /* 0x000ea8000c1e1d00 */
[----:B-1----:R0:W4:Y:S04]  /*29c0*/  LDG.E.128 R180, desc[UR10][R26.64+0x10] ;  /* 0x0000100a1ab47981 */ /* 0x002128000c1e1d00 */
[----:B------:R-:W3:Y:S01]  /*29d0*/  LDG.E.128 R176, desc[UR10][R176.64] ;  /* 0x0000000ab0b07981 */ /* 0x000ee2000c1e1d00 */
[----:B------:R-:W-:-:S03]  /*29e0*/  ISETP.NE.AND.EX P4, PT, RZ, UR23, PT, P4 ;  /* 0x00000017ff007c0c */ /* 0x000fc6000bf85340 */
[----:B------:R-:W4:Y:S04]  /*29f0*/  LDL.LU R218, [R1+0x84] ;  /* 0x0000840001da7983 */ /* 0x000f280000300800 */
[----:B------:R-:W4:Y:S06]  /*2a00*/  LDL.LU R210, [R1+0x88] ;  /* 0x0000880001d27983 */ /* 0x000f2c0000300800 */
[----:B0-----:R-:W0:Y:S02]  /*2a10*/  @P4 LDC.64 R26, c[0x0][0x438] ;  /* 0x00010e00ff1a4b82 */ /* 0x001e240000000a00 */
[----:B0-----:R-:W-:-:S05]  /*2a20*/  @P4 IMAD.WIDE.U32 R26, R214, 0x20, R26 ;  /* 0x00000020d61a4825 */ /* 0x001fca00078e001a */
[----:B------:R-:W5:Y:S04]  /*2a30*/  @P4 LDG.E.128 R168, desc[UR10][R26.64] ;  /* 0x0000000a1aa84981 */ /* 0x000f68000c1e1d00 */
[----:B------:R0:W5:Y:S02]  /*2a40*/  @P4 LDG.E.128 R172, desc[UR10][R26.64+0x10] ;  /* 0x0000100a1aac4981 */ /* 0x000164000c1e1d00 */
[----:B0-----:R-:W-:-:S06]  /*2a50*/  IMAD.WIDE.U32 R26, R214, 0x8, R186 ;  /* 0x00000008d61a7825 */ /* 0x001fcc00078e00ba */
[----:B------:R-:W5:Y:S01]  /*2a60*/  LDG.E.64 R26, desc[UR10][R26.64] ;  /* 0x0000000a1a1a7981 */ /* 0x000f62000c1e1b00 */
[----:B--2---:R-:W-:-:S04]  /*2a70*/  FADD.FTZ R3, R188, -UR18 ;  /* 0x80000012bc037e21 */ /* 0x004fc80008010000 */
        /* <DEDUP_REMOVED lines=9> */
[----:B------:R-:W-:Y:S01]  /*2b10*/  FADD.FTZ R15, R190, -UR18 ;  /* 0x80000012be0f7e21 */ /* 0x000fe20008010000 */
[----:B------:R0:W-:Y:S02]  /*2b20*/  STL [R1+0x90], R196 ;  /* 0x000090c401007387 */ /* 0x0001e40000100800 */
[----:B------:R-:W-:Y:S01]  /*2b30*/  FADD.FTZ R97, R97, R8 ;  /* 0x0000000861617221 */ /* 0x000fe20000010000 */
[-C--:B----4-:R-:W-:Y:S01]  /*2b40*/  FFMA.FTZ R240, R202, R8.reuse, R240 ;  /* 0x00000008caf07223 */ /* 0x090fe200000100f0 */
[----:B------:R-:W-:Y:S01]  /*2b50*/  FMUL.FTZ R245, R3, R8 ;  /* 0x0000000803f57220 */ /* 0x000fe20000410000 */
[----:B------:R-:W-:-:S02]  /*2b60*/  HADD2.F32 R8, -RZ, R177.H0_H0 ;  /* 0x200000b1ff087230 */ /* 0x000fc40000004100 */
[----:B0-----:R-:W-:-:S04]  /*2b70*/  FMUL.FTZ R196, R15, UR17 ;  /* 0x000000110fc47c20 */ /* 0x001fc80008410000 */
[----:B------:R-:W-:Y:S01]  /*2b80*/  FFMA.FTZ R233, R196, R8, R233 ;  /* 0x00000008c4e97223 */ /* 0x000fe200000100e9 */
[----:B------:R0:W-:Y:S04]  /*2b90*/  STL [R1+0x94], R240 ;  /* 0x000094f001007387 */ /* 0x0001e80000100800 */
[----:B------:R1:W-:Y:S04]  /*2ba0*/  STL [R1+0x98], R233 ;  /* 0x000098e901007387 */ /* 0x0003e80000100800 */
[----:B------:R-:W2:Y:S01]  /*2bb0*/  LDL.LU R188, [R1+0x8c] ;  /* 0x00008c0001bc7983 */ /* 0x000ea20000300800 */
[----:B------:R-:W-:-:S02]  /*2bc0*/  HADD2.F32 R15, -RZ, R65.H0_H0 ;  /* 0x20000041ff0f7230 */ /* 0x000fc40000004100 */
[----:B------:R-:W-:Y:S01]  /*2bd0*/  FADD.FTZ R3, R191, -UR18 ;  /* 0x80000012bf037e21 */ /* 0x000fe20008010000 */
[----:B------:R-:W-:Y:S02]  /*2be0*/  FADD.FTZ R98, R98, R8 ;  /* 0x0000000862627221 */ /* 0x000fe40000010000 */
[----:B0-----:R-:W-:Y:S01]  /*2bf0*/  FMUL.FTZ R240, R15, R8 ;  /* 0x000000080ff07220 */ /* 0x001fe20000410000 */
[----:B------:R-:W-:Y:S01]  /*2c00*/  FMUL.FTZ R187, R3, UR17 ;  /* 0x0000001103bb7c20 */ /* 0x000fe20008410000 */
[----:B------:R-:W-:Y:S02]  /*2c10*/  HADD2.F32 R8, -RZ, R177.H1_H1 ;  /* 0x300000b1ff087230 */ /* 0x000fe40000004100 */
[----:B------:R-:W-:Y:S02]  /*2c20*/  HADD2.F32 R3, -RZ, R65.H1_H1 ;  /* 0x30000041ff037230 */ /* 0x000fe40000004100 */
[----:B------:R-:W-:Y:S01]  /*2c30*/  FADD.FTZ R15, R180, -UR18 ;  /* 0x80000012b40f7e21 */ /* 0x000fe20008010000 */
[----:B------:R-:W-:-:S02]  /*2c40*/  HADD2.F32 R176, -RZ, R66.H0_H0 ;  /* 0x20000042ffb07230 */ /* 0x000fc40000004100 */
[-C--:B------:R-:W-:Y:S01]  /*2c50*/  FFMA.FTZ R228, R187, R8.reuse, R228 ;  /* 0x00000008bbe47223 */ /* 0x080fe200000100e4 */
[----:B-1----:R-:W-:Y:S01]  /*2c60*/  FMUL.FTZ R233, R3, R8 ;  /* 0x0000000803e97220 */ /* 0x002fe20000410000 */
[----:B------:R-:W-:Y:S01]  /*2c70*/  FMUL.FTZ R3, R15, UR17 ;  /* 0x000000110f037c20 */ /* 0x000fe20008410000 */
[--C-:B------:R-:W-:Y:S02]  /*2c80*/  HADD2.F32 R15, -RZ, R178.reuse.H0_H0 ;  /* 0x200000b2ff0f7230 */ /* 0x100fe40000004100 */
[----:B------:R-:W-:Y:S01]  /*2c90*/  FADD.FTZ R99, R99, R8 ;  /* 0x0000000863637221 */ /* 0x000fe20000010000 */
[----:B------:R-:W-:Y:S01]  /*2ca0*/  FADD.FTZ R8, R181, -UR18 ;  /* 0x80000012b5087e21 */ /* 0x000fe20008010000 */
[----:B------:R0:W-:Y:S01]  /*2cb0*/  STL [R1+0x9c], R228 ;  /* 0x00009ce401007387 */ /* 0x0001e20000100800 */
[----:B------:R-:W-:Y:S01]  /*2cc0*/  FADD.FTZ R100, R100, R15 ;  /* 0x0000000f64647221 */ /* 0x000fe20000010000 */
[-C--:B------:R-:W-:Y:S01]  /*2cd0*/  FFMA.FTZ R224, R3, R15.reuse, R224 ;  /* 0x0000000f03e07223 */ /* 0x080fe200000100e0 */
[----:B------:R-:W-:Y:S01]  /*2ce0*/  FMUL.FTZ R8, R8, UR17 ;  /* 0x0000001108087c20 */ /* 0x000fe20008410000 */
[----:B0-----:R-:W-:Y:S01]  /*2cf0*/  FMUL.FTZ R228, R176, R15 ;  /* 0x0000000fb0e47220 */ /* 0x001fe20000410000 */
[----:B------:R-:W-:-:S02]  /*2d00*/  HADD2.F32 R15, -RZ, R178.H1_H1 ;  /* 0x300000b2ff0f7230 */ /* 0x000fc40000004100 */
[----:B------:R-:W-:Y:S01]  /*2d10*/  HADD2.F32 R176, -RZ, R66.H1_H1 ;  /* 0x30000042ffb07230 */ /* 0x000fe20000004100 */
[----:B------:R0:W-:Y:S01]  /*2d20*/  STL [R1+0x80], R224 ;  /* 0x000080e001007387 */ /* 0x0001e20000100800 */
[----:B------:R-:W-:Y:S02]  /*2d30*/  HADD2.F32 R177, -RZ, R67.H0_H0 ;  /* 0x20000043ffb17230 */ /* 0x000fe40000004100 */
[-C--:B------:R-:W-:Y:S01]  /*2d40*/  FFMA.FTZ R218, R8, R15.reuse, R218 ;  /* 0x0000000f08da7223 */ /* 0x080fe200000100da */
[----:B------:R-:W-:Y:S01]  /*2d50*/  FADD.FTZ R101, R101, R15 ;  /* 0x0000000f65657221 */ /* 0x000fe20000010000 */
[----:B0-----:R-:W-:Y:S01]  /*2d60*/  FMUL.FTZ R224, R176, R15 ;  /* 0x0000000fb0e07220 */ /* 0x001fe20000410000 */
[--C-:B------:R-:W-:Y:S02]  /*2d70*/  HADD2.F32 R176, -RZ, R179.reuse.H0_H0 ;  /* 0x200000b3ffb07230 */ /* 0x100fe40000004100 */
[----:B------:R0:W-:Y:S01]  /*2d80*/  STL [R1+0x84], R218 ;  /* 0x000084da01007387 */ /* 0x0001e20000100800 */
[----:B------:R-:W-:Y:S01]  /*2d90*/  FADD.FTZ R15, R182, -UR18 ;  /* 0x80000012b60f7e21 */ /* 0x000fe20008010000 */
[----:B------:R-:W-:-:S02]  /*2da0*/  HADD2.F32 R179, -RZ, R179.H1_H1 ;  /* 0x300000b3ffb37230 */ /* 0x000fc40000004100 */
[----:B------:R-:W-:Y:S01]  /*2db0*/  FADD.FTZ R178, R216, R250 ;  /* 0x000000fad8b27221 */ /* 0x000fe20000010000 */
[----:B------:R-:W-:Y:S01]  /*2dc0*/  FMUL.FTZ R15, R15, UR17 ;  /* 0x000000110f0f7c20 */ /* 0x000fe20008410000 */
[----:B0-----:R-:W-:Y:S01]  /*2dd0*/  FMUL.FTZ R218, R177, R176 ;  /* 0x000000b0b1da7220 */ /* 0x001fe20000410000 */
[----:B------:R-:W-:Y:S01]  /*2de0*/  FADD.FTZ R177, R183, -UR18 ;  /* 0x80000012b7b17e21 */ /* 0x000fe20008010000 */
[----:B------:R-:W-:-:S03]  /*2df0*/  FFMA.FTZ R180, R207, R250, R215 ;  /* 0x000000facfb47223 */ /* 0x000fc600000100d7 */
[----:B------:R-:W-:Y:S01]  /*2e00*/  FMUL.FTZ R186, R177, UR17 ;  /* 0x00000011b1ba7c20 */ /* 0x000fe20008410000 */
[----:B------:R-:W-:Y:S01]  /*2e10*/  FFMA.FTZ R210, R15, R176, R210 ;  /* 0x000000b00fd27223 */ /* 0x000fe200000100d2 */
[----:B------:R-:W-:Y:S01]  /*2e20*/  FADD.FTZ R102, R102, R176 ;  /* 0x000000b066667221 */ /* 0x000fe20000010000 */
        /* <DEDUP_REMOVED lines=21> */
.L_x_12737:
[----:B------:R-:W-:Y:S05]  /*2f80*/  BSYNC.RECONVERGENT B0 ;  /* 0x0000000000007941 */ /* 0x000fea0003800200 */
.L_x_12736:
[----:B------:R-:W-:Y:S04]  /*2f90*/  BSSY.RECONVERGENT B0, `(.L_x_12738) ;  /* 0x000006c000007945 */ /* 0x000fe80003800200 */
[----:B------:R-:W-:Y:S05]  /*2fa0*/  @!P6 BRA `(.L_x_12739) ;  /* 0x0000000400a8e947 */ /* 0x000fea0003800000 */
[----:B01----:R-:W0:Y:S01]  /*2fb0*/  LDC.64 R180, c[0x0][0x3a8] ;  /* 0x0000ea00ffb47b82 */ /* 0x003e220000000a00 */
[----:B------:R-:W3:Y:S04]  /*2fc0*/  LDL.LU R244, [R1+0x70] ;  /* 0x0000700001f47983 */ /* 0x000ee80000300800 */
[----:B------:R-:W4:Y:S03]  /*2fd0*/  LDL.LU R198, [R1+0x74] ;  /* 0x0000740001c67983 */ /* 0x000f260000300800 */
[----:B------:R-:W1:Y:S01]  /*2fe0*/  LDC.64 R176, c[0x0][0x428] ;  /* 0x00010a00ffb07b82 */ /* 0x000e620000000a00 */
[----:B------:R-:W4:Y:S01]  /*2ff0*/  LDL.LU R193, [R1+0x78] ;  /* 0x0000780001c17983 */ /* 0x000f220000300800 */
[----:B------:R-:W-:-:S03]  /*3000*/  ISETP.NE.U32.AND P4, PT, RZ, UR22, PT ;  /* 0x00000016ff007c0c */ /* 0x000fc6000bf85070 */
[----:B------:R-:W4:Y:S03]  /*3010*/  LDL.LU R232, [R1+0x7c] ;  /* 0x00007c0001e87983 */ /* 0x000f260000300800 */
[----:B------:R-:W2:Y:S01]  /*3020*/  LDC.64 R238, c[0x0][0x3b0] ;  /* 0x0000ec00ffee7b82 */ /* 0x000ea20000000a00 */
[----:B0-----:R-:W-:-:S04]  /*3030*/  IMAD.WIDE.U32 R180, R214, 0x20, R180 ;  /* 0x00000020d6b47825 */ /* 0x001fc800078e00b4 */
[----:B-1----:R-:W-:Y:S01]  /*3040*/  IMAD.WIDE.U32 R176, R214, 0x10, R176 ;  /* 0x00000010d6b07825 */ /* 0x002fe200078e00b0 */
[----:B--2---:R-:W2:Y:S01]  /*3050*/  LDG.E.128 R188, desc[UR10][R180.64] ;  /* 0x0000000ab4bc7981 */ /* 0x004ea2000c1e1d00 */
[----:B------:R-:W-:-:S03]  /*3060*/  ISETP.NE.AND.EX P4, PT, RZ, UR23, PT, P4 ;  /* 0x00000017ff007c0c */ /* 0x000fc6000bf85340 */
[----:B------:R-:W4:Y:S04]  /*3070*/  LDL.LU R227, [R1+0x60] ;  /* 0x0000600001e37983 */ /* 0x000f280000300800 */
[----:B------:R-:W3:Y:S04]  /*3080*/  LDG.E.128 R176, desc[UR10][R176.64] ;  /* 0x0000000ab0b07981 */ /* 0x000ee8000c1e1d00 */
[----:B------:R-:W4:Y:S02]  /*3090*/  LDG.E.128 R180, desc[UR10][R180.64+0x10] ;  /* 0x0000100ab4b47981 */ /* 0x000f24000c1e1d00 */
[----:B------:R-:W0:Y:S01]  /*30a0*/  @P4 LDC.64 R184, c[0x0][0x438] ;  /* 0x00010e00ffb84b82 */ /* 0x000e220000000a00 */
[C---:B------:R-:W-:Y:S01]  /*30b0*/  IMAD.WIDE.U32 R238, R214.reuse, 0x8, R238 ;  /* 0x00000008d6ee7825 */ /* 0x040fe200078e00ee */
[----:B------:R-:W4:Y:S03]  /*30c0*/  LDL.LU R223, [R1+0x64] ;  /* 0x0000640001df7983 */ /* 0x000f260000300800 */
[----:B-----5:R-:W-:Y:S01]  /*30d0*/  HADD2.F32 R19, -RZ, R72.H0_H0 ;  /* 0x20000048ff137230 */ /* 0x020fe20000004100 */
[----:B------:R-:W4:Y:S01]  /*30e0*/  LDL.LU R217, [R1+0x68] ;  /* 0x0000680001d97983 */ /* 0x000f220000300800 */
[----:B0-----:R-:W-:-:S05]  /*30f0*/  @P4 IMAD.WIDE.U32 R184, R214, 0x20, R184 ;  /* 0x00000020d6b84825 */ /* 0x001fca00078e00b8 */
[----:B------:R-:W5:Y:S04]  /*3100*/  @P4 LDG.E.128 R36, desc[UR10][R184.64] ;  /* 0x0000000ab8244981 */ /* 0x000f68000c1e1d00 */
[----:B------:R-:W5:Y:S04]  /*3110*/  @P4 LDG.E.128 R32, desc[UR10][R184.64+0x10] ;  /* 0x0000100ab8204981 */ /* 0x000f68000c1e1d00 */
[----:B------:R0:W5:Y:S01]  /*3120*/  LDG.E.64 R184, desc[UR10][R238.64] ;  /* 0x0000000aeeb87981 */ /* 0x000162000c1e1b00 */
[----:B--2---:R-:W-:-:S04]  /*3130*/  FADD.FTZ R2, R188, -UR18 ;  /* 0x80000012bc027e21 */ /* 0x004fc80008010000 */
[----:B0-----:R-:W-:Y:S01]  /*3140*/  FMUL.FTZ R238, R2, UR17 ;  /* 0x0000001102ee7c20 */ /* 0x001fe20008410000 */
[----:B------:R-:W-:Y:S01]  /*3150*/  FADD.FTZ R2, R189, -UR18 ;  /* 0x80000012bd027e21 */ /* 0x000fe20008010000 */
[----:B---3--:R-:W-:-:S03]  /*3160*/  HADD2.F32 R7, -RZ, R176.H0_H0 ;  /* 0x200000b0ff077230 */ /* 0x008fc60000004100 */
[----:B------:R-:W-:Y:S02]  /*3170*/  FMUL.FTZ R204, R2, UR17 ;  /* 0x0000001102cc7c20 */ /* 0x000fe40008410000 */
[----:B------:R-:W-:Y:S01]  /*3180*/  FADD.FTZ R28, R28, R7 ;  /* 0x000000071c1c7221 */ /* 0x000fe20000010000 */
[-C--:B------:R-:W-:Y:S01]  /*3190*/  FFMA.FTZ R244, R238, R7.reuse, R244 ;  /* 0x00000007eef47223 */ /* 0x080fe200000100f4 */
[----:B------:R-:W-:Y:S01]  /*31a0*/  FMUL.FTZ R249, R19, R7 ;  /* 0x0000000713f97220 */ /* 0x000fe20000410000 */
[----:B------:R-:W-:Y:S02]  /*31b0*/  HADD2.F32 R7, -RZ, R176.H1_H1 ;  /* 0x300000b0ff077230 */ /* 0x000fe40000004100 */
[----:B------:R-:W-:Y:S02]  /*31c0*/  HADD2.F32 R2, -RZ, R72.H1_H1 ;  /* 0x30000048ff027230 */ /* 0x000fe40000004100 */
[----:B------:R-:W-:Y:S01]  /*31d0*/  FADD.FTZ R19, R190, -UR18 ;  /* 0x80000012be137e21 */ /* 0x000fe20008010000 */
[----:B----4-:R-:W-:Y:S01]  /*31e0*/  FFMA.FTZ R198, R204, R7, R198 ;  /* 0x00000007ccc67223 */ /* 0x010fe200000100c6 */
[----:B------:R0:W-:Y:S01]  /*31f0*/  STL [R1+0x70], R244 ;  /* 0x000070f401007387 */ /* 0x0001e20000100800 */
[----:B------:R-:W-:-:S03]  /*3200*/  FADD.FTZ R29, R29, R7 ;  /* 0x000000071d1d7221 */ /* 0x000fc60000010000 */
[----:B------:R1:W-:Y:S01]  /*3210*/  STL [R1+0x74], R198 ;  /* 0x000074c601007387 */ /* 0x0003e20000100800 */
[----:B0-----:R-:W-:Y:S01]  /*3220*/  FMUL.FTZ R244, R2, R7 ;  /* 0x0000000702f47220 */ /* 0x001fe20000410000 */
[----:B------:R-:W-:Y:S02]  /*3230*/  HADD2.F32 R7, -RZ, R177.H0_H0 ;  /* 0x200000b1ff077230 */ /* 0x000fe40000004100 */
[----:B-1----:R-:W-:-:S04]  /*3240*/  FMUL.FTZ R198, R19, UR17 ;  /* 0x0000001113c67c20 */ /* 0x002fc80008410000 */
[----:B------:R-:W-:-:S05]  /*3250*/  FFMA.FTZ R193, R198, R7, R193 ;  /* 0x00000007c6c17223 */ /* 0x000fca00000100c1 */
[----:B------:R0:W-:Y:S04]  /*3260*/  STL [R1+0x78], R193 ;  /* 0x000078c101007387 */ /* 0x0001e80000100800 */
[----:B------:R-:W2:Y:S01]  /*3270*/  LDL.LU R189, [R1+0x6c] ;  /* 0x00006c0001bd7983 */ /* 0x000ea20000300800 */
[----:B------:R-:W-:Y:S02]  /*3280*/  HADD2.F32 R19, -RZ, R73.H0_H0 ;  /* 0x20000049ff137230 */ /* 0x000fe40000004100 */
[----:B------:R-:W-:Y:S01]  /*3290*/  FADD.FTZ R2, R191, -UR18 ;  /* 0x80000012bf027e21 */ /* 0x000fe20008010000 */
[----:B------:R-:W-:Y:S02]  /*32a0*/  FADD.FTZ R30, R30, R7 ;  /* 0x000000071e1e7221 */ /* 0x000fe40000010000 */
[----:B------:R-:W-:Y:S01]  /*32b0*/  FMUL.FTZ R239, R19, R7 ;  /* 0x0000000713ef7220 */ /* 0x000fe20000410000 */
[----:B------:R-:W-:-:S02]  /*32c0*/  HADD2.F32 R7, -RZ, R177.H1_H1 ;  /* 0x300000b1ff077230 */ /* 0x000fc40000004100 */
[----:B0-----:R-:W-:Y:S01]  /*32d0*/  FMUL.FTZ R193, R2, UR17 ;  /* 0x0000001102c17c20 */ /* 0x001fe20008410000 */
[----:B------:R-:W-:-:S03]  /*32e0*/  HADD2.F32 R2, -RZ, R73.H1_H1 ;  /* 0x30000049ff027230 */ /* 0x000fc60000004100 */
[----:B------:R-:W-:Y:S01]  /*32f0*/  FFMA.FTZ R232, R193, R7, R232 ;  /* 0x00000007c1e87223 */ /* 0x000fe200000100e8 */
[----:B------:R-:W-:-:S04]  /*3300*/  FADD.FTZ R19, R180, -UR18 ;  /* 0x80000012b4137e21 */ /* 0x000fc80008010000 */
[----:B------:R0:W-:Y:S01]  /*3310*/  STL [R1+0x7c], R232 ;  /* 0x00007ce801007387 */ /* 0x0001e20000100800 */
[----:B------:R-:W-:Y:S02]  /*3320*/  HADD2.F32 R176, -RZ, R74.H0_H0 ;  /* 0x2000004affb07230 */ /* 0x000fe40000004100 */
[----:B0-----:R-:W-:Y:S01]  /*3330*/  FMUL.FTZ R232, R2, R7 ;  /* 0x0000000702e87220 */ /* 0x001fe20000410000 */
[----:B------:R-:W-:Y:S01]  /*3340*/  FMUL.FTZ R2, R19, UR17 ;  /* 0x0000001113027c20 */ /* 0x000fe20008410000 */
[----:B------:R-:W-:Y:S02]  /*3350*/  HADD2.F32 R19, -RZ, R178.H0_H0 ;  /* 0x200000b2ff137230 */ /* 0x000fe40000004100 */
[----:B------:R-:W-:-:S03]  /*3360*/  FADD.FTZ R31, R31, R7 ;  /* 0x000000071f1f7221 */ /* 0x000fc60000010000 */
[----:B------:R-:W-:Y:S01]  /*3370*/  FFMA.FTZ R227, R2, R19, R227 ;  /* 0x0000001302e37223 */ /* 0x000fe200000100e3 */
[----:B------:R-:W-:Y:S01]  /*3380*/  FADD.FTZ R7, R181, -UR18 ;  /* 0x80000012b5077e21 */ /* 0x000fe20008010000 */
[----:B------:R-:W-:-:S03]  /*3390*/  FADD.FTZ R84, R84, R19 ;  /* 0x0000001354547221 */ /* 0x000fc60000010000 */
[----:B------:R0:W-:Y:S01]  /*33a0*/  STL [R1+0x60], R227 ;  /* 0x000060e301007387 */ /* 0x0001e20000100800 */
        /* <DEDUP_REMOVED lines=12> */
[----:B------:R-:W-:-:S05]  /*3470*/  FFMA.FTZ R217, R19, R176, R217 ;  /* 0x000000b013d97223 */ /* 0x000fca00000100d9 */
[----:B------:R0:W-:Y:S01]  /*3480*/  STL [R1+0x68], R217 ;  /* 0x000068d901007387 */ /* 0x0001e20000100800 */
[----:B------:R-:W-:Y:S02]  /*3490*/  HADD2.F32 R179, -RZ, R179.H1_H1 ;  /* 0x300000b3ffb37230 */ /* 0x000fe40000004100 */
[----:B------:R-:W-:Y:S01]  /*34a0*/  FADD.FTZ R177, R216, R249 ;  /* 0x000000f9d8b17221 */ /* 0x000fe20000010000 */
[----:B0-----:R-:W-:Y:S01]  /*34b0*/  FMUL.FTZ R217, R178, R176 ;  /* 0x000000b0b2d97220 */ /* 0x001fe20000410000 */
[----:B------:R-:W-:Y:S01]  /*34c0*/  FADD.FTZ R178, R183, -UR18 ;  /* 0x80000012b7b27e21 */ /* 0x000fe20008010000 */
[----:B------:R-:W-:-:S03]  /*34d0*/  FFMA.FTZ R180, R238, R249, R215 ;  /* 0x000000f9eeb47223 */ /* 0x000fc600000100d7 */
[----:B------:R-:W-:Y:S01]  /*34e0*/  FMUL.FTZ R188, R178, UR17 ;  /* 0x00000011b2bc7c20 */ /* 0x000fe20008410000 */
[----:B------:R-:W-:Y:S02]  /*34f0*/  HADD2.F32 R178, -RZ, R75.H1_H1 ;  /* 0x3000004bffb27230 */ /* 0x000fe40000004100 */
[----:B------:R-:W-:Y:S01]  /*3500*/  FADD.FTZ R86, R86, R176 ;  /* 0x000000b056567221 */ /* 0x000fe20000010000 */
[----:B------:R-:W-:Y:S01]  /*3510*/  FADD.FTZ R177, R177, R244 ;  /* 0x000000f4b1b17221 */ /* 0x000fe20000010000 */
[----:B------:R-:W-:Y:S01]  /*3520*/  FFMA.FTZ R176, R204, R244, R180 ;  /* 0x000000f4ccb07223 */ /* 0x000fe200000100b4 */
[----:B------:R-:W-:Y:S01]  /*3530*/  FMUL.FTZ R178, R178, R179 ;  /* 0x000000b3b2b27220 */ /* 0x000fe20000410000 */
[----:B------:R3:W-:Y:S01]  /*3540*/  STL [R1], R188 ;  /* 0x000000bc01007387 */ /* 0x0007e20000100800 */
        /* <DEDUP_REMOVED lines=12> */
[C---:B------:R-:W-:Y:S01]  /*3610*/  FFMA.FTZ R215, R188.reuse, R178, R177 ;  /* 0x000000b2bcd77223 */ /* 0x040fe200000100b1 */
[----:B--2---:R-:W-:-:S05]  /*3620*/  FFMA.FTZ R189, R188, R179, R189 ;  /* 0x000000b3bcbd7223 */ /* 0x004fca00000100bd */
[----:B------:R3:W-:Y:S04]  /*3630*/  STL [R1+0x6c], R189 ;  /* 0x00006cbd01007387 */ /* 0x0007e80000100800 */
[----:B------:R3:W-:Y:S02]  /*3640*/  STL [R1+0x4], R178 ;  /* 0x000004b201007387 */ /* 0x0007e40000100800 */
.L_x_12739:
[----:B------:R-:W-:Y:S05]  /*3650*/  BSYNC.RECONVERGENT B0 ;  /* 0x0000000000007941 */ /* 0x000fea0003800200 */
.L_x_12738:
[----:B------:R-:W4:Y:S01]  /*3660*/  SHFL.DOWN PT, R176, R216, 0x10, 0x1f ;  /* 0x0a001f00d8b07f89 */ /* 0x000f2200000e0000 */
[----:B------:R-:W-:Y:S03]  /*3670*/  BSSY.RECONVERGENT B0, `(.L_x_12740) ;  /* 0x000001f000007945 */ /* 0x000fe60003800200 */
[----:B------:R-:W0:Y:S01]  /*3680*/  SHFL.DOWN PT, R177, R215, 0x10, 0x1f ;  /* 0x0a001f00d7b17f89 */ /* 0x000e2200000e0000 */
[----:B------:R-:W1:Y:S01]  /*3690*/  S2R R179, SR_TID.X ;  /* 0x0000000000b37919 */ /* 0x000e620000002100 */
[----:B----4-:R-:W-:Y:S01]  /*36a0*/  FADD.FTZ R176, R176, R216 ;  /* 0x000000d8b0b07221 */ /* 0x010fe20000010000 */
[----:B0-----:R-:W-:-:S04]  /*36b0*/  FADD.FTZ R177, R177, R215 ;  /* 0x000000d7b1b17221 */ /* 0x001fc80000010000 */
[----:B---3--:R-:W0:Y:S01]  /*36c0*/  SHFL.DOWN PT, R178, R176, 0x8, 0x1f ;  /* 0x09001f00b0b27f89 */ /* 0x008e2200000e0000 */
        /* <DEDUP_REMOVED lines=25> */
.L_x_12741:
[----:B------:R-:W-:Y:S05]  /*3860*/  BSYNC.RECONVERGENT B0 ;  /* 0x0000000000007941 */ /* 0x000fea0003800200 */
.L_x_12740:
        /* <DEDUP_REMOVED lines=35> */
[C---:B-----5:R-:W-:Y:S02]  /*3aa0*/  LOP3.LUT P4, RZ, R22.reuse, 0xff00, RZ, 0xc0, !PT ;  /* 0x0000ff0016ff7812 */ /* 0x060fe4000788c0ff */
[----:B------:R-:W-:Y:S02]  /*3ab0*/  LOP3.LUT P5, RZ, R22, 0xff0000, RZ, 0xc0, !PT ;  /* 0x00ff000016ff7812 */ /* 0x000fe400078ac0ff */
[----:B--2---:R-:W-:-:S09]  /*3ac0*/  MOV R188, RZ ;  /* 0x000000ff00bc7202 */ /* 0x004fd20000000f00 */
        /* <DEDUP_REMOVED lines=16> */
[----:B------:R-:W-:Y:S02]  /*3bd0*/  @P4 HADD2.F32 R181, -RZ, R44.H1_H1 ;  /* 0x3000002cffb54230 */ /* 0x000fe40000004100 */
[----:B------:R-:W-:-:S03]  /*3be0*/  @P5 HADD2.F32 R183, -RZ, R177.H0_H0 ;  /* 0x200000b1ffb75230 */ /* 0x000fc60000004100 */
        /* <DEDUP_REMOVED lines=17> */
[----:B------:R-:W-:Y:S01]  /*3d00*/  @P5 HADD2.F32 R183, -RZ, R45.H0_H0 ;  /* 0x2000002dffb75230 */ /* 0x000fe20000004100 */
[----:B------:R-:W-:-:S04]  /*3d10*/  MOV R105, RZ ;  /* 0x000000ff00697202 */ /* 0x000fc80000000f00 */
[----:B------:R-:W-:Y:S01]  /*3d20*/  @P5 FMUL.FTZ R105, R106, R183 ;  /* 0x000000b76a695220 */ /* 0x000fe20000410000 */
[----:B------:R-:W-:Y:S01]  /*3d30*/  @P4 FFMA.FTZ R183, R195, UR18, R180 ;  /* 0x00000012c3b74c23 */ /* 0x000fe200080100b4 */
[----:B------:R-:W0:Y:S03]  /*3d40*/  @P4 LDC R106, c[0x0][0x408] ;  /* 0x00010200ff6a4b82 */ /* 0x000e260000000800 */
[----:B------:R-:W-:-:S04]  /*3d50*/  @P4 FADD.FTZ R183, R236, -R183 ;  /* 0x800000b7ecb74221 */ /* 0x000fc80000010000 */
[----:B------:R-:W-:-:S04]  /*3d60*/  @P4 FMUL.FTZ R183, R183, UR17 ;  /* 0x00000011b7b74c20 */ /* 0x000fc80008410000 */
[----:B------:R-:W-:-:S04]  /*3d70*/  @P4 FMUL.FTZ R183, R183, UR16 ;  /* 0x00000010b7b74c20 */ /* 0x000fc80008410000 */
[----:B0-----:R-:W-:Y:S01]  /*3d80*/  @P4 FMUL.FTZ R106, R183, R106 ;  /* 0x0000006ab76a4220 */ /* 0x001fe20000410000 */
[----:B------:R-:W-:Y:S02]  /*3d90*/  @P4 HADD2.F32 R183, -RZ, R177.H1_H1 ;  /* 0x300000b1ffb74230 */ /* 0x000fe40000004100 */
[----:B------:R-:W-:-:S03]  /*3da0*/  HFMA2 R177, -RZ, RZ, 0, 0 ;  /* 0x00000000ffb17431 */ /* 0x000fc600000001ff */
[----:B------:R-:W-:Y:S02]  /*3db0*/  @P4 FMUL.FTZ R177, R183, R106 ;  /* 0x0000006ab7b14220 */ /* 0x000fe40000410000 */
[----:B------:R-:W0:Y:S02]  /*3dc0*/  @P4 LDC R106, c[0x0][0x408] ;  /* 0x00010200ff6a4b82 */ /* 0x000e240000000800 */
[----:B------:R-:W-:Y:S01]  /*3dd0*/  FADD.FTZ R183, R107, R177 ;  /* 0x000000b16bb77221 */ /* 0x000fe20000010000 */
[----:B------:R-:W-:Y:S01]  /*3de0*/  @P4 FFMA.FTZ R107, R195, UR18, R180 ;  /* 0x00000012c36b4c23 */ /* 0x000fe200080100b4 */
[----:B------:R-:W-:-:S03]  /*3df0*/  @P4 HADD2.F32 R177, -RZ, R45.H1_H1 ;  /* 0x3000002dffb14230 */ /* 0x000fc60000004100 */
[----:B------:R-:W-:-:S04]  /*3e00*/  @P4 FADD.FTZ R107, R236, -R107 ;  /* 0x8000006bec6b4221 */ /* 0x000fc80000010000 */
[----:B------:R-:W-:-:S04]  /*3e10*/  @P4 FMUL.FTZ R107, R107, UR17 ;  /* 0x000000116b6b4c20 */ /* 0x000fc80008410000 */
[----:B------:R-:W-:-:S04]  /*3e20*/  @P4 FMUL.FTZ R107, R107, UR16 ;  /* 0x000000106b6b4c20 */ /* 0x000fc80008410000 */
[----:B0-----:R-:W-:Y:S01]  /*3e30*/  @P4 FMUL.FTZ R107, R107, R106 ;  /* 0x0000006a6b6b4220 */ /* 0x001fe20000410000 */
[----:B------:R-:W-:-:S03]  /*3e40*/  MOV R106, RZ ;  /* 0x000000ff006a7202 */ /* 0x000fc60000000f00 */
[----:B------:R-:W-:Y:S01]  /*3e50*/  @P4 FMUL.FTZ R106, R107, R177 ;  /* 0x000000b16b6a4220 */ /* 0x000fe20000410000 */
[----:B------:R-:W-:-:S04]  /*3e60*/  LOP3.LUT P4, RZ, R23, 0xff, RZ, 0xc0, !PT ;  /* 0x000000ff17ff7812 */ /* 0x000fc8000788c0ff */
[----:B------:R-:W-:-:S09]  /*3e70*/  F2FP.F16.F32.PACK_AB R105, R106, R105 ;  /* 0x000000696a69723e */ /* 0x000fd200000000ff */
        /* <DEDUP_REMOVED lines=33> */
[----:B------:R-:W-:Y:S02]  /*4090*/  @P4 HADD2.F32 R189, -RZ, R46.H1_H1 ;  /* 0x3000002effbd4230 */ /* 0x000fe40000004100 */
        /* <DEDUP_REMOVED lines=40> */
[----:B------:R-:W-:-:S03]  /*4320*/  @P4 HADD2.F32 R190, -RZ, R47.H1_H1 ;  /* 0x3000002fffbe4230 */ /* 0x000fc60000004100 */
        /* <DEDUP_REMOVED lines=9> */
[----:B------:R-:W-:-:S03]  /*43c0*/  @P4 FADD.FTZ R190, R237, -R190 ;  /* 0x800000beedbe4221 */ /* 0x000fc60000010000 */
[----:B------:R-:W1:Y:S01]  /*43d0*/  @P4 LDC R106, c[0x0][0x408] ;  /* 0x00010200ff6a4b82 */ /* 0x000e620000000800 */
[----:B------:R-:W-:-:S04]  /*43e0*/  @P4 FMUL.FTZ R190, R190, UR17 ;  /* 0x00000011bebe4c20 */ /* 0x000fc80008410000 */
[----:B------:R-:W-:-:S04]  /*43f0*/  @P4 FMUL.FTZ R190, R190, UR16 ;  /* 0x00000010bebe4c20 */ /* 0x000fc80008410000 */
[----:B0-----:R-:W-:Y:S01]  /*4400*/  @P4 FMUL.FTZ R189, R190, R189 ;  /* 0x000000bdbebd4220 */ /* 0x001fe20000410000 */
[----:B------:R-:W-:-:S03]  /*4410*/  HFMA2 R190, -RZ, RZ, 0, 0 ;  /* 0x00000000ffbe7431 */ /* 0x000fc600000001ff */
[----:B------:R-:W-:Y:S01]  /*4420*/  @P4 FMUL.FTZ R190, R176, R189 ;  /* 0x000000bdb0be4220 */ /* 0x000fe20000410000 */
[----:B------:R-:W-:-:S03]  /*4430*/  @P4 HADD2.F32 R189, -RZ, R44.H0_H0 ;  /* 0x2000002cffbd4230 */ /* 0x000fc60000004100 */
[----:B------:R-:W-:Y:S01]  /*4440*/  FADD.FTZ R176, R104, R190 ;  /* 0x000000be68b07221 */ /* 0x000fe20000010000 */
[----:B------:R-:W-:-:S04]  /*4450*/  @P4 FFMA.FTZ R104, R201, UR18, R180 ;  /* 0x00000012c9684c23 */ /* 0x000fc800080100b4 */
[----:B------:R-:W-:-:S04]  /*4460*/  @P4 FADD.FTZ R104, R237, -R104 ;  /* 0x80000068ed684221 */ /* 0x000fc80000010000 */
[----:B------:R-:W-:-:S04]  /*4470*/  @P4 FMUL.FTZ R104, R104, UR17 ;  /* 0x0000001168684c20 */ /* 0x000fc80008410000 */
[----:B------:R-:W-:-:S04]  /*4480*/  @P4 FMUL.FTZ R104, R104, UR16 ;  /* 0x0000001068684c20 */ /* 0x000fc80008410000 */
[----:B-1----:R-:W-:Y:S01]  /*4490*/  @P4 FMUL.FTZ R106, R104, R106 ;  /* 0x0000006a686a4220 */ /* 0x002fe20000410000 */
[----:B------:R-:W-:-:S03]  /*44a0*/  MOV R104, RZ ;  /* 0x000000ff00687202 */ /* 0x000fc60000000f00 */
[----:B------:R-:W-:Y:S01]  /*44b0*/  @P4 FMUL.FTZ R104, R106, R189 ;  /* 0x000000bd6a684220 */ /* 0x000fe20000410000 */
[----:B------:R-:W-:Y:S02]  /*44c0*/  F2FP.F16.F32.PACK_AB R106, R108, R107 ;  /* 0x0000006b6c6a723e */ /* 0x000fe400000000ff */
[----:B------:R-:W-:Y:S02]  /*44d0*/  F2FP.F16.F32.PACK_AB R107, R179, R109 ;  /* 0x0000006db36b723e */ /* 0x000fe400000000ff */
[----:B------:R-:W-:Y:S01]  /*44e0*/  F2FP.F16.F32.PACK_AB R104, R188, R104 ;  /* 0x00000068bc68723e */ /* 0x000fe200000000ff */
[----:B------:R-:W-:Y:S06]  /*44f0*/  BRA `(.L_x_12746) ;  /* 0x0000001c00087947 */ /* 0x000fec0003800000 */
.L_x_12745:
[----:B-----5:R-:W-:Y:S01]  /*4500*/  LOP3.LUT P4, RZ, R22, 0xff00, RZ, 0xc0, !PT ;  /* 0x0000ff0016ff7812 */ /* 0x020fe2000788c0ff */
[----:B------:R-:W-:Y:S01]  /*4510*/  FFMA.FTZ R80, R206, UR18, R180 ;  /* 0x00000012ce507c23 */ /* 0x000fe200080100b4 */
[----:B------:R-:W-:Y:S02]  /*4520*/  LOP3.LUT P5, RZ, R22, 0xff0000, RZ, 0xc0, !PT ;  /* 0x00ff000016ff7812 */ /* 0x000fe400078ac0ff */
[----:B--2---:R-:W-:Y:S01]  /*4530*/  CS2R R188, SRZ ;  /* 0x0000000000bc7805 */ /* 0x004fe2000001ff00 */
[----:B------:R-:W-:-:S04]  /*4540*/  FADD.FTZ R80, R248, -R80 ;  /* 0x80000050f8507221 */ /* 0x000fc80000010000 */
[----:B------:R-:W-:-:S04]  /*4550*/  FMUL.FTZ R89, R80, UR17 ;  /* 0x0000001150597c20 */ /* 0x000fc80008410000 */
[----:B------:R-:W0:Y:S01]  /*4560*/  @P4 LDC R81, c[0x0][0x408] ;  /* 0x00010200ff514b82 */ /* 0x000e220000000800 */
[----:B------:R-:W-:Y:S01]  /*4570*/  @P4 FMUL.FTZ R80, R89, UR16 ;  /* 0x0000001059504c20 */ /* 0x000fe20008410000 */
[----:B------:R-:W-:Y:S02]  /*4580*/  @P4 HADD2.F32 R83, -RZ, R176.H1_H1 ;  /* 0x300000b0ff534230 */ /* 0x000fe40000004100 */
[----:B------:R-:W-:Y:S02]  /*4590*/  @P5 HADD2.F32 R88, -RZ, R177.H0_H0 ;  /* 0x200000b1ff585230 */ /* 0x000fe40000004100 */
[----:B------:R-:W-:Y:S02]  /*45a0*/  @P5 HADD2.F32 R91, -RZ, R45.H0_H0 ;  /* 0x2000002dff5b5230 */ /* 0x000fe40000004100 */
[----:B------:R-:W1:Y:S01]  /*45b0*/  @P4 LDC R82, c[0x0][0x408] ;  /* 0x00010200ff524b82 */ /* 0x000e620000000800 */
[----:B0-----:R-:W-:Y:S01]  /*45c0*/  @P4 FMUL.FTZ R81, R80, R81 ;  /* 0x0000005150514220 */ /* 0x001fe20000410000 */
[----:B------:R-:W-:-:S03]  /*45d0*/  HFMA2 R80, -RZ, RZ, 0, 0 ;  /* 0x00000000ff507431 */ /* 0x000fc600000001ff */
[----:B------:R-:W-:Y:S01]  /*45e0*/  @P4 FMUL.FTZ R80, R83, R81 ;  /* 0x0000005153504220 */ /* 0x000fe20000410000 */
[----:B------:R-:W-:Y:S01]  /*45f0*/  @P4 FMUL.FTZ R81, R89, UR16 ;  /* 0x0000001059514c20 */ /* 0x000fe20008410000 */
[----:B------:R-:W-:Y:S02]  /*4600*/  @P4 HADD2.F32 R83, -RZ, R44.H1_H1 ;  /* 0x3000002cff534230 */ /* 0x000fe40000004100 */
        /* <DEDUP_REMOVED lines=10> */
[----:B------:R-:W-:Y:S02]  /*46b0*/  @P4 HADD2.F32 R177, -RZ, R177.H1_H1 ;  /* 0x300000b1ffb14230 */ /* 0x000fe40000004100 */
[----:B0-----:R-:W-:Y:S01]  /*46c0*/  @P5 FMUL.FTZ R81, R82, R81 ;  /* 0x0000005152515220 */ /* 0x001fe20000410000 */
[----:B------:R-:W-:-:S03]  /*46d0*/  MOV R82, RZ ;  /* 0x000000ff00527202 */ /* 0x000fc60000000f00 */
[----:B------:R-:W-:Y:S01]  /*46e0*/  @P5 FMUL.FTZ R82, R88, R81 ;  /* 0x0000005158525220 */ /* 0x000fe20000410000 */
[----:B------:R-:W-:Y:S01]  /*46f0*/  @P5 FMUL.FTZ R81, R90, UR16 ;  /* 0x000000105a515c20 */ /* 0x000fe20008410000 */
[----:B------:R-:W-:-:S03]  /*4700*/  HFMA2 R88, -RZ, RZ, 0, 0 ;  /* 0x00000000ff587431 */ /* 0x000fc600000001ff */
[----:B-1----:R-:W-:Y:S02]  /*4710*/  @P5 FMUL.FTZ R83, R81, R83 ;  /* 0x0000005351535220 */ /* 0x002fe40000410000 */
[----:B------:R-:W0:Y:S02]  /*4720*/  @P4 LDC R81, c[0x0][0x408] ;  /* 0x00010200ff514b82 */ /* 0x000e240000000800 */
[----:B------:R-:W-:Y:S01]  /*4730*/  @P5 FMUL.FTZ R88, R83, R91 ;  /* 0x0000005b53585220 */ /* 0x000fe20000410000 */
[----:B------:R-:W-:Y:S01]  /*4740*/  FFMA.FTZ R83, R195, UR18, R180 ;  /* 0x00000012c3537c23 */ /* 0x000fe200080100b4 */
[----:B------:R-:W-:-:S03]  /*4750*/  LOP3.LUT P5, RZ, R23, 0xff, RZ, 0xc0, !PT ;  /* 0x000000ff17ff7812 */ /* 0x000fc600078ac0ff */
[----:B------:R-:W-:Y:S02]  /*4760*/  FADD.FTZ R91, R236, -R83 ;  /* 0x80000053ec5b7221 */ /* 0x000fe40000010000 */
[----:B------:R-:W1:Y:S02]  /*4770*/  @P4 LDC R83, c[0x0][0x408] ;  /* 0x00010200ff534b82 */ /* 0x000e640000000800 */
[----:B------:R-:W-:-:S04]  /*4780*/  FMUL.FTZ R91, R91, UR17 ;  /* 0x000000115b5b7c20 */ /* 0x000fc80008410000 */
[----:B------:R-:W-:Y:S02]  /*4790*/  @P4 FMUL.FTZ R181, R91, UR16 ;  /* 0x000000105bb54c20 */ /* 0x000fe40008410000 */
[----:B------:R-:W-:Y:S02]  /*47a0*/  @P5 HADD2.F32 R105, -RZ, R178.H0_H0 ;  /* 0x200000b2ff695230 */ /* 0x000fe40000004100 */
[----:B0-----:R-:W-:Y:S01]  /*47b0*/  @P4 FMUL.FTZ R181, R181, R81 ;  /* 0x00000051b5b54220 */ /* 0x001fe20000410000 */
[----:B------:R-:W-:-:S03]  /*47c0*/  MOV R81, RZ ;  /* 0x000000ff00517202 */ /* 0x000fc60000000f00 */
[----:B------:R-:W-:Y:S01]  /*47d0*/  @P4 FMUL.FTZ R81, R177, R181 ;  /* 0x000000b5b1514220 */ /* 0x000fe20000410000 */
[----:B------:R-:W-:Y:S01]  /*47e0*/  @P4 FMUL.FTZ R177, R91, UR16 ;  /* 0x000000105bb14c20 */ /* 0x000fe20008410000 */
[----:B------:R-:W-:Y:S02]  /*47f0*/  FADD.FTZ R181, R106, R82 ;  /* 0x000000526ab57221 */ /* 0x000fe40000010000 */
[----:B------:R-:W-:Y:S01]  /*4800*/  FADD.FTZ R183, R107, R81 ;  /* 0x000000516bb77221 */ /* 0x000fe20000010000 */
[----:B-1----:R-:W-:Y:S01]  /*4810*/  @P4 FMUL.FTZ R83, R177, R83 ;  /* 0x00000053b1534220 */ /* 0x002fe20000410000 */
[----:B------:R-:W-:Y:S01]  /*4820*/  @P4 HADD2.F32 R177, -RZ, R45.H1_H1 ;  /* 0x3000002dffb14230 */ /* 0x000fe20000004100 */
[----:B------:R-:W-:-:S04]  /*4830*/  CS2R R106, SRZ ;  /* 0x00000000006a7805 */ /* 0x000fc8000001ff00 */
        /* <DEDUP_REMOVED lines=10> */
[----:B------:R-:W-:Y:S01]  /*48e0*/  @P5 FMUL.FTZ R82, R105, R83 ;  /* 0x0000005369525220 */ /* 0x000fe20000410000 */
[----:B------:R-:W-:Y:S01]  /*48f0*/  @P4 HADD2.F32 R105, -RZ, R178.H1_H1 ;  /* 0x300000b2ff694230 */ /* 0x000fe20000004100 */
[----:B------:R-:W0:Y:S02]  /*4900*/  @P5 LDC R83, c[0x0][0x408] ;  /* 0x00010200ff535b82 */ /* 0x000e240000000800 */
[----:B------:R-:W-:Y:S01]  /*4910*/  FADD.FTZ R177, R108, R82 ;  /* 0x000000526cb17221 */ /* 0x000fe20000010000 */
[----:B0-----:R-:W-:Y:S01]  /*4920*/  @P5 FMUL.FTZ R83, R81, R83 ;  /* 0x0000005351535220 */ /* 0x001fe20000410000 */
[----:B------:R-:W-:-:S05]  /*4930*/  @P5 HADD2.F32 R81, -RZ, R46.H0_H0 ;  /* 0x2000002eff515230 */ /* 0x000fca0000004100 */
[----:B------:R-:W-:Y:S01]  /*4940*/  @P5 FMUL.FTZ R106, R83, R81 ;  /* 0x00000051536a5220 */ /* 0x000fe20000410000 */
[----:B------:R-:W-:Y:S01]  /*4950*/  FFMA.FTZ R81, R11, UR18, R180 ;  /* 0x000000120b517c23 */ /* 0x000fe200080100b4 */
[----:B------:R-:W0:Y:S01]  /*4960*/  @P4 LDC R83, c[0x0][0x408] ;  /* 0x00010200ff534b82 */ /* 0x000e220000000800 */
[----:B------:R-:W-:Y:S02]  /*4970*/  LOP3.LUT P5, RZ, R23, 0xff0000, RZ, 0xc0, !PT ;  /* 0x00ff000017ff7812 */ /* 0x000fe400078ac0ff */
[----:B------:R-:W-:-:S04]  /*4980*/  FADD.FTZ R81, R222, -R81 ;  /* 0x80000051de517221 */ /* 0x000fc80000010000 */
[----:B------:R-:W-:-:S04]  /*4990*/  FMUL.FTZ R81, R81, UR17 ;  /* 0x0000001151517c20 */ /* 0x000fc80008410000 */
[----:B------:R-:W-:-:S03]  /*49a0*/  @P4 FMUL.FTZ R82, R81, UR16 ;  /* 0x0000001051524c20 */ /* 0x000fc60008410000 */
[----:B------:R-:W-:Y:S02]  /*49b0*/  @P5 HADD2.F32 R108, -RZ, R179.H0_H0 ;  /* 0x200000b3ff6c5230 */ /* 0x000fe40000004100 */
[----:B0-----:R-:W-:Y:S01]  /*49c0*/  @P4 FMUL.FTZ R83, R82, R83 ;  /* 0x0000005352534220 */ /* 0x001fe20000410000 */
[----:B------:R-:W-:-:S03]  /*49d0*/  MOV R82, RZ ;  /* 0x000000ff00527202 */ /* 0x000fc60000000f00 */
[----:B------:R-:W-:Y:S02]  /*49e0*/  @P4 FMUL.FTZ R82, R105, R83 ;  /* 0x0000005369524220 */ /* 0x000fe40000410000 */
[----:B------:R-:W0:Y:S02]  /*49f0*/  @P4 LDC R83, c[0x0][0x408] ;  /* 0x00010200ff534b82 */ /* 0x000e240000000800 */
[----:B------:R-:W-:Y:S01]  /*4a00*/  FADD.FTZ R178, R109, R82 ;  /* 0x000000526db27221 */ /* 0x000fe20000010000 */
[----:B------:R-:W-:-:S04]  /*4a10*/  @P4 FMUL.FTZ R82, R81, UR16 ;  /* 0x0000001051524c20 */ /* 0x000fc80008410000 */
[----:B0-----:R-:W-:Y:S01]  /*4a20*/  @P4 FMUL.FTZ R83, R82, R83 ;  /* 0x0000005352534220 */ /* 0x001fe20000410000 */
[----:B------:R-:W-:-:S05]  /*4a30*/  @P4 HADD2.F32 R82, -RZ, R46.H1_H1 ;  /* 0x3000002eff524230 */ /* 0x000fca0000004100 */
[----:B------:R-:W-:Y:S01]  /*4a40*/  @P4 FMUL.FTZ R107, R83, R82 ;  /* 0x00000052536b4220 */ /* 0x000fe20000410000 */
[----:B------:R-:W-:Y:S01]  /*4a50*/  FFMA.FTZ R82, R12, UR18, R180 ;  /* 0x000000120c527c23 */ /* 0x000fe200080100b4 */
[----:B------:R-:W0:Y:S01]  /*4a60*/  @P5 LDC R83, c[0x0][0x408] ;  /* 0x00010200ff535b82 */ /* 0x000e220000000800 */
[----:B------:R-:W-:Y:S02]  /*4a70*/  ISETP.GE.U32.AND P4, PT, R22, RZ, PT ;  /* 0x000000ff1600720c */ /* 0x000fe40003f86070 */
[----:B------:R-:W-:Y:S01]  /*4a80*/  FADD.FTZ R82, R221, -R82 ;  /* 0x80000052dd527221 */ /* 0x000fe20000010000 */
[----:B------:R-:W-:Y:S02]  /*4a90*/  F2FP.F16.F32.PACK_AB R106, R107, R106 ;  /* 0x0000006a6b6a723e */ /* 0x000fe400000000ff */
[----:B------:R-:W-:Y:S01]  /*4aa0*/  ISETP.GE.U32.AND.EX P4, PT, R23, 0x1000000, PT, P4 ;  /* 0x010000001700780c */ /* 0x000fe20003f86140 */
[----:B------:R-:W-:-:S04]  /*4ab0*/  FMUL.FTZ R82, R82, UR17 ;  /* 0x0000001152527c20 */ /* 0x000fc80008410000 */
[----:B------:R-:W-:-:S04]  /*4ac0*/  @P5 FMUL.FTZ R105, R82, UR16 ;  /* 0x0000001052695c20 */ /* 0x000fc80008410000 */
[----:B0-----:R-:W-:Y:S01]  /*4ad0*/  @P5 FMUL.FTZ R83, R105, R83 ;  /* 0x0000005369535220 */ /* 0x001fe20000410000 */
[----:B------:R-:W-:-:S03]  /*4ae0*/  HFMA2 R105, -RZ, RZ, 0, 0 ;  /* 0x00000000ff697431 */ /* 0x000fc600000001ff */
[----:B------:R-:W-:Y:S01]  /*4af0*/  @P5 FMUL.FTZ R105, R108, R83 ;  /* 0x000000536c695220 */ /* 0x000fe20000410000 */
[----:B------:R-:W-:Y:S01]  /*4b00*/  MOV R108, RZ ;  /* 0x000000ff006c7202 */ /* 0x000fe20000000f00 */
[----:B------:R-:W0:Y:S02]  /*4b10*/  @P5 LDC R83, c[0x0][0x408] ;  /* 0x00010200ff535b82 */ /* 0x000e240000000800 */
[----:B------:R-:W-:Y:S01]  /*4b20*/  FADD.FTZ R110, R110, R105 ;  /* 0x000000696e6e7221 */ /* 0x000fe20000010000 */
[----:B------:R-:W-:-:S04]  /*4b30*/  @P5 FMUL.FTZ R105, R82, UR16 ;  /* 0x0000001052695c20 */ /* 0x000fc80008410000 */
[----:B0-----:R-:W-:Y:S01]  /*4b40*/  @P5 FMUL.FTZ R83, R105, R83 ;  /* 0x0000005369535220 */ /* 0x001fe20000410000 */
[----:B------:R-:W-:-:S05]  /*4b50*/  @P5 HADD2.F32 R105, -RZ, R47.H0_H0 ;  /* 0x2000002fff695230 */ /* 0x000fca0000004100 */
[----:B------:R-:W-:Y:S01]  /*4b60*/  @P5 FMUL.FTZ R108, R83, R105 ;  /* 0x00000069536c5220 */ /* 0x000fe20000410000 */
[----:B------:R-:W-:Y:S01]  /*4b70*/  FFMA.FTZ R83, R16, UR18, R180 ;  /* 0x0000001210537c23 */ /* 0x000fe200080100b4 */
[----:B------:R-:W0:Y:S03]  /*4b80*/  @P4 LDC R105, c[0x0][0x408] ;  /* 0x00010200ff694b82 */ /* 0x000e260000000800 */
[----:B------:R-:W-:-:S04]  /*4b90*/  FADD.FTZ R83, R213, -R83 ;  /* 0x80000053d5537221 */ /* 0x000fc80000010000 */
[----:B------:R-:W-:-:S04]  /*4ba0*/  FMUL.FTZ R83, R83, UR17 ;  /* 0x0000001153537c20 */ /* 0x000fc80008410000 */
[----:B------:R-:W-:-:S04]  /*4bb0*/  @P4 FMUL.FTZ R109, R83, UR16 ;  /* 0x00000010536d4c20 */ /* 0x000fc80008410000 */
[----:B0-----:R-:W-:Y:S01]  /*4bc0*/  @P4 FMUL.FTZ R105, R109, R105 ;  /* 0x000000696d694220 */ /* 0x001fe20000410000 */
[----:B------:R-:W-:Y:S02]  /*4bd0*/  @P4 HADD2.F32 R109, -RZ, R179.H1_H1 ;  /* 0x300000b3ff6d4230 */ /* 0x000fe40000004100 */
[----:B------:R-:W-:-:S03]  /*4be0*/  HFMA2 R179, -RZ, RZ, 0, 0 ;  /* 0x00000000ffb37431 */ /* 0x000fc600000001ff */
[----:B------:R-:W-:Y:S01]  /*4bf0*/  @P4 FMUL.FTZ R179, R109, R105 ;  /* 0x000000696db34220 */ /* 0x000fe20000410000 */
[----:B------:R-:W-:Y:S01]  /*4c00*/  @P4 FMUL.FTZ R109, R83, UR16 ;  /* 0x00000010536d4c20 */ /* 0x000fe20008410000 */
[----:B------:R-:W0:Y:S02]  /*4c10*/  @P4 LDC R105, c[0x0][0x408] ;  /* 0x00010200ff694b82 */ /* 0x000e240000000800 */
[----:B------:R-:W-:Y:S01]  /*4c20*/  FADD.FTZ R111, R111, R179 ;  /* 0x000000b36f6f7221 */ /* 0x000fe20000010000 */
[----:B------:R-:W-:Y:S02]  /*4c30*/  @P4 HADD2.F32 R179, -RZ, R47.H1_H1 ;  /* 0x3000002fffb34230 */ /* 0x000fe40000004100 */
[----:B0-----:R-:W-:Y:S01]  /*4c40*/  @P4 FMUL.FTZ R105, R109, R105 ;  /* 0x000000696d694220 */ /* 0x001fe20000410000 */
[----:B------:R-:W-:-:S03]  /*4c50*/  MOV R109, RZ ;  /* 0x000000ff006d7202 */ /* 0x000fc60000000f00 */
[----:B------:R-:W-:Y:S01]  /*4c60*/  @P4 FMUL.FTZ R109, R105, R179 ;  /* 0x000000b3696d4220 */ /* 0x000fe20000410000 */
[----:B------:R-:W-:Y:S02]  /*4c70*/  LOP3.LUT P4, RZ, R22, 0xff, RZ, 0xc0, !PT ;  /* 0x000000ff16ff7812 */ /* 0x000fe4000788c0ff */
[----:B------:R-:W-:Y:S01]  /*4c80*/  F2FP.F16.F32.PACK_AB R105, R189, R88 ;  /* 0x00000058bd69723e */ /* 0x000fe200000000ff */
[----:B------:R-:W-:Y:S01]  /*4c90*/  FFMA.FTZ R88, R201, UR18, R180 ;  /* 0x00000012c9587c23 */ /* 0x000fe200080100b4 */
[----:B------:R-:W-:Y:S01]  /*4ca0*/  F2FP.F16.F32.PACK_AB R107, R109, R108 ;  /* 0x0000006c6d6b723e */ /* 0x000fe200000000ff */
[----:B------:R-:W-:Y:S02]  /*4cb0*/  HFMA2 R109, -RZ, RZ, 0, 0 ;  /* 0x00000000ff6d7431 */ /* 0x000fe400000001ff */
[----:B------:R-:W-:-:S04]  /*4cc0*/  FADD.FTZ R88, R237, -R88 ;  /* 0x80000058ed587221 */ /* 0x000fc80000010000 */
[----:B------:R-:W-:Y:S02]  /*4cd0*/  FMUL.FTZ R88, R88, UR17 ;  /* 0x0000001158587c20 */ /* 0x000fe40008410000 */
[----:B------:R-:W0:Y:S01]  /*4ce0*/  @P4 LDC R179, c[0x0][0x408] ;  /* 0x00010200ffb34b82 */ /* 0x000e220000000800 */
[----:B------:R-:W-:Y:S02]  /*4cf0*/  @P4 HADD2.F32 R176, -RZ, R176.H0_H0 ;  /* 0x200000b0ffb04230 */ /* 0x000fe40000004100 */
[----:B------:R-:W-:-:S04]  /*4d00*/  @P4 FMUL.FTZ R108, R88, UR16 ;  /* 0x00000010586c4c20 */ /* 0x000fc80008410000 */
[----:B0-----:R-:W-:-:S04]  /*4d10*/  @P4 FMUL.FTZ R108, R108, R179 ;  /* 0x000000b36c6c4220 */ /* 0x001fc80000410000 */
[----:B------:R-:W-:Y:S02]  /*4d20*/  @P4 FMUL.FTZ R109, R176, R108 ;  /* 0x0000006cb06d4220 */ /* 0x000fe40000410000 */
[----:B------:R-:W0:Y:S02]  /*4d30*/  @P4 LDC R108, c[0x0][0x408] ;  /* 0x00010200ff6c4b82 */ /* 0x000e240000000800 */
[----:B------:R-:W-:Y:S01]  /*4d40*/  FADD.FTZ R176, R104, R109 ;  /* 0x0000006d68b07221 */ /* 0x000fe20000010000 */
[----:B------:R-:W-:Y:S01]  /*4d50*/  @P4 FMUL.FTZ R104, R88, UR16 ;  /* 0x0000001058684c20 */ /* 0x000fe20008410000 */
[----:B------:R-:W-:-:S03]  /*4d60*/  @P4 HADD2.F32 R109, -RZ, R44.H0_H0 ;  /* 0x2000002cff6d4230 */ /* 0x000fc60000004100 */
[----:B0-----:R-:W-:Y:S01]  /*4d70*/  @P4 FMUL.FTZ R104, R104, R108 ;  /* 0x0000006c68684220 */ /* 0x001fe20000410000 */
[----:B------:R-:W-:-:S03]  /*4d80*/  MOV R108, RZ ;  /* 0x000000ff006c7202 */ /* 0x000fc60000000f00 */
[----:B------:R-:W-:-:S05]  /*4d90*/  @P4 FMUL.FTZ R108, R104, R109 ;  /* 0x0000006d686c4220 */ /* 0x000fca0000410000 */
[----:B------:R-:W-:Y:S01]  /*4da0*/  F2FP.F16.F32.PACK_AB R104, R188, R108 ;  /* 0x0000006cbc68723e */ /* 0x000fe200000000ff */
[----:B------:R-:W-:Y:S06]  /*4db0*/  BRA `(.L_x_12746) ;  /* 0x0000001000d87947 */ /* 0x000fec0003800000 */
.L_x_12744:
        /* <DEDUP_REMOVED lines=49> */
[----:B------:R-:W-:-:S04]  /*50d0*/  @P4 FFMA.FTZ R183, R183, UR17, R147 ;  /* 0x00000011b7b74c23 */ /* 0x000fc80008010093 */
        /* <DEDUP_REMOVED lines=10> */
[----:B------:R-:W-:-:S04]  /*5180*/  @P4 FFMA.FTZ R107, R107, UR17, R147 ;  /* 0x000000116b6b4c23 */ /* 0x000fc80008010093 */
        /* <DEDUP_REMOVED lines=10> */
[----:B------:R-:W-:-:S04]  /*5230*/  @P4 FFMA.FTZ R177, R177, UR17, R148 ;  /* 0x00000011b1b14c23 */ /* 0x000fc80008010094 */
        /* <DEDUP_REMOVED lines=81> */
[----:B------:R-:W-:-:S04]  /*5750*/  @P4 FFMA.FTZ R190, R190, UR17, R144 ;  /* 0x00000011bebe4c23 */ /* 0x000fc80008010090 */
        /* <DEDUP_REMOVED lines=8> */
[----:B------:R-:W-:-:S04]  /*57e0*/  @P4 FFMA.FTZ R104, R104, UR17, R144 ;  /* 0x0000001168684c23 */ /* 0x000fc80008010090 */
        /* <DEDUP_REMOVED lines=8> */
.L_x_12747:
[----:B-----5:R-:W-:Y:S01]  /*5870*/  LOP3.LUT P4, RZ, R22, 0xff00, RZ, 0xc0, !PT ;  /* 0x0000ff0016ff7812 */ /* 0x020fe2000788c0ff */
[----:B------:R-:W-:Y:S01]  /*5880*/  FFMA.FTZ R80, R206, UR18, R180 ;  /* 0x00000012ce507c23 */ /* 0x000fe200080100b4 */
[----:B------:R-:W-:Y:S02]  /*5890*/  LOP3.LUT P5, RZ, R22, 0xff0000, RZ, 0xc0, !PT ;  /* 0x00ff000016ff7812 */ /* 0x000fe400078ac0ff */
[----:B--2---:R-:W-:Y:S01]  /*58a0*/  CS2R R188, SRZ ;  /* 0x0000000000bc7805 */ /* 0x004fe2000001ff00 */
[----:B------:R-:W-:-:S04]  /*58b0*/  FADD.FTZ R80, R248, -R80 ;  /* 0x80000050f8507221 */ /* 0x000fc80000010000 */
[----:B------:R-:W-:-:S04]  /*58c0*/  FFMA.FTZ R89, R80, UR17, R145 ;  /* 0x0000001150597c23 */ /* 0x000fc80008010091 */
        /* <DEDUP_REMOVED lines=34> */
[----:B------:R-:W-:-:S04]  /*5af0*/  FFMA.FTZ R91, R91, UR17, R147 ;  /* 0x000000115b5b7c23 */ /* 0x000fc80008010093 */
        /* <DEDUP_REMOVED lines=32> */
[----:B------:R-:W-:-:S04]  /*5d00*/  FFMA.FTZ R81, R81, UR17, R149 ;  /* 0x0000001151517c23 */ /* 0x000fc80008010095 */
        /* <DEDUP_REMOVED lines=17> */
[----:B------:R-:W-:-:S04]  /*5e20*/  FFMA.FTZ R82, R82, UR17, R150 ;  /* 0x0000001152527c23 */ /* 0x000fc80008010096 */
        /* <DEDUP_REMOVED lines=14> */
[----:B------:R-:W-:-:S04]  /*5f10*/  FFMA.FTZ R83, R83, UR17, R151 ;  /* 0x0000001153537c23 */ /* 0x000fc80008010097 */
        /* <DEDUP_REMOVED lines=18> */
[----:B------:R-:W-:Y:S02]  /*6040*/  FFMA.FTZ R88, R88, UR17, R144 ;  /* 0x0000001158587c23 */ /* 0x000fe40008010090 */
        /* <DEDUP_REMOVED lines=12> */
[----:B------:R-:W-:-:S07]  /*6110*/  F2FP.F16.F32.PACK_AB R104, R188, R108 ;  /* 0x0000006cbc68723e */ /* 0x000fce00000000ff */
.L_x_12746:
        /* <DEDUP_REMOVED lines=16> */
.L_x_12743:
[----:B------:R-:W-:Y:S05]  /*6220*/  BSYNC.RECONVERGENT B0 ;  /* 0x0000000000007941 */ /* 0x000fea0003800200 */
.L_x_12742:
        /* <DEDUP_REMOVED lines=12> */
[----:B-----5:R-:W-:Y:S01]  /*62f0*/  LOP3.LUT P5, RZ, R24, 0xff0000, RZ, 0xc0, !PT ;  /* 0x00ff000018ff7812 */ /* 0x020fe200078ac0ff */
[----:B------:R-:W-:Y:S01]  /*6300*/  FFMA.FTZ R82, R199, UR18, R180 ;  /* 0x00000012c7527c23 */ /* 0x000fe200080100b4 */
[----:B------:R-:W-:Y:S02]  /*6310*/  MOV R88, RZ ;  /* 0x000000ff00587202 */ /* 0x000fe40000000f00 */
[----:B------:R-:W-:Y:S01]  /*6320*/  MOV R181, RZ ;  /* 0x000000ff00b57202 */ /* 0x000fe20000000f00 */
[----:B------:R-:W-:Y:S01]  /*6330*/  FADD.FTZ R82, R242, -R82 ;  /* 0x80000052f2527221 */ /* 0x000fe20000010000 */
[----:B------:R-:W-:Y:S02]  /*6340*/  MOV R183, RZ ;  /* 0x000000ff00b77202 */ /* 0x000fe40000000f00 */
[----:B------:R-:W-:Y:S01]  /*6350*/  LOP3.LUT P6, RZ, R24, 0xff00, RZ, 0xc0, !PT ;  /* 0x0000ff0018ff7812 */ /* 0x000fe200078cc0ff */
[----:B------:R-:W-:-:S04]  /*6360*/  FFMA.FTZ R90, R82, UR17, R154 ;  /* 0x00000011525a7c23 */ /* 0x000fc8000801009a */
[----:B------:R-:W0:Y:S01]  /*6370*/  @P5 LDC R81, c[0x0][0x408] ;  /* 0x00010200ff515b82 */ /* 0x000e220000000800 */
[----:B------:R-:W-:Y:S01]  /*6380*/  @P5 FMUL.FTZ R82, R90, UR16 ;  /* 0x000000105a525c20 */ /* 0x000fe20008410000 */
[----:B------:R-:W-:-:S06]  /*6390*/  @P5 HADD2.F32 R83, -RZ, R177.H0_H0 ;  /* 0x200000b1ff535230 */ /* 0x000fcc0000004100 */
[----:B------:R-:W1:Y:S01]  /*63a0*/  @P5 LDC R80, c[0x0][0x408] ;  /* 0x00010200ff505b82 */ /* 0x000e620000000800 */
[----:B0-----:R-:W-:Y:S01]  /*63b0*/  @P5 FMUL.FTZ R81, R82, R81 ;  /* 0x0000005152515220 */ /* 0x001fe20000410000 */
[----:B------:R-:W-:-:S03]  /*63c0*/  HFMA2 R82, -RZ, RZ, 0, 0 ;  /* 0x00000000ff527431 */ /* 0x000fc600000001ff */
[----:B------:R-:W-:Y:S01]  /*63d0*/  @P5 FMUL.FTZ R82, R83, R81 ;  /* 0x0000005153525220 */ /* 0x000fe20000410000 */
[----:B------:R-:W-:-:S03]  /*63e0*/  @P5 FMUL.FTZ R81, R90, UR16 ;  /* 0x000000105a515c20 */ /* 0x000fc60008410000 */
[----:B------:R-:W-:Y:S01]  /*63f0*/  FADD.FTZ R114, R114, R82 ;  /* 0x0000005272727221 */ /* 0x000fe20000010000 */
[----:B-1----:R-:W-:Y:S01]  /*6400*/  @P5 FMUL.FTZ R80, R81, R80 ;  /* 0x0000005051505220 */ /* 0x002fe20000410000 */
[----:B------:R-:W-:-:S05]  /*6410*/  @P5 HADD2.F32 R81, -RZ, R53.H0_H0 ;  /* 0x20000035ff515230 */ /* 0x000fca0000004100 */
[----:B------:R-:W-:Y:S01]  /*6420*/  @P5 FMUL.FTZ R88, R80, R81 ;  /* 0x0000005150585220 */ /* 0x000fe20000410000 */
[----:B------:R-:W-:Y:S01]  /*6430*/  LOP3.LUT P5, RZ, R24, 0xff000000, RZ, 0xc0, !PT ;  /* 0xff00000018ff7812 */ /* 0x000fe200078ac0ff */
[----:B------:R-:W-:-:S04]  /*6440*/  FFMA.FTZ R81, R194, UR18, R180 ;  /* 0x00000012c2517c23 */ /* 0x000fc800080100b4 */
[----:B------:R-:W-:-:S04]  /*6450*/  FADD.FTZ R81, R235, -R81 ;  /* 0x80000051eb517221 */ /* 0x000fc80000010000 */
[----:B------:R-:W-:-:S04]  /*6460*/  FFMA.FTZ R91, R81, UR17, R155 ;  /* 0x00000011515b7c23 */ /* 0x000fc8000801009b */
[----:B------:R-:W0:Y:S01]  /*6470*/  @P5 LDC R83, c[0x0][0x408] ;  /* 0x00010200ff535b82 */ /* 0x000e220000000800 */
[----:B------:R-:W-:Y:S01]  /*6480*/  @P5 FMUL.FTZ R81, R91, UR16 ;  /* 0x000000105b515c20 */ /* 0x000fe20008410000 */
[----:B------:R-:W-:-:S06]  /*6490*/  @P5 HADD2.F32 R89, -RZ, R177.H1_H1 ;  /* 0x300000b1ff595230 */ /* 0x000fcc0000004100 */
        /* <DEDUP_REMOVED lines=12> */
[----:B------:R-:W-:-:S04]  /*6560*/  FADD.FTZ R80, R230, -R80 ;  /* 0x80000050e6507221 */ /* 0x000fc80000010000 */
[----:B------:R-:W-:-:S04]  /*6570*/  FFMA.FTZ R80, R80, UR17, R156 ;  /* 0x0000001150507c23 */ /* 0x000fc8000801009c */
[----:B------:R-:W0:Y:S01]  /*6580*/  @P5 LDC R83, c[0x0][0x408] ;  /* 0x00010200ff535b82 */ /* 0x000e220000000800 */
[C---:B------:R-:W-:Y:S01]  /*6590*/  @P5 FMUL.FTZ R82, R80.reuse, UR16 ;  /* 0x0000001050525c20 */ /* 0x040fe20008410000 */
[----:B------:R-:W-:Y:S02]  /*65a0*/  @P5 HADD2.F32 R177, -RZ, R178.H0_H0 ;  /* 0x200000b2ffb15230 */ /* 0x000fe40000004100 */
[----:B------:R-:W-:Y:S01]  /*65b0*/  @P5 FMUL.FTZ R81, R80, UR16 ;  /* 0x0000001050515c20 */ /* 0x000fe20008410000 */
[----:B0-----:R-:W-:Y:S01]  /*65c0*/  @P5 FMUL.FTZ R83, R82, R83 ;  /* 0x0000005352535220 */ /* 0x001fe20000410000 */
[----:B------:R-:W-:-:S03]  /*65d0*/  HFMA2 R82, -RZ, RZ, 0, 0 ;  /* 0x00000000ff527431 */ /* 0x000fc600000001ff */
[----:B------:R-:W-:Y:S02]  /*65e0*/  @P5 FMUL.FTZ R82, R177, R83 ;  /* 0x00000053b1525220 */ /* 0x000fe40000410000 */
[----:B------:R-:W0:Y:S02]  /*65f0*/  @P5 LDC R83, c[0x0][0x408] ;  /* 0x00010200ff535b82 */ /* 0x000e240000000800 */
[----:B------:R-:W-:Y:S01]  /*6600*/  FADD.FTZ R177, R116, R82 ;  /* 0x0000005274b17221 */ /* 0x000fe20000010000 */
[----:B0-----:R-:W-:Y:S01]  /*6610*/  @P5 FMUL.FTZ R83, R81, R83 ;  /* 0x0000005351535220 */ /* 0x001fe20000410000 */
        /* <DEDUP_REMOVED lines=8> */
[----:B------:R-:W-:-:S03]  /*66a0*/  @P5 HADD2.F32 R116, -RZ, R178.H1_H1 ;  /* 0x300000b2ff745230 */ /* 0x000fc60000004100 */
        /* <DEDUP_REMOVED lines=8> */
[----:B------:R-:W-:-:S05]  /*6730*/  @P5 HADD2.F32 R83, -RZ, R54.H1_H1 ;  /* 0x30000036ff535230 */ /* 0x000fca0000004100 */
[----:B------:R-:W-:Y:S01]  /*6740*/  @P5 FMUL.FTZ R116, R82, R83 ;  /* 0x0000005352745220 */ /* 0x000fe20000410000 */
[----:B------:R-:W-:Y:S01]  /*6750*/  LOP3.LUT P5, RZ, R25, 0xff0000, RZ, 0xc0, !PT ;  /* 0x00ff000019ff7812 */ /* 0x000fe200078ac0ff */
[----:B------:R-:W-:-:S04]  /*6760*/  FFMA.FTZ R82, R13, UR18, R180 ;  /* 0x000000120d527c23 */ /* 0x000fc800080100b4 */
[----:B------:R-:W-:-:S04]  /*6770*/  FADD.FTZ R82, R220, -R82 ;  /* 0x80000052dc527221 */ /* 0x000fc80000010000 */
[----:B------:R-:W-:-:S04]  /*6780*/  FFMA.FTZ R82, R82, UR17, R158 ;  /* 0x0000001152527c23 */ /* 0x000fc8000801009e */
[----:B------:R-:W0:Y:S01]  /*6790*/  @P5 LDC R83, c[0x0][0x408] ;  /* 0x00010200ff535b82 */ /* 0x000e220000000800 */
[----:B------:R-:W-:Y:S01]  /*67a0*/  @P5 FMUL.FTZ R117, R82, UR16 ;  /* 0x0000001052755c20 */ /* 0x000fe20008410000 */
[----:B------:R-:W-:-:S03]  /*67b0*/  @P5 HADD2.F32 R178, -RZ, R179.H0_H0 ;  /* 0x200000b3ffb25230 */ /* 0x000fc60000004100 */
[----:B0-----:R-:W-:Y:S01]  /*67c0*/  @P5 FMUL.FTZ R83, R117, R83 ;  /* 0x0000005375535220 */ /* 0x001fe20000410000 */
[----:B------:R-:W-:-:S03]  /*67d0*/  HFMA2 R117, -RZ, RZ, 0, 0 ;  /* 0x00000000ff757431 */ /* 0x000fc600000001ff */
[----:B------:R-:W-:Y:S02]  /*67e0*/  @P5 FMUL.FTZ R117, R178, R83 ;  /* 0x00000053b2755220 */ /* 0x000fe40000410000 */
[----:B------:R-:W0:Y:S02]  /*67f0*/  @P5 LDC R83, c[0x0][0x408] ;  /* 0x00010200ff535b82 */ /* 0x000e240000000800 */
[----:B------:R-:W-:Y:S01]  /*6800*/  FADD.FTZ R178, R118, R117 ;  /* 0x0000007576b27221 */ /* 0x000fe20000010000 */
        /* <DEDUP_REMOVED lines=8> */
[----:B------:R-:W-:-:S08]  /*6890*/  FFMA.FTZ R83, R83, UR17, R159 ;  /* 0x0000001153537c23 */ /* 0x000fd0000801009f */
[----:B------:R-:W0:Y:S01]  /*68a0*/  @P5 LDC R117, c[0x0][0x408] ;  /* 0x00010200ff755b82 */ /* 0x000e220000000800 */
        /* <DEDUP_REMOVED lines=8> */
[----:B------:R-:W-:Y:S01]  /*6930*/  MOV R119, RZ ;  /* 0x000000ff00777202 */ /* 0x000fe20000000f00 */
[----:B0-----:R-:W-:Y:S01]  /*6940*/  @P5 FMUL.FTZ R117, R118, R117 ;  /* 0x0000007576755220 */ /* 0x001fe20000410000 */
[----:B------:R-:W-:-:S05]  /*6950*/  @P5 HADD2.F32 R118, -RZ, R55.H1_H1 ;  /* 0x30000037ff765230 */ /* 0x000fca0000004100 */
[----:B------:R-:W-:Y:S01]  /*6960*/  @P5 FMUL.FTZ R119, R117, R118 ;  /* 0x0000007675775220 */ /* 0x000fe20000410000 */
[----:B------:R-:W-:Y:S02]  /*6970*/  LOP3.LUT P5, RZ, R24, 0xff, RZ, 0xc0, !PT ;  /* 0x000000ff18ff7812 */ /* 0x000fe400078ac0ff */
[----:B------:R-:W-:Y:S01]  /*6980*/  F2FP.F16.F32.PACK_AB R117, R89, R88 ;  /* 0x000000585975723e */ /* 0x000fe200000000ff */
[----:B------:R-:W-:Y:S01]  /*6990*/  FFMA.FTZ R88, R209, UR18, R180 ;  /* 0x00000012d1587c23 */ /* 0x000fe200080100b4 */
[----:B------:R-:W-:Y:S02]  /*69a0*/  F2FP.F16.F32.PACK_AB R118, R116, R181 ;  /* 0x000000b57476723e */ /* 0x000fe400000000ff */
[----:B------:R-:W-:Y:S01]  /*69b0*/  F2FP.F16.F32.PACK_AB R119, R119, R183 ;  /* 0x000000b77777723e */ /* 0x000fe200000000ff */
[----:B------:R-:W-:-:S04]  /*69c0*/  FADD.FTZ R88, R252, -R88 ;  /* 0x80000058fc587221 */ /* 0x000fc80000010000 */
[----:B------:R-:W-:Y:S02]  /*69d0*/  FFMA.FTZ R88, R88, UR17, R152 ;  /* 0x0000001158587c23 */ /* 0x000fe40008010098 */
[----:B------:R-:W0:Y:S01]  /*69e0*/  @P5 LDC R89, c[0x0][0x408] ;  /* 0x00010200ff595b82 */ /* 0x000e220000000800 */
[----:B------:R-:W-:Y:S02]  /*69f0*/  @P5 HADD2.F32 R181, -RZ, R176.H0_H0 ;  /* 0x200000b0ffb55230 */ /* 0x000fe40000004100 */
[----:B------:R-:W-:-:S04]  /*6a00*/  @P5 FMUL.FTZ R116, R88, UR16 ;  /* 0x0000001058745c20 */ /* 0x000fc80008410000 */
[----:B0-----:R-:W-:Y:S01]  /*6a10*/  @P5 FMUL.FTZ R89, R116, R89 ;  /* 0x0000005974595220 */ /* 0x001fe20000410000 */
[----:B------:R-:W-:-:S03]  /*6a20*/  HFMA2 R116, -RZ, RZ, 0, 0 ;  /* 0x00000000ff747431 */ /* 0x000fc600000001ff */
[----:B------:R-:W-:Y:S01]  /*6a30*/  @P5 FMUL.FTZ R116, R181, R89 ;  /* 0x00000059b5745220 */ /* 0x000fe20000410000 */
[----:B------:R-:W-:-:S03]  /*6a40*/  FFMA.FTZ R89, R205, UR18, R180 ;  /* 0x00000012cd597c23 */ /* 0x000fc600080100b4 */
[----:B------:R-:W-:Y:S01]  /*6a50*/  FADD.FTZ R183, R112, R116 ;  /* 0x0000007470b77221 */ /* 0x000fe20000010000 */
[----:B------:R-:W-:Y:S01]  /*6a60*/  FADD.FTZ R89, R247, -R89 ;  /* 0x80000059f7597221 */ /* 0x000fe20000010000 */
[----:B------:R-:W0:Y:S03]  /*6a70*/  @P6 LDC R112, c[0x0][0x408] ;  /* 0x00010200ff706b82 */ /* 0x000e260000000800 */
[----:B------:R-:W-:-:S04]  /*6a80*/  FFMA.FTZ R89, R89, UR17, R153 ;  /* 0x0000001159597c23 */ /* 0x000fc80008010099 */
[----:B------:R-:W-:-:S04]  /*6a90*/  @P6 FMUL.FTZ R116, R89, UR16 ;  /* 0x0000001059746c20 */ /* 0x000fc80008410000 */
[----:B0-----:R-:W-:Y:S01]  /*6aa0*/  @P6 FMUL.FTZ R112, R116, R112 ;  /* 0x0000007074706220 */ /* 0x001fe20000410000 */
[----:B------:R-:W-:Y:S01]  /*6ab0*/  @P6 HADD2.F32 R116, -RZ, R176.H1_H1 ;  /* 0x300000b0ff746230 */ /* 0x000fe20000004100 */
[----:B------:R-:W-:-:S04]  /*6ac0*/  MOV R176, RZ ;  /* 0x000000ff00b07202 */ /* 0x000fc80000000f00 */
[----:B------:R-:W-:Y:S01]  /*6ad0*/  @P6 FMUL.FTZ R176, R116, R112 ;  /* 0x0000007074b06220 */ /* 0x000fe20000410000 */
[----:B------:R-:W-:Y:S01]  /*6ae0*/  @P6 FMUL.FTZ R112, R89, UR16 ;  /* 0x0000001059706c20 */ /* 0x000fe20008410000 */
[--C-:B------:R-:W-:Y:S02]  /*6af0*/  @P6 HADD2.F32 R116, -RZ, R52.reuse.H1_H1 ;  /* 0x30000034ff746230 */ /* 0x100fe40000004100 */
[----:B------:R-:W-:Y:S01]  /*6b00*/  FADD.FTZ R181, R113, R176 ;  /* 0x000000b071b57221 */ /* 0x000fe20000010000 */
[----:B------:R-:W-:Y:S01]  /*6b10*/  @P5 HADD2.F32 R176, -RZ, R52.H0_H0 ;  /* 0x20000034ffb05230 */ /* 0x000fe20000004100 */
[----:B------:R-:W0:Y:S02]  /*6b20*/  @P6 LDC R113, c[0x0][0x408] ;  /* 0x00010200ff716b82 */ /* 0x000e240000000800 */
[----:B0-----:R-:W-:Y:S01]  /*6b30*/  @P6 FMUL.FTZ R113, R112, R113 ;  /* 0x0000007170716220 */ /* 0x001fe20000410000 */
[----:B------:R-:W-:-:S03]  /*6b40*/  HFMA2 R112, -RZ, RZ, 0, 0 ;  /* 0x00000000ff707431 */ /* 0x000fc600000001ff */
[----:B------:R-:W-:Y:S01]  /*6b50*/  @P6 FMUL.FTZ R112, R113, R116 ;  /* 0x0000007471706220 */ /* 0x000fe20000410000 */
[----:B------:R-:W-:Y:S01]  /*6b60*/  @P5 FMUL.FTZ R116, R88, UR16 ;  /* 0x0000001058745c20 */ /* 0x000fe20008410000 */
[----:B------:R-:W0:Y:S03]  /*6b70*/  @P5 LDC R113, c[0x0][0x408] ;  /* 0x00010200ff715b82 */ /* 0x000e260000000800 */
[----:B0-----:R-:W-:Y:S01]  /*6b80*/  @P5 FMUL.FTZ R113, R116, R113 ;  /* 0x0000007174715220 */ /* 0x001fe20000410000 */
[----:B------:R-:W-:-:S03]  /*6b90*/  MOV R116, RZ ;  /* 0x000000ff00747202 */ /* 0x000fc60000000f00 */
[----:B------:R-:W-:-:S05]  /*6ba0*/  @P5 FMUL.FTZ R116, R113, R176 ;  /* 0x000000b071745220 */ /* 0x000fca0000410000 */
[----:B------:R-:W-:Y:S01]  /*6bb0*/  F2FP.F16.F32.PACK_AB R116, R112, R116 ;  /* 0x000000747074723e */ /* 0x000fe200000000ff */
[----:B------:R-:W-:Y:S06]  /*6bc0*/  BRA `(.L_x_12752) ;  /* 0x0000001c00647947 */ /* 0x000fec0003800000 */
.L_x_12751:
[----:B-----5:R-:W-:Y:S02]  /*6bd0*/  LOP3.LUT P5, RZ, R24, 0xff00, RZ, 0xc0, !PT ;  /* 0x0000ff0018ff7812 */ /* 0x020fe400078ac0ff */
[----:B------:R-:W-:-:S11]  /*6be0*/  CS2R R190, SRZ ;  /* 0x0000000000be7805 */ /* 0x000fd6000001ff00 */
        /* <DEDUP_REMOVED lines=17> */
[----:B------:R-:W-:-:S05]  /*6d00*/  @P5 HADD2.F32 R183, -RZ, R52.H1_H1 ;  /* 0x30000034ffb75230 */ /* 0x000fca0000004100 */
[----:B------:R-:W-:Y:S01]  /*6d10*/  @P5 FMUL.FTZ R113, R182, R183 ;  /* 0x000000b7b6715220 */ /* 0x000fe20000410000 */
[----:B------:R-:W-:-:S13]  /*6d20*/  LOP3.LUT P5, RZ, R24, 0xff0000, RZ, 0xc0, !PT ;  /* 0x00ff000018ff7812 */ /* 0x000fda00078ac0ff */
[----:B------:R-:W0:Y:S01]  /*6d30*/  @P5 LDC R183, c[0x0][0x408] ;  /* 0x00010200ffb75b82 */ /* 0x000e220000000800 */
[----:B------:R-:W-:Y:S01]  /*6d40*/  @P5 FFMA.FTZ R182, R199, UR18, R180 ;  /* 0x00000012c7b65c23 */ /* 0x000fe200080100b4 */
[----:B--2---:R-:W-:-:S03]  /*6d50*/  @P5 HADD2.F32 R188, -RZ, R177.H0_H0 ;  /* 0x200000b1ffbc5230 */ /* 0x004fc60000004100 */
[----:B------:R-:W-:-:S04]  /*6d60*/  @P5 FADD.FTZ R182, R242, -R182 ;  /* 0x800000b6f2b65221 */ /* 0x000fc80000010000 */
[----:B------:R-:W-:-:S04]  /*6d70*/  @P5 FFMA.FTZ R182, R182, UR17, R154 ;  /* 0x00000011b6b65c23 */ /* 0x000fc8000801009a */
[----:B------:R-:W-:-:S04]  /*6d80*/  @P5 FMUL.FTZ R182, R182, UR16 ;  /* 0x00000010b6b65c20 */ /* 0x000fc80008410000 */
[----:B0-----:R-:W-:Y:S01]  /*6d90*/  @P5 FMUL.FTZ R183, R182, R183 ;  /* 0x000000b7b6b75220 */ /* 0x001fe20000410000 */
[----:B------:R-:W-:-:S03]  /*6da0*/  HFMA2 R182, -RZ, RZ, 0, 0 ;  /* 0x00000000ffb67431 */ /* 0x000fc600000001ff */
[----:B------:R-:W-:Y:S01]  /*6db0*/  @P5 FMUL.FTZ R182, R188, R183 ;  /* 0x000000b7bcb65220 */ /* 0x000fe20000410000 */
[----:B------:R-:W-:Y:S01]  /*6dc0*/  CS2R R188, SRZ ;  /* 0x0000000000bc7805 */ /* 0x000fe2000001ff00 */
[----:B------:R-:W0:Y:S02]  /*6dd0*/  @P5 LDC R183, c[0x0][0x408] ;  /* 0x00010200ffb75b82 */ /* 0x000e240000000800 */
[----:B------:R-:W-:Y:S01]  /*6de0*/  FADD.FTZ R114, R114, R182 ;  /* 0x000000b672727221 */ /* 0x000fe20000010000 */
[----:B------:R-:W-:-:S04]  /*6df0*/  @P5 FFMA.FTZ R182, R199, UR18, R180 ;  /* 0x00000012c7b65c23 */ /* 0x000fc800080100b4 */
[----:B------:R-:W-:-:S04]  /*6e00*/  @P5 FADD.FTZ R182, R242, -R182 ;  /* 0x800000b6f2b65221 */ /* 0x000fc80000010000 */
[----:B------:R-:W-:-:S04]  /*6e10*/  @P5 FFMA.FTZ R182, R182, UR17, R154 ;  /* 0x00000011b6b65c23 */ /* 0x000fc8000801009a */
[----:B------:R-:W-:-:S04]  /*6e20*/  @P5 FMUL.FTZ R182, R182, UR16 ;  /* 0x00000010b6b65c20 */ /* 0x000fc80008410000 */
[----:B0-----:R-:W-:Y:S01]  /*6e30*/  @P5 FMUL.FTZ R183, R182, R183 ;  /* 0x000000b7b6b75220 */ /* 0x001fe20000410000 */
[----:B------:R-:W-:-:S05]  /*6e40*/  @P5 HADD2.F32 R182, -RZ, R53.H0_H0 ;  /* 0x20000035ffb65230 */ /* 0x000fca0000004100 */
        /* <DEDUP_REMOVED lines=8> */
[----:B------:R-:W-:Y:S01]  /*6ed0*/  @P5 HADD2.F32 R183, -RZ, R177.H1_H1 ;  /* 0x300000b1ffb75230 */ /* 0x000fe20000004100 */
[----:B------:R-:W-:-:S04]  /*6ee0*/  MOV R177, RZ ;  /* 0x000000ff00b17202 */ /* 0x000fc80000000f00 */
        /* <DEDUP_REMOVED lines=43> */
[----:B------:R-:W0:Y:S03]  /*71a0*/  @P5 LDC R117, c[0x0][0x408] ;  /* 0x00010200ff755b82 */ /* 0x000e260000000800 */
        /* <DEDUP_REMOVED lines=13> */
[----:B------:R-:W-:-:S03]  /*7280*/  MOV R178, RZ ;  /* 0x000000ff00b27202 */ /* 0x000fc60000000f00 */
        /* <DEDUP_REMOVED lines=15> */
[----:B------:R-:W-:-:S04]  /*7380*/  @P5 FFMA.FTZ R118, R118, UR17, R159 ;  /* 0x0000001176765c23 */ /* 0x000fc8000801009f */
        /* <DEDUP_REMOVED lines=20> */
[----:B------:R-:W-:-:S04]  /*74d0*/  @P5 FFMA.FTZ R118, R118, UR17, R152 ;  /* 0x0000001176765c23 */ /* 0x000fc80008010098 */
[----:B------:R-:W-:-:S04]  /*74e0*/  @P5 FMUL.FTZ R118, R118, UR16 ;  /* 0x0000001076765c20 */ /* 0x000fc80008410000 */
[----:B0-----:R-:W-:Y:S01]  /*74f0*/  @P5 FMUL.FTZ R117, R118, R117 ;  /* 0x0000007576755220 */ /* 0x001fe20000410000 */
[----:B------:R-:W-:Y:S02]  /*7500*/  @P5 HADD2.F32 R118, -RZ, R176.H0_H0 ;  /* 0x200000b0ff765230 */ /* 0x000fe40000004100 */
[----:B------:R-:W-:-:S03]  /*7510*/  HFMA2 R176, -RZ, RZ, 0, 0 ;  /* 0x00000000ffb07431 */ /* 0x000fc600000001ff */
[----:B------:R-:W-:Y:S01]  /*7520*/  @P5 FMUL.FTZ R176, R118, R117 ;  /* 0x0000007576b05220 */ /* 0x000fe20000410000 */
[----:B------:R-:W-:Y:S01]  /*7530*/  @P5 FFMA.FTZ R118, R209, UR18, R180 ;  /* 0x00000012d1765c23 */ /* 0x000fe200080100b4 */
[----:B------:R-:W-:Y:S02]  /*7540*/  F2FP.F16.F32.PACK_AB R117, R189, R188 ;  /* 0x000000bcbd75723e */ /* 0x000fe400000000ff */
[----:B------:R-:W-:Y:S01]  /*7550*/  FADD.FTZ R183, R112, R176 ;  /* 0x000000b070b77221 */ /* 0x000fe20000010000 */
[----:B------:R-:W-:Y:S01]  /*7560*/  @P5 FADD.FTZ R118, R252, -R118 ;  /* 0x80000076fc765221 */ /* 0x000fe20000010000 */
[----:B------:R-:W0:Y:S01]  /*7570*/  @P5 LDC R112, c[0x0][0x408] ;  /* 0x00010200ff705b82 */ /* 0x000e220000000800 */
[----:B------:R-:W-:Y:S02]  /*7580*/  @P5 HADD2.F32 R176, -RZ, R52.H0_H0 ;  /* 0x20000034ffb05230 */ /* 0x000fe40000004100 */
[----:B------:R-:W-:-:S04]  /*7590*/  @P5 FFMA.FTZ R118, R118, UR17, R152 ;  /* 0x0000001176765c23 */ /* 0x000fc80008010098 */
[----:B------:R-:W-:-:S04]  /*75a0*/  @P5 FMUL.FTZ R118, R118, UR16 ;  /* 0x0000001076765c20 */ /* 0x000fc80008410000 */
[----:B0-----:R-:W-:Y:S01]  /*75b0*/  @P5 FMUL.FTZ R118, R118, R112 ;  /* 0x0000007076765220 */ /* 0x001fe20000410000 */
[----:B------:R-:W-:-:S03]  /*75c0*/  MOV R112, RZ ;  /* 0x000000ff00707202 */ /* 0x000fc60000000f00 */
[----:B------:R-:W-:Y:S01]  /*75d0*/  @P5 FMUL.FTZ R112, R118, R176 ;  /* 0x000000b076705220 */ /* 0x000fe20000410000 */
[----:B------:R-:W-:-:S04]  /*75e0*/  F2FP.F16.F32.PACK_AB R118, R190, R116 ;  /* 0x00000074be76723e */ /* 0x000fc800000000ff */
[----:B------:R-:W-:Y:S01]  /*75f0*/  F2FP.F16.F32.PACK_AB R116, R113, R112 ;  /* 0x000000707174723e */ /* 0x000fe200000000ff */
[----:B------:R-:W-:Y:S06]  /*7600*/  BRA `(.L_x_12752) ;  /* 0x0000001000d47947 */ /* 0x000fec0003800000 */
.L_x_12750:
[----:B------:R-:W0:Y:S02]  /*7610*/  LDC.64 R182, c[0x0][0x478] ;  /* 0x00011e00ffb67b82 */ /* 0x000e240000000a00 */
[----:B0-----:R-:W-:-:S04]  /*7620*/  ISETP.NE.U32.AND P4, PT, R182, RZ, PT ;  /* 0x000000ffb600720c */ /* 0x001fc80003f85070 */
[----:B------:R-:W-:-:S13]  /*7630*/  ISETP.NE.AND.EX P4, PT, R183, RZ, PT, P4 ;  /* 0x000000ffb700720c */ /* 0x000fda0003f85340 */
        /* <DEDUP_REMOVED lines=111> */
[----:B------:R-:W-:Y:S02]  /*7d30*/  FMUL.FTZ R88, R88, UR17 ;  /* 0x0000001158587c20 */ /* 0x000fe40008410000 */
        /* <DEDUP_REMOVED lines=10> */
[----:B------:R-:W-:-:S04]  /*7de0*/  FMUL.FTZ R89, R89, UR17 ;  /* 0x0000001159597c20 */ /* 0x000fc80008410000 */
        /* <DEDUP_REMOVED lines=20> */
.L_x_12753:
[----:B-----5:R-:W-:Y:S02]  /*7f30*/  LOP3.LUT P5, RZ, R24, 0xff00, RZ, 0xc0, !PT ;  /* 0x0000ff0018ff7812 */ /* 0x020fe400078ac0ff */
[----:B------:R-:W-:-:S11]  /*7f40*/  CS2R R190, SRZ ;  /* 0x0000000000be7805 */ /* 0x000fd6000001ff00 */
        /* <DEDUP_REMOVED lines=24> */
[----:B------:R-:W-:-:S04]  /*80d0*/  @P5 FMUL.FTZ R182, R182, UR17 ;  /* 0x00000011b6b65c20 */ /* 0x000fc80008410000 */
        /* <DEDUP_REMOVED lines=129> */
[----:B------:R-:W-:-:S04]  /*88f0*/  @P5 FMUL.FTZ R118, R118, UR17 ;  /* 0x0000001176765c20 */ /* 0x000fc80008410000 */
[----:B------:R-:W-:-:S04]  /*8900*/  @P5 FMUL.FTZ R118, R118, UR16 ;  /* 0x0000001076765c20 */ /* 0x000fc80008410000 */
[----:B0-----:R-:W-:Y:S01]  /*8910*/  @P5 FMUL.FTZ R118, R118, R112 ;  /* 0x0000007076765220 */ /* 0x001fe20000410000 */
[----:B------:R-:W-:-:S03]  /*8920*/  MOV R112, RZ ;  /* 0x000000ff00707202 */ /* 0x000fc60000000f00 */
[----:B------:R-:W-:Y:S01]  /*8930*/  @P5 FMUL.FTZ R112, R176, R118 ;  /* 0x00000076b0705220 */ /* 0x000fe20000410000 */
[----:B------:R-:W-:-:S04]  /*8940*/  F2FP.F16.F32.PACK_AB R118, R190, R116 ;  /* 0x00000074be76723e */ /* 0x000fc800000000ff */
[----:B------:R-:W-:-:S07]  /*8950*/  F2FP.F16.F32.PACK_AB R116, R113, R112 ;  /* 0x000000707174723e */ /* 0x000fce00000000ff */
.L_x_12752:
        /* <DEDUP_REMOVED lines=14> */
.L_x_12749:
[----:B------:R-:W-:Y:S05]  /*8a40*/  BSYNC.RECONVERGENT B0 ;  /* 0x0000000000007941 */ /* 0x000fea0003800200 */
.L_x_12748:
        /* <DEDUP_REMOVED lines=12> */
[C---:B-----5:R-:W-:Y:S01]  /*8b10*/  LOP3.LUT P5, RZ, R20.reuse, 0xff0000, RZ, 0xc0, !PT ;  /* 0x00ff000014ff7812 */ /* 0x060fe200078ac0ff */
        /* <DEDUP_REMOVED lines=141> */
.L_x_12757:
        /* <DEDUP_REMOVED lines=164> */
.L_x_12756:
[----:B------:R-:W0:Y:S02]  /*9e30*/  LDC.64 R182, c[0x0][0x478] ;  /* 0x00011e00ffb67b82 */ /* 0x000e240000000a00 */
[----:B0-----:R-:W-:-:S04]  /*9e40*/  ISETP.NE.U32.AND P4, PT, R182, RZ, PT ;  /* 0x000000ffb600720c */ /* 0x001fc80003f85070 */
[----:B------:R-:W-:-:S13]  /*9e50*/  ISETP.NE.AND.EX P4, PT, R183, RZ, PT, P4 ;  /* 0x000000ffb700720c */ /* 0x000fda0003f85340 */
        /* <DEDUP_REMOVED lines=143> */
.L_x_12759:
        /* <DEDUP_REMOVED lines=163> */
.L_x_12758:
        /* <DEDUP_REMOVED lines=14> */
.L_x_12755:
[----:B------:R-:W-:Y:S05]  /*b260*/  BSYNC.RECONVERGENT B0 ;  /* 0x0000000000007941 */ /* 0x000fea0003800200 */
.L_x_12754:
        /* <DEDUP_REMOVED lines=154> */
.L_x_12763:
        /* <DEDUP_REMOVED lines=164> */
.L_x_12762:
        /* <DEDUP_REMOVED lines=146> */
.L_x_12765:
        /* <DEDUP_REMOVED lines=163> */
.L_x_12764:
        /* <DEDUP_REMOVED lines=14> */
.L_x_12761:
[----:B------:R-:W-:Y:S05]  /*da80*/  BSYNC.RECONVERGENT B0 ;  /* 0x0000000000007941 */ /* 0x000fea0003800200 */
.L_x_12760:
[----:B------:R-:W3:Y:S01]  /*da90*/  LDL R176, [R1+0xc] ;  /* 0x00000c0001b07983 */ /* 0x000ee20000100800 */
[----:B------:R-:W-:Y:S01]  /*daa0*/  BSSY.RECONVERGENT B0, `(.L_x_12766) ;  /* 0x0000269000007945 */ /* 0x000fe20003800200 */
[----:B---3--:R-:W-:-:S13]  /*dab0*/  ISETP.NE.AND P4, PT, R176, RZ, PT ;  /* 0x000000ffb000720c */ /* 0x008fda0003f85270 */
[----:B------:R-:W-:Y:S05]  /*dac0*/  @!P4 BRA `(.L_x_12767) ;  /* 0x000000240098c947 */ /* 0x000fea0003800000 */
[----:B------:R-:W0:Y:S02]  /*dad0*/  LDC.64 R176, c[0x0][0x390] ;  /* 0x0000e400ffb07b82 */ /* 0x000e240000000a00 */
[----:B0-----:R-:W-:-:S06]  /*dae0*/  IMAD.WIDE.U32 R176, R0, 0x10, R176 ;  /* 0x0000001000b07825 */ /* 0x001fcc00078e00b0 */
[----:B------:R-:W5:Y:S01]  /*daf0*/  LDG.E.128 R176, desc[UR10][R176.64] ;  /* 0x0000000ab0b07981 */ /* 0x000f62000c1e1d00 */
[----:B------:R-:W-:-:S04]  /*db00*/  UISETP.NE.U32.AND UP1, UPT, UR22, URZ, UPT ;  /* 0x000000ff1600728c */ /* 0x000fc8000bf25070 */
[----:B------:R-:W-:-:S09]  /*db10*/  UISETP.NE.AND.EX UP1, UPT, UR23, URZ, UPT, UP1 ;  /* 0x000000ff1700728c */ /* 0x000fd2000bf25310 */
[----:B------:R-:W-:Y:S05]  /*db20*/  BRA.U !UP1, `(.L_x_12768) ;  /* 0x0000001109a87547 */ /* 0x000fea000b800000 */
[----:B------:R0:W5:Y:S04]  /*db30*/  LDL R214, [R1] ;  /* 0x0000000001d67983 */ /* 0x0001680000100800 */
[----:B------:R0:W5:Y:S01]  /*db40*/  LDL R191, [R1+0x4] ;  /* 0x0000040001bf7983 */ /* 0x0001620000100800 */
[----:B------:R-:W-:-:S04]  /*db50*/  UISETP.NE.U32.AND UP1, UPT, UR8, URZ, UPT ;  /* 0x000000ff0800728c */ /* 0x000fc8000bf25070 */
[----:B------:R-:W-:-:S06]  /*db60*/  UISETP.NE.AND.EX UP1, UPT, UR9, URZ, UPT, UP1 ;  /* 0x000000ff0900728c */ /* 0x000fcc000bf25310 */
[----:B------:R-:W-:-:S13]  /*db70*/  PLOP3.LUT P4, PT, PT, PT, UP1, 0x80, 0x8 ;  /* 0x000000000008781c */ /* 0x000fda0003f8f018 */
[----:B0-----:R-:W-:Y:S05]  /*db80*/  @!P4 BRA `(.L_x_12769) ;  /* 0x000000080018c947 */ /* 0x001fea0003800000 */
[----:B-----5:R-:W-:Y:S01]  /*db90*/  LOP3.LUT P5, RZ, R184, 0xff00, RZ, 0xc0, !PT ;  /* 0x0000ff00b8ff7812 */ /* 0x020fe200078ac0ff */
[----:B------:R-:W-:Y:S01]  /*dba0*/  FFMA.FTZ R80, R204, UR18, R180 ;  /* 0x00000012cc507c23 */ /* 0x000fe200080100b4 */
[----:B------:R-:W-:Y:S02]  /*dbb0*/  MOV R190, RZ ;  /* 0x000000ff00be7202 */ /* 0x000fe40000000f00 */
[----:B--2---:R-:W-:Y:S01]  /*dbc0*/  CS2R R188, SRZ ;  /* 0x0000000000bc7805 */ /* 0x004fe2000001ff00 */
        /* <DEDUP_REMOVED lines=9> */
[----:B------:R-:W-:-:S03]  /*dc60*/  @P5 FMUL.FTZ R82, R89, UR16 ;  /* 0x0000001059525c20 */ /* 0x000fc60008410000 */
        /* <DEDUP_REMOVED lines=29> */
[----:B------:R-:W-:-:S03]  /*de40*/  MOV R81, RZ ;  /* 0x000000ff00517202 */ /* 0x000fc60000000f00 */
[----:B------:R-:W-:Y:S01]  /*de50*/  @P5 FMUL.FTZ R81, R177, R88 ;  /* 0x00000058b1515220 */ /* 0x000fe20000410000 */
[----:B------:R-:W-:-:S03]  /*de60*/  @P5 FMUL.FTZ R88, R91, UR16 ;  /* 0x000000105b585c20 */ /* 0x000fc60008410000 */
[----:B------:R-:W-:Y:S01]  /*de70*/  FADD.FTZ R183, R139, R81 ;  /* 0x000000518bb77221 */ /* 0x000fe20000010000 */
[----:B-1----:R-:W-:Y:S01]  /*de80*/  @P5 FMUL.FTZ R83, R88, R83 ;  /* 0x0000005358535220 */ /* 0x002fe20000410000 */
[----:B------:R-:W-:Y:S01]  /*de90*/  @P5 HADD2.F32 R88, -RZ, R77.H1_H1 ;  /* 0x3000004dff585230 */ /* 0x000fe20000004100 */
[----:B------:R-:W-:-:S04]  /*dea0*/  CS2R R138, SRZ ;  /* 0x00000000008a7805 */ /* 0x000fc8000001ff00 */
        /* <DEDUP_REMOVED lines=25> */
[----:B------:R-:W-:-:S03]  /*e040*/  MOV R82, RZ ;  /* 0x000000ff00527202 */ /* 0x000fc60000000f00 */
[----:B------:R-:W-:Y:S02]  /*e050*/  @P5 FMUL.FTZ R82, R88, R83 ;  /* 0x0000005358525220 */ /* 0x000fe40000410000 */
[----:B------:R-:W0:Y:S02]  /*e060*/  @P5 LDC R83, c[0x0][0x408] ;  /* 0x00010200ff535b82 */ /* 0x000e240000000800 */
[----:B------:R-:W-:Y:S01]  /*e070*/  FADD.FTZ R178, R141, R82 ;  /* 0x000000528db27221 */ /* 0x000fe20000010000 */
[----:B------:R-:W-:Y:S01]  /*e080*/  @P5 FMUL.FTZ R82, R81, UR16 ;  /* 0x0000001051525c20 */ /* 0x000fe20008410000 */
[----:B------:R-:W-:-:S03]  /*e090*/  CS2R R140, SRZ ;  /* 0x00000000008c7805 */ /* 0x000fc6000001ff00 */
[----:B0-----:R-:W-:Y:S01]  /*e0a0*/  @P5 FMUL.FTZ R83, R82, R83 ;  /* 0x0000005352535220 */ /* 0x001fe20000410000 */
[----:B------:R-:W-:-:S05]  /*e0b0*/  @P5 HADD2.F32 R82, -RZ, R78.H1_H1 ;  /* 0x3000004eff525230 */ /* 0x000fca0000004100 */
[----:B------:R-:W-:Y:S01]  /*e0c0*/  @P5 FMUL.FTZ R139, R83, R82 ;  /* 0x00000052538b5220 */ /* 0x000fe20000410000 */
[----:B------:R-:W-:Y:S01]  /*e0d0*/  LOP3.LUT P5, RZ, R185, 0xff0000, RZ, 0xc0, !PT ;  /* 0x00ff0000b9ff7812 */ /* 0x000fe200078ac0ff */
[----:B------:R-:W-:-:S03]  /*e0e0*/  FFMA.FTZ R82, R19, UR18, R180 ;  /* 0x0000001213527c23 */ /* 0x000fc600080100b4 */
[----:B------:R-:W-:Y:S01]  /*e0f0*/  F2FP.F16.F32.PACK_AB R138, R139, R138 ;  /* 0x0000008a8b8a723e */ /* 0x000fe200000000ff */
        /* <DEDUP_REMOVED lines=18> */
[----:B------:R-:W-:-:S04]  /*e220*/  FFMA.FTZ R83, R83, UR17, R35 ;  /* 0x0000001153537c23 */ /* 0x000fc80008010023 */
[----:B------:R-:W-:-:S04]  /*e230*/  FMUL.FTZ R88, R83, UR16 ;  /* 0x0000001053587c20 */ /* 0x000fc80008410000 */
        /* <DEDUP_REMOVED lines=8> */
[----:B------:R-:W-:Y:S01]  /*e2c0*/  LOP3.LUT P5, RZ, R184, 0xff, RZ, 0xc0, !PT ;  /* 0x000000ffb8ff7812 */ /* 0x000fe200078ac0ff */
[----:B------:R-:W-:-:S03]  /*e2d0*/  FFMA.FTZ R88, R238, UR18, R180 ;  /* 0x00000012ee587c23 */ /* 0x000fc600080100b4 */
[----:B------:R-:W-:Y:S01]  /*e2e0*/  F2FP.F16.F32.PACK_AB R139, R141, R140 ;  /* 0x0000008c8d8b723e */ /* 0x000fe200000000ff */
[----:B------:R-:W-:-:S04]  /*e2f0*/  FADD.FTZ R88, R249, -R88 ;  /* 0x80000058f9587221 */ /* 0x000fc80000010000 */
[----:B------:R-:W-:-:S04]  /*e300*/  FFMA.FTZ R88, R88, UR17, R36 ;  /* 0x0000001158587c23 */ /* 0x000fc80008010024 */
[----:B------:R-:W-:Y:S01]  /*e310*/  @P5 FMUL.FTZ R137, R88, UR16 ;  /* 0x0000001058895c20 */ /* 0x000fe20008410000 */
[----:B------:R-:W-:Y:S02]  /*e320*/  @P5 HADD2.F32 R176, -RZ, R176.H0_H0 ;  /* 0x200000b0ffb05230 */ /* 0x000fe40000004100 */
[----:B------:R-:W-:Y:S02]  /*e330*/  @P5 HADD2.F32 R180, -RZ, R76.H0_H0 ;  /* 0x2000004cffb45230 */ /* 0x000fe40000004100 */
[----:B------:R-:W-:-:S04]  /*e340*/  @P5 FMUL.FTZ R137, R137, UR26 ;  /* 0x0000001a89895c20 */ /* 0x000fc80008410000 */
[----:B------:R-:W-:Y:S01]  /*e350*/  @P5 FMUL.FTZ R179, R176, R137 ;  /* 0x00000089b0b35220 */ /* 0x000fe20000410000 */
[----:B------:R-:W-:-:S03]  /*e360*/  F2FP.F16.F32.PACK_AB R137, R188, R189 ;  /* 0x000000bdbc89723e */ /* 0x000fc600000000ff */
[----:B------:R-:W-:Y:S01]  /*e370*/  FADD.FTZ R176, R136, R179 ;  /* 0x000000b388b07221 */ /* 0x000fe20000010000 */
[----:B------:R-:W-:Y:S01]  /*e380*/  @P5 FMUL.FTZ R179, R88, UR16 ;  /* 0x0000001058b35c20 */ /* 0x000fe20008410000 */
[----:B------:R-:W0:Y:S03]  /*e390*/  @P5 LDC R136, c[0x0][0x408] ;  /* 0x00010200ff885b82 */ /* 0x000e260000000800 */
[----:B0-----:R-:W-:Y:S01]  /*e3a0*/  @P5 FMUL.FTZ R179, R179, R136 ;  /* 0x00000088b3b35220 */ /* 0x001fe20000410000 */
[----:B------:R-:W-:-:S03]  /*e3b0*/  MOV R136, RZ ;  /* 0x000000ff00887202 */ /* 0x000fc60000000f00 */
[----:B------:R-:W-:-:S05]  /*e3c0*/  @P5 FMUL.FTZ R136, R179, R180 ;  /* 0x000000b4b3885220 */ /* 0x000fca0000410000 */
[----:B------:R-:W-:Y:S01]  /*e3d0*/  F2FP.F16.F32.PACK_AB R136, R190, R136 ;  /* 0x00000088be88723e */ /* 0x000fe200000000ff */
[----:B------:R-:W-:Y:S06]  /*e3e0*/  BRA `(.L_x_12770) ;  /* 0x0000001c001c7947 */ /* 0x000fec0003800000 */
.L_x_12769:
[----:B-----5:R-:W-:Y:S02]  /*e3f0*/  LOP3.LUT P5, RZ, R184, 0xff00, RZ, 0xc0, !PT ;  /* 0x0000ff00b8ff7812 */ /* 0x020fe400078ac0ff */
[----:B--2---:R-:W-:-:S11]  /*e400*/  MOV R188, RZ ;  /* 0x000000ff00bc7202 */ /* 0x004fd60000000f00 */
        /* <DEDUP_REMOVED lines=127> */
[----:B------:R-:W-:Y:S02]  /*ec00*/  @P5 HADD2.F32 R179, -RZ, R179.H1_H1 ;  /* 0x300000b3ffb35230 */ /* 0x000fe40000004100 */
[----:B------:R-:W-:-:S04]  /*ec10*/  FMUL.FTZ R189, R189, UR26 ;  /* 0x0000001abdbd7c20 */ /* 0x000fc80008410000 */
[----:B------:R-:W-:Y:S01]  /*ec20*/  @P5 FMUL.FTZ R190, R179, R189 ;  /* 0x000000bdb3be5220 */ /* 0x000fe20000410000 */
[----:B------:R-:W-:-:S03]  /*ec30*/  MOV R179, RZ ;  /* 0x000000ff00b37202 */ /* 0x000fc60000000f00 */
[----:B------:R-:W-:Y:S01]  /*ec40*/  FADD.FTZ R143, R143, R190 ;  /* 0x000000be8f8f7221 */ /* 0x000fe20000010000 */
[----:B------:R-:W-:-:S05]  /*ec50*/  @P5 HADD2.F32 R190, -RZ, R79.H1_H1 ;  /* 0x3000004fffbe5230 */ /* 0x000fca0000004100 */
[----:B------:R-:W-:Y:S01]  /*ec60*/  @P5 FMUL.FTZ R179, R190, R189 ;  /* 0x000000bdbeb35220 */ /* 0x000fe20000410000 */
[----:B------:R-:W-:Y:S01]  /*ec70*/  LOP3.LUT P5, RZ, R184, 0xff, RZ, 0xc0, !PT ;  /* 0x000000ffb8ff7812 */ /* 0x000fe200078ac0ff */
[----:B------:R-:W-:-:S03]  /*ec80*/  HFMA2 R190, -RZ, RZ, 0, 0 ;  /* 0x00000000ffbe7431 */ /* 0x000fc600000001ff */
[----:B------:R-:W-:-:S09]  /*ec90*/  F2FP.F16.F32.PACK_AB R139, R179, R141 ;  /* 0x0000008db38b723e */ /* 0x000fd200000000ff */
[C-C-:B------:R-:W-:Y:S01]  /*eca0*/  @P5 FFMA.FTZ R189, R238.reuse, UR18, R180.reuse ;  /* 0x00000012eebd5c23 */ /* 0x140fe200080100b4 */
[----:B------:R-:W-:Y:S02]  /*ecb0*/  @P5 HADD2.F32 R176, -RZ, R176.H0_H0 ;  /* 0x200000b0ffb05230 */ /* 0x000fe40000004100 */
[----:B------:R-:W-:Y:S01]  /*ecc0*/  @P5 FFMA.FTZ R180, R238, UR18, R180 ;  /* 0x00000012eeb45c23 */ /* 0x000fe200080100b4 */
[----:B------:R-:W-:-:S03]  /*ecd0*/  @P5 FADD.FTZ R189, R249, -R189 ;  /* 0x800000bdf9bd5221 */ /* 0x000fc60000010000 */
[----:B------:R-:W-:Y:S01]  /*ece0*/  @P5 FADD.FTZ R180, R249, -R180 ;  /* 0x800000b4f9b45221 */ /* 0x000fe20000010000 */
[----:B------:R-:W-:-:S03]  /*ecf0*/  @P5 FFMA.FTZ R189, R189, UR17, R36 ;  /* 0x00000011bdbd5c23 */ /* 0x000fc60008010024 */
[----:B------:R-:W-:Y:S01]  /*ed00*/  @P5 FFMA.FTZ R180, R180, UR17, R36 ;  /* 0x00000011b4b45c23 */ /* 0x000fe20008010024 */
[----:B------:R-:W-:-:S03]  /*ed10*/  @P5 FMUL.FTZ R189, R189, UR16 ;  /* 0x00000010bdbd5c20 */ /* 0x000fc60008410000 */
[----:B------:R-:W-:Y:S01]  /*ed20*/  @P5 FMUL.FTZ R180, R180, UR16 ;  /* 0x00000010b4b45c20 */ /* 0x000fe20008410000 */
[----:B------:R-:W-:-:S04]  /*ed30*/  @P5 FMUL.FTZ R189, R189, UR26 ;  /* 0x0000001abdbd5c20 */ /* 0x000fc80008410000 */
[----:B------:R-:W-:Y:S01]  /*ed40*/  @P5 FMUL.FTZ R190, R176, R189 ;  /* 0x000000bdb0be5220 */ /* 0x000fe20000410000 */
[----:B------:R-:W-:-:S03]  /*ed50*/  @P5 HADD2.F32 R189, -RZ, R76.H0_H0 ;  /* 0x2000004cffbd5230 */ /* 0x000fc60000004100 */
[----:B------:R-:W-:Y:S02]  /*ed60*/  FADD.FTZ R176, R136, R190 ;  /* 0x000000be88b07221 */ /* 0x000fe40000010000 */
[----:B------:R-:W0:Y:S02]  /*ed70*/  @P5 LDC R136, c[0x0][0x408] ;  /* 0x00010200ff885b82 */ /* 0x000e240000000800 */
[----:B0-----:R-:W-:Y:S01]  /*ed80*/  @P5 FMUL.FTZ R180, R180, R136 ;  /* 0x00000088b4b45220 */ /* 0x001fe20000410000 */
[----:B------:R-:W-:-:S03]  /*ed90*/  MOV R136, RZ ;  /* 0x000000ff00887202 */ /* 0x000fc60000000f00 */
[----:B------:R-:W-:-:S05]  /*eda0*/  @P5 FMUL.FTZ R136, R189, R180 ;  /* 0x000000b4bd885220 */ /* 0x000fca0000410000 */
[----:B------:R-:W-:Y:S01]  /*edb0*/  F2FP.F16.F32.PACK_AB R136, R188, R136 ;  /* 0x00000088bc88723e */ /* 0x000fe200000000ff */
[----:B------:R-:W-:Y:S06]  /*edc0*/  BRA `(.L_x_12770) ;  /* 0x0000001000a47947 */ /* 0x000fec0003800000 */
.L_x_12768:
[----:B------:R0:W5:Y:S01]  /*edd0*/  LDL R214, [R1] ;  /* 0x0000000001d67983 */ /* 0x0001620000100800 */
[----:B------:R-:W1:Y:S03]  /*ede0*/  LDC.64 R182, c[0x0][0x478] ;  /* 0x00011e00ffb67b82 */ /* 0x000e660000000a00 */
[----:B------:R0:W5:Y:S01]  /*edf0*/  LDL R191, [R1+0x4] ;  /* 0x0000040001bf7983 */ /* 0x0001620000100800 */
[----:B-1----:R-:W-:-:S04]  /*ee00*/  ISETP.NE.U32.AND P4, PT, R182, RZ, PT ;  /* 0x000000ffb600720c */ /* 0x002fc80003f85070 */
[----:B------:R-:W-:-:S13]  /*ee10*/  ISETP.NE.AND.EX P4, PT, R183, RZ, PT, P4 ;  /* 0x000000ffb700720c */ /* 0x000fda0003f85340 */
[----:B0-----:R-:W-:Y:S05]  /*ee20*/  @!P4 BRA `(.L_x_12771) ;  /* 0x000000080018c947 */ /* 0x001fea0003800000 */
[----:B-----5:R-:W-:Y:S01]  /*ee30*/  LOP3.LUT P5, RZ, R184, 0xff00, RZ, 0xc0, !PT ;  /* 0x0000ff00b8ff7812 */ /* 0x020fe200078ac0ff */
[----:B------:R-:W-:Y:S01]  /*ee40*/  FFMA.FTZ R80, R204, UR18, R180 ;  /* 0x00000012cc507c23 */ /* 0x000fe200080100b4 */
[----:B------:R-:W-:Y:S02]  /*ee50*/  MOV R190, RZ ;  /* 0x000000ff00be7202 */ /* 0x000fe40000000f00 */
[----:B--2---:R-:W-:Y:S01]  /*ee60*/  CS2R R188, SRZ ;  /* 0x0000000000bc7805 */ /* 0x004fe2000001ff00 */
        /* <DEDUP_REMOVED lines=115> */
[----:B------:R-:W-:-:S04]  /*f5a0*/  FMUL.FTZ R88, R88, UR17 ;  /* 0x0000001158587c20 */ /* 0x000fc80008410000 */
        /* <DEDUP_REMOVED lines=14> */
.L_x_12771:
[----:B-----5:R-:W-:Y:S02]  /*f690*/  LOP3.LUT P5, RZ, R184, 0xff00, RZ, 0xc0, !PT ;  /* 0x0000ff00b8ff7812 */ /* 0x020fe400078ac0ff */
[----:B--2---:R-:W-:-:S11]  /*f6a0*/  MOV R188, RZ ;  /* 0x000000ff00bc7202 */ /* 0x004fd60000000f00 */
        /* <DEDUP_REMOVED lines=142> */
[----:B------:R-:W-:-:S03]  /*ff90*/  @P5 FMUL.FTZ R189, R189, UR17 ;  /* 0x00000011bdbd5c20 */ /* 0x000fc60008410000 */
[----:B------:R-:W-:Y:S01]  /*ffa0*/  @P5 FMUL.FTZ R180, R180, UR17 ;  /* 0x00000011b4b45c20 */ /* 0x000fe20008410000 */
        /* <DEDUP_REMOVED lines=10> */
[----:B------:R-:W-:-:S07]  /*10050*/  F2FP.F16.F32.PACK_AB R136, R188, R136 ;  /* 0x00000088bc88723e */ /* 0x000fce00000000ff */
.L_x_12770:
        /* <DEDUP_REMOVED lines=13> */
.L_x_12767:
[----:B------:R-:W-:Y:S05]  /*10130*/  BSYNC.RECONVERGENT B0 ;  /* 0x0000000000007941 */ /* 0x000fea0003800200 */
.L_x_12766:
[----:B------:R-:W-:Y:S02]  /*10140*/  UIADD3 UR7, UPT, UPT, UR7, UR24, URZ ;  /* 0x0000001807077290 */ /* 0x000fe4000fffe0ff */
[----:B------:R-:W-:Y:S02]  /*10150*/  UPLOP3.LUT UP2, UPT, UPT, UPT, UP2, 0x40, 0x4 ;  /* 0x000000000004789c */ /* 0x000fe40003f4e820 */
[----:B------:R-:W-:-:S09]  /*10160*/  UISETP.GE.AND UP1, UPT, UR7, UR25, UPT ;  /* 0x000000190700728c */ /* 0x000fd2000bf26270 */
[----:B------:R-:W-:Y:S05]  /*10170*/  BRA.U !UP1, `(.L_x_12772) ;  /* 0xffffff0d09847547 */ /* 0x000fea000b83ffff */
.L_x_12729:
[----:B------:R-:W0:Y:S01]  /*10180*/  S2UR UR4, SR_CTAID.X ;  /* 0x00000000000479c3 */ /* 0x000e220000002500 */
[----:B------:R-:W1:Y:S01]  /*10190*/  S2R R0, SR_TID.X ;  /* 0x0000000000007919 */ /* 0x000e620000002100 */
[----:B------:R-:W-:Y:S01]  /*101a0*/  BSSY.RECONVERGENT B0, `(.L_x_12773) ;  /* 0x0000022000007945 */ /* 0x000fe20003800200 */
[----:B0-----:R-:W-:-:S06]  /*101b0*/  UIMAD UR4, UR4, UR6, URZ ;  /* 0x00000006040472a4 */ /* 0x001fcc000f8e02ff */
[----:B------:R-:W-:-:S04]  /*101c0*/  MOV R9, UR4 ;  /* 0x0000000400097c02 */ /* 0x000fc80008000f00 */
[----:B-1----:R-:W-:Y:S01]  /*101d0*/  LEA.HI R9, R9, R0, RZ, 0x1d ;  /* 0x0000000009097211 */ /* 0x002fe200078fe8ff */
[----:B------:R-:W-:Y:S06]  /*101e0*/  @!P0 BRA `(.L_x_12774) ;  /* 0x0000000000748947 */ /* 0x000fec0003800000 */
[----:B------:R-:W3:Y:S01]  /*101f0*/  LDL.LU R80, [R1+0x50] ;  /* 0x0000500001507983 */ /* 0x000ee20000300800 */
[----:B------:R-:W0:Y:S03]  /*10200*/  LDC.64 R2, c[0x0][0x440] ;  /* 0x00011000ff027b82 */ /* 0x000e260000000a00 */
[----:B------:R-:W3:Y:S04]  /*10210*/  LDL.LU R81, [R1+0x54] ;  /* 0x0000540001517983 */ /* 0x000ee80000300800 */
[----:B------:R-:W3:Y:S01]  /*10220*/  LDL.LU R82, [R1+0x58] ;  /* 0x0000580001527983 */ /* 0x000ee20000300800 */
[----:B------:R-:W1:Y:S03]  /*10230*/  LDC.64 R4, c[0x0][0x448] ;  /* 0x00011200ff047b82 */ /* 0x000e660000000a00 */
[----:B------:R-:W3:Y:S04]  /*10240*/  LDL.LU R83, [R1+0x5c] ;  /* 0x00005c0001537983 */ /* 0x000ee80000300800 */
[----:B--2---:R-:W2:Y:S01]  /*10250*/  LDL.LU R188, [R1+0x40] ;  /* 0x0000400001bc7983 */ /* 0x004ea20000300800 */
[----:B------:R-:W4:Y:S03]  /*10260*/  LDC.64 R6, c[0x0][0x460] ;  /* 0x00011800ff067b82 */ /* 0x000f260000000a00 */
        /* <DEDUP_REMOVED lines=13> */
[C---:B----4-:R-:W-:Y:S01]  /*10340*/  IMAD.WIDE.U32 R6, R9.reuse, 0x20, R6 ;  /* 0x0000002009067825 */ /* 0x050fe200078e0006 */
[----:B------:R-:W-:Y:S01]  /*10350*/  IADD3 R9, PT, PT, R9, 0x80, RZ ;  /* 0x0000008009097810 */ /* 0x000fe20007ffe0ff */
[----:B---3--:R0:W-:Y:S04]  /*10360*/  STG.E.128 desc[UR10][R2.64], R80 ;  /* 0x0000005002007986 */ /* 0x0081e8000c101d0a */
[----:B--2---:R0:W-:Y:S04]  /*10370*/  STG.E.128 desc[UR10][R2.64+0x10], R188 ;  /* 0x000010bc02007986 */ /* 0x0041e8000c101d0a */
[----:B------:R0:W-:Y:S04]  /*10380*/  STG.E.128 desc[UR10][R4.64], R180 ;  /* 0x000000b404007986 */ /* 0x0001e8000c101d0a */
[----:B------:R0:W-:Y:S04]  /*10390*/  STG.E.128 desc[UR10][R4.64+0x10], R176 ;  /* 0x000010b004007986 */ /* 0x0001e8000c101d0a */
[----:B------:R0:W-:Y:S04]  /*103a0*/  STG.E.128 desc[UR10][R6.64], R104 ;  /* 0x0000006806007986 */ /* 0x0001e8000c101d0a */
[----:B------:R0:W-:Y:S02]  /*103b0*/  STG.E.128 desc[UR10][R6.64+0x10], R108 ;  /* 0x0000106c06007986 */ /* 0x0001e4000c101d0a */
.L_x_12774:
[----:B------:R-:W-:Y:S05]  /*103c0*/  BSYNC.RECONVERGENT B0 ;  /* 0x0000000000007941 */ /* 0x000fea0003800200 */
.L_x_12773:
[----:B------:R-:W-:Y:S04]  /*103d0*/  BSSY.RECONVERGENT B0, `(.L_x_12775) ;  /* 0x000001f000007945 */ /* 0x000fe80003800200 */
[----:B------:R-:W-:Y:S05]  /*103e0*/  @!P1 BRA `(.L_x_12776) ;  /* 0x0000000000749947 */ /* 0x000fea0003800000 */
[----:B-----5:R-:W3:Y:S01]  /*103f0*/  LDL.LU R24, [R1+0x30] ;  /* 0x0000300001187983 */ /* 0x020ee20000300800 */
[----:B0-----:R-:W0:Y:S03]  /*10400*/  LDC.64 R2, c[0x0][0x440] ;  /* 0x00011000ff027b82 */ /* 0x001e260000000a00 */
[----:B------:R-:W3:Y:S04]  /*10410*/  LDL.LU R25, [R1+0x34] ;  /* 0x0000340001197983 */ /* 0x000ee80000300800 */
[----:B------:R-:W3:Y:S01]  /*10420*/  LDL.LU R26, [R1+0x38] ;  /* 0x00003800011a7983 */ /* 0x000ee20000300800 */
[----:B------:R-:W1:Y:S03]  /*10430*/  LDC.64 R4, c[0x0][0x448] ;  /* 0x00011200ff047b82 */ /* 0x000e660000000a00 */
[----:B------:R-:W3:Y:S04]  /*10440*/  LDL.LU R27, [R1+0x3c] ;  /* 0x00003c00011b7983 */ /* 0x000ee80000300800 */
[----:B------:R-:W4:Y:S01]  /*10450*/  LDL.LU R20, [R1+0x20] ;  /* 0x0000200001147983 */ /* 0x000f220000300800 */
[----:B------:R-:W2:Y:S03]  /*10460*/  LDC.64 R6, c[0x0][0x460] ;  /* 0x00011800ff067b82 */ /* 0x000ea60000000a00 */
        /* <DEDUP_REMOVED lines=11> */
[----:B0-----:R-:W-:-:S04]  /*10520*/  IMAD.WIDE.U32 R2, R9, 0x20, R2 ;  /* 0x0000002009027825 */ /* 0x001fc800078e0002 */
[----:B-1----:R-:W-:-:S04]  /*10530*/  IMAD.WIDE.U32 R4, R9, 0x20, R4 ;  /* 0x0000002009047825 */ /* 0x002fc800078e0004 */
[C---:B--2---:R-:W-:Y:S01]  /*10540*/  IMAD.WIDE.U32 R6, R9.reuse, 0x20, R6 ;  /* 0x0000002009067825 */ /* 0x044fe200078e0006 */
[----:B------:R-:W-:Y:S01]  /*10550*/  IADD3 R9, PT, PT, R9, 0x80, RZ ;  /* 0x0000008009097810 */ /* 0x000fe20007ffe0ff */
[----:B---3--:R1:W-:Y:S04]  /*10560*/  STG.E.128 desc[UR10][R2.64], R24 ;  /* 0x0000001802007986 */ /* 0x0083e8000c101d0a */
[----:B----4-:R1:W-:Y:S04]  /*10570*/  STG.E.128 desc[UR10][R2.64+0x10], R20 ;  /* 0x0000101402007986 */ /* 0x0103e8000c101d0a */
[----:B------:R1:W-:Y:S04]  /*10580*/  STG.E.128 desc[UR10][R4.64], R16 ;  /* 0x0000001004007986 */ /* 0x0003e8000c101d0a */
[----:B------:R1:W-:Y:S04]  /*10590*/  STG.E.128 desc[UR10][R4.64+0x10], R12 ;  /* 0x0000100c04007986 */ /* 0x0003e8000c101d0a */
[----:B------:R1:W-:Y:S04]  /*105a0*/  STG.E.128 desc[UR10][R6.64], R112 ;  /* 0x0000007006007986 */ /* 0x0003e8000c101d0a */
[----:B------:R1:W-:Y:S02]  /*105b0*/  STG.E.128 desc[UR10][R6.64+0x10], R116 ;  /* 0x0000107406007986 */ /* 0x0003e4000c101d0a */
.L_x_12776:
[----:B------:R-:W-:Y:S05]  /*105c0*/  BSYNC.RECONVERGENT B0 ;  /* 0x0000000000007941 */ /* 0x000fea0003800200 */
.L_x_12775:
[----:B------:R-:W-:Y:S04]  /*105d0*/  BSSY.RECONVERGENT B0, `(.L_x_12777) ;  /* 0x000001b000007945 */ /* 0x000fe80003800200 */
[----:B------:R-:W-:Y:S05]  /*105e0*/  @!P2 BRA `(.L_x_12778) ;  /* 0x000000000064a947 */ /* 0x000fea0003800000 */
[----:B-1---5:R-:W3:Y:S01]  /*105f0*/  LDL.LU R20, [R1+0x10] ;  /* 0x0000100001147983 */ /* 0x022ee20000300800 */
        /* <DEDUP_REMOVED lines=15> */
[C---:B-1----:R-:W-:Y:S01]  /*106f0*/  IMAD.WIDE.U32 R4, R9.reuse, 0x20, R4 ;  /* 0x0000002009047825 */ /* 0x042fe200078e0004 */
[----:B------:R0:W-:Y:S03]  /*10700*/  STG.E.128 desc[UR10][R2.64+0x10], R92 ;  /* 0x0000105c02007986 */ /* 0x0001e6000c101d0a */
[C---:B--2---:R-:W-:Y:S01]  /*10710*/  IMAD.WIDE.U32 R6, R9.reuse, 0x20, R6 ;  /* 0x0000002009067825 */ /* 0x044fe200078e0006 */
[----:B------:R-:W-:Y:S01]  /*10720*/  IADD3 R9, PT, PT, R9, 0x80, RZ ;  /* 0x0000008009097810 */ /* 0x000fe20007ffe0ff */
[----:B---3--:R0:W-:Y:S04]  /*10730*/  STG.E.128 desc[UR10][R2.64], R20 ;  /* 0x0000001402007986 */ /* 0x0081e8000c101d0a */
[----:B----4-:R0:W-:Y:S04]  /*10740*/  STG.E.128 desc[UR10][R4.64], R16 ;  /* 0x0000001004007986 */ /* 0x0101e8000c101d0a */
[----:B------:R0:W-:Y:S04]  /*10750*/  STG.E.128 desc[UR10][R4.64+0x10], R12 ;  /* 0x0000100c04007986 */ /* 0x0001e8000c101d0a */
[----:B------:R0:W-:Y:S04]  /*10760*/  STG.E.128 desc[UR10][R6.64], R120 ;  /* 0x0000007806007986 */ /* 0x0001e8000c101d0a */
[----:B------:R0:W-:Y:S02]  /*10770*/  STG.E.128 desc[UR10][R6.64+0x10], R124 ;  /* 0x0000107c06007986 */ /* 0x0001e4000c101d0a */
.L_x_12778:
[----:B------:R-:W-:Y:S05]  /*10780*/  BSYNC.RECONVERGENT B0 ;  /* 0x0000000000007941 */ /* 0x000fea0003800200 */
.L_x_12777:
[----:B------:R-:W-:Y:S04]  /*10790*/  BSSY.RECONVERGENT B0, `(.L_x_12779) ;  /* 0x0000017000007945 */ /* 0x000fe80003800200 */
[----:B------:R-:W-:Y:S05]  /*107a0*/  @!P3 BRA `(.L_x_12780) ;  /* 0x000000000054b947 */ /* 0x000fea0003800000 */
[----:B01----:R-:W3:Y:S01]  /*107b0*/  LDL.LU R16, [R1+0x90] ;  /* 0x0000900001107983 */ /* 0x003ee20000300800 */
[----:B------:R-:W0:Y:S03]  /*107c0*/  LDC.64 R2, c[0x0][0x440] ;  /* 0x00011000ff027b82 */ /* 0x000e260000000a00 */
        /* <DEDUP_REMOVED lines=8> */
[----:B------:R-:W4:Y:S01]  /*10850*/  LDL.LU R15, [R1+0x8c] ;  /* 0x00008c00010f7983 */ /* 0x000f220000300800 */
[----:B0-----:R-:W-:-:S04]  /*10860*/  IMAD.WIDE.U32 R2, R9, 0x20, R2 ;  /* 0x0000002009027825 */ /* 0x001fc800078e0002 */
[C---:B-1----:R-:W-:Y:S01]  /*10870*/  IMAD.WIDE.U32 R4, R9.reuse, 0x20, R4 ;  /* 0x0000002009047825 */ /* 0x042fe200078e0004 */
[----:B------:R0:W-:Y:S04]  /*10880*/  STG.E.128 desc[UR10][R2.64], R96 ;  /* 0x0000006002007986 */ /* 0x0001e8000c101d0a */
[----:B------:R0:W-:Y:S01]  /*10890*/  STG.E.128 desc[UR10][R2.64+0x10], R100 ;  /* 0x0000106402007986 */ /* 0x0001e2000c101d0a */
[C---:B--2---:R-:W-:Y:S01]  /*108a0*/  IMAD.WIDE.U32 R6, R9.reuse, 0x20, R6 ;  /* 0x0000002009067825 */ /* 0x044fe200078e0006 */
[----:B------:R-:W-:Y:S02]  /*108b0*/  IADD3 R9, PT, PT, R9, 0x80, RZ ;  /* 0x0000008009097810 */ /* 0x000fe40007ffe0ff */
[----:B---3--:R0:W-:Y:S04]  /*108c0*/  STG.E.128 desc[UR10][R4.64], R16 ;  /* 0x0000001004007986 */ /* 0x0081e8000c101d0a */
[----:B----4-:R0:W-:Y:S04]  /*108d0*/  STG.E.128 desc[UR10][R4.64+0x10], R12 ;  /* 0x0000100c04007986 */ /* 0x0101e8000c101d0a */
[----:B------:R0:W-:Y:S04]  /*108e0*/  STG.E.128 desc[UR10][R6.64], R128 ;  /* 0x0000008006007986 */ /* 0x0001e8000c101d0a */
[----:B------:R0:W-:Y:S02]  /*108f0*/  STG.E.128 desc[UR10][R6.64+0x10], R132 ;  /* 0x0000108406007986 */ /* 0x0001e4000c101d0a */
.L_x_12780:
[----:B------:R-:W-:Y:S05]  /*10900*/  BSYNC.RECONVERGENT B0 ;  /* 0x0000000000007941 */ /* 0x000fea0003800200 */
.L_x_12779:
[----:B------:R-:W3:Y:S02]  /*10910*/  LDL.LU R0, [R1+0xc] ;  /* 0x00000c0001007983 */ /* 0x000ee40000300800 */
[----:B---3--:R-:W-:-:S13]  /*10920*/  ISETP.NE.AND P0, PT, R0, RZ, PT ;  /* 0x000000ff0000720c */ /* 0x008fda0003f05270 */
[----:B------:R-:W-:Y:S05]  /*10930*/  @!P0 EXIT ;  /* 0x000000000000894d */ /* 0x000fea0003800000 */
        /* <DEDUP_REMOVED lines=13> */
[----:B------:R-:W-:Y:S04]  /*10a10*/  STG.E.128 desc[UR10][R2.64], R28 ;  /* 0x0000001c02007986 */ /* 0x000fe8000c101d0a */
[----:B------:R-:W-:Y:S01]  /*10a20*/  STG.E.128 desc[UR10][R2.64+0x10], R84 ;  /* 0x0000105402007986 */ /* 0x000fe2000c101d0a */
[----:B--2---:R-:W-:-:S03]  /*10a30*/  IMAD.WIDE.U32 R6, R9, 0x20, R6 ;  /* 0x0000002009067825 */ /* 0x004fc600078e0006 */
[----:B---3--:R-:W-:Y:S04]  /*10a40*/  STG.E.128 desc[UR10][R4.64], R16 ;  /* 0x0000001004007986 */ /* 0x008fe8000c101d0a */
[----:B----4-:R-:W-:Y:S04]  /*10a50*/  STG.E.128 desc[UR10][R4.64+0x10], R12 ;  /* 0x0000100c04007986 */ /* 0x010fe8000c101d0a */
[----:B------:R-:W-:Y:S04]  /*10a60*/  STG.E.128 desc[UR10][R6.64], R136 ;  /* 0x0000008806007986 */ /* 0x000fe8000c101d0a */
[----:B------:R-:W-:Y:S01]  /*10a70*/  STG.E.128 desc[UR10][R6.64+0x10], R140 ;  /* 0x0000108c06007986 */ /* 0x000fe2000c101d0a */
[----:B------:R-:W-:Y:S05]  /*10a80*/  EXIT ;  /* 0x000000000000794d */ /* 0x000fea0003800000 */
.L_x_12781:
        /* <DEDUP_REMOVED lines=15> */
.L_x_19408:


//--------------------- .text._ZN10layer_norm13ln_bwd_kernelINS_13Kernel_traitsI6__halfS2_fS2_fjLj5120ELj1ELj1ELj4ELj16ENS_18Kernel_traits_baseILj5120ES2_S2_fS2_fjLj128EEEEELb1ELb1ELb0ELb1EEEvNS_9BwdParamsE --------------------------
	.section	.text._ZN10layer_norm13ln_bwd_kernelINS_13Kernel_traitsI6__halfS2_fS2_fjLj5120ELj1ELj1ELj4ELj16ENS_18Kernel_traits_baseILj5120ES2_S2_fS2_fjLj128EEEEELb1ELb1ELb0ELb1EEEvNS_9BwdParamsE,"ax",@progbits
	.align	128
        .global         _ZN10layer_norm13ln_bwd_kernelINS_13Kernel_traitsI6__halfS2_fS2_fjLj5120ELj1ELj1ELj4ELj16ENS_18Kernel_traits_baseILj5120ES2_S2_fS2_fjLj128EEEEELb1ELb1ELb0ELb1EEEvNS_9BwdParamsE
        .type           _ZN10layer_norm13ln_bwd_kernelINS_13Kernel_traitsI6__halfS2_fS2_fjLj5120ELj1ELj1ELj4ELj16ENS_18Kernel_traits_baseILj5120ES2_S2_fS2_fjLj128EEEEELb1ELb1ELb0ELb1EEEvNS_9BwdParamsE,@function
        .size           _ZN10layer_norm13ln_bwd_kernelINS_13Kernel_traitsI6__halfS2_fS2_fjLj5120ELj1ELj1ELj4ELj16ENS_18Kernel_traits_baseILj5120ES2_S2_fS2_fjLj128EEEEELb1ELb1ELb0ELb1EEEvNS_9BwdParamsE,(.L_x_19409 - _ZN10layer_norm13ln_bwd_kernelINS_13Kernel_traitsI6__halfS2_fS2_fjLj5120ELj1ELj1ELj4ELj16ENS_18Kernel_traits_baseILj5120ES2_S2_fS2_fjLj128EEEEELb1ELb1ELb0ELb1EEEvNS_9BwdParamsE)
        .other          _ZN10layer_norm13ln_bwd_kernelINS_13Kernel_traitsI6__halfS2_fS2_fjLj5120ELj1ELj1ELj4ELj16ENS_18Kernel_traits_baseILj5120ES2_S2_fS2_fjLj128EEEEELb1ELb1ELb0ELb1EEEvNS_9BwdParamsE,@"STO_CUDA_ENTRY STV_DEFAULT"
_ZN10layer_norm13ln_bwd_kernelINS_13Kernel_traitsI6__halfS2_fS2_fjLj5120ELj1ELj1ELj4ELj16ENS_18Kernel_traits_baseILj5120ES2_S2_fS2_fjLj128EEEEELb1ELb1ELb0ELb1EEEvNS_9BwdParamsE:
.text._ZN10layer_norm13ln_bwd_kernelINS_13Kernel_traitsI6__halfS2_fS2_fjLj5120ELj1ELj1ELj4ELj16ENS_18Kernel_traits_baseILj5120ES2_S2_fS2_fjLj128EEEEELb1ELb1ELb0ELb1EEEvNS_9BwdParamsE:
        /* <DEDUP_REMOVED lines=104> */
[----:B------:R-:W-:-:S02]  /*0680*/  CS2R R144, SRZ ;  /* 0x0000000000907805 */ /* 0x000fc4000001ff00 */
[----:B------:R-:W-:Y:S02]  /*0690*/  CS2R R146, SRZ ;  /* 0x0000000000927805 */ /* 0x000fe4000001ff00 */
[----:B------:R-:W-:Y:S01]  /*06a0*/  CS2R R148, SRZ ;  /* 0x0000000000947805 */ /* 0x000fe2000001ff00 */
[----:B------:R4:W4:Y:S01]  /*06b0*/  LDG.E.128 R28, desc[UR16][R2.64+0x2000] ;  /* 0x00200010021c7981 */ /* 0x000922000c1e1d00 */
[----:B---3--:R-:W-:Y:S01]  /*06c0*/  IMAD.WIDE.U32 R24, R0, 0x10, R24 ;  /* 0x0000001000187825 */ /* 0x008fe200078e0018 */
[----:B------:R-:W-:Y:S01]  /*06d0*/  CS2R R150, SRZ ;  /* 0x0000000000967805 */ /* 0x000fe2000001ff00 */
[----:B------:R-:W0:Y:S03]  /*06e0*/  LDCU UR23, c[0x0][0x408] ;  /* 0x00008100ff1777ac */ /* 0x000e260008000800 */
[----:B------:R1:W5:Y:S01]  /*06f0*/  LDG.E.128 R20, desc[UR16][R24.64+0x2000] ;  /* 0x0020001018147981 */ /* 0x000362000c1e1d00 */
[----:B------:R-:W3:Y:S03]  /*0700*/  LDCU UR19, c[0x0][0x388] ;  /* 0x00007100ff1377ac */ /* 0x000ee60008000800 */
[----:B------:R1:W5:Y:S01]  /*0710*/  LDG.E.128 R16, desc[UR16][R24.64+0x1800] ;  /* 0x0018001018107981 */ /* 0x000362000c1e1d00 */
[----:B------:R-:W0:Y:S03]  /*0720*/  LDCU.U8 UR18, c[0x0][0x410] ;  /* 0x00008200ff1277ac */ /* 0x000e260008000000 */
[----:B------:R1:W5:Y:S01]  /*0730*/  LDG.E.128 R12, desc[UR16][R24.64+0x1000] ;  /* 0x00100010180c7981 */ /* 0x000362000c1e1d00 */
[----:B------:R-:W0:Y:S03]  /*0740*/  LDCU UR22, c[0x0][0x400] ;  /* 0x00008000ff1677ac */ /* 0x000e260008000800 */
[----:B------:R1:W5:Y:S01]  /*0750*/  LDG.E.128 R8, desc[UR16][R24.64+0x800] ;  /* 0x0008001018087981 */ /* 0x000362000c1e1d00 */
[----:B------:R-:W0:Y:S03]  /*0760*/  LDCU.64 UR24, c[0x0][0x390] ;  /* 0x00007200ff1877ac */ /* 0x000e260008000a00 */
[----:B------:R1:W5:Y:S01]  /*0770*/  LDG.E.128 R4, desc[UR16][R24.64] ;  /* 0x0000001018047981 */ /* 0x000362000c1e1d00 */
[----:B--2---:R-:W-:Y:S01]  /*0780*/  UISETP.NE.U32.AND UP0, UPT, UR4, URZ, UPT ;  /* 0x000000ff0400728c */ /* 0x004fe2000bf05070 */
[----:B------:R-:W-:-:S02]  /*0790*/  CS2R R152, SRZ ;  /* 0x0000000000987805 */ /* 0x000fc4000001ff00 */
[----:B------:R-:W-:Y:S02]  /*07a0*/  CS2R R154, SRZ ;  /* 0x00000000009a7805 */ /* 0x000fe4000001ff00 */
[----:B------:R-:W-:Y:S02]  /*07b0*/  CS2R R156, SRZ ;  /* 0x00000000009c7805 */ /* 0x000fe4000001ff00 */
[----:B------:R-:W-:Y:S02]  /*07c0*/  CS2R R158, SRZ ;  /* 0x00000000009e7805 */ /* 0x000fe4000001ff00 */
[----:B------:R-:W-:Y:S02]  /*07d0*/  CS2R R160, SRZ ;  /* 0x0000000000a07805 */ /* 0x000fe4000001ff00 */
[----:B------:R-:W-:Y:S01]  /*07e0*/  MOV R162, RZ ;  /* 0x000000ff00a27202 */ /* 0x000fe20000000f00 */
[----:B------:R-:W-:Y:S01]  /*07f0*/  UISETP.NE.AND.EX UP0, UPT, UR5, URZ, UPT, UP0 ;  /* 0x000000ff0500728c */ /* 0x000fe2000bf05300 */
[----:B------:R-:W2:Y:S01]  /*0800*/  LDCU.64 UR26, c[0x0][0x468] ;  /* 0x00008d00ff1a77ac */ /* 0x000ea20008000a00 */
        /* <DEDUP_REMOVED lines=10> */
[----:B----4-:R-:W-:-:S02]  /*08b0*/  HADD2.F32 R2, -RZ, R45.H1_H1 ;  /* 0x3000002dff027230 */ /* 0x010fc40000004100 */
[----:B---3--:R-:W-:-:S03]  /*08c0*/  HADD2.F32 R0, -RZ, R46.H0_H0 ;  /* 0x2000002eff007230 */ /* 0x008fc60000004100 */
[----:B------:R3:W-:Y:S01]  /*08d0*/  STL [R1+0x154], R2 ;  /* 0x0001540201007387 */ /* 0x0007e20000100800 */
[----:B-1----:R-:W-:-:S03]  /*08e0*/  HADD2.F32 R3, -RZ, R46.H1_H1 ;  /* 0x3000002eff037230 */ /* 0x002fc60000004100 */
[----:B------:R1:W-:Y:S04]  /*08f0*/  STL [R1+0x150], R0 ;  /* 0x0001500001007387 */ /* 0x0003e80000100800 */
[----:B------:R4:W-:Y:S01]  /*0900*/  STL [R1+0x14c], R3 ;  /* 0x00014c0301007387 */ /* 0x0009e20000100800 */
[--C-:B---3--:R-:W-:Y:S02]  /*0910*/  HADD2.F32 R2, -RZ, R47.reuse.H0_H0 ;  /* 0x2000002fff027230 */ /* 0x108fe40000004100 */
[----:B-1----:R-:W-:-:S03]  /*0920*/  HADD2.F32 R0, -RZ, R47.H1_H1 ;  /* 0x3000002fff007230 */ /* 0x002fc60000004100 */
[----:B------:R1:W-:Y:S01]  /*0930*/  STL [R1+0x148], R2 ;  /* 0x0001480201007387 */ /* 0x0003e20000100800 */
[----:B----4-:R-:W-:-:S03]  /*0940*/  HADD2.F32 R3, -RZ, R41.H0_H0 ;  /* 0x20000029ff037230 */ /* 0x010fc60000004100 */
[----:B------:R3:W-:Y:S01]  /*0950*/  STL [R1+0x144], R0 ;  /* 0x0001440001007387 */ /* 0x0007e20000100800 */
[--C-:B-1----:R-:W-:Y:S02]  /*0960*/  HADD2.F32 R2, -RZ, R40.reuse.H0_H0 ;  /* 0x20000028ff027230 */ /* 0x102fe40000004100 */
[----:B---3--:R-:W-:-:S03]  /*0970*/  HADD2.F32 R0, -RZ, R40.H1_H1 ;  /* 0x30000028ff007230 */ /* 0x008fc60000004100 */
[----:B------:R1:W-:Y:S04]  /*0980*/  STL [R1+0x140], R2 ;  /* 0x0001400201007387 */ /* 0x0003e80000100800 */
[----:B------:R3:W-:Y:S04]  /*0990*/  STL [R1+0x13c], R0 ;  /* 0x00013c0001007387 */ /* 0x0007e80000100800 */
[----:B------:R4:W-:Y:S01]  /*09a0*/  STL [R1+0x138], R3 ;  /* 0x0001380301007387 */ /* 0x0009e20000100800 */
[----:B-1----:R-:W-:Y:S02]  /*09b0*/  HADD2.F32 R2, -RZ, R41.H1_H1 ;  /* 0x30000029ff027230 */ /* 0x002fe40000004100 */
[----:B---3--:R-:W-:-:S03]  /*09c0*/  HADD2.F32 R0, -RZ, R42.H0_H0 ;  /* 0x2000002aff007230 */ /* 0x008fc60000004100 */
[----:B------:R1:W-:Y:S01]  /*09d0*/  STL [R1+0x134], R2 ;  /* 0x0001340201007387 */ /* 0x0003e20000100800 */
[----:B----4-:R-:W-:-:S03]  /*09e0*/  HADD2.F32 R3, -RZ, R42.H1_H1 ;  /* 0x3000002aff037230 */ /* 0x010fc60000004100 */
[----:B------:R3:W-:Y:S04]  /*09f0*/  STL [R1+0x130], R0 ;  /* 0x0001300001007387 */ /* 0x0007e80000100800 */
[----:B------:R4:W-:Y:S01]  /*0a00*/  STL [R1+0x12c], R3 ;  /* 0x00012c0301007387 */ /* 0x0009e20000100800 */
[--C-:B-1----:R-:W-:Y:S02]  /*0a10*/  HADD2.F32 R2, -RZ, R43.reuse.H0_H0 ;  /* 0x2000002bff027230 */ /* 0x102fe40000004100 */
[----:B---3--:R-:W-:-:S03]  /*0a20*/  HADD2.F32 R0, -RZ, R43.H1_H1 ;  /* 0x3000002bff007230 */ /* 0x008fc60000004100 */
        /* <DEDUP_REMOVED lines=45> */
[----:B------:R-:W-:Y:S01]  /*0d00*/  STL [R1+0xcc], R3 ;  /* 0x0000cc0301007387 */ /* 0x000fe20000100800 */
[--C-:B-1----:R-:W-:Y:S02]  /*0d10*/  HADD2.F32 R2, -RZ, R31.reuse.H0_H0 ;  /* 0x2000001fff027230 */ /* 0x102fe40000004100 */
[----:B---3--:R-:W-:-:S03]  /*0d20*/  HADD2.F32 R0, -RZ, R31.H1_H1 ;  /* 0x3000001fff007230 */ /* 0x008fc60000004100 */
[----:B------:R1:W-:Y:S04]  /*0d30*/  STL [R1+0xc8], R2 ;  /* 0x0000c80201007387 */ /* 0x0003e80000100800 */
[----:B------:R3:W-:Y:S04]  /*0d40*/  STL [R1+0xc4], R0 ;  /* 0x0000c40001007387 */ /* 0x0007e80000100800 */
[----:B------:R4:W-:Y:S01]  /*0d50*/  STL [R1+0xc0], RZ ;  /* 0x0000c0ff01007387 */ /* 0x0009e20000100800 */
[----:B-1----:R-:W-:-:S03]  /*0d60*/  CS2R R2, SRZ ;  /* 0x0000000000027805 */ /* 0x002fc6000001ff00 */
        /* <DEDUP_REMOVED lines=47> */
[----:B0-2---:R4:W-:Y:S02]  /*1060*/  STL [R1], RZ ;  /* 0x000000ff01007387 */ /* 0x0059e40000100800 */
.L_x_12803:
[----:B0-----:R-:W0:Y:S01]  /*1070*/  S2R R172, SR_TID.X ;  /* 0x0000000000ac7919 */ /* 0x001e220000002100 */
[----:B------:R-:W-:Y:S01]  /*1080*/  UIMAD UR4, UR6, UR19, URZ ;  /* 0x00000013060472a4 */ /* 0x000fe2000f8e02ff */
[----:B------:R-:W1:Y:S01]  /*1090*/  LDC.64 R120, c[0x0][0x3a8] ;  /* 0x0000ea00ff787b82 */ /* 0x000e620000000a00 */
[----:B------:R-:W-:Y:S02]  /*10a0*/  UIMAD.WIDE UR10, UR6, 0x4, UR12 ;  /* 0x00000004060a78a5 */ /* 0x000fe4000f8e020c */
[----:B------:R-:W-:-:S04]  /*10b0*/  USHF.R.S32.HI UR5, URZ, 0x1f, UR4 ;  /* 0x0000001fff057899 */ /* 0x000fc80008011404 */
[----:B------:R-:W-:Y:S01]  /*10c0*/  ULEA.HI UR5, UR5, UR4, URZ, 0x3 ;  /* 0x0000000405057291 */ /* 0x000fe2000f8f18ff */
[----:B------:R-:W-:Y:S01]  /*10d0*/  MOV R74, UR10 ;  /* 0x0000000a004a7c02 */ /* 0x000fe20008000f00 */
[----:B------:R-:W2:Y:S01]  /*10e0*/  LDC.64 R128, c[0x0][0x428] ;  /* 0x00010a00ff807b82 */ /* 0x000ea20000000a00 */
[----:B------:R-:W-:-:S03]  /*10f0*/  MOV R75, UR11 ;  /* 0x0000000b004b7c02 */ /* 0x000fc60008000f00 */
[----:B------:R-:W-:Y:S01]  /*1100*/  MOV R167, UR5 ;  /* 0x0000000500a77c02 */ /* 0x000fe20008000f00 */
[----:B------:R-:W-:Y:S01]  /*1110*/  UIMAD.WIDE UR4, UR6, 0x4, UR14 ;  /* 0x00000004060478a5 */ /* 0x000fe2000f8e020e */
[----:B------:R-:W3:Y:S05]  /*1120*/  LDG.E R181, desc[UR16][R74.64] ;  /* 0x000000104ab57981 */ /* 0x000eea000c1e1900 */
[----:B------:R-:W-:Y:S02]  /*1130*/  MOV R72, UR4 ;  /* 0x0000000400487c02 */ /* 0x000fe40008000f00 */
[----:B------:R-:W-:Y:S01]  /*1140*/  MOV R73, UR5 ;  /* 0x0000000500497c02 */ /* 0x000fe20008000f00 */
[----:B------:R-:W4:Y:S01]  /*1150*/  S2R R168, SR_CgaCtaId ;  /* 0x0000000000a87919 */ /* 0x000f220000008800 */
[----:B------:R-:W-:Y:S01]  /*1160*/  MOV R170, 0x400 ;  /* 0x0000040000aa7802 */ /* 0x000fe20000000f00 */
[----:B------:R-:W3:Y:S02]  /*1170*/  @UP0 LDCU.64 UR4, c[0x0][0x3e0] ;  /* 0x00007c00ff0407ac */ /* 0x000ee40008000a00 */
[----:B------:R-:W3:Y:S01]  /*1180*/  LDG.E R169, desc[UR16][R72.64] ;  /* 0x0000001048a97981 */ /* 0x000ee2000c1e1900 */
[----:B0-----:R-:W-:-:S05]  /*1190*/  LEA.HI.SX32 R167, R167, R172, 0x1d ;  /* 0x000000aca7a77211 */ /* 0x001fca00078feaff */
[----:B-1----:R-:W-:-:S05]  /*11a0*/  IMAD.WIDE.U32 R80, R167, 0x20, R120 ;  /* 0x00000020a7507825 */ /* 0x002fca00078e0078 */
[----:B------:R0:W3:Y:S04]  /*11b0*/  LDG.E.128 R72, desc[UR16][R80.64] ;  /* 0x0000001050487981 */ /* 0x0000e8000c1e1d00 */
[----:B------:R-:W0:Y:S01]  /*11c0*/  LDG.E.128 R80, desc[UR16][R80.64+0x10] ;  /* 0x0000101050507981 */ /* 0x000e22000c1e1d00 */
[----:B--2---:R-:W-:Y:S01]  /*11d0*/  IMAD.WIDE.U32 R76, R167, 0x10, R128 ;  /* 0x00000010a74c7825 */ /* 0x004fe200078e0080 */
[----:B----4-:R-:W-:-:S05]  /*11e0*/  LEA R171, R168, R170, 0x18 ;  /* 0x000000aaa8ab7211 */ /* 0x010fca00078ec0ff */
[----:B------:R-:W2:Y:S04]  /*11f0*/  LDG.E.128 R76, desc[UR16][R76.64] ;  /* 0x000000104c4c7981 */ /* 0x000ea8000c1e1d00 */
[----:B------:R1:W-:Y:S04]  /*1200*/  STL [R1+0x24], R171 ;  /* 0x000024ab01007387 */ /* 0x0003e80000100800 */
[----:B------:R-:W4:Y:S01]  /*1210*/  LDL R183, [R1+0x144] ;  /* 0x0001440001b77983 */ /* 0x000f220000100800 */
[----:B------:R-:W-:Y:S02]  /*1220*/  IADD3 R166, PT, PT, R167, 0x80, RZ ;  /* 0x00000080a7a67810 */ /* 0x000fe40007ffe0ff */
[----:B------:R-:W-:Y:S01]  /*1230*/  ISETP.NE.AND P3, PT, RZ, UR18, PT ;  /* 0x00000012ff007c0c */ /* 0x000fe2000bf65270 */
[----:B------:R-:W4:Y:S02]  /*1240*/  LDL R188, [R1+0x150] ;  /* 0x0001500001bc7983 */ /* 0x000f240000100800 */
[----:B------:R-:W-:Y:S01]  /*1250*/  IMAD.WIDE.U32 R88, R166, 0x10, R128 ;  /* 0x00000010a6587825 */ /* 0x000fe200078e0080 */
[----:B---3--:R-:W-:-:S05]  /*1260*/  R2UR UR10, R169 ;  /* 0x00000000a90a72ca */ /* 0x008fca00000e0000 */
[----:B------:R-:W3:Y:S01]  /*1270*/  LDG.E.128 R88, desc[UR16][R88.64] ;  /* 0x0000001058587981 */ /* 0x000ee2000c1e1d00 */
[----:B------:R-:W-:Y:S02]  /*1280*/  FSEL R181, R181, RZ, !P3 ;  /* 0x000000ffb5b57208 */ /* 0x000fe40005800000 */
[C---:B------:R-:W-:Y:S01]  /*1290*/  IADD3 R165, PT, PT, R167.reuse, 0x100, RZ ;  /* 0x00000100a7a57810 */ /* 0x040fe20007ffe0ff */
[----:B------:R-:W3:Y:S01]  /*12a0*/  LDL R182, [R1+0x160] ;  /* 0x0001600001b67983 */ /* 0x000ee20000100800 */
[C---:B------:R-:W-:Y:S02]  /*12b0*/  IADD3 R164, PT, PT, R167.reuse, 0x180, RZ ;  /* 0x00000180a7a47810 */ /* 0x040fe40007ffe0ff */
[----:B------:R-:W-:Y:S01]  /*12c0*/  IADD3 R163, PT, PT, R167, 0x200, RZ ;  /* 0x00000200a7a37810 */ /* 0x000fe20007ffe0ff */
[----:B------:R-:W3:Y:S01]  /*12d0*/  LDL R190, [R1+0x158] ;  /* 0x0001580001be7983 */ /* 0x000ee20000100800 */
[----:B------:R-:W-:Y:S02]  /*12e0*/  LOP3.LUT P1, RZ, R172, 0x1f, RZ, 0xc0, !PT ;  /* 0x0000001facff7812 */ /* 0x000fe4000782c0ff */
[----:B------:R-:W-:Y:S01]  /*12f0*/  PLOP3.LUT P0, PT, PT, PT, PT, 0x80, 0x8 ;  /* 0x000000000008781c */ /* 0x000fe20003f0f070 */
[----:B------:R-:W3:Y:S01]  /*1300*/  LDL R189, [R1+0x154] ;  /* 0x0001540001bd7983 */ /* 0x000ee20000100800 */
[----:B------:R-:W-:-:S03]  /*1310*/  IADD3 R168, PT, PT, R171, 0x5020, RZ ;  /* 0x00005020aba87810 */ /* 0x000fc60007ffe0ff */
[----:B------:R-:W3:Y:S04]  /*1320*/  LDL R186, [R1+0x14c] ;  /* 0x00014c0001ba7983 */ /* 0x000ee80000100800 */
[----:B------:R-:W3:Y:S01]  /*1330*/  LDL R184, [R1+0x148] ;  /* 0x0001480001b87983 */ /* 0x000ee20000100800 */
[----:B0-----:R-:W-:-:S04]  /*1340*/  FADD.FTZ R80, -R181, R80 ;  /* 0x00000050b5507221 */ /* 0x001fc80000010100 */
[----:B------:R-:W-:Y:S02]  /*1350*/  FMUL.FTZ R202, R80, UR10 ;  /* 0x0000000a50ca7c20 */ /* 0x000fe40008410000 */
[----:B------:R-:W3:Y:S01]  /*1360*/  LDL R80, [R1+0x134] ;  /* 0x0001340001507983 */ /* 0x000ee20000100800 */
[----:B------:R-:W-:Y:S01]  /*1370*/  FADD.FTZ R83, -R181, R83 ;  /* 0x00000053b5537221 */ /* 0x000fe20000010100 */
[--C-:B--2---:R-:W-:Y:S02]  /*1380*/  HADD2.F32 R209, -RZ, R79.reuse.H0_H0 ;  /* 0x2000004fffd17230 */ /* 0x104fe40000004100 */
[----:B------:R-:W-:Y:S02]  /*1390*/  HADD2.F32 R79, -RZ, R79.H1_H1 ;  /* 0x3000004fff4f7230 */ /* 0x000fe40000004100 */
[----:B------:R-:W-:Y:S01]  /*13a0*/  FMUL.FTZ R208, R83, UR10 ;  /* 0x0000000a53d07c20 */ /* 0x000fe20008410000 */
[----:B------:R-:W-:-:S04]  /*13b0*/  IMAD.WIDE.U32 R104, R165, 0x20, R120 ;  /* 0x00000020a5687825 */ /* 0x000fc800078e0078 */
[----:B------:R-:W-:Y:S01]  /*13c0*/  FADD.FTZ R81, -R181, R81 ;  /* 0x00000051b5517221 */ /* 0x000fe20000010100 */
[----:B------:R-:W2:Y:S01]  /*13d0*/  LDL R83, [R1+0x128] ;  /* 0x0001280001537983 */ /* 0x000ea20000100800 */
[----:B------:R-:W-:Y:S01]  /*13e0*/  FADD.FTZ R227, R79, R227 ;  /* 0x000000e34fe37221 */ /* 0x000fe20000010000 */
[-C--:B------:R-:W-:Y:S01]  /*13f0*/  FFMA.FTZ R155, R208, R79.reuse, R155 ;  /* 0x0000004fd09b7223 */ /* 0x080fe2000001009b */
[----:B----4-:R-:W-:Y:S01]  /*1400*/  FMUL.FTZ R210, R183, R79 ;  /* 0x0000004fb7d27220 */ /* 0x010fe20000410000 */
[--C-:B------:R-:W-:Y:S01]  /*1410*/  IMAD.WIDE.U32 R92, R166, 0x20, R120.reuse ;  /* 0x00000020a65c7825 */ /* 0x100fe200078e0078 */
[----:B------:R-:W4:Y:S03]  /*1420*/  LDL R79, [R1+0x12c] ;  /* 0x00012c00014f7983 */ /* 0x000f260000100800 */
[----:B------:R-:W-:Y:S01]  /*1430*/  IMAD.WIDE.U32 R112, R164, 0x20, R120 ;  /* 0x00000020a4707825 */ /* 0x000fe200078e0078 */
[----:B------:R-:W2:Y:S03]  /*1440*/  LDG.E.128 R96, desc[UR16][R104.64] ;  /* 0x0000001068607981 */ /* 0x000ea6000c1e1d00 */
[----:B------:R-:W-:-:S04]  /*1450*/  IMAD.WIDE.U32 R100, R165, 0x10, R128 ;  /* 0x00000010a5647825 */ /* 0x000fc800078e0080 */
[----:B------:R-:W-:Y:S01]  /*1460*/  FMUL.FTZ R204, R81, UR10 ;  /* 0x0000000a51cc7c20 */ /* 0x000fe20008410000 */
[----:B------:R-:W2:Y:S01]  /*1470*/  LDG.E.128 R108, desc[UR16][R112.64] ;  /* 0x00000010706c7981 */ /* 0x000ea2000c1e1d00 */
[----:B------:R-:W-:-:S03]  /*1480*/  IMAD.WIDE.U32 R120, R163, 0x20, R120 ;  /* 0x00000020a3787825 */ /* 0x000fc600078e0078 */
[----:B------:R-:W2:Y:S01]  /*1490*/  LDG.E.128 R100, desc[UR16][R100.64] ;  /* 0x0000001064647981 */ /* 0x000ea2000c1e1d00 */
[----:B------:R-:W-:-:S03]  /*14a0*/  HADD2.F32 R205, -RZ, R78.H0_H0 ;  /* 0x2000004effcd7230 */ /* 0x000fc60000004100 */
[----:B------:R-:W2:Y:S04]  /*14b0*/  LDG.E.128 R104, desc[UR16][R104.64+0x10] ;  /* 0x0000101068687981 */ /* 0x000ea8000c1e1d00 */
[----:B------:R-:W2:Y:S01]  /*14c0*/  LDG.E.128 R116, desc[UR16][R120.64] ;  /* 0x0000001078747981 */ /* 0x000ea2000c1e1d00 */
[----:B------:R-:W-:Y:S01]  /*14d0*/  FADD.FTZ R224, R205, R224 ;  /* 0x000000e0cde07221 */ /* 0x000fe20000010000 */
[-C--:B------:R-:W-:Y:S02]  /*14e0*/  FFMA.FTZ R158, R202, R205.reuse, R158 ;  /* 0x000000cdca9e7223 */ /* 0x080fe4000001009e */
[----:B------:R-:W2:Y:S01]  /*14f0*/  LDL R81, [R1+0x124] ;  /* 0x0001240001517983 */ /* 0x000ea20000100800 */
[----:B------:R-:W-:Y:S01]  /*1500*/  FMUL.FTZ R205, R188, R205 ;  /* 0x000000cdbccd7220 */ /* 0x000fe20000410000 */
[----:B------:R-:W-:-:S02]  /*1510*/  IMAD.WIDE.U32 R124, R164, 0x10, R128 ;  /* 0x00000010a47c7825 */ /* 0x000fc400078e0080 */
[----:B------:R-:W2:Y:S04]  /*1520*/  LDG.E.128 R84, desc[UR16][R92.64] ;  /* 0x000000105c547981 */ /* 0x000ea8000c1e1d00 */
[----:B------:R-:W2:Y:S04]  /*1530*/  LDG.E.128 R120, desc[UR16][R120.64+0x10] ;  /* 0x0000101078787981 */ /* 0x000ea8000c1e1d00 */
[----:B------:R-:W2:Y:S04]  /*1540*/  LDG.E.128 R124, desc[UR16][R124.64] ;  /* 0x000000107c7c7981 */ /* 0x000ea8000c1e1d00 */
[----:B------:R-:W2:Y:S01]  /*1550*/  LDG.E.128 R112, desc[UR16][R112.64+0x10] ;  /* 0x0000101070707981 */ /* 0x000ea2000c1e1d00 */
[----:B------:R-:W-:-:S03]  /*1560*/  HADD2.F32 R207, -RZ, R78.H1_H1 ;  /* 0x3000004effcf7230 */ /* 0x000fc60000004100 */
[----:B------:R-:W2:Y:S01]  /*1570*/  LDG.E.128 R92, desc[UR16][R92.64+0x10] ;  /* 0x000010105c5c7981 */ /* 0x000ea2000c1e1d00 */
[--C-:B---3--:R-:W-:Y:S02]  /*1580*/  HADD2.F32 R187, -RZ, R89.reuse.H0_H0 ;  /* 0x20000059ffbb7230 */ /* 0x108fe40000004100 */
[----:B------:R-:W-:Y:S02]  /*1590*/  HADD2.F32 R89, -RZ, R89.H1_H1 ;  /* 0x30000059ff597230 */ /* 0x000fe40000004100 */
[----:B------:R-:W-:-:S03]  /*15a0*/  HADD2.F32 R191, -RZ, R90.H0_H0 ;  /* 0x2000005affbf7230 */ /* 0x000fc60000004100 */
[----:B------:R-:W-:Y:S02]  /*15b0*/  FMUL.FTZ R188, R80, R89 ;  /* 0x0000005950bc7220 */ /* 0x000fe40000410000 */
[----:B------:R-:W3:Y:S01]  /*15c0*/  LDL R80, [R1+0x120] ;  /* 0x0001200001507983 */ /* 0x000ee20000100800 */
[----:B------:R-:W-:-:S05]  /*15d0*/  HADD2.F32 R90, -RZ, R90.H1_H1 ;  /* 0x3000005aff5a7230 */ /* 0x000fca0000004100 */
[----:B----4-:R-:W-:Y:S02]  /*15e0*/  FMUL.FTZ R192, R79, R90 ;  /* 0x0000005a4fc07220 */ /* 0x010fe40000410000 */
[----:B------:R-:W4:Y:S01]  /*15f0*/  LDL R79, [R1+0x118] ;  /* 0x00011800014f7983 */ /* 0x000f220000100800 */
[--C-:B------:R-:W-:Y:S02]  /*1600*/  HADD2.F32 R195, -RZ, R91.reuse.H0_H0 ;  /* 0x2000005bffc37230 */ /* 0x100fe40000004100 */
[C---:B--2---:R-:W-:Y:S01]  /*1610*/  FADD.FTZ R78, -R181.reuse, R96 ;  /* 0x00000060b54e7221 */ /* 0x044fe20000010100 */
[----:B------:R-:W-:Y:S02]  /*1620*/  HADD2.F32 R91, -RZ, R91.H1_H1 ;  /* 0x3000005bff5b7230 */ /* 0x000fe40000004100 */
[----:B------:R-:W-:Y:S02]  /*1630*/  HADD2.F32 R169, -RZ, R100.H0_H0 ;  /* 0x20000064ffa97230 */ /* 0x000fe40000004100 */
[----:B------:R-:W-:-:S03]  /*1640*/  FADD.FTZ R173, -R181, R104 ;  /* 0x00000068b5ad7221 */ /* 0x000fc60000010100 */
[----:B------:R-:W-:Y:S01]  /*1650*/  FADD.FTZ R236, R169, R236 ;  /* 0x000000eca9ec7221 */ /* 0x000fe20000010000 */
[----:B------:R-:W-:Y:S02]  /*1660*/  FMUL.FTZ R196, R81, R91 ;  /* 0x0000005b51c47220 */ /* 0x000fe40000410000 */
[----:B------:R-:W2:Y:S01]  /*1670*/  LDL R81, [R1+0x110] ;  /* 0x0001100001517983 */ /* 0x000ea20000100800 */
[C---:B------:R-:W-:Y:S01]  /*1680*/  FADD.FTZ R104, -R181.reuse, R122 ;  /* 0x0000007ab5687221 */ /* 0x040fe20000010100 */
[----:B------:R-:W-:Y:S01]  /*1690*/  FMUL.FTZ R122, R78, UR10 ;  /* 0x0000000a4e7a7c20 */ /* 0x000fe20008410000 */
[----:B------:R-:W-:Y:S01]  /*16a0*/  @!P1 PLOP3.LUT P0, PT, P2, PT, PT, 0x80, 0x8 ;  /* 0x000000000008981c */ /* 0x000fe2000170f070 */
[--C-:B------:R-:W-:Y:S02]  /*16b0*/  HADD2.F32 R201, -RZ, R77.reuse.H0_H0 ;  /* 0x2000004dffc97230 */ /* 0x100fe40000004100 */
[----:B------:R-:W-:Y:S01]  /*16c0*/  FADD.FTZ R177, -R181, R106 ;  /* 0x0000006ab5b17221 */ /* 0x000fe20000010100 */
[----:B------:R-:W-:Y:S01]  /*16d0*/  FFMA.FTZ R146, R122, R169, R146 ;  /* 0x000000a97a927223 */ /* 0x000fe20000010092 */
[----:B------:R-:W-:-:S02]  /*16e0*/  HADD2.F32 R203, -RZ, R77.H1_H1 ;  /* 0x3000004dffcb7230 */ /* 0x000fc40000004100 */
[C---:B------:R-:W-:Y:S01]  /*16f0*/  FADD.FTZ R77, -R181.reuse, R98 ;  /* 0x00000062b54d7221 */ /* 0x040fe20000010100 */
[----:B------:R-:W-:Y:S01]  /*1700*/  @!P1 MOV R170, R168 ;  /* 0x000000a800aa9202 */ /* 0x000fe20000000f00 */
[C---:B------:R-:W-:Y:S01]  /*1710*/  FADD.FTZ R179, -R181.reuse, R107 ;  /* 0x0000006bb5b37221 */ /* 0x040fe20000010100 */
[C---:B------:R-:W-:Y:S01]  /*1720*/  FADD.FTZ R106, -R181.reuse, R108 ;  /* 0x0000006cb56a7221 */ /* 0x040fe20000010100 */
[C---:B------:R-:W-:Y:S01]  /*1730*/  FADD.FTZ R107, -R181.reuse, R109 ;  /* 0x0000006db56b7221 */ /* 0x040fe20000010100 */
[C---:B------:R-:W-:Y:S01]  /*1740*/  FADD.FTZ R108, -R181.reuse, R110 ;  /* 0x0000006eb56c7221 */ /* 0x040fe20000010100 */
[----:B------:R-:W-:Y:S02]  /*1750*/  HADD2.F32 R109, -RZ, R124.H0_H0 ;  /* 0x2000007cff6d7230 */ /* 0x000fe40000004100 */
[----:B------:R-:W-:Y:S01]  /*1760*/  FADD.FTZ R197, -R181, R72 ;  /* 0x00000048b5c57221 */ /* 0x000fe20000010100 */
[----:B------:R-:W-:Y:S01]  /*1770*/  @!P0 IADD3 R170, PT, PT, R171, 0x5000, RZ ;  /* 0x00005000abaa8810 */ /* 0x000fe20007ffe0ff */
[----:B-1----:R-:W-:-:S02]  /*1780*/  HADD2.F32 R171, -RZ, R101.H0_H0 ;  /* 0x20000065ffab7230 */ /* 0x002fc40000004100 */
[----:B------:R-:W-:Y:S02]  /*1790*/  HADD2.F32 R211, -RZ, R76.H0_H0 ;  /* 0x2000004cffd37230 */ /* 0x000fe40000004100 */
[----:B------:R-:W-:Y:S01]  /*17a0*/  FADD.FTZ R85, -R181, R85 ;  /* 0x00000055b5557221 */ /* 0x000fe20000010100 */
[----:B------:R-:W-:Y:S02]  /*17b0*/  HADD2.F32 R110, -RZ, R124.H1_H1 ;  /* 0x3000007cff6e7230 */ /* 0x000fe40000004100 */
[----:B------:R-:W-:Y:S01]  /*17c0*/  FMUL.FTZ R124, R77, UR10 ;  /* 0x0000000a4d7c7c20 */ /* 0x000fe20008410000 */
[----:B------:R-:W-:Y:S01]  /*17d0*/  FADD.FTZ R238, R171, R238 ;  /* 0x000000eeabee7221 */ /* 0x000fe20000010000 */
[----:B------:R-:W-:Y:S01]  /*17e0*/  FMUL.FTZ R197, R197, UR10 ;  /* 0x0000000ac5c57c20 */ /* 0x000fe20008410000 */
[----:B------:R-:W-:Y:S01]  /*17f0*/  FADD.FTZ R96, -R181, R116 ;  /* 0x00000074b5607221 */ /* 0x000fe20000010100 */
[----:B------:R-:W-:Y:S01]  /*1800*/  FFMA.FTZ R144, R124, R171, R144 ;  /* 0x000000ab7c907223 */ /* 0x000fe20000010090 */
[----:B------:R-:W-:Y:S01]  /*1810*/  FADD.FTZ R220, R211, R220 ;  /* 0x000000dcd3dc7221 */ /* 0x000fe20000010000 */
[-C--:B------:R-:W-:Y:S01]  /*1820*/  FFMA.FTZ R162, R197, R211.reuse, R162 ;  /* 0x000000d3c5a27223 */ /* 0x080fe200000100a2 */
[----:B------:R-:W-:Y:S01]  /*1830*/  FMUL.FTZ R211, R182, R211 ;  /* 0x000000d3b6d37220 */ /* 0x000fe20000410000 */
[----:B------:R-:W-:Y:S01]  /*1840*/  FMUL.FTZ R182, R85, UR10 ;  /* 0x0000000a55b67c20 */ /* 0x000fe20008410000 */
[----:B------:R-:W2:Y:S04]  /*1850*/  LDL R116, [R1+0x15c] ;  /* 0x00015c0001747983 */ /* 0x000ea80000100800 */
[----:B------:R-:W2:Y:S01]  /*1860*/  LDL R85, [R1+0xf8] ;  /* 0x0000f80001557983 */ /* 0x000ea20000100800 */
[C---:B------:R-:W-:Y:S01]  /*1870*/  FADD.FTZ R199, -R181.reuse, R73 ;  /* 0x00000049b5c77221 */ /* 0x040fe20000010100 */
[C---:B------:R-:W-:Y:S01]  /*1880*/  FADD.FTZ R198, -R181.reuse, R74 ;  /* 0x0000004ab5c67221 */ /* 0x040fe20000010100 */
[----:B------:R-:W-:Y:S01]  /*1890*/  FADD.FTZ R200, -R181, R75 ;  /* 0x0000004bb5c87221 */ /* 0x000fe20000010100 */
[----:B------:R-:W-:Y:S01]  /*18a0*/  @!P1 SHF.R.U32.HI R214, RZ, 0x2, R172 ;  /* 0x00000002ffd69819 */ /* 0x000fe200000116ac */
[----:B------:R-:W2:Y:S01]  /*18b0*/  LDL R78, [R1+0x104] ;  /* 0x00010400014e7983 */ /* 0x000ea20000100800 */
[----:B---3--:R-:W-:-:S03]  /*18c0*/  FMUL.FTZ R169, R80, R169 ;  /* 0x000000a950a97220 */ /* 0x008fc60000410000 */
[----:B------:R-:W3:Y:S01]  /*18d0*/  LDL R80, [R1+0x10c] ;  /* 0x00010c0001507983 */ /* 0x000ee20000100800 */
[----:B----4-:R-:W-:-:S03]  /*18e0*/  FMUL.FTZ R171, R79, R171 ;  /* 0x000000ab4fab7220 */ /* 0x010fc60000410000 */
[----:B------:R-:W4:Y:S01]  /*18f0*/  LDL R79, [R1+0x108] ;  /* 0x00010800014f7983 */ /* 0x000f220000100800 */
[----:B------:R-:W-:-:S03]  /*1900*/  FADD.FTZ R72, -R181, R115 ;  /* 0x00000073b5487221 */ /* 0x000fc60000010100 */
[----:B------:R-:W4:Y:S01]  /*1910*/  LDL R115, [R1+0x140] ;  /* 0x0001400001737983 */ /* 0x000f220000100800 */
[----:B------:R-:W-:-:S03]  /*1920*/  FADD.FTZ R73, -R181, R114 ;  /* 0x00000072b5497221 */ /* 0x000fc60000010100 */
[----:B------:R-:W4:Y:S01]  /*1930*/  LDL R114, [R1+0x13c] ;  /* 0x00013c0001727983 */ /* 0x000f220000100800 */
[----:B------:R-:W-:-:S03]  /*1940*/  FADD.FTZ R74, -R181, R113 ;  /* 0x00000071b54a7221 */ /* 0x000fc60000010100 */
[----:B------:R-:W4:Y:S01]  /*1950*/  LDL R113, [R1+0x138] ;  /* 0x0001380001717983 */ /* 0x000f220000100800 */
[----:B------:R-:W-:-:S03]  /*1960*/  FADD.FTZ R75, -R181, R112 ;  /* 0x00000070b54b7221 */ /* 0x000fc60000010100 */
[----:B------:R-:W4:Y:S01]  /*1970*/  LDL R112, [R1+0x130] ;  /* 0x0001300001707983 */ /* 0x000f220000100800 */
[----:B------:R-:W-:Y:S01]  /*1980*/  @!P1 LOP3.LUT R214, R214, 0x18, RZ, 0xc0, !PT ;  /* 0x00000018d6d69812 */ /* 0x000fe200078ec0ff */
[----:B------:R-:W-:Y:S02]  /*1990*/  HADD2.F32 R174, -RZ, R102.H0_H0 ;  /* 0x20000066ffae7230 */ /* 0x000fe40000004100 */
[C---:B------:R-:W-:Y:S01]  /*19a0*/  FADD.FTZ R84, -R181.reuse, R84 ;  /* 0x00000054b5547221 */ /* 0x040fe20000010100 */
[----:B------:R-:W-:Y:S01]  /*19b0*/  FADD.FTZ R175, -R181, R105 ;  /* 0x00000069b5af7221 */ /* 0x000fe20000010100 */
[----:B------:R-:W-:Y:S01]  /*19c0*/  FMUL.FTZ R173, R173, UR10 ;  /* 0x0000000aadad7c20 */ /* 0x000fe20008410000 */
[----:B------:R-:W-:Y:S01]  /*19d0*/  @!P1 IADD3 R214, PT, PT, R214, R170, RZ ;  /* 0x000000aad6d69210 */ /* 0x000fe20007ffe0ff */
[C---:B------:R-:W-:Y:S01]  /*19e0*/  FADD.FTZ R206, -R181.reuse, R82 ;  /* 0x00000052b5ce7221 */ /* 0x040fe20000010100 */
[----:B------:R-:W-:Y:S02]  /*19f0*/  HADD2.F32 R170, -RZ, R100.H1_H1 ;  /* 0x30000064ffaa7230 */ /* 0x000fe40000004100 */
[----:B------:R-:W-:Y:S01]  /*1a00*/  FADD.FTZ R86, -R181, R86 ;  /* 0x00000056b5567221 */ /* 0x000fe20000010100 */
[----:B------:R-:W-:-:S02]  /*1a10*/  HADD2.F32 R172, -RZ, R101.H1_H1 ;  /* 0x30000065ffac7230 */ /* 0x000fc40000004100 */
[C---:B------:R-:W-:Y:S01]  /*1a20*/  FADD.FTZ R87, -R181.reuse, R87 ;  /* 0x00000057b5577221 */ /* 0x040fe20000010100 */
[----:B------:R-:W-:Y:S02]  /*1a30*/  HADD2.F32 R176, -RZ, R102.H1_H1 ;  /* 0x30000066ffb07230 */ /* 0x000fe40000004100 */
[C---:B------:R-:W-:Y:S01]  /*1a40*/  FADD.FTZ R92, -R181.reuse, R92 ;  /* 0x0000005cb55c7221 */ /* 0x040fe20000010100 */
[--C-:B------:R-:W-:Y:S02]  /*1a50*/  HADD2.F32 R178, -RZ, R103.reuse.H0_H0 ;  /* 0x20000067ffb27230 */ /* 0x100fe40000004100 */
[C---:B------:R-:W-:Y:S01]  /*1a60*/  FADD.FTZ R93, -R181.reuse, R93 ;  /* 0x0000005db55d7221 */ /* 0x040fe20000010100 */
[----:B------:R-:W-:Y:S02]  /*1a70*/  HADD2.F32 R180, -RZ, R103.H1_H1 ;  /* 0x30000067ffb47230 */ /* 0x000fe40000004100 */
        /* <DEDUP_REMOVED lines=11> */
[----:B------:R-:W-:Y:S01]  /*1b30*/  FADD.FTZ R240, R174, R240 ;  /* 0x000000f0aef07221 */ /* 0x000fe20000010000 */
[-C--:B------:R-:W-:Y:S01]  /*1b40*/  FFMA.FTZ R142, R173, R174.reuse, R142 ;  /* 0x000000aead8e7223 */ /* 0x080fe2000001008e */
[----:B------:R-:W-:Y:S01]  /*1b50*/  FMUL.FTZ R175, R175, UR10 ;  /* 0x0000000aafaf7c20 */ /* 0x000fe20008410000 */
[----:B------:R-:W-:Y:S01]  /*1b60*/  FMUL.FTZ R181, R84, UR10 ;  /* 0x0000000a54b57c20 */ /* 0x000fe20008410000 */
[----:B--2---:R-:W-:Y:S01]  /*1b70*/  FMUL.FTZ R174, R81, R174 ;  /* 0x000000ae51ae7220 */ /* 0x004fe20000410000 */
[----:B------:R-:W2:Y:S01]  /*1b80*/  LDL R84, [R1+0x11c] ;  /* 0x00011c0001547983 */ /* 0x000ea20000100800 */
[----:B------:R-:W-:Y:S01]  /*1b90*/  FMUL.FTZ R193, R94, UR10 ;  /* 0x0000000a5ec17c20 */ /* 0x000fe20008410000 */
[----:B------:R-:W-:-:S02]  /*1ba0*/  FADD.FTZ R241, R176, R241 ;  /* 0x000000f1b0f17221 */ /* 0x000fc40000010000 */
[----:B------:R-:W2:Y:S01]  /*1bb0*/  LDL R81, [R1+0x100] ;  /* 0x0001000001517983 */ /* 0x000ea20000100800 */
[----:B------:R-:W-:Y:S01]  /*1bc0*/  FFMA.FTZ R141, R175, R176, R141 ;  /* 0x000000b0af8d7223 */ /* 0x000fe2000001008d */
[----:B------:R-:W-:Y:S01]  /*1bd0*/  FADD.FTZ R234, R195, R234 ;  /* 0x000000eac3ea7221 */ /* 0x000fe20000010000 */
[-C--:B------:R-:W-:Y:S01]  /*1be0*/  FFMA.FTZ R148, R193, R195.reuse, R148 ;  /* 0x000000c3c1947223 */ /* 0x080fe20000010094 */
[----:B------:R-:W-:Y:S02]  /*1bf0*/  FMUL.FTZ R195, R83, R195 ;  /* 0x000000c353c37220 */ /* 0x000fe40000410000 */
[----:B------:R-:W2:Y:S01]  /*1c00*/  LDL R83, [R1+0x114] ;  /* 0x0001140001537983 */ /* 0x000ea20000100800 */
[----:B------:R-:W-:Y:S01]  /*1c10*/  FMUL.FTZ R177, R177, UR10 ;  /* 0x0000000ab1b17c20 */ /* 0x000fe20008410000 */
[----:B------:R-:W-:-:S04]  /*1c20*/  IMAD.WIDE.U32 R128, R163, 0x10, R128 ;  /* 0x00000010a3807825 */ /* 0x000fc800078e0080 */
[----:B------:R-:W-:Y:S01]  /*1c30*/  FADD.FTZ R242, R178, R242 ;  /* 0x000000f2b2f27221 */ /* 0x000fe20000010000 */
[----:B------:R-:W-:Y:S01]  /*1c40*/  FFMA.FTZ R140, R177, R178, R140 ;  /* 0x000000b2b18c7223 */ /* 0x000fe2000001008c */
[----:B------:R-:W-:Y:S02]  /*1c50*/  HADD2.F32 R111, -RZ, R125.H0_H0 ;  /* 0x2000007dff6f7230 */ /* 0x000fe40000004100 */
[----:B------:R-:W-:Y:S01]  /*1c60*/  FMUL.FTZ R108, R108, UR10 ;  /* 0x0000000a6c6c7c20 */ /* 0x000fe20008410000 */
[----:B------:R-:W2:Y:S02]  /*1c70*/  LDG.E.128 R128, desc[UR16][R128.64] ;  /* 0x0000001080807981 */ /* 0x000ea4000c1e1d00 */
[----:B------:R-:W-:Y:S01]  /*1c80*/  FADD.FTZ R246, R111, R246 ;  /* 0x000000f66ff67221 */ /* 0x000fe20000010000 */
[-C--:B------:R-:W-:Y:S01]  /*1c90*/  FFMA.FTZ R136, R108, R111.reuse, R136 ;  /* 0x0000006f6c887223 */ /* 0x080fe20000010088 */
[----:B------:R-:W-:Y:S02]  /*1ca0*/  FMUL.FTZ R111, R85, R111 ;  /* 0x0000006f556f7220 */ /* 0x000fe40000410000 */
[----:B------:R-:W2:Y:S01]  /*1cb0*/  LDL R85, [R1+0xe0] ;  /* 0x0000e00001557983 */ /* 0x000ea20000100800 */
[----:B------:R-:W-:-:S02]  /*1cc0*/  HADD2.F32 R76, -RZ, R76.H1_H1 ;  /* 0x3000004cff4c7230 */ /* 0x000fc40000004100 */
[----:B------:R-:W-:Y:S01]  /*1cd0*/  FMUL.FTZ R199, R199, UR10 ;  /* 0x0000000ac7c77c20 */ /* 0x000fe20008410000 */
[----:B------:R-:W-:Y:S01]  /*1ce0*/  FMUL.FTZ R198, R198, UR10 ;  /* 0x0000000ac6c67c20 */ /* 0x000fe20008410000 */
[----:B---3--:R-:W-:Y:S02]  /*1cf0*/  FMUL.FTZ R176, R80, R176 ;  /* 0x000000b050b07220 */ /* 0x008fe40000410000 */
[----:B------:R-:W3:Y:S01]  /*1d00*/  LDL R80, [R1+0xfc] ;  /* 0x0000fc0001507983 */ /* 0x000ee20000100800 */
[----:B----4-:R-:W-:-:S03]  /*1d10*/  FMUL.FTZ R178, R79, R178 ;  /* 0x000000b24fb27220 */ /* 0x010fc60000410000 */
[----:B------:R-:W4:Y:S01]  /*1d20*/  LDL R79, [R1+0xf0] ;  /* 0x0000f000014f7983 */ /* 0x000f220000100800 */
[----:B------:R-:W-:Y:S01]  /*1d30*/  FADD.FTZ R221, R76, R221 ;  /* 0x000000dd4cdd7221 */ /* 0x000fe20000010000 */
[-C--:B------:R-:W-:Y:S01]  /*1d40*/  FFMA.FTZ R161, R199, R76.reuse, R161 ;  /* 0x0000004cc7a17223 */ /* 0x080fe200000100a1 */
[----:B------:R-:W-:Y:S01]  /*1d50*/  FMUL.FTZ R212, R116, R76 ;  /* 0x0000004c74d47220 */ /* 0x000fe20000410000 */
[----:B------:R-:W-:Y:S01]  /*1d60*/  FADD.FTZ R76, RZ, R211 ;  /* 0x000000d3ff4c7221 */ /* 0x000fe20000010000 */
[----:B------:R-:W-:Y:S01]  /*1d70*/  FMUL.FTZ R200, R200, UR10 ;  /* 0x0000000ac8c87c20 */ /* 0x000fe20008410000 */
[----:B------:R-:W-:Y:S01]  /*1d80*/  FADD.FTZ R222, R201, R222 ;  /* 0x000000dec9de7221 */ /* 0x000fe20000010000 */
[-C--:B------:R-:W-:Y:S01]  /*1d90*/  FFMA.FTZ R160, R198, R201.reuse, R160 ;  /* 0x000000c9c6a07223 */ /* 0x080fe200000100a0 */
[----:B------:R-:W-:Y:S01]  /*1da0*/  FMUL.FTZ R201, R190, R201 ;  /* 0x000000c9bec97220 */ /* 0x000fe20000410000 */
[----:B------:R-:W-:Y:S01]  /*1db0*/  FADD.FTZ R76, R212, R76 ;  /* 0x0000004cd44c7221 */ /* 0x000fe20000010000 */
[----:B------:R-:W-:Y:S01]  /*1dc0*/  FADD.FTZ R223, R203, R223 ;  /* 0x000000dfcbdf7221 */ /* 0x000fe20000010000 */
[-C--:B------:R-:W-:Y:S01]  /*1dd0*/  FFMA.FTZ R159, R200, R203.reuse, R159 ;  /* 0x000000cbc89f7223 */ /* 0x080fe2000001009f */
[----:B------:R-:W-:Y:S01]  /*1de0*/  FMUL.FTZ R203, R189, R203 ;  /* 0x000000cbbdcb7220 */ /* 0x000fe20000410000 */
[----:B------:R-:W-:Y:S01]  /*1df0*/  FADD.FTZ R76, R201, R76 ;  /* 0x0000004cc94c7221 */ /* 0x000fe20000010000 */
[----:B------:R-:W-:-:S03]  /*1e00*/  FADD.FTZ R225, R207, R225 ;  /* 0x000000e1cfe17221 */ /* 0x000fc60000010000 */
        /* <DEDUP_REMOVED lines=8> */
[----:B------:R-:W-:-:S04]  /*1e90*/  FADD.FTZ R76, R207, R76 ;  /* 0x0000004ccf4c7221 */ /* 0x000fc80000010000 */
[----:B------:R-:W-:Y:S01]  /*1ea0*/  FADD.FTZ R77, R209, R76 ;  /* 0x0000004cd14d7221 */ /* 0x000fe20000010000 */
[----:B------:R-:W-:-:S04]  /*1eb0*/  FFMA.FTZ R76, R197, R211, RZ ;  /* 0x000000d3c54c7223 */ /* 0x000fc800000100ff */
[----:B------:R-:W-:-:S04]  /*1ec0*/  FFMA.FTZ R76, R199, R212, R76 ;  /* 0x000000d4c74c7223 */ /* 0x000fc8000001004c */
[----:B------:R-:W-:-:S04]  /*1ed0*/  FFMA.FTZ R76, R198, R201, R76 ;  /* 0x000000c9c64c7223 */ /* 0x000fc8000001004c */
[----:B------:R-:W-:Y:S01]  /*1ee0*/  FFMA.FTZ R76, R200, R203, R76 ;  /* 0x000000cbc84c7223 */ /* 0x000fe2000001004c */
[----:B------:R-:W-:-:S03]  /*1ef0*/  HADD2.F32 R185, -RZ, R88.H0_H0 ;  /* 0x20000058ffb97230 */ /* 0x000fc60000004100 */
[----:B------:R-:W-:-:S04]  /*1f00*/  FFMA.FTZ R76, R202, R205, R76 ;  /* 0x000000cdca4c7223 */ /* 0x000fc8000001004c */
[----:B------:R-:W-:Y:S01]  /*1f10*/  FFMA.FTZ R76, R204, R207, R76 ;  /* 0x000000cfcc4c7223 */ /* 0x000fe2000001004c */
[----:B------:R-:W-:Y:S02]  /*1f20*/  HADD2.F32 R88, -RZ, R88.H1_H1 ;  /* 0x30000058ff587230 */ /* 0x000fe40000004100 */
[----:B------:R-:W-:Y:S01]  /*1f30*/  FADD.FTZ R228, R185, R228 ;  /* 0x000000e4b9e47221 */ /* 0x000fe20000010000 */
[----:B------:R-:W-:Y:S01]  /*1f40*/  FFMA.FTZ R154, R181, R185, R154 ;  /* 0x000000b9b59a7223 */ /* 0x000fe2000001009a */
[----:B------:R-:W-:Y:S01]  /*1f50*/  FFMA.FTZ R76, R206, R209, R76 ;  /* 0x000000d1ce4c7223 */ /* 0x000fe2000001004c */
[----:B------:R-:W-:Y:S01]  /*1f60*/  FMUL.FTZ R185, R115, R185 ;  /* 0x000000b973b97220 */ /* 0x000fe20000410000 */
[----:B------:R-:W-:Y:S01]  /*1f70*/  FADD.FTZ R77, R210, R77 ;  /* 0x0000004dd24d7221 */ /* 0x000fe20000010000 */
[----:B------:R-:W-:Y:S01]  /*1f80*/  FMUL.FTZ R183, R86, UR10 ;  /* 0x0000000a56b77c20 */ /* 0x000fe20008410000 */
        /* <DEDUP_REMOVED lines=23> */
[----:B------:R-:W-:Y:S01]  /*2100*/  FMUL.FTZ R194, R95, UR10 ;  /* 0x0000000a5fc27c20 */ /* 0x000fe20008410000 */
[----:B------:R-:W-:Y:S01]  /*2110*/  FADD.FTZ R77, R192, R77 ;  /* 0x0000004dc04d7221 */ /* 0x000fe20000010000 */
[----:B------:R-:W-:Y:S01]  /*2120*/  FFMA.FTZ R139, R179, R180, R139 ;  /* 0x000000b4b38b7223 */ /* 0x000fe2000001008b */
[----:B------:R-:W-:Y:S01]  /*2130*/  FFMA.FTZ R76, R190, R192, R76 ;  /* 0x000000c0be4c7223 */ /* 0x000fe2000001004c */
[----:B------:R-:W-:Y:S01]  /*2140*/  FMUL.FTZ R180, R78, R180 ;  /* 0x000000b44eb47220 */ /* 0x000fe20000410000 */
[----:B------:R-:W-:Y:S01]  /*2150*/  FADD.FTZ R77, R195, R77 ;  /* 0x0000004dc34d7221 */ /* 0x000fe20000010000 */
[----:B------:R-:W4:Y:S01]  /*2160*/  LDL R78, [R1+0xf4] ;  /* 0x0000f400014e7983 */ /* 0x000f220000100800 */
[----:B------:R-:W-:Y:S01]  /*2170*/  FMUL.FTZ R123, R97, UR10 ;  /* 0x0000000a617b7c20 */ /* 0x000fe20008410000 */
[----:B------:R-:W-:Y:S01]  /*2180*/  FMUL.FTZ R106, R106, UR10 ;  /* 0x0000000a6a6a7c20 */ /* 0x000fe20008410000 */
[----:B------:R-:W-:Y:S01]  /*2190*/  FFMA.FTZ R76, R193, R195, R76 ;  /* 0x000000c3c14c7223 */ /* 0x000fe2000001004c */
[----:B------:R-:W-:Y:S01]  /*21a0*/  FADD.FTZ R77, R196, R77 ;  /* 0x0000004dc44d7221 */ /* 0x000fe20000010000 */
[----:B------:R-:W-:Y:S01]  /*21b0*/  FADD.FTZ R237, R170, R237 ;  /* 0x000000edaaed7221 */ /* 0x000fe20000010000 */
[----:B------:R-:W-:Y:S01]  /*21c0*/  FFMA.FTZ R145, R123, R170, R145 ;  /* 0x000000aa7b917223 */ /* 0x000fe20000010091 */
[----:B------:R-:W-:Y:S01]  /*21d0*/  FMUL.FTZ R107, R107, UR10 ;  /* 0x0000000a6b6b7c20 */ /* 0x000fe20008410000 */
[----:B------:R-:W-:Y:S01]  /*21e0*/  FADD.FTZ R244, R109, R244 ;  /* 0x000000f46df47221 */ /* 0x000fe20000010000 */
[----:B------:R-:W-:Y:S01]  /*21f0*/  FFMA.FTZ R76, R194, R196, R76 ;  /* 0x000000c4c24c7223 */ /* 0x000fe2000001004c */
[-C--:B------:R-:W-:Y:S01]  /*2200*/  FFMA.FTZ R138, R106, R109.reuse, R138 ;  /* 0x0000006d6a8a7223 */ /* 0x080fe2000001008a */
[----:B--2---:R-:W-:Y:S01]  /*2210*/  FMUL.FTZ R170, R84, R170 ;  /* 0x000000aa54aa7220 */ /* 0x004fe20000410000 */
[----:B------:R-:W-:Y:S01]  /*2220*/  FADD.FTZ R77, R169, R77 ;  /* 0x0000004da94d7221 */ /* 0x000fe20000010000 */
[----:B------:R-:W-:Y:S01]  /*2230*/  FMUL.FTZ R109, R81, R109 ;  /* 0x0000006d516d7220 */ /* 0x000fe20000410000 */
[----:B------:R-:W-:Y:S01]  /*2240*/  HADD2.F32 R248, -RZ, R125.H1_H1 ;  /* 0x3000007dfff87230 */ /* 0x000fe20000004100 */
[----:B------:R-:W2:Y:S01]  /*2250*/  LDL R81, [R1+0xec] ;  /* 0x0000ec0001517983 */ /* 0x000ea20000100800 */
[----:B------:R-:W-:Y:S01]  /*2260*/  FMUL.FTZ R125, R99, UR10 ;  /* 0x0000000a637d7c20 */ /* 0x000fe20008410000 */
[----:B------:R-:W-:Y:S01]  /*2270*/  FFMA.FTZ R76, R122, R169, R76 ;  /* 0x000000a97a4c7223 */ /* 0x000fe2000001004c */
        /* <DEDUP_REMOVED lines=8> */
[----:B------:R-:W-:Y:S01]  /*2300*/  FADD.FTZ R235, R91, R235 ;  /* 0x000000eb5beb7221 */ /* 0x000fe20000010000 */
[----:B------:R-:W2:Y:S01]  /*2310*/  LDL R76, [R1+0xe4] ;  /* 0x0000e400014c7983 */ /* 0x000ea20000100800 */
[----:B------:R-:W-:Y:S01]  /*2320*/  FADD.FTZ R77, R172, R77 ;  /* 0x0000004dac4d7221 */ /* 0x000fe20000010000 */
[----:B------:R-:W-:-:S02]  /*2330*/  FFMA.FTZ R147, R194, R91, R147 ;  /* 0x0000005bc2937223 */ /* 0x000fc40000010093 */
[----:B------:R-:W2:Y:S01]  /*2340*/  LDL R91, [R1+0xdc] ;  /* 0x0000dc00015b7983 */ /* 0x000ea20000100800 */
[----:B------:R-:W-:-:S03]  /*2350*/  FADD.FTZ R77, R174, R77 ;  /* 0x0000004dae4d7221 */ /* 0x000fc60000010000 */
[----:B------:R-:W2:Y:S01]  /*2360*/  LDL R92, [R1+0xd8] ;  /* 0x0000d800015c7983 */ /* 0x000ea20000100800 */
[----:B------:R-:W-:Y:S01]  /*2370*/  FADD.FTZ R77, R176, R77 ;  /* 0x0000004db04d7221 */ /* 0x000fe20000010000 */
[----:B------:R-:W-:Y:S01]  /*2380*/  FADD.FTZ R231, R89, R231 ;  /* 0x000000e759e77221 */ /* 0x000fe20000010000 */
[----:B------:R-:W-:Y:S01]  /*2390*/  FFMA.FTZ R151, R184, R89, R151 ;  /* 0x00000059b8977223 */ /* 0x000fe20000010097 */
[----:B------:R-:W-:Y:S01]  /*23a0*/  FADD.FTZ R229, R88, R229 ;  /* 0x000000e558e57221 */ /* 0x000fe20000010000 */
[----:B------:R-:W-:Y:S01]  /*23b0*/  FADD.FTZ R77, R178, R77 ;  /* 0x0000004db24d7221 */ /* 0x000fe20000010000 */
[----:B------:R-:W2:Y:S01]  /*23c0*/  LDL R89, [R1+0xd4] ;  /* 0x0000d40001597983 */ /* 0x000ea20000100800 */
[----:B------:R-:W-:Y:S02]  /*23d0*/  FFMA.FTZ R153, R182, R88, R153 ;  /* 0x00000058b6997223 */ /* 0x000fe40000010099 */
[----:B------:R-:W-:Y:S01]  /*23e0*/  FADD.FTZ R83, R180, R77 ;  /* 0x0000004db4537221 */ /* 0x000fe20000010000 */
[----:B------:R-:W-:Y:S01]  /*23f0*/  HADD2.F32 R77, -RZ, R126.H0_H0 ;  /* 0x2000007eff4d7230 */ /* 0x000fe20000004100 */
[----:B------:R-:W2:Y:S04]  /*2400*/  LDL R88, [R1+0xd0] ;  /* 0x0000d00001587983 */ /* 0x000ea80000100800 */
[----:B------:R-:W2:Y:S01]  /*2410*/  LDL R87, [R1+0xcc] ;  /* 0x0000cc0001577983 */ /* 0x000ea20000100800 */
[----:B------:R-:W-:Y:S01]  /*2420*/  FADD.FTZ R233, R90, R233 ;  /* 0x000000e95ae97221 */ /* 0x000fe20000010000 */
[----:B------:R-:W-:-:S02]  /*2430*/  FFMA.FTZ R149, R190, R90, R149 ;  /* 0x0000005abe957223 */ /* 0x000fc40000010095 */
[----:B------:R-:W2:Y:S01]  /*2440*/  LDL R86, [R1+0xc8] ;  /* 0x0000c80001567983 */ /* 0x000ea20000100800 */
[----:B---3--:R-:W-:-:S03]  /*2450*/  FMUL.FTZ R110, R80, R110 ;  /* 0x0000006e506e7220 */ /* 0x008fc60000410000 */
[----:B------:R-:W3:Y:S01]  /*2460*/  LDL R80, [R1+0xe8] ;  /* 0x0000e80001507983 */ /* 0x000ee20000100800 */
[----:B----4-:R-:W-:Y:S01]  /*2470*/  FMUL.FTZ R113, R79, R77 ;  /* 0x0000004d4f717220 */ /* 0x010fe20000410000 */
[----:B------:R-:W-:-:S05]  /*2480*/  HADD2.F32 R79, -RZ, R128.H0_H0 ;  /* 0x20000080ff4f7230 */ /* 0x000fca0000004100 */
[----:B------:R-:W-:Y:S02]  /*2490*/  FMUL.FTZ R90, R85, R79 ;  /* 0x0000004f555a7220 */ /* 0x000fe40000410000 */
[----:B------:R-:W4:Y:S01]  /*24a0*/  LDL R85, [R1+0xc4] ;  /* 0x0000c40001557983 */ /* 0x000f220000100800 */
[----:B------:R-:W-:Y:S01]  /*24b0*/  FADD.FTZ R83, R109, R83 ;  /* 0x000000536d537221 */ /* 0x000fe20000010000 */
[----:B------:R-:W-:-:S03]  /*24c0*/  FFMA.FTZ R84, R124, R171, R84 ;  /* 0x000000ab7c547223 */ /* 0x000fc60000010054 */
[----:B------:R-:W-:Y:S01]  /*24d0*/  FADD.FTZ R83, R83, R110 ;  /* 0x0000006e53537221 */ /* 0x000fe20000010000 */
[----:B------:R-:W-:-:S03]  /*24e0*/  FFMA.FTZ R84, R125, R172, R84 ;  /* 0x000000ac7d547223 */ /* 0x000fc60000010054 */
[----:B------:R-:W-:Y:S01]  /*24f0*/  FADD.FTZ R83, R83, R111 ;  /* 0x0000006f53537221 */ /* 0x000fe20000010000 */
[----:B------:R-:W-:Y:S01]  /*2500*/  FFMA.FTZ R84, R173, R174, R84 ;  /* 0x000000aead547223 */ /* 0x000fe20000010054 */
[----:B------:R-:W-:-:S03]  /*2510*/  HADD2.F32 R126, -RZ, R126.H1_H1 ;  /* 0x3000007eff7e7230 */ /* 0x000fc60000004100 */
[----:B------:R-:W-:-:S04]  /*2520*/  FFMA.FTZ R84, R175, R176, R84 ;  /* 0x000000b0af547223 */ /* 0x000fc80000010054 */
[----:B------:R-:W-:-:S04]  /*2530*/  FFMA.FTZ R84, R177, R178, R84 ;  /* 0x000000b2b1547223 */ /* 0x000fc80000010054 */
[----:B------:R-:W-:Y:S01]  /*2540*/  FFMA.FTZ R84, R179, R180, R84 ;  /* 0x000000b4b3547223 */ /* 0x000fe20000010054 */
[----:B------:R-:W-:-:S03]  /*2550*/  HADD2.F32 R128, -RZ, R128.H1_H1 ;  /* 0x30000080ff807230 */ /* 0x000fc60000004100 */
[----:B------:R-:W-:Y:S01]  /*2560*/  FFMA.FTZ R84, R106, R109, R84 ;  /* 0x0000006d6a547223 */ /* 0x000fe20000010054 */
[----:B------:R-:W-:-:S03]  /*2570*/  FMUL.FTZ R117, R82, UR10 ;  /* 0x0000000a52757c20 */ /* 0x000fc60008410000 */
[----:B------:R-:W-:Y:S01]  /*2580*/  FFMA.FTZ R84, R107, R110, R84 ;  /* 0x0000006e6b547223 */ /* 0x000fe20000010054 */
[----:B------:R-:W-:-:S03]  /*2590*/  FMUL.FTZ R118, R75, UR10 ;  /* 0x0000000a4b767c20 */ /* 0x000fc60008410000 */
[----:B------:R-:W-:Y:S01]  /*25a0*/  FFMA.FTZ R82, R108, R111, R84 ;  /* 0x0000006f6c527223 */ /* 0x000fe20000010054 */
[----:B------:R-:W-:Y:S01]  /*25b0*/  FMUL.FTZ R119, R74, UR10 ;  /* 0x0000000a4a777c20 */ /* 0x000fe20008410000 */
[----:B------:R-:W-:Y:S01]  /*25c0*/  FMUL.FTZ R120, R73, UR10 ;  /* 0x0000000a49787c20 */ /* 0x000fe20008410000 */
[----:B------:R-:W-:Y:S01]  /*25d0*/  FMUL.FTZ R121, R72, UR10 ;  /* 0x0000000a48797c20 */ /* 0x000fe20008410000 */
[----:B------:R-:W-:Y:S01]  /*25e0*/  FMUL.FTZ R112, R78, R248 ;  /* 0x000000f84e707220 */ /* 0x000fe20000410000 */
[----:B------:R-:W-:-:S03]  /*25f0*/  HADD2.F32 R78, -RZ, R127.H0_H0 ;  /* 0x2000007fff4e7230 */ /* 0x000fc60000004100 */
[----:B------:R-:W-:Y:S01]  /*2600*/  FADD.FTZ R83, R83, R112 ;  /* 0x0000007053537221 */ /* 0x000fe20000010000 */
[----:B------:R-:W-:-:S03]  /*2610*/  HADD2.F32 R127, -RZ, R127.H1_H1 ;  /* 0x3000007fff7f7230 */ /* 0x000fc60000004100 */
[----:B------:R-:W-:Y:S01]  /*2620*/  FADD.FTZ R83, R83, R113 ;  /* 0x0000007153537221 */ /* 0x000fe20000010000 */
[----:B--2---:R-:W-:-:S04]  /*2630*/  FMUL.FTZ R114, R81, R126 ;  /* 0x0000007e51727220 */ /* 0x004fc80000410000 */
[----:B------:R-:W-:Y:S01]  /*2640*/  FADD.FTZ R83, R83, R114 ;  /* 0x0000007253537221 */ /* 0x000fe20000010000 */
[--C-:B------:R-:W-:Y:S02]  /*2650*/  HADD2.F32 R81, -RZ, R129.reuse.H0_H0 ;  /* 0x20000081ff517230 */ /* 0x100fe40000004100 */
[----:B------:R-:W-:Y:S01]  /*2660*/  FMUL.FTZ R116, R76, R127 ;  /* 0x0000007f4c747220 */ /* 0x000fe20000410000 */
[----:B------:R-:W-:Y:S02]  /*2670*/  HADD2.F32 R129, -RZ, R129.H1_H1 ;  /* 0x30000081ff817230 */ /* 0x000fe40000004100 */
[----:B------:R-:W-:Y:S01]  /*2680*/  FMUL.FTZ R91, R91, R128 ;  /* 0x000000805b5b7220 */ /* 0x000fe20000410000 */
[----:B------:R-:W-:Y:S01]  /*2690*/  FFMA.FTZ R82, R117, R112, R82 ;  /* 0x0000007075527223 */ /* 0x000fe20000010052 */
[----:B------:R-:W-:-:S03]  /*26a0*/  FMUL.FTZ R92, R92, R81 ;  /* 0x000000515c5c7220 */ /* 0x000fc60000410000 */
[----:B------:R-:W-:Y:S01]  /*26b0*/  FFMA.FTZ R74, R118, R113, R82 ;  /* 0x00000071764a7223 */ /* 0x000fe20000010052 */
[----:B------:R-:W-:-:S03]  /*26c0*/  FMUL.FTZ R93, R89, R129 ;  /* 0x00000081595d7220 */ /* 0x000fc60000410000 */
[----:B------:R-:W-:Y:S01]  /*26d0*/  FFMA.FTZ R74, R119, R114, R74 ;  /* 0x00000072774a7223 */ /* 0x000fe2000001004a */
[--C-:B------:R-:W-:Y:S02]  /*26e0*/  HADD2.F32 R76, -RZ, R131.reuse.H0_H0 ;  /* 0x20000083ff4c7230 */ /* 0x100fe40000004100 */
[----:B------:R-:W-:Y:S02]  /*26f0*/  HADD2.F32 R131, -RZ, R131.H1_H1 ;  /* 0x30000083ff837230 */ /* 0x000fe40000004100 */
        /* <DEDUP_REMOVED lines=8> */
[----:B------:R-:W-:Y:S01]  /*2780*/  FMUL.FTZ R105, R105, UR10 ;  /* 0x0000000a69697c20 */ /* 0x000fe20008410000 */
[----:B---3--:R-:W-:-:S04]  /*2790*/  FMUL.FTZ R115, R80, R78 ;  /* 0x0000004e50737220 */ /* 0x008fc80000410000 */
[----:B------:R-:W-:-:S04]  /*27a0*/  FADD.FTZ R83, R83, R115 ;  /* 0x0000007353537221 */ /* 0x000fc80000010000 */
[----:B------:R-:W-:-:S04]  /*27b0*/  FADD.FTZ R83, R83, R116 ;  /* 0x0000007453537221 */ /* 0x000fc80000010000 */
[----:B------:R-:W-:Y:S01]  /*27c0*/  FADD.FTZ R83, R83, R90 ;  /* 0x0000005a53537221 */ /* 0x000fe20000010000 */
[----:B------:R-:W-:-:S03]  /*27d0*/  HADD2.F32 R80, -RZ, R130.H0_H0 ;  /* 0x20000082ff507230 */ /* 0x000fc60000004100 */
[----:B------:R-:W-:Y:S01]  /*27e0*/  FADD.FTZ R75, R83, R91 ;  /* 0x0000005b534b7221 */ /* 0x000fe20000010000 */
[----:B------:R-:W-:-:S03]  /*27f0*/  HADD2.F32 R130, -RZ, R130.H1_H1 ;  /* 0x30000082ff827230 */ /* 0x000fc60000004100 */
[----:B------:R-:W-:Y:S01]  /*2800*/  FADD.FTZ R75, R75, R92 ;  /* 0x0000005c4b4b7221 */ /* 0x000fe20000010000 */
[----:B------:R-:W-:Y:S01]  /*2810*/  FMUL.FTZ R94, R88, R80 ;  /* 0x00000050585e7220 */ /* 0x000fe20000410000 */
[----:B------:R-:W-:Y:S01]  /*2820*/  FMUL.FTZ R95, R87, R130 ;  /* 0x00000082575f7220 */ /* 0x000fe20000410000 */
[----:B------:R-:W-:Y:S01]  /*2830*/  FFMA.FTZ R74, R120, R115, R74 ;  /* 0x00000073784a7223 */ /* 0x000fe2000001004a */
[----:B------:R-:W-:Y:S01]  /*2840*/  FADD.FTZ R73, R75, R93 ;  /* 0x0000005d4b497221 */ /* 0x000fe20000010000 */
[----:B----4-:R-:W-:Y:S01]  /*2850*/  FMUL.FTZ R99, R85, R131 ;  /* 0x0000008355637220 */ /* 0x010fe20000410000 */
[----:B------:R-:W2:Y:S02]  /*2860*/  LDL.LU R88, [R1+0x24] ;  /* 0x0000240001587983 */ /* 0x000ea40000300800 */
[----:B------:R-:W-:Y:S01]  /*2870*/  FADD.FTZ R72, R73, R94 ;  /* 0x0000005e49487221 */ /* 0x000fe20000010000 */
[----:B------:R-:W-:Y:S01]  /*2880*/  FFMA.FTZ R74, R121, R116, R74 ;  /* 0x00000074794a7223 */ /* 0x000fe2000001004a */
[----:B------:R-:W3:Y:S02]  /*2890*/  LDL.LU R87, [R1] ;  /* 0x0000000001577983 */ /* 0x000ee40000300800 */
[----:B------:R-:W-:Y:S01]  /*28a0*/  FADD.FTZ R72, R72, R95 ;  /* 0x0000005f48487221 */ /* 0x000fe20000010000 */
[----:B------:R-:W-:Y:S01]  /*28b0*/  FFMA.FTZ R74, R96, R90, R74 ;  /* 0x0000005a604a7223 */ /* 0x000fe2000001004a */
[----:B------:R-:W4:Y:S02]  /*28c0*/  LDL.LU R86, [R1+0x4] ;  /* 0x0000040001567983 */ /* 0x000f240000300800 */
[----:B------:R-:W-:Y:S01]  /*28d0*/  FADD.FTZ R72, R72, R97 ;  /* 0x0000006148487221 */ /* 0x000fe20000010000 */
[----:B------:R-:W-:Y:S01]  /*28e0*/  FFMA.FTZ R74, R98, R91, R74 ;  /* 0x0000005b624a7223 */ /* 0x000fe2000001004a */
[----:B------:R-:W2:Y:S02]  /*28f0*/  LDL.LU R85, [R1+0x8] ;  /* 0x0000080001557983 */ /* 0x000ea40000300800 */
[----:B------:R-:W-:Y:S01]  /*2900*/  FADD.FTZ R72, R72, R99 ;  /* 0x0000006348487221 */ /* 0x000fe20000010000 */
[----:B------:R-:W-:Y:S01]  /*2910*/  FFMA.FTZ R74, R100, R92, R74 ;  /* 0x0000005c644a7223 */ /* 0x000fe2000001004a */
[----:B------:R-:W2:Y:S04]  /*2920*/  LDL.LU R84, [R1+0xc] ;  /* 0x00000c0001547983 */ /* 0x000ea80000300800 */
[----:B------:R-:W0:Y:S01]  /*2930*/  SHFL.DOWN PT, R73, R72, 0x10, 0x1f ;  /* 0x0a001f0048497f89 */ /* 0x000e2200000e0000 */
[----:B------:R-:W-:-:S03]  /*2940*/  FFMA.FTZ R74, R101, R93, R74 ;  /* 0x0000005d654a7223 */ /* 0x000fc6000001004a */
[----:B------:R-:W2:Y:S01]  /*2950*/  LDL.LU R83, [R1+0x10] ;  /* 0x0000100001537983 */ /* 0x000ea20000300800 */
[----:B------:R-:W-:-:S03]  /*2960*/  FFMA.FTZ R74, R102, R94, R74 ;  /* 0x0000005e664a7223 */ /* 0x000fc6000001004a */
[----:B------:R-:W2:Y:S01]  /*2970*/  LDL.LU R82, [R1+0x14] ;  /* 0x0000140001527983 */ /* 0x000ea20000300800 */
        /* <DEDUP_REMOVED lines=19> */
[----:B------:R-:W-:-:S04]  /*2ab0*/  ISETP.NE.U32.AND P0, PT, RZ, UR20, PT ;  /* 0x00000014ff007c0c */ /* 0x000fc8000bf05070 */
[----:B------:R-:W-:Y:S01]  /*2ac0*/  ISETP.NE.AND.EX P0, PT, RZ, UR21, PT, P0 ;  /* 0x00000015ff007c0c */ /* 0x000fe2000bf05300 */
[----:B0-----:R-:W-:Y:S02]  /*2ad0*/  FADD.FTZ R72, R72, R74 ;  /* 0x0000004a48487221 */ /* 0x001fe40000010000 */
[----:B------:R-:W0:Y:S01]  /*2ae0*/  SHFL.DOWN PT, R74, R73, 0x1, 0x1f ;  /* 0x08201f00494a7f89 */ /* 0x000e2200000e0000 */
[----:B------:R-:W-:Y:S01]  /*2af0*/  FADD.FTZ R247, R248, R247 ;  /* 0x000000f7f8f77221 */ /* 0x000fe20000010000 */
[----:B------:R-:W-:Y:S01]  /*2b00*/  FFMA.FTZ R135, R117, R248, R135 ;  /* 0x000000f875877223 */ /* 0x000fe20000010087 */
[----:B------:R-:W-:Y:S01]  /*2b10*/  FADD.FTZ R249, R77, R249 ;  /* 0x000000f94df97221 */ /* 0x000fe20000010000 */
[----:B------:R-:W2:Y:S01]  /*2b20*/  LDL.LU R248, [R1+0x1c] ;  /* 0x00001c0001f87983 */ /* 0x000ea20000300800 */
[----:B------:R-:W-:-:S03]  /*2b30*/  FFMA.FTZ R134, R118, R77, R134 ;  /* 0x0000004d76867223 */ /* 0x000fc60000010086 */
[----:B------:R-:W2:Y:S01]  /*2b40*/  LDL.LU R77, [R1+0x18] ;  /* 0x00001800014d7983 */ /* 0x000ea20000300800 */
[----:B0-----:R-:W-:Y:S02]  /*2b50*/  FADD.FTZ R73, R73, R74 ;  /* 0x0000004a49497221 */ /* 0x001fe40000010000 */
[----:B------:R-:W0:Y:S03]  /*2b60*/  @P0 LDC.64 R74, c[0x0][0x438] ;  /* 0x00010e00ff4a0b82 */ /* 0x000e260000000a00 */
[----:B------:R1:W-:Y:S05]  /*2b70*/  @!P1 STS.64 [R214], R72 ;  /* 0x00000048d6009388 */ /* 0x0003ea0000000a00 */
[----:B-1----:R-:W1:Y:S01]  /*2b80*/  @P0 LDC.64 R72, c[0x0][0x438] ;  /* 0x00010e00ff480b82 */ /* 0x002e620000000a00 */
[----:B0-----:R-:W-:-:S05]  /*2b90*/  @P0 IMAD.WIDE.U32 R74, R166, 0x20, R74 ;  /* 0x00000020a64a0825 */ /* 0x001fca00078e004a */
[----:B-----5:R-:W5:Y:S04]  /*2ba0*/  @P0 LDG.E.128 R32, desc[UR16][R74.64] ;  /* 0x000000104a200981 */ /* 0x020f68000c1e1d00 */
[----:B------:R0:W5:Y:S01]  /*2bb0*/  @P0 LDG.E.128 R36, desc[UR16][R74.64+0x10] ;  /* 0x000010104a240981 */ /* 0x000162000c1e1d00 */
[----:B-1----:R-:W-:Y:S01]  /*2bc0*/  @P0 IMAD.WIDE.U32 R72, R167, 0x20, R72 ;  /* 0x00000020a7480825 */ /* 0x002fe200078e0048 */
[----:B0-----:R-:W0:Y:S04]  /*2bd0*/  @P0 LDC.64 R74, c[0x0][0x438] ;  /* 0x00010e00ff4a0b82 */ /* 0x001e280000000a00 */
[----:B------:R-:W5:Y:S04]  /*2be0*/  @P0 LDG.E.128 R24, desc[UR16][R72.64] ;  /* 0x0000001048180981 */ /* 0x000f68000c1e1d00 */
[----:B------:R1:W5:Y:S02]  /*2bf0*/  @P0 LDG.E.128 R28, desc[UR16][R72.64+0x10] ;  /* 0x00001010481c0981 */ /* 0x000364000c1e1d00 */
[----:B-1----:R-:W1:Y:S01]  /*2c00*/  @P0 LDC.64 R72, c[0x0][0x438] ;  /* 0x00010e00ff480b82 */ /* 0x002e620000000a00 */
[----:B0-----:R-:W-:-:S05]  /*2c10*/  @P0 IMAD.WIDE.U32 R74, R164, 0x20, R74 ;  /* 0x00000020a44a0825 */ /* 0x001fca00078e004a */
[----:B------:R-:W5:Y:S04]  /*2c20*/  @P0 LDG.E.128 R48, desc[UR16][R74.64] ;  /* 0x000000104a300981 */ /* 0x000f68000c1e1d00 */
[----:B------:R0:W5:Y:S01]  /*2c30*/  @P0 LDG.E.128 R52, desc[UR16][R74.64+0x10] ;  /* 0x000010104a340981 */ /* 0x000162000c1e1d00 */
[----:B-1----:R-:W-:Y:S01]  /*2c40*/  @P0 IMAD.WIDE.U32 R72, R165, 0x20, R72 ;  /* 0x00000020a5480825 */ /* 0x002fe200078e0048 */
[----:B0-----:R-:W0:Y:S04]  /*2c50*/  LDC.64 R74, c[0x0][0x3b0] ;  /* 0x0000ec00ff4a7b82 */ /* 0x001e280000000a00 */
[----:B------:R-:W5:Y:S04]  /*2c60*/  @P0 LDG.E.128 R40, desc[UR16][R72.64] ;  /* 0x0000001048280981 */ /* 0x000f68000c1e1d00 */
[----:B------:R1:W5:Y:S02]  /*2c70*/  @P0 LDG.E.128 R44, desc[UR16][R72.64+0x10] ;  /* 0x00001010482c0981 */ /* 0x000364000c1e1d00 */
[----:B-1----:R-:W1:Y:S01]  /*2c80*/  @P0 LDC.64 R72, c[0x0][0x438] ;  /* 0x00010e00ff480b82 */ /* 0x002e620000000a00 */
[----:B---3--:R-:W-:Y:S01]  /*2c90*/  FADD.FTZ R87, R79, R87 ;  /* 0x000000574f577221 */ /* 0x008fe20000010000 */
[----:B----4-:R-:W-:Y:S01]  /*2ca0*/  FADD.FTZ R86, R128, R86 ;  /* 0x0000005680567221 */ /* 0x010fe20000010000 */
[----:B--2---:R-:W-:Y:S01]  /*2cb0*/  FADD.FTZ R85, R81, R85 ;  /* 0x0000005551557221 */ /* 0x004fe20000010000 */
[----:B------:R-:W-:Y:S01]  /*2cc0*/  FADD.FTZ R84, R129, R84 ;  /* 0x0000005481547221 */ /* 0x000fe20000010000 */
[----:B------:R-:W-:Y:S01]  /*2cd0*/  PLOP3.LUT P1, PT, PT, PT, UP0, 0x80, 0x8 ;  /* 0x000000000008781c */ /* 0x000fe20003f2f008 */
[----:B------:R-:W-:Y:S01]  /*2ce0*/  FADD.FTZ R83, R80, R83 ;  /* 0x0000005350537221 */ /* 0x000fe20000010000 */
[----:B------:R-:W-:Y:S01]  /*2cf0*/  STL [R1], R87 ;  /* 0x0000005701007387 */ /* 0x000fe20000100800 */
[----:B------:R-:W-:Y:S01]  /*2d00*/  FADD.FTZ R82, R130, R82 ;  /* 0x0000005282527221 */ /* 0x000fe20000010000 */
[----:B------:R-:W-:-:S02]  /*2d10*/  @UP0 UIMAD.WIDE UR4, UR6, 0x2, UR4 ;  /* 0x00000002060408a5 */ /* 0x000fc4000f8e0204 */
[----:B------:R2:W-:Y:S01]  /*2d20*/  STL [R1+0x4], R86 ;  /* 0x0000045601007387 */ /* 0x0005e20000100800 */
[----:B------:R-:W-:-:S03]  /*2d30*/  IADD3 R214, PT, PT, R88, 0x5030, RZ ;  /* 0x0000503058d67810 */ /* 0x000fc60007ffe0ff */
[----:B------:R-:W-:Y:S01]  /*2d40*/  STL [R1+0x8], R85 ;  /* 0x0000085501007387 */ /* 0x000fe20000100800 */
[----:B------:R-:W-:Y:S01]  /*2d50*/  @!P2 IADD3 R214, PT, PT, R88, 0x5010, RZ ;  /* 0x0000501058d6a810 */ /* 0x000fe20007ffe0ff */
[----:B------:R-:W-:Y:S02]  /*2d60*/  FFMA.FTZ R213, R100, R81, R213 ;  /* 0x0000005164d57223 */ /* 0x000fe400000100d5 */
[----:B------:R3:W-:Y:S01]  /*2d70*/  STL [R1+0xc], R84 ;  /* 0x00000c5401007387 */ /* 0x0007e20000100800 */
[----:B------:R-:W-:Y:S01]  /*2d80*/  @!P2 IADD3 R168, PT, PT, R88, 0x5000, RZ ;  /* 0x0000500058a8a810 */ /* 0x000fe20007ffe0ff */
[----:B-1----:R-:W-:Y:S02]  /*2d90*/  @P0 IMAD.WIDE.U32 R72, R163, 0x20, R72 ;  /* 0x00000020a3480825 */ /* 0x002fe400078e0048 */
[----:B------:R-:W-:Y:S02]  /*2da0*/  STL [R1+0x10], R83 ;  /* 0x0000105301007387 */ /* 0x000fe40000100800 */
[----:B------:R-:W-:Y:S01]  /*2db0*/  FFMA.FTZ R216, R102, R80, R216 ;  /* 0x0000005066d87223 */ /* 0x000fe200000100d8 */
[--C-:B0-----:R-:W-:Y:S01]  /*2dc0*/  IMAD.WIDE.U32 R88, R167, 0x8, R74.reuse ;  /* 0x00000008a7587825 */ /* 0x101fe200078e004a */
[----:B------:R0:W-:Y:S03]  /*2dd0*/  STL [R1+0x14], R82 ;  /* 0x0000145201007387 */ /* 0x0001e60000100800 */
[--C-:B--2---:R-:W-:Y:S01]  /*2de0*/  IMAD.WIDE.U32 R86, R166, 0x8, R74.reuse ;  /* 0x00000008a6567825 */ /* 0x104fe200078e004a */
[----:B------:R-:W5:Y:S03]  /*2df0*/  @P0 LDG.E.128 R56, desc[UR16][R72.64] ;  /* 0x0000001048380981 */ /* 0x000f66000c1e1d00 */
[--C-:B---3--:R-:W-:Y:S01]  /*2e00*/  IMAD.WIDE.U32 R84, R165, 0x8, R74.reuse ;  /* 0x00000008a5547825 */ /* 0x108fe200078e004a */
[----:B------:R1:W5:Y:S03]  /*2e10*/  @P0 LDG.E.128 R60, desc[UR16][R72.64+0x10] ;  /* 0x00001010483c0981 */ /* 0x000366000c1e1d00 */
[----:B0-----:R-:W-:-:S04]  /*2e20*/  IMAD.WIDE.U32 R82, R164, 0x8, R74 ;  /* 0x00000008a4527825 */ /* 0x001fc800078e004a */
[----:B------:R-:W-:Y:S01]  /*2e30*/  FADD.FTZ R250, R126, R250 ;  /* 0x000000fa7efa7221 */ /* 0x000fe20000010000 */
[----:B------:R-:W-:Y:S01]  /*2e40*/  FFMA.FTZ R133, R119, R126, R133 ;  /* 0x0000007e77857223 */ /* 0x000fe20000010085 */
[----:B------:R-:W5:Y:S01]  /*2e50*/  LDG.E.64 R88, desc[UR16][R88.64] ;  /* 0x0000001058587981 */ /* 0x000f62000c1e1b00 */
[----:B------:R-:W-:Y:S01]  /*2e60*/  IMAD.WIDE.U32 R80, R163, 0x8, R74 ;  /* 0x00000008a3507825 */ /* 0x000fe200078e004a */
[----:B-1----:R-:W-:Y:S02]  /*2e70*/  MOV R72, UR4 ;  /* 0x0000000400487c02 */ /* 0x002fe40008000f00 */
[----:B------:R-:W5:Y:S01]  /*2e80*/  LDG.E.64 R86, desc[UR16][R86.64] ;  /* 0x0000001056567981 */ /* 0x000f62000c1e1b00 */
[----:B------:R-:W-:-:S03]  /*2e90*/  MOV R73, UR5 ;  /* 0x0000000500497c02 */ /* 0x000fc60008000f00 */
[----:B------:R-:W5:Y:S04]  /*2ea0*/  LDG.E.64 R84, desc[UR16][R84.64] ;  /* 0x0000001054547981 */ /* 0x000f68000c1e1b00 */
[----:B------:R0:W2:Y:S04]  /*2eb0*/  @P1 LDG.E.U16 R126, desc[UR16][R72.64] ;  /* 0x00000010487e1981 */ /* 0x0000a8000c1e1500 */
[----:B------:R-:W5:Y:S04]  /*2ec0*/  LDG.E.64 R82, desc[UR16][R82.64] ;  /* 0x0000001052527981 */ /* 0x000f68000c1e1b00 */
[----:B------:R-:W5:Y:S01]  /*2ed0*/  LDG.E.64 R80, desc[UR16][R80.64] ;  /* 0x0000001050507981 */ /* 0x000f62000c1e1b00 */
[----:B0-----:R-:W-:-:S05]  /*2ee0*/  MOV R72, 0x10 ;  /* 0x0000001000487802 */ /* 0x001fca0000000f00 */
[----:B------:R-:W-:Y:S01]  /*2ef0*/  IMAD.WIDE.U32 R72, R167, R72, UR24 ;  /* 0x00000018a7487e25 */ /* 0x000fe2000f8e0048 */
[----:B------:R-:W-:Y:S06]  /*2f00*/  BAR.SYNC.DEFER_BLOCKING 0x0 ;  /* 0x0000000000007b1d */ /* 0x000fec0000010000 */
[----:B------:R-:W5:Y:S01]  /*2f10*/  LDG.E.128 R72, desc[UR16][R72.64] ;  /* 0x0000001048487981 */ /* 0x000f62000c1e1d00 */
[----:B------:R-:W-:Y:S01]  /*2f20*/  FADD.FTZ R251, R78, R251 ;  /* 0x000000fb4efb7221 */ /* 0x000fe20000010000 */
[----:B------:R-:W-:Y:S01]  /*2f30*/  FFMA.FTZ R132, R120, R78, R132 ;  /* 0x0000004e78847223 */ /* 0x000fe20000010084 */
[----:B------:R-:W-:Y:S01]  /*2f40*/  FFMA.FTZ R2, R96, R79, R2 ;  /* 0x0000004f60027223 */ /* 0x000fe20000010002 */
[----:B------:R-:W-:Y:S01]  /*2f50*/  FFMA.FTZ R218, R104, R76, R218 ;  /* 0x0000004c68da7223 */ /* 0x000fe200000100da */
[----:B------:R-:W-:Y:S01]  /*2f60*/  FADD.FTZ R252, R127, R252 ;  /* 0x000000fc7ffc7221 */ /* 0x000fe20000010000 */
[----:B------:R-:W-:Y:S01]  /*2f70*/  FFMA.FTZ R3, R121, R127, R3 ;  /* 0x0000007f79037223 */ /* 0x000fe20000010003 */
[----:B------:R-:W-:Y:S01]  /*2f80*/  FFMA.FTZ R0, R98, R128, R0 ;  /* 0x0000008062007223 */ /* 0x000fe20000010000 */
[----:B------:R-:W-:-:S05]  /*2f90*/  FADD.FTZ R77, R76, R77 ;  /* 0x0000004d4c4d7221 */ /* 0x000fca0000010000 */
[----:B------:R-:W-:Y:S04]  /*2fa0*/  STL [R1+0x18], R77 ;  /* 0x0000184d01007387 */ /* 0x000fe80000100800 */
[----:B------:R-:W0:Y:S02]  /*2fb0*/  LDS.128 R76, [R168] ;  /* 0x00000000a84c7984 */ /* 0x000e240000000c00 */
[----:B0-----:R-:W-:Y:S01]  /*2fc0*/  FADD.FTZ R76, RZ, R76 ;  /* 0x0000004cff4c7221 */ /* 0x001fe20000010000 */
[----:B------:R-:W-:-:S03]  /*2fd0*/  FADD.FTZ R77, RZ, R77 ;  /* 0x0000004dff4d7221 */ /* 0x000fc60000010000 */
[----:B------:R-:W-:Y:S01]  /*2fe0*/  FADD.FTZ R127, R78, R76 ;  /* 0x0000004c4e7f7221 */ /* 0x000fe20000010000 */
[----:B------:R-:W-:Y:S02]  /*2ff0*/  FADD.FTZ R128, R79, R77 ;  /* 0x0000004d4f807221 */ /* 0x000fe40000010000 */
[----:B------:R-:W0:Y:S01]  /*3000*/  LDS.128 R76, [R214] ;  /* 0x00000000d64c7984 */ /* 0x000e220000000c00 */
[----:B------:R-:W-:-:S05]  /*3010*/  FADD.FTZ R248, R131, R248 ;  /* 0x000000f883f87221 */ /* 0x000fca0000010000 */
[----:B------:R1:W-:Y:S01]  /*3020*/  STL [R1+0x1c], R248 ;  /* 0x00001cf801007387 */ /* 0x0003e20000100800 */
[----:B------:R-:W-:-:S04]  /*3030*/  UISETP.NE.U32.AND UP1, UPT, UR20, URZ, UPT ;  /* 0x000000ff1400728c */ /* 0x000fc8000bf25070 */
[----:B------:R-:W-:Y:S01]  /*3040*/  UISETP.NE.AND.EX UP1, UPT, UR21, URZ, UPT, UP1 ;  /* 0x000000ff1500728c */ /* 0x000fe2000bf25310 */
[----:B------:R-:W-:Y:S01]  /*3050*/  FFMA.FTZ R215, R101, R129, R215 ;  /* 0x0000008165d77223 */ /* 0x000fe200000100d7 */
[----:B------:R-:W-:Y:S01]  /*3060*/  FFMA.FTZ R217, R103, R130, R217 ;  /* 0x0000008267d97223 */ /* 0x000fe200000100d9 */
        /* <DEDUP_REMOVED lines=10> */
[----:B--2---:R-:W-:-:S05]  /*3110*/  @P1 HADD2.F32 R126, -RZ, R126.H0_H0 ;  /* 0x2000007eff7e1230 */ /* 0x004fca0000004100 */
[----:B------:R-:W-:-:S13]  /*3120*/  @P1 R2UR UR4, R126 ;  /* 0x000000007e0412ca */ /* 0x000fda00000e0000 */
[----:B------:R-:W-:Y:S01]  /*3130*/  @UP0 UMOV UR7, UR4 ;  /* 0x0000000400070c82 */ /* 0x000fe20008000000 */
[----:B-1----:R-:W-:Y:S05]  /*3140*/  BRA.U UP1, `(.L_x_12783) ;  /* 0x0000000d01ac7547 */ /* 0x002fea000b800000 */
[----:B------:R-:W-:Y:S01]  /*3150*/  UMOV UR4, UR8 ;  /* 0x0000000800047c82 */ /* 0x000fe20008000000 */
[----:B------:R-:W-:Y:S01]  /*3160*/  UMOV UR5, UR9 ;  /* 0x0000000900057c82 */ /* 0x000fe20008000000 */
[----:B------:R-:W-:-:S04]  /*3170*/  UISETP.NE.U32.AND UP1, UPT, UR4, URZ, UPT ;  /* 0x000000ff0400728c */ /* 0x000fc8000bf25070 */
[----:B------:R-:W-:-:S09]  /*3180*/  UISETP.NE.AND.EX UP1, UPT, UR5, URZ, UPT, UP1 ;  /* 0x000000ff0500728c */ /* 0x000fd2000bf25310 */
[----:B------:R-:W-:Y:S05]  /*3190*/  BRA.U UP1, `(.L_x_12784) ;  /* 0x0000000501947547 */ /* 0x000fea000b800000 */
[--C-:B------:R-:W-:Y:S01]  /*31a0*/  FFMA.FTZ R197, R197, UR11, R79.reuse ;  /* 0x0000000bc5c57c23 */ /* 0x100fe2000801004f */
[----:B-----5:R-:W-:Y:S01]  /*31b0*/  LOP3.LUT P1, RZ, R88, 0xff, RZ, 0xc0, !PT ;  /* 0x000000ff58ff7812 */ /* 0x020fe2000782c0ff */
[----:B------:R-:W-:Y:S02]  /*31c0*/  HFMA2 R76, -RZ, RZ, 0, 0 ;  /* 0x00000000ff4c7431 */ /* 0x000fe400000001ff */
[----:B------:R-:W-:Y:S01]  /*31d0*/  FFMA.FTZ R199, R199, UR11, R79 ;  /* 0x0000000bc7c77c23 */ /* 0x000fe2000801004f */
[----:B------:R-:W-:Y:S01]  /*31e0*/  FADD.FTZ R197, R211, -R197 ;  /* 0x800000c5d3c57221 */ /* 0x000fe20000010000 */
[----:B------:R-:W-:Y:S02]  /*31f0*/  HFMA2 R128, -RZ, RZ, 0, 0 ;  /* 0x00000000ff807431 */ /* 0x000fe400000001ff */
[----:B------:R-:W-:Y:S01]  /*3200*/  FFMA.FTZ R198, R198, UR11, R79 ;  /* 0x0000000bc6c67c23 */ /* 0x000fe2000801004f */
[----:B------:R-:W-:Y:S01]  /*3210*/  FADD.FTZ R199, R212, -R199 ;  /* 0x800000c7d4c77221 */ /* 0x000fe20000010000 */
[----:B------:R-:W-:Y:S01]  /*3220*/  FMUL.FTZ R197, R197, UR10 ;  /* 0x0000000ac5c57c20 */ /* 0x000fe20008410000 */
[----:B------:R-:W-:Y:S01]  /*3230*/  FFMA.FTZ R200, R200, UR11, R79 ;  /* 0x0000000bc8c87c23 */ /* 0x000fe2000801004f */
[----:B------:R-:W-:Y:S01]  /*3240*/  FADD.FTZ R198, R201, -R198 ;  /* 0x800000c6c9c67221 */ /* 0x000fe20000010000 */
[----:B------:R-:W-:Y:S01]  /*3250*/  CS2R R130, SRZ ;  /* 0x0000000000827805 */ /* 0x000fe2000001ff00 */
[----:B------:R-:W-:Y:S01]  /*3260*/  FMUL.FTZ R78, R197, UR7 ;  /* 0x00000007c54e7c20 */ /* 0x000fe20008410000 */
[----:B------:R-:W-:Y:S01]  /*3270*/  LOP3.LUT P6, RZ, R88, 0xff000000, RZ, 0xc0, !PT ;  /* 0xff00000058ff7812 */ /* 0x000fe200078cc0ff */
[----:B------:R-:W-:-:S02]  /*3280*/  @P1 HADD2.F32 R77, -RZ, R72.H0_H0 ;  /* 0x20000048ff4d1230 */ /* 0x000fc40000004100 */
[----:B------:R-:W-:Y:S01]  /*3290*/  FMUL.FTZ R198, R198, UR10 ;  /* 0x0000000ac6c67c20 */ /* 0x000fe20008410000 */
[----:B------:R-:W-:Y:S01]  /*32a0*/  FMUL.FTZ R78, R78, UR23 ;  /* 0x000000174e4e7c20 */ /* 0x000fe20008410000 */
[----:B------:R-:W-:Y:S02]  /*32b0*/  @P1 HADD2.F32 R126, -RZ, R4.H0_H0 ;  /* 0x20000004ff7e1230 */ /* 0x000fe40000004100 */
[----:B------:R-:W-:Y:S01]  /*32c0*/  FADD.FTZ R200, R203, -R200 ;  /* 0x800000c8cbc87221 */ /* 0x000fe20000010000 */
[--C-:B------:R-:W-:Y:S01]  /*32d0*/  FFMA.FTZ R202, R202, UR11, R79.reuse ;  /* 0x0000000bcaca7c23 */ /* 0x100fe2000801004f */
[C---:B------:R-:W-:Y:S01]  /*32e0*/  @P1 FMUL.FTZ R76, R78.reuse, R77 ;  /* 0x0000004d4e4c1220 */ /* 0x040fe20000410000 */
[----:B------:R-:W-:Y:S01]  /*32f0*/  MOV R77, RZ ;  /* 0x000000ff004d7202 */ /* 0x000fe20000000f00 */
[----:B------:R-:W-:Y:S01]  /*3300*/  @P1 FMUL.FTZ R77, R78, R126 ;  /* 0x0000007e4e4d1220 */ /* 0x000fe20000410000 */
[----:B------:R-:W-:Y:S01]  /*3310*/  LOP3.LUT P1, RZ, R88, 0xff00, RZ, 0xc0, !PT ;  /* 0x0000ff0058ff7812 */ /* 0x000fe2000782c0ff */
[----:B------:R-:W-:Y:S01]  /*3320*/  FMUL.FTZ R78, R199, UR10 ;  /* 0x0000000ac74e7c20 */ /* 0x000fe20008410000 */
[----:B------:R-:W-:Y:S01]  /*3330*/  FMUL.FTZ R200, R200, UR10 ;  /* 0x0000000ac8c87c20 */ /* 0x000fe20008410000 */
[----:B------:R-:W-:Y:S01]  /*3340*/  LOP3.LUT P5, RZ, R89, 0xff, RZ, 0xc0, !PT ;  /* 0x000000ff59ff7812 */ /* 0x000fe200078ac0ff */
[----:B------:R-:W-:Y:S01]  /*3350*/  FADD.FTZ R205, R205, -R202 ;  /* 0x800000cacdcd7221 */ /* 0x000fe20000010000 */
[----:B------:R-:W-:Y:S01]  /*3360*/  FMUL.FTZ R78, R78, UR7 ;  /* 0x000000074e4e7c20 */ /* 0x000fe20008410000 */
[C---:B------:R-:W-:Y:S01]  /*3370*/  LOP3.LUT P4, RZ, R89.reuse, 0xff00, RZ, 0xc0, !PT ;  /* 0x0000ff0059ff7812 */ /* 0x040fe2000788c0ff */
[--C-:B------:R-:W-:Y:S01]  /*3380*/  FFMA.FTZ R204, R204, UR11, R79.reuse ;  /* 0x0000000bcccc7c23 */ /* 0x100fe2000801004f */
[----:B------:R-:W-:Y:S01]  /*3390*/  LOP3.LUT P3, RZ, R89, 0xff0000, RZ, 0xc0, !PT ;  /* 0x00ff000059ff7812 */ /* 0x000fe2000786c0ff */
[----:B------:R-:W-:Y:S01]  /*33a0*/  FMUL.FTZ R78, R78, UR23 ;  /* 0x000000174e4e7c20 */ /* 0x000fe20008410000 */
[----:B------:R-:W-:Y:S01]  /*33b0*/  FMUL.FTZ R205, R205, UR10 ;  /* 0x0000000acdcd7c20 */ /* 0x000fe20008410000 */
[----:B------:R-:W-:Y:S01]  /*33c0*/  FADD.FTZ R207, R207, -R204 ;  /* 0x800000cccfcf7221 */ /* 0x000fe20000010000 */
[----:B------:R-:W-:Y:S01]  /*33d0*/  FFMA.FTZ R206, R206, UR11, R79 ;  /* 0x0000000bcece7c23 */ /* 0x000fe2000801004f */
[----:B------:R-:W-:-:S02]  /*33e0*/  @P1 HADD2.F32 R72, -RZ, R72.H1_H1 ;  /* 0x30000048ff481230 */ /* 0x000fc40000004100 */
[----:B------:R-:W-:Y:S01]  /*33f0*/  FFMA.FTZ R208, R208, UR11, R79 ;  /* 0x0000000bd0d07c23 */ /* 0x000fe2000801004f */
[----:B------:R-:W-:Y:S02]  /*3400*/  @P1 HADD2.F32 R126, -RZ, R4.H1_H1 ;  /* 0x30000004ff7e1230 */ /* 0x000fe40000004100 */
[----:B------:R-:W-:Y:S01]  /*3410*/  FMUL.FTZ R207, R207, UR10 ;  /* 0x0000000acfcf7c20 */ /* 0x000fe20008410000 */
[--C-:B------:R-:W-:Y:S02]  /*3420*/  @P5 HADD2.F32 R127, -RZ, R6.reuse.H0_H0 ;  /* 0x20000006ff7f5230 */ /* 0x100fe40000004100 */
[C---:B------:R-:W-:Y:S01]  /*3430*/  @P1 FMUL.FTZ R128, R78.reuse, R72 ;  /* 0x000000484e801220 */ /* 0x040fe20000410000 */
[----:B------:R-:W-:Y:S01]  /*3440*/  MOV R72, RZ ;  /* 0x000000ff00487202 */ /* 0x000fe20000000f00 */
[----:B------:R-:W-:Y:S01]  /*3450*/  @P1 FMUL.FTZ R72, R78, R126 ;  /* 0x0000007e4e481220 */ /* 0x000fe20000410000 */
[----:B------:R-:W-:Y:S01]  /*3460*/  LOP3.LUT P1, RZ, R88, 0xff0000, RZ, 0xc0, !PT ;  /* 0x00ff000058ff7812 */ /* 0x000fe2000782c0ff */
[----:B------:R-:W-:Y:S01]  /*3470*/  FMUL.FTZ R78, R198, UR7 ;  /* 0x00000007c64e7c20 */ /* 0x000fe20008410000 */
[----:B------:R-:W-:Y:S01]  /*3480*/  FADD.FTZ R209, R209, -R206 ;  /* 0x800000ced1d17221 */ /* 0x000fe20000010000 */
[----:B------:R-:W-:-:S02]  /*3490*/  @P4 HADD2.F32 R129, -RZ, R6.H1_H1 ;  /* 0x30000006ff814230 */ /* 0x000fc40000004100 */
[----:B------:R-:W-:Y:S01]  /*34a0*/  FADD.FTZ R210, R210, -R208 ;  /* 0x800000d0d2d27221 */ /* 0x000fe20000010000 */
[----:B------:R-:W-:Y:S01]  /*34b0*/  FMUL.FTZ R78, R78, UR23 ;  /* 0x000000174e4e7c20 */ /* 0x000fe20008410000 */
[----:B------:R-:W-:Y:S01]  /*34c0*/  FMUL.FTZ R209, R209, UR10 ;  /* 0x0000000ad1d17c20 */ /* 0x000fe20008410000 */
[----:B------:R-:W-:Y:S01]  /*34d0*/  @P3 HADD2.F32 R198, -RZ, R7.H0_H0 ;  /* 0x20000007ffc63230 */ /* 0x000fe20000004100 */
[----:B------:R-:W-:Y:S01]  /*34e0*/  MOV R168, RZ ;  /* 0x000000ff00a87202 */ /* 0x000fe20000000f00 */
[----:B------:R-:W-:Y:S01]  /*34f0*/  @P3 HADD2.F32 R197, -RZ, R75.H0_H0 ;  /* 0x2000004bffc53230 */ /* 0x000fe20000004100 */
[----:B------:R-:W-:Y:S02]  /*3500*/  F2FP.F16.F32.PACK_AB R72, R72, R77 ;  /* 0x0000004d4848723e */ /* 0x000fe400000000ff */
[--C-:B------:R-:W-:Y:S02]  /*3510*/  @P1 HADD2.F32 R126, -RZ, R73.reuse.H0_H0 ;  /* 0x20000049ff7e1230 */ /* 0x100fe40000004100 */
[----:B------:R-:W-:-:S03]  /*3520*/  @P6 HADD2.F32 R73, -RZ, R73.H1_H1 ;  /* 0x30000049ff496230 */ /* 0x000fc60000004100 */
[----:B------:R-:W-:Y:S01]  /*3530*/  @P1 FMUL.FTZ R130, R78, R126 ;  /* 0x0000007e4e821220 */ /* 0x000fe20000410000 */
[----:B------:R-:W-:-:S05]  /*3540*/  @P1 HADD2.F32 R126, -RZ, R5.H0_H0 ;  /* 0x20000005ff7e1230 */ /* 0x000fca0000004100 */
[----:B------:R-:W-:Y:S01]  /*3550*/  @P1 FMUL.FTZ R131, R78, R126 ;  /* 0x0000007e4e831220 */ /* 0x000fe20000410000 */
[----:B------:R-:W-:Y:S01]  /*3560*/  ISETP.GE.U32.AND P1, PT, R88, RZ, PT ;  /* 0x000000ff5800720c */ /* 0x000fe20003f26070 */
[----:B------:R-:W-:Y:S01]  /*3570*/  FMUL.FTZ R88, R200, UR7 ;  /* 0x00000007c8587c20 */ /* 0x000fe20008410000 */
[----:B------:R-:W-:Y:S02]  /*3580*/  HFMA2 R78, -RZ, RZ, 0, 0 ;  /* 0x00000000ff4e7431 */ /* 0x000fe400000001ff */
[----:B------:R-:W-:Y:S01]  /*3590*/  ISETP.GE.U32.AND.EX P1, PT, R89, 0x1000000, PT, P1 ;  /* 0x010000005900780c */ /* 0x000fe20003f26110 */
[----:B------:R-:W-:Y:S01]  /*35a0*/  FMUL.FTZ R88, R88, UR23 ;  /* 0x0000001758587c20 */ /* 0x000fe20008410000 */
[----:B------:R-:W-:Y:S02]  /*35b0*/  @P6 HADD2.F32 R89, -RZ, R5.H1_H1 ;  /* 0x30000005ff596230 */ /* 0x000fe40000004100 */
[----:B------:R-:W-:Y:S02]  /*35c0*/  HFMA2 R126, -RZ, RZ, 0, 0 ;  /* 0x00000000ff7e7431 */ /* 0x000fe400000001ff */
[C---:B------:R-:W-:Y:S01]  /*35d0*/  @P6 FMUL.FTZ R78, R88.reuse, R73 ;  /* 0x00000049584e6220 */ /* 0x040fe20000410000 */
[----:B------:R-:W-:Y:S01]  /*35e0*/  MOV R73, RZ ;  /* 0x000000ff00497202 */ /* 0x000fe20000000f00 */
[----:B------:R-:W-:Y:S01]  /*35f0*/  @P6 FMUL.FTZ R73, R88, R89 ;  /* 0x0000005958496220 */ /* 0x000fe20000410000 */
[----:B------:R-:W-:Y:S01]  /*3600*/  FMUL.FTZ R88, R205, UR7 ;  /* 0x00000007cd587c20 */ /* 0x000fe20008410000 */
[----:B------:R-:W-:-:S02]  /*3610*/  @P5 HADD2.F32 R89, -RZ, R74.H0_H0 ;  /* 0x2000004aff595230 */ /* 0x000fc40000004100 */
[----:B------:R-:W-:Y:S02]  /*3620*/  @P4 HADD2.F32 R74, -RZ, R74.H1_H1 ;  /* 0x3000004aff4a4230 */ /* 0x000fe40000004100 */
[----:B------:R-:W-:Y:S01]  /*3630*/  FMUL.FTZ R88, R88, UR23 ;  /* 0x0000001758587c20 */ /* 0x000fe20008410000 */
[----:B------:R-:W-:Y:S01]  /*3640*/  @P1 HADD2.F32 R199, -RZ, R7.H1_H1 ;  /* 0x30000007ffc71230 */ /* 0x000fe20000004100 */
[----:B------:R-:W-:Y:S02]  /*3650*/  F2FP.F16.F32.PACK_AB R73, R73, R131 ;  /* 0x000000834949723e */ /* 0x000fe400000000ff */
[C---:B------:R-:W-:Y:S01]  /*3660*/  @P5 FMUL.FTZ R126, R88.reuse, R89 ;  /* 0x00000059587e5220 */ /* 0x040fe20000410000 */
[----:B------:R-:W-:Y:S01]  /*3670*/  MOV R89, RZ ;  /* 0x000000ff00597202 */ /* 0x000fe20000000f00 */
[----:B------:R-:W-:Y:S01]  /*3680*/  @P5 FMUL.FTZ R89, R88, R127 ;  /* 0x0000007f58595220 */ /* 0x000fe20000410000 */
[----:B------:R-:W-:Y:S01]  /*3690*/  FMUL.FTZ R88, R207, UR7 ;  /* 0x00000007cf587c20 */ /* 0x000fe20008410000 */
[----:B------:R-:W-:-:S03]  /*36a0*/  HFMA2 R127, -RZ, RZ, 0, 0 ;  /* 0x00000000ff7f7431 */ /* 0x000fc600000001ff */
[----:B------:R-:W-:-:S04]  /*36b0*/  FMUL.FTZ R88, R88, UR23 ;  /* 0x0000001758587c20 */ /* 0x000fc80008410000 */
[C---:B------:R-:W-:Y:S01]  /*36c0*/  @P4 FMUL.FTZ R127, R88.reuse, R74 ;  /* 0x0000004a587f4220 */ /* 0x040fe20000410000 */
[----:B------:R-:W-:Y:S01]  /*36d0*/  MOV R74, RZ ;  /* 0x000000ff004a7202 */ /* 0x000fe20000000f00 */
[----:B------:R-:W-:Y:S01]  /*36e0*/  @P4 FMUL.FTZ R74, R88, R129 ;  /* 0x00000081584a4220 */ /* 0x000fe20000410000 */
[----:B------:R-:W-:Y:S01]  /*36f0*/  FMUL.FTZ R88, R209, UR7 ;  /* 0x00000007d1587c20 */ /* 0x000fe20008410000 */
[----:B------:R-:W-:-:S03]  /*3700*/  HFMA2 R129, -RZ, RZ, 0, 0 ;  /* 0x00000000ff817431 */ /* 0x000fc600000001ff */
[----:B------:R-:W-:Y:S01]  /*3710*/  FMUL.FTZ R88, R88, UR23 ;  /* 0x0000001758587c20 */ /* 0x000fe20008410000 */
[----:B------:R-:W-:-:S03]  /*3720*/  F2FP.F16.F32.PACK_AB R74, R74, R89 ;  /* 0x000000594a4a723e */ /* 0x000fc600000000ff */
[----:B------:R-:W-:Y:S01]  /*3730*/  @P3 FMUL.FTZ R168, R88, R198 ;  /* 0x000000c658a83220 */ /* 0x000fe20000410000 */
[----:B------:R-:W-:Y:S01]  /*3740*/  FMUL.FTZ R198, R210, UR10 ;  /* 0x0000000ad2c67c20 */ /* 0x000fe20008410000 */
[----:B------:R-:W-:Y:S01]  /*3750*/  @P3 FMUL.FTZ R129, R88, R197 ;  /* 0x000000c558813220 */ /* 0x000fe20000410000 */
[----:B------:R-:W-:Y:S02]  /*3760*/  @P1 HADD2.F32 R197, -RZ, R75.H1_H1 ;  /* 0x3000004bffc51230 */ /* 0x000fe40000004100 */
[----:B------:R-:W-:Y:S02]  /*3770*/  HFMA2 R75, -RZ, RZ, 0, 0 ;  /* 0x00000000ff4b7431 */ /* 0x000fe400000001ff */
[----:B------:R-:W-:Y:S01]  /*3780*/  FMUL.FTZ R198, R198, UR7 ;  /* 0x00000007c6c67c20 */ /* 0x000fe20008410000 */
[----:B------:R-:W-:-:S03]  /*3790*/  MOV R88, RZ ;  /* 0x000000ff00587202 */ /* 0x000fc60000000f00 */
[----:B------:R-:W-:-:S04]  /*37a0*/  FMUL.FTZ R198, R198, UR23 ;  /* 0x00000017c6c67c20 */ /* 0x000fc80008410000 */
[C---:B------:R-:W-:Y:S01]  /*37b0*/  @P1 FMUL.FTZ R75, R198.reuse, R199 ;  /* 0x000000c7c64b1220 */ /* 0x040fe20000410000 */
[----:B------:R-:W-:-:S04]  /*37c0*/  @P1 FMUL.FTZ R88, R198, R197 ;  /* 0x000000c5c6581220 */ /* 0x000fc80000410000 */
[----:B------:R-:W-:Y:S01]  /*37d0*/  F2FP.F16.F32.PACK_AB R75, R75, R168 ;  /* 0x000000a84b4b723e */ /* 0x000fe200000000ff */
[----:B------:R-:W-:Y:S06]  /*37e0*/  BRA `(.L_x_12785) ;  /* 0x0000001400ac7947 */ /* 0x000fec0003800000 */
.L_x_12784:
[C---:B-----5:R-:W-:Y:S01]  /*37f0*/  LOP3.LUT P1, RZ, R88.reuse, 0xff, RZ, 0xc0, !PT ;  /* 0x000000ff58ff7812 */ /* 0x060fe2000782c0ff */
[--C-:B------:R-:W-:Y:S01]  /*3800*/  FFMA.FTZ R197, R197, UR11, R79.reuse ;  /* 0x0000000bc5c57c23 */ /* 0x100fe2000801004f */
[----:B------:R-:W-:Y:S02]  /*3810*/  LOP3.LUT P3, RZ, R88, 0xff00, RZ, 0xc0, !PT ;  /* 0x0000ff0058ff7812 */ /* 0x000fe4000786c0ff */
[----:B------:R-:W-:Y:S01]  /*3820*/  CS2R R76, SRZ ;  /* 0x00000000004c7805 */ /* 0x000fe2000001ff00 */
[----:B------:R-:W-:Y:S01]  /*3830*/  FFMA.FTZ R199, R199, UR11, R79 ;  /* 0x0000000bc7c77c23 */ /* 0x000fe2000801004f */
[----:B------:R-:W-:Y:S01]  /*3840*/  FADD.FTZ R197, R211, -R197 ;  /* 0x800000c5d3c57221 */ /* 0x000fe20000010000 */
[----:B------:R-:W-:Y:S01]  /*3850*/  HFMA2 R128, -RZ, RZ, 0, 0 ;  /* 0x00000000ff807431 */ /* 0x000fe200000001ff */
[----:B------:R-:W-:Y:S01]  /*3860*/  CS2R R130, SRZ ;  /* 0x0000000000827805 */ /* 0x000fe2000001ff00 */
[----:B------:R-:W-:Y:S01]  /*3870*/  FADD.FTZ R212, R212, -R199 ;  /* 0x800000c7d4d47221 */ /* 0x000fe20000010000 */
[----:B------:R-:W-:Y:S01]  /*3880*/  FMUL.FTZ R64, R197, UR10 ;  /* 0x0000000ac5407c20 */ /* 0x000fe20008410000 */
[----:B------:R-:W-:-:S02]  /*3890*/  HFMA2 R78, -RZ, RZ, 0, 0 ;  /* 0x00000000ff4e7431 */ /* 0x000fc400000001ff */
[--C-:B------:R-:W-:Y:S01]  /*38a0*/  FFMA.FTZ R202, R202, UR11, R79.reuse ;  /* 0x0000000bcaca7c23 */ /* 0x100fe2000801004f */
[----:B------:R-:W-:Y:S01]  /*38b0*/  CS2R R126, SRZ ;  /* 0x00000000007e7805 */ /* 0x000fe2000001ff00 */
[----:B------:R-:W0:Y:S01]  /*38c0*/  @P1 LDC R66, c[0x0][0x408] ;  /* 0x00010200ff421b82 */ /* 0x000e220000000800 */
[----:B------:R-:W-:Y:S01]  /*38d0*/  @P1 FMUL.FTZ R65, R64, UR7 ;  /* 0x0000000740411c20 */ /* 0x000fe20008410000 */
[--C-:B------:R-:W-:Y:S02]  /*38e0*/  @P1 HADD2.F32 R67, -RZ, R72.reuse.H0_H0 ;  /* 0x20000048ff431230 */ /* 0x100fe40000004100 */
[----:B------:R-:W-:Y:S01]  /*38f0*/  FADD.FTZ R202, R205, -R202 ;  /* 0x800000cacdca7221 */ /* 0x000fe20000010000 */
[----:B------:R-:W-:Y:S02]  /*3900*/  @P3 HADD2.F32 R72, -RZ, R72.H1_H1 ;  /* 0x30000048ff483230 */ /* 0x000fe40000004100 */
[----:B------:R-:W-:Y:S02]  /*3910*/  HFMA2 R168, -RZ, RZ, 0, 0 ;  /* 0x00000000ffa87431 */ /* 0x000fe400000001ff */
[----:B------:R-:W-:-:S04]  /*3920*/  FFMA.FTZ R204, R204, UR11, R79 ;  /* 0x0000000bcccc7c23 */ /* 0x000fc8000801004f */
[----:B------:R-:W-:Y:S01]  /*3930*/  FADD.FTZ R207, R207, -R204 ;  /* 0x800000cccfcf7221 */ /* 0x000fe20000010000 */
[----:B0-----:R-:W-:Y:S02]  /*3940*/  @P1 FMUL.FTZ R66, R65, R66 ;  /* 0x0000004241421220 */ /* 0x001fe40000410000 */
[----:B------:R-:W0:Y:S02]  /*3950*/  @P1 LDC R65, c[0x0][0x408] ;  /* 0x00010200ff411b82 */ /* 0x000e240000000800 */
[----:B------:R-:W-:Y:S01]  /*3960*/  @P1 FMUL.FTZ R76, R67, R66 ;  /* 0x00000042434c1220 */ /* 0x000fe20000410000 */
[----:B------:R-:W-:-:S05]  /*3970*/  @P1 FMUL.FTZ R67, R64, UR7 ;  /* 0x0000000740431c20 */ /* 0x000fca0008410000 */
[----:B------:R-:W1:Y:S01]  /*3980*/  @P3 LDC R66, c[0x0][0x408] ;  /* 0x00010200ff423b82 */ /* 0x000e620000000800 */
[----:B0-----:R-:W-:Y:S01]  /*3990*/  @P1 FMUL.FTZ R65, R67, R65 ;  /* 0x0000004143411220 */ /* 0x001fe20000410000 */
[----:B------:R-:W-:-:S05]  /*39a0*/  @P1 HADD2.F32 R67, -RZ, R4.H0_H0 ;  /* 0x20000004ff431230 */ /* 0x000fca0000004100 */
[----:B------:R-:W-:Y:S01]  /*39b0*/  @P1 FMUL.FTZ R77, R67, R65 ;  /* 0x00000041434d1220 */ /* 0x000fe20000410000 */
[----:B------:R-:W-:Y:S01]  /*39c0*/  FMUL.FTZ R65, R212, UR10 ;  /* 0x0000000ad4417c20 */ /* 0x000fe20008410000 */
[----:B------:R-:W-:-:S03]  /*39d0*/  LOP3.LUT P1, RZ, R88, 0xff0000, RZ, 0xc0, !PT ;  /* 0x00ff000058ff7812 */ /* 0x000fc6000782c0ff */
[C---:B------:R-:W-:Y:S01]  /*39e0*/  @P3 FMUL.FTZ R67, R65.reuse, UR7 ;  /* 0x0000000741433c20 */ /* 0x040fe20008410000 */
[----:B------:R-:W-:-:S03]  /*39f0*/  @P3 FMUL.FTZ R69, R65, UR7 ;  /* 0x0000000741453c20 */ /* 0x000fc60008410000 */
[----:B-1----:R-:W-:Y:S02]  /*3a00*/  @P3 FMUL.FTZ R66, R67, R66 ;  /* 0x0000004243423220 */ /* 0x002fe40000410000 */
[----:B------:R-:W0:Y:S02]  /*3a10*/  @P3 LDC R67, c[0x0][0x408] ;  /* 0x00010200ff433b82 */ /* 0x000e240000000800 */
[----:B------:R-:W-:Y:S01]  /*3a20*/  @P3 FMUL.FTZ R128, R72, R66 ;  /* 0x0000004248803220 */ /* 0x000fe20000410000 */
[----:B------:R-:W-:Y:S01]  /*3a30*/  FFMA.FTZ R66, R198, UR11, R79 ;  /* 0x0000000bc6427c23 */ /* 0x000fe2000801004f */
[----:B------:R-:W-:-:S03]  /*3a40*/  MOV R72, RZ ;  /* 0x000000ff00487202 */ /* 0x000fc60000000f00 */
[----:B------:R-:W-:Y:S01]  /*3a50*/  FADD.FTZ R66, R201, -R66 ;  /* 0x80000042c9427221 */ /* 0x000fe20000010000 */
[----:B------:R-:W1:Y:S03]  /*3a60*/  @P1 LDC R68, c[0x0][0x408] ;  /* 0x00010200ff441b82 */ /* 0x000e660000000800 */
[----:B------:R-:W-:Y:S01]  /*3a70*/  FMUL.FTZ R66, R66, UR10 ;  /* 0x0000000a42427c20 */ /* 0x000fe20008410000 */
[----:B0-----:R-:W-:Y:S01]  /*3a80*/  @P3 FMUL.FTZ R67, R69, R67 ;  /* 0x0000004345433220 */ /* 0x001fe20000410000 */
[----:B------:R-:W-:-:S05]  /*3a90*/  @P3 HADD2.F32 R69, -RZ, R4.H1_H1 ;  /* 0x30000004ff453230 */ /* 0x000fca0000004100 */
[----:B------:R-:W-:Y:S01]  /*3aa0*/  @P3 FMUL.FTZ R72, R69, R67 ;  /* 0x0000004345483220 */ /* 0x000fe20000410000 */
[----:B------:R-:W-:Y:S01]  /*3ab0*/  @P1 FMUL.FTZ R67, R66, UR7 ;  /* 0x0000000742431c20 */ /* 0x000fe20008410000 */
[----:B------:R-:W-:Y:S01]  /*3ac0*/  LOP3.LUT P3, RZ, R88, 0xff000000, RZ, 0xc0, !PT ;  /* 0xff00000058ff7812 */ /* 0x000fe2000786c0ff */
[----:B------:R-:W-:Y:S02]  /*3ad0*/  @P1 FMUL.FTZ R69, R66, UR7 ;  /* 0x0000000742451c20 */ /* 0x000fe40008410000 */
[----:B-1----:R-:W-:Y:S01]  /*3ae0*/  @P1 FMUL.FTZ R68, R67, R68 ;  /* 0x0000004443441220 */ /* 0x002fe20000410000 */
[----:B------:R-:W-:Y:S01]  /*3af0*/  @P1 HADD2.F32 R67, -RZ, R73.H0_H0 ;  /* 0x20000049ff431230 */ /* 0x000fe20000004100 */
[----:B------:R-:W-:-:S04]  /*3b00*/  F2FP.F16.F32.PACK_AB R72, R72, R77 ;  /* 0x0000004d4848723e */ /* 0x000fc800000000ff */
[----:B------:R-:W-:Y:S01]  /*3b10*/  @P1 FMUL.FTZ R130, R67, R68 ;  /* 0x0000004443821220 */ /* 0x000fe20000410000 */
[----:B------:R-:W-:Y:S01]  /*3b20*/  FFMA.FTZ R67, R200, UR11, R79 ;  /* 0x0000000bc8437c23 */ /* 0x000fe2000801004f */
[----:B------:R-:W0:Y:S02]  /*3b30*/  @P1 LDC R68, c[0x0][0x408] ;  /* 0x00010200ff441b82 */ /* 0x000e240000000800 */
[----:B------:R-:W-:Y:S02]  /*3b40*/  @P3 HADD2.F32 R73, -RZ, R73.H1_H1 ;  /* 0x30000049ff493230 */ /* 0x000fe40000004100 */
[----:B------:R-:W-:-:S04]  /*3b50*/  FADD.FTZ R67, R203, -R67 ;  /* 0x80000043cb437221 */ /* 0x000fc80000010000 */
[----:B------:R-:W-:Y:S01]  /*3b60*/  FMUL.FTZ R67, R67, UR10 ;  /* 0x0000000a43437c20 */ /* 0x000fe20008410000 */
[----:B0-----:R-:W-:Y:S01]  /*3b70*/  @P1 FMUL.FTZ R68, R69, R68 ;  /* 0x0000004445441220 */ /* 0x001fe20000410000 */
[----:B------:R-:W-:-:S05]  /*3b80*/  @P1 HADD2.F32 R69, -RZ, R5.H0_H0 ;  /* 0x20000005ff451230 */ /* 0x000fca0000004100 */
[----:B------:R-:W-:Y:S01]  /*3b90*/  @P1 FMUL.FTZ R131, R69, R68 ;  /* 0x0000004445831220 */ /* 0x000fe20000410000 */
[----:B------:R-:W-:Y:S01]  /*3ba0*/  @P3 FMUL.FTZ R69, R67, UR7 ;  /* 0x0000000743453c20 */ /* 0x000fe20008410000 */
[----:B------:R-:W0:Y:S01]  /*3bb0*/  @P3 LDC R68, c[0x0][0x408] ;  /* 0x00010200ff443b82 */ /* 0x000e220000000800 */
[----:B------:R-:W-:Y:S02]  /*3bc0*/  LOP3.LUT P1, RZ, R89, 0xff, RZ, 0xc0, !PT ;  /* 0x000000ff59ff7812 */ /* 0x000fe4000782c0ff */
[----:B0-----:R-:W-:-:S04]  /*3bd0*/  @P3 FMUL.FTZ R68, R69, R68 ;  /* 0x0000004445443220 */ /* 0x001fc80000410000 */
[----:B------:R-:W-:Y:S01]  /*3be0*/  @P3 FMUL.FTZ R78, R73, R68 ;  /* 0x00000044494e3220 */ /* 0x000fe20000410000 */
[----:B------:R-:W-:Y:S01]  /*3bf0*/  MOV R73, RZ ;  /* 0x000000ff00497202 */ /* 0x000fe20000000f00 */
[----:B------:R-:W0:Y:S02]  /*3c00*/  @P3 LDC R68, c[0x0][0x408] ;  /* 0x00010200ff443b82 */ /* 0x000e240000000800 */
[----:B0-----:R-:W-:Y:S01]  /*3c10*/  @P3 FMUL.FTZ R68, R69, R68 ;  /* 0x0000004445443220 */ /* 0x001fe20000410000 */
[----:B------:R-:W-:-:S05]  /*3c20*/  @P3 HADD2.F32 R69, -RZ, R5.H1_H1 ;  /* 0x30000005ff453230 */ /* 0x000fca0000004100 */
[----:B------:R-:W-:Y:S01]  /*3c30*/  @P3 FMUL.FTZ R73, R69, R68 ;  /* 0x0000004445493220 */ /* 0x000fe20000410000 */
[----:B------:R-:W-:Y:S01]  /*3c40*/  FMUL.FTZ R68, R202, UR10 ;  /* 0x0000000aca447c20 */ /* 0x000fe20008410000 */
[----:B------:R-:W0:Y:S03]  /*3c50*/  @P1 LDC R69, c[0x0][0x408] ;  /* 0x00010200ff451b82 */ /* 0x000e260000000800 */
[----:B------:R-:W-:Y:S01]  /*3c60*/  @P1 FMUL.FTZ R70, R68, UR7 ;  /* 0x0000000744461c20 */ /* 0x000fe20008410000 */
[----:B------:R-:W-:-:S03]  /*3c70*/  F2FP.F16.F32.PACK_AB R73, R73, R131 ;  /* 0x000000834949723e */ /* 0x000fc600000000ff */
[----:B0-----:R-:W-:Y:S01]  /*3c80*/  @P1 FMUL.FTZ R69, R70, R69 ;  /* 0x0000004546451220 */ /* 0x001fe20000410000 */
[----:B------:R-:W-:-:S05]  /*3c90*/  @P1 HADD2.F32 R70, -RZ, R74.H0_H0 ;  /* 0x2000004aff461230 */ /* 0x000fca0000004100 */
[----:B------:R-:W-:Y:S01]  /*3ca0*/  @P1 FMUL.FTZ R126, R70, R69 ;  /* 0x00000045467e1220 */ /* 0x000fe20000410000 */
[----:B------:R-:W-:Y:S01]  /*3cb0*/  @P1 FMUL.FTZ R70, R68, UR7 ;  /* 0x0000000744461c20 */ /* 0x000fe20008410000 */
[----:B------:R-:W0:Y:S03]  /*3cc0*/  @P1 LDC R69, c[0x0][0x408] ;  /* 0x00010200ff451b82 */ /* 0x000e260000000800 */
[----:B0-----:R-:W-:Y:S01]  /*3cd0*/  @P1 FMUL.FTZ R69, R70, R69 ;  /* 0x0000004546451220 */ /* 0x001fe20000410000 */
[----:B------:R-:W-:-:S05]  /*3ce0*/  @P1 HADD2.F32 R70, -RZ, R6.H0_H0 ;  /* 0x20000006ff461230 */ /* 0x000fca0000004100 */
[----:B------:R-:W-:Y:S01]  /*3cf0*/  @P1 FMUL.FTZ R168, R70, R69 ;  /* 0x0000004546a81220 */ /* 0x000fe20000410000 */
[----:B------:R-:W-:Y:S01]  /*3d00*/  LOP3.LUT P1, RZ, R89, 0xff00, RZ, 0xc0, !PT ;  /* 0x0000ff0059ff7812 */ /* 0x000fe2000782c0ff */
[----:B------:R-:W-:-:S12]  /*3d10*/  FMUL.FTZ R69, R207, UR10 ;  /* 0x0000000acf457c20 */ /* 0x000fd80008410000 */
[----:B------:R-:W0:Y:S01]  /*3d20*/  @P1 LDC R70, c[0x0][0x408] ;  /* 0x00010200ff461b82 */ /* 0x000e220000000800 */
[----:B------:R-:W-:Y:S01]  /*3d30*/  @P1 FMUL.FTZ R71, R69, UR7 ;  /* 0x0000000745471c20 */ /* 0x000fe20008410000 */
[----:B------:R-:W-:-:S03]  /*3d40*/  @P1 HADD2.F32 R74, -RZ, R74.H1_H1 ;  /* 0x3000004aff4a1230 */ /* 0x000fc60000004100 */
[----:B0-----:R-:W-:-:S04]  /*3d50*/  @P1 FMUL.FTZ R70, R71, R70 ;  /* 0x0000004647461220 */ /* 0x001fc80000410000 */
[----:B------:R-:W-:Y:S01]  /*3d60*/  @P1 FMUL.FTZ R127, R74, R70 ;  /* 0x000000464a7f1220 */ /* 0x000fe20000410000 */
[----:B------:R-:W-:Y:S01]  /*3d70*/  MOV R74, RZ ;  /* 0x000000ff004a7202 */ /* 0x000fe20000000f00 */
[----:B------:R-:W0:Y:S02]  /*3d80*/  @P1 LDC R70, c[0x0][0x408] ;  /* 0x00010200ff461b82 */ /* 0x000e240000000800 */
[----:B0-----:R-:W-:Y:S01]  /*3d90*/  @P1 FMUL.FTZ R70, R71, R70 ;  /* 0x0000004647461220 */ /* 0x001fe20000410000 */
[----:B------:R-:W-:-:S05]  /*3da0*/  @P1 HADD2.F32 R71, -RZ, R6.H1_H1 ;  /* 0x30000006ff471230 */ /* 0x000fca0000004100 */
[----:B------:R-:W-:Y:S01]  /*3db0*/  @P1 FMUL.FTZ R74, R71, R70 ;  /* 0x00000046474a1220 */ /* 0x000fe20000410000 */
[----:B------:R-:W-:Y:S01]  /*3dc0*/  LOP3.LUT P1, RZ, R89, 0xff0000, RZ, 0xc0, !PT ;  /* 0x00ff000059ff7812 */ /* 0x000fe2000782c0ff */
[--C-:B------:R-:W-:Y:S01]  /*3dd0*/  FFMA.FTZ R70, R206, UR11, R79.reuse ;  /* 0x0000000bce467c23 */ /* 0x100fe2000801004f */
[----:B------:R-:W-:Y:S02]  /*3de0*/  FFMA.FTZ R71, R208, UR11, R79 ;  /* 0x0000000bd0477c23 */ /* 0x000fe4000801004f */
[----:B------:R-:W-:Y:S01]  /*3df0*/  F2FP.F16.F32.PACK_AB R74, R74, R168 ;  /* 0x000000a84a4a723e */ /* 0x000fe200000000ff */
[----:B------:R-:W-:Y:S01]  /*3e00*/  FADD.FTZ R70, R209, -R70 ;  /* 0x80000046d1467221 */ /* 0x000fe20000010000 */
[----:B------:R-:W-:-:S03]  /*3e10*/  FADD.FTZ R71, R210, -R71 ;  /* 0x80000047d2477221 */ /* 0x000fc60000010000 */
[----:B------:R-:W-:Y:S01]  /*3e20*/  FMUL.FTZ R70, R70, UR10 ;  /* 0x0000000a46467c20 */ /* 0x000fe20008410000 */
[----:B------:R-:W-:-:S03]  /*3e30*/  FMUL.FTZ R71, R71, UR10 ;  /* 0x0000000a47477c20 */ /* 0x000fc60008410000 */
[----:B------:R-:W0:Y:S01]  /*3e40*/  @P1 LDC R129, c[0x0][0x408] ;  /* 0x00010200ff811b82 */ /* 0x000e220000000800 */
[----:B------:R-:W-:Y:S01]  /*3e50*/  @P1 FMUL.FTZ R197, R70, UR7 ;  /* 0x0000000746c51c20 */ /* 0x000fe20008410000 */
[----:B------:R-:W-:Y:S02]  /*3e60*/  @P1 HADD2.F32 R198, -RZ, R75.H0_H0 ;  /* 0x2000004bffc61230 */ /* 0x000fe40000004100 */
[----:B------:R-:W-:Y:S02]  /*3e70*/  @P1 HADD2.F32 R199, -RZ, R7.H0_H0 ;  /* 0x20000007ffc71230 */ /* 0x000fe40000004100 */
[----:B0-----:R-:W-:Y:S01]  /*3e80*/  @P1 FMUL.FTZ R197, R197, R129 ;  /* 0x00000081c5c51220 */ /* 0x001fe20000410000 */
[----:B------:R-:W-:-:S03]  /*3e90*/  HFMA2 R129, -RZ, RZ, 0, 0 ;  /* 0x00000000ff817431 */ /* 0x000fc600000001ff */
[----:B------:R-:W-:Y:S01]  /*3ea0*/  @P1 FMUL.FTZ R129, R198, R197 ;  /* 0x000000c5c6811220 */ /* 0x000fe20000410000 */
[----:B------:R-:W-:Y:S01]  /*3eb0*/  @P1 FMUL.FTZ R197, R70, UR7 ;  /* 0x0000000746c51c20 */ /* 0x000fe20008410000 */
[----:B------:R-:W0:Y:S03]  /*3ec0*/  @P1 LDC R198, c[0x0][0x408] ;  /* 0x00010200ffc61b82 */ /* 0x000e260000000800 */
[----:B0-----:R-:W-:Y:S01]  /*3ed0*/  @P1 FMUL.FTZ R198, R197, R198 ;  /* 0x000000c6c5c61220 */ /* 0x001fe20000410000 */
[----:B------:R-:W-:-:S03]  /*3ee0*/  MOV R197, RZ ;  /* 0x000000ff00c57202 */ /* 0x000fc60000000f00 */
[----:B------:R-:W-:Y:S01]  /*3ef0*/  @P1 FMUL.FTZ R197, R199, R198 ;  /* 0x000000c6c7c51220 */ /* 0x000fe20000410000 */
[----:B------:R-:W-:-:S04]  /*3f00*/  ISETP.GE.U32.AND P1, PT, R88, RZ, PT ;  /* 0x000000ff5800720c */ /* 0x000fc80003f26070 */
[----:B------:R-:W-:-:S13]  /*3f10*/  ISETP.GE.U32.AND.EX P1, PT, R89, 0x1000000, PT, P1 ;  /* 0x010000005900780c */ /* 0x000fda0003f26110 */
[----:B------:R-:W0:Y:S01]  /*3f20*/  @P1 LDC R88, c[0x0][0x408] ;  /* 0x00010200ff581b82 */ /* 0x000e220000000800 */
[----:B------:R-:W-:Y:S01]  /*3f30*/  @P1 FMUL.FTZ R89, R71, UR7 ;  /* 0x0000000747591c20 */ /* 0x000fe20008410000 */
[----:B------:R-:W-:Y:S02]  /*3f40*/  @P1 HADD2.F32 R75, -RZ, R75.H1_H1 ;  /* 0x3000004bff4b1230 */ /* 0x000fe40000004100 */
[----:B------:R-:W-:Y:S02]  /*3f50*/  @P1 HADD2.F32 R198, -RZ, R7.H1_H1 ;  /* 0x30000007ffc61230 */ /* 0x000fe40000004100 */
        /* <DEDUP_REMOVED lines=10> */
.L_x_12783:
        /* <DEDUP_REMOVED lines=13> */
[----:B------:R-:W-:Y:S01]  /*40d0*/  FFMA.FTZ R197, R197, UR10, R24 ;  /* 0x0000000ac5c57c23 */ /* 0x000fe20008010018 */
[----:B------:R-:W-:Y:S01]  /*40e0*/  FFMA.FTZ R200, R200, UR11, R79 ;  /* 0x0000000bc8c87c23 */ /* 0x000fe2000801004f */
[----:B------:R-:W-:Y:S01]  /*40f0*/  FADD.FTZ R198, R201, -R198 ;  /* 0x800000c6c9c67221 */ /* 0x000fe20000010000 */
[----:B------:R-:W-:Y:S01]  /*4100*/  CS2R R130, SRZ ;  /* 0x0000000000827805 */ /* 0x000fe2000001ff00 */
[----:B------:R-:W-:Y:S01]  /*4110*/  FMUL.FTZ R78, R197, UR7 ;  /* 0x00000007c54e7c20 */ /* 0x000fe20008410000 */
[----:B------:R-:W-:Y:S01]  /*4120*/  LOP3.LUT P6, RZ, R88, 0xff000000, RZ, 0xc0, !PT ;  /* 0xff00000058ff7812 */ /* 0x000fe200078cc0ff */
[----:B------:R-:W-:-:S02]  /*4130*/  @P1 HADD2.F32 R77, -RZ, R72.H0_H0 ;  /* 0x20000048ff4d1230 */ /* 0x000fc40000004100 */
[----:B------:R-:W-:Y:S01]  /*4140*/  FFMA.FTZ R198, R198, UR10, R26 ;  /* 0x0000000ac6c67c23 */ /* 0x000fe2000801001a */
[----:B------:R-:W-:Y:S01]  /*4150*/  FMUL.FTZ R78, R78, UR23 ;  /* 0x000000174e4e7c20 */ /* 0x000fe20008410000 */
[----:B------:R-:W-:Y:S02]  /*4160*/  @P1 HADD2.F32 R126, -RZ, R4.H0_H0 ;  /* 0x20000004ff7e1230 */ /* 0x000fe40000004100 */
[----:B------:R-:W-:Y:S01]  /*4170*/  FADD.FTZ R200, R203, -R200 ;  /* 0x800000c8cbc87221 */ /* 0x000fe20000010000 */
[----:B------:R-:W-:Y:S01]  /*4180*/  FFMA.FTZ R202, R202, UR11, R79 ;  /* 0x0000000bcaca7c23 */ /* 0x000fe2000801004f */
[-C--:B------:R-:W-:Y:S01]  /*4190*/  @P1 FMUL.FTZ R76, R77, R78.reuse ;  /* 0x0000004e4d4c1220 */ /* 0x080fe20000410000 */
[----:B------:R-:W-:Y:S01]  /*41a0*/  MOV R77, RZ ;  /* 0x000000ff004d7202 */ /* 0x000fe20000000f00 */
[----:B------:R-:W-:Y:S01]  /*41b0*/  @P1 FMUL.FTZ R77, R126, R78 ;  /* 0x0000004e7e4d1220 */ /* 0x000fe20000410000 */
[----:B------:R-:W-:Y:S01]  /*41c0*/  LOP3.LUT P1, RZ, R88, 0xff00, RZ, 0xc0, !PT ;  /* 0x0000ff0058ff7812 */ /* 0x000fe2000782c0ff */
[----:B------:R-:W-:Y:S01]  /*41d0*/  FFMA.FTZ R78, R199, UR10, R25 ;  /* 0x0000000ac74e7c23 */ /* 0x000fe20008010019 */
[----:B------:R-:W-:Y:S01]  /*41e0*/  FFMA.FTZ R200, R200, UR10, R27 ;  /* 0x0000000ac8c87c23 */ /* 0x000fe2000801001b */
[----:B------:R-:W-:Y:S01]  /*41f0*/  LOP3.LUT P5, RZ, R89, 0xff, RZ, 0xc0, !PT ;  /* 0x000000ff59ff7812 */ /* 0x000fe200078ac0ff */
[----:B------:R-:W-:Y:S01]  /*4200*/  FADD.FTZ R205, R205, -R202 ;  /* 0x800000cacdcd7221 */ /* 0x000fe20000010000 */
[----:B------:R-:W-:Y:S01]  /*4210*/  FMUL.FTZ R78, R78, UR7 ;  /* 0x000000074e4e7c20 */ /* 0x000fe20008410000 */
[C---:B------:R-:W-:Y:S01]  /*4220*/  LOP3.LUT P4, RZ, R89.reuse, 0xff00, RZ, 0xc0, !PT ;  /* 0x0000ff0059ff7812 */ /* 0x040fe2000788c0ff */
[--C-:B------:R-:W-:Y:S01]  /*4230*/  FFMA.FTZ R204, R204, UR11, R79.reuse ;  /* 0x0000000bcccc7c23 */ /* 0x100fe2000801004f */
[----:B------:R-:W-:Y:S01]  /*4240*/  LOP3.LUT P3, RZ, R89, 0xff0000, RZ, 0xc0, !PT ;  /* 0x00ff000059ff7812 */ /* 0x000fe2000786c0ff */
[----:B------:R-:W-:Y:S01]  /*4250*/  FMUL.FTZ R78, R78, UR23 ;  /* 0x000000174e4e7c20 */ /* 0x000fe20008410000 */
[----:B------:R-:W-:Y:S01]  /*4260*/  FFMA.FTZ R205, R205, UR10, R28 ;  /* 0x0000000acdcd7c23 */ /* 0x000fe2000801001c */
[----:B------:R-:W-:Y:S01]  /*4270*/  FADD.FTZ R207, R207, -R204 ;  /* 0x800000cccfcf7221 */ /* 0x000fe20000010000 */
[----:B------:R-:W-:Y:S01]  /*4280*/  FFMA.FTZ R206, R206, UR11, R79 ;  /* 0x0000000bcece7c23 */ /* 0x000fe2000801004f */
[----:B------:R-:W-:-:S02]  /*4290*/  @P1 HADD2.F32 R72, -RZ, R72.H1_H1 ;  /* 0x30000048ff481230 */ /* 0x000fc40000004100 */
[----:B------:R-:W-:Y:S01]  /*42a0*/  FFMA.FTZ R208, R208, UR11, R79 ;  /* 0x0000000bd0d07c23 */ /* 0x000fe2000801004f */
[----:B------:R-:W-:Y:S02]  /*42b0*/  @P1 HADD2.F32 R126, -RZ, R4.H1_H1 ;  /* 0x30000004ff7e1230 */ /* 0x000fe40000004100 */
[----:B------:R-:W-:Y:S01]  /*42c0*/  FFMA.FTZ R207, R207, UR10, R29 ;  /* 0x0000000acfcf7c23 */ /* 0x000fe2000801001d */
[--C-:B------:R-:W-:Y:S02]  /*42d0*/  @P5 HADD2.F32 R127, -RZ, R6.reuse.H0_H0 ;  /* 0x20000006ff7f5230 */ /* 0x100fe40000004100 */
[-C--:B------:R-:W-:Y:S01]  /*42e0*/  @P1 FMUL.FTZ R128, R72, R78.reuse ;  /* 0x0000004e48801220 */ /* 0x080fe20000410000 */
        /* <DEDUP_REMOVED lines=8> */
[----:B------:R-:W-:Y:S01]  /*4370*/  FFMA.FTZ R209, R209, UR10, R30 ;  /* 0x0000000ad1d17c23 */ /* 0x000fe2000801001e */
        /* <DEDUP_REMOVED lines=16> */
[-C--:B------:R-:W-:Y:S01]  /*4480*/  @P6 FMUL.FTZ R78, R73, R88.reuse ;  /* 0x00000058494e6220 */ /* 0x080fe20000410000 */
        /* <DEDUP_REMOVED lines=8> */
[-C--:B------:R-:W-:Y:S01]  /*4510*/  @P5 FMUL.FTZ R126, R89, R88.reuse ;  /* 0x00000058597e5220 */ /* 0x080fe20000410000 */
[----:B------:R-:W-:Y:S01]  /*4520*/  MOV R89, RZ ;  /* 0x000000ff00597202 */ /* 0x000fe20000000f00 */
[----:B------:R-:W-:Y:S01]  /*4530*/  @P5 FMUL.FTZ R89, R127, R88 ;  /* 0x000000587f595220 */ /* 0x000fe20000410000 */
[----:B------:R-:W-:Y:S01]  /*4540*/  FMUL.FTZ R88, R207, UR7 ;  /* 0x00000007cf587c20 */ /* 0x000fe20008410000 */
[----:B------:R-:W-:-:S03]  /*4550*/  HFMA2 R127, -RZ, RZ, 0, 0 ;  /* 0x00000000ff7f7431 */ /* 0x000fc600000001ff */
[----:B------:R-:W-:-:S04]  /*4560*/  FMUL.FTZ R88, R88, UR23 ;  /* 0x0000001758587c20 */ /* 0x000fc80008410000 */
[-C--:B------:R-:W-:Y:S01]  /*4570*/  @P4 FMUL.FTZ R127, R74, R88.reuse ;  /* 0x000000584a7f4220 */ /* 0x080fe20000410000 */
[----:B------:R-:W-:Y:S01]  /*4580*/  MOV R74, RZ ;  /* 0x000000ff004a7202 */ /* 0x000fe20000000f00 */
[----:B------:R-:W-:Y:S01]  /*4590*/  @P4 FMUL.FTZ R74, R129, R88 ;  /* 0x00000058814a4220 */ /* 0x000fe20000410000 */
[----:B------:R-:W-:Y:S01]  /*45a0*/  FMUL.FTZ R88, R209, UR7 ;  /* 0x00000007d1587c20 */ /* 0x000fe20008410000 */
[----:B------:R-:W-:-:S03]  /*45b0*/  HFMA2 R129, -RZ, RZ, 0, 0 ;  /* 0x00000000ff817431 */ /* 0x000fc600000001ff */
[----:B------:R-:W-:Y:S01]  /*45c0*/  FMUL.FTZ R88, R88, UR23 ;  /* 0x0000001758587c20 */ /* 0x000fe20008410000 */
[----:B------:R-:W-:-:S03]  /*45d0*/  F2FP.F16.F32.PACK_AB R74, R74, R89 ;  /* 0x000000594a4a723e */ /* 0x000fc600000000ff */
[-C--:B------:R-:W-:Y:S01]  /*45e0*/  @P3 FMUL.FTZ R168, R198, R88.reuse ;  /* 0x00000058c6a83220 */ /* 0x080fe20000410000 */
[----:B------:R-:W-:Y:S01]  /*45f0*/  FFMA.FTZ R198, R210, UR10, R31 ;  /* 0x0000000ad2c67c23 */ /* 0x000fe2000801001f */
[----:B------:R-:W-:Y:S01]  /*4600*/  @P3 FMUL.FTZ R129, R197, R88 ;  /* 0x00000058c5813220 */ /* 0x000fe20000410000 */
[----:B------:R-:W-:Y:S02]  /*4610*/  @P1 HADD2.F32 R197, -RZ, R75.H1_H1 ;  /* 0x3000004bffc51230 */ /* 0x000fe40000004100 */
[----:B------:R-:W-:Y:S02]  /*4620*/  HFMA2 R75, -RZ, RZ, 0, 0 ;  /* 0x00000000ff4b7431 */ /* 0x000fe400000001ff */
[----:B------:R-:W-:Y:S01]  /*4630*/  FMUL.FTZ R198, R198, UR7 ;  /* 0x00000007c6c67c20 */ /* 0x000fe20008410000 */
[----:B------:R-:W-:-:S03]  /*4640*/  MOV R88, RZ ;  /* 0x000000ff00587202 */ /* 0x000fc60000000f00 */
[----:B------:R-:W-:-:S04]  /*4650*/  FMUL.FTZ R198, R198, UR23 ;  /* 0x00000017c6c67c20 */ /* 0x000fc80008410000 */
[-C--:B------:R-:W-:Y:S01]  /*4660*/  @P1 FMUL.FTZ R75, R199, R198.reuse ;  /* 0x000000c6c74b1220 */ /* 0x080fe20000410000 */
[----:B------:R-:W-:-:S04]  /*4670*/  @P1 FMUL.FTZ R88, R197, R198 ;  /* 0x000000c6c5581220 */ /* 0x000fc80000410000 */
[----:B------:R-:W-:Y:S01]  /*4680*/  F2FP.F16.F32.PACK_AB R75, R75, R168 ;  /* 0x000000a84b4b723e */ /* 0x000fe200000000ff */
[----:B------:R-:W-:Y:S06]  /*4690*/  BRA `(.L_x_12785) ;  /* 0x0000000800007947 */ /* 0x000fec0003800000 */
.L_x_12786:
        /* <DEDUP_REMOVED lines=9> */
[----:B------:R-:W-:Y:S01]  /*4730*/  FFMA.FTZ R64, R197, UR10, R24 ;  /* 0x0000000ac5407c23 */ /* 0x000fe20008010018 */
        /* <DEDUP_REMOVED lines=19> */
[----:B------:R-:W-:Y:S01]  /*4870*/  FFMA.FTZ R65, R212, UR10, R25 ;  /* 0x0000000ad4417c23 */ /* 0x000fe20008010019 */
        /* <DEDUP_REMOVED lines=10> */
[----:B------:R-:W-:Y:S01]  /*4920*/  FFMA.FTZ R66, R66, UR10, R26 ;  /* 0x0000000a42427c23 */ /* 0x000fe2000801001a */
        /* <DEDUP_REMOVED lines=14> */
[----:B------:R-:W-:Y:S01]  /*4a10*/  FFMA.FTZ R67, R67, UR10, R27 ;  /* 0x0000000a43437c23 */ /* 0x000fe2000801001b */
        /* <DEDUP_REMOVED lines=13> */
[----:B------:R-:W-:Y:S01]  /*4af0*/  FFMA.FTZ R68, R202, UR10, R28 ;  /* 0x0000000aca447c23 */ /* 0x000fe2000801001c */
        /* <DEDUP_REMOVED lines=12> */
[----:B------:R-:W-:-:S12]  /*4bc0*/  FFMA.FTZ R69, R207, UR10, R29 ;  /* 0x0000000acf457c23 */ /* 0x000fd8000801001d */
        /* <DEDUP_REMOVED lines=16> */
[----:B------:R-:W-:Y:S01]  /*4cd0*/  FFMA.FTZ R70, R70, UR10, R30 ;  /* 0x0000000a46467c23 */ /* 0x000fe2000801001e */
[----:B------:R-:W-:-:S03]  /*4ce0*/  FFMA.FTZ R71, R71, UR10, R31 ;  /* 0x0000000a47477c23 */ /* 0x000fc6000801001f */
        /* <DEDUP_REMOVED lines=26> */
[----:B------:R-:W-:-:S07]  /*4e90*/  F2FP.F16.F32.PACK_AB R75, R75, R197 ;  /* 0x000000c54b4b723e */ /* 0x000fce00000000ff */
.L_x_12785:
        /* <DEDUP_REMOVED lines=16> */
[----:B------:R-:W-:Y:S01]  /*4fa0*/  FADD.FTZ R198, R128, R198 ;  /* 0x000000c680c67221 */ /* 0x000fe20000010000 */
[----:B------:R-:W-:-:S05]  /*4fb0*/  FADD.FTZ R197, R76, R197 ;  /* 0x000000c54cc57221 */ /* 0x000fca0000010000 */
[----:B------:R-:W0:Y:S01]  /*4fc0*/  @P1 LDC.64 R76, c[0x0][0x478] ;  /* 0x00011e00ff4c1b82 */ /* 0x000e220000000a00 */
[----:B------:R-:W-:Y:S04]  /*4fd0*/  STL [R1+0x20], R197 ;  /* 0x000020c501007387 */ /* 0x000fe80000100800 */
[----:B------:R-:W-:Y:S04]  /*4fe0*/  STL [R1+0x28], R198 ;  /* 0x000028c601007387 */ /* 0x000fe80000100800 */
[----:B------:R-:W-:Y:S04]  /*4ff0*/  STL [R1+0x2c], R199 ;  /* 0x00002cc701007387 */ /* 0x000fe80000100800 */
[----:B------:R-:W-:Y:S01]  /*5000*/  STL [R1+0x30], R200 ;  /* 0x000030c801007387 */ /* 0x000fe20000100800 */
[----:B0-----:R-:W-:-:S03]  /*5010*/  @P1 IMAD.WIDE.U32 R76, R167, 0x20, R76 ;  /* 0x00000020a74c1825 */ /* 0x001fc600078e004c */
[----:B------:R-:W-:Y:S04]  /*5020*/  STL [R1+0x34], R201 ;  /* 0x000034c901007387 */ /* 0x000fe80000100800 */
[----:B------:R-:W-:Y:S04]  /*5030*/  @P1 STG.E.128 desc[UR16][R76.64], R64 ;  /* 0x000000404c001986 */ /* 0x000fe8000c101d10 */
[----:B------:R0:W-:Y:S04]  /*5040*/  @P1 STG.E.128 desc[UR16][R76.64+0x10], R68 ;  /* 0x000010444c001986 */ /* 0x0001e8000c101d10 */
[----:B------:R-:W-:Y:S04]  /*5050*/  STL [R1+0x38], R202 ;  /* 0x000038ca01007387 */ /* 0x000fe80000100800 */
[----:B------:R-:W-:Y:S04]  /*5060*/  STL [R1+0x3c], R203 ;  /* 0x00003ccb01007387 */ /* 0x000fe80000100800 */
[----:B------:R-:W-:Y:S01]  /*5070*/  STL [R1+0x40], R204 ;  /* 0x000040cc01007387 */ /* 0x000fe20000100800 */
[----:B0-----:R-:W-:-:S05]  /*5080*/  MOV R76, 0x10 ;  /* 0x00000010004c7802 */ /* 0x001fca0000000f00 */
[----:B------:R-:W-:-:S05]  /*5090*/  IMAD.WIDE.U32 R76, R167, R76, UR26 ;  /* 0x0000001aa74c7e25 */ /* 0x000fca000f8e004c */
[----:B------:R0:W-:Y:S02]  /*50a0*/  STG.E.128 desc[UR16][R76.64], R72 ;  /* 0x000000484c007986 */ /* 0x0001e4000c101d10 */
[----:B0-----:R-:W-:-:S05]  /*50b0*/  MOV R72, 0x10 ;  /* 0x0000001000487802 */ /* 0x001fca0000000f00 */
[----:B------:R-:W-:-:S06]  /*50c0*/  IMAD.WIDE.U32 R72, R166, R72, UR24 ;  /* 0x00000018a6487e25 */ /* 0x000fcc000f8e0048 */
[----:B------:R-:W5:Y:S01]  /*50d0*/  LDG.E.128 R72, desc[UR16][R72.64] ;  /* 0x0000001048487981 */ /* 0x000f62000c1e1d00 */
[----:B------:R-:W-:Y:S05]  /*50e0*/  @!P0 BRA `(.L_x_12787) ;  /* 0x0000000c00988947 */ /* 0x000fea0003800000 */
[----:B------:R-:W-:Y:S05]  /*50f0*/  @!P1 BRA `(.L_x_12788) ;  /* 0x0000000800009947 */ /* 0x000fea0003800000 */
[C---:B------:R-:W-:Y:S01]  /*5100*/  LOP3.LUT P3, RZ, R86.reuse, 0xff, RZ, 0xc0, !PT ;  /* 0x000000ff56ff7812 */ /* 0x040fe2000786c0ff */
[----:B------:R-:W-:Y:S01]  /*5110*/  FFMA.FTZ R181, R181, UR11, R79 ;  /* 0x0000000bb5b57c23 */ /* 0x000fe2000801004f */
[----:B------:R-:W-:Y:S02]  /*5120*/  CS2R R76, SRZ ;  /* 0x00000000004c7805 */ /* 0x000fe4000001ff00 */
[----:B------:R-:W-:Y:S02]  /*5130*/  LOP3.LUT P4, RZ, R86, 0xff00, RZ, 0xc0, !PT ;  /* 0x0000ff0056ff7812 */ /* 0x000fe4000788c0ff */
[----:B------:R-:W-:Y:S01]  /*5140*/  CS2R R88, SRZ ;  /* 0x0000000000587805 */ /* 0x000fe2000001ff00 */
[----:B------:R-:W-:Y:S01]  /*5150*/  FADD.FTZ R181, R185, -R181 ;  /* 0x800000b5b9b57221 */ /* 0x000fe20000010000 */
[----:B------:R-:W-:Y:S01]  /*5160*/  FFMA.FTZ R183, R183, UR11, R79 ;  /* 0x0000000bb7b77c23 */ /* 0x000fe2000801004f */
[----:B------:R-:W-:Y:S02]  /*5170*/  MOV R127, RZ ;  /* 0x000000ff007f7202 */ /* 0x000fe40000000f00 */
[----:B------:R-:W-:Y:S01]  /*5180*/  CS2R R128, SRZ ;  /* 0x0000000000807805 */ /* 0x000fe2000001ff00 */
[----:B------:R-:W-:Y:S01]  /*5190*/  FFMA.FTZ R64, R181, UR10, R32 ;  /* 0x0000000ab5407c23 */ /* 0x000fe20008010020 */
[----:B------:R-:W-:Y:S01]  /*51a0*/  FADD.FTZ R183, R187, -R183 ;  /* 0x800000b7bbb77221 */ /* 0x000fe20000010000 */
[----:B------:R-:W-:Y:S01]  /*51b0*/  FFMA.FTZ R184, R184, UR11, R79 ;  /* 0x0000000bb8b87c23 */ /* 0x000fe2000801004f */
[----:B------:R-:W-:Y:S01]  /*51c0*/  MOV R78, RZ ;  /* 0x000000ff004e7202 */ /* 0x000fe20000000f00 */
[----:B------:R-:W0:Y:S01]  /*51d0*/  @P3 LDC R65, c[0x0][0x408] ;  /* 0x00010200ff413b82 */ /* 0x000e220000000800 */
[C---:B------:R-:W-:Y:S01]  /*51e0*/  @P3 FMUL.FTZ R66, R64.reuse, UR7 ;  /* 0x0000000740423c20 */ /* 0x040fe20008410000 */
[----:B------:R-:W-:Y:S01]  /*51f0*/  @P3 FMUL.FTZ R67, R64, UR7 ;  /* 0x0000000740433c20 */ /* 0x000fe20008410000 */
[----:B------:R-:W-:Y:S01]  /*5200*/  FADD.FTZ R188, R188, -R184 ;  /* 0x800000b8bcbc7221 */ /* 0x000fe20000010000 */
[----:B------:R-:W-:-:S02]  /*5210*/  HFMA2 R130, -RZ, RZ, 0, 0 ;  /* 0x00000000ff827431 */ /* 0x000fc400000001ff */
[----:B0-----:R-:W-:Y:S01]  /*5220*/  @P3 FMUL.FTZ R65, R66, R65 ;  /* 0x0000004142413220 */ /* 0x001fe20000410000 */
[--C-:B-----5:R-:W-:Y:S02]  /*5230*/  @P3 HADD2.F32 R66, -RZ, R72.reuse.H0_H0 ;  /* 0x20000048ff423230 */ /* 0x120fe40000004100 */
[----:B------:R-:W-:-:S03]  /*5240*/  @P4 HADD2.F32 R72, -RZ, R72.H1_H1 ;  /* 0x30000048ff484230 */ /* 0x000fc60000004100 */
[----:B------:R-:W-:Y:S01]  /*5250*/  @P3 FMUL.FTZ R76, R66, R65 ;  /* 0x00000041424c3220 */ /* 0x000fe20000410000 */
[----:B------:R-:W-:Y:S01]  /*5260*/  FFMA.FTZ R65, R182, UR11, R79 ;  /* 0x0000000bb6417c23 */ /* 0x000fe2000801004f */
[----:B------:R-:W0:Y:S03]  /*5270*/  @P3 LDC R66, c[0x0][0x408] ;  /* 0x00010200ff423b82 */ /* 0x000e260000000800 */
        /* <DEDUP_REMOVED lines=10> */
[----:B------:R-:W-:Y:S01]  /*5320*/  HFMA2 R72, -RZ, RZ, 0, 0 ;  /* 0x00000000ff487431 */ /* 0x000fe200000001ff */
        /* <DEDUP_REMOVED lines=23> */
[----:B------:R-:W-:Y:S01]  /*54a0*/  HFMA2 R73, -RZ, RZ, 0, 0 ;  /* 0x00000000ff497431 */ /* 0x000fe200000001ff */
        /* <DEDUP_REMOVED lines=13> */
[----:B------:R-:W-:-:S04]  /*5580*/  @P3 FMUL.FTZ R71, R68, UR7 ;  /* 0x0000000744473c20 */ /* 0x000fc80008410000 */
        /* <DEDUP_REMOVED lines=8> */
[----:B------:R-:W-:-:S13]  /*5610*/  LOP3.LUT P3, RZ, R87, 0xff00, RZ, 0xc0, !PT ;  /* 0x0000ff0057ff7812 */ /* 0x000fda000786c0ff */
        /* <DEDUP_REMOVED lines=46> */
.L_x_12788:
[--C-:B------:R-:W-:Y:S01]  /*5900*/  FFMA.FTZ R181, R181, UR11, R79.reuse ;  /* 0x0000000bb5b57c23 */ /* 0x100fe2000801004f */
[----:B------:R-:W-:Y:S01]  /*5910*/  LOP3.LUT P3, RZ, R86, 0xff, RZ, 0xc0, !PT ;  /* 0x000000ff56ff7812 */ /* 0x000fe2000786c0ff */
[----:B------:R-:W-:Y:S02]  /*5920*/  HFMA2 R76, -RZ, RZ, 0, 0 ;  /* 0x00000000ff4c7431 */ /* 0x000fe400000001ff */
[----:B------:R-:W-:Y:S01]  /*5930*/  FFMA.FTZ R182, R182, UR11, R79 ;  /* 0x0000000bb6b67c23 */ /* 0x000fe2000801004f */
[----:B------:R-:W-:Y:S01]  /*5940*/  FADD.FTZ R181, R185, -R181 ;  /* 0x800000b5b9b57221 */ /* 0x000fe20000010000 */
[----:B------:R-:W-:Y:S02]  /*5950*/  HFMA2 R89, -RZ, RZ, 0, 0 ;  /* 0x00000000ff597431 */ /* 0x000fe400000001ff */
[----:B------:R-:W-:Y:S01]  /*5960*/  FFMA.FTZ R183, R183, UR11, R79 ;  /* 0x0000000bb7b77c23 */ /* 0x000fe2000801004f */
[----:B------:R-:W-:Y:S01]  /*5970*/  FADD.FTZ R182, R186, -R182 ;  /* 0x800000b6bab67221 */ /* 0x000fe20000010000 */
[----:B------:R-:W-:Y:S01]  /*5980*/  FFMA.FTZ R181, R181, UR10, R32 ;  /* 0x0000000ab5b57c23 */ /* 0x000fe20008010020 */
[----:B------:R-:W-:-:S02]  /*5990*/  HFMA2 R127, -RZ, RZ, 0, 0 ;  /* 0x00000000ff7f7431 */ /* 0x000fc400000001ff */
[----:B------:R-:W-:Y:S01]  /*59a0*/  FADD.FTZ R183, R187, -R183 ;  /* 0x800000b7bbb77221 */ /* 0x000fe20000010000 */
[----:B------:R-:W-:Y:S01]  /*59b0*/  CS2R R128, SRZ ;  /* 0x0000000000807805 */ /* 0x000fe2000001ff00 */
[----:B------:R-:W-:Y:S01]  /*59c0*/  FMUL.FTZ R78, R181, UR7 ;  /* 0x00000007b54e7c20 */ /* 0x000fe20008410000 */
[--C-:B------:R-:W-:Y:S01]  /*59d0*/  FFMA.FTZ R184, R184, UR11, R79.reuse ;  /* 0x0000000bb8b87c23 */ /* 0x100fe2000801004f */
[----:B-----5:R-:W-:Y:S02]  /*59e0*/  @P3 HADD2.F32 R77, -RZ, R72.H0_H0 ;  /* 0x20000048ff4d3230 */ /* 0x020fe40000004100 */
        /* <DEDUP_REMOVED lines=10> */
[----:B------:R-:W-:Y:S01]  /*5a90*/  FADD.FTZ R189, R191, -R189 ;  /* 0x800000bdbfbd7221 */ /* 0x000fe20000010000 */
[--C-:B------:R-:W-:Y:S01]  /*5aa0*/  FFMA.FTZ R190, R190, UR11, R79.reuse ;  /* 0x0000000bbebe7c23 */ /* 0x100fe2000801004f */
[----:B------:R-:W-:Y:S01]  /*5ab0*/  LOP3.LUT P4, RZ, R87, 0xff00, RZ, 0xc0, !PT ;  /* 0x0000ff0057ff7812 */ /* 0x000fe2000788c0ff */
[----:B------:R-:W-:Y:S01]  /*5ac0*/  FMUL.FTZ R78, R78, UR7 ;  /* 0x000000074e4e7c20 */ /* 0x000fe20008410000 */
[----:B------:R-:W-:Y:S01]  /*5ad0*/  FFMA.FTZ R189, R189, UR10, R36 ;  /* 0x0000000abdbd7c23 */ /* 0x000fe20008010024 */
[----:B------:R-:W-:Y:S01]  /*5ae0*/  FADD.FTZ R190, R192, -R190 ;  /* 0x800000bec0be7221 */ /* 0x000fe20000010000 */
[----:B------:R-:W-:Y:S01]  /*5af0*/  MOV R130, RZ ;  /* 0x000000ff00827202 */ /* 0x000fe20000000f00 */
[----:B------:R-:W-:Y:S01]  /*5b00*/  FMUL.FTZ R78, R78, UR23 ;  /* 0x000000174e4e7c20 */ /* 0x000fe20008410000 */
[----:B------:R-:W-:Y:S01]  /*5b10*/  FFMA.FTZ R193, R193, UR11, R79 ;  /* 0x0000000bc1c17c23 */ /* 0x000fe2000801004f */
[----:B------:R-:W-:Y:S01]  /*5b20*/  FFMA.FTZ R190, R190, UR10, R37 ;  /* 0x0000000abebe7c23 */ /* 0x000fe20008010025 */
[----:B------:R-:W-:Y:S01]  /*5b30*/  LOP3.LUT P5, RZ, R87, 0xff0000, RZ, 0xc0, !PT ;  /* 0x00ff000057ff7812 */ /* 0x000fe200078ac0ff */
[----:B------:R-:W-:-:S02]  /*5b40*/  @P3 HADD2.F32 R72, -RZ, R72.H1_H1 ;  /* 0x30000048ff483230 */ /* 0x000fc40000004100 */
[----:B------:R-:W-:Y:S01]  /*5b50*/  FADD.FTZ R195, R195, -R193 ;  /* 0x800000c1c3c37221 */ /* 0x000fe20000010000 */
[----:B------:R-:W-:Y:S02]  /*5b60*/  @P3 HADD2.F32 R88, -RZ, R8.H1_H1 ;  /* 0x30000008ff583230 */ /* 0x000fe40000004100 */
[----:B------:R-:W-:Y:S01]  /*5b70*/  FFMA.FTZ R194, R194, UR11, R79 ;  /* 0x0000000bc2c27c23 */ /* 0x000fe2000801004f */
[-C--:B------:R-:W-:Y:S01]  /*5b80*/  @P3 FMUL.FTZ R89, R72, R78.reuse ;  /* 0x0000004e48593220 */ /* 0x080fe20000410000 */
[----:B------:R-:W-:Y:S01]  /*5b90*/  MOV R72, RZ ;  /* 0x000000ff00487202 */ /* 0x000fe20000000f00 */
[----:B------:R-:W-:Y:S01]  /*5ba0*/  @P3 FMUL.FTZ R72, R88, R78 ;  /* 0x0000004e58483220 */ /* 0x000fe20000410000 */
[----:B------:R-:W-:Y:S01]  /*5bb0*/  LOP3.LUT P3, RZ, R86, 0xff0000, RZ, 0xc0, !PT ;  /* 0x00ff000056ff7812 */ /* 0x000fe2000786c0ff */
[----:B------:R-:W-:Y:S01]  /*5bc0*/  FMUL.FTZ R78, R183, UR7 ;  /* 0x00000007b74e7c20 */ /* 0x000fe20008410000 */
[----:B------:R-:W-:Y:S01]  /*5bd0*/  FFMA.FTZ R195, R195, UR10, R38 ;  /* 0x0000000ac3c37c23 */ /* 0x000fe20008010026 */
[----:B------:R-:W-:Y:S01]  /*5be0*/  FADD.FTZ R196, R196, -R194 ;  /* 0x800000c2c4c47221 */ /* 0x000fe20000010000 */
[----:B------:R-:W-:-:S02]  /*5bf0*/  @P5 HADD2.F32 R131, -RZ, R11.H0_H0 ;  /* 0x2000000bff835230 */ /* 0x000fc40000004100 */
[----:B------:R-:W-:Y:S01]  /*5c00*/  FMUL.FTZ R78, R78, UR23 ;  /* 0x000000174e4e7c20 */ /* 0x000fe20008410000 */
[----:B------:R-:W-:Y:S01]  /*5c10*/  F2FP.F16.F32.PACK_AB R72, R72, R77 ;  /* 0x0000004d4848723e */ /* 0x000fe200000000ff */
[----:B------:R-:W-:-:S04]  /*5c20*/  FFMA.FTZ R167, R196, UR10, R39 ;  /* 0x0000000ac4a77c23 */ /* 0x000fc80008010027 */
[----:B------:R-:W-:Y:S01]  /*5c30*/  FMUL.FTZ R167, R167, UR7 ;  /* 0x00000007a7a77c20 */ /* 0x000fe20008410000 */
[----:B------:R-:W-:-:S03]  /*5c40*/  @P3 HADD2.F32 R88, -RZ, R73.H0_H0 ;  /* 0x20000049ff583230 */ /* 0x000fc60000004100 */
[----:B------:R-:W-:Y:S02]  /*5c50*/  FMUL.FTZ R167, R167, UR23 ;  /* 0x00000017a7a77c20 */ /* 0x000fe40008410000 */
[----:B------:R-:W-:Y:S01]  /*5c60*/  @P3 FMUL.FTZ R127, R88, R78 ;  /* 0x0000004e587f3220 */ /* 0x000fe20000410000 */
[----:B------:R-:W-:-:S05]  /*5c70*/  @P3 HADD2.F32 R88, -RZ, R9.H0_H0 ;  /* 0x20000009ff583230 */ /* 0x000fca0000004100 */
[----:B------:R-:W-:Y:S01]  /*5c80*/  @P3 FMUL.FTZ R129, R88, R78 ;  /* 0x0000004e58813220 */ /* 0x000fe20000410000 */
[----:B------:R-:W-:Y:S01]  /*5c90*/  LOP3.LUT P3, RZ, R86, 0xff000000, RZ, 0xc0, !PT ;  /* 0xff00000056ff7812 */ /* 0x000fe2000786c0ff */
[----:B------:R-:W-:-:S04]  /*5ca0*/  FFMA.FTZ R78, R184, UR10, R35 ;  /* 0x0000000ab84e7c23 */ /* 0x000fc80008010023 */
        /* <DEDUP_REMOVED lines=9> */
[----:B------:R-:W-:Y:S02]  /*5d40*/  HFMA2 R78, -RZ, RZ, 0, 0 ;  /* 0x00000000ff4e7431 */ /* 0x000fe400000001ff */
        /* <DEDUP_REMOVED lines=25> */
[----:B------:R-:W-:Y:S02]  /*5ee0*/  @P3 HADD2.F32 R131, -RZ, R75.H1_H1 ;  /* 0x3000004bff833230 */ /* 0x000fe40000004100 */
[----:B------:R-:W-:Y:S01]  /*5ef0*/  HFMA2 R75, -RZ, RZ, 0, 0 ;  /* 0x00000000ff4b7431 */ /* 0x000fe200000001ff */
[----:B------:R-:W-:-:S02]  /*5f00*/  MOV R86, RZ ;  /* 0x000000ff00567202 */ /* 0x000fc40000000f00 */
[-C--:B------:R-:W-:Y:S01]  /*5f10*/  @P3 FMUL.FTZ R86, R131, R167.reuse ;  /* 0x000000a783563220 */ /* 0x080fe20000410000 */
[----:B------:R-:W-:-:S05]  /*5f20*/  @P3 FMUL.FTZ R75, R168, R167 ;  /* 0x000000a7a84b3220 */ /* 0x000fca0000410000 */
[----:B------:R-:W-:Y:S01]  /*5f30*/  F2FP.F16.F32.PACK_AB R75, R75, R87 ;  /* 0x000000574b4b723e */ /* 0x000fe200000000ff */
[----:B------:R-:W-:Y:S06]  /*5f40*/  BRA `(.L_x_12789) ;  /* 0x0000000c00947947 */ /* 0x000fec0003800000 */
.L_x_12787:
        /* <DEDUP_REMOVED lines=10> */
[----:B------:R-:W-:Y:S01]  /*5ff0*/  FMUL.FTZ R64, R181, UR10 ;  /* 0x0000000ab5407c20 */ /* 0x000fe20008410000 */
        /* <DEDUP_REMOVED lines=118> */
.L_x_12790:
        /* <DEDUP_REMOVED lines=8> */
[----:B------:R-:W-:Y:S01]  /*67e0*/  FMUL.FTZ R181, R181, UR10 ;  /* 0x0000000ab5b57c20 */ /* 0x000fe20008410000 */
[----:B------:R-:W-:-:S02]  /*67f0*/  HFMA2 R127, -RZ, RZ, 0, 0 ;  /* 0x00000000ff7f7431 */ /* 0x000fc400000001ff */
[----:B------:R-:W-:Y:S01]  /*6800*/  FADD.FTZ R183, R187, -R183 ;  /* 0x800000b7bbb77221 */ /* 0x000fe20000010000 */
[----:B------:R-:W-:Y:S01]  /*6810*/  CS2R R128, SRZ ;  /* 0x0000000000807805 */ /* 0x000fe2000001ff00 */
[----:B------:R-:W-:Y:S01]  /*6820*/  FMUL.FTZ R78, R181, UR7 ;  /* 0x00000007b54e7c20 */ /* 0x000fe20008410000 */
[--C-:B------:R-:W-:Y:S01]  /*6830*/  FFMA.FTZ R184, R184, UR11, R79.reuse ;  /* 0x0000000bb8b87c23 */ /* 0x100fe2000801004f */
[----:B-----5:R-:W-:Y:S02]  /*6840*/  @P3 HADD2.F32 R77, -RZ, R72.H0_H0 ;  /* 0x20000048ff4d3230 */ /* 0x020fe40000004100 */
[----:B------:R-:W-:Y:S01]  /*6850*/  FMUL.FTZ R183, R183, UR10 ;  /* 0x0000000ab7b77c20 */ /* 0x000fe20008410000 */
        /* <DEDUP_REMOVED lines=8> */
[----:B------:R-:W-:Y:S01]  /*68e0*/  FMUL.FTZ R78, R182, UR10 ;  /* 0x0000000ab64e7c20 */ /* 0x000fe20008410000 */
[----:B------:R-:W-:Y:S01]  /*68f0*/  FADD.FTZ R189, R191, -R189 ;  /* 0x800000bdbfbd7221 */ /* 0x000fe20000010000 */
[--C-:B------:R-:W-:Y:S01]  /*6900*/  FFMA.FTZ R190, R190, UR11, R79.reuse ;  /* 0x0000000bbebe7c23 */ /* 0x100fe2000801004f */
[----:B------:R-:W-:Y:S01]  /*6910*/  LOP3.LUT P4, RZ, R87, 0xff00, RZ, 0xc0, !PT ;  /* 0x0000ff0057ff7812 */ /* 0x000fe2000788c0ff */
[----:B------:R-:W-:Y:S01]  /*6920*/  FMUL.FTZ R78, R78, UR7 ;  /* 0x000000074e4e7c20 */ /* 0x000fe20008410000 */
[----:B------:R-:W-:Y:S01]  /*6930*/  FMUL.FTZ R189, R189, UR10 ;  /* 0x0000000abdbd7c20 */ /* 0x000fe20008410000 */
[----:B------:R-:W-:Y:S01]  /*6940*/  FADD.FTZ R190, R192, -R190 ;  /* 0x800000bec0be7221 */ /* 0x000fe20000010000 */
[----:B------:R-:W-:Y:S01]  /*6950*/  MOV R130, RZ ;  /* 0x000000ff00827202 */ /* 0x000fe20000000f00 */
[----:B------:R-:W-:Y:S01]  /*6960*/  FMUL.FTZ R78, R78, UR23 ;  /* 0x000000174e4e7c20 */ /* 0x000fe20008410000 */
[----:B------:R-:W-:Y:S01]  /*6970*/  FFMA.FTZ R193, R193, UR11, R79 ;  /* 0x0000000bc1c17c23 */ /* 0x000fe2000801004f */
[----:B------:R-:W-:Y:S01]  /*6980*/  FMUL.FTZ R190, R190, UR10 ;  /* 0x0000000abebe7c20 */ /* 0x000fe20008410000 */
        /* <DEDUP_REMOVED lines=10> */
[----:B------:R-:W-:Y:S01]  /*6a30*/  FMUL.FTZ R195, R195, UR10 ;  /* 0x0000000ac3c37c20 */ /* 0x000fe20008410000 */
[----:B------:R-:W-:Y:S01]  /*6a40*/  FADD.FTZ R196, R196, -R194 ;  /* 0x800000c2c4c47221 */ /* 0x000fe20000010000 */
[----:B------:R-:W-:-:S02]  /*6a50*/  @P5 HADD2.F32 R131, -RZ, R11.H0_H0 ;  /* 0x2000000bff835230 */ /* 0x000fc40000004100 */
[----:B------:R-:W-:Y:S01]  /*6a60*/  FMUL.FTZ R78, R78, UR23 ;  /* 0x000000174e4e7c20 */ /* 0x000fe20008410000 */
[----:B------:R-:W-:Y:S01]  /*6a70*/  F2FP.F16.F32.PACK_AB R72, R72, R77 ;  /* 0x0000004d4848723e */ /* 0x000fe200000000ff */
[----:B------:R-:W-:-:S04]  /*6a80*/  FMUL.FTZ R167, R196, UR10 ;  /* 0x0000000ac4a77c20 */ /* 0x000fc80008410000 */
[----:B------:R-:W-:Y:S01]  /*6a90*/  FMUL.FTZ R167, R167, UR7 ;  /* 0x00000007a7a77c20 */ /* 0x000fe20008410000 */
[----:B------:R-:W-:-:S03]  /*6aa0*/  @P3 HADD2.F32 R88, -RZ, R73.H0_H0 ;  /* 0x20000049ff583230 */ /* 0x000fc60000004100 */
[----:B------:R-:W-:Y:S02]  /*6ab0*/  FMUL.FTZ R167, R167, UR23 ;  /* 0x00000017a7a77c20 */ /* 0x000fe40008410000 */
[----:B------:R-:W-:Y:S01]  /*6ac0*/  @P3 FMUL.FTZ R127, R88, R78 ;  /* 0x0000004e587f3220 */ /* 0x000fe20000410000 */
[----:B------:R-:W-:-:S05]  /*6ad0*/  @P3 HADD2.F32 R88, -RZ, R9.H0_H0 ;  /* 0x20000009ff583230 */ /* 0x000fca0000004100 */
[----:B------:R-:W-:Y:S01]  /*6ae0*/  @P3 FMUL.FTZ R129, R88, R78 ;  /* 0x0000004e58813220 */ /* 0x000fe20000410000 */
[----:B------:R-:W-:Y:S01]  /*6af0*/  LOP3.LUT P3, RZ, R86, 0xff000000, RZ, 0xc0, !PT ;  /* 0xff00000056ff7812 */ /* 0x000fe2000786c0ff */
[----:B------:R-:W-:-:S04]  /*6b00*/  FMUL.FTZ R78, R184, UR10 ;  /* 0x0000000ab84e7c20 */ /* 0x000fc80008410000 */
        /* <DEDUP_REMOVED lines=40> */
[----:B------:R-:W-:-:S07]  /*6d90*/  F2FP.F16.F32.PACK_AB R75, R75, R87 ;  /* 0x000000574b4b723e */ /* 0x000fce00000000ff */
.L_x_12789:
        /* <DEDUP_REMOVED lines=8> */
[----:B------:R-:W-:Y:S01]  /*6e20*/  MOV R167, 0x10 ;  /* 0x0000001000a77802 */ /* 0x000fe20000000f00 */
        /* <DEDUP_REMOVED lines=8> */
[----:B------:R-:W0:Y:S03]  /*6eb0*/  @P1 LDC.64 R76, c[0x0][0x478] ;  /* 0x00011e00ff4c1b82 */ /* 0x000e260000000a00 */
[----:B------:R-:W-:Y:S04]  /*6ec0*/  STL [R1+0x44], R131 ;  /* 0x0000448301007387 */ /* 0x000fe80000100800 */
[----:B------:R-:W-:Y:S04]  /*6ed0*/  STL [R1+0x48], R168 ;  /* 0x000048a801007387 */ /* 0x000fe80000100800 */
[----:B------:R-:W-:Y:S04]  /*6ee0*/  STL [R1+0x4c], R181 ;  /* 0x00004cb501007387 */ /* 0x000fe80000100800 */
[----:B------:R-:W-:Y:S04]  /*6ef0*/  STL [R1+0x50], R182 ;  /* 0x000050b601007387 */ /* 0x000fe80000100800 */
[----:B------:R-:W-:Y:S04]  /*6f00*/  STL [R1+0x54], R183 ;  /* 0x000054b701007387 */ /* 0x000fe80000100800 */
[----:B------:R-:W-:Y:S01]  /*6f10*/  STL [R1+0x58], R184 ;  /* 0x000058b801007387 */ /* 0x000fe20000100800 */
[----:B0-----:R-:W-:-:S03]  /*6f20*/  @P1 IMAD.WIDE.U32 R76, R166, 0x20, R76 ;  /* 0x00000020a64c1825 */ /* 0x001fc600078e004c */
[----:B------:R-:W-:Y:S01]  /*6f30*/  STL [R1+0x5c], R185 ;  /* 0x00005cb901007387 */ /* 0x000fe20000100800 */
[----:B------:R-:W-:-:S03]  /*6f40*/  IMAD.WIDE.U32 R166, R166, R167, UR26 ;  /* 0x0000001aa6a67e25 */ /* 0x000fc6000f8e00a7 */
[----:B------:R-:W-:Y:S04]  /*6f50*/  STL [R1+0x60], R186 ;  /* 0x000060ba01007387 */ /* 0x000fe80000100800 */
[----:B------:R-:W-:Y:S04]  /*6f60*/  @P1 STG.E.128 desc[UR16][R76.64], R64 ;  /* 0x000000404c001986 */ /* 0x000fe8000c101d10 */
[----:B------:R-:W-:Y:S04]  /*6f70*/  @P1 STG.E.128 desc[UR16][R76.64+0x10], R68 ;  /* 0x000010444c001986 */ /* 0x000fe8000c101d10 */
[----:B------:R0:W-:Y:S02]  /*6f80*/  STG.E.128 desc[UR16][R166.64], R72 ;  /* 0x00000048a6007986 */ /* 0x0001e4000c101d10 */
[----:B0-----:R-:W-:-:S05]  /*6f90*/  MOV R72, 0x10 ;  /* 0x0000001000487802 */ /* 0x001fca0000000f00 */
[----:B------:R-:W-:-:S06]  /*6fa0*/  IMAD.WIDE.U32 R72, R165, R72, UR24 ;  /* 0x00000018a5487e25 */ /* 0x000fcc000f8e0048 */
[----:B------:R-:W5:Y:S01]  /*6fb0*/  LDG.E.128 R72, desc[UR16][R72.64] ;  /* 0x0000001048487981 */ /* 0x000f62000c1e1d00 */
[----:B------:R-:W-:Y:S05]  /*6fc0*/  @!P0 BRA `(.L_x_12791) ;  /* 0x0000000c00988947 */ /* 0x000fea0003800000 */
[----:B------:R-:W-:Y:S05]  /*6fd0*/  @!P1 BRA `(.L_x_12792) ;  /* 0x0000000800009947 */ /* 0x000fea0003800000 */
[----:B------:R-:W-:Y:S01]  /*6fe0*/  LOP3.LUT P3, RZ, R84, 0xff, RZ, 0xc0, !PT ;  /* 0x000000ff54ff7812 */ /* 0x000fe2000786c0ff */
[--C-:B------:R-:W-:Y:S01]  /*6ff0*/  FFMA.FTZ R122, R122, UR11, R79.reuse ;  /* 0x0000000b7a7a7c23 */ /* 0x100fe2000801004f */
[----:B------:R-:W-:Y:S02]  /*7000*/  CS2R R76, SRZ ;  /* 0x00000000004c7805 */ /* 0x000fe4000001ff00 */
[----:B------:R-:W-:Y:S02]  /*7010*/  LOP3.LUT P4, RZ, R84, 0xff00, RZ, 0xc0, !PT ;  /* 0x0000ff0054ff7812 */ /* 0x000fe4000788c0ff */
[----:B------:R-:W-:Y:S01]  /*7020*/  CS2R R86, SRZ ;  /* 0x0000000000567805 */ /* 0x000fe2000001ff00 */
[----:B------:R-:W-:Y:S01]  /*7030*/  FADD.FTZ R122, R169, -R122 ;  /* 0x8000007aa97a7221 */ /* 0x000fe20000010000 */
[--C-:B------:R-:W-:Y:S01]  /*7040*/  FFMA.FTZ R124, R124, UR11, R79.reuse ;  /* 0x0000000b7c7c7c23 */ /* 0x100fe2000801004f */
[----:B------:R-:W-:Y:S01]  /*7050*/  MOV R89, RZ ;  /* 0x000000ff00597202 */ /* 0x000fe20000000f00 */
[----:B------:R-:W-:Y:S01]  /*7060*/  FFMA.FTZ R125, R125, UR11, R79 ;  /* 0x0000000b7d7d7c23 */ /* 0x000fe2000801004f */
[----:B------:R-:W-:Y:S01]  /*7070*/  FFMA.FTZ R64, R122, UR10, R40 ;  /* 0x0000000a7a407c23 */ /* 0x000fe20008010028 */
[----:B------:R-:W-:Y:S01]  /*7080*/  FADD.FTZ R124, R171, -R124 ;  /* 0x8000007cab7c7221 */ /* 0x000fe20000010000 */
[----:B------:R-:W-:Y:S01]  /*7090*/  MOV R78, RZ ;  /* 0x000000ff004e7202 */ /* 0x000fe20000000f00 */
[----:B------:R-:W-:Y:S01]  /*70a0*/  FADD.FTZ R172, R172, -R125 ;  /* 0x8000007dacac7221 */ /* 0x000fe20000010000 */
[----:B------:R-:W0:Y:S01]  /*70b0*/  @P3 LDC R65, c[0x0][0x408] ;  /* 0x00010200ff413b82 */ /* 0x000e220000000800 */
[C---:B------:R-:W-:Y:S01]  /*70c0*/  @P3 FMUL.FTZ R66, R64.reuse, UR7 ;  /* 0x0000000740423c20 */ /* 0x040fe20008410000 */
[----:B------:R-:W-:-:S03]  /*70d0*/  @P3 FMUL.FTZ R67, R64, UR7 ;  /* 0x0000000740433c20 */ /* 0x000fc60008410000 */
[----:B0-----:R-:W-:Y:S01]  /*70e0*/  @P3 FMUL.FTZ R65, R66, R65 ;  /* 0x0000004142413220 */ /* 0x001fe20000410000 */
[--C-:B-----5:R-:W-:Y:S02]  /*70f0*/  @P3 HADD2.F32 R66, -RZ, R72.reuse.H0_H0 ;  /* 0x20000048ff423230 */ /* 0x120fe40000004100 */
[----:B------:R-:W-:-:S03]  /*7100*/  @P4 HADD2.F32 R72, -RZ, R72.H1_H1 ;  /* 0x30000048ff484230 */ /* 0x000fc60000004100 */
[----:B------:R-:W-:Y:S01]  /*7110*/  @P3 FMUL.FTZ R76, R66, R65 ;  /* 0x00000041424c3220 */ /* 0x000fe20000410000 */
[----:B------:R-:W-:Y:S01]  /*7120*/  FFMA.FTZ R65, R123, UR11, R79 ;  /* 0x0000000b7b417c23 */ /* 0x000fe2000801004f */
[----:B------:R-:W0:Y:S01]  /*7130*/  @P3 LDC R66, c[0x0][0x408] ;  /* 0x00010200ff423b82 */ /* 0x000e220000000800 */
[----:B------:R-:W-:Y:S02]  /*7140*/  CS2R R122, SRZ ;  /* 0x00000000007a7805 */ /* 0x000fe4000001ff00 */
        /* <DEDUP_REMOVED lines=16> */
[----:B------:R-:W0:Y:S01]  /*7250*/  @P3 LDC R67, c[0x0][0x408] ;  /* 0x00010200ff433b82 */ /* 0x000e220000000800 */
[----:B------:R-:W-:Y:S02]  /*7260*/  HFMA2 R124, -RZ, RZ, 0, 0 ;  /* 0x00000000ff7c7431 */ /* 0x000fe400000001ff */
        /* <DEDUP_REMOVED lines=87> */
.L_x_12792:
[--C-:B------:R-:W-:Y:S01]  /*77e0*/  FFMA.FTZ R122, R122, UR11, R79.reuse ;  /* 0x0000000b7a7a7c23 */ /* 0x100fe2000801004f */
[----:B------:R-:W-:Y:S01]  /*77f0*/  LOP3.LUT P3, RZ, R84, 0xff, RZ, 0xc0, !PT ;  /* 0x000000ff54ff7812 */ /* 0x000fe2000786c0ff */
[----:B------:R-:W-:Y:S02]  /*7800*/  HFMA2 R76, -RZ, RZ, 0, 0 ;  /* 0x00000000ff4c7431 */ /* 0x000fe400000001ff */
[--C-:B------:R-:W-:Y:S01]  /*7810*/  FFMA.FTZ R123, R123, UR11, R79.reuse ;  /* 0x0000000b7b7b7c23 */ /* 0x100fe2000801004f */
[----:B------:R-:W-:Y:S01]  /*7820*/  FADD.FTZ R122, R169, -R122 ;  /* 0x8000007aa97a7221 */ /* 0x000fe20000010000 */
[----:B------:R-:W-:Y:S02]  /*7830*/  HFMA2 R87, -RZ, RZ, 0, 0 ;  /* 0x00000000ff577431 */ /* 0x000fe400000001ff */
[----:B------:R-:W-:Y:S01]  /*7840*/  FFMA.FTZ R124, R124, UR11, R79 ;  /* 0x0000000b7c7c7c23 */ /* 0x000fe2000801004f */
[----:B------:R-:W-:Y:S01]  /*7850*/  FADD.FTZ R123, R170, -R123 ;  /* 0x8000007baa7b7221 */ /* 0x000fe20000010000 */
[----:B------:R-:W-:Y:S01]  /*7860*/  FFMA.FTZ R122, R122, UR10, R40 ;  /* 0x0000000a7a7a7c23 */ /* 0x000fe20008010028 */
[----:B------:R-:W-:-:S02]  /*7870*/  HFMA2 R89, -RZ, RZ, 0, 0 ;  /* 0x00000000ff597431 */ /* 0x000fc400000001ff */
[----:B------:R-:W-:Y:S01]  /*7880*/  FADD.FTZ R124, R171, -R124 ;  /* 0x8000007cab7c7221 */ /* 0x000fe20000010000 */
[--C-:B------:R-:W-:Y:S01]  /*7890*/  FFMA.FTZ R125, R125, UR11, R79.reuse ;  /* 0x0000000b7d7d7c23 */ /* 0x100fe2000801004f */
[----:B------:R-:W-:Y:S01]  /*78a0*/  FMUL.FTZ R78, R122, UR7 ;  /* 0x000000077a4e7c20 */ /* 0x000fe20008410000 */
[----:B------:R-:W-:Y:S01]  /*78b0*/  FFMA.FTZ R173, R173, UR11, R79 ;  /* 0x0000000badad7c23 */ /* 0x000fe2000801004f */
[----:B-----5:R-:W-:Y:S02]  /*78c0*/  @P3 HADD2.F32 R77, -RZ, R72.H0_H0 ;  /* 0x20000048ff4d3230 */ /* 0x020fe40000004100 */
[----:B------:R-:W-:Y:S01]  /*78d0*/  FFMA.FTZ R124, R124, UR10, R42 ;  /* 0x0000000a7c7c7c23 */ /* 0x000fe2000801002a */
[----:B------:R-:W-:Y:S01]  /*78e0*/  FMUL.FTZ R78, R78, UR23 ;  /* 0x000000174e4e7c20 */ /* 0x000fe20008410000 */
[----:B------:R-:W-:Y:S02]  /*78f0*/  @P3 HADD2.F32 R86, -RZ, R12.H0_H0 ;  /* 0x2000000cff563230 */ /* 0x000fe40000004100 */
[----:B------:R-:W-:Y:S01]  /*7900*/  FADD.FTZ R125, R172, -R125 ;  /* 0x8000007dac7d7221 */ /* 0x000fe20000010000 */
[----:B------:R-:W-:Y:S01]  /*7910*/  FADD.FTZ R173, R174, -R173 ;  /* 0x800000adaead7221 */ /* 0x000fe20000010000 */
[-C--:B------:R-:W-:Y:S01]  /*7920*/  @P3 FMUL.FTZ R76, R77, R78.reuse ;  /* 0x0000004e4d4c3220 */ /* 0x080fe20000410000 */
[----:B------:R-:W-:Y:S01]  /*7930*/  MOV R77, RZ ;  /* 0x000000ff004d7202 */ /* 0x000fe20000000f00 */
[----:B------:R-:W-:Y:S01]  /*7940*/  @P3 FMUL.FTZ R77, R86, R78 ;  /* 0x0000004e564d3220 */ /* 0x000fe20000410000 */
[----:B------:R-:W-:Y:S01]  /*7950*/  LOP3.LUT P3, RZ, R84, 0xff00, RZ, 0xc0, !PT ;  /* 0x0000ff0054ff7812 */ /* 0x000fe2000786c0ff */
[----:B------:R-:W-:Y:S01]  /*7960*/  FFMA.FTZ R78, R123, UR10, R41 ;  /* 0x0000000a7b4e7c23 */ /* 0x000fe20008010029 */
[----:B------:R-:W-:Y:S01]  /*7970*/  CS2R R122, SRZ ;  /* 0x00000000007a7805 */ /* 0x000fe2000001ff00 */
[----:B------:R-:W-:Y:S01]  /*7980*/  FFMA.FTZ R173, R173, UR10, R44 ;  /* 0x0000000aadad7c23 */ /* 0x000fe2000801002c */
[--C-:B------:R-:W-:Y:S01]  /*7990*/  FFMA.FTZ R175, R175, UR11, R79.reuse ;  /* 0x0000000bafaf7c23 */ /* 0x100fe2000801004f */
[----:B------:R-:W-:Y:S01]  /*79a0*/  FMUL.FTZ R78, R78, UR7 ;  /* 0x000000074e4e7c20 */ /* 0x000fe20008410000 */
[----:B------:R-:W-:Y:S01]  /*79b0*/  LOP3.LUT P4, RZ, R85, 0xff00, RZ, 0xc0, !PT ;  /* 0x0000ff0055ff7812 */ /* 0x000fe2000788c0ff */
[----:B------:R-:W-:Y:S01]  /*79c0*/  FFMA.FTZ R177, R177, UR11, R79 ;  /* 0x0000000bb1b17c23 */ /* 0x000fe2000801004f */
[----:B------:R-:W-:Y:S01]  /*79d0*/  FADD.FTZ R175, R176, -R175 ;  /* 0x800000afb0af7221 */ /* 0x000fe20000010000 */
[----:B------:R-:W-:Y:S01]  /*79e0*/  FMUL.FTZ R78, R78, UR23 ;  /* 0x000000174e4e7c20 */ /* 0x000fe20008410000 */
[----:B------:R-:W-:Y:S01]  /*79f0*/  LOP3.LUT P5, RZ, R85, 0xff0000, RZ, 0xc0, !PT ;  /* 0x00ff000055ff7812 */ /* 0x000fe200078ac0ff */
[----:B------:R-:W-:Y:S01]  /*7a00*/  FADD.FTZ R178, R178, -R177 ;  /* 0x800000b1b2b27221 */ /* 0x000fe20000010000 */
[----:B------:R-:W-:Y:S01]  /*7a10*/  FFMA.FTZ R175, R175, UR10, R45 ;  /* 0x0000000aafaf7c23 */ /* 0x000fe2000801002d */
[----:B------:R-:W-:-:S02]  /*7a20*/  @P3 HADD2.F32 R72, -RZ, R72.H1_H1 ;  /* 0x30000048ff483230 */ /* 0x000fc40000004100 */
[----:B------:R-:W-:Y:S01]  /*7a30*/  FFMA.FTZ R179, R179, UR11, R79 ;  /* 0x0000000bb3b37c23 */ /* 0x000fe2000801004f */
[----:B------:R-:W-:Y:S02]  /*7a40*/  @P3 HADD2.F32 R86, -RZ, R12.H1_H1 ;  /* 0x3000000cff563230 */ /* 0x000fe40000004100 */
[----:B------:R-:W-:Y:S01]  /*7a50*/  FFMA.FTZ R178, R178, UR10, R46 ;  /* 0x0000000ab2b27c23 */ /* 0x000fe2000801002e */
[-C--:B------:R-:W-:Y:S01]  /*7a60*/  @P3 FMUL.FTZ R87, R72, R78.reuse ;  /* 0x0000004e48573220 */ /* 0x080fe20000410000 */
[----:B------:R-:W-:Y:S01]  /*7a70*/  MOV R72, RZ ;  /* 0x000000ff00487202 */ /* 0x000fe20000000f00 */
[----:B------:R-:W-:Y:S01]  /*7a80*/  @P3 FMUL.FTZ R72, R86, R78 ;  /* 0x0000004e56483220 */ /* 0x000fe20000410000 */
[----:B------:R-:W-:Y:S01]  /*7a90*/  LOP3.LUT P3, RZ, R84, 0xff0000, RZ, 0xc0, !PT ;  /* 0x00ff000054ff7812 */ /* 0x000fe2000786c0ff */
[----:B------:R-:W-:Y:S01]  /*7aa0*/  FMUL.FTZ R78, R124, UR7 ;  /* 0x000000077c4e7c20 */ /* 0x000fe20008410000 */
[----:B------:R-:W-:Y:S01]  /*7ab0*/  MOV R124, RZ ;  /* 0x000000ff007c7202 */ /* 0x000fe20000000f00 */
[----:B------:R-:W-:Y:S01]  /*7ac0*/  FADD.FTZ R180, R180, -R179 ;  /* 0x800000b3b4b47221 */ /* 0x000fe20000010000 */
[----:B------:R-:W-:Y:S01]  /*7ad0*/  F2FP.F16.F32.PACK_AB R72, R72, R77 ;  /* 0x0000004d4848723e */ /* 0x000fe200000000ff */
[----:B------:R-:W-:-:S02]  /*7ae0*/  FMUL.FTZ R78, R78, UR23 ;  /* 0x000000174e4e7c20 */ /* 0x000fc40008410000 */
[----:B------:R-:W-:-:S04]  /*7af0*/  FFMA.FTZ R126, R180, UR10, R47 ;  /* 0x0000000ab47e7c23 */ /* 0x000fc8000801002f */
[----:B------:R-:W-:Y:S02]  /*7b00*/  FMUL.FTZ R126, R126, UR7 ;  /* 0x000000077e7e7c20 */ /* 0x000fe40008410000 */
[----:B------:R-:W-:Y:S02]  /*7b10*/  @P3 HADD2.F32 R86, -RZ, R73.H0_H0 ;  /* 0x20000049ff563230 */ /* 0x000fe40000004100 */
[----:B------:R-:W-:-:S03]  /*7b20*/  FMUL.FTZ R126, R126, UR23 ;  /* 0x000000177e7e7c20 */ /* 0x000fc60008410000 */
[----:B------:R-:W-:Y:S01]  /*7b30*/  @P3 FMUL.FTZ R89, R86, R78 ;  /* 0x0000004e56593220 */ /* 0x000fe20000410000 */
[----:B------:R-:W-:-:S05]  /*7b40*/  @P3 HADD2.F32 R86, -RZ, R13.H0_H0 ;  /* 0x2000000dff563230 */ /* 0x000fca0000004100 */
[----:B------:R-:W-:Y:S01]  /*7b50*/  @P3 FMUL.FTZ R123, R86, R78 ;  /* 0x0000004e567b3220 */ /* 0x000fe20000410000 */
[----:B------:R-:W-:Y:S01]  /*7b60*/  LOP3.LUT P3, RZ, R84, 0xff000000, RZ, 0xc0, !PT ;  /* 0xff00000054ff7812 */ /* 0x000fe2000786c0ff */
[----:B------:R-:W-:Y:S01]  /*7b70*/  FFMA.FTZ R78, R125, UR10, R43 ;  /* 0x0000000a7d4e7c23 */ /* 0x000fe2000801002b */
[----:B------:R-:W-:-:S03]  /*7b80*/  @P5 HADD2.F32 R125, -RZ, R15.H0_H0 ;  /* 0x2000000fff7d5230 */ /* 0x000fc60000004100 */
        /* <DEDUP_REMOVED lines=42> */
.L_x_12791:
        /* <DEDUP_REMOVED lines=10> */
[----:B------:R-:W-:Y:S01]  /*7ed0*/  FMUL.FTZ R64, R122, UR10 ;  /* 0x0000000a7a407c20 */ /* 0x000fe20008410000 */
        /* <DEDUP_REMOVED lines=118> */
.L_x_12794:
        /* <DEDUP_REMOVED lines=8> */
[----:B------:R-:W-:Y:S01]  /*86c0*/  FMUL.FTZ R122, R122, UR10 ;  /* 0x0000000a7a7a7c20 */ /* 0x000fe20008410000 */
[----:B------:R-:W-:-:S02]  /*86d0*/  HFMA2 R89, -RZ, RZ, 0, 0 ;  /* 0x00000000ff597431 */ /* 0x000fc400000001ff */
[----:B------:R-:W-:Y:S01]  /*86e0*/  FADD.FTZ R124, R171, -R124 ;  /* 0x8000007cab7c7221 */ /* 0x000fe20000010000 */
[--C-:B------:R-:W-:Y:S01]  /*86f0*/  FFMA.FTZ R125, R125, UR11, R79.reuse ;  /* 0x0000000b7d7d7c23 */ /* 0x100fe2000801004f */
[----:B------:R-:W-:Y:S01]  /*8700*/  FMUL.FTZ R78, R122, UR7 ;  /* 0x000000077a4e7c20 */ /* 0x000fe20008410000 */
[----:B------:R-:W-:Y:S01]  /*8710*/  FFMA.FTZ R173, R173, UR11, R79 ;  /* 0x0000000badad7c23 */ /* 0x000fe2000801004f */
[----:B-----5:R-:W-:Y:S02]  /*8720*/  @P3 HADD2.F32 R77, -RZ, R72.H0_H0 ;  /* 0x20000048ff4d3230 */ /* 0x020fe40000004100 */
[----:B------:R-:W-:Y:S01]  /*8730*/  FMUL.FTZ R124, R124, UR10 ;  /* 0x0000000a7c7c7c20 */ /* 0x000fe20008410000 */
        /* <DEDUP_REMOVED lines=8> */
[----:B------:R-:W-:Y:S01]  /*87c0*/  FMUL.FTZ R78, R123, UR10 ;  /* 0x0000000a7b4e7c20 */ /* 0x000fe20008410000 */
[----:B------:R-:W-:Y:S01]  /*87d0*/  CS2R R122, SRZ ;  /* 0x00000000007a7805 */ /* 0x000fe2000001ff00 */
[----:B------:R-:W-:Y:S01]  /*87e0*/  FMUL.FTZ R173, R173, UR10 ;  /* 0x0000000aadad7c20 */ /* 0x000fe20008410000 */
        /* <DEDUP_REMOVED lines=8> */
[----:B------:R-:W-:Y:S01]  /*8870*/  FMUL.FTZ R175, R175, UR10 ;  /* 0x0000000aafaf7c20 */ /* 0x000fe20008410000 */
[----:B------:R-:W-:-:S02]  /*8880*/  @P3 HADD2.F32 R72, -RZ, R72.H1_H1 ;  /* 0x30000048ff483230 */ /* 0x000fc40000004100 */
[----:B------:R-:W-:Y:S01]  /*8890*/  FFMA.FTZ R179, R179, UR11, R79 ;  /* 0x0000000bb3b37c23 */ /* 0x000fe2000801004f */
[----:B------:R-:W-:Y:S02]  /*88a0*/  @P3 HADD2.F32 R86, -RZ, R12.H1_H1 ;  /* 0x3000000cff563230 */ /* 0x000fe40000004100 */
[----:B------:R-:W-:Y:S01]  /*88b0*/  FMUL.FTZ R178, R178, UR10 ;  /* 0x0000000ab2b27c20 */ /* 0x000fe20008410000 */
        /* <DEDUP_REMOVED lines=9> */
[----:B------:R-:W-:-:S04]  /*8950*/  FMUL.FTZ R126, R180, UR10 ;  /* 0x0000000ab47e7c20 */ /* 0x000fc80008410000 */
[----:B------:R-:W-:Y:S02]  /*8960*/  FMUL.FTZ R126, R126, UR7 ;  /* 0x000000077e7e7c20 */ /* 0x000fe40008410000 */
[----:B------:R-:W-:Y:S02]  /*8970*/  @P3 HADD2.F32 R86, -RZ, R73.H0_H0 ;  /* 0x20000049ff563230 */ /* 0x000fe40000004100 */
[----:B------:R-:W-:-:S03]  /*8980*/  FMUL.FTZ R126, R126, UR23 ;  /* 0x000000177e7e7c20 */ /* 0x000fc60008410000 */
[----:B------:R-:W-:Y:S01]  /*8990*/  @P3 FMUL.FTZ R89, R86, R78 ;  /* 0x0000004e56593220 */ /* 0x000fe20000410000 */
[----:B------:R-:W-:-:S05]  /*89a0*/  @P3 HADD2.F32 R86, -RZ, R13.H0_H0 ;  /* 0x2000000dff563230 */ /* 0x000fca0000004100 */
[----:B------:R-:W-:Y:S01]  /*89b0*/  @P3 FMUL.FTZ R123, R86, R78 ;  /* 0x0000004e567b3220 */ /* 0x000fe20000410000 */
[----:B------:R-:W-:Y:S01]  /*89c0*/  LOP3.LUT P3, RZ, R84, 0xff000000, RZ, 0xc0, !PT ;  /* 0xff00000054ff7812 */ /* 0x000fe2000786c0ff */
[----:B------:R-:W-:Y:S01]  /*89d0*/  FMUL.FTZ R78, R125, UR10 ;  /* 0x0000000a7d4e7c20 */ /* 0x000fe20008410000 */
        /* <DEDUP_REMOVED lines=42> */
.L_x_12793:
        /* <DEDUP_REMOVED lines=164> */
.L_x_12796:
        /* <DEDUP_REMOVED lines=13> */
[----:B------:R-:W-:Y:S01]  /*9790*/  FFMA.FTZ R117, R117, UR11, R79 ;  /* 0x0000000b75757c23 */ /* 0x000fe2000801004f */
        /* <DEDUP_REMOVED lines=12> */
[----:B------:R-:W-:Y:S01]  /*9860*/  FFMA.FTZ R119, R119, UR11, R79 ;  /* 0x0000000b77777c23 */ /* 0x000fe2000801004f */
        /* <DEDUP_REMOVED lines=74> */
.L_x_12795:
        /* <DEDUP_REMOVED lines=129> */
.L_x_12798:
        /* <DEDUP_REMOVED lines=13> */
[----:B------:R-:W-:Y:S01]  /*a5f0*/  FFMA.FTZ R117, R117, UR11, R79 ;  /* 0x0000000b75757c23 */ /* 0x000fe2000801004f */
[----:B-----5:R-:W-:Y:S02]  /*a600*/  @P3 HADD2.F32 R77, -RZ, R72.H0_H0 ;  /* 0x20000048ff4d3230 */ /* 0x020fe40000004100 */
[----:B------:R-:W-:Y:S01]  /*a610*/  FMUL.FTZ R108, R108, UR10 ;  /* 0x0000000a6c6c7c20 */ /* 0x000fe20008410000 */
        /* <DEDUP_REMOVED lines=9> */
[----:B------:R-:W-:Y:S01]  /*a6b0*/  FADD.FTZ R118, R113, -R118 ;  /* 0x8000007671767221 */ /* 0x000fe20000010000 */
[----:B------:R-:W-:Y:S01]  /*a6c0*/  FFMA.FTZ R119, R119, UR11, R79 ;  /* 0x0000000b77777c23 */ /* 0x000fe2000801004f */
        /* <DEDUP_REMOVED lines=73> */
.L_x_12797:
        /* <DEDUP_REMOVED lines=38> */
[----:B------:R-:W-:Y:S01]  /*adc0*/  LOP3.LUT P3, RZ, R80, 0xff00, RZ, 0xc0, !PT ;  /* 0x0000ff0050ff7812 */ /* 0x000fe2000786c0ff */
[----:B------:R-:W-:Y:S02]  /*add0*/  HFMA2 R78, -RZ, RZ, 0, 0 ;  /* 0x00000000ff4e7431 */ /* 0x000fe400000001ff */
[----:B------:R-:W-:Y:S01]  /*ade0*/  FFMA.FTZ R98, R98, UR11, R79 ;  /* 0x0000000b62627c23 */ /* 0x000fe2000801004f */
[----:B------:R-:W-:Y:S01]  /*adf0*/  FADD.FTZ R65, R90, -R65 ;  /* 0x800000415a417221 */ /* 0x000fe20000010000 */
[----:B------:R-:W-:Y:S02]  /*ae00*/  CS2R R76, SRZ ;  /* 0x00000000004c7805 */ /* 0x000fe4000001ff00 */
[----:B------:R-:W-:Y:S01]  /*ae10*/  CS2R R82, SRZ ;  /* 0x0000000000527805 */ /* 0x000fe2000001ff00 */
[----:B------:R-:W-:Y:S01]  /*ae20*/  FADD.FTZ R98, R91, -R98 ;  /* 0x800000625b627221 */ /* 0x000fe20000010000 */
[----:B------:R-:W-:Y:S01]  /*ae30*/  FFMA.FTZ R64, R65, UR10, R56 ;  /* 0x0000000a41407c23 */ /* 0x000fe20008010038 */
[----:B------:R-:W-:Y:S01]  /*ae40*/  MOV R87, RZ ;  /* 0x000000ff00577202 */ /* 0x000fe20000000f00 */
[--C-:B------:R-:W-:Y:S01]  /*ae50*/  FFMA.FTZ R104, R104, UR11, R79.reuse ;  /* 0x0000000b68687c23 */ /* 0x100fe2000801004f */
[----:B------:R-:W-:Y:S01]  /*ae60*/  FFMA.FTZ R90, R105, UR11, R79 ;  /* 0x0000000b695a7c23 */ /* 0x000fe2000801004f */
[----:B------:R-:W0:Y:S01]  /*ae70*/  @P0 LDC R65, c[0x0][0x408] ;  /* 0x00010200ff410b82 */ /* 0x000e220000000800 */
[----:B------:R-:W-:Y:S01]  /*ae80*/  @P0 FMUL.FTZ R66, R64, UR7 ;  /* 0x0000000740420c20 */ /* 0x000fe20008410000 */
[----:B------:R-:W-:Y:S01]  /*ae90*/  FADD.FTZ R97, R97, -R104 ;  /* 0x8000006861617221 */ /* 0x000fe20000010000 */
[----:B------:R-:W-:-:S02]  /*aea0*/  FADD.FTZ R90, R99, -R90 ;  /* 0x8000005a635a7221 */ /* 0x000fc40000010000 */
[----:B------:R-:W-:Y:S01]  /*aeb0*/  @P0 FMUL.FTZ R67, R66, UR23 ;  /* 0x0000001742430c20 */ /* 0x000fe20008410000 */
[--C-:B-----5:R-:W-:Y:S02]  /*aec0*/  @P0 HADD2.F32 R66, -RZ, R72.reuse.H0_H0 ;  /* 0x20000048ff420230 */ /* 0x120fe40000004100 */
[----:B------:R-:W-:-:S03]  /*aed0*/  @P3 HADD2.F32 R72, -RZ, R72.H1_H1 ;  /* 0x30000048ff483230 */ /* 0x000fc60000004100 */
[----:B------:R-:W-:Y:S01]  /*aee0*/  @P0 FMUL.FTZ R78, R66, R67 ;  /* 0x00000043424e0220 */ /* 0x000fe20000410000 */
[----:B------:R-:W-:Y:S01]  /*aef0*/  @P0 FMUL.FTZ R66, R64, UR7 ;  /* 0x0000000740420c20 */ /* 0x000fe20008410000 */
[----:B------:R-:W1:Y:S03]  /*af00*/  @P3 LDC R67, c[0x0][0x408] ;  /* 0x00010200ff433b82 */ /* 0x000e660000000800 */
        /* <DEDUP_REMOVED lines=13> */
[----:B------:R-:W1:Y:S01]  /*afe0*/  @P0 LDC R68, c[0x0][0x408] ;  /* 0x00010200ff440b82 */ /* 0x000e620000000800 */
[----:B0-----:R-:W-:Y:S01]  /*aff0*/  @P3 FMUL.FTZ R69, R69, R66 ;  /* 0x0000004245453220 */ /* 0x001fe20000410000 */
[----:B------:R-:W-:-:S05]  /*b000*/  @P3 HADD2.F32 R66, -RZ, R20.H1_H1 ;  /* 0x30000014ff423230 */ /* 0x000fca0000004100 */
[----:B------:R-:W-:Y:S01]  /*b010*/  @P3 FMUL.FTZ R72, R69, R66 ;  /* 0x0000004245483220 */ /* 0x000fe20000410000 */
[----:B------:R-:W-:Y:S01]  /*b020*/  FFMA.FTZ R66, R67, UR10, R58 ;  /* 0x0000000a43427c23 */ /* 0x000fe2000801003a */
[----:B------:R-:W-:-:S03]  /*b030*/  LOP3.LUT P3, RZ, R80, 0xff000000, RZ, 0xc0, !PT ;  /* 0xff00000050ff7812 */ /* 0x000fc6000786c0ff */
[C---:B------:R-:W-:Y:S01]  /*b040*/  @P0 FMUL.FTZ R67, R66.reuse, UR7 ;  /* 0x0000000742430c20 */ /* 0x040fe20008410000 */
[----:B------:R-:W-:Y:S01]  /*b050*/  @P0 FMUL.FTZ R84, R66, UR7 ;  /* 0x0000000742540c20 */ /* 0x000fe20008410000 */
[----:B------:R-:W-:Y:S02]  /*b060*/  F2FP.F16.F32.PACK_AB R72, R72, R76 ;  /* 0x0000004c4848723e */ /* 0x000fe400000000ff */
[----:B-1----:R-:W-:Y:S01]  /*b070*/  @P0 FMUL.FTZ R69, R67, R68 ;  /* 0x0000004443450220 */ /* 0x002fe20000410000 */
[--C-:B------:R-:W-:Y:S01]  /*b080*/  @P0 HADD2.F32 R68, -RZ, R73.reuse.H0_H0 ;  /* 0x20000049ff440230 */ /* 0x100fe20000004100 */
[----:B------:R-:W0:Y:S04]  /*b090*/  @P0 LDC R67, c[0x0][0x408] ;  /* 0x00010200ff430b82 */ /* 0x000e280000000800 */
[----:B------:R-:W-:Y:S01]  /*b0a0*/  @P0 FMUL.FTZ R83, R68, R69 ;  /* 0x0000004544530220 */ /* 0x000fe20000410000 */
[----:B------:R-:W-:Y:S01]  /*b0b0*/  FFMA.FTZ R68, R101, UR11, R79 ;  /* 0x0000000b65447c23 */ /* 0x000fe2000801004f */
[----:B------:R-:W-:-:S03]  /*b0c0*/  @P3 HADD2.F32 R73, -RZ, R73.H1_H1 ;  /* 0x30000049ff493230 */ /* 0x000fc60000004100 */
[----:B------:R-:W-:Y:S02]  /*b0d0*/  FADD.FTZ R70, R93, -R68 ;  /* 0x800000445d467221 */ /* 0x000fe40000010000 */
[----:B------:R-:W1:Y:S01]  /*b0e0*/  @P3 LDC R68, c[0x0][0x408] ;  /* 0x00010200ff443b82 */ /* 0x000e620000000800 */
[----:B0-----:R-:W-:Y:S01]  /*b0f0*/  @P0 FMUL.FTZ R84, R84, R67 ;  /* 0x0000004354540220 */ /* 0x001fe20000410000 */
[----:B------:R-:W-:-:S05]  /*b100*/  @P0 HADD2.F32 R67, -RZ, R21.H0_H0 ;  /* 0x20000015ff430230 */ /* 0x000fca0000004100 */
[----:B------:R-:W-:Y:S01]  /*b110*/  @P0 FMUL.FTZ R77, R84, R67 ;  /* 0x00000043544d0220 */ /* 0x000fe20000410000 */
[----:B------:R-:W-:Y:S01]  /*b120*/  FFMA.FTZ R67, R70, UR10, R59 ;  /* 0x0000000a46437c23 */ /* 0x000fe2000801003b */
[----:B------:R-:W-:Y:S01]  /*b130*/  LOP3.LUT P0, RZ, R81, 0xff, RZ, 0xc0, !PT ;  /* 0x000000ff51ff7812 */ /* 0x000fe2000780c0ff */
[----:B------:R-:W-:Y:S02]  /*b140*/  HFMA2 R84, -RZ, RZ, 0, 0 ;  /* 0x00000000ff547431 */ /* 0x000fe400000001ff */
[----:B------:R-:W-:-:S04]  /*b150*/  @P3 FMUL.FTZ R69, R67, UR7 ;  /* 0x0000000743453c20 */ /* 0x000fc80008410000 */
[----:B-1----:R-:W-:Y:S01]  /*b160*/  @P3 FMUL.FTZ R70, R69, R68 ;  /* 0x0000004445463220 */ /* 0x002fe20000410000 */
[----:B------:R-:W-:Y:S01]  /*b170*/  FFMA.FTZ R69, R102, UR11, R79 ;  /* 0x0000000b66457c23 */ /* 0x000fe2000801004f */
[----:B------:R-:W0:Y:S02]  /*b180*/  @P3 LDC R68, c[0x0][0x408] ;  /* 0x00010200ff443b82 */ /* 0x000e240000000800 */
[----:B------:R-:W-:Y:S01]  /*b190*/  @P3 FMUL.FTZ R84, R73, R70 ;  /* 0x0000004649543220 */ /* 0x000fe20000410000 */
[----:B------:R-:W-:Y:S01]  /*b1a0*/  FADD.FTZ R71, R94, -R69 ;  /* 0x800000455e477221 */ /* 0x000fe20000010000 */
[----:B------:R-:W-:-:S04]  /*b1b0*/  @P3 FMUL.FTZ R73, R67, UR7 ;  /* 0x0000000743493c20 */ /* 0x000fc80008410000 */
[----:B------:R-:W1:Y:S08]  /*b1c0*/  @P0 LDC R69, c[0x0][0x408] ;  /* 0x00010200ff450b82 */ /* 0x000e700000000800 */
[----:B------:R-:W2:Y:S01]  /*b1d0*/  @P0 LDC R86, c[0x0][0x408] ;  /* 0x00010200ff560b82 */ /* 0x000ea20000000800 */
[----:B0-----:R-:W-:Y:S01]  /*b1e0*/  @P3 FMUL.FTZ R85, R73, R68 ;  /* 0x0000004449553220 */ /* 0x001fe20000410000 */
[----:B------:R-:W-:Y:S01]  /*b1f0*/  @P3 HADD2.F32 R68, -RZ, R21.H1_H1 ;  /* 0x30000015ff443230 */ /* 0x000fe20000004100 */
[----:B------:R-:W-:-:S04]  /*b200*/  MOV R73, RZ ;  /* 0x000000ff00497202 */ /* 0x000fc80000000f00 */
[----:B------:R-:W-:Y:S01]  /*b210*/  @P3 FMUL.FTZ R73, R85, R68 ;  /* 0x0000004455493220 */ /* 0x000fe20000410000 */
[----:B------:R-:W-:Y:S01]  /*b220*/  LOP3.LUT P3, RZ, R81, 0xff00, RZ, 0xc0, !PT ;  /* 0x0000ff0051ff7812 */ /* 0x000fe2000786c0ff */
[----:B------:R-:W-:Y:S01]  /*b230*/  FFMA.FTZ R68, R71, UR10, R60 ;  /* 0x0000000a47447c23 */ /* 0x000fe2000801003c */
[----:B------:R-:W-:Y:S02]  /*b240*/  HFMA2 R85, -RZ, RZ, 0, 0 ;  /* 0x00000000ff557431 */ /* 0x000fe400000001ff */
[----:B------:R-:W-:Y:S01]  /*b250*/  F2FP.F16.F32.PACK_AB R73, R73, R77 ;  /* 0x0000004d4949723e */ /* 0x000fe200000000ff */
[----:B------:R-:W-:-:S04]  /*b260*/  @P0 FMUL.FTZ R70, R68, UR7 ;  /* 0x0000000744460c20 */ /* 0x000fc80008410000 */
[----:B-1----:R-:W-:Y:S01]  /*b270*/  @P0 FMUL.FTZ R70, R70, R69 ;  /* 0x0000004546460220 */ /* 0x002fe20000410000 */
[----:B------:R-:W-:-:S03]  /*b280*/  @P0 HADD2.F32 R69, -RZ, R74.H0_H0 ;  /* 0x2000004aff450230 */ /* 0x000fc60000004100 */
[----:B------:R-:W0:Y:S01]  /*b290*/  @P3 LDC R71, c[0x0][0x408] ;  /* 0x00010200ff473b82 */ /* 0x000e220000000800 */
[----:B------:R-:W-:Y:S02]  /*b2a0*/  @P3 HADD2.F32 R74, -RZ, R74.H1_H1 ;  /* 0x3000004aff4a3230 */ /* 0x000fe40000004100 */
[----:B------:R-:W-:Y:S01]  /*b2b0*/  @P0 FMUL.FTZ R85, R69, R70 ;  /* 0x0000004645550220 */ /* 0x000fe20000410000 */
[----:B------:R-:W-:Y:S01]  /*b2c0*/  @P0 FMUL.FTZ R69, R68, UR7 ;  /* 0x0000000744450c20 */ /* 0x000fe20008410000 */
[----:B------:R-:W-:Y:S01]  /*b2d0*/  FFMA.FTZ R70, R103, UR11, R79 ;  /* 0x0000000b67467c23 */ /* 0x000fe2000801004f */
[----:B------:R-:W-:Y:S02]  /*b2e0*/  HFMA2 R79, -RZ, RZ, 0, 0 ;  /* 0x00000000ff4f7431 */ /* 0x000fe400000001ff */
[----:B--2---:R-:W-:Y:S01]  /*b2f0*/  @P0 FMUL.FTZ R86, R69, R86 ;  /* 0x0000005645560220 */ /* 0x004fe20000410000 */
[----:B------:R-:W-:Y:S02]  /*b300*/  @P0 HADD2.F32 R69, -RZ, R22.H0_H0 ;  /* 0x20000016ff450230 */ /* 0x000fe40000004100 */
[----:B------:R-:W-:-:S03]  /*b310*/  FADD.FTZ R70, R95, -R70 ;  /* 0x800000465f467221 */ /* 0x000fc60000010000 */
[----:B------:R-:W-:Y:S01]  /*b320*/  @P0 FMUL.FTZ R87, R86, R69 ;  /* 0x0000004556570220 */ /* 0x000fe20000410000 */
[----:B------:R-:W-:Y:S01]  /*b330*/  FFMA.FTZ R69, R70, UR10, R61 ;  /* 0x0000000a46457c23 */ /* 0x000fe2000801003d */
[----:B------:R-:W-:Y:S01]  /*b340*/  HFMA2 R86, -RZ, RZ, 0, 0 ;  /* 0x00000000ff567431 */ /* 0x000fe200000001ff */
[----:B------:R-:W-:Y:S02]  /*b350*/  ISETP.GE.U32.AND P0, PT, R80, RZ, PT ;  /* 0x000000ff5000720c */ /* 0x000fe40003f06070 */
[----:B------:R-:W-:Y:S02]  /*b360*/  @P3 FMUL.FTZ R70, R69, UR7 ;  /* 0x0000000745463c20 */ /* 0x000fe40008410000 */
[----:B------:R-:W-:Y:S02]  /*b370*/  ISETP.GE.U32.AND.EX P0, PT, R81, 0x1000000, PT, P0 ;  /* 0x010000005100780c */ /* 0x000fe40003f06100 */
[----:B0-----:R-:W-:-:S04]  /*b380*/  @P3 FMUL.FTZ R71, R70, R71 ;  /* 0x0000004746473220 */ /* 0x001fc80000410000 */
[----:B------:R-:W-:Y:S01]  /*b390*/  @P3 FMUL.FTZ R86, R74, R71 ;  /* 0x000000474a563220 */ /* 0x000fe20000410000 */
[----:B------:R-:W-:Y:S01]  /*b3a0*/  MOV R74, RZ ;  /* 0x000000ff004a7202 */ /* 0x000fe20000000f00 */
[----:B------:R-:W0:Y:S05]  /*b3b0*/  @P3 LDC R71, c[0x0][0x408] ;  /* 0x00010200ff473b82 */ /* 0x000e2a0000000800 */
[----:B------:R-:W-:Y:S02]  /*b3c0*/  @P0 HADD2.F32 R89, -RZ, R23.H1_H1 ;  /* 0x30000017ff590230 */ /* 0x000fe40000004100 */
[----:B0-----:R-:W-:Y:S01]  /*b3d0*/  @P3 FMUL.FTZ R71, R70, R71 ;  /* 0x0000004746473220 */ /* 0x001fe20000410000 */
[----:B------:R-:W-:-:S05]  /*b3e0*/  @P3 HADD2.F32 R70, -RZ, R22.H1_H1 ;  /* 0x30000016ff463230 */ /* 0x000fca0000004100 */
[----:B------:R-:W-:Y:S01]  /*b3f0*/  @P3 FMUL.FTZ R74, R71, R70 ;  /* 0x00000046474a3220 */ /* 0x000fe20000410000 */
[----:B------:R-:W-:Y:S01]  /*b400*/  LOP3.LUT P3, RZ, R81, 0xff0000, RZ, 0xc0, !PT ;  /* 0x00ff000051ff7812 */ /* 0x000fe2000786c0ff */
[----:B------:R-:W-:Y:S01]  /*b410*/  FFMA.FTZ R70, R97, UR10, R62 ;  /* 0x0000000a61467c23 */ /* 0x000fe2000801003e */
[----:B------:R-:W-:Y:S02]  /*b420*/  MOV R81, RZ ;  /* 0x000000ff00517202 */ /* 0x000fe40000000f00 */
[----:B------:R-:W-:-:S09]  /*b430*/  F2FP.F16.F32.PACK_AB R74, R74, R87 ;  /* 0x000000574a4a723e */ /* 0x000fd200000000ff */
[----:B------:R-:W0:Y:S01]  /*b440*/  @P3 LDC R71, c[0x0][0x408] ;  /* 0x00010200ff473b82 */ /* 0x000e220000000800 */
[----:B------:R-:W-:-:S04]  /*b450*/  @P3 FMUL.FTZ R88, R70, UR7 ;  /* 0x0000000746583c20 */ /* 0x000fc80008410000 */
[----:B0-----:R-:W-:Y:S01]  /*b460*/  @P3 FMUL.FTZ R88, R88, R71 ;  /* 0x0000004758583220 */ /* 0x001fe20000410000 */
[--C-:B------:R-:W-:Y:S02]  /*b470*/  @P3 HADD2.F32 R71, -RZ, R75.reuse.H0_H0 ;  /* 0x2000004bff473230 */ /* 0x100fe40000004100 */
[----:B------:R-:W-:-:S03]  /*b480*/  @P0 HADD2.F32 R75, -RZ, R75.H1_H1 ;  /* 0x3000004bff4b0230 */ /* 0x000fc60000004100 */
[----:B------:R-:W-:Y:S01]  /*b490*/  @P3 FMUL.FTZ R79, R71, R88 ;  /* 0x00000058474f3220 */ /* 0x000fe20000410000 */
[----:B------:R-:W-:Y:S01]  /*b4a0*/  @P3 FMUL.FTZ R71, R70, UR7 ;  /* 0x0000000746473c20 */ /* 0x000fe20008410000 */
[----:B------:R-:W0:Y:S03]  /*b4b0*/  @P3 LDC R88, c[0x0][0x408] ;  /* 0x00010200ff583b82 */ /* 0x000e260000000800 */
[----:B0-----:R-:W-:Y:S01]  /*b4c0*/  @P3 FMUL.FTZ R88, R71, R88 ;  /* 0x0000005847583220 */ /* 0x001fe20000410000 */
[----:B------:R-:W-:-:S05]  /*b4d0*/  @P3 HADD2.F32 R71, -RZ, R23.H0_H0 ;  /* 0x20000017ff473230 */ /* 0x000fca0000004100 */
[----:B------:R-:W-:Y:S01]  /*b4e0*/  @P3 FMUL.FTZ R81, R88, R71 ;  /* 0x0000004758513220 */ /* 0x000fe20000410000 */
[----:B------:R-:W-:Y:S01]  /*b4f0*/  FFMA.FTZ R71, R90, UR10, R63 ;  /* 0x0000000a5a477c23 */ /* 0x000fe2000801003f */
[----:B------:R-:W-:-:S03]  /*b500*/  HFMA2 R88, -RZ, RZ, 0, 0 ;  /* 0x00000000ff587431 */ /* 0x000fc600000001ff */
[----:B------:R-:W-:-:S04]  /*b510*/  FMUL.FTZ R80, R71, UR7 ;  /* 0x0000000747507c20 */ /* 0x000fc80008410000 */
[----:B------:R-:W-:Y:S01]  /*b520*/  FMUL.FTZ R90, R80, UR23 ;  /* 0x00000017505a7c20 */ /* 0x000fe20008410000 */
[----:B------:R-:W-:-:S03]  /*b530*/  MOV R80, RZ ;  /* 0x000000ff00507202 */ /* 0x000fc60000000f00 */
[C---:B------:R-:W-:Y:S01]  /*b540*/  @P0 FMUL.FTZ R88, R90.reuse, R89 ;  /* 0x000000595a580220 */ /* 0x040fe20000410000 */
[----:B------:R-:W-:-:S04]  /*b550*/  @P0 FMUL.FTZ R80, R90, R75 ;  /* 0x0000004b5a500220 */ /* 0x000fc80000410000 */
[----:B------:R-:W-:Y:S01]  /*b560*/  F2FP.F16.F32.PACK_AB R75, R88, R81 ;  /* 0x00000051584b723e */ /* 0x000fe200000000ff */
[----:B------:R-:W-:Y:S06]  /*b570*/  BRA `(.L_x_12801) ;  /* 0x0000001400287947 */ /* 0x000fec0003800000 */
.L_x_12800:
[--C-:B------:R-:W-:Y:S01]  /*b580*/  FFMA.FTZ R96, R96, UR11, R79.reuse ;  /* 0x0000000b60607c23 */ /* 0x100fe2000801004f */
[----:B------:R-:W-:Y:S01]  /*b590*/  LOP3.LUT P0, RZ, R80, 0xff, RZ, 0xc0, !PT ;  /* 0x000000ff50ff7812 */ /* 0x000fe2000780c0ff */
[----:B------:R-:W-:Y:S02]  /*b5a0*/  HFMA2 R78, -RZ, RZ, 0, 0 ;  /* 0x00000000ff4e7431 */ /* 0x000fe400000001ff */
[--C-:B------:R-:W-:Y:S01]  /*b5b0*/  FFMA.FTZ R98, R98, UR11, R79.reuse ;  /* 0x0000000b62627c23 */ /* 0x100fe2000801004f */
[----:B------:R-:W-:Y:S01]  /*b5c0*/  FADD.FTZ R77, R90, -R96 ;  /* 0x800000605a4d7221 */ /* 0x000fe20000010000 */
[----:B------:R-:W-:Y:S01]  /*b5d0*/  LOP3.LUT P3, RZ, R81, 0xff00, RZ, 0xc0, !PT ;  /* 0x0000ff0051ff7812 */ /* 0x000fe2000786c0ff */
[----:B------:R-:W-:Y:S01]  /*b5e0*/  FFMA.FTZ R104, R104, UR11, R79 ;  /* 0x0000000b68687c23 */ /* 0x000fe2000801004f */
[----:B------:R-:W-:Y:S01]  /*b5f0*/  FADD.FTZ R98, R91, -R98 ;  /* 0x800000625b627221 */ /* 0x000fe20000010000 */
[----:B------:R-:W-:Y:S01]  /*b600*/  FFMA.FTZ R77, R77, UR10, R56 ;  /* 0x0000000a4d4d7c23 */ /* 0x000fe20008010038 */
[----:B------:R-:W-:Y:S01]  /*b610*/  LOP3.LUT P4, RZ, R81, 0xff0000, RZ, 0xc0, !PT ;  /* 0x00ff000051ff7812 */ /* 0x000fe2000788c0ff */
[----:B------:R-:W-:-:S02]  /*b620*/  FADD.FTZ R97, R97, -R104 ;  /* 0x8000006861617221 */ /* 0x000fc40000010000 */
[----:B------:R-:W-:Y:S01]  /*b630*/  FMUL.FTZ R77, R77, UR7 ;  /* 0x000000074d4d7c20 */ /* 0x000fe20008410000 */
[----:B-----5:R-:W-:Y:S02]  /*b640*/  @P0 HADD2.F32 R76, -RZ, R72.H0_H0 ;  /* 0x20000048ff4c0230 */ /* 0x020fe40000004100 */
[----:B------:R-:W-:Y:S01]  /*b650*/  FFMA.FTZ R97, R97, UR10, R62 ;  /* 0x0000000a61617c23 */ /* 0x000fe2000801003e */
[----:B------:R-:W-:Y:S01]  /*b660*/  FMUL.FTZ R77, R77, UR23 ;  /* 0x000000174d4d7c20 */ /* 0x000fe20008410000 */
[----:B------:R-:W-:-:S03]  /*b670*/  @P0 HADD2.F32 R82, -RZ, R20.H0_H0 ;  /* 0x20000014ff520230 */ /* 0x000fc60000004100 */
[-C--:B------:R-:W-:Y:S01]  /*b680*/  @P0 FMUL.FTZ R78, R76, R77.reuse ;  /* 0x0000004d4c4e0220 */ /* 0x080fe20000410000 */
[----:B------:R-:W-:Y:S01]  /*b690*/  MOV R76, RZ ;  /* 0x000000ff004c7202 */ /* 0x000fe20000000f00 */
[----:B------:R-:W-:Y:S01]  /*b6a0*/  @P0 FMUL.FTZ R76, R82, R77 ;  /* 0x0000004d524c0220 */ /* 0x000fe20000410000 */
[----:B------:R-:W-:Y:S01]  /*b6b0*/  LOP3.LUT P0, RZ, R80, 0xff00, RZ, 0xc0, !PT ;  /* 0x0000ff0050ff7812 */ /* 0x000fe2000780c0ff */
[----:B------:R-:W-:Y:S01]  /*b6c0*/  FFMA.FTZ R77, R98, UR10, R57 ;  /* 0x0000000a624d7c23 */ /* 0x000fe20008010039 */
[----:B------:R-:W-:Y:S02]  /*b6d0*/  HFMA2 R82, -RZ, RZ, 0, 0 ;  /* 0x00000000ff527431 */ /* 0x000fe400000001ff */
[----:B------:R-:W-:Y:S02]  /*b6e0*/  @P4 HADD2.F32 R89, -RZ, R23.H0_H0 ;  /* 0x20000017ff594230 */ /* 0x000fe40000004100 */
[----:B------:R-:W-:-:S04]  /*b6f0*/  FMUL.FTZ R77, R77, UR7 ;  /* 0x000000074d4d7c20 */ /* 0x000fc80008410000 */
[----:B------:R-:W-:-:S03]  /*b700*/  FMUL.FTZ R77, R77, UR23 ;  /* 0x000000174d4d7c20 */ /* 0x000fc60008410000 */
[----:B------:R-:W-:Y:S02]  /*b710*/  @P0 HADD2.F32 R72, -RZ, R72.H1_H1 ;  /* 0x30000048ff480230 */ /* 0x000fe40000004100 */
[----:B------:R-:W-:-:S03]  /*b720*/  @P0 HADD2.F32 R83, -RZ, R20.H1_H1 ;  /* 0x30000014ff530230 */ /* 0x000fc60000004100 */
[-C--:B------:R-:W-:Y:S01]  /*b730*/  @P0 FMUL.FTZ R82, R72, R77.reuse ;  /* 0x0000004d48520220 */ /* 0x080fe20000410000 */
[----:B------:R-:W-:Y:S01]  /*b740*/  MOV R72, RZ ;  /* 0x000000ff00487202 */ /* 0x000fe20000000f00 */
[----:B------:R-:W-:Y:S01]  /*b750*/  @P0 FMUL.FTZ R72, R83, R77 ;  /* 0x0000004d53480220 */ /* 0x000fe20000410000 */
[----:B------:R-:W-:Y:S01]  /*b760*/  FFMA.FTZ R77, R100, UR11, R79 ;  /* 0x0000000b644d7c23 */ /* 0x000fe2000801004f */
[----:B------:R-:W-:Y:S01]  /*b770*/  LOP3.LUT P0, RZ, R80, 0xff0000, RZ, 0xc0, !PT ;  /* 0x00ff000050ff7812 */ /* 0x000fe2000780c0ff */
[----:B------:R-:W-:Y:S02]  /*b780*/  HFMA2 R83, -RZ, RZ, 0, 0 ;  /* 0x00000000ff537431 */ /* 0x000fe400000001ff */
[----:B------:R-:W-:Y:S01]  /*b790*/  FADD.FTZ R77, R92, -R77 ;  /* 0x8000004d5c4d7221 */ /* 0x000fe20000010000 */
[----:B------:R-:W-:-:S03]  /*b7a0*/  F2FP.F16.F32.PACK_AB R72, R72, R76 ;  /* 0x0000004c4848723e */ /* 0x000fc600000000ff */
[----:B------:R-:W-:-:S04]  /*b7b0*/  FFMA.FTZ R77, R77, UR10, R58 ;  /* 0x0000000a4d4d7c23 */ /* 0x000fc8000801003a */
[----:B------:R-:W-:Y:S02]  /*b7c0*/  FMUL.FTZ R84, R77, UR7 ;  /* 0x000000074d547c20 */ /* 0x000fe40008410000 */
[----:B------:R-:W-:Y:S02]  /*b7d0*/  @P0 HADD2.F32 R77, -RZ, R73.H0_H0 ;  /* 0x20000049ff4d0230 */ /* 0x000fe40000004100 */
[----:B------:R-:W-:Y:S01]  /*b7e0*/  FMUL.FTZ R84, R84, UR23 ;  /* 0x0000001754547c20 */ /* 0x000fe20008410000 */
[----:B------:R-:W-:-:S03]  /*b7f0*/  @P0 HADD2.F32 R85, -RZ, R21.H0_H0 ;  /* 0x20000015ff550230 */ /* 0x000fc60000004100 */
[-C--:B------:R-:W-:Y:S01]  /*b800*/  @P0 FMUL.FTZ R83, R77, R84.reuse ;  /* 0x000000544d530220 */ /* 0x080fe20000410000 */
[----:B------:R-:W-:Y:S01]  /*b810*/  MOV R77, RZ ;  /* 0x000000ff004d7202 */ /* 0x000fe20000000f00 */
[----:B------:R-:W-:Y:S01]  /*b820*/  @P0 FMUL.FTZ R77, R85, R84 ;  /* 0x00000054554d0220 */ /* 0x000fe20000410000 */
[----:B------:R-:W-:Y:S01]  /*b830*/  FFMA.FTZ R84, R101, UR11, R79 ;  /* 0x0000000b65547c23 */ /* 0x000fe2000801004f */
[----:B------:R-:W-:-:S03]  /*b840*/  LOP3.LUT P0, RZ, R80, 0xff000000, RZ, 0xc0, !PT ;  /* 0xff00000050ff7812 */ /* 0x000fc6000780c0ff */
[----:B------:R-:W-:-:S04]  /*b850*/  FADD.FTZ R84, R93, -R84 ;  /* 0x800000545d547221 */ /* 0x000fc80000010000 */
[----:B------:R-:W-:-:S04]  /*b860*/  FFMA.FTZ R84, R84, UR10, R59 ;  /* 0x0000000a54547c23 */ /* 0x000fc8000801003b */
[----:B------:R-:W-:Y:S01]  /*b870*/  FMUL.FTZ R85, R84, UR7 ;  /* 0x0000000754557c20 */ /* 0x000fe20008410000 */
[----:B------:R-:W-:Y:S02]  /*b880*/  HFMA2 R84, -RZ, RZ, 0, 0 ;  /* 0x00000000ff547431 */ /* 0x000fe400000001ff */
[----:B------:R-:W-:Y:S01]  /*b890*/  @P0 HADD2.F32 R86, -RZ, R73.H1_H1 ;  /* 0x30000049ff560230 */ /* 0x000fe20000004100 */
[----:B------:R-:W-:Y:S01]  /*b8a0*/  MOV R73, RZ ;  /* 0x000000ff00497202 */ /* 0x000fe20000000f00 */
[----:B------:R-:W-:-:S04]  /*b8b0*/  FMUL.FTZ R85, R85, UR23 ;  /* 0x0000001755557c20 */ /* 0x000fc80008410000 */
[----:B------:R-:W-:Y:S01]  /*b8c0*/  @P0 FMUL.FTZ R84, R86, R85 ;  /* 0x0000005556540220 */ /* 0x000fe20000410000 */
[----:B------:R-:W-:-:S05]  /*b8d0*/  @P0 HADD2.F32 R86, -RZ, R21.H1_H1 ;  /* 0x30000015ff560230 */ /* 0x000fca0000004100 */
[----:B------:R-:W-:Y:S01]  /*b8e0*/  @P0 FMUL.FTZ R73, R86, R85 ;  /* 0x0000005556490220 */ /* 0x000fe20000410000 */
[----:B------:R-:W-:Y:S01]  /*b8f0*/  FFMA.FTZ R85, R102, UR11, R79 ;  /* 0x0000000b66557c23 */ /* 0x000fe2000801004f */
[----:B------:R-:W-:-:S03]  /*b900*/  LOP3.LUT P0, RZ, R81, 0xff, RZ, 0xc0, !PT ;  /* 0x000000ff51ff7812 */ /* 0x000fc6000780c0ff */
[----:B------:R-:W-:Y:S01]  /*b910*/  FADD.FTZ R85, R94, -R85 ;  /* 0x800000555e557221 */ /* 0x000fe20000010000 */
[----:B------:R-:W-:-:S03]  /*b920*/  F2FP.F16.F32.PACK_AB R73, R73, R77 ;  /* 0x0000004d4949723e */ /* 0x000fc600000000ff */
[----:B------:R-:W-:-:S04]  /*b930*/  FFMA.FTZ R85, R85, UR10, R60 ;  /* 0x0000000a55557c23 */ /* 0x000fc8000801003c */
[----:B------:R-:W-:Y:S01]  /*b940*/  FMUL.FTZ R86, R85, UR7 ;  /* 0x0000000755567c20 */ /* 0x000fe20008410000 */
[----:B------:R-:W-:Y:S02]  /*b950*/  HFMA2 R85, -RZ, RZ, 0, 0 ;  /* 0x00000000ff557431 */ /* 0x000fe400000001ff */
[----:B------:R-:W-:Y:S02]  /*b960*/  @P0 HADD2.F32 R87, -RZ, R74.H0_H0 ;  /* 0x2000004aff570230 */ /* 0x000fe40000004100 */
[----:B------:R-:W-:Y:S01]  /*b970*/  FMUL.FTZ R86, R86, UR23 ;  /* 0x0000001756567c20 */ /* 0x000fe20008410000 */
[----:B------:R-:W-:-:S03]  /*b980*/  @P0 HADD2.F32 R88, -RZ, R22.H0_H0 ;  /* 0x20000016ff580230 */ /* 0x000fc60000004100 */
[-C--:B------:R-:W-:Y:S01]  /*b990*/  @P0 FMUL.FTZ R85, R87, R86.reuse ;  /* 0x0000005657550220 */ /* 0x080fe20000410000 */
[----:B------:R-:W-:Y:S01]  /*b9a0*/  MOV R87, RZ ;  /* 0x000000ff00577202 */ /* 0x000fe20000000f00 */
[----:B------:R-:W-:Y:S01]  /*b9b0*/  @P0 FMUL.FTZ R87, R88, R86 ;  /* 0x0000005658570220 */ /* 0x000fe20000410000 */
[----:B------:R-:W-:Y:S01]  /*b9c0*/  FFMA.FTZ R86, R103, UR11, R79 ;  /* 0x0000000b67567c23 */ /* 0x000fe2000801004f */
[----:B------:R-:W-:-:S03]  /*b9d0*/  ISETP.GE.U32.AND P0, PT, R80, RZ, PT ;  /* 0x000000ff5000720c */ /* 0x000fc60003f06070 */
[----:B------:R-:W-:Y:S01]  /*b9e0*/  FADD.FTZ R86, R95, -R86 ;  /* 0x800000565f567221 */ /* 0x000fe20000010000 */
[----:B------:R-:W-:Y:S01]  /*b9f0*/  ISETP.GE.U32.AND.EX P0, PT, R81, 0x1000000, PT, P0 ;  /* 0x010000005100780c */ /* 0x000fe20003f06100 */
[----:B------:R-:W-:Y:S01]  /*ba00*/  @P3 HADD2.F32 R81, -RZ, R74.H1_H1 ;  /* 0x3000004aff513230 */ /* 0x000fe20000004100 */
[----:B------:R-:W-:Y:S01]  /*ba10*/  MOV R74, RZ ;  /* 0x000000ff004a7202 */ /* 0x000fe20000000f00 */
[----:B------:R-:W-:Y:S01]  /*ba20*/  FFMA.FTZ R80, R86, UR10, R61 ;  /* 0x0000000a56507c23 */ /* 0x000fe2000801003d */
[----:B------:R-:W-:-:S03]  /*ba30*/  HFMA2 R86, -RZ, RZ, 0, 0 ;  /* 0x00000000ff567431 */ /* 0x000fc600000001ff */
[----:B------:R-:W-:-:S04]  /*ba40*/  FMUL.FTZ R80, R80, UR7 ;  /* 0x0000000750507c20 */ /* 0x000fc80008410000 */
[----:B------:R-:W-:Y:S02]  /*ba50*/  FMUL.FTZ R80, R80, UR23 ;  /* 0x0000001750507c20 */ /* 0x000fe40008410000 */
[----:B------:R-:W-:Y:S02]  /*ba60*/  @P0 HADD2.F32 R90, -RZ, R75.H1_H1 ;  /* 0x3000004bff5a0230 */ /* 0x000fe40000004100 */
[----:B------:R-:W-:Y:S01]  /*ba70*/  @P3 FMUL.FTZ R86, R81, R80 ;  /* 0x0000005051563220 */ /* 0x000fe20000410000 */
[----:B------:R-:W-:Y:S02]  /*ba80*/  @P3 HADD2.F32 R81, -RZ, R22.H1_H1 ;  /* 0x30000016ff513230 */ /* 0x000fe40000004100 */
[----:B------:R-:W-:-:S03]  /*ba90*/  @P0 HADD2.F32 R92, -RZ, R23.H1_H1 ;  /* 0x30000017ff5c0230 */ /* 0x000fc60000004100 */
[----:B------:R-:W-:Y:S01]  /*baa0*/  @P3 FMUL.FTZ R74, R81, R80 ;  /* 0x00000050514a3220 */ /* 0x000fe20000410000 */
[----:B------:R-:W-:Y:S01]  /*bab0*/  FFMA.FTZ R80, R105, UR11, R79 ;  /* 0x0000000b69507c23 */ /* 0x000fe2000801004f */
[----:B------:R-:W-:Y:S01]  /*bac0*/  FMUL.FTZ R79, R97, UR7 ;  /* 0x00000007614f7c20 */ /* 0x000fe20008410000 */
[----:B------:R-:W-:Y:S02]  /*bad0*/  @P4 HADD2.F32 R81, -RZ, R75.H0_H0 ;  /* 0x2000004bff514230 */ /* 0x000fe40000004100 */
[----:B------:R-:W-:Y:S01]  /*bae0*/  FADD.FTZ R88, R99, -R80 ;  /* 0x8000005063587221 */ /* 0x000fe20000010000 */
[----:B------:R-:W-:Y:S01]  /*baf0*/  FMUL.FTZ R80, R79, UR23 ;  /* 0x000000174f507c20 */ /* 0x000fe20008410000 */
[----:B------:R-:W-:Y:S01]  /*bb00*/  HFMA2 R79, -RZ, RZ, 0, 0 ;  /* 0x00000000ff4f7431 */ /* 0x000fe200000001ff */
[----:B------:R-:W-:Y:S02]  /*bb10*/  F2FP.F16.F32.PACK_AB R74, R74, R87 ;  /* 0x000000574a4a723e */ /* 0x000fe400000000ff */
[-C--:B------:R-:W-:Y:S01]  /*bb20*/  @P4 FMUL.FTZ R79, R81, R80.reuse ;  /* 0x00000050514f4220 */ /* 0x080fe20000410000 */
[----:B------:R-:W-:Y:S01]  /*bb30*/  MOV R81, RZ ;  /* 0x000000ff00517202 */ /* 0x000fe20000000f00 */
[----:B------:R-:W-:Y:S01]  /*bb40*/  @P4 FMUL.FTZ R81, R89, R80 ;  /* 0x0000005059514220 */ /* 0x000fe20000410000 */
[----:B------:R-:W-:Y:S01]  /*bb50*/  FFMA.FTZ R80, R88, UR10, R63 ;  /* 0x0000000a58507c23 */ /* 0x000fe2000801003f */
[----:B------:R-:W-:-:S03]  /*bb60*/  HFMA2 R88, -RZ, RZ, 0, 0 ;  /* 0x00000000ff587431 */ /* 0x000fc600000001ff */
[----:B------:R-:W-:-:S04]  /*bb70*/  FMUL.FTZ R80, R80, UR7 ;  /* 0x0000000750507c20 */ /* 0x000fc80008410000 */
[----:B------:R-:W-:Y:S01]  /*bb80*/  FMUL.FTZ R75, R80, UR23 ;  /* 0x00000017504b7c20 */ /* 0x000fe20008410000 */
[----:B------:R-:W-:-:S03]  /*bb90*/  MOV R80, RZ ;  /* 0x000000ff00507202 */ /* 0x000fc60000000f00 */
[-C--:B------:R-:W-:Y:S01]  /*bba0*/  @P0 FMUL.FTZ R88, R92, R75.reuse ;  /* 0x0000004b5c580220 */ /* 0x080fe20000410000 */
[----:B------:R-:W-:-:S04]  /*bbb0*/  @P0 FMUL.FTZ R80, R90, R75 ;  /* 0x0000004b5a500220 */ /* 0x000fc80000410000 */
[----:B------:R-:W-:Y:S01]  /*bbc0*/  F2FP.F16.F32.PACK_AB R75, R88, R81 ;  /* 0x00000051584b723e */ /* 0x000fe200000000ff */
[----:B------:R-:W-:Y:S06]  /*bbd0*/  BRA `(.L_x_12801) ;  /* 0x0000000c00907947 */ /* 0x000fec0003800000 */
.L_x_12799:
        /* <DEDUP_REMOVED lines=10> */
[----:B------:R-:W-:Y:S01]  /*bc80*/  FMUL.FTZ R64, R65, UR10 ;  /* 0x0000000a41407c20 */ /* 0x000fe20008410000 */
[----:B------:R-:W-:Y:S01]  /*bc90*/  CS2R R84, SRZ ;  /* 0x0000000000547805 */ /* 0x000fe2000001ff00 */
[----:B------:R-:W-:Y:S01]  /*bca0*/  FFMA.FTZ R86, R103, UR11, R79 ;  /* 0x0000000b67567c23 */ /* 0x000fe2000801004f */
[----:B------:R-:W-:Y:S01]  /*bcb0*/  MOV R87, RZ ;  /* 0x000000ff00577202 */ /* 0x000fe20000000f00 */
[----:B------:R-:W0:Y:S01]  /*bcc0*/  @P0 LDC R65, c[0x0][0x408] ;  /* 0x00010200ff410b82 */ /* 0x000e220000000800 */
[----:B------:R-:W-:Y:S01]  /*bcd0*/  @P0 FMUL.FTZ R66, R64, UR7 ;  /* 0x0000000740420c20 */ /* 0x000fe20008410000 */
[----:B-----5:R-:W-:-:S02]  /*bce0*/  @P0 HADD2.F32 R67, -RZ, R72.H0_H0 ;  /* 0x20000048ff430230 */ /* 0x020fc40000004100 */
[----:B------:R-:W-:Y:S01]  /*bcf0*/  FADD.FTZ R86, R95, -R86 ;  /* 0x800000565f567221 */ /* 0x000fe20000010000 */
[----:B------:R-:W-:Y:S02]  /*bd00*/  @P3 HADD2.F32 R72, -RZ, R72.H1_H1 ;  /* 0x30000048ff483230 */ /* 0x000fe40000004100 */
[----:B------:R-:W-:Y:S01]  /*bd10*/  @P0 FMUL.FTZ R66, R66, UR23 ;  /* 0x0000001742420c20 */ /* 0x000fe20008410000 */
[--C-:B------:R-:W-:Y:S01]  /*bd20*/  FFMA.FTZ R104, R104, UR11, R79.reuse ;  /* 0x0000000b68687c23 */ /* 0x100fe2000801004f */
[----:B------:R-:W-:Y:S02]  /*bd30*/  FFMA.FTZ R90, R105, UR11, R79 ;  /* 0x0000000b695a7c23 */ /* 0x000fe4000801004f */
[----:B------:R-:W-:Y:S01]  /*bd40*/  @P0 FMUL.FTZ R78, R67, R66 ;  /* 0x00000042434e0220 */ /* 0x000fe20000410000 */
[----:B------:R-:W-:Y:S01]  /*bd50*/  @P0 FMUL.FTZ R66, R64, UR7 ;  /* 0x0000000740420c20 */ /* 0x000fe20008410000 */
[----:B------:R-:W1:Y:S01]  /*bd60*/  @P3 LDC R67, c[0x0][0x408] ;  /* 0x00010200ff433b82 */ /* 0x000e620000000800 */
[----:B------:R-:W-:Y:S01]  /*bd70*/  FADD.FTZ R104, R97, -R104 ;  /* 0x8000006861687221 */ /* 0x000fe20000010000 */
[----:B------:R-:W-:Y:S01]  /*bd80*/  FADD.FTZ R90, R99, -R90 ;  /* 0x8000005a635a7221 */ /* 0x000fe20000010000 */
[----:B0-----:R-:W-:Y:S01]  /*bd90*/  @P0 FMUL.FTZ R66, R66, R65 ;  /* 0x0000004142420220 */ /* 0x001fe20000410000 */
[----:B------:R-:W-:-:S05]  /*bda0*/  @P0 HADD2.F32 R65, -RZ, R20.H0_H0 ;  /* 0x20000014ff410230 */ /* 0x000fca0000004100 */
[----:B------:R-:W-:Y:S01]  /*bdb0*/  @P0 FMUL.FTZ R76, R65, R66 ;  /* 0x00000042414c0220 */ /* 0x000fe20000410000 */
[----:B------:R-:W-:Y:S01]  /*bdc0*/  FMUL.FTZ R65, R98, UR10 ;  /* 0x0000000a62417c20 */ /* 0x000fe20008410000 */
[----:B------:R-:W-:-:S03]  /*bdd0*/  LOP3.LUT P0, RZ, R80, 0xff0000, RZ, 0xc0, !PT ;  /* 0x00ff000050ff7812 */ /* 0x000fc6000780c0ff */
[----:B------:R-:W-:-:S04]  /*bde0*/  @P3 FMUL.FTZ R66, R65, UR7 ;  /* 0x0000000741423c20 */ /* 0x000fc80008410000 */
[----:B-1----:R-:W-:Y:S02]  /*bdf0*/  @P3 FMUL.FTZ R67, R66, R67 ;  /* 0x0000004342433220 */ /* 0x002fe40000410000 */
[----:B------:R-:W0:Y:S02]  /*be00*/  @P3 LDC R66, c[0x0][0x408] ;  /* 0x00010200ff423b82 */ /* 0x000e240000000800 */
[----:B------:R-:W-:Y:S01]  /*be10*/  @P3 FMUL.FTZ R82, R72, R67 ;  /* 0x0000004348523220 */ /* 0x000fe20000410000 */
[----:B------:R-:W-:Y:S01]  /*be20*/  FFMA.FTZ R67, R100, UR11, R79 ;  /* 0x0000000b64437c23 */ /* 0x000fe2000801004f */
[----:B------:R-:W-:Y:S01]  /*be30*/  MOV R72, RZ ;  /* 0x000000ff00487202 */ /* 0x000fe20000000f00 */
[----:B------:R-:W-:Y:S02]  /*be40*/  @P0 HADD2.F32 R69, -RZ, R73.H0_H0 ;  /* 0x20000049ff450230 */ /* 0x000fe40000004100 */
[----:B------:R-:W-:Y:S01]  /*be50*/  FADD.FTZ R92, R92, -R67 ;  /* 0x800000435c5c7221 */ /* 0x000fe20000010000 */
[----:B------:R-:W1:Y:S01]  /*be60*/  @P0 LDC R68, c[0x0][0x408] ;  /* 0x00010200ff440b82 */ /* 0x000e620000000800 */
[----:B------:R-:W-:-:S04]  /*be70*/  @P3 FMUL.FTZ R67, R65, UR7 ;  /* 0x0000000741433c20 */ /* 0x000fc80008410000 */
[----:B0-----:R-:W-:Y:S01]  /*be80*/  @P3 FMUL.FTZ R67, R67, R66 ;  /* 0x0000004243433220 */ /* 0x001fe20000410000 */
[----:B------:R-:W-:-:S05]  /*be90*/  @P3 HADD2.F32 R66, -RZ, R20.H1_H1 ;  /* 0x30000014ff423230 */ /* 0x000fca0000004100 */
[----:B------:R-:W-:Y:S01]  /*bea0*/  @P3 FMUL.FTZ R72, R66, R67 ;  /* 0x0000004342483220 */ /* 0x000fe20000410000 */
[----:B------:R-:W-:Y:S01]  /*beb0*/  FMUL.FTZ R66, R92, UR10 ;  /* 0x0000000a5c427c20 */ /* 0x000fe20008410000 */
[----:B------:R-:W-:-:S03]  /*bec0*/  LOP3.LUT P3, RZ, R80, 0xff000000, RZ, 0xc0, !PT ;  /* 0xff00000050ff7812 */ /* 0x000fc6000786c0ff */
[C---:B------:R-:W-:Y:S01]  /*bed0*/  @P0 FMUL.FTZ R67, R66.reuse, UR7 ;  /* 0x0000000742430c20 */ /* 0x040fe20008410000 */
[----:B------:R-:W-:Y:S01]  /*bee0*/  @P0 FMUL.FTZ R70, R66, UR7 ;  /* 0x0000000742460c20 */ /* 0x000fe20008410000 */
[----:B------:R-:W-:Y:S02]  /*bef0*/  F2FP.F16.F32.PACK_AB R72, R72, R76 ;  /* 0x0000004c4848723e */ /* 0x000fe400000000ff */
[----:B-1----:R-:W-:Y:S02]  /*bf00*/  @P0 FMUL.FTZ R68, R67, R68 ;  /* 0x0000004443440220 */ /* 0x002fe40000410000 */
[----:B------:R-:W0:Y:S02]  /*bf10*/  @P0 LDC R67, c[0x0][0x408] ;  /* 0x00010200ff430b82 */ /* 0x000e240000000800 */
[----:B------:R-:W-:Y:S01]  /*bf20*/  @P0 FMUL.FTZ R83, R69, R68 ;  /* 0x0000004445530220 */ /* 0x000fe20000410000 */
[----:B------:R-:W-:-:S04]  /*bf30*/  FFMA.FTZ R68, R101, UR11, R79 ;  /* 0x0000000b65447c23 */ /* 0x000fc8000801004f */
[----:B------:R-:W-:Y:S02]  /*bf40*/  FADD.FTZ R93, R93, -R68 ;  /* 0x800000445d5d7221 */ /* 0x000fe40000010000 */
[----:B------:R-:W1:Y:S01]  /*bf50*/  @P3 LDC R68, c[0x0][0x408] ;  /* 0x00010200ff443b82 */ /* 0x000e620000000800 */
[----:B0-----:R-:W-:Y:S01]  /*bf60*/  @P0 FMUL.FTZ R70, R70, R67 ;  /* 0x0000004346460220 */ /* 0x001fe20000410000 */
[----:B------:R-:W-:-:S05]  /*bf70*/  @P0 HADD2.F32 R67, -RZ, R21.H0_H0 ;  /* 0x20000015ff430230 */ /* 0x000fca0000004100 */
[----:B------:R-:W-:Y:S01]  /*bf80*/  @P0 FMUL.FTZ R77, R67, R70 ;  /* 0x00000046434d0220 */ /* 0x000fe20000410000 */
[----:B------:R-:W-:Y:S01]  /*bf90*/  FMUL.FTZ R67, R93, UR10 ;  /* 0x0000000a5d437c20 */ /* 0x000fe20008410000 */
[----:B------:R-:W-:Y:S01]  /*bfa0*/  LOP3.LUT P0, RZ, R81, 0xff, RZ, 0xc0, !PT ;  /* 0x000000ff51ff7812 */ /* 0x000fe2000780c0ff */
[----:B------:R-:W-:Y:S02]  /*bfb0*/  @P3 HADD2.F32 R70, -RZ, R73.H1_H1 ;  /* 0x30000049ff463230 */ /* 0x000fe40000004100 */
[----:B------:R-:W-:Y:S02]  /*bfc0*/  HFMA2 R73, -RZ, RZ, 0, 0 ;  /* 0x00000000ff497431 */ /* 0x000fe400000001ff */
[C---:B------:R-:W-:Y:S01]  /*bfd0*/  @P3 FMUL.FTZ R69, R67.reuse, UR7 ;  /* 0x0000000743453c20 */ /* 0x040fe20008410000 */
[----:B------:R-:W-:-:S03]  /*bfe0*/  @P3 FMUL.FTZ R71, R67, UR7 ;  /* 0x0000000743473c20 */ /* 0x000fc60008410000 */
[----:B-1----:R-:W-:Y:S02]  /*bff0*/  @P3 FMUL.FTZ R69, R69, R68 ;  /* 0x0000004445453220 */ /* 0x002fe40000410000 */
[----:B------:R-:W0:Y:S02]  /*c000*/  @P3 LDC R68, c[0x0][0x408] ;  /* 0x00010200ff443b82 */ /* 0x000e240000000800 */
[----:B------:R-:W-:Y:S01]  /*c010*/  @P3 FMUL.FTZ R84, R70, R69 ;  /* 0x0000004546543220 */ /* 0x000fe20000410000 */
[----:B------:R-:W-:Y:S01]  /*c020*/  FFMA.FTZ R69, R102, UR11, R79 ;  /* 0x0000000b66457c23 */ /* 0x000fe2000801004f */
[----:B------:R-:W-:-:S03]  /*c030*/  HFMA2 R79, -RZ, RZ, 0, 0 ;  /* 0x00000000ff4f7431 */ /* 0x000fc600000001ff */
[----:B------:R-:W-:Y:S02]  /*c040*/  FADD.FTZ R94, R94, -R69 ;  /* 0x800000455e5e7221 */ /* 0x000fe40000010000 */
[----:B------:R-:W1:Y:S01]  /*c050*/  @P0 LDC R69, c[0x0][0x408] ;  /* 0x00010200ff450b82 */ /* 0x000e620000000800 */
[----:B0-----:R-:W-:Y:S01]  /*c060*/  @P3 FMUL.FTZ R71, R71, R68 ;  /* 0x0000004447473220 */ /* 0x001fe20000410000 */
[----:B------:R-:W-:-:S05]  /*c070*/  @P3 HADD2.F32 R68, -RZ, R21.H1_H1 ;  /* 0x30000015ff443230 */ /* 0x000fca0000004100 */
[----:B------:R-:W-:Y:S01]  /*c080*/  @P3 FMUL.FTZ R73, R68, R71 ;  /* 0x0000004744493220 */ /* 0x000fe20000410000 */
[----:B------:R-:W-:Y:S01]  /*c090*/  FMUL.FTZ R68, R94, UR10 ;  /* 0x0000000a5e447c20 */ /* 0x000fe20008410000 */
[----:B------:R-:W-:-:S03]  /*c0a0*/  LOP3.LUT P3, RZ, R81, 0xff00, RZ, 0xc0, !PT ;  /* 0x0000ff0051ff7812 */ /* 0x000fc6000786c0ff */
[----:B------:R-:W-:Y:S01]  /*c0b0*/  @P0 FMUL.FTZ R70, R68, UR7 ;  /* 0x0000000744460c20 */ /* 0x000fe20008410000 */
[----:B------:R-:W-:-:S03]  /*c0c0*/  F2FP.F16.F32.PACK_AB R73, R73, R77 ;  /* 0x0000004d4949723e */ /* 0x000fc600000000ff */
[----:B-1----:R-:W-:Y:S01]  /*c0d0*/  @P0 FMUL.FTZ R69, R70, R69 ;  /* 0x0000004546450220 */ /* 0x002fe20000410000 */
[----:B------:R-:W-:-:S05]  /*c0e0*/  @P0 HADD2.F32 R70, -RZ, R74.H0_H0 ;  /* 0x2000004aff460230 */ /* 0x000fca0000004100 */
[----:B------:R-:W-:Y:S01]  /*c0f0*/  @P0 FMUL.FTZ R85, R70, R69 ;  /* 0x0000004546550220 */ /* 0x000fe20000410000 */
[----:B------:R-:W0:Y:S01]  /*c100*/  @P3 LDC R71, c[0x0][0x408] ;  /* 0x00010200ff473b82 */ /* 0x000e220000000800 */
[----:B------:R-:W-:-:S07]  /*c110*/  @P0 FMUL.FTZ R69, R68, UR7 ;  /* 0x0000000744450c20 */ /* 0x000fce0008410000 */
[----:B------:R-:W1:Y:S02]  /*c120*/  @P0 LDC R70, c[0x0][0x408] ;  /* 0x00010200ff460b82 */ /* 0x000e640000000800 */
[----:B-1----:R-:W-:Y:S01]  /*c130*/  @P0 FMUL.FTZ R70, R69, R70 ;  /* 0x0000004645460220 */ /* 0x002fe20000410000 */
[----:B------:R-:W-:-:S05]  /*c140*/  @P0 HADD2.F32 R69, -RZ, R22.H0_H0 ;  /* 0x20000016ff450230 */ /* 0x000fca0000004100 */
[----:B------:R-:W-:Y:S01]  /*c150*/  @P0 FMUL.FTZ R87, R69, R70 ;  /* 0x0000004645570220 */ /* 0x000fe20000410000 */
[----:B------:R-:W-:Y:S01]  /*c160*/  FMUL.FTZ R69, R86, UR10 ;  /* 0x0000000a56457c20 */ /* 0x000fe20008410000 */
[----:B------:R-:W-:Y:S01]  /*c170*/  HFMA2 R86, -RZ, RZ, 0, 0 ;  /* 0x00000000ff567431 */ /* 0x000fe200000001ff */
[----:B------:R-:W-:Y:S02]  /*c180*/  ISETP.GE.U32.AND P0, PT, R80, RZ, PT ;  /* 0x000000ff5000720c */ /* 0x000fe40003f06070 */
[----:B------:R-:W-:Y:S02]  /*c190*/  @P3 FMUL.FTZ R70, R69, UR7 ;  /* 0x0000000745463c20 */ /* 0x000fe40008410000 */
[----:B------:R-:W-:Y:S02]  /*c1a0*/  ISETP.GE.U32.AND.EX P0, PT, R81, 0x1000000, PT, P0 ;  /* 0x010000005100780c */ /* 0x000fe40003f06100 */
[----:B0-----:R-:W-:Y:S01]  /*c1b0*/  @P3 FMUL.FTZ R70, R70, R71 ;  /* 0x0000004746463220 */ /* 0x001fe20000410000 */
[----:B------:R-:W-:Y:S01]  /*c1c0*/  @P3 HADD2.F32 R71, -RZ, R74.H1_H1 ;  /* 0x3000004aff473230 */ /* 0x000fe20000004100 */
[----:B------:R-:W-:-:S04]  /*c1d0*/  MOV R74, RZ ;  /* 0x000000ff004a7202 */ /* 0x000fc80000000f00 */
[----:B------:R-:W-:Y:S01]  /*c1e0*/  @P3 FMUL.FTZ R86, R71, R70 ;  /* 0x0000004647563220 */ /* 0x000fe20000410000 */
[----:B------:R-:W-:Y:S01]  /*c1f0*/  @P3 FMUL.FTZ R70, R69, UR7 ;  /* 0x0000000745463c20 */ /* 0x000fe20008410000 */
[----:B------:R-:W0:Y:S03]  /*c200*/  @P3 LDC R71, c[0x0][0x408] ;  /* 0x00010200ff473b82 */ /* 0x000e260000000800 */
[----:B------:R-:W-:Y:S02]  /*c210*/  @P0 HADD2.F32 R92, -RZ, R23.H1_H1 ;  /* 0x30000017ff5c0230 */ /* 0x000fe40000004100 */
[----:B0-----:R-:W-:Y:S01]  /*c220*/  @P3 FMUL.FTZ R71, R70, R71 ;  /* 0x0000004746473220 */ /* 0x001fe20000410000 */
[----:B------:R-:W-:-:S05]  /*c230*/  @P3 HADD2.F32 R70, -RZ, R22.H1_H1 ;  /* 0x30000016ff463230 */ /* 0x000fca0000004100 */
[----:B------:R-:W-:Y:S01]  /*c240*/  @P3 FMUL.FTZ R74, R70, R71 ;  /* 0x00000047464a3220 */ /* 0x000fe20000410000 */
[----:B------:R-:W-:Y:S01]  /*c250*/  LOP3.LUT P3, RZ, R81, 0xff0000, RZ, 0xc0, !PT ;  /* 0x00ff000051ff7812 */ /* 0x000fe2000786c0ff */
[----:B------:R-:W-:Y:S01]  /*c260*/  FMUL.FTZ R70, R104, UR10 ;  /* 0x0000000a68467c20 */ /* 0x000fe20008410000 */
[----:B------:R-:W-:Y:S02]  /*c270*/  MOV R81, RZ ;  /* 0x000000ff00517202 */ /* 0x000fe40000000f00 */
[----:B------:R-:W-:-:S09]  /*c280*/  F2FP.F16.F32.PACK_AB R74, R74, R87 ;  /* 0x000000574a4a723e */ /* 0x000fd200000000ff */
        /* <DEDUP_REMOVED lines=10> */
[----:B------:R-:W-:Y:S01]  /*c330*/  FMUL.FTZ R71, R90, UR10 ;  /* 0x0000000a5a477c20 */ /* 0x000fe20008410000 */
[----:B------:R-:W-:Y:S02]  /*c340*/  HFMA2 R88, -RZ, RZ, 0, 0 ;  /* 0x00000000ff587431 */ /* 0x000fe400000001ff */
[----:B------:R-:W-:Y:S02]  /*c350*/  @P0 HADD2.F32 R90, -RZ, R75.H1_H1 ;  /* 0x3000004bff5a0230 */ /* 0x000fe40000004100 */
[----:B------:R-:W-:-:S04]  /*c360*/  FMUL.FTZ R80, R71, UR7 ;  /* 0x0000000747507c20 */ /* 0x000fc80008410000 */
[----:B------:R-:W-:Y:S01]  /*c370*/  FMUL.FTZ R75, R80, UR23 ;  /* 0x00000017504b7c20 */ /* 0x000fe20008410000 */
[----:B------:R-:W-:-:S03]  /*c380*/  MOV R80, RZ ;  /* 0x000000ff00507202 */ /* 0x000fc60000000f00 */
[-C--:B------:R-:W-:Y:S01]  /*c390*/  @P0 FMUL.FTZ R88, R92, R75.reuse ;  /* 0x0000004b5c580220 */ /* 0x080fe20000410000 */
[----:B------:R-:W-:-:S04]  /*c3a0*/  @P0 FMUL.FTZ R80, R90, R75 ;  /* 0x0000004b5a500220 */ /* 0x000fc80000410000 */
[----:B------:R-:W-:Y:S01]  /*c3b0*/  F2FP.F16.F32.PACK_AB R75, R88, R81 ;  /* 0x00000051584b723e */ /* 0x000fe200000000ff */
[----:B------:R-:W-:Y:S06]  /*c3c0*/  BRA `(.L_x_12801) ;  /* 0x0000000400947947 */ /* 0x000fec0003800000 */
.L_x_12802:
        /* <DEDUP_REMOVED lines=8> */
[----:B------:R-:W-:Y:S01]  /*c450*/  FMUL.FTZ R77, R96, UR10 ;  /* 0x0000000a604d7c20 */ /* 0x000fe20008410000 */
[----:B------:R-:W-:Y:S01]  /*c460*/  LOP3.LUT P4, RZ, R81, 0xff0000, RZ, 0xc0, !PT ;  /* 0x00ff000051ff7812 */ /* 0x000fe2000788c0ff */
[----:B------:R-:W-:-:S02]  /*c470*/  FADD.FTZ R97, R97, -R104 ;  /* 0x8000006861617221 */ /* 0x000fc40000010000 */
[----:B------:R-:W-:Y:S01]  /*c480*/  FMUL.FTZ R77, R77, UR7 ;  /* 0x000000074d4d7c20 */ /* 0x000fe20008410000 */
[----:B-----5:R-:W-:Y:S02]  /*c490*/  @P0 HADD2.F32 R76, -RZ, R72.H0_H0 ;  /* 0x20000048ff4c0230 */ /* 0x020fe40000004100 */
[----:B------:R-:W-:Y:S01]  /*c4a0*/  FMUL.FTZ R97, R97, UR10 ;  /* 0x0000000a61617c20 */ /* 0x000fe20008410000 */
[----:B------:R-:W-:Y:S01]  /*c4b0*/  FMUL.FTZ R77, R77, UR23 ;  /* 0x000000174d4d7c20 */ /* 0x000fe20008410000 */
[----:B------:R-:W-:-:S03]  /*c4c0*/  @P0 HADD2.F32 R82, -RZ, R20.H0_H0 ;  /* 0x20000014ff520230 */ /* 0x000fc60000004100 */
[-C--:B------:R-:W-:Y:S01]  /*c4d0*/  @P0 FMUL.FTZ R78, R76, R77.reuse ;  /* 0x0000004d4c4e0220 */ /* 0x080fe20000410000 */
[----:B------:R-:W-:Y:S01]  /*c4e0*/  MOV R76, RZ ;  /* 0x000000ff004c7202 */ /* 0x000fe20000000f00 */
[----:B------:R-:W-:Y:S01]  /*c4f0*/  @P0 FMUL.FTZ R76, R82, R77 ;  /* 0x0000004d524c0220 */ /* 0x000fe20000410000 */
[----:B------:R-:W-:Y:S01]  /*c500*/  LOP3.LUT P0, RZ, R80, 0xff00, RZ, 0xc0, !PT ;  /* 0x0000ff0050ff7812 */ /* 0x000fe2000780c0ff */
[----:B------:R-:W-:Y:S01]  /*c510*/  FMUL.FTZ R77, R98, UR10 ;  /* 0x0000000a624d7c20 */ /* 0x000fe20008410000 */
        /* <DEDUP_REMOVED lines=14> */
[----:B------:R-:W-:-:S04]  /*c600*/  FMUL.FTZ R77, R77, UR10 ;  /* 0x0000000a4d4d7c20 */ /* 0x000fc80008410000 */
        /* <DEDUP_REMOVED lines=10> */
[----:B------:R-:W-:-:S04]  /*c6b0*/  FMUL.FTZ R84, R84, UR10 ;  /* 0x0000000a54547c20 */ /* 0x000fc80008410000 */
        /* <DEDUP_REMOVED lines=12> */
[----:B------:R-:W-:-:S04]  /*c780*/  FMUL.FTZ R85, R85, UR10 ;  /* 0x0000000a55557c20 */ /* 0x000fc80008410000 */
        /* <DEDUP_REMOVED lines=9> */
[----:B------:R-:W-:Y:S01]  /*c820*/  ISETP.GE.U32.AND P0, PT, R80, RZ, PT ;  /* 0x000000ff5000720c */ /* 0x000fe20003f06070 */
[----:B------:R-:W-:Y:S02]  /*c830*/  HFMA2 R88, -RZ, RZ, 0, 0 ;  /* 0x00000000ff587431 */ /* 0x000fe400000001ff */
[----:B------:R-:W-:Y:S01]  /*c840*/  FADD.FTZ R86, R95, -R86 ;  /* 0x800000565f567221 */ /* 0x000fe20000010000 */
[----:B------:R-:W-:Y:S01]  /*c850*/  ISETP.GE.U32.AND.EX P0, PT, R81, 0x1000000, PT, P0 ;  /* 0x010000005100780c */ /* 0x000fe20003f06100 */
[----:B------:R-:W-:Y:S01]  /*c860*/  @P3 HADD2.F32 R81, -RZ, R74.H1_H1 ;  /* 0x3000004aff513230 */ /* 0x000fe20000004100 */
[----:B------:R-:W-:Y:S01]  /*c870*/  MOV R74, RZ ;  /* 0x000000ff004a7202 */ /* 0x000fe20000000f00 */
[----:B------:R-:W-:Y:S01]  /*c880*/  FMUL.FTZ R80, R86, UR10 ;  /* 0x0000000a56507c20 */ /* 0x000fe20008410000 */
        /* <DEDUP_REMOVED lines=18> */
[----:B------:R-:W-:-:S04]  /*c9b0*/  FMUL.FTZ R80, R99, UR10 ;  /* 0x0000000a63507c20 */ /* 0x000fc80008410000 */
[----:B------:R-:W-:-:S04]  /*c9c0*/  FMUL.FTZ R80, R80, UR7 ;  /* 0x0000000750507c20 */ /* 0x000fc80008410000 */
[----:B------:R-:W-:Y:S01]  /*c9d0*/  FMUL.FTZ R75, R80, UR23 ;  /* 0x00000017504b7c20 */ /* 0x000fe20008410000 */
[----:B------:R-:W-:-:S03]  /*c9e0*/  MOV R80, RZ ;  /* 0x000000ff00507202 */ /* 0x000fc60000000f00 */
[-C--:B------:R-:W-:Y:S01]  /*c9f0*/  @P0 FMUL.FTZ R88, R92, R75.reuse ;  /* 0x0000004b5c580220 */ /* 0x080fe20000410000 */
[----:B------:R-:W-:-:S04]  /*ca00*/  @P0 FMUL.FTZ R80, R90, R75 ;  /* 0x0000004b5a500220 */ /* 0x000fc80000410000 */
[----:B------:R-:W-:-:S07]  /*ca10*/  F2FP.F16.F32.PACK_AB R75, R88, R81 ;  /* 0x00000051584b723e */ /* 0x000fce00000000ff */
.L_x_12801:
[----:B------:R-:W2:Y:S01]  /*ca20*/  LDL.LU R102, [R1+0xc0] ;  /* 0x0000c00001667983 */ /* 0x000ea20000300800 */
[----:B------:R-:W0:Y:S03]  /*ca30*/  @P1 LDC.64 R76, c[0x0][0x478] ;  /* 0x00011e00ff4c1b82 */ /* 0x000e260000000a00 */
[----:B------:R-:W3:Y:S04]  /*ca40*/  LDL.LU R101, [R1+0xbc] ;  /* 0x0000bc0001657983 */ /* 0x000ee80000300800 */
[----:B------:R-:W4:Y:S04]  /*ca50*/  LDL.LU R100, [R1+0xb8] ;  /* 0x0000b80001647983 */ /* 0x000f280000300800 */
[----:B------:R-:W5:Y:S04]  /*ca60*/  LDL.LU R99, [R1+0xb4] ;  /* 0x0000b40001637983 */ /* 0x000f680000300800 */
[----:B------:R-:W5:Y:S04]  /*ca70*/  LDL.LU R98, [R1+0xb0] ;  /* 0x0000b00001627983 */ /* 0x000f680000300800 */
[----:B------:R-:W5:Y:S04]  /*ca80*/  LDL.LU R97, [R1+0xac] ;  /* 0x0000ac0001617983 */ /* 0x000f680000300800 */
[----:B------:R-:W5:Y:S04]  /*ca90*/  LDL.LU R81, [R1+0xa8] ;  /* 0x0000a80001517983 */ /* 0x000f680000300800 */
[----:B------:R-:W5:Y:S01]  /*caa0*/  LDL.LU R96, [R1+0xa4] ;  /* 0x0000a40001607983 */ /* 0x000f620000300800 */
[----:B0-----:R-:W-:Y:S01]  /*cab0*/  @P1 IMAD.WIDE.U32 R76, R163, 0x20, R76 ;  /* 0x00000020a34c1825 */ /* 0x001fe200078e004c */
[----:B------:R-:W-:Y:S01]  /*cac0*/  MOV R88, 0x10 ;  /* 0x0000001000587802 */ /* 0x000fe20000000f00 */
[----:B------:R-:W-:Y:S01]  /*cad0*/  UIADD3 UR6, UPT, UPT, UR6, UR28, URZ ;  /* 0x0000001c06067290 */ /* 0x000fe2000fffe0ff */
[----:B------:R-:W-:-:S02]  /*cae0*/  PLOP3.LUT P2, PT, P2, PT, PT, 0x8, 0x80 ;  /* 0x000000000080781c */ /* 0x000fc4000174e170 */
[----:B------:R-:W-:Y:S01]  /*caf0*/  @P1 STG.E.128 desc[UR16][R76.64], R64 ;  /* 0x000000404c001986 */ /* 0x000fe2000c101d10 */
[----:B------:R-:W-:-:S03]  /*cb00*/  UISETP.GE.AND UP1, UPT, UR6, UR29, UPT ;  /* 0x0000001d0600728c */ /* 0x000fc6000bf26270 */
[----:B------:R0:W-:Y:S02]  /*cb10*/  @P1 STG.E.128 desc[UR16][R76.64+0x10], R68 ;  /* 0x000010444c001986 */ /* 0x0001e4000c101d10 */
[----:B0-----:R-:W-:-:S05]  /*cb20*/  IMAD.WIDE.U32 R76, R163, R88, UR26 ;  /* 0x0000001aa34c7e25 */ /* 0x001fca000f8e0058 */
[----:B------:R0:W-:Y:S01]  /*cb30*/  STG.E.128 desc[UR16][R76.64], R72 ;  /* 0x000000484c007986 */ /* 0x0001e2000c101d10 */
[----:B--2---:R-:W-:Y:S01]  /*cb40*/  FADD.FTZ R102, R80, R102 ;  /* 0x0000006650667221 */ /* 0x004fe20000010000 */
[----:B---3--:R-:W-:Y:S01]  /*cb50*/  FADD.FTZ R101, R79, R101 ;  /* 0x000000654f657221 */ /* 0x008fe20000010000 */
[----:B----4-:R-:W-:Y:S01]  /*cb60*/  FADD.FTZ R100, R86, R100 ;  /* 0x0000006456647221 */ /* 0x010fe20000010000 */
[----:B-----5:R-:W-:Y:S01]  /*cb70*/  FADD.FTZ R99, R85, R99 ;  /* 0x0000006355637221 */ /* 0x020fe20000010000 */
        /* <DEDUP_REMOVED lines=99> */
[----:B-1----:R-:W-:-:S07]  /*d1b0*/  MOV R80, R96 ;  /* 0x0000006000507202 */ /* 0x002fce0000000f00 */
.L_x_12782:
        /* <DEDUP_REMOVED lines=42> */
.L_x_12804:
        /* <DEDUP_REMOVED lines=10> */
.L_x_19409:


//--------------------- .text._ZN10layer_norm22ln_bwd_finalize_kernelINS_22Kernel_traits_finalizeILj5120E6__halfS2_fS2_fjLb1ELj1024ELj4ENS_18Kernel_traits_baseILj5120ES2_S2_fS2_fjLj1024EEEEELb1ELb0EEEvNS_9BwdParamsE --------------------------
	.section	.text._ZN10layer_norm22ln_bwd_finalize_kernelINS_22Kernel_traits_finalizeILj5120E6__halfS2_fS2_fjLb1ELj1024ELj4ENS_18Kernel_traits_baseILj5120ES2_S2_fS2_fjLj1024EEEEELb1ELb0EEEvNS_9BwdParamsE,"ax",@progbits
	.align	128
        .global         _ZN10layer_norm22ln_bwd_finalize_kernelINS_22Kernel_traits_finalizeILj5120E6__halfS2_fS2_fjLb1ELj1024ELj4ENS_18Kernel_traits_baseILj5120ES2_S2_fS2_fjLj1024EEEEELb1ELb0EEEvNS_9BwdParamsE
        .type           _ZN10layer_norm22ln_bwd_finalize_kernelINS_22Kernel_traits_finalizeILj5120E6__halfS2_fS2_fjLb1ELj1024ELj4ENS_18Kernel_traits_baseILj5120ES2_S2_fS2_fjLj1024EEEEELb1ELb0EEEvNS_9BwdParamsE,@function
        .size           _ZN10layer_norm22ln_bwd_finalize_kernelINS_22Kernel_traits_finalizeILj5120E6__halfS2_fS2_fjLb1ELj1024ELj4ENS_18Kernel_traits_baseILj5120ES2_S2_fS2_fjLj1024EEEEELb1ELb0EEEvNS_9BwdParamsE,(.L_x_19410 - _ZN10layer_norm22ln_bwd_finalize_kernelINS_22Kernel_traits_finalizeILj5120E6__halfS2_fS2_fjLb1ELj1024ELj4ENS_18Kernel_traits_baseILj5120ES2_S2_fS2_fjLj1024EEEEELb1ELb0EEEvNS_9BwdParamsE)
        .other          _ZN10layer_norm22ln_bwd_finalize_kernelINS_22Kernel_traits_finalizeILj5120E6__halfS2_fS2_fjLb1ELj1024ELj4ENS_18Kernel_traits_baseILj5120ES2_S2_fS2_fjLj1024EEEEELb1ELb0EEEvNS_9BwdParamsE,@"STO_CUDA_ENTRY STV_DEFAULT"
_ZN10layer_norm22ln_bwd_finalize_kernelINS_22Kernel_traits_finalizeILj5120E6__halfS2_fS2_fjLb1ELj1024ELj4ENS_18Kernel_traits_baseILj5120ES2_S2_fS2_fjLj1024EEEEELb1ELb0EEEvNS_9BwdParamsE:
.text._ZN10layer_norm22ln_bwd_finalize_kernelINS_22Kernel_traits_finalizeILj5120E6__halfS2_fS2_fjLb1ELj1024ELj4ENS_18Kernel_traits_baseILj5120ES2_S2_fS2_fjLj1024EEEEELb1ELb0EEEvNS_9BwdParamsE:
        /* <DEDUP_REMOVED lines=57> */
.L_x_12809:
        /* <DEDUP_REMOVED lines=87> */
.L_x_12808:
[----:B------:R-:W-:Y:S05]  /*0900*/  BSYNC.RECONVERGENT B1 ;  /* 0x0000000000017941 */ /* 0x000fea0003800200 */
.L_x_12807:
        /* <DEDUP_REMOVED lines=50> */
.L_x_12811:
[----:B------:R-:W-:Y:S05]  /*0c30*/  BSYNC.RECONVERGENT B1 ;  /* 0x0000000000017941 */ /* 0x000fea0003800200 */
.L_x_12810:
        /* <DEDUP_REMOVED lines=29> */
.L_x_12813:
[----:B------:R-:W-:Y:S05]  /*0e10*/  BSYNC.RECONVERGENT B1 ;  /* 0x0000000000017941 */ /* 0x000fea0003800200 */
.L_x_12812:
        /* <DEDUP_REMOVED lines=14> */
.L_x_12806:
[----:B------:R-:W-:Y:S05]  /*0f00*/  BSYNC.RECONVERGENT B0 ;  /* 0x0000000000007941 */ /* 0x000fea0003800200 */
.L_x_12805:
        /* <DEDUP_REMOVED lines=78> */
.L_x_12814:
        /* <DEDUP_REMOVED lines=9> */
.L_x_19410:


//--------------------- .text._ZN10layer_norm13ln_bwd_kernelINS_13Kernel_traitsI6__halfS2_fS2_fjLj5120ELj1ELj1ELj4ELj16ENS_18Kernel_traits_baseILj5120ES2_S2_fS2_fjLj128EEEEELb1ELb1ELb1ELb0EEEvNS_9BwdParamsE --------------------------
	.section	.text._ZN10layer_norm13ln_bwd_kernelINS_13Kernel_traitsI6__halfS2_fS2_fjLj5120ELj1ELj1ELj4ELj16ENS_18Kernel_traits_baseILj5120ES2_S2_fS2_fjLj128EEEEELb1ELb1ELb1ELb0EEEvNS_9BwdParamsE,"ax",@progbits
	.align	128
        .global         _ZN10layer_norm13ln_bwd_kernelINS_13Kernel_traitsI6__halfS2_fS2_fjLj5120ELj1ELj1ELj4ELj16ENS_18Kernel_traits_baseILj5120ES2_S2_fS2_fjLj128EEEEELb1ELb1ELb1ELb0EEEvNS_9BwdParamsE
        .type           _ZN10layer_norm13ln_bwd_kernelINS_13Kernel_traitsI6__halfS2_fS2_fjLj5120ELj1ELj1ELj4ELj16ENS_18Kernel_traits_baseILj5120ES2_S2_fS2_fjLj128EEEEELb1ELb1ELb1ELb0EEEvNS_9BwdParamsE,@function
        .size           _ZN10layer_norm13ln_bwd_kernelINS_13Kernel_traitsI6__halfS2_fS2_fjLj5120ELj1ELj1ELj4ELj16ENS_18Kernel_traits_baseILj5120ES2_S2_fS2_fjLj128EEEEELb1ELb1ELb1ELb0EEEvNS_9BwdParamsE,(.L_x_19411 - _ZN10layer_norm13ln_bwd_kernelINS_13Kernel_traitsI6__halfS2_fS2_fjLj5120ELj1ELj1ELj4ELj16ENS_18Kernel_traits_baseILj5120ES2_S2_fS2_fjLj128EEEEELb1ELb1ELb1ELb0EEEvNS_9BwdParamsE)
        .other          _ZN10layer_norm13ln_bwd_kernelINS_13Kernel_traitsI6__halfS2_fS2_fjLj5120ELj1ELj1ELj4ELj16ENS_18Kernel_traits_baseILj5120ES2_S2_fS2_fjLj128EEEEELb1ELb1ELb1ELb0EEEvNS_9BwdParamsE,@"STO_CUDA_ENTRY STV_DEFAULT"
_ZN10layer_norm13ln_bwd_kernelINS_13Kernel_traitsI6__halfS2_fS2_fjLj5120ELj1ELj1ELj4ELj16ENS_18Kernel_traits_baseILj5120ES2_S2_fS2_fjLj128EEEEELb1ELb1ELb1ELb0EEEvNS_9BwdParamsE:
.text._ZN10layer_norm13ln_bwd_kernelINS_13Kernel_traitsI6__halfS2_fS2_fjLj5120ELj1ELj1ELj4ELj16ENS_18Kernel_traits_baseILj5120ES2_S2_fS2_fjLj128EEEEELb1ELb1ELb1ELb0EEEvNS_9BwdParamsE:
        /* <DEDUP_REMOVED lines=250> */
.L_x_13301:
        /* <DEDUP_REMOVED lines=68> */
[----:B------:R-:W3:Y:S04]  /*13e0*/  LDL.LU R176, [R1+0x84] ;  /* 0x0000840001b07983 */ /* 0x000ee80000300800 */
[----:B------:R-:W2:Y:S01]  /*13f0*/  LDG.E.128 R160, desc[UR20][R16.64] ;  /* 0x0000001410a07981 */ /* 0x000ea2000c1e1d00 */
[----:B----4-:R-:W-:Y:S01]  /*1400*/  IMAD.WIDE.U32 R32, R207, 0x10, R32 ;  /* 0x00000010cf207825 */ /* 0x010fe200078e0020 */
[----:B------:R-:W-:Y:S02]  /*1410*/  ISETP.NE.U32.AND P0, PT, RZ, UR24, PT ;  /* 0x00000018ff007c0c */ /* 0x000fe4000bf05070 */
[----:B------:R-:W4:Y:S04]  /*1420*/  LDG.E.128 R156, desc[UR20][R16.64+0x10] ;  /* 0x00001014109c7981 */ /* 0x000f28000c1e1d00 */
[----:B0-----:R0:W3:Y:S01]  /*1430*/  LDG.E.128 R152, desc[UR20][R32.64] ;  /* 0x0000001420987981 */ /* 0x0010e2000c1e1d00 */
[----:B------:R-:W-:-:S03]  /*1440*/  ISETP.NE.AND.EX P0, PT, RZ, UR25, PT, P0 ;  /* 0x00000019ff007c0c */ /* 0x000fc6000bf05300 */
[----:B------:R-:W4:Y:S04]  /*1450*/  LDL.LU R184, [R1+0x124] ;  /* 0x0001240001b87983 */ /* 0x000f280000300800 */
[----:B------:R-:W4:Y:S01]  /*1460*/  LDL.LU R192, [R1+0x68] ;  /* 0x0000680001c07983 */ /* 0x000f220000300800 */
[----:B0-----:R-:W0:Y:S03]  /*1470*/  LDC.64 R32, c[0x0][0x3b0] ;  /* 0x0000ec00ff207b82 */ /* 0x001e260000000a00 */
[----:B------:R-:W4:Y:S04]  /*1480*/  LDL.LU R193, [R1+0x108] ;  /* 0x0001080001c17983 */ /* 0x000f280000300800 */
[----:B------:R-:W4:Y:S01]  /*1490*/  LDL.LU R194, [R1+0x10c] ;  /* 0x00010c0001c27983 */ /* 0x000f220000300800 */
[----:B------:R-:W1:Y:S03]  /*14a0*/  @P0 LDC.64 R16, c[0x0][0x438] ;  /* 0x00010e00ff100b82 */ /* 0x000e660000000a00 */
[----:B------:R-:W4:Y:S01]  /*14b0*/  LDL.LU R195, [R1+0x110] ;  /* 0x0001100001c37983 */ /* 0x000f220000300800 */
[----:B-1----:R-:W-:-:S05]  /*14c0*/  @P0 IMAD.WIDE.U32 R16, R185, 0x20, R16 ;  /* 0x00000020b9100825 */ /* 0x002fca00078e0010 */
[----:B------:R-:W5:Y:S04]  /*14d0*/  @P0 LDG.E.128 R104, desc[UR20][R16.64] ;  /* 0x0000001410680981 */ /* 0x000f68000c1e1d00 */
[----:B------:R0:W5:Y:S02]  /*14e0*/  @P0 LDG.E.128 R108, desc[UR20][R16.64+0x10] ;  /* 0x00001014106c0981 */ /* 0x000164000c1e1d00 */
[----:B0-----:R-:W-:-:S05]  /*14f0*/  IMAD.WIDE.U32 R16, R186, 0x8, R32 ;  /* 0x00000008ba107825 */ /* 0x001fca00078e0020 */
[----:B------:R0:W5:Y:S02]  /*1500*/  LDG.E.64 R32, desc[UR20][R16.64] ;  /* 0x0000001410207981 */ /* 0x000164000c1e1b00 */
[----:B0----5:R-:W-:Y:S02]  /*1510*/  HADD2.F32 R17, -RZ, R232.H0_H0 ;  /* 0x200000e8ff117230 */ /* 0x021fe40000004100 */
[----:B--2---:R-:W-:Y:S01]  /*1520*/  FADD.FTZ R0, R160, -UR34 ;  /* 0x80000022a0007e21 */ /* 0x004fe20008010000 */
[----:B------:R-:W-:-:S03]  /*1530*/  FADD.FTZ R16, R161, -UR34 ;  /* 0x80000022a1107e21 */ /* 0x000fc60008010000 */
[----:B------:R-:W-:Y:S01]  /*1540*/  FMUL.FTZ R0, R0, UR32 ;  /* 0x0000002000007c20 */ /* 0x000fe20008410000 */
[----:B---3--:R-:W-:-:S05]  /*1550*/  HADD2.F32 R5, -RZ, R152.H0_H0 ;  /* 0x20000098ff057230 */ /* 0x008fca0000004100 */
[----:B------:R-:W-:Y:S01]  /*1560*/  FADD.FTZ R212, R212, R5 ;  /* 0x00000005d4d47221 */ /* 0x000fe20000010000 */
[-C--:B------:R-:W-:Y:S01]  /*1570*/  FFMA.FTZ R25, R0, R5.reuse, R25 ;  /* 0x0000000500197223 */ /* 0x080fe20000010019 */
[----:B------:R-:W-:Y:S01]  /*1580*/  FMUL.FTZ R5, R17, R5 ;  /* 0x0000000511057220 */ /* 0x000fe20000410000 */
[----:B------:R-:W-:Y:S02]  /*1590*/  HADD2.F32 R17, -RZ, R152.H1_H1 ;  /* 0x30000098ff117230 */ /* 0x000fe40000004100 */
[----:B------:R0:W-:Y:S04]  /*15a0*/  STL [R1+0x78], R212 ;  /* 0x000078d401007387 */ /* 0x0001e80000100800 */
[----:B------:R1:W-:Y:S01]  /*15b0*/  STL [R1+0x118], R25 ;  /* 0x0001181901007387 */ /* 0x0003e20000100800 */
[----:B------:R-:W-:Y:S01]  /*15c0*/  FADD.FTZ R209, R209, R17 ;  /* 0x00000011d1d17221 */ /* 0x000fe20000010000 */
[----:B0-----:R-:W-:Y:S01]  /*15d0*/  FMUL.FTZ R212, R16, UR32 ;  /* 0x0000002010d47c20 */ /* 0x001fe20008410000 */
[----:B------:R-:W-:-:S02]  /*15e0*/  HADD2.F32 R16, -RZ, R232.H1_H1 ;  /* 0x300000e8ff107230 */ /* 0x000fc40000004100 */
[----:B-1----:R-:W-:Y:S01]  /*15f0*/  FADD.FTZ R25, R162, -UR34 ;  /* 0x80000022a2197e21 */ /* 0x002fe20008010000 */
[-C--:B------:R-:W-:Y:S02]  /*1600*/  FFMA.FTZ R208, R212, R17.reuse, R208 ;  /* 0x00000011d4d07223 */ /* 0x080fe400000100d0 */
[----:B------:R-:W-:Y:S01]  /*1610*/  FMUL.FTZ R17, R16, R17 ;  /* 0x0000001110117220 */ /* 0x000fe20000410000 */
[----:B------:R-:W-:Y:S01]  /*1620*/  FMUL.FTZ R16, R25, UR32 ;  /* 0x0000002019107c20 */ /* 0x000fe20008410000 */
[----:B------:R-:W-:Y:S01]  /*1630*/  HADD2.F32 R25, -RZ, R153.H0_H0 ;  /* 0x20000099ff197230 */ /* 0x000fe20000004100 */
[----:B------:R-:W-:Y:S04]  /*1640*/  STL [R1+0x7c], R209 ;  /* 0x00007cd101007387 */ /* 0x000fe80000100800 */
[----:B------:R-:W-:Y:S01]  /*1650*/  FADD.FTZ R168, R168, R25 ;  /* 0x00000019a8a87221 */ /* 0x000fe20000010000 */
[----:B------:R-:W-:Y:S01]  /*1660*/  FFMA.FTZ R177, R16, R25, R177 ;  /* 0x0000001910b17223 */ /* 0x000fe200000100b1 */
[----:B------:R-:W-:Y:S01]  /*1670*/  STL [R1+0x11c], R208 ;  /* 0x00011cd001007387 */ /* 0x000fe20000100800 */
[----:B------:R-:W-:Y:S01]  /*1680*/  FADD.FTZ R152, R163, -UR34 ;  /* 0x80000022a3987e21 */ /* 0x000fe20008010000 */
[----:B------:R-:W-:-:S02]  /*1690*/  HADD2.F32 R160, -RZ, R233.H0_H0 ;  /* 0x200000e9ffa07230 */ /* 0x000fc40000004100 */
[----:B------:R0:W-:Y:S04]  /*16a0*/  STL [R1+0x80], R168 ;  /* 0x000080a801007387 */ /* 0x0001e80000100800 */
[----:B------:R1:W-:Y:S04]  /*16b0*/  STL [R1+0x120], R177 ;  /* 0x000120b101007387 */ /* 0x0003e80000100800 */
[----:B------:R-:W2:Y:S01]  /*16c0*/  LDL.LU R163, [R1+0x6c] ;  /* 0x00006c0001a37983 */ /* 0x000ea20000300800 */
[----:B------:R-:W-:Y:S01]  /*16d0*/  FMUL.FTZ R25, R160, R25 ;  /* 0x00000019a0197220 */ /* 0x000fe20000410000 */
[----:B------:R-:W-:-:S02]  /*16e0*/  HADD2.F32 R153, -RZ, R153.H1_H1 ;  /* 0x30000099ff997230 */ /* 0x000fc40000004100 */
[----:B------:R-:W3:Y:S03]  /*16f0*/  LDL.LU R160, [R1+0x70] ;  /* 0x0000700001a07983 */ /* 0x000ee60000300800 */
[----:B------:R-:W-:-:S05]  /*1700*/  FADD.FTZ R176, R176, R153 ;  /* 0x00000099b0b07221 */ /* 0x000fca0000010000 */
[----:B------:R1:W-:Y:S04]  /*1710*/  STL [R1+0x84], R176 ;  /* 0x000084b001007387 */ /* 0x0003e80000100800 */
[----:B------:R-:W3:Y:S04]  /*1720*/  LDL.LU R162, [R1+0x74] ;  /* 0x0000740001a27983 */ /* 0x000ee80000300800 */
[----:B------:R-:W3:Y:S01]  /*1730*/  LDL.LU R161, [R1+0x114] ;  /* 0x0001140001a17983 */ /* 0x000ee20000300800 */
[----:B0-----:R-:W-:Y:S01]  /*1740*/  FMUL.FTZ R168, R152, UR32 ;  /* 0x0000002098a87c20 */ /* 0x001fe20008410000 */
[----:B------:R-:W-:-:S03]  /*1750*/  HADD2.F32 R152, -RZ, R233.H1_H1 ;  /* 0x300000e9ff987230 */ /* 0x000fc60000004100 */
[-C--:B----4-:R-:W-:Y:S02]  /*1760*/  FFMA.FTZ R184, R168, R153.reuse, R184 ;  /* 0x00000099a8b87223 */ /* 0x090fe400000100b8 */
[----:B-1----:R-:W-:Y:S01]  /*1770*/  FMUL.FTZ R177, R152, R153 ;  /* 0x0000009998b17220 */ /* 0x002fe20000410000 */
[--C-:B------:R-:W-:Y:S02]  /*1780*/  HADD2.F32 R153, -RZ, R154.reuse.H0_H0 ;  /* 0x2000009aff997230 */ /* 0x100fe40000004100 */
[----:B------:R-:W-:Y:S01]  /*1790*/  FADD.FTZ R156, R156, -UR34 ;  /* 0x800000229c9c7e21 */ /* 0x000fe20008010000 */
[----:B------:R-:W-:Y:S02]  /*17a0*/  FADD.FTZ R152, R157, -UR34 ;  /* 0x800000229d987e21 */ /* 0x000fe40008010000 */
[----:B------:R-:W-:Y:S01]  /*17b0*/  FADD.FTZ R192, R192, R153 ;  /* 0x00000099c0c07221 */ /* 0x000fe20000010000 */
[----:B------:R-:W-:Y:S01]  /*17c0*/  STL [R1+0x124], R184 ;  /* 0x000124b801007387 */ /* 0x000fe20000100800 */
[----:B------:R-:W-:Y:S01]  /*17d0*/  FMUL.FTZ R176, R156, UR32 ;  /* 0x000000209cb07c20 */ /* 0x000fe20008410000 */
[----:B------:R-:W-:-:S02]  /*17e0*/  HADD2.F32 R154, -RZ, R154.H1_H1 ;  /* 0x3000009aff9a7230 */ /* 0x000fc40000004100 */
[----:B------:R0:W-:Y:S01]  /*17f0*/  STL [R1+0x68], R192 ;  /* 0x000068c001007387 */ /* 0x0001e20000100800 */
[--C-:B------:R-:W-:Y:S02]  /*1800*/  HADD2.F32 R156, -RZ, R234.reuse.H0_H0 ;  /* 0x200000eaff9c7230 */ /* 0x100fe40000004100 */
[-C--:B------:R-:W-:Y:S01]  /*1810*/  FFMA.FTZ R193, R176, R153.reuse, R193 ;  /* 0x00000099b0c17223 */ /* 0x080fe200000100c1 */
[----:B0-----:R-:W-:Y:S01]  /*1820*/  FMUL.FTZ R192, R152, UR32 ;  /* 0x0000002098c07c20 */ /* 0x001fe20008410000 */
[----:B------:R-:W-:Y:S02]  /*1830*/  HADD2.F32 R152, -RZ, R234.H1_H1 ;  /* 0x300000eaff987230 */ /* 0x000fe40000004100 */
[----:B------:R-:W-:Y:S01]  /*1840*/  FMUL.FTZ R184, R156, R153 ;  /* 0x000000999cb87220 */ /* 0x000fe20000410000 */
[-C--:B------:R-:W-:Y:S01]  /*1850*/  FFMA.FTZ R194, R192, R154.reuse, R194 ;  /* 0x0000009ac0c27223 */ /* 0x080fe200000100c2 */
[----:B------:R-:W-:Y:S01]  /*1860*/  FADD.FTZ R153, R158, -UR34 ;  /* 0x800000229e997e21 */ /* 0x000fe20008010000 */
[----:B------:R0:W-:Y:S04]  /*1870*/  STL [R1+0x108], R193 ;  /* 0x000108c101007387 */ /* 0x0001e80000100800 */
[----:B------:R1:W-:Y:S01]  /*1880*/  STL [R1+0x10c], R194 ;  /* 0x00010cc201007387 */ /* 0x0003e20000100800 */
[----:B0-----:R-:W-:Y:S01]  /*1890*/  FMUL.FTZ R193, R152, R154 ;  /* 0x0000009a98c17220 */ /* 0x001fe20000410000 */
[----:B------:R-:W-:-:S02]  /*18a0*/  HADD2.F32 R152, -RZ, R155.H0_H0 ;  /* 0x2000009bff987230 */ /* 0x000fc40000004100 */
[----:B-1----:R-:W-:Y:S01]  /*18b0*/  FMUL.FTZ R194, R153, UR32 ;  /* 0x0000002099c27c20 */ /* 0x002fe20008410000 */
[----:B------:R-:W-:-:S03]  /*18c0*/  HADD2.F32 R153, -RZ, R235.H0_H0 ;  /* 0x200000ebff997230 */ /* 0x000fc60000004100 */
[----:B------:R-:W-:Y:S01]  /*18d0*/  FFMA.FTZ R195, R194, R152, R195 ;  /* 0x00000098c2c37223 */ /* 0x000fe200000100c3 */
[----:B------:R-:W-:Y:S01]  /*18e0*/  HADD2.F32 R156, -RZ, R155.H1_H1 ;  /* 0x3000009bff9c7230 */ /* 0x000fe20000004100 */
[----:B------:R-:W-:Y:S02]  /*18f0*/  IADD3 R207, PT, PT, R207, 0x80, RZ ;  /* 0x00000080cfcf7810 */ /* 0x000fe40007ffe0ff */
[----:B------:R-:W-:Y:S02]  /*1900*/  IADD3 R186, PT, PT, R186, 0x80, RZ ;  /* 0x00000080baba7810 */ /* 0x000fe40007ffe0ff */
[----:B------:R-:W-:Y:S01]  /*1910*/  IADD3 R185, PT, PT, R185, 0x80, RZ ;  /* 0x00000080b9b97810 */ /* 0x000fe20007ffe0ff */
[----:B--2---:R-:W-:Y:S01]  /*1920*/  FADD.FTZ R163, R163, R154 ;  /* 0x0000009aa3a37221 */ /* 0x004fe20000010000 */
[----:B---3--:R-:W-:-:S04]  /*1930*/  FADD.FTZ R160, R160, R152 ;  /* 0x00000098a0a07221 */ /* 0x008fc80000010000 */
[----:B------:R-:W-:Y:S04]  /*1940*/  STL [R1+0x6c], R163 ;  /* 0x00006ca301007387 */ /* 0x000fe80000100800 */
[----:B------:R0:W-:Y:S01]  /*1950*/  STL [R1+0x110], R195 ;  /* 0x000110c301007387 */ /* 0x0001e20000100800 */
[----:B------:R-:W-:-:S03]  /*1960*/  FADD.FTZ R154, RZ, R5 ;  /* 0x00000005ff9a7221 */ /* 0x000fc60000010000 */
[----:B------:R1:W-:Y:S01]  /*1970*/  STL [R1+0x70], R160 ;  /* 0x000070a001007387 */ /* 0x0003e20000100800 */
[----:B0-----:R-:W-:Y:S01]  /*1980*/  FMUL.FTZ R195, R153, R152 ;  /* 0x0000009899c37220 */ /* 0x001fe20000410000 */
[----:B------:R-:W-:Y:S01]  /*1990*/  FADD.FTZ R153, R159, -UR34 ;  /* 0x800000229f997e21 */ /* 0x000fe20008010000 */
[----:B------:R-:W-:-:S03]  /*19a0*/  FFMA.FTZ R152, R0, R5, RZ ;  /* 0x0000000500987223 */ /* 0x000fc600000100ff */
[----:B-1----:R-:W-:Y:S01]  /*19b0*/  FMUL.FTZ R160, R153, UR32 ;  /* 0x0000002099a07c20 */ /* 0x002fe20008410000 */
[----:B------:R-:W-:Y:S02]  /*19c0*/  HADD2.F32 R153, -RZ, R235.H1_H1 ;  /* 0x300000ebff997230 */ /* 0x000fe40000004100 */
[----:B------:R-:W-:Y:S01]  /*19d0*/  FADD.FTZ R162, R162, R156 ;  /* 0x0000009ca2a27221 */ /* 0x000fe20000010000 */
[----:B------:R-:W-:Y:S01]  /*19e0*/  FADD.FTZ R154, R154, R17 ;  /* 0x000000119a9a7221 */ /* 0x000fe20000010000 */
[-C--:B------:R-:W-:Y:S01]  /*19f0*/  FFMA.FTZ R161, R160, R156.reuse, R161 ;  /* 0x0000009ca0a17223 */ /* 0x080fe200000100a1 */
[----:B------:R-:W-:Y:S01]  /*1a00*/  FFMA.FTZ R152, R212, R17, R152 ;  /* 0x00000011d4987223 */ /* 0x000fe20000010098 */
[----:B------:R-:W-:Y:S01]  /*1a10*/  FMUL.FTZ R157, R153, R156 ;  /* 0x0000009c999d7220 */ /* 0x000fe20000410000 */
[----:B------:R1:W-:Y:S01]  /*1a20*/  STL [R1+0x24], R160 ;  /* 0x000024a001007387 */ /* 0x0003e20000100800 */
[----:B------:R-:W-:Y:S01]  /*1a30*/  FADD.FTZ R154, R154, R25 ;  /* 0x000000199a9a7221 */ /* 0x000fe20000010000 */
[----:B------:R-:W-:-:S02]  /*1a40*/  FFMA.FTZ R152, R16, R25, R152 ;  /* 0x0000001910987223 */ /* 0x000fc40000010098 */
[----:B------:R1:W-:Y:S04]  /*1a50*/  STL [R1+0x74], R162 ;  /* 0x000074a201007387 */ /* 0x0003e80000100800 */
        /* <DEDUP_REMOVED lines=11> */
[----:B-1----:R-:W-:-:S07]  /*1b10*/  FFMA.FTZ R208, R160, R157, R153 ;  /* 0x0000009da0d07223 */ /* 0x002fce0000010099 */
.L_x_12819:
[----:B------:R-:W-:Y:S05]  /*1b20*/  BSYNC.RECONVERGENT B1 ;  /* 0x0000000000017941 */ /* 0x000fea0003800200 */
.L_x_12818:
[----:B------:R-:W-:Y:S04]  /*1b30*/  BSSY.RECONVERGENT B1, `(.L_x_12820) ;  /* 0x000007f000017945 */ /* 0x000fe80003800200 */
[----:B------:R-:W-:Y:S05]  /*1b40*/  @!P3 BRA `(.L_x_12821) ;  /* 0x0000000400f4b947 */ /* 0x000fea0003800000 */
[----:B------:R-:W1:Y:S01]  /*1b50*/  LDC.64 R14, c[0x0][0x3a8] ;  /* 0x0000ea00ff0e7b82 */ /* 0x000e620000000a00 */
[----:B------:R-:W-:Y:S01]  /*1b60*/  ISETP.NE.U32.AND P0, PT, RZ, UR24, PT ;  /* 0x00000018ff007c0c */ /* 0x000fe2000bf05070 */
[----:B------:R-:W2:Y:S06]  /*1b70*/  LDL.LU R24, [R1+0xf8] ;  /* 0x0000f80001187983 */ /* 0x000eac0000300800 */
[----:B------:R-:W3:Y:S01]  /*1b80*/  LDC.64 R30, c[0x0][0x428] ;  /* 0x00010a00ff1e7b82 */ /* 0x000ee20000000a00 */
[----:B------:R-:W-:Y:S01]  /*1b90*/  ISETP.NE.AND.EX P0, PT, RZ, UR25, PT, P0 ;  /* 0x00000019ff007c0c */ /* 0x000fe2000bf05300 */
[----:B------:R-:W4:Y:S04]  /*1ba0*/  LDL.LU R29, [R1+0x5c] ;  /* 0x00005c00011d7983 */ /* 0x000f280000300800 */
[----:B------:R-:W4:Y:S04]  /*1bb0*/  LDL.LU R175, [R1+0xfc] ;  /* 0x0000fc0001af7983 */ /* 0x000f280000300800 */
[----:B------:R-:W4:Y:S04]  /*1bc0*/  LDL.LU R174, [R1+0x60] ;  /* 0x0000600001ae7983 */ /* 0x000f280000300800 */
[----:B------:R-:W4:Y:S01]  /*1bd0*/  LDL.LU R196, [R1+0x100] ;  /* 0x0001000001c47983 */ /* 0x000f220000300800 */
[----:B-1----:R-:W-:-:S03]  /*1be0*/  IMAD.WIDE.U32 R14, R185, 0x20, R14 ;  /* 0x00000020b90e7825 */ /* 0x002fc600078e000e */
[----:B------:R-:W4:Y:S04]  /*1bf0*/  LDL.LU R197, [R1+0x64] ;  /* 0x0000640001c57983 */ /* 0x000f280000300800 */
[----:B------:R-:W2:Y:S01]  /*1c00*/  LDG.E.128 R160, desc[UR20][R14.64] ;  /* 0x000000140ea07981 */ /* 0x000ea2000c1e1d00 */
[----:B---3--:R-:W-:-:S03]  /*1c10*/  IMAD.WIDE.U32 R30, R207, 0x10, R30 ;  /* 0x00000010cf1e7825 */ /* 0x008fc600078e001e */
[----:B------:R1:W3:Y:S04]  /*1c20*/  LDG.E.128 R156, desc[UR20][R14.64+0x10] ;  /* 0x000010140e9c7981 */ /* 0x0002e8000c1e1d00 */
[----:B0-----:R0:W4:Y:S04]  /*1c30*/  LDG.E.128 R152, desc[UR20][R30.64] ;  /* 0x000000141e987981 */ /* 0x001128000c1e1d00 */
[----:B------:R-:W3:Y:S01]  /*1c40*/  LDL.LU R198, [R1+0x104] ;  /* 0x0001040001c67983 */ /* 0x000ee20000300800 */
[----:B-1----:R-:W1:Y:S03]  /*1c50*/  @P0 LDC.64 R14, c[0x0][0x438] ;  /* 0x00010e00ff0e0b82 */ /* 0x002e660000000a00 */
[----:B------:R-:W3:Y:S04]  /*1c60*/  LDL.LU R183, [R1+0x48] ;  /* 0x0000480001b77983 */ /* 0x000ee80000300800 */
[----:B------:R-:W3:Y:S01]  /*1c70*/  LDL.LU R191, [R1+0xe8] ;  /* 0x0000e80001bf7983 */ /* 0x000ee20000300800 */
[----:B0-----:R-:W0:Y:S01]  /*1c80*/  LDC.64 R30, c[0x0][0x3b0] ;  /* 0x0000ec00ff1e7b82 */ /* 0x001e220000000a00 */
[----:B-1----:R-:W-:-:S05]  /*1c90*/  @P0 IMAD.WIDE.U32 R14, R185, 0x20, R14 ;  /* 0x00000020b90e0825 */ /* 0x002fca00078e000e */
[----:B------:R-:W5:Y:S04]  /*1ca0*/  @P0 LDG.E.128 R40, desc[UR20][R14.64] ;  /* 0x000000140e280981 */ /* 0x000f68000c1e1d00 */
[----:B------:R0:W5:Y:S02]  /*1cb0*/  @P0 LDG.E.128 R36, desc[UR20][R14.64+0x10] ;  /* 0x000010140e240981 */ /* 0x000164000c1e1d00 */
[----:B0-----:R-:W-:-:S05]  /*1cc0*/  IMAD.WIDE.U32 R14, R186, 0x8, R30 ;  /* 0x00000008ba0e7825 */ /* 0x001fca00078e001e */
[----:B------:R0:W5:Y:S04]  /*1cd0*/  LDG.E.64 R30, desc[UR20][R14.64] ;  /* 0x000000140e1e7981 */ /* 0x000168000c1e1b00 */
[----:B------:R-:W3:Y:S01]  /*1ce0*/  LDL.LU R15, [R1+0x58] ;  /* 0x00005800010f7983 */ /* 0x000ee20000300800 */
[----:B0----5:R-:W-:Y:S02]  /*1cf0*/  HADD2.F32 R14, -RZ, R228.H0_H0 ;  /* 0x200000e4ff0e7230 */ /* 0x021fe40000004100 */
[----:B--2---:R-:W-:-:S04]  /*1d00*/  FADD.FTZ R4, R160, -UR34 ;  /* 0x80000022a0047e21 */ /* 0x004fc80008010000 */
[----:B------:R-:W-:Y:S01]  /*1d10*/  FMUL.FTZ R213, R4, UR32 ;  /* 0x0000002004d57c20 */ /* 0x000fe20008410000 */
[----:B----4-:R-:W-:Y:S02]  /*1d20*/  HADD2.F32 R4, -RZ, R152.H0_H0 ;  /* 0x20000098ff047230 */ /* 0x010fe40000004100 */
[----:B------:R-:W-:-:S03]  /*1d30*/  FADD.FTZ R9, R161, -UR34 ;  /* 0x80000022a1097e21 */ /* 0x000fc60008010000 */
[----:B------:R-:W-:Y:S01]  /*1d40*/  FFMA.FTZ R24, R213, R4, R24 ;  /* 0x00000004d5187223 */ /* 0x000fe20000010018 */
[----:B------:R-:W-:Y:S01]  /*1d50*/  FMUL.FTZ R9, R9, UR32 ;  /* 0x0000002009097c20 */ /* 0x000fe20008410000 */
[----:B------:R-:W-:-:S05]  /*1d60*/  HADD2.F32 R160, -RZ, R153.H1_H1 ;  /* 0x30000099ffa07230 */ /* 0x000fca0000004100 */
[----:B------:R-:W-:Y:S01]  /*1d70*/  FADD.FTZ R197, R197, R160 ;  /* 0x000000a0c5c57221 */ /* 0x000fe20000010000 */
[----:B---3--:R-:W-:Y:S01]  /*1d80*/  FADD.FTZ R15, R15, R4 ;  /* 0x000000040f0f7221 */ /* 0x008fe20000010000 */
[----:B------:R-:W-:Y:S01]  /*1d90*/  FMUL.FTZ R4, R14, R4 ;  /* 0x000000040e047220 */ /* 0x000fe20000410000 */
[----:B------:R-:W-:-:S03]  /*1da0*/  HADD2.F32 R14, -RZ, R228.H1_H1 ;  /* 0x300000e4ff0e7230 */ /* 0x000fc60000004100 */
[----:B------:R0:W-:Y:S04]  /*1db0*/  STL [R1+0x58], R15 ;  /* 0x0000580f01007387 */ /* 0x0001e80000100800 */
[----:B------:R1:W-:Y:S01]  /*1dc0*/  STL [R1+0xf8], R24 ;  /* 0x0000f81801007387 */ /* 0x0003e20000100800 */
[----:B0-----:R-:W-:Y:S02]  /*1dd0*/  HADD2.F32 R15, -RZ, R152.H1_H1 ;  /* 0x30000098ff0f7230 */ /* 0x001fe40000004100 */
[----:B------:R-:W-:Y:S02]  /*1de0*/  HADD2.F32 R152, -RZ, R153.H0_H0 ;  /* 0x20000099ff987230 */ /* 0x000fe40000004100 */
[----:B-1----:R-:W-:Y:S01]  /*1df0*/  FADD.FTZ R24, R162, -UR34 ;  /* 0x80000022a2187e21 */ /* 0x002fe20008010000 */
[----:B------:R-:W-:Y:S01]  /*1e00*/  FADD.FTZ R29, R29, R15 ;  /* 0x0000000f1d1d7221 */ /* 0x000fe20000010000 */
[-C--:B------:R-:W-:Y:S01]  /*1e10*/  FFMA.FTZ R175, R9, R15.reuse, R175 ;  /* 0x0000000f09af7223 */ /* 0x080fe200000100af */
[----:B------:R-:W-:Y:S01]  /*1e20*/  FMUL.FTZ R15, R14, R15 ;  /* 0x0000000f0e0f7220 */ /* 0x000fe20000410000 */
[----:B------:R-:W-:Y:S01]  /*1e30*/  FMUL.FTZ R14, R24, UR32 ;  /* 0x00000020180e7c20 */ /* 0x000fe20008410000 */
[----:B------:R-:W-:Y:S01]  /*1e40*/  FADD.FTZ R174, R174, R152 ;  /* 0x00000098aeae7221 */ /* 0x000fe20000010000 */
[----:B------:R0:W-:Y:S02]  /*1e50*/  STL [R1+0x5c], R29 ;  /* 0x00005c1d01007387 */ /* 0x0001e40000100800 */
[----:B------:R-:W-:-:S02]  /*1e60*/  FFMA.FTZ R196, R14, R152, R196 ;  /* 0x000000980ec47223 */ /* 0x000fc400000100c4 */
[----:B------:R-:W-:Y:S04]  /*1e70*/  STL [R1+0xfc], R175 ;  /* 0x0000fcaf01007387 */ /* 0x000fe80000100800 */
[----:B------:R-:W-:Y:S01]  /*1e80*/  STL [R1+0x60], R174 ;  /* 0x000060ae01007387 */ /* 0x000fe20000100800 */
[----:B0-----:R-:W-:-:S03]  /*1e90*/  FADD.FTZ R29, R163, -UR34 ;  /* 0x80000022a31d7e21 */ /* 0x001fc60008010000 */
[----:B------:R-:W-:Y:S04]  /*1ea0*/  STL [R1+0x100], R196 ;  /* 0x000100c401007387 */ /* 0x000fe80000100800 */
[----:B------:R0:W-:Y:S01]  /*1eb0*/  STL [R1+0x64], R197 ;  /* 0x000064c501007387 */ /* 0x0001e20000100800 */
[----:B------:R-:W-:-:S03]  /*1ec0*/  FMUL.FTZ R29, R29, UR32 ;  /* 0x000000201d1d7c20 */ /* 0x000fc60008410000 */
[----:B0-----:R-:W2:Y:S04]  /*1ed0*/  LDL.LU R197, [R1+0x4c] ;  /* 0x00004c0001c57983 */ /* 0x001ea80000300800 */
[----:B------:R-:W3:Y:S01]  /*1ee0*/  LDL.LU R196, [R1+0xec] ;  /* 0x0000ec0001c47983 */ /* 0x000ee20000300800 */
[----:B------:R-:W-:-:S05]  /*1ef0*/  FFMA.FTZ R198, R29, R160, R198 ;  /* 0x000000a01dc67223 */ /* 0x000fca00000100c6 */
[----:B------:R0:W-:Y:S04]  /*1f00*/  STL [R1+0x104], R198 ;  /* 0x000104c601007387 */ /* 0x0001e80000100800 */
[----:B0-----:R-:W4:Y:S04]  /*1f10*/  LDL.LU R198, [R1+0x50] ;  /* 0x0000500001c67983 */ /* 0x001f280000300800 */
[----:B------:R-:W4:Y:S04]  /*1f20*/  LDL.LU R161, [R1+0xf0] ;  /* 0x0000f00001a17983 */ /* 0x000f280000300800 */
[----:B------:R-:W4:Y:S04]  /*1f30*/  LDL.LU R163, [R1+0x54] ;  /* 0x0000540001a37983 */ /* 0x000f280000300800 */
[----:B------:R-:W4:Y:S01]  /*1f40*/  LDL.LU R162, [R1+0xf4] ;  /* 0x0000f40001a27983 */ /* 0x000f220000300800 */
[----:B------:R-:W-:-:S02]  /*1f50*/  HADD2.F32 R24, -RZ, R229.H0_H0 ;  /* 0x200000e5ff187230 */ /* 0x000fc40000004100 */
[----:B------:R-:W-:Y:S01]  /*1f60*/  FADD.FTZ R153, R156, -UR34 ;  /* 0x800000229c997e21 */ /* 0x000fe20008010000 */
[----:B------:R-:W-:Y:S02]  /*1f70*/  HADD2.F32 R156, -RZ, R154.H0_H0 ;  /* 0x2000009aff9c7230 */ /* 0x000fe40000004100 */
[----:B------:R-:W-:Y:S01]  /*1f80*/  FMUL.FTZ R24, R24, R152 ;  /* 0x0000009818187220 */ /* 0x000fe20000410000 */
[----:B------:R-:W-:Y:S02]  /*1f90*/  HADD2.F32 R152, -RZ, R229.H1_H1 ;  /* 0x300000e5ff987230 */ /* 0x000fe40000004100 */
[----:B------:R-:W-:Y:S01]  /*1fa0*/  FMUL.FTZ R174, R153, UR32 ;  /* 0x0000002099ae7c20 */ /* 0x000fe20008410000 */
[----:B------:R-:W-:-:S03]  /*1fb0*/  FADD.FTZ R183, R183, R156 ;  /* 0x0000009cb7b77221 */ /* 0x000fc60000010000 */
[----:B------:R-:W-:Y:S01]  /*1fc0*/  FFMA.FTZ R191, R174, R156, R191 ;  /* 0x0000009caebf7223 */ /* 0x000fe200000100bf */
[----:B------:R-:W-:Y:S01]  /*1fd0*/  FMUL.FTZ R175, R152, R160 ;  /* 0x000000a098af7220 */ /* 0x000fe20000410000 */
[----:B------:R-:W-:Y:S01]  /*1fe0*/  FADD.FTZ R152, R157, -UR34 ;  /* 0x800000229d987e21 */ /* 0x000fe20008010000 */
[----:B------:R0:W-:Y:S01]  /*1ff0*/  STL [R1+0x48], R183 ;  /* 0x000048b701007387 */ /* 0x0001e20000100800 */
[----:B------:R-:W-:Y:S02]  /*2000*/  HADD2.F32 R153, -RZ, R230.H0_H0 ;  /* 0x200000e6ff997230 */ /* 0x000fe40000004100 */
[----:B------:R-:W-:Y:S01]  /*2010*/  HADD2.F32 R154, -RZ, R154.H1_H1 ;  /* 0x3000009aff9a7230 */ /* 0x000fe20000004100 */
[----:B------:R1:W-:Y:S02]  /*2020*/  STL [R1+0xe8], R191 ;  /* 0x0000e8bf01007387 */ /* 0x0003e40000100800 */
[----:B0-----:R-:W-:Y:S01]  /*2030*/  FMUL.FTZ R183, R153, R156 ;  /* 0x0000009c99b77220 */ /* 0x001fe20000410000 */
[----:B-1----:R-:W-:Y:S01]  /*2040*/  FMUL.FTZ R191, R152, UR32 ;  /* 0x0000002098bf7c20 */ /* 0x002fe20008410000 */
[----:B------:R-:W-:-:S02]  /*2050*/  HADD2.F32 R153, -RZ, R230.H1_H1 ;  /* 0x300000e6ff997230 */ /* 0x000fc40000004100 */
[----:B------:R-:W-:Y:S01]  /*2060*/  FADD.FTZ R152, R158, -UR34 ;  /* 0x800000229e987e21 */ /* 0x000fe20008010000 */
[----:B------:R-:W-:Y:S01]  /*2070*/  HADD2.F32 R156, -RZ, R155.H1_H1 ;  /* 0x3000009bff9c7230 */ /* 0x000fe20000004100 */
[----:B------:R-:W-:Y:S02]  /*2080*/  IADD3 R207, PT, PT, R207, 0x80, RZ ;  /* 0x00000080cfcf7810 */ /* 0x000fe40007ffe0ff */
[----:B------:R-:W-:Y:S02]  /*2090*/  IADD3 R186, PT, PT, R186, 0x80, RZ ;  /* 0x00000080baba7810 */ /* 0x000fe40007ffe0ff */
[----:B------:R-:W-:Y:S01]  /*20a0*/  IADD3 R185, PT, PT, R185, 0x80, RZ ;  /* 0x00000080b9b97810 */ /* 0x000fe20007ffe0ff */
[----:B---3--:R-:W-:Y:S01]  /*20b0*/  FFMA.FTZ R196, R191, R154, R196 ;  /* 0x0000009abfc47223 */ /* 0x008fe200000100c4 */
[----:B--2---:R-:W-:-:S04]  /*20c0*/  FADD.FTZ R197, R197, R154 ;  /* 0x0000009ac5c57221 */ /* 0x004fc80000010000 */
[----:B------:R0:W-:Y:S04]  /*20d0*/  STL [R1+0xec], R196 ;  /* 0x0000ecc401007387 */ /* 0x0001e80000100800 */
[----:B------:R1:W-:Y:S01]  /*20e0*/  STL [R1+0x4c], R197 ;  /* 0x00004cc501007387 */ /* 0x0003e20000100800 */
[----:B0-----:R-:W-:Y:S01]  /*20f0*/  FMUL.FTZ R196, R153, R154 ;  /* 0x0000009a99c47220 */ /* 0x001fe20000410000 */
[----:B------:R-:W-:Y:S02]  /*2100*/  HADD2.F32 R153, -RZ, R155.H0_H0 ;  /* 0x2000009bff997230 */ /* 0x000fe40000004100 */
[----:B-1----:R-:W-:Y:S01]  /*2110*/  FMUL.FTZ R197, R152, UR32 ;  /* 0x0000002098c57c20 */ /* 0x002fe20008410000 */
[----:B------:R-:W-:Y:S02]  /*2120*/  HADD2.F32 R152, -RZ, R231.H0_H0 ;  /* 0x200000e7ff987230 */ /* 0x000fe40000004100 */
[----:B----4-:R-:W-:Y:S01]  /*2130*/  FADD.FTZ R198, R198, R153 ;  /* 0x00000099c6c67221 */ /* 0x010fe20000010000 */
[----:B------:R-:W-:-:S04]  /*2140*/  FFMA.FTZ R161, R197, R153, R161 ;  /* 0x00000099c5a17223 */ /* 0x000fc800000100a1 */
[----:B------:R0:W-:Y:S01]  /*2150*/  STL [R1+0x50], R198 ;  /* 0x000050c601007387 */ /* 0x0001e20000100800 */
[----:B------:R-:W-:-:S03]  /*2160*/  FADD.FTZ R154, R209, R4 ;  /* 0x00000004d19a7221 */ /* 0x000fc60000010000 */
[----:B------:R1:W-:Y:S01]  /*2170*/  STL [R1+0xf0], R161 ;  /* 0x0000f0a101007387 */ /* 0x0003e20000100800 */
[----:B0-----:R-:W-:Y:S01]  /*2180*/  FMUL.FTZ R198, R152, R153 ;  /* 0x0000009998c67220 */ /* 0x001fe20000410000 */
[----:B------:R-:W-:Y:S01]  /*2190*/  FADD.FTZ R153, R159, -UR34 ;  /* 0x800000229f997e21 */ /* 0x000fe20008010000 */
[----:B------:R-:W-:-:S03]  /*21a0*/  FFMA.FTZ R152, R213, R4, R208 ;  /* 0x00000004d5987223 */ /* 0x000fc600000100d0 */
        /* <DEDUP_REMOVED lines=23> */
.L_x_12821:
[----:B------:R-:W-:Y:S05]  /*2320*/  BSYNC.RECONVERGENT B1 ;  /* 0x0000000000017941 */ /* 0x000fea0003800200 */
.L_x_12820:
        /* <DEDUP_REMOVED lines=13> */
[----:B----4-:R-:W-:-:S03]  /*2400*/  IMAD.WIDE.U32 R34, R207, 0x10, R34 ;  /* 0x00000010cf227825 */ /* 0x010fc600078e0022 */
[----:B------:R-:W4:Y:S04]  /*2410*/  LDL.LU R201, [R1+0xe4] ;  /* 0x0000e40001c97983 */ /* 0x000f280000300800 */
[----:B0-----:R0:W3:Y:S01]  /*2420*/  LDG.E.128 R152, desc[UR20][R34.64] ;  /* 0x0000001422987981 */ /* 0x0010e2000c1e1d00 */
[----:B------:R-:W-:-:S03]  /*2430*/  ISETP.NE.U32.AND P0, PT, RZ, UR24, PT ;  /* 0x00000018ff007c0c */ /* 0x000fc6000bf05070 */
[----:B------:R1:W4:Y:S01]  /*2440*/  LDG.E.128 R156, desc[UR20][R12.64+0x10] ;  /* 0x000010140c9c7981 */ /* 0x000322000c1e1d00 */
[----:B------:R-:W-:-:S03]  /*2450*/  ISETP.NE.AND.EX P0, PT, RZ, UR25, PT, P0 ;  /* 0x00000019ff007c0c */ /* 0x000fc6000bf05300 */
[----:B------:R-:W4:Y:S01]  /*2460*/  LDL.LU R190, [R1] ;  /* 0x0000000001be7983 */ /* 0x000f220000300800 */
[----:B0-----:R-:W0:Y:S03]  /*2470*/  LDC.64 R34, c[0x0][0x3b0] ;  /* 0x0000ec00ff227b82 */ /* 0x001e260000000a00 */
[----:B------:R-:W4:Y:S06]  /*2480*/  LDL.LU R252, [R1+0xc8] ;  /* 0x0000c80001fc7983 */ /* 0x000f2c0000300800 */
[----:B-1----:R-:W1:Y:S02]  /*2490*/  @P0 LDC.64 R12, c[0x0][0x438] ;  /* 0x00010e00ff0c0b82 */ /* 0x002e640000000a00 */
[----:B-1----:R-:W-:-:S05]  /*24a0*/  @P0 IMAD.WIDE.U32 R12, R185, 0x20, R12 ;  /* 0x00000020b90c0825 */ /* 0x002fca00078e000c */
[----:B------:R-:W5:Y:S04]  /*24b0*/  @P0 LDG.E.128 R120, desc[UR20][R12.64] ;  /* 0x000000140c780981 */ /* 0x000f68000c1e1d00 */
[----:B------:R0:W5:Y:S02]  /*24c0*/  @P0 LDG.E.128 R124, desc[UR20][R12.64+0x10] ;  /* 0x000010140c7c0981 */ /* 0x000164000c1e1d00 */
[----:B0-----:R-:W-:-:S05]  /*24d0*/  IMAD.WIDE.U32 R12, R186, 0x8, R34 ;  /* 0x00000008ba0c7825 */ /* 0x001fca00078e0022 */
[----:B------:R0:W5:Y:S02]  /*24e0*/  LDG.E.64 R34, desc[UR20][R12.64] ;  /* 0x000000140c227981 */ /* 0x000164000c1e1b00 */
[----:B0----5:R-:W-:Y:S02]  /*24f0*/  HADD2.F32 R12, -RZ, R224.H0_H0 ;  /* 0x200000e0ff0c7230 */ /* 0x021fe40000004100 */
[----:B--2---:R-:W-:-:S04]  /*2500*/  FADD.FTZ R3, R160, -UR34 ;  /* 0x80000022a0037e21 */ /* 0x004fc80008010000 */
[----:B------:R-:W-:Y:S01]  /*2510*/  FMUL.FTZ R211, R3, UR32 ;  /* 0x0000002003d37c20 */ /* 0x000fe20008410000 */
[--C-:B---3--:R-:W-:Y:S02]  /*2520*/  HADD2.F32 R3, -RZ, R152.reuse.H0_H0 ;  /* 0x20000098ff037230 */ /* 0x108fe40000004100 */
[----:B------:R-:W-:Y:S01]  /*2530*/  FADD.FTZ R8, R161, -UR34 ;  /* 0x80000022a1087e21 */ /* 0x000fe20008010000 */
[----:B------:R-:W-:Y:S02]  /*2540*/  HADD2.F32 R13, -RZ, R152.H1_H1 ;  /* 0x30000098ff0d7230 */ /* 0x000fe40000004100 */
[----:B------:R-:W-:Y:S01]  /*2550*/  FADD.FTZ R23, R23, R3 ;  /* 0x0000000317177221 */ /* 0x000fe20000010000 */
[-C--:B------:R-:W-:Y:S01]  /*2560*/  FFMA.FTZ R28, R211, R3.reuse, R28 ;  /* 0x00000003d31c7223 */ /* 0x080fe2000001001c */
[----:B------:R-:W-:Y:S01]  /*2570*/  FMUL.FTZ R3, R12, R3 ;  /* 0x000000030c037220 */ /* 0x000fe20000410000 */
[----:B------:R-:W-:Y:S01]  /*2580*/  FMUL.FTZ R8, R8, UR32 ;  /* 0x0000002008087c20 */ /* 0x000fe20008410000 */
[----:B------:R-:W-:Y:S01]  /*2590*/  HADD2.F32 R12, -RZ, R224.H1_H1 ;  /* 0x300000e0ff0c7230 */ /* 0x000fe20000004100 */
[----:B------:R0:W-:Y:S01]  /*25a0*/  STL [R1+0x38], R23 ;  /* 0x0000381701007387 */ /* 0x0001e20000100800 */
[----:B------:R-:W-:Y:S01]  /*25b0*/  FADD.FTZ R173, R173, R13 ;  /* 0x0000000dadad7221 */ /* 0x000fe20000010000 */
[----:B------:R-:W-:Y:S01]  /*25c0*/  FFMA.FTZ R172, R8, R13, R172 ;  /* 0x0000000d08ac7223 */ /* 0x000fe200000100ac */
[----:B------:R-:W-:-:S02]  /*25d0*/  HADD2.F32 R152, -RZ, R153.H0_H0 ;  /* 0x20000099ff987230 */ /* 0x000fc40000004100 */
[----:B------:R-:W-:Y:S01]  /*25e0*/  FMUL.FTZ R13, R12, R13 ;  /* 0x0000000d0c0d7220 */ /* 0x000fe20000410000 */
[----:B------:R-:W-:Y:S02]  /*25f0*/  HADD2.F32 R160, -RZ, R153.H1_H1 ;  /* 0x30000099ffa07230 */ /* 0x000fe40000004100 */
[----:B0-----:R-:W-:Y:S01]  /*2600*/  FADD.FTZ R23, R162, -UR34 ;  /* 0x80000022a2177e21 */ /* 0x001fe20008010000 */
[----:B------:R-:W-:-:S03]  /*2610*/  FADD.FTZ R182, R182, R152 ;  /* 0x00000098b6b67221 */ /* 0x000fc60000010000 */
[----:B------:R-:W-:Y:S01]  /*2620*/  FMUL.FTZ R12, R23, UR32 ;  /* 0x00000020170c7c20 */ /* 0x000fe20008410000 */
[----:B------:R0:W-:Y:S01]  /*2630*/  STL [R1+0xd8], R28 ;  /* 0x0000d81c01007387 */ /* 0x0001e20000100800 */
[----:B------:R-:W-:Y:S02]  /*2640*/  FADD.FTZ R200, R200, R160 ;  /* 0x000000a0c8c87221 */ /* 0x000fe40000010000 */
[----:B------:R-:W-:Y:S01]  /*2650*/  FFMA.FTZ R199, R12, R152, R199 ;  /* 0x000000980cc77223 */ /* 0x000fe200000100c7 */
[----:B------:R-:W-:Y:S04]  /*2660*/  STL [R1+0x3c], R173 ;  /* 0x00003cad01007387 */ /* 0x000fe80000100800 */
[----:B------:R-:W-:Y:S01]  /*2670*/  STL [R1+0xdc], R172 ;  /* 0x0000dcac01007387 */ /* 0x000fe20000100800 */
[----:B0-----:R-:W-:-:S03]  /*2680*/  FADD.FTZ R28, R163, -UR34 ;  /* 0x80000022a31c7e21 */ /* 0x001fc60008010000 */
[----:B------:R-:W-:Y:S04]  /*2690*/  STL [R1+0x40], R182 ;  /* 0x000040b601007387 */ /* 0x000fe80000100800 */
[----:B------:R-:W-:Y:S04]  /*26a0*/  STL [R1+0xe0], R199 ;  /* 0x0000e0c701007387 */ /* 0x000fe80000100800 */
[----:B------:R0:W-:Y:S01]  /*26b0*/  STL [R1+0x44], R200 ;  /* 0x000044c801007387 */ /* 0x0001e20000100800 */
[----:B------:R-:W-:-:S03]  /*26c0*/  FMUL.FTZ R28, R28, UR32 ;  /* 0x000000201c1c7c20 */ /* 0x000fc60008410000 */
[----:B0-----:R-:W2:Y:S04]  /*26d0*/  LDL.LU R200, [R1+0x4] ;  /* 0x0000040001c87983 */ /* 0x001ea80000300800 */
[----:B------:R-:W3:Y:S01]  /*26e0*/  LDL.LU R199, [R1+0xcc] ;  /* 0x0000cc0001c77983 */ /* 0x000ee20000300800 */
[----:B----4-:R-:W-:-:S05]  /*26f0*/  FFMA.FTZ R201, R28, R160, R201 ;  /* 0x000000a01cc97223 */ /* 0x010fca00000100c9 */
        /* <DEDUP_REMOVED lines=10> */
[----:B------:R-:W-:Y:S01]  /*27a0*/  FADD.FTZ R190, R190, R156 ;  /* 0x0000009cbebe7221 */ /* 0x000fe20000010000 */
[----:B------:R-:W-:Y:S02]  /*27b0*/  FMUL.FTZ R172, R153, UR32 ;  /* 0x0000002099ac7c20 */ /* 0x000fe40008410000 */
[----:B------:R-:W-:Y:S01]  /*27c0*/  FMUL.FTZ R173, R152, R160 ;  /* 0x000000a098ad7220 */ /* 0x000fe20000410000 */
[----:B------:R-:W-:Y:S01]  /*27d0*/  FADD.FTZ R152, R157, -UR34 ;  /* 0x800000229d987e21 */ /* 0x000fe20008010000 */
[----:B------:R-:W-:Y:S01]  /*27e0*/  HADD2.F32 R153, -RZ, R226.H0_H0 ;  /* 0x200000e2ff997230 */ /* 0x000fe20000004100 */
[----:B------:R0:W-:Y:S01]  /*27f0*/  STL [R1], R190 ;  /* 0x000000be01007387 */ /* 0x0001e20000100800 */
[----:B------:R-:W-:-:S02]  /*2800*/  HADD2.F32 R154, -RZ, R154.H1_H1 ;  /* 0x3000009aff9a7230 */ /* 0x000fc40000004100 */
[-C--:B------:R-:W-:Y:S01]  /*2810*/  FFMA.FTZ R252, R172, R156.reuse, R252 ;  /* 0x0000009cacfc7223 */ /* 0x080fe200000100fc */
[----:B------:R-:W-:Y:S01]  /*2820*/  FMUL.FTZ R182, R153, R156 ;  /* 0x0000009c99b67220 */ /* 0x000fe20000410000 */
[----:B------:R-:W-:Y:S02]  /*2830*/  HADD2.F32 R153, -RZ, R226.H1_H1 ;  /* 0x300000e2ff997230 */ /* 0x000fe40000004100 */
[----:B0-----:R-:W-:Y:S01]  /*2840*/  FMUL.FTZ R190, R152, UR32 ;  /* 0x0000002098be7c20 */ /* 0x001fe20008410000 */
[----:B------:R-:W-:Y:S01]  /*2850*/  STL [R1+0xc8], R252 ;  /* 0x0000c8fc01007387 */ /* 0x000fe20000100800 */
[----:B------:R-:W-:Y:S01]  /*2860*/  FADD.FTZ R152, R158, -UR34 ;  /* 0x800000229e987e21 */ /* 0x000fe20008010000 */
[----:B------:R-:W-:Y:S01]  /*2870*/  HADD2.F32 R156, -RZ, R155.H1_H1 ;  /* 0x3000009bff9c7230 */ /* 0x000fe20000004100 */
[----:B------:R-:W-:Y:S02]  /*2880*/  IADD3 R207, PT, PT, R207, 0x80, RZ ;  /* 0x00000080cfcf7810 */ /* 0x000fe40007ffe0ff */
[----:B------:R-:W-:-:S02]  /*2890*/  IADD3 R186, PT, PT, R186, 0x80, RZ ;  /* 0x00000080baba7810 */ /* 0x000fc40007ffe0ff */
        /* <DEDUP_REMOVED lines=39> */
.L_x_12823:
[----:B------:R-:W-:Y:S05]  /*2b10*/  BSYNC.RECONVERGENT B1 ;  /* 0x0000000000017941 */ /* 0x000fea0003800200 */
.L_x_12822:
        /* <DEDUP_REMOVED lines=8> */
[----:B------:R-:W4:Y:S03]  /*2ba0*/  LDL.LU R202, [R1+0xc4] ;  /* 0x0000c40001ca7983 */ /* 0x000f260000300800 */
[----:B------:R-:W0:Y:S01]  /*2bb0*/  LDC.64 R164, c[0x0][0x3b0] ;  /* 0x0000ec00ffa47b82 */ /* 0x000e220000000a00 */
[----:B-1----:R-:W-:-:S04]  /*2bc0*/  IMAD.WIDE.U32 R18, R185, 0x20, R18 ;  /* 0x00000020b9127825 */ /* 0x002fc800078e0012 */
[----:B0-----:R-:W-:Y:S01]  /*2bd0*/  IMAD.WIDE.U32 R152, R207, 0x10, R152 ;  /* 0x00000010cf987825 */ /* 0x001fe200078e0098 */
[----:B------:R-:W2:Y:S01]  /*2be0*/  LDG.E.128 R160, desc[UR20][R18.64] ;  /* 0x0000001412a07981 */ /* 0x000ea2000c1e1d00 */
[----:B------:R-:W-:-:S03]  /*2bf0*/  ISETP.NE.AND.EX P0, PT, RZ, UR25, PT, P0 ;  /* 0x00000019ff007c0c */ /* 0x000fc6000bf05300 */
[----:B------:R0:W4:Y:S04]  /*2c00*/  LDG.E.128 R156, desc[UR20][R18.64+0x10] ;  /* 0x00001014129c7981 */ /* 0x000128000c1e1d00 */
[----:B------:R-:W3:Y:S04]  /*2c10*/  LDG.E.128 R152, desc[UR20][R152.64] ;  /* 0x0000001498987981 */ /* 0x000ee8000c1e1d00 */
[----:B------:R-:W4:Y:S02]  /*2c20*/  LDL.LU R203, [R1+0xa8] ;  /* 0x0000a80001cb7983 */ /* 0x000f240000300800 */
[----:B0-----:R-:W0:Y:S02]  /*2c30*/  @P0 LDC.64 R18, c[0x0][0x438] ;  /* 0x00010e00ff120b82 */ /* 0x001e240000000a00 */
[----:B------:R-:W4:Y:S04]  /*2c40*/  LDL.LU R204, [R1+0xac] ;  /* 0x0000ac0001cc7983 */ /* 0x000f280000300800 */
[----:B------:R-:W4:Y:S01]  /*2c50*/  LDL.LU R215, [R1+0xb0] ;  /* 0x0000b00001d77983 */ /* 0x000f220000300800 */
[----:B0-----:R-:W-:-:S05]  /*2c60*/  @P0 IMAD.WIDE.U32 R18, R185, 0x20, R18 ;  /* 0x00000020b9120825 */ /* 0x001fca00078e0012 */
[----:B------:R-:W5:Y:S04]  /*2c70*/  @P0 LDG.E.128 R128, desc[UR20][R18.64] ;  /* 0x0000001412800981 */ /* 0x000f68000c1e1d00 */
[----:B------:R0:W5:Y:S02]  /*2c80*/  @P0 LDG.E.128 R132, desc[UR20][R18.64+0x10] ;  /* 0x0000101412840981 */ /* 0x000164000c1e1d00 */
[----:B0-----:R-:W-:-:S05]  /*2c90*/  IMAD.WIDE.U32 R18, R186, 0x8, R164 ;  /* 0x00000008ba127825 */ /* 0x001fca00078e00a4 */
[----:B------:R0:W5:Y:S02]  /*2ca0*/  LDG.E.64 R164, desc[UR20][R18.64] ;  /* 0x0000001412a47981 */ /* 0x000164000c1e1b00 */
[--C-:B0----5:R-:W-:Y:S02]  /*2cb0*/  HADD2.F32 R18, -RZ, R220.reuse.H0_H0 ;  /* 0x200000dcff127230 */ /* 0x121fe40000004100 */
[----:B------:R-:W-:Y:S02]  /*2cc0*/  HADD2.F32 R19, -RZ, R220.H1_H1 ;  /* 0x300000dcff137230 */ /* 0x000fe40000004100 */
        /* <DEDUP_REMOVED lines=8> */
[----:B------:R-:W-:Y:S01]  /*2d50*/  FMUL.FTZ R10, R10, UR32 ;  /* 0x000000200a0a7c20 */ /* 0x000fe20008410000 */
[----:B------:R-:W-:Y:S01]  /*2d60*/  FADD.FTZ R22, R162, -UR34 ;  /* 0x80000022a2167e21 */ /* 0x000fe20008010000 */
[----:B------:R-:W-:Y:S02]  /*2d70*/  HADD2.F32 R152, -RZ, R153.H0_H0 ;  /* 0x20000099ff987230 */ /* 0x000fe40000004100 */
[----:B------:R-:W-:Y:S01]  /*2d80*/  FADD.FTZ R249, R249, R18 ;  /* 0x00000012f9f97221 */ /* 0x000fe20000010000 */
[-C--:B------:R-:W-:Y:S01]  /*2d90*/  FFMA.FTZ R181, R10, R18.reuse, R181 ;  /* 0x000000120ab57223 */ /* 0x080fe200000100b5 */
[----:B------:R-:W-:Y:S01]  /*2da0*/  FMUL.FTZ R18, R19, R18 ;  /* 0x0000001213127220 */ /* 0x000fe20000410000 */
[----:B------:R-:W-:Y:S01]  /*2db0*/  FMUL.FTZ R19, R22, UR32 ;  /* 0x0000002016137c20 */ /* 0x000fe20008410000 */
[----:B------:R0:W-:Y:S03]  /*2dc0*/  STL [R1+0xb8], R170 ;  /* 0x0000b8aa01007387 */ /* 0x0001e60000100800 */
[----:B----4-:R-:W-:Y:S01]  /*2dd0*/  FFMA.FTZ R189, R19, R152, R189 ;  /* 0x0000009813bd7223 */ /* 0x010fe200000100bd */
[----:B------:R1:W-:Y:S04]  /*2de0*/  STL [R1+0xbc], R181 ;  /* 0x0000bcb501007387 */ /* 0x0003e80000100800 */
[----:B------:R2:W-:Y:S04]  /*2df0*/  STL [R1+0xc0], R189 ;  /* 0x0000c0bd01007387 */ /* 0x0005e80000100800 */
[----:B------:R-:W3:Y:S01]  /*2e00*/  LDL.LU R161, [R1+0xb4] ;  /* 0x0000b40001a17983 */ /* 0x000ee20000300800 */
[----:B------:R-:W-:-:S02]  /*2e10*/  HADD2.F32 R22, -RZ, R221.H0_H0 ;  /* 0x200000ddff167230 */ /* 0x000fc40000004100 */
[----:B------:R-:W-:Y:S02]  /*2e20*/  HADD2.F32 R160, -RZ, R153.H1_H1 ;  /* 0x30000099ffa07230 */ /* 0x000fe40000004100 */
[----:B------:R-:W-:Y:S01]  /*2e30*/  FADD.FTZ R153, R156, -UR34 ;  /* 0x800000229c997e21 */ /* 0x000fe20008010000 */
[----:B------:R-:W-:Y:S01]  /*2e40*/  FADD.FTZ R250, R250, R152 ;  /* 0x00000098fafa7221 */ /* 0x000fe20000010000 */
[----:B------:R-:W-:Y:S01]  /*2e50*/  FMUL.FTZ R22, R22, R152 ;  /* 0x0000009816167220 */ /* 0x000fe20000410000 */
[----:B------:R-:W-:Y:S01]  /*2e60*/  FADD.FTZ R27, R163, -UR34 ;  /* 0x80000022a31b7e21 */ /* 0x000fe20008010000 */
[----:B------:R-:W-:Y:S02]  /*2e70*/  HADD2.F32 R152, -RZ, R221.H1_H1 ;  /* 0x300000ddff987230 */ /* 0x000fe40000004100 */
[----:B0-----:R-:W-:Y:S01]  /*2e80*/  FMUL.FTZ R170, R153, UR32 ;  /* 0x0000002099aa7c20 */ /* 0x001fe20008410000 */
[----:B------:R-:W-:Y:S02]  /*2e90*/  HADD2.F32 R156, -RZ, R154.H0_H0 ;  /* 0x2000009aff9c7230 */ /* 0x000fe40000004100 */
[----:B------:R-:W-:Y:S01]  /*2ea0*/  FMUL.FTZ R27, R27, UR32 ;  /* 0x000000201b1b7c20 */ /* 0x000fe20008410000 */
[----:B------:R-:W-:-:S02]  /*2eb0*/  HADD2.F32 R153, -RZ, R222.H0_H0 ;  /* 0x200000deff997230 */ /* 0x000fc40000004100 */
[-C--:B------:R-:W-:Y:S01]  /*2ec0*/  FMUL.FTZ R171, R152, R160.reuse ;  /* 0x000000a098ab7220 */ /* 0x080fe20000410000 */
[----:B------:R-:W-:Y:S01]  /*2ed0*/  FADD.FTZ R152, R157, -UR34 ;  /* 0x800000229d987e21 */ /* 0x000fe20008010000 */
[----:B------:R-:W-:Y:S01]  /*2ee0*/  FFMA.FTZ R202, R27, R160, R202 ;  /* 0x000000a01bca7223 */ /* 0x000fe200000100ca */
[-C--:B------:R-:W-:Y:S01]  /*2ef0*/  FFMA.FTZ R203, R170, R156.reuse, R203 ;  /* 0x0000009caacb7223 */ /* 0x080fe200000100cb */
[----:B-1----:R-:W-:Y:S01]  /*2f00*/  FMUL.FTZ R181, R153, R156 ;  /* 0x0000009c99b57220 */ /* 0x002fe20000410000 */
[----:B------:R-:W-:Y:S02]  /*2f10*/  HADD2.F32 R154, -RZ, R154.H1_H1 ;  /* 0x3000009aff9a7230 */ /* 0x000fe40000004100 */
[----:B--2---:R-:W-:Y:S01]  /*2f20*/  FMUL.FTZ R189, R152, UR32 ;  /* 0x0000002098bd7c20 */ /* 0x004fe20008410000 */
[----:B------:R-:W-:Y:S02]  /*2f30*/  HADD2.F32 R153, -RZ, R222.H1_H1 ;  /* 0x300000deff997230 */ /* 0x000fe40000004100 */
[----:B------:R-:W-:Y:S01]  /*2f40*/  FADD.FTZ R152, R158, -UR34 ;  /* 0x800000229e987e21 */ /* 0x000fe20008010000 */
[----:B------:R0:W-:Y:S01]  /*2f50*/  STL [R1+0xc4], R202 ;  /* 0x0000c4ca01007387 */ /* 0x0001e20000100800 */
[----:B------:R-:W-:-:S03]  /*2f60*/  FFMA.FTZ R204, R189, R154, R204 ;  /* 0x0000009abdcc7223 */ /* 0x000fc600000100cc */
[----:B------:R1:W-:Y:S01]  /*2f70*/  STL [R1+0xa8], R203 ;  /* 0x0000a8cb01007387 */ /* 0x0003e20000100800 */
[----:B0-----:R-:W-:Y:S01]  /*2f80*/  FMUL.FTZ R202, R153, R154 ;  /* 0x0000009a99ca7220 */ /* 0x001fe20000410000 */
[----:B------:R-:W-:Y:S02]  /*2f90*/  HADD2.F32 R153, -RZ, R155.H0_H0 ;  /* 0x2000009bff997230 */ /* 0x000fe40000004100 */
[----:B-1----:R-:W-:Y:S01]  /*2fa0*/  FMUL.FTZ R203, R152, UR32 ;  /* 0x0000002098cb7c20 */ /* 0x002fe20008410000 */
[----:B------:R-:W-:Y:S01]  /*2fb0*/  HADD2.F32 R152, -RZ, R223.H0_H0 ;  /* 0x200000dfff987230 */ /* 0x000fe20000004100 */
[----:B------:R0:W-:Y:S01]  /*2fc0*/  STL [R1+0xac], R204 ;  /* 0x0000accc01007387 */ /* 0x0001e20000100800 */
[----:B------:R-:W-:Y:S01]  /*2fd0*/  FADD.FTZ R246, R246, R153 ;  /* 0x00000099f6f67221 */ /* 0x000fe20000010000 */
[----:B------:R-:W-:Y:S01]  /*2fe0*/  FFMA.FTZ R215, R203, R153, R215 ;  /* 0x00000099cbd77223 */ /* 0x000fe200000100d7 */
[----:B------:R-:W-:Y:S01]  /*2ff0*/  FADD.FTZ R244, R244, R156 ;  /* 0x0000009cf4f47221 */ /* 0x000fe20000010000 */
[----:B------:R-:W-:-:S02]  /*3000*/  HADD2.F32 R156, -RZ, R155.H1_H1 ;  /* 0x3000009bff9c7230 */ /* 0x000fc40000004100 */
[----:B0-----:R-:W-:Y:S01]  /*3010*/  FMUL.FTZ R204, R152, R153 ;  /* 0x0000009998cc7220 */ /* 0x001fe20000410000 */
[----:B------:R-:W-:Y:S01]  /*3020*/  FADD.FTZ R153, R159, -UR34 ;  /* 0x800000229f997e21 */ /* 0x000fe20008010000 */
[----:B------:R0:W-:Y:S01]  /*3030*/  STL [R1+0xb0], R215 ;  /* 0x0000b0d701007387 */ /* 0x0001e20000100800 */
[----:B------:R-:W-:Y:S01]  /*3040*/  FADD.FTZ R245, R245, R154 ;  /* 0x0000009af5f57221 */ /* 0x000fe20000010000 */
[----:B------:R-:W-:Y:S01]  /*3050*/  FADD.FTZ R154, R209, R6 ;  /* 0x00000006d19a7221 */ /* 0x000fe20000010000 */
[----:B------:R-:W-:Y:S01]  /*3060*/  FFMA.FTZ R152, R210, R6, R208 ;  /* 0x00000006d2987223 */ /* 0x000fe200000100d0 */
[----:B0-----:R-:W-:Y:S01]  /*3070*/  FMUL.FTZ R215, R153, UR32 ;  /* 0x0000002099d77c20 */ /* 0x001fe20008410000 */
[----:B------:R-:W-:Y:S02]  /*3080*/  HADD2.F32 R153, -RZ, R223.H1_H1 ;  /* 0x300000dfff997230 */ /* 0x000fe40000004100 */
[----:B------:R-:W-:Y:S01]  /*3090*/  FADD.FTZ R154, R154, R18 ;  /* 0x000000129a9a7221 */ /* 0x000fe20000010000 */
[----:B------:R-:W-:-:S02]  /*30a0*/  FFMA.FTZ R152, R10, R18, R152 ;  /* 0x000000120a987223 */ /* 0x000fc40000010098 */
        /* <DEDUP_REMOVED lines=12> */
[----:B------:R-:W-:Y:S01]  /*3170*/  FADD.FTZ R247, R247, R156 ;  /* 0x0000009cf7f77221 */ /* 0x000fe20000010000 */
[----:B------:R-:W-:Y:S01]  /*3180*/  IADD3 R207, PT, PT, R207, 0x80, RZ ;  /* 0x00000080cfcf7810 */ /* 0x000fe20007ffe0ff */
[----:B------:R-:W-:Y:S01]  /*3190*/  FADD.FTZ R209, R152, R157 ;  /* 0x0000009d98d17221 */ /* 0x000fe20000010000 */
[----:B------:R-:W-:Y:S01]  /*31a0*/  IADD3 R186, PT, PT, R186, 0x80, RZ ;  /* 0x00000080baba7810 */ /* 0x000fe20007ffe0ff */
[----:B------:R-:W-:Y:S01]  /*31b0*/  FFMA.FTZ R208, R215, R157, R153 ;  /* 0x0000009dd7d07223 */ /* 0x000fe20000010099 */
[----:B------:R-:W-:Y:S01]  /*31c0*/  IADD3 R185, PT, PT, R185, 0x80, RZ ;  /* 0x00000080b9b97810 */ /* 0x000fe20007ffe0ff */
[----:B---3--:R-:W-:-:S05]  /*31d0*/  FFMA.FTZ R161, R215, R156, R161 ;  /* 0x0000009cd7a17223 */ /* 0x008fca00000100a1 */
[----:B------:R1:W-:Y:S04]  /*31e0*/  STL [R1+0xb4], R161 ;  /* 0x0000b4a101007387 */ /* 0x0003e80000100800 */
[----:B------:R1:W-:Y:S02]  /*31f0*/  STL [R1+0x14], R157 ;  /* 0x0000149d01007387 */ /* 0x0003e40000100800 */
.L_x_12825:
[----:B------:R-:W-:Y:S05]  /*3200*/  BSYNC.RECONVERGENT B1 ;  /* 0x0000000000017941 */ /* 0x000fea0003800200 */
.L_x_12824:
[----:B------:R-:W-:Y:S05]  /*3210*/  @!P5 BRA `(.L_x_12826) ;  /* 0x0000000c0040d947 */ /* 0x000fea0003800000 */
[----:B------:R-:W2:Y:S01]  /*3220*/  LDC.64 R20, c[0x0][0x3a8] ;  /* 0x0000ea00ff147b82 */ /* 0x000ea20000000a00 */
[----:B------:R-:W3:Y:S04]  /*3230*/  LDL.LU R178, [R1+0x98] ;  /* 0x0000980001b27983 */ /* 0x000ee80000300800 */
[----:B------:R-:W4:Y:S03]  /*3240*/  LDL.LU R179, [R1+0x9c] ;  /* 0x00009c0001b37983 */ /* 0x000f260000300800 */
[----:B0-----:R-:W0:Y:S01]  /*3250*/  LDC.64 R152, c[0x0][0x428] ;  /* 0x00010a00ff987b82 */ /* 0x001e220000000a00 */
[----:B------:R-:W4:Y:S01]  /*3260*/  LDL.LU R180, [R1+0xa0] ;  /* 0x0000a00001b47983 */ /* 0x000f220000300800 */
[----:B------:R-:W-:-:S03]  /*3270*/  ISETP.NE.U32.AND P0, PT, RZ, UR24, PT ;  /* 0x00000018ff007c0c */ /* 0x000fc6000bf05070 */
[----:B------:R-:W4:Y:S03]  /*3280*/  LDL.LU R188, [R1+0xa4] ;  /* 0x0000a40001bc7983 */ /* 0x000f260000300800 */
[----:B------:R-:W1:Y:S01]  /*3290*/  LDC.64 R166, c[0x0][0x3b0] ;  /* 0x0000ec00ffa67b82 */ /* 0x000e620000000a00 */
[----:B--2---:R-:W-:-:S04]  /*32a0*/  IMAD.WIDE.U32 R20, R185, 0x20, R20 ;  /* 0x00000020b9147825 */ /* 0x004fc800078e0014 */
[----:B0-----:R-:W-:Y:S01]  /*32b0*/  IMAD.WIDE.U32 R152, R207, 0x10, R152 ;  /* 0x00000010cf987825 */ /* 0x001fe200078e0098 */
[----:B-1----:R-:W2:Y:S01]  /*32c0*/  LDG.E.128 R160, desc[UR20][R20.64] ;  /* 0x0000001414a07981 */ /* 0x002ea2000c1e1d00 */
        /* <DEDUP_REMOVED lines=10> */
[--C-:B0----5:R-:W-:Y:S02]  /*3370*/  HADD2.F32 R20, -RZ, R216.reuse.H0_H0 ;  /* 0x200000d8ff147230 */ /* 0x121fe40000004100 */
[----:B------:R-:W-:Y:S02]  /*3380*/  HADD2.F32 R21, -RZ, R216.H1_H1 ;  /* 0x300000d8ff157230 */ /* 0x000fe40000004100 */
[----:B------:R-:W-:-:S06]  /*3390*/  IMAD.WIDE.U32 R166, R186, 0x8, R166 ;  /* 0x00000008baa67825 */ /* 0x000fcc00078e00a6 */
        /* <DEDUP_REMOVED lines=10> */
[----:B------:R-:W-:Y:S02]  /*3440*/  FADD.FTZ R26, R162, -UR34 ;  /* 0x80000022a21a7e21 */ /* 0x000fe40008010000 */
[----:B------:R-:W-:Y:S01]  /*3450*/  FADD.FTZ R241, R241, R20 ;  /* 0x00000014f1f17221 */ /* 0x000fe20000010000 */
[-C--:B----4-:R-:W-:Y:S01]  /*3460*/  FFMA.FTZ R179, R11, R20.reuse, R179 ;  /* 0x000000140bb37223 */ /* 0x090fe200000100b3 */
[----:B------:R-:W-:Y:S01]  /*3470*/  FMUL.FTZ R20, R21, R20 ;  /* 0x0000001415147220 */ /* 0x000fe20000410000 */
[----:B------:R-:W-:Y:S01]  /*3480*/  FMUL.FTZ R21, R26, UR32 ;  /* 0x000000201a157c20 */ /* 0x000fe20008410000 */
[--C-:B------:R-:W-:Y:S01]  /*3490*/  HADD2.F32 R26, -RZ, R153.reuse.H0_H0 ;  /* 0x20000099ff1a7230 */ /* 0x100fe20000004100 */
[----:B------:R0:W-:Y:S04]  /*34a0*/  STL [R1+0x98], R178 ;  /* 0x000098b201007387 */ /* 0x0001e80000100800 */
[----:B------:R-:W-:Y:S01]  /*34b0*/  FFMA.FTZ R180, R21, R26, R180 ;  /* 0x0000001a15b47223 */ /* 0x000fe200000100b4 */
[----:B------:R1:W-:Y:S04]  /*34c0*/  STL [R1+0x9c], R179 ;  /* 0x00009cb301007387 */ /* 0x0003e80000100800 */
[----:B------:R-:W-:Y:S04]  /*34d0*/  STL [R1+0xa0], R180 ;  /* 0x0000a0b401007387 */ /* 0x000fe80000100800 */
[----:B------:R-:W2:Y:S01]  /*34e0*/  LDL.LU R161, [R1+0x94] ;  /* 0x0000940001a17983 */ /* 0x000ea20000300800 */
[----:B------:R-:W-:Y:S01]  /*34f0*/  FADD.FTZ R152, R163, -UR34 ;  /* 0x80000022a3987e21 */ /* 0x000fe20008010000 */
[----:B------:R-:W-:-:S03]  /*3500*/  HADD2.F32 R153, -RZ, R153.H1_H1 ;  /* 0x30000099ff997230 */ /* 0x000fc60000004100 */
[----:B------:R-:W-:Y:S01]  /*3510*/  FMUL.FTZ R169, R152, UR32 ;  /* 0x0000002098a97c20 */ /* 0x000fe20008410000 */
[----:B------:R-:W-:Y:S02]  /*3520*/  HADD2.F32 R152, -RZ, R217.H1_H1 ;  /* 0x300000d9ff987230 */ /* 0x000fe40000004100 */
[----:B------:R-:W-:Y:S01]  /*3530*/  FADD.FTZ R156, R156, -UR34 ;  /* 0x800000229c9c7e21 */ /* 0x000fe20008010000 */
[-C--:B------:R-:W-:Y:S01]  /*3540*/  FFMA.FTZ R188, R169, R153.reuse, R188 ;  /* 0x00000099a9bc7223 */ /* 0x080fe200000100bc */
[----:B------:R-:W-:Y:S01]  /*3550*/  FADD.FTZ R243, R243, R153 ;  /* 0x00000099f3f37221 */ /* 0x000fe20000010000 */
[----:B0-----:R-:W-:Y:S01]  /*3560*/  FMUL.FTZ R178, R152, R153 ;  /* 0x0000009998b27220 */ /* 0x001fe20000410000 */
[----:B------:R-:W-:Y:S01]  /*3570*/  FADD.FTZ R152, R157, -UR34 ;  /* 0x800000229d987e21 */ /* 0x000fe20008010000 */
[--C-:B------:R-:W-:Y:S02]  /*3580*/  HADD2.F32 R153, -RZ, R154.reuse.H0_H0 ;  /* 0x2000009aff997230 */ /* 0x100fe40000004100 */
[----:B-1----:R-:W-:Y:S01]  /*3590*/  FMUL.FTZ R179, R156, UR32 ;  /* 0x000000209cb37c20 */ /* 0x002fe20008410000 */
[----:B------:R0:W-:Y:S01]  /*35a0*/  STL [R1+0xa4], R188 ;  /* 0x0000a4bc01007387 */ /* 0x0001e20000100800 */
[----:B------:R-:W-:-:S02]  /*35b0*/  HADD2.F32 R154, -RZ, R154.H1_H1 ;  /* 0x3000009aff9a7230 */ /* 0x000fc40000004100 */
[--C-:B------:R-:W-:Y:S02]  /*35c0*/  HADD2.F32 R156, -RZ, R218.reuse.H0_H0 ;  /* 0x200000daff9c7230 */ /* 0x100fe40000004100 */
[-C--:B------:R-:W-:Y:S01]  /*35d0*/  FFMA.FTZ R187, R179, R153.reuse, R187 ;  /* 0x00000099b3bb7223 */ /* 0x080fe200000100bb */
[----:B------:R-:W-:Y:S01]  /*35e0*/  FADD.FTZ R236, R236, R153 ;  /* 0x00000099ecec7221 */ /* 0x000fe20000010000 */
        /* <DEDUP_REMOVED lines=10> */
[----:B------:R-:W-:Y:S01]  /*3690*/  FADD.FTZ R237, R237, R154 ;  /* 0x0000009aeded7221 */ /* 0x000fe20000010000 */
[----:B------:R-:W-:Y:S02]  /*36a0*/  HADD2.F32 R154, -RZ, R219.H0_H0 ;  /* 0x200000dbff9a7230 */ /* 0x000fe40000004100 */
[----:B------:R-:W-:Y:S01]  /*36b0*/  FFMA.FTZ R206, R205, R152, R206 ;  /* 0x00000098cdce7223 */ /* 0x000fe200000100ce */
[----:B------:R-:W-:-:S04]  /*36c0*/  HADD2.F32 R160, -RZ, R217.H0_H0 ;  /* 0x200000d9ffa07230 */ /* 0x000fc80000004100 */
[----:B------:R0:W-:Y:S01]  /*36d0*/  STL [R1+0x90], R206 ;  /* 0x000090ce01007387 */ /* 0x0001e20000100800 */
[----:B------:R-:W-:Y:S01]  /*36e0*/  FADD.FTZ R242, R242, R26 ;  /* 0x0000001af2f27221 */ /* 0x000fe20000010000 */
[----:B------:R-:W-:Y:S01]  /*36f0*/  FMUL.FTZ R26, R160, R26 ;  /* 0x0000001aa01a7220 */ /* 0x000fe20000410000 */
[----:B------:R-:W-:Y:S02]  /*3700*/  HADD2.F32 R155, -RZ, R155.H1_H1 ;  /* 0x3000009bff9b7230 */ /* 0x000fe40000004100 */
[----:B0-----:R-:W-:Y:S01]  /*3710*/  FMUL.FTZ R206, R154, R152 ;  /* 0x000000989ace7220 */ /* 0x001fe20000410000 */
[----:B------:R-:W-:Y:S01]  /*3720*/  FADD.FTZ R154, R159, -UR34 ;  /* 0x800000229f9a7e21 */ /* 0x000fe20008010000 */
[----:B------:R-:W-:-:S03]  /*3730*/  FADD.FTZ R153, R209, R7 ;  /* 0x00000007d1997221 */ /* 0x000fc60000010000 */
[----:B------:R-:W-:Y:S01]  /*3740*/  FMUL.FTZ R160, R154, UR32 ;  /* 0x000000209aa07c20 */ /* 0x000fe20008410000 */
[----:B------:R-:W-:Y:S02]  /*3750*/  HADD2.F32 R154, -RZ, R219.H1_H1 ;  /* 0x300000dbff9a7230 */ /* 0x000fe40000004100 */
[----:B------:R-:W-:Y:S01]  /*3760*/  FFMA.FTZ R156, R214, R7, R208 ;  /* 0x00000007d69c7223 */ /* 0x000fe200000100d0 */
[----:B------:R-:W-:Y:S01]  /*3770*/  FADD.FTZ R238, R238, R152 ;  /* 0x00000098eeee7221 */ /* 0x000fe20000010000 */
[----:B------:R-:W-:Y:S01]  /*3780*/  FADD.FTZ R153, R153, R20 ;  /* 0x0000001499997221 */ /* 0x000fe20000010000 */
[----:B------:R-:W-:Y:S01]  /*3790*/  FMUL.FTZ R154, R154, R155 ;  /* 0x0000009b9a9a7220 */ /* 0x000fe20000410000 */
[----:B------:R-:W-:Y:S01]  /*37a0*/  FFMA.FTZ R152, R11, R20, R156 ;  /* 0x000000140b987223 */ /* 0x000fe2000001009c */
[----:B------:R3:W-:Y:S01]  /*37b0*/  STL [R1+0x30], R160 ;  /* 0x000030a001007387 */ /* 0x0007e20000100800 */
[----:B------:R-:W-:Y:S02]  /*37c0*/  FADD.FTZ R153, R153, R26 ;  /* 0x0000001a99997221 */ /* 0x000fe40000010000 */
[----:B------:R-:W-:-:S02]  /*37d0*/  FFMA.FTZ R152, R21, R26, R152 ;  /* 0x0000001a15987223 */ /* 0x000fc40000010098 */
[----:B------:R-:W-:Y:S02]  /*37e0*/  FADD.FTZ R153, R153, R178 ;  /* 0x000000b299997221 */ /* 0x000fe40000010000 */
[----:B------:R-:W-:Y:S02]  /*37f0*/  FFMA.FTZ R152, R169, R178, R152 ;  /* 0x000000b2a9987223 */ /* 0x000fe40000010098 */
[----:B------:R-:W-:Y:S02]  /*3800*/  FADD.FTZ R153, R153, R180 ;  /* 0x000000b499997221 */ /* 0x000fe40000010000 */
[----:B------:R-:W-:Y:S02]  /*3810*/  FFMA.FTZ R156, R179, R180, R152 ;  /* 0x000000b4b39c7223 */ /* 0x000fe40000010098 */
[----:B------:R-:W-:Y:S02]  /*3820*/  FADD.FTZ R152, R153, R187 ;  /* 0x000000bb99987221 */ /* 0x000fe40000010000 */
[----:B------:R-:W-:-:S02]  /*3830*/  FFMA.FTZ R153, R188, R187, R156 ;  /* 0x000000bbbc997223 */ /* 0x000fc4000001009c */
[----:B------:R-:W-:Y:S02]  /*3840*/  FADD.FTZ R152, R152, R206 ;  /* 0x000000ce98987221 */ /* 0x000fe40000010000 */
[----:B------:R-:W-:Y:S01]  /*3850*/  FFMA.FTZ R153, R205, R206, R153 ;  /* 0x000000cecd997223 */ /* 0x000fe20000010099 */
[----:B------:R-:W-:Y:S01]  /*3860*/  FADD.FTZ R239, R239, R155 ;  /* 0x0000009befef7221 */ /* 0x000fe20000010000 */
[----:B------:R-:W-:Y:S02]  /*3870*/  FADD.FTZ R209, R152, R154 ;  /* 0x0000009a98d17221 */ /* 0x000fe40000010000 */
[C---:B------:R-:W-:Y:S01]  /*3880*/  FFMA.FTZ R208, R160.reuse, R154, R153 ;  /* 0x0000009aa0d07223 */ /* 0x040fe20000010099 */
[----:B--2---:R-:W-:-:S05]  /*3890*/  FFMA.FTZ R161, R160, R155, R161 ;  /* 0x0000009ba0a17223 */ /* 0x004fca00000100a1 */
[----:B------:R3:W-:Y:S04]  /*38a0*/  STL [R1+0x94], R161 ;  /* 0x000094a101007387 */ /* 0x0007e80000100800 */
[----:B------:R3:W-:Y:S01]  /*38b0*/  STL [R1+0x2c], R154 ;  /* 0x00002c9a01007387 */ /* 0x0007e20000100800 */
[----:B------:R-:W-:Y:S05]  /*38c0*/  BRA `(.L_x_12826) ;  /* 0x0000000400947947 */ /* 0x000fea0003800000 */
.L_x_12817:
        /* <DEDUP_REMOVED lines=50> */
.L_x_12827:
        /* <DEDUP_REMOVED lines=51> */
.L_x_12826:
[----:B------:R-:W-:Y:S05]  /*3f20*/  BSYNC.RECONVERGENT B0 ;  /* 0x0000000000007941 */ /* 0x000fea0003800200 */
.L_x_12816:
[----:B0-2-4-:R-:W0:Y:S01]  /*3f30*/  SHFL.DOWN PT, R152, R209, 0x10, 0x1f ;  /* 0x0a001f00d1987f89 */ /* 0x015e2200000e0000 */
[----:B------:R-:W-:Y:S03]  /*3f40*/  BSSY.RECONVERGENT B0, `(.L_x_12828) ;  /* 0x000001f000007945 */ /* 0x000fe60003800200 */
[----:B------:R-:W2:Y:S01]  /*3f50*/  SHFL.DOWN PT, R153, R208, 0x10, 0x1f ;  /* 0x0a001f00d0997f89 */ /* 0x000ea200000e0000 */
[----:B------:R-:W4:Y:S01]  /*3f60*/  S2R R159, SR_TID.X ;  /* 0x00000000009f7919 */ /* 0x000f220000002100 */
[----:B0-----:R-:W-:Y:S01]  /*3f70*/  FADD.FTZ R152, R152, R209 ;  /* 0x000000d198987221 */ /* 0x001fe20000010000 */
[----:B--2---:R-:W-:-:S04]  /*3f80*/  FADD.FTZ R153, R153, R208 ;  /* 0x000000d099997221 */ /* 0x004fc80000010000 */
[----:B---3--:R-:W0:Y:S01]  /*3f90*/  SHFL.DOWN PT, R154, R152, 0x8, 0x1f ;  /* 0x09001f00989a7f89 */ /* 0x008e2200000e0000 */
        /* <DEDUP_REMOVED lines=25> */
.L_x_12829:
[----:B------:R-:W-:Y:S05]  /*4130*/  BSYNC.RECONVERGENT B0 ;  /* 0x0000000000007941 */ /* 0x000fea0003800200 */
.L_x_12828:
[----:B------:R-:W2:Y:S01]  /*4140*/  LDL.LU R158, [R1+0x28] ;  /* 0x00002800019e7983 */ /* 0x000ea20000300800 */
[----:B------:R-:W3:Y:S01]  /*4150*/  S2UR UR6, SR_CgaCtaId ;  /* 0x00000000000679c3 */ /* 0x000ee20000008800 */
[----:B------:R-:W-:Y:S01]  /*4160*/  UMOV UR5, 0x400 ;  /* 0x0000040000057882 */ /* 0x000fe20000000000 */
[----:B------:R-:W-:-:S06]  /*4170*/  @UP3 UIADD3 UR10, UPT, UPT, UR10, -0x1, URZ ;  /* 0xffffffff0a0a3890 */ /* 0x000fcc000fffe0ff */
[----:B------:R-:W-:Y:S01]  /*4180*/  BAR.SYNC.DEFER_BLOCKING 0x0 ;  /* 0x0000000000007b1d */ /* 0x000fe20000010000 */
[----:B------:R-:W-:Y:S01]  /*4190*/  ISETP.NE.AND P0, PT, RZ, UR30, PT ;  /* 0x0000001eff007c0c */ /* 0x000fe2000bf05270 */
[----:B------:R-:W-:Y:S01]  /*41a0*/  @UP3 UIMAD UR10, UR10, UR9, URZ ;  /* 0x000000090a0a32a4 */ /* 0x000fe2000f8e02ff */
[----:B------:R-:W-:-:S03]  /*41b0*/  PLOP3.LUT P5, PT, PT, PT, UP3, 0x80, 0x8 ;  /* 0x000000000008781c */ /* 0x000fc60003faf038 */
[----:B------:R-:W-:Y:S01]  /*41c0*/  BSSY.RECONVERGENT B0, `(.L_x_12830) ;  /* 0x00003f0000007945 */ /* 0x000fe20003800200 */
[----:B---3--:R-:W-:-:S04]  /*41d0*/  ULEA UR5, UR6, UR5, 0x18 ;  /* 0x0000000506057291 */ /* 0x008fc8000f8ec0ff */
        /* <DEDUP_REMOVED lines=32> */
.L_x_12832:
        /* <DEDUP_REMOVED lines=21> */
.L_x_12837:
[----:B------:R-:W-:Y:S05]  /*4530*/  BSYNC.RECONVERGENT B1 ;  /* 0x0000000000017941 */ /* 0x000fea0003800200 */
.L_x_12836:
        /* <DEDUP_REMOVED lines=14> */
.L_x_12839:
[----:B------:R-:W-:Y:S05]  /*4620*/  BSYNC.RECONVERGENT B1 ;  /* 0x0000000000017941 */ /* 0x000fea0003800200 */
.L_x_12838:
[----:B------:R-:W-:-:S04]  /*4630*/  F2FP.F16.F32.PACK_AB R64, RZ, R64 ;  /* 0x00000040ff40723e */ /* 0x000fc800000000ff */
[----:B------:R-:W-:Y:S02]  /*4640*/  PRMT R148, R64, 0x7610, R148 ;  /* 0x0000761040947816 */ /* 0x000fe40000000094 */
[----:B------:R-:W-:-:S07]  /*4650*/  MOV R64, R157 ;  /* 0x0000009d00407202 */ /* 0x000fce0000000f00 */
.L_x_12835:
        /* <DEDUP_REMOVED lines=15> */
.L_x_12842:
[----:B------:R-:W-:Y:S05]  /*4750*/  BSYNC.RECONVERGENT B1 ;  /* 0x0000000000017941 */ /* 0x000fea0003800200 */
.L_x_12841:
        /* <DEDUP_REMOVED lines=14> */
.L_x_12844:
[----:B------:R-:W-:Y:S05]  /*4840*/  BSYNC.RECONVERGENT B1 ;  /* 0x0000000000017941 */ /* 0x000fea0003800200 */
.L_x_12843:
[----:B------:R-:W-:-:S04]  /*4850*/  F2FP.F16.F32.PACK_AB R65, RZ, R65 ;  /* 0x00000041ff41723e */ /* 0x000fc800000000ff */
[----:B------:R-:W-:Y:S02]  /*4860*/  PRMT R148, R148, 0x5410, R65 ;  /* 0x0000541094947816 */ /* 0x000fe40000000041 */
[----:B------:R-:W-:-:S07]  /*4870*/  MOV R65, R157 ;  /* 0x0000009d00417202 */ /* 0x000fce0000000f00 */
.L_x_12840:
        /* <DEDUP_REMOVED lines=15> */
.L_x_12847:
[----:B------:R-:W-:Y:S05]  /*4970*/  BSYNC.RECONVERGENT B1 ;  /* 0x0000000000017941 */ /* 0x000fea0003800200 */
.L_x_12846:
        /* <DEDUP_REMOVED lines=14> */
.L_x_12849:
[----:B------:R-:W-:Y:S05]  /*4a60*/  BSYNC.RECONVERGENT B1 ;  /* 0x0000000000017941 */ /* 0x000fea0003800200 */
.L_x_12848:
[----:B------:R-:W-:-:S04]  /*4a70*/  F2FP.F16.F32.PACK_AB R66, RZ, R66 ;  /* 0x00000042ff42723e */ /* 0x000fc800000000ff */
[----:B------:R-:W-:Y:S02]  /*4a80*/  PRMT R149, R66, 0x7610, R149 ;  /* 0x0000761042957816 */ /* 0x000fe40000000095 */
[----:B------:R-:W-:-:S07]  /*4a90*/  MOV R66, R157 ;  /* 0x0000009d00427202 */ /* 0x000fce0000000f00 */
.L_x_12845:
        /* <DEDUP_REMOVED lines=15> */
.L_x_12852:
[----:B------:R-:W-:Y:S05]  /*4b90*/  BSYNC.RECONVERGENT B1 ;  /* 0x0000000000017941 */ /* 0x000fea0003800200 */
.L_x_12851:
        /* <DEDUP_REMOVED lines=14> */
.L_x_12854:
[----:B------:R-:W-:Y:S05]  /*4c80*/  BSYNC.RECONVERGENT B1 ;  /* 0x0000000000017941 */ /* 0x000fea0003800200 */
.L_x_12853:
[----:B------:R-:W-:-:S04]  /*4c90*/  F2FP.F16.F32.PACK_AB R67, RZ, R67 ;  /* 0x00000043ff43723e */ /* 0x000fc800000000ff */
[----:B------:R-:W-:Y:S02]  /*4ca0*/  PRMT R149, R149, 0x5410, R67 ;  /* 0x0000541095957816 */ /* 0x000fe40000000043 */
[----:B------:R-:W-:-:S07]  /*4cb0*/  MOV R67, R157 ;  /* 0x0000009d00437202 */ /* 0x000fce0000000f00 */
.L_x_12850:
        /* <DEDUP_REMOVED lines=15> */
.L_x_12857:
[----:B------:R-:W-:Y:S05]  /*4db0*/  BSYNC.RECONVERGENT B1 ;  /* 0x0000000000017941 */ /* 0x000fea0003800200 */
.L_x_12856:
        /* <DEDUP_REMOVED lines=14> */
.L_x_12859:
[----:B------:R-:W-:Y:S05]  /*4ea0*/  BSYNC.RECONVERGENT B1 ;  /* 0x0000000000017941 */ /* 0x000fea0003800200 */
.L_x_12858:
[----:B------:R-:W-:-:S04]  /*4eb0*/  F2FP.F16.F32.PACK_AB R68, RZ, R68 ;  /* 0x00000044ff44723e */ /* 0x000fc800000000ff */
[----:B------:R-:W-:Y:S02]  /*4ec0*/  PRMT R150, R68, 0x7610, R150 ;  /* 0x0000761044967816 */ /* 0x000fe40000000096 */
[----:B------:R-:W-:-:S07]  /*4ed0*/  MOV R68, R157 ;  /* 0x0000009d00447202 */ /* 0x000fce0000000f00 */
.L_x_12855:
        /* <DEDUP_REMOVED lines=15> */
.L_x_12862:
[----:B------:R-:W-:Y:S05]  /*4fd0*/  BSYNC.RECONVERGENT B1 ;  /* 0x0000000000017941 */ /* 0x000fea0003800200 */
.L_x_12861:
        /* <DEDUP_REMOVED lines=14> */
.L_x_12864:
[----:B------:R-:W-:Y:S05]  /*50c0*/  BSYNC.RECONVERGENT B1 ;  /* 0x0000000000017941 */ /* 0x000fea0003800200 */
.L_x_12863:
[----:B------:R-:W-:-:S04]  /*50d0*/  F2FP.F16.F32.PACK_AB R69, RZ, R69 ;  /* 0x00000045ff45723e */ /* 0x000fc800000000ff */
[----:B------:R-:W-:Y:S02]  /*50e0*/  PRMT R150, R150, 0x5410, R69 ;  /* 0x0000541096967816 */ /* 0x000fe40000000045 */
[----:B------:R-:W-:-:S07]  /*50f0*/  MOV R69, R157 ;  /* 0x0000009d00457202 */ /* 0x000fce0000000f00 */
.L_x_12860:
        /* <DEDUP_REMOVED lines=15> */
.L_x_12867:
[----:B------:R-:W-:Y:S05]  /*51f0*/  BSYNC.RECONVERGENT B1 ;  /* 0x0000000000017941 */ /* 0x000fea0003800200 */
.L_x_12866:
        /* <DEDUP_REMOVED lines=14> */
.L_x_12869:
[----:B------:R-:W-:Y:S05]  /*52e0*/  BSYNC.RECONVERGENT B1 ;  /* 0x0000000000017941 */ /* 0x000fea0003800200 */
.L_x_12868:
[----:B------:R-:W-:-:S04]  /*52f0*/  F2FP.F16.F32.PACK_AB R70, RZ, R70 ;  /* 0x00000046ff46723e */ /* 0x000fc800000000ff */
[----:B------:R-:W-:Y:S02]  /*5300*/  PRMT R151, R70, 0x7610, R151 ;  /* 0x0000761046977816 */ /* 0x000fe40000000097 */
[----:B------:R-:W-:-:S07]  /*5310*/  MOV R70, R157 ;  /* 0x0000009d00467202 */ /* 0x000fce0000000f00 */
.L_x_12865:
        /* <DEDUP_REMOVED lines=18> */
.L_x_12872:
[----:B------:R-:W-:Y:S05]  /*5440*/  BSYNC.RECONVERGENT B1 ;  /* 0x0000000000017941 */ /* 0x000fea0003800200 */
.L_x_12871:
        /* <DEDUP_REMOVED lines=14> */
.L_x_12874:
[----:B------:R-:W-:Y:S05]  /*5530*/  BSYNC.RECONVERGENT B1 ;  /* 0x0000000000017941 */ /* 0x000fea0003800200 */
.L_x_12873:
[----:B------:R-:W-:-:S04]  /*5540*/  F2FP.F16.F32.PACK_AB R71, RZ, R71 ;  /* 0x00000047ff47723e */ /* 0x000fc800000000ff */
[----:B------:R-:W-:Y:S02]  /*5550*/  PRMT R151, R151, 0x5410, R71 ;  /* 0x0000541097977816 */ /* 0x000fe40000000047 */
[----:B------:R-:W-:Y:S01]  /*5560*/  MOV R71, R157 ;  /* 0x0000009d00477202 */ /* 0x000fe20000000f00 */
[----:B------:R-:W-:Y:S06]  /*5570*/  BRA `(.L_x_12870) ;  /* 0x0000002800987947 */ /* 0x000fec0003800000 */
.L_x_12834:
        /* <DEDUP_REMOVED lines=15> */
.L_x_12877:
[----:B------:R-:W-:Y:S05]  /*5670*/  BSYNC.RECONVERGENT B1 ;  /* 0x0000000000017941 */ /* 0x000fea0003800200 */
.L_x_12876:
        /* <DEDUP_REMOVED lines=14> */
.L_x_12879:
[----:B------:R-:W-:Y:S05]  /*5760*/  BSYNC.RECONVERGENT B1 ;  /* 0x0000000000017941 */ /* 0x000fea0003800200 */
.L_x_12878:
[----:B------:R-:W-:-:S04]  /*5770*/  F2FP.F16.F32.PACK_AB R112, RZ, R112 ;  /* 0x00000070ff70723e */ /* 0x000fc800000000ff */
[----:B------:R-:W-:-:S07]  /*5780*/  PRMT R148, R112, 0x7610, R148 ;  /* 0x0000761070947816 */ /* 0x000fce0000000094 */
.L_x_12875:
        /* <DEDUP_REMOVED lines=15> */
.L_x_12882:
[----:B------:R-:W-:Y:S05]  /*5880*/  BSYNC.RECONVERGENT B1 ;  /* 0x0000000000017941 */ /* 0x000fea0003800200 */
.L_x_12881:
        /* <DEDUP_REMOVED lines=14> */
.L_x_12884:
[----:B------:R-:W-:Y:S05]  /*5970*/  BSYNC.RECONVERGENT B1 ;  /* 0x0000000000017941 */ /* 0x000fea0003800200 */
.L_x_12883:
[----:B------:R-:W-:-:S04]  /*5980*/  F2FP.F16.F32.PACK_AB R112, RZ, R112 ;  /* 0x00000070ff70723e */ /* 0x000fc800000000ff */
[----:B------:R-:W-:-:S07]  /*5990*/  PRMT R148, R148, 0x5410, R112 ;  /* 0x0000541094947816 */ /* 0x000fce0000000070 */
.L_x_12880:
        /* <DEDUP_REMOVED lines=15> */
.L_x_12887:
[----:B------:R-:W-:Y:S05]  /*5a90*/  BSYNC.RECONVERGENT B1 ;  /* 0x0000000000017941 */ /* 0x000fea0003800200 */
.L_x_12886:
        /* <DEDUP_REMOVED lines=14> */
.L_x_12889:
[----:B------:R-:W-:Y:S05]  /*5b80*/  BSYNC.RECONVERGENT B1 ;  /* 0x0000000000017941 */ /* 0x000fea0003800200 */
.L_x_12888:
[----:B------:R-:W-:-:S04]  /*5b90*/  F2FP.F16.F32.PACK_AB R112, RZ, R112 ;  /* 0x00000070ff70723e */ /* 0x000fc800000000ff */
[----:B------:R-:W-:-:S07]  /*5ba0*/  PRMT R149, R112, 0x7610, R149 ;  /* 0x0000761070957816 */ /* 0x000fce0000000095 */
.L_x_12885:
        /* <DEDUP_REMOVED lines=15> */
.L_x_12892:
[----:B------:R-:W-:Y:S05]  /*5ca0*/  BSYNC.RECONVERGENT B1 ;  /* 0x0000000000017941 */ /* 0x000fea0003800200 */
.L_x_12891:
        /* <DEDUP_REMOVED lines=14> */
.L_x_12894:
[----:B------:R-:W-:Y:S05]  /*5d90*/  BSYNC.RECONVERGENT B1 ;  /* 0x0000000000017941 */ /* 0x000fea0003800200 */
.L_x_12893:
[----:B------:R-:W-:-:S04]  /*5da0*/  F2FP.F16.F32.PACK_AB R112, RZ, R112 ;  /* 0x00000070ff70723e */ /* 0x000fc800000000ff */
[----:B------:R-:W-:-:S07]  /*5db0*/  PRMT R149, R149, 0x5410, R112 ;  /* 0x0000541095957816 */ /* 0x000fce0000000070 */
.L_x_12890:
        /* <DEDUP_REMOVED lines=15> */
.L_x_12897:
[----:B------:R-:W-:Y:S05]  /*5eb0*/  BSYNC.RECONVERGENT B1 ;  /* 0x0000000000017941 */ /* 0x000fea0003800200 */
.L_x_12896:
        /* <DEDUP_REMOVED lines=14> */
.L_x_12899:
[----:B------:R-:W-:Y:S05]  /*5fa0*/  BSYNC.RECONVERGENT B1 ;  /* 0x0000000000017941 */ /* 0x000fea0003800200 */
.L_x_12898:
[----:B------:R-:W-:-:S04]  /*5fb0*/  F2FP.F16.F32.PACK_AB R112, RZ, R112 ;  /* 0x00000070ff70723e */ /* 0x000fc800000000ff */
[----:B------:R-:W-:-:S07]  /*5fc0*/  PRMT R150, R112, 0x7610, R150 ;  /* 0x0000761070967816 */ /* 0x000fce0000000096 */
.L_x_12895:
        /* <DEDUP_REMOVED lines=15> */
.L_x_12902:
[----:B------:R-:W-:Y:S05]  /*60c0*/  BSYNC.RECONVERGENT B1 ;  /* 0x0000000000017941 */ /* 0x000fea0003800200 */
.L_x_12901:
        /* <DEDUP_REMOVED lines=14> */
.L_x_12904:
[----:B------:R-:W-:Y:S05]  /*61b0*/  BSYNC.RECONVERGENT B1 ;  /* 0x0000000000017941 */ /* 0x000fea0003800200 */
.L_x_12903:
[----:B------:R-:W-:-:S04]  /*61c0*/  F2FP.F16.F32.PACK_AB R112, RZ, R112 ;  /* 0x00000070ff70723e */ /* 0x000fc800000000ff */
[----:B------:R-:W-:-:S07]  /*61d0*/  PRMT R150, R150, 0x5410, R112 ;  /* 0x0000541096967816 */ /* 0x000fce0000000070 */
.L_x_12900:
        /* <DEDUP_REMOVED lines=15> */
.L_x_12907:
[----:B------:R-:W-:Y:S05]  /*62d0*/  BSYNC.RECONVERGENT B1 ;  /* 0x0000000000017941 */ /* 0x000fea0003800200 */
.L_x_12906:
        /* <DEDUP_REMOVED lines=14> */
.L_x_12909:
[----:B------:R-:W-:Y:S05]  /*63c0*/  BSYNC.RECONVERGENT B1 ;  /* 0x0000000000017941 */ /* 0x000fea0003800200 */
.L_x_12908:
[----:B------:R-:W-:-:S04]  /*63d0*/  F2FP.F16.F32.PACK_AB R112, RZ, R112 ;  /* 0x00000070ff70723e */ /* 0x000fc800000000ff */
[----:B------:R-:W-:-:S07]  /*63e0*/  PRMT R151, R112, 0x7610, R151 ;  /* 0x0000761070977816 */ /* 0x000fce0000000097 */
.L_x_12905:
[----:B------:R-:W2:Y:S04]  /*63f0*/  LDL R157, [R1+0x24] ;  /* 0x00002400019d7983 */ /* 0x000ea80000100800 */
[----:B------:R-:W3:Y:S01]  /*6400*/  LDL R156, [R1+0x20] ;  /* 0x00002000019c7983 */ /* 0x000ee20000100800 */
[----:B------:R-:W-:Y:S02]  /*6410*/  MOV R115, UR8 ;  /* 0x0000000800737c02 */ /* 0x000fe40008000f00 */
[----:B------:R-:W-:Y:S02]  /*6420*/  MOV R114, UR8 ;  /* 0x0000000800727c02 */ /* 0x000fe40008000f00 */
[----:B------:R-:W-:Y:S01]  /*6430*/  MOV R113, UR8 ;  /* 0x0000000800717c02 */ /* 0x000fe20008000f00 */
[----:B------:R-:W-:Y:S01]  /*6440*/  FFMA.FTZ R118, R194, R115, UR10 ;  /* 0x0000000ac2767e23 */ /* 0x000fe20008010073 */
[----:B------:R-:W-:Y:S01]  /*6450*/  MOV R112, UR8 ;  /* 0x0000000800707c02 */ /* 0x000fe20008000f00 */
[-C--:B------:R-:W-:Y:S01]  /*6460*/  FFMA.FTZ R117, R192, R114.reuse, UR10 ;  /* 0x0000000ac0757e23 */ /* 0x080fe20008010072 */
[----:B------:R-:W-:Y:S01]  /*6470*/  FFMA.FTZ R114, R16, R114, UR10 ;  /* 0x0000000a10727e23 */ /* 0x000fe20008010072 */
[-C--:B------:R-:W-:Y:S01]  /*6480*/  FFMA.FTZ R116, R176, R113.reuse, UR10 ;  /* 0x0000000ab0747e23 */ /* 0x080fe20008010071 */
[----:B------:R-:W-:Y:S01]  /*6490*/  FFMA.FTZ R113, R212, R113, UR10 ;  /* 0x0000000ad4717e23 */ /* 0x000fe20008010071 */
[-C--:B------:R-:W-:Y:S01]  /*64a0*/  FFMA.FTZ R119, R168, R112.reuse, UR10 ;  /* 0x0000000aa8777e23 */ /* 0x080fe20008010070 */
        /* <DEDUP_REMOVED lines=19> */
[----:B------:R-:W-:Y:S01]  /*65e0*/  MOV R114, R158 ;  /* 0x0000009e00727202 */ /* 0x000fe20000000f00 */
[----:B--2---:R-:W-:Y:S01]  /*65f0*/  FFMA.FTZ R115, R157, R115, UR10 ;  /* 0x0000000a9d737e23 */ /* 0x004fe20008010073 */
[----:B------:R-:W-:Y:S02]  /*6600*/  FSEL R157, R117, RZ, P0 ;  /* 0x000000ff759d7208 */ /* 0x000fe40000000000 */
[----:B------:R-:W-:Y:S01]  /*6610*/  FSEL R117, R113, RZ, P0 ;  /* 0x000000ff71757208 */ /* 0x000fe20000000000 */
[----:B---3--:R-:W-:Y:S01]  /*6620*/  FADD.FTZ R115, R156, -R115 ;  /* 0x800000739c737221 */ /* 0x008fe20000010000 */
[----:B------:R-:W-:-:S02]  /*6630*/  FSEL R156, R116, RZ, P0 ;  /* 0x000000ff749c7208 */ /* 0x000fc40000000000 */
[----:B------:R-:W-:Y:S01]  /*6640*/  FSEL R116, R112, RZ, P0 ;  /* 0x000000ff70747208 */ /* 0x000fe20000000000 */
[----:B------:R-:W-:Y:S01]  /*6650*/  FMUL.FTZ R115, R115, UR32 ;  /* 0x0000002073737c20 */ /* 0x000fe20008410000 */
[----:B------:R-:W-:Y:S02]  /*6660*/  MOV R113, R157 ;  /* 0x0000009d00717202 */ /* 0x000fe40000000f00 */
[----:B------:R-:W-:Y:S02]  /*6670*/  MOV R112, R156 ;  /* 0x0000009c00707202 */ /* 0x000fe40000000f00 */
[----:B------:R-:W-:Y:S01]  /*6680*/  FSEL R115, R115, RZ, P0 ;  /* 0x000000ff73737208 */ /* 0x000fe20000000000 */
        /* <DEDUP_REMOVED lines=15> */
[----:B------:R-:W-:Y:S01]  /*6780*/  @P0 FMUL.FTZ R113, R114, R112 ;  /* 0x0000007072710220 */ /* 0x000fe20000410000 */
[----:B------:R-:W-:Y:S02]  /*6790*/  MOV R114, R158 ;  /* 0x0000009e00727202 */ /* 0x000fe40000000f00 */
[----:B------:R-:W-:Y:S02]  /*67a0*/  MOV R112, R156 ;  /* 0x0000009c00707202 */ /* 0x000fe40000000f00 */
[----:B------:R-:W-:-:S04]  /*67b0*/  F2FP.F16.F32.PACK_AB R113, RZ, R113 ;  /* 0x00000071ff71723e */ /* 0x000fc800000000ff */
[----:B------:R-:W-:Y:S02]  /*67c0*/  PRMT R151, R151, 0x5410, R113 ;  /* 0x0000541097977816 */ /* 0x000fe40000000071 */
[----:B------:R-:W-:Y:S01]  /*67d0*/  MOV R113, R157 ;  /* 0x0000009d00717202 */ /* 0x000fe20000000f00 */
[----:B------:R-:W-:Y:S06]  /*67e0*/  BRA `(.L_x_12870) ;  /* 0x0000001400fc7947 */ /* 0x000fec0003800000 */
.L_x_12833:
[----:B------:R-:W-:Y:S02]  /*67f0*/  MOV R154, UR26 ;  /* 0x0000001a009a7c02 */ /* 0x000fe40008000f00 */
[----:B------:R-:W-:Y:S02]  /*6800*/  MOV R155, UR27 ;  /* 0x0000001b009b7c02 */ /* 0x000fe40008000f00 */
[----:B------:R-:W-:-:S04]  /*6810*/  ISETP.NE.U32.AND P0, PT, R154, RZ, PT ;  /* 0x000000ff9a00720c */ /* 0x000fc80003f05070 */
[----:B------:R-:W-:-:S13]  /*6820*/  ISETP.NE.AND.EX P0, PT, R155, RZ, PT, P0 ;  /* 0x000000ff9b00720c */ /* 0x000fda0003f05300 */
[----:B------:R-:W-:Y:S05]  /*6830*/  @P0 BRA `(.L_x_12910) ;  /* 0x0000000800b00947 */ /* 0x000fea0003800000 */
        /* <DEDUP_REMOVED lines=11> */
[----:B------:R-:W-:Y:S02]  /*68f0*/  HFMA2 R156, -RZ, RZ, 0, 0 ;  /* 0x00000000ff9c7431 */ /* 0x000fe400000001ff */
[----:B------:R-:W-:Y:S02]  /*6900*/  @P5 HADD2.F32 R157, -RZ, R144.H0_H0 ;  /* 0x20000090ff9d5230 */ /* 0x000fe40000004100 */
        /* <DEDUP_REMOVED lines=8> */
.L_x_12911:
        /* <DEDUP_REMOVED lines=21> */
.L_x_12912:
        /* <DEDUP_REMOVED lines=21> */
.L_x_12913:
        /* <DEDUP_REMOVED lines=21> */
.L_x_12914:
        /* <DEDUP_REMOVED lines=21> */
.L_x_12915:
        /* <DEDUP_REMOVED lines=21> */
.L_x_12916:
        /* <DEDUP_REMOVED lines=21> */
.L_x_12917:
        /* <DEDUP_REMOVED lines=13> */
[----:B------:R-:W-:Y:S01]  /*7240*/  FMUL.FTZ R158, R156, UR23 ;  /* 0x000000179c9e7c20 */ /* 0x000fe20008410000 */
[----:B------:R-:W-:-:S03]  /*7250*/  HFMA2 R156, -RZ, RZ, 0, 0 ;  /* 0x00000000ff9c7431 */ /* 0x000fc600000001ff */
        /* <DEDUP_REMOVED lines=10> */
.L_x_12910:
        /* <DEDUP_REMOVED lines=26> */
.L_x_12918:
        /* <DEDUP_REMOVED lines=25> */
.L_x_12919:
        /* <DEDUP_REMOVED lines=25> */
.L_x_12920:
        /* <DEDUP_REMOVED lines=25> */
.L_x_12921:
        /* <DEDUP_REMOVED lines=25> */
.L_x_12922:
        /* <DEDUP_REMOVED lines=25> */
.L_x_12923:
        /* <DEDUP_REMOVED lines=13> */
[----:B------:R-:W-:Y:S02]  /*7d40*/  HFMA2 R112, -RZ, RZ, 0, 0 ;  /* 0x00000000ff707431 */ /* 0x000fe400000001ff */
[----:B------:R-:W-:-:S05]  /*7d50*/  @P5 HADD2.F32 R113, -RZ, R147.H0_H0 ;  /* 0x20000093ff715230 */ /* 0x000fca0000004100 */
[----:B------:R-:W-:-:S04]  /*7d60*/  @P5 FMUL.FTZ R112, R113, R157 ;  /* 0x0000009d71705220 */ /* 0x000fc80000410000 */
[----:B------:R-:W-:Y:S02]  /*7d70*/  FADD.FTZ R70, R70, R112 ;  /* 0x0000007046467221 */ /* 0x000fe40000010000 */
[----:B------:R-:W0:Y:S02]  /*7d80*/  @P5 LDC.64 R112, c[0x0][0x408] ;  /* 0x00010200ff705b82 */ /* 0x000e240000000a00 */
[----:B0-----:R-:W-:-:S04]  /*7d90*/  @P5 FMUL.FTZ R113, R114, R113 ;  /* 0x0000007172715220 */ /* 0x001fc80000410000 */
[----:B------:R-:W-:Y:S01]  /*7da0*/  @P5 FMUL.FTZ R157, R113, R112 ;  /* 0x00000070719d5220 */ /* 0x000fe20000410000 */
[----:B------:R-:W-:Y:S01]  /*7db0*/  @P5 HADD2.F32 R113, -RZ, R47.H0_H0 ;  /* 0x2000002fff715230 */ /* 0x000fe20000004100 */
[----:B------:R-:W-:-:S04]  /*7dc0*/  MOV R112, RZ ;  /* 0x000000ff00707202 */ /* 0x000fc80000000f00 */
[----:B------:R-:W-:-:S05]  /*7dd0*/  @P5 FMUL.FTZ R112, R113, R157 ;  /* 0x0000009d71705220 */ /* 0x000fca0000410000 */
[----:B------:R-:W-:-:S04]  /*7de0*/  F2FP.F16.F32.PACK_AB R112, RZ, R112 ;  /* 0x00000070ff70723e */ /* 0x000fc800000000ff */
[----:B------:R-:W-:-:S07]  /*7df0*/  PRMT R151, R112, 0x7610, R151 ;  /* 0x0000761070977816 */ /* 0x000fce0000000097 */
.L_x_12924:
        /* <DEDUP_REMOVED lines=10> */
[----:B------:R-:W-:Y:S02]  /*7ea0*/  MOV R112, R119 ;  /* 0x0000007700707202 */ /* 0x000fe40000000f00 */
[----:B------:R-:W-:Y:S02]  /*7eb0*/  MOV R119, R118 ;  /* 0x0000007600777202 */ /* 0x000fe40000000f00 */
[----:B------:R-:W-:Y:S02]  /*7ec0*/  MOV R118, R117 ;  /* 0x0000007500767202 */ /* 0x000fe40000000f00 */
[----:B------:R-:W-:Y:S02]  /*7ed0*/  MOV R117, R116 ;  /* 0x0000007400757202 */ /* 0x000fe40000000f00 */
[----:B------:R-:W-:Y:S02]  /*7ee0*/  MOV R116, R115 ;  /* 0x0000007300747202 */ /* 0x000fe40000000f00 */
[----:B------:R-:W-:Y:S01]  /*7ef0*/  MOV R115, R157 ;  /* 0x0000009d00737202 */ /* 0x000fe20000000f00 */
        /* <DEDUP_REMOVED lines=14> */
.L_x_12870:
        /* <DEDUP_REMOVED lines=11> */
[C---:B0-----:R-:W-:Y:S01]  /*8090*/  @P0 IMAD.WIDE.U32 R154, R152.reuse, R154, UR6 ;  /* 0x00000006989a0e25 */ /* 0x041fe2000f8e009a */
[----:B------:R-:W-:-:S04]  /*80a0*/  IADD3 R152, PT, PT, R152, 0x80, RZ ;  /* 0x0000008098987810 */ /* 0x000fc80007ffe0ff */
[----:B------:R0:W-:Y:S03]  /*80b0*/  @P5 STG.E.128 desc[UR20][R154.64], R148 ;  /* 0x000000949a005986 */ /* 0x0001e6000c101d14 */
.L_x_12831:
[----:B------:R-:W-:Y:S05]  /*80c0*/  BSYNC.RECONVERGENT B0 ;  /* 0x0000000000007941 */ /* 0x000fea0003800200 */
.L_x_12830:
        /* <DEDUP_REMOVED lines=8> */
.L_x_12927:
        /* <DEDUP_REMOVED lines=29> */
[----:B0-----:R-:W-:-:S07]  /*8320*/  PRMT R148, R113, 0x7610, R148 ;  /* 0x0000761071947816 */ /* 0x001fce0000000094 */
.L_x_12930:
        /* <DEDUP_REMOVED lines=25> */
.L_x_12931:
        /* <DEDUP_REMOVED lines=25> */
.L_x_12932:
        /* <DEDUP_REMOVED lines=25> */
.L_x_12933:
        /* <DEDUP_REMOVED lines=25> */
.L_x_12934:
        /* <DEDUP_REMOVED lines=25> */
.L_x_12935:
        /* <DEDUP_REMOVED lines=25> */
.L_x_12936:
[----:B------:R-:W2:Y:S04]  /*8c90*/  LDL R155, [R1+0x10] ;  /* 0x00001000019b7983 */ /* 0x000ea80000100800 */
        /* <DEDUP_REMOVED lines=31> */
.L_x_12929:
        /* <DEDUP_REMOVED lines=21> */
.L_x_12938:
        /* <DEDUP_REMOVED lines=21> */
.L_x_12939:
        /* <DEDUP_REMOVED lines=21> */
.L_x_12940:
        /* <DEDUP_REMOVED lines=21> */
.L_x_12941:
        /* <DEDUP_REMOVED lines=21> */
.L_x_12942:
        /* <DEDUP_REMOVED lines=21> */
.L_x_12943:
        /* <DEDUP_REMOVED lines=21> */
.L_x_12944:
[----:B------:R-:W-:Y:S05]  /*97c0*/  BRA.U !UP3, `(.L_x_12937) ;  /* 0x000000250b347547 */ /* 0x000fea000b800000 */
        /* <DEDUP_REMOVED lines=8> */
[----:B-----5:R-:W-:-:S11]  /*9850*/  MOV R155, R39 ;  /* 0x00000027009b7202 */ /* 0x020fd60000000f00 */
        /* <DEDUP_REMOVED lines=15> */
.L_x_12928:
        /* <DEDUP_REMOVED lines=19> */
.L_x_12948:
[----:B------:R-:W-:Y:S05]  /*9a80*/  BSYNC.RECONVERGENT B1 ;  /* 0x0000000000017941 */ /* 0x000fea0003800200 */
.L_x_12947:
        /* <DEDUP_REMOVED lines=14> */
.L_x_12950:
[----:B------:R-:W-:Y:S05]  /*9b70*/  BSYNC.RECONVERGENT B1 ;  /* 0x0000000000017941 */ /* 0x000fea0003800200 */
.L_x_12949:
[----:B------:R-:W-:-:S04]  /*9b80*/  F2FP.F16.F32.PACK_AB R112, RZ, R112 ;  /* 0x00000070ff70723e */ /* 0x000fc800000000ff */
[----:B0-----:R-:W-:-:S07]  /*9b90*/  PRMT R148, R112, 0x7610, R148 ;  /* 0x0000761070947816 */ /* 0x001fce0000000094 */
.L_x_12946:
        /* <DEDUP_REMOVED lines=15> */
.L_x_12953:
[----:B------:R-:W-:Y:S05]  /*9c90*/  BSYNC.RECONVERGENT B1 ;  /* 0x0000000000017941 */ /* 0x000fea0003800200 */
.L_x_12952:
        /* <DEDUP_REMOVED lines=14> */
.L_x_12955:
[----:B------:R-:W-:Y:S05]  /*9d80*/  BSYNC.RECONVERGENT B1 ;  /* 0x0000000000017941 */ /* 0x000fea0003800200 */
.L_x_12954:
[----:B------:R-:W-:-:S04]  /*9d90*/  F2FP.F16.F32.PACK_AB R112, RZ, R112 ;  /* 0x00000070ff70723e */ /* 0x000fc800000000ff */
[----:B0-----:R-:W-:-:S07]  /*9da0*/  PRMT R148, R148, 0x5410, R112 ;  /* 0x0000541094947816 */ /* 0x001fce0000000070 */
.L_x_12951:
        /* <DEDUP_REMOVED lines=15> */
.L_x_12958:
[----:B------:R-:W-:Y:S05]  /*9ea0*/  BSYNC.RECONVERGENT B1 ;  /* 0x0000000000017941 */ /* 0x000fea0003800200 */
.L_x_12957:
        /* <DEDUP_REMOVED lines=14> */
.L_x_12960:
[----:B------:R-:W-:Y:S05]  /*9f90*/  BSYNC.RECONVERGENT B1 ;  /* 0x0000000000017941 */ /* 0x000fea0003800200 */
.L_x_12959:
[----:B------:R-:W-:-:S04]  /*9fa0*/  F2FP.F16.F32.PACK_AB R112, RZ, R112 ;  /* 0x00000070ff70723e */ /* 0x000fc800000000ff */
[----:B0-----:R-:W-:-:S07]  /*9fb0*/  PRMT R149, R112, 0x7610, R149 ;  /* 0x0000761070957816 */ /* 0x001fce0000000095 */
.L_x_12956:
        /* <DEDUP_REMOVED lines=15> */
.L_x_12963:
[----:B------:R-:W-:Y:S05]  /*a0b0*/  BSYNC.RECONVERGENT B1 ;  /* 0x0000000000017941 */ /* 0x000fea0003800200 */
.L_x_12962:
        /* <DEDUP_REMOVED lines=14> */
.L_x_12965:
[----:B------:R-:W-:Y:S05]  /*a1a0*/  BSYNC.RECONVERGENT B1 ;  /* 0x0000000000017941 */ /* 0x000fea0003800200 */
.L_x_12964:
[----:B------:R-:W-:-:S04]  /*a1b0*/  F2FP.F16.F32.PACK_AB R112, RZ, R112 ;  /* 0x00000070ff70723e */ /* 0x000fc800000000ff */
[----:B0-----:R-:W-:-:S07]  /*a1c0*/  PRMT R149, R149, 0x5410, R112 ;  /* 0x0000541095957816 */ /* 0x001fce0000000070 */
.L_x_12961:
        /* <DEDUP_REMOVED lines=15> */
.L_x_12968:
[----:B------:R-:W-:Y:S05]  /*a2c0*/  BSYNC.RECONVERGENT B1 ;  /* 0x0000000000017941 */ /* 0x000fea0003800200 */
.L_x_12967:
        /* <DEDUP_REMOVED lines=14> */
.L_x_12970:
[----:B------:R-:W-:Y:S05]  /*a3b0*/  BSYNC.RECONVERGENT B1 ;  /* 0x0000000000017941 */ /* 0x000fea0003800200 */
.L_x_12969:
[----:B------:R-:W-:-:S04]  /*a3c0*/  F2FP.F16.F32.PACK_AB R112, RZ, R112 ;  /* 0x00000070ff70723e */ /* 0x000fc800000000ff */
[----:B0-----:R-:W-:-:S07]  /*a3d0*/  PRMT R150, R112, 0x7610, R150 ;  /* 0x0000761070967816 */ /* 0x001fce0000000096 */
.L_x_12966:
        /* <DEDUP_REMOVED lines=15> */
.L_x_12973:
[----:B------:R-:W-:Y:S05]  /*a4d0*/  BSYNC.RECONVERGENT B1 ;  /* 0x0000000000017941 */ /* 0x000fea0003800200 */
.L_x_12972:
        /* <DEDUP_REMOVED lines=14> */
.L_x_12975:
[----:B------:R-:W-:Y:S05]  /*a5c0*/  BSYNC.RECONVERGENT B1 ;  /* 0x0000000000017941 */ /* 0x000fea0003800200 */
.L_x_12974:
[----:B------:R-:W-:-:S04]  /*a5d0*/  F2FP.F16.F32.PACK_AB R112, RZ, R112 ;  /* 0x00000070ff70723e */ /* 0x000fc800000000ff */
[----:B0-----:R-:W-:-:S07]  /*a5e0*/  PRMT R150, R150, 0x5410, R112 ;  /* 0x0000541096967816 */ /* 0x001fce0000000070 */
.L_x_12971:
        /* <DEDUP_REMOVED lines=15> */
.L_x_12978:
[----:B------:R-:W-:Y:S05]  /*a6e0*/  BSYNC.RECONVERGENT B1 ;  /* 0x0000000000017941 */ /* 0x000fea0003800200 */
.L_x_12977:
        /* <DEDUP_REMOVED lines=14> */
.L_x_12980:
[----:B------:R-:W-:Y:S05]  /*a7d0*/  BSYNC.RECONVERGENT B1 ;  /* 0x0000000000017941 */ /* 0x000fea0003800200 */
.L_x_12979:
[----:B------:R-:W-:-:S04]  /*a7e0*/  F2FP.F16.F32.PACK_AB R112, RZ, R112 ;  /* 0x00000070ff70723e */ /* 0x000fc800000000ff */
[----:B0-----:R-:W-:-:S07]  /*a7f0*/  PRMT R151, R112, 0x7610, R151 ;  /* 0x0000761070977816 */ /* 0x001fce0000000097 */
.L_x_12976:
[----:B0-----:R-:W2:Y:S04]  /*a800*/  LDL R155, [R1+0x10] ;  /* 0x00001000019b7983 */ /* 0x001ea80000100800 */
[----:B------:R-:W3:Y:S01]  /*a810*/  LDL R154, [R1+0x1c] ;  /* 0x00001c00019a7983 */ /* 0x000ee20000100800 */
[----:B------:R-:W-:Y:S02]  /*a820*/  MOV R115, UR8 ;  /* 0x0000000800737c02 */ /* 0x000fe40008000f00 */
[----:B------:R-:W-:Y:S02]  /*a830*/  MOV R113, UR8 ;  /* 0x0000000800717c02 */ /* 0x000fe40008000f00 */
[----:B------:R-:W-:Y:S01]  /*a840*/  MOV R112, UR8 ;  /* 0x0000000800707c02 */ /* 0x000fe20008000f00 */
[----:B------:R-:W-:Y:S01]  /*a850*/  FFMA.FTZ R117, R191, R115, UR10 ;  /* 0x0000000abf757e23 */ /* 0x000fe20008010073 */
[----:B------:R-:W-:Y:S01]  /*a860*/  MOV R114, UR8 ;  /* 0x0000000800727c02 */ /* 0x000fe20008000f00 */
[-C--:B------:R-:W-:Y:S01]  /*a870*/  FFMA.FTZ R116, R174, R113.reuse, UR10 ;  /* 0x0000000aae747e23 */ /* 0x080fe20008010071 */
[----:B------:R-:W-:Y:S01]  /*a880*/  MOV R118, UR8 ;  /* 0x0000000800767c02 */ /* 0x000fe20008000f00 */
        /* <DEDUP_REMOVED lines=19> */
[----:B------:R-:W-:-:S03]  /*a9c0*/  FMUL.FTZ R118, R118, UR32 ;  /* 0x0000002076767c20 */ /* 0x000fc60008410000 */
[----:B------:R-:W-:Y:S02]  /*a9d0*/  FSEL R114, R114, RZ, P0 ;  /* 0x000000ff72727208 */ /* 0x000fe40000000000 */
[----:B------:R-:W-:Y:S02]  /*a9e0*/  FSEL R119, R119, RZ, P0 ;  /* 0x000000ff77777208 */ /* 0x000fe40000000000 */
[----:B------:R-:W-:Y:S01]  /*a9f0*/  FSEL R118, R118, RZ, P0 ;  /* 0x000000ff76767208 */ /* 0x000fe20000000000 */
        /* <DEDUP_REMOVED lines=26> */
[----:B------:R-:W-:-:S04]  /*aba0*/  MOV R112, R154 ;  /* 0x0000009a00707202 */ /* 0x000fc80000000f00 */
[----:B------:R-:W-:-:S04]  /*abb0*/  F2FP.F16.F32.PACK_AB R113, RZ, R113 ;  /* 0x00000071ff71723e */ /* 0x000fc800000000ff */
[----:B------:R-:W-:Y:S02]  /*abc0*/  PRMT R151, R151, 0x5410, R113 ;  /* 0x0000541097977816 */ /* 0x000fe40000000071 */
[----:B------:R-:W-:Y:S01]  /*abd0*/  MOV R113, R155 ;  /* 0x0000009b00717202 */ /* 0x000fe20000000f00 */
[----:B------:R-:W-:Y:S06]  /*abe0*/  BRA `(.L_x_12937) ;  /* 0x00000010002c7947 */ /* 0x000fec0003800000 */
.L_x_12945:
        /* <DEDUP_REMOVED lines=15> */
.L_x_12983:
[----:B------:R-:W-:Y:S05]  /*ace0*/  BSYNC.RECONVERGENT B1 ;  /* 0x0000000000017941 */ /* 0x000fea0003800200 */
.L_x_12982:
        /* <DEDUP_REMOVED lines=14> */
.L_x_12985:
[----:B------:R-:W-:Y:S05]  /*add0*/  BSYNC.RECONVERGENT B1 ;  /* 0x0000000000017941 */ /* 0x000fea0003800200 */
.L_x_12984:
[----:B------:R-:W-:-:S04]  /*ade0*/  F2FP.F16.F32.PACK_AB R154, RZ, R154 ;  /* 0x0000009aff9a723e */ /* 0x000fc800000000ff */
[----:B------:R-:W-:-:S07]  /*adf0*/  PRMT R148, R154, 0x7610, R148 ;  /* 0x000076109a947816 */ /* 0x000fce0000000094 */
.L_x_12981:
        /* <DEDUP_REMOVED lines=15> */
.L_x_12988:
[----:B------:R-:W-:Y:S05]  /*aef0*/  BSYNC.RECONVERGENT B1 ;  /* 0x0000000000017941 */ /* 0x000fea0003800200 */
.L_x_12987:
        /* <DEDUP_REMOVED lines=14> */
.L_x_12990:
[----:B------:R-:W-:Y:S05]  /*afe0*/  BSYNC.RECONVERGENT B1 ;  /* 0x0000000000017941 */ /* 0x000fea0003800200 */
.L_x_12989:
[----:B------:R-:W-:-:S04]  /*aff0*/  F2FP.F16.F32.PACK_AB R154, RZ, R154 ;  /* 0x0000009aff9a723e */ /* 0x000fc800000000ff */
[----:B------:R-:W-:-:S07]  /*b000*/  PRMT R148, R148, 0x5410, R154 ;  /* 0x0000541094947816 */ /* 0x000fce000000009a */
.L_x_12986:
        /* <DEDUP_REMOVED lines=15> */
.L_x_12993:
[----:B------:R-:W-:Y:S05]  /*b100*/  BSYNC.RECONVERGENT B1 ;  /* 0x0000000000017941 */ /* 0x000fea0003800200 */
.L_x_12992:
        /* <DEDUP_REMOVED lines=14> */
.L_x_12995:
[----:B------:R-:W-:Y:S05]  /*b1f0*/  BSYNC.RECONVERGENT B1 ;  /* 0x0000000000017941 */ /* 0x000fea0003800200 */
.L_x_12994:
[----:B------:R-:W-:-:S04]  /*b200*/  F2FP.F16.F32.PACK_AB R154, RZ, R154 ;  /* 0x0000009aff9a723e */ /* 0x000fc800000000ff */
[----:B------:R-:W-:-:S07]  /*b210*/  PRMT R149, R154, 0x7610, R149 ;  /* 0x000076109a957816 */ /* 0x000fce0000000095 */
.L_x_12991:
        /* <DEDUP_REMOVED lines=15> */
.L_x_12998:
[----:B------:R-:W-:Y:S05]  /*b310*/  BSYNC.RECONVERGENT B1 ;  /* 0x0000000000017941 */ /* 0x000fea0003800200 */
.L_x_12997:
        /* <DEDUP_REMOVED lines=14> */
.L_x_13000:
[----:B------:R-:W-:Y:S05]  /*b400*/  BSYNC.RECONVERGENT B1 ;  /* 0x0000000000017941 */ /* 0x000fea0003800200 */
.L_x_12999:
[----:B------:R-:W-:-:S04]  /*b410*/  F2FP.F16.F32.PACK_AB R154, RZ, R154 ;  /* 0x0000009aff9a723e */ /* 0x000fc800000000ff */
[----:B------:R-:W-:-:S07]  /*b420*/  PRMT R149, R149, 0x5410, R154 ;  /* 0x0000541095957816 */ /* 0x000fce000000009a */
.L_x_12996:
        /* <DEDUP_REMOVED lines=15> */
.L_x_13003:
[----:B------:R-:W-:Y:S05]  /*b520*/  BSYNC.RECONVERGENT B1 ;  /* 0x0000000000017941 */ /* 0x000fea0003800200 */
.L_x_13002:
        /* <DEDUP_REMOVED lines=14> */
.L_x_13005:
[----:B------:R-:W-:Y:S05]  /*b610*/  BSYNC.RECONVERGENT B1 ;  /* 0x0000000000017941 */ /* 0x000fea0003800200 */
.L_x_13004:
[----:B------:R-:W-:-:S04]  /*b620*/  F2FP.F16.F32.PACK_AB R154, RZ, R154 ;  /* 0x0000009aff9a723e */ /* 0x000fc800000000ff */
[----:B------:R-:W-:-:S07]  /*b630*/  PRMT R150, R154, 0x7610, R150 ;  /* 0x000076109a967816 */ /* 0x000fce0000000096 */
.L_x_13001:
        /* <DEDUP_REMOVED lines=15> */
.L_x_13008:
[----:B------:R-:W-:Y:S05]  /*b730*/  BSYNC.RECONVERGENT B1 ;  /* 0x0000000000017941 */ /* 0x000fea0003800200 */
.L_x_13007:
        /* <DEDUP_REMOVED lines=14> */
.L_x_13010:
[----:B------:R-:W-:Y:S05]  /*b820*/  BSYNC.RECONVERGENT B1 ;  /* 0x0000000000017941 */ /* 0x000fea0003800200 */
.L_x_13009:
[----:B------:R-:W-:-:S04]  /*b830*/  F2FP.F16.F32.PACK_AB R154, RZ, R154 ;  /* 0x0000009aff9a723e */ /* 0x000fc800000000ff */
[----:B------:R-:W-:-:S07]  /*b840*/  PRMT R150, R150, 0x5410, R154 ;  /* 0x0000541096967816 */ /* 0x000fce000000009a */
.L_x_13006:
        /* <DEDUP_REMOVED lines=15> */
.L_x_13013:
[----:B------:R-:W-:Y:S05]  /*b940*/  BSYNC.RECONVERGENT B1 ;  /* 0x0000000000017941 */ /* 0x000fea0003800200 */
.L_x_13012:
        /* <DEDUP_REMOVED lines=14> */
.L_x_13015:
[----:B------:R-:W-:Y:S05]  /*ba30*/  BSYNC.RECONVERGENT B1 ;  /* 0x0000000000017941 */ /* 0x000fea0003800200 */
.L_x_13014:
[----:B------:R-:W-:-:S04]  /*ba40*/  F2FP.F16.F32.PACK_AB R154, RZ, R154 ;  /* 0x0000009aff9a723e */ /* 0x000fc800000000ff */
[----:B------:R-:W-:-:S07]  /*ba50*/  PRMT R151, R154, 0x7610, R151 ;  /* 0x000076109a977816 */ /* 0x000fce0000000097 */
.L_x_13011:
        /* <DEDUP_REMOVED lines=18> */
.L_x_13017:
[----:B------:R-:W-:Y:S05]  /*bb80*/  BSYNC.RECONVERGENT B1 ;  /* 0x0000000000017941 */ /* 0x000fea0003800200 */
.L_x_13016:
        /* <DEDUP_REMOVED lines=14> */
.L_x_13019:
[----:B------:R-:W-:Y:S05]  /*bc70*/  BSYNC.RECONVERGENT B1 ;  /* 0x0000000000017941 */ /* 0x000fea0003800200 */
.L_x_13018:
[----:B------:R-:W-:-:S04]  /*bc80*/  F2FP.F16.F32.PACK_AB R154, RZ, R154 ;  /* 0x0000009aff9a723e */ /* 0x000fc800000000ff */
[----:B------:R-:W-:-:S07]  /*bc90*/  PRMT R151, R151, 0x5410, R154 ;  /* 0x0000541097977816 */ /* 0x000fce000000009a */
.L_x_12937:
        /* <DEDUP_REMOVED lines=12> */
.L_x_12926:
[----:B------:R-:W-:Y:S05]  /*bd60*/  BSYNC.RECONVERGENT B0 ;  /* 0x0000000000007941 */ /* 0x000fea0003800200 */
.L_x_12925:
        /* <DEDUP_REMOVED lines=8> */
.L_x_13022:
        /* <DEDUP_REMOVED lines=16> */
[----:B------:R-:W-:Y:S02]  /*bef0*/  @P0 HADD2.F32 R114, -RZ, R144.H0_H0 ;  /* 0x20000090ff720230 */ /* 0x000fe40000004100 */
[----:B--2---:R-:W-:-:S04]  /*bf00*/  @P0 FMUL.FTZ R113, R115, R113 ;  /* 0x0000007173710220 */ /* 0x004fc80000410000 */
[----:B------:R-:W-:Y:S01]  /*bf10*/  @P0 FMUL.FTZ R112, R113, R112 ;  /* 0x0000007071700220 */ /* 0x000fe20000410000 */
[----:B------:R-:W-:-:S03]  /*bf20*/  HFMA2 R113, -RZ, RZ, 0, 0 ;  /* 0x00000000ff717431 */ /* 0x000fc600000001ff */
[----:B------:R-:W-:Y:S01]  /*bf30*/  @P0 FMUL.FTZ R113, R114, R112 ;  /* 0x0000007072710220 */ /* 0x000fe20000410000 */
[----:B------:R-:W-:-:S03]  /*bf40*/  @P0 HADD2.F32 R114, -RZ, R52.H0_H0 ;  /* 0x20000034ff720230 */ /* 0x000fc60000004100 */
[----:B------:R-:W-:Y:S02]  /*bf50*/  FADD.FTZ R80, R80, R113 ;  /* 0x0000007150507221 */ /* 0x000fe40000010000 */
[----:B------:R-:W2:Y:S02]  /*bf60*/  @P0 LDC.64 R112, c[0x0][0x408] ;  /* 0x00010200ff700b82 */ /* 0x000ea40000000a00 */
[----:B--2---:R-:W-:-:S04]  /*bf70*/  @P0 FMUL.FTZ R113, R115, R113 ;  /* 0x0000007173710220 */ /* 0x004fc80000410000 */
[----:B------:R-:W-:Y:S01]  /*bf80*/  @P0 FMUL.FTZ R112, R113, R112 ;  /* 0x0000007071700220 */ /* 0x000fe20000410000 */
[----:B------:R-:W-:-:S03]  /*bf90*/  MOV R113, RZ ;  /* 0x000000ff00717202 */ /* 0x000fc60000000f00 */
[----:B------:R-:W-:-:S05]  /*bfa0*/  @P0 FMUL.FTZ R113, R112, R114 ;  /* 0x0000007270710220 */ /* 0x000fca0000410000 */
[----:B------:R-:W-:-:S04]  /*bfb0*/  F2FP.F16.F32.PACK_AB R113, RZ, R113 ;  /* 0x00000071ff71723e */ /* 0x000fc800000000ff */
[----:B01----:R-:W-:-:S07]  /*bfc0*/  PRMT R148, R113, 0x7610, R148 ;  /* 0x0000761071947816 */ /* 0x003fce0000000094 */
.L_x_13025:
        /* <DEDUP_REMOVED lines=11> */
[----:B------:R-:W-:Y:S02]  /*c080*/  @P0 HADD2.F32 R114, -RZ, R144.H1_H1 ;  /* 0x30000090ff720230 */ /* 0x000fe40000004100 */
[----:B--2---:R-:W-:-:S04]  /*c090*/  @P0 FMUL.FTZ R113, R116, R113 ;  /* 0x0000007174710220 */ /* 0x004fc80000410000 */
[----:B------:R-:W-:Y:S01]  /*c0a0*/  @P0 FMUL.FTZ R112, R113, R112 ;  /* 0x0000007071700220 */ /* 0x000fe20000410000 */
[----:B------:R-:W-:-:S03]  /*c0b0*/  HFMA2 R113, -RZ, RZ, 0, 0 ;  /* 0x00000000ff717431 */ /* 0x000fc600000001ff */
[----:B------:R-:W-:Y:S01]  /*c0c0*/  @P0 FMUL.FTZ R113, R114, R112 ;  /* 0x0000007072710220 */ /* 0x000fe20000410000 */
[----:B------:R-:W-:-:S03]  /*c0d0*/  @P0 HADD2.F32 R114, -RZ, R52.H1_H1 ;  /* 0x30000034ff720230 */ /* 0x000fc60000004100 */
        /* <DEDUP_REMOVED lines=8> */
.L_x_13026:
        /* <DEDUP_REMOVED lines=25> */
.L_x_13027:
        /* <DEDUP_REMOVED lines=25> */
.L_x_13028:
        /* <DEDUP_REMOVED lines=25> */
.L_x_13029:
        /* <DEDUP_REMOVED lines=25> */
.L_x_13030:
        /* <DEDUP_REMOVED lines=25> */
.L_x_13031:
        /* <DEDUP_REMOVED lines=31> */
.L_x_13024:
        /* <DEDUP_REMOVED lines=21> */
.L_x_13033:
        /* <DEDUP_REMOVED lines=21> */
.L_x_13034:
        /* <DEDUP_REMOVED lines=21> */
.L_x_13035:
        /* <DEDUP_REMOVED lines=21> */
.L_x_13036:
        /* <DEDUP_REMOVED lines=21> */
.L_x_13037:
        /* <DEDUP_REMOVED lines=21> */
.L_x_13038:
        /* <DEDUP_REMOVED lines=21> */
.L_x_13039:
[----:B------:R-:W-:Y:S05]  /*d450*/  BRA.U !UP3, `(.L_x_13032) ;  /* 0x000000250b287547 */ /* 0x000fea000b800000 */
[----:B01----:R-:W2:Y:S01]  /*d460*/  LDL R155, [R1+0x18] ;  /* 0x00001800019b7983 */ /* 0x003ea20000100800 */
[----:B------:R-:W-:Y:S02]  /*d470*/  PLOP3.LUT P0, PT, PT, PT, UP2, 0x80, 0x8 ;  /* 0x000000000008781c */ /* 0x000fe40003f0f028 */
        /* <DEDUP_REMOVED lines=21> */
.L_x_13023:
        /* <DEDUP_REMOVED lines=19> */
.L_x_13043:
[----:B------:R-:W-:Y:S05]  /*d700*/  BSYNC.RECONVERGENT B1 ;  /* 0x0000000000017941 */ /* 0x000fea0003800200 */
.L_x_13042:
        /* <DEDUP_REMOVED lines=14> */
.L_x_13045:
[----:B------:R-:W-:Y:S05]  /*d7f0*/  BSYNC.RECONVERGENT B1 ;  /* 0x0000000000017941 */ /* 0x000fea0003800200 */
.L_x_13044:
[----:B------:R-:W-:-:S04]  /*d800*/  F2FP.F16.F32.PACK_AB R112, RZ, R112 ;  /* 0x00000070ff70723e */ /* 0x000fc800000000ff */
[----:B01----:R-:W-:-:S07]  /*d810*/  PRMT R148, R112, 0x7610, R148 ;  /* 0x0000761070947816 */ /* 0x003fce0000000094 */
.L_x_13041:
        /* <DEDUP_REMOVED lines=15> */
.L_x_13048:
[----:B------:R-:W-:Y:S05]  /*d910*/  BSYNC.RECONVERGENT B1 ;  /* 0x0000000000017941 */ /* 0x000fea0003800200 */
.L_x_13047:
        /* <DEDUP_REMOVED lines=14> */
.L_x_13050:
[----:B------:R-:W-:Y:S05]  /*da00*/  BSYNC.RECONVERGENT B1 ;  /* 0x0000000000017941 */ /* 0x000fea0003800200 */
.L_x_13049:
[----:B------:R-:W-:-:S04]  /*da10*/  F2FP.F16.F32.PACK_AB R112, RZ, R112 ;  /* 0x00000070ff70723e */ /* 0x000fc800000000ff */
[----:B01----:R-:W-:-:S07]  /*da20*/  PRMT R148, R148, 0x5410, R112 ;  /* 0x0000541094947816 */ /* 0x003fce0000000070 */
.L_x_13046:
        /* <DEDUP_REMOVED lines=15> */
.L_x_13053:
[----:B------:R-:W-:Y:S05]  /*db20*/  BSYNC.RECONVERGENT B1 ;  /* 0x0000000000017941 */ /* 0x000fea0003800200 */
.L_x_13052:
        /* <DEDUP_REMOVED lines=14> */
.L_x_13055:
[----:B------:R-:W-:Y:S05]  /*dc10*/  BSYNC.RECONVERGENT B1 ;  /* 0x0000000000017941 */ /* 0x000fea0003800200 */
.L_x_13054:
[----:B------:R-:W-:-:S04]  /*dc20*/  F2FP.F16.F32.PACK_AB R112, RZ, R112 ;  /* 0x00000070ff70723e */ /* 0x000fc800000000ff */
[----:B01----:R-:W-:-:S07]  /*dc30*/  PRMT R149, R112, 0x7610, R149 ;  /* 0x0000761070957816 */ /* 0x003fce0000000095 */
.L_x_13051:
        /* <DEDUP_REMOVED lines=15> */
.L_x_13058:
[----:B------:R-:W-:Y:S05]  /*dd30*/  BSYNC.RECONVERGENT B1 ;  /* 0x0000000000017941 */ /* 0x000fea0003800200 */
.L_x_13057:
        /* <DEDUP_REMOVED lines=14> */
.L_x_13060:
[----:B------:R-:W-:Y:S05]  /*de20*/  BSYNC.RECONVERGENT B1 ;  /* 0x0000000000017941 */ /* 0x000fea0003800200 */
.L_x_13059:
[----:B------:R-:W-:-:S04]  /*de30*/  F2FP.F16.F32.PACK_AB R112, RZ, R112 ;  /* 0x00000070ff70723e */ /* 0x000fc800000000ff */
[----:B01----:R-:W-:-:S07]  /*de40*/  PRMT R149, R149, 0x5410, R112 ;  /* 0x0000541095957816 */ /* 0x003fce0000000070 */
.L_x_13056:
        /* <DEDUP_REMOVED lines=15> */
.L_x_13063:
[----:B------:R-:W-:Y:S05]  /*df40*/  BSYNC.RECONVERGENT B1 ;  /* 0x0000000000017941 */ /* 0x000fea0003800200 */
.L_x_13062:
        /* <DEDUP_REMOVED lines=14> */
.L_x_13065:
[----:B------:R-:W-:Y:S05]  /*e030*/  BSYNC.RECONVERGENT B1 ;  /* 0x0000000000017941 */ /* 0x000fea0003800200 */
.L_x_13064:
[----:B------:R-:W-:-:S04]  /*e040*/  F2FP.F16.F32.PACK_AB R112, RZ, R112 ;  /* 0x00000070ff70723e */ /* 0x000fc800000000ff */
[----:B01----:R-:W-:-:S07]  /*e050*/  PRMT R150, R112, 0x7610, R150 ;  /* 0x0000761070967816 */ /* 0x003fce0000000096 */
.L_x_13061:
        /* <DEDUP_REMOVED lines=15> */
.L_x_13068:
[----:B------:R-:W-:Y:S05]  /*e150*/  BSYNC.RECONVERGENT B1 ;  /* 0x0000000000017941 */ /* 0x000fea0003800200 */
.L_x_13067:
        /* <DEDUP_REMOVED lines=14> */
.L_x_13070:
[----:B------:R-:W-:Y:S05]  /*e240*/  BSYNC.RECONVERGENT B1 ;  /* 0x0000000000017941 */ /* 0x000fea0003800200 */
.L_x_13069:
[----:B------:R-:W-:-:S04]  /*e250*/  F2FP.F16.F32.PACK_AB R112, RZ, R112 ;  /* 0x00000070ff70723e */ /* 0x000fc800000000ff */
[----:B01----:R-:W-:-:S07]  /*e260*/  PRMT R150, R150, 0x5410, R112 ;  /* 0x0000541096967816 */ /* 0x003fce0000000070 */
.L_x_13066:
        /* <DEDUP_REMOVED lines=15> */
.L_x_13073:
[----:B------:R-:W-:Y:S05]  /*e360*/  BSYNC.RECONVERGENT B1 ;  /* 0x0000000000017941 */ /* 0x000fea0003800200 */
.L_x_13072:
        /* <DEDUP_REMOVED lines=14> */
.L_x_13075:
[----:B------:R-:W-:Y:S05]  /*e450*/  BSYNC.RECONVERGENT B1 ;  /* 0x0000000000017941 */ /* 0x000fea0003800200 */
.L_x_13074:
[----:B------:R-:W-:-:S04]  /*e460*/  F2FP.F16.F32.PACK_AB R112, RZ, R112 ;  /* 0x00000070ff70723e */ /* 0x000fc800000000ff */
[----:B01----:R-:W-:-:S07]  /*e470*/  PRMT R151, R112, 0x7610, R151 ;  /* 0x0000761070977816 */ /* 0x003fce0000000097 */
.L_x_13071:
[----:B01----:R-:W2:Y:S01]  /*e480*/  LDL R154, [R1+0x18] ;  /* 0x00001800019a7983 */ /* 0x003ea20000100800 */
        /* <DEDUP_REMOVED lines=33> */
[----:B------:R-:W-:Y:S01]  /*e6a0*/  MOV R113, R155 ;  /* 0x0000009b00717202 */ /* 0x000fe20000000f00 */
[----:B--2---:R-:W-:Y:S01]  /*e6b0*/  FADD.FTZ R115, R154, -R115 ;  /* 0x800000739a737221 */ /* 0x004fe20000010000 */
[----:B------:R-:W-:-:S02]  /*e6c0*/  FSEL R154, R116, RZ, P0 ;  /* 0x000000ff749a7208 */ /* 0x000fc40000000000 */
[----:B------:R-:W-:Y:S01]  /*e6d0*/  FSEL R116, R112, RZ, P0 ;  /* 0x000000ff70747208 */ /* 0x000fe20000000000 */
[----:B------:R-:W-:Y:S01]  /*e6e0*/  FMUL.FTZ R115, R115, UR32 ;  /* 0x0000002073737c20 */ /* 0x000fe20008410000 */
[----:B------:R-:W-:-:S04]  /*e6f0*/  MOV R112, R154 ;  /* 0x0000009a00707202 */ /* 0x000fc80000000f00 */
        /* <DEDUP_REMOVED lines=22> */
.L_x_13040:
        /* <DEDUP_REMOVED lines=15> */
.L_x_13078:
[----:B------:R-:W-:Y:S05]  /*e950*/  BSYNC.RECONVERGENT B1 ;  /* 0x0000000000017941 */ /* 0x000fea0003800200 */
.L_x_13077:
        /* <DEDUP_REMOVED lines=14> */
.L_x_13080:
[----:B------:R-:W-:Y:S05]  /*ea40*/  BSYNC.RECONVERGENT B1 ;  /* 0x0000000000017941 */ /* 0x000fea0003800200 */
.L_x_13079:
[----:B------:R-:W-:-:S04]  /*ea50*/  F2FP.F16.F32.PACK_AB R154, RZ, R154 ;  /* 0x0000009aff9a723e */ /* 0x000fc800000000ff */
[----:B------:R-:W-:-:S07]  /*ea60*/  PRMT R148, R154, 0x7610, R148 ;  /* 0x000076109a947816 */ /* 0x000fce0000000094 */
.L_x_13076:
        /* <DEDUP_REMOVED lines=15> */
.L_x_13083:
[----:B------:R-:W-:Y:S05]  /*eb60*/  BSYNC.RECONVERGENT B1 ;  /* 0x0000000000017941 */ /* 0x000fea0003800200 */
.L_x_13082:
        /* <DEDUP_REMOVED lines=14> */
.L_x_13085:
[----:B------:R-:W-:Y:S05]  /*ec50*/  BSYNC.RECONVERGENT B1 ;  /* 0x0000000000017941 */ /* 0x000fea0003800200 */
.L_x_13084:
[----:B------:R-:W-:-:S04]  /*ec60*/  F2FP.F16.F32.PACK_AB R154, RZ, R154 ;  /* 0x0000009aff9a723e */ /* 0x000fc800000000ff */
[----:B------:R-:W-:-:S07]  /*ec70*/  PRMT R148, R148, 0x5410, R154 ;  /* 0x0000541094947816 */ /* 0x000fce000000009a */
.L_x_13081:
        /* <DEDUP_REMOVED lines=15> */
.L_x_13088:
[----:B------:R-:W-:Y:S05]  /*ed70*/  BSYNC.RECONVERGENT B1 ;  /* 0x0000000000017941 */ /* 0x000fea0003800200 */
.L_x_13087:
        /* <DEDUP_REMOVED lines=14> */
.L_x_13090:
[----:B------:R-:W-:Y:S05]  /*ee60*/  BSYNC.RECONVERGENT B1 ;  /* 0x0000000000017941 */ /* 0x000fea0003800200 */
.L_x_13089:
[----:B------:R-:W-:-:S04]  /*ee70*/  F2FP.F16.F32.PACK_AB R154, RZ, R154 ;  /* 0x0000009aff9a723e */ /* 0x000fc800000000ff */
[----:B------:R-:W-:-:S07]  /*ee80*/  PRMT R149, R154, 0x7610, R149 ;  /* 0x000076109a957816 */ /* 0x000fce0000000095 */
.L_x_13086:
        /* <DEDUP_REMOVED lines=15> */
.L_x_13093:
[----:B------:R-:W-:Y:S05]  /*ef80*/  BSYNC.RECONVERGENT B1 ;  /* 0x0000000000017941 */ /* 0x000fea0003800200 */
.L_x_13092:
        /* <DEDUP_REMOVED lines=14> */
.L_x_13095:
[----:B------:R-:W-:Y:S05]  /*f070*/  BSYNC.RECONVERGENT B1 ;  /* 0x0000000000017941 */ /* 0x000fea0003800200 */
.L_x_13094:
[----:B------:R-:W-:-:S04]  /*f080*/  F2FP.F16.F32.PACK_AB R154, RZ, R154 ;  /* 0x0000009aff9a723e */ /* 0x000fc800000000ff */
[----:B------:R-:W-:-:S07]  /*f090*/  PRMT R149, R149, 0x5410, R154 ;  /* 0x0000541095957816 */ /* 0x000fce000000009a */
.L_x_13091:
        /* <DEDUP_REMOVED lines=15> */
.L_x_13098:
[----:B------:R-:W-:Y:S05]  /*f190*/  BSYNC.RECONVERGENT B1 ;  /* 0x0000000000017941 */ /* 0x000fea0003800200 */
.L_x_13097:
        /* <DEDUP_REMOVED lines=14> */
.L_x_13100:
[----:B------:R-:W-:Y:S05]  /*f280*/  BSYNC.RECONVERGENT B1 ;  /* 0x0000000000017941 */ /* 0x000fea0003800200 */
.L_x_13099:
[----:B------:R-:W-:-:S04]  /*f290*/  F2FP.F16.F32.PACK_AB R154, RZ, R154 ;  /* 0x0000009aff9a723e */ /* 0x000fc800000000ff */
[----:B------:R-:W-:-:S07]  /*f2a0*/  PRMT R150, R154, 0x7610, R150 ;  /* 0x000076109a967816 */ /* 0x000fce0000000096 */
.L_x_13096:
        /* <DEDUP_REMOVED lines=15> */
.L_x_13103:
[----:B------:R-:W-:Y:S05]  /*f3a0*/  BSYNC.RECONVERGENT B1 ;  /* 0x0000000000017941 */ /* 0x000fea0003800200 */
.L_x_13102:
        /* <DEDUP_REMOVED lines=14> */
.L_x_13105:
[----:B------:R-:W-:Y:S05]  /*f490*/  BSYNC.RECONVERGENT B1 ;  /* 0x0000000000017941 */ /* 0x000fea0003800200 */
.L_x_13104:
[----:B------:R-:W-:-:S04]  /*f4a0*/  F2FP.F16.F32.PACK_AB R154, RZ, R154 ;  /* 0x0000009aff9a723e */ /* 0x000fc800000000ff */
[----:B------:R-:W-:-:S07]  /*f4b0*/  PRMT R150, R150, 0x5410, R154 ;  /* 0x0000541096967816 */ /* 0x000fce000000009a */
.L_x_13101:
        /* <DEDUP_REMOVED lines=15> */
.L_x_13108:
[----:B------:R-:W-:Y:S05]  /*f5b0*/  BSYNC.RECONVERGENT B1 ;  /* 0x0000000000017941 */ /* 0x000fea0003800200 */
.L_x_13107:
        /* <DEDUP_REMOVED lines=14> */
.L_x_13110:
[----:B------:R-:W-:Y:S05]  /*f6a0*/  BSYNC.RECONVERGENT B1 ;  /* 0x0000000000017941 */ /* 0x000fea0003800200 */
.L_x_13109:
[----:B------:R-:W-:-:S04]  /*f6b0*/  F2FP.F16.F32.PACK_AB R154, RZ, R154 ;  /* 0x0000009aff9a723e */ /* 0x000fc800000000ff */
[----:B------:R-:W-:-:S07]  /*f6c0*/  PRMT R151, R154, 0x7610, R151 ;  /* 0x000076109a977816 */ /* 0x000fce0000000097 */
.L_x_13106:
[----:B------:R-:W-:Y:S05]  /*f6d0*/  BRA.U !UP3, `(.L_x_13032) ;  /* 0x000000010b887547 */ /* 0x000fea000b800000 */
[----:B------:R2:W5:Y:S02]  /*f6e0*/  LDL R156, [R1+0x18] ;  /* 0x00001800019c7983 */ /* 0x0005640000100800 */
[----:B-----5:R-:W-:Y:S01]  /*f6f0*/  ISETP.GE.U32.AND P0, PT, R34, RZ, PT ;  /* 0x000000ff2200720c */ /* 0x020fe20003f06070 */
[----:B------:R-:W-:Y:S01]  /*f700*/  BSSY.RECONVERGENT B1, `(.L_x_13111) ;  /* 0x000000e000017945 */ /* 0x000fe20003800200 */
[----:B01----:R-:W-:Y:S02]  /*f710*/  HFMA2 R154, -RZ, RZ, 0, 0 ;  /* 0x00000000ff9a7431 */ /* 0x003fe400000001ff */
[----:B------:R-:W-:-:S13]  /*f720*/  ISETP.GE.U32.AND.EX P0, PT, R35, 0x1000000, PT, P0 ;  /* 0x010000002300780c */ /* 0x000fda0003f06100 */
[----:B--2---:R-:W-:Y:S05]  /*f730*/  @!P0 BRA `(.L_x_13112) ;  /* 0x0000000000288947 */ /* 0x004fea0003800000 */
        /* <DEDUP_REMOVED lines=10> */
.L_x_13112:
[----:B------:R-:W-:Y:S05]  /*f7e0*/  BSYNC.RECONVERGENT B1 ;  /* 0x0000000000017941 */ /* 0x000fea0003800200 */
.L_x_13111:
        /* <DEDUP_REMOVED lines=14> */
.L_x_13114:
[----:B------:R-:W-:Y:S05]  /*f8d0*/  BSYNC.RECONVERGENT B1 ;  /* 0x0000000000017941 */ /* 0x000fea0003800200 */
.L_x_13113:
[----:B------:R-:W-:-:S04]  /*f8e0*/  F2FP.F16.F32.PACK_AB R154, RZ, R154 ;  /* 0x0000009aff9a723e */ /* 0x000fc800000000ff */
[----:B------:R-:W-:-:S07]  /*f8f0*/  PRMT R151, R151, 0x5410, R154 ;  /* 0x0000541097977816 */ /* 0x000fce000000009a */
.L_x_13032:
        /* <DEDUP_REMOVED lines=12> */
.L_x_13021:
[----:B------:R-:W-:Y:S05]  /*f9c0*/  BSYNC.RECONVERGENT B0 ;  /* 0x0000000000007941 */ /* 0x000fea0003800200 */
.L_x_13020:
        /* <DEDUP_REMOVED lines=8> */
.L_x_13117:
        /* <DEDUP_REMOVED lines=30> */
.L_x_13120:
        /* <DEDUP_REMOVED lines=11> */
[----:B------:R-:W-:Y:S02]  /*fce0*/  @P0 HADD2.F32 R114, -RZ, R144.H1_H1 ;  /* 0x30000090ff720230 */ /* 0x000fe40000004100 */
[----:B---3--:R-:W-:-:S04]  /*fcf0*/  @P0 FMUL.FTZ R113, R116, R113 ;  /* 0x0000007174710220 */ /* 0x008fc80000410000 */
[----:B------:R-:W-:Y:S01]  /*fd00*/  @P0 FMUL.FTZ R112, R113, R112 ;  /* 0x0000007071700220 */ /* 0x000fe20000410000 */
[----:B------:R-:W-:-:S03]  /*fd10*/  HFMA2 R113, -RZ, RZ, 0, 0 ;  /* 0x00000000ff717431 */ /* 0x000fc600000001ff */
[----:B------:R-:W-:Y:S01]  /*fd20*/  @P0 FMUL.FTZ R113, R114, R112 ;  /* 0x0000007072710220 */ /* 0x000fe20000410000 */
[----:B------:R-:W-:-:S03]  /*fd30*/  @P0 HADD2.F32 R114, -RZ, R56.H1_H1 ;  /* 0x30000038ff720230 */ /* 0x000fc60000004100 */
        /* <DEDUP_REMOVED lines=8> */
.L_x_13121:
        /* <DEDUP_REMOVED lines=25> */
.L_x_13122:
        /* <DEDUP_REMOVED lines=25> */
.L_x_13123:
        /* <DEDUP_REMOVED lines=25> */
.L_x_13124:
        /* <DEDUP_REMOVED lines=25> */
.L_x_13125:
        /* <DEDUP_REMOVED lines=25> */
.L_x_13126:
        /* <DEDUP_REMOVED lines=31> */
.L_x_13119:
        /* <DEDUP_REMOVED lines=21> */
.L_x_13128:
        /* <DEDUP_REMOVED lines=21> */
.L_x_13129:
        /* <DEDUP_REMOVED lines=21> */
.L_x_13130:
        /* <DEDUP_REMOVED lines=21> */
.L_x_13131:
        /* <DEDUP_REMOVED lines=21> */
.L_x_13132:
        /* <DEDUP_REMOVED lines=21> */
.L_x_13133:
        /* <DEDUP_REMOVED lines=21> */
.L_x_13134:
[----:B------:R-:W-:Y:S05]  /*110b0*/  BRA.U !UP3, `(.L_x_13127) ;  /* 0x000000250b287547 */ /* 0x000fea000b800000 */
[----:B012---:R-:W2:Y:S01]  /*110c0*/  LDL R155, [R1+0x14] ;  /* 0x00001400019b7983 */ /* 0x007ea20000100800 */
        /* <DEDUP_REMOVED lines=22> */
.L_x_13118:
        /* <DEDUP_REMOVED lines=19> */
.L_x_13138:
[----:B------:R-:W-:Y:S05]  /*11360*/  BSYNC.RECONVERGENT B1 ;  /* 0x0000000000017941 */ /* 0x000fea0003800200 */
.L_x_13137:
        /* <DEDUP_REMOVED lines=14> */
.L_x_13140:
[----:B------:R-:W-:Y:S05]  /*11450*/  BSYNC.RECONVERGENT B1 ;  /* 0x0000000000017941 */ /* 0x000fea0003800200 */
.L_x_13139:
[----:B------:R-:W-:-:S04]  /*11460*/  F2FP.F16.F32.PACK_AB R112, RZ, R112 ;  /* 0x00000070ff70723e */ /* 0x000fc800000000ff */
[----:B012---:R-:W-:-:S07]  /*11470*/  PRMT R148, R112, 0x7610, R148 ;  /* 0x0000761070947816 */ /* 0x007fce0000000094 */
.L_x_13136:
        /* <DEDUP_REMOVED lines=15> */
.L_x_13143:
[----:B------:R-:W-:Y:S05]  /*11570*/  BSYNC.RECONVERGENT B1 ;  /* 0x0000000000017941 */ /* 0x000fea0003800200 */
.L_x_13142:
        /* <DEDUP_REMOVED lines=14> */
.L_x_13145:
[----:B------:R-:W-:Y:S05]  /*11660*/  BSYNC.RECONVERGENT B1 ;  /* 0x0000000000017941 */ /* 0x000fea0003800200 */
.L_x_13144:
[----:B------:R-:W-:-:S04]  /*11670*/  F2FP.F16.F32.PACK_AB R112, RZ, R112 ;  /* 0x00000070ff70723e */ /* 0x000fc800000000ff */
[----:B012---:R-:W-:-:S07]  /*11680*/  PRMT R148, R148, 0x5410, R112 ;  /* 0x0000541094947816 */ /* 0x007fce0000000070 */
.L_x_13141:
        /* <DEDUP_REMOVED lines=15> */
.L_x_13148:
[----:B------:R-:W-:Y:S05]  /*11780*/  BSYNC.RECONVERGENT B1 ;  /* 0x0000000000017941 */ /* 0x000fea0003800200 */
.L_x_13147:
        /* <DEDUP_REMOVED lines=14> */
.L_x_13150:
[----:B------:R-:W-:Y:S05]  /*11870*/  BSYNC.RECONVERGENT B1 ;  /* 0x0000000000017941 */ /* 0x000fea0003800200 */
.L_x_13149:
[----:B------:R-:W-:-:S04]  /*11880*/  F2FP.F16.F32.PACK_AB R112, RZ, R112 ;  /* 0x00000070ff70723e */ /* 0x000fc800000000ff */
[----:B012---:R-:W-:-:S07]  /*11890*/  PRMT R149, R112, 0x7610, R149 ;  /* 0x0000761070957816 */ /* 0x007fce0000000095 */
.L_x_13146:
        /* <DEDUP_REMOVED lines=15> */
.L_x_13153:
[----:B------:R-:W-:Y:S05]  /*11990*/  BSYNC.RECONVERGENT B1 ;  /* 0x0000000000017941 */ /* 0x000fea0003800200 */
.L_x_13152:
        /* <DEDUP_REMOVED lines=14> */
.L_x_13155:
[----:B------:R-:W-:Y:S05]  /*11a80*/  BSYNC.RECONVERGENT B1 ;  /* 0x0000000000017941 */ /* 0x000fea0003800200 */
.L_x_13154:
[----:B------:R-:W-:-:S04]  /*11a90*/  F2FP.F16.F32.PACK_AB R112, RZ, R112 ;  /* 0x00000070ff70723e */ /* 0x000fc800000000ff */
[----:B012---:R-:W-:-:S07]  /*11aa0*/  PRMT R149, R149, 0x5410, R112 ;  /* 0x0000541095957816 */ /* 0x007fce0000000070 */
.L_x_13151:
        /* <DEDUP_REMOVED lines=15> */
.L_x_13158:
[----:B------:R-:W-:Y:S05]  /*11ba0*/  BSYNC.RECONVERGENT B1 ;  /* 0x0000000000017941 */ /* 0x000fea0003800200 */
.L_x_13157:
        /* <DEDUP_REMOVED lines=14> */
.L_x_13160:
[----:B------:R-:W-:Y:S05]  /*11c90*/  BSYNC.RECONVERGENT B1 ;  /* 0x0000000000017941 */ /* 0x000fea0003800200 */
.L_x_13159:
[----:B------:R-:W-:-:S04]  /*11ca0*/  F2FP.F16.F32.PACK_AB R112, RZ, R112 ;  /* 0x00000070ff70723e */ /* 0x000fc800000000ff */
[----:B012---:R-:W-:-:S07]  /*11cb0*/  PRMT R150, R112, 0x7610, R150 ;  /* 0x0000761070967816 */ /* 0x007fce0000000096 */
.L_x_13156:
        /* <DEDUP_REMOVED lines=15> */
.L_x_13163:
[----:B------:R-:W-:Y:S05]  /*11db0*/  BSYNC.RECONVERGENT B1 ;  /* 0x0000000000017941 */ /* 0x000fea0003800200 */
.L_x_13162:
        /* <DEDUP_REMOVED lines=14> */
.L_x_13165:
[----:B------:R-:W-:Y:S05]  /*11ea0*/  BSYNC.RECONVERGENT B1 ;  /* 0x0000000000017941 */ /* 0x000fea0003800200 */
.L_x_13164:
[----:B------:R-:W-:-:S04]  /*11eb0*/  F2FP.F16.F32.PACK_AB R112, RZ, R112 ;  /* 0x00000070ff70723e */ /* 0x000fc800000000ff */
[----:B012---:R-:W-:-:S07]  /*11ec0*/  PRMT R150, R150, 0x5410, R112 ;  /* 0x0000541096967816 */ /* 0x007fce0000000070 */
.L_x_13161:
        /* <DEDUP_REMOVED lines=15> */
.L_x_13168:
[----:B------:R-:W-:Y:S05]  /*11fc0*/  BSYNC.RECONVERGENT B1 ;  /* 0x0000000000017941 */ /* 0x000fea0003800200 */
.L_x_13167:
        /* <DEDUP_REMOVED lines=14> */
.L_x_13170:
[----:B------:R-:W-:Y:S05]  /*120b0*/  BSYNC.RECONVERGENT B1 ;  /* 0x0000000000017941 */ /* 0x000fea0003800200 */
.L_x_13169:
[----:B------:R-:W-:-:S04]  /*120c0*/  F2FP.F16.F32.PACK_AB R112, RZ, R112 ;  /* 0x00000070ff70723e */ /* 0x000fc800000000ff */
[----:B012---:R-:W-:-:S07]  /*120d0*/  PRMT R151, R112, 0x7610, R151 ;  /* 0x0000761070977816 */ /* 0x007fce0000000097 */
.L_x_13166:
[----:B012---:R-:W2:Y:S01]  /*120e0*/  LDL R154, [R1+0x14] ;  /* 0x00001400019a7983 */ /* 0x007ea20000100800 */
        /* <DEDUP_REMOVED lines=61> */
.L_x_13135:
        /* <DEDUP_REMOVED lines=15> */
.L_x_13173:
[----:B------:R-:W-:Y:S05]  /*125b0*/  BSYNC.RECONVERGENT B1 ;  /* 0x0000000000017941 */ /* 0x000fea0003800200 */
.L_x_13172:
        /* <DEDUP_REMOVED lines=14> */
.L_x_13175:
[----:B------:R-:W-:Y:S05]  /*126a0*/  BSYNC.RECONVERGENT B1 ;  /* 0x0000000000017941 */ /* 0x000fea0003800200 */
.L_x_13174:
[----:B------:R-:W-:-:S04]  /*126b0*/  F2FP.F16.F32.PACK_AB R154, RZ, R154 ;  /* 0x0000009aff9a723e */ /* 0x000fc800000000ff */
[----:B------:R-:W-:-:S07]  /*126c0*/  PRMT R148, R154, 0x7610, R148 ;  /* 0x000076109a947816 */ /* 0x000fce0000000094 */
.L_x_13171:
        /* <DEDUP_REMOVED lines=15> */
.L_x_13178:
[----:B------:R-:W-:Y:S05]  /*127c0*/  BSYNC.RECONVERGENT B1 ;  /* 0x0000000000017941 */ /* 0x000fea0003800200 */
.L_x_13177:
        /* <DEDUP_REMOVED lines=14> */
.L_x_13180:
[----:B------:R-:W-:Y:S05]  /*128b0*/  BSYNC.RECONVERGENT B1 ;  /* 0x0000000000017941 */ /* 0x000fea0003800200 */
.L_x_13179:
[----:B------:R-:W-:-:S04]  /*128c0*/  F2FP.F16.F32.PACK_AB R154, RZ, R154 ;  /* 0x0000009aff9a723e */ /* 0x000fc800000000ff */
[----:B------:R-:W-:-:S07]  /*128d0*/  PRMT R148, R148, 0x5410, R154 ;  /* 0x0000541094947816 */ /* 0x000fce000000009a */
.L_x_13176:
        /* <DEDUP_REMOVED lines=15> */
.L_x_13183:
[----:B------:R-:W-:Y:S05]  /*129d0*/  BSYNC.RECONVERGENT B1 ;  /* 0x0000000000017941 */ /* 0x000fea0003800200 */
.L_x_13182:
        /* <DEDUP_REMOVED lines=14> */
.L_x_13185:
[----:B------:R-:W-:Y:S05]  /*12ac0*/  BSYNC.RECONVERGENT B1 ;  /* 0x0000000000017941 */ /* 0x000fea0003800200 */
.L_x_13184:
[----:B------:R-:W-:-:S04]  /*12ad0*/  F2FP.F16.F32.PACK_AB R154, RZ, R154 ;  /* 0x0000009aff9a723e */ /* 0x000fc800000000ff */
[----:B------:R-:W-:-:S07]  /*12ae0*/  PRMT R149, R154, 0x7610, R149 ;  /* 0x000076109a957816 */ /* 0x000fce0000000095 */
.L_x_13181:
        /* <DEDUP_REMOVED lines=15> */
.L_x_13188:
[----:B------:R-:W-:Y:S05]  /*12be0*/  BSYNC.RECONVERGENT B1 ;  /* 0x0000000000017941 */ /* 0x000fea0003800200 */
.L_x_13187:
        /* <DEDUP_REMOVED lines=14> */
.L_x_13190:
[----:B------:R-:W-:Y:S05]  /*12cd0*/  BSYNC.RECONVERGENT B1 ;  /* 0x0000000000017941 */ /* 0x000fea0003800200 */
.L_x_13189:
[----:B------:R-:W-:-:S04]  /*12ce0*/  F2FP.F16.F32.PACK_AB R154, RZ, R154 ;  /* 0x0000009aff9a723e */ /* 0x000fc800000000ff */
[----:B------:R-:W-:-:S07]  /*12cf0*/  PRMT R149, R149, 0x5410, R154 ;  /* 0x0000541095957816 */ /* 0x000fce000000009a */
.L_x_13186:
        /* <DEDUP_REMOVED lines=15> */
.L_x_13193:
[----:B------:R-:W-:Y:S05]  /*12df0*/  BSYNC.RECONVERGENT B1 ;  /* 0x0000000000017941 */ /* 0x000fea0003800200 */
.L_x_13192:
        /* <DEDUP_REMOVED lines=14> */
.L_x_13195:
[----:B------:R-:W-:Y:S05]  /*12ee0*/  BSYNC.RECONVERGENT B1 ;  /* 0x0000000000017941 */ /* 0x000fea0003800200 */
.L_x_13194:
[----:B------:R-:W-:-:S04]  /*12ef0*/  F2FP.F16.F32.PACK_AB R154, RZ, R154 ;  /* 0x0000009aff9a723e */ /* 0x000fc800000000ff */
[----:B------:R-:W-:-:S07]  /*12f00*/  PRMT R150, R154, 0x7610, R150 ;  /* 0x000076109a967816 */ /* 0x000fce0000000096 */
.L_x_13191:
        /* <DEDUP_REMOVED lines=15> */
.L_x_13198:
[----:B------:R-:W-:Y:S05]  /*13000*/  BSYNC.RECONVERGENT B1 ;  /* 0x0000000000017941 */ /* 0x000fea0003800200 */
.L_x_13197:
        /* <DEDUP_REMOVED lines=14> */
.L_x_13200:
[----:B------:R-:W-:Y:S05]  /*130f0*/  BSYNC.RECONVERGENT B1 ;  /* 0x0000000000017941 */ /* 0x000fea0003800200 */
.L_x_13199:
[----:B------:R-:W-:-:S04]  /*13100*/  F2FP.F16.F32.PACK_AB R154, RZ, R154 ;  /* 0x0000009aff9a723e */ /* 0x000fc800000000ff */
[----:B------:R-:W-:-:S07]  /*13110*/  PRMT R150, R150, 0x5410, R154 ;  /* 0x0000541096967816 */ /* 0x000fce000000009a */
.L_x_13196:
        /* <DEDUP_REMOVED lines=15> */
.L_x_13203:
[----:B------:R-:W-:Y:S05]  /*13210*/  BSYNC.RECONVERGENT B1 ;  /* 0x0000000000017941 */ /* 0x000fea0003800200 */
.L_x_13202:
        /* <DEDUP_REMOVED lines=14> */
.L_x_13205:
[----:B------:R-:W-:Y:S05]  /*13300*/  BSYNC.RECONVERGENT B1 ;  /* 0x0000000000017941 */ /* 0x000fea0003800200 */
.L_x_13204:
[----:B------:R-:W-:-:S04]  /*13310*/  F2FP.F16.F32.PACK_AB R154, RZ, R154 ;  /* 0x0000009aff9a723e */ /* 0x000fc800000000ff */
[----:B------:R-:W-:-:S07]  /*13320*/  PRMT R151, R154, 0x7610, R151 ;  /* 0x000076109a977816 */ /* 0x000fce0000000097 */
.L_x_13201:
[----:B------:R-:W-:Y:S05]  /*13330*/  BRA.U !UP3, `(.L_x_13127) ;  /* 0x000000010b887547 */ /* 0x000fea000b800000 */
[----:B------:R3:W5:Y:S02]  /*13340*/  LDL R156, [R1+0x14] ;  /* 0x00001400019c7983 */ /* 0x0007640000100800 */
[----:B-----5:R-:W-:Y:S01]  /*13350*/  ISETP.GE.U32.AND P0, PT, R164, RZ, PT ;  /* 0x000000ffa400720c */ /* 0x020fe20003f06070 */
[----:B------:R-:W-:Y:S01]  /*13360*/  BSSY.RECONVERGENT B1, `(.L_x_13206) ;  /* 0x000000e000017945 */ /* 0x000fe20003800200 */
[----:B012---:R-:W-:Y:S02]  /*13370*/  HFMA2 R154, -RZ, RZ, 0, 0 ;  /* 0x00000000ff9a7431 */ /* 0x007fe400000001ff */
[----:B------:R-:W-:-:S13]  /*13380*/  ISETP.GE.U32.AND.EX P0, PT, R165, 0x1000000, PT, P0 ;  /* 0x01000000a500780c */ /* 0x000fda0003f06100 */
[----:B---3--:R-:W-:Y:S05]  /*13390*/  @!P0 BRA `(.L_x_13207) ;  /* 0x0000000000288947 */ /* 0x008fea0003800000 */
        /* <DEDUP_REMOVED lines=10> */
.L_x_13207:
[----:B------:R-:W-:Y:S05]  /*13440*/  BSYNC.RECONVERGENT B1 ;  /* 0x0000000000017941 */ /* 0x000fea0003800200 */
.L_x_13206:
        /* <DEDUP_REMOVED lines=14> */
.L_x_13209:
[----:B------:R-:W-:Y:S05]  /*13530*/  BSYNC.RECONVERGENT B1 ;  /* 0x0000000000017941 */ /* 0x000fea0003800200 */
.L_x_13208:
[----:B------:R-:W-:-:S04]  /*13540*/  F2FP.F16.F32.PACK_AB R154, RZ, R154 ;  /* 0x0000009aff9a723e */ /* 0x000fc800000000ff */
[----:B------:R-:W-:-:S07]  /*13550*/  PRMT R151, R151, 0x5410, R154 ;  /* 0x0000541097977816 */ /* 0x000fce000000009a */
.L_x_13127:
        /* <DEDUP_REMOVED lines=12> */
.L_x_13116:
[----:B------:R-:W-:Y:S05]  /*13620*/  BSYNC.RECONVERGENT B0 ;  /* 0x0000000000007941 */ /* 0x000fea0003800200 */
.L_x_13115:
        /* <DEDUP_REMOVED lines=10> */
.L_x_13212:
        /* <DEDUP_REMOVED lines=30> */
.L_x_13215:
        /* <DEDUP_REMOVED lines=25> */
.L_x_13216:
        /* <DEDUP_REMOVED lines=25> */
.L_x_13217:
        /* <DEDUP_REMOVED lines=25> */
.L_x_13218:
        /* <DEDUP_REMOVED lines=25> */
.L_x_13219:
        /* <DEDUP_REMOVED lines=25> */
.L_x_13220:
        /* <DEDUP_REMOVED lines=25> */
.L_x_13221:
        /* <DEDUP_REMOVED lines=32> */
.L_x_13214:
        /* <DEDUP_REMOVED lines=21> */
.L_x_13223:
        /* <DEDUP_REMOVED lines=21> */
.L_x_13224:
        /* <DEDUP_REMOVED lines=21> */
.L_x_13225:
        /* <DEDUP_REMOVED lines=21> */
.L_x_13226:
        /* <DEDUP_REMOVED lines=21> */
.L_x_13227:
        /* <DEDUP_REMOVED lines=21> */
.L_x_13228:
        /* <DEDUP_REMOVED lines=21> */
.L_x_13229:
[----:B------:R-:W-:Y:S05]  /*14d40*/  BRA.U !UP3, `(.L_x_13222) ;  /* 0x000000210be87547 */ /* 0x000fea000b800000 */
[----:B------:R-:W2:Y:S04]  /*14d50*/  LDL R156, [R1+0x30] ;  /* 0x00003000019c7983 */ /* 0x000ea80000100800 */
[----:B------:R-:W3:Y:S01]  /*14d60*/  LDL R155, [R1+0x2c] ;  /* 0x00002c00019b7983 */ /* 0x000ee20000100800 */
        /* <DEDUP_REMOVED lines=22> */
.L_x_13213:
        /* <DEDUP_REMOVED lines=19> */
.L_x_13233:
[----:B------:R-:W-:Y:S05]  /*15000*/  BSYNC.RECONVERGENT B1 ;  /* 0x0000000000017941 */ /* 0x000fea0003800200 */
.L_x_13232:
        /* <DEDUP_REMOVED lines=14> */
.L_x_13235:
[----:B------:R-:W-:Y:S05]  /*150f0*/  BSYNC.RECONVERGENT B1 ;  /* 0x0000000000017941 */ /* 0x000fea0003800200 */
.L_x_13234:
[----:B------:R-:W-:-:S04]  /*15100*/  F2FP.F16.F32.PACK_AB R112, RZ, R112 ;  /* 0x00000070ff70723e */ /* 0x000fc800000000ff */
[----:B------:R-:W-:-:S07]  /*15110*/  PRMT R148, R112, 0x7610, R148 ;  /* 0x0000761070947816 */ /* 0x000fce0000000094 */
.L_x_13231:
        /* <DEDUP_REMOVED lines=15> */
.L_x_13238:
[----:B------:R-:W-:Y:S05]  /*15210*/  BSYNC.RECONVERGENT B1 ;  /* 0x0000000000017941 */ /* 0x000fea0003800200 */
.L_x_13237:
        /* <DEDUP_REMOVED lines=14> */
.L_x_13240:
[----:B------:R-:W-:Y:S05]  /*15300*/  BSYNC.RECONVERGENT B1 ;  /* 0x0000000000017941 */ /* 0x000fea0003800200 */
.L_x_13239:
[----:B------:R-:W-:-:S04]  /*15310*/  F2FP.F16.F32.PACK_AB R112, RZ, R112 ;  /* 0x00000070ff70723e */ /* 0x000fc800000000ff */
[----:B------:R-:W-:-:S07]  /*15320*/  PRMT R148, R148, 0x5410, R112 ;  /* 0x0000541094947816 */ /* 0x000fce0000000070 */
.L_x_13236:
        /* <DEDUP_REMOVED lines=15> */
.L_x_13243:
[----:B------:R-:W-:Y:S05]  /*15420*/  BSYNC.RECONVERGENT B1 ;  /* 0x0000000000017941 */ /* 0x000fea0003800200 */
.L_x_13242:
        /* <DEDUP_REMOVED lines=14> */
.L_x_13245:
[----:B------:R-:W-:Y:S05]  /*15510*/  BSYNC.RECONVERGENT B1 ;  /* 0x0000000000017941 */ /* 0x000fea0003800200 */
.L_x_13244:
[----:B------:R-:W-:-:S04]  /*15520*/  F2FP.F16.F32.PACK_AB R112, RZ, R112 ;  /* 0x00000070ff70723e */ /* 0x000fc800000000ff */
[----:B------:R-:W-:-:S07]  /*15530*/  PRMT R149, R112, 0x7610, R149 ;  /* 0x0000761070957816 */ /* 0x000fce0000000095 */
.L_x_13241:
        /* <DEDUP_REMOVED lines=15> */
.L_x_13248:
[----:B------:R-:W-:Y:S05]  /*15630*/  BSYNC.RECONVERGENT B1 ;  /* 0x0000000000017941 */ /* 0x000fea0003800200 */
.L_x_13247:
        /* <DEDUP_REMOVED lines=14> */
.L_x_13250:
[----:B------:R-:W-:Y:S05]  /*15720*/  BSYNC.RECONVERGENT B1 ;  /* 0x0000000000017941 */ /* 0x000fea0003800200 */
.L_x_13249:
[----:B------:R-:W-:-:S04]  /*15730*/  F2FP.F16.F32.PACK_AB R112, RZ, R112 ;  /* 0x00000070ff70723e */ /* 0x000fc800000000ff */
[----:B------:R-:W-:-:S07]  /*15740*/  PRMT R149, R149, 0x5410, R112 ;  /* 0x0000541095957816 */ /* 0x000fce0000000070 */
.L_x_13246:
        /* <DEDUP_REMOVED lines=15> */
.L_x_13253:
[----:B------:R-:W-:Y:S05]  /*15840*/  BSYNC.RECONVERGENT B1 ;  /* 0x0000000000017941 */ /* 0x000fea0003800200 */
.L_x_13252:
        /* <DEDUP_REMOVED lines=14> */
.L_x_13255:
[----:B------:R-:W-:Y:S05]  /*15930*/  BSYNC.RECONVERGENT B1 ;  /* 0x0000000000017941 */ /* 0x000fea0003800200 */
.L_x_13254:
[----:B------:R-:W-:-:S04]  /*15940*/  F2FP.F16.F32.PACK_AB R112, RZ, R112 ;  /* 0x00000070ff70723e */ /* 0x000fc800000000ff */
[----:B------:R-:W-:-:S07]  /*15950*/  PRMT R150, R112, 0x7610, R150 ;  /* 0x0000761070967816 */ /* 0x000fce0000000096 */
.L_x_13251:
        /* <DEDUP_REMOVED lines=15> */
.L_x_13258:
[----:B------:R-:W-:Y:S05]  /*15a50*/  BSYNC.RECONVERGENT B1 ;  /* 0x0000000000017941 */ /* 0x000fea0003800200 */
.L_x_13257:
        /* <DEDUP_REMOVED lines=14> */
.L_x_13260:
[----:B------:R-:W-:Y:S05]  /*15b40*/  BSYNC.RECONVERGENT B1 ;  /* 0x0000000000017941 */ /* 0x000fea0003800200 */
.L_x_13259:
[----:B------:R-:W-:-:S04]  /*15b50*/  F2FP.F16.F32.PACK_AB R112, RZ, R112 ;  /* 0x00000070ff70723e */ /* 0x000fc800000000ff */
[----:B------:R-:W-:-:S07]  /*15b60*/  PRMT R150, R150, 0x5410, R112 ;  /* 0x0000541096967816 */ /* 0x000fce0000000070 */
.L_x_13256:
        /* <DEDUP_REMOVED lines=15> */
.L_x_13263:
[----:B------:R-:W-:Y:S05]  /*15c60*/  BSYNC.RECONVERGENT B1 ;  /* 0x0000000000017941 */ /* 0x000fea0003800200 */
.L_x_13262:
        /* <DEDUP_REMOVED lines=14> */
.L_x_13265:
[----:B------:R-:W-:Y:S05]  /*15d50*/  BSYNC.RECONVERGENT B1 ;  /* 0x0000000000017941 */ /* 0x000fea0003800200 */
.L_x_13264:
[----:B------:R-:W-:-:S04]  /*15d60*/  F2FP.F16.F32.PACK_AB R112, RZ, R112 ;  /* 0x00000070ff70723e */ /* 0x000fc800000000ff */
[----:B------:R-:W-:-:S07]  /*15d70*/  PRMT R151, R112, 0x7610, R151 ;  /* 0x0000761070977816 */ /* 0x000fce0000000097 */
.L_x_13261:
        /* <DEDUP_REMOVED lines=57> */
.L_x_13230:
        /* <DEDUP_REMOVED lines=15> */
.L_x_13268:
[----:B------:R-:W-:Y:S05]  /*16200*/  BSYNC.RECONVERGENT B1 ;  /* 0x0000000000017941 */ /* 0x000fea0003800200 */
.L_x_13267:
        /* <DEDUP_REMOVED lines=14> */
.L_x_13270:
[----:B------:R-:W-:Y:S05]  /*162f0*/  BSYNC.RECONVERGENT B1 ;  /* 0x0000000000017941 */ /* 0x000fea0003800200 */
.L_x_13269:
[----:B------:R-:W-:-:S04]  /*16300*/  F2FP.F16.F32.PACK_AB R154, RZ, R154 ;  /* 0x0000009aff9a723e */ /* 0x000fc800000000ff */
[----:B------:R-:W-:-:S07]  /*16310*/  PRMT R148, R154, 0x7610, R148 ;  /* 0x000076109a947816 */ /* 0x000fce0000000094 */
.L_x_13266:
        /* <DEDUP_REMOVED lines=15> */
.L_x_13273:
[----:B------:R-:W-:Y:S05]  /*16410*/  BSYNC.RECONVERGENT B1 ;  /* 0x0000000000017941 */ /* 0x000fea0003800200 */
.L_x_13272:
        /* <DEDUP_REMOVED lines=14> */
.L_x_13275:
[----:B------:R-:W-:Y:S05]  /*16500*/  BSYNC.RECONVERGENT B1 ;  /* 0x0000000000017941 */ /* 0x000fea0003800200 */
.L_x_13274:
[----:B------:R-:W-:-:S04]  /*16510*/  F2FP.F16.F32.PACK_AB R154, RZ, R154 ;  /* 0x0000009aff9a723e */ /* 0x000fc800000000ff */
[----:B------:R-:W-:-:S07]  /*16520*/  PRMT R148, R148, 0x5410, R154 ;  /* 0x0000541094947816 */ /* 0x000fce000000009a */
.L_x_13271:
        /* <DEDUP_REMOVED lines=15> */
.L_x_13278:
[----:B------:R-:W-:Y:S05]  /*16620*/  BSYNC.RECONVERGENT B1 ;  /* 0x0000000000017941 */ /* 0x000fea0003800200 */
.L_x_13277:
        /* <DEDUP_REMOVED lines=14> */
.L_x_13280:
[----:B------:R-:W-:Y:S05]  /*16710*/  BSYNC.RECONVERGENT B1 ;  /* 0x0000000000017941 */ /* 0x000fea0003800200 */
.L_x_13279:
[----:B------:R-:W-:-:S04]  /*16720*/  F2FP.F16.F32.PACK_AB R154, RZ, R154 ;  /* 0x0000009aff9a723e */ /* 0x000fc800000000ff */
[----:B------:R-:W-:-:S07]  /*16730*/  PRMT R149, R154, 0x7610, R149 ;  /* 0x000076109a957816 */ /* 0x000fce0000000095 */
.L_x_13276:
        /* <DEDUP_REMOVED lines=15> */
.L_x_13283:
[----:B------:R-:W-:Y:S05]  /*16830*/  BSYNC.RECONVERGENT B1 ;  /* 0x0000000000017941 */ /* 0x000fea0003800200 */
.L_x_13282:
        /* <DEDUP_REMOVED lines=14> */
.L_x_13285:
[----:B------:R-:W-:Y:S05]  /*16920*/  BSYNC.RECONVERGENT B1 ;  /* 0x0000000000017941 */ /* 0x000fea0003800200 */
.L_x_13284:
[----:B------:R-:W-:-:S04]  /*16930*/  F2FP.F16.F32.PACK_AB R154, RZ, R154 ;  /* 0x0000009aff9a723e */ /* 0x000fc800000000ff */
[----:B------:R-:W-:-:S07]  /*16940*/  PRMT R149, R149, 0x5410, R154 ;  /* 0x0000541095957816 */ /* 0x000fce000000009a */
.L_x_13281:
        /* <DEDUP_REMOVED lines=15> */
.L_x_13288:
[----:B------:R-:W-:Y:S05]  /*16a40*/  BSYNC.RECONVERGENT B1 ;  /* 0x0000000000017941 */ /* 0x000fea0003800200 */
.L_x_13287:
        /* <DEDUP_REMOVED lines=14> */
.L_x_13290:
[----:B------:R-:W-:Y:S05]  /*16b30*/  BSYNC.RECONVERGENT B1 ;  /* 0x0000000000017941 */ /* 0x000fea0003800200 */
.L_x_13289:
[----:B------:R-:W-:-:S04]  /*16b40*/  F2FP.F16.F32.PACK_AB R154, RZ, R154 ;  /* 0x0000009aff9a723e */ /* 0x000fc800000000ff */
[----:B------:R-:W-:-:S07]  /*16b50*/  PRMT R150, R154, 0x7610, R150 ;  /* 0x000076109a967816 */ /* 0x000fce0000000096 */
.L_x_13286:
        /* <DEDUP_REMOVED lines=15> */
.L_x_13293:
[----:B------:R-:W-:Y:S05]  /*16c50*/  BSYNC.RECONVERGENT B1 ;  /* 0x0000000000017941 */ /* 0x000fea0003800200 */
.L_x_13292:
        /* <DEDUP_REMOVED lines=14> */
.L_x_13295:
[----:B------:R-:W-:Y:S05]  /*16d40*/  BSYNC.RECONVERGENT B1 ;  /* 0x0000000000017941 */ /* 0x000fea0003800200 */
.L_x_13294:
[----:B------:R-:W-:-:S04]  /*16d50*/  F2FP.F16.F32.PACK_AB R154, RZ, R154 ;  /* 0x0000009aff9a723e */ /* 0x000fc800000000ff */
[----:B------:R-:W-:-:S07]  /*16d60*/  PRMT R150, R150, 0x5410, R154 ;  /* 0x0000541096967816 */ /* 0x000fce000000009a */
.L_x_13291:
        /* <DEDUP_REMOVED lines=15> */
.L_x_13298:
[----:B------:R-:W-:Y:S05]  /*16e60*/  BSYNC.RECONVERGENT B1 ;  /* 0x0000000000017941 */ /* 0x000fea0003800200 */
.L_x_13297:
        /* <DEDUP_REMOVED lines=14> */
.L_x_13300:
[----:B------:R-:W-:Y:S05]  /*16f50*/  BSYNC.RECONVERGENT B1 ;  /* 0x0000000000017941 */ /* 0x000fea0003800200 */
.L_x_13299:
[----:B------:R-:W-:-:S04]  /*16f60*/  F2FP.F16.F32.PACK_AB R154, RZ, R154 ;  /* 0x0000009aff9a723e */ /* 0x000fc800000000ff */
[----:B------:R-:W-:-:S07]  /*16f70*/  PRMT R151, R154, 0x7610, R151 ;  /* 0x000076109a977816 */ /* 0x000fce0000000097 */
.L_x_13296:
        /* <DEDUP_REMOVED lines=23> */
.L_x_13222:
        /* <DEDUP_REMOVED lines=10> */
.L_x_13211:
[----:B------:R-:W-:Y:S05]  /*17190*/  BSYNC.RECONVERGENT B0 ;  /* 0x0000000000007941 */ /* 0x000fea0003800200 */
.L_x_13210:
[----:B------:R-:W-:Y:S02]  /*171a0*/  UIADD3 UR11, UPT, UPT, UR11, UR28, URZ ;  /* 0x0000001c0b0b7290 */ /* 0x000fe4000fffe0ff */
[----:B------:R-:W-:Y:S02]  /*171b0*/  UPLOP3.LUT UP1, UPT, UPT, UPT, UP1, 0x40, 0x4 ;  /* 0x000000000004789c */ /* 0x000fe40003f2e810 */
[----:B------:R-:W-:-:S09]  /*171c0*/  UISETP.GE.AND UP0, UPT, UR11, UR29, UPT ;  /* 0x0000001d0b00728c */ /* 0x000fd2000bf06270 */
[----:B------:R-:W-:Y:S05]  /*171d0*/  BRA.U !UP0, `(.L_x_13301) ;  /* 0xfffffe9d08707547 */ /* 0x000fea000b83ffff */
.L_x_12815:
        /* <DEDUP_REMOVED lines=36> */
.L_x_13303:
[----:B------:R-:W-:Y:S05]  /*17420*/  BSYNC.RECONVERGENT B0 ;  /* 0x0000000000007941 */ /* 0x000fea0003800200 */
.L_x_13302:
        /* <DEDUP_REMOVED lines=31> */
.L_x_13305:
[----:B------:R-:W-:Y:S05]  /*17620*/  BSYNC.RECONVERGENT B0 ;  /* 0x0000000000007941 */ /* 0x000fea0003800200 */
.L_x_13304:
        /* <DEDUP_REMOVED lines=31> */
.L_x_13307:
[----:B------:R-:W-:Y:S05]  /*17820*/  BSYNC.RECONVERGENT B0 ;  /* 0x0000000000007941 */ /* 0x000fea0003800200 */
.L_x_13306:
        /* <DEDUP_REMOVED lines=23> */
.L_x_13309:
[----:B------:R-:W-:Y:S05]  /*179a0*/  BSYNC.RECONVERGENT B0 ;  /* 0x0000000000007941 */ /* 0x000fea0003800200 */
.L_x_13308:
        /* <DEDUP_REMOVED lines=24> */
.L_x_13310:
        /* <DEDUP_REMOVED lines=13> */
.L_x_19411:


//--------------------- .text._ZN10layer_norm22ln_bwd_finalize_kernelINS_22Kernel_traits_finalizeILj5120E6__halfS2_fS2_fjLb1ELj1024ELj4ENS_18Kernel_traits_baseILj5120ES2_S2_fS2_fjLj1024EEEEELb1ELb1EEEvNS_9BwdParamsE --------------------------
	.section	.text._ZN10layer_norm22ln_bwd_finalize_kernelINS_22Kernel_traits_finalizeILj5120E6__halfS2_fS2_fjLb1ELj1024ELj4ENS_18Kernel_traits_baseILj5120ES2_S2_fS2_fjLj1024EEEEELb1ELb1EEEvNS_9BwdParamsE,"ax",@progbits
	.align	128
        .global         _ZN10layer_norm22ln_bwd_finalize_kernelINS_22Kernel_traits_finalizeILj5120E6__halfS2_fS2_fjLb1ELj1024ELj4ENS_18Kernel_traits_baseILj5120ES2_S2_fS2_fjLj1024EEEEELb1ELb1EEEvNS_9BwdParamsE
        .type           _ZN10layer_norm22ln_bwd_finalize_kernelINS_22Kernel_traits_finalizeILj5120E6__halfS2_fS2_fjLb1ELj1024ELj4ENS_18Kernel_traits_baseILj5120ES2_S2_fS2_fjLj1024EEEEELb1ELb1EEEvNS_9BwdParamsE,@function
        .size           _ZN10layer_norm22ln_bwd_finalize_kernelINS_22Kernel_traits_finalizeILj5120E6__halfS2_fS2_fjLb1ELj1024ELj4ENS_18Kernel_traits_baseILj5120ES2_S2_fS2_fjLj1024EEEEELb1ELb1EEEvNS_9BwdParamsE,(.L_x_19412 - _ZN10layer_norm22ln_bwd_finalize_kernelINS_22Kernel_traits_finalizeILj5120E6__halfS2_fS2_fjLb1ELj1024ELj4ENS_18Kernel_traits_baseILj5120ES2_S2_fS2_fjLj1024EEEEELb1ELb1EEEvNS_9BwdParamsE)
        .other          _ZN10layer_norm22ln_bwd_finalize_kernelINS_22Kernel_traits_finalizeILj5120E6__halfS2_fS2_fjLb1ELj1024ELj4ENS_18Kernel_traits_baseILj5120ES2_S2_fS2_fjLj1024EEEEELb1ELb1EEEvNS_9BwdParamsE,@"STO_CUDA_ENTRY STV_DEFAULT"
_ZN10layer_norm22ln_bwd_finalize_kernelINS_22Kernel_traits_finalizeILj5120E6__halfS2_fS2_fjLb1ELj1024ELj4ENS_18Kernel_traits_baseILj5120ES2_S2_fS2_fjLj1024EEEEELb1ELb1EEEvNS_9BwdParamsE:
.text._ZN10layer_norm22ln_bwd_finalize_kernelINS_22Kernel_traits_finalizeILj5120E6__halfS2_fS2_fjLb1ELj1024ELj4ENS_18Kernel_traits_baseILj5120ES2_S2_fS2_fjLj1024EEEEELb1ELb1EEEvNS_9BwdParamsE:
        /* <DEDUP_REMOVED lines=56> */
.L_x_13315:
        /* <DEDUP_REMOVED lines=87> */
.L_x_13314:
[----:B------:R-:W-:Y:S05]  /*08f0*/  BSYNC.RECONVERGENT B1 ;  /* 0x0000000000017941 */ /* 0x000fea0003800200 */
.L_x_13313:
        /* <DEDUP_REMOVED lines=51> */
.L_x_13317:
[----:B------:R-:W-:Y:S05]  /*0c30*/  BSYNC.RECONVERGENT B1 ;  /* 0x0000000000017941 */ /* 0x000fea0003800200 */
.L_x_13316:
        /* <DEDUP_REMOVED lines=30> */
.L_x_13319:
[----:B------:R-:W-:Y:S05]  /*0e20*/  BSYNC.RECONVERGENT B1 ;  /* 0x0000000000017941 */ /* 0x000fea0003800200 */
.L_x_13318:
        /* <DEDUP_REMOVED lines=15> */
.L_x_13312:
[----:B------:R-:W-:Y:S05]  /*0f20*/  BSYNC.RECONVERGENT B0 ;  /* 0x0000000000007941 */ /* 0x000fea0003800200 */
.L_x_13311:
        /* <DEDUP_REMOVED lines=75> */
.L_x_13320:
        /* <DEDUP_REMOVED lines=10> */
.L_x_19412:


//--------------------- .text._ZN10layer_norm13ln_bwd_kernelINS_13Kernel_traitsI6__halfS2_fS2_fjLj5120ELj1ELj1ELj4ELj16ENS_18Kernel_traits_baseILj5120ES2_S2_fS2_fjLj128EEEEELb1ELb1ELb1ELb1EEEvNS_9BwdParamsE --------------------------
	.section	.text._ZN10layer_norm13ln_bwd_kernelINS_13Kernel_traitsI6__halfS2_fS2_fjLj5120ELj1ELj1ELj4ELj16ENS_18Kernel_traits_baseILj5120ES2_S2_fS2_fjLj128EEEEELb1ELb1ELb1ELb1EEEvNS_9BwdParamsE,"ax",@progbits
	.align	128
        .global         _ZN10layer_norm13ln_bwd_kernelINS_13Kernel_traitsI6__halfS2_fS2_fjLj5120ELj1ELj1ELj4ELj16ENS_18Kernel_traits_baseILj5120ES2_S2_fS2_fjLj128EEEEELb1ELb1ELb1ELb1EEEvNS_9BwdParamsE
        .type           _ZN10layer_norm13ln_bwd_kernelINS_13Kernel_traitsI6__halfS2_fS2_fjLj5120ELj1ELj1ELj4ELj16ENS_18Kernel_traits_baseILj5120ES2_S2_fS2_fjLj128EEEEELb1ELb1ELb1ELb1EEEvNS_9BwdParamsE,@function
        .size           _ZN10layer_norm13ln_bwd_kernelINS_13Kernel_traitsI6__halfS2_fS2_fjLj5120ELj1ELj1ELj4ELj16ENS_18Kernel_traits_baseILj5120ES2_S2_fS2_fjLj128EEEEELb1ELb1ELb1ELb1EEEvNS_9BwdParamsE,(.L_x_19413 - _ZN10layer_norm13ln_bwd_kernelINS_13Kernel_traitsI6__halfS2_fS2_fjLj5120ELj1ELj1ELj4ELj16ENS_18Kernel_traits_baseILj5120ES2_S2_fS2_fjLj128EEEEELb1ELb1ELb1ELb1EEEvNS_9BwdParamsE)
        .other          _ZN10layer_norm13ln_bwd_kernelINS_13Kernel_traitsI6__halfS2_fS2_fjLj5120ELj1ELj1ELj4ELj16ENS_18Kernel_traits_baseILj5120ES2_S2_fS2_fjLj128EEEEELb1ELb1ELb1ELb1EEEvNS_9BwdParamsE,@"STO_CUDA_ENTRY STV_DEFAULT"
_ZN10layer_norm13ln_bwd_kernelINS_13Kernel_traitsI6__halfS2_fS2_fjLj5120ELj1ELj1ELj4ELj16ENS_18Kernel_traits_baseILj5120ES2_S2_fS2_fjLj128EEEEELb1ELb1ELb1ELb1EEEvNS_9BwdParamsE:
.text._ZN10layer_norm13ln_bwd_kernelINS_13Kernel_traitsI6__halfS2_fS2_fjLj5120ELj1ELj1ELj4ELj16ENS_18Kernel_traits_baseILj5120ES2_S2_fS2_fjLj128EEEEELb1ELb1ELb1ELb1EEEvNS_9BwdParamsE:
        /* <DEDUP_REMOVED lines=121> */
.L_x_13788:
        /* <DEDUP_REMOVED lines=20> */
[----:B------:R-:W-:Y:S01]  /*08d0*/  UIMAD.WIDE UR32, UR8, 0x4, UR12 ;  /* 0x00000004082078a5 */ /* 0x000fe2000f8e020c */
[----:B-----5:R3:W-:Y:S01]  /*08e0*/  STL [R1+0xec], R60 ;  /* 0x0000ec3c01007387 */ /* 0x0207e20000100800 */
[----:B------:R-:W-:Y:S02]  /*08f0*/  USHF.R.S32.HI UR10, URZ, 0x1f, UR9 ;  /* 0x0000001fff0a7899 */ /* 0x000fe40008011409 */
[----:B------:R-:W-:Y:S02]  /*0900*/  UIADD3 UR11, UPT, UPT, UR31, -0x1, URZ ;  /* 0xffffffff1f0b7890 */ /* 0x000fe4000fffe0ff */
[----:B------:R-:W-:Y:S01]  /*0910*/  ULEA.HI UR10, UR10, UR9, URZ, 0x3 ;  /* 0x000000090a0a7291 */ /* 0x000fe2000f8f18ff */
[----:B----4-:R-:W-:Y:S01]  /*0920*/  MOV R4, UR32 ;  /* 0x0000002000047c02 */ /* 0x010fe20008000f00 */
[----:B------:R-:W-:Y:S01]  /*0930*/  UIMAD UR11, UR11, UR21, URZ ;  /* 0x000000150b0b72a4 */ /* 0x000fe2000f8e02ff */
[----:B------:R-:W-:Y:S01]  /*0940*/  MOV R5, UR33 ;  /* 0x0000002100057c02 */ /* 0x000fe20008000f00 */
[----:B------:R-:W4:Y:S02]  /*0950*/  LDC.64 R206, c[0x0][0x428] ;  /* 0x00010a00ffce7b82 */ /* 0x000f240000000a00 */
[----:B------:R-:W-:Y:S01]  /*0960*/  MOV R3, UR10 ;  /* 0x0000000a00037c02 */ /* 0x000fe20008000f00 */
[----:B------:R-:W-:Y:S01]  /*0970*/  USHF.R.S32.HI UR9, URZ, 0x1f, UR11 ;  /* 0x0000001fff097899 */ /* 0x000fe2000801140b */
[----:B------:R1:W2:Y:S01]  /*0980*/  LDG.E R0, desc[UR22][R4.64] ;  /* 0x0000001604007981 */ /* 0x0002a2000c1e1900 */
[----:B------:R-:W-:Y:S01]  /*0990*/  ISETP.NE.U32.AND P0, PT, RZ, UR4, PT ;  /* 0x00000004ff007c0c */ /* 0x000fe2000bf05070 */
[----:B------:R-:W-:-:S02]  /*09a0*/  UISETP.GE.AND UP3, UPT, UR20, 0x1, UPT ;  /* 0x000000011400788c */ /* 0x000fc4000bf66270 */
[----:B------:R-:W-:Y:S01]  /*09b0*/  ULEA.HI UR9, UR9, UR11, URZ, 0x3 ;  /* 0x0000000b09097291 */ /* 0x000fe2000f8f18ff */
[----:B------:R-:W3:Y:S01]  /*09c0*/  LDC.64 R244, c[0x0][0x3b0] ;  /* 0x0000ec00fff47b82 */ /* 0x000ee20000000a00 */
[----:B0-----:R-:W-:-:S04]  /*09d0*/  LEA.HI.SX32 R200, R3, R204, 0x1d ;  /* 0x000000cc03c87211 */ /* 0x001fc800078feaff */
[C---:B------:R-:W-:Y:S02]  /*09e0*/  IADD3 R3, PT, PT, R200.reuse, 0x100, RZ ;  /* 0x00000100c8037810 */ /* 0x040fe40007ffe0ff */
[----:B------:R-:W-:-:S03]  /*09f0*/  IADD3 R2, PT, PT, R200, 0x180, RZ ;  /* 0x00000180c8027810 */ /* 0x000fc60007ffe0ff */
[--C-:B-1----:R-:W-:Y:S01]  /*0a00*/  IMAD.WIDE.U32 R4, R3, 0x20, R180.reuse ;  /* 0x0000002003047825 */ /* 0x102fe200078e00b4 */
[C---:B------:R-:W-:Y:S02]  /*0a10*/  IADD3 R202, PT, PT, R200.reuse, 0x80, RZ ;  /* 0x00000080c8ca7810 */ /* 0x040fe40007ffe0ff */
[----:B------:R-:W-:Y:S01]  /*0a20*/  IADD3 R236, PT, PT, R200, 0x200, RZ ;  /* 0x00000200c8ec7810 */ /* 0x000fe20007ffe0ff */
[--C-:B------:R-:W-:Y:S01]  /*0a30*/  IMAD.WIDE.U32 R6, R2, 0x20, R180.reuse ;  /* 0x0000002002067825 */ /* 0x100fe200078e00b4 */
[----:B------:R-:W2:Y:S03]  /*0a40*/  LDG.E.128 R216, desc[UR22][R4.64+0x10] ;  /* 0x0000101604d87981 */ /* 0x000ea6000c1e1d00 */
[--C-:B------:R-:W-:Y:S01]  /*0a50*/  IMAD.WIDE.U32 R196, R202, 0x20, R180.reuse ;  /* 0x00000020cac47825 */ /* 0x100fe200078e00b4 */
[----:B------:R0:W2:Y:S03]  /*0a60*/  LDG.E.128 R212, desc[UR22][R4.64] ;  /* 0x0000001604d47981 */ /* 0x0000a6000c1e1d00 */
[--C-:B------:R-:W-:Y:S01]  /*0a70*/  IMAD.WIDE.U32 R182, R200, 0x20, R180.reuse ;  /* 0x00000020c8b67825 */ /* 0x100fe200078e00b4 */
[----:B------:R-:W2:Y:S04]  /*0a80*/  LDG.E.128 R220, desc[UR22][R6.64] ;  /* 0x0000001606dc7981 */ /* 0x000ea8000c1e1d00 */
[----:B------:R-:W2:Y:S01]  /*0a90*/  LDG.E.128 R8, desc[UR22][R196.64] ;  /* 0x00000016c4087981 */ /* 0x000ea2000c1e1d00 */
[----:B0-----:R-:W-:-:S03]  /*0aa0*/  IMAD.WIDE.U32 R4, R236, 0x20, R180 ;  /* 0x00000020ec047825 */ /* 0x001fc600078e00b4 */
[----:B------:R-:W2:Y:S04]  /*0ab0*/  LDG.E.128 R224, desc[UR22][R6.64+0x10] ;  /* 0x0000101606e07981 */ /* 0x000ea8000c1e1d00 */
[----:B------:R-:W2:Y:S04]  /*0ac0*/  LDG.E.128 R232, desc[UR22][R182.64+0x10] ;  /* 0x00001016b6e87981 */ /* 0x000ea8000c1e1d00 */
[----:B------:R-:W2:Y:S04]  /*0ad0*/  LDG.E.128 R196, desc[UR22][R196.64+0x10] ;  /* 0x00001016c4c47981 */ /* 0x000ea8000c1e1d00 */
[----:B------:R-:W2:Y:S01]  /*0ae0*/  LDG.E.128 R228, desc[UR22][R4.64] ;  /* 0x0000001604e47981 */ /* 0x000ea2000c1e1d00 */
[----:B------:R-:W-:-:S02]  /*0af0*/  ISETP.NE.AND.EX P0, PT, RZ, UR5, PT, P0 ;  /* 0x00000005ff007c0c */ /* 0x000fc4000bf05300 */
[----:B------:R-:W-:Y:S01]  /*0b00*/  MOV R203, UR9 ;  /* 0x0000000900cb7c02 */ /* 0x000fe20008000f00 */
[----:B------:R-:W-:Y:S01]  /*0b10*/  @UP3 UIADD3 UR9, UPT, UPT, UR20, -0x1, URZ ;  /* 0xffffffff14093890 */ /* 0x000fe2000fffe0ff */
[----:B------:R-:W-:Y:S01]  /*0b20*/  PLOP3.LUT P1, PT, PT, PT, UP3, 0x80, 0x8 ;  /* 0x000000000008781c */ /* 0x000fe20003f2f038 */
[----:B------:R-:W2:Y:S01]  /*0b30*/  LDG.E.128 R16, desc[UR22][R182.64] ;  /* 0x00000016b6107981 */ /* 0x000ea2000c1e1d00 */
[----:B------:R-:W-:-:S03]  /*0b40*/  MOV R205, RZ ;  /* 0x000000ff00cd7202 */ /* 0x000fc60000000f00 */
[----:B------:R-:W2:Y:S04]  /*0b50*/  LDG.E.128 R4, desc[UR22][R4.64+0x10] ;  /* 0x0000101604047981 */ /* 0x000ea8000c1e1d00 */
[----:B------:R-:W0:Y:S01]  /*0b60*/  @P0 LDC.64 R192, c[0x0][0x438] ;  /* 0x00010e00ffc00b82 */ /* 0x000e220000000a00 */
[----:B------:R-:W-:-:S04]  /*0b70*/  @UP3 UIMAD UR9, UR9, UR21, URZ ;  /* 0x00000015090932a4 */ /* 0x000fc8000f8e02ff */
[----:B------:R-:W-:-:S03]  /*0b80*/  @UP3 USHF.R.S32.HI UR10, URZ, 0x1f, UR9 ;  /* 0x0000001fff0a3899 */ /* 0x000fc60008011409 */
[----:B------:R-:W1:Y:S01]  /*0b90*/  @P0 LDC.64 R194, c[0x0][0x438] ;  /* 0x00010e00ffc20b82 */ /* 0x000e620000000a00 */
[----:B------:R-:W-:Y:S01]  /*0ba0*/  @UP3 ULEA.HI UR10, UR10, UR9, URZ, 0x3 ;  /* 0x000000090a0a3291 */ /* 0x000fe2000f8f18ff */
[----:B------:R-:W-:-:S06]  /*0bb0*/  LEA.HI.SX32 R203, R203, R204, 0x1d ;  /* 0x000000cccbcb7211 */ /* 0x000fcc00078feaff */
[----:B------:R-:W1:Y:S01]  /*0bc0*/  @P0 LDC.64 R238, c[0x0][0x438] ;  /* 0x00010e00ffee0b82 */ /* 0x000e620000000a00 */
[----:B0-----:R-:W-:Y:S01]  /*0bd0*/  @P0 IMAD.WIDE.U32 R200, R200, 0x20, R192 ;  /* 0x00000020c8c80825 */ /* 0x001fe200078e00c0 */
[----:B------:R-:W-:-:S06]  /*0be0*/  MOV R192, UR10 ;  /* 0x0000000a00c07c02 */ /* 0x000fcc0008000f00 */
[----:B------:R-:W0:Y:S01]  /*0bf0*/  @P0 LDC.64 R240, c[0x0][0x438] ;  /* 0x00010e00fff00b82 */ /* 0x000e220000000a00 */
[----:B------:R-:W-:Y:S01]  /*0c00*/  @P1 LEA.HI.SX32 R205, R192, R204, 0x1d ;  /* 0x000000ccc0cd1211 */ /* 0x000fe200078feaff */
[C---:B----4-:R-:W-:Y:S01]  /*0c10*/  IMAD.WIDE.U32 R12, R203.reuse, 0x10, R206 ;  /* 0x00000010cb0c7825 */ /* 0x050fe200078e00ce */
[----:B------:R-:W-:Y:S01]  /*0c20*/  ISETP.NE.AND P1, PT, RZ, UR28, PT ;  /* 0x0000001cff007c0c */ /* 0x000fe2000bf25270 */
[----:B------:R-:W5:Y:S01]  /*0c30*/  @P0 LDG.E.128 R56, desc[UR22][R200.64] ;  /* 0x00000016c8380981 */ /* 0x000f62000c1e1d00 */
[----:B------:R-:W-:-:S03]  /*0c40*/  IADD3 R180, PT, PT, R203, 0x80, RZ ;  /* 0x00000080cbb47810 */ /* 0x000fc60007ffe0ff */
[----:B------:R-:W4:Y:S01]  /*0c50*/  @P0 LDC.64 R242, c[0x0][0x438] ;  /* 0x00010e00fff20b82 */ /* 0x000f220000000a00 */
[C---:B------:R-:W-:Y:S01]  /*0c60*/  IADD3 R184, PT, PT, R203.reuse, 0x100, RZ ;  /* 0x00000100cbb87810 */ /* 0x040fe20007ffe0ff */
[----:B------:R3:W5:Y:S01]  /*0c70*/  @P0 LDG.E.128 R52, desc[UR22][R200.64+0x10] ;  /* 0x00001016c8340981 */ /* 0x000762000c1e1d00 */
[C---:B------:R-:W-:Y:S02]  /*0c80*/  IADD3 R188, PT, PT, R203.reuse, 0x180, RZ ;  /* 0x00000180cbbc7810 */ /* 0x040fe40007ffe0ff */
[----:B------:R-:W-:Y:S01]  /*0c90*/  IADD3 R193, PT, PT, R203, 0x200, RZ ;  /* 0x00000200cbc17810 */ /* 0x000fe20007ffe0ff */
[----:B------:R-:W4:Y:S01]  /*0ca0*/  LDG.E.128 R12, desc[UR22][R12.64] ;  /* 0x000000160c0c7981 */ /* 0x000f22000c1e1d00 */
[C---:B------:R-:W-:Y:S02]  /*0cb0*/  IADD3 R204, PT, PT, R205.reuse, 0x100, RZ ;  /* 0x00000100cdcc7810 */ /* 0x040fe40007ffe0ff */
[----:B------:R-:W-:Y:S01]  /*0cc0*/  IADD3 R203, PT, PT, R205, 0x200, RZ ;  /* 0x00000200cdcb7810 */ /* 0x000fe20007ffe0ff */
[----:B------:R-:W-:-:S04]  /*0cd0*/  IMAD.WIDE.U32 R180, R180, 0x10, R206 ;  /* 0x00000010b4b47825 */ /* 0x000fc800078e00ce */
[--C-:B------:R-:W-:Y:S02]  /*0ce0*/  IMAD.WIDE.U32 R184, R184, 0x10, R206.reuse ;  /* 0x00000010b8b87825 */ /* 0x100fe400078e00ce */
[----:B------:R-:W4:Y:S02]  /*0cf0*/  LDG.E.128 R180, desc[UR22][R180.64] ;  /* 0x00000016b4b47981 */ /* 0x000f24000c1e1d00 */
[--C-:B------:R-:W-:Y:S02]  /*0d00*/  IMAD.WIDE.U32 R188, R188, 0x10, R206.reuse ;  /* 0x00000010bcbc7825 */ /* 0x100fe400078e00ce */
[----:B------:R-:W4:Y:S02]  /*0d10*/  LDG.E.128 R184, desc[UR22][R184.64] ;  /* 0x00000016b8b87981 */ /* 0x000f24000c1e1d00 */
[----:B------:R-:W-:Y:S01]  /*0d20*/  IMAD.WIDE.U32 R192, R193, 0x10, R206 ;  /* 0x00000010c1c07825 */ /* 0x000fe200078e00ce */
[C---:B------:R-:W-:Y:S01]  /*0d30*/  IADD3 R207, PT, PT, R205.reuse, 0x80, RZ ;  /* 0x00000080cdcf7810 */ /* 0x040fe20007ffe0ff */
[----:B------:R-:W4:Y:S01]  /*0d40*/  LDG.E.128 R188, desc[UR22][R188.64] ;  /* 0x00000016bcbc7981 */ /* 0x000f22000c1e1d00 */
[C---:B------:R-:W-:Y:S01]  /*0d50*/  IADD3 R206, PT, PT, R205.reuse, 0x180, RZ ;  /* 0x00000180cdce7810 */ /* 0x040fe20007ffe0ff */
[----:B---3--:R-:W-:-:S04]  /*0d60*/  IMAD.WIDE.U32 R200, R205, 0x8, R244 ;  /* 0x00000008cdc87825 */ /* 0x008fc800078e00f4 */
[----:B------:R-:W-:-:S04]  /*0d70*/  IMAD.WIDE.U32 R208, R204, 0x8, R244 ;  /* 0x00000008ccd07825 */ /* 0x000fc800078e00f4 */
[----:B------:R-:W-:Y:S02]  /*0d80*/  IMAD.WIDE.U32 R204, R203, 0x8, R244 ;  /* 0x00000008cbcc7825 */ /* 0x000fe400078e00f4 */
[----:B------:R-:W5:Y:S02]  /*0d90*/  LDG.E.64 R208, desc[UR22][R208.64] ;  /* 0x00000016d0d07981 */ /* 0x000f64000c1e1b00 */
[----:B-1----:R-:W-:Y:S02]  /*0da0*/  @P0 IMAD.WIDE.U32 R202, R202, 0x20, R194 ;  /* 0x00000020caca0825 */ /* 0x002fe400078e00c2 */
[----:B------:R-:W3:Y:S02]  /*0db0*/  LDG.E.128 R192, desc[UR22][R192.64] ;  /* 0x00000016c0c07981 */ /* 0x000ee4000c1e1d00 */
[--C-:B------:R-:W-:Y:S02]  /*0dc0*/  IMAD.WIDE.U32 R210, R207, 0x8, R244.reuse ;  /* 0x00000008cfd27825 */ /* 0x100fe400078e00f4 */
[----:B------:R-:W5:Y:S04]  /*0dd0*/  @P0 LDG.E.128 R48, desc[UR22][R202.64] ;  /* 0x00000016ca300981 */ /* 0x000f68000c1e1d00 */
[----:B------:R1:W5:Y:S01]  /*0de0*/  @P0 LDG.E.128 R44, desc[UR22][R202.64+0x10] ;  /* 0x00001016ca2c0981 */ /* 0x000362000c1e1d00 */
[----:B------:R-:W-:-:S03]  /*0df0*/  IMAD.WIDE.U32 R206, R206, 0x8, R244 ;  /* 0x00000008cece7825 */ /* 0x000fc600078e00f4 */
[----:B------:R-:W5:Y:S01]  /*0e00*/  LDG.E.64 R210, desc[UR22][R210.64] ;  /* 0x00000016d2d27981 */ /* 0x000f62000c1e1b00 */
[----:B------:R-:W-:-:S03]  /*0e10*/  @P0 IMAD.WIDE.U32 R236, R236, 0x20, R238 ;  /* 0x00000020ecec0825 */ /* 0x000fc600078e00ee */
[----:B------:R-:W5:Y:S04]  /*0e20*/  LDG.E.64 R206, desc[UR22][R206.64] ;  /* 0x00000016cece7981 */ /* 0x000f68000c1e1b00 */
[----:B------:R-:W5:Y:S04]  /*0e30*/  @P0 LDG.E.128 R24, desc[UR22][R236.64] ;  /* 0x00000016ec180981 */ /* 0x000f68000c1e1d00 */
[----:B------:R-:W5:Y:S01]  /*0e40*/  @P0 LDG.E.128 R20, desc[UR22][R236.64+0x10] ;  /* 0x00001016ec140981 */ /* 0x000f62000c1e1d00 */
[----:B0-----:R-:W-:-:S03]  /*0e50*/  @P0 IMAD.WIDE.U32 R240, R3, 0x20, R240 ;  /* 0x0000002003f00825 */ /* 0x001fc600078e00f0 */
[----:B------:R-:W5:Y:S04]  /*0e60*/  LDG.E.64 R204, desc[UR22][R204.64] ;  /* 0x00000016cccc7981 */ /* 0x000f68000c1e1b00 */
[----:B------:R-:W5:Y:S04]  /*0e70*/  @P0 LDG.E.128 R40, desc[UR22][R240.64] ;  /* 0x00000016f0280981 */ /* 0x000f68000c1e1d00 */
[----:B------:R0:W5:Y:S01]  /*0e80*/  @P0 LDG.E.128 R36, desc[UR22][R240.64+0x10] ;  /* 0x00001016f0240981 */ /* 0x000162000c1e1d00 */
[----:B--2---:R-:W-:-:S05]  /*0e90*/  FSEL R0, R0, RZ, !P1 ;  /* 0x000000ff00007208 */ /* 0x004fca0004800000 */
[C---:B------:R-:W-:Y:S01]  /*0ea0*/  FADD.FTZ R250, -R0.reuse, R216 ;  /* 0x000000d800fa7221 */ /* 0x040fe20000010100 */
[C---:B------:R-:W-:Y:S01]  /*0eb0*/  FADD.FTZ R251, -R0.reuse, R217 ;  /* 0x000000d900fb7221 */ /* 0x040fe20000010100 */
[----:B------:R-:W-:-:S03]  /*0ec0*/  FADD.FTZ R247, -R0, R212 ;  /* 0x000000d400f77221 */ /* 0x000fc60000010100 */
[----:B------:R-:W-:Y:S01]  /*0ed0*/  MOV R217, R250 ;  /* 0x000000fa00d97202 */ /* 0x000fe20000000f00 */
[C---:B------:R-:W-:Y:S01]  /*0ee0*/  FADD.FTZ R250, -R0.reuse, R220 ;  /* 0x000000dc00fa7221 */ /* 0x040fe20000010100 */
[C---:B------:R-:W-:Y:S01]  /*0ef0*/  FADD.FTZ R220, -R0.reuse, R222 ;  /* 0x000000de00dc7221 */ /* 0x040fe20000010100 */
[C---:B------:R-:W-:Y:S01]  /*0f00*/  FADD.FTZ R212, -R0.reuse, R223 ;  /* 0x000000df00d47221 */ /* 0x040fe20000010100 */
[C---:B------:R-:W-:Y:S01]  /*0f10*/  FADD.FTZ R222, -R0.reuse, R224 ;  /* 0x000000e000de7221 */ /* 0x040fe20000010100 */
[C---:B------:R-:W-:Y:S01]  /*0f20*/  FADD.FTZ R223, -R0.reuse, R226 ;  /* 0x000000e200df7221 */ /* 0x040fe20000010100 */
[----:B------:R-:W-:Y:S01]  /*0f30*/  MOV R224, R251 ;  /* 0x000000fb00e07202 */ /* 0x000fe20000000f00 */
[C---:B------:R-:W-:Y:S01]  /*0f40*/  FADD.FTZ R226, -R0.reuse, R227 ;  /* 0x000000e300e27221 */ /* 0x040fe20000010100 */
[C---:B-1----:R-:W-:Y:S01]  /*0f50*/  FADD.FTZ R203, -R0.reuse, R235 ;  /* 0x000000eb00cb7221 */ /* 0x042fe20000010100 */
[C---:B------:R-:W-:Y:S01]  /*0f60*/  FADD.FTZ R235, -R0.reuse, R11 ;  /* 0x0000000b00eb7221 */ /* 0x040fe20000010100 */
[----:B------:R-:W-:-:S02]  /*0f70*/  FADD.FTZ R246, -R0, R198 ;  /* 0x000000c600f67221 */ /* 0x000fc40000010100 */
[----:B------:R-:W2:Y:S01]  /*0f80*/  LDL.LU R198, [R1+0xd4] ;  /* 0x0000d40001c67983 */ /* 0x000ea20000300800 */
[----:B------:R-:W-:-:S03]  /*0f90*/  FADD.FTZ R251, -R0, R229 ;  /* 0x000000e500fb7221 */ /* 0x000fc60000010100 */
[----:B------:R-:W3:Y:S01]  /*0fa0*/  LDL.LU R227, [R1+0xd8] ;  /* 0x0000d80001e37983 */ /* 0x000ee20000300800 */
[----:B------:R-:W-:-:S03]  /*0fb0*/  FADD.FTZ R245, -R0, R197 ;  /* 0x000000c500f57221 */ /* 0x000fc60000010100 */
[----:B------:R-:W2:Y:S04]  /*0fc0*/  LDL.LU R229, [R1+0xd0] ;  /* 0x0000d00001e57983 */ /* 0x000ea80000300800 */
[----:B------:R-:W3:Y:S04]  /*0fd0*/  LDL.LU R11, [R1+0xdc] ;  /* 0x0000dc00010b7983 */ /* 0x000ee80000300800 */
[----:B------:R-:W2:Y:S04]  /*0fe0*/  LDL.LU R197, [R1+0xe0] ;  /* 0x0000e00001c57983 */ /* 0x000ea80000300800 */
[----:B------:R-:W2:Y:S04]  /*0ff0*/  LDL.LU R252, [R1+0xe4] ;  /* 0x0000e40001fc7983 */ /* 0x000ea80000300800 */
[----:B------:R-:W2:Y:S04]  /*1000*/  LDL.LU R236, [R1+0xe8] ;  /* 0x0000e80001ec7983 */ /* 0x000ea80000300800 */
[----:B------:R-:W2:Y:S01]  /*1010*/  LDL.LU R237, [R1+0xcc] ;  /* 0x0000cc0001ed7983 */ /* 0x000ea20000300800 */
[C---:B------:R-:W-:Y:S01]  /*1020*/  FADD.FTZ R239, -R0.reuse, R19 ;  /* 0x0000001300ef7221 */ /* 0x040fe20000010100 */
[C---:B------:R-:W-:Y:S01]  /*1030*/  FADD.FTZ R238, -R0.reuse, R18 ;  /* 0x0000001200ee7221 */ /* 0x040fe20000010100 */
[C---:B------:R-:W-:Y:S01]  /*1040*/  FADD.FTZ R60, -R0.reuse, R7 ;  /* 0x00000007003c7221 */ /* 0x040fe20000010100 */
[----:B------:R-:W-:Y:S01]  /*1050*/  FADD.FTZ R216, -R0, R5 ;  /* 0x0000000500d87221 */ /* 0x000fe20000010100 */
[----:B------:R-:W-:-:S02]  /*1060*/  HADD2.F32 R7, -RZ, R81.H0_H0 ;  /* 0x20000051ff077230 */ /* 0x000fc40000004100 */
[----:B------:R-:W-:Y:S01]  /*1070*/  FMUL.FTZ R5, R238, UR30 ;  /* 0x0000001eee057c20 */ /* 0x000fe20008410000 */
[----:B----4-:R-:W-:-:S04]  /*1080*/  @P0 IMAD.WIDE.U32 R2, R2, 0x20, R242 ;  /* 0x0000002002020825 */ /* 0x010fc800078e00f2 */
[C---:B------:R-:W-:Y:S01]  /*1090*/  FADD.FTZ R242, -R0.reuse, R17 ;  /* 0x0000001100f27221 */ /* 0x040fe20000010100 */
[C---:B------:R-:W-:Y:S01]  /*10a0*/  FADD.FTZ R232, -R0.reuse, R232 ;  /* 0x000000e800e87221 */ /* 0x040fe20000010100 */
[C---:B------:R-:W-:Y:S01]  /*10b0*/  FADD.FTZ R233, -R0.reuse, R233 ;  /* 0x000000e900e97221 */ /* 0x040fe20000010100 */
[C---:B------:R-:W-:Y:S01]  /*10c0*/  FADD.FTZ R18, -R0.reuse, R9 ;  /* 0x0000000900127221 */ /* 0x040fe20000010100 */
[----:B------:R-:W-:Y:S01]  /*10d0*/  FADD.FTZ R243, -R0, R16 ;  /* 0x0000001000f37221 */ /* 0x000fe20000010100 */
[----:B------:R-:W-:Y:S01]  /*10e0*/  FMUL.FTZ R9, R232, UR30 ;  /* 0x0000001ee8097c20 */ /* 0x000fe20008410000 */
[C---:B------:R-:W-:Y:S01]  /*10f0*/  FADD.FTZ R244, -R0.reuse, R196 ;  /* 0x000000c400f47221 */ /* 0x040fe20000010100 */
[----:B------:R-:W-:Y:S01]  /*1100*/  FADD.FTZ R16, -R0, R8 ;  /* 0x0000000800107221 */ /* 0x000fe20000010100 */
[--C-:B0-----:R-:W-:Y:S02]  /*1110*/  HADD2.F32 R241, -RZ, R12.reuse.H0_H0 ;  /* 0x2000000cfff17230 */ /* 0x101fe40000004100 */
[----:B------:R-:W-:-:S02]  /*1120*/  HADD2.F32 R240, -RZ, R12.H1_H1 ;  /* 0x3000000cfff07230 */ /* 0x000fc40000004100 */
[--C-:B------:R-:W-:Y:S02]  /*1130*/  HADD2.F32 R19, -RZ, R13.reuse.H0_H0 ;  /* 0x2000000dff137230 */ /* 0x100fe40000004100 */
[----:B------:R-:W-:Y:S02]  /*1140*/  HADD2.F32 R202, -RZ, R13.H1_H1 ;  /* 0x3000000dffca7230 */ /* 0x000fe40000004100 */
[C---:B------:R-:W-:Y:S01]  /*1150*/  FADD.FTZ R248, -R0.reuse, R213 ;  /* 0x000000d500f87221 */ /* 0x040fe20000010100 */
[--C-:B------:R-:W-:Y:S02]  /*1160*/  HADD2.F32 R12, -RZ, R14.reuse.H0_H0 ;  /* 0x2000000eff0c7230 */ /* 0x100fe40000004100 */
[----:B------:R-:W-:Y:S01]  /*1170*/  FMUL.FTZ R238, R203, UR30 ;  /* 0x0000001ecbee7c20 */ /* 0x000fe20008410000 */
[----:B------:R-:W-:Y:S02]  /*1180*/  HADD2.F32 R13, -RZ, R14.H1_H1 ;  /* 0x3000000eff0d7230 */ /* 0x000fe40000004100 */
[----:B------:R-:W-:Y:S01]  /*1190*/  FADD.FTZ R14, -R0, R234 ;  /* 0x000000ea000e7221 */ /* 0x000fe20000010100 */
[----:B------:R-:W-:-:S02]  /*11a0*/  HADD2.F32 R17, -RZ, R15.H0_H0 ;  /* 0x2000000fff117230 */ /* 0x000fc40000004100 */
[----:B------:R-:W-:Y:S01]  /*11b0*/  FADD.FTZ R234, -R0, R10 ;  /* 0x0000000a00ea7221 */ /* 0x000fe20000010100 */
[-C--:B------:R-:W-:Y:S01]  /*11c0*/  FMUL.FTZ R7, R7, R19.reuse ;  /* 0x0000001307077220 */ /* 0x080fe20000410000 */
[----:B------:R-:W-:Y:S01]  /*11d0*/  FFMA.FTZ R102, R5, R19, R102 ;  /* 0x0000001305667223 */ /* 0x000fe20000010066 */
[----:B------:R-:W-:Y:S01]  /*11e0*/  FADD.FTZ R162, R162, R19 ;  /* 0x00000013a2a27221 */ /* 0x000fe20000010000 */
[--C-:B------:R-:W-:Y:S02]  /*11f0*/  HADD2.F32 R10, -RZ, R82.reuse.H0_H0 ;  /* 0x20000052ff0a7230 */ /* 0x100fe40000004100 */
[C---:B------:R-:W-:Y:S01]  /*1200*/  FADD.FTZ R249, -R0.reuse, R215 ;  /* 0x000000d700f97221 */ /* 0x040fe20000010100 */
[----:B------:R-:W-:Y:S02]  /*1210*/  HADD2.F32 R19, -RZ, R82.H1_H1 ;  /* 0x30000052ff137230 */ /* 0x000fe40000004100 */
[----:B------:R-:W-:Y:S01]  /*1220*/  FADD.FTZ R8, -R0, R228 ;  /* 0x000000e400087221 */ /* 0x000fe20000010100 */
[----:B------:R-:W-:-:S02]  /*1230*/  HADD2.F32 R196, -RZ, R83.H0_H0 ;  /* 0x20000053ffc47230 */ /* 0x000fc40000004100 */
[-C--:B------:R-:W-:Y:S01]  /*1240*/  FMUL.FTZ R10, R10, R12.reuse ;  /* 0x0000000c0a0a7220 */ /* 0x080fe20000410000 */
[----:B------:R-:W-:Y:S02]  /*1250*/  HADD2.F32 R15, -RZ, R15.H1_H1 ;  /* 0x3000000fff0f7230 */ /* 0x000fe40000004100 */
[----:B------:R-:W-:Y:S01]  /*1260*/  FFMA.FTZ R104, R9, R12, R104 ;  /* 0x0000000c09687223 */ /* 0x000fe20000010068 */
[C---:B------:R-:W-:Y:S01]  /*1270*/  FADD.FTZ R213, -R0.reuse, R219 ;  /* 0x000000db00d57221 */ /* 0x040fe20000010100 */
[C---:B------:R-:W-:Y:S01]  /*1280*/  FADD.FTZ R219, -R0.reuse, R221 ;  /* 0x000000dd00db7221 */ /* 0x040fe20000010100 */
[----:B------:R-:W-:Y:S01]  /*1290*/  FADD.FTZ R221, -R0, R230 ;  /* 0x000000e600dd7221 */ /* 0x000fe20000010100 */
[----:B------:R-:W-:Y:S01]  /*12a0*/  MOV R230, R8 ;  /* 0x0000000800e67202 */ /* 0x000fe20000000f00 */
[----:B------:R-:W-:Y:S01]  /*12b0*/  FFMA.FTZ R107, R238, R15, R107 ;  /* 0x0000000fee6b7223 */ /* 0x000fe2000001006b */
[----:B------:R-:W-:Y:S01]  /*12c0*/  FADD.FTZ R228, -R0, R6 ;  /* 0x0000000600e47221 */ /* 0x000fe20000010100 */
[----:B------:R-:W-:-:S02]  /*12d0*/  HADD2.F32 R8, -RZ, R81.H1_H1 ;  /* 0x30000051ff087230 */ /* 0x000fc40000004100 */
[----:B------:R-:W-:Y:S01]  /*12e0*/  FMUL.FTZ R6, R239, UR30 ;  /* 0x0000001eef067c20 */ /* 0x000fe20008410000 */
[----:B------:R-:W-:Y:S01]  /*12f0*/  FADD.FTZ R163, R163, R202 ;  /* 0x000000caa3a37221 */ /* 0x000fe20000010000 */
[----:B------:R-:W5:Y:S01]  /*1300*/  @P0 LDG.E.128 R32, desc[UR22][R2.64] ;  /* 0x0000001602200981 */ /* 0x000f62000c1e1d00 */
[-C--:B------:R-:W-:Y:S01]  /*1310*/  FMUL.FTZ R8, R8, R202.reuse ;  /* 0x000000ca08087220 */ /* 0x080fe20000410000 */
[----:B------:R-:W-:Y:S01]  /*1320*/  FFMA.FTZ R103, R6, R202, R103 ;  /* 0x000000ca06677223 */ /* 0x000fe20000010067 */
[----:B------:R-:W-:Y:S02]  /*1330*/  HADD2.F32 R202, -RZ, R181.H1_H1 ;  /* 0x300000b5ffca7230 */ /* 0x000fe40000004100 */
[----:B------:R-:W-:Y:S01]  /*1340*/  FADD.FTZ R215, -R0, R218 ;  /* 0x000000da00d77221 */ /* 0x000fe20000010100 */
[----:B------:R0:W5:Y:S01]  /*1350*/  @P0 LDG.E.128 R28, desc[UR22][R2.64+0x10] ;  /* 0x00001016021c0981 */ /* 0x000162000c1e1d00 */
[----:B---3--:R-:W-:Y:S01]  /*1360*/  FADD.FTZ R11, R11, R12 ;  /* 0x0000000c0b0b7221 */ /* 0x008fe20000010000 */
[----:B--2---:R-:W-:-:S04]  /*1370*/  FADD.FTZ R197, R197, R13 ;  /* 0x0000000dc5c57221 */ /* 0x004fc80000010000 */
[----:B------:R1:W-:Y:S01]  /*1380*/  STL [R1+0xdc], R11 ;  /* 0x0000dc0b01007387 */ /* 0x0003e20000100800 */
[----:B------:R-:W-:-:S03]  /*1390*/  FADD.FTZ R252, R252, R17 ;  /* 0x00000011fcfc7221 */ /* 0x000fc60000010000 */
[----:B------:R2:W-:Y:S01]  /*13a0*/  STL [R1+0xe0], R197 ;  /* 0x0000e0c501007387 */ /* 0x0005e20000100800 */
[----:B------:R-:W-:Y:S01]  /*13b0*/  FMUL.FTZ R12, R19, R13 ;  /* 0x0000000d130c7220 */ /* 0x000fe20000410000 */
[----:B-1----:R-:W-:Y:S01]  /*13c0*/  FMUL.FTZ R11, R233, UR30 ;  /* 0x0000001ee90b7c20 */ /* 0x002fe20008410000 */
[----:B--2---:R-:W-:-:S03]  /*13d0*/  HADD2.F32 R197, -RZ, R83.H1_H1 ;  /* 0x30000053ffc57230 */ /* 0x004fc60000004100 */
[----:B------:R-:W-:Y:S01]  /*13e0*/  FFMA.FTZ R105, R11, R13, R105 ;  /* 0x0000000d0b697223 */ /* 0x000fe20000010069 */
[----:B------:R-:W-:Y:S01]  /*13f0*/  FMUL.FTZ R13, R14, UR30 ;  /* 0x0000001e0e0d7c20 */ /* 0x000fe20008410000 */
[----:B------:R-:W-:Y:S01]  /*1400*/  FMUL.FTZ R14, R196, R17 ;  /* 0x00000011c40e7220 */ /* 0x000fe20000410000 */
[----:B------:R1:W-:Y:S01]  /*1410*/  STL [R1+0xe4], R252 ;  /* 0x0000e4fc01007387 */ /* 0x0003e20000100800 */
[----:B------:R-:W-:Y:S02]  /*1420*/  HADD2.F32 R19, -RZ, R84.H0_H0 ;  /* 0x20000054ff137230 */ /* 0x000fe40000004100 */
[----:B------:R-:W-:Y:S01]  /*1430*/  FADD.FTZ R236, R236, R15 ;  /* 0x0000000fecec7221 */ /* 0x000fe20000010000 */
[--C-:B------:R-:W-:Y:S02]  /*1440*/  HADD2.F32 R196, -RZ, R180.reuse.H0_H0 ;  /* 0x200000b4ffc47230 */ /* 0x100fe40000004100 */
[----:B-1----:R-:W-:Y:S01]  /*1450*/  FMUL.FTZ R252, R197, R15 ;  /* 0x0000000fc5fc7220 */ /* 0x002fe20000410000 */
[----:B------:R-:W-:Y:S01]  /*1460*/  FMUL.FTZ R15, R16, UR30 ;  /* 0x0000001e100f7c20 */ /* 0x000fe20008410000 */
[----:B------:R-:W-:-:S02]  /*1470*/  HADD2.F32 R16, -RZ, R180.H1_H1 ;  /* 0x300000b4ff107230 */ /* 0x000fc40000004100 */
[-C--:B------:R-:W-:Y:S01]  /*1480*/  FMUL.FTZ R19, R19, R196.reuse ;  /* 0x000000c413137220 */ /* 0x080fe20000410000 */
[----:B------:R-:W-:Y:S01]  /*1490*/  FADD.FTZ R237, R237, R196 ;  /* 0x000000c4eded7221 */ /* 0x000fe20000010000 */
[----:B------:R-:W-:Y:S01]  /*14a0*/  FFMA.FTZ R108, R15, R196, R108 ;  /* 0x000000c40f6c7223 */ /* 0x000fe2000001006c */
[----:B------:R-:W-:Y:S02]  /*14b0*/  HADD2.F32 R196, -RZ, R181.H0_H0 ;  /* 0x200000b5ffc47230 */ /* 0x000fe40000004100 */
[----:B------:R-:W-:Y:S01]  /*14c0*/  FADD.FTZ R229, R229, R16 ;  /* 0x00000010e5e57221 */ /* 0x000fe20000010000 */
[----:B------:R-:W-:Y:S01]  /*14d0*/  STL [R1], R238 ;  /* 0x000000ee01007387 */ /* 0x000fe20000100800 */
[----:B------:R-:W-:Y:S01]  /*14e0*/  FADD.FTZ R227, R227, R202 ;  /* 0x000000cae3e37221 */ /* 0x000fe20000010000 */
[----:B------:R-:W-:Y:S02]  /*14f0*/  FADD.FTZ R198, R198, R196 ;  /* 0x000000c4c6c67221 */ /* 0x000fe40000010000 */
[----:B------:R-:W-:Y:S04]  /*1500*/  STL [R1+0xe8], R236 ;  /* 0x0000e8ec01007387 */ /* 0x000fe80000100800 */
[----:B------:R-:W-:Y:S04]  /*1510*/  STL [R1+0xcc], R237 ;  /* 0x0000cced01007387 */ /* 0x000fe80000100800 */
[----:B------:R1:W-:Y:S04]  /*1520*/  STL [R1+0xd0], R229 ;  /* 0x0000d0e501007387 */ /* 0x0003e80000100800 */
[----:B------:R-:W-:Y:S04]  /*1530*/  STL [R1+0xd4], R198 ;  /* 0x0000d4c601007387 */ /* 0x000fe80000100800 */
[----:B------:R2:W-:Y:S01]  /*1540*/  STL [R1+0xd8], R227 ;  /* 0x0000d8e301007387 */ /* 0x0005e20000100800 */
[----:B-1----:R-:W-:-:S02]  /*1550*/  MOV R229, R222 ;  /* 0x000000de00e57202 */ /* 0x002fc40000000f00 */
[----:B------:R-:W-:Y:S02]  /*1560*/  MOV R222, R215 ;  /* 0x000000d700de7202 */ /* 0x000fe40000000f00 */
[----:B------:R-:W3:Y:S01]  /*1570*/  LDL.LU R215, [R1+0xbc] ;  /* 0x0000bc0001d77983 */ /* 0x000ee20000300800 */
[----:B--2---:R-:W-:-:S03]  /*1580*/  MOV R227, R213 ;  /* 0x000000d500e37202 */ /* 0x004fc60000000f00 */
[----:B------:R-:W2:Y:S04]  /*1590*/  LDL.LU R213, [R1+0xc0] ;  /* 0x0000c00001d57983 */ /* 0x000ea80000300800 */
[----:B------:R-:W4:Y:S04]  /*15a0*/  LDL.LU R233, [R1+0xc4] ;  /* 0x0000c40001e97983 */ /* 0x000f280000300800 */
[----:B------:R-:W4:Y:S01]  /*15b0*/  LDL.LU R232, [R1+0xc8] ;  /* 0x0000c80001e87983 */ /* 0x000f220000300800 */
[----:B------:R-:W-:Y:S02]  /*15c0*/  HADD2.F32 R180, -RZ, R85.H1_H1 ;  /* 0x30000055ffb47230 */ /* 0x000fe40000004100 */
[----:B------:R-:W-:Y:S01]  /*15d0*/  FFMA.FTZ R106, R13, R17, R106 ;  /* 0x000000110d6a7223 */ /* 0x000fe2000001006a */
[----:B------:R-:W-:-:S02]  /*15e0*/  HADD2.F32 R17, -RZ, R84.H1_H1 ;  /* 0x30000054ff117230 */ /* 0x000fc40000004100 */
[----:B------:R-:W-:Y:S01]  /*15f0*/  FMUL.FTZ R18, R18, UR30 ;  /* 0x0000001e12127c20 */ /* 0x000fe20008410000 */
[----:B------:R-:W-:Y:S02]  /*1600*/  HADD2.F32 R198, -RZ, R86.H0_H0 ;  /* 0x20000056ffc67230 */ /* 0x000fe40000004100 */
[----:B------:R-:W-:Y:S01]  /*1610*/  FMUL.FTZ R181, R180, R202 ;  /* 0x000000cab4b57220 */ /* 0x000fe20000410000 */
[--C-:B------:R-:W-:Y:S02]  /*1620*/  HADD2.F32 R203, -RZ, R182.reuse.H0_H0 ;  /* 0x200000b6ffcb7230 */ /* 0x100fe40000004100 */
[----:B------:R-:W-:Y:S01]  /*1630*/  FMUL.FTZ R180, R244, UR30 ;  /* 0x0000001ef4b47c20 */ /* 0x000fe20008410000 */
[----:B------:R-:W-:Y:S02]  /*1640*/  HADD2.F32 R197, -RZ, R85.H0_H0 ;  /* 0x20000055ffc57230 */ /* 0x000fe40000004100 */
[-C--:B------:R-:W-:Y:S01]  /*1650*/  FMUL.FTZ R17, R17, R16.reuse ;  /* 0x0000001011117220 */ /* 0x080fe20000410000 */
[----:B------:R-:W-:Y:S01]  /*1660*/  FFMA.FTZ R109, R18, R16, R109 ;  /* 0x00000010126d7223 */ /* 0x000fe2000001006d */
[----:B------:R-:W-:Y:S01]  /*1670*/  FMUL.FTZ R16, R234, UR30 ;  /* 0x0000001eea107c20 */ /* 0x000fe20008410000 */
[----:B------:R-:W-:Y:S01]  /*1680*/  MOV R236, R212 ;  /* 0x000000d400ec7202 */ /* 0x000fe20000000f00 */
[----:B------:R-:W-:-:S02]  /*1690*/  HADD2.F32 R212, -RZ, R182.H1_H1 ;  /* 0x300000b6ffd47230 */ /* 0x000fc40000004100 */
[-C--:B------:R-:W-:Y:S01]  /*16a0*/  FMUL.FTZ R198, R198, R203.reuse ;  /* 0x000000cbc6c67220 */ /* 0x080fe20000410000 */
[----:B------:R-:W-:Y:S01]  /*16b0*/  FFMA.FTZ R112, R180, R203, R112 ;  /* 0x000000cbb4707223 */ /* 0x000fe20000010070 */
[-C--:B------:R-:W-:Y:S01]  /*16c0*/  FMUL.FTZ R197, R197, R196.reuse ;  /* 0x000000c4c5c57220 */ /* 0x080fe20000410000 */
[----:B------:R-:W-:Y:S01]  /*16d0*/  FFMA.FTZ R110, R16, R196, R110 ;  /* 0x000000c4106e7223 */ /* 0x000fe2000001006e */
[----:B------:R-:W-:Y:S01]  /*16e0*/  FMUL.FTZ R196, R235, UR30 ;  /* 0x0000001eebc47c20 */ /* 0x000fe20008410000 */
[----:B0-----:R-:W-:Y:S01]  /*16f0*/  FMUL.FTZ R2, R242, UR30 ;  /* 0x0000001ef2027c20 */ /* 0x001fe20008410000 */
[----:B------:R-:W-:Y:S01]  /*1700*/  MOV R242, R216 ;  /* 0x000000d800f27202 */ /* 0x000fe20000000f00 */
[----:B------:R-:W-:Y:S02]  /*1710*/  HADD2.F32 R216, -RZ, R87.H1_H1 ;  /* 0x30000057ffd87230 */ /* 0x000fe40000004100 */
[----:B------:R-:W-:Y:S01]  /*1720*/  FFMA.FTZ R111, R196, R202, R111 ;  /* 0x000000cac46f7223 */ /* 0x000fe2000001006f */
[----:B------:R-:W-:Y:S01]  /*1730*/  HADD2.F32 R202, -RZ, R86.H1_H1 ;  /* 0x30000056ffca7230 */ /* 0x000fe20000004100 */
[----:B------:R-:W-:Y:S01]  /*1740*/  MOV R237, R221 ;  /* 0x000000dd00ed7202 */ /* 0x000fe20000000f00 */
[----:B------:R-:W-:Y:S01]  /*1750*/  FMUL.FTZ R182, R245, UR30 ;  /* 0x0000001ef5b67c20 */ /* 0x000fe20008410000 */
[----:B------:R-:W-:-:S02]  /*1760*/  MOV R221, R250 ;  /* 0x000000fa00dd7202 */ /* 0x000fc40000000f00 */
[-C--:B------:R-:W-:Y:S01]  /*1770*/  FMUL.FTZ R202, R202, R212.reuse ;  /* 0x000000d4caca7220 */ /* 0x080fe20000410000 */
[----:B------:R-:W-:Y:S01]  /*1780*/  FFMA.FTZ R113, R182, R212, R113 ;  /* 0x000000d4b6717223 */ /* 0x000fe20000010071 */
[----:B------:R-:W-:Y:S01]  /*1790*/  FADD.FTZ R218, -R0, R4 ;  /* 0x0000000400da7221 */ /* 0x000fe20000010100 */
[--C-:B------:R-:W-:Y:S01]  /*17a0*/  HADD2.F32 R4, -RZ, R80.reuse.H1_H1 ;  /* 0x30000050ff047230 */ /* 0x100fe20000004100 */
[----:B------:R-:W-:Y:S01]  /*17b0*/  MOV R239, R227 ;  /* 0x000000e300ef7202 */ /* 0x000fe20000000f00 */
[----:B------:R-:W-:Y:S01]  /*17c0*/  FFMA.FTZ R101, R2, R240, R101 ;  /* 0x000000f002657223 */ /* 0x000fe20000010065 */
[----:B------:R-:W-:Y:S01]  /*17d0*/  FADD.FTZ R161, R161, R240 ;  /* 0x000000f0a1a17221 */ /* 0x000fe20000010000 */
[----:B------:R-:W-:Y:S01]  /*17e0*/  MOV R227, R220 ;  /* 0x000000dc00e37202 */ /* 0x000fe20000000f00 */
[----:B------:R-:W-:Y:S01]  /*17f0*/  FMUL.FTZ R4, R4, R240 ;  /* 0x000000f004047220 */ /* 0x000fe20000410000 */
[----:B------:R-:W-:Y:S01]  /*1800*/  MOV R240, R230 ;  /* 0x000000e600f07202 */ /* 0x000fe20000000f00 */
[C---:B------:R-:W-:Y:S01]  /*1810*/  FADD.FTZ R231, -R0.reuse, R231 ;  /* 0x000000e700e77221 */ /* 0x040fe20000010100 */
[C---:B------:R-:W-:Y:S01]  /*1820*/  FADD.FTZ R199, -R0.reuse, R199 ;  /* 0x000000c700c77221 */ /* 0x040fe20000010100 */
[C---:B------:R-:W-:Y:S01]  /*1830*/  FADD.FTZ R214, -R0.reuse, R214 ;  /* 0x000000d600d67221 */ /* 0x040fe20000010100 */
[----:B------:R-:W-:Y:S01]  /*1840*/  FADD.FTZ R225, -R0, R225 ;  /* 0x000000e100e17221 */ /* 0x000fe20000010100 */
[----:B------:R-:W-:-:S02]  /*1850*/  HADD2.F32 R3, -RZ, R80.H0_H0 ;  /* 0x20000050ff037230 */ /* 0x000fc40000004100 */
[----:B------:R-:W-:Y:S01]  /*1860*/  FMUL.FTZ R0, R243, UR30 ;  /* 0x0000001ef3007c20 */ /* 0x000fe20008410000 */
[----:B------:R-:W-:Y:S01]  /*1870*/  MOV R243, R231 ;  /* 0x000000e700f37202 */ /* 0x000fe20000000f00 */
[----:B------:R-:W-:Y:S01]  /*1880*/  FADD.FTZ R160, R160, R241 ;  /* 0x000000f1a0a07221 */ /* 0x000fe20000010000 */
[-C--:B------:R-:W-:Y:S01]  /*1890*/  FMUL.FTZ R3, R3, R241.reuse ;  /* 0x000000f103037220 */ /* 0x080fe20000410000 */
[----:B------:R-:W-:Y:S01]  /*18a0*/  FFMA.FTZ R100, R0, R241, R100 ;  /* 0x000000f100647223 */ /* 0x000fe20000010064 */
[----:B------:R-:W-:Y:S02]  /*18b0*/  MOV R241, R242 ;  /* 0x000000f200f17202 */ /* 0x000fe40000000f00 */
[----:B------:R-:W-:Y:S02]  /*18c0*/  MOV R242, R243 ;  /* 0x000000f300f27202 */ /* 0x000fe40000000f00 */
[----:B------:R-:W-:Y:S02]  /*18d0*/  MOV R243, R218 ;  /* 0x000000da00f37202 */ /* 0x000fe40000000f00 */
[----:B------:R-:W-:Y:S01]  /*18e0*/  MOV R218, R217 ;  /* 0x000000d900da7202 */ /* 0x000fe20000000f00 */
[----:B---3--:R-:W-:Y:S01]  /*18f0*/  FADD.FTZ R215, R215, R203 ;  /* 0x000000cbd7d77221 */ /* 0x008fe20000010000 */
[----:B------:R-:W-:-:S02]  /*1900*/  HADD2.F32 R203, -RZ, R183.H0_H0 ;  /* 0x200000b7ffcb7230 */ /* 0x000fc40000004100 */
[----:B------:R-:W-:Y:S02]  /*1910*/  HADD2.F32 R183, -RZ, R183.H1_H1 ;  /* 0x300000b7ffb77230 */ /* 0x000fe40000004100 */
[----:B--2---:R-:W-:Y:S01]  /*1920*/  FADD.FTZ R213, R213, R212 ;  /* 0x000000d4d5d57221 */ /* 0x004fe20000010000 */
[----:B------:R0:W-:Y:S01]  /*1930*/  STL [R1+0xbc], R215 ;  /* 0x0000bcd701007387 */ /* 0x0001e20000100800 */
[----:B----4-:R-:W-:-:S03]  /*1940*/  FADD.FTZ R233, R233, R203 ;  /* 0x000000cbe9e97221 */ /* 0x010fc60000010000 */
[----:B------:R1:W-:Y:S01]  /*1950*/  STL [R1+0xc0], R213 ;  /* 0x0000c0d501007387 */ /* 0x0003e20000100800 */
[----:B------:R-:W-:-:S03]  /*1960*/  FADD.FTZ R232, R232, R183 ;  /* 0x000000b7e8e87221 */ /* 0x000fc60000010000 */
[----:B------:R-:W-:Y:S01]  /*1970*/  STL [R1+0xc4], R233 ;  /* 0x0000c4e901007387 */ /* 0x000fe20000100800 */
[----:B------:R-:W-:Y:S01]  /*1980*/  FMUL.FTZ R250, R216, R183 ;  /* 0x000000b7d8fa7220 */ /* 0x000fe20000410000 */
[----:B0-----:R-:W-:Y:S02]  /*1990*/  HADD2.F32 R215, -RZ, R87.H0_H0 ;  /* 0x20000057ffd77230 */ /* 0x001fe40000004100 */
[----:B------:R0:W-:Y:S04]  /*19a0*/  STL [R1+0xc8], R232 ;  /* 0x0000c8e801007387 */ /* 0x0001e80000100800 */
[----:B------:R-:W2:Y:S04]  /*19b0*/  LDL.LU R216, [R1+0xac] ;  /* 0x0000ac0001d87983 */ /* 0x000ea80000300800 */
[----:B-1----:R1:W5:Y:S02]  /*19c0*/  LDG.E.64 R212, desc[UR22][R200.64] ;  /* 0x00000016c8d47981 */ /* 0x002364000c1e1b00 */
[----:B-1----:R-:W-:-:S02]  /*19d0*/  FMUL.FTZ R200, R215, R203 ;  /* 0x000000cbd7c87220 */ /* 0x002fc40000410000 */
[----:B------:R-:W3:Y:S04]  /*19e0*/  LDL.LU R215, [R1+0xb0] ;  /* 0x0000b00001d77983 */ /* 0x000ee80000300800 */
[----:B------:R-:W4:Y:S04]  /*19f0*/  LDL.LU R220, [R1+0xb4] ;  /* 0x0000b40001dc7983 */ /* 0x000f280000300800 */
[----:B------:R-:W4:Y:S01]  /*1a00*/  LDL.LU R230, [R1+0xb8] ;  /* 0x0000b80001e67983 */ /* 0x000f220000300800 */
[----:B0-----:R-:W-:-:S03]  /*1a10*/  MOV R232, R223 ;  /* 0x000000df00e87202 */ /* 0x001fc60000000f00 */
[----:B------:R-:W4:Y:S04]  /*1a20*/  LDL.LU R223, [R1+0x9c] ;  /* 0x00009c0001df7983 */ /* 0x000f280000300800 */
[----:B------:R-:W4:Y:S01]  /*1a30*/  LDL.LU R217, [R1+0xc] ;  /* 0x00000c0001d97983 */ /* 0x000f220000300800 */
[----:B------:R-:W-:Y:S01]  /*1a40*/  MOV R231, R251 ;  /* 0x000000fb00e77202 */ /* 0x000fe20000000f00 */
[----:B------:R-:W-:Y:S01]  /*1a50*/  FMUL.FTZ R251, R199, UR30 ;  /* 0x0000001ec7fb7c20 */ /* 0x000fe20008410000 */
[----:B------:R-:W-:-:S03]  /*1a60*/  FMUL.FTZ R201, R246, UR30 ;  /* 0x0000001ef6c97c20 */ /* 0x000fc60008410000 */
[----:B------:R-:W-:Y:S01]  /*1a70*/  FFMA.FTZ R115, R251, R183, R115 ;  /* 0x000000b7fb737223 */ /* 0x000fe20000010073 */
[----:B------:R-:W-:Y:S02]  /*1a80*/  HADD2.F32 R183, -RZ, R184.H0_H0 ;  /* 0x200000b8ffb77230 */ /* 0x000fe40000004100 */
[----:B------:R-:W-:Y:S01]  /*1a90*/  FFMA.FTZ R114, R201, R203, R114 ;  /* 0x000000cbc9727223 */ /* 0x000fe20000010072 */
[----:B------:R-:W-:Y:S01]  /*1aa0*/  FMUL.FTZ R199, R247, UR30 ;  /* 0x0000001ef7c77c20 */ /* 0x000fe20008410000 */
[----:B------:R-:W-:Y:S02]  /*1ab0*/  HADD2.F32 R203, -RZ, R88.H0_H0 ;  /* 0x20000058ffcb7230 */ /* 0x000fe40000004100 */
[----:B------:R-:W-:Y:S02]  /*1ac0*/  HADD2.F32 R184, -RZ, R184.H1_H1 ;  /* 0x300000b8ffb87230 */ /* 0x000fe40000004100 */
[----:B------:R-:W-:Y:S01]  /*1ad0*/  FFMA.FTZ R116, R199, R183, R116 ;  /* 0x000000b7c7747223 */ /* 0x000fe20000010074 */
[----:B------:R-:W-:Y:S01]  /*1ae0*/  FMUL.FTZ R214, R214, UR30 ;  /* 0x0000001ed6d67c20 */ /* 0x000fe20008410000 */
[----:B------:R-:W-:Y:S01]  /*1af0*/  FMUL.FTZ R218, R218, UR30 ;  /* 0x0000001edada7c20 */ /* 0x000fe20008410000 */
[----:B------:R-:W-:-:S02]  /*1b00*/  MOV R234, R239 ;  /* 0x000000ef00ea7202 */ /* 0x000fc40000000f00 */
[----:B------:R-:W-:Y:S02]  /*1b10*/  MOV R239, R226 ;  /* 0x000000e200ef7202 */ /* 0x000fe40000000f00 */
[----:B------:R-:W-:Y:S01]  /*1b20*/  MOV R226, R221 ;  /* 0x000000dd00e27202 */ /* 0x000fe20000000f00 */
[----:B--2---:R-:W-:Y:S01]  /*1b30*/  FADD.FTZ R216, R216, R183 ;  /* 0x000000b7d8d87221 */ /* 0x004fe20000010000 */
[----:B------:R-:W-:Y:S01]  /*1b40*/  FMUL.FTZ R183, R203, R183 ;  /* 0x000000b7cbb77220 */ /* 0x000fe20000410000 */
[----:B------:R-:W-:-:S03]  /*1b50*/  HADD2.F32 R203, -RZ, R88.H1_H1 ;  /* 0x30000058ffcb7230 */ /* 0x000fc60000004100 */
[----:B------:R0:W-:Y:S01]  /*1b60*/  STL [R1+0xac], R216 ;  /* 0x0000acd801007387 */ /* 0x0001e20000100800 */
[----:B---3--:R-:W-:Y:S01]  /*1b70*/  FADD.FTZ R215, R215, R184 ;  /* 0x000000b8d7d77221 */ /* 0x008fe20000010000 */
[----:B0-----:R-:W-:-:S04]  /*1b80*/  FMUL.FTZ R216, R248, UR30 ;  /* 0x0000001ef8d87c20 */ /* 0x001fc80008410000 */
[----:B------:R0:W-:Y:S01]  /*1b90*/  STL [R1+0xb0], R215 ;  /* 0x0000b0d701007387 */ /* 0x0001e20000100800 */
[-C--:B------:R-:W-:Y:S01]  /*1ba0*/  FFMA.FTZ R117, R216, R184.reuse, R117 ;  /* 0x000000b8d8757223 */ /* 0x080fe20000010075 */
[----:B0-----:R-:W-:Y:S01]  /*1bb0*/  FMUL.FTZ R215, R203, R184 ;  /* 0x000000b8cbd77220 */ /* 0x001fe20000410000 */
[--C-:B------:R-:W-:Y:S02]  /*1bc0*/  HADD2.F32 R184, -RZ, R185.reuse.H0_H0 ;  /* 0x200000b9ffb87230 */ /* 0x100fe40000004100 */
[----:B------:R-:W-:Y:S02]  /*1bd0*/  HADD2.F32 R185, -RZ, R185.H1_H1 ;  /* 0x300000b9ffb97230 */ /* 0x000fe40000004100 */
[--C-:B------:R-:W-:Y:S02]  /*1be0*/  HADD2.F32 R203, -RZ, R89.reuse.H0_H0 ;  /* 0x20000059ffcb7230 */ /* 0x100fe40000004100 */
[----:B----4-:R-:W-:Y:S01]  /*1bf0*/  FADD.FTZ R220, R220, R184 ;  /* 0x000000b8dcdc7221 */ /* 0x010fe20000010000 */
[----:B------:R-:W-:Y:S01]  /*1c00*/  FADD.FTZ R230, R230, R185 ;  /* 0x000000b9e6e67221 */ /* 0x000fe20000010000 */
[-C--:B------:R-:W-:Y:S01]  /*1c10*/  FFMA.FTZ R118, R214, R184.reuse, R118 ;  /* 0x000000b8d6767223 */ /* 0x080fe20000010076 */
[----:B------:R-:W-:Y:S01]  /*1c20*/  FMUL.FTZ R203, R203, R184 ;  /* 0x000000b8cbcb7220 */ /* 0x000fe20000410000 */
[----:B------:R-:W-:Y:S01]  /*1c30*/  HADD2.F32 R184, -RZ, R89.H1_H1 ;  /* 0x30000059ffb87230 */ /* 0x000fe20000004100 */
[----:B------:R-:W-:Y:S04]  /*1c40*/  STL [R1+0xb4], R220 ;  /* 0x0000b4dc01007387 */ /* 0x000fe80000100800 */
[----:B------:R0:W-:Y:S04]  /*1c50*/  STL [R1+0xb8], R230 ;  /* 0x0000b8e601007387 */ /* 0x0001e80000100800 */
[----:B------:R-:W2:Y:S01]  /*1c60*/  LDL.LU R244, [R1+0xa0] ;  /* 0x0000a00001f47983 */ /* 0x000ea20000300800 */
[----:B0-----:R-:W-:-:S02]  /*1c70*/  MOV R230, R229 ;  /* 0x000000e500e67202 */ /* 0x001fc40000000f00 */
[----:B------:R-:W-:Y:S01]  /*1c80*/  MOV R229, R219 ;  /* 0x000000db00e57202 */ /* 0x000fe20000000f00 */
[----:B------:R-:W-:Y:S01]  /*1c90*/  FMUL.FTZ R219, R184, R185 ;  /* 0x000000b9b8db7220 */ /* 0x000fe20000410000 */
[----:B------:R-:W-:-:S05]  /*1ca0*/  HADD2.F32 R184, -RZ, R186.H0_H0 ;  /* 0x200000baffb87230 */ /* 0x000fca0000004100 */
[----:B------:R-:W-:-:S05]  /*1cb0*/  FADD.FTZ R223, R223, R184 ;  /* 0x000000b8dfdf7221 */ /* 0x000fca0000010000 */
[----:B------:R0:W-:Y:S01]  /*1cc0*/  STL [R1+0x9c], R223 ;  /* 0x00009cdf01007387 */ /* 0x0001e20000100800 */
[----:B------:R-:W-:-:S03]  /*1cd0*/  FFMA.FTZ R217, R218, R184, R217 ;  /* 0x000000b8dad97223 */ /* 0x000fc600000100d9 */
[----:B0-----:R-:W3:Y:S04]  /*1ce0*/  LDL.LU R223, [R1+0x10] ;  /* 0x0000100001df7983 */ /* 0x001ee80000300800 */
[----:B------:R0:W-:Y:S04]  /*1cf0*/  STL [R1+0xc], R217 ;  /* 0x00000cd901007387 */ /* 0x0001e80000100800 */
[----:B------:R-:W4:Y:S04]  /*1d00*/  LDL.LU R235, [R1+0xa4] ;  /* 0x0000a40001eb7983 */ /* 0x000f280000300800 */
[----:B------:R-:W4:Y:S04]  /*1d10*/  LDL.LU R221, [R1+0x14] ;  /* 0x0000140001dd7983 */ /* 0x000f280000300800 */
[----:B------:R-:W4:Y:S01]  /*1d20*/  LDL.LU R233, [R1+0xa8] ;  /* 0x0000a80001e97983 */ /* 0x000f220000300800 */
[----:B------:R-:W-:Y:S01]  /*1d30*/  FMUL.FTZ R220, R249, UR30 ;  /* 0x0000001ef9dc7c20 */ /* 0x000fe20008410000 */
[----:B------:R-:W-:-:S02]  /*1d40*/  HADD2.F32 R186, -RZ, R186.H1_H1 ;  /* 0x300000baffba7230 */ /* 0x000fc40000004100 */
[----:B------:R-:W-:Y:S01]  /*1d50*/  FMUL.FTZ R224, R224, UR30 ;  /* 0x0000001ee0e07c20 */ /* 0x000fe20008410000 */
[----:B------:R-:W-:Y:S01]  /*1d60*/  FFMA.FTZ R119, R220, R185, R119 ;  /* 0x000000b9dc777223 */ /* 0x000fe20000010077 */
[----:B------:R-:W-:-:S05]  /*1d70*/  HADD2.F32 R185, -RZ, R90.H0_H0 ;  /* 0x2000005affb97230 */ /* 0x000fca0000004100 */
[----:B0-----:R-:W-:Y:S01]  /*1d80*/  FMUL.FTZ R217, R185, R184 ;  /* 0x000000b8b9d97220 */ /* 0x001fe20000410000 */
[----:B------:R-:W-:Y:S02]  /*1d90*/  HADD2.F32 R184, -RZ, R90.H1_H1 ;  /* 0x3000005affb87230 */ /* 0x000fe40000004100 */
[----:B------:R-:W-:Y:S01]  /*1da0*/  FMUL.FTZ R222, R222, UR30 ;  /* 0x0000001edede7c20 */ /* 0x000fe20008410000 */
[----:B------:R-:W-:Y:S01]  /*1db0*/  FMUL.FTZ R249, R234, UR30 ;  /* 0x0000001eeaf97c20 */ /* 0x000fe20008410000 */
[----:B------:R-:W-:Y:S01]  /*1dc0*/  MOV R234, R225 ;  /* 0x000000e100ea7202 */ /* 0x000fe20000000f00 */
[----:B--2---:R-:W-:Y:S01]  /*1dd0*/  FADD.FTZ R244, R244, R186 ;  /* 0x000000baf4f47221 */ /* 0x004fe20000010000 */
[----:B---3--:R-:W-:-:S05]  /*1de0*/  FFMA.FTZ R223, R224, R186, R223 ;  /* 0x000000bae0df7223 */ /* 0x008fca00000100df */
[----:B------:R0:W-:Y:S04]  /*1df0*/  STL [R1+0x10], R223 ;  /* 0x000010df01007387 */ /* 0x0001e80000100800 */
[----:B------:R-:W-:Y:S01]  /*1e00*/  STL [R1+0xa0], R244 ;  /* 0x0000a0f401007387 */ /* 0x000fe20000100800 */
[----:B0-----:R-:W-:Y:S01]  /*1e10*/  FMUL.FTZ R223, R184, R186 ;  /* 0x000000bab8df7220 */ /* 0x001fe20000410000 */
[--C-:B------:R-:W-:Y:S02]  /*1e20*/  HADD2.F32 R184, -RZ, R187.reuse.H0_H0 ;  /* 0x200000bbffb87230 */ /* 0x100fe40000004100 */
[----:B------:R-:W2:Y:S01]  /*1e30*/  LDL.LU R186, [R1+0x18] ;  /* 0x0000180001ba7983 */ /* 0x000ea20000300800 */
[----:B------:R-:W-:Y:S02]  /*1e40*/  HADD2.F32 R187, -RZ, R187.H1_H1 ;  /* 0x300000bbffbb7230 */ /* 0x000fe40000004100 */
[----:B----4-:R-:W-:Y:S01]  /*1e50*/  FFMA.FTZ R221, R222, R184, R221 ;  /* 0x000000b8dedd7223 */ /* 0x010fe200000100dd */
[----:B------:R-:W-:-:S02]  /*1e60*/  FADD.FTZ R235, R235, R184 ;  /* 0x000000b8ebeb7221 */ /* 0x000fc40000010000 */
[----:B------:R-:W-:Y:S02]  /*1e70*/  FADD.FTZ R233, R233, R187 ;  /* 0x000000bbe9e97221 */ /* 0x000fe40000010000 */
[----:B------:R-:W-:Y:S04]  /*1e80*/  STL [R1+0x14], R221 ;  /* 0x000014dd01007387 */ /* 0x000fe80000100800 */
[----:B------:R-:W-:Y:S04]  /*1e90*/  STL [R1+0xa4], R235 ;  /* 0x0000a4eb01007387 */ /* 0x000fe80000100800 */
[----:B------:R0:W-:Y:S04]  /*1ea0*/  STL [R1+0xa8], R233 ;  /* 0x0000a8e901007387 */ /* 0x0001e80000100800 */
[----:B0-----:R-:W3:Y:S04]  /*1eb0*/  LDL.LU R233, [R1+0x1c] ;  /* 0x00001c0001e97983 */ /* 0x001ee80000300800 */
[----:B------:R-:W4:Y:S01]  /*1ec0*/  LDL.LU R225, [R1+0x8c] ;  /* 0x00008c0001e17983 */ /* 0x000f220000300800 */
[----:B------:R-:W-:-:S05]  /*1ed0*/  HADD2.F32 R185, -RZ, R91.H0_H0 ;  /* 0x2000005bffb97230 */ /* 0x000fca0000004100 */
[----:B------:R-:W-:Y:S01]  /*1ee0*/  FMUL.FTZ R221, R185, R184 ;  /* 0x000000b8b9dd7220 */ /* 0x000fe20000410000 */
[----:B------:R-:W-:Y:S01]  /*1ef0*/  HADD2.F32 R184, -RZ, R91.H1_H1 ;  /* 0x3000005bffb87230 */ /* 0x000fe20000004100 */
[----:B------:R-:W-:Y:S02]  /*1f00*/  MOV R235, R232 ;  /* 0x000000e800eb7202 */ /* 0x000fe40000000f00 */
[----:B------:R-:W-:Y:S02]  /*1f10*/  MOV R232, R236 ;  /* 0x000000ec00e87202 */ /* 0x000fe40000000f00 */
[----:B------:R-:W-:Y:S01]  /*1f20*/  FMUL.FTZ R248, R184, R187 ;  /* 0x000000bbb8f87220 */ /* 0x000fe20000410000 */
[----:B------:R-:W-:Y:S01]  /*1f30*/  MOV R236, R228 ;  /* 0x000000e400ec7202 */ /* 0x000fe20000000f00 */
[----:B------:R-:W-:Y:S02]  /*1f40*/  HADD2.F32 R184, -RZ, R188.H0_H0 ;  /* 0x200000bcffb87230 */ /* 0x000fe40000004100 */
[----:B------:R-:W-:Y:S01]  /*1f50*/  FMUL.FTZ R226, R226, UR30 ;  /* 0x0000001ee2e27c20 */ /* 0x000fe20008410000 */
[----:B------:R-:W-:-:S02]  /*1f60*/  HADD2.F32 R185, -RZ, R92.H0_H0 ;  /* 0x2000005cffb97230 */ /* 0x000fc40000004100 */
[----:B--2---:R-:W-:-:S05]  /*1f70*/  FFMA.FTZ R186, R249, R187, R186 ;  /* 0x000000bbf9ba7223 */ /* 0x004fca00000100ba */
[----:B------:R0:W-:Y:S04]  /*1f80*/  STL [R1+0x18], R186 ;  /* 0x000018ba01007387 */ /* 0x0001e80000100800 */
[----:B------:R-:W2:Y:S04]  /*1f90*/  LDL.LU R228, [R1+0x20] ;  /* 0x0000200001e47983 */ /* 0x000ea80000300800 */
[----:B0-----:R-:W2:Y:S01]  /*1fa0*/  LDL.LU R186, [R1+0x90] ;  /* 0x0000900001ba7983 */ /* 0x001ea20000300800 */
[----:B---3--:R-:W-:Y:S01]  /*1fb0*/  FFMA.FTZ R233, R226, R184, R233 ;  /* 0x000000b8e2e97223 */ /* 0x008fe200000100e9 */
[----:B----4-:R-:W-:-:S05]  /*1fc0*/  FADD.FTZ R225, R225, R184 ;  /* 0x000000b8e1e17221 */ /* 0x010fca0000010000 */
[----:B------:R0:W-:Y:S04]  /*1fd0*/  STL [R1+0x8c], R225 ;  /* 0x00008ce101007387 */ /* 0x0001e80000100800 */
[----:B------:R1:W-:Y:S01]  /*1fe0*/  STL [R1+0x1c], R233 ;  /* 0x00001ce901007387 */ /* 0x0003e20000100800 */
[----:B0-----:R-:W-:Y:S01]  /*1ff0*/  FMUL.FTZ R225, R185, R184 ;  /* 0x000000b8b9e17220 */ /* 0x001fe20000410000 */
[----:B------:R-:W-:Y:S02]  /*2000*/  HADD2.F32 R184, -RZ, R188.H1_H1 ;  /* 0x300000bcffb87230 */ /* 0x000fe40000004100 */
[----:B-1----:R-:W3:Y:S04]  /*2010*/  LDL.LU R233, [R1+0x24] ;  /* 0x0000240001e97983 */ /* 0x002ee80000300800 */
[----:B------:R-:W4:Y:S04]  /*2020*/  LDL.LU R188, [R1+0x94] ;  /* 0x0000940001bc7983 */ /* 0x000f280000300800 */
[----:B------:R-:W3:Y:S01]  /*2030*/  LDL.LU R187, [R1+0x28] ;  /* 0x0000280001bb7983 */ /* 0x000ee20000300800 */
[----:B------:R-:W-:Y:S01]  /*2040*/  FMUL.FTZ R229, R229, UR30 ;  /* 0x0000001ee5e57c20 */ /* 0x000fe20008410000 */
[----:B------:R-:W-:-:S02]  /*2050*/  HADD2.F32 R185, -RZ, R92.H1_H1 ;  /* 0x3000005cffb97230 */ /* 0x000fc40000004100 */
[----:B------:R-:W-:Y:S01]  /*2060*/  FMUL.FTZ R227, R227, UR30 ;  /* 0x0000001ee3e37c20 */ /* 0x000fe20008410000 */
[----:B------:R-:W-:Y:S01]  /*2070*/  FMUL.FTZ R232, R232, UR30 ;  /* 0x0000001ee8e87c20 */ /* 0x000fe20008410000 */
[----:B--2---:R-:W-:-:S05]  /*2080*/  FFMA.FTZ R228, R229, R184, R228 ;  /* 0x000000b8e5e47223 */ /* 0x004fca00000100e4 */
[----:B------:R0:W-:Y:S01]  /*2090*/  STL [R1+0x20], R228 ;  /* 0x000020e401007387 */ /* 0x0001e20000100800 */
[----:B------:R-:W-:Y:S01]  /*20a0*/  FADD.FTZ R186, R186, R184 ;  /* 0x000000b8baba7221 */ /* 0x000fe20000010000 */
[----:B0-----:R-:W-:Y:S01]  /*20b0*/  FMUL.FTZ R228, R185, R184 ;  /* 0x000000b8b9e47220 */ /* 0x001fe20000410000 */
[----:B------:R-:W-:Y:S02]  /*20c0*/  HADD2.F32 R184, -RZ, R189.H0_H0 ;  /* 0x200000bdffb87230 */ /* 0x000fe40000004100 */
[----:B------:R-:W-:Y:S01]  /*20d0*/  HADD2.F32 R185, -RZ, R93.H0_H0 ;  /* 0x2000005dffb97230 */ /* 0x000fe20000004100 */
[----:B------:R0:W-:Y:S04]  /*20e0*/  STL [R1+0x90], R186 ;  /* 0x000090ba01007387 */ /* 0x0001e80000100800 */
[----:B0-----:R-:W2:Y:S01]  /*20f0*/  LDL.LU R186, [R1+0x98] ;  /* 0x0000980001ba7983 */ /* 0x001ea20000300800 */
[----:B----4-:R-:W-:Y:S01]  /*2100*/  FADD.FTZ R188, R188, R184 ;  /* 0x000000b8bcbc7221 */ /* 0x010fe20000010000 */
[----:B---3--:R-:W-:-:S04]  /*2110*/  FFMA.FTZ R233, R227, R184, R233 ;  /* 0x000000b8e3e97223 */ /* 0x008fc800000100e9 */
[----:B------:R0:W-:Y:S02]  /*2120*/  STL [R1+0x94], R188 ;  /* 0x000094bc01007387 */ /* 0x0001e40000100800 */
[----:B0-----:R-:W-:Y:S01]  /*2130*/  FMUL.FTZ R188, R185, R184 ;  /* 0x000000b8b9bc7220 */ /* 0x001fe20000410000 */
[----:B------:R-:W-:Y:S01]  /*2140*/  HADD2.F32 R184, -RZ, R189.H1_H1 ;  /* 0x300000bdffb87230 */ /* 0x000fe20000004100 */
[----:B------:R-:W-:Y:S04]  /*2150*/  STL [R1+0x24], R233 ;  /* 0x000024e901007387 */ /* 0x000fe80000100800 */
[----:B------:R-:W-:Y:S01]  /*2160*/  FFMA.FTZ R187, R232, R184, R187 ;  /* 0x000000b8e8bb7223 */ /* 0x000fe200000100bb */
[----:B------:R-:W3:Y:S04]  /*2170*/  LDL.LU R189, [R1+0x7c] ;  /* 0x00007c0001bd7983 */ /* 0x000ee80000300800 */
[----:B------:R0:W-:Y:S04]  /*2180*/  STL [R1+0x28], R187 ;  /* 0x000028bb01007387 */ /* 0x0001e80000100800 */
[----:B0-----:R-:W4:Y:S01]  /*2190*/  LDL.LU R187, [R1+0x2c] ;  /* 0x00002c0001bb7983 */ /* 0x001f220000300800 */
[----:B------:R-:W-:Y:S01]  /*21a0*/  HADD2.F32 R185, -RZ, R93.H1_H1 ;  /* 0x3000005dffb97230 */ /* 0x000fe20000004100 */
[----:B------:R-:W-:-:S02]  /*21b0*/  MOV R244, R238 ;  /* 0x000000ee00f47202 */ /* 0x000fc40000000f00 */
[----:B------:R-:W-:Y:S02]  /*21c0*/  MOV R238, R231 ;  /* 0x000000e700ee7202 */ /* 0x000fe40000000f00 */
[----:B------:R-:W-:Y:S01]  /*21d0*/  FMUL.FTZ R231, R185, R184 ;  /* 0x000000b8b9e77220 */ /* 0x000fe20000410000 */
[----:B------:R-:W-:Y:S01]  /*21e0*/  FMUL.FTZ R230, R230, UR30 ;  /* 0x0000001ee6e67c20 */ /* 0x000fe20008410000 */
[----:B------:R-:W-:Y:S02]  /*21f0*/  MOV R245, R239 ;  /* 0x000000ef00f57202 */ /* 0x000fe40000000f00 */
[----:B------:R-:W-:Y:S01]  /*2200*/  MOV R239, R236 ;  /* 0x000000ec00ef7202 */ /* 0x000fe20000000f00 */
[----:B--2---:R-:W-:Y:S01]  /*2210*/  FADD.FTZ R186, R186, R184 ;  /* 0x000000b8baba7221 */ /* 0x004fe20000010000 */
[----:B------:R-:W-:-:S04]  /*2220*/  HADD2.F32 R184, -RZ, R190.H0_H0 ;  /* 0x200000beffb87230 */ /* 0x000fc80000004100 */
[----:B------:R0:W-:Y:S04]  /*2230*/  STL [R1+0x98], R186 ;  /* 0x000098ba01007387 */ /* 0x0001e80000100800 */
[----:B------:R-:W2:Y:S04]  /*2240*/  LDL.LU R233, [R1+0x80] ;  /* 0x0000800001e97983 */ /* 0x000ea80000300800 */
[----:B0-----:R-:W2:Y:S04]  /*2250*/  LDL.LU R186, [R1+0x30] ;  /* 0x0000300001ba7983 */ /* 0x001ea80000300800 */
[----:B------:R-:W2:Y:S04]  /*2260*/  LDL.LU R246, [R1+0x84] ;  /* 0x0000840001f67983 */ /* 0x000ea80000300800 */
[----:B------:R-:W2:Y:S01]  /*2270*/  LDL.LU R236, [R1+0x34] ;  /* 0x0000340001ec7983 */ /* 0x000ea20000300800 */
[----:B---3--:R-:W-:-:S05]  /*2280*/  FADD.FTZ R189, R189, R184 ;  /* 0x000000b8bdbd7221 */ /* 0x008fca0000010000 */
[----:B------:R-:W-:Y:S01]  /*2290*/  STL [R1+0x7c], R189 ;  /* 0x00007cbd01007387 */ /* 0x000fe20000100800 */
[----:B----4-:R-:W-:-:S05]  /*22a0*/  FFMA.FTZ R187, R230, R184, R187 ;  /* 0x000000b8e6bb7223 */ /* 0x010fca00000100bb */
[----:B------:R0:W-:Y:S04]  /*22b0*/  STL [R1+0x2c], R187 ;  /* 0x00002cbb01007387 */ /* 0x0001e80000100800 */
[----:B0-----:R-:W3:Y:S01]  /*22c0*/  LDL.LU R187, [R1+0x88] ;  /* 0x0000880001bb7983 */ /* 0x001ee20000300800 */
[----:B------:R-:W-:-:S05]  /*22d0*/  HADD2.F32 R185, -RZ, R94.H0_H0 ;  /* 0x2000005effb97230 */ /* 0x000fca0000004100 */
[----:B------:R-:W-:Y:S01]  /*22e0*/  FMUL.FTZ R189, R185, R184 ;  /* 0x000000b8b9bd7220 */ /* 0x000fe20000410000 */
[----:B------:R-:W-:Y:S02]  /*22f0*/  HADD2.F32 R184, -RZ, R190.H1_H1 ;  /* 0x300000beffb87230 */ /* 0x000fe40000004100 */
[----:B------:R-:W-:Y:S02]  /*2300*/  HADD2.F32 R185, -RZ, R94.H1_H1 ;  /* 0x3000005effb97230 */ /* 0x000fe40000004100 */
[----:B------:R-:W-:Y:S01]  /*2310*/  FMUL.FTZ R234, R234, UR30 ;  /* 0x0000001eeaea7c20 */ /* 0x000fe20008410000 */
[----:B------:R-:W-:Y:S01]  /*2320*/  FMUL.FTZ R190, R235, UR30 ;  /* 0x0000001eebbe7c20 */ /* 0x000fe20008410000 */
[----:B------:R-:W-:Y:S01]  /*2330*/  FMUL.FTZ R247, R245, UR30 ;  /* 0x0000001ef5f77c20 */ /* 0x000fe20008410000 */
[----:B------:R-:W-:Y:S02]  /*2340*/  MOV R245, R244 ;  /* 0x000000f400f57202 */ /* 0x000fe40000000f00 */
[----:B------:R-:W-:-:S02]  /*2350*/  MOV R244, R239 ;  /* 0x000000ef00f47202 */ /* 0x000fc40000000f00 */
[----:B------:R-:W-:Y:S01]  /*2360*/  MOV R239, R238 ;  /* 0x000000ee00ef7202 */ /* 0x000fe20000000f00 */
[----:B--2---:R-:W-:-:S05]  /*2370*/  FADD.FTZ R233, R233, R184 ;  /* 0x000000b8e9e97221 */ /* 0x004fca0000010000 */
[----:B------:R0:W-:Y:S01]  /*2380*/  STL [R1+0x80], R233 ;  /* 0x000080e901007387 */ /* 0x0001e20000100800 */
[----:B------:R-:W-:-:S03]  /*2390*/  FFMA.FTZ R186, R234, R184, R186 ;  /* 0x000000b8eaba7223 */ /* 0x000fc600000100ba */
[----:B------:R-:W2:Y:S01]  /*23a0*/  LDL.LU R235, [R1+0x38] ;  /* 0x0000380001eb7983 */ /* 0x000ea20000300800 */
[----:B0-----:R-:W-:Y:S01]  /*23b0*/  FMUL.FTZ R233, R185, R184 ;  /* 0x000000b8b9e97220 */ /* 0x001fe20000410000 */
[--C-:B------:R-:W-:Y:S02]  /*23c0*/  HADD2.F32 R185, -RZ, R191.reuse.H0_H0 ;  /* 0x200000bfffb97230 */ /* 0x100fe40000004100 */
[----:B------:R-:W-:-:S03]  /*23d0*/  HADD2.F32 R184, -RZ, R191.H1_H1 ;  /* 0x300000bfffb87230 */ /* 0x000fc60000004100 */
[----:B------:R-:W-:Y:S01]  /*23e0*/  FFMA.FTZ R236, R190, R185, R236 ;  /* 0x000000b9beec7223 */ /* 0x000fe200000100ec */
[----:B------:R-:W-:Y:S01]  /*23f0*/  FADD.FTZ R246, R246, R185 ;  /* 0x000000b9f6f67221 */ /* 0x000fe20000010000 */
[----:B------:R0:W-:Y:S04]  /*2400*/  STL [R1+0x30], R186 ;  /* 0x000030ba01007387 */ /* 0x0001e80000100800 */
[----:B------:R1:W-:Y:S04]  /*2410*/  STL [R1+0x34], R236 ;  /* 0x000034ec01007387 */ /* 0x0003e80000100800 */
[----:B------:R-:W-:Y:S01]  /*2420*/  STL [R1+0x84], R246 ;  /* 0x000084f601007387 */ /* 0x000fe20000100800 */
[----:B---3--:R-:W-:-:S05]  /*2430*/  FADD.FTZ R187, R187, R184 ;  /* 0x000000b8bbbb7221 */ /* 0x008fca0000010000 */
[----:B------:R3:W-:Y:S04]  /*2440*/  STL [R1+0x88], R187 ;  /* 0x000088bb01007387 */ /* 0x0007e80000100800 */
[----:B------:R-:W4:Y:S01]  /*2450*/  LDL.LU R238, [R1+0x3c] ;  /* 0x00003c0001ee7983 */ /* 0x000f220000300800 */
[----:B0-----:R-:W-:-:S03]  /*2460*/  HADD2.F32 R186, -RZ, R95.H0_H0 ;  /* 0x2000005fffba7230 */ /* 0x001fc60000004100 */
[----:B------:R-:W4:Y:S02]  /*2470*/  LDL.LU R191, [R1+0x6c] ;  /* 0x00006c0001bf7983 */ /* 0x000f240000300800 */
[----:B-1----:R-:W-:Y:S01]  /*2480*/  FMUL.FTZ R236, R186, R185 ;  /* 0x000000b9baec7220 */ /* 0x002fe20000410000 */
[----:B------:R-:W-:Y:S01]  /*2490*/  FFMA.FTZ R186, R0, R3, RZ ;  /* 0x0000000300ba7223 */ /* 0x000fe200000100ff */
[----:B---3--:R-:W-:-:S03]  /*24a0*/  HADD2.F32 R187, -RZ, R95.H1_H1 ;  /* 0x3000005fffbb7230 */ /* 0x008fc60000004100 */
[----:B------:R-:W-:Y:S02]  /*24b0*/  FFMA.FTZ R186, R2, R4, R186 ;  /* 0x0000000402ba7223 */ /* 0x000fe400000100ba */
[-C--:B------:R-:W-:Y:S01]  /*24c0*/  FMUL.FTZ R246, R187, R184.reuse ;  /* 0x000000b8bbf67220 */ /* 0x080fe20000410000 */
[----:B--2---:R-:W-:Y:S01]  /*24d0*/  FFMA.FTZ R235, R247, R184, R235 ;  /* 0x000000b8f7eb7223 */ /* 0x004fe200000100eb */
[----:B------:R-:W-:Y:S01]  /*24e0*/  FFMA.FTZ R184, R5, R7, R186 ;  /* 0x0000000705b87223 */ /* 0x000fe200000100ba */
[----:B------:R-:W-:-:S03]  /*24f0*/  HADD2.F32 R186, -RZ, R192.H0_H0 ;  /* 0x200000c0ffba7230 */ /* 0x000fc60000004100 */
[----:B------:R0:W-:Y:S02]  /*2500*/  STL [R1+0x38], R235 ;  /* 0x000038eb01007387 */ /* 0x0001e40000100800 */
[----:B0-----:R-:W-:Y:S02]  /*2510*/  FMUL.FTZ R235, R240, UR30 ;  /* 0x0000001ef0eb7c20 */ /* 0x001fe40008410000 */
[----:B------:R-:W2:Y:S02]  /*2520*/  LDL.LU R240, [R1+0x40] ;  /* 0x0000400001f07983 */ /* 0x000ea40000300800 */
[----:B----4-:R-:W-:-:S05]  /*2530*/  FFMA.FTZ R238, R235, R186, R238 ;  /* 0x000000baebee7223 */ /* 0x010fca00000100ee */
[----:B------:R0:W-:Y:S04]  /*2540*/  STL [R1+0x3c], R238 ;  /* 0x00003cee01007387 */ /* 0x0001e80000100800 */
[----:B0-----:R-:W3:Y:S01]  /*2550*/  LDL.LU R238, [R1+0x70] ;  /* 0x0000700001ee7983 */ /* 0x001ee20000300800 */
[----:B------:R-:W-:Y:S01]  /*2560*/  FADD.FTZ R191, R191, R186 ;  /* 0x000000babfbf7221 */ /* 0x000fe20000010000 */
[----:B------:R-:W-:Y:S02]  /*2570*/  HADD2.F32 R187, -RZ, R96.H0_H0 ;  /* 0x20000060ffbb7230 */ /* 0x000fe40000004100 */
[----:B------:R-:W-:Y:S02]  /*2580*/  FMUL.FTZ R239, R239, UR30 ;  /* 0x0000001eefef7c20 */ /* 0x000fe40008410000 */
[----:B------:R0:W-:Y:S02]  /*2590*/  STL [R1+0x6c], R191 ;  /* 0x00006cbf01007387 */ /* 0x0001e40000100800 */
[----:B0-----:R-:W-:Y:S01]  /*25a0*/  FMUL.FTZ R191, R187, R186 ;  /* 0x000000babbbf7220 */ /* 0x001fe20000410000 */
[----:B------:R-:W-:-:S02]  /*25b0*/  HADD2.F32 R186, -RZ, R192.H1_H1 ;  /* 0x300000c0ffba7230 */ /* 0x000fc40000004100 */
[----:B------:R-:W-:Y:S02]  /*25c0*/  HADD2.F32 R187, -RZ, R96.H1_H1 ;  /* 0x30000060ffbb7230 */ /* 0x000fe40000004100 */
[----:B------:R-:W-:-:S04]  /*25d0*/  FFMA.FTZ R184, R6, R8, R184 ;  /* 0x0000000806b87223 */ /* 0x000fc800000100b8 */
[----:B------:R-:W-:-:S04]  /*25e0*/  FFMA.FTZ R184, R9, R10, R184 ;  /* 0x0000000a09b87223 */ /* 0x000fc800000100b8 */
[----:B------:R-:W-:-:S04]  /*25f0*/  FFMA.FTZ R184, R11, R12, R184 ;  /* 0x0000000c0bb87223 */ /* 0x000fc800000100b8 */
[----:B------:R-:W-:-:S04]  /*2600*/  FFMA.FTZ R184, R13, R14, R184 ;  /* 0x0000000e0db87223 */ /* 0x000fc800000100b8 */
[----:B------:R-:W-:Y:S01]  /*2610*/  FFMA.FTZ R184, R245, R252, R184 ;  /* 0x000000fcf5b87223 */ /* 0x000fe200000100b8 */
[----:B------:R-:W-:Y:S02]  /*2620*/  MOV R245, R244 ;  /* 0x000000f400f57202 */ /* 0x000fe40000000f00 */
[----:B------:R-:W-:Y:S02]  /*2630*/  MOV R244, R241 ;  /* 0x000000f100f47202 */ /* 0x000fe40000000f00 */
[----:B------:R-:W-:Y:S01]  /*2640*/  MOV R241, R242 ;  /* 0x000000f200f17202 */ /* 0x000fe20000000f00 */
[----:B--2---:R-:W-:-:S05]  /*2650*/  FFMA.FTZ R240, R239, R186, R240 ;  /* 0x000000baeff07223 */ /* 0x004fca00000100f0 */
[----:B------:R-:W-:Y:S04]  /*2660*/  STL [R1+0x40], R240 ;  /* 0x000040f001007387 */ /* 0x000fe80000100800 */
[----:B------:R-:W2:Y:S01]  /*2670*/  LDL.LU R192, [R1+0x74] ;  /* 0x0000740001c07983 */ /* 0x000ea20000300800 */
[----:B---3--:R-:W-:-:S05]  /*2680*/  FADD.FTZ R238, R238, R186 ;  /* 0x000000baeeee7221 */ /* 0x008fca0000010000 */
[----:B------:R0:W-:Y:S02]  /*2690*/  STL [R1+0x70], R238 ;  /* 0x000070ee01007387 */ /* 0x0001e40000100800 */
[----:B0-----:R-:W-:Y:S02]  /*26a0*/  FMUL.FTZ R238, R187, R186 ;  /* 0x000000babbee7220 */ /* 0x001fe40000410000 */
[----:B------:R-:W3:Y:S04]  /*26b0*/  LDL.LU R187, [R1+0x44] ;  /* 0x0000440001bb7983 */ /* 0x000ee80000300800 */
[----:B------:R-:W4:Y:S04]  /*26c0*/  LDL.LU R242, [R1+0x48] ;  /* 0x0000480001f27983 */ /* 0x000f280000300800 */
[----:B------:R-:W4:Y:S01]  /*26d0*/  LDL.LU R240, [R1+0x78] ;  /* 0x0000780001f07983 */ /* 0x000f220000300800 */
[----:B------:R-:W-:-:S04]  /*26e0*/  FADD.FTZ R185, RZ, R3 ;  /* 0x00000003ffb97221 */ /* 0x000fc80000010000 */
        /* <DEDUP_REMOVED lines=16> */
[----:B------:R-:W-:Y:S02]  /*27f0*/  HADD2.F32 R186, -RZ, R193.H0_H0 ;  /* 0x200000c1ffba7230 */ /* 0x000fe40000004100 */
        /* <DEDUP_REMOVED lines=12> */
[----:B--2---:R-:W-:Y:S01]  /*28c0*/  FADD.FTZ R192, R192, R186 ;  /* 0x000000bac0c07221 */ /* 0x004fe20000010000 */
[----:B---3--:R-:W-:-:S05]  /*28d0*/  FFMA.FTZ R187, R237, R186, R187 ;  /* 0x000000baedbb7223 */ /* 0x008fca00000100bb */
[----:B------:R0:W-:Y:S04]  /*28e0*/  STL [R1+0x44], R187 ;  /* 0x000044bb01007387 */ /* 0x0001e80000100800 */
[----:B------:R1:W-:Y:S01]  /*28f0*/  STL [R1+0x74], R192 ;  /* 0x000074c001007387 */ /* 0x0003e20000100800 */
[----:B0-----:R-:W-:-:S05]  /*2900*/  HADD2.F32 R187, -RZ, R97.H0_H0 ;  /* 0x20000061ffbb7230 */ /* 0x001fca0000004100 */
[----:B-1----:R-:W-:Y:S01]  /*2910*/  FMUL.FTZ R192, R187, R186 ;  /* 0x000000babbc07220 */ /* 0x002fe20000410000 */
[----:B------:R-:W-:Y:S02]  /*2920*/  HADD2.F32 R186, -RZ, R193.H1_H1 ;  /* 0x300000c1ffba7230 */ /* 0x000fe40000004100 */
[----:B------:R-:W-:Y:S01]  /*2930*/  FADD.FTZ R187, R215, R185 ;  /* 0x000000b9d7bb7221 */ /* 0x000fe20000010000 */
[----:B------:R-:W-:Y:S02]  /*2940*/  FFMA.FTZ R185, R214, R203, R184 ;  /* 0x000000cbd6b97223 */ /* 0x000fe400000100b8 */
[-C--:B----4-:R-:W-:Y:S01]  /*2950*/  FFMA.FTZ R242, R241, R186.reuse, R242 ;  /* 0x000000baf1f27223 */ /* 0x090fe200000100f2 */
[----:B------:R-:W-:Y:S01]  /*2960*/  FADD.FTZ R184, R203, R187 ;  /* 0x000000bbcbb87221 */ /* 0x000fe20000010000 */
[----:B------:R-:W-:Y:S01]  /*2970*/  FADD.FTZ R240, R240, R186 ;  /* 0x000000baf0f07221 */ /* 0x000fe20000010000 */
[----:B------:R-:W-:Y:S02]  /*2980*/  HADD2.F32 R187, -RZ, R97.H1_H1 ;  /* 0x30000061ffbb7230 */ /* 0x000fe40000004100 */
[----:B------:R0:W-:Y:S04]  /*2990*/  STL [R1+0x48], R242 ;  /* 0x000048f201007387 */ /* 0x0001e80000100800 */
[----:B0-----:R-:W2:Y:S04]  /*29a0*/  LDL.LU R242, [R1+0x5c] ;  /* 0x00005c0001f27983 */ /* 0x001ea80000300800 */
[----:B------:R0:W-:Y:S02]  /*29b0*/  STL [R1+0x78], R240 ;  /* 0x000078f001007387 */ /* 0x0001e40000100800 */
[----:B0-----:R-:W-:-:S02]  /*29c0*/  FMUL.FTZ R240, R187, R186 ;  /* 0x000000babbf07220 */ /* 0x001fc40000410000 */
[----:B------:R-:W3:Y:S01]  /*29d0*/  LDL.LU R187, [R1+0x4c] ;  /* 0x00004c0001bb7983 */ /* 0x000ee20000300800 */
[----:B------:R-:W-:Y:S02]  /*29e0*/  HADD2.F32 R186, -RZ, R194.H0_H0 ;  /* 0x200000c2ffba7230 */ /* 0x000fe40000004100 */
[----:B------:R-:W-:Y:S02]  /*29f0*/  FMUL.FTZ R193, R243, UR30 ;  /* 0x0000001ef3c17c20 */ /* 0x000fe40008410000 */
[----:B------:R-:W4:Y:S01]  /*2a00*/  LDL.LU R243, [R1+0x60] ;  /* 0x0000600001f37983 */ /* 0x000f220000300800 */
[----:B--2---:R-:W-:Y:S01]  /*2a10*/  FADD.FTZ R242, R242, R186 ;  /* 0x000000baf2f27221 */ /* 0x004fe20000010000 */
[----:B---3--:R-:W-:-:S05]  /*2a20*/  FFMA.FTZ R187, R193, R186, R187 ;  /* 0x000000bac1bb7223 */ /* 0x008fca00000100bb */
[----:B------:R0:W-:Y:S04]  /*2a30*/  STL [R1+0x4c], R187 ;  /* 0x00004cbb01007387 */ /* 0x0001e80000100800 */
[----:B------:R1:W-:Y:S01]  /*2a40*/  STL [R1+0x5c], R242 ;  /* 0x00005cf201007387 */ /* 0x0003e20000100800 */
[----:B0-----:R-:W-:-:S05]  /*2a50*/  HADD2.F32 R187, -RZ, R98.H0_H0 ;  /* 0x20000062ffbb7230 */ /* 0x001fca0000004100 */
[----:B-1----:R-:W-:Y:S02]  /*2a60*/  FMUL.FTZ R242, R187, R186 ;  /* 0x000000babbf27220 */ /* 0x002fe40000410000 */
[----:B------:R-:W2:Y:S01]  /*2a70*/  LDL.LU R187, [R1+0x50] ;  /* 0x0000500001bb7983 */ /* 0x000ea20000300800 */
[----:B------:R-:W-:Y:S02]  /*2a80*/  HADD2.F32 R186, -RZ, R194.H1_H1 ;  /* 0x300000c2ffba7230 */ /* 0x000fe40000004100 */
[----:B------:R-:W-:Y:S01]  /*2a90*/  FMUL.FTZ R244, R244, UR30 ;  /* 0x0000001ef4f47c20 */ /* 0x000fe20008410000 */
[----:B------:R-:W-:Y:S02]  /*2aa0*/  MOV R194, R245 ;  /* 0x000000f500c27202 */ /* 0x000fe40000000f00 */
[----:B------:R-:W3:Y:S01]  /*2ab0*/  LDL.LU R245, [R1+0x64] ;  /* 0x0000640001f57983 */ /* 0x000ee20000300800 */
[----:B----4-:R-:W-:Y:S01]  /*2ac0*/  FADD.FTZ R243, R243, R186 ;  /* 0x000000baf3f37221 */ /* 0x010fe20000010000 */
[----:B--2---:R-:W-:-:S05]  /*2ad0*/  FFMA.FTZ R187, R244, R186, R187 ;  /* 0x000000baf4bb7223 */ /* 0x004fca00000100bb */
[----:B------:R0:W-:Y:S04]  /*2ae0*/  STL [R1+0x50], R187 ;  /* 0x000050bb01007387 */ /* 0x0001e80000100800 */
[----:B------:R1:W-:Y:S01]  /*2af0*/  STL [R1+0x60], R243 ;  /* 0x000060f301007387 */ /* 0x0003e20000100800 */
[----:B0-----:R-:W-:-:S05]  /*2b00*/  HADD2.F32 R187, -RZ, R98.H1_H1 ;  /* 0x30000062ffbb7230 */ /* 0x001fca0000004100 */
[----:B-1----:R-:W-:Y:S02]  /*2b10*/  FMUL.FTZ R243, R187, R186 ;  /* 0x000000babbf37220 */ /* 0x002fe40000410000 */
[----:B------:R-:W2:Y:S01]  /*2b20*/  LDL.LU R187, [R1+0x54] ;  /* 0x0000540001bb7983 */ /* 0x000ea20000300800 */
[----:B------:R-:W-:Y:S02]  /*2b30*/  HADD2.F32 R186, -RZ, R195.H0_H0 ;  /* 0x200000c3ffba7230 */ /* 0x000fe40000004100 */
[----:B------:R-:W-:-:S03]  /*2b40*/  FMUL.FTZ R194, R194, UR30 ;  /* 0x0000001ec2c27c20 */ /* 0x000fc60008410000 */
[----:B---3--:R-:W-:Y:S01]  /*2b50*/  FADD.FTZ R245, R245, R186 ;  /* 0x000000baf5f57221 */ /* 0x008fe20000010000 */
[----:B------:R-:W-:-:S04]  /*2b60*/  FADD.FTZ R184, R219, R184 ;  /* 0x000000b8dbb87221 */ /* 0x000fc80000010000 */
[----:B------:R-:W-:-:S04]  /*2b70*/  FADD.FTZ R184, R217, R184 ;  /* 0x000000b8d9b87221 */ /* 0x000fc80000010000 */
[----:B------:R-:W-:-:S04]  /*2b80*/  FADD.FTZ R184, R223, R184 ;  /* 0x000000b8dfb87221 */ /* 0x000fc80000010000 */
[----:B------:R-:W-:-:S04]  /*2b90*/  FADD.FTZ R184, R221, R184 ;  /* 0x000000b8ddb87221 */ /* 0x000fc80000010000 */
[----:B------:R-:W-:-:S04]  /*2ba0*/  FADD.FTZ R184, R248, R184 ;  /* 0x000000b8f8b87221 */ /* 0x000fc80000010000 */
[----:B------:R-:W-:-:S04]  /*2bb0*/  FADD.FTZ R184, R225, R184 ;  /* 0x000000b8e1b87221 */ /* 0x000fc80000010000 */
[----:B------:R-:W-:Y:S01]  /*2bc0*/  FADD.FTZ R184, R184, R228 ;  /* 0x000000e4b8b87221 */ /* 0x000fe20000010000 */
[----:B--2---:R-:W-:-:S05]  /*2bd0*/  FFMA.FTZ R187, R194, R186, R187 ;  /* 0x000000bac2bb7223 */ /* 0x004fca00000100bb */
[----:B------:R0:W-:Y:S04]  /*2be0*/  STL [R1+0x54], R187 ;  /* 0x000054bb01007387 */ /* 0x0001e80000100800 */
[----:B------:R1:W-:Y:S01]  /*2bf0*/  STL [R1+0x64], R245 ;  /* 0x000064f501007387 */ /* 0x0003e20000100800 */
[----:B0-----:R-:W-:-:S05]  /*2c00*/  HADD2.F32 R187, -RZ, R99.H0_H0 ;  /* 0x20000063ffbb7230 */ /* 0x001fca0000004100 */
[----:B-1----:R-:W-:Y:S02]  /*2c10*/  FMUL.FTZ R245, R187, R186 ;  /* 0x000000babbf57220 */ /* 0x002fe40000410000 */
[----:B------:R-:W2:Y:S01]  /*2c20*/  LDL.LU R186, [R1+0x58] ;  /* 0x0000580001ba7983 */ /* 0x000ea20000300800 */
        /* <DEDUP_REMOVED lines=8> */
[----:B------:R-:W-:-:S03]  /*2cb0*/  HADD2.F32 R195, -RZ, R195.H1_H1 ;  /* 0x300000c3ffc37230 */ /* 0x000fc60000004100 */
[----:B------:R-:W-:Y:S01]  /*2cc0*/  FADD.FTZ R184, R184, R192 ;  /* 0x000000c0b8b87221 */ /* 0x000fe20000010000 */
[----:B------:R-:W-:-:S03]  /*2cd0*/  FMUL.FTZ R60, R60, UR30 ;  /* 0x0000001e3c3c7c20 */ /* 0x000fc60008410000 */
[----:B------:R-:W-:-:S04]  /*2ce0*/  FADD.FTZ R184, R184, R240 ;  /* 0x000000f0b8b87221 */ /* 0x000fc80000010000 */
[----:B------:R-:W-:Y:S01]  /*2cf0*/  FADD.FTZ R184, R184, R242 ;  /* 0x000000f2b8b87221 */ /* 0x000fe20000010000 */
[----:B------:R-:W-:Y:S01]  /*2d00*/  STL [R1+0x4], R60 ;  /* 0x0000043c01007387 */ /* 0x000fe20000100800 */
[----:B------:R-:W-:Y:S02]  /*2d10*/  HADD2.F32 R187, -RZ, R99.H1_H1 ;  /* 0x30000063ffbb7230 */ /* 0x000fe40000004100 */
[----:B------:R-:W-:Y:S01]  /*2d20*/  FADD.FTZ R187, R184, R243 ;  /* 0x000000f3b8bb7221 */ /* 0x000fe20000010000 */
        /* <DEDUP_REMOVED lines=21> */
[----:B0-----:R-:W-:Y:S01]  /*2e80*/  FFMA.FTZ R186, R244, R243, R185 ;  /* 0x000000f3f4ba7223 */ /* 0x001fe200000100b9 */
[----:B------:R-:W-:-:S03]  /*2e90*/  HADD2.F32 R185, -RZ, R99.H1_H1 ;  /* 0x30000063ffb97230 */ /* 0x000fc60000004100 */
[----:B------:R-:W-:Y:S01]  /*2ea0*/  FFMA.FTZ R186, R194, R245, R186 ;  /* 0x000000f5c2ba7223 */ /* 0x000fe200000100ba */
[----:B--2---:R-:W-:Y:S01]  /*2eb0*/  FADD.FTZ R184, R184, R195 ;  /* 0x000000c3b8b87221 */ /* 0x004fe20000010000 */
[----:B------:R-:W-:-:S04]  /*2ec0*/  FMUL.FTZ R195, R185, R195 ;  /* 0x000000c3b9c37220 */ /* 0x000fc80000410000 */
[----:B------:R0:W-:Y:S01]  /*2ed0*/  STL [R1+0x68], R184 ;  /* 0x000068b801007387 */ /* 0x0001e20000100800 */
[----:B------:R-:W-:-:S03]  /*2ee0*/  FFMA.FTZ R186, R60, R195, R186 ;  /* 0x000000c33cba7223 */ /* 0x000fc600000100ba */
[----:B------:R0:W5:Y:S01]  /*2ef0*/  LDL.LU R60, [R1+0xec] ;  /* 0x0000ec00013c7983 */ /* 0x0001620000300800 */
[----:B------:R-:W-:-:S04]  /*2f00*/  FADD.FTZ R187, R187, R245 ;  /* 0x000000f5bbbb7221 */ /* 0x000fc80000010000 */
[----:B------:R-:W-:Y:S01]  /*2f10*/  FADD.FTZ R187, R187, R195 ;  /* 0x000000c3bbbb7221 */ /* 0x000fe20000010000 */
[----:B------:R-:W-:Y:S06]  /*2f20*/  BRA `(.L_x_13323) ;  /* 0x0000000400347947 */ /* 0x000fec0003800000 */
.L_x_13322:
        /* <DEDUP_REMOVED lines=12> */
.L_x_13324:
        /* <DEDUP_REMOVED lines=24> */
.L_x_13325:
        /* <DEDUP_REMOVED lines=8> */
[----:B------:R-:W3:Y:S01]  /*31f0*/  LDC.64 R38, c[0x0][0x3b0] ;  /* 0x0000ec00ff267b82 */ /* 0x000ee20000000a00 */
[----:B------:R-:W-:-:S04]  /*3200*/  IADD3 R36, PT, PT, R204, 0x200, RZ ;  /* 0x00000200cc247810 */ /* 0x000fc80007ffe0ff */
[----:B------:R-:W-:-:S04]  /*3210*/  MOV R20, UR10 ;  /* 0x0000000a00147c02 */ /* 0x000fc80008000f00 */
[----:B0-----:R-:W-:Y:S01]  /*3220*/  LEA.HI.SX32 R20, R20, R21, 0x1d ;  /* 0x0000001514147211 */ /* 0x001fe200078feaff */
[----:B---3--:R-:W-:-:S03]  /*3230*/  IMAD.WIDE.U32 R30, R30, 0x8, R38 ;  /* 0x000000081e1e7825 */ /* 0x008fc600078e0026 */
[C---:B------:R-:W-:Y:S02]  /*3240*/  IADD3 R22, PT, PT, R20.reuse, 0x80, RZ ;  /* 0x0000008014167810 */ /* 0x040fe40007ffe0ff */
[----:B------:R-:W-:Y:S01]  /*3250*/  IADD3 R24, PT, PT, R20, 0x100, RZ ;  /* 0x0000010014187810 */ /* 0x000fe20007ffe0ff */
[----:B------:R-:W-:Y:S01]  /*3260*/  IMAD.WIDE.U32 R32, R32, 0x8, R38 ;  /* 0x0000000820207825 */ /* 0x000fe200078e0026 */
[C---:B------:R-:W-:Y:S01]  /*3270*/  IADD3 R26, PT, PT, R20.reuse, 0x180, RZ ;  /* 0x00000180141a7810 */ /* 0x040fe20007ffe0ff */
[----:B------:R3:W5:Y:S01]  /*3280*/  LDG.E.64 R210, desc[UR22][R30.64] ;  /* 0x000000161ed27981 */ /* 0x000762000c1e1b00 */
[C---:B------:R-:W-:Y:S01]  /*3290*/  IADD3 R28, PT, PT, R20.reuse, 0x200, RZ ;  /* 0x00000200141c7810 */ /* 0x040fe20007ffe0ff */
[--C-:B-1----:R-:W-:Y:S02]  /*32a0*/  IMAD.WIDE.U32 R20, R20, 0x20, R184.reuse ;  /* 0x0000002014147825 */ /* 0x102fe400078e00b8 */
[----:B------:R3:W5:Y:S02]  /*32b0*/  LDG.E.64 R208, desc[UR22][R32.64] ;  /* 0x0000001620d07981 */ /* 0x000764000c1e1b00 */
[----:B------:R-:W-:-:S02]  /*32c0*/  IMAD.WIDE.U32 R22, R22, 0x20, R184 ;  /* 0x0000002016167825 */ /* 0x000fc400078e00b8 */
[----:B------:R3:W5:Y:S02]  /*32d0*/  LDG.E.128 R56, desc[UR22][R20.64] ;  /* 0x0000001614387981 */ /* 0x000764000c1e1d00 */
[--C-:B------:R-:W-:Y:S02]  /*32e0*/  IMAD.WIDE.U32 R24, R24, 0x20, R184.reuse ;  /* 0x0000002018187825 */ /* 0x100fe400078e00b8 */
[----:B------:R3:W5:Y:S02]  /*32f0*/  LDG.E.128 R52, desc[UR22][R20.64+0x10] ;  /* 0x0000101614347981 */ /* 0x000764000c1e1d00 */
[--C-:B------:R-:W-:Y:S02]  /*3300*/  IMAD.WIDE.U32 R26, R26, 0x20, R184.reuse ;  /* 0x000000201a1a7825 */ /* 0x100fe400078e00b8 */
[----:B------:R3:W5:Y:S02]  /*3310*/  LDG.E.128 R48, desc[UR22][R22.64] ;  /* 0x0000001616307981 */ /* 0x000764000c1e1d00 */
[----:B------:R-:W-:-:S02]  /*3320*/  IMAD.WIDE.U32 R184, R28, 0x20, R184 ;  /* 0x000000201cb87825 */ /* 0x000fc400078e00b8 */
[----:B------:R3:W5:Y:S02]  /*3330*/  LDG.E.128 R44, desc[UR22][R22.64+0x10] ;  /* 0x00001016162c7981 */ /* 0x000764000c1e1d00 */
[--C-:B------:R-:W-:Y:S02]  /*3340*/  IMAD.WIDE.U32 R28, R204, 0x8, R38.reuse ;  /* 0x00000008cc1c7825 */ /* 0x100fe400078e0026 */
[----:B------:R3:W5:Y:S02]  /*3350*/  LDG.E.128 R40, desc[UR22][R24.64] ;  /* 0x0000001618287981 */ /* 0x000764000c1e1d00 */
[--C-:B------:R-:W-:Y:S02]  /*3360*/  IMAD.WIDE.U32 R34, R34, 0x8, R38.reuse ;  /* 0x0000000822227825 */ /* 0x100fe400078e0026 */
[----:B------:R3:W5:Y:S02]  /*3370*/  LDG.E.64 R212, desc[UR22][R28.64] ;  /* 0x000000161cd47981 */ /* 0x000764000c1e1b00 */
[----:B------:R-:W-:-:S02]  /*3380*/  IMAD.WIDE.U32 R36, R36, 0x8, R38 ;  /* 0x0000000824247825 */ /* 0x000fc400078e0026 */
[----:B------:R3:W5:Y:S04]  /*3390*/  LDG.E.64 R206, desc[UR22][R34.64] ;  /* 0x0000001622ce7981 */ /* 0x000768000c1e1b00 */
[----:B------:R3:W5:Y:S04]  /*33a0*/  LDG.E.64 R204, desc[UR22][R36.64] ;  /* 0x0000001624cc7981 */ /* 0x000768000c1e1b00 */
[----:B------:R3:W5:Y:S04]  /*33b0*/  LDG.E.128 R28, desc[UR22][R26.64+0x10] ;  /* 0x000010161a1c7981 */ /* 0x000768000c1e1d00 */
[----:B------:R3:W5:Y:S04]  /*33c0*/  LDG.E.128 R32, desc[UR22][R26.64] ;  /* 0x000000161a207981 */ /* 0x000768000c1e1d00 */
[----:B------:R3:W5:Y:S04]  /*33d0*/  LDG.E.128 R36, desc[UR22][R24.64+0x10] ;  /* 0x0000101618247981 */ /* 0x000768000c1e1d00 */
[----:B------:R3:W5:Y:S04]  /*33e0*/  LDG.E.128 R20, desc[UR22][R184.64+0x10] ;  /* 0x00001016b8147981 */ /* 0x000768000c1e1d00 */
[----:B------:R3:W5:Y:S02]  /*33f0*/  LDG.E.128 R24, desc[UR22][R184.64] ;  /* 0x00000016b8187981 */ /* 0x000764000c1e1d00 */
.L_x_13323:
[----:B------:R2:W-:Y:S04]  /*3400*/  STL [R1+0xec], R0 ;  /* 0x0000ec0001007387 */ /* 0x0005e80000100800 */
[----:B01-3--:R-:W0:Y:S04]  /*3410*/  SHFL.DOWN PT, R184, R187, 0x10, 0x1f ;  /* 0x0a001f00bbb87f89 */ /* 0x00be2800000e0000 */
[----:B------:R-:W1:Y:S01]  /*3420*/  SHFL.DOWN PT, R185, R186, 0x10, 0x1f ;  /* 0x0a001f00bab97f89 */ /* 0x000e6200000e0000 */
[----:B--2---:R-:W2:Y:S01]  /*3430*/  S2R R0, SR_TID.X ;  /* 0x0000000000007919 */ /* 0x004ea20000002100 */
        /* <DEDUP_REMOVED lines=31> */
.L_x_13327:
[----:B------:R-:W-:Y:S05]  /*3630*/  BSYNC.RECONVERGENT B0 ;  /* 0x0000000000007941 */ /* 0x000fea0003800200 */
.L_x_13326:
[----:B------:R-:W1:Y:S08]  /*3640*/  S2UR UR10, SR_CgaCtaId ;  /* 0x00000000000a79c3 */ /* 0x000e700000008800 */
[----:B------:R-:W-:Y:S06]  /*3650*/  BAR.SYNC.DEFER_BLOCKING 0x0 ;  /* 0x0000000000007b1d */ /* 0x000fec0000010000 */
[----:B------:R-:W-:Y:S01]  /*3660*/  UMOV UR9, 0x400 ;  /* 0x0000040000097882 */ /* 0x000fe20000000000 */
[----:B------:R-:W-:Y:S04]  /*3670*/  STL [R1+0xf0], R2 ;  /* 0x0000f00201007387 */ /* 0x000fe80000100800 */
        /* <DEDUP_REMOVED lines=11> */
[----:B------:R-:W0:Y:S01]  /*3730*/  LDS.128 R184, [UR10] ;  /* 0x0000000affb87984 */ /* 0x000e220008000c00 */
[----:B------:R-:W-:Y:S01]  /*3740*/  @UP3 UIADD3 UR20, UPT, UPT, UR20, -0x1, URZ ;  /* 0xffffffff14143890 */ /* 0x000fe2000fffe0ff */
[----:B------:R-:W-:Y:S01]  /*3750*/  PLOP3.LUT P0, PT, PT, PT, UP3, 0x80, 0x8 ;  /* 0x000000000008781c */ /* 0x000fe20003f0f038 */
[----:B------:R-:W1:Y:S02]  /*3760*/  @UP3 LDCU.64 UR10, c[0x0][0x390] ;  /* 0x00007200ff0a37ac */ /* 0x000e640008000a00 */
[----:B------:R-:W-:-:S04]  /*3770*/  @UP3 UIMAD UR20, UR20, UR21, URZ ;  /* 0x00000015141432a4 */ /* 0x000fc8000f8e02ff */
[----:B------:R-:W-:Y:S01]  /*3780*/  @UP3 USHF.R.S32.HI UR9, URZ, 0x1f, UR20 ;  /* 0x0000001fff093899 */ /* 0x000fe20008011414 */
[----:B0-----:R-:W-:Y:S01]  /*3790*/  FADD.FTZ R185, R0, R185 ;  /* 0x000000b900b97221 */ /* 0x001fe20000010000 */
[----:B------:R-:W-:Y:S02]  /*37a0*/  FADD.FTZ R184, R2, R184 ;  /* 0x000000b802b87221 */ /* 0x000fe40000010000 */
[----:B------:R-:W-:Y:S01]  /*37b0*/  @UP3 ULEA.HI UR9, UR9, UR20, URZ, 0x3 ;  /* 0x0000001409093291 */ /* 0x000fe2000f8f18ff */
        /* <DEDUP_REMOVED lines=10> */
[----:B-1----:R-:W-:-:S05]  /*3860*/  @P0 IMAD.WIDE.U32 R186, R184, R186, UR10 ;  /* 0x0000000ab8ba0e25 */ /* 0x002fca000f8e00ba */
        /* <DEDUP_REMOVED lines=34> */
.L_x_13332:
[----:B------:R-:W-:Y:S05]  /*3a90*/  BSYNC.RECONVERGENT B0 ;  /* 0x0000000000007941 */ /* 0x000fea0003800200 */
.L_x_13331:
[----:B------:R-:W-:Y:S01]  /*3aa0*/  BSSY.RECONVERGENT B0, `(.L_x_13333) ;  /* 0x000000e000007945 */ /* 0x000fe20003800200 */
[----:B------:R-:W-:Y:S01]  /*3ab0*/  FADD.FTZ R185, R156, R185 ;  /* 0x000000b99cb97221 */ /* 0x000fe20000010000 */
[----:B------:R-:W-:Y:S02]  /*3ac0*/  MOV R156, RZ ;  /* 0x000000ff009c7202 */ /* 0x000fe40000000f00 */
[----:B------:R-:W-:Y:S05]  /*3ad0*/  @!P1 BRA `(.L_x_13334) ;  /* 0x0000000000289947 */ /* 0x000fea0003800000 */
[----:B------:R-:W-:Y:S01]  /*3ae0*/  MOV R156, UR20 ;  /* 0x00000014009c7c02 */ /* 0x000fe20008000f00 */
[----:B------:R-:W-:Y:S01]  /*3af0*/  HADD2.F32 R186, -RZ, R60.H0_H0 ;  /* 0x2000003cffba7230 */ /* 0x000fe20000004100 */
[----:B------:R-:W-:-:S03]  /*3b00*/  ISETP.LT.AND P0, PT, RZ, UR31, PT ;  /* 0x0000001fff007c0c */ /* 0x000fc6000bf01270 */
[----:B-----5:R-:W-:-:S04]  /*3b10*/  FFMA.FTZ R156, R0, R156, UR32 ;  /* 0x00000020009c7e23 */ /* 0x020fc8000801009c */
[----:B------:R-:W-:-:S04]  /*3b20*/  FADD.FTZ R156, R3, -R156 ;  /* 0x8000009c039c7221 */ /* 0x000fc80000010000 */
[----:B------:R-:W-:-:S05]  /*3b30*/  FMUL.FTZ R156, R156, UR30 ;  /* 0x0000001e9c9c7c20 */ /* 0x000fca0008410000 */
[----:B------:R-:W-:-:S05]  /*3b40*/  FSEL R156, R156, RZ, P0 ;  /* 0x000000ff9c9c7208 */ /* 0x000fca0000000000 */
[----:B------:R-:W-:-:S04]  /*3b50*/  FMUL.FTZ R156, R156, UR25 ;  /* 0x000000199c9c7c20 */ /* 0x000fc80008410000 */
[----:B------:R-:W-:-:S04]  /*3b60*/  FMUL.FTZ R156, R156, UR24 ;  /* 0x000000189c9c7c20 */ /* 0x000fc80008410000 */
[----:B------:R-:W-:-:S07]  /*3b70*/  FMUL.FTZ R156, R156, R186 ;  /* 0x000000ba9c9c7220 */ /* 0x000fce0000410000 */
.L_x_13334:
[----:B------:R-:W-:Y:S05]  /*3b80*/  BSYNC.RECONVERGENT B0 ;  /* 0x0000000000007941 */ /* 0x000fea0003800200 */
.L_x_13333:
[----:B------:R-:W-:-:S04]  /*3b90*/  F2FP.F16.F32.PACK_AB R156, RZ, R156 ;  /* 0x0000009cff9c723e */ /* 0x000fc800000000ff */
[----:B------:R-:W-:Y:S02]  /*3ba0*/  PRMT R168, R156, 0x7610, R168 ;  /* 0x000076109ca87816 */ /* 0x000fe400000000a8 */
[----:B------:R-:W-:-:S07]  /*3bb0*/  MOV R156, R185 ;  /* 0x000000b9009c7202 */ /* 0x000fce0000000f00 */
.L_x_13330:
[----:B------:R-:W-:Y:S05]  /*3bc0*/  BRA.U !UP3, `(.L_x_13335) ;  /* 0x000000010b847547 */ /* 0x000fea000b800000 */
[----:B------:R-:W-:Y:S01]  /*3bd0*/  LOP3.LUT P0, RZ, R212, 0xff00, RZ, 0xc0, !PT ;  /* 0x0000ff00d4ff7812 */ /* 0x000fe2000780c0ff */
[----:B------:R-:W-:Y:S01]  /*3be0*/  BSSY.RECONVERGENT B0, `(.L_x_13336) ;  /* 0x000000d000007945 */ /* 0x000fe20003800200 */
[----:B-1----:R-:W-:-:S11]  /*3bf0*/  HFMA2 R185, -RZ, RZ, 0, 0 ;  /* 0x00000000ffb97431 */ /* 0x002fd600000001ff */
        /* <DEDUP_REMOVED lines=11> */
.L_x_13337:
[----:B------:R-:W-:Y:S05]  /*3cb0*/  BSYNC.RECONVERGENT B0 ;  /* 0x0000000000007941 */ /* 0x000fea0003800200 */
.L_x_13336:
[----:B------:R-:W-:Y:S01]  /*3cc0*/  BSSY.RECONVERGENT B0, `(.L_x_13338) ;  /* 0x000000e000007945 */ /* 0x000fe20003800200 */
[----:B------:R-:W-:Y:S01]  /*3cd0*/  FADD.FTZ R185, R157, R185 ;  /* 0x000000b99db97221 */ /* 0x000fe20000010000 */
[----:B------:R-:W-:Y:S02]  /*3ce0*/  MOV R157, RZ ;  /* 0x000000ff009d7202 */ /* 0x000fe40000000f00 */
[----:B------:R-:W-:Y:S05]  /*3cf0*/  @!P0 BRA `(.L_x_13339) ;  /* 0x0000000000288947 */ /* 0x000fea0003800000 */
[----:B------:R-:W-:Y:S01]  /*3d00*/  MOV R157, UR20 ;  /* 0x00000014009d7c02 */ /* 0x000fe20008000f00 */
[----:B------:R-:W-:Y:S01]  /*3d10*/  HADD2.F32 R186, -RZ, R60.H1_H1 ;  /* 0x3000003cffba7230 */ /* 0x000fe20000004100 */
        /* <DEDUP_REMOVED lines=8> */
.L_x_13339:
[----:B------:R-:W-:Y:S05]  /*3da0*/  BSYNC.RECONVERGENT B0 ;  /* 0x0000000000007941 */ /* 0x000fea0003800200 */
.L_x_13338:
[----:B------:R-:W-:-:S04]  /*3db0*/  F2FP.F16.F32.PACK_AB R157, RZ, R157 ;  /* 0x0000009dff9d723e */ /* 0x000fc800000000ff */
[----:B------:R-:W-:Y:S02]  /*3dc0*/  PRMT R168, R168, 0x5410, R157 ;  /* 0x00005410a8a87816 */ /* 0x000fe4000000009d */
[----:B------:R-:W-:-:S07]  /*3dd0*/  MOV R157, R185 ;  /* 0x000000b9009d7202 */ /* 0x000fce0000000f00 */
.L_x_13335:
        /* <DEDUP_REMOVED lines=15> */
.L_x_13342:
[----:B------:R-:W-:Y:S05]  /*3ed0*/  BSYNC.RECONVERGENT B0 ;  /* 0x0000000000007941 */ /* 0x000fea0003800200 */
.L_x_13341:
        /* <DEDUP_REMOVED lines=14> */
.L_x_13344:
[----:B------:R-:W-:Y:S05]  /*3fc0*/  BSYNC.RECONVERGENT B0 ;  /* 0x0000000000007941 */ /* 0x000fea0003800200 */
.L_x_13343:
[----:B------:R-:W-:-:S04]  /*3fd0*/  F2FP.F16.F32.PACK_AB R158, RZ, R158 ;  /* 0x0000009eff9e723e */ /* 0x000fc800000000ff */
[----:B------:R-:W-:Y:S02]  /*3fe0*/  PRMT R169, R158, 0x7610, R169 ;  /* 0x000076109ea97816 */ /* 0x000fe400000000a9 */
[----:B------:R-:W-:-:S07]  /*3ff0*/  MOV R158, R185 ;  /* 0x000000b9009e7202 */ /* 0x000fce0000000f00 */
.L_x_13340:
        /* <DEDUP_REMOVED lines=15> */
.L_x_13347:
[----:B------:R-:W-:Y:S05]  /*40f0*/  BSYNC.RECONVERGENT B0 ;  /* 0x0000000000007941 */ /* 0x000fea0003800200 */
.L_x_13346:
        /* <DEDUP_REMOVED lines=14> */
.L_x_13349:
[----:B------:R-:W-:Y:S05]  /*41e0*/  BSYNC.RECONVERGENT B0 ;  /* 0x0000000000007941 */ /* 0x000fea0003800200 */
.L_x_13348:
[----:B------:R-:W-:-:S04]  /*41f0*/  F2FP.F16.F32.PACK_AB R159, RZ, R159 ;  /* 0x0000009fff9f723e */ /* 0x000fc800000000ff */
[----:B------:R-:W-:Y:S02]  /*4200*/  PRMT R169, R169, 0x5410, R159 ;  /* 0x00005410a9a97816 */ /* 0x000fe4000000009f */
[----:B------:R-:W-:-:S07]  /*4210*/  MOV R159, R185 ;  /* 0x000000b9009f7202 */ /* 0x000fce0000000f00 */
.L_x_13345:
        /* <DEDUP_REMOVED lines=15> */
.L_x_13352:
[----:B------:R-:W-:Y:S05]  /*4310*/  BSYNC.RECONVERGENT B0 ;  /* 0x0000000000007941 */ /* 0x000fea0003800200 */
.L_x_13351:
        /* <DEDUP_REMOVED lines=14> */
.L_x_13354:
[----:B------:R-:W-:Y:S05]  /*4400*/  BSYNC.RECONVERGENT B0 ;  /* 0x0000000000007941 */ /* 0x000fea0003800200 */
.L_x_13353:
[----:B------:R-:W-:-:S04]  /*4410*/  F2FP.F16.F32.PACK_AB R152, RZ, R152 ;  /* 0x00000098ff98723e */ /* 0x000fc800000000ff */
[----:B------:R-:W-:Y:S02]  /*4420*/  PRMT R170, R152, 0x7610, R170 ;  /* 0x0000761098aa7816 */ /* 0x000fe400000000aa */
[----:B------:R-:W-:-:S07]  /*4430*/  MOV R152, R185 ;  /* 0x000000b900987202 */ /* 0x000fce0000000f00 */
.L_x_13350:
        /* <DEDUP_REMOVED lines=15> */
.L_x_13357:
[----:B------:R-:W-:Y:S05]  /*4530*/  BSYNC.RECONVERGENT B0 ;  /* 0x0000000000007941 */ /* 0x000fea0003800200 */
.L_x_13356:
        /* <DEDUP_REMOVED lines=14> */
.L_x_13359:
[----:B------:R-:W-:Y:S05]  /*4620*/  BSYNC.RECONVERGENT B0 ;  /* 0x0000000000007941 */ /* 0x000fea0003800200 */
.L_x_13358:
[----:B------:R-:W-:-:S04]  /*4630*/  F2FP.F16.F32.PACK_AB R153, RZ, R153 ;  /* 0x00000099ff99723e */ /* 0x000fc800000000ff */
[----:B------:R-:W-:Y:S02]  /*4640*/  PRMT R170, R170, 0x5410, R153 ;  /* 0x00005410aaaa7816 */ /* 0x000fe40000000099 */
[----:B------:R-:W-:-:S07]  /*4650*/  MOV R153, R185 ;  /* 0x000000b900997202 */ /* 0x000fce0000000f00 */
.L_x_13355:
        /* <DEDUP_REMOVED lines=15> */
.L_x_13362:
[----:B------:R-:W-:Y:S05]  /*4750*/  BSYNC.RECONVERGENT B0 ;  /* 0x0000000000007941 */ /* 0x000fea0003800200 */
.L_x_13361:
        /* <DEDUP_REMOVED lines=14> */
.L_x_13364:
[----:B------:R-:W-:Y:S05]  /*4840*/  BSYNC.RECONVERGENT B0 ;  /* 0x0000000000007941 */ /* 0x000fea0003800200 */
.L_x_13363:
[----:B------:R-:W-:-:S04]  /*4850*/  F2FP.F16.F32.PACK_AB R154, RZ, R154 ;  /* 0x0000009aff9a723e */ /* 0x000fc800000000ff */
[----:B------:R-:W-:Y:S02]  /*4860*/  PRMT R171, R154, 0x7610, R171 ;  /* 0x000076109aab7816 */ /* 0x000fe400000000ab */
[----:B------:R-:W-:-:S07]  /*4870*/  MOV R154, R185 ;  /* 0x000000b9009a7202 */ /* 0x000fce0000000f00 */
.L_x_13360:
[----:B------:R-:W-:Y:S05]  /*4880*/  BRA.U !UP3, `(.L_x_13365) ;  /* 0x000000290b7c7547 */ /* 0x000fea000b800000 */
[----:B------:R0:W5:Y:S01]  /*4890*/  LDL R187, [R1] ;  /* 0x0000000001bb7983 */ /* 0x0001620000100800 */
[----:B------:R-:W-:Y:S01]  /*48a0*/  ISETP.GE.U32.AND P0, PT, R212, RZ, PT ;  /* 0x000000ffd400720c */ /* 0x000fe20003f06070 */
[----:B------:R-:W-:Y:S01]  /*48b0*/  BSSY.RECONVERGENT B0, `(.L_x_13366) ;  /* 0x000000e000007945 */ /* 0x000fe20003800200 */
[----:B-1----:R-:W-:Y:S02]  /*48c0*/  HFMA2 R185, -RZ, RZ, 0, 0 ;  /* 0x00000000ffb97431 */ /* 0x002fe400000001ff */
[----:B------:R-:W-:-:S13]  /*48d0*/  ISETP.GE.U32.AND.EX P0, PT, R213, 0x1000000, PT, P0 ;  /* 0x01000000d500780c */ /* 0x000fda0003f06100 */
[----:B0-----:R-:W-:Y:S05]  /*48e0*/  @!P0 BRA `(.L_x_13367) ;  /* 0x0000000000288947 */ /* 0x001fea0003800000 */
        /* <DEDUP_REMOVED lines=10> */
.L_x_13367:
[----:B------:R-:W-:Y:S05]  /*4990*/  BSYNC.RECONVERGENT B0 ;  /* 0x0000000000007941 */ /* 0x000fea0003800200 */
.L_x_13366:
        /* <DEDUP_REMOVED lines=14> */
.L_x_13369:
[----:B------:R-:W-:Y:S05]  /*4a80*/  BSYNC.RECONVERGENT B0 ;  /* 0x0000000000007941 */ /* 0x000fea0003800200 */
.L_x_13368:
[----:B------:R-:W-:-:S04]  /*4a90*/  F2FP.F16.F32.PACK_AB R185, RZ, R185 ;  /* 0x000000b9ffb9723e */ /* 0x000fc800000000ff */
[----:B------:R-:W-:Y:S01]  /*4aa0*/  PRMT R171, R171, 0x5410, R185 ;  /* 0x00005410abab7816 */ /* 0x000fe200000000b9 */
[----:B------:R-:W-:Y:S06]  /*4ab0*/  BRA `(.L_x_13365) ;  /* 0x0000002400f07947 */ /* 0x000fec0003800000 */
.L_x_13329:
[----:B------:R-:W-:Y:S05]  /*4ac0*/  BRA.U !UP3, `(.L_x_13370) ;  /* 0x000000010b807547 */ /* 0x000fea000b800000 */
[----:B------:R-:W-:Y:S01]  /*4ad0*/  LOP3.LUT P0, RZ, R212, 0xff, RZ, 0xc0, !PT ;  /* 0x000000ffd4ff7812 */ /* 0x000fe2000780c0ff */
[----:B------:R-:W-:Y:S01]  /*4ae0*/  BSSY.RECONVERGENT B0, `(.L_x_13371) ;  /* 0x000000d000007945 */ /* 0x000fe20003800200 */
[----:B------:R-:W-:-:S11]  /*4af0*/  HFMA2 R172, -RZ, RZ, 0, 0 ;  /* 0x00000000ffac7431 */ /* 0x000fd600000001ff */
        /* <DEDUP_REMOVED lines=11> */
.L_x_13372:
[----:B------:R-:W-:Y:S05]  /*4bb0*/  BSYNC.RECONVERGENT B0 ;  /* 0x0000000000007941 */ /* 0x000fea0003800200 */
.L_x_13371:
        /* <DEDUP_REMOVED lines=14> */
.L_x_13374:
[----:B------:R-:W-:Y:S05]  /*4ca0*/  BSYNC.RECONVERGENT B0 ;  /* 0x0000000000007941 */ /* 0x000fea0003800200 */
.L_x_13373:
[----:B------:R-:W-:-:S04]  /*4cb0*/  F2FP.F16.F32.PACK_AB R172, RZ, R172 ;  /* 0x000000acffac723e */ /* 0x000fc800000000ff */
[----:B------:R-:W-:-:S07]  /*4cc0*/  PRMT R168, R172, 0x7610, R168 ;  /* 0x00007610aca87816 */ /* 0x000fce00000000a8 */
.L_x_13370:
[----:B------:R-:W-:Y:S05]  /*4cd0*/  BRA.U !UP3, `(.L_x_13375) ;  /* 0x000000010b807547 */ /* 0x000fea000b800000 */
[----:B------:R-:W-:Y:S01]  /*4ce0*/  LOP3.LUT P0, RZ, R212, 0xff00, RZ, 0xc0, !PT ;  /* 0x0000ff00d4ff7812 */ /* 0x000fe2000780c0ff */
[----:B------:R-:W-:Y:S01]  /*4cf0*/  BSSY.RECONVERGENT B0, `(.L_x_13376) ;  /* 0x000000d000007945 */ /* 0x000fe20003800200 */
[----:B------:R-:W-:-:S11]  /*4d00*/  HFMA2 R172, -RZ, RZ, 0, 0 ;  /* 0x00000000ffac7431 */ /* 0x000fd600000001ff */
        /* <DEDUP_REMOVED lines=11> */
.L_x_13377:
[----:B------:R-:W-:Y:S05]  /*4dc0*/  BSYNC.RECONVERGENT B0 ;  /* 0x0000000000007941 */ /* 0x000fea0003800200 */
.L_x_13376:
        /* <DEDUP_REMOVED lines=14> */
.L_x_13379:
[----:B------:R-:W-:Y:S05]  /*4eb0*/  BSYNC.RECONVERGENT B0 ;  /* 0x0000000000007941 */ /* 0x000fea0003800200 */
.L_x_13378:
[----:B------:R-:W-:-:S04]  /*4ec0*/  F2FP.F16.F32.PACK_AB R172, RZ, R172 ;  /* 0x000000acffac723e */ /* 0x000fc800000000ff */
[----:B------:R-:W-:-:S07]  /*4ed0*/  PRMT R168, R168, 0x5410, R172 ;  /* 0x00005410a8a87816 */ /* 0x000fce00000000ac */
.L_x_13375:
        /* <DEDUP_REMOVED lines=15> */
.L_x_13382:
[----:B------:R-:W-:Y:S05]  /*4fd0*/  BSYNC.RECONVERGENT B0 ;  /* 0x0000000000007941 */ /* 0x000fea0003800200 */
.L_x_13381:
        /* <DEDUP_REMOVED lines=14> */
.L_x_13384:
[----:B------:R-:W-:Y:S05]  /*50c0*/  BSYNC.RECONVERGENT B0 ;  /* 0x0000000000007941 */ /* 0x000fea0003800200 */
.L_x_13383:
[----:B------:R-:W-:-:S04]  /*50d0*/  F2FP.F16.F32.PACK_AB R172, RZ, R172 ;  /* 0x000000acffac723e */ /* 0x000fc800000000ff */
[----:B------:R-:W-:-:S07]  /*50e0*/  PRMT R169, R172, 0x7610, R169 ;  /* 0x00007610aca97816 */ /* 0x000fce00000000a9 */
.L_x_13380:
        /* <DEDUP_REMOVED lines=15> */
.L_x_13387:
[----:B------:R-:W-:Y:S05]  /*51e0*/  BSYNC.RECONVERGENT B0 ;  /* 0x0000000000007941 */ /* 0x000fea0003800200 */
.L_x_13386:
        /* <DEDUP_REMOVED lines=14> */
.L_x_13389:
[----:B------:R-:W-:Y:S05]  /*52d0*/  BSYNC.RECONVERGENT B0 ;  /* 0x0000000000007941 */ /* 0x000fea0003800200 */
.L_x_13388:
[----:B------:R-:W-:-:S04]  /*52e0*/  F2FP.F16.F32.PACK_AB R172, RZ, R172 ;  /* 0x000000acffac723e */ /* 0x000fc800000000ff */
[----:B------:R-:W-:-:S07]  /*52f0*/  PRMT R169, R169, 0x5410, R172 ;  /* 0x00005410a9a97816 */ /* 0x000fce00000000ac */
.L_x_13385:
        /* <DEDUP_REMOVED lines=15> */
.L_x_13392:
[----:B------:R-:W-:Y:S05]  /*53f0*/  BSYNC.RECONVERGENT B0 ;  /* 0x0000000000007941 */ /* 0x000fea0003800200 */
.L_x_13391:
        /* <DEDUP_REMOVED lines=14> */
.L_x_13394:
[----:B------:R-:W-:Y:S05]  /*54e0*/  BSYNC.RECONVERGENT B0 ;  /* 0x0000000000007941 */ /* 0x000fea0003800200 */
.L_x_13393:
[----:B------:R-:W-:-:S04]  /*54f0*/  F2FP.F16.F32.PACK_AB R172, RZ, R172 ;  /* 0x000000acffac723e */ /* 0x000fc800000000ff */
[----:B------:R-:W-:-:S07]  /*5500*/  PRMT R170, R172, 0x7610, R170 ;  /* 0x00007610acaa7816 */ /* 0x000fce00000000aa */
.L_x_13390:
        /* <DEDUP_REMOVED lines=15> */
.L_x_13397:
[----:B------:R-:W-:Y:S05]  /*5600*/  BSYNC.RECONVERGENT B0 ;  /* 0x0000000000007941 */ /* 0x000fea0003800200 */
.L_x_13396:
        /* <DEDUP_REMOVED lines=14> */
.L_x_13399:
[----:B------:R-:W-:Y:S05]  /*56f0*/  BSYNC.RECONVERGENT B0 ;  /* 0x0000000000007941 */ /* 0x000fea0003800200 */
.L_x_13398:
[----:B------:R-:W-:-:S04]  /*5700*/  F2FP.F16.F32.PACK_AB R172, RZ, R172 ;  /* 0x000000acffac723e */ /* 0x000fc800000000ff */
[----:B------:R-:W-:-:S07]  /*5710*/  PRMT R170, R170, 0x5410, R172 ;  /* 0x00005410aaaa7816 */ /* 0x000fce00000000ac */
.L_x_13395:
        /* <DEDUP_REMOVED lines=15> */
.L_x_13402:
[----:B------:R-:W-:Y:S05]  /*5810*/  BSYNC.RECONVERGENT B0 ;  /* 0x0000000000007941 */ /* 0x000fea0003800200 */
.L_x_13401:
        /* <DEDUP_REMOVED lines=14> */
.L_x_13404:
[----:B------:R-:W-:Y:S05]  /*5900*/  BSYNC.RECONVERGENT B0 ;  /* 0x0000000000007941 */ /* 0x000fea0003800200 */
.L_x_13403:
[----:B------:R-:W-:-:S04]  /*5910*/  F2FP.F16.F32.PACK_AB R172, RZ, R172 ;  /* 0x000000acffac723e */ /* 0x000fc800000000ff */
[----:B------:R-:W-:-:S07]  /*5920*/  PRMT R171, R172, 0x7610, R171 ;  /* 0x00007610acab7816 */ /* 0x000fce00000000ab */
.L_x_13400:
[----:B-1----:R-:W2:Y:S01]  /*5930*/  LDL R185, [R1] ;  /* 0x0000000001b97983 */ /* 0x002ea20000100800 */
[----:B------:R-:W-:Y:S02]  /*5940*/  MOV R173, UR20 ;  /* 0x0000001400ad7c02 */ /* 0x000fe40008000f00 */
[----:B------:R-:W-:Y:S02]  /*5950*/  MOV R174, UR20 ;  /* 0x0000001400ae7c02 */ /* 0x000fe40008000f00 */
[----:B------:R-:W-:Y:S01]  /*5960*/  MOV R178, UR20 ;  /* 0x0000001400b27c02 */ /* 0x000fe20008000f00 */
[-C--:B------:R-:W-:Y:S01]  /*5970*/  FFMA.FTZ R177, R11, R173.reuse, UR32 ;  /* 0x000000200bb17e23 */ /* 0x080fe200080100ad */
        /* <DEDUP_REMOVED lines=31> */
[----:B------:R-:W-:-:S02]  /*5b70*/  FSEL R185, R173, RZ, P0 ;  /* 0x000000ffadb97208 */ /* 0x000fc40000000000 */
[----:B------:R-:W-:Y:S01]  /*5b80*/  MOV R173, R186 ;  /* 0x000000ba00ad7202 */ /* 0x000fe20000000f00 */
[----:B------:R-:W-:-:S04]  /*5b90*/  FADD.FTZ R172, R252, -R172 ;  /* 0x800000acfcac7221 */ /* 0x000fc80000010000 */
[----:B------:R-:W-:-:S05]  /*5ba0*/  FMUL.FTZ R172, R172, UR30 ;  /* 0x0000001eacac7c20 */ /* 0x000fca0008410000 */
[----:B------:R-:W-:Y:S02]  /*5bb0*/  FSEL R179, R172, RZ, P0 ;  /* 0x000000ffacb37208 */ /* 0x000fe40000000000 */
[----:B------:R-:W-:Y:S01]  /*5bc0*/  MOV R172, R185 ;  /* 0x000000b900ac7202 */ /* 0x000fe20000000f00 */
[----:B------:R-:W-:Y:S06]  /*5bd0*/  BRA.U !UP3, `(.L_x_13365) ;  /* 0x000000150ba87547 */ /* 0x000fec000b800000 */
[----:B------:R-:W-:-:S04]  /*5be0*/  ISETP.GE.U32.AND P0, PT, R212, RZ, PT ;  /* 0x000000ffd400720c */ /* 0x000fc80003f06070 */
        /* <DEDUP_REMOVED lines=20> */
.L_x_13328:
        /* <DEDUP_REMOVED lines=11> */
[----:B------:R-:W-:-:S03]  /*5de0*/  @P0 HADD2.F32 R186, -RZ, R164.H0_H0 ;  /* 0x200000a4ffba0230 */ /* 0x000fc60000004100 */
[----:B------:R-:W-:-:S04]  /*5df0*/  FMUL.FTZ R185, R185, UR25 ;  /* 0x00000019b9b97c20 */ /* 0x000fc80008410000 */
[----:B------:R-:W-:Y:S01]  /*5e00*/  FMUL.FTZ R187, R185, UR24 ;  /* 0x00000018b9bb7c20 */ /* 0x000fe20008410000 */
[----:B------:R-:W-:-:S03]  /*5e10*/  HFMA2 R185, -RZ, RZ, 0, 0 ;  /* 0x00000000ffb97431 */ /* 0x000fc600000001ff */
[----:B------:R-:W-:Y:S01]  /*5e20*/  @P0 FMUL.FTZ R185, R186, R187 ;  /* 0x000000bbbab90220 */ /* 0x000fe20000410000 */
[----:B------:R-:W-:-:S03]  /*5e30*/  @P0 HADD2.F32 R186, -RZ, R60.H0_H0 ;  /* 0x2000003cffba0230 */ /* 0x000fc60000004100 */
[----:B------:R-:W-:Y:S01]  /*5e40*/  FADD.FTZ R156, R156, R185 ;  /* 0x000000b99c9c7221 */ /* 0x000fe20000010000 */
[----:B------:R-:W-:Y:S01]  /*5e50*/  MOV R185, RZ ;  /* 0x000000ff00b97202 */ /* 0x000fe20000000f00 */
[----:B------:R-:W-:-:S05]  /*5e60*/  @P0 FMUL.FTZ R185, R186, R187 ;  /* 0x000000bbbab90220 */ /* 0x000fca0000410000 */
[----:B------:R-:W-:-:S04]  /*5e70*/  F2FP.F16.F32.PACK_AB R185, RZ, R185 ;  /* 0x000000b9ffb9723e */ /* 0x000fc800000000ff */
[----:B------:R-:W-:-:S07]  /*5e80*/  PRMT R168, R185, 0x7610, R168 ;  /* 0x00007610b9a87816 */ /* 0x000fce00000000a8 */
.L_x_13406:
        /* <DEDUP_REMOVED lines=8> */
[----:B------:R-:W-:-:S03]  /*5f10*/  @P0 HADD2.F32 R186, -RZ, R164.H1_H1 ;  /* 0x300000a4ffba0230 */ /* 0x000fc60000004100 */
[----:B------:R-:W-:-:S04]  /*5f20*/  FMUL.FTZ R185, R185, UR25 ;  /* 0x00000019b9b97c20 */ /* 0x000fc80008410000 */
[----:B------:R-:W-:Y:S01]  /*5f30*/  FMUL.FTZ R187, R185, UR24 ;  /* 0x00000018b9bb7c20 */ /* 0x000fe20008410000 */
[----:B------:R-:W-:-:S03]  /*5f40*/  HFMA2 R185, -RZ, RZ, 0, 0 ;  /* 0x00000000ffb97431 */ /* 0x000fc600000001ff */
[----:B------:R-:W-:Y:S01]  /*5f50*/  @P0 FMUL.FTZ R185, R186, R187 ;  /* 0x000000bbbab90220 */ /* 0x000fe20000410000 */
[----:B------:R-:W-:-:S03]  /*5f60*/  @P0 HADD2.F32 R186, -RZ, R60.H1_H1 ;  /* 0x3000003cffba0230 */ /* 0x000fc60000004100 */
[----:B------:R-:W-:Y:S01]  /*5f70*/  FADD.FTZ R157, R157, R185 ;  /* 0x000000b99d9d7221 */ /* 0x000fe20000010000 */
[----:B------:R-:W-:Y:S01]  /*5f80*/  MOV R185, RZ ;  /* 0x000000ff00b97202 */ /* 0x000fe20000000f00 */
[----:B------:R-:W-:-:S05]  /*5f90*/  @P0 FMUL.FTZ R185, R186, R187 ;  /* 0x000000bbbab90220 */ /* 0x000fca0000410000 */
[----:B------:R-:W-:-:S04]  /*5fa0*/  F2FP.F16.F32.PACK_AB R185, RZ, R185 ;  /* 0x000000b9ffb9723e */ /* 0x000fc800000000ff */
[----:B------:R-:W-:-:S07]  /*5fb0*/  PRMT R168, R168, 0x5410, R185 ;  /* 0x00005410a8a87816 */ /* 0x000fce00000000b9 */
.L_x_13407:
        /* <DEDUP_REMOVED lines=8> */
[----:B-----5:R-:W-:-:S03]  /*6040*/  @P0 HADD2.F32 R186, -RZ, R165.H0_H0 ;  /* 0x200000a5ffba0230 */ /* 0x020fc60000004100 */
        /* <DEDUP_REMOVED lines=10> */
.L_x_13408:
        /* <DEDUP_REMOVED lines=8> */
[----:B-----5:R-:W-:-:S03]  /*6170*/  @P0 HADD2.F32 R186, -RZ, R165.H1_H1 ;  /* 0x300000a5ffba0230 */ /* 0x020fc60000004100 */
        /* <DEDUP_REMOVED lines=10> */
.L_x_13409:
        /* <DEDUP_REMOVED lines=19> */
.L_x_13410:
        /* <DEDUP_REMOVED lines=19> */
.L_x_13411:
        /* <DEDUP_REMOVED lines=19> */
.L_x_13412:
[----:B------:R-:W-:Y:S05]  /*65b0*/  BRA.U !UP3, `(.L_x_13365) ;  /* 0x0000000d0b307547 */ /* 0x000fea000b800000 */
[----:B------:R-:W2:Y:S01]  /*65c0*/  LDL R186, [R1] ;  /* 0x0000000001ba7983 */ /* 0x000ea20000100800 */
[----:B------:R-:W-:Y:S02]  /*65d0*/  PLOP3.LUT P1, PT, PT, PT, UP2, 0x80, 0x8 ;  /* 0x000000000008781c */ /* 0x000fe40003f2f028 */
[----:B-1----:R-:W-:Y:S02]  /*65e0*/  MOV R185, UR20 ;  /* 0x0000001400b97c02 */ /* 0x002fe40008000f00 */
[----:B------:R-:W-:-:S04]  /*65f0*/  ISETP.GE.U32.AND P0, PT, R212, RZ, PT ;  /* 0x000000ffd400720c */ /* 0x000fc80003f06070 */
[----:B------:R-:W-:-:S05]  /*6600*/  ISETP.GE.U32.AND.EX P0, PT, R213, 0x1000000, PT, P0 ;  /* 0x01000000d500780c */ /* 0x000fca0003f06100 */
[----:B--2---:R-:W-:Y:S01]  /*6610*/  @P1 FFMA.FTZ R185, R186, R185, UR32 ;  /* 0x00000020bab91e23 */ /* 0x004fe200080100b9 */
[----:B------:R-:W-:-:S03]  /*6620*/  MOV R186, R55 ;  /* 0x0000003700ba7202 */ /* 0x000fc60000000f00 */
[----:B------:R-:W-:-:S04]  /*6630*/  @P1 FADD.FTZ R185, R252, -R185 ;  /* 0x800000b9fcb91221 */ /* 0x000fc80000010000 */
[----:B------:R-:W-:Y:S01]  /*6640*/  @P1 FFMA.FTZ R186, R185, UR30, R55 ;  /* 0x0000001eb9ba1c23 */ /* 0x000fe20008010037 */
[----:B------:R-:W-:-:S03]  /*6650*/  HFMA2 R185, -RZ, RZ, 0, 0 ;  /* 0x00000000ffb97431 */ /* 0x000fc600000001ff */
[----:B------:R-:W-:Y:S01]  /*6660*/  FMUL.FTZ R187, R186, UR25 ;  /* 0x00000019babb7c20 */ /* 0x000fe20008410000 */
[----:B-----5:R-:W-:-:S03]  /*6670*/  @P0 HADD2.F32 R186, -RZ, R167.H1_H1 ;  /* 0x300000a7ffba0230 */ /* 0x020fc60000004100 */
        /* <DEDUP_REMOVED lines=9> */
.L_x_13405:
        /* <DEDUP_REMOVED lines=23> */
.L_x_13413:
[----:B------:R-:W-:Y:S02]  /*6880*/  MOV R172, UR20 ;  /* 0x0000001400ac7c02 */ /* 0x000fe40008000f00 */
[----:B-1----:R-:W-:-:S03]  /*6890*/  MOV R185, R57 ;  /* 0x0000003900b97202 */ /* 0x002fc60000000f00 */
[----:B------:R-:W-:-:S04]  /*68a0*/  @P0 FFMA.FTZ R172, R2, R172, UR32 ;  /* 0x0000002002ac0e23 */ /* 0x000fc800080100ac */
[----:B------:R-:W-:-:S04]  /*68b0*/  @P0 FADD.FTZ R172, R4, -R172 ;  /* 0x800000ac04ac0221 */ /* 0x000fc80000010000 */
        /* <DEDUP_REMOVED lines=18> */
.L_x_13414:
        /* <DEDUP_REMOVED lines=22> */
.L_x_13415:
        /* <DEDUP_REMOVED lines=22> */
.L_x_13416:
        /* <DEDUP_REMOVED lines=22> */
.L_x_13417:
        /* <DEDUP_REMOVED lines=22> */
.L_x_13418:
        /* <DEDUP_REMOVED lines=22> */
.L_x_13419:
[----:B------:R-:W2:Y:S01]  /*70c0*/  LDL R173, [R1] ;  /* 0x0000000001ad7983 */ /* 0x000ea20000100800 */
[----:B------:R-:W-:Y:S02]  /*70d0*/  MOV R172, UR20 ;  /* 0x0000001400ac7c02 */ /* 0x000fe40008000f00 */
[----:B------:R-:W-:Y:S02]  /*70e0*/  MOV R187, R55 ;  /* 0x0000003700bb7202 */ /* 0x000fe40000000f00 */
[----:B------:R-:W-:Y:S02]  /*70f0*/  MOV R178, R177 ;  /* 0x000000b100b27202 */ /* 0x000fe40000000f00 */
[----:B------:R-:W-:Y:S02]  /*7100*/  MOV R177, R176 ;  /* 0x000000b000b17202 */ /* 0x000fe40000000f00 */
[----:B------:R-:W-:Y:S02]  /*7110*/  MOV R176, R175 ;  /* 0x000000af00b07202 */ /* 0x000fe40000000f00 */
[----:B------:R-:W-:-:S02]  /*7120*/  MOV R175, R174 ;  /* 0x000000ae00af7202 */ /* 0x000fc40000000f00 */
[----:B------:R-:W-:Y:S01]  /*7130*/  MOV R174, R179 ;  /* 0x000000b300ae7202 */ /* 0x000fe20000000f00 */
[----:B--2---:R-:W-:Y:S01]  /*7140*/  @P0 FFMA.FTZ R172, R173, R172, UR32 ;  /* 0x00000020adac0e23 */ /* 0x004fe200080100ac */
[----:B------:R-:W-:-:S03]  /*7150*/  MOV R173, R185 ;  /* 0x000000b900ad7202 */ /* 0x000fc60000000f00 */
[----:B------:R-:W-:-:S04]  /*7160*/  @P0 FADD.FTZ R172, R252, -R172 ;  /* 0x800000acfcac0221 */ /* 0x000fc80000010000 */
        /* <DEDUP_REMOVED lines=17> */
.L_x_13365:
[----:B------:R-:W2:Y:S01]  /*7280*/  LDL R212, [R1+0x8] ;  /* 0x0000080001d47983 */ /* 0x000ea20000100800 */
[----:B------:R-:W-:Y:S01]  /*7290*/  ISETP.NE.U32.AND P0, PT, RZ, UR6, PT ;  /* 0x00000006ff007c0c */ /* 0x000fe2000bf05070 */
[----:B------:R-:W0:Y:S01]  /*72a0*/  @UP3 LDCU.64 UR10, c[0x0][0x468] ;  /* 0x00008d00ff0a37ac */ /* 0x000e220008000a00 */
[----:B------:R-:W-:Y:S02]  /*72b0*/  PLOP3.LUT P1, PT, PT, PT, UP3, 0x80, 0x8 ;  /* 0x000000000008781c */ /* 0x000fe40003f2f038 */
[----:B------:R-:W-:Y:S01]  /*72c0*/  ISETP.NE.AND.EX P0, PT, RZ, UR7, PT, P0 ;  /* 0x00000007ff007c0c */ /* 0x000fe2000bf05300 */
[----:B------:R-:W-:-:S04]  /*72d0*/  UISETP.NE.U32.AND UP0, UPT, UR4, URZ, UPT ;  /* 0x000000ff0400728c */ /* 0x000fc8000bf05070 */
[----:B------:R-:W-:-:S08]  /*72e0*/  UISETP.NE.AND.EX UP0, UPT, UR5, URZ, UPT, UP0 ;  /* 0x000000ff0500728c */ /* 0x000fd0000bf05300 */
[----:B-----5:R-:W2:Y:S02]  /*72f0*/  @P0 LDC.64 R186, c[0x0][0x478] ;  /* 0x00011e00ffba0b82 */ /* 0x020ea40000000a00 */
[----:B--2---:R-:W-:-:S05]  /*7300*/  @P0 IMAD.WIDE.U32 R186, R212, 0x20, R186 ;  /* 0x00000020d4ba0825 */ /* 0x004fca00078e00ba */
[----:B------:R-:W-:Y:S04]  /*7310*/  @P0 STG.E.128 desc[UR22][R186.64], R172 ;  /* 0x000000acba000986 */ /* 0x000fe8000c101d16 */
[----:B------:R2:W-:Y:S02]  /*7320*/  @P0 STG.E.128 desc[UR22][R186.64+0x10], R176 ;  /* 0x000010b0ba000986 */ /* 0x0005e4000c101d16 */
[----:B--2---:R-:W-:-:S05]  /*7330*/  MOV R186, 0x10 ;  /* 0x0000001000ba7802 */ /* 0x004fca0000000f00 */
[----:B0-----:R-:W-:-:S05]  /*7340*/  @P1 IMAD.WIDE.U32 R186, R184, R186, UR10 ;  /* 0x0000000ab8ba1e25 */ /* 0x001fca000f8e00ba */
[----:B------:R0:W-:Y:S01]  /*7350*/  @P1 STG.E.128 desc[UR22][R186.64], R168 ;  /* 0x000000a8ba001986 */ /* 0x0001e2000c101d16 */
[----:B------:R-:W-:Y:S05]  /*7360*/  BRA.U !UP3, `(.L_x_13420) ;  /* 0x000000010b107547 */ /* 0x000fea000b800000 */
[----:B------:R-:W2:Y:S01]  /*7370*/  LDC.64 R166, c[0x0][0x390] ;  /* 0x0000e400ffa67b82 */ /* 0x000ea20000000a00 */
[----:B------:R-:W-:-:S05]  /*7380*/  IADD3 R164, PT, PT, R184, 0x80, RZ ;  /* 0x00000080b8a47810 */ /* 0x000fca0007ffe0ff */
[----:B--2---:R-:W-:-:S06]  /*7390*/  IMAD.WIDE.U32 R164, R164, 0x10, R166 ;  /* 0x00000010a4a47825 */ /* 0x004fcc00078e00a6 */
[----:B------:R-:W5:Y:S02]  /*73a0*/  LDG.E.128 R164, desc[UR22][R164.64] ;  /* 0x00000016a4a47981 */ /* 0x000f64000c1e1d00 */
.L_x_13420:
[----:B------:R-:W-:Y:S05]  /*73b0*/  BRA.U !UP0, `(.L_x_13421) ;  /* 0x0000001508347547 */ /* 0x000fea000b800000 */
[----:B------:R-:W-:Y:S05]  /*73c0*/  @!P0 BRA `(.L_x_13422) ;  /* 0x0000000800c88947 */ /* 0x000fea0003800000 */
[----:B------:R-:W-:Y:S02]  /*73d0*/  PLOP3.LUT P1, PT, PT, PT, UP2, 0x80, 0x8 ;  /* 0x000000000008781c */ /* 0x000fe40003f2f028 */
[----:B------:R-:W-:Y:S02]  /*73e0*/  MOV R172, UR20 ;  /* 0x0000001400ac7c02 */ /* 0x000fe40008000f00 */
[----:B-1----:R-:W-:-:S09]  /*73f0*/  MOV R185, R48 ;  /* 0x0000003000b97202 */ /* 0x002fd20000000f00 */
[----:B------:R-:W-:-:S04]  /*7400*/  @P1 FFMA.FTZ R172, R15, R172, UR32 ;  /* 0x000000200fac1e23 */ /* 0x000fc800080100ac */
[----:B------:R-:W-:-:S04]  /*7410*/  @P1 FADD.FTZ R172, R19, -R172 ;  /* 0x800000ac13ac1221 */ /* 0x000fc80000010000 */
[----:B------:R-:W-:Y:S01]  /*7420*/  @P1 FFMA.FTZ R185, R172, UR30, R48 ;  /* 0x0000001eacb91c23 */ /* 0x000fe20008010030 */
[----:B------:R-:W-:Y:S06]  /*7430*/  BRA.U !UP3, `(.L_x_13423) ;  /* 0x000000010b407547 */ /* 0x000fec000b800000 */
[----:B------:R-:W-:-:S13]  /*7440*/  LOP3.LUT P2, RZ, R210, 0xff, RZ, 0xc0, !PT ;  /* 0x000000ffd2ff7812 */ /* 0x000fda000784c0ff */
[----:B------:R-:W1:Y:S01]  /*7450*/  @P2 LDC.64 R172, c[0x0][0x408] ;  /* 0x00010200ffac2b82 */ /* 0x000e620000000a00 */
[----:B-----5:R-:W-:Y:S02]  /*7460*/  @P2 HADD2.F32 R174, -RZ, R164.H0_H0 ;  /* 0x200000a4ffae2230 */ /* 0x020fe40000004100 */
        /* <DEDUP_REMOVED lines=13> */
.L_x_13423:
        /* <DEDUP_REMOVED lines=8> */
[----:B-----5:R-:W-:Y:S02]  /*75c0*/  @P2 HADD2.F32 R174, -RZ, R164.H1_H1 ;  /* 0x300000a4ffae2230 */ /* 0x020fe40000004100 */
        /* <DEDUP_REMOVED lines=13> */
.L_x_13424:
        /* <DEDUP_REMOVED lines=22> */
.L_x_13425:
        /* <DEDUP_REMOVED lines=22> */
.L_x_13426:
        /* <DEDUP_REMOVED lines=22> */
.L_x_13427:
        /* <DEDUP_REMOVED lines=22> */
.L_x_13428:
        /* <DEDUP_REMOVED lines=8> */
[----:B0----5:R-:W-:Y:S02]  /*7ca0*/  @P2 HADD2.F32 R186, -RZ, R167.H0_H0 ;  /* 0x200000a7ffba2230 */ /* 0x021fe40000004100 */
[----:B-1----:R-:W-:-:S04]  /*7cb0*/  @P2 FMUL.FTZ R173, R178, R173 ;  /* 0x000000adb2ad2220 */ /* 0x002fc80000410000 */
        /* <DEDUP_REMOVED lines=12> */
.L_x_13429:
        /* <DEDUP_REMOVED lines=14> */
[----:B-----5:R-:W-:-:S05]  /*7e60*/  @P1 HADD2.F32 R187, -RZ, R167.H1_H1 ;  /* 0x300000a7ffbb1230 */ /* 0x020fca0000004100 */
        /* <DEDUP_REMOVED lines=8> */
.L_x_13422:
        /* <DEDUP_REMOVED lines=10> */
[----:B-----5:R-:W-:-:S03]  /*7f90*/  @P1 HADD2.F32 R186, -RZ, R164.H0_H0 ;  /* 0x200000a4ffba1230 */ /* 0x020fc60000004100 */
        /* <DEDUP_REMOVED lines=8> */
.L_x_13431:
        /* <DEDUP_REMOVED lines=19> */
.L_x_13432:
        /* <DEDUP_REMOVED lines=19> */
.L_x_13433:
        /* <DEDUP_REMOVED lines=19> */
.L_x_13434:
        /* <DEDUP_REMOVED lines=19> */
.L_x_13435:
        /* <DEDUP_REMOVED lines=19> */
.L_x_13436:
        /* <DEDUP_REMOVED lines=19> */
.L_x_13437:
[----:B------:R-:W-:Y:S05]  /*8740*/  BRA.U !UP3, `(.L_x_13430) ;  /* 0x000000250b087547 */ /* 0x000fea000b800000 */
[----:B------:R-:W-:Y:S02]  /*8750*/  PLOP3.LUT P2, PT, PT, PT, UP2, 0x80, 0x8 ;  /* 0x000000000008781c */ /* 0x000fe40003f4f028 */
[----:B-1----:R-:W-:Y:S02]  /*8760*/  MOV R185, UR20 ;  /* 0x0000001400b97c02 */ /* 0x002fe40008000f00 */
[----:B------:R-:W-:Y:S02]  /*8770*/  ISETP.GE.U32.AND P1, PT, R210, RZ, PT ;  /* 0x000000ffd200720c */ /* 0x000fe40003f26070 */
[----:B0-----:R-:W-:Y:S02]  /*8780*/  MOV R186, R47 ;  /* 0x0000002f00ba7202 */ /* 0x001fe40000000f00 */
[----:B------:R-:W-:-:S05]  /*8790*/  ISETP.GE.U32.AND.EX P1, PT, R211, 0x1000000, PT, P1 ;  /* 0x01000000d300780c */ /* 0x000fca0003f26110 */
[----:B------:R-:W-:-:S04]  /*87a0*/  @P2 FFMA.FTZ R185, R251, R185, UR32 ;  /* 0x00000020fbb92e23 */ /* 0x000fc800080100b9 */
[----:B------:R-:W-:-:S04]  /*87b0*/  @P2 FADD.FTZ R185, R250, -R185 ;  /* 0x800000b9fab92221 */ /* 0x000fc80000010000 */
[----:B------:R-:W-:Y:S01]  /*87c0*/  @P2 FFMA.FTZ R186, R185, UR30, R47 ;  /* 0x0000001eb9ba2c23 */ /* 0x000fe2000801002f */
[----:B-----5:R-:W-:-:S03]  /*87d0*/  @P1 HADD2.F32 R187, -RZ, R167.H1_H1 ;  /* 0x300000a7ffbb1230 */ /* 0x020fc60000004100 */
        /* <DEDUP_REMOVED lines=11> */
.L_x_13421:
[----:B------:R-:W-:Y:S05]  /*8890*/  @!P0 BRA `(.L_x_13438) ;  /* 0x0000001000908947 */ /* 0x000fea0003800000 */
        /* <DEDUP_REMOVED lines=15> */
.L_x_13441:
[----:B------:R-:W-:Y:S05]  /*8990*/  BSYNC.RECONVERGENT B0 ;  /* 0x0000000000007941 */ /* 0x000fea0003800200 */
.L_x_13440:
        /* <DEDUP_REMOVED lines=14> */
.L_x_13443:
[----:B------:R-:W-:Y:S05]  /*8a80*/  BSYNC.RECONVERGENT B0 ;  /* 0x0000000000007941 */ /* 0x000fea0003800200 */
.L_x_13442:
[----:B------:R-:W-:-:S04]  /*8a90*/  F2FP.F16.F32.PACK_AB R172, RZ, R172 ;  /* 0x000000acffac723e */ /* 0x000fc800000000ff */
[----:B0-----:R-:W-:-:S07]  /*8aa0*/  PRMT R168, R172, 0x7610, R168 ;  /* 0x00007610aca87816 */ /* 0x001fce00000000a8 */
.L_x_13439:
        /* <DEDUP_REMOVED lines=15> */
.L_x_13446:
[----:B------:R-:W-:Y:S05]  /*8ba0*/  BSYNC.RECONVERGENT B0 ;  /* 0x0000000000007941 */ /* 0x000fea0003800200 */
.L_x_13445:
        /* <DEDUP_REMOVED lines=14> */
.L_x_13448:
[----:B------:R-:W-:Y:S05]  /*8c90*/  BSYNC.RECONVERGENT B0 ;  /* 0x0000000000007941 */ /* 0x000fea0003800200 */
.L_x_13447:
[----:B------:R-:W-:-:S04]  /*8ca0*/  F2FP.F16.F32.PACK_AB R172, RZ, R172 ;  /* 0x000000acffac723e */ /* 0x000fc800000000ff */
[----:B0-----:R-:W-:-:S07]  /*8cb0*/  PRMT R168, R168, 0x5410, R172 ;  /* 0x00005410a8a87816 */ /* 0x001fce00000000ac */
.L_x_13444:
        /* <DEDUP_REMOVED lines=15> */
.L_x_13451:
[----:B------:R-:W-:Y:S05]  /*8db0*/  BSYNC.RECONVERGENT B0 ;  /* 0x0000000000007941 */ /* 0x000fea0003800200 */
.L_x_13450:
        /* <DEDUP_REMOVED lines=14> */
.L_x_13453:
[----:B------:R-:W-:Y:S05]  /*8ea0*/  BSYNC.RECONVERGENT B0 ;  /* 0x0000000000007941 */ /* 0x000fea0003800200 */
.L_x_13452:
[----:B------:R-:W-:-:S04]  /*8eb0*/  F2FP.F16.F32.PACK_AB R172, RZ, R172 ;  /* 0x000000acffac723e */ /* 0x000fc800000000ff */
[----:B0-----:R-:W-:-:S07]  /*8ec0*/  PRMT R169, R172, 0x7610, R169 ;  /* 0x00007610aca97816 */ /* 0x001fce00000000a9 */
.L_x_13449:
        /* <DEDUP_REMOVED lines=15> */
.L_x_13456:
[----:B------:R-:W-:Y:S05]  /*8fc0*/  BSYNC.RECONVERGENT B0 ;  /* 0x0000000000007941 */ /* 0x000fea0003800200 */
.L_x_13455:
        /* <DEDUP_REMOVED lines=14> */
.L_x_13458:
[----:B------:R-:W-:Y:S05]  /*90b0*/  BSYNC.RECONVERGENT B0 ;  /* 0x0000000000007941 */ /* 0x000fea0003800200 */
.L_x_13457:
[----:B------:R-:W-:-:S04]  /*90c0*/  F2FP.F16.F32.PACK_AB R172, RZ, R172 ;  /* 0x000000acffac723e */ /* 0x000fc800000000ff */
[----:B0-----:R-:W-:-:S07]  /*90d0*/  PRMT R169, R169, 0x5410, R172 ;  /* 0x00005410a9a97816 */ /* 0x001fce00000000ac */
.L_x_13454:
        /* <DEDUP_REMOVED lines=15> */
.L_x_13461:
[----:B------:R-:W-:Y:S05]  /*91d0*/  BSYNC.RECONVERGENT B0 ;  /* 0x0000000000007941 */ /* 0x000fea0003800200 */
.L_x_13460:
        /* <DEDUP_REMOVED lines=14> */
.L_x_13463:
[----:B------:R-:W-:Y:S05]  /*92c0*/  BSYNC.RECONVERGENT B0 ;  /* 0x0000000000007941 */ /* 0x000fea0003800200 */
.L_x_13462:
[----:B------:R-:W-:-:S04]  /*92d0*/  F2FP.F16.F32.PACK_AB R172, RZ, R172 ;  /* 0x000000acffac723e */ /* 0x000fc800000000ff */
[----:B0-----:R-:W-:-:S07]  /*92e0*/  PRMT R170, R172, 0x7610, R170 ;  /* 0x00007610acaa7816 */ /* 0x001fce00000000aa */
.L_x_13459:
        /* <DEDUP_REMOVED lines=15> */
.L_x_13466:
[----:B------:R-:W-:Y:S05]  /*93e0*/  BSYNC.RECONVERGENT B0 ;  /* 0x0000000000007941 */ /* 0x000fea0003800200 */
.L_x_13465:
        /* <DEDUP_REMOVED lines=14> */
.L_x_13468:
[----:B------:R-:W-:Y:S05]  /*94d0*/  BSYNC.RECONVERGENT B0 ;  /* 0x0000000000007941 */ /* 0x000fea0003800200 */
.L_x_13467:
[----:B------:R-:W-:-:S04]  /*94e0*/  F2FP.F16.F32.PACK_AB R172, RZ, R172 ;  /* 0x000000acffac723e */ /* 0x000fc800000000ff */
[----:B0-----:R-:W-:-:S07]  /*94f0*/  PRMT R170, R170, 0x5410, R172 ;  /* 0x00005410aaaa7816 */ /* 0x001fce00000000ac */
.L_x_13464:
        /* <DEDUP_REMOVED lines=15> */
.L_x_13471:
[----:B------:R-:W-:Y:S05]  /*95f0*/  BSYNC.RECONVERGENT B0 ;  /* 0x0000000000007941 */ /* 0x000fea0003800200 */
.L_x_13470:
        /* <DEDUP_REMOVED lines=14> */
.L_x_13473:
[----:B------:R-:W-:Y:S05]  /*96e0*/  BSYNC.RECONVERGENT B0 ;  /* 0x0000000000007941 */ /* 0x000fea0003800200 */
.L_x_13472:
[----:B------:R-:W-:-:S04]  /*96f0*/  F2FP.F16.F32.PACK_AB R172, RZ, R172 ;  /* 0x000000acffac723e */ /* 0x000fc800000000ff */
[----:B0-----:R-:W-:-:S07]  /*9700*/  PRMT R171, R172, 0x7610, R171 ;  /* 0x00007610acab7816 */ /* 0x001fce00000000ab */
.L_x_13469:
        /* <DEDUP_REMOVED lines=41> */
[----:B------:R-:W-:-:S04]  /*99a0*/  ISETP.GE.U32.AND P1, PT, R210, RZ, PT ;  /* 0x000000ffd200720c */ /* 0x000fc80003f26070 */
[----:B------:R-:W-:-:S13]  /*99b0*/  ISETP.GE.U32.AND.EX P1, PT, R211, 0x1000000, PT, P1 ;  /* 0x01000000d300780c */ /* 0x000fda0003f26110 */
[----:B------:R-:W0:Y:S01]  /*99c0*/  @P1 LDC.64 R172, c[0x0][0x408] ;  /* 0x00010200ffac1b82 */ /* 0x000e220000000a00 */
[----:B-----5:R-:W-:Y:S02]  /*99d0*/  @P1 HADD2.F32 R187, -RZ, R167.H1_H1 ;  /* 0x300000a7ffbb1230 */ /* 0x020fe40000004100 */
        /* <DEDUP_REMOVED lines=16> */
.L_x_13438:
[----:B------:R-:W-:Y:S05]  /*9ae0*/  BRA.U !UP3, `(.L_x_13474) ;  /* 0x000000010b807547 */ /* 0x000fea000b800000 */
[----:B------:R-:W-:Y:S01]  /*9af0*/  LOP3.LUT P1, RZ, R210, 0xff, RZ, 0xc0, !PT ;  /* 0x000000ffd2ff7812 */ /* 0x000fe2000782c0ff */
[----:B------:R-:W-:Y:S01]  /*9b00*/  BSSY.RECONVERGENT B0, `(.L_x_13475) ;  /* 0x000000d000007945 */ /* 0x000fe20003800200 */
[----:B-1----:R-:W-:-:S11]  /*9b10*/  HFMA2 R185, -RZ, RZ, 0, 0 ;  /* 0x00000000ffb97431 */ /* 0x002fd600000001ff */
[----:B------:R-:W-:Y:S05]  /*9b20*/  @!P1 BRA `(.L_x_13476) ;  /* 0x0000000000289947 */ /* 0x000fea0003800000 */
[----:B------:R-:W-:Y:S01]  /*9b30*/  MOV R185, UR20 ;  /* 0x0000001400b97c02 */ /* 0x000fe20008000f00 */
[----:B0----5:R-:W-:Y:S01]  /*9b40*/  HADD2.F32 R186, -RZ, R164.H0_H0 ;  /* 0x200000a4ffba7230 */ /* 0x021fe20000004100 */
        /* <DEDUP_REMOVED lines=8> */
.L_x_13476:
[----:B------:R-:W-:Y:S05]  /*9bd0*/  BSYNC.RECONVERGENT B0 ;  /* 0x0000000000007941 */ /* 0x000fea0003800200 */
.L_x_13475:
[----:B------:R-:W-:Y:S01]  /*9be0*/  BSSY.RECONVERGENT B0, `(.L_x_13477) ;  /* 0x000000e000007945 */ /* 0x000fe20003800200 */
[----:B------:R-:W-:Y:S01]  /*9bf0*/  FADD.FTZ R148, R148, R185 ;  /* 0x000000b994947221 */ /* 0x000fe20000010000 */
[----:B------:R-:W-:Y:S02]  /*9c00*/  MOV R185, RZ ;  /* 0x000000ff00b97202 */ /* 0x000fe40000000f00 */
[----:B------:R-:W-:Y:S05]  /*9c10*/  @!P1 BRA `(.L_x_13478) ;  /* 0x0000000000289947 */ /* 0x000fea0003800000 */
[----:B------:R-:W-:Y:S01]  /*9c20*/  MOV R185, UR20 ;  /* 0x0000001400b97c02 */ /* 0x000fe20008000f00 */
[----:B0-----:R-:W-:Y:S01]  /*9c30*/  HADD2.F32 R186, -RZ, R64.H0_H0 ;  /* 0x20000040ffba7230 */ /* 0x001fe20000004100 */
        /* <DEDUP_REMOVED lines=8> */
.L_x_13478:
[----:B------:R-:W-:Y:S05]  /*9cc0*/  BSYNC.RECONVERGENT B0 ;  /* 0x0000000000007941 */ /* 0x000fea0003800200 */
.L_x_13477:
[----:B------:R-:W-:-:S04]  /*9cd0*/  F2FP.F16.F32.PACK_AB R185, RZ, R185 ;  /* 0x000000b9ffb9723e */ /* 0x000fc800000000ff */
[----:B0-----:R-:W-:-:S07]  /*9ce0*/  PRMT R168, R185, 0x7610, R168 ;  /* 0x00007610b9a87816 */ /* 0x001fce00000000a8 */
.L_x_13474:
[----:B------:R-:W-:Y:S05]  /*9cf0*/  BRA.U !UP3, `(.L_x_13479) ;  /* 0x000000010b807547 */ /* 0x000fea000b800000 */
[----:B------:R-:W-:Y:S01]  /*9d00*/  LOP3.LUT P1, RZ, R210, 0xff00, RZ, 0xc0, !PT ;  /* 0x0000ff00d2ff7812 */ /* 0x000fe2000782c0ff */
[----:B------:R-:W-:Y:S01]  /*9d10*/  BSSY.RECONVERGENT B0, `(.L_x_13480) ;  /* 0x000000d000007945 */ /* 0x000fe20003800200 */
[----:B-1----:R-:W-:-:S11]  /*9d20*/  HFMA2 R185, -RZ, RZ, 0, 0 ;  /* 0x00000000ffb97431 */ /* 0x002fd600000001ff */
[----:B------:R-:W-:Y:S05]  /*9d30*/  @!P1 BRA `(.L_x_13481) ;  /* 0x0000000000289947 */ /* 0x000fea0003800000 */
[----:B------:R-:W-:Y:S01]  /*9d40*/  MOV R185, UR20 ;  /* 0x0000001400b97c02 */ /* 0x000fe20008000f00 */
[----:B0----5:R-:W-:Y:S01]  /*9d50*/  HADD2.F32 R186, -RZ, R164.H1_H1 ;  /* 0x300000a4ffba7230 */ /* 0x021fe20000004100 */
        /* <DEDUP_REMOVED lines=8> */
.L_x_13481:
[----:B------:R-:W-:Y:S05]  /*9de0*/  BSYNC.RECONVERGENT B0 ;  /* 0x0000000000007941 */ /* 0x000fea0003800200 */
.L_x_13480:
[----:B------:R-:W-:Y:S01]  /*9df0*/  BSSY.RECONVERGENT B0, `(.L_x_13482) ;  /* 0x000000e000007945 */ /* 0x000fe20003800200 */
[----:B------:R-:W-:Y:S01]  /*9e00*/  FADD.FTZ R149, R149, R185 ;  /* 0x000000b995957221 */ /* 0x000fe20000010000 */
[----:B------:R-:W-:Y:S02]  /*9e10*/  MOV R185, RZ ;  /* 0x000000ff00b97202 */ /* 0x000fe40000000f00 */
[----:B------:R-:W-:Y:S05]  /*9e20*/  @!P1 BRA `(.L_x_13483) ;  /* 0x0000000000289947 */ /* 0x000fea0003800000 */
[----:B------:R-:W-:Y:S01]  /*9e30*/  MOV R185, UR20 ;  /* 0x0000001400b97c02 */ /* 0x000fe20008000f00 */
[----:B0-----:R-:W-:Y:S01]  /*9e40*/  HADD2.F32 R186, -RZ, R64.H1_H1 ;  /* 0x30000040ffba7230 */ /* 0x001fe20000004100 */
        /* <DEDUP_REMOVED lines=8> */
.L_x_13483:
[----:B------:R-:W-:Y:S05]  /*9ed0*/  BSYNC.RECONVERGENT B0 ;  /* 0x0000000000007941 */ /* 0x000fea0003800200 */
.L_x_13482:
[----:B------:R-:W-:-:S04]  /*9ee0*/  F2FP.F16.F32.PACK_AB R185, RZ, R185 ;  /* 0x000000b9ffb9723e */ /* 0x000fc800000000ff */
[----:B0-----:R-:W-:-:S07]  /*9ef0*/  PRMT R168, R168, 0x5410, R185 ;  /* 0x00005410a8a87816 */ /* 0x001fce00000000b9 */
.L_x_13479:
        /* <DEDUP_REMOVED lines=15> */
.L_x_13486:
[----:B------:R-:W-:Y:S05]  /*9ff0*/  BSYNC.RECONVERGENT B0 ;  /* 0x0000000000007941 */ /* 0x000fea0003800200 */
.L_x_13485:
        /* <DEDUP_REMOVED lines=14> */
.L_x_13488:
[----:B------:R-:W-:Y:S05]  /*a0e0*/  BSYNC.RECONVERGENT B0 ;  /* 0x0000000000007941 */ /* 0x000fea0003800200 */
.L_x_13487:
[----:B------:R-:W-:-:S04]  /*a0f0*/  F2FP.F16.F32.PACK_AB R185, RZ, R185 ;  /* 0x000000b9ffb9723e */ /* 0x000fc800000000ff */
[----:B0-----:R-:W-:-:S07]  /*a100*/  PRMT R169, R185, 0x7610, R169 ;  /* 0x00007610b9a97816 */ /* 0x001fce00000000a9 */
.L_x_13484:
        /* <DEDUP_REMOVED lines=15> */
.L_x_13491:
[----:B------:R-:W-:Y:S05]  /*a200*/  BSYNC.RECONVERGENT B0 ;  /* 0x0000000000007941 */ /* 0x000fea0003800200 */
.L_x_13490:
        /* <DEDUP_REMOVED lines=14> */
.L_x_13493:
[----:B------:R-:W-:Y:S05]  /*a2f0*/  BSYNC.RECONVERGENT B0 ;  /* 0x0000000000007941 */ /* 0x000fea0003800200 */
.L_x_13492:
[----:B------:R-:W-:-:S04]  /*a300*/  F2FP.F16.F32.PACK_AB R185, RZ, R185 ;  /* 0x000000b9ffb9723e */ /* 0x000fc800000000ff */
[----:B0-----:R-:W-:-:S07]  /*a310*/  PRMT R169, R169, 0x5410, R185 ;  /* 0x00005410a9a97816 */ /* 0x001fce00000000b9 */
.L_x_13489:
        /* <DEDUP_REMOVED lines=15> */
.L_x_13496:
[----:B------:R-:W-:Y:S05]  /*a410*/  BSYNC.RECONVERGENT B0 ;  /* 0x0000000000007941 */ /* 0x000fea0003800200 */
.L_x_13495:
        /* <DEDUP_REMOVED lines=14> */
.L_x_13498:
[----:B------:R-:W-:Y:S05]  /*a500*/  BSYNC.RECONVERGENT B0 ;  /* 0x0000000000007941 */ /* 0x000fea0003800200 */
.L_x_13497:
[----:B------:R-:W-:-:S04]  /*a510*/  F2FP.F16.F32.PACK_AB R185, RZ, R185 ;  /* 0x000000b9ffb9723e */ /* 0x000fc800000000ff */
[----:B0-----:R-:W-:-:S07]  /*a520*/  PRMT R170, R185, 0x7610, R170 ;  /* 0x00007610b9aa7816 */ /* 0x001fce00000000aa */
.L_x_13494:
        /* <DEDUP_REMOVED lines=15> */
.L_x_13501:
[----:B------:R-:W-:Y:S05]  /*a620*/  BSYNC.RECONVERGENT B0 ;  /* 0x0000000000007941 */ /* 0x000fea0003800200 */
.L_x_13500:
        /* <DEDUP_REMOVED lines=14> */
.L_x_13503:
[----:B------:R-:W-:Y:S05]  /*a710*/  BSYNC.RECONVERGENT B0 ;  /* 0x0000000000007941 */ /* 0x000fea0003800200 */
.L_x_13502:
[----:B------:R-:W-:-:S04]  /*a720*/  F2FP.F16.F32.PACK_AB R185, RZ, R185 ;  /* 0x000000b9ffb9723e */ /* 0x000fc800000000ff */
[----:B0-----:R-:W-:-:S07]  /*a730*/  PRMT R170, R170, 0x5410, R185 ;  /* 0x00005410aaaa7816 */ /* 0x001fce00000000b9 */
.L_x_13499:
        /* <DEDUP_REMOVED lines=15> */
.L_x_13506:
[----:B------:R-:W-:Y:S05]  /*a830*/  BSYNC.RECONVERGENT B0 ;  /* 0x0000000000007941 */ /* 0x000fea0003800200 */
.L_x_13505:
        /* <DEDUP_REMOVED lines=14> */
.L_x_13508:
[----:B------:R-:W-:Y:S05]  /*a920*/  BSYNC.RECONVERGENT B0 ;  /* 0x0000000000007941 */ /* 0x000fea0003800200 */
.L_x_13507:
[----:B------:R-:W-:-:S04]  /*a930*/  F2FP.F16.F32.PACK_AB R185, RZ, R185 ;  /* 0x000000b9ffb9723e */ /* 0x000fc800000000ff */
[----:B0-----:R-:W-:-:S07]  /*a940*/  PRMT R171, R185, 0x7610, R171 ;  /* 0x00007610b9ab7816 */ /* 0x001fce00000000ab */
.L_x_13504:
[----:B------:R-:W-:Y:S05]  /*a950*/  BRA.U !UP3, `(.L_x_13430) ;  /* 0x000000010b847547 */ /* 0x000fea000b800000 */
[----:B------:R-:W-:Y:S01]  /*a960*/  ISETP.GE.U32.AND P1, PT, R210, RZ, PT ;  /* 0x000000ffd200720c */ /* 0x000fe20003f26070 */
[----:B------:R-:W-:Y:S01]  /*a970*/  BSSY.RECONVERGENT B0, `(.L_x_13509) ;  /* 0x000000e000007945 */ /* 0x000fe20003800200 */
[----:B-1----:R-:W-:Y:S02]  /*a980*/  HFMA2 R185, -RZ, RZ, 0, 0 ;  /* 0x00000000ffb97431 */ /* 0x002fe400000001ff */
[----:B------:R-:W-:-:S13]  /*a990*/  ISETP.GE.U32.AND.EX P1, PT, R211, 0x1000000, PT, P1 ;  /* 0x01000000d300780c */ /* 0x000fda0003f26110 */
        /* <DEDUP_REMOVED lines=11> */
.L_x_13510:
[----:B------:R-:W-:Y:S05]  /*aa50*/  BSYNC.RECONVERGENT B0 ;  /* 0x0000000000007941 */ /* 0x000fea0003800200 */
.L_x_13509:
        /* <DEDUP_REMOVED lines=14> */
.L_x_13512:
[----:B------:R-:W-:Y:S05]  /*ab40*/  BSYNC.RECONVERGENT B0 ;  /* 0x0000000000007941 */ /* 0x000fea0003800200 */
.L_x_13511:
[----:B------:R-:W-:-:S04]  /*ab50*/  F2FP.F16.F32.PACK_AB R185, RZ, R185 ;  /* 0x000000b9ffb9723e */ /* 0x000fc800000000ff */
[----:B0-----:R-:W-:-:S07]  /*ab60*/  PRMT R171, R171, 0x5410, R185 ;  /* 0x00005410abab7816 */ /* 0x001fce00000000b9 */
.L_x_13430:
[----:B0-----:R-:W0:Y:S01]  /*ab70*/  @P0 LDC.64 R186, c[0x0][0x478] ;  /* 0x00011e00ffba0b82 */ /* 0x001e220000000a00 */
[----:B------:R-:W-:Y:S01]  /*ab80*/  PLOP3.LUT P1, PT, PT, PT, UP3, 0x80, 0x8 ;  /* 0x000000000008781c */ /* 0x000fe20003f2f038 */
[----:B------:R-:W2:Y:S01]  /*ab90*/  @UP3 LDCU.64 UR10, c[0x0][0x468] ;  /* 0x00008d00ff0a37ac */ /* 0x000ea20008000a00 */
[----:B-1----:R-:W-:-:S05]  /*aba0*/  @P0 IADD3 R185, PT, PT, R212, 0x80, RZ ;  /* 0x00000080d4b90810 */ /* 0x002fca0007ffe0ff */
[----:B0-----:R-:W-:-:S05]  /*abb0*/  @P0 IMAD.WIDE.U32 R186, R185, 0x20, R186 ;  /* 0x00000020b9ba0825 */ /* 0x001fca00078e00ba */
[----:B------:R-:W-:Y:S04]  /*abc0*/  @P0 STG.E.128 desc[UR22][R186.64], R172 ;  /* 0x000000acba000986 */ /* 0x000fe8000c101d16 */
[----:B------:R0:W-:Y:S02]  /*abd0*/  @P0 STG.E.128 desc[UR22][R186.64+0x10], R176 ;  /* 0x000010b0ba000986 */ /* 0x0001e4000c101d16 */
[----:B0-----:R-:W-:Y:S02]  /*abe0*/  MOV R187, 0x10 ;  /* 0x0000001000bb7802 */ /* 0x001fe40000000f00 */
[----:B------:R-:W-:-:S05]  /*abf0*/  @P1 IADD3 R186, PT, PT, R184, 0x80, RZ ;  /* 0x00000080b8ba1810 */ /* 0x000fca0007ffe0ff */
[----:B--2---:R-:W-:-:S05]  /*ac00*/  @P1 IMAD.WIDE.U32 R186, R186, R187, UR10 ;  /* 0x0000000ababa1e25 */ /* 0x004fca000f8e00bb */
[----:B------:R0:W-:Y:S01]  /*ac10*/  @P1 STG.E.128 desc[UR22][R186.64], R168 ;  /* 0x000000a8ba001986 */ /* 0x0001e2000c101d16 */
[----:B------:R-:W-:Y:S05]  /*ac20*/  BRA.U !UP3, `(.L_x_13513) ;  /* 0x000000010b107547 */ /* 0x000fea000b800000 */
[----:B-----5:R-:W1:Y:S01]  /*ac30*/  LDC.64 R166, c[0x0][0x390] ;  /* 0x0000e400ffa67b82 */ /* 0x020e620000000a00 */
[----:B------:R-:W-:-:S05]  /*ac40*/  IADD3 R164, PT, PT, R184, 0x100, RZ ;  /* 0x00000100b8a47810 */ /* 0x000fca0007ffe0ff */
[----:B-1----:R-:W-:-:S06]  /*ac50*/  IMAD.WIDE.U32 R164, R164, 0x10, R166 ;  /* 0x00000010a4a47825 */ /* 0x002fcc00078e00a6 */
[----:B------:R-:W5:Y:S02]  /*ac60*/  LDG.E.128 R164, desc[UR22][R164.64] ;  /* 0x00000016a4a47981 */ /* 0x000f64000c1e1d00 */
.L_x_13513:
        /* <DEDUP_REMOVED lines=25> */
.L_x_13516:
        /* <DEDUP_REMOVED lines=22> */
.L_x_13517:
        /* <DEDUP_REMOVED lines=22> */
.L_x_13518:
        /* <DEDUP_REMOVED lines=22> */
.L_x_13519:
        /* <DEDUP_REMOVED lines=22> */
.L_x_13520:
        /* <DEDUP_REMOVED lines=22> */
.L_x_13521:
        /* <DEDUP_REMOVED lines=22> */
.L_x_13522:
        /* <DEDUP_REMOVED lines=23> */
.L_x_13515:
[----:B------:R-:W-:Y:S05]  /*b7b0*/  BRA.U !UP3, `(.L_x_13524) ;  /* 0x000000010b487547 */ /* 0x000fea000b800000 */
[----:B------:R-:W-:Y:S02]  /*b7c0*/  PLOP3.LUT P2, PT, PT, PT, UP2, 0x80, 0x8 ;  /* 0x000000000008781c */ /* 0x000fe40003f4f028 */
[----:B------:R-:W-:Y:S02]  /*b7d0*/  MOV R185, UR20 ;  /* 0x0000001400b97c02 */ /* 0x000fe40008000f00 */
[----:B------:R-:W-:Y:S02]  /*b7e0*/  LOP3.LUT P1, RZ, R208, 0xff, RZ, 0xc0, !PT ;  /* 0x000000ffd0ff7812 */ /* 0x000fe4000782c0ff */
[----:B0-----:R-:W-:-:S07]  /*b7f0*/  MOV R186, R40 ;  /* 0x0000002800ba7202 */ /* 0x001fce0000000f00 */
[----:B------:R-:W-:-:S04]  /*b800*/  @P2 FFMA.FTZ R185, R199, R185, UR32 ;  /* 0x00000020c7b92e23 */ /* 0x000fc800080100b9 */
[----:B------:R-:W-:Y:S01]  /*b810*/  @P2 FADD.FTZ R185, R183, -R185 ;  /* 0x800000b9b7b92221 */ /* 0x000fe20000010000 */
[----:B-----5:R-:W-:-:S03]  /*b820*/  @P1 HADD2.F32 R187, -RZ, R164.H0_H0 ;  /* 0x200000a4ffbb1230 */ /* 0x020fc60000004100 */
        /* <DEDUP_REMOVED lines=11> */
.L_x_13524:
[----:B------:R-:W-:Y:S05]  /*b8e0*/  BRA.U !UP3, `(.L_x_13525) ;  /* 0x000000010b487547 */ /* 0x000fea000b800000 */
[----:B------:R-:W-:Y:S02]  /*b8f0*/  PLOP3.LUT P2, PT, PT, PT, UP2, 0x80, 0x8 ;  /* 0x000000000008781c */ /* 0x000fe40003f4f028 */
[----:B------:R-:W-:Y:S02]  /*b900*/  MOV R185, UR20 ;  /* 0x0000001400b97c02 */ /* 0x000fe40008000f00 */
[----:B------:R-:W-:Y:S02]  /*b910*/  LOP3.LUT P1, RZ, R208, 0xff00, RZ, 0xc0, !PT ;  /* 0x0000ff00d0ff7812 */ /* 0x000fe4000782c0ff */
[----:B0-----:R-:W-:-:S07]  /*b920*/  MOV R186, R41 ;  /* 0x0000002900ba7202 */ /* 0x001fce0000000f00 */
[----:B------:R-:W-:-:S04]  /*b930*/  @P2 FFMA.FTZ R185, R216, R185, UR32 ;  /* 0x00000020d8b92e23 */ /* 0x000fc800080100b9 */
[----:B------:R-:W-:Y:S01]  /*b940*/  @P2 FADD.FTZ R185, R215, -R185 ;  /* 0x800000b9d7b92221 */ /* 0x000fe20000010000 */
[----:B-----5:R-:W-:-:S03]  /*b950*/  @P1 HADD2.F32 R187, -RZ, R164.H1_H1 ;  /* 0x300000a4ffbb1230 */ /* 0x020fc60000004100 */
[----:B------:R-:W-:-:S04]  /*b960*/  @P2 FFMA.FTZ R186, R185, UR30, R41 ;  /* 0x0000001eb9ba2c23 */ /* 0x000fc80008010029 */
        /* <DEDUP_REMOVED lines=10> */
.L_x_13525:
        /* <DEDUP_REMOVED lines=19> */
.L_x_13526:
        /* <DEDUP_REMOVED lines=19> */
.L_x_13527:
        /* <DEDUP_REMOVED lines=19> */
.L_x_13528:
        /* <DEDUP_REMOVED lines=19> */
.L_x_13529:
        /* <DEDUP_REMOVED lines=19> */
.L_x_13530:
[----:B------:R-:W-:Y:S05]  /*c000*/  BRA.U !UP3, `(.L_x_13523) ;  /* 0x000000250b087547 */ /* 0x000fea000b800000 */
[----:B------:R-:W-:Y:S02]  /*c010*/  PLOP3.LUT P2, PT, PT, PT, UP2, 0x80, 0x8 ;  /* 0x000000000008781c */ /* 0x000fe40003f4f028 */
[----:B------:R-:W-:Y:S02]  /*c020*/  MOV R185, UR20 ;  /* 0x0000001400b97c02 */ /* 0x000fe40008000f00 */
        /* <DEDUP_REMOVED lines=18> */
.L_x_13514:
        /* <DEDUP_REMOVED lines=16> */
.L_x_13534:
[----:B------:R-:W-:Y:S05]  /*c250*/  BSYNC.RECONVERGENT B0 ;  /* 0x0000000000007941 */ /* 0x000fea0003800200 */
.L_x_13533:
        /* <DEDUP_REMOVED lines=14> */
.L_x_13536:
[----:B------:R-:W-:Y:S05]  /*c340*/  BSYNC.RECONVERGENT B0 ;  /* 0x0000000000007941 */ /* 0x000fea0003800200 */
.L_x_13535:
[----:B------:R-:W-:-:S04]  /*c350*/  F2FP.F16.F32.PACK_AB R172, RZ, R172 ;  /* 0x000000acffac723e */ /* 0x000fc800000000ff */
[----:B0-----:R-:W-:-:S07]  /*c360*/  PRMT R168, R172, 0x7610, R168 ;  /* 0x00007610aca87816 */ /* 0x001fce00000000a8 */
.L_x_13532:
        /* <DEDUP_REMOVED lines=15> */
.L_x_13539:
[----:B------:R-:W-:Y:S05]  /*c460*/  BSYNC.RECONVERGENT B0 ;  /* 0x0000000000007941 */ /* 0x000fea0003800200 */
.L_x_13538:
        /* <DEDUP_REMOVED lines=14> */
.L_x_13541:
[----:B------:R-:W-:Y:S05]  /*c550*/  BSYNC.RECONVERGENT B0 ;  /* 0x0000000000007941 */ /* 0x000fea0003800200 */
.L_x_13540:
[----:B------:R-:W-:-:S04]  /*c560*/  F2FP.F16.F32.PACK_AB R172, RZ, R172 ;  /* 0x000000acffac723e */ /* 0x000fc800000000ff */
[----:B0-----:R-:W-:-:S07]  /*c570*/  PRMT R168, R168, 0x5410, R172 ;  /* 0x00005410a8a87816 */ /* 0x001fce00000000ac */
.L_x_13537:
        /* <DEDUP_REMOVED lines=15> */
.L_x_13544:
[----:B------:R-:W-:Y:S05]  /*c670*/  BSYNC.RECONVERGENT B0 ;  /* 0x0000000000007941 */ /* 0x000fea0003800200 */
.L_x_13543:
        /* <DEDUP_REMOVED lines=14> */
.L_x_13546:
[----:B------:R-:W-:Y:S05]  /*c760*/  BSYNC.RECONVERGENT B0 ;  /* 0x0000000000007941 */ /* 0x000fea0003800200 */
.L_x_13545:
[----:B------:R-:W-:-:S04]  /*c770*/  F2FP.F16.F32.PACK_AB R172, RZ, R172 ;  /* 0x000000acffac723e */ /* 0x000fc800000000ff */
[----:B0-----:R-:W-:-:S07]  /*c780*/  PRMT R169, R172, 0x7610, R169 ;  /* 0x00007610aca97816 */ /* 0x001fce00000000a9 */
.L_x_13542:
        /* <DEDUP_REMOVED lines=15> */
.L_x_13549:
[----:B------:R-:W-:Y:S05]  /*c880*/  BSYNC.RECONVERGENT B0 ;  /* 0x0000000000007941 */ /* 0x000fea0003800200 */
.L_x_13548:
        /* <DEDUP_REMOVED lines=14> */
.L_x_13551:
[----:B------:R-:W-:Y:S05]  /*c970*/  BSYNC.RECONVERGENT B0 ;  /* 0x0000000000007941 */ /* 0x000fea0003800200 */
.L_x_13550:
[----:B------:R-:W-:-:S04]  /*c980*/  F2FP.F16.F32.PACK_AB R172, RZ, R172 ;  /* 0x000000acffac723e */ /* 0x000fc800000000ff */
[----:B0-----:R-:W-:-:S07]  /*c990*/  PRMT R169, R169, 0x5410, R172 ;  /* 0x00005410a9a97816 */ /* 0x001fce00000000ac */
.L_x_13547:
        /* <DEDUP_REMOVED lines=15> */
.L_x_13554:
[----:B------:R-:W-:Y:S05]  /*ca90*/  BSYNC.RECONVERGENT B0 ;  /* 0x0000000000007941 */ /* 0x000fea0003800200 */
.L_x_13553:
        /* <DEDUP_REMOVED lines=14> */
.L_x_13556:
[----:B------:R-:W-:Y:S05]  /*cb80*/  BSYNC.RECONVERGENT B0 ;  /* 0x0000000000007941 */ /* 0x000fea0003800200 */
.L_x_13555:
[----:B------:R-:W-:-:S04]  /*cb90*/  F2FP.F16.F32.PACK_AB R172, RZ, R172 ;  /* 0x000000acffac723e */ /* 0x000fc800000000ff */
[----:B0-----:R-:W-:-:S07]  /*cba0*/  PRMT R170, R172, 0x7610, R170 ;  /* 0x00007610acaa7816 */ /* 0x001fce00000000aa */
.L_x_13552:
        /* <DEDUP_REMOVED lines=15> */
.L_x_13559:
[----:B------:R-:W-:Y:S05]  /*cca0*/  BSYNC.RECONVERGENT B0 ;  /* 0x0000000000007941 */ /* 0x000fea0003800200 */
.L_x_13558:
        /* <DEDUP_REMOVED lines=14> */
.L_x_13561:
[----:B------:R-:W-:Y:S05]  /*cd90*/  BSYNC.RECONVERGENT B0 ;  /* 0x0000000000007941 */ /* 0x000fea0003800200 */
.L_x_13560:
[----:B------:R-:W-:-:S04]  /*cda0*/  F2FP.F16.F32.PACK_AB R172, RZ, R172 ;  /* 0x000000acffac723e */ /* 0x000fc800000000ff */
[----:B0-----:R-:W-:-:S07]  /*cdb0*/  PRMT R170, R170, 0x5410, R172 ;  /* 0x00005410aaaa7816 */ /* 0x001fce00000000ac */
.L_x_13557:
        /* <DEDUP_REMOVED lines=15> */
.L_x_13564:
[----:B------:R-:W-:Y:S05]  /*ceb0*/  BSYNC.RECONVERGENT B0 ;  /* 0x0000000000007941 */ /* 0x000fea0003800200 */
.L_x_13563:
        /* <DEDUP_REMOVED lines=14> */
.L_x_13566:
[----:B------:R-:W-:Y:S05]  /*cfa0*/  BSYNC.RECONVERGENT B0 ;  /* 0x0000000000007941 */ /* 0x000fea0003800200 */
.L_x_13565:
[----:B------:R-:W-:-:S04]  /*cfb0*/  F2FP.F16.F32.PACK_AB R172, RZ, R172 ;  /* 0x000000acffac723e */ /* 0x000fc800000000ff */
[----:B0-----:R-:W-:-:S07]  /*cfc0*/  PRMT R171, R172, 0x7610, R171 ;  /* 0x00007610acab7816 */ /* 0x001fce00000000ab */
.L_x_13562:
        /* <DEDUP_REMOVED lines=31> */
[----:B------:R-:W-:Y:S02]  /*d1c0*/  FSEL R185, R173, RZ, P1 ;  /* 0x000000ffadb97208 */ /* 0x000fe40000800000 */
        /* <DEDUP_REMOVED lines=29> */
.L_x_13531:
[----:B------:R-:W-:Y:S05]  /*d3a0*/  BRA.U !UP3, `(.L_x_13567) ;  /* 0x000000010b807547 */ /* 0x000fea000b800000 */
[----:B------:R-:W-:Y:S01]  /*d3b0*/  LOP3.LUT P1, RZ, R208, 0xff, RZ, 0xc0, !PT ;  /* 0x000000ffd0ff7812 */ /* 0x000fe2000782c0ff */
[----:B------:R-:W-:Y:S01]  /*d3c0*/  BSSY.RECONVERGENT B0, `(.L_x_13568) ;  /* 0x000000d000007945 */ /* 0x000fe20003800200 */
[----:B------:R-:W-:-:S11]  /*d3d0*/  HFMA2 R185, -RZ, RZ, 0, 0 ;  /* 0x00000000ffb97431 */ /* 0x000fd600000001ff */
        /* <DEDUP_REMOVED lines=11> */
.L_x_13569:
[----:B------:R-:W-:Y:S05]  /*d490*/  BSYNC.RECONVERGENT B0 ;  /* 0x0000000000007941 */ /* 0x000fea0003800200 */
.L_x_13568:
        /* <DEDUP_REMOVED lines=14> */
.L_x_13571:
[----:B------:R-:W-:Y:S05]  /*d580*/  BSYNC.RECONVERGENT B0 ;  /* 0x0000000000007941 */ /* 0x000fea0003800200 */
.L_x_13570:
[----:B------:R-:W-:-:S04]  /*d590*/  F2FP.F16.F32.PACK_AB R185, RZ, R185 ;  /* 0x000000b9ffb9723e */ /* 0x000fc800000000ff */
[----:B0-----:R-:W-:-:S07]  /*d5a0*/  PRMT R168, R185, 0x7610, R168 ;  /* 0x00007610b9a87816 */ /* 0x001fce00000000a8 */
.L_x_13567:
[----:B------:R-:W-:Y:S05]  /*d5b0*/  BRA.U !UP3, `(.L_x_13572) ;  /* 0x000000010b807547 */ /* 0x000fea000b800000 */
[----:B------:R-:W-:Y:S01]  /*d5c0*/  LOP3.LUT P1, RZ, R208, 0xff00, RZ, 0xc0, !PT ;  /* 0x0000ff00d0ff7812 */ /* 0x000fe2000782c0ff */
[----:B------:R-:W-:Y:S01]  /*d5d0*/  BSSY.RECONVERGENT B0, `(.L_x_13573) ;  /* 0x000000d000007945 */ /* 0x000fe20003800200 */
[----:B------:R-:W-:-:S11]  /*d5e0*/  HFMA2 R185, -RZ, RZ, 0, 0 ;  /* 0x00000000ffb97431 */ /* 0x000fd600000001ff */
        /* <DEDUP_REMOVED lines=11> */
.L_x_13574:
[----:B------:R-:W-:Y:S05]  /*d6a0*/  BSYNC.RECONVERGENT B0 ;  /* 0x0000000000007941 */ /* 0x000fea0003800200 */
.L_x_13573:
        /* <DEDUP_REMOVED lines=14> */
.L_x_13576:
[----:B------:R-:W-:Y:S05]  /*d790*/  BSYNC.RECONVERGENT B0 ;  /* 0x0000000000007941 */ /* 0x000fea0003800200 */
.L_x_13575:
[----:B------:R-:W-:-:S04]  /*d7a0*/  F2FP.F16.F32.PACK_AB R185, RZ, R185 ;  /* 0x000000b9ffb9723e */ /* 0x000fc800000000ff */
[----:B0-----:R-:W-:-:S07]  /*d7b0*/  PRMT R168, R168, 0x5410, R185 ;  /* 0x00005410a8a87816 */ /* 0x001fce00000000b9 */
.L_x_13572:
        /* <DEDUP_REMOVED lines=15> */
.L_x_13579:
[----:B------:R-:W-:Y:S05]  /*d8b0*/  BSYNC.RECONVERGENT B0 ;  /* 0x0000000000007941 */ /* 0x000fea0003800200 */
.L_x_13578:
        /* <DEDUP_REMOVED lines=14> */
.L_x_13581:
[----:B------:R-:W-:Y:S05]  /*d9a0*/  BSYNC.RECONVERGENT B0 ;  /* 0x0000000000007941 */ /* 0x000fea0003800200 */
.L_x_13580:
[----:B------:R-:W-:-:S04]  /*d9b0*/  F2FP.F16.F32.PACK_AB R185, RZ, R185 ;  /* 0x000000b9ffb9723e */ /* 0x000fc800000000ff */
[----:B0-----:R-:W-:-:S07]  /*d9c0*/  PRMT R169, R185, 0x7610, R169 ;  /* 0x00007610b9a97816 */ /* 0x001fce00000000a9 */
.L_x_13577:
        /* <DEDUP_REMOVED lines=15> */
.L_x_13584:
[----:B------:R-:W-:Y:S05]  /*dac0*/  BSYNC.RECONVERGENT B0 ;  /* 0x0000000000007941 */ /* 0x000fea0003800200 */
.L_x_13583:
        /* <DEDUP_REMOVED lines=14> */
.L_x_13586:
[----:B------:R-:W-:Y:S05]  /*dbb0*/  BSYNC.RECONVERGENT B0 ;  /* 0x0000000000007941 */ /* 0x000fea0003800200 */
.L_x_13585:
[----:B------:R-:W-:-:S04]  /*dbc0*/  F2FP.F16.F32.PACK_AB R185, RZ, R185 ;  /* 0x000000b9ffb9723e */ /* 0x000fc800000000ff */
[----:B0-----:R-:W-:-:S07]  /*dbd0*/  PRMT R169, R169, 0x5410, R185 ;  /* 0x00005410a9a97816 */ /* 0x001fce00000000b9 */
.L_x_13582:
        /* <DEDUP_REMOVED lines=15> */
.L_x_13589:
[----:B------:R-:W-:Y:S05]  /*dcd0*/  BSYNC.RECONVERGENT B0 ;  /* 0x0000000000007941 */ /* 0x000fea0003800200 */
.L_x_13588:
        /* <DEDUP_REMOVED lines=14> */
.L_x_13591:
[----:B------:R-:W-:Y:S05]  /*ddc0*/  BSYNC.RECONVERGENT B0 ;  /* 0x0000000000007941 */ /* 0x000fea0003800200 */
.L_x_13590:
[----:B------:R-:W-:-:S04]  /*ddd0*/  F2FP.F16.F32.PACK_AB R185, RZ, R185 ;  /* 0x000000b9ffb9723e */ /* 0x000fc800000000ff */
[----:B0-----:R-:W-:-:S07]  /*dde0*/  PRMT R170, R185, 0x7610, R170 ;  /* 0x00007610b9aa7816 */ /* 0x001fce00000000aa */
.L_x_13587:
        /* <DEDUP_REMOVED lines=15> */
.L_x_13594:
[----:B------:R-:W-:Y:S05]  /*dee0*/  BSYNC.RECONVERGENT B0 ;  /* 0x0000000000007941 */ /* 0x000fea0003800200 */
.L_x_13593:
        /* <DEDUP_REMOVED lines=14> */
.L_x_13596:
[----:B------:R-:W-:Y:S05]  /*dfd0*/  BSYNC.RECONVERGENT B0 ;  /* 0x0000000000007941 */ /* 0x000fea0003800200 */
.L_x_13595:
[----:B------:R-:W-:-:S04]  /*dfe0*/  F2FP.F16.F32.PACK_AB R185, RZ, R185 ;  /* 0x000000b9ffb9723e */ /* 0x000fc800000000ff */
[----:B0-----:R-:W-:-:S07]  /*dff0*/  PRMT R170, R170, 0x5410, R185 ;  /* 0x00005410aaaa7816 */ /* 0x001fce00000000b9 */
.L_x_13592:
        /* <DEDUP_REMOVED lines=15> */
.L_x_13599:
[----:B------:R-:W-:Y:S05]  /*e0f0*/  BSYNC.RECONVERGENT B0 ;  /* 0x0000000000007941 */ /* 0x000fea0003800200 */
.L_x_13598:
        /* <DEDUP_REMOVED lines=14> */
.L_x_13601:
[----:B------:R-:W-:Y:S05]  /*e1e0*/  BSYNC.RECONVERGENT B0 ;  /* 0x0000000000007941 */ /* 0x000fea0003800200 */
.L_x_13600:
[----:B------:R-:W-:-:S04]  /*e1f0*/  F2FP.F16.F32.PACK_AB R185, RZ, R185 ;  /* 0x000000b9ffb9723e */ /* 0x000fc800000000ff */
[----:B0-----:R-:W-:-:S07]  /*e200*/  PRMT R171, R185, 0x7610, R171 ;  /* 0x00007610b9ab7816 */ /* 0x001fce00000000ab */
.L_x_13597:
[----:B------:R-:W-:Y:S05]  /*e210*/  BRA.U !UP3, `(.L_x_13523) ;  /* 0x000000010b847547 */ /* 0x000fea000b800000 */
[----:B------:R-:W-:Y:S01]  /*e220*/  ISETP.GE.U32.AND P1, PT, R208, RZ, PT ;  /* 0x000000ffd000720c */ /* 0x000fe20003f26070 */
[----:B------:R-:W-:Y:S01]  /*e230*/  BSSY.RECONVERGENT B0, `(.L_x_13602) ;  /* 0x000000e000007945 */ /* 0x000fe20003800200 */
[----:B------:R-:W-:Y:S02]  /*e240*/  HFMA2 R185, -RZ, RZ, 0, 0 ;  /* 0x00000000ffb97431 */ /* 0x000fe400000001ff */
        /* <DEDUP_REMOVED lines=12> */
.L_x_13603:
[----:B------:R-:W-:Y:S05]  /*e310*/  BSYNC.RECONVERGENT B0 ;  /* 0x0000000000007941 */ /* 0x000fea0003800200 */
.L_x_13602:
        /* <DEDUP_REMOVED lines=14> */
.L_x_13605:
[----:B------:R-:W-:Y:S05]  /*e400*/  BSYNC.RECONVERGENT B0 ;  /* 0x0000000000007941 */ /* 0x000fea0003800200 */
.L_x_13604:
[----:B------:R-:W-:-:S04]  /*e410*/  F2FP.F16.F32.PACK_AB R185, RZ, R185 ;  /* 0x000000b9ffb9723e */ /* 0x000fc800000000ff */
[----:B0-----:R-:W-:-:S07]  /*e420*/  PRMT R171, R171, 0x5410, R185 ;  /* 0x00005410abab7816 */ /* 0x001fce00000000b9 */
.L_x_13523:
        /* <DEDUP_REMOVED lines=16> */
.L_x_13606:
        /* <DEDUP_REMOVED lines=25> */
.L_x_13609:
        /* <DEDUP_REMOVED lines=22> */
.L_x_13610:
        /* <DEDUP_REMOVED lines=22> */
.L_x_13611:
        /* <DEDUP_REMOVED lines=22> */
.L_x_13612:
        /* <DEDUP_REMOVED lines=22> */
.L_x_13613:
        /* <DEDUP_REMOVED lines=22> */
.L_x_13614:
        /* <DEDUP_REMOVED lines=22> */
.L_x_13615:
        /* <DEDUP_REMOVED lines=23> */
.L_x_13608:
        /* <DEDUP_REMOVED lines=19> */
.L_x_13617:
        /* <DEDUP_REMOVED lines=19> */
.L_x_13618:
        /* <DEDUP_REMOVED lines=19> */
.L_x_13619:
        /* <DEDUP_REMOVED lines=19> */
.L_x_13620:
        /* <DEDUP_REMOVED lines=19> */
.L_x_13621:
        /* <DEDUP_REMOVED lines=19> */
.L_x_13622:
        /* <DEDUP_REMOVED lines=19> */
.L_x_13623:
        /* <DEDUP_REMOVED lines=21> */
.L_x_13607:
        /* <DEDUP_REMOVED lines=16> */
.L_x_13627:
[----:B------:R-:W-:Y:S05]  /*fb10*/  BSYNC.RECONVERGENT B0 ;  /* 0x0000000000007941 */ /* 0x000fea0003800200 */
.L_x_13626:
        /* <DEDUP_REMOVED lines=14> */
.L_x_13629:
[----:B------:R-:W-:Y:S05]  /*fc00*/  BSYNC.RECONVERGENT B0 ;  /* 0x0000000000007941 */ /* 0x000fea0003800200 */
.L_x_13628:
[----:B------:R-:W-:-:S04]  /*fc10*/  F2FP.F16.F32.PACK_AB R172, RZ, R172 ;  /* 0x000000acffac723e */ /* 0x000fc800000000ff */
[----:B0-----:R-:W-:-:S07]  /*fc20*/  PRMT R168, R172, 0x7610, R168 ;  /* 0x00007610aca87816 */ /* 0x001fce00000000a8 */
.L_x_13625:
        /* <DEDUP_REMOVED lines=15> */
.L_x_13632:
[----:B------:R-:W-:Y:S05]  /*fd20*/  BSYNC.RECONVERGENT B0 ;  /* 0x0000000000007941 */ /* 0x000fea0003800200 */
.L_x_13631:
        /* <DEDUP_REMOVED lines=14> */
.L_x_13634:
[----:B------:R-:W-:Y:S05]  /*fe10*/  BSYNC.RECONVERGENT B0 ;  /* 0x0000000000007941 */ /* 0x000fea0003800200 */
.L_x_13633:
[----:B------:R-:W-:-:S04]  /*fe20*/  F2FP.F16.F32.PACK_AB R172, RZ, R172 ;  /* 0x000000acffac723e */ /* 0x000fc800000000ff */
[----:B0-----:R-:W-:-:S07]  /*fe30*/  PRMT R168, R168, 0x5410, R172 ;  /* 0x00005410a8a87816 */ /* 0x001fce00000000ac */
.L_x_13630:
        /* <DEDUP_REMOVED lines=15> */
.L_x_13637:
[----:B------:R-:W-:Y:S05]  /*ff30*/  BSYNC.RECONVERGENT B0 ;  /* 0x0000000000007941 */ /* 0x000fea0003800200 */
.L_x_13636:
        /* <DEDUP_REMOVED lines=14> */
.L_x_13639:
[----:B------:R-:W-:Y:S05]  /*10020*/  BSYNC.RECONVERGENT B0 ;  /* 0x0000000000007941 */ /* 0x000fea0003800200 */
.L_x_13638:
[----:B------:R-:W-:-:S04]  /*10030*/  F2FP.F16.F32.PACK_AB R172, RZ, R172 ;  /* 0x000000acffac723e */ /* 0x000fc800000000ff */
[----:B0-----:R-:W-:-:S07]  /*10040*/  PRMT R169, R172, 0x7610, R169 ;  /* 0x00007610aca97816 */ /* 0x001fce00000000a9 */
.L_x_13635:
        /* <DEDUP_REMOVED lines=15> */
.L_x_13642:
[----:B------:R-:W-:Y:S05]  /*10140*/  BSYNC.RECONVERGENT B0 ;  /* 0x0000000000007941 */ /* 0x000fea0003800200 */
.L_x_13641:
        /* <DEDUP_REMOVED lines=14> */
.L_x_13644:
[----:B------:R-:W-:Y:S05]  /*10230*/  BSYNC.RECONVERGENT B0 ;  /* 0x0000000000007941 */ /* 0x000fea0003800200 */
.L_x_13643:
[----:B------:R-:W-:-:S04]  /*10240*/  F2FP.F16.F32.PACK_AB R172, RZ, R172 ;  /* 0x000000acffac723e */ /* 0x000fc800000000ff */
[----:B0-----:R-:W-:-:S07]  /*10250*/  PRMT R169, R169, 0x5410, R172 ;  /* 0x00005410a9a97816 */ /* 0x001fce00000000ac */
.L_x_13640:
        /* <DEDUP_REMOVED lines=15> */
.L_x_13647:
[----:B------:R-:W-:Y:S05]  /*10350*/  BSYNC.RECONVERGENT B0 ;  /* 0x0000000000007941 */ /* 0x000fea0003800200 */
.L_x_13646:
        /* <DEDUP_REMOVED lines=14> */
.L_x_13649:
[----:B------:R-:W-:Y:S05]  /*10440*/  BSYNC.RECONVERGENT B0 ;  /* 0x0000000000007941 */ /* 0x000fea0003800200 */
.L_x_13648:
[----:B------:R-:W-:-:S04]  /*10450*/  F2FP.F16.F32.PACK_AB R172, RZ, R172 ;  /* 0x000000acffac723e */ /* 0x000fc800000000ff */
[----:B0-----:R-:W-:-:S07]  /*10460*/  PRMT R170, R172, 0x7610, R170 ;  /* 0x00007610acaa7816 */ /* 0x001fce00000000aa */
.L_x_13645:
        /* <DEDUP_REMOVED lines=15> */
.L_x_13652:
[----:B------:R-:W-:Y:S05]  /*10560*/  BSYNC.RECONVERGENT B0 ;  /* 0x0000000000007941 */ /* 0x000fea0003800200 */
.L_x_13651:
        /* <DEDUP_REMOVED lines=14> */
.L_x_13654:
[----:B------:R-:W-:Y:S05]  /*10650*/  BSYNC.RECONVERGENT B0 ;  /* 0x0000000000007941 */ /* 0x000fea0003800200 */
.L_x_13653:
[----:B------:R-:W-:-:S04]  /*10660*/  F2FP.F16.F32.PACK_AB R172, RZ, R172 ;  /* 0x000000acffac723e */ /* 0x000fc800000000ff */
[----:B0-----:R-:W-:-:S07]  /*10670*/  PRMT R170, R170, 0x5410, R172 ;  /* 0x00005410aaaa7816 */ /* 0x001fce00000000ac */
.L_x_13650:
        /* <DEDUP_REMOVED lines=15> */
.L_x_13657:
[----:B------:R-:W-:Y:S05]  /*10770*/  BSYNC.RECONVERGENT B0 ;  /* 0x0000000000007941 */ /* 0x000fea0003800200 */
.L_x_13656:
        /* <DEDUP_REMOVED lines=14> */
.L_x_13659:
[----:B------:R-:W-:Y:S05]  /*10860*/  BSYNC.RECONVERGENT B0 ;  /* 0x0000000000007941 */ /* 0x000fea0003800200 */
.L_x_13658:
[----:B------:R-:W-:-:S04]  /*10870*/  F2FP.F16.F32.PACK_AB R172, RZ, R172 ;  /* 0x000000acffac723e */ /* 0x000fc800000000ff */
[----:B0-----:R-:W-:-:S07]  /*10880*/  PRMT R171, R172, 0x7610, R171 ;  /* 0x00007610acab7816 */ /* 0x001fce00000000ab */
.L_x_13655:
        /* <DEDUP_REMOVED lines=61> */
.L_x_13624:
        /* <DEDUP_REMOVED lines=15> */
.L_x_13662:
[----:B------:R-:W-:Y:S05]  /*10d50*/  BSYNC.RECONVERGENT B0 ;  /* 0x0000000000007941 */ /* 0x000fea0003800200 */
.L_x_13661:
        /* <DEDUP_REMOVED lines=14> */
.L_x_13664:
[----:B------:R-:W-:Y:S05]  /*10e40*/  BSYNC.RECONVERGENT B0 ;  /* 0x0000000000007941 */ /* 0x000fea0003800200 */
.L_x_13663:
[----:B------:R-:W-:-:S04]  /*10e50*/  F2FP.F16.F32.PACK_AB R185, RZ, R185 ;  /* 0x000000b9ffb9723e */ /* 0x000fc800000000ff */
[----:B0-----:R-:W-:-:S07]  /*10e60*/  PRMT R168, R185, 0x7610, R168 ;  /* 0x00007610b9a87816 */ /* 0x001fce00000000a8 */
.L_x_13660:
        /* <DEDUP_REMOVED lines=15> */
.L_x_13667:
[----:B------:R-:W-:Y:S05]  /*10f60*/  BSYNC.RECONVERGENT B0 ;  /* 0x0000000000007941 */ /* 0x000fea0003800200 */
.L_x_13666:
        /* <DEDUP_REMOVED lines=14> */
.L_x_13669:
[----:B------:R-:W-:Y:S05]  /*11050*/  BSYNC.RECONVERGENT B0 ;  /* 0x0000000000007941 */ /* 0x000fea0003800200 */
.L_x_13668:
[----:B------:R-:W-:-:S04]  /*11060*/  F2FP.F16.F32.PACK_AB R185, RZ, R185 ;  /* 0x000000b9ffb9723e */ /* 0x000fc800000000ff */
[----:B0-----:R-:W-:-:S07]  /*11070*/  PRMT R168, R168, 0x5410, R185 ;  /* 0x00005410a8a87816 */ /* 0x001fce00000000b9 */
.L_x_13665:
        /* <DEDUP_REMOVED lines=15> */
.L_x_13672:
[----:B------:R-:W-:Y:S05]  /*11170*/  BSYNC.RECONVERGENT B0 ;  /* 0x0000000000007941 */ /* 0x000fea0003800200 */
.L_x_13671:
        /* <DEDUP_REMOVED lines=14> */
.L_x_13674:
[----:B------:R-:W-:Y:S05]  /*11260*/  BSYNC.RECONVERGENT B0 ;  /* 0x0000000000007941 */ /* 0x000fea0003800200 */
.L_x_13673:
[----:B------:R-:W-:-:S04]  /*11270*/  F2FP.F16.F32.PACK_AB R185, RZ, R185 ;  /* 0x000000b9ffb9723e */ /* 0x000fc800000000ff */
[----:B0-----:R-:W-:-:S07]  /*11280*/  PRMT R169, R185, 0x7610, R169 ;  /* 0x00007610b9a97816 */ /* 0x001fce00000000a9 */
.L_x_13670:
        /* <DEDUP_REMOVED lines=15> */
.L_x_13677:
[----:B------:R-:W-:Y:S05]  /*11380*/  BSYNC.RECONVERGENT B0 ;  /* 0x0000000000007941 */ /* 0x000fea0003800200 */
.L_x_13676:
        /* <DEDUP_REMOVED lines=14> */
.L_x_13679:
[----:B------:R-:W-:Y:S05]  /*11470*/  BSYNC.RECONVERGENT B0 ;  /* 0x0000000000007941 */ /* 0x000fea0003800200 */
.L_x_13678:
[----:B------:R-:W-:-:S04]  /*11480*/  F2FP.F16.F32.PACK_AB R185, RZ, R185 ;  /* 0x000000b9ffb9723e */ /* 0x000fc800000000ff */
[----:B0-----:R-:W-:-:S07]  /*11490*/  PRMT R169, R169, 0x5410, R185 ;  /* 0x00005410a9a97816 */ /* 0x001fce00000000b9 */
.L_x_13675:
        /* <DEDUP_REMOVED lines=15> */
.L_x_13682:
[----:B------:R-:W-:Y:S05]  /*11590*/  BSYNC.RECONVERGENT B0 ;  /* 0x0000000000007941 */ /* 0x000fea0003800200 */
.L_x_13681:
        /* <DEDUP_REMOVED lines=14> */
.L_x_13684:
[----:B------:R-:W-:Y:S05]  /*11680*/  BSYNC.RECONVERGENT B0 ;  /* 0x0000000000007941 */ /* 0x000fea0003800200 */
.L_x_13683:
[----:B------:R-:W-:-:S04]  /*11690*/  F2FP.F16.F32.PACK_AB R185, RZ, R185 ;  /* 0x000000b9ffb9723e */ /* 0x000fc800000000ff */
[----:B0-----:R-:W-:-:S07]  /*116a0*/  PRMT R170, R185, 0x7610, R170 ;  /* 0x00007610b9aa7816 */ /* 0x001fce00000000aa */
.L_x_13680:
        /* <DEDUP_REMOVED lines=15> */
.L_x_13687:
[----:B------:R-:W-:Y:S05]  /*117a0*/  BSYNC.RECONVERGENT B0 ;  /* 0x0000000000007941 */ /* 0x000fea0003800200 */
.L_x_13686:
        /* <DEDUP_REMOVED lines=14> */
.L_x_13689:
[----:B------:R-:W-:Y:S05]  /*11890*/  BSYNC.RECONVERGENT B0 ;  /* 0x0000000000007941 */ /* 0x000fea0003800200 */
.L_x_13688:
[----:B------:R-:W-:-:S04]  /*118a0*/  F2FP.F16.F32.PACK_AB R185, RZ, R185 ;  /* 0x000000b9ffb9723e */ /* 0x000fc800000000ff */
[----:B0-----:R-:W-:-:S07]  /*118b0*/  PRMT R170, R170, 0x5410, R185 ;  /* 0x00005410aaaa7816 */ /* 0x001fce00000000b9 */
.L_x_13685:
        /* <DEDUP_REMOVED lines=15> */
.L_x_13692:
[----:B------:R-:W-:Y:S05]  /*119b0*/  BSYNC.RECONVERGENT B0 ;  /* 0x0000000000007941 */ /* 0x000fea0003800200 */
.L_x_13691:
        /* <DEDUP_REMOVED lines=14> */
.L_x_13694:
[----:B------:R-:W-:Y:S05]  /*11aa0*/  BSYNC.RECONVERGENT B0 ;  /* 0x0000000000007941 */ /* 0x000fea0003800200 */
.L_x_13693:
[----:B------:R-:W-:-:S04]  /*11ab0*/  F2FP.F16.F32.PACK_AB R185, RZ, R185 ;  /* 0x000000b9ffb9723e */ /* 0x000fc800000000ff */
[----:B0-----:R-:W-:-:S07]  /*11ac0*/  PRMT R171, R185, 0x7610, R171 ;  /* 0x00007610b9ab7816 */ /* 0x001fce00000000ab */
.L_x_13690:
        /* <DEDUP_REMOVED lines=16> */
.L_x_13696:
[----:B------:R-:W-:Y:S05]  /*11bd0*/  BSYNC.RECONVERGENT B0 ;  /* 0x0000000000007941 */ /* 0x000fea0003800200 */
.L_x_13695:
        /* <DEDUP_REMOVED lines=14> */
.L_x_13698:
[----:B------:R-:W-:Y:S05]  /*11cc0*/  BSYNC.RECONVERGENT B0 ;  /* 0x0000000000007941 */ /* 0x000fea0003800200 */
.L_x_13697:
[----:B------:R-:W-:-:S04]  /*11cd0*/  F2FP.F16.F32.PACK_AB R185, RZ, R185 ;  /* 0x000000b9ffb9723e */ /* 0x000fc800000000ff */
[----:B0-----:R-:W-:-:S07]  /*11ce0*/  PRMT R171, R171, 0x5410, R185 ;  /* 0x00005410abab7816 */ /* 0x001fce00000000b9 */
.L_x_13616:
        /* <DEDUP_REMOVED lines=16> */
.L_x_13699:
        /* <DEDUP_REMOVED lines=11> */
[----:B-----5:R-:W-:Y:S02]  /*11ea0*/  @P2 HADD2.F32 R174, -RZ, R164.H0_H0 ;  /* 0x200000a4ffae2230 */ /* 0x020fe40000004100 */
        /* <DEDUP_REMOVED lines=13> */
.L_x_13702:
        /* <DEDUP_REMOVED lines=22> */
.L_x_13703:
        /* <DEDUP_REMOVED lines=22> */
.L_x_13704:
        /* <DEDUP_REMOVED lines=22> */
.L_x_13705:
        /* <DEDUP_REMOVED lines=22> */
.L_x_13706:
        /* <DEDUP_REMOVED lines=22> */
.L_x_13707:
        /* <DEDUP_REMOVED lines=22> */
.L_x_13708:
[----:B------:R-:W2:Y:S01]  /*127c0*/  LDL R173, [R1+0x4] ;  /* 0x0000040001ad7983 */ /* 0x000ea20000100800 */
[----:B------:R-:W-:Y:S02]  /*127d0*/  MOV R172, UR20 ;  /* 0x0000001400ac7c02 */ /* 0x000fe40008000f00 */
[----:B------:R-:W-:-:S03]  /*127e0*/  MOV R185, R23 ;  /* 0x0000001700b97202 */ /* 0x000fc60000000f00 */
        /* <DEDUP_REMOVED lines=21> */
.L_x_13701:
[----:B------:R-:W-:Y:S05]  /*12940*/  BRA.U !UP3, `(.L_x_13710) ;  /* 0x000000010b487547 */ /* 0x000fea000b800000 */
[----:B------:R-:W-:Y:S02]  /*12950*/  PLOP3.LUT P2, PT, PT, PT, UP2, 0x80, 0x8 ;  /* 0x000000000008781c */ /* 0x000fe40003f4f028 */
[----:B------:R-:W-:Y:S02]  /*12960*/  MOV R184, UR20 ;  /* 0x0000001400b87c02 */ /* 0x000fe40008000f00 */
[----:B------:R-:W-:Y:S02]  /*12970*/  LOP3.LUT P1, RZ, R204, 0xff, RZ, 0xc0, !PT ;  /* 0x000000ffccff7812 */ /* 0x000fe4000782c0ff */
[----:B------:R-:W-:-:S07]  /*12980*/  MOV R185, R24 ;  /* 0x0000001800b97202 */ /* 0x000fce0000000f00 */
        /* <DEDUP_REMOVED lines=14> */
.L_x_13710:
[----:B------:R-:W-:Y:S05]  /*12a70*/  BRA.U !UP3, `(.L_x_13711) ;  /* 0x000000010b487547 */ /* 0x000fea000b800000 */
[----:B------:R-:W-:Y:S02]  /*12a80*/  PLOP3.LUT P2, PT, PT, PT, UP2, 0x80, 0x8 ;  /* 0x000000000008781c */ /* 0x000fe40003f4f028 */
[----:B------:R-:W-:Y:S02]  /*12a90*/  MOV R184, UR20 ;  /* 0x0000001400b87c02 */ /* 0x000fe40008000f00 */
[----:B------:R-:W-:Y:S02]  /*12aa0*/  LOP3.LUT P1, RZ, R204, 0xff00, RZ, 0xc0, !PT ;  /* 0x0000ff00ccff7812 */ /* 0x000fe4000782c0ff */
[----:B------:R-:W-:-:S07]  /*12ab0*/  MOV R185, R25 ;  /* 0x0000001900b97202 */ /* 0x000fce0000000f00 */
        /* <DEDUP_REMOVED lines=14> */
.L_x_13711:
        /* <DEDUP_REMOVED lines=19> */
.L_x_13712:
        /* <DEDUP_REMOVED lines=19> */
.L_x_13713:
        /* <DEDUP_REMOVED lines=19> */
.L_x_13714:
        /* <DEDUP_REMOVED lines=19> */
.L_x_13715:
        /* <DEDUP_REMOVED lines=19> */
.L_x_13716:
[----:B------:R-:W-:Y:S05]  /*13190*/  BRA.U !UP3, `(.L_x_13709) ;  /* 0x000000210bbc7547 */ /* 0x000fea000b800000 */
[----:B------:R-:W2:Y:S01]  /*131a0*/  LDL R185, [R1+0x4] ;  /* 0x0000040001b97983 */ /* 0x000ea20000100800 */
[----:B------:R-:W-:Y:S02]  /*131b0*/  PLOP3.LUT P2, PT, PT, PT, UP2, 0x80, 0x8 ;  /* 0x000000000008781c */ /* 0x000fe40003f4f028 */
[----:B------:R-:W-:Y:S02]  /*131c0*/  MOV R184, UR20 ;  /* 0x0000001400b87c02 */ /* 0x000fe40008000f00 */
[----:B------:R-:W-:-:S04]  /*131d0*/  ISETP.GE.U32.AND P1, PT, R204, RZ, PT ;  /* 0x000000ffcc00720c */ /* 0x000fc80003f26070 */
[----:B------:R-:W-:-:S13]  /*131e0*/  ISETP.GE.U32.AND.EX P1, PT, R205, 0x1000000, PT, P1 ;  /* 0x01000000cd00780c */ /* 0x000fda0003f26110 */
[----:B-----5:R-:W-:Y:S02]  /*131f0*/  @P1 HADD2.F32 R187, -RZ, R167.H1_H1 ;  /* 0x300000a7ffbb1230 */ /* 0x020fe40000004100 */
[----:B--2---:R-:W-:Y:S01]  /*13200*/  @P2 FFMA.FTZ R184, R185, R184, UR32 ;  /* 0x00000020b9b82e23 */ /* 0x004fe200080100b8 */
[----:B------:R-:W-:-:S03]  /*13210*/  MOV R185, R23 ;  /* 0x0000001700b97202 */ /* 0x000fc60000000f00 */
[----:B------:R-:W-:-:S04]  /*13220*/  @P2 FADD.FTZ R184, R195, -R184 ;  /* 0x800000b8c3b82221 */ /* 0x000fc80000010000 */
        /* <DEDUP_REMOVED lines=12> */
.L_x_13700:
        /* <DEDUP_REMOVED lines=16> */
.L_x_13720:
[----:B------:R-:W-:Y:S05]  /*133f0*/  BSYNC.RECONVERGENT B0 ;  /* 0x0000000000007941 */ /* 0x000fea0003800200 */
.L_x_13719:
        /* <DEDUP_REMOVED lines=14> */
.L_x_13722:
[----:B------:R-:W-:Y:S05]  /*134e0*/  BSYNC.RECONVERGENT B0 ;  /* 0x0000000000007941 */ /* 0x000fea0003800200 */
.L_x_13721:
[----:B------:R-:W-:-:S04]  /*134f0*/  F2FP.F16.F32.PACK_AB R172, RZ, R172 ;  /* 0x000000acffac723e */ /* 0x000fc800000000ff */
[----:B------:R-:W-:-:S07]  /*13500*/  PRMT R168, R172, 0x7610, R168 ;  /* 0x00007610aca87816 */ /* 0x000fce00000000a8 */
.L_x_13718:
        /* <DEDUP_REMOVED lines=15> */
.L_x_13725:
[----:B------:R-:W-:Y:S05]  /*13600*/  BSYNC.RECONVERGENT B0 ;  /* 0x0000000000007941 */ /* 0x000fea0003800200 */
.L_x_13724:
        /* <DEDUP_REMOVED lines=14> */
.L_x_13727:
[----:B------:R-:W-:Y:S05]  /*136f0*/  BSYNC.RECONVERGENT B0 ;  /* 0x0000000000007941 */ /* 0x000fea0003800200 */
.L_x_13726:
[----:B------:R-:W-:-:S04]  /*13700*/  F2FP.F16.F32.PACK_AB R172, RZ, R172 ;  /* 0x000000acffac723e */ /* 0x000fc800000000ff */
[----:B------:R-:W-:-:S07]  /*13710*/  PRMT R168, R168, 0x5410, R172 ;  /* 0x00005410a8a87816 */ /* 0x000fce00000000ac */
.L_x_13723:
        /* <DEDUP_REMOVED lines=15> */
.L_x_13730:
[----:B------:R-:W-:Y:S05]  /*13810*/  BSYNC.RECONVERGENT B0 ;  /* 0x0000000000007941 */ /* 0x000fea0003800200 */
.L_x_13729:
        /* <DEDUP_REMOVED lines=14> */
.L_x_13732:
[----:B------:R-:W-:Y:S05]  /*13900*/  BSYNC.RECONVERGENT B0 ;  /* 0x0000000000007941 */ /* 0x000fea0003800200 */
.L_x_13731:
[----:B------:R-:W-:-:S04]  /*13910*/  F2FP.F16.F32.PACK_AB R172, RZ, R172 ;  /* 0x000000acffac723e */ /* 0x000fc800000000ff */
[----:B------:R-:W-:-:S07]  /*13920*/  PRMT R169, R172, 0x7610, R169 ;  /* 0x00007610aca97816 */ /* 0x000fce00000000a9 */
.L_x_13728:
        /* <DEDUP_REMOVED lines=15> */
.L_x_13735:
[----:B------:R-:W-:Y:S05]  /*13a20*/  BSYNC.RECONVERGENT B0 ;  /* 0x0000000000007941 */ /* 0x000fea0003800200 */
.L_x_13734:
        /* <DEDUP_REMOVED lines=14> */
.L_x_13737:
[----:B------:R-:W-:Y:S05]  /*13b10*/  BSYNC.RECONVERGENT B0 ;  /* 0x0000000000007941 */ /* 0x000fea0003800200 */
.L_x_13736:
[----:B------:R-:W-:-:S04]  /*13b20*/  F2FP.F16.F32.PACK_AB R172, RZ, R172 ;  /* 0x000000acffac723e */ /* 0x000fc800000000ff */
[----:B------:R-:W-:-:S07]  /*13b30*/  PRMT R169, R169, 0x5410, R172 ;  /* 0x00005410a9a97816 */ /* 0x000fce00000000ac */
.L_x_13733:
        /* <DEDUP_REMOVED lines=15> */
.L_x_13740:
[----:B------:R-:W-:Y:S05]  /*13c30*/  BSYNC.RECONVERGENT B0 ;  /* 0x0000000000007941 */ /* 0x000fea0003800200 */
.L_x_13739:
        /* <DEDUP_REMOVED lines=14> */
.L_x_13742:
[----:B------:R-:W-:Y:S05]  /*13d20*/  BSYNC.RECONVERGENT B0 ;  /* 0x0000000000007941 */ /* 0x000fea0003800200 */
.L_x_13741:
[----:B------:R-:W-:-:S04]  /*13d30*/  F2FP.F16.F32.PACK_AB R172, RZ, R172 ;  /* 0x000000acffac723e */ /* 0x000fc800000000ff */
[----:B------:R-:W-:-:S07]  /*13d40*/  PRMT R170, R172, 0x7610, R170 ;  /* 0x00007610acaa7816 */ /* 0x000fce00000000aa */
.L_x_13738:
        /* <DEDUP_REMOVED lines=15> */
.L_x_13745:
[----:B------:R-:W-:Y:S05]  /*13e40*/  BSYNC.RECONVERGENT B0 ;  /* 0x0000000000007941 */ /* 0x000fea0003800200 */
.L_x_13744:
        /* <DEDUP_REMOVED lines=14> */
.L_x_13747:
[----:B------:R-:W-:Y:S05]  /*13f30*/  BSYNC.RECONVERGENT B0 ;  /* 0x0000000000007941 */ /* 0x000fea0003800200 */
.L_x_13746:
[----:B------:R-:W-:-:S04]  /*13f40*/  F2FP.F16.F32.PACK_AB R172, RZ, R172 ;  /* 0x000000acffac723e */ /* 0x000fc800000000ff */
[----:B------:R-:W-:-:S07]  /*13f50*/  PRMT R170, R170, 0x5410, R172 ;  /* 0x00005410aaaa7816 */ /* 0x000fce00000000ac */
.L_x_13743:
        /* <DEDUP_REMOVED lines=15> */
.L_x_13750:
[----:B------:R-:W-:Y:S05]  /*14050*/  BSYNC.RECONVERGENT B0 ;  /* 0x0000000000007941 */ /* 0x000fea0003800200 */
.L_x_13749:
        /* <DEDUP_REMOVED lines=14> */
.L_x_13752:
[----:B------:R-:W-:Y:S05]  /*14140*/  BSYNC.RECONVERGENT B0 ;  /* 0x0000000000007941 */ /* 0x000fea0003800200 */
.L_x_13751:
[----:B------:R-:W-:-:S04]  /*14150*/  F2FP.F16.F32.PACK_AB R172, RZ, R172 ;  /* 0x000000acffac723e */ /* 0x000fc800000000ff */
[----:B------:R-:W-:-:S07]  /*14160*/  PRMT R171, R172, 0x7610, R171 ;  /* 0x00007610acab7816 */ /* 0x000fce00000000ab */
.L_x_13748:
        /* <DEDUP_REMOVED lines=36> */
[----:B------:R-:W-:-:S04]  /*143b0*/  FADD.FTZ R179, R195, -R179 ;  /* 0x800000b3c3b37221 */ /* 0x000fc80000010000 */
        /* <DEDUP_REMOVED lines=17> */
.L_x_13717:
        /* <DEDUP_REMOVED lines=15> */
.L_x_13755:
[----:B------:R-:W-:Y:S05]  /*145c0*/  BSYNC.RECONVERGENT B0 ;  /* 0x0000000000007941 */ /* 0x000fea0003800200 */
.L_x_13754:
        /* <DEDUP_REMOVED lines=14> */
.L_x_13757:
[----:B------:R-:W-:Y:S05]  /*146b0*/  BSYNC.RECONVERGENT B0 ;  /* 0x0000000000007941 */ /* 0x000fea0003800200 */
.L_x_13756:
[----:B------:R-:W-:-:S04]  /*146c0*/  F2FP.F16.F32.PACK_AB R184, RZ, R184 ;  /* 0x000000b8ffb8723e */ /* 0x000fc800000000ff */
[----:B------:R-:W-:-:S07]  /*146d0*/  PRMT R168, R184, 0x7610, R168 ;  /* 0x00007610b8a87816 */ /* 0x000fce00000000a8 */
.L_x_13753:
        /* <DEDUP_REMOVED lines=15> */
.L_x_13760:
[----:B------:R-:W-:Y:S05]  /*147d0*/  BSYNC.RECONVERGENT B0 ;  /* 0x0000000000007941 */ /* 0x000fea0003800200 */
.L_x_13759:
        /* <DEDUP_REMOVED lines=14> */
.L_x_13762:
[----:B------:R-:W-:Y:S05]  /*148c0*/  BSYNC.RECONVERGENT B0 ;  /* 0x0000000000007941 */ /* 0x000fea0003800200 */
.L_x_13761:
[----:B------:R-:W-:-:S04]  /*148d0*/  F2FP.F16.F32.PACK_AB R184, RZ, R184 ;  /* 0x000000b8ffb8723e */ /* 0x000fc800000000ff */
[----:B------:R-:W-:-:S07]  /*148e0*/  PRMT R168, R168, 0x5410, R184 ;  /* 0x00005410a8a87816 */ /* 0x000fce00000000b8 */
.L_x_13758:
        /* <DEDUP_REMOVED lines=15> */
.L_x_13765:
[----:B------:R-:W-:Y:S05]  /*149e0*/  BSYNC.RECONVERGENT B0 ;  /* 0x0000000000007941 */ /* 0x000fea0003800200 */
.L_x_13764:
        /* <DEDUP_REMOVED lines=14> */
.L_x_13767:
[----:B------:R-:W-:Y:S05]  /*14ad0*/  BSYNC.RECONVERGENT B0 ;  /* 0x0000000000007941 */ /* 0x000fea0003800200 */
.L_x_13766:
[----:B------:R-:W-:-:S04]  /*14ae0*/  F2FP.F16.F32.PACK_AB R184, RZ, R184 ;  /* 0x000000b8ffb8723e */ /* 0x000fc800000000ff */
[----:B------:R-:W-:-:S07]  /*14af0*/  PRMT R169, R184, 0x7610, R169 ;  /* 0x00007610b8a97816 */ /* 0x000fce00000000a9 */
.L_x_13763:
        /* <DEDUP_REMOVED lines=15> */
.L_x_13770:
[----:B------:R-:W-:Y:S05]  /*14bf0*/  BSYNC.RECONVERGENT B0 ;  /* 0x0000000000007941 */ /* 0x000fea0003800200 */
.L_x_13769:
        /* <DEDUP_REMOVED lines=14> */
.L_x_13772:
[----:B------:R-:W-:Y:S05]  /*14ce0*/  BSYNC.RECONVERGENT B0 ;  /* 0x0000000000007941 */ /* 0x000fea0003800200 */
.L_x_13771:
[----:B------:R-:W-:-:S04]  /*14cf0*/  F2FP.F16.F32.PACK_AB R184, RZ, R184 ;  /* 0x000000b8ffb8723e */ /* 0x000fc800000000ff */
[----:B------:R-:W-:-:S07]  /*14d00*/  PRMT R169, R169, 0x5410, R184 ;  /* 0x00005410a9a97816 */ /* 0x000fce00000000b8 */
.L_x_13768:
        /* <DEDUP_REMOVED lines=15> */
.L_x_13775:
[----:B------:R-:W-:Y:S05]  /*14e00*/  BSYNC.RECONVERGENT B0 ;  /* 0x0000000000007941 */ /* 0x000fea0003800200 */
.L_x_13774:
        /* <DEDUP_REMOVED lines=14> */
.L_x_13777:
[----:B------:R-:W-:Y:S05]  /*14ef0*/  BSYNC.RECONVERGENT B0 ;  /* 0x0000000000007941 */ /* 0x000fea0003800200 */
.L_x_13776:
[----:B------:R-:W-:-:S04]  /*14f00*/  F2FP.F16.F32.PACK_AB R184, RZ, R184 ;  /* 0x000000b8ffb8723e */ /* 0x000fc800000000ff */
[----:B------:R-:W-:-:S07]  /*14f10*/  PRMT R170, R184, 0x7610, R170 ;  /* 0x00007610b8aa7816 */ /* 0x000fce00000000aa */
.L_x_13773:
        /* <DEDUP_REMOVED lines=15> */
.L_x_13780:
[----:B------:R-:W-:Y:S05]  /*15010*/  BSYNC.RECONVERGENT B0 ;  /* 0x0000000000007941 */ /* 0x000fea0003800200 */
.L_x_13779:
        /* <DEDUP_REMOVED lines=14> */
.L_x_13782:
[----:B------:R-:W-:Y:S05]  /*15100*/  BSYNC.RECONVERGENT B0 ;  /* 0x0000000000007941 */ /* 0x000fea0003800200 */
.L_x_13781:
[----:B------:R-:W-:-:S04]  /*15110*/  F2FP.F16.F32.PACK_AB R184, RZ, R184 ;  /* 0x000000b8ffb8723e */ /* 0x000fc800000000ff */
[----:B------:R-:W-:-:S07]  /*15120*/  PRMT R170, R170, 0x5410, R184 ;  /* 0x00005410aaaa7816 */ /* 0x000fce00000000b8 */
.L_x_13778:
        /* <DEDUP_REMOVED lines=15> */
.L_x_13785:
[----:B------:R-:W-:Y:S05]  /*15220*/  BSYNC.RECONVERGENT B0 ;  /* 0x0000000000007941 */ /* 0x000fea0003800200 */
.L_x_13784:
        /* <DEDUP_REMOVED lines=14> */
.L_x_13787:
[----:B------:R-:W-:Y:S05]  /*15310*/  BSYNC.RECONVERGENT B0 ;  /* 0x0000000000007941 */ /* 0x000fea0003800200 */
.L_x_13786:
[----:B------:R-:W-:-:S04]  /*15320*/  F2FP.F16.F32.PACK_AB R184, RZ, R184 ;  /* 0x000000b8ffb8723e */ /* 0x000fc800000000ff */
[----:B------:R-:W-:-:S07]  /*15330*/  PRMT R171, R184, 0x7610, R171 ;  /* 0x00007610b8ab7816 */ /* 0x000fce00000000ab */
.L_x_13783:
[----:B------:R-:W-:Y:S05]  /*15340*/  BRA.U !UP3, `(.L_x_13709) ;  /* 0x000000010b507547 */ /* 0x000fea000b800000 */
[----:B------:R-:W2:Y:S01]  /*15350*/  LDL R185, [R1+0x4] ;  /* 0x0000040001b97983 */ /* 0x000ea20000100800 */
[----:B------:R-:W-:Y:S02]  /*15360*/  MOV R184, UR20 ;  /* 0x0000001400b87c02 */ /* 0x000fe40008000f00 */
[----:B------:R-:W-:Y:S02]  /*15370*/  ISETP.GE.U32.AND P1, PT, R204, RZ, PT ;  /* 0x000000ffcc00720c */ /* 0x000fe40003f26070 */
[----:B------:R-:W-:Y:S02]  /*15380*/  ISETP.LT.AND P2, PT, RZ, UR31, PT ;  /* 0x0000001fff007c0c */ /* 0x000fe4000bf41270 */
[----:B------:R-:W-:-:S13]  /*15390*/  ISETP.GE.U32.AND.EX P1, PT, R205, 0x1000000, PT, P1 ;  /* 0x01000000cd00780c */ /* 0x000fda0003f26110 */
[----:B-----5:R-:W-:Y:S02]  /*153a0*/  @P1 HADD2.F32 R187, -RZ, R167.H1_H1 ;  /* 0x300000a7ffbb1230 */ /* 0x020fe40000004100 */
[----:B--2---:R-:W-:Y:S01]  /*153b0*/  FFMA.FTZ R184, R185, R184, UR32 ;  /* 0x00000020b9b87e23 */ /* 0x004fe200080100b8 */
[----:B------:R-:W-:-:S03]  /*153c0*/  HFMA2 R185, -RZ, RZ, 0, 0 ;  /* 0x00000000ffb97431 */ /* 0x000fc600000001ff */
[----:B------:R-:W-:-:S04]  /*153d0*/  FADD.FTZ R184, R195, -R184 ;  /* 0x800000b8c3b87221 */ /* 0x000fc80000010000 */
[----:B------:R-:W-:-:S05]  /*153e0*/  FMUL.FTZ R184, R184, UR30 ;  /* 0x0000001eb8b87c20 */ /* 0x000fca0008410000 */
[----:B------:R-:W-:-:S05]  /*153f0*/  FSEL R184, R184, RZ, P2 ;  /* 0x000000ffb8b87208 */ /* 0x000fca0001000000 */
        /* <DEDUP_REMOVED lines=9> */
.L_x_13709:
        /* <DEDUP_REMOVED lines=14> */
.L_x_13321:
[----:B------:R-:W3:Y:S01]  /*15570*/  LDL.LU R204, [R1+0x3c] ;  /* 0x00003c0001cc7983 */ /* 0x000ee20000300800 */
        /* <DEDUP_REMOVED lines=13> */
[----:B------:R-:W2:Y:S04]  /*15650*/  LDL.LU R175, [R1+0x30] ;  /* 0x0000300001af7983 */ /* 0x000ea80000300800 */
        /* <DEDUP_REMOVED lines=9> */
[----:B------:R-:W3:Y:S01]  /*156f0*/  LDL.LU R184, [R1+0x98] ;  /* 0x0000980001b87983 */ /* 0x000ee20000300800 */
[----:B-1----:R-:W-:Y:S01]  /*15700*/  IMAD R0, R0, UR9, RZ ;  /* 0x0000000900007c24 */ /* 0x002fe2000f8e02ff */
[----:B------:R-:W0:Y:S02]  /*15710*/  S2R R177, SR_TID.X ;  /* 0x0000000000b17919 */ /* 0x000e240000002100 */
        /* <DEDUP_REMOVED lines=8> */
[----:B0-----:R-:W-:-:S03]  /*157a0*/  LEA.HI R9, R0, R177, RZ, 0x1d ;  /* 0x000000b100097211 */ /* 0x001fc600078fe8ff */
        /* <DEDUP_REMOVED lines=19> */
[----:B------:R-:W3:Y:S01]  /*158e0*/  LDL.LU R167, [R1+0x88] ;  /* 0x0000880001a77983 */ /* 0x000ee20000300800 */
[----:B--2---:R-:W-:-:S02]  /*158f0*/  MOV R177, R175 ;  /* 0x000000af00b17202 */ /* 0x004fc40000000f00 */
[----:B----4-:R-:W-:Y:S02]  /*15900*/  MOV R178, R174 ;  /* 0x000000ae00b27202 */ /* 0x010fe40000000f00 */
[----:B---3--:R-:W-:Y:S02]  /*15910*/  MOV R168, R173 ;  /* 0x000000ad00a87202 */ /* 0x008fe40000000f00 */
[----:B------:R-:W-:Y:S02]  /*15920*/  MOV R169, R172 ;  /* 0x000000ac00a97202 */ /* 0x000fe40000000f00 */
        /* <DEDUP_REMOVED lines=48> */
.L_x_13789:
        /* <DEDUP_REMOVED lines=13> */
.L_x_19413:


//--------------------- .text._ZN10layer_norm13ln_bwd_kernelINS_13Kernel_traitsIf6__halffS2_fjLj5120ELj1ELj1ELj4ELj16ENS_18Kernel_traits_baseILj5120EfS2_fS2_fjLj128EEEEELb0ELb0ELb0ELb0EEEvNS_9BwdParamsE --------------------------
	.section	.text._ZN10layer_norm13ln_bwd_kernelINS_13Kernel_traitsIf6__halffS2_fjLj5120ELj1ELj1ELj4ELj16ENS_18Kernel_traits_baseILj5120EfS2_fS2_fjLj128EEEEELb0ELb0ELb0ELb0EEEvNS_9BwdParamsE,"ax",@progbits
	.align	128
        .global         _ZN10layer_norm13ln_bwd_kernelINS_13Kernel_traitsIf6__halffS2_fjLj5120ELj1ELj1ELj4ELj16ENS_18Kernel_traits_baseILj5120EfS2_fS2_fjLj128EEEEELb0ELb0ELb0ELb0EEEvNS_9BwdParamsE
        .type           _ZN10layer_norm13ln_bwd_kernelINS_13Kernel_traitsIf6__halffS2_fjLj5120ELj1ELj1ELj4ELj16ENS_18Kernel_traits_baseILj5120EfS2_fS2_fjLj128EEEEELb0ELb0ELb0ELb0EEEvNS_9BwdParamsE,@function
        .size           _ZN10layer_norm13ln_bwd_kernelINS_13Kernel_traitsIf6__halffS2_fjLj5120ELj1ELj1ELj4ELj16ENS_18Kernel_traits_baseILj5120EfS2_fS2_fjLj128EEEEELb0ELb0ELb0ELb0EEEvNS_9BwdParamsE,(.L_x_19414 - _ZN10layer_norm13ln_bwd_kernelINS_13Kernel_traitsIf6__halffS2_fjLj5120ELj1ELj1ELj4ELj16ENS_18Kernel_traits_baseILj5120EfS2_fS2_fjLj128EEEEELb0ELb0ELb0ELb0EEEvNS_9BwdParamsE)
        .other          _ZN10layer_norm13ln_bwd_kernelINS_13Kernel_traitsIf6__halffS2_fjLj5120ELj1ELj1ELj4ELj16ENS_18Kernel_traits_baseILj5120EfS2_fS2_fjLj128EEEEELb0ELb0ELb0ELb0EEEvNS_9BwdParamsE,@"STO_CUDA_ENTRY STV_DEFAULT"
_ZN10layer_norm13ln_bwd_kernelINS_13Kernel_traitsIf6__halffS2_fjLj5120ELj1ELj1ELj4ELj16ENS_18Kernel_traits_baseILj5120EfS2_fS2_fjLj128EEEEELb0ELb0ELb0ELb0EEEvNS_9BwdParamsE:
.text._ZN10layer_norm13ln_bwd_kernelINS_13Kernel_traitsIf6__halffS2_fjLj5120ELj1ELj1ELj4ELj16ENS_18Kernel_traits_baseILj5120EfS2_fS2_fjLj128EEEEELb0ELb0ELb0ELb0EEEvNS_9BwdParamsE:
        /* <DEDUP_REMOVED lines=147> */
.L_x_13842:
[----:B-1----:R-:W1:Y:S01]  /*0930*/  @UP0 LDCU.64 UR4, c[0x0][0x3e0] ;  /* 0x00007c00ff0407ac */ /* 0x002e620008000a00 */
[----:B0-----:R-:W-:Y:S02]  /*0940*/  UIMAD.WIDE UR12, UR7, 0x4, UR8 ;  /* 0x00000004070c78a5 */ /* 0x001fe4000f8e0208 */
[----:B------:R-:W-:-:S04]  /*0950*/  UIMAD.WIDE UR14, UR7, 0x4, UR10 ;  /* 0x00000004070e78a5 */ /* 0x000fc8000f8e020a */
[----:B--234-:R-:W-:Y:S02]  /*0960*/  MOV R156, UR12 ;  /* 0x0000000c009c7c02 */ /* 0x01cfe40008000f00 */
        /* <DEDUP_REMOVED lines=12> */
[----:B--2---:R-:W-:Y:S01]  /*0a30*/  ISETP.NE.AND P6, PT, RZ, UR18, PT ;  /* 0x00000012ff007c0c */ /* 0x004fe2000bfc5270 */
        /* <DEDUP_REMOVED lines=45> */
[----:B------:R-:W-:Y:S02]  /*0d10*/  FADD.FTZ R205, R15, -UR14 ;  /* 0x8000000e0fcd7e21 */ /* 0x000fe40008010000 */
[----:B------:R-:W-:Y:S01]  /*0d20*/  FMUL.FTZ R0, R0, UR13 ;  /* 0x0000000d00007c20 */ /* 0x000fe20008410000 */
[----:B0-----:R-:W-:Y:S01]  /*0d30*/  FMUL.FTZ R173, R11, UR13 ;  /* 0x0000000d0bad7c20 */ /* 0x001fe20008410000 */
[----:B---3--:R-:W-:-:S02]  /*0d40*/  HADD2.F32 R178, -RZ, R156.H0_H0 ;  /* 0x2000009cffb27230 */ /* 0x008fc40000004100 */
[----:B------:R-:W-:Y:S02]  /*0d50*/  HADD2.F32 R156, -RZ, R156.H1_H1 ;  /* 0x3000009cff9c7230 */ /* 0x000fe40000004100 */
[--C-:B------:R-:W-:Y:S02]  /*0d60*/  HADD2.F32 R12, -RZ, R157.reuse.H0_H0 ;  /* 0x2000009dff0c7230 */ /* 0x100fe40000004100 */
[----:B------:R-:W-:Y:S01]  /*0d70*/  FMUL.FTZ R11, R205, UR13 ;  /* 0x0000000dcd0b7c20 */ /* 0x000fe20008410000 */
[----:B------:R-:W-:Y:S02]  /*0d80*/  HADD2.F32 R13, -RZ, R157.H1_H1 ;  /* 0x3000009dff0d7230 */ /* 0x000fe40000004100 */
[----:B------:R-:W-:Y:S01]  /*0d90*/  FADD.FTZ R88, R88, R178 ;  /* 0x000000b258587221 */ /* 0x000fe20000010000 */
[-C--:B------:R-:W-:Y:S01]  /*0da0*/  FFMA.FTZ R128, R0, R178.reuse, R128 ;  /* 0x000000b200807223 */ /* 0x080fe20000010080 */
[----:B----4-:R-:W-:Y:S01]  /*0db0*/  FADD.FTZ R157, R165, -UR14 ;  /* 0x8000000ea59d7e21 */ /* 0x010fe20008010000 */
[----:B------:R-:W-:Y:S01]  /*0dc0*/  FMUL.FTZ R178, R220, R178 ;  /* 0x000000b2dcb27220 */ /* 0x000fe20000410000 */
[----:B------:R-:W-:Y:S01]  /*0dd0*/  FMUL.FTZ R220, R219, R156 ;  /* 0x0000009cdbdc7220 */ /* 0x000fe20000410000 */
[----:B------:R-:W-:Y:S01]  /*0de0*/  FMUL.FTZ R219, R218, R12 ;  /* 0x0000000cdadb7220 */ /* 0x000fe20000410000 */
[----:B------:R-:W-:Y:S01]  /*0df0*/  FADD.FTZ R91, R91, R13 ;  /* 0x0000000d5b5b7221 */ /* 0x000fe20000010000 */
[-C--:B------:R-:W-:Y:S01]  /*0e00*/  FFMA.FTZ R131, R11, R13.reuse, R131 ;  /* 0x0000000d0b837223 */ /* 0x080fe20000010083 */
[----:B------:R-:W-:Y:S01]  /*0e10*/  FMUL.FTZ R218, R217, R13 ;  /* 0x0000000dd9da7220 */ /* 0x000fe20000410000 */
[----:B------:R-:W-:Y:S01]  /*0e20*/  FADD.FTZ R89, R89, R156 ;  /* 0x0000009c59597221 */ /* 0x000fe20000010000 */
[----:B------:R-:W-:Y:S01]  /*0e30*/  FFMA.FTZ R129, R173, R156, R129 ;  /* 0x0000009cad817223 */ /* 0x000fe20000010081 */
[----:B------:R-:W-:Y:S01]  /*0e40*/  FMUL.FTZ R13, R157, UR13 ;  /* 0x0000000d9d0d7c20 */ /* 0x000fe20008410000 */
[----:B------:R-:W-:Y:S01]  /*0e50*/  FADD.FTZ R172, R14, -UR14 ;  /* 0x8000000e0eac7e21 */ /* 0x000fe20008010000 */
[----:B------:R-:W-:Y:S01]  /*0e60*/  FADD.FTZ R157, RZ, R178 ;  /* 0x000000b2ff9d7221 */ /* 0x000fe20000010000 */
[----:B------:R-:W-:-:S02]  /*0e70*/  FFMA.FTZ R156, R0, R178, RZ ;  /* 0x000000b2009c7223 */ /* 0x000fc400000100ff */
[----:B------:R-:W-:Y:S01]  /*0e80*/  FMUL.FTZ R172, R172, UR13 ;  /* 0x0000000dacac7c20 */ /* 0x000fe20008410000 */
[----:B------:R-:W-:Y:S01]  /*0e90*/  FADD.FTZ R157, R157, R220 ;  /* 0x000000dc9d9d7221 */ /* 0x000fe20000010000 */
[----:B------:R-:W-:Y:S01]  /*0ea0*/  FFMA.FTZ R156, R173, R220, R156 ;  /* 0x000000dcad9c7223 */ /* 0x000fe2000001009c */
[--C-:B------:R-:W-:Y:S02]  /*0eb0*/  HADD2.F32 R206, -RZ, R158.reuse.H0_H0 ;  /* 0x2000009effce7230 */ /* 0x100fe40000004100 */
[----:B------:R-:W-:Y:S02]  /*0ec0*/  HADD2.F32 R207, -RZ, R158.H1_H1 ;  /* 0x3000009effcf7230 */ /* 0x000fe40000004100 */
[----:B------:R-:W-:Y:S01]  /*0ed0*/  FADD.FTZ R158, R164, -UR14 ;  /* 0x8000000ea49e7e21 */ /* 0x000fe20008010000 */
[----:B------:R-:W-:Y:S01]  /*0ee0*/  FADD.FTZ R157, R157, R219 ;  /* 0x000000db9d9d7221 */ /* 0x000fe20000010000 */
[----:B------:R-:W-:Y:S01]  /*0ef0*/  FFMA.FTZ R156, R172, R219, R156 ;  /* 0x000000dbac9c7223 */ /* 0x000fe2000001009c */
[----:B------:R-:W-:Y:S01]  /*0f00*/  FADD.FTZ R14, R166, -UR14 ;  /* 0x8000000ea60e7e21 */ /* 0x000fe20008010000 */
[----:B------:R-:W-:Y:S01]  /*0f10*/  FADD.FTZ R90, R90, R12 ;  /* 0x0000000c5a5a7221 */ /* 0x000fe20000010000 */
[----:B------:R-:W-:Y:S01]  /*0f20*/  FFMA.FTZ R130, R172, R12, R130 ;  /* 0x0000000cac827223 */ /* 0x000fe20000010082 */
[----:B------:R-:W-:Y:S01]  /*0f30*/  FMUL.FTZ R12, R158, UR13 ;  /* 0x0000000d9e0c7c20 */ /* 0x000fe20008410000 */
        /* <DEDUP_REMOVED lines=27> */
[----:B------:R-:W-:-:S07]  /*10f0*/  IADD3 R206, PT, PT, R2, 0x80, RZ ;  /* 0x0000008002ce7810 */ /* 0x000fce0007ffe0ff */
.L_x_13792:
[----:B------:R-:W-:Y:S05]  /*1100*/  BSYNC.RECONVERGENT B0 ;  /* 0x0000000000007941 */ /* 0x000fea0003800200 */
.L_x_13791:
        /* <DEDUP_REMOVED lines=23> */
[--C-:B---3--:R-:W-:Y:S02]  /*1280*/  HADD2.F32 R164, -RZ, R20.reuse.H0_H0 ;  /* 0x20000014ffa47230 */ /* 0x108fe40000004100 */
[----:B------:R-:W-:Y:S02]  /*1290*/  HADD2.F32 R20, -RZ, R20.H1_H1 ;  /* 0x30000014ff147230 */ /* 0x000fe40000004100 */
[----:B------:R-:W-:Y:S01]  /*12a0*/  FMUL.FTZ R16, R16, UR13 ;  /* 0x0000000d10107c20 */ /* 0x000fe20008410000 */
[----:B----4-:R-:W-:Y:S01]  /*12b0*/  FADD.FTZ R156, R156, -UR14 ;  /* 0x8000000e9c9c7e21 */ /* 0x010fe20008010000 */
[----:B------:R-:W-:Y:S01]  /*12c0*/  FMUL.FTZ R213, R210, R164 ;  /* 0x000000a4d2d57220 */ /* 0x000fe20000410000 */
[--C-:B------:R-:W-:Y:S02]  /*12d0*/  HADD2.F32 R165, -RZ, R21.reuse.H0_H0 ;  /* 0x20000015ffa57230 */ /* 0x100fe40000004100 */
[----:B------:R-:W-:Y:S01]  /*12e0*/  FADD.FTZ R81, R81, R20 ;  /* 0x0000001451517221 */ /* 0x000fe20000010000 */
[----:B------:R-:W-:-:S02]  /*12f0*/  HADD2.F32 R166, -RZ, R21.H1_H1 ;  /* 0x30000015ffa67230 */ /* 0x000fc40000004100 */
[-C--:B------:R-:W-:Y:S01]  /*1300*/  FFMA.FTZ R121, R17, R20.reuse, R121 ;  /* 0x0000001411797223 */ /* 0x080fe20000010079 */
[----:B------:R-:W-:Y:S01]  /*1310*/  FMUL.FTZ R212, R209, R20 ;  /* 0x00000014d1d47220 */ /* 0x000fe20000410000 */
[----:B------:R-:W-:Y:S01]  /*1320*/  FADD.FTZ R21, R157, -UR14 ;  /* 0x8000000e9d157e21 */ /* 0x000fe20008010000 */
[----:B------:R-:W-:Y:S01]  /*1330*/  FMUL.FTZ R20, R156, UR13 ;  /* 0x0000000d9c147c20 */ /* 0x000fe20008410000 */
[----:B------:R-:W-:Y:S01]  /*1340*/  FADD.FTZ R18, R18, -UR14 ;  /* 0x8000000e12127e21 */ /* 0x000fe20008010000 */
[----:B------:R-:W-:Y:S01]  /*1350*/  FADD.FTZ R156, R207, R213 ;  /* 0x000000d5cf9c7221 */ /* 0x000fe20000010000 */
[----:B------:R-:W-:Y:S01]  /*1360*/  FFMA.FTZ R157, R16, R213, R205 ;  /* 0x000000d5109d7223 */ /* 0x000fe200000100cd */
[----:B------:R-:W-:Y:S01]  /*1370*/  FADD.FTZ R19, R19, -UR14 ;  /* 0x8000000e13137e21 */ /* 0x000fe20008010000 */
        /* <DEDUP_REMOVED lines=10> */
[----:B------:R-:W-:Y:S01]  /*1420*/  FADD.FTZ R22, R158, -UR14 ;  /* 0x8000000e9e167e21 */ /* 0x000fe20008010000 */
[----:B-----5:R-:W-:Y:S01]  /*1430*/  FMUL.FTZ R209, R248, R167 ;  /* 0x000000a7f8d17220 */ /* 0x020fe20000410000 */
        /* <DEDUP_REMOVED lines=33> */
.L_x_13794:
[----:B------:R-:W-:Y:S05]  /*1650*/  BSYNC.RECONVERGENT B0 ;  /* 0x0000000000007941 */ /* 0x000fea0003800200 */
.L_x_13793:
        /* <DEDUP_REMOVED lines=21> */
[--C-:B------:R-:W-:Y:S02]  /*17b0*/  HADD2.F32 R196, -RZ, R159.reuse.H0_H0 ;  /* 0x2000009fffc47230 */ /* 0x100fe40000004100 */
[----:B------:R-:W-:Y:S02]  /*17c0*/  HADD2.F32 R222, -RZ, R159.H1_H1 ;  /* 0x3000009fffde7230 */ /* 0x000fe40000004100 */
[----:B----4-:R-:W-:Y:S01]  /*17d0*/  FADD.FTZ R159, R164, -UR14 ;  /* 0x8000000ea49f7e21 */ /* 0x010fe20008010000 */
[----:B------:R-:W-:Y:S01]  /*17e0*/  FMUL.FTZ R24, R24, UR13 ;  /* 0x0000000d18187c20 */ /* 0x000fe20008410000 */
[----:B-----5:R-:W-:Y:S01]  /*17f0*/  FMUL.FTZ R202, R244, R169 ;  /* 0x000000a9f4ca7220 */ /* 0x020fe20000410000 */
[----:B------:R-:W-:-:S02]  /*1800*/  HADD2.F32 R195, -RZ, R158.H0_H0 ;  /* 0x2000009effc37230 */ /* 0x000fc40000004100 */
[----:B------:R-:W-:Y:S01]  /*1810*/  FADD.FTZ R73, R73, R168 ;  /* 0x000000a849497221 */ /* 0x000fe20000010000 */
[----:B------:R-:W-:Y:S02]  /*1820*/  HADD2.F32 R197, -RZ, R158.H1_H1 ;  /* 0x3000009effc57230 */ /* 0x000fe40000004100 */
[-C--:B------:R-:W-:Y:S01]  /*1830*/  FFMA.FTZ R113, R25, R168.reuse, R113 ;  /* 0x000000a819717223 */ /* 0x080fe20000010071 */
[----:B------:R-:W-:Y:S01]  /*1840*/  FMUL.FTZ R201, R245, R168 ;  /* 0x000000a8f5c97220 */ /* 0x000fe20000410000 */
[--C-:B------:R-:W-:Y:S02]  /*1850*/  HADD2.F32 R170, -RZ, R157.reuse.H0_H0 ;  /* 0x2000009dffaa7230 */ /* 0x100fe40000004100 */
[----:B------:R-:W-:Y:S01]  /*1860*/  FADD.FTZ R158, R165, -UR14 ;  /* 0x8000000ea59e7e21 */ /* 0x000fe20008010000 */
[----:B------:R-:W-:Y:S01]  /*1870*/  FMUL.FTZ R168, R159, UR13 ;  /* 0x0000000d9fa87c20 */ /* 0x000fe20008410000 */
[----:B------:R-:W-:Y:S01]  /*1880*/  FADD.FTZ R26, R26, -UR14 ;  /* 0x8000000e1a1a7e21 */ /* 0x000fe20008010000 */
[----:B------:R-:W-:Y:S01]  /*1890*/  FADD.FTZ R159, R207, R202 ;  /* 0x000000cacf9f7221 */ /* 0x000fe20000010000 */
[----:B------:R-:W-:Y:S01]  /*18a0*/  FFMA.FTZ R164, R24, R202, R205 ;  /* 0x000000ca18a47223 */ /* 0x000fe200000100cd */
[----:B------:R-:W-:Y:S01]  /*18b0*/  FADD.FTZ R72, R72, R169 ;  /* 0x000000a948487221 */ /* 0x000fe20000010000 */
[----:B------:R-:W-:Y:S01]  /*18c0*/  FFMA.FTZ R112, R24, R169, R112 ;  /* 0x000000a918707223 */ /* 0x000fe20000010070 */
[----:B------:R-:W-:-:S02]  /*18d0*/  HADD2.F32 R171, -RZ, R157.H1_H1 ;  /* 0x3000009dffab7230 */ /* 0x000fc40000004100 */
[----:B------:R-:W-:Y:S01]  /*18e0*/  FMUL.FTZ R169, R158, UR13 ;  /* 0x0000000d9ea97c20 */ /* 0x000fe20008410000 */
        /* <DEDUP_REMOVED lines=9> */
[----:B------:R-:W-:Y:S01]  /*1980*/  FADD.FTZ R157, R166, -UR14 ;  /* 0x8000000ea69d7e21 */ /* 0x000fe20008010000 */
[----:B------:R-:W-:Y:S01]  /*1990*/  FMUL.FTZ R198, R240, R195 ;  /* 0x000000c3f0c67220 */ /* 0x000fe20000410000 */
[----:B------:R-:W-:Y:S01]  /*19a0*/  FADD.FTZ R159, R159, R199 ;  /* 0x000000c79f9f7221 */ /* 0x000fe20000010000 */
[----:B------:R-:W-:Y:S01]  /*19b0*/  FFMA.FTZ R158, R27, R199, R158 ;  /* 0x000000c71b9e7223 */ /* 0x000fe2000001009e */
        /* <DEDUP_REMOVED lines=26> */
.L_x_13796:
[----:B------:R-:W-:Y:S05]  /*1b60*/  BSYNC.RECONVERGENT B0 ;  /* 0x0000000000007941 */ /* 0x000fea0003800200 */
.L_x_13795:
        /* <DEDUP_REMOVED lines=19> */
[----:B------:R-:W-:Y:S02]  /*1ca0*/  FADD.FTZ R6, R7, -UR14 ;  /* 0x8000000e07067e21 */ /* 0x000fe40008010000 */
[----:B------:R-:W-:Y:S01]  /*1cb0*/  FMUL.FTZ R4, R4, UR13 ;  /* 0x0000000d04047c20 */ /* 0x000fe20008410000 */
[----:B----4-:R-:W-:-:S02]  /*1cc0*/  HADD2.F32 R187, -RZ, R156.H0_H0 ;  /* 0x2000009cffbb7230 */ /* 0x010fc40000004100 */
[----:B------:R-:W-:Y:S02]  /*1cd0*/  HADD2.F32 R7, -RZ, R156.H1_H1 ;  /* 0x3000009cff077230 */ /* 0x000fe40000004100 */
[--C-:B------:R-:W-:Y:S02]  /*1ce0*/  HADD2.F32 R188, -RZ, R157.reuse.H0_H0 ;  /* 0x2000009dffbc7230 */ /* 0x100fe40000004100 */
[----:B---3--:R-:W-:Y:S01]  /*1cf0*/  FADD.FTZ R156, R164, -UR14 ;  /* 0x8000000ea49c7e21 */ /* 0x008fe20008010000 */
[----:B------:R-:W-:Y:S02]  /*1d00*/  HADD2.F32 R157, -RZ, R157.H1_H1 ;  /* 0x3000009dff9d7230 */ /* 0x000fe40000004100 */
[----:B------:R-:W-:Y:S01]  /*1d10*/  FMUL.FTZ R6, R6, UR13 ;  /* 0x0000000d06067c20 */ /* 0x000fe20008410000 */
[----:B------:R-:W-:Y:S01]  /*1d20*/  FMUL.FTZ R3, R3, UR13 ;  /* 0x0000000d03037c20 */ /* 0x000fe20008410000 */
[----:B-----5:R-:W-:Y:S01]  /*1d30*/  FMUL.FTZ R194, R236, R187 ;  /* 0x000000bbecc27220 */ /* 0x020fe20000410000 */
        /* <DEDUP_REMOVED lines=9> */
[----:B------:R-:W-:Y:S01]  /*1dd0*/  FMUL.FTZ R5, R5, UR13 ;  /* 0x0000000d05057c20 */ /* 0x000fe20008410000 */
[----:B------:R-:W-:Y:S01]  /*1de0*/  FMUL.FTZ R192, R238, R188 ;  /* 0x000000bceec07220 */ /* 0x000fe20000410000 */
[----:B------:R-:W-:Y:S01]  /*1df0*/  FADD.FTZ R156, R156, R193 ;  /* 0x000000c19c9c7221 */ /* 0x000fe20000010000 */
[----:B------:R-:W-:Y:S01]  /*1e00*/  FFMA.FTZ R157, R4, R193, R157 ;  /* 0x000000c1049d7223 */ /* 0x000fe2000001009d */
[----:B------:R-:W-:-:S02]  /*1e10*/  HADD2.F32 R190, -RZ, R158.H0_H0 ;  /* 0x2000009effbe7230 */ /* 0x000fc40000004100 */
[----:B------:R-:W-:Y:S01]  /*1e20*/  FADD.FTZ R156, R156, R192 ;  /* 0x000000c09c9c7221 */ /* 0x000fe20000010000 */
[----:B------:R-:W-:Y:S01]  /*1e30*/  FFMA.FTZ R157, R5, R192, R157 ;  /* 0x000000c0059d7223 */ /* 0x000fe2000001009d */
[----:B------:R-:W-:Y:S02]  /*1e40*/  HADD2.F32 R158, -RZ, R158.H1_H1 ;  /* 0x3000009eff9e7230 */ /* 0x000fe40000004100 */
[----:B------:R-:W-:Y:S01]  /*1e50*/  FADD.FTZ R60, R60, R190 ;  /* 0x000000be3c3c7221 */ /* 0x000fe20000010000 */
[-C--:B------:R-:W-:Y:S01]  /*1e60*/  FFMA.FTZ R100, R7, R190.reuse, R100 ;  /* 0x000000be07647223 */ /* 0x080fe20000010064 */
[----:B0-----:R-:W-:Y:S01]  /*1e70*/  FADD.FTZ R8, R165, -UR14 ;  /* 0x8000000ea5087e21 */ /* 0x001fe20008010000 */
[----:B------:R-:W-:Y:S01]  /*1e80*/  FMUL.FTZ R190, R232, R190 ;  /* 0x000000bee8be7220 */ /* 0x000fe20000410000 */
[----:B------:R-:W-:Y:S01]  /*1e90*/  FADD.FTZ R156, R156, R191 ;  /* 0x000000bf9c9c7221 */ /* 0x000fe20000010000 */
[----:B------:R-:W-:Y:S01]  /*1ea0*/  FFMA.FTZ R157, R6, R191, R157 ;  /* 0x000000bf069d7223 */ /* 0x000fe2000001009d */
[----:B------:R-:W-:-:S02]  /*1eb0*/  HADD2.F32 R222, -RZ, R159.H0_H0 ;  /* 0x2000009fffde7230 */ /* 0x000fc40000004100 */
[----:B------:R-:W-:Y:S01]  /*1ec0*/  FADD.FTZ R9, R166, -UR14 ;  /* 0x8000000ea6097e21 */ /* 0x000fe20008010000 */
[----:B------:R-:W-:Y:S01]  /*1ed0*/  FMUL.FTZ R8, R8, UR13 ;  /* 0x0000000d08087c20 */ /* 0x000fe20008410000 */
[----:B------:R-:W-:Y:S01]  /*1ee0*/  FMUL.FTZ R189, R233, R158 ;  /* 0x0000009ee9bd7220 */ /* 0x000fe20000410000 */
[----:B------:R-:W-:Y:S01]  /*1ef0*/  FADD.FTZ R156, R156, R190 ;  /* 0x000000be9c9c7221 */ /* 0x000fe20000010000 */
[----:B------:R-:W-:Y:S01]  /*1f00*/  FFMA.FTZ R157, R7, R190, R157 ;  /* 0x000000be079d7223 */ /* 0x000fe2000001009d */
[----:B------:R-:W-:Y:S02]  /*1f10*/  HADD2.F32 R159, -RZ, R159.H1_H1 ;  /* 0x3000009fff9f7230 */ /* 0x000fe40000004100 */
[----:B------:R-:W-:Y:S01]  /*1f20*/  FADD.FTZ R66, R66, R188 ;  /* 0x000000bc42427221 */ /* 0x000fe20000010000 */
[----:B------:R-:W-:Y:S01]  /*1f30*/  FFMA.FTZ R106, R5, R188, R106 ;  /* 0x000000bc056a7223 */ /* 0x000fe2000001006a */
[----:B------:R-:W-:Y:S01]  /*1f40*/  FADD.FTZ R10, R167, -UR14 ;  /* 0x8000000ea70a7e21 */ /* 0x000fe20008010000 */
[----:B------:R-:W-:Y:S01]  /*1f50*/  FMUL.FTZ R9, R9, UR13 ;  /* 0x0000000d09097c20 */ /* 0x000fe20008410000 */
[----:B------:R-:W-:Y:S01]  /*1f60*/  FMUL.FTZ R188, R234, R222 ;  /* 0x000000deeabc7220 */ /* 0x000fe20000410000 */
[----:B------:R-:W-:Y:S01]  /*1f70*/  FADD.FTZ R156, R156, R189 ;  /* 0x000000bd9c9c7221 */ /* 0x000fe20000010000 */
[----:B------:R-:W-:Y:S01]  /*1f80*/  FFMA.FTZ R157, R8, R189, R157 ;  /* 0x000000bd089d7223 */ /* 0x000fe2000001009d */
        /* <DEDUP_REMOVED lines=14> */
.L_x_13798:
[----:B------:R-:W-:Y:S05]  /*2070*/  BSYNC.RECONVERGENT B0 ;  /* 0x0000000000007941 */ /* 0x000fea0003800200 */
.L_x_13797:
        /* <DEDUP_REMOVED lines=14> */
[----:B------:R2:W5:Y:S02]  /*2160*/  @P0 LDG.E.128 R144, desc[UR16][R174.64+0x10] ;  /* 0x00001010ae900981 */ /* 0x000564000c1e1d00 */
[----:B--2---:R-:W-:Y:S01]  /*2170*/  FADD.FTZ R175, R158, -UR14 ;  /* 0x8000000e9eaf7e21 */ /* 0x004fe20008010000 */
[----:B------:R-:W-:Y:S01]  /*2180*/  FADD.FTZ R177, R156, -UR14 ;  /* 0x8000000e9cb17e21 */ /* 0x000fe20008010000 */
[----:B------:R-:W-:Y:S01]  /*2190*/  FADD.FTZ R174, R157, -UR14 ;  /* 0x8000000e9dae7e21 */ /* 0x000fe20008010000 */
[----:B------:R-:W-:Y:S02]  /*21a0*/  FADD.FTZ R179, R159, -UR14 ;  /* 0x8000000e9fb37e21 */ /* 0x000fe40008010000 */
[----:B------:R-:W-:Y:S01]  /*21b0*/  FMUL.FTZ R177, R177, UR13 ;  /* 0x0000000db1b17c20 */ /* 0x000fe20008410000 */
[----:B---3--:R-:W-:-:S02]  /*21c0*/  HADD2.F32 R158, -RZ, R160.H0_H0 ;  /* 0x200000a0ff9e7230 */ /* 0x008fc40000004100 */
[----:B------:R-:W-:Y:S01]  /*21d0*/  FMUL.FTZ R176, R174, UR13 ;  /* 0x0000000daeb07c20 */ /* 0x000fe20008410000 */
[----:B------:R-:W-:Y:S02]  /*21e0*/  HADD2.F32 R159, -RZ, R160.H1_H1 ;  /* 0x300000a0ff9f7230 */ /* 0x000fe40000004100 */
[-C--:B-----5:R-:W-:Y:S01]  /*21f0*/  FMUL.FTZ R186, R228, R158.reuse ;  /* 0x0000009ee4ba7220 */ /* 0x0a0fe20000410000 */
[--C-:B------:R-:W-:Y:S02]  /*2200*/  HADD2.F32 R180, -RZ, R161.reuse.H0_H0 ;  /* 0x200000a1ffb47230 */ /* 0x100fe40000004100 */
        /* <DEDUP_REMOVED lines=8> */
[----:B------:R-:W-:Y:S01]  /*2290*/  FMUL.FTZ R161, R179, UR13 ;  /* 0x0000000db3a17c20 */ /* 0x000fe20008410000 */
[--C-:B------:R-:W-:Y:S02]  /*22a0*/  HADD2.F32 R182, -RZ, R162.reuse.H0_H0 ;  /* 0x200000a2ffb67230 */ /* 0x100fe40000004100 */
[----:B------:R-:W-:Y:S02]  /*22b0*/  HADD2.F32 R181, -RZ, R162.H1_H1 ;  /* 0x300000a2ffb57230 */ /* 0x000fe40000004100 */
[----:B----4-:R-:W-:Y:S01]  /*22c0*/  FADD.FTZ R162, R164, -UR14 ;  /* 0x8000000ea4a27e21 */ /* 0x010fe20008010000 */
[----:B------:R-:W-:Y:S01]  /*22d0*/  FMUL.FTZ R160, R175, UR13 ;  /* 0x0000000dafa07c20 */ /* 0x000fe20008410000 */
[----:B------:R-:W-:Y:S01]  /*22e0*/  FMUL.FTZ R184, R230, R180 ;  /* 0x000000b4e6b87220 */ /* 0x000fe20000410000 */
[----:B------:R-:W-:Y:S01]  /*22f0*/  FADD.FTZ R158, R158, R185 ;  /* 0x000000b99e9e7221 */ /* 0x000fe20000010000 */
[----:B------:R-:W-:Y:S01]  /*2300*/  FFMA.FTZ R159, R176, R185, R159 ;  /* 0x000000b9b09f7223 */ /* 0x000fe2000001009f */
[----:B------:R-:W-:-:S02]  /*2310*/  HADD2.F32 R206, -RZ, R163.H0_H0 ;  /* 0x200000a3ffce7230 */ /* 0x000fc40000004100 */
[----:B------:R-:W-:Y:S01]  /*2320*/  FMUL.FTZ R162, R162, UR13 ;  /* 0x0000000da2a27c20 */ /* 0x000fe20008410000 */
[----:B------:R-:W-:Y:S02]  /*2330*/  HADD2.F32 R222, -RZ, R163.H1_H1 ;  /* 0x300000a3ffde7230 */ /* 0x000fe40000004100 */
        /* <DEDUP_REMOVED lines=35> */
.L_x_13800:
[----:B------:R-:W-:Y:S05]  /*2570*/  BSYNC.RECONVERGENT B0 ;  /* 0x0000000000007941 */ /* 0x000fea0003800200 */
.L_x_13799:
        /* <DEDUP_REMOVED lines=31> */
.L_x_13802:
[----:B------:R-:W-:Y:S05]  /*2770*/  BSYNC.RECONVERGENT B0 ;  /* 0x0000000000007941 */ /* 0x000fea0003800200 */
.L_x_13801:
        /* <DEDUP_REMOVED lines=48> */
[----:B------:R-:W-:Y:S01]  /*2a80*/  F2FP.F16.F32.PACK_AB R156, R156, R157 ;  /* 0x0000009d9c9c723e */ /* 0x000fe200000000ff */
[----:B------:R-:W-:Y:S01]  /*2a90*/  FFMA.FTZ R157, R11, UR4, R166 ;  /* 0x000000040b9d7c23 */ /* 0x000fe200080100a6 */
[----:B------:R-:W-:-:S03]  /*2aa0*/  FADD.FTZ R164, R215, -R164 ;  /* 0x800000a4d7a47221 */ /* 0x000fc60000010000 */
[----:B------:R-:W-:Y:S01]  /*2ab0*/  FADD.FTZ R157, R218, -R157 ;  /* 0x8000009dda9d7221 */ /* 0x000fe20000010000 */
[----:B------:R-:W-:-:S03]  /*2ac0*/  FMUL.FTZ R164, R164, UR13 ;  /* 0x0000000da4a47c20 */ /* 0x000fc60008410000 */
[----:B------:R-:W-:Y:S01]  /*2ad0*/  FMUL.FTZ R157, R157, UR13 ;  /* 0x0000000d9d9d7c20 */ /* 0x000fe20008410000 */
[----:B------:R-:W-:-:S03]  /*2ae0*/  FMUL.FTZ R164, R164, UR12 ;  /* 0x0000000ca4a47c20 */ /* 0x000fc60008410000 */
[----:B------:R-:W-:-:S05]  /*2af0*/  FMUL.FTZ R157, R157, UR12 ;  /* 0x0000000c9d9d7c20 */ /* 0x000fca0008410000 */
[----:B------:R-:W-:Y:S01]  /*2b00*/  F2FP.F16.F32.PACK_AB R157, R157, R158 ;  /* 0x0000009e9d9d723e */ /* 0x000fe200000000ff */
[----:B------:R-:W-:-:S04]  /*2b10*/  FFMA.FTZ R158, R13, UR4, R166 ;  /* 0x000000040d9e7c23 */ /* 0x000fc800080100a6 */
[----:B------:R-:W-:-:S04]  /*2b20*/  FADD.FTZ R158, R216, -R158 ;  /* 0x8000009ed89e7221 */ /* 0x000fc80000010000 */
[----:B------:R-:W-:-:S04]  /*2b30*/  FMUL.FTZ R158, R158, UR13 ;  /* 0x0000000d9e9e7c20 */ /* 0x000fc80008410000 */
[----:B------:R-:W-:-:S05]  /*2b40*/  FMUL.FTZ R158, R158, UR12 ;  /* 0x0000000c9e9e7c20 */ /* 0x000fca0008410000 */
[----:B------:R-:W-:Y:S01]  /*2b50*/  F2FP.F16.F32.PACK_AB R158, R158, R159 ;  /* 0x0000009f9e9e723e */ /* 0x000fe200000000ff */
[----:B------:R-:W-:-:S04]  /*2b60*/  FFMA.FTZ R159, R15, UR4, R166 ;  /* 0x000000040f9f7c23 */ /* 0x000fc800080100a6 */
[----:B------:R-:W-:-:S04]  /*2b70*/  FADD.FTZ R159, R214, -R159 ;  /* 0x8000009fd69f7221 */ /* 0x000fc80000010000 */
[----:B------:R-:W-:-:S04]  /*2b80*/  FMUL.FTZ R159, R159, UR13 ;  /* 0x0000000d9f9f7c20 */ /* 0x000fc80008410000 */
[----:B------:R-:W-:-:S05]  /*2b90*/  FMUL.FTZ R159, R159, UR12 ;  /* 0x0000000c9f9f7c20 */ /* 0x000fca0008410000 */
[----:B------:R-:W-:Y:S01]  /*2ba0*/  F2FP.F16.F32.PACK_AB R159, R159, R164 ;  /* 0x000000a49f9f723e */ /* 0x000fe200000000ff */
[----:B------:R-:W-:Y:S06]  /*2bb0*/  BRA `(.L_x_13808) ;  /* 0x0000000000907947 */ /* 0x000fec0003800000 */
.L_x_13807:
        /* <DEDUP_REMOVED lines=16> */
[----:B------:R-:W-:Y:S01]  /*2cc0*/  F2FP.F16.F32.PACK_AB R159, R148, R159 ;  /* 0x0000009f949f723e */ /* 0x000fe200000000ff */
[----:B------:R-:W-:Y:S01]  /*2cd0*/  FFMA.FTZ R148, R12, UR4, R166 ;  /* 0x000000040c947c23 */ /* 0x000fe200080100a6 */
[----:B------:R-:W-:Y:S01]  /*2ce0*/  FMUL.FTZ R149, R149, UR13 ;  /* 0x0000000d95957c20 */ /* 0x000fe20008410000 */
[----:B------:R-:W-:Y:S02]  /*2cf0*/  FMUL.FTZ R153, R155, UR12 ;  /* 0x0000000c9b997c20 */ /* 0x000fe40008410000 */
[----:B------:R-:W-:Y:S01]  /*2d00*/  FADD.FTZ R148, R217, -R148 ;  /* 0x80000094d9947221 */ /* 0x000fe20000010000 */
[----:B------:R-:W-:-:S03]  /*2d10*/  FMUL.FTZ R152, R149, UR12 ;  /* 0x0000000c95987c20 */ /* 0x000fc60008410000 */
[----:B------:R-:W-:-:S04]  /*2d20*/  FMUL.FTZ R148, R148, UR13 ;  /* 0x0000000d94947c20 */ /* 0x000fc80008410000 */
[----:B------:R-:W-:-:S05]  /*2d30*/  FMUL.FTZ R158, R148, UR12 ;  /* 0x0000000c949e7c20 */ /* 0x000fca0008410000 */
[----:B------:R-:W-:Y:S01]  /*2d40*/  F2FP.F16.F32.PACK_AB R158, R152, R158 ;  /* 0x0000009e989e723e */ /* 0x000fe200000000ff */
[----:B------:R-:W-:-:S05]  /*2d50*/  FMUL.FTZ R152, R154, UR12 ;  /* 0x0000000c9a987c20 */ /* 0x000fca0008410000 */
        /* <DEDUP_REMOVED lines=9> */
[----:B------:R-:W-:-:S07]  /*2df0*/  F2FP.F16.F32.PACK_AB R156, R164, R156 ;  /* 0x0000009ca49c723e */ /* 0x000fce00000000ff */
.L_x_13808:
        /* <DEDUP_REMOVED lines=8> */
.L_x_13806:
[----:B------:R-:W-:Y:S05]  /*2e80*/  BSYNC.RECONVERGENT B1 ;  /* 0x0000000000017941 */ /* 0x000fea0003800200 */
.L_x_13805:
        /* <DEDUP_REMOVED lines=40> */
[----:B------:R-:W-:Y:S01]  /*3110*/  F2FP.F16.F32.PACK_AB R156, R164, R156 ;  /* 0x0000009ca49c723e */ /* 0x000fe200000000ff */
[----:B------:R-:W-:Y:S06]  /*3120*/  BRA `(.L_x_13812) ;  /* 0x0000000000907947 */ /* 0x000fec0003800000 */
.L_x_13811:
        /* <DEDUP_REMOVED lines=35> */
[----:B------:R-:W-:-:S07]  /*3360*/  F2FP.F16.F32.PACK_AB R159, R159, R164 ;  /* 0x000000a49f9f723e */ /* 0x000fce00000000ff */
.L_x_13812:
        /* <DEDUP_REMOVED lines=8> */
.L_x_13810:
[----:B------:R-:W-:Y:S05]  /*33f0*/  BSYNC.RECONVERGENT B1 ;  /* 0x0000000000017941 */ /* 0x000fea0003800200 */
.L_x_13809:
        /* <DEDUP_REMOVED lines=19> */
[----:B------:R-:W-:Y:S01]  /*3530*/  F2FP.F16.F32.PACK_AB R159, R148, R159 ;  /* 0x0000009f949f723e */ /* 0x000fe200000000ff */
        /* <DEDUP_REMOVED lines=22> */
.L_x_13815:
        /* <DEDUP_REMOVED lines=36> */
.L_x_13816:
        /* <DEDUP_REMOVED lines=8> */
.L_x_13814:
[----:B------:R-:W-:Y:S05]  /*3960*/  BSYNC.RECONVERGENT B1 ;  /* 0x0000000000017941 */ /* 0x000fea0003800200 */
.L_x_13813:
        /* <DEDUP_REMOVED lines=42> */
.L_x_13819:
        /* <DEDUP_REMOVED lines=36> */
.L_x_13820:
        /* <DEDUP_REMOVED lines=8> */
.L_x_13818:
[----:B------:R-:W-:Y:S05]  /*3ed0*/  BSYNC.RECONVERGENT B1 ;  /* 0x0000000000017941 */ /* 0x000fea0003800200 */
.L_x_13817:
        /* <DEDUP_REMOVED lines=41> */
.L_x_13822:
        /* <DEDUP_REMOVED lines=36> */
.L_x_13823:
        /* <DEDUP_REMOVED lines=8> */
.L_x_13804:
        /* <DEDUP_REMOVED lines=26> */
[----:B------:R-:W-:-:S03]  /*45d0*/  FFMA.FTZ R164, R164, UR13, R46 ;  /* 0x0000000da4a47c23 */ /* 0x000fc6000801002e */
[----:B------:R-:W-:Y:S01]  /*45e0*/  FFMA.FTZ R157, R157, UR13, R51 ;  /* 0x0000000d9d9d7c23 */ /* 0x000fe20008010033 */
[----:B------:R-:W-:-:S03]  /*45f0*/  FMUL.FTZ R164, R164, UR12 ;  /* 0x0000000ca4a47c20 */ /* 0x000fc60008410000 */
[----:B------:R-:W-:-:S05]  /*4600*/  FMUL.FTZ R157, R157, UR12 ;  /* 0x0000000c9d9d7c20 */ /* 0x000fca0008410000 */
[----:B------:R-:W-:Y:S01]  /*4610*/  F2FP.F16.F32.PACK_AB R157, R157, R158 ;  /* 0x0000009e9d9d723e */ /* 0x000fe200000000ff */
[----:B------:R-:W-:-:S04]  /*4620*/  FFMA.FTZ R158, R13, UR4, R166 ;  /* 0x000000040d9e7c23 */ /* 0x000fc800080100a6 */
[----:B------:R-:W-:-:S04]  /*4630*/  FADD.FTZ R158, R216, -R158 ;  /* 0x8000009ed89e7221 */ /* 0x000fc80000010000 */
[----:B------:R-:W-:-:S04]  /*4640*/  FFMA.FTZ R158, R158, UR13, R45 ;  /* 0x0000000d9e9e7c23 */ /* 0x000fc8000801002d */
[----:B------:R-:W-:-:S05]  /*4650*/  FMUL.FTZ R158, R158, UR12 ;  /* 0x0000000c9e9e7c20 */ /* 0x000fca0008410000 */
[----:B------:R-:W-:Y:S01]  /*4660*/  F2FP.F16.F32.PACK_AB R158, R158, R159 ;  /* 0x0000009f9e9e723e */ /* 0x000fe200000000ff */
[----:B------:R-:W-:-:S04]  /*4670*/  FFMA.FTZ R159, R15, UR4, R166 ;  /* 0x000000040f9f7c23 */ /* 0x000fc800080100a6 */
[----:B------:R-:W-:-:S04]  /*4680*/  FADD.FTZ R159, R214, -R159 ;  /* 0x8000009fd69f7221 */ /* 0x000fc80000010000 */
[----:B------:R-:W-:-:S04]  /*4690*/  FFMA.FTZ R159, R159, UR13, R47 ;  /* 0x0000000d9f9f7c23 */ /* 0x000fc8000801002f */
[----:B------:R-:W-:-:S05]  /*46a0*/  FMUL.FTZ R159, R159, UR12 ;  /* 0x0000000c9f9f7c20 */ /* 0x000fca0008410000 */
[----:B------:R-:W-:Y:S01]  /*46b0*/  F2FP.F16.F32.PACK_AB R159, R159, R164 ;  /* 0x000000a49f9f723e */ /* 0x000fe200000000ff */
[----:B------:R-:W-:Y:S06]  /*46c0*/  BRA `(.L_x_13827) ;  /* 0x0000000000907947 */ /* 0x000fec0003800000 */
.L_x_13826:
        /* <DEDUP_REMOVED lines=16> */
[----:B------:R-:W-:Y:S01]  /*47d0*/  F2FP.F16.F32.PACK_AB R159, R148, R159 ;  /* 0x0000009f949f723e */ /* 0x000fe200000000ff */
[----:B------:R-:W-:Y:S01]  /*47e0*/  FFMA.FTZ R148, R12, UR4, R166 ;  /* 0x000000040c947c23 */ /* 0x000fe200080100a6 */
[----:B------:R-:W-:-:S03]  /*47f0*/  FMUL.FTZ R153, R155, UR12 ;  /* 0x0000000c9b997c20 */ /* 0x000fc60008410000 */
[----:B------:R-:W-:-:S04]  /*4800*/  FADD.FTZ R149, R217, -R148 ;  /* 0x80000094d9957221 */ /* 0x000fc80000010000 */
[----:B------:R-:W-:Y:S01]  /*4810*/  FFMA.FTZ R148, R149, UR13, R44 ;  /* 0x0000000d95947c23 */ /* 0x000fe2000801002c */
[----:B------:R-:W-:-:S03]  /*4820*/  FFMA.FTZ R149, R152, UR13, R45 ;  /* 0x0000000d98957c23 */ /* 0x000fc6000801002d */
[----:B------:R-:W-:Y:S01]  /*4830*/  FMUL.FTZ R158, R148, UR12 ;  /* 0x0000000c949e7c20 */ /* 0x000fe20008410000 */
        /* <DEDUP_REMOVED lines=12> */
[----:B------:R-:W-:-:S07]  /*4900*/  F2FP.F16.F32.PACK_AB R156, R164, R156 ;  /* 0x0000009ca49c723e */ /* 0x000fce00000000ff */
.L_x_13827:
        /* <DEDUP_REMOVED lines=10> */
.L_x_13825:
[----:B------:R-:W-:Y:S05]  /*49b0*/  BSYNC.RECONVERGENT B1 ;  /* 0x0000000000017941 */ /* 0x000fea0003800200 */
.L_x_13824:
        /* <DEDUP_REMOVED lines=40> */
[----:B------:R-:W-:Y:S01]  /*4c40*/  F2FP.F16.F32.PACK_AB R156, R164, R156 ;  /* 0x0000009ca49c723e */ /* 0x000fe200000000ff */
[----:B------:R-:W-:Y:S06]  /*4c50*/  BRA `(.L_x_13831) ;  /* 0x0000000000907947 */ /* 0x000fec0003800000 */
.L_x_13830:
        /* <DEDUP_REMOVED lines=35> */
[----:B------:R-:W-:-:S07]  /*4e90*/  F2FP.F16.F32.PACK_AB R159, R159, R164 ;  /* 0x000000a49f9f723e */ /* 0x000fce00000000ff */
.L_x_13831:
        /* <DEDUP_REMOVED lines=8> */
.L_x_13829:
[----:B------:R-:W-:Y:S05]  /*4f20*/  BSYNC.RECONVERGENT B1 ;  /* 0x0000000000017941 */ /* 0x000fea0003800200 */
.L_x_13828:
        /* <DEDUP_REMOVED lines=19> */
[----:B------:R-:W-:Y:S01]  /*5060*/  F2FP.F16.F32.PACK_AB R159, R148, R159 ;  /* 0x0000009f949f723e */ /* 0x000fe200000000ff */
        /* <DEDUP_REMOVED lines=22> */
.L_x_13834:
        /* <DEDUP_REMOVED lines=36> */
.L_x_13835:
        /* <DEDUP_REMOVED lines=8> */
.L_x_13833:
[----:B------:R-:W-:Y:S05]  /*5490*/  BSYNC.RECONVERGENT B1 ;  /* 0x0000000000017941 */ /* 0x000fea0003800200 */
.L_x_13832:
        /* <DEDUP_REMOVED lines=42> */
.L_x_13838:
        /* <DEDUP_REMOVED lines=36> */
.L_x_13839:
        /* <DEDUP_REMOVED lines=8> */
.L_x_13837:
[----:B------:R-:W-:Y:S05]  /*5a00*/  BSYNC.RECONVERGENT B1 ;  /* 0x0000000000017941 */ /* 0x000fea0003800200 */
.L_x_13836:
        /* <DEDUP_REMOVED lines=41> */
.L_x_13840:
        /* <DEDUP_REMOVED lines=36> */
.L_x_13841:
[----:B------:R-:W0:Y:S02]  /*5ee0*/  @P0 LDC.64 R164, c[0x0][0x478] ;  /* 0x00011e00ffa40b82 */ /* 0x000e240000000a00 */
[----:B0-----:R-:W-:-:S05]  /*5ef0*/  @P0 IMAD.WIDE.U32 R164, R2, 0x20, R164 ;  /* 0x0000002002a40825 */ /* 0x001fca00078e00a4 */
[----:B------:R-:W-:Y:S04]  /*5f00*/  @P0 STG.E.128 desc[UR16][R164.64], R152 ;  /* 0x00000098a4000986 */ /* 0x000fe8000c101d10 */
[----:B------:R0:W-:Y:S02]  /*5f10*/  @P0 STG.E.128 desc[UR16][R164.64+0x10], R148 ;  /* 0x00001094a4000986 */ /* 0x0001e4000c101d10 */
[----:B0-----:R-:W0:Y:S02]  /*5f20*/  LDC.64 R164, c[0x0][0x468] ;  /* 0x00011a00ffa47b82 */ /* 0x001e240000000a00 */
[----:B0-----:R-:W-:-:S05]  /*5f30*/  IMAD.WIDE.U32 R164, R2, 0x10, R164 ;  /* 0x0000001002a47825 */ /* 0x001fca00078e00a4 */
[----:B------:R4:W-:Y:S02]  /*5f40*/  STG.E.128 desc[UR16][R164.64], R156 ;  /* 0x0000009ca4007986 */ /* 0x0009e4000c101d10 */
.L_x_13821:
[----:B------:R-:W-:Y:S05]  /*5f50*/  BSYNC.RECONVERGENT B0 ;  /* 0x0000000000007941 */ /* 0x000fea0003800200 */
.L_x_13803:
[----:B------:R-:W-:Y:S02]  /*5f60*/  UIADD3 UR7, UPT, UPT, UR7, UR24, URZ ;  /* 0x0000001807077290 */ /* 0x000fe4000fffe0ff */
[----:B------:R-:W-:Y:S02]  /*5f70*/  UPLOP3.LUT UP2, UPT, UPT, UPT, UP2, 0x40, 0x4 ;  /* 0x000000000004789c */ /* 0x000fe40003f4e820 */
[----:B------:R-:W-:-:S09]  /*5f80*/  UISETP.GE.AND UP1, UPT, UR7, UR25, UPT ;  /* 0x000000190700728c */ /* 0x000fd2000bf26270 */
[----:B------:R-:W-:Y:S05]  /*5f90*/  BRA.U !UP1, `(.L_x_13842) ;  /* 0xffffffa909647547 */ /* 0x000fea000b83ffff */
.L_x_13790:
        /* <DEDUP_REMOVED lines=50> */
.L_x_13843:
        /* <DEDUP_REMOVED lines=12> */
.L_x_19414:


//--------------------- .text._ZN10layer_norm13ln_bwd_kernelINS_13Kernel_traitsIf6__halffS2_fjLj5120ELj1ELj1ELj4ELj16ENS_18Kernel_traits_baseILj5120EfS2_fS2_fjLj128EEEEELb0ELb0ELb0ELb1EEEvNS_9BwdParamsE --------------------------
	.section	.text._ZN10layer_norm13ln_bwd_kernelINS_13Kernel_traitsIf6__halffS2_fjLj5120ELj1ELj1ELj4ELj16ENS_18Kernel_traits_baseILj5120EfS2_fS2_fjLj128EEEEELb0ELb0ELb0ELb1EEEvNS_9BwdParamsE,"ax",@progbits
	.align	128
        .global         _ZN10layer_norm13ln_bwd_kernelINS_13Kernel_traitsIf6__halffS2_fjLj5120ELj1ELj1ELj4ELj16ENS_18Kernel_traits_baseILj5120EfS2_fS2_fjLj128EEEEELb0ELb0ELb0ELb1EEEvNS_9BwdParamsE
        .type           _ZN10layer_norm13ln_bwd_kernelINS_13Kernel_traitsIf6__halffS2_fjLj5120ELj1ELj1ELj4ELj16ENS_18Kernel_traits_baseILj5120EfS2_fS2_fjLj128EEEEELb0ELb0ELb0ELb1EEEvNS_9BwdParamsE,@function
        .size           _ZN10layer_norm13ln_bwd_kernelINS_13Kernel_traitsIf6__halffS2_fjLj5120ELj1ELj1ELj4ELj16ENS_18Kernel_traits_baseILj5120EfS2_fS2_fjLj128EEEEELb0ELb0ELb0ELb1EEEvNS_9BwdParamsE,(.L_x_19415 - _ZN10layer_norm13ln_bwd_kernelINS_13Kernel_traitsIf6__halffS2_fjLj5120ELj1ELj1ELj4ELj16ENS_18Kernel_traits_baseILj5120EfS2_fS2_fjLj128EEEEELb0ELb0ELb0ELb1EEEvNS_9BwdParamsE)
        .other          _ZN10layer_norm13ln_bwd_kernelINS_13Kernel_traitsIf6__halffS2_fjLj5120ELj1ELj1ELj4ELj16ENS_18Kernel_traits_baseILj5120EfS2_fS2_fjLj128EEEEELb0ELb0ELb0ELb1EEEvNS_9BwdParamsE,@"STO_CUDA_ENTRY STV_DEFAULT"
_ZN10layer_norm13ln_bwd_kernelINS_13Kernel_traitsIf6__halffS2_fjLj5120ELj1ELj1ELj4ELj16ENS_18Kernel_traits_baseILj5120EfS2_fS2_fjLj128EEEEELb0ELb0ELb0ELb1EEEvNS_9BwdParamsE:
.text._ZN10layer_norm13ln_bwd_kernelINS_13Kernel_traitsIf6__halffS2_fjLj5120ELj1ELj1ELj4ELj16ENS_18Kernel_traits_baseILj5120EfS2_fS2_fjLj128EEEEELb0ELb0ELb0ELb1EEEvNS_9BwdParamsE:
        /* <DEDUP_REMOVED lines=49> */
[----:B------:R2:W-:Y:S07]  /*0310*/  STL [R1+0x6c], RZ ;  /* 0x00006cff01007387 */ /* 0x0005ee0000100800 */
[----:B------:R-:W3:Y:S01]  /*0320*/  LDC.64 R4, c[0x0][0x3e0] ;  /* 0x0000f800ff047b82 */ /* 0x000ee20000000a00 */
[----:B------:R-:W-:Y:S01]  /*0330*/  HFMA2 R252, -RZ, RZ, 0, 0 ;  /* 0x00000000fffc7431 */ /* 0x000fe200000001ff */
[----:B------:R-:W-:Y:S01]  /*0340*/  UPLOP3.LUT UP1, UPT, UPT, UPT, UPT, 0x40, 0x4 ;  /* 0x000000000004789c */ /* 0x000fe20003f2e870 */
[----:B------:R-:W-:Y:S01]  /*0350*/  HFMA2 R234, -RZ, RZ, 0, 0 ;  /* 0x00000000ffea7431 */ /* 0x000fe200000001ff */
[----:B------:R-:W4:Y:S01]  /*0360*/  LDCU UR9, c[0x0][0x388] ;  /* 0x00007100ff0977ac */ /* 0x000f220008000800 */
        /* <DEDUP_REMOVED lines=10> */
[----:B------:R-:W-:Y:S01]  /*0410*/  CS2R R186, SRZ ;  /* 0x0000000000ba7805 */ /* 0x000fe2000001ff00 */
[----:B-1----:R-:W-:Y:S01]  /*0420*/  IMAD.WIDE.U32 R2, R0, 0x20, R2 ;  /* 0x0000002000027825 */ /* 0x002fe200078e0002 */
[----:B------:R-:W-:Y:S02]  /*0430*/  CS2R R184, SRZ ;  /* 0x0000000000b87805 */ /* 0x000fe4000001ff00 */
[----:B------:R-:W-:Y:S02]  /*0440*/  CS2R R182, SRZ ;  /* 0x0000000000b67805 */ /* 0x000fe4000001ff00 */
[----:B------:R-:W-:-:S02]  /*0450*/  CS2R R180, SRZ ;  /* 0x0000000000b47805 */ /* 0x000fc4000001ff00 */
[----:B------:R-:W-:Y:S01]  /*0460*/  CS2R R178, SRZ ;  /* 0x0000000000b27805 */ /* 0x000fe2000001ff00 */
[----:B0-----:R2:W5:Y:S01]  /*0470*/  LDG.E.128 R68, desc[UR6][R2.64] ;  /* 0x0000000602447981 */ /* 0x001562000c1e1d00 */
[----:B------:R-:W-:Y:S02]  /*0480*/  CS2R R176, SRZ ;  /* 0x0000000000b07805 */ /* 0x000fe4000001ff00 */
[----:B------:R-:W-:Y:S02]  /*0490*/  CS2R R26, SRZ ;  /* 0x00000000001a7805 */ /* 0x000fe4000001ff00 */
[----:B------:R-:W-:Y:S01]  /*04a0*/  CS2R R24, SRZ ;  /* 0x0000000000187805 */ /* 0x000fe2000001ff00 */
[----:B------:R2:W5:Y:S01]  /*04b0*/  LDG.E.128 R72, desc[UR6][R2.64+0x10] ;  /* 0x0000100602487981 */ /* 0x000562000c1e1d00 */
[----:B------:R-:W-:Y:S02]  /*04c0*/  CS2R R22, SRZ ;  /* 0x0000000000167805 */ /* 0x000fe4000001ff00 */
[----:B------:R-:W-:-:S02]  /*04d0*/  CS2R R20, SRZ ;  /* 0x0000000000147805 */ /* 0x000fc4000001ff00 */
[----:B------:R-:W-:Y:S01]  /*04e0*/  CS2R R18, SRZ ;  /* 0x0000000000127805 */ /* 0x000fe2000001ff00 */
[----:B------:R2:W5:Y:S01]  /*04f0*/  LDG.E.128 R76, desc[UR6][R2.64+0x1000] ;  /* 0x00100006024c7981 */ /* 0x000562000c1e1d00 */
[----:B------:R-:W-:Y:S01]  /*0500*/  CS2R R16, SRZ ;  /* 0x0000000000107805 */ /* 0x000fe2000001ff00 */
[----:B------:R-:W0:Y:S02]  /*0510*/  LDCU.U8 UR8, c[0x0][0x410] ;  /* 0x00008200ff0877ac */ /* 0x000e240008000000 */
[----:B------:R2:W5:Y:S01]  /*0520*/  LDG.E.128 R80, desc[UR6][R2.64+0x1010] ;  /* 0x0010100602507981 */ /* 0x000562000c1e1d00 */
[----:B------:R-:W1:Y:S03]  /*0530*/  LDCU UR12, c[0x0][0x400] ;  /* 0x00008000ff0c77ac */ /* 0x000e660008000800 */
[----:B------:R2:W5:Y:S01]  /*0540*/  LDG.E.128 R84, desc[UR6][R2.64+0x2000] ;  /* 0x0020000602547981 */ /* 0x000562000c1e1d00 */
[----:B------:R-:W0:Y:S03]  /*0550*/  LDCU.64 UR14, c[0x0][0x478] ;  /* 0x00008f00ff0e77ac */ /* 0x000e260008000a00 */
[----:B------:R2:W5:Y:S01]  /*0560*/  LDG.E.128 R88, desc[UR6][R2.64+0x2010] ;  /* 0x0020100602587981 */ /* 0x000562000c1e1d00 */
[----:B------:R-:W0:Y:S03]  /*0570*/  LDCU.64 UR10, c[0x0][0x438] ;  /* 0x00008700ff0a77ac */ /* 0x000e260008000a00 */
[----:B------:R2:W5:Y:S04]  /*0580*/  LDG.E.128 R92, desc[UR6][R2.64+0x3000] ;  /* 0x00300006025c7981 */ /* 0x000568000c1e1d00 */
[----:B------:R2:W5:Y:S04]  /*0590*/  LDG.E.128 R96, desc[UR6][R2.64+0x3010] ;  /* 0x0030100602607981 */ /* 0x000568000c1e1d00 */
[----:B------:R2:W5:Y:S04]  /*05a0*/  LDG.E.128 R100, desc[UR6][R2.64+0x4000] ;  /* 0x0040000602647981 */ /* 0x000568000c1e1d00 */
[----:B------:R2:W5:Y:S01]  /*05b0*/  LDG.E.128 R104, desc[UR6][R2.64+0x4010] ;  /* 0x0040100602687981 */ /* 0x000562000c1e1d00 */
[----:B---3--:R-:W-:-:S02]  /*05c0*/  ISETP.NE.U32.AND P0, PT, R4, RZ, PT ;  /* 0x000000ff0400720c */ /* 0x008fc40003f05070 */
[----:B------:R-:W-:Y:S02]  /*05d0*/  CS2R R14, SRZ ;  /* 0x00000000000e7805 */ /* 0x000fe4000001ff00 */
[----:B------:R-:W-:Y:S01]  /*05e0*/  CS2R R12, SRZ ;  /* 0x00000000000c7805 */ /* 0x000fe2000001ff00 */
[----:B------:R2:W-:Y:S01]  /*05f0*/  STL [R1+0x68], RZ ;  /* 0x000068ff01007387 */ /* 0x0005e20000100800 */
[----:B------:R-:W-:Y:S02]  /*0600*/  ISETP.NE.AND.EX P0, PT, R5, RZ, PT, P0 ;  /* 0x000000ff0500720c */ /* 0x000fe40003f05300 */
[----:B------:R-:W-:Y:S02]  /*0610*/  CS2R R10, SRZ ;  /* 0x00000000000a7805 */ /* 0x000fe4000001ff00 */
[----:B------:R-:W-:Y:S01]  /*0620*/  CS2R R8, SRZ ;  /* 0x0000000000087805 */ /* 0x000fe2000001ff00 */
[----:B------:R2:W-:Y:S01]  /*0630*/  STL [R1+0x64], RZ ;  /* 0x000064ff01007387 */ /* 0x0005e20000100800 */
[----:B------:R-:W-:-:S02]  /*0640*/  CS2R R6, SRZ ;  /* 0x0000000000067805 */ /* 0x000fc4000001ff00 */
[----:B------:R-:W-:Y:S01]  /*0650*/  MOV R5, RZ ;  /* 0x000000ff00057202 */ /* 0x000fe20000000f00 */
        /* <DEDUP_REMOVED lines=24> */
[----:B01--4-:R2:W-:Y:S02]  /*07e0*/  STL [R1], RZ ;  /* 0x000000ff01007387 */ /* 0x0135e40000100800 */
.L_x_13869:
[----:B------:R-:W0:Y:S01]  /*07f0*/  S2R R120, SR_TID.X ;  /* 0x0000000000787919 */ /* 0x000e220000002100 */
[----:B------:R-:W1:Y:S01]  /*0800*/  LDC.64 R116, c[0x0][0x3c0] ;  /* 0x0000f000ff747b82 */ /* 0x000e620000000a00 */
[----:B------:R-:W-:-:S05]  /*0810*/  IMAD R0, R190, UR9, RZ ;  /* 0x00000009be007c24 */ /* 0x000fca000f8e02ff */
[----:B------:R-:W-:Y:S02]  /*0820*/  SHF.R.S32.HI R121, RZ, 0x1f, R0 ;  /* 0x0000001fff797819 */ /* 0x000fe40000011400 */
[----:B------:R-:W3:Y:S02]  /*0830*/  LDC.64 R168, c[0x0][0x3a8] ;  /* 0x0000ea00ffa87b82 */ /* 0x000ee40000000a00 */
[----:B------:R-:W-:-:S06]  /*0840*/  LEA.HI R4, R121, R0, RZ, 0x3 ;  /* 0x0000000079047211 */ /* 0x000fcc00078f18ff */
[----:B--2---:R-:W2:Y:S01]  /*0850*/  @P0 LDC.64 R2, c[0x0][0x3e0] ;  /* 0x0000f800ff020b82 */ /* 0x004ea20000000a00 */
[----:B-1----:R-:W-:-:S07]  /*0860*/  IMAD.WIDE R116, R190, 0x4, R116 ;  /* 0x00000004be747825 */ /* 0x002fce00078e0274 */
[----:B------:R-:W1:Y:S01]  /*0870*/  LDC.64 R118, c[0x0][0x428] ;  /* 0x00010a00ff767b82 */ /* 0x000e620000000a00 */
[----:B------:R-:W4:Y:S01]  /*0880*/  LDG.E R0, desc[UR6][R116.64] ;  /* 0x0000000674007981 */ /* 0x000f22000c1e1900 */
[----:B0-----:R-:W-:-:S04]  /*0890*/  LEA.HI.SX32 R4, R4, R120, 0x1d ;  /* 0x0000007804047211 */ /* 0x001fc800078feaff */
[C---:B------:R-:W-:Y:S02]  /*08a0*/  IADD3 R200, PT, PT, R4.reuse, 0x80, RZ ;  /* 0x0000008004c87810 */ /* 0x040fe40007ffe0ff */
[C---:B------:R-:W-:Y:S01]  /*08b0*/  IADD3 R204, PT, PT, R4.reuse, 0x180, RZ ;  /* 0x0000018004cc7810 */ /* 0x040fe20007ffe0ff */
[----:B---3--:R-:W-:-:S04]  /*08c0*/  IMAD.WIDE.U32 R128, R4, 0x20, R168 ;  /* 0x0000002004807825 */ /* 0x008fc800078e00a8 */
[--C-:B------:R-:W-:Y:S01]  /*08d0*/  IMAD.WIDE.U32 R140, R200, 0x20, R168.reuse ;  /* 0x00000020c88c7825 */ /* 0x100fe200078e00a8 */
[----:B------:R-:W3:Y:S03]  /*08e0*/  LDG.E.128 R120, desc[UR6][R128.64] ;  /* 0x0000000680787981 */ /* 0x000ee6000c1e1d00 */
[----:B------:R-:W-:Y:S01]  /*08f0*/  IMAD.WIDE.U32 R160, R204, 0x20, R168 ;  /* 0x00000020cca07825 */ /* 0x000fe200078e00a8 */
[----:B------:R-:W3:Y:S01]  /*0900*/  LDG.E.128 R132, desc[UR6][R140.64] ;  /* 0x000000068c847981 */ /* 0x000ee2000c1e1d00 */
[----:B------:R-:W-:Y:S02]  /*0910*/  ISETP.NE.U32.AND P1, PT, RZ, UR10, PT ;  /* 0x0000000aff007c0c */ /* 0x000fe4000bf25070 */
[----:B--2---:R-:W-:Y:S01]  /*0920*/  @P0 IMAD.WIDE R2, R190, 0x2, R2 ;  /* 0x00000002be020825 */ /* 0x004fe200078e0202 */
[----:B------:R-:W2:Y:S04]  /*0930*/  LDG.E.128 R156, desc[UR6][R160.64] ;  /* 0x00000006a09c7981 */ /* 0x000ea8000c1e1d00 */
[----:B------:R-:W3:Y:S04]  /*0940*/  LDG.E.128 R128, desc[UR6][R128.64+0x10] ;  /* 0x0000100680807981 */ /* 0x000ee8000c1e1d00 */
[----:B------:R-:W2:Y:S01]  /*0950*/  LDG.E.128 R140, desc[UR6][R140.64+0x10] ;  /* 0x000010068c8c7981 */ /* 0x000ea2000c1e1d00 */
[----:B------:R-:W-:-:S03]  /*0960*/  ISETP.NE.AND.EX P1, PT, RZ, UR11, PT, P1 ;  /* 0x0000000bff007c0c */ /* 0x000fc6000bf25310 */
[----:B------:R0:W2:Y:S01]  /*0970*/  @P0 LDG.E.U16 R191, desc[UR6][R2.64] ;  /* 0x0000000602bf0981 */ /* 0x0000a2000c1e1500 */
[----:B------:R-:W-:Y:S01]  /*0980*/  ISETP.NE.AND P3, PT, RZ, UR8, PT ;  /* 0x00000008ff007c0c */ /* 0x000fe2000bf65270 */
[--C-:B-1----:R-:W-:Y:S01]  /*0990*/  IMAD.WIDE.U32 R136, R200, 0x10, R118.reuse ;  /* 0x00000010c8887825 */ /* 0x102fe200078e0076 */
[C---:B------:R-:W-:Y:S01]  /*09a0*/  IADD3 R201, PT, PT, R4.reuse, 0x100, RZ ;  /* 0x0000010004c97810 */ /* 0x040fe20007ffe0ff */
[----:B------:R-:W2:Y:S06]  /*09b0*/  LDG.E.128 R160, desc[UR6][R160.64+0x10] ;  /* 0x00001006a0a07981 */ /* 0x000eac000c1e1d00 */
[----:B------:R-:W1:Y:S08]  /*09c0*/  @P1 LDC.64 R202, c[0x0][0x438] ;  /* 0x00010e00ffca1b82 */ /* 0x000e700000000a00 */
[----:B0-----:R-:W0:Y:S08]  /*09d0*/  LDC.64 R2, c[0x0][0x3c8] ;  /* 0x0000f200ff027b82 */ /* 0x001e300000000a00 */
[----:B------:R-:W0:Y:S01]  /*09e0*/  @P1 LDC.64 R194, c[0x0][0x438] ;  /* 0x00010e00ffc21b82 */ /* 0x000e220000000a00 */
[C---:B------:R-:W-:Y:S01]  /*09f0*/  IMAD.WIDE.U32 R124, R4.reuse, 0x10, R118 ;  /* 0x00000010047c7825 */ /* 0x040fe200078e0076 */
[C---:B------:R-:W-:Y:S01]  /*0a00*/  IADD3 R205, PT, PT, R4.reuse, 0x200, RZ ;  /* 0x0000020004cd7810 */ /* 0x040fe20007ffe0ff */
[----:B------:R-:W2:Y:S02]  /*0a10*/  LDG.E.128 R136, desc[UR6][R136.64] ;  /* 0x0000000688887981 */ /* 0x000ea4000c1e1d00 */
[----:B-1----:R-:W-:-:S02]  /*0a20*/  @P1 IMAD.WIDE.U32 R202, R4, 0x20, R202 ;  /* 0x0000002004ca1825 */ /* 0x002fc400078e00ca */
[----:B------:R-:W2:Y:S01]  /*0a30*/  LDG.E.128 R124, desc[UR6][R124.64] ;  /* 0x000000067c7c7981 */ /* 0x000ea2000c1e1d00 */
[----:B------:R-:W1:Y:S01]  /*0a40*/  @P1 LDC.64 R198, c[0x0][0x438] ;  /* 0x00010e00ffc61b82 */ /* 0x000e620000000a00 */
[----:B------:R-:W-:Y:S02]  /*0a50*/  IMAD.WIDE.U32 R152, R201, 0x20, R168 ;  /* 0x00000020c9987825 */ /* 0x000fe400078e00a8 */
[----:B-----5:R-:W5:Y:S02]  /*0a60*/  @P1 LDG.E.128 R64, desc[UR6][R202.64] ;  /* 0x00000006ca401981 */ /* 0x020f64000c1e1d00 */
[----:B0-----:R-:W-:Y:S02]  /*0a70*/  IMAD.WIDE R2, R190, 0x4, R2 ;  /* 0x00000004be027825 */ /* 0x001fe400078e0202 */
[----:B------:R0:W5:Y:S01]  /*0a80*/  @P1 LDG.E.128 R60, desc[UR6][R202.64+0x10] ;  /* 0x00001006ca3c1981 */ /* 0x000162000c1e1d00 */
[----:B------:R-:W0:Y:S01]  /*0a90*/  @P1 LDC.64 R196, c[0x0][0x438] ;  /* 0x00010e00ffc41b82 */ /* 0x000e220000000a00 */
[----:B------:R-:W-:-:S02]  /*0aa0*/  IMAD.WIDE.U32 R168, R205, 0x20, R168 ;  /* 0x00000020cda87825 */ /* 0x000fc400078e00a8 */
[----:B------:R0:W2:Y:S02]  /*0ab0*/  LDG.E.128 R144, desc[UR6][R152.64] ;  /* 0x0000000698907981 */ /* 0x0000a4000c1e1d00 */
[C---:B------:R-:W-:Y:S02]  /*0ac0*/  IMAD.WIDE.U32 R116, R205.reuse, 0x10, R118 ;  /* 0x00000010cd747825 */ /* 0x040fe400078e0076 */
[----:B------:R-:W2:Y:S01]  /*0ad0*/  LDG.E R3, desc[UR6][R2.64] ;  /* 0x0000000602037981 */ /* 0x000ea2000c1e1900 */
[----:B------:R-:W0:Y:S01]  /*0ae0*/  @P1 LDC.64 R192, c[0x0][0x438] ;  /* 0x00010e00ffc01b82 */ /* 0x000e220000000a00 */
[----:B------:R-:W-:Y:S02]  /*0af0*/  @P1 IMAD.WIDE.U32 R194, R205, 0x20, R194 ;  /* 0x00000020cdc21825 */ /* 0x000fe400078e00c2 */
[----:B------:R-:W2:Y:S04]  /*0b00*/  LDG.E.128 R164, desc[UR6][R168.64] ;  /* 0x00000006a8a47981 */ /* 0x000ea8000c1e1d00 */
[----:B------:R-:W2:Y:S01]  /*0b10*/  LDG.E.128 R152, desc[UR6][R152.64+0x10] ;  /* 0x0000100698987981 */ /* 0x000ea2000c1e1d00 */
[----:B----4-:R-:W-:Y:S01]  /*0b20*/  FSEL R0, R0, RZ, !P3 ;  /* 0x000000ff00007208 */ /* 0x010fe20005800000 */
[----:B------:R-:W-:-:S02]  /*0b30*/  IMAD.WIDE.U32 R148, R201, 0x10, R118 ;  /* 0x00000010c9947825 */ /* 0x000fc400078e0076 */
[----:B------:R-:W5:Y:S02]  /*0b40*/  @P1 LDG.E.128 R32, desc[UR6][R194.64] ;  /* 0x00000006c2201981 */ /* 0x000f64000c1e1d00 */
[----:B-1----:R-:W-:Y:S02]  /*0b50*/  @P1 IMAD.WIDE.U32 R198, R201, 0x20, R198 ;  /* 0x00000020c9c61825 */ /* 0x002fe400078e00c6 */
[----:B------:R-:W5:Y:S04]  /*0b60*/  @P1 LDG.E.128 R28, desc[UR6][R194.64+0x10] ;  /* 0x00001006c21c1981 */ /* 0x000f68000c1e1d00 */
[----:B------:R-:W4:Y:S01]  /*0b70*/  LDG.E.128 R148, desc[UR6][R148.64] ;  /* 0x0000000694947981 */ /* 0x000f22000c1e1d00 */
[----:B------:R-:W-:-:S03]  /*0b80*/  IMAD.WIDE.U32 R172, R204, 0x10, R118 ;  /* 0x00000010ccac7825 */ /* 0x000fc600078e0076 */
[----:B------:R-:W4:Y:S01]  /*0b90*/  LDG.E.128 R168, desc[UR6][R168.64+0x10] ;  /* 0x00001006a8a87981 */ /* 0x000f22000c1e1d00 */
[C---:B---3--:R-:W-:Y:S01]  /*0ba0*/  FADD.FTZ R212, -R0.reuse, R130 ;  /* 0x0000008200d47221 */ /* 0x048fe20000010100 */
[C---:B------:R-:W-:Y:S01]  /*0bb0*/  FADD.FTZ R205, -R0.reuse, R128 ;  /* 0x0000008000cd7221 */ /* 0x040fe20000010100 */
[C---:B--2---:R-:W-:Y:S01]  /*0bc0*/  FADD.FTZ R219, -R0.reuse, R140 ;  /* 0x0000008c00db7221 */ /* 0x044fe20000010100 */
[C---:B0-----:R-:W-:Y:S01]  /*0bd0*/  FADD.FTZ R202, -R0.reuse, R141 ;  /* 0x0000008d00ca7221 */ /* 0x041fe20000010100 */
[C---:B------:R-:W-:Y:S01]  /*0be0*/  FADD.FTZ R140, -R0.reuse, R156 ;  /* 0x0000009c008c7221 */ /* 0x040fe20000010100 */
[C---:B------:R-:W-:Y:S01]  /*0bf0*/  FADD.FTZ R130, -R0.reuse, R142 ;  /* 0x0000008e00827221 */ /* 0x040fe20000010100 */
[----:B------:R-:W2:Y:S01]  /*0c00*/  LDL.LU R156, [R1+0xc] ;  /* 0x00000c00019c7983 */ /* 0x000ea20000300800 */
[C---:B------:R-:W-:Y:S01]  /*0c10*/  FADD.FTZ R141, -R0.reuse, R157 ;  /* 0x0000009d008d7221 */ /* 0x040fe20000010100 */
[C---:B------:R-:W-:Y:S01]  /*0c20*/  FADD.FTZ R128, -R0.reuse, R143 ;  /* 0x0000008f00807221 */ /* 0x040fe20000010100 */
[C---:B------:R-:W-:Y:S01]  /*0c30*/  FADD.FTZ R142, -R0.reuse, R158 ;  /* 0x0000009e008e7221 */ /* 0x040fe20000010100 */
[----:B------:R-:W3:Y:S01]  /*0c40*/  LDL.LU R157, [R1+0x8] ;  /* 0x00000800019d7983 */ /* 0x000ee20000300800 */
[----:B------:R-:W-:-:S03]  /*0c50*/  FADD.FTZ R143, -R0, R159 ;  /* 0x0000009f008f7221 */ /* 0x000fc60000010100 */
[----:B------:R-:W4:Y:S04]  /*0c60*/  LDL.LU R158, [R1+0x4] ;  /* 0x00000400019e7983 */ /* 0x000f280000300800 */
[----:B------:R-:W2:Y:S01]  /*0c70*/  LDL.LU R159, [R1] ;  /* 0x00000000019f7983 */ /* 0x000ea20000300800 */
[C---:B------:R-:W-:Y:S01]  /*0c80*/  FADD.FTZ R210, -R0.reuse, R122 ;  /* 0x0000007a00d27221 */ /* 0x040fe20000010100 */
[C---:B------:R-:W-:Y:S01]  /*0c90*/  FADD.FTZ R203, -R0.reuse, R129 ;  /* 0x0000008100cb7221 */ /* 0x040fe20000010100 */
[C---:B------:R-:W-:Y:S01]  /*0ca0*/  FADD.FTZ R134, -R0.reuse, R134 ;  /* 0x0000008600867221 */ /* 0x040fe20000010100 */
[C---:B------:R-:W-:Y:S01]  /*0cb0*/  FADD.FTZ R131, -R0.reuse, R131 ;  /* 0x0000008300837221 */ /* 0x040fe20000010100 */
[----:B------:R-:W5:Y:S01]  /*0cc0*/  @P1 LDG.E.128 R48, desc[UR6][R198.64] ;  /* 0x00000006c6301981 */ /* 0x000f62000c1e1d00 */
[----:B------:R-:W-:-:S03]  /*0cd0*/  FADD.FTZ R229, -R0, R163 ;  /* 0x000000a300e57221 */ /* 0x000fc60000010100 */
[----:B------:R0:W5:Y:S04]  /*0ce0*/  @P1 LDG.E.128 R44, desc[UR6][R198.64+0x10] ;  /* 0x00001006c62c1981 */ /* 0x000168000c1e1d00 */
[----:B------:R-:W3:Y:S01]  /*0cf0*/  LDG.E.128 R172, desc[UR6][R172.64] ;  /* 0x00000006acac7981 */ /* 0x000ee2000c1e1d00 */
[----:B------:R-:W-:Y:S02]  /*0d00*/  HADD2.F32 R122, -RZ, R138.H0_H0 ;  /* 0x2000008aff7a7230 */ /* 0x000fe40000004100 */
[----:B------:R-:W-:Y:S02]  /*0d10*/  HADD2.F32 R213, -RZ, R126.H0_H0 ;  /* 0x2000007effd57230 */ /* 0x000fe40000004100 */
[--C-:B------:R-:W-:Y:S02]  /*0d20*/  HADD2.F32 R208, -RZ, R124.reuse.H0_H0 ;  /* 0x2000007cffd07230 */ /* 0x100fe40000004100 */
[----:B------:R-:W-:-:S02]  /*0d30*/  HADD2.F32 R207, -RZ, R124.H1_H1 ;  /* 0x3000007cffcf7230 */ /* 0x000fc40000004100 */
[C---:B------:R-:W-:Y:S01]  /*0d40*/  FADD.FTZ R220, -R0.reuse, R152 ;  /* 0x0000009800dc7221 */ /* 0x040fe20000010100 */
[----:B------:R-:W-:Y:S02]  /*0d50*/  HADD2.F32 R138, -RZ, R138.H1_H1 ;  /* 0x3000008aff8a7230 */ /* 0x000fe40000004100 */
[C---:B------:R-:W-:Y:S01]  /*0d60*/  FMUL.FTZ R203, R3.reuse, R203 ;  /* 0x000000cb03cb7220 */ /* 0x040fe20000410000 */
[----:B------:R-:W-:Y:S02]  /*0d70*/  HADD2.F32 R126, -RZ, R126.H1_H1 ;  /* 0x3000007eff7e7230 */ /* 0x000fe40000004100 */
[----:B------:R-:W-:Y:S01]  /*0d80*/  FADD.FTZ R152, -R0, R162 ;  /* 0x000000a200987221 */ /* 0x000fe20000010100 */
[----:B------:R-:W-:Y:S01]  /*0d90*/  HADD2.F32 R124, -RZ, R137.H0_H0 ;  /* 0x20000089ff7c7230 */ /* 0x000fe20000004100 */
[----:B------:R-:W3:Y:S01]  /*0da0*/  LDL.LU R162, [R1+0x10] ;  /* 0x0000100001a27983 */ /* 0x000ee20000300800 */
[----:B0-----:R-:W-:Y:S01]  /*0db0*/  FMUL.FTZ R198, R3, R134 ;  /* 0x0000008603c67220 */ /* 0x001fe20000410000 */
[----:B------:R-:W-:Y:S01]  /*0dc0*/  FADD.FTZ R246, R126, R246 ;  /* 0x000000f67ef67221 */ /* 0x000fe20000010000 */
[-C--:B------:R-:W-:Y:S01]  /*0dd0*/  FFMA.FTZ R10, R203, R126.reuse, R10 ;  /* 0x0000007ecb0a7223 */ /* 0x080fe2000001000a */
[----:B------:R-:W3:Y:S01]  /*0de0*/  LDL.LU R163, [R1+0x14] ;  /* 0x0000140001a37983 */ /* 0x000ee20000300800 */
[----:B------:R-:W-:Y:S01]  /*0df0*/  FMUL.FTZ R215, R73, R126 ;  /* 0x0000007e49d77220 */ /* 0x000fe20000410000 */
[----:B------:R-:W-:-:S02]  /*0e00*/  FMUL.FTZ R214, R3, R131 ;  /* 0x0000008303d67220 */ /* 0x000fc40000410000 */
[----:B------:R-:W3:Y:S01]  /*0e10*/  LDL.LU R126, [R1+0x18] ;  /* 0x00001800017e7983 */ /* 0x000ee20000300800 */
[----:B------:R-:W-:Y:S01]  /*0e20*/  FADD.FTZ R251, R124, R251 ;  /* 0x000000fb7cfb7221 */ /* 0x000fe20000010000 */
[-C--:B------:R-:W-:Y:S01]  /*0e30*/  FFMA.FTZ R15, R198, R124.reuse, R15 ;  /* 0x0000007cc60f7223 */ /* 0x080fe2000001000f */
[----:B------:R-:W-:Y:S01]  /*0e40*/  FMUL.FTZ R194, R78, R124 ;  /* 0x0000007c4ec27220 */ /* 0x000fe20000410000 */
[----:B------:R-:W-:Y:S02]  /*0e50*/  HADD2.F32 R201, -RZ, R139.H0_H0 ;  /* 0x2000008bffc97230 */ /* 0x000fe40000004100 */
[----:B------:R-:W-:Y:S01]  /*0e60*/  @P1 IMAD.WIDE.U32 R196, R200, 0x20, R196 ;  /* 0x00000020c8c41825 */ /* 0x000fe200078e00c4 */
[----:B------:R-:W-:-:S03]  /*0e70*/  MOV R2, 0x3f800000 ;  /* 0x3f80000000027802 */ /* 0x000fc60000000f00 */
[C---:B------:R-:W-:Y:S01]  /*0e80*/  FADD.FTZ R209, -R0.reuse, R123 ;  /* 0x0000007b00d17221 */ /* 0x040fe20000010100 */
[----:B------:R-:W-:Y:S01]  /*0e90*/  HADD2.F32 R216, -RZ, R127.H0_H0 ;  /* 0x2000007fffd87230 */ /* 0x000fe20000004100 */
[----:B------:R-:W5:Y:S01]  /*0ea0*/  @P1 LDG.E.128 R56, desc[UR6][R196.64] ;  /* 0x00000006c4381981 */ /* 0x000f62000c1e1d00 */
[C---:B------:R-:W-:Y:S01]  /*0eb0*/  FADD.FTZ R211, -R0.reuse, R121 ;  /* 0x0000007900d37221 */ /* 0x040fe20000010100 */
[C---:B------:R-:W-:Y:S01]  /*0ec0*/  FADD.FTZ R146, -R0.reuse, R146 ;  /* 0x0000009200927221 */ /* 0x040fe20000010100 */
[----:B------:R-:W-:Y:S01]  /*0ed0*/  FADD.FTZ R230, -R0, R164 ;  /* 0x000000a400e67221 */ /* 0x000fe20000010100 */
[----:B------:R-:W-:Y:S01]  /*0ee0*/  @P1 IMAD.WIDE.U32 R192, R204, 0x20, R192 ;  /* 0x00000020ccc01825 */ /* 0x000fe200078e00c0 */
[----:B------:R0:W5:Y:S03]  /*0ef0*/  @P1 LDG.E.128 R52, desc[UR6][R196.64+0x10] ;  /* 0x00001006c4341981 */ /* 0x000166000c1e1d00 */
        /* <DEDUP_REMOVED lines=12> */
[----:B------:R-:W-:Y:S01]  /*0fc0*/  HADD2.F32 R206, -RZ, R125.H0_H0 ;  /* 0x2000007dffce7230 */ /* 0x000fe20000004100 */
[----:B------:R-:W3:Y:S01]  /*0fd0*/  LDG.E.128 R116, desc[UR6][R116.64] ;  /* 0x0000000674747981 */ /* 0x000ee2000c1e1d00 */
[----:B----4-:R-:W-:Y:S01]  /*0fe0*/  FADD.FTZ R158, R138, R158 ;  /* 0x0000009e8a9e7221 */ /* 0x010fe20000010000 */
[----:B--2---:R-:W-:Y:S01]  /*0ff0*/  FADD.FTZ R159, R122, R159 ;  /* 0x0000009f7a9f7221 */ /* 0x004fe20000010000 */
[----:B---3--:R-:W-:Y:S01]  /*1000*/  FADD.FTZ R157, R201, R157 ;  /* 0x0000009dc99d7221 */ /* 0x008fe20000010000 */
[----:B------:R-:W-:-:S02]  /*1010*/  HADD2.F32 R139, -RZ, R139.H1_H1 ;  /* 0x3000008bff8b7230 */ /* 0x000fc40000004100 */
[----:B------:R-:W-:Y:S01]  /*1020*/  HADD2.F32 R218, -RZ, R148.H0_H0 ;  /* 0x20000094ffda7230 */ /* 0x000fe20000004100 */
[----:B------:R-:W-:Y:S04]  /*1030*/  STL [R1], R159 ;  /* 0x0000009f01007387 */ /* 0x000fe80000100800 */
[----:B------:R-:W2:Y:S04]  /*1040*/  LDL.LU R131, [R1+0x1c] ;  /* 0x00001c0001837983 */ /* 0x000ea80000300800 */
[----:B------:R1:W-:Y:S04]  /*1050*/  STL [R1+0x4], R158 ;  /* 0x0000049e01007387 */ /* 0x0003e80000100800 */
[----:B------:R-:W3:Y:S04]  /*1060*/  LDL.LU R124, [R1+0x20] ;  /* 0x00002000017c7983 */ /* 0x000ee80000300800 */
[----:B------:R-:W-:Y:S01]  /*1070*/  STL [R1+0x8], R157 ;  /* 0x0000089d01007387 */ /* 0x000fe20000100800 */
[----:B-1----:R-:W-:-:S03]  /*1080*/  FMUL.FTZ R158, R3, R128 ;  /* 0x00000080039e7220 */ /* 0x002fc60000410000 */
[----:B------:R-:W4:Y:S01]  /*1090*/  LDL.LU R128, [R1+0x24] ;  /* 0x0000240001807983 */ /* 0x000f220000300800 */
[----:B------:R-:W-:Y:S02]  /*10a0*/  @P0 HADD2.F32 R2, -RZ, R191.H0_H0 ;  /* 0x200000bfff020230 */ /* 0x000fe40000004100 */
[----:B0-----:R-:W-:Y:S02]  /*10b0*/  HADD2.F32 R196, -RZ, R136.H0_H0 ;  /* 0x20000088ffc47230 */ /* 0x001fe40000004100 */
[----:B------:R-:W-:Y:S02]  /*10c0*/  HADD2.F32 R129, -RZ, R149.H0_H0 ;  /* 0x20000095ff817230 */ /* 0x000fe40000004100 */
[--C-:B------:R-:W-:Y:S02]  /*10d0*/  HADD2.F32 R224, -RZ, R174.reuse.H0_H0 ;  /* 0x200000aeffe07230 */ /* 0x100fe40000004100 */
[----:B------:R-:W-:Y:S02]  /*10e0*/  HADD2.F32 R223, -RZ, R174.H1_H1 ;  /* 0x300000aeffdf7230 */ /* 0x000fe40000004100 */
[----:B------:R-:W-:Y:S01]  /*10f0*/  FADD.FTZ R200, -R0, R120 ;  /* 0x0000007800c87221 */ /* 0x000fe20000010100 */
[----:B------:R-:W-:-:S02]  /*1100*/  HADD2.F32 R191, -RZ, R136.H1_H1 ;  /* 0x30000088ffbf7230 */ /* 0x000fc40000004100 */
[C---:B------:R-:W-:Y:S01]  /*1110*/  FADD.FTZ R238, -R0.reuse, R168 ;  /* 0x000000a800ee7221 */ /* 0x040fe20000010100 */
[----:B------:R-:W-:Y:S02]  /*1120*/  HADD2.F32 R136, -RZ, R148.H1_H1 ;  /* 0x30000094ff887230 */ /* 0x000fe40000004100 */
[----:B------:R-:W-:Y:S01]  /*1130*/  FADD.FTZ R156, R139, R156 ;  /* 0x0000009c8b9c7221 */ /* 0x000fe20000010000 */
[----:B------:R-:W-:Y:S02]  /*1140*/  HADD2.F32 R127, -RZ, R127.H1_H1 ;  /* 0x3000007fff7f7230 */ /* 0x000fe40000004100 */
[C---:B------:R-:W-:Y:S01]  /*1150*/  FADD.FTZ R237, -R0.reuse, R169 ;  /* 0x000000a900ed7221 */ /* 0x040fe20000010100 */
[----:B------:R-:W-:Y:S02]  /*1160*/  HADD2.F32 R149, -RZ, R149.H1_H1 ;  /* 0x30000095ff957230 */ /* 0x000fe40000004100 */
[----:B------:R-:W-:Y:S01]  /*1170*/  FADD.FTZ R236, -R0, R170 ;  /* 0x000000aa00ec7221 */ /* 0x000fe20000010100 */
[----:B------:R-:W-:-:S02]  /*1180*/  HADD2.F32 R123, -RZ, R150.H0_H0 ;  /* 0x20000096ff7b7230 */ /* 0x000fc40000004100 */
[----:B------:R-:W-:Y:S01]  /*1190*/  FADD.FTZ R248, R127, R248 ;  /* 0x000000f87ff87221 */ /* 0x000fe20000010000 */
[-C--:B------:R-:W-:Y:S01]  /*11a0*/  FFMA.FTZ R12, R214, R127.reuse, R12 ;  /* 0x0000007fd60c7223 */ /* 0x080fe2000001000c */
[----:B------:R-:W-:Y:S01]  /*11b0*/  FMUL.FTZ R217, R75, R127 ;  /* 0x0000007f4bd97220 */ /* 0x000fe20000410000 */
[----:B------:R-:W-:Y:S04]  /*11c0*/  STL [R1+0xc], R156 ;  /* 0x00000c9c01007387 */ /* 0x000fe80000100800 */
[----:B------:R-:W4:Y:S01]  /*11d0*/  LDL.LU R127, [R1+0x28] ;  /* 0x00002800017f7983 */ /* 0x000f220000300800 */
[----:B------:R-:W-:Y:S01]  /*11e0*/  FADD.FTZ R162, R218, R162 ;  /* 0x000000a2daa27221 */ /* 0x000fe20000010000 */
[----:B------:R-:W-:Y:S02]  /*11f0*/  HADD2.F32 R121, -RZ, R150.H1_H1 ;  /* 0x30000096ff797230 */ /* 0x000fe40000004100 */
[----:B------:R-:W-:Y:S01]  /*1200*/  FADD.FTZ R233, -R0, R171 ;  /* 0x000000ab00e97221 */ /* 0x000fe20000010100 */
[----:B------:R-:W5:Y:S01]  /*1210*/  @P1 LDG.E.128 R40, desc[UR6][R192.64] ;  /* 0x00000006c0281981 */ /* 0x000f62000c1e1d00 */
[----:B------:R-:W-:Y:S01]  /*1220*/  FADD.FTZ R163, R136, R163 ;  /* 0x000000a388a37221 */ /* 0x000fe20000010000 */
[----:B------:R-:W-:Y:S01]  /*1230*/  FMUL.FTZ R211, R3, R211 ;  /* 0x000000d303d37220 */ /* 0x000fe20000410000 */
[----:B------:R-:W-:Y:S01]  /*1240*/  FADD.FTZ R239, R208, R239 ;  /* 0x000000efd0ef7221 */ /* 0x000fe20000010000 */
[----:B------:R0:W5:Y:S01]  /*1250*/  @P1 LDG.E.128 R36, desc[UR6][R192.64+0x10] ;  /* 0x00001006c0241981 */ /* 0x000162000c1e1d00 */
[----:B------:R-:W-:-:S03]  /*1260*/  FADD.FTZ R126, R129, R126 ;  /* 0x0000007e817e7221 */ /* 0x000fc60000010000 */
[----:B------:R-:W-:Y:S04]  /*1270*/  STL [R1+0x10], R162 ;  /* 0x000010a201007387 */ /* 0x000fe80000100800 */
[----:B------:R-:W-:Y:S01]  /*1280*/  STL [R1+0x14], R163 ;  /* 0x000014a301007387 */ /* 0x000fe20000100800 */
[----:B------:R-:W-:-:S03]  /*1290*/  FMUL.FTZ R174, R3, R130 ;  /* 0x0000008203ae7220 */ /* 0x000fc60000410000 */
[----:B------:R1:W-:Y:S04]  /*12a0*/  STL [R1+0x18], R126 ;  /* 0x0000187e01007387 */ /* 0x0003e80000100800 */
[----:B-1----:R-:W4:Y:S01]  /*12b0*/  LDL.LU R126, [R1+0x2c] ;  /* 0x00002c00017e7983 */ /* 0x002f220000300800 */
[----:B------:R-:W-:Y:S01]  /*12c0*/  FADD.FTZ R148, -R0, R160 ;  /* 0x000000a000947221 */ /* 0x000fe20000010100 */
[----:B------:R-:W-:Y:S01]  /*12d0*/  FMUL.FTZ R160, R3, R146 ;  /* 0x0000009203a07220 */ /* 0x000fe20000410000 */
[----:B------:R-:W-:-:S03]  /*12e0*/  FMUL.FTZ R164, R86, R129 ;  /* 0x0000008156a47220 */ /* 0x000fc60000410000 */
[----:B------:R-:W-:Y:S01]  /*12f0*/  FFMA.FTZ R23, R160, R129, R23 ;  /* 0x00000081a0177223 */ /* 0x000fe20000010017 */
[----:B--2---:R-:W-:Y:S01]  /*1300*/  FADD.FTZ R131, R149, R131 ;  /* 0x0000008395837221 */ /* 0x004fe20000010000 */
[----:B---3--:R-:W-:-:S04]  /*1310*/  FADD.FTZ R124, R123, R124 ;  /* 0x0000007c7b7c7221 */ /* 0x008fc80000010000 */
[----:B------:R-:W-:Y:S04]  /*1320*/  STL [R1+0x1c], R131 ;  /* 0x00001c8301007387 */ /* 0x000fe80000100800 */
[----:B------:R1:W-:Y:S04]  /*1330*/  STL [R1+0x20], R124 ;  /* 0x0000207c01007387 */ /* 0x0003e80000100800 */
[----:B------:R-:W2:Y:S01]  /*1340*/  LDL.LU R130, [R1+0x30] ;  /* 0x0000300001827983 */ /* 0x000ea20000300800 */
[----:B----4-:R-:W-:-:S05]  /*1350*/  FADD.FTZ R128, R121, R128 ;  /* 0x0000008079807221 */ /* 0x010fca0000010000 */
[----:B------:R3:W-:Y:S04]  /*1360*/  STL [R1+0x24], R128 ;  /* 0x0000248001007387 */ /* 0x0007e80000100800 */
[----:B------:R-:W4:Y:S01]  /*1370*/  LDL.LU R129, [R1+0x34] ;  /* 0x0000340001817983 */ /* 0x000f220000300800 */
[----:B------:R-:W-:Y:S01]  /*1380*/  FADD.FTZ R150, -R0, R161 ;  /* 0x000000a100967221 */ /* 0x000fe20000010100 */
[C---:B------:R-:W-:Y:S01]  /*1390*/  FMUL.FTZ R0, R3.reuse, R200 ;  /* 0x000000c803007220 */ /* 0x040fe20000410000 */
[----:B0-----:R-:W-:-:S03]  /*13a0*/  FMUL.FTZ R193, R3, R219 ;  /* 0x000000db03c17220 */ /* 0x001fc60000410000 */
[-C--:B------:R-:W-:Y:S01]  /*13b0*/  FFMA.FTZ R5, R0, R208.reuse, R5 ;  /* 0x000000d000057223 */ /* 0x080fe20000010005 */
[----:B------:R-:W-:Y:S01]  /*13c0*/  FMUL.FTZ R208, R68, R208 ;  /* 0x000000d044d07220 */ /* 0x000fe20000410000 */
[----:B------:R-:W-:Y:S02]  /*13d0*/  HADD2.F32 R125, -RZ, R125.H1_H1 ;  /* 0x3000007dff7d7230 */ /* 0x000fe40000004100 */
[C---:B------:R-:W-:Y:S01]  /*13e0*/  FMUL.FTZ R210, R3.reuse, R210 ;  /* 0x000000d203d27220 */ /* 0x040fe20000410000 */
[--C-:B------:R-:W-:Y:S02]  /*13f0*/  HADD2.F32 R222, -RZ, R175.reuse.H0_H0 ;  /* 0x200000afffde7230 */ /* 0x100fe40000004100 */
[----:B------:R-:W-:Y:S01]  /*1400*/  FMUL.FTZ R209, R3, R209 ;  /* 0x000000d103d17220 */ /* 0x000fe20000410000 */
[----:B------:R-:W-:Y:S02]  /*1410*/  HADD2.F32 R221, -RZ, R175.H1_H1 ;  /* 0x300000afffdd7230 */ /* 0x000fe40000004100 */
[----:B------:R-:W-:Y:S01]  /*1420*/  FADD.FTZ R242, R207, R242 ;  /* 0x000000f2cff27221 */ /* 0x000fe20000010000 */
[-C--:B------:R-:W-:Y:S01]  /*1430*/  FFMA.FTZ R6, R211, R207.reuse, R6 ;  /* 0x000000cfd3067223 */ /* 0x080fe20000010006 */
[-C--:B------:R-:W-:Y:S01]  /*1440*/  FFMA.FTZ R17, R193, R122.reuse, R17 ;  /* 0x0000007ac1117223 */ /* 0x080fe20000010011 */
[----:B------:R-:W-:Y:S01]  /*1450*/  FMUL.FTZ R175, R80, R122 ;  /* 0x0000007a50af7220 */ /* 0x000fe20000410000 */
[----:B------:R-:W-:Y:S01]  /*1460*/  FMUL.FTZ R207, R69, R207 ;  /* 0x000000cf45cf7220 */ /* 0x000fe20000410000 */
[----:B------:R-:W-:Y:S01]  /*1470*/  FADD.FTZ R122, RZ, R208 ;  /* 0x000000d0ff7a7221 */ /* 0x000fe20000010000 */
[----:B------:R-:W-:Y:S01]  /*1480*/  FADD.FTZ R243, R206, R243 ;  /* 0x000000f3cef37221 */ /* 0x000fe20000010000 */
[-C--:B------:R-:W-:Y:S01]  /*1490*/  FFMA.FTZ R7, R210, R206.reuse, R7 ;  /* 0x000000ced2077223 */ /* 0x080fe20000010007 */
[----:B------:R-:W-:Y:S01]  /*14a0*/  FADD.FTZ R244, R125, R244 ;  /* 0x000000f47df47221 */ /* 0x000fe20000010000 */
[-C--:B------:R-:W-:Y:S01]  /*14b0*/  FFMA.FTZ R8, R209, R125.reuse, R8 ;  /* 0x0000007dd1087223 */ /* 0x080fe20000010008 */
[----:B------:R-:W-:Y:S01]  /*14c0*/  FMUL.FTZ R204, R71, R125 ;  /* 0x0000007d47cc7220 */ /* 0x000fe20000410000 */
[----:B------:R-:W-:Y:S01]  /*14d0*/  FMUL.FTZ R206, R70, R206 ;  /* 0x000000ce46ce7220 */ /* 0x000fe20000410000 */
[----:B------:R-:W-:Y:S01]  /*14e0*/  FADD.FTZ R125, R207, R122 ;  /* 0x0000007acf7d7221 */ /* 0x000fe20000010000 */
[----:B------:R-:W-:-:S03]  /*14f0*/  FMUL.FTZ R205, R3, R205 ;  /* 0x000000cd03cd7220 */ /* 0x000fc60000410000 */
[----:B------:R-:W-:Y:S01]  /*1500*/  FADD.FTZ R125, R206, R125 ;  /* 0x0000007dce7d7221 */ /* 0x000fe20000010000 */
[----:B------:R-:W-:Y:S01]  /*1510*/  FADD.FTZ R245, R213, R245 ;  /* 0x000000f5d5f57221 */ /* 0x000fe20000010000 */
[-C--:B------:R-:W-:Y:S01]  /*1520*/  FFMA.FTZ R9, R205, R213.reuse, R9 ;  /* 0x000000d5cd097223 */ /* 0x080fe20000010009 */
        /* <DEDUP_REMOVED lines=8> */
[--C-:B------:R-:W-:Y:S02]  /*15b0*/  HADD2.F32 R120, -RZ, R151.reuse.H0_H0 ;  /* 0x20000097ff787230 */ /* 0x100fe40000004100 */
[C---:B------:R-:W-:Y:S01]  /*15c0*/  FMUL.FTZ R200, R3.reuse, R132 ;  /* 0x0000008403c87220 */ /* 0x040fe20000410000 */
[----:B------:R-:W-:Y:S01]  /*15d0*/  FMUL.FTZ R165, R3, R220 ;  /* 0x000000dc03a57220 */ /* 0x000fe20000410000 */
[----:B------:R-:W-:Y:S02]  /*15e0*/  HADD2.F32 R151, -RZ, R151.H1_H1 ;  /* 0x30000097ff977230 */ /* 0x000fe40000004100 */
[----:B------:R-:W-:Y:S01]  /*15f0*/  FADD.FTZ R122, R216, R125 ;  /* 0x0000007dd87a7221 */ /* 0x000fe20000010000 */
[----:B-1----:R-:W-:Y:S01]  /*1600*/  FFMA.FTZ R124, R0, R208, RZ ;  /* 0x000000d0007c7223 */ /* 0x002fe200000100ff */
[----:B------:R-:W-:Y:S01]  /*1610*/  FADD.FTZ R127, R120, R127 ;  /* 0x0000007f787f7221 */ /* 0x000fe20000010000 */
[----:B------:R-:W-:-:S02]  /*1620*/  HADD2.F32 R227, -RZ, R172.H0_H0 ;  /* 0x200000acffe37230 */ /* 0x000fc40000004100 */
[----:B------:R-:W-:Y:S01]  /*1630*/  FADD.FTZ R249, R196, R249 ;  /* 0x000000f9c4f97221 */ /* 0x000fe20000010000 */
[-C--:B------:R-:W-:Y:S01]  /*1640*/  FFMA.FTZ R13, R200, R196.reuse, R13 ;  /* 0x000000c4c80d7223 */ /* 0x080fe2000001000d */
[-C--:B------:R-:W-:Y:S01]  /*1650*/  FFMA.FTZ R25, R165, R123.reuse, R25 ;  /* 0x0000007ba5197223 */ /* 0x080fe20000010019 */
[----:B------:R-:W-:Y:S01]  /*1660*/  FMUL.FTZ R167, R88, R123 ;  /* 0x0000007b58a77220 */ /* 0x000fe20000410000 */
[----:B------:R-:W-:Y:S01]  /*1670*/  FMUL.FTZ R196, R76, R196 ;  /* 0x000000c44cc47220 */ /* 0x000fe20000410000 */
[----:B------:R-:W-:Y:S01]  /*1680*/  FADD.FTZ R123, R217, R122 ;  /* 0x0000007ad97b7221 */ /* 0x000fe20000010000 */
[----:B------:R-:W-:Y:S01]  /*1690*/  FADD.FTZ R126, R151, R126 ;  /* 0x0000007e977e7221 */ /* 0x000fe20000010000 */
[----:B------:R-:W-:Y:S01]  /*16a0*/  FFMA.FTZ R125, R211, R207, R124 ;  /* 0x000000cfd37d7223 */ /* 0x000fe2000001007c */
[----:B------:R0:W-:Y:S01]  /*16b0*/  STL [R1+0x28], R127 ;  /* 0x0000287f01007387 */ /* 0x0001e20000100800 */
[----:B------:R-:W-:Y:S01]  /*16c0*/  FADD.FTZ R124, R196, R123 ;  /* 0x0000007bc47c7221 */ /* 0x000fe20000010000 */
[----:B------:R-:W-:-:S02]  /*16d0*/  FMUL.FTZ R195, R77, R191 ;  /* 0x000000bf4dc37220 */ /* 0x000fc40000410000 */
[----:B---3--:R-:W3:Y:S01]  /*16e0*/  LDL.LU R128, [R1+0x38] ;  /* 0x0000380001807983 */ /* 0x008ee20000300800 */
[----:B------:R-:W-:Y:S01]  /*16f0*/  FFMA.FTZ R122, R210, R206, R125 ;  /* 0x000000ced27a7223 */ /* 0x000fe2000001007d */
[----:B------:R-:W-:Y:S02]  /*1700*/  FADD.FTZ R123, R195, R124 ;  /* 0x0000007cc37b7221 */ /* 0x000fe40000010000 */
[----:B0-----:R-:W3:Y:S04]  /*1710*/  LDL.LU R127, [R1+0x3c] ;  /* 0x00003c00017f7983 */ /* 0x001ee80000300800 */
[----:B------:R0:W-:Y:S04]  /*1720*/  STL [R1+0x2c], R126 ;  /* 0x00002c7e01007387 */ /* 0x0001e80000100800 */
[----:B0-----:R-:W3:Y:S04]  /*1730*/  LDL.LU R126, [R1+0x40] ;  /* 0x00004000017e7983 */ /* 0x001ee80000300800 */
[----:B------:R-:W3:Y:S01]  /*1740*/  LDL.LU R125, [R1+0x44] ;  /* 0x00004400017d7983 */ /* 0x000ee20000300800 */
[----:B------:R-:W-:-:S02]  /*1750*/  HADD2.F32 R228, -RZ, R172.H1_H1 ;  /* 0x300000acffe47230 */ /* 0x000fc40000004100 */
[C---:B------:R-:W-:Y:S01]  /*1760*/  FMUL.FTZ R141, R3.reuse, R141 ;  /* 0x0000008d038d7220 */ /* 0x040fe20000410000 */
[----:B------:R-:W-:-:S03]  /*1770*/  FMUL.FTZ R157, R3, R145 ;  /* 0x00000091039d7220 */ /* 0x000fc60000410000 */
[-C--:B------:R-:W-:Y:S01]  /*1780*/  FFMA.FTZ R178, R141, R228.reuse, R178 ;  /* 0x000000e48db27223 */ /* 0x080fe200000100b2 */
[----:B------:R-:W-:Y:S01]  /*1790*/  FMUL.FTZ R145, R93, R228 ;  /* 0x000000e45d917220 */ /* 0x000fe20000410000 */
[----:B--2---:R-:W-:-:S05]  /*17a0*/  FADD.FTZ R130, R227, R130 ;  /* 0x00000082e3827221 */ /* 0x004fca0000010000 */
[----:B------:R-:W-:Y:S04]  /*17b0*/  STL [R1+0x30], R130 ;  /* 0x0000308201007387 */ /* 0x000fe80000100800 */
[----:B------:R-:W2:Y:S01]  /*17c0*/  LDL.LU R124, [R1+0x48] ;  /* 0x00004800017c7983 */ /* 0x000ea20000300800 */
[----:B----4-:R-:W-:-:S05]  /*17d0*/  FADD.FTZ R129, R228, R129 ;  /* 0x00000081e4817221 */ /* 0x010fca0000010000 */
[----:B------:R-:W-:Y:S04]  /*17e0*/  STL [R1+0x34], R129 ;  /* 0x0000348101007387 */ /* 0x000fe80000100800 */
[----:B------:R-:W4:Y:S01]  /*17f0*/  LDL.LU R228, [R1+0x50] ;  /* 0x0000500001e47983 */ /* 0x000f220000300800 */
[----:B------:R-:W-:Y:S01]  /*1800*/  FMUL.FTZ R170, R3, R154 ;  /* 0x0000009a03aa7220 */ /* 0x000fe20000410000 */
[----:B------:R-:W-:Y:S02]  /*1810*/  HADD2.F32 R137, -RZ, R137.H1_H1 ;  /* 0x30000089ff897230 */ /* 0x000fe40000004100 */
[----:B------:R-:W-:Y:S01]  /*1820*/  FFMA.FTZ R122, R209, R204, R122 ;  /* 0x000000ccd17a7223 */ /* 0x000fe2000001007a */
[----:B------:R-:W-:Y:S01]  /*1830*/  FMUL.FTZ R168, R3, R153 ;  /* 0x0000009903a87220 */ /* 0x000fe20000410000 */
[-C--:B------:R-:W-:Y:S01]  /*1840*/  FFMA.FTZ R27, R170, R120.reuse, R27 ;  /* 0x00000078aa1b7223 */ /* 0x080fe2000001001b */
[----:B------:R-:W-:Y:S01]  /*1850*/  FMUL.FTZ R171, R90, R120 ;  /* 0x000000785aab7220 */ /* 0x000fe20000410000 */
[----:B------:R-:W-:Y:S01]  /*1860*/  FFMA.FTZ R120, R205, R213, R122 ;  /* 0x000000d5cd787223 */ /* 0x000fe2000001007a */
[----:B------:R-:W-:Y:S01]  /*1870*/  FMUL.FTZ R192, R79, R137 ;  /* 0x000000894fc07220 */ /* 0x000fe20000410000 */
[----:B------:R-:W-:Y:S01]  /*1880*/  FADD.FTZ R123, R194, R123 ;  /* 0x0000007bc27b7221 */ /* 0x000fe20000010000 */
[-C--:B------:R-:W-:Y:S01]  /*1890*/  FFMA.FTZ R26, R168, R121.reuse, R26 ;  /* 0x00000079a81a7223 */ /* 0x080fe2000001001a */
[----:B------:R-:W-:Y:S01]  /*18a0*/  FMUL.FTZ R169, R89, R121 ;  /* 0x0000007959a97220 */ /* 0x000fe20000410000 */
[----:B------:R-:W-:Y:S01]  /*18b0*/  FFMA.FTZ R121, R203, R215, R120 ;  /* 0x000000d7cb797223 */ /* 0x000fe20000010078 */
[----:B------:R-:W-:Y:S01]  /*18c0*/  FADD.FTZ R120, R192, R123 ;  /* 0x0000007bc0787221 */ /* 0x000fe20000010000 */
[----:B------:R-:W-:-:S02]  /*18d0*/  FMUL.FTZ R159, R81, R138 ;  /* 0x0000008a519f7220 */ /* 0x000fc40000410000 */
[----:B------:R-:W-:Y:S01]  /*18e0*/  FFMA.FTZ R121, R212, R216, R121 ;  /* 0x000000d8d4797223 */ /* 0x000fe20000010079 */
[----:B------:R-:W-:Y:S01]  /*18f0*/  FADD.FTZ R120, R175, R120 ;  /* 0x00000078af787221 */ /* 0x000fe20000010000 */
[----:B------:R-:W-:Y:S01]  /*1900*/  FMUL.FTZ R199, R3, R133 ;  /* 0x0000008503c77220 */ /* 0x000fe20000410000 */
[----:B------:R-:W-:Y:S01]  /*1910*/  FFMA.FTZ R19, R174, R201, R19 ;  /* 0x000000c9ae137223 */ /* 0x000fe20000010013 */
[----:B------:R-:W-:Y:S01]  /*1920*/  FFMA.FTZ R121, R214, R217, R121 ;  /* 0x000000d9d6797223 */ /* 0x000fe20000010079 */
[----:B------:R-:W-:Y:S01]  /*1930*/  FMUL.FTZ R201, R82, R201 ;  /* 0x000000c952c97220 */ /* 0x000fe20000410000 */
[----:B------:R-:W-:Y:S01]  /*1940*/  FADD.FTZ R120, R159, R120 ;  /* 0x000000789f787221 */ /* 0x000fe20000010000 */
[----:B------:R-:W-:Y:S01]  /*1950*/  FADD.FTZ R250, R191, R250 ;  /* 0x000000fabffa7221 */ /* 0x000fe20000010000 */
[----:B------:R-:W-:Y:S01]  /*1960*/  FFMA.FTZ R14, R199, R191, R14 ;  /* 0x000000bfc70e7223 */ /* 0x000fe2000001000e */
        /* <DEDUP_REMOVED lines=8> */
[----:B------:R-:W-:Y:S01]  /*19f0*/  FFMA.FTZ R120, R198, R194, R123 ;  /* 0x000000c2c6787223 */ /* 0x000fe2000001007b */
[----:B------:R-:W-:Y:S01]  /*1a00*/  FMUL.FTZ R163, R85, R136 ;  /* 0x0000008855a37220 */ /* 0x000fe20000410000 */
[----:B------:R-:W-:Y:S02]  /*1a10*/  FADD.FTZ R122, R162, R121 ;  /* 0x00000079a27a7221 */ /* 0x000fe40000010000 */
[----:B------:R-:W-:Y:S02]  /*1a20*/  FFMA.FTZ R120, R197, R192, R120 ;  /* 0x000000c0c5787223 */ /* 0x000fe40000010078 */
[----:B------:R-:W-:Y:S01]  /*1a30*/  FADD.FTZ R123, R163, R122 ;  /* 0x0000007aa37b7221 */ /* 0x000fe20000010000 */
[--C-:B------:R-:W-:Y:S02]  /*1a40*/  HADD2.F32 R225, -RZ, R173.reuse.H0_H0 ;  /* 0x200000adffe17230 */ /* 0x100fe40000004100 */
[----:B------:R-:W-:Y:S01]  /*1a50*/  FFMA.FTZ R120, R193, R175, R120 ;  /* 0x000000afc1787223 */ /* 0x000fe20000010078 */
[----:B------:R-:W-:-:S02]  /*1a60*/  HADD2.F32 R226, -RZ, R173.H1_H1 ;  /* 0x300000adffe27230 */ /* 0x000fc40000004100 */
[----:B------:R-:W-:Y:S01]  /*1a70*/  FMUL.FTZ R166, R87, R149 ;  /* 0x0000009557a67220 */ /* 0x000fe20000410000 */
[----:B------:R-:W-:Y:S01]  /*1a80*/  FADD.FTZ R123, R164, R123 ;  /* 0x0000007ba47b7221 */ /* 0x000fe20000010000 */
[----:B------:R-:W-:-:S03]  /*1a90*/  FFMA.FTZ R121, R191, R159, R120 ;  /* 0x0000009fbf797223 */ /* 0x000fc60000010078 */
[----:B------:R-:W-:Y:S01]  /*1aa0*/  FADD.FTZ R120, R166, R123 ;  /* 0x0000007ba6787221 */ /* 0x000fe20000010000 */
[----:B------:R-:W-:Y:S01]  /*1ab0*/  FFMA.FTZ R121, R174, R201, R121 ;  /* 0x000000c9ae797223 */ /* 0x000fe20000010079 */
[----:B---3--:R-:W-:Y:S02]  /*1ac0*/  FADD.FTZ R128, R225, R128 ;  /* 0x00000080e1807221 */ /* 0x008fe40000010000 */
[----:B------:R-:W-:Y:S01]  /*1ad0*/  FADD.FTZ R120, R167, R120 ;  /* 0x00000078a7787221 */ /* 0x000fe20000010000 */
[----:B------:R-:W-:Y:S02]  /*1ae0*/  FADD.FTZ R127, R226, R127 ;  /* 0x0000007fe27f7221 */ /* 0x000fe40000010000 */
[----:B------:R-:W-:Y:S01]  /*1af0*/  STL [R1+0x38], R128 ;  /* 0x0000388001007387 */ /* 0x000fe20000100800 */
[----:B------:R-:W-:Y:S01]  /*1b00*/  FMUL.FTZ R156, R3, R144 ;  /* 0x00000090039c7220 */ /* 0x000fe20000410000 */
[----:B------:R-:W-:Y:S02]  /*1b10*/  FFMA.FTZ R121, R158, R202, R121 ;  /* 0x000000ca9e797223 */ /* 0x000fe40000010079 */
[----:B------:R-:W-:Y:S01]  /*1b20*/  STL [R1+0x3c], R127 ;  /* 0x00003c7f01007387 */ /* 0x000fe20000100800 */
[----:B------:R-:W-:Y:S01]  /*1b30*/  FADD.FTZ R120, R169, R120 ;  /* 0x00000078a9787221 */ /* 0x000fe20000010000 */
[----:B------:R-:W-:Y:S01]  /*1b40*/  FMUL.FTZ R154, R3, R229 ;  /* 0x000000e5039a7220 */ /* 0x000fe20000410000 */
[----:B------:R-:W-:Y:S01]  /*1b50*/  FADD.FTZ R126, R224, R126 ;  /* 0x0000007ee07e7221 */ /* 0x000fe20000010000 */
[----:B------:R-:W-:-:S04]  /*1b60*/  FADD.FTZ R125, R223, R125 ;  /* 0x0000007ddf7d7221 */ /* 0x000fc80000010000 */
[----:B------:R-:W-:Y:S01]  /*1b70*/  STL [R1+0x40], R126 ;  /* 0x0000407e01007387 */ /* 0x000fe20000100800 */
[----:B------:R-:W-:-:S03]  /*1b80*/  FFMA.FTZ R122, R156, R162, R121 ;  /* 0x000000a29c7a7223 */ /* 0x000fc60000010079 */
[----:B------:R0:W-:Y:S01]  /*1b90*/  STL [R1+0x44], R125 ;  /* 0x0000447d01007387 */ /* 0x0001e20000100800 */
[----:B------:R-:W-:Y:S01]  /*1ba0*/  FMUL.FTZ R173, R91, R151 ;  /* 0x000000975bad7220 */ /* 0x000fe20000410000 */
[----:B------:R-:W-:Y:S01]  /*1bb0*/  FADD.FTZ R120, R171, R120 ;  /* 0x00000078ab787221 */ /* 0x000fe20000010000 */
[----:B------:R-:W-:Y:S01]  /*1bc0*/  FFMA.FTZ R123, R157, R163, R122 ;  /* 0x000000a39d7b7223 */ /* 0x000fe2000001007a */
[----:B------:R-:W-:Y:S02]  /*1bd0*/  FMUL.FTZ R144, R92, R227 ;  /* 0x000000e35c907220 */ /* 0x000fe40000410000 */
[----:B------:R-:W-:Y:S01]  /*1be0*/  FADD.FTZ R121, R173, R120 ;  /* 0x00000078ad797221 */ /* 0x000fe20000010000 */
[----:B------:R-:W-:Y:S01]  /*1bf0*/  FMUL.FTZ R161, R3, R147 ;  /* 0x0000009303a17220 */ /* 0x000fe20000410000 */
[----:B------:R-:W-:Y:S02]  /*1c00*/  FFMA.FTZ R120, R160, R164, R123 ;  /* 0x000000a4a0787223 */ /* 0x000fe4000001007b */
[----:B------:R-:W-:Y:S01]  /*1c10*/  FADD.FTZ R122, R144, R121 ;  /* 0x00000079907a7221 */ /* 0x000fe20000010000 */
[----:B------:R-:W-:Y:S01]  /*1c20*/  FMUL.FTZ R146, R94, R225 ;  /* 0x000000e15e927220 */ /* 0x000fe20000410000 */
[----:B------:R-:W-:-:S02]  /*1c30*/  FFMA.FTZ R120, R161, R166, R120 ;  /* 0x000000a6a1787223 */ /* 0x000fc40000010078 */
[----:B------:R-:W-:Y:S01]  /*1c40*/  FADD.FTZ R123, R122, R145 ;  /* 0x000000917a7b7221 */ /* 0x000fe20000010000 */
[----:B------:R-:W-:Y:S01]  /*1c50*/  FMUL.FTZ R147, R95, R226 ;  /* 0x000000e25f937220 */ /* 0x000fe20000410000 */
[----:B------:R-:W-:Y:S02]  /*1c60*/  FFMA.FTZ R121, R165, R167, R120 ;  /* 0x000000a7a5797223 */ /* 0x000fe40000010078 */
[----:B------:R-:W-:Y:S01]  /*1c70*/  FADD.FTZ R120, R123, R146 ;  /* 0x000000927b787221 */ /* 0x000fe20000010000 */
[----:B------:R-:W-:Y:S01]  /*1c80*/  FFMA.FTZ R24, R161, R149, R24 ;  /* 0x00000095a1187223 */ /* 0x000fe20000010018 */
[----:B------:R-:W-:Y:S01]  /*1c90*/  FMUL.FTZ R172, R3, R155 ;  /* 0x0000009b03ac7220 */ /* 0x000fe20000410000 */
[----:B------:R-:W-:Y:S01]  /*1ca0*/  FMUL.FTZ R149, R96, R224 ;  /* 0x000000e060957220 */ /* 0x000fe20000410000 */
[----:B------:R-:W-:Y:S01]  /*1cb0*/  FADD.FTZ R120, R120, R147 ;  /* 0x0000009378787221 */ /* 0x000fe20000010000 */
[----:B------:R-:W-:Y:S01]  /*1cc0*/  FFMA.FTZ R121, R168, R169, R121 ;  /* 0x000000a9a8797223 */ /* 0x000fe20000010079 */
[----:B------:R-:W-:Y:S01]  /*1cd0*/  FFMA.FTZ R176, R172, R151, R176 ;  /* 0x00000097acb07223 */ /* 0x000fe200000100b0 */
[----:B------:R-:W-:Y:S01]  /*1ce0*/  FMUL.FTZ R151, R97, R223 ;  /* 0x000000df61977220 */ /* 0x000fe20000410000 */
[----:B------:R-:W-:Y:S01]  /*1cf0*/  FADD.FTZ R120, R120, R149 ;  /* 0x0000009578787221 */ /* 0x000fe20000010000 */
[----:B------:R-:W-:Y:S01]  /*1d00*/  FFMA.FTZ R121, R170, R171, R121 ;  /* 0x000000abaa797223 */ /* 0x000fe20000010079 */
[----:B------:R-:W-:-:S02]  /*1d10*/  FMUL.FTZ R153, R98, R222 ;  /* 0x000000de62997220 */ /* 0x000fc40000410000 */
[----:B------:R-:W-:Y:S01]  /*1d20*/  FADD.FTZ R120, R120, R151 ;  /* 0x0000009778787221 */ /* 0x000fe20000010000 */
[--C-:B0-----:R-:W-:Y:S02]  /*1d30*/  HADD2.F32 R125, -RZ, R116.reuse.H0_H0 ;  /* 0x20000074ff7d7230 */ /* 0x101fe40000004100 */
[----:B------:R-:W-:Y:S01]  /*1d40*/  FMUL.FTZ R140, R3, R140 ;  /* 0x0000008c038c7220 */ /* 0x000fe20000410000 */
[----:B------:R-:W-:Y:S01]  /*1d50*/  FFMA.FTZ R122, R172, R173, R121 ;  /* 0x000000adac7a7223 */ /* 0x000fe20000010079 */
[----:B------:R-:W-:Y:S01]  /*1d60*/  FMUL.FTZ R155, R99, R221 ;  /* 0x000000dd639b7220 */ /* 0x000fe20000410000 */
[----:B------:R-:W-:Y:S02]  /*1d70*/  FADD.FTZ R120, R120, R153 ;  /* 0x0000009978787221 */ /* 0x000fe40000010000 */
[----:B------:R-:W-:Y:S01]  /*1d80*/  FFMA.FTZ R122, R140, R144, R122 ;  /* 0x000000908c7a7223 */ /* 0x000fe2000001007a */
[----:B------:R-:W-:Y:S02]  /*1d90*/  HADD2.F32 R123, -RZ, R116.H1_H1 ;  /* 0x30000074ff7b7230 */ /* 0x000fe40000004100 */
[----:B------:R-:W-:Y:S01]  /*1da0*/  FADD.FTZ R120, R120, R155 ;  /* 0x0000009b78787221 */ /* 0x000fe20000010000 */
[----:B------:R-:W-:Y:S01]  /*1db0*/  FMUL.FTZ R142, R3, R142 ;  /* 0x0000008e038e7220 */ /* 0x000fe20000410000 */
[----:B------:R-:W-:Y:S01]  /*1dc0*/  FFMA.FTZ R122, R141, R145, R122 ;  /* 0x000000918d7a7223 */ /* 0x000fe2000001007a */
[----:B------:R-:W-:Y:S01]  /*1dd0*/  FMUL.FTZ R143, R3, R143 ;  /* 0x0000008f038f7220 */ /* 0x000fe20000410000 */
[----:B------:R-:W-:-:S02]  /*1de0*/  FMUL.FTZ R126, R101, R123 ;  /* 0x0000007b657e7220 */ /* 0x000fc40000410000 */
[----:B------:R-:W-:Y:S01]  /*1df0*/  FFMA.FTZ R122, R142, R146, R122 ;  /* 0x000000928e7a7223 */ /* 0x000fe2000001007a */
[----:B------:R-:W-:Y:S02]  /*1e00*/  HADD2.F32 R121, -RZ, R117.H1_H1 ;  /* 0x30000075ff797230 */ /* 0x000fe40000004100 */
[C---:B------:R-:W-:Y:S01]  /*1e10*/  FMUL.FTZ R148, R3.reuse, R148 ;  /* 0x0000009403947220 */ /* 0x040fe20000410000 */
[----:B------:R-:W-:Y:S01]  /*1e20*/  FMUL.FTZ R150, R3, R150 ;  /* 0x0000009603967220 */ /* 0x000fe20000410000 */
[----:B------:R-:W-:Y:S01]  /*1e30*/  FFMA.FTZ R21, R156, R218, R21 ;  /* 0x000000da9c157223 */ /* 0x000fe20000010015 */
[----:B------:R-:W-:Y:S01]  /*1e40*/  FMUL.FTZ R128, R103, R121 ;  /* 0x0000007967807220 */ /* 0x000fe20000410000 */
[----:B------:R-:W-:Y:S02]  /*1e50*/  HADD2.F32 R218, -RZ, R118.H1_H1 ;  /* 0x30000076ffda7230 */ /* 0x000fe40000004100 */
[----:B------:R-:W-:Y:S01]  /*1e60*/  FMUL.FTZ R152, R3, R152 ;  /* 0x0000009803987220 */ /* 0x000fe20000410000 */
[----:B------:R-:W-:-:S02]  /*1e70*/  HADD2.F32 R219, -RZ, R119.H0_H0 ;  /* 0x20000077ffdb7230 */ /* 0x000fc40000004100 */
[----:B------:R-:W-:Y:S01]  /*1e80*/  FMUL.FTZ R130, R105, R218 ;  /* 0x000000da69827220 */ /* 0x000fe20000410000 */
[----:B------:R-:W-:Y:S02]  /*1e90*/  HADD2.F32 R220, -RZ, R119.H1_H1 ;  /* 0x30000077ffdc7230 */ /* 0x000fe40000004100 */
[----:B------:R-:W-:Y:S01]  /*1ea0*/  FMUL.FTZ R131, R106, R219 ;  /* 0x000000db6a837220 */ /* 0x000fe20000410000 */
[----:B------:R-:W-:Y:S02]  /*1eb0*/  FMUL.FTZ R132, R3, R235 ;  /* 0x000000eb03847220 */ /* 0x000fe40000410000 */
[----:B------:R-:W-:Y:S01]  /*1ec0*/  FMUL.FTZ R133, R107, R220 ;  /* 0x000000dc6b857220 */ /* 0x000fe20000410000 */
[C---:B------:R-:W-:Y:S01]  /*1ed0*/  FMUL.FTZ R134, R3.reuse, R241 ;  /* 0x000000f103867220 */ /* 0x040fe20000410000 */
[----:B------:R-:W-:Y:S01]  /*1ee0*/  FMUL.FTZ R135, R3, R240 ;  /* 0x000000f003877220 */ /* 0x000fe20000410000 */
[----:B------:R-:W-:Y:S01]  /*1ef0*/  FFMA.FTZ R22, R157, R136, R22 ;  /* 0x000000889d167223 */ /* 0x000fe20000010016 */
[----:B------:R-:W-:Y:S01]  /*1f00*/  FMUL.FTZ R136, R3, R238 ;  /* 0x000000ee03887220 */ /* 0x000fe20000410000 */
[----:B------:R-:W-:Y:S01]  /*1f10*/  FADD.FTZ R252, R137, R252 ;  /* 0x000000fc89fc7221 */ /* 0x000fe20000010000 */
[----:B------:R-:W-:Y:S01]  /*1f20*/  FFMA.FTZ R16, R197, R137, R16 ;  /* 0x00000089c5107223 */ /* 0x000fe20000010010 */
[----:B------:R-:W-:Y:S01]  /*1f30*/  FMUL.FTZ R137, R3, R237 ;  /* 0x000000ed03897220 */ /* 0x000fe20000410000 */
[----:B------:R-:W-:Y:S01]  /*1f40*/  FFMA.FTZ R18, R191, R138, R18 ;  /* 0x0000008abf127223 */ /* 0x000fe20000010012 */
[C---:B------:R-:W-:Y:S01]  /*1f50*/  FMUL.FTZ R138, R3.reuse, R236 ;  /* 0x000000ec038a7220 */ /* 0x040fe20000410000 */
[----:B------:R-:W-:Y:S01]  /*1f60*/  FFMA.FTZ R20, R158, R139, R20 ;  /* 0x0000008b9e147223 */ /* 0x000fe20000010014 */
[----:B------:R-:W-:Y:S01]  /*1f70*/  FMUL.FTZ R139, R3, R233 ;  /* 0x000000e9038b7220 */ /* 0x000fe20000410000 */
[----:B--2---:R-:W-:-:S05]  /*1f80*/  FADD.FTZ R124, R222, R124 ;  /* 0x0000007cde7c7221 */ /* 0x004fca0000010000 */
[----:B------:R0:W-:Y:S04]  /*1f90*/  STL [R1+0x48], R124 ;  /* 0x0000487c01007387 */ /* 0x0001e80000100800 */
[----:B------:R-:W2:Y:S01]  /*1fa0*/  LDL.LU R229, [R1+0x4c] ;  /* 0x00004c0001e57983 */ /* 0x000ea20000300800 */
[----:B----4-:R-:W-:Y:S01]  /*1fb0*/  FADD.FTZ R228, R125, R228 ;  /* 0x000000e47de47221 */ /* 0x010fe20000010000 */
[----:B0-----:R-:W-:-:S04]  /*1fc0*/  FMUL.FTZ R124, R3, R230 ;  /* 0x000000e6037c7220 */ /* 0x001fc80000410000 */
[-C--:B------:R-:W-:Y:S01]  /*1fd0*/  FFMA.FTZ R185, R124, R125.reuse, R185 ;  /* 0x0000007d7cb97223 */ /* 0x080fe200000100b9 */
[----:B------:R-:W-:-:S04]  /*1fe0*/  FMUL.FTZ R125, R100, R125 ;  /* 0x0000007d647d7220 */ /* 0x000fc80000410000 */
[----:B------:R-:W-:Y:S01]  /*1ff0*/  FADD.FTZ R116, R120, R125 ;  /* 0x0000007d78747221 */ /* 0x000fe20000010000 */
[----:B------:R-:W-:Y:S02]  /*2000*/  HADD2.F32 R120, -RZ, R117.H0_H0 ;  /* 0x20000075ff787230 */ /* 0x000fe40000004100 */
[----:B------:R-:W-:Y:S01]  /*2010*/  FFMA.FTZ R117, R143, R147, R122 ;  /* 0x000000938f757223 */ /* 0x000fe2000001007a */
[----:B------:R-:W-:Y:S02]  /*2020*/  FADD.FTZ R116, R116, R126 ;  /* 0x0000007e74747221 */ /* 0x000fe40000010000 */
[----:B------:R-:W-:Y:S01]  /*2030*/  FMUL.FTZ R127, R102, R120 ;  /* 0x00000078667f7220 */ /* 0x000fe20000410000 */
[----:B------:R-:W-:Y:S02]  /*2040*/  HADD2.F32 R122, -RZ, R118.H0_H0 ;  /* 0x20000076ff7a7230 */ /* 0x000fe40000004100 */
        /* <DEDUP_REMOVED lines=34> */
[----:B------:R-:W-:Y:S02]  /*2270*/  FFMA.FTZ R177, R140, R227, R177 ;  /* 0x000000e38cb17223 */ /* 0x000fe400000100b1 */
[----:B------:R-:W1:Y:S01]  /*2280*/  S2R R227, SR_TID.X ;  /* 0x0000000000e37919 */ /* 0x000e620000002100 */
[----:B0-----:R-:W-:Y:S02]  /*2290*/  FADD.FTZ R117, R118, R117 ;  /* 0x0000007576757221 */ /* 0x001fe40000010000 */
[----:B------:R-:W0:Y:S01]  /*22a0*/  SHFL.DOWN PT, R118, R116, 0x1, 0x1f ;  /* 0x08201f0074767f89 */ /* 0x000e2200000e0000 */
[----:B-1----:R-:W-:Y:S01]  /*22b0*/  LOP3.LUT P2, RZ, R227, 0x1f, RZ, 0xc0, !PT ;  /* 0x0000001fe3ff7812 */ /* 0x002fe2000784c0ff */
[----:B0-----:R-:W-:Y:S02]  /*22c0*/  FADD.FTZ R116, R116, R118 ;  /* 0x0000007674747221 */ /* 0x001fe40000010000 */
[----:B------:R-:W0:Y:S01]  /*22d0*/  SHFL.DOWN PT, R118, R117, 0x1, 0x1f ;  /* 0x08201f0075767f89 */ /* 0x000e2200000e0000 */
[----:B--2---:R-:W-:-:S05]  /*22e0*/  FADD.FTZ R229, R221, R229 ;  /* 0x000000e5dde57221 */ /* 0x004fca0000010000 */
[----:B------:R1:W-:Y:S04]  /*22f0*/  STL [R1+0x4c], R229 ;  /* 0x00004ce501007387 */ /* 0x0003e80000100800 */
[----:B------:R1:W-:Y:S01]  /*2300*/  STL [R1+0x50], R228 ;  /* 0x000050e401007387 */ /* 0x0003e20000100800 */
[----:B------:R-:W-:Y:S01]  /*2310*/  BSSY.RECONVERGENT B0, `(.L_x_13845) ;  /* 0x0000011000007945 */ /* 0x000fe20003800200 */
[----:B------:R-:W-:Y:S01]  /*2320*/  FFMA.FTZ R179, R142, R225, R179 ;  /* 0x000000e18eb37223 */ /* 0x000fe200000100b3 */
[----:B------:R-:W-:Y:S01]  /*2330*/  FFMA.FTZ R180, R143, R226, R180 ;  /* 0x000000e28fb47223 */ /* 0x000fe200000100b4 */
[----:B------:R-:W-:Y:S01]  /*2340*/  FFMA.FTZ R181, R148, R224, R181 ;  /* 0x000000e094b57223 */ /* 0x000fe200000100b5 */
[----:B------:R-:W-:Y:S01]  /*2350*/  FFMA.FTZ R182, R150, R223, R182 ;  /* 0x000000df96b67223 */ /* 0x000fe200000100b6 */
        /* <DEDUP_REMOVED lines=12> */
.L_x_13846:
[----:B------:R-:W-:Y:S05]  /*2420*/  BSYNC.RECONVERGENT B0 ;  /* 0x0000000000007941 */ /* 0x000fea0003800200 */
.L_x_13845:
        /* <DEDUP_REMOVED lines=48> */
[----:B------:R-:W-:Y:S01]  /*2730*/  FSEL R121, R118, RZ, !P3 ;  /* 0x000000ff76797208 */ /* 0x000fe20005800000 */
[----:B-1----:R-:W-:Y:S06]  /*2740*/  @!P1 BRA `(.L_x_13847) ;  /* 0x0000001800689947 */ /* 0x002fec0003800000 */
        /* <DEDUP_REMOVED lines=10> */
[----:B------:R-:W-:Y:S01]  /*27f0*/  FFMA.FTZ R210, R210, R120, R121 ;  /* 0x00000078d2d27223 */ /* 0x000fe20000010079 */
[C---:B-----5:R-:W-:Y:S01]  /*2800*/  FFMA.FTZ R117, R3.reuse, R117, R62 ;  /* 0x0000007503757223 */ /* 0x060fe2000001003e */
[----:B------:R-:W-:Y:S01]  /*2810*/  FFMA.FTZ R119, R3, R214, R63 ;  /* 0x000000d603777223 */ /* 0x000fe2000001003f */
        /* <DEDUP_REMOVED lines=27> */
.L_x_13848:
[-CC-:B------:R-:W-:Y:S01]  /*29d0*/  FFMA.FTZ R109, R0, R120.reuse, R121.reuse ;  /* 0x00000078006d7223 */ /* 0x180fe20000010079 */
[-CC-:B------:R-:W-:Y:S01]  /*29e0*/  FFMA.FTZ R0, R211, R120.reuse, R121.reuse ;  /* 0x00000078d3007223 */ /* 0x180fe20000010079 */
[-CC-:B------:R-:W-:Y:S01]  /*29f0*/  FFMA.FTZ R111, R210, R120.reuse, R121.reuse ;  /* 0x00000078d26f7223 */ /* 0x180fe20000010079 */
[-C--:B------:R-:W-:Y:S01]  /*2a00*/  FFMA.FTZ R112, R203, R120.reuse, R121 ;  /* 0x00000078cb707223 */ /* 0x080fe20000010079 */
[----:B------:R-:W-:Y:S01]  /*2a10*/  FADD.FTZ R108, R208, -R109 ;  /* 0x8000006dd06c7221 */ /* 0x000fe20000010000 */
[----:B------:R-:W-:Y:S01]  /*2a20*/  FADD.FTZ R109, R207, -R0 ;  /* 0x80000000cf6d7221 */ /* 0x000fe20000010000 */
        /* <DEDUP_REMOVED lines=8> */
[C---:B-----5:R-:W-:Y:S01]  /*2ab0*/  FFMA.FTZ R112, R3.reuse, R213, R60 ;  /* 0x000000d503707223 */ /* 0x060fe2000001003c */
[----:B------:R-:W-:Y:S01]  /*2ac0*/  FFMA.FTZ R113, R3, R0, R61 ;  /* 0x0000000003717223 */ /* 0x000fe2000001003d */
[----:B------:R-:W-:Y:S01]  /*2ad0*/  FFMA.FTZ R209, R209, R120, R121 ;  /* 0x00000078d1d17223 */ /* 0x000fe20000010079 */
[C---:B------:R-:W-:Y:S01]  /*2ae0*/  FFMA.FTZ R114, R3.reuse, R111, R62 ;  /* 0x0000006f03727223 */ /* 0x040fe2000001003e */
[----:B------:R-:W-:Y:S01]  /*2af0*/  FFMA.FTZ R115, R3, R214, R63 ;  /* 0x000000d603737223 */ /* 0x000fe2000001003f */
[-C--:B------:R-:W-:Y:S01]  /*2b00*/  FMUL.FTZ R118, R112, R2.reuse ;  /* 0x0000000270767220 */ /* 0x080fe20000410000 */
[-C--:B------:R-:W-:Y:S01]  /*2b10*/  FMUL.FTZ R111, R113, R2.reuse ;  /* 0x00000002716f7220 */ /* 0x080fe20000410000 */
[----:B------:R-:W-:Y:S01]  /*2b20*/  FADD.FTZ R204, R204, -R209 ;  /* 0x800000d1cccc7221 */ /* 0x000fe20000010000 */
[-C--:B------:R-:W-:Y:S01]  /*2b30*/  FMUL.FTZ R119, R114, R2.reuse ;  /* 0x0000000272777220 */ /* 0x080fe20000410000 */
[----:B------:R-:W-:Y:S01]  /*2b40*/  FMUL.FTZ R0, R115, R2 ;  /* 0x0000000273007220 */ /* 0x000fe20000410000 */
[----:B------:R-:W-:Y:S01]  /*2b50*/  FFMA.FTZ R110, R3, R110, R66 ;  /* 0x0000006e036e7223 */ /* 0x000fe20000010042 */
[----:B------:R-:W-:Y:S01]  /*2b60*/  F2FP.F16.F32.PACK_AB R118, R111, R118 ;  /* 0x000000766f76723e */ /* 0x000fe200000000ff */
        /* <DEDUP_REMOVED lines=10> */
.L_x_13849:
        /* <DEDUP_REMOVED lines=47> */
.L_x_13850:
[-CC-:B0-----:R-:W-:Y:S01]  /*2f00*/  FFMA.FTZ R117, R200, R120.reuse, R121.reuse ;  /* 0x00000078c8757223 */ /* 0x181fe20000010079 */
[-CC-:B------:R-:W-:Y:S01]  /*2f10*/  FFMA.FTZ R0, R199, R120.reuse, R121.reuse ;  /* 0x00000078c7007223 */ /* 0x180fe20000010079 */
[-CC-:B------:R-:W-:Y:S01]  /*2f20*/  FFMA.FTZ R197, R197, R120.reuse, R121.reuse ;  /* 0x00000078c5c57223 */ /* 0x180fe20000010079 */
[-C--:B------:R-:W-:Y:S01]  /*2f30*/  FFMA.FTZ R116, R193, R120.reuse, R121 ;  /* 0x00000078c1747223 */ /* 0x080fe20000010079 */
        /* <DEDUP_REMOVED lines=32> */
.L_x_13851:
        /* <DEDUP_REMOVED lines=45> */
.L_x_13852:
        /* <DEDUP_REMOVED lines=36> */
.L_x_13853:
        /* <DEDUP_REMOVED lines=45> */
.L_x_13854:
        /* <DEDUP_REMOVED lines=36> */
.L_x_13855:
        /* <DEDUP_REMOVED lines=45> */
.L_x_13856:
        /* <DEDUP_REMOVED lines=36> */
.L_x_13857:
        /* <DEDUP_REMOVED lines=8> */
.L_x_13847:
        /* <DEDUP_REMOVED lines=40> */
.L_x_13859:
        /* <DEDUP_REMOVED lines=16> */
[----:B------:R-:W-:Y:S01]  /*4470*/  FFMA.FTZ R209, R209, R120, R121 ;  /* 0x00000078d1d17223 */ /* 0x000fe20000010079 */
[C---:B------:R-:W-:Y:S01]  /*4480*/  FMUL.FTZ R114, R3.reuse, R114 ;  /* 0x0000007203727220 */ /* 0x040fe20000410000 */
[----:B------:R-:W-:Y:S01]  /*4490*/  FMUL.FTZ R115, R3, R214 ;  /* 0x000000d603737220 */ /* 0x000fe20000410000 */
[-C--:B------:R-:W-:Y:S01]  /*44a0*/  FMUL.FTZ R118, R112, R2.reuse ;  /* 0x0000000270767220 */ /* 0x080fe20000410000 */
[-C--:B------:R-:W-:Y:S01]  /*44b0*/  FMUL.FTZ R111, R113, R2.reuse ;  /* 0x00000002716f7220 */ /* 0x080fe20000410000 */
[----:B------:R-:W-:Y:S01]  /*44c0*/  FADD.FTZ R204, R204, -R209 ;  /* 0x800000d1cccc7221 */ /* 0x000fe20000010000 */
[-C--:B------:R-:W-:Y:S01]  /*44d0*/  FMUL.FTZ R119, R114, R2.reuse ;  /* 0x0000000272777220 */ /* 0x080fe20000410000 */
[----:B------:R-:W-:Y:S01]  /*44e0*/  FMUL.FTZ R0, R115, R2 ;  /* 0x0000000273007220 */ /* 0x000fe20000410000 */
[----:B------:R-:W-:Y:S01]  /*44f0*/  FMUL.FTZ R110, R3, R110 ;  /* 0x0000006e036e7220 */ /* 0x000fe20000410000 */
[----:B------:R-:W-:Y:S01]  /*4500*/  F2FP.F16.F32.PACK_AB R118, R111, R118 ;  /* 0x000000766f76723e */ /* 0x000fe200000000ff */
        /* <DEDUP_REMOVED lines=10> */
.L_x_13860:
        /* <DEDUP_REMOVED lines=21> */
[----:B0-----:R-:W-:Y:S01]  /*4700*/  FADD.FTZ R116, R159, -R114 ;  /* 0x800000729f747221 */ /* 0x001fe20000010000 */
        /* <DEDUP_REMOVED lines=23> */
.L_x_13861:
        /* <DEDUP_REMOVED lines=36> */
.L_x_13862:
        /* <DEDUP_REMOVED lines=45> */
.L_x_13863:
        /* <DEDUP_REMOVED lines=36> */
.L_x_13864:
        /* <DEDUP_REMOVED lines=45> */
.L_x_13865:
        /* <DEDUP_REMOVED lines=36> */
.L_x_13866:
        /* <DEDUP_REMOVED lines=45> */
.L_x_13867:
        /* <DEDUP_REMOVED lines=36> */
.L_x_13868:
[----:B------:R-:W0:Y:S01]  /*59f0*/  @P1 LDC.64 R2, c[0x0][0x478] ;  /* 0x00011e00ff021b82 */ /* 0x000e220000000a00 */
[----:B------:R-:W-:-:S05]  /*5a00*/  IADD3 R121, PT, PT, R4, 0x200, RZ ;  /* 0x0000020004797810 */ /* 0x000fca0007ffe0ff */
[----:B0-----:R-:W-:-:S04]  /*5a10*/  @P1 IMAD.WIDE.U32 R2, R121, 0x20, R2 ;  /* 0x0000002079021825 */ /* 0x001fc800078e0002 */
[----:B------:R-:W-:Y:S01]  /*5a20*/  IMAD.WIDE.U32 R120, R121, 0x10, R204 ;  /* 0x0000001079787825 */ /* 0x000fe200078e00cc */
[----:B------:R0:W-:Y:S04]  /*5a30*/  @P1 STG.E.128 desc[UR6][R2.64], R108 ;  /* 0x0000006c02001986 */ /* 0x0001e8000c101d06 */
[----:B------:R0:W-:Y:S04]  /*5a40*/  @P1 STG.E.128 desc[UR6][R2.64+0x10], R112 ;  /* 0x0000107002001986 */ /* 0x0001e8000c101d06 */
[----:B------:R0:W-:Y:S02]  /*5a50*/  STG.E.128 desc[UR6][R120.64], R116 ;  /* 0x0000007478007986 */ /* 0x0001e4000c101d06 */
.L_x_13858:
[----:B01----:R-:W0:Y:S01]  /*5a60*/  LDC.64 R2, c[0x0][0x380] ;  /* 0x0000e000ff027b82 */ /* 0x003e220000000a00 */
[----:B------:R-:W-:Y:S01]  /*5a70*/  UPLOP3.LUT UP1, UPT, UPT, UPT, UP1, 0x40, 0x4 ;  /* 0x000000000004789c */ /* 0x000fe20003f2e810 */
[----:B0-----:R-:W-:-:S04]  /*5a80*/  IADD3 R190, PT, PT, R190, R2, RZ ;  /* 0x00000002bebe7210 */ /* 0x001fc80007ffe0ff */
[----:B------:R-:W-:-:S13]  /*5a90*/  ISETP.GE.AND P1, PT, R190, R3, PT ;  /* 0x00000003be00720c */ /* 0x000fda0003f26270 */
[----:B------:R-:W-:Y:S05]  /*5aa0*/  @!P1 BRA `(.L_x_13869) ;  /* 0xffffffac00509947 */ /* 0x000fea000383ffff */
[----:B-----5:R1:W5:Y:S01]  /*5ab0*/  LDL.LU R40, [R1] ;  /* 0x0000000001287983 */ /* 0x0203620000300800 */
        /* <DEDUP_REMOVED lines=78> */
[----:B-1----:R-:W-:-:S07]  /*5fa0*/  MOV R59, R221 ;  /* 0x000000dd003b7202 */ /* 0x002fce0000000f00 */
.L_x_13844:
        /* <DEDUP_REMOVED lines=30> */
.L_x_13870:
        /* <DEDUP_REMOVED lines=15> */
.L_x_19415:


//--------------------- .text._ZN10layer_norm13ln_bwd_kernelINS_13Kernel_traitsIf6__halffS2_fjLj5120ELj1ELj1ELj4ELj16ENS_18Kernel_traits_baseILj5120EfS2_fS2_fjLj128EEEEELb0ELb0ELb1ELb0EEEvNS_9BwdParamsE --------------------------
	.section	.text._ZN10layer_norm13ln_bwd_kernelINS_13Kernel_traitsIf6__halffS2_fjLj5120ELj1ELj1ELj4ELj16ENS_18Kernel_traits_baseILj5120EfS2_fS2_fjLj128EEEEELb0ELb0ELb1ELb0EEEvNS_9BwdParamsE,"ax",@progbits
	.align	128
        .global         _ZN10layer_norm13ln_bwd_kernelINS_13Kernel_traitsIf6__halffS2_fjLj5120ELj1ELj1ELj4ELj16ENS_18Kernel_traits_baseILj5120EfS2_fS2_fjLj128EEEEELb0ELb0ELb1ELb0EEEvNS_9BwdParamsE
        .type           _ZN10layer_norm13ln_bwd_kernelINS_13Kernel_traitsIf6__halffS2_fjLj5120ELj1ELj1ELj4ELj16ENS_18Kernel_traits_baseILj5120EfS2_fS2_fjLj128EEEEELb0ELb0ELb1ELb0EEEvNS_9BwdParamsE,@function
        .size           _ZN10layer_norm13ln_bwd_kernelINS_13Kernel_traitsIf6__halffS2_fjLj5120ELj1ELj1ELj4ELj16ENS_18Kernel_traits_baseILj5120EfS2_fS2_fjLj128EEEEELb0ELb0ELb1ELb0EEEvNS_9BwdParamsE,(.L_x_19416 - _ZN10layer_norm13ln_bwd_kernelINS_13Kernel_traitsIf6__halffS2_fjLj5120ELj1ELj1ELj4ELj16ENS_18Kernel_traits_baseILj5120EfS2_fS2_fjLj128EEEEELb0ELb0ELb1ELb0EEEvNS_9BwdParamsE)
        .other          _ZN10layer_norm13ln_bwd_kernelINS_13Kernel_traitsIf6__halffS2_fjLj5120ELj1ELj1ELj4ELj16ENS_18Kernel_traits_baseILj5120EfS2_fS2_fjLj128EEEEELb0ELb0ELb1ELb0EEEvNS_9BwdParamsE,@"STO_CUDA_ENTRY STV_DEFAULT"
_ZN10layer_norm13ln_bwd_kernelINS_13Kernel_traitsIf6__halffS2_fjLj5120ELj1ELj1ELj4ELj16ENS_18Kernel_traits_baseILj5120EfS2_fS2_fjLj128EEEEELb0ELb0ELb1ELb0EEEvNS_9BwdParamsE:
.text._ZN10layer_norm13ln_bwd_kernelINS_13Kernel_traitsIf6__halffS2_fjLj5120ELj1ELj1ELj4ELj16ENS_18Kernel_traits_baseILj5120EfS2_fS2_fjLj128EEEEELb0ELb0ELb1ELb0EEEvNS_9BwdParamsE:
        /* <DEDUP_REMOVED lines=157> */
.L_x_13985:
        /* <DEDUP_REMOVED lines=48> */
[----:B-1----:R-:W-:-:S03]  /*0cd0*/  IMAD.WIDE.U32 R160, R214, 0x10, R160 ;  /* 0x00000010d6a07825 */ /* 0x002fc600078e00a0 */
[----:B------:R-:W4:Y:S04]  /*0ce0*/  LDL R233, [R1+0x4c] ;  /* 0x00004c0001e97983 */ /* 0x000f280000100800 */
[----:B------:R-:W2:Y:S01]  /*0cf0*/  LDG.E.128 R160, desc[UR8][R160.64] ;  /* 0x00000008a0a07981 */ /* 0x000ea2000c1e1d00 */
[----:B0-----:R-:W-:-:S05]  /*0d00*/  IMAD.WIDE.U32 R12, R6, 0x20, R12 ;  /* 0x00000020060c7825 */ /* 0x001fca00078e000c */
[----:B------:R-:W4:Y:S04]  /*0d10*/  LDG.E.128 R8, desc[UR8][R12.64] ;  /* 0x000000080c087981 */ /* 0x000f28000c1e1d00 */
[----:B------:R0:W4:Y:S01]  /*0d20*/  LDG.E.128 R164, desc[UR8][R12.64+0x10] ;  /* 0x000010080ca47981 */ /* 0x000122000c1e1d00 */
[----:B---3--:R-:W-:-:S04]  /*0d30*/  ISETP.NE.U32.AND P0, PT, RZ, UR12, PT ;  /* 0x0000000cff007c0c */ /* 0x008fc8000bf05070 */
[----:B------:R-:W-:-:S13]  /*0d40*/  ISETP.NE.AND.EX P0, PT, RZ, UR13, PT, P0 ;  /* 0x0000000dff007c0c */ /* 0x000fda000bf05300 */
[----:B0-----:R-:W0:Y:S01]  /*0d50*/  @P0 LDC.64 R12, c[0x0][0x438] ;  /* 0x00010e00ff0c0b82 */ /* 0x001e220000000a00 */
[--C-:B--2---:R-:W-:Y:S02]  /*0d60*/  HADD2.F32 R218, -RZ, R163.reuse.H0_H0 ;  /* 0x200000a3ffda7230 */ /* 0x104fe40000004100 */
[----:B------:R-:W-:Y:S02]  /*0d70*/  HADD2.F32 R216, -RZ, R163.H1_H1 ;  /* 0x300000a3ffd87230 */ /* 0x000fe40000004100 */
[----:B------:R-:W2:Y:S01]  /*0d80*/  LDL R163, [R1+0x50] ;  /* 0x0000500001a37983 */ /* 0x000ea20000100800 */
[----:B0-----:R-:W-:-:S04]  /*0d90*/  @P0 IMAD.WIDE.U32 R12, R6, 0x20, R12 ;  /* 0x00000020060c0825 */ /* 0x001fc800078e000c */
[C---:B----4-:R-:W-:Y:S01]  /*0da0*/  FADD.FTZ R11, -R7.reuse, R11 ;  /* 0x0000000b070b7221 */ /* 0x050fe20000010100 */
[C---:B------:R-:W-:Y:S01]  /*0db0*/  FADD.FTZ R0, -R7.reuse, R8 ;  /* 0x0000000807007221 */ /* 0x040fe20000010100 */
[--C-:B------:R-:W-:Y:S01]  /*0dc0*/  HADD2.F32 R169, -RZ, R160.reuse.H0_H0 ;  /* 0x200000a0ffa97230 */ /* 0x100fe20000004100 */
[----:B------:R-:W5:Y:S01]  /*0dd0*/  @P0 LDG.E.128 R112, desc[UR8][R12.64] ;  /* 0x000000080c700981 */ /* 0x000f62000c1e1d00 */
[C---:B------:R-:W-:Y:S01]  /*0de0*/  FADD.FTZ R10, -R7.reuse, R10 ;  /* 0x0000000a070a7221 */ /* 0x040fe20000010100 */
[--C-:B------:R-:W-:Y:S02]  /*0df0*/  HADD2.F32 R170, -RZ, R161.reuse.H0_H0 ;  /* 0x200000a1ffaa7230 */ /* 0x100fe40000004100 */
[----:B------:R0:W5:Y:S01]  /*0e00*/  @P0 LDG.E.128 R116, desc[UR8][R12.64+0x10] ;  /* 0x000010080c740981 */ /* 0x000162000c1e1d00 */
[----:B------:R-:W-:Y:S02]  /*0e10*/  HADD2.F32 R171, -RZ, R161.H1_H1 ;  /* 0x300000a1ffab7230 */ /* 0x000fe40000004100 */
[----:B------:R-:W-:Y:S01]  /*0e20*/  FADD.FTZ R161, -R7, R164 ;  /* 0x000000a407a17221 */ /* 0x000fe20000010100 */
[----:B------:R-:W-:-:S02]  /*0e30*/  HADD2.F32 R168, -RZ, R160.H1_H1 ;  /* 0x300000a0ffa87230 */ /* 0x000fc40000004100 */
[C---:B------:R-:W-:Y:S01]  /*0e40*/  FADD.FTZ R14, -R7.reuse, R9 ;  /* 0x00000009070e7221 */ /* 0x040fe20000010100 */
[C---:B-----5:R-:W-:Y:S01]  /*0e50*/  FMUL.FTZ R0, R2.reuse, R0 ;  /* 0x0000000002007220 */ /* 0x060fe20000410000 */
[----:B------:R-:W-:Y:S01]  /*0e60*/  FADD.FTZ R9, -R7, R165 ;  /* 0x000000a507097221 */ /* 0x000fe20000010100 */
[C---:B0-----:R-:W-:Y:S01]  /*0e70*/  FMUL.FTZ R12, R2.reuse, R11 ;  /* 0x0000000b020c7220 */ /* 0x041fe20000410000 */
[C---:B------:R-:W-:Y:S01]  /*0e80*/  FMUL.FTZ R13, R2.reuse, R10 ;  /* 0x0000000a020d7220 */ /* 0x040fe20000410000 */
[C---:B------:R-:W-:Y:S01]  /*0e90*/  FMUL.FTZ R10, R2.reuse, R161 ;  /* 0x000000a1020a7220 */ /* 0x040fe20000410000 */
[C---:B------:R-:W-:Y:S01]  /*0ea0*/  FMUL.FTZ R14, R2.reuse, R14 ;  /* 0x0000000e020e7220 */ /* 0x040fe20000410000 */
[----:B------:R-:W-:Y:S01]  /*0eb0*/  FMUL.FTZ R223, R223, R168 ;  /* 0x000000a8dfdf7220 */ /* 0x000fe20000410000 */
[--C-:B------:R-:W-:Y:S02]  /*0ec0*/  HADD2.F32 R215, -RZ, R162.reuse.H0_H0 ;  /* 0x200000a2ffd77230 */ /* 0x100fe40000004100 */
[----:B------:R-:W-:Y:S01]  /*0ed0*/  FMUL.FTZ R9, R2, R9 ;  /* 0x0000000902097220 */ /* 0x000fe20000410000 */
[----:B------:R-:W-:-:S02]  /*0ee0*/  HADD2.F32 R162, -RZ, R162.H1_H1 ;  /* 0x300000a2ffa27230 */ /* 0x000fc40000004100 */
[----:B------:R-:W-:Y:S01]  /*0ef0*/  FMUL.FTZ R222, R222, R170 ;  /* 0x000000aadede7220 */ /* 0x000fe20000410000 */
[----:B------:R-:W-:Y:S01]  /*0f00*/  FMUL.FTZ R221, R221, R171 ;  /* 0x000000abdddd7220 */ /* 0x000fe20000410000 */
[----:B------:R-:W-:Y:S01]  /*0f10*/  FADD.FTZ R8, -R7, R166 ;  /* 0x000000a607087221 */ /* 0x000fe20000010100 */
[----:B------:R-:W-:Y:S01]  /*0f20*/  FADD.FTZ R77, R77, R162 ;  /* 0x000000a24d4d7221 */ /* 0x000fe20000010000 */
[-C--:B------:R-:W-:Y:S01]  /*0f30*/  FFMA.FTZ R41, R9, R162.reuse, R41 ;  /* 0x000000a209297223 */ /* 0x080fe20000010029 */
[----:B------:R-:W-:Y:S01]  /*0f40*/  FMUL.FTZ R219, R219, R162 ;  /* 0x000000a2dbdb7220 */ /* 0x000fe20000410000 */
[-C--:B------:R-:W-:Y:S01]  /*0f50*/  FMUL.FTZ R220, R220, R215.reuse ;  /* 0x000000d7dcdc7220 */ /* 0x080fe20000410000 */
[----:B------:R-:W-:Y:S01]  /*0f60*/  FMUL.FTZ R8, R2, R8 ;  /* 0x0000000802087220 */ /* 0x000fe20000410000 */
[----:B------:R-:W-:Y:S01]  /*0f70*/  FADD.FTZ R160, -R7, R167 ;  /* 0x000000a707a07221 */ /* 0x000fe20000010100 */
[----:B------:R-:W-:Y:S02]  /*0f80*/  FADD.FTZ R78, R78, R218 ;  /* 0x000000da4e4e7221 */ /* 0x000fe40000010000 */
[-C--:B------:R-:W-:Y:S01]  /*0f90*/  FFMA.FTZ R42, R8, R218.reuse, R42 ;  /* 0x000000da082a7223 */ /* 0x080fe2000001002a */
[----:B------:R-:W-:Y:S01]  /*0fa0*/  FMUL.FTZ R218, R227, R218 ;  /* 0x000000dae3da7220 */ /* 0x000fe20000410000 */
[----:B------:R-:W-:Y:S01]  /*0fb0*/  FMUL.FTZ R227, R2, R160 ;  /* 0x000000a002e37220 */ /* 0x000fe20000410000 */
        /* <DEDUP_REMOVED lines=32> */
.L_x_13875:
[----:B0--3--:R-:W-:Y:S05]  /*11c0*/  BSYNC.RECONVERGENT B1 ;  /* 0x0000000000017941 */ /* 0x009fea0003800200 */
.L_x_13874:
        /* <DEDUP_REMOVED lines=19> */
[--C-:B--2---:R-:W-:Y:S02]  /*1300*/  HADD2.F32 R209, -RZ, R165.reuse.H0_H0 ;  /* 0x200000a5ffd17230 */ /* 0x104fe40000004100 */
[----:B------:R-:W-:Y:S02]  /*1310*/  HADD2.F32 R211, -RZ, R165.H1_H1 ;  /* 0x300000a5ffd37230 */ /* 0x000fe40000004100 */
[C---:B---3--:R-:W-:Y:S01]  /*1320*/  FADD.FTZ R174, -R7.reuse, R160 ;  /* 0x000000a007ae7221 */ /* 0x048fe20000010100 */
[C---:B------:R-:W-:Y:S01]  /*1330*/  FADD.FTZ R173, -R7.reuse, R161 ;  /* 0x000000a107ad7221 */ /* 0x040fe20000010100 */
[----:B----4-:R-:W-:-:S02]  /*1340*/  FADD.FTZ R165, -R7, R171 ;  /* 0x000000ab07a57221 */ /* 0x010fc40000010100 */
[----:B------:R-:W2:Y:S01]  /*1350*/  LDL R171, [R1+0x3c] ;  /* 0x00003c0001ab7983 */ /* 0x000ea20000100800 */
[----:B------:R-:W-:-:S03]  /*1360*/  FADD.FTZ R160, -R7, R170 ;  /* 0x000000aa07a07221 */ /* 0x000fc60000010100 */
[----:B------:R-:W3:Y:S01]  /*1370*/  LDL R170, [R1+0x20] ;  /* 0x0000200001aa7983 */ /* 0x000ee20000100800 */
[C---:B------:R-:W-:Y:S01]  /*1380*/  FADD.FTZ R161, -R7.reuse, R169 ;  /* 0x000000a907a17221 */ /* 0x040fe20000010100 */
[--C-:B------:R-:W-:Y:S02]  /*1390*/  HADD2.F32 R180, -RZ, R164.reuse.H0_H0 ;  /* 0x200000a4ffb47230 */ /* 0x100fe40000004100 */
[----:B------:R-:W4:Y:S01]  /*13a0*/  LDL R169, [R1+0x24] ;  /* 0x0000240001a97983 */ /* 0x000f220000100800 */
[----:B------:R-:W-:Y:S02]  /*13b0*/  HADD2.F32 R179, -RZ, R164.H1_H1 ;  /* 0x300000a4ffb37230 */ /* 0x000fe40000004100 */
[C---:B------:R-:W-:Y:S02]  /*13c0*/  FADD.FTZ R164, -R7.reuse, R168 ;  /* 0x000000a807a47221 */ /* 0x040fe40000010100 */
[----:B------:R-:W4:Y:S01]  /*13d0*/  LDL R168, [R1+0x28] ;  /* 0x0000280001a87983 */ /* 0x000f220000100800 */
[C---:B------:R-:W-:Y:S01]  /*13e0*/  FADD.FTZ R162, -R7.reuse, R162 ;  /* 0x000000a207a27221 */ /* 0x040fe20000010100 */
[----:B------:R-:W-:Y:S01]  /*13f0*/  FADD.FTZ R163, -R7, R163 ;  /* 0x000000a307a37221 */ /* 0x000fe20000010100 */
[C---:B-----5:R-:W-:Y:S01]  /*1400*/  FMUL.FTZ R178, R2.reuse, R174 ;  /* 0x000000ae02b27220 */ /* 0x060fe20000410000 */
[----:B------:R-:W-:Y:S01]  /*1410*/  FMUL.FTZ R217, R217, R180 ;  /* 0x000000b4d9d97220 */ /* 0x000fe20000410000 */
[C---:B------:R-:W-:Y:S01]  /*1420*/  FMUL.FTZ R176, R2.reuse, R162 ;  /* 0x000000a202b07220 */ /* 0x040fe20000410000 */
[C---:B------:R-:W-:Y:S01]  /*1430*/  FMUL.FTZ R175, R2.reuse, R163 ;  /* 0x000000a302af7220 */ /* 0x040fe20000410000 */
[----:B------:R-:W-:Y:S01]  /*1440*/  FMUL.FTZ R177, R2, R173 ;  /* 0x000000ad02b17220 */ /* 0x000fe20000410000 */
[----:B------:R-:W-:Y:S01]  /*1450*/  FMUL.FTZ R213, R213, R179 ;  /* 0x000000b3d5d57220 */ /* 0x000fe20000410000 */
[----:B------:R-:W-:Y:S01]  /*1460*/  FADD.FTZ R162, R216, R217 ;  /* 0x000000d9d8a27221 */ /* 0x000fe20000010000 */
[----:B------:R-:W-:Y:S01]  /*1470*/  FFMA.FTZ R163, R178, R217, R215 ;  /* 0x000000d9b2a37223 */ /* 0x000fe200000100d7 */
[----:B------:R-:W-:-:S02]  /*1480*/  FMUL.FTZ R212, R212, R209 ;  /* 0x000000d1d4d47220 */ /* 0x000fc40000410000 */
[----:B------:R-:W-:Y:S01]  /*1490*/  FADD.FTZ R162, R162, R213 ;  /* 0x000000d5a2a27221 */ /* 0x000fe20000010000 */
[----:B------:R-:W-:Y:S01]  /*14a0*/  FFMA.FTZ R163, R177, R213, R163 ;  /* 0x000000d5b1a37223 */ /* 0x000fe200000100a3 */
[--C-:B------:R-:W-:Y:S02]  /*14b0*/  HADD2.F32 R210, -RZ, R166.reuse.H0_H0 ;  /* 0x200000a6ffd27230 */ /* 0x100fe40000004100 */
[----:B------:R-:W-:Y:S01]  /*14c0*/  FMUL.FTZ R174, R2, R164 ;  /* 0x000000a402ae7220 */ /* 0x000fe20000410000 */
[----:B------:R-:W-:Y:S01]  /*14d0*/  FADD.FTZ R83, R83, R211 ;  /* 0x000000d353537221 */ /* 0x000fe20000010000 */
[----:B------:R-:W-:Y:S01]  /*14e0*/  FFMA.FTZ R47, R175, R211, R47 ;  /* 0x000000d3af2f7223 */ /* 0x000fe2000001002f */
[----:B------:R-:W-:Y:S01]  /*14f0*/  FADD.FTZ R162, R162, R212 ;  /* 0x000000d4a2a27221 */ /* 0x000fe20000010000 */
[----:B------:R-:W-:Y:S01]  /*1500*/  FFMA.FTZ R163, R176, R212, R163 ;  /* 0x000000d4b0a37223 */ /* 0x000fe200000100a3 */
[----:B------:R-:W-:Y:S01]  /*1510*/  FADD.FTZ R81, R81, R179 ;  /* 0x000000b351517221 */ /* 0x000fe20000010000 */
[----:B------:R-:W-:Y:S01]  /*1520*/  FFMA.FTZ R45, R177, R179, R45 ;  /* 0x000000b3b12d7223 */ /* 0x000fe2000001002d */
[----:B------:R-:W-:-:S02]  /*1530*/  HADD2.F32 R166, -RZ, R166.H1_H1 ;  /* 0x300000a6ffa67230 */ /* 0x000fc40000004100 */
[----:B------:R-:W-:Y:S01]  /*1540*/  FADD.FTZ R84, R84, R210 ;  /* 0x000000d254547221 */ /* 0x000fe20000010000 */
[----:B------:R-:W-:Y:S01]  /*1550*/  FFMA.FTZ R48, R174, R210, R48 ;  /* 0x000000d2ae307223 */ /* 0x000fe20000010030 */
[C---:B------:R-:W-:Y:S01]  /*1560*/  FMUL.FTZ R173, R2.reuse, R161 ;  /* 0x000000a102ad7220 */ /* 0x040fe20000410000 */
[----:B------:R-:W-:Y:S01]  /*1570*/  FMUL.FTZ R179, R2, R160 ;  /* 0x000000a002b37220 */ /* 0x000fe20000410000 */
[--C-:B------:R-:W-:Y:S02]  /*1580*/  HADD2.F32 R226, -RZ, R167.reuse.H0_H0 ;  /* 0x200000a7ffe27230 */ /* 0x100fe40000004100 */
[----:B------:R-:W-:Y:S01]  /*1590*/  FADD.FTZ R82, R82, R209 ;  /* 0x000000d152527221 */ /* 0x000fe20000010000 */
[----:B------:R-:W-:Y:S01]  /*15a0*/  FFMA.FTZ R46, R176, R209, R46 ;  /* 0x000000d1b02e7223 */ /* 0x000fe2000001002e */
[----:B------:R-:W-:Y:S02]  /*15b0*/  HADD2.F32 R167, -RZ, R167.H1_H1 ;  /* 0x300000a7ffa77230 */ /* 0x000fe40000004100 */
        /* <DEDUP_REMOVED lines=8> */
[----:B------:R-:W-:-:S02]  /*1640*/  IADD3 R214, PT, PT, R214, 0x80, RZ ;  /* 0x00000080d6d67810 */ /* 0x000fc40007ffe0ff */
[----:B------:R-:W-:Y:S01]  /*1650*/  IADD3 R6, PT, PT, R6, 0x80, RZ ;  /* 0x0000008006067810 */ /* 0x000fe20007ffe0ff */
[----:B--2---:R-:W-:Y:S01]  /*1660*/  FMUL.FTZ R211, R171, R211 ;  /* 0x000000d3abd37220 */ /* 0x004fe20000410000 */
[----:B---3--:R-:W-:-:S03]  /*1670*/  FMUL.FTZ R210, R170, R210 ;  /* 0x000000d2aad27220 */ /* 0x008fc60000410000 */
        /* <DEDUP_REMOVED lines=10> */
[----:B------:R-:W-:Y:S01]  /*1720*/  FFMA.FTZ R160, R179, R180, R160 ;  /* 0x000000b4b3a07223 */ /* 0x000fe200000100a0 */
[C---:B------:R-:W-:Y:S02]  /*1730*/  FFMA.FTZ R51, R226.reuse, R167, R51 ;  /* 0x000000a7e2337223 */ /* 0x040fe40000010033 */
[----:B------:R-:W-:Y:S01]  /*1740*/  FADD.FTZ R216, R161, R232 ;  /* 0x000000e8a1d87221 */ /* 0x000fe20000010000 */
[----:B------:R-:W-:-:S07]  /*1750*/  FFMA.FTZ R215, R226, R232, R160 ;  /* 0x000000e8e2d77223 */ /* 0x000fce00000100a0 */
.L_x_13877:
[----:B------:R-:W-:Y:S05]  /*1760*/  BSYNC.RECONVERGENT B1 ;  /* 0x0000000000017941 */ /* 0x000fea0003800200 */
.L_x_13876:
[----:B------:R-:W-:Y:S04]  /*1770*/  BSSY.RECONVERGENT B1, `(.L_x_13878) ;  /* 0x0000059000017945 */ /* 0x000fe80003800200 */
[----:B------:R-:W-:Y:S05]  /*1780*/  @!P1 BRA `(.L_x_13879) ;  /* 0x00000004005c9947 */ /* 0x000fea0003800000 */
[----:B------:R-:W0:Y:S01]  /*1790*/  LDC.64 R20, c[0x0][0x428] ;  /* 0x00010a00ff147b82 */ /* 0x000e220000000a00 */
[----:B------:R-:W2:Y:S04]  /*17a0*/  LDL R172, [R1+0x14] ;  /* 0x0000140001ac7983 */ /* 0x000ea80000100800 */
[----:B------:R-:W3:Y:S03]  /*17b0*/  LDL R225, [R1+0x18] ;  /* 0x0000180001e17983 */ /* 0x000ee60000100800 */
[----:B------:R-:W1:Y:S01]  /*17c0*/  LDC.64 R24, c[0x0][0x3a8] ;  /* 0x0000ea00ff187b82 */ /* 0x000e620000000a00 */
[----:B------:R-:W4:Y:S04]  /*17d0*/  LDL R231, [R1+0x1c] ;  /* 0x00001c0001e77983 */ /* 0x000f280000100800 */
[----:B------:R-:W3:Y:S04]  /*17e0*/  LDL R171, [R1] ;  /* 0x0000000001ab7983 */ /* 0x000ee80000100800 */
[----:B------:R-:W3:Y:S04]  /*17f0*/  LDL R170, [R1+0x4] ;  /* 0x0000040001aa7983 */ /* 0x000ee80000100800 */
[----:B------:R-:W3:Y:S01]  /*1800*/  LDL R169, [R1+0x8] ;  /* 0x0000080001a97983 */ /* 0x000ee20000100800 */
[----:B0-----:R-:W-:-:S03]  /*1810*/  IMAD.WIDE.U32 R20, R214, 0x10, R20 ;  /* 0x00000010d6147825 */ /* 0x001fc600078e0014 */
[----:B------:R-:W3:Y:S04]  /*1820*/  LDL R168, [R1+0xc] ;  /* 0x00000c0001a87983 */ /* 0x000ee80000100800 */
[----:B------:R-:W2:Y:S01]  /*1830*/  LDG.E.128 R20, desc[UR8][R20.64] ;  /* 0x0000000814147981 */ /* 0x000ea2000c1e1d00 */
[----:B-1----:R-:W-:-:S05]  /*1840*/  IMAD.WIDE.U32 R24, R6, 0x20, R24 ;  /* 0x0000002006187825 */ /* 0x002fca00078e0018 */
[----:B------:R-:W4:Y:S04]  /*1850*/  LDG.E.128 R16, desc[UR8][R24.64] ;  /* 0x0000000818107981 */ /* 0x000f28000c1e1d00 */
[----:B------:R-:W3:Y:S01]  /*1860*/  LDG.E.128 R24, desc[UR8][R24.64+0x10] ;  /* 0x0000100818187981 */ /* 0x000ee2000c1e1d00 */
[----:B------:R-:W-:-:S04]  /*1870*/  ISETP.NE.U32.AND P0, PT, RZ, UR12, PT ;  /* 0x0000000cff007c0c */ /* 0x000fc8000bf05070 */
[----:B------:R-:W-:-:S13]  /*1880*/  ISETP.NE.AND.EX P0, PT, RZ, UR13, PT, P0 ;  /* 0x0000000dff007c0c */ /* 0x000fda000bf05300 */
[----:B------:R-:W0:Y:S01]  /*1890*/  @P0 LDC.64 R160, c[0x0][0x438] ;  /* 0x00010e00ffa00b82 */ /* 0x000e220000000a00 */
[--C-:B--2---:R-:W-:Y:S02]  /*18a0*/  HADD2.F32 R162, -RZ, R21.reuse.H0_H0 ;  /* 0x20000015ffa27230 */ /* 0x104fe40000004100 */
[----:B------:R-:W-:Y:S02]  /*18b0*/  HADD2.F32 R163, -RZ, R21.H1_H1 ;  /* 0x30000015ffa37230 */ /* 0x000fe40000004100 */
[----:B------:R-:W2:Y:S01]  /*18c0*/  LDL R21, [R1+0x10] ;  /* 0x0000100001157983 */ /* 0x000ea20000100800 */
[C---:B----4-:R-:W-:Y:S01]  /*18d0*/  FADD.FTZ R15, -R7.reuse, R16 ;  /* 0x00000010070f7221 */ /* 0x050fe20000010100 */
[C---:B------:R-:W-:Y:S01]  /*18e0*/  FADD.FTZ R16, -R7.reuse, R17 ;  /* 0x0000001107107221 */ /* 0x040fe20000010100 */
[C---:B------:R-:W-:Y:S01]  /*18f0*/  FADD.FTZ R17, -R7.reuse, R18 ;  /* 0x0000001207117221 */ /* 0x040fe20000010100 */
[----:B------:R-:W-:Y:S01]  /*1900*/  FADD.FTZ R18, -R7, R19 ;  /* 0x0000001307127221 */ /* 0x000fe20000010100 */
[----:B------:R-:W-:-:S02]  /*1910*/  HADD2.F32 R19, -RZ, R20.H0_H0 ;  /* 0x20000014ff137230 */ /* 0x000fc40000004100 */
[----:B-----5:R-:W-:Y:S01]  /*1920*/  FMUL.FTZ R15, R2, R15 ;  /* 0x0000000f020f7220 */ /* 0x020fe20000410000 */
[----:B0-----:R-:W-:-:S04]  /*1930*/  @P0 IMAD.WIDE.U32 R160, R6, 0x20, R160 ;  /* 0x0000002006a00825 */ /* 0x001fc800078e00a0 */
[----:B------:R-:W-:Y:S01]  /*1940*/  FMUL.FTZ R16, R2, R16 ;  /* 0x0000001002107220 */ /* 0x000fe20000410000 */
[----:B------:R-:W-:Y:S01]  /*1950*/  FADD.FTZ R88, R88, R19 ;  /* 0x0000001358587221 */ /* 0x000fe20000010000 */
[----:B------:R-:W-:Y:S02]  /*1960*/  HADD2.F32 R20, -RZ, R20.H1_H1 ;  /* 0x30000014ff147230 */ /* 0x000fe40000004100 */
[----:B------:R-:W-:Y:S01]  /*1970*/  FFMA.FTZ R52, R15, R19, R52 ;  /* 0x000000130f347223 */ /* 0x000fe20000010034 */
[----:B------:R-:W5:Y:S01]  /*1980*/  @P0 LDG.E.128 R128, desc[UR8][R160.64] ;  /* 0x00000008a0800981 */ /* 0x000f62000c1e1d00 */
[----:B------:R-:W-:Y:S01]  /*1990*/  FMUL.FTZ R17, R2, R17 ;  /* 0x0000001102117220 */ /* 0x000fe20000410000 */
[----:B------:R-:W-:Y:S02]  /*19a0*/  FADD.FTZ R89, R89, R20 ;  /* 0x0000001459597221 */ /* 0x000fe40000010000 */
[----:B------:R3:W5:Y:S01]  /*19b0*/  @P0 LDG.E.128 R132, desc[UR8][R160.64+0x10] ;  /* 0x00001008a0840981 */ /* 0x000762000c1e1d00 */
[-C--:B------:R-:W-:Y:S01]  /*19c0*/  FFMA.FTZ R53, R16, R20.reuse, R53 ;  /* 0x0000001410357223 */ /* 0x080fe20000010035 */
[----:B------:R-:W-:Y:S01]  /*19d0*/  FMUL.FTZ R20, R172, R20 ;  /* 0x00000014ac147220 */ /* 0x000fe20000410000 */
[----:B------:R-:W-:Y:S01]  /*19e0*/  FMUL.FTZ R18, R2, R18 ;  /* 0x0000001202127220 */ /* 0x000fe20000410000 */
[----:B------:R-:W-:Y:S01]  /*19f0*/  FADD.FTZ R90, R90, R162 ;  /* 0x000000a25a5a7221 */ /* 0x000fe20000010000 */
[----:B------:R-:W-:Y:S01]  /*1a00*/  FFMA.FTZ R54, R17, R162, R54 ;  /* 0x000000a211367223 */ /* 0x000fe20000010036 */
[C---:B---3--:R-:W-:Y:S01]  /*1a10*/  FADD.FTZ R160, -R7.reuse, R26 ;  /* 0x0000001a07a07221 */ /* 0x048fe20000010100 */
[----:B------:R-:W-:Y:S01]  /*1a20*/  FADD.FTZ R161, -R7, R27 ;  /* 0x0000001b07a17221 */ /* 0x000fe20000010100 */
[----:B------:R-:W-:-:S02]  /*1a30*/  HADD2.F32 R166, -RZ, R23.H0_H0 ;  /* 0x20000017ffa67230 */ /* 0x000fc40000004100 */
[----:B------:R-:W-:Y:S01]  /*1a40*/  FADD.FTZ R91, R91, R163 ;  /* 0x000000a35b5b7221 */ /* 0x000fe20000010000 */
[----:B------:R-:W-:Y:S02]  /*1a50*/  HADD2.F32 R167, -RZ, R23.H1_H1 ;  /* 0x30000017ffa77230 */ /* 0x000fe40000004100 */
[-C--:B------:R-:W-:Y:S01]  /*1a60*/  FFMA.FTZ R55, R18, R163.reuse, R55 ;  /* 0x000000a312377223 */ /* 0x080fe20000010037 */
[--C-:B------:R-:W-:Y:S02]  /*1a70*/  HADD2.F32 R164, -RZ, R22.reuse.H0_H0 ;  /* 0x20000016ffa47230 */ /* 0x100fe40000004100 */
[----:B------:R-:W-:Y:S01]  /*1a80*/  FMUL.FTZ R23, R231, R163 ;  /* 0x000000a3e7177220 */ /* 0x000fe20000410000 */
[----:B------:R-:W-:Y:S02]  /*1a90*/  HADD2.F32 R165, -RZ, R22.H1_H1 ;  /* 0x30000016ffa57230 */ /* 0x000fe40000004100 */
[C---:B------:R-:W-:Y:S01]  /*1aa0*/  FADD.FTZ R22, -R7.reuse, R24 ;  /* 0x0000001807167221 */ /* 0x040fe20000010100 */
[----:B------:R-:W-:Y:S01]  /*1ab0*/  FADD.FTZ R25, -R7, R25 ;  /* 0x0000001907197221 */ /* 0x000fe20000010100 */
[----:B------:R-:W-:-:S02]  /*1ac0*/  FMUL.FTZ R24, R171, R164 ;  /* 0x000000a4ab187220 */ /* 0x000fc40000410000 */
[C---:B------:R-:W-:Y:S01]  /*1ad0*/  FMUL.FTZ R22, R2.reuse, R22 ;  /* 0x0000001602167220 */ /* 0x040fe20000410000 */
[----:B------:R-:W-:Y:S01]  /*1ae0*/  FMUL.FTZ R25, R2, R25 ;  /* 0x0000001902197220 */ /* 0x000fe20000410000 */
[----:B------:R-:W-:Y:S01]  /*1af0*/  FMUL.FTZ R172, R169, R166 ;  /* 0x000000a6a9ac7220 */ /* 0x000fe20000410000 */
[----:B------:R-:W-:Y:S01]  /*1b00*/  FMUL.FTZ R231, R168, R167 ;  /* 0x000000a7a8e77220 */ /* 0x000fe20000410000 */
[----:B------:R-:W-:Y:S01]  /*1b10*/  FADD.FTZ R92, R92, R164 ;  /* 0x000000a45c5c7221 */ /* 0x000fe20000010000 */
[----:B------:R-:W-:Y:S01]  /*1b20*/  FFMA.FTZ R56, R22, R164, R56 ;  /* 0x000000a416387223 */ /* 0x000fe20000010038 */
[----:B------:R-:W-:Y:S01]  /*1b30*/  FADD.FTZ R93, R93, R165 ;  /* 0x000000a55d5d7221 */ /* 0x000fe20000010000 */
[----:B------:R-:W-:Y:S01]  /*1b40*/  FFMA.FTZ R57, R25, R165, R57 ;  /* 0x000000a519397223 */ /* 0x000fe20000010039 */
[----:B------:R-:W-:Y:S01]  /*1b50*/  FADD.FTZ R94, R94, R166 ;  /* 0x000000a65e5e7221 */ /* 0x000fe20000010000 */
[----:B------:R-:W-:Y:S01]  /*1b60*/  FADD.FTZ R95, R95, R167 ;  /* 0x000000a75f5f7221 */ /* 0x000fe20000010000 */
[----:B------:R-:W-:-:S02]  /*1b70*/  IADD3 R214, PT, PT, R214, 0x80, RZ ;  /* 0x00000080d6d67810 */ /* 0x000fc40007ffe0ff */
[----:B------:R-:W-:Y:S01]  /*1b80*/  IADD3 R6, PT, PT, R6, 0x80, RZ ;  /* 0x0000008006067810 */ /* 0x000fe20007ffe0ff */
[----:B--2---:R-:W-:Y:S01]  /*1b90*/  FMUL.FTZ R19, R21, R19 ;  /* 0x0000001315137220 */ /* 0x004fe20000410000 */
        /* <DEDUP_REMOVED lines=17> */
[C---:B------:R-:W-:Y:S01]  /*1cb0*/  FFMA.FTZ R160, R27.reuse, R172, R160 ;  /* 0x000000ac1ba07223 */ /* 0x040fe200000100a0 */
[----:B------:R-:W-:Y:S01]  /*1cc0*/  FFMA.FTZ R58, R27, R166, R58 ;  /* 0x000000a61b3a7223 */ /* 0x000fe2000001003a */
[----:B------:R-:W-:Y:S01]  /*1cd0*/  FFMA.FTZ R59, R225, R167, R59 ;  /* 0x000000a7e13b7223 */ /* 0x000fe2000001003b */
[----:B------:R-:W-:Y:S01]  /*1ce0*/  FADD.FTZ R216, R161, R231 ;  /* 0x000000e7a1d87221 */ /* 0x000fe20000010000 */
[----:B------:R-:W-:-:S07]  /*1cf0*/  FFMA.FTZ R215, R225, R231, R160 ;  /* 0x000000e7e1d77223 */ /* 0x000fce00000100a0 */
.L_x_13879:
[----:B------:R-:W-:Y:S05]  /*1d00*/  BSYNC.RECONVERGENT B1 ;  /* 0x0000000000017941 */ /* 0x000fea0003800200 */
.L_x_13878:
        /* <DEDUP_REMOVED lines=18> */
[----:B0-----:R-:W-:-:S03]  /*1e30*/  FADD.FTZ R182, -R7, R161 ;  /* 0x000000a107b67221 */ /* 0x001fc60000010100 */
[C---:B-----5:R-:W-:Y:S01]  /*1e40*/  FMUL.FTZ R181, R2.reuse, R181 ;  /* 0x000000b502b57220 */ /* 0x060fe20000410000 */
[--C-:B---3--:R-:W-:Y:S02]  /*1e50*/  HADD2.F32 R185, -RZ, R164.reuse.H0_H0 ;  /* 0x200000a4ffb97230 */ /* 0x108fe40000004100 */
[C---:B------:R-:W-:Y:S01]  /*1e60*/  FADD.FTZ R162, -R7.reuse, R162 ;  /* 0x000000a207a27221 */ /* 0x040fe20000010100 */
        /* <DEDUP_REMOVED lines=12> */
[----:B------:R-:W-:Y:S01]  /*1f30*/  FADD.FTZ R162, R216, R185 ;  /* 0x000000b9d8a27221 */ /* 0x000fe20000010000 */
[----:B------:R-:W-:Y:S01]  /*1f40*/  FFMA.FTZ R163, R181, R185, R215 ;  /* 0x000000b9b5a37223 */ /* 0x000fe200000100d7 */
[----:B------:R-:W-:Y:S02]  /*1f50*/  HADD2.F32 R189, -RZ, R165.H1_H1 ;  /* 0x300000a5ffbd7230 */ /* 0x000fe40000004100 */
[----:B----4-:R-:W-:Y:S01]  /*1f60*/  FADD.FTZ R164, -R7, R168 ;  /* 0x000000a807a47221 */ /* 0x010fe20000010100 */
[----:B------:R-:W-:Y:S01]  /*1f70*/  FADD.FTZ R138, R138, R187 ;  /* 0x000000bb8a8a7221 */ /* 0x000fe20000010000 */
[-C--:B------:R-:W-:Y:S01]  /*1f80*/  FFMA.FTZ R98, R183, R187.reuse, R98 ;  /* 0x000000bbb7627223 */ /* 0x080fe20000010062 */
[----:B------:R-:W-:Y:S01]  /*1f90*/  FMUL.FTZ R187, R250, R187 ;  /* 0x000000bbfabb7220 */ /* 0x000fe20000410000 */
[----:B------:R-:W-:Y:S01]  /*1fa0*/  FADD.FTZ R162, R162, R186 ;  /* 0x000000baa2a27221 */ /* 0x000fe20000010000 */
[----:B------:R-:W-:Y:S01]  /*1fb0*/  FFMA.FTZ R163, R182, R186, R163 ;  /* 0x000000bab6a37223 */ /* 0x000fe200000100a3 */
[----:B------:R-:W-:-:S02]  /*1fc0*/  HADD2.F32 R190, -RZ, R166.H0_H0 ;  /* 0x200000a6ffbe7230 */ /* 0x000fc40000004100 */
[C---:B------:R-:W-:Y:S01]  /*1fd0*/  FADD.FTZ R161, -R7.reuse, R169 ;  /* 0x000000a907a17221 */ /* 0x040fe20000010100 */
[----:B------:R-:W-:Y:S01]  /*1fe0*/  FADD.FTZ R160, -R7, R170 ;  /* 0x000000aa07a07221 */ /* 0x000fe20000010100 */
[----:B------:R-:W-:Y:S01]  /*1ff0*/  FMUL.FTZ R188, R2, R164 ;  /* 0x000000a402bc7220 */ /* 0x000fe20000410000 */
[----:B------:R-:W-:Y:S01]  /*2000*/  FADD.FTZ R139, R139, R189 ;  /* 0x000000bd8b8b7221 */ /* 0x000fe20000010000 */
[-C--:B------:R-:W-:Y:S01]  /*2010*/  FFMA.FTZ R99, R184, R189.reuse, R99 ;  /* 0x000000bdb8637223 */ /* 0x080fe20000010063 */
[----:B------:R-:W-:Y:S01]  /*2020*/  FMUL.FTZ R189, R251, R189 ;  /* 0x000000bdfbbd7220 */ /* 0x000fe20000410000 */
[----:B------:R-:W-:Y:S01]  /*2030*/  FADD.FTZ R162, R162, R187 ;  /* 0x000000bba2a27221 */ /* 0x000fe20000010000 */
[----:B------:R-:W-:Y:S01]  /*2040*/  FFMA.FTZ R163, R183, R187, R163 ;  /* 0x000000bbb7a37223 */ /* 0x000fe200000100a3 */
[----:B------:R-:W-:Y:S02]  /*2050*/  HADD2.F32 R166, -RZ, R166.H1_H1 ;  /* 0x300000a6ffa67230 */ /* 0x000fe40000004100 */
[----:B------:R-:W-:Y:S01]  /*2060*/  FADD.FTZ R144, R144, R190 ;  /* 0x000000be90907221 */ /* 0x000fe20000010000 */
[----:B------:R-:W-:Y:S01]  /*2070*/  FFMA.FTZ R100, R188, R190, R100 ;  /* 0x000000bebc647223 */ /* 0x000fe20000010064 */
[C---:B------:R-:W-:Y:S01]  /*2080*/  FMUL.FTZ R191, R2.reuse, R161 ;  /* 0x000000a102bf7220 */ /* 0x040fe20000410000 */
[----:B------:R-:W-:Y:S01]  /*2090*/  FMUL.FTZ R193, R2, R160 ;  /* 0x000000a002c17220 */ /* 0x000fe20000410000 */
[----:B------:R-:W-:Y:S01]  /*20a0*/  FMUL.FTZ R190, R244, R190 ;  /* 0x000000bef4be7220 */ /* 0x000fe20000410000 */
[----:B------:R-:W-:Y:S01]  /*20b0*/  FADD.FTZ R161, R162, R189 ;  /* 0x000000bda2a17221 */ /* 0x000fe20000010000 */
[----:B------:R-:W-:Y:S01]  /*20c0*/  FFMA.FTZ R160, R184, R189, R163 ;  /* 0x000000bdb8a07223 */ /* 0x000fe200000100a3 */
[----:B------:R-:W-:-:S02]  /*20d0*/  HADD2.F32 R194, -RZ, R167.H0_H0 ;  /* 0x200000a7ffc27230 */ /* 0x000fc40000004100 */
[----:B------:R-:W-:Y:S01]  /*20e0*/  FMUL.FTZ R192, R245, R166 ;  /* 0x000000a6f5c07220 */ /* 0x000fe20000410000 */
[----:B------:R-:W-:Y:S01]  /*20f0*/  FADD.FTZ R161, R161, R190 ;  /* 0x000000bea1a17221 */ /* 0x000fe20000010000 */
[----:B------:R-:W-:Y:S01]  /*2100*/  FFMA.FTZ R160, R188, R190, R160 ;  /* 0x000000bebca07223 */ /* 0x000fe200000100a0 */
[----:B------:R-:W-:Y:S02]  /*2110*/  HADD2.F32 R167, -RZ, R167.H1_H1 ;  /* 0x300000a7ffa77230 */ /* 0x000fe40000004100 */
[----:B------:R-:W-:Y:S01]  /*2120*/  FADD.FTZ R146, R146, R194 ;  /* 0x000000c292927221 */ /* 0x000fe20000010000 */
[-C--:B------:R-:W-:Y:S01]  /*2130*/  FFMA.FTZ R102, R193, R194.reuse, R102 ;  /* 0x000000c2c1667223 */ /* 0x080fe20000010066 */
[----:B------:R-:W-:Y:S01]  /*2140*/  FADD.FTZ R165, -R7, R171 ;  /* 0x000000ab07a57221 */ /* 0x000fe20000010100 */
[----:B------:R-:W-:Y:S01]  /*2150*/  FMUL.FTZ R194, R246, R194 ;  /* 0x000000c2f6c27220 */ /* 0x000fe20000410000 */
        /* <DEDUP_REMOVED lines=12> */
.L_x_13881:
[----:B------:R-:W-:Y:S05]  /*2220*/  BSYNC.RECONVERGENT B1 ;  /* 0x0000000000017941 */ /* 0x000fea0003800200 */
.L_x_13880:
        /* <DEDUP_REMOVED lines=17> */
[C---:B------:R-:W-:Y:S01]  /*2340*/  FADD.FTZ R163, -R7.reuse, R163 ;  /* 0x000000a307a37221 */ /* 0x040fe20000010100 */
[----:B-----5:R-:W-:Y:S01]  /*2350*/  FMUL.FTZ R195, R2, R6 ;  /* 0x0000000602c37220 */ /* 0x020fe20000410000 */
[C---:B----4-:R-:W-:Y:S01]  /*2360*/  FADD.FTZ R160, -R7.reuse, R164 ;  /* 0x000000a407a07221 */ /* 0x050fe20000010100 */
[C---:B------:R-:W-:Y:S01]  /*2370*/  FADD.FTZ R165, -R7.reuse, R165 ;  /* 0x000000a507a57221 */ /* 0x040fe20000010100 */
[C---:B------:R-:W-:Y:S01]  /*2380*/  FADD.FTZ R166, -R7.reuse, R166 ;  /* 0x000000a607a67221 */ /* 0x040fe20000010100 */
[----:B------:R-:W-:Y:S01]  /*2390*/  FADD.FTZ R7, -R7, R167 ;  /* 0x000000a707077221 */ /* 0x000fe20000010100 */
[----:B---3--:R-:W-:-:S02]  /*23a0*/  HADD2.F32 R167, -RZ, R168.H0_H0 ;  /* 0x200000a8ffa77230 */ /* 0x008fc40000004100 */
[----:B------:R-:W-:-:S03]  /*23b0*/  HADD2.F32 R164, -RZ, R168.H1_H1 ;  /* 0x300000a8ffa47230 */ /* 0x000fc60000004100 */
[----:B------:R-:W-:Y:S01]  /*23c0*/  FMUL.FTZ R202, R240, R167 ;  /* 0x000000a7f0ca7220 */ /* 0x000fe20000410000 */
[--C-:B------:R-:W-:Y:S02]  /*23d0*/  HADD2.F32 R168, -RZ, R169.reuse.H0_H0 ;  /* 0x200000a9ffa87230 */ /* 0x100fe40000004100 */
[C---:B------:R-:W-:Y:S01]  /*23e0*/  FMUL.FTZ R228, R2.reuse, R7 ;  /* 0x0000000702e47220 */ /* 0x040fe20000410000 */
[----:B0-----:R-:W-:Y:S01]  /*23f0*/  FMUL.FTZ R196, R2, R161 ;  /* 0x000000a102c47220 */ /* 0x001fe20000410000 */
[----:B------:R-:W-:Y:S01]  /*2400*/  FMUL.FTZ R203, R241, R164 ;  /* 0x000000a4f1cb7220 */ /* 0x000fe20000410000 */
[----:B------:R-:W-:Y:S01]  /*2410*/  FADD.FTZ R6, R216, R202 ;  /* 0x000000cad8067221 */ /* 0x000fe20000010000 */
[----:B------:R-:W-:Y:S01]  /*2420*/  FFMA.FTZ R7, R195, R202, R215 ;  /* 0x000000cac3077223 */ /* 0x000fe200000100d7 */
[----:B------:R-:W-:Y:S02]  /*2430*/  HADD2.F32 R169, -RZ, R169.H1_H1 ;  /* 0x300000a9ffa97230 */ /* 0x000fe40000004100 */
        /* <DEDUP_REMOVED lines=46> */
.L_x_13873:
        /* <DEDUP_REMOVED lines=39> */
.L_x_13882:
[----:B0-----:R-:W-:Y:S05]  /*2990*/  BSYNC.RECONVERGENT B0 ;  /* 0x0000000000007941 */ /* 0x001fea0003800200 */
.L_x_13872:
        /* <DEDUP_REMOVED lines=32> */
.L_x_13884:
[----:B------:R-:W-:Y:S05]  /*2ba0*/  BSYNC.RECONVERGENT B0 ;  /* 0x0000000000007941 */ /* 0x000fea0003800200 */
.L_x_13883:
        /* <DEDUP_REMOVED lines=27> */
[----:B------:R-:W-:-:S03]  /*2d60*/  HFMA2 R160, -RZ, RZ, 0, 0 ;  /* 0x00000000ffa07431 */ /* 0x000fc600000001ff */
[----:B------:R-:W-:Y:S01]  /*2d70*/  @P4 LEA.HI.SX32 R160, R7, R165, 0x1d ;  /* 0x000000a507a04211 */ /* 0x000fe200078feaff */
[----:B------:R-:W-:Y:S01]  /*2d80*/  FMUL.FTZ R7, R162, UR11 ;  /* 0x0000000ba2077c20 */ /* 0x000fe20008410000 */
[----:B------:R-:W-:Y:S01]  /*2d90*/  FMUL.FTZ R162, R6, UR11 ;  /* 0x0000000b06a27c20 */ /* 0x000fe20008410000 */
[----:B------:R-:W-:-:S03]  /*2da0*/  P2R R165, PR, RZ, 0x2 ;  /* 0x00000002ffa57803 */ /* 0x000fc60000000000 */
        /* <DEDUP_REMOVED lines=19> */
.L_x_13889:
        /* <DEDUP_REMOVED lines=9> */
.L_x_13890:
        /* <DEDUP_REMOVED lines=9> */
.L_x_13891:
        /* <DEDUP_REMOVED lines=9> */
.L_x_13892:
        /* <DEDUP_REMOVED lines=9> */
.L_x_13893:
        /* <DEDUP_REMOVED lines=9> */
.L_x_13894:
        /* <DEDUP_REMOVED lines=9> */
.L_x_13895:
        /* <DEDUP_REMOVED lines=10> */
.L_x_13888:
        /* <DEDUP_REMOVED lines=42> */
.L_x_13897:
        /* <DEDUP_REMOVED lines=9> */
.L_x_13898:
        /* <DEDUP_REMOVED lines=9> */
.L_x_13899:
        /* <DEDUP_REMOVED lines=9> */
.L_x_13900:
        /* <DEDUP_REMOVED lines=9> */
.L_x_13901:
        /* <DEDUP_REMOVED lines=9> */
.L_x_13902:
        /* <DEDUP_REMOVED lines=9> */
.L_x_13903:
[----:B------:R-:W-:Y:S02]  /*38e0*/  MOV R142, R6 ;  /* 0x00000006008e7202 */ /* 0x000fe40000000f00 */
[----:B------:R-:W-:Y:S01]  /*38f0*/  MOV R141, R7 ;  /* 0x00000007008d7202 */ /* 0x000fe20000000f00 */
[----:B------:R-:W-:Y:S06]  /*3900*/  @!P4 BRA `(.L_x_13896) ;  /* 0x000000080034c947 */ /* 0x000fec0003800000 */
[----:B------:R-:W-:Y:S01]  /*3910*/  FMUL.FTZ R141, R143, UR14 ;  /* 0x0000000e8f8d7c20 */ /* 0x000fe20008410000 */
[----:B------:R-:W-:-:S04]  /*3920*/  MOV R142, R6 ;  /* 0x00000006008e7202 */ /* 0x000fc80000000f00 */
[----:B------:R-:W-:-:S04]  /*3930*/  F2FP.F16.F32.PACK_AB R141, RZ, R141 ;  /* 0x0000008dff8d723e */ /* 0x000fc800000000ff */
[----:B------:R-:W-:Y:S02]  /*3940*/  PRMT R159, R159, 0x5410, R141 ;  /* 0x000054109f9f7816 */ /* 0x000fe4000000008d */
[----:B------:R-:W-:Y:S01]  /*3950*/  MOV R141, R7 ;  /* 0x00000007008d7202 */ /* 0x000fe20000000f00 */
[----:B------:R-:W-:Y:S06]  /*3960*/  BRA `(.L_x_13896) ;  /* 0x00000008001c7947 */ /* 0x000fec0003800000 */
.L_x_13887:
        /* <DEDUP_REMOVED lines=12> */
[----:B------:R-:W-:Y:S01]  /*3a30*/  @P4 F2FP.F16.F32.PACK_AB R6, RZ, R6 ;  /* 0x00000006ff06423e */ /* 0x000fe200000000ff */
[----:B------:R-:W-:-:S03]  /*3a40*/  @P3 FADD.FTZ R7, R223, -R7 ;  /* 0x80000007df073221 */ /* 0x000fc60000010000 */
[----:B------:R-:W-:Y:S02]  /*3a50*/  @P4 PRMT R156, R6, 0x7610, R156 ;  /* 0x00007610069c4816 */ /* 0x000fe4000000009c */
[----:B------:R-:W-:Y:S01]  /*3a60*/  MOV R6, R113 ;  /* 0x0000007100067202 */ /* 0x000fe20000000f00 */
        /* <DEDUP_REMOVED lines=54> */
.L_x_13904:
[--C-:B------:R-:W-:Y:S01]  /*3dd0*/  @P3 FFMA.FTZ R6, R227, R162, R163.reuse ;  /* 0x000000a2e3063223 */ /* 0x100fe200000100a3 */
[----:B------:R-:W-:Y:S01]  /*3de0*/  MOV R7, R119 ;  /* 0x0000007700077202 */ /* 0x000fe20000000f00 */
[----:B------:R-:W0:Y:S01]  /*3df0*/  @P4 LDC R61, c[0x0][0x40c] ;  /* 0x00010300ff3d4b82 */ /* 0x000e220000000800 */
[----:B------:R-:W-:Y:S01]  /*3e00*/  MOV R142, R118 ;  /* 0x00000076008e7202 */ /* 0x000fe20000000f00 */
[----:B------:R-:W-:Y:S01]  /*3e10*/  @P3 FADD.FTZ R6, R233, -R6 ;  /* 0x80000006e9063221 */ /* 0x000fe20000010000 */
[----:B------:R-:W-:Y:S01]  /*3e20*/  MOV R60, R112 ;  /* 0x00000070003c7202 */ /* 0x000fe20000000f00 */
[----:B------:R-:W-:Y:S01]  /*3e30*/  @P3 FFMA.FTZ R63, R14, R162, R163 ;  /* 0x000000a20e3f3223 */ /* 0x000fe200000100a3 */
        /* <DEDUP_REMOVED lines=14> */
[----:B------:R-:W-:Y:S01]  /*3f20*/  @P4 F2FP.F16.F32.PACK_AB R61, RZ, R61 ;  /* 0x0000003dff3d423e */ /* 0x000fe200000000ff */
[----:B-1----:R-:W-:-:S03]  /*3f30*/  @P4 FMUL.FTZ R62, R60, R62 ;  /* 0x0000003e3c3e4220 */ /* 0x002fc60000410000 */
[----:B------:R-:W-:Y:S02]  /*3f40*/  @P4 PRMT R159, R61, 0x7610, R159 ;  /* 0x000076103d9f4816 */ /* 0x000fe4000000009f */
[----:B------:R-:W-:Y:S01]  /*3f50*/  MOV R61, R113 ;  /* 0x00000071003d7202 */ /* 0x000fe20000000f00 */
[----:B------:R-:W-:Y:S01]  /*3f60*/  @P3 FFMA.FTZ R61, R2, R63, R113 ;  /* 0x0000003f023d3223 */ /* 0x000fe20000010071 */
[----:B------:R-:W-:Y:S01]  /*3f70*/  @P4 F2FP.F16.F32.PACK_AB R62, RZ, R62 ;  /* 0x0000003eff3e423e */ /* 0x000fe200000000ff */
[----:B------:R-:W1:Y:S03]  /*3f80*/  @P4 LDC R63, c[0x0][0x40c] ;  /* 0x00010300ff3f4b82 */ /* 0x000e660000000800 */
[----:B------:R-:W-:Y:S02]  /*3f90*/  @P4 PRMT R156, R62, 0x7610, R156 ;  /* 0x000076103e9c4816 */ /* 0x000fe4000000009c */
[----:B------:R-:W-:Y:S01]  /*3fa0*/  MOV R62, R114 ;  /* 0x00000072003e7202 */ /* 0x000fe20000000f00 */
[----:B0-----:R-:W-:-:S05]  /*3fb0*/  @P4 FMUL.FTZ R6, R7, R6 ;  /* 0x0000000607064220 */ /* 0x001fca0000410000 */
[----:B------:R-:W-:-:S04]  /*3fc0*/  @P4 F2FP.F16.F32.PACK_AB R6, RZ, R6 ;  /* 0x00000006ff06423e */ /* 0x000fc800000000ff */
[----:B------:R-:W-:Y:S01]  /*3fd0*/  @P4 PRMT R159, R159, 0x5410, R6 ;  /* 0x000054109f9f4816 */ /* 0x000fe20000000006 */
[----:B------:R-:W-:Y:S01]  /*3fe0*/  @P3 FFMA.FTZ R6, R13, R162, R163 ;  /* 0x000000a20d063223 */ /* 0x000fe200000100a3 */
[----:B-1----:R-:W-:-:S03]  /*3ff0*/  @P4 FMUL.FTZ R63, R61, R63 ;  /* 0x0000003f3d3f4220 */ /* 0x002fc60000410000 */
[----:B------:R-:W-:-:S04]  /*4000*/  @P3 FADD.FTZ R6, R222, -R6 ;  /* 0x80000006de063221 */ /* 0x000fc80000010000 */
[----:B------:R-:W-:Y:S01]  /*4010*/  @P3 FFMA.FTZ R62, R2, R6, R114 ;  /* 0x00000006023e3223 */ /* 0x000fe20000010072 */
[----:B------:R-:W-:Y:S01]  /*4020*/  @P4 F2FP.F16.F32.PACK_AB R63, RZ, R63 ;  /* 0x0000003fff3f423e */ /* 0x000fe200000000ff */
[----:B------:R-:W0:Y:S03]  /*4030*/  @P4 LDC R6, c[0x0][0x40c] ;  /* 0x00010300ff064b82 */ /* 0x000e260000000800 */
[----:B------:R-:W-:Y:S02]  /*4040*/  @P4 PRMT R156, R156, 0x5410, R63 ;  /* 0x000054109c9c4816 */ /* 0x000fe4000000003f */
[----:B------:R-:W-:Y:S01]  /*4050*/  MOV R63, R115 ;  /* 0x00000073003f7202 */ /* 0x000fe20000000f00 */
[----:B0-----:R-:W-:-:S05]  /*4060*/  @P4 FMUL.FTZ R6, R62, R6 ;  /* 0x000000063e064220 */ /* 0x001fca0000410000 */
[----:B------:R-:W-:-:S04]  /*4070*/  @P4 F2FP.F16.F32.PACK_AB R6, RZ, R6 ;  /* 0x00000006ff06423e */ /* 0x000fc800000000ff */
[----:B------:R-:W-:Y:S01]  /*4080*/  @P4 PRMT R157, R6, 0x7610, R157 ;  /* 0x00007610069d4816 */ /* 0x000fe2000000009d */
[----:B------:R-:W-:-:S04]  /*4090*/  @P3 FFMA.FTZ R6, R12, R162, R163 ;  /* 0x000000a20c063223 */ /* 0x000fc800000100a3 */
[----:B------:R-:W-:-:S04]  /*40a0*/  @P3 FADD.FTZ R6, R221, -R6 ;  /* 0x80000006dd063221 */ /* 0x000fc80000010000 */
[----:B------:R-:W-:Y:S02]  /*40b0*/  @P3 FFMA.FTZ R63, R2, R6, R115 ;  /* 0x00000006023f3223 */ /* 0x000fe40000010073 */
[----:B------:R-:W0:Y:S02]  /*40c0*/  @P4 LDC R6, c[0x0][0x40c] ;  /* 0x00010300ff064b82 */ /* 0x000e240000000800 */
        /* <DEDUP_REMOVED lines=16> */
[----:B------:R-:W-:-:S07]  /*41d0*/  @P4 PRMT R158, R158, 0x5410, R6 ;  /* 0x000054109e9e4816 */ /* 0x000fce0000000006 */
.L_x_13896:
        /* <DEDUP_REMOVED lines=11> */
.L_x_13886:
[----:B------:R-:W-:Y:S05]  /*4290*/  BSYNC.RECONVERGENT B0 ;  /* 0x0000000000007941 */ /* 0x000fea0003800200 */
.L_x_13885:
        /* <DEDUP_REMOVED lines=11> */
[--C-:B0-----:R-:W-:Y:S01]  /*4350*/  @P3 FFMA.FTZ R6, R178, R162, R163.reuse ;  /* 0x000000a2b2063223 */ /* 0x101fe200000100a3 */
        /* <DEDUP_REMOVED lines=15> */
[----:B------:R-:W-:Y:S01]  /*4450*/  @P4 F2FP.F16.F32.PACK_AB R63, RZ, R63 ;  /* 0x0000003fff3f423e */ /* 0x000fe200000000ff */
[----:B------:R-:W1:Y:S01]  /*4460*/  @P4 LDC R6, c[0x0][0x40c] ;  /* 0x00010300ff064b82 */ /* 0x000e620000000800 */
[----:B0-----:R-:W-:Y:S02]  /*4470*/  @P4 FMUL.FTZ R7, R62, R7 ;  /* 0x000000073e074220 */ /* 0x001fe40000410000 */
[----:B------:R-:W-:Y:S01]  /*4480*/  @P4 PRMT R156, R63, 0x7610, R156 ;  /* 0x000076103f9c4816 */ /* 0x000fe2000000009c */
[----:B------:R-:W-:Y:S02]  /*4490*/  @P3 FFMA.FTZ R63, R175, R162, R163 ;  /* 0x000000a2af3f3223 */ /* 0x000fe400000100a3 */
[----:B------:R-:W-:Y:S02]  /*44a0*/  @P4 F2FP.F16.F32.PACK_AB R7, RZ, R7 ;  /* 0x00000007ff07423e */ /* 0x000fe400000000ff */
        /* <DEDUP_REMOVED lines=8> */
[----:B------:R-:W-:-:S04]  /*4530*/  @P4 F2FP.F16.F32.PACK_AB R6, RZ, R6 ;  /* 0x00000006ff06423e */ /* 0x000fc800000000ff */
[----:B------:R-:W-:Y:S01]  /*4540*/  @P4 PRMT R156, R156, 0x5410, R6 ;  /* 0x000054109c9c4816 */ /* 0x000fe20000000006 */
[----:B------:R-:W-:Y:S01]  /*4550*/  @P3 FFMA.FTZ R6, R174, R162, R163 ;  /* 0x000000a2ae063223 */ /* 0x000fe200000100a3 */
[----:B0-----:R-:W-:-:S03]  /*4560*/  @P4 FMUL.FTZ R140, R63, R140 ;  /* 0x0000008c3f8c4220 */ /* 0x001fc60000410000 */
[----:B------:R-:W-:Y:S02]  /*4570*/  @P3 FADD.FTZ R6, R210, -R6 ;  /* 0x80000006d2063221 */ /* 0x000fe40000010000 */
[----:B------:R-:W-:-:S04]  /*4580*/  @P4 F2FP.F16.F32.PACK_AB R140, RZ, R140 ;  /* 0x0000008cff8c423e */ /* 0x000fc800000000ff */
[----:B------:R-:W-:Y:S02]  /*4590*/  @P4 PRMT R157, R157, 0x5410, R140 ;  /* 0x000054109d9d4816 */ /* 0x000fe4000000008c */
[----:B------:R-:W-:Y:S01]  /*45a0*/  MOV R140, R124 ;  /* 0x0000007c008c7202 */ /* 0x000fe20000000f00 */
        /* <DEDUP_REMOVED lines=18> */
[----:B------:R-:W-:Y:S02]  /*46d0*/  @P4 PRMT R159, R6, 0x7610, R159 ;  /* 0x00007610069f4816 */ /* 0x000fe4000000009f */
[----:B------:R-:W-:Y:S01]  /*46e0*/  MOV R6, R127 ;  /* 0x0000007f00067202 */ /* 0x000fe20000000f00 */
[----:B------:R-:W-:-:S05]  /*46f0*/  @P3 FFMA.FTZ R6, R2, R7, R127 ;  /* 0x0000000702063223 */ /* 0x000fca000001007f */
[----:B------:R-:W-:Y:S01]  /*4700*/  MOV R143, R6 ;  /* 0x00000006008f7202 */ /* 0x000fe20000000f00 */
[----:B------:R-:W-:Y:S06]  /*4710*/  @!P4 BRA `(.L_x_13909) ;  /* 0x0000000c00e8c947 */ /* 0x000fec0003800000 */
[----:B------:R-:W-:-:S05]  /*4720*/  FMUL.FTZ R6, R6, UR14 ;  /* 0x0000000e06067c20 */ /* 0x000fca0008410000 */
[----:B------:R-:W-:-:S04]  /*4730*/  F2FP.F16.F32.PACK_AB R6, RZ, R6 ;  /* 0x00000006ff06723e */ /* 0x000fc800000000ff */
[----:B------:R-:W-:Y:S01]  /*4740*/  PRMT R159, R159, 0x5410, R6 ;  /* 0x000054109f9f7816 */ /* 0x000fe20000000006 */
[----:B------:R-:W-:Y:S06]  /*4750*/  BRA `(.L_x_13909) ;  /* 0x0000000c00d87947 */ /* 0x000fec0003800000 */
.L_x_13908:
[----:B0-----:R-:W-:Y:S01]  /*4760*/  @P3 FFMA.FTZ R7, R178, R162, R163 ;  /* 0x000000a2b2073223 */ /* 0x001fe200000100a3 */
        /* <DEDUP_REMOVED lines=64> */
.L_x_13907:
        /* <DEDUP_REMOVED lines=46> */
.L_x_13911:
        /* <DEDUP_REMOVED lines=9> */
.L_x_13912:
        /* <DEDUP_REMOVED lines=9> */
.L_x_13913:
        /* <DEDUP_REMOVED lines=9> */
.L_x_13914:
        /* <DEDUP_REMOVED lines=9> */
.L_x_13915:
        /* <DEDUP_REMOVED lines=9> */
.L_x_13916:
        /* <DEDUP_REMOVED lines=9> */
.L_x_13917:
        /* <DEDUP_REMOVED lines=9> */
.L_x_13910:
        /* <DEDUP_REMOVED lines=9> */
.L_x_13918:
        /* <DEDUP_REMOVED lines=9> */
.L_x_13919:
        /* <DEDUP_REMOVED lines=9> */
.L_x_13920:
        /* <DEDUP_REMOVED lines=9> */
.L_x_13921:
        /* <DEDUP_REMOVED lines=9> */
.L_x_13922:
        /* <DEDUP_REMOVED lines=9> */
.L_x_13923:
        /* <DEDUP_REMOVED lines=9> */
.L_x_13924:
        /* <DEDUP_REMOVED lines=9> */
.L_x_13909:
        /* <DEDUP_REMOVED lines=9> */
.L_x_13906:
[----:B------:R-:W-:Y:S05]  /*5750*/  BSYNC.RECONVERGENT B0 ;  /* 0x0000000000007941 */ /* 0x000fea0003800200 */
.L_x_13905:
        /* <DEDUP_REMOVED lines=11> */
[--C-:B01----:R-:W-:Y:S01]  /*5810*/  @P3 FFMA.FTZ R6, R15, R162, R163.reuse ;  /* 0x000000a20f063223 */ /* 0x103fe200000100a3 */
        /* <DEDUP_REMOVED lines=64> */
.L_x_13928:
[----:B01----:R-:W-:Y:S01]  /*5c20*/  @P3 FFMA.FTZ R7, R15, R162, R163 ;  /* 0x000000a20f073223 */ /* 0x003fe200000100a3 */
        /* <DEDUP_REMOVED lines=64> */
.L_x_13927:
        /* <DEDUP_REMOVED lines=46> */
.L_x_13931:
        /* <DEDUP_REMOVED lines=9> */
.L_x_13932:
        /* <DEDUP_REMOVED lines=9> */
.L_x_13933:
        /* <DEDUP_REMOVED lines=9> */
.L_x_13934:
        /* <DEDUP_REMOVED lines=9> */
.L_x_13935:
        /* <DEDUP_REMOVED lines=9> */
.L_x_13936:
        /* <DEDUP_REMOVED lines=9> */
.L_x_13937:
        /* <DEDUP_REMOVED lines=9> */
.L_x_13930:
        /* <DEDUP_REMOVED lines=9> */
.L_x_13938:
        /* <DEDUP_REMOVED lines=9> */
.L_x_13939:
        /* <DEDUP_REMOVED lines=9> */
.L_x_13940:
        /* <DEDUP_REMOVED lines=9> */
.L_x_13941:
        /* <DEDUP_REMOVED lines=9> */
.L_x_13942:
        /* <DEDUP_REMOVED lines=9> */
.L_x_13943:
        /* <DEDUP_REMOVED lines=9> */
.L_x_13944:
        /* <DEDUP_REMOVED lines=9> */
.L_x_13929:
        /* <DEDUP_REMOVED lines=9> */
.L_x_13926:
[----:B------:R-:W-:Y:S05]  /*6c10*/  BSYNC.RECONVERGENT B0 ;  /* 0x0000000000007941 */ /* 0x000fea0003800200 */
.L_x_13925:
        /* <DEDUP_REMOVED lines=11> */
[--C-:B012---:R-:W-:Y:S01]  /*6cd0*/  @P3 FFMA.FTZ R6, R181, R162, R163.reuse ;  /* 0x000000a2b5063223 */ /* 0x107fe200000100a3 */
        /* <DEDUP_REMOVED lines=64> */
.L_x_13948:
[----:B012---:R-:W-:Y:S01]  /*70e0*/  @P3 FFMA.FTZ R7, R181, R162, R163 ;  /* 0x000000a2b5073223 */ /* 0x007fe200000100a3 */
        /* <DEDUP_REMOVED lines=64> */
.L_x_13947:
        /* <DEDUP_REMOVED lines=46> */
.L_x_13951:
        /* <DEDUP_REMOVED lines=9> */
.L_x_13952:
        /* <DEDUP_REMOVED lines=9> */
.L_x_13953:
        /* <DEDUP_REMOVED lines=9> */
.L_x_13954:
        /* <DEDUP_REMOVED lines=9> */
.L_x_13955:
        /* <DEDUP_REMOVED lines=9> */
.L_x_13956:
        /* <DEDUP_REMOVED lines=9> */
.L_x_13957:
        /* <DEDUP_REMOVED lines=9> */
.L_x_13950:
        /* <DEDUP_REMOVED lines=9> */
.L_x_13958:
        /* <DEDUP_REMOVED lines=9> */
.L_x_13959:
        /* <DEDUP_REMOVED lines=9> */
.L_x_13960:
        /* <DEDUP_REMOVED lines=9> */
.L_x_13961:
        /* <DEDUP_REMOVED lines=9> */
.L_x_13962:
        /* <DEDUP_REMOVED lines=9> */
.L_x_13963:
        /* <DEDUP_REMOVED lines=9> */
.L_x_13964:
        /* <DEDUP_REMOVED lines=9> */
.L_x_13949:
        /* <DEDUP_REMOVED lines=9> */
.L_x_13946:
[----:B------:R-:W-:Y:S05]  /*80d0*/  BSYNC.RECONVERGENT B0 ;  /* 0x0000000000007941 */ /* 0x000fea0003800200 */
.L_x_13945:
        /* <DEDUP_REMOVED lines=32> */
[----:B------:R-:W-:Y:S01]  /*82e0*/  @P4 F2FP.F16.F32.PACK_AB R7, RZ, R7 ;  /* 0x00000007ff07423e */ /* 0x000fe200000000ff */
[----:B-1----:R-:W-:-:S05]  /*82f0*/  @P4 FMUL.FTZ R6, R60, R6 ;  /* 0x000000063c064220 */ /* 0x002fca0000410000 */
[----:B------:R-:W-:-:S04]  /*8300*/  @P4 F2FP.F16.F32.PACK_AB R6, RZ, R6 ;  /* 0x00000006ff06423e */ /* 0x000fc800000000ff */
[----:B------:R-:W-:Y:S01]  /*8310*/  @P4 PRMT R156, R6, 0x7610, R156 ;  /* 0x00007610069c4816 */ /* 0x000fe2000000009c */
[----:B------:R-:W-:-:S03]  /*8320*/  @P3 FFMA.FTZ R6, R197, R162, R163 ;  /* 0x000000a2c5063223 */ /* 0x000fc600000100a3 */
[----:B------:R-:W-:Y:S01]  /*8330*/  @P4 PRMT R156, R156, 0x5410, R7 ;  /* 0x000054109c9c4816 */ /* 0x000fe20000000007 */
        /* <DEDUP_REMOVED lines=34> */
[----:B------:R-:W-:Y:S06]  /*8560*/  @!P4 BRA `(.L_x_13969) ;  /* 0x0000000c00dcc947 */ /* 0x000fec0003800000 */
[----:B------:R-:W-:-:S05]  /*8570*/  FMUL.FTZ R2, R3, UR14 ;  /* 0x0000000e03027c20 */ /* 0x000fca0008410000 */
[----:B------:R-:W-:-:S04]  /*8580*/  F2FP.F16.F32.PACK_AB R2, RZ, R2 ;  /* 0x00000002ff02723e */ /* 0x000fc800000000ff */
[----:B------:R-:W-:Y:S01]  /*8590*/  PRMT R159, R159, 0x5410, R2 ;  /* 0x000054109f9f7816 */ /* 0x000fe20000000002 */
[----:B------:R-:W-:Y:S06]  /*85a0*/  BRA `(.L_x_13969) ;  /* 0x0000000c00cc7947 */ /* 0x000fec0003800000 */
.L_x_13968:
[----:B------:R-:W-:-:S04]  /*85b0*/  @P3 FFMA.FTZ R3, R195, R162, R163 ;  /* 0x000000a2c3033223 */ /* 0x000fc800000100a3 */
[----:B0123--:R-:W-:Y:S01]  /*85c0*/  @P3 FADD.FTZ R6, R202, -R3 ;  /* 0x80000003ca063221 */ /* 0x00ffe20000010000 */
[----:B------:R-:W-:-:S03]  /*85d0*/  MOV R3, R148 ;  /* 0x0000009400037202 */ /* 0x000fc60000000f00 */
[----:B------:R-:W-:Y:S02]  /*85e0*/  @P3 FFMA.FTZ R3, R2, R6, R148 ;  /* 0x0000000602033223 */ /* 0x000fe40000010094 */
[----:B------:R-:W0:Y:S02]  /*85f0*/  @P4 LDC R6, c[0x0][0x40c] ;  /* 0x00010300ff064b82 */ /* 0x000e240000000800 */
[----:B0-----:R-:W-:-:S05]  /*8600*/  @P4 FMUL.FTZ R3, R3, R6 ;  /* 0x0000000603034220 */ /* 0x001fca0000410000 */
[----:B------:R-:W-:-:S04]  /*8610*/  @P4 F2FP.F16.F32.PACK_AB R3, RZ, R3 ;  /* 0x00000003ff03423e */ /* 0x000fc800000000ff */
[----:B------:R-:W-:Y:S01]  /*8620*/  @P4 PRMT R156, R3, 0x7610, R156 ;  /* 0x00007610039c4816 */ /* 0x000fe2000000009c */
[----:B------:R-:W-:-:S04]  /*8630*/  @P3 FFMA.FTZ R3, R196, R162, R163 ;  /* 0x000000a2c4033223 */ /* 0x000fc800000100a3 */
[----:B------:R-:W-:Y:S01]  /*8640*/  @P3 FADD.FTZ R6, R203, -R3 ;  /* 0x80000003cb063221 */ /* 0x000fe20000010000 */
        /* <DEDUP_REMOVED lines=55> */
.L_x_13967:
        /* <DEDUP_REMOVED lines=13> */
.L_x_13971:
        /* <DEDUP_REMOVED lines=9> */
.L_x_13972:
        /* <DEDUP_REMOVED lines=9> */
.L_x_13973:
        /* <DEDUP_REMOVED lines=9> */
.L_x_13974:
        /* <DEDUP_REMOVED lines=9> */
.L_x_13975:
        /* <DEDUP_REMOVED lines=9> */
.L_x_13976:
        /* <DEDUP_REMOVED lines=9> */
.L_x_13977:
        /* <DEDUP_REMOVED lines=36> */
[----:B------:R-:W-:-:S04]  /*9030*/  F2FP.F16.F32.PACK_AB R2, RZ, R2 ;  /* 0x00000002ff02723e */ /* 0x000fc800000000ff */
[----:B------:R-:W-:Y:S01]  /*9040*/  PRMT R159, R159, 0x5410, R2 ;  /* 0x000054109f9f7816 */ /* 0x000fe20000000002 */
[----:B------:R-:W-:Y:S06]  /*9050*/  BRA `(.L_x_13969) ;  /* 0x0000000400207947 */ /* 0x000fec0003800000 */
.L_x_13970:
        /* <DEDUP_REMOVED lines=9> */
.L_x_13978:
        /* <DEDUP_REMOVED lines=9> */
.L_x_13979:
        /* <DEDUP_REMOVED lines=9> */
.L_x_13980:
        /* <DEDUP_REMOVED lines=9> */
.L_x_13981:
        /* <DEDUP_REMOVED lines=9> */
.L_x_13982:
        /* <DEDUP_REMOVED lines=9> */
.L_x_13983:
        /* <DEDUP_REMOVED lines=9> */
.L_x_13984:
[----:B------:R-:W-:Y:S01]  /*9450*/  ISETP.GT.AND P3, PT, R3, RZ, PT ;  /* 0x000000ff0300720c */ /* 0x000fe20003f64270 */
[----:B------:R-:W-:-:S04]  /*9460*/  FFMA.FTZ R3, R228, R162, R163 ;  /* 0x000000a2e4037223 */ /* 0x000fc800000100a3 */
[----:B------:R-:W-:-:S04]  /*9470*/  FADD.FTZ R3, R229, -R3 ;  /* 0x80000003e5037221 */ /* 0x000fc80000010000 */
[----:B------:R-:W-:Y:S02]  /*9480*/  FMUL.FTZ R2, R2, R3 ;  /* 0x0000000302027220 */ /* 0x000fe40000410000 */
[----:B------:R-:W0:Y:S03]  /*9490*/  @P4 LDC R3, c[0x0][0x40c] ;  /* 0x00010300ff034b82 */ /* 0x000e260000000800 */
[----:B------:R-:W-:-:S05]  /*94a0*/  FSEL R2, R2, RZ, P3 ;  /* 0x000000ff02027208 */ /* 0x000fca0001800000 */
[----:B0-----:R-:W-:-:S05]  /*94b0*/  @P4 FMUL.FTZ R2, R2, R3 ;  /* 0x0000000302024220 */ /* 0x001fca0000410000 */
[----:B------:R-:W-:-:S04]  /*94c0*/  @P4 F2FP.F16.F32.PACK_AB R2, RZ, R2 ;  /* 0x00000002ff02423e */ /* 0x000fc800000000ff */
[----:B------:R-:W-:-:S07]  /*94d0*/  @P4 PRMT R159, R159, 0x5410, R2 ;  /* 0x000054109f9f4816 */ /* 0x000fce0000000002 */
.L_x_13969:
[----:B------:R-:W0:Y:S02]  /*94e0*/  @P5 LDC.64 R2, c[0x0][0x478] ;  /* 0x00011e00ff025b82 */ /* 0x000e240000000a00 */
[----:B0-----:R-:W-:-:S05]  /*94f0*/  @P5 IMAD.WIDE.U32 R2, R161, 0x20, R2 ;  /* 0x00000020a1025825 */ /* 0x001fca00078e0002 */
[----:B------:R-:W-:Y:S04]  /*9500*/  @P5 STG.E.128 desc[UR8][R2.64], R60 ;  /* 0x0000003c02005986 */ /* 0x000fe8000c101d08 */
[----:B------:R0:W-:Y:S02]  /*9510*/  @P5 STG.E.128 desc[UR8][R2.64+0x10], R140 ;  /* 0x0000108c02005986 */ /* 0x0001e4000c101d08 */
[----:B0-----:R-:W0:Y:S02]  /*9520*/  @P4 LDC.64 R2, c[0x0][0x468] ;  /* 0x00011a00ff024b82 */ /* 0x001e240000000a00 */
[----:B0-----:R-:W-:-:S05]  /*9530*/  @P4 IMAD.WIDE.U32 R2, R160, 0x10, R2 ;  /* 0x00000010a0024825 */ /* 0x001fca00078e0002 */
[----:B------:R4:W-:Y:S02]  /*9540*/  @P4 STG.E.128 desc[UR8][R2.64], R156 ;  /* 0x0000009c02004986 */ /* 0x0009e4000c101d08 */
.L_x_13966:
[----:B------:R-:W-:Y:S05]  /*9550*/  BSYNC.RECONVERGENT B0 ;  /* 0x0000000000007941 */ /* 0x000fea0003800200 */
.L_x_13965:
[----:B----4-:R-:W4:Y:S01]  /*9560*/  LDC.64 R2, c[0x0][0x380] ;  /* 0x0000e000ff027b82 */ /* 0x010f220000000a00 */
[----:B------:R-:W-:Y:S01]  /*9570*/  UPLOP3.LUT UP1, UPT, UPT, UPT, UP1, 0x40, 0x4 ;  /* 0x000000000004789c */ /* 0x000fe20003f2e810 */
[----:B----4-:R-:W-:-:S04]  /*9580*/  IADD3 R4, PT, PT, R4, R2, RZ ;  /* 0x0000000204047210 */ /* 0x010fc80007ffe0ff */
[----:B------:R-:W-:-:S13]  /*9590*/  ISETP.GE.AND P3, PT, R4, R3, PT ;  /* 0x000000030400720c */ /* 0x000fda0003f66270 */
[----:B------:R-:W-:Y:S05]  /*95a0*/  @!P3 BRA `(.L_x_13985) ;  /* 0xffffff740008b947 */ /* 0x000fea000383ffff */
.L_x_13871:
        /* <DEDUP_REMOVED lines=52> */
.L_x_13986:
        /* <DEDUP_REMOVED lines=9> */
.L_x_19416:


//--------------------- .text._ZN10layer_norm13ln_bwd_kernelINS_13Kernel_traitsIf6__halffS2_fjLj5120ELj1ELj1ELj4ELj16ENS_18Kernel_traits_baseILj5120EfS2_fS2_fjLj128EEEEELb0ELb0ELb1ELb1EEEvNS_9BwdParamsE --------------------------
	.section	.text._ZN10layer_norm13ln_bwd_kernelINS_13Kernel_traitsIf6__halffS2_fjLj5120ELj1ELj1ELj4ELj16ENS_18Kernel_traits_baseILj5120EfS2_fS2_fjLj128EEEEELb0ELb0ELb1ELb1EEEvNS_9BwdParamsE,"ax",@progbits
	.align	128
        .global         _ZN10layer_norm13ln_bwd_kernelINS_13Kernel_traitsIf6__halffS2_fjLj5120ELj1ELj1ELj4ELj16ENS_18Kernel_traits_baseILj5120EfS2_fS2_fjLj128EEEEELb0ELb0ELb1ELb1EEEvNS_9BwdParamsE
        .type           _ZN10layer_norm13ln_bwd_kernelINS_13Kernel_traitsIf6__halffS2_fjLj5120ELj1ELj1ELj4ELj16ENS_18Kernel_traits_baseILj5120EfS2_fS2_fjLj128EEEEELb0ELb0ELb1ELb1EEEvNS_9BwdParamsE,@function
        .size           _ZN10layer_norm13ln_bwd_kernelINS_13Kernel_traitsIf6__halffS2_fjLj5120ELj1ELj1ELj4ELj16ENS_18Kernel_traits_baseILj5120EfS2_fS2_fjLj128EEEEELb0ELb0ELb1ELb1EEEvNS_9BwdParamsE,(.L_x_19417 - _ZN10layer_norm13ln_bwd_kernelINS_13Kernel_traitsIf6__halffS2_fjLj5120ELj1ELj1ELj4ELj16ENS_18Kernel_traits_baseILj5120EfS2_fS2_fjLj128EEEEELb0ELb0ELb1ELb1EEEvNS_9BwdParamsE)
        .other          _ZN10layer_norm13ln_bwd_kernelINS_13Kernel_traitsIf6__halffS2_fjLj5120ELj1ELj1ELj4ELj16ENS_18Kernel_traits_baseILj5120EfS2_fS2_fjLj128EEEEELb0ELb0ELb1ELb1EEEvNS_9BwdParamsE,@"STO_CUDA_ENTRY STV_DEFAULT"
_ZN10layer_norm13ln_bwd_kernelINS_13Kernel_traitsIf6__halffS2_fjLj5120ELj1ELj1ELj4ELj16ENS_18Kernel_traits_baseILj5120EfS2_fS2_fjLj128EEEEELb0ELb0ELb1ELb1EEEvNS_9BwdParamsE:
.text._ZN10layer_norm13ln_bwd_kernelINS_13Kernel_traitsIf6__halffS2_fjLj5120ELj1ELj1ELj4ELj16ENS_18Kernel_traits_baseILj5120EfS2_fS2_fjLj128EEEEELb0ELb0ELb1ELb1EEEvNS_9BwdParamsE:
        /* <DEDUP_REMOVED lines=76> */
.L_x_14082:
        /* <DEDUP_REMOVED lines=25> */
[----:B------:R-:W-:Y:S01]  /*0650*/  USHF.R.S32.HI UR16, URZ, 0x1f, UR8 ;  /* 0x0000001fff107899 */ /* 0x000fe20008011408 */
[----:B------:R-:W2:Y:S01]  /*0660*/  LDC.64 R10, c[0x0][0x3a8] ;  /* 0x0000ea00ff0a7b82 */ /* 0x000ea20000000a00 */
[----:B------:R-:W-:Y:S01]  /*0670*/  ULEA UR32, UP0, UR8, UR22, 0x2 ;  /* 0x0000001608207291 */ /* 0x000fe2000f8010ff */
[----:B------:R-:W-:Y:S01]  /*0680*/  ISETP.NE.AND P1, PT, RZ, UR28, PT ;  /* 0x0000001cff007c0c */ /* 0x000fe2000bf25270 */
[----:B------:R-:W-:Y:S01]  /*0690*/  ULEA.HI UR10, UR10, UR9, URZ, 0x3 ;  /* 0x000000090a0a7291 */ /* 0x000fe2000f8f18ff */
[----:B------:R3:W-:Y:S01]  /*06a0*/  STL [R1+0x20], R156 ;  /* 0x0000209c01007387 */ /* 0x0007e20000100800 */
[----:B------:R-:W-:-:S02]  /*06b0*/  USHF.R.S32.HI UR9, URZ, 0x1f, UR11 ;  /* 0x0000001fff097899 */ /* 0x000fc4000801140b */
[----:B------:R-:W-:Y:S01]  /*06c0*/  ULEA.HI.X UR16, UR8, UR23, UR16, 0x2, UP0 ;  /* 0x0000001708107291 */ /* 0x000fe200080f1410 */
[----:B------:R-:W-:Y:S01]  /*06d0*/  MOV R12, UR32 ;  /* 0x00000020000c7c02 */ /* 0x000fe20008000f00 */
[----:B------:R-:W-:Y:S01]  /*06e0*/  ULEA.HI UR9, UR9, UR11, URZ, 0x3 ;  /* 0x0000000b09097291 */ /* 0x000fe2000f8f18ff */
[----:B------:R-:W-:-:S03]  /*06f0*/  MOV R2, UR10 ;  /* 0x0000000a00027c02 */ /* 0x000fc60008000f00 */
[----:B------:R-:W-:Y:S02]  /*0700*/  MOV R13, UR16 ;  /* 0x00000010000d7c02 */ /* 0x000fe40008000f00 */
[----:B------:R-:W-:-:S03]  /*0710*/  MOV R4, UR9 ;  /* 0x0000000900047c02 */ /* 0x000fc60008000f00 */
[----:B------:R4:W3:Y:S01]  /*0720*/  LDG.E R0, desc[UR18][R12.64] ;  /* 0x000000120c007981 */ /* 0x0008e2000c1e1900 */
[-C--:B0-----:R-:W-:Y:S02]  /*0730*/  LEA.HI.SX32 R221, R2, R193.reuse, 0x1d ;  /* 0x000000c102dd7211 */ /* 0x081fe400078feaff */
[----:B------:R-:W-:Y:S02]  /*0740*/  LEA.HI.SX32 R193, R4, R193, 0x1d ;  /* 0x000000c104c17211 */ /* 0x000fe400078feaff */
[C---:B------:R-:W-:Y:S01]  /*0750*/  IADD3 R219, PT, PT, R221.reuse, 0x80, RZ ;  /* 0x00000080dddb7810 */ /* 0x040fe20007ffe0ff */
[--C-:B--2---:R-:W-:Y:S01]  /*0760*/  IMAD.WIDE.U32 R2, R221, 0x20, R10.reuse ;  /* 0x00000020dd027825 */ /* 0x104fe200078e000a */
[C---:B----4-:R-:W-:Y:S02]  /*0770*/  IADD3 R13, PT, PT, R193.reuse, 0x80, RZ ;  /* 0x00000080c10d7810 */ /* 0x050fe40007ffe0ff */
[----:B------:R-:W-:Y:S01]  /*0780*/  IADD3 R169, PT, PT, R193, 0x100, RZ ;  /* 0x00000100c1a97810 */ /* 0x000fe20007ffe0ff */
[----:B------:R-:W-:Y:S01]  /*0790*/  IMAD.WIDE.U32 R184, R219, 0x20, R10 ;  /* 0x00000020dbb87825 */ /* 0x000fe200078e000a */
[----:B------:R-:W-:Y:S01]  /*07a0*/  IADD3 R217, PT, PT, R221, 0x100, RZ ;  /* 0x00000100ddd97810 */ /* 0x000fe20007ffe0ff */
[----:B------:R-:W2:Y:S02]  /*07b0*/  LDG.E.128 R4, desc[UR18][R2.64] ;  /* 0x0000001202047981 */ /* 0x000ea4000c1e1d00 */
[--C-:B-1----:R-:W-:Y:S01]  /*07c0*/  IMAD.WIDE.U32 R12, R13, 0x10, R8.reuse ;  /* 0x000000100d0c7825 */ /* 0x102fe200078e0008 */
[----:B------:R-:W-:Y:S01]  /*07d0*/  IADD3 R215, PT, PT, R221, 0x180, RZ ;  /* 0x00000180ddd77810 */ /* 0x000fe20007ffe0ff */
[----:B------:R0:W4:Y:S02]  /*07e0*/  LDG.E.128 R20, desc[UR18][R2.64+0x10] ;  /* 0x0000101202147981 */ /* 0x000124000c1e1d00 */
[--C-:B------:R-:W-:Y:S01]  /*07f0*/  IMAD.WIDE.U32 R168, R169, 0x10, R8.reuse ;  /* 0x00000010a9a87825 */ /* 0x100fe200078e0008 */
[C---:B------:R-:W-:Y:S01]  /*0800*/  IADD3 R181, PT, PT, R193.reuse, 0x180, RZ ;  /* 0x00000180c1b57810 */ /* 0x040fe20007ffe0ff */
[----:B------:R-:W4:Y:S02]  /*0810*/  LDG.E.128 R12, desc[UR18][R12.64] ;  /* 0x000000120c0c7981 */ /* 0x000f24000c1e1d00 */
[C---:B------:R-:W-:Y:S01]  /*0820*/  IMAD.WIDE.U32 R204, R193.reuse, 0x10, R8 ;  /* 0x00000010c1cc7825 */ /* 0x040fe200078e0008 */
[----:B------:R-:W-:Y:S01]  /*0830*/  IADD3 R193, PT, PT, R193, 0x200, RZ ;  /* 0x00000200c1c17810 */ /* 0x000fe20007ffe0ff */
[----:B------:R-:W4:Y:S02]  /*0840*/  LDG.E.128 R16, desc[UR18][R184.64+0x10] ;  /* 0x00001012b8107981 */ /* 0x000f24000c1e1d00 */
[----:B------:R-:W-:-:S02]  /*0850*/  IMAD.WIDE.U32 R196, R217, 0x20, R10 ;  /* 0x00000020d9c47825 */ /* 0x000fc400078e000a */
[----:B------:R-:W4:Y:S02]  /*0860*/  LDG.E.128 R168, desc[UR18][R168.64] ;  /* 0x00000012a8a87981 */ /* 0x000f24000c1e1d00 */
[----:B------:R-:W-:Y:S02]  /*0870*/  IMAD.WIDE.U32 R208, R215, 0x20, R10 ;  /* 0x00000020d7d07825 */ /* 0x000fe400078e000a */
[----:B------:R-:W4:Y:S02]  /*0880*/  LDG.E.128 R200, desc[UR18][R184.64] ;  /* 0x00000012b8c87981 */ /* 0x000f24000c1e1d00 */
[--C-:B------:R-:W-:Y:S02]  /*0890*/  IMAD.WIDE.U32 R192, R193, 0x10, R8.reuse ;  /* 0x00000010c1c07825 */ /* 0x100fe400078e0008 */
[----:B------:R-:W4:Y:S04]  /*08a0*/  LDG.E.128 R172, desc[UR18][R196.64+0x10] ;  /* 0x00001012c4ac7981 */ /* 0x000f28000c1e1d00 */
[----:B------:R-:W4:Y:S04]  /*08b0*/  LDG.E.128 R204, desc[UR18][R204.64] ;  /* 0x00000012cccc7981 */ /* 0x000f28000c1e1d00 */
[----:B------:R-:W4:Y:S04]  /*08c0*/  LDG.E.128 R24, desc[UR18][R196.64] ;  /* 0x00000012c4187981 */ /* 0x000f28000c1e1d00 */
[----:B------:R-:W4:Y:S04]  /*08d0*/  LDG.E.128 R176, desc[UR18][R208.64] ;  /* 0x00000012d0b07981 */ /* 0x000f28000c1e1d00 */
[----:B------:R-:W4:Y:S01]  /*08e0*/  LDG.E.128 R192, desc[UR18][R192.64] ;  /* 0x00000012c0c07981 */ /* 0x000f22000c1e1d00 */
[----:B------:R-:W-:Y:S01]  /*08f0*/  UISETP.NE.U32.AND UP0, UPT, UR4, URZ, UPT ;  /* 0x000000ff0400728c */ /* 0x000fe2000bf05070 */
[----:B0-----:R-:W-:Y:S01]  /*0900*/  IADD3 R3, PT, PT, R221, 0x200, RZ ;  /* 0x00000200dd037810 */ /* 0x001fe20007ffe0ff */
[----:B------:R-:W-:Y:S01]  /*0910*/  IMAD.WIDE.U32 R180, R181, 0x10, R8 ;  /* 0x00000010b5b47825 */ /* 0x000fe200078e0008 */
[----:B------:R0:W4:Y:S01]  /*0920*/  LDG.E.128 R184, desc[UR18][R208.64+0x10] ;  /* 0x00001012d0b87981 */ /* 0x000122000c1e1d00 */
[----:B------:R-:W-:-:S02]  /*0930*/  UISETP.NE.AND.EX UP0, UPT, UR5, URZ, UPT, UP0 ;  /* 0x000000ff0500728c */ /* 0x000fc4000bf05300 */
[----:B------:R-:W-:Y:S02]  /*0940*/  IMAD.WIDE.U32 R222, R3, 0x20, R10 ;  /* 0x0000002003de7825 */ /* 0x000fe400078e000a */
[----:B------:R-:W4:Y:S02]  /*0950*/  LDG.E.128 R180, desc[UR18][R180.64] ;  /* 0x00000012b4b47981 */ /* 0x000f24000c1e1d00 */
[----:B------:R-:W-:Y:S02]  /*0960*/  PLOP3.LUT P0, PT, PT, PT, UP0, 0x80, 0x8 ;  /* 0x000000000008781c */ /* 0x000fe40003f0f008 */
[----:B------:R-:W4:Y:S04]  /*0970*/  LDG.E.128 R188, desc[UR18][R222.64] ;  /* 0x00000012debc7981 */ /* 0x000f28000c1e1d00 */
[----:B------:R-:W4:Y:S07]  /*0980*/  LDG.E.128 R196, desc[UR18][R222.64+0x10] ;  /* 0x00001012dec47981 */ /* 0x000f2e000c1e1d00 */
[----:B------:R-:W1:Y:S08]  /*0990*/  @P0 LDC.64 R8, c[0x0][0x438] ;  /* 0x00010e00ff080b82 */ /* 0x000e700000000a00 */
[----:B------:R-:W1:Y:S08]  /*09a0*/  @P0 LDC.64 R10, c[0x0][0x438] ;  /* 0x00010e00ff0a0b82 */ /* 0x000e700000000a00 */
[----:B------:R-:W1:Y:S08]  /*09b0*/  @P0 LDC.64 R212, c[0x0][0x438] ;  /* 0x00010e00ffd40b82 */ /* 0x000e700000000a00 */
[----:B0-----:R-:W0:Y:S01]  /*09c0*/  @P0 LDC.64 R208, c[0x0][0x438] ;  /* 0x00010e00ffd00b82 */ /* 0x001e220000000a00 */
[----:B-1----:R-:W-:-:S05]  /*09d0*/  @P0 IMAD.WIDE.U32 R8, R215, 0x20, R8 ;  /* 0x00000020d7080825 */ /* 0x002fca00078e0008 */
[----:B------:R-:W5:Y:S01]  /*09e0*/  @P0 LDG.E.128 R140, desc[UR18][R8.64] ;  /* 0x00000012088c0981 */ /* 0x000f62000c1e1d00 */
[----:B------:R-:W-:Y:S01]  /*09f0*/  @P0 IMAD.WIDE.U32 R10, R3, 0x20, R10 ;  /* 0x00000020030a0825 */ /* 0x000fe200078e000a */
[----:B------:R-:W1:Y:S02]  /*0a00*/  @P0 LDC.64 R210, c[0x0][0x438] ;  /* 0x00010e00ffd20b82 */ /* 0x000e640000000a00 */
[----:B------:R4:W5:Y:S04]  /*0a10*/  @P0 LDG.E.128 R144, desc[UR18][R8.64+0x10] ;  /* 0x0000101208900981 */ /* 0x000968000c1e1d00 */
[----:B------:R-:W5:Y:S01]  /*0a20*/  @P0 LDG.E.128 R148, desc[UR18][R10.64] ;  /* 0x000000120a940981 */ /* 0x000f62000c1e1d00 */
[----:B------:R-:W-:-:S03]  /*0a30*/  @P0 IMAD.WIDE.U32 R212, R221, 0x20, R212 ;  /* 0x00000020ddd40825 */ /* 0x000fc600078e00d4 */
[----:B------:R1:W5:Y:S04]  /*0a40*/  @P0 LDG.E.128 R152, desc[UR18][R10.64+0x10] ;  /* 0x000010120a980981 */ /* 0x000368000c1e1d00 */
[----:B------:R-:W5:Y:S01]  /*0a50*/  @P0 LDG.E.128 R116, desc[UR18][R212.64] ;  /* 0x00000012d4740981 */ /* 0x000f62000c1e1d00 */
[----:B0-----:R-:W-:-:S03]  /*0a60*/  @P0 IMAD.WIDE.U32 R208, R219, 0x20, R208 ;  /* 0x00000020dbd00825 */ /* 0x001fc600078e00d0 */
[----:B------:R0:W5:Y:S04]  /*0a70*/  @P0 LDG.E.128 R120, desc[UR18][R212.64+0x10] ;  /* 0x00001012d4780981 */ /* 0x000168000c1e1d00 */
[----:B------:R-:W5:Y:S04]  /*0a80*/  @P0 LDG.E.128 R124, desc[UR18][R208.64] ;  /* 0x00000012d07c0981 */ /* 0x000f68000c1e1d00 */
[----:B------:R0:W5:Y:S01]  /*0a90*/  @P0 LDG.E.128 R128, desc[UR18][R208.64+0x10] ;  /* 0x00001012d0800981 */ /* 0x000162000c1e1d00 */
[----:B---3--:R-:W-:-:S04]  /*0aa0*/  FSEL R0, R0, RZ, !P1 ;  /* 0x000000ff00007208 */ /* 0x008fc80004800000 */
[----:B------:R-:W-:-:S13]  /*0ab0*/  R2UR UR9, R0 ;  /* 0x00000000000972ca */ /* 0x000fda00000e0000 */
[----:B--2---:R-:W-:Y:S01]  /*0ac0*/  FADD.FTZ R0, R4, -UR9 ;  /* 0x8000000904007e21 */ /* 0x004fe20008010000 */
[----:B------:R-:W-:Y:S01]  /*0ad0*/  FADD.FTZ R4, R7, -UR9 ;  /* 0x8000000907047e21 */ /* 0x000fe20008010000 */
[----:B----4-:R-:W-:Y:S01]  /*0ae0*/  FADD.FTZ R7, R22, -UR9 ;  /* 0x8000000916077e21 */ /* 0x010fe20008010000 */
[----:B------:R-:W-:Y:S02]  /*0af0*/  HADD2.F32 R156, -RZ, R14.H1_H1 ;  /* 0x3000000eff9c7230 */ /* 0x000fe40000004100 */
[----:B------:R-:W-:Y:S02]  /*0b00*/  HADD2.F32 R224, -RZ, R13.H1_H1 ;  /* 0x3000000dffe07230 */ /* 0x000fe40000004100 */
[----:B------:R-:W-:Y:S01]  /*0b10*/  FADD.FTZ R22, R17, -UR9 ;  /* 0x8000000911167e21 */ /* 0x000fe20008010000 */
[--C-:B------:R-:W-:Y:S01]  /*0b20*/  HADD2.F32 R225, -RZ, R12.reuse.H0_H0 ;  /* 0x2000000cffe17230 */ /* 0x100fe20000004100 */
[----:B------:R-:W-:Y:S01]  /*0b30*/  MOV R17, R156 ;  /* 0x0000009c00117202 */ /* 0x000fe20000000f00 */
[----:B------:R-:W-:-:S02]  /*0b40*/  HADD2.F32 R252, -RZ, R12.H1_H1 ;  /* 0x3000000cfffc7230 */ /* 0x000fc40000004100 */
[----:B------:R-:W-:Y:S02]  /*0b50*/  HADD2.F32 R8, -RZ, R170.H0_H0 ;  /* 0x200000aaff087230 */ /* 0x000fe40000004100 */
[----:B------:R-:W-:Y:S02]  /*0b60*/  HADD2.F32 R226, -RZ, R13.H0_H0 ;  /* 0x2000000dffe27230 */ /* 0x000fe40000004100 */
[----:B------:R-:W-:Y:S01]  /*0b70*/  FADD.FTZ R214, R200, -UR9 ;  /* 0x80000009c8d67e21 */ /* 0x000fe20008010000 */
[----:B------:R-:W-:Y:S02]  /*0b80*/  HADD2.F32 R12, -RZ, R14.H0_H0 ;  /* 0x2000000eff0c7230 */ /* 0x000fe40000004100 */
[--C-:B------:R-:W-:Y:S02]  /*0b90*/  HADD2.F32 R157, -RZ, R15.reuse.H0_H0 ;  /* 0x2000000fff9d7230 */ /* 0x100fe40000004100 */
[----:B------:R-:W-:Y:S02]  /*0ba0*/  HADD2.F32 R227, -RZ, R15.H1_H1 ;  /* 0x3000000fffe37230 */ /* 0x000fe40000004100 */
[----:B------:R-:W-:-:S02]  /*0bb0*/  HADD2.F32 R156, -RZ, R171.H1_H1 ;  /* 0x300000abff9c7230 */ /* 0x000fc40000004100 */
[----:B------:R-:W-:Y:S01]  /*0bc0*/  FADD.FTZ R200, R18, -UR9 ;  /* 0x8000000912c87e21 */ /* 0x000fe20008010000 */
[--C-:B------:R-:W-:Y:S01]  /*0bd0*/  HADD2.F32 R14, -RZ, R169.reuse.H0_H0 ;  /* 0x200000a9ff0e7230 */ /* 0x100fe20000004100 */
[----:B-1----:R-:W-:Y:S01]  /*0be0*/  MOV R11, R224 ;  /* 0x000000e0000b7202 */ /* 0x002fe20000000f00 */
[----:B------:R-:W-:Y:S02]  /*0bf0*/  HADD2.F32 R13, -RZ, R169.H1_H1 ;  /* 0x300000a9ff0d7230 */ /* 0x000fe40000004100 */
[----:B------:R-:W-:Y:S01]  /*0c00*/  FADD.FTZ R169, R173, -UR9 ;  /* 0x80000009ada97e21 */ /* 0x000fe20008010000 */
[--C-:B------:R-:W-:Y:S02]  /*0c10*/  HADD2.F32 R220, -RZ, R206.reuse.H0_H0 ;  /* 0x200000ceffdc7230 */ /* 0x100fe40000004100 */
[----:B0-----:R-:W-:Y:S01]  /*0c20*/  FADD.FTZ R213, R201, -UR9 ;  /* 0x80000009c9d57e21 */ /* 0x001fe20008010000 */
[----:B------:R-:W-:Y:S02]  /*0c30*/  HADD2.F32 R219, -RZ, R206.H1_H1 ;  /* 0x300000ceffdb7230 */ /* 0x000fe40000004100 */
[----:B------:R-:W-:Y:S01]  /*0c40*/  FADD.FTZ R212, R202, -UR9 ;  /* 0x80000009cad47e21 */ /* 0x000fe20008010000 */
[----:B------:R-:W-:Y:S01]  /*0c50*/  HADD2.F32 R18, -RZ, R170.H1_H1 ;  /* 0x300000aaff127230 */ /* 0x000fe20000004100 */
[----:B------:R-:W-:Y:S01]  /*0c60*/  MOV R173, R8 ;  /* 0x0000000800ad7202 */ /* 0x000fe20000000f00 */
[----:B------:R-:W-:-:S02]  /*0c70*/  HADD2.F32 R10, -RZ, R171.H0_H0 ;  /* 0x200000abff0a7230 */ /* 0x000fc40000004100 */
[----:B------:R-:W-:Y:S01]  /*0c80*/  FADD.FTZ R201, R19, -UR9 ;  /* 0x8000000913c97e21 */ /* 0x000fe20008010000 */
[----:B------:R-:W-:Y:S01]  /*0c90*/  FADD.FTZ R202, R24, -UR9 ;  /* 0x8000000918ca7e21 */ /* 0x000fe20008010000 */
[----:B------:R-:W-:Y:S01]  /*0ca0*/  FADD.FTZ R170, R174, -UR9 ;  /* 0x80000009aeaa7e21 */ /* 0x000fe20008010000 */
[----:B------:R-:W-:Y:S01]  /*0cb0*/  FADD.FTZ R206, R176, -UR9 ;  /* 0x80000009b0ce7e21 */ /* 0x000fe20008010000 */
[----:B------:R-:W-:Y:S01]  /*0cc0*/  MOV R19, R252 ;  /* 0x000000fc00137202 */ /* 0x000fe20000000f00 */
[--C-:B------:R-:W-:Y:S01]  /*0cd0*/  HADD2.F32 R252, -RZ, R194.reuse.H0_H0 ;  /* 0x200000c2fffc7230 */ /* 0x100fe20000004100 */
[----:B------:R-:W-:Y:S01]  /*0ce0*/  MOV R24, R227 ;  /* 0x000000e300187202 */ /* 0x000fe20000000f00 */
[----:B------:R-:W-:Y:S01]  /*0cf0*/  HADD2.F32 R227, -RZ, R194.H1_H1 ;  /* 0x300000c2ffe37230 */ /* 0x000fe20000004100 */
[----:B------:R-:W-:Y:S01]  /*0d00*/  MOV R176, R157 ;  /* 0x0000009d00b07202 */ /* 0x000fe20000000f00 */
[--C-:B------:R-:W-:Y:S01]  /*0d10*/  HADD2.F32 R157, -RZ, R195.reuse.H0_H0 ;  /* 0x200000c3ff9d7230 */ /* 0x100fe20000004100 */
[----:B------:R-:W-:Y:S01]  /*0d20*/  MOV R174, R156 ;  /* 0x0000009c00ae7202 */ /* 0x000fe20000000f00 */
[----:B------:R-:W-:Y:S01]  /*0d30*/  HADD2.F32 R156, -RZ, R195.H1_H1 ;  /* 0x300000c3ff9c7230 */ /* 0x000fe20000004100 */
[----:B------:R-:W-:-:S02]  /*0d40*/  MOV R194, R173 ;  /* 0x000000ad00c27202 */ /* 0x000fc40000000f00 */
[----:B------:R-:W-:Y:S02]  /*0d50*/  MOV R195, R11 ;  /* 0x0000000b00c37202 */ /* 0x000fe40000000f00 */
[----:B------:R-:W-:Y:S01]  /*0d60*/  MOV R173, R10 ;  /* 0x0000000a00ad7202 */ /* 0x000fe20000000f00 */
[----:B------:R-:W2:Y:S04]  /*0d70*/  LDL R11, [R1+0x18] ;  /* 0x00001800010b7983 */ /* 0x000ea80000100800 */
[----:B------:R-:W3:Y:S01]  /*0d80*/  LDL R10, [R1+0x14] ;  /* 0x00001400010a7983 */ /* 0x000ee20000100800 */
[----:B------:R-:W-:Y:S01]  /*0d90*/  FADD.FTZ R3, R6, -UR9 ;  /* 0x8000000906037e21 */ /* 0x000fe20008010000 */
[----:B------:R-:W-:Y:S01]  /*0da0*/  FADD.FTZ R2, R5, -UR9 ;  /* 0x8000000905027e21 */ /* 0x000fe20008010000 */
[----:B------:R-:W-:Y:S01]  /*0db0*/  MOV R9, R225 ;  /* 0x000000e100097202 */ /* 0x000fe20000000f00 */
[----:B------:R-:W-:-:S02]  /*0dc0*/  HADD2.F32 R218, -RZ, R205.H0_H0 ;  /* 0x200000cdffda7230 */ /* 0x000fc40000004100 */
[----:B------:R-:W-:Y:S01]  /*0dd0*/  FADD.FTZ R6, R21, -UR9 ;  /* 0x8000000915067e21 */ /* 0x000fe20008010000 */
[----:B------:R-:W-:Y:S02]  /*0de0*/  HADD2.F32 R215, -RZ, R204.H1_H1 ;  /* 0x300000ccffd77230 */ /* 0x000fe40000004100 */
[----:B------:R-:W-:Y:S01]  /*0df0*/  FADD.FTZ R21, R16, -UR9 ;  /* 0x8000000910157e21 */ /* 0x000fe20008010000 */
[----:B------:R-:W-:Y:S02]  /*0e00*/  HADD2.F32 R15, -RZ, R168.H1_H1 ;  /* 0x300000a8ff0f7230 */ /* 0x000fe40000004100 */
[----:B------:R-:W-:Y:S01]  /*0e10*/  FMUL.FTZ R3, R3, UR30 ;  /* 0x0000001e03037c20 */ /* 0x000fe20008410000 */
[----:B------:R-:W-:Y:S02]  /*0e20*/  HADD2.F32 R216, -RZ, R204.H0_H0 ;  /* 0x200000ccffd87230 */ /* 0x000fe40000004100 */
[----:B------:R-:W-:Y:S01]  /*0e30*/  FADD.FTZ R209, R179, -UR9 ;  /* 0x80000009b3d17e21 */ /* 0x000fe20008010000 */
[----:B------:R-:W-:-:S02]  /*0e40*/  HADD2.F32 R16, -RZ, R168.H0_H0 ;  /* 0x200000a8ff107230 */ /* 0x000fc40000004100 */
[----:B------:R-:W-:Y:S01]  /*0e50*/  FMUL.FTZ R2, R2, UR30 ;  /* 0x0000001e02027c20 */ /* 0x000fe20008410000 */
[----:B------:R-:W-:Y:S01]  /*0e60*/  FADD.FTZ R204, R26, -UR9 ;  /* 0x800000091acc7e21 */ /* 0x000fe20008010000 */
[----:B------:R-:W-:Y:S01]  /*0e70*/  FADD.FTZ R208, R178, -UR9 ;  /* 0x80000009b2d07e21 */ /* 0x000fe20008010000 */
[----:B------:R-:W-:Y:S01]  /*0e80*/  MOV R179, R9 ;  /* 0x0000000900b37202 */ /* 0x000fe20000000f00 */
[--C-:B------:R-:W-:Y:S01]  /*0e90*/  HADD2.F32 R26, -RZ, R183.reuse.H0_H0 ;  /* 0x200000b7ff1a7230 */ /* 0x100fe20000004100 */
[----:B------:R-:W4:Y:S01]  /*0ea0*/  LDL R9, [R1+0x10] ;  /* 0x0000100001097983 */ /* 0x000f220000100800 */
[----:B------:R-:W-:Y:S02]  /*0eb0*/  HADD2.F32 R178, -RZ, R183.H1_H1 ;  /* 0x300000b7ffb27230 */ /* 0x000fe40000004100 */
[----:B------:R-:W-:Y:S01]  /*0ec0*/  FADD.FTZ R183, R186, -UR9 ;  /* 0x80000009bab77e21 */ /* 0x000fe20008010000 */
[----:B------:R-:W-:Y:S01]  /*0ed0*/  FFMA.FTZ R106, R3, R218, R106 ;  /* 0x000000da036a7223 */ /* 0x000fe2000001006a */
[----:B------:R-:W-:Y:S01]  /*0ee0*/  FADD.FTZ R30, R30, R218 ;  /* 0x000000da1e1e7221 */ /* 0x000fe20000010000 */
[----:B------:R-:W-:Y:S01]  /*0ef0*/  FADD.FTZ R186, R189, -UR9 ;  /* 0x80000009bdba7e21 */ /* 0x000fe20008010000 */
[----:B------:R-:W-:Y:S01]  /*0f00*/  FFMA.FTZ R105, R2, R215, R105 ;  /* 0x000000d702697223 */ /* 0x000fe20000010069 */
[----:B------:R-:W-:Y:S01]  /*0f10*/  FADD.FTZ R29, R29, R215 ;  /* 0x000000d71d1d7221 */ /* 0x000fe20000010000 */
[----:B------:R-:W-:Y:S01]  /*0f20*/  FADD.FTZ R189, R196, -UR9 ;  /* 0x80000009c4bd7e21 */ /* 0x000fe20008010000 */
[--C-:B------:R-:W-:Y:S01]  /*0f30*/  HADD2.F32 R222, -RZ, R207.reuse.H0_H0 ;  /* 0x200000cfffde7230 */ /* 0x100fe20000004100 */
[----:B------:R-:W-:Y:S01]  /*0f40*/  MOV R196, R12 ;  /* 0x0000000c00c47202 */ /* 0x000fe20000000f00 */
[----:B------:R-:W-:-:S02]  /*0f50*/  HADD2.F32 R221, -RZ, R207.H1_H1 ;  /* 0x300000cfffdd7230 */ /* 0x000fc40000004100 */
[----:B------:R-:W-:Y:S01]  /*0f60*/  FADD.FTZ R207, R177, -UR9 ;  /* 0x80000009b1cf7e21 */ /* 0x000fe20008010000 */
[----:B------:R-:W4:Y:S01]  /*0f70*/  LDL R12, [R1+0x1c] ;  /* 0x00001c00010c7983 */ /* 0x000f220000100800 */
[----:B------:R-:W-:-:S03]  /*0f80*/  MOV R177, R13 ;  /* 0x0000000d00b17202 */ /* 0x000fc60000000f00 */
[----:B------:R-:W4:Y:S01]  /*0f90*/  LDL R13, [R1] ;  /* 0x00000000010d7983 */ /* 0x000f220000100800 */
[----:B------:R-:W-:-:S05]  /*0fa0*/  @P0 IMAD.WIDE.U32 R210, R217, 0x20, R210 ;  /* 0x00000020d9d20825 */ /* 0x000fca00078e00d2 */
[----:B------:R-:W5:Y:S04]  /*0fb0*/  @P0 LDG.E.128 R132, desc[UR18][R210.64] ;  /* 0x00000012d2840981 */ /* 0x000f68000c1e1d00 */
[----:B------:R0:W5:Y:S02]  /*0fc0*/  @P0 LDG.E.128 R136, desc[UR18][R210.64+0x10] ;  /* 0x00001012d2880981 */ /* 0x000164000c1e1d00 */
[--C-:B0-----:R-:W-:Y:S02]  /*0fd0*/  HADD2.F32 R211, -RZ, R180.reuse.H0_H0 ;  /* 0x200000b4ffd37230 */ /* 0x101fe40000004100 */
[----:B------:R-:W-:Y:S01]  /*0fe0*/  HADD2.F32 R210, -RZ, R180.H1_H1 ;  /* 0x300000b4ffd27230 */ /* 0x000fe20000004100 */
[----:B------:R-:W-:Y:S02]  /*0ff0*/  MOV R180, R14 ;  /* 0x0000000e00b47202 */ /* 0x000fe40000000f00 */
[----:B------:R-:W4:Y:S01]  /*1000*/  LDL R14, [R1+0x4] ;  /* 0x00000400010e7983 */ /* 0x000f220000100800 */
[----:B--2---:R-:W-:Y:S01]  /*1010*/  FMUL.FTZ R11, R11, R218 ;  /* 0x000000da0b0b7220 */ /* 0x004fe20000410000 */
[----:B------:R-:W-:-:S02]  /*1020*/  MOV R218, R15 ;  /* 0x0000000f00da7202 */ /* 0x000fc40000000f00 */
[----:B------:R-:W2:Y:S01]  /*1030*/  LDL R15, [R1+0x8] ;  /* 0x00000800010f7983 */ /* 0x000ea20000100800 */
[----:B---3--:R-:W-:Y:S01]  /*1040*/  FMUL.FTZ R10, R10, R215 ;  /* 0x000000d70a0a7220 */ /* 0x008fe20000410000 */
[----:B------:R-:W-:Y:S02]  /*1050*/  MOV R215, R16 ;  /* 0x0000001000d77202 */ /* 0x000fe40000000f00 */
[----:B------:R-:W3:Y:S01]  /*1060*/  LDL R16, [R1+0xc] ;  /* 0x00000c0001107983 */ /* 0x000ee20000100800 */
[----:B------:R-:W-:Y:S02]  /*1070*/  HADD2.F32 R217, -RZ, R205.H1_H1 ;  /* 0x300000cdffd97230 */ /* 0x000fe40000004100 */
[----:B------:R-:W-:Y:S01]  /*1080*/  FADD.FTZ R5, R20, -UR9 ;  /* 0x8000000914057e21 */ /* 0x000fe20008010000 */
[----:B------:R-:W-:Y:S01]  /*1090*/  FADD.FTZ R205, R27, -UR9 ;  /* 0x800000091bcd7e21 */ /* 0x000fe20008010000 */
[----:B------:R-:W-:Y:S01]  /*10a0*/  FADD.FTZ R168, R172, -UR9 ;  /* 0x80000009aca87e21 */ /* 0x000fe20008010000 */
[----:B------:R-:W-:-:S02]  /*10b0*/  HADD2.F32 R8, -RZ, R182.H1_H1 ;  /* 0x300000b6ff087230 */ /* 0x000fc40000004100 */
[----:B------:R-:W-:Y:S01]  /*10c0*/  FADD.FTZ R20, R203, -UR9 ;  /* 0x80000009cb147e21 */ /* 0x000fe20008010000 */
[----:B------:R-:W-:Y:S01]  /*10d0*/  FADD.FTZ R171, R175, -UR9 ;  /* 0x80000009afab7e21 */ /* 0x000fe20008010000 */
[--C-:B------:R-:W-:Y:S02]  /*10e0*/  HADD2.F32 R27, -RZ, R181.reuse.H0_H0 ;  /* 0x200000b5ff1b7230 */ /* 0x100fe40000004100 */
[----:B------:R-:W-:Y:S01]  /*10f0*/  FADD.FTZ R23, R23, -UR9 ;  /* 0x8000000917177e21 */ /* 0x000fe20008010000 */
[----:B------:R-:W-:Y:S02]  /*1100*/  HADD2.F32 R172, -RZ, R181.H1_H1 ;  /* 0x300000b5ffac7230 */ /* 0x000fe40000004100 */
[----:B------:R-:W-:Y:S01]  /*1110*/  FADD.FTZ R203, R25, -UR9 ;  /* 0x8000000919cb7e21 */ /* 0x000fe20008010000 */
[----:B------:R-:W-:Y:S02]  /*1120*/  HADD2.F32 R175, -RZ, R182.H0_H0 ;  /* 0x200000b6ffaf7230 */ /* 0x000fe40000004100 */
[----:B------:R-:W-:Y:S01]  /*1130*/  FADD.FTZ R181, R184, -UR9 ;  /* 0x80000009b8b57e21 */ /* 0x000fe20008010000 */
[----:B------:R-:W-:Y:S01]  /*1140*/  FMUL.FTZ R0, R0, UR30 ;  /* 0x0000001e00007c20 */ /* 0x000fe20008410000 */
[----:B------:R-:W-:Y:S01]  /*1150*/  MOV R25, R226 ;  /* 0x000000e200197202 */ /* 0x000fe20000000f00 */
[----:B------:R-:W-:Y:S01]  /*1160*/  FADD.FTZ R182, R185, -UR9 ;  /* 0x80000009b9b67e21 */ /* 0x000fe20008010000 */
[----:B------:R-:W-:Y:S01]  /*1170*/  FADD.FTZ R184, R187, -UR9 ;  /* 0x80000009bbb87e21 */ /* 0x000fe20008010000 */
[----:B------:R-:W-:Y:S01]  /*1180*/  FADD.FTZ R185, R188, -UR9 ;  /* 0x80000009bcb97e21 */ /* 0x000fe20008010000 */
[----:B------:R-:W-:Y:S01]  /*1190*/  FADD.FTZ R187, R190, -UR9 ;  /* 0x80000009bebb7e21 */ /* 0x000fe20008010000 */
[----:B------:R-:W-:-:S02]  /*11a0*/  HADD2.F32 R226, -RZ, R193.H0_H0 ;  /* 0x200000c1ffe27230 */ /* 0x000fc40000004100 */
[----:B------:R-:W-:Y:S01]  /*11b0*/  FADD.FTZ R188, R191, -UR9 ;  /* 0x80000009bfbc7e21 */ /* 0x000fe20008010000 */
[----:B------:R-:W-:Y:S01]  /*11c0*/  HADD2.F32 R225, -RZ, R193.H1_H1 ;  /* 0x300000c1ffe17230 */ /* 0x000fe20000004100 */
[----:B------:R-:W-:Y:S01]  /*11d0*/  MOV R193, R8 ;  /* 0x0000000800c17202 */ /* 0x000fe20000000f00 */
[----:B------:R-:W-:Y:S01]  /*11e0*/  FADD.FTZ R190, R197, -UR9 ;  /* 0x80000009c5be7e21 */ /* 0x000fe20008010000 */
[----:B------:R-:W-:Y:S01]  /*11f0*/  FMUL.FTZ R7, R7, UR30 ;  /* 0x0000001e07077c20 */ /* 0x000fe20008410000 */
[----:B------:R-:W-:Y:S01]  /*1200*/  FADD.FTZ R191, R198, -UR9 ;  /* 0x80000009c6bf7e21 */ /* 0x000fe20008010000 */
[----:B------:R-:W-:Y:S01]  /*1210*/  FMUL.FTZ R8, R23, UR30 ;  /* 0x0000001e17087c20 */ /* 0x000fe20008410000 */
[-C--:B------:R-:W-:Y:S01]  /*1220*/  FFMA.FTZ R104, R0, R216.reuse, R104 ;  /* 0x000000d800687223 */ /* 0x080fe20000010068 */
[----:B------:R-:W-:Y:S01]  /*1230*/  FADD.FTZ R28, R28, R216 ;  /* 0x000000d81c1c7221 */ /* 0x000fe20000010000 */
[----:B----4-:R-:W-:Y:S01]  /*1240*/  FMUL.FTZ R9, R9, R216 ;  /* 0x000000d809097220 */ /* 0x010fe20000410000 */
[----:B------:R-:W-:Y:S01]  /*1250*/  MOV R197, R196 ;  /* 0x000000c400c57202 */ /* 0x000fe20000000f00 */
[----:B------:R-:W-:Y:S01]  /*1260*/  FMUL.FTZ R4, R4, UR30 ;  /* 0x0000001e04047c20 */ /* 0x000fe20008410000 */
[----:B------:R-:W-:-:S02]  /*1270*/  MOV R196, R195 ;  /* 0x000000c300c47202 */ /* 0x000fc40000000f00 */
[----:B------:R-:W-:Y:S02]  /*1280*/  MOV R216, R194 ;  /* 0x000000c200d87202 */ /* 0x000fe40000000f00 */
[----:B------:R-:W-:Y:S01]  /*1290*/  MOV R198, R17 ;  /* 0x0000001100c67202 */ /* 0x000fe20000000f00 */
[----:B------:R-:W-:Y:S01]  /*12a0*/  FMUL.FTZ R17, R214, UR30 ;  /* 0x0000001ed6117c20 */ /* 0x000fe20008410000 */
[----:B------:R-:W-:Y:S01]  /*12b0*/  MOV R195, R25 ;  /* 0x0000001900c37202 */ /* 0x000fe20000000f00 */
[----:B------:R-:W-:Y:S01]  /*12c0*/  FMUL.FTZ R5, R5, UR30 ;  /* 0x0000001e05057c20 */ /* 0x000fe20008410000 */
[----:B------:R-:W-:Y:S01]  /*12d0*/  FADD.FTZ R34, R34, R222 ;  /* 0x000000de22227221 */ /* 0x000fe20000010000 */
[----:B------:R-:W-:Y:S01]  /*12e0*/  FFMA.FTZ R102, R7, R222, R102 ;  /* 0x000000de07667223 */ /* 0x000fe20000010066 */
[----:B------:R-:W-:Y:S01]  /*12f0*/  MOV R214, R18 ;  /* 0x0000001200d67202 */ /* 0x000fe20000000f00 */
[----:B------:R-:W-:Y:S01]  /*1300*/  FMUL.FTZ R25, R202, UR30 ;  /* 0x0000001eca197c20 */ /* 0x000fe20008410000 */
[----:B------:R-:W-:-:S02]  /*1310*/  HADD2.F32 R224, -RZ, R192.H0_H0 ;  /* 0x200000c0ffe07230 */ /* 0x000fc40000004100 */
[----:B------:R-:W-:Y:S01]  /*1320*/  FADD.FTZ R35, R35, R221 ;  /* 0x000000dd23237221 */ /* 0x000fe20000010000 */
[----:B------:R-:W-:Y:S02]  /*1330*/  HADD2.F32 R223, -RZ, R192.H1_H1 ;  /* 0x300000c0ffdf7230 */ /* 0x000fe40000004100 */
[----:B------:R-:W-:Y:S01]  /*1340*/  FFMA.FTZ R103, R8, R221, R103 ;  /* 0x000000dd08677223 */ /* 0x000fe20000010067 */
[----:B------:R-:W-:Y:S01]  /*1350*/  FMUL.FTZ R18, R213, UR30 ;  /* 0x0000001ed5127c20 */ /* 0x000fe20008410000 */
[----:B------:R-:W-:Y:S01]  /*1360*/  MOV R202, R218 ;  /* 0x000000da00ca7202 */ /* 0x000fe20000000f00 */
[----:B------:R-:W-:Y:S01]  /*1370*/  FADD.FTZ R192, R199, -UR9 ;  /* 0x80000009c7c07e21 */ /* 0x000fe20008010000 */
[-C--:B------:R-:W-:Y:S01]  /*1380*/  FFMA.FTZ R107, R4, R217.reuse, R107 ;  /* 0x000000d9046b7223 */ /* 0x080fe2000001006b */
[----:B------:R-:W-:Y:S01]  /*1390*/  FADD.FTZ R31, R31, R217 ;  /* 0x000000d91f1f7221 */ /* 0x000fe20000010000 */
[----:B------:R-:W-:Y:S01]  /*13a0*/  FMUL.FTZ R12, R12, R217 ;  /* 0x000000d90c0c7220 */ /* 0x000fe20000410000 */
[----:B------:R-:W-:Y:S01]  /*13b0*/  MOV R194, R19 ;  /* 0x0000001300c27202 */ /* 0x000fe20000000f00 */
[----:B------:R-:W-:Y:S01]  /*13c0*/  FMUL.FTZ R19, R212, UR30 ;  /* 0x0000001ed4137c20 */ /* 0x000fe20008410000 */
[----:B------:R-:W-:Y:S01]  /*13d0*/  MOV R213, R216 ;  /* 0x000000d800d57202 */ /* 0x000fe20000000f00 */
[----:B------:R-:W-:Y:S01]  /*13e0*/  FMUL.FTZ R182, R182, UR30 ;  /* 0x0000001eb6b67c20 */ /* 0x000fe20008410000 */
[----:B------:R-:W-:Y:S01]  /*13f0*/  MOV R218, R193 ;  /* 0x000000c100da7202 */ /* 0x000fe20000000f00 */
[----:B------:R-:W-:Y:S01]  /*1400*/  FADD.FTZ R32, R32, R220 ;  /* 0x000000dc20207221 */ /* 0x000fe20000010000 */
[----:B------:R-:W-:Y:S01]  /*1410*/  MOV R217, R175 ;  /* 0x000000af00d97202 */ /* 0x000fe20000000f00 */
[-C--:B------:R-:W-:Y:S01]  /*1420*/  FFMA.FTZ R100, R5, R220.reuse, R100 ;  /* 0x000000dc05647223 */ /* 0x080fe20000010064 */
[----:B------:R-:W-:Y:S01]  /*1430*/  FMUL.FTZ R13, R13, R220 ;  /* 0x000000dc0d0d7220 */ /* 0x000fe20000410000 */
[----:B------:R-:W-:Y:S01]  /*1440*/  MOV R212, R177 ;  /* 0x000000b100d47202 */ /* 0x000fe20000000f00 */
[----:B------:R-:W-:Y:S01]  /*1450*/  FMUL.FTZ R181, R181, UR30 ;  /* 0x0000001eb5b57c20 */ /* 0x000fe20008410000 */
[----:B------:R-:W-:Y:S01]  /*1460*/  FMUL.FTZ R186, R186, UR30 ;  /* 0x0000001ebaba7c20 */ /* 0x000fe20008410000 */
[----:B------:R-:W-:Y:S01]  /*1470*/  MOV R220, R172 ;  /* 0x000000ac00dc7202 */ /* 0x000fe20000000f00 */
[----:B------:R-:W-:Y:S01]  /*1480*/  FMUL.FTZ R177, R206, UR30 ;  /* 0x0000001eceb17c20 */ /* 0x000fe20008410000 */
[----:B------:R-:W-:Y:S01]  /*1490*/  FMUL.FTZ R185, R185, UR30 ;  /* 0x0000001eb9b97c20 */ /* 0x000fe20008410000 */
[----:B------:R-:W-:Y:S01]  /*14a0*/  FMUL.FTZ R191, R191, UR30 ;  /* 0x0000001ebfbf7c20 */ /* 0x000fe20008410000 */
[----:B------:R-:W-:Y:S01]  /*14b0*/  FMUL.FTZ R172, R205, UR30 ;  /* 0x0000001ecdac7c20 */ /* 0x000fe20008410000 */
[----:B------:R-:W-:Y:S01]  /*14c0*/  FMUL.FTZ R192, R192, UR30 ;  /* 0x0000001ec0c07c20 */ /* 0x000fe20008410000 */
[----:B------:R-:W-:Y:S01]  /*14d0*/  FADD.FTZ R49, R49, R214 ;  /* 0x000000d631317221 */ /* 0x000fe20000010000 */
[----:B-----5:R-:W-:Y:S01]  /*14e0*/  FMUL.FTZ R206, R237, R214 ;  /* 0x000000d6edce7220 */ /* 0x020fe20000410000 */
[----:B------:R-:W-:Y:S01]  /*14f0*/  FADD.FTZ R48, R48, R213 ;  /* 0x000000d530307221 */ /* 0x000fe20000010000 */
        /* <DEDUP_REMOVED lines=13> */
[----:B------:R-:W-:Y:S01]  /*15d0*/  FMUL.FTZ R6, R6, UR30 ;  /* 0x0000001e06067c20 */ /* 0x000fe20008410000 */
[----:B------:R-:W-:Y:S01]  /*15e0*/  FMUL.FTZ R14, R14, R219 ;  /* 0x000000db0e0e7220 */ /* 0x000fe20000410000 */
[----:B------:R-:W-:Y:S01]  /*15f0*/  MOV R193, R179 ;  /* 0x000000b300c17202 */ /* 0x000fe20000000f00 */
[----:B------:R-:W-:-:S04]  /*1600*/  FFMA.FTZ R97, R18, R194, R97 ;  /* 0x000000c212617223 */ /* 0x000fc80000010061 */
[-C--:B------:R-:W-:Y:S01]  /*1610*/  FFMA.FTZ R96, R17, R193.reuse, R96 ;  /* 0x000000c111607223 */ /* 0x080fe20000010060 */
[----:B------:R-:W-:Y:S01]  /*1620*/  FADD.FTZ R36, R36, R193 ;  /* 0x000000c124247221 */ /* 0x000fe20000010000 */
[----:B------:R-:W-:Y:S01]  /*1630*/  FMUL.FTZ R193, R248, R193 ;  /* 0x000000c1f8c17220 */ /* 0x000fe20000410000 */
[----:B------:R-:W-:Y:S01]  /*1640*/  FADD.FTZ R37, R37, R194 ;  /* 0x000000c225257221 */ /* 0x000fe20000010000 */
[----:B------:R-:W-:Y:S01]  /*1650*/  FMUL.FTZ R194, R249, R194 ;  /* 0x000000c2f9c27220 */ /* 0x000fe20000410000 */
[----:B------:R-:W-:Y:S01]  /*1660*/  FMUL.FTZ R20, R20, UR30 ;  /* 0x0000001e14147c20 */ /* 0x000fe20008410000 */
[-C--:B------:R-:W-:Y:S01]  /*1670*/  FFMA.FTZ R98, R19, R195.reuse, R98 ;  /* 0x000000c313627223 */ /* 0x080fe20000010062 */
[----:B------:R-:W-:Y:S01]  /*1680*/  FADD.FTZ R38, R38, R195 ;  /* 0x000000c326267221 */ /* 0x000fe20000010000 */
[----:B------:R-:W-:Y:S01]  /*1690*/  FMUL.FTZ R195, R250, R195 ;  /* 0x000000c3fac37220 */ /* 0x000fe20000410000 */
[----:B------:R-:W-:Y:S01]  /*16a0*/  FMUL.FTZ R21, R21, UR30 ;  /* 0x0000001e15157c20 */ /* 0x000fe20008410000 */
[----:B------:R-:W-:Y:S01]  /*16b0*/  FFMA.FTZ R99, R20, R196, R99 ;  /* 0x000000c414637223 */ /* 0x000fe20000010063 */
[----:B--2---:R-:W-:Y:S01]  /*16c0*/  FMUL.FTZ R15, R15, R222 ;  /* 0x000000de0f0f7220 */ /* 0x004fe20000410000 */
[----:B------:R-:W-:Y:S01]  /*16d0*/  MOV R222, R174 ;  /* 0x000000ae00de7202 */ /* 0x000fe20000000f00 */
[----:B------:R-:W-:Y:S01]  /*16e0*/  FMUL.FTZ R174, R169, UR30 ;  /* 0x0000001ea9ae7c20 */ /* 0x000fe20008410000 */
[----:B---3--:R-:W-:Y:S01]  /*16f0*/  FMUL.FTZ R16, R16, R221 ;  /* 0x000000dd10107220 */ /* 0x008fe20000410000 */
[----:B------:R-:W-:Y:S01]  /*1700*/  MOV R221, R173 ;  /* 0x000000ad00dd7202 */ /* 0x000fe20000000f00 */
[----:B------:R-:W-:Y:S01]  /*1710*/  FMUL.FTZ R173, R168, UR30 ;  /* 0x0000001ea8ad7c20 */ /* 0x000fe20008410000 */
[----:B------:R-:W-:Y:S01]  /*1720*/  FFMA.FTZ R85, R174, R214, R85 ;  /* 0x000000d6ae557223 */ /* 0x000fe20000010055 */
[----:B------:R-:W-:Y:S01]  /*1730*/  FMUL.FTZ R214, R229, R218 ;  /* 0x000000dae5d67220 */ /* 0x000fe20000410000 */
[----:B------:R-:W-:Y:S01]  /*1740*/  FMUL.FTZ R218, R109, R223 ;  /* 0x000000df6dda7220 */ /* 0x000fe20000410000 */
[----:B------:R-:W-:Y:S01]  /*1750*/  FFMA.FTZ R84, R173, R213, R84 ;  /* 0x000000d5ad547223 */ /* 0x000fe20000010054 */
[----:B------:R-:W-:Y:S01]  /*1760*/  FMUL.FTZ R213, R228, R217 ;  /* 0x000000d9e4d57220 */ /* 0x000fe20000410000 */
[----:B------:R-:W-:Y:S01]  /*1770*/  FMUL.FTZ R217, R108, R224 ;  /* 0x000000e06cd97220 */ /* 0x000fe20000410000 */
[----:B------:R-:W-:Y:S01]  /*1780*/  FMUL.FTZ R223, R114, R157 ;  /* 0x0000009d72df7220 */ /* 0x000fe20000410000 */
[----:B------:R-:W-:Y:S01]  /*1790*/  FMUL.FTZ R224, R115, R156 ;  /* 0x0000009c73e07220 */ /* 0x000fe20000410000 */
[----:B------:R0:W5:Y:S04]  /*17a0*/  LDL.LU R157, [R1+0x24] ;  /* 0x00002400019d7983 */ /* 0x0001680000300800 */
[----:B------:R0:W5:Y:S01]  /*17b0*/  LDL.LU R156, [R1+0x20] ;  /* 0x00002000019c7983 */ /* 0x0001620000300800 */
        /* <DEDUP_REMOVED lines=21> */
[----:B------:R-:W-:Y:S01]  /*1910*/  FMUL.FTZ R196, R251, R196 ;  /* 0x000000c4fbc47220 */ /* 0x000fe20000410000 */
[----:B------:R-:W-:Y:S01]  /*1920*/  FADD.FTZ R168, R195, R168 ;  /* 0x000000a8c3a87221 */ /* 0x000fe20000010000 */
[----:B------:R-:W-:Y:S01]  /*1930*/  FFMA.FTZ R169, R19, R195, R169 ;  /* 0x000000c313a97223 */ /* 0x000fe200000100a9 */
[----:B------:R-:W-:Y:S01]  /*1940*/  MOV R199, R24 ;  /* 0x0000001800c77202 */ /* 0x000fe20000000f00 */
[----:B------:R-:W-:Y:S01]  /*1950*/  FMUL.FTZ R22, R22, UR30 ;  /* 0x0000001e16167c20 */ /* 0x000fe20008410000 */
[----:B------:R-:W-:Y:S01]  /*1960*/  FADD.FTZ R40, R40, R197 ;  /* 0x000000c528287221 */ /* 0x000fe20000010000 */
[-C--:B------:R-:W-:Y:S01]  /*1970*/  FFMA.FTZ R92, R21, R197.reuse, R92 ;  /* 0x000000c5155c7223 */ /* 0x080fe2000001005c */
[----:B------:R-:W-:Y:S01]  /*1980*/  FMUL.FTZ R23, R200, UR30 ;  /* 0x0000001ec8177c20 */ /* 0x000fe20008410000 */
[----:B------:R-:W-:Y:S01]  /*1990*/  FMUL.FTZ R197, R244, R197 ;  /* 0x000000c5f4c57220 */ /* 0x000fe20000410000 */
[----:B------:R-:W-:Y:S01]  /*19a0*/  FADD.FTZ R168, R196, R168 ;  /* 0x000000a8c4a87221 */ /* 0x000fe20000010000 */
[----:B------:R-:W-:Y:S01]  /*19b0*/  FFMA.FTZ R169, R20, R196, R169 ;  /* 0x000000c414a97223 */ /* 0x000fe200000100a9 */
[----:B------:R-:W-:Y:S01]  /*19c0*/  MOV R200, R199 ;  /* 0x000000c700c87202 */ /* 0x000fe20000000f00 */
[----:B------:R-:W-:Y:S01]  /*19d0*/  FADD.FTZ R41, R41, R198 ;  /* 0x000000c629297221 */ /* 0x000fe20000010000 */
[----:B------:R-:W-:Y:S01]  /*19e0*/  MOV R199, R176 ;  /* 0x000000b000c77202 */ /* 0x000fe20000000f00 */
[-C--:B------:R-:W-:Y:S01]  /*19f0*/  FFMA.FTZ R93, R22, R198.reuse, R93 ;  /* 0x000000c6165d7223 */ /* 0x080fe2000001005d */
[----:B------:R-:W-:Y:S01]  /*1a00*/  FMUL.FTZ R198, R245, R198 ;  /* 0x000000c6f5c67220 */ /* 0x000fe20000410000 */
        /* <DEDUP_REMOVED lines=8> */
[----:B------:R-:W-:Y:S01]  /*1a90*/  MOV R201, R215 ;  /* 0x000000d700c97202 */ /* 0x000fe20000000f00 */
[----:B------:R-:W-:Y:S01]  /*1aa0*/  FADD.FTZ R43, R43, R200 ;  /* 0x000000c82b2b7221 */ /* 0x000fe20000010000 */
[-C--:B------:R-:W-:Y:S01]  /*1ab0*/  FFMA.FTZ R95, R24, R200.reuse, R95 ;  /* 0x000000c8185f7223 */ /* 0x080fe2000001005f */
[----:B------:R-:W-:Y:S01]  /*1ac0*/  FMUL.FTZ R200, R247, R200 ;  /* 0x000000c8f7c87220 */ /* 0x000fe20000410000 */
[----:B------:R-:W-:Y:S01]  /*1ad0*/  FADD.FTZ R168, R199, R168 ;  /* 0x000000a8c7a87221 */ /* 0x000fe20000010000 */
[----:B------:R-:W-:Y:S01]  /*1ae0*/  FFMA.FTZ R169, R23, R199, R169 ;  /* 0x000000c717a97223 */ /* 0x000fe200000100a9 */
[----:B------:R-:W-:Y:S01]  /*1af0*/  MOV R215, R26 ;  /* 0x0000001a00d77202 */ /* 0x000fe20000000f00 */
[----:B------:R-:W-:Y:S01]  /*1b00*/  FMUL.FTZ R26, R203, UR30 ;  /* 0x0000001ecb1a7c20 */ /* 0x000fe20008410000 */
[-C--:B------:R-:W-:Y:S01]  /*1b10*/  FFMA.FTZ R88, R25, R201.reuse, R88 ;  /* 0x000000c919587223 */ /* 0x080fe20000010058 */
[----:B------:R-:W-:Y:S01]  /*1b20*/  FADD.FTZ R44, R44, R201 ;  /* 0x000000c92c2c7221 */ /* 0x000fe20000010000 */
[----:B------:R-:W-:Y:S01]  /*1b30*/  FMUL.FTZ R201, R240, R201 ;  /* 0x000000c9f0c97220 */ /* 0x000fe20000410000 */
[----:B------:R-:W-:Y:S01]  /*1b40*/  FADD.FTZ R168, R200, R168 ;  /* 0x000000a8c8a87221 */ /* 0x000fe20000010000 */
[----:B------:R-:W-:Y:S01]  /*1b50*/  FFMA.FTZ R169, R24, R200, R169 ;  /* 0x000000c818a97223 */ /* 0x000fe200000100a9 */
[----:B------:R-:W-:Y:S01]  /*1b60*/  FADD.FTZ R33, R33, R219 ;  /* 0x000000db21217221 */ /* 0x000fe20000010000 */
[----:B------:R-:W-:Y:S01]  /*1b70*/  FFMA.FTZ R101, R6, R219, R101 ;  /* 0x000000db06657223 */ /* 0x000fe20000010065 */
[----:B------:R-:W-:Y:S01]  /*1b80*/  MOV R203, R180 ;  /* 0x000000b400cb7202 */ /* 0x000fe20000000f00 */
[-C--:B------:R-:W-:Y:S01]  /*1b90*/  FFMA.FTZ R89, R26, R202.reuse, R89 ;  /* 0x000000ca1a597223 */ /* 0x080fe20000010059 */
[----:B------:R-:W-:Y:S01]  /*1ba0*/  MOV R219, R27 ;  /* 0x0000001b00db7202 */ /* 0x000fe20000000f00 */
[----:B------:R-:W-:Y:S01]  /*1bb0*/  FMUL.FTZ R27, R204, UR30 ;  /* 0x0000001ecc1b7c20 */ /* 0x000fe20008410000 */
        /* <DEDUP_REMOVED lines=14> */
[----:B------:R-:W-:Y:S02]  /*1ca0*/  MOV R216, R178 ;  /* 0x000000b200d87202 */ /* 0x000fe40000000f00 */
[----:B------:R-:W-:Y:S01]  /*1cb0*/  FADD.FTZ R168, R205, R168 ;  /* 0x000000a8cda87221 */ /* 0x000fe20000010000 */
[----:B------:R-:W-:Y:S01]  /*1cc0*/  FFMA.FTZ R169, R173, R205, R169 ;  /* 0x000000cdada97223 */ /* 0x000fe200000100a9 */
[----:B------:R-:W-:Y:S01]  /*1cd0*/  FMUL.FTZ R178, R207, UR30 ;  /* 0x0000001ecfb27c20 */ /* 0x000fe20008410000 */
        /* <DEDUP_REMOVED lines=17> */
[C---:B------:R-:W-:Y:S01]  /*1df0*/  FFMA.FTZ R169, R177.reuse, R209, R169 ;  /* 0x000000d1b1a97223 */ /* 0x040fe200000100a9 */
[----:B------:R-:W-:Y:S01]  /*1e00*/  FFMA.FTZ R80, R177, R211, R80 ;  /* 0x000000d3b1507223 */ /* 0x000fe20000010050 */
[----:B------:R-:W-:Y:S01]  /*1e10*/  FADD.FTZ R52, R52, R211 ;  /* 0x000000d334347221 */ /* 0x000fe20000010000 */
[----:B------:R-:W-:Y:S01]  /*1e20*/  FMUL.FTZ R211, R234, R219 ;  /* 0x000000dbead37220 */ /* 0x000fe20000410000 */
[----:B------:R-:W-:Y:S01]  /*1e30*/  FADD.FTZ R168, R168, R210 ;  /* 0x000000d2a8a87221 */ /* 0x000fe20000010000 */
[----:B------:R-:W-:Y:S01]  /*1e40*/  FFMA.FTZ R169, R178, R210, R169 ;  /* 0x000000d2b2a97223 */ /* 0x000fe200000100a9 */
[----:B------:R-:W-:Y:S01]  /*1e50*/  FFMA.FTZ R91, R172, R212, R91 ;  /* 0x000000d4ac5b7223 */ /* 0x000fe2000001005b */
[----:B------:R-:W-:Y:S01]  /*1e60*/  FADD.FTZ R47, R47, R212 ;  /* 0x000000d42f2f7221 */ /* 0x000fe20000010000 */
[----:B------:R-:W-:Y:S01]  /*1e70*/  FMUL.FTZ R212, R235, R220 ;  /* 0x000000dcebd47220 */ /* 0x000fe20000410000 */
        /* <DEDUP_REMOVED lines=24> */
[----:B------:R-:W-:Y:S01]  /*2000*/  FMUL.FTZ R187, R187, UR30 ;  /* 0x0000001ebbbb7c20 */ /* 0x000fe20008410000 */
[----:B------:R-:W-:Y:S01]  /*2010*/  FMUL.FTZ R219, R110, R226 ;  /* 0x000000e26edb7220 */ /* 0x000fe20000410000 */
        /* <DEDUP_REMOVED lines=34> */
[----:B0-----:R-:W-:Y:S06]  /*2240*/  BRA `(.L_x_13989) ;  /* 0x0000000000747947 */ /* 0x001fec0003800000 */
.L_x_13988:
        /* <DEDUP_REMOVED lines=29> */
.L_x_13989:
        /* <DEDUP_REMOVED lines=32> */
.L_x_13991:
[----:B------:R-:W-:Y:S05]  /*2620*/  BSYNC.RECONVERGENT B0 ;  /* 0x0000000000007941 */ /* 0x000fea0003800200 */
.L_x_13990:
        /* <DEDUP_REMOVED lines=52> */
[----:B------:R-:W-:-:S04]  /*2970*/  F2FP.F16.F32.PACK_AB R168, RZ, R168 ;  /* 0x000000a8ffa8723e */ /* 0x000fc800000000ff */
[----:B------:R-:W-:-:S07]  /*2980*/  PRMT R160, R168, 0x7610, R160 ;  /* 0x00007610a8a07816 */ /* 0x000fce00000000a0 */
.L_x_13994:
        /* <DEDUP_REMOVED lines=10> */
.L_x_13995:
        /* <DEDUP_REMOVED lines=10> */
.L_x_13996:
        /* <DEDUP_REMOVED lines=10> */
.L_x_13997:
        /* <DEDUP_REMOVED lines=10> */
.L_x_13998:
        /* <DEDUP_REMOVED lines=10> */
.L_x_13999:
        /* <DEDUP_REMOVED lines=10> */
.L_x_14000:
        /* <DEDUP_REMOVED lines=9> */
[----:B------:R-:W-:Y:S01]  /*2de0*/  PRMT R163, R163, 0x5410, R168 ;  /* 0x00005410a3a37816 */ /* 0x000fe200000000a8 */
[----:B------:R-:W-:Y:S06]  /*2df0*/  BRA `(.L_x_14001) ;  /* 0x0000001000287947 */ /* 0x000fec0003800000 */
.L_x_13993:
        /* <DEDUP_REMOVED lines=51> */
.L_x_14002:
        /* <DEDUP_REMOVED lines=10> */
.L_x_14003:
        /* <DEDUP_REMOVED lines=10> */
.L_x_14004:
        /* <DEDUP_REMOVED lines=10> */
.L_x_14005:
        /* <DEDUP_REMOVED lines=10> */
.L_x_14006:
        /* <DEDUP_REMOVED lines=10> */
.L_x_14007:
        /* <DEDUP_REMOVED lines=10> */
.L_x_14008:
[----:B------:R-:W-:Y:S05]  /*34f0*/  BRA.U !UP3, `(.L_x_14001) ;  /* 0x000000090b687547 */ /* 0x000fea000b800000 */
[----:B------:R-:W-:-:S05]  /*3500*/  FMUL.FTZ R168, R167, UR26 ;  /* 0x0000001aa7a87c20 */ /* 0x000fca0008410000 */
[----:B------:R-:W-:-:S04]  /*3510*/  F2FP.F16.F32.PACK_AB R168, RZ, R168 ;  /* 0x000000a8ffa8723e */ /* 0x000fc800000000ff */
[----:B------:R-:W-:Y:S01]  /*3520*/  PRMT R163, R163, 0x5410, R168 ;  /* 0x00005410a3a37816 */ /* 0x000fe200000000a8 */
[----:B------:R-:W-:Y:S06]  /*3530*/  BRA `(.L_x_14001) ;  /* 0x0000000800587947 */ /* 0x000fec0003800000 */
.L_x_13992:
        /* <DEDUP_REMOVED lines=13> */
[----:B------:R-:W-:-:S04]  /*3610*/  @P2 F2FP.F16.F32.PACK_AB R168, RZ, R168 ;  /* 0x000000a8ffa8223e */ /* 0x000fc800000000ff */
        /* <DEDUP_REMOVED lines=50> */
[----:B0-----:R-:W-:-:S05]  /*3940*/  @P2 FMUL.FTZ R168, R169, UR9 ;  /* 0x00000009a9a82c20 */ /* 0x001fca0008410000 */
[----:B------:R-:W-:-:S04]  /*3950*/  @P2 F2FP.F16.F32.PACK_AB R168, RZ, R168 ;  /* 0x000000a8ffa8223e */ /* 0x000fc800000000ff */
        /* <DEDUP_REMOVED lines=8> */
[----:B------:R-:W-:-:S04]  /*39e0*/  F2FP.F16.F32.PACK_AB R168, RZ, R168 ;  /* 0x000000a8ffa8723e */ /* 0x000fc800000000ff */
[----:B------:R-:W-:Y:S01]  /*39f0*/  PRMT R163, R163, 0x5410, R168 ;  /* 0x00005410a3a37816 */ /* 0x000fe200000000a8 */
[----:B------:R-:W-:Y:S06]  /*3a00*/  BRA `(.L_x_14001) ;  /* 0x0000000400247947 */ /* 0x000fec0003800000 */
.L_x_14009:
[----:B------:R-:W-:Y:S01]  /*3a10*/  PLOP3.LUT P1, PT, PT, PT, UP2, 0x80, 0x8 ;  /* 0x000000000008781c */ /* 0x000fe20003f2f028 */
[----:B------:R-:W0:Y:S01]  /*3a20*/  @UP3 LDCU UR9, c[0x0][0x40c] ;  /* 0x00008180ff0937ac */ /* 0x000e220008000800 */
[----:B-----5:R-:W-:Y:S02]  /*3a30*/  MOV R157, UR32 ;  /* 0x00000020009d7c02 */ /* 0x020fe40008000f00 */
[----:B------:R-:W-:Y:S01]  /*3a40*/  MOV R164, UR32 ;  /* 0x0000002000a47c02 */ /* 0x000fe20008000f00 */
[----:B------:R-:W1:Y:S01]  /*3a50*/  @UP3 LDCU UR11, c[0x0][0x40c] ;  /* 0x00008180ff0b37ac */ /* 0x000e620008000800 */
[----:B------:R-:W-:Y:S01]  /*3a60*/  MOV R166, UR32 ;  /* 0x0000002000a67c02 */ /* 0x000fe20008000f00 */
[----:B------:R-:W3:Y:S06]  /*3a70*/  @UP3 LDCU UR10, c[0x0][0x40c] ;  /* 0x00008180ff0a37ac */ /* 0x000eec0008000800 */
[----:B------:R-:W-:Y:S01]  /*3a80*/  @P1 FFMA.FTZ R156, R0, R157, UR17 ;  /* 0x00000011009c1e23 */ /* 0x000fe2000801009d */
        /* <DEDUP_REMOVED lines=11> */
[----:B------:R-:W-:-:S03]  /*3b40*/  @P1 FFMA.FTZ R157, R2, R157, UR17 ;  /* 0x00000011029d1e23 */ /* 0x000fc6000801009d */
[----:B------:R-:W-:Y:S01]  /*3b50*/  @P2 F2FP.F16.F32.PACK_AB R164, RZ, R164 ;  /* 0x000000a4ffa4223e */ /* 0x000fe200000000ff */
[----:B------:R-:W-:Y:S01]  /*3b60*/  @P1 FADD.FTZ R158, R10, -R157 ;  /* 0x8000009d0a9e1221 */ /* 0x000fe20000010000 */
[----:B------:R-:W-:Y:S02]  /*3b70*/  MOV R157, R117 ;  /* 0x00000075009d7202 */ /* 0x000fe40000000f00 */
        /* <DEDUP_REMOVED lines=10> */
[----:B------:R-:W-:Y:S02]  /*3c20*/  @P2 F2FP.F16.F32.PACK_AB R165, RZ, R165 ;  /* 0x000000a5ffa5223e */ /* 0x000fe400000000ff */
[----:B------:R-:W-:Y:S01]  /*3c30*/  @P2 F2FP.F16.F32.PACK_AB R164, RZ, R164 ;  /* 0x000000a4ffa4223e */ /* 0x000fe200000000ff */
[----:B------:R-:W-:Y:S01]  /*3c40*/  @P1 FADD.FTZ R166, R13, -R166 ;  /* 0x800000a60da61221 */ /* 0x000fe20000010000 */
[----:B------:R-:W-:Y:S01]  /*3c50*/  @P2 PRMT R161, R165, 0x7610, R161 ;  /* 0x00007610a5a12816 */ /* 0x000fe200000000a1 */
[----:B----4-:R-:W-:Y:S01]  /*3c60*/  @P2 FMUL.FTZ R165, R159, UR16 ;  /* 0x000000109fa52c20 */ /* 0x010fe20008410000 */
[----:B------:R-:W-:Y:S02]  /*3c70*/  @P2 PRMT R160, R160, 0x5410, R164 ;  /* 0x00005410a0a02816 */ /* 0x000fe400000000a4 */
[----:B------:R-:W-:Y:S01]  /*3c80*/  MOV R164, R120 ;  /* 0x0000007800a47202 */ /* 0x000fe20000000f00 */
[----:B------:R-:W-:Y:S01]  /*3c90*/  @P1 FFMA.FTZ R164, R166, UR30, R120 ;  /* 0x0000001ea6a41c23 */ /* 0x000fe20008010078 */
[----:B------:R-:W-:-:S04]  /*3ca0*/  @P2 F2FP.F16.F32.PACK_AB R165, RZ, R165 ;  /* 0x000000a5ffa5223e */ /* 0x000fc800000000ff */
[----:B------:R-:W-:Y:S01]  /*3cb0*/  @P2 PRMT R161, R161, 0x5410, R165 ;  /* 0x00005410a1a12816 */ /* 0x000fe200000000a5 */
[----:B0-----:R-:W-:Y:S01]  /*3cc0*/  @P2 FMUL.FTZ R165, R164, UR9 ;  /* 0x00000009a4a52c20 */ /* 0x001fe20008410000 */
[----:B------:R-:W0:Y:S04]  /*3cd0*/  @UP3 LDCU UR9, c[0x0][0x40c] ;  /* 0x00008180ff0937ac */ /* 0x000e280008000800 */
[----:B------:R-:W-:-:S04]  /*3ce0*/  @P2 F2FP.F16.F32.PACK_AB R165, RZ, R165 ;  /* 0x000000a5ffa5223e */ /* 0x000fc800000000ff */
        /* <DEDUP_REMOVED lines=24> */
[----:B0-----:R-:W-:-:S05]  /*3e70*/  @P2 FMUL.FTZ R168, R167, UR9 ;  /* 0x00000009a7a82c20 */ /* 0x001fca0008410000 */
[----:B------:R-:W-:-:S04]  /*3e80*/  @P2 F2FP.F16.F32.PACK_AB R168, RZ, R168 ;  /* 0x000000a8ffa8223e */ /* 0x000fc800000000ff */
[----:B------:R-:W-:-:S07]  /*3e90*/  @P2 PRMT R163, R163, 0x5410, R168 ;  /* 0x00005410a3a32816 */ /* 0x000fce00000000a8 */
.L_x_14001:
        /* <DEDUP_REMOVED lines=32> */
[----:B------:R-:W-:Y:S01]  /*40a0*/  @P2 F2FP.F16.F32.PACK_AB R164, RZ, R164 ;  /* 0x000000a4ffa4223e */ /* 0x000fe200000000ff */
        /* <DEDUP_REMOVED lines=12> */
[----:B------:R-:W-:Y:S02]  /*4170*/  @P2 F2FP.F16.F32.PACK_AB R165, RZ, R165 ;  /* 0x000000a5ffa5223e */ /* 0x000fe400000000ff */
[----:B------:R-:W-:Y:S01]  /*4180*/  @P2 F2FP.F16.F32.PACK_AB R164, RZ, R164 ;  /* 0x000000a4ffa4223e */ /* 0x000fe200000000ff */
[----:B------:R-:W-:Y:S01]  /*4190*/  @P3 FADD.FTZ R166, R197, -R166 ;  /* 0x800000a6c5a63221 */ /* 0x000fe20000010000 */
[----:B------:R-:W-:Y:S01]  /*41a0*/  @P2 PRMT R161, R165, 0x7610, R161 ;  /* 0x00007610a5a12816 */ /* 0x000fe200000000a1 */
[----:B-----5:R-:W-:Y:S01]  /*41b0*/  @P2 FMUL.FTZ R165, R159, UR16 ;  /* 0x000000109fa52c20 */ /* 0x020fe20008410000 */
[----:B------:R-:W-:Y:S02]  /*41c0*/  @P2 PRMT R160, R160, 0x5410, R164 ;  /* 0x00005410a0a02816 */ /* 0x000fe400000000a4 */
[----:B------:R-:W-:Y:S01]  /*41d0*/  MOV R164, R128 ;  /* 0x0000008000a47202 */ /* 0x000fe20000000f00 */
[----:B------:R-:W-:Y:S01]  /*41e0*/  @P3 FFMA.FTZ R164, R166, UR30, R128 ;  /* 0x0000001ea6a43c23 */ /* 0x000fe20008010080 */
[----:B------:R-:W-:-:S04]  /*41f0*/  @P2 F2FP.F16.F32.PACK_AB R165, RZ, R165 ;  /* 0x000000a5ffa5223e */ /* 0x000fc800000000ff */
[----:B------:R-:W-:Y:S01]  /*4200*/  @P2 PRMT R161, R161, 0x5410, R165 ;  /* 0x00005410a1a12816 */ /* 0x000fe200000000a5 */
[----:B-1----:R-:W-:Y:S01]  /*4210*/  @P2 FMUL.FTZ R165, R164, UR9 ;  /* 0x00000009a4a52c20 */ /* 0x002fe20008410000 */
        /* <DEDUP_REMOVED lines=27> */
[----:B------:R-:W-:-:S04]  /*43d0*/  F2FP.F16.F32.PACK_AB R168, RZ, R168 ;  /* 0x000000a8ffa8723e */ /* 0x000fc800000000ff */
[----:B------:R-:W-:Y:S01]  /*43e0*/  PRMT R163, R163, 0x5410, R168 ;  /* 0x00005410a3a37816 */ /* 0x000fe200000000a8 */
[----:B------:R-:W-:Y:S06]  /*43f0*/  BRA `(.L_x_14012) ;  /* 0x00000010003c7947 */ /* 0x000fec0003800000 */
.L_x_14011:
        /* <DEDUP_REMOVED lines=74> */
.L_x_14010:
        /* <DEDUP_REMOVED lines=52> */
.L_x_14014:
        /* <DEDUP_REMOVED lines=10> */
.L_x_14015:
        /* <DEDUP_REMOVED lines=10> */
.L_x_14016:
        /* <DEDUP_REMOVED lines=10> */
.L_x_14017:
        /* <DEDUP_REMOVED lines=10> */
.L_x_14018:
        /* <DEDUP_REMOVED lines=10> */
.L_x_14019:
        /* <DEDUP_REMOVED lines=10> */
.L_x_14020:
[----:B------:R-:W-:Y:S05]  /*4fa0*/  BRA.U !UP3, `(.L_x_14012) ;  /* 0x000000050b507547 */ /* 0x000fea000b800000 */
[----:B0-----:R-:W-:-:S05]  /*4fb0*/  FMUL.FTZ R168, R167, UR26 ;  /* 0x0000001aa7a87c20 */ /* 0x001fca0008410000 */
[----:B------:R-:W-:-:S04]  /*4fc0*/  F2FP.F16.F32.PACK_AB R168, RZ, R168 ;  /* 0x000000a8ffa8723e */ /* 0x000fc800000000ff */
[----:B------:R-:W-:Y:S01]  /*4fd0*/  PRMT R163, R163, 0x5410, R168 ;  /* 0x00005410a3a37816 */ /* 0x000fe200000000a8 */
[----:B------:R-:W-:Y:S06]  /*4fe0*/  BRA `(.L_x_14012) ;  /* 0x0000000400407947 */ /* 0x000fec0003800000 */
.L_x_14013:
        /* <DEDUP_REMOVED lines=10> */
.L_x_14021:
        /* <DEDUP_REMOVED lines=10> */
.L_x_14022:
        /* <DEDUP_REMOVED lines=10> */
.L_x_14023:
        /* <DEDUP_REMOVED lines=10> */
.L_x_14024:
        /* <DEDUP_REMOVED lines=10> */
.L_x_14025:
        /* <DEDUP_REMOVED lines=10> */
.L_x_14026:
        /* <DEDUP_REMOVED lines=10> */
.L_x_14027:
        /* <DEDUP_REMOVED lines=10> */
.L_x_14012:
        /* <DEDUP_REMOVED lines=86> */
.L_x_14029:
        /* <DEDUP_REMOVED lines=74> */
.L_x_14028:
        /* <DEDUP_REMOVED lines=52> */
.L_x_14032:
        /* <DEDUP_REMOVED lines=10> */
.L_x_14033:
        /* <DEDUP_REMOVED lines=10> */
.L_x_14034:
        /* <DEDUP_REMOVED lines=10> */
.L_x_14035:
        /* <DEDUP_REMOVED lines=10> */
.L_x_14036:
        /* <DEDUP_REMOVED lines=10> */
.L_x_14037:
        /* <DEDUP_REMOVED lines=10> */
.L_x_14038:
[----:B------:R-:W-:Y:S05]  /*65f0*/  BRA.U !UP3, `(.L_x_14030) ;  /* 0x000000050b507547 */ /* 0x000fea000b800000 */
[----:B0-----:R-:W-:-:S05]  /*6600*/  FMUL.FTZ R168, R167, UR26 ;  /* 0x0000001aa7a87c20 */ /* 0x001fca0008410000 */
[----:B------:R-:W-:-:S04]  /*6610*/  F2FP.F16.F32.PACK_AB R168, RZ, R168 ;  /* 0x000000a8ffa8723e */ /* 0x000fc800000000ff */
[----:B------:R-:W-:Y:S01]  /*6620*/  PRMT R163, R163, 0x5410, R168 ;  /* 0x00005410a3a37816 */ /* 0x000fe200000000a8 */
[----:B------:R-:W-:Y:S06]  /*6630*/  BRA `(.L_x_14030) ;  /* 0x0000000400407947 */ /* 0x000fec0003800000 */
.L_x_14031:
        /* <DEDUP_REMOVED lines=10> */
.L_x_14039:
        /* <DEDUP_REMOVED lines=10> */
.L_x_14040:
        /* <DEDUP_REMOVED lines=10> */
.L_x_14041:
        /* <DEDUP_REMOVED lines=10> */
.L_x_14042:
        /* <DEDUP_REMOVED lines=10> */
.L_x_14043:
        /* <DEDUP_REMOVED lines=10> */
.L_x_14044:
        /* <DEDUP_REMOVED lines=10> */
.L_x_14045:
        /* <DEDUP_REMOVED lines=10> */
.L_x_14030:
        /* <DEDUP_REMOVED lines=86> */
.L_x_14047:
        /* <DEDUP_REMOVED lines=74> */
.L_x_14046:
        /* <DEDUP_REMOVED lines=52> */
.L_x_14050:
        /* <DEDUP_REMOVED lines=10> */
.L_x_14051:
        /* <DEDUP_REMOVED lines=10> */
.L_x_14052:
        /* <DEDUP_REMOVED lines=10> */
.L_x_14053:
        /* <DEDUP_REMOVED lines=10> */
.L_x_14054:
        /* <DEDUP_REMOVED lines=10> */
.L_x_14055:
        /* <DEDUP_REMOVED lines=10> */
.L_x_14056:
[----:B------:R-:W-:Y:S05]  /*7c40*/  BRA.U !UP3, `(.L_x_14048) ;  /* 0x000000050b507547 */ /* 0x000fea000b800000 */
[----:B0-----:R-:W-:-:S05]  /*7c50*/  FMUL.FTZ R168, R167, UR26 ;  /* 0x0000001aa7a87c20 */ /* 0x001fca0008410000 */
[----:B------:R-:W-:-:S04]  /*7c60*/  F2FP.F16.F32.PACK_AB R168, RZ, R168 ;  /* 0x000000a8ffa8723e */ /* 0x000fc800000000ff */
[----:B------:R-:W-:Y:S01]  /*7c70*/  PRMT R163, R163, 0x5410, R168 ;  /* 0x00005410a3a37816 */ /* 0x000fe200000000a8 */
[----:B------:R-:W-:Y:S06]  /*7c80*/  BRA `(.L_x_14048) ;  /* 0x0000000400407947 */ /* 0x000fec0003800000 */
.L_x_14049:
        /* <DEDUP_REMOVED lines=10> */
.L_x_14057:
        /* <DEDUP_REMOVED lines=10> */
.L_x_14058:
        /* <DEDUP_REMOVED lines=10> */
.L_x_14059:
        /* <DEDUP_REMOVED lines=10> */
.L_x_14060:
        /* <DEDUP_REMOVED lines=10> */
.L_x_14061:
        /* <DEDUP_REMOVED lines=10> */
.L_x_14062:
        /* <DEDUP_REMOVED lines=10> */
.L_x_14063:
        /* <DEDUP_REMOVED lines=10> */
.L_x_14048:
        /* <DEDUP_REMOVED lines=86> */
.L_x_14065:
        /* <DEDUP_REMOVED lines=74> */
.L_x_14064:
        /* <DEDUP_REMOVED lines=19> */
[----:B0-----:R-:W-:-:S07]  /*8cc0*/  PRMT R160, R156, 0x7610, R160 ;  /* 0x000076109ca07816 */ /* 0x001fce00000000a0 */
.L_x_14068:
        /* <DEDUP_REMOVED lines=10> */
.L_x_14069:
        /* <DEDUP_REMOVED lines=10> */
.L_x_14070:
        /* <DEDUP_REMOVED lines=10> */
.L_x_14071:
        /* <DEDUP_REMOVED lines=10> */
.L_x_14072:
        /* <DEDUP_REMOVED lines=10> */
.L_x_14073:
        /* <DEDUP_REMOVED lines=10> */
.L_x_14074:
        /* <DEDUP_REMOVED lines=34> */
[----:B------:R-:W-:-:S04]  /*92b0*/  F2FP.F16.F32.PACK_AB R168, RZ, R168 ;  /* 0x000000a8ffa8723e */ /* 0x000fc800000000ff */
[----:B------:R-:W-:Y:S01]  /*92c0*/  PRMT R163, R163, 0x5410, R168 ;  /* 0x00005410a3a37816 */ /* 0x000fe200000000a8 */
[----:B------:R-:W-:Y:S06]  /*92d0*/  BRA `(.L_x_14066) ;  /* 0x0000000400407947 */ /* 0x000fec0003800000 */
.L_x_14067:
        /* <DEDUP_REMOVED lines=10> */
.L_x_14075:
        /* <DEDUP_REMOVED lines=10> */
.L_x_14076:
        /* <DEDUP_REMOVED lines=10> */
.L_x_14077:
        /* <DEDUP_REMOVED lines=10> */
.L_x_14078:
        /* <DEDUP_REMOVED lines=10> */
.L_x_14079:
        /* <DEDUP_REMOVED lines=10> */
.L_x_14080:
        /* <DEDUP_REMOVED lines=10> */
.L_x_14081:
        /* <DEDUP_REMOVED lines=8> */
[----:B------:R-:W-:-:S04]  /*97c0*/  @P2 F2FP.F16.F32.PACK_AB R168, RZ, R168 ;  /* 0x000000a8ffa8223e */ /* 0x000fc800000000ff */
[----:B------:R-:W-:-:S07]  /*97d0*/  @P2 PRMT R163, R163, 0x5410, R168 ;  /* 0x00005410a3a32816 */ /* 0x000fce00000000a8 */
.L_x_14066:
        /* <DEDUP_REMOVED lines=14> */
.L_x_13987:
        /* <DEDUP_REMOVED lines=29> */
.L_x_14083:
        /* <DEDUP_REMOVED lines=15> */
.L_x_19417:


//--------------------- .text._ZN10layer_norm13ln_bwd_kernelINS_13Kernel_traitsIf6__halffS2_fjLj5120ELj1ELj1ELj4ELj16ENS_18Kernel_traits_baseILj5120EfS2_fS2_fjLj128EEEEELb0ELb1ELb0ELb0EEEvNS_9BwdParamsE --------------------------
	.section	.text._ZN10layer_norm13ln_bwd_kernelINS_13Kernel_traitsIf6__halffS2_fjLj5120ELj1ELj1ELj4ELj16ENS_18Kernel_traits_baseILj5120EfS2_fS2_fjLj128EEEEELb0ELb1ELb0ELb0EEEvNS_9BwdParamsE,"ax",@progbits
	.align	128
        .global         _ZN10layer_norm13ln_bwd_kernelINS_13Kernel_traitsIf6__halffS2_fjLj5120ELj1ELj1ELj4ELj16ENS_18Kernel_traits_baseILj5120EfS2_fS2_fjLj128EEEEELb0ELb1ELb0ELb0EEEvNS_9BwdParamsE
        .type           _ZN10layer_norm13ln_bwd_kernelINS_13Kernel_traitsIf6__halffS2_fjLj5120ELj1ELj1ELj4ELj16ENS_18Kernel_traits_baseILj5120EfS2_fS2_fjLj128EEEEELb0ELb1ELb0ELb0EEEvNS_9BwdParamsE,@function
        .size           _ZN10layer_norm13ln_bwd_kernelINS_13Kernel_traitsIf6__halffS2_fjLj5120ELj1ELj1ELj4ELj16ENS_18Kernel_traits_baseILj5120EfS2_fS2_fjLj128EEEEELb0ELb1ELb0ELb0EEEvNS_9BwdParamsE,(.L_x_19418 - _ZN10layer_norm13ln_bwd_kernelINS_13Kernel_traitsIf6__halffS2_fjLj5120ELj1ELj1ELj4ELj16ENS_18Kernel_traits_baseILj5120EfS2_fS2_fjLj128EEEEELb0ELb1ELb0ELb0EEEvNS_9BwdParamsE)
        .other          _ZN10layer_norm13ln_bwd_kernelINS_13Kernel_traitsIf6__halffS2_fjLj5120ELj1ELj1ELj4ELj16ENS_18Kernel_traits_baseILj5120EfS2_fS2_fjLj128EEEEELb0ELb1ELb0ELb0EEEvNS_9BwdParamsE,@"STO_CUDA_ENTRY STV_DEFAULT"
_ZN10layer_norm13ln_bwd_kernelINS_13Kernel_traitsIf6__halffS2_fjLj5120ELj1ELj1ELj4ELj16ENS_18Kernel_traits_baseILj5120EfS2_fS2_fjLj128EEEEELb0ELb1ELb0ELb0EEEvNS_9BwdParamsE:
.text._ZN10layer_norm13ln_bwd_kernelINS_13Kernel_traitsIf6__halffS2_fjLj5120ELj1ELj1ELj4ELj16ENS_18Kernel_traits_baseILj5120EfS2_fS2_fjLj128EEEEELb0ELb1ELb0ELb0EEEvNS_9BwdParamsE:
        /* <DEDUP_REMOVED lines=280> */
.L_x_14127:
[----:B------:R-:W1:Y:S01]  /*1180*/  @UP0 LDCU.64 UR4, c[0x0][0x3e0] ;  /* 0x00007c00ff0407ac */ /* 0x000e620008000a00 */
[----:B------:R-:W2:Y:S01]  /*1190*/  LDL R188, [R1+0x20] ;  /* 0x0000200001bc7983 */ /* 0x000ea20000100800 */
[----:B0-----:R-:W-:Y:S02]  /*11a0*/  UIMAD.WIDE UR10, UR7, 0x4, UR12 ;  /* 0x00000004070a78a5 */ /* 0x001fe4000f8e020c */
[----:B------:R-:W-:-:S04]  /*11b0*/  UIMAD.WIDE UR16, UR7, 0x4, UR14 ;  /* 0x00000004071078a5 */ /* 0x000fc8000f8e020e */
[----:B------:R-:W-:Y:S02]  /*11c0*/  MOV R184, UR10 ;  /* 0x0000000a00b87c02 */ /* 0x000fe40008000f00 */
[----:B------:R-:W-:Y:S02]  /*11d0*/  MOV R185, UR11 ;  /* 0x0000000b00b97c02 */ /* 0x000fe40008000f00 */
[----:B------:R-:W-:-:S03]  /*11e0*/  PLOP3.LUT P0, PT, PT, PT, UP0, 0x80, 0x8 ;  /* 0x000000000008781c */ /* 0x000fc60003f0f008 */
[----:B-----5:R0:W3:Y:S01]  /*11f0*/  LDG.E R0, desc[UR18][R184.64] ;  /* 0x00000012b8007981 */ /* 0x0200e2000c1e1900 */
        /* <DEDUP_REMOVED lines=31> */
[----:B------:R-:W-:Y:S06]  /*13f0*/  @!P5 BRA `(.L_x_14086) ;  /* 0x0000000400fcd947 */ /* 0x000fec0003800000 */
[----:B------:R-:W0:Y:S01]  /*1400*/  LDC.64 R192, c[0x0][0x3a8] ;  /* 0x0000ea00ffc07b82 */ /* 0x000e220000000a00 */
[----:B------:R1:W-:Y:S07]  /*1410*/  STL [R1+0x188], R6 ;  /* 0x0001880601007387 */ /* 0x0003ee0000100800 */
[----:B------:R-:W2:Y:S01]  /*1420*/  LDC.64 R188, c[0x0][0x428] ;  /* 0x00010a00ffbc7b82 */ /* 0x000ea20000000a00 */
[----:B-1----:R-:W3:Y:S04]  /*1430*/  LDL.LU R6, [R1+0x24] ;  /* 0x0000240001067983 */ /* 0x002ee80000300800 */
[----:B------:R1:W-:Y:S01]  /*1440*/  STL [R1+0x184], R5 ;  /* 0x0001840501007387 */ /* 0x0003e20000100800 */
[----:B0-----:R-:W-:-:S03]  /*1450*/  IMAD.WIDE.U32 R192, R0, 0x20, R192 ;  /* 0x0000002000c07825 */ /* 0x001fc600078e00c0 */
[----:B-1----:R-:W4:Y:S04]  /*1460*/  LDL.LU R5, [R1+0xc4] ;  /* 0x0000c40001057983 */ /* 0x002f280000300800 */
[----:B------:R-:W3:Y:S01]  /*1470*/  LDG.E.128 R184, desc[UR18][R192.64] ;  /* 0x00000012c0b87981 */ /* 0x000ee2000c1e1d00 */
[----:B--2---:R-:W-:-:S03]  /*1480*/  IMAD.WIDE.U32 R188, R0, 0x10, R188 ;  /* 0x0000001000bc7825 */ /* 0x004fc600078e00bc */
[----:B------:R-:W2:Y:S01]  /*1490*/  LDL R221, [R1+0x168] ;  /* 0x0001680001dd7983 */ /* 0x000ea20000100800 */
[----:B------:R-:W-:-:S03]  /*14a0*/  ISETP.NE.U32.AND P0, PT, RZ, UR22, PT ;  /* 0x00000016ff007c0c */ /* 0x000fc6000bf05070 */
[----:B------:R0:W-:Y:S04]  /*14b0*/  STL [R1+0x180], R4 ;  /* 0x0001800401007387 */ /* 0x0001e80000100800 */
[----:B------:R-:W4:Y:S04]  /*14c0*/  LDG.E.128 R188, desc[UR18][R188.64] ;  /* 0x00000012bcbc7981 */ /* 0x000f28000c1e1d00 */
[----:B------:R-:W2:Y:S01]  /*14d0*/  LDG.E.128 R192, desc[UR18][R192.64+0x10] ;  /* 0x00001012c0c07981 */ /* 0x000ea2000c1e1d00 */
[----:B------:R-:W-:-:S03]  /*14e0*/  ISETP.NE.AND.EX P0, PT, RZ, UR23, PT, P0 ;  /* 0x00000017ff007c0c */ /* 0x000fc6000bf05300 */
[----:B0-----:R-:W2:Y:S04]  /*14f0*/  LDL.LU R4, [R1+0x28] ;  /* 0x0000280001047983 */ /* 0x001ea80000300800 */
[----:B------:R0:W-:Y:S06]  /*1500*/  STL [R1+0x17c], R3 ;  /* 0x00017c0301007387 */ /* 0x0001ec0000100800 */
[----:B------:R-:W1:Y:S01]  /*1510*/  @P0 LDC.64 R210, c[0x0][0x438] ;  /* 0x00010e00ffd20b82 */ /* 0x000e620000000a00 */
[----:B0-----:R-:W2:Y:S04]  /*1520*/  LDL.LU R3, [R1+0xc8] ;  /* 0x0000c80001037983 */ /* 0x001ea80000300800 */
[----:B------:R-:W2:Y:S04]  /*1530*/  LDL R212, [R1+0x170] ;  /* 0x0001700001d47983 */ /* 0x000ea80000100800 */
[----:B------:R0:W-:Y:S04]  /*1540*/  STL [R1+0x178], R2 ;  /* 0x0001780201007387 */ /* 0x0001e80000100800 */
[----:B0-----:R-:W2:Y:S01]  /*1550*/  LDL R2, [R1+0x16c] ;  /* 0x00016c0001027983 */ /* 0x001ea20000100800 */
[----:B-1----:R-:W-:-:S05]  /*1560*/  @P0 IMAD.WIDE.U32 R210, R0, 0x20, R210 ;  /* 0x0000002000d20825 */ /* 0x002fca00078e00d2 */
        /* <DEDUP_REMOVED lines=8> */
[----:B----4-:R-:W-:-:S02]  /*15f0*/  HADD2.F32 R209, -RZ, R188.H0_H0 ;  /* 0x200000bcffd17230 */ /* 0x010fc40000004100 */
[--C-:B------:R-:W-:Y:S02]  /*1600*/  HADD2.F32 R186, -RZ, R189.reuse.H0_H0 ;  /* 0x200000bdffba7230 */ /* 0x100fe40000004100 */
[----:B------:R-:W-:Y:S02]  /*1610*/  HADD2.F32 R184, -RZ, R189.H1_H1 ;  /* 0x300000bdffb87230 */ /* 0x000fe40000004100 */
[----:B--2---:R-:W-:Y:S01]  /*1620*/  FADD.FTZ R189, R193, -UR16 ;  /* 0x80000010c1bd7e21 */ /* 0x004fe20008010000 */
[--C-:B------:R-:W-:Y:S01]  /*1630*/  HADD2.F32 R214, -RZ, R190.reuse.H0_H0 ;  /* 0x200000beffd67230 */ /* 0x100fe20000004100 */
[----:B------:R-:W2:Y:S01]  /*1640*/  LDL R193, [R1+0x174] ;  /* 0x0001740001c17983 */ /* 0x000ea20000100800 */
[----:B------:R-:W-:Y:S02]  /*1650*/  HADD2.F32 R215, -RZ, R190.H1_H1 ;  /* 0x300000beffd77230 */ /* 0x000fe40000004100 */
[----:B------:R-:W-:Y:S01]  /*1660*/  FADD.FTZ R190, R192, -UR16 ;  /* 0x80000010c0be7e21 */ /* 0x000fe20008010000 */
[----:B------:R-:W-:Y:S01]  /*1670*/  FADD.FTZ R187, R194, -UR16 ;  /* 0x80000010c2bb7e21 */ /* 0x000fe20008010000 */
[----:B------:R-:W3:Y:S01]  /*1680*/  LDL R192, [R1+0x158] ;  /* 0x0001580001c07983 */ /* 0x000ee20000100800 */
[----:B------:R-:W-:Y:S01]  /*1690*/  FADD.FTZ R6, R6, R209 ;  /* 0x000000d106067221 */ /* 0x000fe20000010000 */
[----:B------:R-:W-:Y:S01]  /*16a0*/  FADD.FTZ R185, R195, -UR16 ;  /* 0x80000010c3b97e21 */ /* 0x000fe20008010000 */
[----:B------:R-:W-:Y:S01]  /*16b0*/  FFMA.FTZ R5, R198, R209, R5 ;  /* 0x000000d1c6057223 */ /* 0x000fe20000010005 */
[----:B------:R-:W4:Y:S01]  /*16c0*/  LDL.LU R194, [R1+0xd0] ;  /* 0x0000d00001c27983 */ /* 0x000f220000300800 */
[----:B------:R-:W-:-:S03]  /*16d0*/  FMUL.FTZ R217, R211, UR11 ;  /* 0x0000000bd3d97c20 */ /* 0x000fc60008410000 */
[----:B------:R-:W2:Y:S04]  /*16e0*/  LDL.LU R195, [R1+0x30] ;  /* 0x0000300001c37983 */ /* 0x000ea80000300800 */
[----:B------:R-:W3:Y:S04]  /*16f0*/  LDL.LU R210, [R1+0xcc] ;  /* 0x0000cc0001d27983 */ /* 0x000ee80000300800 */
[----:B------:R-:W4:Y:S01]  /*1700*/  LDL.LU R211, [R1+0xb4] ;  /* 0x0000b40001d37983 */ /* 0x000f220000300800 */
[----:B------:R-:W-:-:S03]  /*1710*/  FMUL.FTZ R221, R221, R209 ;  /* 0x000000d1dddd7220 */ /* 0x000fc60000410000 */
[----:B------:R0:W-:Y:S04]  /*1720*/  STL [R1+0x24], R6 ;  /* 0x0000240601007387 */ /* 0x0001e80000100800 */
[----:B0-----:R0:W5:Y:S04]  /*1730*/  LDL.LU R6, [R1+0x188] ;  /* 0x0001880001067983 */ /* 0x0011680000300800 */
[----:B------:R1:W-:Y:S04]  /*1740*/  STL [R1+0xc4], R5 ;  /* 0x0000c40501007387 */ /* 0x0003e80000100800 */
[----:B-1----:R0:W5:Y:S04]  /*1750*/  LDL.LU R5, [R1+0x184] ;  /* 0x0001840001057983 */ /* 0x0021680000300800 */
[----:B------:R-:W4:Y:S01]  /*1760*/  LDL.LU R209, [R1+0x2c] ;  /* 0x00002c0001d17983 */ /* 0x000f220000300800 */
[----:B------:R-:W-:-:S05]  /*1770*/  HADD2.F32 R188, -RZ, R188.H1_H1 ;  /* 0x300000bcffbc7230 */ /* 0x000fca0000004100 */
[----:B------:R-:W-:Y:S01]  /*1780*/  FADD.FTZ R4, R4, R188 ;  /* 0x000000bc04047221 */ /* 0x000fe20000010000 */
[----:B------:R-:W-:-:S04]  /*1790*/  FFMA.FTZ R3, R218, R188, R3 ;  /* 0x000000bcda037223 */ /* 0x000fc80000010003 */
[----:B------:R1:W-:Y:S01]  /*17a0*/  STL [R1+0x28], R4 ;  /* 0x0000280401007387 */ /* 0x0003e20000100800 */
[----:B------:R-:W-:Y:S01]  /*17b0*/  FMUL.FTZ R2, R2, R188 ;  /* 0x000000bc02027220 */ /* 0x000fe20000410000 */
[----:B------:R-:W-:Y:S02]  /*17c0*/  FMUL.FTZ R213, R213, UR11 ;  /* 0x0000000bd5d57c20 */ /* 0x000fe40008410000 */
[----:B-1----:R0:W5:Y:S04]  /*17d0*/  LDL.LU R4, [R1+0x180] ;  /* 0x0001800001047983 */ /* 0x0021680000300800 */
[----:B------:R1:W-:Y:S04]  /*17e0*/  STL [R1+0xc8], R3 ;  /* 0x0000c80301007387 */ /* 0x0003e80000100800 */
[----:B-1----:R0:W5:Y:S01]  /*17f0*/  LDL.LU R3, [R1+0x17c] ;  /* 0x00017c0001037983 */ /* 0x0021620000300800 */
[----:B---3--:R-:W-:Y:S01]  /*1800*/  FFMA.FTZ R210, R217, R186, R210 ;  /* 0x000000bad9d27223 */ /* 0x008fe200000100d2 */
[----:B--2---:R-:W-:-:S04]  /*1810*/  FADD.FTZ R195, R195, R184 ;  /* 0x000000b8c3c37221 */ /* 0x004fc80000010000 */
[----:B------:R1:W-:Y:S01]  /*1820*/  STL [R1+0xcc], R210 ;  /* 0x0000ccd201007387 */ /* 0x0003e20000100800 */
[----:B----4-:R-:W-:Y:S01]  /*1830*/  FFMA.FTZ R194, R213, R184, R194 ;  /* 0x000000b8d5c27223 */ /* 0x010fe200000100c2 */
[----:B-1----:R-:W-:Y:S01]  /*1840*/  FMUL.FTZ R210, R212, R186 ;  /* 0x000000bad4d27220 */ /* 0x002fe20000410000 */
[----:B------:R-:W-:Y:S01]  /*1850*/  FMUL.FTZ R212, R190, UR11 ;  /* 0x0000000bbed47c20 */ /* 0x000fe20008410000 */
[----:B------:R-:W-:-:S03]  /*1860*/  FMUL.FTZ R192, R192, R214 ;  /* 0x000000d6c0c07220 */ /* 0x000fc60000410000 */
[----:B------:R-:W-:Y:S01]  /*1870*/  FFMA.FTZ R211, R212, R214, R211 ;  /* 0x000000d6d4d37223 */ /* 0x000fe200000100d3 */
[----:B------:R-:W-:-:S05]  /*1880*/  FADD.FTZ R209, R209, R186 ;  /* 0x000000bad1d17221 */ /* 0x000fca0000010000 */
[----:B------:R1:W-:Y:S04]  /*1890*/  STL [R1+0x2c], R209 ;  /* 0x00002cd101007387 */ /* 0x0003e80000100800 */
[----:B------:R-:W-:Y:S04]  /*18a0*/  STL [R1+0x1c], R2 ;  /* 0x00001c0201007387 */ /* 0x000fe80000100800 */
[----:B------:R-:W-:Y:S04]  /*18b0*/  STL [R1+0x18], R210 ;  /* 0x000018d201007387 */ /* 0x000fe80000100800 */
[----:B------:R2:W-:Y:S04]  /*18c0*/  STL [R1+0x30], R195 ;  /* 0x000030c301007387 */ /* 0x0005e80000100800 */
[----:B-1----:R-:W3:Y:S01]  /*18d0*/  LDL.LU R209, [R1+0xb8] ;  /* 0x0000b80001d17983 */ /* 0x002ee20000300800 */
[----:B------:R-:W-:-:S03]  /*18e0*/  FADD.FTZ R186, RZ, R221 ;  /* 0x000000ddffba7221 */ /* 0x000fc60000010000 */
[----:B------:R1:W-:Y:S01]  /*18f0*/  STL [R1+0xd0], R194 ;  /* 0x0000d0c201007387 */ /* 0x0003e20000100800 */
[----:B--2---:R-:W-:Y:S01]  /*1900*/  FMUL.FTZ R195, R193, R184 ;  /* 0x000000b8c1c37220 */ /* 0x004fe20000410000 */
[----:B------:R-:W-:Y:S02]  /*1910*/  FFMA.FTZ R184, R198, R221, RZ ;  /* 0x000000ddc6b87223 */ /* 0x000fe400000100ff */
[----:B------:R-:W2:Y:S01]  /*1920*/  LDL R190, [R1+0x15c] ;  /* 0x00015c0001be7983 */ /* 0x000ea20000100800 */
[----:B------:R-:W-:-:S03]  /*1930*/  FADD.FTZ R186, R186, R2 ;  /* 0x00000002baba7221 */ /* 0x000fc60000010000 */
[----:B-1----:R-:W4:Y:S01]  /*1940*/  LDL.LU R194, [R1+0xbc] ;  /* 0x0000bc0001c27983 */ /* 0x002f220000300800 */
[----:B------:R-:W-:-:S03]  /*1950*/  FFMA.FTZ R184, R218, R2, R184 ;  /* 0x00000002dab87223 */ /* 0x000fc600000100b8 */
[----:B------:R-:W4:Y:S04]  /*1960*/  LDL R193, [R1+0x160] ;  /* 0x0001600001c17983 */ /* 0x000f280000100800 */
[----:B------:R-:W4:Y:S04]  /*1970*/  LDL R188, [R1+0x164] ;  /* 0x0001640001bc7983 */ /* 0x000f280000100800 */
[----:B------:R-:W-:Y:S04]  /*1980*/  STL [R1+0x14], R195 ;  /* 0x000014c301007387 */ /* 0x000fe80000100800 */
[----:B------:R1:W-:Y:S04]  /*1990*/  STL [R1+0xb4], R211 ;  /* 0x0000b4d301007387 */ /* 0x0003e80000100800 */
[----:B------:R-:W-:Y:S04]  /*19a0*/  STL [R1+0x10], R192 ;  /* 0x000010c001007387 */ /* 0x000fe80000100800 */
[----:B------:R0:W5:Y:S01]  /*19b0*/  LDL.LU R2, [R1+0x178] ;  /* 0x0001780001027983 */ /* 0x0001620000300800 */
[----:B-1----:R-:W-:-:S03]  /*19c0*/  FMUL.FTZ R211, R189, UR11 ;  /* 0x0000000bbdd37c20 */ /* 0x002fc60008410000 */
[----:B------:R-:W4:Y:S01]  /*19d0*/  LDL.LU R189, [R1+0xc0] ;  /* 0x0000c00001bd7983 */ /* 0x000f220000300800 */
[--C-:B------:R-:W-:Y:S02]  /*19e0*/  HADD2.F32 R216, -RZ, R191.reuse.H0_H0 ;  /* 0x200000bfffd87230 */ /* 0x100fe40000004100 */
[----:B------:R-:W-:Y:S01]  /*19f0*/  FADD.FTZ R186, R186, R210 ;  /* 0x000000d2baba7221 */ /* 0x000fe20000010000 */
[----:B------:R-:W-:Y:S01]  /*1a00*/  FFMA.FTZ R184, R217, R210, R184 ;  /* 0x000000d2d9b87223 */ /* 0x000fe200000100b8 */
[----:B------:R-:W-:Y:S01]  /*1a10*/  FMUL.FTZ R210, R187, UR11 ;  /* 0x0000000bbbd27c20 */ /* 0x000fe20008410000 */
[----:B------:R-:W-:Y:S02]  /*1a20*/  HADD2.F32 R191, -RZ, R191.H1_H1 ;  /* 0x300000bfffbf7230 */ /* 0x000fe40000004100 */
[----:B------:R-:W-:Y:S01]  /*1a30*/  FADD.FTZ R186, R186, R195 ;  /* 0x000000c3baba7221 */ /* 0x000fe20000010000 */
[----:B------:R-:W-:-:S03]  /*1a40*/  FFMA.FTZ R184, R213, R195, R184 ;  /* 0x000000c3d5b87223 */ /* 0x000fc600000100b8 */
[----:B------:R-:W-:Y:S01]  /*1a50*/  FADD.FTZ R186, R186, R192 ;  /* 0x000000c0baba7221 */ /* 0x000fe20000010000 */
[----:B------:R-:W-:Y:S01]  /*1a60*/  FFMA.FTZ R184, R212, R192, R184 ;  /* 0x000000c0d4b87223 */ /* 0x000fe200000100b8 */
[----:B------:R-:W-:Y:S01]  /*1a70*/  FADD.FTZ R72, R72, R214 ;  /* 0x000000d648487221 */ /* 0x000fe20000010000 */
[----:B------:R-:W-:Y:S01]  /*1a80*/  FADD.FTZ R73, R73, R215 ;  /* 0x000000d749497221 */ /* 0x000fe20000010000 */
[----:B------:R-:W-:Y:S01]  /*1a90*/  FADD.FTZ R74, R74, R216 ;  /* 0x000000d84a4a7221 */ /* 0x000fe20000010000 */
[----:B------:R-:W-:Y:S01]  /*1aa0*/  FADD.FTZ R75, R75, R191 ;  /* 0x000000bf4b4b7221 */ /* 0x000fe20000010000 */
[----:B------:R-:W-:Y:S01]  /*1ab0*/  IADD3 R214, PT, PT, R0, 0x80, RZ ;  /* 0x0000008000d67810 */ /* 0x000fe20007ffe0ff */
[----:B---3--:R-:W-:-:S05]  /*1ac0*/  FFMA.FTZ R209, R211, R215, R209 ;  /* 0x000000d7d3d17223 */ /* 0x008fca00000100d1 */
[----:B------:R1:W-:Y:S01]  /*1ad0*/  STL [R1+0xb8], R209 ;  /* 0x0000b8d101007387 */ /* 0x0003e20000100800 */
[----:B--2---:R-:W-:Y:S01]  /*1ae0*/  FMUL.FTZ R190, R190, R215 ;  /* 0x000000d7bebe7220 */ /* 0x004fe20000410000 */
[----:B-1----:R-:W-:Y:S01]  /*1af0*/  FMUL.FTZ R209, R185, UR11 ;  /* 0x0000000bb9d17c20 */ /* 0x002fe20008410000 */
[-C--:B----4-:R-:W-:Y:S01]  /*1b00*/  FFMA.FTZ R194, R210, R216.reuse, R194 ;  /* 0x000000d8d2c27223 */ /* 0x090fe200000100c2 */
[----:B------:R-:W-:Y:S02]  /*1b10*/  FMUL.FTZ R187, R193, R216 ;  /* 0x000000d8c1bb7220 */ /* 0x000fe40000410000 */
[----:B------:R0:W-:Y:S01]  /*1b20*/  STL [R1+0xc], R190 ;  /* 0x00000cbe01007387 */ /* 0x0001e20000100800 */
[----:B------:R-:W-:-:S03]  /*1b30*/  FMUL.FTZ R185, R188, R191 ;  /* 0x000000bfbcb97220 */ /* 0x000fc60000410000 */
[----:B------:R0:W-:Y:S04]  /*1b40*/  STL [R1+0xbc], R194 ;  /* 0x0000bcc201007387 */ /* 0x0001e80000100800 */
[----:B------:R0:W-:Y:S01]  /*1b50*/  STL [R1+0x8], R187 ;  /* 0x000008bb01007387 */ /* 0x0001e20000100800 */
[----:B------:R-:W-:-:S05]  /*1b60*/  FFMA.FTZ R189, R209, R191, R189 ;  /* 0x000000bfd1bd7223 */ /* 0x000fca00000100bd */
[----:B------:R0:W-:Y:S04]  /*1b70*/  STL [R1+0xc0], R189 ;  /* 0x0000c0bd01007387 */ /* 0x0001e80000100800 */
[----:B------:R0:W-:Y:S01]  /*1b80*/  STL [R1+0x4], R185 ;  /* 0x000004b901007387 */ /* 0x0001e20000100800 */
[----:B------:R-:W-:Y:S01]  /*1b90*/  FADD.FTZ R186, R186, R190 ;  /* 0x000000bebaba7221 */ /* 0x000fe20000010000 */
[----:B------:R-:W-:-:S03]  /*1ba0*/  FFMA.FTZ R184, R211, R190, R184 ;  /* 0x000000bed3b87223 */ /* 0x000fc600000100b8 */
[----:B------:R-:W-:Y:S01]  /*1bb0*/  FADD.FTZ R186, R186, R187 ;  /* 0x000000bbbaba7221 */ /* 0x000fe20000010000 */
[----:B------:R-:W-:-:S03]  /*1bc0*/  FFMA.FTZ R184, R210, R187, R184 ;  /* 0x000000bbd2b87223 */ /* 0x000fc600000100b8 */
[----:B------:R-:W-:Y:S01]  /*1bd0*/  FADD.FTZ R216, R186, R185 ;  /* 0x000000b9bad87221 */ /* 0x000fe20000010000 */
[----:B0-----:R-:W-:-:S07]  /*1be0*/  FFMA.FTZ R215, R209, R185, R184 ;  /* 0x000000b9d1d77223 */ /* 0x001fce00000100b8 */
.L_x_14086:
[----:B------:R-:W-:Y:S05]  /*1bf0*/  BSYNC.RECONVERGENT B0 ;  /* 0x0000000000007941 */ /* 0x000fea0003800200 */
.L_x_14085:
[----:B------:R-:W-:Y:S04]  /*1c00*/  BSSY.RECONVERGENT B0, `(.L_x_14087) ;  /* 0x000006a000007945 */ /* 0x000fe80003800200 */
[----:B------:R-:W-:Y:S05]  /*1c10*/  @!P4 BRA `(.L_x_14088) ;  /* 0x0000000400a0c947 */ /* 0x000fea0003800000 */
[----:B------:R-:W0:Y:S01]  /*1c20*/  LDC.64 R192, c[0x0][0x3a8] ;  /* 0x0000ea00ffc07b82 */ /* 0x000e220000000a00 */
[----:B------:R-:W2:Y:S07]  /*1c30*/  LDL.LU R252, [R1+0xa8] ;  /* 0x0000a80001fc7983 */ /* 0x000eae0000300800 */
[----:B------:R-:W1:Y:S01]  /*1c40*/  LDC.64 R188, c[0x0][0x428] ;  /* 0x00010a00ffbc7b82 */ /* 0x000e620000000a00 */
[----:B------:R-:W-:Y:S01]  /*1c50*/  ISETP.NE.U32.AND P0, PT, RZ, UR22, PT ;  /* 0x00000016ff007c0c */ /* 0x000fe2000bf05070 */
[----:B------:R-:W3:Y:S04]  /*1c60*/  LDL R251, [R1+0x14c] ;  /* 0x00014c0001fb7983 */ /* 0x000ee80000100800 */
[----:B------:R-:W4:Y:S01]  /*1c70*/  LDL R250, [R1+0x154] ;  /* 0x0001540001fa7983 */ /* 0x000f220000100800 */
[----:B0-----:R-:W-:-:S05]  /*1c80*/  IMAD.WIDE.U32 R192, R214, 0x20, R192 ;  /* 0x00000020d6c07825 */ /* 0x001fca00078e00c0 */
[----:B------:R-:W2:Y:S01]  /*1c90*/  LDG.E.128 R184, desc[UR18][R192.64] ;  /* 0x00000012c0b87981 */ /* 0x000ea2000c1e1d00 */
[----:B-1----:R-:W-:-:S06]  /*1ca0*/  IMAD.WIDE.U32 R188, R214, 0x10, R188 ;  /* 0x00000010d6bc7825 */ /* 0x002fcc00078e00bc */
[----:B------:R-:W3:Y:S04]  /*1cb0*/  LDG.E.128 R188, desc[UR18][R188.64] ;  /* 0x00000012bcbc7981 */ /* 0x000ee8000c1e1d00 */
[----:B------:R-:W4:Y:S01]  /*1cc0*/  LDG.E.128 R192, desc[UR18][R192.64+0x10] ;  /* 0x00001012c0c07981 */ /* 0x000f22000c1e1d00 */
        /* <DEDUP_REMOVED lines=8> */
[----:B------:R-:W-:Y:S01]  /*1d50*/  FADD.FTZ R203, R187, -UR16 ;  /* 0x80000010bbcb7e21 */ /* 0x000fe20008010000 */
[----:B------:R-:W-:Y:S01]  /*1d60*/  FMUL.FTZ R208, R204, UR11 ;  /* 0x0000000bccd07c20 */ /* 0x000fe20008410000 */
[----:B---3--:R-:W-:-:S02]  /*1d70*/  HADD2.F32 R206, -RZ, R191.H0_H0 ;  /* 0x200000bfffce7230 */ /* 0x008fc40000004100 */
[--C-:B------:R-:W-:Y:S02]  /*1d80*/  HADD2.F32 R246, -RZ, R188.reuse.H0_H0 ;  /* 0x200000bcfff67230 */ /* 0x100fe40000004100 */
[----:B----4-:R-:W-:Y:S01]  /*1d90*/  FADD.FTZ R185, R194, -UR16 ;  /* 0x80000010c2b97e21 */ /* 0x010fe20008010000 */
[----:B------:R-:W-:Y:S02]  /*1da0*/  HADD2.F32 R186, -RZ, R188.H1_H1 ;  /* 0x300000bcffba7230 */ /* 0x000fe40000004100 */
[----:B------:R-:W-:Y:S01]  /*1db0*/  FADD.FTZ R187, R193, -UR16 ;  /* 0x80000010c1bb7e21 */ /* 0x000fe20008010000 */
[----:B------:R-:W2:Y:S01]  /*1dc0*/  LDL.LU R194, [R1+0xac] ;  /* 0x0000ac0001c27983 */ /* 0x000ea20000300800 */
[----:B------:R-:W-:Y:S01]  /*1dd0*/  FADD.FTZ R188, R192, -UR16 ;  /* 0x80000010c0bc7e21 */ /* 0x000fe20008010000 */
[----:B------:R-:W-:Y:S02]  /*1de0*/  FADD.FTZ R184, R195, -UR16 ;  /* 0x80000010c3b87e21 */ /* 0x000fe40008010000 */
[----:B------:R-:W3:Y:S01]  /*1df0*/  LDL R193, [R1+0x150] ;  /* 0x0001500001c17983 */ /* 0x000ee20000100800 */
[----:B------:R-:W-:Y:S01]  /*1e00*/  MOV R195, R206 ;  /* 0x000000ce00c37202 */ /* 0x000fe20000000f00 */
[----:B------:R-:W-:-:S02]  /*1e10*/  FMUL.FTZ R207, R199, UR11 ;  /* 0x0000000bc7cf7c20 */ /* 0x000fc40008410000 */
[----:B------:R-:W4:Y:S01]  /*1e20*/  LDL.LU R192, [R1+0xb0] ;  /* 0x0000b00001c07983 */ /* 0x000f220000300800 */
[----:B------:R-:W-:-:S03]  /*1e30*/  FMUL.FTZ R206, R200, UR11 ;  /* 0x0000000bc8ce7c20 */ /* 0x000fc60008410000 */
[----:B------:R-:W3:Y:S04]  /*1e40*/  LDL R248, [R1+0x13c] ;  /* 0x00013c0001f87983 */ /* 0x000ee80000100800 */
[----:B------:R-:W2:Y:S04]  /*1e50*/  LDL R204, [R1+0x148] ;  /* 0x0001480001cc7983 */ /* 0x000ea80000100800 */
[----:B------:R-:W3:Y:S04]  /*1e60*/  LDL.LU R199, [R1+0x98] ;  /* 0x0000980001c77983 */ /* 0x000ee80000300800 */
[----:B------:R-:W4:Y:S01]  /*1e70*/  LDL.LU R200, [R1+0xa4] ;  /* 0x0000a40001c87983 */ /* 0x000f220000300800 */
[----:B------:R-:W-:Y:S01]  /*1e80*/  FFMA.FTZ R252, R207, R186, R252 ;  /* 0x000000bacffc7223 */ /* 0x000fe200000100fc */
[----:B------:R-:W-:Y:S01]  /*1e90*/  FMUL.FTZ R205, R203, UR11 ;  /* 0x0000000bcbcd7c20 */ /* 0x000fe20008410000 */
[----:B------:R-:W-:Y:S01]  /*1ea0*/  FADD.FTZ R148, R148, R246 ;  /* 0x000000f694947221 */ /* 0x000fe20000010000 */
[----:B------:R-:W-:Y:S01]  /*1eb0*/  FADD.FTZ R149, R149, R186 ;  /* 0x000000ba95957221 */ /* 0x000fe20000010000 */
[----:B------:R-:W-:-:S02]  /*1ec0*/  HADD2.F32 R247, -RZ, R189.H0_H0 ;  /* 0x200000bdfff77230 */ /* 0x000fc40000004100 */
[----:B------:R-:W-:Y:S02]  /*1ed0*/  HADD2.F32 R189, -RZ, R189.H1_H1 ;  /* 0x300000bdffbd7230 */ /* 0x000fe40000004100 */
[-C--:B--2---:R-:W-:Y:S01]  /*1ee0*/  FMUL.FTZ R203, R204, R246.reuse ;  /* 0x000000f6cccb7220 */ /* 0x084fe20000410000 */
[----:B----4-:R-:W-:Y:S02]  /*1ef0*/  FFMA.FTZ R200, R208, R246, R200 ;  /* 0x000000f6d0c87223 */ /* 0x010fe400000100c8 */
[----:B------:R-:W2:Y:S04]  /*1f00*/  LDL R246, [R1+0x138] ;  /* 0x0001380001f67983 */ /* 0x000ea80000100800 */
[----:B------:R-:W-:Y:S04]  /*1f10*/  STL [R1+0xa4], R200 ;  /* 0x0000a4c801007387 */ /* 0x000fe80000100800 */
[----:B------:R0:W-:Y:S02]  /*1f20*/  STL [R1+0xa8], R252 ;  /* 0x0000a8fc01007387 */ /* 0x0001e40000100800 */
[----:B0-----:R-:W-:-:S02]  /*1f30*/  FMUL.FTZ R252, R251, R186 ;  /* 0x000000bafbfc7220 */ /* 0x001fc40000410000 */
[----:B------:R-:W4:Y:S01]  /*1f40*/  LDL.LU R186, [R1+0x94] ;  /* 0x0000940001ba7983 */ /* 0x000f220000300800 */
[----:B------:R-:W-:-:S03]  /*1f50*/  FFMA.FTZ R194, R206, R247, R194 ;  /* 0x000000f7cec27223 */ /* 0x000fc600000100c2 */
[----:B------:R-:W-:Y:S04]  /*1f60*/  STL [R1], R203 ;  /* 0x000000cb01007387 */ /* 0x000fe80000100800 */
[----:B------:R0:W-:Y:S04]  /*1f70*/  STL [R1+0xac], R194 ;  /* 0x0000acc201007387 */ /* 0x0001e80000100800 */
[----:B------:R-:W2:Y:S01]  /*1f80*/  LDL.LU R200, [R1+0x9c] ;  /* 0x00009c0001c87983 */ /* 0x000ea20000300800 */
[----:B------:R-:W-:Y:S01]  /*1f90*/  FFMA.FTZ R192, R205, R189, R192 ;  /* 0x000000bdcdc07223 */ /* 0x000fe200000100c0 */
[----:B---3--:R-:W-:-:S02]  /*1fa0*/  FMUL.FTZ R251, R193, R247 ;  /* 0x000000f7c1fb7220 */ /* 0x008fc40000410000 */
[----:B0-----:R-:W3:Y:S04]  /*1fb0*/  LDL R194, [R1+0x140] ;  /* 0x0001400001c27983 */ /* 0x001ee80000100800 */
[----:B------:R0:W-:Y:S04]  /*1fc0*/  STL [R1+0xb0], R192 ;  /* 0x0000b0c001007387 */ /* 0x0001e80000100800 */
[----:B------:R-:W3:Y:S04]  /*1fd0*/  LDL.LU R193, [R1+0xa0] ;  /* 0x0000a00001c17983 */ /* 0x000ee80000300800 */
[----:B0-----:R-:W3:Y:S01]  /*1fe0*/  LDL R192, [R1+0x144] ;  /* 0x0001440001c07983 */ /* 0x001ee20000100800 */
[----:B------:R-:W-:-:S02]  /*1ff0*/  HADD2.F32 R249, -RZ, R190.H0_H0 ;  /* 0x200000befff97230 */ /* 0x000fc40000004100 */
[----:B------:R-:W-:Y:S01]  /*2000*/  FMUL.FTZ R204, R188, UR11 ;  /* 0x0000000bbccc7c20 */ /* 0x000fe20008410000 */
[----:B------:R-:W-:Y:S02]  /*2010*/  HADD2.F32 R190, -RZ, R190.H1_H1 ;  /* 0x300000beffbe7230 */ /* 0x000fe40000004100 */
[----:B------:R-:W-:Y:S01]  /*2020*/  FFMA.FTZ R188, R208, R203, R215 ;  /* 0x000000cbd0bc7223 */ /* 0x000fe200000100d7 */
[----:B------:R-:W-:Y:S02]  /*2030*/  HADD2.F32 R191, -RZ, R191.H1_H1 ;  /* 0x300000bfffbf7230 */ /* 0x000fe40000004100 */
[----:B------:R-:W-:Y:S01]  /*2040*/  FMUL.FTZ R250, R250, R189 ;  /* 0x000000bdfafa7220 */ /* 0x000fe20000410000 */
[----:B------:R-:W-:Y:S01]  /*2050*/  FADD.FTZ R152, R152, R249 ;  /* 0x000000f998987221 */ /* 0x000fe20000010000 */
[----:B------:R-:W-:Y:S01]  /*2060*/  FMUL.FTZ R248, R248, R190 ;  /* 0x000000bef8f87220 */ /* 0x000fe20000410000 */
[----:B------:R-:W-:Y:S01]  /*2070*/  FADD.FTZ R150, R150, R247 ;  /* 0x000000f796967221 */ /* 0x000fe20000010000 */
[----:B------:R-:W-:Y:S01]  /*2080*/  FADD.FTZ R151, R151, R189 ;  /* 0x000000bd97977221 */ /* 0x000fe20000010000 */
[----:B------:R-:W-:Y:S01]  /*2090*/  FADD.FTZ R153, R153, R190 ;  /* 0x000000be99997221 */ /* 0x000fe20000010000 */
[----:B------:R-:W-:Y:S01]  /*20a0*/  FADD.FTZ R154, R154, R195 ;  /* 0x000000c39a9a7221 */ /* 0x000fe20000010000 */
[----:B------:R-:W-:Y:S01]  /*20b0*/  FADD.FTZ R155, R155, R191 ;  /* 0x000000bf9b9b7221 */ /* 0x000fe20000010000 */
[----:B------:R-:W-:Y:S01]  /*20c0*/  IADD3 R214, PT, PT, R214, 0x80, RZ ;  /* 0x00000080d6d67810 */ /* 0x000fe20007ffe0ff */
[----:B----4-:R-:W-:-:S05]  /*20d0*/  FFMA.FTZ R186, R204, R249, R186 ;  /* 0x000000f9ccba7223 */ /* 0x010fca00000100ba */
[----:B------:R0:W-:Y:S02]  /*20e0*/  STL [R1+0x94], R186 ;  /* 0x000094ba01007387 */ /* 0x0001e40000100800 */
[----:B0-----:R-:W-:Y:S01]  /*20f0*/  FADD.FTZ R186, R216, R203 ;  /* 0x000000cbd8ba7221 */ /* 0x001fe20000010000 */
[----:B------:R-:W-:-:S04]  /*2100*/  FMUL.FTZ R203, R187, UR11 ;  /* 0x0000000bbbcb7c20 */ /* 0x000fc80008410000 */
[----:B------:R-:W-:-:S05]  /*2110*/  FFMA.FTZ R199, R203, R190, R199 ;  /* 0x000000becbc77223 */ /* 0x000fca00000100c7 */
[----:B------:R0:W-:Y:S02]  /*2120*/  STL [R1+0x98], R199 ;  /* 0x000098c701007387 */ /* 0x0001e40000100800 */
[----:B0-----:R-:W-:-:S04]  /*2130*/  FMUL.FTZ R199, R185, UR11 ;  /* 0x0000000bb9c77c20 */ /* 0x001fc80008410000 */
[----:B--2---:R-:W-:-:S05]  /*2140*/  FFMA.FTZ R200, R199, R195, R200 ;  /* 0x000000c3c7c87223 */ /* 0x004fca00000100c8 */
[----:B------:R0:W-:Y:S01]  /*2150*/  STL [R1+0x9c], R200 ;  /* 0x00009cc801007387 */ /* 0x0001e20000100800 */
[----:B------:R-:W-:Y:S01]  /*2160*/  FADD.FTZ R186, R186, R252 ;  /* 0x000000fcbaba7221 */ /* 0x000fe20000010000 */
[----:B------:R-:W-:Y:S01]  /*2170*/  FFMA.FTZ R187, R207, R252, R188 ;  /* 0x000000fccfbb7223 */ /* 0x000fe200000100bc */
[----:B0-----:R-:W-:-:S04]  /*2180*/  FMUL.FTZ R200, R184, UR11 ;  /* 0x0000000bb8c87c20 */ /* 0x001fc80008410000 */
[----:B---3--:R-:W-:Y:S01]  /*2190*/  FFMA.FTZ R193, R200, R191, R193 ;  /* 0x000000bfc8c17223 */ /* 0x008fe200000100c1 */
[----:B------:R-:W-:Y:S01]  /*21a0*/  FADD.FTZ R186, R186, R251 ;  /* 0x000000fbbaba7221 */ /* 0x000fe20000010000 */
[----:B------:R-:W-:-:S03]  /*21b0*/  FFMA.FTZ R187, R206, R251, R187 ;  /* 0x000000fbcebb7223 */ /* 0x000fc600000100bb */
[----:B------:R0:W-:Y:S01]  /*21c0*/  STL [R1+0xa0], R193 ;  /* 0x0000a0c101007387 */ /* 0x0001e20000100800 */
[----:B------:R-:W-:Y:S01]  /*21d0*/  FMUL.FTZ R249, R246, R249 ;  /* 0x000000f9f6f97220 */ /* 0x000fe20000410000 */
        /* <DEDUP_REMOVED lines=11> */
[----:B0-----:R-:W-:-:S07]  /*2290*/  FFMA.FTZ R215, R200, R246, R187 ;  /* 0x000000f6c8d77223 */ /* 0x001fce00000100bb */
.L_x_14088:
[----:B------:R-:W-:Y:S05]  /*22a0*/  BSYNC.RECONVERGENT B0 ;  /* 0x0000000000007941 */ /* 0x000fea0003800200 */
.L_x_14087:
[----:B------:R-:W-:Y:S04]  /*22b0*/  BSSY.RECONVERGENT B0, `(.L_x_14089) ;  /* 0x000006c000007945 */ /* 0x000fe80003800200 */
[----:B------:R-:W-:Y:S05]  /*22c0*/  @!P3 BRA `(.L_x_14090) ;  /* 0x0000000400a8b947 */ /* 0x000fea0003800000 */
[----:B-----5:R-:W0:Y:S01]  /*22d0*/  LDC.64 R2, c[0x0][0x3a8] ;  /* 0x0000ea00ff027b82 */ /* 0x020e220000000a00 */
[----:B------:R1:W-:Y:S07]  /*22e0*/  STL [R1+0x17c], R8 ;  /* 0x00017c0801007387 */ /* 0x0003ee0000100800 */
[----:B------:R-:W2:Y:S01]  /*22f0*/  LDC.64 R184, c[0x0][0x428] ;  /* 0x00010a00ffb87b82 */ /* 0x000ea20000000a00 */
[----:B-1----:R-:W3:Y:S04]  /*2300*/  LDL.LU R8, [R1+0x84] ;  /* 0x0000840001087983 */ /* 0x002ee80000300800 */
[----:B------:R-:W4:Y:S04]  /*2310*/  LDL R245, [R1+0x128] ;  /* 0x0001280001f57983 */ /* 0x000f280000100800 */
[----:B------:R1:W-:Y:S01]  /*2320*/  STL [R1+0x178], R0 ;  /* 0x0001780001007387 */ /* 0x0003e20000100800 */
[----:B0-----:R-:W-:-:S05]  /*2330*/  IMAD.WIDE.U32 R2, R214, 0x20, R2 ;  /* 0x00000020d6027825 */ /* 0x001fca00078e0002 */
[----:B------:R-:W3:Y:S01]  /*2340*/  LDG.E.128 R4, desc[UR18][R2.64] ;  /* 0x0000001202047981 */ /* 0x000ee2000c1e1d00 */
[----:B--2---:R-:W-:-:S03]  /*2350*/  IMAD.WIDE.U32 R184, R214, 0x10, R184 ;  /* 0x00000010d6b87825 */ /* 0x004fc600078e00b8 */
[----:B------:R0:W2:Y:S04]  /*2360*/  LDG.E.128 R188, desc[UR18][R2.64+0x10] ;  /* 0x0000101202bc7981 */ /* 0x0000a8000c1e1d00 */
[----:B-1----:R-:W4:Y:S04]  /*2370*/  LDL.LU R0, [R1+0x88] ;  /* 0x0000880001007983 */ /* 0x002f280000300800 */
[----:B------:R-:W4:Y:S04]  /*2380*/  LDG.E.128 R184, desc[UR18][R184.64] ;  /* 0x00000012b8b87981 */ /* 0x000f28000c1e1d00 */
[----:B------:R-:W4:Y:S01]  /*2390*/  LDL R244, [R1+0x12c] ;  /* 0x00012c0001f47983 */ /* 0x000f220000100800 */
[----:B------:R-:W-:-:S03]  /*23a0*/  ISETP.NE.U32.AND P0, PT, RZ, UR22, PT ;  /* 0x00000016ff007c0c */ /* 0x000fc6000bf05070 */
[----:B------:R-:W4:Y:S01]  /*23b0*/  LDL R243, [R1+0x130] ;  /* 0x0001300001f37983 */ /* 0x000f220000100800 */
[----:B------:R-:W-:-:S03]  /*23c0*/  ISETP.NE.AND.EX P0, PT, RZ, UR23, PT, P0 ;  /* 0x00000017ff007c0c */ /* 0x000fc6000bf05300 */
[----:B------:R-:W4:Y:S04]  /*23d0*/  LDL R242, [R1+0x134] ;  /* 0x0001340001f27983 */ /* 0x000f280000100800 */
[----:B------:R-:W4:Y:S04]  /*23e0*/  LDL R241, [R1+0x118] ;  /* 0x0001180001f17983 */ /* 0x000f280000100800 */
[----:B------:R-:W4:Y:S02]  /*23f0*/  LDL R240, [R1+0x11c] ;  /* 0x00011c0001f07983 */ /* 0x000f240000100800 */
[----:B0-----:R-:W0:Y:S02]  /*2400*/  @P0 LDC.64 R2, c[0x0][0x438] ;  /* 0x00010e00ff020b82 */ /* 0x001e240000000a00 */
[----:B0-----:R-:W-:-:S05]  /*2410*/  @P0 IMAD.WIDE.U32 R2, R214, 0x20, R2 ;  /* 0x00000020d6020825 */ /* 0x001fca00078e0002 */
[----:B------:R-:W5:Y:S04]  /*2420*/  @P0 LDG.E.128 R160, desc[UR18][R2.64] ;  /* 0x0000001202a00981 */ /* 0x000f68000c1e1d00 */
[----:B------:R0:W5:Y:S01]  /*2430*/  @P0 LDG.E.128 R164, desc[UR18][R2.64+0x10] ;  /* 0x0000101202a40981 */ /* 0x000162000c1e1d00 */
[----:B---3--:R-:W-:Y:S01]  /*2440*/  FADD.FTZ R193, R4, -UR16 ;  /* 0x8000001004c17e21 */ /* 0x008fe20008010000 */
[----:B0-----:R-:W-:Y:S01]  /*2450*/  FADD.FTZ R2, R5, -UR16 ;  /* 0x8000001005027e21 */ /* 0x001fe20008010000 */
[----:B------:R-:W-:Y:S02]  /*2460*/  FADD.FTZ R3, R6, -UR16 ;  /* 0x8000001006037e21 */ /* 0x000fe40008010000 */
[----:B------:R-:W-:Y:S01]  /*2470*/  FMUL.FTZ R202, R193, UR11 ;  /* 0x0000000bc1ca7c20 */ /* 0x000fe20008410000 */
[----:B------:R-:W-:Y:S01]  /*2480*/  FADD.FTZ R192, R7, -UR16 ;  /* 0x8000001007c07e21 */ /* 0x000fe20008010000 */
[----:B--2---:R-:W-:Y:S01]  /*2490*/  FADD.FTZ R5, R189, -UR16 ;  /* 0x80000010bd057e21 */ /* 0x004fe20008010000 */
[----:B------:R-:W-:Y:S01]  /*24a0*/  FMUL.FTZ R201, R2, UR11 ;  /* 0x0000000b02c97c20 */ /* 0x000fe20008410000 */
[----:B----4-:R-:W-:-:S02]  /*24b0*/  HADD2.F32 R194, -RZ, R184.H0_H0 ;  /* 0x200000b8ffc27230 */ /* 0x010fc40000004100 */
[----:B------:R-:W-:Y:S02]  /*24c0*/  HADD2.F32 R4, -RZ, R184.H1_H1 ;  /* 0x300000b8ff047230 */ /* 0x000fe40000004100 */
[----:B------:R-:W-:Y:S01]  /*24d0*/  FADD.FTZ R184, R188, -UR16 ;  /* 0x80000010bcb87e21 */ /* 0x000fe20008010000 */
[----:B------:R-:W-:Y:S01]  /*24e0*/  FADD.FTZ R6, R190, -UR16 ;  /* 0x80000010be067e21 */ /* 0x000fe20008010000 */
[----:B------:R-:W2:Y:S01]  /*24f0*/  LDL R188, [R1+0x124] ;  /* 0x0001240001bc7983 */ /* 0x000ea20000100800 */
[----:B------:R-:W-:Y:S01]  /*2500*/  FFMA.FTZ R8, R202, R194, R8 ;  /* 0x000000c2ca087223 */ /* 0x000fe20000010008 */
[----:B------:R-:W-:Y:S02]  /*2510*/  FADD.FTZ R7, R191, -UR16 ;  /* 0x80000010bf077e21 */ /* 0x000fe40008010000 */
[----:B------:R-:W3:Y:S01]  /*2520*/  LDL.LU R189, [R1+0x80] ;  /* 0x0000800001bd7983 */ /* 0x000ee20000300800 */
[----:B------:R-:W-:Y:S01]  /*2530*/  FMUL.FTZ R2, R3, UR11 ;  /* 0x0000000b03027c20 */ /* 0x000fe20008410000 */
[----:B------:R-:W-:-:S02]  /*2540*/  FMUL.FTZ R3, R192, UR11 ;  /* 0x0000000bc0037c20 */ /* 0x000fc40008410000 */
[----:B------:R-:W4:Y:S01]  /*2550*/  LDL R190, [R1+0x120] ;  /* 0x0001200001be7983 */ /* 0x000f220000100800 */
[----:B------:R-:W-:-:S03]  /*2560*/  FFMA.FTZ R0, R201, R4, R0 ;  /* 0x00000004c9007223 */ /* 0x000fc60000010000 */
[----:B------:R-:W2:Y:S01]  /*2570*/  LDL.LU R191, [R1+0x7c] ;  /* 0x00007c0001bf7983 */ /* 0x000ea20000300800 */
[----:B------:R-:W-:-:S03]  /*2580*/  FADD.FTZ R76, R76, R194 ;  /* 0x000000c24c4c7221 */ /* 0x000fc60000010000 */
[----:B------:R-:W4:Y:S01]  /*2590*/  LDL.LU R193, [R1+0x78] ;  /* 0x0000780001c17983 */ /* 0x000f220000300800 */
[----:B------:R-:W-:-:S03]  /*25a0*/  FMUL.FTZ R245, R245, R194 ;  /* 0x000000c2f5f57220 */ /* 0x000fc60000410000 */
[----:B------:R-:W4:Y:S04]  /*25b0*/  LDL.LU R192, [R1+0x74] ;  /* 0x0000740001c07983 */ /* 0x000f280000300800 */
[----:B------:R0:W-:Y:S01]  /*25c0*/  STL [R1+0x84], R8 ;  /* 0x0000840801007387 */ /* 0x0001e20000100800 */
[----:B------:R-:W-:Y:S01]  /*25d0*/  FADD.FTZ R77, R77, R4 ;  /* 0x000000044d4d7221 */ /* 0x000fe20000010000 */
[----:B------:R-:W-:Y:S02]  /*25e0*/  FMUL.FTZ R244, R244, R4 ;  /* 0x00000004f4f47220 */ /* 0x000fe40000410000 */
[----:B0-----:R0:W5:Y:S04]  /*25f0*/  LDL.LU R8, [R1+0x17c] ;  /* 0x00017c0001087983 */ /* 0x0011680000300800 */
[----:B------:R-:W4:Y:S04]  /*2600*/  LDL.LU R194, [R1+0x90] ;  /* 0x0000900001c27983 */ /* 0x000f280000300800 */
[----:B------:R1:W-:Y:S04]  /*2610*/  STL [R1+0x88], R0 ;  /* 0x0000880001007387 */ /* 0x0003e80000100800 */
[----:B-1----:R0:W5:Y:S04]  /*2620*/  LDL.LU R0, [R1+0x178] ;  /* 0x0001780001007983 */ /* 0x0021680000300800 */
[----:B------:R-:W4:Y:S01]  /*2630*/  LDL.LU R4, [R1+0x8c] ;  /* 0x00008c0001047983 */ /* 0x000f220000300800 */
[----:B------:R-:W-:-:S02]  /*2640*/  HADD2.F32 R195, -RZ, R185.H0_H0 ;  /* 0x200000b9ffc37230 */ /* 0x000fc40000004100 */
[----:B------:R-:W-:Y:S02]  /*2650*/  HADD2.F32 R185, -RZ, R185.H1_H1 ;  /* 0x300000b9ffb97230 */ /* 0x000fe40000004100 */
[--C-:B------:R-:W-:Y:S02]  /*2660*/  HADD2.F32 R238, -RZ, R186.reuse.H0_H0 ;  /* 0x200000baffee7230 */ /* 0x100fe40000004100 */
[----:B------:R-:W-:Y:S01]  /*2670*/  FMUL.FTZ R5, R5, UR11 ;  /* 0x0000000b05057c20 */ /* 0x000fe20008410000 */
[----:B------:R-:W-:Y:S02]  /*2680*/  HADD2.F32 R186, -RZ, R186.H1_H1 ;  /* 0x300000baffba7230 */ /* 0x000fe40000004100 */
[----:B------:R-:W-:Y:S01]  /*2690*/  FMUL.FTZ R6, R6, UR11 ;  /* 0x0000000b06067c20 */ /* 0x000fe20008410000 */
[--C-:B------:R-:W-:Y:S02]  /*26a0*/  HADD2.F32 R239, -RZ, R187.reuse.H0_H0 ;  /* 0x200000bbffef7230 */ /* 0x100fe40000004100 */
[----:B------:R-:W-:Y:S01]  /*26b0*/  FADD.FTZ R79, R79, R185 ;  /* 0x000000b94f4f7221 */ /* 0x000fe20000010000 */
[----:B------:R-:W-:-:S02]  /*26c0*/  HADD2.F32 R187, -RZ, R187.H1_H1 ;  /* 0x300000bbffbb7230 */ /* 0x000fc40000004100 */
[----:B------:R-:W-:Y:S01]  /*26d0*/  FMUL.FTZ R242, R242, R185 ;  /* 0x000000b9f2f27220 */ /* 0x000fe20000410000 */
[----:B------:R-:W-:Y:S01]  /*26e0*/  FMUL.FTZ R7, R7, UR11 ;  /* 0x0000000b07077c20 */ /* 0x000fe20008410000 */
[----:B------:R-:W-:Y:S01]  /*26f0*/  FMUL.FTZ R243, R243, R195 ;  /* 0x000000c3f3f37220 */ /* 0x000fe20000410000 */
[----:B------:R-:W-:Y:S01]  /*2700*/  FMUL.FTZ R241, R241, R238 ;  /* 0x000000eef1f17220 */ /* 0x000fe20000410000 */
[-C--:B------:R-:W-:Y:S01]  /*2710*/  FMUL.FTZ R240, R240, R186.reuse ;  /* 0x000000baf0f07220 */ /* 0x080fe20000410000 */
[----:B------:R-:W-:Y:S01]  /*2720*/  FADD.FTZ R82, R82, R239 ;  /* 0x000000ef52527221 */ /* 0x000fe20000010000 */
[----:B------:R-:W-:Y:S01]  /*2730*/  FADD.FTZ R80, R80, R238 ;  /* 0x000000ee50507221 */ /* 0x000fe20000010000 */
[----:B------:R-:W-:Y:S01]  /*2740*/  FADD.FTZ R78, R78, R195 ;  /* 0x000000c34e4e7221 */ /* 0x000fe20000010000 */
[----:B------:R-:W-:Y:S01]  /*2750*/  FADD.FTZ R81, R81, R186 ;  /* 0x000000ba51517221 */ /* 0x000fe20000010000 */
[----:B------:R-:W-:Y:S01]  /*2760*/  FADD.FTZ R83, R83, R187 ;  /* 0x000000bb53537221 */ /* 0x000fe20000010000 */
[----:B------:R-:W-:Y:S01]  /*2770*/  IADD3 R214, PT, PT, R214, 0x80, RZ ;  /* 0x00000080d6d67810 */ /* 0x000fe20007ffe0ff */
[----:B---3--:R-:W-:Y:S01]  /*2780*/  FFMA.FTZ R189, R7, R187, R189 ;  /* 0x000000bb07bd7223 */ /* 0x008fe200000100bd */
[-C--:B--2---:R-:W-:Y:S01]  /*2790*/  FFMA.FTZ R191, R6, R239.reuse, R191 ;  /* 0x000000ef06bf7223 */ /* 0x084fe200000100bf */
[----:B----4-:R-:W-:Y:S01]  /*27a0*/  FFMA.FTZ R193, R5, R186, R193 ;  /* 0x000000ba05c17223 */ /* 0x010fe200000100c1 */
[----:B------:R-:W-:Y:S01]  /*27b0*/  FMUL.FTZ R239, R190, R239 ;  /* 0x000000efbeef7220 */ /* 0x000fe20000410000 */
[----:B------:R-:W-:Y:S01]  /*27c0*/  FFMA.FTZ R194, R3, R185, R194 ;  /* 0x000000b903c27223 */ /* 0x000fe200000100c2 */
[----:B------:R-:W-:Y:S01]  /*27d0*/  FFMA.FTZ R185, R202, R245, R215 ;  /* 0x000000f5cab97223 */ /* 0x000fe200000100d7 */
[----:B------:R-:W-:-:S05]  /*27e0*/  FFMA.FTZ R4, R2, R195, R4 ;  /* 0x000000c302047223 */ /* 0x000fca0000010004 */
[----:B------:R1:W-:Y:S01]  /*27f0*/  STL [R1+0x8c], R4 ;  /* 0x00008c0401007387 */ /* 0x0003e20000100800 */
[----:B------:R-:W-:Y:S01]  /*2800*/  FFMA.FTZ R185, R201, R244, R185 ;  /* 0x000000f4c9b97223 */ /* 0x000fe200000100b9 */
[----:B-1----:R-:W-:Y:S01]  /*2810*/  FMUL.FTZ R4, R184, UR11 ;  /* 0x0000000bb8047c20 */ /* 0x002fe20008410000 */
[----:B------:R-:W-:-:S03]  /*2820*/  FADD.FTZ R184, R216, R245 ;  /* 0x000000f5d8b87221 */ /* 0x000fc60000010000 */
[----:B------:R-:W-:Y:S01]  /*2830*/  FFMA.FTZ R192, R4, R238, R192 ;  /* 0x000000ee04c07223 */ /* 0x000fe200000100c0 */
[----:B------:R0:W-:Y:S01]  /*2840*/  STL [R1+0x90], R194 ;  /* 0x000090c201007387 */ /* 0x0001e20000100800 */
[----:B------:R-:W-:-:S03]  /*2850*/  FADD.FTZ R184, R184, R244 ;  /* 0x000000f4b8b87221 */ /* 0x000fc60000010000 */
        /* <DEDUP_REMOVED lines=17> */
.L_x_14090:
[----:B------:R-:W-:Y:S05]  /*2970*/  BSYNC.RECONVERGENT B0 ;  /* 0x0000000000007941 */ /* 0x000fea0003800200 */
.L_x_14089:
        /* <DEDUP_REMOVED lines=8> */
[----:B------:R1:W-:Y:S01]  /*2a00*/  STL [R1+0x178], R0 ;  /* 0x0001780001007387 */ /* 0x0003e20000100800 */
[----:B0-----:R-:W-:-:S05]  /*2a10*/  IMAD.WIDE.U32 R184, R214, 0x20, R184 ;  /* 0x00000020d6b87825 */ /* 0x001fca00078e00b8 */
[----:B------:R-:W3:Y:S01]  /*2a20*/  LDG.E.128 R8, desc[UR18][R184.64] ;  /* 0x00000012b8087981 */ /* 0x000ee2000c1e1d00 */
[C---:B--2---:R-:W-:Y:S01]  /*2a30*/  IMAD.WIDE.U32 R12, R214.reuse, 0x10, R12 ;  /* 0x00000010d60c7825 */ /* 0x044fe200078e000c */
[----:B------:R-:W-:Y:S02]  /*2a40*/  ISETP.NE.AND.EX P0, PT, RZ, UR23, PT, P0 ;  /* 0x00000017ff007c0c */ /* 0x000fe4000bf05300 */
[----:B-1----:R-:W2:Y:S04]  /*2a50*/  LDL.LU R0, [R1+0x68] ;  /* 0x0000680001007983 */ /* 0x002ea80000300800 */
[----:B------:R-:W4:Y:S04]  /*2a60*/  LDG.E.128 R12, desc[UR18][R12.64] ;  /* 0x000000120c0c7981 */ /* 0x000f28000c1e1d00 */
[----:B------:R-:W2:Y:S03]  /*2a70*/  LDG.E.128 R184, desc[UR18][R184.64+0x10] ;  /* 0x00001012b8b87981 */ /* 0x000ea6000c1e1d00 */
[----:B------:R-:W0:Y:S01]  /*2a80*/  @P0 LDC.64 R188, c[0x0][0x438] ;  /* 0x00010e00ffbc0b82 */ /* 0x000e220000000a00 */
[----:B------:R-:W2:Y:S04]  /*2a90*/  LDL R236, [R1+0x10c] ;  /* 0x00010c0001ec7983 */ /* 0x000ea80000100800 */
[----:B------:R-:W2:Y:S04]  /*2aa0*/  LDL R235, [R1+0x110] ;  /* 0x0001100001eb7983 */ /* 0x000ea80000100800 */
[----:B------:R-:W2:Y:S04]  /*2ab0*/  LDL R234, [R1+0x114] ;  /* 0x0001140001ea7983 */ /* 0x000ea80000100800 */
[----:B------:R-:W2:Y:S04]  /*2ac0*/  LDL R233, [R1+0xf8] ;  /* 0x0000f80001e97983 */ /* 0x000ea80000100800 */
[----:B------:R-:W2:Y:S04]  /*2ad0*/  LDL R232, [R1+0xfc] ;  /* 0x0000fc0001e87983 */ /* 0x000ea80000100800 */
[----:B------:R-:W2:Y:S01]  /*2ae0*/  LDL R231, [R1+0x100] ;  /* 0x0001000001e77983 */ /* 0x000ea20000100800 */
[----:B0-----:R-:W-:-:S03]  /*2af0*/  @P0 IMAD.WIDE.U32 R188, R214, 0x20, R188 ;  /* 0x00000020d6bc0825 */ /* 0x001fc600078e00bc */
[----:B------:R-:W2:Y:S04]  /*2b00*/  LDL.LU R223, [R1+0x60] ;  /* 0x0000600001df7983 */ /* 0x000ea80000300800 */
[----:B------:R-:W5:Y:S04]  /*2b10*/  @P0 LDG.E.128 R168, desc[UR18][R188.64] ;  /* 0x00000012bca80981 */ /* 0x000f68000c1e1d00 */
[----:B------:R4:W5:Y:S04]  /*2b20*/  @P0 LDG.E.128 R172, desc[UR18][R188.64+0x10] ;  /* 0x00001012bcac0981 */ /* 0x000968000c1e1d00 */
[----:B------:R-:W2:Y:S01]  /*2b30*/  LDL R195, [R1+0x104] ;  /* 0x0001040001c37983 */ /* 0x000ea20000100800 */
[----:B---3--:R-:W-:-:S04]  /*2b40*/  FADD.FTZ R8, R8, -UR16 ;  /* 0x8000001008087e21 */ /* 0x008fc80008010000 */
[----:B------:R-:W-:Y:S01]  /*2b50*/  FMUL.FTZ R8, R8, UR11 ;  /* 0x0000000b08087c20 */ /* 0x000fe20008410000 */
[----:B----4-:R-:W-:Y:S02]  /*2b60*/  HADD2.F32 R188, -RZ, R12.H0_H0 ;  /* 0x2000000cffbc7230 */ /* 0x010fe40000004100 */
[--C-:B------:R-:W-:Y:S02]  /*2b70*/  HADD2.F32 R189, -RZ, R13.reuse.H0_H0 ;  /* 0x2000000dffbd7230 */ /* 0x100fe40000004100 */
[----:B------:R-:W-:Y:S02]  /*2b80*/  HADD2.F32 R190, -RZ, R13.H1_H1 ;  /* 0x3000000dffbe7230 */ /* 0x000fe40000004100 */
[----:B------:R-:W-:Y:S01]  /*2b90*/  FFMA.FTZ R2, R8, R188, R2 ;  /* 0x000000bc08027223 */ /* 0x000fe20000010002 */
[--C-:B------:R-:W-:Y:S02]  /*2ba0*/  HADD2.F32 R191, -RZ, R14.reuse.H0_H0 ;  /* 0x2000000effbf7230 */ /* 0x100fe40000004100 */
[----:B--2---:R-:W-:Y:S01]  /*2bb0*/  FADD.FTZ R13, R185, -UR16 ;  /* 0x80000010b90d7e21 */ /* 0x004fe20008010000 */
[----:B------:R-:W-:Y:S01]  /*2bc0*/  HADD2.F32 R192, -RZ, R14.H1_H1 ;  /* 0x3000000effc07230 */ /* 0x000fe20000004100 */
[----:B------:R-:W2:Y:S01]  /*2bd0*/  LDL.LU R185, [R1+0x54] ;  /* 0x0000540001b97983 */ /* 0x000ea20000300800 */
[----:B------:R-:W-:-:S02]  /*2be0*/  HADD2.F32 R193, -RZ, R15.H0_H0 ;  /* 0x2000000fffc17230 */ /* 0x000fc40000004100 */
[----:B------:R-:W-:Y:S01]  /*2bf0*/  FADD.FTZ R14, R186, -UR16 ;  /* 0x80000010ba0e7e21 */ /* 0x000fe20008010000 */
[----:B------:R-:W-:Y:S01]  /*2c00*/  HADD2.F32 R194, -RZ, R15.H1_H1 ;  /* 0x3000000fffc27230 */ /* 0x000fe20000004100 */
[----:B------:R-:W3:Y:S01]  /*2c10*/  LDL.LU R186, [R1+0x70] ;  /* 0x0000700001ba7983 */ /* 0x000ee20000300800 */
[----:B------:R-:W-:Y:S01]  /*2c20*/  FADD.FTZ R15, R187, -UR16 ;  /* 0x80000010bb0f7e21 */ /* 0x000fe20008010000 */
[----:B------:R-:W-:Y:S02]  /*2c30*/  FADD.FTZ R84, R84, R188 ;  /* 0x000000bc54547221 */ /* 0x000fe40000010000 */
[----:B------:R-:W4:Y:S01]  /*2c40*/  LDL.LU R187, [R1+0x58] ;  /* 0x0000580001bb7983 */ /* 0x000f220000300800 */
[----:B------:R-:W-:-:S03]  /*2c50*/  FMUL.FTZ R237, R237, R188 ;  /* 0x000000bceded7220 */ /* 0x000fc60000410000 */
[----:B------:R0:W-:Y:S04]  /*2c60*/  STL [R1+0x64], R2 ;  /* 0x0000640201007387 */ /* 0x0001e80000100800 */
[----:B0-----:R0:W5:Y:S04]  /*2c70*/  LDL.LU R2, [R1+0x17c] ;  /* 0x00017c0001027983 */ /* 0x0011680000300800 */
[----:B------:R-:W2:Y:S01]  /*2c80*/  LDL.LU R188, [R1+0x6c] ;  /* 0x00006c0001bc7983 */ /* 0x000ea20000300800 */
[----:B------:R-:W-:Y:S01]  /*2c90*/  FADD.FTZ R9, R9, -UR16 ;  /* 0x8000001009097e21 */ /* 0x000fe20008010000 */
[----:B------:R-:W-:Y:S01]  /*2ca0*/  FADD.FTZ R10, R10, -UR16 ;  /* 0x800000100a0a7e21 */ /* 0x000fe20008010000 */
[----:B------:R-:W-:Y:S01]  /*2cb0*/  FADD.FTZ R11, R11, -UR16 ;  /* 0x800000100b0b7e21 */ /* 0x000fe20008010000 */
[----:B------:R-:W-:-:S02]  /*2cc0*/  HADD2.F32 R12, -RZ, R12.H1_H1 ;  /* 0x3000000cff0c7230 */ /* 0x000fc40000004100 */
[----:B------:R-:W-:Y:S01]  /*2cd0*/  FMUL.FTZ R9, R9, UR11 ;  /* 0x0000000b09097c20 */ /* 0x000fe20008410000 */
[----:B------:R-:W-:Y:S01]  /*2ce0*/  FMUL.FTZ R10, R10, UR11 ;  /* 0x0000000b0a0a7c20 */ /* 0x000fe20008410000 */
[----:B------:R-:W-:Y:S02]  /*2cf0*/  FMUL.FTZ R11, R11, UR11 ;  /* 0x0000000b0b0b7c20 */ /* 0x000fe40008410000 */
[----:B------:R-:W-:-:S05]  /*2d00*/  FFMA.FTZ R0, R9, R12, R0 ;  /* 0x0000000c09007223 */ /* 0x000fca0000010000 */
[----:B------:R1:W-:Y:S04]  /*2d10*/  STL [R1+0x68], R0 ;  /* 0x0000680001007387 */ /* 0x0003e80000100800 */
[----:B-1----:R0:W5:Y:S01]  /*2d20*/  LDL.LU R0, [R1+0x178] ;  /* 0x0001780001007983 */ /* 0x0021620000300800 */
[----:B---3--:R-:W-:Y:S01]  /*2d30*/  FFMA.FTZ R186, R11, R190, R186 ;  /* 0x000000be0bba7223 */ /* 0x008fe200000100ba */
[----:B--2---:R-:W-:-:S05]  /*2d40*/  FFMA.FTZ R188, R10, R189, R188 ;  /* 0x000000bd0abc7223 */ /* 0x004fca00000100bc */
[----:B------:R-:W-:Y:S04]  /*2d50*/  STL [R1+0x6c], R188 ;  /* 0x00006cbc01007387 */ /* 0x000fe80000100800 */
[----:B------:R1:W-:Y:S04]  /*2d60*/  STL [R1+0x70], R186 ;  /* 0x000070ba01007387 */ /* 0x0003e80000100800 */
[----:B-1----:R-:W2:Y:S01]  /*2d70*/  LDL.LU R186, [R1+0x5c] ;  /* 0x00005c0001ba7983 */ /* 0x002ea20000300800 */
[----:B------:R-:W-:Y:S01]  /*2d80*/  FADD.FTZ R184, R184, -UR16 ;  /* 0x80000010b8b87e21 */ /* 0x000fe20008010000 */
[----:B------:R-:W-:Y:S01]  /*2d90*/  FADD.FTZ R85, R85, R12 ;  /* 0x0000000c55557221 */ /* 0x000fe20000010000 */
[----:B------:R-:W-:-:S02]  /*2da0*/  FMUL.FTZ R236, R236, R12 ;  /* 0x0000000cecec7220 */ /* 0x000fc40000410000 */
[----:B------:R-:W-:-:S04]  /*2db0*/  FMUL.FTZ R12, R184, UR11 ;  /* 0x0000000bb80c7c20 */ /* 0x000fc80008410000 */
[----:B------:R-:W-:Y:S01]  /*2dc0*/  FFMA.FTZ R185, R12, R191, R185 ;  /* 0x000000bf0cb97223 */ /* 0x000fe200000100b9 */
[----:B------:R-:W-:-:S04]  /*2dd0*/  FADD.FTZ R184, R216, R237 ;  /* 0x000000edd8b87221 */ /* 0x000fc80000010000 */
[----:B------:R1:W-:Y:S01]  /*2de0*/  STL [R1+0x54], R185 ;  /* 0x000054b901007387 */ /* 0x0003e20000100800 */
[----:B------:R-:W-:Y:S01]  /*2df0*/  FMUL.FTZ R235, R235, R189 ;  /* 0x000000bdebeb7220 */ /* 0x000fe20000410000 */
[----:B------:R-:W-:Y:S01]  /*2e00*/  FADD.FTZ R184, R184, R236 ;  /* 0x000000ecb8b87221 */ /* 0x000fe20000010000 */
[----:B-1----:R-:W-:-:S04]  /*2e10*/  FFMA.FTZ R185, R8, R237, R215 ;  /* 0x000000ed08b97223 */ /* 0x002fc800000100d7 */
[----:B------:R-:W-:Y:S01]  /*2e20*/  FFMA.FTZ R185, R9, R236, R185 ;  /* 0x000000ec09b97223 */ /* 0x000fe200000100b9 */
[----:B------:R-:W-:Y:S01]  /*2e30*/  FMUL.FTZ R234, R234, R190 ;  /* 0x000000beeaea7220 */ /* 0x000fe20000410000 */
[----:B------:R-:W-:Y:S02]  /*2e40*/  FADD.FTZ R184, R184, R235 ;  /* 0x000000ebb8b87221 */ /* 0x000fe40000010000 */
[----:B------:R-:W-:Y:S01]  /*2e50*/  FFMA.FTZ R185, R10, R235, R185 ;  /* 0x000000eb0ab97223 */ /* 0x000fe200000100b9 */
[----:B------:R-:W-:Y:S01]  /*2e60*/  FMUL.FTZ R233, R233, R191 ;  /* 0x000000bfe9e97220 */ /* 0x000fe20000410000 */
[----:B------:R-:W-:Y:S01]  /*2e70*/  FMUL.FTZ R13, R13, UR11 ;  /* 0x0000000b0d0d7c20 */ /* 0x000fe20008410000 */
[----:B------:R-:W-:Y:S01]  /*2e80*/  FADD.FTZ R184, R184, R234 ;  /* 0x000000eab8b87221 */ /* 0x000fe20000010000 */
[----:B------:R-:W-:Y:S01]  /*2e90*/  FFMA.FTZ R185, R11, R234, R185 ;  /* 0x000000ea0bb97223 */ /* 0x000fe200000100b9 */
[----:B------:R-:W-:Y:S01]  /*2ea0*/  FMUL.FTZ R14, R14, UR11 ;  /* 0x0000000b0e0e7c20 */ /* 0x000fe20008410000 */
[----:B------:R-:W-:Y:S01]  /*2eb0*/  FMUL.FTZ R15, R15, UR11 ;  /* 0x0000000b0f0f7c20 */ /* 0x000fe20008410000 */
[-C--:B----4-:R-:W-:Y:S01]  /*2ec0*/  FFMA.FTZ R187, R13, R192.reuse, R187 ;  /* 0x000000c00dbb7223 */ /* 0x090fe200000100bb */
[----:B------:R-:W-:Y:S01]  /*2ed0*/  FMUL.FTZ R232, R232, R192 ;  /* 0x000000c0e8e87220 */ /* 0x000fe20000410000 */
[----:B------:R-:W-:Y:S01]  /*2ee0*/  FADD.FTZ R184, R184, R233 ;  /* 0x000000e9b8b87221 */ /* 0x000fe20000010000 */
[----:B------:R-:W-:Y:S01]  /*2ef0*/  FFMA.FTZ R185, R12, R233, R185 ;  /* 0x000000e90cb97223 */ /* 0x000fe200000100b9 */
[----:B------:R-:W-:Y:S01]  /*2f00*/  FFMA.FTZ R223, R15, R194, R223 ;  /* 0x000000c20fdf7223 */ /* 0x000fe200000100df */
[----:B------:R-:W-:Y:S01]  /*2f10*/  FMUL.FTZ R231, R231, R193 ;  /* 0x000000c1e7e77220 */ /* 0x000fe20000410000 */
[----:B------:R-:W-:Y:S01]  /*2f20*/  FADD.FTZ R184, R184, R232 ;  /* 0x000000e8b8b87221 */ /* 0x000fe20000010000 */
[----:B------:R-:W-:Y:S01]  /*2f30*/  FFMA.FTZ R185, R13, R232, R185 ;  /* 0x000000e80db97223 */ /* 0x000fe200000100b9 */
[----:B------:R-:W-:Y:S02]  /*2f40*/  STL [R1+0x58], R187 ;  /* 0x000058bb01007387 */ /* 0x000fe40000100800 */
[----:B------:R-:W-:Y:S01]  /*2f50*/  FADD.FTZ R184, R184, R231 ;  /* 0x000000e7b8b87221 */ /* 0x000fe20000010000 */
[----:B------:R-:W-:Y:S01]  /*2f60*/  FFMA.FTZ R185, R14, R231, R185 ;  /* 0x000000e70eb97223 */ /* 0x000fe200000100b9 */
[----:B------:R-:W-:Y:S01]  /*2f70*/  FADD.FTZ R86, R86, R189 ;  /* 0x000000bd56567221 */ /* 0x000fe20000010000 */
[----:B------:R-:W-:Y:S01]  /*2f80*/  FADD.FTZ R87, R87, R190 ;  /* 0x000000be57577221 */ /* 0x000fe20000010000 */
[----:B------:R-:W-:Y:S01]  /*2f90*/  FADD.FTZ R88, R88, R191 ;  /* 0x000000bf58587221 */ /* 0x000fe20000010000 */
[----:B------:R-:W-:Y:S01]  /*2fa0*/  FADD.FTZ R89, R89, R192 ;  /* 0x000000c059597221 */ /* 0x000fe20000010000 */
[----:B------:R-:W-:Y:S01]  /*2fb0*/  FADD.FTZ R90, R90, R193 ;  /* 0x000000c15a5a7221 */ /* 0x000fe20000010000 */
[----:B------:R-:W-:Y:S01]  /*2fc0*/  FADD.FTZ R91, R91, R194 ;  /* 0x000000c25b5b7221 */ /* 0x000fe20000010000 */
[----:B------:R-:W-:Y:S01]  /*2fd0*/  IADD3 R214, PT, PT, R214, 0x80, RZ ;  /* 0x00000080d6d67810 */ /* 0x000fe20007ffe0ff */
[----:B--2---:R-:W-:-:S05]  /*2fe0*/  FFMA.FTZ R186, R14, R193, R186 ;  /* 0x000000c10eba7223 */ /* 0x004fca00000100ba */
[----:B------:R-:W-:Y:S04]  /*2ff0*/  STL [R1+0x5c], R186 ;  /* 0x00005cba01007387 */ /* 0x000fe80000100800 */
[----:B------:R1:W-:Y:S02]  /*3000*/  STL [R1+0x60], R223 ;  /* 0x000060df01007387 */ /* 0x0003e40000100800 */
[----:B-1----:R-:W-:-:S04]  /*3010*/  FMUL.FTZ R223, R195, R194 ;  /* 0x000000c2c3df7220 */ /* 0x002fc80000410000 */
[----:B------:R-:W-:Y:S01]  /*3020*/  FADD.FTZ R216, R184, R223 ;  /* 0x000000dfb8d87221 */ /* 0x000fe20000010000 */
[----:B0-----:R-:W-:-:S07]  /*3030*/  FFMA.FTZ R215, R15, R223, R185 ;  /* 0x000000df0fd77223 */ /* 0x001fce00000100b9 */
.L_x_14092:
[----:B------:R-:W-:Y:S05]  /*3040*/  BSYNC.RECONVERGENT B0 ;  /* 0x0000000000007941 */ /* 0x000fea0003800200 */
.L_x_14091:
[----:B------:R-:W-:Y:S04]  /*3050*/  BSSY.RECONVERGENT B0, `(.L_x_14093) ;  /* 0x0000068000007945 */ /* 0x000fe80003800200 */
[----:B------:R-:W-:Y:S05]  /*3060*/  @!P1 BRA `(.L_x_14094) ;  /* 0x0000000400989947 */ /* 0x000fea0003800000 */
[----:B------:R-:W0:Y:S08]  /*3070*/  LDC.64 R184, c[0x0][0x428] ;  /* 0x00010a00ffb87b82 */ /* 0x000e300000000a00 */
[----:B------:R-:W1:Y:S01]  /*3080*/  LDC.64 R188, c[0x0][0x3a8] ;  /* 0x0000ea00ffbc7b82 */ /* 0x000e620000000a00 */
[----:B------:R-:W-:Y:S01]  /*3090*/  ISETP.NE.U32.AND P0, PT, RZ, UR22, PT ;  /* 0x00000016ff007c0c */ /* 0x000fe2000bf05070 */
[----:B------:R-:W2:Y:S04]  /*30a0*/  LDL R230, [R1+0xe8] ;  /* 0x0000e80001e67983 */ /* 0x000ea80000100800 */
[----:B------:R-:W3:Y:S04]  /*30b0*/  LDL R229, [R1+0xec] ;  /* 0x0000ec0001e57983 */ /* 0x000ee80000100800 */
[----:B------:R-:W4:Y:S01]  /*30c0*/  LDL R228, [R1+0xf0] ;  /* 0x0000f00001e47983 */ /* 0x000f220000100800 */
[----:B0-----:R-:W-:-:S06]  /*30d0*/  IMAD.WIDE.U32 R184, R214, 0x10, R184 ;  /* 0x00000010d6b87825 */ /* 0x001fcc00078e00b8 */
[----:B------:R-:W2:Y:S01]  /*30e0*/  LDG.E.128 R184, desc[UR18][R184.64] ;  /* 0x00000012b8b87981 */ /* 0x000ea2000c1e1d00 */
[----:B-1----:R-:W-:-:S05]  /*30f0*/  IMAD.WIDE.U32 R188, R214, 0x20, R188 ;  /* 0x00000020d6bc7825 */ /* 0x002fca00078e00bc */
[----:B------:R-:W3:Y:S04]  /*3100*/  LDG.E.128 R16, desc[UR18][R188.64] ;  /* 0x00000012bc107981 */ /* 0x000ee8000c1e1d00 */
[----:B------:R-:W4:Y:S01]  /*3110*/  LDG.E.128 R188, desc[UR18][R188.64+0x10] ;  /* 0x00001012bcbc7981 */ /* 0x000f22000c1e1d00 */
[----:B------:R-:W-:-:S13]  /*3120*/  ISETP.NE.AND.EX P0, PT, RZ, UR23, PT, P0 ;  /* 0x00000017ff007c0c */ /* 0x000fda000bf05300 */
[----:B------:R-:W0:Y:S02]  /*3130*/  @P0 LDC.64 R192, c[0x0][0x438] ;  /* 0x00010e00ffc00b82 */ /* 0x000e240000000a00 */
[----:B0-----:R-:W-:-:S05]  /*3140*/  @P0 IMAD.WIDE.U32 R192, R214, 0x20, R192 ;  /* 0x00000020d6c00825 */ /* 0x001fca00078e00c0 */
[----:B------:R-:W5:Y:S04]  /*3150*/  @P0 LDG.E.128 R176, desc[UR18][R192.64] ;  /* 0x00000012c0b00981 */ /* 0x000f68000c1e1d00 */
[----:B------:R3:W5:Y:S01]  /*3160*/  @P0 LDG.E.128 R180, desc[UR18][R192.64+0x10] ;  /* 0x00001012c0b40981 */ /* 0x000762000c1e1d00 */
[--C-:B--2---:R-:W-:Y:S02]  /*3170*/  HADD2.F32 R196, -RZ, R186.reuse.H0_H0 ;  /* 0x200000baffc47230 */ /* 0x104fe40000004100 */
[----:B------:R-:W-:Y:S02]  /*3180*/  HADD2.F32 R214, -RZ, R186.H1_H1 ;  /* 0x300000baffd67230 */ /* 0x000fe40000004100 */
[--C-:B------:R-:W-:Y:S02]  /*3190*/  HADD2.F32 R197, -RZ, R187.reuse.H1_H1 ;  /* 0x300000bbffc57230 */ /* 0x100fe40000004100 */
[----:B------:R-:W-:-:S02]  /*31a0*/  HADD2.F32 R222, -RZ, R187.H0_H0 ;  /* 0x200000bbffde7230 */ /* 0x000fc40000004100 */
[----:B---3--:R-:W-:Y:S01]  /*31b0*/  FADD.FTZ R193, R16, -UR16 ;  /* 0x8000001010c17e21 */ /* 0x008fe20008010000 */
[----:B------:R-:W-:Y:S01]  /*31c0*/  FADD.FTZ R17, R17, -UR16 ;  /* 0x8000001011117e21 */ /* 0x000fe20008010000 */
[----:B------:R-:W-:Y:S01]  /*31d0*/  FADD.FTZ R192, R19, -UR16 ;  /* 0x8000001013c07e21 */ /* 0x000fe20008010000 */
[----:B------:R-:W-:Y:S01]  /*31e0*/  FADD.FTZ R16, R18, -UR16 ;  /* 0x8000001012107e21 */ /* 0x000fe20008010000 */
[----:B------:R-:W-:Y:S02]  /*31f0*/  HADD2.F32 R194, -RZ, R185.H0_H0 ;  /* 0x200000b9ffc27230 */ /* 0x000fe40000004100 */
[----:B----4-:R-:W-:Y:S02]  /*3200*/  FADD.FTZ R186, R189, -UR16 ;  /* 0x80000010bdba7e21 */ /* 0x010fe40008010000 */
[----:B------:R-:W2:Y:S01]  /*3210*/  LDL R189, [R1+0xe4] ;  /* 0x0000e40001bd7983 */ /* 0x000ea20000100800 */
[----:B------:R-:W-:-:S03]  /*3220*/  FADD.FTZ R187, R188, -UR16 ;  /* 0x80000010bcbb7e21 */ /* 0x000fc60008010000 */
[----:B------:R-:W3:Y:S01]  /*3230*/  LDL.LU R227, [R1+0x50] ;  /* 0x0000500001e37983 */ /* 0x000ee20000300800 */
[----:B------:R-:W-:-:S03]  /*3240*/  HADD2.F32 R195, -RZ, R185.H1_H1 ;  /* 0x300000b9ffc37230 */ /* 0x000fc60000004100 */
[----:B------:R-:W4:Y:S01]  /*3250*/  LDL R226, [R1+0xf4] ;  /* 0x0000f40001e27983 */ /* 0x000f220000100800 */
[--C-:B------:R-:W-:Y:S02]  /*3260*/  HADD2.F32 R18, -RZ, R184.reuse.H0_H0 ;  /* 0x200000b8ff127230 */ /* 0x100fe40000004100 */
[----:B------:R-:W-:Y:S01]  /*3270*/  FADD.FTZ R185, R190, -UR16 ;  /* 0x80000010beb97e21 */ /* 0x000fe20008010000 */
[----:B------:R-:W2:Y:S01]  /*3280*/  LDL.LU R225, [R1+0x34] ;  /* 0x0000340001e17983 */ /* 0x000ea20000300800 */
[----:B------:R-:W-:Y:S01]  /*3290*/  HADD2.F32 R19, -RZ, R184.H1_H1 ;  /* 0x300000b8ff137230 */ /* 0x000fe20000004100 */
[----:B------:R-:W-:Y:S02]  /*32a0*/  MOV R190, R197 ;  /* 0x000000c500be7202 */ /* 0x000fe40000000f00 */
[----:B------:R-:W4:Y:S01]  /*32b0*/  LDL R188, [R1+0xd8] ;  /* 0x0000d80001bc7983 */ /* 0x000f220000100800 */
[----:B------:R-:W-:Y:S01]  /*32c0*/  FADD.FTZ R184, R191, -UR16 ;  /* 0x80000010bfb87e21 */ /* 0x000fe20008010000 */
[----:B------:R-:W-:-:S02]  /*32d0*/  FMUL.FTZ R197, R193, UR11 ;  /* 0x0000000bc1c57c20 */ /* 0x000fc40008410000 */
[----:B------:R-:W4:Y:S01]  /*32e0*/  LDL.LU R224, [R1+0x38] ;  /* 0x0000380001e07983 */ /* 0x000f220000300800 */
[----:B------:R-:W-:Y:S01]  /*32f0*/  FMUL.FTZ R220, R17, UR11 ;  /* 0x0000000b11dc7c20 */ /* 0x000fe20008410000 */
[----:B------:R-:W-:Y:S02]  /*3300*/  FMUL.FTZ R17, R192, UR11 ;  /* 0x0000000bc0117c20 */ /* 0x000fe40008410000 */
[----:B------:R-:W4:Y:S04]  /*3310*/  LDL R219, [R1+0xdc] ;  /* 0x0000dc0001db7983 */ /* 0x000f280000100800 */
[----:B------:R-:W2:Y:S04]  /*3320*/  LDL.LU R191, [R1+0x4c] ;  /* 0x00004c0001bf7983 */ /* 0x000ea80000300800 */
[----:B------:R-:W4:Y:S04]  /*3330*/  LDL.LU R193, [R1+0x48] ;  /* 0x0000480001c17983 */ /* 0x000f280000300800 */
[----:B------:R-:W4:Y:S01]  /*3340*/  LDL.LU R192, [R1+0x44] ;  /* 0x0000440001c07983 */ /* 0x000f220000300800 */
[----:B------:R-:W-:Y:S01]  /*3350*/  FMUL.FTZ R16, R16, UR11 ;  /* 0x0000000b10107c20 */ /* 0x000fe20008410000 */
[----:B---3--:R-:W-:-:S03]  /*3360*/  FFMA.FTZ R227, R17, R195, R227 ;  /* 0x000000c311e37223 */ /* 0x008fc600000100e3 */
[----:B--2---:R-:W-:Y:S01]  /*3370*/  FFMA.FTZ R191, R16, R194, R191 ;  /* 0x000000c210bf7223 */ /* 0x004fe200000100bf */
[----:B----4-:R-:W-:Y:S01]  /*3380*/  FFMA.FTZ R193, R220, R19, R193 ;  /* 0x00000013dcc17223 */ /* 0x010fe200000100c1 */
[----:B------:R-:W-:-:S05]  /*3390*/  FFMA.FTZ R192, R197, R18, R192 ;  /* 0x00000012c5c07223 */ /* 0x000fca00000100c0 */
[----:B------:R0:W-:Y:S04]  /*33a0*/  STL [R1+0x44], R192 ;  /* 0x000044c001007387 */ /* 0x0001e80000100800 */
[----:B------:R-:W-:Y:S04]  /*33b0*/  STL [R1+0x48], R193 ;  /* 0x000048c101007387 */ /* 0x000fe80000100800 */
[----:B------:R1:W-:Y:S04]  /*33c0*/  STL [R1+0x4c], R191 ;  /* 0x00004cbf01007387 */ /* 0x0003e80000100800 */
[----:B0-----:R-:W2:Y:S04]  /*33d0*/  LDL R192, [R1+0xe0] ;  /* 0x0000e00001c07983 */ /* 0x001ea80000100800 */
[----:B-1----:R-:W3:Y:S04]  /*33e0*/  LDL.LU R191, [R1+0x40] ;  /* 0x0000400001bf7983 */ /* 0x002ee80000300800 */
[----:B------:R0:W-:Y:S04]  /*33f0*/  STL [R1+0x50], R227 ;  /* 0x000050e301007387 */ /* 0x0001e80000100800 */
[----:B------:R-:W4:Y:S01]  /*3400*/  LDL.LU R193, [R1+0x3c] ;  /* 0x00003c0001c17983 */ /* 0x000f220000300800 */
[----:B------:R-:W-:Y:S01]  /*3410*/  FADD.FTZ R92, R92, R18 ;  /* 0x000000125c5c7221 */ /* 0x000fe20000010000 */
[----:B------:R-:W-:Y:S01]  /*3420*/  FMUL.FTZ R230, R230, R18 ;  /* 0x00000012e6e67220 */ /* 0x000fe20000410000 */
[----:B------:R-:W-:-:S04]  /*3430*/  FMUL.FTZ R18, R187, UR11 ;  /* 0x0000000bbb127c20 */ /* 0x000fc80008410000 */
[-C--:B------:R-:W-:Y:S01]  /*3440*/  FFMA.FTZ R225, R18, R196.reuse, R225 ;  /* 0x000000c412e17223 */ /* 0x080fe200000100e1 */
[----:B------:R-:W-:Y:S01]  /*3450*/  FADD.FTZ R93, R93, R19 ;  /* 0x000000135d5d7221 */ /* 0x000fe20000010000 */
[----:B------:R-:W-:Y:S01]  /*3460*/  FMUL.FTZ R229, R229, R19 ;  /* 0x00000013e5e57220 */ /* 0x000fe20000410000 */
[----:B0-----:R-:W-:Y:S01]  /*3470*/  FMUL.FTZ R227, R226, R195 ;  /* 0x000000c3e2e37220 */ /* 0x001fe20000410000 */
[----:B------:R-:W-:Y:S01]  /*3480*/  FMUL.FTZ R19, R186, UR11 ;  /* 0x0000000bba137c20 */ /* 0x000fe20008410000 */
[----:B------:R0:W-:Y:S01]  /*3490*/  STL [R1+0x34], R225 ;  /* 0x000034e101007387 */ /* 0x0001e20000100800 */
[----:B------:R-:W-:Y:S01]  /*34a0*/  FADD.FTZ R96, R96, R196 ;  /* 0x000000c460607221 */ /* 0x000fe20000010000 */
[----:B------:R-:W-:Y:S01]  /*34b0*/  FMUL.FTZ R226, R188, R196 ;  /* 0x000000c4bce27220 */ /* 0x000fe20000410000 */
[----:B------:R-:W-:Y:S01]  /*34c0*/  FMUL.FTZ R196, R184, UR11 ;  /* 0x0000000bb8c47c20 */ /* 0x000fe20008410000 */
[----:B------:R-:W-:Y:S01]  /*34d0*/  FADD.FTZ R187, R216, R230 ;  /* 0x000000e6d8bb7221 */ /* 0x000fe20000010000 */
[----:B------:R-:W-:Y:S01]  /*34e0*/  FFMA.FTZ R188, R197, R230, R215 ;  /* 0x000000e6c5bc7223 */ /* 0x000fe200000100d7 */
[-C--:B------:R-:W-:Y:S01]  /*34f0*/  FFMA.FTZ R224, R19, R214.reuse, R224 ;  /* 0x000000d613e07223 */ /* 0x080fe200000100e0 */
[----:B0-----:R-:W-:Y:S01]  /*3500*/  FMUL.FTZ R225, R219, R214 ;  /* 0x000000d6dbe17220 */ /* 0x001fe20000410000 */
[----:B------:R-:W-:Y:S01]  /*3510*/  FMUL.FTZ R219, R185, UR11 ;  /* 0x0000000bb9db7c20 */ /* 0x000fe20008410000 */
[----:B------:R-:W-:Y:S01]  /*3520*/  FMUL.FTZ R228, R228, R194 ;  /* 0x000000c2e4e47220 */ /* 0x000fe20000410000 */
        /* <DEDUP_REMOVED lines=15> */
[----:B------:R-:W-:Y:S01]  /*3620*/  FADD.FTZ R99, R99, R190 ;  /* 0x000000be63637221 */ /* 0x000fe20000010000 */
[----:B---3--:R-:W-:Y:S01]  /*3630*/  FFMA.FTZ R191, R196, R190, R191 ;  /* 0x000000bec4bf7223 */ /* 0x008fe200000100bf */
[----:B----4-:R-:W-:-:S05]  /*3640*/  FFMA.FTZ R193, R219, R222, R193 ;  /* 0x000000dedbc17223 */ /* 0x010fca00000100c1 */
[----:B------:R0:W-:Y:S04]  /*3650*/  STL [R1+0x3c], R193 ;  /* 0x00003cc101007387 */ /* 0x0001e80000100800 */
[----:B------:R0:W-:Y:S01]  /*3660*/  STL [R1+0x40], R191 ;  /* 0x000040bf01007387 */ /* 0x0001e20000100800 */
[----:B--2---:R-:W-:Y:S01]  /*3670*/  FMUL.FTZ R224, R192, R222 ;  /* 0x000000dec0e07220 */ /* 0x004fe20000410000 */
[----:B------:R-:W-:-:S03]  /*3680*/  FMUL.FTZ R222, R189, R190 ;  /* 0x000000bebdde7220 */ /* 0x000fc60000410000 */
[----:B------:R-:W-:Y:S01]  /*3690*/  FADD.FTZ R187, R187, R224 ;  /* 0x000000e0bbbb7221 */ /* 0x000fe20000010000 */
[----:B------:R-:W-:-:S03]  /*36a0*/  FFMA.FTZ R186, R219, R224, R186 ;  /* 0x000000e0dbba7223 */ /* 0x000fc600000100ba */
[----:B------:R-:W-:Y:S01]  /*36b0*/  FADD.FTZ R216, R187, R222 ;  /* 0x000000debbd87221 */ /* 0x000fe20000010000 */
[----:B0-----:R-:W-:-:S07]  /*36c0*/  FFMA.FTZ R215, R196, R222, R186 ;  /* 0x000000dec4d77223 */ /* 0x001fce00000100ba */
.L_x_14094:
[----:B------:R-:W-:Y:S05]  /*36d0*/  BSYNC.RECONVERGENT B0 ;  /* 0x0000000000007941 */ /* 0x000fea0003800200 */
.L_x_14093:
        /* <DEDUP_REMOVED lines=32> */
.L_x_14096:
[----:B------:R-:W-:Y:S05]  /*38e0*/  BSYNC.RECONVERGENT B0 ;  /* 0x0000000000007941 */ /* 0x000fea0003800200 */
.L_x_14095:
        /* <DEDUP_REMOVED lines=25> */
[----:B0----5:R-:W-:-:S06]  /*3a80*/  IMAD.WIDE.U32 R184, R0, 0x10, R184 ;  /* 0x0000001000b87825 */ /* 0x021fcc00078e00b8 */
[----:B------:R-:W5:Y:S01]  /*3a90*/  LDG.E.128 R184, desc[UR18][R184.64] ;  /* 0x00000012b8b87981 */ /* 0x000f62000c1e1d00 */
[----:B------:R-:W-:-:S04]  /*3aa0*/  UISETP.NE.U32.AND UP1, UPT, UR22, URZ, UPT ;  /* 0x000000ff1600728c */ /* 0x000fc8000bf25070 */
[----:B------:R-:W-:-:S09]  /*3ab0*/  UISETP.NE.AND.EX UP1, UPT, UR23, URZ, UPT, UP1 ;  /* 0x000000ff1700728c */ /* 0x000fd2000bf25310 */
[----:B------:R-:W-:Y:S05]  /*3ac0*/  BRA.U UP1, `(.L_x_14099) ;  /* 0x0000000901247547 */ /* 0x000fea000b800000 */
[----:B------:R-:W2:Y:S04]  /*3ad0*/  LDL R192, [R1+0xc] ;  /* 0x00000c0001c07983 */ /* 0x000ea80000100800 */
[----:B------:R-:W3:Y:S04]  /*3ae0*/  LDL R191, [R1+0x8] ;  /* 0x0000080001bf7983 */ /* 0x000ee80000100800 */
[----:B------:R-:W4:Y:S04]  /*3af0*/  LDL R190, [R1+0x4] ;  /* 0x0000040001be7983 */ /* 0x000f280000100800 */
        /* <DEDUP_REMOVED lines=9> */
[----:B---3--:R-:W-:Y:S02]  /*3b90*/  MOV R193, R191 ;  /* 0x000000bf00c17202 */ /* 0x008fe40000000f00 */
[----:B----4-:R-:W-:-:S04]  /*3ba0*/  MOV R192, R190 ;  /* 0x000000be00c07202 */ /* 0x010fc80000000f00 */
[----:B0-----:R-:W-:Y:S05]  /*3bb0*/  BRA.U UP1, `(.L_x_14100) ;  /* 0x0000000101f47547 */ /* 0x001fea000b800000 */
[----:B------:R-:W-:Y:S01]  /*3bc0*/  FFMA.FTZ R189, R210, UR16, R188 ;  /* 0x00000010d2bd7c23 */ /* 0x000fe200080100bc */
[----:B-----5:R-:W-:-:S03]  /*3bd0*/  HADD2.F32 R190, -RZ, R187.H0_H0 ;  /* 0x200000bbffbe7230 */ /* 0x020fc60000004100 */
[----:B------:R-:W-:-:S04]  /*3be0*/  FADD.FTZ R189, R193, -R189 ;  /* 0x800000bdc1bd7221 */ /* 0x000fc80000010000 */
[----:B------:R-:W-:-:S04]  /*3bf0*/  FMUL.FTZ R189, R189, UR11 ;  /* 0x0000000bbdbd7c20 */ /* 0x000fc80008410000 */
[----:B------:R-:W-:-:S04]  /*3c00*/  FMUL.FTZ R189, R189, UR10 ;  /* 0x0000000abdbd7c20 */ /* 0x000fc80008410000 */
[----:B------:R-:W-:Y:S01]  /*3c10*/  FFMA.FTZ R106, R189, R190, R106 ;  /* 0x000000bebd6a7223 */ /* 0x000fe2000001006a */
[----:B------:R-:W-:Y:S01]  /*3c20*/  FFMA.FTZ R190, R209, UR16, R188 ;  /* 0x00000010d1be7c23 */ /* 0x000fe200080100bc */
[----:B------:R-:W-:-:S03]  /*3c30*/  FMUL.FTZ R189, R34, R189 ;  /* 0x000000bd22bd7220 */ /* 0x000fc60000410000 */
[----:B------:R-:W-:-:S04]  /*3c40*/  FADD.FTZ R190, R192, -R190 ;  /* 0x800000bec0be7221 */ /* 0x000fc80000010000 */
[----:B------:R-:W-:Y:S01]  /*3c50*/  FMUL.FTZ R191, R190, UR11 ;  /* 0x0000000bbebf7c20 */ /* 0x000fe20008410000 */
[----:B------:R-:W-:-:S03]  /*3c60*/  HADD2.F32 R190, -RZ, R187.H1_H1 ;  /* 0x300000bbffbe7230 */ /* 0x000fc60000004100 */
[----:B------:R-:W-:-:S04]  /*3c70*/  FMUL.FTZ R187, R191, UR10 ;  /* 0x0000000abfbb7c20 */ /* 0x000fc80008410000 */
[----:B------:R-:W-:Y:S01]  /*3c80*/  FFMA.FTZ R107, R187, R190, R107 ;  /* 0x000000bebb6b7223 */ /* 0x000fe2000001006b */
[----:B------:R-:W-:Y:S01]  /*3c90*/  FMUL.FTZ R187, R35, R187 ;  /* 0x000000bb23bb7220 */ /* 0x000fe20000410000 */
[----:B------:R-:W-:-:S04]  /*3ca0*/  HADD2.F32 R190, -RZ, R186.H0_H0 ;  /* 0x200000baffbe7230 */ /* 0x000fc80000004100 */
        /* <DEDUP_REMOVED lines=28> */
[----:B------:R-:W-:-:S05]  /*3e70*/  FMUL.FTZ R185, R31, R185 ;  /* 0x000000b91fb97220 */ /* 0x000fca0000410000 */
[----:B------:R-:W-:Y:S01]  /*3e80*/  F2FP.F16.F32.PACK_AB R185, R185, R189 ;  /* 0x000000bdb9b9723e */ /* 0x000fe200000000ff */
[----:B------:R-:W-:-:S04]  /*3e90*/  FFMA.FTZ R189, R198, UR16, R188 ;  /* 0x00000010c6bd7c23 */ /* 0x000fc800080100bc */
[----:B------:R-:W-:-:S04]  /*3ea0*/  FADD.FTZ R189, R221, -R189 ;  /* 0x800000bdddbd7221 */ /* 0x000fc80000010000 */
[----:B------:R-:W-:-:S04]  /*3eb0*/  FMUL.FTZ R189, R189, UR11 ;  /* 0x0000000bbdbd7c20 */ /* 0x000fc80008410000 */
[----:B------:R-:W-:Y:S01]  /*3ec0*/  FMUL.FTZ R191, R189, UR10 ;  /* 0x0000000abdbf7c20 */ /* 0x000fe20008410000 */
[--C-:B------:R-:W-:Y:S02]  /*3ed0*/  HADD2.F32 R189, -RZ, R184.reuse.H0_H0 ;  /* 0x200000b8ffbd7230 */ /* 0x100fe40000004100 */
[----:B------:R-:W-:-:S03]  /*3ee0*/  HADD2.F32 R184, -RZ, R184.H1_H1 ;  /* 0x300000b8ffb87230 */ /* 0x000fc60000004100 */
[----:B------:R-:W-:Y:S01]  /*3ef0*/  FFMA.FTZ R189, R191, R189, R100 ;  /* 0x000000bdbfbd7223 */ /* 0x000fe20000010064 */
[----:B------:R-:W-:-:S04]  /*3f00*/  FFMA.FTZ R100, R218, UR16, R188 ;  /* 0x00000010da647c23 */ /* 0x000fc800080100bc */
[----:B------:R-:W-:-:S04]  /*3f10*/  FADD.FTZ R100, R216, -R100 ;  /* 0x80000064d8647221 */ /* 0x000fc80000010000 */
[----:B------:R-:W-:-:S04]  /*3f20*/  FMUL.FTZ R100, R100, UR11 ;  /* 0x0000000b64647c20 */ /* 0x000fc80008410000 */
[----:B------:R-:W-:-:S04]  /*3f30*/  FMUL.FTZ R100, R100, UR10 ;  /* 0x0000000a64647c20 */ /* 0x000fc80008410000 */
[----:B------:R-:W-:Y:S01]  /*3f40*/  FFMA.FTZ R190, R100, R184, R101 ;  /* 0x000000b864be7223 */ /* 0x000fe20000010065 */
[----:B------:R-:W-:Y:S01]  /*3f50*/  FMUL.FTZ R101, R28, R191 ;  /* 0x000000bf1c657220 */ /* 0x000fe20000410000 */
[----:B------:R-:W-:-:S05]  /*3f60*/  FMUL.FTZ R100, R29, R100 ;  /* 0x000000641d647220 */ /* 0x000fca0000410000 */
[----:B------:R-:W-:Y:S01]  /*3f70*/  F2FP.F16.F32.PACK_AB R184, R100, R101 ;  /* 0x0000006564b8723e */ /* 0x000fe200000000ff */
[----:B------:R-:W-:Y:S06]  /*3f80*/  BRA `(.L_x_14101) ;  /* 0x0000000c00087947 */ /* 0x000fec0003800000 */
.L_x_14100:
[--C-:B------:R-:W-:Y:S01]  /*3f90*/  FFMA.FTZ R68, R198, UR16, R188.reuse ;  /* 0x00000010c6447c23 */ /* 0x100fe200080100bc */
[--C-:B------:R-:W-:Y:S01]  /*3fa0*/  FFMA.FTZ R70, R218, UR16, R188.reuse ;  /* 0x00000010da467c23 */ /* 0x100fe200080100bc */
[--C-:B-----5:R-:W-:Y:S02]  /*3fb0*/  HADD2.F32 R69, -RZ, R184.reuse.H0_H0 ;  /* 0x200000b8ff457230 */ /* 0x120fe40000004100 */
[----:B------:R-:W-:Y:S01]  /*3fc0*/  FFMA.FTZ R71, R217, UR16, R188 ;  /* 0x00000010d9477c23 */ /* 0x000fe200080100bc */
[----:B------:R-:W-:Y:S01]  /*3fd0*/  FADD.FTZ R68, R221, -R68 ;  /* 0x80000044dd447221 */ /* 0x000fe20000010000 */
[----:B------:R-:W-:Y:S02]  /*3fe0*/  FADD.FTZ R70, R216, -R70 ;  /* 0x80000046d8467221 */ /* 0x000fe40000010000 */
[----:B------:R-:W-:Y:S01]  /*3ff0*/  FADD.FTZ R71, R215, -R71 ;  /* 0x80000047d7477221 */ /* 0x000fe20000010000 */
[----:B------:R-:W-:Y:S01]  /*4000*/  FMUL.FTZ R156, R68, UR11 ;  /* 0x0000000b449c7c20 */ /* 0x000fe20008410000 */
[----:B------:R-:W-:Y:S01]  /*4010*/  FMUL.FTZ R157, R70, UR11 ;  /* 0x0000000b469d7c20 */ /* 0x000fe20008410000 */
[----:B------:R-:W-:-:S02]  /*4020*/  HADD2.F32 R70, -RZ, R184.H1_H1 ;  /* 0x300000b8ff467230 */ /* 0x000fc40000004100 */
[----:B------:R-:W-:Y:S01]  /*4030*/  FMUL.FTZ R158, R71, UR11 ;  /* 0x0000000b479e7c20 */ /* 0x000fe20008410000 */
[----:B------:R-:W-:Y:S01]  /*4040*/  FMUL.FTZ R68, R156, UR10 ;  /* 0x0000000a9c447c20 */ /* 0x000fe20008410000 */
[----:B------:R-:W-:-:S03]  /*4050*/  HADD2.F32 R71, -RZ, R185.H0_H0 ;  /* 0x200000b9ff477230 */ /* 0x000fc60000004100 */
[----:B------:R-:W-:Y:S01]  /*4060*/  FFMA.FTZ R189, R68, R69, R100 ;  /* 0x0000004544bd7223 */ /* 0x000fe20000010064 */
[----:B------:R-:W-:Y:S01]  /*4070*/  FMUL.FTZ R69, R157, UR10 ;  /* 0x0000000a9d457c20 */ /* 0x000fe20008410000 */
[----:B------:R-:W-:-:S03]  /*4080*/  FMUL.FTZ R68, R28, R68 ;  /* 0x000000441c447220 */ /* 0x000fc60000410000 */
[----:B------:R-:W-:Y:S01]  /*4090*/  FFMA.FTZ R190, R69, R70, R101 ;  /* 0x0000004645be7223 */ /* 0x000fe20000010065 */
[----:B------:R-:W-:Y:S01]  /*40a0*/  FFMA.FTZ R70, R213, UR16, R188 ;  /* 0x00000010d5467c23 */ /* 0x000fe200080100bc */
[----:B------:R-:W-:-:S03]  /*40b0*/  FMUL.FTZ R69, R29, R69 ;  /* 0x000000451d457220 */ /* 0x000fc60000410000 */
[----:B------:R-:W-:Y:S01]  /*40c0*/  FADD.FTZ R100, R214, -R70 ;  /* 0x80000046d6647221 */ /* 0x000fe20000010000 */
[----:B------:R-:W-:Y:S01]  /*40d0*/  FMUL.FTZ R70, R158, UR10 ;  /* 0x0000000a9e467c20 */ /* 0x000fe20008410000 */
[----:B------:R-:W-:Y:S01]  /*40e0*/  F2FP.F16.F32.PACK_AB R184, R69, R68 ;  /* 0x0000004445b8723e */ /* 0x000fe200000000ff */
[----:B------:R-:W-:Y:S01]  /*40f0*/  FFMA.FTZ R68, R212, UR16, R188 ;  /* 0x00000010d4447c23 */ /* 0x000fe200080100bc */
[----:B------:R-:W-:Y:S01]  /*4100*/  FMUL.FTZ R159, R100, UR11 ;  /* 0x0000000b649f7c20 */ /* 0x000fe20008410000 */
[----:B------:R-:W-:Y:S01]  /*4110*/  FFMA.FTZ R102, R70, R71, R102 ;  /* 0x0000004746667223 */ /* 0x000fe20000010066 */
[----:B------:R-:W-:Y:S02]  /*4120*/  HADD2.F32 R100, -RZ, R185.H1_H1 ;  /* 0x300000b9ff647230 */ /* 0x000fe40000004100 */
[----:B------:R-:W-:Y:S01]  /*4130*/  FADD.FTZ R68, R195, -R68 ;  /* 0x80000044c3447221 */ /* 0x000fe20000010000 */
[----:B------:R-:W-:Y:S01]  /*4140*/  FMUL.FTZ R71, R159, UR10 ;  /* 0x0000000a9f477c20 */ /* 0x000fe20008410000 */
[----:B------:R-:W-:Y:S01]  /*4150*/  FMUL.FTZ R70, R30, R70 ;  /* 0x000000461e467220 */ /* 0x000fe20000410000 */
[----:B------:R-:W-:Y:S01]  /*4160*/  FFMA.FTZ R69, R211, UR16, R188 ;  /* 0x00000010d3457c23 */ /* 0x000fe200080100bc */
[----:B------:R-:W-:Y:S01]  /*4170*/  FMUL.FTZ R68, R68, UR11 ;  /* 0x0000000b44447c20 */ /* 0x000fe20008410000 */
[----:B------:R-:W-:Y:S01]  /*4180*/  FFMA.FTZ R103, R71, R100, R103 ;  /* 0x0000006447677223 */ /* 0x000fe20000010067 */
[----:B------:R-:W-:Y:S01]  /*4190*/  FMUL.FTZ R71, R31, R71 ;  /* 0x000000471f477220 */ /* 0x000fe20000410000 */
[----:B------:R-:W-:Y:S01]  /*41a0*/  FADD.FTZ R69, R194, -R69 ;  /* 0x80000045c2457221 */ /* 0x000fe20000010000 */
[----:B------:R-:W-:-:S03]  /*41b0*/  HADD2.F32 R100, -RZ, R186.H1_H1 ;  /* 0x300000baff647230 */ /* 0x000fc60000004100 */
[----:B------:R-:W-:Y:S01]  /*41c0*/  F2FP.F16.F32.PACK_AB R185, R71, R70 ;  /* 0x0000004647b9723e */ /* 0x000fe200000000ff */
[----:B------:R-:W-:Y:S02]  /*41d0*/  HADD2.F32 R71, -RZ, R186.H0_H0 ;  /* 0x200000baff477230 */ /* 0x000fe40000004100 */
[----:B------:R-:W-:Y:S01]  /*41e0*/  FMUL.FTZ R70, R68, UR10 ;  /* 0x0000000a44467c20 */ /* 0x000fe20008410000 */
[----:B------:R-:W-:-:S03]  /*41f0*/  FMUL.FTZ R69, R69, UR11 ;  /* 0x0000000b45457c20 */ /* 0x000fc60008410000 */
[----:B------:R-:W-:Y:S01]  /*4200*/  FFMA.FTZ R104, R70, R71, R104 ;  /* 0x0000004746687223 */ /* 0x000fe20000010068 */
[----:B------:R-:W-:Y:S01]  /*4210*/  FMUL.FTZ R71, R69, UR10 ;  /* 0x0000000a45477c20 */ /* 0x000fe20008410000 */
[----:B------:R-:W-:-:S03]  /*4220*/  FMUL.FTZ R70, R32, R70 ;  /* 0x0000004620467220 */ /* 0x000fc60000410000 */
[----:B------:R-:W-:Y:S01]  /*4230*/  FFMA.FTZ R105, R71, R100, R105 ;  /* 0x0000006447697223 */ /* 0x000fe20000010069 */
[----:B------:R-:W-:Y:S01]  /*4240*/  FFMA.FTZ R100, R210, UR16, R188 ;  /* 0x00000010d2647c23 */ /* 0x000fe200080100bc */
[----:B------:R-:W-:-:S03]  /*4250*/  FMUL.FTZ R71, R33, R71 ;  /* 0x0000004721477220 */ /* 0x000fc60000410000 */
[----:B------:R-:W-:Y:S02]  /*4260*/  FADD.FTZ R100, R193, -R100 ;  /* 0x80000064c1647221 */ /* 0x000fe40000010000 */
[----:B------:R-:W-:Y:S01]  /*4270*/  F2FP.F16.F32.PACK_AB R186, R71, R70 ;  /* 0x0000004647ba723e */ /* 0x000fe200000000ff */
[--C-:B------:R-:W-:Y:S02]  /*4280*/  HADD2.F32 R71, -RZ, R187.reuse.H0_H0 ;  /* 0x200000bbff477230 */ /* 0x100fe40000004100 */
[----:B------:R-:W-:Y:S01]  /*4290*/  FMUL.FTZ R70, R100, UR11 ;  /* 0x0000000b64467c20 */ /* 0x000fe20008410000 */
[----:B------:R-:W-:-:S03]  /*42a0*/  HADD2.F32 R187, -RZ, R187.H1_H1 ;  /* 0x300000bbffbb7230 */ /* 0x000fc60000004100 */
        /* <DEDUP_REMOVED lines=11> */
.L_x_14099:
        /* <DEDUP_REMOVED lines=13> */
[----:B-----5:R-:W-:-:S03]  /*4430*/  HADD2.F32 R190, -RZ, R187.H0_H0 ;  /* 0x200000bbffbe7230 */ /* 0x020fc60000004100 */
[----:B------:R-:W-:-:S04]  /*4440*/  FADD.FTZ R189, R193, -R189 ;  /* 0x800000bdc1bd7221 */ /* 0x000fc80000010000 */
[----:B------:R-:W-:-:S04]  /*4450*/  FFMA.FTZ R189, R189, UR11, R146 ;  /* 0x0000000bbdbd7c23 */ /* 0x000fc80008010092 */
[----:B------:R-:W-:-:S04]  /*4460*/  FMUL.FTZ R189, R189, UR10 ;  /* 0x0000000abdbd7c20 */ /* 0x000fc80008410000 */
[-C--:B------:R-:W-:Y:S01]  /*4470*/  FFMA.FTZ R106, R190, R189.reuse, R106 ;  /* 0x000000bdbe6a7223 */ /* 0x080fe2000001006a */
[----:B------:R-:W-:Y:S01]  /*4480*/  FFMA.FTZ R190, R209, UR16, R188 ;  /* 0x00000010d1be7c23 */ /* 0x000fe200080100bc */
[----:B------:R-:W-:-:S03]  /*4490*/  FMUL.FTZ R189, R34, R189 ;  /* 0x000000bd22bd7220 */ /* 0x000fc60000410000 */
[----:B------:R-:W-:-:S04]  /*44a0*/  FADD.FTZ R190, R192, -R190 ;  /* 0x800000bec0be7221 */ /* 0x000fc80000010000 */
[----:B------:R-:W-:Y:S01]  /*44b0*/  FFMA.FTZ R191, R190, UR11, R147 ;  /* 0x0000000bbebf7c23 */ /* 0x000fe20008010093 */
[----:B------:R-:W-:-:S03]  /*44c0*/  HADD2.F32 R190, -RZ, R187.H1_H1 ;  /* 0x300000bbffbe7230 */ /* 0x000fc60000004100 */
[----:B------:R-:W-:-:S04]  /*44d0*/  FMUL.FTZ R187, R191, UR10 ;  /* 0x0000000abfbb7c20 */ /* 0x000fc80008410000 */
[-C--:B------:R-:W-:Y:S01]  /*44e0*/  FFMA.FTZ R107, R190, R187.reuse, R107 ;  /* 0x000000bbbe6b7223 */ /* 0x080fe2000001006b */
[----:B------:R-:W-:Y:S01]  /*44f0*/  FMUL.FTZ R187, R35, R187 ;  /* 0x000000bb23bb7220 */ /* 0x000fe20000410000 */
[----:B------:R-:W-:-:S04]  /*4500*/  HADD2.F32 R190, -RZ, R186.H0_H0 ;  /* 0x200000baffbe7230 */ /* 0x000fc80000004100 */
[----:B------:R-:W-:Y:S01]  /*4510*/  F2FP.F16.F32.PACK_AB R187, R187, R189 ;  /* 0x000000bdbbbb723e */ /* 0x000fe200000000ff */
        /* <DEDUP_REMOVED lines=27> */
[----:B------:R-:W-:-:S05]  /*46d0*/  FMUL.FTZ R185, R31, R185 ;  /* 0x000000b91fb97220 */ /* 0x000fca0000410000 */
[----:B------:R-:W-:Y:S01]  /*46e0*/  F2FP.F16.F32.PACK_AB R185, R185, R189 ;  /* 0x000000bdb9b9723e */ /* 0x000fe200000000ff */
[----:B------:R-:W-:-:S04]  /*46f0*/  FFMA.FTZ R189, R198, UR16, R188 ;  /* 0x00000010c6bd7c23 */ /* 0x000fc800080100bc */
[----:B------:R-:W-:-:S04]  /*4700*/  FADD.FTZ R189, R221, -R189 ;  /* 0x800000bdddbd7221 */ /* 0x000fc80000010000 */
[----:B------:R-:W-:-:S04]  /*4710*/  FFMA.FTZ R189, R189, UR11, R140 ;  /* 0x0000000bbdbd7c23 */ /* 0x000fc8000801008c */
[----:B------:R-:W-:Y:S01]  /*4720*/  FMUL.FTZ R191, R189, UR10 ;  /* 0x0000000abdbf7c20 */ /* 0x000fe20008410000 */
[--C-:B------:R-:W-:Y:S02]  /*4730*/  HADD2.F32 R189, -RZ, R184.reuse.H0_H0 ;  /* 0x200000b8ffbd7230 */ /* 0x100fe40000004100 */
[----:B------:R-:W-:-:S03]  /*4740*/  HADD2.F32 R184, -RZ, R184.H1_H1 ;  /* 0x300000b8ffb87230 */ /* 0x000fc60000004100 */
[----:B------:R-:W-:Y:S01]  /*4750*/  FFMA.FTZ R189, R189, R191, R100 ;  /* 0x000000bfbdbd7223 */ /* 0x000fe20000010064 */
[----:B------:R-:W-:-:S04]  /*4760*/  FFMA.FTZ R100, R218, UR16, R188 ;  /* 0x00000010da647c23 */ /* 0x000fc800080100bc */
[----:B------:R-:W-:-:S04]  /*4770*/  FADD.FTZ R100, R216, -R100 ;  /* 0x80000064d8647221 */ /* 0x000fc80000010000 */
[----:B------:R-:W-:-:S04]  /*4780*/  FFMA.FTZ R100, R100, UR11, R141 ;  /* 0x0000000b64647c23 */ /* 0x000fc8000801008d */
[----:B------:R-:W-:-:S04]  /*4790*/  FMUL.FTZ R100, R100, UR10 ;  /* 0x0000000a64647c20 */ /* 0x000fc80008410000 */
[-C--:B------:R-:W-:Y:S01]  /*47a0*/  FFMA.FTZ R190, R184, R100.reuse, R101 ;  /* 0x00000064b8be7223 */ /* 0x080fe20000010065 */
[----:B------:R-:W-:Y:S01]  /*47b0*/  FMUL.FTZ R101, R28, R191 ;  /* 0x000000bf1c657220 */ /* 0x000fe20000410000 */
[----:B------:R-:W-:-:S05]  /*47c0*/  FMUL.FTZ R100, R29, R100 ;  /* 0x000000641d647220 */ /* 0x000fca0000410000 */
[----:B------:R-:W-:Y:S01]  /*47d0*/  F2FP.F16.F32.PACK_AB R184, R100, R101 ;  /* 0x0000006564b8723e */ /* 0x000fe200000000ff */
[----:B------:R-:W-:Y:S06]  /*47e0*/  BRA `(.L_x_14101) ;  /* 0x0000000000f07947 */ /* 0x000fec0003800000 */
.L_x_14102:
[--C-:B------:R-:W-:Y:S01]  /*47f0*/  FFMA.FTZ R68, R198, UR16, R188.reuse ;  /* 0x00000010c6447c23 */ /* 0x100fe200080100bc */
[--C-:B------:R-:W-:Y:S01]  /*4800*/  FFMA.FTZ R70, R218, UR16, R188.reuse ;  /* 0x00000010da467c23 */ /* 0x100fe200080100bc */
[--C-:B-----5:R-:W-:Y:S02]  /*4810*/  HADD2.F32 R69, -RZ, R184.reuse.H0_H0 ;  /* 0x200000b8ff457230 */ /* 0x120fe40000004100 */
[----:B------:R-:W-:Y:S01]  /*4820*/  FFMA.FTZ R71, R217, UR16, R188 ;  /* 0x00000010d9477c23 */ /* 0x000fe200080100bc */
[----:B------:R-:W-:Y:S01]  /*4830*/  FADD.FTZ R68, R221, -R68 ;  /* 0x80000044dd447221 */ /* 0x000fe20000010000 */
[----:B------:R-:W-:Y:S02]  /*4840*/  FADD.FTZ R70, R216, -R70 ;  /* 0x80000046d8467221 */ /* 0x000fe40000010000 */
[----:B------:R-:W-:Y:S01]  /*4850*/  FADD.FTZ R71, R215, -R71 ;  /* 0x80000047d7477221 */ /* 0x000fe20000010000 */
[----:B------:R-:W-:Y:S01]  /*4860*/  FFMA.FTZ R156, R68, UR11, R140 ;  /* 0x0000000b449c7c23 */ /* 0x000fe2000801008c */
[----:B------:R-:W-:Y:S01]  /*4870*/  FFMA.FTZ R157, R70, UR11, R141 ;  /* 0x0000000b469d7c23 */ /* 0x000fe2000801008d */
[----:B------:R-:W-:-:S02]  /*4880*/  HADD2.F32 R70, -RZ, R184.H1_H1 ;  /* 0x300000b8ff467230 */ /* 0x000fc40000004100 */
[----:B------:R-:W-:Y:S01]  /*4890*/  FFMA.FTZ R158, R71, UR11, R142 ;  /* 0x0000000b479e7c23 */ /* 0x000fe2000801008e */
[----:B------:R-:W-:Y:S01]  /*48a0*/  FMUL.FTZ R68, R156, UR10 ;  /* 0x0000000a9c447c20 */ /* 0x000fe20008410000 */
[----:B------:R-:W-:-:S03]  /*48b0*/  HADD2.F32 R71, -RZ, R185.H0_H0 ;  /* 0x200000b9ff477230 */ /* 0x000fc60000004100 */
[-C--:B------:R-:W-:Y:S01]  /*48c0*/  FFMA.FTZ R189, R69, R68.reuse, R100 ;  /* 0x0000004445bd7223 */ /* 0x080fe20000010064 */
[----:B------:R-:W-:Y:S01]  /*48d0*/  FMUL.FTZ R69, R157, UR10 ;  /* 0x0000000a9d457c20 */ /* 0x000fe20008410000 */
[----:B------:R-:W-:-:S03]  /*48e0*/  FMUL.FTZ R68, R28, R68 ;  /* 0x000000441c447220 */ /* 0x000fc60000410000 */
[-C--:B------:R-:W-:Y:S01]  /*48f0*/  FFMA.FTZ R190, R70, R69.reuse, R101 ;  /* 0x0000004546be7223 */ /* 0x080fe20000010065 */
[----:B------:R-:W-:Y:S01]  /*4900*/  FFMA.FTZ R70, R213, UR16, R188 ;  /* 0x00000010d5467c23 */ /* 0x000fe200080100bc */
[----:B------:R-:W-:-:S03]  /*4910*/  FMUL.FTZ R69, R29, R69 ;  /* 0x000000451d457220 */ /* 0x000fc60000410000 */
[----:B------:R-:W-:Y:S01]  /*4920*/  FADD.FTZ R100, R214, -R70 ;  /* 0x80000046d6647221 */ /* 0x000fe20000010000 */
[----:B------:R-:W-:Y:S01]  /*4930*/  FMUL.FTZ R70, R158, UR10 ;  /* 0x0000000a9e467c20 */ /* 0x000fe20008410000 */
[----:B------:R-:W-:Y:S01]  /*4940*/  F2FP.F16.F32.PACK_AB R184, R69, R68 ;  /* 0x0000004445b8723e */ /* 0x000fe200000000ff */
[----:B------:R-:W-:Y:S01]  /*4950*/  FFMA.FTZ R68, R212, UR16, R188 ;  /* 0x00000010d4447c23 */ /* 0x000fe200080100bc */
[----:B------:R-:W-:Y:S01]  /*4960*/  FFMA.FTZ R159, R100, UR11, R143 ;  /* 0x0000000b649f7c23 */ /* 0x000fe2000801008f */
[-C--:B------:R-:W-:Y:S01]  /*4970*/  FFMA.FTZ R102, R71, R70.reuse, R102 ;  /* 0x0000004647667223 */ /* 0x080fe20000010066 */
[----:B------:R-:W-:Y:S02]  /*4980*/  HADD2.F32 R100, -RZ, R185.H1_H1 ;  /* 0x300000b9ff647230 */ /* 0x000fe40000004100 */
[----:B------:R-:W-:Y:S01]  /*4990*/  FADD.FTZ R68, R195, -R68 ;  /* 0x80000044c3447221 */ /* 0x000fe20000010000 */
[----:B------:R-:W-:Y:S01]  /*49a0*/  FMUL.FTZ R71, R159, UR10 ;  /* 0x0000000a9f477c20 */ /* 0x000fe20008410000 */
[----:B------:R-:W-:Y:S01]  /*49b0*/  FMUL.FTZ R70, R30, R70 ;  /* 0x000000461e467220 */ /* 0x000fe20000410000 */
[----:B------:R-:W-:Y:S01]  /*49c0*/  FFMA.FTZ R69, R211, UR16, R188 ;  /* 0x00000010d3457c23 */ /* 0x000fe200080100bc */
[----:B------:R-:W-:Y:S01]  /*49d0*/  FFMA.FTZ R68, R68, UR11, R144 ;  /* 0x0000000b44447c23 */ /* 0x000fe20008010090 */
[-C--:B------:R-:W-:Y:S01]  /*49e0*/  FFMA.FTZ R103, R100, R71.reuse, R103 ;  /* 0x0000004764677223 */ /* 0x080fe20000010067 */
[----:B------:R-:W-:Y:S01]  /*49f0*/  FMUL.FTZ R71, R31, R71 ;  /* 0x000000471f477220 */ /* 0x000fe20000410000 */
[----:B------:R-:W-:Y:S01]  /*4a00*/  FADD.FTZ R69, R194, -R69 ;  /* 0x80000045c2457221 */ /* 0x000fe20000010000 */
[----:B------:R-:W-:-:S03]  /*4a10*/  HADD2.F32 R100, -RZ, R186.H1_H1 ;  /* 0x300000baff647230 */ /* 0x000fc60000004100 */
[----:B------:R-:W-:Y:S01]  /*4a20*/  F2FP.F16.F32.PACK_AB R185, R71, R70 ;  /* 0x0000004647b9723e */ /* 0x000fe200000000ff */
[----:B------:R-:W-:Y:S02]  /*4a30*/  HADD2.F32 R71, -RZ, R186.H0_H0 ;  /* 0x200000baff477230 */ /* 0x000fe40000004100 */
[----:B------:R-:W-:Y:S01]  /*4a40*/  FMUL.FTZ R70, R68, UR10 ;  /* 0x0000000a44467c20 */ /* 0x000fe20008410000 */
[----:B------:R-:W-:-:S03]  /*4a50*/  FFMA.FTZ R69, R69, UR11, R145 ;  /* 0x0000000b45457c23 */ /* 0x000fc60008010091 */
[-C--:B------:R-:W-:Y:S01]  /*4a60*/  FFMA.FTZ R104, R71, R70.reuse, R104 ;  /* 0x0000004647687223 */ /* 0x080fe20000010068 */
[----:B------:R-:W-:Y:S01]  /*4a70*/  FMUL.FTZ R71, R69, UR10 ;  /* 0x0000000a45477c20 */ /* 0x000fe20008410000 */
[----:B------:R-:W-:-:S03]  /*4a80*/  FMUL.FTZ R70, R32, R70 ;  /* 0x0000004620467220 */ /* 0x000fc60000410000 */
[-C--:B------:R-:W-:Y:S01]  /*4a90*/  FFMA.FTZ R105, R100, R71.reuse, R105 ;  /* 0x0000004764697223 */ /* 0x080fe20000010069 */
        /* <DEDUP_REMOVED lines=16> */
[----:B------:R-:W-:-:S07]  /*4ba0*/  F2FP.F16.F32.PACK_AB R187, R101, R100 ;  /* 0x0000006465bb723e */ /* 0x000fce00000000ff */
.L_x_14101:
        /* <DEDUP_REMOVED lines=12> */
.L_x_14098:
[----:B------:R-:W-:Y:S05]  /*4c70*/  BSYNC.RECONVERGENT B0 ;  /* 0x0000000000007941 */ /* 0x000fea0003800200 */
.L_x_14097:
[----:B------:R-:W-:Y:S04]  /*4c80*/  BSSY.RECONVERGENT B0, `(.L_x_14103) ;  /* 0x000010f000007945 */ /* 0x000fe80003800200 */
[----:B------:R-:W-:Y:S05]  /*4c90*/  @!P4 BRA `(.L_x_14104) ;  /* 0x000000100034c947 */ /* 0x000fea0003800000 */
[----:B------:R-:W0:Y:S02]  /*4ca0*/  LDC.64 R184, c[0x0][0x390] ;  /* 0x0000e400ffb87b82 */ /* 0x000e240000000a00 */
[----:B0----5:R-:W-:-:S06]  /*4cb0*/  IMAD.WIDE.U32 R184, R0, 0x10, R184 ;  /* 0x0000001000b87825 */ /* 0x021fcc00078e00b8 */
        /* <DEDUP_REMOVED lines=32> */
[----:B------:R-:W-:Y:S01]  /*4ec0*/  FFMA.FTZ R159, R108, UR11, R27 ;  /* 0x0000000b6c9f7c23 */ /* 0x000fe2000801001b */
[----:B------:R-:W-:Y:S01]  /*4ed0*/  FFMA.FTZ R110, R70, R71, R110 ;  /* 0x00000047466e7223 */ /* 0x000fe2000001006e */
[----:B------:R-:W-:Y:S02]  /*4ee0*/  HADD2.F32 R108, -RZ, R185.H1_H1 ;  /* 0x300000b9ff6c7230 */ /* 0x000fe40000004100 */
[----:B------:R-:W-:Y:S01]  /*4ef0*/  FADD.FTZ R68, R249, -R68 ;  /* 0x80000044f9447221 */ /* 0x000fe20000010000 */
[----:B------:R-:W-:Y:S01]  /*4f00*/  FMUL.FTZ R71, R159, UR10 ;  /* 0x0000000a9f477c20 */ /* 0x000fe20008410000 */
[----:B------:R-:W-:Y:S01]  /*4f10*/  FMUL.FTZ R70, R38, R70 ;  /* 0x0000004626467220 */ /* 0x000fe20000410000 */
[----:B------:R-:W-:Y:S01]  /*4f20*/  FFMA.FTZ R69, R203, UR16, R188 ;  /* 0x00000010cb457c23 */ /* 0x000fe200080100bc */
[----:B------:R-:W-:Y:S01]  /*4f30*/  FFMA.FTZ R68, R68, UR11, R20 ;  /* 0x0000000b44447c23 */ /* 0x000fe20008010014 */
[----:B------:R-:W-:Y:S01]  /*4f40*/  FFMA.FTZ R111, R71, R108, R111 ;  /* 0x0000006c476f7223 */ /* 0x000fe2000001006f */
[----:B------:R-:W-:Y:S01]  /*4f50*/  FMUL.FTZ R71, R39, R71 ;  /* 0x0000004727477220 */ /* 0x000fe20000410000 */
[----:B------:R-:W-:Y:S01]  /*4f60*/  FADD.FTZ R69, R248, -R69 ;  /* 0x80000045f8457221 */ /* 0x000fe20000010000 */
[----:B------:R-:W-:-:S03]  /*4f70*/  HADD2.F32 R108, -RZ, R186.H1_H1 ;  /* 0x300000baff6c7230 */ /* 0x000fc60000004100 */
[----:B------:R-:W-:Y:S01]  /*4f80*/  F2FP.F16.F32.PACK_AB R185, R71, R70 ;  /* 0x0000004647b9723e */ /* 0x000fe200000000ff */
[----:B------:R-:W-:Y:S02]  /*4f90*/  HADD2.F32 R71, -RZ, R186.H0_H0 ;  /* 0x200000baff477230 */ /* 0x000fe40000004100 */
[----:B------:R-:W-:Y:S01]  /*4fa0*/  FMUL.FTZ R70, R68, UR10 ;  /* 0x0000000a44467c20 */ /* 0x000fe20008410000 */
[----:B------:R-:W-:-:S03]  /*4fb0*/  FFMA.FTZ R69, R69, UR11, R21 ;  /* 0x0000000b45457c23 */ /* 0x000fc60008010015 */
        /* <DEDUP_REMOVED lines=20> */
[----:B------:R-:W-:Y:S01]  /*5100*/  F2FP.F16.F32.PACK_AB R187, R109, R108 ;  /* 0x0000006c6dbb723e */ /* 0x000fe200000000ff */
[----:B------:R-:W-:Y:S06]  /*5110*/  BRA `(.L_x_14107) ;  /* 0x0000000800ec7947 */ /* 0x000fec0003800000 */
.L_x_14106:
[----:B------:R-:W-:Y:S01]  /*5120*/  FFMA.FTZ R189, R199, UR16, R188 ;  /* 0x00000010c7bd7c23 */ /* 0x000fe200080100bc */
[----:B-----5:R-:W-:-:S03]  /*5130*/  HADD2.F32 R190, -RZ, R187.H0_H0 ;  /* 0x200000bbffbe7230 */ /* 0x020fc60000004100 */
[----:B------:R-:W-:-:S04]  /*5140*/  FADD.FTZ R189, R247, -R189 ;  /* 0x800000bdf7bd7221 */ /* 0x000fc80000010000 */
[----:B------:R-:W-:-:S04]  /*5150*/  FFMA.FTZ R189, R189, UR11, R22 ;  /* 0x0000000bbdbd7c23 */ /* 0x000fc80008010016 */
        /* <DEDUP_REMOVED lines=52> */
[----:B------:R-:W-:Y:S01]  /*54a0*/  FFMA.FTZ R190, R108, R184, R109 ;  /* 0x000000b86cbe7223 */ /* 0x000fe2000001006d */
[----:B------:R-:W-:Y:S01]  /*54b0*/  FMUL.FTZ R109, R36, R191 ;  /* 0x000000bf246d7220 */ /* 0x000fe20000410000 */
[----:B------:R-:W-:-:S05]  /*54c0*/  FMUL.FTZ R108, R37, R108 ;  /* 0x0000006c256c7220 */ /* 0x000fca0000410000 */
[----:B------:R-:W-:Y:S01]  /*54d0*/  F2FP.F16.F32.PACK_AB R184, R108, R109 ;  /* 0x0000006d6cb8723e */ /* 0x000fe200000000ff */
[----:B------:R-:W-:Y:S06]  /*54e0*/  BRA `(.L_x_14107) ;  /* 0x0000000400f87947 */ /* 0x000fec0003800000 */
.L_x_14105:
[----:B------:R0:W5:Y:S01]  /*54f0*/  LDL R192, [R1] ;  /* 0x0000000001c07983 */ /* 0x0001620000100800 */
[----:B------:R-:W1:Y:S02]  /*5500*/  LDC.64 R190, c[0x0][0x478] ;  /* 0x00011e00ffbe7b82 */ /* 0x000e640000000a00 */
[----:B-1----:R-:W-:-:S04]  /*5510*/  ISETP.NE.U32.AND P0, PT, R190, RZ, PT ;  /* 0x000000ffbe00720c */ /* 0x002fc80003f05070 */
[----:B------:R-:W-:-:S13]  /*5520*/  ISETP.NE.AND.EX P0, PT, R191, RZ, PT, P0 ;  /* 0x000000ffbf00720c */ /* 0x000fda0003f05300 */
        /* <DEDUP_REMOVED lines=24> */
[----:B------:R-:W-:Y:S01]  /*56b0*/  FMUL.FTZ R159, R108, UR11 ;  /* 0x0000000b6c9f7c20 */ /* 0x000fe20008410000 */
[-C--:B------:R-:W-:Y:S01]  /*56c0*/  FFMA.FTZ R110, R71, R70.reuse, R110 ;  /* 0x00000046476e7223 */ /* 0x080fe2000001006e */
[----:B------:R-:W-:Y:S02]  /*56d0*/  HADD2.F32 R108, -RZ, R185.H1_H1 ;  /* 0x300000b9ff6c7230 */ /* 0x000fe40000004100 */
[----:B------:R-:W-:Y:S01]  /*56e0*/  FADD.FTZ R68, R249, -R68 ;  /* 0x80000044f9447221 */ /* 0x000fe20000010000 */
[----:B------:R-:W-:Y:S01]  /*56f0*/  FMUL.FTZ R71, R159, UR10 ;  /* 0x0000000a9f477c20 */ /* 0x000fe20008410000 */
[----:B------:R-:W-:Y:S01]  /*5700*/  FMUL.FTZ R70, R38, R70 ;  /* 0x0000004626467220 */ /* 0x000fe20000410000 */
[----:B------:R-:W-:Y:S01]  /*5710*/  FFMA.FTZ R69, R203, UR16, R188 ;  /* 0x00000010cb457c23 */ /* 0x000fe200080100bc */
[----:B------:R-:W-:Y:S01]  /*5720*/  FMUL.FTZ R68, R68, UR11 ;  /* 0x0000000b44447c20 */ /* 0x000fe20008410000 */
[-C--:B------:R-:W-:Y:S01]  /*5730*/  FFMA.FTZ R111, R108, R71.reuse, R111 ;  /* 0x000000476c6f7223 */ /* 0x080fe2000001006f */
[----:B------:R-:W-:Y:S01]  /*5740*/  FMUL.FTZ R71, R39, R71 ;  /* 0x0000004727477220 */ /* 0x000fe20000410000 */
[----:B------:R-:W-:Y:S01]  /*5750*/  FADD.FTZ R69, R248, -R69 ;  /* 0x80000045f8457221 */ /* 0x000fe20000010000 */
[----:B------:R-:W-:-:S03]  /*5760*/  HADD2.F32 R108, -RZ, R186.H1_H1 ;  /* 0x300000baff6c7230 */ /* 0x000fc60000004100 */
[----:B------:R-:W-:Y:S01]  /*5770*/  F2FP.F16.F32.PACK_AB R185, R71, R70 ;  /* 0x0000004647b9723e */ /* 0x000fe200000000ff */
[----:B------:R-:W-:Y:S02]  /*5780*/  HADD2.F32 R71, -RZ, R186.H0_H0 ;  /* 0x200000baff477230 */ /* 0x000fe40000004100 */
[----:B------:R-:W-:Y:S01]  /*5790*/  FMUL.FTZ R70, R68, UR10 ;  /* 0x0000000a44467c20 */ /* 0x000fe20008410000 */
[----:B------:R-:W-:-:S03]  /*57a0*/  FMUL.FTZ R69, R69, UR11 ;  /* 0x0000000b45457c20 */ /* 0x000fc60008410000 */
        /* <DEDUP_REMOVED lines=20> */
[----:B------:R-:W-:Y:S01]  /*58f0*/  F2FP.F16.F32.PACK_AB R187, R109, R108 ;  /* 0x0000006c6dbb723e */ /* 0x000fe200000000ff */
[----:B------:R-:W-:Y:S06]  /*5900*/  BRA `(.L_x_14107) ;  /* 0x0000000000f07947 */ /* 0x000fec0003800000 */
.L_x_14108:
[----:B------:R-:W-:Y:S01]  /*5910*/  FFMA.FTZ R189, R199, UR16, R188 ;  /* 0x00000010c7bd7c23 */ /* 0x000fe200080100bc */
[----:B-----5:R-:W-:-:S03]  /*5920*/  HADD2.F32 R190, -RZ, R187.H0_H0 ;  /* 0x200000bbffbe7230 */ /* 0x020fc60000004100 */
[----:B------:R-:W-:-:S04]  /*5930*/  FADD.FTZ R189, R247, -R189 ;  /* 0x800000bdf7bd7221 */ /* 0x000fc80000010000 */
[----:B------:R-:W-:-:S04]  /*5940*/  FMUL.FTZ R189, R189, UR11 ;  /* 0x0000000bbdbd7c20 */ /* 0x000fc80008410000 */
[----:B------:R-:W-:-:S04]  /*5950*/  FMUL.FTZ R189, R189, UR10 ;  /* 0x0000000abdbd7c20 */ /* 0x000fc80008410000 */
[-C--:B------:R-:W-:Y:S01]  /*5960*/  FFMA.FTZ R114, R190, R189.reuse, R114 ;  /* 0x000000bdbe727223 */ /* 0x080fe20000010072 */
[----:B------:R-:W-:Y:S01]  /*5970*/  FFMA.FTZ R190, R200, UR16, R188 ;  /* 0x00000010c8be7c23 */ /* 0x000fe200080100bc */
[----:B------:R-:W-:-:S03]  /*5980*/  FMUL.FTZ R189, R42, R189 ;  /* 0x000000bd2abd7220 */ /* 0x000fc60000410000 */
[----:B------:R-:W-:-:S04]  /*5990*/  FADD.FTZ R190, R246, -R190 ;  /* 0x800000bef6be7221 */ /* 0x000fc80000010000 */
[----:B------:R-:W-:Y:S01]  /*59a0*/  FMUL.FTZ R191, R190, UR11 ;  /* 0x0000000bbebf7c20 */ /* 0x000fe20008410000 */
        /* <DEDUP_REMOVED lines=46> */
[-C--:B------:R-:W-:Y:S01]  /*5c90*/  FFMA.FTZ R190, R184, R108.reuse, R109 ;  /* 0x0000006cb8be7223 */ /* 0x080fe2000001006d */
[----:B------:R-:W-:Y:S01]  /*5ca0*/  FMUL.FTZ R109, R36, R191 ;  /* 0x000000bf246d7220 */ /* 0x000fe20000410000 */
[----:B------:R-:W-:-:S05]  /*5cb0*/  FMUL.FTZ R108, R37, R108 ;  /* 0x0000006c256c7220 */ /* 0x000fca0000410000 */
[----:B------:R-:W-:-:S07]  /*5cc0*/  F2FP.F16.F32.PACK_AB R184, R108, R109 ;  /* 0x0000006d6cb8723e */ /* 0x000fce00000000ff */
.L_x_14107:
        /* <DEDUP_REMOVED lines=10> */
.L_x_14104:
[----:B------:R-:W-:Y:S05]  /*5d70*/  BSYNC.RECONVERGENT B0 ;  /* 0x0000000000007941 */ /* 0x000fea0003800200 */
.L_x_14103:
        /* <DEDUP_REMOVED lines=73> */
.L_x_14112:
        /* <DEDUP_REMOVED lines=61> */
.L_x_14111:
[----:B------:R-:W0:Y:S02]  /*65e0*/  LDC.64 R190, c[0x0][0x478] ;  /* 0x00011e00ffbe7b82 */ /* 0x000e240000000a00 */
[----:B0-----:R-:W-:-:S04]  /*65f0*/  ISETP.NE.U32.AND P0, PT, R190, RZ, PT ;  /* 0x000000ffbe00720c */ /* 0x001fc80003f05070 */
[----:B------:R-:W-:-:S13]  /*6600*/  ISETP.NE.AND.EX P0, PT, R191, RZ, PT, P0 ;  /* 0x000000ffbf00720c */ /* 0x000fda0003f05300 */
        /* <DEDUP_REMOVED lines=62> */
.L_x_14114:
        /* <DEDUP_REMOVED lines=60> */
.L_x_14113:
        /* <DEDUP_REMOVED lines=10> */
.L_x_14110:
[----:B------:R-:W-:Y:S05]  /*6e50*/  BSYNC.RECONVERGENT B0 ;  /* 0x0000000000007941 */ /* 0x000fea0003800200 */
.L_x_14109:
        /* <DEDUP_REMOVED lines=73> */
.L_x_14118:
        /* <DEDUP_REMOVED lines=61> */
.L_x_14117:
        /* <DEDUP_REMOVED lines=65> */
.L_x_14120:
        /* <DEDUP_REMOVED lines=60> */
.L_x_14119:
        /* <DEDUP_REMOVED lines=10> */
.L_x_14116:
[----:B------:R-:W-:Y:S05]  /*7f30*/  BSYNC.RECONVERGENT B0 ;  /* 0x0000000000007941 */ /* 0x000fea0003800200 */
.L_x_14115:
        /* <DEDUP_REMOVED lines=14> */
[----:B-----5:R-:W-:Y:S02]  /*8020*/  HADD2.F32 R69, -RZ, R184.H0_H0 ;  /* 0x200000b8ff457230 */ /* 0x020fe40000004100 */
[----:B------:R-:W-:Y:S01]  /*8030*/  FADD.FTZ R68, R230, -R68 ;  /* 0x80000044e6447221 */ /* 0x000fe20000010000 */
[----:B------:R-:W-:-:S03]  /*8040*/  FADD.FTZ R70, R229, -R70 ;  /* 0x80000046e5467221 */ /* 0x000fc60000010000 */
[----:B------:R-:W-:Y:S01]  /*8050*/  FFMA.FTZ R156, R68, UR11, R176 ;  /* 0x0000000b449c7c23 */ /* 0x000fe200080100b0 */
[----:B------:R-:W-:Y:S01]  /*8060*/  FFMA.FTZ R157, R70, UR11, R177 ;  /* 0x0000000b469d7c23 */ /* 0x000fe200080100b1 */
[----:B------:R-:W-:Y:S02]  /*8070*/  HADD2.F32 R70, -RZ, R184.H1_H1 ;  /* 0x300000b8ff467230 */ /* 0x000fe40000004100 */
[----:B------:R-:W-:-:S04]  /*8080*/  FMUL.FTZ R68, R156, UR10 ;  /* 0x0000000a9c447c20 */ /* 0x000fc80008410000 */
[----:B------:R-:W-:Y:S01]  /*8090*/  FFMA.FTZ R189, R68, R69, R132 ;  /* 0x0000004544bd7223 */ /* 0x000fe20000010084 */
[----:B------:R-:W-:Y:S01]  /*80a0*/  FMUL.FTZ R69, R157, UR10 ;  /* 0x0000000a9d457c20 */ /* 0x000fe20008410000 */
[----:B------:R-:W-:Y:S01]  /*80b0*/  FMUL.FTZ R68, R60, R68 ;  /* 0x000000443c447220 */ /* 0x000fe20000410000 */
[----:B------:R-:W-:Y:S02]  /*80c0*/  HADD2.F32 R132, -RZ, R186.H1_H1 ;  /* 0x300000baff847230 */ /* 0x000fe40000004100 */
[----:B------:R-:W-:Y:S01]  /*80d0*/  FFMA.FTZ R190, R69, R70, R133 ;  /* 0x0000004645be7223 */ /* 0x000fe20000010085 */
[----:B------:R-:W-:Y:S01]  /*80e0*/  FMUL.FTZ R69, R61, R69 ;  /* 0x000000453d457220 */ /* 0x000fe20000410000 */
[----:B------:R-:W-:-:S04]  /*80f0*/  FFMA.FTZ R70, R17, UR16, R188 ;  /* 0x0000001011467c23 */ /* 0x000fc800080100bc */
[----:B------:R-:W-:Y:S01]  /*8100*/  F2FP.F16.F32.PACK_AB R184, R69, R68 ;  /* 0x0000004445b8723e */ /* 0x000fe200000000ff */
[----:B------:R-:W-:Y:S01]  /*8110*/  FFMA.FTZ R68, R16, UR16, R188 ;  /* 0x0000001010447c23 */ /* 0x000fe200080100bc */
[----:B------:R-:W-:Y:S01]  /*8120*/  FADD.FTZ R70, R227, -R70 ;  /* 0x80000046e3467221 */ /* 0x000fe20000010000 */
[--C-:B------:R-:W-:Y:S02]  /*8130*/  HADD2.F32 R69, -RZ, R185.reuse.H0_H0 ;  /* 0x200000b9ff457230 */ /* 0x100fe40000004100 */
[----:B------:R-:W-:Y:S01]  /*8140*/  FADD.FTZ R68, R228, -R68 ;  /* 0x80000044e4447221 */ /* 0x000fe20000010000 */
[----:B------:R-:W-:Y:S01]  /*8150*/  FFMA.FTZ R159, R70, UR11, R179 ;  /* 0x0000000b469f7c23 */ /* 0x000fe200080100b3 */
[----:B------:R-:W-:Y:S02]  /*8160*/  HADD2.F32 R70, -RZ, R185.H1_H1 ;  /* 0x300000b9ff467230 */ /* 0x000fe40000004100 */
[----:B------:R-:W-:-:S04]  /*8170*/  FFMA.FTZ R158, R68, UR11, R178 ;  /* 0x0000000b449e7c23 */ /* 0x000fc800080100b2 */
[----:B------:R-:W-:-:S04]  /*8180*/  FMUL.FTZ R68, R158, UR10 ;  /* 0x0000000a9e447c20 */ /* 0x000fc80008410000 */
        /* <DEDUP_REMOVED lines=8> */
[----:B------:R-:W-:Y:S02]  /*8210*/  HADD2.F32 R69, -RZ, R186.H0_H0 ;  /* 0x200000baff457230 */ /* 0x000fe40000004100 */
        /* <DEDUP_REMOVED lines=12> */
[----:B------:R-:W-:Y:S01]  /*82e0*/  F2FP.F16.F32.PACK_AB R186, R71, R70 ;  /* 0x0000004647ba723e */ /* 0x000fe200000000ff */
[--C-:B------:R-:W-:Y:S02]  /*82f0*/  HADD2.F32 R70, -RZ, R187.reuse.H1_H1 ;  /* 0x300000bbff467230 */ /* 0x100fe40000004100 */
[----:B------:R-:W-:Y:S01]  /*8300*/  FFMA.FTZ R71, R132, UR11, R183 ;  /* 0x0000000b84477c23 */ /* 0x000fe200080100b7 */
[----:B------:R-:W-:-:S03]  /*8310*/  HADD2.F32 R187, -RZ, R187.H0_H0 ;  /* 0x200000bbffbb7230 */ /* 0x000fc60000004100 */
        /* <DEDUP_REMOVED lines=11> */
.L_x_14124:
[----:B------:R-:W-:Y:S01]  /*83d0*/  FFMA.FTZ R189, R196, UR16, R188 ;  /* 0x00000010c4bd7c23 */ /* 0x000fe200080100bc */
[----:B-----5:R-:W-:-:S03]  /*83e0*/  HADD2.F32 R190, -RZ, R187.H1_H1 ;  /* 0x300000bbffbe7230 */ /* 0x020fc60000004100 */
        /* <DEDUP_REMOVED lines=8> */
[----:B------:R-:W-:-:S03]  /*8470*/  HADD2.F32 R190, -RZ, R187.H0_H0 ;  /* 0x200000bbffbe7230 */ /* 0x000fc60000004100 */
        /* <DEDUP_REMOVED lines=50> */
.L_x_14123:
[----:B------:R-:W0:Y:S02]  /*87a0*/  LDC.64 R190, c[0x0][0x478] ;  /* 0x00011e00ffbe7b82 */ /* 0x000e240000000a00 */
[----:B0-----:R-:W-:-:S04]  /*87b0*/  ISETP.NE.U32.AND P0, PT, R190, RZ, PT ;  /* 0x000000ffbe00720c */ /* 0x001fc80003f05070 */
[----:B------:R-:W-:-:S13]  /*87c0*/  ISETP.NE.AND.EX P0, PT, R191, RZ, PT, P0 ;  /* 0x000000ffbf00720c */ /* 0x000fda0003f05300 */
[----:B------:R-:W-:Y:S05]  /*87d0*/  @!P0 BRA `(.L_x_14126) ;  /* 0x0000000000f48947 */ /* 0x000fea0003800000 */
[--C-:B------:R-:W-:Y:S01]  /*87e0*/  FFMA.FTZ R68, R197, UR16, R188.reuse ;  /* 0x00000010c5447c23 */ /* 0x100fe200080100bc */
[----:B------:R-:W-:Y:S01]  /*87f0*/  FFMA.FTZ R70, R220, UR16, R188 ;  /* 0x00000010dc467c23 */ /* 0x000fe200080100bc */
[----:B-----5:R-:W-:Y:S02]  /*8800*/  HADD2.F32 R69, -RZ, R184.H0_H0 ;  /* 0x200000b8ff457230 */ /* 0x020fe40000004100 */
[----:B------:R-:W-:Y:S01]  /*8810*/  FADD.FTZ R68, R230, -R68 ;  /* 0x80000044e6447221 */ /* 0x000fe20000010000 */
[----:B------:R-:W-:-:S03]  /*8820*/  FADD.FTZ R70, R229, -R70 ;  /* 0x80000046e5467221 */ /* 0x000fc60000010000 */
[----:B------:R-:W-:Y:S01]  /*8830*/  FMUL.FTZ R156, R68, UR11 ;  /* 0x0000000b449c7c20 */ /* 0x000fe20008410000 */
[----:B------:R-:W-:Y:S01]  /*8840*/  FMUL.FTZ R157, R70, UR11 ;  /* 0x0000000b469d7c20 */ /* 0x000fe20008410000 */
[----:B------:R-:W-:Y:S02]  /*8850*/  HADD2.F32 R70, -RZ, R184.H1_H1 ;  /* 0x300000b8ff467230 */ /* 0x000fe40000004100 */
[----:B------:R-:W-:-:S04]  /*8860*/  FMUL.FTZ R68, R156, UR10 ;  /* 0x0000000a9c447c20 */ /* 0x000fc80008410000 */
[-C--:B------:R-:W-:Y:S01]  /*8870*/  FFMA.FTZ R189, R69, R68.reuse, R132 ;  /* 0x0000004445bd7223 */ /* 0x080fe20000010084 */
[----:B------:R-:W-:Y:S01]  /*8880*/  FMUL.FTZ R69, R157, UR10 ;  /* 0x0000000a9d457c20 */ /* 0x000fe20008410000 */
[----:B------:R-:W-:Y:S01]  /*8890*/  FMUL.FTZ R68, R60, R68 ;  /* 0x000000443c447220 */ /* 0x000fe20000410000 */
[----:B------:R-:W-:Y:S02]  /*88a0*/  HADD2.F32 R132, -RZ, R186.H1_H1 ;  /* 0x300000baff847230 */ /* 0x000fe40000004100 */
[-C--:B------:R-:W-:Y:S01]  /*88b0*/  FFMA.FTZ R190, R70, R69.reuse, R133 ;  /* 0x0000004546be7223 */ /* 0x080fe20000010085 */
[----:B------:R-:W-:Y:S01]  /*88c0*/  FMUL.FTZ R69, R61, R69 ;  /* 0x000000453d457220 */ /* 0x000fe20000410000 */
[----:B------:R-:W-:-:S04]  /*88d0*/  FFMA.FTZ R70, R17, UR16, R188 ;  /* 0x0000001011467c23 */ /* 0x000fc800080100bc */
[----:B------:R-:W-:Y:S01]  /*88e0*/  F2FP.F16.F32.PACK_AB R184, R69, R68 ;  /* 0x0000004445b8723e */ /* 0x000fe200000000ff */
[----:B------:R-:W-:Y:S01]  /*88f0*/  FFMA.FTZ R68, R16, UR16, R188 ;  /* 0x0000001010447c23 */ /* 0x000fe200080100bc */
[----:B------:R-:W-:Y:S01]  /*8900*/  FADD.FTZ R70, R227, -R70 ;  /* 0x80000046e3467221 */ /* 0x000fe20000010000 */
[--C-:B------:R-:W-:Y:S02]  /*8910*/  HADD2.F32 R69, -RZ, R185.reuse.H0_H0 ;  /* 0x200000b9ff457230 */ /* 0x100fe40000004100 */
[----:B------:R-:W-:Y:S01]  /*8920*/  FADD.FTZ R68, R228, -R68 ;  /* 0x80000044e4447221 */ /* 0x000fe20000010000 */
[----:B------:R-:W-:Y:S01]  /*8930*/  FMUL.FTZ R159, R70, UR11 ;  /* 0x0000000b469f7c20 */ /* 0x000fe20008410000 */
[----:B------:R-:W-:Y:S02]  /*8940*/  HADD2.F32 R70, -RZ, R185.H1_H1 ;  /* 0x300000b9ff467230 */ /* 0x000fe40000004100 */
[----:B------:R-:W-:-:S04]  /*8950*/  FMUL.FTZ R158, R68, UR11 ;  /* 0x0000000b449e7c20 */ /* 0x000fc80008410000 */
[----:B------:R-:W-:-:S04]  /*8960*/  FMUL.FTZ R68, R158, UR10 ;  /* 0x0000000a9e447c20 */ /* 0x000fc80008410000 */
        /* <DEDUP_REMOVED lines=8> */
[----:B------:R-:W-:Y:S02]  /*89f0*/  HADD2.F32 R69, -RZ, R186.H0_H0 ;  /* 0x200000baff457230 */ /* 0x000fe40000004100 */
        /* <DEDUP_REMOVED lines=12> */
[----:B------:R-:W-:Y:S01]  /*8ac0*/  F2FP.F16.F32.PACK_AB R186, R71, R70 ;  /* 0x0000004647ba723e */ /* 0x000fe200000000ff */
[--C-:B------:R-:W-:Y:S02]  /*8ad0*/  HADD2.F32 R70, -RZ, R187.reuse.H1_H1 ;  /* 0x300000bbff467230 */ /* 0x100fe40000004100 */
[----:B------:R-:W-:Y:S01]  /*8ae0*/  FMUL.FTZ R71, R132, UR11 ;  /* 0x0000000b84477c20 */ /* 0x000fe20008410000 */
[----:B------:R-:W-:-:S03]  /*8af0*/  HADD2.F32 R187, -RZ, R187.H0_H0 ;  /* 0x200000bbffbb7230 */ /* 0x000fc60000004100 */
        /* <DEDUP_REMOVED lines=11> */
.L_x_14126:
[----:B------:R-:W-:Y:S01]  /*8bb0*/  FFMA.FTZ R189, R196, UR16, R188 ;  /* 0x00000010c4bd7c23 */ /* 0x000fe200080100bc */
[----:B-----5:R-:W-:-:S03]  /*8bc0*/  HADD2.F32 R190, -RZ, R187.H1_H1 ;  /* 0x300000bbffbe7230 */ /* 0x020fc60000004100 */
        /* <DEDUP_REMOVED lines=8> */
[----:B------:R-:W-:-:S03]  /*8c50*/  HADD2.F32 R190, -RZ, R187.H0_H0 ;  /* 0x200000bbffbe7230 */ /* 0x000fc60000004100 */
        /* <DEDUP_REMOVED lines=49> */
.L_x_14125:
        /* <DEDUP_REMOVED lines=9> */
.L_x_14122:
[----:B------:R-:W-:Y:S05]  /*9000*/  BSYNC.RECONVERGENT B0 ;  /* 0x0000000000007941 */ /* 0x000fea0003800200 */
.L_x_14121:
[----:B------:R-:W-:Y:S02]  /*9010*/  UIADD3 UR7, UPT, UPT, UR7, UR24, URZ ;  /* 0x0000001807077290 */ /* 0x000fe4000fffe0ff */
[----:B------:R-:W-:Y:S02]  /*9020*/  UPLOP3.LUT UP2, UPT, UPT, UPT, UP2, 0x40, 0x4 ;  /* 0x000000000004789c */ /* 0x000fe40003f4e820 */
[----:B------:R-:W-:-:S09]  /*9030*/  UISETP.GE.AND UP1, UPT, UR7, UR25, UPT ;  /* 0x000000190700728c */ /* 0x000fd2000bf26270 */
[----:B------:R-:W-:Y:S05]  /*9040*/  BRA.U !UP1, `(.L_x_14127) ;  /* 0xffffff81094c7547 */ /* 0x000fea000b83ffff */
.L_x_14084:
[----:B------:R-:W0:Y:S01]  /*9050*/  S2UR UR4, SR_CTAID.X ;  /* 0x00000000000479c3 */ /* 0x000e220000002500 */
[----:B-----5:R-:W1:Y:S01]  /*9060*/  S2R R0, SR_TID.X ;  /* 0x0000000000007919 */ /* 0x020e620000002100 */
        /* <DEDUP_REMOVED lines=16> */
[----:B------:R-:W5:Y:S04]  /*9170*/  LDL.LU R184, [R1+0xb4] ;  /* 0x0000b40001b87983 */ /* 0x000f680000300800 */
[----:B------:R-:W5:Y:S04]  /*9180*/  LDL.LU R185, [R1+0xb8] ;  /* 0x0000b80001b97983 */ /* 0x000f680000300800 */
[----:B------:R-:W5:Y:S04]  /*9190*/  LDL.LU R186, [R1+0xbc] ;  /* 0x0000bc0001ba7983 */ /* 0x000f680000300800 */
[----:B------:R-:W5:Y:S01]  /*91a0*/  LDL.LU R187, [R1+0xc0] ;  /* 0x0000c00001bb7983 */ /* 0x000f620000300800 */
[----:B0-----:R-:W-:-:S04]  /*91b0*/  IMAD.WIDE.U32 R2, R9, 0x20, R2 ;  /* 0x0000002009027825 */ /* 0x001fc800078e0002 */
[C---:B-1----:R-:W-:Y:S01]  /*91c0*/  IMAD.WIDE.U32 R4, R9.reuse, 0x20, R4 ;  /* 0x0000002009047825 */ /* 0x042fe200078e0004 */
[----:B------:R0:W-:Y:S03]  /*91d0*/  STG.E.128 desc[UR18][R2.64+0x10], R72 ;  /* 0x0000104802007986 */ /* 0x0001e6000c101d12 */
[C---:B----4-:R-:W-:Y:S01]  /*91e0*/  IMAD.WIDE.U32 R6, R9.reuse, 0x20, R6 ;  /* 0x0000002009067825 */ /* 0x050fe200078e0006 */
[----:B------:R-:W-:Y:S01]  /*91f0*/  IADD3 R9, PT, PT, R9, 0x80, RZ ;  /* 0x0000008009097810 */ /* 0x000fe20007ffe0ff */
[----:B--2---:R0:W-:Y:S04]  /*9200*/  STG.E.128 desc[UR18][R2.64], R192 ;  /* 0x000000c002007986 */ /* 0x0041e8000c101d12 */
[----:B---3--:R0:W-:Y:S04]  /*9210*/  STG.E.128 desc[UR18][R4.64], R188 ;  /* 0x000000bc04007986 */ /* 0x0081e8000c101d12 */
[----:B-----5:R0:W-:Y:S04]  /*9220*/  STG.E.128 desc[UR18][R4.64+0x10], R184 ;  /* 0x000010b804007986 */ /* 0x0201e8000c101d12 */
[----:B------:R0:W-:Y:S04]  /*9230*/  STG.E.128 desc[UR18][R6.64], R100 ;  /* 0x0000006406007986 */ /* 0x0001e8000c101d12 */
[----:B------:R0:W-:Y:S02]  /*9240*/  STG.E.128 desc[UR18][R6.64+0x10], R104 ;  /* 0x0000106806007986 */ /* 0x0001e4000c101d12 */
.L_x_14129:
[----:B------:R-:W-:Y:S05]  /*9250*/  BSYNC.RECONVERGENT B0 ;  /* 0x0000000000007941 */ /* 0x000fea0003800200 */
.L_x_14128:
        /* <DEDUP_REMOVED lines=23> */
.L_x_14131:
[----:B------:R-:W-:Y:S05]  /*93d0*/  BSYNC.RECONVERGENT B0 ;  /* 0x0000000000007941 */ /* 0x000fea0003800200 */
.L_x_14130:
        /* <DEDUP_REMOVED lines=23> */
.L_x_14133:
[----:B------:R-:W-:Y:S05]  /*9550*/  BSYNC.RECONVERGENT B0 ;  /* 0x0000000000007941 */ /* 0x000fea0003800200 */
.L_x_14132:
        /* <DEDUP_REMOVED lines=23> */
.L_x_14135:
[----:B------:R-:W-:Y:S05]  /*96d0*/  BSYNC.RECONVERGENT B0 ;  /* 0x0000000000007941 */ /* 0x000fea0003800200 */
.L_x_14134:
        /* <DEDUP_REMOVED lines=22> */
.L_x_14136:
        /* <DEDUP_REMOVED lines=12> */
.L_x_19418:


//--------------------- .text._ZN10layer_norm13ln_bwd_kernelINS_13Kernel_traitsIf6__halffS2_fjLj5120ELj1ELj1ELj4ELj16ENS_18Kernel_traits_baseILj5120EfS2_fS2_fjLj128EEEEELb0ELb1ELb0ELb1EEEvNS_9BwdParamsE --------------------------
	.section	.text._ZN10layer_norm13ln_bwd_kernelINS_13Kernel_traitsIf6__halffS2_fjLj5120ELj1ELj1ELj4ELj16ENS_18Kernel_traits_baseILj5120EfS2_fS2_fjLj128EEEEELb0ELb1ELb0ELb1EEEvNS_9BwdParamsE,"ax",@progbits
	.align	128
        .global         _ZN10layer_norm13ln_bwd_kernelINS_13Kernel_traitsIf6__halffS2_fjLj5120ELj1ELj1ELj4ELj16ENS_18Kernel_traits_baseILj5120EfS2_fS2_fjLj128EEEEELb0ELb1ELb0ELb1EEEvNS_9BwdParamsE
        .type           _ZN10layer_norm13ln_bwd_kernelINS_13Kernel_traitsIf6__halffS2_fjLj5120ELj1ELj1ELj4ELj16ENS_18Kernel_traits_baseILj5120EfS2_fS2_fjLj128EEEEELb0ELb1ELb0ELb1EEEvNS_9BwdParamsE,@function
        .size           _ZN10layer_norm13ln_bwd_kernelINS_13Kernel_traitsIf6__halffS2_fjLj5120ELj1ELj1ELj4ELj16ENS_18Kernel_traits_baseILj5120EfS2_fS2_fjLj128EEEEELb0ELb1ELb0ELb1EEEvNS_9BwdParamsE,(.L_x_19419 - _ZN10layer_norm13ln_bwd_kernelINS_13Kernel_traitsIf6__halffS2_fjLj5120ELj1ELj1ELj4ELj16ENS_18Kernel_traits_baseILj5120EfS2_fS2_fjLj128EEEEELb0ELb1ELb0ELb1EEEvNS_9BwdParamsE)
        .other          _ZN10layer_norm13ln_bwd_kernelINS_13Kernel_traitsIf6__halffS2_fjLj5120ELj1ELj1ELj4ELj16ENS_18Kernel_traits_baseILj5120EfS2_fS2_fjLj128EEEEELb0ELb1ELb0ELb1EEEvNS_9BwdParamsE,@"STO_CUDA_ENTRY STV_DEFAULT"
_ZN10layer_norm13ln_bwd_kernelINS_13Kernel_traitsIf6__halffS2_fjLj5120ELj1ELj1ELj4ELj16ENS_18Kernel_traits_baseILj5120EfS2_fS2_fjLj128EEEEELb0ELb1ELb0ELb1EEEvNS_9BwdParamsE:
.text._ZN10layer_norm13ln_bwd_kernelINS_13Kernel_traitsIf6__halffS2_fjLj5120ELj1ELj1ELj4ELj16ENS_18Kernel_traits_baseILj5120EfS2_fS2_fjLj128EEEEELb0ELb1ELb0ELb1EEEvNS_9BwdParamsE:
        /* <DEDUP_REMOVED lines=81> */
[----:B------:R-:W-:Y:S01]  /*0510*/  UPLOP3.LUT UP2, UPT, UPT, UPT, UPT, 0x40, 0x4 ;  /* 0x000000000004789c */ /* 0x000fe20003f4e870 */
[----:B------:R-:W0:Y:S01]  /*0520*/  LDCU UR20, c[0x0][0x388] ;  /* 0x00007100ff1477ac */ /* 0x000e220008000800 */
[C---:B-1----:R-:W-:Y:S01]  /*0530*/  IMAD.WIDE.U32 R2, R0.reuse, 0x20, R2 ;  /* 0x0000002000027825 */ /* 0x042fe200078e0002 */
[----:B------:R-:W1:Y:S04]  /*0540*/  LDCU.64 UR24, c[0x0][0x390] ;  /* 0x00007200ff1877ac */ /* 0x000e680008000a00 */
[----:B0-----:R3:W5:Y:S01]  /*0550*/  LDG.E.128 R208, desc[UR16][R2.64] ;  /* 0x0000001002d07981 */ /* 0x001762000c1e1d00 */
[----:B------:R-:W0:Y:S01]  /*0560*/  LDCU.64 UR26, c[0x0][0x468] ;  /* 0x00008d00ff1a77ac */ /* 0x000e220008000a00 */
[----:B--2---:R-:W-:-:S02]  /*0570*/  IMAD.WIDE.U32 R4, R0, 0x20, R4 ;  /* 0x0000002000047825 */ /* 0x004fc400078e0004 */
[----:B------:R3:W5:Y:S01]  /*0580*/  LDG.E.128 R204, desc[UR16][R2.64+0x10] ;  /* 0x0000101002cc7981 */ /* 0x000762000c1e1d00 */
[----:B------:R-:W2:Y:S03]  /*0590*/  LDCU.U8 UR9, c[0x0][0x410] ;  /* 0x00008200ff0977ac */ /* 0x000ea60008000000 */
        /* <DEDUP_REMOVED lines=115> */
[----:B----4-:R-:W-:Y:S01]  /*0cd0*/  UISETP.NE.U32.AND UP0, UPT, UR4, URZ, UPT ;  /* 0x000000ff0400728c */ /* 0x010fe2000bf05070 */
[----:B------:R-:W-:-:S02]  /*0ce0*/  CS2R R230, SRZ ;  /* 0x0000000000e67805 */ /* 0x000fc4000001ff00 */
[----:B------:R-:W-:Y:S02]  /*0cf0*/  CS2R R228, SRZ ;  /* 0x0000000000e47805 */ /* 0x000fe4000001ff00 */
[----:B------:R-:W-:Y:S02]  /*0d00*/  CS2R R226, SRZ ;  /* 0x0000000000e27805 */ /* 0x000fe4000001ff00 */
[----:B------:R-:W-:Y:S02]  /*0d10*/  CS2R R224, SRZ ;  /* 0x0000000000e07805 */ /* 0x000fe4000001ff00 */
[----:B------:R-:W-:Y:S01]  /*0d20*/  CS2R R222, SRZ ;  /* 0x0000000000de7805 */ /* 0x000fe2000001ff00 */
[----:B0123--:R-:W-:-:S11]  /*0d30*/  UISETP.NE.AND.EX UP0, UPT, UR5, URZ, UPT, UP0 ;  /* 0x000000ff0500728c */ /* 0x00ffd6000bf05300 */
.L_x_14162:
[----:B0-----:R-:W0:Y:S01]  /*0d40*/  @UP0 LDCU.64 UR4, c[0x0][0x3e0] ;  /* 0x00007c00ff0407ac */ /* 0x001e220008000a00 */
[----:B------:R-:W-:Y:S01]  /*0d50*/  PLOP3.LUT P1, PT, PT, PT, UP0, 0x80, 0x8 ;  /* 0x000000000008781c */ /* 0x000fe20003f2f008 */
[----:B------:R-:W1:Y:S01]  /*0d60*/  S2R R0, SR_TID.X ;  /* 0x0000000000007919 */ /* 0x000e620000002100 */
[----:B------:R-:W2:Y:S01]  /*0d70*/  LDC.64 R152, c[0x0][0x3a8] ;  /* 0x0000ea00ff987b82 */ /* 0x000ea20000000a00 */
[----:B------:R-:W-:Y:S02]  /*0d80*/  UIMAD.WIDE UR10, UR6, 0x4, UR12 ;  /* 0x00000004060a78a5 */ /* 0x000fe4000f8e020c */
[----:B------:R-:W-:Y:S01]  /*0d90*/  UIMAD UR7, UR6, UR20, URZ ;  /* 0x00000014060772a4 */ /* 0x000fe2000f8e02ff */
[----:B------:R-:W3:Y:S03]  /*0da0*/  LDL.LU R162, [R1+0x3c] ;  /* 0x00003c0001a27983 */ /* 0x000ee60000300800 */
[----:B------:R-:W-:Y:S01]  /*0db0*/  MOV R2, UR10 ;  /* 0x0000000a00027c02 */ /* 0x000fe20008000f00 */
[----:B------:R-:W-:Y:S01]  /*0dc0*/  USHF.R.S32.HI UR8, URZ, 0x1f, UR7 ;  /* 0x0000001fff087899 */ /* 0x000fe20008011407 */
[----:B------:R-:W-:Y:S01]  /*0dd0*/  MOV R3, UR11 ;  /* 0x0000000b00037c02 */ /* 0x000fe20008000f00 */
[----:B------:R-:W4:Y:S01]  /*0de0*/  LDC.64 R24, c[0x0][0x428] ;  /* 0x00010a00ff187b82 */ /* 0x000f220000000a00 */
[----:B0-----:R-:W-:Y:S01]  /*0df0*/  @UP0 UIMAD.WIDE UR4, UR6, 0x2, UR4 ;  /* 0x00000002060408a5 */ /* 0x001fe2000f8e0204 */
[----:B------:R-:W-:Y:S01]  /*0e00*/  ISETP.NE.U32.AND P0, PT, RZ, UR18, PT ;  /* 0x00000012ff007c0c */ /* 0x000fe2000bf05070 */
[----:B------:R-:W-:-:S02]  /*0e10*/  UIMAD.WIDE UR10, UR6, 0x4, UR14 ;  /* 0x00000004060a78a5 */ /* 0x000fc4000f8e020e */
[----:B------:R0:W3:Y:S01]  /*0e20*/  LDG.E R3, desc[UR16][R2.64] ;  /* 0x0000001002037981 */ /* 0x0000e2000c1e1900 */
[----:B------:R-:W-:Y:S01]  /*0e30*/  ULEA.HI UR8, UR8, UR7, URZ, 0x3 ;  /* 0x0000000708087291 */ /* 0x000fe2000f8f18ff */
[----:B------:R-:W-:Y:S02]  /*0e40*/  MOV R160, UR4 ;  /* 0x0000000400a07c02 */ /* 0x000fe40008000f00 */
[----:B------:R-:W3:Y:S01]  /*0e50*/  LDL.LU R252, [R1+0x40] ;  /* 0x0000400001fc7983 */ /* 0x000ee20000300800 */
[----:B------:R-:W-:Y:S02]  /*0e60*/  MOV R161, UR5 ;  /* 0x0000000500a17c02 */ /* 0x000fe40008000f00 */
[----:B------:R-:W-:Y:S01]  /*0e70*/  MOV R4, UR10 ;  /* 0x0000000a00047c02 */ /* 0x000fe20008000f00 */
[----:B------:R-:W3:Y:S01]  /*0e80*/  LDL.LU R244, [R1+0x44] ;  /* 0x0000440001f47983 */ /* 0x000ee20000300800 */
[----:B------:R-:W-:-:S03]  /*0e90*/  MOV R5, UR11 ;  /* 0x0000000b00057c02 */ /* 0x000fc60008000f00 */
[----:B------:R-:W3:Y:S01]  /*0ea0*/  @P1 LDG.E.U16 R160, desc[UR16][R160.64] ;  /* 0x00000010a0a01981 */ /* 0x000ee2000c1e1500 */
[----:B------:R-:W-:Y:S02]  /*0eb0*/  ISETP.NE.AND.EX P0, PT, RZ, UR19, PT, P0 ;  /* 0x00000013ff007c0c */ /* 0x000fe4000bf05300 */
[----:B------:R-:W-:Y:S01]  /*0ec0*/  MOV R212, UR8 ;  /* 0x0000000800d47c02 */ /* 0x000fe20008000f00 */
[----:B------:R-:W3:Y:S04]  /*0ed0*/  LDL.LU R243, [R1+0x48] ;  /* 0x0000480001f37983 */ /* 0x000ee80000300800 */
[----:B------:R-:W3:Y:S01]  /*0ee0*/  LDG.E R161, desc[UR16][R4.64] ;  /* 0x0000001004a17981 */ /* 0x000ee2000c1e1900 */
[----:B-1----:R-:W-:-:S03]  /*0ef0*/  LEA.HI.SX32 R212, R212, R0, 0x1d ;  /* 0x00000000d4d47211 */ /* 0x002fc600078feaff */
[----:B------:R-:W3:Y:S01]  /*0f00*/  LDL.LU R242, [R1+0x4c] ;  /* 0x00004c0001f27983 */ /* 0x000ee20000300800 */
[C---:B0-----:R-:W-:Y:S01]  /*0f10*/  IADD3 R2, PT, PT, R212.reuse, 0x180, RZ ;  /* 0x00000180d4027810 */ /* 0x041fe20007ffe0ff */
[C---:B--2---:R-:W-:Y:S01]  /*0f20*/  IMAD.WIDE.U32 R20, R212.reuse, 0x20, R152 ;  /* 0x00000020d4147825 */ /* 0x044fe200078e0098 */
[C---:B------:R-:W-:Y:S01]  /*0f30*/  IADD3 R163, PT, PT, R212.reuse, 0x100, RZ ;  /* 0x00000100d4a37810 */ /* 0x040fe20007ffe0ff */
[----:B------:R-:W0:Y:S02]  /*0f40*/  @P0 LDC.64 R182, c[0x0][0x438] ;  /* 0x00010e00ffb60b82 */ /* 0x000e240000000a00 */
[C---:B----4-:R-:W-:Y:S01]  /*0f50*/  IMAD.WIDE.U32 R168, R212.reuse, 0x10, R24 ;  /* 0x00000010d4a87825 */ /* 0x050fe200078e0018 */
[----:B------:R-:W2:Y:S01]  /*0f60*/  LDG.E.128 R216, desc[UR16][R20.64] ;  /* 0x0000001014d87981 */ /* 0x000ea2000c1e1d00 */
[----:B------:R-:W-:Y:S02]  /*0f70*/  IADD3 R180, PT, PT, R212, 0x80, RZ ;  /* 0x00000080d4b47810 */ /* 0x000fe40007ffe0ff */
[----:B------:R-:W-:-:S02]  /*0f80*/  IMAD.WIDE.U32 R8, R163, 0x20, R152 ;  /* 0x00000020a3087825 */ /* 0x000fc400078e0098 */
[----:B------:R-:W4:Y:S01]  /*0f90*/  LDG.E.128 R168, desc[UR16][R168.64] ;  /* 0x00000010a8a87981 */ /* 0x000f22000c1e1d00 */
[----:B------:R-:W-:Y:S01]  /*0fa0*/  ISETP.NE.AND P2, PT, RZ, UR9, PT ;  /* 0x00000009ff007c0c */ /* 0x000fe2000bf45270 */
[--C-:B------:R-:W-:Y:S01]  /*0fb0*/  IMAD.WIDE.U32 R156, R2, 0x20, R152.reuse ;  /* 0x00000020029c7825 */ /* 0x100fe200078e0098 */
[----:B------:R-:W-:Y:S01]  /*0fc0*/  IADD3 R0, PT, PT, R212, 0x200, RZ ;  /* 0x00000200d4007810 */ /* 0x000fe20007ffe0ff */
[----:B------:R-:W2:Y:S01]  /*0fd0*/  LDG.E.128 R12, desc[UR16][R8.64] ;  /* 0x00000010080c7981 */ /* 0x000ea2000c1e1d00 */
[----:B------:R-:W1:Y:S01]  /*0fe0*/  @P0 LDC.64 R172, c[0x0][0x438] ;  /* 0x00010e00ffac0b82 */ /* 0x000e620000000a00 */
[--C-:B------:R-:W-:Y:S02]  /*0ff0*/  IMAD.WIDE.U32 R16, R180, 0x20, R152.reuse ;  /* 0x00000020b4107825 */ /* 0x100fe400078e0098 */
[----:B------:R-:W2:Y:S02]  /*1000*/  LDG.E.128 R20, desc[UR16][R20.64+0x10] ;  /* 0x0000101014147981 */ /* 0x000ea4000c1e1d00 */
[----:B------:R-:W-:-:S02]  /*1010*/  IMAD.WIDE.U32 R152, R0, 0x20, R152 ;  /* 0x0000002000987825 */ /* 0x000fc400078e0098 */
[----:B------:R-:W2:Y:S01]  /*1020*/  LDG.E.128 R4, desc[UR16][R156.64] ;  /* 0x000000109c047981 */ /* 0x000ea2000c1e1d00 */
[----:B------:R-:W1:Y:S03]  /*1030*/  @P0 LDC.64 R174, c[0x0][0x438] ;  /* 0x00010e00ffae0b82 */ /* 0x000e660000000a00 */
[----:B------:R-:W2:Y:S01]  /*1040*/  LDG.E.128 R28, desc[UR16][R152.64] ;  /* 0x00000010981c7981 */ /* 0x000ea2000c1e1d00 */
[----:B------:R-:W-:-:S03]  /*1050*/  IMAD.WIDE.U32 R196, R180, 0x10, R24 ;  /* 0x00000010b4c47825 */ /* 0x000fc600078e0018 */
[----:B------:R-:W2:Y:S01]  /*1060*/  LDG.E.128 R184, desc[UR16][R16.64] ;  /* 0x0000001010b87981 */ /* 0x000ea2000c1e1d00 */
[----:B------:R-:W1:Y:S03]  /*1070*/  @P0 LDC.64 R154, c[0x0][0x438] ;  /* 0x00010e00ff9a0b82 */ /* 0x000e660000000a00 */
[----:B------:R-:W2:Y:S01]  /*1080*/  LDG.E.128 R156, desc[UR16][R156.64+0x10] ;  /* 0x000010109c9c7981 */ /* 0x000ea2000c1e1d00 */
[----:B------:R-:W-:-:S03]  /*1090*/  IMAD.WIDE.U32 R176, R163, 0x10, R24 ;  /* 0x00000010a3b07825 */ /* 0x000fc600078e0018 */
[----:B------:R-:W2:Y:S04]  /*10a0*/  LDG.E.128 R196, desc[UR16][R196.64] ;  /* 0x00000010c4c47981 */ /* 0x000ea8000c1e1d00 */
[----:B------:R-:W2:Y:S04]  /*10b0*/  LDG.E.128 R16, desc[UR16][R16.64+0x10] ;  /* 0x0000101010107981 */ /* 0x000ea8000c1e1d00 */
[----:B------:R-:W2:Y:S04]  /*10c0*/  LDG.E.128 R8, desc[UR16][R8.64+0x10] ;  /* 0x0000101008087981 */ /* 0x000ea8000c1e1d00 */
[----:B------:R-:W2:Y:S01]  /*10d0*/  LDG.E.128 R176, desc[UR16][R176.64] ;  /* 0x00000010b0b07981 */ /* 0x000ea2000c1e1d00 */
[----:B---3--:R-:W-:-:S05]  /*10e0*/  @P1 HADD2.F32 R160, -RZ, R160.H0_H0 ;  /* 0x200000a0ffa01230 */ /* 0x008fca0000004100 */
[----:B------:R-:W-:Y:S02]  /*10f0*/  @P1 R2UR UR4, R160 ;  /* 0x00000000a00412ca */ /* 0x000fe400000e0000 */
[----:B------:R-:W-:Y:S02]  /*1100*/  R2UR UR8, R161 ;  /* 0x00000000a10872ca */ /* 0x000fe400000e0000 */
[----:B------:R-:W3:Y:S02]  /*1110*/  @P0 LDC.64 R160, c[0x0][0x438] ;  /* 0x00010e00ffa00b82 */ /* 0x000ee40000000a00 */
[----:B---3--:R-:W-:-:S05]  /*1120*/  @P0 IMAD.WIDE.U32 R160, R2, 0x20, R160 ;  /* 0x0000002002a00825 */ /* 0x008fca00078e00a0 */
[----:B-----5:R-:W5:Y:S04]  /*1130*/  @P0 LDG.E.128 R44, desc[UR16][R160.64] ;  /* 0x00000010a02c0981 */ /* 0x020f68000c1e1d00 */
[----:B------:R-:W5:Y:S04]  /*1140*/  @P0 LDG.E.128 R40, desc[UR16][R160.64+0x10] ;  /* 0x00001010a0280981 */ /* 0x000f68000c1e1d00 */
[----:B------:R-:W3:Y:S04]  /*1150*/  LDL.LU R160, [R1+0x34] ;  /* 0x0000340001a07983 */ /* 0x000ee80000300800 */
[----:B------:R-:W3:Y:S01]  /*1160*/  LDL.LU R161, [R1+0x38] ;  /* 0x0000380001a17983 */ /* 0x000ee20000300800 */
[----:B------:R-:W-:-:S04]  /*1170*/  FSEL R3, R3, RZ, !P2 ;  /* 0x000000ff03037208 */ /* 0x000fc80005000000 */
[----:B------:R-:W-:Y:S01]  /*1180*/  R2UR UR5, R3 ;  /* 0x00000000030572ca */ /* 0x000fe200000e0000 */
[----:B----4-:R-:W-:-:S12]  /*1190*/  HADD2.F32 R214, -RZ, R169.H1_H1 ;  /* 0x300000a9ffd67230 */ /* 0x010fd80000004100 */
[----:B--2---:R-:W-:Y:S01]  /*11a0*/  FADD.FTZ R220, R218, -UR5 ;  /* 0x80000005dadc7e21 */ /* 0x004fe20008010000 */
[----:B------:R-:W-:Y:S01]  /*11b0*/  FADD.FTZ R221, R217, -UR5 ;  /* 0x80000005d9dd7e21 */ /* 0x000fe20008010000 */
[--C-:B------:R-:W-:Y:S02]  /*11c0*/  HADD2.F32 R218, -RZ, R168.reuse.H0_H0 ;  /* 0x200000a8ffda7230 */ /* 0x100fe40000004100 */
[----:B------:R-:W-:Y:S01]  /*11d0*/  FADD.FTZ R181, R216, -UR5 ;  /* 0x80000005d8b57e21 */ /* 0x000fe20008010000 */
[----:B------:R-:W-:Y:S02]  /*11e0*/  HADD2.F32 R217, -RZ, R168.H1_H1 ;  /* 0x300000a8ffd97230 */ /* 0x000fe40000004100 */
[----:B------:R-:W-:Y:S02]  /*11f0*/  HADD2.F32 R216, -RZ, R169.H0_H0 ;  /* 0x200000a9ffd87230 */ /* 0x000fe40000004100 */
[----:B------:R-:W-:Y:S01]  /*1200*/  FADD.FTZ R188, R23, -UR5 ;  /* 0x8000000517bc7e21 */ /* 0x000fe20008010000 */
[----:B------:R-:W-:Y:S01]  /*1210*/  FADD.FTZ R23, R12, -UR5 ;  /* 0x800000050c177e21 */ /* 0x000fe20008010000 */
[----:B------:R-:W-:Y:S01]  /*1220*/  FADD.FTZ R12, R156, -UR5 ;  /* 0x800000059c0c7e21 */ /* 0x000fe20008010000 */
[----:B------:R-:W-:Y:S01]  /*1230*/  FADD.FTZ R162, R216, R162 ;  /* 0x000000a2d8a27221 */ /* 0x000fe20000010000 */
[----:B------:R-:W2:Y:S01]  /*1240*/  LDL.LU R156, [R1+0x50] ;  /* 0x00005000019c7983 */ /* 0x000ea20000300800 */
[----:B------:R-:W-:Y:S01]  /*1250*/  FADD.FTZ R215, R20, -UR5 ;  /* 0x8000000514d77e21 */ /* 0x000fe20008010000 */
[----:B------:R-:W-:Y:S01]  /*1260*/  FADD.FTZ R20, R4, -UR5 ;  /* 0x8000000504147e21 */ /* 0x000fe20008010000 */
[----:B------:R-:W-:Y:S01]  /*1270*/  FADD.FTZ R252, R214, R252 ;  /* 0x000000fcd6fc7221 */ /* 0x000fe20000010000 */
[----:B0-----:R-:W-:-:S04]  /*1280*/  @P0 IMAD.WIDE.U32 R182, R180, 0x20, R182 ;  /* 0x00000020b4b60825 */ /* 0x001fc800078e00b6 */
[----:B------:R-:W-:Y:S01]  /*1290*/  FADD.FTZ R4, R28, -UR5 ;  /* 0x800000051c047e21 */ /* 0x000fe20008010000 */
[--C-:B------:R-:W-:Y:S01]  /*12a0*/  HADD2.F32 R203, -RZ, R170.reuse.H0_H0 ;  /* 0x200000aaffcb7230 */ /* 0x100fe20000004100 */
[----:B------:R-:W5:Y:S01]  /*12b0*/  @P0 LDG.E.128 R60, desc[UR16][R182.64] ;  /* 0x00000010b63c0981 */ /* 0x000f62000c1e1d00 */
[----:B------:R-:W-:-:S03]  /*12c0*/  HADD2.F32 R189, -RZ, R170.H1_H1 ;  /* 0x300000aaffbd7230 */ /* 0x000fc60000004100 */
[----:B------:R0:W5:Y:S01]  /*12d0*/  @P0 LDG.E.128 R56, desc[UR16][R182.64+0x10] ;  /* 0x00001010b6380981 */ /* 0x000162000c1e1d00 */
[----:B------:R-:W-:Y:S01]  /*12e0*/  FADD.FTZ R244, R203, R244 ;  /* 0x000000f4cbf47221 */ /* 0x000fe20000010000 */
[--C-:B------:R-:W-:Y:S02]  /*12f0*/  HADD2.F32 R192, -RZ, R197.reuse.H0_H0 ;  /* 0x200000c5ffc07230 */ /* 0x100fe40000004100 */
[----:B------:R-:W-:Y:S01]  /*1300*/  FADD.FTZ R243, R189, R243 ;  /* 0x000000f3bdf37221 */ /* 0x000fe20000010000 */
[----:B------:R-:W-:Y:S02]  /*1310*/  HADD2.F32 R194, -RZ, R197.H1_H1 ;  /* 0x300000c5ffc27230 */ /* 0x000fe40000004100 */
[----:B------:R-:W-:Y:S01]  /*1320*/  FADD.FTZ R197, R18, -UR5 ;  /* 0x8000000512c57e21 */ /* 0x000fe20008010000 */
[--C-:B0-----:R-:W-:Y:S02]  /*1330*/  HADD2.F32 R183, -RZ, R171.reuse.H0_H0 ;  /* 0x200000abffb77230 */ /* 0x101fe40000004100 */
[----:B------:R-:W-:Y:S01]  /*1340*/  FADD.FTZ R18, R6, -UR5 ;  /* 0x8000000506127e21 */ /* 0x000fe20008010000 */
[----:B------:R-:W-:-:S02]  /*1350*/  HADD2.F32 R182, -RZ, R171.H1_H1 ;  /* 0x300000abffb67230 */ /* 0x000fc40000004100 */
[----:B------:R-:W-:Y:S01]  /*1360*/  FADD.FTZ R6, R159, -UR5 ;  /* 0x800000059f067e21 */ /* 0x000fe20008010000 */
[----:B------:R-:W-:Y:S01]  /*1370*/  FADD.FTZ R242, R183, R242 ;  /* 0x000000f2b7f27221 */ /* 0x000fe20000010000 */
[----:B------:R-:W-:Y:S01]  /*1380*/  FADD.FTZ R171, R8, -UR5 ;  /* 0x8000000508ab7e21 */ /* 0x000fe20008010000 */
[--C-:B------:R-:W-:Y:S02]  /*1390*/  HADD2.F32 R168, -RZ, R176.reuse.H0_H0 ;  /* 0x200000b0ffa87230 */ /* 0x100fe40000004100 */
[----:B------:R-:W-:Y:S01]  /*13a0*/  FADD.FTZ R8, R158, -UR5 ;  /* 0x800000059e087e21 */ /* 0x000fe20008010000 */
[----:B------:R-:W-:Y:S02]  /*13b0*/  HADD2.F32 R169, -RZ, R176.H1_H1 ;  /* 0x300000b0ffa97230 */ /* 0x000fe40000004100 */
[----:B------:R-:W-:Y:S01]  /*13c0*/  FADD.FTZ R176, R10, -UR5 ;  /* 0x800000050ab07e21 */ /* 0x000fe20008010000 */
[----:B------:R-:W-:Y:S01]  /*13d0*/  FADD.FTZ R10, R157, -UR5 ;  /* 0x800000059d0a7e21 */ /* 0x000fe20008010000 */
[----:B---3--:R-:W-:Y:S01]  /*13e0*/  FADD.FTZ R160, R218, R160 ;  /* 0x000000a0daa07221 */ /* 0x008fe20000010000 */
[----:B------:R-:W-:-:S04]  /*13f0*/  FADD.FTZ R161, R217, R161 ;  /* 0x000000a1d9a17221 */ /* 0x000fc80000010000 */
[----:B------:R-:W-:Y:S04]  /*1400*/  STL [R1+0x34], R160 ;  /* 0x000034a001007387 */ /* 0x000fe80000100800 */
[----:B------:R-:W-:Y:S04]  /*1410*/  STL [R1+0x38], R161 ;  /* 0x000038a101007387 */ /* 0x000fe80000100800 */
[----:B------:R0:W-:Y:S04]  /*1420*/  STL [R1+0x3c], R162 ;  /* 0x00003ca201007387 */ /* 0x0001e80000100800 */
[----:B0-----:R-:W3:Y:S04]  /*1430*/  LDL.LU R162, [R1+0x54] ;  /* 0x0000540001a27983 */ /* 0x001ee80000300800 */
[----:B------:R-:W4:Y:S04]  /*1440*/  LDL.LU R161, [R1+0xf8] ;  /* 0x0000f80001a17983 */ /* 0x000f280000300800 */
[----:B------:R-:W4:Y:S04]  /*1450*/  LDL.LU R28, [R1+0xfc] ;  /* 0x0000fc00011c7983 */ /* 0x000f280000300800 */
[----:B------:R-:W-:Y:S04]  /*1460*/  STL [R1+0x40], R252 ;  /* 0x000040fc01007387 */ /* 0x000fe80000100800 */
[----:B------:R-:W4:Y:S04]  /*1470*/  LDL.LU R160, [R1+0x100] ;  /* 0x0001000001a07983 */ /* 0x000f280000300800 */
[----:B------:R-:W-:Y:S04]  /*1480*/  STL [R1+0x44], R244 ;  /* 0x000044f401007387 */ /* 0x000fe80000100800 */
[----:B------:R-:W4:Y:S04]  /*1490*/  LDL.LU R159, [R1+0x104] ;  /* 0x00010400019f7983 */ /* 0x000f280000300800 */
[----:B------:R-:W-:Y:S04]  /*14a0*/  STL [R1+0x48], R243 ;  /* 0x000048f301007387 */ /* 0x000fe80000100800 */
[----:B------:R-:W4:Y:S04]  /*14b0*/  LDL.LU R158, [R1+0x108] ;  /* 0x00010800019e7983 */ /* 0x000f280000300800 */
[----:B------:R-:W-:Y:S04]  /*14c0*/  STL [R1+0x4c], R242 ;  /* 0x00004cf201007387 */ /* 0x000fe80000100800 */
[----:B------:R-:W4:Y:S01]  /*14d0*/  LDL.LU R157, [R1+0x10c] ;  /* 0x00010c00019d7983 */ /* 0x000f220000300800 */
[----:B------:R-:W-:-:S02]  /*14e0*/  HADD2.F32 R190, -RZ, R196.H0_H0 ;  /* 0x200000c4ffbe7230 */ /* 0x000fc40000004100 */
[----:B------:R-:W-:Y:S02]  /*14f0*/  HADD2.F32 R191, -RZ, R196.H1_H1 ;  /* 0x300000c4ffbf7230 */ /* 0x000fe40000004100 */
[----:B--2---:R-:W-:-:S05]  /*1500*/  FADD.FTZ R156, R182, R156 ;  /* 0x0000009cb69c7221 */ /* 0x004fca0000010000 */
[----:B------:R0:W-:Y:S01]  /*1510*/  STL [R1+0x50], R156 ;  /* 0x0000509c01007387 */ /* 0x0001e20000100800 */
[--C-:B------:R-:W-:Y:S02]  /*1520*/  HADD2.F32 R196, -RZ, R198.reuse.H0_H0 ;  /* 0x200000c6ffc47230 */ /* 0x100fe40000004100 */
[----:B------:R-:W-:Y:S01]  /*1530*/  IMAD.WIDE.U32 R164, R2, 0x10, R24 ;  /* 0x0000001002a47825 */ /* 0x000fe200078e0018 */
[----:B0-----:R-:W2:Y:S03]  /*1540*/  LDL.LU R156, [R1+0x110] ;  /* 0x00011000019c7983 */ /* 0x001ea60000300800 */
[----:B------:R-:W-:Y:S02]  /*1550*/  HADD2.F32 R198, -RZ, R198.H1_H1 ;  /* 0x300000c6ffc67230 */ /* 0x000fe40000004100 */
[----:B------:R-:W-:Y:S01]  /*1560*/  HADD2.F32 R200, -RZ, R199.H0_H0 ;  /* 0x200000c7ffc87230 */ /* 0x000fe20000004100 */
[----:B------:R-:W2:Y:S01]  /*1570*/  LDG.E.128 R164, desc[UR16][R164.64] ;  /* 0x00000010a4a47981 */ /* 0x000ea2000c1e1d00 */
[----:B---3--:R-:W-:Y:S01]  /*1580*/  FADD.FTZ R162, R190, R162 ;  /* 0x000000a2bea27221 */ /* 0x008fe20000010000 */
[----:B----4-:R-:W-:-:S04]  /*1590*/  FADD.FTZ R161, R191, R161 ;  /* 0x000000a1bfa17221 */ /* 0x010fc80000010000 */
[----:B------:R-:W-:Y:S01]  /*15a0*/  STL [R1+0x54], R162 ;  /* 0x000054a201007387 */ /* 0x000fe20000100800 */
[----:B------:R-:W-:-:S03]  /*15b0*/  FADD.FTZ R28, R192, R28 ;  /* 0x0000001cc01c7221 */ /* 0x000fc60000010000 */
[----:B------:R-:W-:Y:S04]  /*15c0*/  STL [R1+0xf8], R161 ;  /* 0x0000f8a101007387 */ /* 0x000fe80000100800 */
[----:B------:R0:W-:Y:S01]  /*15d0*/  STL [R1+0xfc], R28 ;  /* 0x0000fc1c01007387 */ /* 0x0001e20000100800 */
[----:B------:R-:W-:-:S03]  /*15e0*/  FADD.FTZ R160, R194, R160 ;  /* 0x000000a0c2a07221 */ /* 0x000fc60000010000 */
[----:B0-----:R-:W3:Y:S01]  /*15f0*/  LDL.LU R28, [R1+0x114] ;  /* 0x00011400011c7983 */ /* 0x001ee20000300800 */
[----:B------:R-:W-:-:S03]  /*1600*/  FADD.FTZ R159, R196, R159 ;  /* 0x0000009fc49f7221 */ /* 0x000fc60000010000 */
[----:B------:R0:W-:Y:S01]  /*1610*/  STL [R1+0x100], R160 ;  /* 0x000100a001007387 */ /* 0x0001e20000100800 */
[----:B------:R-:W-:-:S03]  /*1620*/  FADD.FTZ R158, R198, R158 ;  /* 0x0000009ec69e7221 */ /* 0x000fc60000010000 */
[----:B0-----:R-:W4:Y:S01]  /*1630*/  LDL.LU R160, [R1+0x118] ;  /* 0x0001180001a07983 */ /* 0x001f220000300800 */
[----:B------:R-:W-:-:S03]  /*1640*/  FADD.FTZ R157, R200, R157 ;  /* 0x0000009dc89d7221 */ /* 0x000fc60000010000 */
[----:B------:R0:W-:Y:S04]  /*1650*/  STL [R1+0x104], R159 ;  /* 0x0001049f01007387 */ /* 0x0001e80000100800 */
[----:B0-----:R-:W4:Y:S04]  /*1660*/  LDL.LU R159, [R1+0x11c] ;  /* 0x00011c00019f7983 */ /* 0x001f280000300800 */
[----:B------:R0:W-:Y:S04]  /*1670*/  STL [R1+0x108], R158 ;  /* 0x0001089e01007387 */ /* 0x0001e80000100800 */
[----:B0-----:R-:W4:Y:S04]  /*1680*/  LDL.LU R158, [R1+0x120] ;  /* 0x00012000019e7983 */ /* 0x001f280000300800 */
[----:B------:R0:W-:Y:S04]  /*1690*/  STL [R1+0x10c], R157 ;  /* 0x00010c9d01007387 */ /* 0x0001e80000100800 */
[----:B0-----:R-:W4:Y:S01]  /*16a0*/  LDL.LU R157, [R1+0x124] ;  /* 0x00012400019d7983 */ /* 0x001f220000300800 */
[----:B------:R-:W-:-:S05]  /*16b0*/  HADD2.F32 R201, -RZ, R199.H1_H1 ;  /* 0x300000c7ffc97230 */ /* 0x000fca0000004100 */
[----:B--2---:R-:W-:Y:S01]  /*16c0*/  FADD.FTZ R156, R201, R156 ;  /* 0x0000009cc99c7221 */ /* 0x004fe20000010000 */
[----:B-1----:R-:W-:-:S04]  /*16d0*/  @P0 IMAD.WIDE.U32 R172, R0, 0x20, R172 ;  /* 0x0000002000ac0825 */ /* 0x002fc800078e00ac */
[----:B------:R0:W-:Y:S01]  /*16e0*/  STL [R1+0x110], R156 ;  /* 0x0001109c01007387 */ /* 0x0001e20000100800 */
[----:B------:R-:W-:Y:S01]  /*16f0*/  FADD.FTZ R193, R16, -UR5 ;  /* 0x8000000510c17e21 */ /* 0x000fe20008010000 */
[----:B------:R-:W-:Y:S01]  /*1700*/  FADD.FTZ R3, R15, -UR5 ;  /* 0x800000050f037e21 */ /* 0x000fe20008010000 */
[--C-:B------:R-:W-:Y:S01]  /*1710*/  HADD2.F32 R16, -RZ, R164.reuse.H0_H0 ;  /* 0x200000a4ff107230 */ /* 0x100fe20000004100 */
[----:B------:R-:W5:Y:S01]  /*1720*/  @P0 LDG.E.128 R36, desc[UR16][R172.64] ;  /* 0x00000010ac240981 */ /* 0x000f62000c1e1d00 */
[----:B------:R-:W-:Y:S02]  /*1730*/  HADD2.F32 R15, -RZ, R164.H1_H1 ;  /* 0x300000a4ff0f7230 */ /* 0x000fe40000004100 */
[--C-:B------:R-:W-:Y:S01]  /*1740*/  HADD2.F32 R170, -RZ, R177.reuse.H0_H0 ;  /* 0x200000b1ffaa7230 */ /* 0x100fe20000004100 */
[----:B------:R1:W5:Y:S04]  /*1750*/  @P0 LDG.E.128 R32, desc[UR16][R172.64+0x10] ;  /* 0x00001010ac200981 */ /* 0x000368000c1e1d00 */
[----:B0-----:R-:W2:Y:S01]  /*1760*/  LDL.LU R156, [R1+0x128] ;  /* 0x00012800019c7983 */ /* 0x001ea20000300800 */
[----:B------:R-:W-:Y:S01]  /*1770*/  FMUL.FTZ R164, R23, UR8 ;  /* 0x0000000817a47c20 */ /* 0x000fe20008410000 */
[----:B-1----:R-:W-:-:S02]  /*1780*/  HADD2.F32 R172, -RZ, R177.H1_H1 ;  /* 0x300000b1ffac7230 */ /* 0x002fc40000004100 */
[----:B------:R-:W-:Y:S02]  /*1790*/  HADD2.F32 R173, -RZ, R178.H0_H0 ;  /* 0x200000b2ffad7230 */ /* 0x000fe40000004100 */
[----:B------:R-:W-:Y:S01]  /*17a0*/  FADD.FTZ R202, R22, -UR5 ;  /* 0x8000000516ca7e21 */ /* 0x000fe20008010000 */
[----:B------:R-:W-:Y:S01]  /*17b0*/  FADD.FTZ R22, R13, -UR5 ;  /* 0x800000050d167e21 */ /* 0x000fe20008010000 */
[----:B------:R-:W-:Y:S01]  /*17c0*/  FADD.FTZ R213, R21, -UR5 ;  /* 0x8000000515d57e21 */ /* 0x000fe20008010000 */
[----:B------:R-:W-:Y:S01]  /*17d0*/  FADD.FTZ R21, R14, -UR5 ;  /* 0x800000050e157e21 */ /* 0x000fe20008010000 */
[--C-:B------:R-:W-:Y:S02]  /*17e0*/  HADD2.F32 R14, -RZ, R165.reuse.H0_H0 ;  /* 0x200000a5ff0e7230 */ /* 0x100fe40000004100 */
[----:B------:R-:W-:Y:S02]  /*17f0*/  HADD2.F32 R13, -RZ, R165.H1_H1 ;  /* 0x300000a5ff0d7230 */ /* 0x000fe40000004100 */
[----:B------:R-:W-:Y:S01]  /*1800*/  FMUL.FTZ R165, R22, UR8 ;  /* 0x0000000816a57c20 */ /* 0x000fe20008410000 */
[----:B---3--:R-:W-:-:S05]  /*1810*/  FADD.FTZ R28, R168, R28 ;  /* 0x0000001ca81c7221 */ /* 0x008fca0000010000 */
[----:B------:R0:W-:Y:S01]  /*1820*/  STL [R1+0x114], R28 ;  /* 0x0001141c01007387 */ /* 0x0001e20000100800 */
[----:B----4-:R-:W-:-:S03]  /*1830*/  FADD.FTZ R160, R169, R160 ;  /* 0x000000a0a9a07221 */ /* 0x010fc60000010000 */
[----:B0-----:R-:W3:Y:S04]  /*1840*/  LDL.LU R28, [R1+0x12c] ;  /* 0x00012c00011c7983 */ /* 0x001ee80000300800 */
[----:B------:R-:W-:Y:S04]  /*1850*/  STL [R1+0x118], R160 ;  /* 0x000118a001007387 */ /* 0x000fe80000100800 */
[----:B------:R-:W4:Y:S01]  /*1860*/  LDL.LU R23, [R1+0x130] ;  /* 0x0001300001177983 */ /* 0x000f220000300800 */
[----:B------:R-:W-:-:S05]  /*1870*/  FADD.FTZ R159, R170, R159 ;  /* 0x0000009faa9f7221 */ /* 0x000fca0000010000 */
[----:B------:R-:W-:Y:S01]  /*1880*/  STL [R1+0x11c], R159 ;  /* 0x00011c9f01007387 */ /* 0x000fe20000100800 */
[----:B------:R-:W-:-:S05]  /*1890*/  FADD.FTZ R158, R172, R158 ;  /* 0x0000009eac9e7221 */ /* 0x000fca0000010000 */
[----:B------:R-:W-:Y:S01]  /*18a0*/  STL [R1+0x120], R158 ;  /* 0x0001209e01007387 */ /* 0x000fe20000100800 */
[----:B------:R-:W-:-:S05]  /*18b0*/  FADD.FTZ R157, R173, R157 ;  /* 0x0000009dad9d7221 */ /* 0x000fca0000010000 */
[----:B------:R0:W-:Y:S04]  /*18c0*/  STL [R1+0x124], R157 ;  /* 0x0001249d01007387 */ /* 0x0001e80000100800 */
[----:B------:R-:W4:Y:S01]  /*18d0*/  LDL.LU R22, [R1+0x134] ;  /* 0x0001340001167983 */ /* 0x000f220000300800 */
[----:B------:R-:W-:-:S05]  /*18e0*/  @P0 IMAD.WIDE.U32 R174, R212, 0x20, R174 ;  /* 0x00000020d4ae0825 */ /* 0x000fca00078e00ae */
[----:B------:R-:W5:Y:S01]  /*18f0*/  @P0 LDG.E.128 R68, desc[UR16][R174.64] ;  /* 0x00000010ae440981 */ /* 0x000f62000c1e1d00 */
[----:B------:R-:W-:-:S03]  /*1900*/  HADD2.F32 R177, -RZ, R179.H0_H0 ;  /* 0x200000b3ffb17230 */ /* 0x000fc60000004100 */
[----:B------:R1:W5:Y:S01]  /*1910*/  @P0 LDG.E.128 R64, desc[UR16][R174.64+0x10] ;  /* 0x00001010ae400981 */ /* 0x000362000c1e1d00 */
[----:B------:R-:W-:Y:S02]  /*1920*/  HADD2.F32 R179, -RZ, R179.H1_H1 ;  /* 0x300000b3ffb37230 */ /* 0x000fe40000004100 */
[----:B-1----:R-:W-:-:S05]  /*1930*/  HADD2.F32 R175, -RZ, R178.H1_H1 ;  /* 0x300000b2ffaf7230 */ /* 0x002fca0000004100 */
[----:B--2---:R-:W-:-:S05]  /*1940*/  FADD.FTZ R156, R175, R156 ;  /* 0x0000009caf9c7221 */ /* 0x004fca0000010000 */
[----:B------:R1:W-:Y:S04]  /*1950*/  STL [R1+0x128], R156 ;  /* 0x0001289c01007387 */ /* 0x0003e80000100800 */
[----:B0-----:R-:W2:Y:S01]  /*1960*/  LDL.LU R157, [R1+0x138] ;  /* 0x00013800019d7983 */ /* 0x001ea20000300800 */
[----:B---3--:R-:W-:-:S05]  /*1970*/  FADD.FTZ R28, R177, R28 ;  /* 0x0000001cb11c7221 */ /* 0x008fca0000010000 */
[----:B------:R0:W-:Y:S01]  /*1980*/  STL [R1+0x12c], R28 ;  /* 0x00012c1c01007387 */ /* 0x0001e20000100800 */
[----:B----4-:R-:W-:-:S03]  /*1990*/  FADD.FTZ R23, R179, R23 ;  /* 0x00000017b3177221 */ /* 0x010fc60000010000 */
[----:B-1----:R-:W3:Y:S04]  /*19a0*/  LDL.LU R156, [R1+0x13c] ;  /* 0x00013c00019c7983 */ /* 0x002ee80000300800 */
[----:B0-----:R-:W4:Y:S04]  /*19b0*/  LDL.LU R28, [R1+0x140] ;  /* 0x00014000011c7983 */ /* 0x001f280000300800 */
[----:B------:R0:W-:Y:S04]  /*19c0*/  STL [R1+0x130], R23 ;  /* 0x0001301701007387 */ /* 0x0001e80000100800 */
[----:B0-----:R-:W4:Y:S04]  /*19d0*/  LDL.LU R23, [R1] ;  /* 0x0000000001177983 */ /* 0x001f280000300800 */
[----:B------:R-:W4:Y:S01]  /*19e0*/  LDL.LU R159, [R1+0x144] ;  /* 0x00014400019f7983 */ /* 0x000f220000300800 */
[----:B------:R-:W-:-:S05]  /*19f0*/  FADD.FTZ R22, R16, R22 ;  /* 0x0000001610167221 */ /* 0x000fca0000010000 */
[----:B------:R0:W-:Y:S04]  /*1a00*/  STL [R1+0x134], R22 ;  /* 0x0001341601007387 */ /* 0x0001e80000100800 */
[----:B0-----:R-:W4:Y:S01]  /*1a10*/  LDL.LU R22, [R1+0x4] ;  /* 0x0000040001167983 */ /* 0x001f220000300800 */
[----:B------:R-:W-:Y:S01]  /*1a20*/  FMUL.FTZ R181, R181, UR8 ;  /* 0x00000008b5b57c20 */ /* 0x000fe20008410000 */
[----:B------:R-:W-:Y:S01]  /*1a30*/  FMUL.FTZ R221, R221, UR8 ;  /* 0x00000008dddd7c20 */ /* 0x000fe20008410000 */
[----:B------:R-:W-:Y:S01]  /*1a40*/  FADD.FTZ R174, R9, -UR5 ;  /* 0x8000000509ae7e21 */ /* 0x000fe20008010000 */
[----:B------:R-:W-:Y:S01]  /*1a50*/  FADD.FTZ R178, R11, -UR5 ;  /* 0x800000050bb27e21 */ /* 0x000fe20008010000 */
[-C--:B------:R-:W-:Y:S01]  /*1a60*/  FFMA.FTZ R222, R181, R218.reuse, R222 ;  /* 0x000000dab5de7223 */ /* 0x080fe200000100de */
[----:B------:R-:W-:Y:S01]  /*1a70*/  FMUL.FTZ R218, R208, R218 ;  /* 0x000000dad0da7220 */ /* 0x000fe20000410000 */
[----:B------:R-:W-:-:S02]  /*1a80*/  HADD2.F32 R11, -RZ, R166.H0_H0 ;  /* 0x200000a6ff0b7230 */ /* 0x000fc40000004100 */
[----:B------:R-:W-:Y:S01]  /*1a90*/  FADD.FTZ R219, R219, -UR5 ;  /* 0x80000005dbdb7e21 */ /* 0x000fe20008010000 */
[----:B------:R-:W-:Y:S02]  /*1aa0*/  HADD2.F32 R9, -RZ, R166.H1_H1 ;  /* 0x300000a6ff097230 */ /* 0x000fe40000004100 */
[----:B------:R-:W-:Y:S01]  /*1ab0*/  FMUL.FTZ R220, R220, UR8 ;  /* 0x00000008dcdc7c20 */ /* 0x000fe20008410000 */
[-C--:B------:R-:W-:Y:S01]  /*1ac0*/  FFMA.FTZ R223, R221, R217.reuse, R223 ;  /* 0x000000d9dddf7223 */ /* 0x080fe200000100df */
[----:B------:R-:W-:Y:S01]  /*1ad0*/  FMUL.FTZ R166, R21, UR8 ;  /* 0x0000000815a67c20 */ /* 0x000fe20008410000 */
[----:B------:R-:W-:Y:S01]  /*1ae0*/  FMUL.FTZ R217, R209, R217 ;  /* 0x000000d9d1d97220 */ /* 0x000fe20000410000 */
[----:B------:R-:W-:Y:S01]  /*1af0*/  FADD.FTZ R21, RZ, R218 ;  /* 0x000000daff157221 */ /* 0x000fe20000010000 */
[----:B------:R-:W-:Y:S01]  /*1b00*/  FMUL.FTZ R219, R219, UR8 ;  /* 0x00000008dbdb7c20 */ /* 0x000fe20008410000 */
[-C--:B------:R-:W-:Y:S01]  /*1b10*/  FFMA.FTZ R224, R220, R216.reuse, R224 ;  /* 0x000000d8dce07223 */ /* 0x080fe200000100e0 */
[----:B------:R-:W-:Y:S01]  /*1b20*/  FMUL.FTZ R216, R210, R216 ;  /* 0x000000d8d2d87220 */ /* 0x000fe20000410000 */
[----:B------:R-:W-:Y:S01]  /*1b30*/  FADD.FTZ R21, R217, R21 ;  /* 0x00000015d9157221 */ /* 0x000fe20000010000 */
[----:B------:R-:W-:Y:S01]  /*1b40*/  FMUL.FTZ R215, R215, UR8 ;  /* 0x00000008d7d77c20 */ /* 0x000fe20008410000 */
[-C--:B------:R-:W-:Y:S01]  /*1b50*/  FFMA.FTZ R225, R219, R214.reuse, R225 ;  /* 0x000000d6dbe17223 */ /* 0x080fe200000100e1 */
[----:B------:R-:W-:Y:S01]  /*1b60*/  FADD.FTZ R195, R17, -UR5 ;  /* 0x8000000511c37e21 */ /* 0x000fe20008010000 */
[----:B------:R-:W-:Y:S01]  /*1b70*/  FADD.FTZ R199, R19, -UR5 ;  /* 0x8000000513c77e21 */ /* 0x000fe20008010000 */
[----:B------:R-:W-:Y:S01]  /*1b80*/  FMUL.FTZ R214, R211, R214 ;  /* 0x000000d6d3d67220 */ /* 0x000fe20000410000 */
[----:B------:R-:W-:Y:S01]  /*1b90*/  FADD.FTZ R21, R216, R21 ;  /* 0x00000015d8157221 */ /* 0x000fe20000010000 */
[----:B------:R-:W-:Y:S01]  /*1ba0*/  FADD.FTZ R19, R5, -UR5 ;  /* 0x8000000505137e21 */ /* 0x000fe20008010000 */
[----:B------:R-:W-:Y:S01]  /*1bb0*/  FADD.FTZ R17, R7, -UR5 ;  /* 0x8000000507117e21 */ /* 0x000fe20008010000 */
[----:B------:R-:W-:-:S02]  /*1bc0*/  HADD2.F32 R7, -RZ, R167.H0_H0 ;  /* 0x200000a7ff077230 */ /* 0x000fc40000004100 */
[----:B------:R-:W-:Y:S01]  /*1bd0*/  FMUL.FTZ R213, R213, UR8 ;  /* 0x00000008d5d57c20 */ /* 0x000fe20008410000 */
[----:B------:R-:W-:Y:S02]  /*1be0*/  HADD2.F32 R5, -RZ, R167.H1_H1 ;  /* 0x300000a7ff057230 */ /* 0x000fe40000004100 */
[-C--:B------:R-:W-:Y:S01]  /*1bf0*/  FFMA.FTZ R226, R215, R203.reuse, R226 ;  /* 0x000000cbd7e27223 */ /* 0x080fe200000100e2 */
[----:B------:R-:W-:Y:S01]  /*1c00*/  FMUL.FTZ R167, R3, UR8 ;  /* 0x0000000803a77c20 */ /* 0x000fe20008410000 */
[----:B------:R-:W-:Y:S01]  /*1c10*/  FMUL.FTZ R203, R204, R203 ;  /* 0x000000cbcccb7220 */ /* 0x000fe20000410000 */
[----:B------:R-:W-:Y:S01]  /*1c20*/  FADD.FTZ R3, R214, R21 ;  /* 0x00000015d6037221 */ /* 0x000fe20000010000 */
        /* <DEDUP_REMOVED lines=10> */
[-C--:B------:R-:W-:Y:S01]  /*1cd0*/  FFMA.FTZ R229, R188, R182.reuse, R229 ;  /* 0x000000b6bce57223 */ /* 0x080fe200000100e5 */
[----:B------:R-:W-:Y:S01]  /*1ce0*/  FMUL.FTZ R184, R184, UR8 ;  /* 0x00000008b8b87c20 */ /* 0x000fe20008410000 */
        /* <DEDUP_REMOVED lines=12> */
[----:B------:R-:W-:Y:S01]  /*1db0*/  FMUL.FTZ R187, R187, UR8 ;  /* 0x00000008bbbb7c20 */ /* 0x000fe20008410000 */
[-C--:B------:R-:W-:Y:S01]  /*1dc0*/  FFMA.FTZ R232, R186, R192.reuse, R232 ;  /* 0x000000c0bae87223 */ /* 0x080fe200000100e8 */
[----:B------:R-:W-:Y:S01]  /*1dd0*/  FMUL.FTZ R192, R142, R192 ;  /* 0x000000c08ec07220 */ /* 0x000fe20000410000 */
[----:B------:R-:W-:Y:S01]  /*1de0*/  FFMA.FTZ R21, R181, R218, RZ ;  /* 0x000000dab5157223 */ /* 0x000fe200000100ff */
[----:B------:R-:W-:Y:S01]  /*1df0*/  FADD.FTZ R3, R191, R3 ;  /* 0x00000003bf037221 */ /* 0x000fe20000010000 */
[----:B------:R-:W-:Y:S01]  /*1e00*/  FMUL.FTZ R193, R193, UR8 ;  /* 0x00000008c1c17c20 */ /* 0x000fe20008410000 */
[-C--:B------:R-:W-:Y:S01]  /*1e10*/  FFMA.FTZ R233, R187, R194.reuse, R233 ;  /* 0x000000c2bbe97223 */ /* 0x080fe200000100e9 */
[----:B------:R-:W-:Y:S01]  /*1e20*/  FMUL.FTZ R194, R143, R194 ;  /* 0x000000c28fc27220 */ /* 0x000fe20000410000 */
[----:B------:R-:W-:Y:S01]  /*1e30*/  FFMA.FTZ R21, R221, R217, R21 ;  /* 0x000000d9dd157223 */ /* 0x000fe20000010015 */
        /* <DEDUP_REMOVED lines=24> */
[----:B--2---:R-:W-:Y:S01]  /*1fc0*/  FADD.FTZ R157, R15, R157 ;  /* 0x0000009d0f9d7221 */ /* 0x004fe20000010000 */
[-C--:B------:R-:W-:Y:S01]  /*1fd0*/  FFMA.FTZ R239, R165, R169.reuse, R239 ;  /* 0x000000a9a5ef7223 */ /* 0x080fe200000100ef */
[----:B------:R-:W-:Y:S01]  /*1fe0*/  FMUL.FTZ R17, R17, UR8 ;  /* 0x0000000811117c20 */ /* 0x000fe20008410000 */
[----:B------:R-:W-:Y:S01]  /*1ff0*/  FMUL.FTZ R169, R133, R169 ;  /* 0x000000a985a97220 */ /* 0x000fe20000410000 */
[----:B------:R-:W-:Y:S01]  /*2000*/  FFMA.FTZ R21, R188, R182, R21 ;  /* 0x000000b6bc157223 */ /* 0x000fe20000010015 */
[----:B------:R-:W-:Y:S01]  /*2010*/  FADD.FTZ R3, R168, R3 ;  /* 0x00000003a8037221 */ /* 0x000fe20000010000 */
[----:B------:R-:W2:Y:S01]  /*2020*/  LDL.LU R158, [R1+0x148] ;  /* 0x00014800019e7983 */ /* 0x000ea20000300800 */
[----:B------:R-:W-:Y:S01]  /*2030*/  FFMA.FTZ R240, R166, R170, R240 ;  /* 0x000000aaa6f07223 */ /* 0x000fe200000100f0 */
[----:B------:R-:W-:-:S02]  /*2040*/  FFMA.FTZ R21, R184, R190, R21 ;  /* 0x000000beb8157223 */ /* 0x000fc40000010015 */
[----:B------:R0:W-:Y:S01]  /*2050*/  STL [R1+0x138], R157 ;  /* 0x0001389d01007387 */ /* 0x0001e20000100800 */
[----:B------:R-:W-:Y:S01]  /*2060*/  FADD.FTZ R3, R169, R3 ;  /* 0x00000003a9037221 */ /* 0x000fe20000010000 */
[----:B------:R-:W-:Y:S01]  /*2070*/  FMUL.FTZ R170, R134, R170 ;  /* 0x000000aa86aa7220 */ /* 0x000fe20000410000 */
[----:B------:R-:W-:Y:S01]  /*2080*/  FFMA.FTZ R21, R185, R191, R21 ;  /* 0x000000bfb9157223 */ /* 0x000fe20000010015 */
[----:B0-----:R-:W2:Y:S02]  /*2090*/  LDL.LU R157, [R1+0x8] ;  /* 0x00000800019d7983 */ /* 0x001ea40000300800 */
[----:B------:R-:W-:Y:S01]  /*20a0*/  FADD.FTZ R252, R170, R3 ;  /* 0x00000003aafc7221 */ /* 0x000fe20000010000 */
[----:B------:R-:W-:-:S04]  /*20b0*/  IMAD.WIDE.U32 R24, R0, 0x10, R24 ;  /* 0x0000001000187825 */ /* 0x000fc800078e0018 */
[----:B------:R-:W-:Y:S01]  /*20c0*/  FMUL.FTZ R12, R12, UR8 ;  /* 0x000000080c0c7c20 */ /* 0x000fe20008410000 */
[----:B------:R-:W-:Y:S01]  /*20d0*/  FFMA.FTZ R21, R186, R192, R21 ;  /* 0x000000c0ba157223 */ /* 0x000fe20000010015 */
[----:B------:R-:W2:Y:S03]  /*20e0*/  LDG.E.128 R24, desc[UR16][R24.64] ;  /* 0x0000001018187981 */ /* 0x000ea6000c1e1d00 */
[----:B------:R-:W-:-:S04]  /*20f0*/  FFMA.FTZ R21, R187, R194, R21 ;  /* 0x000000c2bb157223 */ /* 0x000fc80000010015 */
[----:B------:R-:W-:Y:S01]  /*2100*/  FFMA.FTZ R161, R193, R196, R21 ;  /* 0x000000c4c1a17223 */ /* 0x000fe20000010015 */
[----:B------:R-:W-:-:S05]  /*2110*/  @P0 IMAD.WIDE.U32 R154, R163, 0x20, R154 ;  /* 0x00000020a39a0825 */ /* 0x000fca00078e009a */
[----:B------:R-:W5:Y:S04]  /*2120*/  @P0 LDG.E.128 R52, desc[UR16][R154.64] ;  /* 0x000000109a340981 */ /* 0x000f68000c1e1d00 */
[----:B------:R0:W5:Y:S04]  /*2130*/  @P0 LDG.E.128 R48, desc[UR16][R154.64+0x10] ;  /* 0x000010109a300981 */ /* 0x000168000c1e1d00 */
[----:B------:R-:W2:Y:S01]  /*2140*/  LDG.E.128 R152, desc[UR16][R152.64+0x10] ;  /* 0x0000101098987981 */ /* 0x000ea2000c1e1d00 */
[----:B---3--:R-:W-:Y:S01]  /*2150*/  FADD.FTZ R156, R14, R156 ;  /* 0x0000009c0e9c7221 */ /* 0x008fe20000010000 */
[----:B----4-:R-:W-:-:S04]  /*2160*/  FADD.FTZ R28, R13, R28 ;  /* 0x0000001c0d1c7221 */ /* 0x010fc80000010000 */
[----:B------:R1:W-:Y:S04]  /*2170*/  STL [R1+0x13c], R156 ;  /* 0x00013c9c01007387 */ /* 0x0003e80000100800 */
[----:B-1----:R-:W3:Y:S01]  /*2180*/  LDL.LU R156, [R1+0x14c] ;  /* 0x00014c00019c7983 */ /* 0x002ee20000300800 */
[----:B------:R-:W-:-:S03]  /*2190*/  FFMA.FTZ R23, R17, R13, R23 ;  /* 0x0000000d11177223 */ /* 0x000fc60000010017 */
[----:B------:R1:W-:Y:S01]  /*21a0*/  STL [R1+0x140], R28 ;  /* 0x0001401c01007387 */ /* 0x0003e20000100800 */
[----:B------:R-:W-:-:S03]  /*21b0*/  FADD.FTZ R159, R11, R159 ;  /* 0x0000009f0b9f7221 */ /* 0x000fc60000010000 */
[----:B-1----:R-:W4:Y:S04]  /*21c0*/  LDL.LU R28, [R1+0xc] ;  /* 0x00000c00011c7983 */ /* 0x002f280000300800 */
[----:B------:R1:W-:Y:S04]  /*21d0*/  STL [R1], R23 ;  /* 0x0000001701007387 */ /* 0x0003e80000100800 */
[----:B-1----:R-:W4:Y:S04]  /*21e0*/  LDL.LU R23, [R1+0x150] ;  /* 0x0001500001177983 */ /* 0x002f280000300800 */
[----:B------:R-:W4:Y:S01]  /*21f0*/  LDL.LU R3, [R1+0x10] ;  /* 0x0000100001037983 */ /* 0x000f220000300800 */
[----:B------:R-:W-:-:S03]  /*2200*/  FFMA.FTZ R22, R12, R11, R22 ;  /* 0x0000000b0c167223 */ /* 0x000fc60000010016 */
[----:B------:R-:W-:Y:S04]  /*2210*/  STL [R1+0x144], R159 ;  /* 0x0001449f01007387 */ /* 0x000fe80000100800 */
[----:B------:R1:W-:Y:S04]  /*2220*/  STL [R1+0x4], R22 ;  /* 0x0000041601007387 */ /* 0x0003e80000100800 */
[----:B-1----:R-:W4:Y:S04]  /*2230*/  LDL.LU R22, [R1+0x154] ;  /* 0x0001540001167983 */ /* 0x002f280000300800 */
[----:B------:R-:W4:Y:S01]  /*2240*/  LDL.LU R21, [R1+0x14] ;  /* 0x0000140001157983 */ /* 0x000f220000300800 */
[----:B------:R-:W-:-:S04]  /*2250*/  FFMA.FTZ R161, R195, R198, R161 ;  /* 0x000000c6c3a17223 */ /* 0x000fc800000100a1 */
[----:B------:R-:W-:-:S04]  /*2260*/  FFMA.FTZ R161, R197, R200, R161 ;  /* 0x000000c8c5a17223 */ /* 0x000fc800000100a1 */
[----:B------:R-:W-:Y:S01]  /*2270*/  FFMA.FTZ R161, R199, R201, R161 ;  /* 0x000000c9c7a17223 */ /* 0x000fe200000100a1 */
[----:B------:R-:W-:-:S03]  /*2280*/  FMUL.FTZ R171, R171, UR8 ;  /* 0x00000008abab7c20 */ /* 0x000fc60008410000 */
[----:B------:R-:W-:Y:S01]  /*2290*/  FFMA.FTZ R161, R164, R168, R161 ;  /* 0x000000a8a4a17223 */ /* 0x000fe200000100a1 */
[-C--:B------:R-:W-:Y:S01]  /*22a0*/  FFMA.FTZ R241, R167, R172.reuse, R241 ;  /* 0x000000aca7f17223 */ /* 0x080fe200000100f1 */
[----:B------:R-:W-:Y:S02]  /*22b0*/  FMUL.FTZ R172, R135, R172 ;  /* 0x000000ac87ac7220 */ /* 0x000fe40000410000 */
[----:B------:R-:W-:Y:S01]  /*22c0*/  FFMA.FTZ R161, R165, R169, R161 ;  /* 0x000000a9a5a17223 */ /* 0x000fe200000100a1 */
[-C--:B------:R-:W-:Y:S01]  /*22d0*/  FFMA.FTZ R245, R171, R173.reuse, R245 ;  /* 0x000000adabf57223 */ /* 0x080fe200000100f5 */
[----:B------:R-:W-:Y:S01]  /*22e0*/  FMUL.FTZ R174, R174, UR8 ;  /* 0x00000008aeae7c20 */ /* 0x000fe20008410000 */
        /* <DEDUP_REMOVED lines=18> */
[----:B------:R-:W-:Y:S01]  /*2410*/  FMUL.FTZ R19, R19, UR8 ;  /* 0x0000000813137c20 */ /* 0x000fe20008410000 */
[-C--:B------:R-:W-:Y:S01]  /*2420*/  FFMA.FTZ R249, R20, R16.reuse, R249 ;  /* 0x0000001014f97223 */ /* 0x080fe200000100f9 */
        /* <DEDUP_REMOVED lines=8> */
[-C--:B------:R-:W-:Y:S01]  /*24b0*/  FFMA.FTZ R251, R18, R14.reuse, R251 ;  /* 0x0000000e12fb7223 */ /* 0x080fe200000100fb */
[----:B------:R-:W-:Y:S01]  /*24c0*/  FMUL.FTZ R14, R126, R14 ;  /* 0x0000000e7e0e7220 */ /* 0x000fe20000410000 */
[----:B------:R-:W-:Y:S01]  /*24d0*/  FADD.FTZ R252, R252, R15 ;  /* 0x0000000ffcfc7221 */ /* 0x000fe20000010000 */
[----:B------:R-:W-:Y:S01]  /*24e0*/  FFMA.FTZ R161, R20, R16, R161 ;  /* 0x0000001014a17223 */ /* 0x000fe200000100a1 */
[----:B------:R-:W-:Y:S01]  /*24f0*/  FMUL.FTZ R10, R10, UR8 ;  /* 0x000000080a0a7c20 */ /* 0x000fe20008410000 */
[----:B------:R-:W-:Y:S01]  /*2500*/  FMUL.FTZ R13, R127, R13 ;  /* 0x0000000d7f0d7220 */ /* 0x000fe20000410000 */
[----:B------:R-:W-:Y:S01]  /*2510*/  FMUL.FTZ R8, R8, UR8 ;  /* 0x0000000808087c20 */ /* 0x000fe20008410000 */
        /* <DEDUP_REMOVED lines=8> */
[----:B------:R-:W-:Y:S01]  /*25a0*/  FMUL.FTZ R4, R4, UR8 ;  /* 0x0000000804047c20 */ /* 0x000fe20008410000 */
[----:B--2---:R-:W-:-:S05]  /*25b0*/  FADD.FTZ R158, R9, R158 ;  /* 0x0000009e099e7221 */ /* 0x004fca0000010000 */
[----:B------:R-:W-:Y:S01]  /*25c0*/  STL [R1+0x148], R158 ;  /* 0x0001489e01007387 */ /* 0x000fe20000100800 */
[-C--:B------:R-:W-:Y:S01]  /*25d0*/  FFMA.FTZ R157, R10, R9.reuse, R157 ;  /* 0x000000090a9d7223 */ /* 0x080fe2000001009d */
[----:B------:R-:W-:-:S04]  /*25e0*/  FMUL.FTZ R9, R121, R9 ;  /* 0x0000000979097220 */ /* 0x000fc80000410000 */
[----:B------:R1:W-:Y:S01]  /*25f0*/  STL [R1+0x8], R157 ;  /* 0x0000089d01007387 */ /* 0x0003e20000100800 */
[----:B------:R-:W-:Y:S01]  /*2600*/  FADD.FTZ R252, R252, R9 ;  /* 0x00000009fcfc7221 */ /* 0x000fe20000010000 */
[----:B------:R-:W-:Y:S01]  /*2610*/  FFMA.FTZ R161, R12, R11, R161 ;  /* 0x0000000b0ca17223 */ /* 0x000fe200000100a1 */
[----:B------:R-:W-:-:S03]  /*2620*/  HADD2.F32 R159, -RZ, R24.H1_H1 ;  /* 0x30000018ff9f7230 */ /* 0x000fc60000004100 */
[----:B------:R-:W-:Y:S01]  /*2630*/  FFMA.FTZ R161, R10, R9, R161 ;  /* 0x000000090aa17223 */ /* 0x000fe200000100a1 */
[----:B------:R-:W-:Y:S01]  /*2640*/  FADD.FTZ R29, R29, -UR5 ;  /* 0x800000051d1d7e21 */ /* 0x000fe20008010000 */
[----:B------:R-:W-:Y:S02]  /*2650*/  HADD2.F32 R243, -RZ, R27.H0_H0 ;  /* 0x2000001bfff37230 */ /* 0x000fe40000004100 */
[----:B------:R-:W-:Y:S01]  /*2660*/  FADD.FTZ R160, R30, -UR5 ;  /* 0x800000051ea07e21 */ /* 0x000fe20008010000 */
[----:B-1----:R-:W-:Y:S02]  /*2670*/  HADD2.F32 R157, -RZ, R25.H1_H1 ;  /* 0x30000019ff9d7230 */ /* 0x002fe40000004100 */
[----:B------:R-:W-:Y:S02]  /*2680*/  HADD2.F32 R244, -RZ, R27.H1_H1 ;  /* 0x3000001bfff47230 */ /* 0x000fe40000004100 */
[----:B------:R-:W-:Y:S01]  /*2690*/  FMUL.FTZ R27, R29, UR8 ;  /* 0x000000081d1b7c20 */ /* 0x000fe20008410000 */
[----:B------:R-:W-:-:S02]  /*26a0*/  HADD2.F32 R158, -RZ, R26.H0_H0 ;  /* 0x2000001aff9e7230 */ /* 0x000fc40000004100 */
[----:B------:R-:W-:Y:S01]  /*26b0*/  FADD.FTZ R30, R31, -UR5 ;  /* 0x800000051f1e7e21 */ /* 0x000fe20008010000 */
[----:B------:R-:W-:Y:S01]  /*26c0*/  FMUL.FTZ R29, R160, UR8 ;  /* 0x00000008a01d7c20 */ /* 0x000fe20008410000 */
[----:B------:R-:W-:Y:S02]  /*26d0*/  HADD2.F32 R242, -RZ, R26.H1_H1 ;  /* 0x3000001afff27230 */ /* 0x000fe40000004100 */
[----:B------:R-:W-:Y:S01]  /*26e0*/  FMUL.FTZ R30, R30, UR8 ;  /* 0x000000081e1e7c20 */ /* 0x000fe20008410000 */
[----:B------:R-:W-:Y:S01]  /*26f0*/  FMUL.FTZ R26, R114, R243 ;  /* 0x000000f3721a7220 */ /* 0x000fe20000410000 */
[----:B------:R-:W-:Y:S01]  /*2700*/  FADD.FTZ R31, R152, -UR5 ;  /* 0x80000005981f7e21 */ /* 0x000fe20008010000 */
[----:B------:R-:W-:-:S03]  /*2710*/  FADD.FTZ R160, R153, -UR5 ;  /* 0x8000000599a07e21 */ /* 0x000fc60008010000 */
[----:B------:R-:W-:Y:S01]  /*2720*/  FMUL.FTZ R31, R31, UR8 ;  /* 0x000000081f1f7c20 */ /* 0x000fe20008410000 */
[----:B0-----:R-:W-:Y:S01]  /*2730*/  FADD.FTZ R154, R154, -UR5 ;  /* 0x800000059a9a7e21 */ /* 0x001fe20008010000 */
[----:B------:R-:W-:Y:S01]  /*2740*/  FMUL.FTZ R160, R160, UR8 ;  /* 0x00000008a0a07c20 */ /* 0x000fe20008410000 */
[----:B------:R-:W-:-:S04]  /*2750*/  FADD.FTZ R155, R155, -UR5 ;  /* 0x800000059b9b7e21 */ /* 0x000fc80008010000 */
[----:B------:R-:W-:Y:S01]  /*2760*/  FMUL.FTZ R162, R155, UR8 ;  /* 0x000000089ba27c20 */ /* 0x000fe20008410000 */
[----:B---3--:R-:W-:-:S05]  /*2770*/  FADD.FTZ R156, R7, R156 ;  /* 0x0000009c079c7221 */ /* 0x008fca0000010000 */
[----:B------:R-:W-:Y:S01]  /*2780*/  STL [R1+0x14c], R156 ;  /* 0x00014c9c01007387 */ /* 0x000fe20000100800 */
[-C--:B----4-:R-:W-:Y:S01]  /*2790*/  FFMA.FTZ R28, R8, R7.reuse, R28 ;  /* 0x00000007081c7223 */ /* 0x090fe2000001001c */
[----:B------:R-:W-:-:S04]  /*27a0*/  FMUL.FTZ R7, R122, R7 ;  /* 0x000000077a077220 */ /* 0x000fc80000410000 */
[----:B------:R-:W-:Y:S01]  /*27b0*/  STL [R1+0xc], R28 ;  /* 0x00000c1c01007387 */ /* 0x000fe20000100800 */
[----:B------:R-:W-:Y:S01]  /*27c0*/  FADD.FTZ R23, R5, R23 ;  /* 0x0000001705177221 */ /* 0x000fe20000010000 */
[----:B------:R-:W-:-:S04]  /*27d0*/  FFMA.FTZ R3, R6, R5, R3 ;  /* 0x0000000506037223 */ /* 0x000fc80000010003 */
[----:B------:R-:W-:Y:S04]  /*27e0*/  STL [R1+0x150], R23 ;  /* 0x0001501701007387 */ /* 0x000fe80000100800 */
[----:B------:R0:W-:Y:S01]  /*27f0*/  STL [R1+0x10], R3 ;  /* 0x0000100301007387 */ /* 0x0001e20000100800 */
[----:B------:R-:W-:Y:S01]  /*2800*/  FMUL.FTZ R5, R123, R5 ;  /* 0x000000057b057220 */ /* 0x000fe20000410000 */
[----:B------:R-:W-:Y:S01]  /*2810*/  FADD.FTZ R252, R252, R7 ;  /* 0x00000007fcfc7221 */ /* 0x000fe20000010000 */
[----:B0-----:R-:W-:-:S03]  /*2820*/  HADD2.F32 R3, -RZ, R24.H0_H0 ;  /* 0x20000018ff037230 */ /* 0x001fc60000004100 */
[----:B------:R-:W-:Y:S01]  /*2830*/  FADD.FTZ R252, R252, R5 ;  /* 0x00000005fcfc7221 */ /* 0x000fe20000010000 */
[----:B------:R-:W-:Y:S01]  /*2840*/  FFMA.FTZ R161, R8, R7, R161 ;  /* 0x0000000708a17223 */ /* 0x000fe200000100a1 */
[----:B------:R-:W-:Y:S01]  /*2850*/  FADD.FTZ R22, R3, R22 ;  /* 0x0000001603167221 */ /* 0x000fe20000010000 */
[-C--:B------:R-:W-:Y:S01]  /*2860*/  FFMA.FTZ R21, R4, R3.reuse, R21 ;  /* 0x0000000304157223 */ /* 0x080fe20000010015 */
[----:B------:R-:W-:-:S03]  /*2870*/  FMUL.FTZ R3, R116, R3 ;  /* 0x0000000374037220 */ /* 0x000fc60000410000 */
[----:B------:R0:W-:Y:S01]  /*2880*/  STL [R1+0x154], R22 ;  /* 0x0001541601007387 */ /* 0x0001e20000100800 */
[----:B------:R-:W-:Y:S02]  /*2890*/  HADD2.F32 R156, -RZ, R25.H0_H0 ;  /* 0x20000019ff9c7230 */ /* 0x000fe40000004100 */
[----:B------:R-:W-:Y:S01]  /*28a0*/  FFMA.FTZ R161, R6, R5, R161 ;  /* 0x0000000506a17223 */ /* 0x000fe200000100a1 */
[----:B------:R-:W-:Y:S01]  /*28b0*/  FADD.FTZ R252, R252, R3 ;  /* 0x00000003fcfc7221 */ /* 0x000fe20000010000 */
[----:B------:R1:W-:Y:S02]  /*28c0*/  STL [R1+0x14], R21 ;  /* 0x0000141501007387 */ /* 0x0003e40000100800 */
[----:B------:R-:W-:Y:S01]  /*28d0*/  FFMA.FTZ R161, R4, R3, R161 ;  /* 0x0000000304a17223 */ /* 0x000fe200000100a1 */
[----:B0-----:R-:W-:Y:S01]  /*28e0*/  FMUL.FTZ R22, R118, R156 ;  /* 0x0000009c76167220 */ /* 0x001fe20000410000 */
[----:B-1----:R-:W-:-:S04]  /*28f0*/  FMUL.FTZ R21, R117, R159 ;  /* 0x0000009f75157220 */ /* 0x002fc80000410000 */
[----:B------:R-:W-:Y:S01]  /*2900*/  FADD.FTZ R252, R252, R21 ;  /* 0x00000015fcfc7221 */ /* 0x000fe20000010000 */
[----:B------:R-:W-:Y:S01]  /*2910*/  FMUL.FTZ R23, R119, R157 ;  /* 0x0000009d77177220 */ /* 0x000fe20000410000 */
[----:B------:R-:W-:Y:S02]  /*2920*/  FFMA.FTZ R161, R27, R21, R161 ;  /* 0x000000151ba17223 */ /* 0x000fe400000100a1 */
[----:B------:R-:W-:Y:S01]  /*2930*/  FADD.FTZ R252, R252, R22 ;  /* 0x00000016fcfc7221 */ /* 0x000fe20000010000 */
[----:B------:R-:W-:Y:S01]  /*2940*/  FMUL.FTZ R24, R112, R158 ;  /* 0x0000009e70187220 */ /* 0x000fe20000410000 */
[----:B------:R-:W-:Y:S02]  /*2950*/  FFMA.FTZ R161, R29, R22, R161 ;  /* 0x000000161da17223 */ /* 0x000fe400000100a1 */
[----:B------:R-:W-:Y:S01]  /*2960*/  FADD.FTZ R252, R252, R23 ;  /* 0x00000017fcfc7221 */ /* 0x000fe20000010000 */
[----:B------:R-:W-:Y:S01]  /*2970*/  FMUL.FTZ R25, R113, R242 ;  /* 0x000000f271197220 */ /* 0x000fe20000410000 */
[----:B------:R-:W-:-:S02]  /*2980*/  FFMA.FTZ R153, R30, R23, R161 ;  /* 0x000000171e997223 */ /* 0x000fc400000100a1 */
[----:B------:R-:W-:Y:S02]  /*2990*/  FADD.FTZ R252, R252, R24 ;  /* 0x00000018fcfc7221 */ /* 0x000fe40000010000 */
[----:B------:R-:W-:Y:S02]  /*29a0*/  FFMA.FTZ R153, R31, R24, R153 ;  /* 0x000000181f997223 */ /* 0x000fe40000010099 */
[----:B------:R-:W-:Y:S01]  /*29b0*/  FADD.FTZ R252, R252, R25 ;  /* 0x00000019fcfc7221 */ /* 0x000fe20000010000 */
[----:B------:R-:W-:Y:S01]  /*29c0*/  FMUL.FTZ R28, R115, R244 ;  /* 0x000000f4731c7220 */ /* 0x000fe20000410000 */
[----:B------:R-:W-:Y:S01]  /*29d0*/  FMUL.FTZ R161, R154, UR8 ;  /* 0x000000089aa17c20 */ /* 0x000fe20008410000 */
[----:B------:R-:W-:Y:S01]  /*29e0*/  FFMA.FTZ R153, R160, R25, R153 ;  /* 0x00000019a0997223 */ /* 0x000fe20000010099 */
[----:B------:R-:W-:-:S03]  /*29f0*/  FADD.FTZ R252, R252, R26 ;  /* 0x0000001afcfc7221 */ /* 0x000fc60000010000 */
[----:B------:R-:W-:Y:S01]  /*2a00*/  FFMA.FTZ R153, R161, R26, R153 ;  /* 0x0000001aa1997223 */ /* 0x000fe20000010099 */
[----:B------:R-:W-:-:S03]  /*2a10*/  FADD.FTZ R252, R252, R28 ;  /* 0x0000001cfcfc7221 */ /* 0x000fc60000010000 */
[----:B------:R-:W-:Y:S02]  /*2a20*/  FFMA.FTZ R153, R162, R28, R153 ;  /* 0x0000001ca2997223 */ /* 0x000fe40000010099 */
        /* <DEDUP_REMOVED lines=34> */
.L_x_14139:
[----:B------:R-:W-:Y:S05]  /*2c50*/  BSYNC.RECONVERGENT B0 ;  /* 0x0000000000007941 */ /* 0x000fea0003800200 */
.L_x_14138:
        /* <DEDUP_REMOVED lines=17> */
[----:B--2---:R-:W-:Y:S01]  /*2d70*/  FADD.FTZ R153, R159, R153 ;  /* 0x000000999f997221 */ /* 0x004fe20000010000 */
[----:B---3--:R-:W-:-:S04]  /*2d80*/  FFMA.FTZ R152, R27, R159, R152 ;  /* 0x0000009f1b987223 */ /* 0x008fc80000010098 */
[----:B------:R-:W2:Y:S04]  /*2d90*/  LDL.LU R159, [R1+0x24] ;  /* 0x00002400019f7983 */ /* 0x000ea80000300800 */
[----:B------:R-:W-:Y:S04]  /*2da0*/  STL [R1+0x158], R153 ;  /* 0x0001589901007387 */ /* 0x000fe80000100800 */
[----:B------:R-:W-:Y:S01]  /*2db0*/  STL [R1+0x18], R152 ;  /* 0x0000189801007387 */ /* 0x000fe20000100800 */
[----:B----4-:R-:W-:-:S03]  /*2dc0*/  FADD.FTZ R4, R156, R4 ;  /* 0x000000049c047221 */ /* 0x010fc60000010000 */
[----:B------:R-:W0:Y:S01]  /*2dd0*/  LDS.128 R152, [UR5] ;  /* 0x00000005ff987984 */ /* 0x000e220008000c00 */
[----:B------:R-:W-:-:S03]  /*2de0*/  UIADD3 UR5, UPT, UPT, UR4, 0x5030, URZ ;  /* 0x0000503004057890 */ /* 0x000fc6000fffe0ff */
[----:B------:R1:W-:Y:S01]  /*2df0*/  STL [R1+0x15c], R4 ;  /* 0x00015c0401007387 */ /* 0x0003e20000100800 */
[----:B------:R-:W-:-:S03]  /*2e00*/  FFMA.FTZ R3, R29, R156, R3 ;  /* 0x0000009c1d037223 */ /* 0x000fc60000010003 */
[----:B-1----:R1:W5:Y:S04]  /*2e10*/  LDL.LU R4, [R1+0x180] ;  /* 0x0001800001047983 */ /* 0x0023680000300800 */
[----:B------:R3:W-:Y:S04]  /*2e20*/  STL [R1+0x1c], R3 ;  /* 0x00001c0301007387 */ /* 0x0007e80000100800 */
[----:B---3--:R1:W5:Y:S04]  /*2e30*/  LDL.LU R3, [R1+0x17c] ;  /* 0x00017c0001037983 */ /* 0x0083680000300800 */
[----:B------:R-:W3:Y:S01]  /*2e40*/  LDL.LU R156, [R1+0x164] ;  /* 0x00016400019c7983 */ /* 0x000ee20000300800 */
[----:B------:R-:W-:Y:S01]  /*2e50*/  FADD.FTZ R2, R157, R2 ;  /* 0x000000029d027221 */ /* 0x000fe20000010000 */
[----:B------:R-:W-:-:S04]  /*2e60*/  @!UP2 UIADD3 UR5, UPT, UPT, UR4, 0x5010, URZ ;  /* 0x000050100405a890 */ /* 0x000fc8000fffe0ff */
[----:B------:R4:W-:Y:S01]  /*2e70*/  STL [R1+0x160], R2 ;  /* 0x0001600201007387 */ /* 0x0009e20000100800 */
[----:B0-----:R-:W-:Y:S01]  /*2e80*/  FADD.FTZ R153, RZ, R153 ;  /* 0x00000099ff997221 */ /* 0x001fe20000010000 */
[----:B------:R-:W-:-:S03]  /*2e90*/  FFMA.FTZ R0, R30, R157, R0 ;  /* 0x0000009d1e007223 */ /* 0x000fc60000010000 */
[----:B------:R-:W-:Y:S01]  /*2ea0*/  FADD.FTZ R155, R155, R153 ;  /* 0x000000999b9b7221 */ /* 0x000fe20000010000 */
[----:B----4-:R1:W5:Y:S04]  /*2eb0*/  LDL.LU R2, [R1+0x178] ;  /* 0x0001780001027983 */ /* 0x0103680000300800 */
[----:B------:R0:W-:Y:S04]  /*2ec0*/  STL [R1+0x20], R0 ;  /* 0x0000200001007387 */ /* 0x0001e80000100800 */
[----:B0-----:R1:W5:Y:S04]  /*2ed0*/  LDL.LU R0, [R1+0x174] ;  /* 0x0001740001007983 */ /* 0x0013680000300800 */
[----:B------:R-:W4:Y:S01]  /*2ee0*/  LDL.LU R153, [R1+0x2c] ;  /* 0x00002c0001997983 */ /* 0x000f220000300800 */
[----:B------:R-:W-:-:S04]  /*2ef0*/  FADD.FTZ R152, RZ, R152 ;  /* 0x00000098ff987221 */ /* 0x000fc80000010000 */
[----:B------:R-:W-:Y:S01]  /*2f00*/  FADD.FTZ R152, R154, R152 ;  /* 0x000000989a987221 */ /* 0x000fe20000010000 */
[----:B--2---:R-:W-:Y:S01]  /*2f10*/  FFMA.FTZ R159, R31, R158, R159 ;  /* 0x0000009e1f9f7223 */ /* 0x004fe2000001009f */
[----:B---3--:R-:W-:-:S05]  /*2f20*/  FADD.FTZ R156, R158, R156 ;  /* 0x0000009c9e9c7221 */ /* 0x008fca0000010000 */
[----:B------:R-:W-:Y:S04]  /*2f30*/  STL [R1+0x164], R156 ;  /* 0x0001649c01007387 */ /* 0x000fe80000100800 */
[----:B------:R-:W-:Y:S04]  /*2f40*/  STL [R1+0x24], R159 ;  /* 0x0000249f01007387 */ /* 0x000fe80000100800 */
[----:B------:R-:W0:Y:S02]  /*2f50*/  LDS.128 R156, [UR5] ;  /* 0x00000005ff9c7984 */ /* 0x000e240008000c00 */
[----:B0-----:R-:W-:-:S02]  /*2f60*/  FADD.FTZ R155, R155, R157 ;  /* 0x0000009d9b9b7221 */ /* 0x001fc40000010000 */
[----:B------:R-:W2:Y:S02]  /*2f70*/  LDL.LU R157, [R1+0x16c] ;  /* 0x00016c00019d7983 */ /* 0x000ea40000300800 */
[----:B------:R-:W-:Y:S02]  /*2f80*/  FADD.FTZ R155, R159, R155 ;  /* 0x0000009b9f9b7221 */ /* 0x000fe40000010000 */
[----:B------:R-:W3:Y:S04]  /*2f90*/  LDL.LU R154, [R1+0x28] ;  /* 0x00002800019a7983 */ /* 0x000ee80000300800 */
[----:B------:R-:W4:Y:S01]  /*2fa0*/  LDL.LU R159, [R1+0x168] ;  /* 0x00016800019f7983 */ /* 0x000f220000300800 */
[----:B---3--:R-:W-:Y:S01]  /*2fb0*/  FFMA.FTZ R154, R160, R242, R154 ;  /* 0x000000f2a09a7223 */ /* 0x008fe2000001009a */
[----:B----4-:R-:W-:-:S02]  /*2fc0*/  FADD.FTZ R159, R242, R159 ;  /* 0x0000009ff29f7221 */ /* 0x010fc40000010000 */
[----:B------:R-:W3:Y:S01]  /*2fd0*/  LDL.LU R242, [R1+0x30] ;  /* 0x0000300001f27983 */ /* 0x000ee20000300800 */
[----:B--2---:R-:W-:Y:S01]  /*2fe0*/  FADD.FTZ R157, R243, R157 ;  /* 0x0000009df39d7221 */ /* 0x004fe20000010000 */
[----:B------:R-:W-:Y:S01]  /*2ff0*/  FFMA.FTZ R153, R161, R243, R153 ;  /* 0x000000f3a1997223 */ /* 0x000fe20000010099 */
[----:B------:R-:W-:Y:S01]  /*3000*/  FADD.FTZ R252, R244, R252 ;  /* 0x000000fcf4fc7221 */ /* 0x000fe20000010000 */
[----:B------:R-:W-:Y:S04]  /*3010*/  STL [R1+0x168], R159 ;  /* 0x0001689f01007387 */ /* 0x000fe80000100800 */
[----:B------:R-:W-:Y:S04]  /*3020*/  STL [R1+0x28], R154 ;  /* 0x0000289a01007387 */ /* 0x000fe80000100800 */
        /* <DEDUP_REMOVED lines=10> */
[----:B0-----:R-:W-:Y:S01]  /*30d0*/  FSEL R157, R152, RZ, !P2 ;  /* 0x000000ff989d7208 */ /* 0x001fe20005000000 */
        /* <DEDUP_REMOVED lines=11> */
[--C-:B-----5:R-:W-:Y:S02]  /*3190*/  HADD2.F32 R156, -RZ, R152.reuse.H0_H0 ;  /* 0x20000098ff9c7230 */ /* 0x120fe40000004100 */
        /* <DEDUP_REMOVED lines=8> */
[----:B------:R-:W-:-:S02]  /*3220*/  HADD2.F32 R181, -RZ, R152.H1_H1 ;  /* 0x30000098ffb57230 */ /* 0x000fc40000004100 */
[----:B------:R-:W-:Y:S01]  /*3230*/  FMUL.FTZ R159, R159, UR7 ;  /* 0x000000079f9f7c20 */ /* 0x000fe20008410000 */
[----:B------:R-:W-:Y:S01]  /*3240*/  FMUL.FTZ R158, R158, UR7 ;  /* 0x000000079e9e7c20 */ /* 0x000fe20008410000 */
[----:B------:R-:W-:Y:S01]  /*3250*/  FFMA.FTZ R220, R220, UR4, R157 ;  /* 0x00000004dcdc7c23 */ /* 0x000fe2000801009d */
[----:B------:R-:W-:Y:S01]  /*3260*/  FADD.FTZ R214, R214, -R219 ;  /* 0x800000dbd6d67221 */ /* 0x000fe20000010000 */
[----:B------:R-:W-:Y:S01]  /*3270*/  FFMA.FTZ R188, R188, UR4, R157 ;  /* 0x00000004bcbc7c23 */ /* 0x000fe2000801009d */
[----:B------:R-:W-:Y:S01]  /*3280*/  FMUL.FTZ R156, R159, R156 ;  /* 0x0000009c9f9c7220 */ /* 0x000fe20000410000 */
[----:B------:R-:W-:Y:S01]  /*3290*/  FMUL.FTZ R152, R72, R159 ;  /* 0x0000009f48987220 */ /* 0x000fe20000410000 */
[----:B------:R-:W-:Y:S01]  /*32a0*/  FADD.FTZ R203, R203, -R215 ;  /* 0x800000d7cbcb7221 */ /* 0x000fe20000010000 */
[----:B------:R-:W-:Y:S01]  /*32b0*/  FMUL.FTZ R159, R73, R158 ;  /* 0x0000009e499f7220 */ /* 0x000fe20000410000 */
[----:B------:R-:W-:Y:S01]  /*32c0*/  FADD.FTZ R189, R189, -R213 ;  /* 0x800000d5bdbd7221 */ /* 0x000fe20000010000 */
[----:B------:R-:W-:Y:S01]  /*32d0*/  FADD.FTZ R183, R183, -R202 ;  /* 0x800000cab7b77221 */ /* 0x000fe20000010000 */
[----:B------:R-:W-:Y:S01]  /*32e0*/  FADD.FTZ R216, R216, -R220 ;  /* 0x800000dcd8d87221 */ /* 0x000fe20000010000 */
[----:B------:R-:W-:Y:S01]  /*32f0*/  FADD.FTZ R182, R182, -R188 ;  /* 0x800000bcb6b67221 */ /* 0x000fe20000010000 */
[----:B------:R-:W-:Y:S01]  /*3300*/  FMUL.FTZ R214, R214, UR8 ;  /* 0x00000008d6d67c20 */ /* 0x000fe20008410000 */
        /* <DEDUP_REMOVED lines=35> */
.L_x_14141:
        /* <DEDUP_REMOVED lines=9> */
[--C-:B-----5:R-:W-:Y:S02]  /*35d0*/  HADD2.F32 R156, -RZ, R152.reuse.H0_H0 ;  /* 0x20000098ff9c7230 */ /* 0x120fe40000004100 */
[----:B------:R-:W-:Y:S01]  /*35e0*/  FFMA.FTZ R150, R202, UR4, R157 ;  /* 0x00000004ca967c23 */ /* 0x000fe2000801009d */
[----:B------:R-:W-:-:S02]  /*35f0*/  HADD2.F32 R152, -RZ, R152.H1_H1 ;  /* 0x30000098ff987230 */ /* 0x000fc40000004100 */
[----:B------:R-:W-:Y:S01]  /*3600*/  FFMA.FTZ R151, R188, UR4, R157 ;  /* 0x00000004bc977c23 */ /* 0x000fe2000801009d */
[----:B------:R-:W-:Y:S01]  /*3610*/  FMUL.FTZ R181, R145, UR7 ;  /* 0x0000000791b57c20 */ /* 0x000fe20008410000 */
[----:B------:R-:W-:Y:S01]  /*3620*/  FMUL.FTZ R144, R144, UR8 ;  /* 0x0000000890907c20 */ /* 0x000fe20008410000 */
[----:B------:R-:W-:Y:S01]  /*3630*/  FMUL.FTZ R146, R146, UR8 ;  /* 0x0000000892927c20 */ /* 0x000fe20008410000 */
[----:B------:R-:W-:Y:S01]  /*3640*/  FMUL.FTZ R147, R147, UR8 ;  /* 0x0000000893937c20 */ /* 0x000fe20008410000 */
[----:B------:R-:W-:Y:S01]  /*3650*/  FADD.FTZ R150, R183, -R150 ;  /* 0x80000096b7967221 */ /* 0x000fe20000010000 */
[----:B------:R-:W-:Y:S01]  /*3660*/  FADD.FTZ R151, R182, -R151 ;  /* 0x80000097b6977221 */ /* 0x000fe20000010000 */
[--C-:B------:R-:W-:Y:S02]  /*3670*/  HADD2.F32 R159, -RZ, R153.reuse.H0_H0 ;  /* 0x20000099ff9f7230 */ /* 0x100fe40000004100 */
[----:B------:R-:W-:Y:S01]  /*3680*/  FMUL.FTZ R158, R181, R152 ;  /* 0x00000098b59e7220 */ /* 0x000fe20000410000 */
[--C-:B------:R-:W-:Y:S01]  /*3690*/  FFMA.FTZ R148, R215, UR4, R157.reuse ;  /* 0x00000004d7947c23 */ /* 0x100fe2000801009d */
[----:B------:R-:W-:Y:S01]  /*36a0*/  FFMA.FTZ R149, R213, UR4, R157 ;  /* 0x00000004d5957c23 */ /* 0x000fe2000801009d */
[----:B------:R-:W-:Y:S01]  /*36b0*/  FMUL.FTZ R182, R144, UR7 ;  /* 0x0000000790b67c20 */ /* 0x000fe20008410000 */
[----:B------:R-:W-:Y:S01]  /*36c0*/  FMUL.FTZ R152, R73, R181 ;  /* 0x000000b549987220 */ /* 0x000fe20000410000 */
[----:B------:R-:W-:Y:S01]  /*36d0*/  FMUL.FTZ R183, R146, UR7 ;  /* 0x0000000792b77c20 */ /* 0x000fe20008410000 */
[----:B------:R-:W-:Y:S01]  /*36e0*/  FMUL.FTZ R181, R147, UR7 ;  /* 0x0000000793b57c20 */ /* 0x000fe20008410000 */
[----:B------:R-:W-:Y:S01]  /*36f0*/  FADD.FTZ R148, R203, -R148 ;  /* 0x80000094cb947221 */ /* 0x000fe20000010000 */
[----:B------:R-:W-:Y:S01]  /*3700*/  FADD.FTZ R149, R189, -R149 ;  /* 0x80000095bd957221 */ /* 0x000fe20000010000 */
[----:B------:R-:W-:-:S02]  /*3710*/  HADD2.F32 R153, -RZ, R153.H1_H1 ;  /* 0x30000099ff997230 */ /* 0x000fc40000004100 */
[----:B------:R-:W-:Y:S01]  /*3720*/  FMUL.FTZ R156, R182, R156 ;  /* 0x0000009cb69c7220 */ /* 0x000fe20000410000 */
[----:B------:R-:W-:Y:S01]  /*3730*/  FMUL.FTZ R159, R183, R159 ;  /* 0x0000009fb79f7220 */ /* 0x000fe20000410000 */
[----:B------:R-:W-:Y:S01]  /*3740*/  FMUL.FTZ R182, R72, R182 ;  /* 0x000000b648b67220 */ /* 0x000fe20000410000 */
[----:B------:R-:W-:Y:S01]  /*3750*/  FMUL.FTZ R183, R74, R183 ;  /* 0x000000b74ab77220 */ /* 0x000fe20000410000 */
[----:B------:R-:W-:Y:S01]  /*3760*/  FMUL.FTZ R188, R75, R181 ;  /* 0x000000b54bbc7220 */ /* 0x000fe20000410000 */
[----:B------:R-:W-:Y:S01]  /*3770*/  FMUL.FTZ R148, R148, UR8 ;  /* 0x0000000894947c20 */ /* 0x000fe20008410000 */
[----:B------:R-:W-:Y:S01]  /*3780*/  FMUL.FTZ R149, R149, UR8 ;  /* 0x0000000895957c20 */ /* 0x000fe20008410000 */
[----:B------:R-:W-:Y:S01]  /*3790*/  FMUL.FTZ R181, R181, R153 ;  /* 0x00000099b5b57220 */ /* 0x000fe20000410000 */
[----:B------:R-:W-:Y:S01]  /*37a0*/  F2FP.F16.F32.PACK_AB R152, R152, R182 ;  /* 0x000000b69898723e */ /* 0x000fe200000000ff */
[--C-:B------:R-:W-:Y:S01]  /*37b0*/  HADD2.F32 R182, -RZ, R154.reuse.H1_H1 ;  /* 0x3000009affb67230 */ /* 0x100fe20000004100 */
[----:B------:R-:W-:Y:S01]  /*37c0*/  F2FP.F16.F32.PACK_AB R153, R188, R183 ;  /* 0x000000b7bc99723e */ /* 0x000fe200000000ff */
[----:B------:R-:W-:-:S02]  /*37d0*/  HADD2.F32 R183, -RZ, R154.H0_H0 ;  /* 0x2000009affb77230 */ /* 0x000fc40000004100 */
[----:B------:R-:W-:Y:S01]  /*37e0*/  FMUL.FTZ R188, R148, UR7 ;  /* 0x0000000794bc7c20 */ /* 0x000fe20008410000 */
[----:B------:R-:W-:Y:S01]  /*37f0*/  FMUL.FTZ R154, R149, UR7 ;  /* 0x00000007959a7c20 */ /* 0x000fe20008410000 */
[----:B------:R-:W-:Y:S01]  /*3800*/  FMUL.FTZ R150, R150, UR8 ;  /* 0x0000000896967c20 */ /* 0x000fe20008410000 */
[----:B------:R-:W-:Y:S01]  /*3810*/  FMUL.FTZ R151, R151, UR8 ;  /* 0x0000000897977c20 */ /* 0x000fe20008410000 */
[----:B------:R-:W-:Y:S01]  /*3820*/  FMUL.FTZ R183, R188, R183 ;  /* 0x000000b7bcb77220 */ /* 0x000fe20000410000 */
[----:B------:R-:W-:Y:S01]  /*3830*/  FMUL.FTZ R182, R154, R182 ;  /* 0x000000b69ab67220 */ /* 0x000fe20000410000 */
[----:B------:R-:W-:Y:S01]  /*3840*/  FMUL.FTZ R188, R76, R188 ;  /* 0x000000bc4cbc7220 */ /* 0x000fe20000410000 */
[----:B------:R-:W-:Y:S01]  /*3850*/  FMUL.FTZ R154, R77, R154 ;  /* 0x0000009a4d9a7220 */ /* 0x000fe20000410000 */
[--C-:B------:R-:W-:Y:S02]  /*3860*/  HADD2.F32 R202, -RZ, R155.reuse.H0_H0 ;  /* 0x2000009bffca7230 */ /* 0x100fe40000004100 */
[----:B------:R-:W-:-:S02]  /*3870*/  HADD2.F32 R203, -RZ, R155.H1_H1 ;  /* 0x3000009bffcb7230 */ /* 0x000fc40000004100 */
[----:B------:R-:W-:Y:S01]  /*3880*/  FMUL.FTZ R155, R151, UR7 ;  /* 0x00000007979b7c20 */ /* 0x000fe20008410000 */
[----:B------:R-:W-:Y:S01]  /*3890*/  F2FP.F16.F32.PACK_AB R154, R154, R188 ;  /* 0x000000bc9a9a723e */ /* 0x000fe200000000ff */
[----:B------:R-:W-:Y:S02]  /*38a0*/  FMUL.FTZ R188, R150, UR7 ;  /* 0x0000000796bc7c20 */ /* 0x000fe40008410000 */
[----:B------:R-:W-:Y:S01]  /*38b0*/  FMUL.FTZ R203, R155, R203 ;  /* 0x000000cb9bcb7220 */ /* 0x000fe20000410000 */
[----:B------:R-:W-:Y:S01]  /*38c0*/  FMUL.FTZ R155, R79, R155 ;  /* 0x0000009b4f9b7220 */ /* 0x000fe20000410000 */
[----:B------:R-:W-:Y:S01]  /*38d0*/  FMUL.FTZ R202, R188, R202 ;  /* 0x000000cabcca7220 */ /* 0x000fe20000410000 */
[----:B------:R-:W-:-:S05]  /*38e0*/  FMUL.FTZ R188, R78, R188 ;  /* 0x000000bc4ebc7220 */ /* 0x000fca0000410000 */
[----:B------:R-:W-:-:S07]  /*38f0*/  F2FP.F16.F32.PACK_AB R155, R155, R188 ;  /* 0x000000bc9b9b723e */ /* 0x000fce00000000ff */
.L_x_14142:
        /* <DEDUP_REMOVED lines=18> */
[----:B------:R-:W-:Y:S01]  /*3a20*/  FADD.FTZ R144, R190, -R144 ;  /* 0x80000090be907221 */ /* 0x000fe20000010000 */
[----:B------:R-:W-:Y:S01]  /*3a30*/  FMUL.FTZ R145, R145, UR8 ;  /* 0x0000000891917c20 */ /* 0x000fe20008410000 */
[----:B------:R-:W-:Y:S01]  /*3a40*/  FADD.FTZ R147, R194, -R147 ;  /* 0x80000093c2937221 */ /* 0x000fe20000010000 */
[----:B------:R-:W-:-:S02]  /*3a50*/  HADD2.F32 R152, -RZ, R152.H1_H1 ;  /* 0x30000098ff987230 */ /* 0x000fc40000004100 */
[----:B------:R-:W-:Y:S01]  /*3a60*/  FMUL.FTZ R146, R146, UR8 ;  /* 0x0000000892927c20 */ /* 0x000fe20008410000 */
[----:B------:R-:W-:Y:S01]  /*3a70*/  FMUL.FTZ R187, R145, UR7 ;  /* 0x0000000791bb7c20 */ /* 0x000fe20008410000 */
[----:B------:R-:W-:Y:S01]  /*3a80*/  FMUL.FTZ R144, R144, UR8 ;  /* 0x0000000890907c20 */ /* 0x000fe20008410000 */
[----:B------:R-:W-:Y:S01]  /*3a90*/  FMUL.FTZ R147, R147, UR8 ;  /* 0x0000000893937c20 */ /* 0x000fe20008410000 */
[--C-:B------:R-:W-:Y:S02]  /*3aa0*/  HADD2.F32 R189, -RZ, R153.reuse.H0_H0 ;  /* 0x20000099ffbd7230 */ /* 0x100fe40000004100 */
[----:B------:R-:W-:Y:S01]  /*3ab0*/  FMUL.FTZ R184, R187, R152 ;  /* 0x00000098bbb87220 */ /* 0x000fe20000410000 */
[----:B------:R-:W-:Y:S01]  /*3ac0*/  FMUL.FTZ R152, R81, R187 ;  /* 0x000000bb51987220 */ /* 0x000fe20000410000 */
[--C-:B------:R-:W-:Y:S01]  /*3ad0*/  FFMA.FTZ R148, R193, UR4, R157.reuse ;  /* 0x00000004c1947c23 */ /* 0x100fe2000801009d */
[----:B------:R-:W-:Y:S01]  /*3ae0*/  FFMA.FTZ R149, R195, UR4, R157 ;  /* 0x00000004c3957c23 */ /* 0x000fe2000801009d */
[----:B------:R-:W-:Y:S01]  /*3af0*/  FMUL.FTZ R187, R146, UR7 ;  /* 0x0000000792bb7c20 */ /* 0x000fe20008410000 */
        /* <DEDUP_REMOVED lines=14> */
[--C-:B------:R-:W-:Y:S01]  /*3be0*/  FFMA.FTZ R150, R197, UR4, R157.reuse ;  /* 0x00000004c5967c23 */ /* 0x100fe2000801009d */
[----:B------:R-:W-:Y:S01]  /*3bf0*/  FFMA.FTZ R151, R199, UR4, R157 ;  /* 0x00000004c7977c23 */ /* 0x000fe2000801009d */
[----:B------:R-:W-:Y:S01]  /*3c00*/  F2FP.F16.F32.PACK_AB R152, R152, R186 ;  /* 0x000000ba9898723e */ /* 0x000fe200000000ff */
[----:B------:R-:W-:-:S02]  /*3c10*/  HADD2.F32 R190, -RZ, R154.H0_H0 ;  /* 0x2000009affbe7230 */ /* 0x000fc40000004100 */
[----:B------:R-:W-:Y:S01]  /*3c20*/  FMUL.FTZ R186, R148, UR7 ;  /* 0x0000000794ba7c20 */ /* 0x000fe20008410000 */
[----:B------:R-:W-:Y:S02]  /*3c30*/  HADD2.F32 R191, -RZ, R154.H1_H1 ;  /* 0x3000009affbf7230 */ /* 0x000fe40000004100 */
[----:B------:R-:W-:Y:S01]  /*3c40*/  FMUL.FTZ R154, R149, UR7 ;  /* 0x00000007959a7c20 */ /* 0x000fe20008410000 */
[----:B------:R-:W-:Y:S01]  /*3c50*/  FADD.FTZ R150, R200, -R150 ;  /* 0x80000096c8967221 */ /* 0x000fe20000010000 */
[----:B------:R-:W-:Y:S01]  /*3c60*/  FADD.FTZ R151, R201, -R151 ;  /* 0x80000097c9977221 */ /* 0x000fe20000010000 */
[----:B------:R-:W-:Y:S01]  /*3c70*/  FMUL.FTZ R190, R186, R190 ;  /* 0x000000bebabe7220 */ /* 0x000fe20000410000 */
[----:B------:R-:W-:Y:S01]  /*3c80*/  FMUL.FTZ R191, R154, R191 ;  /* 0x000000bf9abf7220 */ /* 0x000fe20000410000 */
[----:B------:R-:W-:Y:S01]  /*3c90*/  FMUL.FTZ R186, R84, R186 ;  /* 0x000000ba54ba7220 */ /* 0x000fe20000410000 */
[----:B------:R-:W-:Y:S01]  /*3ca0*/  FMUL.FTZ R154, R85, R154 ;  /* 0x0000009a559a7220 */ /* 0x000fe20000410000 */
[----:B------:R-:W-:Y:S01]  /*3cb0*/  FMUL.FTZ R150, R150, UR8 ;  /* 0x0000000896967c20 */ /* 0x000fe20008410000 */
[----:B------:R-:W-:Y:S01]  /*3cc0*/  FMUL.FTZ R151, R151, UR8 ;  /* 0x0000000897977c20 */ /* 0x000fe20008410000 */
[----:B------:R-:W-:-:S02]  /*3cd0*/  HADD2.F32 R192, -RZ, R155.H0_H0 ;  /* 0x2000009bffc07230 */ /* 0x000fc40000004100 */
[----:B------:R-:W-:Y:S01]  /*3ce0*/  F2FP.F16.F32.PACK_AB R154, R154, R186 ;  /* 0x000000ba9a9a723e */ /* 0x000fe200000000ff */
[----:B------:R-:W-:Y:S02]  /*3cf0*/  HADD2.F32 R193, -RZ, R155.H1_H1 ;  /* 0x3000009bffc17230 */ /* 0x000fe40000004100 */
[----:B------:R-:W-:Y:S01]  /*3d00*/  FMUL.FTZ R186, R150, UR7 ;  /* 0x0000000796ba7c20 */ /* 0x000fe20008410000 */
[----:B------:R-:W-:-:S03]  /*3d10*/  FMUL.FTZ R155, R151, UR7 ;  /* 0x00000007979b7c20 */ /* 0x000fc60008410000 */
[----:B------:R-:W-:Y:S01]  /*3d20*/  FMUL.FTZ R192, R186, R192 ;  /* 0x000000c0bac07220 */ /* 0x000fe20000410000 */
[----:B------:R-:W-:Y:S01]  /*3d30*/  FMUL.FTZ R193, R155, R193 ;  /* 0x000000c19bc17220 */ /* 0x000fe20000410000 */
[----:B------:R-:W-:Y:S01]  /*3d40*/  FMUL.FTZ R186, R86, R186 ;  /* 0x000000ba56ba7220 */ /* 0x000fe20000410000 */
[----:B------:R-:W-:-:S05]  /*3d50*/  FMUL.FTZ R155, R87, R155 ;  /* 0x0000009b579b7220 */ /* 0x000fca0000410000 */
[----:B------:R-:W-:Y:S01]  /*3d60*/  F2FP.F16.F32.PACK_AB R155, R155, R186 ;  /* 0x000000ba9b9b723e */ /* 0x000fe200000000ff */
[----:B------:R-:W-:Y:S06]  /*3d70*/  BRA `(.L_x_14144) ;  /* 0x0000000000f07947 */ /* 0x000fec0003800000 */
.L_x_14143:
        /* <DEDUP_REMOVED lines=14> */
[----:B------:R-:W-:Y:S01]  /*3e60*/  FADD.FTZ R194, R194, -R187 ;  /* 0x800000bbc2c27221 */ /* 0x000fe20000010000 */
[--C-:B------:R-:W-:Y:S01]  /*3e70*/  FFMA.FTZ R197, R197, UR4, R157.reuse ;  /* 0x00000004c5c57c23 */ /* 0x100fe2000801009d */
[----:B------:R-:W-:Y:S01]  /*3e80*/  FFMA.FTZ R199, R199, UR4, R157 ;  /* 0x00000004c7c77c23 */ /* 0x000fe2000801009d */
[----:B------:R-:W-:-:S02]  /*3e90*/  HADD2.F32 R187, -RZ, R152.H1_H1 ;  /* 0x30000098ffbb7230 */ /* 0x000fc40000004100 */
[----:B------:R-:W-:Y:S01]  /*3ea0*/  FADD.FTZ R196, R196, -R193 ;  /* 0x800000c1c4c47221 */ /* 0x000fe20000010000 */
[----:B------:R-:W-:Y:S01]  /*3eb0*/  FMUL.FTZ R185, R186, R185 ;  /* 0x000000b9bab97220 */ /* 0x000fe20000410000 */
[----:B------:R-:W-:Y:S01]  /*3ec0*/  FMUL.FTZ R152, R80, R186 ;  /* 0x000000ba50987220 */ /* 0x000fe20000410000 */
[----:B------:R-:W-:Y:S01]  /*3ed0*/  FADD.FTZ R198, R198, -R195 ;  /* 0x800000c3c6c67221 */ /* 0x000fe20000010000 */
[----:B------:R-:W-:Y:S01]  /*3ee0*/  FMUL.FTZ R186, R81, R184 ;  /* 0x000000b851ba7220 */ /* 0x000fe20000410000 */
        /* <DEDUP_REMOVED lines=37> */
.L_x_14144:
        /* <DEDUP_REMOVED lines=28> */
[----:B------:R-:W-:Y:S02]  /*4300*/  HADD2.F32 R153, -RZ, R153.H1_H1 ;  /* 0x30000099ff997230 */ /* 0x000fe40000004100 */
        /* <DEDUP_REMOVED lines=14> */
[----:B------:R-:W-:Y:S01]  /*43f0*/  FMUL.FTZ R148, R148, UR8 ;  /* 0x0000000894947c20 */ /* 0x000fe20008410000 */
[----:B------:R-:W-:Y:S01]  /*4400*/  FMUL.FTZ R149, R149, UR8 ;  /* 0x0000000895957c20 */ /* 0x000fe20008410000 */
[--C-:B------:R-:W-:Y:S01]  /*4410*/  FFMA.FTZ R150, R176, UR4, R157.reuse ;  /* 0x00000004b0967c23 */ /* 0x100fe2000801009d */
[----:B------:R-:W-:Y:S01]  /*4420*/  F2FP.F16.F32.PACK_AB R153, R153, R170 ;  /* 0x000000aa9999723e */ /* 0x000fe200000000ff */
        /* <DEDUP_REMOVED lines=25> */
.L_x_14145:
        /* <DEDUP_REMOVED lines=10> */
[----:B-----5:R-:W-:-:S02]  /*4660*/  HADD2.F32 R167, -RZ, R152.H0_H0 ;  /* 0x20000098ffa77230 */ /* 0x020fc40000004100 */
[--C-:B------:R-:W-:Y:S01]  /*4670*/  FFMA.FTZ R171, R171, UR4, R157.reuse ;  /* 0x00000004abab7c23 */ /* 0x100fe2000801009d */
[----:B------:R-:W-:Y:S01]  /*4680*/  FMUL.FTZ R164, R164, UR7 ;  /* 0x00000007a4a47c20 */ /* 0x000fe20008410000 */
[----:B------:R-:W-:Y:S01]  /*4690*/  FMUL.FTZ R166, R166, UR7 ;  /* 0x00000007a6a67c20 */ /* 0x000fe20008410000 */
[----:B------:R-:W-:Y:S02]  /*46a0*/  HADD2.F32 R165, -RZ, R152.H1_H1 ;  /* 0x30000098ffa57230 */ /* 0x000fe40000004100 */
[--C-:B------:R-:W-:Y:S01]  /*46b0*/  FFMA.FTZ R174, R174, UR4, R157.reuse ;  /* 0x00000004aeae7c23 */ /* 0x100fe2000801009d */
[----:B------:R-:W-:Y:S01]  /*46c0*/  FMUL.FTZ R167, R164, R167 ;  /* 0x000000a7a4a77220 */ /* 0x000fe20000410000 */
[----:B------:R-:W-:Y:S01]  /*46d0*/  FMUL.FTZ R152, R88, R164 ;  /* 0x000000a458987220 */ /* 0x000fe20000410000 */
[----:B------:R-:W-:Y:S01]  /*46e0*/  FMUL.FTZ R164, R89, R166 ;  /* 0x000000a659a47220 */ /* 0x000fe20000410000 */
[--C-:B------:R-:W-:Y:S01]  /*46f0*/  FFMA.FTZ R176, R176, UR4, R157.reuse ;  /* 0x00000004b0b07c23 */ /* 0x100fe2000801009d */
[----:B------:R-:W-:Y:S01]  /*4700*/  FFMA.FTZ R178, R178, UR4, R157 ;  /* 0x00000004b2b27c23 */ /* 0x000fe2000801009d */
[----:B------:R-:W-:Y:S01]  /*4710*/  FADD.FTZ R173, R173, -R171 ;  /* 0x800000abadad7221 */ /* 0x000fe20000010000 */
        /* <DEDUP_REMOVED lines=8> */
[----:B------:R-:W-:Y:S01]  /*47a0*/  FMUL.FTZ R166, R166, R165 ;  /* 0x000000a5a6a67220 */ /* 0x000fe20000410000 */
[----:B------:R-:W-:-:S02]  /*47b0*/  HADD2.F32 R171, -RZ, R154.H0_H0 ;  /* 0x2000009affab7230 */ /* 0x000fc40000004100 */
[----:B------:R-:W-:Y:S01]  /*47c0*/  FMUL.FTZ R165, R177, UR8 ;  /* 0x00000008b1a57c20 */ /* 0x000fe20008410000 */
        /* <DEDUP_REMOVED lines=27> */
.L_x_14146:
        /* <DEDUP_REMOVED lines=28> */
[----:B------:R-:W-:Y:S01]  /*4b40*/  FMUL.FTZ R147, R13, UR8 ;  /* 0x000000080d937c20 */ /* 0x000fe20008410000 */
[----:B-----5:R-:W-:-:S02]  /*4b50*/  HADD2.F32 R12, -RZ, R152.H0_H0 ;  /* 0x20000098ff0c7230 */ /* 0x020fc40000004100 */
[----:B------:R-:W-:Y:S01]  /*4b60*/  FADD.FTZ R149, R9, -R149 ;  /* 0x8000009509957221 */ /* 0x000fe20000010000 */
[--C-:B------:R-:W-:Y:S02]  /*4b70*/  HADD2.F32 R6, -RZ, R153.reuse.H0_H0 ;  /* 0x20000099ff067230 */ /* 0x100fe40000004100 */
[----:B------:R-:W-:Y:S01]  /*4b80*/  FADD.FTZ R7, R7, -R8 ;  /* 0x8000000807077221 */ /* 0x000fe20000010000 */
[----:B------:R-:W-:Y:S02]  /*4b90*/  HADD2.F32 R152, -RZ, R152.H1_H1 ;  /* 0x30000098ff987230 */ /* 0x000fe40000004100 */
        /* <DEDUP_REMOVED lines=15> */
[----:B------:R-:W-:Y:S01]  /*4c90*/  F2FP.F16.F32.PACK_AB R8, R9, R8 ;  /* 0x000000080908723e */ /* 0x000fe200000000ff */
[--C-:B------:R-:W-:Y:S01]  /*4ca0*/  HADD2.F32 R16, -RZ, R154.reuse.H0_H0 ;  /* 0x2000009aff107230 */ /* 0x100fe20000004100 */
[----:B------:R-:W-:Y:S01]  /*4cb0*/  F2FP.F16.F32.PACK_AB R9, R10, R6 ;  /* 0x000000060a09723e */ /* 0x000fe200000000ff */
[----:B------:R-:W-:-:S02]  /*4cc0*/  HADD2.F32 R17, -RZ, R154.H1_H1 ;  /* 0x3000009aff117230 */ /* 0x000fc40000004100 */
        /* <DEDUP_REMOVED lines=8> */
[--C-:B------:R-:W-:Y:S02]  /*4d50*/  HADD2.F32 R19, -RZ, R155.reuse.H1_H1 ;  /* 0x3000009bff137230 */ /* 0x100fe40000004100 */
[----:B------:R-:W-:Y:S01]  /*4d60*/  FMUL.FTZ R5, R151, UR7 ;  /* 0x0000000797057c20 */ /* 0x000fe20008410000 */
[----:B------:R-:W-:Y:S01]  /*4d70*/  HADD2.F32 R18, -RZ, R155.H0_H0 ;  /* 0x2000009bff127230 */ /* 0x000fe20000004100 */
[----:B------:R-:W-:Y:S01]  /*4d80*/  F2FP.F16.F32.PACK_AB R10, R6, R10 ;  /* 0x0000000a060a723e */ /* 0x000fe200000000ff */
[----:B------:R-:W-:Y:S01]  /*4d90*/  FMUL.FTZ R6, R150, UR7 ;  /* 0x0000000796067c20 */ /* 0x000fe20008410000 */
[----:B------:R-:W-:Y:S01]  /*4da0*/  FMUL.FTZ R19, R5, R19 ;  /* 0x0000001305137220 */ /* 0x000fe20000410000 */
[----:B------:R-:W-:-:S02]  /*4db0*/  FMUL.FTZ R5, R103, R5 ;  /* 0x0000000567057220 */ /* 0x000fc40000410000 */
[----:B------:R-:W-:Y:S01]  /*4dc0*/  FMUL.FTZ R11, R102, R6 ;  /* 0x00000006660b7220 */ /* 0x000fe20000410000 */
[----:B------:R-:W-:-:S04]  /*4dd0*/  FMUL.FTZ R18, R6, R18 ;  /* 0x0000001206127220 */ /* 0x000fc80000410000 */
[----:B------:R-:W-:Y:S01]  /*4de0*/  F2FP.F16.F32.PACK_AB R11, R5, R11 ;  /* 0x0000000b050b723e */ /* 0x000fe200000000ff */
[----:B------:R-:W-:Y:S06]  /*4df0*/  BRA `(.L_x_14148) ;  /* 0x0000000000f07947 */ /* 0x000fec0003800000 */
.L_x_14147:
        /* <DEDUP_REMOVED lines=11> */
[----:B------:R-:W-:Y:S01]  /*4eb0*/  FFMA.FTZ R18, R18, UR4, R157 ;  /* 0x0000000412127c23 */ /* 0x000fe2000801009d */
[----:B------:R-:W-:Y:S01]  /*4ec0*/  FADD.FTZ R11, R11, -R12 ;  /* 0x8000000c0b0b7221 */ /* 0x000fe20000010000 */
[----:B-----5:R-:W-:-:S02]  /*4ed0*/  HADD2.F32 R12, -RZ, R152.H0_H0 ;  /* 0x20000098ff0c7230 */ /* 0x020fc40000004100 */
[--C-:B------:R-:W-:Y:S01]  /*4ee0*/  FFMA.FTZ R6, R6, UR4, R157.reuse ;  /* 0x0000000406067c23 */ /* 0x100fe2000801009d */
[----:B------:R-:W-:Y:S01]  /*4ef0*/  FMUL.FTZ R8, R8, UR7 ;  /* 0x0000000708087c20 */ /* 0x000fe20008410000 */
[----:B------:R-:W-:Y:S01]  /*4f00*/  FFMA.FTZ R10, R10, UR4, R157 ;  /* 0x000000040a0a7c23 */ /* 0x000fe2000801009d */
[----:B------:R-:W-:Y:S01]  /*4f10*/  FMUL.FTZ R13, R13, UR7 ;  /* 0x000000070d0d7c20 */ /* 0x000fe20008410000 */
[----:B------:R-:W-:Y:S01]  /*4f20*/  FADD.FTZ R14, R14, -R18 ;  /* 0x800000120e0e7221 */ /* 0x000fe20000010000 */
[----:B------:R-:W-:Y:S01]  /*4f30*/  FADD.FTZ R5, R5, -R6 ;  /* 0x8000000605057221 */ /* 0x000fe20000010000 */
[----:B------:R-:W-:Y:S01]  /*4f40*/  FMUL.FTZ R12, R8, R12 ;  /* 0x0000000c080c7220 */ /* 0x000fe20000410000 */
[----:B------:R-:W-:Y:S01]  /*4f50*/  FADD.FTZ R9, R9, -R10 ;  /* 0x8000000a09097221 */ /* 0x000fe20000010000 */
[----:B------:R-:W-:Y:S01]  /*4f60*/  FMUL.FTZ R8, R96, R8 ;  /* 0x0000000860087220 */ /* 0x000fe20000410000 */
[----:B------:R-:W-:Y:S01]  /*4f70*/  FMUL.FTZ R6, R97, R13 ;  /* 0x0000000d61067220 */ /* 0x000fe20000410000 */
[----:B------:R-:W-:Y:S01]  /*4f80*/  FMUL.FTZ R14, R14, UR8 ;  /* 0x000000080e0e7c20 */ /* 0x000fe20008410000 */
[----:B------:R-:W-:Y:S01]  /*4f90*/  FMUL.FTZ R16, R16, UR8 ;  /* 0x0000000810107c20 */ /* 0x000fe20008410000 */
[----:B------:R-:W-:Y:S01]  /*4fa0*/  FMUL.FTZ R11, R11, UR8 ;  /* 0x000000080b0b7c20 */ /* 0x000fe20008410000 */
[----:B------:R-:W-:-:S02]  /*4fb0*/  HADD2.F32 R10, -RZ, R153.H0_H0 ;  /* 0x20000099ff0a7230 */ /* 0x000fc40000004100 */
[----:B------:R-:W-:Y:S01]  /*4fc0*/  FMUL.FTZ R9, R9, UR8 ;  /* 0x0000000809097c20 */ /* 0x000fe20008410000 */
[----:B------:R-:W-:Y:S01]  /*4fd0*/  FMUL.FTZ R7, R7, UR8 ;  /* 0x0000000807077c20 */ /* 0x000fe20008410000 */
[----:B------:R-:W-:Y:S01]  /*4fe0*/  FMUL.FTZ R5, R5, UR8 ;  /* 0x0000000805057c20 */ /* 0x000fe20008410000 */
[----:B------:R-:W-:Y:S01]  /*4ff0*/  F2FP.F16.F32.PACK_AB R8, R6, R8 ;  /* 0x000000080608723e */ /* 0x000fe200000000ff */
[----:B------:R-:W-:Y:S02]  /*5000*/  HADD2.F32 R15, -RZ, R153.H1_H1 ;  /* 0x30000099ff0f7230 */ /* 0x000fe40000004100 */
[----:B------:R-:W-:Y:S01]  /*5010*/  FMUL.FTZ R20, R14, UR7 ;  /* 0x000000070e147c20 */ /* 0x000fe20008410000 */
[----:B------:R-:W-:Y:S02]  /*5020*/  HADD2.F32 R6, -RZ, R154.H0_H0 ;  /* 0x2000009aff067230 */ /* 0x000fe40000004100 */
        /* <DEDUP_REMOVED lines=18> */
[----:B------:R-:W-:Y:S01]  /*5150*/  FMUL.FTZ R7, R102, R7 ;  /* 0x0000000766077220 */ /* 0x000fe20000410000 */
[----:B------:R-:W-:Y:S01]  /*5160*/  FMUL.FTZ R5, R103, R5 ;  /* 0x0000000567057220 */ /* 0x000fe20000410000 */
[----:B------:R-:W-:Y:S01]  /*5170*/  FMUL.FTZ R17, R9, R17 ;  /* 0x0000001109117220 */ /* 0x000fe20000410000 */
[----:B------:R-:W-:Y:S01]  /*5180*/  F2FP.F16.F32.PACK_AB R9, R10, R20 ;  /* 0x000000140a09723e */ /* 0x000fe200000000ff */
[----:B------:R-:W-:Y:S01]  /*5190*/  FMUL.FTZ R13, R13, R152 ;  /* 0x000000980d0d7220 */ /* 0x000fe20000410000 */
[----:B------:R-:W-:Y:S02]  /*51a0*/  F2FP.F16.F32.PACK_AB R10, R6, R11 ;  /* 0x0000000b060a723e */ /* 0x000fe400000000ff */
[----:B------:R-:W-:-:S07]  /*51b0*/  F2FP.F16.F32.PACK_AB R11, R5, R7 ;  /* 0x00000007050b723e */ /* 0x000fce00000000ff */
.L_x_14148:
        /* <DEDUP_REMOVED lines=23> */
[----:B-----5:R-:W-:-:S02]  /*5330*/  HADD2.F32 R2, -RZ, R9.H0_H0 ;  /* 0x20000009ff027230 */ /* 0x020fc40000004100 */
[--C-:B------:R-:W-:Y:S01]  /*5340*/  FFMA.FTZ R160, R160, UR4, R157.reuse ;  /* 0x00000004a0a07c23 */ /* 0x100fe2000801009d */
[--C-:B------:R-:W-:Y:S02]  /*5350*/  HADD2.F32 R20, -RZ, R8.reuse.H0_H0 ;  /* 0x20000008ff147230 */ /* 0x100fe40000004100 */
[----:B------:R-:W-:Y:S01]  /*5360*/  FFMA.FTZ R31, R31, UR4, R157 ;  /* 0x000000041f1f7c23 */ /* 0x000fe2000801009d */
[----:B------:R-:W-:Y:S02]  /*5370*/  HADD2.F32 R9, -RZ, R9.H1_H1 ;  /* 0x30000009ff097230 */ /* 0x000fe40000004100 */
[----:B------:R-:W-:Y:S01]  /*5380*/  FMUL.FTZ R6, R146, UR7 ;  /* 0x0000000792067c20 */ /* 0x000fe20008410000 */
[----:B------:R-:W-:Y:S02]  /*5390*/  HADD2.F32 R8, -RZ, R8.H1_H1 ;  /* 0x30000008ff087230 */ /* 0x000fe40000004100 */
        /* <DEDUP_REMOVED lines=15> */
[----:B------:R-:W-:Y:S01]  /*5490*/  FFMA.FTZ R161, R161, UR4, R157 ;  /* 0x00000004a1a17c23 */ /* 0x000fe2000801009d */
[----:B------:R-:W-:-:S02]  /*54a0*/  HADD2.F32 R22, -RZ, R10.H0_H0 ;  /* 0x2000000aff167230 */ /* 0x000fc40000004100 */
[----:B------:R-:W-:Y:S01]  /*54b0*/  FFMA.FTZ R157, R162, UR4, R157 ;  /* 0x00000004a29d7c23 */ /* 0x000fe2000801009d */
[----:B------:R-:W-:Y:S01]  /*54c0*/  F2FP.F16.F32.PACK_AB R5, R5, R2 ;  /* 0x000000020505723e */ /* 0x000fe200000000ff */
[----:B------:R-:W-:Y:S01]  /*54d0*/  HADD2.F32 R10, -RZ, R10.H1_H1 ;  /* 0x3000000aff0a7230 */ /* 0x000fe20000004100 */
[----:B------:R-:W-:Y:S01]  /*54e0*/  F2FP.F16.F32.PACK_AB R4, R3, R4 ;  /* 0x000000040304723e */ /* 0x000fe200000000ff */
        /* <DEDUP_REMOVED lines=8> */
[----:B------:R-:W-:Y:S01]  /*5570*/  FMUL.FTZ R151, R28, UR8 ;  /* 0x000000081c977c20 */ /* 0x000fe20008410000 */
[----:B------:R-:W-:Y:S01]  /*5580*/  FMUL.FTZ R22, R3, R22 ;  /* 0x0000001603167220 */ /* 0x000fe20000410000 */
[--C-:B------:R-:W-:Y:S01]  /*5590*/  HADD2.F32 R3, -RZ, R11.reuse.H0_H0 ;  /* 0x2000000bff037230 */ /* 0x100fe20000004100 */
[----:B------:R-:W-:Y:S01]  /*55a0*/  F2FP.F16.F32.PACK_AB R6, R2, R6 ;  /* 0x000000060206723e */ /* 0x000fe200000000ff */
[----:B------:R-:W-:-:S02]  /*55b0*/  HADD2.F32 R23, -RZ, R11.H1_H1 ;  /* 0x3000000bff177230 */ /* 0x000fc40000004100 */
        /* <DEDUP_REMOVED lines=8> */
.L_x_14149:
        /* <DEDUP_REMOVED lines=10> */
[----:B------:R-:W-:Y:S01]  /*56e0*/  FFMA.FTZ R160, R160, UR4, R157 ;  /* 0x00000004a0a07c23 */ /* 0x000fe2000801009d */
[----:B------:R-:W-:-:S02]  /*56f0*/  HADD2.F32 R8, -RZ, R8.H1_H1 ;  /* 0x30000008ff087230 */ /* 0x000fc40000004100 */
[----:B------:R-:W-:Y:S01]  /*5700*/  FMUL.FTZ R4, R4, UR7 ;  /* 0x0000000704047c20 */ /* 0x000fe20008410000 */
[----:B------:R-:W-:Y:S01]  /*5710*/  FMUL.FTZ R2, R2, UR7 ;  /* 0x0000000702027c20 */ /* 0x000fe20008410000 */
[----:B------:R-:W-:Y:S01]  /*5720*/  FADD.FTZ R22, R22, -R29 ;  /* 0x8000001d16167221 */ /* 0x000fe20000010000 */
[--C-:B------:R-:W-:Y:S01]  /*5730*/  FFMA.FTZ R161, R161, UR4, R157.reuse ;  /* 0x00000004a1a17c23 */ /* 0x100fe2000801009d */
        /* <DEDUP_REMOVED lines=9> */
[----:B------:R-:W-:Y:S01]  /*57d0*/  FMUL.FTZ R22, R22, UR8 ;  /* 0x0000000816167c20 */ /* 0x000fe20008410000 */
[----:B------:R-:W-:Y:S01]  /*57e0*/  FADD.FTZ R157, R28, -R157 ;  /* 0x8000009d1c9d7221 */ /* 0x000fe20000010000 */
[----:B------:R-:W-:-:S02]  /*57f0*/  HADD2.F32 R2, -RZ, R11.H0_H0 ;  /* 0x2000000bff027230 */ /* 0x000fc40000004100 */
[----:B------:R-:W-:Y:S01]  /*5800*/  FMUL.FTZ R30, R30, UR8 ;  /* 0x000000081e1e7c20 */ /* 0x000fe20008410000 */
[----:B------:R-:W-:Y:S02]  /*5810*/  HADD2.F32 R23, -RZ, R11.H1_H1 ;  /* 0x3000000bff177230 */ /* 0x000fe40000004100 */
[----:B------:R-:W-:Y:S01]  /*5820*/  FMUL.FTZ R11, R31, UR8 ;  /* 0x000000081f0b7c20 */ /* 0x000fe20008410000 */
[--C-:B------:R-:W-:Y:S02]  /*5830*/  HADD2.F32 R21, -RZ, R9.reuse.H0_H0 ;  /* 0x20000009ff157230 */ /* 0x100fe40000004100 */
[----:B------:R-:W-:Y:S01]  /*5840*/  FMUL.FTZ R7, R160, UR8 ;  /* 0x00000008a0077c20 */ /* 0x000fe20008410000 */
[----:B------:R-:W-:Y:S01]  /*5850*/  F2FP.F16.F32.PACK_AB R4, R3, R4 ;  /* 0x000000040304723e */ /* 0x000fe200000000ff */
[----:B------:R-:W-:Y:S02]  /*5860*/  HADD2.F32 R9, -RZ, R9.H1_H1 ;  /* 0x30000009ff097230 */ /* 0x000fe40000004100 */
[----:B------:R-:W-:Y:S01]  /*5870*/  FMUL.FTZ R6, R161, UR8 ;  /* 0x00000008a1067c20 */ /* 0x000fe20008410000 */
[----:B------:R-:W-:Y:S01]  /*5880*/  FMUL.FTZ R24, R22, UR7 ;  /* 0x0000000716187c20 */ /* 0x000fe20008410000 */
[----:B------:R-:W-:-:S02]  /*5890*/  HADD2.F32 R3, -RZ, R10.H0_H0 ;  /* 0x2000000aff037230 */ /* 0x000fc40000004100 */
[----:B------:R-:W-:Y:S01]  /*58a0*/  FMUL.FTZ R5, R157, UR8 ;  /* 0x000000089d057c20 */ /* 0x000fe20008410000 */
[----:B------:R-:W-:Y:S01]  /*58b0*/  FMUL.FTZ R22, R30, UR7 ;  /* 0x000000071e167c20 */ /* 0x000fe20008410000 */
[----:B------:R-:W-:Y:S02]  /*58c0*/  HADD2.F32 R10, -RZ, R10.H1_H1 ;  /* 0x3000000aff0a7230 */ /* 0x000fe40000004100 */
        /* <DEDUP_REMOVED lines=19> */
.L_x_14150:
        /* <DEDUP_REMOVED lines=8> */
.L_x_14140:
        /* <DEDUP_REMOVED lines=11> */
[----:B------:R-:W-:Y:S01]  /*5b30*/  FADD.FTZ R217, R217, -R221 ;  /* 0x800000ddd9d97221 */ /* 0x000fe20000010000 */
[--C-:B------:R-:W-:Y:S01]  /*5b40*/  FFMA.FTZ R215, R215, UR4, R157.reuse ;  /* 0x00000004d7d77c23 */ /* 0x100fe2000801009d */
[----:B------:R-:W-:Y:S01]  /*5b50*/  FFMA.FTZ R213, R213, UR4, R157 ;  /* 0x00000004d5d57c23 */ /* 0x000fe2000801009d */
[----:B------:R-:W-:Y:S01]  /*5b60*/  FFMA.FTZ R159, R181, UR8, R68 ;  /* 0x00000008b59f7c23 */ /* 0x000fe20008010044 */
[----:B------:R-:W-:Y:S01]  /*5b70*/  FFMA.FTZ R158, R217, UR8, R69 ;  /* 0x00000008d99e7c23 */ /* 0x000fe20008010045 */
        /* <DEDUP_REMOVED lines=15> */
[----:B------:R-:W-:Y:S01]  /*5c70*/  FFMA.FTZ R214, R214, UR8, R71 ;  /* 0x00000008d6d67c23 */ /* 0x000fe20008010047 */
[----:B------:R-:W-:Y:S01]  /*5c80*/  FFMA.FTZ R203, R203, UR8, R64 ;  /* 0x00000008cbcb7c23 */ /* 0x000fe20008010040 */
[----:B------:R-:W-:Y:S01]  /*5c90*/  FMUL.FTZ R158, R158, R181 ;  /* 0x000000b59e9e7220 */ /* 0x000fe20000410000 */
[----:B------:R-:W-:Y:S01]  /*5ca0*/  F2FP.F16.F32.PACK_AB R152, R159, R152 ;  /* 0x000000989f98723e */ /* 0x000fe200000000ff */
[----:B------:R-:W-:Y:S01]  /*5cb0*/  FFMA.FTZ R189, R189, UR8, R65 ;  /* 0x00000008bdbd7c23 */ /* 0x000fe20008010041 */
[----:B------:R-:W-:-:S02]  /*5cc0*/  HADD2.F32 R159, -RZ, R153.H0_H0 ;  /* 0x20000099ff9f7230 */ /* 0x000fc40000004100 */
[----:B------:R-:W-:Y:S01]  /*5cd0*/  FFMA.FTZ R188, R183, UR8, R66 ;  /* 0x00000008b7bc7c23 */ /* 0x000fe20008010042 */
[----:B------:R-:W-:Y:S02]  /*5ce0*/  HADD2.F32 R181, -RZ, R153.H1_H1 ;  /* 0x30000099ffb57230 */ /* 0x000fe40000004100 */
[----:B------:R-:W-:Y:S01]  /*5cf0*/  FFMA.FTZ R213, R216, UR8, R70 ;  /* 0x00000008d8d57c23 */ /* 0x000fe20008010046 */
[--C-:B------:R-:W-:Y:S02]  /*5d00*/  HADD2.F32 R153, -RZ, R154.reuse.H0_H0 ;  /* 0x2000009aff997230 */ /* 0x100fe40000004100 */
[----:B------:R-:W-:Y:S01]  /*5d10*/  FFMA.FTZ R215, R182, UR8, R67 ;  /* 0x00000008b6d77c23 */ /* 0x000fe20008010043 */
        /* <DEDUP_REMOVED lines=25> */
.L_x_14152:
        /* <DEDUP_REMOVED lines=9> */
[--C-:B------:R-:W-:Y:S02]  /*5f40*/  HADD2.F32 R156, -RZ, R152.reuse.H0_H0 ;  /* 0x20000098ff9c7230 */ /* 0x100fe40000004100 */
[----:B------:R-:W-:Y:S01]  /*5f50*/  FFMA.FTZ R150, R202, UR4, R157 ;  /* 0x00000004ca967c23 */ /* 0x000fe2000801009d */
[----:B------:R-:W-:-:S02]  /*5f60*/  HADD2.F32 R152, -RZ, R152.H1_H1 ;  /* 0x30000098ff987230 */ /* 0x000fc40000004100 */
[----:B------:R-:W-:Y:S01]  /*5f70*/  FFMA.FTZ R151, R188, UR4, R157 ;  /* 0x00000004bc977c23 */ /* 0x000fe2000801009d */
[----:B------:R-:W-:Y:S01]  /*5f80*/  FMUL.FTZ R181, R145, UR7 ;  /* 0x0000000791b57c20 */ /* 0x000fe20008410000 */
[----:B------:R-:W-:Y:S01]  /*5f90*/  FFMA.FTZ R144, R144, UR8, R68 ;  /* 0x0000000890907c23 */ /* 0x000fe20008010044 */
[----:B------:R-:W-:Y:S01]  /*5fa0*/  FFMA.FTZ R146, R146, UR8, R70 ;  /* 0x0000000892927c23 */ /* 0x000fe20008010046 */
[----:B------:R-:W-:Y:S01]  /*5fb0*/  FFMA.FTZ R147, R147, UR8, R71 ;  /* 0x0000000893937c23 */ /* 0x000fe20008010047 */
        /* <DEDUP_REMOVED lines=18> */
[----:B------:R-:W-:Y:S01]  /*60e0*/  FFMA.FTZ R148, R148, UR8, R64 ;  /* 0x0000000894947c23 */ /* 0x000fe20008010040 */
[----:B------:R-:W-:Y:S01]  /*60f0*/  FFMA.FTZ R149, R149, UR8, R65 ;  /* 0x0000000895957c23 */ /* 0x000fe20008010041 */
[----:B------:R-:W-:Y:S01]  /*6100*/  FMUL.FTZ R181, R181, R153 ;  /* 0x00000099b5b57220 */ /* 0x000fe20000410000 */
[----:B------:R-:W-:Y:S01]  /*6110*/  F2FP.F16.F32.PACK_AB R152, R152, R182 ;  /* 0x000000b69898723e */ /* 0x000fe200000000ff */
[--C-:B------:R-:W-:Y:S01]  /*6120*/  HADD2.F32 R182, -RZ, R154.reuse.H1_H1 ;  /* 0x3000009affb67230 */ /* 0x100fe20000004100 */
[----:B------:R-:W-:Y:S01]  /*6130*/  F2FP.F16.F32.PACK_AB R153, R188, R183 ;  /* 0x000000b7bc99723e */ /* 0x000fe200000000ff */
[----:B------:R-:W-:-:S02]  /*6140*/  HADD2.F32 R183, -RZ, R154.H0_H0 ;  /* 0x2000009affb77230 */ /* 0x000fc40000004100 */
[----:B------:R-:W-:Y:S01]  /*6150*/  FMUL.FTZ R188, R148, UR7 ;  /* 0x0000000794bc7c20 */ /* 0x000fe20008410000 */
[----:B------:R-:W-:Y:S01]  /*6160*/  FMUL.FTZ R154, R149, UR7 ;  /* 0x00000007959a7c20 */ /* 0x000fe20008410000 */
[----:B------:R-:W-:Y:S01]  /*6170*/  FFMA.FTZ R150, R150, UR8, R66 ;  /* 0x0000000896967c23 */ /* 0x000fe20008010042 */
[----:B------:R-:W-:Y:S01]  /*6180*/  FFMA.FTZ R151, R151, UR8, R67 ;  /* 0x0000000897977c23 */ /* 0x000fe20008010043 */
        /* <DEDUP_REMOVED lines=14> */
.L_x_14153:
        /* <DEDUP_REMOVED lines=21> */
[----:B------:R-:W-:Y:S01]  /*63c0*/  FFMA.FTZ R145, R145, UR8, R61 ;  /* 0x0000000891917c23 */ /* 0x000fe2000801003d */
[----:B------:R-:W-:Y:S01]  /*63d0*/  FADD.FTZ R147, R194, -R147 ;  /* 0x80000093c2937221 */ /* 0x000fe20000010000 */
[----:B------:R-:W-:-:S02]  /*63e0*/  HADD2.F32 R152, -RZ, R152.H1_H1 ;  /* 0x30000098ff987230 */ /* 0x000fc40000004100 */
[----:B------:R-:W-:Y:S01]  /*63f0*/  FFMA.FTZ R146, R146, UR8, R62 ;  /* 0x0000000892927c23 */ /* 0x000fe2000801003e */
[----:B------:R-:W-:Y:S01]  /*6400*/  FMUL.FTZ R187, R145, UR7 ;  /* 0x0000000791bb7c20 */ /* 0x000fe20008410000 */
[----:B------:R-:W-:Y:S01]  /*6410*/  FFMA.FTZ R144, R144, UR8, R60 ;  /* 0x0000000890907c23 */ /* 0x000fe2000801003c */
[----:B------:R-:W-:Y:S01]  /*6420*/  FFMA.FTZ R147, R147, UR8, R63 ;  /* 0x0000000893937c23 */ /* 0x000fe2000801003f */
        /* <DEDUP_REMOVED lines=33> */
[----:B------:R-:W-:Y:S01]  /*6640*/  FFMA.FTZ R150, R150, UR8, R58 ;  /* 0x0000000896967c23 */ /* 0x000fe2000801003a */
[----:B------:R-:W-:Y:S01]  /*6650*/  FFMA.FTZ R151, R151, UR8, R59 ;  /* 0x0000000897977c23 */ /* 0x000fe2000801003b */
        /* <DEDUP_REMOVED lines=11> */
.L_x_14154:
        /* <DEDUP_REMOVED lines=8> */
[----:B------:R-:W-:Y:S01]  /*6790*/  FFMA.FTZ R186, R184, UR8, R60 ;  /* 0x00000008b8ba7c23 */ /* 0x000fe2000801003c */
[----:B------:R-:W-:Y:S01]  /*67a0*/  FFMA.FTZ R184, R191, UR8, R61 ;  /* 0x00000008bfb87c23 */ /* 0x000fe2000801003d */
        /* <DEDUP_REMOVED lines=15> */
[----:B------:R-:W-:Y:S01]  /*68a0*/  FFMA.FTZ R192, R192, UR8, R62 ;  /* 0x00000008c0c07c23 */ /* 0x000fe2000801003e */
[----:B------:R-:W-:Y:S01]  /*68b0*/  FFMA.FTZ R191, R196, UR8, R56 ;  /* 0x00000008c4bf7c23 */ /* 0x000fe20008010038 */
[----:B------:R-:W-:Y:S01]  /*68c0*/  FFMA.FTZ R198, R198, UR8, R57 ;  /* 0x00000008c6c67c23 */ /* 0x000fe20008010039 */
[----:B------:R-:W-:Y:S01]  /*68d0*/  FMUL.FTZ R184, R184, R187 ;  /* 0x000000bbb8b87220 */ /* 0x000fe20000410000 */
[----:B------:R-:W-:Y:S01]  /*68e0*/  F2FP.F16.F32.PACK_AB R152, R186, R152 ;  /* 0x00000098ba98723e */ /* 0x000fe200000000ff */
[----:B------:R-:W-:Y:S01]  /*68f0*/  FFMA.FTZ R193, R194, UR8, R63 ;  /* 0x00000008c2c17c23 */ /* 0x000fe2000801003f */
[----:B------:R-:W-:-:S02]  /*6900*/  HADD2.F32 R190, -RZ, R154.H0_H0 ;  /* 0x2000009affbe7230 */ /* 0x000fc40000004100 */
[----:B------:R-:W-:Y:S01]  /*6910*/  FFMA.FTZ R187, R200, UR8, R58 ;  /* 0x00000008c8bb7c23 */ /* 0x000fe2000801003a */
[----:B------:R-:W-:Y:S01]  /*6920*/  FFMA.FTZ R186, R201, UR8, R59 ;  /* 0x00000008c9ba7c23 */ /* 0x000fe2000801003b */
        /* <DEDUP_REMOVED lines=26> */
.L_x_14155:
        /* <DEDUP_REMOVED lines=43> */
[----:B------:R-:W-:Y:S01]  /*6d80*/  FFMA.FTZ R148, R148, UR8, R48 ;  /* 0x0000000894947c23 */ /* 0x000fe20008010030 */
[----:B------:R-:W-:Y:S01]  /*6d90*/  FFMA.FTZ R149, R149, UR8, R49 ;  /* 0x0000000895957c23 */ /* 0x000fe20008010031 */
        /* <DEDUP_REMOVED lines=27> */
.L_x_14156:
        /* <DEDUP_REMOVED lines=26> */
[----:B------:R-:W-:Y:S01]  /*70f0*/  FFMA.FTZ R170, R170, UR8, R54 ;  /* 0x00000008aaaa7c23 */ /* 0x000fe20008010036 */
[----:B------:R-:W-:Y:S01]  /*7100*/  FFMA.FTZ R172, R172, UR8, R55 ;  /* 0x00000008acac7c23 */ /* 0x000fe20008010037 */
[----:B------:R-:W-:Y:S01]  /*7110*/  FFMA.FTZ R164, R173, UR8, R48 ;  /* 0x00000008ada47c23 */ /* 0x000fe20008010030 */
[----:B------:R-:W-:Y:S01]  /*7120*/  FFMA.FTZ R175, R175, UR8, R49 ;  /* 0x00000008afaf7c23 */ /* 0x000fe20008010031 */
[----:B------:R-:W-:Y:S01]  /*7130*/  FMUL.FTZ R166, R166, R165 ;  /* 0x000000a5a6a67220 */ /* 0x000fe20000410000 */
[----:B------:R-:W-:-:S02]  /*7140*/  HADD2.F32 R171, -RZ, R154.H0_H0 ;  /* 0x2000009affab7230 */ /* 0x000fc40000004100 */
[----:B------:R-:W-:Y:S01]  /*7150*/  FFMA.FTZ R165, R177, UR8, R50 ;  /* 0x00000008b1a57c23 */ /* 0x000fe20008010032 */
[----:B------:R-:W-:Y:S01]  /*7160*/  FFMA.FTZ R179, R179, UR8, R51 ;  /* 0x00000008b3b37c23 */ /* 0x000fe20008010033 */
        /* <DEDUP_REMOVED lines=26> */
.L_x_14157:
        /* <DEDUP_REMOVED lines=23> */
[----:B------:R-:W-:Y:S01]  /*7480*/  FFMA.FTZ R146, R14, UR8, R46 ;  /* 0x000000080e927c23 */ /* 0x000fe2000801002e */
[----:B------:R-:W-:Y:S01]  /*7490*/  FFMA.FTZ R144, R16, UR8, R44 ;  /* 0x0000000810907c23 */ /* 0x000fe2000801002c */
[----:B------:R-:W-:Y:S01]  /*74a0*/  FFMA.FTZ R145, R15, UR8, R45 ;  /* 0x000000080f917c23 */ /* 0x000fe2000801002d */
[----:B------:R-:W-:Y:S01]  /*74b0*/  FADD.FTZ R11, R11, -R12 ;  /* 0x8000000c0b0b7221 */ /* 0x000fe20000010000 */
[----:B------:R-:W-:Y:S01]  /*74c0*/  FADD.FTZ R5, R5, -R6 ;  /* 0x8000000605057221 */ /* 0x000fe20000010000 */
[----:B------:R-:W-:Y:S01]  /*74d0*/  FFMA.FTZ R147, R13, UR8, R47 ;  /* 0x000000080d937c23 */ /* 0x000fe2000801002f */
        /* <DEDUP_REMOVED lines=20> */
[----:B------:R-:W-:Y:S01]  /*7620*/  F2FP.F16.F32.PACK_AB R8, R9, R8 ;  /* 0x000000080908723e */ /* 0x000fe200000000ff */
[--C-:B------:R-:W-:Y:S01]  /*7630*/  HADD2.F32 R16, -RZ, R154.reuse.H0_H0 ;  /* 0x2000009aff107230 */ /* 0x100fe20000004100 */
[----:B------:R-:W-:Y:S01]  /*7640*/  F2FP.F16.F32.PACK_AB R9, R10, R6 ;  /* 0x000000060a09723e */ /* 0x000fe200000000ff */
[----:B------:R-:W-:-:S02]  /*7650*/  HADD2.F32 R17, -RZ, R154.H1_H1 ;  /* 0x3000009aff117230 */ /* 0x000fc40000004100 */
        /* <DEDUP_REMOVED lines=19> */
.L_x_14158:
        /* <DEDUP_REMOVED lines=8> */
[----:B------:R-:W-:Y:S01]  /*7810*/  FFMA.FTZ R8, R20, UR8, R44 ;  /* 0x0000000814087c23 */ /* 0x000fe2000801002c */
[----:B------:R-:W-:Y:S01]  /*7820*/  FADD.FTZ R16, R13, -R16 ;  /* 0x800000100d107221 */ /* 0x000fe20000010000 */
[----:B------:R-:W-:Y:S01]  /*7830*/  FFMA.FTZ R13, R15, UR8, R45 ;  /* 0x000000080f0d7c23 */ /* 0x000fe2000801002d */
        /* <DEDUP_REMOVED lines=13> */
[----:B------:R-:W-:Y:S01]  /*7910*/  FFMA.FTZ R14, R14, UR8, R46 ;  /* 0x000000080e0e7c23 */ /* 0x000fe2000801002e */
[----:B------:R-:W-:Y:S01]  /*7920*/  FFMA.FTZ R16, R16, UR8, R47 ;  /* 0x0000000810107c23 */ /* 0x000fe2000801002f */
[----:B------:R-:W-:Y:S01]  /*7930*/  FFMA.FTZ R11, R11, UR8, R40 ;  /* 0x000000080b0b7c23 */ /* 0x000fe20008010028 */
[----:B------:R-:W-:-:S02]  /*7940*/  HADD2.F32 R10, -RZ, R153.H0_H0 ;  /* 0x20000099ff0a7230 */ /* 0x000fc40000004100 */
[----:B------:R-:W-:Y:S01]  /*7950*/  FFMA.FTZ R9, R9, UR8, R41 ;  /* 0x0000000809097c23 */ /* 0x000fe20008010029 */
[----:B------:R-:W-:Y:S01]  /*7960*/  FFMA.FTZ R7, R7, UR8, R42 ;  /* 0x0000000807077c23 */ /* 0x000fe2000801002a */
[----:B------:R-:W-:Y:S01]  /*7970*/  FFMA.FTZ R5, R5, UR8, R43 ;  /* 0x0000000805057c23 */ /* 0x000fe2000801002b */
        /* <DEDUP_REMOVED lines=29> */
.L_x_14159:
        /* <DEDUP_REMOVED lines=58> */
[----:B------:R-:W-:Y:S01]  /*7ef0*/  FFMA.FTZ R150, R26, UR8, R34 ;  /* 0x000000081a967c23 */ /* 0x000fe20008010022 */
[----:B------:R-:W-:Y:S01]  /*7f00*/  FFMA.FTZ R151, R28, UR8, R35 ;  /* 0x000000081c977c23 */ /* 0x000fe20008010023 */
        /* <DEDUP_REMOVED lines=12> */
.L_x_14160:
        /* <DEDUP_REMOVED lines=8> */
[----:B------:R-:W-:Y:S01]  /*8050*/  FFMA.FTZ R4, R4, UR8, R36 ;  /* 0x0000000804047c23 */ /* 0x000fe20008010024 */
[----:B------:R-:W-:Y:S01]  /*8060*/  FFMA.FTZ R2, R21, UR8, R37 ;  /* 0x0000000815027c23 */ /* 0x000fe20008010025 */
        /* <DEDUP_REMOVED lines=15> */
[----:B------:R-:W-:Y:S01]  /*8160*/  FFMA.FTZ R22, R22, UR8, R38 ;  /* 0x0000000816167c23 */ /* 0x000fe20008010026 */
[----:B------:R-:W-:Y:S01]  /*8170*/  FADD.FTZ R157, R28, -R157 ;  /* 0x8000009d1c9d7221 */ /* 0x000fe20000010000 */
[----:B------:R-:W-:-:S02]  /*8180*/  HADD2.F32 R2, -RZ, R11.H0_H0 ;  /* 0x2000000bff027230 */ /* 0x000fc40000004100 */
[----:B------:R-:W-:Y:S01]  /*8190*/  FFMA.FTZ R30, R30, UR8, R39 ;  /* 0x000000081e1e7c23 */ /* 0x000fe20008010027 */
[----:B------:R-:W-:Y:S02]  /*81a0*/  HADD2.F32 R23, -RZ, R11.H1_H1 ;  /* 0x3000000bff177230 */ /* 0x000fe40000004100 */
[----:B------:R-:W-:Y:S01]  /*81b0*/  FFMA.FTZ R11, R31, UR8, R32 ;  /* 0x000000081f0b7c23 */ /* 0x000fe20008010020 */
[--C-:B------:R-:W-:Y:S02]  /*81c0*/  HADD2.F32 R21, -RZ, R9.reuse.H0_H0 ;  /* 0x20000009ff157230 */ /* 0x100fe40000004100 */
[----:B------:R-:W-:Y:S01]  /*81d0*/  FFMA.FTZ R7, R160, UR8, R33 ;  /* 0x00000008a0077c23 */ /* 0x000fe20008010021 */
[----:B------:R-:W-:Y:S01]  /*81e0*/  F2FP.F16.F32.PACK_AB R4, R3, R4 ;  /* 0x000000040304723e */ /* 0x000fe200000000ff */
[----:B------:R-:W-:Y:S02]  /*81f0*/  HADD2.F32 R9, -RZ, R9.H1_H1 ;  /* 0x30000009ff097230 */ /* 0x000fe40000004100 */
[----:B------:R-:W-:Y:S01]  /*8200*/  FFMA.FTZ R6, R161, UR8, R34 ;  /* 0x00000008a1067c23 */ /* 0x000fe20008010022 */
[----:B------:R-:W-:Y:S01]  /*8210*/  FMUL.FTZ R24, R22, UR7 ;  /* 0x0000000716187c20 */ /* 0x000fe20008410000 */
[----:B------:R-:W-:-:S02]  /*8220*/  HADD2.F32 R3, -RZ, R10.H0_H0 ;  /* 0x2000000aff037230 */ /* 0x000fc40000004100 */
[----:B------:R-:W-:Y:S01]  /*8230*/  FFMA.FTZ R5, R157, UR8, R35 ;  /* 0x000000089d057c23 */ /* 0x000fe20008010023 */
        /* <DEDUP_REMOVED lines=21> */
.L_x_14161:
[----:B------:R-:W0:Y:S02]  /*8390*/  @P0 LDC.64 R2, c[0x0][0x478] ;  /* 0x00011e00ff020b82 */ /* 0x000e240000000a00 */
[----:B0-----:R-:W-:-:S05]  /*83a0*/  @P0 IMAD.WIDE.U32 R2, R0, 0x20, R2 ;  /* 0x0000002000020825 */ /* 0x001fca00078e0002 */
[----:B------:R-:W-:Y:S04]  /*83b0*/  @P0 STG.E.128 desc[UR16][R2.64], R144 ;  /* 0x0000009002000986 */ /* 0x000fe8000c101d10 */
[----:B------:R0:W-:Y:S02]  /*83c0*/  @P0 STG.E.128 desc[UR16][R2.64+0x10], R148 ;  /* 0x0000109402000986 */ /* 0x0001e4000c101d10 */
[----:B0-----:R-:W-:-:S05]  /*83d0*/  HFMA2 R2, -RZ, RZ, 0, 9.5367431640625e-07 ;  /* 0x00000010ff027431 */ /* 0x001fca00000001ff */
[----:B------:R-:W-:-:S05]  /*83e0*/  IMAD.WIDE.U32 R2, R0, R2, UR26 ;  /* 0x0000001a00027e25 */ /* 0x000fca000f8e0002 */
[----:B------:R0:W-:Y:S02]  /*83f0*/  STG.E.128 desc[UR16][R2.64], R4 ;  /* 0x0000000402007986 */ /* 0x0001e4000c101d10 */
.L_x_14151:
        /* <DEDUP_REMOVED lines=232> */
.L_x_14137:
        /* <DEDUP_REMOVED lines=42> */
.L_x_14163:
        /* <DEDUP_REMOVED lines=14> */
.L_x_19419:


//--------------------- .text._ZN10layer_norm13ln_bwd_kernelINS_13Kernel_traitsIf6__halffS2_fjLj5120ELj1ELj1ELj4ELj16ENS_18Kernel_traits_baseILj5120EfS2_fS2_fjLj128EEEEELb0ELb1ELb1ELb0EEEvNS_9BwdParamsE --------------------------
	.section	.text._ZN10layer_norm13ln_bwd_kernelINS_13Kernel_traitsIf6__halffS2_fjLj5120ELj1ELj1ELj4ELj16ENS_18Kernel_traits_baseILj5120EfS2_fS2_fjLj128EEEEELb0ELb1ELb1ELb0EEEvNS_9BwdParamsE,"ax",@progbits
	.align	128
        .global         _ZN10layer_norm13ln_bwd_kernelINS_13Kernel_traitsIf6__halffS2_fjLj5120ELj1ELj1ELj4ELj16ENS_18Kernel_traits_baseILj5120EfS2_fS2_fjLj128EEEEELb0ELb1ELb1ELb0EEEvNS_9BwdParamsE
        .type           _ZN10layer_norm13ln_bwd_kernelINS_13Kernel_traitsIf6__halffS2_fjLj5120ELj1ELj1ELj4ELj16ENS_18Kernel_traits_baseILj5120EfS2_fS2_fjLj128EEEEELb0ELb1ELb1ELb0EEEvNS_9BwdParamsE,@function
        .size           _ZN10layer_norm13ln_bwd_kernelINS_13Kernel_traitsIf6__halffS2_fjLj5120ELj1ELj1ELj4ELj16ENS_18Kernel_traits_baseILj5120EfS2_fS2_fjLj128EEEEELb0ELb1ELb1ELb0EEEvNS_9BwdParamsE,(.L_x_19420 - _ZN10layer_norm13ln_bwd_kernelINS_13Kernel_traitsIf6__halffS2_fjLj5120ELj1ELj1ELj4ELj16ENS_18Kernel_traits_baseILj5120EfS2_fS2_fjLj128EEEEELb0ELb1ELb1ELb0EEEvNS_9BwdParamsE)
        .other          _ZN10layer_norm13ln_bwd_kernelINS_13Kernel_traitsIf6__halffS2_fjLj5120ELj1ELj1ELj4ELj16ENS_18Kernel_traits_baseILj5120EfS2_fS2_fjLj128EEEEELb0ELb1ELb1ELb0EEEvNS_9BwdParamsE,@"STO_CUDA_ENTRY STV_DEFAULT"
_ZN10layer_norm13ln_bwd_kernelINS_13Kernel_traitsIf6__halffS2_fjLj5120ELj1ELj1ELj4ELj16ENS_18Kernel_traits_baseILj5120EfS2_fS2_fjLj128EEEEELb0ELb1ELb1ELb0EEEvNS_9BwdParamsE:
.text._ZN10layer_norm13ln_bwd_kernelINS_13Kernel_traitsIf6__halffS2_fjLj5120ELj1ELj1ELj4ELj16ENS_18Kernel_traits_baseILj5120EfS2_fS2_fjLj128EEEEELb0ELb1ELb1ELb0EEEvNS_9BwdParamsE:
        /* <DEDUP_REMOVED lines=287> */
.L_x_14353:
        /* <DEDUP_REMOVED lines=53> */
[----:B------:R-:W-:Y:S01]  /*1540*/  ISETP.NE.U32.AND P0, PT, RZ, UR22, PT ;  /* 0x00000016ff007c0c */ /* 0x000fe2000bf05070 */
[----:B------:R3:W-:Y:S01]  /*1550*/  STL [R1+0x198], R2 ;  /* 0x0001980201007387 */ /* 0x0007e20000100800 */
[----:B0-----:R-:W-:-:S04]  /*1560*/  IMAD.WIDE.U32 R192, R200, 0x20, R192 ;  /* 0x00000020c8c07825 */ /* 0x001fc800078e00c0 */
[----:B--2---:R-:W-:Y:S01]  /*1570*/  IMAD.WIDE.U32 R188, R214, 0x10, R188 ;  /* 0x00000010d6bc7825 */ /* 0x004fe200078e00bc */
[----:B------:R-:W2:Y:S01]  /*1580*/  LDG.E.128 R184, desc[UR16][R192.64] ;  /* 0x00000010c0b87981 */ /* 0x000ea2000c1e1d00 */
[----:B------:R-:W-:-:S03]  /*1590*/  ISETP.NE.AND.EX P0, PT, RZ, UR23, PT, P0 ;  /* 0x00000017ff007c0c */ /* 0x000fc6000bf05300 */
[----:B-1----:R-:W4:Y:S04]  /*15a0*/  LDL.LU R3, [R1+0x48] ;  /* 0x0000480001037983 */ /* 0x002f280000300800 */
[----:B------:R-:W4:Y:S04]  /*15b0*/  LDG.E.128 R188, desc[UR16][R188.64] ;  /* 0x00000010bcbc7981 */ /* 0x000f28000c1e1d00 */
[----:B------:R-:W4:Y:S02]  /*15c0*/  LDG.E.128 R192, desc[UR16][R192.64+0x10] ;  /* 0x00001010c0c07981 */ /* 0x000f24000c1e1d00 */
[----:B------:R-:W0:Y:S02]  /*15d0*/  @P0 LDC.64 R240, c[0x0][0x438] ;  /* 0x00010e00fff00b82 */ /* 0x000e240000000a00 */
[----:B---3--:R-:W3:Y:S04]  /*15e0*/  LDL.LU R2, [R1+0xe8] ;  /* 0x0000e80001027983 */ /* 0x008ee80000300800 */
[----:B------:R-:W3:Y:S04]  /*15f0*/  LDL R250, [R1+0x18c] ;  /* 0x00018c0001fa7983 */ /* 0x000ee80000100800 */
[----:B------:R-:W3:Y:S04]  /*1600*/  LDL.LU R248, [R1+0x50] ;  /* 0x0000500001f87983 */ /* 0x000ee80000300800 */
[----:B------:R-:W3:Y:S04]  /*1610*/  LDL.LU R246, [R1+0xf0] ;  /* 0x0000f00001f67983 */ /* 0x000ee80000300800 */
[----:B------:R-:W3:Y:S01]  /*1620*/  LDL R245, [R1+0x190] ;  /* 0x0001900001f57983 */ /* 0x000ee20000100800 */
        /* <DEDUP_REMOVED lines=8> */
[----:B----4-:R-:W-:-:S02]  /*16b0*/  HADD2.F32 R240, -RZ, R188.H0_H0 ;  /* 0x200000bcfff07230 */ /* 0x010fc40000004100 */
[----:B------:R-:W-:Y:S02]  /*16c0*/  HADD2.F32 R216, -RZ, R188.H1_H1 ;  /* 0x300000bcffd87230 */ /* 0x000fe40000004100 */
[----:B------:R-:W-:Y:S01]  /*16d0*/  FADD.FTZ R185, R194, -UR32 ;  /* 0x80000020c2b97e21 */ /* 0x000fe20008010000 */
[----:B------:R-:W-:Y:S01]  /*16e0*/  FADD.FTZ R188, R192, -UR32 ;  /* 0x80000020c0bc7e21 */ /* 0x000fe20008010000 */
[----:B------:R-:W2:Y:S01]  /*16f0*/  LDL.LU R194, [R1+0x54] ;  /* 0x0000540001c27983 */ /* 0x000ea20000300800 */
[----:B------:R-:W-:Y:S01]  /*1700*/  FADD.FTZ R186, R193, -UR32 ;  /* 0x80000020c1ba7e21 */ /* 0x000fe20008010000 */
[----:B------:R-:W-:Y:S02]  /*1710*/  HADD2.F32 R243, -RZ, R191.H0_H0 ;  /* 0x200000bffff37230 */ /* 0x000fe40000004100 */
[----:B------:R-:W-:Y:S01]  /*1720*/  FADD.FTZ R184, R195, -UR32 ;  /* 0x80000020c3b87e21 */ /* 0x000fe20008010000 */
[----:B------:R-:W4:Y:S01]  /*1730*/  LDL.LU R192, [R1+0xf4] ;  /* 0x0000f40001c07983 */ /* 0x000f220000300800 */
[----:B------:R-:W-:Y:S01]  /*1740*/  FMUL.FTZ R0, R0, UR30 ;  /* 0x0000001e00007c20 */ /* 0x000fe20008410000 */
[----:B------:R-:W-:Y:S01]  /*1750*/  FADD.FTZ R3, R3, R240 ;  /* 0x000000f003037221 */ /* 0x000fe20000010000 */
[----:B------:R-:W-:Y:S01]  /*1760*/  MOV R195, R243 ;  /* 0x000000f300c37202 */ /* 0x000fe20000000f00 */
[----:B------:R-:W4:Y:S01]  /*1770*/  LDL R193, [R1+0x194] ;  /* 0x0001940001c17983 */ /* 0x000f220000100800 */
[----:B------:R-:W-:Y:S01]  /*1780*/  FMUL.FTZ R249, R215, UR30 ;  /* 0x0000001ed7f97c20 */ /* 0x000fe20008410000 */
[----:B------:R-:W-:Y:S01]  /*1790*/  FMUL.FTZ R247, R187, UR30 ;  /* 0x0000001ebbf77c20 */ /* 0x000fe20008410000 */
[--C-:B------:R-:W-:Y:S01]  /*17a0*/  HADD2.F32 R241, -RZ, R189.reuse.H0_H0 ;  /* 0x200000bdfff17230 */ /* 0x100fe20000004100 */
[----:B------:R-:W4:Y:S01]  /*17b0*/  LDL.LU R244, [R1+0xd8] ;  /* 0x0000d80001f47983 */ /* 0x000f220000300800 */
[----:B---3--:R-:W-:Y:S01]  /*17c0*/  FFMA.FTZ R2, R0, R240, R2 ;  /* 0x000000f000027223 */ /* 0x008fe20000010002 */
[----:B------:R-:W-:-:S02]  /*17d0*/  HADD2.F32 R189, -RZ, R189.H1_H1 ;  /* 0x300000bdffbd7230 */ /* 0x000fc40000004100 */
[----:B------:R-:W3:Y:S01]  /*17e0*/  LDL R201, [R1+0x188] ;  /* 0x0001880001c97983 */ /* 0x000ee20000100800 */
[----:B------:R-:W-:Y:S01]  /*17f0*/  FMUL.FTZ R250, R250, R216 ;  /* 0x000000d8fafa7220 */ /* 0x000fe20000410000 */
[--C-:B------:R-:W-:Y:S02]  /*1800*/  HADD2.F32 R242, -RZ, R190.reuse.H0_H0 ;  /* 0x200000befff27230 */ /* 0x100fe40000004100 */
[----:B------:R-:W4:Y:S01]  /*1810*/  LDL R243, [R1+0x178] ;  /* 0x0001780001f37983 */ /* 0x000f220000100800 */
[----:B------:R-:W-:Y:S01]  /*1820*/  FADD.FTZ R248, R248, R241 ;  /* 0x000000f1f8f87221 */ /* 0x000fe20000010000 */
[----:B------:R-:W-:Y:S01]  /*1830*/  FFMA.FTZ R246, R249, R241, R246 ;  /* 0x000000f1f9f67223 */ /* 0x000fe200000100f6 */
[----:B------:R-:W-:Y:S01]  /*1840*/  HADD2.F32 R190, -RZ, R190.H1_H1 ;  /* 0x300000beffbe7230 */ /* 0x000fe20000004100 */
[----:B------:R-:W2:Y:S01]  /*1850*/  LDL.LU R215, [R1+0xec] ;  /* 0x0000ec0001d77983 */ /* 0x000ea20000300800 */
[----:B------:R-:W-:-:S03]  /*1860*/  HADD2.F32 R191, -RZ, R191.H1_H1 ;  /* 0x300000bfffbf7230 */ /* 0x000fc60000004100 */
[----:B------:R-:W4:Y:S04]  /*1870*/  LDL.LU R187, [R1+0x38] ;  /* 0x0000380001bb7983 */ /* 0x000f280000300800 */
[----:B------:R0:W-:Y:S04]  /*1880*/  STL [R1+0x48], R3 ;  /* 0x0000480301007387 */ /* 0x0001e80000100800 */
[----:B0-----:R0:W5:Y:S04]  /*1890*/  LDL.LU R3, [R1+0x19c] ;  /* 0x00019c0001037983 */ /* 0x0011680000300800 */
[----:B------:R1:W-:Y:S04]  /*18a0*/  STL [R1+0xe8], R2 ;  /* 0x0000e80201007387 */ /* 0x0003e80000100800 */
[----:B-1----:R0:W5:Y:S01]  /*18b0*/  LDL.LU R2, [R1+0x198] ;  /* 0x0001980001027983 */ /* 0x0021620000300800 */
[----:B---3--:R-:W-:-:S03]  /*18c0*/  FMUL.FTZ R201, R201, R240 ;  /* 0x000000f0c9c97220 */ /* 0x008fc60000410000 */
[----:B------:R-:W3:Y:S01]  /*18d0*/  LDL.LU R240, [R1+0x4c] ;  /* 0x00004c0001f07983 */ /* 0x000ee20000300800 */
[----:B--2---:R-:W-:Y:S01]  /*18e0*/  FFMA.FTZ R215, R251, R216, R215 ;  /* 0x000000d8fbd77223 */ /* 0x004fe200000100d7 */
[----:B------:R-:W-:Y:S01]  /*18f0*/  FADD.FTZ R194, R194, R189 ;  /* 0x000000bdc2c27221 */ /* 0x000fe20000010000 */
[----:B----4-:R-:W-:Y:S01]  /*1900*/  FFMA.FTZ R192, R247, R189, R192 ;  /* 0x000000bdf7c07223 */ /* 0x010fe200000100c0 */
[----:B---3--:R-:W-:-:S05]  /*1910*/  FADD.FTZ R240, R240, R216 ;  /* 0x000000d8f0f07221 */ /* 0x008fca0000010000 */
[----:B------:R-:W-:Y:S04]  /*1920*/  STL [R1+0x4c], R240 ;  /* 0x00004cf001007387 */ /* 0x000fe80000100800 */
[----:B------:R-:W-:Y:S04]  /*1930*/  STL [R1+0xec], R215 ;  /* 0x0000ecd701007387 */ /* 0x000fe80000100800 */
[----:B------:R1:W-:Y:S04]  /*1940*/  STL [R1+0x50], R248 ;  /* 0x000050f801007387 */ /* 0x0003e80000100800 */
[----:B------:R2:W-:Y:S01]  /*1950*/  STL [R1+0xf0], R246 ;  /* 0x0000f0f601007387 */ /* 0x0005e20000100800 */
[----:B-1----:R-:W-:Y:S01]  /*1960*/  FMUL.FTZ R248, R245, R241 ;  /* 0x000000f1f5f87220 */ /* 0x002fe20000410000 */
[----:B------:R-:W-:-:S02]  /*1970*/  FMUL.FTZ R245, R188, UR30 ;  /* 0x0000001ebcf57c20 */ /* 0x000fc40008410000 */
[----:B------:R-:W3:Y:S04]  /*1980*/  LDL R188, [R1+0x184] ;  /* 0x0001840001bc7983 */ /* 0x000ee80000100800 */
[----:B------:R-:W4:Y:S01]  /*1990*/  LDL.LU R241, [R1+0xdc] ;  /* 0x0000dc0001f17983 */ /* 0x000f220000300800 */
[----:B--2---:R-:W-:-:S03]  /*19a0*/  FMUL.FTZ R246, R193, R189 ;  /* 0x000000bdc1f67220 */ /* 0x004fc60000410000 */
[----:B------:R-:W-:Y:S04]  /*19b0*/  STL [R1+0x54], R194 ;  /* 0x000054c201007387 */ /* 0x000fe80000100800 */
[----:B------:R-:W2:Y:S04]  /*19c0*/  LDL R240, [R1+0x17c] ;  /* 0x00017c0001f07983 */ /* 0x000ea80000100800 */
[----:B------:R1:W-:Y:S04]  /*19d0*/  STL [R1+0xf4], R192 ;  /* 0x0000f4c001007387 */ /* 0x0003e80000100800 */
[----:B-1----:R-:W3:Y:S04]  /*19e0*/  LDL.LU R192, [R1+0xe4] ;  /* 0x0000e40001c07983 */ /* 0x002ee80000300800 */
[----:B------:R-:W3:Y:S04]  /*19f0*/  LDL.LU R189, [R1+0x3c] ;  /* 0x00003c0001bd7983 */ /* 0x000ee80000300800 */
[----:B------:R-:W3:Y:S04]  /*1a00*/  LDL.LU R216, [R1+0x40] ;  /* 0x0000400001d87983 */ /* 0x000ee80000300800 */
[----:B------:R-:W3:Y:S04]  /*1a10*/  LDL.LU R215, [R1+0xe0] ;  /* 0x0000e00001d77983 */ /* 0x000ee80000300800 */
[----:B------:R-:W3:Y:S04]  /*1a20*/  LDL R194, [R1+0x180] ;  /* 0x0001800001c27983 */ /* 0x000ee80000100800 */
[----:B------:R-:W3:Y:S01]  /*1a30*/  LDL.LU R193, [R1+0x44] ;  /* 0x0000440001c17983 */ /* 0x000ee20000300800 */
[----:B------:R-:W-:Y:S01]  /*1a40*/  FFMA.FTZ R244, R245, R242, R244 ;  /* 0x000000f2f5f47223 */ /* 0x000fe200000100f4 */
[----:B------:R-:W-:-:S04]  /*1a50*/  FADD.FTZ R187, R187, R242 ;  /* 0x000000f2bbbb7221 */ /* 0x000fc80000010000 */
[----:B------:R1:W-:Y:S04]  /*1a60*/  STL [R1+0xd8], R244 ;  /* 0x0000d8f401007387 */ /* 0x0003e80000100800 */
[----:B------:R0:W-:Y:S01]  /*1a70*/  STL [R1+0x38], R187 ;  /* 0x000038bb01007387 */ /* 0x0001e20000100800 */
[----:B-1----:R-:W-:Y:S01]  /*1a80*/  FMUL.FTZ R244, R243, R242 ;  /* 0x000000f2f3f47220 */ /* 0x002fe20000410000 */
[----:B------:R-:W-:Y:S01]  /*1a90*/  FMUL.FTZ R243, R186, UR30 ;  /* 0x0000001ebaf37c20 */ /* 0x000fe20008410000 */
[----:B------:R-:W-:Y:S01]  /*1aa0*/  FFMA.FTZ R186, R0, R201, RZ ;  /* 0x000000c900ba7223 */ /* 0x000fe200000100ff */
[----:B0-----:R-:W-:-:S03]  /*1ab0*/  FADD.FTZ R187, RZ, R201 ;  /* 0x000000c9ffbb7221 */ /* 0x001fc60000010000 */
[----:B------:R-:W-:Y:S01]  /*1ac0*/  FFMA.FTZ R186, R251, R250, R186 ;  /* 0x000000fafbba7223 */ /* 0x000fe200000100ba */
[----:B------:R-:W-:-:S03]  /*1ad0*/  FADD.FTZ R187, R187, R250 ;  /* 0x000000fabbbb7221 */ /* 0x000fc60000010000 */
[----:B------:R-:W-:Y:S01]  /*1ae0*/  FFMA.FTZ R186, R249, R248, R186 ;  /* 0x000000f8f9ba7223 */ /* 0x000fe200000100ba */
[----:B------:R-:W-:-:S03]  /*1af0*/  FADD.FTZ R187, R187, R248 ;  /* 0x000000f8bbbb7221 */ /* 0x000fc60000010000 */
[----:B------:R-:W-:-:S04]  /*1b00*/  FFMA.FTZ R186, R247, R246, R186 ;  /* 0x000000f6f7ba7223 */ /* 0x000fc800000100ba */
[----:B------:R-:W-:Y:S01]  /*1b10*/  FFMA.FTZ R186, R245, R244, R186 ;  /* 0x000000f4f5ba7223 */ /* 0x000fe200000100ba */
[----:B------:R-:W-:Y:S02]  /*1b20*/  IADD3 R214, PT, PT, R214, 0x80, RZ ;  /* 0x00000080d6d67810 */ /* 0x000fe40007ffe0ff */
[----:B------:R-:W-:Y:S01]  /*1b30*/  IADD3 R200, PT, PT, R200, 0x80, RZ ;  /* 0x00000080c8c87810 */ /* 0x000fe20007ffe0ff */
[-C--:B----4-:R-:W-:Y:S01]  /*1b40*/  FFMA.FTZ R241, R243, R190.reuse, R241 ;  /* 0x000000bef3f17223 */ /* 0x090fe200000100f1 */
[----:B--2---:R-:W-:Y:S01]  /*1b50*/  FMUL.FTZ R242, R240, R190 ;  /* 0x000000bef0f27220 */ /* 0x004fe20000410000 */
[----:B---3--:R-:W-:-:S05]  /*1b60*/  FADD.FTZ R189, R189, R190 ;  /* 0x000000bebdbd7221 */ /* 0x008fca0000010000 */
[----:B------:R-:W-:Y:S04]  /*1b70*/  STL [R1+0x3c], R189 ;  /* 0x00003cbd01007387 */ /* 0x000fe80000100800 */
[----:B------:R0:W-:Y:S01]  /*1b80*/  STL [R1+0xdc], R241 ;  /* 0x0000dcf101007387 */ /* 0x0001e20000100800 */
[----:B------:R-:W-:Y:S01]  /*1b90*/  FADD.FTZ R216, R216, R195 ;  /* 0x000000c3d8d87221 */ /* 0x000fe20000010000 */
[----:B0-----:R-:W-:Y:S01]  /*1ba0*/  FMUL.FTZ R241, R185, UR30 ;  /* 0x0000001eb9f17c20 */ /* 0x001fe20008410000 */
[----:B------:R-:W-:Y:S01]  /*1bb0*/  FADD.FTZ R185, R187, R246 ;  /* 0x000000f6bbb97221 */ /* 0x000fe20000010000 */
[----:B------:R-:W-:Y:S02]  /*1bc0*/  FMUL.FTZ R187, R184, UR30 ;  /* 0x0000001eb8bb7c20 */ /* 0x000fe40008410000 */
[----:B------:R-:W-:Y:S01]  /*1bd0*/  FFMA.FTZ R215, R241, R195, R215 ;  /* 0x000000c3f1d77223 */ /* 0x000fe200000100d7 */
[----:B------:R-:W-:Y:S01]  /*1be0*/  FADD.FTZ R193, R193, R191 ;  /* 0x000000bfc1c17221 */ /* 0x000fe20000010000 */
[----:B------:R-:W-:Y:S01]  /*1bf0*/  FFMA.FTZ R184, R243, R242, R186 ;  /* 0x000000f2f3b87223 */ /* 0x000fe200000100ba */
[-C--:B------:R-:W-:Y:S01]  /*1c00*/  FFMA.FTZ R192, R187, R191.reuse, R192 ;  /* 0x000000bfbbc07223 */ /* 0x080fe200000100c0 */
[----:B------:R-:W-:Y:S01]  /*1c10*/  STL [R1+0x40], R216 ;  /* 0x000040d801007387 */ /* 0x000fe20000100800 */
[----:B------:R-:W-:-:S03]  /*1c20*/  FMUL.FTZ R186, R188, R191 ;  /* 0x000000bfbcba7220 */ /* 0x000fc60000410000 */
[----:B------:R0:W-:Y:S04]  /*1c30*/  STL [R1+0xe0], R215 ;  /* 0x0000e0d701007387 */ /* 0x0001e80000100800 */
[----:B------:R1:W-:Y:S04]  /*1c40*/  STL [R1+0x20], R187 ;  /* 0x000020bb01007387 */ /* 0x0003e80000100800 */
[----:B------:R1:W-:Y:S04]  /*1c50*/  STL [R1+0x44], R193 ;  /* 0x000044c101007387 */ /* 0x0003e80000100800 */
[----:B------:R1:W-:Y:S04]  /*1c60*/  STL [R1+0xe4], R192 ;  /* 0x0000e4c001007387 */ /* 0x0003e80000100800 */
[----:B------:R1:W-:Y:S01]  /*1c70*/  STL [R1+0x1c], R186 ;  /* 0x00001cba01007387 */ /* 0x0003e20000100800 */
[----:B------:R-:W-:Y:S01]  /*1c80*/  FADD.FTZ R185, R185, R244 ;  /* 0x000000f4b9b97221 */ /* 0x000fe20000010000 */
[----:B------:R-:W-:-:S03]  /*1c90*/  FMUL.FTZ R240, R194, R195 ;  /* 0x000000c3c2f07220 */ /* 0x000fc60000410000 */
[----:B------:R-:W-:Y:S01]  /*1ca0*/  FADD.FTZ R185, R185, R242 ;  /* 0x000000f2b9b97221 */ /* 0x000fe20000010000 */
[----:B------:R-:W-:-:S03]  /*1cb0*/  FFMA.FTZ R184, R241, R240, R184 ;  /* 0x000000f0f1b87223 */ /* 0x000fc600000100b8 */
[----:B------:R-:W-:Y:S01]  /*1cc0*/  FADD.FTZ R185, R185, R240 ;  /* 0x000000f0b9b97221 */ /* 0x000fe20000010000 */
[----:B0-----:R-:W-:-:S03]  /*1cd0*/  FFMA.FTZ R215, R187, R186, R184 ;  /* 0x000000babbd77223 */ /* 0x001fc600000100b8 */
[----:B-1----:R-:W-:-:S07]  /*1ce0*/  FADD.FTZ R216, R185, R186 ;  /* 0x000000bab9d87221 */ /* 0x002fce0000010000 */
.L_x_14168:
[----:B------:R-:W-:Y:S05]  /*1cf0*/  BSYNC.RECONVERGENT B1 ;  /* 0x0000000000017941 */ /* 0x000fea0003800200 */
.L_x_14167:
[----:B------:R-:W-:Y:S04]  /*1d00*/  BSSY.RECONVERGENT B1, `(.L_x_14169) ;  /* 0x0000078000017945 */ /* 0x000fe80003800200 */
[----:B------:R-:W-:Y:S05]  /*1d10*/  @!P4 BRA `(.L_x_14170) ;  /* 0x0000000400d8c947 */ /* 0x000fea0003800000 */
[----:B------:R-:W0:Y:S01]  /*1d20*/  LDC.64 R188, c[0x0][0x428] ;  /* 0x00010a00ffbc7b82 */ /* 0x000e220000000a00 */
[----:B-----5:R1:W-:Y:S04]  /*1d30*/  STL [R1+0x19c], R2 ;  /* 0x00019c0201007387 */ /* 0x0203e80000100800 */
[----:B------:R2:W-:Y:S03]  /*1d40*/  STL [R1+0x198], R0 ;  /* 0x0001980001007387 */ /* 0x0005e60000100800 */
[----:B------:R-:W3:Y:S01]  /*1d50*/  LDC.64 R18, c[0x0][0x3a8] ;  /* 0x0000ea00ff127b82 */ /* 0x000ee20000000a00 */
[----:B-1----:R-:W4:Y:S04]  /*1d60*/  LDL.LU R2, [R1+0x28] ;  /* 0x0000280001027983 */ /* 0x002f280000300800 */
[----:B--2---:R-:W2:Y:S04]  /*1d70*/  LDL.LU R0, [R1+0xc8] ;  /* 0x0000c80001007983 */ /* 0x004ea80000300800 */
[----:B------:R-:W2:Y:S01]  /*1d80*/  LDL R239, [R1+0x168] ;  /* 0x0001680001ef7983 */ /* 0x000ea20000100800 */
[----:B------:R-:W-:-:S03]  /*1d90*/  ISETP.NE.U32.AND P0, PT, RZ, UR22, PT ;  /* 0x00000016ff007c0c */ /* 0x000fc6000bf05070 */
[----:B------:R-:W2:Y:S01]  /*1da0*/  LDL R238, [R1+0x16c] ;  /* 0x00016c0001ee7983 */ /* 0x000ea20000100800 */
[----:B0-----:R-:W-:-:S03]  /*1db0*/  IMAD.WIDE.U32 R188, R214, 0x10, R188 ;  /* 0x00000010d6bc7825 */ /* 0x001fc600078e00bc */
[----:B------:R-:W2:Y:S04]  /*1dc0*/  LDL R237, [R1+0x170] ;  /* 0x0001700001ed7983 */ /* 0x000ea80000100800 */
[----:B------:R-:W4:Y:S01]  /*1dd0*/  LDG.E.128 R188, desc[UR16][R188.64] ;  /* 0x00000010bcbc7981 */ /* 0x000f22000c1e1d00 */
[C---:B---3--:R-:W-:Y:S01]  /*1de0*/  IMAD.WIDE.U32 R18, R200.reuse, 0x20, R18 ;  /* 0x00000020c8127825 */ /* 0x048fe200078e0012 */
[----:B------:R-:W-:Y:S02]  /*1df0*/  ISETP.NE.AND.EX P0, PT, RZ, UR23, PT, P0 ;  /* 0x00000017ff007c0c */ /* 0x000fe4000bf05300 */
[----:B------:R-:W3:Y:S04]  /*1e00*/  LDL.LU R236, [R1+0xd4] ;  /* 0x0000d40001ec7983 */ /* 0x000ee80000300800 */
[----:B------:R-:W2:Y:S04]  /*1e10*/  LDG.E.128 R184, desc[UR16][R18.64] ;  /* 0x0000001012b87981 */ /* 0x000ea8000c1e1d00 */
[----:B------:R0:W3:Y:S03]  /*1e20*/  LDG.E.128 R192, desc[UR16][R18.64+0x10] ;  /* 0x0000101012c07981 */ /* 0x0000e6000c1e1d00 */
[----:B0-----:R-:W0:Y:S02]  /*1e30*/  @P0 LDC.64 R18, c[0x0][0x438] ;  /* 0x00010e00ff120b82 */ /* 0x001e240000000a00 */
[----:B0-----:R-:W-:-:S05]  /*1e40*/  @P0 IMAD.WIDE.U32 R18, R200, 0x20, R18 ;  /* 0x00000020c8120825 */ /* 0x001fca00078e0012 */
[----:B------:R-:W5:Y:S04]  /*1e50*/  @P0 LDG.E.128 R24, desc[UR16][R18.64] ;  /* 0x0000001012180981 */ /* 0x000f68000c1e1d00 */
[----:B------:R0:W5:Y:S01]  /*1e60*/  @P0 LDG.E.128 R20, desc[UR16][R18.64+0x10] ;  /* 0x0000101012140981 */ /* 0x000162000c1e1d00 */
[----:B----4-:R-:W-:Y:S02]  /*1e70*/  HADD2.F32 R17, -RZ, R191.H0_H0 ;  /* 0x200000bfff117230 */ /* 0x010fe40000004100 */
[----:B------:R-:W-:Y:S02]  /*1e80*/  HADD2.F32 R233, -RZ, R188.H0_H0 ;  /* 0x200000bcffe97230 */ /* 0x000fe40000004100 */
[----:B--2---:R-:W-:Y:S01]  /*1e90*/  FADD.FTZ R199, R184, -UR32 ;  /* 0x80000020b8c77e21 */ /* 0x004fe20008010000 */
[----:B0-----:R-:W-:Y:S01]  /*1ea0*/  FADD.FTZ R19, R185, -UR32 ;  /* 0x80000020b9137e21 */ /* 0x001fe20008010000 */
[----:B------:R-:W-:Y:S01]  /*1eb0*/  FADD.FTZ R186, R186, -UR32 ;  /* 0x80000020baba7e21 */ /* 0x000fe20008010000 */
[----:B------:R-:W-:Y:S01]  /*1ec0*/  FADD.FTZ R187, R187, -UR32 ;  /* 0x80000020bbbb7e21 */ /* 0x000fe20008010000 */
[----:B---3--:R-:W-:Y:S01]  /*1ed0*/  FADD.FTZ R18, R193, -UR32 ;  /* 0x80000020c1127e21 */ /* 0x008fe20008010000 */
[----:B------:R-:W-:Y:S01]  /*1ee0*/  FADD.FTZ R185, R192, -UR32 ;  /* 0x80000020c0b97e21 */ /* 0x000fe20008010000 */
[----:B------:R-:W-:Y:S01]  /*1ef0*/  MOV R193, R17 ;  /* 0x0000001100c17202 */ /* 0x000fe20000000f00 */
[----:B------:R-:W-:Y:S01]  /*1f00*/  FMUL.FTZ R199, R199, UR30 ;  /* 0x0000001ec7c77c20 */ /* 0x000fe20008410000 */
[----:B------:R-:W2:Y:S01]  /*1f10*/  LDL R192, [R1+0x174] ;  /* 0x0001740001c07983 */ /* 0x000ea20000100800 */
[----:B------:R-:W-:Y:S01]  /*1f20*/  FADD.FTZ R17, R194, -UR32 ;  /* 0x80000020c2117e21 */ /* 0x000fe20008010000 */
[----:B------:R-:W-:Y:S01]  /*1f30*/  FADD.FTZ R184, R195, -UR32 ;  /* 0x80000020c3b87e21 */ /* 0x000fe20008010000 */
[----:B------:R-:W-:Y:S01]  /*1f40*/  FADD.FTZ R2, R2, R233 ;  /* 0x000000e902027221 */ /* 0x000fe20000010000 */
[----:B------:R-:W3:Y:S01]  /*1f50*/  LDL.LU R194, [R1+0x34] ;  /* 0x0000340001c27983 */ /* 0x000ee20000300800 */
[----:B------:R-:W-:Y:S01]  /*1f60*/  FMUL.FTZ R198, R19, UR30 ;  /* 0x0000001e13c67c20 */ /* 0x000fe20008410000 */
[----:B------:R-:W-:Y:S01]  /*1f70*/  FMUL.FTZ R197, R186, UR30 ;  /* 0x0000001ebac57c20 */ /* 0x000fe20008410000 */
[----:B------:R-:W-:Y:S01]  /*1f80*/  FFMA.FTZ R0, R199, R233, R0 ;  /* 0x000000e9c7007223 */ /* 0x000fe20000010000 */
[----:B------:R-:W4:Y:S01]  /*1f90*/  LDL.LU R195, [R1+0xd0] ;  /* 0x0000d00001c37983 */ /* 0x000f220000300800 */
[----:B------:R-:W-:-:S03]  /*1fa0*/  FMUL.FTZ R196, R187, UR30 ;  /* 0x0000001ebbc47c20 */ /* 0x000fc60008410000 */
[----:B------:R-:W2:Y:S04]  /*1fb0*/  LDL.LU R19, [R1+0x30] ;  /* 0x0000300001137983 */ /* 0x000ea80000300800 */
[----:B------:R-:W3:Y:S04]  /*1fc0*/  LDL R186, [R1+0x158] ;  /* 0x0001580001ba7983 */ /* 0x000ee80000100800 */
[----:B------:R-:W3:Y:S01]  /*1fd0*/  LDL.LU R187, [R1+0xcc] ;  /* 0x0000cc0001bb7983 */ /* 0x000ee20000300800 */
[----:B------:R-:W-:-:S03]  /*1fe0*/  FMUL.FTZ R239, R239, R233 ;  /* 0x000000e9efef7220 */ /* 0x000fc60000410000 */
[----:B------:R0:W-:Y:S04]  /*1ff0*/  STL [R1+0x28], R2 ;  /* 0x0000280201007387 */ /* 0x0001e80000100800 */
[----:B0-----:R0:W5:Y:S04]  /*2000*/  LDL.LU R2, [R1+0x19c] ;  /* 0x00019c0001027983 */ /* 0x0011680000300800 */
[----:B------:R1:W-:Y:S04]  /*2010*/  STL [R1+0xc8], R0 ;  /* 0x0000c80001007387 */ /* 0x0003e80000100800 */
[----:B-1----:R0:W5:Y:S04]  /*2020*/  LDL.LU R0, [R1+0x198] ;  /* 0x0001980001007983 */ /* 0x0021680000300800 */
[----:B------:R-:W3:Y:S01]  /*2030*/  LDL.LU R233, [R1+0x2c] ;  /* 0x00002c0001e97983 */ /* 0x000ee20000300800 */
[----:B------:R-:W-:-:S02]  /*2040*/  HADD2.F32 R188, -RZ, R188.H1_H1 ;  /* 0x300000bcffbc7230 */ /* 0x000fc40000004100 */
[----:B------:R-:W-:-:S05]  /*2050*/  HADD2.F32 R234, -RZ, R189.H0_H0 ;  /* 0x200000bdffea7230 */ /* 0x000fca0000004100 */
[----:B------:R-:W-:Y:S01]  /*2060*/  FMUL.FTZ R237, R237, R234 ;  /* 0x000000eaeded7220 */ /* 0x000fe20000410000 */
[----:B------:R-:W-:Y:S02]  /*2070*/  HADD2.F32 R189, -RZ, R189.H1_H1 ;  /* 0x300000bdffbd7230 */ /* 0x000fe40000004100 */
[----:B------:R-:W-:-:S03]  /*2080*/  FMUL.FTZ R238, R238, R188 ;  /* 0x000000bceeee7220 */ /* 0x000fc60000410000 */
[----:B------:R-:W-:Y:S01]  /*2090*/  FFMA.FTZ R236, R196, R189, R236 ;  /* 0x000000bdc4ec7223 */ /* 0x000fe200000100ec */
[----:B----4-:R-:W-:Y:S01]  /*20a0*/  FFMA.FTZ R195, R197, R234, R195 ;  /* 0x000000eac5c37223 */ /* 0x010fe200000100c3 */
[----:B--2---:R-:W-:Y:S01]  /*20b0*/  FADD.FTZ R19, R19, R234 ;  /* 0x000000ea13137221 */ /* 0x004fe20000010000 */
[----:B---3--:R-:W-:Y:S01]  /*20c0*/  FFMA.FTZ R187, R198, R188, R187 ;  /* 0x000000bcc6bb7223 */ /* 0x008fe200000100bb */
[----:B------:R-:W-:Y:S01]  /*20d0*/  FADD.FTZ R194, R194, R189 ;  /* 0x000000bdc2c27221 */ /* 0x000fe20000010000 */
[----:B------:R-:W-:-:S05]  /*20e0*/  FADD.FTZ R233, R233, R188 ;  /* 0x000000bce9e97221 */ /* 0x000fca0000010000 */
[----:B------:R1:W-:Y:S04]  /*20f0*/  STL [R1+0x2c], R233 ;  /* 0x00002ce901007387 */ /* 0x0003e80000100800 */
[----:B------:R-:W-:Y:S04]  /*2100*/  STL [R1+0xcc], R187 ;  /* 0x0000ccbb01007387 */ /* 0x000fe80000100800 */
[----:B------:R-:W2:Y:S04]  /*2110*/  LDL.LU R234, [R1+0xb8] ;  /* 0x0000b80001ea7983 */ /* 0x000ea80000300800 */
[----:B------:R-:W-:Y:S04]  /*2120*/  STL [R1+0x30], R19 ;  /* 0x0000301301007387 */ /* 0x000fe80000100800 */
[----:B------:R3:W-:Y:S04]  /*2130*/  STL [R1+0xd0], R195 ;  /* 0x0000d0c301007387 */ /* 0x0007e80000100800 */
[----:B-1----:R-:W4:Y:S04]  /*2140*/  LDL.LU R233, [R1+0xbc] ;  /* 0x0000bc0001e97983 */ /* 0x002f280000300800 */
[----:B---3--:R-:W3:Y:S04]  /*2150*/  LDL R195, [R1+0x15c] ;  /* 0x00015c0001c37983 */ /* 0x008ee80000100800 */
[----:B------:R1:W-:Y:S04]  /*2160*/  STL [R1+0x34], R194 ;  /* 0x000034c201007387 */ /* 0x0003e80000100800 */
[----:B------:R-:W3:Y:S04]  /*2170*/  LDL R187, [R1+0x160] ;  /* 0x0001600001bb7983 */ /* 0x000ee80000100800 */
[----:B------:R-:W3:Y:S04]  /*2180*/  LDL R188, [R1+0x164] ;  /* 0x0001640001bc7983 */ /* 0x000ee80000100800 */
[----:B------:R0:W-:Y:S04]  /*2190*/  STL [R1+0xd4], R236 ;  /* 0x0000d4ec01007387 */ /* 0x0001e80000100800 */
[----:B-1----:R-:W3:Y:S01]  /*21a0*/  LDL.LU R194, [R1+0xc0] ;  /* 0x0000c00001c27983 */ /* 0x002ee20000300800 */
[----:B0-----:R-:W-:-:S03]  /*21b0*/  FMUL.FTZ R236, R192, R189 ;  /* 0x000000bdc0ec7220 */ /* 0x001fc60000410000 */
[----:B------:R-:W3:Y:S01]  /*21c0*/  LDL.LU R192, [R1+0xc4] ;  /* 0x0000c40001c07983 */ /* 0x000ee20000300800 */
[----:B------:R-:W-:Y:S02]  /*21d0*/  HADD2.F32 R235, -RZ, R190.H0_H0 ;  /* 0x200000beffeb7230 */ /* 0x000fe40000004100 */
[----:B------:R-:W-:-:S03]  /*21e0*/  FMUL.FTZ R19, R185, UR30 ;  /* 0x0000001eb9137c20 */ /* 0x000fc60008410000 */
[----:B------:R-:W-:Y:S01]  /*21f0*/  FADD.FTZ R100, R100, R235 ;  /* 0x000000eb64647221 */ /* 0x000fe20000010000 */
[----:B------:R-:W-:Y:S02]  /*2200*/  HADD2.F32 R190, -RZ, R190.H1_H1 ;  /* 0x300000beffbe7230 */ /* 0x000fe40000004100 */
[----:B------:R-:W-:Y:S01]  /*2210*/  FMUL.FTZ R18, R18, UR30 ;  /* 0x0000001e12127c20 */ /* 0x000fe20008410000 */
[----:B------:R-:W-:Y:S01]  /*2220*/  FMUL.FTZ R17, R17, UR30 ;  /* 0x0000001e11117c20 */ /* 0x000fe20008410000 */
[----:B------:R-:W-:Y:S02]  /*2230*/  HADD2.F32 R191, -RZ, R191.H1_H1 ;  /* 0x300000bfffbf7230 */ /* 0x000fe40000004100 */
[----:B------:R-:W-:-:S04]  /*2240*/  FADD.FTZ R185, R216, R239 ;  /* 0x000000efd8b97221 */ /* 0x000fc80000010000 */
[----:B------:R-:W-:-:S04]  /*2250*/  FADD.FTZ R185, R185, R238 ;  /* 0x000000eeb9b97221 */ /* 0x000fc80000010000 */
[----:B------:R-:W-:-:S04]  /*2260*/  FADD.FTZ R185, R185, R237 ;  /* 0x000000edb9b97221 */ /* 0x000fc80000010000 */
[----:B------:R-:W-:Y:S01]  /*2270*/  FADD.FTZ R185, R185, R236 ;  /* 0x000000ecb9b97221 */ /* 0x000fe20000010000 */
[----:B------:R-:W-:Y:S01]  /*2280*/  FADD.FTZ R101, R101, R190 ;  /* 0x000000be65657221 */ /* 0x000fe20000010000 */
[----:B------:R-:W-:Y:S01]  /*2290*/  FADD.FTZ R102, R102, R193 ;  /* 0x000000c166667221 */ /* 0x000fe20000010000 */
[----:B------:R-:W-:Y:S01]  /*22a0*/  FADD.FTZ R103, R103, R191 ;  /* 0x000000bf67677221 */ /* 0x000fe20000010000 */
[----:B------:R-:W-:Y:S02]  /*22b0*/  IADD3 R214, PT, PT, R214, 0x80, RZ ;  /* 0x00000080d6d67810 */ /* 0x000fe40007ffe0ff */
[----:B------:R-:W-:Y:S01]  /*22c0*/  IADD3 R200, PT, PT, R200, 0x80, RZ ;  /* 0x00000080c8c87810 */ /* 0x000fe20007ffe0ff */
[-C--:B--2---:R-:W-:Y:S01]  /*22d0*/  FFMA.FTZ R234, R19, R235.reuse, R234 ;  /* 0x000000eb13ea7223 */ /* 0x084fe200000100ea */
[----:B------:R-:W-:Y:S01]  /*22e0*/  FMUL.FTZ R235, R186, R235 ;  /* 0x000000ebbaeb7220 */ /* 0x000fe20000410000 */
[----:B------:R-:W-:-:S04]  /*22f0*/  FFMA.FTZ R186, R199, R239, R215 ;  /* 0x000000efc7ba7223 */ /* 0x000fc800000100d7 */
[----:B------:R-:W-:-:S04]  /*2300*/  FFMA.FTZ R186, R198, R238, R186 ;  /* 0x000000eec6ba7223 */ /* 0x000fc800000100ba */
[----:B------:R-:W-:Y:S01]  /*2310*/  FFMA.FTZ R186, R197, R237, R186 ;  /* 0x000000edc5ba7223 */ /* 0x000fe200000100ba */
[----:B----4-:R-:W-:Y:S01]  /*2320*/  FFMA.FTZ R233, R18, R190, R233 ;  /* 0x000000be12e97223 */ /* 0x010fe200000100e9 */
[----:B------:R3:W-:Y:S02]  /*2330*/  STL [R1+0xb8], R234 ;  /* 0x0000b8ea01007387 */ /* 0x0007e40000100800 */
[----:B------:R-:W-:Y:S02]  /*2340*/  FFMA.FTZ R186, R196, R236, R186 ;  /* 0x000000ecc4ba7223 */ /* 0x000fe400000100ba */
[----:B------:R0:W-:Y:S02]  /*2350*/  STL [R1+0xbc], R233 ;  /* 0x0000bce901007387 */ /* 0x0001e40000100800 */
[----:B------:R-:W-:Y:S01]  /*2360*/  FFMA.FTZ R186, R19, R235, R186 ;  /* 0x000000eb13ba7223 */ /* 0x000fe200000100ba */
[----:B---3--:R-:W-:Y:S01]  /*2370*/  FMUL.FTZ R234, R195, R190 ;  /* 0x000000bec3ea7220 */ /* 0x008fe20000410000 */
[----:B0-----:R-:W-:Y:S01]  /*2380*/  FMUL.FTZ R233, R187, R193 ;  /* 0x000000c1bbe97220 */ /* 0x001fe20000410000 */
[----:B------:R-:W-:-:S02]  /*2390*/  FMUL.FTZ R187, R184, UR30 ;  /* 0x0000001eb8bb7c20 */ /* 0x000fc40008410000 */
[----:B------:R-:W-:Y:S01]  /*23a0*/  FFMA.FTZ R184, R18, R234, R186 ;  /* 0x000000ea12b87223 */ /* 0x000fe200000100ba */
[----:B------:R-:W-:Y:S01]  /*23b0*/  FMUL.FTZ R186, R188, R191 ;  /* 0x000000bfbcba7220 */ /* 0x000fe20000410000 */
[----:B------:R-:W-:-:S05]  /*23c0*/  FFMA.FTZ R194, R17, R193, R194 ;  /* 0x000000c111c27223 */ /* 0x000fca00000100c2 */
[----:B------:R0:W-:Y:S01]  /*23d0*/  STL [R1+0xc0], R194 ;  /* 0x0000c0c201007387 */ /* 0x0001e20000100800 */
[----:B------:R-:W-:-:S03]  /*23e0*/  FFMA.FTZ R192, R187, R191, R192 ;  /* 0x000000bfbbc07223 */ /* 0x000fc600000100c0 */
[----:B------:R0:W-:Y:S04]  /*23f0*/  STL [R1+0x4], R187 ;  /* 0x000004bb01007387 */ /* 0x0001e80000100800 */
[----:B------:R0:W-:Y:S04]  /*2400*/  STL [R1+0xc4], R192 ;  /* 0x0000c4c001007387 */ /* 0x0001e80000100800 */
[----:B------:R0:W-:Y:S01]  /*2410*/  STL [R1+0x18], R186 ;  /* 0x000018ba01007387 */ /* 0x0001e20000100800 */
[----:B------:R-:W-:-:S04]  /*2420*/  FADD.FTZ R185, R185, R235 ;  /* 0x000000ebb9b97221 */ /* 0x000fc80000010000 */
[----:B------:R-:W-:Y:S01]  /*2430*/  FADD.FTZ R185, R185, R234 ;  /* 0x000000eab9b97221 */ /* 0x000fe20000010000 */
[----:B------:R-:W-:-:S03]  /*2440*/  FFMA.FTZ R184, R17, R233, R184 ;  /* 0x000000e911b87223 */ /* 0x000fc600000100b8 */
[----:B------:R-:W-:Y:S01]  /*2450*/  FADD.FTZ R185, R185, R233 ;  /* 0x000000e9b9b97221 */ /* 0x000fe20000010000 */
[----:B------:R-:W-:-:S03]  /*2460*/  FFMA.FTZ R215, R187, R186, R184 ;  /* 0x000000babbd77223 */ /* 0x000fc600000100b8 */
[----:B0-----:R-:W-:-:S07]  /*2470*/  FADD.FTZ R216, R185, R186 ;  /* 0x000000bab9d87221 */ /* 0x001fce0000010000 */
.L_x_14170:
[----:B------:R-:W-:Y:S05]  /*2480*/  BSYNC.RECONVERGENT B1 ;  /* 0x0000000000017941 */ /* 0x000fea0003800200 */
.L_x_14169:
        /* <DEDUP_REMOVED lines=8> */
[----:B--2---:R-:W-:Y:S02]  /*2510*/  IMAD.WIDE.U32 R10, R200, 0x20, R10 ;  /* 0x00000020c80a7825 */ /* 0x004fe400078e000a */
[----:B------:R-:W2:Y:S04]  /*2520*/  LDG.E.128 R184, desc[UR16][R184.64] ;  /* 0x00000010b8b87981 */ /* 0x000ea8000c1e1d00 */
[----:B------:R-:W4:Y:S04]  /*2530*/  LDG.E.128 R188, desc[UR16][R10.64+0x10] ;  /* 0x000010100abc7981 */ /* 0x000f28000c1e1d00 */
[----:B------:R0:W3:Y:S01]  /*2540*/  LDG.E.128 R12, desc[UR16][R10.64] ;  /* 0x000000100a0c7981 */ /* 0x0000e2000c1e1d00 */
[----:B------:R-:W-:-:S03]  /*2550*/  ISETP.NE.AND.EX P0, PT, RZ, UR23, PT, P0 ;  /* 0x00000017ff007c0c */ /* 0x000fc6000bf05300 */
[----:B------:R-:W3:Y:S04]  /*2560*/  LDL R232, [R1+0x148] ;  /* 0x0001480001e87983 */ /* 0x000ee80000100800 */
[----:B------:R-:W3:Y:S06]  /*2570*/  LDL R231, [R1+0x14c] ;  /* 0x00014c0001e77983 */ /* 0x000eec0000100800 */
[----:B0-----:R-:W0:Y:S02]  /*2580*/  @P0 LDC.64 R10, c[0x0][0x438] ;  /* 0x00010e00ff0a0b82 */ /* 0x001e240000000a00 */
[----:B0-----:R-:W-:-:S05]  /*2590*/  @P0 IMAD.WIDE.U32 R10, R200, 0x20, R10 ;  /* 0x00000020c80a0825 */ /* 0x001fca00078e000a */
[----:B------:R-:W5:Y:S04]  /*25a0*/  @P0 LDG.E.128 R144, desc[UR16][R10.64] ;  /* 0x000000100a900981 */ /* 0x000f68000c1e1d00 */
[----:B------:R4:W5:Y:S01]  /*25b0*/  @P0 LDG.E.128 R148, desc[UR16][R10.64+0x10] ;  /* 0x000010100a940981 */ /* 0x000962000c1e1d00 */
[----:B--2---:R-:W-:Y:S02]  /*25c0*/  HADD2.F32 R228, -RZ, R187.H0_H0 ;  /* 0x200000bbffe47230 */ /* 0x004fe40000004100 */
[--C-:B------:R-:W-:Y:S02]  /*25d0*/  HADD2.F32 R194, -RZ, R185.reuse.H0_H0 ;  /* 0x200000b9ffc27230 */ /* 0x100fe40000004100 */
[----:B----4-:R-:W-:Y:S01]  /*25e0*/  FADD.FTZ R11, R189, -UR32 ;  /* 0x80000020bd0b7e21 */ /* 0x010fe20008010000 */
[----:B------:R-:W-:Y:S01]  /*25f0*/  HADD2.F32 R195, -RZ, R185.H1_H1 ;  /* 0x300000b9ffc37230 */ /* 0x000fe20000004100 */
[----:B------:R-:W2:Y:S01]  /*2600*/  LDL R189, [R1+0x144] ;  /* 0x0001440001bd7983 */ /* 0x000ea20000100800 */
[----:B------:R-:W-:Y:S01]  /*2610*/  FADD.FTZ R10, R190, -UR32 ;  /* 0x80000020be0a7e21 */ /* 0x000fe20008010000 */
[----:B---3--:R-:W-:Y:S01]  /*2620*/  FADD.FTZ R16, R12, -UR32 ;  /* 0x800000200c107e21 */ /* 0x008fe20008010000 */
[----:B------:R-:W-:Y:S01]  /*2630*/  FADD.FTZ R13, R13, -UR32 ;  /* 0x800000200d0d7e21 */ /* 0x000fe20008010000 */
[----:B------:R-:W-:Y:S01]  /*2640*/  FADD.FTZ R12, R15, -UR32 ;  /* 0x800000200f0c7e21 */ /* 0x000fe20008010000 */
[----:B------:R-:W3:Y:S01]  /*2650*/  LDL.LU R230, [R1+0xb0] ;  /* 0x0000b00001e67983 */ /* 0x000ee20000300800 */
[----:B------:R-:W-:-:S02]  /*2660*/  HADD2.F32 R193, -RZ, R184.H0_H0 ;  /* 0x200000b8ffc17230 */ /* 0x000fc40000004100 */
[----:B------:R-:W-:Y:S01]  /*2670*/  FADD.FTZ R185, R188, -UR32 ;  /* 0x80000020bcb97e21 */ /* 0x000fe20008010000 */
[----:B------:R-:W-:Y:S01]  /*2680*/  HADD2.F32 R192, -RZ, R184.H1_H1 ;  /* 0x300000b8ffc07230 */ /* 0x000fe20000004100 */
[----:B------:R-:W4:Y:S01]  /*2690*/  LDL R190, [R1+0x150] ;  /* 0x0001500001be7983 */ /* 0x000f220000100800 */
[----:B------:R-:W-:Y:S01]  /*26a0*/  FADD.FTZ R184, R191, -UR32 ;  /* 0x80000020bfb87e21 */ /* 0x000fe20008010000 */
[----:B------:R-:W-:Y:S02]  /*26b0*/  MOV R191, R228 ;  /* 0x000000e400bf7202 */ /* 0x000fe40000000f00 */
[----:B------:R-:W2:Y:S01]  /*26c0*/  LDL.LU R188, [R1+0xb4] ;  /* 0x0000b40001bc7983 */ /* 0x000ea20000300800 */
[--C-:B------:R-:W-:Y:S02]  /*26d0*/  HADD2.F32 R226, -RZ, R186.reuse.H0_H0 ;  /* 0x200000baffe27230 */ /* 0x100fe40000004100 */
[----:B------:R-:W-:Y:S01]  /*26e0*/  FMUL.FTZ R15, R13, UR30 ;  /* 0x0000001e0d0f7c20 */ /* 0x000fe20008410000 */
[----:B------:R-:W-:Y:S01]  /*26f0*/  HADD2.F32 R227, -RZ, R186.H1_H1 ;  /* 0x300000baffe37230 */ /* 0x000fe20000004100 */
[----:B------:R-:W4:Y:S01]  /*2700*/  LDL R229, [R1+0x154] ;  /* 0x0001540001e57983 */ /* 0x000f220000100800 */
[----:B------:R-:W-:-:S03]  /*2710*/  FMUL.FTZ R13, R12, UR30 ;  /* 0x0000001e0c0d7c20 */ /* 0x000fc60008410000 */
[----:B------:R-:W4:Y:S04]  /*2720*/  LDL.LU R228, [R1+0x98] ;  /* 0x0000980001e47983 */ /* 0x000f280000300800 */
[----:B------:R-:W4:Y:S04]  /*2730*/  LDL R186, [R1+0x138] ;  /* 0x0001380001ba7983 */ /* 0x000f280000100800 */
[----:B------:R-:W4:Y:S01]  /*2740*/  LDL.LU R12, [R1+0xac] ;  /* 0x0000ac00010c7983 */ /* 0x000f220000300800 */
[----:B------:R-:W-:Y:S01]  /*2750*/  FADD.FTZ R14, R14, -UR32 ;  /* 0x800000200e0e7e21 */ /* 0x000fe20008010000 */
[----:B------:R-:W-:-:S03]  /*2760*/  FMUL.FTZ R16, R16, UR30 ;  /* 0x0000001e10107c20 */ /* 0x000fc60008410000 */
[----:B------:R-:W-:Y:S01]  /*2770*/  FMUL.FTZ R14, R14, UR30 ;  /* 0x0000001e0e0e7c20 */ /* 0x000fe20008410000 */
[-C--:B------:R-:W-:Y:S01]  /*2780*/  FFMA.FTZ R0, R16, R193.reuse, R0 ;  /* 0x000000c110007223 */ /* 0x080fe20000010000 */
[----:B------:R-:W-:Y:S01]  /*2790*/  FADD.FTZ R96, R96, R193 ;  /* 0x000000c160607221 */ /* 0x000fe20000010000 */
[----:B------:R-:W-:-:S03]  /*27a0*/  FMUL.FTZ R232, R232, R193 ;  /* 0x000000c1e8e87220 */ /* 0x000fc60000410000 */
[----:B------:R0:W-:Y:S01]  /*27b0*/  STL [R1+0xa8], R0 ;  /* 0x0000a80001007387 */ /* 0x0001e20000100800 */
[----:B------:R-:W-:-:S03]  /*27c0*/  FADD.FTZ R98, R98, R194 ;  /* 0x000000c262627221 */ /* 0x000fc60000010000 */
[----:B0-----:R0:W5:Y:S04]  /*27d0*/  LDL.LU R0, [R1+0x198] ;  /* 0x0001980001007983 */ /* 0x0011680000300800 */
[----:B------:R-:W4:Y:S01]  /*27e0*/  LDL R193, [R1+0x13c] ;  /* 0x00013c0001c17983 */ /* 0x000f220000100800 */
[----:B------:R-:W-:Y:S01]  /*27f0*/  FADD.FTZ R97, R97, R192 ;  /* 0x000000c061617221 */ /* 0x000fe20000010000 */
[----:B------:R-:W-:Y:S01]  /*2800*/  FMUL.FTZ R231, R231, R192 ;  /* 0x000000c0e7e77220 */ /* 0x000fe20000410000 */
[----:B---3--:R-:W-:Y:S01]  /*2810*/  FFMA.FTZ R230, R14, R194, R230 ;  /* 0x000000c20ee67223 */ /* 0x008fe200000100e6 */
[----:B--2---:R-:W-:Y:S01]  /*2820*/  FFMA.FTZ R188, R13, R195, R188 ;  /* 0x000000c30dbc7223 */ /* 0x004fe200000100bc */
[----:B----4-:R-:W-:-:S05]  /*2830*/  FFMA.FTZ R12, R15, R192, R12 ;  /* 0x000000c00f0c7223 */ /* 0x010fca000001000c */
[----:B------:R-:W-:Y:S04]  /*2840*/  STL [R1+0xac], R12 ;  /* 0x0000ac0c01007387 */ /* 0x000fe80000100800 */
[----:B------:R1:W-:Y:S02]  /*2850*/  STL [R1+0xb0], R230 ;  /* 0x0000b0e601007387 */ /* 0x0003e40000100800 */
[----:B-1----:R-:W-:Y:S02]  /*2860*/  FMUL.FTZ R230, R190, R194 ;  /* 0x000000c2bee67220 */ /* 0x002fe40000410000 */
[----:B------:R-:W2:Y:S04]  /*2870*/  LDL.LU R194, [R1+0x9c] ;  /* 0x00009c0001c27983 */ /* 0x000ea80000300800 */
[----:B------:R1:W-:Y:S04]  /*2880*/  STL [R1+0xb4], R188 ;  /* 0x0000b4bc01007387 */ /* 0x0003e80000100800 */
[----:B-1----:R-:W3:Y:S04]  /*2890*/  LDL R188, [R1+0x140] ;  /* 0x0001400001bc7983 */ /* 0x002ee80000100800 */
[----:B------:R-:W4:Y:S04]  /*28a0*/  LDL.LU R190, [R1+0xa4] ;  /* 0x0000a40001be7983 */ /* 0x000f280000300800 */
[----:B------:R-:W4:Y:S01]  /*28b0*/  LDL.LU R192, [R1+0xa0] ;  /* 0x0000a00001c07983 */ /* 0x000f220000300800 */
[----:B------:R-:W-:-:S04]  /*28c0*/  FMUL.FTZ R12, R185, UR30 ;  /* 0x0000001eb90c7c20 */ /* 0x000fc80008410000 */
[----:B------:R-:W-:-:S05]  /*28d0*/  FFMA.FTZ R228, R12, R226, R228 ;  /* 0x000000e20ce47223 */ /* 0x000fca00000100e4 */
[----:B------:R1:W-:Y:S01]  /*28e0*/  STL [R1+0x98], R228 ;  /* 0x000098e401007387 */ /* 0x0003e20000100800 */
[----:B------:R-:W-:Y:S01]  /*28f0*/  FMUL.FTZ R229, R229, R195 ;  /* 0x000000c3e5e57220 */ /* 0x000fe20000410000 */
[----:B-1----:R-:W-:Y:S01]  /*2900*/  FMUL.FTZ R228, R186, R226 ;  /* 0x000000e2bae47220 */ /* 0x002fe20000410000 */
[----:B------:R-:W-:-:S04]  /*2910*/  FFMA.FTZ R186, R16, R232, R215 ;  /* 0x000000e810ba7223 */ /* 0x000fc800000100d7 */
[----:B------:R-:W-:Y:S01]  /*2920*/  FFMA.FTZ R186, R15, R231, R186 ;  /* 0x000000e70fba7223 */ /* 0x000fe200000100ba */
[----:B------:R-:W-:-:S03]  /*2930*/  FMUL.FTZ R11, R11, UR30 ;  /* 0x0000001e0b0b7c20 */ /* 0x000fc60008410000 */
[----:B------:R-:W-:Y:S01]  /*2940*/  FFMA.FTZ R186, R14, R230, R186 ;  /* 0x000000e60eba7223 */ /* 0x000fe200000100ba */
[----:B------:R-:W-:Y:S01]  /*2950*/  FADD.FTZ R92, R92, R226 ;  /* 0x000000e25c5c7221 */ /* 0x000fe20000010000 */
[----:B------:R-:W-:Y:S02]  /*2960*/  FMUL.FTZ R10, R10, UR30 ;  /* 0x0000001e0a0a7c20 */ /* 0x000fe40008410000 */
[----:B------:R-:W-:Y:S01]  /*2970*/  FFMA.FTZ R186, R13, R229, R186 ;  /* 0x000000e50dba7223 */ /* 0x000fe200000100ba */
[----:B------:R-:W-:Y:S02]  /*2980*/  HADD2.F32 R187, -RZ, R187.H1_H1 ;  /* 0x300000bbffbb7230 */ /* 0x000fe40000004100 */
[----:B------:R-:W-:Y:S01]  /*2990*/  FADD.FTZ R93, R93, R227 ;  /* 0x000000e35d5d7221 */ /* 0x000fe20000010000 */
[----:B------:R-:W-:Y:S01]  /*29a0*/  FFMA.FTZ R186, R12, R228, R186 ;  /* 0x000000e40cba7223 */ /* 0x000fe200000100ba */
[----:B------:R-:W-:-:S04]  /*29b0*/  FADD.FTZ R185, R216, R232 ;  /* 0x000000e8d8b97221 */ /* 0x000fc80000010000 */
        /* <DEDUP_REMOVED lines=10> */
[----:B------:R-:W-:-:S04]  /*2a60*/  FMUL.FTZ R227, R193, R227 ;  /* 0x000000e3c1e37220 */ /* 0x000fc80000410000 */
[----:B------:R0:W-:Y:S01]  /*2a70*/  STL [R1+0x9c], R194 ;  /* 0x00009cc201007387 */ /* 0x0001e20000100800 */
[----:B---3--:R-:W-:Y:S01]  /*2a80*/  FMUL.FTZ R226, R188, R191 ;  /* 0x000000bfbce27220 */ /* 0x008fe20000410000 */
[----:B------:R-:W-:Y:S01]  /*2a90*/  FMUL.FTZ R188, R184, UR30 ;  /* 0x0000001eb8bc7c20 */ /* 0x000fe20008410000 */
[----:B------:R-:W-:Y:S01]  /*2aa0*/  FFMA.FTZ R184, R11, R227, R186 ;  /* 0x000000e30bb87223 */ /* 0x000fe200000100ba */
[-C--:B------:R-:W-:Y:S02]  /*2ab0*/  FMUL.FTZ R186, R189, R187.reuse ;  /* 0x000000bbbdba7220 */ /* 0x080fe40000410000 */
[----:B----4-:R-:W-:Y:S01]  /*2ac0*/  FFMA.FTZ R190, R188, R187, R190 ;  /* 0x000000bbbcbe7223 */ /* 0x010fe200000100be */
[----:B------:R-:W-:-:S05]  /*2ad0*/  FFMA.FTZ R192, R10, R191, R192 ;  /* 0x000000bf0ac07223 */ /* 0x000fca00000100c0 */
[----:B------:R0:W-:Y:S04]  /*2ae0*/  STL [R1+0xa0], R192 ;  /* 0x0000a0c001007387 */ /* 0x0001e80000100800 */
[----:B------:R0:W-:Y:S04]  /*2af0*/  STL [R1], R188 ;  /* 0x000000bc01007387 */ /* 0x0001e80000100800 */
[----:B------:R0:W-:Y:S04]  /*2b00*/  STL [R1+0xa4], R190 ;  /* 0x0000a4be01007387 */ /* 0x0001e80000100800 */
[----:B------:R0:W-:Y:S01]  /*2b10*/  STL [R1+0x14], R186 ;  /* 0x000014ba01007387 */ /* 0x0001e20000100800 */
[----:B------:R-:W-:Y:S01]  /*2b20*/  FADD.FTZ R185, R185, R227 ;  /* 0x000000e3b9b97221 */ /* 0x000fe20000010000 */
[----:B------:R-:W-:-:S03]  /*2b30*/  FFMA.FTZ R184, R10, R226, R184 ;  /* 0x000000e20ab87223 */ /* 0x000fc600000100b8 */
[----:B------:R-:W-:Y:S01]  /*2b40*/  FADD.FTZ R185, R185, R226 ;  /* 0x000000e2b9b97221 */ /* 0x000fe20000010000 */
[----:B------:R-:W-:-:S03]  /*2b50*/  FFMA.FTZ R215, R188, R186, R184 ;  /* 0x000000babcd77223 */ /* 0x000fc600000100b8 */
[----:B------:R-:W-:-:S07]  /*2b60*/  FADD.FTZ R216, R185, R186 ;  /* 0x000000bab9d87221 */ /* 0x000fce0000010000 */
.L_x_14172:
[----:B------:R-:W-:Y:S05]  /*2b70*/  BSYNC.RECONVERGENT B1 ;  /* 0x0000000000017941 */ /* 0x000fea0003800200 */
.L_x_14171:
[----:B------:R-:W-:Y:S04]  /*2b80*/  BSSY.RECONVERGENT B1, `(.L_x_14173) ;  /* 0x000006e000017945 */ /* 0x000fe80003800200 */
[----:B------:R-:W-:Y:S05]  /*2b90*/  @!P1 BRA `(.L_x_14174) ;  /* 0x0000000400b09947 */ /* 0x000fea0003800000 */
[----:B------:R-:W1:Y:S01]  /*2ba0*/  LDC.64 R184, c[0x0][0x428] ;  /* 0x00010a00ffb87b82 */ /* 0x000e620000000a00 */
[----:B-----5:R2:W-:Y:S07]  /*2bb0*/  STL [R1+0x19c], R2 ;  /* 0x00019c0201007387 */ /* 0x0205ee0000100800 */
[----:B------:R-:W3:Y:S01]  /*2bc0*/  LDC.64 R8, c[0x0][0x3a8] ;  /* 0x0000ea00ff087b82 */ /* 0x000ee20000000a00 */
[----:B------:R-:W-:Y:S01]  /*2bd0*/  ISETP.NE.U32.AND P0, PT, RZ, UR22, PT ;  /* 0x00000016ff007c0c */ /* 0x000fe2000bf05070 */
[----:B--2---:R-:W2:Y:S01]  /*2be0*/  LDL.LU R2, [R1+0x88] ;  /* 0x0000880001027983 */ /* 0x004ea20000300800 */
[----:B-1----:R-:W-:-:S04]  /*2bf0*/  IMAD.WIDE.U32 R184, R214, 0x10, R184 ;  /* 0x00000010d6b87825 */ /* 0x002fc800078e00b8 */
[----:B---3--:R-:W-:Y:S02]  /*2c00*/  IMAD.WIDE.U32 R8, R200, 0x20, R8 ;  /* 0x00000020c8087825 */ /* 0x008fe400078e0008 */
[----:B0-----:R-:W3:Y:S04]  /*2c10*/  LDG.E.128 R184, desc[UR16][R184.64] ;  /* 0x00000010b8b87981 */ /* 0x001ee8000c1e1d00 */
[----:B------:R-:W4:Y:S04]  /*2c20*/  LDG.E.128 R4, desc[UR16][R8.64] ;  /* 0x0000001008047981 */ /* 0x000f28000c1e1d00 */
[----:B------:R0:W2:Y:S01]  /*2c30*/  LDG.E.128 R188, desc[UR16][R8.64+0x10] ;  /* 0x0000101008bc7981 */ /* 0x0000a2000c1e1d00 */
[----:B------:R-:W-:-:S03]  /*2c40*/  ISETP.NE.AND.EX P0, PT, RZ, UR23, PT, P0 ;  /* 0x00000017ff007c0c */ /* 0x000fc6000bf05300 */
[----:B------:R-:W2:Y:S04]  /*2c50*/  LDL R225, [R1+0x128] ;  /* 0x0001280001e17983 */ /* 0x000ea80000100800 */
[----:B------:R1:W-:Y:S06]  /*2c60*/  STL [R1+0x198], R0 ;  /* 0x0001980001007387 */ /* 0x0003ec0000100800 */
[----:B0-----:R-:W0:Y:S01]  /*2c70*/  @P0 LDC.64 R8, c[0x0][0x438] ;  /* 0x00010e00ff080b82 */ /* 0x001e220000000a00 */
[----:B-1----:R-:W2:Y:S04]  /*2c80*/  LDL.LU R0, [R1+0x8c] ;  /* 0x00008c0001007983 */ /* 0x002ea80000300800 */
[----:B------:R-:W2:Y:S04]  /*2c90*/  LDL R224, [R1+0x12c] ;  /* 0x00012c0001e07983 */ /* 0x000ea80000100800 */
[----:B------:R-:W2:Y:S04]  /*2ca0*/  LDL R223, [R1+0x130] ;  /* 0x0001300001df7983 */ /* 0x000ea80000100800 */
[----:B------:R-:W2:Y:S01]  /*2cb0*/  LDL R222, [R1+0x134] ;  /* 0x0001340001de7983 */ /* 0x000ea20000100800 */
[----:B0-----:R-:W-:-:S05]  /*2cc0*/  @P0 IMAD.WIDE.U32 R8, R200, 0x20, R8 ;  /* 0x00000020c8080825 */ /* 0x001fca00078e0008 */
[----:B------:R-:W5:Y:S04]  /*2cd0*/  @P0 LDG.E.128 R152, desc[UR16][R8.64] ;  /* 0x0000001008980981 */ /* 0x000f68000c1e1d00 */
[----:B------:R0:W5:Y:S01]  /*2ce0*/  @P0 LDG.E.128 R156, desc[UR16][R8.64+0x10] ;  /* 0x00001010089c0981 */ /* 0x000162000c1e1d00 */
[--C-:B---3--:R-:W-:Y:S02]  /*2cf0*/  HADD2.F32 R195, -RZ, R185.reuse.H0_H0 ;  /* 0x200000b9ffc37230 */ /* 0x108fe40000004100 */
[----:B------:R-:W-:Y:S02]  /*2d00*/  HADD2.F32 R219, -RZ, R185.H1_H1 ;  /* 0x300000b9ffdb7230 */ /* 0x000fe40000004100 */
[----:B----4-:R-:W-:Y:S01]  /*2d10*/  FADD.FTZ R5, R5, -UR32 ;  /* 0x8000002005057e21 */ /* 0x010fe20008010000 */
[----:B0-----:R-:W-:Y:S01]  /*2d20*/  FADD.FTZ R9, R4, -UR32 ;  /* 0x8000002004097e21 */ /* 0x001fe20008010000 */
[----:B------:R-:W-:-:S02]  /*2d30*/  HADD2.F32 R221, -RZ, R186.H0_H0 ;  /* 0x200000baffdd7230 */ /* 0x000fc40000004100 */
[----:B------:R-:W-:Y:S02]  /*2d40*/  HADD2.F32 R220, -RZ, R186.H1_H1 ;  /* 0x300000baffdc7230 */ /* 0x000fe40000004100 */
[----:B--2---:R-:W-:Y:S01]  /*2d50*/  FADD.FTZ R185, R188, -UR32 ;  /* 0x80000020bcb97e21 */ /* 0x004fe20008010000 */
[----:B------:R-:W2:Y:S01]  /*2d60*/  LDL R186, [R1+0x118] ;  /* 0x0001180001ba7983 */ /* 0x000ea20000100800 */
[----:B------:R-:W-:Y:S01]  /*2d70*/  FADD.FTZ R4, R189, -UR32 ;  /* 0x80000020bd047e21 */ /* 0x000fe20008010000 */
[--C-:B------:R-:W-:Y:S02]  /*2d80*/  HADD2.F32 R194, -RZ, R184.reuse.H0_H0 ;  /* 0x200000b8ffc27230 */ /* 0x100fe40000004100 */
[----:B------:R-:W-:Y:S01]  /*2d90*/  FADD.FTZ R3, R190, -UR32 ;  /* 0x80000020be037e21 */ /* 0x000fe20008010000 */
[----:B------:R-:W3:Y:S01]  /*2da0*/  LDL R188, [R1+0x124] ;  /* 0x0001240001bc7983 */ /* 0x000ee20000100800 */
[----:B------:R-:W-:Y:S02]  /*2db0*/  HADD2.F32 R193, -RZ, R184.H1_H1 ;  /* 0x300000b8ffc17230 */ /* 0x000fe40000004100 */
[----:B------:R-:W-:Y:S01]  /*2dc0*/  FADD.FTZ R184, R191, -UR32 ;  /* 0x80000020bfb87e21 */ /* 0x000fe20008010000 */
[----:B------:R-:W4:Y:S01]  /*2dd0*/  LDL.LU R189, [R1+0x84] ;  /* 0x0000840001bd7983 */ /* 0x000f220000300800 */
[----:B------:R-:W-:-:S03]  /*2de0*/  FMUL.FTZ R8, R5, UR30 ;  /* 0x0000001e05087c20 */ /* 0x000fc60008410000 */
[----:B------:R-:W3:Y:S04]  /*2df0*/  LDL R190, [R1+0x120] ;  /* 0x0001200001be7983 */ /* 0x000ee80000100800 */
[----:B------:R-:W2:Y:S04]  /*2e00*/  LDL.LU R191, [R1+0x80] ;  /* 0x0000800001bf7983 */ /* 0x000ea80000300800 */
[----:B------:R-:W4:Y:S01]  /*2e10*/  LDL.LU R5, [R1+0x90] ;  /* 0x0000900001057983 */ /* 0x000f220000300800 */
[----:B------:R-:W-:Y:S01]  /*2e20*/  FMUL.FTZ R9, R9, UR30 ;  /* 0x0000001e09097c20 */ /* 0x000fe20008410000 */
[----:B------:R-:W-:Y:S01]  /*2e30*/  FADD.FTZ R6, R6, -UR32 ;  /* 0x8000002006067e21 */ /* 0x000fe20008010000 */
[----:B------:R-:W-:-:S02]  /*2e40*/  FADD.FTZ R192, R7, -UR32 ;  /* 0x8000002007c07e21 */ /* 0x000fc40008010000 */
[-C--:B------:R-:W-:Y:S01]  /*2e50*/  FFMA.FTZ R2, R9, R194.reuse, R2 ;  /* 0x000000c209027223 */ /* 0x080fe20000010002 */
[----:B------:R-:W-:Y:S01]  /*2e60*/  FMUL.FTZ R7, R6, UR30 ;  /* 0x0000001e06077c20 */ /* 0x000fe20008410000 */
[----:B------:R-:W-:Y:S01]  /*2e70*/  FMUL.FTZ R6, R192, UR30 ;  /* 0x0000001ec0067c20 */ /* 0x000fe20008410000 */
[-C--:B------:R-:W-:Y:S01]  /*2e80*/  FFMA.FTZ R0, R8, R193.reuse, R0 ;  /* 0x000000c108007223 */ /* 0x080fe20000010000 */
[----:B------:R-:W3:Y:S01]  /*2e90*/  LDL R192, [R1+0x11c] ;  /* 0x00011c0001c07983 */ /* 0x000ee20000100800 */
[----:B------:R-:W-:Y:S01]  /*2ea0*/  FADD.FTZ R88, R88, R194 ;  /* 0x000000c258587221 */ /* 0x000fe20000010000 */
[----:B------:R-:W-:Y:S02]  /*2eb0*/  FMUL.FTZ R225, R225, R194 ;  /* 0x000000c2e1e17220 */ /* 0x000fe40000410000 */
[----:B------:R0:W-:Y:S01]  /*2ec0*/  STL [R1+0x88], R2 ;  /* 0x0000880201007387 */ /* 0x0001e20000100800 */
[----:B------:R-:W-:Y:S01]  /*2ed0*/  FADD.FTZ R89, R89, R193 ;  /* 0x000000c159597221 */ /* 0x000fe20000010000 */
[----:B------:R-:W-:-:S02]  /*2ee0*/  FMUL.FTZ R224, R224, R193 ;  /* 0x000000c1e0e07220 */ /* 0x000fc40000410000 */
[----:B0-----:R1:W5:Y:S04]  /*2ef0*/  LDL.LU R2, [R1+0x19c] ;  /* 0x00019c0001027983 */ /* 0x0013680000300800 */
[----:B------:R-:W3:Y:S04]  /*2f00*/  LDL.LU R194, [R1+0x7c] ;  /* 0x00007c0001c27983 */ /* 0x000ee80000300800 */
[----:B------:R0:W-:Y:S04]  /*2f10*/  STL [R1+0x8c], R0 ;  /* 0x00008c0001007387 */ /* 0x0001e80000100800 */
[----:B0-----:R1:W5:Y:S04]  /*2f20*/  LDL.LU R0, [R1+0x198] ;  /* 0x0001980001007983 */ /* 0x0013680000300800 */
[----:B------:R-:W3:Y:S01]  /*2f30*/  LDL.LU R193, [R1+0x78] ;  /* 0x0000780001c17983 */ /* 0x000ee20000300800 */
[----:B------:R-:W-:Y:S01]  /*2f40*/  FADD.FTZ R90, R90, R195 ;  /* 0x000000c35a5a7221 */ /* 0x000fe20000010000 */
[-C--:B------:R-:W-:Y:S01]  /*2f50*/  FMUL.FTZ R223, R223, R195.reuse ;  /* 0x000000c3dfdf7220 */ /* 0x080fe20000410000 */
[----:B----4-:R-:W-:-:S02]  /*2f60*/  FFMA.FTZ R5, R7, R195, R5 ;  /* 0x000000c307057223 */ /* 0x010fc40000010005 */
[----:B------:R-:W4:Y:S04]  /*2f70*/  LDL.LU R195, [R1+0x94] ;  /* 0x0000940001c37983 */ /* 0x000f280000300800 */
[----:B------:R0:W-:Y:S01]  /*2f80*/  STL [R1+0x90], R5 ;  /* 0x0000900501007387 */ /* 0x0001e20000100800 */
[----:B------:R-:W-:Y:S01]  /*2f90*/  FADD.FTZ R84, R84, R221 ;  /* 0x000000dd54547221 */ /* 0x000fe20000010000 */
[----:B0-----:R-:W-:Y:S01]  /*2fa0*/  FMUL.FTZ R5, R185, UR30 ;  /* 0x0000001eb9057c20 */ /* 0x001fe20008410000 */
[----:B------:R-:W-:Y:S01]  /*2fb0*/  FMUL.FTZ R222, R222, R219 ;  /* 0x000000dbdede7220 */ /* 0x000fe20000410000 */
[--C-:B------:R-:W-:Y:S02]  /*2fc0*/  HADD2.F32 R252, -RZ, R187.reuse.H0_H0 ;  /* 0x200000bbfffc7230 */ /* 0x100fe40000004100 */
[----:B------:R-:W-:Y:S01]  /*2fd0*/  FMUL.FTZ R4, R4, UR30 ;  /* 0x0000001e04047c20 */ /* 0x000fe20008410000 */
[----:B------:R-:W-:Y:S01]  /*2fe0*/  FMUL.FTZ R3, R3, UR30 ;  /* 0x0000001e03037c20 */ /* 0x000fe20008410000 */
[----:B------:R-:W-:Y:S01]  /*2ff0*/  FADD.FTZ R91, R91, R219 ;  /* 0x000000db5b5b7221 */ /* 0x000fe20000010000 */
[----:B------:R-:W-:-:S02]  /*3000*/  HADD2.F32 R187, -RZ, R187.H1_H1 ;  /* 0x300000bbffbb7230 */ /* 0x000fc40000004100 */
[----:B------:R-:W-:Y:S01]  /*3010*/  FADD.FTZ R85, R85, R220 ;  /* 0x000000dc55557221 */ /* 0x000fe20000010000 */
[----:B------:R-:W-:Y:S01]  /*3020*/  FADD.FTZ R86, R86, R252 ;  /* 0x000000fc56567221 */ /* 0x000fe20000010000 */
[----:B--2---:R-:W-:Y:S01]  /*3030*/  FFMA.FTZ R191, R3, R252, R191 ;  /* 0x000000fc03bf7223 */ /* 0x004fe200000100bf */
[----:B---3--:R-:W-:Y:S01]  /*3040*/  FFMA.FTZ R194, R4, R220, R194 ;  /* 0x000000dc04c27223 */ /* 0x008fe200000100c2 */
[-C--:B------:R-:W-:Y:S01]  /*3050*/  FFMA.FTZ R193, R5, R221.reuse, R193 ;  /* 0x000000dd05c17223 */ /* 0x080fe200000100c1 */
[----:B------:R-:W-:Y:S01]  /*3060*/  FMUL.FTZ R221, R186, R221 ;  /* 0x000000ddbadd7220 */ /* 0x000fe20000410000 */
[----:B------:R-:W-:-:S04]  /*3070*/  FFMA.FTZ R186, R9, R225, R215 ;  /* 0x000000e109ba7223 */ /* 0x000fc800000100d7 */
[----:B------:R-:W-:-:S04]  /*3080*/  FFMA.FTZ R186, R8, R224, R186 ;  /* 0x000000e008ba7223 */ /* 0x000fc800000100ba */
[----:B------:R-:W-:-:S04]  /*3090*/  FFMA.FTZ R186, R7, R223, R186 ;  /* 0x000000df07ba7223 */ /* 0x000fc800000100ba */
[----:B------:R-:W-:Y:S01]  /*30a0*/  FFMA.FTZ R186, R6, R222, R186 ;  /* 0x000000de06ba7223 */ /* 0x000fe200000100ba */
[----:B------:R-:W-:Y:S01]  /*30b0*/  FMUL.FTZ R220, R192, R220 ;  /* 0x000000dcc0dc7220 */ /* 0x000fe20000410000 */
[----:B------:R-:W-:Y:S02]  /*30c0*/  FADD.FTZ R185, R216, R225 ;  /* 0x000000e1d8b97221 */ /* 0x000fe40000010000 */
[----:B------:R-:W-:Y:S02]  /*30d0*/  FFMA.FTZ R186, R5, R221, R186 ;  /* 0x000000dd05ba7223 */ /* 0x000fe400000100ba */
        /* <DEDUP_REMOVED lines=8> */
[----:B----4-:R-:W-:Y:S01]  /*3160*/  FFMA.FTZ R195, R6, R219, R195 ;  /* 0x000000db06c37223 */ /* 0x010fe200000100c3 */
[----:B------:R-:W-:Y:S01]  /*3170*/  FMUL.FTZ R219, R190, R252 ;  /* 0x000000fcbedb7220 */ /* 0x000fe20000410000 */
[----:B------:R-:W-:Y:S01]  /*3180*/  FMUL.FTZ R252, R184, UR30 ;  /* 0x0000001eb8fc7c20 */ /* 0x000fe20008410000 */
[----:B------:R-:W-:Y:S01]  /*3190*/  FFMA.FTZ R184, R4, R220, R186 ;  /* 0x000000dc04b87223 */ /* 0x000fe200000100ba */
[-C--:B------:R-:W-:Y:S01]  /*31a0*/  FMUL.FTZ R186, R188, R187.reuse ;  /* 0x000000bbbcba7220 */ /* 0x080fe20000410000 */
[----:B------:R1:W-:Y:S01]  /*31b0*/  STL [R1+0x94], R195 ;  /* 0x000094c301007387 */ /* 0x0003e20000100800 */
[----:B------:R-:W-:-:S03]  /*31c0*/  FFMA.FTZ R189, R252, R187, R189 ;  /* 0x000000bbfcbd7223 */ /* 0x000fc600000100bd */
[----:B------:R1:W-:Y:S04]  /*31d0*/  STL [R1+0x78], R193 ;  /* 0x000078c101007387 */ /* 0x0003e80000100800 */
[----:B------:R1:W-:Y:S04]  /*31e0*/  STL [R1+0x7c], R194 ;  /* 0x00007cc201007387 */ /* 0x0003e80000100800 */
[----:B------:R1:W-:Y:S04]  /*31f0*/  STL [R1+0x80], R191 ;  /* 0x000080bf01007387 */ /* 0x0003e80000100800 */
[----:B------:R1:W-:Y:S04]  /*3200*/  STL [R1+0x84], R189 ;  /* 0x000084bd01007387 */ /* 0x0003e80000100800 */
[----:B------:R1:W-:Y:S01]  /*3210*/  STL [R1+0x10], R186 ;  /* 0x000010ba01007387 */ /* 0x0003e20000100800 */
[----:B------:R-:W-:Y:S01]  /*3220*/  FADD.FTZ R185, R185, R219 ;  /* 0x000000dbb9b97221 */ /* 0x000fe20000010000 */
[----:B------:R-:W-:-:S03]  /*3230*/  FFMA.FTZ R184, R3, R219, R184 ;  /* 0x000000db03b87223 */ /* 0x000fc600000100b8 */
[----:B------:R-:W-:Y:S01]  /*3240*/  FADD.FTZ R216, R185, R186 ;  /* 0x000000bab9d87221 */ /* 0x000fe20000010000 */
[----:B------:R-:W-:-:S07]  /*3250*/  FFMA.FTZ R215, R252, R186, R184 ;  /* 0x000000bafcd77223 */ /* 0x000fce00000100b8 */
.L_x_14174:
[----:B------:R-:W-:Y:S05]  /*3260*/  BSYNC.RECONVERGENT B1 ;  /* 0x0000000000017941 */ /* 0x000fea0003800200 */
.L_x_14173:
[----:B------:R-:W-:Y:S05]  /*3270*/  @!P2 BRA `(.L_x_14175) ;  /* 0x00000008003ca947 */ /* 0x000fea0003800000 */
[----:B01----:R-:W0:Y:S01]  /*3280*/  LDC.64 R192, c[0x0][0x3a8] ;  /* 0x0000ea00ffc07b82 */ /* 0x003e220000000a00 */
[----:B------:R-:W2:Y:S04]  /*3290*/  LDL R217, [R1+0x108] ;  /* 0x0001080001d97983 */ /* 0x000ea80000100800 */
[----:B------:R-:W3:Y:S03]  /*32a0*/  LDL R212, [R1+0x10c] ;  /* 0x00010c0001d47983 */ /* 0x000ee60000100800 */
[----:B------:R-:W1:Y:S01]  /*32b0*/  LDC.64 R188, c[0x0][0x428] ;  /* 0x00010a00ffbc7b82 */ /* 0x000e620000000a00 */
[----:B------:R-:W4:Y:S01]  /*32c0*/  LDL R210, [R1+0x110] ;  /* 0x0001100001d27983 */ /* 0x000f220000100800 */
[----:B0-----:R-:W-:-:S05]  /*32d0*/  IMAD.WIDE.U32 R192, R200, 0x20, R192 ;  /* 0x00000020c8c07825 */ /* 0x001fca00078e00c0 */
[----:B------:R-:W2:Y:S01]  /*32e0*/  LDG.E.128 R184, desc[UR16][R192.64] ;  /* 0x00000010c0b87981 */ /* 0x000ea2000c1e1d00 */
[----:B-1----:R-:W-:Y:S01]  /*32f0*/  IMAD.WIDE.U32 R188, R214, 0x10, R188 ;  /* 0x00000010d6bc7825 */ /* 0x002fe200078e00bc */
[----:B------:R-:W-:Y:S02]  /*3300*/  ISETP.NE.U32.AND P0, PT, RZ, UR22, PT ;  /* 0x00000016ff007c0c */ /* 0x000fe4000bf05070 */
[----:B------:R-:W4:Y:S04]  /*3310*/  LDL R214, [R1+0x104] ;  /* 0x0001040001d67983 */ /* 0x000f280000100800 */
[----:B------:R-:W3:Y:S04]  /*3320*/  LDG.E.128 R188, desc[UR16][R188.64] ;  /* 0x00000010bcbc7981 */ /* 0x000ee8000c1e1d00 */
[----:B------:R-:W4:Y:S01]  /*3330*/  LDG.E.128 R192, desc[UR16][R192.64+0x10] ;  /* 0x00001010c0c07981 */ /* 0x000f22000c1e1d00 */
[----:B------:R-:W-:-:S13]  /*3340*/  ISETP.NE.AND.EX P0, PT, RZ, UR23, PT, P0 ;  /* 0x00000017ff007c0c */ /* 0x000fda000bf05300 */
[----:B------:R-:W0:Y:S02]  /*3350*/  @P0 LDC.64 R202, c[0x0][0x438] ;  /* 0x00010e00ffca0b82 */ /* 0x000e240000000a00 */
[----:B0-----:R-:W-:-:S05]  /*3360*/  @P0 IMAD.WIDE.U32 R202, R200, 0x20, R202 ;  /* 0x00000020c8ca0825 */ /* 0x001fca00078e00ca */
[----:B------:R-:W5:Y:S04]  /*3370*/  @P0 LDG.E.128 R160, desc[UR16][R202.64] ;  /* 0x00000010caa00981 */ /* 0x000f68000c1e1d00 */
[----:B------:R0:W5:Y:S01]  /*3380*/  @P0 LDG.E.128 R164, desc[UR16][R202.64+0x10] ;  /* 0x00001010caa40981 */ /* 0x000162000c1e1d00 */
[----:B--2---:R-:W-:Y:S01]  /*3390*/  FADD.FTZ R200, R184, -UR32 ;  /* 0x80000020b8c87e21 */ /* 0x004fe20008010000 */
[----:B0-----:R-:W-:Y:S01]  /*33a0*/  FADD.FTZ R202, R185, -UR32 ;  /* 0x80000020b9ca7e21 */ /* 0x001fe20008010000 */
[----:B------:R-:W-:Y:S02]  /*33b0*/  FADD.FTZ R203, R186, -UR32 ;  /* 0x80000020bacb7e21 */ /* 0x000fe40008010000 */
[----:B------:R-:W-:Y:S01]  /*33c0*/  FMUL.FTZ R218, R200, UR30 ;  /* 0x0000001ec8da7c20 */ /* 0x000fe20008410000 */
[----:B---3--:R-:W-:-:S02]  /*33d0*/  HADD2.F32 R205, -RZ, R188.H0_H0 ;  /* 0x200000bcffcd7230 */ /* 0x008fc40000004100 */
[----:B------:R-:W-:Y:S02]  /*33e0*/  HADD2.F32 R204, -RZ, R188.H1_H1 ;  /* 0x300000bcffcc7230 */ /* 0x000fe40000004100 */
[----:B----4-:R-:W-:Y:S01]  /*33f0*/  FADD.FTZ R188, R192, -UR32 ;  /* 0x80000020c0bc7e21 */ /* 0x010fe20008010000 */
[----:B------:R-:W-:Y:S01]  /*3400*/  FADD.FTZ R186, R193, -UR32 ;  /* 0x80000020c1ba7e21 */ /* 0x000fe20008010000 */
[----:B------:R-:W2:Y:S01]  /*3410*/  LDL.LU R192, [R1+0x74] ;  /* 0x0000740001c07983 */ /* 0x000ea20000300800 */
[----:B------:R-:W-:Y:S01]  /*3420*/  FADD.FTZ R185, R194, -UR32 ;  /* 0x80000020c2b97e21 */ /* 0x000fe20008010000 */
[----:B------:R-:W-:Y:S02]  /*3430*/  FADD.FTZ R184, R195, -UR32 ;  /* 0x80000020c3b87e21 */ /* 0x000fe40008010000 */
[----:B------:R-:W3:Y:S01]  /*3440*/  LDL.LU R193, [R1+0x70] ;  /* 0x0000700001c17983 */ /* 0x000ee20000300800 */
[----:B------:R-:W-:Y:S01]  /*3450*/  FMUL.FTZ R213, R202, UR30 ;  /* 0x0000001ecad57c20 */ /* 0x000fe20008410000 */
[----:B------:R-:W-:-:S02]  /*3460*/  FMUL.FTZ R211, R203, UR30 ;  /* 0x0000001ecbd37c20 */ /* 0x000fc40008410000 */
[----:B------:R-:W4:Y:S04]  /*3470*/  LDL R194, [R1+0x114] ;  /* 0x0001140001c27983 */ /* 0x000f280000100800 */
[----:B------:R-:W4:Y:S04]  /*3480*/  LDL R195, [R1+0xfc] ;  /* 0x0000fc0001c37983 */ /* 0x000f280000100800 */
[----:B------:R-:W4:Y:S04]  /*3490*/  LDL.LU R200, [R1+0x5c] ;  /* 0x00005c0001c87983 */ /* 0x000f280000300800 */
[----:B------:R-:W4:Y:S04]  /*34a0*/  LDL.LU R202, [R1+0x6c] ;  /* 0x00006c0001ca7983 */ /* 0x000f280000300800 */
[----:B------:R-:W4:Y:S01]  /*34b0*/  LDL.LU R203, [R1+0x68] ;  /* 0x0000680001cb7983 */ /* 0x000f220000300800 */
[----:B------:R-:W-:Y:S01]  /*34c0*/  FADD.FTZ R187, R187, -UR32 ;  /* 0x80000020bbbb7e21 */ /* 0x000fe20008010000 */
[----:B------:R-:W-:Y:S01]  /*34d0*/  FADD.FTZ R80, R80, R205 ;  /* 0x000000cd50507221 */ /* 0x000fe20000010000 */
[----:B------:R-:W-:-:S02]  /*34e0*/  FMUL.FTZ R217, R217, R205 ;  /* 0x000000cdd9d97220 */ /* 0x000fc40000410000 */
[----:B------:R-:W-:Y:S02]  /*34f0*/  FMUL.FTZ R209, R187, UR30 ;  /* 0x0000001ebbd17c20 */ /* 0x000fe40008410000 */
[----:B------:R-:W4:Y:S01]  /*3500*/  LDL R187, [R1+0xf8] ;  /* 0x0000f80001bb7983 */ /* 0x000f220000100800 */
[--C-:B------:R-:W-:Y:S02]  /*3510*/  HADD2.F32 R206, -RZ, R189.reuse.H0_H0 ;  /* 0x200000bdffce7230 */ /* 0x100fe40000004100 */
[----:B------:R-:W-:-:S05]  /*3520*/  HADD2.F32 R189, -RZ, R189.H1_H1 ;  /* 0x300000bdffbd7230 */ /* 0x000fca0000004100 */
[----:B--2---:R-:W-:Y:S01]  /*3530*/  FFMA.FTZ R192, R209, R189, R192 ;  /* 0x000000bdd1c07223 */ /* 0x004fe200000100c0 */
[----:B---3--:R-:W-:Y:S01]  /*3540*/  FFMA.FTZ R193, R211, R206, R193 ;  /* 0x000000ced3c17223 */ /* 0x008fe200000100c1 */
[----:B----4-:R-:W-:Y:S02]  /*3550*/  FFMA.FTZ R203, R218, R205, R203 ;  /* 0x000000cddacb7223 */ /* 0x010fe400000100cb */
[----:B------:R-:W2:Y:S01]  /*3560*/  LDL.LU R205, [R1+0x58] ;  /* 0x0000580001cd7983 */ /* 0x000ea20000300800 */
[----:B------:R-:W-:-:S03]  /*3570*/  FFMA.FTZ R202, R213, R204, R202 ;  /* 0x000000ccd5ca7223 */ /* 0x000fc600000100ca */
[----:B------:R0:W-:Y:S04]  /*3580*/  STL [R1+0x68], R203 ;  /* 0x000068cb01007387 */ /* 0x0001e80000100800 */
[----:B------:R-:W-:Y:S04]  /*3590*/  STL [R1+0x6c], R202 ;  /* 0x00006cca01007387 */ /* 0x000fe80000100800 */
[----:B------:R-:W-:Y:S01]  /*35a0*/  STL [R1+0x70], R193 ;  /* 0x000070c101007387 */ /* 0x000fe20000100800 */
[----:B0-----:R-:W-:-:S03]  /*35b0*/  FMUL.FTZ R203, R194, R189 ;  /* 0x000000bdc2cb7220 */ /* 0x001fc60000410000 */
[----:B------:R0:W-:Y:S04]  /*35c0*/  STL [R1+0x74], R192 ;  /* 0x000074c001007387 */ /* 0x0001e80000100800 */
[----:B0-----:R-:W3:Y:S04]  /*35d0*/  LDL R192, [R1+0x100] ;  /* 0x0001000001c07983 */ /* 0x001ee80000100800 */
[----:B------:R-:W4:Y:S04]  /*35e0*/  LDL.LU R193, [R1+0x64] ;  /* 0x0000640001c17983 */ /* 0x000f280000300800 */
[----:B------:R-:W3:Y:S01]  /*35f0*/  LDL.LU R194, [R1+0x60] ;  /* 0x0000600001c27983 */ /* 0x000ee20000300800 */
[----:B------:R-:W-:-:S02]  /*3600*/  HADD2.F32 R207, -RZ, R190.H0_H0 ;  /* 0x200000beffcf7230 */ /* 0x000fc40000004100 */
[----:B------:R-:W-:Y:S01]  /*3610*/  FMUL.FTZ R202, R188, UR30 ;  /* 0x0000001ebcca7c20 */ /* 0x000fe20008410000 */
[----:B------:R-:W-:Y:S01]  /*3620*/  FMUL.FTZ R212, R212, R204 ;  /* 0x000000ccd4d47220 */ /* 0x000fe20000410000 */
[----:B------:R-:W-:Y:S01]  /*3630*/  FFMA.FTZ R188, R218, R217, R215 ;  /* 0x000000d9dabc7223 */ /* 0x000fe200000100d7 */
[----:B------:R-:W-:Y:S01]  /*3640*/  FMUL.FTZ R210, R210, R206 ;  /* 0x000000ced2d27220 */ /* 0x000fe20000410000 */
[----:B------:R-:W-:Y:S01]  /*3650*/  FADD.FTZ R81, R81, R204 ;  /* 0x000000cc51517221 */ /* 0x000fe20000010000 */
[--C-:B------:R-:W-:Y:S02]  /*3660*/  HADD2.F32 R208, -RZ, R191.reuse.H0_H0 ;  /* 0x200000bfffd07230 */ /* 0x100fe40000004100 */
[----:B------:R-:W-:Y:S01]  /*3670*/  FADD.FTZ R76, R76, R207 ;  /* 0x000000cf4c4c7221 */ /* 0x000fe20000010000 */
[----:B------:R-:W-:Y:S01]  /*3680*/  FMUL.FTZ R204, R187, R207 ;  /* 0x000000cfbbcc7220 */ /* 0x000fe20000410000 */
[----:B------:R-:W-:Y:S02]  /*3690*/  HADD2.F32 R190, -RZ, R190.H1_H1 ;  /* 0x300000beffbe7230 */ /* 0x000fe40000004100 */
[----:B------:R-:W-:Y:S01]  /*36a0*/  FADD.FTZ R82, R82, R206 ;  /* 0x000000ce52527221 */ /* 0x000fe20000010000 */
[----:B------:R-:W-:Y:S01]  /*36b0*/  FADD.FTZ R78, R78, R208 ;  /* 0x000000d04e4e7221 */ /* 0x000fe20000010000 */
[----:B------:R-:W-:-:S02]  /*36c0*/  HADD2.F32 R191, -RZ, R191.H1_H1 ;  /* 0x300000bfffbf7230 */ /* 0x000fc40000004100 */
[----:B------:R-:W-:Y:S01]  /*36d0*/  FMUL.FTZ R206, R195, R190 ;  /* 0x000000bec3ce7220 */ /* 0x000fe20000410000 */
[----:B------:R-:W-:-:S04]  /*36e0*/  FADD.FTZ R187, R216, R217 ;  /* 0x000000d9d8bb7221 */ /* 0x000fc80000010000 */
[----:B------:R-:W-:-:S04]  /*36f0*/  FADD.FTZ R187, R187, R212 ;  /* 0x000000d4bbbb7221 */ /* 0x000fc80000010000 */
[----:B------:R-:W-:Y:S01]  /*3700*/  FADD.FTZ R187, R187, R210 ;  /* 0x000000d2bbbb7221 */ /* 0x000fe20000010000 */
[----:B------:R-:W-:Y:S01]  /*3710*/  FADD.FTZ R83, R83, R189 ;  /* 0x000000bd53537221 */ /* 0x000fe20000010000 */
[----:B------:R-:W-:Y:S01]  /*3720*/  FADD.FTZ R77, R77, R190 ;  /* 0x000000be4d4d7221 */ /* 0x000fe20000010000 */
[----:B------:R-:W-:Y:S01]  /*3730*/  FADD.FTZ R79, R79, R191 ;  /* 0x000000bf4f4f7221 */ /* 0x000fe20000010000 */
[----:B--2---:R-:W-:-:S05]  /*3740*/  FFMA.FTZ R205, R202, R207, R205 ;  /* 0x000000cfcacd7223 */ /* 0x004fca00000100cd */
[----:B------:R0:W-:Y:S01]  /*3750*/  STL [R1+0x58], R205 ;  /* 0x000058cd01007387 */ /* 0x0001e20000100800 */
[----:B------:R-:W-:Y:S01]  /*3760*/  FMUL.FTZ R207, R185, UR30 ;  /* 0x0000001eb9cf7c20 */ /* 0x000fe20008410000 */
[----:B0-----:R-:W-:Y:S01]  /*3770*/  FMUL.FTZ R205, R186, UR30 ;  /* 0x0000001ebacd7c20 */ /* 0x001fe20008410000 */
[----:B------:R-:W-:-:S04]  /*3780*/  FFMA.FTZ R186, R213, R212, R188 ;  /* 0x000000d4d5ba7223 */ /* 0x000fc800000100bc */
[----:B------:R-:W-:-:S04]  /*3790*/  FFMA.FTZ R186, R211, R210, R186 ;  /* 0x000000d2d3ba7223 */ /* 0x000fc800000100ba */
[----:B------:R-:W-:Y:S01]  /*37a0*/  FFMA.FTZ R186, R209, R203, R186 ;  /* 0x000000cbd1ba7223 */ /* 0x000fe200000100ba */
[----:B------:R-:W-:-:S03]  /*37b0*/  FFMA.FTZ R200, R205, R190, R200 ;  /* 0x000000becdc87223 */ /* 0x000fc600000100c8 */
[----:B------:R-:W-:Y:S01]  /*37c0*/  FFMA.FTZ R186, R202, R204, R186 ;  /* 0x000000cccaba7223 */ /* 0x000fe200000100ba */
[-C--:B---3--:R-:W-:Y:S01]  /*37d0*/  FFMA.FTZ R194, R207, R208.reuse, R194 ;  /* 0x000000d0cfc27223 */ /* 0x088fe200000100c2 */
[----:B------:R-:W-:Y:S01]  /*37e0*/  FMUL.FTZ R208, R192, R208 ;  /* 0x000000d0c0d07220 */ /* 0x000fe20000410000 */
[----:B------:R-:W-:Y:S01]  /*37f0*/  FMUL.FTZ R192, R184, UR30 ;  /* 0x0000001eb8c07c20 */ /* 0x000fe20008410000 */
[----:B------:R-:W-:Y:S01]  /*3800*/  FFMA.FTZ R184, R205, R206, R186 ;  /* 0x000000cecdb87223 */ /* 0x000fe200000100ba */
[-C--:B------:R-:W-:Y:S02]  /*3810*/  FMUL.FTZ R186, R214, R191.reuse ;  /* 0x000000bfd6ba7220 */ /* 0x080fe40000410000 */
[----:B----4-:R-:W-:Y:S01]  /*3820*/  FFMA.FTZ R193, R192, R191, R193 ;  /* 0x000000bfc0c17223 */ /* 0x010fe200000100c1 */
[----:B------:R2:W-:Y:S04]  /*3830*/  STL [R1+0x5c], R200 ;  /* 0x00005cc801007387 */ /* 0x0005e80000100800 */
[----:B------:R2:W-:Y:S04]  /*3840*/  STL [R1+0x60], R194 ;  /* 0x000060c201007387 */ /* 0x0005e80000100800 */
        /* <DEDUP_REMOVED lines=8> */
[----:B------:R-:W-:-:S03]  /*38d0*/  FFMA.FTZ R215, R192, R186, R184 ;  /* 0x000000bac0d77223 */ /* 0x000fc600000100b8 */
[----:B------:R-:W-:Y:S01]  /*38e0*/  FADD.FTZ R216, R185, R186 ;  /* 0x000000bab9d87221 */ /* 0x000fe20000010000 */
[----:B--2---:R-:W-:Y:S06]  /*38f0*/  BRA `(.L_x_14175) ;  /* 0x00000000009c7947 */ /* 0x004fec0003800000 */
.L_x_14166:
        /* <DEDUP_REMOVED lines=13> */
[----:B------:R-:W0:Y:S08]  /*39d0*/  @P0 LDC.64 R184, c[0x0][0x438] ;  /* 0x00010e00ffb80b82 */ /* 0x000e300000000a00 */
[----:B------:R-:W1:Y:S01]  /*39e0*/  @P1 LDC.64 R188, c[0x0][0x438] ;  /* 0x00010e00ffbc1b82 */ /* 0x000e620000000a00 */
[----:B------:R-:W-:-:S07]  /*39f0*/  ISETP.GE.U32.AND P3, PT, R2, 0x200, PT ;  /* 0x000002000200780c */ /* 0x000fce0003f66070 */
[----:B------:R-:W3:Y:S01]  /*3a00*/  @P2 LDC.64 R192, c[0x0][0x438] ;  /* 0x00010e00ffc02b82 */ /* 0x000ee20000000a00 */
[C---:B0-----:R-:W-:Y:S01]  /*3a10*/  @P0 IMAD.WIDE.U32 R184, R186.reuse, 0x20, R184 ;  /* 0x00000020bab80825 */ /* 0x041fe200078e00b8 */
[----:B--2---:R-:W-:-:S04]  /*3a20*/  @P0 IADD3 R186, PT, PT, R186, 0x80, RZ ;  /* 0x00000080baba0810 */ /* 0x004fc80007ffe0ff */
        /* <DEDUP_REMOVED lines=20> */
.L_x_14175:
[----:B------:R-:W-:Y:S05]  /*3b70*/  BSYNC.RECONVERGENT B0 ;  /* 0x0000000000007941 */ /* 0x000fea0003800200 */
.L_x_14165:
[----:B---3--:R-:W3:Y:S01]  /*3b80*/  SHFL.DOWN PT, R185, R216, 0x10, 0x1f ;  /* 0x0a001f00d8b97f89 */ /* 0x008ee200000e0000 */
[----:B------:R-:W-:Y:S03]  /*3b90*/  BSSY.RECONVERGENT B0, `(.L_x_14176) ;  /* 0x000001f000007945 */ /* 0x000fe60003800200 */
[----:B------:R-:W4:Y:S01]  /*3ba0*/  SHFL.DOWN PT, R184, R215, 0x10, 0x1f ;  /* 0x0a001f00d7b87f89 */ /* 0x000f2200000e0000 */
[----:B-1----:R-:W1:Y:S01]  /*3bb0*/  S2R R191, SR_TID.X ;  /* 0x0000000000bf7919 */ /* 0x002e620000002100 */
[----:B---3--:R-:W-:Y:S01]  /*3bc0*/  FADD.FTZ R185, R185, R216 ;  /* 0x000000d8b9b97221 */ /* 0x008fe20000010000 */
[----:B----4-:R-:W-:-:S04]  /*3bd0*/  FADD.FTZ R184, R184, R215 ;  /* 0x000000d7b8b87221 */ /* 0x010fc80000010000 */
[----:B------:R-:W3:Y:S04]  /*3be0*/  SHFL.DOWN PT, R187, R185, 0x8, 0x1f ;  /* 0x09001f00b9bb7f89 */ /* 0x000ee800000e0000 */
[----:B0-2---:R-:W0:Y:S01]  /*3bf0*/  SHFL.DOWN PT, R186, R184, 0x8, 0x1f ;  /* 0x09001f00b8ba7f89 */ /* 0x005e2200000e0000 */
[----:B-1----:R-:W-:Y:S01]  /*3c00*/  LOP3.LUT P0, RZ, R191, 0x1f, RZ, 0xc0, !PT ;  /* 0x0000001fbfff7812 */ /* 0x002fe2000780c0ff */
[----:B---3--:R-:W-:Y:S01]  /*3c10*/  FADD.FTZ R185, R185, R187 ;  /* 0x000000bbb9b97221 */ /* 0x008fe20000010000 */
        /* <DEDUP_REMOVED lines=22> */
.L_x_14177:
[----:B------:R-:W-:Y:S05]  /*3d80*/  BSYNC.RECONVERGENT B0 ;  /* 0x0000000000007941 */ /* 0x000fea0003800200 */
.L_x_14176:
        /* <DEDUP_REMOVED lines=44> */
.L_x_14180:
        /* <DEDUP_REMOVED lines=17> */
.L_x_14183:
        /* <DEDUP_REMOVED lines=13> */
.L_x_14184:
        /* <DEDUP_REMOVED lines=13> */
.L_x_14185:
        /* <DEDUP_REMOVED lines=13> */
.L_x_14186:
        /* <DEDUP_REMOVED lines=13> */
.L_x_14187:
        /* <DEDUP_REMOVED lines=13> */
.L_x_14188:
        /* <DEDUP_REMOVED lines=13> */
.L_x_14189:
        /* <DEDUP_REMOVED lines=16> */
.L_x_14182:
        /* <DEDUP_REMOVED lines=53> */
.L_x_14191:
        /* <DEDUP_REMOVED lines=13> */
.L_x_14192:
        /* <DEDUP_REMOVED lines=13> */
.L_x_14193:
        /* <DEDUP_REMOVED lines=13> */
.L_x_14194:
        /* <DEDUP_REMOVED lines=13> */
.L_x_14195:
        /* <DEDUP_REMOVED lines=13> */
.L_x_14196:
        /* <DEDUP_REMOVED lines=13> */
.L_x_14197:
[----:B------:R-:W-:Y:S05]  /*4f70*/  BRA.U !UP3, `(.L_x_14190) ;  /* 0x0000000d0bfc7547 */ /* 0x000fea000b800000 */
[----:B-----5:R-:W-:Y:S02]  /*4f80*/  HADD2.F32 R184, -RZ, R171.H1_H1 ;  /* 0x300000abffb87230 */ /* 0x020fe40000004100 */
[----:B------:R-:W-:-:S04]  /*4f90*/  FMUL.FTZ R185, R183, UR29 ;  /* 0x0000001db7b97c20 */ /* 0x000fc80008410000 */
[-C--:B------:R-:W-:Y:S01]  /*4fa0*/  FFMA.FTZ R71, R184, R185.reuse, R71 ;  /* 0x000000b9b8477223 */ /* 0x080fe20000010047 */
[----:B------:R-:W-:-:S05]  /*4fb0*/  FMUL.FTZ R184, R139, R185 ;  /* 0x000000b98bb87220 */ /* 0x000fca0000410000 */
[----:B------:R-:W-:-:S04]  /*4fc0*/  F2FP.F16.F32.PACK_AB R184, RZ, R184 ;  /* 0x000000b8ffb8723e */ /* 0x000fc800000000ff */
[----:B------:R-:W-:Y:S01]  /*4fd0*/  PRMT R175, R175, 0x5410, R184 ;  /* 0x00005410afaf7816 */ /* 0x000fe200000000b8 */
[----:B------:R-:W-:Y:S06]  /*4fe0*/  BRA `(.L_x_14190) ;  /* 0x0000000c00e07947 */ /* 0x000fec0003800000 */
.L_x_14181:
        /* <DEDUP_REMOVED lines=13> */
[----:B-----5:R-:W-:-:S05]  /*50c0*/  HADD2.F32 R185, -RZ, R168.H0_H0 ;  /* 0x200000a8ffb97230 */ /* 0x020fca0000004100 */
[-C--:B------:R-:W-:Y:S01]  /*50d0*/  FFMA.FTZ R72, R185, R184.reuse, R72 ;  /* 0x000000b8b9487223 */ /* 0x080fe20000010048 */
[----:B------:R-:W-:-:S05]  /*50e0*/  FMUL.FTZ R184, R140, R184 ;  /* 0x000000b88cb87220 */ /* 0x000fca0000410000 */
[----:B------:R-:W-:-:S04]  /*50f0*/  F2FP.F16.F32.PACK_AB R184, RZ, R184 ;  /* 0x000000b8ffb8723e */ /* 0x000fc800000000ff */
[----:B------:R-:W-:-:S07]  /*5100*/  PRMT R172, R184, 0x7610, R172 ;  /* 0x00007610b8ac7816 */ /* 0x000fce00000000ac */
.L_x_14199:
        /* <DEDUP_REMOVED lines=10> */
[----:B-----5:R-:W-:-:S05]  /*51b0*/  HADD2.F32 R185, -RZ, R168.H1_H1 ;  /* 0x300000a8ffb97230 */ /* 0x020fca0000004100 */
[-C--:B------:R-:W-:Y:S01]  /*51c0*/  FFMA.FTZ R73, R185, R184.reuse, R73 ;  /* 0x000000b8b9497223 */ /* 0x080fe20000010049 */
[----:B------:R-:W-:-:S05]  /*51d0*/  FMUL.FTZ R184, R141, R184 ;  /* 0x000000b88db87220 */ /* 0x000fca0000410000 */
[----:B------:R-:W-:-:S04]  /*51e0*/  F2FP.F16.F32.PACK_AB R184, RZ, R184 ;  /* 0x000000b8ffb8723e */ /* 0x000fc800000000ff */
[----:B------:R-:W-:-:S07]  /*51f0*/  PRMT R172, R172, 0x5410, R184 ;  /* 0x00005410acac7816 */ /* 0x000fce00000000b8 */
.L_x_14200:
        /* <DEDUP_REMOVED lines=15> */
.L_x_14201:
        /* <DEDUP_REMOVED lines=15> */
.L_x_14202:
        /* <DEDUP_REMOVED lines=15> */
.L_x_14203:
        /* <DEDUP_REMOVED lines=15> */
.L_x_14204:
        /* <DEDUP_REMOVED lines=15> */
.L_x_14205:
        /* <DEDUP_REMOVED lines=10> */
[----:B------:R-:W-:-:S04]  /*5750*/  @P3 FFMA.FTZ R185, R184, UR30, R31 ;  /* 0x0000001eb8b93c23 */ /* 0x000fc8000801001f */
[----:B------:R-:W-:Y:S01]  /*5760*/  FMUL.FTZ R184, R185, UR29 ;  /* 0x0000001db9b87c20 */ /* 0x000fe20008410000 */
[----:B-----5:R-:W-:-:S05]  /*5770*/  HADD2.F32 R185, -RZ, R171.H1_H1 ;  /* 0x300000abffb97230 */ /* 0x020fca0000004100 */
[-C--:B------:R-:W-:Y:S01]  /*5780*/  FFMA.FTZ R71, R185, R184.reuse, R71 ;  /* 0x000000b8b9477223 */ /* 0x080fe20000010047 */
[----:B------:R-:W-:-:S05]  /*5790*/  FMUL.FTZ R184, R139, R184 ;  /* 0x000000b88bb87220 */ /* 0x000fca0000410000 */
[----:B------:R-:W-:-:S04]  /*57a0*/  F2FP.F16.F32.PACK_AB R184, RZ, R184 ;  /* 0x000000b8ffb8723e */ /* 0x000fc800000000ff */
[----:B------:R-:W-:Y:S01]  /*57b0*/  PRMT R175, R175, 0x5410, R184 ;  /* 0x00005410afaf7816 */ /* 0x000fe200000000b8 */
[----:B------:R-:W-:Y:S06]  /*57c0*/  BRA `(.L_x_14190) ;  /* 0x0000000400e87947 */ /* 0x000fec0003800000 */
.L_x_14198:
[----:B------:R-:W-:Y:S02]  /*57d0*/  PLOP3.LUT P0, PT, PT, PT, UP2, 0x80, 0x8 ;  /* 0x000000000008781c */ /* 0x000fe40003f0f028 */
        /* <DEDUP_REMOVED lines=13> */
[----:B------:R-:W-:-:S02]  /*58b0*/  MOV R176, UR8 ;  /* 0x0000000800b07c02 */ /* 0x000fc40008000f00 */
        /* <DEDUP_REMOVED lines=34> */
.L_x_14206:
[----:B------:R-:W-:Y:S05]  /*5ae0*/  BRA.U !UP3, `(.L_x_14207) ;  /* 0x000000010b187547 */ /* 0x000fea000b800000 */
[----:B-----5:R-:W-:Y:S02]  /*5af0*/  HADD2.F32 R181, -RZ, R168.H1_H1 ;  /* 0x300000a8ffb57230 */ /* 0x020fe40000004100 */
[----:B------:R-:W-:-:S04]  /*5b00*/  FMUL.FTZ R182, R177, UR29 ;  /* 0x0000001db1b67c20 */ /* 0x000fc80008410000 */
[-C--:B------:R-:W-:Y:S01]  /*5b10*/  FFMA.FTZ R73, R181, R182.reuse, R73 ;  /* 0x000000b6b5497223 */ /* 0x080fe20000010049 */
[----:B------:R-:W-:-:S05]  /*5b20*/  FMUL.FTZ R181, R141, R182 ;  /* 0x000000b68db57220 */ /* 0x000fca0000410000 */
[----:B------:R-:W-:-:S04]  /*5b30*/  F2FP.F16.F32.PACK_AB R181, RZ, R181 ;  /* 0x000000b5ffb5723e */ /* 0x000fc800000000ff */
[----:B------:R-:W-:-:S07]  /*5b40*/  PRMT R172, R172, 0x5410, R181 ;  /* 0x00005410acac7816 */ /* 0x000fce00000000b5 */
.L_x_14207:
[----:B------:R-:W-:Y:S05]  /*5b50*/  BRA.U !UP3, `(.L_x_14208) ;  /* 0x000000010b187547 */ /* 0x000fea000b800000 */
[----:B-----5:R-:W-:Y:S02]  /*5b60*/  HADD2.F32 R181, -RZ, R169.H0_H0 ;  /* 0x200000a9ffb57230 */ /* 0x020fe40000004100 */
[----:B------:R-:W-:-:S04]  /*5b70*/  FMUL.FTZ R182, R178, UR29 ;  /* 0x0000001db2b67c20 */ /* 0x000fc80008410000 */
[-C--:B------:R-:W-:Y:S01]  /*5b80*/  FFMA.FTZ R74, R181, R182.reuse, R74 ;  /* 0x000000b6b54a7223 */ /* 0x080fe2000001004a */
[----:B------:R-:W-:-:S05]  /*5b90*/  FMUL.FTZ R181, R142, R182 ;  /* 0x000000b68eb57220 */ /* 0x000fca0000410000 */
[----:B------:R-:W-:-:S04]  /*5ba0*/  F2FP.F16.F32.PACK_AB R181, RZ, R181 ;  /* 0x000000b5ffb5723e */ /* 0x000fc800000000ff */
[----:B------:R-:W-:-:S07]  /*5bb0*/  PRMT R173, R181, 0x7610, R173 ;  /* 0x00007610b5ad7816 */ /* 0x000fce00000000ad */
.L_x_14208:
[----:B------:R-:W-:Y:S05]  /*5bc0*/  BRA.U !UP3, `(.L_x_14209) ;  /* 0x000000010b187547 */ /* 0x000fea000b800000 */
[----:B-----5:R-:W-:Y:S02]  /*5bd0*/  HADD2.F32 R181, -RZ, R169.H1_H1 ;  /* 0x300000a9ffb57230 */ /* 0x020fe40000004100 */
[----:B------:R-:W-:-:S04]  /*5be0*/  FMUL.FTZ R182, R179, UR29 ;  /* 0x0000001db3b67c20 */ /* 0x000fc80008410000 */
[-C--:B------:R-:W-:Y:S01]  /*5bf0*/  FFMA.FTZ R75, R181, R182.reuse, R75 ;  /* 0x000000b6b54b7223 */ /* 0x080fe2000001004b */
[----:B------:R-:W-:-:S05]  /*5c00*/  FMUL.FTZ R181, R143, R182 ;  /* 0x000000b68fb57220 */ /* 0x000fca0000410000 */
[----:B------:R-:W-:-:S04]  /*5c10*/  F2FP.F16.F32.PACK_AB R181, RZ, R181 ;  /* 0x000000b5ffb5723e */ /* 0x000fc800000000ff */
[----:B------:R-:W-:-:S07]  /*5c20*/  PRMT R173, R173, 0x5410, R181 ;  /* 0x00005410adad7816 */ /* 0x000fce00000000b5 */
.L_x_14209:
[----:B------:R-:W-:Y:S05]  /*5c30*/  BRA.U !UP3, `(.L_x_14210) ;  /* 0x000000010b187547 */ /* 0x000fea000b800000 */
[----:B-----5:R-:W-:Y:S02]  /*5c40*/  HADD2.F32 R181, -RZ, R170.H0_H0 ;  /* 0x200000aaffb57230 */ /* 0x020fe40000004100 */
[----:B------:R-:W-:-:S04]  /*5c50*/  FMUL.FTZ R182, R180, UR29 ;  /* 0x0000001db4b67c20 */ /* 0x000fc80008410000 */
[-C--:B------:R-:W-:Y:S01]  /*5c60*/  FFMA.FTZ R68, R181, R182.reuse, R68 ;  /* 0x000000b6b5447223 */ /* 0x080fe20000010044 */
[----:B------:R-:W-:-:S05]  /*5c70*/  FMUL.FTZ R181, R136, R182 ;  /* 0x000000b688b57220 */ /* 0x000fca0000410000 */
[----:B------:R-:W-:-:S04]  /*5c80*/  F2FP.F16.F32.PACK_AB R181, RZ, R181 ;  /* 0x000000b5ffb5723e */ /* 0x000fc800000000ff */
[----:B------:R-:W-:-:S07]  /*5c90*/  PRMT R174, R181, 0x7610, R174 ;  /* 0x00007610b5ae7816 */ /* 0x000fce00000000ae */
.L_x_14210:
        /* <DEDUP_REMOVED lines=15> */
.L_x_14211:
        /* <DEDUP_REMOVED lines=9> */
[----:B-----5:R-:W-:Y:S02]  /*5e20*/  HADD2.F32 R183, -RZ, R171.H0_H0 ;  /* 0x200000abffb77230 */ /* 0x020fe40000004100 */
[----:B------:R-:W-:-:S04]  /*5e30*/  FMUL.FTZ R184, R182, UR29 ;  /* 0x0000001db6b87c20 */ /* 0x000fc80008410000 */
[-C--:B------:R-:W-:Y:S01]  /*5e40*/  FFMA.FTZ R70, R183, R184.reuse, R70 ;  /* 0x000000b8b7467223 */ /* 0x080fe20000010046 */
[----:B------:R-:W-:-:S05]  /*5e50*/  FMUL.FTZ R183, R138, R184 ;  /* 0x000000b88ab77220 */ /* 0x000fca0000410000 */
[----:B------:R-:W-:-:S04]  /*5e60*/  F2FP.F16.F32.PACK_AB R183, RZ, R183 ;  /* 0x000000b7ffb7723e */ /* 0x000fc800000000ff */
[----:B------:R-:W-:-:S07]  /*5e70*/  PRMT R175, R183, 0x7610, R175 ;  /* 0x00007610b7af7816 */ /* 0x000fce00000000af */
.L_x_14212:
        /* <DEDUP_REMOVED lines=15> */
.L_x_14190:
        /* <DEDUP_REMOVED lines=14> */
.L_x_14179:
[----:B------:R-:W-:Y:S05]  /*6050*/  BSYNC.RECONVERGENT B0 ;  /* 0x0000000000007941 */ /* 0x000fea0003800200 */
.L_x_14178:
        /* <DEDUP_REMOVED lines=9> */
.L_x_14215:
        /* <DEDUP_REMOVED lines=10> */
[----:B------:R-:W-:-:S02]  /*6190*/  MOV R177, R25 ;  /* 0x0000001900b17202 */ /* 0x000fc40000000f00 */
[----:B------:R-:W-:Y:S01]  /*61a0*/  MOV R178, R26 ;  /* 0x0000001a00b27202 */ /* 0x000fe20000000f00 */
[----:B------:R-:W-:Y:S01]  /*61b0*/  @P4 FFMA.FTZ R176, R198, R176, UR9 ;  /* 0x00000009c6b04e23 */ /* 0x000fe200080100b0 */
[----:B------:R-:W-:Y:S02]  /*61c0*/  PLOP3.LUT P4, PT, PT, PT, UP2, 0x80, 0x8 ;  /* 0x000000000008781c */ /* 0x000fe40003f8f028 */
[----:B------:R-:W-:Y:S01]  /*61d0*/  MOV R179, R27 ;  /* 0x0000001b00b37202 */ /* 0x000fe20000000f00 */
[----:B------:R-:W-:Y:S01]  /*61e0*/  @P5 FADD.FTZ R176, R238, -R176 ;  /* 0x800000b0eeb05221 */ /* 0x000fe20000010000 */
[----:B------:R-:W-:Y:S02]  /*61f0*/  PLOP3.LUT P5, PT, PT, PT, UP2, 0x80, 0x8 ;  /* 0x000000000008781c */ /* 0x000fe40003faf028 */
[----:B------:R-:W-:Y:S01]  /*6200*/  MOV R180, R20 ;  /* 0x0000001400b47202 */ /* 0x000fe20000000f00 */
[----:B------:R-:W-:Y:S01]  /*6210*/  @P3 FFMA.FTZ R177, R176, UR30, R25 ;  /* 0x0000001eb0b13c23 */ /* 0x000fe20008010019 */
[----:B------:R-:W-:-:S02]  /*6220*/  MOV R176, UR8 ;  /* 0x0000000800b07c02 */ /* 0x000fc40008000f00 */
        /* <DEDUP_REMOVED lines=28> */
[----:B-----5:R-:W-:Y:S02]  /*63f0*/  HADD2.F32 R181, -RZ, R168.H0_H0 ;  /* 0x200000a8ffb57230 */ /* 0x020fe40000004100 */
[----:B------:R-:W-:-:S04]  /*6400*/  FMUL.FTZ R182, R176, UR29 ;  /* 0x0000001db0b67c20 */ /* 0x000fc80008410000 */
[-C--:B------:R-:W-:Y:S01]  /*6410*/  FFMA.FTZ R64, R181, R182.reuse, R64 ;  /* 0x000000b6b5407223 */ /* 0x080fe20000010040 */
[----:B------:R-:W-:-:S05]  /*6420*/  FMUL.FTZ R181, R132, R182 ;  /* 0x000000b684b57220 */ /* 0x000fca0000410000 */
[----:B------:R-:W-:-:S04]  /*6430*/  F2FP.F16.F32.PACK_AB R181, RZ, R181 ;  /* 0x000000b5ffb5723e */ /* 0x000fc800000000ff */
[----:B0-----:R-:W-:-:S07]  /*6440*/  PRMT R172, R181, 0x7610, R172 ;  /* 0x00007610b5ac7816 */ /* 0x001fce00000000ac */
.L_x_14218:
[----:B------:R-:W-:Y:S05]  /*6450*/  BRA.U !UP3, `(.L_x_14219) ;  /* 0x000000010b187547 */ /* 0x000fea000b800000 */
[----:B-----5:R-:W-:Y:S02]  /*6460*/  HADD2.F32 R181, -RZ, R168.H1_H1 ;  /* 0x300000a8ffb57230 */ /* 0x020fe40000004100 */
[----:B------:R-:W-:-:S04]  /*6470*/  FMUL.FTZ R182, R177, UR29 ;  /* 0x0000001db1b67c20 */ /* 0x000fc80008410000 */
[-C--:B------:R-:W-:Y:S01]  /*6480*/  FFMA.FTZ R65, R181, R182.reuse, R65 ;  /* 0x000000b6b5417223 */ /* 0x080fe20000010041 */
[----:B------:R-:W-:-:S05]  /*6490*/  FMUL.FTZ R181, R133, R182 ;  /* 0x000000b685b57220 */ /* 0x000fca0000410000 */
[----:B------:R-:W-:-:S04]  /*64a0*/  F2FP.F16.F32.PACK_AB R181, RZ, R181 ;  /* 0x000000b5ffb5723e */ /* 0x000fc800000000ff */
[----:B0-----:R-:W-:-:S07]  /*64b0*/  PRMT R172, R172, 0x5410, R181 ;  /* 0x00005410acac7816 */ /* 0x001fce00000000b5 */
.L_x_14219:
[----:B------:R-:W-:Y:S05]  /*64c0*/  BRA.U !UP3, `(.L_x_14220) ;  /* 0x000000010b187547 */ /* 0x000fea000b800000 */
[----:B-----5:R-:W-:Y:S02]  /*64d0*/  HADD2.F32 R181, -RZ, R169.H0_H0 ;  /* 0x200000a9ffb57230 */ /* 0x020fe40000004100 */
[----:B------:R-:W-:-:S04]  /*64e0*/  FMUL.FTZ R182, R178, UR29 ;  /* 0x0000001db2b67c20 */ /* 0x000fc80008410000 */
[-C--:B------:R-:W-:Y:S01]  /*64f0*/  FFMA.FTZ R66, R181, R182.reuse, R66 ;  /* 0x000000b6b5427223 */ /* 0x080fe20000010042 */
[----:B------:R-:W-:-:S05]  /*6500*/  FMUL.FTZ R181, R134, R182 ;  /* 0x000000b686b57220 */ /* 0x000fca0000410000 */
[----:B------:R-:W-:-:S04]  /*6510*/  F2FP.F16.F32.PACK_AB R181, RZ, R181 ;  /* 0x000000b5ffb5723e */ /* 0x000fc800000000ff */
[----:B0-----:R-:W-:-:S07]  /*6520*/  PRMT R173, R181, 0x7610, R173 ;  /* 0x00007610b5ad7816 */ /* 0x001fce00000000ad */
.L_x_14220:
[----:B------:R-:W-:Y:S05]  /*6530*/  BRA.U !UP3, `(.L_x_14221) ;  /* 0x000000010b187547 */ /* 0x000fea000b800000 */
[----:B-----5:R-:W-:Y:S02]  /*6540*/  HADD2.F32 R181, -RZ, R169.H1_H1 ;  /* 0x300000a9ffb57230 */ /* 0x020fe40000004100 */
[----:B------:R-:W-:-:S04]  /*6550*/  FMUL.FTZ R182, R179, UR29 ;  /* 0x0000001db3b67c20 */ /* 0x000fc80008410000 */
[-C--:B------:R-:W-:Y:S01]  /*6560*/  FFMA.FTZ R67, R181, R182.reuse, R67 ;  /* 0x000000b6b5437223 */ /* 0x080fe20000010043 */
[----:B------:R-:W-:-:S05]  /*6570*/  FMUL.FTZ R181, R135, R182 ;  /* 0x000000b687b57220 */ /* 0x000fca0000410000 */
[----:B------:R-:W-:-:S04]  /*6580*/  F2FP.F16.F32.PACK_AB R181, RZ, R181 ;  /* 0x000000b5ffb5723e */ /* 0x000fc800000000ff */
[----:B0-----:R-:W-:-:S07]  /*6590*/  PRMT R173, R173, 0x5410, R181 ;  /* 0x00005410adad7816 */ /* 0x001fce00000000b5 */
.L_x_14221:
[----:B------:R-:W-:Y:S05]  /*65a0*/  BRA.U !UP3, `(.L_x_14222) ;  /* 0x000000010b187547 */ /* 0x000fea000b800000 */
[----:B-----5:R-:W-:Y:S02]  /*65b0*/  HADD2.F32 R181, -RZ, R170.H0_H0 ;  /* 0x200000aaffb57230 */ /* 0x020fe40000004100 */
[----:B------:R-:W-:-:S04]  /*65c0*/  FMUL.FTZ R182, R180, UR29 ;  /* 0x0000001db4b67c20 */ /* 0x000fc80008410000 */
[-C--:B------:R-:W-:Y:S01]  /*65d0*/  FFMA.FTZ R60, R181, R182.reuse, R60 ;  /* 0x000000b6b53c7223 */ /* 0x080fe2000001003c */
[----:B------:R-:W-:-:S05]  /*65e0*/  FMUL.FTZ R181, R128, R182 ;  /* 0x000000b680b57220 */ /* 0x000fca0000410000 */
[----:B------:R-:W-:-:S04]  /*65f0*/  F2FP.F16.F32.PACK_AB R181, RZ, R181 ;  /* 0x000000b5ffb5723e */ /* 0x000fc800000000ff */
[----:B0-----:R-:W-:-:S07]  /*6600*/  PRMT R174, R181, 0x7610, R174 ;  /* 0x00007610b5ae7816 */ /* 0x001fce00000000ae */
.L_x_14222:
        /* <DEDUP_REMOVED lines=14> */
[----:B0-----:R-:W-:-:S07]  /*66f0*/  PRMT R174, R174, 0x5410, R182 ;  /* 0x00005410aeae7816 */ /* 0x001fce00000000b6 */
.L_x_14223:
        /* <DEDUP_REMOVED lines=10> */
[----:B0-----:R-:W-:-:S04]  /*67a0*/  FMUL.FTZ R184, R182, UR29 ;  /* 0x0000001db6b87c20 */ /* 0x001fc80008410000 */
[-C--:B------:R-:W-:Y:S01]  /*67b0*/  FFMA.FTZ R62, R183, R184.reuse, R62 ;  /* 0x000000b8b73e7223 */ /* 0x080fe2000001003e */
[----:B------:R-:W-:-:S05]  /*67c0*/  FMUL.FTZ R183, R130, R184 ;  /* 0x000000b882b77220 */ /* 0x000fca0000410000 */
[----:B------:R-:W-:-:S04]  /*67d0*/  F2FP.F16.F32.PACK_AB R183, RZ, R183 ;  /* 0x000000b7ffb7723e */ /* 0x000fc800000000ff */
[----:B------:R-:W-:-:S07]  /*67e0*/  PRMT R175, R183, 0x7610, R175 ;  /* 0x00007610b7af7816 */ /* 0x000fce00000000af */
.L_x_14224:
        /* <DEDUP_REMOVED lines=16> */
.L_x_14217:
        /* <DEDUP_REMOVED lines=15> */
.L_x_14226:
        /* <DEDUP_REMOVED lines=15> */
.L_x_14227:
        /* <DEDUP_REMOVED lines=15> */
.L_x_14228:
        /* <DEDUP_REMOVED lines=15> */
.L_x_14229:
        /* <DEDUP_REMOVED lines=15> */
.L_x_14230:
        /* <DEDUP_REMOVED lines=15> */
.L_x_14231:
        /* <DEDUP_REMOVED lines=15> */
.L_x_14232:
        /* <DEDUP_REMOVED lines=18> */
.L_x_14216:
        /* <DEDUP_REMOVED lines=57> */
.L_x_14234:
        /* <DEDUP_REMOVED lines=13> */
.L_x_14235:
        /* <DEDUP_REMOVED lines=13> */
.L_x_14236:
        /* <DEDUP_REMOVED lines=13> */
.L_x_14237:
        /* <DEDUP_REMOVED lines=13> */
.L_x_14238:
        /* <DEDUP_REMOVED lines=13> */
.L_x_14239:
        /* <DEDUP_REMOVED lines=13> */
.L_x_14240:
        /* <DEDUP_REMOVED lines=8> */
.L_x_14233:
        /* <DEDUP_REMOVED lines=13> */
.L_x_14241:
        /* <DEDUP_REMOVED lines=13> */
.L_x_14242:
        /* <DEDUP_REMOVED lines=13> */
.L_x_14243:
        /* <DEDUP_REMOVED lines=13> */
.L_x_14244:
        /* <DEDUP_REMOVED lines=13> */
.L_x_14245:
        /* <DEDUP_REMOVED lines=13> */
.L_x_14246:
        /* <DEDUP_REMOVED lines=13> */
.L_x_14247:
        /* <DEDUP_REMOVED lines=11> */
[-C--:B------:R-:W-:Y:S01]  /*7ff0*/  FFMA.FTZ R63, R185, R184.reuse, R63 ;  /* 0x000000b8b93f7223 */ /* 0x080fe2000001003f */
[----:B------:R-:W-:-:S05]  /*8000*/  FMUL.FTZ R184, R131, R184 ;  /* 0x000000b883b87220 */ /* 0x000fca0000410000 */
[----:B------:R-:W-:-:S04]  /*8010*/  F2FP.F16.F32.PACK_AB R184, RZ, R184 ;  /* 0x000000b8ffb8723e */ /* 0x000fc800000000ff */
[----:B------:R-:W-:-:S07]  /*8020*/  PRMT R175, R175, 0x5410, R184 ;  /* 0x00005410afaf7816 */ /* 0x000fce00000000b8 */
.L_x_14225:
        /* <DEDUP_REMOVED lines=12> */
.L_x_14214:
[----:B------:R-:W-:Y:S05]  /*80f0*/  BSYNC.RECONVERGENT B0 ;  /* 0x0000000000007941 */ /* 0x000fea0003800200 */
.L_x_14213:
        /* <DEDUP_REMOVED lines=9> */
.L_x_14250:
        /* <DEDUP_REMOVED lines=53> */
[----:B01----:R-:W-:-:S07]  /*84e0*/  PRMT R172, R181, 0x7610, R172 ;  /* 0x00007610b5ac7816 */ /* 0x003fce00000000ac */
.L_x_14253:
[----:B------:R-:W-:Y:S05]  /*84f0*/  BRA.U !UP3, `(.L_x_14254) ;  /* 0x000000010b187547 */ /* 0x000fea000b800000 */
[----:B-----5:R-:W-:Y:S02]  /*8500*/  HADD2.F32 R181, -RZ, R168.H1_H1 ;  /* 0x300000a8ffb57230 */ /* 0x020fe40000004100 */
[----:B------:R-:W-:-:S04]  /*8510*/  FMUL.FTZ R182, R177, UR29 ;  /* 0x0000001db1b67c20 */ /* 0x000fc80008410000 */
[-C--:B------:R-:W-:Y:S01]  /*8520*/  FFMA.FTZ R57, R181, R182.reuse, R57 ;  /* 0x000000b6b5397223 */ /* 0x080fe20000010039 */
[----:B------:R-:W-:-:S05]  /*8530*/  FMUL.FTZ R181, R125, R182 ;  /* 0x000000b67db57220 */ /* 0x000fca0000410000 */
[----:B------:R-:W-:-:S04]  /*8540*/  F2FP.F16.F32.PACK_AB R181, RZ, R181 ;  /* 0x000000b5ffb5723e */ /* 0x000fc800000000ff */
[----:B01----:R-:W-:-:S07]  /*8550*/  PRMT R172, R172, 0x5410, R181 ;  /* 0x00005410acac7816 */ /* 0x003fce00000000b5 */
.L_x_14254:
[----:B------:R-:W-:Y:S05]  /*8560*/  BRA.U !UP3, `(.L_x_14255) ;  /* 0x000000010b187547 */ /* 0x000fea000b800000 */
[----:B-----5:R-:W-:Y:S02]  /*8570*/  HADD2.F32 R181, -RZ, R169.H0_H0 ;  /* 0x200000a9ffb57230 */ /* 0x020fe40000004100 */
[----:B------:R-:W-:-:S04]  /*8580*/  FMUL.FTZ R182, R178, UR29 ;  /* 0x0000001db2b67c20 */ /* 0x000fc80008410000 */
[-C--:B------:R-:W-:Y:S01]  /*8590*/  FFMA.FTZ R58, R181, R182.reuse, R58 ;  /* 0x000000b6b53a7223 */ /* 0x080fe2000001003a */
[----:B------:R-:W-:-:S05]  /*85a0*/  FMUL.FTZ R181, R126, R182 ;  /* 0x000000b67eb57220 */ /* 0x000fca0000410000 */
[----:B------:R-:W-:-:S04]  /*85b0*/  F2FP.F16.F32.PACK_AB R181, RZ, R181 ;  /* 0x000000b5ffb5723e */ /* 0x000fc800000000ff */
[----:B01----:R-:W-:-:S07]  /*85c0*/  PRMT R173, R181, 0x7610, R173 ;  /* 0x00007610b5ad7816 */ /* 0x003fce00000000ad */
.L_x_14255:
[----:B------:R-:W-:Y:S05]  /*85d0*/  BRA.U !UP3, `(.L_x_14256) ;  /* 0x000000010b187547 */ /* 0x000fea000b800000 */
[----:B-----5:R-:W-:Y:S02]  /*85e0*/  HADD2.F32 R181, -RZ, R169.H1_H1 ;  /* 0x300000a9ffb57230 */ /* 0x020fe40000004100 */
[----:B------:R-:W-:-:S04]  /*85f0*/  FMUL.FTZ R182, R179, UR29 ;  /* 0x0000001db3b67c20 */ /* 0x000fc80008410000 */
[-C--:B------:R-:W-:Y:S01]  /*8600*/  FFMA.FTZ R59, R181, R182.reuse, R59 ;  /* 0x000000b6b53b7223 */ /* 0x080fe2000001003b */
[----:B------:R-:W-:-:S05]  /*8610*/  FMUL.FTZ R181, R127, R182 ;  /* 0x000000b67fb57220 */ /* 0x000fca0000410000 */
[----:B------:R-:W-:-:S04]  /*8620*/  F2FP.F16.F32.PACK_AB R181, RZ, R181 ;  /* 0x000000b5ffb5723e */ /* 0x000fc800000000ff */
[----:B01----:R-:W-:-:S07]  /*8630*/  PRMT R173, R173, 0x5410, R181 ;  /* 0x00005410adad7816 */ /* 0x003fce00000000b5 */
.L_x_14256:
[----:B------:R-:W-:Y:S05]  /*8640*/  BRA.U !UP3, `(.L_x_14257) ;  /* 0x000000010b187547 */ /* 0x000fea000b800000 */
[----:B-----5:R-:W-:Y:S02]  /*8650*/  HADD2.F32 R181, -RZ, R170.H0_H0 ;  /* 0x200000aaffb57230 */ /* 0x020fe40000004100 */
[----:B------:R-:W-:-:S04]  /*8660*/  FMUL.FTZ R182, R180, UR29 ;  /* 0x0000001db4b67c20 */ /* 0x000fc80008410000 */
[-C--:B------:R-:W-:Y:S01]  /*8670*/  FFMA.FTZ R52, R181, R182.reuse, R52 ;  /* 0x000000b6b5347223 */ /* 0x080fe20000010034 */
[----:B------:R-:W-:-:S05]  /*8680*/  FMUL.FTZ R181, R120, R182 ;  /* 0x000000b678b57220 */ /* 0x000fca0000410000 */
[----:B------:R-:W-:-:S04]  /*8690*/  F2FP.F16.F32.PACK_AB R181, RZ, R181 ;  /* 0x000000b5ffb5723e */ /* 0x000fc800000000ff */
[----:B01----:R-:W-:-:S07]  /*86a0*/  PRMT R174, R181, 0x7610, R174 ;  /* 0x00007610b5ae7816 */ /* 0x003fce00000000ae */
.L_x_14257:
        /* <DEDUP_REMOVED lines=9> */
[----:B-----5:R-:W-:Y:S02]  /*8740*/  HADD2.F32 R182, -RZ, R170.H1_H1 ;  /* 0x300000aaffb67230 */ /* 0x020fe40000004100 */
[----:B------:R-:W-:-:S04]  /*8750*/  FMUL.FTZ R183, R181, UR29 ;  /* 0x0000001db5b77c20 */ /* 0x000fc80008410000 */
[-C--:B------:R-:W-:Y:S01]  /*8760*/  FFMA.FTZ R53, R182, R183.reuse, R53 ;  /* 0x000000b7b6357223 */ /* 0x080fe20000010035 */
[----:B------:R-:W-:-:S05]  /*8770*/  FMUL.FTZ R182, R121, R183 ;  /* 0x000000b779b67220 */ /* 0x000fca0000410000 */
[----:B------:R-:W-:-:S04]  /*8780*/  F2FP.F16.F32.PACK_AB R182, RZ, R182 ;  /* 0x000000b6ffb6723e */ /* 0x000fc800000000ff */
[----:B01----:R-:W-:-:S07]  /*8790*/  PRMT R174, R174, 0x5410, R182 ;  /* 0x00005410aeae7816 */ /* 0x003fce00000000b6 */
.L_x_14258:
        /* <DEDUP_REMOVED lines=10> */
[----:B01----:R-:W-:-:S04]  /*8840*/  FMUL.FTZ R184, R182, UR29 ;  /* 0x0000001db6b87c20 */ /* 0x003fc80008410000 */
[-C--:B------:R-:W-:Y:S01]  /*8850*/  FFMA.FTZ R54, R183, R184.reuse, R54 ;  /* 0x000000b8b7367223 */ /* 0x080fe20000010036 */
[----:B------:R-:W-:-:S05]  /*8860*/  FMUL.FTZ R183, R122, R184 ;  /* 0x000000b87ab77220 */ /* 0x000fca0000410000 */
[----:B------:R-:W-:-:S04]  /*8870*/  F2FP.F16.F32.PACK_AB R183, RZ, R183 ;  /* 0x000000b7ffb7723e */ /* 0x000fc800000000ff */
[----:B------:R-:W-:-:S07]  /*8880*/  PRMT R175, R183, 0x7610, R175 ;  /* 0x00007610b7af7816 */ /* 0x000fce00000000af */
.L_x_14259:
        /* <DEDUP_REMOVED lines=16> */
.L_x_14252:
        /* <DEDUP_REMOVED lines=15> */
.L_x_14261:
        /* <DEDUP_REMOVED lines=15> */
.L_x_14262:
        /* <DEDUP_REMOVED lines=15> */
.L_x_14263:
        /* <DEDUP_REMOVED lines=15> */
.L_x_14264:
        /* <DEDUP_REMOVED lines=15> */
.L_x_14265:
        /* <DEDUP_REMOVED lines=15> */
.L_x_14266:
        /* <DEDUP_REMOVED lines=15> */
.L_x_14267:
        /* <DEDUP_REMOVED lines=18> */
.L_x_14251:
        /* <DEDUP_REMOVED lines=57> */
.L_x_14269:
        /* <DEDUP_REMOVED lines=13> */
.L_x_14270:
        /* <DEDUP_REMOVED lines=13> */
.L_x_14271:
        /* <DEDUP_REMOVED lines=13> */
.L_x_14272:
        /* <DEDUP_REMOVED lines=13> */
.L_x_14273:
        /* <DEDUP_REMOVED lines=13> */
.L_x_14274:
        /* <DEDUP_REMOVED lines=13> */
.L_x_14275:
        /* <DEDUP_REMOVED lines=8> */
.L_x_14268:
        /* <DEDUP_REMOVED lines=13> */
.L_x_14276:
        /* <DEDUP_REMOVED lines=13> */
.L_x_14277:
        /* <DEDUP_REMOVED lines=13> */
.L_x_14278:
        /* <DEDUP_REMOVED lines=13> */
.L_x_14279:
        /* <DEDUP_REMOVED lines=13> */
.L_x_14280:
        /* <DEDUP_REMOVED lines=13> */
.L_x_14281:
        /* <DEDUP_REMOVED lines=13> */
.L_x_14282:
        /* <DEDUP_REMOVED lines=15> */
.L_x_14260:
        /* <DEDUP_REMOVED lines=12> */
.L_x_14249:
[----:B------:R-:W-:Y:S05]  /*a190*/  BSYNC.RECONVERGENT B0 ;  /* 0x0000000000007941 */ /* 0x000fea0003800200 */
.L_x_14248:
        /* <DEDUP_REMOVED lines=9> */
.L_x_14285:
        /* <DEDUP_REMOVED lines=53> */
[----:B012---:R-:W-:-:S07]  /*a580*/  PRMT R172, R181, 0x7610, R172 ;  /* 0x00007610b5ac7816 */ /* 0x007fce00000000ac */
.L_x_14288:
[----:B------:R-:W-:Y:S05]  /*a590*/  BRA.U !UP3, `(.L_x_14289) ;  /* 0x000000010b187547 */ /* 0x000fea000b800000 */
[----:B-----5:R-:W-:Y:S02]  /*a5a0*/  HADD2.F32 R181, -RZ, R168.H1_H1 ;  /* 0x300000a8ffb57230 */ /* 0x020fe40000004100 */
[----:B------:R-:W-:-:S04]  /*a5b0*/  FMUL.FTZ R182, R177, UR29 ;  /* 0x0000001db1b67c20 */ /* 0x000fc80008410000 */
[-C--:B------:R-:W-:Y:S01]  /*a5c0*/  FFMA.FTZ R49, R181, R182.reuse, R49 ;  /* 0x000000b6b5317223 */ /* 0x080fe20000010031 */
[----:B------:R-:W-:-:S05]  /*a5d0*/  FMUL.FTZ R181, R117, R182 ;  /* 0x000000b675b57220 */ /* 0x000fca0000410000 */
[----:B------:R-:W-:-:S04]  /*a5e0*/  F2FP.F16.F32.PACK_AB R181, RZ, R181 ;  /* 0x000000b5ffb5723e */ /* 0x000fc800000000ff */
[----:B012---:R-:W-:-:S07]  /*a5f0*/  PRMT R172, R172, 0x5410, R181 ;  /* 0x00005410acac7816 */ /* 0x007fce00000000b5 */
.L_x_14289:
[----:B------:R-:W-:Y:S05]  /*a600*/  BRA.U !UP3, `(.L_x_14290) ;  /* 0x000000010b187547 */ /* 0x000fea000b800000 */
[----:B-----5:R-:W-:Y:S02]  /*a610*/  HADD2.F32 R181, -RZ, R169.H0_H0 ;  /* 0x200000a9ffb57230 */ /* 0x020fe40000004100 */
[----:B------:R-:W-:-:S04]  /*a620*/  FMUL.FTZ R182, R178, UR29 ;  /* 0x0000001db2b67c20 */ /* 0x000fc80008410000 */
[-C--:B------:R-:W-:Y:S01]  /*a630*/  FFMA.FTZ R50, R181, R182.reuse, R50 ;  /* 0x000000b6b5327223 */ /* 0x080fe20000010032 */
[----:B------:R-:W-:-:S05]  /*a640*/  FMUL.FTZ R181, R118, R182 ;  /* 0x000000b676b57220 */ /* 0x000fca0000410000 */
[----:B------:R-:W-:-:S04]  /*a650*/  F2FP.F16.F32.PACK_AB R181, RZ, R181 ;  /* 0x000000b5ffb5723e */ /* 0x000fc800000000ff */
[----:B012---:R-:W-:-:S07]  /*a660*/  PRMT R173, R181, 0x7610, R173 ;  /* 0x00007610b5ad7816 */ /* 0x007fce00000000ad */
.L_x_14290:
[----:B------:R-:W-:Y:S05]  /*a670*/  BRA.U !UP3, `(.L_x_14291) ;  /* 0x000000010b187547 */ /* 0x000fea000b800000 */
[----:B-----5:R-:W-:Y:S02]  /*a680*/  HADD2.F32 R181, -RZ, R169.H1_H1 ;  /* 0x300000a9ffb57230 */ /* 0x020fe40000004100 */
[----:B------:R-:W-:-:S04]  /*a690*/  FMUL.FTZ R182, R179, UR29 ;  /* 0x0000001db3b67c20 */ /* 0x000fc80008410000 */
[-C--:B------:R-:W-:Y:S01]  /*a6a0*/  FFMA.FTZ R51, R181, R182.reuse, R51 ;  /* 0x000000b6b5337223 */ /* 0x080fe20000010033 */
[----:B------:R-:W-:-:S05]  /*a6b0*/  FMUL.FTZ R181, R119, R182 ;  /* 0x000000b677b57220 */ /* 0x000fca0000410000 */
[----:B------:R-:W-:-:S04]  /*a6c0*/  F2FP.F16.F32.PACK_AB R181, RZ, R181 ;  /* 0x000000b5ffb5723e */ /* 0x000fc800000000ff */
[----:B012---:R-:W-:-:S07]  /*a6d0*/  PRMT R173, R173, 0x5410, R181 ;  /* 0x00005410adad7816 */ /* 0x007fce00000000b5 */
.L_x_14291:
[----:B------:R-:W-:Y:S05]  /*a6e0*/  BRA.U !UP3, `(.L_x_14292) ;  /* 0x000000010b187547 */ /* 0x000fea000b800000 */
[----:B-----5:R-:W-:Y:S02]  /*a6f0*/  HADD2.F32 R181, -RZ, R170.H0_H0 ;  /* 0x200000aaffb57230 */ /* 0x020fe40000004100 */
[----:B------:R-:W-:-:S04]  /*a700*/  FMUL.FTZ R182, R180, UR29 ;  /* 0x0000001db4b67c20 */ /* 0x000fc80008410000 */
[-C--:B------:R-:W-:Y:S01]  /*a710*/  FFMA.FTZ R44, R181, R182.reuse, R44 ;  /* 0x000000b6b52c7223 */ /* 0x080fe2000001002c */
[----:B------:R-:W-:-:S05]  /*a720*/  FMUL.FTZ R181, R112, R182 ;  /* 0x000000b670b57220 */ /* 0x000fca0000410000 */
[----:B------:R-:W-:-:S04]  /*a730*/  F2FP.F16.F32.PACK_AB R181, RZ, R181 ;  /* 0x000000b5ffb5723e */ /* 0x000fc800000000ff */
[----:B012---:R-:W-:-:S07]  /*a740*/  PRMT R174, R181, 0x7610, R174 ;  /* 0x00007610b5ae7816 */ /* 0x007fce00000000ae */
.L_x_14292:
        /* <DEDUP_REMOVED lines=9> */
[----:B-----5:R-:W-:Y:S02]  /*a7e0*/  HADD2.F32 R182, -RZ, R170.H1_H1 ;  /* 0x300000aaffb67230 */ /* 0x020fe40000004100 */
[----:B------:R-:W-:-:S04]  /*a7f0*/  FMUL.FTZ R183, R181, UR29 ;  /* 0x0000001db5b77c20 */ /* 0x000fc80008410000 */
[-C--:B------:R-:W-:Y:S01]  /*a800*/  FFMA.FTZ R45, R182, R183.reuse, R45 ;  /* 0x000000b7b62d7223 */ /* 0x080fe2000001002d */
[----:B------:R-:W-:-:S05]  /*a810*/  FMUL.FTZ R182, R113, R183 ;  /* 0x000000b771b67220 */ /* 0x000fca0000410000 */
[----:B------:R-:W-:-:S04]  /*a820*/  F2FP.F16.F32.PACK_AB R182, RZ, R182 ;  /* 0x000000b6ffb6723e */ /* 0x000fc800000000ff */
[----:B012---:R-:W-:-:S07]  /*a830*/  PRMT R174, R174, 0x5410, R182 ;  /* 0x00005410aeae7816 */ /* 0x007fce00000000b6 */
.L_x_14293:
        /* <DEDUP_REMOVED lines=9> */
[----:B-----5:R-:W-:Y:S02]  /*a8d0*/  HADD2.F32 R183, -RZ, R171.H0_H0 ;  /* 0x200000abffb77230 */ /* 0x020fe40000004100 */
[----:B012---:R-:W-:-:S04]  /*a8e0*/  FMUL.FTZ R184, R182, UR29 ;  /* 0x0000001db6b87c20 */ /* 0x007fc80008410000 */
[-C--:B------:R-:W-:Y:S01]  /*a8f0*/  FFMA.FTZ R46, R183, R184.reuse, R46 ;  /* 0x000000b8b72e7223 */ /* 0x080fe2000001002e */
[----:B------:R-:W-:-:S05]  /*a900*/  FMUL.FTZ R183, R114, R184 ;  /* 0x000000b872b77220 */ /* 0x000fca0000410000 */
[----:B------:R-:W-:-:S04]  /*a910*/  F2FP.F16.F32.PACK_AB R183, RZ, R183 ;  /* 0x000000b7ffb7723e */ /* 0x000fc800000000ff */
[----:B------:R-:W-:-:S07]  /*a920*/  PRMT R175, R183, 0x7610, R175 ;  /* 0x00007610b7af7816 */ /* 0x000fce00000000af */
.L_x_14294:
        /* <DEDUP_REMOVED lines=15> */
.L_x_14287:
        /* <DEDUP_REMOVED lines=10> */
[----:B-----5:R-:W-:-:S05]  /*aac0*/  HADD2.F32 R185, -RZ, R168.H0_H0 ;  /* 0x200000a8ffb97230 */ /* 0x020fca0000004100 */
[-C--:B------:R-:W-:Y:S01]  /*aad0*/  FFMA.FTZ R48, R185, R184.reuse, R48 ;  /* 0x000000b8b9307223 */ /* 0x080fe20000010030 */
[----:B------:R-:W-:-:S05]  /*aae0*/  FMUL.FTZ R184, R116, R184 ;  /* 0x000000b874b87220 */ /* 0x000fca0000410000 */
[----:B------:R-:W-:-:S04]  /*aaf0*/  F2FP.F16.F32.PACK_AB R184, RZ, R184 ;  /* 0x000000b8ffb8723e */ /* 0x000fc800000000ff */
[----:B------:R-:W-:-:S07]  /*ab00*/  PRMT R172, R184, 0x7610, R172 ;  /* 0x00007610b8ac7816 */ /* 0x000fce00000000ac */
.L_x_14296:
        /* <DEDUP_REMOVED lines=10> */
[----:B-----5:R-:W-:-:S05]  /*abb0*/  HADD2.F32 R185, -RZ, R168.H1_H1 ;  /* 0x300000a8ffb97230 */ /* 0x020fca0000004100 */
[-C--:B------:R-:W-:Y:S01]  /*abc0*/  FFMA.FTZ R49, R185, R184.reuse, R49 ;  /* 0x000000b8b9317223 */ /* 0x080fe20000010031 */
[----:B------:R-:W-:-:S05]  /*abd0*/  FMUL.FTZ R184, R117, R184 ;  /* 0x000000b875b87220 */ /* 0x000fca0000410000 */
[----:B------:R-:W-:-:S04]  /*abe0*/  F2FP.F16.F32.PACK_AB R184, RZ, R184 ;  /* 0x000000b8ffb8723e */ /* 0x000fc800000000ff */
[----:B------:R-:W-:-:S07]  /*abf0*/  PRMT R172, R172, 0x5410, R184 ;  /* 0x00005410acac7816 */ /* 0x000fce00000000b8 */
.L_x_14297:
        /* <DEDUP_REMOVED lines=15> */
.L_x_14298:
        /* <DEDUP_REMOVED lines=15> */
.L_x_14299:
        /* <DEDUP_REMOVED lines=15> */
.L_x_14300:
        /* <DEDUP_REMOVED lines=15> */
.L_x_14301:
        /* <DEDUP_REMOVED lines=15> */
.L_x_14302:
        /* <DEDUP_REMOVED lines=8> */
[----:B------:R-:W-:-:S09]  /*b130*/  MOV R185, R159 ;  /* 0x0000009f00b97202 */ /* 0x000fd20000000f00 */
        /* <DEDUP_REMOVED lines=8> */
.L_x_14286:
        /* <DEDUP_REMOVED lines=56> */
.L_x_14304:
        /* <DEDUP_REMOVED lines=13> */
.L_x_14305:
        /* <DEDUP_REMOVED lines=13> */
.L_x_14306:
        /* <DEDUP_REMOVED lines=13> */
.L_x_14307:
        /* <DEDUP_REMOVED lines=13> */
.L_x_14308:
        /* <DEDUP_REMOVED lines=13> */
.L_x_14309:
        /* <DEDUP_REMOVED lines=13> */
.L_x_14310:
        /* <DEDUP_REMOVED lines=8> */
.L_x_14303:
        /* <DEDUP_REMOVED lines=13> */
.L_x_14311:
        /* <DEDUP_REMOVED lines=13> */
.L_x_14312:
        /* <DEDUP_REMOVED lines=13> */
.L_x_14313:
        /* <DEDUP_REMOVED lines=13> */
.L_x_14314:
        /* <DEDUP_REMOVED lines=13> */
.L_x_14315:
        /* <DEDUP_REMOVED lines=13> */
.L_x_14316:
        /* <DEDUP_REMOVED lines=13> */
.L_x_14317:
        /* <DEDUP_REMOVED lines=14> */
.L_x_14295:
        /* <DEDUP_REMOVED lines=12> */
.L_x_14284:
[----:B------:R-:W-:Y:S05]  /*c1f0*/  BSYNC.RECONVERGENT B0 ;  /* 0x0000000000007941 */ /* 0x000fea0003800200 */
.L_x_14283:
        /* <DEDUP_REMOVED lines=9> */
.L_x_14320:
        /* <DEDUP_REMOVED lines=52> */
[----:B0123--:R-:W-:-:S07]  /*c5d0*/  PRMT R172, R181, 0x7610, R172 ;  /* 0x00007610b5ac7816 */ /* 0x00ffce00000000ac */
.L_x_14323:
[----:B------:R-:W-:Y:S05]  /*c5e0*/  BRA.U !UP3, `(.L_x_14324) ;  /* 0x000000010b187547 */ /* 0x000fea000b800000 */
[----:B-----5:R-:W-:Y:S02]  /*c5f0*/  HADD2.F32 R181, -RZ, R168.H1_H1 ;  /* 0x300000a8ffb57230 */ /* 0x020fe40000004100 */
[----:B------:R-:W-:-:S04]  /*c600*/  FMUL.FTZ R182, R177, UR29 ;  /* 0x0000001db1b67c20 */ /* 0x000fc80008410000 */
[-C--:B------:R-:W-:Y:S01]  /*c610*/  FFMA.FTZ R41, R181, R182.reuse, R41 ;  /* 0x000000b6b5297223 */ /* 0x080fe20000010029 */
[----:B------:R-:W-:-:S05]  /*c620*/  FMUL.FTZ R181, R109, R182 ;  /* 0x000000b66db57220 */ /* 0x000fca0000410000 */
[----:B------:R-:W-:-:S04]  /*c630*/  F2FP.F16.F32.PACK_AB R181, RZ, R181 ;  /* 0x000000b5ffb5723e */ /* 0x000fc800000000ff */
[----:B0123--:R-:W-:-:S07]  /*c640*/  PRMT R172, R172, 0x5410, R181 ;  /* 0x00005410acac7816 */ /* 0x00ffce00000000b5 */
.L_x_14324:
[----:B------:R-:W-:Y:S05]  /*c650*/  BRA.U !UP3, `(.L_x_14325) ;  /* 0x000000010b187547 */ /* 0x000fea000b800000 */
[----:B-----5:R-:W-:Y:S02]  /*c660*/  HADD2.F32 R181, -RZ, R169.H0_H0 ;  /* 0x200000a9ffb57230 */ /* 0x020fe40000004100 */
[----:B------:R-:W-:-:S04]  /*c670*/  FMUL.FTZ R182, R178, UR29 ;  /* 0x0000001db2b67c20 */ /* 0x000fc80008410000 */
[-C--:B------:R-:W-:Y:S01]  /*c680*/  FFMA.FTZ R42, R181, R182.reuse, R42 ;  /* 0x000000b6b52a7223 */ /* 0x080fe2000001002a */
[----:B------:R-:W-:-:S05]  /*c690*/  FMUL.FTZ R181, R110, R182 ;  /* 0x000000b66eb57220 */ /* 0x000fca0000410000 */
[----:B------:R-:W-:-:S04]  /*c6a0*/  F2FP.F16.F32.PACK_AB R181, RZ, R181 ;  /* 0x000000b5ffb5723e */ /* 0x000fc800000000ff */
[----:B0123--:R-:W-:-:S07]  /*c6b0*/  PRMT R173, R181, 0x7610, R173 ;  /* 0x00007610b5ad7816 */ /* 0x00ffce00000000ad */
.L_x_14325:
[----:B------:R-:W-:Y:S05]  /*c6c0*/  BRA.U !UP3, `(.L_x_14326) ;  /* 0x000000010b187547 */ /* 0x000fea000b800000 */
[----:B-----5:R-:W-:Y:S02]  /*c6d0*/  HADD2.F32 R181, -RZ, R169.H1_H1 ;  /* 0x300000a9ffb57230 */ /* 0x020fe40000004100 */
[----:B------:R-:W-:-:S04]  /*c6e0*/  FMUL.FTZ R182, R179, UR29 ;  /* 0x0000001db3b67c20 */ /* 0x000fc80008410000 */
[-C--:B------:R-:W-:Y:S01]  /*c6f0*/  FFMA.FTZ R43, R181, R182.reuse, R43 ;  /* 0x000000b6b52b7223 */ /* 0x080fe2000001002b */
[----:B------:R-:W-:-:S05]  /*c700*/  FMUL.FTZ R181, R111, R182 ;  /* 0x000000b66fb57220 */ /* 0x000fca0000410000 */
[----:B------:R-:W-:-:S04]  /*c710*/  F2FP.F16.F32.PACK_AB R181, RZ, R181 ;  /* 0x000000b5ffb5723e */ /* 0x000fc800000000ff */
[----:B0123--:R-:W-:-:S07]  /*c720*/  PRMT R173, R173, 0x5410, R181 ;  /* 0x00005410adad7816 */ /* 0x00ffce00000000b5 */
.L_x_14326:
[----:B------:R-:W-:Y:S05]  /*c730*/  BRA.U !UP3, `(.L_x_14327) ;  /* 0x000000010b187547 */ /* 0x000fea000b800000 */
[----:B-----5:R-:W-:Y:S02]  /*c740*/  HADD2.F32 R181, -RZ, R170.H0_H0 ;  /* 0x200000aaffb57230 */ /* 0x020fe40000004100 */
[----:B------:R-:W-:-:S04]  /*c750*/  FMUL.FTZ R182, R180, UR29 ;  /* 0x0000001db4b67c20 */ /* 0x000fc80008410000 */
[-C--:B------:R-:W-:Y:S01]  /*c760*/  FFMA.FTZ R36, R181, R182.reuse, R36 ;  /* 0x000000b6b5247223 */ /* 0x080fe20000010024 */
[----:B------:R-:W-:-:S05]  /*c770*/  FMUL.FTZ R181, R104, R182 ;  /* 0x000000b668b57220 */ /* 0x000fca0000410000 */
[----:B------:R-:W-:-:S04]  /*c780*/  F2FP.F16.F32.PACK_AB R181, RZ, R181 ;  /* 0x000000b5ffb5723e */ /* 0x000fc800000000ff */
[----:B0123--:R-:W-:-:S07]  /*c790*/  PRMT R174, R181, 0x7610, R174 ;  /* 0x00007610b5ae7816 */ /* 0x00ffce00000000ae */
.L_x_14327:
        /* <DEDUP_REMOVED lines=14> */
[----:B0123--:R-:W-:-:S07]  /*c880*/  PRMT R174, R174, 0x5410, R182 ;  /* 0x00005410aeae7816 */ /* 0x00ffce00000000b6 */
.L_x_14328:
        /* <DEDUP_REMOVED lines=10> */
[----:B0123--:R-:W-:-:S04]  /*c930*/  FMUL.FTZ R184, R182, UR29 ;  /* 0x0000001db6b87c20 */ /* 0x00ffc80008410000 */
[-C--:B------:R-:W-:Y:S01]  /*c940*/  FFMA.FTZ R38, R183, R184.reuse, R38 ;  /* 0x000000b8b7267223 */ /* 0x080fe20000010026 */
[----:B------:R-:W-:-:S05]  /*c950*/  FMUL.FTZ R183, R106, R184 ;  /* 0x000000b86ab77220 */ /* 0x000fca0000410000 */
[----:B------:R-:W-:-:S04]  /*c960*/  F2FP.F16.F32.PACK_AB R183, RZ, R183 ;  /* 0x000000b7ffb7723e */ /* 0x000fc800000000ff */
[----:B------:R-:W-:-:S07]  /*c970*/  PRMT R175, R183, 0x7610, R175 ;  /* 0x00007610b7af7816 */ /* 0x000fce00000000af */
.L_x_14329:
        /* <DEDUP_REMOVED lines=17> */
.L_x_14322:
        /* <DEDUP_REMOVED lines=10> */
[----:B-----5:R-:W-:-:S05]  /*cb30*/  HADD2.F32 R185, -RZ, R168.H0_H0 ;  /* 0x200000a8ffb97230 */ /* 0x020fca0000004100 */
[-C--:B------:R-:W-:Y:S01]  /*cb40*/  FFMA.FTZ R40, R185, R184.reuse, R40 ;  /* 0x000000b8b9287223 */ /* 0x080fe20000010028 */
[----:B------:R-:W-:-:S05]  /*cb50*/  FMUL.FTZ R184, R108, R184 ;  /* 0x000000b86cb87220 */ /* 0x000fca0000410000 */
[----:B------:R-:W-:-:S04]  /*cb60*/  F2FP.F16.F32.PACK_AB R184, RZ, R184 ;  /* 0x000000b8ffb8723e */ /* 0x000fc800000000ff */
[----:B------:R-:W-:-:S07]  /*cb70*/  PRMT R172, R184, 0x7610, R172 ;  /* 0x00007610b8ac7816 */ /* 0x000fce00000000ac */
.L_x_14331:
        /* <DEDUP_REMOVED lines=10> */
[----:B-----5:R-:W-:-:S05]  /*cc20*/  HADD2.F32 R185, -RZ, R168.H1_H1 ;  /* 0x300000a8ffb97230 */ /* 0x020fca0000004100 */
[-C--:B------:R-:W-:Y:S01]  /*cc30*/  FFMA.FTZ R41, R185, R184.reuse, R41 ;  /* 0x000000b8b9297223 */ /* 0x080fe20000010029 */
[----:B------:R-:W-:-:S05]  /*cc40*/  FMUL.FTZ R184, R109, R184 ;  /* 0x000000b86db87220 */ /* 0x000fca0000410000 */
[----:B------:R-:W-:-:S04]  /*cc50*/  F2FP.F16.F32.PACK_AB R184, RZ, R184 ;  /* 0x000000b8ffb8723e */ /* 0x000fc800000000ff */
[----:B------:R-:W-:-:S07]  /*cc60*/  PRMT R172, R172, 0x5410, R184 ;  /* 0x00005410acac7816 */ /* 0x000fce00000000b8 */
.L_x_14332:
        /* <DEDUP_REMOVED lines=15> */
.L_x_14333:
        /* <DEDUP_REMOVED lines=15> */
.L_x_14334:
        /* <DEDUP_REMOVED lines=15> */
.L_x_14335:
        /* <DEDUP_REMOVED lines=15> */
.L_x_14336:
        /* <DEDUP_REMOVED lines=15> */
.L_x_14337:
        /* <DEDUP_REMOVED lines=18> */
.L_x_14321:
        /* <DEDUP_REMOVED lines=17> */
.L_x_14339:
        /* <DEDUP_REMOVED lines=13> */
.L_x_14340:
        /* <DEDUP_REMOVED lines=13> */
.L_x_14341:
        /* <DEDUP_REMOVED lines=13> */
.L_x_14342:
        /* <DEDUP_REMOVED lines=13> */
.L_x_14343:
        /* <DEDUP_REMOVED lines=13> */
.L_x_14344:
        /* <DEDUP_REMOVED lines=13> */
.L_x_14345:
        /* <DEDUP_REMOVED lines=48> */
.L_x_14338:
        /* <DEDUP_REMOVED lines=13> */
.L_x_14346:
        /* <DEDUP_REMOVED lines=13> */
.L_x_14347:
        /* <DEDUP_REMOVED lines=13> */
.L_x_14348:
        /* <DEDUP_REMOVED lines=13> */
.L_x_14349:
        /* <DEDUP_REMOVED lines=13> */
.L_x_14350:
        /* <DEDUP_REMOVED lines=13> */
.L_x_14351:
        /* <DEDUP_REMOVED lines=13> */
.L_x_14352:
        /* <DEDUP_REMOVED lines=16> */
.L_x_14330:
        /* <DEDUP_REMOVED lines=10> */
.L_x_14319:
[----:B------:R-:W-:Y:S05]  /*e280*/  BSYNC.RECONVERGENT B0 ;  /* 0x0000000000007941 */ /* 0x000fea0003800200 */
.L_x_14318:
[----:B------:R-:W-:Y:S02]  /*e290*/  UIADD3 UR26, UPT, UPT, UR26, UR24, URZ ;  /* 0x000000181a1a7290 */ /* 0x000fe4000fffe0ff */
[----:B------:R-:W-:Y:S02]  /*e2a0*/  UPLOP3.LUT UP1, UPT, UPT, UPT, UP1, 0x40, 0x4 ;  /* 0x000000000004789c */ /* 0x000fe40003f2e810 */
[----:B------:R-:W-:-:S09]  /*e2b0*/  UISETP.GE.AND UP0, UPT, UR26, UR25, UPT ;  /* 0x000000191a00728c */ /* 0x000fd2000bf06270 */
[----:B------:R-:W-:Y:S05]  /*e2c0*/  BRA.U !UP0, `(.L_x_14353) ;  /* 0xffffff2d08c87547 */ /* 0x000fea000b83ffff */
.L_x_14164:
        /* <DEDUP_REMOVED lines=36> */
.L_x_14355:
[----:B------:R-:W-:Y:S05]  /*e510*/  BSYNC.RECONVERGENT B0 ;  /* 0x0000000000007941 */ /* 0x000fea0003800200 */
.L_x_14354:
        /* <DEDUP_REMOVED lines=27> */
.L_x_14357:
[----:B------:R-:W-:Y:S05]  /*e6d0*/  BSYNC.RECONVERGENT B0 ;  /* 0x0000000000007941 */ /* 0x000fea0003800200 */
.L_x_14356:
        /* <DEDUP_REMOVED lines=23> */
.L_x_14359:
[----:B------:R-:W-:Y:S05]  /*e850*/  BSYNC.RECONVERGENT B0 ;  /* 0x0000000000007941 */ /* 0x000fea0003800200 */
.L_x_14358:
        /* <DEDUP_REMOVED lines=23> */
.L_x_14361:
[----:B------:R-:W-:Y:S05]  /*e9d0*/  BSYNC.RECONVERGENT B0 ;  /* 0x0000000000007941 */ /* 0x000fea0003800200 */
.L_x_14360:
        /* <DEDUP_REMOVED lines=22> */
.L_x_14362:
        /* <DEDUP_REMOVED lines=12> */
.L_x_19420:


//--------------------- .text._ZN10layer_norm13ln_bwd_kernelINS_13Kernel_traitsIf6__halffS2_fjLj5120ELj1ELj1ELj4ELj16ENS_18Kernel_traits_baseILj5120EfS2_fS2_fjLj128EEEEELb0ELb1ELb1ELb1EEEvNS_9BwdParamsE --------------------------
	.section	.text._ZN10layer_norm13ln_bwd_kernelINS_13Kernel_traitsIf6__halffS2_fjLj5120ELj1ELj1ELj4ELj16ENS_18Kernel_traits_baseILj5120EfS2_fS2_fjLj128EEEEELb0ELb1ELb1ELb1EEEvNS_9BwdParamsE,"ax",@progbits
	.align	128
        .global         _ZN10layer_norm13ln_bwd_kernelINS_13Kernel_traitsIf6__halffS2_fjLj5120ELj1ELj1ELj4ELj16ENS_18Kernel_traits_baseILj5120EfS2_fS2_fjLj128EEEEELb0ELb1ELb1ELb1EEEvNS_9BwdParamsE
        .type           _ZN10layer_norm13ln_bwd_kernelINS_13Kernel_traitsIf6__halffS2_fjLj5120ELj1ELj1ELj4ELj16ENS_18Kernel_traits_baseILj5120EfS2_fS2_fjLj128EEEEELb0ELb1ELb1ELb1EEEvNS_9BwdParamsE,@function
        .size           _ZN10layer_norm13ln_bwd_kernelINS_13Kernel_traitsIf6__halffS2_fjLj5120ELj1ELj1ELj4ELj16ENS_18Kernel_traits_baseILj5120EfS2_fS2_fjLj128EEEEELb0ELb1ELb1ELb1EEEvNS_9BwdParamsE,(.L_x_19421 - _ZN10layer_norm13ln_bwd_kernelINS_13Kernel_traitsIf6__halffS2_fjLj5120ELj1ELj1ELj4ELj16ENS_18Kernel_traits_baseILj5120EfS2_fS2_fjLj128EEEEELb0ELb1ELb1ELb1EEEvNS_9BwdParamsE)
        .other          _ZN10layer_norm13ln_bwd_kernelINS_13Kernel_traitsIf6__halffS2_fjLj5120ELj1ELj1ELj4ELj16ENS_18Kernel_traits_baseILj5120EfS2_fS2_fjLj128EEEEELb0ELb1ELb1ELb1EEEvNS_9BwdParamsE,@"STO_CUDA_ENTRY STV_DEFAULT"
_ZN10layer_norm13ln_bwd_kernelINS_13Kernel_traitsIf6__halffS2_fjLj5120ELj1ELj1ELj4ELj16ENS_18Kernel_traits_baseILj5120EfS2_fS2_fjLj128EEEEELb0ELb1ELb1ELb1EEEvNS_9BwdParamsE:
.text._ZN10layer_norm13ln_bwd_kernelINS_13Kernel_traitsIf6__halffS2_fjLj5120ELj1ELj1ELj4ELj16ENS_18Kernel_traits_baseILj5120EfS2_fS2_fjLj128EEEEELb0ELb1ELb1ELb1EEEvNS_9BwdParamsE:
        /* <DEDUP_REMOVED lines=148> */
.L_x_14532:
        /* <DEDUP_REMOVED lines=18> */
[----:B--2---:R-:W0:Y:S01]  /*0a60*/  S2R R12, SR_TID.X ;  /* 0x00000000000c7919 */ /* 0x004e220000002100 */
[----:B------:R-:W-:Y:S01]  /*0a70*/  UIMAD UR9, UR8, UR26, URZ ;  /* 0x0000001a080972a4 */ /* 0x000fe2000f8e02ff */
[----:B------:R-:W1:Y:S01]  /*0a80*/  LDC.64 R16, c[0x0][0x3a8] ;  /* 0x0000ea00ff107b82 */ /* 0x000e620000000a00 */
[----:B------:R-:W-:Y:S01]  /*0a90*/  UIADD3 UR11, UPT, UPT, UR32, -0x1, URZ ;  /* 0xffffffff200b7890 */ /* 0x000fe2000fffe0ff */
[----:B------:R-:W-:Y:S01]  /*0aa0*/  STL [R1+0x18c], R31 ;  /* 0x00018c1f01007387 */ /* 0x000fe20000100800 */
[----:B------:R-:W-:Y:S02]  /*0ab0*/  USHF.R.S32.HI UR10, URZ, 0x1f, UR9 ;  /* 0x0000001fff0a7899 */ /* 0x000fe40008011409 */
[----:B------:R-:W-:Y:S02]  /*0ac0*/  UIMAD UR11, UR11, UR26, URZ ;  /* 0x0000001a0b0b72a4 */ /* 0x000fe4000f8e02ff */
[----:B------:R-:W-:Y:S01]  /*0ad0*/  UIMAD.WIDE UR30, UR8, 0x4, UR22 ;  /* 0x00000004081e78a5 */ /* 0x000fe2000f8e0216 */
[----:B------:R-:W2:Y:S01]  /*0ae0*/  LDC.64 R196, c[0x0][0x428] ;  /* 0x00010a00ffc47b82 */ /* 0x000ea20000000a00 */
        /* <DEDUP_REMOVED lines=11> */
[----:B------:R1:W3:Y:S01]  /*0ba0*/  LDG.E R8, desc[UR18][R2.64] ;  /* 0x0000001202087981 */ /* 0x0002e2000c1e1900 */
[----:B0-----:R-:W-:-:S03]  /*0bb0*/  LEA.HI.SX32 R244, R0, R12, 0x1d ;  /* 0x0000000c00f47211 */ /* 0x001fc600078feaff */
[----:B------:R-:W-:Y:S01]  /*0bc0*/  STL [R1+0x180], R28 ;  /* 0x0001801c01007387 */ /* 0x000fe20000100800 */
[----:B------:R-:W-:Y:S02]  /*0bd0*/  MOV R0, UR9 ;  /* 0x0000000900007c02 */ /* 0x000fe40008000f00 */
[C---:B------:R-:W-:Y:S01]  /*0be0*/  IADD3 R9, PT, PT, R244.reuse, 0x80, RZ ;  /* 0x00000080f4097810 */ /* 0x040fe20007ffe0ff */
[--C-:B-1----:R-:W-:Y:S01]  /*0bf0*/  IMAD.WIDE.U32 R2, R244, 0x20, R16.reuse ;  /* 0x00000020f4027825 */ /* 0x102fe200078e0010 */
[----:B------:R-:W-:Y:S01]  /*0c00*/  LEA.HI.SX32 R12, R0, R12, 0x1d ;  /* 0x0000000c000c7211 */ /* 0x000fe200078feaff */
[----:B------:R-:W-:Y:S01]  /*0c10*/  STL [R1+0x17c], R27 ;  /* 0x00017c1b01007387 */ /* 0x000fe20000100800 */
[----:B------:R-:W-:Y:S01]  /*0c20*/  IADD3 R0, PT, PT, R244, 0x180, RZ ;  /* 0x00000180f4007810 */ /* 0x000fe20007ffe0ff */
[----:B------:R-:W-:Y:S02]  /*0c30*/  IMAD.WIDE.U32 R10, R9, 0x20, R16 ;  /* 0x00000020090a7825 */ /* 0x000fe400078e0010 */
[----:B------:R-:W4:Y:S04]  /*0c40*/  LDG.E.128 R240, desc[UR18][R2.64] ;  /* 0x0000001202f07981 */ /* 0x000f28000c1e1d00 */
[----:B------:R-:W4:Y:S04]  /*0c50*/  LDG.E.128 R200, desc[UR18][R10.64] ;  /* 0x000000120ac87981 */ /* 0x000f28000c1e1d00 */
[----:B------:R0:W4:Y:S01]  /*0c60*/  LDG.E.128 R204, desc[UR18][R10.64+0x10] ;  /* 0x000010120acc7981 */ /* 0x000122000c1e1d00 */
[C---:B--2---:R-:W-:Y:S01]  /*0c70*/  IMAD.WIDE.U32 R4, R12.reuse, 0x10, R196 ;  /* 0x000000100c047825 */ /* 0x044fe200078e00c4 */
[----:B------:R-:W-:-:S02]  /*0c80*/  IADD3 R13, PT, PT, R12, 0x100, RZ ;  /* 0x000001000c0d7810 */ /* 0x000fc40007ffe0ff */
[----:B------:R-:W-:Y:S01]  /*0c90*/  PLOP3.LUT P0, PT, PT, PT, UP0, 0x80, 0x8 ;  /* 0x000000000008781c */ /* 0x000fe20003f0f008 */
[----:B------:R-:W-:Y:S04]  /*0ca0*/  STL [R1+0x178], R26 ;  /* 0x0001781a01007387 */ /* 0x000fe80000100800 */
[----:B------:R-:W2:Y:S01]  /*0cb0*/  LDG.E.128 R232, desc[UR18][R4.64] ;  /* 0x0000001204e87981 */ /* 0x000ea2000c1e1d00 */
[----:B0-----:R-:W-:-:S03]  /*0cc0*/  IMAD.WIDE.U32 R10, R0, 0x20, R16 ;  /* 0x00000020000a7825 */ /* 0x001fc600078e0010 */
[----:B------:R-:W-:Y:S04]  /*0cd0*/  STL [R1+0x174], R25 ;  /* 0x0001741901007387 */ /* 0x000fe80000100800 */
[----:B------:R-:W2:Y:S01]  /*0ce0*/  LDG.E.128 R216, desc[UR18][R10.64] ;  /* 0x000000120ad87981 */ /* 0x000ea2000c1e1d00 */
[----:B------:R-:W0:Y:S03]  /*0cf0*/  @P0 LDC.64 R238, c[0x0][0x438] ;  /* 0x00010e00ffee0b82 */ /* 0x000e260000000a00 */
[----:B------:R1:W2:Y:S04]  /*0d00*/  LDG.E.128 R220, desc[UR18][R10.64+0x10] ;  /* 0x000010120adc7981 */ /* 0x0002a8000c1e1d00 */
[----:B------:R1:W2:Y:S01]  /*0d10*/  LDG.E.128 R4, desc[UR18][R2.64+0x10] ;  /* 0x0000101202047981 */ /* 0x0002a2000c1e1d00 */
[----:B------:R-:W3:Y:S03]  /*0d20*/  @P0 LDC.64 R236, c[0x0][0x438] ;  /* 0x00010e00ffec0b82 */ /* 0x000ee60000000a00 */
[----:B------:R-:W-:Y:S01]  /*0d30*/  STL [R1+0x170], R24 ;  /* 0x0001701801007387 */ /* 0x000fe20000100800 */
[----:B-1----:R-:W-:-:S03]  /*0d40*/  IADD3 R10, PT, PT, R12, 0x80, RZ ;  /* 0x000000800c0a7810 */ /* 0x002fc60007ffe0ff */
[----:B------:R1:W-:Y:S01]  /*0d50*/  STL [R1+0x16c], R23 ;  /* 0x00016c1701007387 */ /* 0x0003e20000100800 */
[----:B------:R-:W-:Y:S01]  /*0d60*/  IADD3 R3, PT, PT, R244, 0x100, RZ ;  /* 0x00000100f4037810 */ /* 0x000fe20007ffe0ff */
[----:B------:R-:W-:Y:S01]  /*0d70*/  IMAD.WIDE.U32 R10, R10, 0x10, R196 ;  /* 0x000000100a0a7825 */ /* 0x000fe200078e00c4 */
[----:B------:R-:W-:Y:S01]  /*0d80*/  IADD3 R2, PT, PT, R244, 0x200, RZ ;  /* 0x00000200f4027810 */ /* 0x000fe20007ffe0ff */
[----:B------:R-:W-:Y:S02]  /*0d90*/  STL [R1+0x168], R22 ;  /* 0x0001681601007387 */ /* 0x000fe40000100800 */
[----:B------:R-:W-:Y:S02]  /*0da0*/  IMAD.WIDE.U32 R14, R3, 0x20, R16 ;  /* 0x00000020030e7825 */ /* 0x000fe400078e0010 */
[----:B------:R1:W2:Y:S04]  /*0db0*/  LDG.E.128 R188, desc[UR18][R10.64] ;  /* 0x000000120abc7981 */ /* 0x0002a8000c1e1d00 */
[----:B------:R-:W2:Y:S04]  /*0dc0*/  LDG.E.128 R208, desc[UR18][R14.64] ;  /* 0x000000120ed07981 */ /* 0x000ea8000c1e1d00 */
[----:B------:R0:W2:Y:S01]  /*0dd0*/  LDG.E.128 R212, desc[UR18][R14.64+0x10] ;  /* 0x000010120ed47981 */ /* 0x0000a2000c1e1d00 */
[----:B-1----:R-:W-:Y:S01]  /*0de0*/  IMAD.WIDE.U32 R10, R13, 0x10, R196 ;  /* 0x000000100d0a7825 */ /* 0x002fe200078e00c4 */
[----:B------:R-:W-:-:S02]  /*0df0*/  IADD3 R13, PT, PT, R12, 0x180, RZ ;  /* 0x000001800c0d7810 */ /* 0x000fc40007ffe0ff */
[----:B------:R-:W-:Y:S01]  /*0e00*/  STL [R1+0x164], R21 ;  /* 0x0001641501007387 */ /* 0x000fe20000100800 */
[----:B------:R-:W-:Y:S01]  /*0e10*/  IADD3 R12, PT, PT, R12, 0x200, RZ ;  /* 0x000002000c0c7810 */ /* 0x000fe20007ffe0ff */
[----:B0-----:R-:W-:Y:S02]  /*0e20*/  @P0 IMAD.WIDE.U32 R238, R244, 0x20, R238 ;  /* 0x00000020f4ee0825 */ /* 0x001fe400078e00ee */
[----:B------:R0:W-:Y:S02]  /*0e30*/  STL [R1+0x160], R20 ;  /* 0x0001601401007387 */ /* 0x0001e40000100800 */
[----:B------:R-:W-:Y:S02]  /*0e40*/  IMAD.WIDE.U32 R14, R2, 0x20, R16 ;  /* 0x00000020020e7825 */ /* 0x000fe400078e0010 */
[----:B------:R1:W2:Y:S04]  /*0e50*/  LDG.E.128 R16, desc[UR18][R10.64] ;  /* 0x000000120a107981 */ /* 0x0002a8000c1e1d00 */
[----:B------:R-:W2:Y:S04]  /*0e60*/  LDG.E.128 R224, desc[UR18][R14.64] ;  /* 0x000000120ee07981 */ /* 0x000ea8000c1e1d00 */
[----:B------:R0:W2:Y:S01]  /*0e70*/  LDG.E.128 R228, desc[UR18][R14.64+0x10] ;  /* 0x000010120ee47981 */ /* 0x0000a2000c1e1d00 */
[----:B-1----:R-:W-:-:S03]  /*0e80*/  IMAD.WIDE.U32 R10, R13, 0x10, R196 ;  /* 0x000000100d0a7825 */ /* 0x002fc600078e00c4 */
[----:B------:R-:W5:Y:S04]  /*0e90*/  @P0 LDG.E.128 R132, desc[UR18][R238.64] ;  /* 0x00000012ee840981 */ /* 0x000f68000c1e1d00 */
[----:B------:R1:W2:Y:S01]  /*0ea0*/  LDG.E.128 R192, desc[UR18][R10.64] ;  /* 0x000000120ac07981 */ /* 0x0002a2000c1e1d00 */
[----:B0-----:R-:W0:Y:S03]  /*0eb0*/  @P0 LDC.64 R14, c[0x0][0x438] ;  /* 0x00010e00ff0e0b82 */ /* 0x001e260000000a00 */
[----:B------:R-:W5:Y:S01]  /*0ec0*/  @P0 LDG.E.128 R136, desc[UR18][R238.64+0x10] ;  /* 0x00001012ee880981 */ /* 0x000f62000c1e1d00 */
[----:B-1----:R-:W-:-:S04]  /*0ed0*/  IMAD.WIDE.U32 R10, R12, 0x10, R196 ;  /* 0x000000100c0a7825 */ /* 0x002fc800078e00c4 */
[----:B------:R-:W1:Y:S01]  /*0ee0*/  @P0 LDC.64 R12, c[0x0][0x438] ;  /* 0x00010e00ff0c0b82 */ /* 0x000e620000000a00 */
[----:B------:R0:W2:Y:S07]  /*0ef0*/  LDG.E.128 R196, desc[UR18][R10.64] ;  /* 0x000000120ac47981 */ /* 0x0000ae000c1e1d00 */
[----:B0-----:R-:W0:Y:S01]  /*0f00*/  @P0 LDC.64 R10, c[0x0][0x438] ;  /* 0x00010e00ff0a0b82 */ /* 0x001e220000000a00 */
[----:B-1----:R-:W-:-:S05]  /*0f10*/  @P0 IMAD.WIDE.U32 R12, R0, 0x20, R12 ;  /* 0x00000020000c0825 */ /* 0x002fca00078e000c */
[----:B------:R-:W5:Y:S04]  /*0f20*/  @P0 LDG.E.128 R156, desc[UR18][R12.64] ;  /* 0x000000120c9c0981 */ /* 0x000f68000c1e1d00 */
[----:B------:R1:W5:Y:S01]  /*0f30*/  @P0 LDG.E.128 R160, desc[UR18][R12.64+0x10] ;  /* 0x000010120ca00981 */ /* 0x000362000c1e1d00 */
[----:B0-----:R-:W-:-:S04]  /*0f40*/  @P0 IMAD.WIDE.U32 R10, R3, 0x20, R10 ;  /* 0x00000020030a0825 */ /* 0x001fc800078e000a */
[----:B------:R-:W-:Y:S01]  /*0f50*/  @P0 IMAD.WIDE.U32 R2, R2, 0x20, R14 ;  /* 0x0000002002020825 */ /* 0x000fe200078e000e */
[----:B------:R-:W5:Y:S04]  /*0f60*/  @P0 LDG.E.128 R148, desc[UR18][R10.64] ;  /* 0x000000120a940981 */ /* 0x000f68000c1e1d00 */
[----:B------:R-:W5:Y:S04]  /*0f70*/  @P0 LDG.E.128 R164, desc[UR18][R2.64] ;  /* 0x0000001202a40981 */ /* 0x000f68000c1e1d00 */
[----:B------:R0:W5:Y:S01]  /*0f80*/  @P0 LDG.E.128 R168, desc[UR18][R2.64+0x10] ;  /* 0x0000101202a80981 */ /* 0x000162000c1e1d00 */
[----:B---3--:R-:W-:Y:S01]  /*0f90*/  FSEL R8, R8, RZ, !P1 ;  /* 0x000000ff08087208 */ /* 0x008fe20004800000 */
[----:B------:R-:W-:-:S02]  /*0fa0*/  @P0 IMAD.WIDE.U32 R236, R9, 0x20, R236 ;  /* 0x0000002009ec0825 */ /* 0x000fc400078e00ec */
[----:B------:R-:W5:Y:S04]  /*0fb0*/  @P0 LDG.E.128 R152, desc[UR18][R10.64+0x10] ;  /* 0x000010120a980981 */ /* 0x000f68000c1e1d00 */
[----:B------:R-:W5:Y:S04]  /*0fc0*/  @P0 LDG.E.128 R140, desc[UR18][R236.64] ;  /* 0x00000012ec8c0981 */ /* 0x000f68000c1e1d00 */
[----:B------:R3:W5:Y:S01]  /*0fd0*/  @P0 LDG.E.128 R144, desc[UR18][R236.64+0x10] ;  /* 0x00001012ec900981 */ /* 0x000762000c1e1d00 */
[C---:B----4-:R-:W-:Y:S01]  /*0fe0*/  FADD.FTZ R0, -R8.reuse, R240 ;  /* 0x000000f008007221 */ /* 0x050fe20000010100 */
[C---:B------:R-:W-:Y:S01]  /*0ff0*/  FADD.FTZ R245, -R8.reuse, R202 ;  /* 0x000000ca08f57221 */ /* 0x040fe20000010100 */
[C---:B------:R-:W-:Y:S01]  /*1000*/  FADD.FTZ R247, -R8.reuse, R201 ;  /* 0x000000c908f77221 */ /* 0x040fe20000010100 */
[C---:B------:R-:W-:Y:S01]  /*1010*/  FADD.FTZ R248, -R8.reuse, R203 ;  /* 0x000000cb08f87221 */ /* 0x040fe20000010100 */
[C---:B------:R-:W-:Y:S01]  /*1020*/  FADD.FTZ R239, -R8.reuse, R241 ;  /* 0x000000f108ef7221 */ /* 0x040fe20000010100 */
[C---:B------:R-:W-:Y:S01]  /*1030*/  FADD.FTZ R246, -R8.reuse, R243 ;  /* 0x000000f308f67221 */ /* 0x040fe20000010100 */
[----:B------:R-:W-:Y:S01]  /*1040*/  FADD.FTZ R249, -R8, R204 ;  /* 0x000000cc08f97221 */ /* 0x000fe20000010100 */
[----:B--2---:R-:W-:-:S02]  /*1050*/  HADD2.F32 R14, -RZ, R233.H0_H0 ;  /* 0x200000e9ff0e7230 */ /* 0x004fc40000004100 */
[----:B-1----:R-:W-:Y:S02]  /*1060*/  HADD2.F32 R13, -RZ, R233.H1_H1 ;  /* 0x300000e9ff0d7230 */ /* 0x002fe40000004100 */
[C---:B------:R-:W-:Y:S01]  /*1070*/  FADD.FTZ R218, -R8.reuse, R218 ;  /* 0x000000da08da7221 */ /* 0x040fe20000010100 */
[C---:B------:R-:W-:Y:S01]  /*1080*/  FADD.FTZ R216, -R8.reuse, R216 ;  /* 0x000000d808d87221 */ /* 0x040fe20000010100 */
[C---:B------:R-:W-:Y:S01]  /*1090*/  FADD.FTZ R251, -R8.reuse, R217 ;  /* 0x000000d908fb7221 */ /* 0x040fe20000010100 */
[----:B------:R-:W-:Y:S01]  /*10a0*/  FADD.FTZ R233, -R8, R4 ;  /* 0x0000000408e97221 */ /* 0x000fe20000010100 */
[--C-:B------:R-:W-:Y:S02]  /*10b0*/  HADD2.F32 R4, -RZ, R190.reuse.H0_H0 ;  /* 0x200000beff047230 */ /* 0x100fe40000004100 */
[----:B0-----:R-:W-:Y:S02]  /*10c0*/  HADD2.F32 R3, -RZ, R190.H1_H1 ;  /* 0x300000beff037230 */ /* 0x001fe40000004100 */
[----:B------:R-:W-:-:S02]  /*10d0*/  HADD2.F32 R2, -RZ, R191.H0_H0 ;  /* 0x200000bfff027230 */ /* 0x000fc40000004100 */
[C---:B------:R-:W-:Y:S01]  /*10e0*/  FADD.FTZ R213, -R8.reuse, R213 ;  /* 0x000000d508d57221 */ /* 0x040fe20000010100 */
[C---:B------:R-:W-:Y:S01]  /*10f0*/  FADD.FTZ R215, -R8.reuse, R215 ;  /* 0x000000d708d77221 */ /* 0x040fe20000010100 */
[C---:B------:R-:W-:Y:S01]  /*1100*/  FADD.FTZ R214, -R8.reuse, R214 ;  /* 0x000000d608d67221 */ /* 0x040fe20000010100 */
[C---:B------:R-:W-:Y:S01]  /*1110*/  FADD.FTZ R203, -R8.reuse, R209 ;  /* 0x000000d108cb7221 */ /* 0x040fe20000010100 */
[C---:B------:R-:W-:Y:S01]  /*1120*/  FADD.FTZ R204, -R8.reuse, R208 ;  /* 0x000000d008cc7221 */ /* 0x040fe20000010100 */
[C---:B------:R-:W-:Y:S01]  /*1130*/  FADD.FTZ R202, -R8.reuse, R210 ;  /* 0x000000d208ca7221 */ /* 0x040fe20000010100 */
[----:B------:R-:W-:Y:S02]  /*1140*/  MOV R209, R245 ;  /* 0x000000f500d17202 */ /* 0x000fe40000000f00 */
[----:B------:R-:W-:Y:S01]  /*1150*/  MOV R208, R248 ;  /* 0x000000f800d07202 */ /* 0x000fe20000000f00 */
[----:B------:R-:W-:Y:S02]  /*1160*/  HADD2.F32 R190, -RZ, R16.H1_H1 ;  /* 0x30000010ffbe7230 */ /* 0x000fe40000004100 */
[----:B------:R-:W-:Y:S01]  /*1170*/  FADD.FTZ R23, -R8, R225 ;  /* 0x000000e108177221 */ /* 0x000fe20000010100 */
[----:B------:R-:W-:-:S02]  /*1180*/  HADD2.F32 R225, -RZ, R191.H1_H1 ;  /* 0x300000bfffe17230 */ /* 0x000fc40000004100 */
[----:B------:R-:W-:Y:S02]  /*1190*/  HADD2.F32 R191, -RZ, R16.H0_H0 ;  /* 0x20000010ffbf7230 */ /* 0x000fe40000004100 */
[----:B------:R-:W2:Y:S01]  /*11a0*/  LDL R16, [R1+0x15c] ;  /* 0x00015c0001107983 */ /* 0x000ea20000100800 */
[----:B------:R-:W-:Y:S01]  /*11b0*/  MOV R210, R247 ;  /* 0x000000f700d27202 */ /* 0x000fe20000000f00 */
[--C-:B------:R-:W-:Y:S02]  /*11c0*/  HADD2.F32 R240, -RZ, R192.reuse.H0_H0 ;  /* 0x200000c0fff07230 */ /* 0x100fe40000004100 */
[----:B------:R-:W-:Y:S01]  /*11d0*/  HADD2.F32 R238, -RZ, R192.H1_H1 ;  /* 0x300000c0ffee7230 */ /* 0x000fe20000004100 */
[----:B------:R-:W-:Y:S01]  /*11e0*/  MOV R192, R218 ;  /* 0x000000da00c07202 */ /* 0x000fe20000000f00 */
[--C-:B------:R-:W-:Y:S01]  /*11f0*/  HADD2.F32 R243, -RZ, R193.reuse.H0_H0 ;  /* 0x200000c1fff37230 */ /* 0x100fe20000004100 */
[----:B------:R-:W4:Y:S01]  /*1200*/  LDL.LU R218, [R1+0x20] ;  /* 0x0000200001da7983 */ /* 0x000f220000300800 */
[----:B------:R-:W-:Y:S01]  /*1210*/  HADD2.F32 R241, -RZ, R193.H1_H1 ;  /* 0x300000c1fff17230 */ /* 0x000fe20000004100 */
[----:B------:R-:W-:Y:S01]  /*1220*/  MOV R193, R216 ;  /* 0x000000d800c17202 */ /* 0x000fe20000000f00 */
[--C-:B------:R-:W-:Y:S01]  /*1230*/  HADD2.F32 R245, -RZ, R194.reuse.H0_H0 ;  /* 0x200000c2fff57230 */ /* 0x100fe20000004100 */
[----:B------:R-:W2:Y:S01]  /*1240*/  LDL R217, [R1+0x150] ;  /* 0x0001500001d97983 */ /* 0x000ea20000100800 */
[----:B------:R-:W-:Y:S01]  /*1250*/  HADD2.F32 R244, -RZ, R194.H1_H1 ;  /* 0x300000c2fff47230 */ /* 0x000fe20000004100 */
[----:B------:R-:W-:Y:S01]  /*1260*/  MOV R194, R215 ;  /* 0x000000d700c27202 */ /* 0x000fe20000000f00 */
[----:B------:R-:W-:-:S02]  /*1270*/  HADD2.F32 R26, -RZ, R196.H0_H0 ;  /* 0x200000c4ff1a7230 */ /* 0x000fc40000004100 */
[----:B------:R-:W-:Y:S01]  /*1280*/  HADD2.F32 R29, -RZ, R196.H1_H1 ;  /* 0x300000c4ff1d7230 */ /* 0x000fe20000004100 */
[----:B------:R-:W-:Y:S01]  /*1290*/  MOV R196, R213 ;  /* 0x000000d500c47202 */ /* 0x000fe20000000f00 */
[--C-:B------:R-:W-:Y:S01]  /*12a0*/  HADD2.F32 R28, -RZ, R197.reuse.H0_H0 ;  /* 0x200000c5ff1c7230 */ /* 0x100fe20000004100 */
[----:B------:R-:W2:Y:S01]  /*12b0*/  LDL R213, [R1+0x158] ;  /* 0x0001580001d57983 */ /* 0x000ea20000100800 */
[----:B------:R-:W-:Y:S02]  /*12c0*/  HADD2.F32 R25, -RZ, R197.H1_H1 ;  /* 0x300000c5ff197230 */ /* 0x000fe40000004100 */
[--C-:B------:R-:W-:Y:S01]  /*12d0*/  HADD2.F32 R248, -RZ, R195.reuse.H0_H0 ;  /* 0x200000c3fff87230 */ /* 0x100fe20000004100 */
[----:B------:R-:W2:Y:S01]  /*12e0*/  LDL.LU R197, [R1+0x2c] ;  /* 0x00002c0001c57983 */ /* 0x000ea20000300800 */
[----:B------:R-:W-:Y:S01]  /*12f0*/  HADD2.F32 R247, -RZ, R195.H1_H1 ;  /* 0x300000c3fff77230 */ /* 0x000fe20000004100 */
[----:B------:R-:W-:Y:S02]  /*1300*/  MOV R195, R214 ;  /* 0x000000d600c37202 */ /* 0x000fe40000000f00 */
[----:B------:R-:W2:Y:S04]  /*1310*/  LDL.LU R216, [R1+0x24] ;  /* 0x0000240001d87983 */ /* 0x000ea80000300800 */
[----:B------:R-:W2:Y:S04]  /*1320*/  LDL R215, [R1+0x154] ;  /* 0x0001540001d77983 */ /* 0x000ea80000100800 */
[----:B------:R-:W2:Y:S01]  /*1330*/  LDL.LU R214, [R1+0x28] ;  /* 0x0000280001d67983 */ /* 0x000ea20000300800 */
[----:B---3--:R-:W-:-:S02]  /*1340*/  HADD2.F32 R236, -RZ, R232.H0_H0 ;  /* 0x200000e8ffec7230 */ /* 0x008fc40000004100 */
[----:B------:R-:W-:Y:S02]  /*1350*/  HADD2.F32 R15, -RZ, R232.H1_H1 ;  /* 0x300000e8ff0f7230 */ /* 0x000fe40000004100 */
[C---:B------:R-:W-:Y:S01]  /*1360*/  FADD.FTZ R242, -R8.reuse, R242 ;  /* 0x000000f208f27221 */ /* 0x040fe20000010100 */
[C---:B------:R-:W-:Y:S01]  /*1370*/  FADD.FTZ R250, -R8.reuse, R205 ;  /* 0x000000cd08fa7221 */ /* 0x040fe20000010100 */
[C---:B------:R-:W-:Y:S01]  /*1380*/  FADD.FTZ R31, -R8.reuse, R223 ;  /* 0x000000df081f7221 */ /* 0x040fe20000010100 */
[----:B------:R-:W-:Y:S01]  /*1390*/  FADD.FTZ R205, -R8, R206 ;  /* 0x000000ce08cd7221 */ /* 0x000fe20000010100 */
[----:B------:R-:W-:Y:S01]  /*13a0*/  FMUL.FTZ R223, R242, UR29 ;  /* 0x0000001df2df7c20 */ /* 0x000fe20008410000 */
        /* <DEDUP_REMOVED lines=8> */
[----:B------:R-:W-:Y:S01]  /*1430*/  FADD.FTZ R212, -R8, R224 ;  /* 0x000000e008d47221 */ /* 0x000fe20000010100 */
[----:B------:R-:W-:Y:S01]  /*1440*/  FMUL.FTZ R221, R233, UR29 ;  /* 0x0000001de9dd7c20 */ /* 0x000fe20008410000 */
[----:B------:R-:W-:-:S02]  /*1450*/  HADD2.F32 R12, -RZ, R234.H0_H0 ;  /* 0x200000eaff0c7230 */ /* 0x000fc40000004100 */
[C---:B------:R-:W-:Y:S01]  /*1460*/  FADD.FTZ R211, -R8.reuse, R226 ;  /* 0x000000e208d37221 */ /* 0x040fe20000010100 */
[----:B------:R-:W-:Y:S02]  /*1470*/  HADD2.F32 R11, -RZ, R234.H1_H1 ;  /* 0x300000eaff0b7230 */ /* 0x000fe40000004100 */
[C---:B------:R-:W-:Y:S01]  /*1480*/  FADD.FTZ R22, -R8.reuse, R227 ;  /* 0x000000e308167221 */ /* 0x040fe20000010100 */
[--C-:B------:R-:W-:Y:S02]  /*1490*/  HADD2.F32 R10, -RZ, R235.reuse.H0_H0 ;  /* 0x200000ebff0a7230 */ /* 0x100fe40000004100 */
[C---:B------:R-:W-:Y:S01]  /*14a0*/  FADD.FTZ R249, -R8.reuse, R228 ;  /* 0x000000e408f97221 */ /* 0x040fe20000010100 */
[----:B------:R-:W-:Y:S02]  /*14b0*/  HADD2.F32 R9, -RZ, R235.H1_H1 ;  /* 0x300000ebff097230 */ /* 0x000fe40000004100 */
        /* <DEDUP_REMOVED lines=10> */
[----:B------:R-:W-:Y:S02]  /*1560*/  HADD2.F32 R7, -RZ, R188.H1_H1 ;  /* 0x300000bcff077230 */ /* 0x000fe40000004100 */
[--C-:B------:R-:W-:Y:S02]  /*1570*/  HADD2.F32 R6, -RZ, R189.reuse.H0_H0 ;  /* 0x200000bdff067230 */ /* 0x100fe40000004100 */
[----:B------:R-:W-:Y:S02]  /*1580*/  HADD2.F32 R5, -RZ, R189.H1_H1 ;  /* 0x300000bdff057230 */ /* 0x000fe40000004100 */
[--C-:B------:R-:W-:Y:S02]  /*1590*/  HADD2.F32 R189, -RZ, R17.reuse.H0_H0 ;  /* 0x20000011ffbd7230 */ /* 0x100fe40000004100 */
[----:B------:R-:W-:Y:S01]  /*15a0*/  HADD2.F32 R188, -RZ, R17.H1_H1 ;  /* 0x30000011ffbc7230 */ /* 0x000fe20000004100 */
[----:B------:R-:W-:Y:S01]  /*15b0*/  MOV R17, R20 ;  /* 0x0000001400117202 */ /* 0x000fe20000000f00 */
[----:B------:R-:W-:-:S02]  /*15c0*/  HADD2.F32 R229, -RZ, R18.H0_H0 ;  /* 0x20000012ffe57230 */ /* 0x000fc40000004100 */
[----:B------:R-:W-:Y:S01]  /*15d0*/  HADD2.F32 R230, -RZ, R18.H1_H1 ;  /* 0x30000012ffe67230 */ /* 0x000fe20000004100 */
[----:B------:R-:W-:Y:S01]  /*15e0*/  MOV R18, R21 ;  /* 0x0000001500127202 */ /* 0x000fe20000000f00 */
[--C-:B------:R-:W-:Y:S02]  /*15f0*/  HADD2.F32 R21, -RZ, R199.reuse.H0_H0 ;  /* 0x200000c7ff157230 */ /* 0x100fe40000004100 */
[----:B------:R-:W-:Y:S01]  /*1600*/  FMUL.FTZ R224, R239, UR29 ;  /* 0x0000001defe07c20 */ /* 0x000fe20008410000 */
[----:B------:R-:W-:Y:S02]  /*1610*/  HADD2.F32 R20, -RZ, R199.H1_H1 ;  /* 0x300000c7ff147230 */ /* 0x000fe40000004100 */
[----:B------:R-:W-:Y:S01]  /*1620*/  FMUL.FTZ R222, R246, UR29 ;  /* 0x0000001df6de7c20 */ /* 0x000fe20008410000 */
[----:B------:R-:W-:-:S03]  /*1630*/  FFMA.FTZ R89, R224, R15, R89 ;  /* 0x0000000fe0597223 */ /* 0x000fc60000010059 */
[----:B------:R-:W-:Y:S01]  /*1640*/  FFMA.FTZ R91, R222, R13, R91 ;  /* 0x0000000dde5b7223 */ /* 0x000fe2000001005b */
[----:B----4-:R-:W-:-:S05]  /*1650*/  FADD.FTZ R218, R218, R236 ;  /* 0x000000ecdada7221 */ /* 0x010fca0000010000 */
[----:B------:R2:W-:Y:S02]  /*1660*/  STL [R1+0x20], R218 ;  /* 0x000020da01007387 */ /* 0x0005e40000100800 */
[----:B--2---:R-:W-:Y:S01]  /*1670*/  FMUL.FTZ R218, R217, R236 ;  /* 0x000000ecd9da7220 */ /* 0x004fe20000410000 */
[----:B------:R-:W-:Y:S01]  /*1680*/  FADD.FTZ R197, R197, R13 ;  /* 0x0000000dc5c57221 */ /* 0x000fe20000010000 */
[----:B------:R-:W-:Y:S01]  /*1690*/  FADD.FTZ R216, R216, R15 ;  /* 0x0000000fd8d87221 */ /* 0x000fe20000010000 */
[----:B------:R-:W-:-:S04]  /*16a0*/  FADD.FTZ R214, R214, R14 ;  /* 0x0000000ed6d67221 */ /* 0x000fc80000010000 */
[----:B------:R0:W-:Y:S01]  /*16b0*/  STL [R1+0x24], R216 ;  /* 0x000024d801007387 */ /* 0x0001e20000100800 */
[----:B------:R-:W-:-:S03]  /*16c0*/  FMUL.FTZ R217, R215, R15 ;  /* 0x0000000fd7d97220 */ /* 0x000fc60000410000 */
[----:B------:R1:W-:Y:S01]  /*16d0*/  STL [R1+0x28], R214 ;  /* 0x000028d601007387 */ /* 0x0003e20000100800 */
[----:B------:R-:W-:-:S03]  /*16e0*/  FMUL.FTZ R215, R16, R13 ;  /* 0x0000000d10d77220 */ /* 0x000fc60000410000 */
[----:B------:R-:W2:Y:S01]  /*16f0*/  LDL.LU R233, [R1+0x30] ;  /* 0x0000300001e97983 */ /* 0x000ea20000300800 */
[----:B0-----:R-:W-:-:S03]  /*1700*/  FMUL.FTZ R216, R213, R14 ;  /* 0x0000000ed5d87220 */ /* 0x001fc60000410000 */
[----:B------:R-:W3:Y:S01]  /*1710*/  LDL R14, [R1+0x14c] ;  /* 0x00014c00010e7983 */ /* 0x000ee20000100800 */
[----:B------:R-:W-:-:S03]  /*1720*/  MOV R16, R212 ;  /* 0x000000d400107202 */ /* 0x000fc60000000f00 */
[----:B------:R0:W-:Y:S04]  /*1730*/  STL [R1+0x2c], R197 ;  /* 0x00002cc501007387 */ /* 0x0001e80000100800 */
[----:B-1----:R-:W4:Y:S04]  /*1740*/  LDL R214, [R1+0x140] ;  /* 0x0001400001d67983 */ /* 0x002f280000100800 */
[----:B------:R-:W3:Y:S04]  /*1750*/  LDL.LU R213, [R1+0x34] ;  /* 0x0000340001d57983 */ /* 0x000ee80000300800 */
[----:B------:R-:W4:Y:S04]  /*1760*/  LDL R212, [R1+0x144] ;  /* 0x0001440001d47983 */ /* 0x000f280000100800 */
[----:B------:R-:W4:Y:S04]  /*1770*/  LDL.LU R199, [R1+0x38] ;  /* 0x0000380001c77983 */ /* 0x000f280000300800 */
[----:B------:R-:W4:Y:S04]  /*1780*/  LDL R15, [R1+0x148] ;  /* 0x00014800010f7983 */ /* 0x000f280000100800 */
[----:B------:R-:W4:Y:S01]  /*1790*/  LDL.LU R13, [R1+0x3c] ;  /* 0x00003c00010d7983 */ /* 0x000f220000300800 */
[----:B0-----:R-:W-:-:S02]  /*17a0*/  MOV R197, R196 ;  /* 0x000000c400c57202 */ /* 0x001fc40000000f00 */
        /* <DEDUP_REMOVED lines=8> */
[----:B------:R-:W-:Y:S02]  /*1830*/  MOV R193, R251 ;  /* 0x000000fb00c17202 */ /* 0x000fe40000000f00 */
[----:B------:R-:W-:-:S02]  /*1840*/  MOV R19, R219 ;  /* 0x000000db00137202 */ /* 0x000fc40000000f00 */
[----:B------:R-:W-:Y:S01]  /*1850*/  MOV R239, R198 ;  /* 0x000000c600ef7202 */ /* 0x000fe20000000f00 */
[----:B------:R-:W-:Y:S01]  /*1860*/  FMUL.FTZ R198, R196, UR29 ;  /* 0x0000001dc4c67c20 */ /* 0x000fe20008410000 */
[----:B------:R-:W-:Y:S01]  /*1870*/  FMUL.FTZ R0, R0, UR29 ;  /* 0x0000001d00007c20 */ /* 0x000fe20008410000 */
[----:B------:R-:W-:Y:S01]  /*1880*/  FMUL.FTZ R196, R194, UR29 ;  /* 0x0000001dc2c47c20 */ /* 0x000fe20008410000 */
[----:B------:R-:W-:Y:S01]  /*1890*/  FMUL.FTZ R194, R192, UR29 ;  /* 0x0000001dc0c27c20 */ /* 0x000fe20008410000 */
[----:B------:R-:W-:Y:S01]  /*18a0*/  FMUL.FTZ R192, R18, UR29 ;  /* 0x0000001d12c07c20 */ /* 0x000fe20008410000 */
[----:B------:R-:W-:Y:S01]  /*18b0*/  FMUL.FTZ R18, R30, UR29 ;  /* 0x0000001d1e127c20 */ /* 0x000fe20008410000 */
[----:B------:R-:W-:Y:S01]  /*18c0*/  FFMA.FTZ R88, R0, R236, R88 ;  /* 0x000000ec00587223 */ /* 0x000fe20000010058 */
[----:B------:R-:W-:Y:S01]  /*18d0*/  FMUL.FTZ R219, R235, UR29 ;  /* 0x0000001debdb7c20 */ /* 0x000fe20008410000 */
[----:B------:R-:W-:Y:S01]  /*18e0*/  FMUL.FTZ R220, R234, UR29 ;  /* 0x0000001deadc7c20 */ /* 0x000fe20008410000 */
[----:B------:R-:W-:Y:S01]  /*18f0*/  MOV R211, R252 ;  /* 0x000000fc00d37202 */ /* 0x000fe20000000f00 */
[----:B------:R-:W-:Y:S01]  /*1900*/  FMUL.FTZ R252, R237, UR29 ;  /* 0x0000001dedfc7c20 */ /* 0x000fe20008410000 */
[----:B------:R-:W-:Y:S01]  /*1910*/  FFMA.FTZ R84, R221, R12, R84 ;  /* 0x0000000cdd547223 */ /* 0x000fe20000010054 */
[----:B------:R-:W-:Y:S01]  /*1920*/  FFMA.FTZ R85, R220, R11, R85 ;  /* 0x0000000bdc557223 */ /* 0x000fe20000010055 */
[----:B------:R-:W-:Y:S01]  /*1930*/  FFMA.FTZ R86, R219, R10, R86 ;  /* 0x0000000adb567223 */ /* 0x000fe20000010056 */
[----:B------:R-:W-:Y:S01]  /*1940*/  FFMA.FTZ R87, R252, R9, R87 ;  /* 0x00000009fc577223 */ /* 0x000fe20000010057 */
[----:B--2---:R-:W-:-:S05]  /*1950*/  FADD.FTZ R233, R233, R12 ;  /* 0x0000000ce9e97221 */ /* 0x004fca0000010000 */
[----:B------:R-:W-:Y:S01]  /*1960*/  STL [R1+0x30], R233 ;  /* 0x000030e901007387 */ /* 0x000fe20000100800 */
[----:B---3--:R-:W-:Y:S01]  /*1970*/  FADD.FTZ R213, R213, R11 ;  /* 0x0000000bd5d57221 */ /* 0x008fe20000010000 */
[----:B----4-:R-:W-:-:S04]  /*1980*/  FADD.FTZ R199, R199, R10 ;  /* 0x0000000ac7c77221 */ /* 0x010fc80000010000 */
[----:B------:R-:W-:Y:S04]  /*1990*/  STL [R1+0x34], R213 ;  /* 0x000034d501007387 */ /* 0x000fe80000100800 */
[----:B------:R0:W-:Y:S01]  /*19a0*/  STL [R1+0x38], R199 ;  /* 0x000038c701007387 */ /* 0x0001e20000100800 */
[----:B------:R-:W-:Y:S01]  /*19b0*/  FADD.FTZ R13, R13, R9 ;  /* 0x000000090d0d7221 */ /* 0x000fe20000010000 */
[----:B0-----:R-:W-:Y:S01]  /*19c0*/  FMUL.FTZ R199, R197, UR29 ;  /* 0x0000001dc5c77c20 */ /* 0x001fe20008410000 */
[----:B------:R-:W-:Y:S01]  /*19d0*/  FMUL.FTZ R197, R195, UR29 ;  /* 0x0000001dc3c57c20 */ /* 0x000fe20008410000 */
[----:B------:R-:W-:Y:S01]  /*19e0*/  FMUL.FTZ R195, R193, UR29 ;  /* 0x0000001dc1c37c20 */ /* 0x000fe20008410000 */
[----:B------:R-:W-:Y:S01]  /*19f0*/  FMUL.FTZ R193, R19, UR29 ;  /* 0x0000001d13c17c20 */ /* 0x000fe20008410000 */
[----:B------:R-:W-:Y:S01]  /*1a00*/  FMUL.FTZ R19, R17, UR29 ;  /* 0x0000001d11137c20 */ /* 0x000fe20008410000 */
[----:B------:R0:W-:Y:S01]  /*1a10*/  STL [R1+0x3c], R13 ;  /* 0x00003c0d01007387 */ /* 0x0001e20000100800 */
[----:B------:R-:W-:Y:S01]  /*1a20*/  FMUL.FTZ R17, R31, UR29 ;  /* 0x0000001d1f117c20 */ /* 0x000fe20008410000 */
[----:B------:R-:W-:-:S02]  /*1a30*/  FMUL.FTZ R213, R212, R11 ;  /* 0x0000000bd4d57220 */ /* 0x000fc40000410000 */
[----:B------:R-:W2:Y:S01]  /*1a40*/  LDL.LU R31, [R1+0x58] ;  /* 0x00005800011f7983 */ /* 0x000ea20000300800 */
[----:B------:R-:W-:-:S03]  /*1a50*/  FMUL.FTZ R212, R15, R10 ;  /* 0x0000000a0fd47220 */ /* 0x000fc60000410000 */
[----:B------:R-:W3:Y:S01]  /*1a60*/  LDL R30, [R1+0x128] ;  /* 0x00012800011e7983 */ /* 0x000ee20000100800 */
[----:B------:R-:W-:-:S03]  /*1a70*/  FMUL.FTZ R15, R23, UR29 ;  /* 0x0000001d170f7c20 */ /* 0x000fc60008410000 */
[----:B------:R-:W4:Y:S04]  /*1a80*/  LDL R233, [R1+0x124] ;  /* 0x0001240001e97983 */ /* 0x000f280000100800 */
[----:B------:R-:W3:Y:S01]  /*1a90*/  LDL.LU R236, [R1+0x50] ;  /* 0x0000500001ec7983 */ /* 0x000ee20000300800 */
[----:B------:R-:W-:-:S03]  /*1aa0*/  FMUL.FTZ R251, R14, R9 ;  /* 0x000000090efb7220 */ /* 0x000fc60000410000 */
[----:B------:R-:W4:Y:S01]  /*1ab0*/  LDL R235, [R1+0x120] ;  /* 0x0001200001eb7983 */ /* 0x000f220000100800 */
[----:B------:R-:W-:-:S03]  /*1ac0*/  FMUL.FTZ R214, R214, R12 ;  /* 0x0000000cd6d67220 */ /* 0x000fc60000410000 */
[----:B------:R-:W4:Y:S01]  /*1ad0*/  LDL.LU R234, [R1+0x54] ;  /* 0x0000540001ea7983 */ /* 0x000f220000300800 */
[----:B------:R-:W-:-:S03]  /*1ae0*/  FMUL.FTZ R14, R239, UR29 ;  /* 0x0000001def0e7c20 */ /* 0x000fc60008410000 */
[----:B------:R-:W4:Y:S01]  /*1af0*/  LDL.LU R23, [R1+0x5c] ;  /* 0x00005c0001177983 */ /* 0x000f220000300800 */
[----:B0-----:R-:W-:Y:S01]  /*1b00*/  FMUL.FTZ R13, R22, UR29 ;  /* 0x0000001d160d7c20 */ /* 0x001fe20008410000 */
[----:B------:R-:W-:Y:S02]  /*1b10*/  FMUL.FTZ R12, R249, UR29 ;  /* 0x0000001df90c7c20 */ /* 0x000fe40008410000 */
[----:B------:R-:W4:Y:S01]  /*1b20*/  LDL.LU R246, [R1+0x48] ;  /* 0x0000480001f67983 */ /* 0x000f220000300800 */
[----:B------:R-:W-:-:S03]  /*1b30*/  FMUL.FTZ R11, R228, UR29 ;  /* 0x0000001de40b7c20 */ /* 0x000fc60008410000 */
[----:B------:R-:W4:Y:S01]  /*1b40*/  LDL R242, [R1+0x138] ;  /* 0x0001380001f27983 */ /* 0x000f220000100800 */
[----:B------:R-:W-:-:S03]  /*1b50*/  FMUL.FTZ R10, R227, UR29 ;  /* 0x0000001de30a7c20 */ /* 0x000fc60008410000 */
[----:B------:R-:W4:Y:S01]  /*1b60*/  LDL.LU R239, [R1+0x4c] ;  /* 0x00004c0001ef7983 */ /* 0x000f220000300800 */
[----:B------:R-:W-:-:S03]  /*1b70*/  FMUL.FTZ R9, R226, UR29 ;  /* 0x0000001de2097c20 */ /* 0x000fc60008410000 */
[----:B------:R-:W4:Y:S04]  /*1b80*/  LDL R237, [R1+0x13c] ;  /* 0x00013c0001ed7983 */ /* 0x000f280000100800 */
[----:B------:R-:W4:Y:S04]  /*1b90*/  LDL R22, [R1+0x12c] ;  /* 0x00012c0001167983 */ /* 0x000f280000100800 */
[----:B------:R-:W4:Y:S04]  /*1ba0*/  LDL R249, [R1+0x134] ;  /* 0x0001340001f97983 */ /* 0x000f280000100800 */
[----:B------:R-:W4:Y:S04]  /*1bb0*/  LDL.LU R228, [R1+0x44] ;  /* 0x0000440001e47983 */ /* 0x000f280000300800 */
[----:B------:R-:W4:Y:S04]  /*1bc0*/  LDL R227, [R1+0x130] ;  /* 0x0001300001e37983 */ /* 0x000f280000100800 */
[----:B------:R-:W4:Y:S01]  /*1bd0*/  LDL.LU R226, [R1+0x40] ;  /* 0x0000400001e27983 */ /* 0x000f220000300800 */
[----:B------:R-:W-:Y:S01]  /*1be0*/  FMUL.FTZ R210, R210, UR29 ;  /* 0x0000001dd2d27c20 */ /* 0x000fe20008410000 */
[----:B------:R-:W-:-:S03]  /*1bf0*/  FMUL.FTZ R250, R250, UR29 ;  /* 0x0000001dfafa7c20 */ /* 0x000fc60008410000 */
[----:B------:R-:W-:Y:S01]  /*1c00*/  FFMA.FTZ R81, R210, R7, R81 ;  /* 0x00000007d2517223 */ /* 0x000fe20000010051 */
[----:B------:R-:W-:Y:S01]  /*1c10*/  FFMA.FTZ R79, R250, R225, R79 ;  /* 0x000000e1fa4f7223 */ /* 0x000fe2000001004f */
        /* <DEDUP_REMOVED lines=8> */
[----:B------:R-:W-:Y:S04]  /*1ca0*/  STL [R1+0x40], R226 ;  /* 0x000040e201007387 */ /* 0x000fe80000100800 */
[----:B------:R-:W-:Y:S04]  /*1cb0*/  STL [R1+0x44], R228 ;  /* 0x000044e401007387 */ /* 0x000fe80000100800 */
[----:B------:R-:W-:Y:S04]  /*1cc0*/  STL [R1+0x48], R246 ;  /* 0x000048f601007387 */ /* 0x000fe80000100800 */
[----:B------:R-:W-:Y:S04]  /*1cd0*/  STL [R1+0x4c], R239 ;  /* 0x00004cef01007387 */ /* 0x000fe80000100800 */
[----:B------:R-:W-:Y:S04]  /*1ce0*/  STL [R1+0x50], R236 ;  /* 0x000050ec01007387 */ /* 0x000fe80000100800 */
[----:B------:R-:W-:Y:S04]  /*1cf0*/  STL [R1+0x54], R234 ;  /* 0x000054ea01007387 */ /* 0x000fe80000100800 */
[----:B------:R0:W-:Y:S04]  /*1d00*/  STL [R1+0x58], R31 ;  /* 0x0000581f01007387 */ /* 0x0001e80000100800 */
[----:B------:R1:W-:Y:S01]  /*1d10*/  STL [R1+0x5c], R23 ;  /* 0x00005c1701007387 */ /* 0x0003e20000100800 */
[----:B------:R-:W-:Y:S01]  /*1d20*/  FMUL.FTZ R7, R249, R7 ;  /* 0x00000007f9077220 */ /* 0x000fe20000410000 */
[----:B------:R-:W-:-:S02]  /*1d30*/  FMUL.FTZ R249, R22, R225 ;  /* 0x000000e116f97220 */ /* 0x000fc40000410000 */
[----:B0-----:R-:W2:Y:S04]  /*1d40*/  LDL.LU R31, [R1+0x60] ;  /* 0x00006000011f7983 */ /* 0x001ea80000300800 */
[----:B------:R-:W3:Y:S01]  /*1d50*/  LDL R225, [R1+0x110] ;  /* 0x0001100001e17983 */ /* 0x000ee20000100800 */
[----:B------:R-:W-:Y:S01]  /*1d60*/  FMUL.FTZ R205, R205, UR29 ;  /* 0x0000001dcdcd7c20 */ /* 0x000fe20008410000 */
[----:B------:R-:W-:Y:S01]  /*1d70*/  FMUL.FTZ R207, R207, UR29 ;  /* 0x0000001dcfcf7c20 */ /* 0x000fe20008410000 */
[----:B------:R-:W-:Y:S01]  /*1d80*/  FFMA.FTZ R226, R0, R218, RZ ;  /* 0x000000da00e27223 */ /* 0x000fe200000100ff */
[----:B------:R-:W-:Y:S01]  /*1d90*/  FMUL.FTZ R209, R209, UR29 ;  /* 0x0000001dd1d17c20 */ /* 0x000fe20008410000 */
[-C--:B------:R-:W-:Y:S01]  /*1da0*/  FFMA.FTZ R78, R205, R2.reuse, R78 ;  /* 0x00000002cd4e7223 */ /* 0x080fe2000001004e */
[----:B------:R-:W-:Y:S01]  /*1db0*/  FMUL.FTZ R2, R30, R2 ;  /* 0x000000021e027220 */ /* 0x000fe20000410000 */
[-C--:B------:R-:W-:Y:S01]  /*1dc0*/  FFMA.FTZ R76, R207, R4.reuse, R76 ;  /* 0x00000004cf4c7223 */ /* 0x080fe2000001004c */
[----:B------:R-:W-:Y:S01]  /*1dd0*/  FFMA.FTZ R226, R224, R217, R226 ;  /* 0x000000d9e0e27223 */ /* 0x000fe200000100e2 */
[----:B------:R-:W4:Y:S01]  /*1de0*/  LDL.LU R30, [R1+0x64] ;  /* 0x00006400011e7983 */ /* 0x000f220000300800 */
[----:B------:R-:W-:Y:S01]  /*1df0*/  FMUL.FTZ R208, R208, UR29 ;  /* 0x0000001dd0d07c20 */ /* 0x000fe20008410000 */
[----:B------:R-:W-:-:S02]  /*1e00*/  FMUL.FTZ R4, R235, R4 ;  /* 0x00000004eb047220 */ /* 0x000fc40000410000 */
[----:B------:R-:W4:Y:S01]  /*1e10*/  LDL.LU R246, [R1+0x68] ;  /* 0x0000680001f67983 */ /* 0x000f220000300800 */
[-C--:B------:R-:W-:Y:S01]  /*1e20*/  FFMA.FTZ R82, R209, R6.reuse, R82 ;  /* 0x00000006d1527223 */ /* 0x080fe20000010052 */
[----:B------:R-:W-:Y:S02]  /*1e30*/  FMUL.FTZ R206, R206, UR29 ;  /* 0x0000001dcece7c20 */ /* 0x000fe40008410000 */
[----:B------:R-:W4:Y:S01]  /*1e40*/  LDL R235, [R1+0x118] ;  /* 0x0001180001eb7983 */ /* 0x000f220000100800 */
[----:B------:R-:W-:Y:S01]  /*1e50*/  FMUL.FTZ R6, R242, R6 ;  /* 0x00000006f2067220 */ /* 0x000fe20000410000 */
[----:B------:R-:W-:Y:S02]  /*1e60*/  FFMA.FTZ R226, R223, R216, R226 ;  /* 0x000000d8dfe27223 */ /* 0x000fe400000100e2 */
[----:B------:R-:W4:Y:S01]  /*1e70*/  LDL.LU R228, [R1+0x6c] ;  /* 0x00006c0001e47983 */ /* 0x000f220000300800 */
[-C--:B------:R-:W-:Y:S01]  /*1e80*/  FFMA.FTZ R83, R208, R5.reuse, R83 ;  /* 0x00000005d0537223 */ /* 0x080fe20000010053 */
[----:B------:R-:W-:-:S02]  /*1e90*/  FMUL.FTZ R5, R237, R5 ;  /* 0x00000005ed057220 */ /* 0x000fc40000410000 */
[----:B------:R-:W4:Y:S01]  /*1ea0*/  LDL R22, [R1+0x11c] ;  /* 0x00011c0001167983 */ /* 0x000f220000100800 */
[----:B------:R-:W-:-:S03]  /*1eb0*/  FMUL.FTZ R204, R204, UR29 ;  /* 0x0000001dcccc7c20 */ /* 0x000fc60008410000 */
[----:B------:R-:W4:Y:S01]  /*1ec0*/  LDL.LU R242, [R1+0x70] ;  /* 0x0000700001f27983 */ /* 0x000f220000300800 */
[----:B------:R-:W-:Y:S01]  /*1ed0*/  FFMA.FTZ R77, R206, R3, R77 ;  /* 0x00000003ce4d7223 */ /* 0x000fe2000001004d */
[----:B------:R-:W-:Y:S02]  /*1ee0*/  FFMA.FTZ R226, R222, R215, R226 ;  /* 0x000000d7dee27223 */ /* 0x000fe400000100e2 */
[----:B------:R-:W4:Y:S01]  /*1ef0*/  LDL R239, [R1+0x100] ;  /* 0x0001000001ef7983 */ /* 0x000f220000100800 */
[----:B------:R-:W-:-:S03]  /*1f00*/  FMUL.FTZ R3, R233, R3 ;  /* 0x00000003e9037220 */ /* 0x000fc60000410000 */
[----:B------:R-:W4:Y:S04]  /*1f10*/  LDL.LU R237, [R1+0x74] ;  /* 0x0000740001ed7983 */ /* 0x000f280000300800 */
[----:B------:R-:W4:Y:S01]  /*1f20*/  LDL R236, [R1+0x104] ;  /* 0x0001040001ec7983 */ /* 0x000f220000100800 */
[----:B------:R-:W-:-:S03]  /*1f30*/  FFMA.FTZ R72, R204, R191, R72 ;  /* 0x000000bfcc487223 */ /* 0x000fc60000010048 */
[----:B------:R-:W4:Y:S04]  /*1f40*/  LDL.LU R234, [R1+0x78] ;  /* 0x0000780001ea7983 */ /* 0x000f280000300800 */
[----:B------:R-:W4:Y:S04]  /*1f50*/  LDL R233, [R1+0x108] ;  /* 0x0001080001e97983 */ /* 0x000f280000100800 */
[----:B-1----:R-:W4:Y:S01]  /*1f60*/  LDL.LU R23, [R1+0x7c] ;  /* 0x00007c0001177983 */ /* 0x002f220000300800 */
[----:B--2---:R-:W-:Y:S01]  /*1f70*/  FADD.FTZ R31, R31, R191 ;  /* 0x000000bf1f1f7221 */ /* 0x004fe20000010000 */
[----:B---3--:R-:W-:-:S04]  /*1f80*/  FMUL.FTZ R225, R225, R191 ;  /* 0x000000bfe1e17220 */ /* 0x008fc80000410000 */
[----:B------:R0:W-:Y:S01]  /*1f90*/  STL [R1+0x60], R31 ;  /* 0x0000601f01007387 */ /* 0x0001e20000100800 */
[----:B------:R-:W-:-:S03]  /*1fa0*/  FFMA.FTZ R191, R221, R214, R226 ;  /* 0x000000d6ddbf7223 */ /* 0x000fc600000100e2 */
[----:B0-----:R0:W5:Y:S04]  /*1fb0*/  LDL.LU R31, [R1+0x18c] ;  /* 0x00018c00011f7983 */ /* 0x0011680000300800 */
[----:B------:R-:W2:Y:S01]  /*1fc0*/  LDL R226, [R1+0x114] ;  /* 0x0001140001e27983 */ /* 0x000ea20000100800 */
[----:B------:R-:W-:-:S04]  /*1fd0*/  FMUL.FTZ R211, R211, UR29 ;  /* 0x0000001dd3d37c20 */ /* 0x000fc80008410000 */
[-C--:B------:R-:W-:Y:S01]  /*1fe0*/  FFMA.FTZ R80, R211, R8.reuse, R80 ;  /* 0x00000008d3507223 */ /* 0x080fe20000010050 */
[----:B------:R-:W-:Y:S01]  /*1ff0*/  FMUL.FTZ R8, R227, R8 ;  /* 0x00000008e3087220 */ /* 0x000fe20000410000 */
[----:B------:R-:W-:-:S04]  /*2000*/  FADD.FTZ R227, RZ, R218 ;  /* 0x000000daffe37221 */ /* 0x000fc80000010000 */
[----:B------:R-:W-:-:S04]  /*2010*/  FADD.FTZ R227, R217, R227 ;  /* 0x000000e3d9e37221 */ /* 0x000fc80000010000 */
[----:B------:R-:W-:Y:S01]  /*2020*/  FADD.FTZ R227, R216, R227 ;  /* 0x000000e3d8e37221 */ /* 0x000fe20000010000 */
[----:B------:R-:W-:-:S03]  /*2030*/  FMUL.FTZ R203, R203, UR29 ;  /* 0x0000001dcbcb7c20 */ /* 0x000fc60008410000 */
[----:B------:R-:W-:Y:S01]  /*2040*/  FADD.FTZ R227, R215, R227 ;  /* 0x000000e3d7e37221 */ /* 0x000fe20000010000 */
[----:B----4-:R-:W-:Y:S01]  /*2050*/  FADD.FTZ R30, R30, R190 ;  /* 0x000000be1e1e7221 */ /* 0x010fe20000010000 */
[----:B------:R-:W-:Y:S02]  /*2060*/  FADD.FTZ R246, R246, R189 ;  /* 0x000000bdf6f67221 */ /* 0x000fe40000010000 */
[----:B------:R-:W-:Y:S01]  /*2070*/  FADD.FTZ R227, R214, R227 ;  /* 0x000000e3d6e37221 */ /* 0x000fe20000010000 */
[----:B------:R-:W-:Y:S01]  /*2080*/  FFMA.FTZ R73, R203, R190, R73 ;  /* 0x000000becb497223 */ /* 0x000fe20000010049 */
[----:B------:R-:W-:Y:S01]  /*2090*/  FADD.FTZ R228, R228, R188 ;  /* 0x000000bce4e47221 */ /* 0x000fe20000010000 */
[----:B------:R1:W-:Y:S01]  /*20a0*/  STL [R1+0x64], R30 ;  /* 0x0000641e01007387 */ /* 0x0003e20000100800 */
[----:B------:R-:W-:Y:S01]  /*20b0*/  FADD.FTZ R242, R242, R229 ;  /* 0x000000e5f2f27221 */ /* 0x000fe20000010000 */
[----:B------:R-:W-:Y:S01]  /*20c0*/  FADD.FTZ R237, R237, R230 ;  /* 0x000000e6eded7221 */ /* 0x000fe20000010000 */
[----:B------:R-:W-:Y:S01]  /*20d0*/  FMUL.FTZ R200, R200, UR29 ;  /* 0x0000001dc8c87c20 */ /* 0x000fe20008410000 */
[----:B------:R-:W-:Y:S01]  /*20e0*/  FADD.FTZ R234, R234, R231 ;  /* 0x000000e7eaea7221 */ /* 0x000fe20000010000 */
[----:B-1----:R0:W5:Y:S04]  /*20f0*/  LDL.LU R30, [R1+0x188] ;  /* 0x00018800011e7983 */ /* 0x0021680000300800 */
[----:B------:R-:W-:Y:S04]  /*2100*/  STL [R1+0x68], R246 ;  /* 0x000068f601007387 */ /* 0x000fe80000100800 */
[----:B------:R1:W-:Y:S01]  /*2110*/  STL [R1+0x6c], R228 ;  /* 0x00006ce401007387 */ /* 0x0003e20000100800 */
[-C--:B------:R-:W-:Y:S01]  /*2120*/  FFMA.FTZ R68, R200, R229.reuse, R68 ;  /* 0x000000e5c8447223 */ /* 0x080fe20000010044 */
[----:B------:R-:W-:Y:S01]  /*2130*/  FADD.FTZ R23, R23, R232 ;  /* 0x000000e817177221 */ /* 0x000fe20000010000 */
[----:B------:R-:W-:Y:S01]  /*2140*/  FMUL.FTZ R202, R202, UR29 ;  /* 0x0000001dcaca7c20 */ /* 0x000fe20008410000 */
[----:B------:R-:W-:Y:S01]  /*2150*/  FMUL.FTZ R229, R239, R229 ;  /* 0x000000e5efe57220 */ /* 0x000fe20000410000 */
[----:B------:R-:W-:Y:S01]  /*2160*/  FFMA.FTZ R70, R198, R231, R70 ;  /* 0x000000e7c6467223 */ /* 0x000fe20000010046 */
[----:B-1----:R-:W-:-:S02]  /*2170*/  FMUL.FTZ R228, R22, R188 ;  /* 0x000000bc16e47220 */ /* 0x002fc40000410000 */
[----:B------:R-:W3:Y:S01]  /*2180*/  LDL R22, [R1+0x10c] ;  /* 0x00010c0001167983 */ /* 0x000ee20000100800 */
[-C--:B------:R-:W-:Y:S01]  /*2190*/  FFMA.FTZ R69, R199, R230.reuse, R69 ;  /* 0x000000e6c7457223 */ /* 0x080fe20000010045 */
[----:B------:R-:W-:Y:S01]  /*21a0*/  FMUL.FTZ R231, R233, R231 ;  /* 0x000000e7e9e77220 */ /* 0x000fe20000410000 */
[----:B------:R-:W-:Y:S01]  /*21b0*/  FMUL.FTZ R230, R236, R230 ;  /* 0x000000e6ece67220 */ /* 0x000fe20000410000 */
[----:B------:R-:W-:Y:S01]  /*21c0*/  FFMA.FTZ R74, R202, R189, R74 ;  /* 0x000000bdca4a7223 */ /* 0x000fe2000001004a */
[----:B--2---:R-:W-:Y:S01]  /*21d0*/  FMUL.FTZ R226, R226, R190 ;  /* 0x000000bee2e27220 */ /* 0x004fe20000410000 */
[----:B------:R-:W-:Y:S01]  /*21e0*/  FFMA.FTZ R190, R220, R213, R191 ;  /* 0x000000d5dcbe7223 */ /* 0x000fe200000100bf */
[----:B------:R-:W-:Y:S01]  /*21f0*/  FADD.FTZ R191, R213, R227 ;  /* 0x000000e3d5bf7221 */ /* 0x000fe20000010000 */
[----:B------:R-:W-:Y:S02]  /*2200*/  FMUL.FTZ R227, R235, R189 ;  /* 0x000000bdebe37220 */ /* 0x000fe40000410000 */
[----:B------:R-:W2:Y:S01]  /*2210*/  LDL R235, [R1+0xf8] ;  /* 0x0000f80001eb7983 */ /* 0x000ea20000100800 */
[----:B------:R-:W-:-:S03]  /*2220*/  FADD.FTZ R191, R212, R191 ;  /* 0x000000bfd4bf7221 */ /* 0x000fc60000010000 */
[----:B------:R-:W-:Y:S01]  /*2230*/  STL [R1+0x70], R242 ;  /* 0x000070f201007387 */ /* 0x000fe20000100800 */
[----:B------:R-:W-:-:S03]  /*2240*/  FADD.FTZ R191, R251, R191 ;  /* 0x000000bffbbf7221 */ /* 0x000fc60000010000 */
[----:B------:R-:W-:Y:S04]  /*2250*/  STL [R1+0x74], R237 ;  /* 0x000074ed01007387 */ /* 0x000fe80000100800 */
[----:B------:R1:W-:Y:S04]  /*2260*/  STL [R1+0x78], R234 ;  /* 0x000078ea01007387 */ /* 0x0003e80000100800 */
[----:B------:R-:W4:Y:S01]  /*2270*/  LDL.LU R239, [R1+0x80] ;  /* 0x0000800001ef7983 */ /* 0x000f220000300800 */
[----:B------:R-:W-:-:S03]  /*2280*/  FADD.FTZ R189, R8, R191 ;  /* 0x000000bf08bd7221 */ /* 0x000fc60000010000 */
[----:B------:R-:W4:Y:S04]  /*2290*/  LDL R233, [R1+0xf0] ;  /* 0x0000f00001e97983 */ /* 0x000f280000100800 */
[----:B------:R-:W4:Y:S04]  /*22a0*/  LDL.LU R236, [R1+0x84] ;  /* 0x0000840001ec7983 */ /* 0x000f280000300800 */
[----:B------:R0:W-:Y:S04]  /*22b0*/  STL [R1+0x7c], R23 ;  /* 0x00007c1701007387 */ /* 0x0001e80000100800 */
[----:B-1----:R-:W4:Y:S04]  /*22c0*/  LDL R234, [R1+0xf4] ;  /* 0x0000f40001ea7983 */ /* 0x002f280000100800 */
[----:B------:R-:W4:Y:S04]  /*22d0*/  LDL.LU R191, [R1+0x88] ;  /* 0x0000880001bf7983 */ /* 0x000f280000300800 */
[----:B0-----:R-:W4:Y:S01]  /*22e0*/  LDL.LU R23, [R1+0x8c] ;  /* 0x00008c0001177983 */ /* 0x001f220000300800 */
[----:B------:R-:W-:Y:S01]  /*22f0*/  FFMA.FTZ R190, R219, R212, R190 ;  /* 0x000000d4dbbe7223 */ /* 0x000fe200000100be */
[----:B------:R-:W-:Y:S01]  /*2300*/  FMUL.FTZ R201, R201, UR29 ;  /* 0x0000001dc9c97c20 */ /* 0x000fe20008410000 */
[----:B------:R-:W-:Y:S01]  /*2310*/  FFMA.FTZ R71, R197, R232, R71 ;  /* 0x000000e8c5477223 */ /* 0x000fe20000010047 */
[----:B------:R-:W4:Y:S01]  /*2320*/  LDL R237, [R1+0xe0] ;  /* 0x0000e00001ed7983 */ /* 0x000f220000100800 */
[----:B------:R-:W-:Y:S01]  /*2330*/  FFMA.FTZ R190, R252, R251, R190 ;  /* 0x000000fbfcbe7223 */ /* 0x000fe200000100be */
[----:B------:R-:W-:-:S03]  /*2340*/  FFMA.FTZ R75, R201, R188, R75 ;  /* 0x000000bcc94b7223 */ /* 0x000fc6000001004b */
[----:B------:R-:W-:Y:S01]  /*2350*/  FFMA.FTZ R188, R211, R8, R190 ;  /* 0x00000008d3bc7223 */ /* 0x000fe200000100be */
[----:B---3--:R-:W-:Y:S02]  /*2360*/  FMUL.FTZ R232, R22, R232 ;  /* 0x000000e816e87220 */ /* 0x008fe40000410000 */
[----:B------:R-:W3:Y:S04]  /*2370*/  LDL R22, [R1+0xfc] ;  /* 0x0000fc0001167983 */ /* 0x000ee80000100800 */
[----:B------:R-:W3:Y:S01]  /*2380*/  LDL.LU R242, [R1+0x94] ;  /* 0x0000940001f27983 */ /* 0x000ee20000300800 */
[----:B------:R-:W-:-:S03]  /*2390*/  FFMA.FTZ R66, R194, R243, R66 ;  /* 0x000000f3c2427223 */ /* 0x000fc60000010042 */
[----:B------:R-:W3:Y:S01]  /*23a0*/  LDL R190, [R1+0xec] ;  /* 0x0000ec0001be7983 */ /* 0x000ee20000100800 */
[----:B------:R-:W-:Y:S01]  /*23b0*/  FFMA.FTZ R65, R195, R238, R65 ;  /* 0x000000eec3417223 */ /* 0x000fe20000010041 */
[----:B------:R-:W-:Y:S01]  /*23c0*/  FFMA.FTZ R64, R196, R240, R64 ;  /* 0x000000f0c4407223 */ /* 0x000fe20000010040 */
[----:B--2---:R-:W-:Y:S01]  /*23d0*/  FMUL.FTZ R235, R235, R243 ;  /* 0x000000f3ebeb7220 */ /* 0x004fe20000410000 */
[----:B----4-:R-:W-:Y:S01]  /*23e0*/  FADD.FTZ R239, R239, R240 ;  /* 0x000000f0efef7221 */ /* 0x010fe20000010000 */
[----:B------:R-:W-:-:S04]  /*23f0*/  FADD.FTZ R236, R236, R238 ;  /* 0x000000eeecec7221 */ /* 0x000fc80000010000 */
[----:B------:R0:W-:Y:S04]  /*2400*/  STL [R1+0x80], R239 ;  /* 0x000080ef01007387 */ /* 0x0001e80000100800 */
[----:B------:R-:W-:Y:S01]  /*2410*/  STL [R1+0x84], R236 ;  /* 0x000084ec01007387 */ /* 0x000fe20000100800 */
[----:B------:R-:W-:Y:S01]  /*2420*/  FADD.FTZ R191, R191, R243 ;  /* 0x000000f3bfbf7221 */ /* 0x000fe20000010000 */
[----:B------:R-:W-:Y:S01]  /*2430*/  FMUL.FTZ R234, R234, R238 ;  /* 0x000000eeeaea7220 */ /* 0x000fe20000410000 */
[----:B------:R-:W-:-:S03]  /*2440*/  FADD.FTZ R23, R23, R241 ;  /* 0x000000f117177221 */ /* 0x000fc60000010000 */
[----:B------:R1:W-:Y:S01]  /*2450*/  STL [R1+0x88], R191 ;  /* 0x000088bf01007387 */ /* 0x0003e20000100800 */
[----:B------:R-:W-:-:S03]  /*2460*/  FMUL.FTZ R233, R233, R240 ;  /* 0x000000f0e9e97220 */ /* 0x000fc60000410000 */
[----:B------:R-:W2:Y:S04]  /*2470*/  LDL.LU R243, [R1+0x90] ;  /* 0x0000900001f37983 */ /* 0x000ea80000300800 */
[----:B------:R-:W4:Y:S04]  /*2480*/  LDL R238, [R1+0xe4] ;  /* 0x0000e40001ee7983 */ /* 0x000f280000100800 */
[----:B0-----:R-:W4:Y:S04]  /*2490*/  LDL R239, [R1+0xe8] ;  /* 0x0000e80001ef7983 */ /* 0x001f280000100800 */
[----:B-1----:R-:W4:Y:S04]  /*24a0*/  LDL.LU R191, [R1+0x9c] ;  /* 0x00009c0001bf7983 */ /* 0x002f280000300800 */
[----:B------:R0:W-:Y:S04]  /*24b0*/  STL [R1+0x8c], R23 ;  /* 0x00008c1701007387 */ /* 0x0001e80000100800 */
[----:B------:R-:W4:Y:S01]  /*24c0*/  LDL.LU R240, [R1+0x98] ;  /* 0x0000980001f07983 */ /* 0x000f220000300800 */
[----:B---3--:R-:W-:Y:S01]  /*24d0*/  FADD.FTZ R242, R242, R244 ;  /* 0x000000f4f2f27221 */ /* 0x008fe20000010000 */
[----:B------:R-:W-:-:S02]  /*24e0*/  FMUL.FTZ R236, R22, R241 ;  /* 0x000000f116ec7220 */ /* 0x000fc40000410000 */
[----:B------:R-:W3:Y:S04]  /*24f0*/  LDL.LU R246, [R1] ;  /* 0x0000000001f67983 */ /* 0x000ee80000300800 */
[----:B0-----:R-:W3:Y:S01]  /*2500*/  LDL.LU R23, [R1+0xa0] ;  /* 0x0000a00001177983 */ /* 0x001ee20000300800 */
[----:B------:R-:W-:-:S03]  /*2510*/  FFMA.FTZ R60, R192, R245, R60 ;  /* 0x000000f5c03c7223 */ /* 0x000fc6000001003c */
[----:B------:R-:W3:Y:S01]  /*2520*/  LDL R22, [R1+0xd0] ;  /* 0x0000d00001167983 */ /* 0x000ee20000100800 */
[----:B------:R-:W-:Y:S01]  /*2530*/  FMUL.FTZ R237, R237, R245 ;  /* 0x000000f5eded7220 */ /* 0x000fe20000410000 */
[----:B------:R-:W-:Y:S01]  /*2540*/  FFMA.FTZ R61, R19, R244, R61 ;  /* 0x000000f4133d7223 */ /* 0x000fe2000001003d */
[----:B--2---:R-:W-:-:S05]  /*2550*/  FADD.FTZ R243, R243, R245 ;  /* 0x000000f5f3f37221 */ /* 0x004fca0000010000 */
[----:B------:R-:W-:Y:S01]  /*2560*/  STL [R1+0x90], R243 ;  /* 0x000090f301007387 */ /* 0x000fe20000100800 */
[----:B----4-:R-:W-:-:S03]  /*2570*/  FMUL.FTZ R238, R238, R244 ;  /* 0x000000f4eeee7220 */ /* 0x010fc60000410000 */
[----:B------:R0:W-:Y:S01]  /*2580*/  STL [R1+0x94], R242 ;  /* 0x000094f201007387 */ /* 0x0001e20000100800 */
[----:B------:R-:W-:Y:S01]  /*2590*/  FADD.FTZ R191, R191, R247 ;  /* 0x000000f7bfbf7221 */ /* 0x000fe20000010000 */
[----:B------:R-:W-:-:S05]  /*25a0*/  FADD.FTZ R240, R240, R248 ;  /* 0x000000f8f0f07221 */ /* 0x000fca0000010000 */
[----:B------:R-:W-:Y:S04]  /*25b0*/  STL [R1+0x98], R240 ;  /* 0x000098f001007387 */ /* 0x000fe80000100800 */
[----:B------:R-:W2:Y:S04]  /*25c0*/  LDL.LU R245, [R1+0x4] ;  /* 0x0000040001f57983 */ /* 0x000ea80000300800 */
[----:B------:R1:W-:Y:S04]  /*25d0*/  STL [R1+0x9c], R191 ;  /* 0x00009cbf01007387 */ /* 0x0003e80000100800 */
[----:B------:R-:W4:Y:S04]  /*25e0*/  LDL.LU R244, [R1+0xa4] ;  /* 0x0000a40001f47983 */ /* 0x000f280000300800 */
[----:B0-----:R-:W4:Y:S04]  /*25f0*/  LDL R242, [R1+0xd4] ;  /* 0x0000d40001f27983 */ /* 0x001f280000100800 */
[----:B------:R-:W4:Y:S04]  /*2600*/  LDL.LU R243, [R1+0x8] ;  /* 0x0000080001f37983 */ /* 0x000f280000300800 */
[----:B-1----:R-:W4:Y:S01]  /*2610*/  LDL.LU R191, [R1+0xa8] ;  /* 0x0000a80001bf7983 */ /* 0x002f220000300800 */
[----:B------:R-:W-:-:S03]  /*2620*/  FMUL.FTZ R240, R190, R247 ;  /* 0x000000f7bef07220 */ /* 0x000fc60000410000 */
[----:B------:R-:W4:Y:S01]  /*2630*/  LDL R190, [R1+0xd8] ;  /* 0x0000d80001be7983 */ /* 0x000f220000100800 */
[----:B------:R-:W-:Y:S01]  /*2640*/  FMUL.FTZ R16, R16, UR29 ;  /* 0x0000001d10107c20 */ /* 0x000fe20008410000 */
[----:B---3--:R-:W-:-:S03]  /*2650*/  FADD.FTZ R23, R23, R26 ;  /* 0x0000001a17177221 */ /* 0x008fc60000010000 */
[-C--:B------:R-:W-:Y:S01]  /*2660*/  FFMA.FTZ R246, R16, R26.reuse, R246 ;  /* 0x0000001a10f67223 */ /* 0x080fe200000100f6 */
[----:B------:R-:W-:Y:S01]  /*2670*/  FFMA.FTZ R67, R193, R241, R67 ;  /* 0x000000f1c1437223 */ /* 0x000fe20000010043 */
[----:B------:R-:W-:-:S03]  /*2680*/  FMUL.FTZ R241, R22, R26 ;  /* 0x0000001a16f17220 */ /* 0x000fc60000410000 */
[----:B------:R-:W-:Y:S04]  /*2690*/  STL [R1], R246 ;  /* 0x000000f601007387 */ /* 0x000fe80000100800 */
[----:B------:R0:W-:Y:S04]  /*26a0*/  STL [R1+0xa0], R23 ;  /* 0x0000a01701007387 */ /* 0x0001e80000100800 */
[----:B------:R-:W3:Y:S04]  /*26b0*/  LDL.LU R26, [R1+0xc] ;  /* 0x00000c00011a7983 */ /* 0x000ee80000300800 */
[----:B0-----:R-:W3:Y:S04]  /*26c0*/  LDL.LU R23, [R1+0xac] ;  /* 0x0000ac0001177983 */ /* 0x001ee80000300800 */
[----:B------:R-:W3:Y:S01]  /*26d0*/  LDL R22, [R1+0xdc] ;  /* 0x0000dc0001167983 */ /* 0x000ee20000100800 */
[----:B--2---:R-:W-:-:S05]  /*26e0*/  FFMA.FTZ R245, R15, R29, R245 ;  /* 0x0000001d0ff57223 */ /* 0x004fca00000100f5 */
[----:B------:R-:W-:Y:S01]  /*26f0*/  STL [R1+0x4], R245 ;  /* 0x000004f501007387 */ /* 0x000fe20000100800 */
[----:B----4-:R-:W-:Y:S01]  /*2700*/  FADD.FTZ R244, R244, R29 ;  /* 0x0000001df4f47221 */ /* 0x010fe20000010000 */
[----:B------:R-:W-:Y:S02]  /*2710*/  FMUL.FTZ R242, R242, R29 ;  /* 0x0000001df2f27220 */ /* 0x000fe40000410000 */
[----:B------:R0:W5:Y:S01]  /*2720*/  LDL.LU R29, [R1+0x184] ;  /* 0x00018400011d7983 */ /* 0x0001620000300800 */
[-C--:B------:R-:W-:Y:S01]  /*2730*/  FFMA.FTZ R243, R14, R28.reuse, R243 ;  /* 0x0000001c0ef37223 */ /* 0x080fe200000100f3 */
[----:B------:R-:W-:Y:S02]  /*2740*/  FADD.FTZ R191, R191, R28 ;  /* 0x0000001cbfbf7221 */ /* 0x000fe40000010000 */
[----:B------:R-:W-:Y:S04]  /*2750*/  STL [R1+0xa4], R244 ;  /* 0x0000a4f401007387 */ /* 0x000fe80000100800 */
[----:B------:R1:W-:Y:S04]  /*2760*/  STL [R1+0x8], R243 ;  /* 0x000008f301007387 */ /* 0x0003e80000100800 */
[----:B------:R2:W-:Y:S01]  /*2770*/  STL [R1+0xa8], R191 ;  /* 0x0000a8bf01007387 */ /* 0x0005e20000100800 */
[----:B-1----:R-:W-:-:S03]  /*2780*/  FMUL.FTZ R243, R190, R28 ;  /* 0x0000001cbef37220 */ /* 0x002fc60000410000 */
[----:B------:R0:W5:Y:S04]  /*2790*/  LDL.LU R28, [R1+0x180] ;  /* 0x00018000011c7983 */ /* 0x0001680000300800 */
[----:B------:R-:W4:Y:S04]  /*27a0*/  LDL.LU R245, [R1+0x10] ;  /* 0x0000100001f57983 */ /* 0x000f280000300800 */
[----:B--2---:R-:W2:Y:S04]  /*27b0*/  LDL.LU R191, [R1+0xb0] ;  /* 0x0000b00001bf7983 */ /* 0x004ea80000300800 */
[----:B------:R-:W2:Y:S01]  /*27c0*/  LDL R190, [R1+0xc0] ;  /* 0x0000c00001be7983 */ /* 0x000ea20000100800 */
[-C--:B---3--:R-:W-:Y:S01]  /*27d0*/  FFMA.FTZ R26, R13, R25.reuse, R26 ;  /* 0x000000190d1a7223 */ /* 0x088fe2000001001a */
[----:B------:R-:W-:Y:S01]  /*27e0*/  FADD.FTZ R23, R23, R25 ;  /* 0x0000001917177221 */ /* 0x000fe20000010000 */
[----:B------:R-:W-:-:S03]  /*27f0*/  FMUL.FTZ R244, R22, R25 ;  /* 0x0000001916f47220 */ /* 0x000fc60000410000 */
[----:B------:R1:W-:Y:S01]  /*2800*/  STL [R1+0xc], R26 ;  /* 0x00000c1a01007387 */ /* 0x0003e20000100800 */
[----:B------:R-:W-:Y:S01]  /*2810*/  FFMA.FTZ R63, R17, R247, R63 ;  /* 0x000000f7113f7223 */ /* 0x000fe2000001003f */
[-C--:B------:R-:W-:Y:S02]  /*2820*/  FFMA.FTZ R62, R18, R248.reuse, R62 ;  /* 0x000000f8123e7223 */ /* 0x080fe4000001003e */
[----:B-1----:R-:W3:Y:S04]  /*2830*/  LDL.LU R26, [R1+0x14] ;  /* 0x00001400011a7983 */ /* 0x002ee80000300800 */
[----:B------:R-:W3:Y:S04]  /*2840*/  LDL.LU R25, [R1+0xb4] ;  /* 0x0000b40001197983 */ /* 0x000ee80000300800 */
[----:B------:R1:W-:Y:S04]  /*2850*/  STL [R1+0xac], R23 ;  /* 0x0000ac1701007387 */ /* 0x0003e80000100800 */
[----:B------:R-:W3:Y:S01]  /*2860*/  LDL R246, [R1+0xc4] ;  /* 0x0000c40001f67983 */ /* 0x000ee20000100800 */
[----:B------:R-:W-:-:S03]  /*2870*/  FMUL.FTZ R239, R239, R248 ;  /* 0x000000f8efef7220 */ /* 0x000fc60000410000 */
[----:B-1----:R-:W3:Y:S04]  /*2880*/  LDL.LU R23, [R1+0x18] ;  /* 0x0000180001177983 */ /* 0x002ee80000300800 */
[----:B------:R-:W3:Y:S04]  /*2890*/  LDL.LU R22, [R1+0xb8] ;  /* 0x0000b80001167983 */ /* 0x000ee80000300800 */
[----:B------:R-:W3:Y:S04]  /*28a0*/  LDL R247, [R1+0xc8] ;  /* 0x0000c80001f77983 */ /* 0x000ee80000100800 */
[----:B------:R-:W3:Y:S01]  /*28b0*/  LDL.LU R248, [R1+0x1c] ;  /* 0x00001c0001f87983 */ /* 0x000ee20000300800 */
        /* <DEDUP_REMOVED lines=9> */
[----:B----4-:R-:W-:Y:S01]  /*2950*/  FFMA.FTZ R245, R12, R27, R245 ;  /* 0x0000001b0cf57223 */ /* 0x010fe200000100f5 */
[----:B--2---:R-:W-:-:S04]  /*2960*/  FADD.FTZ R191, R191, R27 ;  /* 0x0000001bbfbf7221 */ /* 0x004fc80000010000 */
[----:B------:R1:W-:Y:S04]  /*2970*/  STL [R1+0x10], R245 ;  /* 0x000010f501007387 */ /* 0x0003e80000100800 */
[----:B------:R2:W-:Y:S01]  /*2980*/  STL [R1+0xb0], R191 ;  /* 0x0000b0bf01007387 */ /* 0x0005e20000100800 */
[----:B-1----:R-:W-:-:S03]  /*2990*/  FMUL.FTZ R245, R190, R27 ;  /* 0x0000001bbef57220 */ /* 0x002fc60000410000 */
[----:B------:R0:W5:Y:S04]  /*29a0*/  LDL.LU R27, [R1+0x17c] ;  /* 0x00017c00011b7983 */ /* 0x0001680000300800 */
[----:B--2---:R-:W2:Y:S04]  /*29b0*/  LDL.LU R191, [R1+0xbc] ;  /* 0x0000bc0001bf7983 */ /* 0x004ea80000300800 */
[----:B------:R-:W4:Y:S01]  /*29c0*/  LDL R190, [R1+0xcc] ;  /* 0x0000cc0001be7983 */ /* 0x000f220000100800 */
        /* <DEDUP_REMOVED lines=32> */
[----:B---3--:R-:W-:Y:S02]  /*2bd0*/  FFMA.FTZ R26, R11, R24, R26 ;  /* 0x000000180b1a7223 */ /* 0x008fe4000001001a */
[----:B------:R-:W-:Y:S01]  /*2be0*/  FADD.FTZ R189, R189, R238 ;  /* 0x000000eebdbd7221 */ /* 0x000fe20000010000 */
[----:B------:R-:W-:Y:S01]  /*2bf0*/  FFMA.FTZ R188, R18, R239, R188 ;  /* 0x000000ef12bc7223 */ /* 0x000fe200000100bc */
[----:B------:R-:W-:Y:S02]  /*2c00*/  FADD.FTZ R25, R25, R24 ;  /* 0x0000001819197221 */ /* 0x000fe40000010000 */
[----:B------:R-:W-:Y:S01]  /*2c10*/  FADD.FTZ R189, R189, R239 ;  /* 0x000000efbdbd7221 */ /* 0x000fe20000010000 */
[----:B------:R1:W-:Y:S01]  /*2c20*/  STL [R1+0x14], R26 ;  /* 0x0000141a01007387 */ /* 0x0003e20000100800 */
[----:B------:R-:W-:Y:S01]  /*2c30*/  FFMA.FTZ R23, R10, R21, R23 ;  /* 0x000000150a177223 */ /* 0x000fe20000010017 */
[----:B------:R-:W-:Y:S01]  /*2c40*/  FFMA.FTZ R188, R17, R240, R188 ;  /* 0x000000f011bc7223 */ /* 0x000fe200000100bc */
[----:B------:R-:W-:Y:S01]  /*2c50*/  FADD.FTZ R189, R189, R240 ;  /* 0x000000f0bdbd7221 */ /* 0x000fe20000010000 */
[----:B------:R-:W-:Y:S01]  /*2c60*/  FADD.FTZ R22, R22, R21 ;  /* 0x0000001516167221 */ /* 0x000fe20000010000 */
[----:B------:R-:W-:Y:S01]  /*2c70*/  FMUL.FTZ R246, R246, R24 ;  /* 0x00000018f6f67220 */ /* 0x000fe20000410000 */
[----:B------:R-:W-:Y:S01]  /*2c80*/  FFMA.FTZ R188, R16, R241, R188 ;  /* 0x000000f110bc7223 */ /* 0x000fe200000100bc */
[----:B-1----:R0:W5:Y:S01]  /*2c90*/  LDL.LU R26, [R1+0x178] ;  /* 0x00017800011a7983 */ /* 0x0021620000300800 */
[----:B------:R-:W-:-:S03]  /*2ca0*/  FADD.FTZ R189, R189, R241 ;  /* 0x000000f1bdbd7221 */ /* 0x000fc60000010000 */
[----:B------:R1:W-:Y:S01]  /*2cb0*/  STL [R1+0xb4], R25 ;  /* 0x0000b41901007387 */ /* 0x0003e20000100800 */
[----:B------:R-:W-:Y:S01]  /*2cc0*/  FFMA.FTZ R248, R9, R20, R248 ;  /* 0x0000001409f87223 */ /* 0x000fe200000100f8 */
[----:B------:R-:W-:Y:S01]  /*2cd0*/  FMUL.FTZ R247, R247, R21 ;  /* 0x00000015f7f77220 */ /* 0x000fe20000410000 */
[----:B------:R-:W-:Y:S01]  /*2ce0*/  FFMA.FTZ R188, R15, R242, R188 ;  /* 0x000000f20fbc7223 */ /* 0x000fe200000100bc */
[----:B------:R-:W-:Y:S01]  /*2cf0*/  FADD.FTZ R189, R189, R242 ;  /* 0x000000f2bdbd7221 */ /* 0x000fe20000010000 */
[----:B-1----:R0:W5:Y:S04]  /*2d00*/  LDL.LU R25, [R1+0x174] ;  /* 0x0001740001197983 */ /* 0x0021680000300800 */
[----:B------:R0:W5:Y:S04]  /*2d10*/  LDL.LU R24, [R1+0x170] ;  /* 0x0001700001187983 */ /* 0x0001680000300800 */
[----:B------:R1:W-:Y:S01]  /*2d20*/  STL [R1+0x18], R23 ;  /* 0x0000181701007387 */ /* 0x0003e20000100800 */
[----:B------:R-:W-:Y:S01]  /*2d30*/  FFMA.FTZ R188, R14, R243, R188 ;  /* 0x000000f30ebc7223 */ /* 0x000fe200000100bc */
[----:B------:R-:W-:-:S02]  /*2d40*/  FADD.FTZ R189, R189, R243 ;  /* 0x000000f3bdbd7221 */ /* 0x000fc40000010000 */
[----:B-1----:R0:W5:Y:S04]  /*2d50*/  LDL.LU R23, [R1+0x16c] ;  /* 0x00016c0001177983 */ /* 0x0021680000300800 */
[----:B------:R1:W-:Y:S01]  /*2d60*/  STL [R1+0xb8], R22 ;  /* 0x0000b81601007387 */ /* 0x0003e20000100800 */
[----:B------:R-:W-:-:S03]  /*2d70*/  FFMA.FTZ R188, R13, R244, R188 ;  /* 0x000000f40dbc7223 */ /* 0x000fc600000100bc */
[----:B-1----:R0:W5:Y:S04]  /*2d80*/  LDL.LU R22, [R1+0x168] ;  /* 0x0001680001167983 */ /* 0x0021680000300800 */
[----:B------:R0:W5:Y:S04]  /*2d90*/  LDL.LU R21, [R1+0x164] ;  /* 0x0001640001157983 */ /* 0x0001680000300800 */
        /* <DEDUP_REMOVED lines=8> */
[----:B--2---:R-:W-:Y:S01]  /*2e20*/  FADD.FTZ R191, R191, R20 ;  /* 0x00000014bfbf7221 */ /* 0x004fe20000010000 */
[----:B----4-:R-:W-:Y:S02]  /*2e30*/  FMUL.FTZ R248, R190, R20 ;  /* 0x00000014bef87220 */ /* 0x010fe40000410000 */
[----:B------:R0:W5:Y:S04]  /*2e40*/  LDL.LU R20, [R1+0x160] ;  /* 0x0001600001147983 */ /* 0x0001680000300800 */
[----:B------:R0:W-:Y:S01]  /*2e50*/  STL [R1+0xbc], R191 ;  /* 0x0000bcbf01007387 */ /* 0x0001e20000100800 */
[----:B------:R-:W-:Y:S01]  /*2e60*/  FFMA.FTZ R188, R9, R248, R188 ;  /* 0x000000f809bc7223 */ /* 0x000fe200000100bc */
[----:B------:R-:W-:Y:S01]  /*2e70*/  FADD.FTZ R189, R189, R248 ;  /* 0x000000f8bdbd7221 */ /* 0x000fe20000010000 */
[----:B------:R-:W-:Y:S06]  /*2e80*/  BRA `(.L_x_14365) ;  /* 0x0000000000747947 */ /* 0x000fec0003800000 */
.L_x_14364:
        /* <DEDUP_REMOVED lines=29> */
.L_x_14365:
        /* <DEDUP_REMOVED lines=35> */
.L_x_14367:
[----:B------:R-:W-:Y:S05]  /*3290*/  BSYNC.RECONVERGENT B0 ;  /* 0x0000000000007941 */ /* 0x000fea0003800200 */
.L_x_14366:
        /* <DEDUP_REMOVED lines=67> */
.L_x_14370:
        /* <DEDUP_REMOVED lines=13> */
.L_x_14371:
        /* <DEDUP_REMOVED lines=13> */
.L_x_14372:
        /* <DEDUP_REMOVED lines=13> */
.L_x_14373:
        /* <DEDUP_REMOVED lines=13> */
.L_x_14374:
        /* <DEDUP_REMOVED lines=13> */
.L_x_14375:
        /* <DEDUP_REMOVED lines=13> */
.L_x_14376:
        /* <DEDUP_REMOVED lines=14> */
.L_x_14369:
        /* <DEDUP_REMOVED lines=53> */
.L_x_14378:
        /* <DEDUP_REMOVED lines=13> */
.L_x_14379:
        /* <DEDUP_REMOVED lines=13> */
.L_x_14380:
        /* <DEDUP_REMOVED lines=13> */
.L_x_14381:
        /* <DEDUP_REMOVED lines=13> */
.L_x_14382:
        /* <DEDUP_REMOVED lines=13> */
.L_x_14383:
        /* <DEDUP_REMOVED lines=13> */
.L_x_14384:
[----:B------:R-:W-:Y:S05]  /*44c0*/  BRA.U !UP3, `(.L_x_14377) ;  /* 0x0000000d0b507547 */ /* 0x000fea000b800000 */
[----:B------:R-:W-:Y:S02]  /*44d0*/  HADD2.F32 R188, -RZ, R175.H1_H1 ;  /* 0x300000afffbc7230 */ /* 0x000fe40000004100 */
[----:B------:R-:W-:-:S04]  /*44e0*/  FMUL.FTZ R189, R183, UR17 ;  /* 0x00000011b7bd7c20 */ /* 0x000fc80008410000 */
[-C--:B------:R-:W-:Y:S01]  /*44f0*/  FFMA.FTZ R27, R188, R189.reuse, R27 ;  /* 0x000000bdbc1b7223 */ /* 0x080fe2000001001b */
[----:B------:R-:W-:-:S05]  /*4500*/  FMUL.FTZ R188, R127, R189 ;  /* 0x000000bd7fbc7220 */ /* 0x000fca0000410000 */
[----:B------:R-:W-:-:S04]  /*4510*/  F2FP.F16.F32.PACK_AB R188, RZ, R188 ;  /* 0x000000bcffbc723e */ /* 0x000fc800000000ff */
[----:B------:R-:W-:Y:S01]  /*4520*/  PRMT R179, R179, 0x5410, R188 ;  /* 0x00005410b3b37816 */ /* 0x000fe200000000bc */
[----:B------:R-:W-:Y:S06]  /*4530*/  BRA `(.L_x_14377) ;  /* 0x0000000c00347947 */ /* 0x000fec0003800000 */
.L_x_14368:
        /* <DEDUP_REMOVED lines=12> */
[-C--:B------:R-:W-:Y:S01]  /*4600*/  FFMA.FTZ R20, R189, R188.reuse, R20 ;  /* 0x000000bcbd147223 */ /* 0x080fe20000010014 */
[----:B------:R-:W-:-:S05]  /*4610*/  FMUL.FTZ R188, R128, R188 ;  /* 0x000000bc80bc7220 */ /* 0x000fca0000410000 */
[----:B------:R-:W-:-:S04]  /*4620*/  F2FP.F16.F32.PACK_AB R188, RZ, R188 ;  /* 0x000000bcffbc723e */ /* 0x000fc800000000ff */
[----:B------:R-:W-:-:S07]  /*4630*/  PRMT R176, R188, 0x7610, R176 ;  /* 0x00007610bcb07816 */ /* 0x000fce00000000b0 */
.L_x_14386:
        /* <DEDUP_REMOVED lines=13> */
.L_x_14387:
        /* <DEDUP_REMOVED lines=13> */
.L_x_14388:
        /* <DEDUP_REMOVED lines=13> */
.L_x_14389:
        /* <DEDUP_REMOVED lines=13> */
.L_x_14390:
        /* <DEDUP_REMOVED lines=13> */
.L_x_14391:
        /* <DEDUP_REMOVED lines=13> */
.L_x_14392:
        /* <DEDUP_REMOVED lines=14> */
.L_x_14385:
        /* <DEDUP_REMOVED lines=33> */
.L_x_14393:
[----:B------:R-:W-:Y:S05]  /*4e10*/  BRA.U !UP3, `(.L_x_14394) ;  /* 0x000000010b187547 */ /* 0x000fea000b800000 */
[----:B------:R-:W-:Y:S02]  /*4e20*/  HADD2.F32 R181, -RZ, R172.H1_H1 ;  /* 0x300000acffb57230 */ /* 0x000fe40000004100 */
[----:B------:R-:W-:-:S04]  /*4e30*/  FMUL.FTZ R182, R185, UR17 ;  /* 0x00000011b9b67c20 */ /* 0x000fc80008410000 */
[-C--:B------:R-:W-:Y:S01]  /*4e40*/  FFMA.FTZ R21, R181, R182.reuse, R21 ;  /* 0x000000b6b5157223 */ /* 0x080fe20000010015 */
[----:B------:R-:W-:-:S05]  /*4e50*/  FMUL.FTZ R181, R129, R182 ;  /* 0x000000b681b57220 */ /* 0x000fca0000410000 */
[----:B------:R-:W-:-:S04]  /*4e60*/  F2FP.F16.F32.PACK_AB R181, RZ, R181 ;  /* 0x000000b5ffb5723e */ /* 0x000fc800000000ff */
[----:B------:R-:W-:-:S07]  /*4e70*/  PRMT R176, R176, 0x5410, R181 ;  /* 0x00005410b0b07816 */ /* 0x000fce00000000b5 */
.L_x_14394:
[----:B------:R-:W-:Y:S05]  /*4e80*/  BRA.U !UP3, `(.L_x_14395) ;  /* 0x000000010b187547 */ /* 0x000fea000b800000 */
[----:B------:R-:W-:Y:S02]  /*4e90*/  HADD2.F32 R181, -RZ, R173.H0_H0 ;  /* 0x200000adffb57230 */ /* 0x000fe40000004100 */
[----:B------:R-:W-:-:S04]  /*4ea0*/  FMUL.FTZ R182, R186, UR17 ;  /* 0x00000011bab67c20 */ /* 0x000fc80008410000 */
[-C--:B------:R-:W-:Y:S01]  /*4eb0*/  FFMA.FTZ R22, R181, R182.reuse, R22 ;  /* 0x000000b6b5167223 */ /* 0x080fe20000010016 */
[----:B------:R-:W-:-:S05]  /*4ec0*/  FMUL.FTZ R181, R130, R182 ;  /* 0x000000b682b57220 */ /* 0x000fca0000410000 */
[----:B------:R-:W-:-:S04]  /*4ed0*/  F2FP.F16.F32.PACK_AB R181, RZ, R181 ;  /* 0x000000b5ffb5723e */ /* 0x000fc800000000ff */
[----:B------:R-:W-:-:S07]  /*4ee0*/  PRMT R177, R181, 0x7610, R177 ;  /* 0x00007610b5b17816 */ /* 0x000fce00000000b1 */
.L_x_14395:
[----:B------:R-:W-:Y:S05]  /*4ef0*/  BRA.U !UP3, `(.L_x_14396) ;  /* 0x000000010b187547 */ /* 0x000fea000b800000 */
[----:B------:R-:W-:Y:S02]  /*4f00*/  HADD2.F32 R181, -RZ, R173.H1_H1 ;  /* 0x300000adffb57230 */ /* 0x000fe40000004100 */
[----:B------:R-:W-:-:S04]  /*4f10*/  FMUL.FTZ R182, R187, UR17 ;  /* 0x00000011bbb67c20 */ /* 0x000fc80008410000 */
[-C--:B------:R-:W-:Y:S01]  /*4f20*/  FFMA.FTZ R23, R181, R182.reuse, R23 ;  /* 0x000000b6b5177223 */ /* 0x080fe20000010017 */
[----:B------:R-:W-:-:S05]  /*4f30*/  FMUL.FTZ R181, R131, R182 ;  /* 0x000000b683b57220 */ /* 0x000fca0000410000 */
[----:B------:R-:W-:-:S04]  /*4f40*/  F2FP.F16.F32.PACK_AB R181, RZ, R181 ;  /* 0x000000b5ffb5723e */ /* 0x000fc800000000ff */
[----:B------:R-:W-:-:S07]  /*4f50*/  PRMT R177, R177, 0x5410, R181 ;  /* 0x00005410b1b17816 */ /* 0x000fce00000000b5 */
.L_x_14396:
[----:B------:R-:W-:Y:S05]  /*4f60*/  BRA.U !UP3, `(.L_x_14397) ;  /* 0x000000010b187547 */ /* 0x000fea000b800000 */
[----:B------:R-:W-:Y:S02]  /*4f70*/  HADD2.F32 R181, -RZ, R174.H0_H0 ;  /* 0x200000aeffb57230 */ /* 0x000fe40000004100 */
[----:B------:R-:W-:-:S04]  /*4f80*/  FMUL.FTZ R182, R180, UR17 ;  /* 0x00000011b4b67c20 */ /* 0x000fc80008410000 */
[-C--:B------:R-:W-:Y:S01]  /*4f90*/  FFMA.FTZ R24, R181, R182.reuse, R24 ;  /* 0x000000b6b5187223 */ /* 0x080fe20000010018 */
[----:B------:R-:W-:-:S05]  /*4fa0*/  FMUL.FTZ R181, R124, R182 ;  /* 0x000000b67cb57220 */ /* 0x000fca0000410000 */
[----:B------:R-:W-:-:S04]  /*4fb0*/  F2FP.F16.F32.PACK_AB R181, RZ, R181 ;  /* 0x000000b5ffb5723e */ /* 0x000fc800000000ff */
[----:B------:R-:W-:-:S07]  /*4fc0*/  PRMT R178, R181, 0x7610, R178 ;  /* 0x00007610b5b27816 */ /* 0x000fce00000000b2 */
.L_x_14397:
        /* <DEDUP_REMOVED lines=8> */
[-C--:B------:R-:W-:Y:S01]  /*5050*/  FFMA.FTZ R25, R182, R183.reuse, R25 ;  /* 0x000000b7b6197223 */ /* 0x080fe20000010019 */
[----:B------:R-:W-:-:S05]  /*5060*/  FMUL.FTZ R182, R125, R183 ;  /* 0x000000b77db67220 */ /* 0x000fca0000410000 */
[----:B------:R-:W-:-:S04]  /*5070*/  F2FP.F16.F32.PACK_AB R182, RZ, R182 ;  /* 0x000000b6ffb6723e */ /* 0x000fc800000000ff */
[----:B------:R-:W-:-:S07]  /*5080*/  PRMT R178, R178, 0x5410, R182 ;  /* 0x00005410b2b27816 */ /* 0x000fce00000000b6 */
.L_x_14398:
        /* <DEDUP_REMOVED lines=12> */
.L_x_14399:
        /* <DEDUP_REMOVED lines=12> */
.L_x_14377:
        /* <DEDUP_REMOVED lines=15> */
.L_x_14400:
        /* <DEDUP_REMOVED lines=29> */
[----:B-----5:R-:W-:Y:S02]  /*54d0*/  HADD2.F32 R181, -RZ, R172.H0_H0 ;  /* 0x200000acffb57230 */ /* 0x020fe40000004100 */
[----:B------:R-:W-:-:S04]  /*54e0*/  FMUL.FTZ R182, R184, UR17 ;  /* 0x00000011b8b67c20 */ /* 0x000fc80008410000 */
[-C--:B------:R-:W-:Y:S01]  /*54f0*/  FFMA.FTZ R28, R181, R182.reuse, R28 ;  /* 0x000000b6b51c7223 */ /* 0x080fe2000001001c */
[----:B------:R-:W-:-:S05]  /*5500*/  FMUL.FTZ R181, R120, R182 ;  /* 0x000000b678b57220 */ /* 0x000fca0000410000 */
[----:B------:R-:W-:-:S04]  /*5510*/  F2FP.F16.F32.PACK_AB R181, RZ, R181 ;  /* 0x000000b5ffb5723e */ /* 0x000fc800000000ff */
[----:B0-----:R-:W-:-:S07]  /*5520*/  PRMT R176, R181, 0x7610, R176 ;  /* 0x00007610b5b07816 */ /* 0x001fce00000000b0 */
.L_x_14403:
[----:B------:R-:W-:Y:S05]  /*5530*/  BRA.U !UP3, `(.L_x_14404) ;  /* 0x000000010b187547 */ /* 0x000fea000b800000 */
[----:B-----5:R-:W-:Y:S02]  /*5540*/  HADD2.F32 R181, -RZ, R172.H1_H1 ;  /* 0x300000acffb57230 */ /* 0x020fe40000004100 */
[----:B------:R-:W-:-:S04]  /*5550*/  FMUL.FTZ R182, R185, UR17 ;  /* 0x00000011b9b67c20 */ /* 0x000fc80008410000 */
[-C--:B------:R-:W-:Y:S01]  /*5560*/  FFMA.FTZ R29, R181, R182.reuse, R29 ;  /* 0x000000b6b51d7223 */ /* 0x080fe2000001001d */
[----:B------:R-:W-:-:S05]  /*5570*/  FMUL.FTZ R181, R121, R182 ;  /* 0x000000b679b57220 */ /* 0x000fca0000410000 */
[----:B------:R-:W-:-:S04]  /*5580*/  F2FP.F16.F32.PACK_AB R181, RZ, R181 ;  /* 0x000000b5ffb5723e */ /* 0x000fc800000000ff */
[----:B0-----:R-:W-:-:S07]  /*5590*/  PRMT R176, R176, 0x5410, R181 ;  /* 0x00005410b0b07816 */ /* 0x001fce00000000b5 */
.L_x_14404:
[----:B------:R-:W-:Y:S05]  /*55a0*/  BRA.U !UP3, `(.L_x_14405) ;  /* 0x000000010b187547 */ /* 0x000fea000b800000 */
[----:B-----5:R-:W-:Y:S02]  /*55b0*/  HADD2.F32 R181, -RZ, R173.H0_H0 ;  /* 0x200000adffb57230 */ /* 0x020fe40000004100 */
[----:B------:R-:W-:-:S04]  /*55c0*/  FMUL.FTZ R182, R186, UR17 ;  /* 0x00000011bab67c20 */ /* 0x000fc80008410000 */
[-C--:B------:R-:W-:Y:S01]  /*55d0*/  FFMA.FTZ R30, R181, R182.reuse, R30 ;  /* 0x000000b6b51e7223 */ /* 0x080fe2000001001e */
[----:B------:R-:W-:-:S05]  /*55e0*/  FMUL.FTZ R181, R122, R182 ;  /* 0x000000b67ab57220 */ /* 0x000fca0000410000 */
[----:B------:R-:W-:-:S04]  /*55f0*/  F2FP.F16.F32.PACK_AB R181, RZ, R181 ;  /* 0x000000b5ffb5723e */ /* 0x000fc800000000ff */
[----:B0-----:R-:W-:-:S07]  /*5600*/  PRMT R177, R181, 0x7610, R177 ;  /* 0x00007610b5b17816 */ /* 0x001fce00000000b1 */
.L_x_14405:
[----:B------:R-:W-:Y:S05]  /*5610*/  BRA.U !UP3, `(.L_x_14406) ;  /* 0x000000010b187547 */ /* 0x000fea000b800000 */
[----:B-----5:R-:W-:Y:S02]  /*5620*/  HADD2.F32 R181, -RZ, R173.H1_H1 ;  /* 0x300000adffb57230 */ /* 0x020fe40000004100 */
[----:B------:R-:W-:-:S04]  /*5630*/  FMUL.FTZ R182, R187, UR17 ;  /* 0x00000011bbb67c20 */ /* 0x000fc80008410000 */
[-C--:B------:R-:W-:Y:S01]  /*5640*/  FFMA.FTZ R31, R181, R182.reuse, R31 ;  /* 0x000000b6b51f7223 */ /* 0x080fe2000001001f */
[----:B------:R-:W-:-:S05]  /*5650*/  FMUL.FTZ R181, R123, R182 ;  /* 0x000000b67bb57220 */ /* 0x000fca0000410000 */
[----:B------:R-:W-:-:S04]  /*5660*/  F2FP.F16.F32.PACK_AB R181, RZ, R181 ;  /* 0x000000b5ffb5723e */ /* 0x000fc800000000ff */
[----:B0-----:R-:W-:-:S07]  /*5670*/  PRMT R177, R177, 0x5410, R181 ;  /* 0x00005410b1b17816 */ /* 0x001fce00000000b5 */
.L_x_14406:
[----:B------:R-:W-:Y:S05]  /*5680*/  BRA.U !UP3, `(.L_x_14407) ;  /* 0x000000010b187547 */ /* 0x000fea000b800000 */
[----:B-----5:R-:W-:Y:S02]  /*5690*/  HADD2.F32 R181, -RZ, R174.H0_H0 ;  /* 0x200000aeffb57230 */ /* 0x020fe40000004100 */
[----:B------:R-:W-:-:S04]  /*56a0*/  FMUL.FTZ R182, R180, UR17 ;  /* 0x00000011b4b67c20 */ /* 0x000fc80008410000 */
[-C--:B------:R-:W-:Y:S01]  /*56b0*/  FFMA.FTZ R32, R181, R182.reuse, R32 ;  /* 0x000000b6b5207223 */ /* 0x080fe20000010020 */
[----:B------:R-:W-:-:S05]  /*56c0*/  FMUL.FTZ R181, R116, R182 ;  /* 0x000000b674b57220 */ /* 0x000fca0000410000 */
[----:B------:R-:W-:-:S04]  /*56d0*/  F2FP.F16.F32.PACK_AB R181, RZ, R181 ;  /* 0x000000b5ffb5723e */ /* 0x000fc800000000ff */
[----:B0-----:R-:W-:-:S07]  /*56e0*/  PRMT R178, R181, 0x7610, R178 ;  /* 0x00007610b5b27816 */ /* 0x001fce00000000b2 */
.L_x_14407:
        /* <DEDUP_REMOVED lines=12> */
.L_x_14408:
[----:B------:R-:W-:-:S05]  /*57b0*/  MOV R182, UR16 ;  /* 0x0000001000b67c02 */ /* 0x000fca0008000f00 */
[----:B------:R-:W-:-:S04]  /*57c0*/  @P3 FFMA.FTZ R182, R205, R182, UR30 ;  /* 0x0000001ecdb63e23 */ /* 0x000fc800080100b6 */
[----:B-----5:R-:W-:Y:S01]  /*57d0*/  @P3 FADD.FTZ R183, R2, -R182 ;  /* 0x800000b602b73221 */ /* 0x020fe20000010000 */
[----:B------:R-:W-:-:S03]  /*57e0*/  MOV R182, R146 ;  /* 0x0000009200b67202 */ /* 0x000fc60000000f00 */
[----:B------:R-:W-:Y:S01]  /*57f0*/  @P3 FFMA.FTZ R182, R183, UR29, R146 ;  /* 0x0000001db7b63c23 */ /* 0x000fe20008010092 */
[----:B------:R-:W-:Y:S06]  /*5800*/  BRA.U !UP3, `(.L_x_14409) ;  /* 0x000000010b187547 */ /* 0x000fec000b800000 */
[----:B------:R-:W-:Y:S02]  /*5810*/  HADD2.F32 R183, -RZ, R175.H0_H0 ;  /* 0x200000afffb77230 */ /* 0x000fe40000004100 */
[----:B0-----:R-:W-:-:S04]  /*5820*/  FMUL.FTZ R188, R182, UR17 ;  /* 0x00000011b6bc7c20 */ /* 0x001fc80008410000 */
[-C--:B------:R-:W-:Y:S01]  /*5830*/  FFMA.FTZ R34, R183, R188.reuse, R34 ;  /* 0x000000bcb7227223 */ /* 0x080fe20000010022 */
[----:B------:R-:W-:-:S05]  /*5840*/  FMUL.FTZ R183, R118, R188 ;  /* 0x000000bc76b77220 */ /* 0x000fca0000410000 */
[----:B------:R-:W-:-:S04]  /*5850*/  F2FP.F16.F32.PACK_AB R183, RZ, R183 ;  /* 0x000000b7ffb7723e */ /* 0x000fc800000000ff */
[----:B------:R-:W-:-:S07]  /*5860*/  PRMT R179, R183, 0x7610, R179 ;  /* 0x00007610b7b37816 */ /* 0x000fce00000000b3 */
.L_x_14409:
        /* <DEDUP_REMOVED lines=13> */
.L_x_14402:
        /* <DEDUP_REMOVED lines=13> */
.L_x_14411:
        /* <DEDUP_REMOVED lines=13> */
.L_x_14412:
        /* <DEDUP_REMOVED lines=13> */
.L_x_14413:
        /* <DEDUP_REMOVED lines=13> */
.L_x_14414:
        /* <DEDUP_REMOVED lines=13> */
.L_x_14415:
        /* <DEDUP_REMOVED lines=13> */
.L_x_14416:
        /* <DEDUP_REMOVED lines=9> */
[-C--:B------:R-:W-:Y:S01]  /*5eb0*/  FFMA.FTZ R34, R189, R188.reuse, R34 ;  /* 0x000000bcbd227223 */ /* 0x080fe20000010022 */
[----:B------:R-:W-:-:S05]  /*5ec0*/  FMUL.FTZ R188, R118, R188 ;  /* 0x000000bc76bc7220 */ /* 0x000fca0000410000 */
[----:B------:R-:W-:-:S04]  /*5ed0*/  F2FP.F16.F32.PACK_AB R188, RZ, R188 ;  /* 0x000000bcffbc723e */ /* 0x000fc800000000ff */
[----:B------:R-:W-:-:S07]  /*5ee0*/  PRMT R179, R188, 0x7610, R179 ;  /* 0x00007610bcb37816 */ /* 0x000fce00000000b3 */
.L_x_14417:
        /* <DEDUP_REMOVED lines=14> */
.L_x_14401:
        /* <DEDUP_REMOVED lines=15> */
[----:B-----5:R-:W-:Y:S01]  /*60c0*/  FADD.FTZ R182, R2, -R182 ;  /* 0x800000b602b67221 */ /* 0x020fe20000010000 */
        /* <DEDUP_REMOVED lines=38> */
.L_x_14419:
        /* <DEDUP_REMOVED lines=13> */
.L_x_14420:
        /* <DEDUP_REMOVED lines=13> */
.L_x_14421:
        /* <DEDUP_REMOVED lines=13> */
.L_x_14422:
        /* <DEDUP_REMOVED lines=13> */
.L_x_14423:
        /* <DEDUP_REMOVED lines=13> */
.L_x_14424:
        /* <DEDUP_REMOVED lines=13> */
.L_x_14425:
[----:B------:R-:W-:Y:S05]  /*6810*/  BRA.U !UP3, `(.L_x_14410) ;  /* 0x000000050bbc7547 */ /* 0x000fea000b800000 */
[----:B0-----:R-:W-:Y:S02]  /*6820*/  HADD2.F32 R188, -RZ, R175.H1_H1 ;  /* 0x300000afffbc7230 */ /* 0x001fe40000004100 */
[----:B------:R-:W-:-:S04]  /*6830*/  FMUL.FTZ R189, R183, UR17 ;  /* 0x00000011b7bd7c20 */ /* 0x000fc80008410000 */
[-C--:B------:R-:W-:Y:S01]  /*6840*/  FFMA.FTZ R35, R188, R189.reuse, R35 ;  /* 0x000000bdbc237223 */ /* 0x080fe20000010023 */
[----:B------:R-:W-:-:S05]  /*6850*/  FMUL.FTZ R188, R119, R189 ;  /* 0x000000bd77bc7220 */ /* 0x000fca0000410000 */
[----:B------:R-:W-:-:S04]  /*6860*/  F2FP.F16.F32.PACK_AB R188, RZ, R188 ;  /* 0x000000bcffbc723e */ /* 0x000fc800000000ff */
[----:B------:R-:W-:Y:S01]  /*6870*/  PRMT R179, R179, 0x5410, R188 ;  /* 0x00005410b3b37816 */ /* 0x000fe200000000bc */
[----:B------:R-:W-:Y:S06]  /*6880*/  BRA `(.L_x_14410) ;  /* 0x0000000400a07947 */ /* 0x000fec0003800000 */
.L_x_14418:
        /* <DEDUP_REMOVED lines=13> */
.L_x_14426:
        /* <DEDUP_REMOVED lines=13> */
.L_x_14427:
        /* <DEDUP_REMOVED lines=13> */
.L_x_14428:
        /* <DEDUP_REMOVED lines=13> */
.L_x_14429:
        /* <DEDUP_REMOVED lines=13> */
.L_x_14430:
        /* <DEDUP_REMOVED lines=13> */
.L_x_14431:
        /* <DEDUP_REMOVED lines=13> */
.L_x_14432:
        /* <DEDUP_REMOVED lines=13> */
.L_x_14410:
        /* <DEDUP_REMOVED lines=17> */
.L_x_14433:
        /* <DEDUP_REMOVED lines=35> */
.L_x_14436:
[----:B------:R-:W-:Y:S05]  /*7250*/  BRA.U !UP3, `(.L_x_14437) ;  /* 0x000000010b187547 */ /* 0x000fea000b800000 */
[----:B-----5:R-:W-:Y:S02]  /*7260*/  HADD2.F32 R181, -RZ, R172.H1_H1 ;  /* 0x300000acffb57230 */ /* 0x020fe40000004100 */
[----:B------:R-:W-:-:S04]  /*7270*/  FMUL.FTZ R182, R185, UR17 ;  /* 0x00000011b9b67c20 */ /* 0x000fc80008410000 */
[-C--:B------:R-:W-:Y:S01]  /*7280*/  FFMA.FTZ R37, R181, R182.reuse, R37 ;  /* 0x000000b6b5257223 */ /* 0x080fe20000010025 */
[----:B------:R-:W-:-:S05]  /*7290*/  FMUL.FTZ R181, R113, R182 ;  /* 0x000000b671b57220 */ /* 0x000fca0000410000 */
[----:B------:R-:W-:-:S04]  /*72a0*/  F2FP.F16.F32.PACK_AB R181, RZ, R181 ;  /* 0x000000b5ffb5723e */ /* 0x000fc800000000ff */
[----:B0-----:R-:W-:-:S07]  /*72b0*/  PRMT R176, R176, 0x5410, R181 ;  /* 0x00005410b0b07816 */ /* 0x001fce00000000b5 */
.L_x_14437:
[----:B------:R-:W-:Y:S05]  /*72c0*/  BRA.U !UP3, `(.L_x_14438) ;  /* 0x000000010b187547 */ /* 0x000fea000b800000 */
[----:B-----5:R-:W-:Y:S02]  /*72d0*/  HADD2.F32 R181, -RZ, R173.H0_H0 ;  /* 0x200000adffb57230 */ /* 0x020fe40000004100 */
[----:B------:R-:W-:-:S04]  /*72e0*/  FMUL.FTZ R182, R186, UR17 ;  /* 0x00000011bab67c20 */ /* 0x000fc80008410000 */
[-C--:B------:R-:W-:Y:S01]  /*72f0*/  FFMA.FTZ R38, R181, R182.reuse, R38 ;  /* 0x000000b6b5267223 */ /* 0x080fe20000010026 */
[----:B------:R-:W-:-:S05]  /*7300*/  FMUL.FTZ R181, R114, R182 ;  /* 0x000000b672b57220 */ /* 0x000fca0000410000 */
[----:B------:R-:W-:-:S04]  /*7310*/  F2FP.F16.F32.PACK_AB R181, RZ, R181 ;  /* 0x000000b5ffb5723e */ /* 0x000fc800000000ff */
[----:B0-----:R-:W-:-:S07]  /*7320*/  PRMT R177, R181, 0x7610, R177 ;  /* 0x00007610b5b17816 */ /* 0x001fce00000000b1 */
.L_x_14438:
[----:B------:R-:W-:Y:S05]  /*7330*/  BRA.U !UP3, `(.L_x_14439) ;  /* 0x000000010b187547 */ /* 0x000fea000b800000 */
[----:B-----5:R-:W-:Y:S02]  /*7340*/  HADD2.F32 R181, -RZ, R173.H1_H1 ;  /* 0x300000adffb57230 */ /* 0x020fe40000004100 */
[----:B------:R-:W-:-:S04]  /*7350*/  FMUL.FTZ R182, R187, UR17 ;  /* 0x00000011bbb67c20 */ /* 0x000fc80008410000 */
[-C--:B------:R-:W-:Y:S01]  /*7360*/  FFMA.FTZ R39, R181, R182.reuse, R39 ;  /* 0x000000b6b5277223 */ /* 0x080fe20000010027 */
[----:B------:R-:W-:-:S05]  /*7370*/  FMUL.FTZ R181, R115, R182 ;  /* 0x000000b673b57220 */ /* 0x000fca0000410000 */
[----:B------:R-:W-:-:S04]  /*7380*/  F2FP.F16.F32.PACK_AB R181, RZ, R181 ;  /* 0x000000b5ffb5723e */ /* 0x000fc800000000ff */
[----:B0-----:R-:W-:-:S07]  /*7390*/  PRMT R177, R177, 0x5410, R181 ;  /* 0x00005410b1b17816 */ /* 0x001fce00000000b5 */
.L_x_14439:
[----:B------:R-:W-:Y:S05]  /*73a0*/  BRA.U !UP3, `(.L_x_14440) ;  /* 0x000000010b187547 */ /* 0x000fea000b800000 */
[----:B-----5:R-:W-:Y:S02]  /*73b0*/  HADD2.F32 R181, -RZ, R174.H0_H0 ;  /* 0x200000aeffb57230 */ /* 0x020fe40000004100 */
[----:B------:R-:W-:-:S04]  /*73c0*/  FMUL.FTZ R182, R180, UR17 ;  /* 0x00000011b4b67c20 */ /* 0x000fc80008410000 */
[-C--:B------:R-:W-:Y:S01]  /*73d0*/  FFMA.FTZ R40, R181, R182.reuse, R40 ;  /* 0x000000b6b5287223 */ /* 0x080fe20000010028 */
[----:B------:R-:W-:-:S05]  /*73e0*/  FMUL.FTZ R181, R108, R182 ;  /* 0x000000b66cb57220 */ /* 0x000fca0000410000 */
[----:B------:R-:W-:-:S04]  /*73f0*/  F2FP.F16.F32.PACK_AB R181, RZ, R181 ;  /* 0x000000b5ffb5723e */ /* 0x000fc800000000ff */
[----:B0-----:R-:W-:-:S07]  /*7400*/  PRMT R178, R181, 0x7610, R178 ;  /* 0x00007610b5b27816 */ /* 0x001fce00000000b2 */
.L_x_14440:
        /* <DEDUP_REMOVED lines=12> */
.L_x_14441:
[----:B------:R-:W-:-:S05]  /*74d0*/  MOV R182, UR16 ;  /* 0x0000001000b67c02 */ /* 0x000fca0008000f00 */
[----:B------:R-:W-:-:S04]  /*74e0*/  @P3 FFMA.FTZ R182, R198, R182, UR30 ;  /* 0x0000001ec6b63e23 */ /* 0x000fc800080100b6 */
[----:B------:R-:W-:Y:S01]  /*74f0*/  @P3 FADD.FTZ R183, R231, -R182 ;  /* 0x800000b6e7b73221 */ /* 0x000fe20000010000 */
[----:B------:R-:W-:-:S03]  /*7500*/  MOV R182, R154 ;  /* 0x0000009a00b67202 */ /* 0x000fc60000000f00 */
[----:B------:R-:W-:Y:S01]  /*7510*/  @P3 FFMA.FTZ R182, R183, UR29, R154 ;  /* 0x0000001db7b63c23 */ /* 0x000fe2000801009a */
[----:B------:R-:W-:Y:S06]  /*7520*/  BRA.U !UP3, `(.L_x_14442) ;  /* 0x000000010b187547 */ /* 0x000fec000b800000 */
[----:B-----5:R-:W-:Y:S02]  /*7530*/  HADD2.F32 R183, -RZ, R175.H0_H0 ;  /* 0x200000afffb77230 */ /* 0x020fe40000004100 */
[----:B0-----:R-:W-:-:S04]  /*7540*/  FMUL.FTZ R188, R182, UR17 ;  /* 0x00000011b6bc7c20 */ /* 0x001fc80008410000 */
[-C--:B------:R-:W-:Y:S01]  /*7550*/  FFMA.FTZ R42, R183, R188.reuse, R42 ;  /* 0x000000bcb72a7223 */ /* 0x080fe2000001002a */
[----:B------:R-:W-:-:S05]  /*7560*/  FMUL.FTZ R183, R110, R188 ;  /* 0x000000bc6eb77220 */ /* 0x000fca0000410000 */
[----:B------:R-:W-:-:S04]  /*7570*/  F2FP.F16.F32.PACK_AB R183, RZ, R183 ;  /* 0x000000b7ffb7723e */ /* 0x000fc800000000ff */
[----:B------:R-:W-:-:S07]  /*7580*/  PRMT R179, R183, 0x7610, R179 ;  /* 0x00007610b7b37816 */ /* 0x000fce00000000b3 */
.L_x_14442:
        /* <DEDUP_REMOVED lines=13> */
.L_x_14435:
        /* <DEDUP_REMOVED lines=13> */
.L_x_14444:
        /* <DEDUP_REMOVED lines=13> */
.L_x_14445:
        /* <DEDUP_REMOVED lines=13> */
.L_x_14446:
        /* <DEDUP_REMOVED lines=13> */
.L_x_14447:
        /* <DEDUP_REMOVED lines=13> */
.L_x_14448:
        /* <DEDUP_REMOVED lines=13> */
.L_x_14449:
        /* <DEDUP_REMOVED lines=13> */
.L_x_14450:
        /* <DEDUP_REMOVED lines=14> */
.L_x_14434:
        /* <DEDUP_REMOVED lines=54> */
.L_x_14452:
        /* <DEDUP_REMOVED lines=13> */
.L_x_14453:
        /* <DEDUP_REMOVED lines=13> */
.L_x_14454:
        /* <DEDUP_REMOVED lines=13> */
.L_x_14455:
        /* <DEDUP_REMOVED lines=13> */
.L_x_14456:
        /* <DEDUP_REMOVED lines=13> */
.L_x_14457:
        /* <DEDUP_REMOVED lines=13> */
.L_x_14458:
[----:B------:R-:W-:Y:S05]  /*8530*/  BRA.U !UP3, `(.L_x_14443) ;  /* 0x000000050bbc7547 */ /* 0x000fea000b800000 */
[----:B0----5:R-:W-:Y:S02]  /*8540*/  HADD2.F32 R188, -RZ, R175.H1_H1 ;  /* 0x300000afffbc7230 */ /* 0x021fe40000004100 */
[----:B------:R-:W-:-:S04]  /*8550*/  FMUL.FTZ R189, R183, UR17 ;  /* 0x00000011b7bd7c20 */ /* 0x000fc80008410000 */
[-C--:B------:R-:W-:Y:S01]  /*8560*/  FFMA.FTZ R43, R188, R189.reuse, R43 ;  /* 0x000000bdbc2b7223 */ /* 0x080fe2000001002b */
[----:B------:R-:W-:-:S05]  /*8570*/  FMUL.FTZ R188, R111, R189 ;  /* 0x000000bd6fbc7220 */ /* 0x000fca0000410000 */
[----:B------:R-:W-:-:S04]  /*8580*/  F2FP.F16.F32.PACK_AB R188, RZ, R188 ;  /* 0x000000bcffbc723e */ /* 0x000fc800000000ff */
[----:B------:R-:W-:Y:S01]  /*8590*/  PRMT R179, R179, 0x5410, R188 ;  /* 0x00005410b3b37816 */ /* 0x000fe200000000bc */
[----:B------:R-:W-:Y:S06]  /*85a0*/  BRA `(.L_x_14443) ;  /* 0x0000000400a07947 */ /* 0x000fec0003800000 */
.L_x_14451:
        /* <DEDUP_REMOVED lines=13> */
.L_x_14459:
        /* <DEDUP_REMOVED lines=13> */
.L_x_14460:
        /* <DEDUP_REMOVED lines=13> */
.L_x_14461:
        /* <DEDUP_REMOVED lines=13> */
.L_x_14462:
        /* <DEDUP_REMOVED lines=13> */
.L_x_14463:
        /* <DEDUP_REMOVED lines=13> */
.L_x_14464:
        /* <DEDUP_REMOVED lines=13> */
.L_x_14465:
        /* <DEDUP_REMOVED lines=13> */
.L_x_14443:
        /* <DEDUP_REMOVED lines=17> */
.L_x_14466:
        /* <DEDUP_REMOVED lines=35> */
.L_x_14469:
[----:B------:R-:W-:Y:S05]  /*8f70*/  BRA.U !UP3, `(.L_x_14470) ;  /* 0x000000010b187547 */ /* 0x000fea000b800000 */
[----:B-----5:R-:W-:Y:S02]  /*8f80*/  HADD2.F32 R181, -RZ, R172.H1_H1 ;  /* 0x300000acffb57230 */ /* 0x020fe40000004100 */
[----:B------:R-:W-:-:S04]  /*8f90*/  FMUL.FTZ R182, R185, UR17 ;  /* 0x00000011b9b67c20 */ /* 0x000fc80008410000 */
[-C--:B------:R-:W-:Y:S01]  /*8fa0*/  FFMA.FTZ R45, R181, R182.reuse, R45 ;  /* 0x000000b6b52d7223 */ /* 0x080fe2000001002d */
[----:B------:R-:W-:-:S05]  /*8fb0*/  FMUL.FTZ R181, R105, R182 ;  /* 0x000000b669b57220 */ /* 0x000fca0000410000 */
[----:B------:R-:W-:-:S04]  /*8fc0*/  F2FP.F16.F32.PACK_AB R181, RZ, R181 ;  /* 0x000000b5ffb5723e */ /* 0x000fc800000000ff */
[----:B0-----:R-:W-:-:S07]  /*8fd0*/  PRMT R176, R176, 0x5410, R181 ;  /* 0x00005410b0b07816 */ /* 0x001fce00000000b5 */
.L_x_14470:
[----:B------:R-:W-:Y:S05]  /*8fe0*/  BRA.U !UP3, `(.L_x_14471) ;  /* 0x000000010b187547 */ /* 0x000fea000b800000 */
[----:B-----5:R-:W-:Y:S02]  /*8ff0*/  HADD2.F32 R181, -RZ, R173.H0_H0 ;  /* 0x200000adffb57230 */ /* 0x020fe40000004100 */
[----:B------:R-:W-:-:S04]  /*9000*/  FMUL.FTZ R182, R186, UR17 ;  /* 0x00000011bab67c20 */ /* 0x000fc80008410000 */
[-C--:B------:R-:W-:Y:S01]  /*9010*/  FFMA.FTZ R46, R181, R182.reuse, R46 ;  /* 0x000000b6b52e7223 */ /* 0x080fe2000001002e */
[----:B------:R-:W-:-:S05]  /*9020*/  FMUL.FTZ R181, R106, R182 ;  /* 0x000000b66ab57220 */ /* 0x000fca0000410000 */
[----:B------:R-:W-:-:S04]  /*9030*/  F2FP.F16.F32.PACK_AB R181, RZ, R181 ;  /* 0x000000b5ffb5723e */ /* 0x000fc800000000ff */
[----:B0-----:R-:W-:-:S07]  /*9040*/  PRMT R177, R181, 0x7610, R177 ;  /* 0x00007610b5b17816 */ /* 0x001fce00000000b1 */
.L_x_14471:
[----:B------:R-:W-:Y:S05]  /*9050*/  BRA.U !UP3, `(.L_x_14472) ;  /* 0x000000010b187547 */ /* 0x000fea000b800000 */
[----:B-----5:R-:W-:Y:S02]  /*9060*/  HADD2.F32 R181, -RZ, R173.H1_H1 ;  /* 0x300000adffb57230 */ /* 0x020fe40000004100 */
[----:B------:R-:W-:-:S04]  /*9070*/  FMUL.FTZ R182, R187, UR17 ;  /* 0x00000011bbb67c20 */ /* 0x000fc80008410000 */
[-C--:B------:R-:W-:Y:S01]  /*9080*/  FFMA.FTZ R47, R181, R182.reuse, R47 ;  /* 0x000000b6b52f7223 */ /* 0x080fe2000001002f */
[----:B------:R-:W-:-:S05]  /*9090*/  FMUL.FTZ R181, R107, R182 ;  /* 0x000000b66bb57220 */ /* 0x000fca0000410000 */
[----:B------:R-:W-:-:S04]  /*90a0*/  F2FP.F16.F32.PACK_AB R181, RZ, R181 ;  /* 0x000000b5ffb5723e */ /* 0x000fc800000000ff */
[----:B0-----:R-:W-:-:S07]  /*90b0*/  PRMT R177, R177, 0x5410, R181 ;  /* 0x00005410b1b17816 */ /* 0x001fce00000000b5 */
.L_x_14472:
[----:B------:R-:W-:Y:S05]  /*90c0*/  BRA.U !UP3, `(.L_x_14473) ;  /* 0x000000010b187547 */ /* 0x000fea000b800000 */
[----:B-----5:R-:W-:Y:S02]  /*90d0*/  HADD2.F32 R181, -RZ, R174.H0_H0 ;  /* 0x200000aeffb57230 */ /* 0x020fe40000004100 */
[----:B------:R-:W-:-:S04]  /*90e0*/  FMUL.FTZ R182, R180, UR17 ;  /* 0x00000011b4b67c20 */ /* 0x000fc80008410000 */
[-C--:B------:R-:W-:Y:S01]  /*90f0*/  FFMA.FTZ R48, R181, R182.reuse, R48 ;  /* 0x000000b6b5307223 */ /* 0x080fe20000010030 */
[----:B------:R-:W-:-:S05]  /*9100*/  FMUL.FTZ R181, R100, R182 ;  /* 0x000000b664b57220 */ /* 0x000fca0000410000 */
[----:B------:R-:W-:-:S04]  /*9110*/  F2FP.F16.F32.PACK_AB R181, RZ, R181 ;  /* 0x000000b5ffb5723e */ /* 0x000fc800000000ff */
[----:B0-----:R-:W-:-:S07]  /*9120*/  PRMT R178, R181, 0x7610, R178 ;  /* 0x00007610b5b27816 */ /* 0x001fce00000000b2 */
.L_x_14473:
        /* <DEDUP_REMOVED lines=12> */
.L_x_14474:
        /* <DEDUP_REMOVED lines=12> */
.L_x_14475:
        /* <DEDUP_REMOVED lines=13> */
.L_x_14468:
        /* <DEDUP_REMOVED lines=13> */
.L_x_14477:
        /* <DEDUP_REMOVED lines=13> */
.L_x_14478:
        /* <DEDUP_REMOVED lines=13> */
.L_x_14479:
        /* <DEDUP_REMOVED lines=13> */
.L_x_14480:
        /* <DEDUP_REMOVED lines=13> */
.L_x_14481:
        /* <DEDUP_REMOVED lines=13> */
.L_x_14482:
        /* <DEDUP_REMOVED lines=13> */
.L_x_14483:
        /* <DEDUP_REMOVED lines=14> */
.L_x_14467:
        /* <DEDUP_REMOVED lines=54> */
.L_x_14485:
        /* <DEDUP_REMOVED lines=13> */
.L_x_14486:
        /* <DEDUP_REMOVED lines=13> */
.L_x_14487:
        /* <DEDUP_REMOVED lines=13> */
.L_x_14488:
        /* <DEDUP_REMOVED lines=13> */
.L_x_14489:
        /* <DEDUP_REMOVED lines=13> */
.L_x_14490:
        /* <DEDUP_REMOVED lines=13> */
.L_x_14491:
        /* <DEDUP_REMOVED lines=8> */
.L_x_14484:
        /* <DEDUP_REMOVED lines=13> */
.L_x_14492:
        /* <DEDUP_REMOVED lines=13> */
.L_x_14493:
        /* <DEDUP_REMOVED lines=13> */
.L_x_14494:
        /* <DEDUP_REMOVED lines=13> */
.L_x_14495:
        /* <DEDUP_REMOVED lines=13> */
.L_x_14496:
        /* <DEDUP_REMOVED lines=13> */
.L_x_14497:
        /* <DEDUP_REMOVED lines=13> */
.L_x_14498:
        /* <DEDUP_REMOVED lines=13> */
.L_x_14476:
        /* <DEDUP_REMOVED lines=17> */
.L_x_14499:
        /* <DEDUP_REMOVED lines=35> */
.L_x_14502:
[----:B------:R-:W-:Y:S05]  /*ac90*/  BRA.U !UP3, `(.L_x_14503) ;  /* 0x000000010b187547 */ /* 0x000fea000b800000 */
[----:B-----5:R-:W-:Y:S02]  /*aca0*/  HADD2.F32 R181, -RZ, R172.H1_H1 ;  /* 0x300000acffb57230 */ /* 0x020fe40000004100 */
[----:B------:R-:W-:-:S04]  /*acb0*/  FMUL.FTZ R182, R185, UR17 ;  /* 0x00000011b9b67c20 */ /* 0x000fc80008410000 */
[-C--:B------:R-:W-:Y:S01]  /*acc0*/  FFMA.FTZ R53, R181, R182.reuse, R53 ;  /* 0x000000b6b5357223 */ /* 0x080fe20000010035 */
[----:B------:R-:W-:-:S05]  /*acd0*/  FMUL.FTZ R181, R97, R182 ;  /* 0x000000b661b57220 */ /* 0x000fca0000410000 */
[----:B------:R-:W-:-:S04]  /*ace0*/  F2FP.F16.F32.PACK_AB R181, RZ, R181 ;  /* 0x000000b5ffb5723e */ /* 0x000fc800000000ff */
[----:B0-----:R-:W-:-:S07]  /*acf0*/  PRMT R176, R176, 0x5410, R181 ;  /* 0x00005410b0b07816 */ /* 0x001fce00000000b5 */
.L_x_14503:
[----:B------:R-:W-:Y:S05]  /*ad00*/  BRA.U !UP3, `(.L_x_14504) ;  /* 0x000000010b187547 */ /* 0x000fea000b800000 */
[----:B-----5:R-:W-:Y:S02]  /*ad10*/  HADD2.F32 R181, -RZ, R173.H0_H0 ;  /* 0x200000adffb57230 */ /* 0x020fe40000004100 */
[----:B------:R-:W-:-:S04]  /*ad20*/  FMUL.FTZ R182, R186, UR17 ;  /* 0x00000011bab67c20 */ /* 0x000fc80008410000 */
[-C--:B------:R-:W-:Y:S01]  /*ad30*/  FFMA.FTZ R54, R181, R182.reuse, R54 ;  /* 0x000000b6b5367223 */ /* 0x080fe20000010036 */
[----:B------:R-:W-:-:S05]  /*ad40*/  FMUL.FTZ R181, R98, R182 ;  /* 0x000000b662b57220 */ /* 0x000fca0000410000 */
[----:B------:R-:W-:-:S04]  /*ad50*/  F2FP.F16.F32.PACK_AB R181, RZ, R181 ;  /* 0x000000b5ffb5723e */ /* 0x000fc800000000ff */
[----:B0-----:R-:W-:-:S07]  /*ad60*/  PRMT R177, R181, 0x7610, R177 ;  /* 0x00007610b5b17816 */ /* 0x001fce00000000b1 */
.L_x_14504:
[----:B------:R-:W-:Y:S05]  /*ad70*/  BRA.U !UP3, `(.L_x_14505) ;  /* 0x000000010b187547 */ /* 0x000fea000b800000 */
[----:B-----5:R-:W-:Y:S02]  /*ad80*/  HADD2.F32 R181, -RZ, R173.H1_H1 ;  /* 0x300000adffb57230 */ /* 0x020fe40000004100 */
[----:B------:R-:W-:-:S04]  /*ad90*/  FMUL.FTZ R182, R187, UR17 ;  /* 0x00000011bbb67c20 */ /* 0x000fc80008410000 */
[-C--:B------:R-:W-:Y:S01]  /*ada0*/  FFMA.FTZ R55, R181, R182.reuse, R55 ;  /* 0x000000b6b5377223 */ /* 0x080fe20000010037 */
[----:B------:R-:W-:-:S05]  /*adb0*/  FMUL.FTZ R181, R99, R182 ;  /* 0x000000b663b57220 */ /* 0x000fca0000410000 */
[----:B------:R-:W-:-:S04]  /*adc0*/  F2FP.F16.F32.PACK_AB R181, RZ, R181 ;  /* 0x000000b5ffb5723e */ /* 0x000fc800000000ff */
[----:B0-----:R-:W-:-:S07]  /*add0*/  PRMT R177, R177, 0x5410, R181 ;  /* 0x00005410b1b17816 */ /* 0x001fce00000000b5 */
.L_x_14505:
[----:B------:R-:W-:Y:S05]  /*ade0*/  BRA.U !UP3, `(.L_x_14506) ;  /* 0x000000010b187547 */ /* 0x000fea000b800000 */
[----:B-----5:R-:W-:Y:S02]  /*adf0*/  HADD2.F32 R181, -RZ, R174.H0_H0 ;  /* 0x200000aeffb57230 */ /* 0x020fe40000004100 */
[----:B------:R-:W-:-:S04]  /*ae00*/  FMUL.FTZ R182, R180, UR17 ;  /* 0x00000011b4b67c20 */ /* 0x000fc80008410000 */
[-C--:B------:R-:W-:Y:S01]  /*ae10*/  FFMA.FTZ R56, R181, R182.reuse, R56 ;  /* 0x000000b6b5387223 */ /* 0x080fe20000010038 */
[----:B------:R-:W-:-:S05]  /*ae20*/  FMUL.FTZ R181, R92, R182 ;  /* 0x000000b65cb57220 */ /* 0x000fca0000410000 */
[----:B------:R-:W-:-:S04]  /*ae30*/  F2FP.F16.F32.PACK_AB R181, RZ, R181 ;  /* 0x000000b5ffb5723e */ /* 0x000fc800000000ff */
[----:B0-----:R-:W-:-:S07]  /*ae40*/  PRMT R178, R181, 0x7610, R178 ;  /* 0x00007610b5b27816 */ /* 0x001fce00000000b2 */
.L_x_14506:
        /* <DEDUP_REMOVED lines=12> */
.L_x_14507:
        /* <DEDUP_REMOVED lines=12> */
.L_x_14508:
        /* <DEDUP_REMOVED lines=13> */
.L_x_14501:
        /* <DEDUP_REMOVED lines=13> */
.L_x_14510:
        /* <DEDUP_REMOVED lines=13> */
.L_x_14511:
        /* <DEDUP_REMOVED lines=13> */
.L_x_14512:
        /* <DEDUP_REMOVED lines=13> */
.L_x_14513:
        /* <DEDUP_REMOVED lines=13> */
.L_x_14514:
        /* <DEDUP_REMOVED lines=13> */
.L_x_14515:
        /* <DEDUP_REMOVED lines=13> */
.L_x_14516:
        /* <DEDUP_REMOVED lines=14> */
.L_x_14500:
        /* <DEDUP_REMOVED lines=22> */
[----:B0-----:R-:W-:-:S07]  /*b890*/  PRMT R176, R183, 0x7610, R176 ;  /* 0x00007610b7b07816 */ /* 0x001fce00000000b0 */
.L_x_14518:
        /* <DEDUP_REMOVED lines=13> */
.L_x_14519:
        /* <DEDUP_REMOVED lines=13> */
.L_x_14520:
        /* <DEDUP_REMOVED lines=13> */
.L_x_14521:
        /* <DEDUP_REMOVED lines=13> */
.L_x_14522:
        /* <DEDUP_REMOVED lines=13> */
.L_x_14523:
        /* <DEDUP_REMOVED lines=13> */
.L_x_14524:
        /* <DEDUP_REMOVED lines=35> */
[-C--:B------:R-:W-:Y:S01]  /*bfb0*/  FFMA.FTZ R59, R189, R188.reuse, R59 ;  /* 0x000000bcbd3b7223 */ /* 0x080fe2000001003b */
[----:B------:R-:W-:-:S05]  /*bfc0*/  FMUL.FTZ R188, R95, R188 ;  /* 0x000000bc5fbc7220 */ /* 0x000fca0000410000 */
[----:B------:R-:W-:-:S04]  /*bfd0*/  F2FP.F16.F32.PACK_AB R188, RZ, R188 ;  /* 0x000000bcffbc723e */ /* 0x000fc800000000ff */
[----:B------:R-:W-:Y:S01]  /*bfe0*/  PRMT R179, R179, 0x5410, R188 ;  /* 0x00005410b3b37816 */ /* 0x000fe200000000bc */
[----:B------:R-:W-:Y:S06]  /*bff0*/  BRA `(.L_x_14509) ;  /* 0x0000000400a07947 */ /* 0x000fec0003800000 */
.L_x_14517:
        /* <DEDUP_REMOVED lines=13> */
.L_x_14525:
        /* <DEDUP_REMOVED lines=13> */
.L_x_14526:
        /* <DEDUP_REMOVED lines=13> */
.L_x_14527:
        /* <DEDUP_REMOVED lines=13> */
.L_x_14528:
        /* <DEDUP_REMOVED lines=13> */
.L_x_14529:
        /* <DEDUP_REMOVED lines=13> */
.L_x_14530:
        /* <DEDUP_REMOVED lines=13> */
.L_x_14531:
        /* <DEDUP_REMOVED lines=13> */
.L_x_14509:
        /* <DEDUP_REMOVED lines=13> */
.L_x_14363:
        /* <DEDUP_REMOVED lines=17> */
[----:B0-----:R-:W0:Y:S03]  /*c860*/  S2R R188, SR_TID.X ;  /* 0x0000000000bc7919 */ /* 0x001e260000002100 */
        /* <DEDUP_REMOVED lines=72> */
.L_x_14533:
        /* <DEDUP_REMOVED lines=9> */
.L_x_19421:


//--------------------- .text._ZN10layer_norm13ln_bwd_kernelINS_13Kernel_traitsIf6__halffS2_fjLj5120ELj1ELj1ELj4ELj16ENS_18Kernel_traits_baseILj5120EfS2_fS2_fjLj128EEEEELb1ELb0ELb0ELb0EEEvNS_9BwdParamsE --------------------------
	.section	.text._ZN10layer_norm13ln_bwd_kernelINS_13Kernel_traitsIf6__halffS2_fjLj5120ELj1ELj1ELj4ELj16ENS_18Kernel_traits_baseILj5120EfS2_fS2_fjLj128EEEEELb1ELb0ELb0ELb0EEEvNS_9BwdParamsE,"ax",@progbits
	.align	128
        .global         _ZN10layer_norm13ln_bwd_kernelINS_13Kernel_traitsIf6__halffS2_fjLj5120ELj1ELj1ELj4ELj16ENS_18Kernel_traits_baseILj5120EfS2_fS2_fjLj128EEEEELb1ELb0ELb0ELb0EEEvNS_9BwdParamsE
        .type           _ZN10layer_norm13ln_bwd_kernelINS_13Kernel_traitsIf6__halffS2_fjLj5120ELj1ELj1ELj4ELj16ENS_18Kernel_traits_baseILj5120EfS2_fS2_fjLj128EEEEELb1ELb0ELb0ELb0EEEvNS_9BwdParamsE,@function
        .size           _ZN10layer_norm13ln_bwd_kernelINS_13Kernel_traitsIf6__halffS2_fjLj5120ELj1ELj1ELj4ELj16ENS_18Kernel_traits_baseILj5120EfS2_fS2_fjLj128EEEEELb1ELb0ELb0ELb0EEEvNS_9BwdParamsE,(.L_x_19422 - _ZN10layer_norm13ln_bwd_kernelINS_13Kernel_traitsIf6__halffS2_fjLj5120ELj1ELj1ELj4ELj16ENS_18Kernel_traits_baseILj5120EfS2_fS2_fjLj128EEEEELb1ELb0ELb0ELb0EEEvNS_9BwdParamsE)
        .other          _ZN10layer_norm13ln_bwd_kernelINS_13Kernel_traitsIf6__halffS2_fjLj5120ELj1ELj1ELj4ELj16ENS_18Kernel_traits_baseILj5120EfS2_fS2_fjLj128EEEEELb1ELb0ELb0ELb0EEEvNS_9BwdParamsE,@"STO_CUDA_ENTRY STV_DEFAULT"
_ZN10layer_norm13ln_bwd_kernelINS_13Kernel_traitsIf6__halffS2_fjLj5120ELj1ELj1ELj4ELj16ENS_18Kernel_traits_baseILj5120EfS2_fS2_fjLj128EEEEELb1ELb0ELb0ELb0EEEvNS_9BwdParamsE:
.text._ZN10layer_norm13ln_bwd_kernelINS_13Kernel_traitsIf6__halffS2_fjLj5120ELj1ELj1ELj4ELj16ENS_18Kernel_traits_baseILj5120EfS2_fS2_fjLj128EEEEELb1ELb0ELb0ELb0EEEvNS_9BwdParamsE:
        /* <DEDUP_REMOVED lines=160> */
.L_x_14586:
[----:B-1----:R-:W1:Y:S01]  /*0a00*/  @UP0 LDCU.64 UR4, c[0x0][0x3e0] ;  /* 0x00007c00ff0407ac */ /* 0x002e620008000a00 */
[----:B0-----:R-:W-:Y:S02]  /*0a10*/  UIMAD.WIDE UR12, UR7, 0x4, UR8 ;  /* 0x00000004070c78a5 */ /* 0x001fe4000f8e0208 */
[----:B------:R-:W-:-:S04]  /*0a20*/  UIMAD.WIDE UR14, UR7, 0x4, UR10 ;  /* 0x00000004070e78a5 */ /* 0x000fc8000f8e020a */
[----:B--234-:R-:W-:Y:S02]  /*0a30*/  MOV R160, UR12 ;  /* 0x0000000c00a07c02 */ /* 0x01cfe40008000f00 */
[----:B------:R-:W-:Y:S02]  /*0a40*/  MOV R161, UR13 ;  /* 0x0000000d00a17c02 */ /* 0x000fe40008000f00 */
[----:B------:R-:W-:-:S03]  /*0a50*/  PLOP3.LUT P0, PT, PT, PT, UP0, 0x80, 0x8 ;  /* 0x000000000008781c */ /* 0x000fc60003f0f008 */
[----:B------:R0:W4:Y:S01]  /*0a60*/  LDG.E R2, desc[UR16][R160.64] ;  /* 0x00000010a0027981 */ /* 0x000122000c1e1900 */
        /* <DEDUP_REMOVED lines=8> */
[----:B--2---:R-:W-:Y:S01]  /*0af0*/  UIMAD UR4, UR7, UR6, URZ ;  /* 0x00000006070472a4 */ /* 0x004fe2000f8e02ff */
[----:B---3--:R-:W-:Y:S01]  /*0b00*/  ISETP.NE.AND P6, PT, RZ, UR18, PT ;  /* 0x00000012ff007c0c */ /* 0x008fe2000bfc5270 */
        /* <DEDUP_REMOVED lines=12> */
[----:B----4-:R-:W-:-:S04]  /*0bd0*/  FSEL R2, R2, RZ, !P6 ;  /* 0x000000ff02027208 */ /* 0x010fc80007000000 */
[----:B------:R-:W-:Y:S02]  /*0be0*/  R2UR UR14, R2 ;  /* 0x00000000020e72ca */ /* 0x000fe400000e0000 */
[----:B------:R-:W-:Y:S01]  /*0bf0*/  R2UR UR13, R162 ;  /* 0x00000000a20d72ca */ /* 0x000fe200000e0000 */
        /* <DEDUP_REMOVED lines=31> */
[--C-:B--2---:R-:W-:Y:S02]  /*0df0*/  HADD2.F32 R181, -RZ, R164.reuse.H0_H0 ;  /* 0x200000a4ffb57230 */ /* 0x104fe40000004100 */
[----:B------:R-:W-:Y:S02]  /*0e00*/  HADD2.F32 R182, -RZ, R164.H1_H1 ;  /* 0x300000a4ffb67230 */ /* 0x000fe40000004100 */
[----:B------:R-:W-:Y:S02]  /*0e10*/  HADD2.F32 R164, -RZ, R165.H0_H0 ;  /* 0x200000a5ffa47230 */ /* 0x000fe40000004100 */
[--C-:B------:R-:W-:Y:S02]  /*0e20*/  HADD2.F32 R212, -RZ, R167.reuse.H0_H0 ;  /* 0x200000a7ffd47230 */ /* 0x100fe40000004100 */
[----:B------:R-:W-:Y:S02]  /*0e30*/  HADD2.F32 R213, -RZ, R167.H1_H1 ;  /* 0x300000a7ffd57230 */ /* 0x000fe40000004100 */
[----:B---3--:R-:W-:Y:S01]  /*0e40*/  FADD.FTZ R185, R163, -UR14 ;  /* 0x8000000ea3b97e21 */ /* 0x008fe20008010000 */
[----:B------:R-:W-:Y:S01]  /*0e50*/  FADD.FTZ R0, R160, -UR14 ;  /* 0x8000000ea0007e21 */ /* 0x000fe20008010000 */
[----:B------:R-:W-:Y:S01]  /*0e60*/  FMUL.FTZ R192, R234, R181 ;  /* 0x000000b5eac07220 */ /* 0x000fe20000410000 */
[----:B----4-:R-:W-:Y:S01]  /*0e70*/  FADD.FTZ R167, R168, -UR14 ;  /* 0x8000000ea8a77e21 */ /* 0x010fe20008010000 */
[----:B------:R-:W-:Y:S01]  /*0e80*/  FADD.FTZ R183, R161, -UR14 ;  /* 0x8000000ea1b77e21 */ /* 0x000fe20008010000 */
[----:B------:R-:W-:Y:S01]  /*0e90*/  FADD.FTZ R186, R162, -UR14 ;  /* 0x8000000ea2ba7e21 */ /* 0x000fe20008010000 */
[----:B------:R-:W-:Y:S01]  /*0ea0*/  FMUL.FTZ R234, R233, R182 ;  /* 0x000000b6e9ea7220 */ /* 0x000fe20000410000 */
[----:B------:R-:W-:-:S02]  /*0eb0*/  HADD2.F32 R162, -RZ, R165.H1_H1 ;  /* 0x300000a5ffa27230 */ /* 0x000fc40000004100 */
[----:B------:R-:W-:Y:S01]  /*0ec0*/  FMUL.FTZ R233, R184, R164 ;  /* 0x000000a4b8e97220 */ /* 0x000fe20000410000 */
[----:B------:R-:W-:Y:S02]  /*0ed0*/  HADD2.F32 R161, -RZ, R166.H0_H0 ;  /* 0x200000a6ffa17230 */ /* 0x000fe40000004100 */
[----:B------:R-:W-:Y:S01]  /*0ee0*/  FMUL.FTZ R185, R185, UR13 ;  /* 0x0000000db9b97c20 */ /* 0x000fe20008410000 */
        /* <DEDUP_REMOVED lines=9> */
[----:B------:R-:W-:Y:S01]  /*0f80*/  FADD.FTZ R161, RZ, R192 ;  /* 0x000000c0ffa17221 */ /* 0x000fe20000010000 */
[----:B------:R-:W-:Y:S01]  /*0f90*/  FFMA.FTZ R162, R0, R192, RZ ;  /* 0x000000c000a27223 */ /* 0x000fe200000100ff */
[----:B------:R-:W-:-:S02]  /*0fa0*/  FMUL.FTZ R186, R186, UR13 ;  /* 0x0000000dbaba7c20 */ /* 0x000fc40008410000 */
        /* <DEDUP_REMOVED lines=37> */
.L_x_14536:
[----:B------:R-:W-:Y:S05]  /*1200*/  BSYNC.RECONVERGENT B0 ;  /* 0x0000000000007941 */ /* 0x000fea0003800200 */
.L_x_14535:
        /* <DEDUP_REMOVED lines=31> */
[--C-:B----4-:R-:W-:Y:S02]  /*1400*/  HADD2.F32 R16, -RZ, R160.reuse.H0_H0 ;  /* 0x200000a0ff107230 */ /* 0x110fe40000004100 */
[----:B------:R-:W-:Y:S01]  /*1410*/  FMUL.FTZ R13, R13, UR13 ;  /* 0x0000000d0d0d7c20 */ /* 0x000fe20008410000 */
[----:B------:R-:W-:Y:S02]  /*1420*/  HADD2.F32 R15, -RZ, R161.H0_H0 ;  /* 0x200000a1ff0f7230 */ /* 0x000fe40000004100 */
[----:B------:R-:W-:Y:S01]  /*1430*/  FMUL.FTZ R12, R12, UR13 ;  /* 0x0000000d0c0c7c20 */ /* 0x000fe20008410000 */
[----:B------:R-:W-:-:S02]  /*1440*/  HADD2.F32 R160, -RZ, R160.H1_H1 ;  /* 0x300000a0ffa07230 */ /* 0x000fc40000004100 */
[--C-:B------:R-:W-:Y:S02]  /*1450*/  HADD2.F32 R169, -RZ, R162.reuse.H0_H0 ;  /* 0x200000a2ffa97230 */ /* 0x100fe40000004100 */
[----:B------:R-:W-:Y:S02]  /*1460*/  HADD2.F32 R170, -RZ, R162.H1_H1 ;  /* 0x300000a2ffaa7230 */ /* 0x000fe40000004100 */
[----:B---3--:R-:W-:Y:S01]  /*1470*/  FADD.FTZ R162, R164, -UR14 ;  /* 0x8000000ea4a27e21 */ /* 0x008fe20008010000 */
        /* <DEDUP_REMOVED lines=11> */
[----:B------:R-:W-:-:S02]  /*1530*/  HADD2.F32 R168, -RZ, R161.H1_H1 ;  /* 0x300000a1ffa87230 */ /* 0x000fc40000004100 */
        /* <DEDUP_REMOVED lines=10> */
[----:B------:R-:W-:-:S02]  /*15e0*/  HADD2.F32 R171, -RZ, R163.H0_H0 ;  /* 0x200000a3ffab7230 */ /* 0x000fc40000004100 */
[----:B------:R-:W-:Y:S01]  /*15f0*/  FADD.FTZ R92, R92, R16 ;  /* 0x000000105c5c7221 */ /* 0x000fe20000010000 */
[----:B------:R-:W-:Y:S01]  /*1600*/  FFMA.FTZ R132, R11, R16, R132 ;  /* 0x000000100b847223 */ /* 0x000fe20000010084 */
[----:B------:R-:W-:Y:S01]  /*1610*/  FADD.FTZ R17, R166, -UR14 ;  /* 0x8000000ea6117e21 */ /* 0x000fe20008010000 */
[----:B------:R-:W-:Y:S01]  /*1620*/  FMUL.FTZ R16, R161, UR13 ;  /* 0x0000000da1107c20 */ /* 0x000fe20008410000 */
[----:B------:R-:W-:Y:S01]  /*1630*/  FMUL.FTZ R222, R222, R170 ;  /* 0x000000aadede7220 */ /* 0x000fe20000410000 */
[----:B------:R-:W-:Y:S01]  /*1640*/  FADD.FTZ R160, R160, R223 ;  /* 0x000000dfa0a07221 */ /* 0x000fe20000010000 */
[----:B------:R-:W-:Y:S01]  /*1650*/  FFMA.FTZ R162, R15, R223, R162 ;  /* 0x000000df0fa27223 */ /* 0x000fe200000100a2 */
[----:B------:R-:W-:Y:S02]  /*1660*/  HADD2.F32 R163, -RZ, R163.H1_H1 ;  /* 0x300000a3ffa37230 */ /* 0x000fe40000004100 */
        /* <DEDUP_REMOVED lines=21> */
.L_x_14538:
[----:B------:R-:W-:Y:S05]  /*17c0*/  BSYNC.RECONVERGENT B0 ;  /* 0x0000000000007941 */ /* 0x000fea0003800200 */
.L_x_14537:
        /* <DEDUP_REMOVED lines=8> */
[----:B------:R-:W4:Y:S04]  /*1850*/  LDL R209, [R1] ;  /* 0x0000000001d17983 */ /* 0x000f280000100800 */
        /* <DEDUP_REMOVED lines=22> */
[----:B----4-:R-:W-:Y:S02]  /*19c0*/  HADD2.F32 R24, -RZ, R160.H0_H0 ;  /* 0x200000a0ff187230 */ /* 0x010fe40000004100 */
[----:B------:R-:W-:Y:S01]  /*19d0*/  FMUL.FTZ R21, R21, UR13 ;  /* 0x0000000d15157c20 */ /* 0x000fe20008410000 */
[----:B------:R-:W-:Y:S02]  /*19e0*/  HADD2.F32 R23, -RZ, R161.H0_H0 ;  /* 0x200000a1ff177230 */ /* 0x000fe40000004100 */
[----:B------:R-:W-:-:S02]  /*19f0*/  HADD2.F32 R170, -RZ, R162.H0_H0 ;  /* 0x200000a2ffaa7230 */ /* 0x000fc40000004100 */
[----:B------:R-:W-:Y:S02]  /*1a00*/  HADD2.F32 R171, -RZ, R162.H1_H1 ;  /* 0x300000a2ffab7230 */ /* 0x000fe40000004100 */
[----:B---3--:R-:W-:Y:S01]  /*1a10*/  FADD.FTZ R162, R164, -UR14 ;  /* 0x8000000ea4a27e21 */ /* 0x008fe20008010000 */
[----:B------:R-:W-:Y:S02]  /*1a20*/  HADD2.F32 R168, -RZ, R160.H1_H1 ;  /* 0x300000a0ffa87230 */ /* 0x000fe40000004100 */
[----:B------:R-:W-:Y:S01]  /*1a30*/  FMUL.FTZ R19, R19, UR13 ;  /* 0x0000000d13137c20 */ /* 0x000fe20008410000 */
[----:B------:R-:W-:Y:S01]  /*1a40*/  FMUL.FTZ R219, R219, R24 ;  /* 0x00000018dbdb7220 */ /* 0x000fe20000410000 */
[----:B------:R-:W-:Y:S02]  /*1a50*/  HADD2.F32 R169, -RZ, R161.H1_H1 ;  /* 0x300000a1ffa97230 */ /* 0x000fe40000004100 */
[----:B------:R-:W-:Y:S01]  /*1a60*/  FADD.FTZ R86, R86, R23 ;  /* 0x0000001756567221 */ /* 0x000fe20000010000 */
[-C--:B------:R-:W-:Y:S01]  /*1a70*/  FFMA.FTZ R126, R21, R23.reuse, R126 ;  /* 0x00000017157e7223 */ /* 0x080fe2000001007e */
[----:B------:R-:W-:Y:S01]  /*1a80*/  FMUL.FTZ R211, R211, R23 ;  /* 0x00000017d3d37220 */ /* 0x000fe20000410000 */
[----:B------:R-:W-:Y:S01]  /*1a90*/  FADD.FTZ R161, R165, -UR14 ;  /* 0x8000000ea5a17e21 */ /* 0x000fe20008010000 */
[----:B------:R-:W-:Y:S01]  /*1aa0*/  FMUL.FTZ R23, R162, UR13 ;  /* 0x0000000da2177c20 */ /* 0x000fe20008410000 */
[----:B------:R-:W-:Y:S01]  /*1ab0*/  FMUL.FTZ R20, R20, UR13 ;  /* 0x0000000d14147c20 */ /* 0x000fe20008410000 */
[----:B------:R-:W-:Y:S01]  /*1ac0*/  FMUL.FTZ R217, R217, R168 ;  /* 0x000000a8d9d97220 */ /* 0x000fe20000410000 */
[----:B------:R-:W-:Y:S01]  /*1ad0*/  FADD.FTZ R162, R214, R219 ;  /* 0x000000dbd6a27221 */ /* 0x000fe20000010000 */
[C---:B------:R-:W-:Y:S01]  /*1ae0*/  FFMA.FTZ R164, R19.reuse, R219, R212 ;  /* 0x000000db13a47223 */ /* 0x040fe200000100d4 */
[----:B------:R-:W-:Y:S01]  /*1af0*/  FADD.FTZ R84, R84, R24 ;  /* 0x0000001854547221 */ /* 0x000fe20000010000 */
[----:B------:R-:W-:Y:S01]  /*1b00*/  FFMA.FTZ R124, R19, R24, R124 ;  /* 0x00000018137c7223 */ /* 0x000fe2000001007c */
[----:B------:R-:W-:Y:S01]  /*1b10*/  FMUL.FTZ R24, R161, UR13 ;  /* 0x0000000da1187c20 */ /* 0x000fe20008410000 */
[----:B------:R-:W-:Y:S01]  /*1b20*/  FADD.FTZ R162, R162, R217 ;  /* 0x000000d9a2a27221 */ /* 0x000fe20000010000 */
        /* <DEDUP_REMOVED lines=8> */
[--C-:B------:R-:W-:Y:S02]  /*1bb0*/  HADD2.F32 R176, -RZ, R163.reuse.H0_H0 ;  /* 0x200000a3ffb07230 */ /* 0x100fe40000004100 */
[----:B------:R-:W-:Y:S01]  /*1bc0*/  FADD.FTZ R25, R166, -UR14 ;  /* 0x8000000ea6197e21 */ /* 0x000fe20008010000 */
[----:B------:R-:W-:Y:S01]  /*1bd0*/  FMUL.FTZ R208, R208, R171 ;  /* 0x000000abd0d07220 */ /* 0x000fe20000410000 */
        /* <DEDUP_REMOVED lines=9> */
[C---:B------:R-:W-:Y:S01]  /*1c70*/  FFMA.FTZ R122, R25.reuse, R176, R122 ;  /* 0x000000b0197a7223 */ /* 0x040fe2000001007a */
        /* <DEDUP_REMOVED lines=16> */
.L_x_14540:
[----:B------:R-:W-:Y:S05]  /*1d80*/  BSYNC.RECONVERGENT B0 ;  /* 0x0000000000007941 */ /* 0x000fea0003800200 */
.L_x_14539:
        /* <DEDUP_REMOVED lines=23> */
[----:B------:R-:W-:Y:S01]  /*1f00*/  FMUL.FTZ R3, R3, UR13 ;  /* 0x0000000d03037c20 */ /* 0x000fe20008410000 */
[----:B------:R-:W-:Y:S01]  /*1f10*/  FMUL.FTZ R4, R4, UR13 ;  /* 0x0000000d04047c20 */ /* 0x000fe20008410000 */
[----:B------:R-:W-:Y:S01]  /*1f20*/  FMUL.FTZ R5, R5, UR13 ;  /* 0x0000000d05057c20 */ /* 0x000fe20008410000 */
[----:B----4-:R-:W-:Y:S02]  /*1f30*/  HADD2.F32 R8, -RZ, R160.H0_H0 ;  /* 0x200000a0ff087230 */ /* 0x010fe40000004100 */
[----:B------:R-:W-:-:S02]  /*1f40*/  HADD2.F32 R7, -RZ, R161.H0_H0 ;  /* 0x200000a1ff077230 */ /* 0x000fc40000004100 */
[----:B------:R-:W-:Y:S02]  /*1f50*/  HADD2.F32 R160, -RZ, R160.H1_H1 ;  /* 0x300000a0ffa07230 */ /* 0x000fe40000004100 */
[--C-:B------:R-:W-:Y:S02]  /*1f60*/  HADD2.F32 R169, -RZ, R162.reuse.H0_H0 ;  /* 0x200000a2ffa97230 */ /* 0x100fe40000004100 */
[----:B------:R-:W-:Y:S02]  /*1f70*/  HADD2.F32 R170, -RZ, R162.H1_H1 ;  /* 0x300000a2ffaa7230 */ /* 0x000fe40000004100 */
[----:B------:R-:W-:Y:S01]  /*1f80*/  FADD.FTZ R162, R164, -UR14 ;  /* 0x8000000ea4a27e21 */ /* 0x000fe20008010000 */
[----:B-----5:R-:W-:Y:S01]  /*1f90*/  FMUL.FTZ R218, R248, R8 ;  /* 0x00000008f8da7220 */ /* 0x020fe20000410000 */
        /* <DEDUP_REMOVED lines=50> */
.L_x_14542:
[----:B------:R-:W-:Y:S05]  /*22c0*/  BSYNC.RECONVERGENT B0 ;  /* 0x0000000000007941 */ /* 0x000fea0003800200 */
.L_x_14541:
        /* <DEDUP_REMOVED lines=24> */
[----:B----4-:R-:W-:-:S02]  /*2450*/  HADD2.F32 R177, -RZ, R164.H0_H0 ;  /* 0x200000a4ffb17230 */ /* 0x010fc40000004100 */
[----:B------:R-:W-:Y:S01]  /*2460*/  FMUL.FTZ R179, R180, UR13 ;  /* 0x0000000db4b37c20 */ /* 0x000fe20008410000 */
[--C-:B------:R-:W-:Y:S02]  /*2470*/  HADD2.F32 R162, -RZ, R165.reuse.H0_H0 ;  /* 0x200000a5ffa27230 */ /* 0x100fe40000004100 */
[----:B------:R-:W-:Y:S02]  /*2480*/  HADD2.F32 R160, -RZ, R165.H1_H1 ;  /* 0x300000a5ffa07230 */ /* 0x000fe40000004100 */
[----:B------:R-:W-:Y:S01]  /*2490*/  FMUL.FTZ R191, R191, UR13 ;  /* 0x0000000dbfbf7c20 */ /* 0x000fe20008410000 */
[----:B------:R-:W-:Y:S02]  /*24a0*/  HADD2.F32 R164, -RZ, R164.H1_H1 ;  /* 0x300000a4ffa47230 */ /* 0x000fe40000004100 */
[----:B-----5:R-:W-:Y:S01]  /*24b0*/  FMUL.FTZ R216, R240, R177 ;  /* 0x000000b1f0d87220 */ /* 0x020fe20000410000 */
        /* <DEDUP_REMOVED lines=8> */
[----:B------:R-:W-:Y:S01]  /*2540*/  FFMA.FTZ R162, R191, R216, R212 ;  /* 0x000000d8bfa27223 */ /* 0x000fe200000100d4 */
[----:B------:R-:W-:-:S02]  /*2550*/  FADD.FTZ R165, R169, -UR14 ;  /* 0x8000000ea9a57e21 */ /* 0x000fc40008010000 */
[----:B------:R-:W-:Y:S01]  /*2560*/  FADD.FTZ R160, R160, R199 ;  /* 0x000000c7a0a07221 */ /* 0x000fe20000010000 */
[----:B------:R-:W-:Y:S01]  /*2570*/  FFMA.FTZ R162, R190, R199, R162 ;  /* 0x000000c7bea27223 */ /* 0x000fe200000100a2 */
[--C-:B------:R-:W-:Y:S02]  /*2580*/  HADD2.F32 R188, -RZ, R166.reuse.H0_H0 ;  /* 0x200000a6ffbc7230 */ /* 0x100fe40000004100 */
[----:B------:R-:W-:Y:S02]  /*2590*/  HADD2.F32 R189, -RZ, R166.H1_H1 ;  /* 0x300000a6ffbd7230 */ /* 0x000fe40000004100 */
[----:B------:R-:W-:Y:S01]  /*25a0*/  FADD.FTZ R166, R168, -UR14 ;  /* 0x8000000ea8a67e21 */ /* 0x000fe20008010000 */
[----:B------:R-:W-:Y:S01]  /*25b0*/  FADD.FTZ R160, R160, R198 ;  /* 0x000000c6a0a07221 */ /* 0x000fe20000010000 */
[----:B------:R-:W-:Y:S01]  /*25c0*/  FFMA.FTZ R162, R178, R198, R162 ;  /* 0x000000c6b2a27223 */ /* 0x000fe200000100a2 */
[----:B------:R-:W-:Y:S01]  /*25d0*/  FADD.FTZ R68, R68, R177 ;  /* 0x000000b144447221 */ /* 0x000fe20000010000 */
[----:B------:R-:W-:Y:S01]  /*25e0*/  FFMA.FTZ R108, R191, R177, R108 ;  /* 0x000000b1bf6c7223 */ /* 0x000fe2000001006c */
[----:B------:R-:W-:Y:S01]  /*25f0*/  FMUL.FTZ R177, R165, UR13 ;  /* 0x0000000da5b17c20 */ /* 0x000fe20008410000 */
[----:B------:R-:W-:Y:S01]  /*2600*/  FADD.FTZ R163, R170, -UR14 ;  /* 0x8000000eaaa37e21 */ /* 0x000fe20008010000 */
[----:B------:R-:W-:Y:S01]  /*2610*/  FMUL.FTZ R180, R166, UR13 ;  /* 0x0000000da6b47c20 */ /* 0x000fe20008410000 */
[----:B------:R-:W-:Y:S01]  /*2620*/  FMUL.FTZ R196, R236, R188 ;  /* 0x000000bcecc47220 */ /* 0x000fe20000410000 */
[----:B------:R-:W-:Y:S01]  /*2630*/  FADD.FTZ R160, R160, R197 ;  /* 0x000000c5a0a07221 */ /* 0x000fe20000010000 */
[----:B------:R-:W-:Y:S01]  /*2640*/  FFMA.FTZ R162, R179, R197, R162 ;  /* 0x000000c5b3a27223 */ /* 0x000fe200000100a2 */
[----:B------:R-:W-:-:S02]  /*2650*/  HADD2.F32 R194, -RZ, R167.H0_H0 ;  /* 0x200000a7ffc27230 */ /* 0x000fc40000004100 */
[----:B------:R-:W-:Y:S01]  /*2660*/  FADD.FTZ R65, R65, R189 ;  /* 0x000000bd41417221 */ /* 0x000fe20000010000 */
[-C--:B------:R-:W-:Y:S01]  /*2670*/  FFMA.FTZ R105, R177, R189.reuse, R105 ;  /* 0x000000bdb1697223 */ /* 0x080fe20000010069 */
[----:B------:R-:W-:Y:S01]  /*2680*/  FMUL.FTZ R195, R237, R189 ;  /* 0x000000bdedc37220 */ /* 0x000fe20000410000 */
[----:B------:R-:W-:Y:S01]  /*2690*/  FMUL.FTZ R189, R163, UR13 ;  /* 0x0000000da3bd7c20 */ /* 0x000fe20008410000 */
        /* <DEDUP_REMOVED lines=21> */
.L_x_14544:
[----:B------:R-:W-:Y:S05]  /*27f0*/  BSYNC.RECONVERGENT B0 ;  /* 0x0000000000007941 */ /* 0x000fea0003800200 */
.L_x_14543:
        /* <DEDUP_REMOVED lines=31> */
.L_x_14546:
[----:B------:R-:W-:Y:S05]  /*29f0*/  BSYNC.RECONVERGENT B0 ;  /* 0x0000000000007941 */ /* 0x000fea0003800200 */
.L_x_14545:
        /* <DEDUP_REMOVED lines=91> */
[----:B------:R-:W-:Y:S01]  /*2fb0*/  F2FP.F16.F32.PACK_AB R160, R160, R165 ;  /* 0x000000a5a0a0723e */ /* 0x000fe200000000ff */
[----:B------:R-:W-:Y:S06]  /*2fc0*/  BRA `(.L_x_14552) ;  /* 0x0000000000f47947 */ /* 0x000fec0003800000 */
.L_x_14551:
        /* <DEDUP_REMOVED lines=24> */
[----:B------:R-:W-:Y:S01]  /*3150*/  F2FP.F16.F32.PACK_AB R160, R159, R158 ;  /* 0x0000009e9fa0723e */ /* 0x000fe200000000ff */
[----:B------:R-:W-:Y:S01]  /*3160*/  FMUL.FTZ R157, R157, UR24 ;  /* 0x000000189d9d7c20 */ /* 0x000fe20008410000 */
        /* <DEDUP_REMOVED lines=34> */
[----:B------:R-:W-:-:S07]  /*3390*/  F2FP.F16.F32.PACK_AB R163, R165, R163 ;  /* 0x000000a3a5a3723e */ /* 0x000fce00000000ff */
.L_x_14552:
        /* <DEDUP_REMOVED lines=8> */
.L_x_14550:
[----:B------:R-:W-:Y:S05]  /*3420*/  BSYNC.RECONVERGENT B1 ;  /* 0x0000000000017941 */ /* 0x000fea0003800200 */
.L_x_14549:
        /* <DEDUP_REMOVED lines=29> */
[----:B0-----:R-:W-:Y:S01]  /*3600*/  F2FP.F16.F32.PACK_AB R160, R159, R158 ;  /* 0x0000009e9fa0723e */ /* 0x001fe200000000ff */
        /* <DEDUP_REMOVED lines=35> */
[----:B------:R-:W-:Y:S01]  /*3840*/  F2FP.F16.F32.PACK_AB R163, R165, R163 ;  /* 0x000000a3a5a3723e */ /* 0x000fe200000000ff */
[----:B------:R-:W-:Y:S06]  /*3850*/  BRA `(.L_x_14556) ;  /* 0x0000000000f47947 */ /* 0x000fec0003800000 */
.L_x_14555:
        /* <DEDUP_REMOVED lines=60> */
[----:B------:R-:W-:-:S07]  /*3c20*/  F2FP.F16.F32.PACK_AB R160, R160, R165 ;  /* 0x000000a5a0a0723e */ /* 0x000fce00000000ff */
.L_x_14556:
        /* <DEDUP_REMOVED lines=8> */
.L_x_14554:
[----:B------:R-:W-:Y:S05]  /*3cb0*/  BSYNC.RECONVERGENT B1 ;  /* 0x0000000000017941 */ /* 0x000fea0003800200 */
.L_x_14553:
        /* <DEDUP_REMOVED lines=29> */
[----:B01----:R-:W-:Y:S01]  /*3e90*/  F2FP.F16.F32.PACK_AB R160, R159, R158 ;  /* 0x0000009e9fa0723e */ /* 0x003fe200000000ff */
        /* <DEDUP_REMOVED lines=37> */
.L_x_14559:
        /* <DEDUP_REMOVED lines=61> */
.L_x_14560:
        /* <DEDUP_REMOVED lines=8> */
.L_x_14558:
[----:B------:R-:W-:Y:S05]  /*4540*/  BSYNC.RECONVERGENT B1 ;  /* 0x0000000000017941 */ /* 0x000fea0003800200 */
.L_x_14557:
        /* <DEDUP_REMOVED lines=29> */
[----:B012---:R-:W-:Y:S01]  /*4720*/  F2FP.F16.F32.PACK_AB R160, R159, R158 ;  /* 0x0000009e9fa0723e */ /* 0x007fe200000000ff */
        /* <DEDUP_REMOVED lines=37> */
.L_x_14563:
        /* <DEDUP_REMOVED lines=61> */
.L_x_14564:
        /* <DEDUP_REMOVED lines=8> */
.L_x_14562:
[----:B------:R-:W-:Y:S05]  /*4dd0*/  BSYNC.RECONVERGENT B1 ;  /* 0x0000000000017941 */ /* 0x000fea0003800200 */
.L_x_14561:
        /* <DEDUP_REMOVED lines=28> */
[----:B0123--:R-:W-:Y:S01]  /*4fa0*/  F2FP.F16.F32.PACK_AB R160, R159, R158 ;  /* 0x0000009e9fa0723e */ /* 0x00ffe200000000ff */
        /* <DEDUP_REMOVED lines=20> */
[----:B------:R-:W-:Y:S01]  /*50f0*/  F2FP.F16.F32.PACK_AB R162, R159, R158 ;  /* 0x0000009e9fa2723e */ /* 0x000fe200000000ff */
        /* <DEDUP_REMOVED lines=14> */
[----:B------:R-:W-:Y:S01]  /*51e0*/  F2FP.F16.F32.PACK_AB R163, R163, R164 ;  /* 0x000000a4a3a3723e */ /* 0x000fe200000000ff */
[----:B------:R-:W-:Y:S06]  /*51f0*/  BRA `(.L_x_14567) ;  /* 0x0000000000f47947 */ /* 0x000fec0003800000 */
.L_x_14566:
        /* <DEDUP_REMOVED lines=60> */
[----:B------:R-:W-:-:S07]  /*55c0*/  F2FP.F16.F32.PACK_AB R160, R160, R164 ;  /* 0x000000a4a0a0723e */ /* 0x000fce00000000ff */
.L_x_14567:
        /* <DEDUP_REMOVED lines=8> */
.L_x_14548:
        /* <DEDUP_REMOVED lines=26> */
[----:B------:R-:W-:Y:S01]  /*57f0*/  F2FP.F16.F32.PACK_AB R163, R160, R161 ;  /* 0x000000a1a0a3723e */ /* 0x000fe200000000ff */
        /* <DEDUP_REMOVED lines=38> */
[----:B------:R-:W-:Y:S01]  /*5a60*/  F2FP.F16.F32.PACK_AB R160, R165, R160 ;  /* 0x000000a0a5a0723e */ /* 0x000fe200000000ff */
[----:B------:R-:W-:Y:S06]  /*5a70*/  BRA `(.L_x_14571) ;  /* 0x0000000000f47947 */ /* 0x000fec0003800000 */
.L_x_14570:
        /* <DEDUP_REMOVED lines=28> */
[----:B------:R-:W-:-:S02]  /*5c40*/  F2FP.F16.F32.PACK_AB R160, R159, R158 ;  /* 0x0000009e9fa0723e */ /* 0x000fc400000000ff */
[----:B------:R-:W-:Y:S01]  /*5c50*/  F2FP.F16.F32.PACK_AB R161, R157, R156 ;  /* 0x0000009c9da1723e */ /* 0x000fe200000000ff */
        /* <DEDUP_REMOVED lines=15> */
[----:B------:R-:W-:Y:S01]  /*5d50*/  F2FP.F16.F32.PACK_AB R162, R158, R159 ;  /* 0x0000009f9ea2723e */ /* 0x000fe200000000ff */
        /* <DEDUP_REMOVED lines=14> */
[----:B------:R-:W-:-:S07]  /*5e40*/  F2FP.F16.F32.PACK_AB R163, R163, R165 ;  /* 0x000000a5a3a3723e */ /* 0x000fce00000000ff */
.L_x_14571:
        /* <DEDUP_REMOVED lines=10> */
.L_x_14569:
[----:B------:R-:W-:Y:S05]  /*5ef0*/  BSYNC.RECONVERGENT B1 ;  /* 0x0000000000017941 */ /* 0x000fea0003800200 */
.L_x_14568:
        /* <DEDUP_REMOVED lines=67> */
.L_x_14574:
        /* <DEDUP_REMOVED lines=60> */
[----:B------:R-:W-:-:S07]  /*66f0*/  F2FP.F16.F32.PACK_AB R160, R160, R165 ;  /* 0x000000a5a0a0723e */ /* 0x000fce00000000ff */
.L_x_14575:
        /* <DEDUP_REMOVED lines=8> */
.L_x_14573:
[----:B------:R-:W-:Y:S05]  /*6780*/  BSYNC.RECONVERGENT B1 ;  /* 0x0000000000017941 */ /* 0x000fea0003800200 */
.L_x_14572:
        /* <DEDUP_REMOVED lines=67> */
.L_x_14578:
        /* <DEDUP_REMOVED lines=61> */
.L_x_14579:
        /* <DEDUP_REMOVED lines=8> */
.L_x_14577:
[----:B------:R-:W-:Y:S05]  /*7010*/  BSYNC.RECONVERGENT B1 ;  /* 0x0000000000017941 */ /* 0x000fea0003800200 */
.L_x_14576:
        /* <DEDUP_REMOVED lines=67> */
.L_x_14582:
        /* <DEDUP_REMOVED lines=61> */
.L_x_14583:
        /* <DEDUP_REMOVED lines=8> */
.L_x_14581:
[----:B------:R-:W-:Y:S05]  /*78a0*/  BSYNC.RECONVERGENT B1 ;  /* 0x0000000000017941 */ /* 0x000fea0003800200 */
.L_x_14580:
        /* <DEDUP_REMOVED lines=66> */
.L_x_14584:
        /* <DEDUP_REMOVED lines=61> */
.L_x_14585:
[----:B------:R-:W0:Y:S02]  /*80a0*/  @P0 LDC.64 R164, c[0x0][0x478] ;  /* 0x00011e00ffa40b82 */ /* 0x000e240000000a00 */
[----:B0-----:R-:W-:-:S05]  /*80b0*/  @P0 IMAD.WIDE.U32 R164, R2, 0x20, R164 ;  /* 0x0000002002a40825 */ /* 0x001fca00078e00a4 */
[----:B------:R-:W-:Y:S04]  /*80c0*/  @P0 STG.E.128 desc[UR16][R164.64], R152 ;  /* 0x00000098a4000986 */ /* 0x000fe8000c101d10 */
[----:B------:R0:W-:Y:S02]  /*80d0*/  @P0 STG.E.128 desc[UR16][R164.64+0x10], R156 ;  /* 0x0000109ca4000986 */ /* 0x0001e4000c101d10 */
[----:B0-----:R-:W0:Y:S02]  /*80e0*/  LDC.64 R164, c[0x0][0x468] ;  /* 0x00011a00ffa47b82 */ /* 0x001e240000000a00 */
[----:B0-----:R-:W-:-:S05]  /*80f0*/  IMAD.WIDE.U32 R164, R2, 0x10, R164 ;  /* 0x0000001002a47825 */ /* 0x001fca00078e00a4 */
[----:B------:R4:W-:Y:S02]  /*8100*/  STG.E.128 desc[UR16][R164.64], R160 ;  /* 0x000000a0a4007986 */ /* 0x0009e4000c101d10 */
.L_x_14565:
[----:B------:R-:W-:Y:S05]  /*8110*/  BSYNC.RECONVERGENT B0 ;  /* 0x0000000000007941 */ /* 0x000fea0003800200 */
.L_x_14547:
[----:B------:R-:W-:Y:S02]  /*8120*/  UIADD3 UR7, UPT, UPT, UR7, UR26, URZ ;  /* 0x0000001a07077290 */ /* 0x000fe4000fffe0ff */
[----:B------:R-:W-:Y:S02]  /*8130*/  UPLOP3.LUT UP2, UPT, UPT, UPT, UP2, 0x40, 0x4 ;  /* 0x000000000004789c */ /* 0x000fe40003f4e820 */
[----:B------:R-:W-:-:S09]  /*8140*/  UISETP.GE.AND UP1, UPT, UR7, UR27, UPT ;  /* 0x0000001b0700728c */ /* 0x000fd2000bf26270 */
[----:B------:R-:W-:Y:S05]  /*8150*/  BRA.U !UP1, `(.L_x_14586) ;  /* 0xffffff8909287547 */ /* 0x000fea000b83ffff */
.L_x_14534:
        /* <DEDUP_REMOVED lines=50> */
.L_x_14587:
        /* <DEDUP_REMOVED lines=16> */
.L_x_19422:


//--------------------- .text._ZN10layer_norm13ln_bwd_kernelINS_13Kernel_traitsIf6__halffS2_fjLj5120ELj1ELj1ELj4ELj16ENS_18Kernel_traits_baseILj5120EfS2_fS2_fjLj128EEEEELb1ELb0ELb0ELb1EEEvNS_9BwdParamsE --------------------------
	.section	.text._ZN10layer_norm13ln_bwd_kernelINS_13Kernel_traitsIf6__halffS2_fjLj5120ELj1ELj1ELj4ELj16ENS_18Kernel_traits_baseILj5120EfS2_fS2_fjLj128EEEEELb1ELb0ELb0ELb1EEEvNS_9BwdParamsE,"ax",@progbits
	.align	128
        .global         _ZN10layer_norm13ln_bwd_kernelINS_13Kernel_traitsIf6__halffS2_fjLj5120ELj1ELj1ELj4ELj16ENS_18Kernel_traits_baseILj5120EfS2_fS2_fjLj128EEEEELb1ELb0ELb0ELb1EEEvNS_9BwdParamsE
        .type           _ZN10layer_norm13ln_bwd_kernelINS_13Kernel_traitsIf6__halffS2_fjLj5120ELj1ELj1ELj4ELj16ENS_18Kernel_traits_baseILj5120EfS2_fS2_fjLj128EEEEELb1ELb0ELb0ELb1EEEvNS_9BwdParamsE,@function
        .size           _ZN10layer_norm13ln_bwd_kernelINS_13Kernel_traitsIf6__halffS2_fjLj5120ELj1ELj1ELj4ELj16ENS_18Kernel_traits_baseILj5120EfS2_fS2_fjLj128EEEEELb1ELb0ELb0ELb1EEEvNS_9BwdParamsE,(.L_x_19423 - _ZN10layer_norm13ln_bwd_kernelINS_13Kernel_traitsIf6__halffS2_fjLj5120ELj1ELj1ELj4ELj16ENS_18Kernel_traits_baseILj5120EfS2_fS2_fjLj128EEEEELb1ELb0ELb0ELb1EEEvNS_9BwdParamsE)
        .other          _ZN10layer_norm13ln_bwd_kernelINS_13Kernel_traitsIf6__halffS2_fjLj5120ELj1ELj1ELj4ELj16ENS_18Kernel_traits_baseILj5120EfS2_fS2_fjLj128EEEEELb1ELb0ELb0ELb1EEEvNS_9BwdParamsE,@"STO_CUDA_ENTRY STV_DEFAULT"
_ZN10layer_norm13ln_bwd_kernelINS_13Kernel_traitsIf6__halffS2_fjLj5120ELj1ELj1ELj4ELj16ENS_18Kernel_traits_baseILj5120EfS2_fS2_fjLj128EEEEELb1ELb0ELb0ELb1EEEvNS_9BwdParamsE:
.text._ZN10layer_norm13ln_bwd_kernelINS_13Kernel_traitsIf6__halffS2_fjLj5120ELj1ELj1ELj4ELj16ENS_18Kernel_traits_baseILj5120EfS2_fS2_fjLj128EEEEELb1ELb0ELb0ELb1EEEvNS_9BwdParamsE:
        /* <DEDUP_REMOVED lines=53> */
[----:B------:R-:W-:Y:S02]  /*0350*/  PLOP3.LUT P2, PT, PT, PT, PT, 0x8, 0x80 ;  /* 0x000000000080781c */ /* 0x000fe40003f4e170 */
        /* <DEDUP_REMOVED lines=14> */
[----:B------:R-:W-:Y:S02]  /*0440*/  MOV R231, RZ ;  /* 0x000000ff00e77202 */ /* 0x000fe40000000f00 */
[----:B------:R-:W-:Y:S02]  /*0450*/  CS2R R222, SRZ ;  /* 0x0000000000de7805 */ /* 0x000fe4000001ff00 */
[----:B------:R-:W-:Y:S01]  /*0460*/  CS2R R220, SRZ ;  /* 0x0000000000dc7805 */ /* 0x000fe2000001ff00 */
[----:B------:R1:W-:Y:S01]  /*0470*/  STL [R1+0x34], RZ ;  /* 0x000034ff01007387 */ /* 0x0003e20000100800 */
[----:B--2---:R-:W-:Y:S01]  /*0480*/  IMAD.WIDE.U32 R2, R0, 0x20, R2 ;  /* 0x0000002000027825 */ /* 0x004fe200078e0002 */
        /* <DEDUP_REMOVED lines=12> */
[----:B------:R-:W-:Y:S01]  /*0550*/  CS2R R6, SRZ ;  /* 0x0000000000067805 */ /* 0x000fe2000001ff00 */
[----:B------:R-:W2:Y:S01]  /*0560*/  LDCU UR7, c[0x0][0x408] ;  /* 0x00008100ff0777ac */ /* 0x000ea20008000800 */
        /* <DEDUP_REMOVED lines=13> */
[----:B------:R-:W1:Y:S03]  /*0640*/  LDCU.64 UR24, c[0x0][0x380] ;  /* 0x00007000ff1877ac */ /* 0x000e660008000a00 */
[----:B------:R0:W-:Y:S04]  /*0650*/  STL [R1+0x8], RZ ;  /* 0x000008ff01007387 */ /* 0x0001e80000100800 */
[----:B------:R0:W-:Y:S04]  /*0660*/  STL [R1+0x4], RZ ;  /* 0x000004ff01007387 */ /* 0x0001e80000100800 */
        /* <DEDUP_REMOVED lines=9> */
[----:B------:R-:W-:Y:S02]  /*0700*/  CS2R R16, SRZ ;  /* 0x0000000000107805 */ /* 0x000fe4000001ff00 */
[----:B------:R-:W-:Y:S01]  /*0710*/  MOV R18, RZ ;  /* 0x000000ff00127202 */ /* 0x000fe20000000f00 */
        /* <DEDUP_REMOVED lines=10> */
.L_x_14611:
[----:B0-----:R-:W0:Y:S01]  /*07c0*/  S2R R157, SR_TID.X ;  /* 0x00000000009d7919 */ /* 0x001e220000002100 */
[----:B------:R-:W-:Y:S01]  /*07d0*/  UIMAD UR4, UR6, UR17, URZ ;  /* 0x00000011060472a4 */ /* 0x000fe2000f8e02ff */
[----:B-1----:R-:W1:Y:S01]  /*07e0*/  LDC.64 R128, c[0x0][0x3a8] ;  /* 0x0000ea00ff807b82 */ /* 0x002e620000000a00 */
[----:B------:R-:W-:Y:S01]  /*07f0*/  UIMAD.WIDE UR12, UR6, 0x4, UR8 ;  /* 0x00000004060c78a5 */ /* 0x000fe2000f8e0208 */
[----:B--2---:R-:W2:Y:S01]  /*0800*/  S2R R130, SR_CgaCtaId ;  /* 0x0000000000827919 */ /* 0x004ea20000008800 */
[----:B------:R-:W-:-:S04]  /*0810*/  USHF.R.S32.HI UR5, URZ, 0x1f, UR4 ;  /* 0x0000001fff057899 */ /* 0x000fc80008011404 */
[----:B------:R-:W-:Y:S01]  /*0820*/  ULEA.HI UR5, UR5, UR4, URZ, 0x3 ;  /* 0x0000000405057291 */ /* 0x000fe2000f8f18ff */
[----:B------:R-:W3:Y:S01]  /*0830*/  LDC.64 R36, c[0x0][0x428] ;  /* 0x00010a00ff247b82 */ /* 0x000ee20000000a00 */
[----:B------:R-:W-:Y:S02]  /*0840*/  MOV R22, UR12 ;  /* 0x0000000c00167c02 */ /* 0x000fe40008000f00 */
[----:B------:R-:W-:Y:S02]  /*0850*/  MOV R23, UR13 ;  /* 0x0000000d00177c02 */ /* 0x000fe40008000f00 */
[----:B------:R-:W-:Y:S01]  /*0860*/  MOV R19, UR5 ;  /* 0x0000000500137c02 */ /* 0x000fe20008000f00 */
[----:B------:R-:W-:Y:S02]  /*0870*/  UIMAD.WIDE UR4, UR6, 0x4, UR10 ;  /* 0x00000004060478a5 */ /* 0x000fe4000f8e020a */
[----:B------:R4:W2:Y:S04]  /*0880*/  LDG.E R22, desc[UR14][R22.64] ;  /* 0x0000000e16167981 */ /* 0x0008a8000c1e1900 */
[----:B------:R-:W-:-:S02]  /*0890*/  MOV R21, UR5 ;  /* 0x0000000500157c02 */ /* 0x000fc40008000f00 */
[----:B------:R-:W-:-:S05]  /*08a0*/  MOV R20, UR4 ;  /* 0x0000000400147c02 */ /* 0x000fca0008000f00 */
[----:B------:R2:W2:Y:S01]  /*08b0*/  LDG.E R21, desc[UR14][R20.64] ;  /* 0x0000000e14157981 */ /* 0x0004a2000c1e1900 */
[----:B0-----:R-:W-:-:S04]  /*08c0*/  LEA.HI.SX32 R19, R19, R157, 0x1d ;  /* 0x0000009d13137211 */ /* 0x001fc800078feaff */
[C---:B------:R-:W-:Y:S02]  /*08d0*/  IADD3 R168, PT, PT, R19.reuse, 0x80, RZ ;  /* 0x0000008013a87810 */ /* 0x040fe40007ffe0ff */
[C---:B------:R-:W-:Y:S02]  /*08e0*/  IADD3 R164, PT, PT, R19.reuse, 0x100, RZ ;  /* 0x0000010013a47810 */ /* 0x040fe40007ffe0ff */
[----:B------:R-:W-:Y:S01]  /*08f0*/  IADD3 R156, PT, PT, R19, 0x180, RZ ;  /* 0x00000180139c7810 */ /* 0x000fe20007ffe0ff */
[----:B-1----:R-:W-:Y:S01]  /*0900*/  IMAD.WIDE.U32 R144, R168, 0x20, R128 ;  /* 0x00000020a8907825 */ /* 0x002fe200078e0080 */
[----:B----4-:R-:W-:-:S03]  /*0910*/  MOV R23, 0x400 ;  /* 0x0000040000177802 */ /* 0x010fc60000000f00 */
[----:B---3--:R-:W-:Y:S01]  /*0920*/  IMAD.WIDE.U32 R140, R168, 0x10, R36 ;  /* 0x00000010a88c7825 */ /* 0x008fe200078e0024 */
[----:B------:R-:W3:Y:S03]  /*0930*/  LDG.E.128 R136, desc[UR14][R144.64] ;  /* 0x0000000e90887981 */ /* 0x000ee6000c1e1d00 */
[----:B------:R-:W-:-:S04]  /*0940*/  IMAD.WIDE.U32 R160, R164, 0x20, R128 ;  /* 0x00000020a4a07825 */ /* 0x000fc800078e0080 */
[--C-:B------:R-:W-:Y:S01]  /*0950*/  IMAD.WIDE.U32 R152, R164, 0x10, R36.reuse ;  /* 0x00000010a4987825 */ /* 0x100fe200078e0024 */
[----:B------:R-:W4:Y:S01]  /*0960*/  LDG.E.128 R140, desc[UR14][R140.64] ;  /* 0x0000000e8c8c7981 */ /* 0x000f22000c1e1d00 */
[----:B--2---:R-:W-:Y:S02]  /*0970*/  LEA R131, R130, R23, 0x18 ;  /* 0x0000001782837211 */ /* 0x004fe400078ec0ff */
[C---:B------:R-:W-:Y:S01]  /*0980*/  IMAD.WIDE.U32 R28, R19.reuse, 0x10, R36 ;  /* 0x00000010131c7825 */ /* 0x040fe200078e0024 */
[----:B------:R-:W2:Y:S03]  /*0990*/  LDG.E.128 R148, desc[UR14][R160.64] ;  /* 0x0000000ea0947981 */ /* 0x000ea6000c1e1d00 */
[C-C-:B------:R-:W-:Y:S01]  /*09a0*/  IMAD.WIDE.U32 R180, R156.reuse, 0x20, R128.reuse ;  /* 0x000000209cb47825 */ /* 0x140fe200078e0080 */
[----:B------:R-:W2:Y:S03]  /*09b0*/  LDG.E.128 R152, desc[UR14][R152.64] ;  /* 0x0000000e98987981 */ /* 0x000ea6000c1e1d00 */
[----:B------:R-:W-:Y:S01]  /*09c0*/  IMAD.WIDE.U32 R132, R19, 0x20, R128 ;  /* 0x0000002013847825 */ /* 0x000fe200078e0080 */
[----:B------:R-:W2:Y:S04]  /*09d0*/  LDG.E.128 R144, desc[UR14][R144.64+0x10] ;  /* 0x0000100e90907981 */ /* 0x000ea8000c1e1d00 */
[----:B------:R-:W2:Y:S04]  /*09e0*/  LDG.E.128 R28, desc[UR14][R28.64] ;  /* 0x0000000e1c1c7981 */ /* 0x000ea8000c1e1d00 */
[----:B------:R0:W2:Y:S04]  /*09f0*/  LDG.E.128 R172, desc[UR14][R180.64] ;  /* 0x0000000eb4ac7981 */ /* 0x0000a8000c1e1d00 */
[----:B------:R1:W-:Y:S04]  /*0a00*/  STL [R1+0x50], R131 ;  /* 0x0000508301007387 */ /* 0x0003e80000100800 */
[----:B------:R-:W2:Y:S04]  /*0a10*/  LDL.LU R228, [R1] ;  /* 0x0000000001e47983 */ /* 0x000ea80000300800 */
[----:B------:R-:W2:Y:S04]  /*0a20*/  LDG.E.128 R180, desc[UR14][R180.64+0x10] ;  /* 0x0000100eb4b47981 */ /* 0x000ea8000c1e1d00 */
[----:B------:R1:W2:Y:S01]  /*0a30*/  LDG.E.128 R24, desc[UR14][R132.64] ;  /* 0x0000000e84187981 */ /* 0x0002a2000c1e1d00 */
[----:B------:R-:W-:Y:S01]  /*0a40*/  ISETP.NE.AND P3, PT, RZ, UR16, PT ;  /* 0x00000010ff007c0c */ /* 0x000fe2000bf65270 */
[----:B------:R-:W-:-:S02]  /*0a50*/  IMAD.WIDE.U32 R176, R156, 0x10, R36 ;  /* 0x000000109cb07825 */ /* 0x000fc400078e0024 */
[----:B------:R-:W2:Y:S04]  /*0a60*/  LDL.LU R227, [R1+0x4] ;  /* 0x0000040001e37983 */ /* 0x000ea80000300800 */
[----:B------:R-:W2:Y:S04]  /*0a70*/  LDG.E.128 R176, desc[UR14][R176.64] ;  /* 0x0000000eb0b07981 */ /* 0x000ea8000c1e1d00 */
[----:B------:R-:W2:Y:S04]  /*0a80*/  LDG.E.128 R132, desc[UR14][R132.64+0x10] ;  /* 0x0000100e84847981 */ /* 0x000ea8000c1e1d00 */
[----:B------:R-:W2:Y:S04]  /*0a90*/  LDL.LU R226, [R1+0x8] ;  /* 0x0000080001e27983 */ /* 0x000ea80000300800 */
[----:B------:R-:W2:Y:S01]  /*0aa0*/  LDL.LU R225, [R1+0xc] ;  /* 0x00000c0001e17983 */ /* 0x000ea20000300800 */
[----:B------:R-:W-:-:S03]  /*0ab0*/  IADD3 R20, PT, PT, R19, 0x200, RZ ;  /* 0x0000020013147810 */ /* 0x000fc60007ffe0ff */
[----:B------:R-:W2:Y:S01]  /*0ac0*/  LDG.E.128 R160, desc[UR14][R160.64+0x10] ;  /* 0x0000100ea0a07981 */ /* 0x000ea2000c1e1d00 */
[----:B------:R-:W-:-:S04]  /*0ad0*/  FSEL R23, R22, RZ, !P3 ;  /* 0x000000ff16177208 */ /* 0x000fc80005800000 */
[----:B------:R-:W-:Y:S02]  /*0ae0*/  R2UR UR4, R23 ;  /* 0x00000000170472ca */ /* 0x000fe400000e0000 */
[----:B------:R-:W-:-:S11]  /*0af0*/  R2UR UR12, R21 ;  /* 0x00000000150c72ca */ /* 0x000fd600000e0000 */
[----:B---3--:R-:W-:Y:S01]  /*0b00*/  FADD.FTZ R169, R139, -UR4 ;  /* 0x800000048ba97e21 */ /* 0x008fe20008010000 */
[----:B------:R-:W-:Y:S01]  /*0b10*/  FADD.FTZ R167, R136, -UR4 ;  /* 0x8000000488a77e21 */ /* 0x000fe20008010000 */
[----:B------:R-:W-:Y:S01]  /*0b20*/  FADD.FTZ R170, R137, -UR4 ;  /* 0x8000000489aa7e21 */ /* 0x000fe20008010000 */
[--C-:B----4-:R-:W-:Y:S02]  /*0b30*/  HADD2.F32 R158, -RZ, R141.reuse.H0_H0 ;  /* 0x2000008dff9e7230 */ /* 0x110fe40000004100 */
[----:B------:R-:W-:Y:S02]  /*0b40*/  HADD2.F32 R139, -RZ, R141.H1_H1 ;  /* 0x3000008dff8b7230 */ /* 0x000fe40000004100 */
[----:B--2---:R-:W-:Y:S01]  /*0b50*/  FADD.FTZ R141, R149, -UR4 ;  /* 0x80000004958d7e21 */ /* 0x004fe20008010000 */
[----:B------:R-:W-:Y:S02]  /*0b60*/  HADD2.F32 R136, -RZ, R142.H0_H0 ;  /* 0x2000008eff887230 */ /* 0x000fe40000004100 */
[----:B------:R-:W-:-:S02]  /*0b70*/  HADD2.F32 R149, -RZ, R154.H0_H0 ;  /* 0x2000009aff957230 */ /* 0x000fc40000004100 */
[----:B------:R-:W-:Y:S01]  /*0b80*/  FADD.FTZ R186, R145, -UR4 ;  /* 0x8000000491ba7e21 */ /* 0x000fe20008010000 */
[----:B------:R-:W-:Y:S02]  /*0b90*/  HADD2.F32 R142, -RZ, R142.H1_H1 ;  /* 0x3000008eff8e7230 */ /* 0x000fe40000004100 */
[----:B------:R-:W-:Y:S01]  /*0ba0*/  FADD.FTZ R137, R150, -UR4 ;  /* 0x8000000496897e21 */ /* 0x000fe20008010000 */
[--C-:B------:R-:W-:Y:S02]  /*0bb0*/  HADD2.F32 R199, -RZ, R29.reuse.H0_H0 ;  /* 0x2000001dffc77230 */ /* 0x100fe40000004100 */
[----:B------:R-:W-:Y:S02]  /*0bc0*/  HADD2.F32 R197, -RZ, R29.H1_H1 ;  /* 0x3000001dffc57230 */ /* 0x000fe40000004100 */
[----:B------:R-:W-:Y:S01]  /*0bd0*/  FADD.FTZ R246, R142, R246 ;  /* 0x000000f68ef67221 */ /* 0x000fe20000010000 */
[----:B------:R-:W-:Y:S01]  /*0be0*/  FADD.FTZ R228, R149, R228 ;  /* 0x000000e495e47221 */ /* 0x000fe20000010000 */
[----:B------:R-:W-:Y:S01]  /*0bf0*/  FADD.FTZ R29, R180, -UR4 ;  /* 0x80000004b41d7e21 */ /* 0x000fe20008010000 */
[----:B0-----:R-:W-:-:S03]  /*0c00*/  FMUL.FTZ R180, R186, UR12 ;  /* 0x0000000cbab47c20 */ /* 0x001fc60008410000 */
[----:B------:R-:W-:Y:S01]  /*0c10*/  STL [R1], R228 ;  /* 0x000000e401007387 */ /* 0x000fe20000100800 */
[-C--:B------:R-:W-:Y:S01]  /*0c20*/  FFMA.FTZ R5, R180, R142.reuse, R5 ;  /* 0x0000008eb4057223 */ /* 0x080fe20000010005 */
[----:B------:R-:W-:Y:S01]  /*0c30*/  FADD.FTZ R198, R132, -UR4 ;  /* 0x8000000484c67e21 */ /* 0x000fe20008010000 */
[----:B-1----:R-:W-:Y:S01]  /*0c40*/  FADD.FTZ R132, R182, -UR4 ;  /* 0x80000004b6847e21 */ /* 0x002fe20008010000 */
[----:B-----5:R-:W-:Y:S01]  /*0c50*/  FMUL.FTZ R182, R113, R142 ;  /* 0x0000008e71b67220 */ /* 0x020fe20000410000 */
[----:B------:R-:W-:Y:S02]  /*0c60*/  FMUL.FTZ R142, R137, UR12 ;  /* 0x0000000c898e7c20 */ /* 0x000fe40008410000 */
[----:B------:R-:W2:Y:S01]  /*0c70*/  LDL.LU R137, [R1+0x10] ;  /* 0x0000100001897983 */ /* 0x000ea20000300800 */
[----:B------:R-:W-:-:S05]  /*0c80*/  IMAD.WIDE.U32 R128, R20, 0x20, R128 ;  /* 0x0000002014807825 */ /* 0x000fca00078e0080 */
[----:B------:R-:W3:Y:S01]  /*0c90*/  LDG.E.128 R32, desc[UR14][R128.64] ;  /* 0x0000000e80207981 */ /* 0x000ee2000c1e1d00 */
[----:B------:R-:W-:Y:S01]  /*0ca0*/  LOP3.LUT P1, RZ, R157, 0x1f, RZ, 0xc0, !PT ;  /* 0x0000001f9dff7812 */ /* 0x000fe2000782c0ff */
[----:B------:R-:W-:Y:S01]  /*0cb0*/  FADD.FTZ R171, R138, -UR4 ;  /* 0x800000048aab7e21 */ /* 0x000fe20008010000 */
[----:B------:R-:W-:Y:S01]  /*0cc0*/  PLOP3.LUT P0, PT, PT, PT, PT, 0x80, 0x8 ;  /* 0x000000000008781c */ /* 0x000fe20003f0f070 */
[----:B------:R-:W-:Y:S01]  /*0cd0*/  FADD.FTZ R138, R151, -UR4 ;  /* 0x80000004978a7e21 */ /* 0x000fe20008010000 */
[----:B------:R-:W-:Y:S02]  /*0ce0*/  HADD2.F32 R151, -RZ, R154.H1_H1 ;  /* 0x3000009aff977230 */ /* 0x000fe40000004100 */
[----:B------:R-:W-:-:S07]  /*0cf0*/  FADD.FTZ R159, R146, -UR4 ;  /* 0x80000004929f7e21 */ /* 0x000fce0008010000 */
[----:B------:R-:W-:Y:S01]  /*0d00*/  @!P1 PLOP3.LUT P0, PT, P2, PT, PT, 0x80, 0x8 ;  /* 0x000000000008981c */ /* 0x000fe2000170f070 */
[----:B------:R-:W-:Y:S01]  /*0d10*/  FADD.FTZ R227, R151, R227 ;  /* 0x000000e397e37221 */ /* 0x000fe20000010000 */
[----:B------:R-:W-:Y:S01]  /*0d20*/  IADD3 R203, PT, PT, R131, 0x5020, RZ ;  /* 0x0000502083cb7810 */ /* 0x000fe20007ffe0ff */
[----:B------:R-:W-:Y:S01]  /*0d30*/  FADD.FTZ R184, R147, -UR4 ;  /* 0x8000000493b87e21 */ /* 0x000fe20008010000 */
[----:B------:R-:W-:Y:S01]  /*0d40*/  @!P1 SHF.R.U32.HI R23, RZ, 0x2, R157 ;  /* 0x00000002ff179819 */ /* 0x000fe2000001169d */
[--C-:B------:R-:W-:Y:S02]  /*0d50*/  HADD2.F32 R146, -RZ, R153.reuse.H0_H0 ;  /* 0x20000099ff927230 */ /* 0x100fe40000004100 */
[----:B------:R-:W-:Y:S01]  /*0d60*/  FADD.FTZ R196, R133, -UR4 ;  /* 0x8000000485c47e21 */ /* 0x000fe20008010000 */
[----:B------:R-:W-:Y:S02]  /*0d70*/  HADD2.F32 R147, -RZ, R153.H1_H1 ;  /* 0x30000099ff937230 */ /* 0x000fe40000004100 */
[----:B------:R-:W-:Y:S01]  /*0d80*/  FADD.FTZ R133, R183, -UR4 ;  /* 0x80000004b7857e21 */ /* 0x000fe20008010000 */
[----:B------:R-:W-:Y:S01]  /*0d90*/  HADD2.F32 R153, -RZ, R155.H0_H0 ;  /* 0x2000009bff997230 */ /* 0x000fe20000004100 */
[----:B------:R-:W-:Y:S01]  /*0da0*/  @!P1 MOV R22, R203 ;  /* 0x000000cb00169202 */ /* 0x000fe20000000f00 */
[----:B------:R-:W-:Y:S01]  /*0db0*/  FMUL.FTZ R171, R171, UR12 ;  /* 0x0000000cabab7c20 */ /* 0x000fe20008410000 */
[----:B------:R-:W-:Y:S01]  /*0dc0*/  FMUL.FTZ R183, R159, UR12 ;  /* 0x0000000c9fb77c20 */ /* 0x000fe20008410000 */
[----:B------:R-:W-:Y:S01]  /*0dd0*/  STL [R1+0x4], R227 ;  /* 0x000004e301007387 */ /* 0x000fe20000100800 */
[----:B------:R-:W-:Y:S01]  /*0de0*/  @!P0 IADD3 R22, PT, PT, R131, 0x5000, RZ ;  /* 0x0000500083168810 */ /* 0x000fe20007ffe0ff */
[----:B------:R-:W-:Y:S01]  /*0df0*/  FADD.FTZ R200, R27, -UR4 ;  /* 0x800000041bc87e21 */ /* 0x000fe20008010000 */
[----:B------:R-:W-:Y:S01]  /*0e00*/  @!P1 LOP3.LUT R23, R23, 0x18, RZ, 0xc0, !PT ;  /* 0x0000001817179812 */ /* 0x000fe200078ec0ff */
[----:B------:R-:W4:Y:S01]  /*0e10*/  LDL.LU R159, [R1+0x14] ;  /* 0x00001400019f7983 */ /* 0x000f220000300800 */
[----:B------:R-:W-:-:S02]  /*0e20*/  HADD2.F32 R189, -RZ, R28.H0_H0 ;  /* 0x2000001cffbd7230 */ /* 0x000fc40000004100 */
[----:B------:R-:W-:Y:S01]  /*0e30*/  FADD.FTZ R201, R25, -UR4 ;  /* 0x8000000419c97e21 */ /* 0x000fe20008010000 */
[----:B------:R-:W-:Y:S02]  /*0e40*/  HADD2.F32 R188, -RZ, R28.H1_H1 ;  /* 0x3000001cffbc7230 */ /* 0x000fe40000004100 */
[----:B------:R-:W-:Y:S01]  /*0e50*/  FADD.FTZ R21, R172, -UR4 ;  /* 0x80000004ac157e21 */ /* 0x000fe20008010000 */
[----:B------:R-:W-:Y:S02]  /*0e60*/  HADD2.F32 R155, -RZ, R155.H1_H1 ;  /* 0x3000009bff9b7230 */ /* 0x000fe40000004100 */
[----:B------:R-:W-:Y:S01]  /*0e70*/  FADD.FTZ R226, R153, R226 ;  /* 0x000000e299e27221 */ /* 0x000fe20000010000 */
[--C-:B------:R-:W-:Y:S02]  /*0e80*/  HADD2.F32 R27, -RZ, R177.reuse.H0_H0 ;  /* 0x200000b1ff1b7230 */ /* 0x100fe40000004100 */
[----:B------:R-:W-:Y:S01]  /*0e90*/  FMUL.FTZ R172, R169, UR12 ;  /* 0x0000000ca9ac7c20 */ /* 0x000fe20008410000 */
[----:B------:R-:W-:-:S02]  /*0ea0*/  HADD2.F32 R28, -RZ, R177.H1_H1 ;  /* 0x300000b1ff1c7230 */ /* 0x000fc40000004100 */
[----:B------:R-:W-:Y:S01]  /*0eb0*/  FADD.FTZ R243, R158, R243 ;  /* 0x000000f39ef37221 */ /* 0x000fe20000010000 */
[--C-:B------:R-:W-:Y:S02]  /*0ec0*/  HADD2.F32 R185, -RZ, R143.reuse.H0_H0 ;  /* 0x2000008fffb97230 */ /* 0x100fe40000004100 */
[-C--:B------:R-:W-:Y:S01]  /*0ed0*/  FFMA.FTZ R8, R171, R158.reuse, R8 ;  /* 0x0000009eab087223 */ /* 0x080fe20000010008 */
[----:B------:R-:W-:Y:S02]  /*0ee0*/  HADD2.F32 R25, -RZ, R176.H0_H0 ;  /* 0x200000b0ff197230 */ /* 0x000fe40000004100 */
[----:B------:R-:W-:Y:S01]  /*0ef0*/  FMUL.FTZ R177, R118, R158 ;  /* 0x0000009e76b17220 */ /* 0x000fe20000410000 */
[----:B------:R-:W-:Y:S01]  /*0f00*/  @!P1 IADD3 R157, PT, PT, R23, R22, RZ ;  /* 0x00000016179d9210 */ /* 0x000fe20007ffe0ff */
[----:B------:R-:W-:Y:S01]  /*0f10*/  FADD.FTZ R187, R24, -UR4 ;  /* 0x8000000418bb7e21 */ /* 0x000fe20008010000 */
[----:B------:R-:W-:Y:S01]  /*0f20*/  HADD2.F32 R143, -RZ, R143.H1_H1 ;  /* 0x3000008fff8f7230 */ /* 0x000fe20000004100 */
[----:B------:R-:W4:Y:S01]  /*0f30*/  LDL.LU R158, [R1+0x18] ;  /* 0x00001800019e7983 */ /* 0x000f220000300800 */
[----:B------:R-:W-:Y:S01]  /*0f40*/  FADD.FTZ R23, R174, -UR4 ;  /* 0x80000004ae177e21 */ /* 0x000fe20008010000 */
[----:B------:R-:W-:Y:S01]  /*0f50*/  FADD.FTZ R24, R175, -UR4 ;  /* 0x80000004af187e21 */ /* 0x000fe20008010000 */
[----:B------:R-:W-:Y:S01]  /*0f60*/  FMUL.FTZ R184, R184, UR12 ;  /* 0x0000000cb8b87c20 */ /* 0x000fe20008410000 */
[----:B------:R-:W-:-:S02]  /*0f70*/  HADD2.F32 R175, -RZ, R179.H0_H0 ;  /* 0x200000b3ffaf7230 */ /* 0x000fc40000004100 */
[----:B------:R-:W-:Y:S01]  /*0f80*/  FADD.FTZ R244, R139, R244 ;  /* 0x000000f48bf47221 */ /* 0x000fe20000010000 */
[----:B------:R-:W-:Y:S02]  /*0f90*/  HADD2.F32 R174, -RZ, R179.H1_H1 ;  /* 0x300000b3ffae7230 */ /* 0x000fe40000004100 */
[-C--:B------:R-:W-:Y:S01]  /*0fa0*/  FFMA.FTZ R7, R172, R139.reuse, R7 ;  /* 0x0000008bac077223 */ /* 0x080fe20000010007 */
[----:B------:R-:W-:Y:S01]  /*0fb0*/  FMUL.FTZ R179, R119, R139 ;  /* 0x0000008b77b37220 */ /* 0x000fe20000410000 */
[----:B------:R-:W-:Y:S01]  /*0fc0*/  STL [R1+0x8], R226 ;  /* 0x000008e201007387 */ /* 0x000fe20000100800 */
[----:B------:R-:W-:Y:S01]  /*0fd0*/  FADD.FTZ R225, R155, R225 ;  /* 0x000000e19be17221 */ /* 0x000fe20000010000 */
[----:B------:R-:W-:Y:S01]  /*0fe0*/  FADD.FTZ R248, R143, R248 ;  /* 0x000000f88ff87221 */ /* 0x000fe20000010000 */
[-C--:B------:R-:W-:Y:S01]  /*0ff0*/  FFMA.FTZ R3, R184, R143.reuse, R3 ;  /* 0x0000008fb8037223 */ /* 0x080fe20000010003 */
[----:B------:R-:W4:Y:S01]  /*1000*/  LDL.LU R139, [R1+0x1c] ;  /* 0x00001c00018b7983 */ /* 0x000f220000300800 */
[----:B------:R-:W-:Y:S01]  /*1010*/  FMUL.FTZ R186, R115, R143 ;  /* 0x0000008f73ba7220 */ /* 0x000fe20000410000 */
[----:B------:R-:W-:-:S02]  /*1020*/  FMUL.FTZ R143, R138, UR12 ;  /* 0x0000000c8a8f7c20 */ /* 0x000fc40008410000 */
[----:B------:R-:W4:Y:S04]  /*1030*/  LDL.LU R138, [R1+0x20] ;  /* 0x00002000018a7983 */ /* 0x000f280000300800 */
[----:B------:R-:W-:Y:S01]  /*1040*/  STL [R1+0xc], R225 ;  /* 0x00000ce101007387 */ /* 0x000fe20000100800 */
[----:B------:R-:W-:-:S03]  /*1050*/  IMAD.WIDE.U32 R36, R20, 0x10, R36 ;  /* 0x0000001014247825 */ /* 0x000fc600078e0024 */
[----:B------:R-:W4:Y:S04]  /*1060*/  LDG.E.128 R128, desc[UR14][R128.64+0x10] ;  /* 0x0000100e80807981 */ /* 0x000f28000c1e1d00 */
[----:B------:R-:W4:Y:S01]  /*1070*/  LDG.E.128 R36, desc[UR14][R36.64] ;  /* 0x0000000e24247981 */ /* 0x000f22000c1e1d00 */
[----:B------:R-:W-:Y:S01]  /*1080*/  FMUL.FTZ R187, R187, UR12 ;  /* 0x0000000cbbbb7c20 */ /* 0x000fe20008410000 */
[----:B------:R-:W-:Y:S01]  /*1090*/  FADD.FTZ R202, R26, -UR4 ;  /* 0x800000041aca7e21 */ /* 0x000fe20008010000 */
[----:B------:R-:W-:Y:S01]  /*10a0*/  FADD.FTZ R224, R144, -UR4 ;  /* 0x8000000490e07e21 */ /* 0x000fe20008010000 */
[----:B------:R-:W-:Y:S01]  /*10b0*/  FMUL.FTZ R201, R201, UR12 ;  /* 0x0000000cc9c97c20 */ /* 0x000fe20008410000 */
        /* <DEDUP_REMOVED lines=9> */
[----:B------:R-:W-:Y:S02]  /*1150*/  HADD2.F32 R134, -RZ, R178.H1_H1 ;  /* 0x300000b2ff867230 */ /* 0x000fe40000004100 */
[----:B------:R-:W-:Y:S01]  /*1160*/  FADD.FTZ R234, R188, R234 ;  /* 0x000000eabcea7221 */ /* 0x000fe20000010000 */
[-C--:B------:R-:W-:Y:S01]  /*1170*/  FFMA.FTZ R17, R201, R188.reuse, R17 ;  /* 0x000000bcc9117223 */ /* 0x080fe20000010011 */
[----:B------:R-:W-:Y:S01]  /*1180*/  FMUL.FTZ R178, R224, UR12 ;  /* 0x0000000ce0b27c20 */ /* 0x000fe20008410000 */
[----:B------:R-:W-:Y:S01]  /*1190*/  FMUL.FTZ R188, R125, R188 ;  /* 0x000000bc7dbc7220 */ /* 0x000fe20000410000 */
[----:B--2---:R-:W-:-:S05]  /*11a0*/  FADD.FTZ R137, R25, R137 ;  /* 0x0000008919897221 */ /* 0x004fca0000010000 */
[----:B------:R0:W-:Y:S04]  /*11b0*/  STL [R1+0x10], R137 ;  /* 0x0000108901007387 */ /* 0x0001e80000100800 */
[----:B0-----:R-:W2:Y:S01]  /*11c0*/  LDL.LU R137, [R1+0x24] ;  /* 0x0000240001897983 */ /* 0x001ea20000300800 */
[----:B---3--:R-:W-:Y:S01]  /*11d0*/  FADD.FTZ R135, R32, -UR4 ;  /* 0x8000000420877e21 */ /* 0x008fe20008010000 */
[----:B------:R-:W-:Y:S01]  /*11e0*/  FADD.FTZ R32, RZ, R189 ;  /* 0x000000bdff207221 */ /* 0x000fe20000010000 */
[--C-:B------:R-:W-:Y:S02]  /*11f0*/  HADD2.F32 R191, -RZ, R31.reuse.H0_H0 ;  /* 0x2000001fffbf7230 */ /* 0x100fe40000004100 */
[----:B------:R-:W-:Y:S02]  /*1200*/  HADD2.F32 R190, -RZ, R31.H1_H1 ;  /* 0x3000001fffbe7230 */ /* 0x000fe40000004100 */
[----:B------:R-:W-:Y:S01]  /*1210*/  FADD.FTZ R31, R181, -UR4 ;  /* 0x80000004b51f7e21 */ /* 0x000fe20008010000 */
[----:B------:R-:W-:Y:S01]  /*1220*/  FMUL.FTZ R200, R200, UR12 ;  /* 0x0000000cc8c87c20 */ /* 0x000fe20008410000 */
[----:B------:R-:W-:Y:S01]  /*1230*/  FADD.FTZ R235, R199, R235 ;  /* 0x000000ebc7eb7221 */ /* 0x000fe20000010000 */
[-C--:B------:R-:W-:Y:S01]  /*1240*/  FFMA.FTZ R16, R202, R199.reuse, R16 ;  /* 0x000000c7ca107223 */ /* 0x080fe20000010010 */
[----:B------:R-:W-:Y:S01]  /*1250*/  FADD.FTZ R245, R136, R245 ;  /* 0x000000f588f57221 */ /* 0x000fe20000010000 */
[-C--:B------:R-:W-:Y:S01]  /*1260*/  FFMA.FTZ R6, R178, R136.reuse, R6 ;  /* 0x00000088b2067223 */ /* 0x080fe20000010006 */
[----:B------:R-:W-:Y:S01]  /*1270*/  FMUL.FTZ R181, R112, R136 ;  /* 0x0000008870b57220 */ /* 0x000fe20000410000 */
[----:B------:R-:W-:Y:S01]  /*1280*/  FMUL.FTZ R199, R126, R199 ;  /* 0x000000c77ec77220 */ /* 0x000fe20000410000 */
[----:B------:R-:W-:Y:S01]  /*1290*/  FADD.FTZ R32, R188, R32 ;  /* 0x00000020bc207221 */ /* 0x000fe20000010000 */
[----:B------:R-:W-:Y:S01]  /*12a0*/  FFMA.FTZ R136, R187, R189, RZ ;  /* 0x000000bdbb887223 */ /* 0x000fe200000100ff */
[----:B------:R-:W-:Y:S01]  /*12b0*/  FADD.FTZ R236, R197, R236 ;  /* 0x000000ecc5ec7221 */ /* 0x000fe20000010000 */
[----:B------:R-:W-:Y:S01]  /*12c0*/  FMUL.FTZ R198, R198, UR12 ;  /* 0x0000000cc6c67c20 */ /* 0x000fe20008410000 */
[-C--:B------:R-:W-:Y:S01]  /*12d0*/  FFMA.FTZ R15, R200, R197.reuse, R15 ;  /* 0x000000c5c80f7223 */ /* 0x080fe2000001000f */
[----:B------:R-:W-:Y:S01]  /*12e0*/  FMUL.FTZ R197, R127, R197 ;  /* 0x000000c57fc57220 */ /* 0x000fe20000410000 */
[----:B------:R-:W-:Y:S01]  /*12f0*/  FADD.FTZ R32, R199, R32 ;  /* 0x00000020c7207221 */ /* 0x000fe20000010000 */
[----:B------:R-:W-:Y:S01]  /*1300*/  FFMA.FTZ R136, R201, R188, R136 ;  /* 0x000000bcc9887223 */ /* 0x000fe20000010088 */
        /* <DEDUP_REMOVED lines=18> */
[----:B------:R-:W-:-:S02]  /*1430*/  HADD2.F32 R165, -RZ, R140.H0_H0 ;  /* 0x2000008cffa57230 */ /* 0x000fc40000004100 */
[----:B------:R-:W-:Y:S01]  /*1440*/  FADD.FTZ R240, R190, R240 ;  /* 0x000000f0bef07221 */ /* 0x000fe20000010000 */
[-C--:B------:R-:W-:Y:S01]  /*1450*/  FFMA.FTZ R11, R192, R190.reuse, R11 ;  /* 0x000000bec00b7223 */ /* 0x080fe2000001000b */
[----:B------:R-:W-:Y:S01]  /*1460*/  FMUL.FTZ R190, R123, R190 ;  /* 0x000000be7bbe7220 */ /* 0x000fe20000410000 */
[----:B------:R-:W-:Y:S01]  /*1470*/  FADD.FTZ R32, R191, R32 ;  /* 0x00000020bf207221 */ /* 0x000fe20000010000 */
[----:B------:R-:W-:Y:S01]  /*1480*/  FFMA.FTZ R136, R196, R193, R136 ;  /* 0x000000c1c4887223 */ /* 0x000fe20000010088 */
[----:B------:R-:W-:Y:S02]  /*1490*/  HADD2.F32 R166, -RZ, R140.H1_H1 ;  /* 0x3000008cffa67230 */ /* 0x000fe40000004100 */
[----:B------:R-:W-:Y:S01]  /*14a0*/  FADD.FTZ R22, R173, -UR4 ;  /* 0x80000004ad167e21 */ /* 0x000fe20008010000 */
[----:B------:R-:W-:Y:S01]  /*14b0*/  FMUL.FTZ R173, R116, R165 ;  /* 0x000000a574ad7220 */ /* 0x000fe20000410000 */
[----:B------:R-:W-:Y:S01]  /*14c0*/  FADD.FTZ R32, R190, R32 ;  /* 0x00000020be207221 */ /* 0x000fe20000010000 */
[----:B------:R-:W-:Y:S01]  /*14d0*/  FFMA.FTZ R136, R194, R191, R136 ;  /* 0x000000bfc2887223 */ /* 0x000fe20000010088 */
[----:B------:R-:W-:-:S02]  /*14e0*/  HADD2.F32 R26, -RZ, R176.H1_H1 ;  /* 0x300000b0ff1a7230 */ /* 0x000fc40000004100 */
[----:B------:R-:W-:Y:S01]  /*14f0*/  FMUL.FTZ R167, R167, UR12 ;  /* 0x0000000ca7a77c20 */ /* 0x000fe20008410000 */
[----:B------:R-:W-:Y:S01]  /*1500*/  FMUL.FTZ R176, R117, R166 ;  /* 0x000000a675b07220 */ /* 0x000fe20000410000 */
        /* <DEDUP_REMOVED lines=17> */
[--C-:B------:R-:W-:Y:S02]  /*1620*/  HADD2.F32 R144, -RZ, R152.reuse.H0_H0 ;  /* 0x20000098ff907230 */ /* 0x100fe40000004100 */
[----:B------:R-:W-:Y:S01]  /*1630*/  FMUL.FTZ R140, R140, UR12 ;  /* 0x0000000c8c8c7c20 */ /* 0x000fe20008410000 */
[----:B------:R-:W-:Y:S01]  /*1640*/  FADD.FTZ R32, R185, R32 ;  /* 0x00000020b9207221 */ /* 0x000fe20000010000 */
[----:B------:R-:W-:Y:S01]  /*1650*/  FFMA.FTZ R136, R180, R182, R136 ;  /* 0x000000b6b4887223 */ /* 0x000fe20000010088 */
        /* <DEDUP_REMOVED lines=31> */
[----:B------:R-:W-:Y:S01]  /*1850*/  FADD.FTZ R154, R163, -UR4 ;  /* 0x80000004a39a7e21 */ /* 0x000fe20008010000 */
        /* <DEDUP_REMOVED lines=23> */
[----:B----4-:R-:W-:Y:S01]  /*19d0*/  FADD.FTZ R159, R26, R159 ;  /* 0x0000009f1a9f7221 */ /* 0x010fe20000010000 */
        /* <DEDUP_REMOVED lines=21> */
[----:B------:R-:W-:Y:S01]  /*1b30*/  STL [R1+0x14], R159 ;  /* 0x0000149f01007387 */ /* 0x000fe20000100800 */
[----:B------:R-:W-:Y:S01]  /*1b40*/  FMUL.FTZ R32, R97, R134 ;  /* 0x0000008661207220 */ /* 0x000fe20000410000 */
[----:B------:R-:W-:-:S02]  /*1b50*/  FADD.FTZ R165, R165, R30 ;  /* 0x0000001ea5a57221 */ /* 0x000fc40000010000 */
[----:B------:R-:W-:Y:S01]  /*1b60*/  STL [R1+0x18], R158 ;  /* 0x0000189e01007387 */ /* 0x000fe20000100800 */
[----:B------:R-:W-:-:S03]  /*1b70*/  FFMA.FTZ R162, R24, R28, R162 ;  /* 0x0000001c18a27223 */ /* 0x000fc600000100a2 */
[----:B------:R0:W-:Y:S04]  /*1b80*/  STL [R1+0x1c], R139 ;  /* 0x00001c8b01007387 */ /* 0x0001e80000100800 */
[----:B------:R1:W-:Y:S01]  /*1b90*/  STL [R1+0x20], R138 ;  /* 0x0000208a01007387 */ /* 0x0003e20000100800 */
[----:B------:R-:W-:-:S03]  /*1ba0*/  FMUL.FTZ R31, R31, UR12 ;  /* 0x0000000c1f1f7c20 */ /* 0x000fc60008410000 */
[----:B------:R-:W3:Y:S01]  /*1bb0*/  LDL.LU R169, [R1+0x34] ;  /* 0x0000340001a97983 */ /* 0x000ee20000300800 */
[----:B------:R-:W-:Y:S01]  /*1bc0*/  FADD.FTZ R165, R165, R32 ;  /* 0x00000020a5a57221 */ /* 0x000fe20000010000 */
[----:B------:R-:W-:Y:S01]  /*1bd0*/  FFMA.FTZ R162, R29, R30, R162 ;  /* 0x0000001e1da27223 */ /* 0x000fe200000100a2 */
[----:B0-----:R-:W-:Y:S01]  /*1be0*/  FADD.FTZ R139, R34, -UR4 ;  /* 0x80000004228b7e21 */ /* 0x001fe20008010000 */
[----:B------:R-:W-:Y:S02]  /*1bf0*/  HADD2.F32 R158, -RZ, R36.H0_H0 ;  /* 0x20000024ff9e7230 */ /* 0x000fe40000004100 */
[----:B------:R-:W-:Y:S01]  /*1c00*/  FMUL.FTZ R34, R99, R174 ;  /* 0x000000ae63227220 */ /* 0x000fe20000410000 */
[--C-:B------:R-:W-:Y:S02]  /*1c10*/  HADD2.F32 R228, -RZ, R39.reuse.H0_H0 ;  /* 0x20000027ffe47230 */ /* 0x100fe40000004100 */
[----:B------:R-:W-:Y:S01]  /*1c20*/  FFMA.FTZ R162, R31, R32, R162 ;  /* 0x000000201fa27223 */ /* 0x000fe200000100a2 */
[----:B------:R-:W-:-:S02]  /*1c30*/  HADD2.F32 R227, -RZ, R39.H1_H1 ;  /* 0x30000027ffe37230 */ /* 0x000fc40000004100 */
[----:B------:R-:W-:Y:S01]  /*1c40*/  FMUL.FTZ R39, R132, UR12 ;  /* 0x0000000c84277c20 */ /* 0x000fe20008410000 */
[----:B------:R-:W-:Y:S01]  /*1c50*/  FADD.FTZ R160, R35, -UR4 ;  /* 0x8000000423a07e21 */ /* 0x000fe20008010000 */
[----:B------:R-:W-:Y:S02]  /*1c60*/  HADD2.F32 R159, -RZ, R36.H1_H1 ;  /* 0x30000024ff9f7230 */ /* 0x000fe40000004100 */
[----:B------:R-:W-:Y:S01]  /*1c70*/  FMUL.FTZ R35, R92, R158 ;  /* 0x0000009e5c237220 */ /* 0x000fe20000410000 */
[----:B------:R-:W-:Y:S01]  /*1c80*/  FMUL.FTZ R133, R133, UR12 ;  /* 0x0000000c85857c20 */ /* 0x000fe20008410000 */
[--C-:B------:R-:W-:Y:S02]  /*1c90*/  HADD2.F32 R226, -RZ, R37.reuse.H0_H0 ;  /* 0x20000025ffe27230 */ /* 0x100fe40000004100 */
[----:B------:R-:W-:Y:S01]  /*1ca0*/  FMUL.FTZ R135, R135, UR12 ;  /* 0x0000000c87877c20 */ /* 0x000fe20008410000 */
[----:B------:R-:W-:Y:S01]  /*1cb0*/  FMUL.FTZ R36, R93, R159 ;  /* 0x0000009f5d247220 */ /* 0x000fe20000410000 */
[----:B------:R-:W-:-:S02]  /*1cc0*/  HADD2.F32 R225, -RZ, R37.H1_H1 ;  /* 0x30000025ffe17230 */ /* 0x000fc40000004100 */
[----:B------:R-:W-:Y:S01]  /*1cd0*/  FMUL.FTZ R37, R94, R226 ;  /* 0x000000e25e257220 */ /* 0x000fe20000410000 */
[--C-:B------:R-:W-:Y:S02]  /*1ce0*/  HADD2.F32 R224, -RZ, R38.reuse.H0_H0 ;  /* 0x20000026ffe07230 */ /* 0x100fe40000004100 */
[----:B------:R-:W-:Y:S01]  /*1cf0*/  FMUL.FTZ R139, R139, UR12 ;  /* 0x0000000c8b8b7c20 */ /* 0x000fe20008410000 */
[----:B------:R-:W-:Y:S02]  /*1d00*/  HADD2.F32 R230, -RZ, R38.H1_H1 ;  /* 0x30000026ffe67230 */ /* 0x000fe40000004100 */
[----:B------:R-:W-:Y:S01]  /*1d10*/  FMUL.FTZ R38, R95, R225 ;  /* 0x000000e15f267220 */ /* 0x000fe20000410000 */
[----:B------:R-:W-:Y:S01]  /*1d20*/  FADD.FTZ R161, R128, -UR4 ;  /* 0x8000000480a17e21 */ /* 0x000fe20008010000 */
[----:B------:R-:W-:Y:S01]  /*1d30*/  FMUL.FTZ R132, R88, R224 ;  /* 0x000000e058847220 */ /* 0x000fe20000410000 */
[----:B------:R-:W-:Y:S01]  /*1d40*/  FMUL.FTZ R160, R160, UR12 ;  /* 0x0000000ca0a07c20 */ /* 0x000fe20008410000 */
[----:B------:R-:W-:Y:S01]  /*1d50*/  FFMA.FTZ R215, R31, R134, R215 ;  /* 0x000000861fd77223 */ /* 0x000fe200000100d7 */
[----:B------:R-:W-:Y:S01]  /*1d60*/  FADD.FTZ R129, R129, -UR4 ;  /* 0x8000000481817e21 */ /* 0x000fe20008010000 */
[----:B------:R-:W-:Y:S01]  /*1d70*/  FMUL.FTZ R161, R161, UR12 ;  /* 0x0000000ca1a17c20 */ /* 0x000fe20008410000 */
[----:B------:R-:W-:Y:S01]  /*1d80*/  FMUL.FTZ R136, R90, R228 ;  /* 0x000000e45a887220 */ /* 0x000fe20000410000 */
[----:B------:R-:W-:Y:S01]  /*1d90*/  FADD.FTZ R130, R130, -UR4 ;  /* 0x8000000482827e21 */ /* 0x000fe20008010000 */
[----:B-1----:R-:W-:Y:S01]  /*1da0*/  FMUL.FTZ R138, R91, R227 ;  /* 0x000000e35b8a7220 */ /* 0x002fe20000410000 */
[----:B------:R-:W-:Y:S01]  /*1db0*/  FADD.FTZ R131, R131, -UR4 ;  /* 0x8000000483837e21 */ /* 0x000fe20008010000 */
[----:B------:R-:W-:Y:S01]  /*1dc0*/  FADD.FTZ R242, R166, R242 ;  /* 0x000000f2a6f27221 */ /* 0x000fe20000010000 */
[----:B------:R-:W-:-:S02]  /*1dd0*/  FFMA.FTZ R9, R170, R166, R9 ;  /* 0x000000a6aa097223 */ /* 0x000fc40000010009 */
[----:B------:R-:W-:Y:S01]  /*1de0*/  FMUL.FTZ R166, R131, UR12 ;  /* 0x0000000c83a67c20 */ /* 0x000fe20008410000 */
[----:B--2---:R-:W-:-:S05]  /*1df0*/  FADD.FTZ R137, R134, R137 ;  /* 0x0000008986897221 */ /* 0x004fca0000010000 */
[----:B------:R0:W-:Y:S02]  /*1e00*/  STL [R1+0x24], R137 ;  /* 0x0000248901007387 */ /* 0x0001e40000100800 */
[----:B0-----:R-:W-:Y:S01]  /*1e10*/  FADD.FTZ R137, R33, -UR4 ;  /* 0x8000000421897e21 */ /* 0x001fe20008010000 */
[----:B------:R-:W-:Y:S01]  /*1e20*/  FMUL.FTZ R33, R98, R175 ;  /* 0x000000af62217220 */ /* 0x000fe20000410000 */
[----:B------:R-:W-:Y:S01]  /*1e30*/  FMUL.FTZ R134, R89, R230 ;  /* 0x000000e659867220 */ /* 0x000fe20000410000 */
[----:B------:R-:W-:Y:S01]  /*1e40*/  ISETP.NE.U32.AND P0, PT, RZ, UR18, PT ;  /* 0x00000012ff007c0c */ /* 0x000fe2000bf05070 */
[----:B------:R-:W0:Y:S01]  /*1e50*/  @UP0 LDCU.64 UR4, c[0x0][0x3e0] ;  /* 0x00007c00ff0407ac */ /* 0x000e220008000a00 */
[----:B------:R-:W-:Y:S01]  /*1e60*/  FADD.FTZ R165, R165, R33 ;  /* 0x00000021a5a57221 */ /* 0x000fe20000010000 */
[----:B------:R-:W-:-:S03]  /*1e70*/  FFMA.FTZ R162, R39, R33, R162 ;  /* 0x0000002127a27223 */ /* 0x000fc600000100a2 */
[----:B------:R-:W-:Y:S01]  /*1e80*/  FADD.FTZ R165, R165, R34 ;  /* 0x00000022a5a57221 */ /* 0x000fe20000010000 */
[----:B------:R-:W-:-:S03]  /*1e90*/  FFMA.FTZ R162, R133, R34, R162 ;  /* 0x0000002285a27223 */ /* 0x000fc600000100a2 */
[----:B------:R-:W-:Y:S01]  /*1ea0*/  FADD.FTZ R165, R165, R35 ;  /* 0x00000023a5a57221 */ /* 0x000fe20000010000 */
[----:B------:R-:W-:Y:S01]  /*1eb0*/  FMUL.FTZ R137, R137, UR12 ;  /* 0x0000000c89897c20 */ /* 0x000fe20008410000 */
[----:B------:R-:W-:Y:S02]  /*1ec0*/  FFMA.FTZ R162, R135, R35, R162 ;  /* 0x0000002387a27223 */ /* 0x000fe400000100a2 */
[----:B------:R-:W-:Y:S02]  /*1ed0*/  FADD.FTZ R165, R165, R36 ;  /* 0x00000024a5a57221 */ /* 0x000fe40000010000 */
[----:B------:R-:W-:Y:S02]  /*1ee0*/  FFMA.FTZ R162, R137, R36, R162 ;  /* 0x0000002489a27223 */ /* 0x000fe400000100a2 */
[----:B------:R-:W-:Y:S02]  /*1ef0*/  FADD.FTZ R165, R165, R37 ;  /* 0x00000025a5a57221 */ /* 0x000fe40000010000 */
[----:B------:R-:W-:-:S02]  /*1f00*/  FFMA.FTZ R162, R139, R37, R162 ;  /* 0x000000258ba27223 */ /* 0x000fc400000100a2 */
[----:B------:R-:W-:Y:S02]  /*1f10*/  FADD.FTZ R165, R165, R38 ;  /* 0x00000026a5a57221 */ /* 0x000fe40000010000 */
[----:B------:R-:W-:Y:S02]  /*1f20*/  FFMA.FTZ R163, R160, R38, R162 ;  /* 0x00000026a0a37223 */ /* 0x000fe400000100a2 */
[----:B------:R-:W-:Y:S01]  /*1f30*/  FADD.FTZ R165, R165, R132 ;  /* 0x00000084a5a57221 */ /* 0x000fe20000010000 */
[----:B------:R-:W-:Y:S01]  /*1f40*/  FMUL.FTZ R162, R129, UR12 ;  /* 0x0000000c81a27c20 */ /* 0x000fe20008410000 */
[----:B------:R-:W-:Y:S02]  /*1f50*/  FFMA.FTZ R129, R161, R132, R163 ;  /* 0x00000084a1817223 */ /* 0x000fe400000100a3 */
[----:B------:R-:W-:Y:S01]  /*1f60*/  FADD.FTZ R165, R165, R134 ;  /* 0x00000086a5a57221 */ /* 0x000fe20000010000 */
[----:B------:R-:W-:Y:S01]  /*1f70*/  FMUL.FTZ R163, R130, UR12 ;  /* 0x0000000c82a37c20 */ /* 0x000fe20008410000 */
[----:B------:R-:W-:-:S02]  /*1f80*/  FFMA.FTZ R129, R162, R134, R129 ;  /* 0x00000086a2817223 */ /* 0x000fc40000010081 */
[----:B------:R-:W-:Y:S02]  /*1f90*/  FADD.FTZ R165, R165, R136 ;  /* 0x00000088a5a57221 */ /* 0x000fe40000010000 */
[----:B------:R-:W-:Y:S02]  /*1fa0*/  FFMA.FTZ R129, R163, R136, R129 ;  /* 0x00000088a3817223 */ /* 0x000fe40000010081 */
[----:B------:R-:W-:Y:S02]  /*1fb0*/  FADD.FTZ R165, R165, R138 ;  /* 0x0000008aa5a57221 */ /* 0x000fe40000010000 */
[----:B------:R-:W-:-:S03]  /*1fc0*/  FFMA.FTZ R129, R166, R138, R129 ;  /* 0x0000008aa6817223 */ /* 0x000fc60000010081 */
[----:B------:R-:W1:Y:S04]  /*1fd0*/  SHFL.DOWN PT, R128, R165, 0x10, 0x1f ;  /* 0x0a001f00a5807f89 */ /* 0x000e6800000e0000 */
[----:B------:R-:W2:Y:S01]  /*1fe0*/  SHFL.DOWN PT, R130, R129, 0x10, 0x1f ;  /* 0x0a001f0081827f89 */ /* 0x000ea200000e0000 */
[----:B-1----:R-:W-:Y:S01]  /*1ff0*/  FADD.FTZ R128, R165, R128 ;  /* 0x00000080a5807221 */ /* 0x002fe20000010000 */
[----:B------:R-:W-:Y:S01]  /*2000*/  ISETP.NE.AND.EX P0, PT, RZ, UR19, PT, P0 ;  /* 0x00000013ff007c0c */ /* 0x000fe2000bf05300 */
[----:B0-----:R-:W-:Y:S01]  /*2010*/  @UP0 UIMAD.WIDE UR4, UR6, 0x2, UR4 ;  /* 0x00000002060408a5 */ /* 0x001fe2000f8e0204 */
[----:B------:R-:W4:Y:S01]  /*2020*/  LDL.LU R165, [R1+0x30] ;  /* 0x0000300001a57983 */ /* 0x000f220000300800 */
[----:B--2---:R-:W-:-:S03]  /*2030*/  FADD.FTZ R129, R129, R130 ;  /* 0x0000008281817221 */ /* 0x004fc60000010000 */
        /* <DEDUP_REMOVED lines=16> */
[----:B------:R-:W0:Y:S03]  /*2140*/  @P0 LDC.64 R130, c[0x0][0x438] ;  /* 0x00010e00ff820b82 */ /* 0x000e260000000a00 */
[----:B------:R1:W-:Y:S01]  /*2150*/  @!P1 STS.64 [R157], R128 ;  /* 0x000000809d009388 */ /* 0x0003e20000000a00 */
[----:B------:R-:W-:-:S03]  /*2160*/  PLOP3.LUT P1, PT, PT, PT, UP0, 0x80, 0x8 ;  /* 0x000000000008781c */ /* 0x000fc60003f2f008 */
[----:B-1----:R-:W2:Y:S01]  /*2170*/  LDL.LU R157, [R1+0x2c] ;  /* 0x00002c00019d7983 */ /* 0x002ea20000300800 */
[----:B------:R-:W1:Y:S01]  /*2180*/  @P0 LDC.64 R128, c[0x0][0x438] ;  /* 0x00010e00ff800b82 */ /* 0x000e620000000a00 */
[----:B0-----:R-:W-:-:S05]  /*2190*/  @P0 IMAD.WIDE.U32 R130, R168, 0x20, R130 ;  /* 0x00000020a8820825 */ /* 0x001fca00078e0082 */
[----:B------:R-:W5:Y:S04]  /*21a0*/  @P0 LDG.E.128 R76, desc[UR14][R130.64] ;  /* 0x0000000e824c0981 */ /* 0x000f68000c1e1d00 */
[----:B------:R0:W5:Y:S02]  /*21b0*/  @P0 LDG.E.128 R72, desc[UR14][R130.64+0x10] ;  /* 0x0000100e82480981 */ /* 0x000164000c1e1d00 */
[----:B0-----:R-:W-:Y:S02]  /*21c0*/  MOV R130, UR4 ;  /* 0x0000000400827c02 */ /* 0x001fe40008000f00 */
[----:B------:R-:W-:-:S05]  /*21d0*/  MOV R131, UR5 ;  /* 0x0000000500837c02 */ /* 0x000fca0008000f00 */
[----:B------:R-:W2:Y:S04]  /*21e0*/  @P1 LDG.E.U16 R229, desc[UR14][R130.64] ;  /* 0x0000000e82e51981 */ /* 0x000ea8000c1e1500 */
[----:B------:R-:W2:Y:S01]  /*21f0*/  LDL.LU R131, [R1+0x28] ;  /* 0x0000280001837983 */ /* 0x000ea20000300800 */
[----:B-1----:R-:W-:-:S05]  /*2200*/  @P0 IMAD.WIDE.U32 R128, R19, 0x20, R128 ;  /* 0x0000002013800825 */ /* 0x002fca00078e0080 */
        /* <DEDUP_REMOVED lines=11> */
[----:B----4-:R-:W-:Y:S01]  /*22c0*/  FADD.FTZ R165, R158, R165 ;  /* 0x000000a59ea57221 */ /* 0x010fe20000010000 */
[----:B0-----:R-:W-:-:S05]  /*22d0*/  @P0 IMAD.WIDE.U32 R128, R20, 0x20, R128 ;  /* 0x0000002014800825 */ /* 0x001fca00078e0080 */
[----:B------:R-:W5:Y:S04]  /*22e0*/  @P0 LDG.E.128 R52, desc[UR14][R128.64] ;  /* 0x0000000e80340981 */ /* 0x000f68000c1e1d00 */
[----:B------:R0:W5:Y:S02]  /*22f0*/  @P0 LDG.E.128 R48, desc[UR14][R128.64+0x10] ;  /* 0x0000100e80300981 */ /* 0x000164000c1e1d00 */
[----:B0-----:R-:W0:Y:S01]  /*2300*/  LDC.64 R128, c[0x0][0x3b0] ;  /* 0x0000ec00ff807b82 */ /* 0x001e220000000a00 */
[----:B---3--:R-:W-:Y:S01]  /*2310*/  FADD.FTZ R169, R159, R169 ;  /* 0x000000a99fa97221 */ /* 0x008fe20000010000 */
[----:B------:R-:W-:Y:S01]  /*2320*/  FFMA.FTZ R216, R39, R175, R216 ;  /* 0x000000af27d87223 */ /* 0x000fe200000100d8 */
[----:B------:R-:W-:Y:S01]  /*2330*/  FFMA.FTZ R217, R133, R174, R217 ;  /* 0x000000ae85d97223 */ /* 0x000fe200000100d9 */
[----:B------:R-:W-:Y:S01]  /*2340*/  FFMA.FTZ R218, R135, R158, R218 ;  /* 0x0000009e87da7223 */ /* 0x000fe200000100da */
[----:B------:R-:W-:Y:S01]  /*2350*/  FFMA.FTZ R219, R137, R159, R219 ;  /* 0x0000009f89db7223 */ /* 0x000fe200000100db */
[----:B0-----:R-:W-:-:S06]  /*2360*/  IMAD.WIDE.U32 R158, R20, 0x8, R128 ;  /* 0x00000008149e7825 */ /* 0x001fcc00078e0080 */
[----:B------:R-:W5:Y:S01]  /*2370*/  LDG.E.64 R158, desc[UR14][R158.64] ;  /* 0x0000000e9e9e7981 */ /* 0x000f62000c1e1b00 */
[----:B--2---:R-:W-:Y:S01]  /*2380*/  FADD.FTZ R157, R174, R157 ;  /* 0x0000009dae9d7221 */ /* 0x004fe20000010000 */
[----:B------:R-:W-:-:S05]  /*2390*/  FADD.FTZ R131, R175, R131 ;  /* 0x00000083af837221 */ /* 0x000fca0000010000 */
[----:B------:R0:W-:Y:S01]  /*23a0*/  STL [R1+0x28], R131 ;  /* 0x0000288301007387 */ /* 0x0001e20000100800 */
[----:B------:R-:W-:-:S06]  /*23b0*/  IMAD.WIDE.U32 R174, R19, 0x8, R128 ;  /* 0x0000000813ae7825 */ /* 0x000fcc00078e0080 */
[----:B------:R-:W5:Y:S04]  /*23c0*/  LDG.E.64 R174, desc[UR14][R174.64] ;  /* 0x0000000eaeae7981 */ /* 0x000f68000c1e1b00 */
[----:B0-----:R-:W2:Y:S04]  /*23d0*/  LDL.LU R131, [R1+0x3c] ;  /* 0x00003c0001837983 */ /* 0x001ea80000300800 */
[----:B------:R0:W-:Y:S04]  /*23e0*/  STL [R1+0x2c], R157 ;  /* 0x00002c9d01007387 */ /* 0x0001e80000100800 */
[----:B------:R1:W-:Y:S04]  /*23f0*/  STL [R1+0x30], R165 ;  /* 0x000030a501007387 */ /* 0x0003e80000100800 */
[----:B------:R-:W3:Y:S01]  /*2400*/  LDL.LU R130, [R1+0x40] ;  /* 0x0000400001827983 */ /* 0x000ee20000300800 */
[----:B0-----:R-:W-:-:S03]  /*2410*/  IMAD.WIDE.U32 R156, R156, 0x8, R128 ;  /* 0x000000089c9c7825 */ /* 0x001fc600078e0080 */
[----:B------:R0:W-:Y:S01]  /*2420*/  STL [R1+0x34], R169 ;  /* 0x000034a901007387 */ /* 0x0001e20000100800 */
[----:B-1----:R-:W-:-:S03]  /*2430*/  IMAD.WIDE.U32 R164, R164, 0x8, R128 ;  /* 0x00000008a4a47825 */ /* 0x002fc600078e0080 */
[----:B------:R-:W5:Y:S04]  /*2440*/  LDG.E.64 R156, desc[UR14][R156.64] ;  /* 0x0000000e9c9c7981 */ /* 0x000f68000c1e1b00 */
[----:B------:R-:W5:Y:S01]  /*2450*/  LDG.E.64 R164, desc[UR14][R164.64] ;  /* 0x0000000ea4a47981 */ /* 0x000f62000c1e1b00 */
[----:B0-----:R-:W-:-:S03]  /*2460*/  IMAD.WIDE.U32 R168, R168, 0x8, R128 ;  /* 0x00000008a8a87825 */ /* 0x001fc600078e0080 */
[----:B------:R-:W4:Y:S04]  /*2470*/  LDL.LU R129, [R1+0x50] ;  /* 0x0000500001817983 */ /* 0x000f280000300800 */
[----:B------:R-:W4:Y:S04]  /*2480*/  LDL.LU R128, [R1+0x38] ;  /* 0x0000380001807983 */ /* 0x000f280000300800 */
[----:B------:R-:W5:Y:S01]  /*2490*/  LDG.E.64 R168, desc[UR14][R168.64] ;  /* 0x0000000ea8a87981 */ /* 0x000f62000c1e1b00 */
[----:B------:R-:W-:Y:S01]  /*24a0*/  FFMA.FTZ R220, R139, R226, R220 ;  /* 0x000000e28bdc7223 */ /* 0x000fe200000100dc */
[----:B------:R-:W-:Y:S01]  /*24b0*/  FFMA.FTZ R222, R161, R224, R222 ;  /* 0x000000e0a1de7223 */ /* 0x000fe200000100de */
[----:B------:R-:W-:-:S02]  /*24c0*/  @P1 HADD2.F32 R229, -RZ, R229.H0_H0 ;  /* 0x200000e5ffe51230 */ /* 0x000fc40000004100 */
[----:B------:R-:W-:-:S03]  /*24d0*/  FFMA.FTZ R221, R160, R225, R221 ;  /* 0x000000e1a0dd7223 */ /* 0x000fc600000100dd */
[----:B------:R-:W-:Y:S01]  /*24e0*/  @P1 R2UR UR4, R229 ;  /* 0x00000000e50412ca */ /* 0x000fe200000e0000 */
[----:B------:R-:W-:Y:S01]  /*24f0*/  BAR.SYNC.DEFER_BLOCKING 0x0 ;  /* 0x0000000000007b1d */ /* 0x000fe20000010000 */
[----:B--2---:R-:W-:Y:S01]  /*2500*/  FADD.FTZ R131, R225, R131 ;  /* 0x00000083e1837221 */ /* 0x004fe20000010000 */
[----:B---3--:R-:W-:Y:S01]  /*2510*/  FADD.FTZ R130, R224, R130 ;  /* 0x00000082e0827221 */ /* 0x008fe20000010000 */
[----:B----4-:R-:W-:Y:S01]  /*2520*/  FADD.FTZ R128, R226, R128 ;  /* 0x00000080e2807221 */ /* 0x010fe20000010000 */
[----:B------:R-:W-:-:S04]  /*2530*/  MOV R226, R129 ;  /* 0x0000008100e27202 */ /* 0x000fc80000000f00 */
[C---:B------:R-:W-:Y:S01]  /*2540*/  @!P2 IADD3 R203, PT, PT, R226.reuse, 0x5000, RZ ;  /* 0x00005000e2cba810 */ /* 0x040fe20007ffe0ff */
[----:B------:R-:W-:Y:S04]  /*2550*/  STL [R1+0x38], R128 ;  /* 0x0000388001007387 */ /* 0x000fe80000100800 */
[----:B------:R-:W-:Y:S04]  /*2560*/  STL [R1+0x3c], R131 ;  /* 0x00003c8301007387 */ /* 0x000fe80000100800 */
[----:B------:R-:W-:Y:S04]  /*2570*/  STL [R1+0x40], R130 ;  /* 0x0000408201007387 */ /* 0x000fe80000100800 */
[----:B------:R-:W0:Y:S01]  /*2580*/  LDS.128 R128, [R203] ;  /* 0x00000000cb807984 */ /* 0x000e220000000c00 */
[----:B------:R-:W-:-:S02]  /*2590*/  IADD3 R224, PT, PT, R226, 0x5030, RZ ;  /* 0x00005030e2e07810 */ /* 0x000fc40007ffe0ff */
[----:B------:R-:W-:Y:S01]  /*25a0*/  @!P2 IADD3 R224, PT, PT, R226, 0x5010, RZ ;  /* 0x00005010e2e0a810 */ /* 0x000fe20007ffe0ff */
[----:B------:R-:W2:Y:S04]  /*25b0*/  LDL.LU R229, [R1+0x48] ;  /* 0x0000480001e57983 */ /* 0x000ea80000300800 */
[----:B------:R-:W3:Y:S01]  /*25c0*/  LDL.LU R226, [R1+0x4c] ;  /* 0x00004c0001e27983 */ /* 0x000ee20000300800 */
[----:B0-----:R-:W-:Y:S01]  /*25d0*/  FADD.FTZ R128, RZ, R128 ;  /* 0x00000080ff807221 */ /* 0x001fe20000010000 */
[----:B------:R-:W-:-:S03]  /*25e0*/  FADD.FTZ R129, RZ, R129 ;  /* 0x00000081ff817221 */ /* 0x000fc60000010000 */
[----:B------:R-:W-:Y:S01]  /*25f0*/  FADD.FTZ R203, R130, R128 ;  /* 0x0000008082cb7221 */ /* 0x000fe20000010000 */
[----:B------:R-:W-:Y:S02]  /*2600*/  FADD.FTZ R225, R131, R129 ;  /* 0x0000008183e17221 */ /* 0x000fe40000010000 */
[----:B------:R0:W1:Y:S04]  /*2610*/  LDS.128 R128, [R224] ;  /* 0x00000000e0807984 */ /* 0x0000680000000c00 */
[----:B0-----:R-:W4:Y:S01]  /*2620*/  LDL.LU R224, [R1+0x44] ;  /* 0x0000440001e07983 */ /* 0x001f220000300800 */
[----:B------:R-:W-:Y:S01]  /*2630*/  UMOV UR5, 0x3f800000 ;  /* 0x3f80000000057882 */ /* 0x000fe20000000000 */
[----:B------:R-:W-:Y:S01]  /*2640*/  @UP0 UMOV UR5, UR4 ;  /* 0x0000000400050c82 */ /* 0x000fe20008000000 */
[----:B------:R-:W-:Y:S01]  /*2650*/  FFMA.FTZ R223, R162, R230, R223 ;  /* 0x000000e6a2df7223 */ /* 0x000fe200000100df */
[----:B------:R-:W-:Y:S01]  /*2660*/  FFMA.FTZ R231, R163, R228, R231 ;  /* 0x000000e4a3e77223 */ /* 0x000fe200000100e7 */
[----:B------:R-:W-:Y:S01]  /*2670*/  FFMA.FTZ R232, R166, R227, R232 ;  /* 0x000000e3a6e87223 */ /* 0x000fe200000100e8 */
        /* <DEDUP_REMOVED lines=81> */
.L_x_14590:
        /* <DEDUP_REMOVED lines=62> */
.L_x_14591:
[----:B------:R-:W-:Y:S01]  /*2f70*/  ISETP.NE.U32.AND P0, PT, RZ, UR22, PT ;  /* 0x00000016ff007c0c */ /* 0x000fe2000bf05070 */
[----:B------:R-:W1:Y:S03]  /*2f80*/  LDC.64 R188, c[0x0][0x468] ;  /* 0x00011a00ffbc7b82 */ /* 0x000e660000000a00 */
[----:B------:R-:W-:-:S13]  /*2f90*/  ISETP.NE.AND.EX P0, PT, RZ, UR23, PT, P0 ;  /* 0x00000017ff007c0c */ /* 0x000fda000bf05300 */
[----:B------:R-:W2:Y:S02]  /*2fa0*/  @P0 LDC.64 R174, c[0x0][0x478] ;  /* 0x00011e00ffae0b82 */ /* 0x000ea40000000a00 */
[----:B--2---:R-:W-:-:S05]  /*2fb0*/  @P0 IMAD.WIDE.U32 R174, R19, 0x20, R174 ;  /* 0x0000002013ae0825 */ /* 0x004fca00078e00ae */
        /* <DEDUP_REMOVED lines=16> */
[C---:B------:R-:W-:Y:S01]  /*30c0*/  ISETP.GE.U32.AND.EX P1, PT, R169.reuse, 0x1000000, PT, P1 ;  /* 0x01000000a900780c */ /* 0x040fe20003f26110 */
[----:B------:R-:W-:Y:S01]  /*30d0*/  FMUL.FTZ R40, R46, UR5 ;  /* 0x000000052e287c20 */ /* 0x000fe20008410000 */
[----:B------:R-:W-:Y:S01]  /*30e0*/  LOP3.LUT P5, RZ, R169, 0xff, RZ, 0xc0, !PT ;  /* 0x000000ffa9ff7812 */ /* 0x000fe200078ac0ff */
[----:B------:R-:W-:Y:S01]  /*30f0*/  FMUL.FTZ R42, R47, UR5 ;  /* 0x000000052f2a7c20 */ /* 0x000fe20008410000 */
[--C-:B------:R-:W-:Y:S01]  /*3100*/  FFMA.FTZ R172, R172, UR13, R203.reuse ;  /* 0x0000000dacac7c23 */ /* 0x100fe200080100cb */
[----:B------:R-:W-:Y:S01]  /*3110*/  FMUL.FTZ R41, R40, UR4 ;  /* 0x0000000428297c20 */ /* 0x000fe20008410000 */
[----:B------:R-:W-:Y:S01]  /*3120*/  FMUL.FTZ R40, R44, UR5 ;  /* 0x000000052c287c20 */ /* 0x000fe20008410000 */
[----:B------:R-:W-:Y:S01]  /*3130*/  FMUL.FTZ R42, R42, UR4 ;  /* 0x000000042a2a7c20 */ /* 0x000fe20008410000 */
[----:B------:R-:W-:Y:S01]  /*3140*/  FADD.FTZ R172, R179, -R172 ;  /* 0x800000acb3ac7221 */ /* 0x000fe20000010000 */
[----:B------:R-:W-:Y:S01]  /*3150*/  LOP3.LUT P3, RZ, R168, 0xff, RZ, 0xc0, !PT ;  /* 0x000000ffa8ff7812 */ /* 0x000fe2000786c0ff */
[----:B-1----:R-:W-:Y:S01]  /*3160*/  FMUL.FTZ R130, R40, UR4 ;  /* 0x0000000428827c20 */ /* 0x002fe20008410000 */
[----:B------:R-:W-:Y:S01]  /*3170*/  FSEL R40, R41, RZ, P6 ;  /* 0x000000ff29287208 */ /* 0x000fe20003000000 */
[--C-:B------:R-:W-:Y:S01]  /*3180*/  FFMA.FTZ R41, R180, UR13, R203.reuse ;  /* 0x0000000db4297c23 */ /* 0x100fe200080100cb */
[----:B------:R-:W-:Y:S01]  /*3190*/  FSEL R131, R42, RZ, P1 ;  /* 0x000000ff2a837208 */ /* 0x000fe20000800000 */
[----:B------:R-:W-:Y:S01]  /*31a0*/  FFMA.FTZ R42, R171, UR13, R203 ;  /* 0x0000000dab2a7c23 */ /* 0x000fe200080100cb */
[----:B------:R-:W-:Y:S01]  /*31b0*/  FSEL R130, R130, RZ, P5 ;  /* 0x000000ff82827208 */ /* 0x000fe20002800000 */
[----:B------:R-:W-:Y:S01]  /*31c0*/  FADD.FTZ R182, R182, -R41 ;  /* 0x80000029b6b67221 */ /* 0x000fe20000010000 */
[----:B------:R-:W-:Y:S01]  /*31d0*/  FFMA.FTZ R41, R170, UR13, R203 ;  /* 0x0000000daa297c23 */ /* 0x000fe200080100cb */
[----:B------:R-:W-:Y:S01]  /*31e0*/  LOP3.LUT P5, RZ, R169, 0xff00, RZ, 0xc0, !PT ;  /* 0x0000ff00a9ff7812 */ /* 0x000fe200078ac0ff */
[----:B------:R-:W-:Y:S01]  /*31f0*/  FADD.FTZ R177, R177, -R42 ;  /* 0x8000002ab1b17221 */ /* 0x000fe20000010000 */
[----:B------:R-:W-:Y:S01]  /*3200*/  FFMA.FTZ R45, R182, UR12, R73 ;  /* 0x0000000cb62d7c23 */ /* 0x000fe20008010049 */
[----:B------:R-:W-:Y:S01]  /*3210*/  FADD.FTZ R176, R176, -R41 ;  /* 0x80000029b0b07221 */ /* 0x000fe20000010000 */
[----:B------:R-:W-:Y:S01]  /*3220*/  FFMA.FTZ R42, R167, UR13, R203 ;  /* 0x0000000da72a7c23 */ /* 0x000fe200080100cb */
[----:B------:R-:W-:Y:S01]  /*3230*/  F2FP.F16.F32.PACK_AB R131, R131, R40 ;  /* 0x000000288383723e */ /* 0x000fe200000000ff */
[----:B------:R-:W-:Y:S01]  /*3240*/  FMUL.FTZ R41, R45, UR5 ;  /* 0x000000052d297c20 */ /* 0x000fe20008410000 */
[----:B------:R-:W-:Y:S01]  /*3250*/  FFMA.FTZ R43, R172, UR12, R79 ;  /* 0x0000000cac2b7c23 */ /* 0x000fe2000801004f */
[----:B------:R-:W-:Y:S01]  /*3260*/  FADD.FTZ R173, R173, -R42 ;  /* 0x8000002aadad7221 */ /* 0x000fe20000010000 */
[----:B------:R-:W-:Y:S01]  /*3270*/  FFMA.FTZ R42, R177, UR12, R78 ;  /* 0x0000000cb12a7c23 */ /* 0x000fe2000801004e */
[----:B------:R-:W-:Y:S01]  /*3280*/  FMUL.FTZ R41, R41, UR4 ;  /* 0x0000000429297c20 */ /* 0x000fe20008410000 */
[C---:B------:R-:W-:Y:S01]  /*3290*/  LOP3.LUT P4, RZ, R168.reuse, 0xff00, RZ, 0xc0, !PT ;  /* 0x0000ff00a8ff7812 */ /* 0x040fe2000788c0ff */
[----:B------:R-:W-:Y:S01]  /*32a0*/  FFMA.FTZ R40, R173, UR12, R76 ;  /* 0x0000000cad287c23 */ /* 0x000fe2000801004c */
[----:B------:R-:W-:Y:S01]  /*32b0*/  LOP3.LUT P6, RZ, R168, 0xff0000, RZ, 0xc0, !PT ;  /* 0x00ff0000a8ff7812 */ /* 0x000fe200078cc0ff */
[----:B------:R-:W-:Y:S01]  /*32c0*/  FMUL.FTZ R167, R42, UR5 ;  /* 0x000000052aa77c20 */ /* 0x000fe20008410000 */
[----:B------:R-:W-:Y:S01]  /*32d0*/  FSEL R41, R41, RZ, P5 ;  /* 0x000000ff29297208 */ /* 0x000fe20002800000 */
[----:B------:R-:W-:Y:S01]  /*32e0*/  FMUL.FTZ R128, R40, UR5 ;  /* 0x0000000528807c20 */ /* 0x000fe20008410000 */
[----:B------:R-:W-:Y:S01]  /*32f0*/  LOP3.LUT P1, RZ, R168, 0xff000000, RZ, 0xc0, !PT ;  /* 0xff000000a8ff7812 */ /* 0x000fe2000782c0ff */
[----:B------:R-:W-:Y:S01]  /*3300*/  FMUL.FTZ R168, R43, UR5 ;  /* 0x000000052ba87c20 */ /* 0x000fe20008410000 */
[----:B------:R-:W-:Y:S01]  /*3310*/  F2FP.F16.F32.PACK_AB R130, R41, R130 ;  /* 0x000000822982723e */ /* 0x000fe200000000ff */
[----:B------:R-:W-:Y:S01]  /*3320*/  FFMA.FTZ R41, R176, UR12, R77 ;  /* 0x0000000cb0297c23 */ /* 0x000fe2000801004d */
[----:B------:R-:W-:Y:S01]  /*3330*/  FMUL.FTZ R167, R167, UR4 ;  /* 0x00000004a7a77c20 */ /* 0x000fe20008410000 */
[----:B------:R-:W-:Y:S01]  /*3340*/  FMUL.FTZ R169, R168, UR4 ;  /* 0x00000004a8a97c20 */ /* 0x000fe20008410000 */
[----:B------:R-:W-:Y:S01]  /*3350*/  FMUL.FTZ R128, R128, UR4 ;  /* 0x0000000480807c20 */ /* 0x000fe20008410000 */
[----:B------:R-:W-:-:S02]  /*3360*/  FMUL.FTZ R129, R41, UR5 ;  /* 0x0000000529817c20 */ /* 0x000fc40008410000 */
[----:B------:R-:W-:Y:S02]  /*3370*/  FSEL R168, R167, RZ, P6 ;  /* 0x000000ffa7a87208 */ /* 0x000fe40003000000 */
[----:B------:R-:W-:Y:S01]  /*3380*/  FMUL.FTZ R129, R129, UR4 ;  /* 0x0000000481817c20 */ /* 0x000fe20008410000 */
[----:B------:R-:W-:Y:S02]  /*3390*/  FSEL R169, R169, RZ, P1 ;  /* 0x000000ffa9a97208 */ /* 0x000fe40000800000 */
[----:B------:R-:W-:Y:S02]  /*33a0*/  FSEL R128, R128, RZ, P3 ;  /* 0x000000ff80807208 */ /* 0x000fe40001800000 */
[----:B------:R-:W-:Y:S02]  /*33b0*/  FSEL R167, R129, RZ, P4 ;  /* 0x000000ff81a77208 */ /* 0x000fe40002000000 */
[----:B------:R-:W-:Y:S02]  /*33c0*/  F2FP.F16.F32.PACK_AB R129, R169, R168 ;  /* 0x000000a8a981723e */ /* 0x000fe400000000ff */
[----:B------:R-:W-:Y:S01]  /*33d0*/  F2FP.F16.F32.PACK_AB R128, R167, R128 ;  /* 0x00000080a780723e */ /* 0x000fe200000000ff */
[----:B------:R-:W-:Y:S06]  /*33e0*/  BRA `(.L_x_14593) ;  /* 0x0000000000f47947 */ /* 0x000fec0003800000 */
.L_x_14592:
[--C-:B------:R-:W-:Y:S01]  /*33f0*/  FFMA.FTZ R178, R178, UR13, R203.reuse ;  /* 0x0000000db2b27c23 */ /* 0x100fe200080100cb */
[----:B------:R-:W-:Y:S01]  /*3400*/  LOP3.LUT P1, RZ, R169, 0xff, RZ, 0xc0, !PT ;  /* 0x000000ffa9ff7812 */ /* 0x000fe2000782c0ff */
[--C-:B-1----:R-:W-:Y:S01]  /*3410*/  FFMA.FTZ R128, R183, UR13, R203.reuse ;  /* 0x0000000db7807c23 */ /* 0x102fe200080100cb */
        /* <DEDUP_REMOVED lines=58> */
.L_x_14593:
[----:B------:R-:W1:Y:S01]  /*37c0*/  @P0 LDC.64 R168, c[0x0][0x478] ;  /* 0x00011e00ffa80b82 */ /* 0x000e620000000a00 */
[----:B------:R-:W-:-:S05]  /*37d0*/  IADD3 R167, PT, PT, R19, 0x80, RZ ;  /* 0x0000008013a77810 */ /* 0x000fca0007ffe0ff */
[----:B-1----:R-:W-:-:S05]  /*37e0*/  @P0 IMAD.WIDE.U32 R168, R167, 0x20, R168 ;  /* 0x00000020a7a80825 */ /* 0x002fca00078e00a8 */
        /* <DEDUP_REMOVED lines=35> */
[----:B-1----:R-:W-:Y:S01]  /*3a20*/  FADD.FTZ R128, R147, -R42 ;  /* 0x8000002a93807221 */ /* 0x002fe20000010000 */
[----:B------:R-:W-:Y:S01]  /*3a30*/  FADD.FTZ R129, R144, -R41 ;  /* 0x8000002990817221 */ /* 0x000fe20000010000 */
        /* <DEDUP_REMOVED lines=30> */
.L_x_14594:
[--C-:B-1----:R-:W-:Y:S01]  /*3c20*/  FFMA.FTZ R128, R141, UR13, R203.reuse ;  /* 0x0000000d8d807c23 */ /* 0x102fe200080100cb */
        /* <DEDUP_REMOVED lines=60> */
.L_x_14595:
[----:B------:R-:W1:Y:S01]  /*3ff0*/  @P0 LDC.64 R140, c[0x0][0x478] ;  /* 0x00011e00ff8c0b82 */ /* 0x000e620000000a00 */
[----:B------:R-:W-:-:S05]  /*4000*/  IADD3 R143, PT, PT, R19, 0x100, RZ ;  /* 0x00000100138f7810 */ /* 0x000fca0007ffe0ff */
[----:B-1----:R-:W-:-:S04]  /*4010*/  @P0 IMAD.WIDE.U32 R140, R143, 0x20, R140 ;  /* 0x000000208f8c0825 */ /* 0x002fc800078e008c */
[----:B------:R-:W-:Y:S01]  /*4020*/  IMAD.WIDE.U32 R142, R143, 0x10, R188 ;  /* 0x000000108f8e7825 */ /* 0x000fe200078e00bc */
[----:B------:R1:W-:Y:S04]  /*4030*/  @P0 STG.E.128 desc[UR14][R140.64], R40 ;  /* 0x000000288c000986 */ /* 0x0003e8000c101d0e */
        /* <DEDUP_REMOVED lines=60> */
[----:B------:R-:W-:Y:S02]  /*4400*/  F2FP.F16.F32.PACK_AB R25, R24, R23 ;  /* 0x000000171819723e */ /* 0x000fe400000000ff */
[----:B------:R-:W-:Y:S02]  /*4410*/  F2FP.F16.F32.PACK_AB R27, R39, R34 ;  /* 0x00000022271b723e */ /* 0x000fe400000000ff */
[----:B------:R-:W-:Y:S02]  /*4420*/  F2FP.F16.F32.PACK_AB R26, R26, R33 ;  /* 0x000000211a1a723e */ /* 0x000fe400000000ff */
[----:B------:R-:W-:Y:S01]  /*4430*/  F2FP.F16.F32.PACK_AB R24, R22, R21 ;  /* 0x000000151618723e */ /* 0x000fe200000000ff */
[----:B------:R-:W-:Y:S06]  /*4440*/  BRA `(.L_x_14597) ;  /* 0x0000000000f47947 */ /* 0x000fec0003800000 */
.L_x_14596:
[--C-:B-1----:R-:W-:Y:S01]  /*4450*/  FFMA.FTZ R129, R22, UR13, R203.reuse ;  /* 0x0000000d16817c23 */ /* 0x102fe200080100cb */
        /* <DEDUP_REMOVED lines=17> */
[----:B------:R-:W-:Y:S01]  /*4570*/  FFMA.FTZ R27, R27, UR12, R62 ;  /* 0x0000000c1b1b7c23 */ /* 0x000fe2000801003e */
        /* <DEDUP_REMOVED lines=8> */
[----:B------:R-:W-:Y:S01]  /*4600*/  FFMA.FTZ R28, R28, UR12, R63 ;  /* 0x0000000c1c1c7c23 */ /* 0x000fe2000801003f */
[----:B------:R-:W-:Y:S01]  /*4610*/  FADD.FTZ R25, R25, -R22 ;  /* 0x8000001619197221 */ /* 0x000fe20000010000 */
[----:B------:R-:W-:Y:S01]  /*4620*/  FFMA.FTZ R32, R32, UR12, R57 ;  /* 0x0000000c20207c23 */ /* 0x000fe20008010039 */
[----:B------:R-:W-:Y:S01]  /*4630*/  FFMA.FTZ R33, R33, UR12, R58 ;  /* 0x0000000c21217c23 */ /* 0x000fe2000801003a */
[----:B------:R-:W-:Y:S01]  /*4640*/  FFMA.FTZ R34, R34, UR12, R59 ;  /* 0x0000000c22227c23 */ /* 0x000fe2000801003b */
[----:B------:R-:W-:Y:S01]  /*4650*/  FFMA.FTZ R25, R25, UR12, R60 ;  /* 0x0000000c19197c23 */ /* 0x000fe2000801003c */
[----:B------:R-:W-:Y:S01]  /*4660*/  FMUL.FTZ R27, R27, UR4 ;  /* 0x000000041b1b7c20 */ /* 0x000fe20008410000 */
[----:B------:R-:W-:Y:S01]  /*4670*/  LOP3.LUT P6, RZ, R156, 0xff0000, RZ, 0xc0, !PT ;  /* 0x00ff00009cff7812 */ /* 0x000fe200078cc0ff */
        /* <DEDUP_REMOVED lines=26> */
.L_x_14597:
[----:B------:R-:W1:Y:S01]  /*4820*/  @P0 LDC.64 R22, c[0x0][0x478] ;  /* 0x00011e00ff160b82 */ /* 0x000e620000000a00 */
[----:B------:R-:W-:-:S05]  /*4830*/  IADD3 R19, PT, PT, R19, 0x180, RZ ;  /* 0x0000018013137810 */ /* 0x000fca0007ffe0ff */
[----:B------:R-:W-:-:S04]  /*4840*/  IMAD.WIDE.U32 R28, R19, 0x10, R188 ;  /* 0x00000010131c7825 */ /* 0x000fc800078e00bc */
[----:B-1----:R-:W-:-:S05]  /*4850*/  @P0 IMAD.WIDE.U32 R22, R19, 0x20, R22 ;  /* 0x0000002013160825 */ /* 0x002fca00078e0016 */
        /* <DEDUP_REMOVED lines=12> */
[----:B-1----:R-:W-:Y:S01]  /*4920*/  FFMA.FTZ R46, R163, UR12, R50 ;  /* 0x0000000ca32e7c23 */ /* 0x002fe20008010032 */
        /* <DEDUP_REMOVED lines=53> */
.L_x_14598:
[--C-:B------:R-:W-:Y:S01]  /*4c80*/  FFMA.FTZ R137, R137, UR13, R203.reuse ;  /* 0x0000000d89897c23 */ /* 0x100fe200080100cb */
[--C-:B-1----:R-:W-:Y:S01]  /*4c90*/  FFMA.FTZ R24, R139, UR13, R203.reuse ;  /* 0x0000000d8b187c23 */ /* 0x102fe200080100cb */
        /* <DEDUP_REMOVED lines=59> */
.L_x_14599:
[----:B------:R-:W1:Y:S02]  /*5050*/  @P0 LDC.64 R22, c[0x0][0x478] ;  /* 0x00011e00ff160b82 */ /* 0x000e640000000a00 */
[----:B-1----:R-:W-:-:S04]  /*5060*/  @P0 IMAD.WIDE.U32 R22, R20, 0x20, R22 ;  /* 0x0000002014160825 */ /* 0x002fc800078e0016 */
[----:B------:R-:W-:Y:S01]  /*5070*/  IMAD.WIDE.U32 R20, R20, 0x10, R188 ;  /* 0x0000001014147825 */ /* 0x000fe200078e00bc */
[----:B------:R2:W-:Y:S04]  /*5080*/  @P0 STG.E.128 desc[UR14][R22.64], R40 ;  /* 0x0000002816000986 */ /* 0x0005e8000c101d0e */
[----:B------:R2:W-:Y:S04]  /*5090*/  @P0 STG.E.128 desc[UR14][R22.64+0x10], R44 ;  /* 0x0000102c16000986 */ /* 0x0005e8000c101d0e */
[----:B------:R2:W-:Y:S01]  /*50a0*/  STG.E.128 desc[UR14][R20.64], R24 ;  /* 0x0000001814007986 */ /* 0x0005e2000c101d0e */
[----:B------:R-:W-:Y:S05]  /*50b0*/  BRA `(.L_x_14600) ;  /* 0x0000002800487947 */ /* 0x000fea0003800000 */
.L_x_14589:
        /* <DEDUP_REMOVED lines=66> */
.L_x_14601:
        /* <DEDUP_REMOVED lines=62> */
.L_x_14602:
[----:B------:R-:W1:Y:S08]  /*58c0*/  @P0 LDC.64 R174, c[0x0][0x478] ;  /* 0x00011e00ffae0b82 */ /* 0x000e700000000a00 */
[----:B------:R-:W2:Y:S01]  /*58d0*/  LDC.64 R188, c[0x0][0x468] ;  /* 0x00011a00ffbc7b82 */ /* 0x000ea20000000a00 */
[----:B-1----:R-:W-:-:S05]  /*58e0*/  @P0 IMAD.WIDE.U32 R174, R19, 0x20, R174 ;  /* 0x0000002013ae0825 */ /* 0x002fca00078e00ae */
        /* <DEDUP_REMOVED lines=19> */
[--C-:B------:R-:W-:Y:S01]  /*5a20*/  FFMA.FTZ R42, R171, UR13, R203.reuse ;  /* 0x0000000dab2a7c23 */ /* 0x100fe200080100cb */
[----:B------:R-:W-:Y:S01]  /*5a30*/  LOP3.LUT P6, RZ, R169, 0xff0000, RZ, 0xc0, !PT ;  /* 0x00ff0000a9ff7812 */ /* 0x000fe200078cc0ff */
[----:B-1----:R-:W-:Y:S01]  /*5a40*/  FMUL.FTZ R131, R40, UR4 ;  /* 0x0000000428837c20 */ /* 0x002fe20008410000 */
[----:B------:R-:W-:Y:S01]  /*5a50*/  FMUL.FTZ R40, R44, UR5 ;  /* 0x000000052c287c20 */ /* 0x000fe20008410000 */
[----:B------:R-:W-:Y:S01]  /*5a60*/  FMUL.FTZ R41, R41, UR4 ;  /* 0x0000000429297c20 */ /* 0x000fe20008410000 */
[----:B------:R-:W-:Y:S01]  /*5a70*/  FADD.FTZ R177, R177, -R42 ;  /* 0x8000002ab1b17221 */ /* 0x000fe20000010000 */
[--C-:B------:R-:W-:Y:S01]  /*5a80*/  FFMA.FTZ R172, R172, UR13, R203.reuse ;  /* 0x0000000dacac7c23 */ /* 0x100fe200080100cb */
[----:B------:R-:W-:Y:S01]  /*5a90*/  FMUL.FTZ R130, R40, UR4 ;  /* 0x0000000428827c20 */ /* 0x000fe20008410000 */
[--C-:B------:R-:W-:Y:S01]  /*5aa0*/  FFMA.FTZ R42, R167, UR13, R203.reuse ;  /* 0x0000000da72a7c23 */ /* 0x100fe200080100cb */
[----:B------:R-:W-:Y:S01]  /*5ab0*/  FSEL R40, R41, RZ, P1 ;  /* 0x000000ff29287208 */ /* 0x000fe20000800000 */
[----:B------:R-:W-:Y:S01]  /*5ac0*/  FFMA.FTZ R41, R180, UR13, R203 ;  /* 0x0000000db4297c23 */ /* 0x000fe200080100cb */
[----:B------:R-:W-:Y:S01]  /*5ad0*/  FSEL R131, R131, RZ, P6 ;  /* 0x000000ff83837208 */ /* 0x000fe20003000000 */
[----:B------:R-:W-:Y:S01]  /*5ae0*/  FADD.FTZ R172, R179, -R172 ;  /* 0x800000acb3ac7221 */ /* 0x000fe20000010000 */
[----:B------:R-:W-:Y:S01]  /*5af0*/  FSEL R130, R130, RZ, P5 ;  /* 0x000000ff82827208 */ /* 0x000fe20002800000 */
[----:B------:R-:W-:Y:S01]  /*5b00*/  FADD.FTZ R45, R182, -R41 ;  /* 0x80000029b62d7221 */ /* 0x000fe20000010000 */
[----:B------:R-:W-:Y:S01]  /*5b10*/  FFMA.FTZ R41, R170, UR13, R203 ;  /* 0x0000000daa297c23 */ /* 0x000fe200080100cb */
[----:B------:R-:W-:Y:S01]  /*5b20*/  LOP3.LUT P5, RZ, R169, 0xff00, RZ, 0xc0, !PT ;  /* 0x0000ff00a9ff7812 */ /* 0x000fe200078ac0ff */
[----:B------:R-:W-:Y:S01]  /*5b30*/  FADD.FTZ R173, R173, -R42 ;  /* 0x8000002aadad7221 */ /* 0x000fe20000010000 */
[----:B------:R-:W-:Y:S01]  /*5b40*/  FMUL.FTZ R45, R45, UR12 ;  /* 0x0000000c2d2d7c20 */ /* 0x000fe20008410000 */
[----:B------:R-:W-:Y:S01]  /*5b50*/  FADD.FTZ R176, R176, -R41 ;  /* 0x80000029b0b07221 */ /* 0x000fe20000010000 */
[----:B------:R-:W-:Y:S01]  /*5b60*/  F2FP.F16.F32.PACK_AB R131, R40, R131 ;  /* 0x000000832883723e */ /* 0x000fe200000000ff */
        /* <DEDUP_REMOVED lines=8> */
[----:B------:R-:W-:Y:S01]  /*5bf0*/  LOP3.LUT P6, RZ, R168, 0xff0000, RZ, 0xc0, !PT ;  /* 0x00ff0000a8ff7812 */ /* 0x000fe200078cc0ff */
[----:B------:R-:W-:Y:S01]  /*5c00*/  FMUL.FTZ R128, R40, UR5 ;  /* 0x0000000528807c20 */ /* 0x000fe20008410000 */
[----:B------:R-:W-:Y:S01]  /*5c10*/  FSEL R41, R41, RZ, P5 ;  /* 0x000000ff29297208 */ /* 0x000fe20002800000 */
        /* <DEDUP_REMOVED lines=10> */
[----:B------:R-:W-:Y:S01]  /*5cc0*/  FMUL.FTZ R129, R129, UR4 ;  /* 0x0000000481817c20 */ /* 0x000fe20008410000 */
[----:B------:R-:W-:-:S04]  /*5cd0*/  FSEL R169, R169, RZ, P1 ;  /* 0x000000ffa9a97208 */ /* 0x000fc80000800000 */
[----:B------:R-:W-:Y:S02]  /*5ce0*/  FSEL R167, R129, RZ, P4 ;  /* 0x000000ff81a77208 */ /* 0x000fe40002000000 */
[----:B------:R-:W-:Y:S02]  /*5cf0*/  F2FP.F16.F32.PACK_AB R129, R169, R168 ;  /* 0x000000a8a981723e */ /* 0x000fe400000000ff */
[----:B------:R-:W-:Y:S01]  /*5d00*/  F2FP.F16.F32.PACK_AB R128, R167, R128 ;  /* 0x00000080a780723e */ /* 0x000fe200000000ff */
[----:B------:R-:W-:Y:S06]  /*5d10*/  BRA `(.L_x_14604) ;  /* 0x0000000000f47947 */ /* 0x000fec0003800000 */
.L_x_14603:
[--C-:B------:R-:W-:Y:S01]  /*5d20*/  FFMA.FTZ R178, R178, UR13, R203.reuse ;  /* 0x0000000db2b27c23 */ /* 0x100fe200080100cb */
[--C-:B-1----:R-:W-:Y:S01]  /*5d30*/  FFMA.FTZ R128, R183, UR13, R203.reuse ;  /* 0x0000000db7807c23 */ /* 0x102fe200080100cb */
        /* <DEDUP_REMOVED lines=59> */
.L_x_14604:
        /* <DEDUP_REMOVED lines=25> */
[----:B------:R-:W-:Y:S01]  /*6280*/  FMUL.FTZ R41, R41, UR4 ;  /* 0x0000000429297c20 */ /* 0x000fe20008410000 */
[--C-:B------:R-:W-:Y:S01]  /*6290*/  FFMA.FTZ R150, R150, UR13, R203.reuse ;  /* 0x0000000d96967c23 */ /* 0x100fe200080100cb */
[--C-:B-1----:R-:W-:Y:S01]  /*62a0*/  FFMA.FTZ R128, R141, UR13, R203.reuse ;  /* 0x0000000d8d807c23 */ /* 0x102fe200080100cb */
        /* <DEDUP_REMOVED lines=42> */
.L_x_14605:
[--C-:B-1----:R-:W-:Y:S01]  /*6550*/  FFMA.FTZ R128, R141, UR13, R203.reuse ;  /* 0x0000000d8d807c23 */ /* 0x102fe200080100cb */
        /* <DEDUP_REMOVED lines=60> */
.L_x_14606:
        /* <DEDUP_REMOVED lines=10> */
[--C-:B------:R-:W-:Y:S01]  /*69c0*/  FFMA.FTZ R133, R133, UR13, R203.reuse ;  /* 0x0000000d85857c23 */ /* 0x100fe200080100cb */
[----:B------:R-:W-:Y:S01]  /*69d0*/  FFMA.FTZ R39, R22, UR13, R203 ;  /* 0x0000000d16277c23 */ /* 0x000fe200080100cb */
        /* <DEDUP_REMOVED lines=11> */
[----:B------:R-:W-:Y:S01]  /*6a90*/  FADD.FTZ R39, R26, -R39 ;  /* 0x800000271a277221 */ /* 0x000fe20000010000 */
        /* <DEDUP_REMOVED lines=13> */
[----:B------:R-:W-:Y:S01]  /*6b70*/  ISETP.GE.U32.AND P1, PT, R156, RZ, PT ;  /* 0x000000ff9c00720c */ /* 0x000fe20003f26070 */
[----:B------:R-:W-:Y:S01]  /*6b80*/  FMUL.FTZ R42, R26, UR12 ;  /* 0x0000000c1a2a7c20 */ /* 0x000fe20008410000 */
[----:B------:R-:W-:Y:S01]  /*6b90*/  FMUL.FTZ R43, R23, UR12 ;  /* 0x0000000c172b7c20 */ /* 0x000fe20008410000 */
[----:B------:R-:W-:Y:S01]  /*6ba0*/  FMUL.FTZ R41, R39, UR12 ;  /* 0x0000000c27297c20 */ /* 0x000fe20008410000 */
[----:B------:R-:W-:Y:S01]  /*6bb0*/  FMUL.FTZ R45, R31, UR12 ;  /* 0x0000000c1f2d7c20 */ /* 0x000fe20008410000 */
        /* <DEDUP_REMOVED lines=28> */
.L_x_14607:
[--C-:B-1----:R-:W-:Y:S01]  /*6d80*/  FFMA.FTZ R129, R22, UR13, R203.reuse ;  /* 0x0000000d16817c23 */ /* 0x102fe200080100cb */
[--C-:B------:R-:W-:Y:S01]  /*6d90*/  FFMA.FTZ R22, R23, UR13, R203.reuse ;  /* 0x0000000d17167c23 */ /* 0x100fe200080100cb */
[----:B------:R-:W-:Y:S01]  /*6da0*/  FFMA.FTZ R29, R29, UR13, R203 ;  /* 0x0000000d1d1d7c23 */ /* 0x000fe200080100cb */
[----:B------:R-:W-:Y:S01]  /*6db0*/  LOP3.LUT P6, RZ, R156, 0xff0000, RZ, 0xc0, !PT ;  /* 0x00ff00009cff7812 */ /* 0x000fe200078cc0ff */
[----:B------:R-:W-:Y:S01]  /*6dc0*/  FADD.FTZ R129, R26, -R129 ;  /* 0x800000811a817221 */ /* 0x000fe20000010000 */
[----:B------:R-:W-:Y:S01]  /*6dd0*/  FADD.FTZ R22, R27, -R22 ;  /* 0x800000161b167221 */ /* 0x000fe20000010000 */
[--C-:B------:R-:W-:Y:S01]  /*6de0*/  FFMA.FTZ R27, R24, UR13, R203.reuse ;  /* 0x0000000d181b7c23 */ /* 0x100fe200080100cb */
[----:B------:R-:W-:Y:S01]  /*6df0*/  FFMA.FTZ R24, R39, UR13, R203 ;  /* 0x0000000d27187c23 */ /* 0x000fe200080100cb */
[----:B------:R-:W-:Y:S01]  /*6e00*/  FADD.FTZ R29, R30, -R29 ;  /* 0x8000001d1e1d7221 */ /* 0x000fe20000010000 */
[----:B------:R-:W-:Y:S01]  /*6e10*/  FMUL.FTZ R22, R22, UR12 ;  /* 0x0000000c16167c20 */ /* 0x000fe20008410000 */
[----:B------:R-:W-:Y:S01]  /*6e20*/  FMUL.FTZ R129, R129, UR12 ;  /* 0x0000000c81817c20 */ /* 0x000fe20008410000 */
[--C-:B------:R-:W-:Y:S01]  /*6e30*/  FFMA.FTZ R31, R31, UR13, R203.reuse ;  /* 0x0000000d1f1f7c23 */ /* 0x100fe200080100cb */
[----:B------:R-:W-:Y:S01]  /*6e40*/  FFMA.FTZ R133, R133, UR13, R203 ;  /* 0x0000000d85857c23 */ /* 0x000fe200080100cb */
[----:B------:R-:W-:Y:S01]  /*6e50*/  FMUL.FTZ R22, R22, UR5 ;  /* 0x0000000516167c20 */ /* 0x000fe20008410000 */
[----:B------:R-:W-:Y:S01]  /*6e60*/  FADD.FTZ R24, R33, -R24 ;  /* 0x8000001821187221 */ /* 0x000fe20000010000 */
[----:B------:R-:W-:Y:S01]  /*6e70*/  FMUL.FTZ R29, R29, UR12 ;  /* 0x0000000c1d1d7c20 */ /* 0x000fe20008410000 */
[----:B------:R-:W-:Y:S01]  /*6e80*/  FMUL.FTZ R129, R129, UR5 ;  /* 0x0000000581817c20 */ /* 0x000fe20008410000 */
[----:B------:R-:W-:Y:S01]  /*6e90*/  FMUL.FTZ R22, R22, UR4 ;  /* 0x0000000416167c20 */ /* 0x000fe20008410000 */
[----:B------:R-:W-:Y:S01]  /*6ea0*/  FADD.FTZ R27, R28, -R27 ;  /* 0x8000001b1c1b7221 */ /* 0x000fe20000010000 */
[----:B------:R-:W-:Y:S01]  /*6eb0*/  FADD.FTZ R31, R32, -R31 ;  /* 0x8000001f201f7221 */ /* 0x000fe20000010000 */
[----:B------:R-:W-:Y:S01]  /*6ec0*/  FADD.FTZ R133, R34, -R133 ;  /* 0x8000008522857221 */ /* 0x000fe20000010000 */
[----:B------:R-:W-:Y:S01]  /*6ed0*/  FMUL.FTZ R24, R24, UR12 ;  /* 0x0000000c18187c20 */ /* 0x000fe20008410000 */
        /* <DEDUP_REMOVED lines=29> */
[----:B------:R-:W-:Y:S02]  /*70b0*/  ISETP.GE.U32.AND.EX P1, PT, R157, 0x1000000, PT, P1 ;  /* 0x010000009d00780c */ /* 0x000fe40003f26110 */
        /* <DEDUP_REMOVED lines=9> */
.L_x_14608:
        /* <DEDUP_REMOVED lines=16> */
[----:B-1----:R-:W-:Y:S01]  /*7250*/  FMUL.FTZ R46, R163, UR12 ;  /* 0x0000000ca32e7c20 */ /* 0x002fe20008410000 */
        /* <DEDUP_REMOVED lines=53> */
.L_x_14609:
        /* <DEDUP_REMOVED lines=61> */
.L_x_14610:
[----:B------:R-:W1:Y:S02]  /*7980*/  @P0 LDC.64 R22, c[0x0][0x478] ;  /* 0x00011e00ff160b82 */ /* 0x000e640000000a00 */
[----:B-1----:R-:W-:-:S04]  /*7990*/  @P0 IMAD.WIDE.U32 R22, R20, 0x20, R22 ;  /* 0x0000002014160825 */ /* 0x002fc800078e0016 */
[----:B------:R-:W-:Y:S01]  /*79a0*/  IMAD.WIDE.U32 R20, R20, 0x10, R188 ;  /* 0x0000001014147825 */ /* 0x000fe200078e00bc */
[----:B------:R1:W-:Y:S04]  /*79b0*/  @P0 STG.E.128 desc[UR14][R22.64], R40 ;  /* 0x0000002816000986 */ /* 0x0003e8000c101d0e */
[----:B------:R1:W-:Y:S04]  /*79c0*/  @P0 STG.E.128 desc[UR14][R22.64+0x10], R44 ;  /* 0x0000102c16000986 */ /* 0x0003e8000c101d0e */
[----:B------:R1:W-:Y:S02]  /*79d0*/  STG.E.128 desc[UR14][R20.64], R24 ;  /* 0x0000001814007986 */ /* 0x0003e4000c101d0e */
.L_x_14600:
[----:B------:R-:W-:Y:S01]  /*79e0*/  UIADD3 UR6, UPT, UPT, UR6, UR24, URZ ;  /* 0x0000001806067290 */ /* 0x000fe2000fffe0ff */
[----:B------:R-:W-:-:S03]  /*79f0*/  PLOP3.LUT P2, PT, P2, PT, PT, 0x8, 0x80 ;  /* 0x000000000080781c */ /* 0x000fc6000174e170 */
[----:B------:R-:W-:-:S09]  /*7a00*/  UISETP.GE.AND UP1, UPT, UR6, UR25, UPT ;  /* 0x000000190600728c */ /* 0x000fd2000bf26270 */
[----:B------:R-:W-:Y:S05]  /*7a10*/  BRA.U !UP1, `(.L_x_14611) ;  /* 0xffffff8d09687547 */ /* 0x000fea000b83ffff */
[----:B------:R3:W5:Y:S01]  /*7a20*/  LDL.LU R48, [R1] ;  /* 0x0000000001307983 */ /* 0x0007620000300800 */
[----:B-12---:R-:W-:Y:S02]  /*7a30*/  MOV R20, R18 ;  /* 0x0000001200147202 */ /* 0x006fe40000000f00 */
        /* <DEDUP_REMOVED lines=78> */
.L_x_14588:
        /* <DEDUP_REMOVED lines=30> */
.L_x_14612:
        /* <DEDUP_REMOVED lines=16> */
.L_x_19423:


//--------------------- .text._ZN10layer_norm22ln_bwd_finalize_kernelINS_22Kernel_traits_finalizeILj5120Ef6__halffS2_fjLb0ELj1024ELj4ENS_18Kernel_traits_baseILj5120EfS2_fS2_fjLj1024EEEEELb0ELb0EEEvNS_9BwdParamsE --------------------------
	.section	.text._ZN10layer_norm22ln_bwd_finalize_kernelINS_22Kernel_traits_finalizeILj5120Ef6__halffS2_fjLb0ELj1024ELj4ENS_18Kernel_traits_baseILj5120EfS2_fS2_fjLj1024EEEEELb0ELb0EEEvNS_9BwdParamsE,"ax",@progbits
	.align	128
        .global         _ZN10layer_norm22ln_bwd_finalize_kernelINS_22Kernel_traits_finalizeILj5120Ef6__halffS2_fjLb0ELj1024ELj4ENS_18Kernel_traits_baseILj5120EfS2_fS2_fjLj1024EEEEELb0ELb0EEEvNS_9BwdParamsE
        .type           _ZN10layer_norm22ln_bwd_finalize_kernelINS_22Kernel_traits_finalizeILj5120Ef6__halffS2_fjLb0ELj1024ELj4ENS_18Kernel_traits_baseILj5120EfS2_fS2_fjLj1024EEEEELb0ELb0EEEvNS_9BwdParamsE,@function
        .size           _ZN10layer_norm22ln_bwd_finalize_kernelINS_22Kernel_traits_finalizeILj5120Ef6__halffS2_fjLb0ELj1024ELj4ENS_18Kernel_traits_baseILj5120EfS2_fS2_fjLj1024EEEEELb0ELb0EEEvNS_9BwdParamsE,(.L_x_19424 - _ZN10layer_norm22ln_bwd_finalize_kernelINS_22Kernel_traits_finalizeILj5120Ef6__halffS2_fjLb0ELj1024ELj4ENS_18Kernel_traits_baseILj5120EfS2_fS2_fjLj1024EEEEELb0ELb0EEEvNS_9BwdParamsE)
        .other          _ZN10layer_norm22ln_bwd_finalize_kernelINS_22Kernel_traits_finalizeILj5120Ef6__halffS2_fjLb0ELj1024ELj4ENS_18Kernel_traits_baseILj5120EfS2_fS2_fjLj1024EEEEELb0ELb0EEEvNS_9BwdParamsE,@"STO_CUDA_ENTRY STV_DEFAULT"
_ZN10layer_norm22ln_bwd_finalize_kernelINS_22Kernel_traits_finalizeILj5120Ef6__halffS2_fjLb0ELj1024ELj4ENS_18Kernel_traits_baseILj5120EfS2_fS2_fjLj1024EEEEELb0ELb0EEEvNS_9BwdParamsE:
.text._ZN10layer_norm22ln_bwd_finalize_kernelINS_22Kernel_traits_finalizeILj5120Ef6__halffS2_fjLb0ELj1024ELj4ENS_18Kernel_traits_baseILj5120EfS2_fS2_fjLj1024EEEEELb0ELb0EEEvNS_9BwdParamsE:
        /* <DEDUP_REMOVED lines=78> */
.L_x_14617:
        /* <DEDUP_REMOVED lines=118> */
.L_x_14616:
[----:B------:R-:W-:Y:S05]  /*0c40*/  BSYNC.RECONVERGENT B1 ;  /* 0x0000000000017941 */ /* 0x000fea0003800200 */
.L_x_14615:
        /* <DEDUP_REMOVED lines=68> */
.L_x_14619:
[----:B------:R-:W-:Y:S05]  /*1090*/  BSYNC.RECONVERGENT B1 ;  /* 0x0000000000017941 */ /* 0x000fea0003800200 */
.L_x_14618:
        /* <DEDUP_REMOVED lines=37> */
.L_x_14621:
[----:B------:R-:W-:Y:S05]  /*12f0*/  BSYNC.RECONVERGENT B1 ;  /* 0x0000000000017941 */ /* 0x000fea0003800200 */
.L_x_14620:
[----:B------:R-:W-:Y:S05]  /*1300*/  @!P1 BRA `(.L_x_14614) ;  /* 0x00000000003c9947 */ /* 0x000fea0003800000 */
[----:B------:R-:W0:Y:S01]  /*1310*/  LDC.64 R8, c[0x0][0x440] ;  /* 0x00011000ff087b82 */ /* 0x000e220000000a00 */
[----:B------:R-:W-:Y:S01]  /*1320*/  IMAD R0, R3, R54, R0 ;  /* 0x0000003603007224 */ /* 0x000fe200078e0200 */
[----:B------:R-:W-:-:S04]  /*1330*/  IADD3 R12, PT, PT, -R55, RZ, RZ ;  /* 0x000000ff370c7210 */ /* 0x000fc80007ffe1ff */
[----:B------:R-:W-:Y:S02]  /*1340*/  IADD3 R3, PT, PT, R57, R0, RZ ;  /* 0x0000000039037210 */ /* 0x000fe40007ffe0ff */
[----:B------:R-:W1:Y:S05]  /*1350*/  LDC.64 R10, c[0x0][0x448] ;  /* 0x00011200ff0a7b82 */ /* 0x000e6a0000000a00 */
.L_x_14622:
        /* <DEDUP_REMOVED lines=10> */
.L_x_14614:
[----:B------:R-:W-:Y:S05]  /*1400*/  BSYNC.RECONVERGENT B0 ;  /* 0x0000000000007941 */ /* 0x000fea0003800200 */
.L_x_14613:
        /* <DEDUP_REMOVED lines=60> */
.L_x_14623:
        /* <DEDUP_REMOVED lines=11> */
.L_x_19424:


//--------------------- .text._ZN10layer_norm13ln_bwd_kernelINS_13Kernel_traitsIf6__halffS2_fjLj5120ELj1ELj1ELj4ELj16ENS_18Kernel_traits_baseILj5120EfS2_fS2_fjLj128EEEEELb1ELb0ELb1ELb0EEEvNS_9BwdParamsE --------------------------
	.section	.text._ZN10layer_norm13ln_bwd_kernelINS_13Kernel_traitsIf6__halffS2_fjLj5120ELj1ELj1ELj4ELj16ENS_18Kernel_traits_baseILj5120EfS2_fS2_fjLj128EEEEELb1ELb0ELb1ELb0EEEvNS_9BwdParamsE,"ax",@progbits
	.align	128
        .global         _ZN10layer_norm13ln_bwd_kernelINS_13Kernel_traitsIf6__halffS2_fjLj5120ELj1ELj1ELj4ELj16ENS_18Kernel_traits_baseILj5120EfS2_fS2_fjLj128EEEEELb1ELb0ELb1ELb0EEEvNS_9BwdParamsE
        .type           _ZN10layer_norm13ln_bwd_kernelINS_13Kernel_traitsIf6__halffS2_fjLj5120ELj1ELj1ELj4ELj16ENS_18Kernel_traits_baseILj5120EfS2_fS2_fjLj128EEEEELb1ELb0ELb1ELb0EEEvNS_9BwdParamsE,@function
        .size           _ZN10layer_norm13ln_bwd_kernelINS_13Kernel_traitsIf6__halffS2_fjLj5120ELj1ELj1ELj4ELj16ENS_18Kernel_traits_baseILj5120EfS2_fS2_fjLj128EEEEELb1ELb0ELb1ELb0EEEvNS_9BwdParamsE,(.L_x_19425 - _ZN10layer_norm13ln_bwd_kernelINS_13Kernel_traitsIf6__halffS2_fjLj5120ELj1ELj1ELj4ELj16ENS_18Kernel_traits_baseILj5120EfS2_fS2_fjLj128EEEEELb1ELb0ELb1ELb0EEEvNS_9BwdParamsE)
        .other          _ZN10layer_norm13ln_bwd_kernelINS_13Kernel_traitsIf6__halffS2_fjLj5120ELj1ELj1ELj4ELj16ENS_18Kernel_traits_baseILj5120EfS2_fS2_fjLj128EEEEELb1ELb0ELb1ELb0EEEvNS_9BwdParamsE,@"STO_CUDA_ENTRY STV_DEFAULT"
_ZN10layer_norm13ln_bwd_kernelINS_13Kernel_traitsIf6__halffS2_fjLj5120ELj1ELj1ELj4ELj16ENS_18Kernel_traits_baseILj5120EfS2_fS2_fjLj128EEEEELb1ELb0ELb1ELb0EEEvNS_9BwdParamsE:
.text._ZN10layer_norm13ln_bwd_kernelINS_13Kernel_traitsIf6__halffS2_fjLj5120ELj1ELj1ELj4ELj16ENS_18Kernel_traits_baseILj5120EfS2_fS2_fjLj128EEEEELb1ELb0ELb1ELb0EEEvNS_9BwdParamsE:
        /* <DEDUP_REMOVED lines=43> */
[C---:B------:R-:W-:Y:S01]  /*02b0*/  @P3 IMAD.WIDE.U32 R10, R3.reuse, 0x20, R10 ;  /* 0x00000020030a3825 */ /* 0x040fe200078e000a */
[----:B------:R-:W-:-:S05]  /*02c0*/  @P3 IADD3 R3, PT, PT, R3, 0x80, RZ ;  /* 0x0000008003033810 */ /* 0x000fca0007ffe0ff */
[----:B------:R-:W-:-:S04]  /*02d0*/  @P2 IMAD.WIDE.U32 R12, R3, 0x20, R12 ;  /* 0x00000020030c2825 */ /* 0x000fc800078e000c */
[----:B------:R-:W-:-:S04]  /*02e0*/  @P2 VIADD R3, R3, 0x80 ;  /* 0x0000008003032836 */ /* 0x000fc80000000000 */
        /* <DEDUP_REMOVED lines=119> */
.L_x_14809:
[----:B0-----:R-:W-:-:S06]  /*0a60*/  UIMAD.WIDE UR8, UR28, 0x4, UR14 ;  /* 0x000000041c0878a5 */ /* 0x001fcc000f8e020e */
[----:B-1234-:R-:W-:Y:S01]  /*0a70*/  MOV R160, UR8 ;  /* 0x0000000800a07c02 */ /* 0x01efe20008000f00 */
        /* <DEDUP_REMOVED lines=77> */
[----:B------:R-:W-:Y:S01]  /*0f50*/  VIADD R216, R216, 0x80 ;  /* 0x00000080d8d87836 */ /* 0x000fe20000000000 */
[----:B------:R-:W-:Y:S01]  /*0f60*/  IADD3 R4, PT, PT, R4, 0x80, RZ ;  /* 0x0000008004047810 */ /* 0x000fe20007ffe0ff */
[----:B------:R-:W-:Y:S02]  /*0f70*/  VIADD R3, R3, 0x80 ;  /* 0x0000008003037836 */ /* 0x000fe40000000000 */
[----:B--2---:R-:W-:Y:S01]  /*0f80*/  FADD.FTZ R0, R160, -UR33 ;  /* 0x80000021a0007e21 */ /* 0x004fe20008010000 */
[----:B------:R-:W-:-:S03]  /*0f90*/  FADD.FTZ R221, R163, -UR33 ;  /* 0x80000021a3dd7e21 */ /* 0x000fc60008010000 */
[----:B------:R-:W-:Y:S01]  /*0fa0*/  FMUL.FTZ R0, R0, UR31 ;  /* 0x0000001f00007c20 */ /* 0x000fe20008410000 */
[--C-:B---3--:R-:W-:Y:S02]  /*0fb0*/  HADD2.F32 R12, -RZ, R164.reuse.H0_H0 ;  /* 0x200000a4ff0c7230 */ /* 0x108fe40000004100 */
[----:B------:R-:W-:Y:S02]  /*0fc0*/  HADD2.F32 R215, -RZ, R164.H1_H1 ;  /* 0x300000a4ffd77230 */ /* 0x000fe40000004100 */
[----:B----4-:R-:W-:Y:S01]  /*0fd0*/  FADD.FTZ R168, R168, -UR33 ;  /* 0x80000021a8a87e21 */ /* 0x010fe20008010000 */
[--C-:B------:R-:W-:Y:S02]  /*0fe0*/  HADD2.F32 R214, -RZ, R165.reuse.H0_H0 ;  /* 0x200000a5ffd67230 */ /* 0x100fe40000004100 */
[----:B------:R-:W-:Y:S01]  /*0ff0*/  FADD.FTZ R96, R96, R12 ;  /* 0x0000000c60607221 */ /* 0x000fe20000010000 */
[----:B------:R-:W-:Y:S01]  /*1000*/  FFMA.FTZ R136, R0, R12, R136 ;  /* 0x0000000c00887223 */ /* 0x000fe20000010088 */
[----:B------:R-:W-:-:S02]  /*1010*/  HADD2.F32 R165, -RZ, R165.H1_H1 ;  /* 0x300000a5ffa57230 */ /* 0x000fc40000004100 */
[----:B------:R-:W-:Y:S01]  /*1020*/  FMUL.FTZ R12, R224, R12 ;  /* 0x0000000ce00c7220 */ /* 0x000fe20000410000 */
[--C-:B------:R-:W-:Y:S02]  /*1030*/  HADD2.F32 R163, -RZ, R166.reuse.H0_H0 ;  /* 0x200000a6ffa37230 */ /* 0x100fe40000004100 */
[----:B------:R-:W-:Y:S01]  /*1040*/  FMUL.FTZ R226, R221, UR31 ;  /* 0x0000001fdde27c20 */ /* 0x000fe20008410000 */
[----:B------:R-:W-:Y:S01]  /*1050*/  FMUL.FTZ R224, R168, UR31 ;  /* 0x0000001fa8e07c20 */ /* 0x000fe20008410000 */
[----:B------:R-:W-:Y:S01]  /*1060*/  FADD.FTZ R219, R161, -UR33 ;  /* 0x80000021a1db7e21 */ /* 0x000fe20008010000 */
[--C-:B------:R-:W-:Y:S02]  /*1070*/  HADD2.F32 R161, -RZ, R167.reuse.H0_H0 ;  /* 0x200000a7ffa17230 */ /* 0x100fe40000004100 */
[----:B------:R-:W-:Y:S01]  /*1080*/  FMUL.FTZ R229, R225, R215 ;  /* 0x000000d7e1e57220 */ /* 0x000fe20000410000 */
[----:B------:R-:W-:Y:S02]  /*1090*/  HADD2.F32 R160, -RZ, R167.H1_H1 ;  /* 0x300000a7ffa07230 */ /* 0x000fe40000004100 */
        /* <DEDUP_REMOVED lines=8> */
[----:B------:R-:W-:Y:S01]  /*1120*/  FADD.FTZ R220, R162, -UR33 ;  /* 0x80000021a2dc7e21 */ /* 0x000fe20008010000 */
[----:B------:R-:W-:Y:S01]  /*1130*/  FMUL.FTZ R230, R219, UR31 ;  /* 0x0000001fdbe67c20 */ /* 0x000fe20008410000 */
[----:B------:R-:W-:Y:S01]  /*1140*/  FADD.FTZ R163, RZ, R12 ;  /* 0x0000000cffa37221 */ /* 0x000fe20000010000 */
[----:B------:R-:W-:Y:S01]  /*1150*/  FFMA.FTZ R165, R0, R12, RZ ;  /* 0x0000000c00a57223 */ /* 0x000fe200000100ff */
[----:B------:R-:W-:-:S02]  /*1160*/  HADD2.F32 R162, -RZ, R166.H1_H1 ;  /* 0x300000a6ffa27230 */ /* 0x000fc40000004100 */
        /* <DEDUP_REMOVED lines=33> */
.L_x_14628:
[----:B---34-:R-:W-:Y:S05]  /*1380*/  BSYNC.RECONVERGENT B1 ;  /* 0x0000000000017941 */ /* 0x018fea0003800200 */
.L_x_14627:
        /* <DEDUP_REMOVED lines=30> */
[----:B------:R-:W-:Y:S01]  /*1570*/  FADD.FTZ R8, R8, -UR33 ;  /* 0x8000002108087e21 */ /* 0x000fe20008010000 */
[----:B------:R-:W-:Y:S01]  /*1580*/  FADD.FTZ R170, R10, -UR33 ;  /* 0x800000210aaa7e21 */ /* 0x000fe20008010000 */
[----:B------:R-:W-:Y:S01]  /*1590*/  FADD.FTZ R171, R11, -UR33 ;  /* 0x800000210bab7e21 */ /* 0x000fe20008010000 */
[----:B------:R-:W-:Y:S01]  /*15a0*/  FMUL.FTZ R10, R9, UR31 ;  /* 0x0000001f090a7c20 */ /* 0x000fe20008410000 */
[----:B------:R-:W-:Y:S01]  /*15b0*/  FMUL.FTZ R11, R8, UR31 ;  /* 0x0000001f080b7c20 */ /* 0x000fe20008410000 */
[----:B----4-:R-:W-:-:S02]  /*15c0*/  HADD2.F32 R168, -RZ, R160.H0_H0 ;  /* 0x200000a0ffa87230 */ /* 0x010fc40000004100 */
[----:B------:R-:W-:Y:S01]  /*15d0*/  FMUL.FTZ R9, R170, UR31 ;  /* 0x0000001faa097c20 */ /* 0x000fe20008410000 */
[--C-:B0-----:R-:W-:Y:S02]  /*15e0*/  HADD2.F32 R7, -RZ, R161.reuse.H0_H0 ;  /* 0x200000a1ff077230 */ /* 0x101fe40000004100 */
[----:B---3--:R-:W-:Y:S01]  /*15f0*/  FADD.FTZ R164, R164, -UR33 ;  /* 0x80000021a4a47e21 */ /* 0x008fe20008010000 */
[----:B------:R-:W-:Y:S02]  /*1600*/  HADD2.F32 R161, -RZ, R161.H1_H1 ;  /* 0x300000a1ffa17230 */ /* 0x000fe40000004100 */
[----:B------:R-:W-:Y:S01]  /*1610*/  FMUL.FTZ R8, R171, UR31 ;  /* 0x0000001fab087c20 */ /* 0x000fe20008410000 */
[----:B------:R-:W-:Y:S02]  /*1620*/  HADD2.F32 R169, -RZ, R160.H1_H1 ;  /* 0x300000a0ffa97230 */ /* 0x000fe40000004100 */
[----:B------:R-:W-:Y:S01]  /*1630*/  FMUL.FTZ R218, R212, R168 ;  /* 0x000000a8d4da7220 */ /* 0x000fe20000410000 */
[----:B------:R-:W-:Y:S01]  /*1640*/  FADD.FTZ R90, R90, R7 ;  /* 0x000000075a5a7221 */ /* 0x000fe20000010000 */
[-C--:B------:R-:W-:Y:S01]  /*1650*/  FFMA.FTZ R130, R9, R7.reuse, R130 ;  /* 0x0000000709827223 */ /* 0x080fe20000010082 */
[----:B------:R-:W-:Y:S01]  /*1660*/  FMUL.FTZ R213, R210, R7 ;  /* 0x00000007d2d57220 */ /* 0x000fe20000410000 */
[----:B------:R-:W-:Y:S01]  /*1670*/  FMUL.FTZ R7, R164, UR31 ;  /* 0x0000001fa4077c20 */ /* 0x000fe20008410000 */
[----:B------:R-:W-:Y:S01]  /*1680*/  FADD.FTZ R91, R91, R161 ;  /* 0x000000a15b5b7221 */ /* 0x000fe20000010000 */
[-C--:B------:R-:W-:Y:S01]  /*1690*/  FFMA.FTZ R131, R8, R161.reuse, R131 ;  /* 0x000000a108837223 */ /* 0x080fe20000010083 */
[----:B------:R-:W-:Y:S01]  /*16a0*/  FMUL.FTZ R212, R209, R161 ;  /* 0x000000a1d1d47220 */ /* 0x000fe20000410000 */
[----:B------:R-:W-:-:S02]  /*16b0*/  HADD2.F32 R6, -RZ, R162.H0_H0 ;  /* 0x200000a2ff067230 */ /* 0x000fc40000004100 */
[----:B------:R-:W-:Y:S01]  /*16c0*/  FMUL.FTZ R217, R211, R169 ;  /* 0x000000a9d3d97220 */ /* 0x000fe20000410000 */
[----:B------:R-:W-:Y:S01]  /*16d0*/  FADD.FTZ R161, R215, R218 ;  /* 0x000000dad7a17221 */ /* 0x000fe20000010000 */
[----:B------:R-:W-:Y:S01]  /*16e0*/  FFMA.FTZ R164, R11, R218, R214 ;  /* 0x000000da0ba47223 */ /* 0x000fe200000100d6 */
[----:B------:R-:W-:Y:S01]  /*16f0*/  FADD.FTZ R165, R165, -UR33 ;  /* 0x80000021a5a57e21 */ /* 0x000fe20008010000 */
[----:B------:R-:W-:Y:S02]  /*1700*/  HADD2.F32 R5, -RZ, R162.H1_H1 ;  /* 0x300000a2ff057230 */ /* 0x000fe40000004100 */
[----:B------:R-:W-:Y:S01]  /*1710*/  FADD.FTZ R161, R161, R217 ;  /* 0x000000d9a1a17221 */ /* 0x000fe20000010000 */
[----:B------:R-:W-:Y:S01]  /*1720*/  FFMA.FTZ R164, R10, R217, R164 ;  /* 0x000000d90aa47223 */ /* 0x000fe200000100a4 */
[----:B------:R-:W-:Y:S01]  /*1730*/  FADD.FTZ R84, R84, R6 ;  /* 0x0000000654547221 */ /* 0x000fe20000010000 */
[-C--:B------:R-:W-:Y:S01]  /*1740*/  FFMA.FTZ R124, R7, R6.reuse, R124 ;  /* 0x00000006077c7223 */ /* 0x080fe2000001007c */
[----:B------:R-:W-:Y:S01]  /*1750*/  FMUL.FTZ R211, R233, R6 ;  /* 0x00000006e9d37220 */ /* 0x000fe20000410000 */
[----:B------:R-:W-:Y:S01]  /*1760*/  FMUL.FTZ R6, R165, UR31 ;  /* 0x0000001fa5067c20 */ /* 0x000fe20008410000 */
[----:B------:R-:W-:Y:S01]  /*1770*/  FADD.FTZ R166, R166, -UR33 ;  /* 0x80000021a6a67e21 */ /* 0x000fe20008010000 */
        /* <DEDUP_REMOVED lines=30> */
.L_x_14630:
[----:B------:R-:W-:Y:S05]  /*1960*/  BSYNC.RECONVERGENT B1 ;  /* 0x0000000000017941 */ /* 0x000fea0003800200 */
.L_x_14629:
        /* <DEDUP_REMOVED lines=30> */
[----:B0-----:R-:W-:Y:S01]  /*1b50*/  FADD.FTZ R14, R17, -UR33 ;  /* 0x80000021110e7e21 */ /* 0x001fe20008010000 */
[----:B------:R-:W-:Y:S02]  /*1b60*/  FADD.FTZ R15, R18, -UR33 ;  /* 0x80000021120f7e21 */ /* 0x000fe40008010000 */
[----:B------:R-:W-:Y:S01]  /*1b70*/  FMUL.FTZ R13, R13, UR31 ;  /* 0x0000001f0d0d7c20 */ /* 0x000fe20008410000 */
[----:B----4-:R-:W-:-:S02]  /*1b80*/  HADD2.F32 R17, -RZ, R20.H0_H0 ;  /* 0x20000014ff117230 */ /* 0x010fc40000004100 */
[----:B------:R-:W-:Y:S02]  /*1b90*/  HADD2.F32 R18, -RZ, R20.H1_H1 ;  /* 0x30000014ff127230 */ /* 0x000fe40000004100 */
[----:B---3--:R-:W-:Y:S01]  /*1ba0*/  FADD.FTZ R20, R160, -UR33 ;  /* 0x80000021a0147e21 */ /* 0x008fe20008010000 */
[----:B------:R-:W-:Y:S02]  /*1bb0*/  HADD2.F32 R25, -RZ, R22.H0_H0 ;  /* 0x20000016ff197230 */ /* 0x000fe40000004100 */
[----:B------:R-:W-:Y:S01]  /*1bc0*/  FMUL.FTZ R14, R14, UR31 ;  /* 0x0000001f0e0e7c20 */ /* 0x000fe20008410000 */
[----:B------:R-:W-:Y:S01]  /*1bd0*/  FADD.FTZ R80, R80, R17 ;  /* 0x0000001150507221 */ /* 0x000fe20000010000 */
[-C--:B------:R-:W-:Y:S01]  /*1be0*/  FFMA.FTZ R120, R13, R17.reuse, R120 ;  /* 0x000000110d787223 */ /* 0x080fe20000010078 */
[----:B------:R-:W-:Y:S01]  /*1bf0*/  FMUL.FTZ R20, R20, UR31 ;  /* 0x0000001f14147c20 */ /* 0x000fe20008410000 */
[----:B------:R-:W-:Y:S01]  /*1c00*/  FMUL.FTZ R17, R242, R17 ;  /* 0x00000011f2117220 */ /* 0x000fe20000410000 */
[----:B------:R-:W-:Y:S01]  /*1c10*/  FADD.FTZ R16, R19, -UR33 ;  /* 0x8000002113107e21 */ /* 0x000fe20008010000 */
[----:B------:R-:W-:-:S02]  /*1c20*/  HADD2.F32 R19, -RZ, R21.H0_H0 ;  /* 0x20000015ff137230 */ /* 0x000fc40000004100 */
[----:B------:R-:W-:Y:S01]  /*1c30*/  FMUL.FTZ R15, R15, UR31 ;  /* 0x0000001f0f0f7c20 */ /* 0x000fe20008410000 */
[----:B------:R-:W-:Y:S02]  /*1c40*/  HADD2.F32 R24, -RZ, R22.H1_H1 ;  /* 0x30000016ff187230 */ /* 0x000fe40000004100 */
        /* <DEDUP_REMOVED lines=15> */
[--C-:B------:R-:W-:Y:S02]  /*1d40*/  HADD2.F32 R26, -RZ, R23.reuse.H0_H0 ;  /* 0x20000017ff1a7230 */ /* 0x100fe40000004100 */
[----:B------:R-:W-:Y:S01]  /*1d50*/  FADD.FTZ R83, R83, R21 ;  /* 0x0000001553537221 */ /* 0x000fe20000010000 */
[----:B------:R-:W-:Y:S02]  /*1d60*/  HADD2.F32 R164, -RZ, R23.H1_H1 ;  /* 0x30000017ffa47230 */ /* 0x000fe40000004100 */
[----:B------:R-:W-:Y:S01]  /*1d70*/  FADD.FTZ R23, R161, -UR33 ;  /* 0x80000021a1177e21 */ /* 0x000fe20008010000 */
        /* <DEDUP_REMOVED lines=27> */
[----:B------:R-:W-:-:S07]  /*1f30*/  FFMA.FTZ R214, R232, R237, R160 ;  /* 0x000000ede8d67223 */ /* 0x000fce00000100a0 */
.L_x_14632:
[----:B------:R-:W-:Y:S05]  /*1f40*/  BSYNC.RECONVERGENT B1 ;  /* 0x0000000000017941 */ /* 0x000fea0003800200 */
.L_x_14631:
        /* <DEDUP_REMOVED lines=33> */
[----:B---3--:R-:W-:Y:S02]  /*2160*/  HADD2.F32 R185, -RZ, R164.H0_H0 ;  /* 0x200000a4ffb97230 */ /* 0x008fe40000004100 */
[----:B------:R-:W-:-:S02]  /*2170*/  HADD2.F32 R187, -RZ, R165.H0_H0 ;  /* 0x200000a5ffbb7230 */ /* 0x000fc40000004100 */
[----:B----4-:R-:W-:Y:S01]  /*2180*/  FADD.FTZ R168, R168, -UR33 ;  /* 0x80000021a8a87e21 */ /* 0x010fe20008010000 */
[----:B------:R-:W-:Y:S02]  /*2190*/  HADD2.F32 R186, -RZ, R164.H1_H1 ;  /* 0x300000a4ffba7230 */ /* 0x000fe40000004100 */
[----:B------:R-:W-:Y:S01]  /*21a0*/  FADD.FTZ R173, R162, -UR33 ;  /* 0x80000021a2ad7e21 */ /* 0x000fe20008010000 */
[----:B------:R-:W-:Y:S02]  /*21b0*/  HADD2.F32 R165, -RZ, R165.H1_H1 ;  /* 0x300000a5ffa57230 */ /* 0x000fe40000004100 */
[----:B------:R-:W-:Y:S01]  /*21c0*/  FMUL.FTZ R172, R172, UR31 ;  /* 0x0000001facac7c20 */ /* 0x000fe20008410000 */
[----:B------:R-:W-:Y:S02]  /*21d0*/  HADD2.F32 R163, -RZ, R166.H0_H0 ;  /* 0x200000a6ffa37230 */ /* 0x000fe40000004100 */
[----:B------:R-:W-:Y:S01]  /*21e0*/  FMUL.FTZ R184, R184, UR31 ;  /* 0x0000001fb8b87c20 */ /* 0x000fe20008410000 */
[----:B------:R-:W-:Y:S01]  /*21f0*/  FADD.FTZ R72, R72, R185 ;  /* 0x000000b948487221 */ /* 0x000fe20000010000 */
[-C--:B------:R-:W-:Y:S01]  /*2200*/  FFMA.FTZ R112, R27, R185.reuse, R112 ;  /* 0x000000b91b707223 */ /* 0x080fe20000010070 */
[----:B------:R-:W-:Y:S01]  /*2210*/  FMUL.FTZ R188, R168, UR31 ;  /* 0x0000001fa8bc7c20 */ /* 0x000fe20008410000 */
[----:B------:R-:W-:Y:S01]  /*2220*/  FMUL.FTZ R185, R191, R185 ;  /* 0x000000b9bfb97220 */ /* 0x000fe20000410000 */
[----:B------:R-:W-:-:S02]  /*2230*/  HADD2.F32 R161, -RZ, R167.H0_H0 ;  /* 0x200000a7ffa17230 */ /* 0x000fc40000004100 */
[----:B------:R-:W-:Y:S01]  /*2240*/  FMUL.FTZ R173, R173, UR31 ;  /* 0x0000001fadad7c20 */ /* 0x000fe20008410000 */
[----:B------:R-:W-:Y:S02]  /*2250*/  HADD2.F32 R160, -RZ, R167.H1_H1 ;  /* 0x300000a7ffa07230 */ /* 0x000fe40000004100 */
[----:B------:R-:W-:Y:S01]  /*2260*/  FADD.FTZ R167, R169, -UR33 ;  /* 0x80000021a9a77e21 */ /* 0x000fe20008010000 */
[----:B------:R-:W-:Y:S01]  /*2270*/  FADD.FTZ R73, R73, R186 ;  /* 0x000000ba49497221 */ /* 0x000fe20000010000 */
[-C--:B------:R-:W-:Y:S01]  /*2280*/  FFMA.FTZ R113, R172, R186.reuse, R113 ;  /* 0x000000baac717223 */ /* 0x080fe20000010071 */
        /* <DEDUP_REMOVED lines=9> */
[----:B------:R-:W-:-:S02]  /*2320*/  HADD2.F32 R162, -RZ, R166.H1_H1 ;  /* 0x300000a6ffa27230 */ /* 0x000fc40000004100 */
        /* <DEDUP_REMOVED lines=18> */
[-C--:B------:R-:W-:Y:S01]  /*2450*/  FMUL.FTZ R194, R252, R161.reuse ;  /* 0x000000a1fcc27220 */ /* 0x080fe20000410000 */
        /* <DEDUP_REMOVED lines=12> */
.L_x_14634:
[----:B------:R-:W-:Y:S05]  /*2520*/  BSYNC.RECONVERGENT B1 ;  /* 0x0000000000017941 */ /* 0x000fea0003800200 */
.L_x_14633:
        /* <DEDUP_REMOVED lines=37> */
[----:B------:R-:W-:Y:S01]  /*2780*/  FADD.FTZ R3, R215, R199 ;  /* 0x000000c7d7037221 */ /* 0x000fe20000010000 */
[----:B------:R-:W-:Y:S01]  /*2790*/  FFMA.FTZ R160, R195, R199, R214 ;  /* 0x000000c7c3a07223 */ /* 0x000fe200000100d6 */
[----:B------:R-:W-:-:S02]  /*27a0*/  FADD.FTZ R165, R168, -UR33 ;  /* 0x80000021a8a57e21 */ /* 0x000fc40008010000 */
[----:B------:R-:W-:Y:S01]  /*27b0*/  FADD.FTZ R3, R3, R200 ;  /* 0x000000c803037221 */ /* 0x000fe20000010000 */
[----:B------:R-:W-:Y:S01]  /*27c0*/  FFMA.FTZ R160, R196, R200, R160 ;  /* 0x000000c8c4a07223 */ /* 0x000fe200000100a0 */
[--C-:B------:R-:W-:Y:S02]  /*27d0*/  HADD2.F32 R204, -RZ, R166.reuse.H0_H0 ;  /* 0x200000a6ffcc7230 */ /* 0x100fe40000004100 */
[----:B------:R-:W-:Y:S01]  /*27e0*/  FMUL.FTZ R202, R165, UR31 ;  /* 0x0000001fa5ca7c20 */ /* 0x000fe20008410000 */
[----:B------:R-:W-:Y:S01]  /*27f0*/  FADD.FTZ R3, R3, R201 ;  /* 0x000000c903037221 */ /* 0x000fe20000010000 */
[----:B------:R-:W-:Y:S01]  /*2800*/  FFMA.FTZ R160, R197, R201, R160 ;  /* 0x000000c9c5a07223 */ /* 0x000fe200000100a0 */
[----:B------:R-:W-:Y:S02]  /*2810*/  HADD2.F32 R166, -RZ, R166.H1_H1 ;  /* 0x300000a6ffa67230 */ /* 0x000fe40000004100 */
[----:B------:R-:W-:Y:S01]  /*2820*/  FADD.FTZ R161, R170, -UR33 ;  /* 0x80000021aaa17e21 */ /* 0x000fe20008010000 */
[----:B------:R-:W-:Y:S01]  /*2830*/  FADD.FTZ R60, R60, R204 ;  /* 0x000000cc3c3c7221 */ /* 0x000fe20000010000 */
[-C--:B------:R-:W-:Y:S01]  /*2840*/  FFMA.FTZ R100, R202, R204.reuse, R100 ;  /* 0x000000ccca647223 */ /* 0x080fe20000010064 */
[----:B------:R-:W-:Y:S01]  /*2850*/  FADD.FTZ R164, R169, -UR33 ;  /* 0x80000021a9a47e21 */ /* 0x000fe20008010000 */
[----:B------:R-:W-:Y:S01]  /*2860*/  FMUL.FTZ R204, R244, R204 ;  /* 0x000000ccf4cc7220 */ /* 0x000fe20000410000 */
[----:B------:R-:W-:Y:S01]  /*2870*/  FADD.FTZ R3, R3, R203 ;  /* 0x000000cb03037221 */ /* 0x000fe20000010000 */
[----:B------:R-:W-:Y:S01]  /*2880*/  FFMA.FTZ R160, R198, R203, R160 ;  /* 0x000000cbc6a07223 */ /* 0x000fe200000100a0 */
[----:B------:R-:W-:-:S02]  /*2890*/  HADD2.F32 R208, -RZ, R167.H0_H0 ;  /* 0x200000a7ffd07230 */ /* 0x000fc40000004100 */
[----:B------:R-:W-:Y:S01]  /*28a0*/  FADD.FTZ R4, R171, -UR33 ;  /* 0x80000021ab047e21 */ /* 0x000fe20008010000 */
        /* <DEDUP_REMOVED lines=26> */
.L_x_14626:
[----:B------:R-:W-:Y:S01]  /*2a50*/  UISETP.GE.AND UP3, UPT, UR11, 0x1, UPT ;  /* 0x000000010b00788c */ /* 0x000fe2000bf66270 */
[----:B------:R-:W0:Y:S01]  /*2a60*/  S2R R243, SR_TID.X ;  /* 0x0000000000f37919 */ /* 0x000e220000002100 */
[----:B------:R-:W-:Y:S01]  /*2a70*/  UISETP.NE.U32.AND UP0, UPT, UR24, URZ, UPT ;  /* 0x000000ff1800728c */ /* 0x000fe2000bf05070 */
[----:B------:R-:W-:-:S03]  /*2a80*/  IMAD.MOV.U32 R3, RZ, RZ, RZ ;  /* 0x000000ffff037224 */ /* 0x000fc600078e00ff */
        /* <DEDUP_REMOVED lines=14> */
[----:B------:R-:W-:Y:S06]  /*2b70*/  BRA.U UP0, `(.L_x_14636) ;  /* 0x00000001006c7547 */ /* 0x000fec000b800000 */
[C---:B------:R-:W-:Y:S02]  /*2b80*/  ISETP.GE.U32.AND P5, PT, R2.reuse, 0x80, PT ;  /* 0x000000800200780c */ /* 0x040fe40003fa6070 */
[----:B------:R-:W-:-:S11]  /*2b90*/  ISETP.GE.U32.AND P4, PT, R2, 0x100, PT ;  /* 0x000001000200780c */ /* 0x000fd60003f86070 */
[----:B------:R-:W0:Y:S01]  /*2ba0*/  @P5 LDC.64 R160, c[0x0][0x3b0] ;  /* 0x0000ec00ffa05b82 */ /* 0x000e220000000a00 */
[----:B------:R-:W-:Y:S01]  /*2bb0*/  ISETP.GE.U32.AND P3, PT, R2, 0x180, PT ;  /* 0x000001800200780c */ /* 0x000fe20003f66070 */
[----:B0-----:R-:W-:-:S05]  /*2bc0*/  @P5 IMAD.WIDE.U32 R160, R3, 0x8, R160 ;  /* 0x0000000803a05825 */ /* 0x001fca00078e00a0 */
[----:B------:R0:W5:Y:S01]  /*2bd0*/  @P5 LDG.E.64 R176, desc[UR20][R160.64] ;  /* 0x00000014a0b05981 */ /* 0x000162000c1e1b00 */
[----:B------:R-:W-:Y:S01]  /*2be0*/  @P5 VIADD R3, R3, 0x80 ;  /* 0x0000008003035836 */ /* 0x000fe20000000000 */
[----:B0-----:R-:W0:Y:S01]  /*2bf0*/  @P4 LDC.64 R160, c[0x0][0x3b0] ;  /* 0x0000ec00ffa04b82 */ /* 0x001e220000000a00 */
[----:B------:R-:W-:Y:S02]  /*2c00*/  ISETP.GE.U32.AND P2, PT, R2, 0x200, PT ;  /* 0x000002000200780c */ /* 0x000fe40003f46070 */
[----:B0-----:R-:W-:-:S05]  /*2c10*/  @P4 IMAD.WIDE.U32 R160, R3, 0x8, R160 ;  /* 0x0000000803a04825 */ /* 0x001fca00078e00a0 */
[----:B------:R0:W5:Y:S01]  /*2c20*/  @P4 LDG.E.64 R174, desc[UR20][R160.64] ;  /* 0x00000014a0ae4981 */ /* 0x000162000c1e1b00 */
[----:B------:R-:W-:Y:S01]  /*2c30*/  @P4 IADD3 R3, PT, PT, R3, 0x80, RZ ;  /* 0x0000008003034810 */ /* 0x000fe20007ffe0ff */
[----:B0-----:R-:W0:Y:S04]  /*2c40*/  @P3 LDC.64 R160, c[0x0][0x3b0] ;  /* 0x0000ec00ffa03b82 */ /* 0x001e280000000a00 */
[----:B0-----:R-:W-:-:S05]  /*2c50*/  @P3 IMAD.WIDE.U32 R160, R3, 0x8, R160 ;  /* 0x0000000803a03825 */ /* 0x001fca00078e00a0 */
[----:B------:R0:W5:Y:S01]  /*2c60*/  @P3 LDG.E.64 R178, desc[UR20][R160.64] ;  /* 0x00000014a0b23981 */ /* 0x000162000c1e1b00 */
[----:B------:R-:W-:Y:S01]  /*2c70*/  @P3 VIADD R3, R3, 0x80 ;  /* 0x0000008003033836 */ /* 0x000fe20000000000 */
[----:B0-----:R-:W0:Y:S03]  /*2c80*/  @P2 LDC.64 R160, c[0x0][0x3b0] ;  /* 0x0000ec00ffa02b82 */ /* 0x001e260000000a00 */
[----:B0-----:R-:W-:-:S05]  /*2c90*/  @P2 IMAD.WIDE.U32 R160, R3, 0x8, R160 ;  /* 0x0000000803a02825 */ /* 0x001fca00078e00a0 */
[----:B------:R0:W5:Y:S01]  /*2ca0*/  @P2 LDG.E.64 R180, desc[UR20][R160.64] ;  /* 0x00000014a0b42981 */ /* 0x000162000c1e1b00 */
[----:B------:R-:W-:Y:S02]  /*2cb0*/  ISETP.GE.U32.AND P1, PT, R2, 0x280, PT ;  /* 0x000002800200780c */ /* 0x000fe40003f26070 */
[----:B------:R-:W-:Y:S02]  /*2cc0*/  CS2R R214, SRZ ;  /* 0x0000000000d67805 */ /* 0x000fe4000001ff00 */
[----:B------:R-:W-:-:S09]  /*2cd0*/  @P2 IADD3 R3, PT, PT, R3, 0x80, RZ ;  /* 0x0000008003032810 */ /* 0x000fd20007ffe0ff */
[----:B0-----:R-:W-:Y:S05]  /*2ce0*/  @!P1 BRA `(.L_x_14635) ;  /* 0x0000000000d49947 */ /* 0x001fea0003800000 */
[----:B------:R-:W0:Y:S02]  /*2cf0*/  LDC.64 R160, c[0x0][0x3b0] ;  /* 0x0000ec00ffa07b82 */ /* 0x000e240000000a00 */
[----:B0-----:R-:W-:-:S05]  /*2d00*/  IMAD.WIDE.U32 R160, R3, 0x8, R160 ;  /* 0x0000000803a07825 */ /* 0x001fca00078e00a0 */
[----:B------:R0:W5:Y:S01]  /*2d10*/  LDG.E.64 R182, desc[UR20][R160.64] ;  /* 0x00000014a0b67981 */ /* 0x000162000c1e1b00 */
[----:B------:R-:W-:Y:S05]  /*2d20*/  BRA `(.L_x_14635) ;  /* 0x0000000000c47947 */ /* 0x000fea0003800000 */
.L_x_14636:
        /* <DEDUP_REMOVED lines=15> */
[----:B------:R-:W-:-:S05]  /*2e20*/  @P4 IADD3 R3, PT, PT, R3, 0x80, RZ ;  /* 0x0000008003034810 */ /* 0x000fca0007ffe0ff */
[C---:B--2---:R-:W-:Y:S02]  /*2e30*/  @P3 IMAD.WIDE.U32 R162, R3.reuse, 0x8, R166 ;  /* 0x0000000803a23825 */ /* 0x044fe400078e00a6 */
[----:B------:R-:W2:Y:S08]  /*2e40*/  @P4 LDC.64 R166, c[0x0][0x438] ;  /* 0x00010e00ffa64b82 */ /* 0x000eb00000000a00 */
[----:B-1----:R-:W1:Y:S01]  /*2e50*/  @P2 LDC.64 R160, c[0x0][0x3b0] ;  /* 0x0000ec00ffa02b82 */ /* 0x002e620000000a00 */
[----:B------:R-:W-:Y:S01]  /*2e60*/  @P3 VIADD R3, R3, 0x80 ;  /* 0x0000008003033836 */ /* 0x000fe20000000000 */
[----:B------:R1:W5:Y:S03]  /*2e70*/  @P3 LDG.E.64 R178, desc[UR20][R162.64] ;  /* 0x00000014a2b23981 */ /* 0x000366000c1e1b00 */
[C---:B-1----:R-:W-:Y:S01]  /*2e80*/  @P2 IMAD.WIDE.U32 R162, R3.reuse, 0x8, R160 ;  /* 0x0000000803a22825 */ /* 0x042fe200078e00a0 */
[----:B------:R-:W-:-:S04]  /*2e90*/  @P2 IADD3 R3, PT, PT, R3, 0x80, RZ ;  /* 0x0000008003032810 */ /* 0x000fc80007ffe0ff */
[----:B------:R1:W5:Y:S01]  /*2ea0*/  @P2 LDG.E.64 R180, desc[UR20][R162.64] ;  /* 0x00000014a2b42981 */ /* 0x000362000c1e1b00 */
[----:B0-----:R-:W-:Y:S02]  /*2eb0*/  @P1 IMAD.WIDE.U32 R160, R3, 0x8, R164 ;  /* 0x0000000803a01825 */ /* 0x001fe400078e00a4 */
[----:B------:R-:W0:Y:S03]  /*2ec0*/  @P3 LDC.64 R164, c[0x0][0x438] ;  /* 0x00010e00ffa43b82 */ /* 0x000e260000000a00 */
[----:B------:R3:W5:Y:S05]  /*2ed0*/  @P1 LDG.E.64 R182, desc[UR20][R160.64] ;  /* 0x00000014a0b61981 */ /* 0x00076a000c1e1b00 */
[----:B-1----:R-:W1:Y:S01]  /*2ee0*/  @P2 LDC.64 R162, c[0x0][0x438] ;  /* 0x00010e00ffa22b82 */ /* 0x002e620000000a00 */
[----:B---3--:R-:W-:-:S04]  /*2ef0*/  @P5 IMAD.WIDE.U32 R160, R4, 0x20, R168 ;  /* 0x0000002004a05825 */ /* 0x008fc800078e00a8 */
[----:B------:R-:W-:Y:S01]  /*2f00*/  @P5 VIADD R4, R4, 0x80 ;  /* 0x0000008004045836 */ /* 0x000fe20000000000 */
[----:B------:R-:W5:Y:S04]  /*2f10*/  @P5 LDG.E.128 R56, desc[UR20][R160.64] ;  /* 0x00000014a0385981 */ /* 0x000f68000c1e1d00 */
[----:B------:R2:W5:Y:S02]  /*2f20*/  @P5 LDG.E.128 R52, desc[UR20][R160.64+0x10] ;  /* 0x00001014a0345981 */ /* 0x000564000c1e1d00 */
[C---:B--2---:R-:W-:Y:S02]  /*2f30*/  @P4 IMAD.WIDE.U32 R160, R4.reuse, 0x20, R166 ;  /* 0x0000002004a04825 */ /* 0x044fe400078e00a6 */
[----:B------:R-:W2:Y:S01]  /*2f40*/  @P1 LDC.64 R166, c[0x0][0x438] ;  /* 0x00010e00ffa61b82 */ /* 0x000ea20000000a00 */
[----:B------:R-:W-:-:S02]  /*2f50*/  @P4 IADD3 R4, PT, PT, R4, 0x80, RZ ;  /* 0x0000008004044810 */ /* 0x000fc40007ffe0ff */
        /* <DEDUP_REMOVED lines=14> */
.L_x_14635:
[----:B---34-:R-:W-:Y:S05]  /*3040*/  BSYNC.RECONVERGENT B0 ;  /* 0x0000000000007941 */ /* 0x018fea0003800200 */
.L_x_14625:
        /* <DEDUP_REMOVED lines=31> */
.L_x_14638:
[----:B------:R-:W-:Y:S05]  /*3240*/  BSYNC.RECONVERGENT B0 ;  /* 0x0000000000007941 */ /* 0x000fea0003800200 */
.L_x_14637:
        /* <DEDUP_REMOVED lines=32> */
[----:B------:R-:W-:Y:S01]  /*3450*/  @P6 LEA.HI.SX32 R3, R4, R243, 0x1d ;  /* 0x000000f304036211 */ /* 0x000fe200078feaff */
[----:B------:R-:W-:Y:S01]  /*3460*/  IMAD.MOV.U32 R4, RZ, RZ, R241 ;  /* 0x000000ffff047224 */ /* 0x000fe200078e00f1 */
[----:B------:R-:W-:Y:S11]  /*3470*/  @!P5 BRA `(.L_x_14640) ;  /* 0x0000001c00f8d947 */ /* 0x000ff60003800000 */
[----:B------:R-:W-:-:S04]  /*3480*/  UISETP.NE.U32.AND UP0, UPT, UR24, URZ, UPT ;  /* 0x000000ff1800728c */ /* 0x000fc8000bf05070 */
[----:B------:R-:W-:-:S09]  /*3490*/  UISETP.NE.AND.EX UP0, UPT, UR25, URZ, UPT, UP0 ;  /* 0x000000ff1900728c */ /* 0x000fd2000bf05300 */
[----:B------:R-:W-:Y:S05]  /*34a0*/  BRA.U UP0, `(.L_x_14641) ;  /* 0x0000000d00dc7547 */ /* 0x000fea000b800000 */
        /* <DEDUP_REMOVED lines=16> */
.L_x_14643:
        /* <DEDUP_REMOVED lines=13> */
.L_x_14644:
        /* <DEDUP_REMOVED lines=13> */
.L_x_14645:
        /* <DEDUP_REMOVED lines=13> */
.L_x_14646:
        /* <DEDUP_REMOVED lines=13> */
.L_x_14647:
        /* <DEDUP_REMOVED lines=13> */
.L_x_14648:
        /* <DEDUP_REMOVED lines=13> */
.L_x_14649:
        /* <DEDUP_REMOVED lines=15> */
.L_x_14642:
        /* <DEDUP_REMOVED lines=51> */
.L_x_14651:
        /* <DEDUP_REMOVED lines=13> */
.L_x_14652:
        /* <DEDUP_REMOVED lines=13> */
.L_x_14653:
        /* <DEDUP_REMOVED lines=13> */
.L_x_14654:
        /* <DEDUP_REMOVED lines=13> */
.L_x_14655:
        /* <DEDUP_REMOVED lines=13> */
.L_x_14656:
        /* <DEDUP_REMOVED lines=13> */
.L_x_14657:
        /* <DEDUP_REMOVED lines=9> */
.L_x_14641:
[----:B------:R-:W-:-:S04]  /*4420*/  UISETP.NE.U32.AND UP0, UPT, UR4, URZ, UPT ;  /* 0x000000ff0400728c */ /* 0x000fc8000bf05070 */
[----:B------:R-:W-:-:S09]  /*4430*/  UISETP.NE.AND.EX UP0, UPT, UR5, URZ, UPT, UP0 ;  /* 0x000000ff0500728c */ /* 0x000fd2000bf05300 */
[----:B------:R-:W-:Y:S05]  /*4440*/  BRA.U UP0, `(.L_x_14658) ;  /* 0x0000000500e87547 */ /* 0x000fea000b800000 */
[----:B------:R-:W-:Y:S05]  /*4450*/  BRA.U !UP3, `(.L_x_14659) ;  /* 0x000000010b387547 */ /* 0x000fea000b800000 */
[----:B------:R-:W-:Y:S01]  /*4460*/  PLOP3.LUT P6, PT, PT, PT, UP2, 0x80, 0x8 ;  /* 0x000000000008781c */ /* 0x000fe20003fcf028 */
[----:B-----5:R-:W-:Y:S01]  /*4470*/  IMAD.MOV.U32 R161, RZ, RZ, R56 ;  /* 0x000000ffffa17224 */ /* 0x020fe200078e0038 */
[----:B------:R-:W-:Y:S02]  /*4480*/  MOV R160, UR10 ;  /* 0x0000000a00a07c02 */ /* 0x000fe40008000f00 */
[----:B------:R-:W-:-:S09]  /*4490*/  PLOP3.LUT P0, PT, PT, PT, UP2, 0x80, 0x8 ;  /* 0x000000000008781c */ /* 0x000fd20003f0f028 */
        /* <DEDUP_REMOVED lines=10> */
.L_x_14659:
        /* <DEDUP_REMOVED lines=15> */
.L_x_14660:
        /* <DEDUP_REMOVED lines=15> */
.L_x_14661:
        /* <DEDUP_REMOVED lines=15> */
.L_x_14662:
        /* <DEDUP_REMOVED lines=15> */
.L_x_14663:
        /* <DEDUP_REMOVED lines=15> */
.L_x_14664:
        /* <DEDUP_REMOVED lines=15> */
.L_x_14665:
        /* <DEDUP_REMOVED lines=14> */
[----:B------:R-:W-:-:S04]  /*4bc0*/  F2FP.F16.F32.PACK_AB R160, RZ, R160 ;  /* 0x000000a0ffa0723e */ /* 0x000fc800000000ff */
[----:B------:R-:W-:Y:S01]  /*4bd0*/  PRMT R151, R151, 0x5410, R160 ;  /* 0x0000541097977816 */ /* 0x000fe200000000a0 */
[----:B------:R-:W-:Y:S06]  /*4be0*/  BRA `(.L_x_14650) ;  /* 0x0000000400e47947 */ /* 0x000fec0003800000 */
.L_x_14658:
        /* <DEDUP_REMOVED lines=42> */
[----:B------:R-:W-:Y:S01]  /*4e90*/  FMUL.FTZ R157, R152, UR23 ;  /* 0x00000017989d7c20 */ /* 0x000fe20008410000 */
[----:B------:R-:W-:-:S03]  /*4ea0*/  LOP3.LUT P0, RZ, R176, 0xff, RZ, 0xc0, !PT ;  /* 0x000000ffb0ff7812 */ /* 0x000fc6000780c0ff */
[----:B------:R-:W-:-:S05]  /*4eb0*/  FMUL.FTZ R157, R157, UR22 ;  /* 0x000000169d9d7c20 */ /* 0x000fca0008410000 */
[----:B------:R-:W-:-:S04]  /*4ec0*/  FSEL R157, R157, RZ, P0 ;  /* 0x000000ff9d9d7208 */ /* 0x000fc80000000000 */
[----:B------:R-:W-:-:S04]  /*4ed0*/  F2FP.F16.F32.PACK_AB R157, RZ, R157 ;  /* 0x0000009dff9d723e */ /* 0x000fc800000000ff */
[----:B------:R-:W-:-:S07]  /*4ee0*/  PRMT R148, R157, 0x7610, R148 ;  /* 0x000076109d947816 */ /* 0x000fce0000000094 */
.L_x_14666:
[----:B------:R-:W-:Y:S05]  /*4ef0*/  BRA.U !UP3, `(.L_x_14667) ;  /* 0x000000010b187547 */ /* 0x000fea000b800000 */
[----:B------:R-:W-:Y:S01]  /*4f00*/  FMUL.FTZ R157, R153, UR23 ;  /* 0x00000017999d7c20 */ /* 0x000fe20008410000 */
[----:B------:R-:W-:-:S03]  /*4f10*/  LOP3.LUT P0, RZ, R176, 0xff00, RZ, 0xc0, !PT ;  /* 0x0000ff00b0ff7812 */ /* 0x000fc6000780c0ff */
[----:B------:R-:W-:-:S05]  /*4f20*/  FMUL.FTZ R157, R157, UR22 ;  /* 0x000000169d9d7c20 */ /* 0x000fca0008410000 */
[----:B------:R-:W-:-:S04]  /*4f30*/  FSEL R157, R157, RZ, P0 ;  /* 0x000000ff9d9d7208 */ /* 0x000fc80000000000 */
[----:B------:R-:W-:-:S04]  /*4f40*/  F2FP.F16.F32.PACK_AB R157, RZ, R157 ;  /* 0x0000009dff9d723e */ /* 0x000fc800000000ff */
[----:B------:R-:W-:-:S07]  /*4f50*/  PRMT R148, R148, 0x5410, R157 ;  /* 0x0000541094947816 */ /* 0x000fce000000009d */
.L_x_14667:
[----:B------:R-:W-:Y:S05]  /*4f60*/  BRA.U !UP3, `(.L_x_14668) ;  /* 0x000000010b187547 */ /* 0x000fea000b800000 */
[----:B------:R-:W-:Y:S01]  /*4f70*/  FMUL.FTZ R157, R154, UR23 ;  /* 0x000000179a9d7c20 */ /* 0x000fe20008410000 */
[----:B------:R-:W-:-:S03]  /*4f80*/  LOP3.LUT P0, RZ, R176, 0xff0000, RZ, 0xc0, !PT ;  /* 0x00ff0000b0ff7812 */ /* 0x000fc6000780c0ff */
[----:B------:R-:W-:-:S05]  /*4f90*/  FMUL.FTZ R157, R157, UR22 ;  /* 0x000000169d9d7c20 */ /* 0x000fca0008410000 */
[----:B------:R-:W-:-:S04]  /*4fa0*/  FSEL R157, R157, RZ, P0 ;  /* 0x000000ff9d9d7208 */ /* 0x000fc80000000000 */
[----:B------:R-:W-:-:S04]  /*4fb0*/  F2FP.F16.F32.PACK_AB R157, RZ, R157 ;  /* 0x0000009dff9d723e */ /* 0x000fc800000000ff */
[----:B------:R-:W-:-:S07]  /*4fc0*/  PRMT R149, R157, 0x7610, R149 ;  /* 0x000076109d957816 */ /* 0x000fce0000000095 */
.L_x_14668:
[----:B------:R-:W-:Y:S05]  /*4fd0*/  BRA.U !UP3, `(.L_x_14669) ;  /* 0x000000010b187547 */ /* 0x000fea000b800000 */
[----:B------:R-:W-:Y:S01]  /*4fe0*/  FMUL.FTZ R157, R155, UR23 ;  /* 0x000000179b9d7c20 */ /* 0x000fe20008410000 */
[----:B------:R-:W-:-:S03]  /*4ff0*/  LOP3.LUT P0, RZ, R176, 0xff000000, RZ, 0xc0, !PT ;  /* 0xff000000b0ff7812 */ /* 0x000fc6000780c0ff */
[----:B------:R-:W-:-:S05]  /*5000*/  FMUL.FTZ R157, R157, UR22 ;  /* 0x000000169d9d7c20 */ /* 0x000fca0008410000 */
[----:B------:R-:W-:-:S04]  /*5010*/  FSEL R157, R157, RZ, P0 ;  /* 0x000000ff9d9d7208 */ /* 0x000fc80000000000 */
[----:B------:R-:W-:-:S04]  /*5020*/  F2FP.F16.F32.PACK_AB R157, RZ, R157 ;  /* 0x0000009dff9d723e */ /* 0x000fc800000000ff */
[----:B------:R-:W-:-:S07]  /*5030*/  PRMT R149, R149, 0x5410, R157 ;  /* 0x0000541095957816 */ /* 0x000fce000000009d */
.L_x_14669:
[----:B------:R-:W-:Y:S05]  /*5040*/  BRA.U !UP3, `(.L_x_14670) ;  /* 0x000000010b187547 */ /* 0x000fea000b800000 */
[----:B------:R-:W-:Y:S01]  /*5050*/  FMUL.FTZ R157, R156, UR23 ;  /* 0x000000179c9d7c20 */ /* 0x000fe20008410000 */
[----:B------:R-:W-:-:S03]  /*5060*/  LOP3.LUT P0, RZ, R177, 0xff, RZ, 0xc0, !PT ;  /* 0x000000ffb1ff7812 */ /* 0x000fc6000780c0ff */
[----:B------:R-:W-:-:S05]  /*5070*/  FMUL.FTZ R157, R157, UR22 ;  /* 0x000000169d9d7c20 */ /* 0x000fca0008410000 */
[----:B------:R-:W-:-:S04]  /*5080*/  FSEL R157, R157, RZ, P0 ;  /* 0x000000ff9d9d7208 */ /* 0x000fc80000000000 */
[----:B------:R-:W-:-:S04]  /*5090*/  F2FP.F16.F32.PACK_AB R157, RZ, R157 ;  /* 0x0000009dff9d723e */ /* 0x000fc800000000ff */
[----:B------:R-:W-:-:S07]  /*50a0*/  PRMT R150, R157, 0x7610, R150 ;  /* 0x000076109d967816 */ /* 0x000fce0000000096 */
.L_x_14670:
        /* <DEDUP_REMOVED lines=15> */
.L_x_14671:
[----:B------:R-:W-:Y:S02]  /*51a0*/  MOV R158, UR10 ;  /* 0x0000000a009e7c02 */ /* 0x000fe40008000f00 */
[----:B------:R-:W-:-:S03]  /*51b0*/  PLOP3.LUT P6, PT, PT, PT, UP2, 0x80, 0x8 ;  /* 0x000000000008781c */ /* 0x000fc60003fcf028 */
[----:B------:R-:W-:Y:S01]  /*51c0*/  @P0 FFMA.FTZ R158, R220, R158, UR11 ;  /* 0x0000000bdc9e0e23 */ /* 0x000fe2000801009e */
[----:B------:R-:W-:-:S09]  /*51d0*/  PLOP3.LUT P0, PT, PT, PT, UP2, 0x80, 0x8 ;  /* 0x000000000008781c */ /* 0x000fd20003f0f028 */
[----:B------:R-:W-:Y:S01]  /*51e0*/  @P6 FADD.FTZ R159, R219, -R158 ;  /* 0x8000009edb9f6221 */ /* 0x000fe20000010000 */
[----:B------:R-:W-:-:S03]  /*51f0*/  IMAD.MOV.U32 R158, RZ, RZ, R54 ;  /* 0x000000ffff9e7224 */ /* 0x000fc600078e0036 */
[----:B------:R-:W-:Y:S01]  /*5200*/  @P0 FFMA.FTZ R158, R159, UR31, R54 ;  /* 0x0000001f9f9e0c23 */ /* 0x000fe20008010036 */
[----:B------:R-:W-:Y:S01]  /*5210*/  PLOP3.LUT P0, PT, PT, PT, UP2, 0x80, 0x8 ;  /* 0x000000000008781c */ /* 0x000fe20003f0f028 */
[----:B------:R-:W-:-:S12]  /*5220*/  BRA.U !UP3, `(.L_x_14672) ;  /* 0x000000010b187547 */ /* 0x000fd8000b800000 */
[----:B------:R-:W-:Y:S01]  /*5230*/  FMUL.FTZ R159, R158, UR23 ;  /* 0x000000179e9f7c20 */ /* 0x000fe20008410000 */
[----:B------:R-:W-:-:S03]  /*5240*/  LOP3.LUT P6, RZ, R177, 0xff0000, RZ, 0xc0, !PT ;  /* 0x00ff0000b1ff7812 */ /* 0x000fc600078cc0ff */
[----:B------:R-:W-:-:S05]  /*5250*/  FMUL.FTZ R159, R159, UR22 ;  /* 0x000000169f9f7c20 */ /* 0x000fca0008410000 */
[----:B------:R-:W-:-:S04]  /*5260*/  FSEL R159, R159, RZ, P6 ;  /* 0x000000ff9f9f7208 */ /* 0x000fc80003000000 */
[----:B------:R-:W-:-:S04]  /*5270*/  F2FP.F16.F32.PACK_AB R159, RZ, R159 ;  /* 0x0000009fff9f723e */ /* 0x000fc800000000ff */
[----:B------:R-:W-:-:S07]  /*5280*/  PRMT R151, R159, 0x7610, R151 ;  /* 0x000076109f977816 */ /* 0x000fce0000000097 */
.L_x_14672:
[----:B------:R-:W-:Y:S02]  /*5290*/  MOV R159, UR10 ;  /* 0x0000000a009f7c02 */ /* 0x000fe40008000f00 */
[----:B------:R-:W-:-:S03]  /*52a0*/  PLOP3.LUT P6, PT, PT, PT, UP2, 0x80, 0x8 ;  /* 0x000000000008781c */ /* 0x000fc60003fcf028 */
[----:B------:R-:W-:Y:S01]  /*52b0*/  @P0 FFMA.FTZ R159, R240, R159, UR11 ;  /* 0x0000000bf09f0e23 */ /* 0x000fe2000801009f */
[----:B------:R-:W-:-:S09]  /*52c0*/  PLOP3.LUT P0, PT, PT, PT, UP2, 0x80, 0x8 ;  /* 0x000000000008781c */ /* 0x000fd20003f0f028 */
[----:B------:R-:W-:Y:S01]  /*52d0*/  @P6 FADD.FTZ R160, R239, -R159 ;  /* 0x8000009fefa06221 */ /* 0x000fe20000010000 */
        /* <DEDUP_REMOVED lines=10> */
.L_x_14650:
        /* <DEDUP_REMOVED lines=11> */
[----:B0-----:R-:W-:-:S04]  /*5430*/  @P0 IMAD.WIDE.U32 R160, R3, R160, UR8 ;  /* 0x0000000803a00e25 */ /* 0x001fc8000f8e00a0 */
[----:B------:R-:W-:Y:S01]  /*5440*/  VIADD R3, R3, 0x80 ;  /* 0x0000008003037836 */ /* 0x000fe20000000000 */
[----:B------:R0:W-:Y:S06]  /*5450*/  @P6 STG.E.128 desc[UR20][R160.64], R148 ;  /* 0x00000094a0006986 */ /* 0x0001ec000c101d14 */
.L_x_14640:
[----:B------:R-:W-:Y:S05]  /*5460*/  BSYNC.RECONVERGENT B0 ;  /* 0x0000000000007941 */ /* 0x000fea0003800200 */
.L_x_14639:
        /* <DEDUP_REMOVED lines=55> */
[----:B0-----:R-:W-:-:S07]  /*57e0*/  PRMT R148, R157, 0x7610, R148 ;  /* 0x000076109d947816 */ /* 0x001fce0000000094 */
.L_x_14677:
[----:B------:R-:W-:Y:S05]  /*57f0*/  BRA.U !UP3, `(.L_x_14678) ;  /* 0x000000010b187547 */ /* 0x000fea000b800000 */
[----:B------:R-:W-:Y:S01]  /*5800*/  FMUL.FTZ R157, R153, UR23 ;  /* 0x00000017999d7c20 */ /* 0x000fe20008410000 */
[----:B------:R-:W-:-:S03]  /*5810*/  LOP3.LUT P6, RZ, R174, 0xff00, RZ, 0xc0, !PT ;  /* 0x0000ff00aeff7812 */ /* 0x000fc600078cc0ff */
[----:B------:R-:W-:-:S05]  /*5820*/  FMUL.FTZ R157, R157, UR22 ;  /* 0x000000169d9d7c20 */ /* 0x000fca0008410000 */
[----:B------:R-:W-:-:S04]  /*5830*/  FSEL R157, R157, RZ, P6 ;  /* 0x000000ff9d9d7208 */ /* 0x000fc80003000000 */
[----:B------:R-:W-:-:S04]  /*5840*/  F2FP.F16.F32.PACK_AB R157, RZ, R157 ;  /* 0x0000009dff9d723e */ /* 0x000fc800000000ff */
[----:B0-----:R-:W-:-:S07]  /*5850*/  PRMT R148, R148, 0x5410, R157 ;  /* 0x0000541094947816 */ /* 0x001fce000000009d */
.L_x_14678:
[----:B------:R-:W-:Y:S05]  /*5860*/  BRA.U !UP3, `(.L_x_14679) ;  /* 0x000000010b187547 */ /* 0x000fea000b800000 */
[----:B------:R-:W-:Y:S01]  /*5870*/  FMUL.FTZ R157, R154, UR23 ;  /* 0x000000179a9d7c20 */ /* 0x000fe20008410000 */
[----:B------:R-:W-:-:S03]  /*5880*/  LOP3.LUT P6, RZ, R174, 0xff0000, RZ, 0xc0, !PT ;  /* 0x00ff0000aeff7812 */ /* 0x000fc600078cc0ff */
[----:B------:R-:W-:-:S05]  /*5890*/  FMUL.FTZ R157, R157, UR22 ;  /* 0x000000169d9d7c20 */ /* 0x000fca0008410000 */
[----:B------:R-:W-:-:S04]  /*58a0*/  FSEL R157, R157, RZ, P6 ;  /* 0x000000ff9d9d7208 */ /* 0x000fc80003000000 */
[----:B------:R-:W-:-:S04]  /*58b0*/  F2FP.F16.F32.PACK_AB R157, RZ, R157 ;  /* 0x0000009dff9d723e */ /* 0x000fc800000000ff */
[----:B0-----:R-:W-:-:S07]  /*58c0*/  PRMT R149, R157, 0x7610, R149 ;  /* 0x000076109d957816 */ /* 0x001fce0000000095 */
.L_x_14679:
[----:B------:R-:W-:Y:S05]  /*58d0*/  BRA.U !UP3, `(.L_x_14680) ;  /* 0x000000010b187547 */ /* 0x000fea000b800000 */
[----:B------:R-:W-:Y:S01]  /*58e0*/  FMUL.FTZ R157, R155, UR23 ;  /* 0x000000179b9d7c20 */ /* 0x000fe20008410000 */
[----:B------:R-:W-:-:S03]  /*58f0*/  LOP3.LUT P6, RZ, R174, 0xff000000, RZ, 0xc0, !PT ;  /* 0xff000000aeff7812 */ /* 0x000fc600078cc0ff */
[----:B------:R-:W-:-:S05]  /*5900*/  FMUL.FTZ R157, R157, UR22 ;  /* 0x000000169d9d7c20 */ /* 0x000fca0008410000 */
[----:B------:R-:W-:-:S04]  /*5910*/  FSEL R157, R157, RZ, P6 ;  /* 0x000000ff9d9d7208 */ /* 0x000fc80003000000 */
[----:B------:R-:W-:-:S04]  /*5920*/  F2FP.F16.F32.PACK_AB R157, RZ, R157 ;  /* 0x0000009dff9d723e */ /* 0x000fc800000000ff */
[----:B0-----:R-:W-:-:S07]  /*5930*/  PRMT R149, R149, 0x5410, R157 ;  /* 0x0000541095957816 */ /* 0x001fce000000009d */
.L_x_14680:
[----:B------:R-:W-:Y:S05]  /*5940*/  BRA.U !UP3, `(.L_x_14681) ;  /* 0x000000010b187547 */ /* 0x000fea000b800000 */
[----:B------:R-:W-:Y:S01]  /*5950*/  FMUL.FTZ R157, R156, UR23 ;  /* 0x000000179c9d7c20 */ /* 0x000fe20008410000 */
[----:B------:R-:W-:-:S03]  /*5960*/  LOP3.LUT P6, RZ, R175, 0xff, RZ, 0xc0, !PT ;  /* 0x000000ffafff7812 */ /* 0x000fc600078cc0ff */
[----:B------:R-:W-:-:S05]  /*5970*/  FMUL.FTZ R157, R157, UR22 ;  /* 0x000000169d9d7c20 */ /* 0x000fca0008410000 */
[----:B------:R-:W-:-:S04]  /*5980*/  FSEL R157, R157, RZ, P6 ;  /* 0x000000ff9d9d7208 */ /* 0x000fc80003000000 */
[----:B------:R-:W-:-:S04]  /*5990*/  F2FP.F16.F32.PACK_AB R157, RZ, R157 ;  /* 0x0000009dff9d723e */ /* 0x000fc800000000ff */
[----:B0-----:R-:W-:-:S07]  /*59a0*/  PRMT R150, R157, 0x7610, R150 ;  /* 0x000076109d967816 */ /* 0x001fce0000000096 */
.L_x_14681:
        /* <DEDUP_REMOVED lines=15> */
.L_x_14682:
        /* <DEDUP_REMOVED lines=15> */
.L_x_14683:
[----:B------:R-:W-:Y:S01]  /*5b90*/  PLOP3.LUT P6, PT, PT, PT, UP2, 0x80, 0x8 ;  /* 0x000000000008781c */ /* 0x000fe20003fcf028 */
[----:B------:R-:W-:-:S12]  /*5ba0*/  IMAD.U32 R159, RZ, RZ, UR10 ;  /* 0x0000000aff9f7e24 */ /* 0x000fd8000f8e00ff */
[----:B------:R-:W-:Y:S01]  /*5bb0*/  @P6 FFMA.FTZ R159, R233, R159, UR11 ;  /* 0x0000000be99f6e23 */ /* 0x000fe2000801009f */
[----:B------:R-:W-:-:S13]  /*5bc0*/  PLOP3.LUT P6, PT, PT, PT, UP2, 0x80, 0x8 ;  /* 0x000000000008781c */ /* 0x000fda0003fcf028 */
[----:B0-----:R-:W-:Y:S01]  /*5bd0*/  @P6 FADD.FTZ R160, R238, -R159 ;  /* 0x8000009feea06221 */ /* 0x001fe20000010000 */
        /* <DEDUP_REMOVED lines=12> */
.L_x_14676:
[----:B------:R-:W-:Y:S05]  /*5ca0*/  BRA.U !UP3, `(.L_x_14685) ;  /* 0x000000010b387547 */ /* 0x000fea000b800000 */
[----:B------:R-:W-:Y:S01]  /*5cb0*/  PLOP3.LUT P6, PT, PT, PT, UP2, 0x80, 0x8 ;  /* 0x000000000008781c */ /* 0x000fe20003fcf028 */
[----:B0-----:R-:W-:Y:S01]  /*5cc0*/  IMAD.U32 R160, RZ, RZ, UR10 ;  /* 0x0000000affa07e24 */ /* 0x001fe2000f8e00ff */
        /* <DEDUP_REMOVED lines=12> */
.L_x_14685:
        /* <DEDUP_REMOVED lines=15> */
.L_x_14686:
        /* <DEDUP_REMOVED lines=15> */
.L_x_14687:
        /* <DEDUP_REMOVED lines=15> */
.L_x_14688:
        /* <DEDUP_REMOVED lines=15> */
.L_x_14689:
        /* <DEDUP_REMOVED lines=15> */
.L_x_14690:
        /* <DEDUP_REMOVED lines=15> */
.L_x_14691:
        /* <DEDUP_REMOVED lines=17> */
.L_x_14675:
        /* <DEDUP_REMOVED lines=55> */
.L_x_14693:
        /* <DEDUP_REMOVED lines=13> */
.L_x_14694:
        /* <DEDUP_REMOVED lines=13> */
.L_x_14695:
        /* <DEDUP_REMOVED lines=13> */
.L_x_14696:
        /* <DEDUP_REMOVED lines=13> */
.L_x_14697:
        /* <DEDUP_REMOVED lines=13> */
.L_x_14698:
        /* <DEDUP_REMOVED lines=13> */
.L_x_14699:
        /* <DEDUP_REMOVED lines=9> */
.L_x_14692:
        /* <DEDUP_REMOVED lines=13> */
.L_x_14700:
        /* <DEDUP_REMOVED lines=13> */
.L_x_14701:
        /* <DEDUP_REMOVED lines=13> */
.L_x_14702:
        /* <DEDUP_REMOVED lines=13> */
.L_x_14703:
        /* <DEDUP_REMOVED lines=13> */
.L_x_14704:
        /* <DEDUP_REMOVED lines=13> */
.L_x_14705:
        /* <DEDUP_REMOVED lines=13> */
.L_x_14706:
        /* <DEDUP_REMOVED lines=14> */
.L_x_14684:
[----:B0-----:R-:W0:Y:S01]  /*73b0*/  @P0 LDC.64 R160, c[0x0][0x478] ;  /* 0x00011e00ffa00b82 */ /* 0x001e220000000a00 */
        /* <DEDUP_REMOVED lines=11> */
.L_x_14674:
[----:B------:R-:W-:Y:S05]  /*7470*/  BSYNC.RECONVERGENT B0 ;  /* 0x0000000000007941 */ /* 0x000fea0003800200 */
.L_x_14673:
        /* <DEDUP_REMOVED lines=55> */
[----:B01----:R-:W-:-:S07]  /*77f0*/  PRMT R148, R157, 0x7610, R148 ;  /* 0x000076109d947816 */ /* 0x003fce0000000094 */
.L_x_14711:
[----:B------:R-:W-:Y:S05]  /*7800*/  BRA.U !UP3, `(.L_x_14712) ;  /* 0x000000010b187547 */ /* 0x000fea000b800000 */
[----:B------:R-:W-:Y:S01]  /*7810*/  FMUL.FTZ R157, R153, UR23 ;  /* 0x00000017999d7c20 */ /* 0x000fe20008410000 */
[----:B------:R-:W-:-:S03]  /*7820*/  LOP3.LUT P6, RZ, R178, 0xff00, RZ, 0xc0, !PT ;  /* 0x0000ff00b2ff7812 */ /* 0x000fc600078cc0ff */
[----:B------:R-:W-:-:S05]  /*7830*/  FMUL.FTZ R157, R157, UR22 ;  /* 0x000000169d9d7c20 */ /* 0x000fca0008410000 */
[----:B------:R-:W-:-:S04]  /*7840*/  FSEL R157, R157, RZ, P6 ;  /* 0x000000ff9d9d7208 */ /* 0x000fc80003000000 */
[----:B------:R-:W-:-:S04]  /*7850*/  F2FP.F16.F32.PACK_AB R157, RZ, R157 ;  /* 0x0000009dff9d723e */ /* 0x000fc800000000ff */
[----:B01----:R-:W-:-:S07]  /*7860*/  PRMT R148, R148, 0x5410, R157 ;  /* 0x0000541094947816 */ /* 0x003fce000000009d */
.L_x_14712:
[----:B------:R-:W-:Y:S05]  /*7870*/  BRA.U !UP3, `(.L_x_14713) ;  /* 0x000000010b187547 */ /* 0x000fea000b800000 */
[----:B------:R-:W-:Y:S01]  /*7880*/  FMUL.FTZ R157, R154, UR23 ;  /* 0x000000179a9d7c20 */ /* 0x000fe20008410000 */
[----:B------:R-:W-:-:S03]  /*7890*/  LOP3.LUT P6, RZ, R178, 0xff0000, RZ, 0xc0, !PT ;  /* 0x00ff0000b2ff7812 */ /* 0x000fc600078cc0ff */
[----:B------:R-:W-:-:S05]  /*78a0*/  FMUL.FTZ R157, R157, UR22 ;  /* 0x000000169d9d7c20 */ /* 0x000fca0008410000 */
[----:B------:R-:W-:-:S04]  /*78b0*/  FSEL R157, R157, RZ, P6 ;  /* 0x000000ff9d9d7208 */ /* 0x000fc80003000000 */
[----:B------:R-:W-:-:S04]  /*78c0*/  F2FP.F16.F32.PACK_AB R157, RZ, R157 ;  /* 0x0000009dff9d723e */ /* 0x000fc800000000ff */
[----:B01----:R-:W-:-:S07]  /*78d0*/  PRMT R149, R157, 0x7610, R149 ;  /* 0x000076109d957816 */ /* 0x003fce0000000095 */
.L_x_14713:
[----:B------:R-:W-:Y:S05]  /*78e0*/  BRA.U !UP3, `(.L_x_14714) ;  /* 0x000000010b187547 */ /* 0x000fea000b800000 */
[----:B------:R-:W-:Y:S01]  /*78f0*/  FMUL.FTZ R157, R155, UR23 ;  /* 0x000000179b9d7c20 */ /* 0x000fe20008410000 */
[----:B------:R-:W-:-:S03]  /*7900*/  LOP3.LUT P6, RZ, R178, 0xff000000, RZ, 0xc0, !PT ;  /* 0xff000000b2ff7812 */ /* 0x000fc600078cc0ff */
[----:B------:R-:W-:-:S05]  /*7910*/  FMUL.FTZ R157, R157, UR22 ;  /* 0x000000169d9d7c20 */ /* 0x000fca0008410000 */
[----:B------:R-:W-:-:S04]  /*7920*/  FSEL R157, R157, RZ, P6 ;  /* 0x000000ff9d9d7208 */ /* 0x000fc80003000000 */
[----:B------:R-:W-:-:S04]  /*7930*/  F2FP.F16.F32.PACK_AB R157, RZ, R157 ;  /* 0x0000009dff9d723e */ /* 0x000fc800000000ff */
[----:B01----:R-:W-:-:S07]  /*7940*/  PRMT R149, R149, 0x5410, R157 ;  /* 0x0000541095957816 */ /* 0x003fce000000009d */
.L_x_14714:
[----:B------:R-:W-:Y:S05]  /*7950*/  BRA.U !UP3, `(.L_x_14715) ;  /* 0x000000010b187547 */ /* 0x000fea000b800000 */
[----:B------:R-:W-:Y:S01]  /*7960*/  FMUL.FTZ R157, R156, UR23 ;  /* 0x000000179c9d7c20 */ /* 0x000fe20008410000 */
[----:B------:R-:W-:-:S03]  /*7970*/  LOP3.LUT P6, RZ, R179, 0xff, RZ, 0xc0, !PT ;  /* 0x000000ffb3ff7812 */ /* 0x000fc600078cc0ff */
[----:B------:R-:W-:-:S05]  /*7980*/  FMUL.FTZ R157, R157, UR22 ;  /* 0x000000169d9d7c20 */ /* 0x000fca0008410000 */
[----:B------:R-:W-:-:S04]  /*7990*/  FSEL R157, R157, RZ, P6 ;  /* 0x000000ff9d9d7208 */ /* 0x000fc80003000000 */
[----:B------:R-:W-:-:S04]  /*79a0*/  F2FP.F16.F32.PACK_AB R157, RZ, R157 ;  /* 0x0000009dff9d723e */ /* 0x000fc800000000ff */
[----:B01----:R-:W-:-:S07]  /*79b0*/  PRMT R150, R157, 0x7610, R150 ;  /* 0x000076109d967816 */ /* 0x003fce0000000096 */
.L_x_14715:
        /* <DEDUP_REMOVED lines=15> */
.L_x_14716:
        /* <DEDUP_REMOVED lines=15> */
.L_x_14717:
[----:B------:R-:W-:Y:S02]  /*7ba0*/  PLOP3.LUT P6, PT, PT, PT, UP2, 0x80, 0x8 ;  /* 0x000000000008781c */ /* 0x000fe40003fcf028 */
[----:B------:R-:W-:-:S11]  /*7bb0*/  MOV R159, UR10 ;  /* 0x0000000a009f7c02 */ /* 0x000fd60008000f00 */
[----:B------:R-:W-:Y:S01]  /*7bc0*/  @P6 FFMA.FTZ R159, R232, R159, UR11 ;  /* 0x0000000be89f6e23 */ /* 0x000fe2000801009f */
[----:B------:R-:W-:-:S13]  /*7bd0*/  PLOP3.LUT P6, PT, PT, PT, UP2, 0x80, 0x8 ;  /* 0x000000000008781c */ /* 0x000fda0003fcf028 */
[----:B01----:R-:W-:Y:S01]  /*7be0*/  @P6 FADD.FTZ R160, R237, -R159 ;  /* 0x8000009feda06221 */ /* 0x003fe20000010000 */
        /* <DEDUP_REMOVED lines=12> */
.L_x_14710:
        /* <DEDUP_REMOVED lines=15> */
.L_x_14719:
        /* <DEDUP_REMOVED lines=15> */
.L_x_14720:
        /* <DEDUP_REMOVED lines=15> */
.L_x_14721:
        /* <DEDUP_REMOVED lines=15> */
.L_x_14722:
        /* <DEDUP_REMOVED lines=15> */
.L_x_14723:
        /* <DEDUP_REMOVED lines=15> */
.L_x_14724:
        /* <DEDUP_REMOVED lines=15> */
.L_x_14725:
        /* <DEDUP_REMOVED lines=17> */
.L_x_14709:
        /* <DEDUP_REMOVED lines=55> */
.L_x_14727:
        /* <DEDUP_REMOVED lines=13> */
.L_x_14728:
        /* <DEDUP_REMOVED lines=13> */
.L_x_14729:
        /* <DEDUP_REMOVED lines=13> */
.L_x_14730:
        /* <DEDUP_REMOVED lines=13> */
.L_x_14731:
        /* <DEDUP_REMOVED lines=13> */
.L_x_14732:
        /* <DEDUP_REMOVED lines=13> */
.L_x_14733:
        /* <DEDUP_REMOVED lines=9> */
.L_x_14726:
        /* <DEDUP_REMOVED lines=13> */
.L_x_14734:
        /* <DEDUP_REMOVED lines=13> */
.L_x_14735:
        /* <DEDUP_REMOVED lines=13> */
.L_x_14736:
        /* <DEDUP_REMOVED lines=13> */
.L_x_14737:
        /* <DEDUP_REMOVED lines=13> */
.L_x_14738:
        /* <DEDUP_REMOVED lines=13> */
.L_x_14739:
        /* <DEDUP_REMOVED lines=13> */
.L_x_14740:
        /* <DEDUP_REMOVED lines=14> */
.L_x_14718:
        /* <DEDUP_REMOVED lines=8> */
[----:B0-----:R-:W-:-:S12]  /*9440*/  HFMA2 R160, -RZ, RZ, 0, 9.5367431640625e-07 ;  /* 0x00000010ffa07431 */ /* 0x001fd800000001ff */
[C---:B-1----:R-:W-:Y:S01]  /*9450*/  @P0 IMAD.WIDE.U32 R160, R3.reuse, R160, UR8 ;  /* 0x0000000803a00e25 */ /* 0x042fe2000f8e00a0 */
[----:B------:R-:W-:-:S04]  /*9460*/  IADD3 R3, PT, PT, R3, 0x80, RZ ;  /* 0x0000008003037810 */ /* 0x000fc80007ffe0ff */
[----:B------:R2:W-:Y:S03]  /*9470*/  @P6 STG.E.128 desc[UR20][R160.64], R148 ;  /* 0x00000094a0006986 */ /* 0x0005e6000c101d14 */
.L_x_14708:
[----:B------:R-:W-:Y:S05]  /*9480*/  BSYNC.RECONVERGENT B0 ;  /* 0x0000000000007941 */ /* 0x000fea0003800200 */
.L_x_14707:
        /* <DEDUP_REMOVED lines=55> */
[----:B012---:R-:W-:-:S07]  /*9800*/  PRMT R148, R157, 0x7610, R148 ;  /* 0x000076109d947816 */ /* 0x007fce0000000094 */
.L_x_14745:
[----:B------:R-:W-:Y:S05]  /*9810*/  BRA.U !UP3, `(.L_x_14746) ;  /* 0x000000010b187547 */ /* 0x000fea000b800000 */
[----:B------:R-:W-:Y:S01]  /*9820*/  FMUL.FTZ R157, R153, UR23 ;  /* 0x00000017999d7c20 */ /* 0x000fe20008410000 */
[----:B------:R-:W-:-:S03]  /*9830*/  LOP3.LUT P6, RZ, R180, 0xff00, RZ, 0xc0, !PT ;  /* 0x0000ff00b4ff7812 */ /* 0x000fc600078cc0ff */
[----:B------:R-:W-:-:S05]  /*9840*/  FMUL.FTZ R157, R157, UR22 ;  /* 0x000000169d9d7c20 */ /* 0x000fca0008410000 */
[----:B------:R-:W-:-:S04]  /*9850*/  FSEL R157, R157, RZ, P6 ;  /* 0x000000ff9d9d7208 */ /* 0x000fc80003000000 */
[----:B------:R-:W-:-:S04]  /*9860*/  F2FP.F16.F32.PACK_AB R157, RZ, R157 ;  /* 0x0000009dff9d723e */ /* 0x000fc800000000ff */
[----:B012---:R-:W-:-:S07]  /*9870*/  PRMT R148, R148, 0x5410, R157 ;  /* 0x0000541094947816 */ /* 0x007fce000000009d */
.L_x_14746:
[----:B------:R-:W-:Y:S05]  /*9880*/  BRA.U !UP3, `(.L_x_14747) ;  /* 0x000000010b187547 */ /* 0x000fea000b800000 */
[----:B------:R-:W-:Y:S01]  /*9890*/  FMUL.FTZ R157, R154, UR23 ;  /* 0x000000179a9d7c20 */ /* 0x000fe20008410000 */
[----:B------:R-:W-:-:S03]  /*98a0*/  LOP3.LUT P6, RZ, R180, 0xff0000, RZ, 0xc0, !PT ;  /* 0x00ff0000b4ff7812 */ /* 0x000fc600078cc0ff */
[----:B------:R-:W-:-:S05]  /*98b0*/  FMUL.FTZ R157, R157, UR22 ;  /* 0x000000169d9d7c20 */ /* 0x000fca0008410000 */
[----:B------:R-:W-:-:S04]  /*98c0*/  FSEL R157, R157, RZ, P6 ;  /* 0x000000ff9d9d7208 */ /* 0x000fc80003000000 */
[----:B------:R-:W-:-:S04]  /*98d0*/  F2FP.F16.F32.PACK_AB R157, RZ, R157 ;  /* 0x0000009dff9d723e */ /* 0x000fc800000000ff */
[----:B012---:R-:W-:-:S07]  /*98e0*/  PRMT R149, R157, 0x7610, R149 ;  /* 0x000076109d957816 */ /* 0x007fce0000000095 */
.L_x_14747:
[----:B------:R-:W-:Y:S05]  /*98f0*/  BRA.U !UP3, `(.L_x_14748) ;  /* 0x000000010b187547 */ /* 0x000fea000b800000 */
[----:B------:R-:W-:Y:S01]  /*9900*/  FMUL.FTZ R157, R155, UR23 ;  /* 0x000000179b9d7c20 */ /* 0x000fe20008410000 */
[----:B------:R-:W-:-:S03]  /*9910*/  LOP3.LUT P6, RZ, R180, 0xff000000, RZ, 0xc0, !PT ;  /* 0xff000000b4ff7812 */ /* 0x000fc600078cc0ff */
[----:B------:R-:W-:-:S05]  /*9920*/  FMUL.FTZ R157, R157, UR22 ;  /* 0x000000169d9d7c20 */ /* 0x000fca0008410000 */
[----:B------:R-:W-:-:S04]  /*9930*/  FSEL R157, R157, RZ, P6 ;  /* 0x000000ff9d9d7208 */ /* 0x000fc80003000000 */
[----:B------:R-:W-:-:S04]  /*9940*/  F2FP.F16.F32.PACK_AB R157, RZ, R157 ;  /* 0x0000009dff9d723e */ /* 0x000fc800000000ff */
[----:B012---:R-:W-:-:S07]  /*9950*/  PRMT R149, R149, 0x5410, R157 ;  /* 0x0000541095957816 */ /* 0x007fce000000009d */
.L_x_14748:
[----:B------:R-:W-:Y:S05]  /*9960*/  BRA.U !UP3, `(.L_x_14749) ;  /* 0x000000010b187547 */ /* 0x000fea000b800000 */
[----:B------:R-:W-:Y:S01]  /*9970*/  FMUL.FTZ R157, R156, UR23 ;  /* 0x000000179c9d7c20 */ /* 0x000fe20008410000 */
[----:B------:R-:W-:-:S03]  /*9980*/  LOP3.LUT P6, RZ, R181, 0xff, RZ, 0xc0, !PT ;  /* 0x000000ffb5ff7812 */ /* 0x000fc600078cc0ff */
[----:B------:R-:W-:-:S05]  /*9990*/  FMUL.FTZ R157, R157, UR22 ;  /* 0x000000169d9d7c20 */ /* 0x000fca0008410000 */
[----:B------:R-:W-:-:S04]  /*99a0*/  FSEL R157, R157, RZ, P6 ;  /* 0x000000ff9d9d7208 */ /* 0x000fc80003000000 */
[----:B------:R-:W-:-:S04]  /*99b0*/  F2FP.F16.F32.PACK_AB R157, RZ, R157 ;  /* 0x0000009dff9d723e */ /* 0x000fc800000000ff */
[----:B012---:R-:W-:-:S07]  /*99c0*/  PRMT R150, R157, 0x7610, R150 ;  /* 0x000076109d967816 */ /* 0x007fce0000000096 */
.L_x_14749:
        /* <DEDUP_REMOVED lines=15> */
.L_x_14750:
        /* <DEDUP_REMOVED lines=15> */
.L_x_14751:
[----:B------:R-:W-:Y:S01]  /*9bb0*/  PLOP3.LUT P6, PT, PT, PT, UP2, 0x80, 0x8 ;  /* 0x000000000008781c */ /* 0x000fe20003fcf028 */
[----:B------:R-:W-:-:S12]  /*9bc0*/  IMAD.U32 R159, RZ, RZ, UR10 ;  /* 0x0000000aff9f7e24 */ /* 0x000fd8000f8e00ff */
[----:B------:R-:W-:Y:S01]  /*9bd0*/  @P6 FFMA.FTZ R159, R231, R159, UR11 ;  /* 0x0000000be79f6e23 */ /* 0x000fe2000801009f */
[----:B------:R-:W-:-:S13]  /*9be0*/  PLOP3.LUT P6, PT, PT, PT, UP2, 0x80, 0x8 ;  /* 0x000000000008781c */ /* 0x000fda0003fcf028 */
[----:B012---:R-:W-:Y:S01]  /*9bf0*/  @P6 FADD.FTZ R160, R236, -R159 ;  /* 0x8000009feca06221 */ /* 0x007fe20000010000 */
        /* <DEDUP_REMOVED lines=12> */
.L_x_14744:
        /* <DEDUP_REMOVED lines=15> */
.L_x_14753:
        /* <DEDUP_REMOVED lines=15> */
.L_x_14754:
        /* <DEDUP_REMOVED lines=15> */
.L_x_14755:
        /* <DEDUP_REMOVED lines=15> */
.L_x_14756:
        /* <DEDUP_REMOVED lines=15> */
.L_x_14757:
        /* <DEDUP_REMOVED lines=15> */
.L_x_14758:
        /* <DEDUP_REMOVED lines=15> */
.L_x_14759:
        /* <DEDUP_REMOVED lines=17> */
.L_x_14743:
        /* <DEDUP_REMOVED lines=55> */
.L_x_14761:
        /* <DEDUP_REMOVED lines=13> */
.L_x_14762:
        /* <DEDUP_REMOVED lines=13> */
.L_x_14763:
        /* <DEDUP_REMOVED lines=13> */
.L_x_14764:
        /* <DEDUP_REMOVED lines=13> */
.L_x_14765:
        /* <DEDUP_REMOVED lines=13> */
.L_x_14766:
        /* <DEDUP_REMOVED lines=13> */
.L_x_14767:
        /* <DEDUP_REMOVED lines=9> */
.L_x_14760:
        /* <DEDUP_REMOVED lines=13> */
.L_x_14768:
        /* <DEDUP_REMOVED lines=13> */
.L_x_14769:
        /* <DEDUP_REMOVED lines=13> */
.L_x_14770:
        /* <DEDUP_REMOVED lines=13> */
.L_x_14771:
        /* <DEDUP_REMOVED lines=13> */
.L_x_14772:
        /* <DEDUP_REMOVED lines=13> */
.L_x_14773:
        /* <DEDUP_REMOVED lines=13> */
.L_x_14774:
        /* <DEDUP_REMOVED lines=14> */
.L_x_14752:
        /* <DEDUP_REMOVED lines=12> */
.L_x_14742:
[----:B------:R-:W-:Y:S05]  /*b490*/  BSYNC.RECONVERGENT B0 ;  /* 0x0000000000007941 */ /* 0x000fea0003800200 */
.L_x_14741:
        /* <DEDUP_REMOVED lines=55> */
[----:B0123--:R-:W-:-:S07]  /*b810*/  PRMT R148, R157, 0x7610, R148 ;  /* 0x000076109d947816 */ /* 0x00ffce0000000094 */
.L_x_14779:
[----:B------:R-:W-:Y:S05]  /*b820*/  BRA.U !UP3, `(.L_x_14780) ;  /* 0x000000010b187547 */ /* 0x000fea000b800000 */
[----:B------:R-:W-:Y:S01]  /*b830*/  FMUL.FTZ R157, R153, UR23 ;  /* 0x00000017999d7c20 */ /* 0x000fe20008410000 */
[----:B------:R-:W-:-:S03]  /*b840*/  LOP3.LUT P6, RZ, R182, 0xff00, RZ, 0xc0, !PT ;  /* 0x0000ff00b6ff7812 */ /* 0x000fc600078cc0ff */
[----:B------:R-:W-:-:S05]  /*b850*/  FMUL.FTZ R157, R157, UR22 ;  /* 0x000000169d9d7c20 */ /* 0x000fca0008410000 */
[----:B------:R-:W-:-:S04]  /*b860*/  FSEL R157, R157, RZ, P6 ;  /* 0x000000ff9d9d7208 */ /* 0x000fc80003000000 */
[----:B------:R-:W-:-:S04]  /*b870*/  F2FP.F16.F32.PACK_AB R157, RZ, R157 ;  /* 0x0000009dff9d723e */ /* 0x000fc800000000ff */
[----:B0123--:R-:W-:-:S07]  /*b880*/  PRMT R148, R148, 0x5410, R157 ;  /* 0x0000541094947816 */ /* 0x00ffce000000009d */
.L_x_14780:
[----:B------:R-:W-:Y:S05]  /*b890*/  BRA.U !UP3, `(.L_x_14781) ;  /* 0x000000010b187547 */ /* 0x000fea000b800000 */
[----:B------:R-:W-:Y:S01]  /*b8a0*/  FMUL.FTZ R157, R154, UR23 ;  /* 0x000000179a9d7c20 */ /* 0x000fe20008410000 */
[----:B------:R-:W-:-:S03]  /*b8b0*/  LOP3.LUT P6, RZ, R182, 0xff0000, RZ, 0xc0, !PT ;  /* 0x00ff0000b6ff7812 */ /* 0x000fc600078cc0ff */
[----:B------:R-:W-:-:S05]  /*b8c0*/  FMUL.FTZ R157, R157, UR22 ;  /* 0x000000169d9d7c20 */ /* 0x000fca0008410000 */
[----:B------:R-:W-:-:S04]  /*b8d0*/  FSEL R157, R157, RZ, P6 ;  /* 0x000000ff9d9d7208 */ /* 0x000fc80003000000 */
[----:B------:R-:W-:-:S04]  /*b8e0*/  F2FP.F16.F32.PACK_AB R157, RZ, R157 ;  /* 0x0000009dff9d723e */ /* 0x000fc800000000ff */
[----:B0123--:R-:W-:-:S07]  /*b8f0*/  PRMT R149, R157, 0x7610, R149 ;  /* 0x000076109d957816 */ /* 0x00ffce0000000095 */
.L_x_14781:
[----:B------:R-:W-:Y:S05]  /*b900*/  BRA.U !UP3, `(.L_x_14782) ;  /* 0x000000010b187547 */ /* 0x000fea000b800000 */
[----:B------:R-:W-:Y:S01]  /*b910*/  FMUL.FTZ R157, R155, UR23 ;  /* 0x000000179b9d7c20 */ /* 0x000fe20008410000 */
[----:B------:R-:W-:-:S03]  /*b920*/  LOP3.LUT P6, RZ, R182, 0xff000000, RZ, 0xc0, !PT ;  /* 0xff000000b6ff7812 */ /* 0x000fc600078cc0ff */
[----:B------:R-:W-:-:S05]  /*b930*/  FMUL.FTZ R157, R157, UR22 ;  /* 0x000000169d9d7c20 */ /* 0x000fca0008410000 */
[----:B------:R-:W-:-:S04]  /*b940*/  FSEL R157, R157, RZ, P6 ;  /* 0x000000ff9d9d7208 */ /* 0x000fc80003000000 */
[----:B------:R-:W-:-:S04]  /*b950*/  F2FP.F16.F32.PACK_AB R157, RZ, R157 ;  /* 0x0000009dff9d723e */ /* 0x000fc800000000ff */
[----:B0123--:R-:W-:-:S07]  /*b960*/  PRMT R149, R149, 0x5410, R157 ;  /* 0x0000541095957816 */ /* 0x00ffce000000009d */
.L_x_14782:
[----:B------:R-:W-:Y:S05]  /*b970*/  BRA.U !UP3, `(.L_x_14783) ;  /* 0x000000010b187547 */ /* 0x000fea000b800000 */
[----:B------:R-:W-:Y:S01]  /*b980*/  FMUL.FTZ R157, R156, UR23 ;  /* 0x000000179c9d7c20 */ /* 0x000fe20008410000 */
[----:B------:R-:W-:-:S03]  /*b990*/  LOP3.LUT P6, RZ, R183, 0xff, RZ, 0xc0, !PT ;  /* 0x000000ffb7ff7812 */ /* 0x000fc600078cc0ff */
[----:B------:R-:W-:-:S05]  /*b9a0*/  FMUL.FTZ R157, R157, UR22 ;  /* 0x000000169d9d7c20 */ /* 0x000fca0008410000 */
[----:B------:R-:W-:-:S04]  /*b9b0*/  FSEL R157, R157, RZ, P6 ;  /* 0x000000ff9d9d7208 */ /* 0x000fc80003000000 */
[----:B------:R-:W-:-:S04]  /*b9c0*/  F2FP.F16.F32.PACK_AB R157, RZ, R157 ;  /* 0x0000009dff9d723e */ /* 0x000fc800000000ff */
[----:B0123--:R-:W-:-:S07]  /*b9d0*/  PRMT R150, R157, 0x7610, R150 ;  /* 0x000076109d967816 */ /* 0x00ffce0000000096 */
.L_x_14783:
        /* <DEDUP_REMOVED lines=15> */
.L_x_14784:
        /* <DEDUP_REMOVED lines=15> */
.L_x_14785:
[----:B------:R-:W-:Y:S02]  /*bbc0*/  PLOP3.LUT P6, PT, PT, PT, UP2, 0x80, 0x8 ;  /* 0x000000000008781c */ /* 0x000fe40003fcf028 */
[----:B------:R-:W-:-:S11]  /*bbd0*/  MOV R159, UR10 ;  /* 0x0000000a009f7c02 */ /* 0x000fd60008000f00 */
        /* <DEDUP_REMOVED lines=15> */
.L_x_14778:
        /* <DEDUP_REMOVED lines=15> */
.L_x_14787:
[----:B------:R-:W-:Y:S05]  /*bdc0*/  BRA.U !UP3, `(.L_x_14788) ;  /* 0x000000010b387547 */ /* 0x000fea000b800000 */
[----:B------:R-:W-:Y:S01]  /*bdd0*/  PLOP3.LUT P6, PT, PT, PT, UP2, 0x80, 0x8 ;  /* 0x000000000008781c */ /* 0x000fe20003fcf028 */
[----:B0123-5:R-:W-:Y:S01]  /*bde0*/  IMAD.MOV.U32 R161, RZ, RZ, R141 ;  /* 0x000000ffffa17224 */ /* 0x02ffe200078e008d */
        /* <DEDUP_REMOVED lines=12> */
.L_x_14788:
        /* <DEDUP_REMOVED lines=15> */
.L_x_14789:
        /* <DEDUP_REMOVED lines=15> */
.L_x_14790:
        /* <DEDUP_REMOVED lines=15> */
.L_x_14791:
        /* <DEDUP_REMOVED lines=15> */
.L_x_14792:
        /* <DEDUP_REMOVED lines=15> */
.L_x_14793:
        /* <DEDUP_REMOVED lines=17> */
.L_x_14777:
[----:B0123--:R-:W0:Y:S02]  /*c470*/  LDC.64 R160, c[0x0][0x478] ;  /* 0x00011e00ffa07b82 */ /* 0x00fe240000000a00 */
[----:B0-----:R-:W-:-:S04]  /*c480*/  ISETP.NE.U32.AND P0, PT, R160, RZ, PT ;  /* 0x000000ffa000720c */ /* 0x001fc80003f05070 */
[----:B------:R-:W-:-:S13]  /*c490*/  ISETP.NE.AND.EX P0, PT, R161, RZ, PT, P0 ;  /* 0x000000ffa100720c */ /* 0x000fda0003f05300 */
[----:B------:R-:W-:Y:S05]  /*c4a0*/  @!P0 BRA `(.L_x_14794) ;  /* 0x0000000800288947 */ /* 0x000fea0003800000 */
        /* <DEDUP_REMOVED lines=13> */
.L_x_14795:
        /* <DEDUP_REMOVED lines=13> */
.L_x_14796:
        /* <DEDUP_REMOVED lines=13> */
.L_x_14797:
        /* <DEDUP_REMOVED lines=13> */
.L_x_14798:
        /* <DEDUP_REMOVED lines=13> */
.L_x_14799:
        /* <DEDUP_REMOVED lines=13> */
.L_x_14800:
        /* <DEDUP_REMOVED lines=13> */
.L_x_14801:
        /* <DEDUP_REMOVED lines=47> */
.L_x_14794:
        /* <DEDUP_REMOVED lines=13> */
.L_x_14802:
        /* <DEDUP_REMOVED lines=13> */
.L_x_14803:
        /* <DEDUP_REMOVED lines=13> */
.L_x_14804:
        /* <DEDUP_REMOVED lines=13> */
.L_x_14805:
        /* <DEDUP_REMOVED lines=13> */
.L_x_14806:
        /* <DEDUP_REMOVED lines=13> */
.L_x_14807:
        /* <DEDUP_REMOVED lines=13> */
.L_x_14808:
        /* <DEDUP_REMOVED lines=15> */
.L_x_14786:
        /* <DEDUP_REMOVED lines=10> */
.L_x_14776:
[----:B------:R-:W-:Y:S05]  /*d490*/  BSYNC.RECONVERGENT B0 ;  /* 0x0000000000007941 */ /* 0x000fea0003800200 */
.L_x_14775:
[----:B------:R-:W-:Y:S02]  /*d4a0*/  UIADD3 UR28, UPT, UPT, UR28, UR26, URZ ;  /* 0x0000001a1c1c7290 */ /* 0x000fe4000fffe0ff */
[----:B------:R-:W-:Y:S02]  /*d4b0*/  UPLOP3.LUT UP1, UPT, UPT, UPT, UP1, 0x40, 0x4 ;  /* 0x000000000004789c */ /* 0x000fe40003f2e810 */
[----:B------:R-:W-:-:S09]  /*d4c0*/  UISETP.GE.AND UP0, UPT, UR28, UR27, UPT ;  /* 0x0000001b1c00728c */ /* 0x000fd2000bf06270 */
[----:B------:R-:W-:Y:S05]  /*d4d0*/  BRA.U !UP0, `(.L_x_14809) ;  /* 0xffffff3508607547 */ /* 0x000fea000b83ffff */
.L_x_14624:
        /* <DEDUP_REMOVED lines=11> */
[----:B------:R-:W-:Y:S01]  /*d590*/  @P5 IADD3 R243, PT, PT, R243, 0x80, RZ ;  /* 0x00000080f3f35810 */ /* 0x000fe20007ffe0ff */
[----:B------:R2:W-:Y:S01]  /*d5a0*/  @P5 STG.E.128 desc[UR20][R2.64], R96 ;  /* 0x0000006002005986 */ /* 0x0005e2000c101d14 */
[----:B------:R-:W3:Y:S03]  /*d5b0*/  LDC.64 R12, c[0x0][0x448] ;  /* 0x00011200ff0c7b82 */ /* 0x000ee60000000a00 */
[C---:B0-----:R-:W-:Y:S01]  /*d5c0*/  @P4 IMAD.WIDE.U32 R6, R243.reuse, 0x20, R6 ;  /* 0x00000020f3064825 */ /* 0x041fe200078e0006 */
[----:B------:R2:W-:Y:S04]  /*d5d0*/  @P5 STG.E.128 desc[UR20][R2.64+0x10], R92 ;  /* 0x0000105c02005986 */ /* 0x0005e8000c101d14 */
[----:B------:R-:W0:Y:S01]  /*d5e0*/  LDC.64 R14, c[0x0][0x440] ;  /* 0x00011000ff0e7b82 */ /* 0x000e220000000a00 */
[C---:B-1----:R-:W-:Y:S01]  /*d5f0*/  @P4 IMAD.WIDE.U32 R8, R243.reuse, 0x20, R8 ;  /* 0x00000020f3084825 */ /* 0x042fe200078e0008 */
[----:B------:R2:W-:Y:S03]  /*d600*/  @P5 STG.E.128 desc[UR20][R4.64], R136 ;  /* 0x0000008804005986 */ /* 0x0005e6000c101d14 */
[----:B------:R-:W-:Y:S01]  /*d610*/  @P4 VIADD R243, R243, 0x80 ;  /* 0x00000080f3f34836 */ /* 0x000fe20000000000 */
[----:B------:R2:W-:Y:S02]  /*d620*/  @P5 STG.E.128 desc[UR20][R4.64+0x10], R132 ;  /* 0x0000108404005986 */ /* 0x0005e4000c101d14 */
[----:B------:R-:W1:Y:S01]  /*d630*/  LDC.64 R16, c[0x0][0x448] ;  /* 0x00011200ff107b82 */ /* 0x000e620000000a00 */
[C---:B----4-:R-:W-:Y:S01]  /*d640*/  @P3 IMAD.WIDE.U32 R10, R243.reuse, 0x20, R10 ;  /* 0x00000020f30a3825 */ /* 0x050fe200078e000a */
[----:B------:R2:W-:Y:S04]  /*d650*/  @P4 STG.E.128 desc[UR20][R6.64], R88 ;  /* 0x0000005806004986 */ /* 0x0005e8000c101d14 */
[----:B------:R2:W-:Y:S01]  /*d660*/  @P4 STG.E.128 desc[UR20][R6.64+0x10], R84 ;  /* 0x0000105406004986 */ /* 0x0005e2000c101d14 */
[C---:B---3--:R-:W-:Y:S01]  /*d670*/  @P3 IMAD.WIDE.U32 R12, R243.reuse, 0x20, R12 ;  /* 0x00000020f30c3825 */ /* 0x048fe200078e000c */
[----:B------:R-:W-:-:S02]  /*d680*/  @P3 IADD3 R243, PT, PT, R243, 0x80, RZ ;  /* 0x00000080f3f33810 */ /* 0x000fc40007ffe0ff */
        /* <DEDUP_REMOVED lines=23> */
.L_x_14810:
        /* <DEDUP_REMOVED lines=16> */
.L_x_19425:


//--------------------- .text._ZN10layer_norm22ln_bwd_finalize_kernelINS_22Kernel_traits_finalizeILj5120Ef6__halffS2_fjLb0ELj1024ELj4ENS_18Kernel_traits_baseILj5120EfS2_fS2_fjLj1024EEEEELb0ELb1EEEvNS_9BwdParamsE --------------------------
	.section	.text._ZN10layer_norm22ln_bwd_finalize_kernelINS_22Kernel_traits_finalizeILj5120Ef6__halffS2_fjLb0ELj1024ELj4ENS_18Kernel_traits_baseILj5120EfS2_fS2_fjLj1024EEEEELb0ELb1EEEvNS_9BwdParamsE,"ax",@progbits
	.align	128
        .global         _ZN10layer_norm22ln_bwd_finalize_kernelINS_22Kernel_traits_finalizeILj5120Ef6__halffS2_fjLb0ELj1024ELj4ENS_18Kernel_traits_baseILj5120EfS2_fS2_fjLj1024EEEEELb0ELb1EEEvNS_9BwdParamsE
        .type           _ZN10layer_norm22ln_bwd_finalize_kernelINS_22Kernel_traits_finalizeILj5120Ef6__halffS2_fjLb0ELj1024ELj4ENS_18Kernel_traits_baseILj5120EfS2_fS2_fjLj1024EEEEELb0ELb1EEEvNS_9BwdParamsE,@function
        .size           _ZN10layer_norm22ln_bwd_finalize_kernelINS_22Kernel_traits_finalizeILj5120Ef6__halffS2_fjLb0ELj1024ELj4ENS_18Kernel_traits_baseILj5120EfS2_fS2_fjLj1024EEEEELb0ELb1EEEvNS_9BwdParamsE,(.L_x_19426 - _ZN10layer_norm22ln_bwd_finalize_kernelINS_22Kernel_traits_finalizeILj5120Ef6__halffS2_fjLb0ELj1024ELj4ENS_18Kernel_traits_baseILj5120EfS2_fS2_fjLj1024EEEEELb0ELb1EEEvNS_9BwdParamsE)
        .other          _ZN10layer_norm22ln_bwd_finalize_kernelINS_22Kernel_traits_finalizeILj5120Ef6__halffS2_fjLb0ELj1024ELj4ENS_18Kernel_traits_baseILj5120EfS2_fS2_fjLj1024EEEEELb0ELb1EEEvNS_9BwdParamsE,@"STO_CUDA_ENTRY STV_DEFAULT"
_ZN10layer_norm22ln_bwd_finalize_kernelINS_22Kernel_traits_finalizeILj5120Ef6__halffS2_fjLb0ELj1024ELj4ENS_18Kernel_traits_baseILj5120EfS2_fS2_fjLj1024EEEEELb0ELb1EEEvNS_9BwdParamsE:
.text._ZN10layer_norm22ln_bwd_finalize_kernelINS_22Kernel_traits_finalizeILj5120Ef6__halffS2_fjLb0ELj1024ELj4ENS_18Kernel_traits_baseILj5120EfS2_fS2_fjLj1024EEEEELb0ELb1EEEvNS_9BwdParamsE:
        /* <DEDUP_REMOVED lines=77> */
.L_x_14815:
        /* <DEDUP_REMOVED lines=118> */
.L_x_14814:
[----:B------:R-:W-:Y:S05]  /*0c30*/  BSYNC.RECONVERGENT B1 ;  /* 0x0000000000017941 */ /* 0x000fea0003800200 */
.L_x_14813:
        /* <DEDUP_REMOVED lines=69> */
.L_x_14817:
[----:B------:R-:W-:Y:S05]  /*1090*/  BSYNC.RECONVERGENT B1 ;  /* 0x0000000000017941 */ /* 0x000fea0003800200 */
.L_x_14816:
        /* <DEDUP_REMOVED lines=38> */
.L_x_14819:
[----:B------:R-:W-:Y:S05]  /*1300*/  BSYNC.RECONVERGENT B1 ;  /* 0x0000000000017941 */ /* 0x000fea0003800200 */
.L_x_14818:
[----:B------:R-:W-:Y:S05]  /*1310*/  @!P1 BRA `(.L_x_14812) ;  /* 0x0000000000409947 */ /* 0x000fea0003800000 */
[----:B------:R-:W0:Y:S01]  /*1320*/  LDC R14, c[0x0][0x388] ;  /* 0x0000e200ff0e7b82 */ /* 0x000e220000000800 */
[----:B------:R-:W-:-:S07]  /*1330*/  IADD3 R12, PT, PT, -R54, RZ, RZ ;  /* 0x000000ff360c7210 */ /* 0x000fce0007ffe1ff */
[----:B------:R-:W1:Y:S08]  /*1340*/  LDC.64 R8, c[0x0][0x440] ;  /* 0x00011000ff087b82 */ /* 0x000e700000000a00 */
[----:B------:R-:W2:Y:S01]  /*1350*/  LDC.64 R10, c[0x0][0x448] ;  /* 0x00011200ff0a7b82 */ /* 0x000ea20000000a00 */
[----:B0-----:R-:W-:-:S05]  /*1360*/  IMAD R0, R3, R14, R0 ;  /* 0x0000000e03007224 */ /* 0x001fca00078e0200 */
[----:B------:R-:W-:-:S07]  /*1370*/  IADD3 R3, PT, PT, R57, R0, RZ ;  /* 0x0000000039037210 */ /* 0x000fce0007ffe0ff */
.L_x_14820:
        /* <DEDUP_REMOVED lines=10> */
.L_x_14812:
[----:B------:R-:W-:Y:S05]  /*1420*/  BSYNC.RECONVERGENT B0 ;  /* 0x0000000000007941 */ /* 0x000fea0003800200 */
.L_x_14811:
        /* <DEDUP_REMOVED lines=57> */
.L_x_14821:
        /* <DEDUP_REMOVED lines=12> */
.L_x_19426:


//--------------------- .text._ZN10layer_norm13ln_bwd_kernelINS_13Kernel_traitsIf6__halffS2_fjLj5120ELj1ELj1ELj4ELj16ENS_18Kernel_traits_baseILj5120EfS2_fS2_fjLj128EEEEELb1ELb0ELb1ELb1EEEvNS_9BwdParamsE --------------------------
	.section	.text._ZN10layer_norm13ln_bwd_kernelINS_13Kernel_traitsIf6__halffS2_fjLj5120ELj1ELj1ELj4ELj16ENS_18Kernel_traits_baseILj5120EfS2_fS2_fjLj128EEEEELb1ELb0ELb1ELb1EEEvNS_9BwdParamsE,"ax",@progbits
	.align	128
        .global         _ZN10layer_norm13ln_bwd_kernelINS_13Kernel_traitsIf6__halffS2_fjLj5120ELj1ELj1ELj4ELj16ENS_18Kernel_traits_baseILj5120EfS2_fS2_fjLj128EEEEELb1ELb0ELb1ELb1EEEvNS_9BwdParamsE
        .type           _ZN10layer_norm13ln_bwd_kernelINS_13Kernel_traitsIf6__halffS2_fjLj5120ELj1ELj1ELj4ELj16ENS_18Kernel_traits_baseILj5120EfS2_fS2_fjLj128EEEEELb1ELb0ELb1ELb1EEEvNS_9BwdParamsE,@function
        .size           _ZN10layer_norm13ln_bwd_kernelINS_13Kernel_traitsIf6__halffS2_fjLj5120ELj1ELj1ELj4ELj16ENS_18Kernel_traits_baseILj5120EfS2_fS2_fjLj128EEEEELb1ELb0ELb1ELb1EEEvNS_9BwdParamsE,(.L_x_19427 - _ZN10layer_norm13ln_bwd_kernelINS_13Kernel_traitsIf6__halffS2_fjLj5120ELj1ELj1ELj4ELj16ENS_18Kernel_traits_baseILj5120EfS2_fS2_fjLj128EEEEELb1ELb0ELb1ELb1EEEvNS_9BwdParamsE)
        .other          _ZN10layer_norm13ln_bwd_kernelINS_13Kernel_traitsIf6__halffS2_fjLj5120ELj1ELj1ELj4ELj16ENS_18Kernel_traits_baseILj5120EfS2_fS2_fjLj128EEEEELb1ELb0ELb1ELb1EEEvNS_9BwdParamsE,@"STO_CUDA_ENTRY STV_DEFAULT"
_ZN10layer_norm13ln_bwd_kernelINS_13Kernel_traitsIf6__halffS2_fjLj5120ELj1ELj1ELj4ELj16ENS_18Kernel_traits_baseILj5120EfS2_fS2_fjLj128EEEEELb1ELb0ELb1ELb1EEEvNS_9BwdParamsE:
.text._ZN10layer_norm13ln_bwd_kernelINS_13Kernel_traitsIf6__halffS2_fjLj5120ELj1ELj1ELj4ELj16ENS_18Kernel_traits_baseILj5120EfS2_fS2_fjLj128EEEEELb1ELb0ELb1ELb1EEEvNS_9BwdParamsE:
        /* <DEDUP_REMOVED lines=79> */
.L_x_14989:
        /* <DEDUP_REMOVED lines=18> */
[----:B------:R-:W-:Y:S01]  /*0610*/  UIMAD.WIDE UR32, UR8, 0x4, UR12 ;  /* 0x00000004082078a5 */ /* 0x000fe2000f8e020c */
[----:B--2---:R-:W1:Y:S01]  /*0620*/  LDC.64 R6, c[0x0][0x3a8] ;  /* 0x0000ea00ff067b82 */ /* 0x004e620000000a00 */
[----:B------:R-:W-:Y:S01]  /*0630*/  UIMAD UR9, UR8, UR21, URZ ;  /* 0x00000015080972a4 */ /* 0x000fe2000f8e02ff */
[----:B------:R-:W-:Y:S01]  /*0640*/  STL [R1+0x60], R160 ;  /* 0x000060a001007387 */ /* 0x000fe20000100800 */
[----:B------:R-:W-:Y:S02]  /*0650*/  UIADD3 UR11, UPT, UPT, UR31, -0x1, URZ ;  /* 0xffffffff1f0b7890 */ /* 0x000fe4000fffe0ff */
[----:B------:R-:W-:Y:S01]  /*0660*/  USHF.R.S32.HI UR10, URZ, 0x1f, UR9 ;  /* 0x0000001fff0a7899 */ /* 0x000fe20008011409 */
[----:B------:R-:W-:Y:S01]  /*0670*/  MOV R2, UR32 ;  /* 0x0000002000027c02 */ /* 0x000fe20008000f00 */
[----:B------:R-:W-:Y:S01]  /*0680*/  UIMAD UR11, UR11, UR21, URZ ;  /* 0x000000150b0b72a4 */ /* 0x000fe2000f8e02ff */
[----:B------:R-:W-:Y:S01]  /*0690*/  MOV R3, UR33 ;  /* 0x0000002100037c02 */ /* 0x000fe20008000f00 */
[----:B------:R-:W-:Y:S01]  /*06a0*/  ULEA.HI UR10, UR10, UR9, URZ, 0x3 ;  /* 0x000000090a0a7291 */ /* 0x000fe2000f8f18ff */
[----:B------:R-:W2:Y:S01]  /*06b0*/  LDC.64 R4, c[0x0][0x428] ;  /* 0x00010a00ff047b82 */ /* 0x000ea20000000a00 */
[----:B------:R-:W-:Y:S01]  /*06c0*/  USHF.R.S32.HI UR9, URZ, 0x1f, UR11 ;  /* 0x0000001fff097899 */ /* 0x000fe2000801140b */
[----:B------:R-:W-:Y:S01]  /*06d0*/  ISETP.NE.U32.AND P0, PT, RZ, UR4, PT ;  /* 0x00000004ff007c0c */ /* 0x000fe2000bf05070 */
[----:B------:R3:W4:Y:S02]  /*06e0*/  LDG.E R2, desc[UR22][R2.64] ;  /* 0x0000001602027981 */ /* 0x000724000c1e1900 */
[----:B------:R-:W-:Y:S01]  /*06f0*/  MOV R213, UR10 ;  /* 0x0000000a00d57c02 */ /* 0x000fe20008000f00 */
[----:B------:R-:W-:-:S02]  /*0700*/  ULEA.HI UR9, UR9, UR11, URZ, 0x3 ;  /* 0x0000000b09097291 */ /* 0x000fc4000f8f18ff */
[----:B------:R-:W-:Y:S01]  /*0710*/  UISETP.GE.AND UP3, UPT, UR20, 0x1, UPT ;  /* 0x000000011400788c */ /* 0x000fe2000bf66270 */
[----:B------:R-:W-:Y:S01]  /*0720*/  ISETP.NE.AND P1, PT, RZ, UR28, PT ;  /* 0x0000001cff007c0c */ /* 0x000fe2000bf25270 */
[----:B------:R4:W-:Y:S01]  /*0730*/  STL [R1+0x5c], R159 ;  /* 0x00005c9f01007387 */ /* 0x0009e20000100800 */
[----:B0-----:R-:W-:-:S03]  /*0740*/  LEA.HI.SX32 R213, R213, R0, 0x1d ;  /* 0x00000000d5d57211 */ /* 0x001fc600078feaff */
[----:B------:R0:W-:Y:S02]  /*0750*/  STL [R1+0x58], R158 ;  /* 0x0000589e01007387 */ /* 0x0001e40000100800 */
[----:B-1----:R-:W-:Y:S01]  /*0760*/  IMAD.WIDE.U32 R8, R213, 0x20, R6 ;  /* 0x00000020d5087825 */ /* 0x002fe200078e0006 */
[----:B------:R-:W-:Y:S01]  /*0770*/  MOV R13, UR9 ;  /* 0x00000009000d7c02 */ /* 0x000fe20008000f00 */
[----:B------:R1:W-:Y:S04]  /*0780*/  STL [R1+0x54], R157 ;  /* 0x0000549d01007387 */ /* 0x0003e80000100800 */
[----:B------:R-:W4:Y:S01]  /*0790*/  LDG.E.128 R192, desc[UR22][R8.64+0x10] ;  /* 0x0000101608c07981 */ /* 0x000f22000c1e1d00 */
[----:B------:R-:W-:Y:S02]  /*07a0*/  LEA.HI.SX32 R13, R13, R0, 0x1d ;  /* 0x000000000d0d7211 */ /* 0x000fe400078feaff */
[----:B------:R-:W-:Y:S01]  /*07b0*/  IADD3 R203, PT, PT, R213, 0x80, RZ ;  /* 0x00000080d5cb7810 */ /* 0x000fe20007ffe0ff */
[----:B------:R0:W4:Y:S01]  /*07c0*/  LDG.E.128 R184, desc[UR22][R8.64] ;  /* 0x0000001608b87981 */ /* 0x000122000c1e1d00 */
[----:B------:R-:W-:-:S02]  /*07d0*/  IADD3 R177, PT, PT, R13, 0x80, RZ ;  /* 0x000000800db17810 */ /* 0x000fc40007ffe0ff */
[C---:B------:R-:W-:Y:S02]  /*07e0*/  IADD3 R201, PT, PT, R213.reuse, 0x100, RZ ;  /* 0x00000100d5c97810 */ /* 0x040fe40007ffe0ff */
[----:B------:R-:W-:Y:S01]  /*07f0*/  IADD3 R199, PT, PT, R213, 0x180, RZ ;  /* 0x00000180d5c77810 */ /* 0x000fe20007ffe0ff */
[----:B--2---:R-:W-:Y:S01]  /*0800*/  IMAD.WIDE.U32 R176, R177, 0x10, R4 ;  /* 0x00000010b1b07825 */ /* 0x004fe200078e0004 */
[----:B------:R-:W-:Y:S02]  /*0810*/  IADD3 R173, PT, PT, R13, 0x100, RZ ;  /* 0x000001000dad7810 */ /* 0x000fe40007ffe0ff */
[----:B---3--:R-:W-:Y:S01]  /*0820*/  IADD3 R3, PT, PT, R213, 0x200, RZ ;  /* 0x00000200d5037810 */ /* 0x008fe20007ffe0ff */
[----:B------:R-:W-:Y:S01]  /*0830*/  IMAD.WIDE.U32 R10, R203, 0x20, R6 ;  /* 0x00000020cb0a7825 */ /* 0x000fe200078e0006 */
[----:B------:R-:W-:Y:S01]  /*0840*/  ISETP.NE.AND.EX P0, PT, RZ, UR5, PT, P0 ;  /* 0x00000005ff007c0c */ /* 0x000fe2000bf05300 */
[----:B------:R-:W2:Y:S02]  /*0850*/  LDG.E.128 R176, desc[UR22][R176.64] ;  /* 0x00000016b0b07981 */ /* 0x000ea4000c1e1d00 */
[----:B------:R-:W-:-:S02]  /*0860*/  IMAD.WIDE.U32 R172, R173, 0x10, R4 ;  /* 0x00000010adac7825 */ /* 0x000fc400078e0004 */
[----:B------:R-:W3:Y:S02]  /*0870*/  LDG.E.128 R24, desc[UR22][R10.64+0x10] ;  /* 0x000010160a187981 */ /* 0x000ee4000c1e1d00 */
[--C-:B------:R-:W-:Y:S02]  /*0880*/  IMAD.WIDE.U32 R188, R201, 0x20, R6.reuse ;  /* 0x00000020c9bc7825 */ /* 0x100fe400078e0006 */
[----:B------:R-:W1:Y:S02]  /*0890*/  LDG.E.128 R172, desc[UR22][R172.64] ;  /* 0x00000016acac7981 */ /* 0x000e64000c1e1d00 */
[--C-:B------:R-:W-:Y:S02]  /*08a0*/  IMAD.WIDE.U32 R190, R199, 0x20, R6.reuse ;  /* 0x00000020c7be7825 */ /* 0x100fe400078e0006 */
[----:B------:R-:W3:Y:S01]  /*08b0*/  LDG.E.128 R28, desc[UR22][R188.64] ;  /* 0x00000016bc1c7981 */ /* 0x000ee2000c1e1d00 */
[----:B------:R-:W-:Y:S01]  /*08c0*/  IADD3 R21, PT, PT, R13, 0x180, RZ ;  /* 0x000001800d157810 */ /* 0x000fe20007ffe0ff */
[----:B------:R-:W-:Y:S01]  /*08d0*/  IMAD.WIDE.U32 R210, R3, 0x20, R6 ;  /* 0x0000002003d27825 */ /* 0x000fe200078e0006 */
[C---:B0-----:R-:W-:Y:S01]  /*08e0*/  IADD3 R9, PT, PT, R13.reuse, 0x200, RZ ;  /* 0x000002000d097810 */ /* 0x041fe20007ffe0ff */
[----:B------:R0:W3:Y:S01]  /*08f0*/  LDG.E.128 R168, desc[UR22][R188.64+0x10] ;  /* 0x00001016bca87981 */ /* 0x0000e2000c1e1d00 */
[----:B------:R-:W-:Y:S01]  /*0900*/  @UP3 UIADD3 UR9, UPT, UPT, UR20, -0x1, URZ ;  /* 0xffffffff14093890 */ /* 0x000fe2000fffe0ff */
[--C-:B------:R-:W-:Y:S01]  /*0910*/  IMAD.WIDE.U32 R204, R13, 0x10, R4.reuse ;  /* 0x000000100dcc7825 */ /* 0x100fe200078e0004 */
[----:B------:R-:W-:Y:S01]  /*0920*/  PLOP3.LUT P2, PT, PT, PT, UP3, 0x80, 0x8 ;  /* 0x000000000008781c */ /* 0x000fe20003f4f038 */
[----:B------:R-:W3:Y:S01]  /*0930*/  LDG.E.128 R16, desc[UR22][R190.64+0x10] ;  /* 0x00001016be107981 */ /* 0x000ee2000c1e1d00 */
[----:B------:R-:W-:Y:S01]  /*0940*/  MOV R214, RZ ;  /* 0x000000ff00d67202 */ /* 0x000fe20000000f00 */
[----:B------:R-:W3:Y:S02]  /*0950*/  @P0 LDC.64 R196, c[0x0][0x438] ;  /* 0x00010e00ffc40b82 */ /* 0x000ee40000000a00 */
[----:B------:R0:W3:Y:S04]  /*0960*/  LDG.E.128 R164, desc[UR22][R190.64] ;  /* 0x00000016bea47981 */ /* 0x0000e8000c1e1d00 */
[----:B------:R-:W3:Y:S04]  /*0970*/  LDG.E.128 R12, desc[UR22][R210.64] ;  /* 0x00000016d20c7981 */ /* 0x000ee8000c1e1d00 */
[----:B------:R-:W3:Y:S01]  /*0980*/  LDG.E.128 R180, desc[UR22][R10.64] ;  /* 0x000000160ab47981 */ /* 0x000ee2000c1e1d00 */
[--C-:B------:R-:W-:Y:S01]  /*0990*/  IMAD.WIDE.U32 R20, R21, 0x10, R4.reuse ;  /* 0x0000001015147825 */ /* 0x100fe200078e0004 */
[----:B0-----:R-:W0:Y:S02]  /*09a0*/  @P0 LDC.64 R188, c[0x0][0x438] ;  /* 0x00010e00ffbc0b82 */ /* 0x001e240000000a00 */
[----:B------:R-:W3:Y:S01]  /*09b0*/  LDG.E.128 R204, desc[UR22][R204.64] ;  /* 0x00000016cccc7981 */ /* 0x000ee2000c1e1d00 */
[----:B------:R-:W-:Y:S01]  /*09c0*/  IMAD.WIDE.U32 R4, R9, 0x10, R4 ;  /* 0x0000001009047825 */ /* 0x000fe200078e0004 */
[----:B------:R-:W-:-:S02]  /*09d0*/  @UP3 UIMAD UR9, UR9, UR21, URZ ;  /* 0x00000015090932a4 */ /* 0x000fc4000f8e02ff */
[----:B------:R-:W3:Y:S02]  /*09e0*/  LDG.E.128 R20, desc[UR22][R20.64] ;  /* 0x0000001614147981 */ /* 0x000ee4000c1e1d00 */
[----:B------:R-:W0:Y:S02]  /*09f0*/  @P0 LDC.64 R190, c[0x0][0x438] ;  /* 0x00010e00ffbe0b82 */ /* 0x000e240000000a00 */
[----:B------:R0:W3:Y:S01]  /*0a00*/  LDG.E.128 R8, desc[UR22][R210.64+0x10] ;  /* 0x00001016d2087981 */ /* 0x0000e2000c1e1d00 */
[----:B------:R-:W-:-:S03]  /*0a10*/  @UP3 USHF.R.S32.HI UR10, URZ, 0x1f, UR9 ;  /* 0x0000001fff0a3899 */ /* 0x000fc60008011409 */
[----:B------:R-:W-:Y:S01]  /*0a20*/  STL [R1+0x50], R156 ;  /* 0x0000509c01007387 */ /* 0x000fe20000100800 */
[----:B------:R-:W-:Y:S01]  /*0a30*/  @UP3 ULEA.HI UR10, UR10, UR9, URZ, 0x3 ;  /* 0x000000090a0a3291 */ /* 0x000fe2000f8f18ff */
[----:B------:R-:W3:Y:S02]  /*0a40*/  @P0 LDC.64 R208, c[0x0][0x438] ;  /* 0x00010e00ffd00b82 */ /* 0x000ee40000000a00 */
[----:B------:R-:W-:Y:S04]  /*0a50*/  STL [R1+0x4c], R155 ;  /* 0x00004c9b01007387 */ /* 0x000fe80000100800 */
[----:B------:R-:W3:Y:S02]  /*0a60*/  LDG.E.128 R4, desc[UR22][R4.64] ;  /* 0x0000001604047981 */ /* 0x000ee4000c1e1d00 */
[----:B0-----:R-:W0:Y:S01]  /*0a70*/  @P0 LDC.64 R210, c[0x0][0x438] ;  /* 0x00010e00ffd20b82 */ /* 0x001e220000000a00 */
[----:B------:R-:W-:Y:S01]  /*0a80*/  @P0 IMAD.WIDE.U32 R188, R199, 0x20, R188 ;  /* 0x00000020c7bc0825 */ /* 0x000fe200078e00bc */
[----:B------:R-:W-:Y:S01]  /*0a90*/  MOV R215, UR10 ;  /* 0x0000000a00d77c02 */ /* 0x000fe20008000f00 */
[----:B------:R3:W-:Y:S03]  /*0aa0*/  STL [R1+0x48], R154 ;  /* 0x0000489a01007387 */ /* 0x0007e60000100800 */
[----:B------:R-:W-:Y:S01]  /*0ab0*/  @P2 LEA.HI.SX32 R214, R215, R0, 0x1d ;  /* 0x00000000d7d62211 */ /* 0x000fe200078feaff */
[----:B------:R3:W-:Y:S01]  /*0ac0*/  STL [R1+0x44], R153 ;  /* 0x0000449901007387 */ /* 0x0007e20000100800 */
[----:B------:R-:W-:-:S03]  /*0ad0*/  @P0 IMAD.WIDE.U32 R190, R201, 0x20, R190 ;  /* 0x00000020c9be0825 */ /* 0x000fc600078e00be */
[----:B------:R3:W-:Y:S04]  /*0ae0*/  STL [R1+0x40], R152 ;  /* 0x0000409801007387 */ /* 0x0007e80000100800 */
[----:B------:R-:W5:Y:S04]  /*0af0*/  @P0 LDG.E.128 R128, desc[UR22][R190.64] ;  /* 0x00000016be800981 */ /* 0x000f68000c1e1d00 */
[----:B------:R1:W5:Y:S04]  /*0b00*/  @P0 LDG.E.128 R132, desc[UR22][R190.64+0x10] ;  /* 0x00001016be840981 */ /* 0x000368000c1e1d00 */
[----:B------:R-:W5:Y:S01]  /*0b10*/  @P0 LDG.E.128 R136, desc[UR22][R188.64] ;  /* 0x00000016bc880981 */ /* 0x000f62000c1e1d00 */
[----:B0-----:R-:W-:-:S03]  /*0b20*/  @P0 IMAD.WIDE.U32 R210, R3, 0x20, R210 ;  /* 0x0000002003d20825 */ /* 0x001fc600078e00d2 */
[----:B------:R-:W5:Y:S04]  /*0b30*/  @P0 LDG.E.128 R140, desc[UR22][R188.64+0x10] ;  /* 0x00001016bc8c0981 */ /* 0x000f68000c1e1d00 */
[----:B------:R-:W5:Y:S04]  /*0b40*/  @P0 LDG.E.128 R144, desc[UR22][R210.64] ;  /* 0x00000016d2900981 */ /* 0x000f68000c1e1d00 */
[----:B------:R0:W5:Y:S01]  /*0b50*/  @P0 LDG.E.128 R148, desc[UR22][R210.64+0x10] ;  /* 0x00001016d2940981 */ /* 0x000162000c1e1d00 */
[----:B----4-:R-:W-:-:S04]  /*0b60*/  FSEL R2, R2, RZ, !P1 ;  /* 0x000000ff02027208 */ /* 0x010fc80004800000 */
[----:B------:R-:W-:-:S13]  /*0b70*/  R2UR UR9, R2 ;  /* 0x00000000020972ca */ /* 0x000fda00000e0000 */
[----:B------:R-:W-:Y:S01]  /*0b80*/  FADD.FTZ R199, R194, -UR9 ;  /* 0x80000009c2c77e21 */ /* 0x000fe20008010000 */
[----:B------:R-:W-:Y:S02]  /*0b90*/  FADD.FTZ R198, R195, -UR9 ;  /* 0x80000009c3c67e21 */ /* 0x000fe40008010000 */
[----:B------:R-:W4:Y:S01]  /*0ba0*/  LDC.64 R194, c[0x0][0x3b0] ;  /* 0x0000ec00ffc27b82 */ /* 0x000f220000000a00 */
[--C-:B--2---:R-:W-:Y:S02]  /*0bb0*/  HADD2.F32 R159, -RZ, R179.reuse.H0_H0 ;  /* 0x200000b3ff9f7230 */ /* 0x104fe40000004100 */
[----:B------:R-:W-:Y:S01]  /*0bc0*/  HADD2.F32 R158, -RZ, R179.H1_H1 ;  /* 0x300000b3ff9e7230 */ /* 0x000fe20000004100 */
[----:B------:R-:W-:Y:S01]  /*0bd0*/  IADD3 R179, PT, PT, R214, 0x80, RZ ;  /* 0x00000080d6b37810 */ /* 0x000fe20007ffe0ff */
[----:B-1----:R-:W-:-:S04]  /*0be0*/  HADD2.F32 R157, -RZ, R173.H0_H0 ;  /* 0x200000adff9d7230 */ /* 0x002fc80000004100 */
[----:B----4-:R-:W-:-:S04]  /*0bf0*/  IMAD.WIDE.U32 R190, R179, 0x8, R194 ;  /* 0x00000008b3be7825 */ /* 0x010fc800078e00c2 */
[----:B---3--:R-:W-:Y:S01]  /*0c00*/  FADD.FTZ R179, R24, -UR9 ;  /* 0x8000000918b37e21 */ /* 0x008fe20008010000 */
[----:B------:R-:W-:Y:S01]  /*0c10*/  FADD.FTZ R24, R27, -UR9 ;  /* 0x800000091b187e21 */ /* 0x000fe20008010000 */
[----:B------:R-:W-:Y:S01]  /*0c20*/  FADD.FTZ R27, R30, -UR9 ;  /* 0x800000091e1b7e21 */ /* 0x000fe20008010000 */
[----:B0-----:R-:W-:Y:S02]  /*0c30*/  HADD2.F32 R210, -RZ, R173.H1_H1 ;  /* 0x300000adffd27230 */ /* 0x001fe40000004100 */
[----:B------:R-:W-:Y:S01]  /*0c40*/  FADD.FTZ R30, R169, -UR9 ;  /* 0x80000009a91e7e21 */ /* 0x000fe20008010000 */
[----:B------:R-:W-:Y:S02]  /*0c50*/  FADD.FTZ R173, R16, -UR9 ;  /* 0x8000000910ad7e21 */ /* 0x000fe40008010000 */
[----:B------:R-:W2:Y:S01]  /*0c60*/  LDL R16, [R1+0x2c] ;  /* 0x00002c0001107983 */ /* 0x000ea20000100800 */
[----:B------:R-:W-:Y:S01]  /*0c70*/  FADD.FTZ R169, R164, -UR9 ;  /* 0x80000009a4a97e21 */ /* 0x000fe20008010000 */
[----:B------:R-:W-:-:S02]  /*0c80*/  FADD.FTZ R164, R15, -UR9 ;  /* 0x800000090fa47e21 */ /* 0x000fc40008010000 */
[----:B------:R-:W3:Y:S01]  /*0c90*/  LDL R15, [R1+0x34] ;  /* 0x00003400010f7983 */ /* 0x000ee20000100800 */
[----:B------:R-:W-:Y:S01]  /*0ca0*/  FADD.FTZ R2, R185, -UR9 ;  /* 0x80000009b9027e21 */ /* 0x000fe20008010000 */
[----:B------:R-:W-:Y:S01]  /*0cb0*/  FADD.FTZ R185, R182, -UR9 ;  /* 0x80000009b6b97e21 */ /* 0x000fe20008010000 */
[----:B------:R-:W-:Y:S01]  /*0cc0*/  IADD3 R182, PT, PT, R214, 0x180, RZ ;  /* 0x00000180d6b67810 */ /* 0x000fe20007ffe0ff */
[----:B------:R-:W-:Y:S01]  /*0cd0*/  FADD.FTZ R3, R186, -UR9 ;  /* 0x80000009ba037e21 */ /* 0x000fe20008010000 */
[----:B------:R-:W-:Y:S01]  /*0ce0*/  FADD.FTZ R202, R187, -UR9 ;  /* 0x80000009bbca7e21 */ /* 0x000fe20008010000 */
[--C-:B------:R-:W-:Y:S02]  /*0cf0*/  HADD2.F32 R221, -RZ, R177.reuse.H0_H0 ;  /* 0x200000b1ffdd7230 */ /* 0x100fe40000004100 */
[----:B------:R-:W-:Y:S01]  /*0d00*/  HADD2.F32 R220, -RZ, R177.H1_H1 ;  /* 0x300000b1ffdc7230 */ /* 0x000fe20000004100 */
[----:B------:R-:W-:Y:S01]  /*0d10*/  IADD3 R177, PT, PT, R214, 0x100, RZ ;  /* 0x00000100d6b17810 */ /* 0x000fe20007ffe0ff */
[----:B------:R-:W-:-:S02]  /*0d20*/  HADD2.F32 R187, -RZ, R204.H0_H0 ;  /* 0x200000ccffbb7230 */ /* 0x000fc40000004100 */
[----:B------:R-:W-:Y:S02]  /*0d30*/  HADD2.F32 R186, -RZ, R204.H1_H1 ;  /* 0x300000ccffba7230 */ /* 0x000fe40000004100 */
[----:B------:R-:W-:Y:S01]  /*0d40*/  FADD.FTZ R204, R180, -UR9 ;  /* 0x80000009b4cc7e21 */ /* 0x000fe20008010000 */
[--C-:B------:R-:W-:Y:S02]  /*0d50*/  HADD2.F32 R216, -RZ, R176.reuse.H0_H0 ;  /* 0x200000b0ffd87230 */ /* 0x100fe40000004100 */
[----:B------:R-:W-:Y:S01]  /*0d60*/  HADD2.F32 R217, -RZ, R176.H1_H1 ;  /* 0x300000b0ffd97230 */ /* 0x000fe20000004100 */
[----:B------:R-:W-:Y:S01]  /*0d70*/  IADD3 R176, PT, PT, R214, 0x200, RZ ;  /* 0x00000200d6b07810 */ /* 0x000fe20007ffe0ff */
[----:B------:R-:W-:Y:S01]  /*0d80*/  FADD.FTZ R180, R183, -UR9 ;  /* 0x80000009b7b47e21 */ /* 0x000fe20008010000 */
[----:B------:R-:W-:-:S04]  /*0d90*/  IMAD.WIDE.U32 R182, R182, 0x8, R194 ;  /* 0x00000008b6b67825 */ /* 0x000fc800078e00c2 */
[----:B------:R-:W-:Y:S01]  /*0da0*/  FADD.FTZ R201, R192, -UR9 ;  /* 0x80000009c0c97e21 */ /* 0x000fe20008010000 */
[----:B------:R-:W-:Y:S01]  /*0db0*/  FADD.FTZ R200, R193, -UR9 ;  /* 0x80000009c1c87e21 */ /* 0x000fe20008010000 */
[----:B------:R-:W-:-:S04]  /*0dc0*/  IMAD.WIDE.U32 R188, R177, 0x8, R194 ;  /* 0x00000008b1bc7825 */ /* 0x000fc800078e00c2 */
[----:B------:R-:W-:-:S04]  /*0dd0*/  IMAD.WIDE.U32 R192, R214, 0x8, R194 ;  /* 0x00000008d6c07825 */ /* 0x000fc800078e00c2 */
[----:B------:R-:W-:Y:S02]  /*0de0*/  IMAD.WIDE.U32 R176, R176, 0x8, R194 ;  /* 0x00000008b0b07825 */ /* 0x000fe400078e00c2 */
[----:B------:R-:W5:Y:S04]  /*0df0*/  LDG.E.64 R194, desc[UR22][R190.64] ;  /* 0x00000016bec27981 */ /* 0x000f68000c1e1b00 */
[----:B------:R0:W5:Y:S02]  /*0e00*/  LDG.E.64 R190, desc[UR22][R182.64] ;  /* 0x00000016b6be7981 */ /* 0x000164000c1e1b00 */
[----:B0-----:R-:W-:Y:S02]  /*0e10*/  FADD.FTZ R182, R9, -UR9 ;  /* 0x8000000909b67e21 */ /* 0x001fe40008010000 */
[----:B------:R-:W4:Y:S01]  /*0e20*/  LDL R9, [R1+0x30] ;  /* 0x0000300001097983 */ /* 0x000f220000100800 */
[----:B------:R-:W-:-:S05]  /*0e30*/  @P0 IMAD.WIDE.U32 R196, R213, 0x20, R196 ;  /* 0x00000020d5c40825 */ /* 0x000fca00078e00c4 */
[----:B------:R-:W5:Y:S01]  /*0e40*/  @P0 LDG.E.128 R112, desc[UR22][R196.64] ;  /* 0x00000016c4700981 */ /* 0x000f62000c1e1d00 */
[----:B------:R-:W-:-:S03]  /*0e50*/  @P0 IMAD.WIDE.U32 R208, R203, 0x20, R208 ;  /* 0x00000020cbd00825 */ /* 0x000fc600078e00d0 */
[----:B------:R-:W5:Y:S01]  /*0e60*/  @P0 LDG.E.128 R116, desc[UR22][R196.64+0x10] ;  /* 0x00001016c4740981 */ /* 0x000f62000c1e1d00 */
[--C-:B------:R-:W-:Y:S02]  /*0e70*/  HADD2.F32 R219, -RZ, R178.reuse.H0_H0 ;  /* 0x200000b2ffdb7230 */ /* 0x100fe40000004100 */
[----:B------:R-:W-:Y:S02]  /*0e80*/  HADD2.F32 R160, -RZ, R178.H1_H1 ;  /* 0x300000b2ffa07230 */ /* 0x000fe40000004100 */
[----:B------:R-:W-:Y:S01]  /*0e90*/  FADD.FTZ R178, R25, -UR9 ;  /* 0x8000000919b27e21 */ /* 0x000fe20008010000 */
[----:B------:R-:W5:Y:S01]  /*0ea0*/  @P0 LDG.E.128 R120, desc[UR22][R208.64] ;  /* 0x00000016d0780981 */ /* 0x000f62000c1e1d00 */
[----:B------:R-:W-:-:S03]  /*0eb0*/  HADD2.F32 R211, -RZ, R20.H0_H0 ;  /* 0x20000014ffd37230 */ /* 0x000fc60000004100 */
[----:B------:R0:W5:Y:S04]  /*0ec0*/  @P0 LDG.E.128 R124, desc[UR22][R208.64+0x10] ;  /* 0x00001016d07c0981 */ /* 0x000168000c1e1d00 */
[----:B------:R-:W5:Y:S01]  /*0ed0*/  LDG.E.64 R196, desc[UR22][R192.64] ;  /* 0x00000016c0c47981 */ /* 0x000f62000c1e1b00 */
[----:B------:R-:W-:Y:S01]  /*0ee0*/  FADD.FTZ R25, R28, -UR9 ;  /* 0x800000091c197e21 */ /* 0x000fe20008010000 */
[----:B------:R-:W-:Y:S01]  /*0ef0*/  FADD.FTZ R28, R31, -UR9 ;  /* 0x800000091f1c7e21 */ /* 0x000fe20008010000 */
[----:B------:R-:W-:Y:S01]  /*0f00*/  FADD.FTZ R31, R170, -UR9 ;  /* 0x80000009aa1f7e21 */ /* 0x000fe20008010000 */
[----:B------:R-:W5:Y:S01]  /*0f10*/  LDG.E.64 R192, desc[UR22][R188.64] ;  /* 0x00000016bcc07981 */ /* 0x000f62000c1e1b00 */
[--C-:B0-----:R-:W-:Y:S02]  /*0f20*/  HADD2.F32 R209, -RZ, R172.reuse.H0_H0 ;  /* 0x200000acffd17230 */ /* 0x101fe40000004100 */
[----:B------:R-:W-:-:S02]  /*0f30*/  HADD2.F32 R208, -RZ, R172.H1_H1 ;  /* 0x300000acffd07230 */ /* 0x000fc40000004100 */
[----:B------:R-:W-:Y:S01]  /*0f40*/  FADD.FTZ R172, R167, -UR9 ;  /* 0x80000009a7ac7e21 */ /* 0x000fe20008010000 */
[----:B------:R0:W5:Y:S01]  /*0f50*/  LDG.E.64 R188, desc[UR22][R176.64] ;  /* 0x00000016b0bc7981 */ /* 0x000162000c1e1b00 */
[----:B------:R-:W-:Y:S02]  /*0f60*/  HADD2.F32 R214, -RZ, R20.H1_H1 ;  /* 0x30000014ffd67230 */ /* 0x000fe40000004100 */
[----:B------:R-:W-:Y:S01]  /*0f70*/  FADD.FTZ R170, R165, -UR9 ;  /* 0x80000009a5aa7e21 */ /* 0x000fe20008010000 */
[--C-:B------:R-:W-:Y:S01]  /*0f80*/  HADD2.F32 R154, -RZ, R175.reuse.H0_H0 ;  /* 0x200000afff9a7230 */ /* 0x100fe20000004100 */
[----:B------:R-:W-:Y:S01]  /*0f90*/  MOV R20, R216 ;  /* 0x000000d800147202 */ /* 0x000fe20000000f00 */
[----:B0-----:R-:W-:Y:S01]  /*0fa0*/  FADD.FTZ R177, R26, -UR9 ;  /* 0x800000091ab17e21 */ /* 0x001fe20008010000 */
[----:B------:R-:W-:Y:S01]  /*0fb0*/  FADD.FTZ R26, R29, -UR9 ;  /* 0x800000091d1a7e21 */ /* 0x000fe20008010000 */
[----:B------:R-:W-:Y:S01]  /*0fc0*/  FADD.FTZ R29, R168, -UR9 ;  /* 0x80000009a81d7e21 */ /* 0x000fe20008010000 */
[----:B------:R-:W-:Y:S01]  /*0fd0*/  FADD.FTZ R168, R171, -UR9 ;  /* 0x80000009aba87e21 */ /* 0x000fe20008010000 */
[----:B------:R-:W-:Y:S01]  /*0fe0*/  FADD.FTZ R171, R166, -UR9 ;  /* 0x80000009a6ab7e21 */ /* 0x000fe20008010000 */
[----:B------:R-:W-:Y:S01]  /*0ff0*/  FADD.FTZ R166, R13, -UR9 ;  /* 0x800000090da67e21 */ /* 0x000fe20008010000 */
[----:B------:R-:W-:-:S02]  /*1000*/  HADD2.F32 R153, -RZ, R175.H1_H1 ;  /* 0x300000afff997230 */ /* 0x000fc40000004100 */
[----:B------:R-:W-:Y:S01]  /*1010*/  FADD.FTZ R167, R12, -UR9 ;  /* 0x800000090ca77e21 */ /* 0x000fe20008010000 */
[----:B------:R-:W4:Y:S01]  /*1020*/  LDL R13, [R1+0x20] ;  /* 0x00002000010d7983 */ /* 0x000f220000100800 */
[--C-:B------:R-:W-:Y:S02]  /*1030*/  HADD2.F32 R216, -RZ, R21.reuse.H0_H0 ;  /* 0x20000015ffd87230 */ /* 0x100fe40000004100 */
[----:B------:R-:W-:Y:S01]  /*1040*/  FADD.FTZ R175, R18, -UR9 ;  /* 0x8000000912af7e21 */ /* 0x000fe20008010000 */
[----:B------:R-:W-:Y:S01]  /*1050*/  HADD2.F32 R215, -RZ, R21.H1_H1 ;  /* 0x30000015ffd77230 */ /* 0x000fe20000004100 */
[----:B------:R-:W4:Y:S01]  /*1060*/  LDL R12, [R1+0x3c] ;  /* 0x00003c00010c7983 */ /* 0x000f220000100800 */
[----:B------:R-:W-:Y:S01]  /*1070*/  FADD.FTZ R165, R14, -UR9 ;  /* 0x800000090ea57e21 */ /* 0x000fe20008010000 */
[--C-:B------:R-:W-:Y:S02]  /*1080*/  HADD2.F32 R252, -RZ, R207.reuse.H0_H0 ;  /* 0x200000cffffc7230 */ /* 0x100fe40000004100 */
[----:B------:R-:W-:Y:S01]  /*1090*/  FADD.FTZ R203, R181, -UR9 ;  /* 0x80000009b5cb7e21 */ /* 0x000fe20008010000 */
[----:B------:R-:W-:Y:S01]  /*10a0*/  MOV R21, R217 ;  /* 0x000000d900157202 */ /* 0x000fe20000000f00 */
[----:B------:R-:W4:Y:S01]  /*10b0*/  LDL R18, [R1+0x28] ;  /* 0x0000280001127983 */ /* 0x000f220000100800 */
[----:B------:R-:W-:Y:S01]  /*10c0*/  FADD.FTZ R176, R19, -UR9 ;  /* 0x8000000913b07e21 */ /* 0x000fe20008010000 */
[----:B------:R-:W-:-:S02]  /*10d0*/  HADD2.F32 R207, -RZ, R207.H1_H1 ;  /* 0x300000cfffcf7230 */ /* 0x000fc40000004100 */
[----:B------:R-:W-:Y:S01]  /*10e0*/  FADD.FTZ R181, R8, -UR9 ;  /* 0x8000000908b57e21 */ /* 0x000fe20008010000 */
[----:B------:R-:W4:Y:S01]  /*10f0*/  LDL R14, [R1+0x38] ;  /* 0x00003800010e7983 */ /* 0x000f220000100800 */
[--C-:B------:R-:W-:Y:S02]  /*1100*/  HADD2.F32 R156, -RZ, R174.reuse.H0_H0 ;  /* 0x200000aeff9c7230 */ /* 0x100fe40000004100 */
[----:B------:R-:W-:Y:S01]  /*1110*/  FMUL.FTZ R8, R198, UR30 ;  /* 0x0000001ec6087c20 */ /* 0x000fe20008410000 */
[----:B------:R-:W-:Y:S01]  /*1120*/  HADD2.F32 R155, -RZ, R174.H1_H1 ;  /* 0x300000aeff9b7230 */ /* 0x000fe20000004100 */
[----:B------:R-:W4:Y:S01]  /*1130*/  LDL R19, [R1+0x24] ;  /* 0x0000240001137983 */ /* 0x000f220000100800 */
[--C-:B------:R-:W-:Y:S02]  /*1140*/  HADD2.F32 R218, -RZ, R22.reuse.H0_H0 ;  /* 0x20000016ffda7230 */ /* 0x100fe40000004100 */
[----:B------:R-:W-:Y:S01]  /*1150*/  FADD.FTZ R174, R17, -UR9 ;  /* 0x8000000911ae7e21 */ /* 0x000fe20008010000 */
[----:B------:R-:W-:Y:S01]  /*1160*/  HADD2.F32 R217, -RZ, R22.H1_H1 ;  /* 0x30000016ffd97230 */ /* 0x000fe20000004100 */
[----:B------:R-:W-:Y:S01]  /*1170*/  MOV R22, R221 ;  /* 0x000000dd00167202 */ /* 0x000fe20000000f00 */
[--C-:B------:R-:W-:Y:S01]  /*1180*/  HADD2.F32 R227, -RZ, R23.reuse.H0_H0 ;  /* 0x20000017ffe37230 */ /* 0x100fe20000004100 */
[----:B------:R-:W-:Y:S01]  /*1190*/  MOV R17, R219 ;  /* 0x000000db00117202 */ /* 0x000fe20000000f00 */
[----:B------:R-:W-:Y:S01]  /*11a0*/  HADD2.F32 R226, -RZ, R23.H1_H1 ;  /* 0x30000017ffe27230 */ /* 0x000fe20000004100 */
[----:B------:R-:W-:Y:S01]  /*11b0*/  MOV R23, R220 ;  /* 0x000000dc00177202 */ /* 0x000fe20000000f00 */
[----:B------:R-:W-:-:S02]  /*11c0*/  HADD2.F32 R223, -RZ, R6.H0_H0 ;  /* 0x20000006ffdf7230 */ /* 0x000fc40000004100 */
[----:B------:R-:W-:Y:S02]  /*11d0*/  HADD2.F32 R224, -RZ, R6.H1_H1 ;  /* 0x30000006ffe07230 */ /* 0x000fe40000004100 */
[----:B------:R-:W-:Y:S01]  /*11e0*/  FMUL.FTZ R6, R200, UR30 ;  /* 0x0000001ec8067c20 */ /* 0x000fe20008410000 */
[--C-:B------:R-:W-:Y:S02]  /*11f0*/  HADD2.F32 R221, -RZ, R5.reuse.H0_H0 ;  /* 0x20000005ffdd7230 */ /* 0x100fe40000004100 */
[----:B------:R-:W-:Y:S01]  /*1200*/  FMUL.FTZ R2, R2, UR30 ;  /* 0x0000001e02027c20 */ /* 0x000fe20008410000 */
[----:B------:R-:W-:Y:S02]  /*1210*/  HADD2.F32 R222, -RZ, R5.H1_H1 ;  /* 0x30000005ffde7230 */ /* 0x000fe40000004100 */
[----:B------:R-:W-:Y:S01]  /*1220*/  FMUL.FTZ R5, R201, UR30 ;  /* 0x0000001ec9057c20 */ /* 0x000fe20008410000 */
[--C-:B------:R-:W-:Y:S01]  /*1230*/  HADD2.F32 R219, -RZ, R4.reuse.H0_H0 ;  /* 0x20000004ffdb7230 */ /* 0x100fe20000004100 */
[----:B------:R-:W4:Y:S01]  /*1240*/  LDL R200, [R1+0x4] ;  /* 0x0000040001c87983 */ /* 0x000f220000100800 */
[----:B------:R-:W-:-:S02]  /*1250*/  HADD2.F32 R220, -RZ, R4.H1_H1 ;  /* 0x30000004ffdc7230 */ /* 0x000fc40000004100 */
[----:B------:R-:W-:Y:S01]  /*1260*/  FMUL.FTZ R4, R202, UR30 ;  /* 0x0000001eca047c20 */ /* 0x000fe20008410000 */
[--C-:B------:R-:W-:Y:S01]  /*1270*/  HADD2.F32 R225, -RZ, R7.reuse.H0_H0 ;  /* 0x20000007ffe17230 */ /* 0x100fe20000004100 */
[----:B------:R-:W4:Y:S01]  /*1280*/  LDL R201, [R1+0x8] ;  /* 0x0000080001c97983 */ /* 0x000f220000100800 */
[----:B------:R-:W-:Y:S02]  /*1290*/  HADD2.F32 R152, -RZ, R7.H1_H1 ;  /* 0x30000007ff987230 */ /* 0x000fe40000004100 */
[----:B------:R-:W-:Y:S01]  /*12a0*/  FMUL.FTZ R7, R199, UR30 ;  /* 0x0000001ec7077c20 */ /* 0x000fe20008410000 */
[----:B------:R-:W-:Y:S01]  /*12b0*/  FADD.FTZ R39, R39, R207 ;  /* 0x000000cf27277221 */ /* 0x000fe20000010000 */
[----:B------:R-:W-:Y:S01]  /*12c0*/  FFMA.FTZ R107, R8, R207, R107 ;  /* 0x000000cf086b7223 */ /* 0x000fe2000001006b */
[----:B------:R-:W4:Y:S01]  /*12d0*/  LDL R198, [R1+0x1c] ;  /* 0x00001c0001c67983 */ /* 0x000f220000100800 */
[----:B------:R-:W-:Y:S01]  /*12e0*/  FADD.FTZ R183, R10, -UR9 ;  /* 0x800000090ab77e21 */ /* 0x000fe20008010000 */
[----:B------:R-:W-:-:S02]  /*12f0*/  FFMA.FTZ R109, R2, R186, R109 ;  /* 0x000000ba026d7223 */ /* 0x000fc4000001006d */
[----:B------:R-:W4:Y:S01]  /*1300*/  LDL R202, [R1+0xc] ;  /* 0x00000c0001ca7983 */ /* 0x000f220000100800 */
[----:B------:R-:W-:-:S03]  /*1310*/  FADD.FTZ R33, R33, R186 ;  /* 0x000000ba21217221 */ /* 0x000fc60000010000 */
[----:B------:R-:W4:Y:S01]  /*1320*/  LDL R199, [R1] ;  /* 0x0000000001c77983 */ /* 0x000f220000100800 */
[----:B--2---:R-:W-:-:S03]  /*1330*/  FMUL.FTZ R16, R16, R207 ;  /* 0x000000cf10107220 */ /* 0x004fc60000410000 */
[----:B------:R-:W2:Y:S01]  /*1340*/  LDL R207, [R1+0x10] ;  /* 0x0000100001cf7983 */ /* 0x000ea20000100800 */
[----:B---3--:R-:W-:-:S03]  /*1350*/  FMUL.FTZ R10, R15, R186 ;  /* 0x000000ba0f0a7220 */ /* 0x008fc60000410000 */
[----:B------:R-:W3:Y:S01]  /*1360*/  LDL R186, [R1+0x14] ;  /* 0x0000140001ba7983 */ /* 0x000ee20000100800 */
[----:B------:R-:W-:-:S04]  /*1370*/  FADD.FTZ R0, R184, -UR9 ;  /* 0x80000009b8007e21 */ /* 0x000fc80008010000 */
[----:B------:R-:W-:Y:S01]  /*1380*/  FMUL.FTZ R0, R0, UR30 ;  /* 0x0000001e00007c20 */ /* 0x000fe20008410000 */
[----:B------:R-:W-:-:S03]  /*1390*/  FADD.FTZ R32, R32, R187 ;  /* 0x000000bb20207221 */ /* 0x000fc60000010000 */
[-C--:B------:R-:W-:Y:S01]  /*13a0*/  FFMA.FTZ R108, R0, R187.reuse, R108 ;  /* 0x000000bb006c7223 */ /* 0x080fe2000001006c */
[----:B----4-:R-:W-:Y:S02]  /*13b0*/  FMUL.FTZ R9, R9, R187 ;  /* 0x000000bb09097220 */ /* 0x010fe40000410000 */
[----:B------:R-:W4:Y:S01]  /*13c0*/  LDL R187, [R1+0x18] ;  /* 0x0000180001bb7983 */ /* 0x000f220000100800 */
[--C-:B------:R-:W-:Y:S02]  /*13d0*/  HADD2.F32 R212, -RZ, R205.reuse.H0_H0 ;  /* 0x200000cdffd47230 */ /* 0x100fe40000004100 */
[--C-:B------:R-:W-:Y:S02]  /*13e0*/  HADD2.F32 R213, -RZ, R206.reuse.H0_H0 ;  /* 0x200000ceffd57230 */ /* 0x100fe40000004100 */
[----:B------:R-:W-:Y:S02]  /*13f0*/  HADD2.F32 R205, -RZ, R205.H1_H1 ;  /* 0x300000cdffcd7230 */ /* 0x000fe40000004100 */
[----:B------:R-:W-:Y:S01]  /*1400*/  FMUL.FTZ R3, R3, UR30 ;  /* 0x0000001e03037c20 */ /* 0x000fe20008410000 */
[----:B------:R-:W-:-:S02]  /*1410*/  HADD2.F32 R206, -RZ, R206.H1_H1 ;  /* 0x300000ceffce7230 */ /* 0x000fc40000004100 */
[----:B------:R-:W-:Y:S01]  /*1420*/  FADD.FTZ R36, R36, R213 ;  /* 0x000000d524247221 */ /* 0x000fe20000010000 */
[----:B------:R-:W-:Y:S01]  /*1430*/  FFMA.FTZ R104, R5, R213, R104 ;  /* 0x000000d505687223 */ /* 0x000fe20000010068 */
[----:B------:R-:W-:Y:S01]  /*1440*/  FADD.FTZ R184, R11, -UR9 ;  /* 0x800000090bb87e21 */ /* 0x000fe20008010000 */
[----:B------:R-:W-:Y:S01]  /*1450*/  FFMA.FTZ R111, R4, R205, R111 ;  /* 0x000000cd046f7223 */ /* 0x000fe2000001006f */
[----:B------:R-:W-:Y:S01]  /*1460*/  FADD.FTZ R35, R35, R205 ;  /* 0x000000cd23237221 */ /* 0x000fe20000010000 */
[----:B------:R-:W-:Y:S01]  /*1470*/  FADD.FTZ R38, R38, R252 ;  /* 0x000000fc26267221 */ /* 0x000fe20000010000 */
[----:B------:R-:W-:Y:S01]  /*1480*/  FFMA.FTZ R106, R7, R252, R106 ;  /* 0x000000fc076a7223 */ /* 0x000fe2000001006a */
[----:B------:R-:W-:Y:S01]  /*1490*/  FFMA.FTZ R110, R3, R212, R110 ;  /* 0x000000d4036e7223 */ /* 0x000fe2000001006e */
[----:B------:R-:W-:Y:S01]  /*14a0*/  FADD.FTZ R34, R34, R212 ;  /* 0x000000d422227221 */ /* 0x000fe20000010000 */
[----:B------:R-:W-:Y:S01]  /*14b0*/  FADD.FTZ R37, R37, R206 ;  /* 0x000000ce25257221 */ /* 0x000fe20000010000 */
[----:B------:R-:W-:Y:S01]  /*14c0*/  FFMA.FTZ R105, R6, R206, R105 ;  /* 0x000000ce06697223 */ /* 0x000fe20000010069 */
[----:B------:R-:W-:Y:S01]  /*14d0*/  FMUL.FTZ R24, R24, UR30 ;  /* 0x0000001e18187c20 */ /* 0x000fe20008410000 */
[----:B------:R-:W-:Y:S01]  /*14e0*/  FMUL.FTZ R27, R27, UR30 ;  /* 0x0000001e1b1b7c20 */ /* 0x000fe20008410000 */
[----:B------:R-:W-:Y:S01]  /*14f0*/  FMUL.FTZ R26, R26, UR30 ;  /* 0x0000001e1a1a7c20 */ /* 0x000fe20008410000 */
[----:B------:R-:W-:Y:S01]  /*1500*/  FMUL.FTZ R29, R29, UR30 ;  /* 0x0000001e1d1d7c20 */ /* 0x000fe20008410000 */
[----:B------:R-:W-:Y:S01]  /*1510*/  FMUL.FTZ R170, R170, UR30 ;  /* 0x0000001eaaaa7c20 */ /* 0x000fe20008410000 */
[----:B------:R-:W-:Y:S01]  /*1520*/  FADD.FTZ R45, R45, R160 ;  /* 0x000000a02d2d7221 */ /* 0x000fe20000010000 */
        /* <DEDUP_REMOVED lines=8> */
[----:B------:R-:W-:Y:S01]  /*15b0*/  FFMA.FTZ R99, R24, R158, R99 ;  /* 0x0000009e18637223 */ /* 0x000fe20000010063 */
[----:B------:R-:W-:Y:S01]  /*15c0*/  FMUL.FTZ R168, R168, UR30 ;  /* 0x0000001ea8a87c20 */ /* 0x000fe20008410000 */
[----:B------:R-:W-:Y:S01]  /*15d0*/  FMUL.FTZ R176, R176, UR30 ;  /* 0x0000001eb0b07c20 */ /* 0x000fe20008410000 */
[----:B------:R-:W-:Y:S01]  /*15e0*/  FFMA.FTZ R94, R27, R157, R94 ;  /* 0x0000009d1b5e7223 */ /* 0x000fe2000001005e */
[----:B------:R-:W-:Y:S01]  /*15f0*/  FADD.FTZ R50, R50, R157 ;  /* 0x0000009d32327221 */ /* 0x000fe20000010000 */
[----:B------:R-:W-:Y:S01]  /*1600*/  FMUL.FTZ R184, R184, UR30 ;  /* 0x0000001eb8b87c20 */ /* 0x000fe20008410000 */
[----:B------:R-:W-:Y:S01]  /*1610*/  FFMA.FTZ R93, R26, R208, R93 ;  /* 0x000000d01a5d7223 */ /* 0x000fe2000001005d */
[----:B------:R-:W-:Y:S01]  /*1620*/  FADD.FTZ R49, R49, R208 ;  /* 0x000000d031317221 */ /* 0x000fe20000010000 */
        /* <DEDUP_REMOVED lines=8> */
[----:B------:R-:W-:Y:S01]  /*16b0*/  FMUL.FTZ R13, R13, R213 ;  /* 0x000000d50d0d7220 */ /* 0x000fe20000410000 */
[----:B------:R-:W-:Y:S01]  /*16c0*/  MOV R213, R22 ;  /* 0x0000001600d57202 */ /* 0x000fe20000000f00 */
[----:B------:R-:W-:Y:S01]  /*16d0*/  FMUL.FTZ R22, R178, UR30 ;  /* 0x0000001eb2167c20 */ /* 0x000fe20008410000 */
        /* <DEDUP_REMOVED lines=8> */
[----:B------:R-:W-:Y:S01]  /*1760*/  FMUL.FTZ R14, R19, R206 ;  /* 0x000000ce130e7220 */ /* 0x000fe20000410000 */
[----:B------:R-:W-:Y:S01]  /*1770*/  MOV R206, R21 ;  /* 0x0000001500ce7202 */ /* 0x000fe20000000f00 */
[----:B------:R-:W-:Y:S01]  /*1780*/  FMUL.FTZ R21, R179, UR30 ;  /* 0x0000001eb3157c20 */ /* 0x000fe20008410000 */
[----:B------:R-:W-:Y:S01]  /*1790*/  FFMA.FTZ R97, R22, R160, R97 ;  /* 0x000000a016617223 */ /* 0x000fe20000010061 */
[----:B------:R-:W-:Y:S01]  /*17a0*/  FMUL.FTZ R18, R203, UR30 ;  /* 0x0000001ecb127c20 */ /* 0x000fe20008410000 */
[----:B------:R-:W-:Y:S01]  /*17b0*/  FFMA.FTZ R98, R23, R159, R98 ;  /* 0x0000009f17627223 */ /* 0x000fe20000010062 */
[----:B------:R-:W-:Y:S01]  /*17c0*/  FMUL.FTZ R19, R185, UR30 ;  /* 0x0000001eb9137c20 */ /* 0x000fe20008410000 */
[----:B------:R-:W-:Y:S01]  /*17d0*/  FFMA.FTZ R103, R20, R205, R103 ;  /* 0x000000cd14677223 */ /* 0x000fe20000010067 */
[----:B------:R-:W-:Y:S01]  /*17e0*/  FADD.FTZ R43, R43, R205 ;  /* 0x000000cd2b2b7221 */ /* 0x000fe20000010000 */
[----:B------:R-:W-:Y:S01]  /*17f0*/  FMUL.FTZ R17, R204, UR30 ;  /* 0x0000001ecc117c20 */ /* 0x000fe20008410000 */
[----:B------:R-:W-:Y:S01]  /*1800*/  FADD.FTZ R44, R44, R212 ;  /* 0x000000d42c2c7221 */ /* 0x000fe20000010000 */
[----:B------:R-:W-:Y:S01]  /*1810*/  FFMA.FTZ R96, R21, R212, R96 ;  /* 0x000000d415607223 */ /* 0x000fe20000010060 */
[----:B-----5:R-:W-:Y:S01]  /*1820*/  FMUL.FTZ R204, R249, R208 ;  /* 0x000000d0f9cc7220 */ /* 0x020fe20000410000 */
[----:B------:R-:W-:Y:S01]  /*1830*/  FFMA.FTZ R101, R18, R206, R101 ;  /* 0x000000ce12657223 */ /* 0x000fe20000010065 */
[----:B------:R-:W-:-:S02]  /*1840*/  FMUL.FTZ R200, R200, R160 ;  /* 0x000000a0c8c87220 */ /* 0x000fc40000410000 */
[----:B------:R0:W5:Y:S01]  /*1850*/  LDL.LU R160, [R1+0x60] ;  /* 0x0000600001a07983 */ /* 0x0001620000300800 */
[----:B------:R-:W-:-:S03]  /*1860*/  FMUL.FTZ R201, R201, R159 ;  /* 0x0000009fc9c97220 */ /* 0x000fc60000410000 */
[----:B------:R0:W5:Y:S01]  /*1870*/  LDL.LU R159, [R1+0x5c] ;  /* 0x00005c00019f7983 */ /* 0x0001620000300800 */
[----:B------:R-:W-:Y:S01]  /*1880*/  FMUL.FTZ R198, R198, R205 ;  /* 0x000000cdc6c67220 */ /* 0x000fe20000410000 */
[----:B------:R-:W-:Y:S01]  /*1890*/  FMUL.FTZ R205, R250, R157 ;  /* 0x0000009dfacd7220 */ /* 0x000fe20000410000 */
[----:B------:R-:W-:Y:S02]  /*18a0*/  FMUL.FTZ R202, R202, R158 ;  /* 0x0000009ecaca7220 */ /* 0x000fe40000410000 */
[----:B------:R0:W5:Y:S01]  /*18b0*/  LDL.LU R158, [R1+0x58] ;  /* 0x00005800019e7983 */ /* 0x0001620000300800 */
[----:B------:R-:W-:Y:S01]  /*18c0*/  FMUL.FTZ R199, R199, R212 ;  /* 0x000000d4c7c77220 */ /* 0x000fe20000410000 */
[----:B------:R-:W-:Y:S02]  /*18d0*/  FMUL.FTZ R212, R241, R214 ;  /* 0x000000d6f1d47220 */ /* 0x000fe40000410000 */
[----:B------:R0:W5:Y:S01]  /*18e0*/  LDL.LU R157, [R1+0x54] ;  /* 0x00005400019d7983 */ /* 0x0001620000300800 */
[----:B------:R-:W-:Y:S01]  /*18f0*/  FADD.FTZ R41, R41, R206 ;  /* 0x000000ce29297221 */ /* 0x000fe20000010000 */
[----:B------:R-:W-:Y:S01]  /*1900*/  FMUL.FTZ R203, R248, R209 ;  /* 0x000000d1f8cb7220 */ /* 0x000fe20000410000 */
[----:B------:R-:W-:Y:S01]  /*1910*/  FMUL.FTZ R208, R245, R155 ;  /* 0x0000009bf5d07220 */ /* 0x000fe20000410000 */
[-C--:B------:R-:W-:Y:S01]  /*1920*/  FFMA.FTZ R87, R172, R215.reuse, R87 ;  /* 0x000000d7ac577223 */ /* 0x080fe20000010057 */
[----:B------:R-:W-:Y:S01]  /*1930*/  FADD.FTZ R59, R59, R215 ;  /* 0x000000d73b3b7221 */ /* 0x000fe20000010000 */
[----:B------:R-:W-:Y:S01]  /*1940*/  FMUL.FTZ R214, R243, R215 ;  /* 0x000000d7f3d67220 */ /* 0x000fe20000410000 */
[----:B------:R-:W-:Y:S01]  /*1950*/  FFMA.FTZ R95, R28, R210, R95 ;  /* 0x000000d21c5f7223 */ /* 0x000fe2000001005f */
[----:B------:R-:W-:Y:S01]  /*1960*/  FADD.FTZ R51, R51, R210 ;  /* 0x000000d233337221 */ /* 0x000fe20000010000 */
        /* <DEDUP_REMOVED lines=14> */
[----:B--2---:R-:W-:Y:S01]  /*1a50*/  FMUL.FTZ R185, R207, R252 ;  /* 0x000000fccfb97220 */ /* 0x004fe20000410000 */
[----:B------:R-:W-:-:S02]  /*1a60*/  FMUL.FTZ R207, R244, R156 ;  /* 0x0000009cf4cf7220 */ /* 0x000fc40000410000 */
[----:B------:R0:W5:Y:S04]  /*1a70*/  LDL.LU R156, [R1+0x50] ;  /* 0x00005000019c7983 */ /* 0x0001680000300800 */
[----:B------:R0:W5:Y:S01]  /*1a80*/  LDL.LU R155, [R1+0x4c] ;  /* 0x00004c00019b7983 */ /* 0x0001620000300800 */
[----:B---3--:R-:W-:Y:S01]  /*1a90*/  FMUL.FTZ R186, R186, R206 ;  /* 0x000000cebaba7220 */ /* 0x008fe20000410000 */
[----:B------:R-:W-:Y:S01]  /*1aa0*/  FMUL.FTZ R206, R251, R210 ;  /* 0x000000d2fbce7220 */ /* 0x000fe20000410000 */
[----:B------:R-:W-:Y:S01]  /*1ab0*/  FMUL.FTZ R210, R247, R153 ;  /* 0x00000099f7d27220 */ /* 0x000fe20000410000 */
[----:B------:R0:W5:Y:S04]  /*1ac0*/  LDL.LU R154, [R1+0x48] ;  /* 0x00004800019a7983 */ /* 0x0001680000300800 */
[----:B------:R0:W5:Y:S04]  /*1ad0*/  LDL.LU R153, [R1+0x44] ;  /* 0x0000440001997983 */ /* 0x0001680000300800 */
[----:B------:R0:W5:Y:S01]  /*1ae0*/  LDL.LU R152, [R1+0x40] ;  /* 0x0000400001987983 */ /* 0x0001620000300800 */
[----:B------:R-:W-:Y:S01]  /*1af0*/  FMUL.FTZ R179, R165, UR30 ;  /* 0x0000001ea5b37c20 */ /* 0x000fe20008410000 */
[----:B------:R-:W-:Y:S01]  /*1b00*/  FMUL.FTZ R180, R164, UR30 ;  /* 0x0000001ea4b47c20 */ /* 0x000fe20008410000 */
        /* <DEDUP_REMOVED lines=20> */
[----:B----4-:R-:W-:-:S04]  /*1c50*/  FMUL.FTZ R187, R187, R213 ;  /* 0x000000d5bbbb7220 */ /* 0x010fc80000410000 */
        /* <DEDUP_REMOVED lines=34> */
[----:B------:R-:W-:Y:S01]  /*1e80*/  FFMA.FTZ R102, R19, R213, R102 ;  /* 0x000000d513667223 */ /* 0x000fe20000010066 */
[----:B------:R-:W-:Y:S01]  /*1e90*/  FADD.FTZ R42, R42, R213 ;  /* 0x000000d52a2a7221 */ /* 0x000fe20000010000 */
[----:B------:R-:W-:Y:S01]  /*1ea0*/  FMUL.FTZ R213, R242, R216 ;  /* 0x000000d8f2d57220 */ /* 0x000fe20000410000 */
[----:B------:R-:W-:Y:S01]  /*1eb0*/  FADD.FTZ R165, R165, R212 ;  /* 0x000000d4a5a57221 */ /* 0x000fe20000010000 */
[----:B------:R-:W-:Y:S01]  /*1ec0*/  FMUL.FTZ R171, R171, UR30 ;  /* 0x0000001eabab7c20 */ /* 0x000fe20008410000 */
[----:B------:R-:W-:Y:S02]  /*1ed0*/  FFMA.FTZ R164, R170, R212, R164 ;  /* 0x000000d4aaa47223 */ /* 0x000fe400000100a4 */
[----:B------:R-:W-:Y:S02]  /*1ee0*/  FADD.FTZ R165, R165, R213 ;  /* 0x000000d5a5a57221 */ /* 0x000fe40000010000 */
[----:B------:R-:W-:-:S02]  /*1ef0*/  FFMA.FTZ R164, R171, R213, R164 ;  /* 0x000000d5aba47223 */ /* 0x000fc400000100a4 */
[----:B------:R-:W-:Y:S02]  /*1f00*/  FADD.FTZ R165, R165, R214 ;  /* 0x000000d6a5a57221 */ /* 0x000fe40000010000 */
[----:B------:R-:W-:Y:S01]  /*1f10*/  FFMA.FTZ R164, R172, R214, R164 ;  /* 0x000000d6aca47223 */ /* 0x000fe200000100a4 */
[----:B------:R-:W-:Y:S01]  /*1f20*/  FMUL.FTZ R174, R174, UR30 ;  /* 0x0000001eaeae7c20 */ /* 0x000fe20008410000 */
[----:B------:R-:W-:Y:S01]  /*1f30*/  FFMA.FTZ R86, R171, R216, R86 ;  /* 0x000000d8ab567223 */ /* 0x000fe20000010056 */
[----:B------:R-:W-:Y:S01]  /*1f40*/  FADD.FTZ R58, R58, R216 ;  /* 0x000000d83a3a7221 */ /* 0x000fe20000010000 */
[----:B------:R-:W-:Y:S01]  /*1f50*/  FMUL.FTZ R216, R237, R217 ;  /* 0x000000d9edd87220 */ /* 0x000fe20000410000 */
[----:B------:R-:W-:Y:S01]  /*1f60*/  FADD.FTZ R165, R165, R215 ;  /* 0x000000d7a5a57221 */ /* 0x000fe20000010000 */
[----:B------:R-:W-:Y:S01]  /*1f70*/  FFMA.FTZ R164, R173, R215, R164 ;  /* 0x000000d7ada47223 */ /* 0x000fe200000100a4 */
[----:B------:R-:W-:Y:S01]  /*1f80*/  FADD.FTZ R61, R61, R217 ;  /* 0x000000d93d3d7221 */ /* 0x000fe20000010000 */
[----:B------:R-:W-:Y:S01]  /*1f90*/  FFMA.FTZ R81, R174, R217, R81 ;  /* 0x000000d9ae517223 */ /* 0x000fe20000010051 */
[----:B------:R-:W-:Y:S01]  /*1fa0*/  FMUL.FTZ R217, R238, R227 ;  /* 0x000000e3eed97220 */ /* 0x000fe20000410000 */
[----:B------:R-:W-:Y:S01]  /*1fb0*/  FADD.FTZ R165, R165, R216 ;  /* 0x000000d8a5a57221 */ /* 0x000fe20000010000 */
[----:B------:R-:W-:Y:S01]  /*1fc0*/  FMUL.FTZ R175, R175, UR30 ;  /* 0x0000001eafaf7c20 */ /* 0x000fe20008410000 */
[----:B------:R-:W-:Y:S01]  /*1fd0*/  FFMA.FTZ R164, R174, R216, R164 ;  /* 0x000000d8aea47223 */ /* 0x000fe200000100a4 */
[----:B------:R-:W-:Y:S01]  /*1fe0*/  FMUL.FTZ R177, R167, UR30 ;  /* 0x0000001ea7b17c20 */ /* 0x000fe20008410000 */
[----:B------:R-:W-:-:S02]  /*1ff0*/  FADD.FTZ R165, R165, R217 ;  /* 0x000000d9a5a57221 */ /* 0x000fc40000010000 */
[----:B------:R-:W-:Y:S01]  /*2000*/  FFMA.FTZ R164, R175, R217, R164 ;  /* 0x000000d9afa47223 */ /* 0x000fe200000100a4 */
[----:B------:R-:W-:Y:S01]  /*2010*/  FMUL.FTZ R178, R166, UR30 ;  /* 0x0000001ea6b27c20 */ /* 0x000fe20008410000 */
        /* <DEDUP_REMOVED lines=15> */
[----:B------:R-:W-:Y:S01]  /*2110*/  FMUL.FTZ R181, R181, UR30 ;  /* 0x0000001eb5b57c20 */ /* 0x000fe20008410000 */
[-C--:B------:R-:W-:Y:S01]  /*2120*/  FFMA.FTZ R79, R180, R222.reuse, R79 ;  /* 0x000000deb44f7223 */ /* 0x080fe2000001004f */
[----:B------:R-:W-:Y:S01]  /*2130*/  FADD.FTZ R67, R67, R222 ;  /* 0x000000de43437221 */ /* 0x000fe20000010000 */
        /* <DEDUP_REMOVED lines=9> */
[----:B------:R-:W-:Y:S01]  /*21d0*/  FMUL.FTZ R183, R183, UR30 ;  /* 0x0000001eb7b77c20 */ /* 0x000fe20008410000 */
        /* <DEDUP_REMOVED lines=18> */
[----:B0-----:R-:W-:Y:S06]  /*2300*/  BRA `(.L_x_14824) ;  /* 0x0000000400347947 */ /* 0x001fec0003800000 */
.L_x_14823:
        /* <DEDUP_REMOVED lines=12> */
.L_x_14825:
        /* <DEDUP_REMOVED lines=18> */
[----:B0-----:R-:W-:Y:S01]  /*24f0*/  MOV R188, R192 ;  /* 0x000000c000bc7202 */ /* 0x001fe20000000f00 */
[----:B------:R-:W-:-:S02]  /*2500*/  IMAD.MOV.U32 R189, RZ, RZ, R193 ;  /* 0x000000ffffbd7224 */ /* 0x000fc400078e00c1 */
[----:B------:R0:W5:Y:S04]  /*2510*/  LDG.E.64 R192, desc[UR22][R190.64] ;  /* 0x00000016bec07981 */ /* 0x000168000c1e1b00 */
[----:B------:R0:W5:Y:S04]  /*2520*/  LDG.E.64 R190, desc[UR22][R188.64] ;  /* 0x00000016bcbe7981 */ /* 0x000168000c1e1b00 */
[----:B------:R0:W5:Y:S01]  /*2530*/  LDG.E.64 R188, desc[UR22][R166.64] ;  /* 0x00000016a6bc7981 */ /* 0x000162000c1e1b00 */
[----:B------:R-:W-:Y:S05]  /*2540*/  BRA `(.L_x_14824) ;  /* 0x0000000000a47947 */ /* 0x000fea0003800000 */
.L_x_14826:
        /* <DEDUP_REMOVED lines=41> */
.L_x_14824:
        /* <DEDUP_REMOVED lines=32> */
.L_x_14828:
[----:B------:R-:W-:Y:S05]  /*29e0*/  BSYNC.RECONVERGENT B0 ;  /* 0x0000000000007941 */ /* 0x000fea0003800200 */
.L_x_14827:
        /* <DEDUP_REMOVED lines=57> */
.L_x_14831:
        /* <DEDUP_REMOVED lines=13> */
.L_x_14832:
        /* <DEDUP_REMOVED lines=13> */
.L_x_14833:
        /* <DEDUP_REMOVED lines=13> */
.L_x_14834:
        /* <DEDUP_REMOVED lines=13> */
.L_x_14835:
        /* <DEDUP_REMOVED lines=13> */
.L_x_14836:
        /* <DEDUP_REMOVED lines=13> */
.L_x_14837:
[----:B------:R-:W-:Y:S05]  /*3260*/  BRA.U !UP3, `(.L_x_14838) ;  /* 0x000000150b9c7547 */ /* 0x000fea000b800000 */
[----:B------:R-:W-:Y:S02]  /*3270*/  MOV R164, UR32 ;  /* 0x0000002000a47c02 */ /* 0x000fe40008000f00 */
        /* <DEDUP_REMOVED lines=13> */
.L_x_14830:
        /* <DEDUP_REMOVED lines=51> */
.L_x_14839:
        /* <DEDUP_REMOVED lines=13> */
.L_x_14840:
        /* <DEDUP_REMOVED lines=13> */
.L_x_14841:
        /* <DEDUP_REMOVED lines=13> */
.L_x_14842:
        /* <DEDUP_REMOVED lines=13> */
.L_x_14843:
        /* <DEDUP_REMOVED lines=13> */
.L_x_14844:
        /* <DEDUP_REMOVED lines=13> */
.L_x_14845:
        /* <DEDUP_REMOVED lines=9> */
.L_x_14829:
        /* <DEDUP_REMOVED lines=16> */
.L_x_14847:
        /* <DEDUP_REMOVED lines=13> */
.L_x_14848:
        /* <DEDUP_REMOVED lines=13> */
.L_x_14849:
        /* <DEDUP_REMOVED lines=13> */
.L_x_14850:
[----:B------:R-:W-:Y:S05]  /*3f60*/  BRA.U !UP3, `(.L_x_14851) ;  /* 0x000000010b307547 */ /* 0x000fea000b800000 */
[----:B------:R-:W-:Y:S01]  /*3f70*/  PLOP3.LUT P0, PT, PT, PT, UP2, 0x80, 0x8 ;  /* 0x000000000008781c */ /* 0x000fe20003f0f028 */
[----:B------:R-:W-:Y:S01]  /*3f80*/  IMAD.U32 R164, RZ, RZ, UR32 ;  /* 0x00000020ffa47e24 */ /* 0x000fe2000f8e00ff */
[----:B-----5:R-:W-:-:S11]  /*3f90*/  MOV R165, R116 ;  /* 0x0000007400a57202 */ /* 0x020fd60000000f00 */
        /* <DEDUP_REMOVED lines=9> */
.L_x_14851:
        /* <DEDUP_REMOVED lines=13> */
.L_x_14852:
        /* <DEDUP_REMOVED lines=13> */
.L_x_14853:
        /* <DEDUP_REMOVED lines=12> */
[----:B------:R-:W-:-:S04]  /*4290*/  F2FP.F16.F32.PACK_AB R164, RZ, R164 ;  /* 0x000000a4ffa4723e */ /* 0x000fc800000000ff */
[----:B------:R-:W-:Y:S01]  /*42a0*/  PRMT R159, R159, 0x5410, R164 ;  /* 0x000054109f9f7816 */ /* 0x000fe200000000a4 */
[----:B------:R-:W-:Y:S06]  /*42b0*/  BRA `(.L_x_14838) ;  /* 0x0000000400887947 */ /* 0x000fec0003800000 */
.L_x_14846:
[----:B------:R-:W-:Y:S02]  /*42c0*/  PLOP3.LUT P0, PT, PT, PT, UP2, 0x80, 0x8 ;  /* 0x000000000008781c */ /* 0x000fe40003f0f028 */
[----:B-----5:R-:W-:Y:S02]  /*42d0*/  MOV R152, UR32 ;  /* 0x0000002000987c02 */ /* 0x020fe40008000f00 */
        /* <DEDUP_REMOVED lines=31> */
.L_x_14854:
[----:B------:R-:W-:Y:S05]  /*44d0*/  BRA.U !UP3, `(.L_x_14855) ;  /* 0x000000010b187547 */ /* 0x000fea000b800000 */
[----:B------:R-:W-:Y:S01]  /*44e0*/  FMUL.FTZ R161, R153, UR25 ;  /* 0x0000001999a17c20 */ /* 0x000fe20008410000 */
[----:B------:R-:W-:-:S03]  /*44f0*/  LOP3.LUT P1, RZ, R196, 0xff00, RZ, 0xc0, !PT ;  /* 0x0000ff00c4ff7812 */ /* 0x000fc6000782c0ff */
[----:B------:R-:W-:-:S05]  /*4500*/  FMUL.FTZ R161, R161, UR24 ;  /* 0x00000018a1a17c20 */ /* 0x000fca0008410000 */
[----:B------:R-:W-:-:S04]  /*4510*/  FSEL R161, R161, RZ, P1 ;  /* 0x000000ffa1a17208 */ /* 0x000fc80000800000 */
[----:B------:R-:W-:-:S04]  /*4520*/  F2FP.F16.F32.PACK_AB R161, RZ, R161 ;  /* 0x000000a1ffa1723e */ /* 0x000fc800000000ff */
[----:B------:R-:W-:-:S07]  /*4530*/  PRMT R156, R156, 0x5410, R161 ;  /* 0x000054109c9c7816 */ /* 0x000fce00000000a1 */
.L_x_14855:
[----:B------:R-:W-:Y:S05]  /*4540*/  BRA.U !UP3, `(.L_x_14856) ;  /* 0x000000010b187547 */ /* 0x000fea000b800000 */
[----:B------:R-:W-:Y:S01]  /*4550*/  FMUL.FTZ R161, R154, UR25 ;  /* 0x000000199aa17c20 */ /* 0x000fe20008410000 */
[----:B------:R-:W-:-:S03]  /*4560*/  LOP3.LUT P1, RZ, R196, 0xff0000, RZ, 0xc0, !PT ;  /* 0x00ff0000c4ff7812 */ /* 0x000fc6000782c0ff */
[----:B------:R-:W-:-:S05]  /*4570*/  FMUL.FTZ R161, R161, UR24 ;  /* 0x00000018a1a17c20 */ /* 0x000fca0008410000 */
[----:B------:R-:W-:-:S04]  /*4580*/  FSEL R161, R161, RZ, P1 ;  /* 0x000000ffa1a17208 */ /* 0x000fc80000800000 */
[----:B------:R-:W-:-:S04]  /*4590*/  F2FP.F16.F32.PACK_AB R161, RZ, R161 ;  /* 0x000000a1ffa1723e */ /* 0x000fc800000000ff */
[----:B------:R-:W-:-:S07]  /*45a0*/  PRMT R157, R161, 0x7610, R157 ;  /* 0x00007610a19d7816 */ /* 0x000fce000000009d */
.L_x_14856:
[----:B------:R-:W-:Y:S05]  /*45b0*/  BRA.U !UP3, `(.L_x_14857) ;  /* 0x000000010b187547 */ /* 0x000fea000b800000 */
[----:B------:R-:W-:Y:S01]  /*45c0*/  FMUL.FTZ R161, R155, UR25 ;  /* 0x000000199ba17c20 */ /* 0x000fe20008410000 */
[----:B------:R-:W-:-:S03]  /*45d0*/  LOP3.LUT P1, RZ, R196, 0xff000000, RZ, 0xc0, !PT ;  /* 0xff000000c4ff7812 */ /* 0x000fc6000782c0ff */
[----:B------:R-:W-:-:S05]  /*45e0*/  FMUL.FTZ R161, R161, UR24 ;  /* 0x00000018a1a17c20 */ /* 0x000fca0008410000 */
[----:B------:R-:W-:-:S04]  /*45f0*/  FSEL R161, R161, RZ, P1 ;  /* 0x000000ffa1a17208 */ /* 0x000fc80000800000 */
[----:B------:R-:W-:-:S04]  /*4600*/  F2FP.F16.F32.PACK_AB R161, RZ, R161 ;  /* 0x000000a1ffa1723e */ /* 0x000fc800000000ff */
[----:B------:R-:W-:-:S07]  /*4610*/  PRMT R157, R157, 0x5410, R161 ;  /* 0x000054109d9d7816 */ /* 0x000fce00000000a1 */
.L_x_14857:
[----:B------:R-:W-:Y:S05]  /*4620*/  BRA.U !UP3, `(.L_x_14858) ;  /* 0x000000010b187547 */ /* 0x000fea000b800000 */
[----:B------:R-:W-:Y:S01]  /*4630*/  FMUL.FTZ R161, R160, UR25 ;  /* 0x00000019a0a17c20 */ /* 0x000fe20008410000 */
[----:B------:R-:W-:-:S03]  /*4640*/  LOP3.LUT P1, RZ, R197, 0xff, RZ, 0xc0, !PT ;  /* 0x000000ffc5ff7812 */ /* 0x000fc6000782c0ff */
[----:B------:R-:W-:-:S05]  /*4650*/  FMUL.FTZ R161, R161, UR24 ;  /* 0x00000018a1a17c20 */ /* 0x000fca0008410000 */
[----:B------:R-:W-:-:S04]  /*4660*/  FSEL R161, R161, RZ, P1 ;  /* 0x000000ffa1a17208 */ /* 0x000fc80000800000 */
[----:B------:R-:W-:-:S04]  /*4670*/  F2FP.F16.F32.PACK_AB R161, RZ, R161 ;  /* 0x000000a1ffa1723e */ /* 0x000fc800000000ff */
[----:B------:R-:W-:-:S07]  /*4680*/  PRMT R158, R161, 0x7610, R158 ;  /* 0x00007610a19e7816 */ /* 0x000fce000000009e */
.L_x_14858:
        /* <DEDUP_REMOVED lines=12> */
.L_x_14859:
        /* <DEDUP_REMOVED lines=12> */
.L_x_14860:
        /* <DEDUP_REMOVED lines=13> */
.L_x_14838:
        /* <DEDUP_REMOVED lines=48> */
.L_x_14863:
[----:B------:R-:W-:Y:S05]  /*4be0*/  BRA.U !UP3, `(.L_x_14864) ;  /* 0x000000010b187547 */ /* 0x000fea000b800000 */
[----:B------:R-:W-:Y:S01]  /*4bf0*/  FMUL.FTZ R161, R153, UR25 ;  /* 0x0000001999a17c20 */ /* 0x000fe20008410000 */
[----:B------:R-:W-:-:S03]  /*4c00*/  LOP3.LUT P2, RZ, R194, 0xff00, RZ, 0xc0, !PT ;  /* 0x0000ff00c2ff7812 */ /* 0x000fc6000784c0ff */
[----:B------:R-:W-:-:S05]  /*4c10*/  FMUL.FTZ R161, R161, UR24 ;  /* 0x00000018a1a17c20 */ /* 0x000fca0008410000 */
[----:B------:R-:W-:-:S04]  /*4c20*/  FSEL R161, R161, RZ, P2 ;  /* 0x000000ffa1a17208 */ /* 0x000fc80001000000 */
[----:B------:R-:W-:-:S04]  /*4c30*/  F2FP.F16.F32.PACK_AB R161, RZ, R161 ;  /* 0x000000a1ffa1723e */ /* 0x000fc800000000ff */
[----:B0-----:R-:W-:-:S07]  /*4c40*/  PRMT R156, R156, 0x5410, R161 ;  /* 0x000054109c9c7816 */ /* 0x001fce00000000a1 */
.L_x_14864:
[----:B------:R-:W-:Y:S05]  /*4c50*/  BRA.U !UP3, `(.L_x_14865) ;  /* 0x000000010b187547 */ /* 0x000fea000b800000 */
[----:B------:R-:W-:Y:S01]  /*4c60*/  FMUL.FTZ R161, R154, UR25 ;  /* 0x000000199aa17c20 */ /* 0x000fe20008410000 */
[----:B------:R-:W-:-:S03]  /*4c70*/  LOP3.LUT P2, RZ, R194, 0xff0000, RZ, 0xc0, !PT ;  /* 0x00ff0000c2ff7812 */ /* 0x000fc6000784c0ff */
[----:B------:R-:W-:-:S05]  /*4c80*/  FMUL.FTZ R161, R161, UR24 ;  /* 0x00000018a1a17c20 */ /* 0x000fca0008410000 */
[----:B------:R-:W-:-:S04]  /*4c90*/  FSEL R161, R161, RZ, P2 ;  /* 0x000000ffa1a17208 */ /* 0x000fc80001000000 */
[----:B------:R-:W-:-:S04]  /*4ca0*/  F2FP.F16.F32.PACK_AB R161, RZ, R161 ;  /* 0x000000a1ffa1723e */ /* 0x000fc800000000ff */
[----:B0-----:R-:W-:-:S07]  /*4cb0*/  PRMT R157, R161, 0x7610, R157 ;  /* 0x00007610a19d7816 */ /* 0x001fce000000009d */
.L_x_14865:
[----:B------:R-:W-:Y:S05]  /*4cc0*/  BRA.U !UP3, `(.L_x_14866) ;  /* 0x000000010b187547 */ /* 0x000fea000b800000 */
[----:B------:R-:W-:Y:S01]  /*4cd0*/  FMUL.FTZ R161, R155, UR25 ;  /* 0x000000199ba17c20 */ /* 0x000fe20008410000 */
[----:B------:R-:W-:-:S03]  /*4ce0*/  LOP3.LUT P2, RZ, R194, 0xff000000, RZ, 0xc0, !PT ;  /* 0xff000000c2ff7812 */ /* 0x000fc6000784c0ff */
[----:B------:R-:W-:-:S05]  /*4cf0*/  FMUL.FTZ R161, R161, UR24 ;  /* 0x00000018a1a17c20 */ /* 0x000fca0008410000 */
[----:B------:R-:W-:-:S04]  /*4d00*/  FSEL R161, R161, RZ, P2 ;  /* 0x000000ffa1a17208 */ /* 0x000fc80001000000 */
[----:B------:R-:W-:-:S04]  /*4d10*/  F2FP.F16.F32.PACK_AB R161, RZ, R161 ;  /* 0x000000a1ffa1723e */ /* 0x000fc800000000ff */
[----:B0-----:R-:W-:-:S07]  /*4d20*/  PRMT R157, R157, 0x5410, R161 ;  /* 0x000054109d9d7816 */ /* 0x001fce00000000a1 */
.L_x_14866:
[----:B------:R-:W-:Y:S05]  /*4d30*/  BRA.U !UP3, `(.L_x_14867) ;  /* 0x000000010b187547 */ /* 0x000fea000b800000 */
[----:B------:R-:W-:Y:S01]  /*4d40*/  FMUL.FTZ R161, R160, UR25 ;  /* 0x00000019a0a17c20 */ /* 0x000fe20008410000 */
[----:B------:R-:W-:-:S03]  /*4d50*/  LOP3.LUT P2, RZ, R195, 0xff, RZ, 0xc0, !PT ;  /* 0x000000ffc3ff7812 */ /* 0x000fc6000784c0ff */
[----:B------:R-:W-:-:S05]  /*4d60*/  FMUL.FTZ R161, R161, UR24 ;  /* 0x00000018a1a17c20 */ /* 0x000fca0008410000 */
[----:B------:R-:W-:-:S04]  /*4d70*/  FSEL R161, R161, RZ, P2 ;  /* 0x000000ffa1a17208 */ /* 0x000fc80001000000 */
[----:B------:R-:W-:-:S04]  /*4d80*/  F2FP.F16.F32.PACK_AB R161, RZ, R161 ;  /* 0x000000a1ffa1723e */ /* 0x000fc800000000ff */
[----:B0-----:R-:W-:-:S07]  /*4d90*/  PRMT R158, R161, 0x7610, R158 ;  /* 0x00007610a19e7816 */ /* 0x001fce000000009e */
.L_x_14867:
        /* <DEDUP_REMOVED lines=12> */
.L_x_14868:
        /* <DEDUP_REMOVED lines=12> */
.L_x_14869:
        /* <DEDUP_REMOVED lines=14> */
.L_x_14862:
        /* <DEDUP_REMOVED lines=13> */
.L_x_14871:
        /* <DEDUP_REMOVED lines=13> */
.L_x_14872:
        /* <DEDUP_REMOVED lines=13> */
.L_x_14873:
        /* <DEDUP_REMOVED lines=13> */
.L_x_14874:
        /* <DEDUP_REMOVED lines=13> */
.L_x_14875:
        /* <DEDUP_REMOVED lines=13> */
.L_x_14876:
        /* <DEDUP_REMOVED lines=13> */
.L_x_14877:
        /* <DEDUP_REMOVED lines=15> */
.L_x_14861:
        /* <DEDUP_REMOVED lines=52> */
.L_x_14879:
        /* <DEDUP_REMOVED lines=13> */
.L_x_14880:
        /* <DEDUP_REMOVED lines=13> */
.L_x_14881:
        /* <DEDUP_REMOVED lines=13> */
.L_x_14882:
        /* <DEDUP_REMOVED lines=13> */
.L_x_14883:
        /* <DEDUP_REMOVED lines=13> */
.L_x_14884:
        /* <DEDUP_REMOVED lines=13> */
.L_x_14885:
[----:B------:R-:W-:Y:S05]  /*5ec0*/  BRA.U !UP3, `(.L_x_14870) ;  /* 0x000000050bc47547 */ /* 0x000fea000b800000 */
[----:B0-----:R-:W-:Y:S01]  /*5ed0*/  FMUL.FTZ R164, R163, UR25 ;  /* 0x00000019a3a47c20 */ /* 0x001fe20008410000 */
[----:B------:R-:W-:-:S03]  /*5ee0*/  ISETP.GE.U32.AND P1, PT, R194, RZ, PT ;  /* 0x000000ffc200720c */ /* 0x000fc60003f26070 */
[----:B------:R-:W-:Y:S01]  /*5ef0*/  FMUL.FTZ R164, R164, UR24 ;  /* 0x00000018a4a47c20 */ /* 0x000fe20008410000 */
[----:B------:R-:W-:-:S04]  /*5f00*/  ISETP.GE.U32.AND.EX P1, PT, R195, 0x1000000, PT, P1 ;  /* 0x01000000c300780c */ /* 0x000fc80003f26110 */
[----:B------:R-:W-:-:S04]  /*5f10*/  FSEL R164, R164, RZ, P1 ;  /* 0x000000ffa4a47208 */ /* 0x000fc80000800000 */
[----:B------:R-:W-:-:S04]  /*5f20*/  F2FP.F16.F32.PACK_AB R164, RZ, R164 ;  /* 0x000000a4ffa4723e */ /* 0x000fc800000000ff */
[----:B------:R-:W-:Y:S01]  /*5f30*/  PRMT R159, R159, 0x5410, R164 ;  /* 0x000054109f9f7816 */ /* 0x000fe200000000a4 */
[----:B------:R-:W-:Y:S06]  /*5f40*/  BRA `(.L_x_14870) ;  /* 0x0000000400a47947 */ /* 0x000fec0003800000 */
.L_x_14878:
        /* <DEDUP_REMOVED lines=13> */
.L_x_14886:
        /* <DEDUP_REMOVED lines=13> */
.L_x_14887:
        /* <DEDUP_REMOVED lines=13> */
.L_x_14888:
        /* <DEDUP_REMOVED lines=13> */
.L_x_14889:
        /* <DEDUP_REMOVED lines=13> */
.L_x_14890:
        /* <DEDUP_REMOVED lines=13> */
.L_x_14891:
        /* <DEDUP_REMOVED lines=13> */
.L_x_14892:
        /* <DEDUP_REMOVED lines=13> */
[----:B------:R-:W-:-:S07]  /*65d0*/  PRMT R159, R159, 0x5410, R164 ;  /* 0x000054109f9f7816 */ /* 0x000fce00000000a4 */
.L_x_14870:
        /* <DEDUP_REMOVED lines=46> */
.L_x_14895:
[----:B------:R-:W-:Y:S05]  /*68c0*/  BRA.U !UP3, `(.L_x_14896) ;  /* 0x000000010b187547 */ /* 0x000fea000b800000 */
[----:B------:R-:W-:Y:S01]  /*68d0*/  FMUL.FTZ R161, R153, UR25 ;  /* 0x0000001999a17c20 */ /* 0x000fe20008410000 */
[----:B------:R-:W-:-:S03]  /*68e0*/  LOP3.LUT P2, RZ, R192, 0xff00, RZ, 0xc0, !PT ;  /* 0x0000ff00c0ff7812 */ /* 0x000fc6000784c0ff */
[----:B------:R-:W-:-:S05]  /*68f0*/  FMUL.FTZ R161, R161, UR24 ;  /* 0x00000018a1a17c20 */ /* 0x000fca0008410000 */
[----:B------:R-:W-:-:S04]  /*6900*/  FSEL R161, R161, RZ, P2 ;  /* 0x000000ffa1a17208 */ /* 0x000fc80001000000 */
[----:B------:R-:W-:-:S04]  /*6910*/  F2FP.F16.F32.PACK_AB R161, RZ, R161 ;  /* 0x000000a1ffa1723e */ /* 0x000fc800000000ff */
[----:B0-----:R-:W-:-:S07]  /*6920*/  PRMT R156, R156, 0x5410, R161 ;  /* 0x000054109c9c7816 */ /* 0x001fce00000000a1 */
.L_x_14896:
[----:B------:R-:W-:Y:S05]  /*6930*/  BRA.U !UP3, `(.L_x_14897) ;  /* 0x000000010b187547 */ /* 0x000fea000b800000 */
[----:B------:R-:W-:Y:S01]  /*6940*/  FMUL.FTZ R161, R154, UR25 ;  /* 0x000000199aa17c20 */ /* 0x000fe20008410000 */
[----:B------:R-:W-:-:S03]  /*6950*/  LOP3.LUT P2, RZ, R192, 0xff0000, RZ, 0xc0, !PT ;  /* 0x00ff0000c0ff7812 */ /* 0x000fc6000784c0ff */
[----:B------:R-:W-:-:S05]  /*6960*/  FMUL.FTZ R161, R161, UR24 ;  /* 0x00000018a1a17c20 */ /* 0x000fca0008410000 */
[----:B------:R-:W-:-:S04]  /*6970*/  FSEL R161, R161, RZ, P2 ;  /* 0x000000ffa1a17208 */ /* 0x000fc80001000000 */
[----:B------:R-:W-:-:S04]  /*6980*/  F2FP.F16.F32.PACK_AB R161, RZ, R161 ;  /* 0x000000a1ffa1723e */ /* 0x000fc800000000ff */
[----:B0-----:R-:W-:-:S07]  /*6990*/  PRMT R157, R161, 0x7610, R157 ;  /* 0x00007610a19d7816 */ /* 0x001fce000000009d */
.L_x_14897:
[----:B------:R-:W-:Y:S05]  /*69a0*/  BRA.U !UP3, `(.L_x_14898) ;  /* 0x000000010b187547 */ /* 0x000fea000b800000 */
[----:B------:R-:W-:Y:S01]  /*69b0*/  FMUL.FTZ R161, R155, UR25 ;  /* 0x000000199ba17c20 */ /* 0x000fe20008410000 */
[----:B------:R-:W-:-:S03]  /*69c0*/  LOP3.LUT P2, RZ, R192, 0xff000000, RZ, 0xc0, !PT ;  /* 0xff000000c0ff7812 */ /* 0x000fc6000784c0ff */
[----:B------:R-:W-:-:S05]  /*69d0*/  FMUL.FTZ R161, R161, UR24 ;  /* 0x00000018a1a17c20 */ /* 0x000fca0008410000 */
[----:B------:R-:W-:-:S04]  /*69e0*/  FSEL R161, R161, RZ, P2 ;  /* 0x000000ffa1a17208 */ /* 0x000fc80001000000 */
[----:B------:R-:W-:-:S04]  /*69f0*/  F2FP.F16.F32.PACK_AB R161, RZ, R161 ;  /* 0x000000a1ffa1723e */ /* 0x000fc800000000ff */
[----:B0-----:R-:W-:-:S07]  /*6a00*/  PRMT R157, R157, 0x5410, R161 ;  /* 0x000054109d9d7816 */ /* 0x001fce00000000a1 */
.L_x_14898:
[----:B------:R-:W-:Y:S05]  /*6a10*/  BRA.U !UP3, `(.L_x_14899) ;  /* 0x000000010b187547 */ /* 0x000fea000b800000 */
[----:B------:R-:W-:Y:S01]  /*6a20*/  FMUL.FTZ R161, R160, UR25 ;  /* 0x00000019a0a17c20 */ /* 0x000fe20008410000 */
[----:B------:R-:W-:-:S03]  /*6a30*/  LOP3.LUT P2, RZ, R193, 0xff, RZ, 0xc0, !PT ;  /* 0x000000ffc1ff7812 */ /* 0x000fc6000784c0ff */
[----:B------:R-:W-:-:S05]  /*6a40*/  FMUL.FTZ R161, R161, UR24 ;  /* 0x00000018a1a17c20 */ /* 0x000fca0008410000 */
[----:B------:R-:W-:-:S04]  /*6a50*/  FSEL R161, R161, RZ, P2 ;  /* 0x000000ffa1a17208 */ /* 0x000fc80001000000 */
[----:B------:R-:W-:-:S04]  /*6a60*/  F2FP.F16.F32.PACK_AB R161, RZ, R161 ;  /* 0x000000a1ffa1723e */ /* 0x000fc800000000ff */
[----:B0-----:R-:W-:-:S07]  /*6a70*/  PRMT R158, R161, 0x7610, R158 ;  /* 0x00007610a19e7816 */ /* 0x001fce000000009e */
.L_x_14899:
        /* <DEDUP_REMOVED lines=12> */
.L_x_14900:
        /* <DEDUP_REMOVED lines=12> */
.L_x_14901:
        /* <DEDUP_REMOVED lines=14> */
.L_x_14894:
        /* <DEDUP_REMOVED lines=13> */
.L_x_14903:
        /* <DEDUP_REMOVED lines=13> */
.L_x_14904:
        /* <DEDUP_REMOVED lines=13> */
.L_x_14905:
        /* <DEDUP_REMOVED lines=13> */
.L_x_14906:
        /* <DEDUP_REMOVED lines=13> */
.L_x_14907:
        /* <DEDUP_REMOVED lines=13> */
.L_x_14908:
        /* <DEDUP_REMOVED lines=13> */
.L_x_14909:
        /* <DEDUP_REMOVED lines=15> */
.L_x_14893:
        /* <DEDUP_REMOVED lines=52> */
.L_x_14911:
        /* <DEDUP_REMOVED lines=13> */
.L_x_14912:
        /* <DEDUP_REMOVED lines=13> */
.L_x_14913:
        /* <DEDUP_REMOVED lines=13> */
.L_x_14914:
        /* <DEDUP_REMOVED lines=13> */
.L_x_14915:
        /* <DEDUP_REMOVED lines=13> */
.L_x_14916:
        /* <DEDUP_REMOVED lines=13> */
.L_x_14917:
        /* <DEDUP_REMOVED lines=9> */
.L_x_14910:
        /* <DEDUP_REMOVED lines=13> */
.L_x_14918:
        /* <DEDUP_REMOVED lines=13> */
.L_x_14919:
        /* <DEDUP_REMOVED lines=13> */
.L_x_14920:
        /* <DEDUP_REMOVED lines=13> */
.L_x_14921:
        /* <DEDUP_REMOVED lines=13> */
.L_x_14922:
        /* <DEDUP_REMOVED lines=13> */
.L_x_14923:
        /* <DEDUP_REMOVED lines=13> */
.L_x_14924:
        /* <DEDUP_REMOVED lines=14> */
.L_x_14902:
        /* <DEDUP_REMOVED lines=46> */
.L_x_14927:
[----:B------:R-:W-:Y:S05]  /*85a0*/  BRA.U !UP3, `(.L_x_14928) ;  /* 0x000000010b187547 */ /* 0x000fea000b800000 */
[----:B------:R-:W-:Y:S01]  /*85b0*/  FMUL.FTZ R161, R153, UR25 ;  /* 0x0000001999a17c20 */ /* 0x000fe20008410000 */
[----:B------:R-:W-:-:S03]  /*85c0*/  LOP3.LUT P2, RZ, R190, 0xff00, RZ, 0xc0, !PT ;  /* 0x0000ff00beff7812 */ /* 0x000fc6000784c0ff */
[----:B------:R-:W-:-:S05]  /*85d0*/  FMUL.FTZ R161, R161, UR24 ;  /* 0x00000018a1a17c20 */ /* 0x000fca0008410000 */
[----:B------:R-:W-:-:S04]  /*85e0*/  FSEL R161, R161, RZ, P2 ;  /* 0x000000ffa1a17208 */ /* 0x000fc80001000000 */
[----:B------:R-:W-:-:S04]  /*85f0*/  F2FP.F16.F32.PACK_AB R161, RZ, R161 ;  /* 0x000000a1ffa1723e */ /* 0x000fc800000000ff */
[----:B0-----:R-:W-:-:S07]  /*8600*/  PRMT R156, R156, 0x5410, R161 ;  /* 0x000054109c9c7816 */ /* 0x001fce00000000a1 */
.L_x_14928:
[----:B------:R-:W-:Y:S05]  /*8610*/  BRA.U !UP3, `(.L_x_14929) ;  /* 0x000000010b187547 */ /* 0x000fea000b800000 */
[----:B------:R-:W-:Y:S01]  /*8620*/  FMUL.FTZ R161, R154, UR25 ;  /* 0x000000199aa17c20 */ /* 0x000fe20008410000 */
[----:B------:R-:W-:-:S03]  /*8630*/  LOP3.LUT P2, RZ, R190, 0xff0000, RZ, 0xc0, !PT ;  /* 0x00ff0000beff7812 */ /* 0x000fc6000784c0ff */
[----:B------:R-:W-:-:S05]  /*8640*/  FMUL.FTZ R161, R161, UR24 ;  /* 0x00000018a1a17c20 */ /* 0x000fca0008410000 */
[----:B------:R-:W-:-:S04]  /*8650*/  FSEL R161, R161, RZ, P2 ;  /* 0x000000ffa1a17208 */ /* 0x000fc80001000000 */
[----:B------:R-:W-:-:S04]  /*8660*/  F2FP.F16.F32.PACK_AB R161, RZ, R161 ;  /* 0x000000a1ffa1723e */ /* 0x000fc800000000ff */
[----:B0-----:R-:W-:-:S07]  /*8670*/  PRMT R157, R161, 0x7610, R157 ;  /* 0x00007610a19d7816 */ /* 0x001fce000000009d */
.L_x_14929:
[----:B------:R-:W-:Y:S05]  /*8680*/  BRA.U !UP3, `(.L_x_14930) ;  /* 0x000000010b187547 */ /* 0x000fea000b800000 */
[----:B------:R-:W-:Y:S01]  /*8690*/  FMUL.FTZ R161, R155, UR25 ;  /* 0x000000199ba17c20 */ /* 0x000fe20008410000 */
[----:B------:R-:W-:-:S03]  /*86a0*/  LOP3.LUT P2, RZ, R190, 0xff000000, RZ, 0xc0, !PT ;  /* 0xff000000beff7812 */ /* 0x000fc6000784c0ff */
[----:B------:R-:W-:-:S05]  /*86b0*/  FMUL.FTZ R161, R161, UR24 ;  /* 0x00000018a1a17c20 */ /* 0x000fca0008410000 */
[----:B------:R-:W-:-:S04]  /*86c0*/  FSEL R161, R161, RZ, P2 ;  /* 0x000000ffa1a17208 */ /* 0x000fc80001000000 */
[----:B------:R-:W-:-:S04]  /*86d0*/  F2FP.F16.F32.PACK_AB R161, RZ, R161 ;  /* 0x000000a1ffa1723e */ /* 0x000fc800000000ff */
[----:B0-----:R-:W-:-:S07]  /*86e0*/  PRMT R157, R157, 0x5410, R161 ;  /* 0x000054109d9d7816 */ /* 0x001fce00000000a1 */
.L_x_14930:
[----:B------:R-:W-:Y:S05]  /*86f0*/  BRA.U !UP3, `(.L_x_14931) ;  /* 0x000000010b187547 */ /* 0x000fea000b800000 */
[----:B------:R-:W-:Y:S01]  /*8700*/  FMUL.FTZ R161, R160, UR25 ;  /* 0x00000019a0a17c20 */ /* 0x000fe20008410000 */
[----:B------:R-:W-:-:S03]  /*8710*/  LOP3.LUT P2, RZ, R191, 0xff, RZ, 0xc0, !PT ;  /* 0x000000ffbfff7812 */ /* 0x000fc6000784c0ff */
[----:B------:R-:W-:-:S05]  /*8720*/  FMUL.FTZ R161, R161, UR24 ;  /* 0x00000018a1a17c20 */ /* 0x000fca0008410000 */
[----:B------:R-:W-:-:S04]  /*8730*/  FSEL R161, R161, RZ, P2 ;  /* 0x000000ffa1a17208 */ /* 0x000fc80001000000 */
[----:B------:R-:W-:-:S04]  /*8740*/  F2FP.F16.F32.PACK_AB R161, RZ, R161 ;  /* 0x000000a1ffa1723e */ /* 0x000fc800000000ff */
[----:B0-----:R-:W-:-:S07]  /*8750*/  PRMT R158, R161, 0x7610, R158 ;  /* 0x00007610a19e7816 */ /* 0x001fce000000009e */
.L_x_14931:
        /* <DEDUP_REMOVED lines=12> */
.L_x_14932:
        /* <DEDUP_REMOVED lines=12> */
.L_x_14933:
        /* <DEDUP_REMOVED lines=14> */
.L_x_14926:
        /* <DEDUP_REMOVED lines=13> */
.L_x_14935:
        /* <DEDUP_REMOVED lines=13> */
.L_x_14936:
        /* <DEDUP_REMOVED lines=13> */
.L_x_14937:
        /* <DEDUP_REMOVED lines=13> */
.L_x_14938:
        /* <DEDUP_REMOVED lines=13> */
.L_x_14939:
        /* <DEDUP_REMOVED lines=13> */
.L_x_14940:
        /* <DEDUP_REMOVED lines=13> */
.L_x_14941:
        /* <DEDUP_REMOVED lines=15> */
.L_x_14925:
        /* <DEDUP_REMOVED lines=52> */
.L_x_14943:
        /* <DEDUP_REMOVED lines=13> */
.L_x_14944:
        /* <DEDUP_REMOVED lines=13> */
.L_x_14945:
        /* <DEDUP_REMOVED lines=13> */
.L_x_14946:
        /* <DEDUP_REMOVED lines=13> */
.L_x_14947:
        /* <DEDUP_REMOVED lines=13> */
.L_x_14948:
        /* <DEDUP_REMOVED lines=13> */
.L_x_14949:
        /* <DEDUP_REMOVED lines=9> */
.L_x_14942:
        /* <DEDUP_REMOVED lines=13> */
.L_x_14950:
        /* <DEDUP_REMOVED lines=13> */
.L_x_14951:
        /* <DEDUP_REMOVED lines=13> */
.L_x_14952:
        /* <DEDUP_REMOVED lines=13> */
.L_x_14953:
        /* <DEDUP_REMOVED lines=13> */
.L_x_14954:
        /* <DEDUP_REMOVED lines=13> */
.L_x_14955:
        /* <DEDUP_REMOVED lines=13> */
.L_x_14956:
        /* <DEDUP_REMOVED lines=14> */
.L_x_14934:
        /* <DEDUP_REMOVED lines=24> */
[----:B------:R-:W-:Y:S02]  /*a120*/  MOV R152, R144 ;  /* 0x0000009000987202 */ /* 0x000fe40000000f00 */
        /* <DEDUP_REMOVED lines=21> */
.L_x_14959:
[----:B------:R-:W-:Y:S05]  /*a280*/  BRA.U !UP3, `(.L_x_14960) ;  /* 0x000000010b187547 */ /* 0x000fea000b800000 */
[----:B------:R-:W-:Y:S01]  /*a290*/  FMUL.FTZ R161, R153, UR25 ;  /* 0x0000001999a17c20 */ /* 0x000fe20008410000 */
[----:B------:R-:W-:-:S03]  /*a2a0*/  LOP3.LUT P2, RZ, R188, 0xff00, RZ, 0xc0, !PT ;  /* 0x0000ff00bcff7812 */ /* 0x000fc6000784c0ff */
[----:B------:R-:W-:-:S05]  /*a2b0*/  FMUL.FTZ R161, R161, UR24 ;  /* 0x00000018a1a17c20 */ /* 0x000fca0008410000 */
[----:B------:R-:W-:-:S04]  /*a2c0*/  FSEL R161, R161, RZ, P2 ;  /* 0x000000ffa1a17208 */ /* 0x000fc80001000000 */
[----:B------:R-:W-:-:S04]  /*a2d0*/  F2FP.F16.F32.PACK_AB R161, RZ, R161 ;  /* 0x000000a1ffa1723e */ /* 0x000fc800000000ff */
[----:B0-----:R-:W-:-:S07]  /*a2e0*/  PRMT R156, R156, 0x5410, R161 ;  /* 0x000054109c9c7816 */ /* 0x001fce00000000a1 */
.L_x_14960:
[----:B------:R-:W-:Y:S05]  /*a2f0*/  BRA.U !UP3, `(.L_x_14961) ;  /* 0x000000010b187547 */ /* 0x000fea000b800000 */
[----:B------:R-:W-:Y:S01]  /*a300*/  FMUL.FTZ R161, R154, UR25 ;  /* 0x000000199aa17c20 */ /* 0x000fe20008410000 */
[----:B------:R-:W-:-:S03]  /*a310*/  LOP3.LUT P2, RZ, R188, 0xff0000, RZ, 0xc0, !PT ;  /* 0x00ff0000bcff7812 */ /* 0x000fc6000784c0ff */
[----:B------:R-:W-:-:S05]  /*a320*/  FMUL.FTZ R161, R161, UR24 ;  /* 0x00000018a1a17c20 */ /* 0x000fca0008410000 */
[----:B------:R-:W-:-:S04]  /*a330*/  FSEL R161, R161, RZ, P2 ;  /* 0x000000ffa1a17208 */ /* 0x000fc80001000000 */
[----:B------:R-:W-:-:S04]  /*a340*/  F2FP.F16.F32.PACK_AB R161, RZ, R161 ;  /* 0x000000a1ffa1723e */ /* 0x000fc800000000ff */
[----:B0-----:R-:W-:-:S07]  /*a350*/  PRMT R157, R161, 0x7610, R157 ;  /* 0x00007610a19d7816 */ /* 0x001fce000000009d */
.L_x_14961:
[----:B------:R-:W-:Y:S05]  /*a360*/  BRA.U !UP3, `(.L_x_14962) ;  /* 0x000000010b187547 */ /* 0x000fea000b800000 */
[----:B------:R-:W-:Y:S01]  /*a370*/  FMUL.FTZ R161, R155, UR25 ;  /* 0x000000199ba17c20 */ /* 0x000fe20008410000 */
[----:B------:R-:W-:-:S03]  /*a380*/  LOP3.LUT P2, RZ, R188, 0xff000000, RZ, 0xc0, !PT ;  /* 0xff000000bcff7812 */ /* 0x000fc6000784c0ff */
[----:B------:R-:W-:-:S05]  /*a390*/  FMUL.FTZ R161, R161, UR24 ;  /* 0x00000018a1a17c20 */ /* 0x000fca0008410000 */
[----:B------:R-:W-:-:S04]  /*a3a0*/  FSEL R161, R161, RZ, P2 ;  /* 0x000000ffa1a17208 */ /* 0x000fc80001000000 */
[----:B------:R-:W-:-:S04]  /*a3b0*/  F2FP.F16.F32.PACK_AB R161, RZ, R161 ;  /* 0x000000a1ffa1723e */ /* 0x000fc800000000ff */
[----:B0-----:R-:W-:-:S07]  /*a3c0*/  PRMT R157, R157, 0x5410, R161 ;  /* 0x000054109d9d7816 */ /* 0x001fce00000000a1 */
.L_x_14962:
[----:B------:R-:W-:Y:S05]  /*a3d0*/  BRA.U !UP3, `(.L_x_14963) ;  /* 0x000000010b187547 */ /* 0x000fea000b800000 */
[----:B------:R-:W-:Y:S01]  /*a3e0*/  FMUL.FTZ R161, R160, UR25 ;  /* 0x00000019a0a17c20 */ /* 0x000fe20008410000 */
[----:B------:R-:W-:-:S03]  /*a3f0*/  LOP3.LUT P2, RZ, R189, 0xff, RZ, 0xc0, !PT ;  /* 0x000000ffbdff7812 */ /* 0x000fc6000784c0ff */
[----:B------:R-:W-:-:S05]  /*a400*/  FMUL.FTZ R161, R161, UR24 ;  /* 0x00000018a1a17c20 */ /* 0x000fca0008410000 */
[----:B------:R-:W-:-:S04]  /*a410*/  FSEL R161, R161, RZ, P2 ;  /* 0x000000ffa1a17208 */ /* 0x000fc80001000000 */
[----:B------:R-:W-:-:S04]  /*a420*/  F2FP.F16.F32.PACK_AB R161, RZ, R161 ;  /* 0x000000a1ffa1723e */ /* 0x000fc800000000ff */
[----:B0-----:R-:W-:-:S07]  /*a430*/  PRMT R158, R161, 0x7610, R158 ;  /* 0x00007610a19e7816 */ /* 0x001fce000000009e */
.L_x_14963:
        /* <DEDUP_REMOVED lines=12> */
.L_x_14964:
        /* <DEDUP_REMOVED lines=12> */
.L_x_14965:
        /* <DEDUP_REMOVED lines=14> */
.L_x_14958:
        /* <DEDUP_REMOVED lines=13> */
.L_x_14967:
        /* <DEDUP_REMOVED lines=13> */
.L_x_14968:
        /* <DEDUP_REMOVED lines=13> */
.L_x_14969:
        /* <DEDUP_REMOVED lines=13> */
.L_x_14970:
        /* <DEDUP_REMOVED lines=13> */
.L_x_14971:
        /* <DEDUP_REMOVED lines=13> */
.L_x_14972:
        /* <DEDUP_REMOVED lines=13> */
.L_x_14973:
        /* <DEDUP_REMOVED lines=15> */
.L_x_14957:
        /* <DEDUP_REMOVED lines=22> */
[----:B0-----:R-:W-:-:S07]  /*aea0*/  PRMT R156, R152, 0x7610, R156 ;  /* 0x00007610989c7816 */ /* 0x001fce000000009c */
.L_x_14975:
        /* <DEDUP_REMOVED lines=13> */
.L_x_14976:
        /* <DEDUP_REMOVED lines=13> */
.L_x_14977:
        /* <DEDUP_REMOVED lines=13> */
.L_x_14978:
        /* <DEDUP_REMOVED lines=13> */
.L_x_14979:
        /* <DEDUP_REMOVED lines=13> */
.L_x_14980:
        /* <DEDUP_REMOVED lines=13> */
.L_x_14981:
        /* <DEDUP_REMOVED lines=41> */
.L_x_14974:
        /* <DEDUP_REMOVED lines=13> */
.L_x_14982:
        /* <DEDUP_REMOVED lines=13> */
.L_x_14983:
        /* <DEDUP_REMOVED lines=13> */
.L_x_14984:
        /* <DEDUP_REMOVED lines=13> */
.L_x_14985:
        /* <DEDUP_REMOVED lines=13> */
.L_x_14986:
        /* <DEDUP_REMOVED lines=13> */
.L_x_14987:
        /* <DEDUP_REMOVED lines=13> */
.L_x_14988:
        /* <DEDUP_REMOVED lines=14> */
.L_x_14966:
        /* <DEDUP_REMOVED lines=15> */
.L_x_14822:
        /* <DEDUP_REMOVED lines=30> */
.L_x_14990:
        /* <DEDUP_REMOVED lines=16> */
.L_x_19427:


//--------------------- .text._ZN10layer_norm13ln_bwd_kernelINS_13Kernel_traitsIf6__halffS2_fjLj5120ELj1ELj1ELj4ELj16ENS_18Kernel_traits_baseILj5120EfS2_fS2_fjLj128EEEEELb1ELb1ELb0ELb0EEEvNS_9BwdParamsE --------------------------
	.section	.text._ZN10layer_norm13ln_bwd_kernelINS_13Kernel_traitsIf6__halffS2_fjLj5120ELj1ELj1ELj4ELj16ENS_18Kernel_traits_baseILj5120EfS2_fS2_fjLj128EEEEELb1ELb1ELb0ELb0EEEvNS_9BwdParamsE,"ax",@progbits
	.align	128
        .global         _ZN10layer_norm13ln_bwd_kernelINS_13Kernel_traitsIf6__halffS2_fjLj5120ELj1ELj1ELj4ELj16ENS_18Kernel_traits_baseILj5120EfS2_fS2_fjLj128EEEEELb1ELb1ELb0ELb0EEEvNS_9BwdParamsE
        .type           _ZN10layer_norm13ln_bwd_kernelINS_13Kernel_traitsIf6__halffS2_fjLj5120ELj1ELj1ELj4ELj16ENS_18Kernel_traits_baseILj5120EfS2_fS2_fjLj128EEEEELb1ELb1ELb0ELb0EEEvNS_9BwdParamsE,@function
        .size           _ZN10layer_norm13ln_bwd_kernelINS_13Kernel_traitsIf6__halffS2_fjLj5120ELj1ELj1ELj4ELj16ENS_18Kernel_traits_baseILj5120EfS2_fS2_fjLj128EEEEELb1ELb1ELb0ELb0EEEvNS_9BwdParamsE,(.L_x_19428 - _ZN10layer_norm13ln_bwd_kernelINS_13Kernel_traitsIf6__halffS2_fjLj5120ELj1ELj1ELj4ELj16ENS_18Kernel_traits_baseILj5120EfS2_fS2_fjLj128EEEEELb1ELb1ELb0ELb0EEEvNS_9BwdParamsE)
        .other          _ZN10layer_norm13ln_bwd_kernelINS_13Kernel_traitsIf6__halffS2_fjLj5120ELj1ELj1ELj4ELj16ENS_18Kernel_traits_baseILj5120EfS2_fS2_fjLj128EEEEELb1ELb1ELb0ELb0EEEvNS_9BwdParamsE,@"STO_CUDA_ENTRY STV_DEFAULT"
_ZN10layer_norm13ln_bwd_kernelINS_13Kernel_traitsIf6__halffS2_fjLj5120ELj1ELj1ELj4ELj16ENS_18Kernel_traits_baseILj5120EfS2_fS2_fjLj128EEEEELb1ELb1ELb0ELb0EEEvNS_9BwdParamsE:
.text._ZN10layer_norm13ln_bwd_kernelINS_13Kernel_traitsIf6__halffS2_fjLj5120ELj1ELj1ELj4ELj16ENS_18Kernel_traits_baseILj5120EfS2_fS2_fjLj128EEEEELb1ELb1ELb0ELb0EEEvNS_9BwdParamsE:
        /* <DEDUP_REMOVED lines=297> */
.L_x_15034:
[----:B0-----:R-:W-:Y:S01]  /*1290*/  UIMAD.WIDE UR4, UR7, 0x4, UR12 ;  /* 0x00000004070478a5 */ /* 0x001fe2000f8e020c */
[----:B------:R-:W2:Y:S01]  /*12a0*/  LDL R184, [R1+0x18] ;  /* 0x0000180001b87983 */ /* 0x000ea20000100800 */
[----:B------:R-:W-:-:S04]  /*12b0*/  UIMAD.WIDE UR16, UR7, 0x4, UR14 ;  /* 0x00000004071078a5 */ /* 0x000fc8000f8e020e */
[----:B------:R-:W-:Y:S02]  /*12c0*/  MOV R180, UR4 ;  /* 0x0000000400b47c02 */ /* 0x000fe40008000f00 */
[----:B------:R-:W-:-:S03]  /*12d0*/  MOV R181, UR5 ;  /* 0x0000000500b57c02 */ /* 0x000fc60008000f00 */
[----:B------:R-:W0:Y:S01]  /*12e0*/  @UP0 LDCU.64 UR4, c[0x0][0x3e0] ;  /* 0x00007c00ff0407ac */ /* 0x000e220008000a00 */
[----:B------:R-:W-:Y:S01]  /*12f0*/  PLOP3.LUT P0, PT, PT, PT, UP0, 0x80, 0x8 ;  /* 0x000000000008781c */ /* 0x000fe20003f0f008 */
[----:B------:R1:W3:Y:S02]  /*1300*/  LDG.E R19, desc[UR10][R180.64] ;  /* 0x0000000ab4137981 */ /* 0x0002e4000c1e1900 */
        /* <DEDUP_REMOVED lines=8> */
[----:B------:R-:W-:Y:S01]  /*1390*/  ISETP.NE.AND P4, PT, RZ, UR18, PT ;  /* 0x00000012ff007c0c */ /* 0x000fe2000bf85270 */
[----:B------:R-:W-:Y:S01]  /*13a0*/  BSSY.RECONVERGENT B0, `(.L_x_14992) ;  /* 0x000009e000007945 */ /* 0x000fe20003800200 */
[----:B------:R-:W0:Y:S01]  /*13b0*/  S2R R183, SR_TID.X ;  /* 0x0000000000b77919 */ /* 0x000e220000002100 */
[----:B------:R-:W-:Y:S01]  /*13c0*/  USHF.R.S32.HI UR5, URZ, 0x1f, UR4 ;  /* 0x0000001fff057899 */ /* 0x000fe20008011404 */
[----:B------:R-:W-:Y:S01]  /*13d0*/  HFMA2 R216, -RZ, RZ, 0, 0 ;  /* 0x00000000ffd87431 */ /* 0x000fe200000001ff */
[----:B------:R-:W-:Y:S02]  /*13e0*/  MOV R215, RZ ;  /* 0x000000ff00d77202 */ /* 0x000fe40000000f00 */
        /* <DEDUP_REMOVED lines=10> */
[----:B----4-:R-:W-:Y:S01]  /*1490*/  R2UR UR17, R182 ;  /* 0x00000000b61172ca */ /* 0x010fe200000e0000 */
[----:B------:R0:W-:Y:S01]  /*14a0*/  @P0 STL [R1+0x1c], R180 ;  /* 0x00001cb401000387 */ /* 0x0001e20000100800 */
[----:B------:R-:W-:Y:S02]  /*14b0*/  ISETP.GE.U32.AND P0, PT, R184, 0x100, PT ;  /* 0x00000100b800780c */ /* 0x000fe40003f06070 */
[----:B0-----:R-:W-:-:S05]  /*14c0*/  P2R R180, PR, RZ, 0x20 ;  /* 0x00000020ffb47803 */ /* 0x001fca0000000000 */
        /* <DEDUP_REMOVED lines=10> */
[----:B------:R-:W3:Y:S01]  /*1570*/  LDC.64 R208, c[0x0][0x3b0] ;  /* 0x0000ec00ffd07b82 */ /* 0x000ee20000000a00 */
[C---:B-1----:R-:W-:Y:S01]  /*1580*/  IMAD.WIDE.U32 R20, R19.reuse, 0x20, R20 ;  /* 0x0000002013147825 */ /* 0x042fe200078e0014 */
[----:B----4-:R-:W4:Y:S04]  /*1590*/  LDL.LU R3, [R1+0xf0] ;  /* 0x0000f00001037983 */ /* 0x010f280000300800 */
[----:B0-----:R-:W2:Y:S01]  /*15a0*/  LDG.E.128 R180, desc[UR10][R20.64] ;  /* 0x0000000a14b47981 */ /* 0x001ea2000c1e1d00 */
[----:B---3--:R-:W-:-:S03]  /*15b0*/  IMAD.WIDE.U32 R184, R19, 0x10, R184 ;  /* 0x0000001013b87825 */ /* 0x008fc600078e00b8 */
[----:B------:R0:W3:Y:S04]  /*15c0*/  LDG.E.128 R188, desc[UR10][R20.64+0x10] ;  /* 0x0000100a14bc7981 */ /* 0x0000e8000c1e1d00 */
[----:B------:R-:W4:Y:S04]  /*15d0*/  LDL R218, [R1+0x190] ;  /* 0x0001900001da7983 */ /* 0x000f280000100800 */
[----:B------:R-:W4:Y:S01]  /*15e0*/  LDG.E.128 R184, desc[UR10][R184.64] ;  /* 0x0000000ab8b87981 */ /* 0x000f22000c1e1d00 */
[----:B------:R-:W-:-:S03]  /*15f0*/  ISETP.NE.AND.EX P3, PT, RZ, UR21, PT, P3 ;  /* 0x00000015ff007c0c */ /* 0x000fc6000bf65330 */
[----:B------:R1:W-:Y:S10]  /*1600*/  STL [R1+0x1ac], R2 ;  /* 0x0001ac0201007387 */ /* 0x0003f40000100800 */
[----:B0-----:R-:W0:Y:S01]  /*1610*/  @P3 LDC.64 R20, c[0x0][0x438] ;  /* 0x00010e00ff143b82 */ /* 0x001e220000000a00 */
[----:B-1----:R-:W4:Y:S04]  /*1620*/  LDL.LU R2, [R1+0x54] ;  /* 0x0000540001027983 */ /* 0x002f280000300800 */
[----:B------:R1:W-:Y:S04]  /*1630*/  STL [R1+0x1a8], R0 ;  /* 0x0001a80001007387 */ /* 0x0003e80000100800 */
[----:B-1----:R-:W4:Y:S04]  /*1640*/  LDL.LU R0, [R1+0xf4] ;  /* 0x0000f40001007983 */ /* 0x002f280000300800 */
[----:B------:R-:W4:Y:S04]  /*1650*/  LDL R252, [R1+0x198] ;  /* 0x0001980001fc7983 */ /* 0x000f280000100800 */
[----:B------:R-:W4:Y:S01]  /*1660*/  LDL R216, [R1+0x19c] ;  /* 0x00019c0001d87983 */ /* 0x000f220000100800 */
[----:B0-----:R-:W-:-:S05]  /*1670*/  @P3 IMAD.WIDE.U32 R20, R19, 0x20, R20 ;  /* 0x0000002013143825 */ /* 0x001fca00078e0014 */
[----:B------:R-:W5:Y:S04]  /*1680*/  @P3 LDG.E.128 R148, desc[UR10][R20.64] ;  /* 0x0000000a14943981 */ /* 0x000f68000c1e1d00 */
[----:B------:R0:W5:Y:S02]  /*1690*/  @P3 LDG.E.128 R152, desc[UR10][R20.64+0x10] ;  /* 0x0000100a14983981 */ /* 0x000164000c1e1d00 */
[----:B0-----:R-:W-:-:S06]  /*16a0*/  IMAD.WIDE.U32 R20, R19, 0x8, R208 ;  /* 0x0000000813147825 */ /* 0x001fcc00078e00d0 */
[----:B------:R-:W5:Y:S01]  /*16b0*/  LDG.E.64 R20, desc[UR10][R20.64] ;  /* 0x0000000a14147981 */ /* 0x000f62000c1e1b00 */
[----:B--2---:R-:W-:Y:S01]  /*16c0*/  FADD.FTZ R196, R180, -UR16 ;  /* 0x80000010b4c47e21 */ /* 0x004fe20008010000 */
[----:B------:R-:W-:Y:S01]  /*16d0*/  FADD.FTZ R210, R181, -UR16 ;  /* 0x80000010b5d27e21 */ /* 0x000fe20008010000 */
[----:B------:R-:W-:Y:S02]  /*16e0*/  FADD.FTZ R211, R182, -UR16 ;  /* 0x80000010b6d37e21 */ /* 0x000fe40008010000 */
[----:B------:R-:W-:Y:S01]  /*16f0*/  FMUL.FTZ R196, R196, UR17 ;  /* 0x00000011c4c47c20 */ /* 0x000fe20008410000 */
[----:B------:R-:W-:Y:S01]  /*1700*/  FADD.FTZ R212, R183, -UR16 ;  /* 0x80000010b7d47e21 */ /* 0x000fe20008010000 */
[----:B---3--:R-:W-:Y:S01]  /*1710*/  FADD.FTZ R183, R191, -UR16 ;  /* 0x80000010bfb77e21 */ /* 0x008fe20008010000 */
[--C-:B----4-:R-:W-:Y:S02]  /*1720*/  HADD2.F32 R208, -RZ, R184.reuse.H0_H0 ;  /* 0x200000b8ffd07230 */ /* 0x110fe40000004100 */
[----:B------:R-:W-:-:S02]  /*1730*/  HADD2.F32 R209, -RZ, R184.H1_H1 ;  /* 0x300000b8ffd17230 */ /* 0x000fc40000004100 */
[--C-:B------:R-:W-:Y:S02]  /*1740*/  HADD2.F32 R181, -RZ, R186.reuse.H0_H0 ;  /* 0x200000baffb57230 */ /* 0x100fe40000004100 */
[----:B------:R-:W-:Y:S02]  /*1750*/  HADD2.F32 R180, -RZ, R186.H1_H1 ;  /* 0x300000baffb47230 */ /* 0x000fe40000004100 */
[----:B------:R-:W-:Y:S01]  /*1760*/  FADD.FTZ R186, R189, -UR16 ;  /* 0x80000010bdba7e21 */ /* 0x000fe20008010000 */
[--C-:B------:R-:W-:Y:S01]  /*1770*/  HADD2.F32 R214, -RZ, R187.reuse.H0_H0 ;  /* 0x200000bbffd67230 */ /* 0x100fe20000004100 */
[----:B------:R-:W2:Y:S01]  /*1780*/  LDL R189, [R1+0x180] ;  /* 0x0001800001bd7983 */ /* 0x000ea20000100800 */
[----:B------:R-:W-:Y:S02]  /*1790*/  HADD2.F32 R215, -RZ, R187.H1_H1 ;  /* 0x300000bbffd77230 */ /* 0x000fe40000004100 */
[----:B------:R-:W-:Y:S01]  /*17a0*/  FADD.FTZ R187, R188, -UR16 ;  /* 0x80000010bcbb7e21 */ /* 0x000fe20008010000 */
[--C-:B------:R-:W-:Y:S01]  /*17b0*/  HADD2.F32 R184, -RZ, R185.reuse.H0_H0 ;  /* 0x200000b9ffb87230 */ /* 0x100fe20000004100 */
[----:B------:R-:W3:Y:S01]  /*17c0*/  LDL R188, [R1+0x194] ;  /* 0x0001940001bc7983 */ /* 0x000ee20000100800 */
[----:B------:R-:W-:-:S02]  /*17d0*/  HADD2.F32 R182, -RZ, R185.H1_H1 ;  /* 0x300000b9ffb67230 */ /* 0x000fc40000004100 */
[----:B------:R-:W-:Y:S01]  /*17e0*/  FADD.FTZ R185, R190, -UR16 ;  /* 0x80000010beb97e21 */ /* 0x000fe20008010000 */
[----:B------:R-:W-:Y:S01]  /*17f0*/  FADD.FTZ R4, R4, R208 ;  /* 0x000000d004047221 */ /* 0x000fe20000010000 */
[----:B------:R-:W4:Y:S01]  /*1800*/  LDL.LU R190, [R1+0xfc] ;  /* 0x0000fc0001be7983 */ /* 0x000f220000300800 */
[----:B------:R-:W-:Y:S01]  /*1810*/  FMUL.FTZ R217, R210, UR17 ;  /* 0x00000011d2d97c20 */ /* 0x000fe20008410000 */
[-C--:B------:R-:W-:Y:S01]  /*1820*/  FFMA.FTZ R3, R196, R208.reuse, R3 ;  /* 0x000000d0c4037223 */ /* 0x080fe20000010003 */
[----:B------:R-:W-:Y:S01]  /*1830*/  FMUL.FTZ R213, R211, UR17 ;  /* 0x00000011d3d57c20 */ /* 0x000fe20008410000 */
[----:B------:R-:W2:Y:S04]  /*1840*/  LDL.LU R191, [R1+0x5c] ;  /* 0x00005c0001bf7983 */ /* 0x000ea80000300800 */
[----:B------:R-:W4:Y:S04]  /*1850*/  LDL.LU R210, [R1+0xe0] ;  /* 0x0000e00001d27983 */ /* 0x000f280000300800 */
[----:B------:R-:W4:Y:S01]  /*1860*/  LDL.LU R211, [R1+0xf8] ;  /* 0x0000f80001d37983 */ /* 0x000f220000300800 */
[----:B------:R-:W-:-:S03]  /*1870*/  FMUL.FTZ R218, R218, R208 ;  /* 0x000000d0dada7220 */ /* 0x000fc60000410000 */
[----:B------:R0:W-:Y:S04]  /*1880*/  STL [R1+0x50], R4 ;  /* 0x0000500401007387 */ /* 0x0001e80000100800 */
[----:B0-----:R1:W5:Y:S04]  /*1890*/  LDL.LU R4, [R1+0x1b4] ;  /* 0x0001b40001047983 */ /* 0x0013680000300800 */
[----:B------:R0:W-:Y:S04]  /*18a0*/  STL [R1+0xf0], R3 ;  /* 0x0000f00301007387 */ /* 0x0001e80000100800 */
[----:B0-----:R1:W5:Y:S04]  /*18b0*/  LDL.LU R3, [R1+0x1b0] ;  /* 0x0001b00001037983 */ /* 0x0013680000300800 */
[----:B------:R-:W4:Y:S01]  /*18c0*/  LDL.LU R208, [R1+0x58] ;  /* 0x0000580001d07983 */ /* 0x000f220000300800 */
[----:B------:R-:W-:Y:S01]  /*18d0*/  FADD.FTZ R2, R2, R209 ;  /* 0x000000d102027221 */ /* 0x000fe20000010000 */
[----:B------:R-:W-:Y:S01]  /*18e0*/  FFMA.FTZ R0, R217, R209, R0 ;  /* 0x000000d1d9007223 */ /* 0x000fe20000010000 */
[----:B------:R-:W-:-:S03]  /*18f0*/  FMUL.FTZ R252, R252, R184 ;  /* 0x000000b8fcfc7220 */ /* 0x000fc60000410000 */
[----:B------:R0:W-:Y:S01]  /*1900*/  STL [R1+0x54], R2 ;  /* 0x0000540201007387 */ /* 0x0001e20000100800 */
[----:B------:R-:W-:-:S03]  /*1910*/  FMUL.FTZ R212, R212, UR17 ;  /* 0x00000011d4d47c20 */ /* 0x000fc60008410000 */
[----:B0-----:R1:W5:Y:S04]  /*1920*/  LDL.LU R2, [R1+0x1ac] ;  /* 0x0001ac0001027983 */ /* 0x0013680000300800 */
[----:B------:R0:W-:Y:S04]  /*1930*/  STL [R1+0xf4], R0 ;  /* 0x0000f40001007387 */ /* 0x0001e80000100800 */
[----:B0-----:R1:W5:Y:S01]  /*1940*/  LDL.LU R0, [R1+0x1a8] ;  /* 0x0001a80001007983 */ /* 0x0013620000300800 */
[----:B---3--:R-:W-:-:S05]  /*1950*/  FMUL.FTZ R188, R188, R209 ;  /* 0x000000d1bcbc7220 */ /* 0x008fca0000410000 */
[----:B------:R-:W-:Y:S01]  /*1960*/  STL [R1+0x14], R188 ;  /* 0x000014bc01007387 */ /* 0x000fe20000100800 */
[----:B--2---:R-:W-:Y:S01]  /*1970*/  FADD.FTZ R191, R191, R182 ;  /* 0x000000b6bfbf7221 */ /* 0x004fe20000010000 */
[----:B----4-:R-:W-:Y:S01]  /*1980*/  FFMA.FTZ R190, R212, R182, R190 ;  /* 0x000000b6d4be7223 */ /* 0x010fe200000100be */
[----:B------:R-:W-:Y:S01]  /*1990*/  FFMA.FTZ R211, R213, R184, R211 ;  /* 0x000000b8d5d37223 */ /* 0x000fe200000100d3 */
[----:B------:R-:W-:-:S05]  /*19a0*/  FADD.FTZ R208, R208, R184 ;  /* 0x000000b8d0d07221 */ /* 0x000fca0000010000 */
[----:B------:R0:W-:Y:S04]  /*19b0*/  STL [R1+0x58], R208 ;  /* 0x000058d001007387 */ /* 0x0001e80000100800 */
[----:B------:R2:W-:Y:S04]  /*19c0*/  STL [R1+0xf8], R211 ;  /* 0x0000f8d301007387 */ /* 0x0005e80000100800 */
[----:B------:R-:W-:Y:S01]  /*19d0*/  STL [R1+0x10], R252 ;  /* 0x000010fc01007387 */ /* 0x000fe20000100800 */
[----:B0-----:R-:W-:-:S03]  /*19e0*/  FMUL.FTZ R208, R216, R182 ;  /* 0x000000b6d8d07220 */ /* 0x001fc60000410000 */
[----:B------:R0:W-:Y:S04]  /*19f0*/  STL [R1+0x5c], R191 ;  /* 0x00005cbf01007387 */ /* 0x0001e80000100800 */
[----:B------:R-:W3:Y:S01]  /*1a00*/  LDL.LU R182, [R1+0x40] ;  /* 0x0000400001b67983 */ /* 0x000ee20000300800 */
[----:B--2---:R-:W-:-:S03]  /*1a10*/  FMUL.FTZ R211, R187, UR17 ;  /* 0x00000011bbd37c20 */ /* 0x004fc60008410000 */
[----:B------:R2:W-:Y:S01]  /*1a20*/  STL [R1+0xfc], R190 ;  /* 0x0000fcbe01007387 */ /* 0x0005e20000100800 */
[----:B------:R-:W-:-:S03]  /*1a30*/  FFMA.FTZ R210, R211, R181, R210 ;  /* 0x000000b5d3d27223 */ /* 0x000fc600000100d2 */
[----:B------:R-:W4:Y:S04]  /*1a40*/  LDL.LU R209, [R1+0xe4] ;  /* 0x0000e40001d17983 */ /* 0x000f280000300800 */
[----:B------:R-:W4:Y:S04]  /*1a50*/  LDL R187, [R1+0x184] ;  /* 0x0001840001bb7983 */ /* 0x000f280000100800 */
[----:B------:R-:W4:Y:S04]  /*1a60*/  LDL.LU R216, [R1+0x48] ;  /* 0x0000480001d87983 */ /* 0x000f280000300800 */
[----:B0-----:R-:W4:Y:S04]  /*1a70*/  LDL.LU R191, [R1+0xe8] ;  /* 0x0000e80001bf7983 */ /* 0x001f280000300800 */
[----:B--2---:R-:W2:Y:S04]  /*1a80*/  LDL R190, [R1+0x188] ;  /* 0x0001880001be7983 */ /* 0x004ea80000100800 */
[----:B------:R-:W2:Y:S04]  /*1a90*/  LDL R184, [R1+0x18c] ;  /* 0x00018c0001b87983 */ /* 0x000ea80000100800 */
[----:B------:R-:W-:Y:S04]  /*1aa0*/  STL [R1+0xc], R208 ;  /* 0x00000cd001007387 */ /* 0x000fe80000100800 */
[----:B------:R0:W-:Y:S02]  /*1ab0*/  STL [R1+0xe0], R210 ;  /* 0x0000e0d201007387 */ /* 0x0001e40000100800 */
[----:B0-----:R-:W-:Y:S01]  /*1ac0*/  FMUL.FTZ R210, R186, UR17 ;  /* 0x00000011bad27c20 */ /* 0x001fe20008410000 */
[----:B---3--:R-:W-:-:S05]  /*1ad0*/  FADD.FTZ R182, R182, R181 ;  /* 0x000000b5b6b67221 */ /* 0x008fca0000010000 */
[----:B------:R0:W-:Y:S04]  /*1ae0*/  STL [R1+0x40], R182 ;  /* 0x000040b601007387 */ /* 0x0001e80000100800 */
[----:B------:R-:W3:Y:S01]  /*1af0*/  LDL.LU R186, [R1+0x44] ;  /* 0x0000440001ba7983 */ /* 0x000ee20000300800 */
[----:B------:R-:W-:Y:S01]  /*1b00*/  FMUL.FTZ R189, R189, R181 ;  /* 0x000000b5bdbd7220 */ /* 0x000fe20000410000 */
[----:B------:R-:W-:Y:S01]  /*1b10*/  FADD.FTZ R181, RZ, R218 ;  /* 0x000000daffb57221 */ /* 0x000fe20000010000 */
[----:B0-----:R-:W-:-:S03]  /*1b20*/  FFMA.FTZ R182, R196, R218, RZ ;  /* 0x000000dac4b67223 */ /* 0x001fc600000100ff */
[----:B------:R-:W-:Y:S01]  /*1b30*/  STL [R1+0x8], R189 ;  /* 0x000008bd01007387 */ /* 0x000fe20000100800 */
[----:B------:R-:W-:Y:S01]  /*1b40*/  FADD.FTZ R181, R181, R188 ;  /* 0x000000bcb5b57221 */ /* 0x000fe20000010000 */
[----:B------:R-:W-:Y:S02]  /*1b50*/  FFMA.FTZ R182, R217, R188, R182 ;  /* 0x000000bcd9b67223 */ /* 0x000fe400000100b6 */
[----:B------:R-:W2:Y:S01]  /*1b60*/  LDL.LU R188, [R1+0x4c] ;  /* 0x00004c0001bc7983 */ /* 0x000ea20000300800 */
[----:B---3--:R-:W-:-:S05]  /*1b70*/  FADD.FTZ R186, R186, R180 ;  /* 0x000000b4baba7221 */ /* 0x008fca0000010000 */
[----:B------:R0:W-:Y:S04]  /*1b80*/  STL [R1+0x44], R186 ;  /* 0x000044ba01007387 */ /* 0x0001e80000100800 */
[----:B0-----:R-:W3:Y:S01]  /*1b90*/  LDL.LU R186, [R1+0xec] ;  /* 0x0000ec0001ba7983 */ /* 0x001ee20000300800 */
[-C--:B----4-:R-:W-:Y:S01]  /*1ba0*/  FFMA.FTZ R209, R210, R180.reuse, R209 ;  /* 0x000000b4d2d17223 */ /* 0x090fe200000100d1 */
[----:B------:R-:W-:Y:S01]  /*1bb0*/  FMUL.FTZ R187, R187, R180 ;  /* 0x000000b4bbbb7220 */ /* 0x000fe20000410000 */
[----:B------:R-:W-:Y:S01]  /*1bc0*/  FADD.FTZ R181, R181, R252 ;  /* 0x000000fcb5b57221 */ /* 0x000fe20000010000 */
[----:B------:R-:W-:Y:S02]  /*1bd0*/  FFMA.FTZ R180, R213, R252, R182 ;  /* 0x000000fcd5b47223 */ /* 0x000fe400000100b6 */
[----:B------:R0:W-:Y:S01]  /*1be0*/  STL [R1+0xe4], R209 ;  /* 0x0000e4d101007387 */ /* 0x0001e20000100800 */
[----:B------:R-:W-:Y:S01]  /*1bf0*/  FADD.FTZ R181, R181, R208 ;  /* 0x000000d0b5b57221 */ /* 0x000fe20000010000 */
[----:B------:R-:W-:Y:S01]  /*1c00*/  FFMA.FTZ R180, R212, R208, R180 ;  /* 0x000000d0d4b47223 */ /* 0x000fe200000100b4 */
[----:B------:R-:W-:Y:S01]  /*1c10*/  FADD.FTZ R216, R216, R214 ;  /* 0x000000d6d8d87221 */ /* 0x000fe20000010000 */
[----:B------:R-:W-:Y:S01]  /*1c20*/  FMUL.FTZ R208, R183, UR17 ;  /* 0x00000011b7d07c20 */ /* 0x000fe20008410000 */
[----:B--2---:R-:W-:Y:S01]  /*1c30*/  FMUL.FTZ R182, R190, R214 ;  /* 0x000000d6beb67220 */ /* 0x004fe20000410000 */
[----:B0-----:R-:W-:Y:S01]  /*1c40*/  FMUL.FTZ R209, R185, UR17 ;  /* 0x00000011b9d17c20 */ /* 0x001fe20008410000 */
[----:B------:R-:W-:-:S03]  /*1c50*/  FADD.FTZ R188, R188, R215 ;  /* 0x000000d7bcbc7221 */ /* 0x000fc60000010000 */
[----:B------:R-:W-:Y:S01]  /*1c60*/  FFMA.FTZ R191, R209, R214, R191 ;  /* 0x000000d6d1bf7223 */ /* 0x000fe200000100bf */
[----:B------:R-:W-:Y:S04]  /*1c70*/  STL [R1+0x4], R187 ;  /* 0x000004bb01007387 */ /* 0x000fe80000100800 */
[----:B------:R0:W-:Y:S04]  /*1c80*/  STL [R1+0x48], R216 ;  /* 0x000048d801007387 */ /* 0x0001e80000100800 */
[----:B------:R1:W-:Y:S04]  /*1c90*/  STL [R1+0xe8], R191 ;  /* 0x0000e8bf01007387 */ /* 0x0003e80000100800 */
[----:B------:R1:W-:Y:S04]  /*1ca0*/  STL [R1], R182 ;  /* 0x000000b601007387 */ /* 0x0003e80000100800 */
[----:B------:R1:W-:Y:S01]  /*1cb0*/  STL [R1+0x4c], R188 ;  /* 0x00004cbc01007387 */ /* 0x0003e20000100800 */
[----:B------:R-:W-:Y:S01]  /*1cc0*/  FADD.FTZ R181, R181, R189 ;  /* 0x000000bdb5b57221 */ /* 0x000fe20000010000 */
[----:B------:R-:W-:-:S03]  /*1cd0*/  FFMA.FTZ R180, R211, R189, R180 ;  /* 0x000000bdd3b47223 */ /* 0x000fc600000100b4 */
[----:B------:R-:W-:Y:S01]  /*1ce0*/  FADD.FTZ R181, R181, R187 ;  /* 0x000000bbb5b57221 */ /* 0x000fe20000010000 */
[----:B------:R-:W-:Y:S01]  /*1cf0*/  FFMA.FTZ R180, R210, R187, R180 ;  /* 0x000000bbd2b47223 */ /* 0x000fe200000100b4 */
[-C--:B------:R-:W-:Y:S02]  /*1d00*/  FMUL.FTZ R252, R184, R215.reuse ;  /* 0x000000d7b8fc7220 */ /* 0x080fe40000410000 */
[----:B------:R-:W-:Y:S01]  /*1d10*/  FADD.FTZ R181, R181, R182 ;  /* 0x000000b6b5b57221 */ /* 0x000fe20000010000 */
[----:B------:R-:W-:Y:S01]  /*1d20*/  FFMA.FTZ R180, R209, R182, R180 ;  /* 0x000000b6d1b47223 */ /* 0x000fe200000100b4 */
[----:B------:R-:W-:Y:S02]  /*1d30*/  IADD3 R214, PT, PT, R19, 0x80, RZ ;  /* 0x0000008013d67810 */ /* 0x000fe40007ffe0ff */
[----:B0-----:R-:W-:Y:S01]  /*1d40*/  FADD.FTZ R216, R181, R252 ;  /* 0x000000fcb5d87221 */ /* 0x001fe20000010000 */
[----:B---3--:R-:W-:-:S05]  /*1d50*/  FFMA.FTZ R186, R208, R215, R186 ;  /* 0x000000d7d0ba7223 */ /* 0x008fca00000100ba */
[----:B------:R1:W-:Y:S01]  /*1d60*/  STL [R1+0xec], R186 ;  /* 0x0000ecba01007387 */ /* 0x0003e20000100800 */
[----:B------:R-:W-:-:S07]  /*1d70*/  FFMA.FTZ R215, R208, R252, R180 ;  /* 0x000000fcd0d77223 */ /* 0x000fce00000100b4 */
.L_x_14993:
[----:B------:R-:W-:Y:S05]  /*1d80*/  BSYNC.RECONVERGENT B0 ;  /* 0x0000000000007941 */ /* 0x000fea0003800200 */
.L_x_14992:
[----:B------:R-:W-:Y:S04]  /*1d90*/  BSSY.RECONVERGENT B0, `(.L_x_14994) ;  /* 0x000007d000007945 */ /* 0x000fe80003800200 */
[----:B------:R-:W-:Y:S05]  /*1da0*/  @!P0 BRA `(.L_x_14995) ;  /* 0x0000000400ec8947 */ /* 0x000fea0003800000 */
[----:B------:R-:W2:Y:S01]  /*1db0*/  LDC.64 R184, c[0x0][0x428] ;  /* 0x00010a00ffb87b82 */ /* 0x000ea20000000a00 */
[----:B-----5:R3:W-:Y:S07]  /*1dc0*/  STL [R1+0x1a8], R0 ;  /* 0x0001a80001007387 */ /* 0x0207ee0000100800 */
[----:B------:R-:W4:Y:S01]  /*1dd0*/  LDC.64 R22, c[0x0][0x3a8] ;  /* 0x0000ea00ff167b82 */ /* 0x000f220000000a00 */
[----:B------:R-:W-:Y:S01]  /*1de0*/  ISETP.NE.U32.AND P3, PT, RZ, UR20, PT ;  /* 0x00000014ff007c0c */ /* 0x000fe2000bf65070 */
[----:B---3--:R-:W3:Y:S06]  /*1df0*/  LDL.LU R0, [R1+0x30] ;  /* 0x0000300001007983 */ /* 0x008eec0000300800 */
[----:B------:R-:W0:Y:S01]  /*1e00*/  LDC.64 R200, c[0x0][0x3b0] ;  /* 0x0000ec00ffc87b82 */ /* 0x000e220000000a00 */
[----:B--2---:R-:W-:-:S04]  /*1e10*/  IMAD.WIDE.U32 R184, R214, 0x10, R184 ;  /* 0x00000010d6b87825 */ /* 0x004fc800078e00b8 */
[----:B----4-:R-:W-:Y:S02]  /*1e20*/  IMAD.WIDE.U32 R22, R214, 0x20, R22 ;  /* 0x00000020d6167825 */ /* 0x010fe400078e0016 */
[----:B-1----:R-:W2:Y:S04]  /*1e30*/  LDG.E.128 R184, desc[UR10][R184.64] ;  /* 0x0000000ab8b87981 */ /* 0x002ea8000c1e1d00 */
[----:B0-----:R-:W4:Y:S04]  /*1e40*/  LDG.E.128 R180, desc[UR10][R22.64] ;  /* 0x0000000a16b47981 */ /* 0x001f28000c1e1d00 */
[----:B------:R0:W3:Y:S01]  /*1e50*/  LDG.E.128 R188, desc[UR10][R22.64+0x10] ;  /* 0x0000100a16bc7981 */ /* 0x0000e2000c1e1d00 */
[----:B------:R-:W-:-:S03]  /*1e60*/  ISETP.NE.AND.EX P3, PT, RZ, UR21, PT, P3 ;  /* 0x00000015ff007c0c */ /* 0x000fc6000bf65330 */
[----:B------:R-:W3:Y:S04]  /*1e70*/  LDL R251, [R1+0x170] ;  /* 0x0001700001fb7983 */ /* 0x000ee80000100800 */
[----:B------:R-:W3:Y:S04]  /*1e80*/  LDL R250, [R1+0x174] ;  /* 0x0001740001fa7983 */ /* 0x000ee80000100800 */
[----:B------:R-:W3:Y:S02]  /*1e90*/  LDL R249, [R1+0x178] ;  /* 0x0001780001f97983 */ /* 0x000ee40000100800 */
[----:B0-----:R-:W0:Y:S02]  /*1ea0*/  @P3 LDC.64 R22, c[0x0][0x438] ;  /* 0x00010e00ff163b82 */ /* 0x001e240000000a00 */
[----:B------:R-:W3:Y:S01]  /*1eb0*/  LDL R248, [R1+0x17c] ;  /* 0x00017c0001f87983 */ /* 0x000ee20000100800 */
[----:B0-----:R-:W-:-:S05]  /*1ec0*/  @P3 IMAD.WIDE.U32 R22, R214, 0x20, R22 ;  /* 0x00000020d6163825 */ /* 0x001fca00078e0016 */
[----:B------:R-:W5:Y:S04]  /*1ed0*/  @P3 LDG.E.128 R32, desc[UR10][R22.64] ;  /* 0x0000000a16203981 */ /* 0x000f68000c1e1d00 */
[----:B------:R0:W5:Y:S02]  /*1ee0*/  @P3 LDG.E.128 R28, desc[UR10][R22.64+0x10] ;  /* 0x0000100a161c3981 */ /* 0x000164000c1e1d00 */
[----:B0-----:R-:W-:-:S06]  /*1ef0*/  IMAD.WIDE.U32 R22, R214, 0x8, R200 ;  /* 0x00000008d6167825 */ /* 0x001fcc00078e00c8 */
[----:B------:R-:W5:Y:S01]  /*1f00*/  LDG.E.64 R22, desc[UR10][R22.64] ;  /* 0x0000000a16167981 */ /* 0x000f62000c1e1b00 */
[--C-:B--2---:R-:W-:Y:S02]  /*1f10*/  HADD2.F32 R247, -RZ, R186.reuse.H0_H0 ;  /* 0x200000bafff77230 */ /* 0x104fe40000004100 */
[----:B------:R-:W-:Y:S02]  /*1f20*/  HADD2.F32 R246, -RZ, R186.H1_H1 ;  /* 0x300000bafff67230 */ /* 0x000fe40000004100 */
[----:B----4-:R-:W-:Y:S01]  /*1f30*/  FADD.FTZ R203, R180, -UR16 ;  /* 0x80000010b4cb7e21 */ /* 0x010fe20008010000 */
[----:B------:R-:W-:Y:S01]  /*1f40*/  FADD.FTZ R200, R181, -UR16 ;  /* 0x80000010b5c87e21 */ /* 0x000fe20008010000 */
[--C-:B------:R-:W-:Y:S02]  /*1f50*/  HADD2.F32 R181, -RZ, R185.reuse.H0_H0 ;  /* 0x200000b9ffb57230 */ /* 0x100fe40000004100 */
[----:B------:R-:W-:Y:S01]  /*1f60*/  FADD.FTZ R201, R182, -UR16 ;  /* 0x80000010b6c97e21 */ /* 0x000fe20008010000 */
[----:B------:R-:W-:-:S02]  /*1f70*/  HADD2.F32 R244, -RZ, R185.H1_H1 ;  /* 0x300000b9fff47230 */ /* 0x000fc40000004100 */
[----:B---3--:R-:W-:Y:S01]  /*1f80*/  FADD.FTZ R186, R188, -UR16 ;  /* 0x80000010bcba7e21 */ /* 0x008fe20008010000 */
[----:B------:R-:W-:Y:S01]  /*1f90*/  FADD.FTZ R185, R189, -UR16 ;  /* 0x80000010bdb97e21 */ /* 0x000fe20008010000 */
[----:B------:R-:W2:Y:S01]  /*1fa0*/  LDL.LU R188, [R1+0xdc] ;  /* 0x0000dc0001bc7983 */ /* 0x000ea20000300800 */
[----:B------:R-:W-:Y:S01]  /*1fb0*/  FADD.FTZ R182, R190, -UR16 ;  /* 0x80000010beb67e21 */ /* 0x000fe20008010000 */
[----:B------:R-:W-:Y:S02]  /*1fc0*/  FADD.FTZ R180, R191, -UR16 ;  /* 0x80000010bfb47e21 */ /* 0x000fe40008010000 */
[----:B------:R-:W3:Y:S01]  /*1fd0*/  LDL.LU R189, [R1+0x3c] ;  /* 0x00003c0001bd7983 */ /* 0x000ee20000300800 */
[----:B------:R-:W-:Y:S01]  /*1fe0*/  FMUL.FTZ R207, R203, UR17 ;  /* 0x00000011cbcf7c20 */ /* 0x000fe20008410000 */
[----:B------:R-:W-:Y:S02]  /*1ff0*/  FMUL.FTZ R206, R200, UR17 ;  /* 0x00000011c8ce7c20 */ /* 0x000fe40008410000 */
[----:B------:R-:W4:Y:S01]  /*2000*/  LDL.LU R190, [R1+0xd8] ;  /* 0x0000d80001be7983 */ /* 0x000f220000300800 */
[----:B------:R-:W-:-:S03]  /*2010*/  FMUL.FTZ R205, R201, UR17 ;  /* 0x00000011c9cd7c20 */ /* 0x000fc60008410000 */
[----:B------:R-:W4:Y:S04]  /*2020*/  LDL.LU R191, [R1+0x38] ;  /* 0x0000380001bf7983 */ /* 0x000f280000300800 */
[----:B------:R-:W4:Y:S04]  /*2030*/  LDL.LU R203, [R1+0xd4] ;  /* 0x0000d40001cb7983 */ /* 0x000f280000300800 */
[----:B------:R-:W4:Y:S04]  /*2040*/  LDL.LU R200, [R1+0x34] ;  /* 0x0000340001c87983 */ /* 0x000f280000300800 */
[----:B------:R-:W4:Y:S01]  /*2050*/  LDL.LU R201, [R1+0xd0] ;  /* 0x0000d00001c97983 */ /* 0x000f220000300800 */
[----:B------:R-:W-:Y:S01]  /*2060*/  FADD.FTZ R202, R183, -UR16 ;  /* 0x80000010b7ca7e21 */ /* 0x000fe20008010000 */
[----:B------:R-:W-:-:S02]  /*2070*/  HADD2.F32 R183, -RZ, R184.H0_H0 ;  /* 0x200000b8ffb77230 */ /* 0x000fc40000004100 */
[----:B------:R-:W-:-:S03]  /*2080*/  HADD2.F32 R184, -RZ, R184.H1_H1 ;  /* 0x300000b8ffb87230 */ /* 0x000fc60000004100 */
[----:B------:R-:W-:Y:S01]  /*2090*/  FADD.FTZ R0, R0, R183 ;  /* 0x000000b700007221 */ /* 0x000fe20000010000 */
[----:B------:R-:W-:Y:S02]  /*20a0*/  FMUL.FTZ R204, R202, UR17 ;  /* 0x00000011cacc7c20 */ /* 0x000fe40008410000 */
[----:B------:R-:W4:Y:S01]  /*20b0*/  LDL R202, [R1+0x160] ;  /* 0x0001600001ca7983 */ /* 0x000f220000100800 */
[----:B------:R-:W-:-:S03]  /*20c0*/  FMUL.FTZ R251, R251, R183 ;  /* 0x000000b7fbfb7220 */ /* 0x000fc60000410000 */
[----:B------:R0:W-:Y:S01]  /*20d0*/  STL [R1+0x30], R0 ;  /* 0x0000300001007387 */ /* 0x0001e20000100800 */
[-C--:B------:R-:W-:Y:S01]  /*20e0*/  FMUL.FTZ R249, R249, R181.reuse ;  /* 0x000000b5f9f97220 */ /* 0x080fe20000410000 */
[----:B------:R-:W-:Y:S02]  /*20f0*/  FMUL.FTZ R250, R250, R184 ;  /* 0x000000b8fafa7220 */ /* 0x000fe40000410000 */
[----:B0-----:R0:W5:Y:S01]  /*2100*/  LDL.LU R0, [R1+0x1a8] ;  /* 0x0001a80001007983 */ /* 0x0011620000300800 */
[-C--:B------:R-:W-:Y:S01]  /*2110*/  FMUL.FTZ R248, R248, R244.reuse ;  /* 0x000000f4f8f87220 */ /* 0x080fe20000410000 */
[----:B--2---:R-:W-:Y:S01]  /*2120*/  FFMA.FTZ R188, R204, R244, R188 ;  /* 0x000000f4ccbc7223 */ /* 0x004fe200000100bc */
[----:B---3--:R-:W-:Y:S01]  /*2130*/  FADD.FTZ R189, R189, R244 ;  /* 0x000000f4bdbd7221 */ /* 0x008fe20000010000 */
[----:B----4-:R-:W-:Y:S01]  /*2140*/  FFMA.FTZ R190, R205, R181, R190 ;  /* 0x000000b5cdbe7223 */ /* 0x010fe200000100be */
[----:B------:R-:W-:Y:S01]  /*2150*/  FADD.FTZ R191, R191, R181 ;  /* 0x000000b5bfbf7221 */ /* 0x000fe20000010000 */
[----:B------:R-:W-:Y:S01]  /*2160*/  FFMA.FTZ R203, R206, R184, R203 ;  /* 0x000000b8cecb7223 */ /* 0x000fe200000100cb */
[----:B------:R-:W-:Y:S01]  /*2170*/  FADD.FTZ R200, R200, R184 ;  /* 0x000000b8c8c87221 */ /* 0x000fe20000010000 */
[----:B------:R-:W-:-:S02]  /*2180*/  FFMA.FTZ R201, R207, R183, R201 ;  /* 0x000000b7cfc97223 */ /* 0x000fc400000100c9 */
[----:B------:R-:W2:Y:S04]  /*2190*/  LDL.LU R183, [R1+0xc0] ;  /* 0x0000c00001b77983 */ /* 0x000ea80000300800 */
[----:B------:R-:W-:Y:S04]  /*21a0*/  STL [R1+0xd0], R201 ;  /* 0x0000d0c901007387 */ /* 0x000fe80000100800 */
[----:B------:R-:W-:Y:S04]  /*21b0*/  STL [R1+0x34], R200 ;  /* 0x000034c801007387 */ /* 0x000fe80000100800 */
[----:B------:R1:W-:Y:S04]  /*21c0*/  STL [R1+0xd4], R203 ;  /* 0x0000d4cb01007387 */ /* 0x0003e80000100800 */
[----:B------:R-:W3:Y:S04]  /*21d0*/  LDL.LU R181, [R1+0x20] ;  /* 0x0000200001b57983 */ /* 0x000ee80000300800 */
[----:B------:R4:W-:Y:S04]  /*21e0*/  STL [R1+0x38], R191 ;  /* 0x000038bf01007387 */ /* 0x0009e80000100800 */
[----:B------:R0:W-:Y:S01]  /*21f0*/  STL [R1+0xd8], R190 ;  /* 0x0000d8be01007387 */ /* 0x0001e20000100800 */
[----:B-1----:R-:W-:-:S03]  /*2200*/  FMUL.FTZ R203, R186, UR17 ;  /* 0x00000011bacb7c20 */ /* 0x002fc60008410000 */
[----:B------:R-:W3:Y:S04]  /*2210*/  LDL R184, [R1+0x16c] ;  /* 0x00016c0001b87983 */ /* 0x000ee80000100800 */
[----:B------:R-:W3:Y:S04]  /*2220*/  LDL.LU R201, [R1+0xc4] ;  /* 0x0000c40001c97983 */ /* 0x000ee80000300800 */
[----:B------:R1:W-:Y:S04]  /*2230*/  STL [R1+0x3c], R189 ;  /* 0x00003cbd01007387 */ /* 0x0003e80000100800 */
[----:B------:R-:W3:Y:S04]  /*2240*/  LDL R200, [R1+0x164] ;  /* 0x0001640001c87983 */ /* 0x000ee80000100800 */
[----:B------:R-:W3:Y:S04]  /*2250*/  LDL.LU R186, [R1+0xcc] ;  /* 0x0000cc0001ba7983 */ /* 0x000ee80000300800 */
[----:B------:R1:W-:Y:S04]  /*2260*/  STL [R1+0xdc], R188 ;  /* 0x0000dcbc01007387 */ /* 0x0003e80000100800 */
[----:B------:R-:W3:Y:S04]  /*2270*/  LDL.LU R244, [R1+0x24] ;  /* 0x0000240001f47983 */ /* 0x000ee80000300800 */
[----:B----4-:R-:W4:Y:S04]  /*2280*/  LDL.LU R191, [R1+0x28] ;  /* 0x0000280001bf7983 */ /* 0x010f280000300800 */
[----:B0-----:R-:W4:Y:S04]  /*2290*/  LDL.LU R190, [R1+0xc8] ;  /* 0x0000c80001be7983 */ /* 0x001f280000300800 */
[----:B-1----:R-:W4:Y:S04]  /*22a0*/  LDL R189, [R1+0x168] ;  /* 0x0001680001bd7983 */ /* 0x002f280000100800 */
[----:B------:R-:W4:Y:S01]  /*22b0*/  LDL.LU R188, [R1+0x2c] ;  /* 0x00002c0001bc7983 */ /* 0x000f220000300800 */
[----:B------:R-:W-:-:S02]  /*22c0*/  HADD2.F32 R245, -RZ, R187.H0_H0 ;  /* 0x200000bbfff57230 */ /* 0x000fc40000004100 */
[----:B------:R-:W-:Y:S01]  /*22d0*/  HADD2.F32 R187, -RZ, R187.H1_H1 ;  /* 0x300000bbffbb7230 */ /* 0x000fe20000004100 */
[----:B------:R-:W-:Y:S01]  /*22e0*/  IADD3 R214, PT, PT, R214, 0x80, RZ ;  /* 0x00000080d6d67810 */ /* 0x000fe20007ffe0ff */
[-C--:B--2---:R-:W-:Y:S01]  /*22f0*/  FFMA.FTZ R183, R203, R247.reuse, R183 ;  /* 0x000000f7cbb77223 */ /* 0x084fe200000100b7 */
[----:B---3--:R-:W-:Y:S01]  /*2300*/  FADD.FTZ R181, R181, R247 ;  /* 0x000000f7b5b57221 */ /* 0x008fe20000010000 */
[----:B------:R-:W-:Y:S01]  /*2310*/  FMUL.FTZ R247, R202, R247 ;  /* 0x000000f7caf77220 */ /* 0x000fe20000410000 */
[----:B------:R-:W-:-:S03]  /*2320*/  FMUL.FTZ R202, R185, UR17 ;  /* 0x00000011b9ca7c20 */ /* 0x000fc60008410000 */
[----:B------:R0:W-:Y:S04]  /*2330*/  STL [R1+0x20], R181 ;  /* 0x000020b501007387 */ /* 0x0001e80000100800 */
[----:B------:R1:W-:Y:S01]  /*2340*/  STL [R1+0xc0], R183 ;  /* 0x0000c0b701007387 */ /* 0x0003e20000100800 */
[----:B------:R-:W-:Y:S01]  /*2350*/  FFMA.FTZ R201, R202, R246, R201 ;  /* 0x000000f6cac97223 */ /* 0x000fe200000100c9 */
[----:B0-----:R-:W-:Y:S01]  /*2360*/  FADD.FTZ R181, R216, R251 ;  /* 0x000000fbd8b57221 */ /* 0x001fe20000010000 */
[----:B-1----:R-:W-:-:S03]  /*2370*/  FFMA.FTZ R183, R207, R251, R215 ;  /* 0x000000fbcfb77223 */ /* 0x002fc600000100d7 */
[----:B------:R-:W-:Y:S01]  /*2380*/  FADD.FTZ R181, R181, R250 ;  /* 0x000000fab5b57221 */ /* 0x000fe20000010000 */
[----:B------:R-:W-:Y:S01]  /*2390*/  FADD.FTZ R244, R244, R246 ;  /* 0x000000f6f4f47221 */ /* 0x000fe20000010000 */
[----:B------:R-:W-:-:S04]  /*23a0*/  FMUL.FTZ R246, R200, R246 ;  /* 0x000000f6c8f67220 */ /* 0x000fc80000410000 */
[----:B------:R-:W-:Y:S01]  /*23b0*/  STL [R1+0x24], R244 ;  /* 0x000024f401007387 */ /* 0x000fe20000100800 */
[----:B------:R-:W-:-:S03]  /*23c0*/  FMUL.FTZ R200, R180, UR17 ;  /* 0x00000011b4c87c20 */ /* 0x000fc60008410000 */
[----:B------:R0:W-:Y:S01]  /*23d0*/  STL [R1+0xc4], R201 ;  /* 0x0000c4c901007387 */ /* 0x0001e20000100800 */
[----:B----4-:R-:W-:Y:S01]  /*23e0*/  FADD.FTZ R191, R191, R245 ;  /* 0x000000f5bfbf7221 */ /* 0x010fe20000010000 */
[----:B------:R-:W-:Y:S01]  /*23f0*/  FFMA.FTZ R186, R200, R187, R186 ;  /* 0x000000bbc8ba7223 */ /* 0x000fe200000100ba */
[----:B------:R-:W-:Y:S01]  /*2400*/  FFMA.FTZ R183, R206, R250, R183 ;  /* 0x000000faceb77223 */ /* 0x000fe200000100b7 */
[----:B0-----:R-:W-:Y:S01]  /*2410*/  FMUL.FTZ R201, R182, UR17 ;  /* 0x00000011b6c97c20 */ /* 0x001fe20008410000 */
[----:B------:R-:W-:-:S03]  /*2420*/  FADD.FTZ R188, R188, R187 ;  /* 0x000000bbbcbc7221 */ /* 0x000fc60000010000 */
[----:B------:R-:W-:Y:S01]  /*2430*/  FFMA.FTZ R190, R201, R245, R190 ;  /* 0x000000f5c9be7223 */ /* 0x000fe200000100be */
        /* <DEDUP_REMOVED lines=17> */
[----:B--2---:R-:W-:-:S07]  /*2550*/  FFMA.FTZ R215, R200, R244, R183 ;  /* 0x000000f4c8d77223 */ /* 0x004fce00000100b7 */
.L_x_14995:
[----:B------:R-:W-:Y:S05]  /*2560*/  BSYNC.RECONVERGENT B0 ;  /* 0x0000000000007941 */ /* 0x000fea0003800200 */
.L_x_14994:
[----:B------:R-:W-:Y:S04]  /*2570*/  BSSY.RECONVERGENT B0, `(.L_x_14996) ;  /* 0x000006d000007945 */ /* 0x000fe80003800200 */
[----:B------:R-:W-:Y:S05]  /*2580*/  @!P1 BRA `(.L_x_14997) ;  /* 0x0000000400ac9947 */ /* 0x000fea0003800000 */
[----:B------:R-:W2:Y:S01]  /*2590*/  LDC.64 R14, c[0x0][0x3a8] ;  /* 0x0000ea00ff0e7b82 */ /* 0x000ea20000000a00 */
[----:B-----5:R3:W-:Y:S07]  /*25a0*/  STL [R1+0x1a8], R0 ;  /* 0x0001a80001007387 */ /* 0x0207ee0000100800 */
[----:B------:R-:W4:Y:S01]  /*25b0*/  LDC.64 R16, c[0x0][0x428] ;  /* 0x00010a00ff107b82 */ /* 0x000f220000000a00 */
[----:B---3--:R-:W3:Y:S04]  /*25c0*/  LDL.LU R0, [R1+0xb0] ;  /* 0x0000b00001007983 */ /* 0x008ee80000300800 */
[----:B------:R-:W3:Y:S01]  /*25d0*/  LDL R243, [R1+0x150] ;  /* 0x0001500001f37983 */ /* 0x000ee20000100800 */
[----:B------:R-:W-:-:S03]  /*25e0*/  ISETP.NE.U32.AND P3, PT, RZ, UR20, PT ;  /* 0x00000014ff007c0c */ /* 0x000fc6000bf65070 */
[----:B------:R-:W3:Y:S01]  /*25f0*/  LDL R242, [R1+0x154] ;  /* 0x0001540001f27983 */ /* 0x000ee20000100800 */
[----:B--2---:R-:W-:-:S03]  /*2600*/  IMAD.WIDE.U32 R14, R214, 0x20, R14 ;  /* 0x00000020d60e7825 */ /* 0x004fc600078e000e */
[----:B------:R-:W2:Y:S04]  /*2610*/  LDL R241, [R1+0x158] ;  /* 0x0001580001f17983 */ /* 0x000ea80000100800 */
[----:B01----:R-:W3:Y:S01]  /*2620*/  LDG.E.128 R180, desc[UR10][R14.64] ;  /* 0x0000000a0eb47981 */ /* 0x003ee2000c1e1d00 */
[----:B----4-:R-:W-:-:S03]  /*2630*/  IMAD.WIDE.U32 R16, R214, 0x10, R16 ;  /* 0x00000010d6107825 */ /* 0x010fc600078e0010 */
[----:B------:R-:W4:Y:S04]  /*2640*/  LDG.E.128 R188, desc[UR10][R14.64+0x10] ;  /* 0x0000100a0ebc7981 */ /* 0x000f28000c1e1d00 */
[----:B------:R0:W2:Y:S01]  /*2650*/  LDG.E.128 R184, desc[UR10][R16.64] ;  /* 0x0000000a10b87981 */ /* 0x0000a2000c1e1d00 */
[----:B------:R-:W-:-:S03]  /*2660*/  ISETP.NE.AND.EX P3, PT, RZ, UR21, PT, P3 ;  /* 0x00000015ff007c0c */ /* 0x000fc6000bf65330 */
[----:B------:R-:W4:Y:S04]  /*2670*/  LDL R240, [R1+0x15c] ;  /* 0x00015c0001f07983 */ /* 0x000f280000100800 */
[----:B------:R-:W4:Y:S01]  /*2680*/  LDL R239, [R1+0x140] ;  /* 0x0001400001ef7983 */ /* 0x000f220000100800 */
[----:B0-----:R-:W0:Y:S03]  /*2690*/  LDC.64 R16, c[0x0][0x3b0] ;  /* 0x0000ec00ff107b82 */ /* 0x001e260000000a00 */
[----:B------:R-:W4:Y:S04]  /*26a0*/  LDL R238, [R1+0x144] ;  /* 0x0001440001ee7983 */ /* 0x000f280000100800 */
[----:B------:R-:W4:Y:S01]  /*26b0*/  LDL R236, [R1+0x14c] ;  /* 0x00014c0001ec7983 */ /* 0x000f220000100800 */
        /* <DEDUP_REMOVED lines=8> */
[----:B------:R-:W-:Y:S02]  /*2740*/  FADD.FTZ R18, R182, -UR16 ;  /* 0x80000010b6127e21 */ /* 0x000fe40008010000 */
[----:B------:R-:W-:Y:S01]  /*2750*/  FMUL.FTZ R198, R198, UR17 ;  /* 0x00000011c6c67c20 */ /* 0x000fe20008410000 */
[----:B------:R-:W-:Y:S01]  /*2760*/  FADD.FTZ R183, R183, -UR16 ;  /* 0x80000010b7b77e21 */ /* 0x000fe20008010000 */
[----:B--2---:R-:W-:Y:S02]  /*2770*/  HADD2.F32 R15, -RZ, R184.H0_H0 ;  /* 0x200000b8ff0f7230 */ /* 0x004fe40000004100 */
[----:B----4-:R-:W-:Y:S01]  /*2780*/  FADD.FTZ R182, R188, -UR16 ;  /* 0x80000010bcb67e21 */ /* 0x010fe20008010000 */
[----:B------:R-:W-:Y:S01]  /*2790*/  FADD.FTZ R181, R189, -UR16 ;  /* 0x80000010bdb57e21 */ /* 0x000fe20008010000 */
[----:B------:R-:W2:Y:S01]  /*27a0*/  LDL.LU R188, [R1+0xac] ;  /* 0x0000ac0001bc7983 */ /* 0x000ea20000300800 */
[----:B------:R-:W-:Y:S01]  /*27b0*/  FADD.FTZ R180, R190, -UR16 ;  /* 0x80000010beb47e21 */ /* 0x000fe20008010000 */
[----:B------:R-:W-:Y:S01]  /*27c0*/  FFMA.FTZ R0, R198, R15, R0 ;  /* 0x0000000fc6007223 */ /* 0x000fe20000010000 */
[----:B------:R-:W-:Y:S01]  /*27d0*/  FADD.FTZ R13, R191, -UR16 ;  /* 0x80000010bf0d7e21 */ /* 0x000fe20008010000 */
[----:B------:R-:W3:Y:S01]  /*27e0*/  LDL.LU R189, [R1+0xbc] ;  /* 0x0000bc0001bd7983 */ /* 0x000ee20000300800 */
[----:B------:R-:W-:Y:S01]  /*27f0*/  FMUL.FTZ R197, R17, UR17 ;  /* 0x0000001111c57c20 */ /* 0x000fe20008410000 */
[----:B------:R-:W-:-:S02]  /*2800*/  FMUL.FTZ R17, R183, UR17 ;  /* 0x00000011b7117c20 */ /* 0x000fc40008410000 */
[----:B------:R-:W4:Y:S01]  /*2810*/  LDL.LU R190, [R1+0xa4] ;  /* 0x0000a40001be7983 */ /* 0x000f220000300800 */
[----:B------:R-:W-:-:S03]  /*2820*/  FADD.FTZ R84, R84, R15 ;  /* 0x0000000f54547221 */ /* 0x000fc60000010000 */
[----:B------:R-:W2:Y:S01]  /*2830*/  LDL.LU R191, [R1+0xa0] ;  /* 0x0000a00001bf7983 */ /* 0x000ea20000300800 */
[----:B------:R-:W-:-:S03]  /*2840*/  FMUL.FTZ R243, R243, R15 ;  /* 0x0000000ff3f37220 */ /* 0x000fc60000410000 */
[----:B------:R-:W4:Y:S04]  /*2850*/  LDL.LU R183, [R1+0xb8] ;  /* 0x0000b80001b77983 */ /* 0x000f280000300800 */
[----:B------:R0:W-:Y:S04]  /*2860*/  STL [R1+0xb0], R0 ;  /* 0x0000b00001007387 */ /* 0x0001e80000100800 */
[----:B0-----:R0:W5:Y:S04]  /*2870*/  LDL.LU R0, [R1+0x1a8] ;  /* 0x0001a80001007983 */ /* 0x0011680000300800 */
[----:B------:R-:W2:Y:S01]  /*2880*/  LDL.LU R15, [R1+0xb4] ;  /* 0x0000b400010f7983 */ /* 0x000ea20000300800 */
[----:B------:R-:W-:-:S02]  /*2890*/  HADD2.F32 R16, -RZ, R184.H1_H1 ;  /* 0x300000b8ff107230 */ /* 0x000fc40000004100 */
[----:B------:R-:W-:Y:S01]  /*28a0*/  FMUL.FTZ R18, R18, UR17 ;  /* 0x0000001112127c20 */ /* 0x000fe20008410000 */
[--C-:B------:R-:W-:Y:S02]  /*28b0*/  HADD2.F32 R14, -RZ, R185.reuse.H0_H0 ;  /* 0x200000b9ff0e7230 */ /* 0x100fe40000004100 */
[----:B------:R-:W-:-:S05]  /*28c0*/  HADD2.F32 R185, -RZ, R185.H1_H1 ;  /* 0x300000b9ffb97230 */ /* 0x000fca0000004100 */
[----:B---3--:R-:W-:Y:S01]  /*28d0*/  FFMA.FTZ R189, R17, R185, R189 ;  /* 0x000000b911bd7223 */ /* 0x008fe200000100bd */
[----:B----4-:R-:W-:Y:S01]  /*28e0*/  FFMA.FTZ R183, R18, R14, R183 ;  /* 0x0000000e12b77223 */ /* 0x010fe200000100b7 */
[----:B--2---:R-:W-:-:S05]  /*28f0*/  FFMA.FTZ R15, R197, R16, R15 ;  /* 0x00000010c50f7223 */ /* 0x004fca000001000f */
[----:B------:R-:W-:Y:S04]  /*2900*/  STL [R1+0xb4], R15 ;  /* 0x0000b40f01007387 */ /* 0x000fe80000100800 */
[----:B------:R1:W-:Y:S04]  /*2910*/  STL [R1+0xb8], R183 ;  /* 0x0000b8b701007387 */ /* 0x0003e80000100800 */
[----:B-1----:R-:W2:Y:S04]  /*2920*/  LDL R183, [R1+0x148] ;  /* 0x0001480001b77983 */ /* 0x002ea80000100800 */
[----:B------:R1:W-:Y:S04]  /*2930*/  STL [R1+0xbc], R189 ;  /* 0x0000bcbd01007387 */ /* 0x0003e80000100800 */
[----:B-1----:R-:W3:Y:S01]  /*2940*/  LDL.LU R189, [R1+0xa8] ;  /* 0x0000a80001bd7983 */ /* 0x002ee20000300800 */
[----:B------:R-:W-:Y:S01]  /*2950*/  FADD.FTZ R86, R86, R14 ;  /* 0x0000000e56567221 */ /* 0x000fe20000010000 */
[----:B------:R-:W-:Y:S01]  /*2960*/  FMUL.FTZ R241, R241, R14 ;  /* 0x0000000ef1f17220 */ /* 0x000fe20000410000 */
[----:B------:R-:W-:Y:S01]  /*2970*/  FMUL.FTZ R242, R242, R16 ;  /* 0x00000010f2f27220 */ /* 0x000fe20000410000 */
[----:B------:R-:W-:Y:S01]  /*2980*/  FADD.FTZ R14, R216, R243 ;  /* 0x000000f3d80e7221 */ /* 0x000fe20000010000 */
[----:B------:R-:W-:-:S02]  /*2990*/  HADD2.F32 R184, -RZ, R186.H0_H0 ;  /* 0x200000baffb87230 */ /* 0x000fc40000004100 */
[----:B------:R-:W-:Y:S01]  /*29a0*/  FADD.FTZ R85, R85, R16 ;  /* 0x0000001055557221 */ /* 0x000fe20000010000 */
[----:B------:R-:W-:Y:S01]  /*29b0*/  FADD.FTZ R14, R14, R242 ;  /* 0x000000f20e0e7221 */ /* 0x000fe20000010000 */
[----:B------:R-:W-:Y:S02]  /*29c0*/  HADD2.F32 R186, -RZ, R186.H1_H1 ;  /* 0x300000baffba7230 */ /* 0x000fe40000004100 */
[----:B------:R-:W-:Y:S01]  /*29d0*/  FMUL.FTZ R16, R182, UR17 ;  /* 0x00000011b6107c20 */ /* 0x000fe20008410000 */
[----:B------:R-:W-:Y:S01]  /*29e0*/  FMUL.FTZ R15, R181, UR17 ;  /* 0x00000011b50f7c20 */ /* 0x000fe20008410000 */
[--C-:B------:R-:W-:Y:S02]  /*29f0*/  HADD2.F32 R237, -RZ, R187.reuse.H0_H0 ;  /* 0x200000bbffed7230 */ /* 0x100fe40000004100 */
[----:B------:R-:W-:Y:S01]  /*2a00*/  FADD.FTZ R181, R14, R241 ;  /* 0x000000f10eb57221 */ /* 0x000fe20000010000 */
[----:B------:R-:W-:Y:S02]  /*2a10*/  HADD2.F32 R187, -RZ, R187.H1_H1 ;  /* 0x300000bbffbb7230 */ /* 0x000fe40000004100 */
[----:B------:R-:W-:Y:S01]  /*2a20*/  FMUL.FTZ R14, R180, UR17 ;  /* 0x00000011b40e7c20 */ /* 0x000fe20008410000 */
[----:B------:R-:W-:Y:S01]  /*2a30*/  FMUL.FTZ R13, R13, UR17 ;  /* 0x000000110d0d7c20 */ /* 0x000fe20008410000 */
[----:B------:R-:W-:Y:S01]  /*2a40*/  FFMA.FTZ R191, R16, R184, R191 ;  /* 0x000000b810bf7223 */ /* 0x000fe200000100bf */
[----:B------:R-:W-:Y:S01]  /*2a50*/  FFMA.FTZ R182, R198, R243, R215 ;  /* 0x000000f3c6b67223 */ /* 0x000fe200000100d7 */
[----:B------:R-:W-:Y:S01]  /*2a60*/  FFMA.FTZ R190, R15, R186, R190 ;  /* 0x000000ba0fbe7223 */ /* 0x000fe200000100be */
[----:B------:R-:W-:-:S02]  /*2a70*/  FFMA.FTZ R188, R13, R187, R188 ;  /* 0x000000bb0dbc7223 */ /* 0x000fc400000100bc */
[----:B------:R-:W-:Y:S01]  /*2a80*/  FFMA.FTZ R182, R197, R242, R182 ;  /* 0x000000f2c5b67223 */ /* 0x000fe200000100b6 */
[----:B------:R0:W-:Y:S01]  /*2a90*/  STL [R1+0xa0], R191 ;  /* 0x0000a0bf01007387 */ /* 0x0001e20000100800 */
[----:B------:R-:W-:-:S03]  /*2aa0*/  FMUL.FTZ R240, R240, R185 ;  /* 0x000000b9f0f07220 */ /* 0x000fc60000410000 */
[----:B------:R0:W-:Y:S01]  /*2ab0*/  STL [R1+0xa4], R190 ;  /* 0x0000a4be01007387 */ /* 0x0001e20000100800 */
[----:B------:R-:W-:Y:S01]  /*2ac0*/  FFMA.FTZ R182, R18, R241, R182 ;  /* 0x000000f112b67223 */ /* 0x000fe200000100b6 */
[----:B------:R-:W-:Y:S01]  /*2ad0*/  FMUL.FTZ R239, R239, R184 ;  /* 0x000000b8efef7220 */ /* 0x000fe20000410000 */
[----:B------:R-:W-:Y:S02]  /*2ae0*/  FADD.FTZ R181, R181, R240 ;  /* 0x000000f0b5b57221 */ /* 0x000fe40000010000 */
[----:B------:R-:W-:Y:S01]  /*2af0*/  FFMA.FTZ R182, R17, R240, R182 ;  /* 0x000000f011b67223 */ /* 0x000fe200000100b6 */
[----:B------:R-:W-:Y:S01]  /*2b00*/  FMUL.FTZ R238, R238, R186 ;  /* 0x000000baeeee7220 */ /* 0x000fe20000410000 */
[----:B------:R-:W-:Y:S02]  /*2b10*/  FADD.FTZ R181, R181, R239 ;  /* 0x000000efb5b57221 */ /* 0x000fe40000010000 */
[----:B------:R-:W-:Y:S01]  /*2b20*/  FFMA.FTZ R182, R16, R239, R182 ;  /* 0x000000ef10b67223 */ /* 0x000fe200000100b6 */
[----:B------:R-:W-:Y:S01]  /*2b30*/  FADD.FTZ R90, R90, R237 ;  /* 0x000000ed5a5a7221 */ /* 0x000fe20000010000 */
[----:B------:R-:W-:-:S02]  /*2b40*/  FADD.FTZ R181, R181, R238 ;  /* 0x000000eeb5b57221 */ /* 0x000fc40000010000 */
[----:B------:R-:W-:Y:S01]  /*2b50*/  FFMA.FTZ R182, R15, R238, R182 ;  /* 0x000000ee0fb67223 */ /* 0x000fe200000100b6 */
[----:B------:R-:W-:Y:S01]  /*2b60*/  FMUL.FTZ R236, R236, R187 ;  /* 0x000000bbecec7220 */ /* 0x000fe20000410000 */
[----:B------:R-:W-:Y:S01]  /*2b70*/  FADD.FTZ R87, R87, R185 ;  /* 0x000000b957577221 */ /* 0x000fe20000010000 */
[----:B------:R-:W-:Y:S01]  /*2b80*/  FADD.FTZ R88, R88, R184 ;  /* 0x000000b858587221 */ /* 0x000fe20000010000 */
[----:B------:R-:W-:Y:S01]  /*2b90*/  FADD.FTZ R89, R89, R186 ;  /* 0x000000ba59597221 */ /* 0x000fe20000010000 */
[----:B------:R-:W-:Y:S01]  /*2ba0*/  FADD.FTZ R91, R91, R187 ;  /* 0x000000bb5b5b7221 */ /* 0x000fe20000010000 */
[----:B------:R-:W-:Y:S01]  /*2bb0*/  IADD3 R214, PT, PT, R214, 0x80, RZ ;  /* 0x00000080d6d67810 */ /* 0x000fe20007ffe0ff */
[----:B---3--:R-:W-:-:S05]  /*2bc0*/  FFMA.FTZ R189, R14, R237, R189 ;  /* 0x000000ed0ebd7223 */ /* 0x008fca00000100bd */
[----:B------:R0:W-:Y:S04]  /*2bd0*/  STL [R1+0xa8], R189 ;  /* 0x0000a8bd01007387 */ /* 0x0001e80000100800 */
[----:B------:R0:W-:Y:S01]  /*2be0*/  STL [R1+0xac], R188 ;  /* 0x0000acbc01007387 */ /* 0x0001e20000100800 */
[----:B--2---:R-:W-:-:S04]  /*2bf0*/  FMUL.FTZ R237, R183, R237 ;  /* 0x000000edb7ed7220 */ /* 0x004fc80000410000 */
[----:B------:R-:W-:Y:S01]  /*2c00*/  FADD.FTZ R181, R181, R237 ;  /* 0x000000edb5b57221 */ /* 0x000fe20000010000 */
[----:B------:R-:W-:-:S03]  /*2c10*/  FFMA.FTZ R182, R14, R237, R182 ;  /* 0x000000ed0eb67223 */ /* 0x000fc600000100b6 */
[----:B------:R-:W-:Y:S01]  /*2c20*/  FADD.FTZ R216, R181, R236 ;  /* 0x000000ecb5d87221 */ /* 0x000fe20000010000 */
[----:B0-----:R-:W-:-:S07]  /*2c30*/  FFMA.FTZ R215, R13, R236, R182 ;  /* 0x000000ec0dd77223 */ /* 0x001fce00000100b6 */
.L_x_14997:
[----:B------:R-:W-:Y:S05]  /*2c40*/  BSYNC.RECONVERGENT B0 ;  /* 0x0000000000007941 */ /* 0x000fea0003800200 */
.L_x_14996:
[----:B------:R-:W-:Y:S04]  /*2c50*/  BSSY.RECONVERGENT B0, `(.L_x_14998) ;  /* 0x000006d000007945 */ /* 0x000fe80003800200 */
[----:B------:R-:W-:Y:S05]  /*2c60*/  @!P2 BRA `(.L_x_14999) ;  /* 0x0000000400aca947 */ /* 0x000fea0003800000 */
[----:B------:R-:W2:Y:S01]  /*2c70*/  LDC.64 R26, c[0x0][0x428] ;  /* 0x00010a00ff1a7b82 */ /* 0x000ea20000000a00 */
[----:B-----5:R3:W-:Y:S07]  /*2c80*/  STL [R1+0x1a8], R0 ;  /* 0x0001a80001007387 */ /* 0x0207ee0000100800 */
[----:B------:R-:W4:Y:S01]  /*2c90*/  LDC.64 R6, c[0x0][0x3a8] ;  /* 0x0000ea00ff067b82 */ /* 0x000f220000000a00 */
[----:B------:R-:W-:Y:S01]  /*2ca0*/  ISETP.NE.U32.AND P3, PT, RZ, UR20, PT ;  /* 0x00000014ff007c0c */ /* 0x000fe2000bf65070 */
[----:B---3--:R-:W3:Y:S01]  /*2cb0*/  LDL.LU R0, [R1+0x90] ;  /* 0x0000900001007983 */ /* 0x008ee20000300800 */
[----:B--2---:R-:W-:-:S04]  /*2cc0*/  IMAD.WIDE.U32 R26, R214, 0x10, R26 ;  /* 0x00000010d61a7825 */ /* 0x004fc800078e001a */
[C---:B----4-:R-:W-:Y:S01]  /*2cd0*/  IMAD.WIDE.U32 R6, R214.reuse, 0x20, R6 ;  /* 0x00000020d6067825 */ /* 0x050fe200078e0006 */
[----:B01----:R0:W2:Y:S04]  /*2ce0*/  LDG.E.128 R180, desc[UR10][R26.64] ;  /* 0x0000000a1ab47981 */ /* 0x0030a8000c1e1d00 */
[----:B------:R-:W4:Y:S04]  /*2cf0*/  LDG.E.128 R8, desc[UR10][R6.64] ;  /* 0x0000000a06087981 */ /* 0x000f28000c1e1d00 */
[----:B------:R1:W3:Y:S01]  /*2d00*/  LDG.E.128 R184, desc[UR10][R6.64+0x10] ;  /* 0x0000100a06b87981 */ /* 0x0002e2000c1e1d00 */
[----:B------:R-:W-:Y:S01]  /*2d10*/  ISETP.NE.AND.EX P3, PT, RZ, UR21, PT, P3 ;  /* 0x00000015ff007c0c */ /* 0x000fe2000bf65330 */
[----:B0-----:R-:W0:Y:S02]  /*2d20*/  LDC.64 R26, c[0x0][0x3b0] ;  /* 0x0000ec00ff1a7b82 */ /* 0x001e240000000a00 */
[----:B------:R-:W3:Y:S04]  /*2d30*/  LDL R235, [R1+0x130] ;  /* 0x0001300001eb7983 */ /* 0x000ee80000100800 */
[----:B------:R-:W3:Y:S04]  /*2d40*/  LDL R234, [R1+0x134] ;  /* 0x0001340001ea7983 */ /* 0x000ee80000100800 */
[----:B------:R-:W3:Y:S02]  /*2d50*/  LDL R233, [R1+0x138] ;  /* 0x0001380001e97983 */ /* 0x000ee40000100800 */
[----:B-1----:R-:W1:Y:S02]  /*2d60*/  @P3 LDC.64 R6, c[0x0][0x438] ;  /* 0x00010e00ff063b82 */ /* 0x002e640000000a00 */
[----:B------:R-:W3:Y:S04]  /*2d70*/  LDL R232, [R1+0x13c] ;  /* 0x00013c0001e87983 */ /* 0x000ee80000100800 */
[----:B------:R-:W3:Y:S04]  /*2d80*/  LDL R231, [R1+0x120] ;  /* 0x0001200001e77983 */ /* 0x000ee80000100800 */
[----:B------:R-:W3:Y:S04]  /*2d90*/  LDL.LU R225, [R1+0x84] ;  /* 0x0000840001e17983 */ /* 0x000ee80000300800 */
[----:B------:R-:W3:Y:S01]  /*2da0*/  LDL R224, [R1+0x124] ;  /* 0x0001240001e07983 */ /* 0x000ee20000100800 */
[----:B-1----:R-:W-:-:S05]  /*2db0*/  @P3 IMAD.WIDE.U32 R6, R214, 0x20, R6 ;  /* 0x00000020d6063825 */ /* 0x002fca00078e0006 */
[----:B------:R-:W5:Y:S04]  /*2dc0*/  @P3 LDG.E.128 R164, desc[UR10][R6.64] ;  /* 0x0000000a06a43981 */ /* 0x000f68000c1e1d00 */
[----:B------:R0:W5:Y:S02]  /*2dd0*/  @P3 LDG.E.128 R168, desc[UR10][R6.64+0x10] ;  /* 0x0000100a06a83981 */ /* 0x000164000c1e1d00 */
[----:B0-----:R-:W-:-:S05]  /*2de0*/  IMAD.WIDE.U32 R6, R214, 0x8, R26 ;  /* 0x00000008d6067825 */ /* 0x001fca00078e001a */
[----:B------:R0:W5:Y:S01]  /*2df0*/  LDG.E.64 R26, desc[UR10][R6.64] ;  /* 0x0000000a061a7981 */ /* 0x000162000c1e1b00 */
[--C-:B--2---:R-:W-:Y:S02]  /*2e00*/  HADD2.F32 R190, -RZ, R182.reuse.H0_H0 ;  /* 0x200000b6ffbe7230 */ /* 0x104fe40000004100 */
[----:B------:R-:W-:Y:S02]  /*2e10*/  HADD2.F32 R191, -RZ, R182.H1_H1 ;  /* 0x300000b6ffbf7230 */ /* 0x000fe40000004100 */
[----:B----4-:R-:W-:Y:S01]  /*2e20*/  FADD.FTZ R12, R8, -UR16 ;  /* 0x80000010080c7e21 */ /* 0x010fe20008010000 */
[--C-:B0-----:R-:W-:Y:S02]  /*2e30*/  HADD2.F32 R6, -RZ, R181.reuse.H0_H0 ;  /* 0x200000b5ff067230 */ /* 0x101fe40000004100 */
[----:B------:R-:W-:Y:S02]  /*2e40*/  HADD2.F32 R189, -RZ, R181.H1_H1 ;  /* 0x300000b5ffbd7230 */ /* 0x000fe40000004100 */
[----:B---3--:R-:W-:Y:S01]  /*2e50*/  FADD.FTZ R182, R184, -UR16 ;  /* 0x80000010b8b67e21 */ /* 0x008fe20008010000 */
[--C-:B------:R-:W-:Y:S01]  /*2e60*/  HADD2.F32 R7, -RZ, R180.reuse.H0_H0 ;  /* 0x200000b4ff077230 */ /* 0x100fe20000004100 */
[----:B------:R-:W2:Y:S01]  /*2e70*/  LDL R184, [R1+0x12c] ;  /* 0x00012c0001b87983 */ /* 0x000ea20000100800 */
[----:B------:R-:W-:-:S02]  /*2e80*/  HADD2.F32 R8, -RZ, R180.H1_H1 ;  /* 0x300000b4ff087230 */ /* 0x000fc40000004100 */
[----:B------:R-:W-:Y:S01]  /*2e90*/  FADD.FTZ R181, R185, -UR16 ;  /* 0x80000010b9b57e21 */ /* 0x000fe20008010000 */
[----:B------:R-:W-:Y:S01]  /*2ea0*/  FADD.FTZ R180, R186, -UR16 ;  /* 0x80000010bab47e21 */ /* 0x000fe20008010000 */
[----:B------:R-:W3:Y:S01]  /*2eb0*/  LDL.LU R185, [R1+0x9c] ;  /* 0x00009c0001b97983 */ /* 0x000ee20000300800 */
[----:B------:R-:W-:-:S03]  /*2ec0*/  FADD.FTZ R5, R187, -UR16 ;  /* 0x80000010bb057e21 */ /* 0x000fc60008010000 */
[----:B------:R-:W4:Y:S04]  /*2ed0*/  LDL.LU R186, [R1+0x98] ;  /* 0x0000980001ba7983 */ /* 0x000f280000300800 */
[----:B------:R-:W2:Y:S01]  /*2ee0*/  LDL.LU R187, [R1+0x94] ;  /* 0x0000940001bb7983 */ /* 0x000ea20000300800 */
[----:B------:R-:W-:Y:S01]  /*2ef0*/  FADD.FTZ R9, R9, -UR16 ;  /* 0x8000001009097e21 */ /* 0x000fe20008010000 */
[----:B------:R-:W-:Y:S01]  /*2f00*/  FADD.FTZ R10, R10, -UR16 ;  /* 0x800000100a0a7e21 */ /* 0x000fe20008010000 */
[----:B------:R-:W-:Y:S01]  /*2f10*/  FMUL.FTZ R12, R12, UR17 ;  /* 0x000000110c0c7c20 */ /* 0x000fe20008410000 */
[----:B------:R-:W-:Y:S01]  /*2f20*/  FADD.FTZ R188, R11, -UR16 ;  /* 0x800000100bbc7e21 */ /* 0x000fe20008010000 */
[----:B------:R-:W-:Y:S01]  /*2f30*/  FMUL.FTZ R11, R9, UR17 ;  /* 0x00000011090b7c20 */ /* 0x000fe20008410000 */
[----:B------:R-:W-:Y:S01]  /*2f40*/  FMUL.FTZ R10, R10, UR17 ;  /* 0x000000110a0a7c20 */ /* 0x000fe20008410000 */
[----:B------:R-:W-:Y:S01]  /*2f50*/  FFMA.FTZ R0, R12, R7, R0 ;  /* 0x000000070c007223 */ /* 0x000fe20000010000 */
[----:B------:R-:W-:-:S02]  /*2f60*/  FMUL.FTZ R9, R188, UR17 ;  /* 0x00000011bc097c20 */ /* 0x000fc40008410000 */
[----:B------:R-:W2:Y:S04]  /*2f70*/  LDL.LU R188, [R1+0x80] ;  /* 0x0000800001bc7983 */ /* 0x000ea80000300800 */
[----:B------:R0:W-:Y:S04]  /*2f80*/  STL [R1+0x90], R0 ;  /* 0x0000900001007387 */ /* 0x0001e80000100800 */
[----:B0-----:R0:W5:Y:S01]  /*2f90*/  LDL.LU R0, [R1+0x1a8] ;  /* 0x0001a80001007983 */ /* 0x0011620000300800 */
[----:B---3--:R-:W-:Y:S01]  /*2fa0*/  FFMA.FTZ R185, R9, R189, R185 ;  /* 0x000000bd09b97223 */ /* 0x008fe200000100b9 */
[----:B----4-:R-:W-:Y:S01]  /*2fb0*/  FFMA.FTZ R186, R10, R6, R186 ;  /* 0x000000060aba7223 */ /* 0x010fe200000100ba */
[----:B--2---:R-:W-:-:S05]  /*2fc0*/  FFMA.FTZ R187, R11, R8, R187 ;  /* 0x000000080bbb7223 */ /* 0x004fca00000100bb */
[----:B------:R-:W-:Y:S04]  /*2fd0*/  STL [R1+0x94], R187 ;  /* 0x000094bb01007387 */ /* 0x000fe80000100800 */
[----:B------:R1:W-:Y:S04]  /*2fe0*/  STL [R1+0x98], R186 ;  /* 0x000098ba01007387 */ /* 0x0003e80000100800 */
[----:B-1----:R-:W2:Y:S04]  /*2ff0*/  LDL R186, [R1+0x128] ;  /* 0x0001280001ba7983 */ /* 0x002ea80000100800 */
[----:B------:R1:W-:Y:S04]  /*3000*/  STL [R1+0x9c], R185 ;  /* 0x00009cb901007387 */ /* 0x0003e80000100800 */
[----:B-1----:R-:W3:Y:S04]  /*3010*/  LDL.LU R185, [R1+0x8c] ;  /* 0x00008c0001b97983 */ /* 0x002ee80000300800 */
[----:B------:R-:W4:Y:S01]  /*3020*/  LDL.LU R187, [R1+0x88] ;  /* 0x0000880001bb7983 */ /* 0x000f220000300800 */
[----:B------:R-:W-:Y:S01]  /*3030*/  FMUL.FTZ R235, R235, R7 ;  /* 0x00000007ebeb7220 */ /* 0x000fe20000410000 */
[----:B------:R-:W-:Y:S01]  /*3040*/  FADD.FTZ R94, R94, R6 ;  /* 0x000000065e5e7221 */ /* 0x000fe20000010000 */
[----:B------:R-:W-:Y:S01]  /*3050*/  FMUL.FTZ R233, R233, R6 ;  /* 0x00000006e9e97220 */ /* 0x000fe20000410000 */
[----:B------:R-:W-:Y:S01]  /*3060*/  FMUL.FTZ R234, R234, R8 ;  /* 0x00000008eaea7220 */ /* 0x000fe20000410000 */
[----:B------:R-:W-:Y:S01]  /*3070*/  FADD.FTZ R6, R216, R235 ;  /* 0x000000ebd8067221 */ /* 0x000fe20000010000 */
[----:B------:R-:W-:Y:S01]  /*3080*/  FADD.FTZ R92, R92, R7 ;  /* 0x000000075c5c7221 */ /* 0x000fe20000010000 */
[----:B------:R-:W-:-:S02]  /*3090*/  FADD.FTZ R93, R93, R8 ;  /* 0x000000085d5d7221 */ /* 0x000fc40000010000 */
[----:B------:R-:W-:Y:S01]  /*30a0*/  FADD.FTZ R6, R6, R234 ;  /* 0x000000ea06067221 */ /* 0x000fe20000010000 */
        /* <DEDUP_REMOVED lines=9> */
[----:B------:R-:W-:-:S03]  /*3140*/  FFMA.FTZ R225, R7, R191, R225 ;  /* 0x000000bf07e17223 */ /* 0x000fc600000100e1 */
[----:B------:R-:W-:Y:S01]  /*3150*/  FFMA.FTZ R182, R11, R234, R182 ;  /* 0x000000ea0bb67223 */ /* 0x000fe200000100b6 */
[----:B------:R-:W-:Y:S01]  /*3160*/  STL [R1+0x80], R188 ;  /* 0x000080bc01007387 */ /* 0x000fe20000100800 */
[----:B------:R-:W-:-:S03]  /*3170*/  FMUL.FTZ R232, R232, R189 ;  /* 0x000000bde8e87220 */ /* 0x000fc60000410000 */
[----:B------:R1:W-:Y:S01]  /*3180*/  STL [R1+0x84], R225 ;  /* 0x000084e101007387 */ /* 0x0003e20000100800 */
[----:B------:R-:W-:Y:S01]  /*3190*/  FFMA.FTZ R182, R10, R233, R182 ;  /* 0x000000e90ab67223 */ /* 0x000fe200000100b6 */
[----:B------:R-:W-:Y:S01]  /*31a0*/  FMUL.FTZ R231, R231, R190 ;  /* 0x000000bee7e77220 */ /* 0x000fe20000410000 */
[----:B------:R-:W-:Y:S02]  /*31b0*/  FADD.FTZ R181, R181, R232 ;  /* 0x000000e8b5b57221 */ /* 0x000fe40000010000 */
[----:B------:R-:W-:Y:S02]  /*31c0*/  FFMA.FTZ R182, R9, R232, R182 ;  /* 0x000000e809b67223 */ /* 0x000fe400000100b6 */
[----:B------:R-:W-:Y:S02]  /*31d0*/  FADD.FTZ R181, R181, R231 ;  /* 0x000000e7b5b57221 */ /* 0x000fe40000010000 */
[----:B------:R-:W-:Y:S01]  /*31e0*/  FFMA.FTZ R182, R8, R231, R182 ;  /* 0x000000e708b67223 */ /* 0x000fe200000100b6 */
[----:B-1----:R-:W-:Y:S01]  /*31f0*/  FMUL.FTZ R225, R224, R191 ;  /* 0x000000bfe0e17220 */ /* 0x002fe20000410000 */
[----:B------:R-:W-:-:S03]  /*3200*/  FADD.FTZ R98, R98, R221 ;  /* 0x000000dd62627221 */ /* 0x000fc60000010000 */
[----:B------:R-:W-:Y:S01]  /*3210*/  FADD.FTZ R181, R181, R225 ;  /* 0x000000e1b5b57221 */ /* 0x000fe20000010000 */
[----:B------:R-:W-:Y:S01]  /*3220*/  FFMA.FTZ R182, R7, R225, R182 ;  /* 0x000000e107b67223 */ /* 0x000fe200000100b6 */
[----:B------:R-:W-:Y:S01]  /*3230*/  FADD.FTZ R95, R95, R189 ;  /* 0x000000bd5f5f7221 */ /* 0x000fe20000010000 */
[----:B------:R-:W-:Y:S01]  /*3240*/  FADD.FTZ R96, R96, R190 ;  /* 0x000000be60607221 */ /* 0x000fe20000010000 */
[----:B------:R-:W-:Y:S01]  /*3250*/  FADD.FTZ R97, R97, R191 ;  /* 0x000000bf61617221 */ /* 0x000fe20000010000 */
[----:B------:R-:W-:Y:S01]  /*3260*/  FADD.FTZ R99, R99, R183 ;  /* 0x000000b763637221 */ /* 0x000fe20000010000 */
[----:B------:R-:W-:Y:S01]  /*3270*/  IADD3 R214, PT, PT, R214, 0x80, RZ ;  /* 0x00000080d6d67810 */ /* 0x000fe20007ffe0ff */
        /* <DEDUP_REMOVED lines=10> */
.L_x_14999:
[----:B------:R-:W-:Y:S05]  /*3320*/  BSYNC.RECONVERGENT B0 ;  /* 0x0000000000007941 */ /* 0x000fea0003800200 */
.L_x_14998:
[----:B------:R-:W-:Y:S04]  /*3330*/  BSSY.RECONVERGENT B0, `(.L_x_15000) ;  /* 0x000006e000007945 */ /* 0x000fe80003800200 */
[----:B------:R-:W-:Y:S05]  /*3340*/  @!P6 BRA `(.L_x_15001) ;  /* 0x0000000400b0e947 */ /* 0x000fea0003800000 */
[----:B-----5:R-:W2:Y:S01]  /*3350*/  LDC.64 R2, c[0x0][0x3a8] ;  /* 0x0000ea00ff027b82 */ /* 0x020ea20000000a00 */
[----:B------:R3:W-:Y:S07]  /*3360*/  STL [R1+0x1ac], R6 ;  /* 0x0001ac0601007387 */ /* 0x0007ee0000100800 */
[----:B------:R-:W4:Y:S01]  /*3370*/  LDC.64 R184, c[0x0][0x428] ;  /* 0x00010a00ffb87b82 */ /* 0x000f220000000a00 */
[----:B---3--:R-:W3:Y:S04]  /*3380*/  LDL.LU R6, [R1+0x70] ;  /* 0x0000700001067983 */ /* 0x008ee80000300800 */
[----:B------:R-:W3:Y:S01]  /*3390*/  LDL R230, [R1+0x110] ;  /* 0x0001100001e67983 */ /* 0x000ee20000100800 */
[----:B------:R-:W-:-:S02]  /*33a0*/  ISETP.NE.U32.AND P3, PT, RZ, UR20, PT ;  /* 0x00000014ff007c0c */ /* 0x000fc4000bf65070 */
[----:B------:R-:W4:Y:S01]  /*33b0*/  LDC.64 R192, c[0x0][0x3b0] ;  /* 0x0000ec00ffc07b82 */ /* 0x000f220000000a00 */
[----:B------:R4:W-:Y:S01]  /*33c0*/  STL [R1+0x1a8], R5 ;  /* 0x0001a80501007387 */ /* 0x0009e20000100800 */
[----:B--2---:R-:W-:-:S05]  /*33d0*/  IMAD.WIDE.U32 R2, R214, 0x20, R2 ;  /* 0x00000020d6027825 */ /* 0x004fca00078e0002 */
[----:B01----:R-:W2:Y:S01]  /*33e0*/  LDG.E.128 R180, desc[UR10][R2.64] ;  /* 0x0000000a02b47981 */ /* 0x003ea2000c1e1d00 */
[----:B----4-:R-:W-:-:S03]  /*33f0*/  IMAD.WIDE.U32 R184, R214, 0x10, R184 ;  /* 0x00000010d6b87825 */ /* 0x010fc600078e00b8 */
[----:B------:R0:W4:Y:S01]  /*3400*/  LDG.E.128 R188, desc[UR10][R2.64+0x10] ;  /* 0x0000100a02bc7981 */ /* 0x000122000c1e1d00 */
[----:B------:R-:W-:-:S03]  /*3410*/  ISETP.NE.AND.EX P3, PT, RZ, UR21, PT, P3 ;  /* 0x00000015ff007c0c */ /* 0x000fc6000bf65330 */
[----:B------:R-:W3:Y:S04]  /*3420*/  LDL.LU R5, [R1+0x74] ;  /* 0x0000740001057983 */ /* 0x000ee80000300800 */
[----:B------:R-:W3:Y:S04]  /*3430*/  LDG.E.128 R184, desc[UR10][R184.64] ;  /* 0x0000000ab8b87981 */ /* 0x000ee8000c1e1d00 */
[----:B------:R-:W3:Y:S02]  /*3440*/  LDL R228, [R1+0x114] ;  /* 0x0001140001e47983 */ /* 0x000ee40000100800 */
[----:B0-----:R-:W0:Y:S02]  /*3450*/  @P3 LDC.64 R2, c[0x0][0x438] ;  /* 0x00010e00ff023b82 */ /* 0x001e240000000a00 */
[----:B------:R-:W3:Y:S04]  /*3460*/  LDL R227, [R1+0x118] ;  /* 0x0001180001e37983 */ /* 0x000ee80000100800 */
[----:B------:R-:W3:Y:S04]  /*3470*/  LDL R226, [R1+0x11c] ;  /* 0x00011c0001e27983 */ /* 0x000ee80000100800 */
[----:B------:R-:W3:Y:S04]  /*3480*/  LDL R223, [R1+0x100] ;  /* 0x0001000001df7983 */ /* 0x000ee80000100800 */
[----:B------:R-:W3:Y:S04]  /*3490*/  LDL R222, [R1+0x104] ;  /* 0x0001040001de7983 */ /* 0x000ee80000100800 */
[----:B------:R-:W3:Y:S04]  /*34a0*/  LDL R220, [R1+0x108] ;  /* 0x0001080001dc7983 */ /* 0x000ee80000100800 */
[----:B------:R-:W3:Y:S01]  /*34b0*/  LDL R219, [R1+0x10c] ;  /* 0x00010c0001db7983 */ /* 0x000ee20000100800 */
[----:B0-----:R-:W-:-:S05]  /*34c0*/  @P3 IMAD.WIDE.U32 R2, R214, 0x20, R2 ;  /* 0x00000020d6023825 */ /* 0x001fca00078e0002 */
[----:B------:R-:W5:Y:S04]  /*34d0*/  @P3 LDG.E.128 R172, desc[UR10][R2.64] ;  /* 0x0000000a02ac3981 */ /* 0x000f68000c1e1d00 */
[----:B------:R3:W5:Y:S01]  /*34e0*/  @P3 LDG.E.128 R176, desc[UR10][R2.64+0x10] ;  /* 0x0000100a02b03981 */ /* 0x000762000c1e1d00 */
[----:B------:R-:W-:-:S06]  /*34f0*/  IMAD.WIDE.U32 R192, R214, 0x8, R192 ;  /* 0x00000008d6c07825 */ /* 0x000fcc00078e00c0 */
[----:B------:R-:W5:Y:S01]  /*3500*/  LDG.E.64 R192, desc[UR10][R192.64] ;  /* 0x0000000ac0c07981 */ /* 0x000f62000c1e1b00 */
[----:B--2---:R-:W-:Y:S01]  /*3510*/  FADD.FTZ R199, R180, -UR16 ;  /* 0x80000010b4c77e21 */ /* 0x004fe20008010000 */
[----:B------:R-:W-:Y:S01]  /*3520*/  FADD.FTZ R194, R181, -UR16 ;  /* 0x80000010b5c27e21 */ /* 0x000fe20008010000 */
[----:B------:R-:W-:Y:S01]  /*3530*/  FADD.FTZ R183, R183, -UR16 ;  /* 0x80000010b7b77e21 */ /* 0x000fe20008010000 */
[----:B------:R-:W-:Y:S01]  /*3540*/  FADD.FTZ R195, R182, -UR16 ;  /* 0x80000010b6c37e21 */ /* 0x000fe20008010000 */
[----:B------:R-:W-:Y:S01]  /*3550*/  FMUL.FTZ R199, R199, UR17 ;  /* 0x00000011c7c77c20 */ /* 0x000fe20008410000 */
[----:B----4-:R-:W-:Y:S01]  /*3560*/  FADD.FTZ R182, R189, -UR16 ;  /* 0x80000010bdb67e21 */ /* 0x010fe20008010000 */
[----:B------:R-:W-:Y:S01]  /*3570*/  FADD.FTZ R181, R190, -UR16 ;  /* 0x80000010beb57e21 */ /* 0x000fe20008010000 */
[----:B------:R-:W-:Y:S01]  /*3580*/  FADD.FTZ R180, R191, -UR16 ;  /* 0x80000010bfb47e21 */ /* 0x000fe20008010000 */
[----:B------:R-:W-:Y:S01]  /*3590*/  FMUL.FTZ R229, R194, UR17 ;  /* 0x00000011c2e57c20 */ /* 0x000fe20008410000 */
[----:B---3--:R-:W-:-:S02]  /*35a0*/  HADD2.F32 R3, -RZ, R184.H0_H0 ;  /* 0x200000b8ff037230 */ /* 0x008fc40000004100 */
[----:B------:R-:W-:Y:S02]  /*35b0*/  HADD2.F32 R4, -RZ, R184.H1_H1 ;  /* 0x300000b8ff047230 */ /* 0x000fe40000004100 */
[----:B------:R-:W-:Y:S02]  /*35c0*/  FADD.FTZ R184, R188, -UR16 ;  /* 0x80000010bcb87e21 */ /* 0x000fe40008010000 */
[----:B------:R-:W2:Y:S01]  /*35d0*/  LDL.LU R188, [R1+0x6c] ;  /* 0x00006c0001bc7983 */ /* 0x000ea20000300800 */
[----:B------:R-:W-:Y:S01]  /*35e0*/  FMUL.FTZ R194, R183, UR17 ;  /* 0x00000011b7c27c20 */ /* 0x000fe20008410000 */
[-C--:B------:R-:W-:Y:S02]  /*35f0*/  FFMA.FTZ R6, R199, R3.reuse, R6 ;  /* 0x00000003c7067223 */ /* 0x080fe40000010006 */
[----:B------:R-:W3:Y:S04]  /*3600*/  LDL.LU R189, [R1+0x68] ;  /* 0x0000680001bd7983 */ /* 0x000ee80000300800 */
[----:B------:R-:W4:Y:S04]  /*3610*/  LDL.LU R190, [R1+0x64] ;  /* 0x0000640001be7983 */ /* 0x000f280000300800 */
[----:B------:R-:W2:Y:S04]  /*3620*/  LDL.LU R191, [R1+0x60] ;  /* 0x0000600001bf7983 */ /* 0x000ea80000300800 */
[----:B------:R-:W3:Y:S01]  /*3630*/  LDL.LU R183, [R1+0x7c] ;  /* 0x00007c0001b77983 */ /* 0x000ee20000300800 */
[----:B------:R-:W-:Y:S01]  /*3640*/  FADD.FTZ R100, R100, R3 ;  /* 0x0000000364647221 */ /* 0x000fe20000010000 */
[----:B------:R-:W-:-:S02]  /*3650*/  FMUL.FTZ R230, R230, R3 ;  /* 0x00000003e6e67220 */ /* 0x000fc40000410000 */
[----:B------:R0:W-:Y:S04]  /*3660*/  STL [R1+0x70], R6 ;  /* 0x0000700601007387 */ /* 0x0001e80000100800 */
[----:B0-----:R0:W5:Y:S04]  /*3670*/  LDL.LU R6, [R1+0x1ac] ;  /* 0x0001ac0001067983 */ /* 0x0011680000300800 */
[----:B------:R-:W4:Y:S01]  /*3680*/  LDL.LU R3, [R1+0x78] ;  /* 0x0000780001037983 */ /* 0x000f220000300800 */
[--C-:B------:R-:W-:Y:S02]  /*3690*/  HADD2.F32 R0, -RZ, R185.reuse.H1_H1 ;  /* 0x300000b9ff007230 */ /* 0x100fe40000004100 */
[----:B------:R-:W-:Y:S01]  /*36a0*/  FMUL.FTZ R228, R228, R4 ;  /* 0x00000004e4e47220 */ /* 0x000fe20000410000 */
[----:B------:R-:W-:-:S02]  /*36b0*/  HADD2.F32 R2, -RZ, R185.H0_H0 ;  /* 0x200000b9ff027230 */ /* 0x000fc40000004100 */
[----:B------:R-:W-:Y:S01]  /*36c0*/  FMUL.FTZ R195, R195, UR17 ;  /* 0x00000011c3c37c20 */ /* 0x000fe20008410000 */
[----:B------:R-:W-:Y:S01]  /*36d0*/  FADD.FTZ R103, R103, R0 ;  /* 0x0000000067677221 */ /* 0x000fe20000010000 */
[----:B------:R-:W-:Y:S01]  /*36e0*/  FMUL.FTZ R226, R226, R0 ;  /* 0x00000000e2e27220 */ /* 0x000fe20000410000 */
[----:B------:R-:W-:Y:S01]  /*36f0*/  FMUL.FTZ R227, R227, R2 ;  /* 0x00000002e3e37220 */ /* 0x000fe20000410000 */
[----:B------:R-:W-:Y:S01]  /*3700*/  FFMA.FTZ R5, R229, R4, R5 ;  /* 0x00000004e5057223 */ /* 0x000fe20000010005 */
[----:B------:R-:W-:Y:S01]  /*3710*/  FADD.FTZ R102, R102, R2 ;  /* 0x0000000266667221 */ /* 0x000fe20000010000 */
[----:B------:R-:W-:-:S03]  /*3720*/  HADD2.F32 R185, -RZ, R186.H0_H0 ;  /* 0x200000baffb97230 */ /* 0x000fc60000004100 */
[----:B------:R1:W-:Y:S01]  /*3730*/  STL [R1+0x74], R5 ;  /* 0x0000740501007387 */ /* 0x0003e20000100800 */
[----:B------:R-:W-:Y:S01]  /*3740*/  FADD.FTZ R101, R101, R4 ;  /* 0x0000000465657221 */ /* 0x000fe20000010000 */
[----:B------:R-:W-:Y:S01]  /*3750*/  FMUL.FTZ R223, R223, R185 ;  /* 0x000000b9dfdf7220 */ /* 0x000fe20000410000 */
[----:B------:R-:W-:Y:S02]  /*3760*/  HADD2.F32 R186, -RZ, R186.H1_H1 ;  /* 0x300000baffba7230 */ /* 0x000fe40000004100 */
[----:B------:R-:W-:Y:S01]  /*3770*/  FMUL.FTZ R4, R184, UR17 ;  /* 0x00000011b8047c20 */ /* 0x000fe20008410000 */
[--C-:B------:R-:W-:Y:S01]  /*3780*/  HADD2.F32 R214, -RZ, R187.reuse.H0_H0 ;  /* 0x200000bbffd67230 */ /* 0x100fe20000004100 */
[----:B-1----:R0:W5:Y:S01]  /*3790*/  LDL.LU R5, [R1+0x1a8] ;  /* 0x0001a80001057983 */ /* 0x0021620000300800 */
[----:B------:R-:W-:Y:S02]  /*37a0*/  HADD2.F32 R187, -RZ, R187.H1_H1 ;  /* 0x300000bbffbb7230 */ /* 0x000fe40000004100 */
[----:B------:R-:W-:Y:S01]  /*37b0*/  FMUL.FTZ R222, R222, R186 ;  /* 0x000000badede7220 */ /* 0x000fe20000410000 */
[----:B------:R-:W-:-:S02]  /*37c0*/  FMUL.FTZ R220, R220, R214 ;  /* 0x000000d6dcdc7220 */ /* 0x000fc40000410000 */
[----:B------:R-:W-:Y:S01]  /*37d0*/  FMUL.FTZ R219, R219, R187 ;  /* 0x000000bbdbdb7220 */ /* 0x000fe20000410000 */
[----:B------:R-:W-:Y:S01]  /*37e0*/  FADD.FTZ R104, R104, R185 ;  /* 0x000000b968687221 */ /* 0x000fe20000010000 */
[----:B------:R-:W-:Y:S01]  /*37f0*/  FADD.FTZ R105, R105, R186 ;  /* 0x000000ba69697221 */ /* 0x000fe20000010000 */
[----:B------:R-:W-:Y:S01]  /*3800*/  FADD.FTZ R106, R106, R214 ;  /* 0x000000d66a6a7221 */ /* 0x000fe20000010000 */
[----:B------:R-:W-:Y:S01]  /*3810*/  FADD.FTZ R107, R107, R187 ;  /* 0x000000bb6b6b7221 */ /* 0x000fe20000010000 */
[----:B---3--:R-:W-:Y:S01]  /*3820*/  FFMA.FTZ R183, R194, R0, R183 ;  /* 0x00000000c2b77223 */ /* 0x008fe200000100b7 */
[----:B------:R-:W-:-:S04]  /*3830*/  FADD.FTZ R0, R216, R230 ;  /* 0x000000e6d8007221 */ /* 0x000fc80000010000 */
[----:B------:R-:W-:-:S04]  /*3840*/  FADD.FTZ R0, R0, R228 ;  /* 0x000000e400007221 */ /* 0x000fc80000010000 */
[----:B------:R-:W-:Y:S01]  /*3850*/  FADD.FTZ R0, R0, R227 ;  /* 0x000000e300007221 */ /* 0x000fe20000010000 */
[----:B----4-:R-:W-:Y:S01]  /*3860*/  FFMA.FTZ R3, R195, R2, R3 ;  /* 0x00000002c3037223 */ /* 0x010fe20000010003 */
[----:B------:R-:W-:Y:S02]  /*3870*/  FFMA.FTZ R2, R199, R230, R215 ;  /* 0x000000e6c7027223 */ /* 0x000fe400000100d7 */
[----:B------:R-:W-:Y:S02]  /*3880*/  FADD.FTZ R0, R0, R226 ;  /* 0x000000e200007221 */ /* 0x000fe40000010000 */
[----:B------:R-:W-:Y:S01]  /*3890*/  FFMA.FTZ R2, R229, R228, R2 ;  /* 0x000000e4e5027223 */ /* 0x000fe20000010002 */
[----:B------:R1:W-:Y:S01]  /*38a0*/  STL [R1+0x78], R3 ;  /* 0x0000780301007387 */ /* 0x0003e20000100800 */
[----:B--2---:R-:W-:Y:S01]  /*38b0*/  FFMA.FTZ R191, R4, R185, R191 ;  /* 0x000000b904bf7223 */ /* 0x004fe200000100bf */
[----:B-1----:R-:W-:Y:S01]  /*38c0*/  FMUL.FTZ R3, R182, UR17 ;  /* 0x00000011b6037c20 */ /* 0x002fe20008410000 */
[----:B------:R-:W-:Y:S01]  /*38d0*/  FFMA.FTZ R182, R195, R227, R2 ;  /* 0x000000e3c3b67223 */ /* 0x000fe20000010002 */
[----:B------:R-:W-:Y:S01]  /*38e0*/  FMUL.FTZ R2, R181, UR17 ;  /* 0x00000011b5027c20 */ /* 0x000fe20008410000 */
[----:B------:R-:W-:Y:S01]  /*38f0*/  FADD.FTZ R181, R0, R223 ;  /* 0x000000df00b57221 */ /* 0x000fe20000010000 */
[----:B------:R-:W-:Y:S01]  /*3900*/  FMUL.FTZ R0, R180, UR17 ;  /* 0x00000011b4007c20 */ /* 0x000fe20008410000 */
[----:B------:R-:W-:Y:S01]  /*3910*/  FFMA.FTZ R190, R3, R186, R190 ;  /* 0x000000ba03be7223 */ /* 0x000fe200000100be */
[----:B------:R-:W-:Y:S01]  /*3920*/  FFMA.FTZ R189, R2, R214, R189 ;  /* 0x000000d602bd7223 */ /* 0x000fe200000100bd */
[----:B------:R0:W-:Y:S01]  /*3930*/  STL [R1+0x7c], R183 ;  /* 0x00007cb701007387 */ /* 0x0001e20000100800 */
[----:B------:R-:W-:-:S03]  /*3940*/  FFMA.FTZ R188, R0, R187, R188 ;  /* 0x000000bb00bc7223 */ /* 0x000fc600000100bc */
[----:B------:R0:W-:Y:S04]  /*3950*/  STL [R1+0x60], R191 ;  /* 0x000060bf01007387 */ /* 0x0001e80000100800 */
[----:B------:R0:W-:Y:S04]  /*3960*/  STL [R1+0x64], R190 ;  /* 0x000064be01007387 */ /* 0x0001e80000100800 */
[----:B------:R0:W-:Y:S04]  /*3970*/  STL [R1+0x68], R189 ;  /* 0x000068bd01007387 */ /* 0x0001e80000100800 */
[----:B------:R0:W-:Y:S01]  /*3980*/  STL [R1+0x6c], R188 ;  /* 0x00006cbc01007387 */ /* 0x0001e20000100800 */
[----:B------:R-:W-:-:S04]  /*3990*/  FFMA.FTZ R182, R194, R226, R182 ;  /* 0x000000e2c2b67223 */ /* 0x000fc800000100b6 */
[----:B------:R-:W-:Y:S01]  /*39a0*/  FFMA.FTZ R182, R4, R223, R182 ;  /* 0x000000df04b67223 */ /* 0x000fe200000100b6 */
[----:B------:R-:W-:-:S03]  /*39b0*/  FADD.FTZ R181, R181, R222 ;  /* 0x000000deb5b57221 */ /* 0x000fc60000010000 */
[----:B------:R-:W-:Y:S01]  /*39c0*/  FFMA.FTZ R182, R3, R222, R182 ;  /* 0x000000de03b67223 */ /* 0x000fe200000100b6 */
[----:B------:R-:W-:-:S03]  /*39d0*/  FADD.FTZ R181, R181, R220 ;  /* 0x000000dcb5b57221 */ /* 0x000fc60000010000 */
[----:B------:R-:W-:Y:S01]  /*39e0*/  FFMA.FTZ R182, R2, R220, R182 ;  /* 0x000000dc02b67223 */ /* 0x000fe200000100b6 */
[----:B------:R-:W-:-:S03]  /*39f0*/  FADD.FTZ R216, R181, R219 ;  /* 0x000000dbb5d87221 */ /* 0x000fc60000010000 */
[----:B0-----:R-:W-:-:S07]  /*3a00*/  FFMA.FTZ R215, R0, R219, R182 ;  /* 0x000000db00d77223 */ /* 0x001fce00000100b6 */
.L_x_15001:
[----:B------:R-:W-:Y:S05]  /*3a10*/  BSYNC.RECONVERGENT B0 ;  /* 0x0000000000007941 */ /* 0x000fea0003800200 */
.L_x_15000:
[----:B0-----:R-:W0:Y:S01]  /*3a20*/  SHFL.DOWN PT, R180, R216, 0x10, 0x1f ;  /* 0x0a001f00d8b47f89 */ /* 0x001e2200000e0000 */
[----:B------:R-:W-:Y:S03]  /*3a30*/  BSSY.RECONVERGENT B0, `(.L_x_15002) ;  /* 0x000001f000007945 */ /* 0x000fe60003800200 */
[----:B------:R-:W2:Y:S01]  /*3a40*/  SHFL.DOWN PT, R181, R215, 0x10, 0x1f ;  /* 0x0a001f00d7b57f89 */ /* 0x000ea200000e0000 */
[----:B------:R-:W3:Y:S01]  /*3a50*/  S2R R183, SR_TID.X ;  /* 0x0000000000b77919 */ /* 0x000ee20000002100 */
[----:B0-----:R-:W-:Y:S01]  /*3a60*/  FADD.FTZ R180, R180, R216 ;  /* 0x000000d8b4b47221 */ /* 0x001fe20000010000 */
[----:B--2---:R-:W-:-:S04]  /*3a70*/  FADD.FTZ R181, R181, R215 ;  /* 0x000000d7b5b57221 */ /* 0x004fc80000010000 */
[----:B-1----:R-:W0:Y:S01]  /*3a80*/  SHFL.DOWN PT, R182, R180, 0x8, 0x1f ;  /* 0x09001f00b4b67f89 */ /* 0x002e2200000e0000 */
        /* <DEDUP_REMOVED lines=25> */
.L_x_15003:
[----:B------:R-:W-:Y:S05]  /*3c20*/  BSYNC.RECONVERGENT B0 ;  /* 0x0000000000007941 */ /* 0x000fea0003800200 */
.L_x_15002:
[----:B0-----:R-:W2:Y:S01]  /*3c30*/  LDL.LU R180, [R1+0x1c] ;  /* 0x00001c0001b47983 */ /* 0x001ea20000300800 */
[----:B------:R-:W0:Y:S08]  /*3c40*/  S2UR UR5, SR_CgaCtaId ;  /* 0x00000000000579c3 */ /* 0x000e300000008800 */
[----:B------:R-:W-:Y:S01]  /*3c50*/  BAR.SYNC.DEFER_BLOCKING 0x0 ;  /* 0x0000000000007b1d */ /* 0x000fe20000010000 */
[----:B------:R-:W-:-:S05]  /*3c60*/  PLOP3.LUT P3, PT, PT, PT, UP0, 0x80, 0x8 ;  /* 0x000000000008781c */ /* 0x000fca0003f6f008 */
[----:B------:R-:W-:Y:S01]  /*3c70*/  UMOV UR4, 0x400 ;  /* 0x0000040000047882 */ /* 0x000fe20000000000 */
[----:B------:R-:W-:Y:S01]  /*3c80*/  UMOV UR16, 0x3f800000 ;  /* 0x3f80000000107882 */ /* 0x000fe20000000000 */
[----:B------:R-:W-:Y:S01]  /*3c90*/  BSSY.RECONVERGENT B0, `(.L_x_15004) ;  /* 0x00001e2000007945 */ /* 0x000fe20003800200 */
[----:B0-----:R-:W-:-:S04]  /*3ca0*/  ULEA UR4, UR5, UR4, 0x18 ;  /* 0x0000000405047291 */ /* 0x001fc8000f8ec0ff */
[----:B------:R-:W-:Y:S02]  /*3cb0*/  UIADD3 UR5, UPT, UPT, UR4, 0x5020, URZ ;  /* 0x0000502004057890 */ /* 0x000fe4000fffe0ff */
[----:B------:R-:W-:Y:S01]  /*3cc0*/  @!UP2 UIADD3 UR5, UPT, UPT, UR4, 0x5000, URZ ;  /* 0x000050000405a890 */ /* 0x000fe2000fffe0ff */
[----:B--2---:R-:W-:Y:S01]  /*3cd0*/  @P3 HADD2.F32 R180, -RZ, R180.H0_H0 ;  /* 0x200000b4ffb43230 */ /* 0x004fe20000004100 */
[----:B------:R-:W-:-:S13]  /*3ce0*/  PLOP3.LUT P3, PT, PT, PT, UP0, 0x80, 0x8 ;  /* 0x000000000008781c */ /* 0x000fda0003f6f008 */
[----:B------:R-:W-:Y:S02]  /*3cf0*/  @P3 R2UR UR16, R180 ;  /* 0x00000000b41032ca */ /* 0x000fe400000e0000 */
        /* <DEDUP_REMOVED lines=24> */
[----:B------:R-:W3:Y:S04]  /*3e80*/  LDL R187, [R1] ;  /* 0x0000000001bb7983 */ /* 0x000ee80000100800 */
[----:B------:R-:W4:Y:S04]  /*3e90*/  LDL R186, [R1+0x4] ;  /* 0x0000040001ba7983 */ /* 0x000f280000100800 */
        /* <DEDUP_REMOVED lines=9> */
[----:B------:R-:W2:Y:S04]  /*3f30*/  LDL R186, [R1+0x10] ;  /* 0x0000100001ba7983 */ /* 0x000ea80000100800 */
[----:B------:R-:W3:Y:S01]  /*3f40*/  LDL R188, [R1+0x8] ;  /* 0x0000080001bc7983 */ /* 0x000ee20000100800 */
[----:B------:R-:W-:Y:S01]  /*3f50*/  FFMA.FTZ R184, R213, UR23, R185 ;  /* 0x00000017d5b87c23 */ /* 0x000fe200080100b9 */
[C---:B-----5:R-:W-:Y:S01]  /*3f60*/  LOP3.LUT P3, RZ, R20.reuse, 0xff0000, RZ, 0xc0, !PT ;  /* 0x00ff000014ff7812 */ /* 0x060fe2000786c0ff */
[----:B------:R-:W-:Y:S01]  /*3f70*/  HFMA2 R187, -RZ, RZ, 0, 0 ;  /* 0x00000000ffbb7431 */ /* 0x000fe200000001ff */
[----:B------:R-:W-:Y:S02]  /*3f80*/  LOP3.LUT P5, RZ, R20, 0xff000000, RZ, 0xc0, !PT ;  /* 0xff00000014ff7812 */ /* 0x000fe400078ac0ff */
[----:B------:R-:W-:-:S02]  /*3f90*/  LOP3.LUT P4, RZ, R21, 0xff, RZ, 0xc0, !PT ;  /* 0x000000ff15ff7812 */ /* 0x000fc4000788c0ff */
[----:B------:R-:W-:Y:S01]  /*3fa0*/  LOP3.LUT P6, RZ, R21, 0xff0000, RZ, 0xc0, !PT ;  /* 0x00ff000015ff7812 */ /* 0x000fe200078cc0ff */
[----:B--2---:R-:W-:-:S06]  /*3fb0*/  FADD.FTZ R184, R186, -R184 ;  /* 0x800000b8bab87221 */ /* 0x004fcc0000010000 */
[----:B------:R-:W-:Y:S02]  /*3fc0*/  @P3 HADD2.F32 R186, -RZ, R181.H0_H0 ;  /* 0x200000b5ffba3230 */ /* 0x000fe40000004100 */
[----:B------:R-:W-:-:S04]  /*3fd0*/  FMUL.FTZ R184, R184, UR17 ;  /* 0x00000011b8b87c20 */ /* 0x000fc80008410000 */
[----:B------:R-:W-:-:S04]  /*3fe0*/  FMUL.FTZ R184, R184, UR16 ;  /* 0x00000010b8b87c20 */ /* 0x000fc80008410000 */
[----:B------:R-:W-:-:S04]  /*3ff0*/  FMUL.FTZ R184, R184, UR22 ;  /* 0x00000016b8b87c20 */ /* 0x000fc80008410000 */
[----:B------:R-:W-:Y:S01]  /*4000*/  @P3 FMUL.FTZ R187, R186, R184 ;  /* 0x000000b8babb3220 */ /* 0x000fe20000410000 */
[----:B------:R-:W-:-:S03]  /*4010*/  FFMA.FTZ R186, R212, UR23, R185 ;  /* 0x00000017d4ba7c23 */ /* 0x000fc600080100b9 */
[----:B------:R-:W-:Y:S01]  /*4020*/  FADD.FTZ R110, R110, R187 ;  /* 0x000000bb6e6e7221 */ /* 0x000fe20000010000 */
[----:B------:R-:W-:-:S04]  /*4030*/  FADD.FTZ R186, R216, -R186 ;  /* 0x800000bad8ba7221 */ /* 0x000fc80000010000 */
[----:B------:R-:W-:-:S04]  /*4040*/  FMUL.FTZ R186, R186, UR17 ;  /* 0x00000011baba7c20 */ /* 0x000fc80008410000 */
[----:B------:R-:W-:Y:S01]  /*4050*/  FMUL.FTZ R187, R186, UR16 ;  /* 0x00000010babb7c20 */ /* 0x000fe20008410000 */
[----:B------:R-:W-:Y:S01]  /*4060*/  @P5 HADD2.F32 R186, -RZ, R181.H1_H1 ;  /* 0x300000b5ffba5230 */ /* 0x000fe20000004100 */
[----:B------:R-:W-:Y:S02]  /*4070*/  MOV R181, RZ ;  /* 0x000000ff00b57202 */ /* 0x000fe40000000f00 */
[----:B------:R-:W-:-:S04]  /*4080*/  FMUL.FTZ R187, R187, UR22 ;  /* 0x00000016bbbb7c20 */ /* 0x000fc80008410000 */
[----:B------:R-:W-:Y:S01]  /*4090*/  @P5 FMUL.FTZ R181, R186, R187 ;  /* 0x000000bbbab55220 */ /* 0x000fe20000410000 */
[----:B------:R-:W-:Y:S01]  /*40a0*/  FMUL.FTZ R186, R38, R184 ;  /* 0x000000b826ba7220 */ /* 0x000fe20000410000 */
[----:B------:R-:W-:Y:S02]  /*40b0*/  FFMA.FTZ R184, R211, UR23, R185 ;  /* 0x00000017d3b87c23 */ /* 0x000fe400080100b9 */
[----:B------:R-:W-:Y:S01]  /*40c0*/  FADD.FTZ R111, R111, R181 ;  /* 0x000000b56f6f7221 */ /* 0x000fe20000010000 */
[----:B------:R-:W-:Y:S02]  /*40d0*/  HFMA2 R181, -RZ, RZ, 0, 0 ;  /* 0x00000000ffb57431 */ /* 0x000fe400000001ff */
[----:B---3--:R-:W-:Y:S01]  /*40e0*/  FADD.FTZ R184, R188, -R184 ;  /* 0x800000b8bcb87221 */ /* 0x008fe20000010000 */
[----:B------:R-:W-:Y:S02]  /*40f0*/  FSEL R190, R186, RZ, P3 ;  /* 0x000000ffbabe7208 */ /* 0x000fe40001800000 */
[----:B------:R-:W-:Y:S01]  /*4100*/  LOP3.LUT P3, RZ, R21, 0xff00, RZ, 0xc0, !PT ;  /* 0x0000ff0015ff7812 */ /* 0x000fe2000786c0ff */
[----:B------:R-:W-:-:S04]  /*4110*/  FMUL.FTZ R184, R184, UR17 ;  /* 0x00000011b8b87c20 */ /* 0x000fc80008410000 */
[----:B------:R-:W-:Y:S01]  /*4120*/  FMUL.FTZ R186, R184, UR16 ;  /* 0x00000010b8ba7c20 */ /* 0x000fe20008410000 */
[----:B------:R-:W-:-:S03]  /*4130*/  @P4 HADD2.F32 R184, -RZ, R182.H0_H0 ;  /* 0x200000b6ffb84230 */ /* 0x000fc60000004100 */
[----:B------:R-:W-:-:S04]  /*4140*/  FMUL.FTZ R186, R186, UR22 ;  /* 0x00000016baba7c20 */ /* 0x000fc80008410000 */
[----:B------:R-:W-:-:S04]  /*4150*/  @P4 FMUL.FTZ R181, R184, R186 ;  /* 0x000000bab8b54220 */ /* 0x000fc80000410000 */
[----:B------:R-:W-:Y:S01]  /*4160*/  FADD.FTZ R181, R112, R181 ;  /* 0x000000b570b57221 */ /* 0x000fe20000010000 */
[----:B------:R-:W-:-:S04]  /*4170*/  FFMA.FTZ R112, R210, UR23, R185 ;  /* 0x00000017d2707c23 */ /* 0x000fc800080100b9 */
[----:B------:R-:W-:-:S04]  /*4180*/  FADD.FTZ R112, R215, -R112 ;  /* 0x80000070d7707221 */ /* 0x000fc80000010000 */
[----:B------:R-:W-:-:S04]  /*4190*/  FMUL.FTZ R112, R112, UR17 ;  /* 0x0000001170707c20 */ /* 0x000fc80008410000 */
[----:B------:R-:W-:Y:S01]  /*41a0*/  FMUL.FTZ R184, R112, UR16 ;  /* 0x0000001070b87c20 */ /* 0x000fe20008410000 */
[----:B------:R-:W-:Y:S01]  /*41b0*/  @P3 HADD2.F32 R112, -RZ, R182.H1_H1 ;  /* 0x300000b6ff703230 */ /* 0x000fe20000004100 */
[----:B------:R-:W-:Y:S02]  /*41c0*/  MOV R182, RZ ;  /* 0x000000ff00b67202 */ /* 0x000fe40000000f00 */
[----:B------:R-:W-:-:S04]  /*41d0*/  FMUL.FTZ R189, R184, UR22 ;  /* 0x00000016b8bd7c20 */ /* 0x000fc80008410000 */
[----:B------:R-:W-:Y:S01]  /*41e0*/  @P3 FMUL.FTZ R182, R112, R189 ;  /* 0x000000bd70b63220 */ /* 0x000fe20000410000 */
[----:B------:R-:W-:-:S03]  /*41f0*/  FFMA.FTZ R112, R209, UR23, R185 ;  /* 0x00000017d1707c23 */ /* 0x000fc600080100b9 */
[----:B------:R-:W-:Y:S01]  /*4200*/  FADD.FTZ R184, R113, R182 ;  /* 0x000000b671b87221 */ /* 0x000fe20000010000 */
[----:B------:R-:W-:Y:S01]  /*4210*/  FADD.FTZ R112, R214, -R112 ;  /* 0x80000070d6707221 */ /* 0x000fe20000010000 */
[----:B------:R-:W-:Y:S02]  /*4220*/  HFMA2 R113, -RZ, RZ, 0, 0 ;  /* 0x00000000ff717431 */ /* 0x000fe400000001ff */
[----:B------:R-:W-:Y:S02]  /*4230*/  @P6 HADD2.F32 R182, -RZ, R183.H0_H0 ;  /* 0x200000b7ffb66230 */ /* 0x000fe40000004100 */
[----:B------:R-:W-:-:S04]  /*4240*/  FMUL.FTZ R112, R112, UR17 ;  /* 0x0000001170707c20 */ /* 0x000fc80008410000 */
[----:B------:R-:W-:-:S04]  /*4250*/  FMUL.FTZ R112, R112, UR16 ;  /* 0x0000001070707c20 */ /* 0x000fc80008410000 */
        /* <DEDUP_REMOVED lines=12> */
[----:B------:R-:W-:Y:S01]  /*4320*/  @P6 HADD2.F32 R114, -RZ, R183.H1_H1 ;  /* 0x300000b7ff726230 */ /* 0x000fe20000004100 */
[----:B------:R-:W-:-:S04]  /*4330*/  MOV R183, RZ ;  /* 0x000000ff00b77202 */ /* 0x000fc80000000f00 */
[-C--:B------:R-:W-:Y:S01]  /*4340*/  @P6 FMUL.FTZ R183, R114, R113.reuse ;  /* 0x0000007172b76220 */ /* 0x080fe20000410000 */
[----:B------:R-:W-:Y:S01]  /*4350*/  FMUL.FTZ R114, R40, R186 ;  /* 0x000000ba28727220 */ /* 0x000fe20000410000 */
[----:B------:R-:W-:Y:S02]  /*4360*/  HFMA2 R186, -RZ, RZ, 0, 0 ;  /* 0x00000000ffba7431 */ /* 0x000fe400000001ff */
[----:B------:R-:W-:Y:S01]  /*4370*/  FADD.FTZ R183, R115, R183 ;  /* 0x000000b773b77221 */ /* 0x000fe20000010000 */
[----:B------:R-:W-:Y:S01]  /*4380*/  FMUL.FTZ R115, R43, R113 ;  /* 0x000000712b737220 */ /* 0x000fe20000410000 */
[----:B------:R-:W-:Y:S01]  /*4390*/  FSEL R114, R114, RZ, P4 ;  /* 0x000000ff72727208 */ /* 0x000fe20002000000 */
[----:B------:R-:W-:Y:S01]  /*43a0*/  FMUL.FTZ R113, R39, R187 ;  /* 0x000000bb27717220 */ /* 0x000fe20000410000 */
[----:B------:R-:W-:Y:S02]  /*43b0*/  LOP3.LUT P4, RZ, R20, 0xff, RZ, 0xc0, !PT ;  /* 0x000000ff14ff7812 */ /* 0x000fe4000788c0ff */
[----:B------:R-:W-:-:S02]  /*43c0*/  FSEL R115, R115, RZ, P6 ;  /* 0x000000ff73737208 */ /* 0x000fc40003000000 */
[----:B------:R-:W-:Y:S02]  /*43d0*/  FSEL R188, R113, RZ, P5 ;  /* 0x000000ff71bc7208 */ /* 0x000fe40002800000 */
[----:B------:R-:W-:Y:S01]  /*43e0*/  F2FP.F16.F32.PACK_AB R115, R115, R112 ;  /* 0x000000707373723e */ /* 0x000fe200000000ff */
[----:B------:R-:W-:Y:S01]  /*43f0*/  FFMA.FTZ R112, R196, UR23, R185 ;  /* 0x00000017c4707c23 */ /* 0x000fe200080100b9 */
[----:B------:R-:W-:-:S03]  /*4400*/  MOV R187, RZ ;  /* 0x000000ff00bb7202 */ /* 0x000fc60000000f00 */
[----:B------:R-:W-:Y:S02]  /*4410*/  FADD.FTZ R112, R218, -R112 ;  /* 0x80000070da707221 */ /* 0x000fe40000010000 */
[----:B------:R-:W-:Y:S02]  /*4420*/  @P4 HADD2.F32 R113, -RZ, R180.H0_H0 ;  /* 0x200000b4ff714230 */ /* 0x000fe40000004100 */
[----:B------:R-:W-:-:S04]  /*4430*/  FMUL.FTZ R112, R112, UR17 ;  /* 0x0000001170707c20 */ /* 0x000fc80008410000 */
[----:B------:R-:W-:-:S04]  /*4440*/  FMUL.FTZ R112, R112, UR16 ;  /* 0x0000001070707c20 */ /* 0x000fc80008410000 */
[----:B------:R-:W-:-:S04]  /*4450*/  FMUL.FTZ R112, R112, UR22 ;  /* 0x0000001670707c20 */ /* 0x000fc80008410000 */
[----:B------:R-:W-:Y:S01]  /*4460*/  @P4 FMUL.FTZ R186, R113, R112 ;  /* 0x0000007071ba4220 */ /* 0x000fe20000410000 */
[----:B------:R-:W-:-:S03]  /*4470*/  FMUL.FTZ R113, R41, R189 ;  /* 0x000000bd29717220 */ /* 0x000fc60000410000 */
[----:B------:R-:W-:Y:S02]  /*4480*/  FADD.FTZ R186, R108, R186 ;  /* 0x000000ba6cba7221 */ /* 0x000fe40000010000 */
[----:B------:R-:W-:Y:S01]  /*4490*/  FSEL R108, R113, RZ, P3 ;  /* 0x000000ff716c7208 */ /* 0x000fe20001800000 */
[----:B------:R-:W-:Y:S01]  /*44a0*/  FFMA.FTZ R113, R217, UR23, R185 ;  /* 0x00000017d9717c23 */ /* 0x000fe200080100b9 */
[----:B------:R-:W-:Y:S02]  /*44b0*/  LOP3.LUT P3, RZ, R20, 0xff00, RZ, 0xc0, !PT ;  /* 0x0000ff0014ff7812 */ /* 0x000fe4000786c0ff */
[----:B------:R-:W-:Y:S01]  /*44c0*/  F2FP.F16.F32.PACK_AB R114, R108, R114 ;  /* 0x000000726c72723e */ /* 0x000fe200000000ff */
[----:B------:R-:W-:-:S04]  /*44d0*/  FADD.FTZ R113, R191, -R113 ;  /* 0x80000071bf717221 */ /* 0x000fc80000010000 */
[----:B------:R-:W-:-:S04]  /*44e0*/  FMUL.FTZ R113, R113, UR17 ;  /* 0x0000001171717c20 */ /* 0x000fc80008410000 */
[----:B------:R-:W-:Y:S02]  /*44f0*/  FMUL.FTZ R113, R113, UR16 ;  /* 0x0000001071717c20 */ /* 0x000fe40008410000 */
[----:B------:R-:W-:Y:S02]  /*4500*/  @P3 HADD2.F32 R180, -RZ, R180.H1_H1 ;  /* 0x300000b4ffb43230 */ /* 0x000fe40000004100 */
[----:B------:R-:W-:-:S04]  /*4510*/  FMUL.FTZ R113, R113, UR22 ;  /* 0x0000001671717c20 */ /* 0x000fc80008410000 */
[-C--:B------:R-:W-:Y:S01]  /*4520*/  @P3 FMUL.FTZ R187, R180, R113.reuse ;  /* 0x00000071b4bb3220 */ /* 0x080fe20000410000 */
[----:B------:R-:W-:-:S03]  /*4530*/  FMUL.FTZ R113, R37, R113 ;  /* 0x0000007125717220 */ /* 0x000fc60000410000 */
[----:B------:R-:W-:Y:S01]  /*4540*/  FADD.FTZ R180, R109, R187 ;  /* 0x000000bb6db47221 */ /* 0x000fe20000010000 */
[----:B------:R-:W-:Y:S01]  /*4550*/  FMUL.FTZ R109, R36, R112 ;  /* 0x00000070246d7220 */ /* 0x000fe20000410000 */
[----:B------:R-:W-:Y:S02]  /*4560*/  FSEL R108, R113, RZ, P3 ;  /* 0x000000ff716c7208 */ /* 0x000fe40001800000 */
[----:B------:R-:W-:Y:S02]  /*4570*/  F2FP.F16.F32.PACK_AB R113, R188, R190 ;  /* 0x000000bebc71723e */ /* 0x000fe400000000ff */
[----:B------:R-:W-:-:S04]  /*4580*/  FSEL R109, R109, RZ, P4 ;  /* 0x000000ff6d6d7208 */ /* 0x000fc80002000000 */
[----:B------:R-:W-:Y:S01]  /*4590*/  F2FP.F16.F32.PACK_AB R112, R108, R109 ;  /* 0x0000006d6c70723e */ /* 0x000fe200000000ff */
[----:B------:R-:W-:Y:S06]  /*45a0*/  BRA `(.L_x_15008) ;  /* 0x0000001400007947 */ /* 0x000fec0003800000 */
.L_x_15007:
[----:B------:R-:W2:Y:S04]  /*45b0*/  LDL R188, [R1+0x8] ;  /* 0x0000080001bc7983 */ /* 0x000ea80000100800 */
[----:B------:R-:W3:Y:S01]  /*45c0*/  LDL R187, [R1+0x10] ;  /* 0x0000100001bb7983 */ /* 0x000ee20000100800 */
[--C-:B------:R-:W-:Y:S01]  /*45d0*/  FFMA.FTZ R76, R211, UR23, R185.reuse ;  /* 0x00000017d34c7c23 */ /* 0x100fe200080100b9 */
[----:B-----5:R-:W-:Y:S01]  /*45e0*/  LOP3.LUT P3, RZ, R21, 0xff, RZ, 0xc0, !PT ;  /* 0x000000ff15ff7812 */ /* 0x020fe2000786c0ff */
[--C-:B------:R-:W-:Y:S01]  /*45f0*/  FFMA.FTZ R78, R213, UR23, R185.reuse ;  /* 0x00000017d54e7c23 */ /* 0x100fe200080100b9 */
[----:B------:R-:W-:Y:S02]  /*4600*/  CS2R R82, SRZ ;  /* 0x0000000000527805 */ /* 0x000fe4000001ff00 */
[----:B------:R-:W-:Y:S01]  /*4610*/  LOP3.LUT P4, RZ, R20, 0xff0000, RZ, 0xc0, !PT ;  /* 0x00ff000014ff7812 */ /* 0x000fe2000788c0ff */
[----:B------:R-:W-:Y:S01]  /*4620*/  FFMA.FTZ R79, R212, UR23, R185 ;  /* 0x00000017d44f7c23 */ /* 0x000fe200080100b9 */
[----:B------:R-:W-:Y:S01]  /*4630*/  HFMA2 R81, -RZ, RZ, 0, 0 ;  /* 0x00000000ff517431 */ /* 0x000fe200000001ff */
[----:B------:R-:W-:-:S02]  /*4640*/  LOP3.LUT P5, RZ, R21, 0xff00, RZ, 0xc0, !PT ;  /* 0x0000ff0015ff7812 */ /* 0x000fc400078ac0ff */
[----:B------:R-:W-:Y:S01]  /*4650*/  FADD.FTZ R79, R216, -R79 ;  /* 0x8000004fd84f7221 */ /* 0x000fe20000010000 */
[----:B------:R-:W-:-:S03]  /*4660*/  LOP3.LUT P6, RZ, R21, 0xff0000, RZ, 0xc0, !PT ;  /* 0x00ff000015ff7812 */ /* 0x000fc600078cc0ff */
[----:B------:R-:W-:Y:S01]  /*4670*/  FMUL.FTZ R79, R79, UR17 ;  /* 0x000000114f4f7c20 */ /* 0x000fe20008410000 */
[----:B------:R-:W-:-:S06]  /*4680*/  @P3 HADD2.F32 R77, -RZ, R182.H0_H0 ;  /* 0x200000b6ff4d3230 */ /* 0x000fcc0000004100 */
[----:B------:R-:W-:Y:S02]  /*4690*/  @P5 HADD2.F32 R182, -RZ, R182.H1_H1 ;  /* 0x300000b6ffb65230 */ /* 0x000fe40000004100 */
[----:B--2---:R-:W-:-:S04]  /*46a0*/  FADD.FTZ R76, R188, -R76 ;  /* 0x8000004cbc4c7221 */ /* 0x004fc80000010000 */
[----:B------:R-:W-:Y:S01]  /*46b0*/  FMUL.FTZ R80, R76, UR17 ;  /* 0x000000114c507c20 */ /* 0x000fe20008410000 */
[----:B---3--:R-:W-:-:S03]  /*46c0*/  FADD.FTZ R78, R187, -R78 ;  /* 0x8000004ebb4e7221 */ /* 0x008fc60000010000 */
[----:B------:R-:W-:Y:S01]  /*46d0*/  FMUL.FTZ R76, R80, UR16 ;  /* 0x00000010504c7c20 */ /* 0x000fe20008410000 */
[----:B------:R-:W-:-:S03]  /*46e0*/  FMUL.FTZ R78, R78, UR17 ;  /* 0x000000114e4e7c20 */ /* 0x000fc60008410000 */
[----:B------:R-:W-:-:S04]  /*46f0*/  FMUL.FTZ R76, R76, UR22 ;  /* 0x000000164c4c7c20 */ /* 0x000fc80008410000 */
[-C--:B------:R-:W-:Y:S01]  /*4700*/  @P3 FMUL.FTZ R82, R77, R76.reuse ;  /* 0x0000004c4d523220 */ /* 0x080fe20000410000 */
[----:B------:R-:W-:Y:S01]  /*4710*/  FMUL.FTZ R76, R40, R76 ;  /* 0x0000004c284c7220 */ /* 0x000fe20000410000 */
[----:B------:R-:W-:-:S04]  /*4720*/  FMUL.FTZ R77, R78, UR16 ;  /* 0x000000104e4d7c20 */ /* 0x000fc80008410000 */
[----:B------:R-:W-:Y:S01]  /*4730*/  FSEL R187, R76, RZ, P3 ;  /* 0x000000ff4cbb7208 */ /* 0x000fe20001800000 */
[----:B------:R-:W-:Y:S01]  /*4740*/  @P4 HADD2.F32 R76, -RZ, R181.H0_H0 ;  /* 0x200000b5ff4c4230 */ /* 0x000fe20000004100 */
[----:B------:R-:W-:Y:S01]  /*4750*/  LOP3.LUT P3, RZ, R20, 0xff000000, RZ, 0xc0, !PT ;  /* 0xff00000014ff7812 */ /* 0x000fe2000786c0ff */
[----:B------:R-:W-:-:S04]  /*4760*/  FMUL.FTZ R77, R77, UR22 ;  /* 0x000000164d4d7c20 */ /* 0x000fc80008410000 */
[-C--:B------:R-:W-:Y:S01]  /*4770*/  @P4 FMUL.FTZ R81, R76, R77.reuse ;  /* 0x0000004d4c514220 */ /* 0x080fe20000410000 */
[----:B------:R-:W-:Y:S01]  /*4780*/  FMUL.FTZ R76, R79, UR16 ;  /* 0x000000104f4c7c20 */ /* 0x000fe20008410000 */
[----:B------:R-:W-:Y:S02]  /*4790*/  FMUL.FTZ R77, R38, R77 ;  /* 0x0000004d264d7220 */ /* 0x000fe40000410000 */
[----:B------:R-:W-:Y:S01]  /*47a0*/  FADD.FTZ R110, R110, R81 ;  /* 0x000000516e6e7221 */ /* 0x000fe20000010000 */
[----:B------:R-:W-:Y:S02]  /*47b0*/  FMUL.FTZ R76, R76, UR22 ;  /* 0x000000164c4c7c20 */ /* 0x000fe40008410000 */
[----:B------:R-:W-:Y:S01]  /*47c0*/  FSEL R77, R77, RZ, P4 ;  /* 0x000000ff4d4d7208 */ /* 0x000fe20002000000 */
[----:B------:R-:W-:Y:S01]  /*47d0*/  @P3 HADD2.F32 R181, -RZ, R181.H1_H1 ;  /* 0x300000b5ffb53230 */ /* 0x000fe20000004100 */
[----:B------:R-:W-:-:S04]  /*47e0*/  LOP3.LUT P4, RZ, R20, 0xff, RZ, 0xc0, !PT ;  /* 0x000000ff14ff7812 */ /* 0x000fc8000788c0ff */
[-C--:B------:R-:W-:Y:S01]  /*47f0*/  @P3 FMUL.FTZ R83, R181, R76.reuse ;  /* 0x0000004cb5533220 */ /* 0x080fe20000410000 */
[----:B------:R-:W-:Y:S01]  /*4800*/  FFMA.FTZ R181, R210, UR23, R185 ;  /* 0x00000017d2b57c23 */ /* 0x000fe200080100b9 */
[----:B------:R-:W-:Y:S02]  /*4810*/  FMUL.FTZ R76, R39, R76 ;  /* 0x0000004c274c7220 */ /* 0x000fe40000410000 */
[----:B------:R-:W-:Y:S01]  /*4820*/  FADD.FTZ R111, R111, R83 ;  /* 0x000000536f6f7221 */ /* 0x000fe20000010000 */
[----:B------:R-:W-:-:S04]  /*4830*/  FADD.FTZ R181, R215, -R181 ;  /* 0x800000b5d7b57221 */ /* 0x000fc80000010000 */
[----:B------:R-:W-:Y:S01]  /*4840*/  FMUL.FTZ R81, R181, UR17 ;  /* 0x00000011b5517c20 */ /* 0x000fe20008410000 */
[----:B------:R-:W-:-:S03]  /*4850*/  FADD.FTZ R181, R112, R82 ;  /* 0x0000005270b57221 */ /* 0x000fc60000010000 */
[----:B------:R-:W-:-:S04]  /*4860*/  FMUL.FTZ R83, R81, UR16 ;  /* 0x0000001051537c20 */ /* 0x000fc80008410000 */
[----:B------:R-:W-:Y:S01]  /*4870*/  FMUL.FTZ R186, R83, UR22 ;  /* 0x0000001653ba7c20 */ /* 0x000fe20008410000 */
[----:B------:R-:W-:-:S03]  /*4880*/  MOV R83, RZ ;  /* 0x000000ff00537202 */ /* 0x000fc60000000f00 */
[----:B------:R-:W-:Y:S01]  /*4890*/  @P5 FMUL.FTZ R83, R182, R186 ;  /* 0x000000bab6535220 */ /* 0x000fe20000410000 */
[----:B------:R-:W-:-:S03]  /*48a0*/  FFMA.FTZ R182, R209, UR23, R185 ;  /* 0x00000017d1b67c23 */ /* 0x000fc600080100b9 */
[----:B------:R-:W-:Y:S01]  /*48b0*/  FADD.FTZ R184, R113, R83 ;  /* 0x0000005371b87221 */ /* 0x000fe20000010000 */
[----:B------:R-:W-:Y:S01]  /*48c0*/  FADD.FTZ R182, R214, -R182 ;  /* 0x800000b6d6b67221 */ /* 0x000fe20000010000 */
[----:B------:R-:W-:-:S03]  /*48d0*/  @P6 HADD2.F32 R113, -RZ, R183.H0_H0 ;  /* 0x200000b7ff716230 */ /* 0x000fc60000004100 */
        /* <DEDUP_REMOVED lines=19> */
[----:B------:R-:W-:Y:S02]  /*4a10*/  @P4 HADD2.F32 R186, -RZ, R180.H0_H0 ;  /* 0x200000b4ffba4230 */ /* 0x000fe40000004100 */
[----:B------:R-:W-:Y:S01]  /*4a20*/  FADD.FTZ R183, R115, R183 ;  /* 0x000000b773b77221 */ /* 0x000fe20000010000 */
[----:B------:R-:W-:Y:S01]  /*4a30*/  FMUL.FTZ R115, R43, R113 ;  /* 0x000000712b737220 */ /* 0x000fe20000410000 */
[----:B------:R-:W-:Y:S02]  /*4a40*/  FSEL R113, R76, RZ, P3 ;  /* 0x000000ff4c717208 */ /* 0x000fe40001800000 */
[----:B------:R-:W-:Y:S02]  /*4a50*/  LOP3.LUT P3, RZ, R20, 0xff00, RZ, 0xc0, !PT ;  /* 0x0000ff0014ff7812 */ /* 0x000fe4000786c0ff */
[----:B------:R-:W-:-:S02]  /*4a60*/  FSEL R115, R115, RZ, P6 ;  /* 0x000000ff73737208 */ /* 0x000fc40003000000 */
[----:B------:R-:W-:Y:S02]  /*4a70*/  F2FP.F16.F32.PACK_AB R113, R113, R77 ;  /* 0x0000004d7171723e */ /* 0x000fe400000000ff */
[----:B------:R-:W-:Y:S01]  /*4a80*/  F2FP.F16.F32.PACK_AB R115, R115, R112 ;  /* 0x000000707373723e */ /* 0x000fe200000000ff */
[----:B------:R-:W-:Y:S01]  /*4a90*/  FFMA.FTZ R112, R196, UR23, R185 ;  /* 0x00000017c4707c23 */ /* 0x000fe200080100b9 */
[----:B------:R-:W-:-:S03]  /*4aa0*/  FSEL R114, R114, RZ, P5 ;  /* 0x000000ff72727208 */ /* 0x000fc60002800000 */
[----:B------:R-:W-:Y:S01]  /*4ab0*/  FADD.FTZ R112, R218, -R112 ;  /* 0x80000070da707221 */ /* 0x000fe20000010000 */
[----:B------:R-:W-:Y:S01]  /*4ac0*/  F2FP.F16.F32.PACK_AB R114, R114, R187 ;  /* 0x000000bb7272723e */ /* 0x000fe200000000ff */
[----:B------:R-:W-:Y:S01]  /*4ad0*/  @P3 HADD2.F32 R180, -RZ, R180.H1_H1 ;  /* 0x300000b4ffb43230 */ /* 0x000fe20000004100 */
[----:B------:R-:W-:Y:S01]  /*4ae0*/  MOV R187, RZ ;  /* 0x000000ff00bb7202 */ /* 0x000fe20000000f00 */
[----:B------:R-:W-:-:S04]  /*4af0*/  FMUL.FTZ R76, R112, UR17 ;  /* 0x00000011704c7c20 */ /* 0x000fc80008410000 */
        /* <DEDUP_REMOVED lines=16> */
[----:B------:R-:W-:Y:S01]  /*4c00*/  F2FP.F16.F32.PACK_AB R112, R108, R109 ;  /* 0x0000006d6c70723e */ /* 0x000fe200000000ff */
[----:B------:R-:W-:Y:S06]  /*4c10*/  BRA `(.L_x_15008) ;  /* 0x0000000c00647947 */ /* 0x000fec0003800000 */
.L_x_15006:
[----:B------:R-:W2:Y:S04]  /*4c20*/  LDL R188, [R1+0x14] ;  /* 0x0000140001bc7983 */ /* 0x000ea80000100800 */
[----:B------:R-:W3:Y:S04]  /*4c30*/  LDL R187, [R1] ;  /* 0x0000000001bb7983 */ /* 0x000ee80000100800 */
        /* <DEDUP_REMOVED lines=9> */
[----:B------:R-:W2:Y:S04]  /*4cd0*/  LDL R187, [R1+0x10] ;  /* 0x0000100001bb7983 */ /* 0x000ea80000100800 */
[----:B------:R-:W3:Y:S01]  /*4ce0*/  LDL R188, [R1+0x8] ;  /* 0x0000080001bc7983 */ /* 0x000ee20000100800 */
[----:B------:R-:W-:Y:S01]  /*4cf0*/  FFMA.FTZ R184, R213, UR23, R185 ;  /* 0x00000017d5b87c23 */ /* 0x000fe200080100b9 */
[C---:B-----5:R-:W-:Y:S02]  /*4d00*/  LOP3.LUT P3, RZ, R20.reuse, 0xff0000, RZ, 0xc0, !PT ;  /* 0x00ff000014ff7812 */ /* 0x060fe4000786c0ff */
[----:B------:R-:W-:Y:S02]  /*4d10*/  LOP3.LUT P5, RZ, R20, 0xff000000, RZ, 0xc0, !PT ;  /* 0xff00000014ff7812 */ /* 0x000fe400078ac0ff */
[----:B------:R-:W-:-:S02]  /*4d20*/  LOP3.LUT P4, RZ, R21, 0xff, RZ, 0xc0, !PT ;  /* 0x000000ff15ff7812 */ /* 0x000fc4000788c0ff */
[----:B------:R-:W-:-:S07]  /*4d30*/  LOP3.LUT P6, RZ, R21, 0xff0000, RZ, 0xc0, !PT ;  /* 0x00ff000015ff7812 */ /* 0x000fce00078cc0ff */
[----:B------:R-:W-:Y:S02]  /*4d40*/  @P3 HADD2.F32 R186, -RZ, R181.H0_H0 ;  /* 0x200000b5ffba3230 */ /* 0x000fe40000004100 */
[----:B--2---:R-:W-:Y:S01]  /*4d50*/  FADD.FTZ R184, R187, -R184 ;  /* 0x800000b8bbb87221 */ /* 0x004fe20000010000 */
[----:B------:R-:W-:-:S03]  /*4d60*/  HFMA2 R187, -RZ, RZ, 0, 0 ;  /* 0x00000000ffbb7431 */ /* 0x000fc600000001ff */
[----:B------:R-:W-:-:S04]  /*4d70*/  FFMA.FTZ R184, R184, UR17, R150 ;  /* 0x00000011b8b87c23 */ /* 0x000fc80008010096 */
[----:B------:R-:W-:-:S04]  /*4d80*/  FMUL.FTZ R184, R184, UR16 ;  /* 0x00000010b8b87c20 */ /* 0x000fc80008410000 */
[----:B------:R-:W-:-:S04]  /*4d90*/  FMUL.FTZ R184, R184, UR22 ;  /* 0x00000016b8b87c20 */ /* 0x000fc80008410000 */
[----:B------:R-:W-:Y:S01]  /*4da0*/  @P3 FMUL.FTZ R187, R186, R184 ;  /* 0x000000b8babb3220 */ /* 0x000fe20000410000 */
[----:B------:R-:W-:-:S03]  /*4db0*/  FFMA.FTZ R186, R212, UR23, R185 ;  /* 0x00000017d4ba7c23 */ /* 0x000fc600080100b9 */
[----:B------:R-:W-:Y:S01]  /*4dc0*/  FADD.FTZ R110, R110, R187 ;  /* 0x000000bb6e6e7221 */ /* 0x000fe20000010000 */
[----:B------:R-:W-:-:S04]  /*4dd0*/  FADD.FTZ R186, R216, -R186 ;  /* 0x800000bad8ba7221 */ /* 0x000fc80000010000 */
[----:B------:R-:W-:-:S04]  /*4de0*/  FFMA.FTZ R186, R186, UR17, R151 ;  /* 0x00000011baba7c23 */ /* 0x000fc80008010097 */
        /* <DEDUP_REMOVED lines=12> */
[----:B------:R-:W-:-:S04]  /*4eb0*/  FFMA.FTZ R184, R184, UR17, R152 ;  /* 0x00000011b8b87c23 */ /* 0x000fc80008010098 */
[----:B------:R-:W-:Y:S01]  /*4ec0*/  FMUL.FTZ R186, R184, UR16 ;  /* 0x00000010b8ba7c20 */ /* 0x000fe20008410000 */
[----:B------:R-:W-:-:S03]  /*4ed0*/  @P4 HADD2.F32 R184, -RZ, R182.H0_H0 ;  /* 0x200000b6ffb84230 */ /* 0x000fc60000004100 */
[----:B------:R-:W-:-:S04]  /*4ee0*/  FMUL.FTZ R186, R186, UR22 ;  /* 0x00000016baba7c20 */ /* 0x000fc80008410000 */
[----:B------:R-:W-:-:S04]  /*4ef0*/  @P4 FMUL.FTZ R181, R184, R186 ;  /* 0x000000bab8b54220 */ /* 0x000fc80000410000 */
[----:B------:R-:W-:Y:S01]  /*4f00*/  FADD.FTZ R181, R112, R181 ;  /* 0x000000b570b57221 */ /* 0x000fe20000010000 */
[----:B------:R-:W-:-:S04]  /*4f10*/  FFMA.FTZ R112, R210, UR23, R185 ;  /* 0x00000017d2707c23 */ /* 0x000fc800080100b9 */
[----:B------:R-:W-:-:S04]  /*4f20*/  FADD.FTZ R112, R215, -R112 ;  /* 0x80000070d7707221 */ /* 0x000fc80000010000 */
[----:B------:R-:W-:-:S04]  /*4f30*/  FFMA.FTZ R112, R112, UR17, R153 ;  /* 0x0000001170707c23 */ /* 0x000fc80008010099 */
        /* <DEDUP_REMOVED lines=10> */
[----:B------:R-:W-:-:S04]  /*4fe0*/  FFMA.FTZ R112, R112, UR17, R154 ;  /* 0x0000001170707c23 */ /* 0x000fc8000801009a */
        /* <DEDUP_REMOVED lines=30> */
[----:B------:R-:W-:-:S04]  /*51d0*/  FFMA.FTZ R112, R112, UR17, R148 ;  /* 0x0000001170707c23 */ /* 0x000fc80008010094 */
        /* <DEDUP_REMOVED lines=10> */
[----:B------:R-:W-:-:S04]  /*5280*/  FFMA.FTZ R113, R113, UR17, R149 ;  /* 0x0000001171717c23 */ /* 0x000fc80008010095 */
        /* <DEDUP_REMOVED lines=12> */
.L_x_15009:
        /* <DEDUP_REMOVED lines=12> */
[----:B------:R-:W-:Y:S01]  /*5410*/  FFMA.FTZ R79, R79, UR17, R151 ;  /* 0x000000114f4f7c23 */ /* 0x000fe20008010097 */
[----:B------:R-:W-:-:S06]  /*5420*/  @P3 HADD2.F32 R77, -RZ, R182.H0_H0 ;  /* 0x200000b6ff4d3230 */ /* 0x000fcc0000004100 */
[----:B------:R-:W-:Y:S02]  /*5430*/  @P5 HADD2.F32 R182, -RZ, R182.H1_H1 ;  /* 0x300000b6ffb65230 */ /* 0x000fe40000004100 */
[----:B--2---:R-:W-:-:S04]  /*5440*/  FADD.FTZ R76, R188, -R76 ;  /* 0x8000004cbc4c7221 */ /* 0x004fc80000010000 */
[----:B------:R-:W-:Y:S01]  /*5450*/  FFMA.FTZ R80, R76, UR17, R152 ;  /* 0x000000114c507c23 */ /* 0x000fe20008010098 */
[----:B---3--:R-:W-:-:S03]  /*5460*/  FADD.FTZ R78, R187, -R78 ;  /* 0x8000004ebb4e7221 */ /* 0x008fc60000010000 */
[----:B------:R-:W-:Y:S01]  /*5470*/  FMUL.FTZ R76, R80, UR16 ;  /* 0x00000010504c7c20 */ /* 0x000fe20008410000 */
[----:B------:R-:W-:-:S03]  /*5480*/  FFMA.FTZ R78, R78, UR17, R150 ;  /* 0x000000114e4e7c23 */ /* 0x000fc60008010096 */
        /* <DEDUP_REMOVED lines=21> */
[----:B------:R-:W-:Y:S01]  /*55e0*/  FFMA.FTZ R81, R181, UR17, R153 ;  /* 0x00000011b5517c23 */ /* 0x000fe20008010099 */
        /* <DEDUP_REMOVED lines=42> */
[----:B------:R-:W-:-:S04]  /*5890*/  FFMA.FTZ R76, R112, UR17, R148 ;  /* 0x00000011704c7c23 */ /* 0x000fc80008010094 */
        /* <DEDUP_REMOVED lines=16> */
[----:B------:R-:W-:-:S07]  /*59a0*/  F2FP.F16.F32.PACK_AB R112, R108, R109 ;  /* 0x0000006d6c70723e */ /* 0x000fce00000000ff */
.L_x_15008:
        /* <DEDUP_REMOVED lines=16> */
.L_x_15005:
[----:B------:R-:W-:Y:S05]  /*5ab0*/  BSYNC.RECONVERGENT B0 ;  /* 0x0000000000007941 */ /* 0x000fea0003800200 */
.L_x_15004:
        /* <DEDUP_REMOVED lines=13> */
[----:B-----5:R-:W-:Y:S02]  /*5b90*/  LOP3.LUT P4, RZ, R23, 0xff, RZ, 0xc0, !PT ;  /* 0x000000ff17ff7812 */ /* 0x020fe4000788c0ff */
[----:B------:R-:W-:Y:S01]  /*5ba0*/  CS2R R82, SRZ ;  /* 0x0000000000527805 */ /* 0x000fe2000001ff00 */
[--C-:B------:R-:W-:Y:S01]  /*5bb0*/  FFMA.FTZ R78, R205, UR23, R185.reuse ;  /* 0x00000017cd4e7c23 */ /* 0x100fe200080100b9 */
[----:B------:R-:W-:Y:S01]  /*5bc0*/  FADD.FTZ R76, R247, -R76 ;  /* 0x8000004cf74c7221 */ /* 0x000fe20000010000 */
[----:B------:R-:W-:Y:S01]  /*5bd0*/  LOP3.LUT P5, RZ, R22, 0xff0000, RZ, 0xc0, !PT ;  /* 0x00ff000016ff7812 */ /* 0x000fe200078ac0ff */
[----:B------:R-:W-:Y:S01]  /*5be0*/  FFMA.FTZ R79, R204, UR23, R185 ;  /* 0x00000017cc4f7c23 */ /* 0x000fe200080100b9 */
[----:B------:R-:W-:Y:S01]  /*5bf0*/  FADD.FTZ R78, R249, -R78 ;  /* 0x8000004ef94e7221 */ /* 0x000fe20000010000 */
[----:B------:R-:W-:Y:S01]  /*5c00*/  FFMA.FTZ R80, R76, UR17, R28 ;  /* 0x000000114c507c23 */ /* 0x000fe2000801001c */
[----:B------:R-:W-:Y:S01]  /*5c10*/  LOP3.LUT P6, RZ, R23, 0xff00, RZ, 0xc0, !PT ;  /* 0x0000ff0017ff7812 */ /* 0x000fe200078cc0ff */
[----:B------:R-:W-:Y:S01]  /*5c20*/  FADD.FTZ R79, R248, -R79 ;  /* 0x8000004ff84f7221 */ /* 0x000fe20000010000 */
[----:B------:R-:W-:Y:S01]  /*5c30*/  FFMA.FTZ R78, R78, UR17, R34 ;  /* 0x000000114e4e7c23 */ /* 0x000fe20008010022 */
[----:B------:R-:W-:Y:S01]  /*5c40*/  FMUL.FTZ R76, R80, UR16 ;  /* 0x00000010504c7c20 */ /* 0x000fe20008410000 */
[----:B------:R-:W-:-:S02]  /*5c50*/  @P4 HADD2.F32 R77, -RZ, R182.H0_H0 ;  /* 0x200000b6ff4d4230 */ /* 0x000fc40000004100 */
[----:B------:R-:W-:Y:S01]  /*5c60*/  FFMA.FTZ R79, R79, UR17, R35 ;  /* 0x000000114f4f7c23 */ /* 0x000fe20008010023 */
[----:B------:R-:W-:-:S04]  /*5c70*/  FMUL.FTZ R76, R76, UR22 ;  /* 0x000000164c4c7c20 */ /* 0x000fc80008410000 */
[-C--:B------:R-:W-:Y:S01]  /*5c80*/  @P4 FMUL.FTZ R82, R77, R76.reuse ;  /* 0x0000004c4d524220 */ /* 0x080fe20000410000 */
[----:B------:R-:W-:Y:S01]  /*5c90*/  FMUL.FTZ R76, R48, R76 ;  /* 0x0000004c304c7220 */ /* 0x000fe20000410000 */
[----:B------:R-:W-:Y:S02]  /*5ca0*/  @P5 HADD2.F32 R77, -RZ, R181.H0_H0 ;  /* 0x200000b5ff4d5230 */ /* 0x000fe40000004100 */
[----:B------:R-:W-:Y:S02]  /*5cb0*/  @P6 HADD2.F32 R182, -RZ, R182.H1_H1 ;  /* 0x300000b6ffb66230 */ /* 0x000fe40000004100 */
[----:B------:R-:W-:Y:S01]  /*5cc0*/  FSEL R187, R76, RZ, P4 ;  /* 0x000000ff4cbb7208 */ /* 0x000fe20002000000 */
[----:B------:R-:W-:Y:S01]  /*5cd0*/  FMUL.FTZ R76, R78, UR16 ;  /* 0x000000104e4c7c20 */ /* 0x000fe20008410000 */
[----:B------:R-:W-:-:S03]  /*5ce0*/  LOP3.LUT P4, RZ, R22, 0xff000000, RZ, 0xc0, !PT ;  /* 0xff00000016ff7812 */ /* 0x000fc6000788c0ff */
[----:B------:R-:W-:-:S04]  /*5cf0*/  FMUL.FTZ R76, R76, UR22 ;  /* 0x000000164c4c7c20 */ /* 0x000fc80008410000 */
[-C--:B------:R-:W-:Y:S01]  /*5d00*/  @P5 FMUL.FTZ R83, R77, R76.reuse ;  /* 0x0000004c4d535220 */ /* 0x080fe20000410000 */
[----:B------:R-:W-:Y:S01]  /*5d10*/  FMUL.FTZ R77, R79, UR16 ;  /* 0x000000104f4d7c20 */ /* 0x000fe20008410000 */
[----:B------:R-:W-:Y:S02]  /*5d20*/  FMUL.FTZ R76, R46, R76 ;  /* 0x0000004c2e4c7220 */ /* 0x000fe40000410000 */
[----:B------:R-:W-:Y:S01]  /*5d30*/  FADD.FTZ R118, R118, R83 ;  /* 0x0000005376767221 */ /* 0x000fe20000010000 */
[----:B------:R-:W-:Y:S01]  /*5d40*/  FMUL.FTZ R77, R77, UR22 ;  /* 0x000000164d4d7c20 */ /* 0x000fe20008410000 */
[----:B------:R-:W-:Y:S02]  /*5d50*/  @P4 HADD2.F32 R81, -RZ, R181.H1_H1 ;  /* 0x300000b5ff514230 */ /* 0x000fe40000004100 */
[----:B------:R-:W-:-:S03]  /*5d60*/  HFMA2 R181, -RZ, RZ, 0, 0 ;  /* 0x00000000ffb57431 */ /* 0x000fc600000001ff */
        /* <DEDUP_REMOVED lines=14> */
[----:B------:R-:W-:Y:S02]  /*5e50*/  FADD.FTZ R184, R121, R83 ;  /* 0x0000005379b87221 */ /* 0x000fe40000010000 */
[----:B------:R-:W-:Y:S01]  /*5e60*/  FSEL R186, R182, RZ, P6 ;  /* 0x000000ffb6ba7208 */ /* 0x000fe20003000000 */
[----:B------:R-:W-:Y:S01]  /*5e70*/  FFMA.FTZ R182, R201, UR23, R185 ;  /* 0x00000017c9b67c23 */ /* 0x000fe200080100b9 */
[----:B------:R-:W-:-:S03]  /*5e80*/  LOP3.LUT P6, RZ, R23, 0xff0000, RZ, 0xc0, !PT ;  /* 0x00ff000017ff7812 */ /* 0x000fc600078cc0ff */
[----:B------:R-:W-:-:S04]  /*5e90*/  FADD.FTZ R182, R245, -R182 ;  /* 0x800000b6f5b67221 */ /* 0x000fc80000010000 */
[----:B------:R-:W-:-:S04]  /*5ea0*/  FFMA.FTZ R82, R182, UR17, R30 ;  /* 0x00000011b6527c23 */ /* 0x000fc8000801001e */
[----:B------:R-:W-:Y:S02]  /*5eb0*/  FMUL.FTZ R83, R82, UR16 ;  /* 0x0000001052537c20 */ /* 0x000fe40008410000 */
[----:B------:R-:W-:Y:S02]  /*5ec0*/  @P6 HADD2.F32 R121, -RZ, R183.H0_H0 ;  /* 0x200000b7ff796230 */ /* 0x000fe40000004100 */
        /* <DEDUP_REMOVED lines=15> */
[----:B------:R-:W-:Y:S01]  /*5fc0*/  @P6 FMUL.FTZ R183, R122, R121 ;  /* 0x000000797ab76220 */ /* 0x000fe20000410000 */
[----:B------:R-:W-:Y:S01]  /*5fd0*/  F2FP.F16.F32.PACK_AB R122, R186, R187 ;  /* 0x000000bbba7a723e */ /* 0x000fe200000000ff */
[----:B------:R-:W-:Y:S01]  /*5fe0*/  @P4 HADD2.F32 R186, -RZ, R180.H0_H0 ;  /* 0x200000b4ffba4230 */ /* 0x000fe20000004100 */
[----:B------:R-:W-:Y:S01]  /*5ff0*/  MOV R187, RZ ;  /* 0x000000ff00bb7202 */ /* 0x000fe20000000f00 */
[----:B------:R-:W-:Y:S01]  /*6000*/  FADD.FTZ R183, R123, R183 ;  /* 0x000000b77bb77221 */ /* 0x000fe20000010000 */
[----:B------:R-:W-:Y:S01]  /*6010*/  FMUL.FTZ R123, R51, R121 ;  /* 0x00000079337b7220 */ /* 0x000fe20000410000 */
[----:B------:R-:W-:Y:S01]  /*6020*/  FSEL R121, R76, RZ, P5 ;  /* 0x000000ff4c797208 */ /* 0x000fe20002800000 */
[----:B------:R-:W-:-:S03]  /*6030*/  FFMA.FTZ R76, R207, UR23, R185 ;  /* 0x00000017cf4c7c23 */ /* 0x000fc600080100b9 */
[----:B------:R-:W-:Y:S01]  /*6040*/  FSEL R123, R123, RZ, P6 ;  /* 0x000000ff7b7b7208 */ /* 0x000fe20003000000 */
[----:B------:R-:W-:Y:S01]  /*6050*/  FADD.FTZ R76, R251, -R76 ;  /* 0x8000004cfb4c7221 */ /* 0x000fe20000010000 */
[----:B------:R-:W-:Y:S02]  /*6060*/  F2FP.F16.F32.PACK_AB R121, R77, R121 ;  /* 0x000000794d79723e */ /* 0x000fe400000000ff */
[----:B------:R-:W-:Y:S01]  /*6070*/  F2FP.F16.F32.PACK_AB R123, R123, R120 ;  /* 0x000000787b7b723e */ /* 0x000fe200000000ff */
        /* <DEDUP_REMOVED lines=13> */
[----:B------:R-:W-:Y:S02]  /*6150*/  @P4 HADD2.F32 R180, -RZ, R180.H1_H1 ;  /* 0x300000b4ffb44230 */ /* 0x000fe40000004100 */
[----:B------:R-:W-:-:S04]  /*6160*/  FMUL.FTZ R120, R120, UR22 ;  /* 0x0000001678787c20 */ /* 0x000fc80008410000 */
[----:B------:R-:W-:-:S04]  /*6170*/  @P4 FMUL.FTZ R187, R180, R120 ;  /* 0x00000078b4bb4220 */ /* 0x000fc80000410000 */
[----:B------:R-:W-:Y:S01]  /*6180*/  FADD.FTZ R180, R117, R187 ;  /* 0x000000bb75b47221 */ /* 0x000fe20000010000 */
[----:B------:R-:W-:-:S05]  /*6190*/  FMUL.FTZ R117, R45, R120 ;  /* 0x000000782d757220 */ /* 0x000fca0000410000 */
[----:B------:R-:W-:-:S04]  /*61a0*/  FSEL R117, R117, RZ, P4 ;  /* 0x000000ff75757208 */ /* 0x000fc80002000000 */
[----:B------:R-:W-:Y:S01]  /*61b0*/  F2FP.F16.F32.PACK_AB R120, R117, R116 ;  /* 0x000000747578723e */ /* 0x000fe200000000ff */
[----:B------:R-:W-:Y:S06]  /*61c0*/  BRA `(.L_x_15014) ;  /* 0x0000001000d07947 */ /* 0x000fec0003800000 */
.L_x_15013:
        /* <DEDUP_REMOVED lines=8> */
[----:B------:R-:W-:Y:S02]  /*6250*/  @P4 HADD2.F32 R187, -RZ, R181.H0_H0 ;  /* 0x200000b5ffbb4230 */ /* 0x000fe40000004100 */
[----:B------:R-:W-:-:S04]  /*6260*/  FMUL.FTZ R184, R184, UR22 ;  /* 0x00000016b8b87c20 */ /* 0x000fc80008410000 */
[-C--:B------:R-:W-:Y:S01]  /*6270*/  @P4 FMUL.FTZ R186, R187, R184.reuse ;  /* 0x000000b8bbba4220 */ /* 0x080fe20000410000 */
[----:B------:R-:W-:Y:S01]  /*6280*/  FMUL.FTZ R184, R46, R184 ;  /* 0x000000b82eb87220 */ /* 0x000fe20000410000 */
[----:B------:R-:W-:Y:S02]  /*6290*/  @P6 HADD2.F32 R187, -RZ, R183.H0_H0 ;  /* 0x200000b7ffbb6230 */ /* 0x000fe40000004100 */
[----:B------:R-:W-:Y:S02]  /*62a0*/  FADD.FTZ R118, R118, R186 ;  /* 0x000000ba76767221 */ /* 0x000fe40000010000 */
[----:B------:R-:W-:Y:S01]  /*62b0*/  FSEL R189, R184, RZ, P4 ;  /* 0x000000ffb8bd7208 */ /* 0x000fe20002000000 */
[----:B------:R-:W-:Y:S01]  /*62c0*/  FFMA.FTZ R184, R204, UR23, R185 ;  /* 0x00000017ccb87c23 */ /* 0x000fe200080100b9 */
[----:B------:R-:W-:-:S03]  /*62d0*/  LOP3.LUT P4, RZ, R22, 0xff000000, RZ, 0xc0, !PT ;  /* 0xff00000016ff7812 */ /* 0x000fc6000788c0ff */
[----:B------:R-:W-:-:S04]  /*62e0*/  FADD.FTZ R184, R248, -R184 ;  /* 0x800000b8f8b87221 */ /* 0x000fc80000010000 */
[----:B------:R-:W-:-:S04]  /*62f0*/  FFMA.FTZ R184, R184, UR17, R35 ;  /* 0x00000011b8b87c23 */ /* 0x000fc80008010023 */
[----:B------:R-:W-:Y:S02]  /*6300*/  FMUL.FTZ R184, R184, UR16 ;  /* 0x00000010b8b87c20 */ /* 0x000fe40008410000 */
[----:B------:R-:W-:Y:S02]  /*6310*/  @P4 HADD2.F32 R181, -RZ, R181.H1_H1 ;  /* 0x300000b5ffb54230 */ /* 0x000fe40000004100 */
[----:B------:R-:W-:Y:S01]  /*6320*/  FMUL.FTZ R186, R184, UR22 ;  /* 0x00000016b8ba7c20 */ /* 0x000fe20008410000 */
[----:B------:R-:W-:-:S03]  /*6330*/  MOV R184, RZ ;  /* 0x000000ff00b87202 */ /* 0x000fc60000000f00 */
[-C--:B------:R-:W-:Y:S01]  /*6340*/  @P4 FMUL.FTZ R184, R181, R186.reuse ;  /* 0x000000bab5b84220 */ /* 0x080fe20000410000 */
[----:B------:R-:W-:Y:S01]  /*6350*/  FFMA.FTZ R181, R203, UR23, R185 ;  /* 0x00000017cbb57c23 */ /* 0x000fe200080100b9 */
[----:B------:R-:W-:Y:S02]  /*6360*/  FMUL.FTZ R186, R47, R186 ;  /* 0x000000ba2fba7220 */ /* 0x000fe40000410000 */
[----:B------:R-:W-:Y:S01]  /*6370*/  FADD.FTZ R119, R119, R184 ;  /* 0x000000b877777221 */ /* 0x000fe20000010000 */
[----:B------:R-:W-:Y:S01]  /*6380*/  FADD.FTZ R181, R247, -R181 ;  /* 0x800000b5f7b57221 */ /* 0x000fe20000010000 */
[----:B------:R-:W-:Y:S01]  /*6390*/  @P5 HADD2.F32 R184, -RZ, R182.H0_H0 ;  /* 0x200000b6ffb85230 */ /* 0x000fe20000004100 */
[----:B------:R-:W-:Y:S02]  /*63a0*/  FSEL R188, R186, RZ, P4 ;  /* 0x000000ffbabc7208 */ /* 0x000fe40002000000 */
[----:B------:R-:W-:Y:S01]  /*63b0*/  FFMA.FTZ R181, R181, UR17, R28 ;  /* 0x00000011b5b57c23 */ /* 0x000fe2000801001c */
        /* <DEDUP_REMOVED lines=17> */
[----:B------:R-:W-:-:S03]  /*64d0*/  FFMA.FTZ R121, R201, UR23, R185 ;  /* 0x00000017c9797c23 */ /* 0x000fc600080100b9 */
[----:B------:R-:W-:Y:S01]  /*64e0*/  FSEL R120, R120, RZ, P4 ;  /* 0x000000ff78787208 */ /* 0x000fe20002000000 */
[----:B------:R-:W-:Y:S01]  /*64f0*/  FADD.FTZ R121, R245, -R121 ;  /* 0x80000079f5797221 */ /* 0x000fe20000010000 */
[----:B------:R-:W-:-:S03]  /*6500*/  LOP3.LUT P4, RZ, R22, 0xff, RZ, 0xc0, !PT ;  /* 0x000000ff16ff7812 */ /* 0x000fc6000788c0ff */
        /* <DEDUP_REMOVED lines=15> */
[----:B------:R-:W-:-:S05]  /*6600*/  @P6 HADD2.F32 R183, -RZ, R183.H1_H1 ;  /* 0x300000b7ffb76230 */ /* 0x000fca0000004100 */
[----:B------:R-:W-:-:S04]  /*6610*/  @P6 FMUL.FTZ R187, R183, R122 ;  /* 0x0000007ab7bb6220 */ /* 0x000fc80000410000 */
[----:B------:R-:W-:Y:S01]  /*6620*/  FADD.FTZ R183, R123, R187 ;  /* 0x000000bb7bb77221 */ /* 0x000fe20000010000 */
[----:B------:R-:W-:Y:S01]  /*6630*/  FMUL.FTZ R123, R51, R122 ;  /* 0x0000007a337b7220 */ /* 0x000fe20000410000 */
[----:B------:R-:W-:Y:S01]  /*6640*/  FMUL.FTZ R122, R48, R186 ;  /* 0x000000ba307a7220 */ /* 0x000fe20000410000 */
[----:B------:R-:W-:Y:S02]  /*6650*/  HFMA2 R186, -RZ, RZ, 0, 0 ;  /* 0x00000000ffba7431 */ /* 0x000fe400000001ff */
[----:B------:R-:W-:Y:S01]  /*6660*/  @P4 HADD2.F32 R187, -RZ, R180.H0_H0 ;  /* 0x200000b4ffbb4230 */ /* 0x000fe20000004100 */
[----:B------:R-:W-:Y:S02]  /*6670*/  FSEL R123, R123, RZ, P6 ;  /* 0x000000ff7b7b7208 */ /* 0x000fe40003000000 */
[----:B------:R-:W-:Y:S02]  /*6680*/  FSEL R122, R122, RZ, P5 ;  /* 0x000000ff7a7a7208 */ /* 0x000fe40002800000 */
[----:B------:R-:W-:Y:S01]  /*6690*/  F2FP.F16.F32.PACK_AB R123, R123, R121 ;  /* 0x000000797b7b723e */ /* 0x000fe200000000ff */
[----:B------:R-:W-:Y:S01]  /*66a0*/  FFMA.FTZ R121, R207, UR23, R185 ;  /* 0x00000017cf797c23 */ /* 0x000fe200080100b9 */
[----:B------:R-:W-:-:S03]  /*66b0*/  F2FP.F16.F32.PACK_AB R122, R120, R122 ;  /* 0x0000007a787a723e */ /* 0x000fc600000000ff */
[----:B------:R-:W-:-:S04]  /*66c0*/  FADD.FTZ R121, R251, -R121 ;  /* 0x80000079fb797221 */ /* 0x000fc80000010000 */
[----:B------:R-:W-:-:S04]  /*66d0*/  FFMA.FTZ R121, R121, UR17, R32 ;  /* 0x0000001179797c23 */ /* 0x000fc80008010020 */
[----:B------:R-:W-:-:S04]  /*66e0*/  FMUL.FTZ R121, R121, UR16 ;  /* 0x0000001079797c20 */ /* 0x000fc80008410000 */
[----:B------:R-:W-:-:S04]  /*66f0*/  FMUL.FTZ R121, R121, UR22 ;  /* 0x0000001679797c20 */ /* 0x000fc80008410000 */
[----:B------:R-:W-:Y:S01]  /*6700*/  @P4 FMUL.FTZ R186, R187, R121 ;  /* 0x00000079bbba4220 */ /* 0x000fe20000410000 */
[----:B------:R-:W-:-:S03]  /*6710*/  MOV R187, RZ ;  /* 0x000000ff00bb7202 */ /* 0x000fc60000000f00 */
        /* <DEDUP_REMOVED lines=9> */
[----:B------:R-:W-:-:S05]  /*67b0*/  @P4 HADD2.F32 R180, -RZ, R180.H1_H1 ;  /* 0x300000b4ffb44230 */ /* 0x000fca0000004100 */
[----:B------:R-:W-:-:S04]  /*67c0*/  @P4 FMUL.FTZ R187, R180, R121 ;  /* 0x00000079b4bb4220 */ /* 0x000fc80000410000 */
[----:B------:R-:W-:Y:S01]  /*67d0*/  FADD.FTZ R180, R117, R187 ;  /* 0x000000bb75b47221 */ /* 0x000fe20000010000 */
[----:B------:R-:W-:Y:S01]  /*67e0*/  FMUL.FTZ R117, R45, R121 ;  /* 0x000000792d757220 */ /* 0x000fe20000410000 */
[----:B------:R-:W-:-:S04]  /*67f0*/  F2FP.F16.F32.PACK_AB R121, R188, R189 ;  /* 0x000000bdbc79723e */ /* 0x000fc800000000ff */
[----:B------:R-:W-:-:S04]  /*6800*/  FSEL R117, R117, RZ, P4 ;  /* 0x000000ff75757208 */ /* 0x000fc80002000000 */
[----:B------:R-:W-:Y:S01]  /*6810*/  F2FP.F16.F32.PACK_AB R120, R117, R116 ;  /* 0x000000747578723e */ /* 0x000fe200000000ff */
[----:B------:R-:W-:Y:S06]  /*6820*/  BRA `(.L_x_15014) ;  /* 0x0000000c00387947 */ /* 0x000fec0003800000 */
.L_x_15012:
[----:B------:R-:W0:Y:S02]  /*6830*/  LDC.64 R186, c[0x0][0x478] ;  /* 0x00011e00ffba7b82 */ /* 0x000e240000000a00 */
[----:B0-----:R-:W-:-:S04]  /*6840*/  ISETP.NE.U32.AND P3, PT, R186, RZ, PT ;  /* 0x000000ffba00720c */ /* 0x001fc80003f65070 */
[----:B------:R-:W-:-:S13]  /*6850*/  ISETP.NE.AND.EX P3, PT, R187, RZ, PT, P3 ;  /* 0x000000ffbb00720c */ /* 0x000fda0003f65330 */
        /* <DEDUP_REMOVED lines=9> */
[----:B------:R-:W-:Y:S01]  /*68f0*/  FMUL.FTZ R80, R76, UR17 ;  /* 0x000000114c507c20 */ /* 0x000fe20008410000 */
[----:B------:R-:W-:Y:S01]  /*6900*/  LOP3.LUT P6, RZ, R23, 0xff00, RZ, 0xc0, !PT ;  /* 0x0000ff0017ff7812 */ /* 0x000fe200078cc0ff */
[----:B------:R-:W-:Y:S01]  /*6910*/  FADD.FTZ R79, R248, -R79 ;  /* 0x8000004ff84f7221 */ /* 0x000fe20000010000 */
[----:B------:R-:W-:Y:S01]  /*6920*/  FMUL.FTZ R78, R78, UR17 ;  /* 0x000000114e4e7c20 */ /* 0x000fe20008410000 */
[----:B------:R-:W-:Y:S01]  /*6930*/  FMUL.FTZ R76, R80, UR16 ;  /* 0x00000010504c7c20 */ /* 0x000fe20008410000 */
[----:B------:R-:W-:-:S02]  /*6940*/  @P4 HADD2.F32 R77, -RZ, R182.H0_H0 ;  /* 0x200000b6ff4d4230 */ /* 0x000fc40000004100 */
[----:B------:R-:W-:Y:S01]  /*6950*/  FMUL.FTZ R79, R79, UR17 ;  /* 0x000000114f4f7c20 */ /* 0x000fe20008410000 */
        /* <DEDUP_REMOVED lines=86> */
.L_x_15015:
        /* <DEDUP_REMOVED lines=80> */
[----:B------:R-:W-:-:S04]  /*73c0*/  FMUL.FTZ R121, R121, UR17 ;  /* 0x0000001179797c20 */ /* 0x000fc80008410000 */
        /* <DEDUP_REMOVED lines=19> */
[----:B------:R-:W-:-:S07]  /*7500*/  F2FP.F16.F32.PACK_AB R120, R117, R116 ;  /* 0x000000747578723e */ /* 0x000fce00000000ff */
.L_x_15014:
        /* <DEDUP_REMOVED lines=14> */
.L_x_15011:
[----:B------:R-:W-:Y:S05]  /*75f0*/  BSYNC.RECONVERGENT B0 ;  /* 0x0000000000007941 */ /* 0x000fea0003800200 */
.L_x_15010:
        /* <DEDUP_REMOVED lines=113> */
.L_x_15019:
        /* <DEDUP_REMOVED lines=102> */
.L_x_15018:
        /* <DEDUP_REMOVED lines=105> */
.L_x_15021:
        /* <DEDUP_REMOVED lines=101> */
.L_x_15020:
        /* <DEDUP_REMOVED lines=14> */
.L_x_15017:
[----:B------:R-:W-:Y:S05]  /*9130*/  BSYNC.RECONVERGENT B0 ;  /* 0x0000000000007941 */ /* 0x000fea0003800200 */
.L_x_15016:
        /* <DEDUP_REMOVED lines=113> */
.L_x_15025:
        /* <DEDUP_REMOVED lines=102> */
.L_x_15024:
        /* <DEDUP_REMOVED lines=105> */
.L_x_15027:
        /* <DEDUP_REMOVED lines=101> */
.L_x_15026:
        /* <DEDUP_REMOVED lines=14> */
.L_x_15023:
[----:B------:R-:W-:Y:S05]  /*ac70*/  BSYNC.RECONVERGENT B0 ;  /* 0x0000000000007941 */ /* 0x000fea0003800200 */
.L_x_15022:
        /* <DEDUP_REMOVED lines=14> */
[--C-:B-----5:R-:W-:Y:S01]  /*ad60*/  FFMA.FTZ R76, R4, UR23, R185.reuse ;  /* 0x00000017044c7c23 */ /* 0x120fe200080100b9 */
[----:B------:R-:W-:Y:S02]  /*ad70*/  LOP3.LUT P4, RZ, R193, 0xff, RZ, 0xc0, !PT ;  /* 0x000000ffc1ff7812 */ /* 0x000fe4000788c0ff */
        /* <DEDUP_REMOVED lines=68> */
[----:B------:R-:W-:Y:S02]  /*b1c0*/  HFMA2 R186, -RZ, RZ, 0, 0 ;  /* 0x00000000ffba7431 */ /* 0x000fe400000001ff */
[----:B------:R-:W-:Y:S01]  /*b1d0*/  FADD.FTZ R183, R147, R183 ;  /* 0x000000b793b77221 */ /* 0x000fe20000010000 */
[----:B------:R-:W-:Y:S01]  /*b1e0*/  FMUL.FTZ R147, R75, R145 ;  /* 0x000000914b937220 */ /* 0x000fe20000410000 */
[----:B------:R-:W-:Y:S01]  /*b1f0*/  FSEL R145, R76, RZ, P5 ;  /* 0x000000ff4c917208 */ /* 0x000fe20002800000 */
[--C-:B------:R-:W-:Y:S01]  /*b200*/  FFMA.FTZ R76, R199, UR23, R185.reuse ;  /* 0x00000017c74c7c23 */ /* 0x100fe200080100b9 */
[----:B------:R-:W-:Y:S02]  /*b210*/  FFMA.FTZ R185, R229, UR23, R185 ;  /* 0x00000017e5b97c23 */ /* 0x000fe400080100b9 */
[----:B------:R-:W-:Y:S01]  /*b220*/  FSEL R147, R147, RZ, P6 ;  /* 0x000000ff93937208 */ /* 0x000fe20003000000 */
[----:B------:R-:W-:Y:S01]  /*b230*/  FADD.FTZ R76, R230, -R76 ;  /* 0x8000004ce64c7221 */ /* 0x000fe20000010000 */
[----:B------:R-:W-:-:S02]  /*b240*/  F2FP.F16.F32.PACK_AB R145, R77, R145 ;  /* 0x000000914d91723e */ /* 0x000fc400000000ff */
[----:B------:R-:W-:Y:S01]  /*b250*/  F2FP.F16.F32.PACK_AB R147, R147, R144 ;  /* 0x000000909393723e */ /* 0x000fe200000000ff */
[----:B------:R-:W-:Y:S01]  /*b260*/  FFMA.FTZ R76, R76, UR17, R172 ;  /* 0x000000114c4c7c23 */ /* 0x000fe200080100ac */
[----:B------:R-:W-:-:S03]  /*b270*/  @P4 HADD2.F32 R144, -RZ, R180.H0_H0 ;  /* 0x200000b4ff904230 */ /* 0x000fc60000004100 */
[----:B------:R-:W-:-:S04]  /*b280*/  FMUL.FTZ R77, R76, UR16 ;  /* 0x000000104c4d7c20 */ /* 0x000fc80008410000 */
[----:B------:R-:W-:-:S04]  /*b290*/  FMUL.FTZ R77, R77, UR22 ;  /* 0x000000164d4d7c20 */ /* 0x000fc80008410000 */
[-C--:B------:R-:W-:Y:S01]  /*b2a0*/  @P4 FMUL.FTZ R186, R144, R77.reuse ;  /* 0x0000004d90ba4220 */ /* 0x080fe20000410000 */
[----:B------:R-:W-:-:S03]  /*b2b0*/  FMUL.FTZ R77, R68, R77 ;  /* 0x0000004d444d7220 */ /* 0x000fc60000410000 */
[----:B------:R-:W-:Y:S02]  /*b2c0*/  FADD.FTZ R186, R140, R186 ;  /* 0x000000ba8cba7221 */ /* 0x000fe40000010000 */
[----:B------:R-:W-:Y:S01]  /*b2d0*/  FSEL R144, R77, RZ, P4 ;  /* 0x000000ff4d907208 */ /* 0x000fe20002000000 */
[----:B------:R-:W-:Y:S01]  /*b2e0*/  FADD.FTZ R77, R228, -R185 ;  /* 0x800000b9e44d7221 */ /* 0x000fe20000010000 */
[----:B------:R-:W-:-:S03]  /*b2f0*/  LOP3.LUT P4, RZ, R192, 0xff00, RZ, 0xc0, !PT ;  /* 0x0000ff00c0ff7812 */ /* 0x000fc6000788c0ff */
[----:B------:R-:W-:-:S04]  /*b300*/  FFMA.FTZ R77, R77, UR17, R173 ;  /* 0x000000114d4d7c23 */ /* 0x000fc800080100ad */
[----:B------:R-:W-:-:S04]  /*b310*/  FMUL.FTZ R140, R77, UR16 ;  /* 0x000000104d8c7c20 */ /* 0x000fc80008410000 */
[----:B------:R-:W-:Y:S01]  /*b320*/  FMUL.FTZ R185, R140, UR22 ;  /* 0x000000168cb97c20 */ /* 0x000fe20008410000 */
[----:B------:R-:W-:Y:S01]  /*b330*/  MOV R140, RZ ;  /* 0x000000ff008c7202 */ /* 0x000fe20000000f00 */
[----:B------:R-:W-:-:S05]  /*b340*/  @P4 HADD2.F32 R180, -RZ, R180.H1_H1 ;  /* 0x300000b4ffb44230 */ /* 0x000fca0000004100 */
[-C--:B------:R-:W-:Y:S01]  /*b350*/  @P4 FMUL.FTZ R140, R180, R185.reuse ;  /* 0x000000b9b48c4220 */ /* 0x080fe20000410000 */
[----:B------:R-:W-:-:S05]  /*b360*/  FMUL.FTZ R180, R69, R185 ;  /* 0x000000b945b47220 */ /* 0x000fca0000410000 */
[----:B------:R-:W-:Y:S01]  /*b370*/  FSEL R185, R180, RZ, P4 ;  /* 0x000000ffb4b97208 */ /* 0x000fe20002000000 */
[----:B------:R-:W-:-:S03]  /*b380*/  FADD.FTZ R180, R141, R140 ;  /* 0x0000008c8db47221 */ /* 0x000fc60000010000 */
[----:B------:R-:W-:Y:S01]  /*b390*/  F2FP.F16.F32.PACK_AB R144, R185, R144 ;  /* 0x00000090b990723e */ /* 0x000fe200000000ff */
[----:B------:R-:W-:Y:S06]  /*b3a0*/  BRA `(.L_x_15032) ;  /* 0x0000001000d07947 */ /* 0x000fec0003800000 */
.L_x_15031:
[----:B------:R-:W-:Y:S01]  /*b3b0*/  FFMA.FTZ R184, R195, UR23, R185 ;  /* 0x00000017c3b87c23 */ /* 0x000fe200080100b9 */
[----:B-----5:R-:W-:Y:S01]  /*b3c0*/  LOP3.LUT P4, RZ, R192, 0xff0000, RZ, 0xc0, !PT ;  /* 0x00ff0000c0ff7812 */ /* 0x020fe2000788c0ff */
[----:B------:R-:W-:Y:S02]  /*b3d0*/  HFMA2 R186, -RZ, RZ, 0, 0 ;  /* 0x00000000ffba7431 */ /* 0x000fe400000001ff */
[----:B------:R-:W-:-:S04]  /*b3e0*/  FADD.FTZ R184, R227, -R184 ;  /* 0x800000b8e3b87221 */ /* 0x000fc80000010000 */
[----:B------:R-:W-:-:S04]  /*b3f0*/  FFMA.FTZ R184, R184, UR17, R174 ;  /* 0x00000011b8b87c23 */ /* 0x000fc800080100ae */
[----:B------:R-:W-:Y:S02]  /*b400*/  FMUL.FTZ R184, R184, UR16 ;  /* 0x00000010b8b87c20 */ /* 0x000fe40008410000 */
[----:B------:R-:W-:Y:S02]  /*b410*/  @P4 HADD2.F32 R187, -RZ, R181.H0_H0 ;  /* 0x200000b5ffbb4230 */ /* 0x000fe40000004100 */
        /* <DEDUP_REMOVED lines=30> */
[----:B------:R-:W-:Y:S01]  /*b600*/  LOP3.LUT P4, RZ, R193, 0xff00, RZ, 0xc0, !PT ;  /* 0x0000ff00c1ff7812 */ /* 0x000fe2000788c0ff */
[----:B------:R-:W-:Y:S01]  /*b610*/  FADD.FTZ R144, R222, -R144 ;  /* 0x80000090de907221 */ /* 0x000fe20000010000 */
[----:B------:R-:W-:-:S03]  /*b620*/  MOV R184, RZ ;  /* 0x000000ff00b87202 */ /* 0x000fc60000000f00 */
[----:B------:R-:W-:-:S04]  /*b630*/  FFMA.FTZ R144, R144, UR17, R177 ;  /* 0x0000001190907c23 */ /* 0x000fc800080100b1 */
[----:B------:R-:W-:-:S04]  /*b640*/  FMUL.FTZ R144, R144, UR16 ;  /* 0x0000001090907c20 */ /* 0x000fc80008410000 */
[----:B------:R-:W-:Y:S02]  /*b650*/  @P4 HADD2.F32 R182, -RZ, R182.H1_H1 ;  /* 0x300000b6ffb64230 */ /* 0x000fe40000004100 */
[----:B------:R-:W-:-:S04]  /*b660*/  FMUL.FTZ R144, R144, UR22 ;  /* 0x0000001690907c20 */ /* 0x000fc80008410000 */
[-C--:B------:R-:W-:Y:S01]  /*b670*/  @P4 FMUL.FTZ R184, R182, R144.reuse ;  /* 0x00000090b6b84220 */ /* 0x080fe20000410000 */
[----:B------:R-:W-:Y:S01]  /*b680*/  FMUL.FTZ R144, R73, R144 ;  /* 0x0000009049907220 */ /* 0x000fe20000410000 */
[----:B------:R-:W-:Y:S02]  /*b690*/  HFMA2 R182, -RZ, RZ, 0, 0 ;  /* 0x00000000ffb67431 */ /* 0x000fe400000001ff */
[----:B------:R-:W-:Y:S01]  /*b6a0*/  FADD.FTZ R184, R145, R184 ;  /* 0x000000b891b87221 */ /* 0x000fe20000010000 */
[----:B------:R-:W-:Y:S01]  /*b6b0*/  FFMA.FTZ R145, R2, UR23, R185 ;  /* 0x0000001702917c23 */ /* 0x000fe200080100b9 */
[----:B------:R-:W-:Y:S02]  /*b6c0*/  FSEL R144, R144, RZ, P4 ;  /* 0x000000ff90907208 */ /* 0x000fe40002000000 */
[----:B------:R-:W-:Y:S01]  /*b6d0*/  LOP3.LUT P4, RZ, R193, 0xff0000, RZ, 0xc0, !PT ;  /* 0x00ff0000c1ff7812 */ /* 0x000fe2000788c0ff */
[----:B------:R-:W-:-:S04]  /*b6e0*/  FADD.FTZ R145, R220, -R145 ;  /* 0x80000091dc917221 */ /* 0x000fc80000010000 */
[----:B------:R-:W-:-:S04]  /*b6f0*/  FFMA.FTZ R145, R145, UR17, R178 ;  /* 0x0000001191917c23 */ /* 0x000fc800080100b2 */
[----:B------:R-:W-:-:S04]  /*b700*/  FMUL.FTZ R145, R145, UR16 ;  /* 0x0000001091917c20 */ /* 0x000fc80008410000 */
[----:B------:R-:W-:Y:S02]  /*b710*/  @P4 HADD2.F32 R186, -RZ, R183.H0_H0 ;  /* 0x200000b7ffba4230 */ /* 0x000fe40000004100 */
        /* <DEDUP_REMOVED lines=17> */
[----:B------:R-:W-:Y:S01]  /*b830*/  FFMA.FTZ R146, R199, UR23, R185 ;  /* 0x00000017c7927c23 */ /* 0x000fe200080100b9 */
[----:B------:R-:W-:-:S03]  /*b840*/  HFMA2 R186, -RZ, RZ, 0, 0 ;  /* 0x00000000ffba7431 */ /* 0x000fc600000001ff */
[----:B------:R-:W-:Y:S01]  /*b850*/  FSEL R147, R147, RZ, P4 ;  /* 0x000000ff93937208 */ /* 0x000fe20002000000 */
[----:B------:R-:W-:Y:S01]  /*b860*/  FADD.FTZ R146, R230, -R146 ;  /* 0x80000092e6927221 */ /* 0x000fe20000010000 */
[----:B------:R-:W-:Y:S02]  /*b870*/  LOP3.LUT P4, RZ, R192, 0xff, RZ, 0xc0, !PT ;  /* 0x000000ffc0ff7812 */ /* 0x000fe4000788c0ff */
[----:B------:R-:W-:Y:S01]  /*b880*/  F2FP.F16.F32.PACK_AB R147, R147, R145 ;  /* 0x000000919393723e */ /* 0x000fe200000000ff */
[----:B------:R-:W-:Y:S01]  /*b890*/  FFMA.FTZ R146, R146, UR17, R172 ;  /* 0x0000001192927c23 */ /* 0x000fe200080100ac */
[----:B------:R-:W-:-:S03]  /*b8a0*/  F2FP.F16.F32.PACK_AB R145, R189, R190 ;  /* 0x000000bebd91723e */ /* 0x000fc600000000ff */
[----:B------:R-:W-:-:S04]  /*b8b0*/  FMUL.FTZ R146, R146, UR16 ;  /* 0x0000001092927c20 */ /* 0x000fc80008410000 */
[----:B------:R-:W-:Y:S02]  /*b8c0*/  FMUL.FTZ R146, R146, UR22 ;  /* 0x0000001692927c20 */ /* 0x000fe40008410000 */
[----:B------:R-:W-:-:S05]  /*b8d0*/  @P4 HADD2.F32 R187, -RZ, R180.H0_H0 ;  /* 0x200000b4ffbb4230 */ /* 0x000fca0000004100 */
[----:B------:R-:W-:-:S04]  /*b8e0*/  @P4 FMUL.FTZ R186, R187, R146 ;  /* 0x00000092bbba4220 */ /* 0x000fc80000410000 */
[----:B------:R-:W-:Y:S01]  /*b8f0*/  FADD.FTZ R186, R140, R186 ;  /* 0x000000ba8cba7221 */ /* 0x000fe20000010000 */
[----:B------:R-:W-:Y:S01]  /*b900*/  FMUL.FTZ R140, R68, R146 ;  /* 0x00000092448c7220 */ /* 0x000fe20000410000 */
[----:B------:R-:W-:Y:S01]  /*b910*/  FFMA.FTZ R146, R229, UR23, R185 ;  /* 0x00000017e5927c23 */ /* 0x000fe200080100b9 */
[----:B------:R-:W-:-:S03]  /*b920*/  MOV R185, RZ ;  /* 0x000000ff00b97202 */ /* 0x000fc60000000f00 */
        /* <DEDUP_REMOVED lines=14> */
.L_x_15030:
[----:B------:R-:W0:Y:S02]  /*ba10*/  LDC.64 R186, c[0x0][0x478] ;  /* 0x00011e00ffba7b82 */ /* 0x000e240000000a00 */
[----:B0-----:R-:W-:-:S04]  /*ba20*/  ISETP.NE.U32.AND P3, PT, R186, RZ, PT ;  /* 0x000000ffba00720c */ /* 0x001fc80003f65070 */
[----:B------:R-:W-:-:S13]  /*ba30*/  ISETP.NE.AND.EX P3, PT, R187, RZ, PT, P3 ;  /* 0x000000ffbb00720c */ /* 0x000fda0003f65330 */
        /* <DEDUP_REMOVED lines=81> */
[----:B------:R-:W-:Y:S01]  /*bf50*/  FMUL.FTZ R76, R76, UR17 ;  /* 0x000000114c4c7c20 */ /* 0x000fe20008410000 */
        /* <DEDUP_REMOVED lines=20> */
.L_x_15033:
[----:B------:R-:W-:Y:S01]  /*c0a0*/  FFMA.FTZ R184, R195, UR23, R185 ;  /* 0x00000017c3b87c23 */ /* 0x000fe200080100b9 */
[----:B-----5:R-:W-:Y:S01]  /*c0b0*/  LOP3.LUT P4, RZ, R192, 0xff0000, RZ, 0xc0, !PT ;  /* 0x00ff0000c0ff7812 */ /* 0x020fe2000788c0ff */
[----:B------:R-:W-:Y:S02]  /*c0c0*/  HFMA2 R186, -RZ, RZ, 0, 0 ;  /* 0x00000000ffba7431 */ /* 0x000fe400000001ff */
[----:B------:R-:W-:-:S04]  /*c0d0*/  FADD.FTZ R184, R227, -R184 ;  /* 0x800000b8e3b87221 */ /* 0x000fc80000010000 */
[----:B------:R-:W-:-:S04]  /*c0e0*/  FMUL.FTZ R184, R184, UR17 ;  /* 0x00000011b8b87c20 */ /* 0x000fc80008410000 */
        /* <DEDUP_REMOVED lines=35> */
[----:B------:R-:W-:-:S04]  /*c320*/  FMUL.FTZ R144, R144, UR17 ;  /* 0x0000001190907c20 */ /* 0x000fc80008410000 */
        /* <DEDUP_REMOVED lines=11> */
[----:B------:R-:W-:-:S04]  /*c3e0*/  FMUL.FTZ R145, R145, UR17 ;  /* 0x0000001191917c20 */ /* 0x000fc80008410000 */
        /* <DEDUP_REMOVED lines=48> */
.L_x_15032:
        /* <DEDUP_REMOVED lines=13> */
.L_x_15029:
[----:B------:R-:W-:Y:S05]  /*c7c0*/  BSYNC.RECONVERGENT B0 ;  /* 0x0000000000007941 */ /* 0x000fea0003800200 */
.L_x_15028:
[----:B------:R-:W-:Y:S02]  /*c7d0*/  UIADD3 UR7, UPT, UPT, UR7, UR24, URZ ;  /* 0x0000001807077290 */ /* 0x000fe4000fffe0ff */
[----:B------:R-:W-:Y:S02]  /*c7e0*/  UPLOP3.LUT UP2, UPT, UPT, UPT, UP2, 0x40, 0x4 ;  /* 0x000000000004789c */ /* 0x000fe40003f4e820 */
[----:B------:R-:W-:-:S09]  /*c7f0*/  UISETP.GE.AND UP1, UPT, UR7, UR25, UPT ;  /* 0x000000190700728c */ /* 0x000fd2000bf26270 */
[----:B------:R-:W-:Y:S05]  /*c800*/  BRA.U !UP1, `(.L_x_15034) ;  /* 0xffffff4909a07547 */ /* 0x000fea000b83ffff */
.L_x_14991:
        /* <DEDUP_REMOVED lines=10> */
[----:B-----5:R-:W0:Y:S03]  /*c8b0*/  LDC.64 R2, c[0x0][0x440] ;  /* 0x00011000ff027b82 */ /* 0x020e260000000a00 */
        /* <DEDUP_REMOVED lines=27> */
.L_x_15036:
[----:B------:R-:W-:Y:S05]  /*ca70*/  BSYNC.RECONVERGENT B0 ;  /* 0x0000000000007941 */ /* 0x000fea0003800200 */
.L_x_15035:
        /* <DEDUP_REMOVED lines=31> */
.L_x_15038:
[----:B------:R-:W-:Y:S05]  /*cc70*/  BSYNC.RECONVERGENT B0 ;  /* 0x0000000000007941 */ /* 0x000fea0003800200 */
.L_x_15037:
[----:B------:R-:W-:Y:S04]  /*cc80*/  BSSY.RECONVERGENT B0, `(.L_x_15039) ;  /* 0x0000017000007945 */ /* 0x000fe80003800200 */
[----:B------:R-:W-:Y:S05]  /*cc90*/  @!P1 BRA `(.L_x_15040) ;  /* 0x0000000000549947 */ /* 0x000fea0003800000 */
[----:B-1----:R-:W2:Y:S01]  /*cca0*/  LDL.LU R16, [R1+0xb0] ;  /* 0x0000b00001107983 */ /* 0x002ea20000300800 */
[----:B0----5:R-:W0:Y:S03]  /*ccb0*/  LDC.64 R2, c[0x0][0x440] ;  /* 0x00011000ff027b82 */ /* 0x021e260000000a00 */
        /* <DEDUP_REMOVED lines=19> */
.L_x_15040:
[----:B------:R-:W-:Y:S05]  /*cdf0*/  BSYNC.RECONVERGENT B0 ;  /* 0x0000000000007941 */ /* 0x000fea0003800200 */
.L_x_15039:
[----:B------:R-:W-:Y:S04]  /*ce00*/  BSSY.RECONVERGENT B0, `(.L_x_15041) ;  /* 0x0000017000007945 */ /* 0x000fe80003800200 */
[----:B------:R-:W-:Y:S05]  /*ce10*/  @!P2 BRA `(.L_x_15042) ;  /* 0x000000000054a947 */ /* 0x000fea0003800000 */
[----:B01----:R-:W2:Y:S01]  /*ce20*/  LDL.LU R16, [R1+0x90] ;  /* 0x0000900001107983 */ /* 0x003ea20000300800 */
        /* <DEDUP_REMOVED lines=20> */
.L_x_15042:
[----:B------:R-:W-:Y:S05]  /*cf70*/  BSYNC.RECONVERGENT B0 ;  /* 0x0000000000007941 */ /* 0x000fea0003800200 */
.L_x_15041:
[----:B-----5:R-:W2:Y:S02]  /*cf80*/  LDL.LU R0, [R1+0x1a0] ;  /* 0x0001a00001007983 */ /* 0x020ea40000300800 */
        /* <DEDUP_REMOVED lines=23> */
.L_x_15043:
        /* <DEDUP_REMOVED lines=16> */
.L_x_19428:


//--------------------- .text._ZN10layer_norm13ln_bwd_kernelINS_13Kernel_traitsIf6__halffS2_fjLj5120ELj1ELj1ELj4ELj16ENS_18Kernel_traits_baseILj5120EfS2_fS2_fjLj128EEEEELb1ELb1ELb0ELb1EEEvNS_9BwdParamsE --------------------------
	.section	.text._ZN10layer_norm13ln_bwd_kernelINS_13Kernel_traitsIf6__halffS2_fjLj5120ELj1ELj1ELj4ELj16ENS_18Kernel_traits_baseILj5120EfS2_fS2_fjLj128EEEEELb1ELb1ELb0ELb1EEEvNS_9BwdParamsE,"ax",@progbits
	.align	128
        .global         _ZN10layer_norm13ln_bwd_kernelINS_13Kernel_traitsIf6__halffS2_fjLj5120ELj1ELj1ELj4ELj16ENS_18Kernel_traits_baseILj5120EfS2_fS2_fjLj128EEEEELb1ELb1ELb0ELb1EEEvNS_9BwdParamsE
        .type           _ZN10layer_norm13ln_bwd_kernelINS_13Kernel_traitsIf6__halffS2_fjLj5120ELj1ELj1ELj4ELj16ENS_18Kernel_traits_baseILj5120EfS2_fS2_fjLj128EEEEELb1ELb1ELb0ELb1EEEvNS_9BwdParamsE,@function
        .size           _ZN10layer_norm13ln_bwd_kernelINS_13Kernel_traitsIf6__halffS2_fjLj5120ELj1ELj1ELj4ELj16ENS_18Kernel_traits_baseILj5120EfS2_fS2_fjLj128EEEEELb1ELb1ELb0ELb1EEEvNS_9BwdParamsE,(.L_x_19429 - _ZN10layer_norm13ln_bwd_kernelINS_13Kernel_traitsIf6__halffS2_fjLj5120ELj1ELj1ELj4ELj16ENS_18Kernel_traits_baseILj5120EfS2_fS2_fjLj128EEEEELb1ELb1ELb0ELb1EEEvNS_9BwdParamsE)
        .other          _ZN10layer_norm13ln_bwd_kernelINS_13Kernel_traitsIf6__halffS2_fjLj5120ELj1ELj1ELj4ELj16ENS_18Kernel_traits_baseILj5120EfS2_fS2_fjLj128EEEEELb1ELb1ELb0ELb1EEEvNS_9BwdParamsE,@"STO_CUDA_ENTRY STV_DEFAULT"
_ZN10layer_norm13ln_bwd_kernelINS_13Kernel_traitsIf6__halffS2_fjLj5120ELj1ELj1ELj4ELj16ENS_18Kernel_traits_baseILj5120EfS2_fS2_fjLj128EEEEELb1ELb1ELb0ELb1EEEvNS_9BwdParamsE:
.text._ZN10layer_norm13ln_bwd_kernelINS_13Kernel_traitsIf6__halffS2_fjLj5120ELj1ELj1ELj4ELj16ENS_18Kernel_traits_baseILj5120EfS2_fS2_fjLj128EEEEELb1ELb1ELb0ELb1EEEvNS_9BwdParamsE:
        /* <DEDUP_REMOVED lines=212> */
[----:B------:R-:W-:-:S02]  /*0d40*/  P2R R232, PR, RZ, 0x1 ;  /* 0x00000001ffe87803 */ /* 0x000fc40000000000 */
[----:B------:R-:W-:Y:S02]  /*0d50*/  CS2R R246, SRZ ;  /* 0x0000000000f67805 */ /* 0x000fe4000001ff00 */
[----:B------:R-:W-:Y:S02]  /*0d60*/  CS2R R244, SRZ ;  /* 0x0000000000f47805 */ /* 0x000fe4000001ff00 */
[----:B------:R-:W-:Y:S02]  /*0d70*/  CS2R R242, SRZ ;  /* 0x0000000000f27805 */ /* 0x000fe4000001ff00 */
[----:B------:R-:W-:Y:S02]  /*0d80*/  CS2R R240, SRZ ;  /* 0x0000000000f07805 */ /* 0x000fe4000001ff00 */
[----:B------:R-:W-:Y:S02]  /*0d90*/  CS2R R238, SRZ ;  /* 0x0000000000ee7805 */ /* 0x000fe4000001ff00 */
[----:B------:R-:W-:Y:S01]  /*0da0*/  MOV R235, RZ ;  /* 0x000000ff00eb7202 */ /* 0x000fe20000000f00 */
[----:B0123--:R-:W-:-:S11]  /*0db0*/  UISETP.NE.AND.EX UP0, UPT, UR5, URZ, UPT, UP0 ;  /* 0x000000ff0500728c */ /* 0x00ffd6000bf05300 */
.L_x_15065:
[----:B-1----:R-:W0:Y:S01]  /*0dc0*/  S2R R158, SR_TID.X ;  /* 0x00000000009e7919 */ /* 0x002e220000002100 */
[----:B------:R-:W-:Y:S01]  /*0dd0*/  UIMAD UR4, UR6, UR19, URZ ;  /* 0x00000013060472a4 */ /* 0x000fe2000f8e02ff */
[----:B------:R-:W1:Y:S01]  /*0de0*/  LDC.64 R12, c[0x0][0x428] ;  /* 0x00010a00ff0c7b82 */ /* 0x000e620000000a00 */
[----:B------:R-:W-:Y:S01]  /*0df0*/  UIMAD.WIDE UR10, UR6, 0x4, UR12 ;  /* 0x00000004060a78a5 */ /* 0x000fe2000f8e020c */
[----:B-----5:R-:W-:Y:S01]  /*0e00*/  STL [R1+0x1a4], R65 ;  /* 0x0001a44101007387 */ /* 0x020fe20000100800 */
[----:B------:R-:W-:Y:S01]  /*0e10*/  USHF.R.S32.HI UR5, URZ, 0x1f, UR4 ;  /* 0x0000001fff057899 */ /* 0x000fe20008011404 */
[----:B------:R-:W-:Y:S02]  /*0e20*/  ISETP.NE.AND P4, PT, R232, RZ, PT ;  /* 0x000000ffe800720c */ /* 0x000fe40003f85270 */
[----:B------:R2:W-:Y:S01]  /*0e30*/  STL [R1+0x1a0], R64 ;  /* 0x0001a04001007387 */ /* 0x0005e20000100800 */
        /* <DEDUP_REMOVED lines=8> */
[----:B------:R-:W4:Y:S01]  /*0ec0*/  LDG.E R146, desc[UR16][R146.64] ;  /* 0x0000001092927981 */ /* 0x000f22000c1e1900 */
[----:B------:R-:W-:Y:S02]  /*0ed0*/  MOV R2, UR4 ;  /* 0x0000000400027c02 */ /* 0x000fe40008000f00 */
[----:B------:R-:W-:Y:S01]  /*0ee0*/  MOV R3, UR5 ;  /* 0x0000000500037c02 */ /* 0x000fe20008000f00 */
[----:B------:R-:W4:Y:S04]  /*0ef0*/  LDL.LU R176, [R1+0x70] ;  /* 0x0000700001b07983 */ /* 0x000f280000300800 */
[----:B------:R2:W4:Y:S01]  /*0f00*/  LDG.E R0, desc[UR16][R2.64] ;  /* 0x0000001002007981 */ /* 0x000522000c1e1900 */
[----:B0-----:R-:W-:-:S03]  /*0f10*/  LEA.HI.SX32 R208, R208, R158, 0x1d ;  /* 0x0000009ed0d07211 */ /* 0x001fc600078feaff */
[----:B------:R-:W4:Y:S01]  /*0f20*/  LDL.LU R161, [R1+0x74] ;  /* 0x0000740001a17983 */ /* 0x000f220000300800 */
[C---:B------:R-:W-:Y:S01]  /*0f30*/  IADD3 R162, PT, PT, R208.reuse, 0x100, RZ ;  /* 0x00000100d0a27810 */ /* 0x040fe20007ffe0ff */
[C---:B-1----:R-:W-:Y:S01]  /*0f40*/  IMAD.WIDE.U32 R180, R208.reuse, 0x10, R12 ;  /* 0x00000010d0b47825 */ /* 0x042fe200078e000c */
[C---:B------:R-:W-:Y:S01]  /*0f50*/  IADD3 R189, PT, PT, R208.reuse, 0x80, RZ ;  /* 0x00000080d0bd7810 */ /* 0x040fe20007ffe0ff */
[----:B------:R-:W4:Y:S01]  /*0f60*/  LDL.LU R160, [R1+0x78] ;  /* 0x0000780001a07983 */ /* 0x000f220000300800 */
[----:B--2---:R-:W-:Y:S01]  /*0f70*/  IADD3 R2, PT, PT, R208, 0x180, RZ ;  /* 0x00000180d0027810 */ /* 0x004fe20007ffe0ff */
[--C-:B---3--:R-:W-:Y:S02]  /*0f80*/  IMAD.WIDE.U32 R8, R162, 0x20, R144.reuse ;  /* 0x00000020a2087825 */ /* 0x108fe400078e0090 */
[----:B------:R-:W2:Y:S02]  /*0f90*/  LDG.E.128 R180, desc[UR16][R180.64] ;  /* 0x00000010b4b47981 */ /* 0x000ea4000c1e1d00 */
[----:B------:R-:W-:Y:S01]  /*0fa0*/  IMAD.WIDE.U32 R168, R189, 0x20, R144 ;  /* 0x00000020bda87825 */ /* 0x000fe200078e0090 */
[----:B------:R-:W-:Y:S01]  /*0fb0*/  IADD3 R3, PT, PT, R208, 0x200, RZ ;  /* 0x00000200d0037810 */ /* 0x000fe20007ffe0ff */
[----:B------:R-:W3:Y:S02]  /*0fc0*/  LDG.E.128 R164, desc[UR16][R8.64] ;  /* 0x0000001008a47981 */ /* 0x000ee4000c1e1d00 */
[----:B------:R-:W-:-:S02]  /*0fd0*/  IMAD.WIDE.U32 R20, R162, 0x10, R12 ;  /* 0x00000010a2147825 */ /* 0x000fc400078e000c */
[----:B------:R0:W3:Y:S02]  /*0fe0*/  LDG.E.128 R192, desc[UR16][R168.64] ;  /* 0x00000010a8c07981 */ /* 0x0000e4000c1e1d00 */
[--C-:B------:R-:W-:Y:S02]  /*0ff0*/  IMAD.WIDE.U32 R24, R2, 0x20, R144.reuse ;  /* 0x0000002002187825 */ /* 0x100fe400078e0090 */
[----:B------:R-:W3:Y:S02]  /*1000*/  LDG.E.128 R20, desc[UR16][R20.64] ;  /* 0x0000001014147981 */ /* 0x000ee4000c1e1d00 */
[----:B------:R-:W-:Y:S02]  /*1010*/  IMAD.WIDE.U32 R172, R208, 0x20, R144 ;  /* 0x00000020d0ac7825 */ /* 0x000fe400078e0090 */
[----:B------:R-:W3:Y:S02]  /*1020*/  LDG.E.128 R4, desc[UR16][R24.64] ;  /* 0x0000001018047981 */ /* 0x000ee4000c1e1d00 */
[----:B------:R-:W-:-:S02]  /*1030*/  IMAD.WIDE.U32 R28, R2, 0x10, R12 ;  /* 0x00000010021c7825 */ /* 0x000fc400078e000c */
[----:B------:R-:W3:Y:S02]  /*1040*/  LDG.E.128 R168, desc[UR16][R168.64+0x10] ;  /* 0x00001010a8a87981 */ /* 0x000ee4000c1e1d00 */
[----:B------:R-:W-:Y:S02]  /*1050*/  IMAD.WIDE.U32 R144, R3, 0x20, R144 ;  /* 0x0000002003907825 */ /* 0x000fe400078e0090 */
[----:B------:R1:W3:Y:S04]  /*1060*/  LDG.E.128 R184, desc[UR16][R172.64] ;  /* 0x00000010acb87981 */ /* 0x0002e8000c1e1d00 */
[----:B------:R-:W3:Y:S04]  /*1070*/  LDG.E.128 R24, desc[UR16][R24.64+0x10] ;  /* 0x0000101018187981 */ /* 0x000ee8000c1e1d00 */
[----:B------:R-:W3:Y:S04]  /*1080*/  LDG.E.128 R8, desc[UR16][R8.64+0x10] ;  /* 0x0000101008087981 */ /* 0x000ee8000c1e1d00 */
[----:B------:R-:W3:Y:S04]  /*1090*/  LDG.E.128 R172, desc[UR16][R172.64+0x10] ;  /* 0x00001010acac7981 */ /* 0x000ee8000c1e1d00 */
[----:B------:R-:W3:Y:S04]  /*10a0*/  LDG.E.128 R28, desc[UR16][R28.64] ;  /* 0x000000101c1c7981 */ /* 0x000ee8000c1e1d00 */
[----:B------:R-:W3:Y:S01]  /*10b0*/  LDG.E.128 R16, desc[UR16][R144.64] ;  /* 0x0000001090107981 */ /* 0x000ee2000c1e1d00 */
[----:B------:R-:W-:Y:S01]  /*10c0*/  ISETP.NE.AND P3, PT, RZ, UR18, PT ;  /* 0x00000012ff007c0c */ /* 0x000fe2000bf65270 */
[----:B------:R-:W-:-:S02]  /*10d0*/  IMAD.WIDE.U32 R204, R189, 0x10, R12 ;  /* 0x00000010bdcc7825 */ /* 0x000fc400078e000c */
[----:B------:R-:W3:Y:S04]  /*10e0*/  LDL.LU R159, [R1+0x7c] ;  /* 0x00007c00019f7983 */ /* 0x000ee80000300800 */
[----:B------:R-:W3:Y:S04]  /*10f0*/  LDG.E.128 R204, desc[UR16][R204.64] ;  /* 0x00000010cccc7981 */ /* 0x000ee8000c1e1d00 */
[----:B------:R-:W3:Y:S01]  /*1100*/  LDL.LU R64, [R1+0x60] ;  /* 0x0000600001407983 */ /* 0x000ee20000300800 */
[----:B----4-:R-:W-:-:S04]  /*1110*/  FSEL R146, R146, RZ, !P3 ;  /* 0x000000ff92927208 */ /* 0x010fc80005800000 */
[----:B------:R-:W-:Y:S01]  /*1120*/  R2UR UR4, R146 ;  /* 0x00000000920472ca */ /* 0x000fe200000e0000 */
[--C-:B--2---:R-:W-:Y:S02]  /*1130*/  HADD2.F32 R212, -RZ, R181.reuse.H0_H0 ;  /* 0x200000b5ffd47230 */ /* 0x104fe40000004100 */
[----:B------:R-:W-:-:S10]  /*1140*/  HADD2.F32 R214, -RZ, R181.H1_H1 ;  /* 0x300000b5ffd67230 */ /* 0x000fd40000004100 */
[----:B---3--:R-:W-:Y:S01]  /*1150*/  FADD.FTZ R163, R164, -UR4 ;  /* 0x80000004a4a37e21 */ /* 0x008fe20008010000 */
[----:B------:R-:W-:Y:S01]  /*1160*/  FADD.FTZ R164, R165, -UR4 ;  /* 0x80000004a5a47e21 */ /* 0x000fe20008010000 */
[----:B------:R-:W-:Y:S01]  /*1170*/  FADD.FTZ R165, R166, -UR4 ;  /* 0x80000004a6a57e21 */ /* 0x000fe20008010000 */
[----:B------:R-:W-:Y:S01]  /*1180*/  FADD.FTZ R217, R212, R217 ;  /* 0x000000d9d4d97221 */ /* 0x000fe20000010000 */
[----:B------:R-:W-:Y:S01]  /*1190*/  FADD.FTZ R166, R167, -UR4 ;  /* 0x80000004a7a67e21 */ /* 0x000fe20008010000 */
[----:B------:R-:W-:Y:S01]  /*11a0*/  FADD.FTZ R188, R214, R188 ;  /* 0x000000bcd6bc7221 */ /* 0x000fe20000010000 */
[----:B------:R-:W-:Y:S02]  /*11b0*/  HADD2.F32 R167, -RZ, R20.H0_H0 ;  /* 0x20000014ffa77230 */ /* 0x000fe40000004100 */
[----:B------:R-:W-:Y:S02]  /*11c0*/  HADD2.F32 R178, -RZ, R22.H1_H1 ;  /* 0x30000016ffb27230 */ /* 0x000fe40000004100 */
[----:B------:R-:W-:Y:S01]  /*11d0*/  FADD.FTZ R199, R168, -UR4 ;  /* 0x80000004a8c77e21 */ /* 0x000fe20008010000 */
[----:B0-----:R-:W-:-:S02]  /*11e0*/  HADD2.F32 R168, -RZ, R20.H1_H1 ;  /* 0x30000014ffa87230 */ /* 0x001fc40000004100 */
[----:B------:R-:W-:Y:S02]  /*11f0*/  FADD.FTZ R20, R25, -UR4 ;  /* 0x8000000419147e21 */ /* 0x000fe40008010000 */
[----:B------:R-:W2:Y:S04]  /*1200*/  LDL.LU R25, [R1+0x64] ;  /* 0x0000640001197983 */ /* 0x000ea80000300800 */
[----:B------:R-:W-:Y:S01]  /*1210*/  STL [R1+0x68], R217 ;  /* 0x000068d901007387 */ /* 0x000fe20000100800 */
[----:B------:R-:W-:Y:S01]  /*1220*/  FADD.FTZ R213, R172, -UR4 ;  /* 0x80000004acd57e21 */ /* 0x000fe20008010000 */
[----:B------:R-:W-:Y:S01]  /*1230*/  FADD.FTZ R215, R173, -UR4 ;  /* 0x80000004add77e21 */ /* 0x000fe20008010000 */
[----:B-1----:R-:W-:Y:S02]  /*1240*/  HADD2.F32 R172, -RZ, R22.H0_H0 ;  /* 0x20000016ffac7230 */ /* 0x002fe40000004100 */
[----:B------:R-:W-:Y:S01]  /*1250*/  FADD.FTZ R173, R9, -UR4 ;  /* 0x8000000409ad7e21 */ /* 0x000fe20008010000 */
[----:B------:R-:W-:-:S02]  /*1260*/  HADD2.F32 R9, -RZ, R29.H0_H0 ;  /* 0x2000001dff097230 */ /* 0x000fc40000004100 */
[----:B------:R-:W-:Y:S01]  /*1270*/  FADD.FTZ R22, R26, -UR4 ;  /* 0x800000041a167e21 */ /* 0x000fe20008010000 */
[----:B------:R-:W-:Y:S01]  /*1280*/  HADD2.F32 R233, -RZ, R29.H1_H1 ;  /* 0x3000001dffe97230 */ /* 0x000fe20000004100 */
[----:B------:R-:W-:Y:S01]  /*1290*/  STL [R1+0x6c], R188 ;  /* 0x00006cbc01007387 */ /* 0x000fe20000100800 */
[----:B------:R-:W-:-:S03]  /*12a0*/  FADD.FTZ R26, R16, -UR4 ;  /* 0x80000004101a7e21 */ /* 0x000fc60008010000 */
[----:B------:R-:W3:Y:S04]  /*12b0*/  LDL.LU R29, [R1+0x80] ;  /* 0x00008000011d7983 */ /* 0x000ee80000300800 */
[----:B------:R-:W4:Y:S01]  /*12c0*/  LDL.LU R16, [R1+0x84] ;  /* 0x0000840001107983 */ /* 0x000f220000300800 */
[--C-:B------:R-:W-:Y:S02]  /*12d0*/  HADD2.F32 R216, -RZ, R182.reuse.H0_H0 ;  /* 0x200000b6ffd87230 */ /* 0x100fe40000004100 */
[----:B------:R-:W-:Y:S01]  /*12e0*/  HADD2.F32 R218, -RZ, R182.H1_H1 ;  /* 0x300000b6ffda7230 */ /* 0x000fe20000004100 */
[----:B------:R-:W-:Y:S01]  /*12f0*/  R2UR UR11, R0 ;  /* 0x00000000000b72ca */ /* 0x000fe200000e0000 */
[--C-:B------:R-:W-:Y:S02]  /*1300*/  HADD2.F32 R220, -RZ, R183.reuse.H0_H0 ;  /* 0x200000b7ffdc7230 */ /* 0x100fe40000004100 */
[----:B------:R-:W-:Y:S01]  /*1310*/  FADD.FTZ R176, R216, R176 ;  /* 0x000000b0d8b07221 */ /* 0x000fe20000010000 */
[----:B------:R-:W-:-:S02]  /*1320*/  HADD2.F32 R221, -RZ, R183.H1_H1 ;  /* 0x300000b7ffdd7230 */ /* 0x000fc40000004100 */
[----:B------:R-:W-:Y:S01]  /*1330*/  FADD.FTZ R0, R184, -UR4 ;  /* 0x80000004b8007e21 */ /* 0x000fe20008010000 */
[--C-:B------:R-:W-:Y:S02]  /*1340*/  HADD2.F32 R222, -RZ, R180.reuse.H0_H0 ;  /* 0x200000b4ffde7230 */ /* 0x100fe40000004100 */
[----:B------:R-:W-:Y:S01]  /*1350*/  FADD.FTZ R161, R218, R161 ;  /* 0x000000a1daa17221 */ /* 0x000fe20000010000 */
[----:B------:R-:W-:Y:S02]  /*1360*/  HADD2.F32 R223, -RZ, R180.H1_H1 ;  /* 0x300000b4ffdf7230 */ /* 0x000fe40000004100 */
[--C-:B------:R-:W-:Y:S02]  /*1370*/  HADD2.F32 R198, -RZ, R205.reuse.H0_H0 ;  /* 0x200000cdffc67230 */ /* 0x100fe40000004100 */
[----:B------:R-:W-:Y:S02]  /*1380*/  HADD2.F32 R200, -RZ, R205.H1_H1 ;  /* 0x300000cdffc87230 */ /* 0x000fe40000004100 */
[----:B------:R-:W-:Y:S01]  /*1390*/  FADD.FTZ R205, R171, -UR4 ;  /* 0x80000004abcd7e21 */ /* 0x000fe20008010000 */
[----:B------:R-:W-:-:S02]  /*13a0*/  HADD2.F32 R180, -RZ, R23.H0_H0 ;  /* 0x20000017ffb47230 */ /* 0x000fc40000004100 */
[----:B------:R-:W-:Y:S01]  /*13b0*/  FADD.FTZ R171, R8, -UR4 ;  /* 0x8000000408ab7e21 */ /* 0x000fe20008010000 */
[----:B------:R-:W-:Y:S02]  /*13c0*/  HADD2.F32 R184, -RZ, R23.H1_H1 ;  /* 0x30000017ffb87230 */ /* 0x000fe40000004100 */
[----:B------:R-:W-:Y:S01]  /*13d0*/  FADD.FTZ R23, R7, -UR4 ;  /* 0x8000000407177e21 */ /* 0x000fe20008010000 */
[--C-:B------:R-:W-:Y:S01]  /*13e0*/  HADD2.F32 R7, -RZ, R28.reuse.H0_H0 ;  /* 0x2000001cff077230 */ /* 0x100fe20000004100 */
[----:B------:R-:W-:Y:S01]  /*13f0*/  STL [R1+0x70], R176 ;  /* 0x000070b001007387 */ /* 0x000fe20000100800 */
[----:B------:R-:W-:Y:S02]  /*1400*/  HADD2.F32 R8, -RZ, R28.H1_H1 ;  /* 0x3000001cff087230 */ /* 0x000fe40000004100 */
[----:B------:R-:W-:Y:S01]  /*1410*/  FADD.FTZ R160, R220, R160 ;  /* 0x000000a0dca07221 */ /* 0x000fe20000010000 */
[--C-:B------:R-:W-:Y:S02]  /*1420*/  HADD2.F32 R196, -RZ, R204.reuse.H0_H0 ;  /* 0x200000ccffc47230 */ /* 0x100fe40000004100 */
[----:B------:R-:W-:Y:S01]  /*1430*/  FADD.FTZ R181, R11, -UR4 ;  /* 0x800000040bb57e21 */ /* 0x000fe20008010000 */
[----:B------:R-:W4:Y:S01]  /*1440*/  LDL.LU R28, [R1+0x88] ;  /* 0x00008800011c7983 */ /* 0x000f220000300800 */
[----:B------:R-:W-:Y:S01]  /*1450*/  FADD.FTZ R159, R221, R159 ;  /* 0x0000009fdd9f7221 */ /* 0x000fe20000010000 */
[----:B------:R-:W-:-:S02]  /*1460*/  HADD2.F32 R197, -RZ, R204.H1_H1 ;  /* 0x300000ccffc57230 */ /* 0x000fc40000004100 */
[----:B------:R-:W-:Y:S01]  /*1470*/  FADD.FTZ R201, R169, -UR4 ;  /* 0x80000004a9c97e21 */ /* 0x000fe20008010000 */
[----:B------:R-:W4:Y:S01]  /*1480*/  LDL.LU R11, [R1+0x8c] ;  /* 0x00008c00010b7983 */ /* 0x000f220000300800 */
[----:B------:R-:W-:Y:S01]  /*1490*/  FADD.FTZ R204, R170, -UR4 ;  /* 0x80000004aacc7e21 */ /* 0x000fe20008010000 */
[----:B------:R-:W-:Y:S01]  /*14a0*/  FADD.FTZ R179, R10, -UR4 ;  /* 0x800000040ab37e21 */ /* 0x000fe20008010000 */
[----:B------:R-:W-:Y:S01]  /*14b0*/  FADD.FTZ R64, R222, R64 ;  /* 0x00000040de407221 */ /* 0x000fe20000010000 */
[----:B------:R-:W-:Y:S01]  /*14c0*/  STL [R1+0x74], R161 ;  /* 0x000074a101007387 */ /* 0x000fe20000100800 */
[--C-:B------:R-:W-:Y:S02]  /*14d0*/  HADD2.F32 R169, -RZ, R21.reuse.H0_H0 ;  /* 0x20000015ffa97230 */ /* 0x100fe40000004100 */
[----:B------:R-:W-:Y:S01]  /*14e0*/  HADD2.F32 R170, -RZ, R21.H1_H1 ;  /* 0x30000015ffaa7230 */ /* 0x000fe20000004100 */
[----:B------:R-:W4:Y:S01]  /*14f0*/  LDL.LU R10, [R1+0x90] ;  /* 0x00009000010a7983 */ /* 0x000f220000300800 */
[----:B------:R-:W-:Y:S01]  /*1500*/  FADD.FTZ R21, R24, -UR4 ;  /* 0x8000000418157e21 */ /* 0x000fe20008010000 */
[----:B------:R-:W-:-:S02]  /*1510*/  FADD.FTZ R24, R27, -UR4 ;  /* 0x800000041b187e21 */ /* 0x000fc40008010000 */
[----:B------:R-:W-:Y:S04]  /*1520*/  STL [R1+0x78], R160 ;  /* 0x000078a001007387 */ /* 0x000fe80000100800 */
[----:B------:R-:W-:Y:S04]  /*1530*/  STL [R1+0x7c], R159 ;  /* 0x00007c9f01007387 */ /* 0x000fe80000100800 */
[----:B------:R-:W4:Y:S04]  /*1540*/  LDL.LU R27, [R1+0x94] ;  /* 0x00009400011b7983 */ /* 0x000f280000300800 */
[----:B------:R-:W-:Y:S01]  /*1550*/  STL [R1+0x60], R64 ;  /* 0x0000604001007387 */ /* 0x000fe20000100800 */
[----:B--2---:R-:W-:-:S05]  /*1560*/  FADD.FTZ R25, R223, R25 ;  /* 0x00000019df197221 */ /* 0x004fca0000010000 */
[----:B------:R0:W-:Y:S04]  /*1570*/  STL [R1+0x64], R25 ;  /* 0x0000641901007387 */ /* 0x0001e80000100800 */
[----:B0-----:R-:W2:Y:S01]  /*1580*/  LDL.LU R25, [R1+0x98] ;  /* 0x0000980001197983 */ /* 0x001ea20000300800 */
[----:B---3--:R-:W-:Y:S01]  /*1590*/  FADD.FTZ R29, R196, R29 ;  /* 0x0000001dc41d7221 */ /* 0x008fe20000010000 */
[----:B----4-:R-:W-:-:S04]  /*15a0*/  FADD.FTZ R16, R197, R16 ;  /* 0x00000010c5107221 */ /* 0x010fc80000010000 */
[----:B------:R-:W-:Y:S04]  /*15b0*/  STL [R1+0x80], R29 ;  /* 0x0000801d01007387 */ /* 0x000fe80000100800 */
[----:B------:R0:W-:Y:S04]  /*15c0*/  STL [R1+0x84], R16 ;  /* 0x0000841001007387 */ /* 0x0001e80000100800 */
[----:B0-----:R-:W3:Y:S01]  /*15d0*/  LDL.LU R16, [R1+0x9c] ;  /* 0x00009c0001107983 */ /* 0x001ee20000300800 */
[--C-:B------:R-:W-:Y:S02]  /*15e0*/  HADD2.F32 R202, -RZ, R206.reuse.H0_H0 ;  /* 0x200000ceffca7230 */ /* 0x100fe40000004100 */
[----:B------:R-:W-:-:S02]  /*15f0*/  HADD2.F32 R203, -RZ, R206.H1_H1 ;  /* 0x300000ceffcb7230 */ /* 0x000fc40000004100 */
[----:B------:R-:W-:Y:S02]  /*1600*/  HADD2.F32 R206, -RZ, R207.H0_H0 ;  /* 0x200000cfffce7230 */ /* 0x000fe40000004100 */
[----:B------:R-:W-:Y:S01]  /*1610*/  FADD.FTZ R28, R198, R28 ;  /* 0x0000001cc61c7221 */ /* 0x000fe20000010000 */
[----:B------:R-:W-:-:S04]  /*1620*/  FADD.FTZ R11, R200, R11 ;  /* 0x0000000bc80b7221 */ /* 0x000fc80000010000 */
[----:B------:R-:W-:Y:S01]  /*1630*/  STL [R1+0x88], R28 ;  /* 0x0000881c01007387 */ /* 0x000fe20000100800 */
[----:B------:R-:W-:-:S03]  /*1640*/  HADD2.F32 R207, -RZ, R207.H1_H1 ;  /* 0x300000cfffcf7230 */ /* 0x000fc60000004100 */
[----:B------:R0:W-:Y:S01]  /*1650*/  STL [R1+0x8c], R11 ;  /* 0x00008c0b01007387 */ /* 0x0001e20000100800 */
[----:B------:R-:W-:-:S03]  /*1660*/  FADD.FTZ R10, R202, R10 ;  /* 0x0000000aca0a7221 */ /* 0x000fc60000010000 */
[----:B------:R-:W4:Y:S01]  /*1670*/  LDL.LU R29, [R1+0xa0] ;  /* 0x0000a000011d7983 */ /* 0x000f220000300800 */
[----:B------:R-:W-:Y:S01]  /*1680*/  FADD.FTZ R209, R186, -UR4 ;  /* 0x80000004bad17e21 */ /* 0x000fe20008010000 */
[----:B------:R-:W-:Y:S02]  /*1690*/  FADD.FTZ R211, R187, -UR4 ;  /* 0x80000004bbd37e21 */ /* 0x000fe40008010000 */
[----:B0-----:R-:W4:Y:S01]  /*16a0*/  LDL.LU R11, [R1] ;  /* 0x00000000010b7983 */ /* 0x001f220000300800 */
[----:B------:R-:W-:-:S03]  /*16b0*/  FADD.FTZ R27, R203, R27 ;  /* 0x0000001bcb1b7221 */ /* 0x000fc60000010000 */
[----:B------:R-:W-:Y:S01]  /*16c0*/  STL [R1+0x90], R10 ;  /* 0x0000900a01007387 */ /* 0x000fe20000100800 */
[----:B------:R-:W-:-:S03]  /*16d0*/  HADD2.F32 R187, -RZ, R31.H0_H0 ;  /* 0x2000001fffbb7230 */ /* 0x000fc60000004100 */
[----:B------:R-:W4:Y:S01]  /*16e0*/  LDL.LU R28, [R1+0xa4] ;  /* 0x0000a400011c7983 */ /* 0x000f220000300800 */
[----:B------:R-:W-:-:S03]  /*16f0*/  HADD2.F32 R186, -RZ, R31.H1_H1 ;  /* 0x3000001fffba7230 */ /* 0x000fc60000004100 */
[----:B------:R0:W-:Y:S04]  /*1700*/  STL [R1+0x94], R27 ;  /* 0x0000941b01007387 */ /* 0x0001e80000100800 */
[----:B0-----:R-:W4:Y:S04]  /*1710*/  LDL.LU R27, [R1+0x4] ;  /* 0x00000400011b7983 */ /* 0x001f280000300800 */
[----:B------:R-:W4:Y:S04]  /*1720*/  LDL.LU R64, [R1+0xa8] ;  /* 0x0000a80001407983 */ /* 0x000f280000300800 */
[----:B------:R-:W4:Y:S01]  /*1730*/  LDL.LU R31, [R1+0x8] ;  /* 0x00000800011f7983 */ /* 0x000f220000300800 */
[----:B--2---:R-:W-:-:S05]  /*1740*/  FADD.FTZ R25, R206, R25 ;  /* 0x00000019ce197221 */ /* 0x004fca0000010000 */
[----:B------:R0:W-:Y:S04]  /*1750*/  STL [R1+0x98], R25 ;  /* 0x0000981901007387 */ /* 0x0001e80000100800 */
[----:B0-----:R-:W2:Y:S01]  /*1760*/  LDL.LU R25, [R1+0xac] ;  /* 0x0000ac0001197983 */ /* 0x001ea20000300800 */
[----:B---3--:R-:W-:-:S05]  /*1770*/  FADD.FTZ R16, R207, R16 ;  /* 0x00000010cf107221 */ /* 0x008fca0000010000 */
[----:B------:R0:W-:Y:S04]  /*1780*/  STL [R1+0x9c], R16 ;  /* 0x00009c1001007387 */ /* 0x0001e80000100800 */
[----:B0-----:R-:W3:Y:S01]  /*1790*/  LDL.LU R16, [R1+0xc] ;  /* 0x00000c0001107983 */ /* 0x001ee20000300800 */
[----:B------:R-:W-:Y:S01]  /*17a0*/  FMUL.FTZ R163, R163, UR11 ;  /* 0x0000000ba3a37c20 */ /* 0x000fe20008410000 */
[----:B------:R-:W-:Y:S01]  /*17b0*/  FMUL.FTZ R164, R164, UR11 ;  /* 0x0000000ba4a47c20 */ /* 0x000fe20008410000 */
[----:B------:R-:W-:Y:S01]  /*17c0*/  FADD.FTZ R190, R192, -UR4 ;  /* 0x80000004c0be7e21 */ /* 0x000fe20008010000 */
[----:B------:R-:W-:Y:S01]  /*17d0*/  FADD.FTZ R191, R193, -UR4 ;  /* 0x80000004c1bf7e21 */ /* 0x000fe20008010000 */
[--C-:B------:R-:W-:Y:S02]  /*17e0*/  HADD2.F32 R193, -RZ, R30.reuse.H0_H0 ;  /* 0x2000001effc17230 */ /* 0x100fe40000004100 */
[----:B------:R-:W-:Y:S01]  /*17f0*/  FMUL.FTZ R165, R165, UR11 ;  /* 0x0000000ba5a57c20 */ /* 0x000fe20008410000 */
[----:B------:R-:W-:-:S02]  /*1800*/  HADD2.F32 R192, -RZ, R30.H1_H1 ;  /* 0x3000001effc07230 */ /* 0x000fc40000004100 */
[----:B------:R-:W3:Y:S01]  /*1810*/  LDL.LU R30, [R1+0xb0] ;  /* 0x0000b000011e7983 */ /* 0x000ee20000300800 */
[----:B----4-:R-:W-:Y:S01]  /*1820*/  FADD.FTZ R29, R167, R29 ;  /* 0x0000001da71d7221 */ /* 0x010fe20000010000 */
[----:B------:R-:W-:Y:S01]  /*1830*/  FMUL.FTZ R166, R166, UR11 ;  /* 0x0000000ba6a67c20 */ /* 0x000fe20008410000 */
[----:B------:R-:W-:-:S03]  /*1840*/  FFMA.FTZ R11, R163, R167, R11 ;  /* 0x000000a7a30b7223 */ /* 0x000fc6000001000b */
[----:B------:R0:W-:Y:S01]  /*1850*/  STL [R1+0xa0], R29 ;  /* 0x0000a01d01007387 */ /* 0x0001e20000100800 */
[----:B------:R-:W-:-:S03]  /*1860*/  FADD.FTZ R28, R168, R28 ;  /* 0x0000001ca81c7221 */ /* 0x000fc60000010000 */
[----:B0-----:R-:W4:Y:S04]  /*1870*/  LDL.LU R29, [R1+0x10] ;  /* 0x00001000011d7983 */ /* 0x001f280000300800 */
[----:B------:R-:W-:Y:S04]  /*1880*/  STL [R1], R11 ;  /* 0x0000000b01007387 */ /* 0x000fe80000100800 */
[----:B------:R0:W-:Y:S01]  /*1890*/  STL [R1+0xa4], R28 ;  /* 0x0000a41c01007387 */ /* 0x0001e20000100800 */
[----:B------:R-:W-:Y:S01]  /*18a0*/  FFMA.FTZ R27, R164, R168, R27 ;  /* 0x000000a8a41b7223 */ /* 0x000fe2000001001b */
[----:B------:R-:W-:-:S02]  /*18b0*/  FADD.FTZ R64, R169, R64 ;  /* 0x00000040a9407221 */ /* 0x000fc40000010000 */
[----:B0-----:R-:W4:Y:S01]  /*18c0*/  LDL.LU R28, [R1+0xb4] ;  /* 0x0000b400011c7983 */ /* 0x001f220000300800 */
[----:B------:R-:W-:-:S03]  /*18d0*/  FFMA.FTZ R31, R165, R169, R31 ;  /* 0x000000a9a51f7223 */ /* 0x000fc6000001001f */
[----:B------:R0:W-:Y:S04]  /*18e0*/  STL [R1+0x4], R27 ;  /* 0x0000041b01007387 */ /* 0x0001e80000100800 */
[----:B0-----:R-:W4:Y:S04]  /*18f0*/  LDL.LU R27, [R1+0x14] ;  /* 0x00001400011b7983 */ /* 0x001f280000300800 */
[----:B------:R-:W-:Y:S04]  /*1900*/  STL [R1+0xa8], R64 ;  /* 0x0000a84001007387 */ /* 0x000fe80000100800 */
[----:B------:R-:W-:Y:S01]  /*1910*/  STL [R1+0x8], R31 ;  /* 0x0000081f01007387 */ /* 0x000fe20000100800 */
[----:B--2---:R-:W-:-:S05]  /*1920*/  FADD.FTZ R25, R170, R25 ;  /* 0x00000019aa197221 */ /* 0x004fca0000010000 */
[----:B------:R0:W-:Y:S04]  /*1930*/  STL [R1+0xac], R25 ;  /* 0x0000ac1901007387 */ /* 0x0001e80000100800 */
[----:B0-----:R-:W2:Y:S01]  /*1940*/  LDL.LU R25, [R1+0xb8] ;  /* 0x0000b80001197983 */ /* 0x001ea20000300800 */
[----:B---3--:R-:W-:-:S05]  /*1950*/  FFMA.FTZ R16, R166, R170, R16 ;  /* 0x000000aaa6107223 */ /* 0x008fca0000010010 */
[----:B------:R0:W-:Y:S04]  /*1960*/  STL [R1+0xc], R16 ;  /* 0x00000c1001007387 */ /* 0x0001e80000100800 */
[----:B0-----:R-:W3:Y:S01]  /*1970*/  LDL.LU R16, [R1+0x18] ;  /* 0x0000180001107983 */ /* 0x001ee20000300800 */
[----:B------:R-:W-:Y:S01]  /*1980*/  FMUL.FTZ R171, R171, UR11 ;  /* 0x0000000babab7c20 */ /* 0x000fe20008410000 */
[----:B------:R-:W-:Y:S01]  /*1990*/  FADD.FTZ R30, R172, R30 ;  /* 0x0000001eac1e7221 */ /* 0x000fe20000010000 */
[----:B------:R-:W-:Y:S01]  /*19a0*/  FMUL.FTZ R173, R173, UR11 ;  /* 0x0000000badad7c20 */ /* 0x000fe20008410000 */
[----:B------:R-:W3:Y:S01]  /*19b0*/  LDL.LU R64, [R1+0xbc] ;  /* 0x0000bc0001407983 */ /* 0x000ee20000300800 */
[----:B------:R-:W-:-:S03]  /*19c0*/  FMUL.FTZ R179, R179, UR11 ;  /* 0x0000000bb3b37c20 */ /* 0x000fc60008410000 */
[----:B------:R-:W3:Y:S01]  /*19d0*/  LDL.LU R31, [R1+0x1c] ;  /* 0x00001c00011f7983 */ /* 0x000ee20000300800 */
[----:B----4-:R-:W-:-:S03]  /*19e0*/  FFMA.FTZ R29, R171, R172, R29 ;  /* 0x000000acab1d7223 */ /* 0x010fc6000001001d */
[----:B------:R0:W-:Y:S04]  /*19f0*/  STL [R1+0xb0], R30 ;  /* 0x0000b01e01007387 */ /* 0x0001e80000100800 */
[----:B------:R1:W-:Y:S04]  /*1a00*/  STL [R1+0x10], R29 ;  /* 0x0000101d01007387 */ /* 0x0003e80000100800 */
[----:B0-----:R-:W4:Y:S01]  /*1a10*/  LDL.LU R30, [R1+0xc0] ;  /* 0x0000c000011e7983 */ /* 0x001f220000300800 */
[----:B------:R-:W-:-:S05]  /*1a20*/  FADD.FTZ R28, R178, R28 ;  /* 0x0000001cb21c7221 */ /* 0x000fca0000010000 */
[----:B------:R0:W-:Y:S04]  /*1a30*/  STL [R1+0xb4], R28 ;  /* 0x0000b41c01007387 */ /* 0x0001e80000100800 */
[----:B-1----:R-:W4:Y:S01]  /*1a40*/  LDL.LU R29, [R1+0x20] ;  /* 0x00002000011d7983 */ /* 0x002f220000300800 */
[----:B------:R-:W-:-:S03]  /*1a50*/  FFMA.FTZ R27, R173, R178, R27 ;  /* 0x000000b2ad1b7223 */ /* 0x000fc6000001001b */
[----:B0-----:R-:W4:Y:S04]  /*1a60*/  LDL.LU R28, [R1+0xc4] ;  /* 0x0000c400011c7983 */ /* 0x001f280000300800 */
[----:B------:R0:W-:Y:S04]  /*1a70*/  STL [R1+0x14], R27 ;  /* 0x0000141b01007387 */ /* 0x0001e80000100800 */
[----:B0-----:R-:W4:Y:S01]  /*1a80*/  LDL.LU R27, [R1+0x24] ;  /* 0x00002400011b7983 */ /* 0x001f220000300800 */
[----:B------:R-:W-:Y:S01]  /*1a90*/  IMAD.WIDE.U32 R12, R3, 0x10, R12 ;  /* 0x00000010030c7825 */ /* 0x000fe200078e000c */
[----:B------:R-:W0:Y:S05]  /*1aa0*/  S2R R147, SR_CgaCtaId ;  /* 0x0000000000937919 */ /* 0x000e2a0000008800 */
[----:B------:R-:W4:Y:S01]  /*1ab0*/  LDG.E.128 R12, desc[UR16][R12.64] ;  /* 0x000000100c0c7981 */ /* 0x000f22000c1e1d00 */
[----:B------:R-:W-:-:S04]  /*1ac0*/  MOV R156, 0x400 ;  /* 0x00000400009c7802 */ /* 0x000fc80000000f00 */
[----:B0-----:R-:W-:Y:S02]  /*1ad0*/  LEA R65, R147, R156, 0x18 ;  /* 0x0000009c93417211 */ /* 0x001fe400078ec0ff */
[----:B------:R-:W4:Y:S01]  /*1ae0*/  LDG.E.128 R144, desc[UR16][R144.64+0x10] ;  /* 0x0000101090907981 */ /* 0x000f22000c1e1d00 */
[----:B------:R-:W-:Y:S01]  /*1af0*/  FADD.FTZ R210, R185, -UR4 ;  /* 0x80000004b9d27e21 */ /* 0x000fe20008010000 */
[----:B------:R-:W-:Y:S01]  /*1b00*/  FMUL.FTZ R0, R0, UR11 ;  /* 0x0000000b00007c20 */ /* 0x000fe20008410000 */
[----:B--2---:R-:W-:-:S05]  /*1b10*/  FADD.FTZ R25, R180, R25 ;  /* 0x00000019b4197221 */ /* 0x004fca0000010000 */
[----:B------:R0:W-:Y:S04]  /*1b20*/  STL [R1+0xb8], R25 ;  /* 0x0000b81901007387 */ /* 0x0001e80000100800 */
[----:B0-----:R-:W2:Y:S01]  /*1b30*/  LDL.LU R25, [R1+0xc8] ;  /* 0x0000c80001197983 */ /* 0x001ea20000300800 */
[----:B---3--:R-:W-:-:S05]  /*1b40*/  FFMA.FTZ R16, R179, R180, R16 ;  /* 0x000000b4b3107223 */ /* 0x008fca0000010010 */
[----:B------:R0:W-:Y:S04]  /*1b50*/  STL [R1+0x18], R16 ;  /* 0x0000181001007387 */ /* 0x0001e80000100800 */
[----:B0-----:R-:W3:Y:S01]  /*1b60*/  LDL.LU R16, [R1+0x28] ;  /* 0x0000280001107983 */ /* 0x001ee20000300800 */
[----:B------:R-:W-:Y:S01]  /*1b70*/  FMUL.FTZ R210, R210, UR11 ;  /* 0x0000000bd2d27c20 */ /* 0x000fe20008410000 */
[-C--:B------:R-:W-:Y:S01]  /*1b80*/  FFMA.FTZ R235, R0, R222.reuse, R235 ;  /* 0x000000de00eb7223 */ /* 0x080fe200000100eb */
[----:B------:R-:W-:Y:S01]  /*1b90*/  FMUL.FTZ R222, R228, R222 ;  /* 0x000000dee4de7220 */ /* 0x000fe20000410000 */
[----:B------:R-:W-:Y:S01]  /*1ba0*/  FMUL.FTZ R209, R209, UR11 ;  /* 0x0000000bd1d17c20 */ /* 0x000fe20008410000 */
[-C--:B------:R-:W-:Y:S01]  /*1bb0*/  FFMA.FTZ R238, R210, R223.reuse, R238 ;  /* 0x000000dfd2ee7223 */ /* 0x080fe200000100ee */
        /* <DEDUP_REMOVED lines=19> */
[-C--:B------:R-:W-:Y:S01]  /*1cf0*/  FFMA.FTZ R243, R217, R220.reuse, R243 ;  /* 0x000000dcd9f37223 */ /* 0x080fe200000100f3 */
[----:B------:R-:W-:-:S02]  /*1d00*/  FMUL.FTZ R220, R226, R220 ;  /* 0x000000dce2dc7220 */ /* 0x000fc40000410000 */
[----:B------:R-:W-:-:S04]  /*1d10*/  FADD.FTZ R10, R218, R10 ;  /* 0x0000000ada0a7221 */ /* 0x000fc80000010000 */
[----:B------:R-:W-:Y:S01]  /*1d20*/  FADD.FTZ R11, R220, R10 ;  /* 0x0000000adc0b7221 */ /* 0x000fe20000010000 */
[----:B------:R-:W-:-:S04]  /*1d30*/  FFMA.FTZ R10, R0, R222, RZ ;  /* 0x000000de000a7223 */ /* 0x000fc800000100ff */
[----:B------:R-:W-:Y:S01]  /*1d40*/  FFMA.FTZ R10, R210, R223, R10 ;  /* 0x000000dfd20a7223 */ /* 0x000fe2000001000a */
[----:B------:R-:W-:-:S03]  /*1d50*/  FADD.FTZ R219, R175, -UR4 ;  /* 0x80000004afdb7e21 */ /* 0x000fc60008010000 */
[----:B------:R-:W-:Y:S01]  /*1d60*/  FFMA.FTZ R10, R209, R212, R10 ;  /* 0x000000d4d10a7223 */ /* 0x000fe2000001000a */
[----:B------:R-:W-:-:S03]  /*1d70*/  FMUL.FTZ R219, R219, UR11 ;  /* 0x0000000bdbdb7c20 */ /* 0x000fc60008410000 */
[----:B------:R-:W-:Y:S01]  /*1d80*/  FFMA.FTZ R10, R211, R214, R10 ;  /* 0x000000d6d30a7223 */ /* 0x000fe2000001000a */
[----:B------:R-:W-:-:S03]  /*1d90*/  FFMA.FTZ R244, R219, R221, R244 ;  /* 0x000000dddbf47223 */ /* 0x000fc600000100f4 */
[----:B------:R-:W-:Y:S01]  /*1da0*/  FFMA.FTZ R10, R213, R216, R10 ;  /* 0x000000d8d50a7223 */ /* 0x000fe2000001000a */
[----:B------:R-:W-:Y:S01]  /*1db0*/  FMUL.FTZ R190, R190, UR11 ;  /* 0x0000000bbebe7c20 */ /* 0x000fe20008410000 */
[----:B------:R-:W-:Y:S02]  /*1dc0*/  FMUL.FTZ R221, R227, R221 ;  /* 0x000000dde3dd7220 */ /* 0x000fe40000410000 */
[----:B------:R-:W-:Y:S01]  /*1dd0*/  FFMA.FTZ R10, R215, R218, R10 ;  /* 0x000000dad70a7223 */ /* 0x000fe2000001000a */
[----:B------:R-:W-:Y:S01]  /*1de0*/  FADD.FTZ R194, R194, -UR4 ;  /* 0x80000004c2c27e21 */ /* 0x000fe20008010000 */
[----:B------:R-:W-:Y:S01]  /*1df0*/  FMUL.FTZ R191, R191, UR11 ;  /* 0x0000000bbfbf7c20 */ /* 0x000fe20008410000 */
[-C--:B------:R-:W-:Y:S01]  /*1e00*/  FFMA.FTZ R245, R190, R196.reuse, R245 ;  /* 0x000000c4bef57223 */ /* 0x080fe200000100f5 */
[----:B------:R-:W-:Y:S01]  /*1e10*/  FMUL.FTZ R196, R32, R196 ;  /* 0x000000c420c47220 */ /* 0x000fe20000410000 */
[----:B------:R-:W-:Y:S01]  /*1e20*/  FADD.FTZ R11, R221, R11 ;  /* 0x0000000bdd0b7221 */ /* 0x000fe20000010000 */
[----:B------:R-:W-:Y:S01]  /*1e30*/  FFMA.FTZ R10, R217, R220, R10 ;  /* 0x000000dcd90a7223 */ /* 0x000fe2000001000a */
[----:B------:R-:W-:Y:S01]  /*1e40*/  FADD.FTZ R195, R195, -UR4 ;  /* 0x80000004c3c37e21 */ /* 0x000fe20008010000 */
        /* <DEDUP_REMOVED lines=46> */
[----:B------:R-:W-:Y:S01]  /*2130*/  LOP3.LUT P2, RZ, R158, 0x1f, RZ, 0xc0, !PT ;  /* 0x0000001f9eff7812 */ /* 0x000fe2000784c0ff */
[----:B------:R-:W-:Y:S01]  /*2140*/  FMUL.FTZ R172, R44, R172 ;  /* 0x000000ac2cac7220 */ /* 0x000fe20000410000 */
[----:B------:R-:W-:Y:S01]  /*2150*/  FADD.FTZ R11, R170, R11 ;  /* 0x0000000baa0b7221 */ /* 0x000fe20000010000 */
[----:B------:R-:W-:Y:S01]  /*2160*/  FFMA.FTZ R161, R165, R169, R161 ;  /* 0x000000a9a5a17223 */ /* 0x000fe200000100a1 */
[----:B------:R-:W-:Y:S02]  /*2170*/  FMUL.FTZ R178, R45, R178 ;  /* 0x000000b22db27220 */ /* 0x000fe40000410000 */
        /* <DEDUP_REMOVED lines=11> */
[----:B------:R-:W-:Y:S01]  /*2230*/  PLOP3.LUT P0, PT, PT, PT, PT, 0x80, 0x8 ;  /* 0x000000000008781c */ /* 0x000fe20003f0f070 */
[----:B------:R-:W-:Y:S01]  /*2240*/  FMUL.FTZ R184, R47, R184 ;  /* 0x000000b82fb87220 */ /* 0x000fe20000410000 */
[----:B------:R-:W-:Y:S01]  /*2250*/  FADD.FTZ R11, R180, R11 ;  /* 0x0000000bb40b7221 */ /* 0x000fe20000010000 */
[----:B------:R-:W-:Y:S01]  /*2260*/  FFMA.FTZ R161, R173, R178, R161 ;  /* 0x000000b2ada17223 */ /* 0x000fe200000100a1 */
[----:B------:R-:W-:Y:S01]  /*2270*/  @!P2 PLOP3.LUT P0, PT, P4, PT, PT, 0x80, 0x8 ;  /* 0x000000000008a81c */ /* 0x000fe2000270f070 */
[----:B------:R-:W-:Y:S01]  /*2280*/  FADD.FTZ R6, R6, -UR4 ;  /* 0x8000000406067e21 */ /* 0x000fe20008010000 */
        /* <DEDUP_REMOVED lines=12> */
[----:B------:R-:W-:Y:S01]  /*2350*/  IADD3 R156, PT, PT, R65, 0x5020, RZ ;  /* 0x00005020419c7810 */ /* 0x000fe20007ffe0ff */
[----:B------:R-:W-:Y:S01]  /*2360*/  STL [R1+0xbc], R64 ;  /* 0x0000bc4001007387 */ /* 0x000fe20000100800 */
[----:B------:R-:W-:Y:S01]  /*2370*/  FADD.FTZ R182, R182, R8 ;  /* 0x00000008b6b67221 */ /* 0x000fe20000010000 */
[----:B------:R-:W-:Y:S01]  /*2380*/  FFMA.FTZ R161, R4, R7, R161 ;  /* 0x0000000704a17223 */ /* 0x000fe200000100a1 */
[----:B------:R-:W-:Y:S01]  /*2390*/  @!P2 MOV R157, R156 ;  /* 0x0000009c009da202 */ /* 0x000fe20000000f00 */
[----:B------:R-:W-:Y:S01]  /*23a0*/  STL [R1+0x1c], R31 ;  /* 0x00001c1f01007387 */ /* 0x000fe20000100800 */
[----:B------:R-:W-:-:S02]  /*23b0*/  @!P2 SHF.R.U32.HI R158, RZ, 0x2, R158 ;  /* 0x00000002ff9ea819 */ /* 0x000fc4000001169e */
[----:B------:R-:W-:Y:S01]  /*23c0*/  @!P0 IADD3 R157, PT, PT, R65, 0x5000, RZ ;  /* 0x00005000419d8810 */ /* 0x000fe20007ffe0ff */
[----:B------:R0:W-:Y:S01]  /*23d0*/  STL [R1+0xc0], R30 ;  /* 0x0000c01e01007387 */ /* 0x0001e20000100800 */
[----:B------:R-:W-:Y:S01]  /*23e0*/  FMUL.FTZ R10, R51, R233 ;  /* 0x000000e9330a7220 */ /* 0x000fe20000410000 */
[----:B------:R-:W-:Y:S02]  /*23f0*/  FFMA.FTZ R161, R5, R8, R161 ;  /* 0x0000000805a17223 */ /* 0x000fe400000100a1 */
[----:B------:R-:W-:Y:S01]  /*2400*/  STL [R1+0x20], R29 ;  /* 0x0000201d01007387 */ /* 0x000fe20000100800 */
[----:B------:R-:W-:-:S03]  /*2410*/  @!P2 LOP3.LUT R158, R158, 0x18, RZ, 0xc0, !PT ;  /* 0x000000189e9ea812 */ /* 0x000fc600078ec0ff */
[----:B------:R1:W-:Y:S01]  /*2420*/  STL [R1+0xc4], R28 ;  /* 0x0000c41c01007387 */ /* 0x0003e20000100800 */
[----:B------:R-:W-:-:S03]  /*2430*/  @!P2 MOV R177, R157 ;  /* 0x0000009d00b1a202 */ /* 0x000fc60000000f00 */
[----:B------:R4:W-:Y:S01]  /*2440*/  STL [R1+0x24], R27 ;  /* 0x0000241b01007387 */ /* 0x0009e20000100800 */
[----:B------:R-:W-:Y:S01]  /*2450*/  FMUL.FTZ R11, R52, R193 ;  /* 0x000000c1340b7220 */ /* 0x000fe20000410000 */
[----:B------:R-:W-:Y:S01]  /*2460*/  @!P2 IADD3 R177, PT, PT, R158, R177, RZ ;  /* 0x000000b19eb1a210 */ /* 0x000fe20007ffe0ff */
[----:B0-----:R-:W-:Y:S01]  /*2470*/  FADD.FTZ R30, R18, -UR4 ;  /* 0x80000004121e7e21 */ /* 0x001fe20008010000 */
[--C-:B------:R-:W-:Y:S02]  /*2480*/  HADD2.F32 R158, -RZ, R12.reuse.H0_H0 ;  /* 0x2000000cff9e7230 */ /* 0x100fe40000004100 */
[----:B------:R-:W-:Y:S01]  /*2490*/  FMUL.FTZ R18, R21, UR11 ;  /* 0x0000000b15127c20 */ /* 0x000fe20008410000 */
[----:B------:R-:W-:Y:S02]  /*24a0*/  HADD2.F32 R174, -RZ, R12.H1_H1 ;  /* 0x3000000cffae7230 */ /* 0x000fe40000004100 */
[----:B------:R-:W-:Y:S01]  /*24b0*/  FMUL.FTZ R12, R53, R192 ;  /* 0x000000c0350c7220 */ /* 0x000fe20000410000 */
[----:B------:R-:W-:-:S02]  /*24c0*/  HADD2.F32 R175, -RZ, R13.H0_H0 ;  /* 0x2000000dffaf7230 */ /* 0x000fc40000004100 */
[----:B------:R-:W-:Y:S01]  /*24d0*/  FMUL.FTZ R20, R20, UR11 ;  /* 0x0000000b14147c20 */ /* 0x000fe20008410000 */
[----:B------:R-:W-:Y:S02]  /*24e0*/  HADD2.F32 R176, -RZ, R13.H1_H1 ;  /* 0x3000000dffb07230 */ /* 0x000fe40000004100 */
[----:B------:R-:W-:Y:S01]  /*24f0*/  FMUL.FTZ R13, R54, R187 ;  /* 0x000000bb360d7220 */ /* 0x000fe20000410000 */
        /* <DEDUP_REMOVED lines=8> */
[----:B-1----:R-:W-:Y:S01]  /*2580*/  FADD.FTZ R28, R17, -UR4 ;  /* 0x80000004111c7e21 */ /* 0x002fe20008010000 */
[----:B------:R-:W-:Y:S01]  /*2590*/  FMUL.FTZ R17, R57, R174 ;  /* 0x000000ae39117220 */ /* 0x000fe20000410000 */
[----:B------:R-:W-:Y:S01]  /*25a0*/  FMUL.FTZ R26, R26, UR11 ;  /* 0x0000000b1a1a7c20 */ /* 0x000fe20008410000 */
[----:B------:R-:W-:Y:S01]  /*25b0*/  FADD.FTZ R31, R19, -UR4 ;  /* 0x80000004131f7e21 */ /* 0x000fe20008010000 */
[----:B------:R-:W-:Y:S01]  /*25c0*/  FMUL.FTZ R19, R58, R175 ;  /* 0x000000af3a137220 */ /* 0x000fe20000410000 */
[----:B------:R-:W-:Y:S01]  /*25d0*/  FMUL.FTZ R28, R28, UR11 ;  /* 0x0000000b1c1c7c20 */ /* 0x000fe20008410000 */
[----:B------:R-:W-:Y:S01]  /*25e0*/  FMUL.FTZ R21, R59, R176 ;  /* 0x000000b03b157220 */ /* 0x000fe20000410000 */
[----:B------:R-:W-:Y:S01]  /*25f0*/  FMUL.FTZ R30, R30, UR11 ;  /* 0x0000000b1e1e7c20 */ /* 0x000fe20008410000 */
[----:B------:R-:W-:Y:S01]  /*2600*/  FADD.FTZ R160, R144, -UR4 ;  /* 0x8000000490a07e21 */ /* 0x000fe20008010000 */
[----:B------:R-:W-:Y:S01]  /*2610*/  FMUL.FTZ R31, R31, UR11 ;  /* 0x0000000b1f1f7c20 */ /* 0x000fe20008410000 */
[----:B------:R-:W-:-:S02]  /*2620*/  FADD.FTZ R145, R145, -UR4 ;  /* 0x8000000491917e21 */ /* 0x000fc40008010000 */
[----:B------:R-:W-:Y:S01]  /*2630*/  FMUL.FTZ R160, R160, UR11 ;  /* 0x0000000ba0a07c20 */ /* 0x000fe20008410000 */
[----:B----4-:R-:W-:Y:S01]  /*2640*/  FMUL.FTZ R27, R62, R237 ;  /* 0x000000ed3e1b7220 */ /* 0x010fe20000410000 */
[----:B------:R-:W-:Y:S01]  /*2650*/  FADD.FTZ R146, R146, -UR4 ;  /* 0x8000000492927e21 */ /* 0x000fe20008010000 */
[----:B------:R-:W-:Y:S01]  /*2660*/  FMUL.FTZ R29, R63, R236 ;  /* 0x000000ec3f1d7220 */ /* 0x000fe20000410000 */
[----:B------:R-:W-:Y:S01]  /*2670*/  FADD.FTZ R147, R147, -UR4 ;  /* 0x8000000493937e21 */ /* 0x000fe20008010000 */
[----:B--2---:R-:W-:Y:S01]  /*2680*/  FADD.FTZ R25, R9, R25 ;  /* 0x0000001909197221 */ /* 0x004fe20000010000 */
[-C--:B---3--:R-:W-:Y:S01]  /*2690*/  FFMA.FTZ R16, R6, R9.reuse, R16 ;  /* 0x0000000906107223 */ /* 0x088fe20000010010 */
[----:B------:R-:W-:-:S03]  /*26a0*/  FMUL.FTZ R9, R50, R9 ;  /* 0x0000000932097220 */ /* 0x000fc60000410000 */
[----:B------:R-:W-:Y:S01]  /*26b0*/  STL [R1+0xc8], R25 ;  /* 0x0000c81901007387 */ /* 0x000fe20000100800 */
[----:B------:R-:W-:Y:S01]  /*26c0*/  FMUL.FTZ R185, R146, UR11 ;  /* 0x0000000b92b97c20 */ /* 0x000fe20008410000 */
[----:B------:R-:W-:Y:S01]  /*26d0*/  ISETP.NE.U32.AND P1, PT, RZ, UR20, PT ;  /* 0x00000014ff007c0c */ /* 0x000fe2000bf25070 */
[----:B------:R-:W-:Y:S01]  /*26e0*/  FADD.FTZ R182, R182, R9 ;  /* 0x00000009b6b67221 */ /* 0x000fe20000010000 */
[----:B------:R-:W2:Y:S01]  /*26f0*/  LDL.LU R64, [R1+0x2c] ;  /* 0x00002c0001407983 */ /* 0x000ea20000300800 */
[----:B------:R-:W-:Y:S01]  /*2700*/  FFMA.FTZ R161, R6, R9, R161 ;  /* 0x0000000906a17223 */ /* 0x000fe200000100a1 */
[C---:B------:R-:W-:Y:S01]  /*2710*/  IADD3 R234, PT, PT, R65.reuse, 0x5030, RZ ;  /* 0x0000503041ea7810 */ /* 0x040fe20007ffe0ff */
[----:B------:R-:W-:Y:S01]  /*2720*/  FADD.FTZ R182, R182, R10 ;  /* 0x0000000ab6b67221 */ /* 0x000fe20000010000 */
[----:B------:R0:W-:Y:S01]  /*2730*/  STL [R1+0x28], R16 ;  /* 0x0000281001007387 */ /* 0x0001e20000100800 */
[----:B------:R-:W-:Y:S01]  /*2740*/  @!P4 IADD3 R156, PT, PT, R65, 0x5000, RZ ;  /* 0x00005000419cc810 */ /* 0x000fe20007ffe0ff */
[----:B------:R-:W1:Y:S01]  /*2750*/  @UP0 LDCU.64 UR4, c[0x0][0x3e0] ;  /* 0x00007c00ff0407ac */ /* 0x000e620008000a00 */
[----:B------:R-:W-:Y:S01]  /*2760*/  FADD.FTZ R182, R182, R11 ;  /* 0x0000000bb6b67221 */ /* 0x000fe20000010000 */
[----:B0-----:R-:W-:-:S04]  /*2770*/  FMUL.FTZ R16, R23, UR11 ;  /* 0x0000000b17107c20 */ /* 0x001fc80008410000 */
        /* <DEDUP_REMOVED lines=17> */
[----:B------:R-:W-:Y:S02]  /*2890*/  FADD.FTZ R182, R182, R23 ;  /* 0x00000017b6b67221 */ /* 0x000fe40000010000 */
[----:B------:R-:W-:Y:S01]  /*28a0*/  FFMA.FTZ R183, R31, R21, R161 ;  /* 0x000000151fb77223 */ /* 0x000fe200000100a1 */
[----:B------:R-:W-:Y:S01]  /*28b0*/  FMUL.FTZ R161, R145, UR11 ;  /* 0x0000000b91a17c20 */ /* 0x000fe20008410000 */
[----:B------:R-:W-:-:S02]  /*28c0*/  FADD.FTZ R182, R182, R25 ;  /* 0x00000019b6b67221 */ /* 0x000fc40000010000 */
[----:B------:R-:W-:Y:S02]  /*28d0*/  FFMA.FTZ R183, R160, R23, R183 ;  /* 0x00000017a0b77223 */ /* 0x000fe400000100b7 */
[----:B------:R-:W-:Y:S02]  /*28e0*/  FADD.FTZ R182, R182, R27 ;  /* 0x0000001bb6b67221 */ /* 0x000fe40000010000 */
[----:B------:R-:W-:Y:S01]  /*28f0*/  FFMA.FTZ R183, R161, R25, R183 ;  /* 0x00000019a1b77223 */ /* 0x000fe200000100b7 */
[----:B------:R-:W-:Y:S01]  /*2900*/  FMUL.FTZ R188, R147, UR11 ;  /* 0x0000000b93bc7c20 */ /* 0x000fe20008410000 */
[----:B------:R-:W-:Y:S02]  /*2910*/  FADD.FTZ R182, R182, R29 ;  /* 0x0000001db6b67221 */ /* 0x000fe40000010000 */
[----:B------:R-:W-:Y:S02]  /*2920*/  FFMA.FTZ R145, R185, R27, R183 ;  /* 0x0000001bb9917223 */ /* 0x000fe400000100b7 */
[----:B------:R-:W3:Y:S02]  /*2930*/  LDL.LU R183, [R1+0x38] ;  /* 0x0000380001b77983 */ /* 0x000ee40000300800 */
[----:B------:R-:W-:-:S02]  /*2940*/  FFMA.FTZ R145, R188, R29, R145 ;  /* 0x0000001dbc917223 */ /* 0x000fc40000010091 */
[----:B------:R-:W0:Y:S04]  /*2950*/  SHFL.DOWN PT, R144, R182, 0x10, 0x1f ;  /* 0x0a001f00b6907f89 */ /* 0x000e2800000e0000 */
[----:B------:R-:W4:Y:S01]  /*2960*/  SHFL.DOWN PT, R146, R145, 0x10, 0x1f ;  /* 0x0a001f0091927f89 */ /* 0x000f2200000e0000 */
[----:B0-----:R-:W-:-:S03]  /*2970*/  FADD.FTZ R144, R182, R144 ;  /* 0x00000090b6907221 */ /* 0x001fc60000010000 */
[----:B------:R-:W3:Y:S01]  /*2980*/  LDL.LU R182, [R1+0xd8] ;  /* 0x0000d80001b67983 */ /* 0x000ee20000300800 */
[----:B----4-:R-:W-:-:S03]  /*2990*/  FADD.FTZ R145, R145, R146 ;  /* 0x0000009291917221 */ /* 0x010fc60000010000 */
        /* <DEDUP_REMOVED lines=15> */
[----:B0-----:R-:W-:-:S05]  /*2a90*/  FADD.FTZ R145, R145, R146 ;  /* 0x0000009291917221 */ /* 0x001fca0000010000 */
[----:B------:R0:W-:Y:S04]  /*2aa0*/  @!P2 STS.64 [R177], R144 ;  /* 0x00000090b100a388 */ /* 0x0001e80000000a00 */
[----:B0-----:R-:W4:Y:S01]  /*2ab0*/  LDL.LU R177, [R1+0xcc] ;  /* 0x0000cc0001b17983 */ /* 0x001f220000300800 */
[----:B------:R-:W-:-:S13]  /*2ac0*/  ISETP.NE.AND.EX P1, PT, RZ, UR21, PT, P1 ;  /* 0x00000015ff007c0c */ /* 0x000fda000bf25310 */
[----:B------:R-:W0:Y:S08]  /*2ad0*/  @P1 LDC.64 R144, c[0x0][0x438] ;  /* 0x00010e00ff901b82 */ /* 0x000e300000000a00 */
[----:B------:R-:W1:Y:S01]  /*2ae0*/  @P1 LDC.64 R146, c[0x0][0x438] ;  /* 0x00010e00ff921b82 */ /* 0x000e620000000a00 */
[----:B0-----:R-:W-:-:S05]  /*2af0*/  @P1 IMAD.WIDE.U32 R144, R208, 0x20, R144 ;  /* 0x00000020d0901825 */ /* 0x001fca00078e0090 */
[----:B------:R-:W5:Y:S04]  /*2b00*/  @P1 LDG.E.128 R104, desc[UR16][R144.64] ;  /* 0x0000001090681981 */ /* 0x000f68000c1e1d00 */
[----:B------:R0:W5:Y:S02]  /*2b10*/  @P1 LDG.E.128 R108, desc[UR16][R144.64+0x10] ;  /* 0x00001010906c1981 */ /* 0x000164000c1e1d00 */
[----:B0-----:R-:W0:Y:S02]  /*2b20*/  @P1 LDC.64 R144, c[0x0][0x438] ;  /* 0x00010e00ff901b82 */ /* 0x001e240000000a00 */
[----:B0-----:R-:W-:-:S05]  /*2b30*/  @P1 IMAD.WIDE.U32 R144, R189, 0x20, R144 ;  /* 0x00000020bd901825 */ /* 0x001fca00078e0090 */
[----:B------:R-:W5:Y:S04]  /*2b40*/  @P1 LDG.E.128 R112, desc[UR16][R144.64] ;  /* 0x0000001090701981 */ /* 0x000f68000c1e1d00 */
[----:B------:R1:W5:Y:S02]  /*2b50*/  @P1 LDG.E.128 R116, desc[UR16][R144.64+0x10] ;  /* 0x0000101090741981 */ /* 0x000364000c1e1d00 */
[----:B-1----:R-:W-:Y:S02]  /*2b60*/  @P1 IMAD.WIDE.U32 R144, R162, 0x20, R146 ;  /* 0x00000020a2901825 */ /* 0x002fe400078e0092 */
[----:B------:R-:W0:Y:S03]  /*2b70*/  @P1 LDC.64 R146, c[0x0][0x438] ;  /* 0x00010e00ff921b82 */ /* 0x000e260000000a00 */
[----:B------:R-:W5:Y:S04]  /*2b80*/  @P1 LDG.E.128 R120, desc[UR16][R144.64] ;  /* 0x0000001090781981 */ /* 0x000f68000c1e1d00 */
[----:B------:R1:W5:Y:S02]  /*2b90*/  @P1 LDG.E.128 R124, desc[UR16][R144.64+0x10] ;  /* 0x00001010907c1981 */ /* 0x000364000c1e1d00 */
[----:B-1----:R-:W1:Y:S02]  /*2ba0*/  @P1 LDC.64 R144, c[0x0][0x438] ;  /* 0x00010e00ff901b82 */ /* 0x002e640000000a00 */
[----:B-1----:R-:W-:-:S05]  /*2bb0*/  @P1 IMAD.WIDE.U32 R144, R2, 0x20, R144 ;  /* 0x0000002002901825 */ /* 0x002fca00078e0090 */
[----:B------:R-:W5:Y:S04]  /*2bc0*/  @P1 LDG.E.128 R128, desc[UR16][R144.64] ;  /* 0x0000001090801981 */ /* 0x000f68000c1e1d00 */
[----:B------:R0:W5:Y:S02]  /*2bd0*/  @P1 LDG.E.128 R132, desc[UR16][R144.64+0x10] ;  /* 0x0000101090841981 */ /* 0x000164000c1e1d00 */
[----:B0-----:R-:W-:Y:S02]  /*2be0*/  @P1 IMAD.WIDE.U32 R144, R3, 0x20, R146 ;  /* 0x0000002003901825 */ /* 0x001fe400078e0092 */
[----:B------:R-:W3:Y:S04]  /*2bf0*/  LDL.LU R146, [R1+0xd4] ;  /* 0x0000d40001927983 */ /* 0x000ee80000300800 */
[----:B------:R-:W3:Y:S04]  /*2c00*/  LDL.LU R147, [R1+0x34] ;  /* 0x0000340001937983 */ /* 0x000ee80000300800 */
[----:B------:R-:W5:Y:S04]  /*2c10*/  @P1 LDG.E.128 R136, desc[UR16][R144.64] ;  /* 0x0000001090881981 */ /* 0x000f68000c1e1d00 */
[----:B------:R0:W5:Y:S04]  /*2c20*/  @P1 LDG.E.128 R140, desc[UR16][R144.64+0x10] ;  /* 0x00001010908c1981 */ /* 0x000168000c1e1d00 */
[----:B------:R-:W0:Y:S04]  /*2c30*/  LDL.LU R144, [R1+0xd0] ;  /* 0x0000d00001907983 */ /* 0x000e280000300800 */
[----:B------:R-:W3:Y:S01]  /*2c40*/  LDL.LU R145, [R1+0x30] ;  /* 0x0000300001917983 */ /* 0x000ee20000300800 */
[----:B--2---:R-:W-:Y:S01]  /*2c50*/  FFMA.FTZ R64, R16, R233, R64 ;  /* 0x000000e910407223 */ /* 0x004fe20000010040 */
[----:B------:R-:W-:-:S02]  /*2c60*/  @!P4 IADD3 R234, PT, PT, R65, 0x5010, RZ ;  /* 0x0000501041eac810 */ /* 0x000fc40007ffe0ff */
[----:B------:R-:W5:Y:S01]  /*2c70*/  LDL.LU R65, [R1+0x1a4] ;  /* 0x0001a40001417983 */ /* 0x000f620000300800 */
[----:B----4-:R-:W-:-:S05]  /*2c80*/  FADD.FTZ R177, R233, R177 ;  /* 0x000000b1e9b17221 */ /* 0x010fca0000010000 */
[----:B------:R1:W-:Y:S04]  /*2c90*/  STL [R1+0xcc], R177 ;  /* 0x0000ccb101007387 */ /* 0x0003e80000100800 */
[----:B-1----:R-:W2:Y:S04]  /*2ca0*/  LDL.LU R177, [R1+0xdc] ;  /* 0x0000dc0001b17983 */ /* 0x002ea80000300800 */
[----:B------:R1:W-:Y:S04]  /*2cb0*/  STL [R1+0x2c], R64 ;  /* 0x00002c4001007387 */ /* 0x0003e80000100800 */
[----:B-1----:R-:W4:Y:S01]  /*2cc0*/  LDL.LU R64, [R1+0x3c] ;  /* 0x00003c0001407983 */ /* 0x002f220000300800 */
[----:B---3--:R-:W-:Y:S01]  /*2cd0*/  FADD.FTZ R182, R187, R182 ;  /* 0x000000b6bbb67221 */ /* 0x008fe20000010000 */
[----:B------:R-:W-:Y:S01]  /*2ce0*/  FFMA.FTZ R183, R22, R187, R183 ;  /* 0x000000bb16b77223 */ /* 0x000fe200000100b7 */
[----:B------:R-:W-:Y:S01]  /*2cf0*/  FADD.FTZ R146, R192, R146 ;  /* 0x00000092c0927221 */ /* 0x000fe20000010000 */
[----:B------:R-:W-:Y:S01]  /*2d00*/  FFMA.FTZ R147, R20, R192, R147 ;  /* 0x000000c014937223 */ /* 0x000fe20000010093 */
[----:B0-----:R-:W-:Y:S01]  /*2d10*/  FADD.FTZ R144, R193, R144 ;  /* 0x00000090c1907221 */ /* 0x001fe20000010000 */
[----:B------:R-:W-:-:S04]  /*2d20*/  FFMA.FTZ R145, R18, R193, R145 ;  /* 0x000000c112917223 */ /* 0x000fc80000010091 */
[----:B------:R-:W-:Y:S04]  /*2d30*/  STL [R1+0xd0], R144 ;  /* 0x0000d09001007387 */ /* 0x000fe80000100800 */
[----:B------:R-:W3:Y:S04]  /*2d40*/  LDL.LU R233, [R1+0x40] ;  /* 0x0000400001e97983 */ /* 0x000ee80000300800 */
[----:B------:R-:W-:Y:S04]  /*2d50*/  STL [R1+0x30], R145 ;  /* 0x0000309101007387 */ /* 0x000fe80000100800 */
[----:B------:R0:W-:Y:S04]  /*2d60*/  STL [R1+0x34], R147 ;  /* 0x0000349301007387 */ /* 0x0001e80000100800 */
[----:B------:R1:W-:Y:S04]  /*2d70*/  STL [R1+0xd4], R146 ;  /* 0x0000d49201007387 */ /* 0x0003e80000100800 */
[----:B0-----:R-:W3:Y:S04]  /*2d80*/  LDL.LU R147, [R1+0xe4] ;  /* 0x0000e40001937983 */ /* 0x001ee80000300800 */
[----:B-1----:R-:W3:Y:S04]  /*2d90*/  LDL.LU R146, [R1+0x44] ;  /* 0x0000440001927983 */ /* 0x002ee80000300800 */
[----:B------:R-:W3:Y:S04]  /*2da0*/  LDL.LU R187, [R1+0xe0] ;  /* 0x0000e00001bb7983 */ /* 0x000ee80000300800 */
[----:B------:R-:W3:Y:S04]  /*2db0*/  LDL.LU R193, [R1+0xe8] ;  /* 0x0000e80001c17983 */ /* 0x000ee80000300800 */
[----:B------:R-:W-:Y:S04]  /*2dc0*/  STL [R1+0xd8], R182 ;  /* 0x0000d8b601007387 */ /* 0x000fe80000100800 */
[----:B------:R-:W3:Y:S04]  /*2dd0*/  LDL.LU R192, [R1+0x48] ;  /* 0x0000480001c07983 */ /* 0x000ee80000300800 */
[----:B------:R0:W-:Y:S04]  /*2de0*/  STL [R1+0x38], R183 ;  /* 0x000038b701007387 */ /* 0x0001e80000100800 */
[----:B------:R-:W3:Y:S04]  /*2df0*/  LDL.LU R145, [R1+0xec] ;  /* 0x0000ec0001917983 */ /* 0x000ee80000300800 */
[----:B------:R-:W3:Y:S04]  /*2e00*/  LDL.LU R144, [R1+0x4c] ;  /* 0x00004c0001907983 */ /* 0x000ee80000300800 */
[----:B0-----:R-:W3:Y:S04]  /*2e10*/  LDL.LU R183, [R1+0xf0] ;  /* 0x0000f00001b77983 */ /* 0x001ee80000300800 */
[----:B------:R-:W3:Y:S01]  /*2e20*/  LDL.LU R182, [R1+0x50] ;  /* 0x0000500001b67983 */ /* 0x000ee20000300800 */
[----:B--2---:R-:W-:-:S05]  /*2e30*/  FADD.FTZ R177, R186, R177 ;  /* 0x000000b1bab17221 */ /* 0x004fca0000010000 */
[----:B------:R0:W-:Y:S01]  /*2e40*/  STL [R1+0xdc], R177 ;  /* 0x0000dcb101007387 */ /* 0x0001e20000100800 */
[----:B----4-:R-:W-:-:S03]  /*2e50*/  FFMA.FTZ R64, R24, R186, R64 ;  /* 0x000000ba18407223 */ /* 0x010fc60000010040 */
[----:B0-----:R-:W2:Y:S04]  /*2e60*/  LDL.LU R177, [R1+0xf4] ;  /* 0x0000f40001b17983 */ /* 0x001ea80000300800 */
[----:B------:R0:W-:Y:S04]  /*2e70*/  STL [R1+0x3c], R64 ;  /* 0x00003c4001007387 */ /* 0x0001e80000100800 */
[----:B0-----:R-:W4:Y:S01]  /*2e80*/  LDL.LU R64, [R1+0x54] ;  /* 0x0000540001407983 */ /* 0x001f220000300800 */
[----:B------:R-:W-:Y:S01]  /*2e90*/  PLOP3.LUT P0, PT, PT, PT, UP0, 0x80, 0x8 ;  /* 0x000000000008781c */ /* 0x000fe20003f0f008 */
[----:B------:R-:W-:Y:S01]  /*2ea0*/  @UP0 UIMAD.WIDE UR4, UR6, 0x2, UR4 ;  /* 0x00000002060408a5 */ /* 0x000fe2000f8e0204 */
[----:B---3--:R-:W-:Y:S01]  /*2eb0*/  FFMA.FTZ R233, R26, R158, R233 ;  /* 0x0000009e1ae97223 */ /* 0x008fe200000100e9 */
[----:B------:R-:W-:Y:S01]  /*2ec0*/  FADD.FTZ R147, R174, R147 ;  /* 0x00000093ae937221 */ /* 0x000fe20000010000 */
[----:B------:R-:W-:Y:S01]  /*2ed0*/  FFMA.FTZ R146, R28, R174, R146 ;  /* 0x000000ae1c927223 */ /* 0x000fe20000010092 */
[----:B------:R-:W-:Y:S01]  /*2ee0*/  FADD.FTZ R187, R158, R187 ;  /* 0x000000bb9ebb7221 */ /* 0x000fe20000010000 */
[----:B------:R-:W-:-:S04]  /*2ef0*/  FADD.FTZ R193, R175, R193 ;  /* 0x000000c1afc17221 */ /* 0x000fc80000010000 */
[----:B------:R-:W-:Y:S04]  /*2f00*/  STL [R1+0xe0], R187 ;  /* 0x0000e0bb01007387 */ /* 0x000fe80000100800 */
[----:B------:R-:W-:Y:S01]  /*2f10*/  STL [R1+0x44], R146 ;  /* 0x0000449201007387 */ /* 0x000fe20000100800 */
[----:B------:R-:W-:-:S03]  /*2f20*/  FFMA.FTZ R192, R30, R175, R192 ;  /* 0x000000af1ec07223 */ /* 0x000fc600000100c0 */
[----:B------:R-:W-:Y:S04]  /*2f30*/  STL [R1+0x40], R233 ;  /* 0x000040e901007387 */ /* 0x000fe80000100800 */
[----:B------:R0:W-:Y:S01]  /*2f40*/  STL [R1+0xe4], R147 ;  /* 0x0000e49301007387 */ /* 0x0001e20000100800 */
[----:B------:R-:W-:Y:S01]  /*2f50*/  FADD.FTZ R145, R176, R145 ;  /* 0x00000091b0917221 */ /* 0x000fe20000010000 */
[----:B------:R-:W-:Y:S02]  /*2f60*/  FFMA.FTZ R144, R31, R176, R144 ;  /* 0x000000b01f907223 */ /* 0x000fe40000010090 */
[----:B------:R-:W-:Y:S01]  /*2f70*/  STL [R1+0xe8], R193 ;  /* 0x0000e8c101007387 */ /* 0x000fe20000100800 */
[----:B0-----:R-:W0:Y:S01]  /*2f80*/  LDC.64 R146, c[0x0][0x3b0] ;  /* 0x0000ec00ff927b82 */ /* 0x001e220000000a00 */
[----:B------:R-:W-:-:S02]  /*2f90*/  FADD.FTZ R183, R157, R183 ;  /* 0x000000b79db77221 */ /* 0x000fc40000010000 */
[----:B------:R1:W-:Y:S01]  /*2fa0*/  STL [R1+0x4c], R144 ;  /* 0x00004c9001007387 */ /* 0x0003e20000100800 */
[----:B------:R-:W-:-:S03]  /*2fb0*/  FFMA.FTZ R182, R160, R157, R182 ;  /* 0x0000009da0b67223 */ /* 0x000fc600000100b6 */
[----:B------:R-:W-:Y:S01]  /*2fc0*/  STL [R1+0x48], R192 ;  /* 0x000048c001007387 */ /* 0x000fe20000100800 */
[----:B------:R-:W-:-:S03]  /*2fd0*/  MOV R157, 0x10 ;  /* 0x00000010009d7802 */ /* 0x000fc60000000f00 */
[----:B------:R3:W-:Y:S01]  /*2fe0*/  STL [R1+0xec], R145 ;  /* 0x0000ec9101007387 */ /* 0x0007e20000100800 */
[----:B-1----:R-:W-:-:S03]  /*2ff0*/  MOV R144, UR4 ;  /* 0x0000000400907c02 */ /* 0x002fc60008000f00 */
[----:B------:R-:W-:Y:S01]  /*3000*/  STL [R1+0xf0], R183 ;  /* 0x0000f0b701007387 */ /* 0x000fe20000100800 */
[----:B---3--:R-:W-:-:S05]  /*3010*/  MOV R145, UR5 ;  /* 0x0000000500917c02 */ /* 0x008fca0008000f00 */
[----:B------:R1:W3:Y:S02]  /*3020*/  @P0 LDG.E.U16 R233, desc[UR16][R144.64] ;  /* 0x0000001090e90981 */ /* 0x0002e4000c1e1500 */
[----:B-1----:R-:W-:-:S04]  /*3030*/  IMAD.WIDE.U32 R144, R208, R157, UR24 ;  /* 0x00000018d0907e25 */ /* 0x002fc8000f8e009d */
[----:B--2---:R-:W-:Y:S01]  /*3040*/  FADD.FTZ R177, R159, R177 ;  /* 0x000000b19fb17221 */ /* 0x004fe20000010000 */
[----:B----4-:R-:W-:-:S05]  /*3050*/  FFMA.FTZ R64, R161, R159, R64 ;  /* 0x0000009fa1407223 */ /* 0x010fca0000010040 */
[----:B------:R1:W-:Y:S04]  /*3060*/  STL [R1+0x54], R64 ;  /* 0x0000544001007387 */ /* 0x0003e80000100800 */
[----:B------:R2:W-:Y:S04]  /*3070*/  STL [R1+0x50], R182 ;  /* 0x000050b601007387 */ /* 0x0005e80000100800 */
[----:B-1----:R-:W4:Y:S04]  /*3080*/  LDL.LU R64, [R1+0xf8] ;  /* 0x0000f80001407983 */ /* 0x002f280000300800 */
[----:B------:R1:W-:Y:S04]  /*3090*/  STL [R1+0xf4], R177 ;  /* 0x0000f4b101007387 */ /* 0x0003e80000100800 */
[----:B------:R-:W3:Y:S04]  /*30a0*/  LDL.LU R159, [R1+0xfc] ;  /* 0x0000fc00019f7983 */ /* 0x000ee80000300800 */
[----:B------:R-:W3:Y:S04]  /*30b0*/  LDL.LU R158, [R1+0x5c] ;  /* 0x00005c00019e7983 */ /* 0x000ee80000300800 */
[----:B------:R-:W3:Y:S01]  /*30c0*/  LDL.LU R157, [R1+0x58] ;  /* 0x00005800019d7983 */ /* 0x000ee20000300800 */
[----:B0-----:R-:W-:-:S04]  /*30d0*/  IMAD.WIDE.U32 R192, R208, 0x8, R146 ;  /* 0x00000008d0c07825 */ /* 0x001fc800078e0092 */
[--C-:B------:R-:W-:Y:S02]  /*30e0*/  IMAD.WIDE.U32 R186, R189, 0x8, R146.reuse ;  /* 0x00000008bdba7825 */ /* 0x100fe400078e0092 */
[----:B------:R-:W5:Y:S02]  /*30f0*/  LDG.E.64 R192, desc[UR16][R192.64] ;  /* 0x00000010c0c07981 */ /* 0x000f64000c1e1b00 */
[--C-:B--2---:R-:W-:Y:S02]  /*3100*/  IMAD.WIDE.U32 R182, R162, 0x8, R146.reuse ;  /* 0x00000008a2b67825 */ /* 0x104fe400078e0092 */
[----:B------:R-:W5:Y:S02]  /*3110*/  LDG.E.64 R186, desc[UR16][R186.64] ;  /* 0x00000010baba7981 */ /* 0x000f64000c1e1b00 */
[--C-:B------:R-:W-:Y:S02]  /*3120*/  IMAD.WIDE.U32 R174, R2, 0x8, R146.reuse ;  /* 0x0000000802ae7825 */ /* 0x100fe400078e0092 */
[----:B------:R-:W5:Y:S02]  /*3130*/  LDG.E.64 R182, desc[UR16][R182.64] ;  /* 0x00000010b6b67981 */ /* 0x000f64000c1e1b00 */
[----:B-1----:R-:W-:-:S02]  /*3140*/  IMAD.WIDE.U32 R176, R3, 0x8, R146 ;  /* 0x0000000803b07825 */ /* 0x002fc400078e0092 */
[----:B------:R-:W5:Y:S04]  /*3150*/  LDG.E.64 R174, desc[UR16][R174.64] ;  /* 0x00000010aeae7981 */ /* 0x000f68000c1e1b00 */
[----:B------:R-:W5:Y:S01]  /*3160*/  LDG.E.64 R176, desc[UR16][R176.64] ;  /* 0x00000010b0b07981 */ /* 0x000f62000c1e1b00 */
[----:B------:R-:W-:Y:S06]  /*3170*/  BAR.SYNC.DEFER_BLOCKING 0x0 ;  /* 0x0000000000007b1d */ /* 0x000fec0000010000 */
[----:B------:R-:W5:Y:S01]  /*3180*/  LDG.E.128 R144, desc[UR16][R144.64] ;  /* 0x0000001090907981 */ /* 0x000f62000c1e1d00 */
[----:B------:R-:W-:-:S04]  /*3190*/  UISETP.NE.U32.AND UP1, UPT, UR20, URZ, UPT ;  /* 0x000000ff1400728c */ /* 0x000fc8000bf25070 */
[----:B------:R-:W-:Y:S01]  /*31a0*/  UISETP.NE.AND.EX UP1, UPT, UR21, URZ, UPT, UP1 ;  /* 0x000000ff1500728c */ /* 0x000fe2000bf25310 */
[----:B------:R-:W-:Y:S01]  /*31b0*/  UMOV UR10, 0x3f800000 ;  /* 0x3f800000000a7882 */ /* 0x000fe20000000000 */
[----:B----4-:R-:W-:-:S05]  /*31c0*/  FADD.FTZ R64, R237, R64 ;  /* 0x00000040ed407221 */ /* 0x010fca0000010000 */
[----:B------:R0:W-:Y:S01]  /*31d0*/  STL [R1+0xf8], R64 ;  /* 0x0000f84001007387 */ /* 0x0001e20000100800 */
[----:B---3--:R-:W-:Y:S01]  /*31e0*/  FADD.FTZ R159, R236, R159 ;  /* 0x0000009fec9f7221 */ /* 0x008fe20000010000 */
[----:B------:R-:W-:Y:S02]  /*31f0*/  FFMA.FTZ R158, R188, R236, R158 ;  /* 0x000000ecbc9e7223 */ /* 0x000fe4000001009e */
[----:B0-----:R0:W5:Y:S01]  /*3200*/  LDL.LU R64, [R1+0x1a0] ;  /* 0x0001a00001407983 */ /* 0x0011620000300800 */
[----:B------:R-:W-:-:S03]  /*3210*/  FFMA.FTZ R157, R185, R237, R157 ;  /* 0x000000edb99d7223 */ /* 0x000fc6000001009d */
[----:B------:R-:W-:Y:S04]  /*3220*/  STL [R1+0x5c], R158 ;  /* 0x00005c9e01007387 */ /* 0x000fe80000100800 */
[----:B------:R-:W-:Y:S04]  /*3230*/  STL [R1+0x58], R157 ;  /* 0x0000589d01007387 */ /* 0x000fe80000100800 */
[----:B------:R-:W-:Y:S04]  /*3240*/  STL [R1+0xfc], R159 ;  /* 0x0000fc9f01007387 */ /* 0x000fe80000100800 */
[----:B------:R-:W1:Y:S02]  /*3250*/  LDS.128 R156, [R156] ;  /* 0x000000009c9c7984 */ /* 0x000e640000000c00 */
[----:B-1----:R-:W-:Y:S01]  /*3260*/  FADD.FTZ R156, RZ, R156 ;  /* 0x0000009cff9c7221 */ /* 0x002fe20000010000 */
[----:B------:R-:W-:-:S03]  /*3270*/  FADD.FTZ R157, RZ, R157 ;  /* 0x0000009dff9d7221 */ /* 0x000fc60000010000 */
[----:B------:R-:W-:Y:S01]  /*3280*/  FADD.FTZ R236, R158, R156 ;  /* 0x0000009c9eec7221 */ /* 0x000fe20000010000 */
[----:B------:R-:W-:Y:S02]  /*3290*/  FADD.FTZ R237, R159, R157 ;  /* 0x0000009d9fed7221 */ /* 0x000fe40000010000 */
[----:B------:R-:W1:Y:S01]  /*32a0*/  LDS.128 R156, [R234] ;  /* 0x00000000ea9c7984 */ /* 0x000e620000000c00 */
[----:B------:R-:W-:-:S05]  /*32b0*/  @P0 HADD2.F32 R233, -RZ, R233.H0_H0 ;  /* 0x200000e9ffe90230 */ /* 0x000fca0000004100 */
[----:B------:R-:W-:Y:S01]  /*32c0*/  @P0 R2UR UR4, R233 ;  /* 0x00000000e90402ca */ /* 0x000fe200000e0000 */
[----:B-1----:R-:W-:-:S04]  /*32d0*/  FADD.FTZ R157, R237, R157 ;  /* 0x0000009ded9d7221 */ /* 0x002fc80000010000 */
        /* <DEDUP_REMOVED lines=8> */
[----:B0-----:R-:W-:Y:S08]  /*3360*/  BRA.U UP1, `(.L_x_15045) ;  /* 0x0000000d011c7547 */ /* 0x001ff0000b800000 */
[----:B------:R-:W-:Y:S01]  /*3370*/  UMOV UR4, UR8 ;  /* 0x0000000800047c82 */ /* 0x000fe20008000000 */
[----:B------:R-:W-:Y:S01]  /*3380*/  UMOV UR5, UR9 ;  /* 0x0000000900057c82 */ /* 0x000fe20008000000 */
[----:B------:R-:W-:-:S04]  /*3390*/  UISETP.NE.U32.AND UP1, UPT, UR4, URZ, UPT ;  /* 0x000000ff0400728c */ /* 0x000fc8000bf25070 */
[----:B------:R-:W-:-:S09]  /*33a0*/  UISETP.NE.AND.EX UP1, UPT, UR5, URZ, UPT, UP1 ;  /* 0x000000ff0500728c */ /* 0x000fd2000bf25310 */
[----:B------:R-:W-:Y:S05]  /*33b0*/  BRA.U UP1, `(.L_x_15046) ;  /* 0x0000000501787547 */ /* 0x000fea000b800000 */
[--C-:B------:R-:W-:Y:S01]  /*33c0*/  FFMA.FTZ R209, R209, UR23, R158.reuse ;  /* 0x00000017d1d17c23 */ /* 0x100fe2000801009e */
[C---:B-----5:R-:W-:Y:S01]  /*33d0*/  LOP3.LUT P5, RZ, R192.reuse, 0xff0000, RZ, 0xc0, !PT ;  /* 0x00ff0000c0ff7812 */ /* 0x060fe200078ac0ff */
[--C-:B------:R-:W-:Y:S01]  /*33e0*/  FFMA.FTZ R211, R211, UR23, R158.reuse ;  /* 0x00000017d3d37c23 */ /* 0x100fe2000801009e */
        /* <DEDUP_REMOVED lines=8> */
[----:B------:R-:W-:Y:S01]  /*3470*/  FADD.FTZ R213, R216, -R213 ;  /* 0x800000d5d8d57221 */ /* 0x000fe20000010000 */
[----:B------:R-:W-:Y:S01]  /*3480*/  FMUL.FTZ R209, R209, UR10 ;  /* 0x0000000ad1d17c20 */ /* 0x000fe20008410000 */
[----:B------:R-:W-:Y:S01]  /*3490*/  FFMA.FTZ R210, R210, UR23, R158 ;  /* 0x00000017d2d27c23 */ /* 0x000fe2000801009e */
[----:B------:R-:W-:-:S02]  /*34a0*/  @P5 HADD2.F32 R156, -RZ, R145.H0_H0 ;  /* 0x20000091ff9c5230 */ /* 0x000fc40000004100 */
[----:B------:R-:W-:Y:S01]  /*34b0*/  FMUL.FTZ R159, R159, UR10 ;  /* 0x0000000a9f9f7c20 */ /* 0x000fe20008410000 */
[----:B------:R-:W-:Y:S01]  /*34c0*/  FMUL.FTZ R209, R209, UR7 ;  /* 0x00000007d1d17c20 */ /* 0x000fe20008410000 */
[----:B------:R-:W-:Y:S01]  /*34d0*/  FMUL.FTZ R213, R213, UR11 ;  /* 0x0000000bd5d57c20 */ /* 0x000fe20008410000 */
[----:B------:R-:W-:Y:S01]  /*34e0*/  FFMA.FTZ R215, R215, UR23, R158 ;  /* 0x00000017d7d77c23 */ /* 0x000fe2000801009e */
[----:B------:R-:W-:Y:S01]  /*34f0*/  LOP3.LUT P2, RZ, R193, 0xff00, RZ, 0xc0, !PT ;  /* 0x0000ff00c1ff7812 */ /* 0x000fe2000784c0ff */
[----:B------:R-:W-:Y:S01]  /*3500*/  @P5 FMUL.FTZ R157, R209, R156 ;  /* 0x0000009cd19d5220 */ /* 0x000fe20000410000 */
[----:B------:R-:W-:Y:S02]  /*3510*/  @P4 HADD2.F32 R156, -RZ, R145.H1_H1 ;  /* 0x30000091ff9c4230 */ /* 0x000fe40000004100 */
[----:B------:R-:W-:Y:S01]  /*3520*/  FMUL.FTZ R145, R159, UR7 ;  /* 0x000000079f917c20 */ /* 0x000fe20008410000 */
[----:B------:R-:W-:Y:S01]  /*3530*/  MOV R159, RZ ;  /* 0x000000ff009f7202 */ /* 0x000fe20000000f00 */
[----:B------:R-:W-:Y:S01]  /*3540*/  FADD.FTZ R223, R223, -R210 ;  /* 0x800000d2dfdf7221 */ /* 0x000fe20000010000 */
[----:B------:R-:W-:Y:S01]  /*3550*/  FADD.FTZ R215, R218, -R215 ;  /* 0x800000d7dad77221 */ /* 0x000fe20000010000 */
[----:B------:R-:W-:Y:S01]  /*3560*/  @P4 FMUL.FTZ R159, R145, R156 ;  /* 0x0000009c919f4220 */ /* 0x000fe20000410000 */
[----:B------:R-:W-:Y:S01]  /*3570*/  FMUL.FTZ R156, R213, UR10 ;  /* 0x0000000ad59c7c20 */ /* 0x000fe20008410000 */
[----:B------:R-:W-:-:S02]  /*3580*/  HFMA2 R210, -RZ, RZ, 0, 0 ;  /* 0x00000000ffd27431 */ /* 0x000fc400000001ff */
[--C-:B------:R-:W-:Y:S02]  /*3590*/  @P0 HADD2.F32 R211, -RZ, R146.reuse.H0_H0 ;  /* 0x20000092ffd30230 */ /* 0x100fe40000004100 */
[----:B------:R-:W-:Y:S01]  /*35a0*/  FMUL.FTZ R215, R215, UR11 ;  /* 0x0000000bd7d77c20 */ /* 0x000fe20008410000 */
[----:B------:R-:W-:Y:S01]  /*35b0*/  FMUL.FTZ R156, R156, UR7 ;  /* 0x000000079c9c7c20 */ /* 0x000fe20008410000 */
[--C-:B------:R-:W-:Y:S01]  /*35c0*/  FFMA.FTZ R217, R217, UR23, R158.reuse ;  /* 0x00000017d9d97c23 */ /* 0x100fe2000801009e */
[----:B------:R-:W-:Y:S01]  /*35d0*/  LOP3.LUT P3, RZ, R193, 0xff0000, RZ, 0xc0, !PT ;  /* 0x00ff0000c1ff7812 */ /* 0x000fe2000786c0ff */
[----:B------:R-:W-:Y:S02]  /*35e0*/  @P2 HADD2.F32 R212, -RZ, R146.H1_H1 ;  /* 0x30000092ffd42230 */ /* 0x000fe40000004100 */
[----:B------:R-:W-:Y:S01]  /*35f0*/  FMUL.FTZ R213, R96, R156 ;  /* 0x0000009c60d57220 */ /* 0x000fe20000410000 */
[----:B------:R-:W-:Y:S01]  /*3600*/  @P0 FMUL.FTZ R210, R156, R211 ;  /* 0x000000d39cd20220 */ /* 0x000fe20000410000 */
[----:B------:R-:W-:Y:S01]  /*3610*/  FMUL.FTZ R211, R215, UR10 ;  /* 0x0000000ad7d37c20 */ /* 0x000fe20008410000 */
[----:B------:R-:W-:Y:S01]  /*3620*/  FADD.FTZ R217, R220, -R217 ;  /* 0x800000d9dcd97221 */ /* 0x000fe20000010000 */
[----:B------:R-:W-:Y:S01]  /*3630*/  FFMA.FTZ R219, R219, UR23, R158 ;  /* 0x00000017dbdb7c23 */ /* 0x000fe2000801009e */
[----:B------:R-:W-:Y:S01]  /*3640*/  FSEL R213, R213, RZ, P0 ;  /* 0x000000ffd5d57208 */ /* 0x000fe20000000000 */
[----:B------:R-:W-:Y:S01]  /*3650*/  FMUL.FTZ R146, R211, UR7 ;  /* 0x00000007d3927c20 */ /* 0x000fe20008410000 */
[----:B------:R-:W-:Y:S01]  /*3660*/  ISETP.GE.U32.AND P0, PT, R192, RZ, PT ;  /* 0x000000ffc000720c */ /* 0x000fe20003f06070 */
[----:B------:R-:W-:Y:S01]  /*3670*/  FMUL.FTZ R217, R217, UR11 ;  /* 0x0000000bd9d97c20 */ /* 0x000fe20008410000 */
[----:B------:R-:W-:Y:S01]  /*3680*/  MOV R211, RZ ;  /* 0x000000ff00d37202 */ /* 0x000fe20000000f00 */
[----:B------:R-:W-:Y:S01]  /*3690*/  @P2 FMUL.FTZ R211, R146, R212 ;  /* 0x000000d492d32220 */ /* 0x000fe20000410000 */
[----:B------:R-:W-:Y:S01]  /*36a0*/  ISETP.GE.U32.AND.EX P0, PT, R193, 0x1000000, PT, P0 ;  /* 0x01000000c100780c */ /* 0x000fe20003f06100 */
[----:B------:R-:W-:Y:S01]  /*36b0*/  FMUL.FTZ R214, R217, UR10 ;  /* 0x0000000ad9d67c20 */ /* 0x000fe20008410000 */
[----:B------:R-:W-:Y:S01]  /*36c0*/  FMUL.FTZ R146, R97, R146 ;  /* 0x0000009261927220 */ /* 0x000fe20000410000 */
[----:B------:R-:W-:Y:S01]  /*36d0*/  FADD.FTZ R221, R221, -R219 ;  /* 0x800000dbdddd7221 */ /* 0x000fe20000010000 */
[----:B------:R-:W-:-:S02]  /*36e0*/  HFMA2 R212, -RZ, RZ, 0, 0 ;  /* 0x00000000ffd47431 */ /* 0x000fc400000001ff */
[--C-:B------:R-:W-:Y:S02]  /*36f0*/  @P3 HADD2.F32 R156, -RZ, R147.reuse.H0_H0 ;  /* 0x20000093ff9c3230 */ /* 0x100fe40000004100 */
[----:B------:R-:W-:Y:S01]  /*3700*/  FMUL.FTZ R214, R214, UR7 ;  /* 0x00000007d6d67c20 */ /* 0x000fe20008410000 */
[----:B------:R-:W-:Y:S01]  /*3710*/  FFMA.FTZ R0, R0, UR23, R158 ;  /* 0x0000001700007c23 */ /* 0x000fe2000801009e */
[----:B------:R-:W-:Y:S01]  /*3720*/  FSEL R146, R146, RZ, P2 ;  /* 0x000000ff92927208 */ /* 0x000fe20001000000 */
[----:B------:R-:W-:Y:S01]  /*3730*/  FMUL.FTZ R221, R221, UR11 ;  /* 0x0000000bdddd7c20 */ /* 0x000fe20008410000 */
[----:B------:R-:W-:Y:S01]  /*3740*/  LOP3.LUT P2, RZ, R192, 0xff, RZ, 0xc0, !PT ;  /* 0x000000ffc0ff7812 */ /* 0x000fe2000784c0ff */
[----:B------:R-:W-:Y:S01]  /*3750*/  @P3 FMUL.FTZ R212, R214, R156 ;  /* 0x0000009cd6d43220 */ /* 0x000fe20000410000 */
[----:B------:R-:W-:Y:S01]  /*3760*/  FADD.FTZ R222, R222, -R0 ;  /* 0x80000000dede7221 */ /* 0x000fe20000010000 */
[----:B------:R-:W-:Y:S01]  /*3770*/  FMUL.FTZ R214, R98, R214 ;  /* 0x000000d662d67220 */ /* 0x000fe20000410000 */
[----:B------:R-:W-:Y:S01]  /*3780*/  FMUL.FTZ R221, R221, UR10 ;  /* 0x0000000adddd7c20 */ /* 0x000fe20008410000 */
[----:B------:R-:W-:-:S02]  /*3790*/  @P0 HADD2.F32 R0, -RZ, R147.H1_H1 ;  /* 0x30000093ff000230 */ /* 0x000fc40000004100 */
[----:B------:R-:W-:Y:S01]  /*37a0*/  FMUL.FTZ R222, R222, UR11 ;  /* 0x0000000bdede7c20 */ /* 0x000fe20008410000 */
[----:B------:R-:W-:Y:S01]  /*37b0*/  FMUL.FTZ R223, R223, UR11 ;  /* 0x0000000bdfdf7c20 */ /* 0x000fe20008410000 */
[----:B------:R-:W-:Y:S01]  /*37c0*/  FMUL.FTZ R147, R221, UR7 ;  /* 0x00000007dd937c20 */ /* 0x000fe20008410000 */
[----:B------:R-:W-:Y:S01]  /*37d0*/  FSEL R193, R214, RZ, P3 ;  /* 0x000000ffd6c17208 */ /* 0x000fe20001800000 */
[----:B------:R-:W-:Y:S01]  /*37e0*/  FMUL.FTZ R214, R222, UR10 ;  /* 0x0000000aded67c20 */ /* 0x000fe20008410000 */
[----:B------:R-:W-:Y:S01]  /*37f0*/  LOP3.LUT P3, RZ, R192, 0xff00, RZ, 0xc0, !PT ;  /* 0x0000ff00c0ff7812 */ /* 0x000fe2000786c0ff */
[----:B------:R-:W-:Y:S01]  /*3800*/  FMUL.FTZ R209, R102, R209 ;  /* 0x000000d166d17220 */ /* 0x000fe20000410000 */
[----:B------:R-:W-:Y:S01]  /*3810*/  MOV R192, RZ ;  /* 0x000000ff00c07202 */ /* 0x000fe20000000f00 */
[----:B------:R-:W-:Y:S01]  /*3820*/  @P0 FMUL.FTZ R192, R147, R0 ;  /* 0x0000000093c00220 */ /* 0x000fe20000410000 */
[----:B------:R-:W-:Y:S02]  /*3830*/  HFMA2 R0, -RZ, RZ, 0, 0 ;  /* 0x00000000ff007431 */ /* 0x000fe400000001ff */
[----:B------:R-:W-:-:S02]  /*3840*/  @P2 HADD2.F32 R156, -RZ, R144.H0_H0 ;  /* 0x20000090ff9c2230 */ /* 0x000fc40000004100 */
[----:B------:R-:W-:Y:S01]  /*3850*/  FMUL.FTZ R214, R214, UR7 ;  /* 0x00000007d6d67c20 */ /* 0x000fe20008410000 */
[----:B------:R-:W-:Y:S01]  /*3860*/  FMUL.FTZ R147, R99, R147 ;  /* 0x0000009363937220 */ /* 0x000fe20000410000 */
[----:B------:R-:W-:Y:S01]  /*3870*/  FMUL.FTZ R145, R103, R145 ;  /* 0x0000009167917220 */ /* 0x000fe20000410000 */
[----:B------:R-:W-:Y:S01]  /*3880*/  FSEL R209, R209, RZ, P5 ;  /* 0x000000ffd1d17208 */ /* 0x000fe20002800000 */
[----:B------:R-:W-:Y:S01]  /*3890*/  @P2 FMUL.FTZ R0, R214, R156 ;  /* 0x0000009cd6002220 */ /* 0x000fe20000410000 */
[----:B------:R-:W-:Y:S01]  /*38a0*/  FMUL.FTZ R156, R223, UR10 ;  /* 0x0000000adf9c7c20 */ /* 0x000fe20008410000 */
[----:B------:R-:W-:Y:S01]  /*38b0*/  FMUL.FTZ R214, R100, R214 ;  /* 0x000000d664d67220 */ /* 0x000fe20000410000 */
[----:B------:R-:W-:Y:S01]  /*38c0*/  @P3 HADD2.F32 R215, -RZ, R144.H1_H1 ;  /* 0x30000090ffd73230 */ /* 0x000fe20000004100 */
[----:B------:R-:W-:Y:S01]  /*38d0*/  FSEL R147, R147, RZ, P0 ;  /* 0x000000ff93937208 */ /* 0x000fe20000000000 */
[----:B------:R-:W-:Y:S01]  /*38e0*/  FMUL.FTZ R144, R156, UR7 ;  /* 0x000000079c907c20 */ /* 0x000fe20008410000 */
[----:B------:R-:W-:-:S02]  /*38f0*/  MOV R156, RZ ;  /* 0x000000ff009c7202 */ /* 0x000fc40000000f00 */
[----:B------:R-:W-:Y:S01]  /*3900*/  FSEL R145, R145, RZ, P4 ;  /* 0x000000ff91917208 */ /* 0x000fe20002000000 */
[----:B------:R-:W-:Y:S01]  /*3910*/  @P3 FMUL.FTZ R156, R144, R215 ;  /* 0x000000d7909c3220 */ /* 0x000fe20000410000 */
[----:B------:R-:W-:Y:S01]  /*3920*/  FMUL.FTZ R144, R101, R144 ;  /* 0x0000009065907220 */ /* 0x000fe20000410000 */
[----:B------:R-:W-:Y:S02]  /*3930*/  FSEL R214, R214, RZ, P2 ;  /* 0x000000ffd6d67208 */ /* 0x000fe40001000000 */
[----:B------:R-:W-:Y:S02]  /*3940*/  F2FP.F16.F32.PACK_AB R147, R147, R193 ;  /* 0x000000c19393723e */ /* 0x000fe400000000ff */
[----:B------:R-:W-:Y:S02]  /*3950*/  FSEL R144, R144, RZ, P3 ;  /* 0x000000ff90907208 */ /* 0x000fe40001800000 */
[----:B------:R-:W-:Y:S02]  /*3960*/  F2FP.F16.F32.PACK_AB R146, R146, R213 ;  /* 0x000000d59292723e */ /* 0x000fe400000000ff */
[----:B------:R-:W-:-:S02]  /*3970*/  F2FP.F16.F32.PACK_AB R145, R145, R209 ;  /* 0x000000d19191723e */ /* 0x000fc400000000ff */
[----:B------:R-:W-:Y:S01]  /*3980*/  F2FP.F16.F32.PACK_AB R144, R144, R214 ;  /* 0x000000d69090723e */ /* 0x000fe200000000ff */
[----:B------:R-:W-:Y:S06]  /*3990*/  BRA `(.L_x_15047) ;  /* 0x0000001000a87947 */ /* 0x000fec0003800000 */
.L_x_15046:
        /* <DEDUP_REMOVED lines=13> */
[----:B------:R-:W-:Y:S01]  /*3a70*/  CS2R R156, SRZ ;  /* 0x00000000009c7805 */ /* 0x000fe2000001ff00 */
[----:B------:R-:W-:-:S02]  /*3a80*/  @P4 HADD2.F32 R150, -RZ, R144.H0_H0 ;  /* 0x20000090ff964230 */ /* 0x000fc40000004100 */
[----:B------:R-:W-:Y:S01]  /*3a90*/  FMUL.FTZ R223, R149, UR10 ;  /* 0x0000000a95df7c20 */ /* 0x000fe20008410000 */
[----:B------:R-:W-:Y:S01]  /*3aa0*/  @P4 FMUL.FTZ R151, R222, UR7 ;  /* 0x00000007de974c20 */ /* 0x000fe20008410000 */
[----:B------:R-:W-:Y:S01]  /*3ab0*/  @P3 HADD2.F32 R144, -RZ, R144.H1_H1 ;  /* 0x30000090ff903230 */ /* 0x000fe20000004100 */
[----:B------:R-:W-:Y:S01]  /*3ac0*/  LOP3.LUT P2, RZ, R192, 0xff000000, RZ, 0xc0, !PT ;  /* 0xff000000c0ff7812 */ /* 0x000fe2000784c0ff */
[--C-:B------:R-:W-:Y:S01]  /*3ad0*/  FFMA.FTZ R213, R213, UR23, R158.reuse ;  /* 0x00000017d5d57c23 */ /* 0x100fe2000801009e */
[----:B------:R-:W-:Y:S01]  /*3ae0*/  @P4 FMUL.FTZ R0, R150, R151 ;  /* 0x0000009796004220 */ /* 0x000fe20000410000 */
[----:B------:R-:W-:Y:S01]  /*3af0*/  @P3 FMUL.FTZ R150, R223, UR7 ;  /* 0x00000007df963c20 */ /* 0x000fe20008410000 */
[--C-:B------:R-:W-:Y:S01]  /*3b00*/  FFMA.FTZ R151, R211, UR23, R158.reuse ;  /* 0x00000017d3977c23 */ /* 0x100fe2000801009e */
[----:B------:R-:W-:Y:S01]  /*3b10*/  MOV R159, RZ ;  /* 0x000000ff009f7202 */ /* 0x000fe20000000f00 */
[----:B------:R-:W-:Y:S01]  /*3b20*/  FADD.FTZ R213, R216, -R213 ;  /* 0x800000d5d8d57221 */ /* 0x000fe20000010000 */
[----:B------:R-:W-:Y:S01]  /*3b30*/  @P3 FMUL.FTZ R156, R144, R150 ;  /* 0x00000096909c3220 */ /* 0x000fe20000410000 */
[----:B------:R-:W-:Y:S01]  /*3b40*/  FMUL.FTZ R150, R209, UR11 ;  /* 0x0000000bd1967c20 */ /* 0x000fe20008410000 */
[----:B------:R-:W-:Y:S01]  /*3b50*/  FADD.FTZ R151, R214, -R151 ;  /* 0x80000097d6977221 */ /* 0x000fe20000010000 */
[--C-:B------:R-:W-:Y:S01]  /*3b60*/  @P5 HADD2.F32 R144, -RZ, R145.reuse.H0_H0 ;  /* 0x20000091ff905230 */ /* 0x100fe20000004100 */
[----:B------:R-:W-:Y:S01]  /*3b70*/  LOP3.LUT P0, RZ, R193, 0xff, RZ, 0xc0, !PT ;  /* 0x000000ffc1ff7812 */ /* 0x000fe2000780c0ff */
[----:B------:R-:W-:Y:S01]  /*3b80*/  FMUL.FTZ R152, R150, UR10 ;  /* 0x0000000a96987c20 */ /* 0x000fe20008410000 */
[----:B------:R-:W-:Y:S01]  /*3b90*/  FMUL.FTZ R151, R151, UR11 ;  /* 0x0000000b97977c20 */ /* 0x000fe20008410000 */
[----:B------:R-:W-:Y:S01]  /*3ba0*/  @P2 HADD2.F32 R145, -RZ, R145.H1_H1 ;  /* 0x30000091ff912230 */ /* 0x000fe20000004100 */
[----:B------:R-:W-:Y:S01]  /*3bb0*/  CS2R R210, SRZ ;  /* 0x0000000000d27805 */ /* 0x000fe2000001ff00 */
[----:B------:R-:W-:Y:S01]  /*3bc0*/  @P5 FMUL.FTZ R153, R152, UR7 ;  /* 0x0000000798995c20 */ /* 0x000fe20008410000 */
[----:B------:R-:W-:Y:S01]  /*3bd0*/  FFMA.FTZ R217, R217, UR23, R158 ;  /* 0x00000017d9d97c23 */ /* 0x000fe2000801009e */
[----:B------:R-:W-:-:S02]  /*3be0*/  HFMA2 R212, -RZ, RZ, 0, 0 ;  /* 0x00000000ffd47431 */ /* 0x000fc400000001ff */
[----:B------:R-:W-:Y:S01]  /*3bf0*/  FMUL.FTZ R222, R222, UR7 ;  /* 0x00000007dede7c20 */ /* 0x000fe20008410000 */
[----:B------:R-:W-:Y:S01]  /*3c00*/  @P5 FMUL.FTZ R157, R144, R153 ;  /* 0x00000099909d5220 */ /* 0x000fe20000410000 */
[----:B------:R-:W-:Y:S01]  /*3c10*/  FMUL.FTZ R144, R151, UR10 ;  /* 0x0000000a97907c20 */ /* 0x000fe20008410000 */
[----:B------:R-:W-:Y:S01]  /*3c20*/  FADD.FTZ R220, R220, -R217 ;  /* 0x800000d9dcdc7221 */ /* 0x000fe20000010000 */
[----:B------:R-:W-:Y:S01]  /*3c30*/  FMUL.FTZ R223, R223, UR7 ;  /* 0x00000007dfdf7c20 */ /* 0x000fe20008410000 */
[----:B------:R-:W-:Y:S02]  /*3c40*/  @P0 HADD2.F32 R155, -RZ, R146.H0_H0 ;  /* 0x20000092ff9b0230 */ /* 0x000fe40000004100 */
[C---:B------:R-:W-:Y:S01]  /*3c50*/  @P2 FMUL.FTZ R153, R144.reuse, UR7 ;  /* 0x0000000790992c20 */ /* 0x040fe20008410000 */
[----:B------:R-:W-:Y:S01]  /*3c60*/  FMUL.FTZ R144, R144, UR7 ;  /* 0x0000000790907c20 */ /* 0x000fe20008410000 */
[----:B------:R-:W-:Y:S01]  /*3c70*/  FMUL.FTZ R222, R100, R222 ;  /* 0x000000de64de7220 */ /* 0x000fe20000410000 */
[----:B------:R-:W-:Y:S01]  /*3c80*/  FMUL.FTZ R223, R101, R223 ;  /* 0x000000df65df7220 */ /* 0x000fe20000410000 */
[----:B------:R-:W-:Y:S01]  /*3c90*/  @P2 FMUL.FTZ R159, R145, R153 ;  /* 0x00000099919f2220 */ /* 0x000fe20000410000 */
[----:B------:R-:W-:Y:S01]  /*3ca0*/  FMUL.FTZ R145, R152, UR7 ;  /* 0x0000000798917c20 */ /* 0x000fe20008410000 */
[----:B------:R-:W-:Y:S01]  /*3cb0*/  FMUL.FTZ R152, R213, UR11 ;  /* 0x0000000bd5987c20 */ /* 0x000fe20008410000 */
[----:B------:R-:W-:Y:S01]  /*3cc0*/  FFMA.FTZ R153, R215, UR23, R158 ;  /* 0x00000017d7997c23 */ /* 0x000fe2000801009e */
[----:B------:R-:W-:Y:S01]  /*3cd0*/  FMUL.FTZ R144, R103, R144 ;  /* 0x0000009067907220 */ /* 0x000fe20000410000 */
[----:B------:R-:W-:Y:S01]  /*3ce0*/  FMUL.FTZ R145, R102, R145 ;  /* 0x0000009166917220 */ /* 0x000fe20000410000 */
[----:B------:R-:W-:Y:S01]  /*3cf0*/  FMUL.FTZ R154, R152, UR10 ;  /* 0x0000000a989a7c20 */ /* 0x000fe20008410000 */
[----:B------:R-:W-:Y:S01]  /*3d00*/  FADD.FTZ R153, R218, -R153 ;  /* 0x80000099da997221 */ /* 0x000fe20000010000 */
[----:B------:R-:W-:-:S02]  /*3d10*/  FSEL R223, R223, RZ, P3 ;  /* 0x000000ffdfdf7208 */ /* 0x000fc40001800000 */
[----:B------:R-:W-:Y:S01]  /*3d20*/  FSEL R145, R145, RZ, P5 ;  /* 0x000000ff91917208 */ /* 0x000fe20002800000 */
[C---:B------:R-:W-:Y:S01]  /*3d30*/  @P0 FMUL.FTZ R209, R154.reuse, UR7 ;  /* 0x000000079ad10c20 */ /* 0x040fe20008410000 */
[----:B------:R-:W-:Y:S01]  /*3d40*/  LOP3.LUT P5, RZ, R193, 0xff00, RZ, 0xc0, !PT ;  /* 0x0000ff00c1ff7812 */ /* 0x000fe200078ac0ff */
[----:B------:R-:W-:Y:S01]  /*3d50*/  FMUL.FTZ R153, R153, UR11 ;  /* 0x0000000b99997c20 */ /* 0x000fe20008410000 */
[----:B------:R-:W-:Y:S01]  /*3d60*/  FMUL.FTZ R154, R154, UR7 ;  /* 0x000000079a9a7c20 */ /* 0x000fe20008410000 */
[----:B------:R-:W-:Y:S01]  /*3d70*/  @P0 FMUL.FTZ R210, R155, R209 ;  /* 0x000000d19bd20220 */ /* 0x000fe20000410000 */
[----:B------:R-:W-:Y:S01]  /*3d80*/  FSEL R144, R144, RZ, P2 ;  /* 0x000000ff90907208 */ /* 0x000fe20001000000 */
[----:B------:R-:W-:Y:S01]  /*3d90*/  FMUL.FTZ R209, R153, UR10 ;  /* 0x0000000a99d17c20 */ /* 0x000fe20008410000 */
[----:B------:R-:W-:Y:S02]  /*3da0*/  LOP3.LUT P2, RZ, R193, 0xff0000, RZ, 0xc0, !PT ;  /* 0x00ff0000c1ff7812 */ /* 0x000fe4000784c0ff */
[----:B------:R-:W-:-:S02]  /*3db0*/  F2FP.F16.F32.PACK_AB R145, R144, R145 ;  /* 0x000000919091723e */ /* 0x000fc400000000ff */
[----:B------:R-:W-:-:S03]  /*3dc0*/  FSEL R144, R222, RZ, P4 ;  /* 0x000000ffde907208 */ /* 0x000fc60002000000 */
[----:B------:R-:W-:Y:S02]  /*3dd0*/  @P5 HADD2.F32 R146, -RZ, R146.H1_H1 ;  /* 0x30000092ff925230 */ /* 0x000fe40000004100 */
[C---:B------:R-:W-:Y:S01]  /*3de0*/  @P5 FMUL.FTZ R155, R209.reuse, UR7 ;  /* 0x00000007d19b5c20 */ /* 0x040fe20008410000 */
[----:B------:R-:W-:Y:S01]  /*3df0*/  FMUL.FTZ R209, R209, UR7 ;  /* 0x00000007d1d17c20 */ /* 0x000fe20008410000 */
[----:B------:R-:W-:Y:S02]  /*3e00*/  F2FP.F16.F32.PACK_AB R144, R223, R144 ;  /* 0x00000090df90723e */ /* 0x000fe400000000ff */
[----:B------:R-:W-:Y:S01]  /*3e10*/  @P5 FMUL.FTZ R211, R146, R155 ;  /* 0x0000009b92d35220 */ /* 0x000fe20000410000 */
[----:B------:R-:W-:Y:S01]  /*3e20*/  FMUL.FTZ R146, R96, R154 ;  /* 0x0000009a60927220 */ /* 0x000fe20000410000 */
[----:B------:R-:W-:Y:S01]  /*3e30*/  FMUL.FTZ R154, R220, UR11 ;  /* 0x0000000bdc9a7c20 */ /* 0x000fe20008410000 */
[----:B------:R-:W-:Y:S01]  /*3e40*/  FFMA.FTZ R155, R219, UR23, R158 ;  /* 0x00000017db9b7c23 */ /* 0x000fe2000801009e */
[----:B------:R-:W-:-:S02]  /*3e50*/  FMUL.FTZ R209, R97, R209 ;  /* 0x000000d161d17220 */ /* 0x000fc40000410000 */
[----:B------:R-:W-:Y:S01]  /*3e60*/  FSEL R146, R146, RZ, P0 ;  /* 0x000000ff92927208 */ /* 0x000fe20000000000 */
[----:B------:R-:W-:Y:S01]  /*3e70*/  FADD.FTZ R155, R221, -R155 ;  /* 0x8000009bdd9b7221 */ /* 0x000fe20000010000 */
[----:B------:R-:W-:Y:S01]  /*3e80*/  ISETP.GE.U32.AND P0, PT, R192, RZ, PT ;  /* 0x000000ffc000720c */ /* 0x000fe20003f06070 */
[----:B------:R-:W-:Y:S01]  /*3e90*/  @P2 HADD2.F32 R192, -RZ, R147.H0_H0 ;  /* 0x20000093ffc02230 */ /* 0x000fe20000004100 */
[----:B------:R-:W-:Y:S01]  /*3ea0*/  FSEL R209, R209, RZ, P5 ;  /* 0x000000ffd1d17208 */ /* 0x000fe20002800000 */
[----:B------:R-:W-:Y:S01]  /*3eb0*/  FMUL.FTZ R155, R155, UR11 ;  /* 0x0000000b9b9b7c20 */ /* 0x000fe20008410000 */
[----:B------:R-:W-:Y:S01]  /*3ec0*/  ISETP.GE.U32.AND.EX P0, PT, R193, 0x1000000, PT, P0 ;  /* 0x01000000c100780c */ /* 0x000fe20003f06100 */
[----:B------:R-:W-:Y:S01]  /*3ed0*/  FMUL.FTZ R193, R154, UR10 ;  /* 0x0000000a9ac17c20 */ /* 0x000fe20008410000 */
[----:B------:R-:W-:-:S03]  /*3ee0*/  F2FP.F16.F32.PACK_AB R146, R209, R146 ;  /* 0x00000092d192723e */ /* 0x000fc600000000ff */
[C---:B------:R-:W-:Y:S01]  /*3ef0*/  @P2 FMUL.FTZ R213, R193.reuse, UR7 ;  /* 0x00000007c1d52c20 */ /* 0x040fe20008410000 */
[----:B------:R-:W-:-:S03]  /*3f00*/  FMUL.FTZ R193, R193, UR7 ;  /* 0x00000007c1c17c20 */ /* 0x000fc60008410000 */
[----:B------:R-:W-:Y:S01]  /*3f10*/  @P2 FMUL.FTZ R212, R192, R213 ;  /* 0x000000d5c0d42220 */ /* 0x000fe20000410000 */
[----:B------:R-:W-:Y:S01]  /*3f20*/  FMUL.FTZ R213, R155, UR10 ;  /* 0x0000000a9bd57c20 */ /* 0x000fe20008410000 */
[----:B------:R-:W-:Y:S01]  /*3f30*/  FMUL.FTZ R193, R98, R193 ;  /* 0x000000c162c17220 */ /* 0x000fe20000410000 */
[----:B------:R-:W-:Y:S01]  /*3f40*/  MOV R192, RZ ;  /* 0x000000ff00c07202 */ /* 0x000fe20000000f00 */
[----:B------:R-:W-:Y:S02]  /*3f50*/  @P0 HADD2.F32 R147, -RZ, R147.H1_H1 ;  /* 0x30000093ff930230 */ /* 0x000fe40000004100 */
[C---:B------:R-:W-:Y:S01]  /*3f60*/  @P0 FMUL.FTZ R214, R213.reuse, UR7 ;  /* 0x00000007d5d60c20 */ /* 0x040fe20008410000 */
[----:B------:R-:W-:-:S03]  /*3f70*/  FMUL.FTZ R213, R213, UR7 ;  /* 0x00000007d5d57c20 */ /* 0x000fc60008410000 */
[----:B------:R-:W-:Y:S01]  /*3f80*/  @P0 FMUL.FTZ R192, R147, R214 ;  /* 0x000000d693c00220 */ /* 0x000fe20000410000 */
[----:B------:R-:W-:Y:S01]  /*3f90*/  FMUL.FTZ R213, R99, R213 ;  /* 0x000000d563d57220 */ /* 0x000fe20000410000 */
[----:B------:R-:W-:-:S04]  /*3fa0*/  FSEL R147, R193, RZ, P2 ;  /* 0x000000ffc1937208 */ /* 0x000fc80001000000 */
[----:B------:R-:W-:-:S04]  /*3fb0*/  FSEL R213, R213, RZ, P0 ;  /* 0x000000ffd5d57208 */ /* 0x000fc80000000000 */
[----:B------:R-:W-:Y:S01]  /*3fc0*/  F2FP.F16.F32.PACK_AB R147, R213, R147 ;  /* 0x00000093d593723e */ /* 0x000fe200000000ff */
[----:B------:R-:W-:Y:S06]  /*3fd0*/  BRA `(.L_x_15047) ;  /* 0x0000000c00187947 */ /* 0x000fec0003800000 */
.L_x_15045:
        /* <DEDUP_REMOVED lines=16> */
[----:B------:R-:W-:Y:S01]  /*40e0*/  FADD.FTZ R213, R216, -R213 ;  /* 0x800000d5d8d57221 */ /* 0x000fe20000010000 */
[----:B------:R-:W-:Y:S01]  /*40f0*/  FMUL.FTZ R209, R209, UR10 ;  /* 0x0000000ad1d17c20 */ /* 0x000fe20008410000 */
[----:B------:R-:W-:Y:S01]  /*4100*/  FFMA.FTZ R210, R210, UR23, R158 ;  /* 0x00000017d2d27c23 */ /* 0x000fe2000801009e */
[----:B------:R-:W-:-:S02]  /*4110*/  @P5 HADD2.F32 R156, -RZ, R145.H0_H0 ;  /* 0x20000091ff9c5230 */ /* 0x000fc40000004100 */
[----:B------:R-:W-:Y:S01]  /*4120*/  FMUL.FTZ R159, R159, UR10 ;  /* 0x0000000a9f9f7c20 */ /* 0x000fe20008410000 */
[----:B------:R-:W-:Y:S01]  /*4130*/  FMUL.FTZ R209, R209, UR7 ;  /* 0x00000007d1d17c20 */ /* 0x000fe20008410000 */
[----:B------:R-:W-:Y:S01]  /*4140*/  FFMA.FTZ R213, R213, UR11, R108 ;  /* 0x0000000bd5d57c23 */ /* 0x000fe2000801006c */
        /* <DEDUP_REMOVED lines=12> */
[----:B------:R-:W-:Y:S01]  /*4210*/  FFMA.FTZ R215, R215, UR11, R109 ;  /* 0x0000000bd7d77c23 */ /* 0x000fe2000801006d */
[----:B------:R-:W-:Y:S01]  /*4220*/  FMUL.FTZ R156, R156, UR7 ;  /* 0x000000079c9c7c20 */ /* 0x000fe20008410000 */
[--C-:B------:R-:W-:Y:S01]  /*4230*/  FFMA.FTZ R217, R217, UR23, R158.reuse ;  /* 0x00000017d9d97c23 */ /* 0x100fe2000801009e */
[----:B------:R-:W-:Y:S01]  /*4240*/  LOP3.LUT P3, RZ, R193, 0xff0000, RZ, 0xc0, !PT ;  /* 0x00ff0000c1ff7812 */ /* 0x000fe2000786c0ff */
[----:B------:R-:W-:Y:S02]  /*4250*/  @P2 HADD2.F32 R212, -RZ, R146.H1_H1 ;  /* 0x30000092ffd42230 */ /* 0x000fe40000004100 */
[-C--:B------:R-:W-:Y:S01]  /*4260*/  FMUL.FTZ R213, R96, R156.reuse ;  /* 0x0000009c60d57220 */ /* 0x080fe20000410000 */
[----:B------:R-:W-:Y:S01]  /*4270*/  @P0 FMUL.FTZ R210, R211, R156 ;  /* 0x0000009cd3d20220 */ /* 0x000fe20000410000 */
[----:B------:R-:W-:Y:S01]  /*4280*/  FMUL.FTZ R211, R215, UR10 ;  /* 0x0000000ad7d37c20 */ /* 0x000fe20008410000 */
[----:B------:R-:W-:Y:S01]  /*4290*/  FADD.FTZ R217, R220, -R217 ;  /* 0x800000d9dcd97221 */ /* 0x000fe20000010000 */
[----:B------:R-:W-:Y:S01]  /*42a0*/  FFMA.FTZ R219, R219, UR23, R158 ;  /* 0x00000017dbdb7c23 */ /* 0x000fe2000801009e */
[----:B------:R-:W-:Y:S01]  /*42b0*/  FSEL R213, R213, RZ, P0 ;  /* 0x000000ffd5d57208 */ /* 0x000fe20000000000 */
[----:B------:R-:W-:Y:S01]  /*42c0*/  FMUL.FTZ R146, R211, UR7 ;  /* 0x00000007d3927c20 */ /* 0x000fe20008410000 */
[----:B------:R-:W-:Y:S01]  /*42d0*/  ISETP.GE.U32.AND P0, PT, R192, RZ, PT ;  /* 0x000000ffc000720c */ /* 0x000fe20003f06070 */
[----:B------:R-:W-:Y:S01]  /*42e0*/  FFMA.FTZ R217, R217, UR11, R110 ;  /* 0x0000000bd9d97c23 */ /* 0x000fe2000801006e */
[----:B------:R-:W-:Y:S01]  /*42f0*/  MOV R211, RZ ;  /* 0x000000ff00d37202 */ /* 0x000fe20000000f00 */
[-C--:B------:R-:W-:Y:S01]  /*4300*/  @P2 FMUL.FTZ R211, R212, R146.reuse ;  /* 0x00000092d4d32220 */ /* 0x080fe20000410000 */
        /* <DEDUP_REMOVED lines=9> */
[----:B------:R-:W-:Y:S01]  /*43a0*/  FFMA.FTZ R221, R221, UR11, R111 ;  /* 0x0000000bdddd7c23 */ /* 0x000fe2000801006f */
[----:B------:R-:W-:Y:S01]  /*43b0*/  LOP3.LUT P2, RZ, R192, 0xff, RZ, 0xc0, !PT ;  /* 0x000000ffc0ff7812 */ /* 0x000fe2000784c0ff */
[-C--:B------:R-:W-:Y:S01]  /*43c0*/  @P3 FMUL.FTZ R212, R156, R214.reuse ;  /* 0x000000d69cd43220 */ /* 0x080fe20000410000 */
[----:B------:R-:W-:Y:S01]  /*43d0*/  FADD.FTZ R222, R222, -R0 ;  /* 0x80000000dede7221 */ /* 0x000fe20000010000 */
[----:B------:R-:W-:Y:S01]  /*43e0*/  FMUL.FTZ R214, R98, R214 ;  /* 0x000000d662d67220 */ /* 0x000fe20000410000 */
[----:B------:R-:W-:Y:S01]  /*43f0*/  FMUL.FTZ R221, R221, UR10 ;  /* 0x0000000adddd7c20 */ /* 0x000fe20008410000 */
[----:B------:R-:W-:-:S02]  /*4400*/  @P0 HADD2.F32 R0, -RZ, R147.H1_H1 ;  /* 0x30000093ff000230 */ /* 0x000fc40000004100 */
[----:B------:R-:W-:Y:S01]  /*4410*/  FFMA.FTZ R222, R222, UR11, R104 ;  /* 0x0000000bdede7c23 */ /* 0x000fe20008010068 */
[----:B------:R-:W-:Y:S01]  /*4420*/  FFMA.FTZ R223, R223, UR11, R105 ;  /* 0x0000000bdfdf7c23 */ /* 0x000fe20008010069 */
        /* <DEDUP_REMOVED lines=13> */
[-C--:B------:R-:W-:Y:S01]  /*4500*/  @P2 FMUL.FTZ R0, R156, R214.reuse ;  /* 0x000000d69c002220 */ /* 0x080fe20000410000 */
[----:B------:R-:W-:Y:S01]  /*4510*/  FMUL.FTZ R156, R223, UR10 ;  /* 0x0000000adf9c7c20 */ /* 0x000fe20008410000 */
[----:B------:R-:W-:Y:S01]  /*4520*/  FMUL.FTZ R214, R100, R214 ;  /* 0x000000d664d67220 */ /* 0x000fe20000410000 */
[----:B------:R-:W-:Y:S01]  /*4530*/  @P3 HADD2.F32 R215, -RZ, R144.H1_H1 ;  /* 0x30000090ffd73230 */ /* 0x000fe20000004100 */
[----:B------:R-:W-:Y:S01]  /*4540*/  FSEL R147, R147, RZ, P0 ;  /* 0x000000ff93937208 */ /* 0x000fe20000000000 */
[----:B------:R-:W-:Y:S01]  /*4550*/  FMUL.FTZ R144, R156, UR7 ;  /* 0x000000079c907c20 */ /* 0x000fe20008410000 */
[----:B------:R-:W-:-:S02]  /*4560*/  MOV R156, RZ ;  /* 0x000000ff009c7202 */ /* 0x000fc40000000f00 */
[----:B------:R-:W-:Y:S01]  /*4570*/  FSEL R145, R145, RZ, P4 ;  /* 0x000000ff91917208 */ /* 0x000fe20002000000 */
[-C--:B------:R-:W-:Y:S01]  /*4580*/  @P3 FMUL.FTZ R156, R215, R144.reuse ;  /* 0x00000090d79c3220 */ /* 0x080fe20000410000 */
        /* <DEDUP_REMOVED lines=8> */
.L_x_15048:
        /* <DEDUP_REMOVED lines=22> */
[----:B------:R-:W-:Y:S01]  /*4770*/  FFMA.FTZ R151, R211, UR23, R158 ;  /* 0x00000017d3977c23 */ /* 0x000fe2000801009e */
[----:B------:R-:W-:Y:S01]  /*4780*/  MOV R159, RZ ;  /* 0x000000ff009f7202 */ /* 0x000fe20000000f00 */
[----:B------:R-:W-:Y:S01]  /*4790*/  FADD.FTZ R213, R216, -R213 ;  /* 0x800000d5d8d57221 */ /* 0x000fe20000010000 */
[----:B------:R-:W-:Y:S01]  /*47a0*/  @P3 FMUL.FTZ R156, R144, R150 ;  /* 0x00000096909c3220 */ /* 0x000fe20000410000 */
[----:B------:R-:W-:Y:S01]  /*47b0*/  FFMA.FTZ R150, R209, UR11, R106 ;  /* 0x0000000bd1967c23 */ /* 0x000fe2000801006a */
[----:B------:R-:W-:Y:S01]  /*47c0*/  FADD.FTZ R151, R214, -R151 ;  /* 0x80000097d6977221 */ /* 0x000fe20000010000 */
[--C-:B------:R-:W-:Y:S01]  /*47d0*/  @P5 HADD2.F32 R144, -RZ, R145.reuse.H0_H0 ;  /* 0x20000091ff905230 */ /* 0x100fe20000004100 */
[----:B------:R-:W-:Y:S01]  /*47e0*/  LOP3.LUT P0, RZ, R193, 0xff, RZ, 0xc0, !PT ;  /* 0x000000ffc1ff7812 */ /* 0x000fe2000780c0ff */
[----:B------:R-:W-:Y:S01]  /*47f0*/  FMUL.FTZ R152, R150, UR10 ;  /* 0x0000000a96987c20 */ /* 0x000fe20008410000 */
[----:B------:R-:W-:Y:S01]  /*4800*/  FFMA.FTZ R151, R151, UR11, R107 ;  /* 0x0000000b97977c23 */ /* 0x000fe2000801006b */
        /* <DEDUP_REMOVED lines=17> */
[----:B------:R-:W-:Y:S01]  /*4920*/  FFMA.FTZ R152, R213, UR11, R108 ;  /* 0x0000000bd5987c23 */ /* 0x000fe2000801006c */
        /* <DEDUP_REMOVED lines=9> */
[----:B------:R-:W-:Y:S01]  /*49c0*/  FFMA.FTZ R153, R153, UR11, R109 ;  /* 0x0000000b99997c23 */ /* 0x000fe2000801006d */
        /* <DEDUP_REMOVED lines=13> */
[----:B------:R-:W-:Y:S01]  /*4aa0*/  FFMA.FTZ R154, R220, UR11, R110 ;  /* 0x0000000bdc9a7c23 */ /* 0x000fe2000801006e */
[----:B------:R-:W-:Y:S01]  /*4ab0*/  FFMA.FTZ R155, R219, UR23, R158 ;  /* 0x00000017db9b7c23 */ /* 0x000fe2000801009e */
[----:B------:R-:W-:-:S02]  /*4ac0*/  FMUL.FTZ R209, R97, R209 ;  /* 0x000000d161d17220 */ /* 0x000fc40000410000 */
[----:B------:R-:W-:Y:S01]  /*4ad0*/  FSEL R146, R146, RZ, P0 ;  /* 0x000000ff92927208 */ /* 0x000fe20000000000 */
[----:B------:R-:W-:Y:S01]  /*4ae0*/  FADD.FTZ R155, R221, -R155 ;  /* 0x8000009bdd9b7221 */ /* 0x000fe20000010000 */
[----:B------:R-:W-:Y:S01]  /*4af0*/  ISETP.GE.U32.AND P0, PT, R192, RZ, PT ;  /* 0x000000ffc000720c */ /* 0x000fe20003f06070 */
[----:B------:R-:W-:Y:S01]  /*4b00*/  @P2 HADD2.F32 R192, -RZ, R147.H0_H0 ;  /* 0x20000093ffc02230 */ /* 0x000fe20000004100 */
[----:B------:R-:W-:Y:S01]  /*4b10*/  FSEL R209, R209, RZ, P5 ;  /* 0x000000ffd1d17208 */ /* 0x000fe20002800000 */
[----:B------:R-:W-:Y:S01]  /*4b20*/  FFMA.FTZ R155, R155, UR11, R111 ;  /* 0x0000000b9b9b7c23 */ /* 0x000fe2000801006f */
        /* <DEDUP_REMOVED lines=16> */
[----:B------:R-:W-:-:S07]  /*4c30*/  F2FP.F16.F32.PACK_AB R147, R213, R147 ;  /* 0x00000093d593723e */ /* 0x000fce00000000ff */
.L_x_15047:
[----:B------:R-:W2:Y:S04]  /*4c40*/  LDL.LU R220, [R1+0x11c] ;  /* 0x00011c0001dc7983 */ /* 0x000ea80000300800 */
[----:B------:R-:W3:Y:S04]  /*4c50*/  LDL.LU R219, [R1+0x118] ;  /* 0x0001180001db7983 */ /* 0x000ee80000300800 */
[----:B------:R-:W4:Y:S04]  /*4c60*/  LDL.LU R218, [R1+0x114] ;  /* 0x0001140001da7983 */ /* 0x000f280000300800 */
[----:B------:R-:W2:Y:S04]  /*4c70*/  LDL.LU R217, [R1+0x110] ;  /* 0x0001100001d97983 */ /* 0x000ea80000300800 */
[----:B------:R-:W3:Y:S04]  /*4c80*/  LDL.LU R216, [R1+0x10c] ;  /* 0x00010c0001d87983 */ /* 0x000ee80000300800 */
[----:B------:R-:W4:Y:S04]  /*4c90*/  LDL.LU R215, [R1+0x108] ;  /* 0x0001080001d77983 */ /* 0x000f280000300800 */
[----:B------:R-:W2:Y:S04]  /*4ca0*/  LDL.LU R214, [R1+0x104] ;  /* 0x0001040001d67983 */ /* 0x000ea80000300800 */
[----:B------:R-:W3:Y:S01]  /*4cb0*/  LDL.LU R213, [R1+0x100] ;  /* 0x0001000001d57983 */ /* 0x000ee20000300800 */
[----:B------:R-:W-:-:S02]  /*4cc0*/  ISETP.NE.U32.AND P2, PT, RZ, UR4, PT ;  /* 0x00000004ff007c0c */ /* 0x000fc4000bf45070 */
[----:B------:R-:W-:Y:S02]  /*4cd0*/  MOV R209, 0x10 ;  /* 0x0000001000d17802 */ /* 0x000fe40000000f00 */
[----:B------:R-:W-:Y:S01]  /*4ce0*/  ISETP.NE.AND.EX P2, PT, RZ, UR5, PT, P2 ;  /* 0x00000005ff007c0c */ /* 0x000fe2000bf45320 */
[----:B----4-:R-:W-:Y:S01]  /*4cf0*/  FADD.FTZ R215, R157, R215 ;  /* 0x000000d79dd77221 */ /* 0x010fe20000010000 */
[----:B--2---:R-:W-:-:S11]  /*4d00*/  FADD.FTZ R214, R156, R214 ;  /* 0x000000d69cd67221 */ /* 0x004fd60000010000 */
[----:B------:R-:W0:Y:S01]  /*4d10*/  @P2 LDC.64 R156, c[0x0][0x478] ;  /* 0x00011e00ff9c2b82 */ /* 0x000e220000000a00 */
[----:B---3--:R-:W-:Y:S01]  /*4d20*/  FADD.FTZ R213, R0, R213 ;  /* 0x000000d500d57221 */ /* 0x008fe20000010000 */
[----:B------:R-:W-:Y:S01]  /*4d30*/  FADD.FTZ R216, R159, R216 ;  /* 0x000000d89fd87221 */ /* 0x000fe20000010000 */
[----:B------:R-:W-:Y:S01]  /*4d40*/  FADD.FTZ R217, R210, R217 ;  /* 0x000000d9d2d97221 */ /* 0x000fe20000010000 */
[----:B------:R-:W-:Y:S01]  /*4d50*/  FADD.FTZ R218, R211, R218 ;  /* 0x000000dad3da7221 */ /* 0x000fe20000010000 */
[----:B------:R-:W-:Y:S01]  /*4d60*/  FADD.FTZ R219, R212, R219 ;  /* 0x000000dbd4db7221 */ /* 0x000fe20000010000 */
[----:B------:R-:W-:Y:S01]  /*4d70*/  STL [R1+0x100], R213 ;  /* 0x000100d501007387 */ /* 0x000fe20000100800 */
[----:B------:R-:W-:-:S03]  /*4d80*/  FADD.FTZ R220, R192, R220 ;  /* 0x000000dcc0dc7221 */ /* 0x000fc60000010000 */
        /* <DEDUP_REMOVED lines=31> */
[----:B-----5:R-:W-:-:S02]  /*4f80*/  @P0 HADD2.F32 R0, -RZ, R145.H0_H0 ;  /* 0x20000091ff000230 */ /* 0x020fc40000004100 */
[----:B------:R-:W-:Y:S01]  /*4f90*/  FMUL.FTZ R152, R151, UR10 ;  /* 0x0000000a97987c20 */ /* 0x000fe20008410000 */
[----:B------:R-:W-:Y:S01]  /*4fa0*/  FMUL.FTZ R148, R148, UR7 ;  /* 0x0000000794947c20 */ /* 0x000fe20008410000 */
[----:B------:R-:W-:Y:S01]  /*4fb0*/  LOP3.LUT P5, RZ, R187, 0xff00, RZ, 0xc0, !PT ;  /* 0x0000ff00bbff7812 */ /* 0x000fe200078ac0ff */
[----:B------:R-:W-:Y:S01]  /*4fc0*/  FADD.FTZ R153, R203, -R153 ;  /* 0x80000099cb997221 */ /* 0x000fe20000010000 */
[----:B------:R-:W-:Y:S01]  /*4fd0*/  FFMA.FTZ R204, R204, UR23, R158 ;  /* 0x00000017cccc7c23 */ /* 0x000fe2000801009e */
[----:B------:R-:W-:Y:S01]  /*4fe0*/  @P0 FMUL.FTZ R156, R0, R148 ;  /* 0x00000094009c0220 */ /* 0x000fe20000410000 */
[----:B------:R-:W-:Y:S02]  /*4ff0*/  @P3 HADD2.F32 R0, -RZ, R145.H1_H1 ;  /* 0x30000091ff003230 */ /* 0x000fe40000004100 */
[----:B------:R-:W-:Y:S01]  /*5000*/  FMUL.FTZ R145, R152, UR7 ;  /* 0x0000000798917c20 */ /* 0x000fe20008410000 */
[----:B------:R-:W-:Y:S01]  /*5010*/  FFMA.FTZ R152, R199, UR11, R116 ;  /* 0x0000000bc7987c23 */ /* 0x000fe20008010074 */
[----:B------:R-:W-:Y:S01]  /*5020*/  FFMA.FTZ R153, R153, UR11, R117 ;  /* 0x0000000b99997c23 */ /* 0x000fe20008010075 */
[----:B------:R-:W-:-:S02]  /*5030*/  @P4 HADD2.F32 R155, -RZ, R146.H0_H0 ;  /* 0x20000092ff9b4230 */ /* 0x000fc40000004100 */
[----:B------:R-:W-:Y:S01]  /*5040*/  @P3 FMUL.FTZ R157, R0, R145 ;  /* 0x00000091009d3220 */ /* 0x000fe20000410000 */
[----:B------:R-:W-:Y:S01]  /*5050*/  FMUL.FTZ R154, R152, UR10 ;  /* 0x0000000a989a7c20 */ /* 0x000fe20008410000 */
[----:B------:R-:W-:Y:S02]  /*5060*/  HFMA2 R0, -RZ, RZ, 0, 0 ;  /* 0x00000000ff007431 */ /* 0x000fe400000001ff */
[----:B------:R-:W-:Y:S01]  /*5070*/  FMUL.FTZ R159, R153, UR10 ;  /* 0x0000000a999f7c20 */ /* 0x000fe20008410000 */
[----:B------:R-:W-:Y:S01]  /*5080*/  LOP3.LUT P6, RZ, R187, 0xff0000, RZ, 0xc0, !PT ;  /* 0x00ff0000bbff7812 */ /* 0x000fe200078cc0ff */
[----:B------:R-:W-:Y:S01]  /*5090*/  FMUL.FTZ R154, R154, UR7 ;  /* 0x000000079a9a7c20 */ /* 0x000fe20008410000 */
[----:B------:R-:W-:Y:S01]  /*50a0*/  FADD.FTZ R206, R206, -R204 ;  /* 0x800000cccece7221 */ /* 0x000fe20000010000 */
[----:B------:R-:W-:Y:S01]  /*50b0*/  FMUL.FTZ R192, R94, R148 ;  /* 0x000000945ec07220 */ /* 0x000fe20000410000 */
[----:B------:R-:W-:Y:S01]  /*50c0*/  FFMA.FTZ R149, R191, UR23, R158 ;  /* 0x00000017bf957c23 */ /* 0x000fe2000801009e */
[----:B------:R-:W-:Y:S01]  /*50d0*/  @P4 FMUL.FTZ R0, R155, R154 ;  /* 0x0000009a9b004220 */ /* 0x000fe20000410000 */
[----:B------:R-:W-:-:S02]  /*50e0*/  @P5 HADD2.F32 R155, -RZ, R146.H1_H1 ;  /* 0x30000092ff9b5230 */ /* 0x000fc40000004100 */
[----:B------:R-:W-:Y:S01]  /*50f0*/  FMUL.FTZ R146, R159, UR7 ;  /* 0x000000079f927c20 */ /* 0x000fe20008410000 */
[----:B------:R-:W-:Y:S01]  /*5100*/  FMUL.FTZ R154, R88, R154 ;  /* 0x0000009a589a7220 */ /* 0x000fe20000410000 */
[----:B------:R-:W-:Y:S01]  /*5110*/  MOV R159, RZ ;  /* 0x000000ff009f7202 */ /* 0x000fe20000000f00 */
[----:B------:R-:W-:Y:S01]  /*5120*/  FFMA.FTZ R205, R205, UR23, R158 ;  /* 0x00000017cdcd7c23 */ /* 0x000fe2000801009e */
[-C--:B------:R-:W-:Y:S01]  /*5130*/  @P5 FMUL.FTZ R159, R155, R146.reuse ;  /* 0x000000929b9f5220 */ /* 0x080fe20000410000 */
[----:B------:R-:W-:Y:S01]  /*5140*/  FMUL.FTZ R193, R89, R146 ;  /* 0x0000009259c17220 */ /* 0x000fe20000410000 */
[----:B------:R-:W-:Y:S01]  /*5150*/  FSEL R146, R154, RZ, P4 ;  /* 0x000000ff9a927208 */ /* 0x000fe20002000000 */
[----:B------:R-:W-:Y:S01]  /*5160*/  FFMA.FTZ R154, R206, UR11, R118 ;  /* 0x0000000bce9a7c23 */ /* 0x000fe20008010076 */
[----:B------:R-:W-:Y:S01]  /*5170*/  FSEL R192, R192, RZ, P0 ;  /* 0x000000ffc0c07208 */ /* 0x000fe20000000000 */
[----:B------:R-:W-:Y:S01]  /*5180*/  HFMA2 R191, -RZ, RZ, 0, 0 ;  /* 0x00000000ffbf7431 */ /* 0x000fe200000001ff */
[----:B------:R-:W-:Y:S01]  /*5190*/  ISETP.GE.U32.AND P0, PT, R186, RZ, PT ;  /* 0x000000ffba00720c */ /* 0x000fe20003f06070 */
[----:B------:R-:W-:Y:S01]  /*51a0*/  FMUL.FTZ R148, R154, UR10 ;  /* 0x0000000a9a947c20 */ /* 0x000fe20008410000 */
[----:B------:R-:W-:-:S02]  /*51b0*/  @P6 HADD2.F32 R155, -RZ, R147.H0_H0 ;  /* 0x20000093ff9b6230 */ /* 0x000fc40000004100 */
[----:B------:R-:W-:Y:S01]  /*51c0*/  FADD.FTZ R205, R207, -R205 ;  /* 0x800000cdcfcd7221 */ /* 0x000fe20000010000 */
[----:B------:R-:W-:Y:S01]  /*51d0*/  ISETP.GE.U32.AND.EX P0, PT, R187, 0x1000000, PT, P0 ;  /* 0x01000000bb00780c */ /* 0x000fe20003f06100 */
[----:B------:R-:W-:Y:S01]  /*51e0*/  FMUL.FTZ R148, R148, UR7 ;  /* 0x0000000794947c20 */ /* 0x000fe20008410000 */
[----:B------:R-:W-:Y:S01]  /*51f0*/  FSEL R193, R193, RZ, P5 ;  /* 0x000000ffc1c17208 */ /* 0x000fe20002800000 */
[----:B------:R-:W-:Y:S01]  /*5200*/  FFMA.FTZ R190, R190, UR23, R158 ;  /* 0x00000017bebe7c23 */ /* 0x000fe2000801009e */
[C---:B------:R-:W-:Y:S01]  /*5210*/  LOP3.LUT P4, RZ, R186.reuse, 0xff, RZ, 0xc0, !PT ;  /* 0x000000ffbaff7812 */ /* 0x040fe2000788c0ff */
[-C--:B------:R-:W-:Y:S01]  /*5220*/  @P6 FMUL.FTZ R191, R155, R148.reuse ;  /* 0x000000949bbf6220 */ /* 0x080fe20000410000 */
[----:B------:R-:W-:Y:S01]  /*5230*/  FFMA.FTZ R155, R205, UR11, R119 ;  /* 0x0000000bcd9b7c23 */ /* 0x000fe20008010077 */
[----:B------:R-:W-:Y:S01]  /*5240*/  LOP3.LUT P5, RZ, R186, 0xff00, RZ, 0xc0, !PT ;  /* 0x0000ff00baff7812 */ /* 0x000fe200078ac0ff */
[----:B------:R-:W-:Y:S01]  /*5250*/  FMUL.FTZ R148, R90, R148 ;  /* 0x000000945a947220 */ /* 0x000fe20000410000 */
[----:B------:R-:W-:Y:S01]  /*5260*/  FADD.FTZ R190, R196, -R190 ;  /* 0x800000bec4be7221 */ /* 0x000fe20000010000 */
[----:B------:R-:W-:Y:S01]  /*5270*/  FMUL.FTZ R186, R155, UR10 ;  /* 0x0000000a9bba7c20 */ /* 0x000fe20008410000 */
[----:B------:R-:W-:Y:S01]  /*5280*/  F2FP.F16.F32.PACK_AB R146, R193, R146 ;  /* 0x00000092c192723e */ /* 0x000fe200000000ff */
[----:B------:R-:W-:Y:S01]  /*5290*/  FADD.FTZ R149, R197, -R149 ;  /* 0x80000095c5957221 */ /* 0x000fe20000010000 */
[----:B------:R-:W-:-:S02]  /*52a0*/  @P0 HADD2.F32 R147, -RZ, R147.H1_H1 ;  /* 0x30000093ff930230 */ /* 0x000fc40000004100 */
[----:B------:R-:W-:Y:S01]  /*52b0*/  FMUL.FTZ R187, R186, UR7 ;  /* 0x00000007babb7c20 */ /* 0x000fe20008410000 */
[----:B------:R-:W-:Y:S01]  /*52c0*/  MOV R186, RZ ;  /* 0x000000ff00ba7202 */ /* 0x000fe20000000f00 */
[----:B------:R-:W-:Y:S01]  /*52d0*/  FFMA.FTZ R149, R149, UR11, R113 ;  /* 0x0000000b95957c23 */ /* 0x000fe20008010071 */
[----:B------:R-:W-:Y:S01]  /*52e0*/  FSEL R148, R148, RZ, P6 ;  /* 0x000000ff94947208 */ /* 0x000fe20003000000 */
[-C--:B------:R-:W-:Y:S01]  /*52f0*/  @P0 FMUL.FTZ R186, R147, R187.reuse ;  /* 0x000000bb93ba0220 */ /* 0x080fe20000410000 */
[----:B------:R-:W-:Y:S01]  /*5300*/  FMUL.FTZ R187, R91, R187 ;  /* 0x000000bb5bbb7220 */ /* 0x000fe20000410000 */
[----:B------:R-:W-:Y:S02]  /*5310*/  @P5 HADD2.F32 R194, -RZ, R144.H1_H1 ;  /* 0x30000090ffc25230 */ /* 0x000fe40000004100 */
[----:B------:R-:W-:Y:S02]  /*5320*/  FMUL.FTZ R145, R95, R145 ;  /* 0x000000915f917220 */ /* 0x000fe40000410000 */
[----:B------:R-:W-:Y:S01]  /*5330*/  FSEL R147, R187, RZ, P0 ;  /* 0x000000ffbb937208 */ /* 0x000fe20000000000 */
[----:B------:R-:W-:-:S02]  /*5340*/  HFMA2 R187, -RZ, RZ, 0, 0 ;  /* 0x00000000ffbb7431 */ /* 0x000fc400000001ff */
[----:B------:R-:W-:Y:S02]  /*5350*/  FSEL R145, R145, RZ, P3 ;  /* 0x000000ff91917208 */ /* 0x000fe40001800000 */
[----:B------:R-:W-:Y:S01]  /*5360*/  F2FP.F16.F32.PACK_AB R147, R147, R148 ;  /* 0x000000949393723e */ /* 0x000fe200000000ff */
[----:B------:R-:W-:Y:S01]  /*5370*/  FFMA.FTZ R148, R190, UR11, R112 ;  /* 0x0000000bbe947c23 */ /* 0x000fe20008010070 */
[----:B------:R-:W-:Y:S01]  /*5380*/  @P4 HADD2.F32 R190, -RZ, R144.H0_H0 ;  /* 0x20000090ffbe4230 */ /* 0x000fe20000004100 */
[----:B------:R-:W-:Y:S02]  /*5390*/  F2FP.F16.F32.PACK_AB R145, R145, R192 ;  /* 0x000000c09191723e */ /* 0x000fe400000000ff */
[----:B------:R-:W-:-:S04]  /*53a0*/  FMUL.FTZ R193, R148, UR10 ;  /* 0x0000000a94c17c20 */ /* 0x000fc80008410000 */
[----:B------:R-:W-:-:S04]  /*53b0*/  FMUL.FTZ R193, R193, UR7 ;  /* 0x00000007c1c17c20 */ /* 0x000fc80008410000 */
        /* <DEDUP_REMOVED lines=9> */
[----:B------:R-:W-:Y:S01]  /*5450*/  F2FP.F16.F32.PACK_AB R144, R144, R193 ;  /* 0x000000c19090723e */ /* 0x000fe200000000ff */
[----:B------:R-:W-:Y:S06]  /*5460*/  BRA `(.L_x_15051) ;  /* 0x0000001000647947 */ /* 0x000fec0003800000 */
.L_x_15050:
        /* <DEDUP_REMOVED lines=8> */
[----:B------:R-:W-:Y:S01]  /*54f0*/  FFMA.FTZ R0, R0, UR11, R114 ;  /* 0x0000000b00007c23 */ /* 0x000fe20008010072 */
[----:B------:R-:W-:Y:S01]  /*5500*/  LOP3.LUT P0, RZ, R187, 0xff, RZ, 0xc0, !PT ;  /* 0x000000ffbbff7812 */ /* 0x000fe2000780c0ff */
[----:B------:R-:W-:Y:S01]  /*5510*/  FFMA.FTZ R157, R200, UR11, R115 ;  /* 0x0000000bc89d7c23 */ /* 0x000fe20008010073 */
[----:B------:R-:W-:Y:S01]  /*5520*/  FADD.FTZ R199, R202, -R199 ;  /* 0x800000c7cac77221 */ /* 0x000fe20000010000 */
[----:B------:R-:W-:Y:S01]  /*5530*/  FMUL.FTZ R0, R0, UR10 ;  /* 0x0000000a00007c20 */ /* 0x000fe20008410000 */
[--C-:B------:R-:W-:Y:S01]  /*5540*/  FFMA.FTZ R191, R191, UR23, R158.reuse ;  /* 0x00000017bfbf7c23 */ /* 0x100fe2000801009e */
[----:B------:R-:W-:Y:S01]  /*5550*/  FMUL.FTZ R157, R157, UR10 ;  /* 0x0000000a9d9d7c20 */ /* 0x000fe20008410000 */
[----:B------:R-:W-:Y:S01]  /*5560*/  FFMA.FTZ R201, R201, UR23, R158 ;  /* 0x00000017c9c97c23 */ /* 0x000fe2000801009e */
[----:B------:R-:W-:Y:S01]  /*5570*/  FMUL.FTZ R159, R0, UR7 ;  /* 0x00000007009f7c20 */ /* 0x000fe20008410000 */
[----:B-----5:R-:W-:-:S02]  /*5580*/  @P4 HADD2.F32 R0, -RZ, R145.H0_H0 ;  /* 0x20000091ff004230 */ /* 0x020fc40000004100 */
[----:B------:R-:W-:Y:S01]  /*5590*/  FFMA.FTZ R199, R199, UR11, R116 ;  /* 0x0000000bc7c77c23 */ /* 0x000fe20008010074 */
[----:B------:R-:W-:Y:S01]  /*55a0*/  LOP3.LUT P3, RZ, R187, 0xff00, RZ, 0xc0, !PT ;  /* 0x0000ff00bbff7812 */ /* 0x000fe2000786c0ff */
[----:B------:R-:W-:Y:S01]  /*55b0*/  FADD.FTZ R197, R197, -R191 ;  /* 0x800000bfc5c57221 */ /* 0x000fe20000010000 */
[----:B------:R-:W-:Y:S01]  /*55c0*/  FADD.FTZ R201, R203, -R201 ;  /* 0x800000c9cbc97221 */ /* 0x000fe20000010000 */
[----:B------:R-:W-:Y:S01]  /*55d0*/  @P4 FMUL.FTZ R156, R0, R159 ;  /* 0x0000009f009c4220 */ /* 0x000fe20000410000 */
[----:B------:R-:W-:Y:S02]  /*55e0*/  @P5 HADD2.F32 R0, -RZ, R145.H1_H1 ;  /* 0x30000091ff005230 */ /* 0x000fe40000004100 */
[----:B------:R-:W-:Y:S01]  /*55f0*/  FMUL.FTZ R145, R157, UR7 ;  /* 0x000000079d917c20 */ /* 0x000fe20008410000 */
[----:B------:R-:W-:Y:S01]  /*5600*/  MOV R157, RZ ;  /* 0x000000ff009d7202 */ /* 0x000fe20000000f00 */
[----:B------:R-:W-:Y:S01]  /*5610*/  FMUL.FTZ R191, R199, UR10 ;  /* 0x0000000ac7bf7c20 */ /* 0x000fe20008410000 */
[----:B------:R-:W-:Y:S01]  /*5620*/  FFMA.FTZ R201, R201, UR11, R117 ;  /* 0x0000000bc9c97c23 */ /* 0x000fe20008010075 */
[----:B------:R-:W-:Y:S01]  /*5630*/  @P5 FMUL.FTZ R157, R0, R145 ;  /* 0x00000091009d5220 */ /* 0x000fe20000410000 */
[----:B------:R-:W-:-:S02]  /*5640*/  HFMA2 R0, -RZ, RZ, 0, 0 ;  /* 0x00000000ff007431 */ /* 0x000fc400000001ff */
[--C-:B------:R-:W-:Y:S02]  /*5650*/  @P0 HADD2.F32 R192, -RZ, R146.reuse.H0_H0 ;  /* 0x20000092ffc00230 */ /* 0x100fe40000004100 */
[----:B------:R-:W-:Y:S01]  /*5660*/  FMUL.FTZ R191, R191, UR7 ;  /* 0x00000007bfbf7c20 */ /* 0x000fe20008410000 */
[----:B------:R-:W-:Y:S01]  /*5670*/  FMUL.FTZ R193, R94, R159 ;  /* 0x0000009f5ec17220 */ /* 0x000fe20000410000 */
[----:B------:R-:W-:Y:S01]  /*5680*/  FMUL.FTZ R159, R201, UR10 ;  /* 0x0000000ac99f7c20 */ /* 0x000fe20008410000 */
[--C-:B------:R-:W-:Y:S01]  /*5690*/  FFMA.FTZ R204, R204, UR23, R158.reuse ;  /* 0x00000017cccc7c23 */ /* 0x100fe2000801009e */
[-C--:B------:R-:W-:Y:S01]  /*56a0*/  @P0 FMUL.FTZ R0, R192, R191.reuse ;  /* 0x000000bfc0000220 */ /* 0x080fe20000410000 */
[----:B------:R-:W-:Y:S01]  /*56b0*/  FFMA.FTZ R205, R205, UR23, R158 ;  /* 0x00000017cdcd7c23 */ /* 0x000fe2000801009e */
[----:B------:R-:W-:Y:S01]  /*56c0*/  FSEL R192, R193, RZ, P4 ;  /* 0x000000ffc1c07208 */ /* 0x000fe20002000000 */
[----:B------:R-:W-:Y:S02]  /*56d0*/  @P3 HADD2.F32 R193, -RZ, R146.H1_H1 ;  /* 0x30000092ffc13230 */ /* 0x000fe40000004100 */
[----:B------:R-:W-:Y:S01]  /*56e0*/  FMUL.FTZ R146, R159, UR7 ;  /* 0x000000079f927c20 */ /* 0x000fe20008410000 */
[----:B------:R-:W-:Y:S01]  /*56f0*/  MOV R159, RZ ;  /* 0x000000ff009f7202 */ /* 0x000fe20000000f00 */
[----:B------:R-:W-:Y:S01]  /*5700*/  FADD.FTZ R204, R206, -R204 ;  /* 0x800000cccecc7221 */ /* 0x000fe20000010000 */
[----:B------:R-:W-:Y:S01]  /*5710*/  LOP3.LUT P4, RZ, R187, 0xff0000, RZ, 0xc0, !PT ;  /* 0x00ff0000bbff7812 */ /* 0x000fe2000788c0ff */
[-C--:B------:R-:W-:Y:S01]  /*5720*/  @P3 FMUL.FTZ R159, R193, R146.reuse ;  /* 0x00000092c19f3220 */ /* 0x080fe20000410000 */
[----:B------:R-:W-:Y:S01]  /*5730*/  FMUL.FTZ R193, R88, R191 ;  /* 0x000000bf58c17220 */ /* 0x000fe20000410000 */
[----:B------:R-:W-:Y:S01]  /*5740*/  FFMA.FTZ R204, R204, UR11, R118 ;  /* 0x0000000bcccc7c23 */ /* 0x000fe20008010076 */
[----:B------:R-:W-:Y:S01]  /*5750*/  FMUL.FTZ R146, R89, R146 ;  /* 0x0000009259927220 */ /* 0x000fe20000410000 */
[----:B------:R-:W-:Y:S01]  /*5760*/  FADD.FTZ R207, R207, -R205 ;  /* 0x800000cdcfcf7221 */ /* 0x000fe20000010000 */
[----:B------:R-:W-:Y:S01]  /*5770*/  HFMA2 R191, -RZ, RZ, 0, 0 ;  /* 0x00000000ffbf7431 */ /* 0x000fe200000001ff */
[----:B------:R-:W-:Y:S01]  /*5780*/  FSEL R193, R193, RZ, P0 ;  /* 0x000000ffc1c17208 */ /* 0x000fe20000000000 */
[----:B------:R-:W-:Y:S01]  /*5790*/  FMUL.FTZ R194, R204, UR10 ;  /* 0x0000000accc27c20 */ /* 0x000fe20008410000 */
[----:B------:R-:W-:Y:S01]  /*57a0*/  ISETP.GE.U32.AND P0, PT, R186, RZ, PT ;  /* 0x000000ffba00720c */ /* 0x000fe20003f06070 */
[----:B------:R-:W-:Y:S01]  /*57b0*/  FFMA.FTZ R190, R190, UR23, R158 ;  /* 0x00000017bebe7c23 */ /* 0x000fe2000801009e */
[----:B------:R-:W-:Y:S01]  /*57c0*/  FSEL R146, R146, RZ, P3 ;  /* 0x000000ff92927208 */ /* 0x000fe20001800000 */
[----:B------:R-:W-:Y:S01]  /*57d0*/  FMUL.FTZ R194, R194, UR7 ;  /* 0x00000007c2c27c20 */ /* 0x000fe20008410000 */
[----:B------:R-:W-:Y:S01]  /*57e0*/  ISETP.GE.U32.AND.EX P0, PT, R187, 0x1000000, PT, P0 ;  /* 0x01000000bb00780c */ /* 0x000fe20003f06100 */
[----:B------:R-:W-:-:S02]  /*57f0*/  @P4 HADD2.F32 R195, -RZ, R147.H0_H0 ;  /* 0x20000093ffc34230 */ /* 0x000fc40000004100 */
[----:B------:R-:W-:Y:S01]  /*5800*/  FFMA.FTZ R207, R207, UR11, R119 ;  /* 0x0000000bcfcf7c23 */ /* 0x000fe20008010077 */
[----:B------:R-:W-:Y:S01]  /*5810*/  LOP3.LUT P3, RZ, R186, 0xff, RZ, 0xc0, !PT ;  /* 0x000000ffbaff7812 */ /* 0x000fe2000786c0ff */
[----:B------:R-:W-:Y:S01]  /*5820*/  FADD.FTZ R190, R196, -R190 ;  /* 0x800000bec4be7221 */ /* 0x000fe20000010000 */
[----:B------:R-:W-:Y:S01]  /*5830*/  FFMA.FTZ R197, R197, UR11, R113 ;  /* 0x0000000bc5c57c23 */ /* 0x000fe20008010071 */
[-C--:B------:R-:W-:Y:S01]  /*5840*/  @P4 FMUL.FTZ R191, R195, R194.reuse ;  /* 0x000000c2c3bf4220 */ /* 0x080fe20000410000 */
[----:B------:R-:W-:Y:S01]  /*5850*/  FMUL.FTZ R194, R90, R194 ;  /* 0x000000c25ac27220 */ /* 0x000fe20000410000 */
[----:B------:R-:W-:Y:S01]  /*5860*/  FMUL.FTZ R207, R207, UR10 ;  /* 0x0000000acfcf7c20 */ /* 0x000fe20008410000 */
[----:B------:R-:W-:Y:S01]  /*5870*/  FFMA.FTZ R190, R190, UR11, R112 ;  /* 0x0000000bbebe7c23 */ /* 0x000fe20008010070 */
[----:B------:R-:W-:Y:S01]  /*5880*/  FMUL.FTZ R145, R95, R145 ;  /* 0x000000915f917220 */ /* 0x000fe20000410000 */
[----:B------:R-:W-:Y:S01]  /*5890*/  F2FP.F16.F32.PACK_AB R146, R146, R193 ;  /* 0x000000c19292723e */ /* 0x000fe200000000ff */
[----:B------:R-:W-:-:S02]  /*58a0*/  @P0 HADD2.F32 R187, -RZ, R147.H1_H1 ;  /* 0x30000093ffbb0230 */ /* 0x000fc40000004100 */
[----:B------:R-:W-:Y:S01]  /*58b0*/  FMUL.FTZ R147, R207, UR7 ;  /* 0x00000007cf937c20 */ /* 0x000fe20008410000 */
[----:B------:R-:W-:Y:S01]  /*58c0*/  FSEL R194, R194, RZ, P4 ;  /* 0x000000ffc2c27208 */ /* 0x000fe20002000000 */
[----:B------:R-:W-:Y:S01]  /*58d0*/  FMUL.FTZ R190, R190, UR10 ;  /* 0x0000000abebe7c20 */ /* 0x000fe20008410000 */
[----:B------:R-:W-:Y:S02]  /*58e0*/  LOP3.LUT P4, RZ, R186, 0xff00, RZ, 0xc0, !PT ;  /* 0x0000ff00baff7812 */ /* 0x000fe4000788c0ff */
[----:B------:R-:W-:Y:S01]  /*58f0*/  MOV R186, RZ ;  /* 0x000000ff00ba7202 */ /* 0x000fe20000000f00 */
[----:B------:R-:W-:Y:S01]  /*5900*/  @P0 FMUL.FTZ R186, R187, R147 ;  /* 0x00000093bbba0220 */ /* 0x000fe20000410000 */
[----:B------:R-:W-:Y:S01]  /*5910*/  FMUL.FTZ R195, R190, UR7 ;  /* 0x00000007bec37c20 */ /* 0x000fe20008410000 */
[----:B------:R-:W-:Y:S02]  /*5920*/  HFMA2 R187, -RZ, RZ, 0, 0 ;  /* 0x00000000ffbb7431 */ /* 0x000fe400000001ff */
[----:B------:R-:W-:-:S02]  /*5930*/  @P3 HADD2.F32 R190, -RZ, R144.H0_H0 ;  /* 0x20000090ffbe3230 */ /* 0x000fc40000004100 */
[----:B------:R-:W-:Y:S01]  /*5940*/  FMUL.FTZ R147, R91, R147 ;  /* 0x000000935b937220 */ /* 0x000fe20000410000 */
[----:B------:R-:W-:Y:S02]  /*5950*/  FSEL R145, R145, RZ, P5 ;  /* 0x000000ff91917208 */ /* 0x000fe40002800000 */
[-C--:B------:R-:W-:Y:S01]  /*5960*/  @P3 FMUL.FTZ R187, R190, R195.reuse ;  /* 0x000000c3bebb3220 */ /* 0x080fe20000410000 */
[----:B------:R-:W-:Y:S01]  /*5970*/  FMUL.FTZ R190, R197, UR10 ;  /* 0x0000000ac5be7c20 */ /* 0x000fe20008410000 */
[----:B------:R-:W-:Y:S02]  /*5980*/  @P4 HADD2.F32 R196, -RZ, R144.H1_H1 ;  /* 0x30000090ffc44230 */ /* 0x000fe40000004100 */
[----:B------:R-:W-:Y:S01]  /*5990*/  FMUL.FTZ R195, R92, R195 ;  /* 0x000000c35cc37220 */ /* 0x000fe20000410000 */
[----:B------:R-:W-:Y:S01]  /*59a0*/  FSEL R147, R147, RZ, P0 ;  /* 0x000000ff93937208 */ /* 0x000fe20000000000 */
[----:B------:R-:W-:Y:S01]  /*59b0*/  FMUL.FTZ R144, R190, UR7 ;  /* 0x00000007be907c20 */ /* 0x000fe20008410000 */
[----:B------:R-:W-:-:S02]  /*59c0*/  MOV R190, RZ ;  /* 0x000000ff00be7202 */ /* 0x000fc40000000f00 */
[----:B------:R-:W-:Y:S01]  /*59d0*/  FSEL R195, R195, RZ, P3 ;  /* 0x000000ffc3c37208 */ /* 0x000fe20001800000 */
[-C--:B------:R-:W-:Y:S01]  /*59e0*/  @P4 FMUL.FTZ R190, R196, R144.reuse ;  /* 0x00000090c4be4220 */ /* 0x080fe20000410000 */
[----:B------:R-:W-:Y:S01]  /*59f0*/  FMUL.FTZ R144, R93, R144 ;  /* 0x000000905d907220 */ /* 0x000fe20000410000 */
[----:B------:R-:W-:Y:S02]  /*5a00*/  F2FP.F16.F32.PACK_AB R147, R147, R194 ;  /* 0x000000c29393723e */ /* 0x000fe400000000ff */
[----:B------:R-:W-:Y:S02]  /*5a10*/  F2FP.F16.F32.PACK_AB R145, R145, R192 ;  /* 0x000000c09191723e */ /* 0x000fe400000000ff */
[----:B------:R-:W-:-:S04]  /*5a20*/  FSEL R144, R144, RZ, P4 ;  /* 0x000000ff90907208 */ /* 0x000fc80002000000 */
[----:B------:R-:W-:Y:S01]  /*5a30*/  F2FP.F16.F32.PACK_AB R144, R144, R195 ;  /* 0x000000c39090723e */ /* 0x000fe200000000ff */
[----:B------:R-:W-:Y:S06]  /*5a40*/  BRA `(.L_x_15051) ;  /* 0x0000000800ec7947 */ /* 0x000fec0003800000 */
.L_x_15049:
[----:B------:R-:W-:Y:S05]  /*5a50*/  @!P2 BRA `(.L_x_15052) ;  /* 0x000000040074a947 */ /* 0x000fea0003800000 */
[--C-:B------:R-:W-:Y:S01]  /*5a60*/  FFMA.FTZ R194, R194, UR23, R158.reuse ;  /* 0x00000017c2c27c23 */ /* 0x100fe2000801009e */
[C---:B------:R-:W-:Y:S01]  /*5a70*/  LOP3.LUT P0, RZ, R186.reuse, 0xff0000, RZ, 0xc0, !PT ;  /* 0x00ff0000baff7812 */ /* 0x040fe2000780c0ff */
        /* <DEDUP_REMOVED lines=21> */
[----:B------:R-:W-:Y:S01]  /*5bd0*/  FMUL.FTZ R152, R199, UR11 ;  /* 0x0000000bc7987c20 */ /* 0x000fe20008410000 */
[----:B------:R-:W-:Y:S01]  /*5be0*/  FMUL.FTZ R153, R153, UR11 ;  /* 0x0000000b99997c20 */ /* 0x000fe20008410000 */
        /* <DEDUP_REMOVED lines=19> */
[----:B------:R-:W-:Y:S01]  /*5d20*/  FMUL.FTZ R154, R206, UR11 ;  /* 0x0000000bce9a7c20 */ /* 0x000fe20008410000 */
        /* <DEDUP_REMOVED lines=12> */
[----:B------:R-:W-:Y:S01]  /*5df0*/  FMUL.FTZ R155, R205, UR11 ;  /* 0x0000000bcd9b7c20 */ /* 0x000fe20008410000 */
        /* <DEDUP_REMOVED lines=9> */
[----:B------:R-:W-:Y:S01]  /*5e90*/  FMUL.FTZ R149, R149, UR11 ;  /* 0x0000000b95957c20 */ /* 0x000fe20008410000 */
        /* <DEDUP_REMOVED lines=9> */
[----:B------:R-:W-:Y:S01]  /*5f30*/  FMUL.FTZ R148, R190, UR11 ;  /* 0x0000000bbe947c20 */ /* 0x000fe20008410000 */
        /* <DEDUP_REMOVED lines=15> */
.L_x_15052:
[--C-:B------:R-:W-:Y:S01]  /*6030*/  FFMA.FTZ R194, R194, UR23, R158.reuse ;  /* 0x00000017c2c27c23 */ /* 0x100fe2000801009e */
[C---:B------:R-:W-:Y:S01]  /*6040*/  LOP3.LUT P4, RZ, R186.reuse, 0xff0000, RZ, 0xc0, !PT ;  /* 0x00ff0000baff7812 */ /* 0x040fe2000788c0ff */
[----:B------:R-:W-:Y:S01]  /*6050*/  FFMA.FTZ R195, R195, UR23, R158 ;  /* 0x00000017c3c37c23 */ /* 0x000fe2000801009e */
[----:B------:R-:W-:Y:S01]  /*6060*/  LOP3.LUT P5, RZ, R186, 0xff000000, RZ, 0xc0, !PT ;  /* 0xff000000baff7812 */ /* 0x000fe200078ac0ff */
[----:B------:R-:W-:Y:S01]  /*6070*/  FADD.FTZ R0, R198, -R194 ;  /* 0x800000c2c6007221 */ /* 0x000fe20000010000 */
[--C-:B------:R-:W-:Y:S01]  /*6080*/  FFMA.FTZ R199, R199, UR23, R158.reuse ;  /* 0x00000017c7c77c23 */ /* 0x100fe2000801009e */
[----:B------:R-:W-:Y:S01]  /*6090*/  FADD.FTZ R200, R200, -R195 ;  /* 0x800000c3c8c87221 */ /* 0x000fe20000010000 */
[----:B------:R-:W-:Y:S02]  /*60a0*/  HFMA2 R156, -RZ, RZ, 0, 0 ;  /* 0x00000000ff9c7431 */ /* 0x000fe400000001ff */
[----:B------:R-:W-:Y:S01]  /*60b0*/  FMUL.FTZ R0, R0, UR11 ;  /* 0x0000000b00007c20 */ /* 0x000fe20008410000 */
[----:B------:R-:W-:Y:S01]  /*60c0*/  LOP3.LUT P0, RZ, R187, 0xff, RZ, 0xc0, !PT ;  /* 0x000000ffbbff7812 */ /* 0x000fe2000780c0ff */
[----:B------:R-:W-:Y:S01]  /*60d0*/  FMUL.FTZ R157, R200, UR11 ;  /* 0x0000000bc89d7c20 */ /* 0x000fe20008410000 */
[----:B------:R-:W-:Y:S01]  /*60e0*/  FADD.FTZ R199, R202, -R199 ;  /* 0x800000c7cac77221 */ /* 0x000fe20000010000 */
[----:B------:R-:W-:Y:S01]  /*60f0*/  FMUL.FTZ R0, R0, UR10 ;  /* 0x0000000a00007c20 */ /* 0x000fe20008410000 */
[--C-:B------:R-:W-:Y:S01]  /*6100*/  FFMA.FTZ R191, R191, UR23, R158.reuse ;  /* 0x00000017bfbf7c23 */ /* 0x100fe2000801009e */
[----:B------:R-:W-:Y:S01]  /*6110*/  FMUL.FTZ R157, R157, UR10 ;  /* 0x0000000a9d9d7c20 */ /* 0x000fe20008410000 */
[----:B------:R-:W-:Y:S01]  /*6120*/  FFMA.FTZ R201, R201, UR23, R158 ;  /* 0x00000017c9c97c23 */ /* 0x000fe2000801009e */
[----:B------:R-:W-:Y:S01]  /*6130*/  FMUL.FTZ R159, R0, UR7 ;  /* 0x00000007009f7c20 */ /* 0x000fe20008410000 */
[----:B-----5:R-:W-:-:S02]  /*6140*/  @P4 HADD2.F32 R0, -RZ, R145.H0_H0 ;  /* 0x20000091ff004230 */ /* 0x020fc40000004100 */
[----:B------:R-:W-:Y:S01]  /*6150*/  FMUL.FTZ R199, R199, UR11 ;  /* 0x0000000bc7c77c20 */ /* 0x000fe20008410000 */
        /* <DEDUP_REMOVED lines=8> */
[----:B------:R-:W-:Y:S01]  /*61e0*/  FMUL.FTZ R201, R201, UR11 ;  /* 0x0000000bc9c97c20 */ /* 0x000fe20008410000 */
        /* <DEDUP_REMOVED lines=17> */
[----:B------:R-:W-:Y:S01]  /*6300*/  FMUL.FTZ R204, R204, UR11 ;  /* 0x0000000bcccc7c20 */ /* 0x000fe20008410000 */
        /* <DEDUP_REMOVED lines=11> */
[----:B------:R-:W-:Y:S01]  /*63c0*/  FMUL.FTZ R207, R207, UR11 ;  /* 0x0000000bcfcf7c20 */ /* 0x000fe20008410000 */
[----:B------:R-:W-:Y:S01]  /*63d0*/  LOP3.LUT P3, RZ, R186, 0xff, RZ, 0xc0, !PT ;  /* 0x000000ffbaff7812 */ /* 0x000fe2000786c0ff */
[----:B------:R-:W-:Y:S01]  /*63e0*/  FADD.FTZ R190, R196, -R190 ;  /* 0x800000bec4be7221 */ /* 0x000fe20000010000 */
[----:B------:R-:W-:Y:S01]  /*63f0*/  FMUL.FTZ R197, R197, UR11 ;  /* 0x0000000bc5c57c20 */ /* 0x000fe20008410000 */
[-C--:B------:R-:W-:Y:S01]  /*6400*/  @P4 FMUL.FTZ R191, R195, R194.reuse ;  /* 0x000000c2c3bf4220 */ /* 0x080fe20000410000 */
[----:B------:R-:W-:Y:S01]  /*6410*/  FMUL.FTZ R194, R90, R194 ;  /* 0x000000c25ac27220 */ /* 0x000fe20000410000 */
[----:B------:R-:W-:Y:S01]  /*6420*/  FMUL.FTZ R207, R207, UR10 ;  /* 0x0000000acfcf7c20 */ /* 0x000fe20008410000 */
[----:B------:R-:W-:Y:S01]  /*6430*/  FMUL.FTZ R190, R190, UR11 ;  /* 0x0000000bbebe7c20 */ /* 0x000fe20008410000 */
        /* <DEDUP_REMOVED lines=27> */
[----:B------:R-:W-:-:S07]  /*65f0*/  F2FP.F16.F32.PACK_AB R144, R144, R195 ;  /* 0x000000c39090723e */ /* 0x000fce00000000ff */
.L_x_15051:
        /* <DEDUP_REMOVED lines=10> */
[----:B------:R-:W0:Y:S01]  /*66a0*/  @P2 LDC.64 R156, c[0x0][0x478] ;  /* 0x00011e00ff9c2b82 */ /* 0x000e220000000a00 */
        /* <DEDUP_REMOVED lines=10> */
[----:B0-----:R-:W-:-:S05]  /*6750*/  @P2 IMAD.WIDE.U32 R156, R189, 0x20, R156 ;  /* 0x00000020bd9c2825 */ /* 0x001fca00078e009c */
[----:B------:R-:W-:Y:S04]  /*6760*/  @P2 STG.E.128 desc[UR16][R156.64], R148 ;  /* 0x000000949c002986 */ /* 0x000fe8000c101d10 */
[----:B------:R0:W-:Y:S04]  /*6770*/  @P2 STG.E.128 desc[UR16][R156.64+0x10], R152 ;  /* 0x000010989c002986 */ /* 0x0001e8000c101d10 */
[----:B------:R-:W-:Y:S04]  /*6780*/  STL [R1+0x130], R196 ;  /* 0x000130c401007387 */ /* 0x000fe80000100800 */
[----:B------:R-:W-:Y:S04]  /*6790*/  STL [R1+0x134], R197 ;  /* 0x000134c501007387 */ /* 0x000fe80000100800 */
[----:B------:R-:W-:Y:S01]  /*67a0*/  STL [R1+0x138], R198 ;  /* 0x000138c601007387 */ /* 0x000fe20000100800 */
[----:B0-----:R-:W-:-:S03]  /*67b0*/  MOV R156, 0x10 ;  /* 0x00000010009c7802 */ /* 0x001fc60000000f00 */
[----:B------:R-:W-:Y:S02]  /*67c0*/  STL [R1+0x13c], R199 ;  /* 0x00013cc701007387 */ /* 0x000fe40000100800 */
[----:B------:R-:W-:-:S05]  /*67d0*/  IMAD.WIDE.U32 R156, R189, R156, UR26 ;  /* 0x0000001abd9c7e25 */ /* 0x000fca000f8e009c */
[----:B------:R0:W-:Y:S02]  /*67e0*/  STG.E.128 desc[UR16][R156.64], R144 ;  /* 0x000000909c007986 */ /* 0x0001e4000c101d10 */
[----:B0-----:R-:W-:-:S05]  /*67f0*/  MOV R144, 0x10 ;  /* 0x0000001000907802 */ /* 0x001fca0000000f00 */
        /* <DEDUP_REMOVED lines=34> */
[----:B------:R-:W-:Y:S01]  /*6a20*/  FMUL.FTZ R166, R86, R148 ;  /* 0x0000009456a67220 */ /* 0x000fe20000410000 */
[----:B------:R-:W-:Y:S01]  /*6a30*/  FMUL.FTZ R154, R154, UR7 ;  /* 0x000000079a9a7c20 */ /* 0x000fe20008410000 */
[----:B------:R-:W-:Y:S01]  /*6a40*/  LOP3.LUT P6, RZ, R183, 0xff0000, RZ, 0xc0, !PT ;  /* 0x00ff0000b7ff7812 */ /* 0x000fe200078cc0ff */
[----:B------:R-:W-:Y:S01]  /*6a50*/  FADD.FTZ R180, R180, -R179 ;  /* 0x800000b3b4b47221 */ /* 0x000fe20000010000 */
[----:B------:R-:W-:Y:S01]  /*6a60*/  FFMA.FTZ R163, R163, UR23, R158 ;  /* 0x00000017a3a37c23 */ /* 0x000fe2000801009e */
[----:B------:R-:W-:Y:S01]  /*6a70*/  @P4 FMUL.FTZ R0, R155, R154 ;  /* 0x0000009a9b004220 */ /* 0x000fe20000410000 */
[----:B------:R-:W-:-:S02]  /*6a80*/  @P5 HADD2.F32 R155, -RZ, R146.H1_H1 ;  /* 0x30000092ff9b5230 */ /* 0x000fc40000004100 */
[----:B------:R-:W-:Y:S01]  /*6a90*/  FMUL.FTZ R146, R159, UR7 ;  /* 0x000000079f927c20 */ /* 0x000fe20008410000 */
[----:B------:R-:W-:Y:S01]  /*6aa0*/  FSEL R166, R166, RZ, P0 ;  /* 0x000000ffa6a67208 */ /* 0x000fe20000000000 */
[----:B------:R-:W-:Y:S01]  /*6ab0*/  FMUL.FTZ R154, R80, R154 ;  /* 0x0000009a509a7220 */ /* 0x000fe20000410000 */
[----:B------:R-:W-:Y:S01]  /*6ac0*/  MOV R159, RZ ;  /* 0x000000ff009f7202 */ /* 0x000fe20000000f00 */
[-C--:B------:R-:W-:Y:S01]  /*6ad0*/  @P5 FMUL.FTZ R159, R155, R146.reuse ;  /* 0x000000929b9f5220 */ /* 0x080fe20000410000 */
[----:B------:R-:W-:Y:S01]  /*6ae0*/  ISETP.GE.U32.AND P0, PT, R182, RZ, PT ;  /* 0x000000ffb600720c */ /* 0x000fe20003f06070 */
[----:B------:R-:W-:Y:S01]  /*6af0*/  FFMA.FTZ R155, R181, UR23, R158 ;  /* 0x00000017b59b7c23 */ /* 0x000fe2000801009e */
[----:B------:R-:W-:Y:S01]  /*6b00*/  FMUL.FTZ R148, R81, R146 ;  /* 0x0000009251947220 */ /* 0x000fe20000410000 */
[----:B------:R-:W-:Y:S01]  /*6b10*/  FSEL R146, R154, RZ, P4 ;  /* 0x000000ff9a927208 */ /* 0x000fe20002000000 */
[----:B------:R-:W-:Y:S01]  /*6b20*/  FFMA.FTZ R154, R180, UR11, R126 ;  /* 0x0000000bb49a7c23 */ /* 0x000fe2000801007e */
[----:B------:R-:W-:Y:S01]  /*6b30*/  ISETP.GE.U32.AND.EX P0, PT, R183, 0x1000000, PT, P0 ;  /* 0x01000000b700780c */ /* 0x000fe20003f06100 */
[----:B------:R-:W-:Y:S01]  /*6b40*/  FADD.FTZ R155, R184, -R155 ;  /* 0x8000009bb89b7221 */ /* 0x000fe20000010000 */
[----:B------:R-:W-:Y:S01]  /*6b50*/  FFMA.FTZ R149, R164, UR23, R158 ;  /* 0x00000017a4957c23 */ /* 0x000fe2000801009e */
[----:B------:R-:W-:Y:S01]  /*6b60*/  LOP3.LUT P4, RZ, R182, 0xff, RZ, 0xc0, !PT ;  /* 0x000000ffb6ff7812 */ /* 0x000fe2000788c0ff */
[----:B------:R-:W-:Y:S01]  /*6b70*/  FMUL.FTZ R145, R87, R145 ;  /* 0x0000009157917220 */ /* 0x000fe20000410000 */
[----:B------:R-:W-:Y:S01]  /*6b80*/  FFMA.FTZ R155, R155, UR11, R127 ;  /* 0x0000000b9b9b7c23 */ /* 0x000fe2000801007f */
[----:B------:R-:W-:Y:S01]  /*6b90*/  FSEL R148, R148, RZ, P5 ;  /* 0x000000ff94947208 */ /* 0x000fe20002800000 */
[----:B------:R-:W-:Y:S01]  /*6ba0*/  FMUL.FTZ R165, R154, UR10 ;  /* 0x0000000a9aa57c20 */ /* 0x000fe20008410000 */
[----:B------:R-:W-:Y:S01]  /*6bb0*/  FADD.FTZ R163, R167, -R163 ;  /* 0x800000a3a7a37221 */ /* 0x000fe20000010000 */
[----:B------:R-:W-:Y:S01]  /*6bc0*/  FADD.FTZ R149, R168, -R149 ;  /* 0x80000095a8957221 */ /* 0x000fe20000010000 */
[----:B------:R-:W-:-:S02]  /*6bd0*/  HFMA2 R164, -RZ, RZ, 0, 0 ;  /* 0x00000000ffa47431 */ /* 0x000fc400000001ff */
[--C-:B------:R-:W-:Y:S02]  /*6be0*/  @P6 HADD2.F32 R168, -RZ, R147.reuse.H0_H0 ;  /* 0x20000093ffa86230 */ /* 0x100fe40000004100 */
[----:B------:R-:W-:Y:S01]  /*6bf0*/  FMUL.FTZ R169, R155, UR10 ;  /* 0x0000000a9ba97c20 */ /* 0x000fe20008410000 */
[----:B------:R-:W-:Y:S01]  /*6c00*/  FMUL.FTZ R165, R165, UR7 ;  /* 0x00000007a5a57c20 */ /* 0x000fe20008410000 */
[----:B------:R-:W-:Y:S01]  /*6c10*/  F2FP.F16.F32.PACK_AB R146, R148, R146 ;  /* 0x000000929492723e */ /* 0x000fe200000000ff */
[----:B------:R-:W-:Y:S01]  /*6c20*/  FFMA.FTZ R148, R163, UR11, R120 ;  /* 0x0000000ba3947c23 */ /* 0x000fe20008010078 */
[----:B------:R-:W-:Y:S01]  /*6c30*/  FSEL R145, R145, RZ, P3 ;  /* 0x000000ff91917208 */ /* 0x000fe20001800000 */
[----:B------:R-:W-:Y:S02]  /*6c40*/  @P0 HADD2.F32 R147, -RZ, R147.H1_H1 ;  /* 0x30000093ff930230 */ /* 0x000fe40000004100 */
[----:B------:R-:W-:Y:S01]  /*6c50*/  FMUL.FTZ R169, R169, UR7 ;  /* 0x00000007a9a97c20 */ /* 0x000fe20008410000 */
[----:B------:R-:W-:Y:S01]  /*6c60*/  LOP3.LUT P5, RZ, R182, 0xff00, RZ, 0xc0, !PT ;  /* 0x0000ff00b6ff7812 */ /* 0x000fe200078ac0ff */
[-C--:B------:R-:W-:Y:S01]  /*6c70*/  @P6 FMUL.FTZ R164, R168, R165.reuse ;  /* 0x000000a5a8a46220 */ /* 0x080fe20000410000 */
[----:B------:R-:W-:Y:S01]  /*6c80*/  F2FP.F16.F32.PACK_AB R145, R145, R166 ;  /* 0x000000a69191723e */ /* 0x000fe200000000ff */
[----:B------:R-:W-:Y:S01]  /*6c90*/  FMUL.FTZ R168, R82, R165 ;  /* 0x000000a552a87220 */ /* 0x000fe20000410000 */
[----:B------:R-:W-:Y:S01]  /*6ca0*/  FMUL.FTZ R166, R148, UR10 ;  /* 0x0000000a94a67c20 */ /* 0x000fe20008410000 */
[----:B------:R-:W-:Y:S01]  /*6cb0*/  MOV R165, RZ ;  /* 0x000000ff00a57202 */ /* 0x000fe20000000f00 */
[----:B------:R-:W-:Y:S01]  /*6cc0*/  @P0 FMUL.FTZ R165, R147, R169 ;  /* 0x000000a993a50220 */ /* 0x000fe20000410000 */
[----:B------:R-:W-:-:S02]  /*6cd0*/  HFMA2 R163, -RZ, RZ, 0, 0 ;  /* 0x00000000ffa37431 */ /* 0x000fc400000001ff */
[----:B------:R-:W-:Y:S01]  /*6ce0*/  FMUL.FTZ R169, R83, R169 ;  /* 0x000000a953a97220 */ /* 0x000fe20000410000 */
[--C-:B------:R-:W-:Y:S02]  /*6cf0*/  @P4 HADD2.F32 R167, -RZ, R144.reuse.H0_H0 ;  /* 0x20000090ffa74230 */ /* 0x100fe40000004100 */
[----:B------:R-:W-:Y:S01]  /*6d00*/  FMUL.FTZ R166, R166, UR7 ;  /* 0x00000007a6a67c20 */ /* 0x000fe20008410000 */
[----:B------:R-:W-:Y:S01]  /*6d10*/  FFMA.FTZ R149, R149, UR11, R121 ;  /* 0x0000000b95957c23 */ /* 0x000fe20008010079 */
[----:B------:R-:W-:Y:S01]  /*6d20*/  FSEL R168, R168, RZ, P6 ;  /* 0x000000ffa8a87208 */ /* 0x000fe20003000000 */
[----:B------:R-:W-:Y:S01]  /*6d30*/  @P5 HADD2.F32 R144, -RZ, R144.H1_H1 ;  /* 0x30000090ff905230 */ /* 0x000fe20000004100 */
[----:B------:R-:W-:Y:S01]  /*6d40*/  FSEL R147, R169, RZ, P0 ;  /* 0x000000ffa9937208 */ /* 0x000fe20000000000 */
[-C--:B------:R-:W-:Y:S01]  /*6d50*/  @P4 FMUL.FTZ R163, R167, R166.reuse ;  /* 0x000000a6a7a34220 */ /* 0x080fe20000410000 */
[----:B------:R-:W-:Y:S01]  /*6d60*/  FMUL.FTZ R167, R149, UR10 ;  /* 0x0000000a95a77c20 */ /* 0x000fe20008410000 */
[----:B------:R-:W-:Y:S01]  /*6d70*/  FMUL.FTZ R166, R84, R166 ;  /* 0x000000a654a67220 */ /* 0x000fe20000410000 */
[----:B------:R-:W-:-:S02]  /*6d80*/  F2FP.F16.F32.PACK_AB R147, R147, R168 ;  /* 0x000000a89393723e */ /* 0x000fc400000000ff */
[----:B------:R-:W-:Y:S01]  /*6d90*/  FMUL.FTZ R168, R167, UR7 ;  /* 0x00000007a7a87c20 */ /* 0x000fe20008410000 */
[----:B------:R-:W-:-:S03]  /*6da0*/  MOV R167, RZ ;  /* 0x000000ff00a77202 */ /* 0x000fc60000000f00 */
[-C--:B------:R-:W-:Y:S01]  /*6db0*/  @P5 FMUL.FTZ R167, R144, R168.reuse ;  /* 0x000000a890a75220 */ /* 0x080fe20000410000 */
[----:B------:R-:W-:Y:S01]  /*6dc0*/  FMUL.FTZ R168, R85, R168 ;  /* 0x000000a855a87220 */ /* 0x000fe20000410000 */
[----:B------:R-:W-:-:S04]  /*6dd0*/  FSEL R144, R166, RZ, P4 ;  /* 0x000000ffa6907208 */ /* 0x000fc80002000000 */
[----:B------:R-:W-:-:S04]  /*6de0*/  FSEL R168, R168, RZ, P5 ;  /* 0x000000ffa8a87208 */ /* 0x000fc80002800000 */
[----:B------:R-:W-:Y:S01]  /*6df0*/  F2FP.F16.F32.PACK_AB R144, R168, R144 ;  /* 0x00000090a890723e */ /* 0x000fe200000000ff */
[----:B------:R-:W-:Y:S06]  /*6e00*/  BRA `(.L_x_15055) ;  /* 0x0000001000647947 */ /* 0x000fec0003800000 */
.L_x_15054:
        /* <DEDUP_REMOVED lines=8> */
[----:B------:R-:W-:Y:S01]  /*6e90*/  FFMA.FTZ R165, R165, UR11, R122 ;  /* 0x0000000ba5a57c23 */ /* 0x000fe2000801007a */
[----:B------:R-:W-:Y:S02]  /*6ea0*/  HFMA2 R156, -RZ, RZ, 0, 0 ;  /* 0x00000000ff9c7431 */ /* 0x000fe400000001ff */
[----:B------:R-:W-:Y:S01]  /*6eb0*/  FFMA.FTZ R157, R170, UR11, R123 ;  /* 0x0000000baa9d7c23 */ /* 0x000fe2000801007b */
[----:B------:R-:W-:Y:S01]  /*6ec0*/  FFMA.FTZ R171, R171, UR23, R158 ;  /* 0x00000017abab7c23 */ /* 0x000fe2000801009e */
[----:B------:R-:W-:Y:S01]  /*6ed0*/  FMUL.FTZ R164, R165, UR10 ;  /* 0x0000000aa5a47c20 */ /* 0x000fe20008410000 */
[----:B------:R-:W-:Y:S01]  /*6ee0*/  LOP3.LUT P0, RZ, R183, 0xff, RZ, 0xc0, !PT ;  /* 0x000000ffb7ff7812 */ /* 0x000fe2000780c0ff */
        /* <DEDUP_REMOVED lines=10> */
[----:B------:R-:W-:Y:S01]  /*6f90*/  FADD.FTZ R178, R178, -R173 ;  /* 0x800000adb2b27221 */ /* 0x000fe20000010000 */
[----:B------:R-:W-:Y:S01]  /*6fa0*/  FADD.FTZ R179, R180, -R179 ;  /* 0x800000b3b4b37221 */ /* 0x000fe20000010000 */
[----:B------:R-:W-:Y:S01]  /*6fb0*/  @P5 FMUL.FTZ R157, R0, R145 ;  /* 0x00000091009d5220 */ /* 0x000fe20000410000 */
[----:B------:R-:W-:Y:S01]  /*6fc0*/  FADD.FTZ R0, R172, -R171 ;  /* 0x800000abac007221 */ /* 0x000fe20000010000 */
[----:B------:R-:W-:-:S02]  /*6fd0*/  @P0 HADD2.F32 R159, -RZ, R146.H0_H0 ;  /* 0x20000092ff9f0230 */ /* 0x000fc40000004100 */
[----:B------:R-:W-:Y:S01]  /*6fe0*/  FFMA.FTZ R179, R179, UR11, R126 ;  /* 0x0000000bb3b37c23 */ /* 0x000fe2000801007e */
[----:B------:R-:W-:Y:S01]  /*6ff0*/  FFMA.FTZ R181, R181, UR23, R158 ;  /* 0x00000017b5b57c23 */ /* 0x000fe2000801009e */
[----:B------:R-:W-:Y:S01]  /*7000*/  FFMA.FTZ R0, R0, UR11, R124 ;  /* 0x0000000b00007c23 */ /* 0x000fe2000801007c */
[----:B------:R-:W-:Y:S02]  /*7010*/  @P3 HADD2.F32 R166, -RZ, R146.H1_H1 ;  /* 0x30000092ffa63230 */ /* 0x000fe40000004100 */
[----:B------:R-:W-:Y:S01]  /*7020*/  FMUL.FTZ R170, R179, UR10 ;  /* 0x0000000ab3aa7c20 */ /* 0x000fe20008410000 */
[----:B------:R-:W-:Y:S01]  /*7030*/  FADD.FTZ R184, R184, -R181 ;  /* 0x800000b5b8b87221 */ /* 0x000fe20000010000 */
[----:B------:R-:W-:Y:S01]  /*7040*/  FMUL.FTZ R0, R0, UR10 ;  /* 0x0000000a00007c20 */ /* 0x000fe20008410000 */
[----:B------:R-:W-:Y:S01]  /*7050*/  FFMA.FTZ R163, R163, UR23, R158 ;  /* 0x00000017a3a37c23 */ /* 0x000fe2000801009e */
[----:B------:R-:W-:Y:S01]  /*7060*/  FMUL.FTZ R170, R170, UR7 ;  /* 0x00000007aaaa7c20 */ /* 0x000fe20008410000 */
[----:B------:R-:W-:Y:S01]  /*7070*/  FFMA.FTZ R184, R184, UR11, R127 ;  /* 0x0000000bb8b87c23 */ /* 0x000fe2000801007f */
[----:B------:R-:W-:Y:S01]  /*7080*/  FMUL.FTZ R165, R0, UR7 ;  /* 0x0000000700a57c20 */ /* 0x000fe20008410000 */
[----:B------:R-:W-:-:S02]  /*7090*/  HFMA2 R0, -RZ, RZ, 0, 0 ;  /* 0x00000000ff007431 */ /* 0x000fc400000001ff */
[----:B------:R-:W-:Y:S01]  /*70a0*/  FADD.FTZ R167, R167, -R163 ;  /* 0x800000a3a7a77221 */ /* 0x000fe20000010000 */
[----:B------:R-:W-:Y:S01]  /*70b0*/  FMUL.FTZ R184, R184, UR10 ;  /* 0x0000000ab8b87c20 */ /* 0x000fe20008410000 */
[-C--:B------:R-:W-:Y:S01]  /*70c0*/  FMUL.FTZ R169, R80, R165.reuse ;  /* 0x000000a550a97220 */ /* 0x080fe20000410000 */
[----:B------:R-:W-:Y:S01]  /*70d0*/  FFMA.FTZ R168, R168, UR11, R121 ;  /* 0x0000000ba8a87c23 */ /* 0x000fe20008010079 */
[----:B------:R-:W-:Y:S01]  /*70e0*/  FFMA.FTZ R167, R167, UR11, R120 ;  /* 0x0000000ba7a77c23 */ /* 0x000fe20008010078 */
[----:B------:R-:W-:Y:S01]  /*70f0*/  @P0 FMUL.FTZ R0, R159, R165 ;  /* 0x000000a59f000220 */ /* 0x000fe20000410000 */
[----:B------:R-:W-:Y:S01]  /*7100*/  FFMA.FTZ R159, R178, UR11, R125 ;  /* 0x0000000bb29f7c23 */ /* 0x000fe2000801007d */
[----:B------:R-:W-:Y:S01]  /*7110*/  FSEL R169, R169, RZ, P0 ;  /* 0x000000ffa9a97208 */ /* 0x000fe20000000000 */
[----:B------:R-:W-:Y:S01]  /*7120*/  FMUL.FTZ R167, R167, UR10 ;  /* 0x0000000aa7a77c20 */ /* 0x000fe20008410000 */
[----:B------:R-:W-:Y:S01]  /*7130*/  ISETP.GE.U32.AND P0, PT, R182, RZ, PT ;  /* 0x000000ffb600720c */ /* 0x000fe20003f06070 */
[----:B------:R-:W-:Y:S01]  /*7140*/  FMUL.FTZ R159, R159, UR10 ;  /* 0x0000000a9f9f7c20 */ /* 0x000fe20008410000 */
[----:B------:R-:W-:Y:S01]  /*7150*/  FMUL.FTZ R145, R87, R145 ;  /* 0x0000009157917220 */ /* 0x000fe20000410000 */
[----:B------:R-:W-:Y:S01]  /*7160*/  FMUL.FTZ R171, R167, UR7 ;  /* 0x00000007a7ab7c20 */ /* 0x000fe20008410000 */
[----:B------:R-:W-:Y:S01]  /*7170*/  ISETP.GE.U32.AND.EX P0, PT, R183, 0x1000000, PT, P0 ;  /* 0x01000000b700780c */ /* 0x000fe20003f06100 */
[----:B------:R-:W-:Y:S01]  /*7180*/  FMUL.FTZ R146, R159, UR7 ;  /* 0x000000079f927c20 */ /* 0x000fe20008410000 */
[----:B------:R-:W-:-:S02]  /*7190*/  MOV R159, RZ ;  /* 0x000000ff009f7202 */ /* 0x000fc40000000f00 */
[----:B------:R-:W-:Y:S01]  /*71a0*/  FSEL R145, R145, RZ, P5 ;  /* 0x000000ff91917208 */ /* 0x000fe20002800000 */
[----:B------:R-:W-:Y:S01]  /*71b0*/  @P3 FMUL.FTZ R159, R166, R146 ;  /* 0x00000092a69f3220 */ /* 0x000fe20000410000 */
[----:B------:R-:W-:Y:S01]  /*71c0*/  FMUL.FTZ R166, R86, R164 ;  /* 0x000000a456a67220 */ /* 0x000fe20000410000 */
[----:B------:R-:W-:Y:S01]  /*71d0*/  FMUL.FTZ R146, R81, R146 ;  /* 0x0000009251927220 */ /* 0x000fe20000410000 */
[----:B------:R-:W-:-:S03]  /*71e0*/  HFMA2 R164, -RZ, RZ, 0, 0 ;  /* 0x00000000ffa47431 */ /* 0x000fc600000001ff */
[----:B------:R-:W-:Y:S02]  /*71f0*/  FSEL R166, R166, RZ, P4 ;  /* 0x000000ffa6a67208 */ /* 0x000fe40002000000 */
[----:B------:R-:W-:Y:S01]  /*7200*/  LOP3.LUT P4, RZ, R183, 0xff0000, RZ, 0xc0, !PT ;  /* 0x00ff0000b7ff7812 */ /* 0x000fe2000788c0ff */
[----:B------:R-:W-:Y:S01]  /*7210*/  @P0 HADD2.F32 R163, -RZ, R147.H1_H1 ;  /* 0x30000093ffa30230 */ /* 0x000fe20000004100 */
[----:B------:R-:W-:Y:S02]  /*7220*/  FSEL R146, R146, RZ, P3 ;  /* 0x000000ff92927208 */ /* 0x000fe40001800000 */
[----:B------:R-:W-:Y:S02]  /*7230*/  LOP3.LUT P3, RZ, R182, 0xff, RZ, 0xc0, !PT ;  /* 0x000000ffb6ff7812 */ /* 0x000fe4000786c0ff */
[----:B------:R-:W-:Y:S02]  /*7240*/  F2FP.F16.F32.PACK_AB R146, R146, R169 ;  /* 0x000000a99292723e */ /* 0x000fe400000000ff */
[----:B------:R-:W-:-:S05]  /*7250*/  F2FP.F16.F32.PACK_AB R145, R145, R166 ;  /* 0x000000a69191723e */ /* 0x000fca00000000ff */
[----:B------:R-:W-:Y:S02]  /*7260*/  @P4 HADD2.F32 R165, -RZ, R147.H0_H0 ;  /* 0x20000093ffa54230 */ /* 0x000fe40000004100 */
[----:B------:R-:W-:Y:S02]  /*7270*/  FMUL.FTZ R147, R184, UR7 ;  /* 0x00000007b8937c20 */ /* 0x000fe40008410000 */
[----:B------:R-:W-:Y:S02]  /*7280*/  @P3 HADD2.F32 R167, -RZ, R144.H0_H0 ;  /* 0x20000090ffa73230 */ /* 0x000fe40000004100 */
[-C--:B------:R-:W-:Y:S01]  /*7290*/  @P4 FMUL.FTZ R164, R165, R170.reuse ;  /* 0x000000aaa5a44220 */ /* 0x080fe20000410000 */
[----:B------:R-:W-:Y:S01]  /*72a0*/  FMUL.FTZ R170, R82, R170 ;  /* 0x000000aa52aa7220 */ /* 0x000fe20000410000 */
[----:B------:R-:W-:Y:S01]  /*72b0*/  MOV R165, RZ ;  /* 0x000000ff00a57202 */ /* 0x000fe20000000f00 */
[----:B------:R-:W-:Y:S01]  /*72c0*/  @P0 FMUL.FTZ R165, R163, R147 ;  /* 0x00000093a3a50220 */ /* 0x000fe20000410000 */
[----:B------:R-:W-:-:S02]  /*72d0*/  HFMA2 R163, -RZ, RZ, 0, 0 ;  /* 0x00000000ffa37431 */ /* 0x000fc400000001ff */
[----:B------:R-:W-:Y:S01]  /*72e0*/  FMUL.FTZ R147, R83, R147 ;  /* 0x0000009353937220 */ /* 0x000fe20000410000 */
[----:B------:R-:W-:Y:S02]  /*72f0*/  FSEL R170, R170, RZ, P4 ;  /* 0x000000ffaaaa7208 */ /* 0x000fe40002000000 */
[----:B------:R-:W-:Y:S01]  /*7300*/  LOP3.LUT P4, RZ, R182, 0xff00, RZ, 0xc0, !PT ;  /* 0x0000ff00b6ff7812 */ /* 0x000fe2000788c0ff */
[-C--:B------:R-:W-:Y:S01]  /*7310*/  @P3 FMUL.FTZ R163, R167, R171.reuse ;  /* 0x000000aba7a33220 */ /* 0x080fe20000410000 */
[----:B------:R-:W-:Y:S01]  /*7320*/  FMUL.FTZ R167, R168, UR10 ;  /* 0x0000000aa8a77c20 */ /* 0x000fe20008410000 */
[----:B------:R-:W-:Y:S01]  /*7330*/  FMUL.FTZ R171, R84, R171 ;  /* 0x000000ab54ab7220 */ /* 0x000fe20000410000 */
[----:B------:R-:W-:-:S04]  /*7340*/  FSEL R147, R147, RZ, P0 ;  /* 0x000000ff93937208 */ /* 0x000fc80000000000 */
[----:B------:R-:W-:Y:S02]  /*7350*/  FSEL R171, R171, RZ, P3 ;  /* 0x000000ffabab7208 */ /* 0x000fe40001800000 */
[----:B------:R-:W-:-:S03]  /*7360*/  F2FP.F16.F32.PACK_AB R147, R147, R170 ;  /* 0x000000aa9393723e */ /* 0x000fc600000000ff */
[----:B------:R-:W-:Y:S02]  /*7370*/  @P4 HADD2.F32 R168, -RZ, R144.H1_H1 ;  /* 0x30000090ffa84230 */ /* 0x000fe40000004100 */
[----:B------:R-:W-:Y:S01]  /*7380*/  FMUL.FTZ R144, R167, UR7 ;  /* 0x00000007a7907c20 */ /* 0x000fe20008410000 */
[----:B------:R-:W-:-:S03]  /*7390*/  MOV R167, RZ ;  /* 0x000000ff00a77202 */ /* 0x000fc60000000f00 */
[-C--:B------:R-:W-:Y:S01]  /*73a0*/  @P4 FMUL.FTZ R167, R168, R144.reuse ;  /* 0x00000090a8a74220 */ /* 0x080fe20000410000 */
[----:B------:R-:W-:-:S05]  /*73b0*/  FMUL.FTZ R144, R85, R144 ;  /* 0x0000009055907220 */ /* 0x000fca0000410000 */
[----:B------:R-:W-:-:S04]  /*73c0*/  FSEL R144, R144, RZ, P4 ;  /* 0x000000ff90907208 */ /* 0x000fc80002000000 */
[----:B------:R-:W-:Y:S01]  /*73d0*/  F2FP.F16.F32.PACK_AB R144, R144, R171 ;  /* 0x000000ab9090723e */ /* 0x000fe200000000ff */
[----:B------:R-:W-:Y:S06]  /*73e0*/  BRA `(.L_x_15055) ;  /* 0x0000000800ec7947 */ /* 0x000fec0003800000 */
.L_x_15053:
[----:B------:R-:W-:Y:S05]  /*73f0*/  @!P2 BRA `(.L_x_15056) ;  /* 0x000000040074a947 */ /* 0x000fea0003800000 */
[--C-:B------:R-:W-:Y:S01]  /*7400*/  FFMA.FTZ R165, R165, UR23, R158.reuse ;  /* 0x00000017a5a57c23 */ /* 0x100fe2000801009e */
[----:B------:R-:W-:Y:S01]  /*7410*/  LOP3.LUT P0, RZ, R182, 0xff0000, RZ, 0xc0, !PT ;  /* 0x00ff0000b6ff7812 */ /* 0x000fe2000780c0ff */
[--C-:B------:R-:W-:Y:S01]  /*7420*/  FFMA.FTZ R151, R166, UR23, R158.reuse ;  /* 0x00000017a6977c23 */ /* 0x100fe2000801009e */
        /* <DEDUP_REMOVED lines=40> */
[--C-:B------:R-:W-:Y:S01]  /*76b0*/  FFMA.FTZ R155, R181, UR23, R158.reuse ;  /* 0x00000017b59b7c23 */ /* 0x100fe2000801009e */
[----:B------:R-:W-:Y:S01]  /*76c0*/  FMUL.FTZ R148, R81, R146 ;  /* 0x0000009251947220 */ /* 0x000fe20000410000 */
[----:B------:R-:W-:Y:S01]  /*76d0*/  FSEL R146, R154, RZ, P4 ;  /* 0x000000ff9a927208 */ /* 0x000fe20002000000 */
[----:B------:R-:W-:Y:S01]  /*76e0*/  FMUL.FTZ R154, R180, UR11 ;  /* 0x0000000bb49a7c20 */ /* 0x000fe20008410000 */
[----:B------:R-:W-:Y:S01]  /*76f0*/  ISETP.GE.U32.AND.EX P0, PT, R183, 0x1000000, PT, P0 ;  /* 0x01000000b700780c */ /* 0x000fe20003f06100 */
[----:B------:R-:W-:Y:S01]  /*7700*/  FADD.FTZ R155, R184, -R155 ;  /* 0x8000009bb89b7221 */ /* 0x000fe20000010000 */
[----:B------:R-:W-:Y:S01]  /*7710*/  FFMA.FTZ R149, R164, UR23, R158 ;  /* 0x00000017a4957c23 */ /* 0x000fe2000801009e */
[----:B------:R-:W-:Y:S01]  /*7720*/  LOP3.LUT P4, RZ, R182, 0xff, RZ, 0xc0, !PT ;  /* 0x000000ffb6ff7812 */ /* 0x000fe2000788c0ff */
[----:B------:R-:W-:Y:S01]  /*7730*/  FMUL.FTZ R145, R87, R145 ;  /* 0x0000009157917220 */ /* 0x000fe20000410000 */
[----:B------:R-:W-:Y:S01]  /*7740*/  FMUL.FTZ R155, R155, UR11 ;  /* 0x0000000b9b9b7c20 */ /* 0x000fe20008410000 */
        /* <DEDUP_REMOVED lines=9> */
[----:B------:R-:W-:Y:S01]  /*77e0*/  FMUL.FTZ R148, R163, UR11 ;  /* 0x0000000ba3947c20 */ /* 0x000fe20008410000 */
        /* <DEDUP_REMOVED lines=14> */
[----:B------:R-:W-:Y:S01]  /*78d0*/  FMUL.FTZ R149, R149, UR11 ;  /* 0x0000000b95957c20 */ /* 0x000fe20008410000 */
        /* <DEDUP_REMOVED lines=15> */
.L_x_15056:
        /* <DEDUP_REMOVED lines=10> */
[----:B------:R-:W-:Y:S01]  /*7a70*/  FMUL.FTZ R157, R170, UR11 ;  /* 0x0000000baa9d7c20 */ /* 0x000fe20008410000 */
        /* <DEDUP_REMOVED lines=18> */
[----:B------:R-:W-:Y:S01]  /*7ba0*/  FMUL.FTZ R179, R179, UR11 ;  /* 0x0000000bb3b37c20 */ /* 0x000fe20008410000 */
[--C-:B------:R-:W-:Y:S01]  /*7bb0*/  FFMA.FTZ R181, R181, UR23, R158.reuse ;  /* 0x00000017b5b57c23 */ /* 0x100fe2000801009e */
[----:B------:R-:W-:Y:S01]  /*7bc0*/  FMUL.FTZ R0, R0, UR11 ;  /* 0x0000000b00007c20 */ /* 0x000fe20008410000 */
[----:B------:R-:W-:Y:S02]  /*7bd0*/  @P3 HADD2.F32 R166, -RZ, R146.H1_H1 ;  /* 0x30000092ffa63230 */ /* 0x000fe40000004100 */
[----:B------:R-:W-:Y:S01]  /*7be0*/  FMUL.FTZ R170, R179, UR10 ;  /* 0x0000000ab3aa7c20 */ /* 0x000fe20008410000 */
[----:B------:R-:W-:Y:S01]  /*7bf0*/  FADD.FTZ R184, R184, -R181 ;  /* 0x800000b5b8b87221 */ /* 0x000fe20000010000 */
[----:B------:R-:W-:Y:S01]  /*7c00*/  FMUL.FTZ R0, R0, UR10 ;  /* 0x0000000a00007c20 */ /* 0x000fe20008410000 */
[----:B------:R-:W-:Y:S01]  /*7c10*/  FFMA.FTZ R163, R163, UR23, R158 ;  /* 0x00000017a3a37c23 */ /* 0x000fe2000801009e */
[----:B------:R-:W-:Y:S01]  /*7c20*/  FMUL.FTZ R170, R170, UR7 ;  /* 0x00000007aaaa7c20 */ /* 0x000fe20008410000 */
[----:B------:R-:W-:Y:S01]  /*7c30*/  FMUL.FTZ R184, R184, UR11 ;  /* 0x0000000bb8b87c20 */ /* 0x000fe20008410000 */
[----:B------:R-:W-:Y:S01]  /*7c40*/  FMUL.FTZ R165, R0, UR7 ;  /* 0x0000000700a57c20 */ /* 0x000fe20008410000 */
[----:B------:R-:W-:-:S02]  /*7c50*/  HFMA2 R0, -RZ, RZ, 0, 0 ;  /* 0x00000000ff007431 */ /* 0x000fc400000001ff */
[----:B------:R-:W-:Y:S01]  /*7c60*/  FADD.FTZ R167, R167, -R163 ;  /* 0x800000a3a7a77221 */ /* 0x000fe20000010000 */
[----:B------:R-:W-:Y:S01]  /*7c70*/  FMUL.FTZ R184, R184, UR10 ;  /* 0x0000000ab8b87c20 */ /* 0x000fe20008410000 */
[-C--:B------:R-:W-:Y:S01]  /*7c80*/  FMUL.FTZ R169, R80, R165.reuse ;  /* 0x000000a550a97220 */ /* 0x080fe20000410000 */
[----:B------:R-:W-:Y:S01]  /*7c90*/  FMUL.FTZ R168, R168, UR11 ;  /* 0x0000000ba8a87c20 */ /* 0x000fe20008410000 */
[----:B------:R-:W-:Y:S01]  /*7ca0*/  FMUL.FTZ R167, R167, UR11 ;  /* 0x0000000ba7a77c20 */ /* 0x000fe20008410000 */
[----:B------:R-:W-:Y:S01]  /*7cb0*/  @P0 FMUL.FTZ R0, R159, R165 ;  /* 0x000000a59f000220 */ /* 0x000fe20000410000 */
[----:B------:R-:W-:Y:S01]  /*7cc0*/  FMUL.FTZ R159, R178, UR11 ;  /* 0x0000000bb29f7c20 */ /* 0x000fe20008410000 */
        /* <DEDUP_REMOVED lines=44> */
[----:B------:R-:W-:-:S07]  /*7f90*/  F2FP.F16.F32.PACK_AB R144, R144, R171 ;  /* 0x000000ab9090723e */ /* 0x000fce00000000ff */
.L_x_15055:
        /* <DEDUP_REMOVED lines=15> */
[----:B------:R-:W-:Y:S01]  /*8090*/  FADD.FTZ R180, R164, R180 ;  /* 0x000000b4a4b47221 */ /* 0x000fe20000010000 */
[----:B------:R-:W-:Y:S01]  /*80a0*/  MOV R163, 0x10 ;  /* 0x0000001000a37802 */ /* 0x000fe20000000f00 */
[----:B------:R-:W-:Y:S01]  /*80b0*/  STL [R1+0x140], R170 ;  /* 0x000140aa01007387 */ /* 0x000fe20000100800 */
[----:B------:R-:W-:-:S03]  /*80c0*/  FADD.FTZ R181, R165, R181 ;  /* 0x000000b5a5b57221 */ /* 0x000fc60000010000 */
        /* <DEDUP_REMOVED lines=24> */
[----:B------:R-:W-:Y:S01]  /*8250*/  FFMA.FTZ R16, R16, UR23, R158 ;  /* 0x0000001710107c23 */ /* 0x000fe2000801009e */
[----:B------:R-:W-:Y:S01]  /*8260*/  FFMA.FTZ R150, R6, UR11, R130 ;  /* 0x0000000b06967c23 */ /* 0x000fe20008010082 */
[----:B------:R-:W-:Y:S01]  /*8270*/  FADD.FTZ R12, R12, -R20 ;  /* 0x800000140c0c7221 */ /* 0x000fe20000010000 */
[----:B------:R-:W-:Y:S01]  /*8280*/  FFMA.FTZ R152, R18, UR11, R132 ;  /* 0x0000000b12987c23 */ /* 0x000fe20008010084 */
[----:B------:R-:W-:Y:S01]  /*8290*/  LOP3.LUT P3, RZ, R174, 0xff000000, RZ, 0xc0, !PT ;  /* 0xff000000aeff7812 */ /* 0x000fe2000786c0ff */
[----:B------:R-:W-:Y:S01]  /*82a0*/  FMUL.FTZ R6, R150, UR10 ;  /* 0x0000000a96067c20 */ /* 0x000fe20008410000 */
[----:B------:R-:W-:Y:S01]  /*82b0*/  FADD.FTZ R10, R10, -R16 ;  /* 0x800000100a0a7221 */ /* 0x000fe20000010000 */
[----:B------:R-:W-:-:S02]  /*82c0*/  HFMA2 R9, -RZ, RZ, 0, 0 ;  /* 0x00000000ff097431 */ /* 0x000fc400000001ff */
[----:B------:R-:W-:Y:S01]  /*82d0*/  FMUL.FTZ R11, R152, UR10 ;  /* 0x0000000a980b7c20 */ /* 0x000fe20008410000 */
[----:B------:R-:W-:Y:S01]  /*82e0*/  LOP3.LUT P5, RZ, R175, 0xff00, RZ, 0xc0, !PT ;  /* 0x0000ff00afff7812 */ /* 0x000fe200078ac0ff */
[----:B-----5:R-:W-:Y:S02]  /*82f0*/  @P0 HADD2.F32 R0, -RZ, R145.H0_H0 ;  /* 0x20000091ff000230 */ /* 0x020fe40000004100 */
[----:B------:R-:W-:Y:S01]  /*8300*/  FFMA.FTZ R153, R12, UR11, R133 ;  /* 0x0000000b0c997c23 */ /* 0x000fe20008010085 */
[----:B------:R-:W-:Y:S01]  /*8310*/  FMUL.FTZ R6, R6, UR7 ;  /* 0x0000000706067c20 */ /* 0x000fe20008410000 */
[--C-:B------:R-:W-:Y:S01]  /*8320*/  FFMA.FTZ R154, R22, UR23, R158.reuse ;  /* 0x00000017169a7c23 */ /* 0x100fe2000801009e */
[----:B------:R-:W-:Y:S01]  /*8330*/  FFMA.FTZ R5, R5, UR23, R158 ;  /* 0x0000001705057c23 */ /* 0x000fe2000801009e */
[----:B------:R-:W-:Y:S01]  /*8340*/  FFMA.FTZ R151, R10, UR11, R131 ;  /* 0x0000000b0a977c23 */ /* 0x000fe20008010083 */
[----:B------:R-:W-:Y:S01]  /*8350*/  FMUL.FTZ R11, R11, UR7 ;  /* 0x000000070b0b7c20 */ /* 0x000fe20008410000 */
[----:B------:R-:W-:Y:S01]  /*8360*/  FMUL.FTZ R12, R153, UR10 ;  /* 0x0000000a990c7c20 */ /* 0x000fe20008410000 */
[----:B------:R-:W-:Y:S01]  /*8370*/  @P0 FMUL.FTZ R9, R0, R6 ;  /* 0x0000000600090220 */ /* 0x000fe20000410000 */
[----:B------:R-:W-:Y:S01]  /*8380*/  FADD.FTZ R154, R13, -R154 ;  /* 0x8000009a0d9a7221 */ /* 0x000fe20000010000 */
[----:B------:R-:W-:Y:S01]  /*8390*/  FADD.FTZ R8, R8, -R5 ;  /* 0x8000000508087221 */ /* 0x000fe20000010000 */
[----:B------:R-:W-:-:S02]  /*83a0*/  HFMA2 R0, -RZ, RZ, 0, 0 ;  /* 0x00000000ff007431 */ /* 0x000fc400000001ff */
[----:B------:R-:W-:Y:S01]  /*83b0*/  FMUL.FTZ R13, R78, R6 ;  /* 0x000000064e0d7220 */ /* 0x000fe20000410000 */
[----:B------:R-:W-:Y:S01]  /*83c0*/  FMUL.FTZ R5, R151, UR10 ;  /* 0x0000000a97057c20 */ /* 0x000fe20008410000 */
[--C-:B------:R-:W-:Y:S02]  /*83d0*/  @P4 HADD2.F32 R10, -RZ, R146.reuse.H0_H0 ;  /* 0x20000092ff0a4230 */ /* 0x100fe40000004100 */
[--C-:B------:R-:W-:Y:S01]  /*83e0*/  FFMA.FTZ R155, R24, UR23, R158.reuse ;  /* 0x00000017189b7c23 */ /* 0x100fe2000801009e */
[-C--:B------:R-:W-:Y:S01]  /*83f0*/  FMUL.FTZ R6, R72, R11.reuse ;  /* 0x0000000b48067220 */ /* 0x080fe20000410000 */
[----:B------:R-:W-:Y:S01]  /*8400*/  FMUL.FTZ R12, R12, UR7 ;  /* 0x000000070c0c7c20 */ /* 0x000fe20008410000 */
[----:B------:R-:W-:Y:S02]  /*8410*/  @P3 HADD2.F32 R145, -RZ, R145.H1_H1 ;  /* 0x30000091ff913230 */ /* 0x000fe40000004100 */
[----:B------:R-:W-:Y:S01]  /*8420*/  FMUL.FTZ R5, R5, UR7 ;  /* 0x0000000705057c20 */ /* 0x000fe20008410000 */
[----:B------:R-:W-:Y:S01]  /*8430*/  FADD.FTZ R155, R14, -R155 ;  /* 0x8000009b0e9b7221 */ /* 0x000fe20000010000 */
[----:B------:R-:W-:Y:S01]  /*8440*/  FFMA.FTZ R4, R4, UR23, R158 ;  /* 0x0000001704047c23 */ /* 0x000fe2000801009e */
[----:B------:R-:W-:Y:S01]  /*8450*/  @P4 FMUL.FTZ R0, R10, R11 ;  /* 0x0000000b0a004220 */ /* 0x000fe20000410000 */
[----:B------:R-:W-:-:S02]  /*8460*/  @P5 HADD2.F32 R146, -RZ, R146.H1_H1 ;  /* 0x30000092ff925230 */ /* 0x000fc40000004100 */
[-C--:B------:R-:W-:Y:S01]  /*8470*/  FMUL.FTZ R14, R73, R12.reuse ;  /* 0x0000000c490e7220 */ /* 0x080fe20000410000 */
[----:B------:R-:W-:Y:S01]  /*8480*/  FSEL R6, R6, RZ, P4 ;  /* 0x000000ff06067208 */ /* 0x000fe20002000000 */
[----:B------:R-:W-:Y:S01]  /*8490*/  FADD.FTZ R4, R7, -R4 ;  /* 0x8000000407047221 */ /* 0x000fe20000010000 */
[----:B------:R-:W-:Y:S01]  /*84a0*/  FSEL R13, R13, RZ, P0 ;  /* 0x000000ff0d0d7208 */ /* 0x000fe20000000000 */
[----:B------:R-:W-:Y:S01]  /*84b0*/  FFMA.FTZ R154, R154, UR11, R134 ;  /* 0x0000000b9a9a7c23 */ /* 0x000fe20008010086 */
[----:B------:R-:W-:Y:S01]  /*84c0*/  LOP3.LUT P4, RZ, R174, 0xff, RZ, 0xc0, !PT ;  /* 0x000000ffaeff7812 */ /* 0x000fe2000788c0ff */
[----:B------:R-:W-:Y:S01]  /*84d0*/  FFMA.FTZ R148, R4, UR11, R128 ;  /* 0x0000000b04947c23 */ /* 0x000fe20008010080 */
[----:B------:R-:W-:Y:S01]  /*84e0*/  MOV R16, RZ ;  /* 0x000000ff00107202 */ /* 0x000fe20000000f00 */
[-C--:B------:R-:W-:Y:S01]  /*84f0*/  @P3 FMUL.FTZ R16, R145, R5.reuse ;  /* 0x0000000591103220 */ /* 0x080fe20000410000 */
[----:B------:R-:W-:Y:S01]  /*8500*/  ISETP.GE.U32.AND P0, PT, R174, RZ, PT ;  /* 0x000000ffae00720c */ /* 0x000fe20003f06070 */
[----:B------:R-:W-:Y:S01]  /*8510*/  FMUL.FTZ R5, R79, R5 ;  /* 0x000000054f057220 */ /* 0x000fe20000410000 */
[----:B------:R-:W-:Y:S01]  /*8520*/  LOP3.LUT P6, RZ, R175, 0xff0000, RZ, 0xc0, !PT ;  /* 0x00ff0000afff7812 */ /* 0x000fe200078cc0ff */
[----:B------:R-:W-:Y:S01]  /*8530*/  FMUL.FTZ R4, R148, UR10 ;  /* 0x0000000a94047c20 */ /* 0x000fe20008410000 */
[----:B------:R-:W-:Y:S01]  /*8540*/  MOV R10, RZ ;  /* 0x000000ff000a7202 */ /* 0x000fe20000000f00 */
[----:B------:R-:W-:Y:S01]  /*8550*/  @P5 FMUL.FTZ R10, R146, R12 ;  /* 0x0000000c920a5220 */ /* 0x000fe20000410000 */
[----:B------:R-:W-:Y:S01]  /*8560*/  FSEL R14, R14, RZ, P5 ;  /* 0x000000ff0e0e7208 */ /* 0x000fe20002800000 */
[----:B------:R-:W-:Y:S01]  /*8570*/  FFMA.FTZ R155, R155, UR11, R135 ;  /* 0x0000000b9b9b7c23 */ /* 0x000fe20008010087 */
[----:B------:R-:W-:Y:S01]  /*8580*/  LOP3.LUT P5, RZ, R174, 0xff00, RZ, 0xc0, !PT ;  /* 0x0000ff00aeff7812 */ /* 0x000fe200078ac0ff */
[----:B------:R-:W-:Y:S01]  /*8590*/  FFMA.FTZ R149, R8, UR11, R129 ;  /* 0x0000000b08957c23 */ /* 0x000fe20008010081 */
[----:B------:R-:W-:Y:S01]  /*85a0*/  ISETP.GE.U32.AND.EX P0, PT, R175, 0x1000000, PT, P0 ;  /* 0x01000000af00780c */ /* 0x000fe20003f06100 */
[----:B------:R-:W-:Y:S01]  /*85b0*/  FMUL.FTZ R12, R154, UR10 ;  /* 0x0000000a9a0c7c20 */ /* 0x000fe20008410000 */
[----:B------:R-:W-:Y:S01]  /*85c0*/  FSEL R5, R5, RZ, P3 ;  /* 0x000000ff05057208 */ /* 0x000fe20001800000 */
[----:B------:R-:W-:Y:S01]  /*85d0*/  HFMA2 R11, -RZ, RZ, 0, 0 ;  /* 0x00000000ff0b7431 */ /* 0x000fe200000001ff */
[----:B------:R-:W-:Y:S01]  /*85e0*/  F2FP.F16.F32.PACK_AB R6, R14, R6 ;  /* 0x000000060e06723e */ /* 0x000fe200000000ff */
[----:B------:R-:W-:Y:S01]  /*85f0*/  HFMA2 R14, -RZ, RZ, 0, 0 ;  /* 0x00000000ff0e7431 */ /* 0x000fe200000001ff */
[----:B------:R-:W-:Y:S01]  /*8600*/  F2FP.F16.F32.PACK_AB R5, R5, R13 ;  /* 0x0000000d0505723e */ /* 0x000fe200000000ff */
[----:B------:R-:W-:-:S02]  /*8610*/  @P4 HADD2.F32 R13, -RZ, R144.H0_H0 ;  /* 0x20000090ff0d4230 */ /* 0x000fc40000004100 */
[----:B------:R-:W-:Y:S01]  /*8620*/  FMUL.FTZ R4, R4, UR7 ;  /* 0x0000000704047c20 */ /* 0x000fe20008410000 */
[--C-:B------:R-:W-:Y:S02]  /*8630*/  @P6 HADD2.F32 R18, -RZ, R147.reuse.H0_H0 ;  /* 0x20000093ff126230 */ /* 0x100fe40000004100 */
[----:B------:R-:W-:Y:S01]  /*8640*/  FMUL.FTZ R20, R155, UR10 ;  /* 0x0000000a9b147c20 */ /* 0x000fe20008410000 */
[----:B------:R-:W-:Y:S01]  /*8650*/  FMUL.FTZ R8, R149, UR10 ;  /* 0x0000000a95087c20 */ /* 0x000fe20008410000 */
[----:B------:R-:W-:Y:S01]  /*8660*/  FMUL.FTZ R12, R12, UR7 ;  /* 0x000000070c0c7c20 */ /* 0x000fe20008410000 */
[----:B------:R-:W-:Y:S02]  /*8670*/  @P0 HADD2.F32 R147, -RZ, R147.H1_H1 ;  /* 0x30000093ff930230 */ /* 0x000fe40000004100 */
[----:B------:R-:W-:Y:S01]  /*8680*/  @P4 FMUL.FTZ R14, R13, R4 ;  /* 0x000000040d0e4220 */ /* 0x000fe20000410000 */
[----:B------:R-:W-:Y:S02]  /*8690*/  @P5 HADD2.F32 R144, -RZ, R144.H1_H1 ;  /* 0x30000090ff905230 */ /* 0x000fe40000004100 */
[----:B------:R-:W-:Y:S01]  /*86a0*/  FMUL.FTZ R20, R20, UR7 ;  /* 0x0000000714147c20 */ /* 0x000fe20008410000 */
[----:B------:R-:W-:Y:S01]  /*86b0*/  FMUL.FTZ R13, R8, UR7 ;  /* 0x00000007080d7c20 */ /* 0x000fe20008410000 */
[-C--:B------:R-:W-:Y:S01]  /*86c0*/  @P6 FMUL.FTZ R11, R18, R12.reuse ;  /* 0x0000000c120b6220 */ /* 0x080fe20000410000 */
[----:B------:R-:W-:Y:S01]  /*86d0*/  FMUL.FTZ R18, R74, R12 ;  /* 0x0000000c4a127220 */ /* 0x000fe20000410000 */
[----:B------:R-:W-:Y:S01]  /*86e0*/  MOV R12, RZ ;  /* 0x000000ff000c7202 */ /* 0x000fe20000000f00 */
[-C--:B------:R-:W-:Y:S01]  /*86f0*/  @P0 FMUL.FTZ R12, R147, R20.reuse ;  /* 0x00000014930c0220 */ /* 0x080fe20000410000 */
[----:B------:R-:W-:Y:S01]  /*8700*/  MOV R8, RZ ;  /* 0x000000ff00087202 */ /* 0x000fe20000000f00 */
[-C--:B------:R-:W-:Y:S01]  /*8710*/  @P5 FMUL.FTZ R8, R144, R13.reuse ;  /* 0x0000000d90085220 */ /* 0x080fe20000410000 */
[----:B------:R-:W-:Y:S01]  /*8720*/  FMUL.FTZ R20, R75, R20 ;  /* 0x000000144b147220 */ /* 0x000fe20000410000 */
[----:B------:R-:W-:Y:S01]  /*8730*/  FMUL.FTZ R4, R76, R4 ;  /* 0x000000044c047220 */ /* 0x000fe20000410000 */
[----:B------:R-:W-:Y:S01]  /*8740*/  FMUL.FTZ R13, R77, R13 ;  /* 0x0000000d4d0d7220 */ /* 0x000fe20000410000 */
[----:B------:R-:W-:-:S02]  /*8750*/  FSEL R18, R18, RZ, P6 ;  /* 0x000000ff12127208 */ /* 0x000fc40003000000 */
[----:B------:R-:W-:Y:S02]  /*8760*/  FSEL R7, R20, RZ, P0 ;  /* 0x000000ff14077208 */ /* 0x000fe40000000000 */
[----:B------:R-:W-:Y:S02]  /*8770*/  FSEL R4, R4, RZ, P4 ;  /* 0x000000ff04047208 */ /* 0x000fe40002000000 */
[----:B------:R-:W-:Y:S02]  /*8780*/  FSEL R13, R13, RZ, P5 ;  /* 0x000000ff0d0d7208 */ /* 0x000fe40002800000 */
[----:B------:R-:W-:Y:S02]  /*8790*/  F2FP.F16.F32.PACK_AB R7, R7, R18 ;  /* 0x000000120707723e */ /* 0x000fe400000000ff */
[----:B------:R-:W-:Y:S01]  /*87a0*/  F2FP.F16.F32.PACK_AB R4, R13, R4 ;  /* 0x000000040d04723e */ /* 0x000fe200000000ff */
[----:B------:R-:W-:Y:S06]  /*87b0*/  BRA `(.L_x_15059) ;  /* 0x0000001000687947 */ /* 0x000fec0003800000 */
.L_x_15058:
[--C-:B------:R-:W-:Y:S01]  /*87c0*/  FFMA.FTZ R6, R6, UR23, R158.reuse ;  /* 0x0000001706067c23 */ /* 0x100fe2000801009e */
[----:B------:R-:W-:Y:S01]  /*87d0*/  LOP3.LUT P4, RZ, R174, 0xff0000, RZ, 0xc0, !PT ;  /* 0x00ff0000aeff7812 */ /* 0x000fe2000788c0ff */
[----:B------:R-:W-:Y:S01]  /*87e0*/  FFMA.FTZ R18, R18, UR23, R158 ;  /* 0x0000001712127c23 */ /* 0x000fe2000801009e */
[----:B------:R-:W-:Y:S01]  /*87f0*/  LOP3.LUT P0, RZ, R175, 0xff, RZ, 0xc0, !PT ;  /* 0x000000ffafff7812 */ /* 0x000fe2000780c0ff */
[----:B------:R-:W-:Y:S01]  /*8800*/  FADD.FTZ R6, R9, -R6 ;  /* 0x8000000609067221 */ /* 0x000fe20000010000 */
[----:B------:R-:W-:Y:S02]  /*8810*/  HFMA2 R9, -RZ, RZ, 0, 0 ;  /* 0x00000000ff097431 */ /* 0x000fe400000001ff */
[--C-:B------:R-:W-:Y:S01]  /*8820*/  FFMA.FTZ R20, R20, UR23, R158.reuse ;  /* 0x0000001714147c23 */ /* 0x100fe2000801009e */
[----:B------:R-:W-:Y:S01]  /*8830*/  FFMA.FTZ R22, R22, UR23, R158 ;  /* 0x0000001716167c23 */ /* 0x000fe2000801009e */
[----:B------:R-:W-:Y:S01]  /*8840*/  FFMA.FTZ R6, R6, UR11, R130 ;  /* 0x0000000b06067c23 */ /* 0x000fe20008010082 */
[----:B------:R-:W-:Y:S01]  /*8850*/  LOP3.LUT P3, RZ, R175, 0xff00, RZ, 0xc0, !PT ;  /* 0x0000ff00afff7812 */ /* 0x000fe2000786c0ff */
[----:B------:R-:W-:Y:S01]  /*8860*/  FFMA.FTZ R16, R16, UR23, R158 ;  /* 0x0000001710107c23 */ /* 0x000fe2000801009e */
[----:B------:R-:W-:Y:S01]  /*8870*/  FADD.FTZ R12, R12, -R20 ;  /* 0x800000140c0c7221 */ /* 0x000fe20000010000 */
[----:B------:R-:W-:Y:S01]  /*8880*/  FMUL.FTZ R6, R6, UR10 ;  /* 0x0000000a06067c20 */ /* 0x000fe20008410000 */
[----:B------:R-:W-:Y:S01]  /*8890*/  FADD.FTZ R22, R13, -R22 ;  /* 0x800000160d167221 */ /* 0x000fe20000010000 */
[----:B-----5:R-:W-:-:S02]  /*88a0*/  @P4 HADD2.F32 R0, -RZ, R145.H0_H0 ;  /* 0x20000091ff004230 */ /* 0x020fc40000004100 */
[----:B------:R-:W-:Y:S01]  /*88b0*/  FFMA.FTZ R5, R5, UR23, R158 ;  /* 0x0000001705057c23 */ /* 0x000fe2000801009e */
[----:B------:R-:W-:Y:S01]  /*88c0*/  FMUL.FTZ R6, R6, UR7 ;  /* 0x0000000706067c20 */ /* 0x000fe20008410000 */
[----:B------:R-:W-:Y:S01]  /*88d0*/  FADD.FTZ R10, R10, -R16 ;  /* 0x800000100a0a7221 */ /* 0x000fe20000010000 */
[----:B------:R-:W-:Y:S01]  /*88e0*/  FFMA.FTZ R12, R12, UR11, R133 ;  /* 0x0000000b0c0c7c23 */ /* 0x000fe20008010085 */
[----:B------:R-:W-:Y:S01]  /*88f0*/  FADD.FTZ R8, R8, -R5 ;  /* 0x8000000508087221 */ /* 0x000fe20000010000 */
[-C--:B------:R-:W-:Y:S01]  /*8900*/  @P4 FMUL.FTZ R9, R0, R6.reuse ;  /* 0x0000000600094220 */ /* 0x080fe20000410000 */
[----:B------:R-:W-:Y:S01]  /*8910*/  FADD.FTZ R0, R11, -R18 ;  /* 0x800000120b007221 */ /* 0x000fe20000010000 */
[----:B------:R-:W-:Y:S01]  /*8920*/  FMUL.FTZ R6, R78, R6 ;  /* 0x000000064e067220 */ /* 0x000fe20000410000 */
[----:B------:R-:W-:Y:S01]  /*8930*/  FFMA.FTZ R5, R10, UR11, R131 ;  /* 0x0000000b0a057c23 */ /* 0x000fe20008010083 */
[--C-:B------:R-:W-:Y:S02]  /*8940*/  @P0 HADD2.F32 R10, -RZ, R146.reuse.H0_H0 ;  /* 0x20000092ff0a0230 */ /* 0x100fe40000004100 */
[----:B------:R-:W-:Y:S01]  /*8950*/  FFMA.FTZ R0, R0, UR11, R132 ;  /* 0x0000000b00007c23 */ /* 0x000fe20008010084 */
[----:B------:R-:W-:Y:S01]  /*8960*/  FMUL.FTZ R12, R12, UR10 ;  /* 0x0000000a0c0c7c20 */ /* 0x000fe20008410000 */
[----:B------:R-:W-:Y:S01]  /*8970*/  FSEL R13, R6, RZ, P4 ;  /* 0x000000ff060d7208 */ /* 0x000fe20002000000 */
[----:B------:R-:W-:Y:S01]  /*8980*/  FFMA.FTZ R22, R22, UR11, R134 ;  /* 0x0000000b16167c23 */ /* 0x000fe20008010086 */
[----:B------:R-:W-:Y:S01]  /*8990*/  FMUL.FTZ R0, R0, UR10 ;  /* 0x0000000a00007c20 */ /* 0x000fe20008410000 */
[----:B------:R-:W-:Y:S01]  /*89a0*/  LOP3.LUT P4, RZ, R175, 0xff0000, RZ, 0xc0, !PT ;  /* 0x00ff0000afff7812 */ /* 0x000fe2000788c0ff */
[----:B------:R-:W-:-:S02]  /*89b0*/  @P3 HADD2.F32 R146, -RZ, R146.H1_H1 ;  /* 0x30000092ff923230 */ /* 0x000fc40000004100 */
[----:B------:R-:W-:Y:S01]  /*89c0*/  FMUL.FTZ R12, R12, UR7 ;  /* 0x000000070c0c7c20 */ /* 0x000fe20008410000 */
[----:B------:R-:W-:Y:S01]  /*89d0*/  FMUL.FTZ R11, R0, UR7 ;  /* 0x00000007000b7c20 */ /* 0x000fe20008410000 */
[----:B------:R-:W-:Y:S02]  /*89e0*/  HFMA2 R0, -RZ, RZ, 0, 0 ;  /* 0x00000000ff007431 */ /* 0x000fe400000001ff */
[----:B------:R-:W-:Y:S01]  /*89f0*/  FMUL.FTZ R18, R22, UR10 ;  /* 0x0000000a16127c20 */ /* 0x000fe20008410000 */
[--C-:B------:R-:W-:Y:S01]  /*8a00*/  FFMA.FTZ R4, R4, UR23, R158.reuse ;  /* 0x0000001704047c23 */ /* 0x100fe2000801009e */
[-C--:B------:R-:W-:Y:S01]  /*8a10*/  FMUL.FTZ R6, R72, R11.reuse ;  /* 0x0000000b48067220 */ /* 0x080fe20000410000 */
[----:B------:R-:W-:Y:S01]  /*8a20*/  FFMA.FTZ R24, R24, UR23, R158 ;  /* 0x0000001718187c23 */ /* 0x000fe2000801009e */
[----:B------:R-:W-:Y:S01]  /*8a30*/  FMUL.FTZ R18, R18, UR7 ;  /* 0x0000000712127c20 */ /* 0x000fe20008410000 */
[----:B------:R-:W-:Y:S01]  /*8a40*/  @P0 FMUL.FTZ R0, R10, R11 ;  /* 0x0000000b0a000220 */ /* 0x000fe20000410000 */
[----:B------:R-:W-:Y:S01]  /*8a50*/  HFMA2 R11, -RZ, RZ, 0, 0 ;  /* 0x00000000ff0b7431 */ /* 0x000fe200000001ff */
[----:B------:R-:W-:Y:S01]  /*8a60*/  MOV R10, RZ ;  /* 0x000000ff000a7202 */ /* 0x000fe20000000f00 */
[----:B------:R-:W-:-:S02]  /*8a70*/  @P4 HADD2.F32 R20, -RZ, R147.H0_H0 ;  /* 0x20000093ff144230 */ /* 0x000fc40000004100 */
[-C--:B------:R-:W-:Y:S01]  /*8a80*/  @P3 FMUL.FTZ R10, R146, R12.reuse ;  /* 0x0000000c920a3220 */ /* 0x080fe20000410000 */
[----:B------:R-:W-:Y:S01]  /*8a90*/  FMUL.FTZ R12, R73, R12 ;  /* 0x0000000c490c7220 */ /* 0x000fe20000410000 */
[----:B------:R-:W-:Y:S01]  /*8aa0*/  FADD.FTZ R4, R7, -R4 ;  /* 0x8000000407047221 */ /* 0x000fe20000010000 */
[----:B------:R-:W-:Y:S01]  /*8ab0*/  FADD.FTZ R14, R14, -R24 ;  /* 0x800000180e0e7221 */ /* 0x000fe20000010000 */
[-C--:B------:R-:W-:Y:S01]  /*8ac0*/  @P4 FMUL.FTZ R11, R20, R18.reuse ;  /* 0x00000012140b4220 */ /* 0x080fe20000410000 */
[----:B------:R-:W-:Y:S01]  /*8ad0*/  FMUL.FTZ R20, R74, R18 ;  /* 0x000000124a147220 */ /* 0x000fe20000410000 */
[----:B------:R-:W-:Y:S01]  /*8ae0*/  FSEL R18, R12, RZ, P3 ;  /* 0x000000ff0c127208 */ /* 0x000fe20001800000 */
[----:B------:R-:W-:Y:S01]  /*8af0*/  FFMA.FTZ R4, R4, UR11, R128 ;  /* 0x0000000b04047c23 */ /* 0x000fe20008010080 */
[----:B------:R-:W-:Y:S01]  /*8b00*/  LOP3.LUT P3, RZ, R174, 0xff, RZ, 0xc0, !PT ;  /* 0x000000ffaeff7812 */ /* 0x000fe2000786c0ff */
[----:B------:R-:W-:Y:S01]  /*8b10*/  FFMA.FTZ R14, R14, UR11, R135 ;  /* 0x0000000b0e0e7c23 */ /* 0x000fe20008010087 */
[----:B------:R-:W-:Y:S01]  /*8b20*/  FSEL R6, R6, RZ, P0 ;  /* 0x000000ff06067208 */ /* 0x000fe20000000000 */
[----:B------:R-:W-:Y:S01]  /*8b30*/  FMUL.FTZ R4, R4, UR10 ;  /* 0x0000000a04047c20 */ /* 0x000fe20008410000 */
[----:B------:R-:W-:Y:S01]  /*8b40*/  ISETP.GE.U32.AND P0, PT, R174, RZ, PT ;  /* 0x000000ffae00720c */ /* 0x000fe20003f06070 */
[----:B------:R-:W-:Y:S01]  /*8b50*/  FMUL.FTZ R7, R14, UR10 ;  /* 0x0000000a0e077c20 */ /* 0x000fe20008410000 */
[----:B------:R-:W-:Y:S01]  /*8b60*/  FSEL R20, R20, RZ, P4 ;  /* 0x000000ff14147208 */ /* 0x000fe20002000000 */
[----:B------:R-:W-:Y:S01]  /*8b70*/  HFMA2 R14, -RZ, RZ, 0, 0 ;  /* 0x00000000ff0e7431 */ /* 0x000fe200000001ff */
[----:B------:R-:W-:Y:S01]  /*8b80*/  LOP3.LUT P5, RZ, R174, 0xff000000, RZ, 0xc0, !PT ;  /* 0xff000000aeff7812 */ /* 0x000fe200078ac0ff */
[----:B------:R-:W-:Y:S01]  /*8b90*/  FMUL.FTZ R4, R4, UR7 ;  /* 0x0000000704047c20 */ /* 0x000fe20008410000 */
[----:B------:R-:W-:Y:S01]  /*8ba0*/  ISETP.GE.U32.AND.EX P0, PT, R175, 0x1000000, PT, P0 ;  /* 0x01000000af00780c */ /* 0x000fe20003f06100 */
[----:B------:R-:W-:Y:S01]  /*8bb0*/  FFMA.FTZ R8, R8, UR11, R129 ;  /* 0x0000000b08087c23 */ /* 0x000fe20008010081 */
[----:B------:R-:W-:Y:S01]  /*8bc0*/  LOP3.LUT P4, RZ, R174, 0xff00, RZ, 0xc0, !PT ;  /* 0x0000ff00aeff7812 */ /* 0x000fe2000788c0ff */
[----:B------:R-:W-:-:S02]  /*8bd0*/  @P3 HADD2.F32 R22, -RZ, R144.H0_H0 ;  /* 0x20000090ff163230 */ /* 0x000fc40000004100 */
[----:B------:R-:W-:Y:S01]  /*8be0*/  FMUL.FTZ R5, R5, UR10 ;  /* 0x0000000a05057c20 */ /* 0x000fe20008410000 */
[----:B------:R-:W-:Y:S01]  /*8bf0*/  FMUL.FTZ R7, R7, UR7 ;  /* 0x0000000707077c20 */ /* 0x000fe20008410000 */
[----:B------:R-:W-:Y:S01]  /*8c00*/  MOV R16, RZ ;  /* 0x000000ff00107202 */ /* 0x000fe20000000f00 */
[----:B------:R-:W-:Y:S01]  /*8c10*/  @P3 FMUL.FTZ R14, R22, R4 ;  /* 0x00000004160e3220 */ /* 0x000fe20000410000 */
[----:B------:R-:W-:Y:S01]  /*8c20*/  FMUL.FTZ R22, R8, UR10 ;  /* 0x0000000a08167c20 */ /* 0x000fe20008410000 */
[----:B------:R-:W-:Y:S01]  /*8c30*/  FMUL.FTZ R5, R5, UR7 ;  /* 0x0000000705057c20 */ /* 0x000fe20008410000 */
[----:B------:R-:W-:Y:S01]  /*8c40*/  @P5 HADD2.F32 R145, -RZ, R145.H1_H1 ;  /* 0x30000091ff915230 */ /* 0x000fe20000004100 */
[----:B------:R-:W-:Y:S01]  /*8c50*/  MOV R12, RZ ;  /* 0x000000ff000c7202 */ /* 0x000fe20000000f00 */
[----:B------:R-:W-:Y:S02]  /*8c60*/  @P0 HADD2.F32 R147, -RZ, R147.H1_H1 ;  /* 0x30000093ff930230 */ /* 0x000fe40000004100 */
[----:B------:R-:W-:Y:S01]  /*8c70*/  FMUL.FTZ R22, R22, UR7 ;  /* 0x0000000716167c20 */ /* 0x000fe20008410000 */
[----:B------:R-:W-:Y:S01]  /*8c80*/  @P4 HADD2.F32 R144, -RZ, R144.H1_H1 ;  /* 0x30000090ff904230 */ /* 0x000fe20000004100 */
[----:B------:R-:W-:Y:S01]  /*8c90*/  MOV R8, RZ ;  /* 0x000000ff00087202 */ /* 0x000fe20000000f00 */
[----:B------:R-:W-:Y:S01]  /*8ca0*/  @P5 FMUL.FTZ R16, R145, R5 ;  /* 0x0000000591105220 */ /* 0x000fe20000410000 */
[-C--:B------:R-:W-:Y:S01]  /*8cb0*/  @P0 FMUL.FTZ R12, R147, R7.reuse ;  /* 0x00000007930c0220 */ /* 0x080fe20000410000 */
        /* <DEDUP_REMOVED lines=10> */
[----:B------:R-:W-:Y:S02]  /*8d60*/  F2FP.F16.F32.PACK_AB R6, R18, R6 ;  /* 0x000000061206723e */ /* 0x000fe400000000ff */
[----:B------:R-:W-:-:S02]  /*8d70*/  F2FP.F16.F32.PACK_AB R5, R5, R13 ;  /* 0x0000000d0505723e */ /* 0x000fc400000000ff */
[----:B------:R-:W-:Y:S01]  /*8d80*/  F2FP.F16.F32.PACK_AB R4, R22, R4 ;  /* 0x000000041604723e */ /* 0x000fe200000000ff */
[----:B------:R-:W-:Y:S06]  /*8d90*/  BRA `(.L_x_15059) ;  /* 0x0000000800f07947 */ /* 0x000fec0003800000 */
.L_x_15057:
        /* <DEDUP_REMOVED lines=9> */
[----:B------:R-:W-:Y:S01]  /*8e30*/  FMUL.FTZ R150, R6, UR11 ;  /* 0x0000000b06967c20 */ /* 0x000fe20008410000 */
[----:B------:R-:W-:Y:S01]  /*8e40*/  FADD.FTZ R12, R12, -R20 ;  /* 0x800000140c0c7221 */ /* 0x000fe20000010000 */
[----:B------:R-:W-:Y:S01]  /*8e50*/  FMUL.FTZ R152, R18, UR11 ;  /* 0x0000000b12987c20 */ /* 0x000fe20008410000 */
[----:B------:R-:W-:Y:S01]  /*8e60*/  LOP3.LUT P3, RZ, R174, 0xff000000, RZ, 0xc0, !PT ;  /* 0xff000000aeff7812 */ /* 0x000fe2000786c0ff */
[----:B------:R-:W-:Y:S01]  /*8e70*/  FMUL.FTZ R6, R150, UR10 ;  /* 0x0000000a96067c20 */ /* 0x000fe20008410000 */
[----:B------:R-:W-:Y:S01]  /*8e80*/  FADD.FTZ R10, R10, -R16 ;  /* 0x800000100a0a7221 */ /* 0x000fe20000010000 */
[----:B------:R-:W-:-:S02]  /*8e90*/  HFMA2 R9, -RZ, RZ, 0, 0 ;  /* 0x00000000ff097431 */ /* 0x000fc400000001ff */
[----:B------:R-:W-:Y:S01]  /*8ea0*/  FMUL.FTZ R11, R152, UR10 ;  /* 0x0000000a980b7c20 */ /* 0x000fe20008410000 */
[----:B------:R-:W-:Y:S01]  /*8eb0*/  LOP3.LUT P5, RZ, R175, 0xff00, RZ, 0xc0, !PT ;  /* 0x0000ff00afff7812 */ /* 0x000fe200078ac0ff */
[----:B-----5:R-:W-:Y:S02]  /*8ec0*/  @P0 HADD2.F32 R0, -RZ, R145.H0_H0 ;  /* 0x20000091ff000230 */ /* 0x020fe40000004100 */
[----:B------:R-:W-:Y:S01]  /*8ed0*/  FMUL.FTZ R153, R12, UR11 ;  /* 0x0000000b0c997c20 */ /* 0x000fe20008410000 */
[----:B------:R-:W-:Y:S01]  /*8ee0*/  FMUL.FTZ R6, R6, UR7 ;  /* 0x0000000706067c20 */ /* 0x000fe20008410000 */
[--C-:B------:R-:W-:Y:S01]  /*8ef0*/  FFMA.FTZ R154, R22, UR23, R158.reuse ;  /* 0x00000017169a7c23 */ /* 0x100fe2000801009e */
[----:B------:R-:W-:Y:S01]  /*8f00*/  FFMA.FTZ R5, R5, UR23, R158 ;  /* 0x0000001705057c23 */ /* 0x000fe2000801009e */
[----:B------:R-:W-:Y:S01]  /*8f10*/  FMUL.FTZ R151, R10, UR11 ;  /* 0x0000000b0a977c20 */ /* 0x000fe20008410000 */
        /* <DEDUP_REMOVED lines=22> */
[----:B------:R-:W-:Y:S01]  /*9080*/  FMUL.FTZ R154, R154, UR11 ;  /* 0x0000000b9a9a7c20 */ /* 0x000fe20008410000 */
[----:B------:R-:W-:Y:S01]  /*9090*/  LOP3.LUT P4, RZ, R174, 0xff, RZ, 0xc0, !PT ;  /* 0x000000ffaeff7812 */ /* 0x000fe2000788c0ff */
[----:B------:R-:W-:Y:S01]  /*90a0*/  FMUL.FTZ R148, R4, UR11 ;  /* 0x0000000b04947c20 */ /* 0x000fe20008410000 */
        /* <DEDUP_REMOVED lines=9> */
[----:B------:R-:W-:Y:S01]  /*9140*/  FMUL.FTZ R155, R155, UR11 ;  /* 0x0000000b9b9b7c20 */ /* 0x000fe20008410000 */
[----:B------:R-:W-:Y:S01]  /*9150*/  LOP3.LUT P5, RZ, R174, 0xff00, RZ, 0xc0, !PT ;  /* 0x0000ff00aeff7812 */ /* 0x000fe200078ac0ff */
[----:B------:R-:W-:Y:S01]  /*9160*/  FMUL.FTZ R149, R8, UR11 ;  /* 0x0000000b08957c20 */ /* 0x000fe20008410000 */
        /* <DEDUP_REMOVED lines=34> */
.L_x_15060:
[--C-:B------:R-:W-:Y:S01]  /*9390*/  FFMA.FTZ R6, R6, UR23, R158.reuse ;  /* 0x0000001706067c23 */ /* 0x100fe2000801009e */
[----:B------:R-:W-:Y:S01]  /*93a0*/  LOP3.LUT P4, RZ, R174, 0xff0000, RZ, 0xc0, !PT ;  /* 0x00ff0000aeff7812 */ /* 0x000fe2000788c0ff */
[----:B------:R-:W-:Y:S01]  /*93b0*/  FFMA.FTZ R18, R18, UR23, R158 ;  /* 0x0000001712127c23 */ /* 0x000fe2000801009e */
[----:B------:R-:W-:Y:S01]  /*93c0*/  LOP3.LUT P0, RZ, R175, 0xff, RZ, 0xc0, !PT ;  /* 0x000000ffafff7812 */ /* 0x000fe2000780c0ff */
[----:B------:R-:W-:Y:S01]  /*93d0*/  FADD.FTZ R6, R9, -R6 ;  /* 0x8000000609067221 */ /* 0x000fe20000010000 */
[----:B------:R-:W-:Y:S02]  /*93e0*/  HFMA2 R9, -RZ, RZ, 0, 0 ;  /* 0x00000000ff097431 */ /* 0x000fe400000001ff */
[--C-:B------:R-:W-:Y:S01]  /*93f0*/  FFMA.FTZ R20, R20, UR23, R158.reuse ;  /* 0x0000001714147c23 */ /* 0x100fe2000801009e */
[--C-:B------:R-:W-:Y:S01]  /*9400*/  FFMA.FTZ R22, R22, UR23, R158.reuse ;  /* 0x0000001716167c23 */ /* 0x100fe2000801009e */
[----:B------:R-:W-:Y:S01]  /*9410*/  FMUL.FTZ R6, R6, UR11 ;  /* 0x0000000b06067c20 */ /* 0x000fe20008410000 */
        /* <DEDUP_REMOVED lines=9> */
[----:B------:R-:W-:Y:S01]  /*94b0*/  FMUL.FTZ R12, R12, UR11 ;  /* 0x0000000b0c0c7c20 */ /* 0x000fe20008410000 */
[----:B------:R-:W-:Y:S01]  /*94c0*/  FADD.FTZ R8, R8, -R5 ;  /* 0x8000000508087221 */ /* 0x000fe20000010000 */
[-C--:B------:R-:W-:Y:S01]  /*94d0*/  @P4 FMUL.FTZ R9, R0, R6.reuse ;  /* 0x0000000600094220 */ /* 0x080fe20000410000 */
[----:B------:R-:W-:Y:S01]  /*94e0*/  FADD.FTZ R0, R11, -R18 ;  /* 0x800000120b007221 */ /* 0x000fe20000010000 */
[----:B------:R-:W-:Y:S01]  /*94f0*/  FMUL.FTZ R6, R78, R6 ;  /* 0x000000064e067220 */ /* 0x000fe20000410000 */
[----:B------:R-:W-:Y:S01]  /*9500*/  FMUL.FTZ R5, R10, UR11 ;  /* 0x0000000b0a057c20 */ /* 0x000fe20008410000 */
[--C-:B------:R-:W-:Y:S02]  /*9510*/  @P0 HADD2.F32 R10, -RZ, R146.reuse.H0_H0 ;  /* 0x20000092ff0a0230 */ /* 0x100fe40000004100 */
[----:B------:R-:W-:Y:S01]  /*9520*/  FMUL.FTZ R0, R0, UR11 ;  /* 0x0000000b00007c20 */ /* 0x000fe20008410000 */
[----:B------:R-:W-:Y:S01]  /*9530*/  FMUL.FTZ R12, R12, UR10 ;  /* 0x0000000a0c0c7c20 */ /* 0x000fe20008410000 */
[----:B------:R-:W-:Y:S01]  /*9540*/  FSEL R13, R6, RZ, P4 ;  /* 0x000000ff060d7208 */ /* 0x000fe20002000000 */
[----:B------:R-:W-:Y:S01]  /*9550*/  FMUL.FTZ R22, R22, UR11 ;  /* 0x0000000b16167c20 */ /* 0x000fe20008410000 */
        /* <DEDUP_REMOVED lines=34> */
[----:B------:R-:W-:Y:S01]  /*9780*/  FMUL.FTZ R8, R8, UR11 ;  /* 0x0000000b08087c20 */ /* 0x000fe20008410000 */
        /* <DEDUP_REMOVED lines=29> */
.L_x_15059:
        /* <DEDUP_REMOVED lines=15> */
[----:B------:R-:W0:Y:S01]  /*9a50*/  @P2 LDC.64 R8, c[0x0][0x478] ;  /* 0x00011e00ff082b82 */ /* 0x000e220000000a00 */
[----:B------:R-:W-:-:S05]  /*9a60*/  FADD.FTZ R162, R14, R162 ;  /* 0x000000a20ea27221 */ /* 0x000fca0000010000 */
        /* <DEDUP_REMOVED lines=33> */
[----:B-----5:R-:W-:-:S02]  /*9c80*/  @P1 HADD2.F32 R2, -RZ, R5.H0_H0 ;  /* 0x20000005ff021230 */ /* 0x020fc40000004100 */
[----:B------:R-:W-:Y:S01]  /*9c90*/  FFMA.FTZ R152, R160, UR11, R140 ;  /* 0x0000000ba0987c23 */ /* 0x000fe2000801008c */
[----:B------:R-:W-:Y:S01]  /*9ca0*/  FMUL.FTZ R9, R9, UR7 ;  /* 0x0000000709097c20 */ /* 0x000fe20008410000 */
[----:B------:R-:W-:Y:S01]  /*9cb0*/  @P3 HADD2.F32 R8, -RZ, R5.H1_H1 ;  /* 0x30000005ff083230 */ /* 0x000fe20000004100 */
[----:B------:R-:W-:Y:S01]  /*9cc0*/  LOP3.LUT P5, RZ, R177, 0xff00, RZ, 0xc0, !PT ;  /* 0x0000ff00b1ff7812 */ /* 0x000fe200078ac0ff */
[----:B------:R-:W-:Y:S01]  /*9cd0*/  FMUL.FTZ R10, R152, UR10 ;  /* 0x0000000a980a7c20 */ /* 0x000fe20008410000 */
[----:B------:R-:W-:Y:S01]  /*9ce0*/  @P1 FMUL.FTZ R0, R2, R9 ;  /* 0x0000000902001220 */ /* 0x000fe20000410000 */
[----:B------:R-:W-:Y:S01]  /*9cf0*/  FMUL.FTZ R2, R151, UR10 ;  /* 0x0000000a97027c20 */ /* 0x000fe20008410000 */
[----:B------:R-:W-:Y:S01]  /*9d00*/  FADD.FTZ R25, R25, -R161 ;  /* 0x800000a119197221 */ /* 0x000fe20000010000 */
[--C-:B------:R-:W-:Y:S02]  /*9d10*/  @P4 HADD2.F32 R11, -RZ, R6.reuse.H0_H0 ;  /* 0x20000006ff0b4230 */ /* 0x100fe40000004100 */
[----:B------:R-:W-:Y:S01]  /*9d20*/  FMUL.FTZ R10, R10, UR7 ;  /* 0x000000070a0a7c20 */ /* 0x000fe20008410000 */
[----:B------:R-:W-:Y:S01]  /*9d30*/  FMUL.FTZ R5, R2, UR7 ;  /* 0x0000000702057c20 */ /* 0x000fe20008410000 */
[----:B------:R-:W-:Y:S01]  /*9d40*/  MOV R2, RZ ;  /* 0x000000ff00027202 */ /* 0x000fe20000000f00 */
[----:B------:R-:W-:Y:S01]  /*9d50*/  FFMA.FTZ R153, R25, UR11, R141 ;  /* 0x0000000b19997c23 */ /* 0x000fe2000801008d */
[--C-:B------:R-:W-:Y:S01]  /*9d60*/  FFMA.FTZ R185, R185, UR23, R158.reuse ;  /* 0x00000017b9b97c23 */ /* 0x100fe2000801009e */
[----:B------:R-:W-:Y:S01]  /*9d70*/  @P3 FMUL.FTZ R2, R8, R5 ;  /* 0x0000000508023220 */ /* 0x000fe20000410000 */
[----:B------:R-:W-:Y:S01]  /*9d80*/  HFMA2 R8, -RZ, RZ, 0, 0 ;  /* 0x00000000ff087431 */ /* 0x000fe200000001ff */
[----:B------:R-:W-:Y:S01]  /*9d90*/  LOP3.LUT P6, RZ, R177, 0xff0000, RZ, 0xc0, !PT ;  /* 0x00ff0000b1ff7812 */ /* 0x000fe200078cc0ff */
[----:B------:R-:W-:Y:S01]  /*9da0*/  FADD.FTZ R27, R27, -R185 ;  /* 0x800000b91b1b7221 */ /* 0x000fe20000010000 */
[----:B------:R-:W-:Y:S01]  /*9db0*/  @P5 HADD2.F32 R12, -RZ, R6.H1_H1 ;  /* 0x30000006ff0c5230 */ /* 0x000fe20000004100 */
[----:B------:R-:W-:Y:S01]  /*9dc0*/  ISETP.GE.U32.AND P0, PT, R176, RZ, PT ;  /* 0x000000ffb000720c */ /* 0x000fe20003f06070 */
[----:B------:R-:W-:Y:S01]  /*9dd0*/  FFMA.FTZ R188, R188, UR23, R158 ;  /* 0x00000017bcbc7c23 */ /* 0x000fe2000801009e */
[-C--:B------:R-:W-:Y:S01]  /*9de0*/  @P4 FMUL.FTZ R8, R11, R10.reuse ;  /* 0x0000000a0b084220 */ /* 0x080fe20000410000 */
[----:B------:R-:W-:Y:S01]  /*9df0*/  FMUL.FTZ R11, R153, UR10 ;  /* 0x0000000a990b7c20 */ /* 0x000fe20008410000 */
[----:B------:R-:W-:Y:S01]  /*9e00*/  FMUL.FTZ R10, R64, R10 ;  /* 0x0000000a400a7220 */ /* 0x000fe20000410000 */
[----:B------:R-:W-:Y:S01]  /*9e10*/  FFMA.FTZ R154, R27, UR11, R142 ;  /* 0x0000000b1b9a7c23 */ /* 0x000fe2000801008e */
[----:B------:R-:W-:Y:S01]  /*9e20*/  ISETP.GE.U32.AND.EX P0, PT, R177, 0x1000000, PT, P0 ;  /* 0x01000000b100780c */ /* 0x000fe20003f06100 */
[----:B------:R-:W-:Y:S01]  /*9e30*/  FMUL.FTZ R6, R11, UR7 ;  /* 0x000000070b067c20 */ /* 0x000fe20008410000 */
[----:B------:R-:W-:Y:S01]  /*9e40*/  MOV R11, RZ ;  /* 0x000000ff000b7202 */ /* 0x000fe20000000f00 */
[----:B------:R-:W-:Y:S01]  /*9e50*/  FADD.FTZ R29, R29, -R188 ;  /* 0x800000bc1d1d7221 */ /* 0x000fe20000010000 */
[----:B------:R-:W-:-:S02]  /*9e60*/  @P6 HADD2.F32 R14, -RZ, R7.H0_H0 ;  /* 0x20000007ff0e6230 */ /* 0x000fc40000004100 */
[-C--:B------:R-:W-:Y:S01]  /*9e70*/  @P5 FMUL.FTZ R11, R12, R6.reuse ;  /* 0x000000060c0b5220 */ /* 0x080fe20000410000 */
[----:B------:R-:W-:Y:S01]  /*9e80*/  FMUL.FTZ R13, R65, R6 ;  /* 0x00000006410d7220 */ /* 0x000fe20000410000 */
[----:B------:R-:W-:Y:S01]  /*9e90*/  FMUL.FTZ R12, R154, UR10 ;  /* 0x0000000a9a0c7c20 */ /* 0x000fe20008410000 */
[----:B------:R-:W-:Y:S01]  /*9ea0*/  FSEL R6, R10, RZ, P4 ;  /* 0x000000ff0a067208 */ /* 0x000fe20002000000 */
[----:B------:R-:W-:Y:S02]  /*9eb0*/  HFMA2 R10, -RZ, RZ, 0, 0 ;  /* 0x00000000ff0a7431 */ /* 0x000fe400000001ff */
[----:B------:R-:W-:Y:S01]  /*9ec0*/  FFMA.FTZ R155, R29, UR11, R143 ;  /* 0x0000000b1d9b7c23 */ /* 0x000fe2000801008f */
[----:B------:R-:W-:Y:S01]  /*9ed0*/  FMUL.FTZ R12, R12, UR7 ;  /* 0x000000070c0c7c20 */ /* 0x000fe20008410000 */
[----:B------:R-:W-:Y:S01]  /*9ee0*/  FFMA.FTZ R26, R26, UR23, R158 ;  /* 0x000000171a1a7c23 */ /* 0x000fe2000801009e */
[----:B------:R-:W-:Y:S01]  /*9ef0*/  @P0 HADD2.F32 R7, -RZ, R7.H1_H1 ;  /* 0x30000007ff070230 */ /* 0x000fe20000004100 */
[----:B------:R-:W-:Y:S01]  /*9f00*/  LOP3.LUT P4, RZ, R176, 0xff, RZ, 0xc0, !PT ;  /* 0x000000ffb0ff7812 */ /* 0x000fe2000788c0ff */
[-C--:B------:R-:W-:Y:S01]  /*9f10*/  @P6 FMUL.FTZ R10, R14, R12.reuse ;  /* 0x0000000c0e0a6220 */ /* 0x080fe20000410000 */
[----:B------:R-:W-:Y:S01]  /*9f20*/  FMUL.FTZ R14, R66, R12 ;  /* 0x0000000c420e7220 */ /* 0x000fe20000410000 */
[----:B------:R-:W-:Y:S01]  /*9f30*/  FMUL.FTZ R12, R155, UR10 ;  /* 0x0000000a9b0c7c20 */ /* 0x000fe20008410000 */
[----:B------:R-:W-:Y:S01]  /*9f40*/  FADD.FTZ R26, R15, -R26 ;  /* 0x8000001a0f1a7221 */ /* 0x000fe20000010000 */
[----:B------:R-:W-:Y:S01]  /*9f50*/  FFMA.FTZ R28, R28, UR23, R158 ;  /* 0x000000171c1c7c23 */ /* 0x000fe2000801009e */
[----:B------:R-:W-:Y:S01]  /*9f60*/  FSEL R13, R13, RZ, P5 ;  /* 0x000000ff0d0d7208 */ /* 0x000fe20002800000 */
[----:B------:R-:W-:Y:S01]  /*9f70*/  FMUL.FTZ R16, R12, UR7 ;  /* 0x000000070c107c20 */ /* 0x000fe20008410000 */
[----:B------:R-:W-:Y:S01]  /*9f80*/  MOV R12, RZ ;  /* 0x000000ff000c7202 */ /* 0x000fe20000000f00 */
[----:B------:R-:W-:Y:S01]  /*9f90*/  FFMA.FTZ R148, R26, UR11, R136 ;  /* 0x0000000b1a947c23 */ /* 0x000fe20008010088 */
[----:B------:R-:W-:Y:S01]  /*9fa0*/  FSEL R14, R14, RZ, P6 ;  /* 0x000000ff0e0e7208 */ /* 0x000fe20003000000 */
[----:B------:R-:W-:Y:S01]  /*9fb0*/  @P0 FMUL.FTZ R12, R16, R7 ;  /* 0x00000007100c0220 */ /* 0x000fe20000410000 */
[----:B------:R-:W-:Y:S01]  /*9fc0*/  FMUL.FTZ R16, R67, R16 ;  /* 0x0000001043107220 */ /* 0x000fe20000410000 */
[----:B------:R-:W-:Y:S01]  /*9fd0*/  LOP3.LUT P5, RZ, R176, 0xff00, RZ, 0xc0, !PT ;  /* 0x0000ff00b0ff7812 */ /* 0x000fe200078ac0ff */
[----:B------:R-:W-:Y:S01]  /*9fe0*/  FMUL.FTZ R15, R148, UR10 ;  /* 0x0000000a940f7c20 */ /* 0x000fe20008410000 */
[----:B------:R-:W-:Y:S01]  /*9ff0*/  FADD.FTZ R17, R17, -R28 ;  /* 0x8000001c11117221 */ /* 0x000fe20000010000 */
[----:B------:R-:W-:Y:S01]  /*a000*/  F2FP.F16.F32.PACK_AB R6, R13, R6 ;  /* 0x000000060d06723e */ /* 0x000fe200000000ff */
[----:B------:R-:W-:Y:S01]  /*a010*/  HFMA2 R13, -RZ, RZ, 0, 0 ;  /* 0x00000000ff0d7431 */ /* 0x000fe200000001ff */
[----:B------:R-:W-:Y:S01]  /*a020*/  FSEL R7, R16, RZ, P0 ;  /* 0x000000ff10077208 */ /* 0x000fe20000000000 */
[----:B------:R-:W-:Y:S01]  /*a030*/  FMUL.FTZ R15, R15, UR7 ;  /* 0x000000070f0f7c20 */ /* 0x000fe20008410000 */
[----:B------:R-:W-:Y:S01]  /*a040*/  FFMA.FTZ R149, R17, UR11, R137 ;  /* 0x0000000b11957c23 */ /* 0x000fe20008010089 */
[----:B------:R-:W-:Y:S01]  /*a050*/  FMUL.FTZ R9, R70, R9 ;  /* 0x0000000946097220 */ /* 0x000fe20000410000 */
[----:B------:R-:W-:Y:S01]  /*a060*/  F2FP.F16.F32.PACK_AB R7, R7, R14 ;  /* 0x0000000e0707723e */ /* 0x000fe200000000ff */
[----:B------:R-:W-:-:S02]  /*a070*/  @P4 HADD2.F32 R14, -RZ, R4.H0_H0 ;  /* 0x20000004ff0e4230 */ /* 0x000fc40000004100 */
[----:B------:R-:W-:Y:S01]  /*a080*/  FMUL.FTZ R5, R71, R5 ;  /* 0x0000000547057220 */ /* 0x000fe20000410000 */
[----:B------:R-:W-:Y:S01]  /*a090*/  @P5 HADD2.F32 R16, -RZ, R4.H1_H1 ;  /* 0x30000004ff105230 */ /* 0x000fe20000004100 */
[----:B------:R-:W-:Y:S01]  /*a0a0*/  FSEL R9, R9, RZ, P1 ;  /* 0x000000ff09097208 */ /* 0x000fe20000800000 */
[-C--:B------:R-:W-:Y:S01]  /*a0b0*/  @P4 FMUL.FTZ R13, R14, R15.reuse ;  /* 0x0000000f0e0d4220 */ /* 0x080fe20000410000 */
[----:B------:R-:W-:Y:S01]  /*a0c0*/  FMUL.FTZ R14, R149, UR10 ;  /* 0x0000000a950e7c20 */ /* 0x000fe20008410000 */
[----:B------:R-:W-:Y:S01]  /*a0d0*/  FMUL.FTZ R15, R68, R15 ;  /* 0x0000000f440f7220 */ /* 0x000fe20000410000 */
[----:B------:R-:W-:Y:S02]  /*a0e0*/  FSEL R5, R5, RZ, P3 ;  /* 0x000000ff05057208 */ /* 0x000fe40001800000 */
[----:B------:R-:W-:Y:S01]  /*a0f0*/  FMUL.FTZ R4, R14, UR7 ;  /* 0x000000070e047c20 */ /* 0x000fe20008410000 */
[----:B------:R-:W-:Y:S02]  /*a100*/  MOV R14, RZ ;  /* 0x000000ff000e7202 */ /* 0x000fe40000000f00 */
[----:B------:R-:W-:Y:S01]  /*a110*/  FSEL R15, R15, RZ, P4 ;  /* 0x000000ff0f0f7208 */ /* 0x000fe20002000000 */
[-C--:B------:R-:W-:Y:S01]  /*a120*/  @P5 FMUL.FTZ R14, R16, R4.reuse ;  /* 0x00000004100e5220 */ /* 0x080fe20000410000 */
[----:B------:R-:W-:Y:S01]  /*a130*/  FMUL.FTZ R4, R69, R4 ;  /* 0x0000000445047220 */ /* 0x000fe20000410000 */
[----:B------:R-:W-:-:S04]  /*a140*/  F2FP.F16.F32.PACK_AB R5, R5, R9 ;  /* 0x000000090505723e */ /* 0x000fc800000000ff */
[----:B------:R-:W-:-:S04]  /*a150*/  FSEL R4, R4, RZ, P5 ;  /* 0x000000ff04047208 */ /* 0x000fc80002800000 */
[----:B------:R-:W-:Y:S01]  /*a160*/  F2FP.F16.F32.PACK_AB R4, R4, R15 ;  /* 0x0000000f0404723e */ /* 0x000fe200000000ff */
[----:B------:R-:W-:Y:S06]  /*a170*/  BRA `(.L_x_15063) ;  /* 0x0000001000687947 */ /* 0x000fec0003800000 */
.L_x_15062:
[--C-:B------:R-:W-:Y:S01]  /*a180*/  FFMA.FTZ R30, R30, UR23, R158.reuse ;  /* 0x000000171e1e7c23 */ /* 0x100fe2000801009e */
[C---:B------:R-:W-:Y:S01]  /*a190*/  LOP3.LUT P5, RZ, R176.reuse, 0xff0000, RZ, 0xc0, !PT ;  /* 0x00ff0000b0ff7812 */ /* 0x040fe200078ac0ff */
[----:B------:R-:W-:Y:S01]  /*a1a0*/  FFMA.FTZ R31, R31, UR23, R158 ;  /* 0x000000171f1f7c23 */ /* 0x000fe2000801009e */
[----:B------:R-:W-:Y:S02]  /*a1b0*/  HFMA2 R0, -RZ, RZ, 0, 0 ;  /* 0x00000000ff007431 */ /* 0x000fe400000001ff */
[----:B------:R-:W-:Y:S01]  /*a1c0*/  FADD.FTZ R30, R19, -R30 ;  /* 0x8000001e131e7221 */ /* 0x000fe20000010000 */
[----:B------:R-:W-:Y:S01]  /*a1d0*/  LOP3.LUT P4, RZ, R176, 0xff000000, RZ, 0xc0, !PT ;  /* 0xff000000b0ff7812 */ /* 0x000fe2000788c0ff */
[----:B------:R-:W-:Y:S01]  /*a1e0*/  FADD.FTZ R21, R21, -R31 ;  /* 0x8000001f15157221 */ /* 0x000fe20000010000 */
[----:B------:R-:W-:Y:S01]  /*a1f0*/  FFMA.FTZ R160, R160, UR23, R158 ;  /* 0x00000017a0a07c23 */ /* 0x000fe2000801009e */
[----:B------:R-:W-:Y:S01]  /*a200*/  FFMA.FTZ R30, R30, UR11, R138 ;  /* 0x0000000b1e1e7c23 */ /* 0x000fe2000801008a */
[----:B------:R-:W-:Y:S01]  /*a210*/  LOP3.LUT P0, RZ, R177, 0xff, RZ, 0xc0, !PT ;  /* 0x000000ffb1ff7812 */ /* 0x000fe2000780c0ff */
[--C-:B------:R-:W-:Y:S01]  /*a220*/  FFMA.FTZ R161, R161, UR23, R158.reuse ;  /* 0x00000017a1a17c23 */ /* 0x100fe2000801009e */
[----:B------:R-:W-:Y:S01]  /*a230*/  LOP3.LUT P1, RZ, R177, 0xff00, RZ, 0xc0, !PT ;  /* 0x0000ff00b1ff7812 */ /* 0x000fe2000782c0ff */
[----:B------:R-:W-:Y:S01]  /*a240*/  FMUL.FTZ R9, R30, UR10 ;  /* 0x0000000a1e097c20 */ /* 0x000fe20008410000 */
[----:B------:R-:W-:Y:S01]  /*a250*/  FFMA.FTZ R185, R185, UR23, R158 ;  /* 0x00000017b9b97c23 */ /* 0x000fe2000801009e */
[----:B-----5:R-:W-:-:S02]  /*a260*/  @P5 HADD2.F32 R2, -RZ, R5.H0_H0 ;  /* 0x20000005ff025230 */ /* 0x020fc40000004100 */
[----:B------:R-:W-:Y:S01]  /*a270*/  FADD.FTZ R25, R25, -R161 ;  /* 0x800000a119197221 */ /* 0x000fe20000010000 */
[----:B------:R-:W-:Y:S01]  /*a280*/  FMUL.FTZ R9, R9, UR7 ;  /* 0x0000000709097c20 */ /* 0x000fe20008410000 */
[----:B------:R-:W-:Y:S01]  /*a290*/  LOP3.LUT P3, RZ, R177, 0xff0000, RZ, 0xc0, !PT ;  /* 0x00ff0000b1ff7812 */ /* 0x000fe2000786c0ff */
[----:B------:R-:W-:Y:S02]  /*a2a0*/  @P4 HADD2.F32 R8, -RZ, R5.H1_H1 ;  /* 0x30000005ff084230 */ /* 0x000fe40000004100 */
[----:B------:R-:W-:Y:S01]  /*a2b0*/  FFMA.FTZ R188, R188, UR23, R158 ;  /* 0x00000017bcbc7c23 */ /* 0x000fe2000801009e */
[----:B------:R-:W-:Y:S01]  /*a2c0*/  @P5 FMUL.FTZ R0, R2, R9 ;  /* 0x0000000902005220 */ /* 0x000fe20000410000 */
[----:B------:R-:W-:Y:S01]  /*a2d0*/  FFMA.FTZ R2, R21, UR11, R139 ;  /* 0x0000000b15027c23 */ /* 0x000fe2000801008b */
[--C-:B------:R-:W-:Y:S02]  /*a2e0*/  @P0 HADD2.F32 R11, -RZ, R6.reuse.H0_H0 ;  /* 0x20000006ff0b0230 */ /* 0x100fe40000004100 */
[----:B------:R-:W-:Y:S01]  /*a2f0*/  FADD.FTZ R29, R29, -R188 ;  /* 0x800000bc1d1d7221 */ /* 0x000fe20000010000 */
[----:B------:R-:W-:-:S02]  /*a300*/  @P1 HADD2.F32 R12, -RZ, R6.H1_H1 ;  /* 0x30000006ff0c1230 */ /* 0x000fc40000004100 */
[----:B------:R-:W-:Y:S01]  /*a310*/  FMUL.FTZ R2, R2, UR10 ;  /* 0x0000000a02027c20 */ /* 0x000fe20008410000 */
[--C-:B------:R-:W-:Y:S01]  /*a320*/  FFMA.FTZ R26, R26, UR23, R158.reuse ;  /* 0x000000171a1a7c23 */ /* 0x100fe2000801009e */
[----:B------:R-:W-:Y:S01]  /*a330*/  FFMA.FTZ R29, R29, UR11, R143 ;  /* 0x0000000b1d1d7c23 */ /* 0x000fe2000801008f */
[----:B------:R-:W-:Y:S01]  /*a340*/  FFMA.FTZ R28, R28, UR23, R158 ;  /* 0x000000171c1c7c23 */ /* 0x000fe2000801009e */
[----:B------:R-:W-:Y:S01]  /*a350*/  FMUL.FTZ R5, R2, UR7 ;  /* 0x0000000702057c20 */ /* 0x000fe20008410000 */
[----:B------:R-:W-:Y:S01]  /*a360*/  MOV R2, RZ ;  /* 0x000000ff00027202 */ /* 0x000fe20000000f00 */
[----:B------:R-:W-:Y:S02]  /*a370*/  @P3 HADD2.F32 R13, -RZ, R7.H0_H0 ;  /* 0x20000007ff0d3230 */ /* 0x000fe40000004100 */
[----:B------:R-:W-:Y:S01]  /*a380*/  FADD.FTZ R26, R15, -R26 ;  /* 0x8000001a0f1a7221 */ /* 0x000fe20000010000 */
[----:B------:R-:W-:Y:S01]  /*a390*/  @P4 FMUL.FTZ R2, R8, R5 ;  /* 0x0000000508024220 */ /* 0x000fe20000410000 */
[----:B------:R-:W-:Y:S01]  /*a3a0*/  FADD.FTZ R8, R23, -R160 ;  /* 0x800000a017087221 */ /* 0x000fe20000010000 */
[----:B------:R-:W-:Y:S01]  /*a3b0*/  FMUL.FTZ R29, R29, UR10 ;  /* 0x0000000a1d1d7c20 */ /* 0x000fe20008410000 */
[----:B------:R-:W-:Y:S01]  /*a3c0*/  FFMA.FTZ R26, R26, UR11, R136 ;  /* 0x0000000b1a1a7c23 */ /* 0x000fe20008010088 */
[----:B------:R-:W-:Y:S01]  /*a3d0*/  FADD.FTZ R17, R17, -R28 ;  /* 0x8000001c11117221 */ /* 0x000fe20000010000 */
[----:B------:R-:W-:Y:S01]  /*a3e0*/  FFMA.FTZ R8, R8, UR11, R140 ;  /* 0x0000000b08087c23 */ /* 0x000fe2000801008c */
[----:B------:R-:W-:Y:S01]  /*a3f0*/  FMUL.FTZ R9, R70, R9 ;  /* 0x0000000946097220 */ /* 0x000fe20000410000 */
[----:B------:R-:W-:Y:S01]  /*a400*/  FMUL.FTZ R15, R26, UR10 ;  /* 0x0000000a1a0f7c20 */ /* 0x000fe20008410000 */
[----:B------:R-:W-:Y:S01]  /*a410*/  FFMA.FTZ R17, R17, UR11, R137 ;  /* 0x0000000b11117c23 */ /* 0x000fe20008010089 */
[----:B------:R-:W-:Y:S01]  /*a420*/  FMUL.FTZ R8, R8, UR10 ;  /* 0x0000000a08087c20 */ /* 0x000fe20008410000 */
[----:B------:R-:W-:Y:S01]  /*a430*/  FMUL.FTZ R5, R71, R5 ;  /* 0x0000000547057220 */ /* 0x000fe20000410000 */
[----:B------:R-:W-:Y:S01]  /*a440*/  FMUL.FTZ R15, R15, UR7 ;  /* 0x000000070f0f7c20 */ /* 0x000fe20008410000 */
[----:B------:R-:W-:Y:S01]  /*a450*/  FSEL R9, R9, RZ, P5 ;  /* 0x000000ff09097208 */ /* 0x000fe20002800000 */
[----:B------:R-:W-:Y:S01]  /*a460*/  FMUL.FTZ R10, R8, UR7 ;  /* 0x00000007080a7c20 */ /* 0x000fe20008410000 */
[----:B------:R-:W-:Y:S01]  /*a470*/  HFMA2 R8, -RZ, RZ, 0, 0 ;  /* 0x00000000ff087431 */ /* 0x000fe200000001ff */
[----:B------:R-:W-:-:S02]  /*a480*/  FSEL R5, R5, RZ, P4 ;  /* 0x000000ff05057208 */ /* 0x000fc40002000000 */
[-C--:B------:R-:W-:Y:S02]  /*a490*/  FMUL.FTZ R16, R64, R10.reuse ;  /* 0x0000000a40107220 */ /* 0x080fe40000410000 */
[----:B------:R-:W-:Y:S01]  /*a4a0*/  F2FP.F16.F32.PACK_AB R5, R5, R9 ;  /* 0x000000090505723e */ /* 0x000fe200000000ff */
[----:B------:R-:W-:Y:S01]  /*a4b0*/  @P0 FMUL.FTZ R8, R11, R10 ;  /* 0x0000000a0b080220 */ /* 0x000fe20000410000 */
[----:B------:R-:W-:Y:S01]  /*a4c0*/  FFMA.FTZ R11, R25, UR11, R141 ;  /* 0x0000000b190b7c23 */ /* 0x000fe2000801008d */
        /* <DEDUP_REMOVED lines=10> */
[----:B------:R-:W-:Y:S02]  /*a570*/  FFMA.FTZ R12, R12, UR11, R142 ;  /* 0x0000000b0c0c7c23 */ /* 0x000fe4000801008e */
[----:B------:R-:W-:Y:S02]  /*a580*/  FSEL R6, R6, RZ, P1 ;  /* 0x000000ff06067208 */ /* 0x000fe40000800000 */
[----:B------:R-:W-:Y:S01]  /*a590*/  FMUL.FTZ R12, R12, UR10 ;  /* 0x0000000a0c0c7c20 */ /* 0x000fe20008410000 */
[----:B------:R-:W-:Y:S02]  /*a5a0*/  LOP3.LUT P1, RZ, R176, 0xff, RZ, 0xc0, !PT ;  /* 0x000000ffb0ff7812 */ /* 0x000fe4000782c0ff */
[----:B------:R-:W-:Y:S01]  /*a5b0*/  F2FP.F16.F32.PACK_AB R6, R6, R16 ;  /* 0x000000100606723e */ /* 0x000fe200000000ff */
[----:B------:R-:W-:-:S04]  /*a5c0*/  FMUL.FTZ R12, R12, UR7 ;  /* 0x000000070c0c7c20 */ /* 0x000fc80008410000 */
[-C--:B------:R-:W-:Y:S01]  /*a5d0*/  FMUL.FTZ R18, R66, R12.reuse ;  /* 0x0000000c42127220 */ /* 0x080fe20000410000 */
[----:B------:R-:W-:Y:S01]  /*a5e0*/  @P3 FMUL.FTZ R10, R13, R12 ;  /* 0x0000000c0d0a3220 */ /* 0x000fe20000410000 */
[----:B------:R-:W-:Y:S02]  /*a5f0*/  @P0 HADD2.F32 R13, -RZ, R7.H1_H1 ;  /* 0x30000007ff0d0230 */ /* 0x000fe40000004100 */
[----:B------:R-:W-:Y:S01]  /*a600*/  FMUL.FTZ R7, R29, UR7 ;  /* 0x000000071d077c20 */ /* 0x000fe20008410000 */
[----:B------:R-:W-:Y:S02]  /*a610*/  MOV R12, RZ ;  /* 0x000000ff000c7202 */ /* 0x000fe40000000f00 */
[----:B------:R-:W-:Y:S01]  /*a620*/  FSEL R18, R18, RZ, P3 ;  /* 0x000000ff12127208 */ /* 0x000fe20001800000 */
[----:B------:R-:W-:Y:S01]  /*a630*/  @P0 FMUL.FTZ R12, R13, R7 ;  /* 0x000000070d0c0220 */ /* 0x000fe20000410000 */
[----:B------:R-:W-:Y:S01]  /*a640*/  LOP3.LUT P3, RZ, R176, 0xff00, RZ, 0xc0, !PT ;  /* 0x0000ff00b0ff7812 */ /* 0x000fe2000786c0ff */
[----:B------:R-:W-:-:S02]  /*a650*/  HFMA2 R13, -RZ, RZ, 0, 0 ;  /* 0x00000000ff0d7431 */ /* 0x000fc400000001ff */
[----:B------:R-:W-:Y:S02]  /*a660*/  @P1 HADD2.F32 R14, -RZ, R4.H0_H0 ;  /* 0x20000004ff0e1230 */ /* 0x000fe40000004100 */
[----:B------:R-:W-:-:S03]  /*a670*/  FMUL.FTZ R7, R67, R7 ;  /* 0x0000000743077220 */ /* 0x000fc60000410000 */
[-C--:B------:R-:W-:Y:S01]  /*a680*/  @P1 FMUL.FTZ R13, R14, R15.reuse ;  /* 0x0000000f0e0d1220 */ /* 0x080fe20000410000 */
[----:B------:R-:W-:Y:S01]  /*a690*/  FMUL.FTZ R14, R17, UR10 ;  /* 0x0000000a110e7c20 */ /* 0x000fe20008410000 */
[----:B------:R-:W-:Y:S01]  /*a6a0*/  FMUL.FTZ R15, R68, R15 ;  /* 0x0000000f440f7220 */ /* 0x000fe20000410000 */
[----:B------:R-:W-:Y:S02]  /*a6b0*/  FSEL R7, R7, RZ, P0 ;  /* 0x000000ff07077208 */ /* 0x000fe40000000000 */
        /* <DEDUP_REMOVED lines=10> */
.L_x_15061:
        /* <DEDUP_REMOVED lines=9> */
[----:B------:R-:W-:Y:S01]  /*a7f0*/  FMUL.FTZ R150, R30, UR11 ;  /* 0x0000000b1e967c20 */ /* 0x000fe20008410000 */
[----:B------:R-:W-:Y:S01]  /*a800*/  LOP3.LUT P4, RZ, R177, 0xff, RZ, 0xc0, !PT ;  /* 0x000000ffb1ff7812 */ /* 0x000fe2000788c0ff */
[----:B------:R-:W-:Y:S01]  /*a810*/  FMUL.FTZ R151, R21, UR11 ;  /* 0x0000000b15977c20 */ /* 0x000fe20008410000 */
[----:B------:R-:W-:Y:S01]  /*a820*/  FADD.FTZ R160, R23, -R160 ;  /* 0x800000a017a07221 */ /* 0x000fe20000010000 */
[----:B------:R-:W-:Y:S01]  /*a830*/  FMUL.FTZ R9, R150, UR10 ;  /* 0x0000000a96097c20 */ /* 0x000fe20008410000 */
[----:B------:R-:W-:Y:S01]  /*a840*/  FFMA.FTZ R161, R161, UR23, R158 ;  /* 0x00000017a1a17c23 */ /* 0x000fe2000801009e */
[----:B-----5:R-:W-:-:S02]  /*a850*/  @P1 HADD2.F32 R2, -RZ, R5.H0_H0 ;  /* 0x20000005ff021230 */ /* 0x020fc40000004100 */
[----:B------:R-:W-:Y:S01]  /*a860*/  FMUL.FTZ R152, R160, UR11 ;  /* 0x0000000ba0987c20 */ /* 0x000fe20008410000 */
        /* <DEDUP_REMOVED lines=11> */
[----:B------:R-:W-:Y:S01]  /*a920*/  FMUL.FTZ R153, R25, UR11 ;  /* 0x0000000b19997c20 */ /* 0x000fe20008410000 */
        /* <DEDUP_REMOVED lines=11> */
[----:B------:R-:W-:Y:S01]  /*a9e0*/  FMUL.FTZ R154, R27, UR11 ;  /* 0x0000000b1b9a7c20 */ /* 0x000fe20008410000 */
        /* <DEDUP_REMOVED lines=10> */
[----:B------:R-:W-:Y:S01]  /*aa90*/  FMUL.FTZ R155, R29, UR11 ;  /* 0x0000000b1d9b7c20 */ /* 0x000fe20008410000 */
        /* <DEDUP_REMOVED lines=12> */
[----:B------:R-:W-:Y:S01]  /*ab60*/  FMUL.FTZ R148, R26, UR11 ;  /* 0x0000000b1a947c20 */ /* 0x000fe20008410000 */
[----:B------:R-:W-:Y:S01]  /*ab70*/  FSEL R14, R14, RZ, P6 ;  /* 0x000000ff0e0e7208 */ /* 0x000fe20003000000 */
[-C--:B------:R-:W-:Y:S01]  /*ab80*/  @P0 FMUL.FTZ R12, R7, R16.reuse ;  /* 0x00000010070c0220 */ /* 0x080fe20000410000 */
        /* <DEDUP_REMOVED lines=8> */
[----:B------:R-:W-:Y:S01]  /*ac10*/  FMUL.FTZ R149, R17, UR11 ;  /* 0x0000000b11957c20 */ /* 0x000fe20008410000 */
        /* <DEDUP_REMOVED lines=19> */
.L_x_15064:
[--C-:B------:R-:W-:Y:S01]  /*ad50*/  FFMA.FTZ R30, R30, UR23, R158.reuse ;  /* 0x000000171e1e7c23 */ /* 0x100fe2000801009e */
[C---:B------:R-:W-:Y:S01]  /*ad60*/  LOP3.LUT P5, RZ, R176.reuse, 0xff0000, RZ, 0xc0, !PT ;  /* 0x00ff0000b0ff7812 */ /* 0x040fe200078ac0ff */
[----:B------:R-:W-:Y:S01]  /*ad70*/  FFMA.FTZ R31, R31, UR23, R158 ;  /* 0x000000171f1f7c23 */ /* 0x000fe2000801009e */
[----:B------:R-:W-:Y:S02]  /*ad80*/  HFMA2 R0, -RZ, RZ, 0, 0 ;  /* 0x00000000ff007431 */ /* 0x000fe400000001ff */
[----:B------:R-:W-:Y:S01]  /*ad90*/  FADD.FTZ R30, R19, -R30 ;  /* 0x8000001e131e7221 */ /* 0x000fe20000010000 */
[----:B------:R-:W-:Y:S01]  /*ada0*/  LOP3.LUT P4, RZ, R176, 0xff000000, RZ, 0xc0, !PT ;  /* 0xff000000b0ff7812 */ /* 0x000fe2000788c0ff */
[----:B------:R-:W-:Y:S01]  /*adb0*/  FADD.FTZ R21, R21, -R31 ;  /* 0x8000001f15157221 */ /* 0x000fe20000010000 */
[--C-:B------:R-:W-:Y:S01]  /*adc0*/  FFMA.FTZ R160, R160, UR23, R158.reuse ;  /* 0x00000017a0a07c23 */ /* 0x100fe2000801009e */
[----:B------:R-:W-:Y:S01]  /*add0*/  FMUL.FTZ R30, R30, UR11 ;  /* 0x0000000b1e1e7c20 */ /* 0x000fe20008410000 */
        /* <DEDUP_REMOVED lines=12> */
[----:B------:R-:W-:Y:S01]  /*aea0*/  FMUL.FTZ R2, R21, UR11 ;  /* 0x0000000b15027c20 */ /* 0x000fe20008410000 */
[--C-:B------:R-:W-:Y:S02]  /*aeb0*/  @P0 HADD2.F32 R11, -RZ, R6.reuse.H0_H0 ;  /* 0x20000006ff0b0230 */ /* 0x100fe40000004100 */
[----:B------:R-:W-:Y:S01]  /*aec0*/  FADD.FTZ R29, R29, -R188 ;  /* 0x800000bc1d1d7221 */ /* 0x000fe20000010000 */
[----:B------:R-:W-:-:S02]  /*aed0*/  @P1 HADD2.F32 R12, -RZ, R6.H1_H1 ;  /* 0x30000006ff0c1230 */ /* 0x000fc40000004100 */
[----:B------:R-:W-:Y:S01]  /*aee0*/  FMUL.FTZ R2, R2, UR10 ;  /* 0x0000000a02027c20 */ /* 0x000fe20008410000 */
[--C-:B------:R-:W-:Y:S01]  /*aef0*/  FFMA.FTZ R26, R26, UR23, R158.reuse ;  /* 0x000000171a1a7c23 */ /* 0x100fe2000801009e */
[----:B------:R-:W-:Y:S01]  /*af00*/  FMUL.FTZ R29, R29, UR11 ;  /* 0x0000000b1d1d7c20 */ /* 0x000fe20008410000 */
        /* <DEDUP_REMOVED lines=8> */
[----:B------:R-:W-:Y:S01]  /*af90*/  FMUL.FTZ R26, R26, UR11 ;  /* 0x0000000b1a1a7c20 */ /* 0x000fe20008410000 */
[----:B------:R-:W-:Y:S01]  /*afa0*/  FADD.FTZ R17, R17, -R28 ;  /* 0x8000001c11117221 */ /* 0x000fe20000010000 */
[----:B------:R-:W-:Y:S01]  /*afb0*/  FMUL.FTZ R8, R8, UR11 ;  /* 0x0000000b08087c20 */ /* 0x000fe20008410000 */
[----:B------:R-:W-:Y:S01]  /*afc0*/  FMUL.FTZ R9, R70, R9 ;  /* 0x0000000946097220 */ /* 0x000fe20000410000 */
[----:B------:R-:W-:Y:S01]  /*afd0*/  FMUL.FTZ R15, R26, UR10 ;  /* 0x0000000a1a0f7c20 */ /* 0x000fe20008410000 */
[----:B------:R-:W-:Y:S01]  /*afe0*/  FMUL.FTZ R17, R17, UR11 ;  /* 0x0000000b11117c20 */ /* 0x000fe20008410000 */
        /* <DEDUP_REMOVED lines=10> */
[----:B------:R-:W-:Y:S01]  /*b090*/  FMUL.FTZ R11, R25, UR11 ;  /* 0x0000000b190b7c20 */ /* 0x000fe20008410000 */
        /* <DEDUP_REMOVED lines=40> */
.L_x_15063:
        /* <DEDUP_REMOVED lines=17> */
[----:B------:R-:W0:Y:S01]  /*b430*/  @P2 LDC.64 R8, c[0x0][0x478] ;  /* 0x00011e00ff082b82 */ /* 0x000e220000000a00 */
[----:B------:R-:W-:Y:S01]  /*b440*/  FADD.FTZ R147, R2, R147 ;  /* 0x0000009302937221 */ /* 0x000fe20000010000 */
[----:B------:R-:W-:Y:S01]  /*b450*/  MOV R2, 0x10 ;  /* 0x0000001000027802 */ /* 0x000fe20000000f00 */
[----:B------:R-:W-:Y:S01]  /*b460*/  FADD.FTZ R146, R0, R146 ;  /* 0x0000009200927221 */ /* 0x000fe20000010000 */
[----:B------:R-:W-:Y:S01]  /*b470*/  FADD.FTZ R145, R14, R145 ;  /* 0x000000910e917221 */ /* 0x000fe20000010000 */
[----:B------:R-:W-:-:S05]  /*b480*/  FADD.FTZ R144, R13, R144 ;  /* 0x000000900d907221 */ /* 0x000fca0000010000 */
[----:B------:R1:W-:Y:S04]  /*b490*/  STL [R1+0x180], R144 ;  /* 0x0001809001007387 */ /* 0x0003e80000100800 */
[----:B------:R1:W-:Y:S01]  /*b4a0*/  STL [R1+0x184], R145 ;  /* 0x0001849101007387 */ /* 0x0003e20000100800 */
[----:B0-----:R-:W-:-:S03]  /*b4b0*/  @P2 IMAD.WIDE.U32 R8, R3, 0x20, R8 ;  /* 0x0000002003082825 */ /* 0x001fc600078e0008 */
        /* <DEDUP_REMOVED lines=11> */
[----:B-1----:R1:W5:Y:S01]  /*b570*/  LDL.LU R8, [R1+0x60] ;  /* 0x0000600001087983 */ /* 0x0023620000300800 */
        /* <DEDUP_REMOVED lines=119> */
.L_x_15044:
        /* <DEDUP_REMOVED lines=42> */
.L_x_15066:
        /* <DEDUP_REMOVED lines=15> */
.L_x_19429:


//--------------------- .text._ZN10layer_norm22ln_bwd_finalize_kernelINS_22Kernel_traits_finalizeILj5120Ef6__halffS2_fjLb1ELj1024ELj4ENS_18Kernel_traits_baseILj5120EfS2_fS2_fjLj1024EEEEELb1ELb0EEEvNS_9BwdParamsE --------------------------
	.section	.text._ZN10layer_norm22ln_bwd_finalize_kernelINS_22Kernel_traits_finalizeILj5120Ef6__halffS2_fjLb1ELj1024ELj4ENS_18Kernel_traits_baseILj5120EfS2_fS2_fjLj1024EEEEELb1ELb0EEEvNS_9BwdParamsE,"ax",@progbits
	.align	128
        .global         _ZN10layer_norm22ln_bwd_finalize_kernelINS_22Kernel_traits_finalizeILj5120Ef6__halffS2_fjLb1ELj1024ELj4ENS_18Kernel_traits_baseILj5120EfS2_fS2_fjLj1024EEEEELb1ELb0EEEvNS_9BwdParamsE
        .type           _ZN10layer_norm22ln_bwd_finalize_kernelINS_22Kernel_traits_finalizeILj5120Ef6__halffS2_fjLb1ELj1024ELj4ENS_18Kernel_traits_baseILj5120EfS2_fS2_fjLj1024EEEEELb1ELb0EEEvNS_9BwdParamsE,@function
        .size           _ZN10layer_norm22ln_bwd_finalize_kernelINS_22Kernel_traits_finalizeILj5120Ef6__halffS2_fjLb1ELj1024ELj4ENS_18Kernel_traits_baseILj5120EfS2_fS2_fjLj1024EEEEELb1ELb0EEEvNS_9BwdParamsE,(.L_x_19430 - _ZN10layer_norm22ln_bwd_finalize_kernelINS_22Kernel_traits_finalizeILj5120Ef6__halffS2_fjLb1ELj1024ELj4ENS_18Kernel_traits_baseILj5120EfS2_fS2_fjLj1024EEEEELb1ELb0EEEvNS_9BwdParamsE)
        .other          _ZN10layer_norm22ln_bwd_finalize_kernelINS_22Kernel_traits_finalizeILj5120Ef6__halffS2_fjLb1ELj1024ELj4ENS_18Kernel_traits_baseILj5120EfS2_fS2_fjLj1024EEEEELb1ELb0EEEvNS_9BwdParamsE,@"STO_CUDA_ENTRY STV_DEFAULT"
_ZN10layer_norm22ln_bwd_finalize_kernelINS_22Kernel_traits_finalizeILj5120Ef6__halffS2_fjLb1ELj1024ELj4ENS_18Kernel_traits_baseILj5120EfS2_fS2_fjLj1024EEEEELb1ELb0EEEvNS_9BwdParamsE:
.text._ZN10layer_norm22ln_bwd_finalize_kernelINS_22Kernel_traits_finalizeILj5120Ef6__halffS2_fjLb1ELj1024ELj4ENS_18Kernel_traits_baseILj5120EfS2_fS2_fjLj1024EEEEELb1ELb0EEEvNS_9BwdParamsE:
        /* <DEDUP_REMOVED lines=57> */
.L_x_15071:
        /* <DEDUP_REMOVED lines=87> */
.L_x_15070:
[----:B------:R-:W-:Y:S05]  /*0900*/  BSYNC.RECONVERGENT B1 ;  /* 0x0000000000017941 */ /* 0x000fea0003800200 */
.L_x_15069:
        /* <DEDUP_REMOVED lines=50> */
.L_x_15073:
[----:B------:R-:W-:Y:S05]  /*0c30*/  BSYNC.RECONVERGENT B1 ;  /* 0x0000000000017941 */ /* 0x000fea0003800200 */
.L_x_15072:
        /* <DEDUP_REMOVED lines=29> */
.L_x_15075:
[----:B------:R-:W-:Y:S05]  /*0e10*/  BSYNC.RECONVERGENT B1 ;  /* 0x0000000000017941 */ /* 0x000fea0003800200 */
.L_x_15074:
        /* <DEDUP_REMOVED lines=14> */
.L_x_15068:
[----:B------:R-:W-:Y:S05]  /*0f00*/  BSYNC.RECONVERGENT B0 ;  /* 0x0000000000007941 */ /* 0x000fea0003800200 */
.L_x_15067:
        /* <DEDUP_REMOVED lines=75> */
.L_x_15076:
        /* <DEDUP_REMOVED lines=12> */
.L_x_19430:


//--------------------- .text._ZN10layer_norm13ln_bwd_kernelINS_13Kernel_traitsIf6__halffS2_fjLj5120ELj1ELj1ELj4ELj16ENS_18Kernel_traits_baseILj5120EfS2_fS2_fjLj128EEEEELb1ELb1ELb1ELb0EEEvNS_9BwdParamsE --------------------------
	.section	.text._ZN10layer_norm13ln_bwd_kernelINS_13Kernel_traitsIf6__halffS2_fjLj5120ELj1ELj1ELj4ELj16ENS_18Kernel_traits_baseILj5120EfS2_fS2_fjLj128EEEEELb1ELb1ELb1ELb0EEEvNS_9BwdParamsE,"ax",@progbits
	.align	128
        .global         _ZN10layer_norm13ln_bwd_kernelINS_13Kernel_traitsIf6__halffS2_fjLj5120ELj1ELj1ELj4ELj16ENS_18Kernel_traits_baseILj5120EfS2_fS2_fjLj128EEEEELb1ELb1ELb1ELb0EEEvNS_9BwdParamsE
        .type           _ZN10layer_norm13ln_bwd_kernelINS_13Kernel_traitsIf6__halffS2_fjLj5120ELj1ELj1ELj4ELj16ENS_18Kernel_traits_baseILj5120EfS2_fS2_fjLj128EEEEELb1ELb1ELb1ELb0EEEvNS_9BwdParamsE,@function
        .size           _ZN10layer_norm13ln_bwd_kernelINS_13Kernel_traitsIf6__halffS2_fjLj5120ELj1ELj1ELj4ELj16ENS_18Kernel_traits_baseILj5120EfS2_fS2_fjLj128EEEEELb1ELb1ELb1ELb0EEEvNS_9BwdParamsE,(.L_x_19431 - _ZN10layer_norm13ln_bwd_kernelINS_13Kernel_traitsIf6__halffS2_fjLj5120ELj1ELj1ELj4ELj16ENS_18Kernel_traits_baseILj5120EfS2_fS2_fjLj128EEEEELb1ELb1ELb1ELb0EEEvNS_9BwdParamsE)
        .other          _ZN10layer_norm13ln_bwd_kernelINS_13Kernel_traitsIf6__halffS2_fjLj5120ELj1ELj1ELj4ELj16ENS_18Kernel_traits_baseILj5120EfS2_fS2_fjLj128EEEEELb1ELb1ELb1ELb0EEEvNS_9BwdParamsE,@"STO_CUDA_ENTRY STV_DEFAULT"
_ZN10layer_norm13ln_bwd_kernelINS_13Kernel_traitsIf6__halffS2_fjLj5120ELj1ELj1ELj4ELj16ENS_18Kernel_traits_baseILj5120EfS2_fS2_fjLj128EEEEELb1ELb1ELb1ELb0EEEvNS_9BwdParamsE:
.text._ZN10layer_norm13ln_bwd_kernelINS_13Kernel_traitsIf6__halffS2_fjLj5120ELj1ELj1ELj4ELj16ENS_18Kernel_traits_baseILj5120EfS2_fS2_fjLj128EEEEELb1ELb1ELb1ELb0EEEvNS_9BwdParamsE:
        /* <DEDUP_REMOVED lines=300> */
.L_x_15415:
        /* <DEDUP_REMOVED lines=60> */
[----:B------:R2:W-:Y:S07]  /*1680*/  STL [R1+0x1cc], R5 ;  /* 0x0001cc0501007387 */ /* 0x0005ee0000100800 */
[----:B------:R-:W3:Y:S01]  /*1690*/  LDC.64 R168, c[0x0][0x428] ;  /* 0x00010a00ffa87b82 */ /* 0x000ee20000000a00 */
[----:B------:R-:W-:Y:S01]  /*16a0*/  ISETP.NE.U32.AND P4, PT, RZ, UR24, PT ;  /* 0x00000018ff007c0c */ /* 0x000fe2000bf85070 */
[----:B--2---:R-:W2:Y:S06]  /*16b0*/  LDL.LU R5, [R1+0x78] ;  /* 0x0000780001057983 */ /* 0x004eac0000300800 */
[----:B------:R-:W4:Y:S01]  /*16c0*/  LDC.64 R214, c[0x0][0x3b0] ;  /* 0x0000ec00ffd67b82 */ /* 0x000f220000000a00 */
[----:B-1----:R-:W-:-:S04]  /*16d0*/  IMAD.WIDE.U32 R172, R3, 0x20, R172 ;  /* 0x0000002003ac7825 */ /* 0x002fc800078e00ac */
[----:B---3--:R-:W-:Y:S01]  /*16e0*/  IMAD.WIDE.U32 R168, R216, 0x10, R168 ;  /* 0x00000010d8a87825 */ /* 0x008fe200078e00a8 */
[----:B0-----:R-:W3:Y:S01]  /*16f0*/  LDG.E.128 R164, desc[UR20][R172.64] ;  /* 0x00000014aca47981 */ /* 0x001ee2000c1e1d00 */
[----:B------:R-:W-:-:S03]  /*1700*/  ISETP.NE.AND.EX P4, PT, RZ, UR25, PT, P4 ;  /* 0x00000019ff007c0c */ /* 0x000fc6000bf85340 */
[----:B------:R0:W-:Y:S04]  /*1710*/  STL [R1+0x1c8], R2 ;  /* 0x0001c80201007387 */ /* 0x0001e80000100800 */
[----:B------:R-:W2:Y:S04]  /*1720*/  LDG.E.128 R168, desc[UR20][R168.64] ;  /* 0x00000014a8a87981 */ /* 0x000ea8000c1e1d00 */
[----:B------:R-:W2:Y:S02]  /*1730*/  LDG.E.128 R172, desc[UR20][R172.64+0x10] ;  /* 0x00001014acac7981 */ /* 0x000ea4000c1e1d00 */
[----:B------:R-:W1:Y:S02]  /*1740*/  @P4 LDC.64 R178, c[0x0][0x438] ;  /* 0x00010e00ffb24b82 */ /* 0x000e640000000a00 */
[----:B0-----:R-:W2:Y:S04]  /*1750*/  LDL.LU R2, [R1+0x118] ;  /* 0x0001180001027983 */ /* 0x001ea80000300800 */
[----:B------:R-:W2:Y:S04]  /*1760*/  LDL R233, [R1+0x1bc] ;  /* 0x0001bc0001e97983 */ /* 0x000ea80000100800 */
[----:B------:R-:W2:Y:S04]  /*1770*/  LDL.LU R231, [R1+0x120] ;  /* 0x0001200001e77983 */ /* 0x000ea80000300800 */
[----:B------:R-:W2:Y:S04]  /*1780*/  LDL R228, [R1+0x1c0] ;  /* 0x0001c00001e47983 */ /* 0x000ea80000100800 */
[----:B------:R-:W2:Y:S04]  /*1790*/  LDL.LU R225, [R1+0x84] ;  /* 0x0000840001e17983 */ /* 0x000ea80000300800 */
[----:B------:R-:W2:Y:S01]  /*17a0*/  LDL.LU R224, [R1+0x124] ;  /* 0x0001240001e07983 */ /* 0x000ea20000300800 */
[----:B-1----:R-:W-:-:S03]  /*17b0*/  @P4 IMAD.WIDE.U32 R178, R3, 0x20, R178 ;  /* 0x0000002003b24825 */ /* 0x002fc600078e00b2 */
[----:B------:R-:W2:Y:S04]  /*17c0*/  LDL R229, [R1+0x1c4] ;  /* 0x0001c40001e57983 */ /* 0x000ea80000100800 */
[----:B------:R-:W5:Y:S04]  /*17d0*/  @P4 LDG.E.128 R56, desc[UR20][R178.64] ;  /* 0x00000014b2384981 */ /* 0x000f68000c1e1d00 */
[----:B------:R4:W5:Y:S04]  /*17e0*/  @P4 LDG.E.128 R52, desc[UR20][R178.64+0x10] ;  /* 0x00001014b2344981 */ /* 0x000968000c1e1d00 */
[----:B------:R-:W2:Y:S04]  /*17f0*/  LDL.LU R227, [R1+0x108] ;  /* 0x0001080001e37983 */ /* 0x000ea80000300800 */
[----:B------:R-:W2:Y:S01]  /*1800*/  LDL R226, [R1+0x1a8] ;  /* 0x0001a80001e27983 */ /* 0x000ea20000100800 */
[----:B----4-:R-:W-:-:S06]  /*1810*/  IMAD.WIDE.U32 R178, R4, 0x8, R214 ;  /* 0x0000000804b27825 */ /* 0x010fcc00078e00d6 */
[----:B------:R-:W5:Y:S01]  /*1820*/  LDG.E.64 R178, desc[UR20][R178.64] ;  /* 0x00000014b2b27981 */ /* 0x000f62000c1e1b00 */
[----:B---3--:R-:W-:Y:S01]  /*1830*/  FADD.FTZ R223, R165, -UR34 ;  /* 0x80000022a5df7e21 */ /* 0x008fe20008010000 */
[----:B------:R-:W-:Y:S01]  /*1840*/  FADD.FTZ R215, R166, -UR34 ;  /* 0x80000022a6d77e21 */ /* 0x000fe20008010000 */
[----:B------:R-:W-:Y:S02]  /*1850*/  FADD.FTZ R0, R164, -UR34 ;  /* 0x80000022a4007e21 */ /* 0x000fe40008010000 */
[----:B------:R-:W-:Y:S01]  /*1860*/  FMUL.FTZ R234, R223, UR32 ;  /* 0x00000020dfea7c20 */ /* 0x000fe20008410000 */
[----:B------:R-:W-:Y:S01]  /*1870*/  FMUL.FTZ R232, R215, UR32 ;  /* 0x00000020d7e87c20 */ /* 0x000fe20008410000 */
[--C-:B--2---:R-:W-:Y:S02]  /*1880*/  HADD2.F32 R165, -RZ, R170.reuse.H0_H0 ;  /* 0x200000aaffa57230 */ /* 0x104fe40000004100 */
[----:B------:R-:W-:Y:S02]  /*1890*/  HADD2.F32 R164, -RZ, R170.H1_H1 ;  /* 0x300000aaffa47230 */ /* 0x000fe40000004100 */
[----:B------:R-:W-:-:S02]  /*18a0*/  FADD.FTZ R170, R172, -UR34 ;  /* 0x80000022acaa7e21 */ /* 0x000fc40008010000 */
[----:B------:R-:W2:Y:S04]  /*18b0*/  LDL.LU R172, [R1+0x80] ;  /* 0x0000800001ac7983 */ /* 0x000ea80000300800 */
[----:B------:R-:W3:Y:S04]  /*18c0*/  LDL.LU R223, [R1+0x11c] ;  /* 0x00011c0001df7983 */ /* 0x000ee80000300800 */
[----:B------:R-:W4:Y:S01]  /*18d0*/  LDL.LU R215, [R1+0x7c] ;  /* 0x00007c0001d77983 */ /* 0x000f220000300800 */
[----:B------:R-:W-:-:S04]  /*18e0*/  FADD.FTZ R214, R167, -UR34 ;  /* 0x80000022a7d67e21 */ /* 0x000fc80008010000 */
[----:B------:R-:W-:Y:S02]  /*18f0*/  FMUL.FTZ R230, R214, UR32 ;  /* 0x00000020d6e67c20 */ /* 0x000fe40008410000 */
[----:B------:R-:W4:Y:S01]  /*1900*/  LDL R214, [R1+0x1b8] ;  /* 0x0001b80001d67983 */ /* 0x000f220000100800 */
[--C-:B------:R-:W-:Y:S02]  /*1910*/  HADD2.F32 R17, -RZ, R168.reuse.H0_H0 ;  /* 0x200000a8ff117230 */ /* 0x100fe40000004100 */
[----:B------:R-:W-:Y:S01]  /*1920*/  FMUL.FTZ R0, R0, UR32 ;  /* 0x0000002000007c20 */ /* 0x000fe20008410000 */
[----:B------:R-:W-:Y:S02]  /*1930*/  HADD2.F32 R168, -RZ, R168.H1_H1 ;  /* 0x300000a8ffa87230 */ /* 0x000fe40000004100 */
[--C-:B------:R-:W-:Y:S02]  /*1940*/  HADD2.F32 R167, -RZ, R169.reuse.H0_H0 ;  /* 0x200000a9ffa77230 */ /* 0x100fe40000004100 */
[----:B------:R-:W-:Y:S01]  /*1950*/  FADD.FTZ R5, R5, R17 ;  /* 0x0000001105057221 */ /* 0x000fe20000010000 */
[----:B------:R-:W-:Y:S01]  /*1960*/  FFMA.FTZ R2, R0, R17, R2 ;  /* 0x0000001100027223 */ /* 0x000fe20000010002 */
[----:B------:R-:W-:-:S02]  /*1970*/  HADD2.F32 R166, -RZ, R169.H1_H1 ;  /* 0x300000a9ffa67230 */ /* 0x000fc40000004100 */
[----:B------:R-:W-:Y:S01]  /*1980*/  FFMA.FTZ R231, R232, R167, R231 ;  /* 0x000000a7e8e77223 */ /* 0x000fe200000100e7 */
[----:B------:R0:W-:Y:S02]  /*1990*/  STL [R1+0x78], R5 ;  /* 0x0000780501007387 */ /* 0x0001e40000100800 */
[----:B------:R-:W-:Y:S01]  /*19a0*/  FADD.FTZ R225, R225, R166 ;  /* 0x000000a6e1e17221 */ /* 0x000fe20000010000 */
[----:B------:R-:W-:Y:S01]  /*19b0*/  FFMA.FTZ R224, R230, R166, R224 ;  /* 0x000000a6e6e07223 */ /* 0x000fe200000100e0 */
[----:B0-----:R1:W5:Y:S04]  /*19c0*/  LDL.LU R5, [R1+0x1cc] ;  /* 0x0001cc0001057983 */ /* 0x0013680000300800 */
[----:B------:R0:W-:Y:S01]  /*19d0*/  STL [R1+0x118], R2 ;  /* 0x0001180201007387 */ /* 0x0001e20000100800 */
[----:B------:R-:W-:-:S03]  /*19e0*/  FMUL.FTZ R233, R233, R168 ;  /* 0x000000a8e9e97220 */ /* 0x000fc60000410000 */
[----:B0-----:R1:W5:Y:S01]  /*19f0*/  LDL.LU R2, [R1+0x1c8] ;  /* 0x0001c80001027983 */ /* 0x0013620000300800 */
[----:B------:R-:W-:Y:S01]  /*1a00*/  FMUL.FTZ R229, R229, R166 ;  /* 0x000000a6e5e57220 */ /* 0x000fe20000410000 */
[----:B--2---:R-:W-:Y:S01]  /*1a10*/  FADD.FTZ R172, R172, R167 ;  /* 0x000000a7acac7221 */ /* 0x004fe20000010000 */
[----:B---3--:R-:W-:Y:S01]  /*1a20*/  FFMA.FTZ R223, R234, R168, R223 ;  /* 0x000000a8eadf7223 */ /* 0x008fe200000100df */
[----:B----4-:R-:W-:-:S05]  /*1a30*/  FADD.FTZ R215, R215, R168 ;  /* 0x000000a8d7d77221 */ /* 0x010fca0000010000 */
[----:B------:R-:W-:Y:S04]  /*1a40*/  STL [R1+0x7c], R215 ;  /* 0x00007cd701007387 */ /* 0x000fe80000100800 */
[----:B------:R-:W-:Y:S04]  /*1a50*/  STL [R1+0x11c], R223 ;  /* 0x00011cdf01007387 */ /* 0x000fe80000100800 */
[----:B------:R-:W-:Y:S04]  /*1a60*/  STL [R1+0x120], R231 ;  /* 0x000120e701007387 */ /* 0x000fe80000100800 */
[----:B------:R-:W-:Y:S04]  /*1a70*/  STL [R1+0x80], R172 ;  /* 0x000080ac01007387 */ /* 0x000fe80000100800 */
[----:B------:R0:W-:Y:S04]  /*1a80*/  STL [R1+0x84], R225 ;  /* 0x000084e101007387 */ /* 0x0001e80000100800 */
[----:B0-----:R-:W2:Y:S04]  /*1a90*/  LDL.LU R225, [R1+0x6c] ;  /* 0x00006c0001e17983 */ /* 0x001ea80000300800 */
[----:B------:R0:W-:Y:S04]  /*1aa0*/  STL [R1+0x124], R224 ;  /* 0x000124e001007387 */ /* 0x0001e80000100800 */
[----:B0-----:R-:W3:Y:S04]  /*1ab0*/  LDL.LU R224, [R1+0x10c] ;  /* 0x00010c0001e07983 */ /* 0x001ee80000300800 */
[----:B------:R-:W4:Y:S04]  /*1ac0*/  LDL R223, [R1+0x1ac] ;  /* 0x0001ac0001df7983 */ /* 0x000f280000100800 */
[----:B------:R-:W4:Y:S04]  /*1ad0*/  LDL R168, [R1+0x1b4] ;  /* 0x0001b40001a87983 */ /* 0x000f280000100800 */
[----:B------:R-:W4:Y:S01]  /*1ae0*/  LDL.LU R166, [R1+0x68] ;  /* 0x0000680001a67983 */ /* 0x000f220000300800 */
[----:B------:R-:W-:Y:S01]  /*1af0*/  FMUL.FTZ R17, R214, R17 ;  /* 0x00000011d6117220 */ /* 0x000fe20000410000 */
[----:B------:R-:W-:-:S02]  /*1b00*/  FMUL.FTZ R231, R228, R167 ;  /* 0x000000a7e4e77220 */ /* 0x000fc40000410000 */
[----:B------:R-:W4:Y:S04]  /*1b10*/  LDL.LU R215, [R1+0x70] ;  /* 0x0000700001d77983 */ /* 0x000f280000300800 */
[----:B------:R-:W4:Y:S04]  /*1b20*/  LDL.LU R214, [R1+0x110] ;  /* 0x0001100001d67983 */ /* 0x000f280000300800 */
[----:B------:R-:W4:Y:S01]  /*1b30*/  LDL R167, [R1+0x1b0] ;  /* 0x0001b00001a77983 */ /* 0x000f220000100800 */
[----:B------:R-:W-:-:S03]  /*1b40*/  FMUL.FTZ R228, R170, UR32 ;  /* 0x00000020aae47c20 */ /* 0x000fc60008410000 */
[----:B------:R-:W4:Y:S04]  /*1b50*/  LDL.LU R172, [R1+0x74] ;  /* 0x0000740001ac7983 */ /* 0x000f280000300800 */
[----:B------:R-:W4:Y:S01]  /*1b60*/  LDL.LU R170, [R1+0x114] ;  /* 0x0001140001aa7983 */ /* 0x000f220000300800 */
[----:B------:R-:W-:Y:S01]  /*1b70*/  FFMA.FTZ R227, R228, R165, R227 ;  /* 0x000000a5e4e37223 */ /* 0x000fe200000100e3 */
[----:B------:R-:W-:-:S04]  /*1b80*/  FADD.FTZ R173, R173, -UR34 ;  /* 0x80000022adad7e21 */ /* 0x000fc80008010000 */
[----:B------:R0:W-:Y:S01]  /*1b90*/  STL [R1+0x108], R227 ;  /* 0x000108e301007387 */ /* 0x0001e20000100800 */
[----:B------:R-:W-:Y:S01]  /*1ba0*/  FADD.FTZ R174, R174, -UR34 ;  /* 0x80000022aeae7e21 */ /* 0x000fe20008010000 */
[--C-:B------:R-:W-:Y:S02]  /*1bb0*/  HADD2.F32 R169, -RZ, R171.reuse.H0_H0 ;  /* 0x200000abffa97230 */ /* 0x100fe40000004100 */
[----:B0-----:R-:W-:Y:S01]  /*1bc0*/  FMUL.FTZ R227, R226, R165 ;  /* 0x000000a5e2e37220 */ /* 0x001fe20000410000 */
[----:B------:R-:W-:Y:S01]  /*1bd0*/  FMUL.FTZ R226, R173, UR32 ;  /* 0x00000020ade27c20 */ /* 0x000fe20008410000 */
[----:B------:R-:W-:Y:S01]  /*1be0*/  FADD.FTZ R175, R175, -UR34 ;  /* 0x80000022afaf7e21 */ /* 0x000fe20008010000 */
[----:B------:R-:W-:Y:S01]  /*1bf0*/  HADD2.F32 R171, -RZ, R171.H1_H1 ;  /* 0x300000abffab7230 */ /* 0x000fe20000004100 */
[----:B------:R-:W-:Y:S02]  /*1c00*/  IADD3 R216, PT, PT, R216, 0x80, RZ ;  /* 0x00000080d8d87810 */ /* 0x000fe40007ffe0ff */
[----:B------:R-:W-:-:S02]  /*1c10*/  IADD3 R4, PT, PT, R4, 0x80, RZ ;  /* 0x0000008004047810 */ /* 0x000fc40007ffe0ff */
[----:B------:R-:W-:Y:S01]  /*1c20*/  IADD3 R3, PT, PT, R3, 0x80, RZ ;  /* 0x0000008003037810 */ /* 0x000fe20007ffe0ff */
[----:B--2---:R-:W-:Y:S01]  /*1c30*/  FADD.FTZ R225, R225, R164 ;  /* 0x000000a4e1e17221 */ /* 0x004fe20000010000 */
[----:B---3--:R-:W-:Y:S01]  /*1c40*/  FFMA.FTZ R224, R226, R164, R224 ;  /* 0x000000a4e2e07223 */ /* 0x008fe200000100e0 */
[----:B----4-:R-:W-:-:S05]  /*1c50*/  FADD.FTZ R166, R166, R165 ;  /* 0x000000a5a6a67221 */ /* 0x010fca0000010000 */
[----:B------:R-:W-:Y:S04]  /*1c60*/  STL [R1+0x68], R166 ;  /* 0x000068a601007387 */ /* 0x000fe80000100800 */
[----:B------:R0:W-:Y:S04]  /*1c70*/  STL [R1+0x6c], R225 ;  /* 0x00006ce101007387 */ /* 0x0001e80000100800 */
[----:B------:R2:W-:Y:S01]  /*1c80*/  STL [R1+0x10c], R224 ;  /* 0x00010ce001007387 */ /* 0x0005e20000100800 */
[----:B------:R-:W-:Y:S01]  /*1c90*/  FADD.FTZ R215, R215, R169 ;  /* 0x000000a9d7d77221 */ /* 0x000fe20000010000 */
[----:B------:R-:W-:Y:S01]  /*1ca0*/  FADD.FTZ R165, RZ, R17 ;  /* 0x00000011ffa57221 */ /* 0x000fe20000010000 */
[----:B0-----:R-:W-:Y:S01]  /*1cb0*/  FMUL.FTZ R225, R223, R164 ;  /* 0x000000a4dfe17220 */ /* 0x001fe20000410000 */
[----:B------:R-:W-:Y:S01]  /*1cc0*/  FMUL.FTZ R223, R167, R169 ;  /* 0x000000a9a7df7220 */ /* 0x000fe20000410000 */
[----:B--2---:R-:W-:Y:S01]  /*1cd0*/  FMUL.FTZ R224, R174, UR32 ;  /* 0x00000020aee07c20 */ /* 0x004fe20008410000 */
[----:B------:R-:W-:Y:S01]  /*1ce0*/  FMUL.FTZ R167, R175, UR32 ;  /* 0x00000020afa77c20 */ /* 0x000fe20008410000 */
[----:B------:R-:W-:-:S02]  /*1cf0*/  FFMA.FTZ R166, R0, R17, RZ ;  /* 0x0000001100a67223 */ /* 0x000fc400000100ff */
[----:B------:R-:W-:Y:S01]  /*1d00*/  FFMA.FTZ R214, R224, R169, R214 ;  /* 0x000000a9e0d67223 */ /* 0x000fe200000100d6 */
[----:B------:R-:W-:Y:S01]  /*1d10*/  FADD.FTZ R172, R172, R171 ;  /* 0x000000abacac7221 */ /* 0x000fe20000010000 */
[-C--:B------:R-:W-:Y:S01]  /*1d20*/  FFMA.FTZ R170, R167, R171.reuse, R170 ;  /* 0x000000aba7aa7223 */ /* 0x080fe200000100aa */
[----:B------:R-:W-:Y:S01]  /*1d30*/  FADD.FTZ R165, R165, R233 ;  /* 0x000000e9a5a57221 */ /* 0x000fe20000010000 */
[----:B------:R0:W-:Y:S01]  /*1d40*/  STL [R1+0x70], R215 ;  /* 0x000070d701007387 */ /* 0x0001e20000100800 */
[----:B------:R-:W-:Y:S01]  /*1d50*/  FMUL.FTZ R168, R168, R171 ;  /* 0x000000aba8a87220 */ /* 0x000fe20000410000 */
[----:B------:R-:W-:Y:S02]  /*1d60*/  FFMA.FTZ R166, R234, R233, R166 ;  /* 0x000000e9eaa67223 */ /* 0x000fe400000100a6 */
[----:B------:R2:W-:Y:S01]  /*1d70*/  STL [R1+0x110], R214 ;  /* 0x000110d601007387 */ /* 0x0005e20000100800 */
[----:B------:R-:W-:-:S03]  /*1d80*/  FADD.FTZ R165, R165, R231 ;  /* 0x000000e7a5a57221 */ /* 0x000fc60000010000 */
[----:B------:R1:W-:Y:S01]  /*1d90*/  STL [R1+0x24], R167 ;  /* 0x000024a701007387 */ /* 0x0003e20000100800 */
[----:B------:R-:W-:-:S03]  /*1da0*/  FFMA.FTZ R164, R232, R231, R166 ;  /* 0x000000e7e8a47223 */ /* 0x000fc600000100a6 */
        /* <DEDUP_REMOVED lines=11> */
[----:B0-----:R-:W-:-:S03]  /*1e60*/  FADD.FTZ R215, R164, R168 ;  /* 0x000000a8a4d77221 */ /* 0x001fc60000010000 */
[----:B-12---:R-:W-:-:S07]  /*1e70*/  FFMA.FTZ R214, R167, R168, R165 ;  /* 0x000000a8a7d67223 */ /* 0x006fce00000100a5 */
.L_x_15081:
[----:B------:R-:W-:Y:S05]  /*1e80*/  BSYNC.RECONVERGENT B1 ;  /* 0x0000000000017941 */ /* 0x000fea0003800200 */
.L_x_15080:
[----:B------:R-:W-:Y:S04]  /*1e90*/  BSSY.RECONVERGENT B1, `(.L_x_15082) ;  /* 0x0000083000017945 */ /* 0x000fe80003800200 */
[----:B------:R-:W-:Y:S05]  /*1ea0*/  @!P1 BRA `(.L_x_15083) ;  /* 0x0000000800049947 */ /* 0x000fea0003800000 */
[----:B------:R-:W1:Y:S01]  /*1eb0*/  LDC.64 R10, c[0x0][0x3a8] ;  /* 0x0000ea00ff0a7b82 */ /* 0x000e620000000a00 */
[----:B-----5:R2:W-:Y:S07]  /*1ec0*/  STL [R1+0x1cc], R2 ;  /* 0x0001cc0201007387 */ /* 0x0205ee0000100800 */
[----:B0-----:R-:W0:Y:S01]  /*1ed0*/  LDC.64 R164, c[0x0][0x428] ;  /* 0x00010a00ffa47b82 */ /* 0x001e220000000a00 */
[----:B--2---:R-:W2:Y:S04]  /*1ee0*/  LDL.LU R2, [R1+0x58] ;  /* 0x0000580001027983 */ /* 0x004ea80000300800 */
[----:B------:R3:W-:Y:S01]  /*1ef0*/  STL [R1+0x1c8], R0 ;  /* 0x0001c80001007387 */ /* 0x0007e20000100800 */
[----:B------:R-:W-:-:S02]  /*1f00*/  ISETP.NE.U32.AND P4, PT, RZ, UR24, PT ;  /* 0x00000018ff007c0c */ /* 0x000fc4000bf85070 */
[----:B------:R-:W4:Y:S01]  /*1f10*/  LDC.64 R172, c[0x0][0x3b0] ;  /* 0x0000ec00ffac7b82 */ /* 0x000f220000000a00 */
[----:B-1----:R-:W-:Y:S01]  /*1f20*/  IMAD.WIDE.U32 R10, R3, 0x20, R10 ;  /* 0x00000020030a7825 */ /* 0x002fe200078e000a */
[----:B---3--:R-:W3:Y:S04]  /*1f30*/  LDL.LU R0, [R1+0xf8] ;  /* 0x0000f80001007983 */ /* 0x008ee80000300800 */
[----:B------:R-:W2:Y:S01]  /*1f40*/  LDG.E.128 R12, desc[UR20][R10.64] ;  /* 0x000000140a0c7981 */ /* 0x000ea2000c1e1d00 */
[----:B0-----:R-:W-:-:S03]  /*1f50*/  IMAD.WIDE.U32 R164, R216, 0x10, R164 ;  /* 0x00000010d8a47825 */ /* 0x001fc600078e00a4 */
[----:B------:R-:W3:Y:S01]  /*1f60*/  LDL R222, [R1+0x198] ;  /* 0x0001980001de7983 */ /* 0x000ee20000100800 */
[----:B------:R-:W-:-:S03]  /*1f70*/  ISETP.NE.AND.EX P4, PT, RZ, UR25, PT, P4 ;  /* 0x00000019ff007c0c */ /* 0x000fc6000bf85340 */
[----:B------:R0:W3:Y:S04]  /*1f80*/  LDG.E.128 R168, desc[UR20][R10.64+0x10] ;  /* 0x000010140aa87981 */ /* 0x0000e8000c1e1d00 */
[----:B------:R-:W3:Y:S04]  /*1f90*/  LDG.E.128 R164, desc[UR20][R164.64] ;  /* 0x00000014a4a47981 */ /* 0x000ee8000c1e1d00 */
[----:B------:R-:W3:Y:S02]  /*1fa0*/  LDL R221, [R1+0x19c] ;  /* 0x00019c0001dd7983 */ /* 0x000ee40000100800 */
[----:B0-----:R-:W0:Y:S02]  /*1fb0*/  @P4 LDC.64 R10, c[0x0][0x438] ;  /* 0x00010e00ff0a4b82 */ /* 0x001e240000000a00 */
[----:B------:R-:W3:Y:S04]  /*1fc0*/  LDL.LU R220, [R1+0x60] ;  /* 0x0000600001dc7983 */ /* 0x000ee80000300800 */
[----:B------:R-:W3:Y:S04]  /*1fd0*/  LDL.LU R219, [R1+0x100] ;  /* 0x0001000001db7983 */ /* 0x000ee80000300800 */
[----:B------:R-:W3:Y:S04]  /*1fe0*/  LDL R217, [R1+0x1a0] ;  /* 0x0001a00001d97983 */ /* 0x000ee80000100800 */
[----:B------:R-:W3:Y:S04]  /*1ff0*/  LDL.LU R213, [R1+0x64] ;  /* 0x0000640001d57983 */ /* 0x000ee80000300800 */
[----:B------:R-:W3:Y:S04]  /*2000*/  LDL.LU R175, [R1+0x104] ;  /* 0x0001040001af7983 */ /* 0x000ee80000300800 */
[----:B------:R-:W3:Y:S01]  /*2010*/  LDL R174, [R1+0x1a4] ;  /* 0x0001a40001ae7983 */ /* 0x000ee20000100800 */
[----:B0-----:R-:W-:-:S03]  /*2020*/  @P4 IMAD.WIDE.U32 R10, R3, 0x20, R10 ;  /* 0x00000020030a4825 */ /* 0x001fc600078e000a */
[----:B------:R-:W3:Y:S04]  /*2030*/  LDL R218, [R1+0x188] ;  /* 0x0001880001da7983 */ /* 0x000ee80000100800 */
[----:B------:R-:W5:Y:S04]  /*2040*/  @P4 LDG.E.128 R48, desc[UR20][R10.64] ;  /* 0x000000140a304981 */ /* 0x000f68000c1e1d00 */
[----:B------:R4:W5:Y:S02]  /*2050*/  @P4 LDG.E.128 R44, desc[UR20][R10.64+0x10] ;  /* 0x000010140a2c4981 */ /* 0x000964000c1e1d00 */
[----:B----4-:R-:W-:-:S05]  /*2060*/  IMAD.WIDE.U32 R10, R4, 0x8, R172 ;  /* 0x00000008040a7825 */ /* 0x010fca00078e00ac */
[----:B------:R0:W5:Y:S01]  /*2070*/  LDG.E.64 R176, desc[UR20][R10.64] ;  /* 0x000000140ab07981 */ /* 0x000162000c1e1b00 */
[----:B--2---:R-:W-:Y:S01]  /*2080*/  FADD.FTZ R16, R12, -UR34 ;  /* 0x800000220c107e21 */ /* 0x004fe20008010000 */
[----:B------:R-:W-:-:S03]  /*2090*/  FADD.FTZ R173, R13, -UR34 ;  /* 0x800000220dad7e21 */ /* 0x000fc60008010000 */
[----:B------:R-:W-:Y:S01]  /*20a0*/  FMUL.FTZ R16, R16, UR32 ;  /* 0x0000002010107c20 */ /* 0x000fe20008410000 */
[----:B------:R-:W-:Y:S01]  /*20b0*/  FADD.FTZ R13, R15, -UR34 ;  /* 0x800000220f0d7e21 */ /* 0x000fe20008010000 */
[----:B---3--:R-:W-:Y:S02]  /*20c0*/  HADD2.F32 R12, -RZ, R164.H0_H0 ;  /* 0x200000a4ff0c7230 */ /* 0x008fe40000004100 */
[----:B------:R-:W-:Y:S02]  /*20d0*/  FMUL.FTZ R15, R173, UR32 ;  /* 0x00000020ad0f7c20 */ /* 0x000fe40008410000 */
[----:B------:R-:W2:Y:S01]  /*20e0*/  LDL.LU R173, [R1+0xfc] ;  /* 0x0000fc0001ad7983 */ /* 0x000ea20000300800 */
[----:B------:R-:W-:Y:S01]  /*20f0*/  FADD.FTZ R2, R2, R12 ;  /* 0x0000000c02027221 */ /* 0x000fe20000010000 */
[-C--:B------:R-:W-:Y:S01]  /*2100*/  FFMA.FTZ R0, R16, R12.reuse, R0 ;  /* 0x0000000c10007223 */ /* 0x080fe20000010000 */
[----:B------:R-:W-:-:S03]  /*2110*/  FMUL.FTZ R222, R222, R12 ;  /* 0x0000000cdede7220 */ /* 0x000fc60000410000 */
[----:B------:R1:W-:Y:S04]  /*2120*/  STL [R1+0x58], R2 ;  /* 0x0000580201007387 */ /* 0x0003e80000100800 */
[----:B-1----:R1:W5:Y:S04]  /*2130*/  LDL.LU R2, [R1+0x1cc] ;  /* 0x0001cc0001027983 */ /* 0x0023680000300800 */
[----:B------:R3:W-:Y:S04]  /*2140*/  STL [R1+0xf8], R0 ;  /* 0x0000f80001007387 */ /* 0x0007e80000100800 */
[----:B---3--:R1:W5:Y:S04]  /*2150*/  LDL.LU R0, [R1+0x1c8] ;  /* 0x0001c80001007983 */ /* 0x0083680000300800 */
[----:B------:R-:W3:Y:S01]  /*2160*/  LDL.LU R12, [R1+0x5c] ;  /* 0x00005c00010c7983 */ /* 0x000ee20000300800 */
[----:B------:R-:W-:-:S02]  /*2170*/  HADD2.F32 R164, -RZ, R164.H1_H1 ;  /* 0x300000a4ffa47230 */ /* 0x000fc40000004100 */
[----:B0-----:R-:W-:Y:S02]  /*2180*/  HADD2.F32 R11, -RZ, R165.H0_H0 ;  /* 0x200000a5ff0b7230 */ /* 0x001fe40000004100 */
[----:B------:R-:W-:Y:S01]  /*2190*/  FADD.FTZ R14, R14, -UR34 ;  /* 0x800000220e0e7e21 */ /* 0x000fe20008010000 */
[----:B------:R-:W-:Y:S02]  /*21a0*/  FMUL.FTZ R221, R221, R164 ;  /* 0x000000a4dddd7220 */ /* 0x000fe40000410000 */
[----:B------:R-:W-:Y:S01]  /*21b0*/  FADD.FTZ R220, R220, R11 ;  /* 0x0000000bdcdc7221 */ /* 0x000fe20000010000 */
[----:B------:R-:W-:-:S04]  /*21c0*/  FMUL.FTZ R14, R14, UR32 ;  /* 0x000000200e0e7c20 */ /* 0x000fc80008410000 */
[-C--:B------:R-:W-:Y:S01]  /*21d0*/  FFMA.FTZ R219, R14, R11.reuse, R219 ;  /* 0x0000000b0edb7223 */ /* 0x080fe200000100db */
[----:B--2---:R-:W-:Y:S01]  /*21e0*/  FFMA.FTZ R173, R15, R164, R173 ;  /* 0x000000a40fad7223 */ /* 0x004fe200000100ad */
[----:B---3--:R-:W-:Y:S02]  /*21f0*/  FADD.FTZ R12, R12, R164 ;  /* 0x000000a40c0c7221 */ /* 0x008fe40000010000 */
[----:B------:R-:W2:Y:S04]  /*2200*/  LDL.LU R164, [R1+0xe8] ;  /* 0x0000e80001a47983 */ /* 0x000ea80000300800 */
[----:B------:R-:W-:Y:S04]  /*2210*/  STL [R1+0x5c], R12 ;  /* 0x00005c0c01007387 */ /* 0x000fe80000100800 */
[----:B------:R-:W-:Y:S04]  /*2220*/  STL [R1+0xfc], R173 ;  /* 0x0000fcad01007387 */ /* 0x000fe80000100800 */
[----:B------:R0:W-:Y:S02]  /*2230*/  STL [R1+0x60], R220 ;  /* 0x000060dc01007387 */ /* 0x0001e40000100800 */
[----:B0-----:R-:W-:-:S02]  /*2240*/  FMUL.FTZ R220, R217, R11 ;  /* 0x0000000bd9dc7220 */ /* 0x001fc40000410000 */
[----:B------:R-:W3:Y:S01]  /*2250*/  LDL.LU R11, [R1+0x48] ;  /* 0x00004800010b7983 */ /* 0x000ee20000300800 */
[----:B------:R-:W-:Y:S02]  /*2260*/  HADD2.F32 R10, -RZ, R165.H1_H1 ;  /* 0x300000a5ff0a7230 */ /* 0x000fe40000004100 */
[----:B------:R-:W-:Y:S01]  /*2270*/  FMUL.FTZ R13, R13, UR32 ;  /* 0x000000200d0d7c20 */ /* 0x000fe20008410000 */
[----:B------:R-:W-:Y:S02]  /*2280*/  FADD.FTZ R168, R168, -UR34 ;  /* 0x80000022a8a87e21 */ /* 0x000fe40008010000 */
[----:B------:R-:W-:Y:S01]  /*2290*/  FADD.FTZ R213, R213, R10 ;  /* 0x0000000ad5d57221 */ /* 0x000fe20000010000 */
[----:B------:R-:W-:Y:S01]  /*22a0*/  FFMA.FTZ R175, R13, R10, R175 ;  /* 0x0000000a0daf7223 */ /* 0x000fe200000100af */
[----:B------:R0:W-:Y:S01]  /*22b0*/  STL [R1+0x100], R219 ;  /* 0x000100db01007387 */ /* 0x0001e20000100800 */
[----:B------:R-:W-:-:S03]  /*22c0*/  HADD2.F32 R165, -RZ, R166.H0_H0 ;  /* 0x200000a6ffa57230 */ /* 0x000fc60000004100 */
[----:B------:R-:W4:Y:S01]  /*22d0*/  LDL R217, [R1+0x18c] ;  /* 0x00018c0001d97983 */ /* 0x000f220000100800 */
[----:B------:R-:W-:-:S03]  /*22e0*/  FMUL.FTZ R12, R168, UR32 ;  /* 0x00000020a80c7c20 */ /* 0x000fc60008410000 */
[----:B------:R1:W-:Y:S01]  /*22f0*/  STL [R1+0x64], R213 ;  /* 0x000064d501007387 */ /* 0x0003e20000100800 */
[----:B0-----:R-:W-:Y:S01]  /*2300*/  FMUL.FTZ R219, R174, R10 ;  /* 0x0000000aaedb7220 */ /* 0x001fe20000410000 */
[-C--:B------:R-:W-:Y:S02]  /*2310*/  FMUL.FTZ R218, R218, R165.reuse ;  /* 0x000000a5dada7220 */ /* 0x080fe40000410000 */
[----:B-1----:R-:W4:Y:S04]  /*2320*/  LDL.LU R213, [R1+0xf0] ;  /* 0x0000f00001d57983 */ /* 0x002f280000300800 */
[----:B------:R0:W-:Y:S04]  /*2330*/  STL [R1+0x104], R175 ;  /* 0x000104af01007387 */ /* 0x0001e80000100800 */
[----:B------:R-:W4:Y:S04]  /*2340*/  LDL R168, [R1+0x190] ;  /* 0x0001900001a87983 */ /* 0x000f280000100800 */
[----:B0-----:R-:W4:Y:S04]  /*2350*/  LDL.LU R175, [R1+0x54] ;  /* 0x0000540001af7983 */ /* 0x001f280000300800 */
[----:B------:R-:W4:Y:S04]  /*2360*/  LDL.LU R174, [R1+0xf4] ;  /* 0x0000f40001ae7983 */ /* 0x000f280000300800 */
[----:B------:R-:W4:Y:S01]  /*2370*/  LDL R173, [R1+0x194] ;  /* 0x0001940001ad7983 */ /* 0x000f220000100800 */
[----:B------:R-:W-:Y:S01]  /*2380*/  FADD.FTZ R10, R215, R222 ;  /* 0x000000ded70a7221 */ /* 0x000fe20000010000 */
[----:B--2---:R-:W-:Y:S01]  /*2390*/  FFMA.FTZ R164, R12, R165, R164 ;  /* 0x000000a50ca47223 */ /* 0x004fe200000100a4 */
[----:B---3--:R-:W-:-:S02]  /*23a0*/  FADD.FTZ R11, R11, R165 ;  /* 0x000000a50b0b7221 */ /* 0x008fc40000010000 */
[----:B------:R-:W2:Y:S04]  /*23b0*/  LDL.LU R165, [R1+0x4c] ;  /* 0x00004c0001a57983 */ /* 0x000ea80000300800 */
[----:B------:R-:W-:Y:S04]  /*23c0*/  STL [R1+0x48], R11 ;  /* 0x0000480b01007387 */ /* 0x000fe80000100800 */
[----:B------:R0:W-:Y:S04]  /*23d0*/  STL [R1+0xe8], R164 ;  /* 0x0000e8a401007387 */ /* 0x0001e80000100800 */
[----:B------:R-:W3:Y:S01]  /*23e0*/  LDL.LU R215, [R1+0x50] ;  /* 0x0000500001d77983 */ /* 0x000ee20000300800 */
[----:B0-----:R-:W-:-:S03]  /*23f0*/  FFMA.FTZ R164, R16, R222, R214 ;  /* 0x000000de10a47223 */ /* 0x001fc600000100d6 */
[----:B------:R-:W3:Y:S01]  /*2400*/  LDL.LU R214, [R1+0xec] ;  /* 0x0000ec0001d67983 */ /* 0x000ee20000300800 */
[----:B------:R-:W-:Y:S02]  /*2410*/  HADD2.F32 R166, -RZ, R166.H1_H1 ;  /* 0x300000a6ffa67230 */ /* 0x000fe40000004100 */
[----:B------:R-:W-:Y:S01]  /*2420*/  FADD.FTZ R169, R169, -UR34 ;  /* 0x80000022a9a97e21 */ /* 0x000fe20008010000 */
[----:B------:R-:W-:Y:S01]  /*2430*/  FADD.FTZ R170, R170, -UR34 ;  /* 0x80000022aaaa7e21 */ /* 0x000fe20008010000 */
[--C-:B------:R-:W-:Y:S02]  /*2440*/  HADD2.F32 R172, -RZ, R167.reuse.H0_H0 ;  /* 0x200000a7ffac7230 */ /* 0x100fe40000004100 */
[----:B------:R-:W-:Y:S01]  /*2450*/  FMUL.FTZ R11, R169, UR32 ;  /* 0x00000020a90b7c20 */ /* 0x000fe20008410000 */
[----:B------:R-:W-:Y:S01]  /*2460*/  FADD.FTZ R171, R171, -UR34 ;  /* 0x80000022abab7e21 */ /* 0x000fe20008010000 */
[----:B------:R-:W-:-:S05]  /*2470*/  HADD2.F32 R167, -RZ, R167.H1_H1 ;  /* 0x300000a7ffa77230 */ /* 0x000fca0000004100 */
[----:B----4-:R-:W-:Y:S01]  /*2480*/  FADD.FTZ R175, R175, R167 ;  /* 0x000000a7afaf7221 */ /* 0x010fe20000010000 */
[----:B------:R-:W-:Y:S01]  /*2490*/  FMUL.FTZ R169, R173, R167 ;  /* 0x000000a7ada97220 */ /* 0x000fe20000410000 */
[----:B------:R-:W-:Y:S01]  /*24a0*/  FMUL.FTZ R217, R217, R166 ;  /* 0x000000a6d9d97220 */ /* 0x000fe20000410000 */
[----:B------:R-:W-:Y:S02]  /*24b0*/  IADD3 R216, PT, PT, R216, 0x80, RZ ;  /* 0x00000080d8d87810 */ /* 0x000fe40007ffe0ff */
[----:B------:R-:W-:Y:S02]  /*24c0*/  IADD3 R4, PT, PT, R4, 0x80, RZ ;  /* 0x0000008004047810 */ /* 0x000fe40007ffe0ff */
[----:B------:R-:W-:Y:S01]  /*24d0*/  IADD3 R3, PT, PT, R3, 0x80, RZ ;  /* 0x0000008003037810 */ /* 0x000fe20007ffe0ff */
[----:B--2---:R-:W-:-:S05]  /*24e0*/  FADD.FTZ R165, R165, R166 ;  /* 0x000000a6a5a57221 */ /* 0x004fca0000010000 */
[----:B------:R0:W-:Y:S02]  /*24f0*/  STL [R1+0x4c], R165 ;  /* 0x00004ca501007387 */ /* 0x0001e40000100800 */
[----:B0-----:R-:W-:Y:S01]  /*2500*/  FADD.FTZ R165, R10, R221 ;  /* 0x000000dd0aa57221 */ /* 0x001fe20000010000 */
[----:B------:R-:W-:-:S04]  /*2510*/  FFMA.FTZ R10, R15, R221, R164 ;  /* 0x000000dd0f0a7223 */ /* 0x000fc800000100a4 */
[----:B------:R-:W-:Y:S01]  /*2520*/  FFMA.FTZ R164, R14, R220, R10 ;  /* 0x000000dc0ea47223 */ /* 0x000fe2000001000a */
[----:B------:R-:W-:Y:S01]  /*2530*/  FMUL.FTZ R10, R170, UR32 ;  /* 0x00000020aa0a7c20 */ /* 0x000fe20008410000 */
[----:B---3--:R-:W-:Y:S01]  /*2540*/  FFMA.FTZ R214, R11, R166, R214 ;  /* 0x000000a60bd67223 */ /* 0x008fe200000100d6 */
[----:B------:R-:W-:Y:S02]  /*2550*/  FADD.FTZ R215, R215, R172 ;  /* 0x000000acd7d77221 */ /* 0x000fe40000010000 */
[-C--:B------:R-:W-:Y:S02]  /*2560*/  FFMA.FTZ R213, R10, R172.reuse, R213 ;  /* 0x000000ac0ad57223 */ /* 0x080fe400000100d5 */
[----:B------:R-:W-:Y:S04]  /*2570*/  STL [R1+0xec], R214 ;  /* 0x0000ecd601007387 */ /* 0x000fe80000100800 */
[----:B------:R-:W-:Y:S04]  /*2580*/  STL [R1+0x50], R215 ;  /* 0x000050d701007387 */ /* 0x000fe80000100800 */
[----:B------:R0:W-:Y:S02]  /*2590*/  STL [R1+0xf0], R213 ;  /* 0x0000f0d501007387 */ /* 0x0001e40000100800 */
[----:B0-----:R-:W-:Y:S01]  /*25a0*/  FMUL.FTZ R213, R168, R172 ;  /* 0x000000aca8d57220 */ /* 0x001fe20000410000 */
[----:B------:R-:W-:-:S04]  /*25b0*/  FMUL.FTZ R168, R171, UR32 ;  /* 0x00000020aba87c20 */ /* 0x000fc80008410000 */
[----:B------:R-:W-:Y:S01]  /*25c0*/  FFMA.FTZ R174, R168, R167, R174 ;  /* 0x000000a7a8ae7223 */ /* 0x000fe200000100ae */
[----:B------:R1:W-:Y:S01]  /*25d0*/  STL [R1+0x10], R168 ;  /* 0x000010a801007387 */ /* 0x0003e20000100800 */
[----:B------:R-:W-:-:S03]  /*25e0*/  FADD.FTZ R165, R165, R220 ;  /* 0x000000dca5a57221 */ /* 0x000fc60000010000 */
        /* <DEDUP_REMOVED lines=13> */
.L_x_15083:
[----:B------:R-:W-:Y:S05]  /*26c0*/  BSYNC.RECONVERGENT B1 ;  /* 0x0000000000017941 */ /* 0x000fea0003800200 */
.L_x_15082:
        /* <DEDUP_REMOVED lines=8> */
[----:B---3--:R-:W-:Y:S01]  /*2750*/  IMAD.WIDE.U32 R8, R216, 0x10, R8 ;  /* 0x00000010d8087825 */ /* 0x008fe200078e0008 */
[----:B0-----:R-:W3:Y:S04]  /*2760*/  LDG.E.128 R164, desc[UR20][R6.64] ;  /* 0x0000001406a47981 */ /* 0x001ee8000c1e1d00 */
[----:B------:R0:W4:Y:S04]  /*2770*/  LDG.E.128 R168, desc[UR20][R8.64] ;  /* 0x0000001408a87981 */ /* 0x000128000c1e1d00 */
[----:B------:R1:W2:Y:S01]  /*2780*/  LDG.E.128 R172, desc[UR20][R6.64+0x10] ;  /* 0x0000101406ac7981 */ /* 0x0002a2000c1e1d00 */
[----:B------:R-:W-:-:S03]  /*2790*/  ISETP.NE.AND.EX P4, PT, RZ, UR25, PT, P4 ;  /* 0x00000019ff007c0c */ /* 0x000fc6000bf85340 */
[----:B------:R-:W2:Y:S01]  /*27a0*/  LDL R212, [R1+0x178] ;  /* 0x0001780001d47983 */ /* 0x000ea20000100800 */
[----:B0-----:R-:W0:Y:S03]  /*27b0*/  LDC.64 R8, c[0x0][0x3b0] ;  /* 0x0000ec00ff087b82 */ /* 0x001e260000000a00 */
[----:B------:R-:W2:Y:S04]  /*27c0*/  LDL R211, [R1+0x17c] ;  /* 0x00017c0001d37983 */ /* 0x000ea80000100800 */
[----:B------:R-:W2:Y:S02]  /*27d0*/  LDL R210, [R1+0x180] ;  /* 0x0001800001d27983 */ /* 0x000ea40000100800 */
[----:B-1----:R-:W1:Y:S02]  /*27e0*/  @P4 LDC.64 R6, c[0x0][0x438] ;  /* 0x00010e00ff064b82 */ /* 0x002e640000000a00 */
[----:B------:R-:W2:Y:S04]  /*27f0*/  LDL.LU R252, [R1+0xe4] ;  /* 0x0000e40001fc7983 */ /* 0x000ea80000300800 */
[----:B------:R-:W2:Y:S01]  /*2800*/  LDL R209, [R1+0x184] ;  /* 0x0001840001d17983 */ /* 0x000ea20000100800 */
[----:B-1----:R-:W-:-:S05]  /*2810*/  @P4 IMAD.WIDE.U32 R6, R3, 0x20, R6 ;  /* 0x0000002003064825 */ /* 0x002fca00078e0006 */
[----:B------:R-:W5:Y:S04]  /*2820*/  @P4 LDG.E.128 R40, desc[UR20][R6.64] ;  /* 0x0000001406284981 */ /* 0x000f68000c1e1d00 */
[----:B------:R0:W5:Y:S02]  /*2830*/  @P4 LDG.E.128 R36, desc[UR20][R6.64+0x10] ;  /* 0x0000101406244981 */ /* 0x000164000c1e1d00 */
[----:B0-----:R-:W-:-:S05]  /*2840*/  IMAD.WIDE.U32 R6, R4, 0x8, R8 ;  /* 0x0000000804067825 */ /* 0x001fca00078e0008 */
[----:B------:R0:W5:Y:S01]  /*2850*/  LDG.E.64 R180, desc[UR20][R6.64] ;  /* 0x0000001406b47981 */ /* 0x000162000c1e1b00 */
[----:B---3--:R-:W-:Y:S01]  /*2860*/  FADD.FTZ R9, R164, -UR34 ;  /* 0x80000022a4097e21 */ /* 0x008fe20008010000 */
[----:B------:R-:W-:Y:S01]  /*2870*/  FADD.FTZ R8, R165, -UR34 ;  /* 0x80000022a5087e21 */ /* 0x000fe20008010000 */
[----:B0-----:R-:W-:Y:S01]  /*2880*/  FADD.FTZ R7, R166, -UR34 ;  /* 0x80000022a6077e21 */ /* 0x001fe20008010000 */
[--C-:B----4-:R-:W-:Y:S02]  /*2890*/  HADD2.F32 R21, -RZ, R170.reuse.H0_H0 ;  /* 0x200000aaff157230 */ /* 0x110fe40000004100 */
[----:B------:R-:W-:Y:S02]  /*28a0*/  HADD2.F32 R22, -RZ, R170.H1_H1 ;  /* 0x300000aaff167230 */ /* 0x000fe40000004100 */
[----:B------:R-:W-:Y:S01]  /*28b0*/  FADD.FTZ R6, R167, -UR34 ;  /* 0x80000022a7067e21 */ /* 0x000fe20008010000 */
[----:B------:R-:W3:Y:S01]  /*28c0*/  LDL.LU R170, [R1+0x44] ;  /* 0x0000440001aa7983 */ /* 0x000ee20000300800 */
[----:B------:R-:W-:-:S02]  /*28d0*/  HADD2.F32 R164, -RZ, R171.H0_H0 ;  /* 0x200000abffa47230 */ /* 0x000fc40000004100 */
[----:B--2---:R-:W-:Y:S01]  /*28e0*/  FADD.FTZ R166, R172, -UR34 ;  /* 0x80000022aca67e21 */ /* 0x004fe20008010000 */
[----:B------:R-:W-:Y:S02]  /*28f0*/  HADD2.F32 R165, -RZ, R171.H1_H1 ;  /* 0x300000abffa57230 */ /* 0x000fe40000004100 */
[----:B------:R-:W-:Y:S01]  /*2900*/  FADD.FTZ R167, R173, -UR34 ;  /* 0x80000022ada77e21 */ /* 0x000fe20008010000 */
[----:B------:R-:W2:Y:S01]  /*2910*/  LDL.LU R171, [R1+0xe0] ;  /* 0x0000e00001ab7983 */ /* 0x000ea20000300800 */
[--C-:B------:R-:W-:Y:S02]  /*2920*/  HADD2.F32 R19, -RZ, R168.reuse.H0_H0 ;  /* 0x200000a8ff137230 */ /* 0x100fe40000004100 */
[----:B------:R-:W-:Y:S01]  /*2930*/  HADD2.F32 R20, -RZ, R168.H1_H1 ;  /* 0x300000a8ff147230 */ /* 0x000fe20000004100 */
[----:B------:R-:W4:Y:S01]  /*2940*/  LDL.LU R172, [R1+0x40] ;  /* 0x0000400001ac7983 */ /* 0x000f220000300800 */
[--C-:B------:R-:W-:Y:S02]  /*2950*/  HADD2.F32 R5, -RZ, R169.reuse.H0_H0 ;  /* 0x200000a9ff057230 */ /* 0x100fe40000004100 */
[----:B------:R-:W-:Y:S01]  /*2960*/  FADD.FTZ R168, R174, -UR34 ;  /* 0x80000022aea87e21 */ /* 0x000fe20008010000 */
[----:B------:R-:W-:Y:S01]  /*2970*/  HADD2.F32 R18, -RZ, R169.H1_H1 ;  /* 0x300000a9ff127230 */ /* 0x000fe20000004100 */
[----:B------:R-:W4:Y:S01]  /*2980*/  LDL.LU R173, [R1+0xdc] ;  /* 0x0000dc0001ad7983 */ /* 0x000f220000300800 */
[----:B------:R-:W-:-:S03]  /*2990*/  FADD.FTZ R169, R175, -UR34 ;  /* 0x80000022afa97e21 */ /* 0x000fc60008010000 */
[----:B------:R-:W4:Y:S04]  /*29a0*/  LDL.LU R174, [R1+0x3c] ;  /* 0x00003c0001ae7983 */ /* 0x000f280000300800 */
[----:B------:R-:W4:Y:S01]  /*29b0*/  LDL.LU R175, [R1+0xd8] ;  /* 0x0000d80001af7983 */ /* 0x000f220000300800 */
[----:B------:R-:W-:Y:S01]  /*29c0*/  FMUL.FTZ R9, R9, UR32 ;  /* 0x0000002009097c20 */ /* 0x000fe20008410000 */
[----:B------:R-:W-:Y:S01]  /*29d0*/  FADD.FTZ R0, R0, R19 ;  /* 0x0000001300007221 */ /* 0x000fe20000010000 */
[----:B------:R-:W-:Y:S01]  /*29e0*/  FMUL.FTZ R8, R8, UR32 ;  /* 0x0000002008087c20 */ /* 0x000fe20008410000 */
[----:B------:R-:W-:Y:S01]  /*29f0*/  FMUL.FTZ R7, R7, UR32 ;  /* 0x0000002007077c20 */ /* 0x000fe20008410000 */
[----:B------:R-:W-:Y:S02]  /*2a00*/  FMUL.FTZ R212, R212, R19 ;  /* 0x00000013d4d47220 */ /* 0x000fe40000410000 */
[----:B------:R0:W-:Y:S01]  /*2a10*/  STL [R1+0x38], R0 ;  /* 0x0000380001007387 */ /* 0x0001e20000100800 */
[----:B------:R-:W-:Y:S01]  /*2a20*/  FMUL.FTZ R6, R6, UR32 ;  /* 0x0000002006067c20 */ /* 0x000fe20008410000 */
[----:B------:R-:W-:Y:S01]  /*2a30*/  FMUL.FTZ R211, R211, R20 ;  /* 0x00000014d3d37220 */ /* 0x000fe20000410000 */
[-C--:B------:R-:W-:Y:S01]  /*2a40*/  FMUL.FTZ R210, R210, R5.reuse ;  /* 0x00000005d2d27220 */ /* 0x080fe20000410000 */
[----:B0-----:R1:W5:Y:S01]  /*2a50*/  LDL.LU R0, [R1+0x1c8] ;  /* 0x0001c80001007983 */ /* 0x0013620000300800 */
[-C--:B------:R-:W-:Y:S01]  /*2a60*/  FFMA.FTZ R252, R6, R18.reuse, R252 ;  /* 0x0000001206fc7223 */ /* 0x080fe200000100fc */
[----:B------:R-:W-:Y:S01]  /*2a70*/  FMUL.FTZ R209, R209, R18 ;  /* 0x00000012d1d17220 */ /* 0x000fe20000410000 */
[----:B---3--:R-:W-:Y:S01]  /*2a80*/  FADD.FTZ R170, R170, R18 ;  /* 0x00000012aaaa7221 */ /* 0x008fe20000010000 */
[----:B--2---:R-:W-:Y:S01]  /*2a90*/  FFMA.FTZ R171, R7, R5, R171 ;  /* 0x0000000507ab7223 */ /* 0x004fe200000100ab */
[----:B----4-:R-:W-:Y:S01]  /*2aa0*/  FADD.FTZ R172, R172, R5 ;  /* 0x00000005acac7221 */ /* 0x010fe20000010000 */
[----:B------:R-:W-:Y:S01]  /*2ab0*/  FFMA.FTZ R173, R8, R20, R173 ;  /* 0x0000001408ad7223 */ /* 0x000fe200000100ad */
[----:B------:R-:W-:Y:S01]  /*2ac0*/  FADD.FTZ R174, R174, R20 ;  /* 0x00000014aeae7221 */ /* 0x000fe20000010000 */
[----:B------:R-:W-:-:S02]  /*2ad0*/  FFMA.FTZ R175, R9, R19, R175 ;  /* 0x0000001309af7223 */ /* 0x000fc400000100af */
[----:B------:R-:W2:Y:S04]  /*2ae0*/  LDL R19, [R1+0x168] ;  /* 0x0001680001137983 */ /* 0x000ea80000100800 */
[----:B------:R-:W-:Y:S04]  /*2af0*/  STL [R1+0xd8], R175 ;  /* 0x0000d8af01007387 */ /* 0x000fe80000100800 */
[----:B------:R-:W3:Y:S01]  /*2b00*/  LDL.LU R20, [R1+0xc8] ;  /* 0x0000c80001147983 */ /* 0x000ee20000300800 */
[----:B------:R-:W-:-:S03]  /*2b10*/  FMUL.FTZ R5, R166, UR32 ;  /* 0x00000020a6057c20 */ /* 0x000fc60008410000 */
[----:B------:R-:W-:Y:S04]  /*2b20*/  STL [R1+0x3c], R174 ;  /* 0x00003cae01007387 */ /* 0x000fe80000100800 */
[----:B------:R-:W-:Y:S04]  /*2b30*/  STL [R1+0xdc], R173 ;  /* 0x0000dcad01007387 */ /* 0x000fe80000100800 */
[----:B------:R-:W-:Y:S04]  /*2b40*/  STL [R1+0x40], R172 ;  /* 0x000040ac01007387 */ /* 0x000fe80000100800 */
[----:B------:R-:W-:Y:S04]  /*2b50*/  STL [R1+0xe0], R171 ;  /* 0x0000e0ab01007387 */ /* 0x000fe80000100800 */
[----:B------:R-:W4:Y:S04]  /*2b60*/  LDL.LU R166, [R1+0x4] ;  /* 0x0000040001a67983 */ /* 0x000f280000300800 */
[----:B------:R0:W-:Y:S04]  /*2b70*/  STL [R1+0x44], R170 ;  /* 0x000044aa01007387 */ /* 0x0001e80000100800 */
[----:B0-----:R-:W4:Y:S04]  /*2b80*/  LDL R170, [R1+0x174] ;  /* 0x0001740001aa7983 */ /* 0x001f280000100800 */
[----:B------:R0:W-:Y:S04]  /*2b90*/  STL [R1+0xe4], R252 ;  /* 0x0000e4fc01007387 */ /* 0x0001e80000100800 */
[----:B0-----:R-:W4:Y:S04]  /*2ba0*/  LDL R252, [R1+0x16c] ;  /* 0x00016c0001fc7983 */ /* 0x001f280000100800 */
[----:B------:R-:W4:Y:S04]  /*2bb0*/  LDL.LU R171, [R1+0xd4] ;  /* 0x0000d40001ab7983 */ /* 0x000f280000300800 */
[----:B------:R-:W2:Y:S04]  /*2bc0*/  LDL.LU R18, [R1] ;  /* 0x0000000001127983 */ /* 0x000ea80000300800 */
[----:B------:R-:W4:Y:S04]  /*2bd0*/  LDL.LU R175, [R1+0x8] ;  /* 0x0000080001af7983 */ /* 0x000f280000300800 */
[----:B------:R-:W4:Y:S04]  /*2be0*/  LDL.LU R174, [R1+0xd0] ;  /* 0x0000d00001ae7983 */ /* 0x000f280000300800 */
[----:B------:R-:W4:Y:S04]  /*2bf0*/  LDL R173, [R1+0x170] ;  /* 0x0001700001ad7983 */ /* 0x000f280000100800 */
[----:B------:R-:W4:Y:S01]  /*2c00*/  LDL.LU R172, [R1+0xc] ;  /* 0x00000c0001ac7983 */ /* 0x000f220000300800 */
[----:B---3--:R-:W-:Y:S01]  /*2c10*/  FFMA.FTZ R20, R5, R21, R20 ;  /* 0x0000001505147223 */ /* 0x008fe20000010014 */
[----:B--2---:R-:W-:-:S05]  /*2c20*/  FADD.FTZ R18, R18, R21 ;  /* 0x0000001512127221 */ /* 0x004fca0000010000 */
[----:B------:R-:W-:Y:S04]  /*2c30*/  STL [R1], R18 ;  /* 0x0000001201007387 */ /* 0x000fe80000100800 */
[----:B------:R0:W-:Y:S02]  /*2c40*/  STL [R1+0xc8], R20 ;  /* 0x0000c81401007387 */ /* 0x0001e40000100800 */
[----:B0-----:R-:W-:Y:S02]  /*2c50*/  FADD.FTZ R20, R215, R212 ;  /* 0x000000d4d7147221 */ /* 0x001fe40000010000 */
[----:B------:R-:W2:Y:S01]  /*2c60*/  LDL.LU R215, [R1+0xcc] ;  /* 0x0000cc0001d77983 */ /* 0x000ea20000300800 */
[----:B------:R-:W-:Y:S01]  /*2c70*/  FMUL.FTZ R18, R19, R21 ;  /* 0x0000001513127220 */ /* 0x000fe20000410000 */
[----:B------:R-:W-:Y:S01]  /*2c80*/  FFMA.FTZ R21, R9, R212, R214 ;  /* 0x000000d409157223 */ /* 0x000fe200000100d6 */
[----:B----4-:R-:W-:Y:S01]  /*2c90*/  FADD.FTZ R166, R166, R22 ;  /* 0x00000016a6a67221 */ /* 0x010fe20000010000 */
[----:B------:R-:W-:-:S02]  /*2ca0*/  FMUL.FTZ R19, R167, UR32 ;  /* 0x00000020a7137c20 */ /* 0x000fc40008410000 */
[----:B------:R-:W-:Y:S02]  /*2cb0*/  FFMA.FTZ R21, R8, R211, R21 ;  /* 0x000000d308157223 */ /* 0x000fe40000010015 */
[----:B------:R0:W-:Y:S01]  /*2cc0*/  STL [R1+0x4], R166 ;  /* 0x000004a601007387 */ /* 0x0001e20000100800 */
[----:B------:R-:W-:Y:S01]  /*2cd0*/  FADD.FTZ R175, R175, R164 ;  /* 0x000000a4afaf7221 */ /* 0x000fe20000010000 */
[----:B------:R-:W-:Y:S01]  /*2ce0*/  FADD.FTZ R172, R172, R165 ;  /* 0x000000a5acac7221 */ /* 0x000fe20000010000 */
[----:B0-----:R-:W-:Y:S01]  /*2cf0*/  FADD.FTZ R166, R20, R211 ;  /* 0x000000d314a67221 */ /* 0x001fe20000010000 */
[----:B------:R-:W-:Y:S01]  /*2d00*/  FMUL.FTZ R20, R252, R22 ;  /* 0x00000016fc147220 */ /* 0x000fe20000410000 */
[----:B------:R-:W-:-:S04]  /*2d10*/  FMUL.FTZ R252, R169, UR32 ;  /* 0x00000020a9fc7c20 */ /* 0x000fc80008410000 */
[----:B------:R-:W-:Y:S01]  /*2d20*/  FFMA.FTZ R171, R252, R165, R171 ;  /* 0x000000a5fcab7223 */ /* 0x000fe200000100ab */
[----:B------:R-:W-:-:S04]  /*2d30*/  FADD.FTZ R166, R166, R210 ;  /* 0x000000d2a6a67221 */ /* 0x000fc80000010000 */
[----:B------:R-:W-:-:S04]  /*2d40*/  FADD.FTZ R166, R166, R209 ;  /* 0x000000d1a6a67221 */ /* 0x000fc80000010000 */
[----:B------:R-:W-:Y:S01]  /*2d50*/  FADD.FTZ R166, R166, R18 ;  /* 0x00000012a6a67221 */ /* 0x000fe20000010000 */
[----:B------:R-:W-:Y:S02]  /*2d60*/  IADD3 R216, PT, PT, R216, 0x80, RZ ;  /* 0x00000080d8d87810 */ /* 0x000fe40007ffe0ff */
[----:B------:R-:W-:Y:S02]  /*2d70*/  IADD3 R4, PT, PT, R4, 0x80, RZ ;  /* 0x0000008004047810 */ /* 0x000fe40007ffe0ff */
[----:B------:R-:W-:Y:S01]  /*2d80*/  IADD3 R3, PT, PT, R3, 0x80, RZ ;  /* 0x0000008003037810 */ /* 0x000fe20007ffe0ff */
[----:B--2---:R-:W-:Y:S01]  /*2d90*/  FFMA.FTZ R215, R19, R22, R215 ;  /* 0x0000001613d77223 */ /* 0x004fe200000100d7 */
[----:B------:R-:W-:Y:S01]  /*2da0*/  FFMA.FTZ R22, R7, R210, R21 ;  /* 0x000000d207167223 */ /* 0x000fe20000010015 */
[----:B------:R-:W-:Y:S01]  /*2db0*/  FMUL.FTZ R21, R168, UR32 ;  /* 0x00000020a8157c20 */ /* 0x000fe20008410000 */
[----:B------:R-:W-:-:S03]  /*2dc0*/  FMUL.FTZ R168, R170, R165 ;  /* 0x000000a5aaa87220 */ /* 0x000fc60000410000 */
[-C--:B------:R-:W-:Y:S01]  /*2dd0*/  FFMA.FTZ R174, R21, R164.reuse, R174 ;  /* 0x000000a415ae7223 */ /* 0x080fe200000100ae */
[----:B------:R0:W-:Y:S04]  /*2de0*/  STL [R1+0xcc], R215 ;  /* 0x0000ccd701007387 */ /* 0x0001e80000100800 */
[----:B------:R1:W-:Y:S04]  /*2df0*/  STL [R1+0x8], R175 ;  /* 0x000008af01007387 */ /* 0x0003e80000100800 */
[----:B------:R1:W-:Y:S04]  /*2e00*/  STL [R1+0xd0], R174 ;  /* 0x0000d0ae01007387 */ /* 0x0003e80000100800 */
[----:B------:R1:W-:Y:S04]  /*2e10*/  STL [R1+0xc], R172 ;  /* 0x00000cac01007387 */ /* 0x0003e80000100800 */
[----:B------:R1:W-:Y:S04]  /*2e20*/  STL [R1+0xd4], R171 ;  /* 0x0000d4ab01007387 */ /* 0x0003e80000100800 */
[----:B------:R1:W-:Y:S01]  /*2e30*/  STL [R1+0x18], R168 ;  /* 0x000018a801007387 */ /* 0x0003e20000100800 */
[----:B------:R-:W-:Y:S01]  /*2e40*/  FFMA.FTZ R167, R6, R209, R22 ;  /* 0x000000d106a77223 */ /* 0x000fe20000010016 */
[----:B------:R-:W-:-:S03]  /*2e50*/  FMUL.FTZ R22, R173, R164 ;  /* 0x000000a4ad167220 */ /* 0x000fc60000410000 */
[----:B------:R-:W-:Y:S01]  /*2e60*/  FFMA.FTZ R164, R5, R18, R167 ;  /* 0x0000001205a47223 */ /* 0x000fe200000100a7 */
[----:B------:R-:W-:-:S03]  /*2e70*/  FADD.FTZ R167, R166, R20 ;  /* 0x00000014a6a77221 */ /* 0x000fc60000010000 */
[----:B------:R-:W-:Y:S01]  /*2e80*/  FFMA.FTZ R166, R19, R20, R164 ;  /* 0x0000001413a67223 */ /* 0x000fe200000100a4 */
[----:B------:R-:W-:-:S03]  /*2e90*/  FADD.FTZ R164, R167, R22 ;  /* 0x00000016a7a47221 */ /* 0x000fc60000010000 */
[----:B------:R-:W-:Y:S01]  /*2ea0*/  FFMA.FTZ R165, R21, R22, R166 ;  /* 0x0000001615a57223 */ /* 0x000fe200000100a6 */
[----:B0-----:R-:W-:-:S03]  /*2eb0*/  FADD.FTZ R215, R164, R168 ;  /* 0x000000a8a4d77221 */ /* 0x001fc60000010000 */
[----:B-1----:R-:W-:-:S07]  /*2ec0*/  FFMA.FTZ R214, R252, R168, R165 ;  /* 0x000000a8fcd67223 */ /* 0x002fce00000100a5 */
.L_x_15085:
[----:B------:R-:W-:Y:S05]  /*2ed0*/  BSYNC.RECONVERGENT B1 ;  /* 0x0000000000017941 */ /* 0x000fea0003800200 */
.L_x_15084:
[----:B------:R-:W-:Y:S04]  /*2ee0*/  BSSY.RECONVERGENT B1, `(.L_x_15086) ;  /* 0x0000070000017945 */ /* 0x000fe80003800200 */
[----:B------:R-:W-:Y:S05]  /*2ef0*/  @!P3 BRA `(.L_x_15087) ;  /* 0x0000000400b8b947 */ /* 0x000fea0003800000 */
[----:B------:R-:W1:Y:S01]  /*2f00*/  LDC.64 R168, c[0x0][0x3a8] ;  /* 0x0000ea00ffa87b82 */ /* 0x000e620000000a00 */
[----:B------:R-:W-:Y:S01]  /*2f10*/  ISETP.NE.U32.AND P4, PT, RZ, UR24, PT ;  /* 0x00000018ff007c0c */ /* 0x000fe2000bf85070 */
[----:B-----5:R2:W-:Y:S03]  /*2f20*/  STL [R1+0x1c8], R0 ;  /* 0x0001c80001007387 */ /* 0x0205e60000100800 */
[----:B------:R-:W-:-:S03]  /*2f30*/  ISETP.NE.AND.EX P4, PT, RZ, UR25, PT, P4 ;  /* 0x00000019ff007c0c */ /* 0x000fc6000bf85340 */
[----:B0-----:R-:W0:Y:S01]  /*2f40*/  LDC.64 R164, c[0x0][0x428] ;  /* 0x00010a00ffa47b82 */ /* 0x001e220000000a00 */
[----:B--2---:R-:W2:Y:S07]  /*2f50*/  LDL.LU R0, [R1+0xb8] ;  /* 0x0000b80001007983 */ /* 0x004eae0000300800 */
[----:B------:R-:W3:Y:S01]  /*2f60*/  LDC.64 R174, c[0x0][0x3b0] ;  /* 0x0000ec00ffae7b82 */ /* 0x000ee20000000a00 */
[----:B------:R-:W4:Y:S04]  /*2f70*/  LDL.LU R186, [R1+0xbc] ;  /* 0x0000bc0001ba7983 */ /* 0x000f280000300800 */
[----:B------:R-:W4:Y:S03]  /*2f80*/  LDL R187, [R1+0x15c] ;  /* 0x00015c0001bb7983 */ /* 0x000f260000100800 */
[----:B------:R-:W3:Y:S01]  /*2f90*/  @P4 LDC.64 R172, c[0x0][0x438] ;  /* 0x00010e00ffac4b82 */ /* 0x000ee20000000a00 */
[----:B-1----:R-:W-:Y:S01]  /*2fa0*/  IMAD.WIDE.U32 R168, R3, 0x20, R168 ;  /* 0x0000002003a87825 */ /* 0x002fe200078e00a8 */
[----:B------:R-:W4:Y:S04]  /*2fb0*/  LDL.LU R188, [R1+0xc0] ;  /* 0x0000c00001bc7983 */ /* 0x000f280000300800 */
[----:B------:R-:W2:Y:S01]  /*2fc0*/  LDG.E.128 R24, desc[UR20][R168.64] ;  /* 0x00000014a8187981 */ /* 0x000ea2000c1e1d00 */
[----:B0-----:R-:W-:-:S03]  /*2fd0*/  IMAD.WIDE.U32 R164, R216, 0x10, R164 ;  /* 0x00000010d8a47825 */ /* 0x001fc600078e00a4 */
[----:B------:R-:W4:Y:S04]  /*2fe0*/  LDL R189, [R1+0x160] ;  /* 0x0001600001bd7983 */ /* 0x000f280000100800 */
[----:B------:R-:W4:Y:S04]  /*2ff0*/  LDG.E.128 R164, desc[UR20][R164.64] ;  /* 0x00000014a4a47981 */ /* 0x000f28000c1e1d00 */
[----:B------:R-:W4:Y:S04]  /*3000*/  LDL.LU R190, [R1+0xc4] ;  /* 0x0000c40001be7983 */ /* 0x000f280000300800 */
[----:B------:R-:W4:Y:S01]  /*3010*/  LDL R194, [R1+0x164] ;  /* 0x0001640001c27983 */ /* 0x000f220000100800 */
[----:B---3--:R-:W-:-:S03]  /*3020*/  @P4 IMAD.WIDE.U32 R172, R3, 0x20, R172 ;  /* 0x0000002003ac4825 */ /* 0x008fc600078e00ac */
[----:B------:R-:W3:Y:S04]  /*3030*/  LDL.LU R191, [R1+0xa8] ;  /* 0x0000a80001bf7983 */ /* 0x000ee80000300800 */
[----:B------:R-:W3:Y:S04]  /*3040*/  LDL R192, [R1+0x148] ;  /* 0x0001480001c07983 */ /* 0x000ee80000100800 */
[----:B------:R-:W3:Y:S04]  /*3050*/  LDG.E.128 R168, desc[UR20][R168.64+0x10] ;  /* 0x00001014a8a87981 */ /* 0x000ee8000c1e1d00 */
[----:B------:R-:W5:Y:S04]  /*3060*/  @P4 LDG.E.128 R32, desc[UR20][R172.64] ;  /* 0x00000014ac204981 */ /* 0x000f68000c1e1d00 */
[----:B------:R0:W5:Y:S04]  /*3070*/  @P4 LDG.E.128 R28, desc[UR20][R172.64+0x10] ;  /* 0x00001014ac1c4981 */ /* 0x000168000c1e1d00 */
[----:B------:R-:W3:Y:S04]  /*3080*/  LDL.LU R193, [R1+0xac] ;  /* 0x0000ac0001c17983 */ /* 0x000ee80000300800 */
[----:B------:R-:W3:Y:S01]  /*3090*/  LDL R235, [R1+0x14c] ;  /* 0x00014c0001eb7983 */ /* 0x000ee20000100800 */
[----:B0-----:R-:W-:-:S03]  /*30a0*/  IMAD.WIDE.U32 R172, R4, 0x8, R174 ;  /* 0x0000000804ac7825 */ /* 0x001fc600078e00ae */
[----:B------:R-:W3:Y:S04]  /*30b0*/  LDL R175, [R1+0x158] ;  /* 0x0001580001af7983 */ /* 0x000ee80000100800 */
[----:B------:R0:W5:Y:S01]  /*30c0*/  LDG.E.64 R182, desc[UR20][R172.64] ;  /* 0x00000014acb67981 */ /* 0x000162000c1e1b00 */
[----:B--2---:R-:W-:Y:S01]  /*30d0*/  FADD.FTZ R23, R24, -UR34 ;  /* 0x8000002218177e21 */ /* 0x004fe20008010000 */
[----:B------:R-:W-:Y:S01]  /*30e0*/  FADD.FTZ R24, R25, -UR34 ;  /* 0x8000002219187e21 */ /* 0x000fe20008010000 */
[----:B------:R-:W-:Y:S01]  /*30f0*/  FADD.FTZ R25, R26, -UR34 ;  /* 0x800000221a197e21 */ /* 0x000fe20008010000 */
[----:B------:R-:W-:Y:S01]  /*3100*/  FADD.FTZ R26, R27, -UR34 ;  /* 0x800000221b1a7e21 */ /* 0x000fe20008010000 */
[----:B------:R-:W-:Y:S01]  /*3110*/  FMUL.FTZ R23, R23, UR32 ;  /* 0x0000002017177c20 */ /* 0x000fe20008410000 */
[----:B------:R-:W-:Y:S01]  /*3120*/  FMUL.FTZ R24, R24, UR32 ;  /* 0x0000002018187c20 */ /* 0x000fe20008410000 */
[----:B----4-:R-:W-:-:S02]  /*3130*/  HADD2.F32 R27, -RZ, R164.H0_H0 ;  /* 0x200000a4ff1b7230 */ /* 0x010fc40000004100 */
[----:B0-----:R-:W-:Y:S02]  /*3140*/  HADD2.F32 R172, -RZ, R164.H1_H1 ;  /* 0x300000a4ffac7230 */ /* 0x001fe40000004100 */
[----:B------:R-:W-:Y:S01]  /*3150*/  FMUL.FTZ R25, R25, UR32 ;  /* 0x0000002019197c20 */ /* 0x000fe20008410000 */
[--C-:B------:R-:W-:Y:S02]  /*3160*/  HADD2.F32 R164, -RZ, R165.reuse.H0_H0 ;  /* 0x200000a5ffa47230 */ /* 0x100fe40000004100 */
[----:B------:R-:W-:Y:S01]  /*3170*/  FFMA.FTZ R0, R23, R27, R0 ;  /* 0x0000001b17007223 */ /* 0x000fe20000010000 */
[----:B------:R-:W-:Y:S02]  /*3180*/  HADD2.F32 R165, -RZ, R165.H1_H1 ;  /* 0x300000a5ffa57230 */ /* 0x000fe40000004100 */
[----:B------:R-:W-:Y:S01]  /*3190*/  FFMA.FTZ R186, R24, R172, R186 ;  /* 0x000000ac18ba7223 */ /* 0x000fe200000100ba */
[----:B------:R-:W-:Y:S01]  /*31a0*/  FMUL.FTZ R26, R26, UR32 ;  /* 0x000000201a1a7c20 */ /* 0x000fe20008410000 */
[----:B------:R-:W-:Y:S01]  /*31b0*/  FFMA.FTZ R188, R25, R164, R188 ;  /* 0x000000a419bc7223 */ /* 0x000fe200000100bc */
[----:B------:R0:W-:Y:S02]  /*31c0*/  STL [R1+0xb8], R0 ;  /* 0x0000b80001007387 */ /* 0x0001e40000100800 */
[----:B------:R-:W-:Y:S01]  /*31d0*/  FFMA.FTZ R190, R26, R165, R190 ;  /* 0x000000a51abe7223 */ /* 0x000fe200000100be */
[----:B------:R-:W-:Y:S01]  /*31e0*/  FADD.FTZ R248, R248, R27 ;  /* 0x0000001bf8f87221 */ /* 0x000fe20000010000 */
[----:B0-----:R1:W5:Y:S01]  /*31f0*/  LDL.LU R0, [R1+0x1c8] ;  /* 0x0001c80001007983 */ /* 0x0013620000300800 */
[----:B---3--:R-:W-:-:S03]  /*3200*/  FADD.FTZ R168, R168, -UR34 ;  /* 0x80000022a8a87e21 */ /* 0x008fc60008010000 */
[----:B------:R0:W-:Y:S01]  /*3210*/  STL [R1+0xbc], R186 ;  /* 0x0000bcba01007387 */ /* 0x0001e20000100800 */
[----:B------:R-:W-:-:S03]  /*3220*/  FADD.FTZ R249, R249, R172 ;  /* 0x000000acf9f97221 */ /* 0x000fc60000010000 */
[----:B------:R2:W-:Y:S01]  /*3230*/  STL [R1+0xc0], R188 ;  /* 0x0000c0bc01007387 */ /* 0x0005e20000100800 */
[----:B0-----:R-:W-:Y:S01]  /*3240*/  FMUL.FTZ R186, R187, R172 ;  /* 0x000000acbbba7220 */ /* 0x001fe20000410000 */
[----:B------:R-:W-:Y:S01]  /*3250*/  FMUL.FTZ R187, R189, R164 ;  /* 0x000000a4bdbb7220 */ /* 0x000fe20000410000 */
[----:B------:R-:W-:Y:S02]  /*3260*/  FMUL.FTZ R189, R194, R165 ;  /* 0x000000a5c2bd7220 */ /* 0x000fe40000410000 */
[----:B------:R-:W3:Y:S01]  /*3270*/  LDL.LU R194, [R1+0xb0] ;  /* 0x0000b00001c27983 */ /* 0x000ee20000300800 */
[----:B------:R-:W-:-:S03]  /*3280*/  FMUL.FTZ R27, R175, R27 ;  /* 0x0000001baf1b7220 */ /* 0x000fc60000410000 */
[----:B------:R-:W4:Y:S01]  /*3290*/  LDL R175, [R1+0x150] ;  /* 0x0001500001af7983 */ /* 0x000f220000100800 */
[----:B--2---:R-:W-:-:S03]  /*32a0*/  FMUL.FTZ R188, R168, UR32 ;  /* 0x00000020a8bc7c20 */ /* 0x004fc60008410000 */
[----:B------:R-:W-:Y:S04]  /*32b0*/  STL [R1+0xc4], R190 ;  /* 0x0000c4be01007387 */ /* 0x000fe80000100800 */
[----:B------:R-:W2:Y:S04]  /*32c0*/  LDL.LU R172, [R1+0xb4] ;  /* 0x0000b40001ac7983 */ /* 0x000ea80000300800 */
[----:B------:R-:W4:Y:S01]  /*32d0*/  LDL R168, [R1+0x154] ;  /* 0x0001540001a87983 */ /* 0x000f220000100800 */
[----:B------:R-:W-:Y:S02]  /*32e0*/  HADD2.F32 R173, -RZ, R166.H0_H0 ;  /* 0x200000a6ffad7230 */ /* 0x000fe40000004100 */
[----:B------:R-:W-:-:S03]  /*32f0*/  FADD.FTZ R169, R169, -UR34 ;  /* 0x80000022a9a97e21 */ /* 0x000fc60008010000 */
[----:B------:R-:W-:Y:S01]  /*3300*/  FFMA.FTZ R191, R188, R173, R191 ;  /* 0x000000adbcbf7223 */ /* 0x000fe200000100bf */
[----:B------:R-:W-:-:S04]  /*3310*/  HADD2.F32 R166, -RZ, R166.H1_H1 ;  /* 0x300000a6ffa67230 */ /* 0x000fc80000004100 */
[----:B------:R0:W-:Y:S01]  /*3320*/  STL [R1+0xa8], R191 ;  /* 0x0000a8bf01007387 */ /* 0x0001e20000100800 */
[----:B------:R-:W-:Y:S01]  /*3330*/  FADD.FTZ R170, R170, -UR34 ;  /* 0x80000022aaaa7e21 */ /* 0x000fe20008010000 */
[----:B------:R-:W-:Y:S01]  /*3340*/  FADD.FTZ R171, R171, -UR34 ;  /* 0x80000022abab7e21 */ /* 0x000fe20008010000 */
[----:B0-----:R-:W-:-:S04]  /*3350*/  FMUL.FTZ R191, R169, UR32 ;  /* 0x00000020a9bf7c20 */ /* 0x001fc80008410000 */
[-C--:B------:R-:W-:Y:S01]  /*3360*/  FFMA.FTZ R193, R191, R166.reuse, R193 ;  /* 0x000000a6bfc17223 */ /* 0x080fe200000100c1 */
[--C-:B------:R-:W-:Y:S02]  /*3370*/  HADD2.F32 R174, -RZ, R167.reuse.H0_H0 ;  /* 0x200000a7ffae7230 */ /* 0x100fe40000004100 */
[----:B------:R-:W-:Y:S01]  /*3380*/  FMUL.FTZ R190, R192, R173 ;  /* 0x000000adc0be7220 */ /* 0x000fe20000410000 */
[----:B------:R-:W-:Y:S02]  /*3390*/  HADD2.F32 R167, -RZ, R167.H1_H1 ;  /* 0x300000a7ffa77230 */ /* 0x000fe40000004100 */
[----:B------:R-:W-:Y:S01]  /*33a0*/  FMUL.FTZ R192, R235, R166 ;  /* 0x000000a6ebc07220 */ /* 0x000fe20000410000 */
[----:B------:R0:W-:Y:S01]  /*33b0*/  STL [R1+0xac], R193 ;  /* 0x0000acc101007387 */ /* 0x0001e20000100800 */
[----:B------:R-:W-:Y:S01]  /*33c0*/  FADD.FTZ R251, R251, R165 ;  /* 0x000000a5fbfb7221 */ /* 0x000fe20000010000 */
[----:B------:R-:W-:Y:S01]  /*33d0*/  FMUL.FTZ R235, R171, UR32 ;  /* 0x00000020abeb7c20 */ /* 0x000fe20008410000 */
[----:B------:R-:W-:Y:S01]  /*33e0*/  FADD.FTZ R250, R250, R164 ;  /* 0x000000a4fafa7221 */ /* 0x000fe20000010000 */
[----:B------:R-:W-:Y:S01]  /*33f0*/  FADD.FTZ R165, R215, R27 ;  /* 0x0000001bd7a57221 */ /* 0x000fe20000010000 */
[----:B------:R-:W-:Y:S01]  /*3400*/  FFMA.FTZ R164, R23, R27, R214 ;  /* 0x0000001b17a47223 */ /* 0x000fe200000100d6 */
[----:B0-----:R-:W-:-:S02]  /*3410*/  FMUL.FTZ R193, R170, UR32 ;  /* 0x00000020aac17c20 */ /* 0x001fc40008410000 */
        /* <DEDUP_REMOVED lines=11> */
[----:B------:R-:W-:Y:S01]  /*34d0*/  IADD3 R216, PT, PT, R216, 0x80, RZ ;  /* 0x00000080d8d87810 */ /* 0x000fe20007ffe0ff */
[----:B------:R-:W-:Y:S01]  /*34e0*/  FADD.FTZ R244, R244, R173 ;  /* 0x000000adf4f47221 */ /* 0x000fe20000010000 */
[----:B------:R-:W-:Y:S01]  /*34f0*/  FADD.FTZ R246, R246, R174 ;  /* 0x000000aef6f67221 */ /* 0x000fe20000010000 */
[----:B------:R-:W-:Y:S01]  /*3500*/  FADD.FTZ R247, R247, R167 ;  /* 0x000000a7f7f77221 */ /* 0x000fe20000010000 */
[----:B------:R-:W-:-:S02]  /*3510*/  IADD3 R4, PT, PT, R4, 0x80, RZ ;  /* 0x0000008004047810 */ /* 0x000fc40007ffe0ff */
[----:B------:R-:W-:Y:S01]  /*3520*/  IADD3 R3, PT, PT, R3, 0x80, RZ ;  /* 0x0000008003037810 */ /* 0x000fe20007ffe0ff */
[----:B---3--:R-:W-:-:S05]  /*3530*/  FFMA.FTZ R194, R193, R174, R194 ;  /* 0x000000aec1c27223 */ /* 0x008fca00000100c2 */
[----:B------:R0:W-:Y:S01]  /*3540*/  STL [R1+0xb0], R194 ;  /* 0x0000b0c201007387 */ /* 0x0001e20000100800 */
[-C--:B--2---:R-:W-:Y:S01]  /*3550*/  FFMA.FTZ R172, R235, R167.reuse, R172 ;  /* 0x000000a7ebac7223 */ /* 0x084fe200000100ac */
[----:B----4-:R-:W-:-:S04]  /*3560*/  FMUL.FTZ R168, R168, R167 ;  /* 0x000000a7a8a87220 */ /* 0x010fc80000410000 */
[----:B------:R1:W-:Y:S04]  /*3570*/  STL [R1+0xb4], R172 ;  /* 0x0000b4ac01007387 */ /* 0x0003e80000100800 */
[----:B------:R1:W-:Y:S01]  /*3580*/  STL [R1+0x14], R168 ;  /* 0x000014a801007387 */ /* 0x0003e20000100800 */
[----:B0-----:R-:W-:-:S04]  /*3590*/  FMUL.FTZ R194, R175, R174 ;  /* 0x000000aeafc27220 */ /* 0x001fc80000410000 */
[----:B------:R-:W-:Y:S01]  /*35a0*/  FADD.FTZ R164, R166, R194 ;  /* 0x000000c2a6a47221 */ /* 0x000fe20000010000 */
[----:B------:R-:W-:-:S03]  /*35b0*/  FFMA.FTZ R165, R193, R194, R165 ;  /* 0x000000c2c1a57223 */ /* 0x000fc600000100a5 */
[----:B------:R-:W-:Y:S01]  /*35c0*/  FADD.FTZ R215, R164, R168 ;  /* 0x000000a8a4d77221 */ /* 0x000fe20000010000 */
[----:B-1----:R-:W-:-:S07]  /*35d0*/  FFMA.FTZ R214, R235, R168, R165 ;  /* 0x000000a8ebd67223 */ /* 0x002fce00000100a5 */
.L_x_15087:
[----:B------:R-:W-:Y:S05]  /*35e0*/  BSYNC.RECONVERGENT B1 ;  /* 0x0000000000017941 */ /* 0x000fea0003800200 */
.L_x_15086:
[----:B------:R-:W-:Y:S05]  /*35f0*/  @!P5 BRA `(.L_x_15088) ;  /* 0x0000000c0050d947 */ /* 0x000fea0003800000 */
[----:B------:R-:W1:Y:S01]  /*3600*/  LDC.64 R168, c[0x0][0x428] ;  /* 0x00010a00ffa87b82 */ /* 0x000e620000000a00 */
[----:B-----5:R2:W-:Y:S07]  /*3610*/  STL [R1+0x1cc], R2 ;  /* 0x0001cc0201007387 */ /* 0x0205ee0000100800 */
[----:B------:R-:W3:Y:S01]  /*3620*/  LDC.64 R172, c[0x0][0x3a8] ;  /* 0x0000ea00ffac7b82 */ /* 0x000ee20000000a00 */
[----:B------:R-:W-:Y:S01]  /*3630*/  ISETP.NE.U32.AND P4, PT, RZ, UR24, PT ;  /* 0x00000018ff007c0c */ /* 0x000fe2000bf85070 */
[----:B--2---:R-:W2:Y:S06]  /*3640*/  LDL.LU R2, [R1+0x98] ;  /* 0x0000980001027983 */ /* 0x004eac0000300800 */
[----:B------:R-:W4:Y:S01]  /*3650*/  LDC.64 R196, c[0x0][0x3b0] ;  /* 0x0000ec00ffc47b82 */ /* 0x000f220000000a00 */
[----:B-1----:R-:W-:-:S04]  /*3660*/  IMAD.WIDE.U32 R168, R216, 0x10, R168 ;  /* 0x00000010d8a87825 */ /* 0x002fc800078e00a8 */
[----:B---3--:R-:W-:Y:S02]  /*3670*/  IMAD.WIDE.U32 R172, R3, 0x20, R172 ;  /* 0x0000002003ac7825 */ /* 0x008fe400078e00ac */
[----:B------:R-:W3:Y:S04]  /*3680*/  LDG.E.128 R168, desc[UR20][R168.64] ;  /* 0x00000014a8a87981 */ /* 0x000ee8000c1e1d00 */
[----:B0-----:R-:W2:Y:S01]  /*3690*/  LDG.E.128 R164, desc[UR20][R172.64] ;  /* 0x00000014aca47981 */ /* 0x001ea2000c1e1d00 */
[----:B------:R-:W-:-:S03]  /*36a0*/  ISETP.NE.AND.EX P4, PT, RZ, UR25, PT, P4 ;  /* 0x00000019ff007c0c */ /* 0x000fc6000bf85340 */
[----:B------:R0:W-:Y:S01]  /*36b0*/  STL [R1+0x1c8], R0 ;  /* 0x0001c80001007387 */ /* 0x0001e20000100800 */
[----:B----4-:R-:W-:-:S03]  /*36c0*/  IMAD.WIDE.U32 R196, R4, 0x8, R196 ;  /* 0x0000000804c47825 */ /* 0x010fc600078e00c4 */
[----:B------:R-:W4:Y:S04]  /*36d0*/  LDL R202, [R1+0x140] ;  /* 0x0001400001ca7983 */ /* 0x000f280000100800 */
[----:B------:R-:W4:Y:S02]  /*36e0*/  LDG.E.128 R172, desc[UR20][R172.64+0x10] ;  /* 0x00001014acac7981 */ /* 0x000f24000c1e1d00 */
[----:B------:R-:W1:Y:S02]  /*36f0*/  @P4 LDC.64 R184, c[0x0][0x438] ;  /* 0x00010e00ffb84b82 */ /* 0x000e640000000a00 */
[----:B0-----:R-:W4:Y:S04]  /*3700*/  LDL R0, [R1+0x138] ;  /* 0x0001380001007983 */ /* 0x001f280000100800 */
[----:B------:R-:W4:Y:S04]  /*3710*/  LDL R203, [R1+0x144] ;  /* 0x0001440001cb7983 */ /* 0x000f280000100800 */
[----:B------:R-:W4:Y:S04]  /*3720*/  LDL R205, [R1+0x128] ;  /* 0x0001280001cd7983 */ /* 0x000f280000100800 */
[----:B------:R-:W4:Y:S04]  /*3730*/  LDL.LU R206, [R1+0x8c] ;  /* 0x00008c0001ce7983 */ /* 0x000f280000300800 */
[----:B------:R-:W4:Y:S04]  /*3740*/  LDL R207, [R1+0x12c] ;  /* 0x00012c0001cf7983 */ /* 0x000f280000100800 */
[----:B------:R-:W4:Y:S01]  /*3750*/  LDL R216, [R1+0x134] ;  /* 0x0001340001d87983 */ /* 0x000f220000100800 */
[----:B-1----:R-:W-:-:S05]  /*3760*/  @P4 IMAD.WIDE.U32 R184, R3, 0x20, R184 ;  /* 0x0000002003b84825 */ /* 0x002fca00078e00b8 */
[----:B------:R-:W5:Y:S04]  /*3770*/  @P4 LDG.E.128 R140, desc[UR20][R184.64] ;  /* 0x00000014b88c4981 */ /* 0x000f68000c1e1d00 */
[----:B------:R-:W5:Y:S04]  /*3780*/  @P4 LDG.E.128 R144, desc[UR20][R184.64+0x10] ;  /* 0x00001014b8904981 */ /* 0x000f68000c1e1d00 */
[----:B------:R0:W5:Y:S01]  /*3790*/  LDG.E.64 R184, desc[UR20][R196.64] ;  /* 0x00000014c4b87981 */ /* 0x000162000c1e1b00 */
[--C-:B---3--:R-:W-:Y:S02]  /*37a0*/  HADD2.F32 R199, -RZ, R168.reuse.H0_H0 ;  /* 0x200000a8ffc77230 */ /* 0x108fe40000004100 */
[----:B------:R-:W-:-:S02]  /*37b0*/  HADD2.F32 R200, -RZ, R168.H1_H1 ;  /* 0x300000a8ffc87230 */ /* 0x000fc40000004100 */
[----:B--2---:R-:W-:Y:S01]  /*37c0*/  FADD.FTZ R165, R165, -UR34 ;  /* 0x80000022a5a57e21 */ /* 0x004fe20008010000 */
[----:B------:R-:W-:Y:S01]  /*37d0*/  FADD.FTZ R195, R164, -UR34 ;  /* 0x80000022a4c37e21 */ /* 0x000fe20008010000 */
[----:B------:R-:W-:Y:S01]  /*37e0*/  FADD.FTZ R166, R166, -UR34 ;  /* 0x80000022a6a67e21 */ /* 0x000fe20008010000 */
[----:B------:R-:W-:Y:S01]  /*37f0*/  FADD.FTZ R167, R167, -UR34 ;  /* 0x80000022a7a77e21 */ /* 0x000fe20008010000 */
[----:B0-----:R-:W-:Y:S02]  /*3800*/  FMUL.FTZ R196, R165, UR32 ;  /* 0x00000020a5c47c20 */ /* 0x001fe40008410000 */
[----:B------:R-:W-:Y:S01]  /*3810*/  FMUL.FTZ R197, R166, UR32 ;  /* 0x00000020a6c57c20 */ /* 0x000fe20008410000 */
[----:B----4-:R-:W-:Y:S01]  /*3820*/  FADD.FTZ R168, R172, -UR34 ;  /* 0x80000022aca87e21 */ /* 0x010fe20008010000 */
[----:B------:R-:W-:Y:S01]  /*3830*/  FADD.FTZ R164, R173, -UR34 ;  /* 0x80000022ada47e21 */ /* 0x000fe20008010000 */
[----:B------:R-:W2:Y:S01]  /*3840*/  LDL.LU R172, [R1+0x94] ;  /* 0x0000940001ac7983 */ /* 0x000ea20000300800 */
[----:B------:R-:W-:Y:S01]  /*3850*/  FADD.FTZ R4, R174, -UR34 ;  /* 0x80000022ae047e21 */ /* 0x000fe20008010000 */
[----:B------:R-:W-:-:S02]  /*3860*/  FADD.FTZ R3, R175, -UR34 ;  /* 0x80000022af037e21 */ /* 0x000fc40008010000 */
[----:B------:R-:W3:Y:S01]  /*3870*/  LDL R173, [R1+0x130] ;  /* 0x0001300001ad7983 */ /* 0x000ee20000100800 */
[----:B------:R-:W-:-:S03]  /*3880*/  FMUL.FTZ R198, R167, UR32 ;  /* 0x00000020a7c67c20 */ /* 0x000fc60008410000 */
[----:B------:R-:W4:Y:S04]  /*3890*/  LDL.LU R174, [R1+0x88] ;  /* 0x0000880001ae7983 */ /* 0x000f280000300800 */
[----:B------:R-:W2:Y:S04]  /*38a0*/  LDL.LU R175, [R1+0xa4] ;  /* 0x0000a40001af7983 */ /* 0x000ea80000300800 */
[----:B------:R-:W3:Y:S04]  /*38b0*/  LDL.LU R165, [R1+0xa0] ;  /* 0x0000a00001a57983 */ /* 0x000ee80000300800 */
[----:B------:R-:W2:Y:S04]  /*38c0*/  LDL R166, [R1+0x13c] ;  /* 0x00013c0001a67983 */ /* 0x000ea80000100800 */
[----:B------:R-:W4:Y:S01]  /*38d0*/  LDL.LU R167, [R1+0x9c] ;  /* 0x00009c0001a77983 */ /* 0x000f220000300800 */
[----:B------:R-:W-:Y:S01]  /*38e0*/  FMUL.FTZ R195, R195, UR32 ;  /* 0x00000020c3c37c20 */ /* 0x000fe20008410000 */
[----:B------:R-:W-:-:S03]  /*38f0*/  HADD2.F32 R201, -RZ, R169.H0_H0 ;  /* 0x200000a9ffc97230 */ /* 0x000fc60000004100 */
[-C--:B------:R-:W-:Y:S01]  /*3900*/  FFMA.FTZ R2, R195, R199.reuse, R2 ;  /* 0x000000c7c3027223 */ /* 0x080fe20000010002 */
[----:B------:R-:W-:Y:S01]  /*3910*/  FADD.FTZ R240, R240, R199 ;  /* 0x000000c7f0f07221 */ /* 0x000fe20000010000 */
[----:B------:R-:W-:-:S03]  /*3920*/  FMUL.FTZ R199, R0, R199 ;  /* 0x000000c700c77220 */ /* 0x000fc60000410000 */
[----:B------:R0:W-:Y:S04]  /*3930*/  STL [R1+0x98], R2 ;  /* 0x0000980201007387 */ /* 0x0001e80000100800 */
[----:B0-----:R1:W5:Y:S04]  /*3940*/  LDL.LU R2, [R1+0x1cc] ;  /* 0x0001cc0001027983 */ /* 0x0013680000300800 */
[----:B------:R1:W5:Y:S01]  /*3950*/  LDL.LU R0, [R1+0x1c8] ;  /* 0x0001c80001007983 */ /* 0x0003620000300800 */
[----:B---3--:R-:W-:Y:S01]  /*3960*/  FFMA.FTZ R165, R197, R201, R165 ;  /* 0x000000c9c5a57223 */ /* 0x008fe200000100a5 */
[----:B----4-:R-:W-:-:S05]  /*3970*/  FFMA.FTZ R167, R196, R200, R167 ;  /* 0x000000c8c4a77223 */ /* 0x010fca00000100a7 */
[----:B------:R0:W-:Y:S04]  /*3980*/  STL [R1+0x9c], R167 ;  /* 0x00009ca701007387 */ /* 0x0001e80000100800 */
[----:B------:R-:W-:Y:S04]  /*3990*/  STL [R1+0xa0], R165 ;  /* 0x0000a0a501007387 */ /* 0x000fe80000100800 */
[----:B0-----:R-:W3:Y:S01]  /*39a0*/  LDL.LU R167, [R1+0x90] ;  /* 0x0000900001a77983 */ /* 0x001ee20000300800 */
[----:B------:R-:W-:Y:S01]  /*39b0*/  FADD.FTZ R242, R242, R201 ;  /* 0x000000c9f2f27221 */ /* 0x000fe20000010000 */
[----:B------:R-:W-:-:S02]  /*39c0*/  HADD2.F32 R204, -RZ, R170.H0_H0 ;  /* 0x200000aaffcc7230 */ /* 0x000fc40000004100 */
[----:B------:R-:W-:Y:S01]  /*39d0*/  FMUL.FTZ R201, R202, R201 ;  /* 0x000000c9cac97220 */ /* 0x000fe20000410000 */
[----:B------:R-:W-:Y:S01]  /*39e0*/  FMUL.FTZ R202, R168, UR32 ;  /* 0x00000020a8ca7c20 */ /* 0x000fe20008410000 */
[----:B------:R-:W-:Y:S02]  /*39f0*/  HADD2.F32 R169, -RZ, R169.H1_H1 ;  /* 0x300000a9ffa97230 */ /* 0x000fe40000004100 */
[----:B------:R-:W-:Y:S01]  /*3a00*/  FADD.FTZ R236, R236, R204 ;  /* 0x000000ccecec7221 */ /* 0x000fe20000010000 */
[-C--:B------:R-:W-:Y:S01]  /*3a10*/  FFMA.FTZ R174, R202, R204.reuse, R174 ;  /* 0x000000cccaae7223 */ /* 0x080fe200000100ae */
[----:B------:R-:W-:Y:S02]  /*3a20*/  HADD2.F32 R170, -RZ, R170.H1_H1 ;  /* 0x300000aaffaa7230 */ /* 0x000fe40000004100 */
[----:B------:R-:W-:Y:S01]  /*3a30*/  FMUL.FTZ R204, R205, R204 ;  /* 0x000000cccdcc7220 */ /* 0x000fe20000410000 */
[----:B------:R-:W-:Y:S01]  /*3a40*/  FMUL.FTZ R205, R164, UR32 ;  /* 0x00000020a4cd7c20 */ /* 0x000fe20008410000 */
[----:B--2---:R-:W-:-:S03]  /*3a50*/  FFMA.FTZ R175, R198, R169, R175 ;  /* 0x000000a9c6af7223 */ /* 0x004fc600000100af */
[----:B------:R-:W-:Y:S02]  /*3a60*/  FFMA.FTZ R206, R205, R170, R206 ;  /* 0x000000aacdce7223 */ /* 0x000fe400000100ce */
[----:B------:R-:W-:Y:S01]  /*3a70*/  STL [R1+0xa4], R175 ;  /* 0x0000a4af01007387 */ /* 0x000fe20000100800 */
[----:B------:R-:W-:-:S03]  /*3a80*/  HADD2.F32 R208, -RZ, R171.H0_H0 ;  /* 0x200000abffd07230 */ /* 0x000fc60000004100 */
[----:B------:R-:W-:Y:S04]  /*3a90*/  STL [R1+0x88], R174 ;  /* 0x000088ae01007387 */ /* 0x000fe80000100800 */
[----:B------:R0:W-:Y:S02]  /*3aa0*/  STL [R1+0x8c], R206 ;  /* 0x00008cce01007387 */ /* 0x0001e40000100800 */
[----:B0-----:R-:W-:Y:S01]  /*3ab0*/  FMUL.FTZ R206, R207, R170 ;  /* 0x000000aacfce7220 */ /* 0x001fe20000410000 */
[----:B------:R-:W-:Y:S01]  /*3ac0*/  FMUL.FTZ R207, R4, UR32 ;  /* 0x0000002004cf7c20 */ /* 0x000fe20008410000 */
[----:B------:R-:W-:Y:S02]  /*3ad0*/  HADD2.F32 R171, -RZ, R171.H1_H1 ;  /* 0x300000abffab7230 */ /* 0x000fe40000004100 */
[----:B------:R-:W-:Y:S01]  /*3ae0*/  FADD.FTZ R241, R241, R200 ;  /* 0x000000c8f1f17221 */ /* 0x000fe20000010000 */
        /* <DEDUP_REMOVED lines=17> */
[----:B---3--:R-:W-:-:S05]  /*3c00*/  FFMA.FTZ R167, R207, R208, R167 ;  /* 0x000000d0cfa77223 */ /* 0x008fca00000100a7 */
[----:B------:R0:W-:Y:S02]  /*3c10*/  STL [R1+0x90], R167 ;  /* 0x000090a701007387 */ /* 0x0001e40000100800 */
[----:B0-----:R-:W-:-:S04]  /*3c20*/  FMUL.FTZ R167, R3, UR32 ;  /* 0x0000002003a77c20 */ /* 0x001fc80008410000 */
[----:B------:R-:W-:Y:S01]  /*3c30*/  FFMA.FTZ R172, R167, R171, R172 ;  /* 0x000000aba7ac7223 */ /* 0x000fe200000100ac */
[----:B------:R1:W-:Y:S04]  /*3c40*/  STL [R1+0x2c], R167 ;  /* 0x00002ca701007387 */ /* 0x0003e80000100800 */
[----:B------:R1:W-:Y:S04]  /*3c50*/  STL [R1+0x94], R172 ;  /* 0x000094ac01007387 */ /* 0x0003e80000100800 */
[----:B------:R1:W-:Y:S01]  /*3c60*/  STL [R1+0x28], R164 ;  /* 0x000028a401007387 */ /* 0x0003e20000100800 */
[----:B------:R-:W-:Y:S01]  /*3c70*/  FADD.FTZ R3, R4, R206 ;  /* 0x000000ce04037221 */ /* 0x000fe20000010000 */
[----:B------:R-:W-:Y:S01]  /*3c80*/  FMUL.FTZ R208, R173, R208 ;  /* 0x000000d0add07220 */ /* 0x000fe20000410000 */
[----:B------:R-:W-:-:S03]  /*3c90*/  FFMA.FTZ R4, R205, R206, R166 ;  /* 0x000000cecd047223 */ /* 0x000fc600000100a6 */
[----:B------:R-:W-:Y:S01]  /*3ca0*/  FADD.FTZ R3, R3, R208 ;  /* 0x000000d003037221 */ /* 0x000fe20000010000 */
[----:B------:R-:W-:-:S03]  /*3cb0*/  FFMA.FTZ R4, R207, R208, R4 ;  /* 0x000000d0cf047223 */ /* 0x000fc60000010004 */
[----:B------:R-:W-:Y:S01]  /*3cc0*/  FADD.FTZ R215, R3, R164 ;  /* 0x000000a403d77221 */ /* 0x000fe20000010000 */
[----:B------:R-:W-:Y:S01]  /*3cd0*/  FFMA.FTZ R214, R167, R164, R4 ;  /* 0x000000a4a7d67223 */ /* 0x000fe20000010004 */
[----:B-1----:R-:W-:Y:S06]  /*3ce0*/  BRA `(.L_x_15088) ;  /* 0x0000000400947947 */ /* 0x002fec0003800000 */
.L_x_15079:
        /* <DEDUP_REMOVED lines=50> */
.L_x_15089:
        /* <DEDUP_REMOVED lines=51> */
.L_x_15088:
[----:B------:R-:W-:Y:S05]  /*4340*/  BSYNC.RECONVERGENT B0 ;  /* 0x0000000000007941 */ /* 0x000fea0003800200 */
.L_x_15078:
[----:B------:R-:W4:Y:S01]  /*4350*/  SHFL.DOWN PT, R4, R215, 0x10, 0x1f ;  /* 0x0a001f00d7047f89 */ /* 0x000f2200000e0000 */
[----:B------:R-:W-:Y:S03]  /*4360*/  BSSY.RECONVERGENT B0, `(.L_x_15090) ;  /* 0x000001f000007945 */ /* 0x000fe60003800200 */
[----:B-1----:R-:W1:Y:S01]  /*4370*/  SHFL.DOWN PT, R3, R214, 0x10, 0x1f ;  /* 0x0a001f00d6037f89 */ /* 0x002e6200000e0000 */
[----:B------:R-:W0:Y:S01]  /*4380*/  S2R R169, SR_TID.X ;  /* 0x0000000000a97919 */ /* 0x000e220000002100 */
[----:B----4-:R-:W-:Y:S01]  /*4390*/  FADD.FTZ R4, R4, R215 ;  /* 0x000000d704047221 */ /* 0x010fe20000010000 */
[----:B-1----:R-:W-:-:S04]  /*43a0*/  FADD.FTZ R3, R3, R214 ;  /* 0x000000d603037221 */ /* 0x002fc80000010000 */
        /* <DEDUP_REMOVED lines=26> */
.L_x_15091:
[----:B------:R-:W-:Y:S05]  /*4550*/  BSYNC.RECONVERGENT B0 ;  /* 0x0000000000007941 */ /* 0x000fea0003800200 */
.L_x_15090:
        /* <DEDUP_REMOVED lines=42> */
.L_x_15094:
        /* <DEDUP_REMOVED lines=21> */
.L_x_15099:
[----:B------:R-:W-:Y:S05]  /*4950*/  BSYNC.RECONVERGENT B1 ;  /* 0x0000000000017941 */ /* 0x000fea0003800200 */
.L_x_15098:
        /* <DEDUP_REMOVED lines=13> */
.L_x_15097:
        /* <DEDUP_REMOVED lines=15> */
.L_x_15102:
[----:B------:R-:W-:Y:S05]  /*4b20*/  BSYNC.RECONVERGENT B1 ;  /* 0x0000000000017941 */ /* 0x000fea0003800200 */
.L_x_15101:
        /* <DEDUP_REMOVED lines=13> */
.L_x_15100:
        /* <DEDUP_REMOVED lines=15> */
.L_x_15105:
[----:B------:R-:W-:Y:S05]  /*4cf0*/  BSYNC.RECONVERGENT B1 ;  /* 0x0000000000017941 */ /* 0x000fea0003800200 */
.L_x_15104:
        /* <DEDUP_REMOVED lines=13> */
.L_x_15103:
        /* <DEDUP_REMOVED lines=15> */
.L_x_15108:
[----:B------:R-:W-:Y:S05]  /*4ec0*/  BSYNC.RECONVERGENT B1 ;  /* 0x0000000000017941 */ /* 0x000fea0003800200 */
.L_x_15107:
        /* <DEDUP_REMOVED lines=13> */
.L_x_15106:
        /* <DEDUP_REMOVED lines=15> */
.L_x_15111:
[----:B------:R-:W-:Y:S05]  /*5090*/  BSYNC.RECONVERGENT B1 ;  /* 0x0000000000017941 */ /* 0x000fea0003800200 */
.L_x_15110:
        /* <DEDUP_REMOVED lines=13> */
.L_x_15109:
        /* <DEDUP_REMOVED lines=15> */
.L_x_15114:
[----:B------:R-:W-:Y:S05]  /*5260*/  BSYNC.RECONVERGENT B1 ;  /* 0x0000000000017941 */ /* 0x000fea0003800200 */
.L_x_15113:
        /* <DEDUP_REMOVED lines=13> */
.L_x_15112:
        /* <DEDUP_REMOVED lines=15> */
.L_x_15117:
[----:B------:R-:W-:Y:S05]  /*5430*/  BSYNC.RECONVERGENT B1 ;  /* 0x0000000000017941 */ /* 0x000fea0003800200 */
.L_x_15116:
        /* <DEDUP_REMOVED lines=13> */
.L_x_15115:
        /* <DEDUP_REMOVED lines=18> */
.L_x_15120:
[----:B------:R-:W-:Y:S05]  /*5630*/  BSYNC.RECONVERGENT B1 ;  /* 0x0000000000017941 */ /* 0x000fea0003800200 */
.L_x_15119:
        /* <DEDUP_REMOVED lines=14> */
.L_x_15096:
        /* <DEDUP_REMOVED lines=15> */
.L_x_15123:
[----:B------:R-:W-:Y:S05]  /*5810*/  BSYNC.RECONVERGENT B1 ;  /* 0x0000000000017941 */ /* 0x000fea0003800200 */
.L_x_15122:
        /* <DEDUP_REMOVED lines=13> */
.L_x_15121:
        /* <DEDUP_REMOVED lines=15> */
.L_x_15126:
[----:B------:R-:W-:Y:S05]  /*59e0*/  BSYNC.RECONVERGENT B1 ;  /* 0x0000000000017941 */ /* 0x000fea0003800200 */
.L_x_15125:
        /* <DEDUP_REMOVED lines=13> */
.L_x_15124:
        /* <DEDUP_REMOVED lines=15> */
.L_x_15129:
[----:B------:R-:W-:Y:S05]  /*5bb0*/  BSYNC.RECONVERGENT B1 ;  /* 0x0000000000017941 */ /* 0x000fea0003800200 */
.L_x_15128:
        /* <DEDUP_REMOVED lines=13> */
.L_x_15127:
        /* <DEDUP_REMOVED lines=15> */
.L_x_15132:
[----:B------:R-:W-:Y:S05]  /*5d80*/  BSYNC.RECONVERGENT B1 ;  /* 0x0000000000017941 */ /* 0x000fea0003800200 */
.L_x_15131:
        /* <DEDUP_REMOVED lines=13> */
.L_x_15130:
        /* <DEDUP_REMOVED lines=15> */
.L_x_15135:
[----:B------:R-:W-:Y:S05]  /*5f50*/  BSYNC.RECONVERGENT B1 ;  /* 0x0000000000017941 */ /* 0x000fea0003800200 */
.L_x_15134:
        /* <DEDUP_REMOVED lines=13> */
.L_x_15133:
        /* <DEDUP_REMOVED lines=15> */
.L_x_15138:
[----:B------:R-:W-:Y:S05]  /*6120*/  BSYNC.RECONVERGENT B1 ;  /* 0x0000000000017941 */ /* 0x000fea0003800200 */
.L_x_15137:
        /* <DEDUP_REMOVED lines=13> */
.L_x_15136:
        /* <DEDUP_REMOVED lines=15> */
.L_x_15141:
[----:B------:R-:W-:Y:S05]  /*62f0*/  BSYNC.RECONVERGENT B1 ;  /* 0x0000000000017941 */ /* 0x000fea0003800200 */
.L_x_15140:
        /* <DEDUP_REMOVED lines=13> */
.L_x_15139:
        /* <DEDUP_REMOVED lines=38> */
[----:B---3--:R-:W-:Y:S01]  /*6630*/  FADD.FTZ R163, R164, -R163 ;  /* 0x800000a3a4a37221 */ /* 0x008fe20000010000 */
[----:B------:R-:W-:-:S03]  /*6640*/  MOV R161, R167 ;  /* 0x000000a700a17202 */ /* 0x000fc60000000f00 */
        /* <DEDUP_REMOVED lines=11> */
[----:B------:R-:W-:Y:S01]  /*6700*/  FADD.FTZ R95, R95, R162 ;  /* 0x000000a25f5f7221 */ /* 0x000fe20000010000 */
[----:B------:R-:W-:Y:S02]  /*6710*/  MOV R162, R168 ;  /* 0x000000a800a27202 */ /* 0x000fe40000000f00 */
[----:B------:R-:W-:-:S04]  /*6720*/  FSEL R161, R161, RZ, P4 ;  /* 0x000000ffa1a17208 */ /* 0x000fc80002000000 */
[----:B------:R-:W-:-:S04]  /*6730*/  F2FP.F16.F32.PACK_AB R161, RZ, R161 ;  /* 0x000000a1ffa1723e */ /* 0x000fc800000000ff */
[----:B------:R-:W-:Y:S02]  /*6740*/  PRMT R155, R155, 0x5410, R161 ;  /* 0x000054109b9b7816 */ /* 0x000fe400000000a1 */
[----:B------:R-:W-:Y:S01]  /*6750*/  MOV R161, R167 ;  /* 0x000000a700a17202 */ /* 0x000fe20000000f00 */
[----:B------:R-:W-:Y:S06]  /*6760*/  BRA `(.L_x_15118) ;  /* 0x0000001400307947 */ /* 0x000fec0003800000 */
.L_x_15095:
        /* <DEDUP_REMOVED lines=16> */
[----:B------:R-:W-:-:S03]  /*6870*/  @P5 HADD2.F32 R167, -RZ, R148.H0_H0 ;  /* 0x20000094ffa75230 */ /* 0x000fc60000004100 */
[----:B------:R-:W-:Y:S01]  /*6880*/  FMUL.FTZ R168, R164, UR22 ;  /* 0x00000016a4a87c20 */ /* 0x000fe20008410000 */
[----:B------:R-:W-:-:S03]  /*6890*/  HFMA2 R164, -RZ, RZ, 0, 0 ;  /* 0x00000000ffa47431 */ /* 0x000fc600000001ff */
[----:B------:R-:W-:-:S04]  /*68a0*/  @P5 FMUL.FTZ R164, R167, R168 ;  /* 0x000000a8a7a45220 */ /* 0x000fc80000410000 */
[----:B------:R-:W-:Y:S01]  /*68b0*/  FADD.FTZ R96, R96, R164 ;  /* 0x000000a460607221 */ /* 0x000fe20000010000 */
[----:B------:R-:W-:-:S05]  /*68c0*/  FMUL.FTZ R164, R136, R168 ;  /* 0x000000a888a47220 */ /* 0x000fca0000410000 */
[----:B------:R-:W-:-:S04]  /*68d0*/  FSEL R164, R164, RZ, P5 ;  /* 0x000000ffa4a47208 */ /* 0x000fc80002800000 */
[----:B------:R-:W-:-:S04]  /*68e0*/  F2FP.F16.F32.PACK_AB R164, RZ, R164 ;  /* 0x000000a4ffa4723e */ /* 0x000fc800000000ff */
[----:B------:R-:W-:-:S07]  /*68f0*/  PRMT R152, R164, 0x7610, R152 ;  /* 0x00007610a4987816 */ /* 0x000fce0000000098 */
.L_x_15143:
        /* <DEDUP_REMOVED lines=11> */
[----:B------:R-:W-:-:S03]  /*69b0*/  @P5 HADD2.F32 R167, -RZ, R148.H1_H1 ;  /* 0x30000094ffa75230 */ /* 0x000fc60000004100 */
        /* <DEDUP_REMOVED lines=8> */
.L_x_15144:
        /* <DEDUP_REMOVED lines=20> */
.L_x_15145:
        /* <DEDUP_REMOVED lines=20> */
.L_x_15146:
        /* <DEDUP_REMOVED lines=20> */
.L_x_15147:
        /* <DEDUP_REMOVED lines=20> */
.L_x_15148:
        /* <DEDUP_REMOVED lines=20> */
.L_x_15149:
        /* <DEDUP_REMOVED lines=14> */
[----:B------:R-:W-:Y:S01]  /*7160*/  FMUL.FTZ R168, R164, UR22 ;  /* 0x00000016a4a87c20 */ /* 0x000fe20008410000 */
[----:B------:R-:W-:Y:S02]  /*7170*/  HFMA2 R164, -RZ, RZ, 0, 0 ;  /* 0x00000000ffa47431 */ /* 0x000fe400000001ff */
        /* <DEDUP_REMOVED lines=8> */
.L_x_15142:
        /* <DEDUP_REMOVED lines=45> */
.L_x_15150:
        /* <DEDUP_REMOVED lines=12> */
.L_x_15151:
        /* <DEDUP_REMOVED lines=12> */
.L_x_15152:
        /* <DEDUP_REMOVED lines=12> */
.L_x_15153:
        /* <DEDUP_REMOVED lines=20> */
.L_x_15154:
        /* <DEDUP_REMOVED lines=20> */
.L_x_15155:
        /* <DEDUP_REMOVED lines=20> */
.L_x_15156:
        /* <DEDUP_REMOVED lines=21> */
[----:B------:R-:W-:-:S07]  /*7c20*/  PRMT R155, R155, 0x5410, R164 ;  /* 0x000054109b9b7816 */ /* 0x000fce00000000a4 */
.L_x_15118:
        /* <DEDUP_REMOVED lines=14> */
.L_x_15093:
[----:B------:R-:W-:Y:S05]  /*7d10*/  BSYNC.RECONVERGENT B0 ;  /* 0x0000000000007941 */ /* 0x000fea0003800200 */
.L_x_15092:
        /* <DEDUP_REMOVED lines=8> */
.L_x_15159:
        /* <DEDUP_REMOVED lines=48> */
[----:B0-----:R-:W-:-:S07]  /*80a0*/  PRMT R152, R160, 0x7610, R152 ;  /* 0x00007610a0987816 */ /* 0x001fce0000000098 */
.L_x_15162:
        /* <DEDUP_REMOVED lines=11> */
[----:B0-----:R-:W-:-:S07]  /*8160*/  PRMT R152, R152, 0x5410, R160 ;  /* 0x0000541098987816 */ /* 0x001fce00000000a0 */
.L_x_15163:
        /* <DEDUP_REMOVED lines=12> */
.L_x_15164:
        /* <DEDUP_REMOVED lines=12> */
.L_x_15165:
        /* <DEDUP_REMOVED lines=20> */
.L_x_15166:
        /* <DEDUP_REMOVED lines=20> */
.L_x_15167:
        /* <DEDUP_REMOVED lines=20> */
.L_x_15168:
[----:B0-----:R-:W2:Y:S04]  /*86b0*/  LDL R165, [R1+0x10] ;  /* 0x0000100001a57983 */ /* 0x001ea80000100800 */
[----:B------:R-:W3:Y:S01]  /*86c0*/  LDL R164, [R1+0x1c] ;  /* 0x00001c0001a47983 */ /* 0x000ee20000100800 */
        /* <DEDUP_REMOVED lines=22> */
.L_x_15161:
        /* <DEDUP_REMOVED lines=14> */
[-C--:B------:R-:W-:Y:S01]  /*8910*/  @P5 FMUL.FTZ R165, R166, R164.reuse ;  /* 0x000000a4a6a55220 */ /* 0x080fe20000410000 */
[----:B------:R-:W-:-:S03]  /*8920*/  FMUL.FTZ R164, R128, R164 ;  /* 0x000000a480a47220 */ /* 0x000fc60000410000 */
[----:B------:R-:W-:Y:S02]  /*8930*/  FADD.FTZ R88, R88, R165 ;  /* 0x000000a558587221 */ /* 0x000fe40000010000 */
[----:B------:R-:W-:-:S04]  /*8940*/  FSEL R164, R164, RZ, P5 ;  /* 0x000000ffa4a47208 */ /* 0x000fc80002800000 */
[----:B------:R-:W-:-:S04]  /*8950*/  F2FP.F16.F32.PACK_AB R164, RZ, R164 ;  /* 0x000000a4ffa4723e */ /* 0x000fc800000000ff */
[----:B------:R-:W-:-:S07]  /*8960*/  PRMT R152, R164, 0x7610, R152 ;  /* 0x00007610a4987816 */ /* 0x000fce0000000098 */
.L_x_15170:
        /* <DEDUP_REMOVED lines=14> */
[-C--:B------:R-:W-:Y:S01]  /*8a50*/  @P5 FMUL.FTZ R165, R166, R164.reuse ;  /* 0x000000a4a6a55220 */ /* 0x080fe20000410000 */
[----:B------:R-:W-:-:S03]  /*8a60*/  FMUL.FTZ R164, R129, R164 ;  /* 0x000000a481a47220 */ /* 0x000fc60000410000 */
[----:B------:R-:W-:Y:S02]  /*8a70*/  FADD.FTZ R89, R89, R165 ;  /* 0x000000a559597221 */ /* 0x000fe40000010000 */
[----:B------:R-:W-:-:S04]  /*8a80*/  FSEL R164, R164, RZ, P5 ;  /* 0x000000ffa4a47208 */ /* 0x000fc80002800000 */
[----:B------:R-:W-:-:S04]  /*8a90*/  F2FP.F16.F32.PACK_AB R164, RZ, R164 ;  /* 0x000000a4ffa4723e */ /* 0x000fc800000000ff */
[----:B------:R-:W-:-:S07]  /*8aa0*/  PRMT R152, R152, 0x5410, R164 ;  /* 0x0000541098987816 */ /* 0x000fce00000000a4 */
.L_x_15171:
        /* <DEDUP_REMOVED lines=20> */
.L_x_15172:
        /* <DEDUP_REMOVED lines=20> */
.L_x_15173:
        /* <DEDUP_REMOVED lines=20> */
.L_x_15174:
        /* <DEDUP_REMOVED lines=20> */
.L_x_15175:
        /* <DEDUP_REMOVED lines=20> */
.L_x_15176:
        /* <DEDUP_REMOVED lines=24> */
.L_x_15160:
        /* <DEDUP_REMOVED lines=19> */
.L_x_15180:
[----:B------:R-:W-:Y:S05]  /*93a0*/  BSYNC.RECONVERGENT B1 ;  /* 0x0000000000017941 */ /* 0x000fea0003800200 */
.L_x_15179:
        /* <DEDUP_REMOVED lines=12> */
[----:B0-----:R-:W-:-:S07]  /*9470*/  PRMT R152, R156, 0x7610, R152 ;  /* 0x000076109c987816 */ /* 0x001fce0000000098 */
.L_x_15178:
        /* <DEDUP_REMOVED lines=15> */
.L_x_15183:
[----:B------:R-:W-:Y:S05]  /*9570*/  BSYNC.RECONVERGENT B1 ;  /* 0x0000000000017941 */ /* 0x000fea0003800200 */
.L_x_15182:
        /* <DEDUP_REMOVED lines=13> */
.L_x_15181:
        /* <DEDUP_REMOVED lines=15> */
.L_x_15186:
[----:B------:R-:W-:Y:S05]  /*9740*/  BSYNC.RECONVERGENT B1 ;  /* 0x0000000000017941 */ /* 0x000fea0003800200 */
.L_x_15185:
        /* <DEDUP_REMOVED lines=13> */
.L_x_15184:
        /* <DEDUP_REMOVED lines=15> */
.L_x_15189:
[----:B------:R-:W-:Y:S05]  /*9910*/  BSYNC.RECONVERGENT B1 ;  /* 0x0000000000017941 */ /* 0x000fea0003800200 */
.L_x_15188:
        /* <DEDUP_REMOVED lines=13> */
.L_x_15187:
        /* <DEDUP_REMOVED lines=15> */
.L_x_15192:
[----:B------:R-:W-:Y:S05]  /*9ae0*/  BSYNC.RECONVERGENT B1 ;  /* 0x0000000000017941 */ /* 0x000fea0003800200 */
.L_x_15191:
        /* <DEDUP_REMOVED lines=13> */
.L_x_15190:
        /* <DEDUP_REMOVED lines=15> */
.L_x_15195:
[----:B------:R-:W-:Y:S05]  /*9cb0*/  BSYNC.RECONVERGENT B1 ;  /* 0x0000000000017941 */ /* 0x000fea0003800200 */
.L_x_15194:
        /* <DEDUP_REMOVED lines=13> */
.L_x_15193:
        /* <DEDUP_REMOVED lines=15> */
.L_x_15198:
[----:B------:R-:W-:Y:S05]  /*9e80*/  BSYNC.RECONVERGENT B1 ;  /* 0x0000000000017941 */ /* 0x000fea0003800200 */
.L_x_15197:
        /* <DEDUP_REMOVED lines=13> */
.L_x_15196:
[----:B0-----:R-:W2:Y:S04]  /*9f60*/  LDL R165, [R1+0x10] ;  /* 0x0000100001a57983 */ /* 0x001ea80000100800 */
        /* <DEDUP_REMOVED lines=53> */
.L_x_15177:
        /* <DEDUP_REMOVED lines=15> */
.L_x_15201:
[----:B------:R-:W-:Y:S05]  /*a3b0*/  BSYNC.RECONVERGENT B1 ;  /* 0x0000000000017941 */ /* 0x000fea0003800200 */
.L_x_15200:
        /* <DEDUP_REMOVED lines=13> */
.L_x_15199:
        /* <DEDUP_REMOVED lines=15> */
.L_x_15204:
[----:B------:R-:W-:Y:S05]  /*a580*/  BSYNC.RECONVERGENT B1 ;  /* 0x0000000000017941 */ /* 0x000fea0003800200 */
.L_x_15203:
        /* <DEDUP_REMOVED lines=13> */
.L_x_15202:
        /* <DEDUP_REMOVED lines=15> */
.L_x_15207:
[----:B------:R-:W-:Y:S05]  /*a750*/  BSYNC.RECONVERGENT B1 ;  /* 0x0000000000017941 */ /* 0x000fea0003800200 */
.L_x_15206:
        /* <DEDUP_REMOVED lines=13> */
.L_x_15205:
        /* <DEDUP_REMOVED lines=15> */
.L_x_15210:
[----:B------:R-:W-:Y:S05]  /*a920*/  BSYNC.RECONVERGENT B1 ;  /* 0x0000000000017941 */ /* 0x000fea0003800200 */
.L_x_15209:
        /* <DEDUP_REMOVED lines=13> */
.L_x_15208:
        /* <DEDUP_REMOVED lines=15> */
.L_x_15213:
[----:B------:R-:W-:Y:S05]  /*aaf0*/  BSYNC.RECONVERGENT B1 ;  /* 0x0000000000017941 */ /* 0x000fea0003800200 */
.L_x_15212:
        /* <DEDUP_REMOVED lines=13> */
.L_x_15211:
        /* <DEDUP_REMOVED lines=15> */
.L_x_15216:
[----:B------:R-:W-:Y:S05]  /*acc0*/  BSYNC.RECONVERGENT B1 ;  /* 0x0000000000017941 */ /* 0x000fea0003800200 */
.L_x_15215:
        /* <DEDUP_REMOVED lines=13> */
.L_x_15214:
        /* <DEDUP_REMOVED lines=15> */
.L_x_15219:
[----:B------:R-:W-:Y:S05]  /*ae90*/  BSYNC.RECONVERGENT B1 ;  /* 0x0000000000017941 */ /* 0x000fea0003800200 */
.L_x_15218:
        /* <DEDUP_REMOVED lines=13> */
.L_x_15217:
        /* <DEDUP_REMOVED lines=18> */
.L_x_15221:
[----:B------:R-:W-:Y:S05]  /*b090*/  BSYNC.RECONVERGENT B1 ;  /* 0x0000000000017941 */ /* 0x000fea0003800200 */
.L_x_15220:
        /* <DEDUP_REMOVED lines=13> */
.L_x_15169:
        /* <DEDUP_REMOVED lines=12> */
.L_x_15158:
[----:B------:R-:W-:Y:S05]  /*b230*/  BSYNC.RECONVERGENT B0 ;  /* 0x0000000000007941 */ /* 0x000fea0003800200 */
.L_x_15157:
        /* <DEDUP_REMOVED lines=8> */
.L_x_15224:
        /* <DEDUP_REMOVED lines=48> */
[----:B01----:R-:W-:-:S07]  /*b5c0*/  PRMT R152, R160, 0x7610, R152 ;  /* 0x00007610a0987816 */ /* 0x003fce0000000098 */
.L_x_15227:
        /* <DEDUP_REMOVED lines=11> */
[----:B01----:R-:W-:-:S07]  /*b680*/  PRMT R152, R152, 0x5410, R160 ;  /* 0x0000541098987816 */ /* 0x003fce00000000a0 */
.L_x_15228:
        /* <DEDUP_REMOVED lines=12> */
.L_x_15229:
        /* <DEDUP_REMOVED lines=12> */
.L_x_15230:
        /* <DEDUP_REMOVED lines=20> */
.L_x_15231:
        /* <DEDUP_REMOVED lines=20> */
.L_x_15232:
        /* <DEDUP_REMOVED lines=20> */
.L_x_15233:
        /* <DEDUP_REMOVED lines=23> */
.L_x_15226:
        /* <DEDUP_REMOVED lines=20> */
.L_x_15235:
        /* <DEDUP_REMOVED lines=20> */
.L_x_15236:
        /* <DEDUP_REMOVED lines=20> */
.L_x_15237:
        /* <DEDUP_REMOVED lines=20> */
.L_x_15238:
        /* <DEDUP_REMOVED lines=20> */
.L_x_15239:
        /* <DEDUP_REMOVED lines=20> */
.L_x_15240:
        /* <DEDUP_REMOVED lines=20> */
.L_x_15241:
        /* <DEDUP_REMOVED lines=23> */
.L_x_15225:
        /* <DEDUP_REMOVED lines=19> */
.L_x_15245:
[----:B------:R-:W-:Y:S05]  /*c8a0*/  BSYNC.RECONVERGENT B1 ;  /* 0x0000000000017941 */ /* 0x000fea0003800200 */
.L_x_15244:
        /* <DEDUP_REMOVED lines=12> */
[----:B01----:R-:W-:-:S07]  /*c970*/  PRMT R152, R156, 0x7610, R152 ;  /* 0x000076109c987816 */ /* 0x003fce0000000098 */
.L_x_15243:
        /* <DEDUP_REMOVED lines=15> */
.L_x_15248:
[----:B------:R-:W-:Y:S05]  /*ca70*/  BSYNC.RECONVERGENT B1 ;  /* 0x0000000000017941 */ /* 0x000fea0003800200 */
.L_x_15247:
        /* <DEDUP_REMOVED lines=13> */
.L_x_15246:
        /* <DEDUP_REMOVED lines=15> */
.L_x_15251:
[----:B------:R-:W-:Y:S05]  /*cc40*/  BSYNC.RECONVERGENT B1 ;  /* 0x0000000000017941 */ /* 0x000fea0003800200 */
.L_x_15250:
        /* <DEDUP_REMOVED lines=13> */
.L_x_15249:
        /* <DEDUP_REMOVED lines=15> */
.L_x_15254:
[----:B------:R-:W-:Y:S05]  /*ce10*/  BSYNC.RECONVERGENT B1 ;  /* 0x0000000000017941 */ /* 0x000fea0003800200 */
.L_x_15253:
        /* <DEDUP_REMOVED lines=13> */
.L_x_15252:
        /* <DEDUP_REMOVED lines=15> */
.L_x_15257:
[----:B------:R-:W-:Y:S05]  /*cfe0*/  BSYNC.RECONVERGENT B1 ;  /* 0x0000000000017941 */ /* 0x000fea0003800200 */
.L_x_15256:
        /* <DEDUP_REMOVED lines=13> */
.L_x_15255:
        /* <DEDUP_REMOVED lines=15> */
.L_x_15260:
[----:B------:R-:W-:Y:S05]  /*d1b0*/  BSYNC.RECONVERGENT B1 ;  /* 0x0000000000017941 */ /* 0x000fea0003800200 */
.L_x_15259:
        /* <DEDUP_REMOVED lines=13> */
.L_x_15258:
        /* <DEDUP_REMOVED lines=15> */
.L_x_15263:
[----:B------:R-:W-:Y:S05]  /*d380*/  BSYNC.RECONVERGENT B1 ;  /* 0x0000000000017941 */ /* 0x000fea0003800200 */
.L_x_15262:
        /* <DEDUP_REMOVED lines=13> */
.L_x_15261:
[----:B01----:R-:W2:Y:S01]  /*d460*/  LDL R164, [R1+0x18] ;  /* 0x0000180001a47983 */ /* 0x003ea20000100800 */
[----:B------:R-:W-:Y:S02]  /*d470*/  MOV R158, UR8 ;  /* 0x00000008009e7c02 */ /* 0x000fe40008000f00 */
[----:B------:R-:W-:Y:S02]  /*d480*/  MOV R157, UR8 ;  /* 0x00000008009d7c02 */ /* 0x000fe40008000f00 */
[----:B------:R-:W-:Y:S01]  /*d490*/  MOV R156, UR8 ;  /* 0x00000008009c7c02 */ /* 0x000fe20008000f00 */
[----:B------:R-:W-:Y:S01]  /*d4a0*/  FFMA.FTZ R162, R21, R158, UR10 ;  /* 0x0000000a15a27e23 */ /* 0x000fe2000801009e */
        /* <DEDUP_REMOVED lines=48> */
.L_x_15242:
        /* <DEDUP_REMOVED lines=15> */
.L_x_15266:
[----:B------:R-:W-:Y:S05]  /*d8a0*/  BSYNC.RECONVERGENT B1 ;  /* 0x0000000000017941 */ /* 0x000fea0003800200 */
.L_x_15265:
        /* <DEDUP_REMOVED lines=13> */
.L_x_15264:
        /* <DEDUP_REMOVED lines=15> */
.L_x_15269:
[----:B------:R-:W-:Y:S05]  /*da70*/  BSYNC.RECONVERGENT B1 ;  /* 0x0000000000017941 */ /* 0x000fea0003800200 */
.L_x_15268:
        /* <DEDUP_REMOVED lines=13> */
.L_x_15267:
        /* <DEDUP_REMOVED lines=15> */
.L_x_15272:
[----:B------:R-:W-:Y:S05]  /*dc40*/  BSYNC.RECONVERGENT B1 ;  /* 0x0000000000017941 */ /* 0x000fea0003800200 */
.L_x_15271:
        /* <DEDUP_REMOVED lines=13> */
.L_x_15270:
        /* <DEDUP_REMOVED lines=15> */
.L_x_15275:
[----:B------:R-:W-:Y:S05]  /*de10*/  BSYNC.RECONVERGENT B1 ;  /* 0x0000000000017941 */ /* 0x000fea0003800200 */
.L_x_15274:
        /* <DEDUP_REMOVED lines=13> */
.L_x_15273:
        /* <DEDUP_REMOVED lines=15> */
.L_x_15278:
[----:B------:R-:W-:Y:S05]  /*dfe0*/  BSYNC.RECONVERGENT B1 ;  /* 0x0000000000017941 */ /* 0x000fea0003800200 */
.L_x_15277:
        /* <DEDUP_REMOVED lines=13> */
.L_x_15276:
        /* <DEDUP_REMOVED lines=15> */
.L_x_15281:
[----:B------:R-:W-:Y:S05]  /*e1b0*/  BSYNC.RECONVERGENT B1 ;  /* 0x0000000000017941 */ /* 0x000fea0003800200 */
.L_x_15280:
        /* <DEDUP_REMOVED lines=13> */
.L_x_15279:
        /* <DEDUP_REMOVED lines=15> */
.L_x_15284:
[----:B------:R-:W-:Y:S05]  /*e380*/  BSYNC.RECONVERGENT B1 ;  /* 0x0000000000017941 */ /* 0x000fea0003800200 */
.L_x_15283:
        /* <DEDUP_REMOVED lines=13> */
.L_x_15282:
        /* <DEDUP_REMOVED lines=17> */
.L_x_15286:
[----:B------:R-:W-:Y:S05]  /*e570*/  BSYNC.RECONVERGENT B1 ;  /* 0x0000000000017941 */ /* 0x000fea0003800200 */
.L_x_15285:
        /* <DEDUP_REMOVED lines=13> */
.L_x_15234:
        /* <DEDUP_REMOVED lines=12> */
.L_x_15223:
[----:B------:R-:W-:Y:S05]  /*e710*/  BSYNC.RECONVERGENT B0 ;  /* 0x0000000000007941 */ /* 0x000fea0003800200 */
.L_x_15222:
        /* <DEDUP_REMOVED lines=8> */
.L_x_15289:
        /* <DEDUP_REMOVED lines=48> */
[----:B012---:R-:W-:-:S07]  /*eaa0*/  PRMT R152, R160, 0x7610, R152 ;  /* 0x00007610a0987816 */ /* 0x007fce0000000098 */
.L_x_15292:
        /* <DEDUP_REMOVED lines=11> */
[----:B012---:R-:W-:-:S07]  /*eb60*/  PRMT R152, R152, 0x5410, R160 ;  /* 0x0000541098987816 */ /* 0x007fce00000000a0 */
.L_x_15293:
        /* <DEDUP_REMOVED lines=12> */
.L_x_15294:
        /* <DEDUP_REMOVED lines=12> */
.L_x_15295:
        /* <DEDUP_REMOVED lines=20> */
.L_x_15296:
        /* <DEDUP_REMOVED lines=20> */
.L_x_15297:
        /* <DEDUP_REMOVED lines=20> */
.L_x_15298:
        /* <DEDUP_REMOVED lines=23> */
.L_x_15291:
        /* <DEDUP_REMOVED lines=20> */
.L_x_15300:
        /* <DEDUP_REMOVED lines=20> */
.L_x_15301:
        /* <DEDUP_REMOVED lines=20> */
.L_x_15302:
        /* <DEDUP_REMOVED lines=20> */
.L_x_15303:
        /* <DEDUP_REMOVED lines=20> */
.L_x_15304:
        /* <DEDUP_REMOVED lines=20> */
.L_x_15305:
        /* <DEDUP_REMOVED lines=20> */
.L_x_15306:
        /* <DEDUP_REMOVED lines=23> */
.L_x_15290:
        /* <DEDUP_REMOVED lines=19> */
.L_x_15310:
[----:B------:R-:W-:Y:S05]  /*fd80*/  BSYNC.RECONVERGENT B1 ;  /* 0x0000000000017941 */ /* 0x000fea0003800200 */
.L_x_15309:
        /* <DEDUP_REMOVED lines=12> */
[----:B012---:R-:W-:-:S07]  /*fe50*/  PRMT R152, R156, 0x7610, R152 ;  /* 0x000076109c987816 */ /* 0x007fce0000000098 */
.L_x_15308:
        /* <DEDUP_REMOVED lines=15> */
.L_x_15313:
[----:B------:R-:W-:Y:S05]  /*ff50*/  BSYNC.RECONVERGENT B1 ;  /* 0x0000000000017941 */ /* 0x000fea0003800200 */
.L_x_15312:
        /* <DEDUP_REMOVED lines=13> */
.L_x_15311:
        /* <DEDUP_REMOVED lines=15> */
.L_x_15316:
[----:B------:R-:W-:Y:S05]  /*10120*/  BSYNC.RECONVERGENT B1 ;  /* 0x0000000000017941 */ /* 0x000fea0003800200 */
.L_x_15315:
        /* <DEDUP_REMOVED lines=13> */
.L_x_15314:
        /* <DEDUP_REMOVED lines=15> */
.L_x_15319:
[----:B------:R-:W-:Y:S05]  /*102f0*/  BSYNC.RECONVERGENT B1 ;  /* 0x0000000000017941 */ /* 0x000fea0003800200 */
.L_x_15318:
        /* <DEDUP_REMOVED lines=13> */
.L_x_15317:
        /* <DEDUP_REMOVED lines=15> */
.L_x_15322:
[----:B------:R-:W-:Y:S05]  /*104c0*/  BSYNC.RECONVERGENT B1 ;  /* 0x0000000000017941 */ /* 0x000fea0003800200 */
.L_x_15321:
        /* <DEDUP_REMOVED lines=13> */
.L_x_15320:
        /* <DEDUP_REMOVED lines=15> */
.L_x_15325:
[----:B------:R-:W-:Y:S05]  /*10690*/  BSYNC.RECONVERGENT B1 ;  /* 0x0000000000017941 */ /* 0x000fea0003800200 */
.L_x_15324:
        /* <DEDUP_REMOVED lines=13> */
.L_x_15323:
        /* <DEDUP_REMOVED lines=15> */
.L_x_15328:
[----:B------:R-:W-:Y:S05]  /*10860*/  BSYNC.RECONVERGENT B1 ;  /* 0x0000000000017941 */ /* 0x000fea0003800200 */
.L_x_15327:
        /* <DEDUP_REMOVED lines=13> */
.L_x_15326:
        /* <DEDUP_REMOVED lines=53> */
.L_x_15307:
        /* <DEDUP_REMOVED lines=15> */
.L_x_15331:
[----:B------:R-:W-:Y:S05]  /*10d80*/  BSYNC.RECONVERGENT B1 ;  /* 0x0000000000017941 */ /* 0x000fea0003800200 */
.L_x_15330:
        /* <DEDUP_REMOVED lines=13> */
.L_x_15329:
        /* <DEDUP_REMOVED lines=15> */
.L_x_15334:
[----:B------:R-:W-:Y:S05]  /*10f50*/  BSYNC.RECONVERGENT B1 ;  /* 0x0000000000017941 */ /* 0x000fea0003800200 */
.L_x_15333:
        /* <DEDUP_REMOVED lines=13> */
.L_x_15332:
        /* <DEDUP_REMOVED lines=15> */
.L_x_15337:
[----:B------:R-:W-:Y:S05]  /*11120*/  BSYNC.RECONVERGENT B1 ;  /* 0x0000000000017941 */ /* 0x000fea0003800200 */
.L_x_15336:
        /* <DEDUP_REMOVED lines=13> */
.L_x_15335:
        /* <DEDUP_REMOVED lines=15> */
.L_x_15340:
[----:B------:R-:W-:Y:S05]  /*112f0*/  BSYNC.RECONVERGENT B1 ;  /* 0x0000000000017941 */ /* 0x000fea0003800200 */
.L_x_15339:
        /* <DEDUP_REMOVED lines=13> */
.L_x_15338:
        /* <DEDUP_REMOVED lines=15> */
.L_x_15343:
[----:B------:R-:W-:Y:S05]  /*114c0*/  BSYNC.RECONVERGENT B1 ;  /* 0x0000000000017941 */ /* 0x000fea0003800200 */
.L_x_15342:
        /* <DEDUP_REMOVED lines=13> */
.L_x_15341:
        /* <DEDUP_REMOVED lines=15> */
.L_x_15346:
[----:B------:R-:W-:Y:S05]  /*11690*/  BSYNC.RECONVERGENT B1 ;  /* 0x0000000000017941 */ /* 0x000fea0003800200 */
.L_x_15345:
        /* <DEDUP_REMOVED lines=13> */
.L_x_15344:
        /* <DEDUP_REMOVED lines=15> */
.L_x_15349:
[----:B------:R-:W-:Y:S05]  /*11860*/  BSYNC.RECONVERGENT B1 ;  /* 0x0000000000017941 */ /* 0x000fea0003800200 */
.L_x_15348:
        /* <DEDUP_REMOVED lines=13> */
.L_x_15347:
        /* <DEDUP_REMOVED lines=17> */
.L_x_15351:
[----:B------:R-:W-:Y:S05]  /*11a50*/  BSYNC.RECONVERGENT B1 ;  /* 0x0000000000017941 */ /* 0x000fea0003800200 */
.L_x_15350:
        /* <DEDUP_REMOVED lines=13> */
.L_x_15299:
        /* <DEDUP_REMOVED lines=12> */
.L_x_15288:
[----:B------:R-:W-:Y:S05]  /*11bf0*/  BSYNC.RECONVERGENT B0 ;  /* 0x0000000000007941 */ /* 0x000fea0003800200 */
.L_x_15287:
        /* <DEDUP_REMOVED lines=10> */
.L_x_15354:
        /* <DEDUP_REMOVED lines=49> */
.L_x_15357:
        /* <DEDUP_REMOVED lines=12> */
.L_x_15358:
        /* <DEDUP_REMOVED lines=12> */
.L_x_15359:
        /* <DEDUP_REMOVED lines=12> */
.L_x_15360:
        /* <DEDUP_REMOVED lines=20> */
.L_x_15361:
        /* <DEDUP_REMOVED lines=20> */
.L_x_15362:
        /* <DEDUP_REMOVED lines=20> */
.L_x_15363:
        /* <DEDUP_REMOVED lines=24> */
.L_x_15356:
        /* <DEDUP_REMOVED lines=20> */
.L_x_15365:
        /* <DEDUP_REMOVED lines=20> */
.L_x_15366:
        /* <DEDUP_REMOVED lines=20> */
.L_x_15367:
        /* <DEDUP_REMOVED lines=20> */
.L_x_15368:
        /* <DEDUP_REMOVED lines=20> */
.L_x_15369:
        /* <DEDUP_REMOVED lines=20> */
.L_x_15370:
        /* <DEDUP_REMOVED lines=20> */
.L_x_15371:
        /* <DEDUP_REMOVED lines=24> */
.L_x_15355:
        /* <DEDUP_REMOVED lines=19> */
.L_x_15375:
[----:B------:R-:W-:Y:S05]  /*132a0*/  BSYNC.RECONVERGENT B1 ;  /* 0x0000000000017941 */ /* 0x000fea0003800200 */
.L_x_15374:
        /* <DEDUP_REMOVED lines=13> */
.L_x_15373:
        /* <DEDUP_REMOVED lines=15> */
.L_x_15378:
[----:B------:R-:W-:Y:S05]  /*13470*/  BSYNC.RECONVERGENT B1 ;  /* 0x0000000000017941 */ /* 0x000fea0003800200 */
.L_x_15377:
        /* <DEDUP_REMOVED lines=13> */
.L_x_15376:
        /* <DEDUP_REMOVED lines=15> */
.L_x_15381:
[----:B------:R-:W-:Y:S05]  /*13640*/  BSYNC.RECONVERGENT B1 ;  /* 0x0000000000017941 */ /* 0x000fea0003800200 */
.L_x_15380:
        /* <DEDUP_REMOVED lines=13> */
.L_x_15379:
        /* <DEDUP_REMOVED lines=15> */
.L_x_15384:
[----:B------:R-:W-:Y:S05]  /*13810*/  BSYNC.RECONVERGENT B1 ;  /* 0x0000000000017941 */ /* 0x000fea0003800200 */
.L_x_15383:
        /* <DEDUP_REMOVED lines=13> */
.L_x_15382:
        /* <DEDUP_REMOVED lines=15> */
.L_x_15387:
[----:B------:R-:W-:Y:S05]  /*139e0*/  BSYNC.RECONVERGENT B1 ;  /* 0x0000000000017941 */ /* 0x000fea0003800200 */
.L_x_15386:
        /* <DEDUP_REMOVED lines=13> */
.L_x_15385:
        /* <DEDUP_REMOVED lines=15> */
.L_x_15390:
[----:B------:R-:W-:Y:S05]  /*13bb0*/  BSYNC.RECONVERGENT B1 ;  /* 0x0000000000017941 */ /* 0x000fea0003800200 */
.L_x_15389:
        /* <DEDUP_REMOVED lines=13> */
.L_x_15388:
        /* <DEDUP_REMOVED lines=15> */
.L_x_15393:
[----:B------:R-:W-:Y:S05]  /*13d80*/  BSYNC.RECONVERGENT B1 ;  /* 0x0000000000017941 */ /* 0x000fea0003800200 */
.L_x_15392:
        /* <DEDUP_REMOVED lines=13> */
.L_x_15391:
        /* <DEDUP_REMOVED lines=54> */
.L_x_15372:
        /* <DEDUP_REMOVED lines=15> */
.L_x_15396:
[----:B------:R-:W-:Y:S05]  /*142b0*/  BSYNC.RECONVERGENT B1 ;  /* 0x0000000000017941 */ /* 0x000fea0003800200 */
.L_x_15395:
        /* <DEDUP_REMOVED lines=13> */
.L_x_15394:
        /* <DEDUP_REMOVED lines=15> */
.L_x_15399:
[----:B------:R-:W-:Y:S05]  /*14480*/  BSYNC.RECONVERGENT B1 ;  /* 0x0000000000017941 */ /* 0x000fea0003800200 */
.L_x_15398:
        /* <DEDUP_REMOVED lines=13> */
.L_x_15397:
        /* <DEDUP_REMOVED lines=15> */
.L_x_15402:
[----:B------:R-:W-:Y:S05]  /*14650*/  BSYNC.RECONVERGENT B1 ;  /* 0x0000000000017941 */ /* 0x000fea0003800200 */
.L_x_15401:
        /* <DEDUP_REMOVED lines=13> */
.L_x_15400:
        /* <DEDUP_REMOVED lines=15> */
.L_x_15405:
[----:B------:R-:W-:Y:S05]  /*14820*/  BSYNC.RECONVERGENT B1 ;  /* 0x0000000000017941 */ /* 0x000fea0003800200 */
.L_x_15404:
        /* <DEDUP_REMOVED lines=13> */
.L_x_15403:
        /* <DEDUP_REMOVED lines=15> */
.L_x_15408:
[----:B------:R-:W-:Y:S05]  /*149f0*/  BSYNC.RECONVERGENT B1 ;  /* 0x0000000000017941 */ /* 0x000fea0003800200 */
.L_x_15407:
        /* <DEDUP_REMOVED lines=13> */
.L_x_15406:
        /* <DEDUP_REMOVED lines=15> */
.L_x_15411:
[----:B------:R-:W-:Y:S05]  /*14bc0*/  BSYNC.RECONVERGENT B1 ;  /* 0x0000000000017941 */ /* 0x000fea0003800200 */
.L_x_15410:
        /* <DEDUP_REMOVED lines=13> */
.L_x_15409:
        /* <DEDUP_REMOVED lines=15> */
.L_x_15414:
[----:B------:R-:W-:Y:S05]  /*14d90*/  BSYNC.RECONVERGENT B1 ;  /* 0x0000000000017941 */ /* 0x000fea0003800200 */
.L_x_15413:
        /* <DEDUP_REMOVED lines=13> */
.L_x_15412:
        /* <DEDUP_REMOVED lines=22> */
.L_x_15364:
        /* <DEDUP_REMOVED lines=10> */
.L_x_15353:
[----:B------:R-:W-:Y:S05]  /*15070*/  BSYNC.RECONVERGENT B0 ;  /* 0x0000000000007941 */ /* 0x000fea0003800200 */
.L_x_15352:
[----:B------:R-:W-:Y:S02]  /*15080*/  UIADD3 UR11, UPT, UPT, UR11, UR28, URZ ;  /* 0x0000001c0b0b7290 */ /* 0x000fe4000fffe0ff */
[----:B------:R-:W-:Y:S02]  /*15090*/  UPLOP3.LUT UP1, UPT, UPT, UPT, UP1, 0x40, 0x4 ;  /* 0x000000000004789c */ /* 0x000fe40003f2e810 */
[----:B------:R-:W-:-:S09]  /*150a0*/  UISETP.GE.AND UP0, UPT, UR11, UR29, UPT ;  /* 0x0000001d0b00728c */ /* 0x000fd2000bf06270 */
[----:B------:R-:W-:Y:S05]  /*150b0*/  BRA.U !UP0, `(.L_x_15415) ;  /* 0xfffffec108807547 */ /* 0x000fea000b83ffff */
.L_x_15077:
        /* <DEDUP_REMOVED lines=36> */
.L_x_15417:
[----:B------:R-:W-:Y:S05]  /*15300*/  BSYNC.RECONVERGENT B0 ;  /* 0x0000000000007941 */ /* 0x000fea0003800200 */
.L_x_15416:
        /* <DEDUP_REMOVED lines=31> */
.L_x_15419:
[----:B------:R-:W-:Y:S05]  /*15500*/  BSYNC.RECONVERGENT B0 ;  /* 0x0000000000007941 */ /* 0x000fea0003800200 */
.L_x_15418:
        /* <DEDUP_REMOVED lines=31> */
.L_x_15421:
[----:B------:R-:W-:Y:S05]  /*15700*/  BSYNC.RECONVERGENT B0 ;  /* 0x0000000000007941 */ /* 0x000fea0003800200 */
.L_x_15420:
        /* <DEDUP_REMOVED lines=23> */
.L_x_15423:
[----:B------:R-:W-:Y:S05]  /*15880*/  BSYNC.RECONVERGENT B0 ;  /* 0x0000000000007941 */ /* 0x000fea0003800200 */
.L_x_15422:
        /* <DEDUP_REMOVED lines=24> */
.L_x_15424:
        /* <DEDUP_REMOVED lines=15> */
.L_x_19431:


//--------------------- .text._ZN10layer_norm22ln_bwd_finalize_kernelINS_22Kernel_traits_finalizeILj5120Ef6__halffS2_fjLb1ELj1024ELj4ENS_18Kernel_traits_baseILj5120EfS2_fS2_fjLj1024EEEEELb1ELb1EEEvNS_9BwdParamsE --------------------------
	.section	.text._ZN10layer_norm22ln_bwd_finalize_kernelINS_22Kernel_traits_finalizeILj5120Ef6__halffS2_fjLb1ELj1024ELj4ENS_18Kernel_traits_baseILj5120EfS2_fS2_fjLj1024EEEEELb1ELb1EEEvNS_9BwdParamsE,"ax",@progbits
	.align	128
        .global         _ZN10layer_norm22ln_bwd_finalize_kernelINS_22Kernel_traits_finalizeILj5120Ef6__halffS2_fjLb1ELj1024ELj4ENS_18Kernel_traits_baseILj5120EfS2_fS2_fjLj1024EEEEELb1ELb1EEEvNS_9BwdParamsE
        .type           _ZN10layer_norm22ln_bwd_finalize_kernelINS_22Kernel_traits_finalizeILj5120Ef6__halffS2_fjLb1ELj1024ELj4ENS_18Kernel_traits_baseILj5120EfS2_fS2_fjLj1024EEEEELb1ELb1EEEvNS_9BwdParamsE,@function
        .size           _ZN10layer_norm22ln_bwd_finalize_kernelINS_22Kernel_traits_finalizeILj5120Ef6__halffS2_fjLb1ELj1024ELj4ENS_18Kernel_traits_baseILj5120EfS2_fS2_fjLj1024EEEEELb1ELb1EEEvNS_9BwdParamsE,(.L_x_19432 - _ZN10layer_norm22ln_bwd_finalize_kernelINS_22Kernel_traits_finalizeILj5120Ef6__halffS2_fjLb1ELj1024ELj4ENS_18Kernel_traits_baseILj5120EfS2_fS2_fjLj1024EEEEELb1ELb1EEEvNS_9BwdParamsE)
        .other          _ZN10layer_norm22ln_bwd_finalize_kernelINS_22Kernel_traits_finalizeILj5120Ef6__halffS2_fjLb1ELj1024ELj4ENS_18Kernel_traits_baseILj5120EfS2_fS2_fjLj1024EEEEELb1ELb1EEEvNS_9BwdParamsE,@"STO_CUDA_ENTRY STV_DEFAULT"
_ZN10layer_norm22ln_bwd_finalize_kernelINS_22Kernel_traits_finalizeILj5120Ef6__halffS2_fjLb1ELj1024ELj4ENS_18Kernel_traits_baseILj5120EfS2_fS2_fjLj1024EEEEELb1ELb1EEEvNS_9BwdParamsE:
.text._ZN10layer_norm22ln_bwd_finalize_kernelINS_22Kernel_traits_finalizeILj5120Ef6__halffS2_fjLb1ELj1024ELj4ENS_18Kernel_traits_baseILj5120EfS2_fS2_fjLj1024EEEEELb1ELb1EEEvNS_9BwdParamsE:
        /* <DEDUP_REMOVED lines=56> */
.L_x_15429:
        /* <DEDUP_REMOVED lines=87> */
.L_x_15428:
[----:B------:R-:W-:Y:S05]  /*08f0*/  BSYNC.RECONVERGENT B1 ;  /* 0x0000000000017941 */ /* 0x000fea0003800200 */
.L_x_15427:
        /* <DEDUP_REMOVED lines=51> */
.L_x_15431:
[----:B------:R-:W-:Y:S05]  /*0c30*/  BSYNC.RECONVERGENT B1 ;  /* 0x0000000000017941 */ /* 0x000fea0003800200 */
.L_x_15430:
        /* <DEDUP_REMOVED lines=30> */
.L_x_15433:
[----:B------:R-:W-:Y:S05]  /*0e20*/  BSYNC.RECONVERGENT B1 ;  /* 0x0000000000017941 */ /* 0x000fea0003800200 */
.L_x_15432:
        /* <DEDUP_REMOVED lines=15> */
.L_x_15426:
[----:B------:R-:W-:Y:S05]  /*0f20*/  BSYNC.RECONVERGENT B0 ;  /* 0x0000000000007941 */ /* 0x000fea0003800200 */
.L_x_15425:
        /* <DEDUP_REMOVED lines=72> */
.L_x_15434:
        /* <DEDUP_REMOVED lines=13> */
.L_x_19432:


//--------------------- .text._ZN10layer_norm13ln_bwd_kernelINS_13Kernel_traitsIf6__halffS2_fjLj5120ELj1ELj1ELj4ELj16ENS_18Kernel_traits_baseILj5120EfS2_fS2_fjLj128EEEEELb1ELb1ELb1ELb1EEEvNS_9BwdParamsE --------------------------
	.section	.text._ZN10layer_norm13ln_bwd_kernelINS_13Kernel_traitsIf6__halffS2_fjLj5120ELj1ELj1ELj4ELj16ENS_18Kernel_traits_baseILj5120EfS2_fS2_fjLj128EEEEELb1ELb1ELb1ELb1EEEvNS_9BwdParamsE,"ax",@progbits
	.align	128
        .global         _ZN10layer_norm13ln_bwd_kernelINS_13Kernel_traitsIf6__halffS2_fjLj5120ELj1ELj1ELj4ELj16ENS_18Kernel_traits_baseILj5120EfS2_fS2_fjLj128EEEEELb1ELb1ELb1ELb1EEEvNS_9BwdParamsE
        .type           _ZN10layer_norm13ln_bwd_kernelINS_13Kernel_traitsIf6__halffS2_fjLj5120ELj1ELj1ELj4ELj16ENS_18Kernel_traits_baseILj5120EfS2_fS2_fjLj128EEEEELb1ELb1ELb1ELb1EEEvNS_9BwdParamsE,@function
        .size           _ZN10layer_norm13ln_bwd_kernelINS_13Kernel_traitsIf6__halffS2_fjLj5120ELj1ELj1ELj4ELj16ENS_18Kernel_traits_baseILj5120EfS2_fS2_fjLj128EEEEELb1ELb1ELb1ELb1EEEvNS_9BwdParamsE,(.L_x_19433 - _ZN10layer_norm13ln_bwd_kernelINS_13Kernel_traitsIf6__halffS2_fjLj5120ELj1ELj1ELj4ELj16ENS_18Kernel_traits_baseILj5120EfS2_fS2_fjLj128EEEEELb1ELb1ELb1ELb1EEEvNS_9BwdParamsE)
        .other          _ZN10layer_norm13ln_bwd_kernelINS_13Kernel_traitsIf6__halffS2_fjLj5120ELj1ELj1ELj4ELj16ENS_18Kernel_traits_baseILj5120EfS2_fS2_fjLj128EEEEELb1ELb1ELb1ELb1EEEvNS_9BwdParamsE,@"STO_CUDA_ENTRY STV_DEFAULT"
_ZN10layer_norm13ln_bwd_kernelINS_13Kernel_traitsIf6__halffS2_fjLj5120ELj1ELj1ELj4ELj16ENS_18Kernel_traits_baseILj5120EfS2_fS2_fjLj128EEEEELb1ELb1ELb1ELb1EEEvNS_9BwdParamsE:
.text._ZN10layer_norm13ln_bwd_kernelINS_13Kernel_traitsIf6__halffS2_fjLj5120ELj1ELj1ELj4ELj16ENS_18Kernel_traits_baseILj5120EfS2_fS2_fjLj128EEEEELb1ELb1ELb1ELb1EEEvNS_9BwdParamsE:
        /* <DEDUP_REMOVED lines=151> */
.L_x_15754:
        /* <DEDUP_REMOVED lines=35> */
[----:B------:R-:W-:Y:S01]  /*0ba0*/  MOV R2, UR9 ;  /* 0x0000000900027c02 */ /* 0x000fe20008000f00 */
[----:B------:R-:W-:Y:S01]  /*0bb0*/  STL [R1+0x1e4], R45 ;  /* 0x0001e42d01007387 */ /* 0x000fe20000100800 */
[-C--:B0-----:R-:W-:Y:S02]  /*0bc0*/  LEA.HI.SX32 R237, R0, R239.reuse, 0x1d ;  /* 0x000000ef00ed7211 */ /* 0x081fe400078feaff */
[----:B------:R-:W-:Y:S01]  /*0bd0*/  ISETP.NE.AND.EX P0, PT, RZ, UR5, PT, P0 ;  /* 0x00000005ff007c0c */ /* 0x000fe2000bf05300 */
[----:B------:R1:W3:Y:S01]  /*0be0*/  LDG.E R0, desc[UR22][R4.64] ;  /* 0x0000001604007981 */ /* 0x0002e2000c1e1900 */
[----:B------:R-:W-:Y:S01]  /*0bf0*/  LEA.HI.SX32 R8, R2, R239, 0x1d ;  /* 0x000000ef02087211 */ /* 0x000fe200078feaff */
[C---:B--2---:R-:W-:Y:S01]  /*0c00*/  IMAD.WIDE.U32 R2, R237.reuse, 0x20, R10 ;  /* 0x00000020ed027825 */ /* 0x044fe200078e000a */
[C---:B------:R-:W-:Y:S01]  /*0c10*/  IADD3 R236, PT, PT, R237.reuse, 0x80, RZ ;  /* 0x00000080edec7810 */ /* 0x040fe20007ffe0ff */
[----:B------:R-:W-:Y:S01]  /*0c20*/  @UP3 UIADD3 UR9, UPT, UPT, UR20, -0x1, URZ ;  /* 0xffffffff14093890 */ /* 0x000fe2000fffe0ff */
[----:B------:R-:W-:Y:S01]  /*0c30*/  IADD3 R232, PT, PT, R237, 0x100, RZ ;  /* 0x00000100ede87810 */ /* 0x000fe20007ffe0ff */
[----:B------:R-:W-:Y:S01]  /*0c40*/  STL [R1+0x1e0], R44 ;  /* 0x0001e02c01007387 */ /* 0x000fe20000100800 */
[----:B-1----:R-:W-:-:S03]  /*0c50*/  IMAD.WIDE.U32 R4, R8, 0x10, R14 ;  /* 0x0000001008047825 */ /* 0x002fc600078e000e */
[----:B------:R-:W2:Y:S01]  /*0c60*/  LDG.E.128 R20, desc[UR22][R2.64] ;  /* 0x0000001602147981 */ /* 0x000ea2000c1e1d00 */
[C---:B------:R-:W-:Y:S01]  /*0c70*/  IADD3 R189, PT, PT, R237.reuse, 0x180, RZ ;  /* 0x00000180edbd7810 */ /* 0x040fe20007ffe0ff */
[----:B------:R-:W0:Y:S02]  /*0c80*/  @P0 LDC.64 R228, c[0x0][0x438] ;  /* 0x00010e00ffe40b82 */ /* 0x000e240000000a00 */
[----:B------:R1:W4:Y:S04]  /*0c90*/  LDG.E.128 R224, desc[UR22][R4.64] ;  /* 0x0000001604e07981 */ /* 0x000328000c1e1d00 */
[----:B------:R1:W2:Y:S01]  /*0ca0*/  LDG.E.128 R200, desc[UR22][R2.64+0x10] ;  /* 0x0000101602c87981 */ /* 0x0002a2000c1e1d00 */
[----:B------:R-:W-:Y:S01]  /*0cb0*/  IADD3 R9, PT, PT, R8, 0x100, RZ ;  /* 0x0000010008097810 */ /* 0x000fe20007ffe0ff */
[----:B------:R-:W0:Y:S01]  /*0cc0*/  @P0 LDC.64 R234, c[0x0][0x438] ;  /* 0x00010e00ffea0b82 */ /* 0x000e220000000a00 */
[----:B------:R-:W-:-:S02]  /*0cd0*/  IADD3 R188, PT, PT, R237, 0x200, RZ ;  /* 0x00000200edbc7810 */ /* 0x000fc40007ffe0ff */
[----:B------:R-:W-:Y:S01]  /*0ce0*/  IADD3 R12, PT, PT, R8, 0x200, RZ ;  /* 0x00000200080c7810 */ /* 0x000fe20007ffe0ff */
[----:B-1----:R-:W-:-:S04]  /*0cf0*/  IMAD.WIDE.U32 R4, R236, 0x20, R10 ;  /* 0x00000020ec047825 */ /* 0x002fc800078e000a */
[----:B------:R-:W1:Y:S01]  /*0d00*/  @P0 LDC.64 R230, c[0x0][0x438] ;  /* 0x00010e00ffe60b82 */ /* 0x000e620000000a00 */
[----:B------:R-:W-:Y:S01]  /*0d10*/  IMAD.WIDE.U32 R2, R232, 0x20, R10 ;  /* 0x00000020e8027825 */ /* 0x000fe200078e000a */
[----:B------:R-:W2:Y:S04]  /*0d20*/  LDG.E.128 R204, desc[UR22][R4.64] ;  /* 0x0000001604cc7981 */ /* 0x000ea8000c1e1d00 */
[----:B------:R-:W2:Y:S02]  /*0d30*/  LDG.E.128 R208, desc[UR22][R4.64+0x10] ;  /* 0x0000101604d07981 */ /* 0x000ea4000c1e1d00 */
[----:B------:R-:W1:Y:S02]  /*0d40*/  @P0 LDC.64 R190, c[0x0][0x438] ;  /* 0x00010e00ffbe0b82 */ /* 0x000e640000000a00 */
[----:B------:R-:W2:Y:S01]  /*0d50*/  LDG.E.128 R220, desc[UR22][R2.64] ;  /* 0x0000001602dc7981 */ /* 0x000ea2000c1e1d00 */
[----:B------:R-:W-:Y:S01]  /*0d60*/  @UP3 UIMAD UR9, UR9, UR21, URZ ;  /* 0x00000015090932a4 */ /* 0x000fe2000f8e02ff */
[----:B------:R-:W-:-:S02]  /*0d70*/  PLOP3.LUT P1, PT, PT, PT, UP3, 0x80, 0x8 ;  /* 0x000000000008781c */ /* 0x000fc40003f2f038 */
[----:B------:R-:W-:Y:S01]  /*0d80*/  MOV R233, RZ ;  /* 0x000000ff00e97202 */ /* 0x000fe20000000f00 */
[----:B------:R-:W-:Y:S04]  /*0d90*/  STL [R1+0x1dc], R43 ;  /* 0x0001dc2b01007387 */ /* 0x000fe80000100800 */
[----:B------:R0:W2:Y:S01]  /*0da0*/  LDG.E.128 R4, desc[UR22][R2.64+0x10] ;  /* 0x0000101602047981 */ /* 0x0000a2000c1e1d00 */
[----:B------:R-:W-:Y:S01]  /*0db0*/  @UP3 USHF.R.S32.HI UR10, URZ, 0x1f, UR9 ;  /* 0x0000001fff0a3899 */ /* 0x000fe20008011409 */
[----:B0-----:R-:W-:Y:S02]  /*0dc0*/  @P0 IMAD.WIDE.U32 R228, R236, 0x20, R228 ;  /* 0x00000020ece40825 */ /* 0x001fe400078e00e4 */
[----:B------:R-:W-:Y:S02]  /*0dd0*/  STL [R1+0x1d8], R42 ;  /* 0x0001d82a01007387 */ /* 0x000fe40000100800 */
[--C-:B------:R-:W-:Y:S01]  /*0de0*/  IMAD.WIDE.U32 R2, R189, 0x20, R10.reuse ;  /* 0x00000020bd027825 */ /* 0x100fe200078e000a */
[----:B------:R-:W-:Y:S01]  /*0df0*/  @UP3 ULEA.HI UR10, UR10, UR9, URZ, 0x3 ;  /* 0x000000090a0a3291 */ /* 0x000fe2000f8f18ff */
[----:B------:R-:W-:Y:S04]  /*0e00*/  STL [R1+0x1d4], R41 ;  /* 0x0001d42901007387 */ /* 0x000fe80000100800 */
[----:B------:R-:W2:Y:S04]  /*0e10*/  LDG.E.128 R192, desc[UR22][R2.64] ;  /* 0x0000001602c07981 */ /* 0x000ea8000c1e1d00 */
[----:B------:R0:W2:Y:S01]  /*0e20*/  LDG.E.128 R196, desc[UR22][R2.64+0x10] ;  /* 0x0000101602c47981 */ /* 0x0000a2000c1e1d00 */
[----:B------:R-:W-:Y:S01]  /*0e30*/  IMAD.WIDE.U32 R10, R188, 0x20, R10 ;  /* 0x00000020bc0a7825 */ /* 0x000fe200078e000a */
[----:B------:R-:W-:-:S02]  /*0e40*/  MOV R238, UR10 ;  /* 0x0000000a00ee7c02 */ /* 0x000fc40008000f00 */
[----:B------:R-:W-:Y:S04]  /*0e50*/  STL [R1+0x1d0], R40 ;  /* 0x0001d02801007387 */ /* 0x000fe80000100800 */
[----:B------:R-:W2:Y:S01]  /*0e60*/  LDG.E.128 R212, desc[UR22][R10.64] ;  /* 0x000000160ad47981 */ /* 0x000ea2000c1e1d00 */
[----:B0-----:R-:W-:-:S03]  /*0e70*/  IADD3 R2, PT, PT, R8, 0x80, RZ ;  /* 0x0000008008027810 */ /* 0x001fc60007ffe0ff */
[----:B------:R-:W2:Y:S02]  /*0e80*/  LDG.E.128 R216, desc[UR22][R10.64+0x10] ;  /* 0x000010160ad87981 */ /* 0x000ea4000c1e1d00 */
[----:B------:R-:W-:Y:S01]  /*0e90*/  IMAD.WIDE.U32 R2, R2, 0x10, R14 ;  /* 0x0000001002027825 */ /* 0x000fe200078e000e */
[----:B------:R-:W-:Y:S01]  /*0ea0*/  @P1 LEA.HI.SX32 R233, R238, R239, 0x1d ;  /* 0x000000efeee91211 */ /* 0x000fe200078feaff */
[----:B------:R-:W-:Y:S04]  /*0eb0*/  STL [R1+0x1cc], R39 ;  /* 0x0001cc2701007387 */ /* 0x000fe80000100800 */
[----:B------:R0:W2:Y:S01]  /*0ec0*/  LDG.E.128 R184, desc[UR22][R2.64] ;  /* 0x0000001602b87981 */ /* 0x0000a2000c1e1d00 */
[----:B------:R-:W-:-:S03]  /*0ed0*/  ISETP.NE.AND P1, PT, RZ, UR28, PT ;  /* 0x0000001cff007c0c */ /* 0x000fc6000bf25270 */
[----:B------:R-:W-:Y:S04]  /*0ee0*/  STL [R1+0x1c8], R38 ;  /* 0x0001c82601007387 */ /* 0x000fe80000100800 */
[----:B------:R-:W-:Y:S01]  /*0ef0*/  STL [R1+0x1c4], R37 ;  /* 0x0001c42501007387 */ /* 0x000fe20000100800 */
[--C-:B0-----:R-:W-:Y:S01]  /*0f00*/  IMAD.WIDE.U32 R2, R9, 0x10, R14.reuse ;  /* 0x0000001009027825 */ /* 0x101fe200078e000e */
[----:B------:R-:W-:Y:S02]  /*0f10*/  IADD3 R9, PT, PT, R8, 0x180, RZ ;  /* 0x0000018008097810 */ /* 0x000fe40007ffe0ff */
[----:B------:R-:W-:Y:S04]  /*0f20*/  STL [R1+0x1c0], R36 ;  /* 0x0001c02401007387 */ /* 0x000fe80000100800 */
[----:B------:R0:W2:Y:S04]  /*0f30*/  LDG.E.128 R16, desc[UR22][R2.64] ;  /* 0x0000001602107981 */ /* 0x0000a8000c1e1d00 */
[----:B------:R-:W-:Y:S04]  /*0f40*/  STL [R1+0x1bc], R35 ;  /* 0x0001bc2301007387 */ /* 0x000fe80000100800 */
[----:B------:R-:W-:Y:S01]  /*0f50*/  STL [R1+0x1b8], R34 ;  /* 0x0001b82201007387 */ /* 0x000fe20000100800 */
[----:B0-----:R-:W-:-:S03]  /*0f60*/  IMAD.WIDE.U32 R2, R9, 0x10, R14 ;  /* 0x0000001009027825 */ /* 0x001fc600078e000e */
        /* <DEDUP_REMOVED lines=9> */
[----:B0-----:R-:W0:Y:S03]  /*1000*/  @P0 LDC.64 R2, c[0x0][0x438] ;  /* 0x00010e00ff020b82 */ /* 0x001e260000000a00 */
[----:B------:R-:W-:Y:S04]  /*1010*/  STL [R1+0x19c], R27 ;  /* 0x00019c1b01007387 */ /* 0x000fe80000100800 */
[----:B------:R2:W-:Y:S04]  /*1020*/  STL [R1+0x198], R26 ;  /* 0x0001981a01007387 */ /* 0x0005e80000100800 */
[----:B------:R-:W-:Y:S04]  /*1030*/  STL [R1+0x194], R25 ;  /* 0x0001941901007387 */ /* 0x000fe80000100800 */
[----:B------:R2:W-:Y:S04]  /*1040*/  STL [R1+0x190], R24 ;  /* 0x0001901801007387 */ /* 0x0005e80000100800 */
[----:B------:R-:W5:Y:S04]  /*1050*/  @P0 LDG.E.128 R136, desc[UR22][R228.64] ;  /* 0x00000016e4880981 */ /* 0x000f68000c1e1d00 */
[----:B------:R-:W5:Y:S01]  /*1060*/  @P0 LDG.E.128 R140, desc[UR22][R228.64+0x10] ;  /* 0x00001016e48c0981 */ /* 0x000f62000c1e1d00 */
[----:B0-----:R-:W-:-:S04]  /*1070*/  @P0 IMAD.WIDE.U32 R2, R237, 0x20, R2 ;  /* 0x00000020ed020825 */ /* 0x001fc800078e0002 */
[----:B------:R-:W-:Y:S01]  /*1080*/  @P0 IMAD.WIDE.U32 R236, R232, 0x20, R234 ;  /* 0x00000020e8ec0825 */ /* 0x000fe200078e00ea */
[----:B------:R-:W5:Y:S03]  /*1090*/  @P0 LDG.E.128 R128, desc[UR22][R2.64] ;  /* 0x0000001602800981 */ /* 0x000f66000c1e1d00 */
[----:B-1----:R-:W-:Y:S01]  /*10a0*/  @P0 IMAD.WIDE.U32 R234, R189, 0x20, R230 ;  /* 0x00000020bdea0825 */ /* 0x002fe200078e00e6 */
[----:B------:R0:W5:Y:S03]  /*10b0*/  @P0 LDG.E.128 R132, desc[UR22][R2.64+0x10] ;  /* 0x0000101602840981 */ /* 0x000166000c1e1d00 */
[----:B------:R-:W-:Y:S01]  /*10c0*/  @P0 IMAD.WIDE.U32 R230, R188, 0x20, R190 ;  /* 0x00000020bce60825 */ /* 0x000fe200078e00be */
[----:B------:R-:W5:Y:S04]  /*10d0*/  @P0 LDG.E.128 R144, desc[UR22][R236.64] ;  /* 0x00000016ec900981 */ /* 0x000f68000c1e1d00 */
[----:B------:R-:W5:Y:S01]  /*10e0*/  @P0 LDG.E.128 R160, desc[UR22][R230.64] ;  /* 0x00000016e6a00981 */ /* 0x000f62000c1e1d00 */
[----:B0-----:R-:W-:-:S02]  /*10f0*/  IADD3 R3, PT, PT, R233, 0x180, RZ ;  /* 0x00000180e9037810 */ /* 0x001fc40007ffe0ff */
[----:B------:R-:W-:Y:S01]  /*1100*/  IADD3 R2, PT, PT, R233, 0x200, RZ ;  /* 0x00000200e9027810 */ /* 0x000fe20007ffe0ff */
[----:B------:R0:W5:Y:S04]  /*1110*/  @P0 LDG.E.128 R164, desc[UR22][R230.64+0x10] ;  /* 0x00001016e6a40981 */ /* 0x000168000c1e1d00 */
[----:B------:R-:W5:Y:S04]  /*1120*/  @P0 LDG.E.128 R148, desc[UR22][R236.64+0x10] ;  /* 0x00001016ec940981 */ /* 0x000f68000c1e1d00 */
[----:B------:R-:W5:Y:S04]  /*1130*/  @P0 LDG.E.128 R152, desc[UR22][R234.64] ;  /* 0x00000016ea980981 */ /* 0x000f68000c1e1d00 */
[----:B------:R-:W5:Y:S01]  /*1140*/  @P0 LDG.E.128 R156, desc[UR22][R234.64+0x10] ;  /* 0x00001016ea9c0981 */ /* 0x000f62000c1e1d00 */
[----:B---3--:R-:W-:Y:S01]  /*1150*/  FSEL R0, R0, RZ, !P1 ;  /* 0x000000ff00007208 */ /* 0x008fe20004800000 */
[----:B----4-:R-:W-:-:S02]  /*1160*/  HADD2.F32 R191, -RZ, R224.H0_H0 ;  /* 0x200000e0ffbf7230 */ /* 0x010fc40000004100 */
[----:B------:R-:W-:Y:S02]  /*1170*/  HADD2.F32 R190, -RZ, R224.H1_H1 ;  /* 0x300000e0ffbe7230 */ /* 0x000fe40000004100 */
[--C-:B------:R-:W-:Y:S02]  /*1180*/  HADD2.F32 R189, -RZ, R225.reuse.H0_H0 ;  /* 0x200000e1ffbd7230 */ /* 0x100fe40000004100 */
[----:B------:R-:W-:Y:S02]  /*1190*/  HADD2.F32 R188, -RZ, R225.H1_H1 ;  /* 0x300000e1ffbc7230 */ /* 0x000fe40000004100 */
[----:B------:R-:W1:Y:S01]  /*11a0*/  LDC.64 R224, c[0x0][0x3b0] ;  /* 0x0000ec00ffe07b82 */ /* 0x000e620000000a00 */
[C---:B--2---:R-:W-:Y:S01]  /*11b0*/  FADD.FTZ R250, -R0.reuse, R200 ;  /* 0x000000c800fa7221 */ /* 0x044fe20000010100 */
[C---:B------:R-:W-:Y:S01]  /*11c0*/  FADD.FTZ R200, -R0.reuse, R201 ;  /* 0x000000c900c87221 */ /* 0x040fe20000010100 */
[C---:B------:R-:W-:Y:S01]  /*11d0*/  FADD.FTZ R201, -R0.reuse, R202 ;  /* 0x000000ca00c97221 */ /* 0x040fe20000010100 */
[----:B------:R-:W-:Y:S01]  /*11e0*/  FADD.FTZ R232, -R0, R203 ;  /* 0x000000cb00e87221 */ /* 0x000fe20000010100 */
[----:B------:R-:W-:-:S02]  /*11f0*/  IADD3 R203, PT, PT, R233, 0x80, RZ ;  /* 0x00000080e9cb7810 */ /* 0x000fc40007ffe0ff */
[----:B------:R-:W-:Y:S01]  /*1200*/  IADD3 R202, PT, PT, R233, 0x100, RZ ;  /* 0x00000100e9ca7810 */ /* 0x000fe20007ffe0ff */
[C---:B------:R-:W-:Y:S01]  /*1210*/  FADD.FTZ R248, -R0.reuse, R204 ;  /* 0x000000cc00f87221 */ /* 0x040fe20000010100 */
[C---:B------:R-:W-:Y:S01]  /*1220*/  FADD.FTZ R247, -R0.reuse, R205 ;  /* 0x000000cd00f77221 */ /* 0x040fe20000010100 */
[C---:B------:R-:W-:Y:S01]  /*1230*/  FADD.FTZ R246, -R0.reuse, R206 ;  /* 0x000000ce00f67221 */ /* 0x040fe20000010100 */
[C---:B------:R-:W-:Y:S01]  /*1240*/  FADD.FTZ R245, -R0.reuse, R207 ;  /* 0x000000cf00f57221 */ /* 0x040fe20000010100 */
[C---:B------:R-:W-:Y:S01]  /*1250*/  FADD.FTZ R244, -R0.reuse, R208 ;  /* 0x000000d000f47221 */ /* 0x040fe20000010100 */
[C---:B------:R-:W-:Y:S01]  /*1260*/  FADD.FTZ R243, -R0.reuse, R209 ;  /* 0x000000d100f37221 */ /* 0x040fe20000010100 */
[----:B------:R-:W-:Y:S01]  /*1270*/  FADD.FTZ R26, -R0, R220 ;  /* 0x000000dc001a7221 */ /* 0x000fe20000010100 */
[----:B-1----:R-:W-:-:S04]  /*1280*/  IMAD.WIDE.U32 R204, R203, 0x8, R224 ;  /* 0x00000008cbcc7825 */ /* 0x002fc800078e00e0 */
[--C-:B------:R-:W-:Y:S01]  /*1290*/  IMAD.WIDE.U32 R206, R202, 0x8, R224.reuse ;  /* 0x00000008cace7825 */ /* 0x100fe200078e00e0 */
[----:B------:R-:W5:Y:S03]  /*12a0*/  LDG.E.64 R208, desc[UR22][R204.64] ;  /* 0x00000016ccd07981 */ /* 0x000f66000c1e1b00 */
[----:B------:R-:W-:-:S04]  /*12b0*/  IMAD.WIDE.U32 R202, R3, 0x8, R224 ;  /* 0x0000000803ca7825 */ /* 0x000fc800078e00e0 */
[C---:B------:R-:W-:Y:S01]  /*12c0*/  FADD.FTZ R35, -R0.reuse, R4 ;  /* 0x0000000400237221 */ /* 0x040fe20000010100 */
[----:B------:R-:W-:Y:S01]  /*12d0*/  MOV R220, R248 ;  /* 0x000000f800dc7202 */ /* 0x000fe20000000f00 */
[----:B------:R-:W-:Y:S01]  /*12e0*/  FADD.FTZ R36, -R0, R5 ;  /* 0x0000000500247221 */ /* 0x000fe20000010100 */
[----:B------:R-:W-:-:S04]  /*12f0*/  IMAD.WIDE.U32 R2, R2, 0x8, R224 ;  /* 0x0000000802027825 */ /* 0x000fc800078e00e0 */
[C---:B------:R-:W-:Y:S01]  /*1300*/  FADD.FTZ R37, -R0.reuse, R6 ;  /* 0x0000000600257221 */ /* 0x040fe20000010100 */
[C---:B------:R-:W-:Y:S01]  /*1310*/  FADD.FTZ R38, -R0.reuse, R7 ;  /* 0x0000000700267221 */ /* 0x040fe20000010100 */
[----:B------:R-:W5:Y:S01]  /*1320*/  LDG.E.64 R204, desc[UR22][R202.64] ;  /* 0x00000016cacc7981 */ /* 0x000f62000c1e1b00 */
        /* <DEDUP_REMOVED lines=10> */
[----:B------:R-:W-:-:S02]  /*13d0*/  HADD2.F32 R23, -RZ, R226.H0_H0 ;  /* 0x200000e2ff177230 */ /* 0x000fc40000004100 */
[----:B------:R-:W-:Y:S02]  /*13e0*/  HADD2.F32 R22, -RZ, R226.H1_H1 ;  /* 0x300000e2ff167230 */ /* 0x000fe40000004100 */
[----:B0-----:R-:W-:Y:S02]  /*13f0*/  HADD2.F32 R230, -RZ, R187.H1_H1 ;  /* 0x300000bbffe67230 */ /* 0x001fe40000004100 */
[----:B------:R-:W-:Y:S02]  /*1400*/  HADD2.F32 R231, -RZ, R184.H0_H0 ;  /* 0x200000b8ffe77230 */ /* 0x000fe40000004100 */
[C---:B------:R-:W-:Y:S01]  /*1410*/  FADD.FTZ R47, -R0.reuse, R212 ;  /* 0x000000d4002f7221 */ /* 0x040fe20000010100 */
[--C-:B------:R-:W-:Y:S02]  /*1420*/  HADD2.F32 R4, -RZ, R186.reuse.H0_H0 ;  /* 0x200000baff047230 */ /* 0x100fe40000004100 */
[----:B------:R-:W-:Y:S01]  /*1430*/  FADD.FTZ R39, -R0, R192 ;  /* 0x000000c000277221 */ /* 0x000fe20000010100 */
[----:B-1----:R-:W-:-:S02]  /*1440*/  HADD2.F32 R3, -RZ, R186.H1_H1 ;  /* 0x300000baff037230 */ /* 0x002fc40000004100 */
[C---:B------:R-:W-:Y:S01]  /*1450*/  FADD.FTZ R40, -R0.reuse, R193 ;  /* 0x000000c100287221 */ /* 0x040fe20000010100 */
[----:B------:R-:W-:Y:S02]  /*1460*/  HADD2.F32 R2, -RZ, R187.H0_H0 ;  /* 0x200000bbff027230 */ /* 0x000fe40000004100 */
[----:B------:R-:W-:Y:S01]  /*1470*/  FADD.FTZ R41, -R0, R194 ;  /* 0x000000c200297221 */ /* 0x000fe20000010100 */
        /* <DEDUP_REMOVED lines=15> */
[----:B------:R-:W-:Y:S01]  /*1570*/  FADD.FTZ R34, -R0, R223 ;  /* 0x000000df00227221 */ /* 0x000fe20000010100 */
[----:B------:R-:W-:-:S02]  /*1580*/  HADD2.F32 R187, -RZ, R18.H0_H0 ;  /* 0x20000012ffbb7230 */ /* 0x000fc40000004100 */
[C---:B------:R-:W-:Y:S01]  /*1590*/  FADD.FTZ R42, -R0.reuse, R195 ;  /* 0x000000c3002a7221 */ /* 0x040fe20000010100 */
[----:B------:R-:W-:Y:S02]  /*15a0*/  HADD2.F32 R186, -RZ, R18.H1_H1 ;  /* 0x30000012ffba7230 */ /* 0x000fe40000004100 */
[----:B------:R-:W-:Y:S01]  /*15b0*/  FADD.FTZ R30, -R0, R221 ;  /* 0x000000dd001e7221 */ /* 0x000fe20000010100 */
[----:B------:R-:W2:Y:S01]  /*15c0*/  LDL R18, [R1+0x188] ;  /* 0x0001880001127983 */ /* 0x000ea20000100800 */
[--C-:B------:R-:W-:Y:S02]  /*15d0*/  HADD2.F32 R6, -RZ, R185.reuse.H0_H0 ;  /* 0x200000b9ff067230 */ /* 0x100fe40000004100 */
[----:B------:R-:W-:Y:S01]  /*15e0*/  HADD2.F32 R5, -RZ, R185.H1_H1 ;  /* 0x300000b9ff057230 */ /* 0x000fe20000004100 */
[----:B------:R-:W3:Y:S01]  /*15f0*/  LDL.LU R214, [R1+0x50] ;  /* 0x0000500001d67983 */ /* 0x000ee20000300800 */
[--C-:B------:R-:W-:Y:S02]  /*1600*/  HADD2.F32 R185, -RZ, R19.reuse.H0_H0 ;  /* 0x20000013ffb97230 */ /* 0x100fe40000004100 */
[----:B------:R-:W-:Y:S01]  /*1610*/  HADD2.F32 R184, -RZ, R19.H1_H1 ;  /* 0x30000013ffb87230 */ /* 0x000fe20000004100 */
[----:B------:R-:W4:Y:S01]  /*1620*/  LDL R213, [R1+0x180] ;  /* 0x0001800001d57983 */ /* 0x000f220000100800 */
[----:B------:R-:W-:-:S02]  /*1630*/  HADD2.F32 R21, -RZ, R227.H0_H0 ;  /* 0x200000e3ff157230 */ /* 0x000fc40000004100 */
[----:B------:R-:W-:Y:S01]  /*1640*/  HADD2.F32 R20, -RZ, R227.H1_H1 ;  /* 0x300000e3ff147230 */ /* 0x000fe20000004100 */
[----:B------:R-:W2:Y:S01]  /*1650*/  LDL R199, [R1+0x184] ;  /* 0x0001840001c77983 */ /* 0x000ea20000100800 */
[--C-:B------:R-:W-:Y:S02]  /*1660*/  HADD2.F32 R226, -RZ, R16.reuse.H0_H0 ;  /* 0x20000010ffe27230 */ /* 0x100fe40000004100 */
[----:B------:R-:W-:Y:S01]  /*1670*/  HADD2.F32 R227, -RZ, R16.H1_H1 ;  /* 0x30000010ffe37230 */ /* 0x000fe20000004100 */
[----:B------:R-:W4:Y:S04]  /*1680*/  LDL.LU R19, [R1+0x58] ;  /* 0x0000580001137983 */ /* 0x000f280000300800 */
[----:B------:R-:W2:Y:S01]  /*1690*/  LDL.LU R17, [R1+0x5c] ;  /* 0x00005c0001117983 */ /* 0x000ea20000300800 */
[----:B------:R-:W-:-:S03]  /*16a0*/  IMAD.WIDE.U32 R210, R233, 0x8, R224 ;  /* 0x00000008e9d27825 */ /* 0x000fc600078e00e0 */
[----:B------:R-:W2:Y:S01]  /*16b0*/  LDL R16, [R1+0x18c] ;  /* 0x00018c0001107983 */ /* 0x000ea20000100800 */
[----:B------:R-:W-:-:S03]  /*16c0*/  MOV R193, R243 ;  /* 0x000000f300c17202 */ /* 0x000fc60000000f00 */
[----:B------:R-:W2:Y:S01]  /*16d0*/  LDL.LU R15, [R1+0x60] ;  /* 0x00006000010f7983 */ /* 0x000ea20000300800 */
[----:B------:R-:W-:Y:S01]  /*16e0*/  MOV R192, R242 ;  /* 0x000000f200c07202 */ /* 0x000fe20000000f00 */
[--C-:B------:R-:W-:Y:S02]  /*16f0*/  HADD2.F32 R242, -RZ, R12.reuse.H0_H0 ;  /* 0x2000000cfff27230 */ /* 0x100fe40000004100 */
[----:B------:R-:W2:Y:S01]  /*1700*/  LDL.LU R212, [R1+0x54] ;  /* 0x0000540001d47983 */ /* 0x000ea20000300800 */
[----:B------:R-:W-:Y:S01]  /*1710*/  MOV R225, R241 ;  /* 0x000000f100e17202 */ /* 0x000fe20000000f00 */
[----:B------:R-:W-:Y:S01]  /*1720*/  HADD2.F32 R243, -RZ, R12.H1_H1 ;  /* 0x3000000cfff37230 */ /* 0x000fe20000004100 */
[----:B------:R-:W-:Y:S01]  /*1730*/  MOV R194, R240 ;  /* 0x000000f000c27202 */ /* 0x000fe20000000f00 */
[----:B------:R-:W2:Y:S01]  /*1740*/  LDL R14, [R1+0x170] ;  /* 0x00017000010e7983 */ /* 0x000ea20000100800 */
[--C-:B------:R-:W-:Y:S02]  /*1750*/  HADD2.F32 R240, -RZ, R11.reuse.H0_H0 ;  /* 0x2000000bfff07230 */ /* 0x100fe40000004100 */
[----:B------:R-:W-:Y:S01]  /*1760*/  HADD2.F32 R241, -RZ, R11.H1_H1 ;  /* 0x3000000bfff17230 */ /* 0x000fe20000004100 */
[----:B------:R-:W2:Y:S04]  /*1770*/  LDL.LU R13, [R1+0x64] ;  /* 0x00006400010d7983 */ /* 0x000ea80000300800 */
[----:B------:R-:W2:Y:S04]  /*1780*/  LDL R12, [R1+0x174] ;  /* 0x00017400010c7983 */ /* 0x000ea80000100800 */
[----:B------:R-:W2:Y:S04]  /*1790*/  LDL.LU R11, [R1+0x68] ;  /* 0x00006800010b7983 */ /* 0x000ea80000300800 */
[----:B------:R-:W2:Y:S04]  /*17a0*/  LDL R10, [R1+0x178] ;  /* 0x00017800010a7983 */ /* 0x000ea80000100800 */
[----:B------:R-:W2:Y:S04]  /*17b0*/  LDL.LU R9, [R1+0x6c] ;  /* 0x00006c0001097983 */ /* 0x000ea80000300800 */
[----:B------:R-:W2:Y:S01]  /*17c0*/  LDL R8, [R1+0x17c] ;  /* 0x00017c0001087983 */ /* 0x000ea20000100800 */
[----:B------:R-:W-:Y:S01]  /*17d0*/  MOV R223, R245 ;  /* 0x000000f500df7202 */ /* 0x000fe20000000f00 */
[C---:B------:R-:W-:Y:S01]  /*17e0*/  FADD.FTZ R32, -R0.reuse, R222 ;  /* 0x000000de00207221 */ /* 0x040fe20000010100 */
[----:B------:R-:W-:Y:S01]  /*17f0*/  MOV R224, R244 ;  /* 0x000000f400e07202 */ /* 0x000fe20000000f00 */
[----:B------:R-:W-:Y:S01]  /*1800*/  FADD.FTZ R44, -R0, R198 ;  /* 0x000000c6002c7221 */ /* 0x000fe20000010100 */
[----:B------:R-:W-:Y:S01]  /*1810*/  MOV R195, R223 ;  /* 0x000000df00c37202 */ /* 0x000fe20000000f00 */
[----:B------:R-:W-:Y:S01]  /*1820*/  FMUL.FTZ R223, R252, UR30 ;  /* 0x0000001efcdf7c20 */ /* 0x000fe20008410000 */
        /* <DEDUP_REMOVED lines=8> */
[----:B------:R-:W-:Y:S01]  /*18b0*/  FADD.FTZ R233, -R0, R219 ;  /* 0x000000db00e97221 */ /* 0x000fe20000010100 */
[----:B------:R-:W-:Y:S01]  /*18c0*/  MOV R198, R220 ;  /* 0x000000dc00c67202 */ /* 0x000fe20000000f00 */
[----:B------:R-:W-:Y:S01]  /*18d0*/  FMUL.FTZ R252, R232, UR30 ;  /* 0x0000001ee8fc7c20 */ /* 0x000fe20008410000 */
[----:B------:R-:W-:Y:S01]  /*18e0*/  FMUL.FTZ R0, R194, UR30 ;  /* 0x0000001ec2007c20 */ /* 0x000fe20008410000 */
[----:B------:R-:W-:Y:S01]  /*18f0*/  FMUL.FTZ R220, R201, UR30 ;  /* 0x0000001ec9dc7c20 */ /* 0x000fe20008410000 */
[----:B------:R-:W-:Y:S01]  /*1900*/  MOV R194, R224 ;  /* 0x000000e000c27202 */ /* 0x000fe20000000f00 */
[----:B------:R-:W-:Y:S01]  /*1910*/  FMUL.FTZ R224, R251, UR30 ;  /* 0x0000001efbe07c20 */ /* 0x000fe20008410000 */
[----:B------:R-:W-:Y:S01]  /*1920*/  MOV R197, R221 ;  /* 0x000000dd00c57202 */ /* 0x000fe20000000f00 */
[----:B------:R-:W-:Y:S01]  /*1930*/  FMUL.FTZ R221, R200, UR30 ;  /* 0x0000001ec8dd7c20 */ /* 0x000fe20008410000 */
[----:B------:R-:W-:Y:S01]  /*1940*/  MOV R196, R222 ;  /* 0x000000de00c47202 */ /* 0x000fe20000000f00 */
[----:B------:R-:W-:Y:S01]  /*1950*/  FFMA.FTZ R83, R252, R20, R83 ;  /* 0x00000014fc537223 */ /* 0x000fe20000010053 */
[----:B------:R-:W-:Y:S01]  /*1960*/  FMUL.FTZ R222, R250, UR30 ;  /* 0x0000001efade7c20 */ /* 0x000fe20008410000 */
[----:B------:R-:W-:Y:S01]  /*1970*/  FFMA.FTZ R82, R220, R21, R82 ;  /* 0x00000015dc527223 */ /* 0x000fe20000010052 */
[----:B------:R-:W-:Y:S01]  /*1980*/  FFMA.FTZ R81, R221, R22, R81 ;  /* 0x00000016dd517223 */ /* 0x000fe20000010051 */
[----:B------:R-:W5:Y:S01]  /*1990*/  LDG.E.64 R210, desc[UR22][R210.64] ;  /* 0x00000016d2d27981 */ /* 0x000f62000c1e1b00 */
[----:B------:R-:W-:Y:S01]  /*19a0*/  FFMA.FTZ R80, R222, R23, R80 ;  /* 0x00000017de507223 */ /* 0x000fe20000010050 */
[----:B------:R-:W-:Y:S01]  /*19b0*/  FMUL.FTZ R225, R225, UR30 ;  /* 0x0000001ee1e17c20 */ /* 0x000fe20008410000 */
[----:B------:R-:W-:Y:S01]  /*19c0*/  FFMA.FTZ R87, R223, R188, R87 ;  /* 0x000000bcdf577223 */ /* 0x000fe20000010057 */
[----:B------:R-:W-:Y:S01]  /*19d0*/  FFMA.FTZ R86, R224, R189, R86 ;  /* 0x000000bde0567223 */ /* 0x000fe20000010056 */
[----:B------:R-:W-:Y:S01]  /*19e0*/  FFMA.FTZ R84, R0, R191, R84 ;  /* 0x000000bf00547223 */ /* 0x000fe20000010054 */
[----:B------:R-:W-:Y:S01]  /*19f0*/  FFMA.FTZ R85, R225, R190, R85 ;  /* 0x000000bee1557223 */ /* 0x000fe20000010055 */
[----:B------:R-:W-:Y:S01]  /*1a00*/  FMUL.FTZ R200, R196, UR30 ;  /* 0x0000001ec4c87c20 */ /* 0x000fe20008410000 */
[----:B------:R-:W-:Y:S01]  /*1a10*/  FMUL.FTZ R196, R192, UR30 ;  /* 0x0000001ec0c47c20 */ /* 0x000fe20008410000 */
[----:B------:R-:W-:Y:S01]  /*1a20*/  FMUL.FTZ R201, R197, UR30 ;  /* 0x0000001ec5c97c20 */ /* 0x000fe20008410000 */
[----:B------:R-:W-:Y:S01]  /*1a30*/  FMUL.FTZ R192, R34, UR30 ;  /* 0x0000001e22c07c20 */ /* 0x000fe20008410000 */
[----:B------:R-:W-:Y:S01]  /*1a40*/  FMUL.FTZ R197, R193, UR30 ;  /* 0x0000001ec1c57c20 */ /* 0x000fe20008410000 */
[----:B------:R-:W-:Y:S01]  /*1a50*/  FMUL.FTZ R193, R32, UR30 ;  /* 0x0000001e20c17c20 */ /* 0x000fe20008410000 */
[----:B------:R-:W5:Y:S01]  /*1a60*/  LDG.E.64 R206, desc[UR22][R206.64] ;  /* 0x00000016cece7981 */ /* 0x000f62000c1e1b00 */
[----:B---3--:R-:W-:-:S05]  /*1a70*/  FADD.FTZ R214, R214, R191 ;  /* 0x000000bfd6d67221 */ /* 0x008fca0000010000 */
[----:B------:R0:W-:Y:S01]  /*1a80*/  STL [R1+0x50], R214 ;  /* 0x000050d601007387 */ /* 0x0001e20000100800 */
[----:B----4-:R-:W-:Y:S01]  /*1a90*/  FADD.FTZ R19, R19, R189 ;  /* 0x000000bd13137221 */ /* 0x010fe20000010000 */
[----:B--2---:R-:W-:Y:S01]  /*1aa0*/  FADD.FTZ R17, R17, R188 ;  /* 0x000000bc11117221 */ /* 0x004fe20000010000 */
[----:B------:R-:W-:Y:S01]  /*1ab0*/  FMUL.FTZ R219, R213, R191 ;  /* 0x000000bfd5db7220 */ /* 0x000fe20000410000 */
[----:B------:R-:W-:Y:S01]  /*1ac0*/  FADD.FTZ R15, R15, R23 ;  /* 0x000000170f0f7221 */ /* 0x000fe20000010000 */
[----:B------:R-:W-:-:S05]  /*1ad0*/  FADD.FTZ R212, R212, R190 ;  /* 0x000000bed4d47221 */ /* 0x000fca0000010000 */
[----:B------:R-:W-:Y:S01]  /*1ae0*/  STL [R1+0x54], R212 ;  /* 0x000054d401007387 */ /* 0x000fe20000100800 */
[----:B------:R-:W-:-:S03]  /*1af0*/  FADD.FTZ R13, R13, R22 ;  /* 0x000000160d0d7221 */ /* 0x000fc60000010000 */
[----:B------:R1:W-:Y:S04]  /*1b00*/  STL [R1+0x58], R19 ;  /* 0x0000581301007387 */ /* 0x0003e80000100800 */
[----:B------:R2:W-:Y:S01]  /*1b10*/  STL [R1+0x5c], R17 ;  /* 0x00005c1101007387 */ /* 0x0005e20000100800 */
[----:B------:R-:W-:-:S03]  /*1b20*/  FADD.FTZ R11, R11, R21 ;  /* 0x000000150b0b7221 */ /* 0x000fc60000010000 */
[----:B------:R-:W-:Y:S01]  /*1b30*/  STL [R1+0x60], R15 ;  /* 0x0000600f01007387 */ /* 0x000fe20000100800 */
[----:B------:R-:W-:-:S03]  /*1b40*/  FMUL.FTZ R217, R18, R189 ;  /* 0x000000bd12d97220 */ /* 0x000fc60000410000 */
[----:B------:R-:W-:Y:S01]  /*1b50*/  STL [R1+0x64], R13 ;  /* 0x0000640d01007387 */ /* 0x000fe20000100800 */
[----:B------:R-:W-:-:S03]  /*1b60*/  FADD.FTZ R9, R9, R20 ;  /* 0x0000001409097221 */ /* 0x000fc60000010000 */
[----:B------:R-:W-:Y:S01]  /*1b70*/  STL [R1+0x68], R11 ;  /* 0x0000680b01007387 */ /* 0x000fe20000100800 */
[----:B------:R-:W-:Y:S01]  /*1b80*/  FMUL.FTZ R213, R10, R21 ;  /* 0x000000150ad57220 */ /* 0x000fe20000410000 */
[----:B------:R-:W-:Y:S02]  /*1b90*/  FMUL.FTZ R251, R8, R20 ;  /* 0x0000001408fb7220 */ /* 0x000fe40000410000 */
[----:B------:R-:W-:Y:S01]  /*1ba0*/  STL [R1+0x6c], R9 ;  /* 0x00006c0901007387 */ /* 0x000fe20000100800 */
[----:B------:R-:W-:Y:S01]  /*1bb0*/  FMUL.FTZ R20, R42, UR30 ;  /* 0x0000001e2a147c20 */ /* 0x000fe20008410000 */
[----:B------:R-:W-:Y:S01]  /*1bc0*/  FMUL.FTZ R21, R41, UR30 ;  /* 0x0000001e29157c20 */ /* 0x000fe20008410000 */
[----:B------:R-:W-:Y:S01]  /*1bd0*/  FMUL.FTZ R18, R45, UR30 ;  /* 0x0000001e2d127c20 */ /* 0x000fe20008410000 */
[----:B------:R-:W3:Y:S01]  /*1be0*/  LDL.LU R42, [R1+0x78] ;  /* 0x00007800012a7983 */ /* 0x000ee20000300800 */
[----:B0-----:R-:W-:Y:S01]  /*1bf0*/  FMUL.FTZ R214, R12, R22 ;  /* 0x000000160cd67220 */ /* 0x001fe20000410000 */
[----:B-1----:R-:W-:-:S02]  /*1c00*/  FMUL.FTZ R19, R43, UR30 ;  /* 0x0000001e2b137c20 */ /* 0x002fc40008410000 */
[----:B------:R-:W4:Y:S01]  /*1c10*/  LDL R41, [R1+0x168] ;  /* 0x0001680001297983 */ /* 0x000f220000100800 */
[----:B------:R-:W-:Y:S01]  /*1c20*/  FMUL.FTZ R215, R14, R23 ;  /* 0x000000170ed77220 */ /* 0x000fe20000410000 */
[----:B------:R-:W-:Y:S02]  /*1c30*/  FMUL.FTZ R22, R40, UR30 ;  /* 0x0000001e28167c20 */ /* 0x000fe40008410000 */
[----:B------:R-:W4:Y:S01]  /*1c40*/  LDL.LU R45, [R1+0x70] ;  /* 0x00007000012d7983 */ /* 0x000f220000300800 */
[----:B------:R-:W-:Y:S01]  /*1c50*/  FMUL.FTZ R23, R39, UR30 ;  /* 0x0000001e27177c20 */ /* 0x000fe20008410000 */
[----:B--2---:R-:W-:Y:S02]  /*1c60*/  FMUL.FTZ R17, R44, UR30 ;  /* 0x0000001e2c117c20 */ /* 0x004fe40008410000 */
[----:B------:R-:W2:Y:S04]  /*1c70*/  LDL R8, [R1+0x160] ;  /* 0x0001600001087983 */ /* 0x000ea80000100800 */
[----:B------:R-:W2:Y:S04]  /*1c80*/  LDL R43, [R1+0x164] ;  /* 0x00016400012b7983 */ /* 0x000ea80000100800 */
[----:B------:R-:W2:Y:S04]  /*1c90*/  LDL.LU R40, [R1+0x7c] ;  /* 0x00007c0001287983 */ /* 0x000ea80000300800 */
[----:B------:R-:W2:Y:S01]  /*1ca0*/  LDL R39, [R1+0x16c] ;  /* 0x00016c0001277983 */ /* 0x000ea20000100800 */
[----:B------:R-:W-:-:S03]  /*1cb0*/  FMUL.FTZ R216, R16, R188 ;  /* 0x000000bc10d87220 */ /* 0x000fc60000410000 */
[----:B------:R-:W2:Y:S01]  /*1cc0*/  LDL.LU R44, [R1+0x74] ;  /* 0x00007400012c7983 */ /* 0x000ea20000300800 */
[----:B------:R-:W-:Y:S01]  /*1cd0*/  FMUL.FTZ R188, R38, UR30 ;  /* 0x0000001e26bc7c20 */ /* 0x000fe20008410000 */
[----:B------:R-:W-:Y:S01]  /*1ce0*/  FMUL.FTZ R218, R199, R190 ;  /* 0x000000bec7da7220 */ /* 0x000fe20000410000 */
[----:B------:R-:W-:Y:S01]  /*1cf0*/  FMUL.FTZ R189, R37, UR30 ;  /* 0x0000001e25bd7c20 */ /* 0x000fe20008410000 */
[----:B------:R-:W2:Y:S01]  /*1d00*/  LDL.LU R38, [R1+0x80] ;  /* 0x0000800001267983 */ /* 0x000ea20000300800 */
[----:B------:R-:W-:Y:S01]  /*1d10*/  FMUL.FTZ R190, R36, UR30 ;  /* 0x0000001e24be7c20 */ /* 0x000fe20008410000 */
[----:B------:R-:W-:Y:S02]  /*1d20*/  FMUL.FTZ R191, R35, UR30 ;  /* 0x0000001e23bf7c20 */ /* 0x000fe40008410000 */
[----:B------:R-:W2:Y:S01]  /*1d30*/  LDL R37, [R1+0x150] ;  /* 0x0001500001257983 */ /* 0x000ea20000100800 */
[----:B------:R-:W-:-:S03]  /*1d40*/  FMUL.FTZ R212, R198, UR30 ;  /* 0x0000001ec6d47c20 */ /* 0x000fc60008410000 */
[----:B------:R-:W2:Y:S01]  /*1d50*/  LDL.LU R36, [R1+0x84] ;  /* 0x0000840001247983 */ /* 0x000ea20000300800 */
[----:B------:R-:W-:-:S03]  /*1d60*/  FMUL.FTZ R198, R194, UR30 ;  /* 0x0000001ec2c67c20 */ /* 0x000fc60008410000 */
[----:B------:R-:W2:Y:S01]  /*1d70*/  LDL R35, [R1+0x154] ;  /* 0x0001540001237983 */ /* 0x000ea20000100800 */
[----:B------:R-:W-:-:S03]  /*1d80*/  FMUL.FTZ R194, R30, UR30 ;  /* 0x0000001e1ec27c20 */ /* 0x000fc60008410000 */
[----:B------:R-:W2:Y:S04]  /*1d90*/  LDL.LU R34, [R1+0x88] ;  /* 0x0000880001227983 */ /* 0x000ea80000300800 */
[----:B------:R-:W2:Y:S04]  /*1da0*/  LDL R32, [R1+0x158] ;  /* 0x0001580001207983 */ /* 0x000ea80000100800 */
[----:B------:R-:W2:Y:S01]  /*1db0*/  LDL.LU R30, [R1+0x8c] ;  /* 0x00008c00011e7983 */ /* 0x000ea20000300800 */
[----:B------:R-:W-:Y:S01]  /*1dc0*/  FMUL.FTZ R199, R195, UR30 ;  /* 0x0000001ec3c77c20 */ /* 0x000fe20008410000 */
[----:B------:R-:W-:-:S02]  /*1dd0*/  FMUL.FTZ R195, R26, UR30 ;  /* 0x0000001e1ac37c20 */ /* 0x000fc40008410000 */
[----:B------:R-:W2:Y:S01]  /*1de0*/  LDL R26, [R1+0x15c] ;  /* 0x00015c00011a7983 */ /* 0x000ea20000100800 */
[----:B------:R-:W-:Y:S01]  /*1df0*/  FMUL.FTZ R250, R24, UR30 ;  /* 0x0000001e18fa7c20 */ /* 0x000fe20008410000 */
[----:B------:R-:W-:Y:S01]  /*1e00*/  FMUL.FTZ R24, R233, UR30 ;  /* 0x0000001ee9187c20 */ /* 0x000fe20008410000 */
[----:B------:R-:W-:-:S04]  /*1e10*/  FMUL.FTZ R16, R46, UR30 ;  /* 0x0000001e2e107c20 */ /* 0x000fc80008410000 */
[----:B------:R-:W-:Y:S01]  /*1e20*/  STL [R1+0x4], R24 ;  /* 0x0000041801007387 */ /* 0x000fe20000100800 */
[----:B------:R-:W-:Y:S01]  /*1e30*/  FFMA.FTZ R77, R201, R7, R77 ;  /* 0x00000007c94d7223 */ /* 0x000fe2000001004d */
[----:B------:R-:W-:Y:S01]  /*1e40*/  FFMA.FTZ R78, R200, R6, R78 ;  /* 0x00000006c84e7223 */ /* 0x000fe2000001004e */
[----:B------:R-:W-:Y:S01]  /*1e50*/  FFMA.FTZ R79, R199, R5, R79 ;  /* 0x00000005c74f7223 */ /* 0x000fe2000001004f */
[----:B------:R-:W-:Y:S01]  /*1e60*/  FFMA.FTZ R72, R198, R4, R72 ;  /* 0x00000004c6487223 */ /* 0x000fe20000010048 */
[----:B------:R-:W-:Y:S01]  /*1e70*/  FFMA.FTZ R73, R197, R3, R73 ;  /* 0x00000003c5497223 */ /* 0x000fe20000010049 */
[----:B------:R-:W-:Y:S01]  /*1e80*/  FFMA.FTZ R74, R196, R2, R74 ;  /* 0x00000002c44a7223 */ /* 0x000fe2000001004a */
[----:B------:R-:W-:Y:S01]  /*1e90*/  FMUL.FTZ R14, R249, UR30 ;  /* 0x0000001ef90e7c20 */ /* 0x000fe20008410000 */
[----:B---3--:R-:W-:Y:S01]  /*1ea0*/  FADD.FTZ R42, R42, R6 ;  /* 0x000000062a2a7221 */ /* 0x008fe20000010000 */
[----:B----4-:R-:W-:-:S05]  /*1eb0*/  FADD.FTZ R45, R45, R231 ;  /* 0x000000e72d2d7221 */ /* 0x010fca0000010000 */
[----:B------:R0:W-:Y:S01]  /*1ec0*/  STL [R1+0x70], R45 ;  /* 0x0000702d01007387 */ /* 0x0001e20000100800 */
[----:B--2---:R-:W-:Y:S01]  /*1ed0*/  FADD.FTZ R40, R40, R5 ;  /* 0x0000000528287221 */ /* 0x004fe20000010000 */
[----:B------:R-:W-:-:S05]  /*1ee0*/  FADD.FTZ R44, R44, R7 ;  /* 0x000000072c2c7221 */ /* 0x000fca0000010000 */
[----:B------:R1:W-:Y:S01]  /*1ef0*/  STL [R1+0x74], R44 ;  /* 0x0000742c01007387 */ /* 0x0003e20000100800 */
[----:B------:R-:W-:-:S03]  /*1f00*/  FADD.FTZ R38, R38, R4 ;  /* 0x0000000426267221 */ /* 0x000fc60000010000 */
[----:B------:R2:W-:Y:S01]  /*1f10*/  STL [R1+0x78], R42 ;  /* 0x0000782a01007387 */ /* 0x0005e20000100800 */
[----:B------:R-:W-:Y:S01]  /*1f20*/  FMUL.FTZ R7, R43, R7 ;  /* 0x000000072b077220 */ /* 0x000fe20000410000 */
[----:B------:R-:W-:Y:S02]  /*1f30*/  FADD.FTZ R36, R36, R3 ;  /* 0x0000000324247221 */ /* 0x000fe40000010000 */
[----:B------:R-:W3:Y:S04]  /*1f40*/  LDL.LU R46, [R1+0x90] ;  /* 0x00009000012e7983 */ /* 0x000ee80000300800 */
[----:B0-----:R-:W4:Y:S01]  /*1f50*/  LDL R45, [R1+0x140] ;  /* 0x00014000012d7983 */ /* 0x001f220000100800 */
[----:B------:R-:W-:-:S03]  /*1f60*/  FADD.FTZ R34, R34, R2 ;  /* 0x0000000222227221 */ /* 0x000fc60000010000 */
[----:B------:R0:W-:Y:S04]  /*1f70*/  STL [R1+0x7c], R40 ;  /* 0x00007c2801007387 */ /* 0x0001e80000100800 */
[----:B-1----:R-:W4:Y:S01]  /*1f80*/  LDL.LU R44, [R1+0x94] ;  /* 0x00009400012c7983 */ /* 0x002f220000300800 */
[----:B------:R-:W-:-:S03]  /*1f90*/  FADD.FTZ R30, R30, R230 ;  /* 0x000000e61e1e7221 */ /* 0x000fc60000010000 */
[----:B------:R-:W4:Y:S01]  /*1fa0*/  LDL R43, [R1+0x144] ;  /* 0x00014400012b7983 */ /* 0x000f220000100800 */
[----:B------:R-:W-:-:S03]  /*1fb0*/  FMUL.FTZ R6, R41, R6 ;  /* 0x0000000629067220 */ /* 0x000fc60000410000 */
[----:B------:R1:W-:Y:S04]  /*1fc0*/  STL [R1+0x80], R38 ;  /* 0x0000802601007387 */ /* 0x0003e80000100800 */
[----:B------:R1:W-:Y:S04]  /*1fd0*/  STL [R1+0x84], R36 ;  /* 0x0000842401007387 */ /* 0x0003e80000100800 */
[----:B------:R1:W-:Y:S01]  /*1fe0*/  STL [R1+0x88], R34 ;  /* 0x0000882201007387 */ /* 0x0003e20000100800 */
[----:B------:R-:W-:-:S03]  /*1ff0*/  FMUL.FTZ R5, R39, R5 ;  /* 0x0000000527057220 */ /* 0x000fc60000410000 */
[----:B--2---:R-:W2:Y:S04]  /*2000*/  LDL.LU R42, [R1+0x98] ;  /* 0x00009800012a7983 */ /* 0x004ea80000300800 */
[----:B------:R-:W2:Y:S01]  /*2010*/  LDL R41, [R1+0x148] ;  /* 0x0001480001297983 */ /* 0x000ea20000100800 */
[----:B------:R-:W-:-:S03]  /*2020*/  FMUL.FTZ R4, R37, R4 ;  /* 0x0000000425047220 */ /* 0x000fc60000410000 */
[----:B------:R1:W-:Y:S04]  /*2030*/  STL [R1+0x8c], R30 ;  /* 0x00008c1e01007387 */ /* 0x0003e80000100800 */
[----:B0-----:R-:W2:Y:S01]  /*2040*/  LDL.LU R40, [R1+0x9c] ;  /* 0x00009c0001287983 */ /* 0x001ea20000300800 */
[----:B------:R-:W-:-:S03]  /*2050*/  FMUL.FTZ R3, R35, R3 ;  /* 0x0000000323037220 */ /* 0x000fc60000410000 */
[----:B------:R-:W2:Y:S04]  /*2060*/  LDL R39, [R1+0x14c] ;  /* 0x00014c0001277983 */ /* 0x000ea80000100800 */
[----:B-1----:R-:W2:Y:S01]  /*2070*/  LDL.LU R38, [R1+0xa0] ;  /* 0x0000a00001267983 */ /* 0x002ea20000300800 */
[----:B------:R-:W-:-:S03]  /*2080*/  FMUL.FTZ R2, R32, R2 ;  /* 0x0000000220027220 */ /* 0x000fc60000410000 */
[----:B------:R-:W2:Y:S04]  /*2090*/  LDL R37, [R1+0x130] ;  /* 0x0001300001257983 */ /* 0x000ea80000100800 */
[----:B------:R-:W2:Y:S04]  /*20a0*/  LDL.LU R36, [R1+0xa4] ;  /* 0x0000a40001247983 */ /* 0x000ea80000300800 */
[----:B------:R-:W2:Y:S04]  /*20b0*/  LDL R35, [R1+0x134] ;  /* 0x0001340001237983 */ /* 0x000ea80000100800 */
[----:B------:R-:W2:Y:S04]  /*20c0*/  LDL.LU R34, [R1+0xa8] ;  /* 0x0000a80001227983 */ /* 0x000ea80000300800 */
[----:B------:R-:W2:Y:S04]  /*20d0*/  LDL R32, [R1+0x138] ;  /* 0x0001380001207983 */ /* 0x000ea80000100800 */
[----:B------:R-:W2:Y:S01]  /*20e0*/  LDL.LU R30, [R1+0xac] ;  /* 0x0000ac00011e7983 */ /* 0x000ea20000300800 */
[----:B------:R-:W-:-:S03]  /*20f0*/  FMUL.FTZ R249, R26, R230 ;  /* 0x000000e61af97220 */ /* 0x000fc60000410000 */
[----:B------:R-:W2:Y:S01]  /*2100*/  LDL R26, [R1+0x13c] ;  /* 0x00013c00011a7983 */ /* 0x000ea20000100800 */
[----:B------:R-:W-:Y:S01]  /*2110*/  FFMA.FTZ R232, R0, R219, RZ ;  /* 0x000000db00e87223 */ /* 0x000fe200000100ff */
[-C--:B------:R-:W-:Y:S01]  /*2120*/  FFMA.FTZ R76, R212, R231.reuse, R76 ;  /* 0x000000e7d44c7223 */ /* 0x080fe2000001004c */
[----:B------:R-:W-:Y:S01]  /*2130*/  FMUL.FTZ R8, R8, R231 ;  /* 0x000000e708087220 */ /* 0x000fe20000410000 */
[----:B------:R-:W-:Y:S01]  /*2140*/  FADD.FTZ R231, RZ, R219 ;  /* 0x000000dbffe77221 */ /* 0x000fe20000010000 */
[----:B------:R-:W-:Y:S01]  /*2150*/  FFMA.FTZ R232, R225, R218, R232 ;  /* 0x000000dae1e87223 */ /* 0x000fe200000100e8 */
[----:B------:R-:W-:Y:S02]  /*2160*/  FFMA.FTZ R75, R250, R230, R75 ;  /* 0x000000e6fa4b7223 */ /* 0x000fe4000001004b */
        /* <DEDUP_REMOVED lines=17> */
[----:B------:R-:W-:Y:S01]  /*2280*/  FFMA.FTZ R68, R195, R226, R68 ;  /* 0x000000e2c3447223 */ /* 0x000fe20000010044 */
[----:B------:R-:W-:Y:S01]  /*2290*/  FADD.FTZ R231, R7, R230 ;  /* 0x000000e607e77221 */ /* 0x000fe20000010000 */
[----:B------:R-:W-:Y:S01]  /*22a0*/  FFMA.FTZ R64, R191, R187, R64 ;  /* 0x000000bbbf407223 */ /* 0x000fe20000010040 */
        /* <DEDUP_REMOVED lines=9> */
[----:B------:R-:W-:Y:S01]  /*2340*/  FFMA.FTZ R66, R189, R185, R66 ;  /* 0x000000b9bd427223 */ /* 0x000fe20000010042 */
[----:B------:R-:W-:Y:S01]  /*2350*/  FFMA.FTZ R67, R188, R184, R67 ;  /* 0x000000b8bc437223 */ /* 0x000fe20000010043 */
[----:B---3--:R-:W-:-:S05]  /*2360*/  FADD.FTZ R46, R46, R226 ;  /* 0x000000e22e2e7221 */ /* 0x008fca0000010000 */
[----:B------:R0:W-:Y:S01]  /*2370*/  STL [R1+0x90], R46 ;  /* 0x0000902e01007387 */ /* 0x0001e20000100800 */
[----:B----4-:R-:W-:-:S05]  /*2380*/  FADD.FTZ R44, R44, R227 ;  /* 0x000000e32c2c7221 */ /* 0x010fca0000010000 */
[----:B------:R1:W-:Y:S01]  /*2390*/  STL [R1+0x94], R44 ;  /* 0x0000942c01007387 */ /* 0x0003e20000100800 */
[----:B------:R-:W-:Y:S01]  /*23a0*/  FMUL.FTZ R226, R45, R226 ;  /* 0x000000e22de27220 */ /* 0x000fe20000410000 */
[----:B--2---:R-:W-:-:S05]  /*23b0*/  FADD.FTZ R42, R42, R228 ;  /* 0x000000e42a2a7221 */ /* 0x004fca0000010000 */
[----:B------:R2:W-:Y:S01]  /*23c0*/  STL [R1+0x98], R42 ;  /* 0x0000982a01007387 */ /* 0x0005e20000100800 */
[----:B------:R-:W-:Y:S01]  /*23d0*/  FADD.FTZ R40, R40, R229 ;  /* 0x000000e528287221 */ /* 0x000fe20000010000 */
[----:B------:R-:W-:-:S04]  /*23e0*/  FADD.FTZ R38, R38, R187 ;  /* 0x000000bb26267221 */ /* 0x000fc80000010000 */
[----:B------:R3:W-:Y:S01]  /*23f0*/  STL [R1+0x9c], R40 ;  /* 0x00009c2801007387 */ /* 0x0007e20000100800 */
[----:B------:R-:W-:-:S03]  /*2400*/  FADD.FTZ R36, R36, R186 ;  /* 0x000000ba24247221 */ /* 0x000fc60000010000 */
[----:B------:R4:W-:Y:S01]  /*2410*/  STL [R1+0xa0], R38 ;  /* 0x0000a02601007387 */ /* 0x0009e20000100800 */
[----:B------:R-:W-:-:S03]  /*2420*/  FADD.FTZ R34, R34, R185 ;  /* 0x000000b922227221 */ /* 0x000fc60000010000 */
[----:B------:R4:W-:Y:S01]  /*2430*/  STL [R1+0xa4], R36 ;  /* 0x0000a42401007387 */ /* 0x0009e20000100800 */
[----:B------:R-:W-:Y:S01]  /*2440*/  FMUL.FTZ R230, R37, R187 ;  /* 0x000000bb25e67220 */ /* 0x000fe20000410000 */
[----:B------:R-:W-:Y:S02]  /*2450*/  FADD.FTZ R30, R30, R184 ;  /* 0x000000b81e1e7221 */ /* 0x000fe40000010000 */
[----:B------:R4:W-:Y:S01]  /*2460*/  STL [R1+0xa8], R34 ;  /* 0x0000a82201007387 */ /* 0x0009e20000100800 */
[----:B------:R-:W-:-:S03]  /*2470*/  FFMA.FTZ R187, R200, R6, R232 ;  /* 0x00000006c8bb7223 */ /* 0x000fc600000100e8 */
[----:B------:R4:W-:Y:S01]  /*2480*/  STL [R1+0xac], R30 ;  /* 0x0000ac1e01007387 */ /* 0x0009e20000100800 */
[----:B------:R-:W-:-:S03]  /*2490*/  FMUL.FTZ R227, R43, R227 ;  /* 0x000000e32be37220 */ /* 0x000fc60000410000 */
[----:B------:R-:W4:Y:S04]  /*24a0*/  LDL.LU R47, [R1+0x10] ;  /* 0x00001000012f7983 */ /* 0x000f280000300800 */
[----:B0-----:R-:W4:Y:S01]  /*24b0*/  LDL.LU R46, [R1+0xb0] ;  /* 0x0000b000012e7983 */ /* 0x001f220000300800 */
[----:B------:R-:W-:-:S03]  /*24c0*/  FMUL.FTZ R228, R41, R228 ;  /* 0x000000e429e47220 */ /* 0x000fc60000410000 */
[----:B------:R-:W4:Y:S01]  /*24d0*/  LDL R45, [R1+0x120] ;  /* 0x00012000012d7983 */ /* 0x000f220000100800 */
[----:B------:R-:W-:Y:S01]  /*24e0*/  FADD.FTZ R232, R6, R231 ;  /* 0x000000e706e87221 */ /* 0x000fe20000010000 */
[----:B------:R-:W-:Y:S02]  /*24f0*/  FFMA.FTZ R187, R199, R5, R187 ;  /* 0x00000005c7bb7223 */ /* 0x000fe400000100bb */
[----:B-1----:R-:W4:Y:S01]  /*2500*/  LDL.LU R44, [R1+0x14] ;  /* 0x00001400012c7983 */ /* 0x002f220000300800 */
[----:B------:R-:W-:-:S03]  /*2510*/  FMUL.FTZ R229, R39, R229 ;  /* 0x000000e527e57220 */ /* 0x000fc60000410000 */
[----:B------:R-:W4:Y:S01]  /*2520*/  LDL.LU R43, [R1+0xb4] ;  /* 0x0000b400012b7983 */ /* 0x000f220000300800 */
[----:B------:R-:W-:-:S03]  /*2530*/  FMUL.FTZ R231, R35, R186 ;  /* 0x000000ba23e77220 */ /* 0x000fc60000410000 */
[----:B--2---:R-:W2:Y:S01]  /*2540*/  LDL R42, [R1+0x124] ;  /* 0x00012400012a7983 */ /* 0x004ea20000100800 */
[----:B------:R-:W-:-:S03]  /*2550*/  FADD.FTZ R186, R5, R232 ;  /* 0x000000e805ba7221 */ /* 0x000fc60000010000 */
[----:B------:R-:W2:Y:S01]  /*2560*/  LDL.LU R41, [R1+0x18] ;  /* 0x0000180001297983 */ /* 0x000ea20000300800 */
[----:B------:R-:W-:-:S03]  /*2570*/  FFMA.FTZ R187, R198, R4, R187 ;  /* 0x00000004c6bb7223 */ /* 0x000fc600000100bb */
[----:B---3--:R-:W3:Y:S04]  /*2580*/  LDL.LU R40, [R1+0xb8] ;  /* 0x0000b80001287983 */ /* 0x008ee80000300800 */
[----:B------:R-:W3:Y:S04]  /*2590*/  LDL R39, [R1+0x128] ;  /* 0x0001280001277983 */ /* 0x000ee80000100800 */
[----:B----4-:R-:W4:Y:S01]  /*25a0*/  LDL.LU R38, [R1+0x1c] ;  /* 0x00001c0001267983 */ /* 0x010f220000300800 */
[----:B------:R-:W-:-:S03]  /*25b0*/  FADD.FTZ R186, R4, R186 ;  /* 0x000000ba04ba7221 */ /* 0x000fc60000010000 */
[----:B------:R-:W4:Y:S01]  /*25c0*/  LDL R248, [R1+0x12c] ;  /* 0x00012c0001f87983 */ /* 0x000f220000100800 */
[----:B------:R-:W-:-:S03]  /*25d0*/  FMUL.FTZ R232, R32, R185 ;  /* 0x000000b920e87220 */ /* 0x000fc60000410000 */
[----:B------:R-:W4:Y:S01]  /*25e0*/  LDL.LU R247, [R1+0xc0] ;  /* 0x0000c00001f77983 */ /* 0x000f220000300800 */
[----:B------:R-:W-:-:S03]  /*25f0*/  FFMA.FTZ R185, R197, R3, R187 ;  /* 0x00000003c5b97223 */ /* 0x000fc600000100bb */
[----:B------:R-:W4:Y:S04]  /*2600*/  LDL.LU R246, [R1+0x20] ;  /* 0x0000200001f67983 */ /* 0x000f280000300800 */
[----:B------:R-:W4:Y:S01]  /*2610*/  LDL R245, [R1+0x110] ;  /* 0x0001100001f57983 */ /* 0x000f220000100800 */
[----:B------:R-:W-:-:S03]  /*2620*/  FADD.FTZ R186, R3, R186 ;  /* 0x000000ba03ba7221 */ /* 0x000fc60000010000 */
[----:B------:R-:W4:Y:S04]  /*2630*/  LDL.LU R244, [R1+0xc4] ;  /* 0x0000c40001f47983 */ /* 0x000f280000300800 */
[----:B------:R-:W4:Y:S04]  /*2640*/  LDL.LU R187, [R1+0x24] ;  /* 0x0000240001bb7983 */ /* 0x000f280000300800 */
[----:B------:R-:W4:Y:S04]  /*2650*/  LDL R37, [R1+0x114] ;  /* 0x0001140001257983 */ /* 0x000f280000100800 */
[----:B------:R-:W4:Y:S01]  /*2660*/  LDL.LU R36, [R1+0xc8] ;  /* 0x0000c80001247983 */ /* 0x000f220000300800 */
[----:B------:R-:W-:-:S03]  /*2670*/  FMUL.FTZ R233, R26, R184 ;  /* 0x000000b81ae97220 */ /* 0x000fc60000410000 */
[----:B------:R-:W4:Y:S01]  /*2680*/  LDL.LU R35, [R1+0x28] ;  /* 0x0000280001237983 */ /* 0x000f220000300800 */
[----:B------:R-:W-:-:S03]  /*2690*/  FADD.FTZ R184, R2, R186 ;  /* 0x000000ba02b87221 */ /* 0x000fc60000010000 */
[----:B------:R-:W4:Y:S04]  /*26a0*/  LDL R34, [R1+0x118] ;  /* 0x0001180001227983 */ /* 0x000f280000100800 */
[----:B------:R-:W4:Y:S04]  /*26b0*/  LDL.LU R32, [R1+0xcc] ;  /* 0x0000cc0001207983 */ /* 0x000f280000300800 */
[----:B------:R-:W4:Y:S04]  /*26c0*/  LDL.LU R30, [R1+0x2c] ;  /* 0x00002c00011e7983 */ /* 0x000f280000300800 */
[----:B------:R-:W4:Y:S04]  /*26d0*/  LDL R26, [R1+0x11c] ;  /* 0x00011c00011a7983 */ /* 0x000f280000100800 */
[----:B------:R-:W4:Y:S01]  /*26e0*/  LDL.LU R186, [R1+0xbc] ;  /* 0x0000bc0001ba7983 */ /* 0x000f220000300800 */
[----:B------:R-:W-:Y:S01]  /*26f0*/  FFMA.FTZ R47, R23, R234, R47 ;  /* 0x000000ea172f7223 */ /* 0x000fe2000001002f */
[----:B------:R-:W-:-:S04]  /*2700*/  FADD.FTZ R46, R46, R234 ;  /* 0x000000ea2e2e7221 */ /* 0x000fc80000010000 */
[----:B------:R0:W-:Y:S01]  /*2710*/  STL [R1+0x10], R47 ;  /* 0x0000102f01007387 */ /* 0x0001e20000100800 */
[----:B------:R-:W-:Y:S01]  /*2720*/  FMUL.FTZ R234, R45, R234 ;  /* 0x000000ea2dea7220 */ /* 0x000fe20000410000 */
[----:B------:R-:W-:Y:S02]  /*2730*/  FFMA.FTZ R44, R22, R235, R44 ;  /* 0x000000eb162c7223 */ /* 0x000fe4000001002c */
[----:B0-----:R0:W5:Y:S01]  /*2740*/  LDL.LU R47, [R1+0x1ec] ;  /* 0x0001ec00012f7983 */ /* 0x0011620000300800 */
[----:B------:R-:W-:-:S03]  /*2750*/  FADD.FTZ R43, R43, R235 ;  /* 0x000000eb2b2b7221 */ /* 0x000fc60000010000 */
[----:B------:R1:W-:Y:S01]  /*2760*/  STL [R1+0xb0], R46 ;  /* 0x0000b02e01007387 */ /* 0x0003e20000100800 */
[----:B--2---:R-:W-:Y:S01]  /*2770*/  FMUL.FTZ R235, R42, R235 ;  /* 0x000000eb2aeb7220 */ /* 0x004fe20000410000 */
[----:B------:R-:W-:Y:S02]  /*2780*/  FFMA.FTZ R41, R21, R236, R41 ;  /* 0x000000ec15297223 */ /* 0x000fe40000010029 */
[----:B-1----:R0:W5:Y:S01]  /*2790*/  LDL.LU R46, [R1+0x1e8] ;  /* 0x0001e800012e7983 */ /* 0x0021620000300800 */
[----:B---3--:R-:W-:-:S03]  /*27a0*/  FADD.FTZ R40, R40, R236 ;  /* 0x000000ec28287221 */ /* 0x008fc60000010000 */
[----:B------:R0:W5:Y:S04]  /*27b0*/  LDL.LU R45, [R1+0x1e4] ;  /* 0x0001e400012d7983 */ /* 0x0001680000300800 */
[----:B------:R1:W-:Y:S01]  /*27c0*/  STL [R1+0x14], R44 ;  /* 0x0000142c01007387 */ /* 0x0003e20000100800 */
[----:B----4-:R-:W-:Y:S01]  /*27d0*/  FFMA.FTZ R38, R20, R237, R38 ;  /* 0x000000ed14267223 */ /* 0x010fe20000010026 */
[----:B------:R-:W-:Y:S02]  /*27e0*/  FMUL.FTZ R236, R39, R236 ;  /* 0x000000ec27ec7220 */ /* 0x000fe40000410000 */
[----:B-1----:R0:W5:Y:S04]  /*27f0*/  LDL.LU R44, [R1+0x1e0] ;  /* 0x0001e000012c7983 */ /* 0x0021680000300800 */
[----:B------:R1:W-:Y:S01]  /*2800*/  STL [R1+0xb4], R43 ;  /* 0x0000b42b01007387 */ /* 0x0003e20000100800 */
[----:B------:R-:W-:Y:S01]  /*2810*/  FADD.FTZ R247, R247, R238 ;  /* 0x000000eef7f77221 */ /* 0x000fe20000010000 */
[----:B------:R-:W-:-:S02]  /*2820*/  FFMA.FTZ R246, R19, R238, R246 ;  /* 0x000000ee13f67223 */ /* 0x000fc400000100f6 */
[----:B-1----:R0:W5:Y:S04]  /*2830*/  LDL.LU R43, [R1+0x1dc] ;  /* 0x0001dc00012b7983 */ /* 0x0021680000300800 */
[----:B------:R0:W5:Y:S04]  /*2840*/  LDL.LU R42, [R1+0x1d8] ;  /* 0x0001d800012a7983 */ /* 0x0001680000300800 */
[----:B------:R1:W-:Y:S01]  /*2850*/  STL [R1+0x18], R41 ;  /* 0x0000182901007387 */ /* 0x0003e20000100800 */
[----:B------:R-:W-:Y:S01]  /*2860*/  FADD.FTZ R244, R244, R239 ;  /* 0x000000eff4f47221 */ /* 0x000fe20000010000 */
[----:B------:R-:W-:Y:S01]  /*2870*/  FFMA.FTZ R187, R18, R239, R187 ;  /* 0x000000ef12bb7223 */ /* 0x000fe200000100bb */
[----:B------:R-:W-:Y:S01]  /*2880*/  FADD.FTZ R36, R36, R240 ;  /* 0x000000f024247221 */ /* 0x000fe20000010000 */
[----:B-1----:R0:W5:Y:S04]  /*2890*/  LDL.LU R41, [R1+0x1d4] ;  /* 0x0001d40001297983 */ /* 0x0021680000300800 */
[----:B------:R1:W-:Y:S01]  /*28a0*/  STL [R1+0xb8], R40 ;  /* 0x0000b82801007387 */ /* 0x0003e20000100800 */
[----:B------:R-:W-:Y:S01]  /*28b0*/  FFMA.FTZ R35, R17, R240, R35 ;  /* 0x000000f011237223 */ /* 0x000fe20000010023 */
[----:B------:R-:W-:Y:S01]  /*28c0*/  FADD.FTZ R32, R32, R241 ;  /* 0x000000f120207221 */ /* 0x000fe20000010000 */
[----:B------:R-:W-:Y:S01]  /*28d0*/  FADD.FTZ R186, R186, R237 ;  /* 0x000000edbaba7221 */ /* 0x000fe20000010000 */
[----:B-1----:R0:W5:Y:S04]  /*28e0*/  LDL.LU R40, [R1+0x1d0] ;  /* 0x0001d00001287983 */ /* 0x0021680000300800 */
[----:B------:R0:W5:Y:S04]  /*28f0*/  LDL.LU R39, [R1+0x1cc] ;  /* 0x0001cc0001277983 */ /* 0x0001680000300800 */
[----:B------:R1:W-:Y:S01]  /*2900*/  STL [R1+0x1c], R38 ;  /* 0x00001c2601007387 */ /* 0x0003e20000100800 */
[----:B------:R-:W-:Y:S01]  /*2910*/  FFMA.FTZ R30, R16, R241, R30 ;  /* 0x000000f1101e7223 */ /* 0x000fe2000001001e */
[----:B------:R-:W-:-:S02]  /*2920*/  FMUL.FTZ R239, R37, R239 ;  /* 0x000000ef25ef7220 */ /* 0x000fc40000410000 */
[----:B-1----:R0:W5:Y:S04]  /*2930*/  LDL.LU R38, [R1+0x1c8] ;  /* 0x0001c80001267983 */ /* 0x0021680000300800 */
[----:B------:R-:W-:Y:S04]  /*2940*/  STL [R1+0xbc], R186 ;  /* 0x0000bcba01007387 */ /* 0x000fe80000100800 */
[----:B------:R-:W-:Y:S04]  /*2950*/  STL [R1+0xc0], R247 ;  /* 0x0000c0f701007387 */ /* 0x000fe80000100800 */
[----:B------:R-:W-:Y:S04]  /*2960*/  STL [R1+0x20], R246 ;  /* 0x000020f601007387 */ /* 0x000fe80000100800 */
[----:B------:R-:W-:Y:S04]  /*2970*/  STL [R1+0xc4], R244 ;  /* 0x0000c4f401007387 */ /* 0x000fe80000100800 */
[----:B------:R-:W-:Y:S04]  /*2980*/  STL [R1+0x24], R187 ;  /* 0x000024bb01007387 */ /* 0x000fe80000100800 */
[----:B------:R1:W-:Y:S04]  /*2990*/  STL [R1+0xc8], R36 ;  /* 0x0000c82401007387 */ /* 0x0003e80000100800 */
[----:B------:R2:W-:Y:S04]  /*29a0*/  STL [R1+0x28], R35 ;  /* 0x0000282301007387 */ /* 0x0005e80000100800 */
[----:B------:R-:W-:Y:S04]  /*29b0*/  STL [R1+0xcc], R32 ;  /* 0x0000cc2001007387 */ /* 0x000fe80000100800 */
[----:B------:R-:W3:Y:S01]  /*29c0*/  LDL.LU R37, [R1+0x30] ;  /* 0x0000300001257983 */ /* 0x000ee20000300800 */
[----:B------:R-:W-:-:S03]  /*29d0*/  FMUL.FTZ R240, R34, R240 ;  /* 0x000000f022f07220 */ /* 0x000fc60000410000 */
[----:B-1----:R-:W4:Y:S01]  /*29e0*/  LDL.LU R36, [R1+0xd0] ;  /* 0x0000d00001247983 */ /* 0x002f220000300800 */
[----:B------:R-:W-:-:S03]  /*29f0*/  FMUL.FTZ R237, R248, R237 ;  /* 0x000000edf8ed7220 */ /* 0x000fc60000410000 */
[----:B------:R1:W-:Y:S01]  /*2a00*/  STL [R1+0x2c], R30 ;  /* 0x00002c1e01007387 */ /* 0x0003e20000100800 */
[----:B------:R-:W-:-:S03]  /*2a10*/  FMUL.FTZ R238, R245, R238 ;  /* 0x000000eef5ee7220 */ /* 0x000fc60000410000 */
[----:B--2---:R-:W2:Y:S04]  /*2a20*/  LDL R35, [R1+0x100] ;  /* 0x0001000001237983 */ /* 0x004ea80000100800 */
[----:B------:R-:W2:Y:S04]  /*2a30*/  LDL.LU R34, [R1+0x34] ;  /* 0x0000340001227983 */ /* 0x000ea80000300800 */
[----:B------:R-:W2:Y:S04]  /*2a40*/  LDL.LU R248, [R1+0xd4] ;  /* 0x0000d40001f87983 */ /* 0x000ea80000300800 */
[----:B------:R-:W2:Y:S04]  /*2a50*/  LDL R247, [R1+0x104] ;  /* 0x0001040001f77983 */ /* 0x000ea80000100800 */
[----:B------:R-:W2:Y:S04]  /*2a60*/  LDL.LU R245, [R1+0x38] ;  /* 0x0000380001f57983 */ /* 0x000ea80000300800 */
[----:B------:R-:W2:Y:S04]  /*2a70*/  LDL.LU R244, [R1+0xd8] ;  /* 0x0000d80001f47983 */ /* 0x000ea80000300800 */
[----:B------:R-:W2:Y:S04]  /*2a80*/  LDL R187, [R1+0x108] ;  /* 0x0001080001bb7983 */ /* 0x000ea80000100800 */
[----:B-1----:R-:W2:Y:S04]  /*2a90*/  LDL.LU R30, [R1+0x3c] ;  /* 0x00003c00011e7983 */ /* 0x002ea80000300800 */
[----:B------:R-:W2:Y:S01]  /*2aa0*/  LDL.LU R186, [R1+0xdc] ;  /* 0x0000dc0001ba7983 */ /* 0x000ea20000300800 */
[----:B------:R-:W-:-:S03]  /*2ab0*/  FMUL.FTZ R241, R26, R241 ;  /* 0x000000f11af17220 */ /* 0x000fc60000410000 */
[----:B------:R-:W2:Y:S04]  /*2ac0*/  LDL R26, [R1+0x10c] ;  /* 0x00010c00011a7983 */ /* 0x000ea80000100800 */
[----:B------:R-:W2:Y:S04]  /*2ad0*/  LDL.LU R32, [R1+0x40] ;  /* 0x0000400001207983 */ /* 0x000ea80000300800 */
[----:B------:R-:W2:Y:S01]  /*2ae0*/  LDL.LU R246, [R1+0xe0] ;  /* 0x0000e00001f67983 */ /* 0x000ea20000300800 */
[----:B---3--:R-:W-:Y:S01]  /*2af0*/  FFMA.FTZ R37, R15, R242, R37 ;  /* 0x000000f20f257223 */ /* 0x008fe20000010025 */
[----:B----4-:R-:W-:-:S04]  /*2b00*/  FADD.FTZ R36, R36, R242 ;  /* 0x000000f224247221 */ /* 0x010fc80000010000 */
[----:B------:R1:W-:Y:S01]  /*2b10*/  STL [R1+0x30], R37 ;  /* 0x0000302501007387 */ /* 0x0003e20000100800 */
[----:B--2---:R-:W-:-:S03]  /*2b20*/  FMUL.FTZ R242, R35, R242 ;  /* 0x000000f223f27220 */ /* 0x004fc60000410000 */
[----:B-1----:R0:W5:Y:S01]  /*2b30*/  LDL.LU R37, [R1+0x1c4] ;  /* 0x0001c40001257983 */ /* 0x0021620000300800 */
[----:B------:R-:W-:-:S03]  /*2b40*/  FFMA.FTZ R34, R14, R243, R34 ;  /* 0x000000f30e227223 */ /* 0x000fc60000010022 */
[----:B------:R1:W-:Y:S01]  /*2b50*/  STL [R1+0xd0], R36 ;  /* 0x0000d02401007387 */ /* 0x0003e20000100800 */
[----:B------:R-:W-:Y:S01]  /*2b60*/  FADD.FTZ R248, R248, R243 ;  /* 0x000000f3f8f87221 */ /* 0x000fe20000010000 */
[----:B------:R-:W-:Y:S02]  /*2b70*/  FFMA.FTZ R245, R13, R33, R245 ;  /* 0x000000210df57223 */ /* 0x000fe400000100f5 */
[----:B-1----:R0:W5:Y:S01]  /*2b80*/  LDL.LU R36, [R1+0x1c0] ;  /* 0x0001c00001247983 */ /* 0x0021620000300800 */
[----:B------:R-:W-:-:S03]  /*2b90*/  FADD.FTZ R244, R244, R33 ;  /* 0x00000021f4f47221 */ /* 0x000fc60000010000 */
[----:B------:R0:W5:Y:S04]  /*2ba0*/  LDL.LU R35, [R1+0x1bc] ;  /* 0x0001bc0001237983 */ /* 0x0001680000300800 */
[----:B------:R1:W-:Y:S01]  /*2bb0*/  STL [R1+0x34], R34 ;  /* 0x0000342201007387 */ /* 0x0003e20000100800 */
[----:B------:R-:W-:-:S03]  /*2bc0*/  FFMA.FTZ R30, R12, R28, R30 ;  /* 0x0000001c0c1e7223 */ /* 0x000fc6000001001e */
[----:B-1----:R0:W5:Y:S04]  /*2bd0*/  LDL.LU R34, [R1+0x1b8] ;  /* 0x0001b80001227983 */ /* 0x0021680000300800 */
[----:B------:R-:W-:Y:S04]  /*2be0*/  STL [R1+0xd4], R248 ;  /* 0x0000d4f801007387 */ /* 0x000fe80000100800 */
[----:B------:R-:W-:Y:S04]  /*2bf0*/  STL [R1+0x38], R245 ;  /* 0x000038f501007387 */ /* 0x000fe80000100800 */
[----:B------:R1:W-:Y:S01]  /*2c00*/  STL [R1+0xd8], R244 ;  /* 0x0000d8f401007387 */ /* 0x0003e20000100800 */
[----:B------:R-:W-:Y:S01]  /*2c10*/  FMUL.FTZ R243, R247, R243 ;  /* 0x000000f3f7f37220 */ /* 0x000fe20000410000 */
[----:B------:R-:W-:Y:S01]  /*2c20*/  FADD.FTZ R186, R186, R28 ;  /* 0x0000001cbaba7221 */ /* 0x000fe20000010000 */
[----:B-1----:R-:W-:-:S02]  /*2c30*/  FMUL.FTZ R244, R187, R33 ;  /* 0x00000021bbf47220 */ /* 0x002fc40000410000 */
[----:B------:R0:W5:Y:S04]  /*2c40*/  LDL.LU R33, [R1+0x1b4] ;  /* 0x0001b40001217983 */ /* 0x0001680000300800 */
[----:B------:R-:W2:Y:S04]  /*2c50*/  LDL R187, [R1+0xf0] ;  /* 0x0000f00001bb7983 */ /* 0x000ea80000100800 */
[----:B------:R1:W-:Y:S04]  /*2c60*/  STL [R1+0x3c], R30 ;  /* 0x00003c1e01007387 */ /* 0x0003e80000100800 */
[----:B-1----:R-:W3:Y:S04]  /*2c70*/  LDL.LU R30, [R1+0x44] ;  /* 0x00004400011e7983 */ /* 0x002ee80000300800 */
[----:B------:R-:W4:Y:S04]  /*2c80*/  LDL.LU R247, [R1+0xe4] ;  /* 0x0000e40001f77983 */ /* 0x000f280000300800 */
[----:B------:R1:W-:Y:S04]  /*2c90*/  STL [R1+0xdc], R186 ;  /* 0x0000dcba01007387 */ /* 0x0003e80000100800 */
[----:B-1----:R-:W4:Y:S01]  /*2ca0*/  LDL R186, [R1+0xf4] ;  /* 0x0000f40001ba7983 */ /* 0x002f220000100800 */
        /* <DEDUP_REMOVED lines=18> */
[----:B------:R-:W-:Y:S01]  /*2dd0*/  FMUL.FTZ R245, R26, R28 ;  /* 0x0000001c1af57220 */ /* 0x000fe20000410000 */
[----:B------:R-:W-:Y:S01]  /*2de0*/  FADD.FTZ R246, R246, R31 ;  /* 0x0000001ff6f67221 */ /* 0x000fe20000010000 */
[----:B------:R-:W4:Y:S01]  /*2df0*/  LDL.LU R28, [R1+0x48] ;  /* 0x00004800011c7983 */ /* 0x000f220000300800 */
[----:B------:R-:W-:-:S03]  /*2e00*/  FADD.FTZ R184, R184, R242 ;  /* 0x000000f2b8b87221 */ /* 0x000fc60000010000 */
[----:B------:R-:W4:Y:S01]  /*2e10*/  LDL R248, [R1+0xf8] ;  /* 0x0000f80001f87983 */ /* 0x000f220000100800 */
[----:B------:R-:W-:-:S03]  /*2e20*/  FADD.FTZ R184, R184, R243 ;  /* 0x000000f3b8b87221 */ /* 0x000fc60000010000 */
[----:B------:R-:W4:Y:S04]  /*2e30*/  LDL.LU R26, [R1+0x4c] ;  /* 0x00004c00011a7983 */ /* 0x000f280000300800 */
[----:B------:R1:W-:Y:S01]  /*2e40*/  STL [R1+0x40], R32 ;  /* 0x0000402001007387 */ /* 0x0003e20000100800 */
[----:B------:R-:W-:-:S03]  /*2e50*/  FADD.FTZ R184, R184, R244 ;  /* 0x000000f4b8b87221 */ /* 0x000fc60000010000 */
[----:B-1----:R0:W5:Y:S04]  /*2e60*/  LDL.LU R32, [R1+0x1b0] ;  /* 0x0001b00001207983 */ /* 0x0021680000300800 */
[----:B------:R2:W-:Y:S02]  /*2e70*/  STL [R1+0xe0], R246 ;  /* 0x0000e0f601007387 */ /* 0x0005e40000100800 */
[----:B--2---:R-:W-:Y:S02]  /*2e80*/  FMUL.FTZ R246, R187, R31 ;  /* 0x0000001fbbf67220 */ /* 0x004fe40000410000 */
[----:B------:R0:W5:Y:S04]  /*2e90*/  LDL.LU R31, [R1+0x1ac] ;  /* 0x0001ac00011f7983 */ /* 0x0001680000300800 */
[----:B------:R-:W2:Y:S01]  /*2ea0*/  LDL R187, [R1+0xfc] ;  /* 0x0000fc0001bb7983 */ /* 0x000ea20000100800 */
[----:B---3--:R-:W-:Y:S01]  /*2eb0*/  FFMA.FTZ R30, R10, R29, R30 ;  /* 0x0000001d0a1e7223 */ /* 0x008fe2000001001e */
[----:B----4-:R-:W-:-:S04]  /*2ec0*/  FADD.FTZ R247, R247, R29 ;  /* 0x0000001df7f77221 */ /* 0x010fc80000010000 */
[----:B------:R1:W-:Y:S04]  /*2ed0*/  STL [R1+0x44], R30 ;  /* 0x0000441e01007387 */ /* 0x0003e80000100800 */
[----:B-1----:R0:W5:Y:S04]  /*2ee0*/  LDL.LU R30, [R1+0x1a8] ;  /* 0x0001a800011e7983 */ /* 0x0021680000300800 */
[----:B------:R1:W-:Y:S02]  /*2ef0*/  STL [R1+0xe4], R247 ;  /* 0x0000e4f701007387 */ /* 0x0003e40000100800 */
[----:B-1----:R-:W-:Y:S01]  /*2f00*/  FMUL.FTZ R247, R186, R29 ;  /* 0x0000001dbaf77220 */ /* 0x002fe20000410000 */
[----:B------:R-:W-:Y:S01]  /*2f10*/  FADD.FTZ R186, R184, R245 ;  /* 0x000000f5b8ba7221 */ /* 0x000fe20000010000 */
[----:B------:R0:W5:Y:S04]  /*2f20*/  LDL.LU R29, [R1+0x1a4] ;  /* 0x0001a400011d7983 */ /* 0x0001680000300800 */
[----:B------:R-:W3:Y:S01]  /*2f30*/  LDL.LU R184, [R1+0xe8] ;  /* 0x0000e80001b87983 */ /* 0x000ee20000300800 */
        /* <DEDUP_REMOVED lines=20> */
[----:B------:R-:W-:-:S03]  /*3080*/  FFMA.FTZ R28, R9, R27, R28 ;  /* 0x0000001b091c7223 */ /* 0x000fc6000001001c */
[----:B------:R-:W-:Y:S02]  /*3090*/  FFMA.FTZ R185, R13, R244, R185 ;  /* 0x000000f40db97223 */ /* 0x000fe400000100b9 */
[----:B------:R1:W-:Y:S02]  /*30a0*/  STL [R1+0x48], R28 ;  /* 0x0000481c01007387 */ /* 0x0003e40000100800 */
[----:B------:R-:W-:Y:S02]  /*30b0*/  FFMA.FTZ R185, R12, R245, R185 ;  /* 0x000000f50cb97223 */ /* 0x000fe400000100b9 */
[----:B-1----:R0:W5:Y:S01]  /*30c0*/  LDL.LU R28, [R1+0x1a0] ;  /* 0x0001a000011c7983 */ /* 0x0021620000300800 */
[----:B---3--:R-:W-:-:S05]  /*30d0*/  FADD.FTZ R184, R184, R27 ;  /* 0x0000001bb8b87221 */ /* 0x008fca0000010000 */
[----:B------:R1:W-:Y:S02]  /*30e0*/  STL [R1+0xe8], R184 ;  /* 0x0000e8b801007387 */ /* 0x0003e40000100800 */
[----:B-1----:R-:W-:Y:S02]  /*30f0*/  FFMA.FTZ R184, R11, R246, R185 ;  /* 0x000000f60bb87223 */ /* 0x002fe400000100b9 */
[----:B------:R-:W3:Y:S01]  /*3100*/  LDL.LU R185, [R1+0xec] ;  /* 0x0000ec0001b97983 */ /* 0x000ee20000300800 */
[----:B------:R-:W-:Y:S01]  /*3110*/  FFMA.FTZ R26, R24, R25, R26 ;  /* 0x00000019181a7223 */ /* 0x000fe2000001001a */
[----:B------:R-:W-:Y:S01]  /*3120*/  FMUL.FTZ R248, R248, R27 ;  /* 0x0000001bf8f87220 */ /* 0x000fe20000410000 */
[----:B------:R-:W-:Y:S01]  /*3130*/  FFMA.FTZ R184, R10, R247, R184 ;  /* 0x000000f70ab87223 */ /* 0x000fe200000100b8 */
[----:B------:R0:W5:Y:S04]  /*3140*/  LDL.LU R27, [R1+0x19c] ;  /* 0x00019c00011b7983 */ /* 0x0001680000300800 */
[----:B------:R1:W-:Y:S01]  /*3150*/  STL [R1+0x4c], R26 ;  /* 0x00004c1a01007387 */ /* 0x0003e20000100800 */
[----:B------:R-:W-:-:S03]  /*3160*/  FFMA.FTZ R184, R9, R248, R184 ;  /* 0x000000f809b87223 */ /* 0x000fc600000100b8 */
[----:B-1----:R0:W5:Y:S01]  /*3170*/  LDL.LU R26, [R1+0x198] ;  /* 0x00019800011a7983 */ /* 0x0021620000300800 */
[----:B---3--:R-:W-:-:S05]  /*3180*/  FADD.FTZ R185, R185, R25 ;  /* 0x00000019b9b97221 */ /* 0x008fca0000010000 */
[----:B------:R2:W-:Y:S02]  /*3190*/  STL [R1+0xec], R185 ;  /* 0x0000ecb901007387 */ /* 0x0005e40000100800 */
[----:B--2---:R-:W-:Y:S02]  /*31a0*/  FMUL.FTZ R185, R187, R25 ;  /* 0x00000019bbb97220 */ /* 0x004fe40000410000 */
[----:B------:R0:W5:Y:S02]  /*31b0*/  LDL.LU R25, [R1+0x194] ;  /* 0x0001940001197983 */ /* 0x0001640000300800 */
[----:B------:R-:W-:Y:S02]  /*31c0*/  FFMA.FTZ R184, R24, R185, R184 ;  /* 0x000000b918b87223 */ /* 0x000fe400000100b8 */
[----:B------:R0:W-:Y:S04]  /*31d0*/  STL [R1], R185 ;  /* 0x000000b901007387 */ /* 0x0001e80000100800 */
[----:B------:R0:W5:Y:S01]  /*31e0*/  LDL.LU R24, [R1+0x190] ;  /* 0x0001900001187983 */ /* 0x0001620000300800 */
[----:B------:R-:W-:-:S04]  /*31f0*/  FADD.FTZ R186, R186, R246 ;  /* 0x000000f6baba7221 */ /* 0x000fc80000010000 */
[----:B------:R-:W-:-:S04]  /*3200*/  FADD.FTZ R186, R186, R247 ;  /* 0x000000f7baba7221 */ /* 0x000fc80000010000 */
[----:B------:R-:W-:-:S04]  /*3210*/  FADD.FTZ R186, R186, R248 ;  /* 0x000000f8baba7221 */ /* 0x000fc80000010000 */
[----:B------:R-:W-:Y:S01]  /*3220*/  FADD.FTZ R186, R186, R185 ;  /* 0x000000b9baba7221 */ /* 0x000fe20000010000 */
[----:B0-----:R-:W-:Y:S06]  /*3230*/  BRA `(.L_x_15437) ;  /* 0x0000000400307947 */ /* 0x001fec0003800000 */
.L_x_15436:
        /* <DEDUP_REMOVED lines=12> */
.L_x_15438:
        /* <DEDUP_REMOVED lines=23> */
.L_x_15439:
        /* <DEDUP_REMOVED lines=41> */
.L_x_15437:
        /* <DEDUP_REMOVED lines=35> */
.L_x_15441:
[----:B------:R-:W-:Y:S05]  /*3930*/  BSYNC.RECONVERGENT B0 ;  /* 0x0000000000007941 */ /* 0x000fea0003800200 */
.L_x_15440:
        /* <DEDUP_REMOVED lines=27> */
[----:B------:R-:W-:Y:S01]  /*3af0*/  MOV R186, 0x10 ;  /* 0x0000001000ba7802 */ /* 0x000fe20000000f00 */
[----:B------:R-:W0:Y:S01]  /*3b00*/  S2R R187, SR_TID.X ;  /* 0x0000000000bb7919 */ /* 0x000e220000002100 */
[----:B------:R-:W-:Y:S01]  /*3b10*/  FMUL.FTZ R185, R185, UR29 ;  /* 0x0000001db9b97c20 */ /* 0x000fe20008410000 */
[----:B------:R-:W-:-:S04]  /*3b20*/  MOV R184, UR9 ;  /* 0x0000000900b87c02 */ /* 0x000fc80008000f00 */
[----:B------:R-:W-:Y:S01]  /*3b30*/  R2UR UR20, R185 ;  /* 0x00000000b91472ca */ /* 0x000fe200000e0000 */
[----:B------:R-:W-:Y:S01]  /*3b40*/  HFMA2 R185, -RZ, RZ, 0, 0 ;  /* 0x00000000ffb97431 */ /* 0x000fe200000001ff */
[----:B0-----:R-:W-:Y:S01]  /*3b50*/  @P0 LEA.HI.SX32 R185, R184, R187, 0x1d ;  /* 0x000000bbb8b90211 */ /* 0x001fe200078feaff */
[----:B------:R-:W-:Y:S02]  /*3b60*/  FMUL.FTZ R184, R0, UR29 ;  /* 0x0000001d00b87c20 */ /* 0x000fe40008410000 */
[----:B------:R-:W5:Y:S02]  /*3b70*/  LDL.LU R0, [R1+0x190] ;  /* 0x0001900001007983 */ /* 0x000f640000300800 */
[----:B-1----:R-:W-:-:S05]  /*3b80*/  @P0 IMAD.WIDE.U32 R186, R185, R186, UR10 ;  /* 0x0000000ab9ba0e25 */ /* 0x002fca000f8e00ba */
        /* <DEDUP_REMOVED lines=31> */
.L_x_15446:
[----:B------:R-:W-:Y:S05]  /*3d80*/  BSYNC.RECONVERGENT B0 ;  /* 0x0000000000007941 */ /* 0x000fea0003800200 */
.L_x_15445:
        /* <DEDUP_REMOVED lines=13> */
.L_x_15444:
[----:B------:R-:W-:Y:S05]  /*3e60*/  BRA.U !UP3, `(.L_x_15447) ;  /* 0x000000010b707547 */ /* 0x000fea000b800000 */
[----:B------:R-:W-:Y:S01]  /*3e70*/  LOP3.LUT P0, RZ, R210, 0xff00, RZ, 0xc0, !PT ;  /* 0x0000ff00d2ff7812 */ /* 0x000fe2000780c0ff */
[----:B------:R-:W-:Y:S01]  /*3e80*/  BSSY.RECONVERGENT B0, `(.L_x_15448) ;  /* 0x000000d000007945 */ /* 0x000fe20003800200 */
[----:B------:R-:W-:-:S11]  /*3e90*/  MOV R186, RZ ;  /* 0x000000ff00ba7202 */ /* 0x000fd60000000f00 */
        /* <DEDUP_REMOVED lines=11> */
.L_x_15449:
[----:B------:R-:W-:Y:S05]  /*3f50*/  BSYNC.RECONVERGENT B0 ;  /* 0x0000000000007941 */ /* 0x000fea0003800200 */
.L_x_15448:
        /* <DEDUP_REMOVED lines=13> */
.L_x_15447:
        /* <DEDUP_REMOVED lines=15> */
.L_x_15452:
[----:B------:R-:W-:Y:S05]  /*4120*/  BSYNC.RECONVERGENT B0 ;  /* 0x0000000000007941 */ /* 0x000fea0003800200 */
.L_x_15451:
        /* <DEDUP_REMOVED lines=13> */
.L_x_15450:
        /* <DEDUP_REMOVED lines=15> */
.L_x_15455:
[----:B------:R-:W-:Y:S05]  /*42f0*/  BSYNC.RECONVERGENT B0 ;  /* 0x0000000000007941 */ /* 0x000fea0003800200 */
.L_x_15454:
        /* <DEDUP_REMOVED lines=13> */
.L_x_15453:
        /* <DEDUP_REMOVED lines=15> */
.L_x_15458:
[----:B------:R-:W-:Y:S05]  /*44c0*/  BSYNC.RECONVERGENT B0 ;  /* 0x0000000000007941 */ /* 0x000fea0003800200 */
.L_x_15457:
        /* <DEDUP_REMOVED lines=13> */
.L_x_15456:
        /* <DEDUP_REMOVED lines=15> */
.L_x_15461:
[----:B------:R-:W-:Y:S05]  /*4690*/  BSYNC.RECONVERGENT B0 ;  /* 0x0000000000007941 */ /* 0x000fea0003800200 */
.L_x_15460:
        /* <DEDUP_REMOVED lines=13> */
.L_x_15459:
        /* <DEDUP_REMOVED lines=15> */
.L_x_15464:
[----:B------:R-:W-:Y:S05]  /*4860*/  BSYNC.RECONVERGENT B0 ;  /* 0x0000000000007941 */ /* 0x000fea0003800200 */
.L_x_15463:
        /* <DEDUP_REMOVED lines=13> */
.L_x_15462:
[----:B------:R-:W-:Y:S05]  /*4940*/  BRA.U !UP3, `(.L_x_15465) ;  /* 0x000000250b547547 */ /* 0x000fea000b800000 */
[----:B------:R-:W-:Y:S01]  /*4950*/  ISETP.GE.U32.AND P0, PT, R210, RZ, PT ;  /* 0x000000ffd200720c */ /* 0x000fe20003f06070 */
[----:B------:R-:W-:Y:S01]  /*4960*/  BSSY.RECONVERGENT B0, `(.L_x_15466) ;  /* 0x000000e000007945 */ /* 0x000fe20003800200 */
[----:B------:R-:W-:Y:S02]  /*4970*/  MOV R186, RZ ;  /* 0x000000ff00ba7202 */ /* 0x000fe40000000f00 */
        /* <DEDUP_REMOVED lines=12> */
.L_x_15467:
[----:B------:R-:W-:Y:S05]  /*4a40*/  BSYNC.RECONVERGENT B0 ;  /* 0x0000000000007941 */ /* 0x000fea0003800200 */
.L_x_15466:
        /* <DEDUP_REMOVED lines=14> */
.L_x_15443:
        /* <DEDUP_REMOVED lines=15> */
.L_x_15470:
[----:B------:R-:W-:Y:S05]  /*4c20*/  BSYNC.RECONVERGENT B0 ;  /* 0x0000000000007941 */ /* 0x000fea0003800200 */
.L_x_15469:
        /* <DEDUP_REMOVED lines=13> */
.L_x_15468:
        /* <DEDUP_REMOVED lines=15> */
.L_x_15473:
[----:B------:R-:W-:Y:S05]  /*4df0*/  BSYNC.RECONVERGENT B0 ;  /* 0x0000000000007941 */ /* 0x000fea0003800200 */
.L_x_15472:
        /* <DEDUP_REMOVED lines=13> */
.L_x_15471:
        /* <DEDUP_REMOVED lines=15> */
.L_x_15476:
[----:B------:R-:W-:Y:S05]  /*4fc0*/  BSYNC.RECONVERGENT B0 ;  /* 0x0000000000007941 */ /* 0x000fea0003800200 */
.L_x_15475:
        /* <DEDUP_REMOVED lines=13> */
.L_x_15474:
        /* <DEDUP_REMOVED lines=15> */
.L_x_15479:
[----:B------:R-:W-:Y:S05]  /*5190*/  BSYNC.RECONVERGENT B0 ;  /* 0x0000000000007941 */ /* 0x000fea0003800200 */
.L_x_15478:
        /* <DEDUP_REMOVED lines=13> */
.L_x_15477:
        /* <DEDUP_REMOVED lines=15> */
.L_x_15482:
[----:B------:R-:W-:Y:S05]  /*5360*/  BSYNC.RECONVERGENT B0 ;  /* 0x0000000000007941 */ /* 0x000fea0003800200 */
.L_x_15481:
        /* <DEDUP_REMOVED lines=13> */
.L_x_15480:
        /* <DEDUP_REMOVED lines=15> */
.L_x_15485:
[----:B------:R-:W-:Y:S05]  /*5530*/  BSYNC.RECONVERGENT B0 ;  /* 0x0000000000007941 */ /* 0x000fea0003800200 */
.L_x_15484:
        /* <DEDUP_REMOVED lines=13> */
.L_x_15483:
        /* <DEDUP_REMOVED lines=15> */
.L_x_15488:
[----:B------:R-:W-:Y:S05]  /*5700*/  BSYNC.RECONVERGENT B0 ;  /* 0x0000000000007941 */ /* 0x000fea0003800200 */
.L_x_15487:
        /* <DEDUP_REMOVED lines=13> */
.L_x_15486:
        /* <DEDUP_REMOVED lines=47> */
[----:B------:R-:W-:-:S05]  /*5ad0*/  @P0 HADD2.F32 R187, -RZ, R171.H1_H1 ;  /* 0x300000abffbb0230 */ /* 0x000fca0000004100 */
[-C--:B------:R-:W-:Y:S01]  /*5ae0*/  @P0 FMUL.FTZ R186, R187, R178.reuse ;  /* 0x000000b2bbba0220 */ /* 0x080fe20000410000 */
[----:B------:R-:W-:-:S03]  /*5af0*/  FMUL.FTZ R178, R123, R178 ;  /* 0x000000b27bb27220 */ /* 0x000fc60000410000 */
[----:B------:R-:W-:Y:S02]  /*5b00*/  FADD.FTZ R31, R31, R186 ;  /* 0x000000ba1f1f7221 */ /* 0x000fe40000010000 */
[----:B------:R-:W-:-:S04]  /*5b10*/  FSEL R178, R178, RZ, P0 ;  /* 0x000000ffb2b27208 */ /* 0x000fc80000000000 */
[----:B------:R-:W-:-:S04]  /*5b20*/  F2FP.F16.F32.PACK_AB R178, RZ, R178 ;  /* 0x000000b2ffb2723e */ /* 0x000fc800000000ff */
[----:B------:R-:W-:Y:S02]  /*5b30*/  PRMT R175, R175, 0x5410, R178 ;  /* 0x00005410afaf7816 */ /* 0x000fe400000000b2 */
[----:B------:R-:W-:Y:S01]  /*5b40*/  MOV R178, R211 ;  /* 0x000000d300b27202 */ /* 0x000fe20000000f00 */
[----:B------:R-:W-:Y:S06]  /*5b50*/  BRA `(.L_x_15465) ;  /* 0x0000001000d07947 */ /* 0x000fec0003800000 */
.L_x_15442:
        /* <DEDUP_REMOVED lines=12> */
[----:B------:R-:W-:-:S03]  /*5c20*/  @P0 HADD2.F32 R187, -RZ, R168.H0_H0 ;  /* 0x200000a8ffbb0230 */ /* 0x000fc60000004100 */
        /* <DEDUP_REMOVED lines=9> */
[----:B------:R-:W-:-:S04]  /*5cc0*/  F2FP.F16.F32.PACK_AB R186, RZ, R186 ;  /* 0x000000baffba723e */ /* 0x000fc800000000ff */
[----:B0-----:R-:W-:-:S07]  /*5cd0*/  PRMT R172, R186, 0x7610, R172 ;  /* 0x00007610baac7816 */ /* 0x001fce00000000ac */
.L_x_15490:
        /* <DEDUP_REMOVED lines=9> */
[----:B------:R-:W-:-:S03]  /*5d70*/  @P0 HADD2.F32 R187, -RZ, R168.H1_H1 ;  /* 0x300000a8ffbb0230 */ /* 0x000fc60000004100 */
        /* <DEDUP_REMOVED lines=11> */
.L_x_15491:
        /* <DEDUP_REMOVED lines=21> */
.L_x_15492:
        /* <DEDUP_REMOVED lines=21> */
.L_x_15493:
        /* <DEDUP_REMOVED lines=21> */
.L_x_15494:
        /* <DEDUP_REMOVED lines=21> */
.L_x_15495:
        /* <DEDUP_REMOVED lines=21> */
.L_x_15496:
        /* <DEDUP_REMOVED lines=8> */
[----:B------:R-:W-:-:S04]  /*6540*/  @P1 FFMA.FTZ R187, R186, UR30, R135 ;  /* 0x0000001ebabb1c23 */ /* 0x000fc80008010087 */
[----:B------:R-:W-:Y:S01]  /*6550*/  FMUL.FTZ R186, R187, UR25 ;  /* 0x00000019bbba7c20 */ /* 0x000fe20008410000 */
[----:B-----5:R-:W-:-:S03]  /*6560*/  @P0 HADD2.F32 R187, -RZ, R171.H1_H1 ;  /* 0x300000abffbb0230 */ /* 0x020fc60000004100 */
[----:B------:R-:W-:Y:S01]  /*6570*/  FMUL.FTZ R210, R186, UR24 ;  /* 0x00000018bad27c20 */ /* 0x000fe20008410000 */
[----:B------:R-:W-:-:S03]  /*6580*/  HFMA2 R186, -RZ, RZ, 0, 0 ;  /* 0x00000000ffba7431 */ /* 0x000fc600000001ff */
[----:B------:R-:W-:-:S04]  /*6590*/  @P0 FMUL.FTZ R186, R187, R210 ;  /* 0x000000d2bbba0220 */ /* 0x000fc80000410000 */
[----:B------:R-:W-:Y:S01]  /*65a0*/  FADD.FTZ R31, R31, R186 ;  /* 0x000000ba1f1f7221 */ /* 0x000fe20000010000 */
[----:B------:R-:W-:-:S05]  /*65b0*/  FMUL.FTZ R186, R123, R210 ;  /* 0x000000d27bba7220 */ /* 0x000fca0000410000 */
[----:B------:R-:W-:-:S04]  /*65c0*/  FSEL R186, R186, RZ, P0 ;  /* 0x000000ffbaba7208 */ /* 0x000fc80000000000 */
[----:B------:R-:W-:-:S04]  /*65d0*/  F2FP.F16.F32.PACK_AB R186, RZ, R186 ;  /* 0x000000baffba723e */ /* 0x000fc800000000ff */
[----:B------:R-:W-:Y:S01]  /*65e0*/  PRMT R175, R175, 0x5410, R186 ;  /* 0x00005410afaf7816 */ /* 0x000fe200000000ba */
[----:B------:R-:W-:Y:S06]  /*65f0*/  BRA `(.L_x_15465) ;  /* 0x0000000800287947 */ /* 0x000fec0003800000 */
.L_x_15489:
        /* <DEDUP_REMOVED lines=33> */
.L_x_15497:
        /* <DEDUP_REMOVED lines=12> */
.L_x_15498:
        /* <DEDUP_REMOVED lines=12> */
.L_x_15499:
        /* <DEDUP_REMOVED lines=12> */
.L_x_15500:
        /* <DEDUP_REMOVED lines=17> */
.L_x_15501:
        /* <DEDUP_REMOVED lines=17> */
.L_x_15502:
        /* <DEDUP_REMOVED lines=17> */
.L_x_15503:
        /* <DEDUP_REMOVED lines=18> */
.L_x_15465:
        /* <DEDUP_REMOVED lines=18> */
.L_x_15504:
        /* <DEDUP_REMOVED lines=28> */
[----:B-----5:R-:W-:-:S05]  /*7180*/  @P2 HADD2.F32 R178, -RZ, R168.H0_H0 ;  /* 0x200000a8ffb22230 */ /* 0x020fca0000004100 */
[-C--:B------:R-:W-:Y:S01]  /*7190*/  @P2 FMUL.FTZ R177, R178, R176.reuse ;  /* 0x000000b0b2b12220 */ /* 0x080fe20000410000 */
[----:B------:R-:W-:-:S03]  /*71a0*/  FMUL.FTZ R176, R116, R176 ;  /* 0x000000b074b07220 */ /* 0x000fc60000410000 */
[----:B------:R-:W-:Y:S02]  /*71b0*/  FADD.FTZ R32, R32, R177 ;  /* 0x000000b120207221 */ /* 0x000fe40000010000 */
[----:B------:R-:W-:-:S04]  /*71c0*/  FSEL R176, R176, RZ, P2 ;  /* 0x000000ffb0b07208 */ /* 0x000fc80001000000 */
[----:B------:R-:W-:-:S04]  /*71d0*/  F2FP.F16.F32.PACK_AB R176, RZ, R176 ;  /* 0x000000b0ffb0723e */ /* 0x000fc800000000ff */
[----:B0-----:R-:W-:-:S07]  /*71e0*/  PRMT R172, R176, 0x7610, R172 ;  /* 0x00007610b0ac7816 */ /* 0x001fce00000000ac */
.L_x_15507:
[----:B------:R-:W-:Y:S05]  /*71f0*/  BRA.U !UP3, `(.L_x_15508) ;  /* 0x000000010b2c7547 */ /* 0x000fea000b800000 */
[----:B------:R-:W-:Y:S01]  /*7200*/  LOP3.LUT P2, RZ, R208, 0xff00, RZ, 0xc0, !PT ;  /* 0x0000ff00d0ff7812 */ /* 0x000fe2000784c0ff */
[----:B------:R-:W-:Y:S01]  /*7210*/  FMUL.FTZ R176, R181, UR25 ;  /* 0x00000019b5b07c20 */ /* 0x000fe20008410000 */
[----:B------:R-:W-:-:S03]  /*7220*/  MOV R177, RZ ;  /* 0x000000ff00b17202 */ /* 0x000fc60000000f00 */
[----:B------:R-:W-:-:S08]  /*7230*/  FMUL.FTZ R176, R176, UR24 ;  /* 0x00000018b0b07c20 */ /* 0x000fd00008410000 */
[----:B-----5:R-:W-:-:S05]  /*7240*/  @P2 HADD2.F32 R178, -RZ, R168.H1_H1 ;  /* 0x300000a8ffb22230 */ /* 0x020fca0000004100 */
[-C--:B------:R-:W-:Y:S01]  /*7250*/  @P2 FMUL.FTZ R177, R178, R176.reuse ;  /* 0x000000b0b2b12220 */ /* 0x080fe20000410000 */
[----:B------:R-:W-:-:S03]  /*7260*/  FMUL.FTZ R176, R117, R176 ;  /* 0x000000b075b07220 */ /* 0x000fc60000410000 */
[----:B------:R-:W-:Y:S02]  /*7270*/  FADD.FTZ R33, R33, R177 ;  /* 0x000000b121217221 */ /* 0x000fe40000010000 */
[----:B------:R-:W-:-:S04]  /*7280*/  FSEL R176, R176, RZ, P2 ;  /* 0x000000ffb0b07208 */ /* 0x000fc80001000000 */
[----:B------:R-:W-:-:S04]  /*7290*/  F2FP.F16.F32.PACK_AB R176, RZ, R176 ;  /* 0x000000b0ffb0723e */ /* 0x000fc800000000ff */
[----:B0-----:R-:W-:-:S07]  /*72a0*/  PRMT R172, R172, 0x5410, R176 ;  /* 0x00005410acac7816 */ /* 0x001fce00000000b0 */
.L_x_15508:
[----:B------:R-:W-:Y:S05]  /*72b0*/  BRA.U !UP3, `(.L_x_15509) ;  /* 0x000000010b2c7547 */ /* 0x000fea000b800000 */
        /* <DEDUP_REMOVED lines=11> */
.L_x_15509:
        /* <DEDUP_REMOVED lines=12> */
.L_x_15510:
        /* <DEDUP_REMOVED lines=17> */
.L_x_15511:
        /* <DEDUP_REMOVED lines=17> */
.L_x_15512:
[----:B------:R-:W-:-:S05]  /*7650*/  MOV R178, UR20 ;  /* 0x0000001400b27c02 */ /* 0x000fca0008000f00 */
[----:B------:R-:W-:-:S04]  /*7660*/  @P1 FFMA.FTZ R178, R196, R178, UR32 ;  /* 0x00000020c4b21e23 */ /* 0x000fc800080100b2 */
[----:B-----5:R-:W-:Y:S01]  /*7670*/  @P1 FADD.FTZ R179, R2, -R178 ;  /* 0x800000b202b31221 */ /* 0x020fe20000010000 */
[----:B------:R-:W-:-:S03]  /*7680*/  MOV R178, R142 ;  /* 0x0000008e00b27202 */ /* 0x000fc60000000f00 */
        /* <DEDUP_REMOVED lines=13> */
.L_x_15513:
        /* <DEDUP_REMOVED lines=19> */
.L_x_15506:
        /* <DEDUP_REMOVED lines=9> */
[----:B-----5:R-:W-:-:S03]  /*7920*/  @P1 HADD2.F32 R187, -RZ, R168.H0_H0 ;  /* 0x200000a8ffbb1230 */ /* 0x020fc60000004100 */
        /* <DEDUP_REMOVED lines=8> */
.L_x_15515:
        /* <DEDUP_REMOVED lines=18> */
.L_x_15516:
        /* <DEDUP_REMOVED lines=18> */
.L_x_15517:
        /* <DEDUP_REMOVED lines=18> */
.L_x_15518:
        /* <DEDUP_REMOVED lines=18> */
.L_x_15519:
        /* <DEDUP_REMOVED lines=18> */
.L_x_15520:
[----:B------:R-:W-:Y:S05]  /*7f50*/  BRA.U !UP3, `(.L_x_15521) ;  /* 0x000000010b447547 */ /* 0x000fea000b800000 */
[----:B------:R-:W-:Y:S02]  /*7f60*/  PLOP3.LUT P2, PT, PT, PT, UP2, 0x80, 0x8 ;  /* 0x000000000008781c */ /* 0x000fe40003f4f028 */
[----:B0-----:R-:W-:Y:S02]  /*7f70*/  MOV R186, UR20 ;  /* 0x0000001400ba7c02 */ /* 0x001fe40008000f00 */
[----:B------:R-:W-:Y:S02]  /*7f80*/  LOP3.LUT P1, RZ, R209, 0xff0000, RZ, 0xc0, !PT ;  /* 0x00ff0000d1ff7812 */ /* 0x000fe4000782c0ff */
[----:B------:R-:W-:-:S07]  /*7f90*/  MOV R187, R142 ;  /* 0x0000008e00bb7202 */ /* 0x000fce0000000f00 */
[----:B------:R-:W-:-:S04]  /*7fa0*/  @P2 FFMA.FTZ R186, R196, R186, UR32 ;  /* 0x00000020c4ba2e23 */ /* 0x000fc800080100ba */
[----:B-----5:R-:W-:-:S04]  /*7fb0*/  @P2 FADD.FTZ R186, R2, -R186 ;  /* 0x800000ba02ba2221 */ /* 0x020fc80000010000 */
        /* <DEDUP_REMOVED lines=11> */
.L_x_15521:
[----:B------:R-:W-:Y:S05]  /*8070*/  BRA.U !UP3, `(.L_x_15514) ;  /* 0x0000001d0bf87547 */ /* 0x000fea000b800000 */
[----:B------:R-:W-:Y:S02]  /*8080*/  PLOP3.LUT P2, PT, PT, PT, UP2, 0x80, 0x8 ;  /* 0x000000000008781c */ /* 0x000fe40003f4f028 */
[----:B0-----:R-:W-:Y:S02]  /*8090*/  MOV R186, UR20 ;  /* 0x0000001400ba7c02 */ /* 0x001fe40008000f00 */
[----:B------:R-:W-:Y:S02]  /*80a0*/  ISETP.GE.U32.AND P1, PT, R208, RZ, PT ;  /* 0x000000ffd000720c */ /* 0x000fe40003f26070 */
[----:B------:R-:W-:Y:S02]  /*80b0*/  MOV R187, R143 ;  /* 0x0000008f00bb7202 */ /* 0x000fe40000000f00 */
        /* <DEDUP_REMOVED lines=15> */
.L_x_15505:
[----:B------:R-:W-:Y:S05]  /*81b0*/  @!P0 BRA `(.L_x_15522) ;  /* 0x0000001000048947 */ /* 0x000fea0003800000 */
[----:B------:R-:W-:Y:S05]  /*81c0*/  BRA.U !UP3, `(.L_x_15523) ;  /* 0x000000010b707547 */ /* 0x000fea000b800000 */
[----:B------:R-:W-:Y:S01]  /*81d0*/  LOP3.LUT P1, RZ, R208, 0xff, RZ, 0xc0, !PT ;  /* 0x000000ffd0ff7812 */ /* 0x000fe2000782c0ff */
[----:B------:R-:W-:Y:S01]  /*81e0*/  BSSY.RECONVERGENT B0, `(.L_x_15524) ;  /* 0x000000d000007945 */ /* 0x000fe20003800200 */
[----:B------:R-:W-:-:S11]  /*81f0*/  MOV R176, RZ ;  /* 0x000000ff00b07202 */ /* 0x000fd60000000f00 */
        /* <DEDUP_REMOVED lines=11> */
.L_x_15525:
[----:B------:R-:W-:Y:S05]  /*82b0*/  BSYNC.RECONVERGENT B0 ;  /* 0x0000000000007941 */ /* 0x000fea0003800200 */
.L_x_15524:
        /* <DEDUP_REMOVED lines=13> */
.L_x_15523:
        /* <DEDUP_REMOVED lines=15> */
.L_x_15528:
[----:B------:R-:W-:Y:S05]  /*8480*/  BSYNC.RECONVERGENT B0 ;  /* 0x0000000000007941 */ /* 0x000fea0003800200 */
.L_x_15527:
        /* <DEDUP_REMOVED lines=13> */
.L_x_15526:
        /* <DEDUP_REMOVED lines=15> */
.L_x_15531:
[----:B------:R-:W-:Y:S05]  /*8650*/  BSYNC.RECONVERGENT B0 ;  /* 0x0000000000007941 */ /* 0x000fea0003800200 */
.L_x_15530:
        /* <DEDUP_REMOVED lines=13> */
.L_x_15529:
        /* <DEDUP_REMOVED lines=15> */
.L_x_15534:
[----:B------:R-:W-:Y:S05]  /*8820*/  BSYNC.RECONVERGENT B0 ;  /* 0x0000000000007941 */ /* 0x000fea0003800200 */
.L_x_15533:
        /* <DEDUP_REMOVED lines=13> */
.L_x_15532:
        /* <DEDUP_REMOVED lines=15> */
.L_x_15537:
[----:B------:R-:W-:Y:S05]  /*89f0*/  BSYNC.RECONVERGENT B0 ;  /* 0x0000000000007941 */ /* 0x000fea0003800200 */
.L_x_15536:
        /* <DEDUP_REMOVED lines=13> */
.L_x_15535:
        /* <DEDUP_REMOVED lines=15> */
.L_x_15540:
[----:B------:R-:W-:Y:S05]  /*8bc0*/  BSYNC.RECONVERGENT B0 ;  /* 0x0000000000007941 */ /* 0x000fea0003800200 */
.L_x_15539:
        /* <DEDUP_REMOVED lines=13> */
.L_x_15538:
        /* <DEDUP_REMOVED lines=15> */
.L_x_15543:
[----:B------:R-:W-:Y:S05]  /*8d90*/  BSYNC.RECONVERGENT B0 ;  /* 0x0000000000007941 */ /* 0x000fea0003800200 */
.L_x_15542:
        /* <DEDUP_REMOVED lines=13> */
.L_x_15541:
        /* <DEDUP_REMOVED lines=54> */
.L_x_15522:
        /* <DEDUP_REMOVED lines=15> */
.L_x_15546:
[----:B------:R-:W-:Y:S05]  /*92c0*/  BSYNC.RECONVERGENT B0 ;  /* 0x0000000000007941 */ /* 0x000fea0003800200 */
.L_x_15545:
        /* <DEDUP_REMOVED lines=13> */
.L_x_15544:
        /* <DEDUP_REMOVED lines=15> */
.L_x_15549:
[----:B------:R-:W-:Y:S05]  /*9490*/  BSYNC.RECONVERGENT B0 ;  /* 0x0000000000007941 */ /* 0x000fea0003800200 */
.L_x_15548:
        /* <DEDUP_REMOVED lines=13> */
.L_x_15547:
        /* <DEDUP_REMOVED lines=15> */
.L_x_15552:
[----:B------:R-:W-:Y:S05]  /*9660*/  BSYNC.RECONVERGENT B0 ;  /* 0x0000000000007941 */ /* 0x000fea0003800200 */
.L_x_15551:
        /* <DEDUP_REMOVED lines=13> */
.L_x_15550:
        /* <DEDUP_REMOVED lines=15> */
.L_x_15555:
[----:B------:R-:W-:Y:S05]  /*9830*/  BSYNC.RECONVERGENT B0 ;  /* 0x0000000000007941 */ /* 0x000fea0003800200 */
.L_x_15554:
        /* <DEDUP_REMOVED lines=13> */
.L_x_15553:
        /* <DEDUP_REMOVED lines=15> */
.L_x_15558:
[----:B------:R-:W-:Y:S05]  /*9a00*/  BSYNC.RECONVERGENT B0 ;  /* 0x0000000000007941 */ /* 0x000fea0003800200 */
.L_x_15557:
        /* <DEDUP_REMOVED lines=13> */
.L_x_15556:
        /* <DEDUP_REMOVED lines=15> */
.L_x_15561:
[----:B------:R-:W-:Y:S05]  /*9bd0*/  BSYNC.RECONVERGENT B0 ;  /* 0x0000000000007941 */ /* 0x000fea0003800200 */
.L_x_15560:
        /* <DEDUP_REMOVED lines=13> */
.L_x_15559:
        /* <DEDUP_REMOVED lines=15> */
.L_x_15564:
[----:B------:R-:W-:Y:S05]  /*9da0*/  BSYNC.RECONVERGENT B0 ;  /* 0x0000000000007941 */ /* 0x000fea0003800200 */
.L_x_15563:
        /* <DEDUP_REMOVED lines=13> */
.L_x_15562:
        /* <DEDUP_REMOVED lines=16> */
.L_x_15566:
[----:B------:R-:W-:Y:S05]  /*9f80*/  BSYNC.RECONVERGENT B0 ;  /* 0x0000000000007941 */ /* 0x000fea0003800200 */
.L_x_15565:
        /* <DEDUP_REMOVED lines=13> */
.L_x_15514:
        /* <DEDUP_REMOVED lines=16> */
.L_x_15567:
        /* <DEDUP_REMOVED lines=35> */
.L_x_15570:
        /* <DEDUP_REMOVED lines=12> */
.L_x_15571:
        /* <DEDUP_REMOVED lines=12> */
.L_x_15572:
        /* <DEDUP_REMOVED lines=12> */
.L_x_15573:
        /* <DEDUP_REMOVED lines=17> */
.L_x_15574:
        /* <DEDUP_REMOVED lines=17> */
.L_x_15575:
        /* <DEDUP_REMOVED lines=17> */
.L_x_15576:
        /* <DEDUP_REMOVED lines=19> */
.L_x_15569:
[----:B------:R-:W-:Y:S05]  /*aa30*/  BRA.U !UP3, `(.L_x_15578) ;  /* 0x000000010b447547 */ /* 0x000fea000b800000 */
[----:B------:R-:W-:Y:S02]  /*aa40*/  PLOP3.LUT P2, PT, PT, PT, UP2, 0x80, 0x8 ;  /* 0x000000000008781c */ /* 0x000fe40003f4f028 */
[----:B0-----:R-:W-:Y:S02]  /*aa50*/  MOV R186, UR20 ;  /* 0x0000001400ba7c02 */ /* 0x001fe40008000f00 */
        /* <DEDUP_REMOVED lines=15> */
.L_x_15578:
[----:B------:R-:W-:Y:S05]  /*ab50*/  BRA.U !UP3, `(.L_x_15579) ;  /* 0x000000010b447547 */ /* 0x000fea000b800000 */
[----:B------:R-:W-:Y:S02]  /*ab60*/  PLOP3.LUT P2, PT, PT, PT, UP2, 0x80, 0x8 ;  /* 0x000000000008781c */ /* 0x000fe40003f4f028 */
[----:B0-----:R-:W-:Y:S02]  /*ab70*/  MOV R186, UR20 ;  /* 0x0000001400ba7c02 */ /* 0x001fe40008000f00 */
        /* <DEDUP_REMOVED lines=15> */
.L_x_15579:
        /* <DEDUP_REMOVED lines=18> */
.L_x_15580:
        /* <DEDUP_REMOVED lines=18> */
.L_x_15581:
        /* <DEDUP_REMOVED lines=18> */
.L_x_15582:
        /* <DEDUP_REMOVED lines=18> */
.L_x_15583:
        /* <DEDUP_REMOVED lines=18> */
.L_x_15584:
        /* <DEDUP_REMOVED lines=20> */
.L_x_15568:
        /* <DEDUP_REMOVED lines=16> */
.L_x_15588:
[----:B------:R-:W-:Y:S05]  /*b450*/  BSYNC.RECONVERGENT B0 ;  /* 0x0000000000007941 */ /* 0x000fea0003800200 */
.L_x_15587:
        /* <DEDUP_REMOVED lines=13> */
.L_x_15586:
        /* <DEDUP_REMOVED lines=15> */
.L_x_15591:
[----:B------:R-:W-:Y:S05]  /*b620*/  BSYNC.RECONVERGENT B0 ;  /* 0x0000000000007941 */ /* 0x000fea0003800200 */
.L_x_15590:
        /* <DEDUP_REMOVED lines=13> */
.L_x_15589:
        /* <DEDUP_REMOVED lines=15> */
.L_x_15594:
[----:B------:R-:W-:Y:S05]  /*b7f0*/  BSYNC.RECONVERGENT B0 ;  /* 0x0000000000007941 */ /* 0x000fea0003800200 */
.L_x_15593:
        /* <DEDUP_REMOVED lines=13> */
.L_x_15592:
        /* <DEDUP_REMOVED lines=15> */
.L_x_15597:
[----:B------:R-:W-:Y:S05]  /*b9c0*/  BSYNC.RECONVERGENT B0 ;  /* 0x0000000000007941 */ /* 0x000fea0003800200 */
.L_x_15596:
        /* <DEDUP_REMOVED lines=13> */
.L_x_15595:
        /* <DEDUP_REMOVED lines=15> */
.L_x_15600:
[----:B------:R-:W-:Y:S05]  /*bb90*/  BSYNC.RECONVERGENT B0 ;  /* 0x0000000000007941 */ /* 0x000fea0003800200 */
.L_x_15599:
        /* <DEDUP_REMOVED lines=13> */
.L_x_15598:
        /* <DEDUP_REMOVED lines=15> */
.L_x_15603:
[----:B------:R-:W-:Y:S05]  /*bd60*/  BSYNC.RECONVERGENT B0 ;  /* 0x0000000000007941 */ /* 0x000fea0003800200 */
.L_x_15602:
        /* <DEDUP_REMOVED lines=13> */
.L_x_15601:
        /* <DEDUP_REMOVED lines=15> */
.L_x_15606:
[----:B------:R-:W-:Y:S05]  /*bf30*/  BSYNC.RECONVERGENT B0 ;  /* 0x0000000000007941 */ /* 0x000fea0003800200 */
.L_x_15605:
        /* <DEDUP_REMOVED lines=13> */
.L_x_15604:
        /* <DEDUP_REMOVED lines=54> */
.L_x_15585:
        /* <DEDUP_REMOVED lines=15> */
.L_x_15609:
[----:B------:R-:W-:Y:S05]  /*c460*/  BSYNC.RECONVERGENT B0 ;  /* 0x0000000000007941 */ /* 0x000fea0003800200 */
.L_x_15608:
        /* <DEDUP_REMOVED lines=13> */
.L_x_15607:
        /* <DEDUP_REMOVED lines=15> */
.L_x_15612:
[----:B------:R-:W-:Y:S05]  /*c630*/  BSYNC.RECONVERGENT B0 ;  /* 0x0000000000007941 */ /* 0x000fea0003800200 */
.L_x_15611:
        /* <DEDUP_REMOVED lines=13> */
.L_x_15610:
        /* <DEDUP_REMOVED lines=15> */
.L_x_15615:
[----:B------:R-:W-:Y:S05]  /*c800*/  BSYNC.RECONVERGENT B0 ;  /* 0x0000000000007941 */ /* 0x000fea0003800200 */
.L_x_15614:
        /* <DEDUP_REMOVED lines=13> */
.L_x_15613:
        /* <DEDUP_REMOVED lines=15> */
.L_x_15618:
[----:B------:R-:W-:Y:S05]  /*c9d0*/  BSYNC.RECONVERGENT B0 ;  /* 0x0000000000007941 */ /* 0x000fea0003800200 */
.L_x_15617:
        /* <DEDUP_REMOVED lines=13> */
.L_x_15616:
        /* <DEDUP_REMOVED lines=15> */
.L_x_15621:
[----:B------:R-:W-:Y:S05]  /*cba0*/  BSYNC.RECONVERGENT B0 ;  /* 0x0000000000007941 */ /* 0x000fea0003800200 */
.L_x_15620:
        /* <DEDUP_REMOVED lines=13> */
.L_x_15619:
        /* <DEDUP_REMOVED lines=15> */
.L_x_15624:
[----:B------:R-:W-:Y:S05]  /*cd70*/  BSYNC.RECONVERGENT B0 ;  /* 0x0000000000007941 */ /* 0x000fea0003800200 */
.L_x_15623:
        /* <DEDUP_REMOVED lines=13> */
.L_x_15622:
        /* <DEDUP_REMOVED lines=15> */
.L_x_15627:
[----:B------:R-:W-:Y:S05]  /*cf40*/  BSYNC.RECONVERGENT B0 ;  /* 0x0000000000007941 */ /* 0x000fea0003800200 */
.L_x_15626:
        /* <DEDUP_REMOVED lines=13> */
.L_x_15625:
        /* <DEDUP_REMOVED lines=16> */
.L_x_15629:
[----:B------:R-:W-:Y:S05]  /*d120*/  BSYNC.RECONVERGENT B0 ;  /* 0x0000000000007941 */ /* 0x000fea0003800200 */
.L_x_15628:
        /* <DEDUP_REMOVED lines=13> */
.L_x_15577:
        /* <DEDUP_REMOVED lines=16> */
.L_x_15630:
        /* <DEDUP_REMOVED lines=35> */
.L_x_15633:
        /* <DEDUP_REMOVED lines=12> */
.L_x_15634:
        /* <DEDUP_REMOVED lines=12> */
.L_x_15635:
        /* <DEDUP_REMOVED lines=12> */
.L_x_15636:
        /* <DEDUP_REMOVED lines=17> */
.L_x_15637:
        /* <DEDUP_REMOVED lines=17> */
.L_x_15638:
        /* <DEDUP_REMOVED lines=17> */
.L_x_15639:
        /* <DEDUP_REMOVED lines=19> */
.L_x_15632:
        /* <DEDUP_REMOVED lines=18> */
.L_x_15641:
        /* <DEDUP_REMOVED lines=18> */
.L_x_15642:
        /* <DEDUP_REMOVED lines=18> */
.L_x_15643:
        /* <DEDUP_REMOVED lines=18> */
.L_x_15644:
        /* <DEDUP_REMOVED lines=18> */
.L_x_15645:
        /* <DEDUP_REMOVED lines=18> */
.L_x_15646:
        /* <DEDUP_REMOVED lines=18> */
.L_x_15647:
        /* <DEDUP_REMOVED lines=20> */
.L_x_15631:
        /* <DEDUP_REMOVED lines=16> */
.L_x_15651:
[----:B------:R-:W-:Y:S05]  /*e5f0*/  BSYNC.RECONVERGENT B0 ;  /* 0x0000000000007941 */ /* 0x000fea0003800200 */
.L_x_15650:
        /* <DEDUP_REMOVED lines=13> */
.L_x_15649:
        /* <DEDUP_REMOVED lines=15> */
.L_x_15654:
[----:B------:R-:W-:Y:S05]  /*e7c0*/  BSYNC.RECONVERGENT B0 ;  /* 0x0000000000007941 */ /* 0x000fea0003800200 */
.L_x_15653:
        /* <DEDUP_REMOVED lines=13> */
.L_x_15652:
        /* <DEDUP_REMOVED lines=15> */
.L_x_15657:
[----:B------:R-:W-:Y:S05]  /*e990*/  BSYNC.RECONVERGENT B0 ;  /* 0x0000000000007941 */ /* 0x000fea0003800200 */
.L_x_15656:
        /* <DEDUP_REMOVED lines=13> */
.L_x_15655:
        /* <DEDUP_REMOVED lines=15> */
.L_x_15660:
[----:B------:R-:W-:Y:S05]  /*eb60*/  BSYNC.RECONVERGENT B0 ;  /* 0x0000000000007941 */ /* 0x000fea0003800200 */
.L_x_15659:
        /* <DEDUP_REMOVED lines=13> */
.L_x_15658:
        /* <DEDUP_REMOVED lines=15> */
.L_x_15663:
[----:B------:R-:W-:Y:S05]  /*ed30*/  BSYNC.RECONVERGENT B0 ;  /* 0x0000000000007941 */ /* 0x000fea0003800200 */
.L_x_15662:
        /* <DEDUP_REMOVED lines=13> */
.L_x_15661:
        /* <DEDUP_REMOVED lines=15> */
.L_x_15666:
[----:B------:R-:W-:Y:S05]  /*ef00*/  BSYNC.RECONVERGENT B0 ;  /* 0x0000000000007941 */ /* 0x000fea0003800200 */
.L_x_15665:
        /* <DEDUP_REMOVED lines=13> */
.L_x_15664:
        /* <DEDUP_REMOVED lines=15> */
.L_x_15669:
[----:B------:R-:W-:Y:S05]  /*f0d0*/  BSYNC.RECONVERGENT B0 ;  /* 0x0000000000007941 */ /* 0x000fea0003800200 */
.L_x_15668:
        /* <DEDUP_REMOVED lines=13> */
.L_x_15667:
        /* <DEDUP_REMOVED lines=54> */
.L_x_15648:
        /* <DEDUP_REMOVED lines=15> */
.L_x_15672:
[----:B------:R-:W-:Y:S05]  /*f600*/  BSYNC.RECONVERGENT B0 ;  /* 0x0000000000007941 */ /* 0x000fea0003800200 */
.L_x_15671:
        /* <DEDUP_REMOVED lines=13> */
.L_x_15670:
        /* <DEDUP_REMOVED lines=15> */
.L_x_15675:
[----:B------:R-:W-:Y:S05]  /*f7d0*/  BSYNC.RECONVERGENT B0 ;  /* 0x0000000000007941 */ /* 0x000fea0003800200 */
.L_x_15674:
        /* <DEDUP_REMOVED lines=13> */
.L_x_15673:
        /* <DEDUP_REMOVED lines=15> */
.L_x_15678:
[----:B------:R-:W-:Y:S05]  /*f9a0*/  BSYNC.RECONVERGENT B0 ;  /* 0x0000000000007941 */ /* 0x000fea0003800200 */
.L_x_15677:
        /* <DEDUP_REMOVED lines=13> */
.L_x_15676:
        /* <DEDUP_REMOVED lines=15> */
.L_x_15681:
[----:B------:R-:W-:Y:S05]  /*fb70*/  BSYNC.RECONVERGENT B0 ;  /* 0x0000000000007941 */ /* 0x000fea0003800200 */
.L_x_15680:
        /* <DEDUP_REMOVED lines=13> */
.L_x_15679:
        /* <DEDUP_REMOVED lines=15> */
.L_x_15684:
[----:B------:R-:W-:Y:S05]  /*fd40*/  BSYNC.RECONVERGENT B0 ;  /* 0x0000000000007941 */ /* 0x000fea0003800200 */
.L_x_15683:
        /* <DEDUP_REMOVED lines=13> */
.L_x_15682:
        /* <DEDUP_REMOVED lines=15> */
.L_x_15687:
[----:B------:R-:W-:Y:S05]  /*ff10*/  BSYNC.RECONVERGENT B0 ;  /* 0x0000000000007941 */ /* 0x000fea0003800200 */
.L_x_15686:
        /* <DEDUP_REMOVED lines=13> */
.L_x_15685:
        /* <DEDUP_REMOVED lines=15> */
.L_x_15690:
[----:B------:R-:W-:Y:S05]  /*100e0*/  BSYNC.RECONVERGENT B0 ;  /* 0x0000000000007941 */ /* 0x000fea0003800200 */
.L_x_15689:
        /* <DEDUP_REMOVED lines=13> */
.L_x_15688:
        /* <DEDUP_REMOVED lines=16> */
.L_x_15692:
[----:B------:R-:W-:Y:S05]  /*102c0*/  BSYNC.RECONVERGENT B0 ;  /* 0x0000000000007941 */ /* 0x000fea0003800200 */
.L_x_15691:
        /* <DEDUP_REMOVED lines=13> */
.L_x_15640:
        /* <DEDUP_REMOVED lines=16> */
.L_x_15693:
        /* <DEDUP_REMOVED lines=35> */
.L_x_15696:
        /* <DEDUP_REMOVED lines=12> */
.L_x_15697:
        /* <DEDUP_REMOVED lines=12> */
.L_x_15698:
        /* <DEDUP_REMOVED lines=12> */
.L_x_15699:
        /* <DEDUP_REMOVED lines=17> */
.L_x_15700:
        /* <DEDUP_REMOVED lines=17> */
.L_x_15701:
        /* <DEDUP_REMOVED lines=17> */
.L_x_15702:
        /* <DEDUP_REMOVED lines=21> */
.L_x_15695:
        /* <DEDUP_REMOVED lines=18> */
.L_x_15704:
        /* <DEDUP_REMOVED lines=18> */
.L_x_15705:
        /* <DEDUP_REMOVED lines=18> */
.L_x_15706:
        /* <DEDUP_REMOVED lines=18> */
.L_x_15707:
        /* <DEDUP_REMOVED lines=18> */
.L_x_15708:
        /* <DEDUP_REMOVED lines=18> */
.L_x_15709:
        /* <DEDUP_REMOVED lines=18> */
.L_x_15710:
[----:B------:R-:W-:Y:S05]  /*11570*/  BRA.U !UP3, `(.L_x_15703) ;  /* 0x0000001d0be47547 */ /* 0x000fea000b800000 */
[----:B0-----:R-:W3:Y:S04]  /*11580*/  LDL R187, [R1+0x4] ;  /* 0x0000040001bb7983 */ /* 0x001ee80000100800 */
[----:B------:R-:W4:Y:S01]  /*11590*/  LDL R186, [R1] ;  /* 0x0000000001ba7983 */ /* 0x000f220000100800 */
[----:B------:R-:W-:Y:S02]  /*115a0*/  PLOP3.LUT P2, PT, PT, PT, UP2, 0x80, 0x8 ;  /* 0x000000000008781c */ /* 0x000fe40003f4f028 */
[----:B------:R-:W-:Y:S02]  /*115b0*/  MOV R185, UR20 ;  /* 0x0000001400b97c02 */ /* 0x000fe40008000f00 */
[----:B------:R-:W-:-:S04]  /*115c0*/  ISETP.GE.U32.AND P1, PT, R202, RZ, PT ;  /* 0x000000ffca00720c */ /* 0x000fc80003f26070 */
[----:B------:R-:W-:-:S05]  /*115d0*/  ISETP.GE.U32.AND.EX P1, PT, R203, 0x1000000, PT, P1 ;  /* 0x01000000cb00780c */ /* 0x000fca0003f26110 */
[----:B---3--:R-:W-:-:S08]  /*115e0*/  @P2 FFMA.FTZ R185, R187, R185, UR32 ;  /* 0x00000020bbb92e23 */ /* 0x008fd000080100b9 */
[----:B-----5:R-:W-:Y:S02]  /*115f0*/  @P1 HADD2.F32 R187, -RZ, R171.H1_H1 ;  /* 0x300000abffbb1230 */ /* 0x020fe40000004100 */
[----:B----4-:R-:W-:Y:S01]  /*11600*/  @P2 FADD.FTZ R185, R186, -R185 ;  /* 0x800000b9bab92221 */ /* 0x010fe20000010000 */
[----:B------:R-:W-:-:S03]  /*11610*/  MOV R186, R167 ;  /* 0x000000a700ba7202 */ /* 0x000fc60000000f00 */
        /* <DEDUP_REMOVED lines=11> */
.L_x_15694:
        /* <DEDUP_REMOVED lines=16> */
.L_x_15714:
[----:B------:R-:W-:Y:S05]  /*117d0*/  BSYNC.RECONVERGENT B0 ;  /* 0x0000000000007941 */ /* 0x000fea0003800200 */
.L_x_15713:
        /* <DEDUP_REMOVED lines=13> */
.L_x_15712:
        /* <DEDUP_REMOVED lines=15> */
.L_x_15717:
[----:B------:R-:W-:Y:S05]  /*119a0*/  BSYNC.RECONVERGENT B0 ;  /* 0x0000000000007941 */ /* 0x000fea0003800200 */
.L_x_15716:
        /* <DEDUP_REMOVED lines=13> */
.L_x_15715:
        /* <DEDUP_REMOVED lines=15> */
.L_x_15720:
[----:B------:R-:W-:Y:S05]  /*11b70*/  BSYNC.RECONVERGENT B0 ;  /* 0x0000000000007941 */ /* 0x000fea0003800200 */
.L_x_15719:
        /* <DEDUP_REMOVED lines=13> */
.L_x_15718:
        /* <DEDUP_REMOVED lines=15> */
.L_x_15723:
[----:B------:R-:W-:Y:S05]  /*11d40*/  BSYNC.RECONVERGENT B0 ;  /* 0x0000000000007941 */ /* 0x000fea0003800200 */
.L_x_15722:
        /* <DEDUP_REMOVED lines=13> */
.L_x_15721:
        /* <DEDUP_REMOVED lines=15> */
.L_x_15726:
[----:B------:R-:W-:Y:S05]  /*11f10*/  BSYNC.RECONVERGENT B0 ;  /* 0x0000000000007941 */ /* 0x000fea0003800200 */
.L_x_15725:
        /* <DEDUP_REMOVED lines=13> */
.L_x_15724:
        /* <DEDUP_REMOVED lines=15> */
.L_x_15729:
[----:B------:R-:W-:Y:S05]  /*120e0*/  BSYNC.RECONVERGENT B0 ;  /* 0x0000000000007941 */ /* 0x000fea0003800200 */
.L_x_15728:
        /* <DEDUP_REMOVED lines=13> */
.L_x_15727:
        /* <DEDUP_REMOVED lines=15> */
.L_x_15732:
[----:B------:R-:W-:Y:S05]  /*122b0*/  BSYNC.RECONVERGENT B0 ;  /* 0x0000000000007941 */ /* 0x000fea0003800200 */
.L_x_15731:
        /* <DEDUP_REMOVED lines=13> */
.L_x_15730:
        /* <DEDUP_REMOVED lines=56> */
.L_x_15711:
[----:B------:R-:W-:Y:S05]  /*12710*/  BRA.U !UP3, `(.L_x_15733) ;  /* 0x000000010b707547 */ /* 0x000fea000b800000 */
[----:B------:R-:W-:Y:S01]  /*12720*/  LOP3.LUT P1, RZ, R202, 0xff, RZ, 0xc0, !PT ;  /* 0x000000ffcaff7812 */ /* 0x000fe2000782c0ff */
[----:B------:R-:W-:Y:S01]  /*12730*/  BSSY.RECONVERGENT B0, `(.L_x_15734) ;  /* 0x000000d000007945 */ /* 0x000fe20003800200 */
[----:B------:R-:W-:-:S11]  /*12740*/  MOV R185, RZ ;  /* 0x000000ff00b97202 */ /* 0x000fd60000000f00 */
        /* <DEDUP_REMOVED lines=11> */
.L_x_15735:
[----:B------:R-:W-:Y:S05]  /*12800*/  BSYNC.RECONVERGENT B0 ;  /* 0x0000000000007941 */ /* 0x000fea0003800200 */
.L_x_15734:
        /* <DEDUP_REMOVED lines=13> */
.L_x_15733:
        /* <DEDUP_REMOVED lines=15> */
.L_x_15738:
[----:B------:R-:W-:Y:S05]  /*129d0*/  BSYNC.RECONVERGENT B0 ;  /* 0x0000000000007941 */ /* 0x000fea0003800200 */
.L_x_15737:
        /* <DEDUP_REMOVED lines=13> */
.L_x_15736:
        /* <DEDUP_REMOVED lines=15> */
.L_x_15741:
[----:B------:R-:W-:Y:S05]  /*12ba0*/  BSYNC.RECONVERGENT B0 ;  /* 0x0000000000007941 */ /* 0x000fea0003800200 */
.L_x_15740:
        /* <DEDUP_REMOVED lines=13> */
.L_x_15739:
        /* <DEDUP_REMOVED lines=15> */
.L_x_15744:
[----:B------:R-:W-:Y:S05]  /*12d70*/  BSYNC.RECONVERGENT B0 ;  /* 0x0000000000007941 */ /* 0x000fea0003800200 */
.L_x_15743:
        /* <DEDUP_REMOVED lines=13> */
.L_x_15742:
        /* <DEDUP_REMOVED lines=15> */
.L_x_15747:
[----:B------:R-:W-:Y:S05]  /*12f40*/  BSYNC.RECONVERGENT B0 ;  /* 0x0000000000007941 */ /* 0x000fea0003800200 */
.L_x_15746:
        /* <DEDUP_REMOVED lines=13> */
.L_x_15745:
        /* <DEDUP_REMOVED lines=15> */
.L_x_15750:
[----:B------:R-:W-:Y:S05]  /*13110*/  BSYNC.RECONVERGENT B0 ;  /* 0x0000000000007941 */ /* 0x000fea0003800200 */
.L_x_15749:
        /* <DEDUP_REMOVED lines=13> */
.L_x_15748:
        /* <DEDUP_REMOVED lines=15> */
.L_x_15753:
[----:B------:R-:W-:Y:S05]  /*132e0*/  BSYNC.RECONVERGENT B0 ;  /* 0x0000000000007941 */ /* 0x000fea0003800200 */
.L_x_15752:
        /* <DEDUP_REMOVED lines=13> */
.L_x_15751:
[----:B------:R-:W-:Y:S05]  /*133c0*/  BRA.U !UP3, `(.L_x_15703) ;  /* 0x000000010b507547 */ /* 0x000fea000b800000 */
[----:B0-----:R-:W3:Y:S04]  /*133d0*/  LDL R187, [R1+0x4] ;  /* 0x0000040001bb7983 */ /* 0x001ee80000100800 */
[----:B------:R-:W4:Y:S01]  /*133e0*/  LDL R186, [R1] ;  /* 0x0000000001ba7983 */ /* 0x000f220000100800 */
[----:B------:R-:W-:Y:S02]  /*133f0*/  MOV R185, UR20 ;  /* 0x0000001400b97c02 */ /* 0x000fe40008000f00 */
[----:B------:R-:W-:Y:S02]  /*13400*/  ISETP.GE.U32.AND P1, PT, R202, RZ, PT ;  /* 0x000000ffca00720c */ /* 0x000fe40003f26070 */
[----:B------:R-:W-:Y:S02]  /*13410*/  ISETP.LT.AND P2, PT, RZ, UR31, PT ;  /* 0x0000001fff007c0c */ /* 0x000fe4000bf41270 */
[----:B------:R-:W-:Y:S01]  /*13420*/  ISETP.GE.U32.AND.EX P1, PT, R203, 0x1000000, PT, P1 ;  /* 0x01000000cb00780c */ /* 0x000fe20003f26110 */
[----:B---3--:R-:W-:-:S12]  /*13430*/  FFMA.FTZ R185, R187, R185, UR32 ;  /* 0x00000020bbb97e23 */ /* 0x008fd800080100b9 */
[----:B-----5:R-:W-:Y:S02]  /*13440*/  @P1 HADD2.F32 R187, -RZ, R171.H1_H1 ;  /* 0x300000abffbb1230 */ /* 0x020fe40000004100 */
[----:B----4-:R-:W-:Y:S01]  /*13450*/  FADD.FTZ R185, R186, -R185 ;  /* 0x800000b9bab97221 */ /* 0x010fe20000010000 */
[----:B------:R-:W-:-:S03]  /*13460*/  HFMA2 R186, -RZ, RZ, 0, 0 ;  /* 0x00000000ffba7431 */ /* 0x000fc600000001ff */
[----:B------:R-:W-:-:S05]  /*13470*/  FMUL.FTZ R185, R185, UR30 ;  /* 0x0000001eb9b97c20 */ /* 0x000fca0008410000 */
[----:B------:R-:W-:-:S05]  /*13480*/  FSEL R185, R185, RZ, P2 ;  /* 0x000000ffb9b97208 */ /* 0x000fca0001000000 */
        /* <DEDUP_REMOVED lines=8> */
.L_x_15703:
        /* <DEDUP_REMOVED lines=14> */
.L_x_15435:
        /* <DEDUP_REMOVED lines=98> */
.L_x_15755:
        /* <DEDUP_REMOVED lines=15> */
.L_x_19433:


//--------------------- .text._ZN10layer_norm13ln_bwd_kernelINS_13Kernel_traitsI6__halfffffjLj5120ELj1ELj1ELj4ELj16ENS_18Kernel_traits_baseILj5120ES2_ffffjLj128EEEEELb0ELb0ELb0ELb0EEEvNS_9BwdParamsE --------------------------
	.section	.text._ZN10layer_norm13ln_bwd_kernelINS_13Kernel_traitsI6__halfffffjLj5120ELj1ELj1ELj4ELj16ENS_18Kernel_traits_baseILj5120ES2_ffffjLj128EEEEELb0ELb0ELb0ELb0EEEvNS_9BwdParamsE,"ax",@progbits
	.align	128
        .global         _ZN10layer_norm13ln_bwd_kernelINS_13Kernel_traitsI6__halfffffjLj5120ELj1ELj1ELj4ELj16ENS_18Kernel_traits_baseILj5120ES2_ffffjLj128EEEEELb0ELb0ELb0ELb0EEEvNS_9BwdParamsE
        .type           _ZN10layer_norm13ln_bwd_kernelINS_13Kernel_traitsI6__halfffffjLj5120ELj1ELj1ELj4ELj16ENS_18Kernel_traits_baseILj5120ES2_ffffjLj128EEEEELb0ELb0ELb0ELb0EEEvNS_9BwdParamsE,@function
        .size           _ZN10layer_norm13ln_bwd_kernelINS_13Kernel_traitsI6__halfffffjLj5120ELj1ELj1ELj4ELj16ENS_18Kernel_traits_baseILj5120ES2_ffffjLj128EEEEELb0ELb0ELb0ELb0EEEvNS_9BwdParamsE,(.L_x_19434 - _ZN10layer_norm13ln_bwd_kernelINS_13Kernel_traitsI6__halfffffjLj5120ELj1ELj1ELj4ELj16ENS_18Kernel_traits_baseILj5120ES2_ffffjLj128EEEEELb0ELb0ELb0ELb0EEEvNS_9BwdParamsE)
        .other          _ZN10layer_norm13ln_bwd_kernelINS_13Kernel_traitsI6__halfffffjLj5120ELj1ELj1ELj4ELj16ENS_18Kernel_traits_baseILj5120ES2_ffffjLj128EEEEELb0ELb0ELb0ELb0EEEvNS_9BwdParamsE,@"STO_CUDA_ENTRY STV_DEFAULT"
_ZN10layer_norm13ln_bwd_kernelINS_13Kernel_traitsI6__halfffffjLj5120ELj1ELj1ELj4ELj16ENS_18Kernel_traits_baseILj5120ES2_ffffjLj128EEEEELb0ELb0ELb0ELb0EEEvNS_9BwdParamsE:
.text._ZN10layer_norm13ln_bwd_kernelINS_13Kernel_traitsI6__halfffffjLj5120ELj1ELj1ELj4ELj16ENS_18Kernel_traits_baseILj5120ES2_ffffjLj128EEEEELb0ELb0ELb0ELb0EEEvNS_9BwdParamsE:
[----:B------:R-:W-:Y:S01]  /*0000*/  LDC R1, c[0x0][0x37c] ;  /* 0x0000df00ff017b82 */ /* 0x000fe20000000800 */
[----:B------:R-:W0:Y:S01]  /*0010*/  S2R R0, SR_TID.X ;  /* 0x0000000000007919 */ /* 0x000e220000002100 */
[----:B------:R-:W1:Y:S01]  /*0020*/  LDCU UR6, c[0x0][0x388] ;  /* 0x00007100ff0677ac */ /* 0x000e620008000800 */
[----:B------:R-:W-:Y:S01]  /*0030*/  LOP3.LUT R3, R3, 0xffffffef, RZ, 0xc0, !PT ;  /* 0xffffffef03037812 */ /* 0x000fe200078ec0ff */
        /* <DEDUP_REMOVED lines=13> */
[C---:B------:R-:W-:Y:S02]  /*0110*/  ISETP.GE.U32.AND P4, PT, R2.reuse, 0x280, PT ;  /* 0x000002800200780c */ /* 0x040fe40003f86070 */
[----:B------:R-:W-:Y:S02]  /*0120*/  ISETP.GE.U32.AND P3, PT, R2, 0x300, PT ;  /* 0x000003000200780c */ /* 0x000fe40003f66070 */
[----:B------:R-:W-:Y:S01]  /*0130*/  P2R R51, PR, RZ, 0x40 ;  /* 0x00000040ff337803 */ /* 0x000fe20000000000 */
[----:B------:R-:W1:Y:S01]  /*0140*/  @P5 LDC.64 R4, c[0x0][0x3d0] ;  /* 0x0000f400ff045b82 */ /* 0x000e620000000a00 */
[----:B------:R-:W-:-:S02]  /*0150*/  @P5 LOP3.LUT R3, R3, 0x10, RZ, 0xfc, !PT ;  /* 0x0000001003035812 */ /* 0x000fc400078efcff */
[----:B------:R-:W-:Y:S02]  /*0160*/  ISETP.GE.U32.AND P2, PT, R2, 0x380, PT ;  /* 0x000003800200780c */ /* 0x000fe40003f46070 */
[----:B------:R-:W-:-:S03]  /*0170*/  LOP3.LUT R3, R3, 0xfffffff7, RZ, 0xc0, !PT ;  /* 0xfffffff703037812 */ /* 0x000fc600078ec0ff */
[----:B------:R-:W3:Y:S01]  /*0180*/  @P1 LDC.64 R24, c[0x0][0x3d0] ;  /* 0x0000f400ff181b82 */ /* 0x000ee20000000a00 */
[----:B------:R-:W-:-:S04]  /*0190*/  @P1 LOP3.LUT R3, R3, 0x8, RZ, 0xfc, !PT ;  /* 0x0000000803031812 */ /* 0x000fc800078efcff */
[----:B------:R-:W-:-:S03]  /*01a0*/  LOP3.LUT R3, R3, 0xfffffffd, RZ, 0xc0, !PT ;  /* 0xfffffffd03037812 */ /* 0x000fc600078ec0ff */
[----:B------:R-:W4:Y:S01]  /*01b0*/  @P0 LDC.64 R30, c[0x0][0x3d0] ;  /* 0x0000f400ff1e0b82 */ /* 0x000f220000000a00 */
[----:B------:R-:W-:-:S04]  /*01c0*/  @P0 LOP3.LUT R3, R3, 0x2, RZ, 0xfc, !PT ;  /* 0x0000000203030812 */ /* 0x000fc800078efcff */
[----:B------:R-:W-:-:S03]  /*01d0*/  LOP3.LUT R3, R3, 0xfffffffe, RZ, 0xc0, !PT ;  /* 0xfffffffe03037812 */ /* 0x000fc600078ec0ff */
[----:B------:R-:W2:Y:S01]  /*01e0*/  @P6 LDC.64 R32, c[0x0][0x3d0] ;  /* 0x0000f400ff206b82 */ /* 0x000ea20000000a00 */
[C---:B-1----:R-:W-:Y:S01]  /*01f0*/  @P5 IMAD.WIDE.U32 R4, R49.reuse, 0x8, R4 ;  /* 0x0000000831045825 */ /* 0x042fe200078e0004 */
[----:B------:R-:W-:Y:S02]  /*0200*/  @P5 LOP3.LUT R49, R49, 0x80, RZ, 0xfc, !PT ;  /* 0x0000008031315812 */ /* 0x000fe400078efcff */
[----:B------:R-:W-:Y:S02]  /*0210*/  @P6 LOP3.LUT R3, R3, 0x1, RZ, 0xfc, !PT ;  /* 0x0000000103036812 */ /* 0x000fe400078efcff */
[C---:B------:R-:W-:Y:S01]  /*0220*/  ISETP.GE.U32.AND P5, PT, R2.reuse, 0x500, PT ;  /* 0x000005000200780c */ /* 0x040fe20003fa6070 */
[C---:B---3--:R-:W-:Y:S01]  /*0230*/  @P1 IMAD.WIDE.U32 R28, R49.reuse, 0x8, R24 ;  /* 0x00000008311c1825 */ /* 0x048fe200078e0018 */
[----:B------:R-:W-:Y:S01]  /*0240*/  @P1 IADD3 R49, PT, PT, R49, 0x80, RZ ;  /* 0x0000008031311810 */ /* 0x000fe20007ffe0ff */
[----:B------:R-:W1:Y:S01]  /*0250*/  @P4 LDC.64 R24, c[0x0][0x3d0] ;  /* 0x0000f400ff184b82 */ /* 0x000e620000000a00 */
[----:B------:R-:W-:-:S03]  /*0260*/  ISETP.GE.U32.AND P1, PT, R2, 0x400, PT ;  /* 0x000004000200780c */ /* 0x000fc60003f26070 */
[C---:B----4-:R-:W-:Y:S01]  /*0270*/  @P0 IMAD.WIDE.U32 R30, R49.reuse, 0x8, R30 ;  /* 0x00000008311e0825 */ /* 0x050fe200078e001e */
[----:B------:R-:W-:-:S03]  /*0280*/  @P0 IADD3 R49, PT, PT, R49, 0x80, RZ ;  /* 0x0000008031310810 */ /* 0x000fc60007ffe0ff */
[----:B------:R-:W3:Y:S01]  /*0290*/  @P3 LDC.64 R36, c[0x0][0x3d0] ;  /* 0x0000f400ff243b82 */ /* 0x000ee20000000a00 */
[----:B------:R-:W-:Y:S01]  /*02a0*/  ISETP.GE.U32.AND P0, PT, R2, 0x480, PT ;  /* 0x000004800200780c */ /* 0x000fe20003f06070 */
[C---:B--2---:R-:W-:Y:S01]  /*02b0*/  @P6 IMAD.WIDE.U32 R32, R49.reuse, 0x8, R32 ;  /* 0x0000000831206825 */ /* 0x044fe200078e0020 */
[----:B------:R-:W-:-:S05]  /*02c0*/  @P6 IADD3 R49, PT, PT, R49, 0x80, RZ ;  /* 0x0000008031316810 */ /* 0x000fca0007ffe0ff */
[----:B------:R-:W2:Y:S01]  /*02d0*/  @P2 LDC.64 R38, c[0x0][0x3d0] ;  /* 0x0000f400ff262b82 */ /* 0x000ea20000000a00 */
[----:B------:R-:W-:-:S04]  /*02e0*/  LOP3.LUT P6, RZ, R3, 0x2, RZ, 0xc0, !PT ;  /* 0x0000000203ff7812 */ /* 0x000fc800078cc0ff */
[----:B------:R-:W-:Y:S02]  /*02f0*/  P2R R50, PR, RZ, 0x40 ;  /* 0x00000040ff327803 */ /* 0x000fe40000000000 */
[----:B------:R-:W-:Y:S01]  /*0300*/  LOP3.LUT P6, RZ, R3, 0x8, RZ, 0xc0, !PT ;  /* 0x0000000803ff7812 */ /* 0x000fe200078cc0ff */
[----:B------:R-:W4:Y:S01]  /*0310*/  @P1 LDC.64 R44, c[0x0][0x3d0] ;  /* 0x0000f400ff2c1b82 */ /* 0x000f220000000a00 */
[C---:B-1----:R-:W-:Y:S01]  /*0320*/  @P4 IMAD.WIDE.U32 R34, R49.reuse, 0x8, R24 ;  /* 0x0000000831224825 */ /* 0x042fe200078e0018 */
[----:B------:R-:W-:Y:S02]  /*0330*/  @P4 IADD3 R49, PT, PT, R49, 0x80, RZ ;  /* 0x0000008031314810 */ /* 0x000fe40007ffe0ff */
[----:B------:R-:W-:Y:S02]  /*0340*/  P2R R48, PR, RZ, 0x40 ;  /* 0x00000040ff307803 */ /* 0x000fe40000000000 */
[----:B------:R-:W-:Y:S01]  /*0350*/  LOP3.LUT P6, RZ, R3, 0x10, RZ, 0xc0, !PT ;  /* 0x0000001003ff7812 */ /* 0x000fe200078cc0ff */
[----:B------:R-:W5:Y:S01]  /*0360*/  @P4 LDG.E.64 R14, desc[UR14][R34.64] ;  /* 0x0000000e220e4981 */ /* 0x000f62000c1e1b00 */
[----:B------:R-:W1:Y:S01]  /*0370*/  @P0 LDC.64 R46, c[0x0][0x3d0] ;  /* 0x0000f400ff2e0b82 */ /* 0x000e620000000a00 */
[C---:B---3--:R-:W-:Y:S01]  /*0380*/  @P3 IMAD.WIDE.U32 R40, R49.reuse, 0x8, R36 ;  /* 0x0000000831283825 */ /* 0x048fe200078e0024 */
[----:B------:R-:W-:Y:S01]  /*0390*/  @P3 IADD3 R49, PT, PT, R49, 0x80, RZ ;  /* 0x0000008031313810 */ /* 0x000fe20007ffe0ff */
[----:B0-----:R-:W-:Y:S01]  /*03a0*/  UISETP.GE.AND UP0, UPT, UR7, UR4, UPT ;  /* 0x000000040700728c */ /* 0x001fe2000bf06270 */
[----:B------:R-:W-:-:S04]  /*03b0*/  LOP3.LUT R3, R3, 0xfffffffb, RZ, 0xc0, !PT ;  /* 0xfffffffb03037812 */ /* 0x000fc800078ec0ff */
[----:B------:R-:W0:Y:S01]  /*03c0*/  @P5 LDC.64 R24, c[0x0][0x3d0] ;  /* 0x0000f400ff185b82 */ /* 0x000e220000000a00 */
[C---:B--2---:R-:W-:Y:S01]  /*03d0*/  @P2 IMAD.WIDE.U32 R42, R49.reuse, 0x8, R38 ;  /* 0x00000008312a2825 */ /* 0x044fe200078e0026 */
[----:B------:R-:W-:Y:S01]  /*03e0*/  @P2 IADD3 R49, PT, PT, R49, 0x80, RZ ;  /* 0x0000008031312810 */ /* 0x000fe20007ffe0ff */
[----:B------:R-:W5:Y:S01]  /*03f0*/  @P6 LDG.E.64 R6, desc[UR14][R4.64] ;  /* 0x0000000e04066981 */ /* 0x000f62000c1e1b00 */
[----:B------:R-:W-:Y:S02]  /*0400*/  ISETP.NE.AND P6, PT, R48, RZ, PT ;  /* 0x000000ff3000720c */ /* 0x000fe40003fc5270 */
[----:B------:R-:W-:Y:S02]  /*0410*/  CS2R R36, SRZ ;  /* 0x0000000000247805 */ /* 0x000fe4000001ff00 */
[----:B------:R-:W-:Y:S01]  /*0420*/  @P5 LOP3.LUT R3, R3, 0x4, RZ, 0xfc, !PT ;  /* 0x0000000403035812 */ /* 0x000fe200078efcff */
[----:B------:R2:W5:Y:S01]  /*0430*/  @P3 LDG.E.64 R16, desc[UR14][R40.64] ;  /* 0x0000000e28103981 */ /* 0x000562000c1e1b00 */
[C---:B----4-:R-:W-:Y:S01]  /*0440*/  @P1 IMAD.WIDE.U32 R44, R49.reuse, 0x8, R44 ;  /* 0x00000008312c1825 */ /* 0x050fe200078e002c */
[----:B------:R-:W-:-:S02]  /*0450*/  @P1 IADD3 R49, PT, PT, R49, 0x80, RZ ;  /* 0x0000008031311810 */ /* 0x000fc40007ffe0ff */
[----:B------:R-:W-:Y:S01]  /*0460*/  CS2R R38, SRZ ;  /* 0x0000000000267805 */ /* 0x000fe2000001ff00 */
[----:B------:R3:W5:Y:S01]  /*0470*/  @P2 LDG.E.64 R18, desc[UR14][R42.64] ;  /* 0x0000000e2a122981 */ /* 0x000762000c1e1b00 */
[----:B------:R-:W-:Y:S02]  /*0480*/  CS2R R52, SRZ ;  /* 0x0000000000347805 */ /* 0x000fe4000001ff00 */
[----:B------:R-:W-:Y:S02]  /*0490*/  CS2R R54, SRZ ;  /* 0x0000000000367805 */ /* 0x000fe4000001ff00 */
[----:B------:R-:W-:Y:S01]  /*04a0*/  CS2R R56, SRZ ;  /* 0x0000000000387805 */ /* 0x000fe2000001ff00 */
[----:B------:R4:W5:Y:S04]  /*04b0*/  @P1 LDG.E.64 R20, desc[UR14][R44.64] ;  /* 0x0000000e2c141981 */ /* 0x000968000c1e1b00 */
[----:B------:R-:W5:Y:S01]  /*04c0*/  @P6 LDG.E.64 R8, desc[UR14][R28.64] ;  /* 0x0000000e1c086981 */ /* 0x000f62000c1e1b00 */
[----:B------:R-:W-:Y:S01]  /*04d0*/  ISETP.NE.AND P6, PT, R50, RZ, PT ;  /* 0x000000ff3200720c */ /* 0x000fe20003fc5270 */
[C---:B-1----:R-:W-:Y:S01]  /*04e0*/  @P0 IMAD.WIDE.U32 R46, R49.reuse, 0x8, R46 ;  /* 0x00000008312e0825 */ /* 0x042fe200078e002e */
[----:B------:R-:W-:-:S02]  /*04f0*/  @P0 IADD3 R49, PT, PT, R49, 0x80, RZ ;  /* 0x0000008031310810 */ /* 0x000fc40007ffe0ff */
[----:B--2---:R-:W-:Y:S02]  /*0500*/  CS2R R40, SRZ ;  /* 0x0000000000287805 */ /* 0x004fe4000001ff00 */
[----:B---3--:R-:W-:Y:S02]  /*0510*/  CS2R R42, SRZ ;  /* 0x00000000002a7805 */ /* 0x008fe4000001ff00 */
[----:B----4-:R-:W-:Y:S01]  /*0520*/  CS2R R44, SRZ ;  /* 0x00000000002c7805 */ /* 0x010fe2000001ff00 */
[----:B------:R1:W5:Y:S04]  /*0530*/  @P0 LDG.E.64 R22, desc[UR14][R46.64] ;  /* 0x0000000e2e160981 */ /* 0x000368000c1e1b00 */
[----:B------:R2:W5:Y:S01]  /*0540*/  @P6 LDG.E.64 R10, desc[UR14][R30.64] ;  /* 0x0000000e1e0a6981 */ /* 0x000562000c1e1b00 */
[----:B------:R-:W-:Y:S01]  /*0550*/  ISETP.NE.AND P6, PT, R51, RZ, PT ;  /* 0x000000ff3300720c */ /* 0x000fe20003fc5270 */
[----:B0-----:R-:W-:-:S05]  /*0560*/  @P5 IMAD.WIDE.U32 R24, R49, 0x8, R24 ;  /* 0x0000000831185825 */ /* 0x001fca00078e0018 */
[----:B------:R2:W5:Y:S07]  /*0570*/  @P5 LDG.E.64 R26, desc[UR14][R24.64] ;  /* 0x0000000e181a5981 */ /* 0x00056e000c1e1b00 */
[----:B------:R2:W5:Y:S01]  /*0580*/  @P6 LDG.E.64 R12, desc[UR14][R32.64] ;  /* 0x0000000e200c6981 */ /* 0x000562000c1e1b00 */
[----:B-1----:R-:W-:Y:S02]  /*0590*/  CS2R R46, SRZ ;  /* 0x00000000002e7805 */ /* 0x002fe4000001ff00 */
        /* <DEDUP_REMOVED lines=31> */
[----:B--2---:R-:W-:Y:S06]  /*0790*/  BRA.U UP0, `(.L_x_15756) ;  /* 0x0000006500d87547 */ /* 0x004fec000b800000 */
[----:B------:R-:W0:Y:S01]  /*07a0*/  LDCU.64 UR4, c[0x0][0x3e0] ;  /* 0x00007c00ff0477ac */ /* 0x000e220008000a00 */
[----:B-----5:R-:W-:Y:S02]  /*07b0*/  MOV R220, R6 ;  /* 0x0000000600dc7202 */ /* 0x020fe40000000f00 */
[----:B------:R-:W-:Y:S02]  /*07c0*/  CS2R R36, SRZ ;  /* 0x0000000000247805 */ /* 0x000fe4000001ff00 */
[----:B------:R-:W-:Y:S02]  /*07d0*/  SHF.R.U64 R0, R6, 0x10, R7 ;  /* 0x0000001006007819 */ /* 0x000fe40000001207 */
[----:B------:R-:W-:Y:S02]  /*07e0*/  CS2R R38, SRZ ;  /* 0x0000000000267805 */ /* 0x000fe4000001ff00 */
[----:B------:R-:W-:Y:S02]  /*07f0*/  MOV R221, R7 ;  /* 0x0000000700dd7202 */ /* 0x000fe40000000f00 */
[----:B------:R-:W-:-:S02]  /*0800*/  CS2R R40, SRZ ;  /* 0x0000000000287805 */ /* 0x000fc4000001ff00 */
[----:B------:R-:W-:Y:S02]  /*0810*/  SHF.R.U32.HI R4, RZ, 0x10, R7 ;  /* 0x00000010ff047819 */ /* 0x000fe40000011607 */
[----:B------:R-:W-:Y:S02]  /*0820*/  CS2R R42, SRZ ;  /* 0x00000000002a7805 */ /* 0x000fe4000001ff00 */
[----:B------:R-:W-:Y:S02]  /*0830*/  MOV R222, R8 ;  /* 0x0000000800de7202 */ /* 0x000fe40000000f00 */
[----:B------:R-:W-:Y:S02]  /*0840*/  CS2R R44, SRZ ;  /* 0x00000000002c7805 */ /* 0x000fe4000001ff00 */
[----:B------:R-:W-:Y:S02]  /*0850*/  SHF.R.U64 R5, R8, 0x10, R9 ;  /* 0x0000001008057819 */ /* 0x000fe40000001209 */
[----:B------:R-:W-:-:S02]  /*0860*/  CS2R R46, SRZ ;  /* 0x00000000002e7805 */ /* 0x000fc4000001ff00 */
[----:B------:R-:W-:Y:S02]  /*0870*/  MOV R223, R9 ;  /* 0x0000000900df7202 */ /* 0x000fe40000000f00 */
[----:B------:R-:W-:Y:S02]  /*0880*/  CS2R R48, SRZ ;  /* 0x0000000000307805 */ /* 0x000fe4000001ff00 */
[----:B------:R-:W-:Y:S02]  /*0890*/  SHF.R.U32.HI R6, RZ, 0x10, R9 ;  /* 0x00000010ff067819 */ /* 0x000fe40000011609 */
[----:B------:R-:W-:Y:S02]  /*08a0*/  CS2R R50, SRZ ;  /* 0x0000000000327805 */ /* 0x000fe4000001ff00 */
[----:B------:R-:W-:Y:S01]  /*08b0*/  MOV R224, R10 ;  /* 0x0000000a00e07202 */ /* 0x000fe20000000f00 */
[----:B0-----:R-:W-:Y:S01]  /*08c0*/  UISETP.NE.U32.AND UP0, UPT, UR4, URZ, UPT ;  /* 0x000000ff0400728c */ /* 0x001fe2000bf05070 */
[----:B------:R-:W-:-:S02]  /*08d0*/  SHF.R.U64 R7, R10, 0x10, R11 ;  /* 0x000000100a077819 */ /* 0x000fc4000000120b */
[----:B------:R-:W-:Y:S02]  /*08e0*/  CS2R R52, SRZ ;  /* 0x0000000000347805 */ /* 0x000fe4000001ff00 */
[----:B------:R-:W-:Y:S02]  /*08f0*/  MOV R225, R11 ;  /* 0x0000000b00e17202 */ /* 0x000fe40000000f00 */
[----:B------:R-:W-:Y:S02]  /*0900*/  CS2R R54, SRZ ;  /* 0x0000000000367805 */ /* 0x000fe4000001ff00 */
[----:B------:R-:W-:Y:S02]  /*0910*/  SHF.R.U32.HI R8, RZ, 0x10, R11 ;  /* 0x00000010ff087819 */ /* 0x000fe4000001160b */
[----:B------:R-:W-:Y:S02]  /*0920*/  CS2R R56, SRZ ;  /* 0x0000000000387805 */ /* 0x000fe4000001ff00 */
[----:B------:R-:W-:-:S02]  /*0930*/  MOV R226, R12 ;  /* 0x0000000c00e27202 */ /* 0x000fc40000000f00 */
[----:B------:R-:W-:Y:S02]  /*0940*/  CS2R R58, SRZ ;  /* 0x00000000003a7805 */ /* 0x000fe4000001ff00 */
[--C-:B------:R-:W-:Y:S02]  /*0950*/  SHF.R.U64 R9, R12, 0x10, R13.reuse ;  /* 0x000000100c097819 */ /* 0x100fe4000000120d */
[----:B------:R-:W-:Y:S02]  /*0960*/  CS2R R60, SRZ ;  /* 0x00000000003c7805 */ /* 0x000fe4000001ff00 */
[----:B------:R-:W-:Y:S02]  /*0970*/  MOV R227, R13 ;  /* 0x0000000d00e37202 */ /* 0x000fe40000000f00 */
[----:B------:R-:W-:Y:S02]  /*0980*/  CS2R R62, SRZ ;  /* 0x00000000003e7805 */ /* 0x000fe4000001ff00 */
[----:B------:R-:W-:-:S02]  /*0990*/  SHF.R.U32.HI R10, RZ, 0x10, R13 ;  /* 0x00000010ff0a7819 */ /* 0x000fc4000001160d */
[----:B------:R-:W-:Y:S02]  /*09a0*/  CS2R R64, SRZ ;  /* 0x0000000000407805 */ /* 0x000fe4000001ff00 */
[----:B------:R-:W-:Y:S02]  /*09b0*/  MOV R228, R14 ;  /* 0x0000000e00e47202 */ /* 0x000fe40000000f00 */
[----:B------:R-:W-:Y:S02]  /*09c0*/  CS2R R66, SRZ ;  /* 0x0000000000427805 */ /* 0x000fe4000001ff00 */
[----:B------:R-:W-:Y:S02]  /*09d0*/  SHF.R.U64 R11, R14, 0x10, R15 ;  /* 0x000000100e0b7819 */ /* 0x000fe4000000120f */
[----:B------:R-:W-:Y:S02]  /*09e0*/  CS2R R68, SRZ ;  /* 0x0000000000447805 */ /* 0x000fe4000001ff00 */
[----:B------:R-:W-:-:S02]  /*09f0*/  MOV R229, R15 ;  /* 0x0000000f00e57202 */ /* 0x000fc40000000f00 */
[----:B------:R-:W-:Y:S02]  /*0a00*/  CS2R R70, SRZ ;  /* 0x0000000000467805 */ /* 0x000fe4000001ff00 */
[----:B------:R-:W-:Y:S02]  /*0a10*/  SHF.R.U32.HI R12, RZ, 0x10, R15 ;  /* 0x00000010ff0c7819 */ /* 0x000fe4000001160f */
[----:B------:R-:W-:Y:S02]  /*0a20*/  CS2R R72, SRZ ;  /* 0x0000000000487805 */ /* 0x000fe4000001ff00 */
[----:B------:R-:W-:Y:S02]  /*0a30*/  MOV R230, R16 ;  /* 0x0000001000e67202 */ /* 0x000fe40000000f00 */
[----:B------:R-:W-:Y:S02]  /*0a40*/  CS2R R74, SRZ ;  /* 0x00000000004a7805 */ /* 0x000fe4000001ff00 */
        /* <DEDUP_REMOVED lines=38> */
[----:B------:R-:W-:Y:S02]  /*0cb0*/  PRMT R220, R220, 0x5410, R0 ;  /* 0x00005410dcdc7816 */ /* 0x000fe40000000000 */
[----:B------:R-:W-:Y:S02]  /*0cc0*/  CS2R R114, SRZ ;  /* 0x0000000000727805 */ /* 0x000fe4000001ff00 */
[----:B------:R-:W-:Y:S01]  /*0cd0*/  PRMT R221, R221, 0x5410, R4 ;  /* 0x00005410dddd7816 */ /* 0x000fe20000000004 */
[----:B------:R-:W-:Y:S01]  /*0ce0*/  UISETP.NE.AND.EX UP0, UPT, UR5, URZ, UPT, UP0 ;  /* 0x000000ff0500728c */ /* 0x000fe2000bf05300 */
[----:B------:R-:W-:Y:S01]  /*0cf0*/  PRMT R222, R222, 0x5410, R5 ;  /* 0x00005410dede7816 */ /* 0x000fe20000000005 */
[----:B------:R-:W-:Y:S01]  /*0d00*/  UPLOP3.LUT UP2, UPT, UPT, UPT, UPT, 0x40, 0x4 ;  /* 0x000000000004789c */ /* 0x000fe20003f4e870 */
[----:B------:R-:W-:Y:S01]  /*0d10*/  PRMT R223, R223, 0x5410, R6 ;  /* 0x00005410dfdf7816 */ /* 0x000fe20000000006 */
[----:B------:R-:W0:Y:S01]  /*0d20*/  LDCU UR6, c[0x0][0x388] ;  /* 0x00007100ff0677ac */ /* 0x000e220008000800 */
[----:B------:R-:W-:-:S02]  /*0d30*/  PRMT R224, R224, 0x5410, R7 ;  /* 0x00005410e0e07816 */ /* 0x000fc40000000007 */
[----:B------:R-:W-:Y:S01]  /*0d40*/  PRMT R225, R225, 0x5410, R8 ;  /* 0x00005410e1e17816 */ /* 0x000fe20000000008 */
[----:B------:R-:W1:Y:S01]  /*0d50*/  LDCU.U8 UR16, c[0x0][0x410] ;  /* 0x00008200ff1077ac */ /* 0x000e620008000000 */
[----:B------:R-:W-:Y:S02]  /*0d60*/  PRMT R226, R226, 0x5410, R9 ;  /* 0x00005410e2e27816 */ /* 0x000fe40000000009 */
[----:B------:R-:W-:Y:S01]  /*0d70*/  PRMT R227, R227, 0x5410, R10 ;  /* 0x00005410e3e37816 */ /* 0x000fe2000000000a */
[----:B------:R-:W2:Y:S01]  /*0d80*/  LDCU UR17, c[0x0][0x400] ;  /* 0x00008000ff1177ac */ /* 0x000ea20008000800 */
[----:B------:R-:W-:Y:S02]  /*0d90*/  PRMT R228, R228, 0x5410, R11 ;  /* 0x00005410e4e47816 */ /* 0x000fe4000000000b */
[----:B------:R-:W-:Y:S01]  /*0da0*/  PRMT R229, R229, 0x5410, R12 ;  /* 0x00005410e5e57816 */ /* 0x000fe2000000000c */
[----:B------:R-:W3:Y:S01]  /*0db0*/  LDCU.64 UR18, c[0x0][0x438] ;  /* 0x00008700ff1277ac */ /* 0x000ee20008000a00 */
[----:B------:R-:W-:-:S02]  /*0dc0*/  PRMT R230, R230, 0x5410, R13 ;  /* 0x00005410e6e67816 */ /* 0x000fc4000000000d */
[----:B------:R-:W-:Y:S01]  /*0dd0*/  PRMT R231, R231, 0x5410, R14 ;  /* 0x00005410e7e77816 */ /* 0x000fe2000000000e */
[----:B------:R-:W4:Y:S01]  /*0de0*/  LDCU.64 UR20, c[0x0][0x478] ;  /* 0x00008f00ff1477ac */ /* 0x000f220008000a00 */
[----:B------:R-:W-:Y:S02]  /*0df0*/  PRMT R232, R232, 0x5410, R15 ;  /* 0x00005410e8e87816 */ /* 0x000fe4000000000f */
[----:B------:R-:W-:Y:S01]  /*0e00*/  PRMT R233, R233, 0x5410, R16 ;  /* 0x00005410e9e97816 */ /* 0x000fe20000000010 */
[----:B------:R-:W0:Y:S01]  /*0e10*/  LDCU.128 UR8, c[0x0][0x3c0] ;  /* 0x00007800ff0877ac */ /* 0x000e220008000c00 */
[----:B------:R-:W-:Y:S02]  /*0e20*/  PRMT R234, R234, 0x5410, R17 ;  /* 0x00005410eaea7816 */ /* 0x000fe40000000011 */
[----:B------:R-:W-:Y:S01]  /*0e30*/  PRMT R235, R235, 0x5410, R18 ;  /* 0x00005410ebeb7816 */ /* 0x000fe20000000012 */
[----:B------:R-:W0:Y:S01]  /*0e40*/  LDCU.64 UR22, c[0x0][0x380] ;  /* 0x00007000ff1677ac */ /* 0x000e220008000a00 */
[----:B------:R-:W-:-:S02]  /*0e50*/  PRMT R236, R236, 0x5410, R19 ;  /* 0x00005410ecec7816 */ /* 0x000fc40000000013 */
[----:B------:R-:W-:Y:S02]  /*0e60*/  PRMT R237, R237, 0x5410, R20 ;  /* 0x00005410eded7816 */ /* 0x000fe40000000014 */
[----:B------:R-:W-:Y:S02]  /*0e70*/  PRMT R238, R238, 0x5410, R21 ;  /* 0x00005410eeee7816 */ /* 0x000fe40000000015 */
[----:B-123--:R-:W-:-:S07]  /*0e80*/  PRMT R239, R239, 0x5410, R22 ;  /* 0x00005410efef7816 */ /* 0x00efce0000000016 */
.L_x_15857:
[----:B-1----:R-:W1:Y:S01]  /*0e90*/  @UP0 LDCU.64 UR4, c[0x0][0x3e0] ;  /* 0x00007c00ff0407ac */ /* 0x002e620008000a00 */
[----:B------:R-:W-:Y:S01]  /*0ea0*/  PLOP3.LUT P0, PT, PT, PT, UP0, 0x80, 0x8 ;  /* 0x000000000008781c */ /* 0x000fe20003f0f008 */
[----:B0-----:R-:W-:Y:S02]  /*0eb0*/  UIMAD.WIDE UR12, UR7, 0x4, UR10 ;  /* 0x00000004070c78a5 */ /* 0x001fe4000f8e020a */
[----:B-1----:R-:W-:-:S06]  /*0ec0*/  @UP0 UIMAD.WIDE UR4, UR7, 0x4, UR4 ;  /* 0x00000004070408a5 */ /* 0x002fcc000f8e0204 */
[----:B--234-:R-:W-:Y:S02]  /*0ed0*/  MOV R160, UR4 ;  /* 0x0000000400a07c02 */ /* 0x01cfe40008000f00 */
[----:B------:R-:W-:Y:S01]  /*0ee0*/  MOV R161, UR5 ;  /* 0x0000000500a17c02 */ /* 0x000fe20008000f00 */
[----:B------:R-:W-:Y:S01]  /*0ef0*/  UIMAD.WIDE UR4, UR7, 0x4, UR8 ;  /* 0x00000004070478a5 */ /* 0x000fe2000f8e0208 */
[----:B------:R-:W-:Y:S02]  /*0f00*/  MOV R162, UR12 ;  /* 0x0000000c00a27c02 */ /* 0x000fe40008000f00 */
[----:B------:R-:W-:Y:S01]  /*0f10*/  MOV R163, UR13 ;  /* 0x0000000d00a37c02 */ /* 0x000fe20008000f00 */
[----:B------:R-:W2:Y:S02]  /*0f20*/  @P0 LDG.E R160, desc[UR14][R160.64] ;  /* 0x0000000ea0a00981 */ /* 0x000ea4000c1e1900 */
[----:B------:R-:W-:Y:S02]  /*0f30*/  MOV R164, UR4 ;  /* 0x0000000400a47c02 */ /* 0x000fe40008000f00 */
[----:B------:R-:W-:Y:S01]  /*0f40*/  MOV R165, UR5 ;  /* 0x0000000500a57c02 */ /* 0x000fe20008000f00 */
[----:B------:R-:W3:Y:S04]  /*0f50*/  LDG.E R162, desc[UR14][R162.64] ;  /* 0x0000000ea2a27981 */ /* 0x000ee8000c1e1900 */
[----:B-----5:R-:W5:Y:S01]  /*0f60*/  LDG.E R164, desc[UR14][R164.64] ;  /* 0x0000000ea4a47981 */ /* 0x020f62000c1e1900 */
[C---:B------:R-:W-:Y:S01]  /*0f70*/  ISETP.GE.U32.AND P5, PT, R2.reuse, 0x80, PT ;  /* 0x000000800200780c */ /* 0x040fe20003fa6070 */
[----:B------:R-:W0:Y:S01]  /*0f80*/  S2R R0, SR_TID.X ;  /* 0x0000000000007919 */ /* 0x000e220000002100 */
[----:B------:R-:W-:-:S02]  /*0f90*/  ISETP.GE.U32.AND P3, PT, R2, 0x100, PT ;  /* 0x000001000200780c */ /* 0x000fc40003f66070 */
[----:B------:R-:W-:Y:S01]  /*0fa0*/  LOP3.LUT R3, R3, 0xffffffef, RZ, 0xc0, !PT ;  /* 0xffffffef03037812 */ /* 0x000fe200078ec0ff */
[----:B------:R-:W-:Y:S01]  /*0fb0*/  UIMAD UR4, UR7, UR6, URZ ;  /* 0x00000006070472a4 */ /* 0x000fe2000f8e02ff */
[----:B------:R-:W-:-:S07]  /*0fc0*/  ISETP.GE.U32.AND P2, PT, R2, 0x180, PT ;  /* 0x000001800200780c */ /* 0x000fce0003f46070 */
[----:B------:R-:W-:Y:S01]  /*0fd0*/  @P5 LOP3.LUT R3, R3, 0x10, RZ, 0xfc, !PT ;  /* 0x0000001003035812 */ /* 0x000fe200078efcff */
[----:B------:R-:W-:-:S03]  /*0fe0*/  USHF.R.S32.HI UR5, URZ, 0x1f, UR4 ;  /* 0x0000001fff057899 */ /* 0x000fc60008011404 */
[----:B------:R-:W-:Y:S02]  /*0ff0*/  LOP3.LUT R3, R3, 0xfffffff7, RZ, 0xc0, !PT ;  /* 0xfffffff703037812 */ /* 0x000fe400078ec0ff */
[----:B------:R-:W-:Y:S02]  /*1000*/  PLOP3.LUT P0, PT, PT, PT, UP0, 0x80, 0x8 ;  /* 0x000000000008781c */ /* 0x000fe40003f0f008 */
[----:B------:R-:W-:Y:S01]  /*1010*/  @P3 LOP3.LUT R3, R3, 0x8, RZ, 0xfc, !PT ;  /* 0x0000000803033812 */ /* 0x000fe200078efcff */
[----:B------:R-:W-:Y:S01]  /*1020*/  ULEA.HI UR5, UR5, UR4, URZ, 0x2 ;  /* 0x0000000405057291 */ /* 0x000fe2000f8f10ff */
[----:B------:R-:W-:Y:S02]  /*1030*/  ISETP.GE.U32.AND P1, PT, R2, 0x200, PT ;  /* 0x000002000200780c */ /* 0x000fe40003f26070 */
[----:B------:R-:W-:Y:S02]  /*1040*/  LOP3.LUT R3, R3, 0xfffffffd, RZ, 0xc0, !PT ;  /* 0xfffffffd03037812 */ /* 0x000fe400078ec0ff */
[----:B------:R-:W-:-:S02]  /*1050*/  ISETP.NE.AND P6, PT, RZ, UR16, PT ;  /* 0x00000010ff007c0c */ /* 0x000fc4000bfc5270 */
[----:B------:R-:W-:Y:S02]  /*1060*/  MOV R215, UR5 ;  /* 0x0000000500d77c02 */ /* 0x000fe40008000f00 */
[----:B------:R-:W-:Y:S01]  /*1070*/  @P2 LOP3.LUT R3, R3, 0x2, RZ, 0xfc, !PT ;  /* 0x0000000203032812 */ /* 0x000fe200078efcff */
[----:B------:R-:W-:Y:S01]  /*1080*/  UMOV UR12, 0x3f800000 ;  /* 0x3f800000000c7882 */ /* 0x000fe20000000000 */
[----:B------:R-:W-:Y:S02]  /*1090*/  BSSY.RECONVERGENT B0, `(.L_x_15757) ;  /* 0x0000039000007945 */ /* 0x000fe40003800200 */
[----:B------:R-:W-:Y:S02]  /*10a0*/  LOP3.LUT R3, R3, 0xfffffffe, RZ, 0xc0, !PT ;  /* 0xfffffffe03037812 */ /* 0x000fe400078ec0ff */
[----:B0-----:R-:W-:Y:S01]  /*10b0*/  LEA.HI.SX32 R215, R215, R0, 0x1e ;  /* 0x00000000d7d77211 */ /* 0x001fe200078ff2ff */
[----:B------:R-:W-:Y:S01]  /*10c0*/  HFMA2 R217, -RZ, RZ, 0, 0 ;  /* 0x00000000ffd97431 */ /* 0x000fe200000001ff */
[----:B------:R-:W-:-:S02]  /*10d0*/  ISETP.GE.U32.AND P4, PT, R2, 0x280, PT ;  /* 0x000002800200780c */ /* 0x000fc40003f86070 */
[----:B------:R-:W-:Y:S02]  /*10e0*/  @P1 LOP3.LUT R3, R3, 0x1, RZ, 0xfc, !PT ;  /* 0x0000000103031812 */ /* 0x000fe400078efcff */
[----:B------:R-:W-:Y:S02]  /*10f0*/  MOV R218, RZ ;  /* 0x000000ff00da7202 */ /* 0x000fe40000000f00 */
[----:B------:R-:W-:Y:S02]  /*1100*/  MOV R219, R215 ;  /* 0x000000d700db7202 */ /* 0x000fe40000000f00 */
[----:B--2---:R-:W-:Y:S02]  /*1110*/  @P0 R2UR UR12, R160 ;  /* 0x00000000a00c02ca */ /* 0x004fe400000e0000 */
[----:B---3--:R-:W-:Y:S02]  /*1120*/  R2UR UR24, R162 ;  /* 0x00000000a21872ca */ /* 0x008fe400000e0000 */
[----:B-----5:R-:W-:-:S04]  /*1130*/  FSEL R164, R164, RZ, !P6 ;  /* 0x000000ffa4a47208 */ /* 0x020fc80007000000 */
[----:B------:R-:W-:Y:S01]  /*1140*/  R2UR UR4, R164 ;  /* 0x00000000a40472ca */ /* 0x000fe200000e0000 */
[----:B------:R-:W-:-:S14]  /*1150*/  @!P5 BRA `(.L_x_15758) ;  /* 0x0000000000b0d947 */ /* 0x000fdc0003800000 */
[----:B------:R-:W0:Y:S01]  /*1160*/  LDC.64 R160, c[0x0][0x3a8] ;  /* 0x0000ea00ffa07b82 */ /* 0x000e220000000a00 */
[----:B------:R-:W-:-:S04]  /*1170*/  ISETP.NE.U32.AND P0, PT, RZ, UR18, PT ;  /* 0x00000012ff007c0c */ /* 0x000fc8000bf05070 */
[----:B------:R-:W-:-:S03]  /*1180*/  ISETP.NE.AND.EX P0, PT, RZ, UR19, PT, P0 ;  /* 0x00000013ff007c0c */ /* 0x000fc6000bf05300 */
[----:B------:R-:W1:Y:S10]  /*1190*/  LDC.64 R164, c[0x0][0x428] ;  /* 0x00010a00ffa47b82 */ /* 0x000e740000000a00 */
[----:B------:R-:W2:Y:S01]  /*11a0*/  @P0 LDC.64 R194, c[0x0][0x438] ;  /* 0x00010e00ffc20b82 */ /* 0x000ea20000000a00 */
[----:B0-----:R-:W-:-:S06]  /*11b0*/  IMAD.WIDE.U32 R160, R215, 0x10, R160 ;  /* 0x00000010d7a07825 */ /* 0x001fcc00078e00a0 */
[----:B------:R-:W3:Y:S01]  /*11c0*/  LDG.E.128 R160, desc[UR14][R160.64] ;  /* 0x0000000ea0a07981 */ /* 0x000ee2000c1e1d00 */
[----:B-1----:R-:W-:-:S06]  /*11d0*/  IMAD.WIDE.U32 R164, R215, 0x10, R164 ;  /* 0x00000010d7a47825 */ /* 0x002fcc00078e00a4 */
[----:B------:R-:W4:Y:S01]  /*11e0*/  LDG.E.128 R164, desc[UR14][R164.64] ;  /* 0x0000000ea4a47981 */ /* 0x000f22000c1e1d00 */
[----:B------:R-:W-:Y:S02]  /*11f0*/  HADD2.F32 R27, -RZ, R220.H0_H0 ;  /* 0x200000dcff1b7230 */ /* 0x000fe40000004100 */
[----:B--2---:R-:W-:-:S04]  /*1200*/  @P0 IMAD.WIDE.U32 R194, R215, 0x10, R194 ;  /* 0x00000010d7c20825 */ /* 0x004fc800078e00c2 */
[----:B------:R-:W-:Y:S01]  /*1210*/  HADD2.F32 R174, -RZ, R220.H1_H1 ;  /* 0x300000dcffae7230 */ /* 0x000fe20000004100 */
[----:B------:R0:W5:Y:S01]  /*1220*/  @P0 LDG.E.128 R116, desc[UR14][R194.64] ;  /* 0x0000000ec2740981 */ /* 0x000162000c1e1d00 */
[----:B------:R-:W-:Y:S01]  /*1230*/  IADD3 R219, PT, PT, R215, 0x80, RZ ;  /* 0x00000080d7db7810 */ /* 0x000fe20007ffe0ff */
[----:B---3--:R-:W-:Y:S01]  /*1240*/  FADD.FTZ R176, R161, -UR4 ;  /* 0x80000004a1b07e21 */ /* 0x008fe20008010000 */
[----:B------:R-:W-:Y:S01]  /*1250*/  FADD.FTZ R29, R160, -UR4 ;  /* 0x80000004a01d7e21 */ /* 0x000fe20008010000 */
[--C-:B------:R-:W-:Y:S02]  /*1260*/  HADD2.F32 R161, -RZ, R221.reuse.H0_H0 ;  /* 0x200000ddffa17230 */ /* 0x100fe40000004100 */
[----:B------:R-:W-:Y:S01]  /*1270*/  FADD.FTZ R162, R162, -UR4 ;  /* 0x80000004a2a27e21 */ /* 0x000fe20008010000 */
[----:B------:R-:W-:Y:S01]  /*1280*/  FMUL.FTZ R176, R176, UR24 ;  /* 0x00000018b0b07c20 */ /* 0x000fe20008410000 */
[----:B------:R-:W-:Y:S01]  /*1290*/  FMUL.FTZ R29, R29, UR24 ;  /* 0x000000181d1d7c20 */ /* 0x000fe20008410000 */
[----:B------:R-:W-:-:S02]  /*12a0*/  HADD2.F32 R160, -RZ, R221.H1_H1 ;  /* 0x300000ddffa07230 */ /* 0x000fc40000004100 */
[----:B0-----:R-:W-:Y:S01]  /*12b0*/  FMUL.FTZ R195, R162, UR24 ;  /* 0x00000018a2c37c20 */ /* 0x001fe20008410000 */
[----:B----4-:R-:W-:Y:S01]  /*12c0*/  FMUL.FTZ R27, R164, R27 ;  /* 0x0000001ba41b7220 */ /* 0x010fe20000410000 */
[----:B------:R-:W-:Y:S01]  /*12d0*/  FMUL.FTZ R194, R166, R161 ;  /* 0x000000a1a6c27220 */ /* 0x000fe20000410000 */
[----:B------:R-:W-:Y:S01]  /*12e0*/  FMUL.FTZ R174, R165, R174 ;  /* 0x000000aea5ae7220 */ /* 0x000fe20000410000 */
[----:B------:R-:W-:Y:S01]  /*12f0*/  FADD.FTZ R77, R77, R165 ;  /* 0x000000a54d4d7221 */ /* 0x000fe20000010000 */
[----:B------:R-:W-:Y:S01]  /*1300*/  FFMA.FTZ R37, R165, R176, R37 ;  /* 0x000000b0a5257223 */ /* 0x000fe20000010025 */
[----:B------:R-:W-:Y:S01]  /*1310*/  FADD.FTZ R161, RZ, R27 ;  /* 0x0000001bffa17221 */ /* 0x000fe20000010000 */
[----:B------:R-:W-:Y:S01]  /*1320*/  FFMA.FTZ R165, R29, R27, RZ ;  /* 0x0000001b1da57223 */ /* 0x000fe200000100ff */
[----:B------:R-:W-:Y:S01]  /*1330*/  FADD.FTZ R163, R163, -UR4 ;  /* 0x80000004a3a37e21 */ /* 0x000fe20008010000 */
[----:B------:R-:W-:Y:S01]  /*1340*/  FMUL.FTZ R213, R167, R160 ;  /* 0x000000a0a7d57220 */ /* 0x000fe20000410000 */
[----:B------:R-:W-:Y:S01]  /*1350*/  FADD.FTZ R161, R161, R174 ;  /* 0x000000aea1a17221 */ /* 0x000fe20000010000 */
[----:B------:R-:W-:Y:S01]  /*1360*/  FFMA.FTZ R162, R176, R174, R165 ;  /* 0x000000aeb0a27223 */ /* 0x000fe200000100a5 */
[----:B------:R-:W-:Y:S01]  /*1370*/  FMUL.FTZ R216, R163, UR24 ;  /* 0x00000018a3d87c20 */ /* 0x000fe20008410000 */
[----:B------:R-:W-:Y:S01]  /*1380*/  FADD.FTZ R76, R76, R164 ;  /* 0x000000a44c4c7221 */ /* 0x000fe20000010000 */
[----:B------:R-:W-:Y:S01]  /*1390*/  FADD.FTZ R160, R161, R194 ;  /* 0x000000c2a1a07221 */ /* 0x000fe20000010000 */
[----:B------:R-:W-:Y:S01]  /*13a0*/  FFMA.FTZ R161, R195, R194, R162 ;  /* 0x000000c2c3a17223 */ /* 0x000fe200000100a2 */
[----:B------:R-:W-:Y:S01]  /*13b0*/  FFMA.FTZ R36, R164, R29, R36 ;  /* 0x0000001da4247223 */ /* 0x000fe20000010024 */
[----:B------:R-:W-:Y:S01]  /*13c0*/  FADD.FTZ R78, R78, R166 ;  /* 0x000000a64e4e7221 */ /* 0x000fe20000010000 */
[----:B------:R-:W-:Y:S01]  /*13d0*/  FFMA.FTZ R38, R166, R195, R38 ;  /* 0x000000c3a6267223 */ /* 0x000fe20000010026 */
[----:B------:R-:W-:Y:S01]  /*13e0*/  FADD.FTZ R79, R79, R167 ;  /* 0x000000a74f4f7221 */ /* 0x000fe20000010000 */
[----:B------:R-:W-:Y:S01]  /*13f0*/  FFMA.FTZ R39, R167, R216, R39 ;  /* 0x000000d8a7277223 */ /* 0x000fe20000010027 */
[----:B------:R-:W-:Y:S01]  /*1400*/  FADD.FTZ R217, R160, R213 ;  /* 0x000000d5a0d97221 */ /* 0x000fe20000010000 */
[----:B------:R-:W-:-:S07]  /*1410*/  FFMA.FTZ R218, R216, R213, R161 ;  /* 0x000000d5d8da7223 */ /* 0x000fce00000100a1 */
.L_x_15758:
[----:B----4-:R-:W-:Y:S05]  /*1420*/  BSYNC.RECONVERGENT B0 ;  /* 0x0000000000007941 */ /* 0x010fea0003800200 */
.L_x_15757:
[----:B------:R-:W-:Y:S04]  /*1430*/  BSSY.RECONVERGENT B0, `(.L_x_15759) ;  /* 0x000002e000007945 */ /* 0x000fe80003800200 */
[----:B------:R-:W-:Y:S05]  /*1440*/  @!P3 BRA `(.L_x_15760) ;  /* 0x0000000000b0b947 */ /* 0x000fea0003800000 */
[----:B------:R-:W0:Y:S01]  /*1450*/  LDC.64 R160, c[0x0][0x3a8] ;  /* 0x0000ea00ffa07b82 */ /* 0x000e220000000a00 */
[----:B------:R-:W-:-:S04]  /*1460*/  ISETP.NE.U32.AND P0, PT, RZ, UR18, PT ;  /* 0x00000012ff007c0c */ /* 0x000fc8000bf05070 */
[----:B------:R-:W-:-:S03]  /*1470*/  ISETP.NE.AND.EX P0, PT, RZ, UR19, PT, P0 ;  /* 0x00000013ff007c0c */ /* 0x000fc6000bf05300 */
[----:B------:R-:W1:Y:S01]  /*1480*/  LDC.64 R4, c[0x0][0x428] ;  /* 0x00010a00ff047b82 */ /* 0x000e620000000a00 */
[----:B0-----:R-:W-:-:S05]  /*1490*/  IMAD.WIDE.U32 R242, R219, 0x10, R160 ;  /* 0x00000010dbf27825 */ /* 0x001fca00078e00a0 */
[----:B------:R-:W2:Y:S01]  /*14a0*/  LDG.E.128 R164, desc[UR14][R242.64] ;  /* 0x0000000ef2a47981 */ /* 0x000ea2000c1e1d00 */
[----:B-1----:R-:W-:-:S03]  /*14b0*/  IMAD.WIDE.U32 R160, R219, 0x10, R4 ;  /* 0x00000010dba07825 */ /* 0x002fc600078e0004 */
[----:B------:R-:W0:Y:S03]  /*14c0*/  @P0 LDC.64 R4, c[0x0][0x438] ;  /* 0x00010e00ff040b82 */ /* 0x000e260000000a00 */
[----:B------:R-:W3:Y:S01]  /*14d0*/  LDG.E.128 R160, desc[UR14][R160.64] ;  /* 0x0000000ea0a07981 */ /* 0x000ee2000c1e1d00 */
[----:B0-----:R-:W-:-:S05]  /*14e0*/  @P0 IMAD.WIDE.U32 R240, R219, 0x10, R4 ;  /* 0x00000010dbf00825 */ /* 0x001fca00078e0004 */
[----:B------:R0:W5:Y:S01]  /*14f0*/  @P0 LDG.E.128 R120, desc[UR14][R240.64] ;  /* 0x0000000ef0780981 */ /* 0x000162000c1e1d00 */
[--C-:B------:R-:W-:Y:S01]  /*1500*/  HADD2.F32 R191, -RZ, R222.reuse.H0_H0 ;  /* 0x200000deffbf7230 */ /* 0x100fe20000004100 */
[----:B------:R-:W-:Y:S01]  /*1510*/  IADD3 R219, PT, PT, R219, 0x80, RZ ;  /* 0x00000080dbdb7810 */ /* 0x000fe20007ffe0ff */
[----:B------:R-:W-:Y:S02]  /*1520*/  HADD2.F32 R170, -RZ, R222.H1_H1 ;  /* 0x300000deffaa7230 */ /* 0x000fe40000004100 */
[--C-:B------:R-:W-:Y:S02]  /*1530*/  HADD2.F32 R212, -RZ, R223.reuse.H1_H1 ;  /* 0x300000dfffd47230 */ /* 0x100fe40000004100 */
[----:B--2---:R-:W-:Y:S01]  /*1540*/  FADD.FTZ R165, R165, -UR4 ;  /* 0x80000004a5a57e21 */ /* 0x004fe20008010000 */
[----:B------:R-:W-:Y:S01]  /*1550*/  FADD.FTZ R5, R164, -UR4 ;  /* 0x80000004a4057e21 */ /* 0x000fe20008010000 */
[----:B------:R-:W-:Y:S01]  /*1560*/  FADD.FTZ R166, R166, -UR4 ;  /* 0x80000004a6a67e21 */ /* 0x000fe20008010000 */
[----:B------:R-:W-:Y:S01]  /*1570*/  FADD.FTZ R167, R167, -UR4 ;  /* 0x80000004a7a77e21 */ /* 0x000fe20008010000 */
[----:B------:R-:W-:Y:S01]  /*1580*/  FMUL.FTZ R172, R165, UR24 ;  /* 0x00000018a5ac7c20 */ /* 0x000fe20008410000 */
[----:B------:R-:W-:Y:S01]  /*1590*/  FMUL.FTZ R5, R5, UR24 ;  /* 0x0000001805057c20 */ /* 0x000fe20008410000 */
[----:B------:R-:W-:Y:S01]  /*15a0*/  FMUL.FTZ R193, R166, UR24 ;  /* 0x00000018a6c17c20 */ /* 0x000fe20008410000 */
[----:B------:R-:W-:Y:S01]  /*15b0*/  FMUL.FTZ R214, R167, UR24 ;  /* 0x00000018a7d67c20 */ /* 0x000fe20008410000 */
[----:B---3--:R-:W-:Y:S01]  /*15c0*/  FMUL.FTZ R4, R160, R191 ;  /* 0x000000bfa0047220 */ /* 0x008fe20000410000 */
[----:B------:R-:W-:-:S02]  /*15d0*/  HADD2.F32 R191, -RZ, R223.H0_H0 ;  /* 0x200000dfffbf7230 */ /* 0x000fc40000004100 */
        /* <DEDUP_REMOVED lines=16> */
[----:B------:R-:W-:-:S02]  /*16e0*/  FFMA.FTZ R43, R163, R214, R43 ;  /* 0x000000d6a32b7223 */ /* 0x000fc4000001002b */
[----:B------:R-:W-:Y:S01]  /*16f0*/  FADD.FTZ R217, R217, R212 ;  /* 0x000000d4d9d97221 */ /* 0x000fe20000010000 */
[----:B0-----:R-:W-:-:S07]  /*1700*/  FFMA.FTZ R218, R214, R212, R161 ;  /* 0x000000d4d6da7223 */ /* 0x001fce00000100a1 */
.L_x_15760:
[----:B------:R-:W-:Y:S05]  /*1710*/  BSYNC.RECONVERGENT B0 ;  /* 0x0000000000007941 */ /* 0x000fea0003800200 */
.L_x_15759:
[----:B------:R-:W-:Y:S04]  /*1720*/  BSSY.RECONVERGENT B0, `(.L_x_15761) ;  /* 0x000002e000007945 */ /* 0x000fe80003800200 */
[----:B------:R-:W-:Y:S05]  /*1730*/  @!P2 BRA `(.L_x_15762) ;  /* 0x0000000000b0a947 */ /* 0x000fea0003800000 */
[----:B------:R-:W0:Y:S01]  /*1740*/  LDC.64 R242, c[0x0][0x3a8] ;  /* 0x0000ea00fff27b82 */ /* 0x000e220000000a00 */
[----:B------:R-:W-:-:S04]  /*1750*/  ISETP.NE.U32.AND P0, PT, RZ, UR18, PT ;  /* 0x00000012ff007c0c */ /* 0x000fc8000bf05070 */
[----:B------:R-:W-:-:S03]  /*1760*/  ISETP.NE.AND.EX P0, PT, RZ, UR19, PT, P0 ;  /* 0x00000013ff007c0c */ /* 0x000fc6000bf05300 */
[----:B------:R-:W1:Y:S10]  /*1770*/  LDC.64 R160, c[0x0][0x428] ;  /* 0x00010a00ffa07b82 */ /* 0x000e740000000a00 */
[----:B------:R-:W2:Y:S01]  /*1780*/  @P0 LDC.64 R240, c[0x0][0x438] ;  /* 0x00010e00fff00b82 */ /* 0x000ea20000000a00 */
[----:B0-----:R-:W-:-:S05]  /*1790*/  IMAD.WIDE.U32 R242, R219, 0x10, R242 ;  /* 0x00000010dbf27825 */ /* 0x001fca00078e00f2 */
[----:B------:R-:W3:Y:S01]  /*17a0*/  LDG.E.128 R164, desc[UR14][R242.64] ;  /* 0x0000000ef2a47981 */ /* 0x000ee2000c1e1d00 */
[----:B-1----:R-:W-:-:S06]  /*17b0*/  IMAD.WIDE.U32 R160, R219, 0x10, R160 ;  /* 0x00000010dba07825 */ /* 0x002fcc00078e00a0 */
[----:B------:R-:W4:Y:S01]  /*17c0*/  LDG.E.128 R160, desc[UR14][R160.64] ;  /* 0x0000000ea0a07981 */ /* 0x000f22000c1e1d00 */
[----:B--2---:R-:W-:-:S05]  /*17d0*/  @P0 IMAD.WIDE.U32 R240, R219, 0x10, R240 ;  /* 0x00000010dbf00825 */ /* 0x004fca00078e00f0 */
[----:B------:R0:W5:Y:S01]  /*17e0*/  @P0 LDG.E.128 R124, desc[UR14][R240.64] ;  /* 0x0000000ef07c0981 */ /* 0x000162000c1e1d00 */
[--C-:B------:R-:W-:Y:S01]  /*17f0*/  HADD2.F32 R173, -RZ, R224.reuse.H0_H0 ;  /* 0x200000e0ffad7230 */ /* 0x100fe20000004100 */
[----:B------:R-:W-:Y:S01]  /*1800*/  IADD3 R219, PT, PT, R219, 0x80, RZ ;  /* 0x00000080dbdb7810 */ /* 0x000fe20007ffe0ff */
[----:B---3--:R-:W-:Y:S01]  /*1810*/  FADD.FTZ R7, R164, -UR4 ;  /* 0x80000004a4077e21 */ /* 0x008fe20008010000 */
[----:B------:R-:W-:Y:S01]  /*1820*/  FADD.FTZ R165, R165, -UR4 ;  /* 0x80000004a5a57e21 */ /* 0x000fe20008010000 */
[----:B------:R-:W-:Y:S02]  /*1830*/  HADD2.F32 R164, -RZ, R224.H1_H1 ;  /* 0x300000e0ffa47230 */ /* 0x000fe40000004100 */
[----:B------:R-:W-:Y:S01]  /*1840*/  FADD.FTZ R166, R166, -UR4 ;  /* 0x80000004a6a67e21 */ /* 0x000fe20008010000 */
[----:B------:R-:W-:Y:S01]  /*1850*/  FMUL.FTZ R7, R7, UR24 ;  /* 0x0000001807077c20 */ /* 0x000fe20008410000 */
[----:B------:R-:W-:Y:S01]  /*1860*/  FMUL.FTZ R168, R165, UR24 ;  /* 0x00000018a5a87c20 */ /* 0x000fe20008410000 */
[----:B------:R-:W-:-:S02]  /*1870*/  HADD2.F32 R165, -RZ, R225.H0_H0 ;  /* 0x200000e1ffa57230 */ /* 0x000fc40000004100 */
[----:B------:R-:W-:Y:S01]  /*1880*/  FMUL.FTZ R187, R166, UR24 ;  /* 0x00000018a6bb7c20 */ /* 0x000fe20008410000 */
[----:B------:R-:W-:Y:S01]  /*1890*/  FADD.FTZ R167, R167, -UR4 ;  /* 0x80000004a7a77e21 */ /* 0x000fe20008010000 */
[----:B----4-:R-:W-:Y:S01]  /*18a0*/  FMUL.FTZ R6, R160, R173 ;  /* 0x000000ada0067220 */ /* 0x010fe20000410000 */
[----:B------:R-:W-:Y:S01]  /*18b0*/  FADD.FTZ R84, R84, R160 ;  /* 0x000000a054547221 */ /* 0x000fe20000010000 */
[----:B------:R-:W-:Y:S01]  /*18c0*/  FFMA.FTZ R44, R160, R7, R44 ;  /* 0x00000007a02c7223 */ /* 0x000fe2000001002c */
[----:B------:R-:W-:Y:S02]  /*18d0*/  HADD2.F32 R160, -RZ, R225.H1_H1 ;  /* 0x300000e1ffa07230 */ /* 0x000fe40000004100 */
        /* <DEDUP_REMOVED lines=17> */
[----:B0-----:R-:W-:-:S07]  /*19f0*/  FFMA.FTZ R218, R208, R211, R161 ;  /* 0x000000d3d0da7223 */ /* 0x001fce00000100a1 */
.L_x_15762:
[----:B------:R-:W-:Y:S05]  /*1a00*/  BSYNC.RECONVERGENT B0 ;  /* 0x0000000000007941 */ /* 0x000fea0003800200 */
.L_x_15761:
[----:B------:R-:W-:Y:S04]  /*1a10*/  BSSY.RECONVERGENT B0, `(.L_x_15763) ;  /* 0x000002e000007945 */ /* 0x000fe80003800200 */
[----:B------:R-:W-:Y:S05]  /*1a20*/  @!P1 BRA `(.L_x_15764) ;  /* 0x0000000000b09947 */ /* 0x000fea0003800000 */
        /* <DEDUP_REMOVED lines=32> */
[----:B------:R-:W-:Y:S01]  /*1c30*/  FADD.FTZ R167, R167, -UR4 ;  /* 0x80000004a7a77e21 */ /* 0x000fe20008010000 */
        /* <DEDUP_REMOVED lines=11> */
.L_x_15764:
[----:B------:R-:W-:Y:S05]  /*1cf0*/  BSYNC.RECONVERGENT B0 ;  /* 0x0000000000007941 */ /* 0x000fea0003800200 */
.L_x_15763:
        /* <DEDUP_REMOVED lines=46> */
.L_x_15766:
[----:B------:R-:W-:Y:S05]  /*1fe0*/  BSYNC.RECONVERGENT B0 ;  /* 0x0000000000007941 */ /* 0x000fea0003800200 */
.L_x_15765:
[----:B------:R-:W-:Y:S01]  /*1ff0*/  ISETP.GE.U32.AND P3, PT, R2, 0x300, PT ;  /* 0x000003000200780c */ /* 0x000fe20003f66070 */
[----:B------:R-:W-:-:S12]  /*2000*/  BSSY.RECONVERGENT B0, `(.L_x_15767) ;  /* 0x000002e000007945 */ /* 0x000fd80003800200 */
        /* <DEDUP_REMOVED lines=17> */
[----:B------:R-:W-:Y:S01]  /*2120*/  FMUL.FTZ R13, R13, UR24 ;  /* 0x000000180d0d7c20 */ /* 0x000fe20008410000 */
[----:B------:R-:W-:Y:S01]  /*2130*/  FMUL.FTZ R26, R26, UR24 ;  /* 0x000000181a1a7c20 */ /* 0x000fe20008410000 */
[--C-:B------:R-:W-:Y:S02]  /*2140*/  HADD2.F32 R165, -RZ, R231.reuse.H0_H0 ;  /* 0x200000e7ffa57230 */ /* 0x100fe40000004100 */
[----:B----4-:R-:W-:Y:S01]  /*2150*/  FMUL.FTZ R12, R160, R35 ;  /* 0x00000023a00c7220 */ /* 0x010fe20000410000 */
[----:B------:R-:W-:Y:S01]  /*2160*/  FADD.FTZ R96, R96, R160 ;  /* 0x000000a060607221 */ /* 0x000fe20000010000 */
[----:B------:R-:W-:Y:S01]  /*2170*/  FFMA.FTZ R56, R160, R13, R56 ;  /* 0x0000000da0387223 */ /* 0x000fe20000010038 */
[----:B------:R-:W-:-:S02]  /*2180*/  HADD2.F32 R160, -RZ, R231.H1_H1 ;  /* 0x300000e7ffa07230 */ /* 0x000fc40000004100 */
[----:B------:R-:W-:Y:S01]  /*2190*/  FADD.FTZ R166, R166, -UR4 ;  /* 0x80000004a6a67e21 */ /* 0x000fe20008010000 */
[----:B------:R-:W-:Y:S01]  /*21a0*/  FMUL.FTZ R35, R161, R164 ;  /* 0x000000a4a1237220 */ /* 0x000fe20000410000 */
[----:B------:R-:W-:Y:S01]  /*21b0*/  FADD.FTZ R97, R97, R161 ;  /* 0x000000a161617221 */ /* 0x000fe20000010000 */
[----:B------:R-:W-:Y:S01]  /*21c0*/  FFMA.FTZ R57, R161, R26, R57 ;  /* 0x0000001aa1397223 */ /* 0x000fe20000010039 */
[----:B------:R-:W-:Y:S01]  /*21d0*/  FADD.FTZ R164, R217, R12 ;  /* 0x0000000cd9a47221 */ /* 0x000fe20000010000 */
[----:B------:R-:W-:Y:S01]  /*21e0*/  FFMA.FTZ R161, R13, R12, R218 ;  /* 0x0000000c0da17223 */ /* 0x000fe200000100da */
[----:B------:R-:W-:Y:S01]  /*21f0*/  FMUL.FTZ R186, R162, R165 ;  /* 0x000000a5a2ba7220 */ /* 0x000fe20000410000 */
[----:B------:R-:W-:Y:S01]  /*2200*/  FMUL.FTZ R181, R166, UR24 ;  /* 0x00000018a6b57c20 */ /* 0x000fe20008410000 */
        /* <DEDUP_REMOVED lines=13> */
.L_x_15768:
[----:B------:R-:W-:Y:S05]  /*22e0*/  BSYNC.RECONVERGENT B0 ;  /* 0x0000000000007941 */ /* 0x000fea0003800200 */
.L_x_15767:
        /* <DEDUP_REMOVED lines=47> */
.L_x_15770:
[----:B------:R-:W-:Y:S05]  /*25e0*/  BSYNC.RECONVERGENT B0 ;  /* 0x0000000000007941 */ /* 0x000fea0003800200 */
.L_x_15769:
        /* <DEDUP_REMOVED lines=47> */
.L_x_15772:
[----:B------:R-:W-:Y:S05]  /*28e0*/  BSYNC.RECONVERGENT B0 ;  /* 0x0000000000007941 */ /* 0x000fea0003800200 */
.L_x_15771:
        /* <DEDUP_REMOVED lines=47> */
.L_x_15774:
[----:B------:R-:W-:Y:S05]  /*2be0*/  BSYNC.RECONVERGENT B0 ;  /* 0x0000000000007941 */ /* 0x000fea0003800200 */
.L_x_15773:
[----:B------:R-:W-:Y:S01]  /*2bf0*/  ISETP.GE.U32.AND P5, PT, R2, 0x500, PT ;  /* 0x000005000200780c */ /* 0x000fe20003fa6070 */
[----:B------:R-:W-:Y:S01]  /*2c00*/  BSSY.RECONVERGENT B0, `(.L_x_15775) ;  /* 0x000002f000007945 */ /* 0x000fe20003800200 */
[----:B------:R-:W-:-:S11]  /*2c10*/  LOP3.LUT R3, R3, 0xfffffffb, RZ, 0xc0, !PT ;  /* 0xfffffffb03037812 */ /* 0x000fd600078ec0ff */
[----:B------:R-:W-:Y:S01]  /*2c20*/  @P5 LOP3.LUT R3, R3, 0x4, RZ, 0xfc, !PT ;  /* 0x0000000403035812 */ /* 0x000fe200078efcff */
[----:B------:R-:W-:Y:S06]  /*2c30*/  @!P5 BRA `(.L_x_15776) ;  /* 0x0000000000acd947 */ /* 0x000fec0003800000 */
[----:B------:R-:W-:Y:S01]  /*2c40*/  ISETP.NE.U32.AND P5, PT, RZ, UR18, PT ;  /* 0x00000012ff007c0c */ /* 0x000fe2000bfa5070 */
[----:B------:R-:W0:Y:S03]  /*2c50*/  LDC.64 R160, c[0x0][0x3a8] ;  /* 0x0000ea00ffa07b82 */ /* 0x000e260000000a00 */
[----:B------:R-:W-:-:S13]  /*2c60*/  ISETP.NE.AND.EX P5, PT, RZ, UR19, PT, P5 ;  /* 0x00000013ff007c0c */ /* 0x000fda000bfa5350 */
[----:B------:R-:W1:Y:S02]  /*2c70*/  @P5 LDC.64 R20, c[0x0][0x438] ;  /* 0x00010e00ff145b82 */ /* 0x000e640000000a00 */
[----:B-1----:R-:W-:-:S06]  /*2c80*/  @P5 IMAD.WIDE.U32 R242, R219, 0x10, R20 ;  /* 0x00000010dbf25825 */ /* 0x002fcc00078e0014 */
[----:B------:R-:W1:Y:S01]  /*2c90*/  LDC.64 R20, c[0x0][0x428] ;  /* 0x00010a00ff147b82 */ /* 0x000e620000000a00 */
[C---:B0-----:R-:W-:Y:S01]  /*2ca0*/  IMAD.WIDE.U32 R240, R219.reuse, 0x10, R160 ;  /* 0x00000010dbf07825 */ /* 0x041fe200078e00a0 */
[----:B------:R0:W5:Y:S04]  /*2cb0*/  @P5 LDG.E.128 R152, desc[UR14][R242.64] ;  /* 0x0000000ef2985981 */ /* 0x000168000c1e1d00 */
[----:B------:R-:W2:Y:S01]  /*2cc0*/  LDG.E.128 R164, desc[UR14][R240.64] ;  /* 0x0000000ef0a47981 */ /* 0x000ea2000c1e1d00 */
[----:B-1----:R-:W-:-:S06]  /*2cd0*/  IMAD.WIDE.U32 R160, R219, 0x10, R20 ;  /* 0x00000010dba07825 */ /* 0x002fcc00078e0014 */
[----:B------:R-:W3:Y:S01]  /*2ce0*/  LDG.E.128 R160, desc[UR14][R160.64] ;  /* 0x0000000ea0a07981 */ /* 0x000ee2000c1e1d00 */
[--C-:B------:R-:W-:Y:S02]  /*2cf0*/  HADD2.F32 R25, -RZ, R238.reuse.H0_H0 ;  /* 0x200000eeff197230 */ /* 0x100fe40000004100 */
[----:B--2---:R-:W-:Y:S01]  /*2d00*/  FADD.FTZ R21, R164, -UR4 ;  /* 0x80000004a4157e21 */ /* 0x004fe20008010000 */
[----:B------:R-:W-:Y:S01]  /*2d10*/  FADD.FTZ R34, R165, -UR4 ;  /* 0x80000004a5227e21 */ /* 0x000fe20008010000 */
[----:B------:R-:W-:Y:S02]  /*2d20*/  HADD2.F32 R164, -RZ, R238.H1_H1 ;  /* 0x300000eeffa47230 */ /* 0x000fe40000004100 */
[----:B------:R-:W-:Y:S01]  /*2d30*/  FADD.FTZ R166, R166, -UR4 ;  /* 0x80000004a6a67e21 */ /* 0x000fe20008010000 */
[----:B------:R-:W-:Y:S02]  /*2d40*/  HADD2.F32 R165, -RZ, R239.H0_H0 ;  /* 0x200000efffa57230 */ /* 0x000fe40000004100 */
[----:B------:R-:W-:Y:S01]  /*2d50*/  FMUL.FTZ R21, R21, UR24 ;  /* 0x0000001815157c20 */ /* 0x000fe20008410000 */
[----:B------:R-:W-:Y:S01]  /*2d60*/  FMUL.FTZ R34, R34, UR24 ;  /* 0x0000001822227c20 */ /* 0x000fe20008410000 */
[----:B------:R-:W-:Y:S01]  /*2d70*/  FMUL.FTZ R189, R166, UR24 ;  /* 0x00000018a6bd7c20 */ /* 0x000fe20008410000 */
[----:B------:R-:W-:-:S04]  /*2d80*/  FADD.FTZ R167, R167, -UR4 ;  /* 0x80000004a7a77e21 */ /* 0x000fc80008010000 */
[----:B------:R-:W-:Y:S01]  /*2d90*/  FMUL.FTZ R210, R167, UR24 ;  /* 0x00000018a7d27c20 */ /* 0x000fe20008410000 */
[----:B---3--:R-:W-:Y:S01]  /*2da0*/  FMUL.FTZ R20, R160, R25 ;  /* 0x00000019a0147220 */ /* 0x008fe20000410000 */
[----:B------:R-:W-:Y:S01]  /*2db0*/  FMUL.FTZ R25, R161, R164 ;  /* 0x000000a4a1197220 */ /* 0x000fe20000410000 */
[----:B------:R-:W-:Y:S01]  /*2dc0*/  FMUL.FTZ R178, R162, R165 ;  /* 0x000000a5a2b27220 */ /* 0x000fe20000410000 */
[----:B------:R-:W-:Y:S01]  /*2dd0*/  FADD.FTZ R112, R112, R160 ;  /* 0x000000a070707221 */ /* 0x000fe20000010000 */
[----:B------:R-:W-:Y:S01]  /*2de0*/  FADD.FTZ R164, R217, R20 ;  /* 0x00000014d9a47221 */ /* 0x000fe20000010000 */
[----:B------:R-:W-:Y:S01]  /*2df0*/  FFMA.FTZ R72, R160, R21, R72 ;  /* 0x00000015a0487223 */ /* 0x000fe20000010048 */
[----:B------:R-:W-:Y:S01]  /*2e00*/  FFMA.FTZ R165, R21, R20, R218 ;  /* 0x0000001415a57223 */ /* 0x000fe200000100da */
[----:B------:R-:W-:Y:S02]  /*2e10*/  HADD2.F32 R160, -RZ, R239.H1_H1 ;  /* 0x300000efffa07230 */ /* 0x000fe40000004100 */
        /* <DEDUP_REMOVED lines=13> */
.L_x_15776:
[----:B------:R-:W-:Y:S05]  /*2ef0*/  BSYNC.RECONVERGENT B0 ;  /* 0x0000000000007941 */ /* 0x000fea0003800200 */
.L_x_15775:
        /* <DEDUP_REMOVED lines=31> */
.L_x_15778:
[----:B------:R-:W-:Y:S05]  /*30f0*/  BSYNC.RECONVERGENT B0 ;  /* 0x0000000000007941 */ /* 0x000fea0003800200 */
.L_x_15777:
        /* <DEDUP_REMOVED lines=23> */
[----:B------:R-:W-:Y:S02]  /*3270*/  FSEL R164, R164, RZ, !P6 ;  /* 0x000000ffa4a47208 */ /* 0x000fe40007000000 */
[----:B------:R-:W-:Y:S01]  /*3280*/  R2UR UR4, R160 ;  /* 0x00000000a00472ca */ /* 0x000fe200000e0000 */
[----:B------:R-:W-:-:S14]  /*3290*/  BRA.U UP1, `(.L_x_15780) ;  /* 0x0000001d013c7547 */ /* 0x000fdc000b800000 */
[----:B------:R-:W-:Y:S01]  /*32a0*/  LOP3.LUT P5, RZ, R3, 0x10, RZ, 0xc0, !PT ;  /* 0x0000001003ff7812 */ /* 0x000fe200078ac0ff */
[----:B------:R-:W-:-:S12]  /*32b0*/  BSSY.RECONVERGENT B1, `(.L_x_15781) ;  /* 0x000002d000017945 */ /* 0x000fd80003800200 */
        /* <DEDUP_REMOVED lines=16> */
[----:B------:R-:W-:Y:S06]  /*33c0*/  BRA `(.L_x_15784) ;  /* 0x0000000000407947 */ /* 0x000fec0003800000 */
.L_x_15783:
        /* <DEDUP_REMOVED lines=11> */
[----:B------:R-:W-:-:S02]  /*3480*/  FMUL.FTZ R163, R158, UR24 ;  /* 0x000000189ea37c20 */ /* 0x000fc40008410000 */
[----:B------:R-:W-:Y:S02]  /*3490*/  MOV R156, R160 ;  /* 0x000000a0009c7202 */ /* 0x000fe40000000f00 */
[----:B------:R-:W-:Y:S02]  /*34a0*/  MOV R157, R161 ;  /* 0x000000a1009d7202 */ /* 0x000fe40000000f00 */
[----:B------:R-:W-:Y:S02]  /*34b0*/  MOV R158, R162 ;  /* 0x000000a2009e7202 */ /* 0x000fe40000000f00 */
[----:B------:R-:W-:-:S07]  /*34c0*/  MOV R159, R163 ;  /* 0x000000a3009f7202 */ /* 0x000fce0000000f00 */
.L_x_15784:
[----:B------:R-:W0:Y:S01]  /*34d0*/  @P5 LDC.64 R166, c[0x0][0x478] ;  /* 0x00011e00ffa65b82 */ /* 0x000e220000000a00 */
[----:B------:R-:W-:Y:S01]  /*34e0*/  FMUL.FTZ R160, R160, UR12 ;  /* 0x0000000ca0a07c20 */ /* 0x000fe20008410000 */
[----:B------:R-:W-:Y:S01]  /*34f0*/  FMUL.FTZ R161, R161, UR12 ;  /* 0x0000000ca1a17c20 */ /* 0x000fe20008410000 */
[----:B------:R-:W-:Y:S01]  /*3500*/  FMUL.FTZ R162, R162, UR12 ;  /* 0x0000000ca2a27c20 */ /* 0x000fe20008410000 */
[----:B------:R-:W-:Y:S01]  /*3510*/  FMUL.FTZ R163, R163, UR12 ;  /* 0x0000000ca3a37c20 */ /* 0x000fe20008410000 */
[----:B0-----:R-:W-:-:S03]  /*3520*/  @P5 IMAD.WIDE.U32 R218, R215, 0x10, R166 ;  /* 0x00000010d7da5825 */ /* 0x001fc600078e00a6 */
[----:B------:R-:W0:Y:S02]  /*3530*/  LDC.64 R166, c[0x0][0x468] ;  /* 0x00011a00ffa67b82 */ /* 0x000e240000000a00 */
[----:B------:R1:W-:Y:S01]  /*3540*/  @P5 STG.E.128 desc[UR14][R218.64], R156 ;  /* 0x0000009cda005986 */ /* 0x0003e2000c101d0e */
[C---:B0-----:R-:W-:Y:S01]  /*3550*/  IMAD.WIDE.U32 R166, R215.reuse, 0x10, R166 ;  /* 0x00000010d7a67825 */ /* 0x041fe200078e00a6 */
[----:B------:R-:W-:-:S04]  /*3560*/  IADD3 R215, PT, PT, R215, 0x80, RZ ;  /* 0x00000080d7d77810 */ /* 0x000fc80007ffe0ff */
[----:B------:R1:W-:Y:S03]  /*3570*/  STG.E.128 desc[UR14][R166.64], R160 ;  /* 0x000000a0a6007986 */ /* 0x0003e6000c101d0e */
.L_x_15782:
[----:B------:R-:W-:Y:S05]  /*3580*/  BSYNC.RECONVERGENT B1 ;  /* 0x0000000000017941 */ /* 0x000fea0003800200 */
.L_x_15781:
[----:B------:R-:W-:Y:S01]  /*3590*/  LOP3.LUT P5, RZ, R3, 0x8, RZ, 0xc0, !PT ;  /* 0x0000000803ff7812 */ /* 0x000fe200078ac0ff */
[----:B------:R-:W-:-:S12]  /*35a0*/  BSSY.RECONVERGENT B1, `(.L_x_15785) ;  /* 0x000002d000017945 */ /* 0x000fd80003800200 */
[----:B------:R-:W-:Y:S05]  /*35b0*/  @!P5 BRA `(.L_x_15786) ;  /* 0x0000000000acd947 */ /* 0x000fea0003800000 */
[----:B------:R-:W-:-:S04]  /*35c0*/  ISETP.NE.U32.AND P5, PT, RZ, UR20, PT ;  /* 0x00000014ff007c0c */ /* 0x000fc8000bfa5070 */
[----:B------:R-:W-:-:S13]  /*35d0*/  ISETP.NE.AND.EX P5, PT, RZ, UR21, PT, P5 ;  /* 0x00000015ff007c0c */ /* 0x000fda000bfa5350 */
        /* <DEDUP_REMOVED lines=16> */
[----:B------:R-:W-:Y:S01]  /*36e0*/  MOV R159, R163 ;  /* 0x000000a3009f7202 */ /* 0x000fe20000000f00 */
[----:B------:R-:W-:Y:S06]  /*36f0*/  BRA `(.L_x_15788) ;  /* 0x0000000000307947 */ /* 0x000fec0003800000 */
.L_x_15787:
[--C-:B------:R-:W-:Y:S01]  /*3700*/  FFMA.FTZ R165, R5, UR4, R164.reuse ;  /* 0x0000000405a57c23 */ /* 0x100fe200080100a4 */
[--C-:B-1----:R-:W-:Y:S01]  /*3710*/  FFMA.FTZ R161, R172, UR4, R164.reuse ;  /* 0x00000004aca17c23 */ /* 0x102fe200080100a4 */
        /* <DEDUP_REMOVED lines=9> */
[----:B------:R-:W-:-:S07]  /*37b0*/  FMUL.FTZ R163, R163, UR24 ;  /* 0x00000018a3a37c20 */ /* 0x000fce0008410000 */
.L_x_15788:
[----:B------:R-:W0:Y:S01]  /*37c0*/  @P5 LDC.64 R218, c[0x0][0x478] ;  /* 0x00011e00ffda5b82 */ /* 0x000e220000000a00 */
[----:B------:R-:W-:Y:S01]  /*37d0*/  FMUL.FTZ R160, R160, UR12 ;  /* 0x0000000ca0a07c20 */ /* 0x000fe20008410000 */
[----:B------:R-:W-:Y:S01]  /*37e0*/  FMUL.FTZ R161, R161, UR12 ;  /* 0x0000000ca1a17c20 */ /* 0x000fe20008410000 */
[----:B------:R-:W-:Y:S01]  /*37f0*/  FMUL.FTZ R162, R162, UR12 ;  /* 0x0000000ca2a27c20 */ /* 0x000fe20008410000 */
[----:B------:R-:W-:-:S04]  /*3800*/  FMUL.FTZ R163, R163, UR12 ;  /* 0x0000000ca3a37c20 */ /* 0x000fc80008410000 */
[----:B------:R-:W1:Y:S01]  /*3810*/  LDC.64 R166, c[0x0][0x468] ;  /* 0x00011a00ffa67b82 */ /* 0x000e620000000a00 */
[----:B0-----:R-:W-:-:S05]  /*3820*/  @P5 IMAD.WIDE.U32 R218, R215, 0x10, R218 ;  /* 0x00000010d7da5825 */ /* 0x001fca00078e00da */
[----:B------:R0:W-:Y:S01]  /*3830*/  @P5 STG.E.128 desc[UR14][R218.64], R156 ;  /* 0x0000009cda005986 */ /* 0x0001e2000c101d0e */
[C---:B-1----:R-:W-:Y:S01]  /*3840*/  IMAD.WIDE.U32 R166, R215.reuse, 0x10, R166 ;  /* 0x00000010d7a67825 */ /* 0x042fe200078e00a6 */
[----:B------:R-:W-:-:S04]  /*3850*/  IADD3 R215, PT, PT, R215, 0x80, RZ ;  /* 0x00000080d7d77810 */ /* 0x000fc80007ffe0ff */
[----:B------:R0:W-:Y:S03]  /*3860*/  STG.E.128 desc[UR14][R166.64], R160 ;  /* 0x000000a0a6007986 */ /* 0x0001e6000c101d0e */
.L_x_15786:
[----:B------:R-:W-:Y:S05]  /*3870*/  BSYNC.RECONVERGENT B1 ;  /* 0x0000000000017941 */ /* 0x000fea0003800200 */
.L_x_15785:
[----:B------:R-:W-:Y:S01]  /*3880*/  LOP3.LUT P5, RZ, R3, 0x2, RZ, 0xc0, !PT ;  /* 0x0000000203ff7812 */ /* 0x000fe200078ac0ff */
[----:B------:R-:W-:-:S12]  /*3890*/  BSSY.RECONVERGENT B1, `(.L_x_15789) ;  /* 0x000002d000017945 */ /* 0x000fd80003800200 */
[----:B------:R-:W-:Y:S05]  /*38a0*/  @!P5 BRA `(.L_x_15790) ;  /* 0x0000000000acd947 */ /* 0x000fea0003800000 */
[----:B------:R-:W-:-:S04]  /*38b0*/  ISETP.NE.U32.AND P5, PT, RZ, UR20, PT ;  /* 0x00000014ff007c0c */ /* 0x000fc8000bfa5070 */
[----:B------:R-:W-:-:S13]  /*38c0*/  ISETP.NE.AND.EX P5, PT, RZ, UR21, PT, P5 ;  /* 0x00000015ff007c0c */ /* 0x000fda000bfa5350 */
[----:B------:R-:W-:Y:S05]  /*38d0*/  @!P5 BRA `(.L_x_15791) ;  /* 0x000000000044d947 */ /* 0x000fea0003800000 */
        /* <DEDUP_REMOVED lines=17> */
.L_x_15791:
        /* <DEDUP_REMOVED lines=12> */
.L_x_15792:
        /* <DEDUP_REMOVED lines=11> */
.L_x_15790:
[----:B------:R-:W-:Y:S05]  /*3b60*/  BSYNC.RECONVERGENT B1 ;  /* 0x0000000000017941 */ /* 0x000fea0003800200 */
.L_x_15789:
[----:B------:R-:W-:Y:S01]  /*3b70*/  LOP3.LUT P5, RZ, R3, 0x1, RZ, 0xc0, !PT ;  /* 0x0000000103ff7812 */ /* 0x000fe200078ac0ff */
[----:B------:R-:W-:-:S12]  /*3b80*/  BSSY.RECONVERGENT B1, `(.L_x_15793) ;  /* 0x000002d000017945 */ /* 0x000fd80003800200 */
[----:B------:R-:W-:Y:S05]  /*3b90*/  @!P5 BRA `(.L_x_15794) ;  /* 0x0000000000acd947 */ /* 0x000fea0003800000 */
[----:B------:R-:W-:-:S04]  /*3ba0*/  ISETP.NE.U32.AND P5, PT, RZ, UR20, PT ;  /* 0x00000014ff007c0c */ /* 0x000fc8000bfa5070 */
[----:B------:R-:W-:-:S13]  /*3bb0*/  ISETP.NE.AND.EX P5, PT, RZ, UR21, PT, P5 ;  /* 0x00000015ff007c0c */ /* 0x000fda000bfa5350 */
[----:B------:R-:W-:Y:S05]  /*3bc0*/  @!P5 BRA `(.L_x_15795) ;  /* 0x000000000044d947 */ /* 0x000fea0003800000 */
        /* <DEDUP_REMOVED lines=17> */
.L_x_15795:
        /* <DEDUP_REMOVED lines=12> */
.L_x_15796:
        /* <DEDUP_REMOVED lines=11> */
.L_x_15794:
[----:B------:R-:W-:Y:S05]  /*3e50*/  BSYNC.RECONVERGENT B1 ;  /* 0x0000000000017941 */ /* 0x000fea0003800200 */
.L_x_15793:
[----:B------:R-:W-:Y:S04]  /*3e60*/  BSSY.RECONVERGENT B1, `(.L_x_15797) ;  /* 0x000002d000017945 */ /* 0x000fe80003800200 */
[----:B------:R-:W-:Y:S05]  /*3e70*/  @!P4 BRA `(.L_x_15798) ;  /* 0x0000000000acc947 */ /* 0x000fea0003800000 */
[----:B------:R-:W-:-:S04]  /*3e80*/  ISETP.NE.U32.AND P5, PT, RZ, UR20, PT ;  /* 0x00000014ff007c0c */ /* 0x000fc8000bfa5070 */
[----:B------:R-:W-:-:S13]  /*3e90*/  ISETP.NE.AND.EX P5, PT, RZ, UR21, PT, P5 ;  /* 0x00000015ff007c0c */ /* 0x000fda000bfa5350 */
[----:B------:R-:W-:Y:S05]  /*3ea0*/  @!P5 BRA `(.L_x_15799) ;  /* 0x000000000044d947 */ /* 0x000fea0003800000 */
        /* <DEDUP_REMOVED lines=17> */
.L_x_15799:
        /* <DEDUP_REMOVED lines=12> */
.L_x_15800:
        /* <DEDUP_REMOVED lines=11> */
.L_x_15798:
[----:B------:R-:W-:Y:S05]  /*4130*/  BSYNC.RECONVERGENT B1 ;  /* 0x0000000000017941 */ /* 0x000fea0003800200 */
.L_x_15797:
[----:B------:R-:W-:Y:S04]  /*4140*/  BSSY.RECONVERGENT B1, `(.L_x_15801) ;  /* 0x000002d000017945 */ /* 0x000fe80003800200 */
[----:B------:R-:W-:Y:S05]  /*4150*/  @!P3 BRA `(.L_x_15802) ;  /* 0x0000000000acb947 */ /* 0x000fea0003800000 */
[----:B------:R-:W-:-:S04]  /*4160*/  ISETP.NE.U32.AND P5, PT, RZ, UR20, PT ;  /* 0x00000014ff007c0c */ /* 0x000fc8000bfa5070 */
[----:B------:R-:W-:-:S13]  /*4170*/  ISETP.NE.AND.EX P5, PT, RZ, UR21, PT, P5 ;  /* 0x00000015ff007c0c */ /* 0x000fda000bfa5350 */
[----:B------:R-:W-:Y:S05]  /*4180*/  @!P5 BRA `(.L_x_15803) ;  /* 0x000000000044d947 */ /* 0x000fea0003800000 */
[--C-:B01234-:R-:W-:Y:S01]  /*4190*/  FFMA.FTZ R157, R13, UR4, R164.reuse ;  /* 0x000000040d9d7c23 */ /* 0x11ffe200080100a4 */
        /* <DEDUP_REMOVED lines=16> */
.L_x_15803:
        /* <DEDUP_REMOVED lines=12> */
.L_x_15804:
        /* <DEDUP_REMOVED lines=11> */
.L_x_15802:
[----:B------:R-:W-:Y:S05]  /*4410*/  BSYNC.RECONVERGENT B1 ;  /* 0x0000000000017941 */ /* 0x000fea0003800200 */
.L_x_15801:
        /* <DEDUP_REMOVED lines=22> */
.L_x_15807:
        /* <DEDUP_REMOVED lines=12> */
.L_x_15808:
        /* <DEDUP_REMOVED lines=11> */
.L_x_15806:
[----:B------:R-:W-:Y:S05]  /*46f0*/  BSYNC.RECONVERGENT B1 ;  /* 0x0000000000017941 */ /* 0x000fea0003800200 */
.L_x_15805:
        /* <DEDUP_REMOVED lines=22> */
.L_x_15811:
        /* <DEDUP_REMOVED lines=12> */
.L_x_15812:
        /* <DEDUP_REMOVED lines=11> */
.L_x_15810:
[----:B------:R-:W-:Y:S05]  /*49d0*/  BSYNC.RECONVERGENT B1 ;  /* 0x0000000000017941 */ /* 0x000fea0003800200 */
.L_x_15809:
        /* <DEDUP_REMOVED lines=22> */
.L_x_15815:
        /* <DEDUP_REMOVED lines=12> */
.L_x_15816:
        /* <DEDUP_REMOVED lines=11> */
.L_x_15814:
[----:B------:R-:W-:Y:S05]  /*4cb0*/  BSYNC.RECONVERGENT B1 ;  /* 0x0000000000017941 */ /* 0x000fea0003800200 */
.L_x_15813:
[----:B------:R-:W-:-:S13]  /*4cc0*/  LOP3.LUT P5, RZ, R3, 0x4, RZ, 0xc0, !PT ;  /* 0x0000000403ff7812 */ /* 0x000fda00078ac0ff */
        /* <DEDUP_REMOVED lines=21> */
.L_x_15818:
        /* <DEDUP_REMOVED lines=12> */
.L_x_15819:
        /* <DEDUP_REMOVED lines=8> */
[----:B0-----:R-:W-:-:S05]  /*4f60*/  IMAD.WIDE.U32 R164, R215, 0x10, R164 ;  /* 0x00000010d7a47825 */ /* 0x001fca00078e00a4 */
[----:B------:R1:W-:Y:S01]  /*4f70*/  STG.E.128 desc[UR14][R164.64], R160 ;  /* 0x000000a0a4007986 */ /* 0x0003e2000c101d0e */
[----:B------:R-:W-:Y:S05]  /*4f80*/  BRA `(.L_x_15817) ;  /* 0x0000001c00c87947 */ /* 0x000fea0003800000 */
.L_x_15780:
[----:B------:R-:W-:-:S04]  /*4f90*/  UISETP.NE.U32.AND UP1, UPT, UR20, URZ, UPT ;  /* 0x000000ff1400728c */ /* 0x000fc8000bf25070 */
[----:B------:R-:W-:-:S09]  /*4fa0*/  UISETP.NE.AND.EX UP1, UPT, UR21, URZ, UPT, UP1 ;  /* 0x000000ff1500728c */ /* 0x000fd2000bf25310 */
[----:B------:R-:W-:Y:S05]  /*4fb0*/  BRA.U UP1, `(.L_x_15820) ;  /* 0x0000000d01a47547 */ /* 0x000fea000b800000 */
[----:B------:R-:W-:Y:S01]  /*4fc0*/  ISETP.GT.U32.AND P5, PT, R2, 0x7f, PT ;  /* 0x0000007f0200780c */ /* 0x000fe20003fa4070 */
[----:B------:R-:W-:-:S12]  /*4fd0*/  BSSY.RECONVERGENT B1, `(.L_x_15821) ;  /* 0x0000016000017945 */ /* 0x000fd80003800200 */
[----:B------:R-:W-:Y:S05]  /*4fe0*/  @!P5 BRA `(.L_x_15822) ;  /* 0x000000000050d947 */ /* 0x000fea0003800000 */
[----:B------:R-:W0:Y:S01]  /*4ff0*/  LDC.64 R218, c[0x0][0x468] ;  /* 0x00011a00ffda7b82 */ /* 0x000e220000000a00 */
        /* <DEDUP_REMOVED lines=16> */
[C---:B0-----:R-:W-:Y:S01]  /*5100*/  IMAD.WIDE.U32 R218, R215.reuse, 0x10, R218 ;  /* 0x00000010d7da7825 */ /* 0x041fe200078e00da */
[----:B------:R-:W-:-:S04]  /*5110*/  IADD3 R215, PT, PT, R215, 0x80, RZ ;  /* 0x00000080d7d77810 */ /* 0x000fc80007ffe0ff */
[----:B------:R0:W-:Y:S03]  /*5120*/  STG.E.128 desc[UR14][R218.64], R160 ;  /* 0x000000a0da007986 */ /* 0x0001e6000c101d0e */
.L_x_15822:
[----:B------:R-:W-:Y:S05]  /*5130*/  BSYNC.RECONVERGENT B1 ;  /* 0x0000000000017941 */ /* 0x000fea0003800200 */
.L_x_15821:
[----:B------:R-:W-:Y:S01]  /*5140*/  LOP3.LUT P5, RZ, R3, 0x8, RZ, 0xc0, !PT ;  /* 0x0000000803ff7812 */ /* 0x000fe200078ac0ff */
[----:B------:R-:W-:-:S12]  /*5150*/  BSSY.RECONVERGENT B1, `(.L_x_15823) ;  /* 0x0000016000017945 */ /* 0x000fd80003800200 */
[----:B------:R-:W-:Y:S05]  /*5160*/  @!P5 BRA `(.L_x_15824) ;  /* 0x000000000050d947 */ /* 0x000fea0003800000 */
[----:B0-----:R-:W0:Y:S01]  /*5170*/  LDC.64 R218, c[0x0][0x468] ;  /* 0x00011a00ffda7b82 */ /* 0x001e220000000a00 */
        /* <DEDUP_REMOVED lines=19> */
.L_x_15824:
[----:B------:R-:W-:Y:S05]  /*52b0*/  BSYNC.RECONVERGENT B1 ;  /* 0x0000000000017941 */ /* 0x000fea0003800200 */
.L_x_15823:
[----:B------:R-:W-:Y:S01]  /*52c0*/  LOP3.LUT P5, RZ, R3, 0x2, RZ, 0xc0, !PT ;  /* 0x0000000203ff7812 */ /* 0x000fe200078ac0ff */
[----:B------:R-:W-:-:S12]  /*52d0*/  BSSY.RECONVERGENT B1, `(.L_x_15825) ;  /* 0x0000016000017945 */ /* 0x000fd80003800200 */
[----:B------:R-:W-:Y:S05]  /*52e0*/  @!P5 BRA `(.L_x_15826) ;  /* 0x000000000050d947 */ /* 0x000fea0003800000 */
[----:B01----:R-:W0:Y:S01]  /*52f0*/  LDC.64 R218, c[0x0][0x468] ;  /* 0x00011a00ffda7b82 */ /* 0x003e220000000a00 */
        /* <DEDUP_REMOVED lines=19> */
.L_x_15826:
[----:B------:R-:W-:Y:S05]  /*5430*/  BSYNC.RECONVERGENT B1 ;  /* 0x0000000000017941 */ /* 0x000fea0003800200 */
.L_x_15825:
[----:B------:R-:W-:Y:S01]  /*5440*/  LOP3.LUT P5, RZ, R3, 0x1, RZ, 0xc0, !PT ;  /* 0x0000000103ff7812 */ /* 0x000fe200078ac0ff */
[----:B------:R-:W-:-:S12]  /*5450*/  BSSY.RECONVERGENT B1, `(.L_x_15827) ;  /* 0x0000016000017945 */ /* 0x000fd80003800200 */
[----:B------:R-:W-:Y:S05]  /*5460*/  @!P5 BRA `(.L_x_15828) ;  /* 0x000000000050d947 */ /* 0x000fea0003800000 */
[----:B012---:R-:W0:Y:S01]  /*5470*/  LDC.64 R218, c[0x0][0x468] ;  /* 0x00011a00ffda7b82 */ /* 0x007e220000000a00 */
        /* <DEDUP_REMOVED lines=19> */
.L_x_15828:
[----:B------:R-:W-:Y:S05]  /*55b0*/  BSYNC.RECONVERGENT B1 ;  /* 0x0000000000017941 */ /* 0x000fea0003800200 */
.L_x_15827:
[----:B------:R-:W-:Y:S04]  /*55c0*/  BSSY.RECONVERGENT B1, `(.L_x_15829) ;  /* 0x0000016000017945 */ /* 0x000fe80003800200 */
[----:B------:R-:W-:Y:S05]  /*55d0*/  @!P4 BRA `(.L_x_15830) ;  /* 0x000000000050c947 */ /* 0x000fea0003800000 */
[----:B0123--:R-:W0:Y:S01]  /*55e0*/  LDC.64 R218, c[0x0][0x468] ;  /* 0x00011a00ffda7b82 */ /* 0x00fe220000000a00 */
        /* <DEDUP_REMOVED lines=19> */
.L_x_15830:
[----:B------:R-:W-:Y:S05]  /*5720*/  BSYNC.RECONVERGENT B1 ;  /* 0x0000000000017941 */ /* 0x000fea0003800200 */
.L_x_15829:
[----:B------:R-:W-:Y:S04]  /*5730*/  BSSY.RECONVERGENT B1, `(.L_x_15831) ;  /* 0x0000016000017945 */ /* 0x000fe80003800200 */
[----:B------:R-:W-:Y:S05]  /*5740*/  @!P3 BRA `(.L_x_15832) ;  /* 0x000000000050b947 */ /* 0x000fea0003800000 */
[----:B01234-:R-:W0:Y:S01]  /*5750*/  LDC.64 R218, c[0x0][0x468] ;  /* 0x00011a00ffda7b82 */ /* 0x01fe220000000a00 */
        /* <DEDUP_REMOVED lines=19> */
.L_x_15832:
[----:B------:R-:W-:Y:S05]  /*5890*/  BSYNC.RECONVERGENT B1 ;  /* 0x0000000000017941 */ /* 0x000fea0003800200 */
.L_x_15831:
        /* <DEDUP_REMOVED lines=22> */
.L_x_15834:
[----:B------:R-:W-:Y:S05]  /*5a00*/  BSYNC.RECONVERGENT B1 ;  /* 0x0000000000017941 */ /* 0x000fea0003800200 */
.L_x_15833:
        /* <DEDUP_REMOVED lines=22> */
.L_x_15836:
[----:B------:R-:W-:Y:S05]  /*5b70*/  BSYNC.RECONVERGENT B1 ;  /* 0x0000000000017941 */ /* 0x000fea0003800200 */
.L_x_15835:
        /* <DEDUP_REMOVED lines=22> */
.L_x_15838:
[----:B------:R-:W-:Y:S05]  /*5ce0*/  BSYNC.RECONVERGENT B1 ;  /* 0x0000000000017941 */ /* 0x000fea0003800200 */
.L_x_15837:
[----:B------:R-:W-:-:S13]  /*5cf0*/  LOP3.LUT P5, RZ, R3, 0x4, RZ, 0xc0, !PT ;  /* 0x0000000403ff7812 */ /* 0x000fda00078ac0ff */
[----:B------:R-:W-:Y:S05]  /*5d00*/  @!P5 BRA `(.L_x_15817) ;  /* 0x000000100068d947 */ /* 0x000fea0003800000 */
[----:B------:R-:W0:Y:S02]  /*5d10*/  LDC.64 R166, c[0x0][0x468] ;  /* 0x00011a00ffa67b82 */ /* 0x000e240000000a00 */
        /* <DEDUP_REMOVED lines=16> */
[----:B------:R-:W-:-:S05]  /*5e20*/  IMAD.WIDE.U32 R166, R215, 0x10, R166 ;  /* 0x00000010d7a67825 */ /* 0x000fca00078e00a6 */
[----:B------:R0:W-:Y:S01]  /*5e30*/  STG.E.128 desc[UR14][R166.64], R160 ;  /* 0x000000a0a6007986 */ /* 0x0001e2000c101d0e */
[----:B------:R-:W-:Y:S05]  /*5e40*/  BRA `(.L_x_15817) ;  /* 0x0000001000187947 */ /* 0x000fea0003800000 */
.L_x_15820:
[----:B------:R-:W-:Y:S01]  /*5e50*/  LOP3.LUT P5, RZ, R3, 0x10, RZ, 0xc0, !PT ;  /* 0x0000001003ff7812 */ /* 0x000fe200078ac0ff */
        /* <DEDUP_REMOVED lines=10> */
[----:B------:R-:W1:Y:S01]  /*5f00*/  LDC.64 R160, c[0x0][0x468] ;  /* 0x00011a00ffa07b82 */ /* 0x000e620000000a00 */
[----:B------:R-:W-:Y:S01]  /*5f10*/  FADD.FTZ R162, R213, -R162 ;  /* 0x800000a2d5a27221 */ /* 0x000fe20000010000 */
[----:B-----5:R-:W-:Y:S01]  /*5f20*/  FFMA.FTZ R156, R157, UR24, R116 ;  /* 0x000000189d9c7c23 */ /* 0x020fe20008010074 */
[----:B------:R-:W-:Y:S01]  /*5f30*/  FFMA.FTZ R157, R158, UR24, R117 ;  /* 0x000000189e9d7c23 */ /* 0x000fe20008010075 */
[----:B------:R-:W-:Y:S01]  /*5f40*/  FFMA.FTZ R158, R159, UR24, R118 ;  /* 0x000000189f9e7c23 */ /* 0x000fe20008010076 */
[----:B------:R-:W-:-:S03]  /*5f50*/  FFMA.FTZ R159, R162, UR24, R119 ;  /* 0x00000018a29f7c23 */ /* 0x000fc60008010077 */
[----:B------:R-:W-:Y:S01]  /*5f60*/  FMUL.FTZ R162, R158, UR12 ;  /* 0x0000000c9ea27c20 */ /* 0x000fe20008410000 */
[----:B------:R-:W-:Y:S01]  /*5f70*/  FMUL.FTZ R163, R159, UR12 ;  /* 0x0000000c9fa37c20 */ /* 0x000fe20008410000 */
[----:B0-----:R-:W-:-:S05]  /*5f80*/  IMAD.WIDE.U32 R166, R215, 0x10, R166 ;  /* 0x00000010d7a67825 */ /* 0x001fca00078e00a6 */
[----:B------:R0:W-:Y:S01]  /*5f90*/  STG.E.128 desc[UR14][R166.64], R156 ;  /* 0x0000009ca6007986 */ /* 0x0001e2000c101d0e */
[----:B-1----:R-:W-:-:S04]  /*5fa0*/  IMAD.WIDE.U32 R218, R215, 0x10, R160 ;  /* 0x00000010d7da7825 */ /* 0x002fc800078e00a0 */
[----:B------:R-:W-:Y:S01]  /*5fb0*/  FMUL.FTZ R160, R156, UR12 ;  /* 0x0000000c9ca07c20 */ /* 0x000fe20008410000 */
[----:B------:R-:W-:Y:S01]  /*5fc0*/  FMUL.FTZ R161, R157, UR12 ;  /* 0x0000000c9da17c20 */ /* 0x000fe20008410000 */
[----:B------:R-:W-:-:S04]  /*5fd0*/  IADD3 R215, PT, PT, R215, 0x80, RZ ;  /* 0x00000080d7d77810 */ /* 0x000fc80007ffe0ff */
[----:B------:R0:W-:Y:S03]  /*5fe0*/  STG.E.128 desc[UR14][R218.64], R160 ;  /* 0x000000a0da007986 */ /* 0x0001e6000c101d0e */
.L_x_15840:
[----:B------:R-:W-:Y:S05]  /*5ff0*/  BSYNC.RECONVERGENT B1 ;  /* 0x0000000000017941 */ /* 0x000fea0003800200 */
.L_x_15839:
        /* <DEDUP_REMOVED lines=26> */
.L_x_15842:
[----:B------:R-:W-:Y:S05]  /*61a0*/  BSYNC.RECONVERGENT B1 ;  /* 0x0000000000017941 */ /* 0x000fea0003800200 */
.L_x_15841:
[----:B------:R-:W-:Y:S01]  /*61b0*/  LOP3.LUT P5, RZ, R3, 0x2, RZ, 0xc0, !PT ;  /* 0x0000000203ff7812 */ /* 0x000fe200078ac0ff */
[----:B------:R-:W-:-:S12]  /*61c0*/  BSSY.RECONVERGENT B1, `(.L_x_15843) ;  /* 0x0000019000017945 */ /* 0x000fd80003800200 */
[----:B------:R-:W-:Y:S05]  /*61d0*/  @!P5 BRA `(.L_x_15844) ;  /* 0x00000000005cd947 */ /* 0x000fea0003800000 */
[----:B0-2---:R-:W0:Y:S01]  /*61e0*/  LDC.64 R166, c[0x0][0x478] ;  /* 0x00011e00ffa67b82 */ /* 0x005e220000000a00 */
        /* <DEDUP_REMOVED lines=22> */
.L_x_15844:
[----:B------:R-:W-:Y:S05]  /*6350*/  BSYNC.RECONVERGENT B1 ;  /* 0x0000000000017941 */ /* 0x000fea0003800200 */
.L_x_15843:
[----:B------:R-:W-:Y:S01]  /*6360*/  LOP3.LUT P5, RZ, R3, 0x1, RZ, 0xc0, !PT ;  /* 0x0000000103ff7812 */ /* 0x000fe200078ac0ff */
[----:B------:R-:W-:-:S12]  /*6370*/  BSSY.RECONVERGENT B1, `(.L_x_15845) ;  /* 0x0000019000017945 */ /* 0x000fd80003800200 */
[----:B------:R-:W-:Y:S05]  /*6380*/  @!P5 BRA `(.L_x_15846) ;  /* 0x00000000005cd947 */ /* 0x000fea0003800000 */
[----:B0-23--:R-:W0:Y:S01]  /*6390*/  LDC.64 R166, c[0x0][0x478] ;  /* 0x00011e00ffa67b82 */ /* 0x00de220000000a00 */
        /* <DEDUP_REMOVED lines=22> */
.L_x_15846:
[----:B------:R-:W-:Y:S05]  /*6500*/  BSYNC.RECONVERGENT B1 ;  /* 0x0000000000017941 */ /* 0x000fea0003800200 */
.L_x_15845:
[----:B------:R-:W-:Y:S04]  /*6510*/  BSSY.RECONVERGENT B1, `(.L_x_15847) ;  /* 0x0000019000017945 */ /* 0x000fe80003800200 */
[----:B------:R-:W-:Y:S05]  /*6520*/  @!P4 BRA `(.L_x_15848) ;  /* 0x00000000005cc947 */ /* 0x000fea0003800000 */
[----:B0-234-:R-:W0:Y:S01]  /*6530*/  LDC.64 R166, c[0x0][0x478] ;  /* 0x00011e00ffa67b82 */ /* 0x01de220000000a00 */
        /* <DEDUP_REMOVED lines=22> */
.L_x_15848:
[----:B------:R-:W-:Y:S05]  /*66a0*/  BSYNC.RECONVERGENT B1 ;  /* 0x0000000000017941 */ /* 0x000fea0003800200 */
.L_x_15847:
        /* <DEDUP_REMOVED lines=25> */
.L_x_15850:
[----:B------:R-:W-:Y:S05]  /*6840*/  BSYNC.RECONVERGENT B1 ;  /* 0x0000000000017941 */ /* 0x000fea0003800200 */
.L_x_15849:
        /* <DEDUP_REMOVED lines=25> */
.L_x_15852:
[----:B------:R-:W-:Y:S05]  /*69e0*/  BSYNC.RECONVERGENT B1 ;  /* 0x0000000000017941 */ /* 0x000fea0003800200 */
.L_x_15851:
        /* <DEDUP_REMOVED lines=25> */
.L_x_15854:
[----:B------:R-:W-:Y:S05]  /*6b80*/  BSYNC.RECONVERGENT B1 ;  /* 0x0000000000017941 */ /* 0x000fea0003800200 */
.L_x_15853:
        /* <DEDUP_REMOVED lines=25> */
.L_x_15856:
[----:B------:R-:W-:Y:S05]  /*6d20*/  BSYNC.RECONVERGENT B1 ;  /* 0x0000000000017941 */ /* 0x000fea0003800200 */
.L_x_15855:
[----:B------:R-:W-:-:S13]  /*6d30*/  LOP3.LUT P5, RZ, R3, 0x4, RZ, 0xc0, !PT ;  /* 0x0000000403ff7812 */ /* 0x000fda00078ac0ff */
        /* <DEDUP_REMOVED lines=19> */
[----:B0-----:R-:W-:-:S05]  /*6e70*/  IMAD.WIDE.U32 R166, R215, 0x10, R166 ;  /* 0x00000010d7a67825 */ /* 0x001fca00078e00a6 */
[----:B------:R0:W-:Y:S01]  /*6e80*/  STG.E.128 desc[UR14][R166.64], R156 ;  /* 0x0000009ca6007986 */ /* 0x0001e2000c101d0e */
[----:B-1----:R-:W-:-:S05]  /*6e90*/  IMAD.WIDE.U32 R218, R215, 0x10, R218 ;  /* 0x00000010d7da7825 */ /* 0x002fca00078e00da */
[----:B------:R0:W-:Y:S02]  /*6ea0*/  STG.E.128 desc[UR14][R218.64], R160 ;  /* 0x000000a0da007986 */ /* 0x0001e4000c101d0e */
.L_x_15817:
[----:B------:R-:W-:Y:S05]  /*6eb0*/  BSYNC.RECONVERGENT B0 ;  /* 0x0000000000007941 */ /* 0x000fea0003800200 */
.L_x_15779:
[----:B------:R-:W-:Y:S02]  /*6ec0*/  UIADD3 UR7, UPT, UPT, UR7, UR22, URZ ;  /* 0x0000001607077290 */ /* 0x000fe4000fffe0ff */
[----:B------:R-:W-:Y:S02]  /*6ed0*/  UPLOP3.LUT UP2, UPT, UPT, UPT, UP2, 0x40, 0x4 ;  /* 0x000000000004789c */ /* 0x000fe40003f4e820 */
[----:B------:R-:W-:-:S09]  /*6ee0*/  UISETP.GE.AND UP1, UPT, UR7, UR23, UPT ;  /* 0x000000170700728c */ /* 0x000fd2000bf26270 */
[----:B------:R-:W-:Y:S05]  /*6ef0*/  BRA.U !UP1, `(.L_x_15857) ;  /* 0xffffff9d09e47547 */ /* 0x000fea000b83ffff */
.L_x_15756:
[----:B------:R-:W0:Y:S01]  /*6f00*/  S2UR UR4, SR_CTAID.X ;  /* 0x00000000000479c3 */ /* 0x000e220000002500 */
[----:B------:R-:W-:Y:S02]  /*6f10*/  P2R R2, PR, RZ, 0x2 ;  /* 0x00000002ff027803 */ /* 0x000fe40000000000 */
[C---:B------:R-:W-:Y:S02]  /*6f20*/  LOP3.LUT P1, RZ, R3.reuse, 0x10, RZ, 0xc0, !PT ;  /* 0x0000001003ff7812 */ /* 0x040fe4000782c0ff */
[----:B-----5:R-:W-:Y:S02]  /*6f30*/  P2R R12, PR, RZ, 0x1 ;  /* 0x00000001ff0c7803 */ /* 0x020fe40000000000 */
[C---:B------:R-:W-:Y:S01]  /*6f40*/  LOP3.LUT P0, RZ, R3.reuse, 0x8, RZ, 0xc0, !PT ;  /* 0x0000000803ff7812 */ /* 0x040fe2000780c0ff */
[----:B------:R-:W1:Y:S01]  /*6f50*/  LDC.64 R4, c[0x0][0x440] ;  /* 0x00011000ff047b82 */ /* 0x000e620000000a00 */
[C---:B------:R-:W-:Y:S02]  /*6f60*/  LOP3.LUT P6, RZ, R3.reuse, 0x2, RZ, 0xc0, !PT ;  /* 0x0000000203ff7812 */ /* 0x040fe400078cc0ff */
[----:B------:R-:W-:-:S05]  /*6f70*/  LOP3.LUT P5, RZ, R3, 0x1, RZ, 0xc0, !PT ;  /* 0x0000000103ff7812 */ /* 0x000fca00078ac0ff */
[----:B------:R-:W2:Y:S08]  /*6f80*/  LDC.64 R6, c[0x0][0x448] ;  /* 0x00011200ff067b82 */ /* 0x000eb00000000a00 */
[----:B------:R-:W3:Y:S01]  /*6f90*/  LDC.64 R8, c[0x0][0x440] ;  /* 0x00011000ff087b82 */ /* 0x000ee20000000a00 */
[----:B0-----:R-:W-:-:S06]  /*6fa0*/  UIMAD UR4, UR4, UR6, URZ ;  /* 0x00000006040472a4 */ /* 0x001fcc000f8e02ff */
[----:B------:R-:W-:Y:S01]  /*6fb0*/  MOV R29, UR4 ;  /* 0x00000004001d7c02 */ /* 0x000fe20008000f00 */
[----:B------:R-:W0:Y:S03]  /*6fc0*/  LDC.64 R10, c[0x0][0x448] ;  /* 0x00011200ff0a7b82 */ /* 0x000e260000000a00 */
[----:B------:R-:W-:-:S05]  /*6fd0*/  LEA.HI R29, R29, R0, RZ, 0x1e ;  /* 0x000000001d1d7211 */ /* 0x000fca00078ff0ff */
[C---:B-1----:R-:W-:Y:S01]  /*6fe0*/  @P1 IMAD.WIDE.U32 R4, R29.reuse, 0x10, R4 ;  /* 0x000000101d041825 */ /* 0x042fe200078e0004 */
[----:B------:R-:W1:Y:S03]  /*6ff0*/  LDC.64 R14, c[0x0][0x440] ;  /* 0x00011000ff0e7b82 */ /* 0x000e660000000a00 */
[C---:B--2---:R-:W-:Y:S01]  /*7000*/  @P1 IMAD.WIDE.U32 R6, R29.reuse, 0x10, R6 ;  /* 0x000000101d061825 */ /* 0x044fe200078e0006 */
[----:B------:R-:W-:Y:S01]  /*7010*/  @P1 IADD3 R29, PT, PT, R29, 0x80, RZ ;  /* 0x000000801d1d1810 */ /* 0x000fe20007ffe0ff */
[----:B------:R2:W-:Y:S03]  /*7020*/  @P1 STG.E.128 desc[UR14][R4.64], R76 ;  /* 0x0000004c04001986 */ /* 0x0005e6000c101d0e */
[----:B------:R-:W4:Y:S01]  /*7030*/  LDC.64 R16, c[0x0][0x440] ;  /* 0x00011000ff107b82 */ /* 0x000f220000000a00 */
[----:B---3--:R-:W-:Y:S01]  /*7040*/  @P0 IMAD.WIDE.U32 R8, R29, 0x10, R8 ;  /* 0x000000101d080825 */ /* 0x008fe200078e0008 */
[----:B------:R3:W-:Y:S01]  /*7050*/  @P1 STG.E.128 desc[UR14][R6.64], R36 ;  /* 0x0000002406001986 */ /* 0x0007e2000c101d0e */
[----:B------:R-:W-:-:S03]  /*7060*/  ISETP.NE.AND P1, PT, R2, RZ, PT ;  /* 0x000000ff0200720c */ /* 0x000fc60003f25270 */
[----:B------:R3:W-:Y:S01]  /*7070*/  @P0 STG.E.128 desc[UR14][R8.64], R80 ;  /* 0x0000005008000986 */ /* 0x0007e2000c101d0e */
[C---:B0-----:R-:W-:Y:S01]  /*7080*/  @P0 IMAD.WIDE.U32 R10, R29.reuse, 0x10, R10 ;  /* 0x000000101d0a0825 */ /* 0x041fe200078e000a */
[----:B------:R-:W-:Y:S01]  /*7090*/  @P0 IADD3 R29, PT, PT, R29, 0x80, RZ ;  /* 0x000000801d1d0810 */ /* 0x000fe20007ffe0ff */
[----:B------:R-:W0:Y:S03]  /*70a0*/  LDC.64 R18, c[0x0][0x448] ;  /* 0x00011200ff127b82 */ /* 0x000e260000000a00 */
[----:B------:R1:W-:Y:S01]  /*70b0*/  @P0 STG.E.128 desc[UR14][R10.64], R40 ;  /* 0x000000280a000986 */ /* 0x0003e2000c101d0e */
[----:B------:R-:W-:-:S04]  /*70c0*/  ISETP.NE.AND P0, PT, R12, RZ, PT ;  /* 0x000000ff0c00720c */ /* 0x000fc80003f05270 */
[----:B------:R-:W1:Y:S08]  /*70d0*/  LDC.64 R12, c[0x0][0x440] ;  /* 0x00011000ff0c7b82 */ /* 0x000e700000000a00 */
[----:B--2---:R-:W2:Y:S08]  /*70e0*/  LDC.64 R4, c[0x0][0x448] ;  /* 0x00011200ff047b82 */ /* 0x004eb00000000a00 */
[----:B---3--:R-:W3:Y:S08]  /*70f0*/  LDC.64 R6, c[0x0][0x440] ;  /* 0x00011000ff067b82 */ /* 0x008ef00000000a00 */
[----:B------:R-:W4:Y:S01]  /*7100*/  LDC.64 R8, c[0x0][0x448] ;  /* 0x00011200ff087b82 */ /* 0x000f220000000a00 */
[----:B-1----:R-:W-:-:S05]  /*7110*/  @P6 IMAD.WIDE.U32 R12, R29, 0x10, R12 ;  /* 0x000000101d0c6825 */ /* 0x002fca00078e000c */
[----:B------:R-:W-:Y:S02]  /*7120*/  @P6 STG.E.128 desc[UR14][R12.64], R84 ;  /* 0x000000540c006986 */ /* 0x000fe4000c101d0e */
[----:B------:R-:W1:Y:S01]  /*7130*/  LDC.64 R10, c[0x0][0x448] ;  /* 0x00011200ff0a7b82 */ /* 0x000e620000000a00 */
[C---:B--2---:R-:W-:Y:S01]  /*7140*/  @P6 IMAD.WIDE.U32 R4, R29.reuse, 0x10, R4 ;  /* 0x000000101d046825 */ /* 0x044fe200078e0004 */
[----:B------:R-:W-:-:S04]  /*7150*/  @P6 IADD3 R29, PT, PT, R29, 0x80, RZ ;  /* 0x000000801d1d6810 */ /* 0x000fc80007ffe0ff */
[----:B------:R2:W-:Y:S02]  /*7160*/  @P6 STG.E.128 desc[UR14][R4.64], R44 ;  /* 0x0000002c04006986 */ /* 0x0005e4000c101d0e */
[----:B------:R-:W0:Y:S01]  /*7170*/  LDC.64 R20, c[0x0][0x440] ;  /* 0x00011000ff147b82 */ /* 0x000e220000000a00 */
[----:B---3--:R-:W-:-:S05]  /*7180*/  @P5 IMAD.WIDE.U32 R6, R29, 0x10, R6 ;  /* 0x000000101d065825 */ /* 0x008fca00078e0006 */
[----:B------:R3:W-:Y:S02]  /*7190*/  @P5 STG.E.128 desc[UR14][R6.64], R88 ;  /* 0x0000005806005986 */ /* 0x0007e4000c101d0e */
[----:B------:R-:W3:Y:S01]  /*71a0*/  LDC.64 R22, c[0x0][0x448] ;  /* 0x00011200ff167b82 */ /* 0x000ee20000000a00 */
[C---:B----4-:R-:W-:Y:S01]  /*71b0*/  @P5 IMAD.WIDE.U32 R8, R29.reuse, 0x10, R8 ;  /* 0x000000101d085825 */ /* 0x050fe200078e0008 */
[----:B------:R-:W-:-:S04]  /*71c0*/  @P5 IADD3 R29, PT, PT, R29, 0x80, RZ ;  /* 0x000000801d1d5810 */ /* 0x000fc80007ffe0ff */
[----:B------:R4:W-:Y:S01]  /*71d0*/  @P5 STG.E.128 desc[UR14][R8.64], R48 ;  /* 0x0000003008005986 */ /* 0x0009e2000c101d0e */
[----:B------:R-:W-:Y:S01]  /*71e0*/  @P4 IMAD.WIDE.U32 R14, R29, 0x10, R14 ;  /* 0x000000101d0e4825 */ /* 0x000fe200078e000e */
[----:B--2---:R-:W2:Y:S01]  /*71f0*/  LDC.64 R4, c[0x0][0x440] ;  /* 0x00011000ff047b82 */ /* 0x004ea20000000a00 */
[----:B------:R-:W-:Y:S02]  /*7200*/  LOP3.LUT P5, RZ, R3, 0x4, RZ, 0xc0, !PT ;  /* 0x0000000403ff7812 */ /* 0x000fe400078ac0ff */
[C---:B-1----:R-:W-:Y:S01]  /*7210*/  @P4 IMAD.WIDE.U32 R10, R29.reuse, 0x10, R10 ;  /* 0x000000101d0a4825 */ /* 0x042fe200078e000a */
[----:B------:R-:W-:Y:S01]  /*7220*/  @P4 IADD3 R29, PT, PT, R29, 0x80, RZ ;  /* 0x000000801d1d4810 */ /* 0x000fe20007ffe0ff */
[----:B------:R4:W-:Y:S03]  /*7230*/  @P4 STG.E.128 desc[UR14][R14.64], R92 ;  /* 0x0000005c0e004986 */ /* 0x0009e6000c101d0e */
[----:B------:R-:W1:Y:S01]  /*7240*/  LDC.64 R12, c[0x0][0x448] ;  /* 0x00011200ff0c7b82 */ /* 0x000e620000000a00 */
[C---:B------:R-:W-:Y:S01]  /*7250*/  @P3 IMAD.WIDE.U32 R16, R29.reuse, 0x10, R16 ;  /* 0x000000101d103825 */ /* 0x040fe200078e0010 */
[----:B------:R4:W-:Y:S03]  /*7260*/  @P4 STG.E.128 desc[UR14][R10.64], R52 ;  /* 0x000000340a004986 */ /* 0x0009e6000c101d0e */
[C---:B0-----:R-:W-:Y:S01]  /*7270*/  @P3 IMAD.WIDE.U32 R18, R29.reuse, 0x10, R18 ;  /* 0x000000101d123825 */ /* 0x041fe200078e0012 */
[----:B------:R-:W-:Y:S01]  /*7280*/  @P3 IADD3 R29, PT, PT, R29, 0x80, RZ ;  /* 0x000000801d1d3810 */ /* 0x000fe20007ffe0ff */
[----:B------:R4:W-:Y:S01]  /*7290*/  @P3 STG.E.128 desc[UR14][R16.64], R96 ;  /* 0x0000006010003986 */ /* 0x0009e2000c101d0e */
[----:B------:R-:W0:Y:S03]  /*72a0*/  LDC.64 R24, c[0x0][0x440] ;  /* 0x00011000ff187b82 */ /* 0x000e260000000a00 */
[C---:B------:R-:W-:Y:S01]  /*72b0*/  @P2 IMAD.WIDE.U32 R20, R29.reuse, 0x10, R20 ;  /* 0x000000101d142825 */ /* 0x040fe200078e0014 */
[----:B------:R4:W-:Y:S03]  /*72c0*/  @P3 STG.E.128 desc[UR14][R18.64], R56 ;  /* 0x0000003812003986 */ /* 0x0009e6000c101d0e */
[C---:B---3--:R-:W-:Y:S01]  /*72d0*/  @P2 IMAD.WIDE.U32 R22, R29.reuse, 0x10, R22 ;  /* 0x000000101d162825 */ /* 0x048fe200078e0016 */
[----:B------:R-:W3:Y:S01]  /*72e0*/  LDC.64 R26, c[0x0][0x448] ;  /* 0x00011200ff1a7b82 */ /* 0x000ee20000000a00 */
[----:B------:R-:W-:Y:S01]  /*72f0*/  @P2 IADD3 R29, PT, PT, R29, 0x80, RZ ;  /* 0x000000801d1d2810 */ /* 0x000fe20007ffe0ff */
[----:B------:R4:W-:Y:S04]  /*7300*/  @P2 STG.E.128 desc[UR14][R20.64], R100 ;  /* 0x0000006414002986 */ /* 0x0009e8000c101d0e */
[C---:B--2---:R-:W-:Y:S01]  /*7310*/  @P1 IMAD.WIDE.U32 R4, R29.reuse, 0x10, R4 ;  /* 0x000000101d041825 */ /* 0x044fe200078e0004 */
[----:B------:R4:W-:Y:S03]  /*7320*/  @P2 STG.E.128 desc[UR14][R22.64], R60 ;  /* 0x0000003c16002986 */ /* 0x0009e6000c101d0e */
[C---:B-1----:R-:W-:Y:S01]  /*7330*/  @P1 IMAD.WIDE.U32 R12, R29.reuse, 0x10, R12 ;  /* 0x000000101d0c1825 */ /* 0x042fe200078e000c */
[----:B------:R-:W-:Y:S01]  /*7340*/  @P1 IADD3 R29, PT, PT, R29, 0x80, RZ ;  /* 0x000000801d1d1810 */ /* 0x000fe20007ffe0ff */
[----:B------:R4:W-:Y:S04]  /*7350*/  @P1 STG.E.128 desc[UR14][R4.64], R104 ;  /* 0x0000006804001986 */ /* 0x0009e8000c101d0e */
[C---:B0-----:R-:W-:Y:S01]  /*7360*/  @P0 IMAD.WIDE.U32 R24, R29.reuse, 0x10, R24 ;  /* 0x000000101d180825 */ /* 0x041fe200078e0018 */
[----:B------:R4:W-:Y:S04]  /*7370*/  @P1 STG.E.128 desc[UR14][R12.64], R64 ;  /* 0x000000400c001986 */ /* 0x0009e8000c101d0e */
[----:B------:R4:W-:Y:S01]  /*7380*/  @P0 STG.E.128 desc[UR14][R24.64], R108 ;  /* 0x0000006c18000986 */ /* 0x0009e2000c101d0e */
[----:B---3--:R-:W-:-:S05]  /*7390*/  @P0 IMAD.WIDE.U32 R26, R29, 0x10, R26 ;  /* 0x000000101d1a0825 */ /* 0x008fca00078e001a */
[----:B------:R4:W-:Y:S01]  /*73a0*/  @P0 STG.E.128 desc[UR14][R26.64], R68 ;  /* 0x000000441a000986 */ /* 0x0009e2000c101d0e */
[----:B------:R-:W-:Y:S05]  /*73b0*/  @!P5 EXIT ;  /* 0x000000000000d94d */ /* 0x000fea0003800000 */
[----:B------:R-:W0:Y:S01]  /*73c0*/  LDC.64 R2, c[0x0][0x440] ;  /* 0x00011000ff027b82 */ /* 0x000e220000000a00 */
[----:B------:R-:W-:-:S07]  /*73d0*/  @P0 IADD3 R29, PT, PT, R29, 0x80, RZ ;  /* 0x000000801d1d0810 */ /* 0x000fce0007ffe0ff */
[----:B----4-:R-:W1:Y:S01]  /*73e0*/  LDC.64 R4, c[0x0][0x448] ;  /* 0x00011200ff047b82 */ /* 0x010e620000000a00 */
[----:B0-----:R-:W-:-:S05]  /*73f0*/  IMAD.WIDE.U32 R2, R29, 0x10, R2 ;  /* 0x000000101d027825 */ /* 0x001fca00078e0002 */
[----:B------:R-:W-:Y:S01]  /*7400*/  STG.E.128 desc[UR14][R2.64], R112 ;  /* 0x0000007002007986 */ /* 0x000fe2000c101d0e */
[----:B-1----:R-:W-:-:S05]  /*7410*/  IMAD.WIDE.U32 R4, R29, 0x10, R4 ;  /* 0x000000101d047825 */ /* 0x002fca00078e0004 */
[----:B------:R-:W-:Y:S01]  /*7420*/  STG.E.128 desc[UR14][R4.64], R72 ;  /* 0x0000004804007986 */ /* 0x000fe2000c101d0e */
[----:B------:R-:W-:Y:S05]  /*7430*/  EXIT ;  /* 0x000000000000794d */ /* 0x000fea0003800000 */
.L_x_15858:
        /* <DEDUP_REMOVED lines=12> */
.L_x_19434:


//--------------------- .text._ZN10layer_norm13ln_bwd_kernelINS_13Kernel_traitsI6__halfffffjLj5120ELj1ELj1ELj4ELj16ENS_18Kernel_traits_baseILj5120ES2_ffffjLj128EEEEELb0ELb0ELb0ELb1EEEvNS_9BwdParamsE --------------------------
	.section	.text._ZN10layer_norm13ln_bwd_kernelINS_13Kernel_traitsI6__halfffffjLj5120ELj1ELj1ELj4ELj16ENS_18Kernel_traits_baseILj5120ES2_ffffjLj128EEEEELb0ELb0ELb0ELb1EEEvNS_9BwdParamsE,"ax",@progbits
	.align	128
        .global         _ZN10layer_norm13ln_bwd_kernelINS_13Kernel_traitsI6__halfffffjLj5120ELj1ELj1ELj4ELj16ENS_18Kernel_traits_baseILj5120ES2_ffffjLj128EEEEELb0ELb0ELb0ELb1EEEvNS_9BwdParamsE
        .type           _ZN10layer_norm13ln_bwd_kernelINS_13Kernel_traitsI6__halfffffjLj5120ELj1ELj1ELj4ELj16ENS_18Kernel_traits_baseILj5120ES2_ffffjLj128EEEEELb0ELb0ELb0ELb1EEEvNS_9BwdParamsE,@function
        .size           _ZN10layer_norm13ln_bwd_kernelINS_13Kernel_traitsI6__halfffffjLj5120ELj1ELj1ELj4ELj16ENS_18Kernel_traits_baseILj5120ES2_ffffjLj128EEEEELb0ELb0ELb0ELb1EEEvNS_9BwdParamsE,(.L_x_19435 - _ZN10layer_norm13ln_bwd_kernelINS_13Kernel_traitsI6__halfffffjLj5120ELj1ELj1ELj4ELj16ENS_18Kernel_traits_baseILj5120ES2_ffffjLj128EEEEELb0ELb0ELb0ELb1EEEvNS_9BwdParamsE)
        .other          _ZN10layer_norm13ln_bwd_kernelINS_13Kernel_traitsI6__halfffffjLj5120ELj1ELj1ELj4ELj16ENS_18Kernel_traits_baseILj5120ES2_ffffjLj128EEEEELb0ELb0ELb0ELb1EEEvNS_9BwdParamsE,@"STO_CUDA_ENTRY STV_DEFAULT"
_ZN10layer_norm13ln_bwd_kernelINS_13Kernel_traitsI6__halfffffjLj5120ELj1ELj1ELj4ELj16ENS_18Kernel_traits_baseILj5120ES2_ffffjLj128EEEEELb0ELb0ELb0ELb1EEEvNS_9BwdParamsE:
.text._ZN10layer_norm13ln_bwd_kernelINS_13Kernel_traitsI6__halfffffjLj5120ELj1ELj1ELj4ELj16ENS_18Kernel_traits_baseILj5120ES2_ffffjLj128EEEEELb0ELb0ELb0ELb1EEEvNS_9BwdParamsE:
        /* <DEDUP_REMOVED lines=76> */
[----:B0-----:R-:W3:Y:S01]  /*04c0*/  LDG.E.64 R200, desc[UR10][R2.64+0x2400] ;  /* 0x0024000a02c87981 */ /* 0x001ee2000c1e1b00 */
[----:B------:R-:W-:Y:S02]  /*04d0*/  CS2R R160, SRZ ;  /* 0x0000000000a07805 */ /* 0x000fe4000001ff00 */
[----:B------:R-:W-:Y:S02]  /*04e0*/  CS2R R162, SRZ ;  /* 0x0000000000a27805 */ /* 0x000fe4000001ff00 */
[----:B------:R-:W-:Y:S01]  /*04f0*/  CS2R R164, SRZ ;  /* 0x0000000000a47805 */ /* 0x000fe2000001ff00 */
[----:B------:R-:W4:Y:S01]  /*0500*/  LDG.E.64 R4, desc[UR10][R2.64+0x2000] ;  /* 0x0020000a02047981 */ /* 0x000f22000c1e1b00 */
[----:B------:R-:W-:Y:S01]  /*0510*/  CS2R R166, SRZ ;  /* 0x0000000000a67805 */ /* 0x000fe2000001ff00 */
[----:B------:R-:W-:-:S02]  /*0520*/  UPLOP3.LUT UP2, UPT, UPT, UPT, UPT, 0x40, 0x4 ;  /* 0x000000000004789c */ /* 0x000fc40003f4e870 */
[----:B------:R-:W5:Y:S01]  /*0530*/  LDG.E.64 R6, desc[UR10][R2.64+0x1c00] ;  /* 0x001c000a02067981 */ /* 0x000f62000c1e1b00 */
[----:B------:R-:W0:Y:S03]  /*0540*/  LDCU UR17, c[0x0][0x388] ;  /* 0x00007100ff1177ac */ /* 0x000e260008000800 */
[----:B------:R-:W5:Y:S01]  /*0550*/  LDG.E.64 R8, desc[UR10][R2.64+0x1800] ;  /* 0x0018000a02087981 */ /* 0x000f62000c1e1b00 */
[----:B------:R-:W1:Y:S03]  /*0560*/  LDCU.U8 UR16, c[0x0][0x410] ;  /* 0x00008200ff1077ac */ /* 0x000e660008000000 */
[----:B------:R-:W5:Y:S01]  /*0570*/  LDG.E.64 R10, desc[UR10][R2.64+0x1400] ;  /* 0x0014000a020a7981 */ /* 0x000f62000c1e1b00 */
[----:B------:R-:W0:Y:S03]  /*0580*/  LDCU UR20, c[0x0][0x400] ;  /* 0x00008000ff1477ac */ /* 0x000e260008000800 */
[----:B------:R-:W5:Y:S01]  /*0590*/  LDG.E.64 R12, desc[UR10][R2.64+0x1000] ;  /* 0x0010000a020c7981 */ /* 0x000f62000c1e1b00 */
[----:B------:R-:W0:Y:S03]  /*05a0*/  LDCU.64 UR22, c[0x0][0x478] ;  /* 0x00008f00ff1677ac */ /* 0x000e260008000a00 */
[----:B------:R-:W5:Y:S01]  /*05b0*/  LDG.E.64 R14, desc[UR10][R2.64+0xc00] ;  /* 0x000c000a020e7981 */ /* 0x000f62000c1e1b00 */
[----:B------:R-:W0:Y:S03]  /*05c0*/  LDCU.128 UR12, c[0x0][0x3c0] ;  /* 0x00007800ff0c77ac */ /* 0x000e260008000c00 */
[----:B------:R-:W5:Y:S01]  /*05d0*/  LDG.E.64 R16, desc[UR10][R2.64+0x800] ;  /* 0x0008000a02107981 */ /* 0x000f62000c1e1b00 */
[----:B------:R-:W0:Y:S03]  /*05e0*/  LDCU.64 UR18, c[0x0][0x438] ;  /* 0x00008700ff1277ac */ /* 0x000e260008000a00 */
[----:B------:R-:W5:Y:S01]  /*05f0*/  LDG.E.64 R18, desc[UR10][R2.64+0x400] ;  /* 0x0004000a02127981 */ /* 0x000f62000c1e1b00 */
[----:B------:R-:W0:Y:S03]  /*0600*/  LDCU.64 UR24, c[0x0][0x380] ;  /* 0x00007000ff1877ac */ /* 0x000e260008000a00 */
[----:B------:R1:W5:Y:S01]  /*0610*/  LDG.E.64 R20, desc[UR10][R2.64] ;  /* 0x0000000a02147981 */ /* 0x000362000c1e1b00 */
[----:B--2---:R-:W-:-:S04]  /*0620*/  UISETP.NE.U32.AND UP0, UPT, UR4, URZ, UPT ;  /* 0x000000ff0400728c */ /* 0x004fc8000bf05070 */
[----:B------:R-:W-:Y:S01]  /*0630*/  UISETP.NE.AND.EX UP0, UPT, UR5, URZ, UPT, UP0 ;  /* 0x000000ff0500728c */ /* 0x000fe2000bf05300 */
[----:B-1----:R-:W-:Y:S02]  /*0640*/  CS2R R2, SRZ ;  /* 0x0000000000027805 */ /* 0x002fe4000001ff00 */
[--C-:B---3--:R-:W-:Y:S01]  /*0650*/  SHF.R.U64 R203, R200, 0x10, R201.reuse ;  /* 0x00000010c8cb7819 */ /* 0x108fe200000012c9 */
[----:B------:R-:W-:Y:S01]  /*0660*/  HADD2.F32 R202, -RZ, R201.H0_H0 ;  /* 0x200000c9ffca7230 */ /* 0x000fe20000004100 */
[----:B------:R-:W-:Y:S01]  /*0670*/  SHF.R.U32.HI R201, RZ, 0x10, R201 ;  /* 0x00000010ffc97819 */ /* 0x000fe200000116c9 */
[----:B------:R-:W-:Y:S01]  /*0680*/  HADD2.F32 R204, -RZ, R200.H0_H0 ;  /* 0x200000c8ffcc7230 */ /* 0x000fe20000004100 */
[--C-:B----4-:R-:W-:Y:S01]  /*0690*/  SHF.R.U64 R207, R4, 0x10, R5.reuse ;  /* 0x0000001004cf7819 */ /* 0x110fe20000001205 */
[----:B------:R-:W-:Y:S01]  /*06a0*/  HADD2.F32 R208, -RZ, R4.H0_H0 ;  /* 0x20000004ffd07230 */ /* 0x000fe20000004100 */
[----:B------:R-:W-:Y:S01]  /*06b0*/  SHF.R.U32.HI R205, RZ, 0x10, R5 ;  /* 0x00000010ffcd7819 */ /* 0x000fe20000011605 */
[----:B------:R-:W-:Y:S01]  /*06c0*/  HADD2.F32 R206, -RZ, R5.H0_H0 ;  /* 0x20000005ffce7230 */ /* 0x000fe20000004100 */
[--C-:B-----5:R-:W-:Y:S01]  /*06d0*/  SHF.R.U64 R211, R6, 0x10, R7.reuse ;  /* 0x0000001006d37819 */ /* 0x120fe20000001207 */
[----:B------:R-:W-:Y:S01]  /*06e0*/  HADD2.F32 R212, -RZ, R6.H0_H0 ;  /* 0x20000006ffd47230 */ /* 0x000fe20000004100 */
[----:B------:R-:W-:Y:S01]  /*06f0*/  SHF.R.U32.HI R209, RZ, 0x10, R7 ;  /* 0x00000010ffd17819 */ /* 0x000fe20000011607 */
[----:B------:R-:W-:Y:S01]  /*0700*/  HADD2.F32 R210, -RZ, R7.H0_H0 ;  /* 0x20000007ffd27230 */ /* 0x000fe20000004100 */
[--C-:B------:R-:W-:Y:S01]  /*0710*/  SHF.R.U64 R215, R8, 0x10, R9.reuse ;  /* 0x0000001008d77819 */ /* 0x100fe20000001209 */
        /* <DEDUP_REMOVED lines=36> */
[----:B------:R-:W-:Y:S01]  /*0960*/  MOV R200, RZ ;  /* 0x000000ff00c87202 */ /* 0x000fe20000000f00 */
[----:B------:R-:W-:Y:S02]  /*0970*/  HADD2.F32 R203, -RZ, R203.H0_H0 ;  /* 0x200000cbffcb7230 */ /* 0x000fe40000004100 */
[----:B------:R-:W-:Y:S02]  /*0980*/  HADD2.F32 R201, -RZ, R201.H0_H0 ;  /* 0x200000c9ffc97230 */ /* 0x000fe40000004100 */
[----:B------:R-:W-:Y:S02]  /*0990*/  HADD2.F32 R207, -RZ, R207.H0_H0 ;  /* 0x200000cfffcf7230 */ /* 0x000fe40000004100 */
[----:B------:R-:W-:-:S02]  /*09a0*/  HADD2.F32 R205, -RZ, R205.H0_H0 ;  /* 0x200000cdffcd7230 */ /* 0x000fc40000004100 */
[----:B------:R-:W-:Y:S02]  /*09b0*/  HADD2.F32 R211, -RZ, R211.H0_H0 ;  /* 0x200000d3ffd37230 */ /* 0x000fe40000004100 */
[----:B------:R-:W-:Y:S02]  /*09c0*/  HADD2.F32 R209, -RZ, R209.H0_H0 ;  /* 0x200000d1ffd17230 */ /* 0x000fe40000004100 */
        /* <DEDUP_REMOVED lines=13> */
[----:B0-----:R-:W-:-:S07]  /*0aa0*/  HADD2.F32 R237, -RZ, R237.H0_H0 ;  /* 0x200000edffed7230 */ /* 0x001fce0000004100 */
.L_x_15866:
[----:B------:R-:W-:Y:S01]  /*0ab0*/  UIMAD.WIDE UR4, UR6, 0x4, UR12 ;  /* 0x00000004060478a5 */ /* 0x000fe2000f8e020c */
[----:B0-----:R-:W0:Y:S01]  /*0ac0*/  LDC.64 R152, c[0x0][0x3a8] ;  /* 0x0000ea00ff987b82 */ /* 0x001e220000000a00 */
[----:B------:R-:W-:-:S04]  /*0ad0*/  UIMAD.WIDE UR8, UR6, 0x4, UR14 ;  /* 0x00000004060878a5 */ /* 0x000fc8000f8e020e */
[----:B-123--:R-:W-:Y:S02]  /*0ae0*/  MOV R66, UR4 ;  /* 0x0000000400427c02 */ /* 0x00efe40008000f00 */
[----:B------:R-:W-:Y:S01]  /*0af0*/  MOV R67, UR5 ;  /* 0x0000000500437c02 */ /* 0x000fe20008000f00 */
[----:B------:R-:W-:Y:S01]  /*0b00*/  UIMAD UR7, UR6, UR17, URZ ;  /* 0x00000011060772a4 */ /* 0x000fe2000f8e02ff */
[----:B------:R-:W-:Y:S01]  /*0b10*/  MOV R242, UR8 ;  /* 0x0000000800f27c02 */ /* 0x000fe20008000f00 */
[----:B------:R-:W1:Y:S01]  /*0b20*/  LDC.64 R64, c[0x0][0x428] ;  /* 0x00010a00ff407b82 */ /* 0x000e620000000a00 */
[----:B------:R-:W-:Y:S01]  /*0b30*/  MOV R243, UR9 ;  /* 0x0000000900f37c02 */ /* 0x000fe20008000f00 */
[----:B------:R2:W3:Y:S01]  /*0b40*/  LDG.E R155, desc[UR10][R66.64] ;  /* 0x0000000a429b7981 */ /* 0x0004e2000c1e1900 */
[----:B------:R-:W-:Y:S01]  /*0b50*/  USHF.R.S32.HI UR8, URZ, 0x1f, UR7 ;  /* 0x0000001fff087899 */ /* 0x000fe20008011407 */
[----:B------:R-:W4:Y:S02]  /*0b60*/  @UP0 LDCU.64 UR4, c[0x0][0x3e0] ;  /* 0x00007c00ff0407ac */ /* 0x000f240008000a00 */
[----:B------:R-:W3:Y:S01]  /*0b70*/  LDG.E R242, desc[UR10][R242.64] ;  /* 0x0000000af2f27981 */ /* 0x000ee2000c1e1900 */
[----:B------:R-:W-:Y:S01]  /*0b80*/  PLOP3.LUT P1, PT, PT, PT, UP0, 0x80, 0x8 ;  /* 0x000000000008781c */ /* 0x000fe20003f2f008 */
[----:B------:R-:W-:-:S06]  /*0b90*/  ULEA.HI UR8, UR8, UR7, URZ, 0x2 ;  /* 0x0000000708087291 */ /* 0x000fcc000f8f10ff */
[----:B------:R-:W-:-:S04]  /*0ba0*/  MOV R241, UR8 ;  /* 0x0000000800f17c02 */ /* 0x000fc80008000f00 */
[----:B------:R-:W-:-:S04]  /*0bb0*/  LEA.HI.SX32 R241, R241, R96, 0x1e ;  /* 0x00000060f1f17211 */ /* 0x000fc800078ff2ff */
[C---:B------:R-:W-:Y:S01]  /*0bc0*/  IADD3 R151, PT, PT, R241.reuse, 0x100, RZ ;  /* 0x00000100f1977810 */ /* 0x040fe20007ffe0ff */
[--C-:B0-----:R-:W-:Y:S01]  /*0bd0*/  IMAD.WIDE.U32 R80, R241, 0x10, R152.reuse ;  /* 0x00000010f1507825 */ /* 0x101fe200078e0098 */
[----:B------:R-:W-:Y:S01]  /*0be0*/  ISETP.NE.U32.AND P0, PT, RZ, UR18, PT ;  /* 0x00000012ff007c0c */ /* 0x000fe2000bf05070 */
[----:B----4-:R-:W-:Y:S02]  /*0bf0*/  @UP0 UIMAD.WIDE UR4, UR6, 0x4, UR4 ;  /* 0x00000004060408a5 */ /* 0x010fe4000f8e0204 */
[----:B------:R-:W-:Y:S02]  /*0c00*/  IMAD.WIDE.U32 R96, R151, 0x10, R152 ;  /* 0x0000001097607825 */ /* 0x000fe400078e0098 */
[----:B------:R-:W4:Y:S02]  /*0c10*/  LDG.E.128 R80, desc[UR10][R80.64] ;  /* 0x0000000a50507981 */ /* 0x000f24000c1e1d00 */
[C-C-:B-1----:R-:W-:Y:S01]  /*0c20*/  IMAD.WIDE.U32 R84, R241.reuse, 0x10, R64.reuse ;  /* 0x00000010f1547825 */ /* 0x142fe200078e0040 */
[C---:B------:R-:W-:Y:S01]  /*0c30*/  IADD3 R148, PT, PT, R241.reuse, 0x280, RZ ;  /* 0x00000280f1947810 */ /* 0x040fe20007ffe0ff */
[----:B------:R-:W4:Y:S01]  /*0c40*/  LDG.E.128 R96, desc[UR10][R96.64] ;  /* 0x0000000a60607981 */ /* 0x000f22000c1e1d00 */
[----:B------:R-:W-:Y:S01]  /*0c50*/  IADD3 R154, PT, PT, R241, 0x80, RZ ;  /* 0x00000080f19a7810 */ /* 0x000fe20007ffe0ff */
[----:B------:R-:W-:Y:S01]  /*0c60*/  IMAD.WIDE.U32 R100, R151, 0x10, R64 ;  /* 0x0000001097647825 */ /* 0x000fe200078e0040 */
[----:B------:R-:W-:Y:S01]  /*0c70*/  IADD3 R149, PT, PT, R241, 0x180, RZ ;  /* 0x00000180f1957810 */ /* 0x000fe20007ffe0ff */
[----:B------:R-:W4:Y:S01]  /*0c80*/  LDG.E.128 R84, desc[UR10][R84.64] ;  /* 0x0000000a54547981 */ /* 0x000f22000c1e1d00 */
[----:B------:R-:W-:Y:S01]  /*0c90*/  ISETP.NE.AND.EX P0, PT, RZ, UR19, PT, P0 ;  /* 0x00000013ff007c0c */ /* 0x000fe2000bf05300 */
[--C-:B------:R-:W-:Y:S01]  /*0ca0*/  IMAD.WIDE.U32 R120, R148, 0x10, R152.reuse ;  /* 0x0000001094787825 */ /* 0x100fe200078e0098 */
[----:B--2---:R-:W-:Y:S01]  /*0cb0*/  MOV R66, UR4 ;  /* 0x0000000400427c02 */ /* 0x004fe20008000f00 */
[----:B------:R-:W2:Y:S01]  /*0cc0*/  LDG.E.128 R100, desc[UR10][R100.64] ;  /* 0x0000000a64647981 */ /* 0x000ea2000c1e1d00 */
[----:B------:R-:W-:Y:S01]  /*0cd0*/  MOV R67, UR5 ;  /* 0x0000000500437c02 */ /* 0x000fe20008000f00 */
[----:B------:R-:W-:-:S02]  /*0ce0*/  IMAD.WIDE.U32 R88, R154, 0x10, R152 ;  /* 0x000000109a587825 */ /* 0x000fc400078e0098 */
[----:B------:R-:W2:Y:S02]  /*0cf0*/  LDG.E.128 R120, desc[UR10][R120.64] ;  /* 0x0000000a78787981 */ /* 0x000ea4000c1e1d00 */
[----:B------:R-:W-:Y:S02]  /*0d00*/  IMAD.WIDE.U32 R92, R154, 0x10, R64 ;  /* 0x000000109a5c7825 */ /* 0x000fe400078e0040 */
[----:B------:R-:W2:Y:S02]  /*0d10*/  LDG.E.128 R88, desc[UR10][R88.64] ;  /* 0x0000000a58587981 */ /* 0x000ea4000c1e1d00 */
[----:B------:R-:W-:Y:S01]  /*0d20*/  IMAD.WIDE.U32 R104, R149, 0x10, R152 ;  /* 0x0000001095687825 */ /* 0x000fe200078e0098 */
[C---:B------:R-:W-:Y:S01]  /*0d30*/  IADD3 R150, PT, PT, R241.reuse, 0x200, RZ ;  /* 0x00000200f1967810 */ /* 0x040fe20007ffe0ff */
[----:B------:R-:W2:Y:S01]  /*0d40*/  LDG.E.128 R92, desc[UR10][R92.64] ;  /* 0x0000000a5c5c7981 */ /* 0x000ea2000c1e1d00 */
[----:B------:R-:W-:Y:S01]  /*0d50*/  IADD3 R248, PT, PT, R241, 0x300, RZ ;  /* 0x00000300f1f87810 */ /* 0x000fe20007ffe0ff */
[----:B------:R-:W-:Y:S01]  /*0d60*/  IMAD.WIDE.U32 R108, R149, 0x10, R64 ;  /* 0x00000010956c7825 */ /* 0x000fe200078e0040 */
[----:B------:R-:W0:Y:S01]  /*0d70*/  @P0 LDC.64 R146, c[0x0][0x438] ;  /* 0x00010e00ff920b82 */ /* 0x000e220000000a00 */
[----:B------:R-:W2:Y:S02]  /*0d80*/  LDG.E.128 R104, desc[UR10][R104.64] ;  /* 0x0000000a68687981 */ /* 0x000ea4000c1e1d00 */
[----:B------:R-:W-:-:S02]  /*0d90*/  IMAD.WIDE.U32 R112, R150, 0x10, R152 ;  /* 0x0000001096707825 */ /* 0x000fc400078e0098 */
[----:B------:R1:W2:Y:S02]  /*0da0*/  @P1 LDG.E R249, desc[UR10][R66.64] ;  /* 0x0000000a42f91981 */ /* 0x0002a4000c1e1900 */
[--C-:B------:R-:W-:Y:S01]  /*0db0*/  IMAD.WIDE.U32 R124, R148, 0x10, R64.reuse ;  /* 0x00000010947c7825 */ /* 0x100fe200078e0040 */
[----:B------:R-:W0:Y:S01]  /*0dc0*/  @P0 LDC.64 R144, c[0x0][0x438] ;  /* 0x00010e00ff900b82 */ /* 0x000e220000000a00 */
[----:B------:R-:W2:Y:S02]  /*0dd0*/  LDG.E.128 R108, desc[UR10][R108.64] ;  /* 0x0000000a6c6c7981 */ /* 0x000ea4000c1e1d00 */
[----:B------:R-:W-:Y:S02]  /*0de0*/  IMAD.WIDE.U32 R116, R150, 0x10, R64 ;  /* 0x0000001096747825 */ /* 0x000fe400078e0040 */
[----:B------:R-:W2:Y:S03]  /*0df0*/  LDG.E.128 R112, desc[UR10][R112.64] ;  /* 0x0000000a70707981 */ /* 0x000ea6000c1e1d00 */
[----:B-1----:R-:W1:Y:S01]  /*0e00*/  @P0 LDC.64 R66, c[0x0][0x438] ;  /* 0x00010e00ff420b82 */ /* 0x002e620000000a00 */
[----:B------:R-:W2:Y:S01]  /*0e10*/  LDG.E.128 R116, desc[UR10][R116.64] ;  /* 0x0000000a74747981 */ /* 0x000ea2000c1e1d00 */
[----:B------:R-:W-:-:S03]  /*0e20*/  IMAD.WIDE.U32 R128, R248, 0x10, R152 ;  /* 0x00000010f8807825 */ /* 0x000fc600078e0098 */
[----:B------:R-:W2:Y:S01]  /*0e30*/  LDG.E.128 R124, desc[UR10][R124.64] ;  /* 0x0000000a7c7c7981 */ /* 0x000ea2000c1e1d00 */
[----:B------:R-:W-:Y:S01]  /*0e40*/  IMAD.WIDE.U32 R132, R248, 0x10, R64 ;  /* 0x00000010f8847825 */ /* 0x000fe200078e0040 */
[C---:B------:R-:W-:Y:S01]  /*0e50*/  IADD3 R243, PT, PT, R241.reuse, 0x380, RZ ;  /* 0x00000380f1f37810 */ /* 0x040fe20007ffe0ff */
[----:B------:R-:W0:Y:S01]  /*0e60*/  @P0 LDC.64 R244, c[0x0][0x438] ;  /* 0x00010e00fff40b82 */ /* 0x000e220000000a00 */
[----:B------:R-:W2:Y:S04]  /*0e70*/  LDG.E.128 R128, desc[UR10][R128.64] ;  /* 0x0000000a80807981 */ /* 0x000ea8000c1e1d00 */
[----:B------:R-:W2:Y:S03]  /*0e80*/  LDG.E.128 R132, desc[UR10][R132.64] ;  /* 0x0000000a84847981 */ /* 0x000ea6000c1e1d00 */
[----:B------:R-:W0:Y:S01]  /*0e90*/  @P0 LDC.64 R246, c[0x0][0x438] ;  /* 0x00010e00fff60b82 */ /* 0x000e220000000a00 */
[----:B-1----:R-:W-:-:S05]  /*0ea0*/  @P0 IMAD.WIDE.U32 R66, R241, 0x10, R66 ;  /* 0x00000010f1420825 */ /* 0x002fca00078e0042 */
[----:B-----5:R1:W5:Y:S02]  /*0eb0*/  @P0 LDG.E.128 R36, desc[UR10][R66.64] ;  /* 0x0000000a42240981 */ /* 0x020364000c1e1d00 */
[----:B-1----:R-:W1:Y:S01]  /*0ec0*/  @P0 LDC.64 R66, c[0x0][0x438] ;  /* 0x00010e00ff420b82 */ /* 0x002e620000000a00 */
[----:B------:R-:W-:-:S04]  /*0ed0*/  IMAD.WIDE.U32 R136, R243, 0x10, R152 ;  /* 0x00000010f3887825 */ /* 0x000fc800078e0098 */
[----:B------:R-:W-:Y:S02]  /*0ee0*/  IMAD.WIDE.U32 R140, R243, 0x10, R64 ;  /* 0x00000010f38c7825 */ /* 0x000fe400078e0040 */
[----:B------:R-:W2:Y:S02]  /*0ef0*/  LDG.E.128 R136, desc[UR10][R136.64] ;  /* 0x0000000a88887981 */ /* 0x000ea4000c1e1d00 */
[----:B0-----:R-:W-:Y:S01]  /*0f00*/  @P0 IMAD.WIDE.U32 R146, R154, 0x10, R146 ;  /* 0x000000109a920825 */ /* 0x001fe200078e0092 */
[----:B------:R-:W-:Y:S01]  /*0f10*/  IADD3 R154, PT, PT, R241, 0x400, RZ ;  /* 0x00000400f19a7810 */ /* 0x000fe20007ffe0ff */
[----:B------:R-:W2:Y:S02]  /*0f20*/  LDG.E.128 R140, desc[UR10][R140.64] ;  /* 0x0000000a8c8c7981 */ /* 0x000ea4000c1e1d00 */
[----:B------:R-:W-:Y:S02]  /*0f30*/  @P0 IMAD.WIDE.U32 R144, R151, 0x10, R144 ;  /* 0x0000001097900825 */ /* 0x000fe400078e0090 */
[----:B------:R-:W5:Y:S04]  /*0f40*/  @P0 LDG.E.128 R40, desc[UR10][R146.64] ;  /* 0x0000000a92280981 */ /* 0x000f68000c1e1d00 */
[----:B------:R0:W5:Y:S01]  /*0f50*/  @P0 LDG.E.128 R44, desc[UR10][R144.64] ;  /* 0x0000000a902c0981 */ /* 0x000162000c1e1d00 */
[----:B-1----:R-:W-:-:S05]  /*0f60*/  @P0 IMAD.WIDE.U32 R66, R149, 0x10, R66 ;  /* 0x0000001095420825 */ /* 0x002fca00078e0042 */
[----:B------:R1:W5:Y:S01]  /*0f70*/  @P0 LDG.E.128 R48, desc[UR10][R66.64] ;  /* 0x0000000a42300981 */ /* 0x000362000c1e1d00 */
[----:B0-----:R-:W-:-:S04]  /*0f80*/  IMAD.WIDE.U32 R144, R154, 0x10, R152 ;  /* 0x000000109a907825 */ /* 0x001fc800078e0098 */
[----:B------:R-:W-:Y:S02]  /*0f90*/  @P0 IMAD.WIDE.U32 R244, R148, 0x10, R244 ;  /* 0x0000001094f40825 */ /* 0x000fe400078e00f4 */
[----:B------:R-:W2:Y:S01]  /*0fa0*/  LDG.E.128 R144, desc[UR10][R144.64] ;  /* 0x0000000a90907981 */ /* 0x000ea2000c1e1d00 */
[----:B-1----:R-:W0:Y:S01]  /*0fb0*/  @P0 LDC.64 R66, c[0x0][0x438] ;  /* 0x00010e00ff420b82 */ /* 0x002e220000000a00 */
[----:B------:R-:W-:Y:S02]  /*0fc0*/  IMAD.WIDE.U32 R148, R154, 0x10, R64 ;  /* 0x000000109a947825 */ /* 0x000fe400078e0040 */
[----:B------:R1:W5:Y:S02]  /*0fd0*/  @P0 LDG.E.128 R56, desc[UR10][R244.64] ;  /* 0x0000000af4380981 */ /* 0x000364000c1e1d00 */
[----:B------:R-:W-:Y:S02]  /*0fe0*/  @P0 IMAD.WIDE.U32 R246, R150, 0x10, R246 ;  /* 0x0000001096f60825 */ /* 0x000fe400078e00f6 */
[----:B------:R-:W2:Y:S01]  /*0ff0*/  LDG.E.128 R148, desc[UR10][R148.64] ;  /* 0x0000000a94947981 */ /* 0x000ea2000c1e1d00 */
[----:B------:R-:W-:-:S03]  /*1000*/  ISETP.NE.AND P2, PT, RZ, UR16, PT ;  /* 0x00000010ff007c0c */ /* 0x000fc6000bf45270 */
[----:B------:R1:W5:Y:S02]  /*1010*/  @P0 LDG.E.128 R52, desc[UR10][R246.64] ;  /* 0x0000000af6340981 */ /* 0x000364000c1e1d00 */
[----:B-1----:R-:W1:Y:S08]  /*1020*/  @P0 LDC.64 R244, c[0x0][0x438] ;  /* 0x00010e00fff40b82 */ /* 0x002e700000000a00 */
[----:B------:R-:W1:Y:S01]  /*1030*/  @P0 LDC.64 R246, c[0x0][0x438] ;  /* 0x00010e00fff60b82 */ /* 0x000e620000000a00 */
[----:B0-----:R-:W-:Y:S01]  /*1040*/  @P0 IMAD.WIDE.U32 R66, R248, 0x10, R66 ;  /* 0x00000010f8420825 */ /* 0x001fe200078e0042 */
[----:B------:R-:W-:-:S04]  /*1050*/  IADD3 R248, PT, PT, R241, 0x480, RZ ;  /* 0x00000480f1f87810 */ /* 0x000fc80007ffe0ff */
[----:B------:R-:W5:Y:S01]  /*1060*/  @P0 LDG.E.128 R60, desc[UR10][R66.64] ;  /* 0x0000000a423c0981 */ /* 0x000f62000c1e1d00 */
[----:B------:R-:W-:-:S06]  /*1070*/  IMAD.WIDE.U32 R64, R248, 0x10, R64 ;  /* 0x00000010f8407825 */ /* 0x000fcc00078e0040 */
[----:B------:R-:W2:Y:S01]  /*1080*/  LDG.E.128 R64, desc[UR10][R64.64] ;  /* 0x0000000a40407981 */ /* 0x000ea2000c1e1d00 */
[----:B------:R-:W-:-:S04]  /*1090*/  IMAD.WIDE.U32 R152, R248, 0x10, R152 ;  /* 0x00000010f8987825 */ /* 0x000fc800078e0098 */
[----:B-1----:R-:W-:-:S04]  /*10a0*/  @P0 IMAD.WIDE.U32 R244, R154, 0x10, R244 ;  /* 0x000000109af40825 */ /* 0x002fc800078e00f4 */
[----:B------:R-:W-:Y:S01]  /*10b0*/  @P0 IMAD.WIDE.U32 R246, R243, 0x10, R246 ;  /* 0x00000010f3f60825 */ /* 0x000fe200078e00f6 */
[----:B------:R0:W5:Y:S04]  /*10c0*/  @P0 LDG.E.128 R72, desc[UR10][R244.64] ;  /* 0x0000000af4480981 */ /* 0x000168000c1e1d00 */
[----:B------:R-:W5:Y:S01]  /*10d0*/  @P0 LDG.E.128 R68, desc[UR10][R246.64] ;  /* 0x0000000af6440981 */ /* 0x000f62000c1e1d00 */
[----:B---3--:R-:W-:-:S04]  /*10e0*/  FSEL R155, R155, RZ, !P2 ;  /* 0x000000ff9b9b7208 */ /* 0x008fc80005000000 */
[----:B------:R-:W-:Y:S02]  /*10f0*/  R2UR UR4, R155 ;  /* 0x000000009b0472ca */ /* 0x000fe400000e0000 */
[----:B------:R-:W3:Y:S01]  /*1100*/  LDG.E.128 R152, desc[UR10][R152.64] ;  /* 0x0000000a98987981 */ /* 0x000ee2000c1e1d00 */
[----:B------:R-:W-:Y:S02]  /*1110*/  R2UR UR8, R242 ;  /* 0x00000000f20872ca */ /* 0x000fe400000e0000 */
[----:B------:R-:W1:Y:S08]  /*1120*/  @P0 LDC.64 R242, c[0x0][0x438] ;  /* 0x00010e00fff20b82 */ /* 0x000e700000000a00 */
[----:B----4-:R-:W-:Y:S01]  /*1130*/  FADD.FTZ R80, R80, -UR4 ;  /* 0x8000000450507e21 */ /* 0x010fe20008010000 */
[----:B-1----:R-:W-:-:S04]  /*1140*/  @P0 IMAD.WIDE.U32 R242, R248, 0x10, R242 ;  /* 0x00000010f8f20825 */ /* 0x002fc800078e00f2 */
[----:B------:R-:W-:Y:S01]  /*1150*/  FADD.FTZ R81, R81, -UR4 ;  /* 0x8000000451517e21 */ /* 0x000fe20008010000 */
[----:B------:R-:W-:Y:S01]  /*1160*/  FADD.FTZ R82, R82, -UR4 ;  /* 0x8000000452527e21 */ /* 0x000fe20008010000 */
[----:B------:R1:W5:Y:S01]  /*1170*/  @P0 LDG.E.128 R76, desc[UR10][R242.64] ;  /* 0x0000000af24c0981 */ /* 0x000362000c1e1d00 */
[----:B------:R-:W-:Y:S01]  /*1180*/  FADD.FTZ R199, R84, R199 ;  /* 0x000000c754c77221 */ /* 0x000fe20000010000 */
[----:B0-----:R-:W-:Y:S01]  /*1190*/  FMUL.FTZ R244, R240, R84 ;  /* 0x00000054f0f47220 */ /* 0x001fe20000410000 */
[----:B-1----:R-:W-:Y:S01]  /*11a0*/  FMUL.FTZ R242, R80, UR8 ;  /* 0x0000000850f27c20 */ /* 0x002fe20008410000 */
[----:B------:R-:W-:Y:S01]  /*11b0*/  FADD.FTZ R80, R97, -UR4 ;  /* 0x8000000461507e21 */ /* 0x000fe20008010000 */
[----:B------:R-:W-:Y:S01]  /*11c0*/  FMUL.FTZ R243, R81, UR8 ;  /* 0x0000000851f37c20 */ /* 0x000fe20008410000 */
[----:B------:R-:W-:Y:S01]  /*11d0*/  FADD.FTZ R81, R98, -UR4 ;  /* 0x8000000462517e21 */ /* 0x000fe20008010000 */
[----:B------:R-:W-:Y:S01]  /*11e0*/  FFMA.FTZ R200, R84, R242, R200 ;  /* 0x000000f254c87223 */ /* 0x000fe200000100c8 */
[----:B------:R-:W-:Y:S01]  /*11f0*/  FMUL.FTZ R84, R82, UR8 ;  /* 0x0000000852547c20 */ /* 0x000fe20008410000 */
[----:B------:R-:W-:Y:S01]  /*1200*/  FMUL.FTZ R98, R80, UR8 ;  /* 0x0000000850627c20 */ /* 0x000fe20008410000 */
[----:B------:R-:W-:Y:S01]  /*1210*/  FADD.FTZ R82, R99, -UR4 ;  /* 0x8000000463527e21 */ /* 0x000fe20008010000 */
[----:B--2---:R-:W-:Y:S01]  /*1220*/  FADD.FTZ R181, R101, R181 ;  /* 0x000000b565b57221 */ /* 0x004fe20000010000 */
[----:B------:R-:W-:Y:S01]  /*1230*/  FMUL.FTZ R246, R231, R101 ;  /* 0x00000065e7f67220 */ /* 0x000fe20000410000 */
[----:B------:R-:W-:Y:S01]  /*1240*/  FFMA.FTZ R182, R101, R98, R182 ;  /* 0x0000006265b67223 */ /* 0x000fe200000100b6 */
[----:B------:R-:W-:Y:S01]  /*1250*/  FADD.FTZ R83, R83, -UR4 ;  /* 0x8000000453537e21 */ /* 0x000fe20008010000 */
[----:B------:R-:W-:Y:S01]  /*1260*/  FMUL.FTZ R101, R82, UR8 ;  /* 0x0000000852657c20 */ /* 0x000fe20008410000 */
[----:B------:R-:W-:Y:S01]  /*1270*/  FMUL.FTZ R245, R239, R85 ;  /* 0x00000055eff57220 */ /* 0x000fe20000410000 */
[----:B------:R-:W-:Y:S01]  /*1280*/  FADD.FTZ R82, RZ, R244 ;  /* 0x000000f4ff527221 */ /* 0x000fe20000010000 */
[C---:B------:R-:W-:Y:S01]  /*1290*/  FADD.FTZ R197, R85.reuse, R197 ;  /* 0x000000c555c57221 */ /* 0x040fe20000010000 */
[----:B------:R-:W-:Y:S01]  /*12a0*/  FFMA.FTZ R198, R85, R243, R198 ;  /* 0x000000f355c67223 */ /* 0x000fe200000100c6 */
[----:B------:R-:W-:Y:S01]  /*12b0*/  FADD.FTZ R120, R120, -UR4 ;  /* 0x8000000478787e21 */ /* 0x000fe20008010000 */
[C---:B------:R-:W-:Y:S01]  /*12c0*/  FADD.FTZ R195, R86.reuse, R195 ;  /* 0x000000c356c37221 */ /* 0x040fe20000010000 */
[----:B------:R-:W-:Y:S01]  /*12d0*/  FMUL.FTZ R85, R83, UR8 ;  /* 0x0000000853557c20 */ /* 0x000fe20008410000 */
[----:B------:R-:W-:Y:S01]  /*12e0*/  FFMA.FTZ R196, R86, R84, R196 ;  /* 0x0000005456c47223 */ /* 0x000fe200000100c4 */
[----:B------:R-:W-:Y:S01]  /*12f0*/  FADD.FTZ R88, R88, -UR4 ;  /* 0x8000000458587e21 */ /* 0x000fe20008010000 */
[----:B------:R-:W-:Y:S01]  /*1300*/  FMUL.FTZ R99, R81, UR8 ;  /* 0x0000000851637c20 */ /* 0x000fe20008410000 */
[----:B------:R-:W-:Y:S01]  /*1310*/  FADD.FTZ R80, R121, -UR4 ;  /* 0x8000000479507e21 */ /* 0x000fe20008010000 */
[----:B------:R-:W-:Y:S01]  /*1320*/  FMUL.FTZ R86, R238, R86 ;  /* 0x00000056ee567220 */ /* 0x000fe20000410000 */
[----:B------:R-:W-:Y:S01]  /*1330*/  FADD.FTZ R81, R245, R82 ;  /* 0x00000052f5517221 */ /* 0x000fe20000010000 */
[----:B------:R-:W-:Y:S01]  /*1340*/  FMUL.FTZ R121, R120, UR8 ;  /* 0x0000000878797c20 */ /* 0x000fe20008410000 */
[C---:B------:R-:W-:Y:S01]  /*1350*/  FADD.FTZ R193, R87.reuse, R193 ;  /* 0x000000c157c17221 */ /* 0x040fe20000010000 */
[----:B------:R-:W-:Y:S01]  /*1360*/  FFMA.FTZ R194, R87, R85, R194 ;  /* 0x0000005557c27223 */ /* 0x000fe200000100c2 */
[----:B------:R-:W-:Y:S01]  /*1370*/  FADD.FTZ R89, R89, -UR4 ;  /* 0x8000000459597e21 */ /* 0x000fe20008010000 */
[----:B------:R-:W-:Y:S01]  /*1380*/  FMUL.FTZ R88, R88, UR8 ;  /* 0x0000000858587c20 */ /* 0x000fe20008410000 */
[----:B------:R-:W-:Y:S01]  /*1390*/  FMUL.FTZ R120, R80, UR8 ;  /* 0x0000000850787c20 */ /* 0x000fe20008410000 */
[----:B------:R-:W-:Y:S01]  /*13a0*/  FMUL.FTZ R87, R237, R87 ;  /* 0x00000057ed577220 */ /* 0x000fe20000410000 */
[----:B------:R-:W-:Y:S01]  /*13b0*/  FADD.FTZ R80, R86, R81 ;  /* 0x0000005156507221 */ /* 0x000fe20000010000 */
[----:B------:R-:W-:Y:S01]  /*13c0*/  FADD.FTZ R90, R90, -UR4 ;  /* 0x800000045a5a7e21 */ /* 0x000fe20008010000 */
[C---:B------:R-:W-:Y:S01]  /*13d0*/  FADD.FTZ R191, R92.reuse, R191 ;  /* 0x000000bf5cbf7221 */ /* 0x040fe20000010000 */
[----:B------:R-:W-:Y:S01]  /*13e0*/  FMUL.FTZ R89, R89, UR8 ;  /* 0x0000000859597c20 */ /* 0x000fe20008410000 */
[----:B------:R-:W-:Y:S01]  /*13f0*/  FFMA.FTZ R192, R92, R88, R192 ;  /* 0x000000585cc07223 */ /* 0x000fe200000100c0 */
        /* <DEDUP_REMOVED lines=8> */
[C---:B------:R-:W-:Y:S01]  /*1480*/  FADD.FTZ R187, R94.reuse, R187 ;  /* 0x000000bb5ebb7221 */ /* 0x040fe20000010000 */
[----:B------:R-:W-:Y:S01]  /*1490*/  FMUL.FTZ R91, R91, UR8 ;  /* 0x000000085b5b7c20 */ /* 0x000fe20008410000 */
[----:B------:R-:W-:Y:S01]  /*14a0*/  FFMA.FTZ R188, R94, R90, R188 ;  /* 0x0000005a5ebc7223 */ /* 0x000fe200000100bc */
[----:B------:R-:W-:Y:S01]  /*14b0*/  FADD.FTZ R96, R96, -UR4 ;  /* 0x8000000460607e21 */ /* 0x000fe20008010000 */
[----:B------:R-:W-:Y:S01]  /*14c0*/  FMUL.FTZ R94, R234, R94 ;  /* 0x0000005eea5e7220 */ /* 0x000fe20000410000 */
[----:B------:R-:W-:Y:S01]  /*14d0*/  FADD.FTZ R81, R93, R80 ;  /* 0x000000505d517221 */ /* 0x000fe20000010000 */
[C---:B------:R-:W-:Y:S01]  /*14e0*/  FADD.FTZ R185, R95.reuse, R185 ;  /* 0x000000b95fb97221 */ /* 0x040fe20000010000 */
[----:B------:R-:W-:Y:S01]  /*14f0*/  FFMA.FTZ R186, R95, R91, R186 ;  /* 0x0000005b5fba7223 */ /* 0x000fe200000100ba */
[----:B------:R-:W-:Y:S01]  /*1500*/  FMUL.FTZ R97, R96, UR8 ;  /* 0x0000000860617c20 */ /* 0x000fe20008410000 */
[----:B------:R-:W-:Y:S01]  /*1510*/  FFMA.FTZ R80, R242, R244, RZ ;  /* 0x000000f4f2507223 */ /* 0x000fe200000100ff */
[----:B------:R-:W-:Y:S01]  /*1520*/  FMUL.FTZ R95, R233, R95 ;  /* 0x0000005fe95f7220 */ /* 0x000fe20000410000 */
[----:B------:R-:W-:Y:S01]  /*1530*/  FADD.FTZ R82, R94, R81 ;  /* 0x000000515e527221 */ /* 0x000fe20000010000 */
[C---:B------:R-:W-:Y:S01]  /*1540*/  FADD.FTZ R183, R100.reuse, R183 ;  /* 0x000000b764b77221 */ /* 0x040fe20000010000 */
[----:B------:R-:W-:Y:S01]  /*1550*/  FFMA.FTZ R184, R100, R97, R184 ;  /* 0x0000006164b87223 */ /* 0x000fe200000100b8 */
[----:B------:R-:W-:Y:S01]  /*1560*/  FFMA.FTZ R81, R243, R245, R80 ;  /* 0x000000f5f3517223 */ /* 0x000fe20000010050 */
[----:B------:R-:W-:Y:S01]  /*1570*/  FMUL.FTZ R100, R232, R100 ;  /* 0x00000064e8647220 */ /* 0x000fe20000410000 */
[----:B------:R-:W-:-:S02]  /*1580*/  FADD.FTZ R83, R95, R82 ;  /* 0x000000525f537221 */ /* 0x000fc40000010000 */
[----:B------:R-:W-:Y:S02]  /*1590*/  FFMA.FTZ R80, R84, R86, R81 ;  /* 0x0000005654507223 */ /* 0x000fe40000010051 */
[----:B------:R-:W-:Y:S01]  /*15a0*/  FADD.FTZ R83, R100, R83 ;  /* 0x0000005364537221 */ /* 0x000fe20000010000 */
[C---:B------:R-:W-:Y:S01]  /*15b0*/  FADD.FTZ R179, R102.reuse, R179 ;  /* 0x000000b366b37221 */ /* 0x040fe20000010000 */
[----:B------:R-:W-:Y:S01]  /*15c0*/  FFMA.FTZ R180, R102, R99, R180 ;  /* 0x0000006366b47223 */ /* 0x000fe200000100b4 */
[----:B------:R-:W-:Y:S01]  /*15d0*/  FADD.FTZ R104, R104, -UR4 ;  /* 0x8000000468687e21 */ /* 0x000fe20008010000 */
[----:B------:R-:W-:Y:S01]  /*15e0*/  FFMA.FTZ R81, R85, R87, R80 ;  /* 0x0000005755517223 */ /* 0x000fe20000010050 */
[----:B------:R-:W-:Y:S01]  /*15f0*/  FMUL.FTZ R102, R230, R102 ;  /* 0x00000066e6667220 */ /* 0x000fe20000410000 */
[----:B------:R-:W-:Y:S01]  /*1600*/  FADD.FTZ R83, R246, R83 ;  /* 0x00000053f6537221 */ /* 0x000fe20000010000 */
[C---:B------:R-:W-:Y:S01]  /*1610*/  FADD.FTZ R177, R103.reuse, R177 ;  /* 0x000000b167b17221 */ /* 0x040fe20000010000 */
[----:B------:R-:W-:Y:S01]  /*1620*/  FFMA.FTZ R178, R103, R101, R178 ;  /* 0x0000006567b27223 */ /* 0x000fe200000100b2 */
[----:B------:R-:W-:Y:S01]  /*1630*/  FADD.FTZ R105, R105, -UR4 ;  /* 0x8000000469697e21 */ /* 0x000fe20008010000 */
        /* <DEDUP_REMOVED lines=18> */
[C---:B------:R-:W-:Y:S01]  /*1760*/  FADD.FTZ R17, R110.reuse, R17 ;  /* 0x000000116e117221 */ /* 0x040fe20000010000 */
[----:B------:R-:W-:Y:S01]  /*1770*/  FMUL.FTZ R107, R107, UR8 ;  /* 0x000000086b6b7c20 */ /* 0x000fe20008410000 */
        /* <DEDUP_REMOVED lines=29> */
[----:B------:R-:W-:Y:S01]  /*1950*/  FFMA.FTZ R83, R101, R103, R80 ;  /* 0x0000006765537223 */ /* 0x000fe20000010050 */
[----:B------:R-:W-:Y:S01]  /*1960*/  FMUL.FTZ R118, R222, R118 ;  /* 0x00000076de767220 */ /* 0x000fe20000410000 */
[----:B------:R-:W-:Y:S01]  /*1970*/  FADD.FTZ R81, R117, R82 ;  /* 0x0000005275517221 */ /* 0x000fe20000010000 */
[C---:B------:R-:W-:Y:S01]  /*1980*/  FADD.FTZ R12, R119.reuse, R12 ;  /* 0x0000000c770c7221 */ /* 0x040fe20000010000 */
[----:B------:R-:W-:Y:S01]  /*1990*/  FFMA.FTZ R160, R119, R115, R160 ;  /* 0x0000007377a07223 */ /* 0x000fe200000100a0 */
[----:B------:R-:W-:Y:S01]  /*19a0*/  FFMA.FTZ R80, R104, R108, R83 ;  /* 0x0000006c68507223 */ /* 0x000fe20000010053 */
[----:B------:R-:W-:Y:S01]  /*19b0*/  FMUL.FTZ R119, R221, R119 ;  /* 0x00000077dd777220 */ /* 0x000fe20000410000 */
[----:B------:R-:W-:Y:S01]  /*19c0*/  FADD.FTZ R82, R118, R81 ;  /* 0x0000005176527221 */ /* 0x000fe20000010000 */
[----:B------:R-:W-:Y:S01]  /*19d0*/  FADD.FTZ R122, R122, -UR4 ;  /* 0x800000047a7a7e21 */ /* 0x000fe20008010000 */
[C---:B------:R-:W-:Y:S01]  /*19e0*/  FADD.FTZ R11, R124.reuse, R11 ;  /* 0x0000000b7c0b7221 */ /* 0x040fe20000010000 */
[----:B------:R-:W-:Y:S01]  /*19f0*/  FFMA.FTZ R159, R124, R121, R159 ;  /* 0x000000797c9f7223 */ /* 0x000fe2000001009f */
[----:B------:R-:W-:Y:S01]  /*1a00*/  FFMA.FTZ R81, R105, R109, R80 ;  /* 0x0000006d69517223 */ /* 0x000fe20000010050 */
[----:B------:R-:W-:Y:S01]  /*1a10*/  FMUL.FTZ R124, R220, R124 ;  /* 0x0000007cdc7c7220 */ /* 0x000fe20000410000 */
[----:B------:R-:W-:Y:S01]  /*1a20*/  FADD.FTZ R83, R119, R82 ;  /* 0x0000005277537221 */ /* 0x000fe20000010000 */
[----:B------:R-:W-:Y:S01]  /*1a30*/  UMOV UR7, 0x3f800000 ;  /* 0x3f80000000077882 */ /* 0x000fe20000000000 */
[----:B------:R-:W-:Y:S01]  /*1a40*/  @P1 R2UR UR7, R249 ;  /* 0x00000000f90712ca */ /* 0x000fe200000e0000 */
[----:B------:R-:W-:Y:S01]  /*1a50*/  FADD.FTZ R123, R123, -UR4 ;  /* 0x800000047b7b7e21 */ /* 0x000fe20008010000 */
        /* <DEDUP_REMOVED lines=20> */
[----:B------:R-:W-:Y:S01]  /*1ba0*/  FFMA.FTZ R35, R132, R128, R35 ;  /* 0x0000008084237223 */ /* 0x000fe20000010023 */
        /* <DEDUP_REMOVED lines=11> */
[C---:B------:R-:W-:Y:S01]  /*1c60*/  FADD.FTZ R5, R134.reuse, R5 ;  /* 0x0000000586057221 */ /* 0x040fe20000010000 */
[----:B------:R-:W-:Y:S01]  /*1c70*/  FFMA.FTZ R33, R134, R130, R33 ;  /* 0x0000008286217223 */ /* 0x000fe20000010021 */
[----:B------:R-:W-:Y:S01]  /*1c80*/  FMUL.FTZ R131, R131, UR8 ;  /* 0x0000000883837c20 */ /* 0x000fe20008410000 */
[----:B------:R-:W-:Y:S01]  /*1c90*/  FADD.FTZ R136, R136, -UR4 ;  /* 0x8000000488887e21 */ /* 0x000fe20008010000 */
        /* <DEDUP_REMOVED lines=10> */
[----:B------:R-:W-:Y:S01]  /*1d40*/  FMUL.FTZ R137, R137, UR8 ;  /* 0x0000000889897c20 */ /* 0x000fe20008410000 */
[----:B------:R-:W-:Y:S01]  /*1d50*/  FADD.FTZ R138, R138, -UR4 ;  /* 0x800000048a8a7e21 */ /* 0x000fe20008010000 */
[C---:B------:R-:W-:Y:S01]  /*1d60*/  FADD.FTZ R3, R140.reuse, R3 ;  /* 0x000000038c037221 */ /* 0x040fe20000010000 */
[----:B------:R-:W-:Y:S01]  /*1d70*/  FFMA.FTZ R31, R140, R136, R31 ;  /* 0x000000888c1f7223 */ /* 0x000fe2000001001f */
[----:B------:R-:W-:Y:S01]  /*1d80*/  FFMA.FTZ R81, R120, R249, R81 ;  /* 0x000000f978517223 */ /* 0x000fe20000010051 */
[----:B------:R-:W-:Y:S01]  /*1d90*/  FMUL.FTZ R140, R212, R140 ;  /* 0x0000008cd48c7220 */ /* 0x000fe20000410000 */
[----:B------:R-:W-:Y:S01]  /*1da0*/  FADD.FTZ R83, R135, R80 ;  /* 0x0000005087537221 */ /* 0x000fe20000010000 */
[C---:B------:R-:W-:Y:S01]  /*1db0*/  FADD.FTZ R2, R141.reuse, R2 ;  /* 0x000000028d027221 */ /* 0x040fe20000010000 */
[----:B------:R-:W-:Y:S01]  /*1dc0*/  FFMA.FTZ R30, R141, R137, R30 ;  /* 0x000000898d1e7223 */ /* 0x000fe2000001001e */
[----:B------:R-:W-:Y:S01]  /*1dd0*/  FMUL.FTZ R250, R211, R141 ;  /* 0x0000008dd3fa7220 */ /* 0x000fe20000410000 */
[----:B------:R-:W-:Y:S01]  /*1de0*/  FMUL.FTZ R141, R138, UR8 ;  /* 0x000000088a8d7c20 */ /* 0x000fe20008410000 */
[----:B------:R-:W-:Y:S01]  /*1df0*/  FADD.FTZ R139, R139, -UR4 ;  /* 0x800000048b8b7e21 */ /* 0x000fe20008010000 */
[----:B------:R-:W-:Y:S01]  /*1e00*/  FFMA.FTZ R80, R248, R126, R81 ;  /* 0x0000007ef8507223 */ /* 0x000fe20000010051 */
        /* <DEDUP_REMOVED lines=33> */
[----:B------:R-:W-:Y:S01]  /*2020*/  FMUL.FTZ R139, R205, R151 ;  /* 0x00000097cd8b7220 */ /* 0x000fe20000410000 */
[----:B------:R-:W-:-:S02]  /*2030*/  FFMA.FTZ R80, R136, R140, R83 ;  /* 0x0000008c88507223 */ /* 0x000fc40000010053 */
        /* <DEDUP_REMOVED lines=9> */
[----:B------:R-:W-:Y:S01]  /*20d0*/  FADD.FTZ R82, R83, R122 ;  /* 0x0000007a53527221 */ /* 0x000fe20000010000 */
[C---:B------:R-:W-:Y:S01]  /*20e0*/  FADD.FTZ R10, R125.reuse, R10 ;  /* 0x0000000a7d0a7221 */ /* 0x040fe20000010000 */
[----:B------:R-:W-:Y:S01]  /*20f0*/  FFMA.FTZ R158, R125, R120, R158 ;  /* 0x000000787d9e7223 */ /* 0x000fe2000001009e */
[----:B------:R-:W-:Y:S01]  /*2100*/  FFMA.FTZ R80, R144, R148, R81 ;  /* 0x0000009490507223 */ /* 0x000fe20000010051 */
[----:B------:R-:W-:Y:S01]  /*2110*/  FADD.FTZ R82, R82, R123 ;  /* 0x0000007b52527221 */ /* 0x000fe20000010000 */
[----:B------:R-:W-:Y:S02]  /*2120*/  FMUL.FTZ R125, R201, R67 ;  /* 0x00000043c97d7220 */ /* 0x000fe40000410000 */
[----:B------:R-:W-:Y:S01]  /*2130*/  FFMA.FTZ R81, R145, R149, R80 ;  /* 0x0000009591517223 */ /* 0x000fe20000010050 */
[----:B------:R-:W-:Y:S01]  /*2140*/  FADD.FTZ R147, R147, -UR4 ;  /* 0x8000000493937e21 */ /* 0x000fe20008010000 */
[----:B------:R-:W-:Y:S01]  /*2150*/  FADD.FTZ R80, R82, R125 ;  /* 0x0000007d52507221 */ /* 0x000fe20000010000 */
[----:B---3--:R-:W-:Y:S01]  /*2160*/  FADD.FTZ R152, R152, -UR4 ;  /* 0x8000000498987e21 */ /* 0x008fe20008010000 */
[----:B------:R-:W-:Y:S01]  /*2170*/  FFMA.FTZ R82, R146, R150, R81 ;  /* 0x0000009692527223 */ /* 0x000fe20000010051 */
[----:B------:R-:W-:-:S02]  /*2180*/  FMUL.FTZ R147, R147, UR8 ;  /* 0x0000000893937c20 */ /* 0x000fc40008410000 */
[----:B------:R-:W0:Y:S01]  /*2190*/  SHFL.DOWN PT, R81, R80, 0x10, 0x1f ;  /* 0x0a001f0050517f89 */ /* 0x000e2200000e0000 */
[----:B------:R-:W-:Y:S01]  /*21a0*/  FADD.FTZ R153, R153, -UR4 ;  /* 0x8000000499997e21 */ /* 0x000fe20008010000 */
[----:B------:R-:W-:Y:S01]  /*21b0*/  FMUL.FTZ R152, R152, UR8 ;  /* 0x0000000898987c20 */ /* 0x000fe20008410000 */
[----:B------:R-:W-:Y:S01]  /*21c0*/  FFMA.FTZ R83, R147, R139, R82 ;  /* 0x0000008b93537223 */ /* 0x000fe20000010052 */
[----:B------:R-:W-:Y:S01]  /*21d0*/  FADD.FTZ R154, R154, -UR4 ;  /* 0x800000049a9a7e21 */ /* 0x000fe20008010000 */
[----:B------:R-:W-:Y:S02]  /*21e0*/  FMUL.FTZ R153, R153, UR8 ;  /* 0x0000000899997c20 */ /* 0x000fe40008410000 */
        /* <DEDUP_REMOVED lines=18> */
[C---:B------:R-:W-:Y:S01]  /*2310*/  FADD.FTZ R172, R151.reuse, R172 ;  /* 0x000000ac97ac7221 */ /* 0x040fe20000010000 */
[----:B------:R-:W-:Y:S01]  /*2320*/  FFMA.FTZ R24, R151, R147, R24 ;  /* 0x0000009397187223 */ /* 0x000fe20000010018 */
[----:B------:R-:W2:Y:S01]  /*2330*/  S2R R96, SR_TID.X ;  /* 0x0000000000607919 */ /* 0x000ea20000002100 */
[----:B0-----:R-:W-:Y:S01]  /*2340*/  FADD.FTZ R252, R82, R252 ;  /* 0x000000fc52fc7221 */ /* 0x001fe20000010000 */
[----:B-1----:R-:W-:-:S04]  /*2350*/  FADD.FTZ R82, R81, R80 ;  /* 0x0000005051527221 */ /* 0x002fc80000010000 */
[----:B------:R-:W0:Y:S04]  /*2360*/  SHFL.DOWN PT, R83, R252, 0x2, 0x1f ;  /* 0x08401f00fc537f89 */ /* 0x000e2800000e0000 */
[----:B------:R-:W1:Y:S01]  /*2370*/  SHFL.DOWN PT, R151, R82, 0x1, 0x1f ;  /* 0x08201f0052977f89 */ /* 0x000e6200000e0000 */
[----:B0-----:R-:W-:Y:S01]  /*2380*/  FADD.FTZ R83, R252, R83 ;  /* 0x00000053fc537221 */ /* 0x001fe20000010000 */
[----:B-1----:R-:W-:-:S04]  /*2390*/  FADD.FTZ R80, R82, R151 ;  /* 0x0000009752507221 */ /* 0x002fc80000010000 */
[----:B------:R-:W0:Y:S01]  /*23a0*/  SHFL.DOWN PT, R151, R83, 0x1, 0x1f ;  /* 0x08201f0053977f89 */ /* 0x000e2200000e0000 */
[----:B--2---:R-:W-:Y:S01]  /*23b0*/  LOP3.LUT P0, RZ, R96, 0x1f, RZ, 0xc0, !PT ;  /* 0x0000001f60ff7812 */ /* 0x004fe2000780c0ff */
        /* <DEDUP_REMOVED lines=11> */
.L_x_15861:
[----:B------:R-:W-:Y:S05]  /*2470*/  BSYNC.RECONVERGENT B0 ;  /* 0x0000000000007941 */ /* 0x000fea0003800200 */
.L_x_15860:
[----:B------:R-:W1:Y:S08]  /*2480*/  S2UR UR5, SR_CgaCtaId ;  /* 0x00000000000579c3 */ /* 0x000e700000008800 */
[----:B------:R-:W-:Y:S01]  /*2490*/  BAR.SYNC.DEFER_BLOCKING 0x0 ;  /* 0x0000000000007b1d */ /* 0x000fe20000010000 */
[C---:B------:R-:W-:Y:S01]  /*24a0*/  FADD.FTZ R173, R64.reuse, R173 ;  /* 0x000000ad40ad7221 */ /* 0x040fe20000010000 */
[----:B------:R-:W-:Y:S01]  /*24b0*/  FFMA.FTZ R23, R64, R152, R23 ;  /* 0x0000009840177223 */ /* 0x000fe20000010017 */
[C---:B------:R-:W-:Y:S01]  /*24c0*/  FADD.FTZ R174, R65.reuse, R174 ;  /* 0x000000ae41ae7221 */ /* 0x040fe20000010000 */
[----:B------:R-:W-:Y:S01]  /*24d0*/  FFMA.FTZ R22, R65, R153, R22 ;  /* 0x0000009941167223 */ /* 0x000fe20000010016 */
[----:B------:R-:W-:Y:S01]  /*24e0*/  UISETP.NE.U32.AND UP1, UPT, UR18, URZ, UPT ;  /* 0x000000ff1200728c */ /* 0x000fe2000bf25070 */
[C---:B------:R-:W-:Y:S01]  /*24f0*/  FADD.FTZ R175, R66.reuse, R175 ;  /* 0x000000af42af7221 */ /* 0x040fe20000010000 */
[----:B------:R-:W-:Y:S01]  /*2500*/  UMOV UR4, 0x400 ;  /* 0x0000040000047882 */ /* 0x000fe20000000000 */
[----:B------:R-:W-:Y:S01]  /*2510*/  FFMA.FTZ R21, R66, R155, R21 ;  /* 0x0000009b42157223 */ /* 0x000fe20000010015 */
[----:B------:R-:W-:Y:S01]  /*2520*/  UISETP.NE.AND.EX UP1, UPT, UR19, URZ, UPT, UP1 ;  /* 0x000000ff1300728c */ /* 0x000fe2000bf25310 */
[C---:B------:R-:W-:Y:S01]  /*2530*/  FADD.FTZ R176, R67.reuse, R176 ;  /* 0x000000b043b07221 */ /* 0x040fe20000010000 */
[----:B------:R-:W-:Y:S01]  /*2540*/  FFMA.FTZ R20, R67, R154, R20 ;  /* 0x0000009a43147223 */ /* 0x000fe20000010014 */
        /* <DEDUP_REMOVED lines=15> */
[----:B------:R-:W-:-:S05]  /*2640*/  FMUL.FTZ R64, R64, UR20 ;  /* 0x0000001440407c20 */ /* 0x000fca0008410000 */
[----:B------:R-:W-:Y:S01]  /*2650*/  R2UR UR4, R64 ;  /* 0x00000000400472ca */ /* 0x000fe200000e0000 */
[----:B------:R-:W-:-:S05]  /*2660*/  FMUL.FTZ R64, R65, UR20 ;  /* 0x0000001441407c20 */ /* 0x000fca0008410000 */
[----:B------:R-:W-:Y:S01]  /*2670*/  FSEL R64, R64, RZ, !P2 ;  /* 0x000000ff40407208 */ /* 0x000fe20005000000 */
[----:B------:R-:W-:Y:S08]  /*2680*/  BRA.U UP1, `(.L_x_15862) ;  /* 0x0000001901587547 */ /* 0x000ff0000b800000 */
        /* <DEDUP_REMOVED lines=50> */
[C---:B------:R-:W-:Y:S01]  /*29b0*/  IADD3 R115, PT, PT, R241.reuse, 0x80, RZ ;  /* 0x00000080f1737810 */ /* 0x040fe20007ffe0ff */
[----:B------:R-:W-:Y:S01]  /*29c0*/  FFMA.FTZ R64, R154, UR4, R64 ;  /* 0x000000049a407c23 */ /* 0x000fe20008010040 */
[C---:B------:R-:W-:Y:S01]  /*29d0*/  IADD3 R113, PT, PT, R241.reuse, 0x100, RZ ;  /* 0x00000100f1717810 */ /* 0x040fe20007ffe0ff */
[----:B------:R-:W-:Y:S01]  /*29e0*/  FADD.FTZ R242, R244, -R242 ;  /* 0x800000f2f4f27221 */ /* 0x000fe20000010000 */
[----:B------:R-:W-:Y:S01]  /*29f0*/  IADD3 R111, PT, PT, R241, 0x180, RZ ;  /* 0x00000180f16f7810 */ /* 0x000fe20007ffe0ff */
[----:B------:R-:W-:Y:S01]  /*2a00*/  FADD.FTZ R243, R245, -R243 ;  /* 0x800000f3f5f37221 */ /* 0x000fe20000010000 */
        /* <DEDUP_REMOVED lines=20> */
[----:B0-----:R-:W-:-:S04]  /*2b50*/  IMAD.WIDE.U32 R122, R241, 0x10, R98 ;  /* 0x00000010f17a7825 */ /* 0x001fc800078e0062 */
[----:B------:R-:W-:Y:S01]  /*2b60*/  FMUL.FTZ R64, R242, UR8 ;  /* 0x00000008f2407c20 */ /* 0x000fe20008410000 */
        /* <DEDUP_REMOVED lines=64> */
[----:B------:R0:W-:Y:S01]  /*2f70*/  STG.E.128 desc[UR10][R122.64], R64 ;  /* 0x000000407a007986 */ /* 0x0001e2000c101d0a */
[----:B------:R-:W-:Y:S01]  /*2f80*/  FADD.FTZ R152, R138, -R152 ;  /* 0x800000988a987221 */ /* 0x000fe20000010000 */
[----:B------:R-:W-:Y:S01]  /*2f90*/  FMUL.FTZ R121, R121, UR8 ;  /* 0x0000000879797c20 */ /* 0x000fe20008410000 */
[----:B------:R-:W-:Y:S01]  /*2fa0*/  FMUL.FTZ R120, R120, UR8 ;  /* 0x0000000878787c20 */ /* 0x000fe20008410000 */
[----:B------:R1:W-:Y:S01]  /*2fb0*/  STG.E.128 desc[UR10][R114.64], R80 ;  /* 0x0000005072007986 */ /* 0x0003e2000c101d0a */
[----:B------:R-:W-:Y:S01]  /*2fc0*/  FMUL.FTZ R248, R248, UR8 ;  /* 0x00000008f8f87c20 */ /* 0x000fe20008410000 */
[----:B------:R-:W-:Y:S01]  /*2fd0*/  FMUL.FTZ R247, R247, UR8 ;  /* 0x00000008f7f77c20 */ /* 0x000fe20008410000 */
[----:B------:R-:W-:Y:S01]  /*2fe0*/  FMUL.FTZ R128, R128, UR8 ;  /* 0x0000000880807c20 */ /* 0x000fe20008410000 */
[----:B------:R2:W-:Y:S01]  /*2ff0*/  STG.E.128 desc[UR10][R112.64], R84 ;  /* 0x0000005470007986 */ /* 0x0005e2000c101d0a */
[----:B------:R-:W-:Y:S01]  /*3000*/  FMUL.FTZ R129, R129, UR8 ;  /* 0x0000000881817c20 */ /* 0x000fe20008410000 */
[----:B------:R-:W-:-:S02]  /*3010*/  FMUL.FTZ R130, R130, UR8 ;  /* 0x0000000882827c20 */ /* 0x000fc40008410000 */
[----:B------:R3:W-:Y:S04]  /*3020*/  STG.E.128 desc[UR10][R110.64], R88 ;  /* 0x000000586e007986 */ /* 0x0007e8000c101d0a */
[----:B------:R4:W-:Y:S01]  /*3030*/  STG.E.128 desc[UR10][R108.64], R92 ;  /* 0x0000005c6c007986 */ /* 0x0009e2000c101d0a */
[----:B0-----:R-:W-:Y:S01]  /*3040*/  FMUL.FTZ R64, R121, UR7 ;  /* 0x0000000779407c20 */ /* 0x001fe20008410000 */
[----:B------:R-:W-:Y:S01]  /*3050*/  FMUL.FTZ R65, R120, UR7 ;  /* 0x0000000778417c20 */ /* 0x000fe20008410000 */
[----:B------:R-:W-:Y:S01]  /*3060*/  FMUL.FTZ R66, R248, UR7 ;  /* 0x00000007f8427c20 */ /* 0x000fe20008410000 */
[----:B------:R-:W-:Y:S01]  /*3070*/  FMUL.FTZ R67, R247, UR7 ;  /* 0x00000007f7437c20 */ /* 0x000fe20008410000 */
[----:B-1----:R-:W-:Y:S01]  /*3080*/  FMUL.FTZ R83, R131, UR8 ;  /* 0x0000000883537c20 */ /* 0x002fe20008410000 */
[----:B------:R-:W-:Y:S01]  /*3090*/  FMUL.FTZ R80, R128, UR7 ;  /* 0x0000000780507c20 */ /* 0x000fe20008410000 */
[----:B------:R-:W-:Y:S01]  /*30a0*/  FMUL.FTZ R81, R129, UR7 ;  /* 0x0000000781517c20 */ /* 0x000fe20008410000 */
[----:B------:R-:W-:Y:S01]  /*30b0*/  FMUL.FTZ R82, R130, UR7 ;  /* 0x0000000782527c20 */ /* 0x000fe20008410000 */
[----:B--2---:R-:W-:Y:S01]  /*30c0*/  FMUL.FTZ R84, R136, UR8 ;  /* 0x0000000888547c20 */ /* 0x004fe20008410000 */
[----:B------:R-:W-:Y:S01]  /*30d0*/  FMUL.FTZ R85, R137, UR8 ;  /* 0x0000000889557c20 */ /* 0x000fe20008410000 */
[----:B------:R-:W-:Y:S01]  /*30e0*/  FMUL.FTZ R86, R141, UR8 ;  /* 0x000000088d567c20 */ /* 0x000fe20008410000 */
[----:B------:R-:W-:Y:S01]  /*30f0*/  FMUL.FTZ R87, R142, UR8 ;  /* 0x000000088e577c20 */ /* 0x000fe20008410000 */
[----:B---3--:R-:W-:Y:S01]  /*3100*/  FMUL.FTZ R88, R144, UR8 ;  /* 0x0000000890587c20 */ /* 0x008fe20008410000 */
[----:B------:R-:W-:Y:S01]  /*3110*/  FMUL.FTZ R89, R145, UR8 ;  /* 0x0000000891597c20 */ /* 0x000fe20008410000 */
[----:B------:R-:W-:Y:S01]  /*3120*/  FMUL.FTZ R90, R146, UR8 ;  /* 0x00000008925a7c20 */ /* 0x000fe20008410000 */
[----:B------:R-:W-:Y:S01]  /*3130*/  FMUL.FTZ R91, R147, UR8 ;  /* 0x00000008935b7c20 */ /* 0x000fe20008410000 */
[----:B----4-:R-:W-:Y:S01]  /*3140*/  FMUL.FTZ R92, R152, UR8 ;  /* 0x00000008985c7c20 */ /* 0x010fe20008410000 */
        /* <DEDUP_REMOVED lines=16> */
[----:B------:R3:W-:Y:S04]  /*3250*/  STG.E.128 desc[UR10][R106.64], R64 ;  /* 0x000000406a007986 */ /* 0x0007e8000c101d0a */
[----:B------:R3:W-:Y:S04]  /*3260*/  STG.E.128 desc[UR10][R104.64], R80 ;  /* 0x0000005068007986 */ /* 0x0007e8000c101d0a */
[----:B------:R3:W-:Y:S04]  /*3270*/  STG.E.128 desc[UR10][R102.64], R84 ;  /* 0x0000005466007986 */ /* 0x0007e8000c101d0a */
[----:B------:R3:W-:Y:S04]  /*3280*/  STG.E.128 desc[UR10][R100.64], R88 ;  /* 0x0000005864007986 */ /* 0x0007e8000c101d0a */
[----:B------:R3:W-:Y:S01]  /*3290*/  STG.E.128 desc[UR10][R98.64], R92 ;  /* 0x0000005c62007986 */ /* 0x0007e2000c101d0a */
[----:B------:R-:W-:Y:S05]  /*32a0*/  BRA `(.L_x_15864) ;  /* 0x0000002400a47947 */ /* 0x000fea0003800000 */
.L_x_15863:
        /* <DEDUP_REMOVED lines=49> */
[----:B------:R-:W-:Y:S01]  /*35c0*/  FMUL.FTZ R80, R80, UR8 ;  /* 0x0000000850507c20 */ /* 0x000fe20008410000 */
[----:B------:R-:W-:Y:S01]  /*35d0*/  FMUL.FTZ R81, R81, UR8 ;  /* 0x0000000851517c20 */ /* 0x000fe20008410000 */
[----:B------:R-:W1:Y:S01]  /*35e0*/  LDC.64 R90, c[0x0][0x468] ;  /* 0x00011a00ff5a7b82 */ /* 0x000e620000000a00 */
[----:B------:R-:W-:Y:S01]  /*35f0*/  FMUL.FTZ R82, R82, UR8 ;  /* 0x0000000852527c20 */ /* 0x000fe20008410000 */
[----:B------:R-:W-:Y:S01]  /*3600*/  FMUL.FTZ R83, R83, UR8 ;  /* 0x0000000853537c20 */ /* 0x000fe20008410000 */
[----:B------:R-:W-:Y:S01]  /*3610*/  FADD.FTZ R84, R100, -R97 ;  /* 0x8000006164547221 */ /* 0x000fe20000010000 */
[----:B------:R-:W-:Y:S01]  /*3620*/  IADD3 R97, PT, PT, R241, 0x80, RZ ;  /* 0x00000080f1617810 */ /* 0x000fe20007ffe0ff */
[----:B------:R-:W-:Y:S01]  /*3630*/  FMUL.FTZ R64, R64, UR8 ;  /* 0x0000000840407c20 */ /* 0x000fe20008410000 */
[----:B------:R-:W-:Y:S01]  /*3640*/  FMUL.FTZ R65, R65, UR8 ;  /* 0x0000000841417c20 */ /* 0x000fe20008410000 */
[----:B------:R-:W-:Y:S01]  /*3650*/  FMUL.FTZ R66, R66, UR8 ;  /* 0x0000000842427c20 */ /* 0x000fe20008410000 */
[----:B------:R-:W-:Y:S01]  /*3660*/  FMUL.FTZ R67, R67, UR8 ;  /* 0x0000000843437c20 */ /* 0x000fe20008410000 */
[----:B------:R-:W-:Y:S01]  /*3670*/  IADD3 R151, PT, PT, R241, 0x100, RZ ;  /* 0x00000100f1977810 */ /* 0x000fe20007ffe0ff */
[----:B------:R-:W-:Y:S01]  /*3680*/  FADD.FTZ R85, R246, -R98 ;  /* 0x80000062f6557221 */ /* 0x000fe20000010000 */
[----:B------:R-:W-:Y:S01]  /*3690*/  FADD.FTZ R86, R102, -R99 ;  /* 0x8000006366567221 */ /* 0x000fe20000010000 */
[----:B------:R-:W-:Y:S01]  /*36a0*/  FADD.FTZ R87, R103, -R101 ;  /* 0x8000006567577221 */ /* 0x000fe20000010000 */
[----:B------:R-:W-:Y:S01]  /*36b0*/  FADD.FTZ R104, R108, -R104 ;  /* 0x800000686c687221 */ /* 0x000fe20000010000 */
[----:B------:R-:W-:Y:S01]  /*36c0*/  FADD.FTZ R105, R109, -R105 ;  /* 0x800000696d697221 */ /* 0x000fe20000010000 */
[----:B------:R-:W-:Y:S01]  /*36d0*/  FADD.FTZ R106, R110, -R106 ;  /* 0x8000006a6e6a7221 */ /* 0x000fe20000010000 */
[----:B0-----:R-:W-:-:S04]  /*36e0*/  IMAD.WIDE.U32 R92, R241, 0x10, R88 ;  /* 0x00000010f15c7825 */ /* 0x001fc800078e0058 */
[----:B------:R-:W-:Y:S01]  /*36f0*/  FADD.FTZ R107, R111, -R107 ;  /* 0x8000006b6f6b7221 */ /* 0x000fe20000010000 */
[----:B------:R-:W-:Y:S01]  /*3700*/  FADD.FTZ R247, R127, -R247 ;  /* 0x800000f77ff77221 */ /* 0x000fe20000010000 */
[----:B------:R-:W-:Y:S01]  /*3710*/  FADD.FTZ R145, R149, -R145 ;  /* 0x8000009195917221 */ /* 0x000fe20000010000 */
[----:B------:R-:W-:Y:S01]  /*3720*/  IMAD.WIDE.U32 R94, R97, 0x10, R88 ;  /* 0x00000010615e7825 */ /* 0x000fe200078e0058 */
[----:B------:R1:W-:Y:S03]  /*3730*/  STG.E.128 desc[UR10][R92.64], R80 ;  /* 0x000000505c007986 */ /* 0x0003e6000c101d0a */
[----:B------:R-:W-:Y:S01]  /*3740*/  FADD.FTZ R147, R139, -R147 ;  /* 0x800000938b937221 */ /* 0x000fe20000010000 */
[----:B------:R-:W-:Y:S01]  /*3750*/  FADD.FTZ R154, R125, -R154 ;  /* 0x8000009a7d9a7221 */ /* 0x000fe20000010000 */
[----:B------:R-:W-:Y:S01]  /*3760*/  FMUL.FTZ R84, R84, UR8 ;  /* 0x0000000854547c20 */ /* 0x000fe20008410000 */
[----:B------:R-:W-:Y:S01]  /*3770*/  FMUL.FTZ R85, R85, UR8 ;  /* 0x0000000855557c20 */ /* 0x000fe20008410000 */
[----:B------:R-:W-:Y:S01]  /*3780*/  FMUL.FTZ R86, R86, UR8 ;  /* 0x0000000856567c20 */ /* 0x000fe20008410000 */
[----:B------:R-:W-:Y:S01]  /*3790*/  FMUL.FTZ R87, R87, UR8 ;  /* 0x0000000857577c20 */ /* 0x000fe20008410000 */
        /* <DEDUP_REMOVED lines=10> */
[C---:B------:R-:W-:Y:S01]  /*3840*/  IADD3 R103, PT, PT, R241.reuse, 0x400, RZ ;  /* 0x00000400f1677810 */ /* 0x040fe20007ffe0ff */
[----:B-1----:R-:W-:-:S04]  /*3850*/  IMAD.WIDE.U32 R92, R241, 0x10, R90 ;  /* 0x00000010f15c7825 */ /* 0x002fc800078e005a */
        /* <DEDUP_REMOVED lines=8> */
[----:B------:R0:W-:Y:S01]  /*38e0*/  STG.E.128 desc[UR10][R92.64], R80 ;  /* 0x000000505c007986 */ /* 0x0001e2000c101d0a */
[----:B------:R-:W-:Y:S01]  /*38f0*/  FADD.FTZ R146, R150, -R146 ;  /* 0x8000009296927221 */ /* 0x000fe20000010000 */
[----:B------:R-:W-:Y:S01]  /*3900*/  FADD.FTZ R153, R122, -R153 ;  /* 0x800000997a997221 */ /* 0x000fe20000010000 */
[----:B------:R-:W-:Y:S01]  /*3910*/  FADD.FTZ R155, R123, -R155 ;  /* 0x8000009b7b9b7221 */ /* 0x000fe20000010000 */
[----:B------:R1:W-:Y:S01]  /*3920*/  STG.E.128 desc[UR10][R94.64], R64 ;  /* 0x000000405e007986 */ /* 0x0003e2000c101d0a */
[----:B------:R-:W-:Y:S01]  /*3930*/  FADD.FTZ R121, R124, -R121 ;  /* 0x800000797c797221 */ /* 0x000fe20000010000 */
        /* <DEDUP_REMOVED lines=10> */
[----:B------:R-:W-:-:S04]  /*39e0*/  IMAD.WIDE.U32 R122, R127, 0x10, R88 ;  /* 0x000000107f7a7825 */ /* 0x000fc800078e0058 */
[----:B0-----:R-:W-:-:S04]  /*39f0*/  IMAD.WIDE.U32 R82, R97, 0x10, R90 ;  /* 0x0000001061527825 */ /* 0x001fc800078e005a */
[----:B-1----:R-:W-:Y:S01]  /*3a00*/  FMUL.FTZ R64, R64, UR7 ;  /* 0x0000000740407c20 */ /* 0x002fe20008410000 */
[----:B------:R-:W-:Y:S01]  /*3a10*/  FMUL.FTZ R65, R65, UR7 ;  /* 0x0000000741417c20 */ /* 0x000fe20008410000 */
[----:B------:R-:W-:Y:S01]  /*3a20*/  FMUL.FTZ R66, R66, UR7 ;  /* 0x0000000742427c20 */ /* 0x000fe20008410000 */
[----:B------:R-:W-:Y:S01]  /*3a30*/  FMUL.FTZ R67, R67, UR7 ;  /* 0x0000000743437c20 */ /* 0x000fe20008410000 */
[----:B------:R-:W-:-:S04]  /*3a40*/  IMAD.WIDE.U32 R80, R151, 0x10, R88 ;  /* 0x0000001097507825 */ /* 0x000fc800078e0058 */
[----:B------:R0:W-:Y:S01]  /*3a50*/  STG.E.128 desc[UR10][R82.64], R64 ;  /* 0x0000004052007986 */ /* 0x0001e2000c101d0a */
[----:B------:R-:W-:-:S03]  /*3a60*/  IMAD.WIDE.U32 R118, R125, 0x10, R88 ;  /* 0x000000107d767825 */ /* 0x000fc600078e0058 */
[----:B------:R1:W-:Y:S01]  /*3a70*/  STG.E.128 desc[UR10][R80.64], R84 ;  /* 0x0000005450007986 */ /* 0x0003e2000c101d0a */
[----:B------:R-:W-:-:S04]  /*3a80*/  IMAD.WIDE.U32 R116, R109, 0x10, R88 ;  /* 0x000000106d747825 */ /* 0x000fc800078e0058 */
[----:B------:R-:W-:-:S04]  /*3a90*/  IMAD.WIDE.U32 R98, R103, 0x10, R88 ;  /* 0x0000001067627825 */ /* 0x000fc800078e0058 */
[----:B------:R-:W-:-:S04]  /*3aa0*/  IMAD.WIDE.U32 R100, R111, 0x10, R88 ;  /* 0x000000106f647825 */ /* 0x000fc800078e0058 */
[----:B------:R-:W-:-:S04]  /*3ab0*/  IMAD.WIDE.U32 R150, R151, 0x10, R90 ;  /* 0x0000001097967825 */ /* 0x000fc800078e005a */
        /* <DEDUP_REMOVED lines=20> */
[--C-:B------:R-:W-:Y:S01]  /*3c00*/  IMAD.WIDE.U32 R124, R125, 0x10, R90.reuse ;  /* 0x000000107d7c7825 */ /* 0x100fe200078e005a */
[----:B------:R1:W-:Y:S03]  /*3c10*/  STG.E.128 desc[UR10][R134.64], R64 ;  /* 0x0000004086007986 */ /* 0x0003e6000c101d0a */
[----:B------:R-:W-:Y:S01]  /*3c20*/  FMUL.FTZ R94, R82, UR7 ;  /* 0x00000007525e7c20 */ /* 0x000fe20008410000 */
[----:B------:R-:W-:Y:S01]  /*3c30*/  FMUL.FTZ R95, R83, UR7 ;  /* 0x00000007535f7c20 */ /* 0x000fe20008410000 */
[----:B------:R-:W-:-:S04]  /*3c40*/  IMAD.WIDE.U32 R108, R109, 0x10, R90 ;  /* 0x000000106d6c7825 */ /* 0x000fc800078e005a */
[----:B------:R-:W-:-:S04]  /*3c50*/  IMAD.WIDE.U32 R102, R103, 0x10, R90 ;  /* 0x0000001067667825 */ /* 0x000fc800078e005a */
[----:B------:R-:W-:-:S04]  /*3c60*/  IMAD.WIDE.U32 R110, R111, 0x10, R90 ;  /* 0x000000106f6e7825 */ /* 0x000fc800078e005a */
[----:B------:R-:W-:Y:S01]  /*3c70*/  FMUL.FTZ R90, R66, UR7 ;  /* 0x00000007425a7c20 */ /* 0x000fe20008410000 */
[----:B------:R-:W-:Y:S01]  /*3c80*/  FMUL.FTZ R91, R67, UR7 ;  /* 0x00000007435b7c20 */ /* 0x000fe20008410000 */
[----:B0-----:R-:W-:Y:S01]  /*3c90*/  FMUL.FTZ R84, R128, UR8 ;  /* 0x0000000880547c20 */ /* 0x001fe20008410000 */
[----:B------:R-:W-:Y:S01]  /*3ca0*/  FMUL.FTZ R85, R129, UR8 ;  /* 0x0000000881557c20 */ /* 0x000fe20008410000 */
[----:B------:R-:W-:Y:S01]  /*3cb0*/  FMUL.FTZ R86, R130, UR8 ;  /* 0x0000000882567c20 */ /* 0x000fe20008410000 */
[----:B------:R-:W-:Y:S01]  /*3cc0*/  FMUL.FTZ R87, R131, UR8 ;  /* 0x0000000883577c20 */ /* 0x000fe20008410000 */
[----:B------:R-:W-:Y:S01]  /*3cd0*/  STG.E.128 desc[UR10][R148.64], R88 ;  /* 0x0000005894007986 */ /* 0x000fe2000c101d0a */
[----:B-1----:R-:W-:Y:S01]  /*3ce0*/  FMUL.FTZ R64, R136, UR8 ;  /* 0x0000000888407c20 */ /* 0x002fe20008410000 */
[----:B------:R-:W-:Y:S01]  /*3cf0*/  FMUL.FTZ R65, R137, UR8 ;  /* 0x0000000889417c20 */ /* 0x000fe20008410000 */
[----:B------:R-:W-:Y:S01]  /*3d00*/  FMUL.FTZ R66, R141, UR8 ;  /* 0x000000088d427c20 */ /* 0x000fe20008410000 */
[----:B------:R0:W-:Y:S01]  /*3d10*/  STG.E.128 desc[UR10][R132.64], R80 ;  /* 0x0000005084007986 */ /* 0x0001e2000c101d0a */
[----:B------:R-:W-:-:S03]  /*3d20*/  FMUL.FTZ R67, R142, UR8 ;  /* 0x000000088e437c20 */ /* 0x000fc60008410000 */
[----:B------:R1:W-:Y:S01]  /*3d30*/  STG.E.128 desc[UR10][R138.64], R92 ;  /* 0x0000005c8a007986 */ /* 0x0003e2000c101d0a */
        /* <DEDUP_REMOVED lines=12> */
[----:B------:R0:W-:Y:S04]  /*3e00*/  STG.E.128 desc[UR10][R122.64], R80 ;  /* 0x000000507a007986 */ /* 0x0001e8000c101d0a */
[----:B------:R-:W-:Y:S04]  /*3e10*/  STG.E.128 desc[UR10][R126.64], R88 ;  /* 0x000000587e007986 */ /* 0x000fe8000c101d0a */
[----:B------:R1:W-:Y:S04]  /*3e20*/  STG.E.128 desc[UR10][R118.64], R84 ;  /* 0x0000005476007986 */ /* 0x0003e8000c101d0a */
[----:B------:R-:W-:Y:S04]  /*3e30*/  STG.E.128 desc[UR10][R124.64], R92 ;  /* 0x0000005c7c007986 */ /* 0x000fe8000c101d0a */
        /* <DEDUP_REMOVED lines=10> */
[----:B------:R-:W-:Y:S01]  /*3ee0*/  FMUL.FTZ R89, R85, UR7 ;  /* 0x0000000755597c20 */ /* 0x000fe20008410000 */
[----:B------:R-:W-:Y:S01]  /*3ef0*/  FMUL.FTZ R90, R86, UR7 ;  /* 0x00000007565a7c20 */ /* 0x000fe20008410000 */
[----:B------:R-:W-:Y:S01]  /*3f00*/  FMUL.FTZ R91, R87, UR7 ;  /* 0x00000007575b7c20 */ /* 0x000fe20008410000 */
[----:B--2---:R-:W-:Y:S01]  /*3f10*/  FMUL.FTZ R64, R64, UR7 ;  /* 0x0000000740407c20 */ /* 0x004fe20008410000 */
        /* <DEDUP_REMOVED lines=13> */
.L_x_15862:
        /* <DEDUP_REMOVED lines=79> */
[----:B-----5:R-:W-:Y:S01]  /*44e0*/  FFMA.FTZ R64, R242, UR8, R36 ;  /* 0x00000008f2407c23 */ /* 0x020fe20008010024 */
[----:B------:R-:W-:Y:S01]  /*44f0*/  FFMA.FTZ R243, R243, UR8, R37 ;  /* 0x00000008f3f37c23 */ /* 0x000fe20008010025 */
[----:B------:R-:W-:Y:S01]  /*4500*/  FFMA.FTZ R84, R84, UR8, R38 ;  /* 0x0000000854547c23 */ /* 0x000fe20008010026 */
[----:B------:R-:W-:-:S04]  /*4510*/  IMAD.WIDE.U32 R114, R115, 0x10, R98 ;  /* 0x0000001073727825 */ /* 0x000fc800078e0062 */
[----:B------:R-:W-:Y:S01]  /*4520*/  FFMA.FTZ R85, R85, UR8, R39 ;  /* 0x0000000855557c23 */ /* 0x000fe20008010027 */
        /* <DEDUP_REMOVED lines=31> */
[----:B------:R-:W-:Y:S01]  /*4720*/  FFMA.FTZ R83, R91, UR8, R43 ;  /* 0x000000085b537c23 */ /* 0x000fe2000801002b */
        /* <DEDUP_REMOVED lines=28> */
[----:B------:R-:W-:Y:S01]  /*48f0*/  FFMA.FTZ R121, R121, UR8, R56 ;  /* 0x0000000879797c23 */ /* 0x000fe20008010038 */
[----:B------:R-:W-:Y:S01]  /*4900*/  FFMA.FTZ R120, R120, UR8, R57 ;  /* 0x0000000878787c23 */ /* 0x000fe20008010039 */
[----:B------:R1:W-:Y:S01]  /*4910*/  STG.E.128 desc[UR10][R114.64], R80 ;  /* 0x0000005072007986 */ /* 0x0003e2000c101d0a */
[----:B------:R-:W-:Y:S01]  /*4920*/  FFMA.FTZ R248, R248, UR8, R58 ;  /* 0x00000008f8f87c23 */ /* 0x000fe2000801003a */
[----:B------:R-:W-:Y:S01]  /*4930*/  FFMA.FTZ R247, R247, UR8, R59 ;  /* 0x00000008f7f77c23 */ /* 0x000fe2000801003b */
[----:B------:R-:W-:Y:S01]  /*4940*/  FFMA.FTZ R128, R128, UR8, R60 ;  /* 0x0000000880807c23 */ /* 0x000fe2000801003c */
[----:B------:R2:W-:Y:S01]  /*4950*/  STG.E.128 desc[UR10][R112.64], R84 ;  /* 0x0000005470007986 */ /* 0x0005e2000c101d0a */
[----:B------:R-:W-:Y:S01]  /*4960*/  FFMA.FTZ R129, R129, UR8, R61 ;  /* 0x0000000881817c23 */ /* 0x000fe2000801003d */
[----:B------:R-:W-:-:S02]  /*4970*/  FFMA.FTZ R130, R130, UR8, R62 ;  /* 0x0000000882827c23 */ /* 0x000fc4000801003e */
[----:B------:R3:W-:Y:S04]  /*4980*/  STG.E.128 desc[UR10][R110.64], R88 ;  /* 0x000000586e007986 */ /* 0x0007e8000c101d0a */
[----:B------:R4:W-:Y:S01]  /*4990*/  STG.E.128 desc[UR10][R108.64], R92 ;  /* 0x0000005c6c007986 */ /* 0x0009e2000c101d0a */
[----:B0-----:R-:W-:Y:S01]  /*49a0*/  FMUL.FTZ R64, R121, UR7 ;  /* 0x0000000779407c20 */ /* 0x001fe20008410000 */
[----:B------:R-:W-:Y:S01]  /*49b0*/  FMUL.FTZ R65, R120, UR7 ;  /* 0x0000000778417c20 */ /* 0x000fe20008410000 */
[----:B------:R-:W-:Y:S01]  /*49c0*/  FMUL.FTZ R66, R248, UR7 ;  /* 0x00000007f8427c20 */ /* 0x000fe20008410000 */
[----:B------:R-:W-:Y:S01]  /*49d0*/  FMUL.FTZ R67, R247, UR7 ;  /* 0x00000007f7437c20 */ /* 0x000fe20008410000 */
[----:B-1----:R-:W-:Y:S01]  /*49e0*/  FFMA.FTZ R83, R131, UR8, R63 ;  /* 0x0000000883537c23 */ /* 0x002fe2000801003f */
[----:B------:R-:W-:Y:S01]  /*49f0*/  FMUL.FTZ R80, R128, UR7 ;  /* 0x0000000780507c20 */ /* 0x000fe20008410000 */
[----:B------:R-:W-:Y:S01]  /*4a00*/  FMUL.FTZ R81, R129, UR7 ;  /* 0x0000000781517c20 */ /* 0x000fe20008410000 */
[----:B------:R-:W-:Y:S01]  /*4a10*/  FMUL.FTZ R82, R130, UR7 ;  /* 0x0000000782527c20 */ /* 0x000fe20008410000 */
[----:B--2---:R-:W-:Y:S01]  /*4a20*/  FFMA.FTZ R84, R136, UR8, R68 ;  /* 0x0000000888547c23 */ /* 0x004fe20008010044 */
[----:B------:R-:W-:Y:S01]  /*4a30*/  FFMA.FTZ R85, R137, UR8, R69 ;  /* 0x0000000889557c23 */ /* 0x000fe20008010045 */
[----:B------:R-:W-:Y:S01]  /*4a40*/  FFMA.FTZ R86, R141, UR8, R70 ;  /* 0x000000088d567c23 */ /* 0x000fe20008010046 */
[----:B------:R-:W-:Y:S01]  /*4a50*/  FFMA.FTZ R87, R142, UR8, R71 ;  /* 0x000000088e577c23 */ /* 0x000fe20008010047 */
[----:B---3--:R-:W-:Y:S01]  /*4a60*/  FFMA.FTZ R88, R127, UR8, R72 ;  /* 0x000000087f587c23 */ /* 0x008fe20008010048 */
[----:B------:R-:W-:Y:S01]  /*4a70*/  FFMA.FTZ R89, R124, UR8, R73 ;  /* 0x000000087c597c23 */ /* 0x000fe20008010049 */
[----:B------:R-:W-:Y:S01]  /*4a80*/  FFMA.FTZ R90, R133, UR8, R74 ;  /* 0x00000008855a7c23 */ /* 0x000fe2000801004a */
[----:B------:R-:W-:Y:S01]  /*4a90*/  FFMA.FTZ R91, R126, UR8, R75 ;  /* 0x000000087e5b7c23 */ /* 0x000fe2000801004b */
[----:B----4-:R-:W-:Y:S01]  /*4aa0*/  FFMA.FTZ R92, R135, UR8, R76 ;  /* 0x00000008875c7c23 */ /* 0x010fe2000801004c */
        /* <DEDUP_REMOVED lines=22> */
.L_x_15865:
        /* <DEDUP_REMOVED lines=49> */
[----:B-----5:R-:W-:Y:S01]  /*4f20*/  FFMA.FTZ R80, R80, UR8, R36 ;  /* 0x0000000850507c23 */ /* 0x020fe20008010024 */
[----:B------:R-:W-:Y:S01]  /*4f30*/  FFMA.FTZ R81, R81, UR8, R37 ;  /* 0x0000000851517c23 */ /* 0x000fe20008010025 */
[----:B------:R-:W1:Y:S01]  /*4f40*/  LDC.64 R90, c[0x0][0x468] ;  /* 0x00011a00ff5a7b82 */ /* 0x000e620000000a00 */
[----:B------:R-:W-:Y:S01]  /*4f50*/  FFMA.FTZ R82, R82, UR8, R38 ;  /* 0x0000000852527c23 */ /* 0x000fe20008010026 */
[----:B------:R-:W-:Y:S01]  /*4f60*/  FFMA.FTZ R83, R83, UR8, R39 ;  /* 0x0000000853537c23 */ /* 0x000fe20008010027 */
[----:B------:R-:W-:Y:S01]  /*4f70*/  FADD.FTZ R84, R100, -R97 ;  /* 0x8000006164547221 */ /* 0x000fe20000010000 */
[----:B------:R-:W-:Y:S01]  /*4f80*/  IADD3 R97, PT, PT, R241, 0x80, RZ ;  /* 0x00000080f1617810 */ /* 0x000fe20007ffe0ff */
[----:B------:R-:W-:Y:S01]  /*4f90*/  FFMA.FTZ R64, R64, UR8, R40 ;  /* 0x0000000840407c23 */ /* 0x000fe20008010028 */
[----:B------:R-:W-:Y:S01]  /*4fa0*/  FFMA.FTZ R65, R65, UR8, R41 ;  /* 0x0000000841417c23 */ /* 0x000fe20008010029 */
[----:B------:R-:W-:Y:S01]  /*4fb0*/  FFMA.FTZ R66, R66, UR8, R42 ;  /* 0x0000000842427c23 */ /* 0x000fe2000801002a */
[----:B------:R-:W-:Y:S01]  /*4fc0*/  FFMA.FTZ R67, R67, UR8, R43 ;  /* 0x0000000843437c23 */ /* 0x000fe2000801002b */
        /* <DEDUP_REMOVED lines=11> */
[----:B------:R-:W-:Y:S01]  /*5080*/  FADD.FTZ R147, R139, -R147 ;  /* 0x800000938b937221 */ /* 0x000fe20000010000 */
[----:B------:R0:W-:Y:S01]  /*5090*/  STG.E.128 desc[UR10][R92.64], R80 ;  /* 0x000000505c007986 */ /* 0x0001e2000c101d0a */
[----:B------:R-:W-:Y:S01]  /*50a0*/  FADD.FTZ R154, R125, -R154 ;  /* 0x8000009a7d9a7221 */ /* 0x000fe20000010000 */
[----:B------:R-:W-:Y:S01]  /*50b0*/  FFMA.FTZ R84, R84, UR8, R44 ;  /* 0x0000000854547c23 */ /* 0x000fe2000801002c */
[----:B-1----:R-:W-:-:S04]  /*50c0*/  IMAD.WIDE.U32 R94, R241, 0x10, R90 ;  /* 0x00000010f15e7825 */ /* 0x002fc800078e005a */
[----:B------:R-:W-:Y:S01]  /*50d0*/  FFMA.FTZ R85, R85, UR8, R45 ;  /* 0x0000000855557c23 */ /* 0x000fe2000801002d */
[----:B------:R-:W-:Y:S01]  /*50e0*/  FFMA.FTZ R86, R86, UR8, R46 ;  /* 0x0000000856567c23 */ /* 0x000fe2000801002e */
        /* <DEDUP_REMOVED lines=12> */
[----:B0-----:R-:W-:Y:S01]  /*51b0*/  FMUL.FTZ R80, R80, UR7 ;  /* 0x0000000750507c20 */ /* 0x001fe20008410000 */
[----:B------:R-:W-:Y:S01]  /*51c0*/  FMUL.FTZ R81, R81, UR7 ;  /* 0x0000000751517c20 */ /* 0x000fe20008410000 */
[----:B------:R-:W-:Y:S01]  /*51d0*/  FMUL.FTZ R82, R82, UR7 ;  /* 0x0000000752527c20 */ /* 0x000fe20008410000 */
[----:B------:R-:W-:Y:S01]  /*51e0*/  FMUL.FTZ R83, R83, UR7 ;  /* 0x0000000753537c20 */ /* 0x000fe20008410000 */
[----:B------:R-:W-:Y:S01]  /*51f0*/  IMAD.WIDE.U32 R92, R97, 0x10, R88 ;  /* 0x00000010615c7825 */ /* 0x000fe200078e0058 */
[----:B------:R-:W-:-:S03]  /*5200*/  IADD3 R111, PT, PT, R241, 0x480, RZ ;  /* 0x00000480f16f7810 */ /* 0x000fc60007ffe0ff */
        /* <DEDUP_REMOVED lines=32> */
[----:B0-----:R-:W-:Y:S01]  /*5410*/  FFMA.FTZ R64, R104, UR8, R48 ;  /* 0x0000000868407c23 */ /* 0x001fe20008010030 */
[----:B------:R-:W-:Y:S01]  /*5420*/  FFMA.FTZ R65, R105, UR8, R49 ;  /* 0x0000000869417c23 */ /* 0x000fe20008010031 */
[----:B------:R-:W-:Y:S01]  /*5430*/  FFMA.FTZ R66, R106, UR8, R50 ;  /* 0x000000086a427c23 */ /* 0x000fe20008010032 */
[----:B------:R-:W-:Y:S01]  /*5440*/  FFMA.FTZ R67, R107, UR8, R51 ;  /* 0x000000086b437c23 */ /* 0x000fe20008010033 */
[----:B------:R-:W-:-:S04]  /*5450*/  IMAD.WIDE.U32 R150, R151, 0x10, R90 ;  /* 0x0000001097967825 */ /* 0x000fc800078e005a */
[----:B-1----:R-:W-:Y:S01]  /*5460*/  FMUL.FTZ R84, R84, UR7 ;  /* 0x0000000754547c20 */ /* 0x002fe20008410000 */
[----:B------:R-:W-:Y:S01]  /*5470*/  FMUL.FTZ R85, R85, UR7 ;  /* 0x0000000755557c20 */ /* 0x000fe20008410000 */
[----:B------:R-:W-:Y:S01]  /*5480*/  FMUL.FTZ R86, R86, UR7 ;  /* 0x0000000756567c20 */ /* 0x000fe20008410000 */
[----:B------:R-:W-:Y:S01]  /*5490*/  FMUL.FTZ R87, R87, UR7 ;  /* 0x0000000757577c20 */ /* 0x000fe20008410000 */
[----:B------:R-:W-:-:S04]  /*54a0*/  IMAD.WIDE.U32 R148, R149, 0x10, R90 ;  /* 0x0000001095947825 */ /* 0x000fc800078e005a */
[----:B------:R-:W-:Y:S01]  /*54b0*/  FMUL.FTZ R88, R64, UR7 ;  /* 0x0000000740587c20 */ /* 0x000fe20008410000 */
[----:B------:R-:W-:Y:S01]  /*54c0*/  FMUL.FTZ R89, R65, UR7 ;  /* 0x0000000741597c20 */ /* 0x000fe20008410000 */
[----:B------:R-:W-:Y:S01]  /*54d0*/  FFMA.FTZ R80, R112, UR8, R52 ;  /* 0x0000000870507c23 */ /* 0x000fe20008010034 */
[----:B------:R-:W-:-:S04]  /*54e0*/  IMAD.WIDE.U32 R138, R139, 0x10, R90 ;  /* 0x000000108b8a7825 */ /* 0x000fc800078e005a */
[----:B------:R-:W-:Y:S01]  /*54f0*/  FFMA.FTZ R81, R113, UR8, R53 ;  /* 0x0000000871517c23 */ /* 0x000fe20008010035 */
[----:B------:R-:W-:Y:S01]  /*5500*/  FFMA.FTZ R82, R114, UR8, R54 ;  /* 0x0000000872527c23 */ /* 0x000fe20008010036 */
[----:B------:R-:W-:Y:S01]  /*5510*/  FFMA.FTZ R83, R115, UR8, R55 ;  /* 0x0000000873537c23 */ /* 0x000fe20008010037 */
        /* <DEDUP_REMOVED lines=13> */
[----:B0-----:R-:W-:Y:S01]  /*55f0*/  FFMA.FTZ R84, R128, UR8, R60 ;  /* 0x0000000880547c23 */ /* 0x001fe2000801003c */
[----:B------:R-:W-:Y:S01]  /*5600*/  FFMA.FTZ R85, R129, UR8, R61 ;  /* 0x0000000881557c23 */ /* 0x000fe2000801003d */
[----:B------:R-:W-:Y:S01]  /*5610*/  FFMA.FTZ R86, R130, UR8, R62 ;  /* 0x0000000882567c23 */ /* 0x000fe2000801003e */
[----:B------:R-:W-:Y:S01]  /*5620*/  FFMA.FTZ R87, R131, UR8, R63 ;  /* 0x0000000883577c23 */ /* 0x000fe2000801003f */
[----:B------:R-:W-:Y:S01]  /*5630*/  STG.E.128 desc[UR10][R148.64], R88 ;  /* 0x0000005894007986 */ /* 0x000fe2000c101d0a */
[----:B-1----:R-:W-:Y:S01]  /*5640*/  FFMA.FTZ R64, R136, UR8, R68 ;  /* 0x0000000888407c23 */ /* 0x002fe20008010044 */
[----:B------:R-:W-:Y:S01]  /*5650*/  FFMA.FTZ R65, R137, UR8, R69 ;  /* 0x0000000889417c23 */ /* 0x000fe20008010045 */
[----:B------:R-:W-:Y:S01]  /*5660*/  FFMA.FTZ R66, R141, UR8, R70 ;  /* 0x000000088d427c23 */ /* 0x000fe20008010046 */
[----:B------:R0:W-:Y:S01]  /*5670*/  STG.E.128 desc[UR10][R132.64], R80 ;  /* 0x0000005084007986 */ /* 0x0001e2000c101d0a */
[----:B------:R-:W-:-:S03]  /*5680*/  FFMA.FTZ R67, R142, UR8, R71 ;  /* 0x000000088e437c23 */ /* 0x000fc60008010047 */
[----:B------:R1:W-:Y:S01]  /*5690*/  STG.E.128 desc[UR10][R138.64], R92 ;  /* 0x0000005c8a007986 */ /* 0x0003e2000c101d0a */
[----:B0-----:R-:W-:Y:S01]  /*56a0*/  FFMA.FTZ R80, R121, UR8, R56 ;  /* 0x0000000879507c23 */ /* 0x001fe20008010038 */
[----:B------:R-:W-:Y:S01]  /*56b0*/  FFMA.FTZ R81, R120, UR8, R57 ;  /* 0x0000000878517c23 */ /* 0x000fe20008010039 */
[----:B------:R-:W-:Y:S01]  /*56c0*/  FFMA.FTZ R82, R248, UR8, R58 ;  /* 0x00000008f8527c23 */ /* 0x000fe2000801003a */
[----:B------:R-:W-:Y:S01]  /*56d0*/  FFMA.FTZ R83, R247, UR8, R59 ;  /* 0x00000008f7537c23 */ /* 0x000fe2000801003b */
        /* <DEDUP_REMOVED lines=13> */
[----:B0-----:R-:W-:Y:S01]  /*57b0*/  FFMA.FTZ R80, R152, UR8, R76 ;  /* 0x0000000898507c23 */ /* 0x001fe2000801004c */
[----:B------:R-:W-:Y:S01]  /*57c0*/  FFMA.FTZ R81, R153, UR8, R77 ;  /* 0x0000000899517c23 */ /* 0x000fe2000801004d */
[----:B------:R-:W-:Y:S01]  /*57d0*/  FFMA.FTZ R82, R155, UR8, R78 ;  /* 0x000000089b527c23 */ /* 0x000fe2000801004e */
[----:B------:R-:W-:Y:S01]  /*57e0*/  FFMA.FTZ R83, R154, UR8, R79 ;  /* 0x000000089a537c23 */ /* 0x000fe2000801004f */
[----:B-1----:R-:W-:Y:S01]  /*57f0*/  FFMA.FTZ R84, R144, UR8, R72 ;  /* 0x0000000890547c23 */ /* 0x002fe20008010048 */
[----:B------:R-:W-:Y:S01]  /*5800*/  FFMA.FTZ R85, R145, UR8, R73 ;  /* 0x0000000891557c23 */ /* 0x000fe20008010049 */
[----:B------:R-:W-:Y:S01]  /*5810*/  FFMA.FTZ R86, R146, UR8, R74 ;  /* 0x0000000892567c23 */ /* 0x000fe2000801004a */
[----:B------:R-:W-:Y:S01]  /*5820*/  FFMA.FTZ R87, R147, UR8, R75 ;  /* 0x0000000893577c23 */ /* 0x000fe2000801004b */
        /* <DEDUP_REMOVED lines=16> */
[----:B------:R1:W-:Y:S02]  /*5930*/  STG.E.128 desc[UR10][R110.64], R92 ;  /* 0x0000005c6e007986 */ /* 0x0003e4000c101d0a */
.L_x_15864:
[----:B------:R-:W-:Y:S02]  /*5940*/  UIADD3 UR6, UPT, UPT, UR6, UR24, URZ ;  /* 0x0000001806067290 */ /* 0x000fe4000fffe0ff */
[----:B------:R-:W-:Y:S02]  /*5950*/  UPLOP3.LUT UP2, UPT, UPT, UPT, UP2, 0x40, 0x4 ;  /* 0x000000000004789c */ /* 0x000fe40003f4e820 */
[----:B------:R-:W-:-:S09]  /*5960*/  UISETP.GE.AND UP1, UPT, UR6, UR25, UPT ;  /* 0x000000190600728c */ /* 0x000fd2000bf26270 */
[----:B------:R-:W-:Y:S05]  /*5970*/  BRA.U !UP1, `(.L_x_15866) ;  /* 0xffffffb1094c7547 */ /* 0x000fea000b83ffff */
[----:B0123--:R-:W-:Y:S02]  /*5980*/  MOV R64, R19 ;  /* 0x0000001300407202 */ /* 0x00ffe40000000f00 */
[----:B------:R-:W-:Y:S02]  /*5990*/  MOV R65, R18 ;  /* 0x0000001200417202 */ /* 0x000fe40000000f00 */
[----:B------:R-:W-:Y:S02]  /*59a0*/  MOV R66, R17 ;  /* 0x0000001100427202 */ /* 0x000fe40000000f00 */
[----:B------:R-:W-:Y:S02]  /*59b0*/  MOV R67, R16 ;  /* 0x0000001000437202 */ /* 0x000fe40000000f00 */
[----:B-----5:R-:W-:Y:S02]  /*59c0*/  MOV R68, R15 ;  /* 0x0000000f00447202 */ /* 0x020fe40000000f00 */
        /* <DEDUP_REMOVED lines=75> */
.L_x_15859:
        /* <DEDUP_REMOVED lines=8> */
[----:B---3--:R-:W-:-:S05]  /*5f00*/  IMAD.WIDE.U32 R4, R7, 0x10, R4 ;  /* 0x0000001007047825 */ /* 0x008fca00078e0004 */
        /* <DEDUP_REMOVED lines=20> */
.L_x_15867:
        /* <DEDUP_REMOVED lines=11> */
.L_x_19435:


//--------------------- .text._ZN10layer_norm13ln_bwd_kernelINS_13Kernel_traitsI6__halfffffjLj5120ELj1ELj1ELj4ELj16ENS_18Kernel_traits_baseILj5120ES2_ffffjLj128EEEEELb0ELb0ELb1ELb0EEEvNS_9BwdParamsE --------------------------
	.section	.text._ZN10layer_norm13ln_bwd_kernelINS_13Kernel_traitsI6__halfffffjLj5120ELj1ELj1ELj4ELj16ENS_18Kernel_traits_baseILj5120ES2_ffffjLj128EEEEELb0ELb0ELb1ELb0EEEvNS_9BwdParamsE,"ax",@progbits
	.align	128
        .global         _ZN10layer_norm13ln_bwd_kernelINS_13Kernel_traitsI6__halfffffjLj5120ELj1ELj1ELj4ELj16ENS_18Kernel_traits_baseILj5120ES2_ffffjLj128EEEEELb0ELb0ELb1ELb0EEEvNS_9BwdParamsE
        .type           _ZN10layer_norm13ln_bwd_kernelINS_13Kernel_traitsI6__halfffffjLj5120ELj1ELj1ELj4ELj16ENS_18Kernel_traits_baseILj5120ES2_ffffjLj128EEEEELb0ELb0ELb1ELb0EEEvNS_9BwdParamsE,@function
        .size           _ZN10layer_norm13ln_bwd_kernelINS_13Kernel_traitsI6__halfffffjLj5120ELj1ELj1ELj4ELj16ENS_18Kernel_traits_baseILj5120ES2_ffffjLj128EEEEELb0ELb0ELb1ELb0EEEvNS_9BwdParamsE,(.L_x_19436 - _ZN10layer_norm13ln_bwd_kernelINS_13Kernel_traitsI6__halfffffjLj5120ELj1ELj1ELj4ELj16ENS_18Kernel_traits_baseILj5120ES2_ffffjLj128EEEEELb0ELb0ELb1ELb0EEEvNS_9BwdParamsE)
        .other          _ZN10layer_norm13ln_bwd_kernelINS_13Kernel_traitsI6__halfffffjLj5120ELj1ELj1ELj4ELj16ENS_18Kernel_traits_baseILj5120ES2_ffffjLj128EEEEELb0ELb0ELb1ELb0EEEvNS_9BwdParamsE,@"STO_CUDA_ENTRY STV_DEFAULT"
_ZN10layer_norm13ln_bwd_kernelINS_13Kernel_traitsI6__halfffffjLj5120ELj1ELj1ELj4ELj16ENS_18Kernel_traits_baseILj5120ES2_ffffjLj128EEEEELb0ELb0ELb1ELb0EEEvNS_9BwdParamsE:
.text._ZN10layer_norm13ln_bwd_kernelINS_13Kernel_traitsI6__halfffffjLj5120ELj1ELj1ELj4ELj16ENS_18Kernel_traits_baseILj5120ES2_ffffjLj128EEEEELb0ELb0ELb1ELb0EEEvNS_9BwdParamsE:
        /* <DEDUP_REMOVED lines=34> */
[----:B------:R-:W-:Y:S01]  /*0220*/  ISETP.GE.U32.AND P6, PT, R0, 0x500, PT ;  /* 0x000005000000780c */ /* 0x000fe20003fc6070 */
[C---:B---3--:R-:W-:Y:S01]  /*0230*/  @P3 IMAD.WIDE.U32 R30, R3.reuse, 0x8, R26 ;  /* 0x00000008031e3825 */ /* 0x048fe200078e001a */
[----:B------:R-:W-:Y:S01]  /*0240*/  @P3 IADD3 R3, PT, PT, R3, 0x80, RZ ;  /* 0x0000008003033810 */ /* 0x000fe20007ffe0ff */
[----:B------:R-:W1:Y:S01]  /*0250*/  @P4 LDC.64 R26, c[0x0][0x3d0] ;  /* 0x0000f400ff1a4b82 */ /* 0x000e620000000a00 */
[----:B------:R-:W-:-:S02]  /*0260*/  LOP3.LUT R4, R4, 0xfffffffe, RZ, 0xc0, !PT ;  /* 0xfffffffe04047812 */ /* 0x000fc400078ec0ff */
[----:B------:R-:W-:Y:S02]  /*0270*/  ISETP.GE.U32.AND P3, PT, R0, 0x480, PT ;  /* 0x000004800000780c */ /* 0x000fe40003f66070 */
[----:B------:R-:W-:Y:S01]  /*0280*/  @P4 LOP3.LUT R4, R4, 0x1, RZ, 0xfc, !PT ;  /* 0x0000000104044812 */ /* 0x000fe200078efcff */
[C---:B----4-:R-:W-:Y:S01]  /*0290*/  @P2 IMAD.WIDE.U32 R32, R3.reuse, 0x8, R32 ;  /* 0x0000000803202825 */ /* 0x050fe200078e0020 */
[----:B------:R-:W-:Y:S01]  /*02a0*/  @P2 IADD3 R3, PT, PT, R3, 0x80, RZ ;  /* 0x0000008003032810 */ /* 0x000fe20007ffe0ff */
[----:B------:R-:W3:Y:S01]  /*02b0*/  @P0 LDC.64 R38, c[0x0][0x3d0] ;  /* 0x0000f400ff260b82 */ /* 0x000ee20000000a00 */
[----:B------:R-:W-:-:S03]  /*02c0*/  ISETP.GE.U32.AND P2, PT, R0, 0x400, PT ;  /* 0x000004000000780c */ /* 0x000fc60003f46070 */
[C---:B--2---:R-:W-:Y:S01]  /*02d0*/  @P5 IMAD.WIDE.U32 R34, R3.reuse, 0x8, R34 ;  /* 0x0000000803225825 */ /* 0x044fe200078e0022 */
[----:B------:R-:W-:-:S03]  /*02e0*/  @P5 IADD3 R3, PT, PT, R3, 0x80, RZ ;  /* 0x0000008003035810 */ /* 0x000fc60007ffe0ff */
[----:B------:R-:W2:Y:S01]  /*02f0*/  @P1 LDC.64 R40, c[0x0][0x3d0] ;  /* 0x0000f400ff281b82 */ /* 0x000ea20000000a00 */
[----:B------:R-:W-:-:S04]  /*0300*/  LOP3.LUT P5, RZ, R4, 0x4, RZ, 0xc0, !PT ;  /* 0x0000000404ff7812 */ /* 0x000fc800078ac0ff */
[----:B------:R-:W-:Y:S02]  /*0310*/  P2R R50, PR, RZ, 0x20 ;  /* 0x00000020ff327803 */ /* 0x000fe40000000000 */
[C---:B------:R-:W-:Y:S01]  /*0320*/  LOP3.LUT P5, RZ, R4.reuse, 0x8, RZ, 0xc0, !PT ;  /* 0x0000000804ff7812 */ /* 0x040fe200078ac0ff */
        /* <DEDUP_REMOVED lines=8> */
[----:B------:R-:W-:-:S04]  /*03b0*/  @P0 IADD3 R3, PT, PT, R3, 0x80, RZ ;  /* 0x0000008003030810 */ /* 0x000fc80007ffe0ff */
[----:B------:R-:W5:Y:S02]  /*03c0*/  @P0 LDG.E.64 R18, desc[UR10][R38.64] ;  /* 0x0000000a26120981 */ /* 0x000f64000c1e1b00 */
[----:B------:R-:W3:Y:S01]  /*03d0*/  @P6 LDC.64 R26, c[0x0][0x3d0] ;  /* 0x0000f400ff1a6b82 */ /* 0x000ee20000000a00 */
[C---:B--2---:R-:W-:Y:S01]  /*03e0*/  @P1 IMAD.WIDE.U32 R44, R3.reuse, 0x8, R40 ;  /* 0x00000008032c1825 */ /* 0x044fe200078e0028 */
[----:B------:R-:W-:Y:S01]  /*03f0*/  @P1 IADD3 R3, PT, PT, R3, 0x80, RZ ;  /* 0x0000008003031810 */ /* 0x000fe20007ffe0ff */
[----:B------:R-:W5:Y:S01]  /*0400*/  @P5 LDG.E.64 R8, desc[UR10][R6.64] ;  /* 0x0000000a06085981 */ /* 0x000f62000c1e1b00 */
[----:B------:R-:W-:Y:S01]  /*0410*/  ISETP.NE.AND P5, PT, R5, RZ, PT ;  /* 0x000000ff0500720c */ /* 0x000fe20003fa5270 */
[----:B0-----:R-:W-:Y:S01]  /*0420*/  UISETP.GE.AND UP0, UPT, UR9, UR4, UPT ;  /* 0x000000040900728c */ /* 0x001fe2000bf06270 */
[----:B------:R-:W-:Y:S01]  /*0430*/  CS2R R40, SRZ ;  /* 0x0000000000287805 */ /* 0x000fe2000001ff00 */
[----:B------:R0:W5:Y:S01]  /*0440*/  @P1 LDG.E.64 R20, desc[UR10][R44.64] ;  /* 0x0000000a2c141981 */ /* 0x000162000c1e1b00 */
[C---:B----4-:R-:W-:Y:S01]  /*0450*/  @P2 IMAD.WIDE.U32 R46, R3.reuse, 0x8, R42 ;  /* 0x00000008032e2825 */ /* 0x050fe200078e002a */
[----:B------:R-:W-:-:S08]  /*0460*/  @P2 IADD3 R3, PT, PT, R3, 0x80, RZ ;  /* 0x0000008003032810 */ /* 0x000fd00007ffe0ff */
[----:B------:R-:W5:Y:S01]  /*0470*/  @P5 LDG.E.64 R10, desc[UR10][R30.64] ;  /* 0x0000000a1e0a5981 */ /* 0x000f62000c1e1b00 */
[----:B------:R-:W-:Y:S01]  /*0480*/  ISETP.NE.AND P5, PT, R50, RZ, PT ;  /* 0x000000ff3200720c */ /* 0x000fe20003fa5270 */
[C---:B-1----:R-:W-:Y:S01]  /*0490*/  @P3 IMAD.WIDE.U32 R48, R3.reuse, 0x8, R48 ;  /* 0x0000000803303825 */ /* 0x042fe200078e0030 */
[----:B------:R-:W-:Y:S01]  /*04a0*/  @P3 IADD3 R3, PT, PT, R3, 0x80, RZ ;  /* 0x0000008003033810 */ /* 0x000fe20007ffe0ff */
[----:B------:R1:W5:Y:S10]  /*04b0*/  @P2 LDG.E.64 R22, desc[UR10][R46.64] ;  /* 0x0000000a2e162981 */ /* 0x000374000c1e1b00 */
[----:B------:R-:W5:Y:S01]  /*04c0*/  @P5 LDG.E.64 R12, desc[UR10][R32.64] ;  /* 0x0000000a200c5981 */ /* 0x000f62000c1e1b00 */
[----:B------:R-:W-:Y:S01]  /*04d0*/  ISETP.NE.AND P5, PT, R51, RZ, PT ;  /* 0x000000ff3300720c */ /* 0x000fe20003fa5270 */
[----:B---3--:R-:W-:Y:S01]  /*04e0*/  @P6 IMAD.WIDE.U32 R26, R3, 0x8, R26 ;  /* 0x00000008031a6825 */ /* 0x008fe200078e001a */
[----:B------:R-:W-:Y:S01]  /*04f0*/  CS2R R42, SRZ ;  /* 0x00000000002a7805 */ /* 0x000fe2000001ff00 */
[----:B------:R2:W5:Y:S04]  /*0500*/  @P3 LDG.E.64 R24, desc[UR10][R48.64] ;  /* 0x0000000a30183981 */ /* 0x000568000c1e1b00 */
[----:B------:R3:W5:Y:S06]  /*0510*/  @P6 LDG.E.64 R28, desc[UR10][R26.64] ;  /* 0x0000000a1a1c6981 */ /* 0x00076c000c1e1b00 */
[----:B------:R3:W5:Y:S01]  /*0520*/  @P5 LDG.E.64 R14, desc[UR10][R34.64] ;  /* 0x0000000a220e5981 */ /* 0x000762000c1e1b00 */
[----:B------:R-:W-:-:S02]  /*0530*/  CS2R R80, SRZ ;  /* 0x0000000000507805 */ /* 0x000fc4000001ff00 */
[----:B------:R-:W-:Y:S02]  /*0540*/  CS2R R82, SRZ ;  /* 0x0000000000527805 */ /* 0x000fe4000001ff00 */
[----:B0-----:R-:W-:Y:S02]  /*0550*/  CS2R R44, SRZ ;  /* 0x00000000002c7805 */ /* 0x001fe4000001ff00 */
        /* <DEDUP_REMOVED lines=35> */
[----:B---3--:R-:W-:Y:S06]  /*0790*/  BRA.U UP0, `(.L_x_15868) ;  /* 0x0000009500107547 */ /* 0x008fec000b800000 */
        /* <DEDUP_REMOVED lines=16> */
[----:B------:R-:W-:Y:S02]  /*08a0*/  MOV R229, R12 ;  /* 0x0000000c00e57202 */ /* 0x000fe40000000f00 */
[----:B------:R-:W-:-:S02]  /*08b0*/  CS2R R52, SRZ ;  /* 0x0000000000347805 */ /* 0x000fc4000001ff00 */
[--C-:B------:R-:W-:Y:S02]  /*08c0*/  SHF.R.U64 R7, R12, 0x10, R13.reuse ;  /* 0x000000100c077819 */ /* 0x100fe4000000120d */
[----:B------:R-:W-:Y:S02]  /*08d0*/  CS2R R54, SRZ ;  /* 0x0000000000367805 */ /* 0x000fe4000001ff00 */
[----:B------:R-:W-:Y:S02]  /*08e0*/  MOV R230, R13 ;  /* 0x0000000d00e67202 */ /* 0x000fe40000000f00 */
[----:B------:R-:W-:Y:S02]  /*08f0*/  CS2R R56, SRZ ;  /* 0x0000000000387805 */ /* 0x000fe4000001ff00 */
[----:B------:R-:W-:Y:S02]  /*0900*/  SHF.R.U32.HI R8, RZ, 0x10, R13 ;  /* 0x00000010ff087819 */ /* 0x000fe4000001160d */
[----:B------:R-:W-:-:S02]  /*0910*/  CS2R R58, SRZ ;  /* 0x00000000003a7805 */ /* 0x000fc4000001ff00 */
[----:B------:R-:W-:Y:S02]  /*0920*/  MOV R231, R14 ;  /* 0x0000000e00e77202 */ /* 0x000fe40000000f00 */
        /* <DEDUP_REMOVED lines=55> */
[----:B------:R-:W-:Y:S01]  /*0ca0*/  PRMT R225, R225, 0x5410, R2 ;  /* 0x00005410e1e17816 */ /* 0x000fe20000000002 */
[----:B------:R-:W-:Y:S01]  /*0cb0*/  UPLOP3.LUT UP1, UPT, UPT, UPT, UPT, 0x40, 0x4 ;  /* 0x000000000004789c */ /* 0x000fe20003f2e870 */
[----:B------:R-:W-:Y:S01]  /*0cc0*/  PRMT R226, R226, 0x5410, R3 ;  /* 0x00005410e2e27816 */ /* 0x000fe20000000003 */
[----:B------:R-:W0:Y:S01]  /*0cd0*/  LDCU UR24, c[0x0][0x40c] ;  /* 0x00008180ff1877ac */ /* 0x000e220008000800 */
[----:B------:R-:W-:Y:S02]  /*0ce0*/  PRMT R227, R227, 0x5410, R5 ;  /* 0x00005410e3e37816 */ /* 0x000fe40000000005 */
[----:B------:R-:W-:Y:S01]  /*0cf0*/  PRMT R228, R228, 0x5410, R6 ;  /* 0x00005410e4e47816 */ /* 0x000fe20000000006 */
[----:B------:R-:W1:Y:S01]  /*0d00*/  LDCU UR6, c[0x0][0x388] ;  /* 0x00007100ff0677ac */ /* 0x000e620008000800 */
[----:B------:R-:W-:-:S02]  /*0d10*/  PRMT R229, R229, 0x5410, R7 ;  /* 0x00005410e5e57816 */ /* 0x000fc40000000007 */
[----:B------:R-:W-:Y:S01]  /*0d20*/  PRMT R230, R230, 0x5410, R8 ;  /* 0x00005410e6e67816 */ /* 0x000fe20000000008 */
[----:B------:R-:W2:Y:S01]  /*0d30*/  LDCU.U8 UR25, c[0x0][0x410] ;  /* 0x00008200ff1977ac */ /* 0x000ea20008000000 */
[----:B------:R-:W-:Y:S02]  /*0d40*/  PRMT R231, R231, 0x5410, R9 ;  /* 0x00005410e7e77816 */ /* 0x000fe40000000009 */
[----:B------:R-:W-:Y:S01]  /*0d50*/  PRMT R232, R232, 0x5410, R10 ;  /* 0x00005410e8e87816 */ /* 0x000fe2000000000a */
[----:B------:R-:W3:Y:S01]  /*0d60*/  LDCU.64 UR16, c[0x0][0x3c8] ;  /* 0x00007900ff1077ac */ /* 0x000ee20008000a00 */
[----:B------:R-:W-:Y:S02]  /*0d70*/  PRMT R233, R233, 0x5410, R11 ;  /* 0x00005410e9e97816 */ /* 0x000fe4000000000b */
[----:B------:R-:W-:Y:S01]  /*0d80*/  PRMT R234, R234, 0x5410, R12 ;  /* 0x00005410eaea7816 */ /* 0x000fe2000000000c */
[----:B------:R-:W4:Y:S01]  /*0d90*/  LDCU.64 UR18, c[0x0][0x3c0] ;  /* 0x00007800ff1277ac */ /* 0x000f220008000a00 */
[----:B------:R-:W-:-:S02]  /*0da0*/  PRMT R235, R235, 0x5410, R13 ;  /* 0x00005410ebeb7816 */ /* 0x000fc4000000000d */
[----:B------:R-:W-:Y:S01]  /*0db0*/  PRMT R236, R236, 0x5410, R14 ;  /* 0x00005410ecec7816 */ /* 0x000fe2000000000e */
[----:B------:R-:W0:Y:S01]  /*0dc0*/  LDCU UR26, c[0x0][0x400] ;  /* 0x00008000ff1a77ac */ /* 0x000e220008000800 */
[----:B------:R-:W-:Y:S02]  /*0dd0*/  PRMT R237, R237, 0x5410, R15 ;  /* 0x00005410eded7816 */ /* 0x000fe4000000000f */
[----:B------:R-:W-:Y:S01]  /*0de0*/  PRMT R238, R238, 0x5410, R16 ;  /* 0x00005410eeee7816 */ /* 0x000fe20000000010 */
[----:B------:R-:W0:Y:S01]  /*0df0*/  LDCU.64 UR20, c[0x0][0x438] ;  /* 0x00008700ff1477ac */ /* 0x000e220008000a00 */
[----:B------:R-:W-:Y:S02]  /*0e00*/  PRMT R239, R239, 0x5410, R17 ;  /* 0x00005410efef7816 */ /* 0x000fe40000000011 */
[----:B------:R-:W-:Y:S01]  /*0e10*/  PRMT R240, R240, 0x5410, R18 ;  /* 0x00005410f0f07816 */ /* 0x000fe20000000012 */
[----:B------:R-:W0:Y:S01]  /*0e20*/  LDCU.64 UR4, c[0x0][0x478] ;  /* 0x00008f00ff0477ac */ /* 0x000e220008000a00 */
[----:B------:R-:W-:-:S02]  /*0e30*/  PRMT R241, R241, 0x5410, R19 ;  /* 0x00005410f1f17816 */ /* 0x000fc40000000013 */
[----:B------:R-:W-:Y:S01]  /*0e40*/  PRMT R242, R242, 0x5410, R20 ;  /* 0x00005410f2f27816 */ /* 0x000fe20000000014 */
[----:B------:R-:W0:Y:S01]  /*0e50*/  LDCU.128 UR12, c[0x0][0x3f0] ;  /* 0x00007e00ff0c77ac */ /* 0x000e220008000c00 */
[----:B------:R-:W-:Y:S02]  /*0e60*/  PRMT R243, R243, 0x5410, R21 ;  /* 0x00005410f3f37816 */ /* 0x000fe40000000015 */
[----:B------:R-:W-:Y:S01]  /*0e70*/  PRMT R244, R244, 0x5410, R22 ;  /* 0x00005410f4f47816 */ /* 0x000fe20000000016 */
[----:B-1234-:R-:W0:Y:S06]  /*0e80*/  LDCU.64 UR22, c[0x0][0x380] ;  /* 0x00007000ff1677ac */ /* 0x01ee2c0008000a00 */
.L_x_15952:
[----:B0-----:R-:W-:Y:S02]  /*0e90*/  UIMAD.WIDE UR28, UR9, 0x4, UR14 ;  /* 0x00000004091c78a5 */ /* 0x001fe4000f8e020e */
[----:B------:R-:W-:-:S04]  /*0ea0*/  UIMAD.WIDE UR30, UR9, 0x4, UR12 ;  /* 0x00000004091e78a5 */ /* 0x000fc8000f8e020c */
[----:B------:R-:W-:Y:S02]  /*0eb0*/  MOV R170, UR28 ;  /* 0x0000001c00aa7c02 */ /* 0x000fe40008000f00 */
[----:B------:R-:W-:Y:S01]  /*0ec0*/  MOV R171, UR29 ;  /* 0x0000001d00ab7c02 */ /* 0x000fe20008000f00 */
[----:B------:R-:W-:-:S04]  /*0ed0*/  UIMAD.WIDE UR28, UR9, 0x4, UR16 ;  /* 0x00000004091c78a5 */ /* 0x000fc8000f8e0210 */
[----:B--2---:R-:W2:Y:S01]  /*0ee0*/  LDG.E R2, desc[UR10][R170.64] ;  /* 0x0000000aaa027981 */ /* 0x004ea2000c1e1900 */
[----:B------:R-:W-:Y:S02]  /*0ef0*/  MOV R166, UR30 ;  /* 0x0000001e00a67c02 */ /* 0x000fe40008000f00 */
[----:B-1-34-:R-:W-:Y:S02]  /*0f00*/  MOV R168, UR28 ;  /* 0x0000001c00a87c02 */ /* 0x01afe40008000f00 */
[----:B------:R-:W-:Y:S02]  /*0f10*/  MOV R169, UR29 ;  /* 0x0000001d00a97c02 */ /* 0x000fe40008000f00 */
[----:B------:R-:W-:-:S03]  /*0f20*/  MOV R167, UR31 ;  /* 0x0000001f00a77c02 */ /* 0x000fc60008000f00 */
[----:B------:R-:W3:Y:S04]  /*0f30*/  LDG.E R165, desc[UR10][R168.64] ;  /* 0x0000000aa8a57981 */ /* 0x000ee8000c1e1900 */
[----:B------:R-:W4:Y:S01]  /*0f40*/  LDG.E R164, desc[UR10][R166.64] ;  /* 0x0000000aa6a47981 */ /* 0x000f22000c1e1900 */
[----:B------:R-:W-:Y:S01]  /*0f50*/  HFMA2 R223, -RZ, RZ, 0, 0 ;  /* 0x00000000ffdf7431 */ /* 0x000fe200000001ff */
[----:B------:R-:W-:Y:S01]  /*0f60*/  BSSY.RECONVERGENT B0, `(.L_x_15869) ;  /* 0x000023f000007945 */ /* 0x000fe20003800200 */
[----:B------:R-:W-:Y:S02]  /*0f70*/  MOV R224, RZ ;  /* 0x000000ff00e07202 */ /* 0x000fe40000000f00 */
        /* <DEDUP_REMOVED lines=9> */
[----:B------:R-:W-:Y:S01]  /*1010*/  UIADD3 UR8, UPT, UPT, UR31, -0x1, URZ ;  /* 0xffffffff1f087890 */ /* 0x000fe2000fffe0ff */
[C---:B------:R-:W-:Y:S01]  /*1020*/  ISETP.GE.U32.AND P0, PT, R0.reuse, 0x80, PT ;  /* 0x000000800000780c */ /* 0x040fe20003f06070 */
[----:B------:R-:W-:Y:S01]  /*1030*/  UIMAD UR7, UR9, UR6, URZ ;  /* 0x00000006090772a4 */ /* 0x000fe2000f8e02ff */
[----:B------:R-:W1:Y:S01]  /*1040*/  S2R R2, SR_TID.X ;  /* 0x0000000000027919 */ /* 0x000e620000002100 */
[----:B------:R-:W-:Y:S01]  /*1050*/  ISETP.NE.AND P6, PT, RZ, UR25, PT ;  /* 0x00000019ff007c0c */ /* 0x000fe2000bfc5270 */
[----:B------:R-:W-:Y:S01]  /*1060*/  BSSY.RECONVERGENT B1, `(.L_x_15871) ;  /* 0x0000043000017945 */ /* 0x000fe20003800200 */
[----:B------:R-:W-:Y:S01]  /*1070*/  MOV R166, UR8 ;  /* 0x0000000800a67c02 */ /* 0x000fe20008000f00 */
[----:B------:R-:W-:Y:S01]  /*1080*/  USHF.R.S32.HI UR8, URZ, 0x1f, UR7 ;  /* 0x0000001fff087899 */ /* 0x000fe20008011407 */
[C---:B------:R-:W-:Y:S02]  /*1090*/  ISETP.GE.U32.AND P1, PT, R0.reuse, 0x100, PT ;  /* 0x000001000000780c */ /* 0x040fe40003f26070 */
[----:B------:R-:W-:Y:S01]  /*10a0*/  ISETP.GE.U32.AND P2, PT, R0, 0x180, PT ;  /* 0x000001800000780c */ /* 0x000fe20003f46070 */
[----:B------:R-:W-:Y:S01]  /*10b0*/  ULEA.HI UR8, UR8, UR7, URZ, 0x2 ;  /* 0x0000000708087291 */ /* 0x000fe2000f8f10ff */
[----:B------:R-:W-:Y:S01]  /*10c0*/  IMAD R166, R166, UR6, RZ ;  /* 0x00000006a6a67c24 */ /* 0x000fe2000f8e02ff */
[----:B------:R-:W-:-:S02]  /*10d0*/  ISETP.GE.U32.AND P3, PT, R0, 0x200, PT ;  /* 0x000002000000780c */ /* 0x000fc40003f66070 */
[C---:B------:R-:W-:Y:S02]  /*10e0*/  ISETP.GE.U32.AND P4, PT, R0.reuse, 0x280, PT ;  /* 0x000002800000780c */ /* 0x040fe40003f86070 */
[----:B0-----:R-:W-:Y:S02]  /*10f0*/  SHF.R.S32.HI R165, RZ, 0x1f, R166 ;  /* 0x0000001fffa57819 */ /* 0x001fe400000114a6 */
[----:B------:R-:W-:Y:S02]  /*1100*/  MOV R219, UR8 ;  /* 0x0000000800db7c02 */ /* 0x000fe40008000f00 */
[----:B------:R-:W-:Y:S02]  /*1110*/  LEA.HI R165, R165, R166, RZ, 0x2 ;  /* 0x000000a6a5a57211 */ /* 0x000fe400078f10ff */
[----:B------:R-:W-:Y:S02]  /*1120*/  ISETP.GE.U32.AND P5, PT, R0, 0x300, PT ;  /* 0x000003000000780c */ /* 0x000fe40003fa6070 */
[----:B------:R-:W-:-:S02]  /*1130*/  MOV R223, RZ ;  /* 0x000000ff00df7202 */ /* 0x000fc40000000f00 */
[----:B------:R-:W-:Y:S02]  /*1140*/  MOV R224, RZ ;  /* 0x000000ff00e07202 */ /* 0x000fe40000000f00 */
[-C--:B-1----:R-:W-:Y:S02]  /*1150*/  LEA.HI.SX32 R219, R219, R2.reuse, 0x1e ;  /* 0x00000002dbdb7211 */ /* 0x082fe400078ff2ff */
[----:B------:R-:W-:Y:S02]  /*1160*/  LEA.HI.SX32 R222, R165, R2, 0x1e ;  /* 0x00000002a5de7211 */ /* 0x000fe400078ff2ff */
[----:B------:R-:W-:Y:S02]  /*1170*/  MOV R221, R219 ;  /* 0x000000db00dd7202 */ /* 0x000fe40000000f00 */
[----:B--2---:R-:W-:Y:S02]  /*1180*/  FSEL R164, R164, RZ, !P6 ;  /* 0x000000ffa4a47208 */ /* 0x004fe40007000000 */
[----:B------:R-:W-:-:S02]  /*1190*/  ISETP.GE.U32.AND P6, PT, R0, 0x380, PT ;  /* 0x000003800000780c */ /* 0x000fc40003fc6070 */
[----:B------:R-:W-:Y:S01]  /*11a0*/  R2UR UR7, R164 ;  /* 0x00000000a40772ca */ /* 0x000fe200000e0000 */
[----:B------:R-:W-:-:S14]  /*11b0*/  @!P0 BRA `(.L_x_15872) ;  /* 0x0000000000b48947 */ /* 0x000fdc0003800000 */
[----:B------:R-:W0:Y:S01]  /*11c0*/  LDC.64 R164, c[0x0][0x3a8] ;  /* 0x0000ea00ffa47b82 */ /* 0x000e220000000a00 */
[----:B------:R-:W-:-:S07]  /*11d0*/  ISETP.NE.U32.AND P0, PT, RZ, UR20, PT ;  /* 0x00000014ff007c0c */ /* 0x000fce000bf05070 */
[----:B------:R-:W1:Y:S01]  /*11e0*/  LDC.64 R168, c[0x0][0x428] ;  /* 0x00010a00ffa87b82 */ /* 0x000e620000000a00 */
[----:B------:R-:W-:-:S13]  /*11f0*/  ISETP.NE.AND.EX P0, PT, RZ, UR21, PT, P0 ;  /* 0x00000015ff007c0c */ /* 0x000fda000bf05300 */
        /* <DEDUP_REMOVED lines=8> */
[----:B------:R-:W-:Y:S02]  /*1280*/  IADD3 R222, PT, PT, R222, 0x80, RZ ;  /* 0x00000080dede7810 */ /* 0x000fe40007ffe0ff */
[----:B------:R-:W-:Y:S01]  /*1290*/  IADD3 R221, PT, PT, R221, 0x80, RZ ;  /* 0x00000080dddd7810 */ /* 0x000fe20007ffe0ff */
[----:B---3--:R-:W-:Y:S01]  /*12a0*/  FADD.FTZ R3, R164, -UR7 ;  /* 0x80000007a4037e21 */ /* 0x008fe20008010000 */
[----:B------:R-:W-:Y:S02]  /*12b0*/  HADD2.F32 R164, -RZ, R225.H1_H1 ;  /* 0x300000e1ffa47230 */ /* 0x000fe40000004100 */
[----:B------:R-:W-:Y:S01]  /*12c0*/  FADD.FTZ R167, R167, -UR7 ;  /* 0x80000007a7a77e21 */ /* 0x000fe20008010000 */
[----:B------:R-:W-:Y:S01]  /*12d0*/  FADD.FTZ R14, R165, -UR7 ;  /* 0x80000007a50e7e21 */ /* 0x000fe20008010000 */
[----:B------:R-:W-:Y:S01]  /*12e0*/  FMUL.FTZ R3, R3, UR30 ;  /* 0x0000001e03037c20 */ /* 0x000fe20008410000 */
[----:B------:R-:W-:Y:S01]  /*12f0*/  FADD.FTZ R166, R166, -UR7 ;  /* 0x80000007a6a67e21 */ /* 0x000fe20008010000 */
[----:B------:R-:W-:-:S02]  /*1300*/  HADD2.F32 R165, -RZ, R226.H0_H0 ;  /* 0x200000e2ffa57230 */ /* 0x000fc40000004100 */
[----:B------:R-:W-:Y:S01]  /*1310*/  FMUL.FTZ R218, R167, UR30 ;  /* 0x0000001ea7da7c20 */ /* 0x000fe20008410000 */
[----:B----4-:R-:W-:Y:S01]  /*1320*/  FMUL.FTZ R16, R168, R195 ;  /* 0x000000c3a8107220 */ /* 0x010fe20000410000 */
[----:B------:R-:W-:Y:S01]  /*1330*/  FMUL.FTZ R197, R169, R164 ;  /* 0x000000a4a9c57220 */ /* 0x000fe20000410000 */
[----:B------:R-:W-:Y:S01]  /*1340*/  FMUL.FTZ R14, R14, UR30 ;  /* 0x0000001e0e0e7c20 */ /* 0x000fe20008410000 */
[----:B------:R-:W-:Y:S01]  /*1350*/  FMUL.FTZ R195, R166, UR30 ;  /* 0x0000001ea6c37c20 */ /* 0x000fe20008410000 */
[----:B------:R-:W-:Y:S01]  /*1360*/  FADD.FTZ R164, RZ, R16 ;  /* 0x00000010ffa47221 */ /* 0x000fe20000010000 */
[----:B------:R-:W-:Y:S01]  /*1370*/  FFMA.FTZ R167, R3, R16, RZ ;  /* 0x0000001003a77223 */ /* 0x000fe200000100ff */
[----:B------:R-:W-:Y:S02]  /*1380*/  HADD2.F32 R166, -RZ, R226.H1_H1 ;  /* 0x300000e2ffa67230 */ /* 0x000fe40000004100 */
[----:B------:R-:W-:Y:S01]  /*1390*/  FMUL.FTZ R220, R170, R165 ;  /* 0x000000a5aadc7220 */ /* 0x000fe20000410000 */
[----:B------:R-:W-:Y:S01]  /*13a0*/  FADD.FTZ R165, R164, R197 ;  /* 0x000000c5a4a57221 */ /* 0x000fe20000010000 */
[----:B------:R-:W-:Y:S01]  /*13b0*/  FFMA.FTZ R164, R14, R197, R167 ;  /* 0x000000c50ea47223 */ /* 0x000fe200000100a7 */
[----:B------:R-:W-:Y:S01]  /*13c0*/  FADD.FTZ R76, R76, R168 ;  /* 0x000000a84c4c7221 */ /* 0x000fe20000010000 */
[----:B------:R-:W-:Y:S01]  /*13d0*/  FMUL.FTZ R217, R171, R166 ;  /* 0x000000a6abd97220 */ /* 0x000fe20000410000 */
        /* <DEDUP_REMOVED lines=10> */
[----:B0-----:R-:W-:-:S07]  /*1480*/  FFMA.FTZ R224, R218, R217, R165 ;  /* 0x000000d9dae07223 */ /* 0x001fce00000100a5 */
.L_x_15872:
[----:B------:R-:W-:Y:S05]  /*1490*/  BSYNC.RECONVERGENT B1 ;  /* 0x0000000000017941 */ /* 0x000fea0003800200 */
.L_x_15871:
[----:B------:R-:W-:Y:S01]  /*14a0*/  BSSY.RECONVERGENT B1, `(.L_x_15873) ;  /* 0x0000030000017945 */ /* 0x000fe20003800200 */
[----:B------:R-:W-:-:S03]  /*14b0*/  ISETP.GE.U32.AND P0, PT, R0, 0x400, PT ;  /* 0x000004000000780c */ /* 0x000fc60003f06070 */
[----:B------:R-:W-:Y:S10]  /*14c0*/  @!P1 BRA `(.L_x_15874) ;  /* 0x0000000000b49947 */ /* 0x000ff40003800000 */
        /* <DEDUP_REMOVED lines=26> */
[----:B------:R-:W-:Y:S01]  /*1670*/  FADD.FTZ R164, R223, R12 ;  /* 0x0000000cdfa47221 */ /* 0x000fe20000010000 */
[----:B------:R-:W-:Y:S01]  /*1680*/  FFMA.FTZ R167, R11, R12, R224 ;  /* 0x0000000c0ba77223 */ /* 0x000fe200000100e0 */
        /* <DEDUP_REMOVED lines=17> */
.L_x_15874:
[----:B------:R-:W-:Y:S05]  /*17a0*/  BSYNC.RECONVERGENT B1 ;  /* 0x0000000000017941 */ /* 0x000fea0003800200 */
.L_x_15873:
        /* <DEDUP_REMOVED lines=22> */
[----:B------:R-:W-:-:S02]  /*1910*/  HADD2.F32 R165, -RZ, R230.H0_H0 ;  /* 0x200000e6ffa57230 */ /* 0x000fc40000004100 */
[----:B------:R-:W-:Y:S01]  /*1920*/  FMUL.FTZ R196, R167, UR30 ;  /* 0x0000001ea7c47c20 */ /* 0x000fe20008410000 */
[----:B------:R-:W-:Y:S01]  /*1930*/  FMUL.FTZ R6, R6, UR30 ;  /* 0x0000001e06067c20 */ /* 0x000fe20008410000 */
[----:B----4-:R-:W-:Y:S01]  /*1940*/  FMUL.FTZ R8, R168, R35 ;  /* 0x00000023a8087220 */ /* 0x010fe20000410000 */
[----:B------:R-:W-:Y:S01]  /*1950*/  FMUL.FTZ R191, R169, R164 ;  /* 0x000000a4a9bf7220 */ /* 0x000fe20000410000 */
[----:B------:R-:W-:Y:S01]  /*1960*/  FADD.FTZ R35, R166, -UR7 ;  /* 0x80000007a6237e21 */ /* 0x000fe20008010000 */
[----:B------:R-:W-:Y:S02]  /*1970*/  HADD2.F32 R166, -RZ, R230.H1_H1 ;  /* 0x300000e6ffa67230 */ /* 0x000fe40000004100 */
[----:B------:R-:W-:Y:S01]  /*1980*/  FADD.FTZ R164, R223, R8 ;  /* 0x00000008dfa47221 */ /* 0x000fe20000010000 */
[----:B------:R-:W-:Y:S01]  /*1990*/  FFMA.FTZ R167, R9, R8, R224 ;  /* 0x0000000809a77223 */ /* 0x000fe200000100e0 */
[----:B------:R-:W-:Y:S01]  /*19a0*/  FMUL.FTZ R214, R170, R165 ;  /* 0x000000a5aad67220 */ /* 0x000fe20000410000 */
[----:B------:R-:W-:Y:S01]  /*19b0*/  FMUL.FTZ R35, R35, UR30 ;  /* 0x0000001e23237c20 */ /* 0x000fe20008410000 */
[----:B------:R-:W-:Y:S01]  /*19c0*/  FADD.FTZ R165, R164, R191 ;  /* 0x000000bfa4a57221 */ /* 0x000fe20000010000 */
[----:B------:R-:W-:Y:S01]  /*19d0*/  FFMA.FTZ R164, R6, R191, R167 ;  /* 0x000000bf06a47223 */ /* 0x000fe200000100a7 */
[----:B------:R-:W-:Y:S01]  /*19e0*/  FMUL.FTZ R213, R171, R166 ;  /* 0x000000a6abd57220 */ /* 0x000fe20000410000 */
        /* <DEDUP_REMOVED lines=12> */
.L_x_15876:
[----:B------:R-:W-:Y:S05]  /*1ab0*/  BSYNC.RECONVERGENT B1 ;  /* 0x0000000000017941 */ /* 0x000fea0003800200 */
.L_x_15875:
        /* <DEDUP_REMOVED lines=48> */
.L_x_15878:
[----:B------:R-:W-:Y:S05]  /*1dc0*/  BSYNC.RECONVERGENT B1 ;  /* 0x0000000000017941 */ /* 0x000fea0003800200 */
.L_x_15877:
[----:B------:R-:W-:Y:S04]  /*1dd0*/  BSSY.RECONVERGENT B1, `(.L_x_15879) ;  /* 0x000002f000017945 */ /* 0x000fe80003800200 */
[----:B------:R-:W-:Y:S05]  /*1de0*/  @!P4 BRA `(.L_x_15880) ;  /* 0x0000000000b4c947 */ /* 0x000fea0003800000 */
        /* <DEDUP_REMOVED lines=45> */
.L_x_15880:
[----:B------:R-:W-:Y:S05]  /*20c0*/  BSYNC.RECONVERGENT B1 ;  /* 0x0000000000017941 */ /* 0x000fea0003800200 */
.L_x_15879:
        /* <DEDUP_REMOVED lines=47> */
.L_x_15882:
[----:B------:R-:W-:Y:S05]  /*23c0*/  BSYNC.RECONVERGENT B1 ;  /* 0x0000000000017941 */ /* 0x000fea0003800200 */
.L_x_15881:
        /* <DEDUP_REMOVED lines=47> */
.L_x_15884:
[----:B------:R-:W-:Y:S05]  /*26c0*/  BSYNC.RECONVERGENT B1 ;  /* 0x0000000000017941 */ /* 0x000fea0003800200 */
.L_x_15883:
        /* <DEDUP_REMOVED lines=47> */
.L_x_15886:
[----:B------:R-:W-:Y:S05]  /*29c0*/  BSYNC.RECONVERGENT B1 ;  /* 0x0000000000017941 */ /* 0x000fea0003800200 */
.L_x_15885:
        /* <DEDUP_REMOVED lines=47> */
.L_x_15888:
[----:B------:R-:W-:Y:S05]  /*2cc0*/  BSYNC.RECONVERGENT B1 ;  /* 0x0000000000017941 */ /* 0x000fea0003800200 */
.L_x_15887:
        /* <DEDUP_REMOVED lines=12> */
[--C-:B------:R-:W-:Y:S02]  /*2d90*/  HADD2.F32 R175, -RZ, R243.reuse.H0_H0 ;  /* 0x200000f3ffaf7230 */ /* 0x100fe40000004100 */
[----:B---3--:R-:W-:Y:S01]  /*2da0*/  FADD.FTZ R165, R165, -UR7 ;  /* 0x80000007a5a57e21 */ /* 0x008fe20008010000 */
[----:B------:R-:W-:Y:S01]  /*2db0*/  FADD.FTZ R21, R164, -UR7 ;  /* 0x80000007a4157e21 */ /* 0x000fe20008010000 */
[----:B------:R-:W-:Y:S02]  /*2dc0*/  HADD2.F32 R164, -RZ, R243.H1_H1 ;  /* 0x300000f3ffa47230 */ /* 0x000fe40000004100 */
[----:B------:R-:W-:Y:S01]  /*2dd0*/  FADD.FTZ R166, R166, -UR7 ;  /* 0x80000007a6a67e21 */ /* 0x000fe20008010000 */
[----:B------:R-:W-:Y:S01]  /*2de0*/  FMUL.FTZ R180, R165, UR30 ;  /* 0x0000001ea5b47c20 */ /* 0x000fe20008410000 */
[----:B------:R-:W-:Y:S01]  /*2df0*/  FMUL.FTZ R21, R21, UR30 ;  /* 0x0000001e15157c20 */ /* 0x000fe20008410000 */
[----:B------:R-:W-:-:S02]  /*2e00*/  HADD2.F32 R165, -RZ, R244.H0_H0 ;  /* 0x200000f4ffa57230 */ /* 0x000fc40000004100 */
[----:B------:R-:W-:Y:S01]  /*2e10*/  FADD.FTZ R167, R167, -UR7 ;  /* 0x80000007a7a77e21 */ /* 0x000fe20008010000 */
[----:B----4-:R-:W-:Y:S01]  /*2e20*/  FMUL.FTZ R178, R168, R175 ;  /* 0x000000afa8b27220 */ /* 0x010fe20000410000 */
[----:B------:R-:W-:Y:S01]  /*2e30*/  FMUL.FTZ R177, R169, R164 ;  /* 0x000000a4a9b17220 */ /* 0x000fe20000410000 */
[----:B------:R-:W-:Y:S01]  /*2e40*/  FADD.FTZ R113, R113, R169 ;  /* 0x000000a971717221 */ /* 0x000fe20000010000 */
[----:B------:R-:W-:Y:S01]  /*2e50*/  FFMA.FTZ R73, R169, R180, R73 ;  /* 0x000000b4a9497223 */ /* 0x000fe20000010049 */
[----:B------:R-:W-:Y:S01]  /*2e60*/  FADD.FTZ R164, R223, R178 ;  /* 0x000000b2dfa47221 */ /* 0x000fe20000010000 */
[----:B------:R-:W-:Y:S01]  /*2e70*/  FMUL.FTZ R175, R166, UR30 ;  /* 0x0000001ea6af7c20 */ /* 0x000fe20008410000 */
[----:B------:R-:W-:Y:S01]  /*2e80*/  FFMA.FTZ R169, R21, R178, R224 ;  /* 0x000000b215a97223 */ /* 0x000fe200000100e0 */
[----:B------:R-:W-:Y:S02]  /*2e90*/  HADD2.F32 R166, -RZ, R244.H1_H1 ;  /* 0x300000f4ffa67230 */ /* 0x000fe40000004100 */
        /* <DEDUP_REMOVED lines=15> */
[----:B0-----:R-:W-:Y:S06]  /*2f90*/  BRA `(.L_x_15889) ;  /* 0x0000000000ec7947 */ /* 0x001fec0003800000 */
.L_x_15870:
[----:B------:R-:W0:Y:S01]  /*2fa0*/  S2R R2, SR_TID.X ;  /* 0x0000000000027919 */ /* 0x000e220000002100 */
[----:B------:R-:W-:Y:S02]  /*2fb0*/  UIMAD UR7, UR9, UR6, URZ ;  /* 0x00000006090772a4 */ /* 0x000fe4000f8e02ff */
[----:B------:R-:W-:Y:S02]  /*2fc0*/  UISETP.NE.U32.AND UP0, UPT, UR20, URZ, UPT ;  /* 0x000000ff1400728c */ /* 0x000fe4000bf05070 */
[----:B------:R-:W-:Y:S02]  /*2fd0*/  USHF.R.S32.HI UR8, URZ, 0x1f, UR7 ;  /* 0x0000001fff087899 */ /* 0x000fe40008011407 */
[----:B------:R-:W-:Y:S02]  /*2fe0*/  UISETP.NE.AND.EX UP0, UPT, UR21, URZ, UPT, UP0 ;  /* 0x000000ff1500728c */ /* 0x000fe4000bf05300 */
[----:B------:R-:W-:-:S06]  /*2ff0*/  ULEA.HI UR8, UR8, UR7, URZ, 0x2 ;  /* 0x0000000708087291 */ /* 0x000fcc000f8f10ff */
[----:B------:R-:W-:-:S04]  /*3000*/  MOV R219, UR8 ;  /* 0x0000000800db7c02 */ /* 0x000fc80008000f00 */
[----:B0-----:R-:W-:Y:S01]  /*3010*/  LEA.HI.SX32 R219, R219, R2, 0x1e ;  /* 0x00000002dbdb7211 */ /* 0x001fe200078ff2ff */
[----:B------:R-:W-:Y:S06]  /*3020*/  BRA.U !UP0, `(.L_x_15889) ;  /* 0x0000000108c87547 */ /* 0x000fec000b800000 */
[C---:B------:R-:W-:Y:S02]  /*3030*/  ISETP.GE.U32.AND P0, PT, R0.reuse, 0x80, PT ;  /* 0x000000800000780c */ /* 0x040fe40003f06070 */
[C---:B------:R-:W-:Y:S02]  /*3040*/  ISETP.GE.U32.AND P1, PT, R0.reuse, 0x100, PT ;  /* 0x000001000000780c */ /* 0x040fe40003f26070 */
[----:B------:R-:W-:Y:S02]  /*3050*/  ISETP.GE.U32.AND P2, PT, R0, 0x180, PT ;  /* 0x000001800000780c */ /* 0x000fe40003f46070 */
[----:B------:R-:W-:-:S07]  /*3060*/  MOV R164, R219 ;  /* 0x000000db00a47202 */ /* 0x000fce0000000f00 */
[----:B------:R-:W0:Y:S08]  /*3070*/  @P0 LDC.64 R166, c[0x0][0x438] ;  /* 0x00010e00ffa60b82 */ /* 0x000e300000000a00 */
[----:B------:R-:W1:Y:S01]  /*3080*/  @P1 LDC.64 R246, c[0x0][0x438] ;  /* 0x00010e00fff61b82 */ /* 0x000e620000000a00 */
[----:B------:R-:W-:-:S13]  /*3090*/  ISETP.GE.U32.AND P3, PT, R0, 0x200, PT ;  /* 0x000002000000780c */ /* 0x000fda0003f66070 */
[----:B------:R-:W2:Y:S01]  /*30a0*/  @P3 LDC.64 R170, c[0x0][0x438] ;  /* 0x00010e00ffaa3b82 */ /* 0x000ea20000000a00 */
[C---:B0-----:R-:W-:Y:S01]  /*30b0*/  @P0 IMAD.WIDE.U32 R168, R164.reuse, 0x10, R166 ;  /* 0x00000010a4a80825 */ /* 0x041fe200078e00a6 */
[----:B------:R-:W-:-:S04]  /*30c0*/  @P0 IADD3 R164, PT, PT, R164, 0x80, RZ ;  /* 0x00000080a4a40810 */ /* 0x000fc80007ffe0ff */
[----:B------:R0:W5:Y:S02]  /*30d0*/  @P0 LDG.E.128 R116, desc[UR10][R168.64] ;  /* 0x0000000aa8740981 */ /* 0x000164000c1e1d00 */
[----:B------:R-:W3:Y:S01]  /*30e0*/  @P2 LDC.64 R166, c[0x0][0x438] ;  /* 0x00010e00ffa62b82 */ /* 0x000ee20000000a00 */
[----:B------:R-:W-:Y:S01]  /*30f0*/  ISETP.GE.U32.AND P0, PT, R0, 0x280, PT ;  /* 0x000002800000780c */ /* 0x000fe20003f06070 */
[C---:B-1----:R-:W-:Y:S01]  /*3100*/  @P1 IMAD.WIDE.U32 R246, R164.reuse, 0x10, R246 ;  /* 0x00000010a4f61825 */ /* 0x042fe200078e00f6 */
[----:B------:R-:W-:-:S04]  /*3110*/  @P1 IADD3 R164, PT, PT, R164, 0x80, RZ ;  /* 0x00000080a4a41810 */ /* 0x000fc80007ffe0ff */
[----:B------:R1:W5:Y:S01]  /*3120*/  @P1 LDG.E.128 R36, desc[UR10][R246.64] ;  /* 0x0000000af6241981 */ /* 0x000362000c1e1d00 */
[----:B------:R-:W-:-:S06]  /*3130*/  ISETP.GE.U32.AND P1, PT, R0, 0x300, PT ;  /* 0x000003000000780c */ /* 0x000fcc0003f26070 */
[----:B0-----:R-:W0:Y:S08]  /*3140*/  @P0 LDC.64 R168, c[0x0][0x438] ;  /* 0x00010e00ffa80b82 */ /* 0x001e300000000a00 */
[----:B-1----:R-:W1:Y:S01]  /*3150*/  @P1 LDC.64 R246, c[0x0][0x438] ;  /* 0x00010e00fff61b82 */ /* 0x002e620000000a00 */
[C---:B---3--:R-:W-:Y:S01]  /*3160*/  @P2 IMAD.WIDE.U32 R166, R164.reuse, 0x10, R166 ;  /* 0x00000010a4a62825 */ /* 0x048fe200078e00a6 */
[----:B------:R-:W-:-:S04]  /*3170*/  @P2 IADD3 R164, PT, PT, R164, 0x80, RZ ;  /* 0x00000080a4a42810 */ /* 0x000fc80007ffe0ff */
[----:B------:R3:W5:Y:S01]  /*3180*/  @P2 LDG.E.128 R128, desc[UR10][R166.64] ;  /* 0x0000000aa6802981 */ /* 0x000762000c1e1d00 */
[----:B------:R-:W-:Y:S01]  /*3190*/  ISETP.GE.U32.AND P2, PT, R0, 0x380, PT ;  /* 0x000003800000780c */ /* 0x000fe20003f46070 */
[C---:B--2---:R-:W-:Y:S01]  /*31a0*/  @P3 IMAD.WIDE.U32 R170, R164.reuse, 0x10, R170 ;  /* 0x00000010a4aa3825 */ /* 0x044fe200078e00aa */
[----:B------:R-:W-:-:S04]  /*31b0*/  @P3 IADD3 R164, PT, PT, R164, 0x80, RZ ;  /* 0x00000080a4a43810 */ /* 0x000fc80007ffe0ff */
[----:B------:R2:W5:Y:S01]  /*31c0*/  @P3 LDG.E.128 R132, desc[UR10][R170.64] ;  /* 0x0000000aaa843981 */ /* 0x000562000c1e1d00 */
[C---:B0-----:R-:W-:Y:S01]  /*31d0*/  @P0 IMAD.WIDE.U32 R168, R164.reuse, 0x10, R168 ;  /* 0x00000010a4a80825 */ /* 0x041fe200078e00a8 */
[----:B------:R-:W-:-:S04]  /*31e0*/  @P0 IADD3 R164, PT, PT, R164, 0x80, RZ ;  /* 0x00000080a4a40810 */ /* 0x000fc80007ffe0ff */
[----:B------:R0:W5:Y:S01]  /*31f0*/  @P0 LDG.E.128 R136, desc[UR10][R168.64] ;  /* 0x0000000aa8880981 */ /* 0x000162000c1e1d00 */
[----:B---3--:R-:W3:Y:S01]  /*3200*/  @P2 LDC.64 R166, c[0x0][0x438] ;  /* 0x00010e00ffa62b82 */ /* 0x008ee20000000a00 */
[----:B------:R-:W-:Y:S01]  /*3210*/  ISETP.GE.U32.AND P0, PT, R0, 0x400, PT ;  /* 0x000004000000780c */ /* 0x000fe20003f06070 */
[C---:B-1----:R-:W-:Y:S01]  /*3220*/  @P1 IMAD.WIDE.U32 R246, R164.reuse, 0x10, R246 ;  /* 0x00000010a4f61825 */ /* 0x042fe200078e00f6 */
[----:B------:R-:W-:-:S04]  /*3230*/  @P1 IADD3 R164, PT, PT, R164, 0x80, RZ ;  /* 0x00000080a4a41810 */ /* 0x000fc80007ffe0ff */
[----:B------:R1:W5:Y:S01]  /*3240*/  @P1 LDG.E.128 R140, desc[UR10][R246.64] ;  /* 0x0000000af68c1981 */ /* 0x000362000c1e1d00 */
[C---:B------:R-:W-:Y:S02]  /*3250*/  ISETP.GE.U32.AND P1, PT, R0.reuse, 0x480, PT ;  /* 0x000004800000780c */ /* 0x040fe40003f26070 */
[----:B------:R-:W-:-:S04]  /*3260*/  ISETP.GE.U32.AND P3, PT, R0, 0x500, PT ;  /* 0x000005000000780c */ /* 0x000fc80003f66070 */
[----:B--2---:R-:W2:Y:S08]  /*3270*/  @P0 LDC.64 R170, c[0x0][0x438] ;  /* 0x00010e00ffaa0b82 */ /* 0x004eb00000000a00 */
[----:B0-----:R-:W0:Y:S01]  /*3280*/  @P1 LDC.64 R168, c[0x0][0x438] ;  /* 0x00010e00ffa81b82 */ /* 0x001e220000000a00 */
[C---:B---3--:R-:W-:Y:S01]  /*3290*/  @P2 IMAD.WIDE.U32 R248, R164.reuse, 0x10, R166 ;  /* 0x00000010a4f82825 */ /* 0x048fe200078e00a6 */
[----:B------:R-:W-:-:S04]  /*32a0*/  @P2 IADD3 R164, PT, PT, R164, 0x80, RZ ;  /* 0x00000080a4a42810 */ /* 0x000fc80007ffe0ff */
[----:B------:R1:W5:Y:S02]  /*32b0*/  @P2 LDG.E.128 R144, desc[UR10][R248.64] ;  /* 0x0000000af8902981 */ /* 0x000364000c1e1d00 */
[----:B------:R-:W3:Y:S01]  /*32c0*/  @P3 LDC.64 R166, c[0x0][0x438] ;  /* 0x00010e00ffa63b82 */ /* 0x000ee20000000a00 */
[C---:B--2---:R-:W-:Y:S01]  /*32d0*/  @P0 IMAD.WIDE.U32 R170, R164.reuse, 0x10, R170 ;  /* 0x00000010a4aa0825 */ /* 0x044fe200078e00aa */
[----:B------:R-:W-:-:S04]  /*32e0*/  @P0 IADD3 R164, PT, PT, R164, 0x80, RZ ;  /* 0x00000080a4a40810 */ /* 0x000fc80007ffe0ff */
[----:B------:R1:W5:Y:S01]  /*32f0*/  @P0 LDG.E.128 R148, desc[UR10][R170.64] ;  /* 0x0000000aaa940981 */ /* 0x000362000c1e1d00 */
[C---:B0-----:R-:W-:Y:S01]  /*3300*/  @P1 IMAD.WIDE.U32 R168, R164.reuse, 0x10, R168 ;  /* 0x00000010a4a81825 */ /* 0x041fe200078e00a8 */
[----:B------:R-:W-:-:S04]  /*3310*/  @P1 IADD3 R164, PT, PT, R164, 0x80, RZ ;  /* 0x00000080a4a41810 */ /* 0x000fc80007ffe0ff */
[----:B------:R1:W5:Y:S01]  /*3320*/  @P1 LDG.E.128 R152, desc[UR10][R168.64] ;  /* 0x0000000aa8981981 */ /* 0x000362000c1e1d00 */
[----:B---3--:R-:W-:-:S05]  /*3330*/  @P3 IMAD.WIDE.U32 R166, R164, 0x10, R166 ;  /* 0x00000010a4a63825 */ /* 0x008fca00078e00a6 */
[----:B------:R1:W5:Y:S02]  /*3340*/  @P3 LDG.E.128 R156, desc[UR10][R166.64] ;  /* 0x0000000aa69c3981 */ /* 0x000364000c1e1d00 */
.L_x_15889:
[----:B------:R-:W-:Y:S05]  /*3350*/  BSYNC.RECONVERGENT B0 ;  /* 0x0000000000007941 */ /* 0x000fea0003800200 */
.L_x_15869:
[----:B------:R-:W0:Y:S01]  /*3360*/  SHFL.DOWN PT, R164, R223, 0x10, 0x1f ;  /* 0x0a001f00dfa47f89 */ /* 0x000e2200000e0000 */
[----:B------:R-:W-:Y:S01]  /*3370*/  LOP3.LUT P0, RZ, R2, 0x1f, RZ, 0xc0, !PT ;  /* 0x0000001f02ff7812 */ /* 0x000fe2000780c0ff */
[----:B------:R-:W-:Y:S02]  /*3380*/  BSSY.RECONVERGENT B0, `(.L_x_15890) ;  /* 0x000001d000007945 */ /* 0x000fe40003800200 */
[----:B------:R-:W2:Y:S01]  /*3390*/  SHFL.DOWN PT, R165, R224, 0x10, 0x1f ;  /* 0x0a001f00e0a57f89 */ /* 0x000ea200000e0000 */
[----:B0-----:R-:W-:Y:S01]  /*33a0*/  FADD.FTZ R164, R164, R223 ;  /* 0x000000dfa4a47221 */ /* 0x001fe20000010000 */
[----:B--2---:R-:W-:-:S04]  /*33b0*/  FADD.FTZ R165, R165, R224 ;  /* 0x000000e0a5a57221 */ /* 0x004fc80000010000 */
[----:B-1----:R-:W0:Y:S04]  /*33c0*/  SHFL.DOWN PT, R171, R164, 0x8, 0x1f ;  /* 0x09001f00a4ab7f89 */ /* 0x002e2800000e0000 */
        /* <DEDUP_REMOVED lines=24> */
.L_x_15891:
[----:B------:R-:W-:Y:S05]  /*3550*/  BSYNC.RECONVERGENT B0 ;  /* 0x0000000000007941 */ /* 0x000fea0003800200 */
.L_x_15890:
[----:B------:R-:W1:Y:S08]  /*3560*/  S2UR UR8, SR_CgaCtaId ;  /* 0x00000000000879c3 */ /* 0x000e700000008800 */
[----:B------:R-:W-:Y:S01]  /*3570*/  BAR.SYNC.DEFER_BLOCKING 0x0 ;  /* 0x0000000000007b1d */ /* 0x000fe20000010000 */
[----:B------:R-:W-:Y:S01]  /*3580*/  UISETP.GE.AND UP3, UPT, UR32, 0x1, UPT ;  /* 0x000000012000788c */ /* 0x000fe2000bf66270 */
[----:B------:R-:W-:-:S02]  /*3590*/  ISETP.GE.U32.AND P2, PT, R0, 0x80, PT ;  /* 0x000000800000780c */ /* 0x000fc40003f46070 */
[----:B------:R-:W-:Y:S02]  /*35a0*/  ISETP.NE.AND P0, PT, RZ, UR25, PT ;  /* 0x00000019ff007c0c */ /* 0x000fe4000bf05270 */
[----:B------:R-:W-:Y:S01]  /*35b0*/  UMOV UR7, 0x400 ;  /* 0x0000040000077882 */ /* 0x000fe20000000000 */
[----:B------:R-:W-:Y:S01]  /*35c0*/  PLOP3.LUT P1, PT, PT, PT, UP3, 0x80, 0x8 ;  /* 0x000000000008781c */ /* 0x000fe20003f2f038 */
[----:B------:R-:W-:Y:S01]  /*35d0*/  BSSY.RECONVERGENT B0, `(.L_x_15892) ;  /* 0x00000b6000007945 */ /* 0x000fe20003800200 */
[----:B------:R-:W-:-:S06]  /*35e0*/  LOP3.LUT R4, R4, 0xffffffef, RZ, 0xc0, !PT ;  /* 0xffffffef04047812 */ /* 0x000fcc00078ec0ff */
[----:B------:R-:W-:Y:S01]  /*35f0*/  @P2 LOP3.LUT R4, R4, 0x10, RZ, 0xfc, !PT ;  /* 0x0000001004042812 */ /* 0x000fe200078efcff */
[----:B-1----:R-:W-:-:S04]  /*3600*/  ULEA UR7, UR8, UR7, 0x18 ;  /* 0x0000000708077291 */ /* 0x002fc8000f8ec0ff */
[----:B------:R-:W-:Y:S02]  /*3610*/  UIADD3 UR8, UPT, UPT, UR7, 0x5020, URZ ;  /* 0x0000502007087890 */ /* 0x000fe4000fffe0ff */
[----:B------:R-:W-:Y:S02]  /*3620*/  @!UP1 UIADD3 UR8, UPT, UPT, UR7, 0x5000, URZ ;  /* 0x0000500007089890 */ /* 0x000fe4000fffe0ff */
[----:B------:R-:W-:Y:S02]  /*3630*/  UIADD3 UR27, UPT, UPT, UR7, 0x5030, URZ ;  /* 0x00005030071b7890 */ /* 0x000fe4000fffe0ff */
[----:B------:R-:W-:Y:S02]  /*3640*/  @!UP1 UIADD3 UR27, UPT, UPT, UR7, 0x5010, URZ ;  /* 0x00005010071b9890 */ /* 0x000fe4000fffe0ff */
[----:B------:R-:W-:-:S03]  /*3650*/  @UP3 UIADD3 UR7, UPT, UPT, UR32, -0x1, URZ ;  /* 0xffffffff20073890 */ /* 0x000fc6000fffe0ff */
[----:B0-----:R-:W0:Y:S01]  /*3660*/  LDS.128 R164, [UR8] ;  /* 0x00000008ffa47984 */ /* 0x001e220008000c00 */
[----:B------:R-:W-:-:S03]  /*3670*/  @UP3 UIMAD UR7, UR7, UR6, URZ ;  /* 0x00000006070732a4 */ /* 0x000fc6000f8e02ff */
[----:B------:R-:W1:Y:S01]  /*3680*/  LDS.128 R168, [UR27] ;  /* 0x0000001bffa87984 */ /* 0x000e620008000c00 */
[----:B------:R-:W-:-:S04]  /*3690*/  @UP3 USHF.R.S32.HI UR8, URZ, 0x1f, UR7 ;  /* 0x0000001fff083899 */ /* 0x000fc80008011407 */
[----:B------:R-:W-:Y:S01]  /*36a0*/  @UP3 ULEA.HI UR8, UR8, UR7, URZ, 0x2 ;  /* 0x0000000708083291 */ /* 0x000fe2000f8f10ff */
[----:B0-----:R-:W-:Y:S01]  /*36b0*/  FADD.FTZ R221, RZ, R164 ;  /* 0x000000a4ffdd7221 */ /* 0x001fe20000010000 */
[----:B------:R-:W-:-:S04]  /*36c0*/  FADD.FTZ R164, RZ, R165 ;  /* 0x000000a5ffa47221 */ /* 0x000fc80000010000 */
[----:B------:R-:W-:Y:S01]  /*36d0*/  MOV R165, UR8 ;  /* 0x0000000800a57c02 */ /* 0x000fe20008000f00 */
[----:B------:R-:W-:Y:S01]  /*36e0*/  FADD.FTZ R221, R166, R221 ;  /* 0x000000dda6dd7221 */ /* 0x000fe20000010000 */
[----:B------:R-:W-:Y:S01]  /*36f0*/  FADD.FTZ R164, R167, R164 ;  /* 0x000000a4a7a47221 */ /* 0x000fe20000010000 */
[----:B------:R-:W-:Y:S02]  /*3700*/  HFMA2 R166, -RZ, RZ, 0, 0 ;  /* 0x00000000ffa67431 */ /* 0x000fe400000001ff */
[----:B-1----:R-:W-:Y:S01]  /*3710*/  FADD.FTZ R221, R221, R168 ;  /* 0x000000a8dddd7221 */ /* 0x002fe20000010000 */
[----:B------:R-:W-:-:S03]  /*3720*/  FADD.FTZ R164, R164, R169 ;  /* 0x000000a9a4a47221 */ /* 0x000fc60000010000 */
[----:B------:R-:W-:Y:S01]  /*3730*/  FADD.FTZ R170, R170, R221 ;  /* 0x000000ddaaaa7221 */ /* 0x000fe20000010000 */
[----:B------:R-:W-:Y:S01]  /*3740*/  FADD.FTZ R164, R171, R164 ;  /* 0x000000a4aba47221 */ /* 0x000fe20000010000 */
[----:B------:R-:W-:Y:S02]  /*3750*/  @P1 LEA.HI.SX32 R166, R165, R2, 0x1e ;  /* 0x00000002a5a61211 */ /* 0x000fe400078ff2ff */
[----:B------:R-:W-:Y:S01]  /*3760*/  FMUL.FTZ R167, R170, UR26 ;  /* 0x0000001aaaa77c20 */ /* 0x000fe20008410000 */
[----:B------:R-:W-:-:S04]  /*3770*/  FMUL.FTZ R164, R164, UR26 ;  /* 0x0000001aa4a47c20 */ /* 0x000fc80008410000 */
[----:B------:R-:W-:Y:S02]  /*3780*/  FSEL R167, R167, RZ, !P0 ;  /* 0x000000ffa7a77208 */ /* 0x000fe40004000000 */
[----:B------:R-:W-:Y:S01]  /*3790*/  R2UR UR7, R164 ;  /* 0x00000000a40772ca */ /* 0x000fe200000e0000 */
[----:B------:R-:W-:-:S14]  /*37a0*/  @!P2 BRA `(.L_x_15893) ;  /* 0x000000080060a947 */ /* 0x000fdc0003800000 */
[----:B------:R-:W-:-:S04]  /*37b0*/  UISETP.NE.U32.AND UP0, UPT, UR20, URZ, UPT ;  /* 0x000000ff1400728c */ /* 0x000fc8000bf05070 */
[----:B------:R-:W-:-:S09]  /*37c0*/  UISETP.NE.AND.EX UP0, UPT, UR21, URZ, UPT, UP0 ;  /* 0x000000ff1500728c */ /* 0x000fd2000bf05300 */
[----:B------:R-:W-:Y:S05]  /*37d0*/  BRA.U UP0, `(.L_x_15894) ;  /* 0x0000000100e47547 */ /* 0x000fea000b800000 */
[----:B------:R-:W-:-:S04]  /*37e0*/  UISETP.NE.U32.AND UP0, UPT, UR4, URZ, UPT ;  /* 0x000000ff0400728c */ /* 0x000fc8000bf05070 */
[----:B------:R-:W-:-:S09]  /*37f0*/  UISETP.NE.AND.EX UP0, UPT, UR5, URZ, UPT, UP0 ;  /* 0x000000ff0500728c */ /* 0x000fd2000bf05300 */
[----:B------:R-:W-:Y:S05]  /*3800*/  BRA.U UP0, `(.L_x_15895) ;  /* 0x00000001006c7547 */ /* 0x000fea000b800000 */
[--C-:B------:R-:W-:Y:S01]  /*3810*/  FFMA.FTZ R169, R3, UR7, R167.reuse ;  /* 0x0000000703a97c23 */ /* 0x100fe200080100a7 */
[--C-:B------:R-:W-:Y:S01]  /*3820*/  FFMA.FTZ R164, R14, UR7, R167.reuse ;  /* 0x000000070ea47c23 */ /* 0x100fe200080100a7 */
[----:B------:R-:W-:Y:S01]  /*3830*/  FFMA.FTZ R165, R195, UR7, R167 ;  /* 0x00000007c3a57c23 */ /* 0x000fe200080100a7 */
[----:B------:R-:W-:Y:S01]  /*3840*/  ISETP.LT.AND P1, PT, RZ, UR31, PT ;  /* 0x0000001fff007c0c */ /* 0x000fe2000bf21270 */
[----:B------:R-:W-:Y:S01]  /*3850*/  FADD.FTZ R169, R16, -R169 ;  /* 0x800000a910a97221 */ /* 0x000fe20000010000 */
[----:B------:R-:W-:Y:S01]  /*3860*/  FADD.FTZ R164, R197, -R164 ;  /* 0x800000a4c5a47221 */ /* 0x000fe20000010000 */
[----:B------:R-:W-:Y:S01]  /*3870*/  FADD.FTZ R165, R220, -R165 ;  /* 0x800000a5dca57221 */ /* 0x000fe20000010000 */
[----:B------:R-:W-:Y:S01]  /*3880*/  ISETP.LT.AND P0, PT, RZ, UR32, PT ;  /* 0x00000020ff007c0c */ /* 0x000fe2000bf01270 */
[----:B------:R-:W-:Y:S01]  /*3890*/  FMUL.FTZ R169, R169, UR30 ;  /* 0x0000001ea9a97c20 */ /* 0x000fe20008410000 */
[----:B------:R-:W-:Y:S01]  /*38a0*/  FMUL.FTZ R164, R164, UR30 ;  /* 0x0000001ea4a47c20 */ /* 0x000fe20008410000 */
[----:B------:R-:W-:-:S03]  /*38b0*/  FMUL.FTZ R165, R165, UR30 ;  /* 0x0000001ea5a57c20 */ /* 0x000fc60008410000 */
[----:B------:R-:W-:Y:S02]  /*38c0*/  FSEL R169, R169, RZ, P1 ;  /* 0x000000ffa9a97208 */ /* 0x000fe40000800000 */
[----:B------:R-:W-:Y:S02]  /*38d0*/  FSEL R164, R164, RZ, P1 ;  /* 0x000000ffa4a47208 */ /* 0x000fe40000800000 */
[----:B------:R-:W-:Y:S01]  /*38e0*/  FSEL R165, R165, RZ, P1 ;  /* 0x000000ffa5a57208 */ /* 0x000fe20000800000 */
[----:B------:R-:W-:Y:S02]  /*38f0*/  FMUL.FTZ R169, R169, UR24 ;  /* 0x00000018a9a97c20 */ /* 0x000fe40008410000 */
[----:B------:R-:W-:Y:S02]  /*3900*/  FMUL.FTZ R164, R164, UR24 ;  /* 0x00000018a4a47c20 */ /* 0x000fe40008410000 */
[----:B------:R-:W-:Y:S01]  /*3910*/  FMUL.FTZ R165, R165, UR24 ;  /* 0x00000018a5a57c20 */ /* 0x000fe20008410000 */
[----:B------:R-:W-:-:S02]  /*3920*/  SEL R160, R169, R160, P0 ;  /* 0x000000a0a9a07207 */ /* 0x000fc40000000000 */
[----:B------:R-:W-:Y:S02]  /*3930*/  SEL R161, R164, R161, P0 ;  /* 0x000000a1a4a17207 */ /* 0x000fe40000000000 */
[----:B------:R-:W-:Y:S01]  /*3940*/  SEL R162, R165, R162, P0 ;  /* 0x000000a2a5a27207 */ /* 0x000fe20000000000 */
[----:B------:R-:W-:Y:S06]  /*3950*/  BRA.U !UP3, `(.L_x_15896) ;  /* 0x000000050bc07547 */ /* 0x000fec000b800000 */
[----:B------:R-:W-:-:S04]  /*3960*/  FFMA.FTZ R164, R218, UR7, R167 ;  /* 0x00000007daa47c23 */ /* 0x000fc800080100a7 */
[----:B------:R-:W-:-:S04]  /*3970*/  FADD.FTZ R163, R217, -R164 ;  /* 0x800000a4d9a37221 */ /* 0x000fc80000010000 */
[----:B------:R-:W-:-:S05]  /*3980*/  FMUL.FTZ R163, R163, UR30 ;  /* 0x0000001ea3a37c20 */ /* 0x000fca0008410000 */
[----:B------:R-:W-:-:S05]  /*3990*/  FSEL R163, R163, RZ, P1 ;  /* 0x000000ffa3a37208 */ /* 0x000fca0000800000 */
[----:B------:R-:W-:Y:S01]  /*39a0*/  FMUL.FTZ R163, R163, UR24 ;  /* 0x00000018a3a37c20 */ /* 0x000fe20008410000 */
[----:B------:R-:W-:Y:S06]  /*39b0*/  BRA `(.L_x_15896) ;  /* 0x0000000400a87947 */ /* 0x000fec0003800000 */
.L_x_15895:
[--C-:B------:R-:W-:Y:S01]  /*39c0*/  FFMA.FTZ R125, R3, UR7, R167.reuse ;  /* 0x00000007037d7c23 */ /* 0x100fe200080100a7 */
[--C-:B------:R-:W-:Y:S01]  /*39d0*/  FFMA.FTZ R126, R14, UR7, R167.reuse ;  /* 0x000000070e7e7c23 */ /* 0x100fe200080100a7 */
[----:B------:R-:W-:Y:S01]  /*39e0*/  FFMA.FTZ R127, R195, UR7, R167 ;  /* 0x00000007c37f7c23 */ /* 0x000fe200080100a7 */
[----:B------:R-:W-:Y:S01]  /*39f0*/  ISETP.LT.AND P1, PT, RZ, UR31, PT ;  /* 0x0000001fff007c0c */ /* 0x000fe2000bf21270 */
[----:B------:R-:W-:Y:S01]  /*3a00*/  FADD.FTZ R124, R16, -R125 ;  /* 0x8000007d107c7221 */ /* 0x000fe20000010000 */
[----:B------:R-:W-:Y:S01]  /*3a10*/  FADD.FTZ R125, R197, -R126 ;  /* 0x8000007ec57d7221 */ /* 0x000fe20000010000 */
[----:B------:R-:W-:Y:S01]  /*3a20*/  FADD.FTZ R126, R220, -R127 ;  /* 0x8000007fdc7e7221 */ /* 0x000fe20000010000 */
[----:B------:R-:W-:Y:S01]  /*3a30*/  FFMA.FTZ R164, R218, UR7, R167 ;  /* 0x00000007daa47c23 */ /* 0x000fe200080100a7 */
[----:B------:R-:W-:Y:S01]  /*3a40*/  FMUL.FTZ R124, R124, UR30 ;  /* 0x0000001e7c7c7c20 */ /* 0x000fe20008410000 */
[----:B------:R-:W-:Y:S01]  /*3a50*/  FMUL.FTZ R125, R125, UR30 ;  /* 0x0000001e7d7d7c20 */ /* 0x000fe20008410000 */
[----:B------:R-:W-:Y:S01]  /*3a60*/  FMUL.FTZ R126, R126, UR30 ;  /* 0x0000001e7e7e7c20 */ /* 0x000fe20008410000 */
[----:B------:R-:W-:Y:S01]  /*3a70*/  ISETP.LT.AND P0, PT, RZ, UR32, PT ;  /* 0x00000020ff007c0c */ /* 0x000fe2000bf01270 */
[----:B------:R-:W-:Y:S01]  /*3a80*/  FADD.FTZ R127, R217, -R164 ;  /* 0x800000a4d97f7221 */ /* 0x000fe20000010000 */
[----:B------:R-:W-:-:S02]  /*3a90*/  FSEL R124, R124, RZ, P1 ;  /* 0x000000ff7c7c7208 */ /* 0x000fc40000800000 */
[----:B------:R-:W-:Y:S01]  /*3aa0*/  FSEL R125, R125, RZ, P1 ;  /* 0x000000ff7d7d7208 */ /* 0x000fe20000800000 */
[----:B------:R-:W-:Y:S01]  /*3ab0*/  FMUL.FTZ R127, R127, UR30 ;  /* 0x0000001e7f7f7c20 */ /* 0x000fe20008410000 */
[----:B------:R-:W-:Y:S01]  /*3ac0*/  FSEL R126, R126, RZ, P1 ;  /* 0x000000ff7e7e7208 */ /* 0x000fe20000800000 */
[----:B------:R-:W-:Y:S02]  /*3ad0*/  FMUL.FTZ R165, R124, UR24 ;  /* 0x000000187ca57c20 */ /* 0x000fe40008410000 */
[----:B------:R-:W-:Y:S01]  /*3ae0*/  FMUL.FTZ R164, R125, UR24 ;  /* 0x000000187da47c20 */ /* 0x000fe20008410000 */
[----:B------:R-:W-:Y:S02]  /*3af0*/  FSEL R127, R127, RZ, P1 ;  /* 0x000000ff7f7f7208 */ /* 0x000fe40000800000 */
[----:B------:R-:W-:Y:S01]  /*3b00*/  SEL R160, R165, R160, P0 ;  /* 0x000000a0a5a07207 */ /* 0x000fe20000000000 */
[----:B------:R-:W-:Y:S01]  /*3b10*/  FMUL.FTZ R165, R126, UR24 ;  /* 0x000000187ea57c20 */ /* 0x000fe20008410000 */
[----:B------:R-:W-:-:S04]  /*3b20*/  SEL R161, R164, R161, P0 ;  /* 0x000000a1a4a17207 */ /* 0x000fc80000000000 */
[----:B------:R-:W-:Y:S01]  /*3b30*/  SEL R162, R165, R162, P0 ;  /* 0x000000a2a5a27207 */ /* 0x000fe20000000000 */
[----:B------:R-:W-:Y:S06]  /*3b40*/  BRA.U !UP3, `(.L_x_15896) ;  /* 0x000000050b447547 */ /* 0x000fec000b800000 */
[----:B------:R-:W-:Y:S01]  /*3b50*/  FMUL.FTZ R163, R127, UR24 ;  /* 0x000000187fa37c20 */ /* 0x000fe20008410000 */
[----:B------:R-:W-:Y:S06]  /*3b60*/  BRA `(.L_x_15896) ;  /* 0x00000004003c7947 */ /* 0x000fec0003800000 */
.L_x_15894:
[----:B------:R-:W-:-:S04]  /*3b70*/  UISETP.NE.U32.AND UP0, UPT, UR4, URZ, UPT ;  /* 0x000000ff0400728c */ /* 0x000fc8000bf05070 */
[----:B------:R-:W-:-:S09]  /*3b80*/  UISETP.NE.AND.EX UP0, UPT, UR5, URZ, UPT, UP0 ;  /* 0x000000ff0500728c */ /* 0x000fd2000bf05300 */
[----:B------:R-:W-:Y:S05]  /*3b90*/  BRA.U UP0, `(.L_x_15897) ;  /* 0x0000000100987547 */ /* 0x000fea000b800000 */
[----:B------:R-:W-:Y:S02]  /*3ba0*/  PLOP3.LUT P0, PT, PT, PT, UP2, 0x80, 0x8 ;  /* 0x000000000008781c */ /* 0x000fe40003f0f028 */
[----:B------:R-:W-:Y:S02]  /*3bb0*/  PLOP3.LUT P2, PT, PT, PT, UP2, 0x80, 0x8 ;  /* 0x000000000008781c */ /* 0x000fe40003f4f028 */
[----:B------:R-:W-:Y:S02]  /*3bc0*/  PLOP3.LUT P3, PT, PT, PT, UP2, 0x80, 0x8 ;  /* 0x000000000008781c */ /* 0x000fe40003f6f028 */
[----:B------:R-:W-:Y:S02]  /*3bd0*/  PLOP3.LUT P1, PT, PT, PT, UP2, 0x80, 0x8 ;  /* 0x000000000008781c */ /* 0x000fe40003f2f028 */
[----:B-----5:R-:W-:Y:S02]  /*3be0*/  MOV R168, R117 ;  /* 0x0000007500a87202 */ /* 0x020fe40000000f00 */
[----:B------:R-:W-:-:S03]  /*3bf0*/  MOV R169, R116 ;  /* 0x0000007400a97202 */ /* 0x000fc60000000f00 */
[----:B------:R-:W-:Y:S01]  /*3c00*/  @P0 FFMA.FTZ R164, R14, UR7, R167 ;  /* 0x000000070ea40c23 */ /* 0x000fe200080100a7 */
[----:B------:R-:W-:-:S03]  /*3c10*/  PLOP3.LUT P0, PT, PT, PT, UP2, 0x80, 0x8 ;  /* 0x000000000008781c */ /* 0x000fc60003f0f028 */
[----:B------:R-:W-:Y:S01]  /*3c20*/  @P2 FADD.FTZ R164, R197, -R164 ;  /* 0x800000a4c5a42221 */ /* 0x000fe20000010000 */
[----:B------:R-:W-:Y:S01]  /*3c30*/  PLOP3.LUT P2, PT, PT, PT, UP2, 0x80, 0x8 ;  /* 0x000000000008781c */ /* 0x000fe20003f4f028 */
[----:B------:R-:W-:Y:S01]  /*3c40*/  @P1 FFMA.FTZ R165, R3, UR7, R167 ;  /* 0x0000000703a51c23 */ /* 0x000fe200080100a7 */
[----:B------:R-:W-:Y:S01]  /*3c50*/  PLOP3.LUT P1, PT, PT, PT, UP2, 0x80, 0x8 ;  /* 0x000000000008781c */ /* 0x000fe20003f2f028 */
[----:B------:R-:W-:Y:S01]  /*3c60*/  @P3 FFMA.FTZ R168, R164, UR30, R117 ;  /* 0x0000001ea4a83c23 */ /* 0x000fe20008010075 */
[----:B------:R-:W-:Y:S02]  /*3c70*/  PLOP3.LUT P3, PT, PT, PT, UP2, 0x80, 0x8 ;  /* 0x000000000008781c */ /* 0x000fe40003f6f028 */
[----:B------:R-:W-:Y:S01]  /*3c80*/  MOV R164, R118 ;  /* 0x0000007600a47202 */ /* 0x000fe20000000f00 */
[----:B------:R-:W-:Y:S02]  /*3c90*/  FMUL.FTZ R168, R168, UR24 ;  /* 0x00000018a8a87c20 */ /* 0x000fe40008410000 */
[----:B------:R-:W-:Y:S01]  /*3ca0*/  @P0 FADD.FTZ R165, R16, -R165 ;  /* 0x800000a510a50221 */ /* 0x000fe20000010000 */
[----:B------:R-:W-:-:S03]  /*3cb0*/  PLOP3.LUT P0, PT, PT, PT, UP2, 0x80, 0x8 ;  /* 0x000000000008781c */ /* 0x000fc60003f0f028 */
[----:B------:R-:W-:-:S04]  /*3cc0*/  @P2 FFMA.FTZ R169, R165, UR30, R116 ;  /* 0x0000001ea5a92c23 */ /* 0x000fc80008010074 */
[----:B------:R-:W-:-:S04]  /*3cd0*/  @P3 FFMA.FTZ R165, R195, UR7, R167 ;  /* 0x00000007c3a53c23 */ /* 0x000fc800080100a7 */
[----:B------:R-:W-:-:S04]  /*3ce0*/  @P1 FADD.FTZ R165, R220, -R165 ;  /* 0x800000a5dca51221 */ /* 0x000fc80000010000 */
[----:B------:R-:W-:Y:S01]  /*3cf0*/  @P0 FFMA.FTZ R164, R165, UR30, R118 ;  /* 0x0000001ea5a40c23 */ /* 0x000fe20008010076 */
[----:B------:R-:W-:Y:S01]  /*3d00*/  FMUL.FTZ R165, R169, UR24 ;  /* 0x00000018a9a57c20 */ /* 0x000fe20008410000 */
[----:B------:R-:W-:Y:S02]  /*3d10*/  ISETP.LT.AND P0, PT, RZ, UR32, PT ;  /* 0x00000020ff007c0c */ /* 0x000fe4000bf01270 */
[----:B------:R-:W-:Y:S02]  /*3d20*/  FMUL.FTZ R169, R164, UR24 ;  /* 0x00000018a4a97c20 */ /* 0x000fe40008410000 */
[----:B------:R-:W-:Y:S02]  /*3d30*/  SEL R161, R168, R161, P0 ;  /* 0x000000a1a8a17207 */ /* 0x000fe40000000000 */
[----:B------:R-:W-:Y:S02]  /*3d40*/  SEL R160, R165, R160, P0 ;  /* 0x000000a0a5a07207 */ /* 0x000fe40000000000 */
[----:B------:R-:W-:Y:S01]  /*3d50*/  SEL R162, R169, R162, P0 ;  /* 0x000000a2a9a27207 */ /* 0x000fe20000000000 */
[----:B------:R-:W-:Y:S06]  /*3d60*/  BRA.U !UP3, `(.L_x_15896) ;  /* 0x000000010bbc7547 */ /* 0x000fec000b800000 */
[----:B------:R-:W-:Y:S02]  /*3d70*/  PLOP3.LUT P0, PT, PT, PT, UP2, 0x80, 0x8 ;  /* 0x000000000008781c */ /* 0x000fe40003f0f028 */
[----:B------:R-:W-:Y:S02]  /*3d80*/  PLOP3.LUT P1, PT, PT, PT, UP2, 0x80, 0x8 ;  /* 0x000000000008781c */ /* 0x000fe40003f2f028 */
[----:B------:R-:W-:Y:S02]  /*3d90*/  PLOP3.LUT P2, PT, PT, PT, UP2, 0x80, 0x8 ;  /* 0x000000000008781c */ /* 0x000fe40003f4f028 */
[----:B------:R-:W-:-:S07]  /*3da0*/  MOV R163, R119 ;  /* 0x0000007700a37202 */ /* 0x000fce0000000f00 */
[----:B------:R-:W-:-:S04]  /*3db0*/  @P0 FFMA.FTZ R164, R218, UR7, R167 ;  /* 0x00000007daa40c23 */ /* 0x000fc800080100a7 */
[----:B------:R-:W-:-:S04]  /*3dc0*/  @P1 FADD.FTZ R164, R217, -R164 ;  /* 0x800000a4d9a41221 */ /* 0x000fc80000010000 */
[----:B------:R-:W-:-:S04]  /*3dd0*/  @P2 FFMA.FTZ R163, R164, UR30, R119 ;  /* 0x0000001ea4a32c23 */ /* 0x000fc80008010077 */
[----:B------:R-:W-:Y:S01]  /*3de0*/  FMUL.FTZ R163, R163, UR24 ;  /* 0x00000018a3a37c20 */ /* 0x000fe20008410000 */
[----:B------:R-:W-:Y:S06]  /*3df0*/  BRA `(.L_x_15896) ;  /* 0x0000000000987947 */ /* 0x000fec0003800000 */
.L_x_15897:
[----:B------:R-:W-:Y:S02]  /*3e00*/  PLOP3.LUT P1, PT, PT, PT, UP2, 0x80, 0x8 ;  /* 0x000000000008781c */ /* 0x000fe40003f2f028 */
[----:B------:R-:W-:Y:S02]  /*3e10*/  PLOP3.LUT P3, PT, PT, PT, UP2, 0x80, 0x8 ;  /* 0x000000000008781c */ /* 0x000fe40003f6f028 */
[----:B------:R-:W-:Y:S02]  /*3e20*/  PLOP3.LUT P5, PT, PT, PT, UP2, 0x80, 0x8 ;  /* 0x000000000008781c */ /* 0x000fe40003faf028 */
[----:B------:R-:W-:Y:S02]  /*3e30*/  PLOP3.LUT P4, PT, PT, PT, UP2, 0x80, 0x8 ;  /* 0x000000000008781c */ /* 0x000fe40003f8f028 */
[----:B------:R-:W-:Y:S02]  /*3e40*/  PLOP3.LUT P0, PT, PT, PT, UP2, 0x80, 0x8 ;  /* 0x000000000008781c */ /* 0x000fe40003f0f028 */
[----:B------:R-:W-:-:S02]  /*3e50*/  PLOP3.LUT P2, PT, PT, PT, UP2, 0x80, 0x8 ;  /* 0x000000000008781c */ /* 0x000fc40003f4f028 */
[----:B-----5:R-:W-:Y:S01]  /*3e60*/  MOV R125, R117 ;  /* 0x00000075007d7202 */ /* 0x020fe20000000f00 */
[--C-:B------:R-:W-:Y:S01]  /*3e70*/  @P1 FFMA.FTZ R124, R14, UR7, R167.reuse ;  /* 0x000000070e7c1c23 */ /* 0x100fe200080100a7 */
[----:B------:R-:W-:Y:S02]  /*3e80*/  PLOP3.LUT P1, PT, PT, PT, UP2, 0x80, 0x8 ;  /* 0x000000000008781c */ /* 0x000fe40003f2f028 */
[----:B------:R-:W-:Y:S01]  /*3e90*/  MOV R126, R118 ;  /* 0x00000076007e7202 */ /* 0x000fe20000000f00 */
[----:B------:R-:W-:Y:S01]  /*3ea0*/  @P3 FADD.FTZ R124, R197, -R124 ;  /* 0x8000007cc57c3221 */ /* 0x000fe20000010000 */
[----:B------:R-:W-:Y:S01]  /*3eb0*/  PLOP3.LUT P3, PT, PT, PT, UP2, 0x80, 0x8 ;  /* 0x000000000008781c */ /* 0x000fe20003f6f028 */
[----:B------:R-:W-:Y:S01]  /*3ec0*/  @P5 FFMA.FTZ R165, R195, UR7, R167 ;  /* 0x00000007c3a55c23 */ /* 0x000fe200080100a7 */
[----:B------:R-:W-:Y:S01]  /*3ed0*/  PLOP3.LUT P5, PT, PT, PT, UP2, 0x80, 0x8 ;  /* 0x000000000008781c */ /* 0x000fe20003faf028 */
[----:B------:R-:W-:Y:S01]  /*3ee0*/  @P4 FFMA.FTZ R125, R124, UR30, R117 ;  /* 0x0000001e7c7d4c23 */ /* 0x000fe20008010075 */
[----:B------:R-:W-:Y:S01]  /*3ef0*/  PLOP3.LUT P4, PT, PT, PT, UP2, 0x80, 0x8 ;  /* 0x000000000008781c */ /* 0x000fe20003f8f028 */
[----:B------:R-:W-:Y:S01]  /*3f00*/  @P0 FADD.FTZ R165, R220, -R165 ;  /* 0x800000a5dca50221 */ /* 0x000fe20000010000 */
[----:B------:R-:W-:Y:S01]  /*3f10*/  PLOP3.LUT P0, PT, PT, PT, UP2, 0x80, 0x8 ;  /* 0x000000000008781c */ /* 0x000fe20003f0f028 */
[----:B------:R-:W-:Y:S01]  /*3f20*/  @P2 FFMA.FTZ R127, R3, UR7, R167 ;  /* 0x00000007037f2c23 */ /* 0x000fe200080100a7 */
[----:B------:R-:W-:Y:S01]  /*3f30*/  PLOP3.LUT P2, PT, PT, PT, UP2, 0x80, 0x8 ;  /* 0x000000000008781c */ /* 0x000fe20003f4f028 */
[----:B------:R-:W-:Y:S01]  /*3f40*/  @P1 FFMA.FTZ R126, R165, UR30, R118 ;  /* 0x0000001ea57e1c23 */ /* 0x000fe20008010076 */
[----:B------:R-:W-:-:S02]  /*3f50*/  MOV R124, R116 ;  /* 0x00000074007c7202 */ /* 0x000fc40000000f00 */
[----:B------:R-:W-:Y:S01]  /*3f60*/  ISETP.LT.AND P1, PT, RZ, UR32, PT ;  /* 0x00000020ff007c0c */ /* 0x000fe2000bf21270 */
[----:B------:R-:W-:Y:S01]  /*3f70*/  @P3 FADD.FTZ R127, R16, -R127 ;  /* 0x8000007f107f3221 */ /* 0x000fe20000010000 */
[----:B------:R-:W-:Y:S01]  /*3f80*/  PLOP3.LUT P3, PT, PT, PT, UP3, 0x80, 0x8 ;  /* 0x000000000008781c */ /* 0x000fe20003f6f038 */
[----:B------:R-:W-:Y:S01]  /*3f90*/  @P5 FFMA.FTZ R164, R218, UR7, R167 ;  /* 0x00000007daa45c23 */ /* 0x000fe200080100a7 */
[----:B------:R-:W-:Y:S01]  /*3fa0*/  MOV R165, R119 ;  /* 0x0000007700a57202 */ /* 0x000fe20000000f00 */
[----:B------:R-:W-:Y:S01]  /*3fb0*/  @P4 FFMA.FTZ R124, R127, UR30, R116 ;  /* 0x0000001e7f7c4c23 */ /* 0x000fe20008010074 */
[----:B------:R-:W-:Y:S01]  /*3fc0*/  FMUL.FTZ R127, R126, UR24 ;  /* 0x000000187e7f7c20 */ /* 0x000fe20008410000 */
[----:B------:R-:W-:-:S04]  /*3fd0*/  @P0 FADD.FTZ R164, R217, -R164 ;  /* 0x800000a4d9a40221 */ /* 0x000fc80000010000 */
[----:B------:R-:W-:Y:S01]  /*3fe0*/  SEL R162, R127, R162, P1 ;  /* 0x000000a27fa27207 */ /* 0x000fe20000800000 */
[----:B------:R-:W-:Y:S01]  /*3ff0*/  @P2 FFMA.FTZ R165, R164, UR30, R119 ;  /* 0x0000001ea4a52c23 */ /* 0x000fe20008010077 */
[----:B------:R-:W-:Y:S01]  /*4000*/  FMUL.FTZ R127, R124, UR24 ;  /* 0x000000187c7f7c20 */ /* 0x000fe20008410000 */
[----:B------:R-:W-:Y:S02]  /*4010*/  FMUL.FTZ R164, R125, UR24 ;  /* 0x000000187da47c20 */ /* 0x000fe40008410000 */
[----:B------:R-:W-:Y:S02]  /*4020*/  @P3 FMUL.FTZ R163, R165, UR24 ;  /* 0x00000018a5a33c20 */ /* 0x000fe40008410000 */
[----:B------:R-:W-:Y:S02]  /*4030*/  SEL R160, R127, R160, P1 ;  /* 0x000000a07fa07207 */ /* 0x000fe40000800000 */
[----:B------:R-:W-:Y:S02]  /*4040*/  SEL R161, R164, R161, P1 ;  /* 0x000000a1a4a17207 */ /* 0x000fe40000800000 */
[----:B------:R-:W-:-:S07]  /*4050*/  MOV R127, R165 ;  /* 0x000000a5007f7202 */ /* 0x000fce0000000f00 */
.L_x_15896:
        /* <DEDUP_REMOVED lines=10> */
[C---:B0-----:R-:W-:Y:S01]  /*4100*/  @P1 IMAD.WIDE.U32 R164, R166.reuse, R165, UR28 ;  /* 0x0000001ca6a41e25 */ /* 0x041fe2000f8e00a5 */
[----:B------:R-:W-:-:S10]  /*4110*/  IADD3 R166, PT, PT, R166, 0x80, RZ ;  /* 0x00000080a6a67810 */ /* 0x000fd40007ffe0ff */
[----:B------:R1:W-:Y:S02]  /*4120*/  @P0 STG.E.128 desc[UR10][R164.64], R160 ;  /* 0x000000a0a4000986 */ /* 0x0003e4000c101d0a */
.L_x_15893:
[----:B------:R-:W-:Y:S05]  /*4130*/  BSYNC.RECONVERGENT B0 ;  /* 0x0000000000007941 */ /* 0x000fea0003800200 */
.L_x_15892:
[----:B------:R-:W-:Y:S01]  /*4140*/  ISETP.GE.U32.AND P0, PT, R0, 0x100, PT ;  /* 0x000001000000780c */ /* 0x000fe20003f06070 */
[----:B------:R-:W-:Y:S01]  /*4150*/  BSSY.RECONVERGENT B0, `(.L_x_15898) ;  /* 0x00000a0000007945 */ /* 0x000fe20003800200 */
[----:B------:R-:W-:-:S11]  /*4160*/  LOP3.LUT R4, R4, 0xfffffff7, RZ, 0xc0, !PT ;  /* 0xfffffff704047812 */ /* 0x000fd600078ec0ff */
[----:B------:R-:W-:Y:S01]  /*4170*/  @P0 LOP3.LUT R4, R4, 0x8, RZ, 0xfc, !PT ;  /* 0x0000000804040812 */ /* 0x000fe200078efcff */
[----:B------:R-:W-:Y:S06]  /*4180*/  @!P0 BRA `(.L_x_15899) ;  /* 0x0000000800708947 */ /* 0x000fec0003800000 */
        /* <DEDUP_REMOVED lines=8> */
[----:B------:R-:W-:Y:S02]  /*4210*/  PLOP3.LUT P1, PT, PT, PT, UP2, 0x80, 0x8 ;  /* 0x000000000008781c */ /* 0x000fe40003f2f028 */
[----:B------:R-:W-:Y:S02]  /*4220*/  PLOP3.LUT P2, PT, PT, PT, UP2, 0x80, 0x8 ;  /* 0x000000000008781c */ /* 0x000fe40003f4f028 */
[----:B------:R-:W-:Y:S02]  /*4230*/  PLOP3.LUT P3, PT, PT, PT, UP2, 0x80, 0x8 ;  /* 0x000000000008781c */ /* 0x000fe40003f6f028 */
[----:B-1---5:R-:W-:Y:S02]  /*4240*/  MOV R125, R37 ;  /* 0x00000025007d7202 */ /* 0x022fe40000000f00 */
[----:B------:R-:W-:-:S02]  /*4250*/  MOV R126, R38 ;  /* 0x00000026007e7202 */ /* 0x000fc40000000f00 */
[----:B------:R-:W-:Y:S01]  /*4260*/  MOV R165, R39 ;  /* 0x0000002700a57202 */ /* 0x000fe20000000f00 */
        /* <DEDUP_REMOVED lines=8> */
[----:B------:R-:W-:-:S03]  /*42f0*/  MOV R124, R36 ;  /* 0x00000024007c7202 */ /* 0x000fc60000000f00 */
[----:B------:R-:W-:Y:S01]  /*4300*/  @P4 FADD.FTZ R127, R216, -R127 ;  /* 0x8000007fd87f4221 */ /* 0x000fe20000010000 */
[----:B------:R-:W-:-:S03]  /*4310*/  PLOP3.LUT P4, PT, PT, PT, UP2, 0x80, 0x8 ;  /* 0x000000000008781c */ /* 0x000fc60003f8f028 */
[----:B------:R-:W-:Y:S01]  /*4320*/  @P1 FFMA.FTZ R126, R127, UR30, R38 ;  /* 0x0000001e7f7e1c23 */ /* 0x000fe20008010026 */
[----:B------:R-:W-:Y:S01]  /*4330*/  PLOP3.LUT P1, PT, PT, PT, UP2, 0x80, 0x8 ;  /* 0x000000000008781c */ /* 0x000fe20003f2f028 */
[--C-:B------:R-:W-:Y:S01]  /*4340*/  @P3 FFMA.FTZ R127, R11, UR7, R167.reuse ;  /* 0x000000070b7f3c23 */ /* 0x100fe200080100a7 */
[----:B------:R-:W-:Y:S01]  /*4350*/  PLOP3.LUT P3, PT, PT, PT, UP2, 0x80, 0x8 ;  /* 0x000000000008781c */ /* 0x000fe20003f6f028 */
[----:B------:R-:W-:Y:S01]  /*4360*/  @P2 FFMA.FTZ R164, R198, UR7, R167 ;  /* 0x00000007c6a42c23 */ /* 0x000fe200080100a7 */
[----:B------:R-:W-:-:S05]  /*4370*/  PLOP3.LUT P2, PT, PT, PT, UP2, 0x80, 0x8 ;  /* 0x000000000008781c */ /* 0x000fca0003f4f028 */
[----:B------:R-:W-:-:S04]  /*4380*/  @P4 FADD.FTZ R127, R12, -R127 ;  /* 0x8000007f0c7f4221 */ /* 0x000fc80000010000 */
[----:B------:R-:W-:Y:S01]  /*4390*/  @P1 FFMA.FTZ R124, R127, UR30, R36 ;  /* 0x0000001e7f7c1c23 */ /* 0x000fe20008010024 */
[----:B------:R-:W-:Y:S01]  /*43a0*/  FMUL.FTZ R127, R126, UR24 ;  /* 0x000000187e7f7c20 */ /* 0x000fe20008410000 */
[----:B------:R-:W-:Y:S02]  /*43b0*/  ISETP.LT.AND P1, PT, RZ, UR32, PT ;  /* 0x00000020ff007c0c */ /* 0x000fe4000bf21270 */
[----:B------:R-:W-:Y:S02]  /*43c0*/  @P2 FADD.FTZ R164, R215, -R164 ;  /* 0x800000a4d7a42221 */ /* 0x000fe40000010000 */
[----:B------:R-:W-:Y:S01]  /*43d0*/  SEL R162, R127, R162, P1 ;  /* 0x000000a27fa27207 */ /* 0x000fe20000800000 */
[----:B------:R-:W-:Y:S01]  /*43e0*/  FMUL.FTZ R127, R124, UR24 ;  /* 0x000000187c7f7c20 */ /* 0x000fe20008410000 */
[----:B------:R-:W-:Y:S01]  /*43f0*/  @P3 FFMA.FTZ R165, R164, UR30, R39 ;  /* 0x0000001ea4a53c23 */ /* 0x000fe20008010027 */
[----:B------:R-:W-:-:S03]  /*4400*/  FMUL.FTZ R164, R125, UR24 ;  /* 0x000000187da47c20 */ /* 0x000fc60008410000 */
[----:B------:R-:W-:Y:S02]  /*4410*/  SEL R160, R127, R160, P1 ;  /* 0x000000a07fa07207 */ /* 0x000fe40000800000 */
[----:B------:R-:W-:Y:S02]  /*4420*/  SEL R161, R164, R161, P1 ;  /* 0x000000a1a4a17207 */ /* 0x000fe40000800000 */
[----:B------:R-:W-:Y:S01]  /*4430*/  MOV R127, R165 ;  /* 0x000000a5007f7202 */ /* 0x000fe20000000f00 */
[----:B------:R-:W-:Y:S06]  /*4440*/  BRA.U !UP3, `(.L_x_15902) ;  /* 0x000000050b947547 */ /* 0x000fec000b800000 */
[----:B------:R-:W-:Y:S01]  /*4450*/  FMUL.FTZ R163, R165, UR24 ;  /* 0x00000018a5a37c20 */ /* 0x000fe20008410000 */
[----:B------:R-:W-:Y:S06]  /*4460*/  BRA `(.L_x_15902) ;  /* 0x00000004008c7947 */ /* 0x000fec0003800000 */
.L_x_15901:
[----:B------:R-:W-:Y:S02]  /*4470*/  PLOP3.LUT P1, PT, PT, PT, UP2, 0x80, 0x8 ;  /* 0x000000000008781c */ /* 0x000fe40003f2f028 */
[----:B------:R-:W-:Y:S02]  /*4480*/  PLOP3.LUT P3, PT, PT, PT, UP2, 0x80, 0x8 ;  /* 0x000000000008781c */ /* 0x000fe40003f6f028 */
[----:B------:R-:W-:Y:S02]  /*4490*/  PLOP3.LUT P4, PT, PT, PT, UP2, 0x80, 0x8 ;  /* 0x000000000008781c */ /* 0x000fe40003f8f028 */
[----:B------:R-:W-:Y:S02]  /*44a0*/  PLOP3.LUT P2, PT, PT, PT, UP2, 0x80, 0x8 ;  /* 0x000000000008781c */ /* 0x000fe40003f4f028 */
[----:B-1---5:R-:W-:Y:S02]  /*44b0*/  MOV R168, R37 ;  /* 0x0000002500a87202 */ /* 0x022fe40000000f00 */
[----:B------:R-:W-:-:S03]  /*44c0*/  MOV R169, R36 ;  /* 0x0000002400a97202 */ /* 0x000fc60000000f00 */
[----:B------:R-:W-:Y:S01]  /*44d0*/  @P1 FFMA.FTZ R164, R10, UR7, R167 ;  /* 0x000000070aa41c23 */ /* 0x000fe200080100a7 */
[----:B------:R-:W-:-:S03]  /*44e0*/  PLOP3.LUT P1, PT, PT, PT, UP2, 0x80, 0x8 ;  /* 0x000000000008781c */ /* 0x000fc60003f2f028 */
[----:B------:R-:W-:Y:S01]  /*44f0*/  @P3 FADD.FTZ R164, R193, -R164 ;  /* 0x800000a4c1a43221 */ /* 0x000fe20000010000 */
[----:B------:R-:W-:-:S03]  /*4500*/  PLOP3.LUT P3, PT, PT, PT, UP2, 0x80, 0x8 ;  /* 0x000000000008781c */ /* 0x000fc60003f6f028 */
[----:B------:R-:W-:Y:S01]  /*4510*/  @P4 FFMA.FTZ R168, R164, UR30, R37 ;  /* 0x0000001ea4a84c23 */ /* 0x000fe20008010025 */
[----:B------:R-:W-:Y:S02]  /*4520*/  PLOP3.LUT P4, PT, PT, PT, UP2, 0x80, 0x8 ;  /* 0x000000000008781c */ /* 0x000fe40003f8f028 */
[----:B------:R-:W-:Y:S01]  /*4530*/  MOV R164, R38 ;  /* 0x0000002600a47202 */ /* 0x000fe20000000f00 */
[----:B------:R-:W-:Y:S02]  /*4540*/  FMUL.FTZ R168, R168, UR24 ;  /* 0x00000018a8a87c20 */ /* 0x000fe40008410000 */
[----:B------:R-:W-:Y:S01]  /*4550*/  @P1 FFMA.FTZ R165, R11, UR7, R167 ;  /* 0x000000070ba51c23 */ /* 0x000fe200080100a7 */
[----:B------:R-:W-:-:S03]  /*4560*/  PLOP3.LUT P1, PT, PT, PT, UP2, 0x80, 0x8 ;  /* 0x000000000008781c */ /* 0x000fc60003f2f028 */
[----:B------:R-:W-:Y:S01]  /*4570*/  @P2 FADD.FTZ R165, R12, -R165 ;  /* 0x800000a50ca52221 */ /* 0x000fe20000010000 */
[----:B------:R-:W-:-:S03]  /*4580*/  PLOP3.LUT P2, PT, PT, PT, UP2, 0x80, 0x8 ;  /* 0x000000000008781c */ /* 0x000fc60003f4f028 */
[----:B------:R-:W-:Y:S01]  /*4590*/  @P4 FFMA.FTZ R169, R165, UR30, R36 ;  /* 0x0000001ea5a94c23 */ /* 0x000fe20008010024 */
[----:B------:R-:W-:-:S05]  /*45a0*/  @P3 FFMA.FTZ R165, R173, UR7, R167 ;  /* 0x00000007ada53c23 */ /* 0x000fca00080100a7 */
[----:B------:R-:W-:Y:S01]  /*45b0*/  @P1 FADD.FTZ R165, R216, -R165 ;  /* 0x800000a5d8a51221 */ /* 0x000fe20000010000 */
[----:B------:R-:W-:-:S03]  /*45c0*/  ISETP.LT.AND P1, PT, RZ, UR32, PT ;  /* 0x00000020ff007c0c */ /* 0x000fc6000bf21270 */
[----:B------:R-:W-:Y:S01]  /*45d0*/  @P2 FFMA.FTZ R164, R165, UR30, R38 ;  /* 0x0000001ea5a42c23 */ /* 0x000fe20008010026 */
[----:B------:R-:W-:Y:S01]  /*45e0*/  FMUL.FTZ R165, R169, UR24 ;  /* 0x00000018a9a57c20 */ /* 0x000fe20008410000 */
[----:B------:R-:W-:Y:S02]  /*45f0*/  SEL R161, R168, R161, P1 ;  /* 0x000000a1a8a17207 */ /* 0x000fe40000800000 */
[----:B------:R-:W-:Y:S02]  /*4600*/  FMUL.FTZ R169, R164, UR24 ;  /* 0x00000018a4a97c20 */ /* 0x000fe40008410000 */
[----:B------:R-:W-:-:S03]  /*4610*/  SEL R160, R165, R160, P1 ;  /* 0x000000a0a5a07207 */ /* 0x000fc60000800000 */
        /* <DEDUP_REMOVED lines=11> */
.L_x_15900:
[----:B-1----:R-:W0:Y:S02]  /*46d0*/  LDC.64 R164, c[0x0][0x478] ;  /* 0x00011e00ffa47b82 */ /* 0x002e240000000a00 */
[----:B0-----:R-:W-:-:S04]  /*46e0*/  ISETP.NE.U32.AND P0, PT, R164, RZ, PT ;  /* 0x000000ffa400720c */ /* 0x001fc80003f05070 */
[----:B------:R-:W-:-:S13]  /*46f0*/  ISETP.NE.AND.EX P0, PT, R165, RZ, PT, P0 ;  /* 0x000000ffa500720c */ /* 0x000fda0003f05300 */
[----:B------:R-:W-:Y:S05]  /*4700*/  @!P0 BRA `(.L_x_15903) ;  /* 0x00000000006c8947 */ /* 0x000fea0003800000 */
        /* <DEDUP_REMOVED lines=27> */
.L_x_15903:
[----:B------:R-:W-:Y:S01]  /*48c0*/  PLOP3.LUT P3, PT, PT, PT, UP3, 0x80, 0x8 ;  /* 0x000000000008781c */ /* 0x000fe20003f6f038 */
[--C-:B------:R-:W-:Y:S01]  /*48d0*/  FFMA.FTZ R165, R11, UR7, R167.reuse ;  /* 0x000000070ba57c23 */ /* 0x100fe200080100a7 */
[----:B------:R-:W-:Y:S01]  /*48e0*/  PLOP3.LUT P4, PT, PT, PT, UP3, 0x80, 0x8 ;  /* 0x000000000008781c */ /* 0x000fe20003f8f038 */
[--C-:B------:R-:W-:Y:S01]  /*48f0*/  FFMA.FTZ R168, R10, UR7, R167.reuse ;  /* 0x000000070aa87c23 */ /* 0x100fe200080100a7 */
[----:B------:R-:W-:Y:S01]  /*4900*/  FFMA.FTZ R169, R173, UR7, R167 ;  /* 0x00000007ada97c23 */ /* 0x000fe200080100a7 */
[----:B------:R-:W-:Y:S01]  /*4910*/  FADD.FTZ R164, R12, -R165 ;  /* 0x800000a50ca47221 */ /* 0x000fe20000010000 */
[----:B------:R-:W-:Y:S01]  /*4920*/  ISETP.LT.AND P2, PT, RZ, UR31, PT ;  /* 0x0000001fff007c0c */ /* 0x000fe2000bf41270 */
[----:B------:R-:W-:Y:S01]  /*4930*/  FADD.FTZ R165, R193, -R168 ;  /* 0x800000a8c1a57221 */ /* 0x000fe20000010000 */
[----:B------:R-:W-:Y:S01]  /*4940*/  FADD.FTZ R168, R216, -R169 ;  /* 0x800000a9d8a87221 */ /* 0x000fe20000010000 */
[----:B------:R-:W-:Y:S01]  /*4950*/  FMUL.FTZ R164, R164, UR30 ;  /* 0x0000001ea4a47c20 */ /* 0x000fe20008410000 */
[----:B------:R-:W-:Y:S01]  /*4960*/  ISETP.LT.AND P1, PT, RZ, UR32, PT ;  /* 0x00000020ff007c0c */ /* 0x000fe2000bf21270 */
[----:B------:R-:W-:Y:S01]  /*4970*/  FMUL.FTZ R165, R165, UR30 ;  /* 0x0000001ea5a57c20 */ /* 0x000fe20008410000 */
[----:B------:R-:W-:Y:S01]  /*4980*/  FMUL.FTZ R168, R168, UR30 ;  /* 0x0000001ea8a87c20 */ /* 0x000fe20008410000 */
[----:B------:R-:W-:Y:S01]  /*4990*/  @P3 FFMA.FTZ R170, R198, UR7, R167 ;  /* 0x00000007c6aa3c23 */ /* 0x000fe200080100a7 */
[----:B------:R-:W-:-:S02]  /*49a0*/  PLOP3.LUT P3, PT, PT, PT, UP3, 0x80, 0x8 ;  /* 0x000000000008781c */ /* 0x000fc40003f6f038 */
[----:B------:R-:W-:Y:S01]  /*49b0*/  FSEL R164, R164, RZ, P2 ;  /* 0x000000ffa4a47208 */ /* 0x000fe20001000000 */
[----:B------:R-:W-:Y:S01]  /*49c0*/  @P4 FADD.FTZ R169, R215, -R170 ;  /* 0x800000aad7a94221 */ /* 0x000fe20000010000 */
[----:B------:R-:W-:Y:S02]  /*49d0*/  PLOP3.LUT P4, PT, PT, PT, UP3, 0x80, 0x8 ;  /* 0x000000000008781c */ /* 0x000fe40003f8f038 */
[----:B------:R-:W-:Y:S01]  /*49e0*/  FSEL R165, R165, RZ, P2 ;  /* 0x000000ffa5a57208 */ /* 0x000fe20001000000 */
[----:B------:R-:W-:Y:S01]  /*49f0*/  FMUL.FTZ R171, R164, UR24 ;  /* 0x00000018a4ab7c20 */ /* 0x000fe20008410000 */
[----:B------:R-:W-:-:S03]  /*4a00*/  FSEL R168, R168, RZ, P2 ;  /* 0x000000ffa8a87208 */ /* 0x000fc60001000000 */
[----:B------:R-:W-:Y:S01]  /*4a10*/  FMUL.FTZ R164, R165, UR24 ;  /* 0x00000018a5a47c20 */ /* 0x000fe20008410000 */
[----:B------:R-:W-:Y:S01]  /*4a20*/  SEL R160, R171, R160, P1 ;  /* 0x000000a0aba07207 */ /* 0x000fe20000800000 */
[----:B------:R-:W-:Y:S01]  /*4a30*/  @P3 FMUL.FTZ R169, R169, UR30 ;  /* 0x0000001ea9a93c20 */ /* 0x000fe20008410000 */
[----:B------:R-:W-:Y:S01]  /*4a40*/  PLOP3.LUT P3, PT, PT, PT, UP3, 0x80, 0x8 ;  /* 0x000000000008781c */ /* 0x000fe20003f6f038 */
[----:B------:R-:W-:Y:S01]  /*4a50*/  FMUL.FTZ R165, R168, UR24 ;  /* 0x00000018a8a57c20 */ /* 0x000fe20008410000 */
[----:B------:R-:W-:Y:S02]  /*4a60*/  SEL R161, R164, R161, P1 ;  /* 0x000000a1a4a17207 */ /* 0x000fe40000800000 */
[----:B------:R-:W-:Y:S02]  /*4a70*/  @P4 FSEL R169, R169, RZ, P2 ;  /* 0x000000ffa9a94208 */ /* 0x000fe40001000000 */
[----:B------:R-:W-:-:S07]  /*4a80*/  SEL R162, R165, R162, P1 ;  /* 0x000000a2a5a27207 */ /* 0x000fce0000800000 */
[----:B------:R-:W-:-:S07]  /*4a90*/  @P3 FMUL.FTZ R163, R169, UR24 ;  /* 0x00000018a9a33c20 */ /* 0x000fce0008410000 */
.L_x_15902:
[----:B------:R-:W0:Y:S01]  /*4aa0*/  @P0 LDC.64 R168, c[0x0][0x478] ;  /* 0x00011e00ffa80b82 */ /* 0x000e220000000a00 */
        /* <DEDUP_REMOVED lines=10> */
.L_x_15899:
[----:B------:R-:W-:Y:S05]  /*4b50*/  BSYNC.RECONVERGENT B0 ;  /* 0x0000000000007941 */ /* 0x000fea0003800200 */
.L_x_15898:
        /* <DEDUP_REMOVED lines=15> */
[----:B01---5:R-:W-:Y:S02]  /*4c50*/  MOV R125, R129 ;  /* 0x00000081007d7202 */ /* 0x023fe40000000f00 */
[----:B------:R-:W-:Y:S02]  /*4c60*/  MOV R126, R130 ;  /* 0x00000082007e7202 */ /* 0x000fe40000000f00 */
[----:B------:R-:W-:-:S03]  /*4c70*/  MOV R165, R131 ;  /* 0x0000008300a57202 */ /* 0x000fc60000000f00 */
[----:B------:R-:W-:Y:S01]  /*4c80*/  @P2 FFMA.FTZ R124, R6, UR7, R167 ;  /* 0x00000007067c2c23 */ /* 0x000fe200080100a7 */
[----:B------:R-:W-:-:S03]  /*4c90*/  PLOP3.LUT P2, PT, PT, PT, UP2, 0x80, 0x8 ;  /* 0x000000000008781c */ /* 0x000fc60003f4f028 */
[----:B------:R-:W-:Y:S01]  /*4ca0*/  @P1 FADD.FTZ R124, R191, -R124 ;  /* 0x8000007cbf7c1221 */ /* 0x000fe20000010000 */
[----:B------:R-:W-:-:S03]  /*4cb0*/  PLOP3.LUT P1, PT, PT, PT, UP2, 0x80, 0x8 ;  /* 0x000000000008781c */ /* 0x000fc60003f2f028 */
[----:B------:R-:W-:Y:S01]  /*4cc0*/  @P3 FFMA.FTZ R125, R124, UR30, R129 ;  /* 0x0000001e7c7d3c23 */ /* 0x000fe20008010081 */
[----:B------:R-:W-:Y:S02]  /*4cd0*/  PLOP3.LUT P3, PT, PT, PT, UP2, 0x80, 0x8 ;  /* 0x000000000008781c */ /* 0x000fe40003f6f028 */
[----:B------:R-:W-:-:S03]  /*4ce0*/  MOV R124, R128 ;  /* 0x00000080007c7202 */ /* 0x000fc60000000f00 */
[----:B------:R-:W-:Y:S01]  /*4cf0*/  @P2 FFMA.FTZ R127, R35, UR7, R167 ;  /* 0x00000007237f2c23 */ /* 0x000fe200080100a7 */
[----:B------:R-:W-:-:S03]  /*4d00*/  PLOP3.LUT P2, PT, PT, PT, UP2, 0x80, 0x8 ;  /* 0x000000000008781c */ /* 0x000fc60003f4f028 */
[----:B------:R-:W-:Y:S01]  /*4d10*/  @P1 FADD.FTZ R127, R214, -R127 ;  /* 0x8000007fd67f1221 */ /* 0x000fe20000010000 */
[----:B------:R-:W-:-:S03]  /*4d20*/  PLOP3.LUT P1, PT, PT, PT, UP2, 0x80, 0x8 ;  /* 0x000000000008781c */ /* 0x000fc60003f2f028 */
[----:B------:R-:W-:Y:S01]  /*4d30*/  @P3 FFMA.FTZ R126, R127, UR30, R130 ;  /* 0x0000001e7f7e3c23 */ /* 0x000fe20008010082 */
[----:B------:R-:W-:-:S05]  /*4d40*/  PLOP3.LUT P3, PT, PT, PT, UP2, 0x80, 0x8 ;  /* 0x000000000008781c */ /* 0x000fca0003f6f028 */
[----:B------:R-:W-:Y:S01]  /*4d50*/  @P2 FFMA.FTZ R164, R196, UR7, R167 ;  /* 0x00000007c4a42c23 */ /* 0x000fe200080100a7 */
[----:B------:R-:W-:-:S03]  /*4d60*/  PLOP3.LUT P2, PT, PT, PT, UP2, 0x80, 0x8 ;  /* 0x000000000008781c */ /* 0x000fc60003f4f028 */
[----:B------:R-:W-:Y:S01]  /*4d70*/  @P1 FFMA.FTZ R127, R9, UR7, R167 ;  /* 0x00000007097f1c23 */ /* 0x000fe200080100a7 */
[----:B------:R-:W-:-:S03]  /*4d80*/  PLOP3.LUT P1, PT, PT, PT, UP2, 0x80, 0x8 ;  /* 0x000000000008781c */ /* 0x000fc60003f2f028 */
[----:B------:R-:W-:Y:S01]  /*4d90*/  @P3 FADD.FTZ R127, R8, -R127 ;  /* 0x8000007f087f3221 */ /* 0x000fe20000010000 */
[----:B------:R-:W-:-:S05]  /*4da0*/  PLOP3.LUT P3, PT, PT, PT, UP2, 0x80, 0x8 ;  /* 0x000000000008781c */ /* 0x000fca0003f6f028 */
[----:B------:R-:W-:Y:S01]  /*4db0*/  @P2 FFMA.FTZ R124, R127, UR30, R128 ;  /* 0x0000001e7f7c2c23 */ /* 0x000fe20008010080 */
[----:B------:R-:W-:-:S03]  /*4dc0*/  FMUL.FTZ R127, R126, UR24 ;  /* 0x000000187e7f7c20 */ /* 0x000fc60008410000 */
[----:B------:R-:W-:Y:S01]  /*4dd0*/  @P1 FADD.FTZ R164, R213, -R164 ;  /* 0x800000a4d5a41221 */ /* 0x000fe20000010000 */
[----:B------:R-:W-:-:S03]  /*4de0*/  ISETP.LT.AND P1, PT, RZ, UR32, PT ;  /* 0x00000020ff007c0c */ /* 0x000fc6000bf21270 */
[----:B------:R-:W-:Y:S01]  /*4df0*/  @P3 FFMA.FTZ R165, R164, UR30, R131 ;  /* 0x0000001ea4a53c23 */ /* 0x000fe20008010083 */
[----:B------:R-:W-:Y:S01]  /*4e00*/  SEL R162, R127, R162, P1 ;  /* 0x000000a27fa27207 */ /* 0x000fe20000800000 */
[----:B------:R-:W-:Y:S01]  /*4e10*/  FMUL.FTZ R127, R124, UR24 ;  /* 0x000000187c7f7c20 */ /* 0x000fe20008410000 */
[----:B------:R-:W-:-:S04]  /*4e20*/  FMUL.FTZ R164, R125, UR24 ;  /* 0x000000187da47c20 */ /* 0x000fc80008410000 */
[----:B------:R-:W-:Y:S02]  /*4e30*/  SEL R160, R127, R160, P1 ;  /* 0x000000a07fa07207 */ /* 0x000fe40000800000 */
[----:B------:R-:W-:Y:S02]  /*4e40*/  SEL R161, R164, R161, P1 ;  /* 0x000000a1a4a17207 */ /* 0x000fe40000800000 */
[----:B------:R-:W-:Y:S01]  /*4e50*/  MOV R127, R165 ;  /* 0x000000a5007f7202 */ /* 0x000fe20000000f00 */
[----:B------:R-:W-:Y:S06]  /*4e60*/  BRA.U !UP3, `(.L_x_15908) ;  /* 0x000000050b947547 */ /* 0x000fec000b800000 */
[----:B------:R-:W-:Y:S01]  /*4e70*/  FMUL.FTZ R163, R165, UR24 ;  /* 0x00000018a5a37c20 */ /* 0x000fe20008410000 */
[----:B------:R-:W-:Y:S06]  /*4e80*/  BRA `(.L_x_15908) ;  /* 0x00000004008c7947 */ /* 0x000fec0003800000 */
.L_x_15907:
[----:B------:R-:W-:Y:S02]  /*4e90*/  PLOP3.LUT P1, PT, PT, PT, UP2, 0x80, 0x8 ;  /* 0x000000000008781c */ /* 0x000fe40003f2f028 */
[----:B------:R-:W-:Y:S02]  /*4ea0*/  PLOP3.LUT P2, PT, PT, PT, UP2, 0x80, 0x8 ;  /* 0x000000000008781c */ /* 0x000fe40003f4f028 */
[----:B------:R-:W-:Y:S02]  /*4eb0*/  PLOP3.LUT P3, PT, PT, PT, UP2, 0x80, 0x8 ;  /* 0x000000000008781c */ /* 0x000fe40003f6f028 */
[----:B01---5:R-:W-:-:S07]  /*4ec0*/  MOV R164, R129 ;  /* 0x0000008100a47202 */ /* 0x023fce0000000f00 */
        /* <DEDUP_REMOVED lines=10> */
[----:B------:R-:W-:Y:S01]  /*4f70*/  @P2 FFMA.FTZ R169, R9, UR7, R167 ;  /* 0x0000000709a92c23 */ /* 0x000fe200080100a7 */
[----:B------:R-:W-:-:S03]  /*4f80*/  PLOP3.LUT P2, PT, PT, PT, UP2, 0x80, 0x8 ;  /* 0x000000000008781c */ /* 0x000fc60003f4f028 */
[----:B------:R-:W-:Y:S01]  /*4f90*/  @P3 FADD.FTZ R169, R8, -R169 ;  /* 0x800000a908a93221 */ /* 0x000fe20000010000 */
[----:B------:R-:W-:-:S05]  /*4fa0*/  PLOP3.LUT P3, PT, PT, PT, UP2, 0x80, 0x8 ;  /* 0x000000000008781c */ /* 0x000fca0003f6f028 */
[----:B------:R-:W-:Y:S01]  /*4fb0*/  @P1 FFMA.FTZ R168, R169, UR30, R128 ;  /* 0x0000001ea9a81c23 */ /* 0x000fe20008010080 */
[----:B------:R-:W-:Y:S02]  /*4fc0*/  MOV R169, R130 ;  /* 0x0000008200a97202 */ /* 0x000fe40000000f00 */
[----:B------:R-:W-:Y:S01]  /*4fd0*/  ISETP.LT.AND P1, PT, RZ, UR32, PT ;  /* 0x00000020ff007c0c */ /* 0x000fe2000bf21270 */
[----:B------:R-:W-:-:S03]  /*4fe0*/  @P2 FADD.FTZ R165, R214, -R165 ;  /* 0x800000a5d6a52221 */ /* 0x000fc60000010000 */
[----:B------:R-:W-:Y:S01]  /*4ff0*/  SEL R161, R164, R161, P1 ;  /* 0x000000a1a4a17207 */ /* 0x000fe20000800000 */
[----:B------:R-:W-:Y:S01]  /*5000*/  @P3 FFMA.FTZ R169, R165, UR30, R130 ;  /* 0x0000001ea5a93c23 */ /* 0x000fe20008010082 */
[----:B------:R-:W-:-:S03]  /*5010*/  FMUL.FTZ R165, R168, UR24 ;  /* 0x00000018a8a57c20 */ /* 0x000fc60008410000 */
        /* <DEDUP_REMOVED lines=13> */
.L_x_15906:
[----:B01----:R-:W0:Y:S02]  /*50f0*/  LDC.64 R164, c[0x0][0x478] ;  /* 0x00011e00ffa47b82 */ /* 0x003e240000000a00 */
        /* <DEDUP_REMOVED lines=30> */
.L_x_15909:
[----:B------:R-:W-:Y:S01]  /*52e0*/  PLOP3.LUT P2, PT, PT, PT, UP3, 0x80, 0x8 ;  /* 0x000000000008781c */ /* 0x000fe20003f4f038 */
[--C-:B------:R-:W-:Y:S01]  /*52f0*/  FFMA.FTZ R165, R9, UR7, R167.reuse ;  /* 0x0000000709a57c23 */ /* 0x100fe200080100a7 */
[----:B------:R-:W-:Y:S01]  /*5300*/  PLOP3.LUT P1, PT, PT, PT, UP3, 0x80, 0x8 ;  /* 0x000000000008781c */ /* 0x000fe20003f2f038 */
[--C-:B------:R-:W-:Y:S01]  /*5310*/  FFMA.FTZ R168, R6, UR7, R167.reuse ;  /* 0x0000000706a87c23 */ /* 0x100fe200080100a7 */
[----:B------:R-:W-:Y:S01]  /*5320*/  PLOP3.LUT P3, PT, PT, PT, UP3, 0x80, 0x8 ;  /* 0x000000000008781c */ /* 0x000fe20003f6f038 */
[----:B------:R-:W-:Y:S01]  /*5330*/  FFMA.FTZ R169, R35, UR7, R167 ;  /* 0x0000000723a97c23 */ /* 0x000fe200080100a7 */
[----:B------:R-:W-:Y:S01]  /*5340*/  FADD.FTZ R164, R8, -R165 ;  /* 0x800000a508a47221 */ /* 0x000fe20000010000 */
[----:B------:R-:W-:Y:S02]  /*5350*/  FADD.FTZ R165, R191, -R168 ;  /* 0x800000a8bfa57221 */ /* 0x000fe40000010000 */
[----:B------:R-:W-:Y:S01]  /*5360*/  FADD.FTZ R168, R214, -R169 ;  /* 0x800000a9d6a87221 */ /* 0x000fe20000010000 */
[----:B------:R-:W-:Y:S01]  /*5370*/  FMUL.FTZ R164, R164, UR30 ;  /* 0x0000001ea4a47c20 */ /* 0x000fe20008410000 */
[----:B------:R-:W-:-:S02]  /*5380*/  FMUL.FTZ R165, R165, UR30 ;  /* 0x0000001ea5a57c20 */ /* 0x000fc40008410000 */
[----:B------:R-:W-:Y:S01]  /*5390*/  @P2 FFMA.FTZ R170, R196, UR7, R167 ;  /* 0x00000007c4aa2c23 */ /* 0x000fe200080100a7 */
[----:B------:R-:W-:Y:S01]  /*53a0*/  PLOP3.LUT P2, PT, PT, PT, UP3, 0x80, 0x8 ;  /* 0x000000000008781c */ /* 0x000fe20003f4f038 */
[----:B------:R-:W-:Y:S02]  /*53b0*/  FMUL.FTZ R168, R168, UR30 ;  /* 0x0000001ea8a87c20 */ /* 0x000fe40008410000 */
[----:B------:R-:W-:Y:S01]  /*53c0*/  @P1 FADD.FTZ R169, R213, -R170 ;  /* 0x800000aad5a91221 */ /* 0x000fe20000010000 */
[----:B------:R-:W-:-:S03]  /*53d0*/  ISETP.LT.AND P1, PT, RZ, UR31, PT ;  /* 0x0000001fff007c0c */ /* 0x000fc6000bf21270 */
[----:B------:R-:W-:Y:S01]  /*53e0*/  @P3 FMUL.FTZ R169, R169, UR30 ;  /* 0x0000001ea9a93c20 */ /* 0x000fe20008410000 */
[----:B------:R-:W-:Y:S02]  /*53f0*/  PLOP3.LUT P3, PT, PT, PT, UP3, 0x80, 0x8 ;  /* 0x000000000008781c */ /* 0x000fe40003f6f038 */
[----:B------:R-:W-:Y:S02]  /*5400*/  FSEL R164, R164, RZ, P1 ;  /* 0x000000ffa4a47208 */ /* 0x000fe40000800000 */
[----:B------:R-:W-:Y:S02]  /*5410*/  FSEL R165, R165, RZ, P1 ;  /* 0x000000ffa5a57208 */ /* 0x000fe40000800000 */
[----:B------:R-:W-:Y:S01]  /*5420*/  FSEL R168, R168, RZ, P1 ;  /* 0x000000ffa8a87208 */ /* 0x000fe20000800000 */
[----:B------:R-:W-:Y:S01]  /*5430*/  FMUL.FTZ R171, R164, UR24 ;  /* 0x00000018a4ab7c20 */ /* 0x000fe20008410000 */
[----:B------:R-:W-:Y:S01]  /*5440*/  @P2 FSEL R169, R169, RZ, P1 ;  /* 0x000000ffa9a92208 */ /* 0x000fe20000800000 */
[----:B------:R-:W-:Y:S01]  /*5450*/  FMUL.FTZ R164, R165, UR24 ;  /* 0x00000018a5a47c20 */ /* 0x000fe20008410000 */
[----:B------:R-:W-:Y:S01]  /*5460*/  ISETP.LT.AND P1, PT, RZ, UR32, PT ;  /* 0x00000020ff007c0c */ /* 0x000fe2000bf21270 */
[----:B------:R-:W-:-:S02]  /*5470*/  FMUL.FTZ R165, R168, UR24 ;  /* 0x00000018a8a57c20 */ /* 0x000fc40008410000 */
[----:B------:R-:W-:Y:S01]  /*5480*/  @P3 FMUL.FTZ R163, R169, UR24 ;  /* 0x00000018a9a33c20 */ /* 0x000fe20008410000 */
[----:B------:R-:W-:Y:S02]  /*5490*/  SEL R160, R171, R160, P1 ;  /* 0x000000a0aba07207 */ /* 0x000fe40000800000 */
[----:B------:R-:W-:Y:S02]  /*54a0*/  SEL R161, R164, R161, P1 ;  /* 0x000000a1a4a17207 */ /* 0x000fe40000800000 */
[----:B------:R-:W-:-:S07]  /*54b0*/  SEL R162, R165, R162, P1 ;  /* 0x000000a2a5a27207 */ /* 0x000fce0000800000 */
.L_x_15908:
        /* <DEDUP_REMOVED lines=11> */
.L_x_15905:
[----:B------:R-:W-:Y:S05]  /*5570*/  BSYNC.RECONVERGENT B0 ;  /* 0x0000000000007941 */ /* 0x000fea0003800200 */
.L_x_15904:
        /* <DEDUP_REMOVED lines=14> */
[----:B012--5:R-:W-:Y:S02]  /*5660*/  MOV R125, R133 ;  /* 0x00000085007d7202 */ /* 0x027fe40000000f00 */
[----:B------:R-:W-:Y:S02]  /*5670*/  MOV R126, R134 ;  /* 0x00000086007e7202 */ /* 0x000fe40000000f00 */
[----:B------:R-:W-:-:S05]  /*5680*/  MOV R165, R135 ;  /* 0x0000008700a57202 */ /* 0x000fca0000000f00 */
[----:B------:R-:W-:Y:S01]  /*5690*/  @P1 FFMA.FTZ R124, R20, UR7, R167 ;  /* 0x00000007147c1c23 */ /* 0x000fe200080100a7 */
[----:B------:R-:W-:-:S03]  /*56a0*/  PLOP3.LUT P1, PT, PT, PT, UP2, 0x80, 0x8 ;  /* 0x000000000008781c */ /* 0x000fc60003f2f028 */
[----:B------:R-:W-:Y:S01]  /*56b0*/  @P2 FADD.FTZ R124, R189, -R124 ;  /* 0x8000007cbd7c2221 */ /* 0x000fe20000010000 */
[----:B------:R-:W-:-:S09]  /*56c0*/  PLOP3.LUT P2, PT, PT, PT, UP2, 0x80, 0x8 ;  /* 0x000000000008781c */ /* 0x000fd20003f4f028 */
[----:B------:R-:W-:Y:S01]  /*56d0*/  @P1 FFMA.FTZ R125, R124, UR30, R133 ;  /* 0x0000001e7c7d1c23 */ /* 0x000fe20008010085 */
[----:B------:R-:W-:-:S03]  /*56e0*/  PLOP3.LUT P1, PT, PT, PT, UP2, 0x80, 0x8 ;  /* 0x000000000008781c */ /* 0x000fc60003f2f028 */
[----:B------:R-:W-:Y:S01]  /*56f0*/  @P2 FFMA.FTZ R127, R33, UR7, R167 ;  /* 0x00000007217f2c23 */ /* 0x000fe200080100a7 */
[----:B------:R-:W-:Y:S01]  /*5700*/  PLOP3.LUT P2, PT, PT, PT, UP2, 0x80, 0x8 ;  /* 0x000000000008781c */ /* 0x000fe20003f4f028 */
[----:B------:R-:W-:-:S08]  /*5710*/  FMUL.FTZ R164, R125, UR24 ;  /* 0x000000187da47c20 */ /* 0x000fd00008410000 */
[----:B------:R-:W-:Y:S01]  /*5720*/  @P1 FADD.FTZ R127, R212, -R127 ;  /* 0x8000007fd47f1221 */ /* 0x000fe20000010000 */
[----:B------:R-:W-:-:S03]  /*5730*/  PLOP3.LUT P1, PT, PT, PT, UP2, 0x80, 0x8 ;  /* 0x000000000008781c */ /* 0x000fc60003f2f028 */
[----:B------:R-:W-:Y:S01]  /*5740*/  @P2 FFMA.FTZ R126, R127, UR30, R134 ;  /* 0x0000001e7f7e2c23 */ /* 0x000fe20008010086 */
[----:B------:R-:W-:-:S09]  /*5750*/  PLOP3.LUT P2, PT, PT, PT, UP2, 0x80, 0x8 ;  /* 0x000000000008781c */ /* 0x000fd20003f4f028 */
[----:B------:R-:W-:Y:S01]  /*5760*/  @P1 FFMA.FTZ R124, R194, UR7, R167 ;  /* 0x00000007c27c1c23 */ /* 0x000fe200080100a7 */
[----:B------:R-:W-:-:S03]  /*5770*/  PLOP3.LUT P1, PT, PT, PT, UP2, 0x80, 0x8 ;  /* 0x000000000008781c */ /* 0x000fc60003f2f028 */
[----:B------:R-:W-:Y:S01]  /*5780*/  @P2 FADD.FTZ R124, R211, -R124 ;  /* 0x8000007cd37c2221 */ /* 0x000fe20000010000 */
[----:B------:R-:W-:-:S09]  /*5790*/  PLOP3.LUT P2, PT, PT, PT, UP2, 0x80, 0x8 ;  /* 0x000000000008781c */ /* 0x000fd20003f4f028 */
[----:B------:R-:W-:Y:S01]  /*57a0*/  @P1 FFMA.FTZ R165, R124, UR30, R135 ;  /* 0x0000001e7ca51c23 */ /* 0x000fe20008010087 */
[----:B------:R-:W-:Y:S02]  /*57b0*/  PLOP3.LUT P1, PT, PT, PT, UP2, 0x80, 0x8 ;  /* 0x000000000008781c */ /* 0x000fe40003f2f028 */
[----:B------:R-:W-:Y:S01]  /*57c0*/  MOV R124, R132 ;  /* 0x00000084007c7202 */ /* 0x000fe20000000f00 */
[----:B------:R-:W-:Y:S01]  /*57d0*/  @P2 FFMA.FTZ R127, R7, UR7, R167 ;  /* 0x00000007077f2c23 */ /* 0x000fe200080100a7 */
[----:B------:R-:W-:-:S09]  /*57e0*/  PLOP3.LUT P2, PT, PT, PT, UP2, 0x80, 0x8 ;  /* 0x000000000008781c */ /* 0x000fd20003f4f028 */
[----:B------:R-:W-:Y:S01]  /*57f0*/  @P1 FADD.FTZ R127, R18, -R127 ;  /* 0x8000007f127f1221 */ /* 0x000fe20000010000 */
[----:B------:R-:W-:-:S03]  /*5800*/  ISETP.LT.AND P1, PT, RZ, UR32, PT ;  /* 0x00000020ff007c0c */ /* 0x000fc6000bf21270 */
[----:B------:R-:W-:Y:S01]  /*5810*/  @P2 FFMA.FTZ R124, R127, UR30, R132 ;  /* 0x0000001e7f7c2c23 */ /* 0x000fe20008010084 */
[----:B------:R-:W-:Y:S01]  /*5820*/  FMUL.FTZ R127, R126, UR24 ;  /* 0x000000187e7f7c20 */ /* 0x000fe20008410000 */
[----:B------:R-:W-:-:S04]  /*5830*/  SEL R161, R164, R161, P1 ;  /* 0x000000a1a4a17207 */ /* 0x000fc80000800000 */
[----:B------:R-:W-:Y:S01]  /*5840*/  SEL R162, R127, R162, P1 ;  /* 0x000000a27fa27207 */ /* 0x000fe20000800000 */
[----:B------:R-:W-:-:S05]  /*5850*/  FMUL.FTZ R127, R124, UR24 ;  /* 0x000000187c7f7c20 */ /* 0x000fca0008410000 */
[----:B------:R-:W-:Y:S02]  /*5860*/  SEL R160, R127, R160, P1 ;  /* 0x000000a07fa07207 */ /* 0x000fe40000800000 */
[----:B------:R-:W-:Y:S01]  /*5870*/  MOV R127, R165 ;  /* 0x000000a5007f7202 */ /* 0x000fe20000000f00 */
[----:B------:R-:W-:Y:S06]  /*5880*/  BRA.U !UP3, `(.L_x_15914) ;  /* 0x000000050b947547 */ /* 0x000fec000b800000 */
[----:B------:R-:W-:Y:S01]  /*5890*/  FMUL.FTZ R163, R165, UR24 ;  /* 0x00000018a5a37c20 */ /* 0x000fe20008410000 */
[----:B------:R-:W-:Y:S06]  /*58a0*/  BRA `(.L_x_15914) ;  /* 0x00000004008c7947 */ /* 0x000fec0003800000 */
.L_x_15913:
[----:B------:R-:W-:Y:S02]  /*58b0*/  PLOP3.LUT P1, PT, PT, PT, UP2, 0x80, 0x8 ;  /* 0x000000000008781c */ /* 0x000fe40003f2f028 */
[----:B------:R-:W-:Y:S02]  /*58c0*/  PLOP3.LUT P2, PT, PT, PT, UP2, 0x80, 0x8 ;  /* 0x000000000008781c */ /* 0x000fe40003f4f028 */
[----:B012--5:R-:W-:-:S09]  /*58d0*/  MOV R164, R133 ;  /* 0x0000008500a47202 */ /* 0x027fd20000000f00 */
        /* <DEDUP_REMOVED lines=8> */
[----:B------:R-:W-:Y:S01]  /*5960*/  PLOP3.LUT P2, PT, PT, PT, UP2, 0x80, 0x8 ;  /* 0x000000000008781c */ /* 0x000fe20003f4f028 */
[----:B------:R-:W-:-:S08]  /*5970*/  FMUL.FTZ R164, R164, UR24 ;  /* 0x00000018a4a47c20 */ /* 0x000fd00008410000 */
[----:B------:R-:W-:Y:S01]  /*5980*/  @P1 FADD.FTZ R165, R212, -R165 ;  /* 0x800000a5d4a51221 */ /* 0x000fe20000010000 */
[----:B------:R-:W-:-:S03]  /*5990*/  PLOP3.LUT P1, PT, PT, PT, UP2, 0x80, 0x8 ;  /* 0x000000000008781c */ /* 0x000fc60003f2f028 */
[----:B------:R-:W-:Y:S01]  /*59a0*/  @P2 FFMA.FTZ R169, R7, UR7, R167 ;  /* 0x0000000707a92c23 */ /* 0x000fe200080100a7 */
[----:B------:R-:W-:-:S09]  /*59b0*/  PLOP3.LUT P2, PT, PT, PT, UP2, 0x80, 0x8 ;  /* 0x000000000008781c */ /* 0x000fd20003f4f028 */
[----:B------:R-:W-:Y:S01]  /*59c0*/  @P1 FADD.FTZ R169, R18, -R169 ;  /* 0x800000a912a91221 */ /* 0x000fe20000010000 */
[----:B------:R-:W-:-:S03]  /*59d0*/  PLOP3.LUT P1, PT, PT, PT, UP2, 0x80, 0x8 ;  /* 0x000000000008781c */ /* 0x000fc60003f2f028 */
[----:B------:R-:W-:Y:S01]  /*59e0*/  @P2 FFMA.FTZ R168, R169, UR30, R132 ;  /* 0x0000001ea9a82c23 */ /* 0x000fe20008010084 */
[----:B------:R-:W-:-:S09]  /*59f0*/  MOV R169, R134 ;  /* 0x0000008600a97202 */ /* 0x000fd20000000f00 */
        /* <DEDUP_REMOVED lines=10> */
[----:B------:R-:W-:-:S09]  /*5aa0*/  MOV R163, R135 ;  /* 0x0000008700a37202 */ /* 0x000fd20000000f00 */
[----:B------:R-:W-:Y:S01]  /*5ab0*/  @P2 FFMA.FTZ R164, R194, UR7, R167 ;  /* 0x00000007c2a42c23 */ /* 0x000fe200080100a7 */
[----:B------:R-:W-:-:S03]  /*5ac0*/  PLOP3.LUT P2, PT, PT, PT, UP2, 0x80, 0x8 ;  /* 0x000000000008781c */ /* 0x000fc60003f4f028 */
[----:B------:R-:W-:-:S10]  /*5ad0*/  @P1 FADD.FTZ R164, R211, -R164 ;  /* 0x800000a4d3a41221 */ /* 0x000fd40000010000 */
[----:B------:R-:W-:-:S04]  /*5ae0*/  @P2 FFMA.FTZ R163, R164, UR30, R135 ;  /* 0x0000001ea4a32c23 */ /* 0x000fc80008010087 */
[----:B------:R-:W-:Y:S01]  /*5af0*/  FMUL.FTZ R163, R163, UR24 ;  /* 0x00000018a3a37c20 */ /* 0x000fe20008410000 */
[----:B------:R-:W-:Y:S06]  /*5b00*/  BRA `(.L_x_15914) ;  /* 0x0000000000f47947 */ /* 0x000fec0003800000 */
.L_x_15912:
[----:B012---:R-:W0:Y:S02]  /*5b10*/  LDC.64 R164, c[0x0][0x478] ;  /* 0x00011e00ffa47b82 */ /* 0x007e240000000a00 */
        /* <DEDUP_REMOVED lines=30> */
.L_x_15915:
[----:B------:R-:W-:Y:S01]  /*5d00*/  PLOP3.LUT P2, PT, PT, PT, UP3, 0x80, 0x8 ;  /* 0x000000000008781c */ /* 0x000fe20003f4f038 */
[--C-:B------:R-:W-:Y:S01]  /*5d10*/  FFMA.FTZ R171, R7, UR7, R167.reuse ;  /* 0x0000000707ab7c23 */ /* 0x100fe200080100a7 */
[----:B------:R-:W-:Y:S01]  /*5d20*/  PLOP3.LUT P1, PT, PT, PT, UP3, 0x80, 0x8 ;  /* 0x000000000008781c */ /* 0x000fe20003f2f038 */
[----:B------:R-:W-:Y:S02]  /*5d30*/  FFMA.FTZ R165, R33, UR7, R167 ;  /* 0x0000000721a57c23 */ /* 0x000fe400080100a7 */
[----:B------:R-:W-:Y:S02]  /*5d40*/  FADD.FTZ R168, R18, -R171 ;  /* 0x800000ab12a87221 */ /* 0x000fe40000010000 */
[----:B------:R-:W-:Y:S02]  /*5d50*/  FADD.FTZ R165, R212, -R165 ;  /* 0x800000a5d4a57221 */ /* 0x000fe40000010000 */
[----:B------:R-:W-:Y:S02]  /*5d60*/  FMUL.FTZ R168, R168, UR30 ;  /* 0x0000001ea8a87c20 */ /* 0x000fe40008410000 */
[----:B------:R-:W-:-:S02]  /*5d70*/  FMUL.FTZ R165, R165, UR30 ;  /* 0x0000001ea5a57c20 */ /* 0x000fc40008410000 */
[----:B------:R-:W-:Y:S01]  /*5d80*/  @P2 FFMA.FTZ R164, R194, UR7, R167 ;  /* 0x00000007c2a42c23 */ /* 0x000fe200080100a7 */
[----:B------:R-:W-:-:S03]  /*5d90*/  PLOP3.LUT P2, PT, PT, PT, UP3, 0x80, 0x8 ;  /* 0x000000000008781c */ /* 0x000fc60003f4f038 */
[----:B------:R-:W-:Y:S01]  /*5da0*/  @P1 FADD.FTZ R169, R211, -R164 ;  /* 0x800000a4d3a91221 */ /* 0x000fe20000010000 */
[----:B------:R-:W-:Y:S01]  /*5db0*/  PLOP3.LUT P1, PT, PT, PT, UP3, 0x80, 0x8 ;  /* 0x000000000008781c */ /* 0x000fe20003f2f038 */
[----:B------:R-:W-:-:S04]  /*5dc0*/  FFMA.FTZ R164, R20, UR7, R167 ;  /* 0x0000000714a47c23 */ /* 0x000fc800080100a7 */
[----:B------:R-:W-:-:S04]  /*5dd0*/  FADD.FTZ R164, R189, -R164 ;  /* 0x800000a4bda47221 */ /* 0x000fc80000010000 */
[----:B------:R-:W-:Y:S01]  /*5de0*/  @P2 FMUL.FTZ R169, R169, UR30 ;  /* 0x0000001ea9a92c20 */ /* 0x000fe20008410000 */
[----:B------:R-:W-:Y:S01]  /*5df0*/  ISETP.LT.AND P2, PT, RZ, UR31, PT ;  /* 0x0000001fff007c0c */ /* 0x000fe2000bf41270 */
[----:B------:R-:W-:-:S03]  /*5e00*/  FMUL.FTZ R164, R164, UR30 ;  /* 0x0000001ea4a47c20 */ /* 0x000fc60008410000 */
[----:B------:R-:W-:Y:S02]  /*5e10*/  @P1 FSEL R169, R169, RZ, P2 ;  /* 0x000000ffa9a91208 */ /* 0x000fe40001000000 */
[----:B------:R-:W-:Y:S02]  /*5e20*/  PLOP3.LUT P1, PT, PT, PT, UP3, 0x80, 0x8 ;  /* 0x000000000008781c */ /* 0x000fe40003f2f038 */
[----:B------:R-:W-:Y:S02]  /*5e30*/  FSEL R168, R168, RZ, P2 ;  /* 0x000000ffa8a87208 */ /* 0x000fe40001000000 */
[----:B------:R-:W-:Y:S02]  /*5e40*/  FSEL R164, R164, RZ, P2 ;  /* 0x000000ffa4a47208 */ /* 0x000fe40001000000 */
[----:B------:R-:W-:Y:S01]  /*5e50*/  FSEL R165, R165, RZ, P2 ;  /* 0x000000ffa5a57208 */ /* 0x000fe20001000000 */
[----:B------:R-:W-:Y:S01]  /*5e60*/  FMUL.FTZ R171, R168, UR24 ;  /* 0x00000018a8ab7c20 */ /* 0x000fe20008410000 */
[----:B------:R-:W-:Y:S01]  /*5e70*/  ISETP.LT.AND P2, PT, RZ, UR32, PT ;  /* 0x00000020ff007c0c */ /* 0x000fe2000bf41270 */
[----:B------:R-:W-:-:S02]  /*5e80*/  FMUL.FTZ R164, R164, UR24 ;  /* 0x00000018a4a47c20 */ /* 0x000fc40008410000 */
[----:B------:R-:W-:Y:S01]  /*5e90*/  FMUL.FTZ R165, R165, UR24 ;  /* 0x00000018a5a57c20 */ /* 0x000fe20008410000 */
[----:B------:R-:W-:Y:S01]  /*5ea0*/  SEL R160, R171, R160, P2 ;  /* 0x000000a0aba07207 */ /* 0x000fe20001000000 */
[----:B------:R-:W-:Y:S01]  /*5eb0*/  @P1 FMUL.FTZ R163, R169, UR24 ;  /* 0x00000018a9a31c20 */ /* 0x000fe20008410000 */
[----:B------:R-:W-:Y:S02]  /*5ec0*/  SEL R161, R164, R161, P2 ;  /* 0x000000a1a4a17207 */ /* 0x000fe40001000000 */
[----:B------:R-:W-:-:S07]  /*5ed0*/  SEL R162, R165, R162, P2 ;  /* 0x000000a2a5a27207 */ /* 0x000fce0001000000 */
.L_x_15914:
        /* <DEDUP_REMOVED lines=11> */
.L_x_15911:
[----:B------:R-:W-:Y:S05]  /*5f90*/  BSYNC.RECONVERGENT B0 ;  /* 0x0000000000007941 */ /* 0x000fea0003800200 */
.L_x_15910:
        /* <DEDUP_REMOVED lines=13> */
[----:B0123-5:R-:W-:Y:S02]  /*6070*/  MOV R125, R137 ;  /* 0x00000089007d7202 */ /* 0x02ffe40000000f00 */
[----:B------:R-:W-:Y:S02]  /*6080*/  MOV R126, R138 ;  /* 0x0000008a007e7202 */ /* 0x000fe40000000f00 */
[----:B------:R-:W-:-:S07]  /*6090*/  MOV R165, R139 ;  /* 0x0000008b00a57202 */ /* 0x000fce0000000f00 */
[----:B------:R-:W-:Y:S01]  /*60a0*/  @P1 FFMA.FTZ R124, R24, UR7, R167 ;  /* 0x00000007187c1c23 */ /* 0x000fe200080100a7 */
[----:B------:R-:W-:-:S13]  /*60b0*/  PLOP3.LUT P1, PT, PT, PT, UP2, 0x80, 0x8 ;  /* 0x000000000008781c */ /* 0x000fda0003f2f028 */
[----:B------:R-:W-:Y:S01]  /*60c0*/  @P1 FADD.FTZ R124, R187, -R124 ;  /* 0x8000007cbb7c1221 */ /* 0x000fe20000010000 */
[----:B------:R-:W-:-:S13]  /*60d0*/  PLOP3.LUT P1, PT, PT, PT, UP2, 0x80, 0x8 ;  /* 0x000000000008781c */ /* 0x000fda0003f2f028 */
[----:B------:R-:W-:Y:S01]  /*60e0*/  @P1 FFMA.FTZ R125, R124, UR30, R137 ;  /* 0x0000001e7c7d1c23 */ /* 0x000fe20008010089 */
[----:B------:R-:W-:-:S03]  /*60f0*/  PLOP3.LUT P1, PT, PT, PT, UP2, 0x80, 0x8 ;  /* 0x000000000008781c */ /* 0x000fc60003f2f028 */
[----:B------:R-:W-:-:S10]  /*6100*/  FMUL.FTZ R164, R125, UR24 ;  /* 0x000000187da47c20 */ /* 0x000fd40008410000 */
        /* <DEDUP_REMOVED lines=18> */
[----:B------:R-:W-:Y:S01]  /*6230*/  FMUL.FTZ R127, R126, UR24 ;  /* 0x000000187e7f7c20 */ /* 0x000fe20008410000 */
[----:B------:R-:W-:-:S04]  /*6240*/  ISETP.LT.AND P1, PT, RZ, UR32, PT ;  /* 0x00000020ff007c0c */ /* 0x000fc8000bf21270 */
[----:B------:R-:W-:Y:S01]  /*6250*/  SEL R162, R127, R162, P1 ;  /* 0x000000a27fa27207 */ /* 0x000fe20000800000 */
[----:B------:R-:W-:Y:S01]  /*6260*/  FMUL.FTZ R127, R124, UR24 ;  /* 0x000000187c7f7c20 */ /* 0x000fe20008410000 */
[----:B------:R-:W-:-:S04]  /*6270*/  SEL R161, R164, R161, P1 ;  /* 0x000000a1a4a17207 */ /* 0x000fc80000800000 */
[----:B------:R-:W-:Y:S02]  /*6280*/  SEL R160, R127, R160, P1 ;  /* 0x000000a07fa07207 */ /* 0x000fe40000800000 */
[----:B------:R-:W-:Y:S01]  /*6290*/  MOV R127, R165 ;  /* 0x000000a5007f7202 */ /* 0x000fe20000000f00 */
[----:B------:R-:W-:Y:S06]  /*62a0*/  BRA.U !UP3, `(.L_x_15920) ;  /* 0x000000050b947547 */ /* 0x000fec000b800000 */
[----:B------:R-:W-:Y:S01]  /*62b0*/  FMUL.FTZ R163, R165, UR24 ;  /* 0x00000018a5a37c20 */ /* 0x000fe20008410000 */
[----:B------:R-:W-:Y:S06]  /*62c0*/  BRA `(.L_x_15920) ;  /* 0x00000004008c7947 */ /* 0x000fec0003800000 */
.L_x_15919:
[----:B------:R-:W-:Y:S02]  /*62d0*/  PLOP3.LUT P1, PT, PT, PT, UP2, 0x80, 0x8 ;  /* 0x000000000008781c */ /* 0x000fe40003f2f028 */
[----:B0123-5:R-:W-:Y:S02]  /*62e0*/  MOV R168, R137 ;  /* 0x0000008900a87202 */ /* 0x02ffe40000000f00 */
[----:B------:R-:W-:-:S09]  /*62f0*/  MOV R169, R136 ;  /* 0x0000008800a97202 */ /* 0x000fd20000000f00 */
[----:B------:R-:W-:Y:S01]  /*6300*/  @P1 FFMA.FTZ R164, R24, UR7, R167 ;  /* 0x0000000718a41c23 */ /* 0x000fe200080100a7 */
[----:B------:R-:W-:-:S13]  /*6310*/  PLOP3.LUT P1, PT, PT, PT, UP2, 0x80, 0x8 ;  /* 0x000000000008781c */ /* 0x000fda0003f2f028 */
[----:B------:R-:W-:Y:S01]  /*6320*/  @P1 FADD.FTZ R164, R187, -R164 ;  /* 0x800000a4bba41221 */ /* 0x000fe20000010000 */
[----:B------:R-:W-:-:S13]  /*6330*/  PLOP3.LUT P1, PT, PT, PT, UP2, 0x80, 0x8 ;  /* 0x000000000008781c */ /* 0x000fda0003f2f028 */
[----:B------:R-:W-:Y:S01]  /*6340*/  @P1 FFMA.FTZ R168, R164, UR30, R137 ;  /* 0x0000001ea4a81c23 */ /* 0x000fe20008010089 */
[----:B------:R-:W-:Y:S02]  /*6350*/  PLOP3.LUT P1, PT, PT, PT, UP2, 0x80, 0x8 ;  /* 0x000000000008781c */ /* 0x000fe40003f2f028 */
[----:B------:R-:W-:Y:S01]  /*6360*/  MOV R164, R138 ;  /* 0x0000008a00a47202 */ /* 0x000fe20000000f00 */
        /* <DEDUP_REMOVED lines=12> */
[----:B------:R-:W-:-:S03]  /*6430*/  ISETP.LT.AND P1, PT, RZ, UR32, PT ;  /* 0x00000020ff007c0c */ /* 0x000fc6000bf21270 */
[----:B------:R-:W-:Y:S01]  /*6440*/  FMUL.FTZ R165, R169, UR24 ;  /* 0x00000018a9a57c20 */ /* 0x000fe20008410000 */
[----:B------:R-:W-:Y:S01]  /*6450*/  FMUL.FTZ R169, R164, UR24 ;  /* 0x00000018a4a97c20 */ /* 0x000fe20008410000 */
[----:B------:R-:W-:-:S03]  /*6460*/  SEL R161, R168, R161, P1 ;  /* 0x000000a1a8a17207 */ /* 0x000fc60000800000 */
[----:B------:R-:W-:Y:S02]  /*6470*/  SEL R160, R165, R160, P1 ;  /* 0x000000a0a5a07207 */ /* 0x000fe40000800000 */
[----:B------:R-:W-:Y:S01]  /*6480*/  SEL R162, R169, R162, P1 ;  /* 0x000000a2a9a27207 */ /* 0x000fe20000800000 */
[----:B------:R-:W-:Y:S06]  /*6490*/  BRA.U !UP3, `(.L_x_15920) ;  /* 0x000000050b187547 */ /* 0x000fec000b800000 */
[----:B------:R-:W-:Y:S02]  /*64a0*/  PLOP3.LUT P1, PT, PT, PT, UP2, 0x80, 0x8 ;  /* 0x000000000008781c */ /* 0x000fe40003f2f028 */
[----:B------:R-:W-:-:S11]  /*64b0*/  MOV R163, R139 ;  /* 0x0000008b00a37202 */ /* 0x000fd60000000f00 */
[----:B------:R-:W-:Y:S01]  /*64c0*/  @P1 FFMA.FTZ R164, R192, UR7, R167 ;  /* 0x00000007c0a41c23 */ /* 0x000fe200080100a7 */
[----:B------:R-:W-:-:S13]  /*64d0*/  PLOP3.LUT P1, PT, PT, PT, UP2, 0x80, 0x8 ;  /* 0x000000000008781c */ /* 0x000fda0003f2f028 */
[----:B------:R-:W-:Y:S01]  /*64e0*/  @P1 FADD.FTZ R164, R209, -R164 ;  /* 0x800000a4d1a41221 */ /* 0x000fe20000010000 */
[----:B------:R-:W-:-:S13]  /*64f0*/  PLOP3.LUT P1, PT, PT, PT, UP2, 0x80, 0x8 ;  /* 0x000000000008781c */ /* 0x000fda0003f2f028 */
[----:B------:R-:W-:-:S04]  /*6500*/  @P1 FFMA.FTZ R163, R164, UR30, R139 ;  /* 0x0000001ea4a31c23 */ /* 0x000fc8000801008b */
[----:B------:R-:W-:Y:S01]  /*6510*/  FMUL.FTZ R163, R163, UR24 ;  /* 0x00000018a3a37c20 */ /* 0x000fe20008410000 */
[----:B------:R-:W-:Y:S06]  /*6520*/  BRA `(.L_x_15920) ;  /* 0x0000000000f47947 */ /* 0x000fec0003800000 */
.L_x_15918:
[----:B0123--:R-:W0:Y:S02]  /*6530*/  LDC.64 R164, c[0x0][0x478] ;  /* 0x00011e00ffa47b82 */ /* 0x00fe240000000a00 */
        /* <DEDUP_REMOVED lines=21> */
[----:B------:R-:W-:Y:S01]  /*6690*/  SEL R161, R164, R161, P2 ;  /* 0x000000a1a4a17207 */ /* 0x000fe20001000000 */
[----:B------:R-:W-:Y:S01]  /*66a0*/  FFMA.FTZ R164, R192, UR7, R167 ;  /* 0x00000007c0a47c23 */ /* 0x000fe200080100a7 */
[----:B------:R-:W-:-:S03]  /*66b0*/  SEL R162, R127, R162, P2 ;  /* 0x000000a27fa27207 */ /* 0x000fc60001000000 */
[----:B------:R-:W-:-:S04]  /*66c0*/  FADD.FTZ R127, R209, -R164 ;  /* 0x800000a4d17f7221 */ /* 0x000fc80000010000 */
[----:B------:R-:W-:-:S05]  /*66d0*/  FMUL.FTZ R127, R127, UR30 ;  /* 0x0000001e7f7f7c20 */ /* 0x000fca0008410000 */
[----:B------:R-:W-:Y:S01]  /*66e0*/  FSEL R127, R127, RZ, P1 ;  /* 0x000000ff7f7f7208 */ /* 0x000fe20000800000 */
[----:B------:R-:W-:Y:S06]  /*66f0*/  BRA.U !UP3, `(.L_x_15920) ;  /* 0x000000010b807547 */ /* 0x000fec000b800000 */
[----:B------:R-:W-:Y:S01]  /*6700*/  FMUL.FTZ R163, R127, UR24 ;  /* 0x000000187fa37c20 */ /* 0x000fe20008410000 */
[----:B------:R-:W-:Y:S06]  /*6710*/  BRA `(.L_x_15920) ;  /* 0x0000000000787947 */ /* 0x000fec0003800000 */
.L_x_15921:
[----:B------:R-:W-:Y:S01]  /*6720*/  PLOP3.LUT P1, PT, PT, PT, UP3, 0x80, 0x8 ;  /* 0x000000000008781c */ /* 0x000fe20003f2f038 */
[--C-:B------:R-:W-:Y:S01]  /*6730*/  FFMA.FTZ R165, R5, UR7, R167.reuse ;  /* 0x0000000705a57c23 */ /* 0x100fe200080100a7 */
[--C-:B------:R-:W-:Y:S01]  /*6740*/  FFMA.FTZ R168, R24, UR7, R167.reuse ;  /* 0x0000000718a87c23 */ /* 0x100fe200080100a7 */
[----:B------:R-:W-:Y:S01]  /*6750*/  FFMA.FTZ R169, R31, UR7, R167 ;  /* 0x000000071fa97c23 */ /* 0x000fe200080100a7 */
[----:B------:R-:W-:Y:S01]  /*6760*/  ISETP.LT.AND P2, PT, RZ, UR31, PT ;  /* 0x0000001fff007c0c */ /* 0x000fe2000bf41270 */
[----:B------:R-:W-:Y:S01]  /*6770*/  FADD.FTZ R165, R22, -R165 ;  /* 0x800000a516a57221 */ /* 0x000fe20000010000 */
[----:B------:R-:W-:Y:S01]  /*6780*/  FADD.FTZ R168, R187, -R168 ;  /* 0x800000a8bba87221 */ /* 0x000fe20000010000 */
[----:B------:R-:W-:Y:S02]  /*6790*/  FADD.FTZ R169, R210, -R169 ;  /* 0x800000a9d2a97221 */ /* 0x000fe40000010000 */
[----:B------:R-:W-:Y:S01]  /*67a0*/  FMUL.FTZ R165, R165, UR30 ;  /* 0x0000001ea5a57c20 */ /* 0x000fe20008410000 */
[----:B------:R-:W-:Y:S01]  /*67b0*/  FMUL.FTZ R168, R168, UR30 ;  /* 0x0000001ea8a87c20 */ /* 0x000fe20008410000 */
[----:B------:R-:W-:-:S02]  /*67c0*/  FMUL.FTZ R169, R169, UR30 ;  /* 0x0000001ea9a97c20 */ /* 0x000fc40008410000 */
[----:B------:R-:W-:Y:S01]  /*67d0*/  @P1 FFMA.FTZ R164, R192, UR7, R167 ;  /* 0x00000007c0a41c23 */ /* 0x000fe200080100a7 */
[----:B------:R-:W-:Y:S02]  /*67e0*/  PLOP3.LUT P1, PT, PT, PT, UP3, 0x80, 0x8 ;  /* 0x000000000008781c */ /* 0x000fe40003f2f038 */
[----:B------:R-:W-:Y:S02]  /*67f0*/  FSEL R165, R165, RZ, P2 ;  /* 0x000000ffa5a57208 */ /* 0x000fe40001000000 */
[----:B------:R-:W-:Y:S02]  /*6800*/  FSEL R168, R168, RZ, P2 ;  /* 0x000000ffa8a87208 */ /* 0x000fe40001000000 */
[----:B------:R-:W-:Y:S01]  /*6810*/  FSEL R169, R169, RZ, P2 ;  /* 0x000000ffa9a97208 */ /* 0x000fe20001000000 */
[----:B------:R-:W-:Y:S02]  /*6820*/  FMUL.FTZ R165, R165, UR24 ;  /* 0x00000018a5a57c20 */ /* 0x000fe40008410000 */
[----:B------:R-:W-:-:S02]  /*6830*/  FMUL.FTZ R168, R168, UR24 ;  /* 0x00000018a8a87c20 */ /* 0x000fc40008410000 */
[----:B------:R-:W-:Y:S02]  /*6840*/  FMUL.FTZ R169, R169, UR24 ;  /* 0x00000018a9a97c20 */ /* 0x000fe40008410000 */
[----:B------:R-:W-:Y:S01]  /*6850*/  @P1 FADD.FTZ R164, R209, -R164 ;  /* 0x800000a4d1a41221 */ /* 0x000fe20000010000 */
[----:B------:R-:W-:-:S13]  /*6860*/  PLOP3.LUT P1, PT, PT, PT, UP3, 0x80, 0x8 ;  /* 0x000000000008781c */ /* 0x000fda0003f2f038 */
[----:B------:R-:W-:Y:S01]  /*6870*/  @P1 FMUL.FTZ R164, R164, UR30 ;  /* 0x0000001ea4a41c20 */ /* 0x000fe20008410000 */
[----:B------:R-:W-:-:S13]  /*6880*/  PLOP3.LUT P1, PT, PT, PT, UP3, 0x80, 0x8 ;  /* 0x000000000008781c */ /* 0x000fda0003f2f038 */
[----:B------:R-:W-:Y:S02]  /*6890*/  @P1 FSEL R164, R164, RZ, P2 ;  /* 0x000000ffa4a41208 */ /* 0x000fe40001000000 */
[----:B------:R-:W-:-:S04]  /*68a0*/  ISETP.LT.AND P1, PT, RZ, UR32, PT ;  /* 0x00000020ff007c0c */ /* 0x000fc8000bf21270 */
[----:B------:R-:W-:Y:S02]  /*68b0*/  SEL R160, R165, R160, P1 ;  /* 0x000000a0a5a07207 */ /* 0x000fe40000800000 */
[----:B------:R-:W-:Y:S02]  /*68c0*/  SEL R161, R168, R161, P1 ;  /* 0x000000a1a8a17207 */ /* 0x000fe40000800000 */
[----:B------:R-:W-:Y:S02]  /*68d0*/  SEL R162, R169, R162, P1 ;  /* 0x000000a2a9a27207 */ /* 0x000fe40000800000 */
[----:B------:R-:W-:-:S13]  /*68e0*/  PLOP3.LUT P1, PT, PT, PT, UP3, 0x80, 0x8 ;  /* 0x000000000008781c */ /* 0x000fda0003f2f038 */
[----:B------:R-:W-:-:S07]  /*68f0*/  @P1 FMUL.FTZ R163, R164, UR24 ;  /* 0x00000018a4a31c20 */ /* 0x000fce0008410000 */
.L_x_15920:
        /* <DEDUP_REMOVED lines=11> */
.L_x_15917:
[----:B------:R-:W-:Y:S05]  /*69b0*/  BSYNC.RECONVERGENT B0 ;  /* 0x0000000000007941 */ /* 0x000fea0003800200 */
.L_x_15916:
        /* <DEDUP_REMOVED lines=11> */
[----:B012345:R-:W-:Y:S02]  /*6a70*/  MOV R165, R143 ;  /* 0x0000008f00a57202 */ /* 0x03ffe40000000f00 */
[----:B------:R-:W-:-:S09]  /*6a80*/  MOV R125, R141 ;  /* 0x0000008d007d7202 */ /* 0x000fd20000000f00 */
[----:B------:R-:W-:Y:S01]  /*6a90*/  @P2 FFMA.FTZ R124, R28, UR7, R167 ;  /* 0x000000071c7c2c23 */ /* 0x000fe200080100a7 */
[----:B------:R-:W-:-:S13]  /*6aa0*/  PLOP3.LUT P2, PT, PT, PT, UP2, 0x80, 0x8 ;  /* 0x000000000008781c */ /* 0x000fda0003f4f028 */
[----:B------:R-:W-:Y:S01]  /*6ab0*/  @P2 FFMA.FTZ R127, R29, UR7, R167 ;  /* 0x000000071d7f2c23 */ /* 0x000fe200080100a7 */
[----:B------:R-:W-:-:S13]  /*6ac0*/  PLOP3.LUT P2, PT, PT, PT, UP2, 0x80, 0x8 ;  /* 0x000000000008781c */ /* 0x000fda0003f4f028 */
[----:B------:R-:W-:Y:S01]  /*6ad0*/  @P2 FFMA.FTZ R126, R190, UR7, R167 ;  /* 0x00000007be7e2c23 */ /* 0x000fe200080100a7 */
[----:B------:R-:W-:-:S13]  /*6ae0*/  PLOP3.LUT P2, PT, PT, PT, UP2, 0x80, 0x8 ;  /* 0x000000000008781c */ /* 0x000fda0003f4f028 */
[----:B------:R-:W-:Y:S01]  /*6af0*/  @P2 FADD.FTZ R124, R185, -R124 ;  /* 0x8000007cb97c2221 */ /* 0x000fe20000010000 */
[----:B------:R-:W-:-:S13]  /*6b00*/  PLOP3.LUT P2, PT, PT, PT, UP2, 0x80, 0x8 ;  /* 0x000000000008781c */ /* 0x000fda0003f4f028 */
[----:B------:R-:W-:Y:S01]  /*6b10*/  @P2 FADD.FTZ R127, R208, -R127 ;  /* 0x8000007fd07f2221 */ /* 0x000fe20000010000 */
[----:B------:R-:W-:-:S13]  /*6b20*/  PLOP3.LUT P2, PT, PT, PT, UP2, 0x80, 0x8 ;  /* 0x000000000008781c */ /* 0x000fda0003f4f028 */
[----:B------:R-:W-:Y:S01]  /*6b30*/  @P2 FADD.FTZ R126, R207, -R126 ;  /* 0x8000007ecf7e2221 */ /* 0x000fe20000010000 */
[----:B------:R-:W-:-:S13]  /*6b40*/  PLOP3.LUT P2, PT, PT, PT, UP2, 0x80, 0x8 ;  /* 0x000000000008781c */ /* 0x000fda0003f4f028 */
[----:B------:R-:W-:Y:S01]  /*6b50*/  @P2 FFMA.FTZ R165, R126, UR30, R143 ;  /* 0x0000001e7ea52c23 */ /* 0x000fe2000801008f */
[----:B------:R-:W-:Y:S02]  /*6b60*/  PLOP3.LUT P2, PT, PT, PT, UP2, 0x80, 0x8 ;  /* 0x000000000008781c */ /* 0x000fe40003f4f028 */
[----:B------:R-:W-:-:S11]  /*6b70*/  MOV R126, R142 ;  /* 0x0000008e007e7202 */ /* 0x000fd60000000f00 */
[----:B------:R-:W-:Y:S01]  /*6b80*/  @P2 FFMA.FTZ R125, R124, UR30, R141 ;  /* 0x0000001e7c7d2c23 */ /* 0x000fe2000801008d */
[----:B------:R-:W-:Y:S02]  /*6b90*/  PLOP3.LUT P2, PT, PT, PT, UP2, 0x80, 0x8 ;  /* 0x000000000008781c */ /* 0x000fe40003f4f028 */
[----:B------:R-:W-:Y:S01]  /*6ba0*/  MOV R124, R140 ;  /* 0x0000008c007c7202 */ /* 0x000fe20000000f00 */
[----:B------:R-:W-:-:S10]  /*6bb0*/  FMUL.FTZ R164, R125, UR24 ;  /* 0x000000187da47c20 */ /* 0x000fd40008410000 */
[----:B------:R-:W-:Y:S01]  /*6bc0*/  @P2 FFMA.FTZ R126, R127, UR30, R142 ;  /* 0x0000001e7f7e2c23 */ /* 0x000fe2000801008e */
[----:B------:R-:W-:-:S13]  /*6bd0*/  PLOP3.LUT P2, PT, PT, PT, UP2, 0x80, 0x8 ;  /* 0x000000000008781c */ /* 0x000fda0003f4f028 */
        /* <DEDUP_REMOVED lines=15> */
.L_x_15925:
[----:B------:R-:W-:Y:S02]  /*6cd0*/  PLOP3.LUT P2, PT, PT, PT, UP2, 0x80, 0x8 ;  /* 0x000000000008781c */ /* 0x000fe40003f4f028 */
[----:B012345:R-:W-:Y:S02]  /*6ce0*/  MOV R164, R141 ;  /* 0x0000008d00a47202 */ /* 0x03ffe40000000f00 */
        /* <DEDUP_REMOVED lines=21> */
[----:B------:R-:W-:-:S03]  /*6e40*/  ISETP.LT.AND P2, PT, RZ, UR32, PT ;  /* 0x00000020ff007c0c */ /* 0x000fc6000bf41270 */
[----:B------:R-:W-:Y:S01]  /*6e50*/  FMUL.FTZ R169, R168, UR24 ;  /* 0x00000018a8a97c20 */ /* 0x000fe20008410000 */
[----:B------:R-:W-:Y:S02]  /*6e60*/  SEL R161, R164, R161, P2 ;  /* 0x000000a1a4a17207 */ /* 0x000fe40001000000 */
        /* <DEDUP_REMOVED lines=12> */
.L_x_15924:
[----:B01234-:R-:W0:Y:S02]  /*6f30*/  LDC.64 R164, c[0x0][0x478] ;  /* 0x00011e00ffa47b82 */ /* 0x01fe240000000a00 */
        /* <DEDUP_REMOVED lines=30> */
.L_x_15927:
        /* <DEDUP_REMOVED lines=30> */
.L_x_15926:
[----:B------:R-:W0:Y:S01]  /*7300*/  @P1 LDC.64 R168, c[0x0][0x478] ;  /* 0x00011e00ffa81b82 */ /* 0x000e220000000a00 */
[----:B------:R-:W1:Y:S01]  /*7310*/  @UP3 LDCU.64 UR28, c[0x0][0x468] ;  /* 0x00008d00ff1c37ac */ /* 0x000e620008000a00 */
[----:B------:R-:W-:Y:S02]  /*7320*/  HFMA2 R165, -RZ, RZ, 0, 9.5367431640625e-07 ;  /* 0x00000010ffa57431 */ /* 0x000fe400000001ff */
[C---:B0-----:R-:W-:Y:S01]  /*7330*/  @P1 IMAD.WIDE.U32 R168, R219.reuse, 0x10, R168 ;  /* 0x00000010dba81825 */ /* 0x041fe200078e00a8 */
[----:B------:R-:W-:-:S04]  /*7340*/  IADD3 R219, PT, PT, R219, 0x80, RZ ;  /* 0x00000080dbdb7810 */ /* 0x000fc80007ffe0ff */
[----:B------:R0:W-:Y:S01]  /*7350*/  @P1 STG.E.128 desc[UR10][R168.64], R124 ;  /* 0x0000007ca8001986 */ /* 0x0001e2000c101d0a */
[----:B------:R-:W-:-:S13]  /*7360*/  PLOP3.LUT P1, PT, PT, PT, UP3, 0x80, 0x8 ;  /* 0x000000000008781c */ /* 0x000fda0003f2f038 */
[C---:B-1----:R-:W-:Y:S01]  /*7370*/  @P1 IMAD.WIDE.U32 R164, R166.reuse, R165, UR28 ;  /* 0x0000001ca6a41e25 */ /* 0x042fe2000f8e00a5 */
[----:B------:R-:W-:Y:S02]  /*7380*/  PLOP3.LUT P1, PT, PT, PT, UP3, 0x80, 0x8 ;  /* 0x000000000008781c */ /* 0x000fe40003f2f038 */
[----:B------:R-:W-:-:S11]  /*7390*/  IADD3 R166, PT, PT, R166, 0x80, RZ ;  /* 0x00000080a6a67810 */ /* 0x000fd60007ffe0ff */
[----:B------:R0:W-:Y:S02]  /*73a0*/  @P1 STG.E.128 desc[UR10][R164.64], R160 ;  /* 0x000000a0a4001986 */ /* 0x0001e4000c101d0a */
.L_x_15923:
[----:B------:R-:W-:Y:S05]  /*73b0*/  BSYNC.RECONVERGENT B0 ;  /* 0x0000000000007941 */ /* 0x000fea0003800200 */
.L_x_15922:
        /* <DEDUP_REMOVED lines=49> */
.L_x_15931:
        /* <DEDUP_REMOVED lines=38> */
.L_x_15930:
        /* <DEDUP_REMOVED lines=31> */
.L_x_15933:
        /* <DEDUP_REMOVED lines=30> */
.L_x_15932:
        /* <DEDUP_REMOVED lines=11> */
.L_x_15929:
[----:B------:R-:W-:Y:S05]  /*7db0*/  BSYNC.RECONVERGENT B0 ;  /* 0x0000000000007941 */ /* 0x000fea0003800200 */
.L_x_15928:
        /* <DEDUP_REMOVED lines=49> */
.L_x_15937:
        /* <DEDUP_REMOVED lines=38> */
.L_x_15936:
        /* <DEDUP_REMOVED lines=31> */
.L_x_15939:
        /* <DEDUP_REMOVED lines=30> */
.L_x_15938:
        /* <DEDUP_REMOVED lines=11> */
.L_x_15935:
[----:B------:R-:W-:Y:S05]  /*87b0*/  BSYNC.RECONVERGENT B0 ;  /* 0x0000000000007941 */ /* 0x000fea0003800200 */
.L_x_15934:
        /* <DEDUP_REMOVED lines=49> */
.L_x_15943:
        /* <DEDUP_REMOVED lines=38> */
.L_x_15942:
        /* <DEDUP_REMOVED lines=31> */
.L_x_15945:
[----:B------:R-:W-:Y:S01]  /*8f20*/  PLOP3.LUT P5, PT, PT, PT, UP3, 0x80, 0x8 ;  /* 0x000000000008781c */ /* 0x000fe20003faf038 */
[--C-:B------:R-:W-:Y:S01]  /*8f30*/  FFMA.FTZ R165, R19, UR7, R167.reuse ;  /* 0x0000000713a57c23 */ /* 0x100fe200080100a7 */
[--C-:B------:R-:W-:Y:S01]  /*8f40*/  FFMA.FTZ R168, R176, UR7, R167.reuse ;  /* 0x00000007b0a87c23 */ /* 0x100fe200080100a7 */
[----:B------:R-:W-:Y:S01]  /*8f50*/  FFMA.FTZ R169, R23, UR7, R167 ;  /* 0x0000000717a97c23 */ /* 0x000fe200080100a7 */
[----:B------:R-:W-:Y:S01]  /*8f60*/  PLOP3.LUT P6, PT, PT, PT, UP3, 0x80, 0x8 ;  /* 0x000000000008781c */ /* 0x000fe20003fcf038 */
[----:B------:R-:W-:Y:S01]  /*8f70*/  FADD.FTZ R165, R174, -R165 ;  /* 0x800000a5aea57221 */ /* 0x000fe20000010000 */
[----:B------:R-:W-:Y:S01]  /*8f80*/  FADD.FTZ R168, R179, -R168 ;  /* 0x800000a8b3a87221 */ /* 0x000fe20000010000 */
[----:B------:R-:W-:Y:S02]  /*8f90*/  FADD.FTZ R169, R202, -R169 ;  /* 0x800000a9caa97221 */ /* 0x000fe40000010000 */
[----:B------:R-:W-:Y:S01]  /*8fa0*/  FMUL.FTZ R165, R165, UR30 ;  /* 0x0000001ea5a57c20 */ /* 0x000fe20008410000 */
[----:B------:R-:W-:Y:S01]  /*8fb0*/  FMUL.FTZ R168, R168, UR30 ;  /* 0x0000001ea8a87c20 */ /* 0x000fe20008410000 */
[----:B------:R-:W-:-:S02]  /*8fc0*/  FMUL.FTZ R169, R169, UR30 ;  /* 0x0000001ea9a97c20 */ /* 0x000fc40008410000 */
[----:B------:R-:W-:Y:S01]  /*8fd0*/  @P5 FFMA.FTZ R164, R184, UR7, R167 ;  /* 0x00000007b8a45c23 */ /* 0x000fe200080100a7 */
[----:B------:R-:W-:-:S13]  /*8fe0*/  PLOP3.LUT P5, PT, PT, PT, UP3, 0x80, 0x8 ;  /* 0x000000000008781c */ /* 0x000fda0003faf038 */
[----:B------:R-:W-:Y:S01]  /*8ff0*/  @P5 FADD.FTZ R164, R201, -R164 ;  /* 0x800000a4c9a45221 */ /* 0x000fe20000010000 */
[----:B------:R-:W-:-:S13]  /*9000*/  PLOP3.LUT P5, PT, PT, PT, UP3, 0x80, 0x8 ;  /* 0x000000000008781c */ /* 0x000fda0003faf038 */
[----:B------:R-:W-:Y:S01]  /*9010*/  @P5 FMUL.FTZ R164, R164, UR30 ;  /* 0x0000001ea4a45c20 */ /* 0x000fe20008410000 */
[----:B------:R-:W-:-:S04]  /*9020*/  ISETP.LT.AND P5, PT, RZ, UR31, PT ;  /* 0x0000001fff007c0c */ /* 0x000fc8000bfa1270 */
[----:B------:R-:W-:Y:S02]  /*9030*/  FSEL R165, R165, RZ, P5 ;  /* 0x000000ffa5a57208 */ /* 0x000fe40002800000 */
[----:B------:R-:W-:Y:S02]  /*9040*/  FSEL R168, R168, RZ, P5 ;  /* 0x000000ffa8a87208 */ /* 0x000fe40002800000 */
[----:B------:R-:W-:Y:S01]  /*9050*/  FSEL R169, R169, RZ, P5 ;  /* 0x000000ffa9a97208 */ /* 0x000fe20002800000 */
[----:B------:R-:W-:Y:S01]  /*9060*/  FMUL.FTZ R165, R165, UR24 ;  /* 0x00000018a5a57c20 */ /* 0x000fe20008410000 */
[----:B------:R-:W-:Y:S01]  /*9070*/  @P6 FSEL R164, R164, RZ, P5 ;  /* 0x000000ffa4a46208 */ /* 0x000fe20002800000 */
[----:B------:R-:W-:Y:S01]  /*9080*/  FMUL.FTZ R168, R168, UR24 ;  /* 0x00000018a8a87c20 */ /* 0x000fe20008410000 */
[----:B------:R-:W-:Y:S01]  /*9090*/  ISETP.LT.AND P5, PT, RZ, UR32, PT ;  /* 0x00000020ff007c0c */ /* 0x000fe2000bfa1270 */
[----:B------:R-:W-:-:S03]  /*90a0*/  FMUL.FTZ R169, R169, UR24 ;  /* 0x00000018a9a97c20 */ /* 0x000fc60008410000 */
[----:B------:R-:W-:Y:S02]  /*90b0*/  SEL R160, R165, R160, P5 ;  /* 0x000000a0a5a07207 */ /* 0x000fe40002800000 */
[----:B------:R-:W-:Y:S02]  /*90c0*/  SEL R161, R168, R161, P5 ;  /* 0x000000a1a8a17207 */ /* 0x000fe40002800000 */
[----:B------:R-:W-:Y:S02]  /*90d0*/  SEL R162, R169, R162, P5 ;  /* 0x000000a2a9a27207 */ /* 0x000fe40002800000 */
[----:B------:R-:W-:-:S13]  /*90e0*/  PLOP3.LUT P5, PT, PT, PT, UP3, 0x80, 0x8 ;  /* 0x000000000008781c */ /* 0x000fda0003faf038 */
[----:B------:R-:W-:-:S07]  /*90f0*/  @P5 FMUL.FTZ R163, R164, UR24 ;  /* 0x00000018a4a35c20 */ /* 0x000fce0008410000 */
.L_x_15944:
        /* <DEDUP_REMOVED lines=11> */
.L_x_15941:
[----:B------:R-:W-:Y:S05]  /*91b0*/  BSYNC.RECONVERGENT B0 ;  /* 0x0000000000007941 */ /* 0x000fea0003800200 */
.L_x_15940:
        /* <DEDUP_REMOVED lines=29> */
[----:B------:R-:W-:-:S03]  /*9390*/  PLOP3.LUT P5, PT, PT, PT, UP2, 0x80, 0x8 ;  /* 0x000000000008781c */ /* 0x000fc60003faf028 */
[----:B------:R-:W-:-:S10]  /*93a0*/  FMUL.FTZ R165, R126, UR24 ;  /* 0x000000187ea57c20 */ /* 0x000fd40008410000 */
[----:B------:R-:W-:Y:S01]  /*93b0*/  @P5 FFMA.FTZ R124, R127, UR30, R156 ;  /* 0x0000001e7f7c5c23 */ /* 0x000fe2000801009c */
[----:B------:R-:W-:-:S03]  /*93c0*/  PLOP3.LUT P5, PT, PT, PT, UP2, 0x80, 0x8 ;  /* 0x000000000008781c */ /* 0x000fc60003faf028 */
[----:B------:R-:W-:-:S10]  /*93d0*/  FMUL.FTZ R127, R124, UR24 ;  /* 0x000000187c7f7c20 */ /* 0x000fd40008410000 */
[----:B------:R-:W-:Y:S01]  /*93e0*/  @P5 FFMA.FTZ R164, R200, UR7, R167 ;  /* 0x00000007c8a45c23 */ /* 0x000fe200080100a7 */
[----:B------:R-:W-:Y:S02]  /*93f0*/  PLOP3.LUT P5, PT, PT, PT, UP2, 0x80, 0x8 ;  /* 0x000000000008781c */ /* 0x000fe40003faf028 */
[----:B------:R-:W-:-:S11]  /*9400*/  MOV R167, R159 ;  /* 0x0000009f00a77202 */ /* 0x000fd60000000f00 */
[----:B------:R-:W-:Y:S01]  /*9410*/  @P5 FADD.FTZ R164, R199, -R164 ;  /* 0x800000a4c7a45221 */ /* 0x000fe20000010000 */
[----:B------:R-:W-:-:S13]  /*9420*/  PLOP3.LUT P5, PT, PT, PT, UP2, 0x80, 0x8 ;  /* 0x000000000008781c */ /* 0x000fda0003faf028 */
[----:B------:R-:W-:Y:S01]  /*9430*/  @P5 FFMA.FTZ R167, R164, UR30, R159 ;  /* 0x0000001ea4a75c23 */ /* 0x000fe2000801009f */
[----:B------:R-:W-:Y:S01]  /*9440*/  FMUL.FTZ R164, R125, UR24 ;  /* 0x000000187da47c20 */ /* 0x000fe20008410000 */
[----:B------:R-:W-:-:S04]  /*9450*/  ISETP.LT.AND P5, PT, RZ, UR32, PT ;  /* 0x00000020ff007c0c */ /* 0x000fc8000bfa1270 */
[----:B------:R-:W-:Y:S02]  /*9460*/  SEL R160, R127, R160, P5 ;  /* 0x000000a07fa07207 */ /* 0x000fe40002800000 */
[----:B------:R-:W-:Y:S02]  /*9470*/  SEL R162, R165, R162, P5 ;  /* 0x000000a2a5a27207 */ /* 0x000fe40002800000 */
[----:B------:R-:W-:Y:S02]  /*9480*/  SEL R161, R164, R161, P5 ;  /* 0x000000a1a4a17207 */ /* 0x000fe40002800000 */
[----:B------:R-:W-:Y:S01]  /*9490*/  MOV R127, R167 ;  /* 0x000000a7007f7202 */ /* 0x000fe20000000f00 */
[----:B------:R-:W-:Y:S06]  /*94a0*/  BRA.U !UP3, `(.L_x_15950) ;  /* 0x000000050b947547 */ /* 0x000fec000b800000 */
[----:B------:R-:W-:Y:S01]  /*94b0*/  FMUL.FTZ R163, R167, UR24 ;  /* 0x00000018a7a37c20 */ /* 0x000fe20008410000 */
[----:B------:R-:W-:Y:S06]  /*94c0*/  BRA `(.L_x_15950) ;  /* 0x00000004008c7947 */ /* 0x000fec0003800000 */
.L_x_15949:
        /* <DEDUP_REMOVED lines=38> */
.L_x_15948:
[----:B01234-:R-:W0:Y:S02]  /*9730*/  LDC.64 R164, c[0x0][0x478] ;  /* 0x00011e00ffa47b82 */ /* 0x01fe240000000a00 */
        /* <DEDUP_REMOVED lines=11> */
[----:B------:R-:W-:Y:S01]  /*97f0*/  ISETP.LT.AND P5, PT, RZ, UR31, PT ;  /* 0x0000001fff007c0c */ /* 0x000fe2000bfa1270 */
[----:B------:R-:W-:Y:S01]  /*9800*/  FMUL.FTZ R124, R124, UR30 ;  /* 0x0000001e7c7c7c20 */ /* 0x000fe20008410000 */
[----:B------:R-:W-:Y:S01]  /*9810*/  FMUL.FTZ R125, R125, UR30 ;  /* 0x0000001e7d7d7c20 */ /* 0x000fe20008410000 */
[----:B------:R-:W-:Y:S01]  /*9820*/  FMUL.FTZ R126, R126, UR30 ;  /* 0x0000001e7e7e7c20 */ /* 0x000fe20008410000 */
[----:B------:R-:W-:-:S02]  /*9830*/  FMUL.FTZ R127, R127, UR30 ;  /* 0x0000001e7f7f7c20 */ /* 0x000fc40008410000 */
[----:B------:R-:W-:Y:S02]  /*9840*/  FSEL R124, R124, RZ, P5 ;  /* 0x000000ff7c7c7208 */ /* 0x000fe40002800000 */
[----:B------:R-:W-:Y:S02]  /*9850*/  FSEL R125, R125, RZ, P5 ;  /* 0x000000ff7d7d7208 */ /* 0x000fe40002800000 */
[----:B------:R-:W-:Y:S01]  /*9860*/  FSEL R126, R126, RZ, P5 ;  /* 0x000000ff7e7e7208 */ /* 0x000fe20002800000 */
[----:B------:R-:W-:Y:S01]  /*9870*/  FMUL.FTZ R167, R124, UR24 ;  /* 0x000000187ca77c20 */ /* 0x000fe20008410000 */
[----:B------:R-:W-:Y:S01]  /*9880*/  FSEL R127, R127, RZ, P5 ;  /* 0x000000ff7f7f7208 */ /* 0x000fe20002800000 */
[----:B------:R-:W-:Y:S01]  /*9890*/  FMUL.FTZ R164, R125, UR24 ;  /* 0x000000187da47c20 */ /* 0x000fe20008410000 */
[----:B------:R-:W-:Y:S01]  /*98a0*/  ISETP.LT.AND P5, PT, RZ, UR32, PT ;  /* 0x00000020ff007c0c */ /* 0x000fe2000bfa1270 */
[----:B------:R-:W-:-:S03]  /*98b0*/  FMUL.FTZ R165, R126, UR24 ;  /* 0x000000187ea57c20 */ /* 0x000fc60008410000 */
[----:B------:R-:W-:Y:S02]  /*98c0*/  SEL R160, R167, R160, P5 ;  /* 0x000000a0a7a07207 */ /* 0x000fe40002800000 */
[----:B------:R-:W-:Y:S02]  /*98d0*/  SEL R161, R164, R161, P5 ;  /* 0x000000a1a4a17207 */ /* 0x000fe40002800000 */
[----:B------:R-:W-:Y:S01]  /*98e0*/  SEL R162, R165, R162, P5 ;  /* 0x000000a2a5a27207 */ /* 0x000fe20002800000 */
[----:B------:R-:W-:Y:S06]  /*98f0*/  BRA.U !UP3, `(.L_x_15950) ;  /* 0x000000010b807547 */ /* 0x000fec000b800000 */
[----:B------:R-:W-:Y:S01]  /*9900*/  FMUL.FTZ R163, R127, UR24 ;  /* 0x000000187fa37c20 */ /* 0x000fe20008410000 */
[----:B------:R-:W-:Y:S06]  /*9910*/  BRA `(.L_x_15950) ;  /* 0x0000000000787947 */ /* 0x000fec0003800000 */
.L_x_15951:
[--C-:B------:R-:W-:Y:S01]  /*9920*/  FFMA.FTZ R164, R200, UR7, R167.reuse ;  /* 0x00000007c8a47c23 */ /* 0x100fe200080100a7 */
[----:B------:R-:W-:Y:S01]  /*9930*/  UISETP.GT.AND UP0, UPT, UR31, URZ, UPT ;  /* 0x000000ff1f00728c */ /* 0x000fe2000bf04270 */
[----:B------:R-:W-:Y:S02]  /*9940*/  FFMA.FTZ R165, R21, UR7, R167 ;  /* 0x0000000715a57c23 */ /* 0x000fe400080100a7 */
[----:B------:R-:W-:Y:S02]  /*9950*/  FADD.FTZ R164, R199, -R164 ;  /* 0x800000a4c7a47221 */ /* 0x000fe40000010000 */
[----:B------:R-:W-:Y:S01]  /*9960*/  FADD.FTZ R165, R178, -R165 ;  /* 0x800000a5b2a57221 */ /* 0x000fe20000010000 */
[----:B------:R-:W-:Y:S01]  /*9970*/  PLOP3.LUT P5, PT, PT, PT, UP0, 0x80, 0x8 ;  /* 0x000000000008781c */ /* 0x000fe20003faf008 */
[----:B------:R-:W-:Y:S02]  /*9980*/  FMUL.FTZ R164, R164, UR30 ;  /* 0x0000001ea4a47c20 */ /* 0x000fe40008410000 */
[----:B------:R-:W-:-:S03]  /*9990*/  FMUL.FTZ R165, R165, UR30 ;  /* 0x0000001ea5a57c20 */ /* 0x000fc60008410000 */
[----:B------:R-:W-:Y:S02]  /*99a0*/  FSEL R164, R164, RZ, P5 ;  /* 0x000000ffa4a47208 */ /* 0x000fe40002800000 */
[----:B------:R-:W-:-:S13]  /*99b0*/  PLOP3.LUT P5, PT, PT, PT, UP3, 0x80, 0x8 ;  /* 0x000000000008781c */ /* 0x000fda0003faf038 */
[----:B------:R-:W-:Y:S01]  /*99c0*/  @P5 FMUL.FTZ R163, R164, UR24 ;  /* 0x00000018a4a35c20 */ /* 0x000fe20008410000 */
[--C-:B------:R-:W-:Y:S01]  /*99d0*/  FFMA.FTZ R164, R180, UR7, R167.reuse ;  /* 0x00000007b4a47c23 */ /* 0x100fe200080100a7 */
[----:B------:R-:W-:Y:S01]  /*99e0*/  PLOP3.LUT P5, PT, PT, PT, UP0, 0x80, 0x8 ;  /* 0x000000000008781c */ /* 0x000fe20003faf008 */
[----:B------:R-:W-:Y:S02]  /*99f0*/  FFMA.FTZ R167, R175, UR7, R167 ;  /* 0x00000007afa77c23 */ /* 0x000fe400080100a7 */
[----:B------:R-:W-:Y:S01]  /*9a00*/  FADD.FTZ R164, R177, -R164 ;  /* 0x800000a4b1a47221 */ /* 0x000fe20000010000 */
[----:B------:R-:W-:Y:S01]  /*9a10*/  FSEL R165, R165, RZ, P5 ;  /* 0x000000ffa5a57208 */ /* 0x000fe20002800000 */
[----:B------:R-:W-:Y:S01]  /*9a20*/  FADD.FTZ R167, R182, -R167 ;  /* 0x800000a7b6a77221 */ /* 0x000fe20000010000 */
[----:B------:R-:W-:Y:S01]  /*9a30*/  PLOP3.LUT P5, PT, PT, PT, UP0, 0x80, 0x8 ;  /* 0x000000000008781c */ /* 0x000fe20003faf008 */
[----:B------:R-:W-:Y:S02]  /*9a40*/  FMUL.FTZ R164, R164, UR30 ;  /* 0x0000001ea4a47c20 */ /* 0x000fe40008410000 */
[----:B------:R-:W-:Y:S01]  /*9a50*/  FMUL.FTZ R167, R167, UR30 ;  /* 0x0000001ea7a77c20 */ /* 0x000fe20008410000 */
[----:B------:R-:W-:-:S02]  /*9a60*/  FMUL.FTZ R165, R165, UR24 ;  /* 0x00000018a5a57c20 */ /* 0x000fc40008410000 */
[----:B------:R-:W-:Y:S02]  /*9a70*/  FSEL R164, R164, RZ, P5 ;  /* 0x000000ffa4a47208 */ /* 0x000fe40002800000 */
[----:B------:R-:W-:-:S03]  /*9a80*/  PLOP3.LUT P5, PT, PT, PT, UP0, 0x80, 0x8 ;  /* 0x000000000008781c */ /* 0x000fc60003faf008 */
[----:B------:R-:W-:Y:S01]  /*9a90*/  FMUL.FTZ R164, R164, UR24 ;  /* 0x00000018a4a47c20 */ /* 0x000fe20008410000 */
[----:B------:R-:W-:Y:S02]  /*9aa0*/  FSEL R167, R167, RZ, P5 ;  /* 0x000000ffa7a77208 */ /* 0x000fe40002800000 */
[----:B------:R-:W-:-:S03]  /*9ab0*/  ISETP.LT.AND P5, PT, RZ, UR32, PT ;  /* 0x00000020ff007c0c */ /* 0x000fc6000bfa1270 */
[----:B------:R-:W-:Y:S01]  /*9ac0*/  FMUL.FTZ R167, R167, UR24 ;  /* 0x00000018a7a77c20 */ /* 0x000fe20008410000 */
[----:B------:R-:W-:Y:S02]  /*9ad0*/  SEL R160, R165, R160, P5 ;  /* 0x000000a0a5a07207 */ /* 0x000fe40002800000 */
[----:B------:R-:W-:Y:S02]  /*9ae0*/  SEL R161, R164, R161, P5 ;  /* 0x000000a1a4a17207 */ /* 0x000fe40002800000 */
[----:B------:R-:W-:-:S07]  /*9af0*/  SEL R162, R167, R162, P5 ;  /* 0x000000a2a7a27207 */ /* 0x000fce0002800000 */
.L_x_15950:
[----:B------:R-:W0:Y:S01]  /*9b00*/  @P4 LDC.64 R164, c[0x0][0x478] ;  /* 0x00011e00ffa44b82 */ /* 0x000e220000000a00 */
[----:B------:R-:W1:Y:S01]  /*9b10*/  @UP3 LDCU.64 UR28, c[0x0][0x468] ;  /* 0x00008d00ff1c37ac */ /* 0x000e620008000a00 */
[----:B0-----:R-:W-:-:S04]  /*9b20*/  @P4 IMAD.WIDE.U32 R168, R219, 0x10, R164 ;  /* 0x00000010dba84825 */ /* 0x001fc800078e00a4 */
[----:B------:R-:W-:Y:S01]  /*9b30*/  HFMA2 R165, -RZ, RZ, 0, 9.5367431640625e-07 ;  /* 0x00000010ffa57431 */ /* 0x000fe200000001ff */
[----:B------:R0:W-:Y:S01]  /*9b40*/  @P4 STG.E.128 desc[UR10][R168.64], R124 ;  /* 0x0000007ca8004986 */ /* 0x0001e2000c101d0a */
[----:B------:R-:W-:-:S13]  /*9b50*/  PLOP3.LUT P4, PT, PT, PT, UP3, 0x80, 0x8 ;  /* 0x000000000008781c */ /* 0x000fda0003f8f038 */
[----:B-1----:R-:W-:Y:S01]  /*9b60*/  @P4 IMAD.WIDE.U32 R166, R166, R165, UR28 ;  /* 0x0000001ca6a64e25 */ /* 0x002fe2000f8e00a5 */
[----:B------:R-:W-:-:S13]  /*9b70*/  PLOP3.LUT P4, PT, PT, PT, UP3, 0x80, 0x8 ;  /* 0x000000000008781c */ /* 0x000fda0003f8f038 */
[----:B------:R0:W-:Y:S02]  /*9b80*/  @P4 STG.E.128 desc[UR10][R166.64], R160 ;  /* 0x000000a0a6004986 */ /* 0x0001e4000c101d0a */
.L_x_15947:
[----:B------:R-:W-:Y:S05]  /*9b90*/  BSYNC.RECONVERGENT B0 ;  /* 0x0000000000007941 */ /* 0x000fea0003800200 */
.L_x_15946:
[----:B------:R-:W-:Y:S02]  /*9ba0*/  UIADD3 UR9, UPT, UPT, UR9, UR22, URZ ;  /* 0x0000001609097290 */ /* 0x000fe4000fffe0ff */
[----:B------:R-:W-:Y:S02]  /*9bb0*/  UPLOP3.LUT UP1, UPT, UPT, UPT, UP1, 0x40, 0x4 ;  /* 0x000000000004789c */ /* 0x000fe40003f2e810 */
[----:B------:R-:W-:-:S09]  /*9bc0*/  UISETP.GE.AND UP0, UPT, UR9, UR23, UPT ;  /* 0x000000170900728c */ /* 0x000fd2000bf06270 */
[----:B------:R-:W-:Y:S05]  /*9bd0*/  BRA.U !UP0, `(.L_x_15952) ;  /* 0xffffff7108ac7547 */ /* 0x000fea000b83ffff */
.L_x_15868:
[----:B------:R-:W0:Y:S01]  /*9be0*/  S2UR UR7, SR_CTAID.X ;  /* 0x00000000000779c3 */ /* 0x000e220000002500 */
[----:B------:R-:W-:Y:S02]  /*9bf0*/  P2R R0, PR, RZ, 0x4 ;  /* 0x00000004ff007803 */ /* 0x000fe40000000000 */
[----:B-----5:R-:W-:Y:S02]  /*9c00*/  P2R R10, PR, RZ, 0x8 ;  /* 0x00000008ff0a7803 */ /* 0x020fe40000000000 */
[----:B------:R-:W-:Y:S02]  /*9c10*/  P2R R12, PR, RZ, 0x40 ;  /* 0x00000040ff0c7803 */ /* 0x000fe40000000000 */
[C---:B------:R-:W-:Y:S01]  /*9c20*/  LOP3.LUT P2, RZ, R4.reuse, 0x10, RZ, 0xc0, !PT ;  /* 0x0000001004ff7812 */ /* 0x040fe2000784c0ff */
[----:B------:R-:W1:Y:S01]  /*9c30*/  LDC.64 R6, c[0x0][0x448] ;  /* 0x00011200ff067b82 */ /* 0x000e620000000a00 */
[C---:B------:R-:W-:Y:S02]  /*9c40*/  LOP3.LUT P3, RZ, R4.reuse, 0x8, RZ, 0xc0, !PT ;  /* 0x0000000804ff7812 */ /* 0x040fe4000786c0ff */
[----:B------:R-:W-:-:S02]  /*9c50*/  LOP3.LUT P6, RZ, R4, 0x4, RZ, 0xc0, !PT ;  /* 0x0000000404ff7812 */ /* 0x000fc400078cc0ff */
[C---:B------:R-:W-:Y:S02]  /*9c60*/  LOP3.LUT P5, RZ, R4.reuse, 0x2, RZ, 0xc0, !PT ;  /* 0x0000000204ff7812 */ /* 0x040fe400078ac0ff */
[----:B------:R-:W-:Y:S01]  /*9c70*/  LOP3.LUT P4, RZ, R4, 0x1, RZ, 0xc0, !PT ;  /* 0x0000000104ff7812 */ /* 0x000fe2000788c0ff */
[----:B------:R-:W2:Y:S08]  /*9c80*/  LDC.64 R8, c[0x0][0x448] ;  /* 0x00011200ff087b82 */ /* 0x000eb00000000a00 */
[----:B------:R-:W3:Y:S01]  /*9c90*/  LDC.64 R4, c[0x0][0x440] ;  /* 0x00011000ff047b82 */ /* 0x000ee20000000a00 */
[----:B0-----:R-:W-:-:S06]  /*9ca0*/  UIMAD UR7, UR7, UR6, URZ ;  /* 0x00000006070772a4 */ /* 0x001fcc000f8e02ff */
[----:B------:R-:W-:Y:S01]  /*9cb0*/  MOV R27, UR7 ;  /* 0x00000007001b7c02 */ /* 0x000fe20008000f00 */
[----:B------:R-:W0:Y:S03]  /*9cc0*/  LDC.64 R14, c[0x0][0x440] ;  /* 0x00011000ff0e7b82 */ /* 0x000e260000000a00 */
[----:B------:R-:W-:-:S05]  /*9cd0*/  LEA.HI R27, R27, R2, RZ, 0x1e ;  /* 0x000000021b1b7211 */ /* 0x000fca00078ff0ff */
[----:B------:R-:W4:Y:S01]  /*9ce0*/  LDC.64 R16, c[0x0][0x448] ;  /* 0x00011200ff107b82 */ /* 0x000f220000000a00 */
[----:B---3--:R-:W-:-:S07]  /*9cf0*/  @P2 IMAD.WIDE.U32 R2, R27, 0x10, R4 ;  /* 0x000000101b022825 */ /* 0x008fce00078e0004 */
[----:B------:R-:W3:Y:S01]  /*9d00*/  LDC.64 R18, c[0x0][0x440] ;  /* 0x00011000ff127b82 */ /* 0x000ee20000000a00 */
[C---:B-1----:R-:W-:Y:S01]  /*9d10*/  @P2 IMAD.WIDE.U32 R4, R27.reuse, 0x10, R6 ;  /* 0x000000101b042825 */ /* 0x042fe200078e0006 */
[----:B------:R-:W-:Y:S01]  /*9d20*/  @P2 IADD3 R27, PT, PT, R27, 0x80, RZ ;  /* 0x000000801b1b2810 */ /* 0x000fe20007ffe0ff */
[----:B------:R1:W-:Y:S05]  /*9d30*/  @P2 STG.E.128 desc[UR10][R2.64], R76 ;  /* 0x0000004c02002986 */ /* 0x0003ea000c101d0a */
[----:B------:R-:W0:Y:S01]  /*9d40*/  LDC.64 R6, c[0x0][0x440] ;  /* 0x00011000ff067b82 */ /* 0x000e220000000a00 */
[----:B--2---:R-:W-:Y:S01]  /*9d50*/  @P3 IMAD.WIDE.U32 R8, R27, 0x10, R8 ;  /* 0x000000101b083825 */ /* 0x004fe200078e0008 */
[----:B------:R2:W-:Y:S01]  /*9d60*/  @P2 STG.E.128 desc[UR10][R4.64], R40 ;  /* 0x0000002804002986 */ /* 0x0005e2000c101d0a */
[----:B------:R-:W-:-:S05]  /*9d70*/  ISETP.NE.AND P2, PT, R0, RZ, PT ;  /* 0x000000ff0000720c */ /* 0x000fca0003f45270 */
[----:B------:R-:W3:Y:S08]  /*9d80*/  LDC.64 R20, c[0x0][0x448] ;  /* 0x00011200ff147b82 */ /* 0x000ef00000000a00 */
[----:B-1----:R-:W1:Y:S01]  /*9d90*/  LDC.64 R2, c[0x0][0x448] ;  /* 0x00011200ff027b82 */ /* 0x002e620000000a00 */
[C---:B0-----:R-:W-:Y:S01]  /*9da0*/  @P3 IMAD.WIDE.U32 R6, R27.reuse, 0x10, R6 ;  /* 0x000000101b063825 */ /* 0x041fe200078e0006 */
[----:B------:R-:W-:-:S06]  /*9db0*/  @P3 IADD3 R27, PT, PT, R27, 0x80, RZ ;  /* 0x000000801b1b3810 */ /* 0x000fcc0007ffe0ff */
[----:B--2---:R-:W0:Y:S01]  /*9dc0*/  LDC.64 R4, c[0x0][0x440] ;  /* 0x00011000ff047b82 */ /* 0x004e220000000a00 */
[----:B------:R2:W-:Y:S04]  /*9dd0*/  @P3 STG.E.128 desc[UR10][R6.64], R120 ;  /* 0x0000007806003986 */ /* 0x0005e8000c101d0a */
[----:B------:R4:W-:Y:S01]  /*9de0*/  @P3 STG.E.128 desc[UR10][R8.64], R80 ;  /* 0x0000005008003986 */ /* 0x0009e2000c101d0a */
[----:B------:R-:W-:Y:S02]  /*9df0*/  ISETP.NE.AND P3, PT, R10, RZ, PT ;  /* 0x000000ff0a00720c */ /* 0x000fe40003f65270 */
[----:B------:R-:W3:Y:S01]  /*9e00*/  LDC.64 R22, c[0x0][0x440] ;  /* 0x00011000ff167b82 */ /* 0x000ee20000000a00 */
[----:B-1----:R-:W-:-:S07]  /*9e10*/  @P6 IMAD.WIDE.U32 R2, R27, 0x10, R2 ;  /* 0x000000101b026825 */ /* 0x002fce00078e0002 */
[----:B------:R-:W1:Y:S08]  /*9e20*/  LDC.64 R10, c[0x0][0x440] ;  /* 0x00011000ff0a7b82 */ /* 0x000e700000000a00 */
[----:B--2---:R-:W2:Y:S08]  /*9e30*/  LDC.64 R6, c[0x0][0x448] ;  /* 0x00011200ff067b82 */ /* 0x004eb00000000a00 */
[----:B----4-:R-:W4:Y:S01]  /*9e40*/  LDC.64 R8, c[0x0][0x448] ;  /* 0x00011200ff087b82 */ /* 0x010f220000000a00 */
[C---:B-1----:R-:W-:Y:S01]  /*9e50*/  @P6 IMAD.WIDE.U32 R10, R27.reuse, 0x10, R10 ;  /* 0x000000101b0a6825 */ /* 0x042fe200078e000a */
[----:B------:R-:W-:-:S06]  /*9e60*/  @P6 IADD3 R27, PT, PT, R27, 0x80, RZ ;  /* 0x000000801b1b6810 */ /* 0x000fcc0007ffe0ff */
[----:B------:R-:W1:Y:S01]  /*9e70*/  LDC.64 R24, c[0x0][0x448] ;  /* 0x00011200ff187b82 */ /* 0x000e620000000a00 */
[----:B------:R3:W-:Y:S01]  /*9e80*/  @P6 STG.E.128 desc[UR10][R10.64], R84 ;  /* 0x000000540a006986 */ /* 0x0007e2000c101d0a */
[----:B0-----:R-:W-:-:S03]  /*9e90*/  @P5 IMAD.WIDE.U32 R4, R27, 0x10, R4 ;  /* 0x000000101b045825 */ /* 0x001fc600078e0004 */
[----:B------:R0:W-:Y:S01]  /*9ea0*/  @P6 STG.E.128 desc[UR10][R2.64], R44 ;  /* 0x0000002c02006986 */ /* 0x0001e2000c101d0a */
[----:B------:R-:W-:Y:S01]  /*9eb0*/  ISETP.NE.AND P6, PT, R12, RZ, PT ;  /* 0x000000ff0c00720c */ /* 0x000fe20003fc5270 */
[C---:B--2---:R-:W-:Y:S01]  /*9ec0*/  @P5 IMAD.WIDE.U32 R6, R27.reuse, 0x10, R6 ;  /* 0x000000101b065825 */ /* 0x044fe200078e0006 */
[----:B------:R-:W2:Y:S01]  /*9ed0*/  LDC.64 R12, c[0x0][0x440] ;  /* 0x00011000ff0c7b82 */ /* 0x000ea20000000a00 */
[----:B------:R-:W-:Y:S01]  /*9ee0*/  @P5 IADD3 R27, PT, PT, R27, 0x80, RZ ;  /* 0x000000801b1b5810 */ /* 0x000fe20007ffe0ff */
[----:B------:R1:W-:Y:S04]  /*9ef0*/  @P5 STG.E.128 desc[UR10][R4.64], R88 ;  /* 0x0000005804005986 */ /* 0x0003e8000c101d0a */
[C---:B----4-:R-:W-:Y:S01]  /*9f00*/  @P4 IMAD.WIDE.U32 R8, R27.reuse, 0x10, R8 ;  /* 0x000000101b084825 */ /* 0x050fe200078e0008 */
[----:B------:R4:W-:Y:S01]  /*9f10*/  @P5 STG.E.128 desc[UR10][R6.64], R48 ;  /* 0x0000003006005986 */ /* 0x0009e2000c101d0a */
[----:B---3--:R-:W3:Y:S08]  /*9f20*/  LDC.64 R10, c[0x0][0x448] ;  /* 0x00011200ff0a7b82 */ /* 0x008ef00000000a00 */
[----:B0-----:R-:W0:Y:S01]  /*9f30*/  LDC.64 R2, c[0x0][0x440] ;  /* 0x00011000ff027b82 */ /* 0x001e220000000a00 */
[C---:B--2---:R-:W-:Y:S01]  /*9f40*/  @P4 IMAD.WIDE.U32 R12, R27.reuse, 0x10, R12 ;  /* 0x000000101b0c4825 */ /* 0x044fe200078e000c */
[----:B------:R-:W-:-:S04]  /*9f50*/  @P4 IADD3 R27, PT, PT, R27, 0x80, RZ ;  /* 0x000000801b1b4810 */ /* 0x000fc80007ffe0ff */
[----:B------:R4:W-:Y:S01]  /*9f60*/  @P4 STG.E.128 desc[UR10][R12.64], R92 ;  /* 0x0000005c0c004986 */ /* 0x0009e2000c101d0a */
[----:B------:R-:W-:-:S03]  /*9f70*/  @P0 IMAD.WIDE.U32 R14, R27, 0x10, R14 ;  /* 0x000000101b0e0825 */ /* 0x000fc600078e000e */
[----:B------:R4:W-:Y:S01]  /*9f80*/  @P4 STG.E.128 desc[UR10][R8.64], R52 ;  /* 0x0000003408004986 */ /* 0x0009e2000c101d0a */
[C---:B------:R-:W-:Y:S01]  /*9f90*/  @P0 IMAD.WIDE.U32 R16, R27.reuse, 0x10, R16 ;  /* 0x000000101b100825 */ /* 0x040fe200078e0010 */
[----:B------:R-:W-:Y:S02]  /*9fa0*/  @P0 IADD3 R27, PT, PT, R27, 0x80, RZ ;  /* 0x000000801b1b0810 */ /* 0x000fe40007ffe0ff */
[----:B------:R4:W-:Y:S03]  /*9fb0*/  @P0 STG.E.128 desc[UR10][R14.64], R96 ;  /* 0x000000600e000986 */ /* 0x0009e6000c101d0a */
[C---:B------:R-:W-:Y:S01]  /*9fc0*/  @P1 IMAD.WIDE.U32 R18, R27.reuse, 0x10, R18 ;  /* 0x000000101b121825 */ /* 0x040fe200078e0012 */
[----:B------:R4:W-:Y:S03]  /*9fd0*/  @P0 STG.E.128 desc[UR10][R16.64], R56 ;  /* 0x0000003810000986 */ /* 0x0009e6000c101d0a */
[C---:B------:R-:W-:Y:S01]  /*9fe0*/  @P1 IMAD.WIDE.U32 R20, R27.reuse, 0x10, R20 ;  /* 0x000000101b141825 */ /* 0x040fe200078e0014 */
[----:B------:R-:W-:Y:S01]  /*9ff0*/  @P1 IADD3 R27, PT, PT, R27, 0x80, RZ ;  /* 0x000000801b1b1810 */ /* 0x000fe20007ffe0ff */
[----:B------:R4:W-:Y:S04]  /*a000*/  @P1 STG.E.128 desc[UR10][R18.64], R100 ;  /* 0x0000006412001986 */ /* 0x0009e8000c101d0a */
[C---:B0-----:R-:W-:Y:S01]  /*a010*/  @P2 IMAD.WIDE.U32 R2, R27.reuse, 0x10, R2 ;  /* 0x000000101b022825 */ /* 0x041fe200078e0002 */
[----:B------:R4:W-:Y:S03]  /*a020*/  @P1 STG.E.128 desc[UR10][R20.64], R60 ;  /* 0x0000003c14001986 */ /* 0x0009e6000c101d0a */
[C---:B---3--:R-:W-:Y:S01]  /*a030*/  @P2 IMAD.WIDE.U32 R10, R27.reuse, 0x10, R10 ;  /* 0x000000101b0a2825 */ /* 0x048fe200078e000a */
[----:B------:R-:W-:Y:S01]  /*a040*/  @P2 IADD3 R27, PT, PT, R27, 0x80, RZ ;  /* 0x000000801b1b2810 */ /* 0x000fe20007ffe0ff */
[----:B------:R4:W-:Y:S04]  /*a050*/  @P2 STG.E.128 desc[UR10][R2.64], R104 ;  /* 0x0000006802002986 */ /* 0x0009e8000c101d0a */
[C---:B------:R-:W-:Y:S01]  /*a060*/  @P3 IMAD.WIDE.U32 R22, R27.reuse, 0x10, R22 ;  /* 0x000000101b163825 */ /* 0x040fe200078e0016 */
[----:B------:R4:W-:Y:S03]  /*a070*/  @P2 STG.E.128 desc[UR10][R10.64], R64 ;  /* 0x000000400a002986 */ /* 0x0009e6000c101d0a */
[----:B-1----:R-:W-:Y:S01]  /*a080*/  @P3 IMAD.WIDE.U32 R24, R27, 0x10, R24 ;  /* 0x000000101b183825 */ /* 0x002fe200078e0018 */
[----:B------:R4:W-:Y:S04]  /*a090*/  @P3 STG.E.128 desc[UR10][R22.64], R108 ;  /* 0x0000006c16003986 */ /* 0x0009e8000c101d0a */
[----:B------:R4:W-:Y:S01]  /*a0a0*/  @P3 STG.E.128 desc[UR10][R24.64], R68 ;  /* 0x0000004418003986 */ /* 0x0009e2000c101d0a */
[----:B------:R-:W-:Y:S05]  /*a0b0*/  @!P6 EXIT ;  /* 0x000000000000e94d */ /* 0x000fea0003800000 */
[----:B----4-:R-:W0:Y:S01]  /*a0c0*/  LDC.64 R2, c[0x0][0x440] ;  /* 0x00011000ff027b82 */ /* 0x010e220000000a00 */
[----:B------:R-:W-:-:S07]  /*a0d0*/  @P3 IADD3 R27, PT, PT, R27, 0x80, RZ ;  /* 0x000000801b1b3810 */ /* 0x000fce0007ffe0ff */
[----:B------:R-:W1:Y:S01]  /*a0e0*/  LDC.64 R4, c[0x0][0x448] ;  /* 0x00011200ff047b82 */ /* 0x000e620000000a00 */
[----:B0-----:R-:W-:-:S05]  /*a0f0*/  IMAD.WIDE.U32 R2, R27, 0x10, R2 ;  /* 0x000000101b027825 */ /* 0x001fca00078e0002 */
[----:B------:R-:W-:Y:S01]  /*a100*/  STG.E.128 desc[UR10][R2.64], R112 ;  /* 0x0000007002007986 */ /* 0x000fe2000c101d0a */
[----:B-1----:R-:W-:-:S05]  /*a110*/  IMAD.WIDE.U32 R4, R27, 0x10, R4 ;  /* 0x000000101b047825 */ /* 0x002fca00078e0004 */
[----:B------:R-:W-:Y:S01]  /*a120*/  STG.E.128 desc[UR10][R4.64], R72 ;  /* 0x0000004804007986 */ /* 0x000fe2000c101d0a */
[----:B------:R-:W-:Y:S05]  /*a130*/  EXIT ;  /* 0x000000000000794d */ /* 0x000fea0003800000 */
.L_x_15953:
        /* <DEDUP_REMOVED lines=12> */
.L_x_19436:


//--------------------- .text._ZN10layer_norm13ln_bwd_kernelINS_13Kernel_traitsI6__halfffffjLj5120ELj1ELj1ELj4ELj16ENS_18Kernel_traits_baseILj5120ES2_ffffjLj128EEEEELb0ELb0ELb1ELb1EEEvNS_9BwdParamsE --------------------------
	.section	.text._ZN10layer_norm13ln_bwd_kernelINS_13Kernel_traitsI6__halfffffjLj5120ELj1ELj1ELj4ELj16ENS_18Kernel_traits_baseILj5120ES2_ffffjLj128EEEEELb0ELb0ELb1ELb1EEEvNS_9BwdParamsE,"ax",@progbits
	.align	128
        .global         _ZN10layer_norm13ln_bwd_kernelINS_13Kernel_traitsI6__halfffffjLj5120ELj1ELj1ELj4ELj16ENS_18Kernel_traits_baseILj5120ES2_ffffjLj128EEEEELb0ELb0ELb1ELb1EEEvNS_9BwdParamsE
        .type           _ZN10layer_norm13ln_bwd_kernelINS_13Kernel_traitsI6__halfffffjLj5120ELj1ELj1ELj4ELj16ENS_18Kernel_traits_baseILj5120ES2_ffffjLj128EEEEELb0ELb0ELb1ELb1EEEvNS_9BwdParamsE,@function
        .size           _ZN10layer_norm13ln_bwd_kernelINS_13Kernel_traitsI6__halfffffjLj5120ELj1ELj1ELj4ELj16ENS_18Kernel_traits_baseILj5120ES2_ffffjLj128EEEEELb0ELb0ELb1ELb1EEEvNS_9BwdParamsE,(.L_x_19437 - _ZN10layer_norm13ln_bwd_kernelINS_13Kernel_traitsI6__halfffffjLj5120ELj1ELj1ELj4ELj16ENS_18Kernel_traits_baseILj5120ES2_ffffjLj128EEEEELb0ELb0ELb1ELb1EEEvNS_9BwdParamsE)
        .other          _ZN10layer_norm13ln_bwd_kernelINS_13Kernel_traitsI6__halfffffjLj5120ELj1ELj1ELj4ELj16ENS_18Kernel_traits_baseILj5120ES2_ffffjLj128EEEEELb0ELb0ELb1ELb1EEEvNS_9BwdParamsE,@"STO_CUDA_ENTRY STV_DEFAULT"
_ZN10layer_norm13ln_bwd_kernelINS_13Kernel_traitsI6__halfffffjLj5120ELj1ELj1ELj4ELj16ENS_18Kernel_traits_baseILj5120ES2_ffffjLj128EEEEELb0ELb0ELb1ELb1EEEvNS_9BwdParamsE:
.text._ZN10layer_norm13ln_bwd_kernelINS_13Kernel_traitsI6__halfffffjLj5120ELj1ELj1ELj4ELj16ENS_18Kernel_traits_baseILj5120ES2_ffffjLj128EEEEELb0ELb0ELb1ELb1EEEvNS_9BwdParamsE:
        /* <DEDUP_REMOVED lines=55> */
[----:B0-----:R-:W2:Y:S04]  /*0370*/  LDG.E.64 R226, desc[UR14][R2.64+0x2000] ;  /* 0x0020000e02e27981 */ /* 0x001ea8000c1e1b00 */
[----:B------:R-:W3:Y:S01]  /*0380*/  LDG.E.64 R224, desc[UR14][R2.64+0x2400] ;  /* 0x0024000e02e07981 */ /* 0x000ee2000c1e1b00 */
[----:B------:R-:W-:-:S03]  /*0390*/  HFMA2 R90, -RZ, RZ, 0, 0 ;  /* 0x00000000ff5a7431 */ /* 0x000fc600000001ff */
[----:B------:R-:W5:Y:S04]  /*03a0*/  LDG.E.64 R222, desc[UR14][R2.64+0x1c00] ;  /* 0x001c000e02de7981 */ /* 0x000f68000c1e1b00 */
[----:B------:R-:W5:Y:S04]  /*03b0*/  LDG.E.64 R220, desc[UR14][R2.64+0x1800] ;  /* 0x0018000e02dc7981 */ /* 0x000f68000c1e1b00 */
[----:B------:R-:W5:Y:S04]  /*03c0*/  LDG.E.64 R22, desc[UR14][R2.64+0x1400] ;  /* 0x0014000e02167981 */ /* 0x000f68000c1e1b00 */
[----:B------:R-:W5:Y:S04]  /*03d0*/  LDG.E.64 R20, desc[UR14][R2.64+0x1000] ;  /* 0x0010000e02147981 */ /* 0x000f68000c1e1b00 */
[----:B------:R-:W5:Y:S04]  /*03e0*/  LDG.E.64 R18, desc[UR14][R2.64+0xc00] ;  /* 0x000c000e02127981 */ /* 0x000f68000c1e1b00 */
[----:B------:R-:W5:Y:S04]  /*03f0*/  LDG.E.64 R16, desc[UR14][R2.64+0x800] ;  /* 0x0008000e02107981 */ /* 0x000f68000c1e1b00 */
[----:B------:R-:W5:Y:S04]  /*0400*/  LDG.E.64 R14, desc[UR14][R2.64+0x400] ;  /* 0x0004000e020e7981 */ /* 0x000f68000c1e1b00 */
[----:B------:R0:W5:Y:S01]  /*0410*/  LDG.E.64 R12, desc[UR14][R2.64] ;  /* 0x0000000e020c7981 */ /* 0x000162000c1e1b00 */
[----:B------:R-:W-:Y:S01]  /*0420*/  UPLOP3.LUT UP1, UPT, UPT, UPT, UPT, 0x40, 0x4 ;  /* 0x000000000004789c */ /* 0x000fe20003f2e870 */
[----:B--2---:R-:W-:-:S02]  /*0430*/  SHF.R.U64 R245, R226, 0x10, R227 ;  /* 0x00000010e2f57819 */ /* 0x004fc400000012e3 */
[----:B------:R-:W-:Y:S02]  /*0440*/  SHF.R.U32.HI R0, RZ, 0x10, R227 ;  /* 0x00000010ff007819 */ /* 0x000fe400000116e3 */
[--C-:B---3--:R-:W-:Y:S02]  /*0450*/  SHF.R.U64 R250, R224, 0x10, R225.reuse ;  /* 0x00000010e0fa7819 */ /* 0x108fe400000012e1 */
[----:B0-----:R-:W-:Y:S02]  /*0460*/  SHF.R.U32.HI R2, RZ, 0x10, R225 ;  /* 0x00000010ff027819 */ /* 0x001fe400000116e1 */
[----:B------:R-:W-:Y:S02]  /*0470*/  PRMT R245, R245, 0x5410, R0 ;  /* 0x00005410f5f57816 */ /* 0x000fe40000000000 */
[----:B------:R-:W-:Y:S02]  /*0480*/  PRMT R250, R250, 0x5410, R2 ;  /* 0x00005410fafa7816 */ /* 0x000fe40000000002 */
[----:B----4-:R-:W-:-:S07]  /*0490*/  MOV R0, UR4 ;  /* 0x0000000400007c02 */ /* 0x010fce0008000f00 */
.L_x_15999:
[----:B------:R-:W0:Y:S08]  /*04a0*/  LDC.64 R2, c[0x0][0x3f8] ;  /* 0x0000fe00ff027b82 */ /* 0x000e300000000a00 */
[----:B------:R-:W1:Y:S08]  /*04b0*/  LDC.64 R4, c[0x0][0x3c8] ;  /* 0x0000f200ff047b82 */ /* 0x000e700000000a00 */
[----:B------:R-:W2:Y:S01]  /*04c0*/  LDC.64 R6, c[0x0][0x3f0] ;  /* 0x0000fc00ff067b82 */ /* 0x000ea20000000a00 */
[----:B0-----:R-:W-:-:S06]  /*04d0*/  IMAD.WIDE R2, R0, 0x4, R2 ;  /* 0x0000000400027825 */ /* 0x001fcc00078e0202 */
[----:B------:R0:W3:Y:S01]  /*04e0*/  LDG.E R2, desc[UR14][R2.64] ;  /* 0x0000000e02027981 */ /* 0x0000e2000c1e1900 */
[----:B-1----:R-:W-:-:S06]  /*04f0*/  IMAD.WIDE R4, R0, 0x4, R4 ;  /* 0x0000000400047825 */ /* 0x002fcc00078e0204 */
[----:B-----5:R1:W5:Y:S01]  /*0500*/  LDG.E R4, desc[UR14][R4.64] ;  /* 0x0000000e04047981 */ /* 0x020362000c1e1900 */
[----:B--2---:R-:W-:Y:S01]  /*0510*/  IMAD.WIDE R6, R0, 0x4, R6 ;  /* 0x0000000400067825 */ /* 0x004fe200078e0206 */
[----:B0-----:R-:W-:-:S05]  /*0520*/  MOV R3, R26 ;  /* 0x0000001a00037202 */ /* 0x001fca0000000f00 */
[----:B------:R0:W5:Y:S01]  /*0530*/  LDG.E R7, desc[UR14][R6.64] ;  /* 0x0000000e06077981 */ /* 0x000162000c1e1900 */
[----:B-1----:R-:W-:Y:S02]  /*0540*/  MOV R5, R25 ;  /* 0x0000001900057202 */ /* 0x002fe40000000f00 */
[----:B0-----:R-:W-:Y:S02]  /*0550*/  MOV R6, R24 ;  /* 0x0000001800067202 */ /* 0x001fe40000000f00 */
[----:B------:R-:W-:Y:S02]  /*0560*/  CS2R R24, SRZ ;  /* 0x0000000000187805 */ /* 0x000fe4000001ff00 */
[----:B---3--:R-:W-:-:S13]  /*0570*/  ISETP.GE.AND P2, PT, R2, 0x1, PT ;  /* 0x000000010200780c */ /* 0x008fda0003f46270 */
[----:B------:R-:W-:Y:S05]  /*0580*/  @!P2 BRA `(.L_x_15955) ;  /* 0x0000001c000ca947 */ /* 0x000fea0003800000 */
[----:B------:R-:W0:Y:S01]  /*0590*/  S2R R238, SR_TID.X ;  /* 0x0000000000ee7919 */ /* 0x000e220000002100 */
[----:B------:R-:W1:Y:S01]  /*05a0*/  LDC.64 R152, c[0x0][0x3c0] ;  /* 0x0000f000ff987b82 */ /* 0x000e620000000a00 */
[----:B------:R-:W-:Y:S01]  /*05b0*/  IMAD R11, R0, UR17, RZ ;  /* 0x00000011000b7c24 */ /* 0x000fe2000f8e02ff */
[----:B------:R-:W-:-:S06]  /*05c0*/  SHF.R.S32.HI R25, RZ, 0x1f, R0 ;  /* 0x0000001fff197819 */ /* 0x000fcc0000011400 */
[----:B------:R-:W2:Y:S01]  /*05d0*/  LDC.64 R8, c[0x0][0x3a8] ;  /* 0x0000ea00ff087b82 */ /* 0x000ea20000000a00 */
[----:B------:R-:W-:Y:S02]  /*05e0*/  SHF.R.S32.HI R24, RZ, 0x1f, R11 ;  /* 0x0000001fff187819 */ /* 0x000fe4000001140b */
[----:B------:R-:W-:Y:S02]  /*05f0*/  IADD3 R26, PT, PT, R2, -0x1, RZ ;  /* 0xffffffff021a7810 */ /* 0x000fe40007ffe0ff */
[----:B------:R-:W-:-:S03]  /*0600*/  LEA.HI R24, R24, R11, RZ, 0x2 ;  /* 0x0000000b18187211 */ /* 0x000fc600078f10ff */
[----:B------:R-:W3:Y:S01]  /*0610*/  LDC.64 R246, c[0x0][0x428] ;  /* 0x00010a00fff67b82 */ /* 0x000ee20000000a00 */
[----:B------:R-:W-:Y:S01]  /*0620*/  IMAD R26, R26, UR17, RZ ;  /* 0x000000111a1a7c24 */ /* 0x000fe2000f8e02ff */
[----:B-1----:R-:W-:-:S04]  /*0630*/  LEA R10, P0, R0, R152, 0x2 ;  /* 0x00000098000a7211 */ /* 0x002fc800078010ff */
[----:B------:R-:W-:Y:S02]  /*0640*/  LEA.HI.X R11, R0, R153, R25, 0x2, P0 ;  /* 0x00000099000b7211 */ /* 0x000fe400000f1419 */
[----:B0-----:R-:W-:-:S03]  /*0650*/  LEA.HI.SX32 R234, R24, R238, 0x1e ;  /* 0x000000ee18ea7211 */ /* 0x001fc600078ff2ff */
[----:B------:R0:W4:Y:S01]  /*0660*/  LDG.E R243, desc[UR14][R10.64] ;  /* 0x0000000e0af37981 */ /* 0x000122000c1e1900 */
[C---:B------:R-:W-:Y:S01]  /*0670*/  IADD3 R244, PT, PT, R234.reuse, 0x300, RZ ;  /* 0x00000300eaf47810 */ /* 0x040fe20007ffe0ff */
[C---:B--2---:R-:W-:Y:S01]  /*0680*/  IMAD.WIDE.U32 R184, R234.reuse, 0x10, R8 ;  /* 0x00000010eab87825 */ /* 0x044fe200078e0008 */
[C---:B------:R-:W-:Y:S02]  /*0690*/  IADD3 R25, PT, PT, R234.reuse, 0x80, RZ ;  /* 0x00000080ea197810 */ /* 0x040fe40007ffe0ff */
[C---:B------:R-:W-:Y:S02]  /*06a0*/  IADD3 R24, PT, PT, R234.reuse, 0x100, RZ ;  /* 0x00000100ea187810 */ /* 0x040fe40007ffe0ff */
[C---:B------:R-:W-:Y:S01]  /*06b0*/  IADD3 R240, PT, PT, R234.reuse, 0x180, RZ ;  /* 0x00000180eaf07810 */ /* 0x040fe20007ffe0ff */
[----:B------:R-:W2:Y:S01]  /*06c0*/  LDG.E.128 R184, desc[UR14][R184.64] ;  /* 0x0000000eb8b87981 */ /* 0x000ea2000c1e1d00 */
[----:B0-----:R-:W-:Y:S02]  /*06d0*/  SHF.R.S32.HI R11, RZ, 0x1f, R26 ;  /* 0x0000001fff0b7819 */ /* 0x001fe4000001141a */
[----:B------:R-:W-:-:S02]  /*06e0*/  IADD3 R239, PT, PT, R234, 0x200, RZ ;  /* 0x00000200eaef7810 */ /* 0x000fc40007ffe0ff */
[C---:B------:R-:W-:Y:S02]  /*06f0*/  IADD3 R248, PT, PT, R234.reuse, 0x280, RZ ;  /* 0x00000280eaf87810 */ /* 0x040fe40007ffe0ff */
[C---:B------:R-:W-:Y:S02]  /*0700*/  IADD3 R242, PT, PT, R234.reuse, 0x380, RZ ;  /* 0x00000380eaf27810 */ /* 0x040fe40007ffe0ff */
[----:B------:R-:W-:Y:S01]  /*0710*/  IADD3 R241, PT, PT, R234, 0x400, RZ ;  /* 0x00000400eaf17810 */ /* 0x000fe20007ffe0ff */
[--C-:B------:R-:W-:Y:S01]  /*0720*/  IMAD.WIDE.U32 R208, R244, 0x10, R8.reuse ;  /* 0x00000010f4d07825 */ /* 0x100fe200078e0008 */
[----:B------:R-:W-:Y:S02]  /*0730*/  LEA.HI R11, R11, R26, RZ, 0x2 ;  /* 0x0000001a0b0b7211 */ /* 0x000fe400078f10ff */
[----:B------:R-:W-:Y:S01]  /*0740*/  IADD3 R26, PT, PT, R234, 0x480, RZ ;  /* 0x00000480ea1a7810 */ /* 0x000fe20007ffe0ff */
[--C-:B------:R-:W-:Y:S01]  /*0750*/  IMAD.WIDE.U32 R188, R25, 0x10, R8.reuse ;  /* 0x0000001019bc7825 */ /* 0x100fe200078e0008 */
[----:B------:R-:W-:Y:S01]  /*0760*/  LEA.HI.SX32 R238, R11, R238, 0x1e ;  /* 0x000000ee0bee7211 */ /* 0x000fe200078ff2ff */
        /* <DEDUP_REMOVED lines=8> */
[----:B------:R-:W2:Y:S02]  /*07f0*/  LDG.E.128 R200, desc[UR14][R200.64] ;  /* 0x0000000ec8c87981 */ /* 0x000ea4000c1e1d00 */
[--C-:B------:R-:W-:Y:S02]  /*0800*/  IMAD.WIDE.U32 R212, R242, 0x10, R8.reuse ;  /* 0x00000010f2d47825 */ /* 0x100fe400078e0008 */
[----:B------:R-:W2:Y:S02]  /*0810*/  LDG.E.128 R204, desc[UR14][R204.64] ;  /* 0x0000000ecccc7981 */ /* 0x000ea4000c1e1d00 */
[--C-:B------:R-:W-:Y:S02]  /*0820*/  IMAD.WIDE.U32 R216, R241, 0x10, R8.reuse ;  /* 0x00000010f1d87825 */ /* 0x100fe400078e0008 */
[----:B------:R-:W2:Y:S02]  /*0830*/  LDG.E.128 R212, desc[UR14][R212.64] ;  /* 0x0000000ed4d47981 */ /* 0x000ea4000c1e1d00 */
[----:B------:R-:W-:Y:S01]  /*0840*/  IMAD.WIDE.U32 R8, R26, 0x10, R8 ;  /* 0x000000101a087825 */ /* 0x000fe200078e0008 */
[C---:B------:R-:W-:Y:S01]  /*0850*/  IADD3 R157, PT, PT, R238.reuse, 0x80, RZ ;  /* 0x00000080ee9d7810 */ /* 0x040fe20007ffe0ff */
[----:B------:R-:W2:Y:S02]  /*0860*/  LDG.E.128 R216, desc[UR14][R216.64] ;  /* 0x0000000ed8d87981 */ /* 0x000ea4000c1e1d00 */
[----:B---3--:R-:W-:-:S02]  /*0870*/  IMAD.WIDE.U32 R152, R238, 0x10, R246 ;  /* 0x00000010ee987825 */ /* 0x008fc400078e00f6 */
[----:B------:R-:W3:Y:S04]  /*0880*/  LDG.E.128 R8, desc[UR14][R8.64] ;  /* 0x0000000e08087981 */ /* 0x000ee8000c1e1d00 */
[----:B------:R-:W3:Y:S01]  /*0890*/  LDG.E.128 R152, desc[UR14][R152.64] ;  /* 0x0000000e98987981 */ /* 0x000ee2000c1e1d00 */
[----:B------:R-:W-:Y:S01]  /*08a0*/  IMAD.WIDE.U32 R156, R157, 0x10, R246 ;  /* 0x000000109d9c7825 */ /* 0x000fe200078e00f6 */
[----:B------:R-:W-:-:S05]  /*08b0*/  IADD3 R161, PT, PT, R238, 0x100, RZ ;  /* 0x00000100eea17810 */ /* 0x000fca0007ffe0ff */
[----:B------:R-:W3:Y:S01]  /*08c0*/  LDG.E.128 R156, desc[UR14][R156.64] ;  /* 0x0000000e9c9c7981 */ /* 0x000ee2000c1e1d00 */
[----:B------:R-:W-:Y:S01]  /*08d0*/  IMAD.WIDE.U32 R160, R161, 0x10, R246 ;  /* 0x00000010a1a07825 */ /* 0x000fe200078e00f6 */
[----:B------:R-:W-:-:S05]  /*08e0*/  IADD3 R165, PT, PT, R238, 0x180, RZ ;  /* 0x00000180eea57810 */ /* 0x000fca0007ffe0ff */
[----:B------:R-:W3:Y:S01]  /*08f0*/  LDG.E.128 R160, desc[UR14][R160.64] ;  /* 0x0000000ea0a07981 */ /* 0x000ee2000c1e1d00 */
[----:B------:R-:W-:-:S06]  /*0900*/  IMAD.WIDE.U32 R164, R165, 0x10, R246 ;  /* 0x00000010a5a47825 */ /* 0x000fcc00078e00f6 */
[----:B------:R-:W3:Y:S01]  /*0910*/  LDG.E.128 R164, desc[UR14][R164.64] ;  /* 0x0000000ea4a47981 */ /* 0x000ee2000c1e1d00 */
[----:B------:R-:W-:-:S05]  /*0920*/  IADD3 R173, PT, PT, R238, 0x280, RZ ;  /* 0x00000280eead7810 */ /* 0x000fca0007ffe0ff */
[----:B------:R-:W-:Y:S01]  /*0930*/  IMAD.WIDE.U32 R172, R173, 0x10, R246 ;  /* 0x00000010adac7825 */ /* 0x000fe200078e00f6 */
[----:B------:R-:W-:-:S05]  /*0940*/  IADD3 R177, PT, PT, R238, 0x300, RZ ;  /* 0x00000300eeb17810 */ /* 0x000fca0007ffe0ff */
[----:B------:R-:W3:Y:S01]  /*0950*/  LDG.E.128 R172, desc[UR14][R172.64] ;  /* 0x0000000eacac7981 */ /* 0x000ee2000c1e1d00 */
[----:B------:R-:W-:-:S06]  /*0960*/  IMAD.WIDE.U32 R176, R177, 0x10, R246 ;  /* 0x00000010b1b07825 */ /* 0x000fcc00078e00f6 */
[----:B------:R-:W3:Y:S01]  /*0970*/  LDG.E.128 R176, desc[UR14][R176.64] ;  /* 0x0000000eb0b07981 */ /* 0x000ee2000c1e1d00 */
[----:B------:R-:W-:-:S05]  /*0980*/  IADD3 R181, PT, PT, R238, 0x380, RZ ;  /* 0x00000380eeb57810 */ /* 0x000fca0007ffe0ff */
[----:B------:R-:W-:Y:S01]  /*0990*/  IMAD.WIDE.U32 R180, R181, 0x10, R246 ;  /* 0x00000010b5b47825 */ /* 0x000fe200078e00f6 */
[----:B------:R-:W-:Y:S02]  /*09a0*/  UMOV UR6, UR8 ;  /* 0x0000000800067c82 */ /* 0x000fe40008000000 */
[----:B------:R-:W-:-:S03]  /*09b0*/  UISETP.NE.U32.AND UP0, UPT, UR6, URZ, UPT ;  /* 0x000000ff0600728c */ /* 0x000fc6000bf05070 */
[----:B------:R-:W3:Y:S01]  /*09c0*/  LDG.E.128 R180, desc[UR14][R180.64] ;  /* 0x0000000eb4b47981 */ /* 0x000ee2000c1e1d00 */
[----:B------:R-:W-:Y:S02]  /*09d0*/  UMOV UR7, UR9 ;  /* 0x0000000900077c82 */ /* 0x000fe40008000000 */
[----:B------:R-:W-:-:S06]  /*09e0*/  UISETP.NE.AND.EX UP0, UPT, UR7, URZ, UPT, UP0 ;  /* 0x000000ff0700728c */ /* 0x000fcc000bf05300 */
[----:B------:R-:W-:-:S13]  /*09f0*/  PLOP3.LUT P0, PT, PT, PT, UP0, 0x80, 0x8 ;  /* 0x000000000008781c */ /* 0x000fda0003f0f008 */
[----:B------:R-:W0:Y:S08]  /*0a00*/  @P0 LDC.64 R230, c[0x0][0x438] ;  /* 0x00010e00ffe60b82 */ /* 0x000e300000000a00 */
[----:B------:R-:W1:Y:S01]  /*0a10*/  @P0 LDC.64 R228, c[0x0][0x438] ;  /* 0x00010e00ffe40b82 */ /* 0x000e620000000a00 */
[----:B------:R-:W-:-:S05]  /*0a20*/  IADD3 R169, PT, PT, R238, 0x200, RZ ;  /* 0x00000200eea97810 */ /* 0x000fca0007ffe0ff */
[----:B------:R-:W-:Y:S02]  /*0a30*/  IMAD.WIDE.U32 R168, R169, 0x10, R246 ;  /* 0x00000010a9a87825 */ /* 0x000fe400078e00f6 */
[----:B------:R-:W1:Y:S04]  /*0a40*/  @P0 LDC.64 R232, c[0x0][0x438] ;  /* 0x00010e00ffe80b82 */ /* 0x000e680000000a00 */
[----:B------:R-:W3:Y:S01]  /*0a50*/  LDG.E.128 R168, desc[UR14][R168.64] ;  /* 0x0000000ea8a87981 */ /* 0x000ee2000c1e1d00 */
[----:B0-----:R-:W-:-:S03]  /*0a60*/  @P0 IMAD.WIDE.U32 R230, R25, 0x10, R230 ;  /* 0x0000001019e60825 */ /* 0x001fc600078e00e6 */
[----:B------:R-:W0:Y:S02]  /*0a70*/  @P0 LDC.64 R236, c[0x0][0x438] ;  /* 0x00010e00ffec0b82 */ /* 0x000e240000000a00 */
[----:B------:R1:W5:Y:S02]  /*0a80*/  @P0 LDG.E.128 R56, desc[UR14][R230.64] ;  /* 0x0000000ee6380981 */ /* 0x000364000c1e1d00 */
[----:B-1----:R-:W-:-:S04]  /*0a90*/  @P0 IMAD.WIDE.U32 R228, R24, 0x10, R228 ;  /* 0x0000001018e40825 */ /* 0x002fc800078e00e4 */
[----:B------:R-:W1:Y:S01]  /*0aa0*/  @P0 LDC.64 R24, c[0x0][0x438] ;  /* 0x00010e00ff180b82 */ /* 0x000e620000000a00 */
[----:B------:R0:W5:Y:S01]  /*0ab0*/  @P0 LDG.E.128 R52, desc[UR14][R228.64] ;  /* 0x0000000ee4340981 */ /* 0x000162000c1e1d00 */
[----:B------:R-:W-:-:S06]  /*0ac0*/  @P0 IMAD.WIDE.U32 R232, R234, 0x10, R232 ;  /* 0x00000010eae80825 */ /* 0x000fcc00078e00e8 */
[----:B------:R-:W1:Y:S01]  /*0ad0*/  @P0 LDC.64 R230, c[0x0][0x438] ;  /* 0x00010e00ffe60b82 */ /* 0x000e620000000a00 */
[----:B------:R1:W5:Y:S07]  /*0ae0*/  @P0 LDG.E.128 R60, desc[UR14][R232.64] ;  /* 0x0000000ee83c0981 */ /* 0x00036e000c1e1d00 */
[----:B0-----:R-:W0:Y:S01]  /*0af0*/  @P0 LDC.64 R228, c[0x0][0x438] ;  /* 0x00010e00ffe40b82 */ /* 0x001e220000000a00 */
[----:B-1----:R-:W-:-:S07]  /*0b00*/  @P0 IMAD.WIDE.U32 R24, R248, 0x10, R24 ;  /* 0x00000010f8180825 */ /* 0x002fce00078e0018 */
[----:B------:R-:W1:Y:S01]  /*0b10*/  @P0 LDC.64 R232, c[0x0][0x438] ;  /* 0x00010e00ffe80b82 */ /* 0x000e620000000a00 */
[----:B------:R0:W5:Y:S01]  /*0b20*/  @P0 LDG.E.128 R40, desc[UR14][R24.64] ;  /* 0x0000000e18280981 */ /* 0x000162000c1e1d00 */
[----:B------:R-:W-:-:S06]  /*0b30*/  @P0 IMAD.WIDE.U32 R236, R240, 0x10, R236 ;  /* 0x00000010f0ec0825 */ /* 0x000fcc00078e00ec */
[----:B------:R-:W4:Y:S01]  /*0b40*/  @P0 LDC.64 R234, c[0x0][0x438] ;  /* 0x00010e00ffea0b82 */ /* 0x000f220000000a00 */
[----:B------:R-:W-:Y:S01]  /*0b50*/  ISETP.NE.AND P1, PT, RZ, UR16, PT ;  /* 0x00000010ff007c0c */ /* 0x000fe2000bf25270 */
[----:B------:R1:W5:Y:S06]  /*0b60*/  @P0 LDG.E.128 R48, desc[UR14][R236.64] ;  /* 0x0000000eec300981 */ /* 0x00036c000c1e1d00 */
[----:B0-----:R-:W1:Y:S01]  /*0b70*/  @P0 LDC.64 R24, c[0x0][0x438] ;  /* 0x00010e00ff180b82 */ /* 0x001e620000000a00 */
[----:B------:R-:W-:Y:S01]  /*0b80*/  @P0 IMAD.WIDE.U32 R228, R244, 0x10, R228 ;  /* 0x00000010f4e40825 */ /* 0x000fe200078e00e4 */
[----:B------:R-:W-:-:S03]  /*0b90*/  IADD3 R249, PT, PT, R238, 0x400, RZ ;  /* 0x00000400eef97810 */ /* 0x000fc60007ffe0ff */
[----:B------:R-:W-:Y:S01]  /*0ba0*/  @P0 IMAD.WIDE.U32 R230, R242, 0x10, R230 ;  /* 0x00000010f2e60825 */ /* 0x000fe200078e00e6 */
[----:B------:R-:W5:Y:S03]  /*0bb0*/  @P0 LDG.E.128 R36, desc[UR14][R228.64] ;  /* 0x0000000ee4240981 */ /* 0x000f66000c1e1d00 */
[----:B------:R-:W-:Y:S01]  /*0bc0*/  IMAD.WIDE.U32 R248, R249, 0x10, R246 ;  /* 0x00000010f9f87825 */ /* 0x000fe200078e00f6 */
[----:B------:R-:W5:Y:S03]  /*0bd0*/  @P0 LDG.E.128 R32, desc[UR14][R230.64] ;  /* 0x0000000ee6200981 */ /* 0x000f66000c1e1d00 */
[----:B-1----:R-:W-:-:S04]  /*0be0*/  @P0 IMAD.WIDE.U32 R236, R26, 0x10, R24 ;  /* 0x000000101aec0825 */ /* 0x002fc800078e0018 */
[----:B------:R-:W-:-:S04]  /*0bf0*/  @P0 IMAD.WIDE.U32 R232, R241, 0x10, R232 ;  /* 0x00000010f1e80825 */ /* 0x000fc800078e00e8 */
[----:B----4-:R-:W-:Y:S01]  /*0c00*/  @P0 IMAD.WIDE.U32 R234, R239, 0x10, R234 ;  /* 0x00000010efea0825 */ /* 0x010fe200078e00ea */
[----:B------:R-:W5:Y:S04]  /*0c10*/  @P0 LDG.E.128 R28, desc[UR14][R232.64] ;  /* 0x0000000ee81c0981 */ /* 0x000f68000c1e1d00 */
[----:B------:R0:W5:Y:S02]  /*0c20*/  @P0 LDG.E.128 R44, desc[UR14][R234.64] ;  /* 0x0000000eea2c0981 */ /* 0x000164000c1e1d00 */
[----:B0-----:R-:W-:-:S05]  /*0c30*/  IADD3 R235, PT, PT, R238, 0x480, RZ ;  /* 0x00000480eeeb7810 */ /* 0x001fca0007ffe0ff */
[----:B------:R-:W-:Y:S01]  /*0c40*/  IMAD.WIDE.U32 R246, R235, 0x10, R246 ;  /* 0x00000010ebf67825 */ /* 0x000fe200078e00f6 */
[----:B------:R-:W-:-:S05]  /*0c50*/  FSEL R243, R243, RZ, !P1 ;  /* 0x000000fff3f37208 */ /* 0x000fca0004800000 */
[C---:B--2---:R-:W-:Y:S01]  /*0c60*/  FADD.FTZ R25, -R243.reuse, R186 ;  /* 0x000000baf3197221 */ /* 0x044fe20000010100 */
[C---:B------:R-:W-:Y:S01]  /*0c70*/  FADD.FTZ R244, -R243.reuse, R187 ;  /* 0x000000bbf3f47221 */ /* 0x040fe20000010100 */
[C---:B------:R-:W-:Y:S01]  /*0c80*/  FADD.FTZ R24, -R243.reuse, R184 ;  /* 0x000000b8f3187221 */ /* 0x040fe20000010100 */
[----:B------:R-:W-:Y:S02]  /*0c90*/  MOV R186, R236 ;  /* 0x000000ec00ba7202 */ /* 0x000fe40000000f00 */
[----:B------:R-:W-:Y:S02]  /*0ca0*/  MOV R187, R237 ;  /* 0x000000ed00bb7202 */ /* 0x000fe40000000f00 */
[----:B------:R-:W-:Y:S01]  /*0cb0*/  SHF.R.U64 R184, R12, 0x10, R13 ;  /* 0x000000100cb87819 */ /* 0x000fe2000000120d */
[----:B------:R-:W-:Y:S02]  /*0cc0*/  FADD.FTZ R185, -R243, R185 ;  /* 0x000000b9f3b97221 */ /* 0x000fe40000010100 */
[----:B------:R0:W5:Y:S02]  /*0cd0*/  @P0 LDG.E.128 R132, desc[UR14][R186.64] ;  /* 0x0000000eba840981 */ /* 0x000164000c1e1d00 */
[----:B------:R-:W-:-:S02]  /*0ce0*/  HADD2.F32 R184, -RZ, R184.H0_H0 ;  /* 0x200000b8ffb87230 */ /* 0x000fc40000004100 */
[C---:B------:R-:W-:Y:S01]  /*0cf0*/  FADD.FTZ R237, -R243.reuse, R208 ;  /* 0x000000d0f3ed7221 */ /* 0x040fe20000010100 */
[----:B0-----:R-:W-:Y:S01]  /*0d00*/  SHF.R.U32.HI R186, RZ, 0x10, R13 ;  /* 0x00000010ffba7819 */ /* 0x001fe2000001160d */
[C---:B------:R-:W-:Y:S01]  /*0d10*/  FADD.FTZ R230, -R243.reuse, R194 ;  /* 0x000000c2f3e67221 */ /* 0x040fe20000010100 */
[C---:B------:R-:W-:Y:S01]  /*0d20*/  FADD.FTZ R194, -R243.reuse, R195 ;  /* 0x000000c3f3c27221 */ /* 0x040fe20000010100 */
[C---:B------:R-:W-:Y:S01]  /*0d30*/  FADD.FTZ R195, -R243.reuse, R197 ;  /* 0x000000c5f3c37221 */ /* 0x040fe20000010100 */
[C---:B------:R-:W-:Y:S01]  /*0d40*/  FADD.FTZ R197, -R243.reuse, R199 ;  /* 0x000000c7f3c57221 */ /* 0x040fe20000010100 */
[C---:B------:R-:W-:Y:S01]  /*0d50*/  FADD.FTZ R208, -R243.reuse, R215 ;  /* 0x000000d7f3d07221 */ /* 0x040fe20000010100 */
[C---:B---3--:R-:W-:Y:S01]  /*0d60*/  FADD.FTZ R215, -R243.reuse, R8 ;  /* 0x00000008f3d77221 */ /* 0x048fe20000010100 */
[C---:B------:R-:W-:Y:S01]  /*0d70*/  FADD.FTZ R241, -R243.reuse, R9 ;  /* 0x00000009f3f17221 */ /* 0x040fe20000010100 */
[----:B------:R-:W-:Y:S01]  /*0d80*/  FADD.FTZ R242, -R243, R10 ;  /* 0x0000000af3f27221 */ /* 0x000fe20000010100 */
[----:B-----5:R-:W-:Y:S01]  /*0d90*/  FMUL.FTZ R8, R4, R185 ;  /* 0x000000b904087220 */ /* 0x020fe20000410000 */
[----:B------:R-:W-:Y:S01]  /*0da0*/  FMUL.FTZ R9, R153, R184 ;  /* 0x000000b899097220 */ /* 0x000fe20000410000 */
[----:B------:R-:W-:-:S02]  /*0db0*/  HADD2.F32 R10, -RZ, R186.H0_H0 ;  /* 0x200000baff0a7230 */ /* 0x000fc40000004100 */
[----:B------:R-:W2:Y:S01]  /*0dc0*/  LDG.E.128 R184, desc[UR14][R248.64] ;  /* 0x0000000ef8b87981 */ /* 0x000ea2000c1e1d00 */
        /* <DEDUP_REMOVED lines=28> */
[----:B------:R-:W-:Y:S01]  /*0f90*/  SHF.R.U64 R188, R14, 0x10, R15 ;  /* 0x000000100ebc7819 */ /* 0x000fe2000000120f */
[----:B------:R-:W-:Y:S01]  /*0fa0*/  FMUL.FTZ R10, R155, R10 ;  /* 0x0000000a9b0a7220 */ /* 0x000fe20000410000 */
[----:B------:R-:W-:Y:S01]  /*0fb0*/  FADD.FTZ R131, R131, R155 ;  /* 0x0000009b83837221 */ /* 0x000fe20000010000 */
[----:B------:R-:W-:Y:S01]  /*0fc0*/  FFMA.FTZ R83, R155, R11, R83 ;  /* 0x0000000b9b537223 */ /* 0x000fe20000010053 */
[----:B------:R-:W-:Y:S01]  /*0fd0*/  FMUL.FTZ R155, R4, R189 ;  /* 0x000000bd049b7220 */ /* 0x000fe20000410000 */
[----:B------:R-:W-:Y:S01]  /*0fe0*/  HADD2.F32 R188, -RZ, R188.H0_H0 ;  /* 0x200000bcffbc7230 */ /* 0x000fe20000004100 */
[----:B------:R-:W-:Y:S01]  /*0ff0*/  SHF.R.U32.HI R189, RZ, 0x10, R15 ;  /* 0x00000010ffbd7819 */ /* 0x000fe2000001160f */
[----:B------:R-:W-:Y:S01]  /*1000*/  FADD.FTZ R129, R129, R153 ;  /* 0x0000009981817221 */ /* 0x000fe20000010000 */
[----:B------:R-:W-:-:S02]  /*1010*/  FFMA.FTZ R81, R153, R8, R81 ;  /* 0x0000000899517223 */ /* 0x000fc40000010051 */
[----:B------:R-:W-:Y:S01]  /*1020*/  FMUL.FTZ R153, R157, R188 ;  /* 0x000000bc9d997220 */ /* 0x000fe20000410000 */
[----:B------:R-:W-:Y:S01]  /*1030*/  HADD2.F32 R188, -RZ, R189.H0_H0 ;  /* 0x200000bdffbc7230 */ /* 0x000fe20000004100 */
[----:B------:R-:W-:Y:S01]  /*1040*/  SHF.R.U64 R189, R16, 0x10, R17 ;  /* 0x0000001010bd7819 */ /* 0x000fe20000001211 */
[----:B------:R-:W-:Y:S01]  /*1050*/  FADD.FTZ R125, R125, R157 ;  /* 0x0000009d7d7d7221 */ /* 0x000fe20000010000 */
[----:B------:R-:W-:Y:S01]  /*1060*/  FFMA.FTZ R85, R157, R155, R85 ;  /* 0x0000009b9d557223 */ /* 0x000fe20000010055 */
[C---:B------:R-:W-:Y:S01]  /*1070*/  FMUL.FTZ R192, R4.reuse, R191 ;  /* 0x000000bf04c07220 */ /* 0x040fe20000410000 */
[----:B------:R-:W-:Y:S01]  /*1080*/  FMUL.FTZ R157, R159, R188 ;  /* 0x000000bc9f9d7220 */ /* 0x000fe20000410000 */
[----:B------:R-:W-:Y:S01]  /*1090*/  HADD2.F32 R188, -RZ, R189.H0_H0 ;  /* 0x200000bdffbc7230 */ /* 0x000fe20000004100 */
[----:B------:R-:W-:Y:S01]  /*10a0*/  SHF.R.U32.HI R189, RZ, 0x10, R17 ;  /* 0x00000010ffbd7819 */ /* 0x000fe20000011611 */
[----:B------:R-:W-:Y:S01]  /*10b0*/  FADD.FTZ R127, R127, R159 ;  /* 0x0000009f7f7f7221 */ /* 0x000fe20000010000 */
[----:B------:R-:W-:Y:S01]  /*10c0*/  FFMA.FTZ R87, R159, R192, R87 ;  /* 0x000000c09f577223 */ /* 0x000fe20000010057 */
[----:B------:R-:W-:Y:S01]  /*10d0*/  FMUL.FTZ R193, R4, R193 ;  /* 0x000000c104c17220 */ /* 0x000fe20000410000 */
[----:B------:R-:W-:Y:S01]  /*10e0*/  FMUL.FTZ R159, R161, R188 ;  /* 0x000000bca19f7220 */ /* 0x000fe20000410000 */
[----:B------:R-:W-:Y:S01]  /*10f0*/  HADD2.F32 R188, -RZ, R189.H0_H0 ;  /* 0x200000bdffbc7230 */ /* 0x000fe20000004100 */
[----:B------:R-:W-:Y:S01]  /*1100*/  SHF.R.U64 R189, R18, 0x10, R19 ;  /* 0x0000001012bd7819 */ /* 0x000fe20000001213 */
[----:B------:R-:W-:Y:S01]  /*1110*/  FADD.FTZ R121, R121, R161 ;  /* 0x000000a179797221 */ /* 0x000fe20000010000 */
[----:B------:R-:W-:Y:S01]  /*1120*/  FFMA.FTZ R89, R161, R193, R89 ;  /* 0x000000c1a1597223 */ /* 0x000fe20000010059 */
[----:B------:R-:W-:Y:S01]  /*1130*/  FMUL.FTZ R194, R4, R194 ;  /* 0x000000c204c27220 */ /* 0x000fe20000410000 */
[----:B------:R-:W-:Y:S01]  /*1140*/  FMUL.FTZ R161, R163, R188 ;  /* 0x000000bca3a17220 */ /* 0x000fe20000410000 */
[----:B------:R-:W-:-:S02]  /*1150*/  HADD2.F32 R188, -RZ, R189.H0_H0 ;  /* 0x200000bdffbc7230 */ /* 0x000fc40000004100 */
[----:B------:R-:W-:Y:S01]  /*1160*/  FADD.FTZ R123, R123, R163 ;  /* 0x000000a37b7b7221 */ /* 0x000fe20000010000 */
[----:B------:R-:W-:Y:S02]  /*1170*/  FFMA.FTZ R91, R163, R194, R91 ;  /* 0x000000c2a35b7223 */ /* 0x000fe4000001005b */
[----:B------:R-:W-:Y:S02]  /*1180*/  FMUL.FTZ R163, R165, R188 ;  /* 0x000000bca5a37220 */ /* 0x000fe40000410000 */
[----:B------:R-:W3:Y:S01]  /*1190*/  LDG.E.128 R188, desc[UR14][R246.64] ;  /* 0x0000000ef6bc7981 */ /* 0x000ee2000c1e1d00 */
[--C-:B------:R-:W-:Y:S02]  /*11a0*/  SHF.R.U64 R202, R22, 0x10, R23.reuse ;  /* 0x0000001016ca7819 */ /* 0x100fe40000001217 */
[----:B------:R-:W-:Y:S01]  /*11b0*/  SHF.R.U32.HI R210, RZ, 0x10, R23 ;  /* 0x00000010ffd27819 */ /* 0x000fe20000011617 */
[----:B------:R-:W-:Y:S02]  /*11c0*/  FMUL.FTZ R203, R4, R203 ;  /* 0x000000cb04cb7220 */ /* 0x000fe40000410000 */
[----:B------:R-:W-:-:S02]  /*11d0*/  HADD2.F32 R202, -RZ, R202.H0_H0 ;  /* 0x200000caffca7230 */ /* 0x000fc40000004100 */
[----:B------:R-:W-:Y:S02]  /*11e0*/  HADD2.F32 R210, -RZ, R210.H0_H0 ;  /* 0x200000d2ffd27230 */ /* 0x000fe40000004100 */
[----:B------:R-:W-:Y:S01]  /*11f0*/  FADD.FTZ R77, R77, R173 ;  /* 0x000000ad4d4d7221 */ /* 0x000fe20000010000 */
[C---:B------:R-:W-:Y:S01]  /*1200*/  FFMA.FTZ R101, R173.reuse, R203, R101 ;  /* 0x000000cbad657223 */ /* 0x040fe20000010065 */
[----:B------:R-:W-:Y:S01]  /*1210*/  FMUL.FTZ R202, R173, R202 ;  /* 0x000000caadca7220 */ /* 0x000fe20000410000 */
[----:B------:R-:W-:Y:S01]  /*1220*/  FMUL.FTZ R173, R175, R210 ;  /* 0x000000d2afad7220 */ /* 0x000fe20000410000 */
[----:B------:R-:W-:Y:S01]  /*1230*/  SHF.R.U64 R210, R220, 0x10, R221 ;  /* 0x00000010dcd27819 */ /* 0x000fe200000012dd */
[----:B------:R-:W-:-:S04]  /*1240*/  FMUL.FTZ R204, R4, R204 ;  /* 0x000000cc04cc7220 */ /* 0x000fc80000410000 */
[----:B------:R-:W-:Y:S02]  /*1250*/  HADD2.F32 R210, -RZ, R210.H0_H0 ;  /* 0x200000d2ffd27230 */ /* 0x000fe40000004100 */
[----:B------:R-:W-:Y:S01]  /*1260*/  FADD.FTZ R79, R79, R175 ;  /* 0x000000af4f4f7221 */ /* 0x000fe20000010000 */
[----:B------:R-:W-:Y:S02]  /*1270*/  FFMA.FTZ R103, R175, R204, R103 ;  /* 0x000000ccaf677223 */ /* 0x000fe40000010067 */
[----:B------:R-:W-:Y:S01]  /*1280*/  FMUL.FTZ R175, R177, R210 ;  /* 0x000000d2b1af7220 */ /* 0x000fe20000410000 */
[----:B------:R-:W-:Y:S01]  /*1290*/  SHF.R.U32.HI R210, RZ, 0x10, R221 ;  /* 0x00000010ffd27819 */ /* 0x000fe200000116dd */
[----:B------:R-:W-:-:S04]  /*12a0*/  FMUL.FTZ R205, R4, R205 ;  /* 0x000000cd04cd7220 */ /* 0x000fc80000410000 */
[----:B------:R-:W-:Y:S02]  /*12b0*/  HADD2.F32 R210, -RZ, R210.H0_H0 ;  /* 0x200000d2ffd27230 */ /* 0x000fe40000004100 */
[----:B------:R-:W-:Y:S01]  /*12c0*/  FADD.FTZ R137, R137, R177 ;  /* 0x000000b189897221 */ /* 0x000fe20000010000 */
[----:B------:R-:W-:Y:S02]  /*12d0*/  FFMA.FTZ R105, R177, R205, R105 ;  /* 0x000000cdb1697223 */ /* 0x000fe40000010069 */
        /* <DEDUP_REMOVED lines=8> */
[C---:B------:R-:W-:Y:S01]  /*1360*/  FMUL.FTZ R209, R4.reuse, R25 ;  /* 0x0000001904d17220 */ /* 0x040fe20000410000 */
[----:B------:R-:W-:Y:S01]  /*1370*/  FMUL.FTZ R207, R4, R207 ;  /* 0x000000cf04cf7220 */ /* 0x000fe20000410000 */
[----:B------:R-:W-:Y:S02]  /*1380*/  HADD2.F32 R25, -RZ, R13.H0_H0 ;  /* 0x2000000dff197230 */ /* 0x000fe40000004100 */
[----:B------:R-:W-:-:S02]  /*1390*/  HADD2.F32 R210, -RZ, R210.H0_H0 ;  /* 0x200000d2ffd27230 */ /* 0x000fc40000004100 */
[----:B------:R-:W-:Y:S01]  /*13a0*/  FADD.FTZ R141, R141, R181 ;  /* 0x000000b58d8d7221 */ /* 0x000fe20000010000 */
[----:B------:R-:W-:Y:S01]  /*13b0*/  FFMA.FTZ R109, R181, R207, R109 ;  /* 0x000000cfb56d7223 */ /* 0x000fe2000001006d */
[----:B------:R-:W-:Y:S01]  /*13c0*/  FADD.FTZ R130, R130, R154 ;  /* 0x0000009a82827221 */ /* 0x000fe20000010000 */
[C---:B------:R-:W-:Y:S01]  /*13d0*/  FFMA.FTZ R82, R154.reuse, R209, R82 ;  /* 0x000000d19a527223 */ /* 0x040fe20000010052 */
[----:B------:R-:W-:Y:S01]  /*13e0*/  FMUL.FTZ R181, R183, R210 ;  /* 0x000000d2b7b57220 */ /* 0x000fe20000410000 */
[----:B------:R-:W-:Y:S01]  /*13f0*/  FMUL.FTZ R154, R154, R25 ;  /* 0x000000199a9a7220 */ /* 0x000fe20000410000 */
[----:B------:R-:W-:Y:S01]  /*1400*/  FMUL.FTZ R210, R4, R26 ;  /* 0x0000001a04d27220 */ /* 0x000fe20000410000 */
[----:B------:R-:W-:Y:S02]  /*1410*/  HADD2.F32 R25, -RZ, R14.H0_H0 ;  /* 0x2000000eff197230 */ /* 0x000fe40000004100 */
[----:B------:R-:W-:Y:S01]  /*1420*/  FADD.FTZ R124, R124, R156 ;  /* 0x0000009c7c7c7221 */ /* 0x000fe20000010000 */
[----:B------:R-:W-:Y:S01]  /*1430*/  FFMA.FTZ R84, R156, R210, R84 ;  /* 0x000000d29c547223 */ /* 0x000fe20000010054 */
[----:B------:R-:W-:Y:S01]  /*1440*/  FMUL.FTZ R228, R4, R228 ;  /* 0x000000e404e47220 */ /* 0x000fe20000410000 */
[----:B------:R-:W-:Y:S01]  /*1450*/  FMUL.FTZ R156, R156, R25 ;  /* 0x000000199c9c7220 */ /* 0x000fe20000410000 */
[----:B------:R-:W-:-:S02]  /*1460*/  HADD2.F32 R25, -RZ, R15.H0_H0 ;  /* 0x2000000fff197230 */ /* 0x000fc40000004100 */
[----:B------:R-:W-:Y:S01]  /*1470*/  FADD.FTZ R126, R126, R158 ;  /* 0x0000009e7e7e7221 */ /* 0x000fe20000010000 */
[----:B------:R-:W-:Y:S01]  /*1480*/  FFMA.FTZ R86, R158, R228, R86 ;  /* 0x000000e49e567223 */ /* 0x000fe20000010056 */
        /* <DEDUP_REMOVED lines=9> */
[C---:B------:R-:W-:Y:S02]  /*1520*/  FFMA.FTZ R90, R162.reuse, R230, R90 ;  /* 0x000000e6a25a7223 */ /* 0x040fe4000001005a */
[----:B------:R-:W-:Y:S01]  /*1530*/  FMUL.FTZ R162, R162, R25 ;  /* 0x00000019a2a27220 */ /* 0x000fe20000410000 */
[----:B------:R-:W-:Y:S02]  /*1540*/  HADD2.F32 R25, -RZ, R19.H0_H0 ;  /* 0x20000013ff197230 */ /* 0x000fe40000004100 */
[C---:B------:R-:W-:Y:S01]  /*1550*/  FMUL.FTZ R195, R4.reuse, R195 ;  /* 0x000000c304c37220 */ /* 0x040fe20000410000 */
[----:B------:R-:W-:Y:S02]  /*1560*/  FMUL.FTZ R208, R4, R208 ;  /* 0x000000d004d07220 */ /* 0x000fe40000410000 */
[----:B------:R-:W-:Y:S01]  /*1570*/  FMUL.FTZ R212, R166, R25 ;  /* 0x00000019a6d47220 */ /* 0x000fe20000410000 */
[----:B------:R-:W-:-:S02]  /*1580*/  HADD2.F32 R25, -RZ, R21.H0_H0 ;  /* 0x20000015ff197230 */ /* 0x000fc40000004100 */
[----:B------:R-:W-:Y:S01]  /*1590*/  FADD.FTZ R65, R65, R165 ;  /* 0x000000a541417221 */ /* 0x000fe20000010000 */
[----:B------:R-:W-:Y:S01]  /*15a0*/  FFMA.FTZ R93, R165, R195, R93 ;  /* 0x000000c3a55d7223 */ /* 0x000fe2000001005d */
[----:B------:R-:W-:Y:S01]  /*15b0*/  FADD.FTZ R143, R143, R183 ;  /* 0x000000b78f8f7221 */ /* 0x000fe20000010000 */
[----:B------:R-:W-:Y:S01]  /*15c0*/  FFMA.FTZ R111, R183, R208, R111 ;  /* 0x000000d0b76f7223 */ /* 0x000fe2000001006f */
[----:B------:R-:W-:Y:S01]  /*15d0*/  FMUL.FTZ R183, R4, R24 ;  /* 0x0000001804b77220 */ /* 0x000fe20000410000 */
[----:B------:R-:W-:Y:S02]  /*15e0*/  HADD2.F32 R165, -RZ, R12.H0_H0 ;  /* 0x2000000cffa57230 */ /* 0x000fe40000004100 */
[----:B------:R-:W-:Y:S01]  /*15f0*/  FMUL.FTZ R214, R170, R25 ;  /* 0x00000019aad67220 */ /* 0x000fe20000410000 */
[----:B------:R-:W-:Y:S01]  /*1600*/  FMUL.FTZ R235, R4, R235 ;  /* 0x000000eb04eb7220 */ /* 0x000fe20000410000 */
[----:B------:R-:W-:Y:S02]  /*1610*/  HADD2.F32 R25, -RZ, R22.H0_H0 ;  /* 0x20000016ff197230 */ /* 0x000fe40000004100 */
[----:B------:R-:W-:Y:S01]  /*1620*/  FADD.FTZ R128, R128, R152 ;  /* 0x0000009880807221 */ /* 0x000fe20000010000 */
[C---:B------:R-:W-:Y:S01]  /*1630*/  FFMA.FTZ R80, R152.reuse, R183, R80 ;  /* 0x000000b798507223 */ /* 0x040fe20000010050 */
[----:B------:R-:W-:Y:S01]  /*1640*/  FMUL.FTZ R152, R152, R165 ;  /* 0x000000a598987220 */ /* 0x000fe20000410000 */
[----:B------:R-:W-:Y:S01]  /*1650*/  FADD.FTZ R76, R76, R172 ;  /* 0x000000ac4c4c7221 */ /* 0x000fe20000010000 */
[C---:B------:R-:W-:Y:S01]  /*1660*/  FFMA.FTZ R100, R172.reuse, R235, R100 ;  /* 0x000000ebac647223 */ /* 0x040fe20000010064 */
[----:B------:R-:W-:Y:S01]  /*1670*/  FMUL.FTZ R172, R172, R25 ;  /* 0x00000019acac7220 */ /* 0x000fe20000410000 */
[----:B------:R-:W-:Y:S01]  /*1680*/  FFMA.FTZ R25, R183, R152, RZ ;  /* 0x00000098b7197223 */ /* 0x000fe200000100ff */
[----:B------:R-:W-:Y:S01]  /*1690*/  SHF.R.U32.HI R196, RZ, 0x10, R19 ;  /* 0x00000010ffc47819 */ /* 0x000fe20000011613 */
[----:B------:R-:W-:-:S02]  /*16a0*/  FADD.FTZ R26, RZ, R152 ;  /* 0x00000098ff1a7221 */ /* 0x000fc40000010000 */
[----:B------:R-:W-:Y:S02]  /*16b0*/  FFMA.FTZ R24, R8, R9, R25 ;  /* 0x0000000908187223 */ /* 0x000fe40000010019 */
[----:B------:R-:W-:Y:S01]  /*16c0*/  FADD.FTZ R25, R9, R26 ;  /* 0x0000001a09197221 */ /* 0x000fe20000010000 */
[----:B------:R-:W-:Y:S02]  /*16d0*/  HADD2.F32 R196, -RZ, R196.H0_H0 ;  /* 0x200000c4ffc47230 */ /* 0x000fe40000004100 */
[C---:B------:R-:W-:Y:S01]  /*16e0*/  FMUL.FTZ R197, R4.reuse, R197 ;  /* 0x000000c504c57220 */ /* 0x040fe20000410000 */
[----:B------:R-:W-:Y:S01]  /*16f0*/  FMUL.FTZ R236, R4, R236 ;  /* 0x000000ec04ec7220 */ /* 0x000fe20000410000 */
[----:B------:R-:W-:Y:S02]  /*1700*/  HADD2.F32 R165, -RZ, R23.H0_H0 ;  /* 0x20000017ffa57230 */ /* 0x000fe40000004100 */
[----:B------:R-:W-:Y:S01]  /*1710*/  FFMA.FTZ R24, R209, R154, R24 ;  /* 0x0000009ad1187223 */ /* 0x000fe20000010018 */
[----:B------:R-:W-:Y:S01]  /*1720*/  FADD.FTZ R25, R154, R25 ;  /* 0x000000199a197221 */ /* 0x000fe20000010000 */
[----:B------:R-:W-:Y:S01]  /*1730*/  FMUL.FTZ R196, R167, R196 ;  /* 0x000000c4a7c47220 */ /* 0x000fe20000410000 */
[----:B------:R-:W-:Y:S01]  /*1740*/  FADD.FTZ R67, R67, R167 ;  /* 0x000000a743437221 */ /* 0x000fe20000010000 */
[----:B------:R-:W-:Y:S01]  /*1750*/  FFMA.FTZ R95, R167, R197, R95 ;  /* 0x000000c5a75f7223 */ /* 0x000fe2000001005f */
[----:B------:R-:W-:Y:S01]  /*1760*/  FADD.FTZ R78, R78, R174 ;  /* 0x000000ae4e4e7221 */ /* 0x000fe20000010000 */
[C---:B------:R-:W-:Y:S01]  /*1770*/  FFMA.FTZ R102, R174.reuse, R236, R102 ;  /* 0x000000ecae667223 */ /* 0x040fe20000010066 */
[----:B------:R-:W-:Y:S01]  /*1780*/  FMUL.FTZ R174, R174, R165 ;  /* 0x000000a5aeae7220 */ /* 0x000fe20000410000 */
[----:B------:R-:W-:Y:S01]  /*1790*/  FFMA.FTZ R167, R11, R10, R24 ;  /* 0x0000000a0ba77223 */ /* 0x000fe20000010018 */
[----:B------:R-:W-:Y:S01]  /*17a0*/  FADD.FTZ R165, R10, R25 ;  /* 0x000000190aa57221 */ /* 0x000fe20000010000 */
[----:B------:R-:W-:Y:S01]  /*17b0*/  FMUL.FTZ R237, R4, R237 ;  /* 0x000000ed04ed7220 */ /* 0x000fe20000410000 */
[----:B------:R-:W-:-:S02]  /*17c0*/  HADD2.F32 R25, -RZ, R220.H0_H0 ;  /* 0x200000dcff197230 */ /* 0x000fc40000004100 */
[----:B------:R-:W-:Y:S01]  /*17d0*/  FFMA.FTZ R24, R210, R156, R167 ;  /* 0x0000009cd2187223 */ /* 0x000fe200000100a7 */
[----:B------:R-:W-:Y:S01]  /*17e0*/  FADD.FTZ R26, R156, R165 ;  /* 0x000000a59c1a7221 */ /* 0x000fe20000010000 */
[----:B------:R-:W-:Y:S01]  /*17f0*/  FADD.FTZ R136, R136, R176 ;  /* 0x000000b088887221 */ /* 0x000fe20000010000 */
[C---:B------:R-:W-:Y:S01]  /*1800*/  FFMA.FTZ R104, R176.reuse, R237, R104 ;  /* 0x000000edb0687223 */ /* 0x040fe20000010068 */
        /* <DEDUP_REMOVED lines=9> */
[----:B------:R-:W-:Y:S02]  /*18a0*/  HADD2.F32 R211, -RZ, R18.H0_H0 ;  /* 0x20000012ffd37230 */ /* 0x000fe40000004100 */
[----:B------:R-:W-:Y:S01]  /*18b0*/  FFMA.FTZ R25, R193, R159, R24 ;  /* 0x0000009fc1197223 */ /* 0x000fe20000010018 */
[----:B------:R-:W-:Y:S01]  /*18c0*/  FADD.FTZ R167, R159, R26 ;  /* 0x0000001a9fa77221 */ /* 0x000fe20000010000 */
[C---:B------:R-:W-:Y:S01]  /*18d0*/  FMUL.FTZ R231, R4.reuse, R231 ;  /* 0x000000e704e77220 */ /* 0x040fe20000410000 */
[----:B------:R-:W-:Y:S01]  /*18e0*/  FMUL.FTZ R238, R4, R238 ;  /* 0x000000ee04ee7220 */ /* 0x000fe20000410000 */
[----:B------:R-:W-:Y:S01]  /*18f0*/  FFMA.FTZ R25, R230, R162, R25 ;  /* 0x000000a2e6197223 */ /* 0x000fe20000010019 */
[----:B------:R-:W-:Y:S02]  /*1900*/  HADD2.F32 R165, -RZ, R221.H0_H0 ;  /* 0x200000ddffa57230 */ /* 0x000fe40000004100 */
[----:B------:R-:W-:Y:S01]  /*1910*/  FADD.FTZ R24, R162, R167 ;  /* 0x000000a7a2187221 */ /* 0x000fe20000010000 */
[----:B------:R-:W-:Y:S01]  /*1920*/  FADD.FTZ R64, R64, R164 ;  /* 0x000000a440407221 */ /* 0x000fe20000010000 */
[C---:B------:R-:W-:Y:S01]  /*1930*/  FFMA.FTZ R92, R164.reuse, R231, R92 ;  /* 0x000000e7a45c7223 */ /* 0x040fe2000001005c */
[----:B------:R-:W-:Y:S01]  /*1940*/  FMUL.FTZ R211, R164, R211 ;  /* 0x000000d3a4d37220 */ /* 0x000fe20000410000 */
[----:B------:R-:W-:Y:S01]  /*1950*/  FFMA.FTZ R164, R194, R161, R25 ;  /* 0x000000a1c2a47223 */ /* 0x000fe20000010019 */
[----:B------:R-:W-:Y:S01]  /*1960*/  FADD.FTZ R138, R138, R178 ;  /* 0x000000b28a8a7221 */ /* 0x000fe20000010000 */
[C---:B------:R-:W-:Y:S01]  /*1970*/  FFMA.FTZ R106, R178.reuse, R238, R106 ;  /* 0x000000eeb26a7223 */ /* 0x040fe2000001006a */
[----:B------:R-:W-:Y:S01]  /*1980*/  FADD.FTZ R26, R161, R24 ;  /* 0x00000018a11a7221 */ /* 0x000fe20000010000 */
[----:B------:R-:W-:Y:S01]  /*1990*/  FMUL.FTZ R178, R178, R165 ;  /* 0x000000a5b2b27220 */ /* 0x000fe20000410000 */
[----:B------:R-:W-:Y:S01]  /*19a0*/  FMUL.FTZ R239, R4, R239 ;  /* 0x000000ef04ef7220 */ /* 0x000fe20000410000 */
[----:B------:R-:W-:-:S02]  /*19b0*/  HADD2.F32 R165, -RZ, R222.H0_H0 ;  /* 0x200000deffa57230 */ /* 0x000fc40000004100 */
[----:B------:R-:W-:Y:S01]  /*19c0*/  FFMA.FTZ R24, R231, R211, R164 ;  /* 0x000000d3e7187223 */ /* 0x000fe200000100a4 */
[----:B------:R-:W-:Y:S01]  /*19d0*/  FADD.FTZ R26, R211, R26 ;  /* 0x0000001ad31a7221 */ /* 0x000fe20000010000 */
[----:B------:R-:W-:Y:S01]  /*19e0*/  FADD.FTZ R140, R140, R180 ;  /* 0x000000b48c8c7221 */ /* 0x000fe20000010000 */
[----:B------:R-:W-:Y:S01]  /*19f0*/  FFMA.FTZ R108, R180, R239, R108 ;  /* 0x000000efb46c7223 */ /* 0x000fe2000001006c */
[----:B------:R-:W-:Y:S01]  /*1a00*/  FMUL.FTZ R232, R4, R232 ;  /* 0x000000e804e87220 */ /* 0x000fe20000410000 */
[----:B------:R-:W-:Y:S01]  /*1a10*/  FMUL.FTZ R180, R180, R165 ;  /* 0x000000a5b4b47220 */ /* 0x000fe20000410000 */
[----:B------:R-:W-:Y:S01]  /*1a20*/  FFMA.FTZ R25, R195, R163, R24 ;  /* 0x000000a3c3197223 */ /* 0x000fe20000010018 */
[----:B------:R-:W-:Y:S01]  /*1a30*/  FADD.FTZ R165, R163, R26 ;  /* 0x0000001aa3a57221 */ /* 0x000fe20000010000 */
[----:B------:R-:W-:Y:S01]  /*1a40*/  SHF.R.U64 R198, R20, 0x10, R21 ;  /* 0x0000001014c67819 */ /* 0x000fe20000001215 */
[----:B------:R-:W-:Y:S02]  /*1a50*/  HADD2.F32 R213, -RZ, R20.H0_H0 ;  /* 0x20000014ffd57230 */ /* 0x000fe40000004100 */
[----:B------:R-:W-:Y:S01]  /*1a60*/  FFMA.FTZ R24, R232, R212, R25 ;  /* 0x000000d4e8187223 */ /* 0x000fe20000010019 */
[----:B------:R-:W-:Y:S01]  /*1a70*/  FADD.FTZ R165, R212, R165 ;  /* 0x000000a5d4a57221 */ /* 0x000fe20000010000 */
[----:B------:R-:W-:Y:S01]  /*1a80*/  FMUL.FTZ R233, R4, R233 ;  /* 0x000000e904e97220 */ /* 0x000fe20000410000 */
[----:B------:R-:W-:-:S02]  /*1a90*/  HADD2.F32 R198, -RZ, R198.H0_H0 ;  /* 0x200000c6ffc67230 */ /* 0x000fc40000004100 */
[----:B------:R-:W-:Y:S01]  /*1aa0*/  FMUL.FTZ R213, R168, R213 ;  /* 0x000000d5a8d57220 */ /* 0x000fe20000410000 */
[----:B------:R-:W-:Y:S01]  /*1ab0*/  FFMA.FTZ R24, R197, R196, R24 ;  /* 0x000000c4c5187223 */ /* 0x000fe20000010018 */
[----:B------:R-:W-:Y:S01]  /*1ac0*/  FADD.FTZ R26, R196, R165 ;  /* 0x000000a5c41a7221 */ /* 0x000fe20000010000 */
[----:B------:R-:W-:Y:S01]  /*1ad0*/  SHF.R.U32.HI R200, RZ, 0x10, R21 ;  /* 0x00000010ffc87819 */ /* 0x000fe20000011615 */
[C---:B------:R-:W-:Y:S01]  /*1ae0*/  FMUL.FTZ R216, R4.reuse, R216 ;  /* 0x000000d804d87220 */ /* 0x040fe20000410000 */
[----:B------:R-:W-:Y:S02]  /*1af0*/  HADD2.F32 R25, -RZ, R226.H0_H0 ;  /* 0x200000e2ff197230 */ /* 0x000fe40000004100 */
[----:B------:R-:W-:Y:S01]  /*1b00*/  FMUL.FTZ R199, R4, R199 ;  /* 0x000000c704c77220 */ /* 0x000fe20000410000 */
[----:B------:R-:W-:Y:S01]  /*1b10*/  FMUL.FTZ R198, R169, R198 ;  /* 0x000000c6a9c67220 */ /* 0x000fe20000410000 */
[----:B------:R-:W-:Y:S01]  /*1b20*/  FFMA.FTZ R24, R233, R213, R24 ;  /* 0x000000d5e9187223 */ /* 0x000fe20000010018 */
[----:B------:R-:W-:Y:S01]  /*1b30*/  FADD.FTZ R165, R213, R26 ;  /* 0x0000001ad5a57221 */ /* 0x000fe20000010000 */
[----:B------:R-:W-:-:S02]  /*1b40*/  HADD2.F32 R200, -RZ, R200.H0_H0 ;  /* 0x200000c8ffc87230 */ /* 0x000fc40000004100 */
[----:B------:R-:W-:Y:S01]  /*1b50*/  FMUL.FTZ R234, R4, R234 ;  /* 0x000000ea04ea7220 */ /* 0x000fe20000410000 */
[----:B------:R-:W-:Y:S01]  /*1b60*/  FADD.FTZ R165, R198, R165 ;  /* 0x000000a5c6a57221 */ /* 0x000fe20000010000 */
[----:B------:R-:W-:Y:S01]  /*1b70*/  FMUL.FTZ R201, R4, R201 ;  /* 0x000000c904c97220 */ /* 0x000fe20000410000 */
[----:B------:R-:W-:Y:S02]  /*1b80*/  FMUL.FTZ R200, R171, R200 ;  /* 0x000000c8abc87220 */ /* 0x000fe40000410000 */
[----:B------:R-:W-:-:S04]  /*1b90*/  FADD.FTZ R165, R214, R165 ;  /* 0x000000a5d6a57221 */ /* 0x000fc80000010000 */
[----:B------:R-:W-:-:S04]  /*1ba0*/  FADD.FTZ R165, R200, R165 ;  /* 0x000000a5c8a57221 */ /* 0x000fc80000010000 */
[----:B------:R-:W-:Y:S01]  /*1bb0*/  FADD.FTZ R165, R172, R165 ;  /* 0x000000a5aca57221 */ /* 0x000fe20000010000 */
[----:B------:R-:W-:Y:S01]  /*1bc0*/  FMUL.FTZ R217, R4, R217 ;  /* 0x000000d904d97220 */ /* 0x000fe20000410000 */
[----:B------:R-:W-:Y:S02]  /*1bd0*/  HADD2.F32 R26, -RZ, R245.H0_H0 ;  /* 0x200000f5ff1a7230 */ /* 0x000fe40000004100 */
[----:B------:R-:W-:Y:S01]  /*1be0*/  FADD.FTZ R165, R202, R165 ;  /* 0x000000a5caa57221 */ /* 0x000fe20000010000 */
[----:B--2---:R-:W-:Y:S01]  /*1bf0*/  FADD.FTZ R144, R144, R184 ;  /* 0x000000b890907221 */ /* 0x004fe20000010000 */
[C---:B------:R-:W-:Y:S01]  /*1c00*/  FFMA.FTZ R112, R184.reuse, R216, R112 ;  /* 0x000000d8b8707223 */ /* 0x040fe20000010070 */
[----:B------:R-:W-:Y:S01]  /*1c10*/  FMUL.FTZ R184, R184, R25 ;  /* 0x00000019b8b87220 */ /* 0x000fe20000410000 */
[----:B------:R-:W-:-:S04]  /*1c20*/  FFMA.FTZ R25, R199, R198, R24 ;  /* 0x000000c6c7197223 */ /* 0x000fc80000010018 */
[----:B------:R-:W-:-:S04]  /*1c30*/  FFMA.FTZ R24, R234, R214, R25 ;  /* 0x000000d6ea187223 */ /* 0x000fc80000010019 */
[----:B------:R-:W-:-:S04]  /*1c40*/  FFMA.FTZ R24, R201, R200, R24 ;  /* 0x000000c8c9187223 */ /* 0x000fc80000010018 */
[----:B------:R-:W-:-:S04]  /*1c50*/  FFMA.FTZ R24, R235, R172, R24 ;  /* 0x000000aceb187223 */ /* 0x000fc80000010018 */
[----:B------:R-:W-:Y:S01]  /*1c60*/  FFMA.FTZ R25, R203, R202, R24 ;  /* 0x000000cacb197223 */ /* 0x000fe20000010018 */
[----:B------:R-:W-:Y:S01]  /*1c70*/  FADD.FTZ R24, R174, R165 ;  /* 0x000000a5ae187221 */ /* 0x000fe20000010000 */
[----:B------:R-:W-:Y:S02]  /*1c80*/  FADD.FTZ R145, R145, R185 ;  /* 0x000000b991917221 */ /* 0x000fe40000010000 */
[----:B------:R-:W-:Y:S01]  /*1c90*/  FFMA.FTZ R25, R236, R174, R25 ;  /* 0x000000aeec197223 */ /* 0x000fe20000010019 */
[C---:B------:R-:W-:Y:S01]  /*1ca0*/  FFMA.FTZ R113, R185.reuse, R217, R113 ;  /* 0x000000d9b9717223 */ /* 0x040fe20000010071 */
[----:B------:R-:W-:Y:S02]  /*1cb0*/  FMUL.FTZ R185, R185, R26 ;  /* 0x0000001ab9b97220 */ /* 0x000fe40000410000 */
        /* <DEDUP_REMOVED lines=10> */
[C---:B------:R-:W-:Y:S01]  /*1d60*/  FMUL.FTZ R215, R4.reuse, R215 ;  /* 0x000000d704d77220 */ /* 0x040fe20000410000 */
[----:B------:R-:W-:Y:S02]  /*1d70*/  HADD2.F32 R165, -RZ, R224.H0_H0 ;  /* 0x200000e0ffa57230 */ /* 0x000fe40000004100 */
[----:B------:R-:W-:Y:S01]  /*1d80*/  FMUL.FTZ R240, R4, R240 ;  /* 0x000000f004f07220 */ /* 0x000fe20000410000 */
[----:B------:R-:W-:Y:S02]  /*1d90*/  HADD2.F32 R167, -RZ, R223.H0_H0 ;  /* 0x200000dfffa77230 */ /* 0x000fe40000004100 */
[----:B------:R-:W-:Y:S01]  /*1da0*/  FFMA.FTZ R26, R239, R180, R26 ;  /* 0x000000b4ef1a7223 */ /* 0x000fe2000001001a */
[----:B------:R-:W-:Y:S01]  /*1db0*/  FADD.FTZ R24, R180, R25 ;  /* 0x00000019b4187221 */ /* 0x000fe20000010000 */
[----:B------:R-:W-:Y:S01]  /*1dc0*/  FADD.FTZ R142, R142, R182 ;  /* 0x000000b68e8e7221 */ /* 0x000fe20000010000 */
[C---:B------:R-:W-:Y:S01]  /*1dd0*/  FFMA.FTZ R110, R182.reuse, R240, R110 ;  /* 0x000000f0b66e7223 */ /* 0x040fe2000001006e */
[----:B------:R-:W-:Y:S01]  /*1de0*/  FMUL.FTZ R182, R182, R167 ;  /* 0x000000a7b6b67220 */ /* 0x000fe20000410000 */
[----:B------:R-:W-:Y:S01]  /*1df0*/  FADD.FTZ R25, R24, R179 ;  /* 0x000000b318197221 */ /* 0x000fe20000010000 */
[----:B------:R-:W-:-:S03]  /*1e00*/  FMUL.FTZ R241, R4, R241 ;  /* 0x000000f104f17220 */ /* 0x000fc60000410000 */
[----:B------:R-:W-:Y:S01]  /*1e10*/  FADD.FTZ R24, R25, R182 ;  /* 0x000000b619187221 */ /* 0x000fe20000010000 */
[----:B---3--:R-:W-:Y:S01]  /*1e20*/  FADD.FTZ R72, R72, R188 ;  /* 0x000000bc48487221 */ /* 0x008fe20000010000 */
[C---:B------:R-:W-:Y:S01]  /*1e30*/  FFMA.FTZ R116, R188.reuse, R215, R116 ;  /* 0x000000d7bc747223 */ /* 0x040fe20000010074 */
[----:B------:R-:W-:Y:S01]  /*1e40*/  FMUL.FTZ R188, R188, R165 ;  /* 0x000000a5bcbc7220 */ /* 0x000fe20000410000 */
[----:B------:R-:W-:Y:S01]  /*1e50*/  FFMA.FTZ R165, R207, R179, R26 ;  /* 0x000000b3cfa57223 */ /* 0x000fe2000001001a */
[----:B------:R-:W-:-:S03]  /*1e60*/  HADD2.F32 R26, -RZ, R250.H0_H0 ;  /* 0x200000faff1a7230 */ /* 0x000fc60000004100 */
[----:B------:R-:W-:Y:S01]  /*1e70*/  FFMA.FTZ R165, R240, R182, R165 ;  /* 0x000000b6f0a57223 */ /* 0x000fe200000100a5 */
[----:B------:R-:W-:Y:S01]  /*1e80*/  FADD.FTZ R25, R24, R181 ;  /* 0x000000b518197221 */ /* 0x000fe20000010000 */
[----:B------:R-:W-:Y:S02]  /*1e90*/  FADD.FTZ R73, R73, R189 ;  /* 0x000000bd49497221 */ /* 0x000fe40000010000 */
[----:B------:R-:W-:Y:S01]  /*1ea0*/  FFMA.FTZ R165, R208, R181, R165 ;  /* 0x000000b5d0a57223 */ /* 0x000fe200000100a5 */
[C---:B------:R-:W-:Y:S01]  /*1eb0*/  FFMA.FTZ R117, R189.reuse, R241, R117 ;  /* 0x000000f1bd757223 */ /* 0x040fe20000010075 */
[----:B------:R-:W-:Y:S01]  /*1ec0*/  FMUL.FTZ R218, R4, R218 ;  /* 0x000000da04da7220 */ /* 0x000fe20000410000 */
[----:B------:R-:W-:Y:S02]  /*1ed0*/  HADD2.F32 R167, -RZ, R227.H0_H0 ;  /* 0x200000e3ffa77230 */ /* 0x000fe40000004100 */
[----:B------:R-:W-:Y:S01]  /*1ee0*/  FMUL.FTZ R189, R189, R26 ;  /* 0x0000001abdbd7220 */ /* 0x000fe20000410000 */
[----:B------:R-:W-:Y:S01]  /*1ef0*/  FFMA.FTZ R26, R216, R184, R165 ;  /* 0x000000b8d81a7223 */ /* 0x000fe200000100a5 */
[----:B------:R-:W-:Y:S01]  /*1f00*/  FADD.FTZ R24, R25, R184 ;  /* 0x000000b819187221 */ /* 0x000fe20000010000 */
[----:B------:R-:W-:Y:S01]  /*1f10*/  FADD.FTZ R146, R146, R186 ;  /* 0x000000ba92927221 */ /* 0x000fe20000010000 */
[----:B------:R-:W-:Y:S01]  /*1f20*/  FFMA.FTZ R114, R186, R218, R114 ;  /* 0x000000daba727223 */ /* 0x000fe20000010072 */
[----:B------:R-:W-:Y:S01]  /*1f30*/  FMUL.FTZ R219, R4, R219 ;  /* 0x000000db04db7220 */ /* 0x000fe20000410000 */
[----:B------:R-:W-:-:S02]  /*1f40*/  HADD2.F32 R164, -RZ, R245.H1_H1 ;  /* 0x300000f5ffa47230 */ /* 0x000fc40000004100 */
[----:B------:R-:W-:Y:S01]  /*1f50*/  FMUL.FTZ R186, R186, R167 ;  /* 0x000000a7baba7220 */ /* 0x000fe20000410000 */
        /* <DEDUP_REMOVED lines=8> */
[----:B------:R-:W-:Y:S01]  /*1fe0*/  FADD.FTZ R25, R24, R187 ;  /* 0x000000bb18197221 */ /* 0x000fe20000010000 */
[----:B------:R-:W-:Y:S01]  /*1ff0*/  FMUL.FTZ R242, R4, R242 ;  /* 0x000000f204f27220 */ /* 0x000fe20000410000 */
[----:B------:R-:W-:Y:S02]  /*2000*/  HADD2.F32 R167, -RZ, R225.H0_H0 ;  /* 0x200000e1ffa77230 */ /* 0x000fe40000004100 */
        /* <DEDUP_REMOVED lines=26> */
[----:B------:R-:W-:Y:S06]  /*21b0*/  BRA `(.L_x_15956) ;  /* 0x0000000000a07947 */ /* 0x000fec0003800000 */
.L_x_15955:
[----:B------:R-:W-:Y:S01]  /*21c0*/  UMOV UR6, UR8 ;  /* 0x0000000800067c82 */ /* 0x000fe20008000000 */
[----:B------:R-:W-:Y:S01]  /*21d0*/  UMOV UR7, UR9 ;  /* 0x0000000900077c82 */ /* 0x000fe20008000000 */
        /* <DEDUP_REMOVED lines=12> */
[--C-:B-1----:R-:W-:Y:S01]  /*22a0*/  IMAD.WIDE.U32 R56, R57, 0x10, R132.reuse ;  /* 0x0000001039387825 */ /* 0x102fe200078e0084 */
[C---:B------:R-:W-:Y:S02]  /*22b0*/  IADD3 R45, PT, PT, R61.reuse, 0x200, RZ ;  /* 0x000002003d2d7810 */ /* 0x040fe40007ffe0ff */
[----:B------:R-:W-:Y:S01]  /*22c0*/  IADD3 R41, PT, PT, R61, 0x280, RZ ;  /* 0x000002803d297810 */ /* 0x000fe20007ffe0ff */
[--C-:B------:R-:W-:Y:S01]  /*22d0*/  IMAD.WIDE.U32 R52, R53, 0x10, R132.reuse ;  /* 0x0000001035347825 */ /* 0x100fe200078e0084 */
[C---:B------:R-:W-:Y:S01]  /*22e0*/  IADD3 R37, PT, PT, R61.reuse, 0x300, RZ ;  /* 0x000003003d257810 */ /* 0x040fe20007ffe0ff */
[----:B------:R-:W5:Y:S01]  /*22f0*/  LDG.E.128 R56, desc[UR14][R56.64] ;  /* 0x0000000e38387981 */ /* 0x000f62000c1e1d00 */
[----:B------:R-:W-:Y:S01]  /*2300*/  IADD3 R33, PT, PT, R61, 0x380, RZ ;  /* 0x000003803d217810 */ /* 0x000fe20007ffe0ff */
[--C-:B------:R-:W-:Y:S01]  /*2310*/  IMAD.WIDE.U32 R48, R49, 0x10, R132.reuse ;  /* 0x0000001031307825 */ /* 0x100fe200078e0084 */
[C---:B------:R-:W-:Y:S01]  /*2320*/  IADD3 R29, PT, PT, R61.reuse, 0x400, RZ ;  /* 0x000004003d1d7810 */ /* 0x040fe20007ffe0ff */
[----:B------:R-:W5:Y:S01]  /*2330*/  LDG.E.128 R52, desc[UR14][R52.64] ;  /* 0x0000000e34347981 */ /* 0x000f62000c1e1d00 */
[C---:B------:R-:W-:Y:S01]  /*2340*/  IADD3 R31, PT, PT, R61.reuse, 0x480, RZ ;  /* 0x000004803d1f7810 */ /* 0x040fe20007ffe0ff */
[----:B------:R-:W-:-:S02]  /*2350*/  IMAD.WIDE.U32 R60, R61, 0x10, R132 ;  /* 0x000000103d3c7825 */ /* 0x000fc400078e0084 */
[----:B------:R-:W5:Y:S02]  /*2360*/  LDG.E.128 R48, desc[UR14][R48.64] ;  /* 0x0000000e30307981 */ /* 0x000f64000c1e1d00 */
[--C-:B------:R-:W-:Y:S02]  /*2370*/  IMAD.WIDE.U32 R44, R45, 0x10, R132.reuse ;  /* 0x000000102d2c7825 */ /* 0x100fe400078e0084 */
[----:B------:R-:W5:Y:S02]  /*2380*/  LDG.E.128 R60, desc[UR14][R60.64] ;  /* 0x0000000e3c3c7981 */ /* 0x000f64000c1e1d00 */
[--C-:B------:R-:W-:Y:S02]  /*2390*/  IMAD.WIDE.U32 R40, R41, 0x10, R132.reuse ;  /* 0x0000001029287825 */ /* 0x100fe400078e0084 */
[----:B------:R-:W5:Y:S02]  /*23a0*/  LDG.E.128 R44, desc[UR14][R44.64] ;  /* 0x0000000e2c2c7981 */ /* 0x000f64000c1e1d00 */
[----:B------:R-:W-:-:S02]  /*23b0*/  IMAD.WIDE.U32 R36, R37, 0x10, R132 ;  /* 0x0000001025247825 */ /* 0x000fc400078e0084 */
        /* <DEDUP_REMOVED lines=8> */
.L_x_15956:
        /* <DEDUP_REMOVED lines=32> */
.L_x_15958:
[----:B------:R-:W-:Y:S05]  /*2640*/  BSYNC.RECONVERGENT B0 ;  /* 0x0000000000007941 */ /* 0x000fea0003800200 */
.L_x_15957:
[----:B------:R-:W1:Y:S08]  /*2650*/  S2UR UR5, SR_CgaCtaId ;  /* 0x00000000000579c3 */ /* 0x000e700000008800 */
[----:B------:R-:W-:Y:S01]  /*2660*/  BAR.SYNC.DEFER_BLOCKING 0x0 ;  /* 0x0000000000007b1d */ /* 0x000fe20000010000 */
[----:B-----5:R-:W-:Y:S01]  /*2670*/  ISETP.GE.AND P4, PT, R7, 0x1, PT ;  /* 0x000000010700780c */ /* 0x020fe20003f86270 */
[----:B------:R-:W-:Y:S01]  /*2680*/  UISETP.NE.U32.AND UP0, UPT, UR6, URZ, UPT ;  /* 0x000000ff0600728c */ /* 0x000fe2000bf05070 */
[----:B------:R-:W-:-:S03]  /*2690*/  ISETP.NE.AND P1, PT, RZ, UR16, PT ;  /* 0x00000010ff007c0c */ /* 0x000fc6000bf25270 */
[----:B------:R-:W-:Y:S02]  /*26a0*/  UMOV UR4, 0x400 ;  /* 0x0000040000047882 */ /* 0x000fe40000000000 */
[----:B0-----:R-:W0:Y:S01]  /*26b0*/  LDC R25, c[0x0][0x388] ;  /* 0x0000e200ff197b82 */ /* 0x001e220000000800 */
[----:B------:R-:W-:-:S05]  /*26c0*/  UISETP.NE.AND.EX UP0, UPT, UR7, URZ, UPT, UP0 ;  /* 0x000000ff0700728c */ /* 0x000fca000bf05300 */
[----:B------:R-:W-:Y:S01]  /*26d0*/  @P4 IADD3 R26, PT, PT, R7, -0x1, RZ ;  /* 0xffffffff071a4810 */ /* 0x000fe20007ffe0ff */
[----:B-1----:R-:W-:-:S04]  /*26e0*/  ULEA UR4, UR5, UR4, 0x18 ;  /* 0x0000000405047291 */ /* 0x002fc8000f8ec0ff */
[----:B------:R-:W-:Y:S02]  /*26f0*/  UIADD3 UR5, UPT, UPT, UR4, 0x5020, URZ ;  /* 0x0000502004057890 */ /* 0x000fe4000fffe0ff */
[----:B------:R-:W-:Y:S02]  /*2700*/  @!UP1 UIADD3 UR5, UPT, UPT, UR4, 0x5000, URZ ;  /* 0x0000500004059890 */ /* 0x000fe4000fffe0ff */
[----:B------:R-:W-:Y:S01]  /*2710*/  UIADD3 UR13, UPT, UPT, UR4, 0x5030, URZ ;  /* 0x00005030040d7890 */ /* 0x000fe2000fffe0ff */
[-C--:B0-----:R-:W-:Y:S01]  /*2720*/  @P4 IMAD R26, R26, R25.reuse, RZ ;  /* 0x000000191a1a4224 */ /* 0x081fe200078e02ff */
[----:B------:R-:W-:Y:S01]  /*2730*/  @!UP1 UIADD3 UR13, UPT, UPT, UR4, 0x5010, URZ ;  /* 0x00005010040d9890 */ /* 0x000fe2000fffe0ff */
[----:B------:R-:W-:-:S04]  /*2740*/  IMAD R25, R0, R25, RZ ;  /* 0x0000001900197224 */ /* 0x000fc800078e02ff */
[----:B------:R-:W0:Y:S04]  /*2750*/  LDS.128 R164, [UR5] ;  /* 0x00000005ffa47984 */ /* 0x000e280008000c00 */
[----:B------:R-:W1:Y:S01]  /*2760*/  LDS.128 R168, [UR13] ;  /* 0x0000000dffa87984 */ /* 0x000e620008000c00 */
[----:B0-----:R-:W-:Y:S01]  /*2770*/  FADD.FTZ R247, RZ, R164 ;  /* 0x000000a4fff77221 */ /* 0x001fe20000010000 */
[----:B------:R-:W-:Y:S01]  /*2780*/  FADD.FTZ R24, RZ, R165 ;  /* 0x000000a5ff187221 */ /* 0x000fe20000010000 */
[----:B------:R-:W-:Y:S01]  /*2790*/  @P4 SHF.R.S32.HI R165, RZ, 0x1f, R26 ;  /* 0x0000001fffa54819 */ /* 0x000fe2000001141a */
[----:B------:R-:W-:Y:S02]  /*27a0*/  HFMA2 R164, -RZ, RZ, 0, 0 ;  /* 0x00000000ffa47431 */ /* 0x000fe400000001ff */
[----:B------:R-:W-:Y:S01]  /*27b0*/  FADD.FTZ R247, R166, R247 ;  /* 0x000000f7a6f77221 */ /* 0x000fe20000010000 */
[----:B------:R-:W-:Y:S01]  /*27c0*/  FADD.FTZ R24, R167, R24 ;  /* 0x00000018a7187221 */ /* 0x000fe20000010000 */
[----:B------:R-:W-:-:S02]  /*27d0*/  @P4 LEA.HI R165, R165, R26, RZ, 0x2 ;  /* 0x0000001aa5a54211 */ /* 0x000fc400078f10ff */
[----:B-1----:R-:W-:Y:S01]  /*27e0*/  FADD.FTZ R247, R247, R168 ;  /* 0x000000a8f7f77221 */ /* 0x002fe20000010000 */
[----:B------:R-:W-:Y:S01]  /*27f0*/  FADD.FTZ R24, R24, R169 ;  /* 0x000000a918187221 */ /* 0x000fe20000010000 */
[----:B------:R-:W-:Y:S02]  /*2800*/  SHF.R.S32.HI R26, RZ, 0x1f, R25 ;  /* 0x0000001fff1a7819 */ /* 0x000fe40000011419 */
[----:B------:R-:W-:Y:S01]  /*2810*/  FADD.FTZ R166, R170, R247 ;  /* 0x000000f7aaa67221 */ /* 0x000fe20000010000 */
[-C--:B------:R-:W-:Y:S01]  /*2820*/  @P4 LEA.HI.SX32 R164, R165, R244.reuse, 0x1e ;  /* 0x000000f4a5a44211 */ /* 0x080fe200078ff2ff */
[----:B------:R-:W-:Y:S01]  /*2830*/  FADD.FTZ R24, R171, R24 ;  /* 0x00000018ab187221 */ /* 0x000fe20000010000 */
[----:B------:R-:W-:Y:S01]  /*2840*/  LEA.HI R165, R26, R25, RZ, 0x2 ;  /* 0x000000191aa57211 */ /* 0x000fe200078f10ff */
[----:B------:R-:W-:Y:S02]  /*2850*/  FMUL.FTZ R166, R166, UR18 ;  /* 0x00000012a6a67c20 */ /* 0x000fe40008410000 */
[----:B------:R-:W-:Y:S01]  /*2860*/  FMUL.FTZ R167, R24, UR18 ;  /* 0x0000001218a77c20 */ /* 0x000fe20008410000 */
        /* <DEDUP_REMOVED lines=8> */
[----:B------:R-:W-:Y:S01]  /*28f0*/  ISETP.GT.AND P3, PT, R7, RZ, PT ;  /* 0x000000ff0700720c */ /* 0x000fe20003f64270 */
[-CC-:B------:R-:W-:Y:S01]  /*2900*/  FFMA.FTZ R7, R183, R167.reuse, R166.reuse ;  /* 0x000000a7b7077223 */ /* 0x180fe200000100a6 */
[-CC-:B------:R-:W-:Y:S01]  /*2910*/  FFMA.FTZ R24, R8, R167.reuse, R166.reuse ;  /* 0x000000a708187223 */ /* 0x180fe200000100a6 */
[----:B------:R-:W-:Y:S01]  /*2920*/  FFMA.FTZ R169, R209, R167, R166 ;  /* 0x000000a7d1a97223 */ /* 0x000fe200000100a6 */
[----:B------:R-:W-:Y:S01]  /*2930*/  ISETP.GT.AND P1, PT, R2, RZ, PT ;  /* 0x000000ff0200720c */ /* 0x000fe20003f24270 */
[----:B------:R-:W-:Y:S01]  /*2940*/  FADD.FTZ R7, R152, -R7 ;  /* 0x8000000798077221 */ /* 0x000fe20000010000 */
[----:B------:R-:W-:Y:S01]  /*2950*/  FADD.FTZ R25, R9, -R24 ;  /* 0x8000001809197221 */ /* 0x000fe20000010000 */
[----:B------:R-:W-:Y:S01]  /*2960*/  FADD.FTZ R169, R154, -R169 ;  /* 0x800000a99aa97221 */ /* 0x000fe20000010000 */
[----:B------:R-:W-:Y:S01]  /*2970*/  UMOV UR6, UR12 ;  /* 0x0000000c00067c82 */ /* 0x000fe20008000000 */
[C---:B------:R-:W-:Y:S01]  /*2980*/  FMUL.FTZ R7, R4.reuse, R7 ;  /* 0x0000000704077220 */ /* 0x040fe20000410000 */
[C---:B------:R-:W-:Y:S01]  /*2990*/  FMUL.FTZ R25, R4.reuse, R25 ;  /* 0x0000001904197220 */ /* 0x040fe20000410000 */
[----:B------:R-:W-:-:S03]  /*29a0*/  FMUL.FTZ R169, R4, R169 ;  /* 0x000000a904a97220 */ /* 0x000fc60000410000 */
        /* <DEDUP_REMOVED lines=9> */
[----:B------:R-:W-:Y:S06]  /*2a40*/  @!P4 BRA `(.L_x_15961) ;  /* 0x000000040064c947 */ /* 0x000fec0003800000 */
[----:B------:R-:W-:-:S04]  /*2a50*/  FFMA.FTZ R7, R11, R167, R166 ;  /* 0x000000a70b077223 */ /* 0x000fc800000100a6 */
[----:B------:R-:W-:-:S04]  /*2a60*/  FADD.FTZ R7, R10, -R7 ;  /* 0x800000070a077221 */ /* 0x000fc80000010000 */
[----:B------:R-:W-:-:S05]  /*2a70*/  FMUL.FTZ R7, R4, R7 ;  /* 0x0000000704077220 */ /* 0x000fca0000410000 */
[----:B------:R-:W-:-:S05]  /*2a80*/  FSEL R7, R7, RZ, P1 ;  /* 0x000000ff07077208 */ /* 0x000fca0000800000 */
[----:B------:R-:W-:Y:S01]  /*2a90*/  FMUL.FTZ R27, R7, UR6 ;  /* 0x00000006071b7c20 */ /* 0x000fe20008410000 */
[----:B------:R-:W-:Y:S06]  /*2aa0*/  BRA `(.L_x_15961) ;  /* 0x00000004004c7947 */ /* 0x000fec0003800000 */
.L_x_15960:
        /* <DEDUP_REMOVED lines=12> */
[----:B------:R-:W-:Y:S01]  /*2b70*/  FSEL R148, R7, RZ, P1 ;  /* 0x000000ff07947208 */ /* 0x000fe20000800000 */
[----:B------:R-:W-:Y:S01]  /*2b80*/  FFMA.FTZ R7, R11, R167, R166 ;  /* 0x000000a70b077223 */ /* 0x000fe200000100a6 */
[----:B------:R-:W-:Y:S02]  /*2b90*/  FSEL R149, R25, RZ, P1 ;  /* 0x000000ff19957208 */ /* 0x000fe40000800000 */
[----:B------:R-:W-:Y:S01]  /*2ba0*/  FSEL R150, R150, RZ, P1 ;  /* 0x000000ff96967208 */ /* 0x000fe20000800000 */
[----:B------:R-:W-:Y:S01]  /*2bb0*/  FADD.FTZ R151, R10, -R7 ;  /* 0x800000070a977221 */ /* 0x000fe20000010000 */
[----:B------:R-:W-:-:S03]  /*2bc0*/  FMUL.FTZ R7, R148, UR6 ;  /* 0x0000000694077c20 */ /* 0x000fc60008410000 */
[----:B------:R-:W-:Y:S01]  /*2bd0*/  FMUL.FTZ R151, R4, R151 ;  /* 0x0000009704977220 */ /* 0x000fe20000410000 */
[----:B------:R-:W-:Y:S01]  /*2be0*/  FMUL.FTZ R24, R150, UR6 ;  /* 0x0000000696187c20 */ /* 0x000fe20008410000 */
[----:B------:R-:W-:Y:S01]  /*2bf0*/  SEL R26, R7, R6, P3 ;  /* 0x00000006071a7207 */ /* 0x000fe20001800000 */
[----:B------:R-:W-:Y:S02]  /*2c00*/  FMUL.FTZ R6, R149, UR6 ;  /* 0x0000000695067c20 */ /* 0x000fe40008410000 */
[----:B------:R-:W-:Y:S02]  /*2c10*/  FSEL R151, R151, RZ, P1 ;  /* 0x000000ff97977208 */ /* 0x000fe40000800000 */
[----:B------:R-:W-:Y:S02]  /*2c20*/  SEL R3, R24, R3, P3 ;  /* 0x0000000318037207 */ /* 0x000fe40001800000 */
[----:B------:R-:W-:Y:S01]  /*2c30*/  SEL R5, R6, R5, P3 ;  /* 0x0000000506057207 */ /* 0x000fe20001800000 */
[----:B------:R-:W-:Y:S06]  /*2c40*/  @!P4 BRA `(.L_x_15961) ;  /* 0x0000000000e4c947 */ /* 0x000fec0003800000 */
[----:B------:R-:W-:Y:S01]  /*2c50*/  FMUL.FTZ R27, R151, UR6 ;  /* 0x00000006971b7c20 */ /* 0x000fe20008410000 */
[----:B------:R-:W-:Y:S06]  /*2c60*/  BRA `(.L_x_15961) ;  /* 0x0000000000dc7947 */ /* 0x000fec0003800000 */
.L_x_15959:
[----:B------:R-:W-:Y:S01]  /*2c70*/  UMOV UR4, UR10 ;  /* 0x0000000a00047c82 */ /* 0x000fe20008000000 */
[----:B------:R-:W-:Y:S01]  /*2c80*/  UMOV UR5, UR11 ;  /* 0x0000000b00057c82 */ /* 0x000fe20008000000 */
[----:B------:R-:W-:-:S04]  /*2c90*/  UISETP.NE.U32.AND UP0, UPT, UR4, URZ, UPT ;  /* 0x000000ff0400728c */ /* 0x000fc8000bf05070 */
[----:B------:R-:W-:-:S09]  /*2ca0*/  UISETP.NE.AND.EX UP0, UPT, UR5, URZ, UPT, UP0 ;  /* 0x000000ff0500728c */ /* 0x000fd2000bf05300 */
[----:B------:R-:W-:Y:S05]  /*2cb0*/  BRA.U UP0, `(.L_x_15962) ;  /* 0x00000001006c7547 */ /* 0x000fea000b800000 */
[----:B------:R-:W-:Y:S01]  /*2cc0*/  ISETP.GT.AND P3, PT, R7, RZ, PT ;  /* 0x000000ff0700720c */ /* 0x000fe20003f64270 */
[-CC-:B------:R-:W-:Y:S01]  /*2cd0*/  @P2 FFMA.FTZ R7, R183, R167.reuse, R166.reuse ;  /* 0x000000a7b7072223 */ /* 0x180fe200000100a6 */
[----:B------:R-:W-:Y:S01]  /*2ce0*/  @P2 FFMA.FTZ R24, R8, R167, R166 ;  /* 0x000000a708182223 */ /* 0x000fe200000100a6 */
[----:B------:R-:W-:Y:S02]  /*2cf0*/  UMOV UR6, UR12 ;  /* 0x0000000c00067c82 */ /* 0x000fe40008000000 */
[----:B------:R-:W-:Y:S01]  /*2d00*/  @P2 FADD.FTZ R25, R152, -R7 ;  /* 0x8000000798192221 */ /* 0x000fe20000010000 */
[----:B------:R-:W-:-:S03]  /*2d10*/  MOV R7, R60 ;  /* 0x0000003c00077202 */ /* 0x000fc60000000f00 */
[C---:B------:R-:W-:Y:S01]  /*2d20*/  @P2 FFMA.FTZ R7, R4.reuse, R25, R60 ;  /* 0x0000001904072223 */ /* 0x040fe2000001003c */
[----:B------:R-:W-:Y:S01]  /*2d30*/  @P2 FADD.FTZ R25, R9, -R24 ;  /* 0x8000001809192221 */ /* 0x000fe20000010000 */
[----:B------:R-:W-:Y:S02]  /*2d40*/  MOV R24, R61 ;  /* 0x0000003d00187202 */ /* 0x000fe40000000f00 */
[----:B------:R-:W-:Y:S01]  /*2d50*/  FMUL.FTZ R7, R7, UR6 ;  /* 0x0000000607077c20 */ /* 0x000fe20008410000 */
[----:B------:R-:W-:Y:S01]  /*2d60*/  @P2 FFMA.FTZ R24, R4, R25, R61 ;  /* 0x0000001904182223 */ /* 0x000fe2000001003d */
[----:B------:R-:W-:-:S03]  /*2d70*/  @P2 FFMA.FTZ R25, R209, R167, R166 ;  /* 0x000000a7d1192223 */ /* 0x000fc600000100a6 */
[----:B------:R-:W-:Y:S01]  /*2d80*/  FMUL.FTZ R24, R24, UR6 ;  /* 0x0000000618187c20 */ /* 0x000fe20008410000 */
[----:B------:R-:W-:Y:S01]  /*2d90*/  @P2 FADD.FTZ R169, R154, -R25 ;  /* 0x800000199aa92221 */ /* 0x000fe20000010000 */
[----:B------:R-:W-:Y:S02]  /*2da0*/  MOV R25, R62 ;  /* 0x0000003e00197202 */ /* 0x000fe40000000f00 */
[----:B------:R-:W-:Y:S01]  /*2db0*/  SEL R26, R7, R6, P3 ;  /* 0x00000006071a7207 */ /* 0x000fe20001800000 */
[----:B------:R-:W-:Y:S01]  /*2dc0*/  @P2 FFMA.FTZ R25, R4, R169, R62 ;  /* 0x000000a904192223 */ /* 0x000fe2000001003e */
[----:B------:R-:W-:-:S03]  /*2dd0*/  SEL R5, R24, R5, P3 ;  /* 0x0000000518057207 */ /* 0x000fc60001800000 */
[----:B------:R-:W-:-:S05]  /*2de0*/  FMUL.FTZ R168, R25, UR6 ;  /* 0x0000000619a87c20 */ /* 0x000fca0008410000 */
[----:B------:R-:W-:Y:S01]  /*2df0*/  SEL R3, R168, R3, P3 ;  /* 0x00000003a8037207 */ /* 0x000fe20001800000 */
[----:B------:R-:W-:Y:S06]  /*2e00*/  @!P4 BRA `(.L_x_15961) ;  /* 0x000000000074c947 */ /* 0x000fec0003800000 */
[----:B------:R-:W-:Y:S01]  /*2e10*/  @P2 FFMA.FTZ R7, R11, R167, R166 ;  /* 0x000000a70b072223 */ /* 0x000fe200000100a6 */
[----:B------:R-:W-:-:S03]  /*2e20*/  MOV R6, R63 ;  /* 0x0000003f00067202 */ /* 0x000fc60000000f00 */
[----:B------:R-:W-:-:S04]  /*2e30*/  @P2 FADD.FTZ R7, R10, -R7 ;  /* 0x800000070a072221 */ /* 0x000fc80000010000 */
[----:B------:R-:W-:-:S04]  /*2e40*/  @P2 FFMA.FTZ R6, R4, R7, R63 ;  /* 0x0000000704062223 */ /* 0x000fc8000001003f */
[----:B------:R-:W-:Y:S01]  /*2e50*/  FMUL.FTZ R27, R6, UR6 ;  /* 0x00000006061b7c20 */ /* 0x000fe20008410000 */
[----:B------:R-:W-:Y:S06]  /*2e60*/  BRA `(.L_x_15961) ;  /* 0x00000000005c7947 */ /* 0x000fec0003800000 */
.L_x_15962:
[----:B------:R-:W-:Y:S01]  /*2e70*/  ISETP.GT.AND P3, PT, R7, RZ, PT ;  /* 0x000000ff0700720c */ /* 0x000fe20003f64270 */
[--C-:B------:R-:W-:Y:S01]  /*2e80*/  @P2 FFMA.FTZ R7, R11, R167, R166.reuse ;  /* 0x000000a70b072223 */ /* 0x100fe200000100a6 */
[----:B------:R-:W-:Y:S01]  /*2e90*/  MOV R151, R63 ;  /* 0x0000003f00977202 */ /* 0x000fe20000000f00 */
[----:B------:R-:W-:Y:S01]  /*2ea0*/  @P2 FFMA.FTZ R24, R8, R167, R166 ;  /* 0x000000a708182223 */ /* 0x000fe200000100a6 */
[----:B------:R-:W-:Y:S01]  /*2eb0*/  MOV R148, R60 ;  /* 0x0000003c00947202 */ /* 0x000fe20000000f00 */
[----:B------:R-:W-:Y:S01]  /*2ec0*/  @P2 FADD.FTZ R7, R10, -R7 ;  /* 0x800000070a072221 */ /* 0x000fe20000010000 */
[----:B------:R-:W-:Y:S01]  /*2ed0*/  UMOV UR6, UR12 ;  /* 0x0000000c00067c82 */ /* 0x000fe20008000000 */
[----:B------:R-:W-:Y:S01]  /*2ee0*/  @P2 FADD.FTZ R24, R9, -R24 ;  /* 0x8000001809182221 */ /* 0x000fe20000010000 */
[----:B------:R-:W-:Y:S01]  /*2ef0*/  MOV R149, R61 ;  /* 0x0000003d00957202 */ /* 0x000fe20000000f00 */
[C---:B------:R-:W-:Y:S01]  /*2f00*/  @P2 FFMA.FTZ R151, R4.reuse, R7, R63 ;  /* 0x0000000704972223 */ /* 0x040fe2000001003f */
[----:B------:R-:W-:Y:S01]  /*2f10*/  @P2 FFMA.FTZ R7, R183, R167, R166 ;  /* 0x000000a7b7072223 */ /* 0x000fe200000100a6 */
[----:B------:R-:W-:Y:S01]  /*2f20*/  MOV R150, R62 ;  /* 0x0000003e00967202 */ /* 0x000fe20000000f00 */
[----:B------:R-:W-:Y:S01]  /*2f30*/  @P2 FFMA.FTZ R149, R4, R24, R61 ;  /* 0x0000001804952223 */ /* 0x000fe2000001003d */
[----:B------:R-:W-:Y:S01]  /*2f40*/  @P4 FMUL.FTZ R27, R151, UR6 ;  /* 0x00000006971b4c20 */ /* 0x000fe20008410000 */
[----:B------:R-:W-:-:S02]  /*2f50*/  @P2 FADD.FTZ R7, R152, -R7 ;  /* 0x8000000798072221 */ /* 0x000fc40000010000 */
[----:B------:R-:W-:Y:S02]  /*2f60*/  @P3 FMUL.FTZ R5, R149, UR6 ;  /* 0x0000000695053c20 */ /* 0x000fe40008410000 */
[----:B------:R-:W-:Y:S01]  /*2f70*/  @P2 FFMA.FTZ R148, R4, R7, R60 ;  /* 0x0000000704942223 */ /* 0x000fe2000001003c */
[----:B------:R-:W-:-:S03]  /*2f80*/  @P2 FFMA.FTZ R7, R209, R167, R166 ;  /* 0x000000a7d1072223 */ /* 0x000fc600000100a6 */
[----:B------:R-:W-:Y:S01]  /*2f90*/  @P3 FMUL.FTZ R6, R148, UR6 ;  /* 0x0000000694063c20 */ /* 0x000fe20008410000 */
[----:B------:R-:W-:-:S04]  /*2fa0*/  @P2 FADD.FTZ R7, R154, -R7 ;  /* 0x800000079a072221 */ /* 0x000fc80000010000 */
[----:B------:R-:W-:Y:S01]  /*2fb0*/  @P2 FFMA.FTZ R150, R4, R7, R62 ;  /* 0x0000000704962223 */ /* 0x000fe2000001003e */
[----:B------:R-:W-:-:S03]  /*2fc0*/  MOV R26, R6 ;  /* 0x00000006001a7202 */ /* 0x000fc60000000f00 */
[----:B------:R-:W-:-:S07]  /*2fd0*/  @P3 FMUL.FTZ R3, R150, UR6 ;  /* 0x0000000696033c20 */ /* 0x000fce0008410000 */
.L_x_15961:
[----:B------:R-:W-:Y:S01]  /*2fe0*/  ISETP.NE.U32.AND P1, PT, RZ, UR4, PT ;  /* 0x00000004ff007c0c */ /* 0x000fe2000bf25070 */
[----:B------:R-:W0:Y:S03]  /*2ff0*/  @P4 LDC.64 R6, c[0x0][0x468] ;  /* 0x00011a00ff064b82 */ /* 0x000e260000000a00 */
[----:B------:R-:W-:-:S13]  /*3000*/  ISETP.NE.AND.EX P1, PT, RZ, UR5, PT, P1 ;  /* 0x00000005ff007c0c */ /* 0x000fda000bf25310 */
[----:B------:R-:W1:Y:S01]  /*3010*/  @P1 LDC.64 R24, c[0x0][0x478] ;  /* 0x00011e00ff181b82 */ /* 0x000e620000000a00 */
[----:B0-----:R-:W-:-:S04]  /*3020*/  @P4 IMAD.WIDE.U32 R6, R164, 0x10, R6 ;  /* 0x00000010a4064825 */ /* 0x001fc800078e0006 */
[----:B-1----:R-:W-:-:S05]  /*3030*/  @P1 IMAD.WIDE.U32 R24, R165, 0x10, R24 ;  /* 0x00000010a5181825 */ /* 0x002fca00078e0018 */
[----:B------:R0:W-:Y:S02]  /*3040*/  @P1 STG.E.128 desc[UR14][R24.64], R148 ;  /* 0x0000009418001986 */ /* 0x0001e4000c101d0e */
[----:B0-----:R-:W-:Y:S02]  /*3050*/  MOV R24, R26 ;  /* 0x0000001a00187202 */ /* 0x001fe40000000f00 */
[----:B------:R-:W-:Y:S02]  /*3060*/  MOV R25, R5 ;  /* 0x0000000500197202 */ /* 0x000fe40000000f00 */
[----:B------:R-:W-:-:S05]  /*3070*/  MOV R26, R3 ;  /* 0x00000003001a7202 */ /* 0x000fca0000000f00 */
[----:B------:R0:W-:Y:S01]  /*3080*/  @P4 STG.E.128 desc[UR14][R6.64], R24 ;  /* 0x0000001806004986 */ /* 0x0001e2000c101d0e */
[----:B------:R-:W-:Y:S05]  /*3090*/  @!P0 BRA `(.L_x_15963) ;  /* 0x0000000000cc8947 */ /* 0x000fea0003800000 */
[----:B------:R-:W-:Y:S05]  /*30a0*/  @!P1 BRA `(.L_x_15964) ;  /* 0x0000000000649947 */ /* 0x000fea0003800000 */
[-CC-:B------:R-:W-:Y:S01]  /*30b0*/  @P2 FFMA.FTZ R3, R210, R167.reuse, R166.reuse ;  /* 0x000000a7d2032223 */ /* 0x180fe200000100a6 */
[----:B0-----:R-:W-:Y:S01]  /*30c0*/  @P2 FFMA.FTZ R6, R192, R167, R166 ;  /* 0x000000a7c0062223 */ /* 0x001fe200000100a6 */
[----:B------:R-:W-:Y:S02]  /*30d0*/  MOV R148, R56 ;  /* 0x0000003800947202 */ /* 0x000fe40000000f00 */
[----:B------:R-:W-:Y:S01]  /*30e0*/  @P2 FADD.FTZ R3, R156, -R3 ;  /* 0x800000039c032221 */ /* 0x000fe20000010000 */
[----:B------:R-:W-:Y:S01]  /*30f0*/  @P2 FADD.FTZ R6, R157, -R6 ;  /* 0x800000069d062221 */ /* 0x000fe20000010000 */
[----:B------:R-:W-:Y:S02]  /*3100*/  MOV R151, R59 ;  /* 0x0000003b00977202 */ /* 0x000fe40000000f00 */
[----:B------:R-:W-:Y:S01]  /*3110*/  @P2 FFMA.FTZ R148, R4, R3, R56 ;  /* 0x0000000304942223 */ /* 0x000fe20000010038 */
[-CC-:B------:R-:W-:Y:S01]  /*3120*/  @P2 FFMA.FTZ R3, R228, R167.reuse, R166.reuse ;  /* 0x000000a7e4032223 */ /* 0x180fe200000100a6 */
[----:B------:R-:W-:Y:S01]  /*3130*/  @P2 FFMA.FTZ R151, R4, R6, R59 ;  /* 0x0000000604972223 */ /* 0x000fe2000001003b */
[----:B------:R-:W-:Y:S01]  /*3140*/  @P2 FFMA.FTZ R6, R155, R167, R166 ;  /* 0x000000a79b062223 */ /* 0x000fe200000100a6 */
[----:B------:R-:W-:Y:S01]  /*3150*/  MOV R150, R58 ;  /* 0x0000003a00967202 */ /* 0x000fe20000000f00 */
[----:B------:R-:W-:Y:S01]  /*3160*/  @P2 FADD.FTZ R3, R158, -R3 ;  /* 0x800000039e032221 */ /* 0x000fe20000010000 */
[----:B------:R-:W-:Y:S01]  /*3170*/  MOV R149, R57 ;  /* 0x0000003900957202 */ /* 0x000fe20000000f00 */
[----:B------:R-:W-:-:S02]  /*3180*/  @P2 FADD.FTZ R6, R153, -R6 ;  /* 0x8000000699062221 */ /* 0x000fc40000010000 */
[C---:B------:R-:W-:Y:S02]  /*3190*/  @P2 FFMA.FTZ R150, R4.reuse, R3, R58 ;  /* 0x0000000304962223 */ /* 0x040fe4000001003a */
[----:B------:R-:W-:Y:S02]  /*31a0*/  @P2 FFMA.FTZ R149, R4, R6, R57 ;  /* 0x0000000604952223 */ /* 0x000fe40000010039 */
[----:B------:R-:W-:Y:S02]  /*31b0*/  FMUL.FTZ R3, R150, UR6 ;  /* 0x0000000696037c20 */ /* 0x000fe40008410000 */
[----:B------:R-:W-:-:S03]  /*31c0*/  FMUL.FTZ R6, R149, UR6 ;  /* 0x0000000695067c20 */ /* 0x000fc60008410000 */
[----:B------:R-:W-:Y:S01]  /*31d0*/  SEL R26, R3, R26, P3 ;  /* 0x0000001a031a7207 */ /* 0x000fe20001800000 */
[----:B------:R-:W-:Y:S01]  /*31e0*/  FMUL.FTZ R3, R148, UR6 ;  /* 0x0000000694037c20 */ /* 0x000fe20008410000 */
[----:B------:R-:W-:-:S04]  /*31f0*/  SEL R5, R6, R25, P3 ;  /* 0x0000001906057207 */ /* 0x000fc80001800000 */
[----:B------:R-:W-:Y:S01]  /*3200*/  SEL R3, R3, R24, P3 ;  /* 0x0000001803037207 */ /* 0x000fe20001800000 */
[----:B------:R-:W-:Y:S06]  /*3210*/  @!P4 BRA `(.L_x_15965) ;  /* 0x000000040034c947 */ /* 0x000fec0003800000 */
[----:B------:R-:W-:Y:S01]  /*3220*/  FMUL.FTZ R27, R151, UR6 ;  /* 0x00000006971b7c20 */ /* 0x000fe20008410000 */
[----:B------:R-:W-:Y:S06]  /*3230*/  BRA `(.L_x_15965) ;  /* 0x00000004002c7947 */ /* 0x000fec0003800000 */
.L_x_15964:
[-CC-:B------:R-:W-:Y:S01]  /*3240*/  @P2 FFMA.FTZ R3, R210, R167.reuse, R166.reuse ;  /* 0x000000a7d2032223 */ /* 0x180fe200000100a6 */
[-CC-:B0-----:R-:W-:Y:S01]  /*3250*/  @P2 FFMA.FTZ R6, R155, R167.reuse, R166.reuse ;  /* 0x000000a79b062223 */ /* 0x181fe200000100a6 */
[----:B------:R-:W-:Y:S02]  /*3260*/  @P2 FFMA.FTZ R7, R228, R167, R166 ;  /* 0x000000a7e4072223 */ /* 0x000fe400000100a6 */
[----:B------:R-:W-:Y:S01]  /*3270*/  @P2 FADD.FTZ R5, R156, -R3 ;  /* 0x800000039c052221 */ /* 0x000fe20000010000 */
[----:B------:R-:W-:Y:S01]  /*3280*/  @P2 FADD.FTZ R6, R153, -R6 ;  /* 0x8000000699062221 */ /* 0x000fe20000010000 */
[----:B------:R-:W-:Y:S01]  /*3290*/  @P2 FADD.FTZ R169, R158, -R7 ;  /* 0x800000079ea92221 */ /* 0x000fe20000010000 */
[----:B------:R-:W-:Y:S01]  /*32a0*/  MOV R3, R56 ;  /* 0x0000003800037202 */ /* 0x000fe20000000f00 */
[C---:B------:R-:W-:Y:S01]  /*32b0*/  @P2 FFMA.FTZ R3, R4.reuse, R5, R56 ;  /* 0x0000000504032223 */ /* 0x040fe20000010038 */
[----:B------:R-:W-:Y:S01]  /*32c0*/  MOV R5, R57 ;  /* 0x0000003900057202 */ /* 0x000fe20000000f00 */
[C---:B------:R-:W-:Y:S01]  /*32d0*/  @P2 FFMA.FTZ R5, R4.reuse, R6, R57 ;  /* 0x0000000604052223 */ /* 0x040fe20000010039 */
[----:B------:R-:W-:Y:S01]  /*32e0*/  MOV R7, R58 ;  /* 0x0000003a00077202 */ /* 0x000fe20000000f00 */
[----:B------:R-:W-:Y:S01]  /*32f0*/  @P2 FFMA.FTZ R7, R4, R169, R58 ;  /* 0x000000a904072223 */ /* 0x000fe2000001003a */
[----:B------:R-:W-:Y:S01]  /*3300*/  FMUL.FTZ R3, R3, UR6 ;  /* 0x0000000603037c20 */ /* 0x000fe20008410000 */
[----:B------:R-:W-:-:S02]  /*3310*/  FMUL.FTZ R6, R5, UR6 ;  /* 0x0000000605067c20 */ /* 0x000fc40008410000 */
[----:B------:R-:W-:Y:S02]  /*3320*/  FMUL.FTZ R7, R7, UR6 ;  /* 0x0000000607077c20 */ /* 0x000fe40008410000 */
[----:B------:R-:W-:Y:S02]  /*3330*/  SEL R3, R3, R24, P3 ;  /* 0x0000001803037207 */ /* 0x000fe40001800000 */
[----:B------:R-:W-:Y:S02]  /*3340*/  SEL R5, R6, R25, P3 ;  /* 0x0000001906057207 */ /* 0x000fe40001800000 */
[----:B------:R-:W-:Y:S01]  /*3350*/  SEL R26, R7, R26, P3 ;  /* 0x0000001a071a7207 */ /* 0x000fe20001800000 */
[----:B------:R-:W-:Y:S06]  /*3360*/  @!P4 BRA `(.L_x_15965) ;  /* 0x0000000000e0c947 */ /* 0x000fec0003800000 */
[----:B------:R-:W-:-:S04]  /*3370*/  @P2 FFMA.FTZ R6, R192, R167, R166 ;  /* 0x000000a7c0062223 */ /* 0x000fc800000100a6 */
[----:B------:R-:W-:Y:S01]  /*3380*/  @P2 FADD.FTZ R7, R157, -R6 ;  /* 0x800000069d072221 */ /* 0x000fe20000010000 */
[----:B------:R-:W-:-:S03]  /*3390*/  MOV R6, R59 ;  /* 0x0000003b00067202 */ /* 0x000fc60000000f00 */
[----:B------:R-:W-:-:S04]  /*33a0*/  @P2 FFMA.FTZ R6, R4, R7, R59 ;  /* 0x0000000704062223 */ /* 0x000fc8000001003b */
[----:B------:R-:W-:Y:S01]  /*33b0*/  FMUL.FTZ R27, R6, UR6 ;  /* 0x00000006061b7c20 */ /* 0x000fe20008410000 */
[----:B------:R-:W-:Y:S06]  /*33c0*/  BRA `(.L_x_15965) ;  /* 0x0000000000c87947 */ /* 0x000fec0003800000 */
.L_x_15963:
[----:B------:R-:W-:Y:S05]  /*33d0*/  @!P1 BRA `(.L_x_15966) ;  /* 0x0000000000689947 */ /* 0x000fea0003800000 */
[-CC-:B------:R-:W-:Y:S01]  /*33e0*/  FFMA.FTZ R3, R210, R167.reuse, R166.reuse ;  /* 0x000000a7d2037223 */ /* 0x180fe200000100a6 */
[-CC-:B0-----:R-:W-:Y:S01]  /*33f0*/  FFMA.FTZ R6, R155, R167.reuse, R166.reuse ;  /* 0x000000a79b067223 */ /* 0x181fe200000100a6 */
[----:B------:R-:W-:Y:S01]  /*3400*/  ISETP.GT.AND P5, PT, R2, RZ, PT ;  /* 0x000000ff0200720c */ /* 0x000fe20003fa4270 */
[----:B------:R-:W-:Y:S01]  /*3410*/  FFMA.FTZ R150, R192, R167, R166 ;  /* 0x000000a7c0967223 */ /* 0x000fe200000100a6 */
[----:B------:R-:W-:Y:S01]  /*3420*/  FADD.FTZ R3, R156, -R3 ;  /* 0x800000039c037221 */ /* 0x000fe20000010000 */
[----:B------:R-:W-:Y:S02]  /*3430*/  FADD.FTZ R5, R153, -R6 ;  /* 0x8000000699057221 */ /* 0x000fe40000010000 */
[----:B------:R-:W-:Y:S01]  /*3440*/  FADD.FTZ R7, R157, -R150 ;  /* 0x800000969d077221 */ /* 0x000fe20000010000 */
[----:B------:R-:W-:Y:S01]  /*3450*/  FMUL.FTZ R148, R4, R3 ;  /* 0x0000000304947220 */ /* 0x000fe20000410000 */
[----:B------:R-:W-:Y:S01]  /*3460*/  FFMA.FTZ R3, R228, R167, R166 ;  /* 0x000000a7e4037223 */ /* 0x000fe200000100a6 */
[----:B------:R-:W-:-:S03]  /*3470*/  FMUL.FTZ R5, R4, R5 ;  /* 0x0000000504057220 */ /* 0x000fc60000410000 */
[----:B------:R-:W-:Y:S01]  /*3480*/  FADD.FTZ R3, R158, -R3 ;  /* 0x800000039e037221 */ /* 0x000fe20000010000 */
[----:B------:R-:W-:Y:S02]  /*3490*/  FSEL R148, R148, RZ, P5 ;  /* 0x000000ff94947208 */ /* 0x000fe40002800000 */
[----:B------:R-:W-:Y:S01]  /*34a0*/  FSEL R149, R5, RZ, P5 ;  /* 0x000000ff05957208 */ /* 0x000fe20002800000 */
[----:B------:R-:W-:Y:S02]  /*34b0*/  FMUL.FTZ R6, R4, R3 ;  /* 0x0000000304067220 */ /* 0x000fe40000410000 */
[----:B------:R-:W-:-:S03]  /*34c0*/  FMUL.FTZ R3, R148, UR6 ;  /* 0x0000000694037c20 */ /* 0x000fc60008410000 */
[----:B------:R-:W-:Y:S01]  /*34d0*/  FSEL R150, R6, RZ, P5 ;  /* 0x000000ff06967208 */ /* 0x000fe20002800000 */
[----:B------:R-:W-:Y:S01]  /*34e0*/  FMUL.FTZ R6, R149, UR6 ;  /* 0x0000000695067c20 */ /* 0x000fe20008410000 */
[----:B------:R-:W-:Y:S01]  /*34f0*/  SEL R3, R3, R24, P3 ;  /* 0x0000001803037207 */ /* 0x000fe20001800000 */
[----:B------:R-:W-:Y:S02]  /*3500*/  FMUL.FTZ R24, R4, R7 ;  /* 0x0000000704187220 */ /* 0x000fe40000410000 */
[----:B------:R-:W-:Y:S01]  /*3510*/  FMUL.FTZ R7, R150, UR6 ;  /* 0x0000000696077c20 */ /* 0x000fe20008410000 */
[----:B------:R-:W-:Y:S02]  /*3520*/  SEL R5, R6, R25, P3 ;  /* 0x0000001906057207 */ /* 0x000fe40001800000 */
[----:B------:R-:W-:Y:S02]  /*3530*/  FSEL R151, R24, RZ, P5 ;  /* 0x000000ff18977208 */ /* 0x000fe40002800000 */
[----:B------:R-:W-:Y:S01]  /*3540*/  SEL R26, R7, R26, P3 ;  /* 0x0000001a071a7207 */ /* 0x000fe20001800000 */
[----:B------:R-:W-:Y:S06]  /*3550*/  @!P4 BRA `(.L_x_15965) ;  /* 0x000000000064c947 */ /* 0x000fec0003800000 */
[----:B------:R-:W-:Y:S01]  /*3560*/  FMUL.FTZ R27, R151, UR6 ;  /* 0x00000006971b7c20 */ /* 0x000fe20008410000 */
[----:B------:R-:W-:Y:S06]  /*3570*/  BRA `(.L_x_15965) ;  /* 0x00000000005c7947 */ /* 0x000fec0003800000 */
.L_x_15966:
[-CC-:B------:R-:W-:Y:S01]  /*3580*/  FFMA.FTZ R3, R210, R167.reuse, R166.reuse ;  /* 0x000000a7d2037223 */ /* 0x180fe200000100a6 */
[-C--:B0-----:R-:W-:Y:S01]  /*3590*/  FFMA.FTZ R6, R155, R167.reuse, R166 ;  /* 0x000000a79b067223 */ /* 0x081fe200000100a6 */
[----:B------:R-:W-:Y:S02]  /*35a0*/  ISETP.GT.AND P5, PT, R2, RZ, PT ;  /* 0x000000ff0200720c */ /* 0x000fe40003fa4270 */
[----:B------:R-:W-:Y:S01]  /*35b0*/  FADD.FTZ R3, R156, -R3 ;  /* 0x800000039c037221 */ /* 0x000fe20000010000 */
[----:B------:R-:W-:Y:S01]  /*35c0*/  FADD.FTZ R5, R153, -R6 ;  /* 0x8000000699057221 */ /* 0x000fe20000010000 */
[----:B------:R-:W-:Y:S02]  /*35d0*/  @P4 FFMA.FTZ R6, R192, R167, R166 ;  /* 0x000000a7c0064223 */ /* 0x000fe400000100a6 */
[C---:B------:R-:W-:Y:S01]  /*35e0*/  FMUL.FTZ R3, R4.reuse, R3 ;  /* 0x0000000304037220 */ /* 0x040fe20000410000 */
[----:B------:R-:W-:-:S04]  /*35f0*/  FMUL.FTZ R5, R4, R5 ;  /* 0x0000000504057220 */ /* 0x000fc80000410000 */
[----:B------:R-:W-:Y:S02]  /*3600*/  FSEL R3, R3, RZ, P5 ;  /* 0x000000ff03037208 */ /* 0x000fe40002800000 */
[----:B------:R-:W-:-:S03]  /*3610*/  FSEL R5, R5, RZ, P5 ;  /* 0x000000ff05057208 */ /* 0x000fc60002800000 */
[----:B------:R-:W-:Y:S01]  /*3620*/  @P3 FMUL.FTZ R24, R3, UR6 ;  /* 0x0000000603183c20 */ /* 0x000fe20008410000 */
[----:B------:R-:W-:Y:S01]  /*3630*/  FFMA.FTZ R3, R228, R167, R166 ;  /* 0x000000a7e4037223 */ /* 0x000fe200000100a6 */
[----:B------:R-:W-:Y:S01]  /*3640*/  @P3 FMUL.FTZ R25, R5, UR6 ;  /* 0x0000000605193c20 */ /* 0x000fe20008410000 */
[----:B------:R-:W-:Y:S02]  /*3650*/  @P4 FADD.FTZ R5, R157, -R6 ;  /* 0x800000069d054221 */ /* 0x000fe40000010000 */
[----:B------:R-:W-:Y:S02]  /*3660*/  FADD.FTZ R3, R158, -R3 ;  /* 0x800000039e037221 */ /* 0x000fe40000010000 */
[C---:B------:R-:W-:Y:S02]  /*3670*/  @P4 FMUL.FTZ R5, R4.reuse, R5 ;  /* 0x0000000504054220 */ /* 0x040fe40000410000 */
[----:B------:R-:W-:-:S03]  /*3680*/  FMUL.FTZ R3, R4, R3 ;  /* 0x0000000304037220 */ /* 0x000fc60000410000 */
[----:B------:R-:W-:Y:S02]  /*3690*/  @P4 FSEL R5, R5, RZ, P5 ;  /* 0x000000ff05054208 */ /* 0x000fe40002800000 */
[----:B------:R-:W-:-:S03]  /*36a0*/  FSEL R3, R3, RZ, P5 ;  /* 0x000000ff03037208 */ /* 0x000fc60002800000 */
[----:B------:R-:W-:Y:S01]  /*36b0*/  @P4 FMUL.FTZ R27, R5, UR6 ;  /* 0x00000006051b4c20 */ /* 0x000fe20008410000 */
[----:B------:R-:W-:Y:S01]  /*36c0*/  MOV R5, R25 ;  /* 0x0000001900057202 */ /* 0x000fe20000000f00 */
[----:B------:R-:W-:Y:S01]  /*36d0*/  @P3 FMUL.FTZ R26, R3, UR6 ;  /* 0x00000006031a3c20 */ /* 0x000fe20008410000 */
[----:B------:R-:W-:-:S07]  /*36e0*/  MOV R3, R24 ;  /* 0x0000001800037202 */ /* 0x000fce0000000f00 */
.L_x_15965:
[----:B------:R-:W0:Y:S01]  /*36f0*/  @P1 LDC.64 R24, c[0x0][0x478] ;  /* 0x00011e00ff181b82 */ /* 0x000e220000000a00 */
[----:B------:R-:W-:-:S07]  /*3700*/  @P1 IADD3 R169, PT, PT, R165, 0x80, RZ ;  /* 0x00000080a5a91810 */ /* 0x000fce0007ffe0ff */
[----:B------:R-:W1:Y:S01]  /*3710*/  @P4 LDC.64 R6, c[0x0][0x468] ;  /* 0x00011a00ff064b82 */ /* 0x000e620000000a00 */
[----:B0-----:R-:W-:Y:S01]  /*3720*/  @P1 IMAD.WIDE.U32 R24, R169, 0x10, R24 ;  /* 0x00000010a9181825 */ /* 0x001fe200078e0018 */
[----:B------:R-:W-:-:S04]  /*3730*/  @P4 IADD3 R169, PT, PT, R164, 0x80, RZ ;  /* 0x00000080a4a94810 */ /* 0x000fc80007ffe0ff */
[----:B------:R0:W-:Y:S01]  /*3740*/  @P1 STG.E.128 desc[UR14][R24.64], R148 ;  /* 0x0000009418001986 */ /* 0x0001e2000c101d0e */
[----:B-1----:R-:W-:Y:S01]  /*3750*/  @P4 IMAD.WIDE.U32 R6, R169, 0x10, R6 ;  /* 0x00000010a9064825 */ /* 0x002fe200078e0006 */
[----:B0-----:R-:W-:Y:S02]  /*3760*/  MOV R25, R5 ;  /* 0x0000000500197202 */ /* 0x001fe40000000f00 */
        /* <DEDUP_REMOVED lines=29> */
.L_x_15968:
        /* <DEDUP_REMOVED lines=25> */
.L_x_15967:
        /* <DEDUP_REMOVED lines=27> */
.L_x_15970:
        /* <DEDUP_REMOVED lines=23> */
.L_x_15969:
        /* <DEDUP_REMOVED lines=16> */
[----:B------:R-:W-:Y:S02]  /*3ef0*/  MOV R148, R48 ;  /* 0x0000003000947202 */ /* 0x000fe40000000f00 */
[----:B------:R-:W-:Y:S01]  /*3f00*/  MOV R150, R50 ;  /* 0x0000003200967202 */ /* 0x000fe20000000f00 */
[----:B------:R-:W-:Y:S01]  /*3f10*/  @P2 FFMA.FTZ R151, R4, R3, R51 ;  /* 0x0000000304972223 */ /* 0x000fe20000010033 */
[----:B------:R-:W-:Y:S01]  /*3f20*/  @P2 FADD.FTZ R3, R211, -R6 ;  /* 0x80000006d3032221 */ /* 0x000fe20000010000 */
[----:B------:R-:W-:Y:S01]  /*3f30*/  @P2 FFMA.FTZ R6, R195, R167, R166 ;  /* 0x000000a7c3062223 */ /* 0x000fe200000100a6 */
[----:B------:R-:W-:-:S02]  /*3f40*/  MOV R149, R49 ;  /* 0x0000003100957202 */ /* 0x000fc40000000f00 */
[----:B------:R-:W-:Y:S01]  /*3f50*/  @P2 FFMA.FTZ R148, R4, R3, R48 ;  /* 0x0000000304942223 */ /* 0x000fe20000010030 */
[----:B------:R-:W-:Y:S01]  /*3f60*/  @P2 FFMA.FTZ R3, R232, R167, R166 ;  /* 0x000000a7e8032223 */ /* 0x000fe200000100a6 */
[----:B------:R-:W-:-:S03]  /*3f70*/  @P2 FADD.FTZ R6, R163, -R6 ;  /* 0x80000006a3062221 */ /* 0x000fc60000010000 */
[----:B------:R-:W-:Y:S01]  /*3f80*/  @P2 FADD.FTZ R3, R212, -R3 ;  /* 0x80000003d4032221 */ /* 0x000fe20000010000 */
[----:B------:R-:W-:-:S03]  /*3f90*/  @P2 FFMA.FTZ R149, R4, R6, R49 ;  /* 0x0000000604952223 */ /* 0x000fc60000010031 */
[----:B------:R-:W-:Y:S01]  /*3fa0*/  @P2 FFMA.FTZ R150, R4, R3, R50 ;  /* 0x0000000304962223 */ /* 0x000fe20000010032 */
[----:B------:R-:W-:-:S03]  /*3fb0*/  FMUL.FTZ R6, R149, UR6 ;  /* 0x0000000695067c20 */ /* 0x000fc60008410000 */
[----:B------:R-:W-:Y:S02]  /*3fc0*/  FMUL.FTZ R3, R150, UR6 ;  /* 0x0000000696037c20 */ /* 0x000fe40008410000 */
[----:B------:R-:W-:-:S03]  /*3fd0*/  SEL R5, R6, R25, P3 ;  /* 0x0000001906057207 */ /* 0x000fc60001800000 */
[----:B------:R-:W-:Y:S01]  /*3fe0*/  SEL R26, R3, R26, P3 ;  /* 0x0000001a031a7207 */ /* 0x000fe20001800000 */
[----:B------:R-:W-:-:S05]  /*3ff0*/  FMUL.FTZ R3, R148, UR6 ;  /* 0x0000000694037c20 */ /* 0x000fca0008410000 */
[----:B------:R-:W-:Y:S01]  /*4000*/  SEL R3, R3, R24, P3 ;  /* 0x0000001803037207 */ /* 0x000fe20001800000 */
[----:B------:R-:W-:Y:S06]  /*4010*/  @!P4 BRA `(.L_x_15973) ;  /* 0x000000040034c947 */ /* 0x000fec0003800000 */
[----:B------:R-:W-:Y:S01]  /*4020*/  FMUL.FTZ R27, R151, UR6 ;  /* 0x00000006971b7c20 */ /* 0x000fe20008410000 */
[----:B------:R-:W-:Y:S06]  /*4030*/  BRA `(.L_x_15973) ;  /* 0x00000004002c7947 */ /* 0x000fec0003800000 */
.L_x_15972:
[-CC-:B0-----:R-:W-:Y:S01]  /*4040*/  @P2 FFMA.FTZ R6, R231, R167.reuse, R166.reuse ;  /* 0x000000a7e7062223 */ /* 0x181fe200000100a6 */
[-C--:B------:R-:W-:Y:S01]  /*4050*/  @P2 FFMA.FTZ R7, R232, R167.reuse, R166 ;  /* 0x000000a7e8072223 */ /* 0x080fe200000100a6 */
[----:B------:R-:W-:Y:S02]  /*4060*/  MOV R3, R48 ;  /* 0x0000003000037202 */ /* 0x000fe40000000f00 */
[----:B------:R-:W-:Y:S01]  /*4070*/  @P2 FADD.FTZ R5, R211, -R6 ;  /* 0x80000006d3052221 */ /* 0x000fe20000010000 */
[----:B------:R-:W-:Y:S01]  /*4080*/  @P2 FFMA.FTZ R6, R195, R167, R166 ;  /* 0x000000a7c3062223 */ /* 0x000fe200000100a6 */
[----:B------:R-:W-:Y:S01]  /*4090*/  @P2 FADD.FTZ R169, R212, -R7 ;  /* 0x80000007d4a92221 */ /* 0x000fe20000010000 */
[----:B------:R-:W-:Y:S01]  /*40a0*/  MOV R7, R50 ;  /* 0x0000003200077202 */ /* 0x000fe20000000f00 */
[C---:B------:R-:W-:Y:S01]  /*40b0*/  @P2 FFMA.FTZ R3, R4.reuse, R5, R48 ;  /* 0x0000000504032223 */ /* 0x040fe20000010030 */
[----:B------:R-:W-:Y:S01]  /*40c0*/  @P2 FADD.FTZ R6, R163, -R6 ;  /* 0x80000006a3062221 */ /* 0x000fe20000010000 */
[----:B------:R-:W-:Y:S01]  /*40d0*/  MOV R5, R49 ;  /* 0x0000003100057202 */ /* 0x000fe20000000f00 */
[C---:B------:R-:W-:Y:S01]  /*40e0*/  @P2 FFMA.FTZ R7, R4.reuse, R169, R50 ;  /* 0x000000a904072223 */ /* 0x040fe20000010032 */
[----:B------:R-:W-:Y:S01]  /*40f0*/  FMUL.FTZ R3, R3, UR6 ;  /* 0x0000000603037c20 */ /* 0x000fe20008410000 */
[----:B------:R-:W-:-:S02]  /*4100*/  @P2 FFMA.FTZ R5, R4, R6, R49 ;  /* 0x0000000604052223 */ /* 0x000fc40000010031 */
[----:B------:R-:W-:Y:S02]  /*4110*/  FMUL.FTZ R7, R7, UR6 ;  /* 0x0000000607077c20 */ /* 0x000fe40008410000 */
[----:B------:R-:W-:Y:S01]  /*4120*/  FMUL.FTZ R6, R5, UR6 ;  /* 0x0000000605067c20 */ /* 0x000fe20008410000 */
[----:B------:R-:W-:Y:S02]  /*4130*/  SEL R3, R3, R24, P3 ;  /* 0x0000001803037207 */ /* 0x000fe40001800000 */
[----:B------:R-:W-:Y:S02]  /*4140*/  SEL R26, R7, R26, P3 ;  /* 0x0000001a071a7207 */ /* 0x000fe40001800000 */
        /* <DEDUP_REMOVED lines=8> */
.L_x_15971:
[----:B------:R-:W-:Y:S05]  /*41d0*/  @!P1 BRA `(.L_x_15974) ;  /* 0x0000000000689947 */ /* 0x000fea0003800000 */
[-CC-:B0-----:R-:W-:Y:S01]  /*41e0*/  FFMA.FTZ R6, R231, R167.reuse, R166.reuse ;  /* 0x000000a7e7067223 */ /* 0x181fe200000100a6 */
[----:B------:R-:W-:Y:S01]  /*41f0*/  ISETP.GT.AND P5, PT, R2, RZ, PT ;  /* 0x000000ff0200720c */ /* 0x000fe20003fa4270 */
[-C--:B------:R-:W-:Y:S02]  /*4200*/  FFMA.FTZ R7, R197, R167.reuse, R166 ;  /* 0x000000a7c5077223 */ /* 0x080fe400000100a6 */
[----:B------:R-:W-:Y:S01]  /*4210*/  FADD.FTZ R3, R211, -R6 ;  /* 0x80000006d3037221 */ /* 0x000fe20000010000 */
[--C-:B------:R-:W-:Y:S01]  /*4220*/  FFMA.FTZ R6, R195, R167, R166.reuse ;  /* 0x000000a7c3067223 */ /* 0x100fe200000100a6 */
[----:B------:R-:W-:Y:S02]  /*4230*/  FADD.FTZ R7, R196, -R7 ;  /* 0x80000007c4077221 */ /* 0x000fe40000010000 */
[----:B------:R-:W-:Y:S01]  /*4240*/  FMUL.FTZ R148, R4, R3 ;  /* 0x0000000304947220 */ /* 0x000fe20000410000 */
[----:B------:R-:W-:Y:S01]  /*4250*/  FFMA.FTZ R3, R232, R167, R166 ;  /* 0x000000a7e8037223 */ /* 0x000fe200000100a6 */
[----:B------:R-:W-:-:S03]  /*4260*/  FADD.FTZ R5, R163, -R6 ;  /* 0x80000006a3057221 */ /* 0x000fc60000010000 */
[----:B------:R-:W-:Y:S01]  /*4270*/  FADD.FTZ R3, R212, -R3 ;  /* 0x80000003d4037221 */ /* 0x000fe20000010000 */
[----:B------:R-:W-:Y:S01]  /*4280*/  FSEL R148, R148, RZ, P5 ;  /* 0x000000ff94947208 */ /* 0x000fe20002800000 */
[C---:B------:R-:W-:Y:S02]  /*4290*/  FMUL.FTZ R5, R4.reuse, R5 ;  /* 0x0000000504057220 */ /* 0x040fe40000410000 */
[----:B------:R-:W-:Y:S02]  /*42a0*/  FMUL.FTZ R6, R4, R3 ;  /* 0x0000000304067220 */ /* 0x000fe40000410000 */
[----:B------:R-:W-:Y:S01]  /*42b0*/  FMUL.FTZ R3, R148, UR6 ;  /* 0x0000000694037c20 */ /* 0x000fe20008410000 */
[----:B------:R-:W-:Y:S02]  /*42c0*/  FSEL R149, R5, RZ, P5 ;  /* 0x000000ff05957208 */ /* 0x000fe40002800000 */
[----:B------:R-:W-:Y:S02]  /*42d0*/  FSEL R150, R6, RZ, P5 ;  /* 0x000000ff06967208 */ /* 0x000fe40002800000 */
[----:B------:R-:W-:Y:S01]  /*42e0*/  SEL R3, R3, R24, P3 ;  /* 0x0000001803037207 */ /* 0x000fe20001800000 */
[----:B------:R-:W-:Y:S01]  /*42f0*/  FMUL.FTZ R24, R4, R7 ;  /* 0x0000000704187220 */ /* 0x000fe20000410000 */
[----:B------:R-:W-:Y:S01]  /*4300*/  FMUL.FTZ R6, R149, UR6 ;  /* 0x0000000695067c20 */ /* 0x000fe20008410000 */
[----:B------:R-:W-:-:S03]  /*4310*/  FMUL.FTZ R7, R150, UR6 ;  /* 0x0000000696077c20 */ /* 0x000fc60008410000 */
[----:B------:R-:W-:Y:S02]  /*4320*/  FSEL R151, R24, RZ, P5 ;  /* 0x000000ff18977208 */ /* 0x000fe40002800000 */
[----:B------:R-:W-:Y:S02]  /*4330*/  SEL R5, R6, R25, P3 ;  /* 0x0000001906057207 */ /* 0x000fe40001800000 */
[----:B------:R-:W-:Y:S01]  /*4340*/  SEL R26, R7, R26, P3 ;  /* 0x0000001a071a7207 */ /* 0x000fe20001800000 */
[----:B------:R-:W-:Y:S06]  /*4350*/  @!P4 BRA `(.L_x_15973) ;  /* 0x000000000064c947 */ /* 0x000fec0003800000 */
[----:B------:R-:W-:Y:S01]  /*4360*/  FMUL.FTZ R27, R151, UR6 ;  /* 0x00000006971b7c20 */ /* 0x000fe20008410000 */
[----:B------:R-:W-:Y:S06]  /*4370*/  BRA `(.L_x_15973) ;  /* 0x00000000005c7947 */ /* 0x000fec0003800000 */
.L_x_15974:
[-CC-:B0-----:R-:W-:Y:S01]  /*4380*/  FFMA.FTZ R6, R231, R167.reuse, R166.reuse ;  /* 0x000000a7e7067223 */ /* 0x181fe200000100a6 */
[----:B------:R-:W-:Y:S01]  /*4390*/  FFMA.FTZ R168, R195, R167, R166 ;  /* 0x000000a7c3a87223 */ /* 0x000fe200000100a6 */
[----:B------:R-:W-:Y:S02]  /*43a0*/  ISETP.GT.AND P5, PT, R2, RZ, PT ;  /* 0x000000ff0200720c */ /* 0x000fe40003fa4270 */
[----:B------:R-:W-:Y:S01]  /*43b0*/  FADD.FTZ R3, R211, -R6 ;  /* 0x80000006d3037221 */ /* 0x000fe20000010000 */
[----:B------:R-:W-:-:S03]  /*43c0*/  FADD.FTZ R5, R163, -R168 ;  /* 0x800000a8a3057221 */ /* 0x000fc60000010000 */
[C---:B------:R-:W-:Y:S01]  /*43d0*/  FMUL.FTZ R3, R4.reuse, R3 ;  /* 0x0000000304037220 */ /* 0x040fe20000410000 */
[----:B------:R-:W-:-:S04]  /*43e0*/  FMUL.FTZ R5, R4, R5 ;  /* 0x0000000504057220 */ /* 0x000fc80000410000 */
[----:B------:R-:W-:Y:S02]  /*43f0*/  FSEL R3, R3, RZ, P5 ;  /* 0x000000ff03037208 */ /* 0x000fe40002800000 */
[----:B------:R-:W-:-:S03]  /*4400*/  FSEL R5, R5, RZ, P5 ;  /* 0x000000ff05057208 */ /* 0x000fc60002800000 */
[----:B------:R-:W-:Y:S01]  /*4410*/  @P3 FMUL.FTZ R24, R3, UR6 ;  /* 0x0000000603183c20 */ /* 0x000fe20008410000 */
[-CC-:B------:R-:W-:Y:S01]  /*4420*/  FFMA.FTZ R3, R232, R167.reuse, R166.reuse ;  /* 0x000000a7e8037223 */ /* 0x180fe200000100a6 */
[----:B------:R-:W-:Y:S01]  /*4430*/  @P3 FMUL.FTZ R25, R5, UR6 ;  /* 0x0000000605193c20 */ /* 0x000fe20008410000 */
[----:B------:R-:W-:Y:S02]  /*4440*/  @P4 FFMA.FTZ R5, R197, R167, R166 ;  /* 0x000000a7c5054223 */ /* 0x000fe400000100a6 */
[----:B------:R-:W-:Y:S02]  /*4450*/  FADD.FTZ R3, R212, -R3 ;  /* 0x80000003d4037221 */ /* 0x000fe40000010000 */
[----:B------:R-:W-:Y:S02]  /*4460*/  @P4 FADD.FTZ R5, R196, -R5 ;  /* 0x80000005c4054221 */ /* 0x000fe40000010000 */
[C---:B------:R-:W-:Y:S02]  /*4470*/  FMUL.FTZ R3, R4.reuse, R3 ;  /* 0x0000000304037220 */ /* 0x040fe40000410000 */
[----:B------:R-:W-:-:S03]  /*4480*/  @P4 FMUL.FTZ R5, R4, R5 ;  /* 0x0000000504054220 */ /* 0x000fc60000410000 */
[----:B------:R-:W-:Y:S02]  /*4490*/  FSEL R3, R3, RZ, P5 ;  /* 0x000000ff03037208 */ /* 0x000fe40002800000 */
[----:B------:R-:W-:-:S03]  /*44a0*/  @P4 FSEL R5, R5, RZ, P5 ;  /* 0x000000ff05054208 */ /* 0x000fc60002800000 */
[----:B------:R-:W-:Y:S01]  /*44b0*/  @P3 FMUL.FTZ R26, R3, UR6 ;  /* 0x00000006031a3c20 */ /* 0x000fe20008410000 */
[----:B------:R-:W-:Y:S01]  /*44c0*/  MOV R3, R24 ;  /* 0x0000001800037202 */ /* 0x000fe20000000f00 */
[----:B------:R-:W-:Y:S01]  /*44d0*/  @P4 FMUL.FTZ R27, R5, UR6 ;  /* 0x00000006051b4c20 */ /* 0x000fe20008410000 */
[----:B------:R-:W-:-:S07]  /*44e0*/  MOV R5, R25 ;  /* 0x0000001900057202 */ /* 0x000fce0000000f00 */
.L_x_15973:
        /* <DEDUP_REMOVED lines=20> */
[----:B------:R-:W-:-:S03]  /*4630*/  MOV R149, R45 ;  /* 0x0000002d00957202 */ /* 0x000fc60000000f00 */
[----:B------:R-:W-:Y:S01]  /*4640*/  @P2 FFMA.FTZ R148, R4, R3, R44 ;  /* 0x0000000304942223 */ /* 0x000fe2000001002c */
[----:B------:R-:W-:-:S04]  /*4650*/  @P2 FFMA.FTZ R3, R234, R167, R166 ;  /* 0x000000a7ea032223 */ /* 0x000fc800000100a6 */
[----:B------:R-:W-:-:S04]  /*4660*/  @P2 FADD.FTZ R3, R214, -R3 ;  /* 0x80000003d6032221 */ /* 0x000fc80000010000 */
[----:B------:R-:W-:Y:S01]  /*4670*/  @P2 FFMA.FTZ R150, R4, R3, R46 ;  /* 0x0000000304962223 */ /* 0x000fe2000001002e */
[----:B------:R-:W-:-:S04]  /*4680*/  @P2 FFMA.FTZ R3, R199, R167, R166 ;  /* 0x000000a7c7032223 */ /* 0x000fc800000100a6 */
[----:B------:R-:W-:-:S04]  /*4690*/  @P2 FADD.FTZ R3, R198, -R3 ;  /* 0x80000003c6032221 */ /* 0x000fc80000010000 */
[----:B------:R-:W-:Y:S01]  /*46a0*/  @P2 FFMA.FTZ R149, R4, R3, R45 ;  /* 0x0000000304952223 */ /* 0x000fe2000001002d */
[----:B------:R-:W-:-:S03]  /*46b0*/  FMUL.FTZ R3, R150, UR6 ;  /* 0x0000000696037c20 */ /* 0x000fc60008410000 */
[----:B------:R-:W-:Y:S02]  /*46c0*/  FMUL.FTZ R6, R149, UR6 ;  /* 0x0000000695067c20 */ /* 0x000fe40008410000 */
[----:B------:R-:W-:Y:S01]  /*46d0*/  SEL R26, R3, R26, P3 ;  /* 0x0000001a031a7207 */ /* 0x000fe20001800000 */
[----:B------:R-:W-:Y:S02]  /*46e0*/  FMUL.FTZ R3, R148, UR6 ;  /* 0x0000000694037c20 */ /* 0x000fe40008410000 */
[----:B------:R-:W-:-:S03]  /*46f0*/  SEL R5, R6, R25, P3 ;  /* 0x0000001906057207 */ /* 0x000fc60001800000 */
[----:B------:R-:W-:Y:S01]  /*4700*/  SEL R3, R3, R24, P3 ;  /* 0x0000001803037207 */ /* 0x000fe20001800000 */
[----:B------:R-:W-:Y:S06]  /*4710*/  @!P4 BRA `(.L_x_15977) ;  /* 0x000000040034c947 */ /* 0x000fec0003800000 */
[----:B------:R-:W-:Y:S01]  /*4720*/  FMUL.FTZ R27, R151, UR6 ;  /* 0x00000006971b7c20 */ /* 0x000fe20008410000 */
[----:B------:R-:W-:Y:S06]  /*4730*/  BRA `(.L_x_15977) ;  /* 0x00000004002c7947 */ /* 0x000fec0003800000 */
.L_x_15976:
[-CC-:B0-----:R-:W-:Y:S01]  /*4740*/  @P2 FFMA.FTZ R6, R233, R167.reuse, R166.reuse ;  /* 0x000000a7e9062223 */ /* 0x181fe200000100a6 */
[----:B------:R-:W-:Y:S01]  /*4750*/  MOV R3, R44 ;  /* 0x0000002c00037202 */ /* 0x000fe20000000f00 */
[----:B------:R-:W-:Y:S02]  /*4760*/  @P2 FFMA.FTZ R7, R234, R167, R166 ;  /* 0x000000a7ea072223 */ /* 0x000fe400000100a6 */
[----:B------:R-:W-:Y:S02]  /*4770*/  @P2 FADD.FTZ R5, R213, -R6 ;  /* 0x80000006d5052221 */ /* 0x000fe40000010000 */
[----:B------:R-:W-:Y:S01]  /*4780*/  @P2 FADD.FTZ R169, R214, -R7 ;  /* 0x80000007d6a92221 */ /* 0x000fe20000010000 */
[----:B------:R-:W-:Y:S01]  /*4790*/  MOV R7, R46 ;  /* 0x0000002e00077202 */ /* 0x000fe20000000f00 */
[C---:B------:R-:W-:Y:S01]  /*47a0*/  @P2 FFMA.FTZ R3, R4.reuse, R5, R44 ;  /* 0x0000000504032223 */ /* 0x040fe2000001002c */
[----:B------:R-:W-:Y:S01]  /*47b0*/  @P2 FFMA.FTZ R5, R199, R167, R166 ;  /* 0x000000a7c7052223 */ /* 0x000fe200000100a6 */
[----:B------:R-:W-:-:S02]  /*47c0*/  @P2 FFMA.FTZ R7, R4, R169, R46 ;  /* 0x000000a904072223 */ /* 0x000fc4000001002e */
[----:B------:R-:W-:Y:S01]  /*47d0*/  FMUL.FTZ R3, R3, UR6 ;  /* 0x0000000603037c20 */ /* 0x000fe20008410000 */
[----:B------:R-:W-:Y:S01]  /*47e0*/  @P2 FADD.FTZ R6, R198, -R5 ;  /* 0x80000005c6062221 */ /* 0x000fe20000010000 */
[----:B------:R-:W-:Y:S01]  /*47f0*/  MOV R5, R45 ;  /* 0x0000002d00057202 */ /* 0x000fe20000000f00 */
[----:B------:R-:W-:Y:S02]  /*4800*/  FMUL.FTZ R7, R7, UR6 ;  /* 0x0000000607077c20 */ /* 0x000fe40008410000 */
[----:B------:R-:W-:Y:S01]  /*4810*/  @P2 FFMA.FTZ R5, R4, R6, R45 ;  /* 0x0000000604052223 */ /* 0x000fe2000001002d */
[----:B------:R-:W-:Y:S02]  /*4820*/  SEL R3, R3, R24, P3 ;  /* 0x0000001803037207 */ /* 0x000fe40001800000 */
[----:B------:R-:W-:Y:S01]  /*4830*/  SEL R26, R7, R26, P3 ;  /* 0x0000001a071a7207 */ /* 0x000fe20001800000 */
        /* <DEDUP_REMOVED lines=9> */
.L_x_15975:
[----:B------:R-:W-:Y:S05]  /*48d0*/  @!P1 BRA `(.L_x_15978) ;  /* 0x0000000000689947 */ /* 0x000fea0003800000 */
[-CC-:B0-----:R-:W-:Y:S01]  /*48e0*/  FFMA.FTZ R6, R233, R167.reuse, R166.reuse ;  /* 0x000000a7e9067223 */ /* 0x181fe200000100a6 */
[-CC-:B------:R-:W-:Y:S01]  /*48f0*/  FFMA.FTZ R5, R234, R167.reuse, R166.reuse ;  /* 0x000000a7ea057223 */ /* 0x180fe200000100a6 */
[----:B------:R-:W-:Y:S01]  /*4900*/  ISETP.GT.AND P5, PT, R2, RZ, PT ;  /* 0x000000ff0200720c */ /* 0x000fe20003fa4270 */
[----:B------:R-:W-:Y:S01]  /*4910*/  FFMA.FTZ R149, R201, R167, R166 ;  /* 0x000000a7c9957223 */ /* 0x000fe200000100a6 */
[----:B------:R-:W-:Y:S01]  /*4920*/  FADD.FTZ R3, R213, -R6 ;  /* 0x80000006d5037221 */ /* 0x000fe20000010000 */
[----:B------:R-:W-:-:S03]  /*4930*/  FADD.FTZ R7, R214, -R5 ;  /* 0x80000005d6077221 */ /* 0x000fc60000010000 */
[C---:B------:R-:W-:Y:S01]  /*4940*/  FMUL.FTZ R148, R4.reuse, R3 ;  /* 0x0000000304947220 */ /* 0x040fe20000410000 */
[----:B------:R-:W-:Y:S01]  /*4950*/  FFMA.FTZ R3, R199, R167, R166 ;  /* 0x000000a7c7037223 */ /* 0x000fe200000100a6 */
[----:B------:R-:W-:Y:S01]  /*4960*/  FMUL.FTZ R6, R4, R7 ;  /* 0x0000000704067220 */ /* 0x000fe20000410000 */
[----:B------:R-:W-:Y:S02]  /*4970*/  FADD.FTZ R7, R200, -R149 ;  /* 0x80000095c8077221 */ /* 0x000fe40000010000 */
[----:B------:R-:W-:Y:S01]  /*4980*/  FADD.FTZ R3, R198, -R3 ;  /* 0x80000003c6037221 */ /* 0x000fe20000010000 */
[----:B------:R-:W-:Y:S02]  /*4990*/  FSEL R148, R148, RZ, P5 ;  /* 0x000000ff94947208 */ /* 0x000fe40002800000 */
[----:B------:R-:W-:Y:S01]  /*49a0*/  FSEL R150, R6, RZ, P5 ;  /* 0x000000ff06967208 */ /* 0x000fe20002800000 */
[----:B------:R-:W-:Y:S02]  /*49b0*/  FMUL.FTZ R5, R4, R3 ;  /* 0x0000000304057220 */ /* 0x000fe40000410000 */
[----:B------:R-:W-:-:S03]  /*49c0*/  FMUL.FTZ R3, R148, UR6 ;  /* 0x0000000694037c20 */ /* 0x000fc60008410000 */
        /* <DEDUP_REMOVED lines=11> */
.L_x_15978:
        /* <DEDUP_REMOVED lines=23> */
.L_x_15977:
        /* <DEDUP_REMOVED lines=13> */
[----:B------:R-:W-:Y:S01]  /*4cc0*/  MOV R148, R40 ;  /* 0x0000002800947202 */ /* 0x000fe20000000f00 */
[----:B0-----:R-:W-:Y:S01]  /*4cd0*/  @P2 FFMA.FTZ R6, R204, R167, R166 ;  /* 0x000000a7cc062223 */ /* 0x001fe200000100a6 */
[----:B------:R-:W-:Y:S01]  /*4ce0*/  MOV R150, R42 ;  /* 0x0000002a00967202 */ /* 0x000fe20000000f00 */
[----:B------:R-:W-:Y:S01]  /*4cf0*/  @P2 FADD.FTZ R3, R172, -R3 ;  /* 0x80000003ac032221 */ /* 0x000fe20000010000 */
[----:B------:R-:W-:Y:S01]  /*4d00*/  MOV R149, R41 ;  /* 0x0000002900957202 */ /* 0x000fe20000000f00 */
[----:B------:R-:W-:Y:S01]  /*4d10*/  @P2 FADD.FTZ R6, R173, -R6 ;  /* 0x80000006ad062221 */ /* 0x000fe20000010000 */
[----:B------:R-:W-:Y:S01]  /*4d20*/  MOV R151, R43 ;  /* 0x0000002b00977202 */ /* 0x000fe20000000f00 */
[----:B------:R-:W-:Y:S01]  /*4d30*/  @P2 FFMA.FTZ R148, R4, R3, R40 ;  /* 0x0000000304942223 */ /* 0x000fe20000010028 */
[----:B------:R-:W-:Y:S01]  /*4d40*/  @P2 FFMA.FTZ R3, R236, R167, R166 ;  /* 0x000000a7ec032223 */ /* 0x000fe200000100a6 */
[----:B------:R-:W-:-:S03]  /*4d50*/  @P2 FFMA.FTZ R151, R4, R6, R43 ;  /* 0x0000000604972223 */ /* 0x000fc6000001002b */
        /* <DEDUP_REMOVED lines=14> */
.L_x_15980:
[-CC-:B------:R-:W-:Y:S01]  /*4e40*/  @P2 FFMA.FTZ R3, R235, R167.reuse, R166.reuse ;  /* 0x000000a7eb032223 */ /* 0x180fe200000100a6 */
[----:B0-----:R-:W-:-:S03]  /*4e50*/  @P2 FFMA.FTZ R7, R236, R167, R166 ;  /* 0x000000a7ec072223 */ /* 0x001fc600000100a6 */
[----:B------:R-:W-:Y:S01]  /*4e60*/  @P2 FADD.FTZ R5, R172, -R3 ;  /* 0x80000003ac052221 */ /* 0x000fe20000010000 */
[----:B------:R-:W-:Y:S01]  /*4e70*/  MOV R3, R40 ;  /* 0x0000002800037202 */ /* 0x000fe20000000f00 */
[----:B------:R-:W-:Y:S01]  /*4e80*/  @P2 FADD.FTZ R169, R174, -R7 ;  /* 0x80000007aea92221 */ /* 0x000fe20000010000 */
[----:B------:R-:W-:Y:S01]  /*4e90*/  MOV R7, R42 ;  /* 0x0000002a00077202 */ /* 0x000fe20000000f00 */
[C---:B------:R-:W-:Y:S01]  /*4ea0*/  @P2 FFMA.FTZ R3, R4.reuse, R5, R40 ;  /* 0x0000000504032223 */ /* 0x040fe20000010028 */
[----:B------:R-:W-:Y:S01]  /*4eb0*/  @P2 FFMA.FTZ R5, R203, R167, R166 ;  /* 0x000000a7cb052223 */ /* 0x000fe200000100a6 */
[----:B------:R-:W-:Y:S02]  /*4ec0*/  @P2 FFMA.FTZ R7, R4, R169, R42 ;  /* 0x000000a904072223 */ /* 0x000fe4000001002a */
[----:B------:R-:W-:Y:S01]  /*4ed0*/  FMUL.FTZ R3, R3, UR6 ;  /* 0x0000000603037c20 */ /* 0x000fe20008410000 */
[----:B------:R-:W-:Y:S01]  /*4ee0*/  @P2 FADD.FTZ R6, R202, -R5 ;  /* 0x80000005ca062221 */ /* 0x000fe20000010000 */
[----:B------:R-:W-:Y:S01]  /*4ef0*/  MOV R5, R41 ;  /* 0x0000002900057202 */ /* 0x000fe20000000f00 */
[----:B------:R-:W-:-:S02]  /*4f00*/  FMUL.FTZ R7, R7, UR6 ;  /* 0x0000000607077c20 */ /* 0x000fc40008410000 */
[----:B------:R-:W-:Y:S01]  /*4f10*/  @P2 FFMA.FTZ R5, R4, R6, R41 ;  /* 0x0000000604052223 */ /* 0x000fe20000010029 */
[----:B------:R-:W-:Y:S02]  /*4f20*/  SEL R3, R3, R24, P3 ;  /* 0x0000001803037207 */ /* 0x000fe40001800000 */
[----:B------:R-:W-:Y:S01]  /*4f30*/  SEL R26, R7, R26, P3 ;  /* 0x0000001a071a7207 */ /* 0x000fe20001800000 */
[----:B------:R-:W-:-:S05]  /*4f40*/  FMUL.FTZ R6, R5, UR6 ;  /* 0x0000000605067c20 */ /* 0x000fca0008410000 */
        /* <DEDUP_REMOVED lines=8> */
.L_x_15979:
[----:B------:R-:W-:Y:S05]  /*4fd0*/  @!P1 BRA `(.L_x_15982) ;  /* 0x0000000000689947 */ /* 0x000fea0003800000 */
[-CC-:B------:R-:W-:Y:S01]  /*4fe0*/  FFMA.FTZ R3, R235, R167.reuse, R166.reuse ;  /* 0x000000a7eb037223 */ /* 0x180fe200000100a6 */
[-CC-:B------:R-:W-:Y:S01]  /*4ff0*/  FFMA.FTZ R5, R236, R167.reuse, R166.reuse ;  /* 0x000000a7ec057223 */ /* 0x180fe200000100a6 */
[----:B------:R-:W-:Y:S01]  /*5000*/  ISETP.GT.AND P5, PT, R2, RZ, PT ;  /* 0x000000ff0200720c */ /* 0x000fe20003fa4270 */
[----:B------:R-:W-:Y:S01]  /*5010*/  FFMA.FTZ R150, R204, R167, R166 ;  /* 0x000000a7cc967223 */ /* 0x000fe200000100a6 */
[----:B------:R-:W-:Y:S01]  /*5020*/  FADD.FTZ R3, R172, -R3 ;  /* 0x80000003ac037221 */ /* 0x000fe20000010000 */
[----:B0-----:R-:W-:-:S03]  /*5030*/  FADD.FTZ R7, R174, -R5 ;  /* 0x80000005ae077221 */ /* 0x001fc60000010000 */
        /* <DEDUP_REMOVED lines=20> */
.L_x_15982:
[-CC-:B------:R-:W-:Y:S01]  /*5180*/  FFMA.FTZ R3, R235, R167.reuse, R166.reuse ;  /* 0x000000a7eb037223 */ /* 0x180fe200000100a6 */
[-CC-:B------:R-:W-:Y:S01]  /*5190*/  FFMA.FTZ R5, R203, R167.reuse, R166.reuse ;  /* 0x000000a7cb057223 */ /* 0x180fe200000100a6 */
[----:B------:R-:W-:Y:S01]  /*51a0*/  ISETP.GT.AND P5, PT, R2, RZ, PT ;  /* 0x000000ff0200720c */ /* 0x000fe20003fa4270 */
[----:B0-----:R-:W-:Y:S01]  /*51b0*/  @P4 FFMA.FTZ R6, R204, R167, R166 ;  /* 0x000000a7cc064223 */ /* 0x001fe200000100a6 */
[----:B------:R-:W-:Y:S01]  /*51c0*/  FADD.FTZ R3, R172, -R3 ;  /* 0x80000003ac037221 */ /* 0x000fe20000010000 */
[----:B------:R-:W-:-:S03]  /*51d0*/  FADD.FTZ R5, R202, -R5 ;  /* 0x80000005ca057221 */ /* 0x000fc60000010000 */
        /* <DEDUP_REMOVED lines=17> */
.L_x_15981:
        /* <DEDUP_REMOVED lines=37> */
.L_x_15984:
        /* <DEDUP_REMOVED lines=25> */
.L_x_15983:
        /* <DEDUP_REMOVED lines=27> */
.L_x_15986:
        /* <DEDUP_REMOVED lines=23> */
.L_x_15985:
        /* <DEDUP_REMOVED lines=37> */
.L_x_15988:
        /* <DEDUP_REMOVED lines=25> */
.L_x_15987:
        /* <DEDUP_REMOVED lines=27> */
.L_x_15990:
        /* <DEDUP_REMOVED lines=23> */
.L_x_15989:
        /* <DEDUP_REMOVED lines=37> */
.L_x_15992:
        /* <DEDUP_REMOVED lines=25> */
.L_x_15991:
        /* <DEDUP_REMOVED lines=27> */
.L_x_15994:
        /* <DEDUP_REMOVED lines=23> */
.L_x_15993:
        /* <DEDUP_REMOVED lines=12> */
[-CC-:B0-----:R-:W-:Y:S01]  /*68b0*/  @P2 FFMA.FTZ R6, R243, R167.reuse, R166.reuse ;  /* 0x000000a7f3062223 */ /* 0x181fe200000100a6 */
[-CC-:B------:R-:W-:Y:S01]  /*68c0*/  @P2 FFMA.FTZ R3, R215, R167.reuse, R166.reuse ;  /* 0x000000a7d7032223 */ /* 0x180fe200000100a6 */
[-CC-:B------:R-:W-:Y:S01]  /*68d0*/  @P2 FFMA.FTZ R2, R241, R167.reuse, R166.reuse ;  /* 0x000000a7f1022223 */ /* 0x180fe200000100a6 */
[----:B------:R-:W-:Y:S01]  /*68e0*/  @P2 FFMA.FTZ R167, R242, R167, R166 ;  /* 0x000000a7f2a72223 */ /* 0x000fe200000100a6 */
[----:B------:R-:W-:Y:S01]  /*68f0*/  MOV R150, R134 ;  /* 0x0000008600967202 */ /* 0x000fe20000000f00 */
[----:B------:R-:W-:Y:S01]  /*6900*/  @P2 FADD.FTZ R3, R188, -R3 ;  /* 0x80000003bc032221 */ /* 0x000fe20000010000 */
[----:B------:R-:W-:Y:S01]  /*6910*/  MOV R148, R132 ;  /* 0x0000008400947202 */ /* 0x000fe20000000f00 */
[----:B------:R-:W-:Y:S01]  /*6920*/  @P2 FADD.FTZ R167, R190, -R167 ;  /* 0x800000a7bea72221 */ /* 0x000fe20000010000 */
[----:B------:R-:W-:Y:S01]  /*6930*/  @P2 FADD.FTZ R2, R189, -R2 ;  /* 0x80000002bd022221 */ /* 0x000fe20000010000 */
[C---:B------:R-:W-:Y:S01]  /*6940*/  @P2 FFMA.FTZ R148, R4.reuse, R3, R132 ;  /* 0x0000000304942223 */ /* 0x040fe20000010084 */
[----:B------:R-:W-:Y:S01]  /*6950*/  MOV R149, R133 ;  /* 0x0000008500957202 */ /* 0x000fe20000000f00 */
[C---:B------:R-:W-:Y:S01]  /*6960*/  @P2 FFMA.FTZ R150, R4.reuse, R167, R134 ;  /* 0x000000a704962223 */ /* 0x040fe20000010086 */
[----:B------:R-:W-:Y:S01]  /*6970*/  @P2 FFMA.FTZ R149, R4, R2, R133 ;  /* 0x0000000204952223 */ /* 0x000fe20000010085 */
[----:B------:R-:W-:Y:S01]  /*6980*/  @P2 FADD.FTZ R6, R191, -R6 ;  /* 0x80000006bf062221 */ /* 0x000fe20000010000 */
[----:B------:R-:W-:Y:S01]  /*6990*/  MOV R151, R135 ;  /* 0x0000008700977202 */ /* 0x000fe20000000f00 */
[----:B------:R-:W-:Y:S01]  /*69a0*/  FMUL.FTZ R3, R150, UR6 ;  /* 0x0000000696037c20 */ /* 0x000fe20008410000 */
[----:B------:R-:W-:Y:S01]  /*69b0*/  FMUL.FTZ R2, R149, UR6 ;  /* 0x0000000695027c20 */ /* 0x000fe20008410000 */
[----:B------:R-:W-:-:S03]  /*69c0*/  @P2 FFMA.FTZ R151, R4, R6, R135 ;  /* 0x0000000604972223 */ /* 0x000fc60000010087 */
[----:B------:R-:W-:Y:S01]  /*69d0*/  SEL R26, R3, R26, P3 ;  /* 0x0000001a031a7207 */ /* 0x000fe20001800000 */
[----:B------:R-:W-:Y:S01]  /*69e0*/  FMUL.FTZ R3, R148, UR6 ;  /* 0x0000000694037c20 */ /* 0x000fe20008410000 */
[----:B------:R-:W-:-:S04]  /*69f0*/  SEL R25, R2, R25, P3 ;  /* 0x0000001902197207 */ /* 0x000fc80001800000 */
[----:B------:R-:W-:Y:S01]  /*6a00*/  SEL R24, R3, R24, P3 ;  /* 0x0000001803187207 */ /* 0x000fe20001800000 */
[----:B------:R-:W-:Y:S06]  /*6a10*/  @!P4 BRA `(.L_x_15997) ;  /* 0x00000004002cc947 */ /* 0x000fec0003800000 */
[----:B------:R-:W-:Y:S01]  /*6a20*/  FMUL.FTZ R27, R151, UR6 ;  /* 0x00000006971b7c20 */ /* 0x000fe20008410000 */
[----:B------:R-:W-:Y:S06]  /*6a30*/  BRA `(.L_x_15997) ;  /* 0x0000000400247947 */ /* 0x000fec0003800000 */
.L_x_15996:
[-CC-:B------:R-:W-:Y:S01]  /*6a40*/  @P2 FFMA.FTZ R3, R215, R167.reuse, R166.reuse ;  /* 0x000000a7d7032223 */ /* 0x180fe200000100a6 */
[----:B------:R-:W-:Y:S01]  /*6a50*/  MOV R2, R132 ;  /* 0x0000008400027202 */ /* 0x000fe20000000f00 */
[----:B0-----:R-:W-:Y:S01]  /*6a60*/  @P2 FFMA.FTZ R6, R241, R167, R166 ;  /* 0x000000a7f1062223 */ /* 0x001fe200000100a6 */
[----:B------:R-:W-:Y:S01]  /*6a70*/  MOV R5, R133 ;  /* 0x0000008500057202 */ /* 0x000fe20000000f00 */
[----:B------:R-:W-:Y:S02]  /*6a80*/  @P2 FADD.FTZ R3, R188, -R3 ;  /* 0x80000003bc032221 */ /* 0x000fe40000010000 */
[----:B------:R-:W-:Y:S02]  /*6a90*/  @P2 FADD.FTZ R6, R189, -R6 ;  /* 0x80000006bd062221 */ /* 0x000fe40000010000 */
[----:B------:R-:W-:Y:S01]  /*6aa0*/  @P2 FFMA.FTZ R2, R4, R3, R132 ;  /* 0x0000000304022223 */ /* 0x000fe20000010084 */
[----:B------:R-:W-:Y:S01]  /*6ab0*/  @P2 FFMA.FTZ R3, R242, R167, R166 ;  /* 0x000000a7f2032223 */ /* 0x000fe200000100a6 */
[----:B------:R-:W-:Y:S01]  /*6ac0*/  @P2 FFMA.FTZ R5, R4, R6, R133 ;  /* 0x0000000604052223 */ /* 0x000fe20000010085 */
[----:B------:R-:W-:-:S02]  /*6ad0*/  MOV R6, R134 ;  /* 0x0000008600067202 */ /* 0x000fc40000000f00 */
[----:B------:R-:W-:-:S04]  /*6ae0*/  @P2 FADD.FTZ R3, R190, -R3 ;  /* 0x80000003be032221 */ /* 0x000fc80000010000 */
[----:B------:R-:W-:Y:S01]  /*6af0*/  @P2 FFMA.FTZ R6, R4, R3, R134 ;  /* 0x0000000304062223 */ /* 0x000fe20000010086 */
[----:B------:R-:W-:Y:S01]  /*6b00*/  FMUL.FTZ R3, R2, UR6 ;  /* 0x0000000602037c20 */ /* 0x000fe20008410000 */
[----:B------:R-:W-:Y:S02]  /*6b10*/  FMUL.FTZ R2, R5, UR6 ;  /* 0x0000000605027c20 */ /* 0x000fe40008410000 */
[----:B------:R-:W-:Y:S02]  /*6b20*/  FMUL.FTZ R5, R6, UR6 ;  /* 0x0000000606057c20 */ /* 0x000fe40008410000 */
        /* <DEDUP_REMOVED lines=10> */
.L_x_15995:
[----:B------:R-:W-:Y:S05]  /*6bd0*/  @!P1 BRA `(.L_x_15998) ;  /* 0x0000000000689947 */ /* 0x000fea0003800000 */
[-CC-:B------:R-:W-:Y:S01]  /*6be0*/  FFMA.FTZ R3, R215, R167.reuse, R166.reuse ;  /* 0x000000a7d7037223 */ /* 0x180fe200000100a6 */
[----:B------:R-:W-:Y:S01]  /*6bf0*/  ISETP.GT.AND P0, PT, R2, RZ, PT ;  /* 0x000000ff0200720c */ /* 0x000fe20003f04270 */
[-CC-:B0-----:R-:W-:Y:S01]  /*6c00*/  FFMA.FTZ R6, R243, R167.reuse, R166.reuse ;  /* 0x000000a7f3067223 */ /* 0x181fe200000100a6 */
[-CC-:B------:R-:W-:Y:S01]  /*6c10*/  FFMA.FTZ R2, R241, R167.reuse, R166.reuse ;  /* 0x000000a7f1027223 */ /* 0x180fe200000100a6 */
[----:B------:R-:W-:Y:S01]  /*6c20*/  FADD.FTZ R3, R188, -R3 ;  /* 0x80000003bc037221 */ /* 0x000fe20000010000 */
[----:B------:R-:W-:Y:S02]  /*6c30*/  FFMA.FTZ R167, R242, R167, R166 ;  /* 0x000000a7f2a77223 */ /* 0x000fe400000100a6 */
[----:B------:R-:W-:Y:S01]  /*6c40*/  FADD.FTZ R149, R189, -R2 ;  /* 0x80000002bd957221 */ /* 0x000fe20000010000 */
[----:B------:R-:W-:Y:S01]  /*6c50*/  FMUL.FTZ R148, R4, R3 ;  /* 0x0000000304947220 */ /* 0x000fe20000410000 */
[----:B------:R-:W-:Y:S01]  /*6c60*/  FADD.FTZ R167, R190, -R167 ;  /* 0x800000a7bea77221 */ /* 0x000fe20000010000 */
[----:B------:R-:W-:Y:S01]  /*6c70*/  FADD.FTZ R3, R191, -R6 ;  /* 0x80000006bf037221 */ /* 0x000fe20000010000 */
[----:B------:R-:W-:-:S02]  /*6c80*/  FMUL.FTZ R149, R4, R149 ;  /* 0x0000009504957220 */ /* 0x000fc40000410000 */
[----:B------:R-:W-:Y:S01]  /*6c90*/  FSEL R148, R148, RZ, P0 ;  /* 0x000000ff94947208 */ /* 0x000fe20000000000 */
[C---:B------:R-:W-:Y:S01]  /*6ca0*/  FMUL.FTZ R150, R4.reuse, R167 ;  /* 0x000000a704967220 */ /* 0x040fe20000410000 */
[----:B------:R-:W-:Y:S01]  /*6cb0*/  FMUL.FTZ R4, R4, R3 ;  /* 0x0000000304047220 */ /* 0x000fe20000410000 */
[----:B------:R-:W-:Y:S02]  /*6cc0*/  FSEL R149, R149, RZ, P0 ;  /* 0x000000ff95957208 */ /* 0x000fe40000000000 */
[----:B------:R-:W-:Y:S01]  /*6cd0*/  FMUL.FTZ R3, R148, UR6 ;  /* 0x0000000694037c20 */ /* 0x000fe20008410000 */
[----:B------:R-:W-:Y:S02]  /*6ce0*/  FSEL R150, R150, RZ, P0 ;  /* 0x000000ff96967208 */ /* 0x000fe40000000000 */
[----:B------:R-:W-:Y:S01]  /*6cf0*/  FMUL.FTZ R2, R149, UR6 ;  /* 0x0000000695027c20 */ /* 0x000fe20008410000 */
[----:B------:R-:W-:Y:S02]  /*6d00*/  FSEL R151, R4, RZ, P0 ;  /* 0x000000ff04977208 */ /* 0x000fe40000000000 */
[----:B------:R-:W-:Y:S01]  /*6d10*/  SEL R24, R3, R24, P3 ;  /* 0x0000001803187207 */ /* 0x000fe20001800000 */
[----:B------:R-:W-:Y:S01]  /*6d20*/  FMUL.FTZ R3, R150, UR6 ;  /* 0x0000000696037c20 */ /* 0x000fe20008410000 */
[----:B------:R-:W-:-:S04]  /*6d30*/  SEL R25, R2, R25, P3 ;  /* 0x0000001902197207 */ /* 0x000fc80001800000 */
[----:B------:R-:W-:Y:S01]  /*6d40*/  SEL R26, R3, R26, P3 ;  /* 0x0000001a031a7207 */ /* 0x000fe20001800000 */
[----:B------:R-:W-:Y:S06]  /*6d50*/  @!P4 BRA `(.L_x_15997) ;  /* 0x00000000005cc947 */ /* 0x000fec0003800000 */
[----:B------:R-:W-:Y:S01]  /*6d60*/  FMUL.FTZ R27, R151, UR6 ;  /* 0x00000006971b7c20 */ /* 0x000fe20008410000 */
[----:B------:R-:W-:Y:S06]  /*6d70*/  BRA `(.L_x_15997) ;  /* 0x0000000000547947 */ /* 0x000fec0003800000 */
.L_x_15998:
[----:B------:R-:W-:Y:S01]  /*6d80*/  ISETP.GT.AND P0, PT, R2, RZ, PT ;  /* 0x000000ff0200720c */ /* 0x000fe20003f04270 */
[-CC-:B------:R-:W-:Y:S01]  /*6d90*/  FFMA.FTZ R3, R215, R167.reuse, R166.reuse ;  /* 0x000000a7d7037223 */ /* 0x180fe200000100a6 */
[-CC-:B------:R-:W-:Y:S01]  /*6da0*/  FFMA.FTZ R2, R241, R167.reuse, R166.reuse ;  /* 0x000000a7f1027223 */ /* 0x180fe200000100a6 */
[-CC-:B0-----:R-:W-:Y:S01]  /*6db0*/  FFMA.FTZ R6, R243, R167.reuse, R166.reuse ;  /* 0x000000a7f3067223 */ /* 0x181fe200000100a6 */
        /* <DEDUP_REMOVED lines=8> */
[----:B------:R-:W-:-:S02]  /*6e40*/  FMUL.FTZ R167, R4, R167 ;  /* 0x000000a704a77220 */ /* 0x000fc40000410000 */
[----:B------:R-:W-:Y:S02]  /*6e50*/  FSEL R3, R3, RZ, P0 ;  /* 0x000000ff03037208 */ /* 0x000fe40000000000 */
[----:B------:R-:W-:Y:S02]  /*6e60*/  FSEL R5, R5, RZ, P0 ;  /* 0x000000ff05057208 */ /* 0x000fe40000000000 */
[----:B------:R-:W-:Y:S01]  /*6e70*/  FSEL R167, R167, RZ, P0 ;  /* 0x000000ffa7a77208 */ /* 0x000fe20000000000 */
[----:B------:R-:W-:Y:S01]  /*6e80*/  @P3 FMUL.FTZ R24, R3, UR6 ;  /* 0x0000000603183c20 */ /* 0x000fe20008410000 */
[----:B------:R-:W-:Y:S01]  /*6e90*/  FSEL R7, R7, RZ, P0 ;  /* 0x000000ff07077208 */ /* 0x000fe20000000000 */
[----:B------:R-:W-:Y:S02]  /*6ea0*/  @P3 FMUL.FTZ R25, R5, UR6 ;  /* 0x0000000605193c20 */ /* 0x000fe40008410000 */
[----:B------:R-:W-:Y:S02]  /*6eb0*/  @P3 FMUL.FTZ R26, R167, UR6 ;  /* 0x00000006a71a3c20 */ /* 0x000fe40008410000 */
[----:B------:R-:W-:-:S07]  /*6ec0*/  @P4 FMUL.FTZ R27, R7, UR6 ;  /* 0x00000006071b4c20 */ /* 0x000fce0008410000 */
.L_x_15997:
[----:B------:R-:W0:Y:S01]  /*6ed0*/  @P1 LDC.64 R2, c[0x0][0x478] ;  /* 0x00011e00ff021b82 */ /* 0x000e220000000a00 */
[----:B------:R-:W-:Y:S01]  /*6ee0*/  @P1 IADD3 R165, PT, PT, R165, 0x480, RZ ;  /* 0x00000480a5a51810 */ /* 0x000fe20007ffe0ff */
[----:B------:R-:W-:Y:S01]  /*6ef0*/  UPLOP3.LUT UP1, UPT, UPT, UPT, UP1, 0x40, 0x4 ;  /* 0x000000000004789c */ /* 0x000fe20003f2e810 */
[----:B------:R-:W-:-:S05]  /*6f00*/  @P4 IADD3 R7, PT, PT, R164, 0x480, RZ ;  /* 0x00000480a4074810 */ /* 0x000fca0007ffe0ff */
[----:B------:R-:W1:Y:S01]  /*6f10*/  @P4 LDC.64 R4, c[0x0][0x468] ;  /* 0x00011a00ff044b82 */ /* 0x000e620000000a00 */
[----:B0-----:R-:W-:-:S05]  /*6f20*/  @P1 IMAD.WIDE.U32 R2, R165, 0x10, R2 ;  /* 0x00000010a5021825 */ /* 0x001fca00078e0002 */
[----:B------:R0:W-:Y:S01]  /*6f30*/  @P1 STG.E.128 desc[UR14][R2.64], R148 ;  /* 0x0000009402001986 */ /* 0x0001e2000c101d0e */
[----:B-1----:R-:W-:-:S05]  /*6f40*/  @P4 IMAD.WIDE.U32 R4, R7, 0x10, R4 ;  /* 0x0000001007044825 */ /* 0x002fca00078e0004 */
[----:B------:R1:W-:Y:S01]  /*6f50*/  @P4 STG.E.128 desc[UR14][R4.64], R24 ;  /* 0x0000001804004986 */ /* 0x0003e2000c101d0e */
[----:B0-----:R-:W0:Y:S02]  /*6f60*/  LDC.64 R2, c[0x0][0x380] ;  /* 0x0000e000ff027b82 */ /* 0x001e240000000a00 */
[----:B0-----:R-:W-:-:S04]  /*6f70*/  IADD3 R0, PT, PT, R0, R2, RZ ;  /* 0x0000000200007210 */ /* 0x001fc80007ffe0ff */
[----:B------:R-:W-:-:S13]  /*6f80*/  ISETP.GE.AND P0, PT, R0, R3, PT ;  /* 0x000000030000720c */ /* 0x000fda0003f06270 */
[----:B-1----:R-:W-:Y:S05]  /*6f90*/  @!P0 BRA `(.L_x_15999) ;  /* 0xffffff9400408947 */ /* 0x002fea000383ffff */
.L_x_15954:
        /* <DEDUP_REMOVED lines=29> */
.L_x_16000:
        /* <DEDUP_REMOVED lines=9> */
.L_x_19437:


//--------------------- .text._ZN10layer_norm13ln_bwd_kernelINS_13Kernel_traitsI6__halfffffjLj5120ELj1ELj1ELj4ELj16ENS_18Kernel_traits_baseILj5120ES2_ffffjLj128EEEEELb0ELb1ELb0ELb0EEEvNS_9BwdParamsE --------------------------
	.section	.text._ZN10layer_norm13ln_bwd_kernelINS_13Kernel_traitsI6__halfffffjLj5120ELj1ELj1ELj4ELj16ENS_18Kernel_traits_baseILj5120ES2_ffffjLj128EEEEELb0ELb1ELb0ELb0EEEvNS_9BwdParamsE,"ax",@progbits
	.align	128
        .global         _ZN10layer_norm13ln_bwd_kernelINS_13Kernel_traitsI6__halfffffjLj5120ELj1ELj1ELj4ELj16ENS_18Kernel_traits_baseILj5120ES2_ffffjLj128EEEEELb0ELb1ELb0ELb0EEEvNS_9BwdParamsE
        .type           _ZN10layer_norm13ln_bwd_kernelINS_13Kernel_traitsI6__halfffffjLj5120ELj1ELj1ELj4ELj16ENS_18Kernel_traits_baseILj5120ES2_ffffjLj128EEEEELb0ELb1ELb0ELb0EEEvNS_9BwdParamsE,@function
        .size           _ZN10layer_norm13ln_bwd_kernelINS_13Kernel_traitsI6__halfffffjLj5120ELj1ELj1ELj4ELj16ENS_18Kernel_traits_baseILj5120ES2_ffffjLj128EEEEELb0ELb1ELb0ELb0EEEvNS_9BwdParamsE,(.L_x_19438 - _ZN10layer_norm13ln_bwd_kernelINS_13Kernel_traitsI6__halfffffjLj5120ELj1ELj1ELj4ELj16ENS_18Kernel_traits_baseILj5120ES2_ffffjLj128EEEEELb0ELb1ELb0ELb0EEEvNS_9BwdParamsE)
        .other          _ZN10layer_norm13ln_bwd_kernelINS_13Kernel_traitsI6__halfffffjLj5120ELj1ELj1ELj4ELj16ENS_18Kernel_traits_baseILj5120ES2_ffffjLj128EEEEELb0ELb1ELb0ELb0EEEvNS_9BwdParamsE,@"STO_CUDA_ENTRY STV_DEFAULT"
_ZN10layer_norm13ln_bwd_kernelINS_13Kernel_traitsI6__halfffffjLj5120ELj1ELj1ELj4ELj16ENS_18Kernel_traits_baseILj5120ES2_ffffjLj128EEEEELb0ELb1ELb0ELb0EEEvNS_9BwdParamsE:
.text._ZN10layer_norm13ln_bwd_kernelINS_13Kernel_traitsI6__halfffffjLj5120ELj1ELj1ELj4ELj16ENS_18Kernel_traits_baseILj5120ES2_ffffjLj128EEEEELb0ELb1ELb0ELb0EEEvNS_9BwdParamsE:
[----:B------:R-:W0:Y:S01]  /*0000*/  LDC R1, c[0x0][0x37c] ;  /* 0x0000df00ff017b82 */ /* 0x000e220000000800 */
[----:B------:R-:W1:Y:S01]  /*0010*/  S2R R2, SR_TID.X ;  /* 0x0000000000027919 */ /* 0x000e620000002100 */
[----:B------:R-:W2:Y:S01]  /*0020*/  LDCU UR6, c[0x0][0x388] ;  /* 0x00007100ff0677ac */ /* 0x000ea20008000800 */
[----:B------:R-:W-:Y:S02]  /*0030*/  LOP3.LUT R3, R3, 0xfffffffd, RZ, 0xc0, !PT ;  /* 0xfffffffd03037812 */ /* 0x000fe400078ec0ff */
        /* <DEDUP_REMOVED lines=14> */
[C---:B------:R-:W-:Y:S02]  /*0120*/  ISETP.GE.U32.AND P0, PT, R0.reuse, 0x280, PT ;  /* 0x000002800000780c */ /* 0x040fe40003f06070 */
[C---:B------:R-:W-:Y:S02]  /*0130*/  ISETP.GE.U32.AND P1, PT, R0.reuse, 0x300, PT ;  /* 0x000003000000780c */ /* 0x040fe40003f26070 */
[----:B------:R-:W-:Y:S01]  /*0140*/  ISETP.GE.U32.AND P2, PT, R0, 0x380, PT ;  /* 0x000003800000780c */ /* 0x000fe20003f46070 */
[----:B------:R-:W2:Y:S01]  /*0150*/  @P4 LDC.64 R24, c[0x0][0x3d0] ;  /* 0x0000f400ff184b82 */ /* 0x000ea20000000a00 */
[----:B------:R-:W-:-:S04]  /*0160*/  @P4 LOP3.LUT R3, R3, 0x2, RZ, 0xfc, !PT ;  /* 0x0000000203034812 */ /* 0x000fc800078efcff */
[----:B------:R-:W-:-:S03]  /*0170*/  LOP3.LUT R3, R3, 0xfffffffb, RZ, 0xc0, !PT ;  /* 0xfffffffb03037812 */ /* 0x000fc600078ec0ff */
[----:B------:R-:W3:Y:S01]  /*0180*/  @P4 LDC.64 R26, c[0x0][0x3e8] ;  /* 0x0000fa00ff1a4b82 */ /* 0x000ee20000000a00 */
[----:B------:R-:W-:-:S04]  /*0190*/  @P5 LOP3.LUT R3, R3, 0x4, RZ, 0xfc, !PT ;  /* 0x0000000403035812 */ /* 0x000fc800078efcff */
[----:B------:R-:W-:-:S03]  /*01a0*/  LOP3.LUT R3, R3, 0xfffffff7, RZ, 0xc0, !PT ;  /* 0xfffffff703037812 */ /* 0x000fc600078ec0ff */
[----:B------:R-:W4:Y:S01]  /*01b0*/  @P5 LDC.64 R28, c[0x0][0x3d0] ;  /* 0x0000f400ff1c5b82 */ /* 0x000f220000000a00 */
[----:B------:R-:W-:-:S04]  /*01c0*/  @P3 LOP3.LUT R3, R3, 0x8, RZ, 0xfc, !PT ;  /* 0x0000000803033812 */ /* 0x000fc800078efcff */
[----:B------:R-:W-:-:S03]  /*01d0*/  LOP3.LUT R3, R3, 0xffffffef, RZ, 0xc0, !PT ;  /* 0xffffffef03037812 */ /* 0x000fc600078ec0ff */
[----:B------:R-:W1:Y:S01]  /*01e0*/  @P5 LDC.64 R30, c[0x0][0x3e8] ;  /* 0x0000fa00ff1e5b82 */ /* 0x000e620000000a00 */
[----:B--2---:R-:W-:Y:S01]  /*01f0*/  @P4 IMAD.WIDE.U32 R24, R63, 0x8, R24 ;  /* 0x000000083f184825 */ /* 0x004fe200078e0018 */
[----:B------:R-:W-:-:S04]  /*0200*/  @P6 LOP3.LUT R3, R3, 0x10, RZ, 0xfc, !PT ;  /* 0x0000001003036812 */ /* 0x000fc800078efcff */
[----:B0-----:R-:W5:Y:S02]  /*0210*/  @P4 LDG.E.64 R4, desc[UR16][R24.64] ;  /* 0x0000001018044981 */ /* 0x001f64000c1e1b00 */
[----:B------:R-:W0:Y:S01]  /*0220*/  @P3 LDC.64 R32, c[0x0][0x3d0] ;  /* 0x0000f400ff203b82 */ /* 0x000e220000000a00 */
[C---:B---3--:R-:W-:Y:S01]  /*0230*/  @P4 IMAD.WIDE.U32 R26, R63.reuse, 0x8, R26 ;  /* 0x000000083f1a4825 */ /* 0x048fe200078e001a */
[----:B------:R-:W-:-:S04]  /*0240*/  @P4 LOP3.LUT R63, R63, 0x80, RZ, 0xfc, !PT ;  /* 0x000000803f3f4812 */ /* 0x000fc800078efcff */
[----:B------:R2:W5:Y:S02]  /*0250*/  @P4 LDG.E.64 R6, desc[UR16][R26.64] ;  /* 0x000000101a064981 */ /* 0x000564000c1e1b00 */
[----:B------:R-:W3:Y:S01]  /*0260*/  @P3 LDC.64 R34, c[0x0][0x3e8] ;  /* 0x0000fa00ff223b82 */ /* 0x000ee20000000a00 */
[----:B----4-:R-:W-:-:S07]  /*0270*/  @P5 IMAD.WIDE.U32 R28, R63, 0x8, R28 ;  /* 0x000000083f1c5825 */ /* 0x010fce00078e001c */
[----:B------:R-:W4:Y:S01]  /*0280*/  @P6 LDC.64 R36, c[0x0][0x3d0] ;  /* 0x0000f400ff246b82 */ /* 0x000f220000000a00 */
[C---:B-1----:R-:W-:Y:S01]  /*0290*/  @P5 IMAD.WIDE.U32 R30, R63.reuse, 0x8, R30 ;  /* 0x000000083f1e5825 */ /* 0x042fe200078e001e */
[----:B------:R-:W-:-:S06]  /*02a0*/  @P5 IADD3 R63, PT, PT, R63, 0x80, RZ ;  /* 0x000000803f3f5810 */ /* 0x000fcc0007ffe0ff */
[----:B------:R-:W1:Y:S01]  /*02b0*/  @P6 LDC.64 R38, c[0x0][0x3e8] ;  /* 0x0000fa00ff266b82 */ /* 0x000e620000000a00 */
[----:B0-----:R-:W-:-:S07]  /*02c0*/  @P3 IMAD.WIDE.U32 R32, R63, 0x8, R32 ;  /* 0x000000083f203825 */ /* 0x001fce00078e0020 */
[----:B------:R-:W0:Y:S01]  /*02d0*/  @P0 LDC.64 R40, c[0x0][0x3d0] ;  /* 0x0000f400ff280b82 */ /* 0x000e220000000a00 */
[C---:B---3--:R-:W-:Y:S01]  /*02e0*/  @P3 IMAD.WIDE.U32 R34, R63.reuse, 0x8, R34 ;  /* 0x000000083f223825 */ /* 0x048fe200078e0022 */
[----:B------:R-:W-:-:S06]  /*02f0*/  @P3 IADD3 R63, PT, PT, R63, 0x80, RZ ;  /* 0x000000803f3f3810 */ /* 0x000fcc0007ffe0ff */
[----:B------:R-:W3:Y:S01]  /*0300*/  @P0 LDC.64 R42, c[0x0][0x3e8] ;  /* 0x0000fa00ff2a0b82 */ /* 0x000ee20000000a00 */
[----:B------:R-:W-:Y:S01]  /*0310*/  ISETP.GE.U32.AND P3, PT, R0, 0x400, PT ;  /* 0x000004000000780c */ /* 0x000fe20003f66070 */
[----:B----4-:R-:W-:Y:S01]  /*0320*/  @P6 IMAD.WIDE.U32 R36, R63, 0x8, R36 ;  /* 0x000000083f246825 */ /* 0x010fe200078e0024 */
[----:B--2---:R-:W-:-:S05]  /*0330*/  P2R R26, PR, RZ, 0x40 ;  /* 0x00000040ff1a7803 */ /* 0x004fca0000000000 */
[----:B------:R-:W2:Y:S01]  /*0340*/  @P1 LDC.64 R44, c[0x0][0x3d0] ;  /* 0x0000f400ff2c1b82 */ /* 0x000ea20000000a00 */
[C---:B-1----:R-:W-:Y:S01]  /*0350*/  @P6 IMAD.WIDE.U32 R38, R63.reuse, 0x8, R38 ;  /* 0x000000083f266825 */ /* 0x042fe200078e0026 */
[----:B------:R-:W-:Y:S02]  /*0360*/  @P6 IADD3 R63, PT, PT, R63, 0x80, RZ ;  /* 0x000000803f3f6810 */ /* 0x000fe40007ffe0ff */
[----:B------:R-:W-:-:S04]  /*0370*/  LOP3.LUT P6, RZ, R3, 0x8, RZ, 0xc0, !PT ;  /* 0x0000000803ff7812 */ /* 0x000fc800078cc0ff */
[----:B------:R-:W1:Y:S01]  /*0380*/  @P1 LDC.64 R46, c[0x0][0x3e8] ;  /* 0x0000fa00ff2e1b82 */ /* 0x000e620000000a00 */
[----:B------:R-:W-:Y:S02]  /*0390*/  ISETP.GE.U32.AND P4, PT, R0, 0x480, PT ;  /* 0x000004800000780c */ /* 0x000fe40003f86070 */
[----:B------:R-:W-:Y:S02]  /*03a0*/  P2R R2, PR, RZ, 0x40 ;  /* 0x00000040ff027803 */ /* 0x000fe40000000000 */
[----:B------:R-:W-:-:S03]  /*03b0*/  LOP3.LUT P6, RZ, R3, 0x4, RZ, 0xc0, !PT ;  /* 0x0000000403ff7812 */ /* 0x000fc600078cc0ff */
[----:B------:R-:W4:Y:S01]  /*03c0*/  @P2 LDC.64 R48, c[0x0][0x3d0] ;  /* 0x0000f400ff302b82 */ /* 0x000f220000000a00 */
[----:B------:R-:W-:-:S07]  /*03d0*/  ISETP.GE.U32.AND P5, PT, R0, 0x500, PT ;  /* 0x000005000000780c */ /* 0x000fce0003fa6070 */
[----:B------:R-:W4:Y:S01]  /*03e0*/  @P2 LDC.64 R50, c[0x0][0x3e8] ;  /* 0x0000fa00ff322b82 */ /* 0x000f220000000a00 */
[C---:B0-----:R-:W-:Y:S01]  /*03f0*/  @P0 IMAD.WIDE.U32 R40, R63.reuse, 0x8, R40 ;  /* 0x000000083f280825 */ /* 0x041fe200078e0028 */
[----:B------:R-:W5:Y:S06]  /*0400*/  @P6 LDG.E.64 R8, desc[UR16][R28.64] ;  /* 0x000000101c086981 */ /* 0x000f6c000c1e1b00 */
[----:B------:R-:W0:Y:S01]  /*0410*/  @P3 LDC.64 R24, c[0x0][0x3d0] ;  /* 0x0000f400ff183b82 */ /* 0x000e220000000a00 */
[----:B---3--:R-:W-:-:S07]  /*0420*/  @P0 IMAD.WIDE.U32 R42, R63, 0x8, R42 ;  /* 0x000000083f2a0825 */ /* 0x008fce00078e002a */
[----:B------:R-:W3:Y:S01]  /*0430*/  @P3 LDC.64 R52, c[0x0][0x3e8] ;  /* 0x0000fa00ff343b82 */ /* 0x000ee20000000a00 */
[----:B------:R-:W-:Y:S01]  /*0440*/  @P0 IADD3 R63, PT, PT, R63, 0x80, RZ ;  /* 0x000000803f3f0810 */ /* 0x000fe20007ffe0ff */
[----:B------:R-:W5:Y:S01]  /*0450*/  @P6 LDG.E.64 R10, desc[UR16][R30.64] ;  /* 0x000000101e0a6981 */ /* 0x000f62000c1e1b00 */
[----:B------:R-:W-:-:S05]  /*0460*/  ISETP.NE.AND P6, PT, R2, RZ, PT ;  /* 0x000000ff0200720c */ /* 0x000fca0003fc5270 */
[----:B------:R-:W3:Y:S01]  /*0470*/  @P4 LDC.64 R54, c[0x0][0x3d0] ;  /* 0x0000f400ff364b82 */ /* 0x000ee20000000a00 */
[----:B--2---:R-:W-:-:S07]  /*0480*/  @P1 IMAD.WIDE.U32 R44, R63, 0x8, R44 ;  /* 0x000000083f2c1825 */ /* 0x004fce00078e002c */
[----:B------:R-:W2:Y:S01]  /*0490*/  @P4 LDC.64 R56, c[0x0][0x3e8] ;  /* 0x0000fa00ff384b82 */ /* 0x000ea20000000a00 */
[C---:B-1----:R-:W-:Y:S01]  /*04a0*/  @P1 IMAD.WIDE.U32 R46, R63.reuse, 0x8, R46 ;  /* 0x000000083f2e1825 */ /* 0x042fe200078e002e */
[----:B------:R-:W-:Y:S01]  /*04b0*/  @P1 IADD3 R63, PT, PT, R63, 0x80, RZ ;  /* 0x000000803f3f1810 */ /* 0x000fe20007ffe0ff */
[----:B------:R1:W5:Y:S05]  /*04c0*/  @P6 LDG.E.64 R12, desc[UR16][R32.64] ;  /* 0x00000010200c6981 */ /* 0x00036a000c1e1b00 */
[----:B------:R-:W1:Y:S01]  /*04d0*/  @P5 LDC.64 R58, c[0x0][0x3d0] ;  /* 0x0000f400ff3a5b82 */ /* 0x000e620000000a00 */
[C---:B----4-:R-:W-:Y:S01]  /*04e0*/  @P2 IMAD.WIDE.U32 R48, R63.reuse, 0x8, R48 ;  /* 0x000000083f302825 */ /* 0x050fe200078e0030 */
[----:B------:R4:W5:Y:S06]  /*04f0*/  @P6 LDG.E.64 R14, desc[UR16][R34.64] ;  /* 0x00000010220e6981 */ /* 0x00096c000c1e1b00 */
[----:B------:R-:W4:Y:S01]  /*0500*/  @P5 LDC.64 R60, c[0x0][0x3e8] ;  /* 0x0000fa00ff3c5b82 */ /* 0x000f220000000a00 */
[C---:B------:R-:W-:Y:S01]  /*0510*/  @P2 IMAD.WIDE.U32 R50, R63.reuse, 0x8, R50 ;  /* 0x000000083f322825 */ /* 0x040fe200078e0032 */
[----:B------:R-:W-:Y:S01]  /*0520*/  @P2 IADD3 R63, PT, PT, R63, 0x80, RZ ;  /* 0x000000803f3f2810 */ /* 0x000fe20007ffe0ff */
[----:B------:R-:W-:Y:S01]  /*0530*/  UISETP.GE.AND UP0, UPT, UR7, UR4, UPT ;  /* 0x000000040700728c */ /* 0x000fe2000bf06270 */
[----:B------:R-:W-:Y:S01]  /*0540*/  ISETP.NE.AND P6, PT, R26, RZ, PT ;  /* 0x000000ff1a00720c */ /* 0x000fe20003fc5270 */
[----:B------:R-:W5:Y:S02]  /*0550*/  @P0 LDG.E.64 R20, desc[UR16][R40.64] ;  /* 0x0000001028140981 */ /* 0x000f64000c1e1b00 */
[----:B0-----:R-:W-:Y:S01]  /*0560*/  @P3 IMAD.WIDE.U32 R26, R63, 0x8, R24 ;  /* 0x000000083f1a3825 */ /* 0x001fe200078e0018 */
[----:B------:R-:W-:Y:S01]  /*0570*/  LOP3.LUT R3, R3, 0xfffffffe, RZ, 0xc0, !PT ;  /* 0xfffffffe03037812 */ /* 0x000fe200078ec0ff */
[----:B------:R-:W5:Y:S02]  /*0580*/  @P0 LDG.E.64 R22, desc[UR16][R42.64] ;  /* 0x000000102a160981 */ /* 0x000f64000c1e1b00 */
[C---:B---3--:R-:W-:Y:S01]  /*0590*/  @P3 IMAD.WIDE.U32 R52, R63.reuse, 0x8, R52 ;  /* 0x000000083f343825 */ /* 0x048fe200078e0034 */
[----:B------:R-:W-:Y:S01]  /*05a0*/  @P3 IADD3 R63, PT, PT, R63, 0x80, RZ ;  /* 0x000000803f3f3810 */ /* 0x000fe20007ffe0ff */
[----:B------:R-:W5:Y:S04]  /*05b0*/  @P1 LDG.E.64 R140, desc[UR16][R44.64] ;  /* 0x000000102c8c1981 */ /* 0x000f68000c1e1b00 */
[C---:B------:R-:W-:Y:S01]  /*05c0*/  @P4 IMAD.WIDE.U32 R54, R63.reuse, 0x8, R54 ;  /* 0x000000083f364825 */ /* 0x040fe200078e0036 */
[----:B------:R0:W5:Y:S03]  /*05d0*/  @P6 LDG.E.64 R16, desc[UR16][R36.64] ;  /* 0x0000001024106981 */ /* 0x000166000c1e1b00 */
[C---:B--2---:R-:W-:Y:S01]  /*05e0*/  @P4 IMAD.WIDE.U32 R56, R63.reuse, 0x8, R56 ;  /* 0x000000083f384825 */ /* 0x044fe200078e0038 */
[----:B------:R-:W-:Y:S01]  /*05f0*/  @P4 IADD3 R63, PT, PT, R63, 0x80, RZ ;  /* 0x000000803f3f4810 */ /* 0x000fe20007ffe0ff */
[----:B------:R2:W5:Y:S04]  /*0600*/  @P6 LDG.E.64 R18, desc[UR16][R38.64] ;  /* 0x0000001026126981 */ /* 0x000568000c1e1b00 */
[C---:B-1----:R-:W-:Y:S01]  /*0610*/  @P5 IMAD.WIDE.U32 R32, R63.reuse, 0x8, R58 ;  /* 0x000000083f205825 */ /* 0x042fe200078e003a */
[----:B------:R1:W5:Y:S03]  /*0620*/  @P1 LDG.E.64 R142, desc[UR16][R46.64] ;  /* 0x000000102e8e1981 */ /* 0x000366000c1e1b00 */
[----:B----4-:R-:W-:Y:S01]  /*0630*/  @P5 IMAD.WIDE.U32 R34, R63, 0x8, R60 ;  /* 0x000000083f225825 */ /* 0x010fe200078e003c */
[----:B------:R3:W5:Y:S01]  /*0640*/  @P2 LDG.E.64 R144, desc[UR16][R48.64] ;  /* 0x0000001030902981 */ /* 0x000762000c1e1b00 */
[----:B------:R-:W-:-:S02]  /*0650*/  @P5 LOP3.LUT R3, R3, 0x1, RZ, 0xfc, !PT ;  /* 0x0000000103035812 */ /* 0x000fc400078efcff */
[----:B------:R-:W-:Y:S02]  /*0660*/  CS2R R24, SRZ ;  /* 0x0000000000187805 */ /* 0x000fe4000001ff00 */
[----:B------:R-:W-:Y:S01]  /*0670*/  CS2R R28, SRZ ;  /* 0x00000000001c7805 */ /* 0x000fe2000001ff00 */
[----:B------:R-:W5:Y:S01]  /*0680*/  @P2 LDG.E.64 R146, desc[UR16][R50.64] ;  /* 0x0000001032922981 */ /* 0x000f62000c1e1b00 */
[----:B------:R-:W-:Y:S02]  /*0690*/  CS2R R30, SRZ ;  /* 0x00000000001e7805 */ /* 0x000fe4000001ff00 */
[----:B------:R-:W-:Y:S02]  /*06a0*/  CS2R R68, SRZ ;  /* 0x0000000000447805 */ /* 0x000fe4000001ff00 */
[----:B------:R-:W-:Y:S01]  /*06b0*/  CS2R R70, SRZ ;  /* 0x0000000000467805 */ /* 0x000fe2000001ff00 */
[----:B------:R4:W5:Y:S01]  /*06c0*/  @P3 LDG.E.64 R152, desc[UR16][R26.64] ;  /* 0x000000101a983981 */ /* 0x000962000c1e1b00 */
[----:B0-----:R-:W-:-:S02]  /*06d0*/  CS2R R36, SRZ ;  /* 0x0000000000247805 */ /* 0x001fc4000001ff00 */
[----:B--2---:R-:W-:Y:S02]  /*06e0*/  CS2R R38, SRZ ;  /* 0x0000000000267805 */ /* 0x004fe4000001ff00 */
[----:B------:R-:W-:Y:S01]  /*06f0*/  CS2R R40, SRZ ;  /* 0x0000000000287805 */ /* 0x000fe2000001ff00 */
[----:B------:R0:W5:Y:S01]  /*0700*/  @P3 LDG.E.64 R154, desc[UR16][R52.64] ;  /* 0x00000010349a3981 */ /* 0x000162000c1e1b00 */
[----:B------:R-:W-:Y:S02]  /*0710*/  CS2R R42, SRZ ;  /* 0x00000000002a7805 */ /* 0x000fe4000001ff00 */
[----:B------:R-:W-:Y:S02]  /*0720*/  CS2R R44, SRZ ;  /* 0x00000000002c7805 */ /* 0x000fe4000001ff00 */
[----:B-1----:R-:W-:Y:S01]  /*0730*/  CS2R R46, SRZ ;  /* 0x00000000002e7805 */ /* 0x002fe2000001ff00 */
[----:B------:R1:W5:Y:S01]  /*0740*/  @P4 LDG.E.64 R156, desc[UR16][R54.64] ;  /* 0x00000010369c4981 */ /* 0x000362000c1e1b00 */
[----:B---3--:R-:W-:-:S02]  /*0750*/  CS2R R48, SRZ ;  /* 0x0000000000307805 */ /* 0x008fc4000001ff00 */
[----:B----4-:R-:W-:Y:S02]  /*0760*/  CS2R R26, SRZ ;  /* 0x00000000001a7805 */ /* 0x010fe4000001ff00 */
[----:B------:R-:W-:Y:S01]  /*0770*/  CS2R R50, SRZ ;  /* 0x0000000000327805 */ /* 0x000fe2000001ff00 */
[----:B------:R2:W5:Y:S01]  /*0780*/  @P4 LDG.E.64 R158, desc[UR16][R56.64] ;  /* 0x00000010389e4981 */ /* 0x000562000c1e1b00 */
[----:B------:R-:W-:Y:S02]  /*0790*/  CS2R R58, SRZ ;  /* 0x00000000003a7805 */ /* 0x000fe4000001ff00 */
[----:B0-----:R-:W-:Y:S02]  /*07a0*/  CS2R R52, SRZ ;  /* 0x0000000000347805 */ /* 0x001fe4000001ff00 */
[----:B------:R-:W-:Y:S01]  /*07b0*/  CS2R R60, SRZ ;  /* 0x00000000003c7805 */ /* 0x000fe2000001ff00 */
[----:B------:R0:W5:Y:S01]  /*07c0*/  @P5 LDG.E.64 R160, desc[UR16][R32.64] ;  /* 0x0000001020a05981 */ /* 0x000162000c1e1b00 */
[----:B------:R-:W-:-:S02]  /*07d0*/  CS2R R62, SRZ ;  /* 0x00000000003e7805 */ /* 0x000fc4000001ff00 */
[----:B-1----:R-:W-:Y:S02]  /*07e0*/  CS2R R54, SRZ ;  /* 0x0000000000367805 */ /* 0x002fe4000001ff00 */
[----:B------:R-:W-:Y:S01]  /*07f0*/  CS2R R64, SRZ ;  /* 0x0000000000407805 */ /* 0x000fe2000001ff00 */
[----:B------:R1:W5:Y:S01]  /*0800*/  @P5 LDG.E.64 R162, desc[UR16][R34.64] ;  /* 0x0000001022a25981 */ /* 0x000362000c1e1b00 */
[----:B------:R-:W-:Y:S02]  /*0810*/  CS2R R66, SRZ ;  /* 0x0000000000427805 */ /* 0x000fe4000001ff00 */
[----:B--2---:R-:W-:Y:S02]  /*0820*/  CS2R R56, SRZ ;  /* 0x0000000000387805 */ /* 0x004fe4000001ff00 */
[----:B------:R-:W-:Y:S02]  /*0830*/  CS2R R148, SRZ ;  /* 0x0000000000947805 */ /* 0x000fe4000001ff00 */
[----:B------:R-:W-:-:S02]  /*0840*/  CS2R R150, SRZ ;  /* 0x0000000000967805 */ /* 0x000fc4000001ff00 */
[----:B------:R-:W-:Y:S02]  /*0850*/  CS2R R72, SRZ ;  /* 0x0000000000487805 */ /* 0x000fe4000001ff00 */
[----:B0-----:R-:W-:Y:S02]  /*0860*/  CS2R R32, SRZ ;  /* 0x0000000000207805 */ /* 0x001fe4000001ff00 */
[----:B------:R-:W-:Y:S02]  /*0870*/  CS2R R74, SRZ ;  /* 0x00000000004a7805 */ /* 0x000fe4000001ff00 */
[----:B------:R-:W-:Y:S02]  /*0880*/  CS2R R76, SRZ ;  /* 0x00000000004c7805 */ /* 0x000fe4000001ff00 */
[----:B------:R-:W-:Y:S02]  /*0890*/  CS2R R78, SRZ ;  /* 0x00000000004e7805 */ /* 0x000fe4000001ff00 */
[----:B-1----:R-:W-:-:S02]  /*08a0*/  CS2R R34, SRZ ;  /* 0x0000000000227805 */ /* 0x002fc4000001ff00 */
        /* <DEDUP_REMOVED lines=30> */
[----:B------:R-:W-:Y:S06]  /*0a90*/  BRA.U UP0, `(.L_x_16001) ;  /* 0x000000a500a87547 */ /* 0x000fec000b800000 */
[----:B-----5:R-:W-:Y:S01]  /*0aa0*/  MOV R2, R4 ;  /* 0x0000000400027202 */ /* 0x020fe20000000f00 */
[----:B------:R-:W0:Y:S01]  /*0ab0*/  LDCU.64 UR4, c[0x0][0x3e0] ;  /* 0x00007c00ff0477ac */ /* 0x000e220008000a00 */
[--C-:B------:R-:W-:Y:S02]  /*0ac0*/  SHF.R.U64 R4, R4, 0x10, R5.reuse ;  /* 0x0000001004047819 */ /* 0x100fe40000001205 */
[----:B------:R-:W-:Y:S02]  /*0ad0*/  CS2R R148, SRZ ;  /* 0x0000000000947805 */ /* 0x000fe4000001ff00 */
[----:B------:R-:W-:Y:S01]  /*0ae0*/  MOV R24, R5 ;  /* 0x0000000500187202 */ /* 0x000fe20000000f00 */
[----:B------:R-:W-:Y:S01]  /*0af0*/  STL.S16 [R1+0xbe], R2 ;  /* 0x0000be0201007387 */ /* 0x000fe20000100600 */
[----:B------:R-:W-:Y:S02]  /*0b00*/  SHF.R.U32.HI R5, RZ, 0x10, R5 ;  /* 0x00000010ff057819 */ /* 0x000fe40000011605 */
[----:B------:R-:W-:-:S02]  /*0b10*/  CS2R R150, SRZ ;  /* 0x0000000000967805 */ /* 0x000fc4000001ff00 */
[----:B------:R-:W-:Y:S01]  /*0b20*/  MOV R25, R8 ;  /* 0x0000000800197202 */ /* 0x000fe20000000f00 */
[----:B------:R-:W-:Y:S01]  /*0b30*/  STL.S16 [R1+0xbc], R4 ;  /* 0x0000bc0401007387 */ /* 0x000fe20000100600 */
        /* <DEDUP_REMOVED lines=8> */
[--C-:B------:R-:W-:Y:S01]  /*0bc0*/  SHF.R.U64 R12, R12, 0x10, R13.reuse ;  /* 0x000000100c0c7819 */ /* 0x100fe2000000120d */
[----:B0-----:R-:W-:Y:S01]  /*0bd0*/  UISETP.NE.U32.AND UP0, UPT, UR4, URZ, UPT ;  /* 0x000000ff0400728c */ /* 0x001fe2000bf05070 */
[----:B------:R-:W-:Y:S01]  /*0be0*/  MOV R28, R13 ;  /* 0x0000000d001c7202 */ /* 0x000fe20000000f00 */
[----:B------:R0:W-:Y:S01]  /*0bf0*/  STL.S16 [R1+0xb6], R25 ;  /* 0x0000b61901007387 */ /* 0x0001e20000100600 */
[----:B------:R-:W-:Y:S02]  /*0c00*/  SHF.R.U32.HI R13, RZ, 0x10, R13 ;  /* 0x00000010ff0d7819 */ /* 0x000fe4000001160d */
[----:B------:R-:W-:Y:S02]  /*0c10*/  CS2R R88, SRZ ;  /* 0x0000000000587805 */ /* 0x000fe4000001ff00 */
[----:B------:R-:W-:Y:S01]  /*0c20*/  MOV R29, R16 ;  /* 0x00000010001d7202 */ /* 0x000fe20000000f00 */
[----:B------:R-:W-:Y:S01]  /*0c30*/  STL.S16 [R1+0xb4], R8 ;  /* 0x0000b40801007387 */ /* 0x000fe20000100600 */
[----:B------:R-:W-:-:S02]  /*0c40*/  SHF.R.U64 R16, R16, 0x10, R17 ;  /* 0x0000001010107819 */ /* 0x000fc40000001211 */
[----:B------:R-:W-:Y:S02]  /*0c50*/  CS2R R90, SRZ ;  /* 0x00000000005a7805 */ /* 0x000fe4000001ff00 */
[----:B------:R-:W-:Y:S01]  /*0c60*/  MOV R30, R17 ;  /* 0x00000011001e7202 */ /* 0x000fe20000000f00 */
[----:B------:R-:W-:Y:S01]  /*0c70*/  STL.S16 [R1+0xb2], R26 ;  /* 0x0000b21a01007387 */ /* 0x000fe20000100600 */
[----:B------:R-:W-:Y:S02]  /*0c80*/  SHF.R.U32.HI R17, RZ, 0x10, R17 ;  /* 0x00000010ff117819 */ /* 0x000fe40000011611 */
[----:B0-----:R-:W-:Y:S02]  /*0c90*/  CS2R R24, SRZ ;  /* 0x0000000000187805 */ /* 0x001fe4000001ff00 */
[----:B------:R-:W-:Y:S01]  /*0ca0*/  MOV R31, R20 ;  /* 0x00000014001f7202 */ /* 0x000fe20000000f00 */
[----:B------:R-:W-:Y:S01]  /*0cb0*/  STL.S16 [R1+0xb0], R9 ;  /* 0x0000b00901007387 */ /* 0x000fe20000100600 */
[----:B------:R-:W-:-:S02]  /*0cc0*/  SHF.R.U64 R20, R20, 0x10, R21 ;  /* 0x0000001014147819 */ /* 0x000fc40000001215 */
[----:B------:R-:W-:Y:S02]  /*0cd0*/  CS2R R92, SRZ ;  /* 0x00000000005c7805 */ /* 0x000fe4000001ff00 */
        /* <DEDUP_REMOVED lines=57> */
[----:B------:R1:W-:Y:S01]  /*1070*/  STL.S16 [R1+0x92], R35 ;  /* 0x0000922301007387 */ /* 0x0003e20000100600 */
        /* <DEDUP_REMOVED lines=9> */
[----:B-1----:R-:W-:Y:S02]  /*1110*/  CS2R R34, SRZ ;  /* 0x0000000000227805 */ /* 0x002fe4000001ff00 */
        /* <DEDUP_REMOVED lines=56> */
[----:B------:R-:W-:Y:S01]  /*14a0*/  CS2R R132, SRZ ;  /* 0x0000000000847805 */ /* 0x000fe2000001ff00 */
[----:B------:R-:W-:Y:S01]  /*14b0*/  STL.S16 [R1+0x70], R52 ;  /* 0x0000703401007387 */ /* 0x000fe20000100600 */
[----:B------:R-:W-:-:S02]  /*14c0*/  CS2R R134, SRZ ;  /* 0x0000000000867805 */ /* 0x000fc4000001ff00 */
[----:B------:R-:W-:Y:S02]  /*14d0*/  CS2R R136, SRZ ;  /* 0x0000000000887805 */ /* 0x000fe4000001ff00 */
[----:B------:R-:W-:Y:S01]  /*14e0*/  CS2R R138, SRZ ;  /* 0x00000000008a7805 */ /* 0x000fe2000001ff00 */
[----:B------:R0:W-:Y:S01]  /*14f0*/  STL.S16 [R1+0x6e], R53 ;  /* 0x00006e3501007387 */ /* 0x0001e20000100600 */
[----:B------:R-:W-:Y:S01]  /*1500*/  UISETP.NE.AND.EX UP0, UPT, UR5, URZ, UPT, UP0 ;  /* 0x000000ff0500728c */ /* 0x000fe2000bf05300 */
[----:B-1----:R-:W-:Y:S01]  /*1510*/  CS2R R50, SRZ ;  /* 0x0000000000327805 */ /* 0x002fe2000001ff00 */
[----:B------:R-:W-:Y:S01]  /*1520*/  UPLOP3.LUT UP2, UPT, UPT, UPT, UPT, 0x40, 0x4 ;  /* 0x000000000004789c */ /* 0x000fe20003f4e870 */
[----:B------:R-:W-:Y:S01]  /*1530*/  STL.S16 [R1+0x6c], R6 ;  /* 0x00006c0601007387 */ /* 0x000fe20000100600 */
[----:B------:R-:W1:Y:S03]  /*1540*/  LDCU UR6, c[0x0][0x388] ;  /* 0x00007100ff0677ac */ /* 0x000e660008000800 */
[----:B------:R-:W-:Y:S01]  /*1550*/  STL.S16 [R1+0x6a], R54 ;  /* 0x00006a3601007387 */ /* 0x000fe20000100600 */
[----:B------:R-:W2:Y:S01]  /*1560*/  LDCU.U8 UR18, c[0x0][0x410] ;  /* 0x00008200ff1277ac */ /* 0x000ea20008000000 */
[----:B0-----:R-:W-:-:S02]  /*1570*/  CS2R R52, SRZ ;  /* 0x0000000000347805 */ /* 0x001fc4000001ff00 */
[----:B------:R-:W-:Y:S01]  /*1580*/  STL.S16 [R1+0x68], R7 ;  /* 0x0000680701007387 */ /* 0x000fe20000100600 */
[----:B------:R-:W0:Y:S03]  /*1590*/  LDCU UR19, c[0x0][0x400] ;  /* 0x00008000ff1377ac */ /* 0x000e260008000800 */
[----:B------:R3:W-:Y:S01]  /*15a0*/  STL.S16 [R1+0x66], R55 ;  /* 0x0000663701007387 */ /* 0x0007e20000100600 */
[----:B------:R-:W4:Y:S03]  /*15b0*/  LDCU.64 UR22, c[0x0][0x478] ;  /* 0x00008f00ff1677ac */ /* 0x000f260008000a00 */
[----:B------:R-:W-:Y:S01]  /*15c0*/  STL.S16 [R1+0x64], R10 ;  /* 0x0000640a01007387 */ /* 0x000fe20000100600 */
[----:B------:R-:W0:Y:S03]  /*15d0*/  LDCU.64 UR20, c[0x0][0x438] ;  /* 0x00008700ff1477ac */ /* 0x000e260008000a00 */
[----:B------:R-:W-:Y:S01]  /*15e0*/  STL.S16 [R1+0x62], R56 ;  /* 0x0000623801007387 */ /* 0x000fe20000100600 */
[----:B------:R-:W0:Y:S01]  /*15f0*/  LDCU.128 UR8, c[0x0][0x3c0] ;  /* 0x00007800ff0877ac */ /* 0x000e220008000c00 */
[----:B---3--:R-:W-:-:S02]  /*1600*/  CS2R R54, SRZ ;  /* 0x0000000000367805 */ /* 0x008fc4000001ff00 */
[----:B------:R-:W-:Y:S01]  /*1610*/  STL.S16 [R1+0x60], R11 ;  /* 0x0000600b01007387 */ /* 0x000fe20000100600 */
[----:B------:R-:W3:Y:S03]  /*1620*/  LDCU.64 UR24, c[0x0][0x380] ;  /* 0x00007000ff1877ac */ /* 0x000ee60008000a00 */
[----:B------:R1:W-:Y:S04]  /*1630*/  STL.S16 [R1+0x5e], R57 ;  /* 0x00005e3901007387 */ /* 0x0003e80000100600 */
[----:B------:R-:W-:Y:S04]  /*1640*/  STL.S16 [R1+0x5c], R14 ;  /* 0x00005c0e01007387 */ /* 0x000fe80000100600 */
[----:B------:R-:W-:Y:S01]  /*1650*/  STL.S16 [R1+0x5a], R58 ;  /* 0x00005a3a01007387 */ /* 0x000fe20000100600 */
[----:B-1----:R-:W-:-:S03]  /*1660*/  CS2R R56, SRZ ;  /* 0x0000000000387805 */ /* 0x002fc6000001ff00 */
[----:B------:R-:W-:Y:S04]  /*1670*/  STL.S16 [R1+0x58], R15 ;  /* 0x0000580f01007387 */ /* 0x000fe80000100600 */
        /* <DEDUP_REMOVED lines=12> */
[----:B------:R2:W-:Y:S01]  /*1740*/  STL.S16 [R1+0x42], R65 ;  /* 0x0000424101007387 */ /* 0x0005e20000100600 */
[----:B-1----:R-:W-:-:S03]  /*1750*/  CS2R R62, SRZ ;  /* 0x00000000003e7805 */ /* 0x002fc6000001ff00 */
[----:B------:R-:W-:Y:S04]  /*1760*/  STL.S16 [R1+0x40], R66 ;  /* 0x0000404201007387 */ /* 0x000fe80000100600 */
[----:B------:R1:W-:Y:S01]  /*1770*/  STL.S16 [R1+0x3e], R67 ;  /* 0x00003e4301007387 */ /* 0x0003e20000100600 */
[----:B--2---:R-:W-:-:S03]  /*1780*/  CS2R R64, SRZ ;  /* 0x0000000000407805 */ /* 0x004fc6000001ff00 */
        /* <DEDUP_REMOVED lines=21> */
[----:B------:R1:W-:Y:S01]  /*18e0*/  STL.S16 [R1+0x20], R82 ;  /* 0x0000205201007387 */ /* 0x0003e20000100600 */
[----:B--2---:R-:W-:Y:S02]  /*18f0*/  CS2R R80, SRZ ;  /* 0x0000000000507805 */ /* 0x004fe4000001ff00 */
[----:B01-34-:R-:W-:-:S07]  /*1900*/  CS2R R82, SRZ ;  /* 0x0000000000527805 */ /* 0x01bfce000001ff00 */
.L_x_16103:
[----:B------:R-:W0:Y:S01]  /*1910*/  @UP0 LDCU.64 UR4, c[0x0][0x3e0] ;  /* 0x00007c00ff0407ac */ /* 0x000e220008000a00 */
[----:B------:R-:W-:Y:S02]  /*1920*/  UIMAD.WIDE UR12, UR7, 0x4, UR8 ;  /* 0x00000004070c78a5 */ /* 0x000fe4000f8e0208 */
[----:B------:R-:W-:-:S04]  /*1930*/  UIMAD.WIDE UR14, UR7, 0x4, UR10 ;  /* 0x00000004070e78a5 */ /* 0x000fc8000f8e020a */
[----:B------:R-:W-:Y:S02]  /*1940*/  MOV R184, UR12 ;  /* 0x0000000c00b87c02 */ /* 0x000fe40008000f00 */
[----:B------:R-:W-:Y:S02]  /*1950*/  MOV R185, UR13 ;  /* 0x0000000d00b97c02 */ /* 0x000fe40008000f00 */
[----:B------:R-:W-:-:S03]  /*1960*/  PLOP3.LUT P0, PT, PT, PT, UP0, 0x80, 0x8 ;  /* 0x000000000008781c */ /* 0x000fc60003f0f008 */
[----:B------:R1:W2:Y:S01]  /*1970*/  LDG.E R2, desc[UR16][R184.64] ;  /* 0x00000010b8027981 */ /* 0x0002a2000c1e1900 */
[----:B0-----:R-:W-:Y:S01]  /*1980*/  @UP0 UIMAD.WIDE UR4, UR7, 0x4, UR4 ;  /* 0x00000004070408a5 */ /* 0x001fe2000f8e0204 */
[----:B-1----:R-:W-:Y:S02]  /*1990*/  MOV R184, UR14 ;  /* 0x0000000e00b87c02 */ /* 0x002fe40008000f00 */
[----:B------:R-:W-:-:S05]  /*19a0*/  MOV R185, UR15 ;  /* 0x0000000f00b97c02 */ /* 0x000fca0008000f00 */
[----:B------:R0:W3:Y:S02]  /*19b0*/  LDG.E R4, desc[UR16][R184.64] ;  /* 0x00000010b8047981 */ /* 0x0000e4000c1e1900 */
[----:B0-----:R-:W-:Y:S02]  /*19c0*/  MOV R184, UR4 ;  /* 0x0000000400b87c02 */ /* 0x001fe40008000f00 */
[----:B------:R-:W-:-:S05]  /*19d0*/  MOV R185, UR5 ;  /* 0x0000000500b97c02 */ /* 0x000fca0008000f00 */
[----:B------:R-:W4:Y:S01]  /*19e0*/  @P0 LDG.E R184, desc[UR16][R184.64] ;  /* 0x00000010b8b80981 */ /* 0x000f22000c1e1900 */
[C---:B------:R-:W-:Y:S01]  /*19f0*/  ISETP.GE.U32.AND P1, PT, R0.reuse, 0x80, PT ;  /* 0x000000800000780c */ /* 0x040fe20003f26070 */
[----:B------:R-:W-:Y:S01]  /*1a00*/  UIMAD UR4, UR7, UR6, URZ ;  /* 0x00000006070472a4 */ /* 0x000fe2000f8e02ff */
[C---:B------:R-:W-:Y:S01]  /*1a10*/  ISETP.GE.U32.AND P4, PT, R0.reuse, 0x100, PT ;  /* 0x000001000000780c */ /* 0x040fe20003f86070 */
[----:B------:R-:W0:Y:S01]  /*1a20*/  S2R R7, SR_TID.X ;  /* 0x0000000000077919 */ /* 0x000e220000002100 */
[----:B------:R-:W-:Y:S01]  /*1a30*/  LOP3.LUT R3, R3, 0xfffffffd, RZ, 0xc0, !PT ;  /* 0xfffffffd03037812 */ /* 0x000fe200078ec0ff */
[----:B------:R-:W-:Y:S01]  /*1a40*/  USHF.R.S32.HI UR5, URZ, 0x1f, UR4 ;  /* 0x0000001fff057899 */ /* 0x000fe20008011404 */
[C---:B------:R-:W-:Y:S01]  /*1a50*/  ISETP.GE.U32.AND P3, PT, R0.reuse, 0x180, PT ;  /* 0x000001800000780c */ /* 0x040fe20003f66070 */
[----:B------:R-:W-:Y:S01]  /*1a60*/  UMOV UR12, 0x3f800000 ;  /* 0x3f800000000c7882 */ /* 0x000fe20000000000 */
[----:B------:R-:W-:Y:S01]  /*1a70*/  PLOP3.LUT P0, PT, PT, PT, UP0, 0x80, 0x8 ;  /* 0x000000000008781c */ /* 0x000fe20003f0f008 */
[----:B------:R-:W-:Y:S01]  /*1a80*/  ULEA.HI UR5, UR5, UR4, URZ, 0x2 ;  /* 0x0000000405057291 */ /* 0x000fe2000f8f10ff */
[----:B------:R-:W-:Y:S01]  /*1a90*/  ISETP.GE.U32.AND P2, PT, R0, 0x200, PT ;  /* 0x000002000000780c */ /* 0x000fe20003f46070 */
[----:B------:R-:W-:Y:S01]  /*1aa0*/  BSSY.RECONVERGENT B0, `(.L_x_16002) ;  /* 0x0000044000007945 */ /* 0x000fe20003800200 */
[----:B------:R-:W-:-:S02]  /*1ab0*/  ISETP.NE.AND P5, PT, RZ, UR18, PT ;  /* 0x00000012ff007c0c */ /* 0x000fc4000bfa5270 */
[----:B------:R-:W-:-:S04]  /*1ac0*/  @P1 LOP3.LUT R3, R3, 0x2, RZ, 0xfc, !PT ;  /* 0x0000000203031812 */ /* 0x000fc800078efcff */
[----:B------:R-:W-:-:S04]  /*1ad0*/  LOP3.LUT R3, R3, 0xfffffffb, RZ, 0xc0, !PT ;  /* 0xfffffffb03037812 */ /* 0x000fc800078ec0ff */
[----:B------:R-:W-:-:S04]  /*1ae0*/  @P4 LOP3.LUT R3, R3, 0x4, RZ, 0xfc, !PT ;  /* 0x0000000403034812 */ /* 0x000fc800078efcff */
[----:B------:R-:W-:-:S04]  /*1af0*/  LOP3.LUT R3, R3, 0xfffffff7, RZ, 0xc0, !PT ;  /* 0xfffffff703037812 */ /* 0x000fc800078ec0ff */
[----:B------:R-:W-:-:S04]  /*1b00*/  @P3 LOP3.LUT R3, R3, 0x8, RZ, 0xfc, !PT ;  /* 0x0000000803033812 */ /* 0x000fc800078efcff */
[----:B------:R-:W-:-:S04]  /*1b10*/  LOP3.LUT R3, R3, 0xffffffef, RZ, 0xc0, !PT ;  /* 0xffffffef03037812 */ /* 0x000fc800078ec0ff */
[----:B------:R-:W-:Y:S02]  /*1b20*/  @P2 LOP3.LUT R3, R3, 0x10, RZ, 0xfc, !PT ;  /* 0x0000001003032812 */ /* 0x000fe400078efcff */
[----:B--2---:R-:W-:-:S04]  /*1b30*/  FSEL R2, R2, RZ, !P5 ;  /* 0x000000ff02027208 */ /* 0x004fc80006800000 */
[----:B------:R-:W-:Y:S02]  /*1b40*/  R2UR UR14, R2 ;  /* 0x00000000020e72ca */ /* 0x000fe400000e0000 */
[----:B------:R-:W-:Y:S02]  /*1b50*/  MOV R2, RZ ;  /* 0x000000ff00027202 */ /* 0x000fe40000000f00 */
[----:B---3--:R-:W-:Y:S02]  /*1b60*/  R2UR UR13, R4 ;  /* 0x00000000040d72ca */ /* 0x008fe400000e0000 */
[----:B------:R-:W-:-:S04]  /*1b70*/  MOV R4, UR5 ;  /* 0x0000000500047c02 */ /* 0x000fc80008000f00 */
[----:B0-----:R-:W-:Y:S01]  /*1b80*/  LEA.HI.SX32 R4, R4, R7, 0x1e ;  /* 0x0000000704047211 */ /* 0x001fe200078ff2ff */
[----:B------:R-:W-:-:S03]  /*1b90*/  HFMA2 R7, -RZ, RZ, 0, 0 ;  /* 0x00000000ff077431 */ /* 0x000fc600000001ff */
[----:B------:R-:W-:Y:S02]  /*1ba0*/  MOV R196, R4 ;  /* 0x0000000400c47202 */ /* 0x000fe40000000f00 */
[----:B----4-:R-:W-:Y:S02]  /*1bb0*/  @P0 R2UR UR12, R184 ;  /* 0x00000000b80c02ca */ /* 0x010fe400000e0000 */
[----:B------:R-:W-:Y:S01]  /*1bc0*/  ISETP.GE.U32.AND P0, PT, R0, 0x280, PT ;  /* 0x000002800000780c */ /* 0x000fe20003f06070 */
[----:B-----5:R-:W-:-:S12]  /*1bd0*/  @!P1 BRA `(.L_x_16003) ;  /* 0x0000000000c09947 */ /* 0x020fd80003800000 */
[----:B------:R-:W0:Y:S01]  /*1be0*/  LDC.64 R184, c[0x0][0x3a8] ;  /* 0x0000ea00ffb87b82 */ /* 0x000e220000000a00 */
[----:B------:R-:W2:Y:S04]  /*1bf0*/  LDL.S16 R224, [R1+0xbe] ;  /* 0x0000be0001e07983 */ /* 0x000ea80000100600 */
[----:B------:R-:W3:Y:S03]  /*1c00*/  LDL.S16 R223, [R1+0xbc] ;  /* 0x0000bc0001df7983 */ /* 0x000ee60000100600 */
[----:B------:R-:W1:Y:S01]  /*1c10*/  LDC.64 R188, c[0x0][0x428] ;  /* 0x00010a00ffbc7b82 */ /* 0x000e620000000a00 */
[----:B------:R-:W4:Y:S04]  /*1c20*/  LDL.S16 R217, [R1+0xba] ;  /* 0x0000ba0001d97983 */ /* 0x000f280000100600 */
[----:B------:R-:W4:Y:S01]  /*1c30*/  LDL.S16 R216, [R1+0xb8] ;  /* 0x0000b80001d87983 */ /* 0x000f220000100600 */
[----:B------:R-:W-:Y:S01]  /*1c40*/  ISETP.NE.U32.AND P1, PT, RZ, UR20, PT ;  /* 0x00000014ff007c0c */ /* 0x000fe2000bf25070 */
[----:B0-----:R-:W-:-:S06]  /*1c50*/  IMAD.WIDE.U32 R184, R4, 0x10, R184 ;  /* 0x0000001004b87825 */ /* 0x001fcc00078e00b8 */
[----:B------:R-:W4:Y:S01]  /*1c60*/  LDG.E.128 R184, desc[UR16][R184.64] ;  /* 0x00000010b8b87981 */ /* 0x000f22000c1e1d00 */
[----:B-1----:R-:W-:-:S06]  /*1c70*/  IMAD.WIDE.U32 R188, R4, 0x10, R188 ;  /* 0x0000001004bc7825 */ /* 0x002fcc00078e00bc */
[----:B------:R-:W4:Y:S01]  /*1c80*/  LDG.E.128 R188, desc[UR16][R188.64] ;  /* 0x00000010bcbc7981 */ /* 0x000f22000c1e1d00 */
[----:B------:R-:W-:-:S13]  /*1c90*/  ISETP.NE.AND.EX P1, PT, RZ, UR21, PT, P1 ;  /* 0x00000015ff007c0c */ /* 0x000fda000bf25310 */
[----:B------:R-:W0:Y:S01]  /*1ca0*/  @P1 LDC.64 R6, c[0x0][0x438] ;  /* 0x00010e00ff061b82 */ /* 0x000e220000000a00 */
[C---:B------:R-:W-:Y:S01]  /*1cb0*/  IADD3 R196, PT, PT, R4.reuse, 0x80, RZ ;  /* 0x0000008004c47810 */ /* 0x040fe20007ffe0ff */
[----:B0-----:R-:W-:-:S05]  /*1cc0*/  @P1 IMAD.WIDE.U32 R6, R4, 0x10, R6 ;  /* 0x0000001004061825 */ /* 0x001fca00078e0006 */
[----:B------:R0:W5:Y:S01]  /*1cd0*/  @P1 LDG.E.128 R140, desc[UR16][R6.64] ;  /* 0x00000010068c1981 */ /* 0x000162000c1e1d00 */
[----:B--2---:R-:W-:Y:S02]  /*1ce0*/  HADD2.F32 R5, -RZ, R224.H0_H0 ;  /* 0x200000e0ff057230 */ /* 0x004fe40000004100 */
[----:B---3--:R-:W-:Y:S02]  /*1cf0*/  HADD2.F32 R232, -RZ, R223.H0_H0 ;  /* 0x200000dfffe87230 */ /* 0x008fe40000004100 */
[----:B----4-:R-:W-:Y:S02]  /*1d00*/  HADD2.F32 R224, -RZ, R217.H0_H0 ;  /* 0x200000d9ffe07230 */ /* 0x010fe40000004100 */
[----:B0-----:R-:W-:Y:S02]  /*1d10*/  HADD2.F32 R6, -RZ, R216.H0_H0 ;  /* 0x200000d8ff067230 */ /* 0x001fe40000004100 */
[----:B------:R-:W-:Y:S01]  /*1d20*/  FADD.FTZ R184, R184, -UR14 ;  /* 0x8000000eb8b87e21 */ /* 0x000fe20008010000 */
[----:B------:R-:W-:-:S03]  /*1d30*/  FADD.FTZ R185, R185, -UR14 ;  /* 0x8000000eb9b97e21 */ /* 0x000fc60008010000 */
[----:B------:R-:W-:Y:S01]  /*1d40*/  FMUL.FTZ R208, R184, UR13 ;  /* 0x0000000db8d07c20 */ /* 0x000fe20008410000 */
[----:B------:R-:W-:Y:S01]  /*1d50*/  FMUL.FTZ R5, R188, R5 ;  /* 0x00000005bc057220 */ /* 0x000fe20000410000 */
[----:B------:R-:W-:Y:S01]  /*1d60*/  FMUL.FTZ R232, R189, R232 ;  /* 0x000000e8bde87220 */ /* 0x000fe20000410000 */
[----:B------:R-:W-:Y:S01]  /*1d70*/  FMUL.FTZ R251, R185, UR13 ;  /* 0x0000000db9fb7c20 */ /* 0x000fe20008410000 */
[----:B------:R-:W-:Y:S01]  /*1d80*/  FADD.FTZ R186, R186, -UR14 ;  /* 0x8000000ebaba7e21 */ /* 0x000fe20008010000 */
[----:B------:R-:W-:Y:S01]  /*1d90*/  FADD.FTZ R2, RZ, R5 ;  /* 0x00000005ff027221 */ /* 0x000fe20000010000 */
[----:B------:R-:W-:Y:S01]  /*1da0*/  FFMA.FTZ R7, R208, R5, RZ ;  /* 0x00000005d0077223 */ /* 0x000fe200000100ff */
[----:B------:R-:W-:Y:S01]  /*1db0*/  FMUL.FTZ R224, R190, R224 ;  /* 0x000000e0bee07220 */ /* 0x000fe20000410000 */
[----:B------:R-:W-:Y:S01]  /*1dc0*/  FMUL.FTZ R231, R186, UR13 ;  /* 0x0000000dbae77c20 */ /* 0x000fe20008410000 */
[----:B------:R-:W-:Y:S01]  /*1dd0*/  FADD.FTZ R2, R2, R232 ;  /* 0x000000e802027221 */ /* 0x000fe20000010000 */
[----:B------:R-:W-:Y:S01]  /*1de0*/  FADD.FTZ R187, R187, -UR14 ;  /* 0x8000000ebbbb7e21 */ /* 0x000fe20008010000 */
[----:B------:R-:W-:Y:S01]  /*1df0*/  FFMA.FTZ R7, R251, R232, R7 ;  /* 0x000000e8fb077223 */ /* 0x000fe20000010007 */
[----:B------:R-:W-:Y:S01]  /*1e00*/  FMUL.FTZ R6, R191, R6 ;  /* 0x00000006bf067220 */ /* 0x000fe20000410000 */
[----:B------:R-:W-:Y:S01]  /*1e10*/  FADD.FTZ R2, R2, R224 ;  /* 0x000000e002027221 */ /* 0x000fe20000010000 */
[----:B------:R-:W-:Y:S01]  /*1e20*/  FMUL.FTZ R223, R187, UR13 ;  /* 0x0000000dbbdf7c20 */ /* 0x000fe20008410000 */
        /* <DEDUP_REMOVED lines=10> */
[----:B------:R-:W-:-:S07]  /*1ed0*/  FFMA.FTZ R2, R223, R6, R184 ;  /* 0x00000006df027223 */ /* 0x000fce00000100b8 */
.L_x_16003:
[----:B------:R-:W-:Y:S05]  /*1ee0*/  BSYNC.RECONVERGENT B0 ;  /* 0x0000000000007941 */ /* 0x000fea0003800200 */
.L_x_16002:
[----:B------:R-:W-:Y:S04]  /*1ef0*/  BSSY.RECONVERGENT B0, `(.L_x_16004) ;  /* 0x0000033000007945 */ /* 0x000fe80003800200 */
[----:B------:R-:W-:Y:S05]  /*1f00*/  @!P4 BRA `(.L_x_16005) ;  /* 0x0000000000c4c947 */ /* 0x000fea0003800000 */
[----:B------:R-:W2:Y:S01]  /*1f10*/  LDL.S16 R194, [R1+0xb6] ;  /* 0x0000b60001c27983 */ /* 0x000ea20000100600 */
[----:B------:R-:W0:Y:S03]  /*1f20*/  LDC.64 R184, c[0x0][0x3a8] ;  /* 0x0000ea00ffb87b82 */ /* 0x000e260000000a00 */
[----:B------:R-:W3:Y:S04]  /*1f30*/  LDL.S16 R229, [R1+0xb4] ;  /* 0x0000b40001e57983 */ /* 0x000ee80000100600 */
[----:B------:R-:W4:Y:S01]  /*1f40*/  LDL.S16 R217, [R1+0xb2] ;  /* 0x0000b20001d97983 */ /* 0x000f220000100600 */
[----:B------:R-:W1:Y:S01]  /*1f50*/  LDC.64 R188, c[0x0][0x428] ;  /* 0x00010a00ffbc7b82 */ /* 0x000e620000000a00 */
[----:B------:R-:W-:Y:S01]  /*1f60*/  ISETP.NE.U32.AND P1, PT, RZ, UR20, PT ;  /* 0x00000014ff007c0c */ /* 0x000fe2000bf25070 */
[----:B0-----:R-:W-:-:S06]  /*1f70*/  IMAD.WIDE.U32 R184, R196, 0x10, R184 ;  /* 0x00000010c4b87825 */ /* 0x001fcc00078e00b8 */
[----:B------:R-:W4:Y:S01]  /*1f80*/  LDG.E.128 R184, desc[UR16][R184.64] ;  /* 0x00000010b8b87981 */ /* 0x000f22000c1e1d00 */
[----:B-1----:R-:W-:-:S06]  /*1f90*/  IMAD.WIDE.U32 R188, R196, 0x10, R188 ;  /* 0x00000010c4bc7825 */ /* 0x002fcc00078e00bc */
[----:B------:R-:W4:Y:S01]  /*1fa0*/  LDG.E.128 R188, desc[UR16][R188.64] ;  /* 0x00000010bcbc7981 */ /* 0x000f22000c1e1d00 */
[----:B------:R-:W-:-:S13]  /*1fb0*/  ISETP.NE.AND.EX P1, PT, RZ, UR21, PT, P1 ;  /* 0x00000015ff007c0c */ /* 0x000fda000bf25310 */
[----:B------:R-:W0:Y:S01]  /*1fc0*/  @P1 LDC.64 R206, c[0x0][0x438] ;  /* 0x00010e00ffce1b82 */ /* 0x000e220000000a00 */
[----:B--2---:R-:W-:Y:S02]  /*1fd0*/  HADD2.F32 R250, -RZ, R194.H0_H0 ;  /* 0x200000c2fffa7230 */ /* 0x004fe40000004100 */
[----:B------:R-:W2:Y:S01]  /*1fe0*/  LDL.S16 R194, [R1+0xb0] ;  /* 0x0000b00001c27983 */ /* 0x000ea20000100600 */
[----:B0-----:R-:W-:-:S04]  /*1ff0*/  @P1 IMAD.WIDE.U32 R206, R196, 0x10, R206 ;  /* 0x00000010c4ce1825 */ /* 0x001fc800078e00ce */
[----:B---3--:R-:W-:Y:S01]  /*2000*/  HADD2.F32 R230, -RZ, R229.H0_H0 ;  /* 0x200000e5ffe67230 */ /* 0x008fe20000004100 */
[----:B------:R0:W5:Y:S01]  /*2010*/  @P1 LDG.E.128 R144, desc[UR16][R206.64] ;  /* 0x00000010ce901981 */ /* 0x000162000c1e1d00 */
[----:B----4-:R-:W-:-:S04]  /*2020*/  FADD.FTZ R184, R184, -UR14 ;  /* 0x8000000eb8b87e21 */ /* 0x010fc80008010000 */
[----:B------:R-:W-:Y:S01]  /*2030*/  FMUL.FTZ R216, R184, UR13 ;  /* 0x0000000db8d87c20 */ /* 0x000fe20008410000 */
[----:B------:R-:W-:-:S04]  /*2040*/  FADD.FTZ R185, R185, -UR14 ;  /* 0x8000000eb9b97e21 */ /* 0x000fc80008010000 */
[----:B------:R1:W-:Y:S01]  /*2050*/  STL [R1+0x1c], R216 ;  /* 0x00001cd801007387 */ /* 0x0003e20000100800 */
[----:B------:R-:W-:Y:S01]  /*2060*/  FMUL.FTZ R250, R188, R250 ;  /* 0x000000fabcfa7220 */ /* 0x000fe20000410000 */
[----:B0-----:R-:W-:Y:S02]  /*2070*/  HADD2.F32 R207, -RZ, R217.H0_H0 ;  /* 0x200000d9ffcf7230 */ /* 0x001fe40000004100 */
        /* <DEDUP_REMOVED lines=8> */
[----:B------:R-:W-:Y:S01]  /*2100*/  FADD.FTZ R187, R187, -UR14 ;  /* 0x8000000ebbbb7e21 */ /* 0x000fe20008010000 */
[----:B------:R-:W-:Y:S01]  /*2110*/  FFMA.FTZ R184, R249, R230, R184 ;  /* 0x000000e6f9b87223 */ /* 0x000fe200000100b8 */
[----:B------:R-:W-:-:S02]  /*2120*/  FADD.FTZ R2, R2, R207 ;  /* 0x000000cf02027221 */ /* 0x000fc40000010000 */
[----:B------:R-:W-:Y:S01]  /*2130*/  FMUL.FTZ R206, R187, UR13 ;  /* 0x0000000dbbce7c20 */ /* 0x000fe20008410000 */
        /* <DEDUP_REMOVED lines=9> */
[----:B------:R-:W-:Y:S01]  /*21d0*/  IADD3 R196, PT, PT, R196, 0x80, RZ ;  /* 0x00000080c4c47810 */ /* 0x000fe20007ffe0ff */
[----:B--2---:R-:W-:-:S05]  /*21e0*/  HADD2.F32 R194, -RZ, R194.H0_H0 ;  /* 0x200000c2ffc27230 */ /* 0x004fca0000004100 */
[----:B------:R-:W-:-:S04]  /*21f0*/  FMUL.FTZ R194, R191, R194 ;  /* 0x000000c2bfc27220 */ /* 0x000fc80000410000 */
[----:B------:R-:W-:Y:S01]  /*2200*/  FADD.FTZ R7, R2, R194 ;  /* 0x000000c202077221 */ /* 0x000fe20000010000 */
[----:B-1----:R-:W-:-:S07]  /*2210*/  FFMA.FTZ R2, R206, R194, R184 ;  /* 0x000000c2ce027223 */ /* 0x002fce00000100b8 */
.L_x_16005:
[----:B------:R-:W-:Y:S05]  /*2220*/  BSYNC.RECONVERGENT B0 ;  /* 0x0000000000007941 */ /* 0x000fea0003800200 */
.L_x_16004:
        /* <DEDUP_REMOVED lines=9> */
[----:B------:R-:W3:Y:S01]  /*22c0*/  LDG.E.128 R184, desc[UR16][R184.64] ;  /* 0x00000010b8b87981 */ /* 0x000ee2000c1e1d00 */
[----:B-1----:R-:W-:-:S06]  /*22d0*/  IMAD.WIDE.U32 R188, R196, 0x10, R188 ;  /* 0x00000010c4bc7825 */ /* 0x002fcc00078e00bc */
[----:B------:R-:W3:Y:S01]  /*22e0*/  LDG.E.128 R188, desc[UR16][R188.64] ;  /* 0x00000010bcbc7981 */ /* 0x000ee2000c1e1d00 */
[----:B------:R-:W-:-:S13]  /*22f0*/  ISETP.NE.AND.EX P1, PT, RZ, UR21, PT, P1 ;  /* 0x00000015ff007c0c */ /* 0x000fda000bf25310 */
[----:B------:R-:W0:Y:S01]  /*2300*/  @P1 LDC.64 R214, c[0x0][0x438] ;  /* 0x00010e00ffd61b82 */ /* 0x000e220000000a00 */
[----:B--2---:R-:W-:Y:S02]  /*2310*/  HADD2.F32 R248, -RZ, R193.H0_H0 ;  /* 0x200000c1fff87230 */ /* 0x004fe40000004100 */
[----:B------:R-:W2:Y:S01]  /*2320*/  LDL.S16 R193, [R1+0xa8] ;  /* 0x0000a80001c17983 */ /* 0x000ea20000100600 */
[----:B0-----:R-:W-:-:S05]  /*2330*/  @P1 IMAD.WIDE.U32 R214, R196, 0x10, R214 ;  /* 0x00000010c4d61825 */ /* 0x001fca00078e00d6 */
[----:B------:R3:W5:Y:S01]  /*2340*/  @P1 LDG.E.128 R20, desc[UR16][R214.64] ;  /* 0x00000010d6141981 */ /* 0x000762000c1e1d00 */
[----:B----4-:R-:W-:Y:S02]  /*2350*/  HADD2.F32 R205, -RZ, R217.H0_H0 ;  /* 0x200000d9ffcd7230 */ /* 0x010fe40000004100 */
[----:B---3--:R-:W-:Y:S02]  /*2360*/  HADD2.F32 R215, -RZ, R195.H0_H0 ;  /* 0x200000c3ffd77230 */ /* 0x008fe40000004100 */
[----:B------:R-:W-:-:S04]  /*2370*/  FADD.FTZ R184, R184, -UR14 ;  /* 0x8000000eb8b87e21 */ /* 0x000fc80008010000 */
[----:B------:R-:W-:Y:S01]  /*2380*/  FMUL.FTZ R216, R184, UR13 ;  /* 0x0000000db8d87c20 */ /* 0x000fe20008410000 */
[----:B------:R-:W-:-:S04]  /*2390*/  FADD.FTZ R185, R185, -UR14 ;  /* 0x8000000eb9b97e21 */ /* 0x000fc80008010000 */
[----:B------:R0:W-:Y:S01]  /*23a0*/  STL [R1+0x14], R216 ;  /* 0x000014d801007387 */ /* 0x0001e20000100800 */
[----:B------:R-:W-:Y:S01]  /*23b0*/  FMUL.FTZ R248, R188, R248 ;  /* 0x000000f8bcf87220 */ /* 0x000fe20000410000 */
[----:B------:R-:W-:Y:S01]  /*23c0*/  FMUL.FTZ R215, R189, R215 ;  /* 0x000000d7bdd77220 */ /* 0x000fe20000410000 */
[----:B------:R-:W-:Y:S01]  /*23d0*/  FMUL.FTZ R239, R185, UR13 ;  /* 0x0000000db9ef7c20 */ /* 0x000fe20008410000 */
[----:B------:R-:W-:Y:S01]  /*23e0*/  FADD.FTZ R186, R186, -UR14 ;  /* 0x8000000ebaba7e21 */ /* 0x000fe20008010000 */
[----:B------:R-:W-:Y:S01]  /*23f0*/  FADD.FTZ R7, R7, R248 ;  /* 0x000000f807077221 */ /* 0x000fe20000010000 */
[----:B------:R-:W-:Y:S01]  /*2400*/  FFMA.FTZ R184, R216, R248, R2 ;  /* 0x000000f8d8b87223 */ /* 0x000fe20000010002 */
[----:B------:R-:W-:Y:S01]  /*2410*/  FMUL.FTZ R205, R190, R205 ;  /* 0x000000cdbecd7220 */ /* 0x000fe20000410000 */
[----:B------:R-:W-:Y:S01]  /*2420*/  FMUL.FTZ R214, R186, UR13 ;  /* 0x0000000dbad67c20 */ /* 0x000fe20008410000 */
[----:B------:R-:W-:Y:S01]  /*2430*/  FADD.FTZ R2, R7, R215 ;  /* 0x000000d707027221 */ /* 0x000fe20000010000 */
[----:B------:R-:W-:Y:S01]  /*2440*/  FADD.FTZ R187, R187, -UR14 ;  /* 0x8000000ebbbb7e21 */ /* 0x000fe20008010000 */
[----:B------:R-:W-:-:S02]  /*2450*/  FFMA.FTZ R184, R239, R215, R184 ;  /* 0x000000d7efb87223 */ /* 0x000fc400000100b8 */
[----:B------:R-:W-:Y:S01]  /*2460*/  FADD.FTZ R2, R2, R205 ;  /* 0x000000cd02027221 */ /* 0x000fe20000010000 */
        /* <DEDUP_REMOVED lines=14> */
[----:B0-----:R-:W-:-:S07]  /*2550*/  FFMA.FTZ R2, R195, R193, R184 ;  /* 0x000000c1c3027223 */ /* 0x001fce00000100b8 */
.L_x_16007:
[----:B------:R-:W-:Y:S05]  /*2560*/  BSYNC.RECONVERGENT B0 ;  /* 0x0000000000007941 */ /* 0x000fea0003800200 */
.L_x_16006:
[----:B------:R-:W-:Y:S04]  /*2570*/  BSSY.RECONVERGENT B0, `(.L_x_16008) ;  /* 0x0000033000007945 */ /* 0x000fe80003800200 */
[----:B------:R-:W-:Y:S05]  /*2580*/  @!P2 BRA `(.L_x_16009) ;  /* 0x0000000000c4a947 */ /* 0x000fea0003800000 */
[----:B------:R-:W0:Y:S01]  /*2590*/  LDC.64 R188, c[0x0][0x3a8] ;  /* 0x0000ea00ffbc7b82 */ /* 0x000e220000000a00 */
[----:B------:R-:W2:Y:S04]  /*25a0*/  LDL.S16 R213, [R1+0xa6] ;  /* 0x0000a60001d57983 */ /* 0x000ea80000100600 */
[----:B------:R-:W3:Y:S03]  /*25b0*/  LDL.S16 R204, [R1+0xa4] ;  /* 0x0000a40001cc7983 */ /* 0x000ee60000100600 */
[----:B------:R-:W1:Y:S01]  /*25c0*/  LDC.64 R184, c[0x0][0x428] ;  /* 0x00010a00ffb87b82 */ /* 0x000e620000000a00 */
[----:B------:R-:W4:Y:S01]  /*25d0*/  LDL.S16 R13, [R1+0xa2] ;  /* 0x0000a200010d7983 */ /* 0x000f220000100600 */
[----:B------:R-:W-:Y:S01]  /*25e0*/  ISETP.NE.U32.AND P1, PT, RZ, UR20, PT ;  /* 0x00000014ff007c0c */ /* 0x000fe2000bf25070 */
[----:B0-----:R-:W-:-:S06]  /*25f0*/  IMAD.WIDE.U32 R188, R196, 0x10, R188 ;  /* 0x00000010c4bc7825 */ /* 0x001fcc00078e00bc */
[----:B------:R-:W2:Y:S01]  /*2600*/  LDG.E.128 R188, desc[UR16][R188.64] ;  /* 0x00000010bcbc7981 */ /* 0x000ea2000c1e1d00 */
[----:B------:R-:W-:Y:S01]  /*2610*/  ISETP.NE.AND.EX P1, PT, RZ, UR21, PT, P1 ;  /* 0x00000015ff007c0c */ /* 0x000fe2000bf25310 */
[----:B-1----:R-:W-:-:S06]  /*2620*/  IMAD.WIDE.U32 R184, R196, 0x10, R184 ;  /* 0x00000010c4b87825 */ /* 0x002fcc00078e00b8 */
[----:B------:R-:W4:Y:S06]  /*2630*/  LDG.E.128 R184, desc[UR16][R184.64] ;  /* 0x00000010b8b87981 */ /* 0x000f2c000c1e1d00 */
[----:B------:R-:W0:Y:S02]  /*2640*/  @P1 LDC.64 R216, c[0x0][0x438] ;  /* 0x00010e00ffd81b82 */ /* 0x000e240000000a00 */
[----:B0-----:R-:W-:-:S05]  /*2650*/  @P1 IMAD.WIDE.U32 R216, R196, 0x10, R216 ;  /* 0x00000010c4d81825 */ /* 0x001fca00078e00d8 */
[----:B------:R0:W5:Y:S01]  /*2660*/  @P1 LDG.E.128 R156, desc[UR16][R216.64] ;  /* 0x00000010d89c1981 */ /* 0x000162000c1e1d00 */
[----:B--2---:R-:W-:-:S04]  /*2670*/  FADD.FTZ R188, R188, -UR14 ;  /* 0x8000000ebcbc7e21 */ /* 0x004fc80008010000 */
[----:B------:R-:W-:Y:S02]  /*2680*/  FMUL.FTZ R192, R188, UR13 ;  /* 0x0000000dbcc07c20 */ /* 0x000fe40008410000 */
[----:B------:R-:W2:Y:S01]  /*2690*/  LDL.S16 R188, [R1+0xa0] ;  /* 0x0000a00001bc7983 */ /* 0x000ea20000100600 */
[----:B------:R-:W-:Y:S02]  /*26a0*/  HADD2.F32 R247, -RZ, R213.H0_H0 ;  /* 0x200000d5fff77230 */ /* 0x000fe40000004100 */
[----:B---3--:R-:W-:Y:S02]  /*26b0*/  HADD2.F32 R228, -RZ, R204.H0_H0 ;  /* 0x200000ccffe47230 */ /* 0x008fe40000004100 */
[----:B------:R-:W-:Y:S01]  /*26c0*/  FADD.FTZ R189, R189, -UR14 ;  /* 0x8000000ebdbd7e21 */ /* 0x000fe20008010000 */
[----:B----4-:R-:W-:Y:S01]  /*26d0*/  FMUL.FTZ R247, R184, R247 ;  /* 0x000000f7b8f77220 */ /* 0x010fe20000410000 */
[----:B------:R-:W-:Y:S02]  /*26e0*/  HADD2.F32 R204, -RZ, R13.H0_H0 ;  /* 0x2000000dffcc7230 */ /* 0x000fe40000004100 */
[----:B------:R-:W-:Y:S01]  /*26f0*/  FADD.FTZ R72, R72, R184 ;  /* 0x000000b848487221 */ /* 0x000fe20000010000 */
[----:B------:R-:W-:Y:S01]  /*2700*/  FFMA.FTZ R32, R184, R192, R32 ;  /* 0x000000c0b8207223 */ /* 0x000fe20000010020 */
[----:B------:R-:W-:Y:S01]  /*2710*/  FMUL.FTZ R228, R185, R228 ;  /* 0x000000e4b9e47220 */ /* 0x000fe20000410000 */
[----:B------:R-:W-:Y:S01]  /*2720*/  FADD.FTZ R7, R7, R247 ;  /* 0x000000f707077221 */ /* 0x000fe20000010000 */
[----:B------:R-:W-:Y:S01]  /*2730*/  FMUL.FTZ R238, R189, UR13 ;  /* 0x0000000dbdee7c20 */ /* 0x000fe20008410000 */
[----:B------:R-:W-:Y:S01]  /*2740*/  FADD.FTZ R190, R190, -UR14 ;  /* 0x8000000ebebe7e21 */ /* 0x000fe20008010000 */
[----:B------:R-:W-:Y:S01]  /*2750*/  FFMA.FTZ R184, R192, R247, R2 ;  /* 0x000000f7c0b87223 */ /* 0x000fe20000010002 */
[----:B------:R2:W-:Y:S01]  /*2760*/  STL [R1+0x10], R192 ;  /* 0x000010c001007387 */ /* 0x0005e20000100800 */
        /* <DEDUP_REMOVED lines=19> */
.L_x_16009:
[----:B------:R-:W-:Y:S05]  /*28a0*/  BSYNC.RECONVERGENT B0 ;  /* 0x0000000000007941 */ /* 0x000fea0003800200 */
.L_x_16008:
        /* <DEDUP_REMOVED lines=16> */
[----:B0-----:R-:W-:-:S05]  /*29b0*/  @P1 IMAD.WIDE.U32 R216, R196, 0x10, R216 ;  /* 0x00000010c4d81825 */ /* 0x001fca00078e00d8 */
[----:B------:R0:W5:Y:S01]  /*29c0*/  @P1 LDG.E.128 R160, desc[UR16][R216.64] ;  /* 0x00000010d8a01981 */ /* 0x000162000c1e1d00 */
[----:B---3--:R-:W-:Y:S02]  /*29d0*/  HADD2.F32 R227, -RZ, R203.H0_H0 ;  /* 0x200000cbffe37230 */ /* 0x008fe40000004100 */
[----:B----4-:R-:W-:Y:S02]  /*29e0*/  HADD2.F32 R203, -RZ, R12.H0_H0 ;  /* 0x2000000cffcb7230 */ /* 0x010fe40000004100 */
[----:B------:R-:W-:-:S04]  /*29f0*/  FADD.FTZ R188, R188, -UR14 ;  /* 0x8000000ebcbc7e21 */ /* 0x000fc80008010000 */
[----:B0-----:R-:W-:Y:S01]  /*2a00*/  FMUL.FTZ R217, R188, UR13 ;  /* 0x0000000dbcd97c20 */ /* 0x001fe20008410000 */
[----:B------:R-:W-:-:S04]  /*2a10*/  FADD.FTZ R189, R189, -UR14 ;  /* 0x8000000ebdbd7e21 */ /* 0x000fc80008010000 */
[----:B------:R0:W-:Y:S01]  /*2a20*/  STL [R1+0xc], R217 ;  /* 0x00000cd901007387 */ /* 0x0001e20000100800 */
[----:B------:R-:W-:Y:S01]  /*2a30*/  FMUL.FTZ R246, R184, R246 ;  /* 0x000000f6b8f67220 */ /* 0x000fe20000410000 */
[----:B------:R-:W-:Y:S01]  /*2a40*/  FADD.FTZ R76, R76, R184 ;  /* 0x000000b84c4c7221 */ /* 0x000fe20000010000 */
[----:B------:R-:W-:Y:S01]  /*2a50*/  FFMA.FTZ R36, R184, R217, R36 ;  /* 0x000000d9b8247223 */ /* 0x000fe20000010024 */
[----:B------:R-:W-:Y:S01]  /*2a60*/  FMUL.FTZ R227, R185, R227 ;  /* 0x000000e3b9e37220 */ /* 0x000fe20000410000 */
[----:B------:R-:W-:Y:S01]  /*2a70*/  FADD.FTZ R7, R7, R246 ;  /* 0x000000f607077221 */ /* 0x000fe20000010000 */
[----:B------:R-:W-:Y:S01]  /*2a80*/  FMUL.FTZ R237, R189, UR13 ;  /* 0x0000000dbded7c20 */ /* 0x000fe20008410000 */
        /* <DEDUP_REMOVED lines=21> */
.L_x_16011:
[----:B------:R-:W-:Y:S05]  /*2be0*/  BSYNC.RECONVERGENT B0 ;  /* 0x0000000000007941 */ /* 0x000fea0003800200 */
.L_x_16010:
[----:B------:R-:W-:Y:S01]  /*2bf0*/  ISETP.GE.U32.AND P1, PT, R0, 0x300, PT ;  /* 0x000003000000780c */ /* 0x000fe20003f26070 */
[----:B------:R-:W-:-:S12]  /*2c00*/  BSSY.RECONVERGENT B0, `(.L_x_16012) ;  /* 0x0000033000007945 */ /* 0x000fd80003800200 */
[----:B------:R-:W-:Y:S05]  /*2c10*/  @!P1 BRA `(.L_x_16013) ;  /* 0x0000000000c49947 */ /* 0x000fea0003800000 */
[----:B------:R-:W2:Y:S01]  /*2c20*/  LDL.S16 R18, [R1+0x96] ;  /* 0x0000960001127983 */ /* 0x000ea20000100600 */
[----:B------:R-:W-:Y:S01]  /*2c30*/  ISETP.NE.U32.AND P2, PT, RZ, UR20, PT ;  /* 0x00000014ff007c0c */ /* 0x000fe2000bf45070 */
[----:B------:R-:W0:Y:S02]  /*2c40*/  LDC.64 R188, c[0x0][0x3a8] ;  /* 0x0000ea00ffbc7b82 */ /* 0x000e240000000a00 */
[----:B------:R-:W3:Y:S01]  /*2c50*/  LDL.S16 R11, [R1+0x94] ;  /* 0x00009400010b7983 */ /* 0x000ee20000100600 */
[----:B------:R-:W-:-:S03]  /*2c60*/  ISETP.NE.AND.EX P2, PT, RZ, UR21, PT, P2 ;  /* 0x00000015ff007c0c */ /* 0x000fc6000bf45320 */
[----:B------:R-:W4:Y:S10]  /*2c70*/  LDL.S16 R217, [R1+0x92] ;  /* 0x0000920001d97983 */ /* 0x000f340000100600 */
[----:B------:R-:W1:Y:S02]  /*2c80*/  @P2 LDC.64 R184, c[0x0][0x438] ;  /* 0x00010e00ffb82b82 */ /* 0x000e640000000a00 */
[----:B-1----:R-:W-:-:S05]  /*2c90*/  @P2 IMAD.WIDE.U32 R184, R196, 0x10, R184 ;  /* 0x00000010c4b82825 */ /* 0x002fca00078e00b8 */
[----:B------:R1:W5:Y:S01]  /*2ca0*/  @P2 LDG.E.128 R164, desc[UR16][R184.64] ;  /* 0x00000010b8a42981 */ /* 0x000362000c1e1d00 */
[----:B0-----:R-:W-:-:S06]  /*2cb0*/  IMAD.WIDE.U32 R188, R196, 0x10, R188 ;  /* 0x00000010c4bc7825 */ /* 0x001fcc00078e00bc */
[----:B------:R-:W4:Y:S01]  /*2cc0*/  LDG.E.128 R188, desc[UR16][R188.64] ;  /* 0x00000010bcbc7981 */ /* 0x000f22000c1e1d00 */
[----:B-1----:R-:W0:Y:S02]  /*2cd0*/  LDC.64 R184, c[0x0][0x428] ;  /* 0x00010a00ffb87b82 */ /* 0x002e240000000a00 */
[----:B0-----:R-:W-:-:S06]  /*2ce0*/  IMAD.WIDE.U32 R184, R196, 0x10, R184 ;  /* 0x00000010c4b87825 */ /* 0x001fcc00078e00b8 */
[----:B------:R-:W4:Y:S01]  /*2cf0*/  LDG.E.128 R184, desc[UR16][R184.64] ;  /* 0x00000010b8b87981 */ /* 0x000f22000c1e1d00 */
[----:B--2---:R-:W-:-:S03]  /*2d00*/  HADD2.F32 R245, -RZ, R18.H0_H0 ;  /* 0x20000012fff57230 */ /* 0x004fc60000004100 */
[----:B------:R-:W2:Y:S01]  /*2d10*/  LDL.S16 R18, [R1+0x90] ;  /* 0x0000900001127983 */ /* 0x000ea20000100600 */
[----:B---3--:R-:W-:Y:S02]  /*2d20*/  HADD2.F32 R226, -RZ, R11.H0_H0 ;  /* 0x2000000bffe27230 */ /* 0x008fe40000004100 */
[----:B----4-:R-:W-:Y:S01]  /*2d30*/  HADD2.F32 R202, -RZ, R217.H0_H0 ;  /* 0x200000d9ffca7230 */ /* 0x010fe20000004100 */
[----:B------:R-:W-:Y:S01]  /*2d40*/  IADD3 R196, PT, PT, R196, 0x80, RZ ;  /* 0x00000080c4c47810 */ /* 0x000fe20007ffe0ff */
[----:B------:R-:W-:-:S04]  /*2d50*/  FADD.FTZ R188, R188, -UR14 ;  /* 0x8000000ebcbc7e21 */ /* 0x000fc80008010000 */
[----:B------:R-:W-:Y:S01]  /*2d60*/  FMUL.FTZ R216, R188, UR13 ;  /* 0x0000000dbcd87c20 */ /* 0x000fe20008410000 */
[----:B------:R-:W-:-:S04]  /*2d70*/  FADD.FTZ R189, R189, -UR14 ;  /* 0x8000000ebdbd7e21 */ /* 0x000fc80008010000 */
[----:B------:R0:W-:Y:S01]  /*2d80*/  STL [R1+0x8], R216 ;  /* 0x000008d801007387 */ /* 0x0001e20000100800 */
[----:B------:R-:W-:Y:S01]  /*2d90*/  FMUL.FTZ R236, R189, UR13 ;  /* 0x0000000dbdec7c20 */ /* 0x000fe20008410000 */
[----:B------:R-:W-:Y:S01]  /*2da0*/  FADD.FTZ R190, R190, -UR14 ;  /* 0x8000000ebebe7e21 */ /* 0x000fe20008010000 */
[----:B------:R-:W-:-:S03]  /*2db0*/  FADD.FTZ R11, R191, -UR14 ;  /* 0x8000000ebf0b7e21 */ /* 0x000fc60008010000 */
[----:B------:R-:W-:Y:S01]  /*2dc0*/  FMUL.FTZ R218, R190, UR13 ;  /* 0x0000000dbeda7c20 */ /* 0x000fe20008410000 */
[----:B------:R-:W-:Y:S01]  /*2dd0*/  FMUL.FTZ R11, R11, UR13 ;  /* 0x0000000d0b0b7c20 */ /* 0x000fe20008410000 */
[----:B------:R-:W-:Y:S01]  /*2de0*/  FMUL.FTZ R245, R184, R245 ;  /* 0x000000f5b8f57220 */ /* 0x000fe20000410000 */
[----:B------:R-:W-:Y:S01]  /*2df0*/  FADD.FTZ R80, R80, R184 ;  /* 0x000000b850507221 */ /* 0x000fe20000010000 */
[----:B------:R-:W-:Y:S01]  /*2e00*/  FFMA.FTZ R40, R184, R216, R40 ;  /* 0x000000d8b8287223 */ /* 0x000fe20000010028 */
[----:B------:R-:W-:Y:S01]  /*2e10*/  FMUL.FTZ R226, R185, R226 ;  /* 0x000000e2b9e27220 */ /* 0x000fe20000410000 */
[----:B------:R-:W-:Y:S01]  /*2e20*/  FADD.FTZ R7, R7, R245 ;  /* 0x000000f507077221 */ /* 0x000fe20000010000 */
[----:B------:R-:W-:Y:S01]  /*2e30*/  FFMA.FTZ R184, R216, R245, R2 ;  /* 0x000000f5d8b87223 */ /* 0x000fe20000010002 */
[----:B------:R-:W-:Y:S02]  /*2e40*/  FMUL.FTZ R202, R186, R202 ;  /* 0x000000cabaca7220 */ /* 0x000fe40000410000 */
        /* <DEDUP_REMOVED lines=10> */
[----:B--2---:R-:W-:-:S05]  /*2ef0*/  HADD2.F32 R18, -RZ, R18.H0_H0 ;  /* 0x20000012ff127230 */ /* 0x004fca0000004100 */
[----:B------:R-:W-:-:S04]  /*2f00*/  FMUL.FTZ R18, R187, R18 ;  /* 0x00000012bb127220 */ /* 0x000fc80000410000 */
[----:B------:R-:W-:Y:S01]  /*2f10*/  FADD.FTZ R7, R2, R18 ;  /* 0x0000001202077221 */ /* 0x000fe20000010000 */
[----:B0-----:R-:W-:-:S07]  /*2f20*/  FFMA.FTZ R2, R11, R18, R184 ;  /* 0x000000120b027223 */ /* 0x001fce00000100b8 */
.L_x_16013:
[----:B------:R-:W-:Y:S05]  /*2f30*/  BSYNC.RECONVERGENT B0 ;  /* 0x0000000000007941 */ /* 0x000fea0003800200 */
.L_x_16012:
        /* <DEDUP_REMOVED lines=52> */
.L_x_16015:
[----:B------:R-:W-:Y:S05]  /*3280*/  BSYNC.RECONVERGENT B0 ;  /* 0x0000000000007941 */ /* 0x000fea0003800200 */
.L_x_16014:
        /* <DEDUP_REMOVED lines=25> */
[----:B------:R0:W-:Y:S01]  /*3420*/  STL [R1], R216 ;  /* 0x000000d801007387 */ /* 0x0001e20000100800 */
        /* <DEDUP_REMOVED lines=26> */
.L_x_16017:
[----:B------:R-:W-:Y:S05]  /*35d0*/  BSYNC.RECONVERGENT B0 ;  /* 0x0000000000007941 */ /* 0x000fea0003800200 */
.L_x_16016:
[----:B------:R-:W-:Y:S01]  /*35e0*/  ISETP.GE.U32.AND P4, PT, R0, 0x480, PT ;  /* 0x000004800000780c */ /* 0x000fe20003f86070 */
[----:B------:R-:W-:-:S12]  /*35f0*/  BSSY.RECONVERGENT B0, `(.L_x_16018) ;  /* 0x0000032000007945 */ /* 0x000fd80003800200 */
[----:B------:R-:W-:Y:S05]  /*3600*/  @!P4 BRA `(.L_x_16019) ;  /* 0x0000000000c0c947 */ /* 0x000fea0003800000 */
[----:B------:R-:W-:Y:S01]  /*3610*/  ISETP.NE.U32.AND P6, PT, RZ, UR20, PT ;  /* 0x00000014ff007c0c */ /* 0x000fe2000bfc5070 */
[----:B------:R-:W0:Y:S01]  /*3620*/  LDC.64 R188, c[0x0][0x3a8] ;  /* 0x0000ea00ffbc7b82 */ /* 0x000e220000000a00 */
[----:B------:R-:W2:Y:S02]  /*3630*/  LDL.S16 R8, [R1+0x7e] ;  /* 0x00007e0001087983 */ /* 0x000ea40000100600 */
[----:B------:R-:W-:Y:S02]  /*3640*/  ISETP.NE.AND.EX P6, PT, RZ, UR21, PT, P6 ;  /* 0x00000015ff007c0c */ /* 0x000fe4000bfc5360 */
[----:B------:R-:W3:Y:S04]  /*3650*/  LDL.S16 R15, [R1+0x7c] ;  /* 0x00007c00010f7983 */ /* 0x000ee80000100600 */
[----:B------:R-:W4:Y:S04]  /*3660*/  LDL.S16 R217, [R1+0x7a] ;  /* 0x00007a0001d97983 */ /* 0x000f280000100600 */
[----:B------:R-:W4:Y:S03]  /*3670*/  LDL.S16 R216, [R1+0x78] ;  /* 0x0000780001d87983 */ /* 0x000f260000100600 */
        /* <DEDUP_REMOVED lines=8> */
[----:B------:R-:W-:Y:S01]  /*3700*/  IADD3 R196, PT, PT, R196, 0x80, RZ ;  /* 0x00000080c4c47810 */ /* 0x000fe20007ffe0ff */
[----:B--2---:R-:W-:Y:S02]  /*3710*/  HADD2.F32 R242, -RZ, R8.H0_H0 ;  /* 0x20000008fff27230 */ /* 0x004fe40000004100 */
[----:B---3--:R-:W-:Y:S02]  /*3720*/  HADD2.F32 R220, -RZ, R15.H0_H0 ;  /* 0x2000000fffdc7230 */ /* 0x008fe40000004100 */
[----:B----4-:R-:W-:Y:S02]  /*3730*/  HADD2.F32 R199, -RZ, R217.H0_H0 ;  /* 0x200000d9ffc77230 */ /* 0x010fe40000004100 */
[----:B------:R-:W-:Y:S02]  /*3740*/  HADD2.F32 R15, -RZ, R216.H0_H0 ;  /* 0x200000d8ff0f7230 */ /* 0x000fe40000004100 */
[----:B------:R-:W-:Y:S01]  /*3750*/  FADD.FTZ R188, R188, -UR14 ;  /* 0x8000000ebcbc7e21 */ /* 0x000fe20008010000 */
[----:B------:R-:W-:-:S03]  /*3760*/  FADD.FTZ R189, R189, -UR14 ;  /* 0x8000000ebdbd7e21 */ /* 0x000fc60008010000 */
[----:B------:R-:W-:Y:S01]  /*3770*/  FMUL.FTZ R252, R188, UR13 ;  /* 0x0000000dbcfc7c20 */ /* 0x000fe20008410000 */
        /* <DEDUP_REMOVED lines=24> */
[----:B------:R-:W-:-:S07]  /*3900*/  FFMA.FTZ R2, R8, R15, R184 ;  /* 0x0000000f08027223 */ /* 0x000fce00000100b8 */
.L_x_16019:
[----:B------:R-:W-:Y:S05]  /*3910*/  BSYNC.RECONVERGENT B0 ;  /* 0x0000000000007941 */ /* 0x000fea0003800200 */
.L_x_16018:
[----:B------:R-:W-:Y:S01]  /*3920*/  ISETP.GE.U32.AND P6, PT, R0, 0x500, PT ;  /* 0x000005000000780c */ /* 0x000fe20003fc6070 */
[----:B------:R-:W-:Y:S01]  /*3930*/  BSSY.RECONVERGENT B0, `(.L_x_16020) ;  /* 0x0000034000007945 */ /* 0x000fe20003800200 */
[----:B------:R-:W-:-:S11]  /*3940*/  LOP3.LUT R3, R3, 0xfffffffe, RZ, 0xc0, !PT ;  /* 0xfffffffe03037812 */ /* 0x000fd600078ec0ff */
[----:B------:R-:W-:Y:S01]  /*3950*/  @P6 LOP3.LUT R3, R3, 0x1, RZ, 0xfc, !PT ;  /* 0x0000000103036812 */ /* 0x000fe200078efcff */
[----:B------:R-:W-:Y:S06]  /*3960*/  @!P6 BRA `(.L_x_16021) ;  /* 0x0000000000c0e947 */ /* 0x000fec0003800000 */
        /* <DEDUP_REMOVED lines=17> */
[----:B----4-:R-:W-:Y:S02]  /*3a80*/  HADD2.F32 R198, -RZ, R217.H0_H0 ;  /* 0x200000d9ffc67230 */ /* 0x010fe40000004100 */
[----:B------:R-:W-:Y:S01]  /*3a90*/  FMUL.FTZ R241, R188, R241 ;  /* 0x000000f1bcf17220 */ /* 0x000fe20000410000 */
[----:B------:R-:W-:-:S03]  /*3aa0*/  FMUL.FTZ R221, R189, R221 ;  /* 0x000000ddbddd7220 */ /* 0x000fc60000410000 */
[----:B------:R-:W-:Y:S01]  /*3ab0*/  FADD.FTZ R7, R7, R241 ;  /* 0x000000f107077221 */ /* 0x000fe20000010000 */
[----:B------:R-:W-:Y:S01]  /*3ac0*/  FMUL.FTZ R198, R190, R198 ;  /* 0x000000c6bec67220 */ /* 0x000fe20000410000 */
[----:B------:R-:W-:-:S04]  /*3ad0*/  FADD.FTZ R184, R184, -UR14 ;  /* 0x8000000eb8b87e21 */ /* 0x000fc80008010000 */
[----:B------:R-:W-:Y:S01]  /*3ae0*/  FMUL.FTZ R216, R184, UR13 ;  /* 0x0000000db8d87c20 */ /* 0x000fe20008410000 */
[----:B------:R-:W-:-:S04]  /*3af0*/  FADD.FTZ R185, R185, -UR14 ;  /* 0x8000000eb9b97e21 */ /* 0x000fc80008010000 */
[----:B------:R0:W-:Y:S01]  /*3b00*/  STL [R1+0x18], R216 ;  /* 0x000018d801007387 */ /* 0x0001e20000100800 */
[----:B------:R-:W-:Y:S01]  /*3b10*/  FMUL.FTZ R240, R185, UR13 ;  /* 0x0000000db9f07c20 */ /* 0x000fe20008410000 */
[----:B------:R-:W-:Y:S01]  /*3b20*/  FADD.FTZ R186, R186, -UR14 ;  /* 0x8000000ebaba7e21 */ /* 0x000fe20008010000 */
[----:B------:R-:W-:Y:S01]  /*3b30*/  FFMA.FTZ R184, R216, R241, R2 ;  /* 0x000000f1d8b87223 */ /* 0x000fe20000010002 */
[----:B------:R-:W-:Y:S01]  /*3b40*/  FADD.FTZ R2, R7, R221 ;  /* 0x000000dd07027221 */ /* 0x000fe20000010000 */
[----:B------:R-:W-:Y:S01]  /*3b50*/  FADD.FTZ R187, R187, -UR14 ;  /* 0x8000000ebbbb7e21 */ /* 0x000fe20008010000 */
[----:B------:R-:W-:Y:S01]  /*3b60*/  FMUL.FTZ R219, R186, UR13 ;  /* 0x0000000dbadb7c20 */ /* 0x000fe20008410000 */
[----:B------:R-:W-:Y:S01]  /*3b70*/  FFMA.FTZ R184, R240, R221, R184 ;  /* 0x000000ddf0b87223 */ /* 0x000fe200000100b8 */
[----:B------:R-:W-:Y:S01]  /*3b80*/  FADD.FTZ R2, R2, R198 ;  /* 0x000000c602027221 */ /* 0x000fe20000010000 */
[----:B------:R-:W-:Y:S02]  /*3b90*/  FMUL.FTZ R197, R187, UR13 ;  /* 0x0000000dbbc57c20 */ /* 0x000fe40008410000 */
        /* <DEDUP_REMOVED lines=13> */
.L_x_16021:
[----:B------:R-:W-:Y:S05]  /*3c70*/  BSYNC.RECONVERGENT B0 ;  /* 0x0000000000007941 */ /* 0x000fea0003800200 */
.L_x_16020:
[----:B------:R-:W0:Y:S01]  /*3c80*/  SHFL.DOWN PT, R184, R7, 0x10, 0x1f ;  /* 0x0a001f0007b87f89 */ /* 0x000e2200000e0000 */
[----:B------:R-:W-:Y:S01]  /*3c90*/  BSSY.RECONVERGENT B0, `(.L_x_16022) ;  /* 0x000001f000007945 */ /* 0x000fe20003800200 */
[----:B------:R-:W1:Y:S01]  /*3ca0*/  S2R R186, SR_TID.X ;  /* 0x0000000000ba7919 */ /* 0x000e620000002100 */
[----:B0-----:R-:W-:Y:S02]  /*3cb0*/  FADD.FTZ R7, R184, R7 ;  /* 0x00000007b8077221 */ /* 0x001fe40000010000 */
[----:B------:R-:W0:Y:S01]  /*3cc0*/  SHFL.DOWN PT, R184, R2, 0x10, 0x1f ;  /* 0x0a001f0002b87f89 */ /* 0x000e2200000e0000 */
[----:B-1----:R-:W-:Y:S01]  /*3cd0*/  LOP3.LUT P6, RZ, R186, 0x1f, RZ, 0xc0, !PT ;  /* 0x0000001fbaff7812 */ /* 0x002fe200078cc0ff */
        /* <DEDUP_REMOVED lines=26> */
.L_x_16023:
[----:B------:R-:W-:Y:S05]  /*3e80*/  BSYNC.RECONVERGENT B0 ;  /* 0x0000000000007941 */ /* 0x000fea0003800200 */
.L_x_16022:
        /* <DEDUP_REMOVED lines=26> */
[----:B------:R-:W-:-:S14]  /*4030*/  BRA.U UP1, `(.L_x_16025) ;  /* 0x0000003901147547 */ /* 0x000fdc000b800000 */
[----:B------:R-:W-:Y:S01]  /*4040*/  LOP3.LUT P6, RZ, R3, 0x2, RZ, 0xc0, !PT ;  /* 0x0000000203ff7812 */ /* 0x000fe200078cc0ff */
[----:B------:R-:W-:-:S12]  /*4050*/  BSSY.RECONVERGENT B1, `(.L_x_16026) ;  /* 0x0000058000017945 */ /* 0x000fd80003800200 */
[----:B------:R-:W-:Y:S05]  /*4060*/  @!P6 BRA `(.L_x_16027) ;  /* 0x000000040058e947 */ /* 0x000fea0003800000 */
[----:B------:R-:W0:Y:S01]  /*4070*/  LDC.64 R184, c[0x0][0x390] ;  /* 0x0000e400ffb87b82 */ /* 0x000e220000000a00 */
[----:B------:R1:W5:Y:S04]  /*4080*/  LDL.S16 R191, [R1+0x6e] ;  /* 0x00006e0001bf7983 */ /* 0x0003680000100600 */
[----:B------:R1:W5:Y:S04]  /*4090*/  LDL.S16 R190, [R1+0x6c] ;  /* 0x00006c0001be7983 */ /* 0x0003680000100600 */
[----:B------:R1:W5:Y:S04]  /*40a0*/  LDL.S16 R189, [R1+0x6a] ;  /* 0x00006a0001bd7983 */ /* 0x0003680000100600 */
[----:B------:R1:W5:Y:S01]  /*40b0*/  LDL.S16 R188, [R1+0x68] ;  /* 0x0000680001bc7983 */ /* 0x0003620000100600 */
[----:B0-----:R-:W-:-:S06]  /*40c0*/  IMAD.WIDE.U32 R184, R4, 0x10, R184 ;  /* 0x0000001004b87825 */ /* 0x001fcc00078e00b8 */
[----:B------:R-:W5:Y:S01]  /*40d0*/  LDG.E.128 R184, desc[UR16][R184.64] ;  /* 0x00000010b8b87981 */ /* 0x000f62000c1e1d00 */
[----:B------:R-:W-:-:S04]  /*40e0*/  ISETP.NE.U32.AND P5, PT, RZ, UR22, PT ;  /* 0x00000016ff007c0c */ /* 0x000fc8000bfa5070 */
[----:B------:R-:W-:-:S13]  /*40f0*/  ISETP.NE.AND.EX P5, PT, RZ, UR23, PT, P5 ;  /* 0x00000017ff007c0c */ /* 0x000fda000bfa5350 */
[----:B-1----:R-:W-:Y:S05]  /*4100*/  @P5 BRA `(.L_x_16028) ;  /* 0x0000000000845947 */ /* 0x002fea0003800000 */
[----:B------:R-:W-:-:S05]  /*4110*/  MOV R2, UR4 ;  /* 0x0000000400027c02 */ /* 0x000fca0008000f00 */
[----:B------:R-:W-:-:S04]  /*4120*/  FFMA.FTZ R2, R208, R2, UR5 ;  /* 0x00000005d0027e23 */ /* 0x000fc80008010002 */
[----:B------:R-:W-:-:S04]  /*4130*/  FADD.FTZ R2, R5, -R2 ;  /* 0x8000000205027221 */ /* 0x000fc80000010000 */
[----:B------:R-:W-:-:S04]  /*4140*/  FMUL.FTZ R2, R2, UR13 ;  /* 0x0000000d02027c20 */ /* 0x000fc80008410000 */
[----:B------:R-:W-:-:S04]  /*4150*/  FMUL.FTZ R7, R2, UR12 ;  /* 0x0000000c02077c20 */ /* 0x000fc80008410000 */
[----:B-----5:R-:W-:Y:S01]  /*4160*/  FFMA.FTZ R2, R184, R7, R100 ;  /* 0x00000007b8027223 */ /* 0x020fe20000010064 */
[----:B------:R-:W-:-:S05]  /*4170*/  HADD2.F32 R100, -RZ, R191.H0_H0 ;  /* 0x200000bfff647230 */ /* 0x000fca0000004100 */
[----:B------:R-:W-:Y:S01]  /*4180*/  FMUL.FTZ R100, R7, R100 ;  /* 0x0000006407647220 */ /* 0x000fe20000410000 */
[----:B------:R-:W-:-:S05]  /*4190*/  MOV R7, UR4 ;  /* 0x0000000400077c02 */ /* 0x000fca0008000f00 */
[----:B------:R-:W-:-:S04]  /*41a0*/  FFMA.FTZ R7, R251, R7, UR5 ;  /* 0x00000005fb077e23 */ /* 0x000fc80008010007 */
[----:B------:R-:W-:-:S04]  /*41b0*/  FADD.FTZ R7, R232, -R7 ;  /* 0x80000007e8077221 */ /* 0x000fc80000010000 */
[----:B------:R-:W-:-:S04]  /*41c0*/  FMUL.FTZ R7, R7, UR13 ;  /* 0x0000000d07077c20 */ /* 0x000fc80008410000 */
[----:B------:R-:W-:-:S04]  /*41d0*/  FMUL.FTZ R184, R7, UR12 ;  /* 0x0000000c07b87c20 */ /* 0x000fc80008410000 */
[----:B------:R-:W-:Y:S01]  /*41e0*/  FFMA.FTZ R7, R185, R184, R101 ;  /* 0x000000b8b9077223 */ /* 0x000fe20000010065 */
        /* <DEDUP_REMOVED lines=18> */
[----:B------:R-:W-:Y:S06]  /*4310*/  BRA `(.L_x_16029) ;  /* 0x0000000000807947 */ /* 0x000fec0003800000 */
.L_x_16028:
        /* <DEDUP_REMOVED lines=31> */
[----:B------:R-:W-:-:S07]  /*4510*/  FMUL.FTZ R103, R184, R103 ;  /* 0x00000067b8677220 */ /* 0x000fce0000410000 */
.L_x_16029:
        /* <DEDUP_REMOVED lines=10> */
[----:B------:R-:W-:-:S07]  /*45c0*/  MOV R103, R187 ;  /* 0x000000bb00677202 */ /* 0x000fce0000000f00 */
.L_x_16027:
[----:B------:R-:W-:Y:S05]  /*45d0*/  BSYNC.RECONVERGENT B1 ;  /* 0x0000000000017941 */ /* 0x000fea0003800200 */
.L_x_16026:
[----:B------:R-:W-:Y:S01]  /*45e0*/  LOP3.LUT P5, RZ, R3, 0x4, RZ, 0xc0, !PT ;  /* 0x0000000403ff7812 */ /* 0x000fe200078ac0ff */
[----:B------:R-:W-:-:S12]  /*45f0*/  BSSY.RECONVERGENT B1, `(.L_x_16030) ;  /* 0x0000059000017945 */ /* 0x000fd80003800200 */
[----:B------:R-:W-:Y:S05]  /*4600*/  @!P5 BRA `(.L_x_16031) ;  /* 0x00000004005cd947 */ /* 0x000fea0003800000 */
[----:B------:R-:W0:Y:S01]  /*4610*/  LDC.64 R184, c[0x0][0x390] ;  /* 0x0000e400ffb87b82 */ /* 0x000e220000000a00 */
[----:B------:R1:W5:Y:S04]  /*4620*/  LDL R196, [R1+0x1c] ;  /* 0x00001c0001c47983 */ /* 0x0003680000100800 */
        /* <DEDUP_REMOVED lines=8> */
[----:B-1----:R-:W-:Y:S05]  /*46b0*/  @!P5 BRA `(.L_x_16032) ;  /* 0x000000000084d947 */ /* 0x002fea0003800000 */
[----:B------:R-:W-:-:S05]  /*46c0*/  MOV R2, UR4 ;  /* 0x0000000400027c02 */ /* 0x000fca0008000f00 */
[----:B-----5:R-:W-:-:S04]  /*46d0*/  FFMA.FTZ R2, R196, R2, UR5 ;  /* 0x00000005c4027e23 */ /* 0x020fc80008010002 */
        /* <DEDUP_REMOVED lines=31> */
.L_x_16032:
        /* <DEDUP_REMOVED lines=32> */
.L_x_16033:
        /* <DEDUP_REMOVED lines=11> */
.L_x_16031:
[----:B------:R-:W-:Y:S05]  /*4b80*/  BSYNC.RECONVERGENT B1 ;  /* 0x0000000000017941 */ /* 0x000fea0003800200 */
.L_x_16030:
        /* <DEDUP_REMOVED lines=47> */
.L_x_16036:
        /* <DEDUP_REMOVED lines=32> */
.L_x_16037:
        /* <DEDUP_REMOVED lines=11> */
.L_x_16035:
[----:B------:R-:W-:Y:S05]  /*5130*/  BSYNC.RECONVERGENT B1 ;  /* 0x0000000000017941 */ /* 0x000fea0003800200 */
.L_x_16034:
        /* <DEDUP_REMOVED lines=47> */
.L_x_16040:
        /* <DEDUP_REMOVED lines=32> */
.L_x_16041:
        /* <DEDUP_REMOVED lines=11> */
.L_x_16039:
[----:B------:R-:W-:Y:S05]  /*56e0*/  BSYNC.RECONVERGENT B1 ;  /* 0x0000000000017941 */ /* 0x000fea0003800200 */
.L_x_16038:
[----:B------:R-:W-:Y:S04]  /*56f0*/  BSSY.RECONVERGENT B1, `(.L_x_16042) ;  /* 0x0000059000017945 */ /* 0x000fe80003800200 */
        /* <DEDUP_REMOVED lines=45> */
.L_x_16044:
        /* <DEDUP_REMOVED lines=32> */
.L_x_16045:
        /* <DEDUP_REMOVED lines=11> */
.L_x_16043:
[----:B------:R-:W-:Y:S05]  /*5c80*/  BSYNC.RECONVERGENT B1 ;  /* 0x0000000000017941 */ /* 0x000fea0003800200 */
.L_x_16042:
        /* <DEDUP_REMOVED lines=46> */
.L_x_16048:
        /* <DEDUP_REMOVED lines=32> */
.L_x_16049:
        /* <DEDUP_REMOVED lines=11> */
.L_x_16047:
[----:B------:R-:W-:Y:S05]  /*6220*/  BSYNC.RECONVERGENT B1 ;  /* 0x0000000000017941 */ /* 0x000fea0003800200 */
.L_x_16046:
        /* <DEDUP_REMOVED lines=46> */
.L_x_16052:
        /* <DEDUP_REMOVED lines=32> */
.L_x_16053:
        /* <DEDUP_REMOVED lines=11> */
.L_x_16051:
[----:B------:R-:W-:Y:S05]  /*67c0*/  BSYNC.RECONVERGENT B1 ;  /* 0x0000000000017941 */ /* 0x000fea0003800200 */
.L_x_16050:
[----:B------:R-:W-:Y:S04]  /*67d0*/  BSSY.RECONVERGENT B1, `(.L_x_16054) ;  /* 0x0000059000017945 */ /* 0x000fe80003800200 */
[----:B------:R-:W-:Y:S05]  /*67e0*/  @!P3 BRA `(.L_x_16055) ;  /* 0x00000004005cb947 */ /* 0x000fea0003800000 */
[----:B------:R-:W0:Y:S01]  /*67f0*/  LDC.64 R184, c[0x0][0x390] ;  /* 0x0000e400ffb87b82 */ /* 0x000e220000000a00 */
[----:B------:R1:W5:Y:S04]  /*6800*/  LDL R196, [R1] ;  /* 0x0000000001c47983 */ /* 0x0003680000100800 */
        /* <DEDUP_REMOVED lines=42> */
.L_x_16056:
        /* <DEDUP_REMOVED lines=32> */
.L_x_16057:
        /* <DEDUP_REMOVED lines=11> */
.L_x_16055:
[----:B------:R-:W-:Y:S05]  /*6d60*/  BSYNC.RECONVERGENT B1 ;  /* 0x0000000000017941 */ /* 0x000fea0003800200 */
.L_x_16054:
[----:B------:R-:W-:Y:S04]  /*6d70*/  BSSY.RECONVERGENT B1, `(.L_x_16058) ;  /* 0x0000058000017945 */ /* 0x000fe80003800200 */
        /* <DEDUP_REMOVED lines=44> */
.L_x_16060:
        /* <DEDUP_REMOVED lines=32> */
.L_x_16061:
        /* <DEDUP_REMOVED lines=11> */
.L_x_16059:
[----:B------:R-:W-:Y:S05]  /*72f0*/  BSYNC.RECONVERGENT B1 ;  /* 0x0000000000017941 */ /* 0x000fea0003800200 */
.L_x_16058:
[----:B------:R-:W-:-:S13]  /*7300*/  LOP3.LUT P5, RZ, R3, 0x1, RZ, 0xc0, !PT ;  /* 0x0000000103ff7812 */ /* 0x000fda00078ac0ff */
        /* <DEDUP_REMOVED lines=45> */
.L_x_16063:
        /* <DEDUP_REMOVED lines=32> */
.L_x_16064:
        /* <DEDUP_REMOVED lines=9> */
[----:B------:R-:W-:Y:S01]  /*7870*/  MOV R139, R187 ;  /* 0x000000bb008b7202 */ /* 0x000fe20000000f00 */
[----:B------:R-:W-:Y:S06]  /*7880*/  BRA `(.L_x_16062) ;  /* 0x0000003800187947 */ /* 0x000fec0003800000 */
.L_x_16025:
        /* <DEDUP_REMOVED lines=10> */
[----:B------:R-:W-:-:S04]  /*7930*/  UISETP.NE.U32.AND UP1, UPT, UR22, URZ, UPT ;  /* 0x000000ff1600728c */ /* 0x000fc8000bf25070 */
[----:B------:R-:W-:-:S09]  /*7940*/  UISETP.NE.AND.EX UP1, UPT, UR23, URZ, UPT, UP1 ;  /* 0x000000ff1700728c */ /* 0x000fd2000bf25310 */
[----:B-1----:R-:W-:Y:S05]  /*7950*/  BRA.U UP1, `(.L_x_16067) ;  /* 0x0000000101847547 */ /* 0x002fea000b800000 */
[----:B------:R-:W-:-:S05]  /*7960*/  MOV R2, UR4 ;  /* 0x0000000400027c02 */ /* 0x000fca0008000f00 */
[----:B------:R-:W-:-:S04]  /*7970*/  FFMA.FTZ R2, R208, R2, UR5 ;  /* 0x00000005d0027e23 */ /* 0x000fc80008010002 */
[----:B------:R-:W-:-:S04]  /*7980*/  FADD.FTZ R2, R5, -R2 ;  /* 0x8000000205027221 */ /* 0x000fc80000010000 */
[----:B-----5:R-:W-:-:S04]  /*7990*/  FFMA.FTZ R2, R2, UR13, R140 ;  /* 0x0000000d02027c23 */ /* 0x020fc8000801008c */
[----:B------:R-:W-:-:S04]  /*79a0*/  FMUL.FTZ R7, R2, UR12 ;  /* 0x0000000c02077c20 */ /* 0x000fc80008410000 */
[----:B------:R-:W-:Y:S01]  /*79b0*/  FFMA.FTZ R2, R184, R7, R100 ;  /* 0x00000007b8027223 */ /* 0x000fe20000010064 */
[----:B------:R-:W-:-:S05]  /*79c0*/  HADD2.F32 R100, -RZ, R191.H0_H0 ;  /* 0x200000bfff647230 */ /* 0x000fca0000004100 */
[----:B------:R-:W-:Y:S01]  /*79d0*/  FMUL.FTZ R100, R100, R7 ;  /* 0x0000000764647220 */ /* 0x000fe20000410000 */
[----:B------:R-:W-:-:S05]  /*79e0*/  MOV R7, UR4 ;  /* 0x0000000400077c02 */ /* 0x000fca0008000f00 */
[----:B------:R-:W-:-:S04]  /*79f0*/  FFMA.FTZ R7, R251, R7, UR5 ;  /* 0x00000005fb077e23 */ /* 0x000fc80008010007 */
[----:B------:R-:W-:-:S04]  /*7a00*/  FADD.FTZ R7, R232, -R7 ;  /* 0x80000007e8077221 */ /* 0x000fc80000010000 */
[----:B------:R-:W-:-:S04]  /*7a10*/  FFMA.FTZ R7, R7, UR13, R141 ;  /* 0x0000000d07077c23 */ /* 0x000fc8000801008d */
        /* <DEDUP_REMOVED lines=20> */
[----:B------:R-:W-:Y:S06]  /*7b60*/  BRA `(.L_x_16068) ;  /* 0x0000000000807947 */ /* 0x000fec0003800000 */
.L_x_16067:
        /* <DEDUP_REMOVED lines=31> */
[----:B------:R-:W-:-:S07]  /*7d60*/  FMUL.FTZ R103, R103, R184 ;  /* 0x000000b867677220 */ /* 0x000fce0000410000 */
.L_x_16068:
        /* <DEDUP_REMOVED lines=13> */
.L_x_16066:
[----:B------:R-:W-:Y:S05]  /*7e40*/  BSYNC.RECONVERGENT B1 ;  /* 0x0000000000017941 */ /* 0x000fea0003800200 */
.L_x_16065:
        /* <DEDUP_REMOVED lines=47> */
.L_x_16071:
        /* <DEDUP_REMOVED lines=32> */
.L_x_16072:
        /* <DEDUP_REMOVED lines=11> */
.L_x_16070:
[----:B------:R-:W-:Y:S05]  /*83f0*/  BSYNC.RECONVERGENT B1 ;  /* 0x0000000000017941 */ /* 0x000fea0003800200 */
.L_x_16069:
        /* <DEDUP_REMOVED lines=47> */
.L_x_16075:
        /* <DEDUP_REMOVED lines=32> */
.L_x_16076:
        /* <DEDUP_REMOVED lines=11> */
.L_x_16074:
[----:B------:R-:W-:Y:S05]  /*89a0*/  BSYNC.RECONVERGENT B1 ;  /* 0x0000000000017941 */ /* 0x000fea0003800200 */
.L_x_16073:
        /* <DEDUP_REMOVED lines=47> */
.L_x_16079:
        /* <DEDUP_REMOVED lines=32> */
.L_x_16080:
        /* <DEDUP_REMOVED lines=11> */
.L_x_16078:
[----:B------:R-:W-:Y:S05]  /*8f50*/  BSYNC.RECONVERGENT B1 ;  /* 0x0000000000017941 */ /* 0x000fea0003800200 */
.L_x_16077:
        /* <DEDUP_REMOVED lines=46> */
.L_x_16083:
        /* <DEDUP_REMOVED lines=32> */
.L_x_16084:
        /* <DEDUP_REMOVED lines=11> */
.L_x_16082:
[----:B------:R-:W-:Y:S05]  /*94f0*/  BSYNC.RECONVERGENT B1 ;  /* 0x0000000000017941 */ /* 0x000fea0003800200 */
.L_x_16081:
        /* <DEDUP_REMOVED lines=46> */
.L_x_16087:
        /* <DEDUP_REMOVED lines=32> */
.L_x_16088:
        /* <DEDUP_REMOVED lines=11> */
.L_x_16086:
[----:B------:R-:W-:Y:S05]  /*9a90*/  BSYNC.RECONVERGENT B1 ;  /* 0x0000000000017941 */ /* 0x000fea0003800200 */
.L_x_16085:
        /* <DEDUP_REMOVED lines=46> */
.L_x_16091:
        /* <DEDUP_REMOVED lines=32> */
.L_x_16092:
        /* <DEDUP_REMOVED lines=11> */
.L_x_16090:
[----:B------:R-:W-:Y:S05]  /*a030*/  BSYNC.RECONVERGENT B1 ;  /* 0x0000000000017941 */ /* 0x000fea0003800200 */
.L_x_16089:
        /* <DEDUP_REMOVED lines=46> */
.L_x_16095:
        /* <DEDUP_REMOVED lines=32> */
.L_x_16096:
        /* <DEDUP_REMOVED lines=11> */
.L_x_16094:
[----:B------:R-:W-:Y:S05]  /*a5d0*/  BSYNC.RECONVERGENT B1 ;  /* 0x0000000000017941 */ /* 0x000fea0003800200 */
.L_x_16093:
        /* <DEDUP_REMOVED lines=45> */
.L_x_16099:
        /* <DEDUP_REMOVED lines=32> */
.L_x_16100:
        /* <DEDUP_REMOVED lines=11> */
.L_x_16098:
[----:B------:R-:W-:Y:S05]  /*ab60*/  BSYNC.RECONVERGENT B1 ;  /* 0x0000000000017941 */ /* 0x000fea0003800200 */
.L_x_16097:
        /* <DEDUP_REMOVED lines=46> */
.L_x_16101:
        /* <DEDUP_REMOVED lines=32> */
.L_x_16102:
        /* <DEDUP_REMOVED lines=9> */
[----:B------:R-:W-:-:S07]  /*b0e0*/  MOV R139, R187 ;  /* 0x000000bb008b7202 */ /* 0x000fce0000000f00 */
.L_x_16062:
[----:B------:R-:W-:Y:S05]  /*b0f0*/  BSYNC.RECONVERGENT B0 ;  /* 0x0000000000007941 */ /* 0x000fea0003800200 */
.L_x_16024:
[----:B------:R-:W-:Y:S02]  /*b100*/  UIADD3 UR7, UPT, UPT, UR7, UR24, URZ ;  /* 0x0000001807077290 */ /* 0x000fe4000fffe0ff */
[----:B------:R-:W-:Y:S02]  /*b110*/  UPLOP3.LUT UP2, UPT, UPT, UPT, UP2, 0x40, 0x4 ;  /* 0x000000000004789c */ /* 0x000fe40003f4e820 */
[----:B------:R-:W-:-:S09]  /*b120*/  UISETP.GE.AND UP1, UPT, UR7, UR25, UPT ;  /* 0x000000190700728c */ /* 0x000fd2000bf26270 */
[----:B------:R-:W-:Y:S05]  /*b130*/  BRA.U !UP1, `(.L_x_16103) ;  /* 0xffffff6509f47547 */ /* 0x000fea000b83ffff */
.L_x_16001:
[----:B------:R-:W0:Y:S01]  /*b140*/  S2UR UR4, SR_CTAID.X ;  /* 0x00000000000479c3 */ /* 0x000e220000002500 */
[----:B------:R-:W1:Y:S01]  /*b150*/  S2R R2, SR_TID.X ;  /* 0x0000000000027919 */ /* 0x000e620000002100 */
[----:B------:R-:W-:Y:S01]  /*b160*/  LOP3.LUT P5, RZ, R3, 0x2, RZ, 0xc0, !PT ;  /* 0x0000000203ff7812 */ /* 0x000fe200078ac0ff */
[----:B------:R-:W-:Y:S01]  /*b170*/  BSSY.RECONVERGENT B0, `(.L_x_16104) ;  /* 0x000000f000007945 */ /* 0x000fe20003800200 */
[----:B0-----:R-:W-:-:S06]  /*b180*/  UIMAD UR4, UR4, UR6, URZ ;  /* 0x00000006040472a4 */ /* 0x001fcc000f8e02ff */
[----:B-----5:R-:W-:-:S04]  /*b190*/  MOV R11, UR4 ;  /* 0x00000004000b7c02 */ /* 0x020fc80008000f00 */
[----:B-1----:R-:W-:Y:S01]  /*b1a0*/  LEA.HI R11, R11, R2, RZ, 0x1e ;  /* 0x000000020b0b7211 */ /* 0x002fe200078ff0ff */
[----:B------:R-:W-:Y:S06]  /*b1b0*/  @!P5 BRA `(.L_x_16105) ;  /* 0x000000000028d947 */ /* 0x000fec0003800000 */
[----:B------:R-:W0:Y:S08]  /*b1c0*/  LDC.64 R4, c[0x0][0x440] ;  /* 0x00011000ff047b82 */ /* 0x000e300000000a00 */
[----:B------:R-:W1:Y:S08]  /*b1d0*/  LDC.64 R6, c[0x0][0x448] ;  /* 0x00011200ff067b82 */ /* 0x000e700000000a00 */
[----:B------:R-:W2:Y:S01]  /*b1e0*/  LDC.64 R8, c[0x0][0x460] ;  /* 0x00011800ff087b82 */ /* 0x000ea20000000a00 */
[----:B0-----:R-:W-:-:S05]  /*b1f0*/  IMAD.WIDE.U32 R4, R11, 0x10, R4 ;  /* 0x000000100b047825 */ /* 0x001fca00078e0004 */
[----:B------:R0:W-:Y:S01]  /*b200*/  STG.E.128 desc[UR16][R4.64], R60 ;  /* 0x0000003c04007986 */ /* 0x0001e2000c101d10 */
[----:B-1----:R-:W-:-:S05]  /*b210*/  IMAD.WIDE.U32 R6, R11, 0x10, R6 ;  /* 0x000000100b067825 */ /* 0x002fca00078e0006 */
[----:B------:R0:W-:Y:S01]  /*b220*/  STG.E.128 desc[UR16][R6.64], R24 ;  /* 0x0000001806007986 */ /* 0x0001e2000c101d10 */
[C---:B--2---:R-:W-:Y:S01]  /*b230*/  IMAD.WIDE.U32 R8, R11.reuse, 0x10, R8 ;  /* 0x000000100b087825 */ /* 0x044fe200078e0008 */
[----:B------:R-:W-:-:S04]  /*b240*/  IADD3 R11, PT, PT, R11, 0x80, RZ ;  /* 0x000000800b0b7810 */ /* 0x000fc80007ffe0ff */
[----:B------:R0:W-:Y:S03]  /*b250*/  STG.E.128 desc[UR16][R8.64], R100 ;  /* 0x0000006408007986 */ /* 0x0001e6000c101d10 */
.L_x_16105:
[----:B------:R-:W-:Y:S05]  /*b260*/  BSYNC.RECONVERGENT B0 ;  /* 0x0000000000007941 */ /* 0x000fea0003800200 */
.L_x_16104:
[----:B------:R-:W-:Y:S01]  /*b270*/  LOP3.LUT P5, RZ, R3, 0x4, RZ, 0xc0, !PT ;  /* 0x0000000403ff7812 */ /* 0x000fe200078ac0ff */
[----:B------:R-:W-:-:S12]  /*b280*/  BSSY.RECONVERGENT B0, `(.L_x_16106) ;  /* 0x000000c000007945 */ /* 0x000fd80003800200 */
[----:B------:R-:W-:Y:S05]  /*b290*/  @!P5 BRA `(.L_x_16107) ;  /* 0x000000000028d947 */ /* 0x000fea0003800000 */
[----:B0-----:R-:W0:Y:S08]  /*b2a0*/  LDC.64 R4, c[0x0][0x440] ;  /* 0x00011000ff047b82 */ /* 0x001e300000000a00 */
        /* <DEDUP_REMOVED lines=9> */
.L_x_16107:
[----:B------:R-:W-:Y:S05]  /*b340*/  BSYNC.RECONVERGENT B0 ;  /* 0x0000000000007941 */ /* 0x000fea0003800200 */
.L_x_16106:
[----:B------:R-:W-:Y:S01]  /*b350*/  LOP3.LUT P5, RZ, R3, 0x8, RZ, 0xc0, !PT ;  /* 0x0000000803ff7812 */ /* 0x000fe200078ac0ff */
[----:B------:R-:W-:-:S12]  /*b360*/  BSSY.RECONVERGENT B0, `(.L_x_16108) ;  /* 0x000000c000007945 */ /* 0x000fd80003800200 */
[----:B------:R-:W-:Y:S05]  /*b370*/  @!P5 BRA `(.L_x_16109) ;  /* 0x000000000028d947 */ /* 0x000fea0003800000 */
[----:B0--3--:R-:W0:Y:S08]  /*b380*/  LDC.64 R4, c[0x0][0x440] ;  /* 0x00011000ff047b82 */ /* 0x009e300000000a00 */
        /* <DEDUP_REMOVED lines=9> */
.L_x_16109:
[----:B------:R-:W-:Y:S05]  /*b420*/  BSYNC.RECONVERGENT B0 ;  /* 0x0000000000007941 */ /* 0x000fea0003800200 */
.L_x_16108:
[----:B------:R-:W-:Y:S01]  /*b430*/  LOP3.LUT P5, RZ, R3, 0x10, RZ, 0xc0, !PT ;  /* 0x0000001003ff7812 */ /* 0x000fe200078ac0ff */
[----:B------:R-:W-:-:S12]  /*b440*/  BSSY.RECONVERGENT B0, `(.L_x_16110) ;  /* 0x000000c000007945 */ /* 0x000fd80003800200 */
[----:B------:R-:W-:Y:S05]  /*b450*/  @!P5 BRA `(.L_x_16111) ;  /* 0x000000000028d947 */ /* 0x000fea0003800000 */
[----:B0--34-:R-:W0:Y:S08]  /*b460*/  LDC.64 R4, c[0x0][0x440] ;  /* 0x00011000ff047b82 */ /* 0x019e300000000a00 */
        /* <DEDUP_REMOVED lines=9> */
.L_x_16111:
[----:B------:R-:W-:Y:S05]  /*b500*/  BSYNC.RECONVERGENT B0 ;  /* 0x0000000000007941 */ /* 0x000fea0003800200 */
.L_x_16110:
[----:B------:R-:W-:Y:S04]  /*b510*/  BSSY.RECONVERGENT B0, `(.L_x_16112) ;  /* 0x000000c000007945 */ /* 0x000fe80003800200 */
        /* <DEDUP_REMOVED lines=11> */
.L_x_16113:
[----:B------:R-:W-:Y:S05]  /*b5d0*/  BSYNC.RECONVERGENT B0 ;  /* 0x0000000000007941 */ /* 0x000fea0003800200 */
.L_x_16112:
        /* <DEDUP_REMOVED lines=12> */
.L_x_16115:
[----:B------:R-:W-:Y:S05]  /*b6a0*/  BSYNC.RECONVERGENT B0 ;  /* 0x0000000000007941 */ /* 0x000fea0003800200 */
.L_x_16114:
        /* <DEDUP_REMOVED lines=12> */
.L_x_16117:
[----:B------:R-:W-:Y:S05]  /*b770*/  BSYNC.RECONVERGENT B0 ;  /* 0x0000000000007941 */ /* 0x000fea0003800200 */
.L_x_16116:
        /* <DEDUP_REMOVED lines=12> */
.L_x_16119:
[----:B------:R-:W-:Y:S05]  /*b840*/  BSYNC.RECONVERGENT B0 ;  /* 0x0000000000007941 */ /* 0x000fea0003800200 */
.L_x_16118:
        /* <DEDUP_REMOVED lines=12> */
.L_x_16121:
[----:B------:R-:W-:Y:S05]  /*b910*/  BSYNC.RECONVERGENT B0 ;  /* 0x0000000000007941 */ /* 0x000fea0003800200 */
.L_x_16120:
[----:B------:R-:W-:-:S13]  /*b920*/  LOP3.LUT P0, RZ, R3, 0x1, RZ, 0xc0, !PT ;  /* 0x0000000103ff7812 */ /* 0x000fda000780c0ff */
[----:B------:R-:W-:Y:S05]  /*b930*/  @!P0 EXIT ;  /* 0x000000000000894d */ /* 0x000fea0003800000 */
[----:B------:R-:W1:Y:S08]  /*b940*/  LDC.64 R2, c[0x0][0x440] ;  /* 0x00011000ff027b82 */ /* 0x000e700000000a00 */
[----:B0--34-:R-:W0:Y:S08]  /*b950*/  LDC.64 R4, c[0x0][0x448] ;  /* 0x00011200ff047b82 */ /* 0x019e300000000a00 */
[----:B------:R-:W2:Y:S01]  /*b960*/  LDC.64 R6, c[0x0][0x460] ;  /* 0x00011800ff067b82 */ /* 0x000ea20000000a00 */
[----:B-1----:R-:W-:-:S05]  /*b970*/  IMAD.WIDE.U32 R2, R11, 0x10, R2 ;  /* 0x000000100b027825 */ /* 0x002fca00078e0002 */
[----:B------:R-:W-:Y:S01]  /*b980*/  STG.E.128 desc[UR16][R2.64], R96 ;  /* 0x0000006002007986 */ /* 0x000fe2000c101d10 */
[----:B0-----:R-:W-:-:S05]  /*b990*/  IMAD.WIDE.U32 R4, R11, 0x10, R4 ;  /* 0x000000100b047825 */ /* 0x001fca00078e0004 */
[----:B------:R-:W-:Y:S01]  /*b9a0*/  STG.E.128 desc[UR16][R4.64], R56 ;  /* 0x0000003804007986 */ /* 0x000fe2000c101d10 */
[----:B--2---:R-:W-:-:S05]  /*b9b0*/  IMAD.WIDE.U32 R6, R11, 0x10, R6 ;  /* 0x000000100b067825 */ /* 0x004fca00078e0006 */
[----:B------:R-:W-:Y:S01]  /*b9c0*/  STG.E.128 desc[UR16][R6.64], R136 ;  /* 0x0000008806007986 */ /* 0x000fe2000c101d10 */
[----:B------:R-:W-:Y:S05]  /*b9d0*/  EXIT ;  /* 0x000000000000794d */ /* 0x000fea0003800000 */
.L_x_16122:
        /* <DEDUP_REMOVED lines=10> */
.L_x_19438:


//--------------------- .text._ZN10layer_norm13ln_bwd_kernelINS_13Kernel_traitsI6__halfffffjLj5120ELj1ELj1ELj4ELj16ENS_18Kernel_traits_baseILj5120ES2_ffffjLj128EEEEELb0ELb1ELb0ELb1EEEvNS_9BwdParamsE --------------------------
	.section	.text._ZN10layer_norm13ln_bwd_kernelINS_13Kernel_traitsI6__halfffffjLj5120ELj1ELj1ELj4ELj16ENS_18Kernel_traits_baseILj5120ES2_ffffjLj128EEEEELb0ELb1ELb0ELb1EEEvNS_9BwdParamsE,"ax",@progbits
	.align	128
        .global         _ZN10layer_norm13ln_bwd_kernelINS_13Kernel_traitsI6__halfffffjLj5120ELj1ELj1ELj4ELj16ENS_18Kernel_traits_baseILj5120ES2_ffffjLj128EEEEELb0ELb1ELb0ELb1EEEvNS_9BwdParamsE
        .type           _ZN10layer_norm13ln_bwd_kernelINS_13Kernel_traitsI6__halfffffjLj5120ELj1ELj1ELj4ELj16ENS_18Kernel_traits_baseILj5120ES2_ffffjLj128EEEEELb0ELb1ELb0ELb1EEEvNS_9BwdParamsE,@function
        .size           _ZN10layer_norm13ln_bwd_kernelINS_13Kernel_traitsI6__halfffffjLj5120ELj1ELj1ELj4ELj16ENS_18Kernel_traits_baseILj5120ES2_ffffjLj128EEEEELb0ELb1ELb0ELb1EEEvNS_9BwdParamsE,(.L_x_19439 - _ZN10layer_norm13ln_bwd_kernelINS_13Kernel_traitsI6__halfffffjLj5120ELj1ELj1ELj4ELj16ENS_18Kernel_traits_baseILj5120ES2_ffffjLj128EEEEELb0ELb1ELb0ELb1EEEvNS_9BwdParamsE)
        .other          _ZN10layer_norm13ln_bwd_kernelINS_13Kernel_traitsI6__halfffffjLj5120ELj1ELj1ELj4ELj16ENS_18Kernel_traits_baseILj5120ES2_ffffjLj128EEEEELb0ELb1ELb0ELb1EEEvNS_9BwdParamsE,@"STO_CUDA_ENTRY STV_DEFAULT"
_ZN10layer_norm13ln_bwd_kernelINS_13Kernel_traitsI6__halfffffjLj5120ELj1ELj1ELj4ELj16ENS_18Kernel_traits_baseILj5120ES2_ffffjLj128EEEEELb0ELb1ELb0ELb1EEEvNS_9BwdParamsE:
.text._ZN10layer_norm13ln_bwd_kernelINS_13Kernel_traitsI6__halfffffjLj5120ELj1ELj1ELj4ELj16ENS_18Kernel_traits_baseILj5120ES2_ffffjLj128EEEEELb0ELb1ELb0ELb1EEEvNS_9BwdParamsE:
        /* <DEDUP_REMOVED lines=72> */
[----:B------:R-:W-:Y:S01]  /*0480*/  CS2R R244, SRZ ;  /* 0x0000000000f47805 */ /* 0x000fe2000001ff00 */
        /* <DEDUP_REMOVED lines=18> */
[----:B0-----:R-:W4:Y:S01]  /*05b0*/  LDG.E.64 R62, desc[UR16][R6.64+0x2000] ;  /* 0x00200010063e7981 */ /* 0x001f22000c1e1b00 */
[----:B------:R-:W-:Y:S02]  /*05c0*/  CS2R R216, SRZ ;  /* 0x0000000000d87805 */ /* 0x000fe4000001ff00 */
[----:B------:R-:W-:Y:S02]  /*05d0*/  CS2R R214, SRZ ;  /* 0x0000000000d67805 */ /* 0x000fe4000001ff00 */
[----:B------:R-:W-:Y:S01]  /*05e0*/  CS2R R212, SRZ ;  /* 0x0000000000d47805 */ /* 0x000fe2000001ff00 */
[----:B------:R-:W5:Y:S01]  /*05f0*/  LDG.E.64 R60, desc[UR16][R6.64+0x1c00] ;  /* 0x001c0010063c7981 */ /* 0x000f62000c1e1b00 */
[----:B------:R-:W-:-:S02]  /*0600*/  CS2R R210, SRZ ;  /* 0x0000000000d27805 */ /* 0x000fc4000001ff00 */
[----:B------:R-:W-:Y:S02]  /*0610*/  CS2R R208, SRZ ;  /* 0x0000000000d07805 */ /* 0x000fe4000001ff00 */
[----:B------:R-:W-:Y:S01]  /*0620*/  CS2R R206, SRZ ;  /* 0x0000000000ce7805 */ /* 0x000fe2000001ff00 */
[----:B------:R-:W5:Y:S01]  /*0630*/  LDG.E.64 R58, desc[UR16][R6.64+0x1800] ;  /* 0x00180010063a7981 */ /* 0x000f62000c1e1b00 */
        /* <DEDUP_REMOVED lines=12> */
[----:B------:R-:W-:-:S02]  /*0700*/  MOV R187, RZ ;  /* 0x000000ff00bb7202 */ /* 0x000fc40000000f00 */
[----:B------:R-:W-:Y:S01]  /*0710*/  CS2R R100, SRZ ;  /* 0x0000000000647805 */ /* 0x000fe2000001ff00 */
[----:B------:R-:W-:Y:S01]  /*0720*/  UPLOP3.LUT UP2, UPT, UPT, UPT, UPT, 0x40, 0x4 ;  /* 0x000000000004789c */ /* 0x000fe20003f4e870 */
[----:B------:R-:W5:Y:S01]  /*0730*/  LDG.E.64 R50, desc[UR16][R6.64+0x800] ;  /* 0x0008001006327981 */ /* 0x000f62000c1e1b00 */
[----:B---3--:R-:W-:Y:S01]  /*0740*/  IMAD.WIDE.U32 R4, R0, 0x8, R4 ;  /* 0x0000000800047825 */ /* 0x008fe200078e0004 */
[----:B------:R-:W0:Y:S02]  /*0750*/  LDCU UR19, c[0x0][0x388] ;  /* 0x00007100ff1377ac */ /* 0x000e240008000800 */
[----:B------:R-:W3:Y:S01]  /*0760*/  LDG.E.64 R64, desc[UR16][R6.64+0x2400] ;  /* 0x0024001006407981 */ /* 0x000ee2000c1e1b00 */
[----:B------:R-:W1:Y:S03]  /*0770*/  LDCU.64 UR26, c[0x0][0x390] ;  /* 0x00007200ff1a77ac */ /* 0x000e660008000a00 */
[----:B------:R-:W3:Y:S01]  /*0780*/  LDG.E.64 R48, desc[UR16][R6.64+0x400] ;  /* 0x0004001006307981 */ /* 0x000ee2000c1e1b00 */
[----:B------:R-:W0:Y:S03]  /*0790*/  LDCU.64 UR28, c[0x0][0x468] ;  /* 0x00008d00ff1c77ac */ /* 0x000e260008000a00 */
[----:B------:R-:W3:Y:S01]  /*07a0*/  LDG.E.64 R2, desc[UR16][R6.64] ;  /* 0x0000001006027981 */ /* 0x000ee2000c1e1b00 */
[----:B------:R-:W0:Y:S03]  /*07b0*/  LDCU.U8 UR18, c[0x0][0x410] ;  /* 0x00008200ff1277ac */ /* 0x000e260008000000 */
[----:B------:R-:W3:Y:S01]  /*07c0*/  LDG.E.64 R8, desc[UR16][R4.64+0x2400] ;  /* 0x0024001004087981 */ /* 0x000ee2000c1e1b00 */
[----:B------:R-:W0:Y:S03]  /*07d0*/  LDCU UR22, c[0x0][0x400] ;  /* 0x00008000ff1677ac */ /* 0x000e260008000800 */
[----:B------:R-:W3:Y:S01]  /*07e0*/  LDG.E.64 R10, desc[UR16][R4.64+0x2000] ;  /* 0x00200010040a7981 */ /* 0x000ee2000c1e1b00 */
[----:B------:R-:W0:Y:S03]  /*07f0*/  LDCU.64 UR24, c[0x0][0x478] ;  /* 0x00008f00ff1877ac */ /* 0x000e260008000a00 */
[----:B------:R-:W3:Y:S01]  /*0800*/  LDG.E.64 R12, desc[UR16][R4.64+0x1c00] ;  /* 0x001c0010040c7981 */ /* 0x000ee2000c1e1b00 */
[----:B------:R-:W0:Y:S03]  /*0810*/  LDCU.128 UR12, c[0x0][0x3c0] ;  /* 0x00007800ff0c77ac */ /* 0x000e260008000c00 */
[----:B------:R-:W3:Y:S01]  /*0820*/  LDG.E.64 R14, desc[UR16][R4.64+0x1800] ;  /* 0x00180010040e7981 */ /* 0x000ee2000c1e1b00 */
[----:B------:R-:W0:Y:S03]  /*0830*/  LDCU.64 UR20, c[0x0][0x438] ;  /* 0x00008700ff1477ac */ /* 0x000e260008000a00 */
[----:B------:R-:W3:Y:S01]  /*0840*/  LDG.E.64 R16, desc[UR16][R4.64+0x1400] ;  /* 0x0014001004107981 */ /* 0x000ee2000c1e1b00 */
[----:B------:R-:W0:Y:S03]  /*0850*/  LDCU.64 UR30, c[0x0][0x380] ;  /* 0x00007000ff1e77ac */ /* 0x000e260008000a00 */
[----:B------:R-:W3:Y:S04]  /*0860*/  LDG.E.64 R18, desc[UR16][R4.64+0x1000] ;  /* 0x0010001004127981 */ /* 0x000ee8000c1e1b00 */
[----:B------:R-:W3:Y:S04]  /*0870*/  LDG.E.64 R20, desc[UR16][R4.64+0xc00] ;  /* 0x000c001004147981 */ /* 0x000ee8000c1e1b00 */
[----:B------:R-:W3:Y:S04]  /*0880*/  LDG.E.64 R22, desc[UR16][R4.64+0x800] ;  /* 0x0008001004167981 */ /* 0x000ee8000c1e1b00 */
[----:B------:R-:W3:Y:S04]  /*0890*/  LDG.E.64 R24, desc[UR16][R4.64+0x400] ;  /* 0x0004001004187981 */ /* 0x000ee8000c1e1b00 */
[----:B------:R1:W3:Y:S01]  /*08a0*/  LDG.E.64 R26, desc[UR16][R4.64] ;  /* 0x00000010041a7981 */ /* 0x0002e2000c1e1b00 */
[----:B--2---:R-:W-:-:S04]  /*08b0*/  UISETP.NE.U32.AND UP0, UPT, UR4, URZ, UPT ;  /* 0x000000ff0400728c */ /* 0x004fc8000bf05070 */
[----:B------:R-:W-:Y:S01]  /*08c0*/  UISETP.NE.AND.EX UP0, UPT, UR5, URZ, UPT, UP0 ;  /* 0x000000ff0500728c */ /* 0x000fe2000bf05300 */
[--C-:B----4-:R-:W-:Y:S02]  /*08d0*/  SHF.R.U64 R185, R62, 0x10, R63.reuse ;  /* 0x000000103eb97819 */ /* 0x110fe4000000123f */
[----:B------:R-:W-:Y:S02]  /*08e0*/  SHF.R.U32.HI R0, RZ, 0x10, R63 ;  /* 0x00000010ff007819 */ /* 0x000fe4000001163f */
[----:B-----5:R-:W-:Y:S02]  /*08f0*/  SHF.R.U64 R184, R60, 0x10, R61 ;  /* 0x000000103cb87819 */ /* 0x020fe4000000123d */
[----:B------:R-:W-:Y:S02]  /*0900*/  PRMT R185, R0, 0x5410, R185 ;  /* 0x0000541000b97816 */ /* 0x000fe400000000b9 */
[--C-:B------:R-:W-:Y:S02]  /*0910*/  SHF.R.U64 R183, R58, 0x10, R59.reuse ;  /* 0x000000103ab77819 */ /* 0x100fe4000000123b */
[----:B------:R-:W-:-:S02]  /*0920*/  SHF.R.U32.HI R0, RZ, 0x10, R59 ;  /* 0x00000010ff007819 */ /* 0x000fc4000001163b */
[----:B------:R-:W-:Y:S02]  /*0930*/  PRMT R184, R184, 0x5410, R184 ;  /* 0x00005410b8b87816 */ /* 0x000fe400000000b8 */
[----:B-1----:R-:W-:Y:S02]  /*0940*/  SHF.R.U32.HI R4, RZ, 0x10, R61 ;  /* 0x00000010ff047819 */ /* 0x002fe4000001163d */
[----:B------:R-:W-:Y:S02]  /*0950*/  SHF.R.U64 R182, R56, 0x10, R57 ;  /* 0x0000001038b67819 */ /* 0x000fe40000001239 */
[----:B------:R-:W-:Y:S02]  /*0960*/  PRMT R183, R0, 0x5410, R183 ;  /* 0x0000541000b77816 */ /* 0x000fe400000000b7 */
[--C-:B------:R-:W-:Y:S02]  /*0970*/  SHF.R.U64 R181, R54, 0x10, R55.reuse ;  /* 0x0000001036b57819 */ /* 0x100fe40000001237 */
[----:B------:R-:W-:-:S02]  /*0980*/  SHF.R.U32.HI R0, RZ, 0x10, R55 ;  /* 0x00000010ff007819 */ /* 0x000fc40000011637 */
[----:B------:R-:W-:Y:S02]  /*0990*/  PRMT R184, R4, 0x7610, R184 ;  /* 0x0000761004b87816 */ /* 0x000fe400000000b8 */
[----:B------:R-:W-:Y:S02]  /*09a0*/  PRMT R182, R182, 0x5410, R182 ;  /* 0x00005410b6b67816 */ /* 0x000fe400000000b6 */
[----:B------:R-:W-:Y:S02]  /*09b0*/  SHF.R.U32.HI R4, RZ, 0x10, R57 ;  /* 0x00000010ff047819 */ /* 0x000fe40000011639 */
[----:B------:R-:W-:Y:S02]  /*09c0*/  SHF.R.U64 R180, R52, 0x10, R53 ;  /* 0x0000001034b47819 */ /* 0x000fe40000001235 */
[----:B------:R-:W-:Y:S02]  /*09d0*/  PRMT R181, R0, 0x5410, R181 ;  /* 0x0000541000b57816 */ /* 0x000fe400000000b5 */
[----:B------:R-:W-:-:S02]  /*09e0*/  SHF.R.U64 R175, R50, 0x10, R51 ;  /* 0x0000001032af7819 */ /* 0x000fc40000001233 */
[----:B------:R-:W-:Y:S02]  /*09f0*/  SHF.R.U32.HI R0, RZ, 0x10, R51 ;  /* 0x00000010ff007819 */ /* 0x000fe40000011633 */
[----:B------:R-:W-:Y:S02]  /*0a00*/  PRMT R182, R4, 0x7610, R182 ;  /* 0x0000761004b67816 */ /* 0x000fe400000000b6 */
[----:B---3--:R-:W-:Y:S02]  /*0a10*/  SHF.R.U64 R186, R64, 0x10, R65 ;  /* 0x0000001040ba7819 */ /* 0x008fe40000001241 */
[----:B------:R-:W-:Y:S02]  /*0a20*/  PRMT R180, R180, 0x5410, R180 ;  /* 0x00005410b4b47816 */ /* 0x000fe400000000b4 */
[----:B------:R-:W-:Y:S02]  /*0a30*/  SHF.R.U32.HI R4, RZ, 0x10, R53 ;  /* 0x00000010ff047819 */ /* 0x000fe40000011635 */
[----:B------:R-:W-:-:S02]  /*0a40*/  SHF.R.U64 R174, R48, 0x10, R49 ;  /* 0x0000001030ae7819 */ /* 0x000fc40000001231 */
[----:B------:R-:W-:Y:S02]  /*0a50*/  PRMT R175, R0, 0x5410, R175 ;  /* 0x0000541000af7816 */ /* 0x000fe400000000af */
[--C-:B------:R-:W-:Y:S02]  /*0a60*/  SHF.R.U64 R165, R2, 0x10, R3.reuse ;  /* 0x0000001002a57819 */ /* 0x100fe40000001203 */
[----:B------:R-:W-:Y:S02]  /*0a70*/  SHF.R.U32.HI R0, RZ, 0x10, R3 ;  /* 0x00000010ff007819 */ /* 0x000fe40000011603 */
[----:B------:R-:W-:Y:S02]  /*0a80*/  PRMT R186, R186, 0x5410, R186 ;  /* 0x00005410baba7816 */ /* 0x000fe400000000ba */
[----:B------:R-:W-:Y:S02]  /*0a90*/  SHF.R.U32.HI R6, RZ, 0x10, R65 ;  /* 0x00000010ff067819 */ /* 0x000fe40000011641 */
[----:B------:R-:W-:-:S02]  /*0aa0*/  PRMT R180, R4, 0x7610, R180 ;  /* 0x0000761004b47816 */ /* 0x000fc400000000b4 */
[----:B------:R-:W-:Y:S02]  /*0ab0*/  PRMT R174, R174, 0x5410, R174 ;  /* 0x00005410aeae7816 */ /* 0x000fe400000000ae */
[----:B------:R-:W-:Y:S02]  /*0ac0*/  SHF.R.U32.HI R4, RZ, 0x10, R49 ;  /* 0x00000010ff047819 */ /* 0x000fe40000011631 */
[----:B------:R-:W-:Y:S01]  /*0ad0*/  PRMT R165, R165, 0x5410, R0 ;  /* 0x00005410a5a57816 */ /* 0x000fe20000000000 */
[----:B------:R-:W-:Y:S01]  /*0ae0*/  HADD2.F32 R0, -RZ, R8.H0_H0 ;  /* 0x20000008ff007230 */ /* 0x000fe20000004100 */
[----:B------:R-:W-:Y:S01]  /*0af0*/  PRMT R186, R6, 0x7610, R186 ;  /* 0x0000761006ba7816 */ /* 0x000fe200000000ba */
[----:B------:R-:W-:Y:S01]  /*0b00*/  HADD2.F32 R6, -RZ, R9.H0_H0 ;  /* 0x20000009ff067230 */ /* 0x000fe20000004100 */
[----:B------:R-:W-:Y:S01]  /*0b10*/  PRMT R174, R4, 0x7610, R174 ;  /* 0x0000761004ae7816 */ /* 0x000fe200000000ae */
[----:B------:R-:W-:Y:S01]  /*0b20*/  HADD2.F32 R5, -RZ, R10.H0_H0 ;  /* 0x2000000aff057230 */ /* 0x000fe20000004100 */
[----:B------:R-:W-:Y:S01]  /*0b30*/  SHF.R.U64 R4, R8, 0x10, R9 ;  /* 0x0000001008047819 */ /* 0x000fe20000001209 */
[----:B------:R-:W-:Y:S01]  /*0b40*/  HADD2.F32 R8, -RZ, R11.H0_H0 ;  /* 0x2000000bff087230 */ /* 0x000fe20000004100 */
[----:B------:R1:W-:Y:S01]  /*0b50*/  STL [R1+0xd8], R0 ;  /* 0x0000d80001007387 */ /* 0x0003e20000100800 */
[----:B------:R-:W-:-:S03]  /*0b60*/  HADD2.F32 R7, -RZ, R12.H0_H0 ;  /* 0x2000000cff077230 */ /* 0x000fc60000004100 */
[----:B------:R2:W-:Y:S04]  /*0b70*/  STL [R1+0xd0], R6 ;  /* 0x0000d00601007387 */ /* 0x0005e80000100800 */
[----:B------:R3:W-:Y:S01]  /*0b80*/  STL [R1+0xe8], R5 ;  /* 0x0000e80501007387 */ /* 0x0007e20000100800 */
[----:B-1----:R-:W-:Y:S01]  /*0b90*/  SHF.R.U32.HI R0, RZ, 0x10, R9 ;  /* 0x00000010ff007819 */ /* 0x002fe20000011609 */
[----:B------:R-:W-:Y:S02]  /*0ba0*/  HADD2.F32 R9, -RZ, R14.H0_H0 ;  /* 0x2000000eff097230 */ /* 0x000fe40000004100 */
[----:B------:R1:W-:Y:S01]  /*0bb0*/  STL [R1+0xe0], R8 ;  /* 0x0000e00801007387 */ /* 0x0003e20000100800 */
[----:B--2---:R-:W-:Y:S01]  /*0bc0*/  SHF.R.U64 R6, R10, 0x10, R11 ;  /* 0x000000100a067819 */ /* 0x004fe2000000120b */
[----:B------:R-:W-:-:S02]  /*0bd0*/  HADD2.F32 R10, -RZ, R13.H0_H0 ;  /* 0x2000000dff0a7230 */ /* 0x000fc40000004100 */
[----:B------:R2:W-:Y:S01]  /*0be0*/  STL [R1+0xf8], R7 ;  /* 0x0000f80701007387 */ /* 0x0005e20000100800 */
[----:B---3--:R-:W-:Y:S01]  /*0bf0*/  SHF.R.U32.HI R5, RZ, 0x10, R11 ;  /* 0x00000010ff057819 */ /* 0x008fe2000001160b */
[----:B------:R-:W-:Y:S01]  /*0c00*/  HADD2.F32 R11, -RZ, R16.H0_H0 ;  /* 0x20000010ff0b7230 */ /* 0x000fe20000004100 */
[--C-:B-1----:R-:W-:Y:S01]  /*0c10*/  SHF.R.U64 R8, R12, 0x10, R13.reuse ;  /* 0x000000100c087819 */ /* 0x102fe2000000120d */
[----:B------:R-:W-:Y:S01]  /*0c20*/  HADD2.F32 R12, -RZ, R15.H0_H0 ;  /* 0x2000000fff0c7230 */ /* 0x000fe20000004100 */
[----:B------:R1:W-:Y:S01]  /*0c30*/  STL [R1+0xf0], R10 ;  /* 0x0000f00a01007387 */ /* 0x0003e20000100800 */
[----:B--2---:R-:W-:Y:S01]  /*0c40*/  SHF.R.U32.HI R7, RZ, 0x10, R13 ;  /* 0x00000010ff077819 */ /* 0x004fe2000001160d */
[----:B------:R-:W-:Y:S02]  /*0c50*/  HADD2.F32 R13, -RZ, R17.H0_H0 ;  /* 0x20000011ff0d7230 */ /* 0x000fe40000004100 */
[----:B------:R2:W-:Y:S04]  /*0c60*/  STL [R1+0x108], R9 ;  /* 0x0001080901007387 */ /* 0x0005e80000100800 */
[----:B------:R3:W-:Y:S01]  /*0c70*/  STL [R1+0x100], R12 ;  /* 0x0001000c01007387 */ /* 0x0007e20000100800 */
[----:B-1----:R-:W-:-:S03]  /*0c80*/  SHF.R.U64 R10, R14, 0x10, R15 ;  /* 0x000000100e0a7819 */ /* 0x002fc6000000120f */
[----:B------:R-:W-:Y:S01]  /*0c90*/  STL [R1+0x118], R11 ;  /* 0x0001180b01007387 */ /* 0x000fe20000100800 */
[----:B--2---:R-:W-:-:S03]  /*0ca0*/  SHF.R.U32.HI R9, RZ, 0x10, R15 ;  /* 0x00000010ff097819 */ /* 0x004fc6000001160f */
[----:B------:R1:W-:Y:S01]  /*0cb0*/  STL [R1+0x110], R13 ;  /* 0x0001100d01007387 */ /* 0x0003e20000100800 */
[----:B------:R-:W-:Y:S01]  /*0cc0*/  HADD2.F32 R15, -RZ, R19.H0_H0 ;  /* 0x20000013ff0f7230 */ /* 0x000fe20000004100 */
[--C-:B---3--:R-:W-:Y:S01]  /*0cd0*/  SHF.R.U64 R12, R16, 0x10, R17.reuse ;  /* 0x00000010100c7819 */ /* 0x108fe20000001211 */
[----:B-1----:R-:W-:Y:S01]  /*0ce0*/  HADD2.F32 R13, -RZ, R18.H0_H0 ;  /* 0x20000012ff0d7230 */ /* 0x002fe20000004100 */
[----:B------:R-:W-:Y:S01]  /*0cf0*/  SHF.R.U32.HI R11, RZ, 0x10, R17 ;  /* 0x00000010ff0b7819 */ /* 0x000fe20000011611 */
[----:B------:R-:W-:-:S03]  /*0d00*/  HADD2.F32 R17, -RZ, R21.H0_H0 ;  /* 0x20000015ff117230 */ /* 0x000fc60000004100 */
[----:B------:R-:W-:Y:S04]  /*0d10*/  STL [R1+0x128], R13 ;  /* 0x0001280d01007387 */ /* 0x000fe80000100800 */
[----:B------:R1:W-:Y:S01]  /*0d20*/  STL [R1+0x120], R15 ;  /* 0x0001200f01007387 */ /* 0x0003e20000100800 */
[--C-:B------:R-:W-:Y:S01]  /*0d30*/  SHF.R.U64 R14, R18, 0x10, R19.reuse ;  /* 0x00000010120e7819 */ /* 0x100fe20000001213 */
        /* <DEDUP_REMOVED lines=16> */
[----:B------:R1:W-:Y:S02]  /*0e40*/  STL [R1+0x150], R21 ;  /* 0x0001501501007387 */ /* 0x0003e40000100800 */
[----:B-1----:R-:W-:-:S05]  /*0e50*/  HADD2.F32 R21, -RZ, R26.H0_H0 ;  /* 0x2000001aff157230 */ /* 0x002fca0000004100 */
[----:B------:R-:W-:Y:S04]  /*0e60*/  STL [R1+0x168], R21 ;  /* 0x0001681501007387 */ /* 0x000fe80000100800 */
[----:B------:R-:W-:Y:S04]  /*0e70*/  STL [R1+0x160], R23 ;  /* 0x0001601701007387 */ /* 0x000fe80000100800 */
[----:B------:R-:W-:Y:S04]  /*0e80*/  STL [R1+0x4], RZ ;  /* 0x000004ff01007387 */ /* 0x000fe80000100800 */
        /* <DEDUP_REMOVED lines=42> */
[----:B------:R-:W-:-:S03]  /*1130*/  HADD2.F32 R4, -RZ, R4.H0_H0 ;  /* 0x20000004ff047230 */ /* 0x000fc60000004100 */
[----:B------:R-:W-:Y:S01]  /*1140*/  STL [R1+0x6c], RZ ;  /* 0x00006cff01007387 */ /* 0x000fe20000100800 */
[----:B------:R-:W-:-:S03]  /*1150*/  HADD2.F32 R0, -RZ, R0.H0_H0 ;  /* 0x20000000ff007230 */ /* 0x000fc60000004100 */
[----:B------:R-:W-:Y:S04]  /*1160*/  STL [R1+0x68], RZ ;  /* 0x000068ff01007387 */ /* 0x000fe80000100800 */
[----:B------:R-:W-:Y:S04]  /*1170*/  STL [R1+0x64], RZ ;  /* 0x000064ff01007387 */ /* 0x000fe80000100800 */
[----:B------:R-:W-:Y:S04]  /*1180*/  STL [R1+0x60], RZ ;  /* 0x000060ff01007387 */ /* 0x000fe80000100800 */
[----:B------:R-:W-:Y:S01]  /*1190*/  STL [R1+0x5c], RZ ;  /* 0x00005cff01007387 */ /* 0x000fe20000100800 */
[----:B------:R-:W-:-:S03]  /*11a0*/  HADD2.F32 R6, -RZ, R6.H0_H0 ;  /* 0x20000006ff067230 */ /* 0x000fc60000004100 */
[----:B------:R-:W-:Y:S04]  /*11b0*/  STL [R1+0x58], RZ ;  /* 0x000058ff01007387 */ /* 0x000fe80000100800 */
[----:B------:R-:W-:Y:S04]  /*11c0*/  STL [R1+0x54], RZ ;  /* 0x000054ff01007387 */ /* 0x000fe80000100800 */
[----:B------:R-:W-:Y:S04]  /*11d0*/  STL [R1+0x50], RZ ;  /* 0x000050ff01007387 */ /* 0x000fe80000100800 */
[----:B------:R1:W-:Y:S04]  /*11e0*/  STL [R1+0xd4], R4 ;  /* 0x0000d40401007387 */ /* 0x0003e80000100800 */
[----:B------:R2:W-:Y:S01]  /*11f0*/  STL [R1+0xcc], R0 ;  /* 0x0000cc0001007387 */ /* 0x0005e20000100800 */
[----:B-1----:R-:W-:-:S03]  /*1200*/  HADD2.F32 R4, -RZ, R5.H0_H0 ;  /* 0x20000005ff047230 */ /* 0x002fc60000004100 */
[----:B------:R-:W-:Y:S01]  /*1210*/  STL [R1+0xe4], R6 ;  /* 0x0000e40601007387 */ /* 0x000fe20000100800 */
[----:B--2---:R-:W-:-:S03]  /*1220*/  HADD2.F32 R0, -RZ, R8.H0_H0 ;  /* 0x20000008ff007230 */ /* 0x004fc60000004100 */
[----:B------:R1:W-:Y:S01]  /*1230*/  STL [R1+0xdc], R4 ;  /* 0x0000dc0401007387 */ /* 0x0003e20000100800 */
[----:B------:R-:W-:-:S03]  /*1240*/  HADD2.F32 R5, -RZ, R7.H0_H0 ;  /* 0x20000007ff057230 */ /* 0x000fc60000004100 */
[----:B------:R2:W-:Y:S01]  /*1250*/  STL [R1+0xf4], R0 ;  /* 0x0000f40001007387 */ /* 0x0005e20000100800 */
[----:B-1----:R-:W-:-:S03]  /*1260*/  HADD2.F32 R4, -RZ, R10.H0_H0 ;  /* 0x2000000aff047230 */ /* 0x002fc60000004100 */
[----:B------:R1:W-:Y:S01]  /*1270*/  STL [R1+0xec], R5 ;  /* 0x0000ec0501007387 */ /* 0x0003e20000100800 */
[----:B--2---:R-:W-:-:S03]  /*1280*/  HADD2.F32 R0, -RZ, R9.H0_H0 ;  /* 0x20000009ff007230 */ /* 0x004fc60000004100 */
[----:B------:R2:W-:Y:S04]  /*1290*/  STL [R1+0x104], R4 ;  /* 0x0001040401007387 */ /* 0x0005e80000100800 */
[----:B------:R3:W-:Y:S01]  /*12a0*/  STL [R1+0xfc], R0 ;  /* 0x0000fc0001007387 */ /* 0x0007e20000100800 */
[----:B-1----:R-:W-:Y:S02]  /*12b0*/  HADD2.F32 R5, -RZ, R12.H0_H0 ;  /* 0x2000000cff057230 */ /* 0x002fe40000004100 */
[----:B--2---:R-:W-:-:S03]  /*12c0*/  HADD2.F32 R4, -RZ, R11.H0_H0 ;  /* 0x2000000bff047230 */ /* 0x004fc60000004100 */
[----:B------:R1:W-:Y:S01]  /*12d0*/  STL [R1+0x114], R5 ;  /* 0x0001140501007387 */ /* 0x0003e20000100800 */
[----:B---3--:R-:W-:-:S03]  /*12e0*/  HADD2.F32 R0, -RZ, R14.H0_H0 ;  /* 0x2000000eff007230 */ /* 0x008fc60000004100 */
[----:B------:R2:W-:Y:S01]  /*12f0*/  STL [R1+0x10c], R4 ;  /* 0x00010c0401007387 */ /* 0x0005e20000100800 */
[----:B------:R-:W-:-:S03]  /*1300*/  SHF.R.U64 R20, R24, 0x10, R25 ;  /* 0x0000001018147819 */ /* 0x000fc60000001219 */
[----:B------:R3:W-:Y:S01]  /*1310*/  STL [R1+0x124], R0 ;  /* 0x0001240001007387 */ /* 0x0007e20000100800 */
[----:B-1----:R-:W-:Y:S02]  /*1320*/  HADD2.F32 R5, -RZ, R13.H0_H0 ;  /* 0x2000000dff057230 */ /* 0x002fe40000004100 */
[----:B--2---:R-:W-:-:S03]  /*1330*/  HADD2.F32 R4, -RZ, R16.H0_H0 ;  /* 0x20000010ff047230 */ /* 0x004fc60000004100 */
[----:B------:R1:W-:Y:S01]  /*1340*/  STL [R1+0x11c], R5 ;  /* 0x00011c0501007387 */ /* 0x0003e20000100800 */
[----:B---3--:R-:W-:-:S03]  /*1350*/  HADD2.F32 R0, -RZ, R15.H0_H0 ;  /* 0x2000000fff007230 */ /* 0x008fc60000004100 */
[----:B------:R2:W-:Y:S01]  /*1360*/  STL [R1+0x134], R4 ;  /* 0x0001340401007387 */ /* 0x0005e20000100800 */
[----:B------:R-:W-:Y:S02]  /*1370*/  SHF.R.U32.HI R19, RZ, 0x10, R25 ;  /* 0x00000010ff137819 */ /* 0x000fe40000011619 */
[--C-:B------:R-:W-:Y:S01]  /*1380*/  SHF.R.U64 R22, R26, 0x10, R27.reuse ;  /* 0x000000101a167819 */ /* 0x100fe2000000121b */
[----:B------:R3:W-:Y:S01]  /*1390*/  STL [R1+0x12c], R0 ;  /* 0x00012c0001007387 */ /* 0x0007e20000100800 */
[----:B-1----:R-:W-:Y:S01]  /*13a0*/  HADD2.F32 R5, -RZ, R18.H0_H0 ;  /* 0x20000012ff057230 */ /* 0x002fe20000004100 */
[----:B------:R-:W-:Y:S01]  /*13b0*/  SHF.R.U32.HI R21, RZ, 0x10, R27 ;  /* 0x00000010ff157819 */ /* 0x000fe2000001161b */
[----:B--2---:R-:W-:-:S03]  /*13c0*/  HADD2.F32 R4, -RZ, R17.H0_H0 ;  /* 0x20000011ff047230 */ /* 0x004fc60000004100 */
[----:B------:R1:W-:Y:S01]  /*13d0*/  STL [R1+0x144], R5 ;  /* 0x0001440501007387 */ /* 0x0003e20000100800 */
[----:B---3--:R-:W-:-:S03]  /*13e0*/  HADD2.F32 R0, -RZ, R20.H0_H0 ;  /* 0x20000014ff007230 */ /* 0x008fc60000004100 */
[----:B------:R2:W-:Y:S04]  /*13f0*/  STL [R1+0x13c], R4 ;  /* 0x00013c0401007387 */ /* 0x0005e80000100800 */
[----:B------:R3:W-:Y:S01]  /*1400*/  STL [R1+0x154], R0 ;  /* 0x0001540001007387 */ /* 0x0007e20000100800 */
[----:B-1----:R-:W-:Y:S02]  /*1410*/  HADD2.F32 R5, -RZ, R19.H0_H0 ;  /* 0x20000013ff057230 */ /* 0x002fe40000004100 */
[----:B--2---:R-:W-:-:S03]  /*1420*/  HADD2.F32 R4, -RZ, R22.H0_H0 ;  /* 0x20000016ff047230 */ /* 0x004fc60000004100 */
[----:B------:R1:W-:Y:S01]  /*1430*/  STL [R1+0x14c], R5 ;  /* 0x00014c0501007387 */ /* 0x0003e20000100800 */
[----:B---3--:R-:W-:-:S03]  /*1440*/  HADD2.F32 R0, -RZ, R21.H0_H0 ;  /* 0x20000015ff007230 */ /* 0x008fc60000004100 */
[----:B------:R1:W-:Y:S04]  /*1450*/  STL [R1+0x164], R4 ;  /* 0x0001640401007387 */ /* 0x0003e80000100800 */
[----:B0-----:R1:W-:Y:S02]  /*1460*/  STL [R1+0x15c], R0 ;  /* 0x00015c0001007387 */ /* 0x0013e40000100800 */
.L_x_16168:
[----:B01----:R-:W0:Y:S01]  /*1470*/  S2R R0, SR_TID.X ;  /* 0x0000000000007919 */ /* 0x003e220000002100 */
[----:B------:R-:W-:Y:S01]  /*1480*/  UIMAD.WIDE UR8, UR6, 0x4, UR12 ;  /* 0x00000004060878a5 */ /* 0x000fe2000f8e020c */
[----:B------:R-:W1:Y:S01]  /*1490*/  LDC.64 R102, c[0x0][0x3a8] ;  /* 0x0000ea00ff667b82 */ /* 0x000e620000000a00 */
[----:B------:R-:W-:Y:S01]  /*14a0*/  UIMAD UR7, UR6, UR19, URZ ;  /* 0x00000013060772a4 */ /* 0x000fe2000f8e02ff */
[----:B------:R-:W2:Y:S01]  /*14b0*/  LDL R123, [R1+0x164] ;  /* 0x00016400017b7983 */ /* 0x000ea20000100800 */
[----:B------:R-:W-:Y:S02]  /*14c0*/  UIMAD.WIDE UR10, UR6, 0x4, UR14 ;  /* 0x00000004060a78a5 */ /* 0x000fe4000f8e020e */
[----:B------:R-:W-:Y:S01]  /*14d0*/  MOV R120, UR8 ;  /* 0x0000000800787c02 */ /* 0x000fe20008000f00 */
[----:B------:R-:W-:Y:S01]  /*14e0*/  USHF.R.S32.HI UR8, URZ, 0x1f, UR7 ;  /* 0x0000001fff087899 */ /* 0x000fe20008011407 */
[----:B------:R-:W-:Y:S01]  /*14f0*/  MOV R121, UR9 ;  /* 0x0000000900797c02 */ /* 0x000fe20008000f00 */
[----:B------:R-:W3:Y:S01]  /*1500*/  LDC.64 R86, c[0x0][0x428] ;  /* 0x00010a00ff567b82 */ /* 0x000ee20000000a00 */
[----:B------:R-:W4:Y:S01]  /*1510*/  @UP0 LDCU.64 UR4, c[0x0][0x3e0] ;  /* 0x00007c00ff0407ac */ /* 0x000f220008000a00 */
[----:B------:R-:W-:Y:S01]  /*1520*/  MOV R106, UR10 ;  /* 0x0000000a006a7c02 */ /* 0x000fe20008000f00 */
[----:B------:R-:W2:Y:S01]  /*1530*/  LDL R122, [R1+0x160] ;  /* 0x00016000017a7983 */ /* 0x000ea20000100800 */
[----:B------:R-:W-:-:S03]  /*1540*/  ULEA.HI UR8, UR8, UR7, URZ, 0x2 ;  /* 0x0000000708087291 */ /* 0x000fc6000f8f10ff */
[----:B------:R-:W2:Y:S01]  /*1550*/  LDG.E R120, desc[UR16][R120.64] ;  /* 0x0000001078787981 */ /* 0x000ea2000c1e1900 */
[----:B------:R-:W-:Y:S02]  /*1560*/  MOV R107, UR11 ;  /* 0x0000000b006b7c02 */ /* 0x000fe40008000f00 */
[----:B------:R-:W-:Y:S01]  /*1570*/  PLOP3.LUT P1, PT, PT, PT, UP0, 0x80, 0x8 ;  /* 0x000000000008781c */ /* 0x000fe20003f2f008 */
[----:B------:R-:W2:Y:S01]  /*1580*/  LDL R157, [R1+0x168] ;  /* 0x00016800019d7983 */ /* 0x000ea20000100800 */
[----:B------:R-:W-:-:S03]  /*1590*/  MOV R166, UR8 ;  /* 0x0000000800a67c02 */ /* 0x000fc60008000f00 */
[----:B------:R-:W2:Y:S01]  /*15a0*/  LDG.E R106, desc[UR16][R106.64] ;  /* 0x000000106a6a7981 */ /* 0x000ea2000c1e1900 */
[----:B------:R-:W-:Y:S01]  /*15b0*/  ISETP.NE.AND P2, PT, RZ, UR18, PT ;  /* 0x00000012ff007c0c */ /* 0x000fe2000bf45270 */
[----:B----4-:R-:W-:Y:S02]  /*15c0*/  @UP0 UIMAD.WIDE UR4, UR6, 0x4, UR4 ;  /* 0x00000004060408a5 */ /* 0x010fe4000f8e0204 */
[----:B------:R-:W4:Y:S01]  /*15d0*/  LDL R140, [R1+0x154] ;  /* 0x00015400018c7983 */ /* 0x000f220000100800 */
[----:B0-----:R-:W-:-:S03]  /*15e0*/  LEA.HI.SX32 R166, R166, R0, 0x1e ;  /* 0x00000000a6a67211 */ /* 0x001fc600078ff2ff */
[----:B------:R-:W4:Y:S02]  /*15f0*/  LDL R142, [R1+0x15c] ;  /* 0x00015c00018e7983 */ /* 0x000f240000100800 */
[C---:B-1----:R-:W-:Y:S02]  /*1600*/  IMAD.WIDE.U32 R168, R166.reuse, 0x10, R102 ;  /* 0x00000010a6a87825 */ /* 0x042fe400078e0066 */
[----:B------:R-:W4:Y:S02]  /*1610*/  LDL R141, [R1+0x158] ;  /* 0x00015800018d7983 */ /* 0x000f240000100800 */
[----:B---3--:R-:W-:Y:S02]  /*1620*/  IMAD.WIDE.U32 R176, R166, 0x10, R86 ;  /* 0x00000010a6b07825 */ /* 0x008fe400078e0056 */
[----:B------:R-:W3:Y:S04]  /*1630*/  LDG.E.128 R168, desc[UR16][R168.64] ;  /* 0x00000010a8a87981 */ /* 0x000ee8000c1e1d00 */
[----:B------:R-:W4:Y:S01]  /*1640*/  LDG.E.128 R176, desc[UR16][R176.64] ;  /* 0x00000010b0b07981 */ /* 0x000f22000c1e1d00 */
[----:B------:R-:W-:-:S02]  /*1650*/  MOV R66, UR4 ;  /* 0x0000000400427c02 */ /* 0x000fc40008000f00 */
[----:B------:R-:W-:Y:S02]  /*1660*/  IADD3 R156, PT, PT, R166, 0x80, RZ ;  /* 0x00000080a69c7810 */ /* 0x000fe40007ffe0ff */
[----:B------:R-:W-:-:S03]  /*1670*/  MOV R67, UR5 ;  /* 0x0000000500437c02 */ /* 0x000fc60008000f00 */
[C---:B------:R-:W-:Y:S02]  /*1680*/  IMAD.WIDE.U32 R160, R156.reuse, 0x10, R102 ;  /* 0x000000109ca07825 */ /* 0x040fe400078e0066 */
[----:B------:R0:W4:Y:S02]  /*1690*/  @P1 LDG.E R0, desc[UR16][R66.64] ;  /* 0x0000001042001981 */ /* 0x000124000c1e1900 */
[----:B------:R-:W-:Y:S01]  /*16a0*/  IMAD.WIDE.U32 R148, R156, 0x10, R86 ;  /* 0x000000109c947825 */ /* 0x000fe200078e0056 */
[----:B------:R-:W-:Y:S01]  /*16b0*/  IADD3 R143, PT, PT, R166, 0x100, RZ ;  /* 0x00000100a68f7810 */ /* 0x000fe20007ffe0ff */
[----:B------:R-:W4:Y:S04]  /*16c0*/  LDG.E.128 R160, desc[UR16][R160.64] ;  /* 0x00000010a0a07981 */ /* 0x000f28000c1e1d00 */
[----:B------:R-:W4:Y:S01]  /*16d0*/  LDG.E.128 R148, desc[UR16][R148.64] ;  /* 0x0000001094947981 */ /* 0x000f22000c1e1d00 */
[----:B------:R-:W-:-:S04]  /*16e0*/  IMAD.WIDE.U32 R144, R143, 0x10, R102 ;  /* 0x000000108f907825 */ /* 0x000fc800078e0066 */
[----:B------:R-:W-:Y:S02]  /*16f0*/  IMAD.WIDE.U32 R152, R143, 0x10, R86 ;  /* 0x000000108f987825 */ /* 0x000fe400078e0056 */
[----:B------:R-:W4:Y:S04]  /*1700*/  LDG.E.128 R144, desc[UR16][R144.64] ;  /* 0x0000001090907981 */ /* 0x000f28000c1e1d00 */
[----:B------:R-:W4:Y:S01]  /*1710*/  LDG.E.128 R152, desc[UR16][R152.64] ;  /* 0x0000001098987981 */ /* 0x000f22000c1e1d00 */
[----:B------:R-:W-:-:S04]  /*1720*/  ISETP.NE.U32.AND P0, PT, RZ, UR20, PT ;  /* 0x00000014ff007c0c */ /* 0x000fc8000bf05070 */
[----:B------:R-:W-:-:S13]  /*1730*/  ISETP.NE.AND.EX P0, PT, RZ, UR21, PT, P0 ;  /* 0x00000015ff007c0c */ /* 0x000fda000bf05300 */
[----:B0-----:R-:W0:Y:S08]  /*1740*/  @P0 LDC.64 R66, c[0x0][0x438] ;  /* 0x00010e00ff420b82 */ /* 0x001e300000000a00 */
[----:B------:R-:W1:Y:S01]  /*1750*/  @P0 LDC.64 R84, c[0x0][0x438] ;  /* 0x00010e00ff540b82 */ /* 0x000e620000000a00 */
[----:B--2---:R-:W-:-:S07]  /*1760*/  FSEL R120, R120, RZ, !P2 ;  /* 0x000000ff78787208 */ /* 0x004fce0005000000 */
[----:B------:R-:W2:Y:S01]  /*1770*/  @P0 LDC.64 R104, c[0x0][0x438] ;  /* 0x00010e00ff680b82 */ /* 0x000ea20000000a00 */
[----:B------:R-:W-:Y:S02]  /*1780*/  R2UR UR4, R120 ;  /* 0x00000000780472ca */ /* 0x000fe400000e0000 */
[----:B------:R-:W-:Y:S01]  /*1790*/  R2UR UR8, R106 ;  /* 0x000000006a0872ca */ /* 0x000fe200000e0000 */
[----:B------:R-:W-:Y:S01]  /*17a0*/  UMOV UR7, 0x3f800000 ;  /* 0x3f80000000077882 */ /* 0x000fe20000000000 */
[----:B------:R-:W2:Y:S01]  /*17b0*/  LDL R106, [R1+0x148] ;  /* 0x00014800016a7983 */ /* 0x000ea20000100800 */
[C---:B------:R-:W-:Y:S02]  /*17c0*/  IADD3 R98, PT, PT, R166.reuse, 0x280, RZ ;  /* 0x00000280a6627810 */ /* 0x040fe40007ffe0ff */
[----:B------:R-:W2:Y:S01]  /*17d0*/  @P0 LDC.64 R68, c[0x0][0x438] ;  /* 0x00010e00ff440b82 */ /* 0x000ea20000000a00 */
[C---:B------:R-:W-:Y:S02]  /*17e0*/  IADD3 R96, PT, PT, R166.reuse, 0x380, RZ ;  /* 0x00000380a6607810 */ /* 0x040fe40007ffe0ff */
[----:B------:R-:W-:-:S02]  /*17f0*/  IADD3 R121, PT, PT, R166, 0x180, RZ ;  /* 0x00000180a6797810 */ /* 0x000fc40007ffe0ff */
[C---:B------:R-:W-:Y:S02]  /*1800*/  IADD3 R107, PT, PT, R166.reuse, 0x200, RZ ;  /* 0x00000200a66b7810 */ /* 0x040fe40007ffe0ff */
[----:B------:R-:W-:Y:S01]  /*1810*/  IADD3 R97, PT, PT, R166, 0x300, RZ ;  /* 0x00000300a6617810 */ /* 0x000fe20007ffe0ff */
[----:B------:R-:W2:Y:S01]  /*1820*/  @P0 LDC.64 R72, c[0x0][0x438] ;  /* 0x00010e00ff480b82 */ /* 0x000ea20000000a00 */
[----:B---3--:R-:W-:-:S07]  /*1830*/  FADD.FTZ R169, R169, -UR4 ;  /* 0x80000004a9a97e21 */ /* 0x008fce0008010000 */
[----:B------:R-:W3:Y:S01]  /*1840*/  @P0 LDC.64 R74, c[0x0][0x438] ;  /* 0x00010e00ff4a0b82 */ /* 0x000ee20000000a00 */
[----:B------:R-:W-:Y:S01]  /*1850*/  FMUL.FTZ R172, R169, UR8 ;  /* 0x00000008a9ac7c20 */ /* 0x000fe20008410000 */
[----:B----4-:R-:W-:Y:S02]  /*1860*/  FMUL.FTZ R169, R123, R177 ;  /* 0x000000b17ba97220 */ /* 0x010fe40000410000 */
[----:B------:R-:W4:Y:S01]  /*1870*/  LDL R123, [R1+0x150] ;  /* 0x00015000017b7983 */ /* 0x000f220000100800 */
[----:B0-----:R-:W-:-:S04]  /*1880*/  @P0 IMAD.WIDE.U32 R66, R143, 0x10, R66 ;  /* 0x000000108f420825 */ /* 0x001fc800078e0042 */
[----:B------:R-:W-:Y:S01]  /*1890*/  FMUL.FTZ R167, R122, R178 ;  /* 0x000000b27aa77220 */ /* 0x000fe20000410000 */
[----:B------:R-:W-:Y:S01]  /*18a0*/  FMUL.FTZ R173, R142, R179 ;  /* 0x000000b38ead7220 */ /* 0x000fe20000410000 */
[----:B------:R-:W3:Y:S01]  /*18b0*/  LDL R122, [R1+0x14c] ;  /* 0x00014c00017a7983 */ /* 0x000ee20000100800 */
[----:B------:R-:W0:Y:S03]  /*18c0*/  @P0 LDC.64 R70, c[0x0][0x438] ;  /* 0x00010e00ff460b82 */ /* 0x000e260000000a00 */
[----:B------:R1:W5:Y:S02]  /*18d0*/  @P0 LDG.E.128 R32, desc[UR16][R66.64] ;  /* 0x0000001042200981 */ /* 0x000364000c1e1d00 */
[----:B-1----:R-:W-:Y:S02]  /*18e0*/  @P0 IMAD.WIDE.U32 R84, R96, 0x10, R84 ;  /* 0x0000001060540825 */ /* 0x002fe400078e0054 */
[----:B------:R-:W4:Y:S02]  /*18f0*/  LDL.LU R120, [R1+0x50] ;  /* 0x0000500001787983 */ /* 0x000f240000300800 */
[----:B------:R-:W-:-:S02]  /*1900*/  IMAD.WIDE.U32 R136, R121, 0x10, R102 ;  /* 0x0000001079887825 */ /* 0x000fc400078e0066 */
[----:B------:R-:W5:Y:S01]  /*1910*/  @P0 LDG.E.128 R12, desc[UR16][R84.64] ;  /* 0x00000010540c0981 */ /* 0x000f62000c1e1d00 */
[----:B------:R-:W1:Y:S01]  /*1920*/  @P0 LDC.64 R66, c[0x0][0x438] ;  /* 0x00010e00ff420b82 */ /* 0x000e620000000a00 */
[----:B------:R-:W-:Y:S01]  /*1930*/  IMAD.WIDE.U32 R116, R107, 0x10, R102 ;  /* 0x000000106b747825 */ /* 0x000fe200078e0066 */
[----:B------:R-:W-:-:S03]  /*1940*/  @P1 R2UR UR7, R0 ;  /* 0x00000000000712ca */ /* 0x000fc600000e0000 */
[----:B------:R-:W-:Y:S01]  /*1950*/  FADD.FTZ R158, R161, -UR4 ;  /* 0x80000004a19e7e21 */ /* 0x000fe20008010000 */
[----:B------:R-:W-:Y:S01]  /*1960*/  FADD.FTZ R230, R150, R230 ;  /* 0x000000e696e67221 */ /* 0x000fe20000010000 */
[--C-:B------:R-:W-:Y:S01]  /*1970*/  IMAD.WIDE.U32 R124, R98, 0x10, R102.reuse ;  /* 0x00000010627c7825 */ /* 0x100fe200078e0066 */
[----:B------:R-:W4:Y:S03]  /*1980*/  LDG.E.128 R136, desc[UR16][R136.64] ;  /* 0x0000001088887981 */ /* 0x000f26000c1e1d00 */
[----:B------:R-:W-:-:S04]  /*1990*/  IMAD.WIDE.U32 R112, R97, 0x10, R102 ;  /* 0x0000001061707825 */ /* 0x000fc800078e0066 */
[----:B------:R-:W-:-:S04]  /*19a0*/  IMAD.WIDE.U32 R88, R96, 0x10, R102 ;  /* 0x0000001060587825 */ /* 0x000fc800078e0066 */
[----:B-1----:R-:W-:-:S04]  /*19b0*/  @P0 IMAD.WIDE.U32 R66, R98, 0x10, R66 ;  /* 0x0000001062420825 */ /* 0x002fc800078e0042 */
[----:B------:R-:W-:Y:S01]  /*19c0*/  FADD.FTZ R0, R168, -UR4 ;  /* 0x80000004a8007e21 */ /* 0x000fe20008010000 */
[----:B------:R-:W-:Y:S01]  /*19d0*/  FMUL.FTZ R161, R140, R149 ;  /* 0x000000958ca17220 */ /* 0x000fe20000410000 */
[----:B------:R-:W-:Y:S01]  /*19e0*/  IMAD.WIDE.U32 R132, R121, 0x10, R86 ;  /* 0x0000001079847825 */ /* 0x000fe200078e0056 */
[----:B------:R1:W5:Y:S03]  /*19f0*/  @P0 LDG.E.128 R20, desc[UR16][R66.64] ;  /* 0x0000001042140981 */ /* 0x000366000c1e1d00 */
[----:B------:R-:W-:Y:S01]  /*1a00*/  FADD.FTZ R168, R171, -UR4 ;  /* 0x80000004aba87e21 */ /* 0x000fe20008010000 */
[----:B------:R-:W-:Y:S01]  /*1a10*/  FMUL.FTZ R158, R158, UR8 ;  /* 0x000000089e9e7c20 */ /* 0x000fe20008410000 */
[----:B------:R-:W-:Y:S01]  /*1a20*/  FADD.FTZ R229, R149, R229 ;  /* 0x000000e595e57221 */ /* 0x000fe20000010000 */
[----:B------:R-:W-:Y:S01]  /*1a30*/  FADD.FTZ R228, R148, R228 ;  /* 0x000000e494e47221 */ /* 0x000fe20000010000 */
[----:B------:R-:W4:Y:S01]  /*1a40*/  LDG.E.128 R132, desc[UR16][R132.64] ;  /* 0x0000001084847981 */ /* 0x000f22000c1e1d00 */
[----:B------:R-:W-:Y:S01]  /*1a50*/  FMUL.FTZ R159, R141, R148 ;  /* 0x000000948d9f7220 */ /* 0x000fe20000410000 */
[----:B------:R-:W-:Y:S01]  /*1a60*/  FADD.FTZ R144, R144, -UR4 ;  /* 0x8000000490907e21 */ /* 0x000fe20008010000 */
[----:B------:R-:W-:Y:S01]  /*1a70*/  FADD.FTZ R145, R145, -UR4 ;  /* 0x8000000491917e21 */ /* 0x000fe20008010000 */
[----:B------:R-:W-:Y:S01]  /*1a80*/  IMAD.WIDE.U32 R128, R107, 0x10, R86 ;  /* 0x000000106b807825 */ /* 0x000fe200078e0056 */
[----:B-1----:R-:W-:-:S03]  /*1a90*/  IADD3 R67, PT, PT, R166, 0x400, RZ ;  /* 0x00000400a6437810 */ /* 0x002fc60007ffe0ff */
[----:B------:R-:W-:Y:S01]  /*1aa0*/  FADD.FTZ R231, R151, R231 ;  /* 0x000000e797e77221 */ /* 0x000fe20000010000 */
[----:B------:R-:W-:Y:S01]  /*1ab0*/  IADD3 R66, PT, PT, R166, 0x480, RZ ;  /* 0x00000480a6427810 */ /* 0x000fe20007ffe0ff */
[----:B------:R-:W-:Y:S01]  /*1ac0*/  FADD.FTZ R232, R152, R232 ;  /* 0x000000e898e87221 */ /* 0x000fe20000010000 */
[----:B------:R-:W4:Y:S01]  /*1ad0*/  LDG.E.128 R116, desc[UR16][R116.64] ;  /* 0x0000001074747981 */ /* 0x000f22000c1e1d00 */
[----:B------:R-:W-:-:S04]  /*1ae0*/  IMAD.WIDE.U32 R80, R67, 0x10, R102 ;  /* 0x0000001043507825 */ /* 0x000fc800078e0066 */
[----:B------:R-:W-:Y:S01]  /*1af0*/  FMUL.FTZ R171, R157, R176 ;  /* 0x000000b09dab7220 */ /* 0x000fe20000410000 */
[----:B------:R-:W-:Y:S01]  /*1b00*/  FFMA.FTZ R189, R149, R158, R189 ;  /* 0x0000009e95bd7223 */ /* 0x000fe200000100bd */
[----:B------:R-:W-:Y:S01]  /*1b10*/  FMUL.FTZ R145, R145, UR8 ;  /* 0x0000000891917c20 */ /* 0x000fe20008410000 */
[----:B------:R-:W-:Y:S01]  /*1b20*/  IMAD.WIDE.U32 R84, R66, 0x10, R102 ;  /* 0x0000001042547825 */ /* 0x000fe200078e0066 */
[----:B------:R-:W4:Y:S01]  /*1b30*/  LDG.E.128 R128, desc[UR16][R128.64] ;  /* 0x0000001080807981 */ /* 0x000f22000c1e1d00 */
[----:B------:R-:W1:Y:S02]  /*1b40*/  @P0 LDC.64 R102, c[0x0][0x438] ;  /* 0x00010e00ff660b82 */ /* 0x000e640000000a00 */
[----:B--2---:R-:W-:Y:S01]  /*1b50*/  @P0 IMAD.WIDE.U32 R104, R67, 0x10, R104 ;  /* 0x0000001043680825 */ /* 0x004fe200078e0068 */
[----:B------:R-:W2:Y:S04]  /*1b60*/  LDG.E.128 R124, desc[UR16][R124.64] ;  /* 0x000000107c7c7981 */ /* 0x000ea8000c1e1d00 */
[----:B------:R0:W5:Y:S01]  /*1b70*/  @P0 LDG.E.128 R8, desc[UR16][R104.64] ;  /* 0x0000001068080981 */ /* 0x000162000c1e1d00 */
[----:B------:R-:W-:Y:S01]  /*1b80*/  FADD.FTZ R157, R160, -UR4 ;  /* 0x80000004a09d7e21 */ /* 0x000fe20008010000 */
[----:B------:R-:W-:Y:S01]  /*1b90*/  FADD.FTZ R160, R162, -UR4 ;  /* 0x80000004a2a07e21 */ /* 0x000fe20008010000 */
[----:B------:R-:W-:Y:S01]  /*1ba0*/  IMAD.WIDE.U32 R108, R98, 0x10, R86 ;  /* 0x00000010626c7825 */ /* 0x000fe200078e0056 */
[----:B------:R-:W2:Y:S03]  /*1bb0*/  LDG.E.128 R112, desc[UR16][R112.64] ;  /* 0x0000001070707981 */ /* 0x000ea6000c1e1d00 */
[----:B---3--:R-:W-:Y:S01]  /*1bc0*/  FMUL.FTZ R164, R122, R151 ;  /* 0x000000977aa47220 */ /* 0x008fe20000410000 */
[----:B------:R-:W3:Y:S01]  /*1bd0*/  LDL R105, [R1+0x144] ;  /* 0x0001440001697983 */ /* 0x000ee20000100800 */
[----:B-1----:R-:W-:-:S03]  /*1be0*/  @P0 IMAD.WIDE.U32 R102, R66, 0x10, R102 ;  /* 0x0000001042660825 */ /* 0x002fc600078e0066 */
[----:B------:R-:W0:Y:S01]  /*1bf0*/  LDL.LU R104, [R1+0x54] ;  /* 0x0000540001687983 */ /* 0x000e220000300800 */
[----:B------:R-:W-:Y:S01]  /*1c00*/  FADD.FTZ R162, R163, -UR4 ;  /* 0x80000004a3a27e21 */ /* 0x000fe20008010000 */
[----:B----4-:R-:W-:Y:S02]  /*1c10*/  FMUL.FTZ R163, R123, R150 ;  /* 0x000000967ba37220 */ /* 0x010fe40000410000 */
[----:B------:R1:W5:Y:S04]  /*1c20*/  @P0 LDG.E.128 R4, desc[UR16][R102.64] ;  /* 0x0000001066040981 */ /* 0x000368000c1e1d00 */
[----:B------:R-:W4:Y:S01]  /*1c30*/  LDL R140, [R1+0x140] ;  /* 0x00014000018c7983 */ /* 0x000f220000100800 */
[----:B------:R-:W-:Y:S01]  /*1c40*/  FMUL.FTZ R160, R160, UR8 ;  /* 0x00000008a0a07c20 */ /* 0x000fe20008410000 */
[----:B------:R-:W-:Y:S01]  /*1c50*/  FADD.FTZ R120, R153, R120 ;  /* 0x0000007899787221 */ /* 0x000fe20000010000 */
[----:B------:R-:W-:Y:S01]  /*1c60*/  FMUL.FTZ R157, R157, UR8 ;  /* 0x000000089d9d7c20 */ /* 0x000fe20008410000 */
[----:B------:R-:W-:Y:S01]  /*1c70*/  FFMA.FTZ R193, R153, R145, R193 ;  /* 0x0000009199c17223 */ /* 0x000fe200000100c1 */
[----:B------:R-:W2:Y:S04]  /*1c80*/  LDG.E.128 R108, desc[UR16][R108.64] ;  /* 0x000000106c6c7981 */ /* 0x000ea8000c1e1d00 */
[----:B------:R-:W1:Y:S04]  /*1c90*/  LDL.LU R103, [R1+0x58] ;  /* 0x0000580001677983 */ /* 0x000e680000300800 */
[----:B------:R-:W2:Y:S04]  /*1ca0*/  LDL R102, [R1+0x13c] ;  /* 0x00013c0001667983 */ /* 0x000ea80000100800 */
[----:B------:R-:W2:Y:S01]  /*1cb0*/  LDL.LU R123, [R1+0x5c] ;  /* 0x00005c00017b7983 */ /* 0x000ea20000300800 */
[----:B------:R-:W-:Y:S01]  /*1cc0*/  FFMA.FTZ R190, R150, R160, R190 ;  /* 0x000000a096be7223 */ /* 0x000fe200000100be */
[----:B------:R-:W-:Y:S01]  /*1cd0*/  FADD.FTZ R150, R147, -UR4 ;  /* 0x8000000493967e21 */ /* 0x000fe20008010000 */
[----:B------:R-:W-:Y:S01]  /*1ce0*/  FMUL.FTZ R147, R106, R152 ;  /* 0x000000986a937220 */ /* 0x000fe20000410000 */
[----:B------:R-:W-:Y:S01]  /*1cf0*/  FADD.FTZ R137, R137, -UR4 ;  /* 0x8000000489897e21 */ /* 0x000fe20008010000 */
[----:B------:R-:W2:Y:S04]  /*1d00*/  LDL R106, [R1+0x138] ;  /* 0x00013800016a7983 */ /* 0x000ea80000100800 */
[----:B------:R3:W-:Y:S01]  /*1d10*/  STL [R1+0x50], R120 ;  /* 0x0000507801007387 */ /* 0x0007e20000100800 */
[----:B------:R-:W-:Y:S01]  /*1d20*/  FFMA.FTZ R188, R148, R157, R188 ;  /* 0x0000009d94bc7223 */ /* 0x000fe200000100bc */
[----:B------:R-:W-:Y:S01]  /*1d30*/  FADD.FTZ R136, R136, -UR4 ;  /* 0x8000000488887e21 */ /* 0x000fe20008010000 */
[----:B------:R-:W-:Y:S01]  /*1d40*/  FADD.FTZ R141, R139, -UR4 ;  /* 0x800000048b8d7e21 */ /* 0x000fe20008010000 */
[----:B------:R-:W-:-:S04]  /*1d50*/  IMAD.WIDE.U32 R92, R97, 0x10, R86 ;  /* 0x00000010615c7825 */ /* 0x000fc800078e0056 */
[----:B------:R-:W-:Y:S01]  /*1d60*/  FMUL.FTZ R0, R0, UR8 ;  /* 0x0000000800007c20 */ /* 0x000fe20008410000 */
[----:B------:R-:W-:Y:S01]  /*1d70*/  FADD.FTZ R170, R170, -UR4 ;  /* 0x80000004aaaa7e21 */ /* 0x000fe20008010000 */
[----:B------:R-:W-:-:S04]  /*1d80*/  IMAD.WIDE.U32 R76, R96, 0x10, R86 ;  /* 0x00000010604c7825 */ /* 0x000fc800078e0056 */
[----:B------:R-:W-:Y:S01]  /*1d90*/  FMUL.FTZ R168, R168, UR8 ;  /* 0x00000008a8a87c20 */ /* 0x000fe20008410000 */
[----:B---3--:R-:W3:Y:S04]  /*1da0*/  LDL.LU R120, [R1+0x60] ;  /* 0x0000600001787983 */ /* 0x008ee80000300800 */
[----:B------:R-:W3:Y:S01]  /*1db0*/  LDL R122, [R1+0x134] ;  /* 0x00013400017a7983 */ /* 0x000ee20000100800 */
[----:B------:R-:W-:Y:S01]  /*1dc0*/  FADD.FTZ R148, R146, -UR4 ;  /* 0x8000000492947e21 */ /* 0x000fe20008010000 */
[----:B------:R-:W-:Y:S01]  /*1dd0*/  FMUL.FTZ R162, R162, UR8 ;  /* 0x00000008a2a27c20 */ /* 0x000fe20008410000 */
[----:B------:R-:W-:Y:S01]  /*1de0*/  FMUL.FTZ R146, R144, UR8 ;  /* 0x0000000890927c20 */ /* 0x000fe20008410000 */
[----:B------:R-:W-:Y:S01]  /*1df0*/  FADD.FTZ R117, R117, -UR4 ;  /* 0x8000000475757e21 */ /* 0x000fe20008010000 */
[----:B------:R-:W-:Y:S01]  /*1e00*/  FMUL.FTZ R148, R148, UR8 ;  /* 0x0000000894947c20 */ /* 0x000fe20008410000 */
[----:B------:R-:W-:Y:S01]  /*1e10*/  FFMA.FTZ R191, R151, R162, R191 ;  /* 0x000000a297bf7223 */ /* 0x000fe200000100bf */
[----:B------:R-:W-:Y:S01]  /*1e20*/  FFMA.FTZ R192, R152, R146, R192 ;  /* 0x0000009298c07223 */ /* 0x000fe200000100c0 */
[----:B------:R-:W-:Y:S01]  /*1e30*/  FADD.FTZ R116, R116, -UR4 ;  /* 0x8000000474747e21 */ /* 0x000fe20008010000 */
[C---:B------:R-:W-:Y:S01]  /*1e40*/  FFMA.FTZ R194, R154.reuse, R148, R194 ;  /* 0x000000949ac27223 */ /* 0x040fe200000100c2 */
[----:B------:R-:W3:Y:S04]  /*1e50*/  LDG.E.128 R88, desc[UR16][R88.64] ;  /* 0x0000001058587981 */ /* 0x000ee8000c1e1d00 */
[----:B------:R-:W3:Y:S01]  /*1e60*/  LDG.E.128 R80, desc[UR16][R80.64] ;  /* 0x0000001050507981 */ /* 0x000ee2000c1e1d00 */
[----:B------:R-:W-:Y:S01]  /*1e70*/  FMUL.FTZ R149, R105, R153 ;  /* 0x0000009969957220 */ /* 0x000fe20000410000 */
[----:B0-----:R-:W-:-:S02]  /*1e80*/  FADD.FTZ R104, R154, R104 ;  /* 0x000000689a687221 */ /* 0x001fc40000010000 */
[----:B------:R-:W3:Y:S04]  /*1e90*/  LDL.LU R105, [R1+0x64] ;  /* 0x0000640001697983 */ /* 0x000ee80000300800 */
[----:B------:R0:W-:Y:S01]  /*1ea0*/  STL [R1+0x54], R104 ;  /* 0x0000546801007387 */ /* 0x0001e20000100800 */
[----:B-1----:R-:W-:-:S03]  /*1eb0*/  FADD.FTZ R103, R155, R103 ;  /* 0x000000679b677221 */ /* 0x002fc60000010000 */
[----:B0-----:R-:W3:Y:S01]  /*1ec0*/  LDL R104, [R1+0x130] ;  /* 0x0001300001687983 */ /* 0x001ee20000100800 */
[----:B----4-:R-:W-:-:S03]  /*1ed0*/  FMUL.FTZ R151, R140, R154 ;  /* 0x0000009a8c977220 */ /* 0x010fc60000410000 */
[----:B------:R0:W-:Y:S01]  /*1ee0*/  STL [R1+0x58], R103 ;  /* 0x0000586701007387 */ /* 0x0001e20000100800 */
[----:B--2---:R-:W-:Y:S01]  /*1ef0*/  FADD.FTZ R123, R132, R123 ;  /* 0x0000007b847b7221 */ /* 0x004fe20000010000 */
[----:B------:R-:W-:Y:S01]  /*1f00*/  FMUL.FTZ R152, R102, R155 ;  /* 0x0000009b66987220 */ /* 0x000fe20000410000 */
[----:B------:R-:W-:Y:S01]  /*1f10*/  FADD.FTZ R102, R138, -UR4 ;  /* 0x800000048a667e21 */ /* 0x000fe20008010000 */
[----:B------:R-:W-:Y:S01]  /*1f20*/  FMUL.FTZ R137, R137, UR8 ;  /* 0x0000000889897c20 */ /* 0x000fe20008410000 */
[----:B------:R-:W-:Y:S01]  /*1f30*/  FMUL.FTZ R136, R136, UR8 ;  /* 0x0000000888887c20 */ /* 0x000fe20008410000 */
[----:B------:R-:W-:Y:S01]  /*1f40*/  FMUL.FTZ R141, R141, UR8 ;  /* 0x000000088d8d7c20 */ /* 0x000fe20008410000 */
[----:B------:R-:W-:Y:S01]  /*1f50*/  FADD.FTZ R124, R124, -UR4 ;  /* 0x800000047c7c7e21 */ /* 0x000fe20008010000 */
[----:B0-----:R-:W2:Y:S01]  /*1f60*/  LDL.LU R103, [R1+0x68] ;  /* 0x0000680001677983 */ /* 0x001ea20000300800 */
[----:B------:R-:W-:-:S03]  /*1f70*/  FMUL.FTZ R138, R106, R132 ;  /* 0x000000846a8a7220 */ /* 0x000fc60000410000 */
[----:B------:R0:W-:Y:S04]  /*1f80*/  STL [R1+0x5c], R123 ;  /* 0x00005c7b01007387 */ /* 0x0001e80000100800 */
[----:B------:R-:W4:Y:S01]  /*1f90*/  LDG.E.128 R92, desc[UR16][R92.64] ;  /* 0x000000105c5c7981 */ /* 0x000f22000c1e1d00 */
[----:B------:R-:W-:Y:S01]  /*1fa0*/  FMUL.FTZ R170, R170, UR8 ;  /* 0x00000008aaaa7c20 */ /* 0x000fe20008410000 */
[----:B------:R-:W-:Y:S02]  /*1fb0*/  FADD.FTZ R127, R127, -UR4 ;  /* 0x800000047f7f7e21 */ /* 0x000fe40008010000 */
[----:B------:R-:W4:Y:S04]  /*1fc0*/  LDG.E.128 R76, desc[UR16][R76.64] ;  /* 0x000000104c4c7981 */ /* 0x000f28000c1e1d00 */
[----:B0-----:R-:W4:Y:S04]  /*1fd0*/  LDL R123, [R1+0x12c] ;  /* 0x00012c00017b7983 */ /* 0x001f280000100800 */
[----:B------:R-:W4:Y:S04]  /*1fe0*/  LDL.LU R154, [R1+0x6c] ;  /* 0x00006c00019a7983 */ /* 0x000f280000300800 */
[----:B------:R-:W4:Y:S04]  /*1ff0*/  LDL R153, [R1+0x128] ;  /* 0x0001280001997983 */ /* 0x000f280000100800 */
[----:B------:R-:W4:Y:S01]  /*2000*/  LDL.LU R106, [R1+0x70] ;  /* 0x00007000016a7983 */ /* 0x000f220000300800 */
[----:B---3--:R-:W-:Y:S01]  /*2010*/  FADD.FTZ R120, R133, R120 ;  /* 0x0000007885787221 */ /* 0x008fe20000010000 */
[----:B------:R-:W-:-:S04]  /*2020*/  FMUL.FTZ R140, R122, R133 ;  /* 0x000000857a8c7220 */ /* 0x000fc80000410000 */
[----:B------:R0:W-:Y:S04]  /*2030*/  STL [R1+0x60], R120 ;  /* 0x0000607801007387 */ /* 0x0001e80000100800 */
[----:B0-----:R-:W3:Y:S01]  /*2040*/  LDL R120, [R1+0x124] ;  /* 0x0001240001787983 */ /* 0x001ee20000100800 */
[----:B------:R-:W-:Y:S01]  /*2050*/  FMUL.FTZ R139, R102, UR8 ;  /* 0x00000008668b7c20 */ /* 0x000fe20008410000 */
[----:B------:R-:W-:Y:S01]  /*2060*/  FADD.FTZ R102, R118, -UR4 ;  /* 0x8000000476667e21 */ /* 0x000fe20008010000 */
[----:B------:R-:W-:Y:S01]  /*2070*/  FFMA.FTZ R197, R133, R137, R197 ;  /* 0x0000008985c57223 */ /* 0x000fe200000100c5 */
[----:B------:R-:W-:Y:S01]  /*2080*/  FFMA.FTZ R196, R132, R136, R196 ;  /* 0x0000008884c47223 */ /* 0x000fe200000100c4 */
[----:B------:R-:W-:-:S05]  /*2090*/  FADD.FTZ R105, R134, R105 ;  /* 0x0000006986697221 */ /* 0x000fca0000010000 */
[----:B------:R0:W-:Y:S04]  /*20a0*/  STL [R1+0x64], R105 ;  /* 0x0000646901007387 */ /* 0x0001e80000100800 */
[----:B------:R-:W3:Y:S04]  /*20b0*/  LDL.LU R122, [R1+0x74] ;  /* 0x00007400017a7983 */ /* 0x000ee80000300800 */
[----:B0-----:R-:W3:Y:S01]  /*20c0*/  LDL R105, [R1+0x120] ;  /* 0x0001200001697983 */ /* 0x001ee20000100800 */
[----:B------:R-:W-:-:S03]  /*20d0*/  FMUL.FTZ R142, R104, R134 ;  /* 0x00000086688e7220 */ /* 0x000fc60000410000 */
[----:B------:R-:W3:Y:S01]  /*20e0*/  LDL.LU R104, [R1+0x78] ;  /* 0x0000780001687983 */ /* 0x000ee20000300800 */
[----:B--2---:R-:W-:-:S05]  /*20f0*/  FADD.FTZ R103, R135, R103 ;  /* 0x0000006787677221 */ /* 0x004fca0000010000 */
[----:B------:R0:W-:Y:S04]  /*2100*/  STL [R1+0x68], R103 ;  /* 0x0000686701007387 */ /* 0x0001e80000100800 */
[----:B0-----:R-:W2:Y:S01]  /*2110*/  LDL R103, [R1+0x11c] ;  /* 0x00011c0001677983 */ /* 0x001ea20000100800 */
[----:B----4-:R-:W-:Y:S01]  /*2120*/  FADD.FTZ R154, R128, R154 ;  /* 0x0000009a809a7221 */ /* 0x010fe20000010000 */
[----:B------:R-:W-:-:S04]  /*2130*/  FADD.FTZ R106, R129, R106 ;  /* 0x0000006a816a7221 */ /* 0x000fc80000010000 */
[----:B------:R-:W-:Y:S04]  /*2140*/  STL [R1+0x6c], R154 ;  /* 0x00006c9a01007387 */ /* 0x000fe80000100800 */
[----:B------:R0:W-:Y:S01]  /*2150*/  STL [R1+0x70], R106 ;  /* 0x0000706a01007387 */ /* 0x0001e20000100800 */
[----:B------:R-:W-:-:S03]  /*2160*/  FMUL.FTZ R118, R153, R128 ;  /* 0x0000008099767220 */ /* 0x000fc60000410000 */
[----:B0-----:R-:W4:Y:S04]  /*2170*/  LDL.LU R106, [R1+0x7c] ;  /* 0x00007c00016a7983 */ /* 0x001f280000300800 */
[----:B------:R-:W4:Y:S04]  /*2180*/  LDL R154, [R1+0x118] ;  /* 0x00011800019a7983 */ /* 0x000f280000100800 */
[----:B------:R-:W4:Y:S04]  /*2190*/  LDL.LU R153, [R1+0x80] ;  /* 0x0000800001997983 */ /* 0x000f280000300800 */
[----:B------:R-:W4:Y:S04]  /*21a0*/  LDL R133, [R1+0x114] ;  /* 0x0001140001857983 */ /* 0x000f280000100800 */
[----:B------:R-:W4:Y:S01]  /*21b0*/  LDL.LU R132, [R1+0x84] ;  /* 0x0000840001847983 */ /* 0x000f220000300800 */
[----:B------:R-:W-:Y:S01]  /*21c0*/  FMUL.FTZ R117, R117, UR8 ;  /* 0x0000000875757c20 */ /* 0x000fe20008410000 */
[----:B------:R-:W-:Y:S01]  /*21d0*/  FFMA.FTZ R199, R135, R141, R199 ;  /* 0x0000008d87c77223 */ /* 0x000fe200000100c7 */
[----:B------:R-:W-:Y:S01]  /*21e0*/  FMUL.FTZ R144, R123, R135 ;  /* 0x000000877b907220 */ /* 0x000fe20000410000 */
[----:B---3--:R-:W-:Y:S01]  /*21f0*/  FMUL.FTZ R120, R120, R129 ;  /* 0x0000008178787220 */ /* 0x008fe20000410000 */
[----:B------:R-:W-:Y:S01]  /*2200*/  FFMA.FTZ R201, R129, R117, R201 ;  /* 0x0000007581c97223 */ /* 0x000fe200000100c9 */
[----:B------:R-:W-:Y:S01]  /*2210*/  FADD.FTZ R123, R119, -UR4 ;  /* 0x80000004777b7e21 */ /* 0x000fe20008010000 */
[----:B------:R-:W-:Y:S01]  /*2220*/  FMUL.FTZ R119, R102, UR8 ;  /* 0x0000000866777c20 */ /* 0x000fe20008410000 */
[----:B------:R-:W-:Y:S01]  /*2230*/  FADD.FTZ R102, RZ, R171 ;  /* 0x000000abff667221 */ /* 0x000fe20000010000 */
[----:B------:R-:W-:-:S03]  /*2240*/  FMUL.FTZ R116, R116, UR8 ;  /* 0x0000000874747c20 */ /* 0x000fc60008410000 */
[----:B------:R-:W-:Y:S01]  /*2250*/  FADD.FTZ R102, R169, R102 ;  /* 0x00000066a9667221 */ /* 0x000fe20000010000 */
[----:B------:R-:W-:Y:S01]  /*2260*/  FFMA.FTZ R200, R128, R116, R200 ;  /* 0x0000007480c87223 */ /* 0x000fe200000100c8 */
[----:B------:R-:W-:Y:S01]  /*2270*/  FMUL.FTZ R123, R123, UR8 ;  /* 0x000000087b7b7c20 */ /* 0x000fe20008410000 */
[----:B------:R-:W-:-:S03]  /*2280*/  FFMA.FTZ R198, R134, R139, R198 ;  /* 0x0000008b86c67223 */ /* 0x000fc600000100c6 */
[----:B------:R-:W-:Y:S01]  /*2290*/  FFMA.FTZ R203, R131, R123, R203 ;  /* 0x0000007b83cb7223 */ /* 0x000fe200000100cb */
[----:B------:R-:W-:-:S05]  /*22a0*/  FADD.FTZ R122, R130, R122 ;  /* 0x0000007a827a7221 */ /* 0x000fca0000010000 */
[----:B------:R0:W-:Y:S04]  /*22b0*/  STL [R1+0x74], R122 ;  /* 0x0000747a01007387 */ /* 0x0001e80000100800 */
[----:B------:R-:W3:Y:S01]  /*22c0*/  LDL R135, [R1+0x110] ;  /* 0x0001100001877983 */ /* 0x000ee20000100800 */
[----:B------:R-:W-:-:S05]  /*22d0*/  FADD.FTZ R104, R131, R104 ;  /* 0x0000006883687221 */ /* 0x000fca0000010000 */
[----:B------:R-:W-:Y:S04]  /*22e0*/  STL [R1+0x78], R104 ;  /* 0x0000786801007387 */ /* 0x000fe80000100800 */
[----:B------:R-:W3:Y:S01]  /*22f0*/  LDL.LU R129, [R1+0x88] ;  /* 0x0000880001817983 */ /* 0x000ee20000300800 */
[----:B0-----:R-:W-:Y:S01]  /*2300*/  FMUL.FTZ R122, R105, R130 ;  /* 0x00000082697a7220 */ /* 0x001fe20000410000 */
[----:B------:R-:W-:Y:S02]  /*2310*/  FADD.FTZ R105, R167, R102 ;  /* 0x00000066a7697221 */ /* 0x000fe40000010000 */
[----:B------:R-:W3:Y:S01]  /*2320*/  LDL R128, [R1+0x10c] ;  /* 0x00010c0001807983 */ /* 0x000ee20000100800 */
[----:B------:R-:W-:Y:S01]  /*2330*/  FMUL.FTZ R102, R124, UR8 ;  /* 0x000000087c667c20 */ /* 0x000fe20008410000 */
[----:B--2---:R-:W-:Y:S01]  /*2340*/  FMUL.FTZ R134, R103, R131 ;  /* 0x0000008367867220 */ /* 0x004fe20000410000 */
[----:B----4-:R-:W-:-:S05]  /*2350*/  FADD.FTZ R106, R108, R106 ;  /* 0x0000006a6c6a7221 */ /* 0x010fca0000010000 */
[----:B------:R0:W-:Y:S01]  /*2360*/  STL [R1+0x7c], R106 ;  /* 0x00007c6a01007387 */ /* 0x0001e20000100800 */
[----:B------:R-:W-:Y:S01]  /*2370*/  FADD.FTZ R153, R109, R153 ;  /* 0x000000996d997221 */ /* 0x000fe20000010000 */
[----:B0-----:R-:W-:Y:S01]  /*2380*/  FADD.FTZ R106, R173, R105 ;  /* 0x00000069ad6a7221 */ /* 0x001fe20000010000 */
[----:B------:R-:W-:-:S03]  /*2390*/  FADD.FTZ R132, R110, R132 ;  /* 0x000000846e847221 */ /* 0x000fc60000010000 */
[----:B------:R-:W-:Y:S01]  /*23a0*/  FADD.FTZ R106, R159, R106 ;  /* 0x0000006a9f6a7221 */ /* 0x000fe20000010000 */
[----:B------:R-:W-:Y:S03]  /*23b0*/  STL [R1+0x80], R153 ;  /* 0x0000809901007387 */ /* 0x000fe60000100800 */
[----:B------:R-:W-:Y:S01]  /*23c0*/  FADD.FTZ R124, R161, R106 ;  /* 0x0000006aa17c7221 */ /* 0x000fe20000010000 */
[----:B------:R-:W-:Y:S02]  /*23d0*/  FMUL.FTZ R106, R133, R109 ;  /* 0x0000006d856a7220 */ /* 0x000fe40000410000 */
[----:B------:R-:W2:Y:S04]  /*23e0*/  LDL.LU R133, [R1+0x8c] ;  /* 0x00008c0001857983 */ /* 0x000ea80000300800 */
[----:B------:R0:W-:Y:S04]  /*23f0*/  STL [R1+0x84], R132 ;  /* 0x0000848401007387 */ /* 0x0001e80000100800 */
[----:B0-----:R-:W4:Y:S04]  /*2400*/  LDL R132, [R1+0x108] ;  /* 0x0001080001847983 */ /* 0x001f280000100800 */
[----:B------:R-:W4:Y:S01]  /*2410*/  LDL.LU R131, [R1+0x90] ;  /* 0x0000900001837983 */ /* 0x000f220000300800 */
[----:B------:R-:W-:Y:S01]  /*2420*/  FADD.FTZ R103, R126, -UR4 ;  /* 0x800000047e677e21 */ /* 0x000fe20008010000 */
[----:B------:R-:W-:Y:S01]  /*2430*/  FFMA.FTZ R202, R130, R119, R202 ;  /* 0x0000007782ca7223 */ /* 0x000fe200000100ca */
[----:B------:R-:W-:Y:S01]  /*2440*/  FADD.FTZ R104, R125, -UR4 ;  /* 0x800000047d687e21 */ /* 0x000fe20008010000 */
[----:B------:R-:W-:Y:S01]  /*2450*/  FFMA.FTZ R125, R0, R171, RZ ;  /* 0x000000ab007d7223 */ /* 0x000fe200000100ff */
[----:B------:R-:W-:Y:S01]  /*2460*/  FMUL.FTZ R103, R103, UR8 ;  /* 0x0000000867677c20 */ /* 0x000fe20008410000 */
[----:B------:R-:W4:Y:S01]  /*2470*/  LDL R130, [R1+0x104] ;  /* 0x0001040001827983 */ /* 0x000f220000100800 */
[----:B------:R-:W-:Y:S01]  /*2480*/  FADD.FTZ R124, R163, R124 ;  /* 0x0000007ca37c7221 */ /* 0x000fe20000010000 */
[----:B------:R-:W-:Y:S01]  /*2490*/  FFMA.FTZ R204, R108, R102, R204 ;  /* 0x000000666ccc7223 */ /* 0x000fe200000100cc */
[----:B------:R-:W-:Y:S01]  /*24a0*/  FMUL.FTZ R105, R154, R108 ;  /* 0x0000006c9a697220 */ /* 0x000fe20000410000 */
[----:B------:R-:W-:Y:S01]  /*24b0*/  FFMA.FTZ R206, R110, R103, R206 ;  /* 0x000000676ece7223 */ /* 0x000fe200000100ce */
[----:B------:R-:W-:Y:S01]  /*24c0*/  FFMA.FTZ R125, R172, R169, R125 ;  /* 0x000000a9ac7d7223 */ /* 0x000fe2000001007d */
[----:B------:R-:W-:-:S04]  /*24d0*/  FMUL.FTZ R104, R104, UR8 ;  /* 0x0000000868687c20 */ /* 0x000fc80008410000 */
[----:B------:R-:W-:Y:S01]  /*24e0*/  FFMA.FTZ R205, R109, R104, R205 ;  /* 0x000000686dcd7223 */ /* 0x000fe200000100cd */
[----:B------:R-:W-:Y:S01]  /*24f0*/  FMUL.FTZ R109, R127, UR8 ;  /* 0x000000087f6d7c20 */ /* 0x000fe20008410000 */
[----:B---3--:R-:W-:Y:S01]  /*2500*/  FMUL.FTZ R108, R135, R110 ;  /* 0x0000006e876c7220 */ /* 0x008fe20000410000 */
[----:B------:R-:W-:Y:S01]  /*2510*/  FADD.FTZ R110, R164, R124 ;  /* 0x0000007ca46e7221 */ /* 0x000fe20000010000 */
[----:B------:R-:W-:-:S05]  /*2520*/  FADD.FTZ R129, R111, R129 ;  /* 0x000000816f817221 */ /* 0x000fca0000010000 */
[----:B------:R0:W-:Y:S01]  /*2530*/  STL [R1+0x88], R129 ;  /* 0x0000888101007387 */ /* 0x0001e20000100800 */
[----:B------:R-:W-:Y:S01]  /*2540*/  FFMA.FTZ R124, R170, R167, R125 ;  /* 0x000000a7aa7c7223 */ /* 0x000fe2000001007d */
[----:B------:R-:W-:Y:S02]  /*2550*/  FADD.FTZ R125, R147, R110 ;  /* 0x0000006e937d7221 */ /* 0x000fe40000010000 */
[----:B0-----:R-:W3:Y:S01]  /*2560*/  LDL.LU R129, [R1+0x94] ;  /* 0x0000940001817983 */ /* 0x001ee20000300800 */
[----:B------:R-:W-:-:S03]  /*2570*/  FMUL.FTZ R110, R128, R111 ;  /* 0x0000006f806e7220 */ /* 0x000fc60000410000 */
[----:B------:R-:W3:Y:S04]  /*2580*/  LDL R126, [R1+0x100] ;  /* 0x00010000017e7983 */ /* 0x000ee80000100800 */
[----:B------:R-:W3:Y:S04]  /*2590*/  LDL.LU R128, [R1+0x98] ;  /* 0x0000980001807983 */ /* 0x000ee80000300800 */
[----:B------:R-:W3:Y:S01]  /*25a0*/  LDL R127, [R1+0xfc] ;  /* 0x0000fc00017f7983 */ /* 0x000ee20000100800 */
[----:B--2---:R-:W-:-:S05]  /*25b0*/  FADD.FTZ R133, R92, R133 ;  /* 0x000000855c857221 */ /* 0x004fca0000010000 */
[----:B------:R-:W-:Y:S01]  /*25c0*/  STL [R1+0x8c], R133 ;  /* 0x00008c8501007387 */ /* 0x000fe20000100800 */
[----:B----4-:R-:W-:-:S05]  /*25d0*/  FADD.FTZ R131, R93, R131 ;  /* 0x000000835d837221 */ /* 0x010fca0000010000 */
[----:B------:R0:W-:Y:S04]  /*25e0*/  STL [R1+0x90], R131 ;  /* 0x0000908301007387 */ /* 0x0001e80000100800 */
[----:B0-----:R-:W2:Y:S01]  /*25f0*/  LDL.LU R131, [R1+0x9c] ;  /* 0x00009c0001837983 */ /* 0x001ea20000300800 */
[----:B------:R-:W-:Y:S01]  /*2600*/  FFMA.FTZ R124, R168, R173, R124 ;  /* 0x000000ada87c7223 */ /* 0x000fe2000001007c */
[----:B------:R-:W-:Y:S01]  /*2610*/  FADD.FTZ R125, R149, R125 ;  /* 0x0000007d957d7221 */ /* 0x000fe20000010000 */
[----:B------:R-:W-:Y:S01]  /*2620*/  FFMA.FTZ R207, R111, R109, R207 ;  /* 0x0000006d6fcf7223 */ /* 0x000fe200000100cf */
[----:B------:R-:W-:Y:S01]  /*2630*/  FADD.FTZ R111, R112, -UR4 ;  /* 0x80000004706f7e21 */ /* 0x000fe20008010000 */
[----:B------:R-:W-:Y:S01]  /*2640*/  FFMA.FTZ R124, R157, R159, R124 ;  /* 0x0000009f9d7c7223 */ /* 0x000fe2000001007c */
[----:B------:R-:W-:Y:S01]  /*2650*/  FADD.FTZ R112, R113, -UR4 ;  /* 0x8000000471707e21 */ /* 0x000fe20008010000 */
[----:B------:R-:W-:Y:S01]  /*2660*/  FADD.FTZ R113, R114, -UR4 ;  /* 0x8000000472717e21 */ /* 0x000fe20008010000 */
        /* <DEDUP_REMOVED lines=11> */
[----:B------:R-:W-:Y:S01]  /*2720*/  FFMA.FTZ R209, R93, R112, R209 ;  /* 0x000000705dd17223 */ /* 0x000fe200000100d1 */
[----:B------:R-:W-:Y:S01]  /*2730*/  FMUL.FTZ R93, R130, R93 ;  /* 0x0000005d825d7220 */ /* 0x000fe20000410000 */
[----:B------:R-:W-:Y:S01]  /*2740*/  FADD.FTZ R125, R144, R124 ;  /* 0x0000007c907d7221 */ /* 0x000fe20000010000 */
[----:B------:R-:W4:Y:S01]  /*2750*/  LDL R130, [R1+0xf8] ;  /* 0x0000f80001827983 */ /* 0x000f220000100800 */
[----:B------:R-:W-:Y:S01]  /*2760*/  FFMA.FTZ R124, R148, R151, R114 ;  /* 0x00000097947c7223 */ /* 0x000fe20000010072 */
[----:B------:R-:W-:Y:S01]  /*2770*/  FMUL.FTZ R113, R113, UR8 ;  /* 0x0000000871717c20 */ /* 0x000fe20008410000 */
[----:B------:R-:W-:-:S03]  /*2780*/  FADD.FTZ R115, R115, -UR4 ;  /* 0x8000000473737e21 */ /* 0x000fc60008010000 */
[C---:B------:R-:W-:Y:S01]  /*2790*/  FFMA.FTZ R210, R94.reuse, R113, R210 ;  /* 0x000000715ed27223 */ /* 0x040fe200000100d2 */
[----:B---3--:R-:W-:Y:S01]  /*27a0*/  FADD.FTZ R129, R94, R129 ;  /* 0x000000815e817221 */ /* 0x008fe20000010000 */
[----:B------:R-:W-:-:S04]  /*27b0*/  FMUL.FTZ R114, R126, R94 ;  /* 0x0000005e7e727220 */ /* 0x000fc80000410000 */
[----:B------:R0:W-:Y:S04]  /*27c0*/  STL [R1+0x94], R129 ;  /* 0x0000948101007387 */ /* 0x0001e80000100800 */
[----:B------:R-:W3:Y:S01]  /*27d0*/  LDL.LU R126, [R1+0xa0] ;  /* 0x0000a000017e7983 */ /* 0x000ee20000300800 */
[----:B------:R-:W-:-:S03]  /*27e0*/  FADD.FTZ R128, R95, R128 ;  /* 0x000000805f807221 */ /* 0x000fc60000010000 */
[----:B0-----:R-:W3:Y:S04]  /*27f0*/  LDL R129, [R1+0xf4] ;  /* 0x0000f40001817983 */ /* 0x001ee80000100800 */
[----:B------:R0:W-:Y:S01]  /*2800*/  STL [R1+0x98], R128 ;  /* 0x0000988001007387 */ /* 0x0001e20000100800 */
[----:B------:R-:W-:-:S03]  /*2810*/  FMUL.FTZ R94, R115, UR8 ;  /* 0x00000008735e7c20 */ /* 0x000fc60008410000 */
[----:B0-----:R-:W3:Y:S01]  /*2820*/  LDL.LU R128, [R1+0xa4] ;  /* 0x0000a40001807983 */ /* 0x001ee20000300800 */
[----:B------:R-:W-:Y:S01]  /*2830*/  FFMA.FTZ R211, R95, R94, R211 ;  /* 0x0000005e5fd37223 */ /* 0x000fe200000100d3 */
[----:B------:R-:W-:Y:S02]  /*2840*/  FMUL.FTZ R95, R127, R95 ;  /* 0x0000005f7f5f7220 */ /* 0x000fe40000410000 */
[----:B------:R-:W3:Y:S04]  /*2850*/  LDL R127, [R1+0xf0] ;  /* 0x0000f000017f7983 */ /* 0x000ee80000100800 */
[----:B------:R-:W3:Y:S01]  /*2860*/  LDL.LU R133, [R1+0xa8] ;  /* 0x0000a80001857983 */ /* 0x000ee20000300800 */
[----:B--2---:R-:W-:-:S05]  /*2870*/  FADD.FTZ R131, R76, R131 ;  /* 0x000000834c837221 */ /* 0x004fca0000010000 */
[----:B------:R0:W-:Y:S04]  /*2880*/  STL [R1+0x9c], R131 ;  /* 0x00009c8301007387 */ /* 0x0001e80000100800 */
[----:B0-----:R-:W2:Y:S01]  /*2890*/  LDL R131, [R1+0xec] ;  /* 0x0000ec0001837983 */ /* 0x001ea20000100800 */
[----:B------:R-:W-:Y:S01]  /*28a0*/  FADD.FTZ R125, R118, R125 ;  /* 0x0000007d767d7221 */ /* 0x000fe20000010000 */
[----:B------:R-:W-:Y:S01]  /*28b0*/  FMUL.FTZ R150, R150, UR8 ;  /* 0x0000000896967c20 */ /* 0x000fe20008410000 */
[----:B------:R-:W-:-:S04]  /*28c0*/  @P0 IMAD.WIDE.U32 R68, R107, 0x10, R68 ;  /* 0x000000106b440825 */ /* 0x000fc800078e0044 */
[----:B------:R-:W-:Y:S01]  /*28d0*/  FADD.FTZ R125, R120, R125 ;  /* 0x0000007d787d7221 */ /* 0x000fe20000010000 */
[----:B------:R-:W-:Y:S01]  /*28e0*/  FFMA.FTZ R115, R150, R152, R124 ;  /* 0x0000009896737223 */ /* 0x000fe2000001007c */
[----:B------:R0:W5:Y:S02]  /*28f0*/  @P0 LDG.E.128 R24, desc[UR16][R68.64] ;  /* 0x0000001044180981 */ /* 0x000164000c1e1d00 */
[----:B------:R-:W-:Y:S01]  /*2900*/  FADD.FTZ R125, R122, R125 ;  /* 0x0000007d7a7d7221 */ /* 0x000fe20000010000 */
[----:B------:R-:W-:-:S03]  /*2910*/  FFMA.FTZ R115, R136, R138, R115 ;  /* 0x0000008a88737223 */ /* 0x000fc60000010073 */
[----:B------:R-:W-:Y:S01]  /*2920*/  FADD.FTZ R125, R134, R125 ;  /* 0x0000007d867d7221 */ /* 0x000fe20000010000 */
[----:B0-----:R-:W0:Y:S01]  /*2930*/  @P0 LDC.64 R68, c[0x0][0x438] ;  /* 0x00010e00ff440b82 */ /* 0x001e220000000a00 */
[----:B------:R-:W-:Y:S01]  /*2940*/  FFMA.FTZ R115, R137, R140, R115 ;  /* 0x0000008c89737223 */ /* 0x000fe20000010073 */
[----:B------:R-:W-:Y:S01]  /*2950*/  FADD.FTZ R124, R90, -UR4 ;  /* 0x800000045a7c7e21 */ /* 0x000fe20008010000 */
[----:B------:R-:W-:Y:S01]  /*2960*/  FADD.FTZ R90, R105, R125 ;  /* 0x0000007d695a7221 */ /* 0x000fe20000010000 */
[----:B------:R-:W-:-:S04]  /*2970*/  @P0 IMAD.WIDE.U32 R72, R156, 0x10, R72 ;  /* 0x000000109c480825 */ /* 0x000fc800078e0048 */
[----:B------:R-:W-:Y:S01]  /*2980*/  FFMA.FTZ R115, R139, R142, R115 ;  /* 0x0000008e8b737223 */ /* 0x000fe20000010073 */
[----:B------:R-:W-:Y:S01]  /*2990*/  FMUL.FTZ R111, R111, UR8 ;  /* 0x000000086f6f7c20 */ /* 0x000fe20008410000 */
[----:B------:R-:W-:Y:S01]  /*29a0*/  FADD.FTZ R90, R106, R90 ;  /* 0x0000005a6a5a7221 */ /* 0x000fe20000010000 */
[----:B------:R-:W-:Y:S01]  /*29b0*/  FADD.FTZ R125, R91, -UR4 ;  /* 0x800000045b7d7e21 */ /* 0x000fe20008010000 */
[----:B------:R1:W5:Y:S01]  /*29c0*/  @P0 LDG.E.128 R36, desc[UR16][R72.64] ;  /* 0x0000001048240981 */ /* 0x000362000c1e1d00 */
[----:B------:R-:W-:-:S04]  /*29d0*/  @P0 IMAD.WIDE.U32 R74, R166, 0x10, R74 ;  /* 0x00000010a64a0825 */ /* 0x000fc800078e004a */
[----:B------:R-:W-:Y:S01]  /*29e0*/  FFMA.FTZ R91, R141, R144, R115 ;  /* 0x000000908d5b7223 */ /* 0x000fe20000010073 */
[----:B------:R-:W-:Y:S01]  /*29f0*/  FADD.FTZ R115, R108, R90 ;  /* 0x0000005a6c737221 */ /* 0x000fe20000010000 */
[----:B------:R-:W-:Y:S01]  /*2a00*/  FFMA.FTZ R208, R92, R111, R208 ;  /* 0x0000006f5cd07223 */ /* 0x000fe200000100d0 */
[----:B------:R-:W-:Y:S01]  /*2a10*/  FMUL.FTZ R92, R132, R92 ;  /* 0x0000005c845c7220 */ /* 0x000fe20000410000 */
[----:B------:R-:W5:Y:S01]  /*2a20*/  @P0 LDG.E.128 R40, desc[UR16][R74.64] ;  /* 0x000000104a280981 */ /* 0x000f62000c1e1d00 */
[----:B-1----:R-:W-:-:S03]  /*2a30*/  IMAD.WIDE.U32 R72, R67, 0x10, R86 ;  /* 0x0000001043487825 */ /* 0x002fc600078e0056 */
[----:B------:R-:W2:Y:S01]  /*2a40*/  LDL.LU R132, [R1+0xac] ;  /* 0x0000ac0001847983 */ /* 0x000ea20000300800 */
[----:B----4-:R-:W-:Y:S01]  /*2a50*/  FMUL.FTZ R90, R130, R76 ;  /* 0x0000004c825a7220 */ /* 0x010fe20000410000 */
[----:B------:R-:W-:Y:S01]  /*2a60*/  FADD.FTZ R115, R110, R115 ;  /* 0x000000736e737221 */ /* 0x000fe20000010000 */
[----:B------:R-:W-:Y:S01]  /*2a70*/  FADD.FTZ R88, R88, -UR4 ;  /* 0x8000000458587e21 */ /* 0x000fe20008010000 */
[----:B------:R-:W4:Y:S01]  /*2a80*/  LDG.E.128 R72, desc[UR16][R72.64] ;  /* 0x0000001048487981 */ /* 0x000f22000c1e1d00 */
[----:B0-----:R-:W-:-:S04]  /*2a90*/  @P0 IMAD.WIDE.U32 R68, R97, 0x10, R68 ;  /* 0x0000001061440825 */ /* 0x001fc800078e0044 */
[----:B------:R-:W-:Y:S01]  /*2aa0*/  FMUL.FTZ R88, R88, UR8 ;  /* 0x0000000858587c20 */ /* 0x000fe20008410000 */
[----:B------:R-:W-:-:S03]  /*2ab0*/  FFMA.FTZ R91, R116, R118, R91 ;  /* 0x00000076745b7223 */ /* 0x000fc6000001005b */
[----:B------:R-:W-:Y:S01]  /*2ac0*/  FFMA.FTZ R212, R76, R88, R212 ;  /* 0x000000584cd47223 */ /* 0x000fe200000100d4 */
[----:B------:R0:W5:Y:S01]  /*2ad0*/  @P0 LDG.E.128 R16, desc[UR16][R68.64] ;  /* 0x0000001044100981 */ /* 0x000162000c1e1d00 */
[----:B------:R-:W-:Y:S01]  /*2ae0*/  FFMA.FTZ R76, R117, R120, R91 ;  /* 0x00000078754c7223 */ /* 0x000fe2000001005b */
[----:B------:R-:W-:-:S04]  /*2af0*/  @P0 IMAD.WIDE.U32 R70, R121, 0x10, R70 ;  /* 0x0000001079460825 */ /* 0x000fc800078e0046 */
[----:B------:R-:W-:Y:S01]  /*2b00*/  FMUL.FTZ R91, R124, UR8 ;  /* 0x000000087c5b7c20 */ /* 0x000fe20008410000 */
[----:B------:R-:W-:Y:S01]  /*2b10*/  FADD.FTZ R89, R89, -UR4 ;  /* 0x8000000459597e21 */ /* 0x000fe20008010000 */
[----:B------:R1:W5:Y:S01]  /*2b20*/  @P0 LDG.E.128 R28, desc[UR16][R70.64] ;  /* 0x00000010461c0981 */ /* 0x000362000c1e1d00 */
[----:B0-----:R-:W-:-:S04]  /*2b30*/  IMAD.WIDE.U32 R68, R66, 0x10, R86 ;  /* 0x0000001042447825 */ /* 0x001fc800078e0056 */
[----:B------:R-:W-:Y:S01]  /*2b40*/  FMUL.FTZ R89, R89, UR8 ;  /* 0x0000000859597c20 */ /* 0x000fe20008410000 */
[----:B------:R-:W-:Y:S01]  /*2b50*/  FFMA.FTZ R214, R78, R91, R214 ;  /* 0x0000005b4ed67223 */ /* 0x000fe200000100d6 */
[----:B------:R-:W4:Y:S04]  /*2b60*/  LDG.E.128 R84, desc[UR16][R84.64] ;  /* 0x0000001054547981 */ /* 0x000f28000c1e1d00 */
[----:B------:R-:W4:Y:S01]  /*2b70*/  LDG.E.128 R68, desc[UR16][R68.64] ;  /* 0x0000001044447981 */ /* 0x000f22000c1e1d00 */
[C---:B------:R-:W-:Y:S01]  /*2b80*/  FFMA.FTZ R213, R77.reuse, R89, R213 ;  /* 0x000000594dd57223 */ /* 0x040fe200000100d5 */
[----:B---3--:R-:W-:-:S05]  /*2b90*/  FADD.FTZ R126, R77, R126 ;  /* 0x0000007e4d7e7221 */ /* 0x008fca0000010000 */
[----:B------:R0:W-:Y:S04]  /*2ba0*/  STL [R1+0xa0], R126 ;  /* 0x0000a07e01007387 */ /* 0x0001e80000100800 */
[----:B------:R-:W3:Y:S01]  /*2bb0*/  LDL R130, [R1+0xe8] ;  /* 0x0000e80001827983 */ /* 0x000ee20000100800 */
[----:B0-----:R-:W-:Y:S01]  /*2bc0*/  FADD.FTZ R126, R92, R115 ;  /* 0x000000735c7e7221 */ /* 0x001fe20000010000 */
[----:B------:R-:W-:Y:S02]  /*2bd0*/  FMUL.FTZ R115, R129, R77 ;  /* 0x0000004d81737220 */ /* 0x000fe40000410000 */
[----:B------:R-:W3:Y:S01]  /*2be0*/  LDL R129, [R1+0xe4] ;  /* 0x0000e40001817983 */ /* 0x000ee20000100800 */
[----:B------:R-:W-:-:S05]  /*2bf0*/  FADD.FTZ R128, R78, R128 ;  /* 0x000000804e807221 */ /* 0x000fca0000010000 */
[----:B------:R0:W-:Y:S01]  /*2c00*/  STL [R1+0xa4], R128 ;  /* 0x0000a48001007387 */ /* 0x0001e20000100800 */
[----:B------:R-:W-:-:S03]  /*2c10*/  FMUL.FTZ R124, R127, R78 ;  /* 0x0000004e7f7c7220 */ /* 0x000fc60000410000 */
[----:B------:R-:W3:Y:S01]  /*2c20*/  LDL R127, [R1+0xdc] ;  /* 0x0000dc00017f7983 */ /* 0x000ee20000100800 */
[----:B------:R-:W-:-:S03]  /*2c30*/  FADD.FTZ R133, R79, R133 ;  /* 0x000000854f857221 */ /* 0x000fc60000010000 */
[----:B------:R-:W3:Y:S04]  /*2c40*/  LDL R135, [R1+0xd8] ;  /* 0x0000d80001877983 */ /* 0x000ee80000100800 */
[----:B0-----:R-:W3:Y:S01]  /*2c50*/  LDL R128, [R1+0xe0] ;  /* 0x0000e00001807983 */ /* 0x001ee20000100800 */
[----:B------:R-:W-:-:S03]  /*2c60*/  FADD.FTZ R77, R93, R126 ;  /* 0x0000007e5d4d7221 */ /* 0x000fc60000010000 */
[----:B------:R0:W-:Y:S01]  /*2c70*/  STL [R1+0xa8], R133 ;  /* 0x0000a88501007387 */ /* 0x0001e20000100800 */
[----:B------:R-:W-:Y:S01]  /*2c80*/  FADD.FTZ R78, R80, -UR4 ;  /* 0x80000004504e7e21 */ /* 0x000fe20008010000 */
[----:B------:R-:W-:Y:S02]  /*2c90*/  FMUL.FTZ R80, R125, UR8 ;  /* 0x000000087d507c20 */ /* 0x000fe40008410000 */
[----:B0-----:R-:W3:Y:S02]  /*2ca0*/  LDL R133, [R1+0xd4] ;  /* 0x0000d40001857983 */ /* 0x001ee40000100800 */
[----:B------:R-:W-:Y:S01]  /*2cb0*/  FFMA.FTZ R215, R79, R80, R215 ;  /* 0x000000504fd77223 */ /* 0x000fe200000100d7 */
[----:B--2---:R-:W-:Y:S02]  /*2cc0*/  FMUL.FTZ R126, R131, R79 ;  /* 0x0000004f837e7220 */ /* 0x004fe40000410000 */
[----:B------:R-:W2:Y:S04]  /*2cd0*/  LDL R131, [R1+0xd0] ;  /* 0x0000d00001837983 */ /* 0x000ea80000100800 */
[----:B------:R-:W2:Y:S01]  /*2ce0*/  LDL R79, [R1+0xcc] ;  /* 0x0000cc00014f7983 */ /* 0x000ea20000100800 */
        /* <DEDUP_REMOVED lines=9> */
[----:B------:R-:W-:-:S03]  /*2d80*/  FMUL.FTZ R125, R78, UR8 ;  /* 0x000000084e7d7c20 */ /* 0x000fc60008410000 */
[----:B------:R-:W-:Y:S01]  /*2d90*/  FFMA.FTZ R76, R109, R110, R76 ;  /* 0x0000006e6d4c7223 */ /* 0x000fe2000001004c */
[----:B------:R-:W-:-:S03]  /*2da0*/  FADD.FTZ R77, R77, R124 ;  /* 0x0000007c4d4d7221 */ /* 0x000fc60000010000 */
[----:B------:R-:W-:-:S04]  /*2db0*/  FFMA.FTZ R76, R111, R92, R76 ;  /* 0x0000005c6f4c7223 */ /* 0x000fc8000001004c */
[----:B------:R-:W-:Y:S01]  /*2dc0*/  FFMA.FTZ R76, R112, R93, R76 ;  /* 0x0000005d704c7223 */ /* 0x000fe2000001004c */
[C---:B----4-:R-:W-:Y:S01]  /*2dd0*/  FADD.FTZ R132, R72.reuse, R132 ;  /* 0x0000008448847221 */ /* 0x050fe20000010000 */
[----:B------:R-:W-:Y:S02]  /*2de0*/  FFMA.FTZ R216, R72, R125, R216 ;  /* 0x0000007d48d87223 */ /* 0x000fe400000100d8 */
[----:B------:R-:W-:-:S04]  /*2df0*/  FFMA.FTZ R78, R113, R114, R76 ;  /* 0x00000072714e7223 */ /* 0x000fc8000001004c */
[----:B------:R-:W-:Y:S01]  /*2e00*/  FFMA.FTZ R78, R94, R95, R78 ;  /* 0x0000005f5e4e7223 */ /* 0x000fe2000001004e */
[----:B------:R0:W-:Y:S03]  /*2e10*/  STL [R1+0xac], R132 ;  /* 0x0000ac8401007387 */ /* 0x0001e60000100800 */
[----:B------:R-:W-:-:S04]  /*2e20*/  FFMA.FTZ R78, R88, R90, R78 ;  /* 0x0000005a584e7223 */ /* 0x000fc8000001004e */
[----:B------:R-:W-:Y:S01]  /*2e30*/  FFMA.FTZ R78, R89, R115, R78 ;  /* 0x00000073594e7223 */ /* 0x000fe2000001004e */
[----:B0-----:R-:W-:-:S03]  /*2e40*/  FADD.FTZ R132, R81, -UR4 ;  /* 0x8000000451847e21 */ /* 0x001fc60008010000 */
[----:B------:R-:W-:-:S04]  /*2e50*/  FFMA.FTZ R78, R91, R124, R78 ;  /* 0x0000007c5b4e7223 */ /* 0x000fc8000001004e */
[----:B------:R-:W-:Y:S01]  /*2e60*/  FFMA.FTZ R78, R80, R126, R78 ;  /* 0x0000007e504e7223 */ /* 0x000fe2000001004e */
[----:B------:R-:W-:Y:S01]  /*2e70*/  FMUL.FTZ R132, R132, UR8 ;  /* 0x0000000884847c20 */ /* 0x000fe20008410000 */
[----:B------:R-:W-:Y:S01]  /*2e80*/  FADD.FTZ R76, R83, -UR4 ;  /* 0x80000004534c7e21 */ /* 0x000fe20008010000 */
[----:B---3--:R-:W-:Y:S01]  /*2e90*/  FMUL.FTZ R130, R130, R72 ;  /* 0x0000004882827220 */ /* 0x008fe20000410000 */
[----:B------:R-:W-:-:S04]  /*2ea0*/  FADD.FTZ R72, R77, R126 ;  /* 0x0000007e4d487221 */ /* 0x000fc80000010000 */
[----:B------:R-:W-:Y:S01]  /*2eb0*/  FADD.FTZ R72, R72, R130 ;  /* 0x0000008248487221 */ /* 0x000fe20000010000 */
[----:B------:R-:W-:-:S04]  /*2ec0*/  FMUL.FTZ R129, R129, R73 ;  /* 0x0000004981817220 */ /* 0x000fc80000410000 */
[----:B------:R-:W-:Y:S01]  /*2ed0*/  FADD.FTZ R72, R72, R129 ;  /* 0x0000008148487221 */ /* 0x000fe20000010000 */
[----:B------:R-:W-:Y:S01]  /*2ee0*/  FMUL.FTZ R127, R127, R75 ;  /* 0x0000004b7f7f7220 */ /* 0x000fe20000410000 */
[----:B------:R-:W-:-:S04]  /*2ef0*/  FMUL.FTZ R128, R128, R74 ;  /* 0x0000004a80807220 */ /* 0x000fc80000410000 */
[----:B------:R-:W-:Y:S01]  /*2f00*/  FADD.FTZ R72, R72, R128 ;  /* 0x0000008048487221 */ /* 0x000fe20000010000 */
[----:B------:R-:W-:-:S03]  /*2f10*/  FMUL.FTZ R81, R135, R68 ;  /* 0x0000004487517220 */ /* 0x000fc60000410000 */
[----:B------:R-:W-:Y:S01]  /*2f20*/  FADD.FTZ R72, R72, R127 ;  /* 0x0000007f48487221 */ /* 0x000fe20000010000 */
[----:B------:R-:W-:-:S03]  /*2f30*/  FADD.FTZ R77, R82, -UR4 ;  /* 0x80000004524d7e21 */ /* 0x000fc60008010000 */
[----:B------:R-:W-:Y:S01]  /*2f40*/  FADD.FTZ R72, R72, R81 ;  /* 0x0000005148487221 */ /* 0x000fe20000010000 */
[----:B------:R-:W-:-:S04]  /*2f50*/  FMUL.FTZ R82, R133, R69 ;  /* 0x0000004585527220 */ /* 0x000fc80000410000 */
[----:B------:R-:W-:Y:S01]  /*2f60*/  FADD.FTZ R72, R72, R82 ;  /* 0x0000005248487221 */ /* 0x000fe20000010000 */
[----:B------:R-:W-:Y:S01]  /*2f70*/  FFMA.FTZ R78, R125, R130, R78 ;  /* 0x000000827d4e7223 */ /* 0x000fe2000001004e */
[----:B------:R-:W-:-:S03]  /*2f80*/  FMUL.FTZ R83, R77, UR8 ;  /* 0x000000084d537c20 */ /* 0x000fc60008410000 */
[----:B------:R-:W-:Y:S01]  /*2f90*/  FFMA.FTZ R77, R132, R129, R78 ;  /* 0x00000081844d7223 */ /* 0x000fe2000001004e */
[----:B------:R-:W-:Y:S01]  /*2fa0*/  FADD.FTZ R78, R84, -UR4 ;  /* 0x80000004544e7e21 */ /* 0x000fe20008010000 */
[----:B------:R-:W-:Y:S02]  /*2fb0*/  FMUL.FTZ R84, R76, UR8 ;  /* 0x000000084c547c20 */ /* 0x000fe40008410000 */
[----:B------:R-:W-:-:S04]  /*2fc0*/  FFMA.FTZ R77, R83, R128, R77 ;  /* 0x00000080534d7223 */ /* 0x000fc8000001004d */
[----:B------:R-:W-:Y:S01]  /*2fd0*/  FFMA.FTZ R77, R84, R127, R77 ;  /* 0x0000007f544d7223 */ /* 0x000fe2000001004d */
[----:B------:R-:W-:Y:S01]  /*2fe0*/  FADD.FTZ R135, R87, -UR4 ;  /* 0x8000000457877e21 */ /* 0x000fe20008010000 */
[----:B--2---:R-:W-:-:S04]  /*2ff0*/  FMUL.FTZ R133, R131, R70 ;  /* 0x0000004683857220 */ /* 0x004fc80000410000 */
[----:B------:R-:W-:Y:S01]  /*3000*/  FADD.FTZ R72, R72, R133 ;  /* 0x0000008548487221 */ /* 0x000fe20000010000 */
[----:B------:R-:W-:-:S04]  /*3010*/  FMUL.FTZ R131, R79, R71 ;  /* 0x000000474f837220 */ /* 0x000fc80000410000 */
[----:B------:R-:W-:Y:S01]  /*3020*/  FADD.FTZ R72, R72, R131 ;  /* 0x0000008348487221 */ /* 0x000fe20000010000 */
[----:B------:R-:W-:-:S04]  /*3030*/  FADD.FTZ R79, R85, -UR4 ;  /* 0x80000004554f7e21 */ /* 0x000fc80008010000 */
[----:B------:R-:W0:Y:S01]  /*3040*/  SHFL.DOWN PT, R76, R72, 0x10, 0x1f ;  /* 0x0a001f00484c7f89 */ /* 0x000e2200000e0000 */
[----:B------:R-:W-:Y:S01]  /*3050*/  FMUL.FTZ R85, R78, UR8 ;  /* 0x000000084e557c20 */ /* 0x000fe20008410000 */
[----:B------:R-:W-:Y:S01]  /*3060*/  FADD.FTZ R78, R86, -UR4 ;  /* 0x80000004564e7e21 */ /* 0x000fe20008010000 */
[----:B------:R-:W-:Y:S02]  /*3070*/  FMUL.FTZ R86, R79, UR8 ;  /* 0x000000084f567c20 */ /* 0x000fe40008410000 */
[----:B------:R-:W-:Y:S01]  /*3080*/  FFMA.FTZ R77, R85, R81, R77 ;  /* 0x00000051554d7223 */ /* 0x000fe2000001004d */
[----:B------:R-:W-:-:S03]  /*3090*/  FMUL.FTZ R87, R78, UR8 ;  /* 0x000000084e577c20 */ /* 0x000fc60008410000 */
        /* <DEDUP_REMOVED lines=18> */
[C---:B------:R-:W-:Y:S01]  /*31c0*/  FADD.FTZ R224, R176.reuse, R224 ;  /* 0x000000e0b0e07221 */ /* 0x040fe20000010000 */
[----:B------:R-:W-:Y:S02]  /*31d0*/  FFMA.FTZ R99, R176, R0, R99 ;  /* 0x00000000b0637223 */ /* 0x000fe40000010063 */
[----:B------:R-:W2:Y:S01]  /*31e0*/  S2R R176, SR_TID.X ;  /* 0x0000000000b07919 */ /* 0x000ea20000002100 */
[----:B0-----:R-:W-:Y:S02]  /*31f0*/  FADD.FTZ R77, R77, R72 ;  /* 0x000000484d4d7221 */ /* 0x001fe40000010000 */
[----:B------:R-:W0:Y:S01]  /*3200*/  SHFL.DOWN PT, R72, R76, 0x1, 0x1f ;  /* 0x08201f004c487f89 */ /* 0x000e2200000e0000 */
[----:B--2---:R-:W-:Y:S01]  /*3210*/  LOP3.LUT P0, RZ, R176, 0x1f, RZ, 0xc0, !PT ;  /* 0x0000001fb0ff7812 */ /* 0x004fe2000780c0ff */
[----:B0-----:R-:W-:Y:S02]  /*3220*/  FADD.FTZ R76, R76, R72 ;  /* 0x000000484c4c7221 */ /* 0x001fe40000010000 */
[----:B------:R-:W0:Y:S01]  /*3230*/  SHFL.DOWN PT, R72, R77, 0x1, 0x1f ;  /* 0x08201f004d487f89 */ /* 0x000e2200000e0000 */
[----:B------:R-:W-:Y:S01]  /*3240*/  BSSY.RECONVERGENT B0, `(.L_x_16124) ;  /* 0x0000012000007945 */ /* 0x000fe20003800200 */
[C---:B------:R-:W-:Y:S01]  /*3250*/  FADD.FTZ R225, R177.reuse, R225 ;  /* 0x000000e1b1e17221 */ /* 0x040fe20000010000 */
[----:B------:R-:W-:Y:S01]  /*3260*/  FFMA.FTZ R100, R177, R172, R100 ;  /* 0x000000acb1647223 */ /* 0x000fe20000010064 */
[C---:B------:R-:W-:Y:S01]  /*3270*/  FADD.FTZ R226, R178.reuse, R226 ;  /* 0x000000e2b2e27221 */ /* 0x040fe20000010000 */
[----:B------:R-:W-:Y:S01]  /*3280*/  FFMA.FTZ R101, R178, R170, R101 ;  /* 0x000000aab2657223 */ /* 0x000fe20000010065 */
[C---:B------:R-:W-:Y:S01]  /*3290*/  FADD.FTZ R227, R179.reuse, R227 ;  /* 0x000000e3b3e37221 */ /* 0x040fe20000010000 */
[----:B------:R-:W-:Y:S01]  /*32a0*/  FFMA.FTZ R187, R179, R168, R187 ;  /* 0x000000a8b3bb7223 */ /* 0x000fe200000100bb */
[----:B------:R-:W-:Y:S01]  /*32b0*/  FFMA.FTZ R195, R155, R150, R195 ;  /* 0x000000969bc37223 */ /* 0x000fe200000100c3 */
[----:B0-----:R-:W-:Y:S01]  /*32c0*/  FADD.FTZ R77, R77, R72 ;  /* 0x000000484d4d7221 */ /* 0x001fe20000010000 */
[----:B-1----:R-:W-:Y:S06]  /*32d0*/  @P0 BRA `(.L_x_16125) ;  /* 0x0000000000200947 */ /* 0x002fec0003800000 */
        /* <DEDUP_REMOVED lines=8> */
.L_x_16125:
[----:B------:R-:W-:Y:S05]  /*3360*/  BSYNC.RECONVERGENT B0 ;  /* 0x0000000000007941 */ /* 0x000fea0003800200 */
.L_x_16124:
        /* <DEDUP_REMOVED lines=29> */
[----:B------:R-:W-:Y:S01]  /*3540*/  STL [R1+0xb4], R153 ;  /* 0x0000b49901007387 */ /* 0x000fe20000100800 */
[----:B------:R-:W-:Y:S01]  /*3550*/  FADD.FTZ R179, R68, R179 ;  /* 0x000000b344b37221 */ /* 0x000fe20000010000 */
[----:B------:R-:W-:Y:S02]  /*3560*/  FADD.FTZ R178, R69, R178 ;  /* 0x000000b245b27221 */ /* 0x000fe40000010000 */
[----:B------:R-:W-:Y:S01]  /*3570*/  STL [R1+0xb8], R72 ;  /* 0x0000b84801007387 */ /* 0x000fe20000100800 */
[----:B------:R-:W-:-:S03]  /*3580*/  FADD.FTZ R177, R70, R177 ;  /* 0x000000b146b17221 */ /* 0x000fc60000010000 */
[----:B------:R-:W1:Y:S01]  /*3590*/  LDS.128 R72, [UR5] ;  /* 0x00000005ff487984 */ /* 0x000e620008000c00 */
[----:B------:R-:W-:-:S03]  /*35a0*/  FADD.FTZ R176, R71, R176 ;  /* 0x000000b047b07221 */ /* 0x000fc60000010000 */
        /* <DEDUP_REMOVED lines=17> */
[----:B--2---:R-:W-:-:S14]  /*36c0*/  BRA.U UP1, `(.L_x_16126) ;  /* 0x0000002d01c47547 */ /* 0x004fdc000b800000 */
[----:B------:R-:W-:-:S05]  /*36d0*/  MOV R69, 0x10 ;  /* 0x0000001000457802 */ /* 0x000fca0000000f00 */
[----:B------:R-:W-:-:S06]  /*36e0*/  IMAD.WIDE.U32 R68, R166, R69, UR26 ;  /* 0x0000001aa6447e25 */ /* 0x000fcc000f8e0045 */
[----:B------:R-:W5:Y:S01]  /*36f0*/  LDG.E.128 R68, desc[UR16][R68.64] ;  /* 0x0000001044447981 */ /* 0x000f62000c1e1d00 */
[----:B------:R-:W-:-:S04]  /*3700*/  ISETP.NE.U32.AND P0, PT, RZ, UR24, PT ;  /* 0x00000018ff007c0c */ /* 0x000fc8000bf05070 */
[----:B------:R-:W-:-:S13]  /*3710*/  ISETP.NE.AND.EX P0, PT, RZ, UR25, PT, P0 ;  /* 0x00000019ff007c0c */ /* 0x000fda000bf05300 */
[----:B------:R-:W-:Y:S05]  /*3720*/  @P0 BRA `(.L_x_16127) ;  /* 0x0000000000840947 */ /* 0x000fea0003800000 */
[----:B------:R-:W-:Y:S01]  /*3730*/  MOV R72, UR4 ;  /* 0x0000000400487c02 */ /* 0x000fe20008000f00 */
[----:B------:R-:W-:Y:S02]  /*3740*/  HADD2.F32 R73, -RZ, R2.H0_H0 ;  /* 0x20000002ff497230 */ /* 0x000fe40000004100 */
[----:B------:R-:W-:Y:S02]  /*3750*/  HADD2.F32 R74, -RZ, R3.H0_H0 ;  /* 0x20000003ff4a7230 */ /* 0x000fe40000004100 */
[----:B------:R-:W-:Y:S01]  /*3760*/  FFMA.FTZ R72, R0, R72, UR5 ;  /* 0x0000000500487e23 */ /* 0x000fe20008010048 */
[----:B------:R-:W-:Y:S01]  /*3770*/  MOV R0, UR4 ;  /* 0x0000000400007c02 */ /* 0x000fe20008000f00 */
[----:B------:R-:W-:Y:S02]  /*3780*/  HADD2.F32 R75, -RZ, R165.H1_H1 ;  /* 0x300000a5ff4b7230 */ /* 0x000fe40000004100 */
[----:B------:R-:W-:Y:S02]  /*3790*/  FADD.FTZ R72, R171, -R72 ;  /* 0x80000048ab487221 */ /* 0x000fe40000010000 */
[----:B------:R-:W-:-:S02]  /*37a0*/  FFMA.FTZ R0, R172, R0, UR5 ;  /* 0x00000005ac007e23 */ /* 0x000fc40008010000 */
[----:B------:R-:W-:Y:S02]  /*37b0*/  FMUL.FTZ R72, R72, UR8 ;  /* 0x0000000848487c20 */ /* 0x000fe40008410000 */
[----:B------:R-:W-:Y:S01]  /*37c0*/  FADD.FTZ R169, R169, -R0 ;  /* 0x80000000a9a97221 */ /* 0x000fe20000010000 */
[----:B------:R-:W-:Y:S01]  /*37d0*/  MOV R0, UR4 ;  /* 0x0000000400007c02 */ /* 0x000fe20008000f00 */
[----:B------:R-:W-:Y:S02]  /*37e0*/  FMUL.FTZ R72, R72, UR7 ;  /* 0x0000000748487c20 */ /* 0x000fe40008410000 */
[----:B------:R-:W-:Y:S02]  /*37f0*/  FMUL.FTZ R169, R169, UR8 ;  /* 0x00000008a9a97c20 */ /* 0x000fe40008410000 */
[----:B------:R-:W-:Y:S02]  /*3800*/  FFMA.FTZ R0, R170, R0, UR5 ;  /* 0x00000005aa007e23 */ /* 0x000fe40008010000 */
[----:B------:R-:W-:-:S02]  /*3810*/  FMUL.FTZ R169, R169, UR7 ;  /* 0x00000007a9a97c20 */ /* 0x000fc40008410000 */
[----:B------:R-:W-:Y:S01]  /*3820*/  FADD.FTZ R167, R167, -R0 ;  /* 0x80000000a7a77221 */ /* 0x000fe20000010000 */
[----:B------:R-:W-:-:S03]  /*3830*/  MOV R0, UR4 ;  /* 0x0000000400007c02 */ /* 0x000fc60008000f00 */
[----:B------:R-:W-:Y:S02]  /*3840*/  FMUL.FTZ R167, R167, UR8 ;  /* 0x00000008a7a77c20 */ /* 0x000fe40008410000 */
[----:B------:R-:W-:Y:S02]  /*3850*/  FFMA.FTZ R0, R168, R0, UR5 ;  /* 0x00000005a8007e23 */ /* 0x000fe40008010000 */
[----:B------:R-:W-:Y:S02]  /*3860*/  FMUL.FTZ R167, R167, UR7 ;  /* 0x00000007a7a77c20 */ /* 0x000fe40008410000 */
[----:B------:R-:W-:Y:S01]  /*3870*/  FADD.FTZ R173, R173, -R0 ;  /* 0x80000000adad7221 */ /* 0x000fe20000010000 */
[----:B-----5:R-:W-:Y:S01]  /*3880*/  FMUL.FTZ R0, R68, R72 ;  /* 0x0000004844007220 */ /* 0x020fe20000410000 */
[----:B------:R-:W-:Y:S01]  /*3890*/  FMUL.FTZ R68, R72, R73 ;  /* 0x0000004948447220 */ /* 0x000fe20000410000 */
[----:B------:R-:W-:Y:S02]  /*38a0*/  HADD2.F32 R73, -RZ, R165.H0_H0 ;  /* 0x200000a5ff497230 */ /* 0x000fe40000004100 */
[----:B------:R-:W-:Y:S01]  /*38b0*/  FMUL.FTZ R173, R173, UR8 ;  /* 0x00000008adad7c20 */ /* 0x000fe20008410000 */
[----:B------:R-:W-:-:S03]  /*38c0*/  FMUL.FTZ R72, R69, R169 ;  /* 0x000000a945487220 */ /* 0x000fc60000410000 */
[----:B------:R-:W-:Y:S01]  /*38d0*/  FMUL.FTZ R173, R173, UR7 ;  /* 0x00000007adad7c20 */ /* 0x000fe20008410000 */
[----:B------:R-:W-:Y:S01]  /*38e0*/  FMUL.FTZ R69, R169, R73 ;  /* 0x00000049a9457220 */ /* 0x000fe20000410000 */
[----:B------:R-:W-:Y:S01]  /*38f0*/  FMUL.FTZ R73, R70, R167 ;  /* 0x000000a746497220 */ /* 0x000fe20000410000 */
[----:B------:R-:W-:Y:S01]  /*3900*/  FMUL.FTZ R70, R167, R74 ;  /* 0x0000004aa7467220 */ /* 0x000fe20000410000 */
[----:B------:R-:W-:Y:S01]  /*3910*/  FMUL.FTZ R74, R71, R173 ;  /* 0x000000ad474a7220 */ /* 0x000fe20000410000 */
[----:B------:R-:W-:Y:S01]  /*3920*/  FMUL.FTZ R71, R173, R75 ;  /* 0x0000004bad477220 */ /* 0x000fe20000410000 */
[----:B------:R-:W-:Y:S06]  /*3930*/  BRA `(.L_x_16128) ;  /* 0x0000000000807947 */ /* 0x000fec0003800000 */
.L_x_16127:
[----:B------:R-:W-:Y:S01]  /*3940*/  MOV R44, UR4 ;  /* 0x00000004002c7c02 */ /* 0x000fe20008000f00 */
[----:B------:R-:W-:Y:S01]  /*3950*/  HADD2.F32 R72, -RZ, R2.H0_H0 ;  /* 0x20000002ff487230 */ /* 0x000fe20000004100 */
[----:B------:R-:W-:-:S03]  /*3960*/  MOV R46, UR4 ;  /* 0x00000004002e7c02 */ /* 0x000fc60008000f00 */
[----:B------:R-:W-:Y:S01]  /*3970*/  FFMA.FTZ R44, R0, R44, UR5 ;  /* 0x00000005002c7e23 */ /* 0x000fe2000801002c */
[----:B------:R-:W-:Y:S01]  /*3980*/  MOV R0, UR4 ;  /* 0x0000000400007c02 */ /* 0x000fe20008000f00 */
[----:B------:R-:W-:Y:S02]  /*3990*/  FFMA.FTZ R47, R168, R46, UR5 ;  /* 0x00000005a82f7e23 */ /* 0x000fe4000801002e */
[----:B------:R-:W-:Y:S02]  /*39a0*/  FADD.FTZ R44, R171, -R44 ;  /* 0x8000002cab2c7221 */ /* 0x000fe40000010000 */
[----:B------:R-:W-:Y:S01]  /*39b0*/  FFMA.FTZ R0, R172, R0, UR5 ;  /* 0x00000005ac007e23 */ /* 0x000fe20008010000 */
[----:B------:R-:W-:Y:S01]  /*39c0*/  FADD.FTZ R47, R173, -R47 ;  /* 0x8000002fad2f7221 */ /* 0x000fe20000010000 */
[----:B------:R-:W-:Y:S02]  /*39d0*/  FMUL.FTZ R44, R44, UR8 ;  /* 0x000000082c2c7c20 */ /* 0x000fe40008410000 */
[----:B------:R-:W-:Y:S01]  /*39e0*/  FADD.FTZ R45, R169, -R0 ;  /* 0x80000000a92d7221 */ /* 0x000fe20000010000 */
[----:B------:R-:W-:Y:S01]  /*39f0*/  MOV R0, UR4 ;  /* 0x0000000400007c02 */ /* 0x000fe20008000f00 */
[----:B------:R-:W-:Y:S01]  /*3a00*/  FMUL.FTZ R73, R44, UR7 ;  /* 0x000000072c497c20 */ /* 0x000fe20008410000 */
[----:B------:R-:W-:Y:S01]  /*3a10*/  FMUL.FTZ R47, R47, UR8 ;  /* 0x000000082f2f7c20 */ /* 0x000fe20008410000 */
[----:B------:R-:W-:-:S02]  /*3a20*/  FMUL.FTZ R45, R45, UR8 ;  /* 0x000000082d2d7c20 */ /* 0x000fc40008410000 */
[----:B------:R-:W-:Y:S01]  /*3a30*/  FFMA.FTZ R0, R170, R0, UR5 ;  /* 0x00000005aa007e23 */ /* 0x000fe20008010000 */
[----:B------:R-:W-:Y:S01]  /*3a40*/  FMUL.FTZ R76, R47, UR7 ;  /* 0x000000072f4c7c20 */ /* 0x000fe20008410000 */
[----:B------:R-:W-:Y:S02]  /*3a50*/  FMUL.FTZ R74, R45, UR7 ;  /* 0x000000072d4a7c20 */ /* 0x000fe40008410000 */
[----:B------:R-:W-:Y:S01]  /*3a60*/  FADD.FTZ R46, R167, -R0 ;  /* 0x80000000a72e7221 */ /* 0x000fe20000010000 */
[----:B-----5:R-:W-:Y:S01]  /*3a70*/  FMUL.FTZ R0, R68, R73 ;  /* 0x0000004944007220 */ /* 0x020fe20000410000 */
[----:B------:R-:W-:Y:S01]  /*3a80*/  FMUL.FTZ R68, R73, R72 ;  /* 0x0000004849447220 */ /* 0x000fe20000410000 */
[----:B------:R-:W-:Y:S02]  /*3a90*/  HADD2.F32 R73, -RZ, R165.H0_H0 ;  /* 0x200000a5ff497230 */ /* 0x000fe40000004100 */
[----:B------:R-:W-:Y:S01]  /*3aa0*/  FMUL.FTZ R46, R46, UR8 ;  /* 0x000000082e2e7c20 */ /* 0x000fe20008410000 */
[----:B------:R-:W-:-:S02]  /*3ab0*/  FMUL.FTZ R72, R69, R74 ;  /* 0x0000004a45487220 */ /* 0x000fc40000410000 */
[----:B------:R-:W-:Y:S01]  /*3ac0*/  FMUL.FTZ R69, R74, R73 ;  /* 0x000000494a457220 */ /* 0x000fe20000410000 */
[----:B------:R-:W-:Y:S02]  /*3ad0*/  HADD2.F32 R74, -RZ, R3.H0_H0 ;  /* 0x20000003ff4a7230 */ /* 0x000fe40000004100 */
[----:B------:R-:W-:-:S04]  /*3ae0*/  FMUL.FTZ R75, R46, UR7 ;  /* 0x000000072e4b7c20 */ /* 0x000fc80008410000 */
[----:B------:R-:W-:Y:S01]  /*3af0*/  FMUL.FTZ R73, R70, R75 ;  /* 0x0000004b46497220 */ /* 0x000fe20000410000 */
[----:B------:R-:W-:Y:S01]  /*3b00*/  FMUL.FTZ R70, R75, R74 ;  /* 0x0000004a4b467220 */ /* 0x000fe20000410000 */
[----:B------:R-:W-:Y:S02]  /*3b10*/  HADD2.F32 R75, -RZ, R165.H1_H1 ;  /* 0x300000a5ff4b7230 */ /* 0x000fe40000004100 */
[----:B------:R-:W-:-:S03]  /*3b20*/  FMUL.FTZ R74, R71, R76 ;  /* 0x0000004c474a7220 */ /* 0x000fc60000410000 */
[----:B------:R-:W-:-:S07]  /*3b30*/  FMUL.FTZ R71, R76, R75 ;  /* 0x0000004b4c477220 */ /* 0x000fce0000410000 */
.L_x_16128:
[----:B------:R-:W0:Y:S01]  /*3b40*/  @P0 LDC.64 R76, c[0x0][0x478] ;  /* 0x00011e00ff4c0b82 */ /* 0x000e220000000a00 */
[----:B------:R-:W-:Y:S02]  /*3b50*/  HFMA2 R167, -RZ, RZ, 0, 9.5367431640625e-07 ;  /* 0x00000010ffa77431 */ /* 0x000fe400000001ff */
[----:B0-----:R-:W-:-:S04]  /*3b60*/  @P0 IMAD.WIDE.U32 R76, R166, 0x10, R76 ;  /* 0x00000010a64c0825 */ /* 0x001fc800078e004c */
[----:B------:R-:W-:Y:S01]  /*3b70*/  IMAD.WIDE.U32 R166, R166, R167, UR28 ;  /* 0x0000001ca6a67e25 */ /* 0x000fe2000f8e00a7 */
[----:B------:R-:W-:Y:S04]  /*3b80*/  @P0 STG.E.128 desc[UR16][R76.64], R44 ;  /* 0x0000002c4c000986 */ /* 0x000fe8000c101d10 */
[----:B------:R0:W-:Y:S02]  /*3b90*/  STG.E.128 desc[UR16][R166.64], R68 ;  /* 0x00000044a6007986 */ /* 0x0001e4000c101d10 */
[----:B0-----:R-:W-:-:S05]  /*3ba0*/  MOV R68, 0x10 ;  /* 0x0000001000447802 */ /* 0x001fca0000000f00 */
[----:B------:R-:W-:-:S06]  /*3bb0*/  IMAD.WIDE.U32 R68, R156, R68, UR26 ;  /* 0x0000001a9c447e25 */ /* 0x000fcc000f8e0044 */
[----:B------:R-:W5:Y:S01]  /*3bc0*/  LDG.E.128 R68, desc[UR16][R68.64] ;  /* 0x0000001044447981 */ /* 0x000f62000c1e1d00 */
[----:B------:R-:W-:Y:S05]  /*3bd0*/  @!P0 BRA `(.L_x_16129) ;  /* 0x0000000000848947 */ /* 0x000fea0003800000 */
[----:B------:R-:W-:Y:S01]  /*3be0*/  MOV R44, UR4 ;  /* 0x00000004002c7c02 */ /* 0x000fe20008000f00 */
[----:B------:R-:W-:Y:S01]  /*3bf0*/  HADD2.F32 R76, -RZ, R48.H0_H0 ;  /* 0x20000030ff4c7230 */ /* 0x000fe20000004100 */
[----:B------:R-:W-:Y:S02]  /*3c00*/  MOV R45, UR4 ;  /* 0x00000004002d7c02 */ /* 0x000fe40008000f00 */
[----:B------:R-:W-:Y:S01]  /*3c10*/  MOV R46, UR4 ;  /* 0x00000004002e7c02 */ /* 0x000fe20008000f00 */
[----:B------:R-:W-:Y:S01]  /*3c20*/  FFMA.FTZ R44, R157, R44, UR5 ;  /* 0x000000059d2c7e23 */ /* 0x000fe2000801002c */
[----:B------:R-:W-:Y:S01]  /*3c30*/  MOV R47, UR4 ;  /* 0x00000004002f7c02 */ /* 0x000fe20008000f00 */
[----:B------:R-:W-:Y:S02]  /*3c40*/  FFMA.FTZ R45, R158, R45, UR5 ;  /* 0x000000059e2d7e23 */ /* 0x000fe4000801002d */
[----:B------:R-:W-:Y:S01]  /*3c50*/  FADD.FTZ R44, R159, -R44 ;  /* 0x8000002c9f2c7221 */ /* 0x000fe20000010000 */
[----:B------:R-:W-:Y:S01]  /*3c60*/  FFMA.FTZ R46, R160, R46, UR5 ;  /* 0x00000005a02e7e23 */ /* 0x000fe2000801002e */
[----:B------:R-:W-:Y:S01]  /*3c70*/  FADD.FTZ R45, R161, -R45 ;  /* 0x8000002da12d7221 */ /* 0x000fe20000010000 */
[----:B------:R-:W-:Y:S01]  /*3c80*/  FFMA.FTZ R47, R162, R47, UR5 ;  /* 0x00000005a22f7e23 */ /* 0x000fe2000801002f */
        /* <DEDUP_REMOVED lines=8> */
[----:B-----5:R-:W-:Y:S01]  /*3d10*/  FMUL.FTZ R75, R68, R77 ;  /* 0x0000004d444b7220 */ /* 0x020fe20000410000 */
[----:B------:R-:W-:Y:S01]  /*3d20*/  FMUL.FTZ R68, R77, R76 ;  /* 0x0000004c4d447220 */ /* 0x000fe20000410000 */
[----:B------:R-:W-:-:S02]  /*3d30*/  HADD2.F32 R77, -RZ, R174.H1_H1 ;  /* 0x300000aeff4d7230 */ /* 0x000fc40000004100 */
[----:B------:R-:W-:Y:S01]  /*3d40*/  FMUL.FTZ R76, R69, R78 ;  /* 0x0000004e454c7220 */ /* 0x000fe20000410000 */
[----:B------:R-:W-:Y:S01]  /*3d50*/  FMUL.FTZ R79, R46, UR7 ;  /* 0x000000072e4f7c20 */ /* 0x000fe20008410000 */
[----:B------:R-:W-:Y:S01]  /*3d60*/  FMUL.FTZ R153, R47, UR7 ;  /* 0x000000072f997c20 */ /* 0x000fe20008410000 */
[----:B------:R-:W-:Y:S01]  /*3d70*/  FMUL.FTZ R69, R78, R77 ;  /* 0x0000004d4e457220 */ /* 0x000fe20000410000 */
[----:B------:R-:W-:Y:S02]  /*3d80*/  HADD2.F32 R78, -RZ, R49.H0_H0 ;  /* 0x20000031ff4e7230 */ /* 0x000fe40000004100 */
[----:B------:R-:W-:-:S03]  /*3d90*/  FMUL.FTZ R77, R70, R79 ;  /* 0x0000004f464d7220 */ /* 0x000fc60000410000 */
[----:B------:R-:W-:Y:S01]  /*3da0*/  FMUL.FTZ R70, R79, R78 ;  /* 0x0000004e4f467220 */ /* 0x000fe20000410000 */
[----:B------:R-:W-:Y:S02]  /*3db0*/  HADD2.F32 R79, -RZ, R174.H0_H0 ;  /* 0x200000aeff4f7230 */ /* 0x000fe40000004100 */
[----:B------:R-:W-:-:S03]  /*3dc0*/  FMUL.FTZ R78, R71, R153 ;  /* 0x00000099474e7220 */ /* 0x000fc60000410000 */
[----:B------:R-:W-:Y:S01]  /*3dd0*/  FMUL.FTZ R71, R153, R79 ;  /* 0x0000004f99477220 */ /* 0x000fe20000410000 */
[----:B------:R-:W-:Y:S06]  /*3de0*/  BRA `(.L_x_16130) ;  /* 0x0000000000807947 */ /* 0x000fec0003800000 */
.L_x_16129:
[----:B------:R-:W-:Y:S01]  /*3df0*/  MOV R76, UR4 ;  /* 0x00000004004c7c02 */ /* 0x000fe20008000f00 */
[----:B------:R-:W-:Y:S01]  /*3e00*/  HADD2.F32 R77, -RZ, R48.H0_H0 ;  /* 0x20000030ff4d7230 */ /* 0x000fe20000004100 */
[----:B------:R-:W-:Y:S01]  /*3e10*/  MOV R75, UR4 ;  /* 0x00000004004b7c02 */ /* 0x000fe20008000f00 */
[----:B------:R-:W-:Y:S02]  /*3e20*/  HADD2.F32 R78, -RZ, R49.H0_H0 ;  /* 0x20000031ff4e7230 */ /* 0x000fe40000004100 */
[----:B------:R-:W-:Y:S01]  /*3e30*/  FFMA.FTZ R76, R158, R76, UR5 ;  /* 0x000000059e4c7e23 */ /* 0x000fe2000801004c */
[----:B------:R-:W-:Y:S02]  /*3e40*/  HADD2.F32 R79, -RZ, R174.H0_H0 ;  /* 0x200000aeff4f7230 */ /* 0x000fe40000004100 */
[----:B------:R-:W-:Y:S01]  /*3e50*/  FFMA.FTZ R75, R157, R75, UR5 ;  /* 0x000000059d4b7e23 */ /* 0x000fe2000801004b */
[----:B------:R-:W-:Y:S01]  /*3e60*/  FADD.FTZ R161, R161, -R76 ;  /* 0x8000004ca1a17221 */ /* 0x000fe20000010000 */
[----:B------:R-:W-:-:S02]  /*3e70*/  MOV R76, UR4 ;  /* 0x00000004004c7c02 */ /* 0x000fc40008000f00 */
[----:B------:R-:W-:Y:S01]  /*3e80*/  FADD.FTZ R75, R159, -R75 ;  /* 0x8000004b9f4b7221 */ /* 0x000fe20000010000 */
[----:B------:R-:W-:Y:S02]  /*3e90*/  FMUL.FTZ R161, R161, UR8 ;  /* 0x00000008a1a17c20 */ /* 0x000fe40008410000 */
[----:B------:R-:W-:Y:S01]  /*3ea0*/  FFMA.FTZ R76, R160, R76, UR5 ;  /* 0x00000005a04c7e23 */ /* 0x000fe2000801004c */
[----:B------:R-:W-:Y:S01]  /*3eb0*/  FMUL.FTZ R75, R75, UR8 ;  /* 0x000000084b4b7c20 */ /* 0x000fe20008410000 */
[----:B------:R-:W-:Y:S02]  /*3ec0*/  FMUL.FTZ R161, R161, UR7 ;  /* 0x00000007a1a17c20 */ /* 0x000fe40008410000 */
[----:B------:R-:W-:Y:S01]  /*3ed0*/  FADD.FTZ R163, R163, -R76 ;  /* 0x8000004ca3a37221 */ /* 0x000fe20000010000 */
[----:B------:R-:W-:-:S03]  /*3ee0*/  MOV R76, UR4 ;  /* 0x00000004004c7c02 */ /* 0x000fc60008000f00 */
[----:B------:R-:W-:Y:S02]  /*3ef0*/  FMUL.FTZ R163, R163, UR8 ;  /* 0x00000008a3a37c20 */ /* 0x000fe40008410000 */
[----:B------:R-:W-:Y:S02]  /*3f00*/  FFMA.FTZ R76, R162, R76, UR5 ;  /* 0x00000005a24c7e23 */ /* 0x000fe4000801004c */
[----:B------:R-:W-:Y:S02]  /*3f10*/  FMUL.FTZ R163, R163, UR7 ;  /* 0x00000007a3a37c20 */ /* 0x000fe40008410000 */
[----:B------:R-:W-:Y:S01]  /*3f20*/  FADD.FTZ R164, R164, -R76 ;  /* 0x8000004ca4a47221 */ /* 0x000fe20000010000 */
[----:B------:R-:W-:-:S03]  /*3f30*/  FMUL.FTZ R76, R75, UR7 ;  /* 0x000000074b4c7c20 */ /* 0x000fc60008410000 */
[----:B------:R-:W-:Y:S01]  /*3f40*/  FMUL.FTZ R164, R164, UR8 ;  /* 0x00000008a4a47c20 */ /* 0x000fe20008410000 */
[----:B-----5:R-:W-:Y:S01]  /*3f50*/  FMUL.FTZ R75, R68, R76 ;  /* 0x0000004c444b7220 */ /* 0x020fe20000410000 */
[----:B------:R-:W-:Y:S01]  /*3f60*/  FMUL.FTZ R68, R76, R77 ;  /* 0x0000004d4c447220 */ /* 0x000fe20000410000 */
[----:B------:R-:W-:Y:S02]  /*3f70*/  HADD2.F32 R77, -RZ, R174.H1_H1 ;  /* 0x300000aeff4d7230 */ /* 0x000fe40000004100 */
[----:B------:R-:W-:Y:S01]  /*3f80*/  FMUL.FTZ R76, R69, R161 ;  /* 0x000000a1454c7220 */ /* 0x000fe20000410000 */
[----:B------:R-:W-:Y:S02]  /*3f90*/  FMUL.FTZ R164, R164, UR7 ;  /* 0x00000007a4a47c20 */ /* 0x000fe40008410000 */
[----:B------:R-:W-:Y:S01]  /*3fa0*/  FMUL.FTZ R69, R161, R77 ;  /* 0x0000004da1457220 */ /* 0x000fe20000410000 */
[----:B------:R-:W-:Y:S01]  /*3fb0*/  FMUL.FTZ R77, R70, R163 ;  /* 0x000000a3464d7220 */ /* 0x000fe20000410000 */
[----:B------:R-:W-:Y:S01]  /*3fc0*/  FMUL.FTZ R70, R163, R78 ;  /* 0x0000004ea3467220 */ /* 0x000fe20000410000 */
[----:B------:R-:W-:Y:S01]  /*3fd0*/  FMUL.FTZ R78, R71, R164 ;  /* 0x000000a4474e7220 */ /* 0x000fe20000410000 */
[----:B------:R-:W-:-:S07]  /*3fe0*/  FMUL.FTZ R71, R164, R79 ;  /* 0x0000004fa4477220 */ /* 0x000fce0000410000 */
.L_x_16130:
        /* <DEDUP_REMOVED lines=10> */
[----:B------:R-:W-:Y:S02]  /*4090*/  MOV R44, UR4 ;  /* 0x00000004002c7c02 */ /* 0x000fe40008000f00 */
[----:B------:R-:W-:Y:S02]  /*40a0*/  MOV R45, UR4 ;  /* 0x00000004002d7c02 */ /* 0x000fe40008000f00 */
[----:B------:R-:W-:Y:S01]  /*40b0*/  MOV R46, UR4 ;  /* 0x00000004002e7c02 */ /* 0x000fe20008000f00 */
[----:B------:R-:W-:Y:S01]  /*40c0*/  FFMA.FTZ R44, R146, R44, UR5 ;  /* 0x00000005922c7e23 */ /* 0x000fe2000801002c */
[----:B------:R-:W-:Y:S01]  /*40d0*/  MOV R47, UR4 ;  /* 0x00000004002f7c02 */ /* 0x000fe20008000f00 */
[----:B------:R-:W-:Y:S01]  /*40e0*/  FFMA.FTZ R45, R145, R45, UR5 ;  /* 0x00000005912d7e23 */ /* 0x000fe2000801002d */
[----:B------:R-:W-:Y:S02]  /*40f0*/  HADD2.F32 R145, -RZ, R50.H0_H0 ;  /* 0x20000032ff917230 */ /* 0x000fe40000004100 */
        /* <DEDUP_REMOVED lines=26> */
.L_x_16131:
[----:B------:R-:W-:-:S05]  /*42a0*/  MOV R79, UR4 ;  /* 0x00000004004f7c02 */ /* 0x000fca0008000f00 */
[----:B------:R-:W-:Y:S01]  /*42b0*/  FFMA.FTZ R79, R146, R79, UR5 ;  /* 0x00000005924f7e23 */ /* 0x000fe2000801004f */
[----:B------:R-:W-:-:S03]  /*42c0*/  MOV R146, UR4 ;  /* 0x0000000400927c02 */ /* 0x000fc60008000f00 */
[----:B------:R-:W-:Y:S01]  /*42d0*/  FADD.FTZ R79, R147, -R79 ;  /* 0x8000004f934f7221 */ /* 0x000fe20000010000 */
[----:B------:R-:W-:Y:S02]  /*42e0*/  HADD2.F32 R147, -RZ, R51.H0_H0 ;  /* 0x20000033ff937230 */ /* 0x000fe40000004100 */
[----:B------:R-:W-:Y:S01]  /*42f0*/  FFMA.FTZ R146, R145, R146, UR5 ;  /* 0x0000000591927e23 */ /* 0x000fe20008010092 */
[----:B------:R-:W-:Y:S01]  /*4300*/  MOV R145, UR4 ;  /* 0x0000000400917c02 */ /* 0x000fe20008000f00 */
[----:B------:R-:W-:Y:S02]  /*4310*/  FMUL.FTZ R79, R79, UR8 ;  /* 0x000000084f4f7c20 */ /* 0x000fe40008410000 */
[----:B------:R-:W-:Y:S01]  /*4320*/  FADD.FTZ R149, R149, -R146 ;  /* 0x8000009295957221 */ /* 0x000fe20000010000 */
[----:B------:R-:W-:Y:S02]  /*4330*/  HADD2.F32 R146, -RZ, R50.H0_H0 ;  /* 0x20000032ff927230 */ /* 0x000fe40000004100 */
[----:B------:R-:W-:Y:S01]  /*4340*/  FFMA.FTZ R145, R148, R145, UR5 ;  /* 0x0000000594917e23 */ /* 0x000fe20008010091 */
[----:B------:R-:W-:-:S02]  /*4350*/  HADD2.F32 R148, -RZ, R175.H0_H0 ;  /* 0x200000afff947230 */ /* 0x000fc40000004100 */
[----:B------:R-:W-:Y:S01]  /*4360*/  FMUL.FTZ R149, R149, UR8 ;  /* 0x0000000895957c20 */ /* 0x000fe20008410000 */
[----:B------:R-:W-:Y:S01]  /*4370*/  FADD.FTZ R151, R151, -R145 ;  /* 0x8000009197977221 */ /* 0x000fe20000010000 */
[----:B------:R-:W-:Y:S02]  /*4380*/  MOV R145, UR4 ;  /* 0x0000000400917c02 */ /* 0x000fe40008000f00 */
[----:B------:R-:W-:Y:S01]  /*4390*/  FMUL.FTZ R149, R149, UR7 ;  /* 0x0000000795957c20 */ /* 0x000fe20008410000 */
        /* <DEDUP_REMOVED lines=16> */
.L_x_16132:
        /* <DEDUP_REMOVED lines=43> */
.L_x_16133:
[----:B------:R-:W-:-:S05]  /*4750*/  MOV R143, UR4 ;  /* 0x00000004008f7c02 */ /* 0x000fca0008000f00 */
[----:B------:R-:W-:Y:S01]  /*4760*/  FFMA.FTZ R143, R136, R143, UR5 ;  /* 0x00000005888f7e23 */ /* 0x000fe2000801008f */
[----:B------:R-:W-:-:S03]  /*4770*/  MOV R136, UR4 ;  /* 0x0000000400887c02 */ /* 0x000fc60008000f00 */
[----:B------:R-:W-:Y:S01]  /*4780*/  FADD.FTZ R143, R138, -R143 ;  /* 0x8000008f8a8f7221 */ /* 0x000fe20000010000 */
[----:B------:R-:W-:Y:S02]  /*4790*/  HADD2.F32 R138, -RZ, R52.H0_H0 ;  /* 0x20000034ff8a7230 */ /* 0x000fe40000004100 */
[----:B------:R-:W-:Y:S01]  /*47a0*/  FFMA.FTZ R136, R137, R136, UR5 ;  /* 0x0000000589887e23 */ /* 0x000fe20008010088 */
[----:B------:R-:W-:-:S03]  /*47b0*/  FMUL.FTZ R137, R143, UR8 ;  /* 0x000000088f897c20 */ /* 0x000fc60008410000 */
[----:B------:R-:W-:Y:S01]  /*47c0*/  FADD.FTZ R140, R140, -R136 ;  /* 0x800000888c8c7221 */ /* 0x000fe20000010000 */
[----:B------:R-:W-:Y:S01]  /*47d0*/  MOV R136, UR4 ;  /* 0x0000000400887c02 */ /* 0x000fe20008000f00 */
[----:B------:R-:W-:Y:S02]  /*47e0*/  FMUL.FTZ R137, R137, UR7 ;  /* 0x0000000789897c20 */ /* 0x000fe40008410000 */
[----:B------:R-:W-:Y:S02]  /*47f0*/  FMUL.FTZ R140, R140, UR8 ;  /* 0x000000088c8c7c20 */ /* 0x000fe40008410000 */
[----:B------:R-:W-:Y:S01]  /*4800*/  FFMA.FTZ R136, R139, R136, UR5 ;  /* 0x000000058b887e23 */ /* 0x000fe20008010088 */
[----:B------:R-:W-:Y:S02]  /*4810*/  HADD2.F32 R139, -RZ, R53.H0_H0 ;  /* 0x20000035ff8b7230 */ /* 0x000fe40000004100 */
[----:B------:R-:W-:Y:S01]  /*4820*/  FMUL.FTZ R140, R140, UR7 ;  /* 0x000000078c8c7c20 */ /* 0x000fe20008410000 */
        /* <DEDUP_REMOVED lines=8> */
[----:B------:R-:W-:Y:S02]  /*48b0*/  HADD2.F32 R138, -RZ, R180.H1_H1 ;  /* 0x300000b4ff8a7230 */ /* 0x000fe40000004100 */
[----:B------:R-:W-:Y:S01]  /*48c0*/  FMUL.FTZ R144, R144, UR8 ;  /* 0x0000000890907c20 */ /* 0x000fe20008410000 */
[----:B------:R-:W-:-:S02]  /*48d0*/  FMUL.FTZ R137, R69, R140 ;  /* 0x0000008c45897220 */ /* 0x000fc40000410000 */
[----:B------:R-:W-:Y:S01]  /*48e0*/  FMUL.FTZ R69, R140, R138 ;  /* 0x0000008a8c457220 */ /* 0x000fe20000410000 */
[----:B------:R-:W-:Y:S01]  /*48f0*/  FMUL.FTZ R144, R144, UR7 ;  /* 0x0000000790907c20 */ /* 0x000fe20008410000 */
[----:B------:R-:W-:Y:S02]  /*4900*/  HADD2.F32 R140, -RZ, R180.H0_H0 ;  /* 0x200000b4ff8c7230 */ /* 0x000fe40000004100 */
[----:B------:R-:W-:Y:S01]  /*4910*/  FMUL.FTZ R138, R70, R142 ;  /* 0x0000008e468a7220 */ /* 0x000fe20000410000 */
[----:B------:R-:W-:Y:S01]  /*4920*/  FMUL.FTZ R70, R142, R139 ;  /* 0x0000008b8e467220 */ /* 0x000fe20000410000 */
[----:B------:R-:W-:Y:S01]  /*4930*/  FMUL.FTZ R139, R71, R144 ;  /* 0x00000090478b7220 */ /* 0x000fe20000410000 */
[----:B------:R-:W-:-:S07]  /*4940*/  FMUL.FTZ R71, R144, R140 ;  /* 0x0000008c90477220 */ /* 0x000fce0000410000 */
.L_x_16134:
        /* <DEDUP_REMOVED lines=43> */
.L_x_16135:
        /* <DEDUP_REMOVED lines=32> */
.L_x_16136:
        /* <DEDUP_REMOVED lines=14> */
[----:B------:R-:W-:Y:S02]  /*4ee0*/  HADD2.F32 R102, -RZ, R56.H0_H0 ;  /* 0x20000038ff667230 */ /* 0x000fe40000004100 */
[----:B------:R-:W-:Y:S01]  /*4ef0*/  FFMA.FTZ R45, R104, R45, UR5 ;  /* 0x00000005682d7e23 */ /* 0x000fe2000801002d */
[----:B------:R-:W-:Y:S01]  /*4f00*/  MOV R47, UR4 ;  /* 0x00000004002f7c02 */ /* 0x000fe20008000f00 */
[----:B------:R-:W-:Y:S01]  /*4f10*/  FADD.FTZ R44, R105, -R44 ;  /* 0x8000002c692c7221 */ /* 0x000fe20000010000 */
[----:B------:R-:W-:Y:S01]  /*4f20*/  FFMA.FTZ R46, R103, R46, UR5 ;  /* 0x00000005672e7e23 */ /* 0x000fe2000801002e */
[----:B------:R-:W-:-:S02]  /*4f30*/  FADD.FTZ R45, R106, -R45 ;  /* 0x8000002d6a2d7221 */ /* 0x000fc40000010000 */
[----:B------:R-:W-:Y:S01]  /*4f40*/  FMUL.FTZ R44, R44, UR8 ;  /* 0x000000082c2c7c20 */ /* 0x000fe20008410000 */
[----:B------:R-:W-:Y:S01]  /*4f50*/  FADD.FTZ R46, R108, -R46 ;  /* 0x8000002e6c2e7221 */ /* 0x000fe20000010000 */
[----:B------:R-:W-:Y:S01]  /*4f60*/  FMUL.FTZ R45, R45, UR8 ;  /* 0x000000082d2d7c20 */ /* 0x000fe20008410000 */
[----:B------:R-:W-:Y:S01]  /*4f70*/  FFMA.FTZ R47, R109, R47, UR5 ;  /* 0x000000056d2f7e23 */ /* 0x000fe2000801002f */
[----:B------:R-:W-:Y:S01]  /*4f80*/  FMUL.FTZ R103, R44, UR7 ;  /* 0x000000072c677c20 */ /* 0x000fe20008410000 */
[----:B------:R-:W-:Y:S02]  /*4f90*/  FMUL.FTZ R46, R46, UR8 ;  /* 0x000000082e2e7c20 */ /* 0x000fe40008410000 */
[----:B------:R-:W-:Y:S01]  /*4fa0*/  FADD.FTZ R47, R110, -R47 ;  /* 0x8000002f6e2f7221 */ /* 0x000fe20000010000 */
[----:B-----5:R-:W-:Y:S01]  /*4fb0*/  FMUL.FTZ R104, R68, R103 ;  /* 0x0000006744687220 */ /* 0x020fe20000410000 */
[----:B------:R-:W-:Y:S01]  /*4fc0*/  FMUL.FTZ R68, R103, R102 ;  /* 0x0000006667447220 */ /* 0x000fe20000410000 */
[----:B------:R-:W-:-:S02]  /*4fd0*/  HADD2.F32 R102, -RZ, R182.H1_H1 ;  /* 0x300000b6ff667230 */ /* 0x000fc40000004100 */
[----:B------:R-:W-:Y:S01]  /*4fe0*/  FMUL.FTZ R103, R45, UR7 ;  /* 0x000000072d677c20 */ /* 0x000fe20008410000 */
[----:B------:R-:W-:-:S03]  /*4ff0*/  FMUL.FTZ R47, R47, UR8 ;  /* 0x000000082f2f7c20 */ /* 0x000fc60008410000 */
[----:B------:R-:W-:Y:S01]  /*5000*/  FMUL.FTZ R105, R69, R103 ;  /* 0x0000006745697220 */ /* 0x000fe20000410000 */
[----:B------:R-:W-:Y:S01]  /*5010*/  FMUL.FTZ R69, R103, R102 ;  /* 0x0000006667457220 */ /* 0x000fe20000410000 */
[----:B------:R-:W-:Y:S02]  /*5020*/  HADD2.F32 R102, -RZ, R57.H0_H0 ;  /* 0x20000039ff667230 */ /* 0x000fe40000004100 */
[----:B------:R-:W-:-:S04]  /*5030*/  FMUL.FTZ R103, R46, UR7 ;  /* 0x000000072e677c20 */ /* 0x000fc80008410000 */
[----:B------:R-:W-:Y:S01]  /*5040*/  FMUL.FTZ R106, R70, R103 ;  /* 0x00000067466a7220 */ /* 0x000fe20000410000 */
[----:B------:R-:W-:Y:S01]  /*5050*/  FMUL.FTZ R70, R103, R102 ;  /* 0x0000006667467220 */ /* 0x000fe20000410000 */
[----:B------:R-:W-:Y:S02]  /*5060*/  HADD2.F32 R102, -RZ, R182.H0_H0 ;  /* 0x200000b6ff667230 */ /* 0x000fe40000004100 */
[----:B------:R-:W-:-:S04]  /*5070*/  FMUL.FTZ R103, R47, UR7 ;  /* 0x000000072f677c20 */ /* 0x000fc80008410000 */
[----:B------:R-:W-:Y:S01]  /*5080*/  FMUL.FTZ R107, R71, R103 ;  /* 0x00000067476b7220 */ /* 0x000fe20000410000 */
[----:B------:R-:W-:Y:S01]  /*5090*/  FMUL.FTZ R71, R103, R102 ;  /* 0x0000006667477220 */ /* 0x000fe20000410000 */
[----:B------:R-:W-:Y:S06]  /*50a0*/  BRA `(.L_x_16138) ;  /* 0x0000000000807947 */ /* 0x000fec0003800000 */
.L_x_16137:
[----:B------:R-:W-:-:S05]  /*50b0*/  MOV R107, UR4 ;  /* 0x00000004006b7c02 */ /* 0x000fca0008000f00 */
[----:B------:R-:W-:Y:S01]  /*50c0*/  FFMA.FTZ R107, R102, R107, UR5 ;  /* 0x00000005666b7e23 */ /* 0x000fe2000801006b */
[----:B------:R-:W-:-:S03]  /*50d0*/  MOV R102, UR4 ;  /* 0x0000000400667c02 */ /* 0x000fc60008000f00 */
[----:B------:R-:W-:Y:S02]  /*50e0*/  FADD.FTZ R107, R105, -R107 ;  /* 0x8000006b696b7221 */ /* 0x000fe40000010000 */
[----:B------:R-:W-:Y:S02]  /*50f0*/  FFMA.FTZ R102, R104, R102, UR5 ;  /* 0x0000000568667e23 */ /* 0x000fe40008010066 */
[----:B------:R-:W-:Y:S02]  /*5100*/  FMUL.FTZ R107, R107, UR8 ;  /* 0x000000086b6b7c20 */ /* 0x000fe40008410000 */
[----:B------:R-:W-:Y:S01]  /*5110*/  FADD.FTZ R106, R106, -R102 ;  /* 0x800000666a6a7221 */ /* 0x000fe20000010000 */
[----:B------:R-:W-:-:S03]  /*5120*/  MOV R102, UR4 ;  /* 0x0000000400667c02 */ /* 0x000fc60008000f00 */
[----:B------:R-:W-:Y:S02]  /*5130*/  FMUL.FTZ R106, R106, UR8 ;  /* 0x000000086a6a7c20 */ /* 0x000fe40008410000 */
[----:B------:R-:W-:Y:S01]  /*5140*/  FFMA.FTZ R102, R103, R102, UR5 ;  /* 0x0000000567667e23 */ /* 0x000fe20008010066 */
[----:B------:R-:W-:Y:S02]  /*5150*/  HADD2.F32 R103, -RZ, R56.H0_H0 ;  /* 0x20000038ff677230 */ /* 0x000fe40000004100 */
[----:B------:R-:W-:Y:S01]  /*5160*/  FMUL.FTZ R106, R106, UR7 ;  /* 0x000000076a6a7c20 */ /* 0x000fe20008410000 */
[----:B------:R-:W-:Y:S01]  /*5170*/  FADD.FTZ R108, R108, -R102 ;  /* 0x800000666c6c7221 */ /* 0x000fe20000010000 */
[----:B------:R-:W-:Y:S02]  /*5180*/  MOV R102, UR4 ;  /* 0x0000000400667c02 */ /* 0x000fe40008000f00 */
[----:B-----5:R-:W-:Y:S01]  /*5190*/  FMUL.FTZ R105, R69, R106 ;  /* 0x0000006a45697220 */ /* 0x020fe20000410000 */
[----:B------:R-:W-:-:S02]  /*51a0*/  FMUL.FTZ R108, R108, UR8 ;  /* 0x000000086c6c7c20 */ /* 0x000fc40008410000 */
[----:B------:R-:W-:Y:S02]  /*51b0*/  FFMA.FTZ R102, R109, R102, UR5 ;  /* 0x000000056d667e23 */ /* 0x000fe40008010066 */
[----:B------:R-:W-:Y:S02]  /*51c0*/  FMUL.FTZ R108, R108, UR7 ;  /* 0x000000076c6c7c20 */ /* 0x000fe40008410000 */
[----:B------:R-:W-:Y:S01]  /*51d0*/  FADD.FTZ R110, R110, -R102 ;  /* 0x800000666e6e7221 */ /* 0x000fe20000010000 */
[----:B------:R-:W-:-:S03]  /*51e0*/  FMUL.FTZ R102, R107, UR7 ;  /* 0x000000076b667c20 */ /* 0x000fc60008410000 */
[----:B------:R-:W-:Y:S01]  /*51f0*/  FMUL.FTZ R110, R110, UR8 ;  /* 0x000000086e6e7c20 */ /* 0x000fe20008410000 */
[----:B------:R-:W-:Y:S01]  /*5200*/  FMUL.FTZ R104, R68, R102 ;  /* 0x0000006644687220 */ /* 0x000fe20000410000 */
[----:B------:R-:W-:Y:S01]  /*5210*/  FMUL.FTZ R68, R102, R103 ;  /* 0x0000006766447220 */ /* 0x000fe20000410000 */
[----:B------:R-:W-:Y:S02]  /*5220*/  HADD2.F32 R102, -RZ, R182.H1_H1 ;  /* 0x300000b6ff667230 */ /* 0x000fe40000004100 */
[----:B------:R-:W-:-:S03]  /*5230*/  FMUL.FTZ R110, R110, UR7 ;  /* 0x000000076e6e7c20 */ /* 0x000fc60008410000 */
[----:B------:R-:W-:Y:S01]  /*5240*/  FMUL.FTZ R69, R106, R102 ;  /* 0x000000666a457220 */ /* 0x000fe20000410000 */
[----:B------:R-:W-:Y:S02]  /*5250*/  HADD2.F32 R102, -RZ, R57.H0_H0 ;  /* 0x20000039ff667230 */ /* 0x000fe40000004100 */
[----:B------:R-:W-:Y:S01]  /*5260*/  FMUL.FTZ R106, R70, R108 ;  /* 0x0000006c466a7220 */ /* 0x000fe20000410000 */
[----:B------:R-:W-:Y:S02]  /*5270*/  FMUL.FTZ R107, R71, R110 ;  /* 0x0000006e476b7220 */ /* 0x000fe40000410000 */
[----:B------:R-:W-:Y:S01]  /*5280*/  FMUL.FTZ R70, R108, R102 ;  /* 0x000000666c467220 */ /* 0x000fe20000410000 */
[----:B------:R-:W-:-:S05]  /*5290*/  HADD2.F32 R102, -RZ, R182.H0_H0 ;  /* 0x200000b6ff667230 */ /* 0x000fca0000004100 */
[----:B------:R-:W-:-:S07]  /*52a0*/  FMUL.FTZ R71, R110, R102 ;  /* 0x000000666e477220 */ /* 0x000fce0000410000 */
.L_x_16138:
        /* <DEDUP_REMOVED lines=19> */
[----:B------:R-:W-:-:S02]  /*53e0*/  HADD2.F32 R92, -RZ, R58.H0_H0 ;  /* 0x2000003aff5c7230 */ /* 0x000fc40000004100 */
[----:B------:R-:W-:Y:S01]  /*53f0*/  FMUL.FTZ R44, R44, UR8 ;  /* 0x000000082c2c7c20 */ /* 0x000fe20008410000 */
[----:B------:R-:W-:Y:S01]  /*5400*/  FFMA.FTZ R47, R94, R47, UR5 ;  /* 0x000000055e2f7e23 */ /* 0x000fe2000801002f */
[----:B------:R-:W-:Y:S01]  /*5410*/  FMUL.FTZ R45, R45, UR8 ;  /* 0x000000082d2d7c20 */ /* 0x000fe20008410000 */
[----:B------:R-:W-:Y:S01]  /*5420*/  FADD.FTZ R46, R114, -R46 ;  /* 0x8000002e722e7221 */ /* 0x000fe20000010000 */
[----:B------:R-:W-:Y:S01]  /*5430*/  FMUL.FTZ R93, R44, UR7 ;  /* 0x000000072c5d7c20 */ /* 0x000fe20008410000 */
[----:B------:R-:W-:Y:S02]  /*5440*/  FADD.FTZ R47, R95, -R47 ;  /* 0x8000002f5f2f7221 */ /* 0x000fe40000010000 */
[----:B------:R-:W-:Y:S01]  /*5450*/  FMUL.FTZ R46, R46, UR8 ;  /* 0x000000082e2e7c20 */ /* 0x000fe20008410000 */
        /* <DEDUP_REMOVED lines=16> */
.L_x_16139:
[----:B------:R-:W-:-:S05]  /*5560*/  MOV R98, UR4 ;  /* 0x0000000400627c02 */ /* 0x000fca0008000f00 */
[----:B------:R-:W-:-:S04]  /*5570*/  FFMA.FTZ R98, R111, R98, UR5 ;  /* 0x000000056f627e23 */ /* 0x000fc80008010062 */
[----:B------:R-:W-:Y:S01]  /*5580*/  FADD.FTZ R98, R92, -R98 ;  /* 0x800000625c627221 */ /* 0x000fe20000010000 */
[----:B------:R-:W-:-:S03]  /*5590*/  MOV R92, UR4 ;  /* 0x00000004005c7c02 */ /* 0x000fc60008000f00 */
[----:B------:R-:W-:Y:S02]  /*55a0*/  FMUL.FTZ R98, R98, UR8 ;  /* 0x0000000862627c20 */ /* 0x000fe40008410000 */
[----:B------:R-:W-:-:S04]  /*55b0*/  FFMA.FTZ R92, R112, R92, UR5 ;  /* 0x00000005705c7e23 */ /* 0x000fc8000801005c */
[----:B------:R-:W-:Y:S01]  /*55c0*/  FADD.FTZ R93, R93, -R92 ;  /* 0x8000005c5d5d7221 */ /* 0x000fe20000010000 */
[----:B------:R-:W-:-:S03]  /*55d0*/  MOV R92, UR4 ;  /* 0x00000004005c7c02 */ /* 0x000fc60008000f00 */
[----:B------:R-:W-:Y:S02]  /*55e0*/  FMUL.FTZ R93, R93, UR8 ;  /* 0x000000085d5d7c20 */ /* 0x000fe40008410000 */
[----:B------:R-:W-:Y:S02]  /*55f0*/  FFMA.FTZ R92, R113, R92, UR5 ;  /* 0x00000005715c7e23 */ /* 0x000fe4000801005c */
[----:B------:R-:W-:Y:S02]  /*5600*/  FMUL.FTZ R93, R93, UR7 ;  /* 0x000000075d5d7c20 */ /* 0x000fe40008410000 */
[----:B------:R-:W-:Y:S01]  /*5610*/  FADD.FTZ R114, R114, -R92 ;  /* 0x8000005c72727221 */ /* 0x000fe20000010000 */
[----:B------:R-:W-:-:S03]  /*5620*/  MOV R92, UR4 ;  /* 0x00000004005c7c02 */ /* 0x000fc60008000f00 */
[----:B------:R-:W-:Y:S02]  /*5630*/  FMUL.FTZ R114, R114, UR8 ;  /* 0x0000000872727c20 */ /* 0x000fe40008410000 */
[----:B------:R-:W-:Y:S02]  /*5640*/  FFMA.FTZ R92, R94, R92, UR5 ;  /* 0x000000055e5c7e23 */ /* 0x000fe4000801005c */
[----:B------:R-:W-:Y:S02]  /*5650*/  FMUL.FTZ R114, R114, UR7 ;  /* 0x0000000772727c20 */ /* 0x000fe40008410000 */
[----:B------:R-:W-:Y:S01]  /*5660*/  FADD.FTZ R92, R95, -R92 ;  /* 0x8000005c5f5c7221 */ /* 0x000fe20000010000 */
[----:B------:R-:W-:Y:S01]  /*5670*/  FMUL.FTZ R95, R98, UR7 ;  /* 0x00000007625f7c20 */ /* 0x000fe20008410000 */
[----:B------:R-:W-:Y:S02]  /*5680*/  HADD2.F32 R98, -RZ, R58.H0_H0 ;  /* 0x2000003aff627230 */ /* 0x000fe40000004100 */
[----:B------:R-:W-:Y:S01]  /*5690*/  FMUL.FTZ R92, R92, UR8 ;  /* 0x000000085c5c7c20 */ /* 0x000fe20008410000 */
[----:B-----5:R-:W-:-:S02]  /*56a0*/  FMUL.FTZ R94, R68, R95 ;  /* 0x0000005f445e7220 */ /* 0x020fc40000410000 */
[----:B------:R-:W-:Y:S01]  /*56b0*/  FMUL.FTZ R68, R95, R98 ;  /* 0x000000625f447220 */ /* 0x000fe20000410000 */
[----:B------:R-:W-:Y:S02]  /*56c0*/  HADD2.F32 R98, -RZ, R183.H1_H1 ;  /* 0x300000b7ff627230 */ /* 0x000fe40000004100 */
[----:B------:R-:W-:Y:S01]  /*56d0*/  FMUL.FTZ R95, R69, R93 ;  /* 0x0000005d455f7220 */ /* 0x000fe20000410000 */
[----:B------:R-:W-:Y:S02]  /*56e0*/  FMUL.FTZ R92, R92, UR7 ;  /* 0x000000075c5c7c20 */ /* 0x000fe40008410000 */
[----:B------:R-:W-:Y:S01]  /*56f0*/  FMUL.FTZ R69, R93, R98 ;  /* 0x000000625d457220 */ /* 0x000fe20000410000 */
[----:B------:R-:W-:Y:S02]  /*5700*/  HADD2.F32 R93, -RZ, R59.H0_H0 ;  /* 0x2000003bff5d7230 */ /* 0x000fe40000004100 */
[----:B------:R-:W-:Y:S01]  /*5710*/  FMUL.FTZ R98, R70, R114 ;  /* 0x0000007246627220 */ /* 0x000fe20000410000 */
[----:B------:R-:W-:-:S02]  /*5720*/  FMUL.FTZ R102, R71, R92 ;  /* 0x0000005c47667220 */ /* 0x000fc40000410000 */
[----:B------:R-:W-:Y:S01]  /*5730*/  FMUL.FTZ R70, R114, R93 ;  /* 0x0000005d72467220 */ /* 0x000fe20000410000 */
[----:B------:R-:W-:-:S05]  /*5740*/  HADD2.F32 R93, -RZ, R183.H0_H0 ;  /* 0x200000b7ff5d7230 */ /* 0x000fca0000004100 */
[----:B------:R-:W-:-:S07]  /*5750*/  FMUL.FTZ R71, R92, R93 ;  /* 0x0000005d5c477220 */ /* 0x000fce0000410000 */
.L_x_16140:
        /* <DEDUP_REMOVED lines=26> */
[----:B------:R-:W-:-:S02]  /*5900*/  FMUL.FTZ R46, R46, UR8 ;  /* 0x000000082e2e7c20 */ /* 0x000fc40008410000 */
[----:B------:R-:W-:Y:S01]  /*5910*/  FMUL.FTZ R47, R47, UR8 ;  /* 0x000000082f2f7c20 */ /* 0x000fe20008410000 */
[----:B-----5:R-:W-:Y:S01]  /*5920*/  FMUL.FTZ R80, R68, R89 ;  /* 0x0000005944507220 */ /* 0x020fe20000410000 */
[----:B------:R-:W-:Y:S01]  /*5930*/  FMUL.FTZ R68, R89, R88 ;  /* 0x0000005859447220 */ /* 0x000fe20000410000 */
[----:B------:R-:W-:Y:S02]  /*5940*/  HADD2.F32 R88, -RZ, R184.H1_H1 ;  /* 0x300000b8ff587230 */ /* 0x000fe40000004100 */
[----:B------:R-:W-:-:S04]  /*5950*/  FMUL.FTZ R89, R45, UR7 ;  /* 0x000000072d597c20 */ /* 0x000fc80008410000 */
        /* <DEDUP_REMOVED lines=11> */
.L_x_16141:
[----:B------:R-:W-:-:S05]  /*5a10*/  MOV R92, UR4 ;  /* 0x00000004005c7c02 */ /* 0x000fca0008000f00 */
[----:B------:R-:W-:Y:S01]  /*5a20*/  FFMA.FTZ R92, R88, R92, UR5 ;  /* 0x00000005585c7e23 */ /* 0x000fe2000801005c */
[----:B------:R-:W-:-:S03]  /*5a30*/  MOV R88, UR4 ;  /* 0x0000000400587c02 */ /* 0x000fc60008000f00 */
[----:B------:R-:W-:Y:S02]  /*5a40*/  FADD.FTZ R92, R90, -R92 ;  /* 0x8000005c5a5c7221 */ /* 0x000fe40000010000 */
        /* <DEDUP_REMOVED lines=9> */
[----:B------:R-:W-:Y:S01]  /*5ae0*/  MOV R88, UR4 ;  /* 0x0000000400587c02 */ /* 0x000fe20008000f00 */
[----:B-----5:R-:W-:Y:S02]  /*5af0*/  FMUL.FTZ R90, R69, R115 ;  /* 0x00000073455a7220 */ /* 0x020fe40000410000 */
[----:B------:R-:W-:-:S02]  /*5b00*/  FMUL.FTZ R124, R124, UR8 ;  /* 0x000000087c7c7c20 */ /* 0x000fc40008410000 */
[----:B------:R-:W-:Y:S02]  /*5b10*/  FFMA.FTZ R88, R80, R88, UR5 ;  /* 0x0000000550587e23 */ /* 0x000fe40008010058 */
[----:B------:R-:W-:Y:S02]  /*5b20*/  FMUL.FTZ R124, R124, UR7 ;  /* 0x000000077c7c7c20 */ /* 0x000fe40008410000 */
[----:B------:R-:W-:Y:S01]  /*5b30*/  FADD.FTZ R126, R126, -R88 ;  /* 0x800000587e7e7221 */ /* 0x000fe20000010000 */
[----:B------:R-:W-:Y:S01]  /*5b40*/  FMUL.FTZ R88, R92, UR7 ;  /* 0x000000075c587c20 */ /* 0x000fe20008410000 */
[----:B------:R-:W-:Y:S02]  /*5b50*/  FMUL.FTZ R91, R70, R124 ;  /* 0x0000007c465b7220 */ /* 0x000fe40000410000 */
[----:B------:R-:W-:Y:S01]  /*5b60*/  FMUL.FTZ R126, R126, UR8 ;  /* 0x000000087e7e7c20 */ /* 0x000fe20008410000 */
[----:B------:R-:W-:Y:S01]  /*5b70*/  FMUL.FTZ R80, R68, R88 ;  /* 0x0000005844507220 */ /* 0x000fe20000410000 */
[----:B------:R-:W-:Y:S01]  /*5b80*/  FMUL.FTZ R68, R88, R89 ;  /* 0x0000005958447220 */ /* 0x000fe20000410000 */
[----:B------:R-:W-:-:S02]  /*5b90*/  HADD2.F32 R88, -RZ, R184.H1_H1 ;  /* 0x300000b8ff587230 */ /* 0x000fc40000004100 */
[----:B------:R-:W-:-:S03]  /*5ba0*/  FMUL.FTZ R126, R126, UR7 ;  /* 0x000000077e7e7c20 */ /* 0x000fc60008410000 */
[----:B------:R-:W-:Y:S01]  /*5bb0*/  FMUL.FTZ R69, R115, R88 ;  /* 0x0000005873457220 */ /* 0x000fe20000410000 */
[----:B------:R-:W-:Y:S02]  /*5bc0*/  HADD2.F32 R88, -RZ, R61.H0_H0 ;  /* 0x2000003dff587230 */ /* 0x000fe40000004100 */
[----:B------:R-:W-:-:S03]  /*5bd0*/  FMUL.FTZ R92, R71, R126 ;  /* 0x0000007e475c7220 */ /* 0x000fc60000410000 */
[----:B------:R-:W-:Y:S01]  /*5be0*/  FMUL.FTZ R70, R124, R88 ;  /* 0x000000587c467220 */ /* 0x000fe20000410000 */
[----:B------:R-:W-:-:S05]  /*5bf0*/  HADD2.F32 R88, -RZ, R184.H0_H0 ;  /* 0x200000b8ff587230 */ /* 0x000fca0000004100 */
[----:B------:R-:W-:-:S07]  /*5c00*/  FMUL.FTZ R71, R126, R88 ;  /* 0x000000587e477220 */ /* 0x000fce0000410000 */
.L_x_16142:
        /* <DEDUP_REMOVED lines=43> */
.L_x_16143:
[----:B------:R-:W-:Y:S02]  /*5ec0*/  MOV R89, UR4 ;  /* 0x0000000400597c02 */ /* 0x000fe40008000f00 */
[----:B------:R-:W-:-:S03]  /*5ed0*/  MOV R88, UR4 ;  /* 0x0000000400587c02 */ /* 0x000fc60008000f00 */
[----:B------:R-:W-:Y:S02]  /*5ee0*/  FFMA.FTZ R89, R132, R89, UR5 ;  /* 0x0000000584597e23 */ /* 0x000fe40008010059 */
[----:B------:R-:W-:Y:S02]  /*5ef0*/  FFMA.FTZ R88, R125, R88, UR5 ;  /* 0x000000057d587e23 */ /* 0x000fe40008010058 */
[----:B------:R-:W-:Y:S01]  /*5f00*/  FADD.FTZ R129, R129, -R89 ;  /* 0x8000005981817221 */ /* 0x000fe20000010000 */
[----:B------:R-:W-:Y:S01]  /*5f10*/  MOV R89, UR4 ;  /* 0x0000000400597c02 */ /* 0x000fe20008000f00 */
[----:B------:R-:W-:Y:S02]  /*5f20*/  FADD.FTZ R88, R130, -R88 ;  /* 0x8000005882587221 */ /* 0x000fe40000010000 */
[----:B------:R-:W-:Y:S02]  /*5f30*/  FMUL.FTZ R129, R129, UR8 ;  /* 0x0000000881817c20 */ /* 0x000fe40008410000 */
[----:B------:R-:W-:Y:S01]  /*5f40*/  FFMA.FTZ R89, R83, R89, UR5 ;  /* 0x0000000553597e23 */ /* 0x000fe20008010059 */
[----:B------:R-:W-:Y:S01]  /*5f50*/  MOV R83, UR4 ;  /* 0x0000000400537c02 */ /* 0x000fe20008000f00 */
[----:B------:R-:W-:Y:S01]  /*5f60*/  FMUL.FTZ R88, R88, UR8 ;  /* 0x0000000858587c20 */ /* 0x000fe20008410000 */
[----:B------:R-:W-:Y:S01]  /*5f70*/  FMUL.FTZ R129, R129, UR7 ;  /* 0x0000000781817c20 */ /* 0x000fe20008410000 */
[----:B------:R-:W-:-:S02]  /*5f80*/  FADD.FTZ R128, R128, -R89 ;  /* 0x8000005980807221 */ /* 0x000fc40000010000 */
[----:B------:R-:W-:Y:S01]  /*5f90*/  FFMA.FTZ R83, R84, R83, UR5 ;  /* 0x0000000554537e23 */ /* 0x000fe20008010053 */
[----:B-----5:R-:W-:Y:S01]  /*5fa0*/  FMUL.FTZ R93, R69, R129 ;  /* 0x00000081455d7220 */ /* 0x020fe20000410000 */
[----:B------:R-:W-:Y:S02]  /*5fb0*/  FMUL.FTZ R128, R128, UR8 ;  /* 0x0000000880807c20 */ /* 0x000fe40008410000 */
[----:B------:R-:W-:Y:S01]  /*5fc0*/  FADD.FTZ R127, R127, -R83 ;  /* 0x800000537f7f7221 */ /* 0x000fe20000010000 */
[----:B------:R-:W-:Y:S01]  /*5fd0*/  FMUL.FTZ R83, R88, UR7 ;  /* 0x0000000758537c20 */ /* 0x000fe20008410000 */
[----:B------:R-:W-:Y:S02]  /*5fe0*/  HADD2.F32 R88, -RZ, R62.H0_H0 ;  /* 0x2000003eff587230 */ /* 0x000fe40000004100 */
[----:B------:R-:W-:Y:S01]  /*5ff0*/  FMUL.FTZ R128, R128, UR7 ;  /* 0x0000000780807c20 */ /* 0x000fe20008410000 */
[----:B------:R-:W-:Y:S01]  /*6000*/  FMUL.FTZ R127, R127, UR8 ;  /* 0x000000087f7f7c20 */ /* 0x000fe20008410000 */
[----:B------:R-:W-:Y:S01]  /*6010*/  FMUL.FTZ R84, R68, R83 ;  /* 0x0000005344547220 */ /* 0x000fe20000410000 */
[----:B------:R-:W-:Y:S01]  /*6020*/  FMUL.FTZ R68, R83, R88 ;  /* 0x0000005853447220 */ /* 0x000fe20000410000 */
[----:B------:R-:W-:-:S02]  /*6030*/  HADD2.F32 R83, -RZ, R185.H1_H1 ;  /* 0x300000b9ff537230 */ /* 0x000fc40000004100 */
[----:B------:R-:W-:Y:S01]  /*6040*/  FMUL.FTZ R96, R70, R128 ;  /* 0x0000008046607220 */ /* 0x000fe20000410000 */
[----:B------:R-:W-:Y:S02]  /*6050*/  FMUL.FTZ R127, R127, UR7 ;  /* 0x000000077f7f7c20 */ /* 0x000fe40008410000 */
[----:B------:R-:W-:Y:S01]  /*6060*/  FMUL.FTZ R69, R129, R83 ;  /* 0x0000005381457220 */ /* 0x000fe20000410000 */
[----:B------:R-:W-:Y:S02]  /*6070*/  HADD2.F32 R83, -RZ, R63.H0_H0 ;  /* 0x2000003fff537230 */ /* 0x000fe40000004100 */
[----:B------:R-:W-:-:S03]  /*6080*/  FMUL.FTZ R97, R71, R127 ;  /* 0x0000007f47617220 */ /* 0x000fc60000410000 */
[----:B------:R-:W-:Y:S01]  /*6090*/  FMUL.FTZ R70, R128, R83 ;  /* 0x0000005380467220 */ /* 0x000fe20000410000 */
[----:B------:R-:W-:-:S05]  /*60a0*/  HADD2.F32 R83, -RZ, R185.H0_H0 ;  /* 0x200000b9ff537230 */ /* 0x000fca0000004100 */
[----:B------:R-:W-:-:S07]  /*60b0*/  FMUL.FTZ R71, R127, R83 ;  /* 0x000000537f477220 */ /* 0x000fce0000410000 */
.L_x_16144:
        /* <DEDUP_REMOVED lines=43> */
.L_x_16145:
[----:B------:R-:W-:Y:S01]  /*6370*/  MOV R67, UR4 ;  /* 0x0000000400437c02 */ /* 0x000fe20008000f00 */
[----:B------:R-:W-:-:S04]  /*6380*/  HADD2.F32 R83, -RZ, R64.H0_H0 ;  /* 0x20000040ff537230 */ /* 0x000fc80000004100 */
        /* <DEDUP_REMOVED lines=18> */
[----:B------:R-:W-:Y:S01]  /*64b0*/  FMUL.FTZ R81, R68, R67 ;  /* 0x0000004344517220 */ /* 0x000fe20000410000 */
[----:B------:R-:W-:Y:S01]  /*64c0*/  FMUL.FTZ R68, R67, R83 ;  /* 0x0000005343447220 */ /* 0x000fe20000410000 */
[----:B------:R-:W-:Y:S02]  /*64d0*/  HADD2.F32 R67, -RZ, R186.H1_H1 ;  /* 0x300000baff437230 */ /* 0x000fe40000004100 */
[----:B------:R-:W-:Y:S01]  /*64e0*/  FMUL.FTZ R131, R131, UR8 ;  /* 0x0000000883837c20 */ /* 0x000fe20008410000 */
[----:B------:R-:W-:-:S02]  /*64f0*/  FMUL.FTZ R86, R70, R133 ;  /* 0x0000008546567220 */ /* 0x000fc40000410000 */
[----:B------:R-:W-:Y:S01]  /*6500*/  FMUL.FTZ R69, R82, R67 ;  /* 0x0000004352457220 */ /* 0x000fe20000410000 */
[----:B------:R-:W-:Y:S02]  /*6510*/  HADD2.F32 R67, -RZ, R65.H0_H0 ;  /* 0x20000041ff437230 */ /* 0x000fe40000004100 */
[----:B------:R-:W-:-:S03]  /*6520*/  FMUL.FTZ R131, R131, UR7 ;  /* 0x0000000783837c20 */ /* 0x000fc60008410000 */
[----:B------:R-:W-:Y:S01]  /*6530*/  FMUL.FTZ R70, R133, R67 ;  /* 0x0000004385467220 */ /* 0x000fe20000410000 */
[----:B------:R-:W-:Y:S02]  /*6540*/  HADD2.F32 R67, -RZ, R186.H0_H0 ;  /* 0x200000baff437230 */ /* 0x000fe40000004100 */
[----:B------:R-:W-:-:S03]  /*6550*/  FMUL.FTZ R87, R71, R131 ;  /* 0x0000008347577220 */ /* 0x000fc60000410000 */
[----:B------:R-:W-:-:S07]  /*6560*/  FMUL.FTZ R71, R131, R67 ;  /* 0x0000004383477220 */ /* 0x000fce0000410000 */
.L_x_16146:
[----:B------:R-:W0:Y:S01]  /*6570*/  @P0 LDC.64 R82, c[0x0][0x478] ;  /* 0x00011e00ff520b82 */ /* 0x000e220000000a00 */
[----:B------:R-:W-:Y:S02]  /*6580*/  HFMA2 R67, -RZ, RZ, 0, 9.5367431640625e-07 ;  /* 0x00000010ff437431 */ /* 0x000fe400000001ff */
[----:B0-----:R-:W-:-:S04]  /*6590*/  @P0 IMAD.WIDE.U32 R82, R66, 0x10, R82 ;  /* 0x0000001042520825 */ /* 0x001fc800078e0052 */
[----:B------:R-:W-:Y:S01]  /*65a0*/  IMAD.WIDE.U32 R66, R66, R67, UR28 ;  /* 0x0000001c42427e25 */ /* 0x000fe2000f8e0043 */
[----:B------:R0:W-:Y:S04]  /*65b0*/  @P0 STG.E.128 desc[UR16][R82.64], R44 ;  /* 0x0000002c52000986 */ /* 0x0001e8000c101d10 */
[----:B------:R0:W-:Y:S01]  /*65c0*/  STG.E.128 desc[UR16][R66.64], R68 ;  /* 0x0000004442007986 */ /* 0x0001e2000c101d10 */
[----:B------:R-:W-:Y:S05]  /*65d0*/  BRA `(.L_x_16147) ;  /* 0x0000002c00c87947 */ /* 0x000fea0003800000 */
.L_x_16126:
[----:B------:R-:W-:-:S05]  /*65e0*/  MOV R68, 0x10 ;  /* 0x0000001000447802 */ /* 0x000fca0000000f00 */
[----:B------:R-:W-:-:S06]  /*65f0*/  IMAD.WIDE.U32 R68, R166, R68, UR26 ;  /* 0x0000001aa6447e25 */ /* 0x000fcc000f8e0044 */
[----:B------:R-:W5:Y:S01]  /*6600*/  LDG.E.128 R68, desc[UR16][R68.64] ;  /* 0x0000001044447981 */ /* 0x000f62000c1e1d00 */
[----:B------:R-:W-:-:S04]  /*6610*/  UISETP.NE.U32.AND UP1, UPT, UR24, URZ, UPT ;  /* 0x000000ff1800728c */ /* 0x000fc8000bf25070 */
[----:B------:R-:W-:-:S09]  /*6620*/  UISETP.NE.AND.EX UP1, UPT, UR25, URZ, UPT, UP1 ;  /* 0x000000ff1900728c */ /* 0x000fd2000bf25310 */
[----:B------:R-:W-:Y:S05]  /*6630*/  BRA.U UP1, `(.L_x_16148) ;  /* 0x0000000101847547 */ /* 0x000fea000b800000 */
        /* <DEDUP_REMOVED lines=8> */
[----:B-----5:R-:W-:Y:S02]  /*66c0*/  FFMA.FTZ R72, R72, UR8, R40 ;  /* 0x0000000848487c23 */ /* 0x020fe40008010028 */
[----:B------:R-:W-:Y:S01]  /*66d0*/  FADD.FTZ R169, R169, -R0 ;  /* 0x80000000a9a97221 */ /* 0x000fe20000010000 */
[----:B------:R-:W-:Y:S01]  /*66e0*/  MOV R0, UR4 ;  /* 0x0000000400007c02 */ /* 0x000fe20008000f00 */
[----:B------:R-:W-:Y:S02]  /*66f0*/  FMUL.FTZ R72, R72, UR7 ;  /* 0x0000000748487c20 */ /* 0x000fe40008410000 */
[----:B------:R-:W-:Y:S02]  /*6700*/  FFMA.FTZ R169, R169, UR8, R41 ;  /* 0x00000008a9a97c23 */ /* 0x000fe40008010029 */
[----:B------:R-:W-:Y:S02]  /*6710*/  FFMA.FTZ R0, R170, R0, UR5 ;  /* 0x00000005aa007e23 */ /* 0x000fe40008010000 */
[----:B------:R-:W-:-:S02]  /*6720*/  FMUL.FTZ R169, R169, UR7 ;  /* 0x00000007a9a97c20 */ /* 0x000fc40008410000 */
[----:B------:R-:W-:Y:S01]  /*6730*/  FADD.FTZ R167, R167, -R0 ;  /* 0x80000000a7a77221 */ /* 0x000fe20000010000 */
[----:B------:R-:W-:-:S03]  /*6740*/  MOV R0, UR4 ;  /* 0x0000000400007c02 */ /* 0x000fc60008000f00 */
[----:B------:R-:W-:Y:S02]  /*6750*/  FFMA.FTZ R167, R167, UR8, R42 ;  /* 0x00000008a7a77c23 */ /* 0x000fe4000801002a */
[----:B------:R-:W-:Y:S02]  /*6760*/  FFMA.FTZ R0, R168, R0, UR5 ;  /* 0x00000005a8007e23 */ /* 0x000fe40008010000 */
[----:B------:R-:W-:Y:S02]  /*6770*/  FMUL.FTZ R167, R167, UR7 ;  /* 0x00000007a7a77c20 */ /* 0x000fe40008410000 */
[----:B------:R-:W-:Y:S01]  /*6780*/  FADD.FTZ R173, R173, -R0 ;  /* 0x80000000adad7221 */ /* 0x000fe20000010000 */
[-C--:B------:R-:W-:Y:S01]  /*6790*/  FMUL.FTZ R0, R68, R72.reuse ;  /* 0x0000004844007220 */ /* 0x080fe20000410000 */
[----:B------:R-:W-:Y:S01]  /*67a0*/  FMUL.FTZ R68, R73, R72 ;  /* 0x0000004849447220 */ /* 0x000fe20000410000 */
[----:B------:R-:W-:Y:S02]  /*67b0*/  HADD2.F32 R73, -RZ, R165.H0_H0 ;  /* 0x200000a5ff497230 */ /* 0x000fe40000004100 */
[----:B------:R-:W-:Y:S01]  /*67c0*/  FFMA.FTZ R173, R173, UR8, R43 ;  /* 0x00000008adad7c23 */ /* 0x000fe2000801002b */
[----:B------:R-:W-:-:S03]  /*67d0*/  FMUL.FTZ R72, R69, R169 ;  /* 0x000000a945487220 */ /* 0x000fc60000410000 */
[----:B------:R-:W-:Y:S01]  /*67e0*/  FMUL.FTZ R173, R173, UR7 ;  /* 0x00000007adad7c20 */ /* 0x000fe20008410000 */
[----:B------:R-:W-:Y:S01]  /*67f0*/  FMUL.FTZ R69, R73, R169 ;  /* 0x000000a949457220 */ /* 0x000fe20000410000 */
[-C--:B------:R-:W-:Y:S01]  /*6800*/  FMUL.FTZ R73, R70, R167.reuse ;  /* 0x000000a746497220 */ /* 0x080fe20000410000 */
[----:B------:R-:W-:Y:S01]  /*6810*/  FMUL.FTZ R70, R74, R167 ;  /* 0x000000a74a467220 */ /* 0x000fe20000410000 */
[-C--:B------:R-:W-:Y:S01]  /*6820*/  FMUL.FTZ R74, R71, R173.reuse ;  /* 0x000000ad474a7220 */ /* 0x080fe20000410000 */
[----:B------:R-:W-:Y:S01]  /*6830*/  FMUL.FTZ R71, R75, R173 ;  /* 0x000000ad4b477220 */ /* 0x000fe20000410000 */
[----:B------:R-:W-:Y:S06]  /*6840*/  BRA `(.L_x_16149) ;  /* 0x0000000000807947 */ /* 0x000fec0003800000 */
.L_x_16148:
        /* <DEDUP_REMOVED lines=9> */
[----:B-----5:R-:W-:Y:S02]  /*68e0*/  FFMA.FTZ R44, R44, UR8, R40 ;  /* 0x000000082c2c7c23 */ /* 0x020fe40008010028 */
[----:B------:R-:W-:Y:S01]  /*68f0*/  FADD.FTZ R45, R169, -R0 ;  /* 0x80000000a92d7221 */ /* 0x000fe20000010000 */
[----:B------:R-:W-:Y:S01]  /*6900*/  MOV R0, UR4 ;  /* 0x0000000400007c02 */ /* 0x000fe20008000f00 */
[----:B------:R-:W-:Y:S01]  /*6910*/  FMUL.FTZ R73, R44, UR7 ;  /* 0x000000072c497c20 */ /* 0x000fe20008410000 */
[----:B------:R-:W-:Y:S01]  /*6920*/  FFMA.FTZ R47, R47, UR8, R43 ;  /* 0x000000082f2f7c23 */ /* 0x000fe2000801002b */
[----:B------:R-:W-:-:S02]  /*6930*/  FFMA.FTZ R45, R45, UR8, R41 ;  /* 0x000000082d2d7c23 */ /* 0x000fc40008010029 */
[----:B------:R-:W-:Y:S01]  /*6940*/  FFMA.FTZ R0, R170, R0, UR5 ;  /* 0x00000005aa007e23 */ /* 0x000fe20008010000 */
[----:B------:R-:W-:Y:S01]  /*6950*/  FMUL.FTZ R76, R47, UR7 ;  /* 0x000000072f4c7c20 */ /* 0x000fe20008410000 */
[----:B------:R-:W-:Y:S02]  /*6960*/  FMUL.FTZ R74, R45, UR7 ;  /* 0x000000072d4a7c20 */ /* 0x000fe40008410000 */
[----:B------:R-:W-:Y:S01]  /*6970*/  FADD.FTZ R46, R167, -R0 ;  /* 0x80000000a72e7221 */ /* 0x000fe20000010000 */
[-C--:B------:R-:W-:Y:S01]  /*6980*/  FMUL.FTZ R0, R68, R73.reuse ;  /* 0x0000004944007220 */ /* 0x080fe20000410000 */
[----:B------:R-:W-:Y:S01]  /*6990*/  FMUL.FTZ R68, R72, R73 ;  /* 0x0000004948447220 */ /* 0x000fe20000410000 */
[----:B------:R-:W-:Y:S02]  /*69a0*/  HADD2.F32 R73, -RZ, R165.H0_H0 ;  /* 0x200000a5ff497230 */ /* 0x000fe40000004100 */
[----:B------:R-:W-:Y:S01]  /*69b0*/  FFMA.FTZ R46, R46, UR8, R42 ;  /* 0x000000082e2e7c23 */ /* 0x000fe2000801002a */
[----:B------:R-:W-:-:S02]  /*69c0*/  FMUL.FTZ R72, R69, R74 ;  /* 0x0000004a45487220 */ /* 0x000fc40000410000 */
[----:B------:R-:W-:Y:S01]  /*69d0*/  FMUL.FTZ R69, R73, R74 ;  /* 0x0000004a49457220 */ /* 0x000fe20000410000 */
[----:B------:R-:W-:Y:S02]  /*69e0*/  HADD2.F32 R74, -RZ, R3.H0_H0 ;  /* 0x20000003ff4a7230 */ /* 0x000fe40000004100 */
[----:B------:R-:W-:-:S04]  /*69f0*/  FMUL.FTZ R75, R46, UR7 ;  /* 0x000000072e4b7c20 */ /* 0x000fc80008410000 */
[-C--:B------:R-:W-:Y:S01]  /*6a00*/  FMUL.FTZ R73, R70, R75.reuse ;  /* 0x0000004b46497220 */ /* 0x080fe20000410000 */
[----:B------:R-:W-:Y:S01]  /*6a10*/  FMUL.FTZ R70, R74, R75 ;  /* 0x0000004b4a467220 */ /* 0x000fe20000410000 */
[----:B------:R-:W-:Y:S02]  /*6a20*/  HADD2.F32 R75, -RZ, R165.H1_H1 ;  /* 0x300000a5ff4b7230 */ /* 0x000fe40000004100 */
[----:B------:R-:W-:-:S03]  /*6a30*/  FMUL.FTZ R74, R71, R76 ;  /* 0x0000004c474a7220 */ /* 0x000fc60000410000 */
[----:B------:R-:W-:-:S07]  /*6a40*/  FMUL.FTZ R71, R75, R76 ;  /* 0x0000004c4b477220 */ /* 0x000fce0000410000 */
.L_x_16149:
[----:B------:R-:W-:Y:S01]  /*6a50*/  ISETP.NE.U32.AND P0, PT, RZ, UR24, PT ;  /* 0x00000018ff007c0c */ /* 0x000fe2000bf05070 */
[----:B------:R-:W-:-:S03]  /*6a60*/  HFMA2 R167, -RZ, RZ, 0, 9.5367431640625e-07 ;  /* 0x00000010ffa77431 */ /* 0x000fc600000001ff */
[----:B------:R-:W-:-:S13]  /*6a70*/  ISETP.NE.AND.EX P0, PT, RZ, UR25, PT, P0 ;  /* 0x00000019ff007c0c */ /* 0x000fda000bf05300 */
[----:B------:R-:W0:Y:S02]  /*6a80*/  @P0 LDC.64 R76, c[0x0][0x478] ;  /* 0x00011e00ff4c0b82 */ /* 0x000e240000000a00 */
        /* <DEDUP_REMOVED lines=19> */
[----:B------:R-:W-:Y:S01]  /*6bc0*/  FFMA.FTZ R44, R44, UR8, R36 ;  /* 0x000000082c2c7c23 */ /* 0x000fe20008010024 */
[----:B------:R-:W-:Y:S01]  /*6bd0*/  FADD.FTZ R46, R163, -R46 ;  /* 0x8000002ea32e7221 */ /* 0x000fe20000010000 */
[----:B------:R-:W-:Y:S01]  /*6be0*/  FFMA.FTZ R45, R45, UR8, R37 ;  /* 0x000000082d2d7c23 */ /* 0x000fe20008010025 */
[----:B------:R-:W-:Y:S01]  /*6bf0*/  FADD.FTZ R47, R164, -R47 ;  /* 0x8000002fa42f7221 */ /* 0x000fe20000010000 */
[----:B------:R-:W-:Y:S01]  /*6c00*/  FMUL.FTZ R77, R44, UR7 ;  /* 0x000000072c4d7c20 */ /* 0x000fe20008410000 */
[----:B------:R-:W-:Y:S01]  /*6c10*/  FFMA.FTZ R46, R46, UR8, R38 ;  /* 0x000000082e2e7c23 */ /* 0x000fe20008010026 */
[----:B------:R-:W-:Y:S01]  /*6c20*/  FMUL.FTZ R78, R45, UR7 ;  /* 0x000000072d4e7c20 */ /* 0x000fe20008410000 */
[----:B------:R-:W-:Y:S01]  /*6c30*/  FFMA.FTZ R47, R47, UR8, R39 ;  /* 0x000000082f2f7c23 */ /* 0x000fe20008010027 */
[-C--:B-----5:R-:W-:Y:S01]  /*6c40*/  FMUL.FTZ R75, R68, R77.reuse ;  /* 0x0000004d444b7220 */ /* 0x0a0fe20000410000 */
[----:B------:R-:W-:Y:S01]  /*6c50*/  FMUL.FTZ R68, R76, R77 ;  /* 0x0000004d4c447220 */ /* 0x000fe20000410000 */
[----:B------:R-:W-:-:S02]  /*6c60*/  HADD2.F32 R77, -RZ, R174.H1_H1 ;  /* 0x300000aeff4d7230 */ /* 0x000fc40000004100 */
[-C--:B------:R-:W-:Y:S01]  /*6c70*/  FMUL.FTZ R76, R69, R78.reuse ;  /* 0x0000004e454c7220 */ /* 0x080fe20000410000 */
        /* <DEDUP_REMOVED lines=10> */
.L_x_16150:
        /* <DEDUP_REMOVED lines=10> */
[----:B------:R-:W-:Y:S02]  /*6dc0*/  FFMA.FTZ R161, R161, UR8, R37 ;  /* 0x00000008a1a17c23 */ /* 0x000fe40008010025 */
[----:B------:R-:W-:Y:S01]  /*6dd0*/  FFMA.FTZ R76, R160, R76, UR5 ;  /* 0x00000005a04c7e23 */ /* 0x000fe2000801004c */
[----:B------:R-:W-:Y:S01]  /*6de0*/  FFMA.FTZ R75, R75, UR8, R36 ;  /* 0x000000084b4b7c23 */ /* 0x000fe20008010024 */
[----:B------:R-:W-:Y:S02]  /*6df0*/  FMUL.FTZ R161, R161, UR7 ;  /* 0x00000007a1a17c20 */ /* 0x000fe40008410000 */
[----:B------:R-:W-:Y:S01]  /*6e00*/  FADD.FTZ R163, R163, -R76 ;  /* 0x8000004ca3a37221 */ /* 0x000fe20000010000 */
[----:B------:R-:W-:-:S03]  /*6e10*/  MOV R76, UR4 ;  /* 0x00000004004c7c02 */ /* 0x000fc60008000f00 */
[----:B------:R-:W-:Y:S02]  /*6e20*/  FFMA.FTZ R163, R163, UR8, R38 ;  /* 0x00000008a3a37c23 */ /* 0x000fe40008010026 */
[----:B------:R-:W-:Y:S02]  /*6e30*/  FFMA.FTZ R76, R162, R76, UR5 ;  /* 0x00000005a24c7e23 */ /* 0x000fe4000801004c */
[----:B------:R-:W-:Y:S02]  /*6e40*/  FMUL.FTZ R163, R163, UR7 ;  /* 0x00000007a3a37c20 */ /* 0x000fe40008410000 */
[----:B------:R-:W-:Y:S01]  /*6e50*/  FADD.FTZ R164, R164, -R76 ;  /* 0x8000004ca4a47221 */ /* 0x000fe20000010000 */
[----:B------:R-:W-:-:S03]  /*6e60*/  FMUL.FTZ R76, R75, UR7 ;  /* 0x000000074b4c7c20 */ /* 0x000fc60008410000 */
[----:B------:R-:W-:Y:S01]  /*6e70*/  FFMA.FTZ R164, R164, UR8, R39 ;  /* 0x00000008a4a47c23 */ /* 0x000fe20008010027 */
[-C--:B-----5:R-:W-:Y:S01]  /*6e80*/  FMUL.FTZ R75, R68, R76.reuse ;  /* 0x0000004c444b7220 */ /* 0x0a0fe20000410000 */
[----:B------:R-:W-:Y:S01]  /*6e90*/  FMUL.FTZ R68, R77, R76 ;  /* 0x0000004c4d447220 */ /* 0x000fe20000410000 */
[----:B------:R-:W-:Y:S02]  /*6ea0*/  HADD2.F32 R77, -RZ, R174.H1_H1 ;  /* 0x300000aeff4d7230 */ /* 0x000fe40000004100 */
[-C--:B------:R-:W-:Y:S01]  /*6eb0*/  FMUL.FTZ R76, R69, R161.reuse ;  /* 0x000000a1454c7220 */ /* 0x080fe20000410000 */
[----:B------:R-:W-:Y:S02]  /*6ec0*/  FMUL.FTZ R164, R164, UR7 ;  /* 0x00000007a4a47c20 */ /* 0x000fe40008410000 */
[----:B------:R-:W-:Y:S01]  /*6ed0*/  FMUL.FTZ R69, R77, R161 ;  /* 0x000000a14d457220 */ /* 0x000fe20000410000 */
[-C--:B------:R-:W-:Y:S01]  /*6ee0*/  FMUL.FTZ R77, R70, R163.reuse ;  /* 0x000000a3464d7220 */ /* 0x080fe20000410000 */
[----:B------:R-:W-:Y:S01]  /*6ef0*/  FMUL.FTZ R70, R78, R163 ;  /* 0x000000a34e467220 */ /* 0x000fe20000410000 */
[-C--:B------:R-:W-:Y:S01]  /*6f00*/  FMUL.FTZ R78, R71, R164.reuse ;  /* 0x000000a4474e7220 */ /* 0x080fe20000410000 */
[----:B------:R-:W-:-:S07]  /*6f10*/  FMUL.FTZ R71, R79, R164 ;  /* 0x000000a44f477220 */ /* 0x000fce0000410000 */
.L_x_16151:
        /* <DEDUP_REMOVED lines=43> */
.L_x_16152:
[----:B------:R-:W-:-:S05]  /*71d0*/  MOV R79, UR4 ;  /* 0x00000004004f7c02 */ /* 0x000fca0008000f00 */
[----:B------:R-:W-:Y:S01]  /*71e0*/  FFMA.FTZ R79, R146, R79, UR5 ;  /* 0x00000005924f7e23 */ /* 0x000fe2000801004f */
[----:B------:R-:W-:-:S03]  /*71f0*/  MOV R146, UR4 ;  /* 0x0000000400927c02 */ /* 0x000fc60008000f00 */
[----:B------:R-:W-:Y:S01]  /*7200*/  FADD.FTZ R79, R147, -R79 ;  /* 0x8000004f934f7221 */ /* 0x000fe20000010000 */
[----:B------:R-:W-:Y:S02]  /*7210*/  HADD2.F32 R147, -RZ, R51.H0_H0 ;  /* 0x20000033ff937230 */ /* 0x000fe40000004100 */
[----:B------:R-:W-:Y:S01]  /*7220*/  FFMA.FTZ R146, R145, R146, UR5 ;  /* 0x0000000591927e23 */ /* 0x000fe20008010092 */
[----:B------:R-:W-:Y:S01]  /*7230*/  MOV R145, UR4 ;  /* 0x0000000400917c02 */ /* 0x000fe20008000f00 */
[----:B------:R-:W-:Y:S02]  /*7240*/  FFMA.FTZ R79, R79, UR8, R32 ;  /* 0x000000084f4f7c23 */ /* 0x000fe40008010020 */
[----:B------:R-:W-:Y:S01]  /*7250*/  FADD.FTZ R149, R149, -R146 ;  /* 0x8000009295957221 */ /* 0x000fe20000010000 */
[----:B------:R-:W-:Y:S02]  /*7260*/  HADD2.F32 R146, -RZ, R50.H0_H0 ;  /* 0x20000032ff927230 */ /* 0x000fe40000004100 */
[----:B------:R-:W-:Y:S01]  /*7270*/  FFMA.FTZ R145, R148, R145, UR5 ;  /* 0x0000000594917e23 */ /* 0x000fe20008010091 */
[----:B------:R-:W-:-:S02]  /*7280*/  HADD2.F32 R148, -RZ, R175.H0_H0 ;  /* 0x200000afff947230 */ /* 0x000fc40000004100 */
[----:B------:R-:W-:Y:S01]  /*7290*/  FFMA.FTZ R149, R149, UR8, R33 ;  /* 0x0000000895957c23 */ /* 0x000fe20008010021 */
[----:B------:R-:W-:Y:S01]  /*72a0*/  FADD.FTZ R151, R151, -R145 ;  /* 0x8000009197977221 */ /* 0x000fe20000010000 */
[----:B------:R-:W-:Y:S02]  /*72b0*/  MOV R145, UR4 ;  /* 0x0000000400917c02 */ /* 0x000fe40008000f00 */
[----:B------:R-:W-:Y:S01]  /*72c0*/  FMUL.FTZ R149, R149, UR7 ;  /* 0x0000000795957c20 */ /* 0x000fe20008410000 */
        /* <DEDUP_REMOVED lines=16> */
.L_x_16153:
        /* <DEDUP_REMOVED lines=43> */
.L_x_16154:
[----:B------:R-:W-:-:S05]  /*7680*/  MOV R143, UR4 ;  /* 0x00000004008f7c02 */ /* 0x000fca0008000f00 */
[----:B------:R-:W-:Y:S01]  /*7690*/  FFMA.FTZ R143, R136, R143, UR5 ;  /* 0x00000005888f7e23 */ /* 0x000fe2000801008f */
[----:B------:R-:W-:-:S03]  /*76a0*/  MOV R136, UR4 ;  /* 0x0000000400887c02 */ /* 0x000fc60008000f00 */
[----:B------:R-:W-:Y:S01]  /*76b0*/  FADD.FTZ R143, R138, -R143 ;  /* 0x8000008f8a8f7221 */ /* 0x000fe20000010000 */
[----:B------:R-:W-:Y:S02]  /*76c0*/  HADD2.F32 R138, -RZ, R52.H0_H0 ;  /* 0x20000034ff8a7230 */ /* 0x000fe40000004100 */
[----:B------:R-:W-:Y:S01]  /*76d0*/  FFMA.FTZ R136, R137, R136, UR5 ;  /* 0x0000000589887e23 */ /* 0x000fe20008010088 */
[----:B------:R-:W-:-:S03]  /*76e0*/  FFMA.FTZ R137, R143, UR8, R28 ;  /* 0x000000088f897c23 */ /* 0x000fc6000801001c */
[----:B------:R-:W-:Y:S01]  /*76f0*/  FADD.FTZ R140, R140, -R136 ;  /* 0x800000888c8c7221 */ /* 0x000fe20000010000 */
[----:B------:R-:W-:Y:S01]  /*7700*/  MOV R136, UR4 ;  /* 0x0000000400887c02 */ /* 0x000fe20008000f00 */
[----:B------:R-:W-:Y:S02]  /*7710*/  FMUL.FTZ R137, R137, UR7 ;  /* 0x0000000789897c20 */ /* 0x000fe40008410000 */
[----:B------:R-:W-:Y:S02]  /*7720*/  FFMA.FTZ R140, R140, UR8, R29 ;  /* 0x000000088c8c7c23 */ /* 0x000fe4000801001d */
[----:B------:R-:W-:Y:S01]  /*7730*/  FFMA.FTZ R136, R139, R136, UR5 ;  /* 0x000000058b887e23 */ /* 0x000fe20008010088 */
[----:B------:R-:W-:Y:S02]  /*7740*/  HADD2.F32 R139, -RZ, R53.H0_H0 ;  /* 0x20000035ff8b7230 */ /* 0x000fe40000004100 */
[----:B------:R-:W-:Y:S01]  /*7750*/  FMUL.FTZ R140, R140, UR7 ;  /* 0x000000078c8c7c20 */ /* 0x000fe20008410000 */
[----:B------:R-:W-:Y:S01]  /*7760*/  FADD.FTZ R142, R142, -R136 ;  /* 0x800000888e8e7221 */ /* 0x000fe20000010000 */
[----:B------:R-:W-:-:S03]  /*7770*/  MOV R136, UR4 ;  /* 0x0000000400887c02 */ /* 0x000fc60008000f00 */
[----:B------:R-:W-:Y:S02]  /*7780*/  FFMA.FTZ R142, R142, UR8, R30 ;  /* 0x000000088e8e7c23 */ /* 0x000fe4000801001e */
[----:B------:R-:W-:Y:S02]  /*7790*/  FFMA.FTZ R136, R141, R136, UR5 ;  /* 0x000000058d887e23 */ /* 0x000fe40008010088 */
[----:B------:R-:W-:Y:S02]  /*77a0*/  FMUL.FTZ R142, R142, UR7 ;  /* 0x000000078e8e7c20 */ /* 0x000fe40008410000 */
[----:B------:R-:W-:Y:S01]  /*77b0*/  FADD.FTZ R144, R144, -R136 ;  /* 0x8000008890907221 */ /* 0x000fe20000010000 */
[-C--:B-----5:R-:W-:Y:S01]  /*77c0*/  FMUL.FTZ R136, R68, R137.reuse ;  /* 0x0000008944887220 */ /* 0x0a0fe20000410000 */
[----:B------:R-:W-:Y:S01]  /*77d0*/  FMUL.FTZ R68, R138, R137 ;  /* 0x000000898a447220 */ /* 0x000fe20000410000 */
[----:B------:R-:W-:Y:S02]  /*77e0*/  HADD2.F32 R138, -RZ, R180.H1_H1 ;  /* 0x300000b4ff8a7230 */ /* 0x000fe40000004100 */
[----:B------:R-:W-:Y:S01]  /*77f0*/  FFMA.FTZ R144, R144, UR8, R31 ;  /* 0x0000000890907c23 */ /* 0x000fe2000801001f */
[----:B------:R-:W-:-:S02]  /*7800*/  FMUL.FTZ R137, R69, R140 ;  /* 0x0000008c45897220 */ /* 0x000fc40000410000 */
[----:B------:R-:W-:Y:S01]  /*7810*/  FMUL.FTZ R69, R138, R140 ;  /* 0x0000008c8a457220 */ /* 0x000fe20000410000 */
[----:B------:R-:W-:Y:S01]  /*7820*/  FMUL.FTZ R144, R144, UR7 ;  /* 0x0000000790907c20 */ /* 0x000fe20008410000 */
[----:B------:R-:W-:Y:S02]  /*7830*/  HADD2.F32 R140, -RZ, R180.H0_H0 ;  /* 0x200000b4ff8c7230 */ /* 0x000fe40000004100 */
[-C--:B------:R-:W-:Y:S01]  /*7840*/  FMUL.FTZ R138, R70, R142.reuse ;  /* 0x0000008e468a7220 */ /* 0x080fe20000410000 */
[----:B------:R-:W-:Y:S01]  /*7850*/  FMUL.FTZ R70, R139, R142 ;  /* 0x0000008e8b467220 */ /* 0x000fe20000410000 */
[-C--:B------:R-:W-:Y:S01]  /*7860*/  FMUL.FTZ R139, R71, R144.reuse ;  /* 0x00000090478b7220 */ /* 0x080fe20000410000 */
[----:B------:R-:W-:-:S07]  /*7870*/  FMUL.FTZ R71, R140, R144 ;  /* 0x000000908c477220 */ /* 0x000fce0000410000 */
.L_x_16155:
        /* <DEDUP_REMOVED lines=43> */
.L_x_16156:
        /* <DEDUP_REMOVED lines=32> */
.L_x_16157:
        /* <DEDUP_REMOVED lines=20> */
[----:B------:R-:W-:Y:S01]  /*7e70*/  FFMA.FTZ R44, R44, UR8, R20 ;  /* 0x000000082c2c7c23 */ /* 0x000fe20008010014 */
[----:B------:R-:W-:Y:S01]  /*7e80*/  FADD.FTZ R46, R108, -R46 ;  /* 0x8000002e6c2e7221 */ /* 0x000fe20000010000 */
[----:B------:R-:W-:Y:S01]  /*7e90*/  FFMA.FTZ R45, R45, UR8, R21 ;  /* 0x000000082d2d7c23 */ /* 0x000fe20008010015 */
[----:B------:R-:W-:Y:S01]  /*7ea0*/  FFMA.FTZ R47, R109, R47, UR5 ;  /* 0x000000056d2f7e23 */ /* 0x000fe2000801002f */
[----:B------:R-:W-:Y:S01]  /*7eb0*/  FMUL.FTZ R103, R44, UR7 ;  /* 0x000000072c677c20 */ /* 0x000fe20008410000 */
[----:B------:R-:W-:Y:S02]  /*7ec0*/  FFMA.FTZ R46, R46, UR8, R22 ;  /* 0x000000082e2e7c23 */ /* 0x000fe40008010016 */
[----:B------:R-:W-:Y:S01]  /*7ed0*/  FADD.FTZ R47, R110, -R47 ;  /* 0x8000002f6e2f7221 */ /* 0x000fe20000010000 */
[-C--:B-----5:R-:W-:Y:S01]  /*7ee0*/  FMUL.FTZ R104, R68, R103.reuse ;  /* 0x0000006744687220 */ /* 0x0a0fe20000410000 */
[----:B------:R-:W-:Y:S01]  /*7ef0*/  FMUL.FTZ R68, R102, R103 ;  /* 0x0000006766447220 */ /* 0x000fe20000410000 */
[----:B------:R-:W-:-:S02]  /*7f00*/  HADD2.F32 R102, -RZ, R182.H1_H1 ;  /* 0x300000b6ff667230 */ /* 0x000fc40000004100 */
[----:B------:R-:W-:Y:S01]  /*7f10*/  FMUL.FTZ R103, R45, UR7 ;  /* 0x000000072d677c20 */ /* 0x000fe20008410000 */
[----:B------:R-:W-:-:S03]  /*7f20*/  FFMA.FTZ R47, R47, UR8, R23 ;  /* 0x000000082f2f7c23 */ /* 0x000fc60008010017 */
[-C--:B------:R-:W-:Y:S01]  /*7f30*/  FMUL.FTZ R105, R69, R103.reuse ;  /* 0x0000006745697220 */ /* 0x080fe20000410000 */
[----:B------:R-:W-:Y:S01]  /*7f40*/  FMUL.FTZ R69, R102, R103 ;  /* 0x0000006766457220 */ /* 0x000fe20000410000 */
[----:B------:R-:W-:Y:S02]  /*7f50*/  HADD2.F32 R102, -RZ, R57.H0_H0 ;  /* 0x20000039ff667230 */ /* 0x000fe40000004100 */
[----:B------:R-:W-:-:S04]  /*7f60*/  FMUL.FTZ R103, R46, UR7 ;  /* 0x000000072e677c20 */ /* 0x000fc80008410000 */
[-C--:B------:R-:W-:Y:S01]  /*7f70*/  FMUL.FTZ R106, R70, R103.reuse ;  /* 0x00000067466a7220 */ /* 0x080fe20000410000 */
[----:B------:R-:W-:Y:S01]  /*7f80*/  FMUL.FTZ R70, R102, R103 ;  /* 0x0000006766467220 */ /* 0x000fe20000410000 */
[----:B------:R-:W-:Y:S02]  /*7f90*/  HADD2.F32 R102, -RZ, R182.H0_H0 ;  /* 0x200000b6ff667230 */ /* 0x000fe40000004100 */
[----:B------:R-:W-:-:S04]  /*7fa0*/  FMUL.FTZ R103, R47, UR7 ;  /* 0x000000072f677c20 */ /* 0x000fc80008410000 */
[-C--:B------:R-:W-:Y:S01]  /*7fb0*/  FMUL.FTZ R107, R71, R103.reuse ;  /* 0x00000067476b7220 */ /* 0x080fe20000410000 */
[----:B------:R-:W-:Y:S01]  /*7fc0*/  FMUL.FTZ R71, R102, R103 ;  /* 0x0000006766477220 */ /* 0x000fe20000410000 */
[----:B------:R-:W-:Y:S06]  /*7fd0*/  BRA `(.L_x_16159) ;  /* 0x0000000000807947 */ /* 0x000fec0003800000 */
.L_x_16158:
[----:B------:R-:W-:-:S05]  /*7fe0*/  MOV R107, UR4 ;  /* 0x00000004006b7c02 */ /* 0x000fca0008000f00 */
[----:B------:R-:W-:Y:S01]  /*7ff0*/  FFMA.FTZ R107, R102, R107, UR5 ;  /* 0x00000005666b7e23 */ /* 0x000fe2000801006b */
[----:B------:R-:W-:-:S03]  /*8000*/  MOV R102, UR4 ;  /* 0x0000000400667c02 */ /* 0x000fc60008000f00 */
[----:B------:R-:W-:Y:S02]  /*8010*/  FADD.FTZ R107, R105, -R107 ;  /* 0x8000006b696b7221 */ /* 0x000fe40000010000 */
[----:B------:R-:W-:Y:S02]  /*8020*/  FFMA.FTZ R102, R104, R102, UR5 ;  /* 0x0000000568667e23 */ /* 0x000fe40008010066 */
[----:B------:R-:W-:Y:S02]  /*8030*/  FFMA.FTZ R107, R107, UR8, R20 ;  /* 0x000000086b6b7c23 */ /* 0x000fe40008010014 */
[----:B------:R-:W-:Y:S01]  /*8040*/  FADD.FTZ R106, R106, -R102 ;  /* 0x800000666a6a7221 */ /* 0x000fe20000010000 */
[----:B------:R-:W-:-:S03]  /*8050*/  MOV R102, UR4 ;  /* 0x0000000400667c02 */ /* 0x000fc60008000f00 */
[----:B------:R-:W-:Y:S02]  /*8060*/  FFMA.FTZ R106, R106, UR8, R21 ;  /* 0x000000086a6a7c23 */ /* 0x000fe40008010015 */
[----:B------:R-:W-:Y:S01]  /*8070*/  FFMA.FTZ R102, R103, R102, UR5 ;  /* 0x0000000567667e23 */ /* 0x000fe20008010066 */
[----:B------:R-:W-:Y:S02]  /*8080*/  HADD2.F32 R103, -RZ, R56.H0_H0 ;  /* 0x20000038ff677230 */ /* 0x000fe40000004100 */
[----:B------:R-:W-:Y:S01]  /*8090*/  FMUL.FTZ R106, R106, UR7 ;  /* 0x000000076a6a7c20 */ /* 0x000fe20008410000 */
[----:B------:R-:W-:Y:S01]  /*80a0*/  FADD.FTZ R108, R108, -R102 ;  /* 0x800000666c6c7221 */ /* 0x000fe20000010000 */
[----:B------:R-:W-:Y:S02]  /*80b0*/  MOV R102, UR4 ;  /* 0x0000000400667c02 */ /* 0x000fe40008000f00 */
[----:B-----5:R-:W-:Y:S01]  /*80c0*/  FMUL.FTZ R105, R69, R106 ;  /* 0x0000006a45697220 */ /* 0x020fe20000410000 */
[----:B------:R-:W-:-:S02]  /*80d0*/  FFMA.FTZ R108, R108, UR8, R22 ;  /* 0x000000086c6c7c23 */ /* 0x000fc40008010016 */
[----:B------:R-:W-:Y:S02]  /*80e0*/  FFMA.FTZ R102, R109, R102, UR5 ;  /* 0x000000056d667e23 */ /* 0x000fe40008010066 */
[----:B------:R-:W-:Y:S02]  /*80f0*/  FMUL.FTZ R108, R108, UR7 ;  /* 0x000000076c6c7c20 */ /* 0x000fe40008410000 */
[----:B------:R-:W-:Y:S01]  /*8100*/  FADD.FTZ R110, R110, -R102 ;  /* 0x800000666e6e7221 */ /* 0x000fe20000010000 */
[----:B------:R-:W-:-:S03]  /*8110*/  FMUL.FTZ R102, R107, UR7 ;  /* 0x000000076b667c20 */ /* 0x000fc60008410000 */
[----:B------:R-:W-:Y:S01]  /*8120*/  FFMA.FTZ R110, R110, UR8, R23 ;  /* 0x000000086e6e7c23 */ /* 0x000fe20008010017 */
[-C--:B------:R-:W-:Y:S01]  /*8130*/  FMUL.FTZ R104, R68, R102.reuse ;  /* 0x0000006644687220 */ /* 0x080fe20000410000 */
        /* <DEDUP_REMOVED lines=10> */
.L_x_16159:
        /* <DEDUP_REMOVED lines=20> */
[----:B------:R-:W-:Y:S01]  /*8320*/  FFMA.FTZ R44, R44, UR8, R16 ;  /* 0x000000082c2c7c23 */ /* 0x000fe20008010010 */
[----:B------:R-:W-:Y:S01]  /*8330*/  FFMA.FTZ R47, R94, R47, UR5 ;  /* 0x000000055e2f7e23 */ /* 0x000fe2000801002f */
[----:B------:R-:W-:Y:S01]  /*8340*/  FFMA.FTZ R45, R45, UR8, R17 ;  /* 0x000000082d2d7c23 */ /* 0x000fe20008010011 */
[----:B------:R-:W-:Y:S01]  /*8350*/  FADD.FTZ R46, R114, -R46 ;  /* 0x8000002e722e7221 */ /* 0x000fe20000010000 */
[----:B------:R-:W-:Y:S01]  /*8360*/  FMUL.FTZ R93, R44, UR7 ;  /* 0x000000072c5d7c20 */ /* 0x000fe20008410000 */
[----:B------:R-:W-:Y:S02]  /*8370*/  FADD.FTZ R47, R95, -R47 ;  /* 0x8000002f5f2f7221 */ /* 0x000fe40000010000 */
[----:B------:R-:W-:Y:S01]  /*8380*/  FFMA.FTZ R46, R46, UR8, R18 ;  /* 0x000000082e2e7c23 */ /* 0x000fe20008010012 */
        /* <DEDUP_REMOVED lines=16> */
.L_x_16160:
[----:B------:R-:W-:-:S05]  /*8490*/  MOV R98, UR4 ;  /* 0x0000000400627c02 */ /* 0x000fca0008000f00 */
[----:B------:R-:W-:-:S04]  /*84a0*/  FFMA.FTZ R98, R111, R98, UR5 ;  /* 0x000000056f627e23 */ /* 0x000fc80008010062 */
[----:B------:R-:W-:Y:S01]  /*84b0*/  FADD.FTZ R98, R92, -R98 ;  /* 0x800000625c627221 */ /* 0x000fe20000010000 */
[----:B------:R-:W-:-:S03]  /*84c0*/  MOV R92, UR4 ;  /* 0x00000004005c7c02 */ /* 0x000fc60008000f00 */
[----:B------:R-:W-:Y:S02]  /*84d0*/  FFMA.FTZ R98, R98, UR8, R16 ;  /* 0x0000000862627c23 */ /* 0x000fe40008010010 */
[----:B------:R-:W-:-:S04]  /*84e0*/  FFMA.FTZ R92, R112, R92, UR5 ;  /* 0x00000005705c7e23 */ /* 0x000fc8000801005c */
[----:B------:R-:W-:Y:S01]  /*84f0*/  FADD.FTZ R93, R93, -R92 ;  /* 0x8000005c5d5d7221 */ /* 0x000fe20000010000 */
[----:B------:R-:W-:-:S03]  /*8500*/  MOV R92, UR4 ;  /* 0x00000004005c7c02 */ /* 0x000fc60008000f00 */
[----:B------:R-:W-:Y:S02]  /*8510*/  FFMA.FTZ R93, R93, UR8, R17 ;  /* 0x000000085d5d7c23 */ /* 0x000fe40008010011 */
[----:B------:R-:W-:Y:S02]  /*8520*/  FFMA.FTZ R92, R113, R92, UR5 ;  /* 0x00000005715c7e23 */ /* 0x000fe4000801005c */
[----:B------:R-:W-:Y:S02]  /*8530*/  FMUL.FTZ R93, R93, UR7 ;  /* 0x000000075d5d7c20 */ /* 0x000fe40008410000 */
[----:B------:R-:W-:Y:S01]  /*8540*/  FADD.FTZ R114, R114, -R92 ;  /* 0x8000005c72727221 */ /* 0x000fe20000010000 */
[----:B------:R-:W-:-:S03]  /*8550*/  MOV R92, UR4 ;  /* 0x00000004005c7c02 */ /* 0x000fc60008000f00 */
[----:B------:R-:W-:Y:S02]  /*8560*/  FFMA.FTZ R114, R114, UR8, R18 ;  /* 0x0000000872727c23 */ /* 0x000fe40008010012 */
[----:B------:R-:W-:Y:S02]  /*8570*/  FFMA.FTZ R92, R94, R92, UR5 ;  /* 0x000000055e5c7e23 */ /* 0x000fe4000801005c */
[----:B------:R-:W-:Y:S02]  /*8580*/  FMUL.FTZ R114, R114, UR7 ;  /* 0x0000000772727c20 */ /* 0x000fe40008410000 */
[----:B------:R-:W-:Y:S01]  /*8590*/  FADD.FTZ R92, R95, -R92 ;  /* 0x8000005c5f5c7221 */ /* 0x000fe20000010000 */
[----:B------:R-:W-:Y:S01]  /*85a0*/  FMUL.FTZ R95, R98, UR7 ;  /* 0x00000007625f7c20 */ /* 0x000fe20008410000 */
[----:B------:R-:W-:Y:S02]  /*85b0*/  HADD2.F32 R98, -RZ, R58.H0_H0 ;  /* 0x2000003aff627230 */ /* 0x000fe40000004100 */
[----:B------:R-:W-:Y:S01]  /*85c0*/  FFMA.FTZ R92, R92, UR8, R19 ;  /* 0x000000085c5c7c23 */ /* 0x000fe20008010013 */
[----:B-----5:R-:W-:-:S02]  /*85d0*/  FMUL.FTZ R94, R68, R95 ;  /* 0x0000005f445e7220 */ /* 0x020fc40000410000 */
[----:B------:R-:W-:Y:S01]  /*85e0*/  FMUL.FTZ R68, R98, R95 ;  /* 0x0000005f62447220 */ /* 0x000fe20000410000 */
[----:B------:R-:W-:Y:S02]  /*85f0*/  HADD2.F32 R98, -RZ, R183.H1_H1 ;  /* 0x300000b7ff627230 */ /* 0x000fe40000004100 */
[-C--:B------:R-:W-:Y:S01]  /*8600*/  FMUL.FTZ R95, R69, R93.reuse ;  /* 0x0000005d455f7220 */ /* 0x080fe20000410000 */
        /* <DEDUP_REMOVED lines=8> */
.L_x_16161:
        /* <DEDUP_REMOVED lines=26> */
[----:B------:R-:W-:-:S02]  /*8830*/  FFMA.FTZ R46, R46, UR8, R14 ;  /* 0x000000082e2e7c23 */ /* 0x000fc4000801000e */
[----:B------:R-:W-:Y:S01]  /*8840*/  FFMA.FTZ R47, R47, UR8, R15 ;  /* 0x000000082f2f7c23 */ /* 0x000fe2000801000f */
[-C--:B-----5:R-:W-:Y:S01]  /*8850*/  FMUL.FTZ R80, R68, R89.reuse ;  /* 0x0000005944507220 */ /* 0x0a0fe20000410000 */
[----:B------:R-:W-:Y:S01]  /*8860*/  FMUL.FTZ R68, R88, R89 ;  /* 0x0000005958447220 */ /* 0x000fe20000410000 */
[----:B------:R-:W-:Y:S02]  /*8870*/  HADD2.F32 R88, -RZ, R184.H1_H1 ;  /* 0x300000b8ff587230 */ /* 0x000fe40000004100 */
[----:B------:R-:W-:-:S04]  /*8880*/  FMUL.FTZ R89, R45, UR7 ;  /* 0x000000072d597c20 */ /* 0x000fc80008410000 */
        /* <DEDUP_REMOVED lines=11> */
.L_x_16162:
[----:B------:R-:W-:-:S05]  /*8940*/  MOV R92, UR4 ;  /* 0x00000004005c7c02 */ /* 0x000fca0008000f00 */
[----:B------:R-:W-:Y:S01]  /*8950*/  FFMA.FTZ R92, R88, R92, UR5 ;  /* 0x00000005585c7e23 */ /* 0x000fe2000801005c */
[----:B------:R-:W-:-:S03]  /*8960*/  MOV R88, UR4 ;  /* 0x0000000400587c02 */ /* 0x000fc60008000f00 */
[----:B------:R-:W-:Y:S02]  /*8970*/  FADD.FTZ R92, R90, -R92 ;  /* 0x8000005c5a5c7221 */ /* 0x000fe40000010000 */
[----:B------:R-:W-:Y:S01]  /*8980*/  FFMA.FTZ R88, R89, R88, UR5 ;  /* 0x0000000559587e23 */ /* 0x000fe20008010058 */
[----:B------:R-:W-:Y:S02]  /*8990*/  HADD2.F32 R89, -RZ, R60.H0_H0 ;  /* 0x2000003cff597230 */ /* 0x000fe40000004100 */
[----:B------:R-:W-:Y:S01]  /*89a0*/  FFMA.FTZ R92, R92, UR8, R12 ;  /* 0x000000085c5c7c23 */ /* 0x000fe2000801000c */
[----:B------:R-:W-:Y:S01]  /*89b0*/  FADD.FTZ R115, R115, -R88 ;  /* 0x8000005873737221 */ /* 0x000fe20000010000 */
[----:B------:R-:W-:-:S03]  /*89c0*/  MOV R88, UR4 ;  /* 0x0000000400587c02 */ /* 0x000fc60008000f00 */
[----:B------:R-:W-:Y:S02]  /*89d0*/  FFMA.FTZ R115, R115, UR8, R13 ;  /* 0x0000000873737c23 */ /* 0x000fe4000801000d */
[----:B------:R-:W-:Y:S02]  /*89e0*/  FFMA.FTZ R88, R91, R88, UR5 ;  /* 0x000000055b587e23 */ /* 0x000fe40008010058 */
[----:B------:R-:W-:Y:S02]  /*89f0*/  FMUL.FTZ R115, R115, UR7 ;  /* 0x0000000773737c20 */ /* 0x000fe40008410000 */
[----:B------:R-:W-:Y:S01]  /*8a00*/  FADD.FTZ R124, R124, -R88 ;  /* 0x800000587c7c7221 */ /* 0x000fe20000010000 */
[----:B------:R-:W-:Y:S01]  /*8a10*/  MOV R88, UR4 ;  /* 0x0000000400587c02 */ /* 0x000fe20008000f00 */
[----:B-----5:R-:W-:Y:S02]  /*8a20*/  FMUL.FTZ R90, R69, R115 ;  /* 0x00000073455a7220 */ /* 0x020fe40000410000 */
[----:B------:R-:W-:-:S02]  /*8a30*/  FFMA.FTZ R124, R124, UR8, R14 ;  /* 0x000000087c7c7c23 */ /* 0x000fc4000801000e */
[----:B------:R-:W-:Y:S02]  /*8a40*/  FFMA.FTZ R88, R80, R88, UR5 ;  /* 0x0000000550587e23 */ /* 0x000fe40008010058 */
[----:B------:R-:W-:Y:S02]  /*8a50*/  FMUL.FTZ R124, R124, UR7 ;  /* 0x000000077c7c7c20 */ /* 0x000fe40008410000 */
[----:B------:R-:W-:Y:S01]  /*8a60*/  FADD.FTZ R126, R126, -R88 ;  /* 0x800000587e7e7221 */ /* 0x000fe20000010000 */
[----:B------:R-:W-:Y:S01]  /*8a70*/  FMUL.FTZ R88, R92, UR7 ;  /* 0x000000075c587c20 */ /* 0x000fe20008410000 */
[----:B------:R-:W-:Y:S02]  /*8a80*/  FMUL.FTZ R91, R70, R124 ;  /* 0x0000007c465b7220 */ /* 0x000fe40000410000 */
[----:B------:R-:W-:Y:S01]  /*8a90*/  FFMA.FTZ R126, R126, UR8, R15 ;  /* 0x000000087e7e7c23 */ /* 0x000fe2000801000f */
[-C--:B------:R-:W-:Y:S01]  /*8aa0*/  FMUL.FTZ R80, R68, R88.reuse ;  /* 0x0000005844507220 */ /* 0x080fe20000410000 */
        /* <DEDUP_REMOVED lines=9> */
.L_x_16163:
        /* <DEDUP_REMOVED lines=43> */
.L_x_16164:
[----:B------:R-:W-:Y:S02]  /*8df0*/  MOV R89, UR4 ;  /* 0x0000000400597c02 */ /* 0x000fe40008000f00 */
[----:B------:R-:W-:-:S03]  /*8e00*/  MOV R88, UR4 ;  /* 0x0000000400587c02 */ /* 0x000fc60008000f00 */
[----:B------:R-:W-:Y:S02]  /*8e10*/  FFMA.FTZ R89, R132, R89, UR5 ;  /* 0x0000000584597e23 */ /* 0x000fe40008010059 */
[----:B------:R-:W-:Y:S02]  /*8e20*/  FFMA.FTZ R88, R125, R88, UR5 ;  /* 0x000000057d587e23 */ /* 0x000fe40008010058 */
[----:B------:R-:W-:Y:S01]  /*8e30*/  FADD.FTZ R129, R129, -R89 ;  /* 0x8000005981817221 */ /* 0x000fe20000010000 */
[----:B------:R-:W-:Y:S01]  /*8e40*/  MOV R89, UR4 ;  /* 0x0000000400597c02 */ /* 0x000fe20008000f00 */
[----:B------:R-:W-:Y:S02]  /*8e50*/  FADD.FTZ R88, R130, -R88 ;  /* 0x8000005882587221 */ /* 0x000fe40000010000 */
[----:B------:R-:W-:Y:S02]  /*8e60*/  FFMA.FTZ R129, R129, UR8, R9 ;  /* 0x0000000881817c23 */ /* 0x000fe40008010009 */
[----:B------:R-:W-:Y:S01]  /*8e70*/  FFMA.FTZ R89, R83, R89, UR5 ;  /* 0x0000000553597e23 */ /* 0x000fe20008010059 */
[----:B------:R-:W-:Y:S01]  /*8e80*/  MOV R83, UR4 ;  /* 0x0000000400537c02 */ /* 0x000fe20008000f00 */
[----:B------:R-:W-:Y:S01]  /*8e90*/  FFMA.FTZ R88, R88, UR8, R8 ;  /* 0x0000000858587c23 */ /* 0x000fe20008010008 */
[----:B------:R-:W-:Y:S01]  /*8ea0*/  FMUL.FTZ R129, R129, UR7 ;  /* 0x0000000781817c20 */ /* 0x000fe20008410000 */
[----:B------:R-:W-:-:S02]  /*8eb0*/  FADD.FTZ R128, R128, -R89 ;  /* 0x8000005980807221 */ /* 0x000fc40000010000 */
[----:B------:R-:W-:Y:S01]  /*8ec0*/  FFMA.FTZ R83, R84, R83, UR5 ;  /* 0x0000000554537e23 */ /* 0x000fe20008010053 */
[----:B-----5:R-:W-:Y:S01]  /*8ed0*/  FMUL.FTZ R93, R69, R129 ;  /* 0x00000081455d7220 */ /* 0x020fe20000410000 */
[----:B------:R-:W-:Y:S02]  /*8ee0*/  FFMA.FTZ R128, R128, UR8, R10 ;  /* 0x0000000880807c23 */ /* 0x000fe4000801000a */
[----:B------:R-:W-:Y:S01]  /*8ef0*/  FADD.FTZ R127, R127, -R83 ;  /* 0x800000537f7f7221 */ /* 0x000fe20000010000 */
[----:B------:R-:W-:Y:S01]  /*8f00*/  FMUL.FTZ R83, R88, UR7 ;  /* 0x0000000758537c20 */ /* 0x000fe20008410000 */
[----:B------:R-:W-:Y:S02]  /*8f10*/  HADD2.F32 R88, -RZ, R62.H0_H0 ;  /* 0x2000003eff587230 */ /* 0x000fe40000004100 */
[----:B------:R-:W-:Y:S01]  /*8f20*/  FMUL.FTZ R128, R128, UR7 ;  /* 0x0000000780807c20 */ /* 0x000fe20008410000 */
[----:B------:R-:W-:Y:S01]  /*8f30*/  FFMA.FTZ R127, R127, UR8, R11 ;  /* 0x000000087f7f7c23 */ /* 0x000fe2000801000b */
[-C--:B------:R-:W-:Y:S01]  /*8f40*/  FMUL.FTZ R84, R68, R83.reuse ;  /* 0x0000005344547220 */ /* 0x080fe20000410000 */
        /* <DEDUP_REMOVED lines=10> */
.L_x_16165:
        /* <DEDUP_REMOVED lines=43> */
.L_x_16166:
[----:B------:R-:W-:Y:S01]  /*92a0*/  MOV R67, UR4 ;  /* 0x0000000400437c02 */ /* 0x000fe20008000f00 */
[----:B------:R-:W-:-:S04]  /*92b0*/  HADD2.F32 R83, -RZ, R64.H0_H0 ;  /* 0x20000040ff537230 */ /* 0x000fc80000004100 */
        /* <DEDUP_REMOVED lines=18> */
[-C--:B------:R-:W-:Y:S01]  /*93e0*/  FMUL.FTZ R81, R68, R67.reuse ;  /* 0x0000004344517220 */ /* 0x080fe20000410000 */
[----:B------:R-:W-:Y:S01]  /*93f0*/  FMUL.FTZ R68, R83, R67 ;  /* 0x0000004353447220 */ /* 0x000fe20000410000 */
[----:B------:R-:W-:Y:S02]  /*9400*/  HADD2.F32 R67, -RZ, R186.H1_H1 ;  /* 0x300000baff437230 */ /* 0x000fe40000004100 */
[----:B------:R-:W-:Y:S01]  /*9410*/  FFMA.FTZ R131, R131, UR8, R7 ;  /* 0x0000000883837c23 */ /* 0x000fe20008010007 */
        /* <DEDUP_REMOVED lines=8> */
.L_x_16167:
[----:B------:R-:W0:Y:S01]  /*94a0*/  @P0 LDC.64 R82, c[0x0][0x478] ;  /* 0x00011e00ff520b82 */ /* 0x000e220000000a00 */
[----:B------:R-:W-:Y:S02]  /*94b0*/  HFMA2 R67, -RZ, RZ, 0, 9.5367431640625e-07 ;  /* 0x00000010ff437431 */ /* 0x000fe400000001ff */
[----:B0-----:R-:W-:-:S04]  /*94c0*/  @P0 IMAD.WIDE.U32 R82, R66, 0x10, R82 ;  /* 0x0000001042520825 */ /* 0x001fc800078e0052 */
[----:B------:R-:W-:Y:S01]  /*94d0*/  IMAD.WIDE.U32 R66, R66, R67, UR28 ;  /* 0x0000001c42427e25 */ /* 0x000fe2000f8e0043 */
[----:B------:R1:W-:Y:S04]  /*94e0*/  @P0 STG.E.128 desc[UR16][R82.64], R44 ;  /* 0x0000002c52000986 */ /* 0x0003e8000c101d10 */
[----:B------:R1:W-:Y:S02]  /*94f0*/  STG.E.128 desc[UR16][R66.64], R68 ;  /* 0x0000004442007986 */ /* 0x0003e4000c101d10 */
.L_x_16147:
[----:B------:R-:W2:Y:S04]  /*9500*/  LDL.LU R120, [R1+0x4] ;  /* 0x0000040001787983 */ /* 0x000ea80000300800 */
[----:B------:R-:W3:Y:S04]  /*9510*/  LDL.LU R115, [R1] ;  /* 0x0000000001737983 */ /* 0x000ee80000300800 */
        /* <DEDUP_REMOVED lines=10> */
[----:B01----:R-:W5:Y:S04]  /*95c0*/  LDL.LU R83, [R1+0x30] ;  /* 0x0000300001537983 */ /* 0x003f680000300800 */
        /* <DEDUP_REMOVED lines=68> */
[----:B------:R0:W-:Y:S04]  /*9a10*/  STL [R1], R115 ;  /* 0x0000007301007387 */ /* 0x0001e80000100800 */
[----:B------:R0:W-:Y:S01]  /*9a20*/  STL [R1+0x4], R120 ;  /* 0x0000047801007387 */ /* 0x0001e20000100800 */
[----:B------:R-:W-:Y:S05]  /*9a30*/  BRA.U !UP1, `(.L_x_16168) ;  /* 0xffffff79098c7547 */ /* 0x000fea000b83ffff */
        /* <DEDUP_REMOVED lines=62> */
[----:B0-----:R1:W5:Y:S04]  /*9e20*/  LDL.LU R66, [R1+0xa4] ;  /* 0x0000a40001427983 */ /* 0x0013680000300800 */
        /* <DEDUP_REMOVED lines=8> */
[----:B------:R-:W-:-:S07]  /*9eb0*/  MOV R59, R176 ;  /* 0x000000b0003b7202 */ /* 0x000fce0000000f00 */
.L_x_16123:
[----:B------:R-:W2:Y:S01]  /*9ec0*/  S2R R68, SR_TID.X ;  /* 0x0000000000447919 */ /* 0x000ea20000002100 */
[----:B------:R-:W3:Y:S08]  /*9ed0*/  S2UR UR4, SR_CTAID.X ;  /* 0x00000000000479c3 */ /* 0x000ef00000002500 */
[----:B------:R-:W3:Y:S08]  /*9ee0*/  LDC R0, c[0x0][0x388] ;  /* 0x0000e200ff007b82 */ /* 0x000ef00000000800 */
[----:B------:R-:W4:Y:S08]  /*9ef0*/  LDC.64 R2, c[0x0][0x440] ;  /* 0x00011000ff027b82 */ /* 0x000f300000000a00 */
[----:B------:R-:W1:Y:S08]  /*9f00*/  LDC.64 R52, c[0x0][0x448] ;  /* 0x00011200ff347b82 */ /* 0x000e700000000a00 */
[----:B------:R-:W0:Y:S01]  /*9f10*/  LDC.64 R54, c[0x0][0x460] ;  /* 0x00011800ff367b82 */ /* 0x000e220000000a00 */
[----:B---3--:R-:W-:-:S05]  /*9f20*/  IMAD R0, R0, UR4, RZ ;  /* 0x0000000400007c24 */ /* 0x008fca000f8e02ff */
[----:B--2---:R-:W-:-:S05]  /*9f30*/  LEA.HI R69, R0, R68, RZ, 0x1e ;  /* 0x0000004400457211 */ /* 0x004fca00078ff0ff */
[----:B----4-:R-:W-:-:S04]  /*9f40*/  IMAD.WIDE.U32 R2, R69, 0x10, R2 ;  /* 0x0000001045027825 */ /* 0x010fc800078e0002 */
[C---:B-1----:R-:W-:Y:S01]  /*9f50*/  IMAD.WIDE.U32 R52, R69.reuse, 0x10, R52 ;  /* 0x0000001045347825 */ /* 0x042fe200078e0034 */
[----:B0-----:R-:W-:Y:S04]  /*9f60*/  STG.E.128 desc[UR16][R2.64], R224 ;  /* 0x000000e002007986 */ /* 0x001fe8000c101d10 */
[----:B------:R-:W-:Y:S01]  /*9f70*/  STG.E.128 desc[UR16][R52.64], R184 ;  /* 0x000000b834007986 */ /* 0x000fe2000c101d10 */
[----:B------:R-:W-:-:S05]  /*9f80*/  IMAD.WIDE.U32 R54, R69, 0x10, R54 ;  /* 0x0000001045367825 */ /* 0x000fca00078e0036 */
        /* <DEDUP_REMOVED lines=29> */
.L_x_16169:
        /* <DEDUP_REMOVED lines=10> */
.L_x_19439:


//--------------------- .text._ZN10layer_norm13ln_bwd_kernelINS_13Kernel_traitsI6__halfffffjLj5120ELj1ELj1ELj4ELj16ENS_18Kernel_traits_baseILj5120ES2_ffffjLj128EEEEELb0ELb1ELb1ELb0EEEvNS_9BwdParamsE --------------------------
	.section	.text._ZN10layer_norm13ln_bwd_kernelINS_13Kernel_traitsI6__halfffffjLj5120ELj1ELj1ELj4ELj16ENS_18Kernel_traits_baseILj5120ES2_ffffjLj128EEEEELb0ELb1ELb1ELb0EEEvNS_9BwdParamsE,"ax",@progbits
	.align	128
        .global         _ZN10layer_norm13ln_bwd_kernelINS_13Kernel_traitsI6__halfffffjLj5120ELj1ELj1ELj4ELj16ENS_18Kernel_traits_baseILj5120ES2_ffffjLj128EEEEELb0ELb1ELb1ELb0EEEvNS_9BwdParamsE
        .type           _ZN10layer_norm13ln_bwd_kernelINS_13Kernel_traitsI6__halfffffjLj5120ELj1ELj1ELj4ELj16ENS_18Kernel_traits_baseILj5120ES2_ffffjLj128EEEEELb0ELb1ELb1ELb0EEEvNS_9BwdParamsE,@function
        .size           _ZN10layer_norm13ln_bwd_kernelINS_13Kernel_traitsI6__halfffffjLj5120ELj1ELj1ELj4ELj16ENS_18Kernel_traits_baseILj5120ES2_ffffjLj128EEEEELb0ELb1ELb1ELb0EEEvNS_9BwdParamsE,(.L_x_19440 - _ZN10layer_norm13ln_bwd_kernelINS_13Kernel_traitsI6__halfffffjLj5120ELj1ELj1ELj4ELj16ENS_18Kernel_traits_baseILj5120ES2_ffffjLj128EEEEELb0ELb1ELb1ELb0EEEvNS_9BwdParamsE)
        .other          _ZN10layer_norm13ln_bwd_kernelINS_13Kernel_traitsI6__halfffffjLj5120ELj1ELj1ELj4ELj16ENS_18Kernel_traits_baseILj5120ES2_ffffjLj128EEEEELb0ELb1ELb1ELb0EEEvNS_9BwdParamsE,@"STO_CUDA_ENTRY STV_DEFAULT"
_ZN10layer_norm13ln_bwd_kernelINS_13Kernel_traitsI6__halfffffjLj5120ELj1ELj1ELj4ELj16ENS_18Kernel_traits_baseILj5120ES2_ffffjLj128EEEEELb0ELb1ELb1ELb0EEEvNS_9BwdParamsE:
.text._ZN10layer_norm13ln_bwd_kernelINS_13Kernel_traitsI6__halfffffjLj5120ELj1ELj1ELj4ELj16ENS_18Kernel_traits_baseILj5120ES2_ffffjLj128EEEEELb0ELb1ELb1ELb0EEEvNS_9BwdParamsE:
[----:B------:R-:W0:Y:S01]  /*0000*/  LDC R1, c[0x0][0x37c] ;  /* 0x0000df00ff017b82 */ /* 0x000e220000000800 */
[----:B------:R-:W1:Y:S01]  /*0010*/  S2R R8, SR_TID.X ;  /* 0x0000000000087919 */ /* 0x000e620000002100 */
[----:B------:R-:W2:Y:S01]  /*0020*/  LDCU UR4, c[0x0][0x388] ;  /* 0x00007100ff0477ac */ /* 0x000ea20008000800 */
[----:B0-----:R-:W-:Y:S02]  /*0030*/  IADD3 R1, PT, PT, R1, -0x100, RZ ;  /* 0xffffff0001017810 */ /* 0x001fe40007ffe0ff */
[----:B------:R-:W-:Y:S01]  /*0040*/  LOP3.LUT R9, R9, 0xfffffff7, RZ, 0xc0, !PT ;  /* 0xfffffff709097812 */ /* 0x000fe200078ec0ff */
[----:B------:R-:W0:Y:S01]  /*0050*/  LDCU.64 UR8, c[0x0][0x358] ;  /* 0x00006b00ff0877ac */ /* 0x000e220008000a00 */
[----:B------:R-:W3:Y:S01]  /*0060*/  LDCU UR5, c[0x0][0x384] ;  /* 0x00007080ff0577ac */ /* 0x000ee20008000800 */
[----:B--2---:R-:W-:-:S04]  /*0070*/  MOV R2, UR4 ;  /* 0x0000000400027c02 */ /* 0x004fc80008000f00 */
[----:B------:R-:W-:Y:S01]  /*0080*/  SHF.R.S32.HI R0, RZ, 0x1f, R2 ;  /* 0x0000001fff007819 */ /* 0x000fe20000011402 */
[----:B------:R2:W-:Y:S03]  /*0090*/  STL [R1+0x1c], R2 ;  /* 0x00001c0201007387 */ /* 0x0005e60000100800 */
[----:B------:R-:W-:Y:S02]  /*00a0*/  LEA.HI R0, R0, R2, RZ, 0x2 ;  /* 0x0000000200007211 */ /* 0x000fe400078f10ff */
[----:B-1----:R-:W-:-:S04]  /*00b0*/  LOP3.LUT R3, R8, 0x7f, RZ, 0x3c, !PT ;  /* 0x0000007f08037812 */ /* 0x002fc800078e3cff */
[----:B--2---:R-:W-:Y:S02]  /*00c0*/  LEA.HI.SX32 R2, R0, R3, 0x1e ;  /* 0x0000000300027211 */ /* 0x004fe400078ff2ff */
[----:B------:R-:W-:Y:S02]  /*00d0*/  MOV R3, R8 ;  /* 0x0000000800037202 */ /* 0x000fe40000000f00 */
[C---:B------:R-:W-:Y:S02]  /*00e0*/  ISETP.GE.U32.AND P2, PT, R2.reuse, 0x80, PT ;  /* 0x000000800200780c */ /* 0x040fe40003f46070 */
[C---:B------:R-:W-:Y:S02]  /*00f0*/  ISETP.GE.U32.AND P3, PT, R2.reuse, 0x100, PT ;  /* 0x000001000200780c */ /* 0x040fe40003f66070 */
[C---:B------:R-:W-:Y:S02]  /*0100*/  ISETP.GE.U32.AND P1, PT, R2.reuse, 0x180, PT ;  /* 0x000001800200780c */ /* 0x040fe40003f26070 */
[----:B------:R-:W-:-:S02]  /*0110*/  ISETP.GE.U32.AND P6, PT, R2, 0x200, PT ;  /* 0x000002000200780c */ /* 0x000fc40003fc6070 */
[C---:B------:R-:W-:Y:S02]  /*0120*/  ISETP.GE.U32.AND P5, PT, R2.reuse, 0x280, PT ;  /* 0x000002800200780c */ /* 0x040fe40003fa6070 */
[C---:B------:R-:W-:Y:S02]  /*0130*/  ISETP.GE.U32.AND P4, PT, R2.reuse, 0x300, PT ;  /* 0x000003000200780c */ /* 0x040fe40003f86070 */
[----:B------:R-:W-:Y:S01]  /*0140*/  ISETP.GE.U32.AND P0, PT, R2, 0x380, PT ;  /* 0x000003800200780c */ /* 0x000fe20003f06070 */
[----:B------:R-:W1:Y:S01]  /*0150*/  @P2 LDC.64 R28, c[0x0][0x3d0] ;  /* 0x0000f400ff1c2b82 */ /* 0x000e620000000a00 */
[----:B------:R-:W-:-:S04]  /*0160*/  @P2 LOP3.LUT R9, R9, 0x8, RZ, 0xfc, !PT ;  /* 0x0000000809092812 */ /* 0x000fc800078efcff */
[----:B------:R-:W-:-:S03]  /*0170*/  LOP3.LUT R9, R9, 0xffffffef, RZ, 0xc0, !PT ;  /* 0xffffffef09097812 */ /* 0x000fc600078ec0ff */
[----:B------:R-:W2:Y:S01]  /*0180*/  @P2 LDC.64 R30, c[0x0][0x3e8] ;  /* 0x0000fa00ff1e2b82 */ /* 0x000ea20000000a00 */
[----:B------:R-:W-:-:S04]  /*0190*/  @P3 LOP3.LUT R9, R9, 0x10, RZ, 0xfc, !PT ;  /* 0x0000001009093812 */ /* 0x000fc800078efcff */
[----:B------:R-:W-:-:S03]  /*01a0*/  LOP3.LUT R9, R9, 0xffffffdf, RZ, 0xc0, !PT ;  /* 0xffffffdf09097812 */ /* 0x000fc600078ec0ff */
[----:B------:R-:W4:Y:S01]  /*01b0*/  @P3 LDC.64 R32, c[0x0][0x3d0] ;  /* 0x0000f400ff203b82 */ /* 0x000f220000000a00 */
[----:B------:R-:W-:-:S04]  /*01c0*/  @P1 LOP3.LUT R9, R9, 0x20, RZ, 0xfc, !PT ;  /* 0x0000002009091812 */ /* 0x000fc800078efcff */
[----:B------:R-:W-:-:S03]  /*01d0*/  LOP3.LUT R9, R9, 0xffffffbf, RZ, 0xc0, !PT ;  /* 0xffffffbf09097812 */ /* 0x000fc600078ec0ff */
[----:B------:R-:W3:Y:S01]  /*01e0*/  @P3 LDC.64 R34, c[0x0][0x3e8] ;  /* 0x0000fa00ff223b82 */ /* 0x000ee20000000a00 */
[----:B-1----:R-:W-:Y:S01]  /*01f0*/  @P2 IMAD.WIDE.U32 R28, R3, 0x8, R28 ;  /* 0x00000008031c2825 */ /* 0x002fe200078e001c */
[----:B------:R-:W-:-:S04]  /*0200*/  @P6 LOP3.LUT R9, R9, 0x40, RZ, 0xfc, !PT ;  /* 0x0000004009096812 */ /* 0x000fc800078efcff */
[----:B0-----:R0:W5:Y:S01]  /*0210*/  @P2 LDG.E.64 R4, desc[UR8][R28.64] ;  /* 0x000000081c042981 */ /* 0x001162000c1e1b00 */
[----:B------:R-:W-:Y:S01]  /*0220*/  LOP3.LUT R9, R9, 0xfffffffb, RZ, 0xc0, !PT ;  /* 0xfffffffb09097812 */ /* 0x000fe200078ec0ff */
[----:B------:R-:W1:Y:S01]  /*0230*/  @P1 LDC.64 R36, c[0x0][0x3d0] ;  /* 0x0000f400ff241b82 */ /* 0x000e620000000a00 */
[C---:B--2---:R-:W-:Y:S01]  /*0240*/  @P2 IMAD.WIDE.U32 R30, R3.reuse, 0x8, R30 ;  /* 0x00000008031e2825 */ /* 0x044fe200078e001e */
[----:B------:R-:W-:Y:S02]  /*0250*/  @P2 LOP3.LUT R3, R3, 0x80, RZ, 0xfc, !PT ;  /* 0x0000008003032812 */ /* 0x000fe400078efcff */
[----:B------:R-:W-:Y:S02]  /*0260*/  @P5 LOP3.LUT R9, R9, 0x4, RZ, 0xfc, !PT ;  /* 0x0000000409095812 */ /* 0x000fe400078efcff */
[----:B------:R2:W5:Y:S02]  /*0270*/  @P2 LDG.E.64 R6, desc[UR8][R30.64] ;  /* 0x000000081e062981 */ /* 0x000564000c1e1b00 */
[----:B------:R-:W0:Y:S01]  /*0280*/  @P1 LDC.64 R38, c[0x0][0x3e8] ;  /* 0x0000fa00ff261b82 */ /* 0x000e220000000a00 */
[----:B----4-:R-:W-:-:S07]  /*0290*/  @P3 IMAD.WIDE.U32 R32, R3, 0x8, R32 ;  /* 0x0000000803203825 */ /* 0x010fce00078e0020 */
[----:B------:R-:W4:Y:S01]  /*02a0*/  @P6 LDC.64 R40, c[0x0][0x3d0] ;  /* 0x0000f400ff286b82 */ /* 0x000f220000000a00 */
[C---:B---3--:R-:W-:Y:S01]  /*02b0*/  @P3 IMAD.WIDE.U32 R34, R3.reuse, 0x8, R34 ;  /* 0x0000000803223825 */ /* 0x048fe200078e0022 */
[----:B------:R-:W-:Y:S02]  /*02c0*/  @P3 IADD3 R3, PT, PT, R3, 0x80, RZ ;  /* 0x0000008003033810 */ /* 0x000fe40007ffe0ff */
[----:B------:R-:W-:-:S04]  /*02d0*/  LOP3.LUT R9, R9, 0xfffffffd, RZ, 0xc0, !PT ;  /* 0xfffffffd09097812 */ /* 0x000fc800078ec0ff */
[----:B------:R-:W3:Y:S01]  /*02e0*/  @P6 LDC.64 R42, c[0x0][0x3e8] ;  /* 0x0000fa00ff2a6b82 */ /* 0x000ee20000000a00 */
[----:B-1----:R-:W-:-:S07]  /*02f0*/  @P1 IMAD.WIDE.U32 R36, R3, 0x8, R36 ;  /* 0x0000000803241825 */ /* 0x002fce00078e0024 */
[----:B------:R-:W1:Y:S01]  /*0300*/  @P5 LDC.64 R44, c[0x0][0x3d0] ;  /* 0x0000f400ff2c5b82 */ /* 0x000e620000000a00 */
[C---:B0-----:R-:W-:Y:S01]  /*0310*/  @P1 IMAD.WIDE.U32 R38, R3.reuse, 0x8, R38 ;  /* 0x0000000803261825 */ /* 0x041fe200078e0026 */
[----:B------:R-:W-:-:S06]  /*0320*/  @P1 IADD3 R3, PT, PT, R3, 0x80, RZ ;  /* 0x0000008003031810 */ /* 0x000fcc0007ffe0ff */
[----:B------:R-:W0:Y:S01]  /*0330*/  @P5 LDC.64 R46, c[0x0][0x3e8] ;  /* 0x0000fa00ff2e5b82 */ /* 0x000e220000000a00 */
[C---:B------:R-:W-:Y:S02]  /*0340*/  ISETP.GE.U32.AND P1, PT, R2.reuse, 0x400, PT ;  /* 0x000004000200780c */ /* 0x040fe40003f26070 */
[----:B------:R-:W-:-:S05]  /*0350*/  ISETP.GE.U32.AND P2, PT, R2, 0x480, PT ;  /* 0x000004800200780c */ /* 0x000fca0003f46070 */
[----:B------:R-:W0:Y:S08]  /*0360*/  @P4 LDC.64 R48, c[0x0][0x3d0] ;  /* 0x0000f400ff304b82 */ /* 0x000e300000000a00 */
[----:B------:R-:W0:Y:S01]  /*0370*/  @P4 LDC.64 R50, c[0x0][0x3e8] ;  /* 0x0000fa00ff324b82 */ /* 0x000e220000000a00 */
[----:B------:R-:W-:Y:S01]  /*0380*/  ISETP.GE.U32.AND P3, PT, R2, 0x500, PT ;  /* 0x000005000200780c */ /* 0x000fe20003f66070 */
[----:B----4-:R-:W-:Y:S01]  /*0390*/  @P6 IMAD.WIDE.U32 R40, R3, 0x8, R40 ;  /* 0x0000000803286825 */ /* 0x010fe200078e0028 */
[----:B------:R-:W-:-:S05]  /*03a0*/  @P4 LOP3.LUT R9, R9, 0x2, RZ, 0xfc, !PT ;  /* 0x0000000209094812 */ /* 0x000fca00078efcff */
[----:B------:R-:W4:Y:S01]  /*03b0*/  @P0 LDC.64 R52, c[0x0][0x3d0] ;  /* 0x0000f400ff340b82 */ /* 0x000f220000000a00 */
[----:B---3--:R-:W-:-:S07]  /*03c0*/  @P6 IMAD.WIDE.U32 R42, R3, 0x8, R42 ;  /* 0x00000008032a6825 */ /* 0x008fce00078e002a */
[----:B------:R-:W3:Y:S01]  /*03d0*/  @P0 LDC.64 R54, c[0x0][0x3e8] ;  /* 0x0000fa00ff360b82 */ /* 0x000ee20000000a00 */
[----:B------:R-:W-:-:S07]  /*03e0*/  @P6 IADD3 R3, PT, PT, R3, 0x80, RZ ;  /* 0x0000008003036810 */ /* 0x000fce0007ffe0ff */
[----:B------:R-:W3:Y:S01]  /*03f0*/  @P1 LDC.64 R28, c[0x0][0x3d0] ;  /* 0x0000f400ff1c1b82 */ /* 0x000ee20000000a00 */
[----:B-1----:R-:W-:-:S07]  /*0400*/  @P5 IMAD.WIDE.U32 R44, R3, 0x8, R44 ;  /* 0x00000008032c5825 */ /* 0x002fce00078e002c */
[----:B--2---:R-:W1:Y:S01]  /*0410*/  @P1 LDC.64 R30, c[0x0][0x3e8] ;  /* 0x0000fa00ff1e1b82 */ /* 0x004e620000000a00 */
[C---:B0-----:R-:W-:Y:S01]  /*0420*/  @P5 IMAD.WIDE.U32 R46, R3.reuse, 0x8, R46 ;  /* 0x00000008032e5825 */ /* 0x041fe200078e002e */
[----:B------:R-:W-:-:S06]  /*0430*/  @P5 IADD3 R3, PT, PT, R3, 0x80, RZ ;  /* 0x0000008003035810 */ /* 0x000fcc0007ffe0ff */
[----:B------:R-:W0:Y:S01]  /*0440*/  S2UR UR4, SR_CTAID.X ;  /* 0x00000000000479c3 */ /* 0x000e220000002500 */
[----:B------:R-:W-:Y:S01]  /*0450*/  P2R R8, PR, RZ, 0x40 ;  /* 0x00000040ff087803 */ /* 0x000fe20000000000 */
[----:B------:R2:W-:Y:S01]  /*0460*/  STL [R1+0x48], RZ ;  /* 0x000048ff01007387 */ /* 0x0005e20000100800 */
[----:B------:R-:W-:-:S05]  /*0470*/  LOP3.LUT P6, RZ, R9, 0x20, RZ, 0xc0, !PT ;  /* 0x0000002009ff7812 */ /* 0x000fca00078cc0ff */
[----:B------:R-:W2:Y:S01]  /*0480*/  @P2 LDC.64 R60, c[0x0][0x3d0] ;  /* 0x0000f400ff3c2b82 */ /* 0x000ea20000000a00 */
[----:B------:R-:W-:-:S07]  /*0490*/  @P4 IMAD.WIDE.U32 R48, R3, 0x8, R48 ;  /* 0x0000000803304825 */ /* 0x000fce00078e0030 */
[----:B------:R-:W0:Y:S01]  /*04a0*/  @P2 LDC.64 R62, c[0x0][0x3e8] ;  /* 0x0000fa00ff3e2b82 */ /* 0x000e220000000a00 */
[C---:B------:R-:W-:Y:S01]  /*04b0*/  @P4 IMAD.WIDE.U32 R50, R3.reuse, 0x8, R50 ;  /* 0x0000000803324825 */ /* 0x040fe200078e0032 */
[----:B------:R-:W-:-:S06]  /*04c0*/  @P4 IADD3 R3, PT, PT, R3, 0x80, RZ ;  /* 0x0000008003034810 */ /* 0x000fcc0007ffe0ff */
[----:B------:R-:W0:Y:S01]  /*04d0*/  @P3 LDC.64 R64, c[0x0][0x3d0] ;  /* 0x0000f400ff403b82 */ /* 0x000e220000000a00 */
[----:B------:R-:W-:-:S07]  /*04e0*/  P2R R0, PR, RZ, 0x40 ;  /* 0x00000040ff007803 */ /* 0x000fce0000000000 */
[----:B------:R-:W0:Y:S01]  /*04f0*/  @P3 LDC.64 R66, c[0x0][0x3e8] ;  /* 0x0000fa00ff423b82 */ /* 0x000e220000000a00 */
[----:B------:R-:W-:Y:S01]  /*0500*/  LOP3.LUT P6, RZ, R9, 0x10, RZ, 0xc0, !PT ;  /* 0x0000001009ff7812 */ /* 0x000fe200078cc0ff */
[C---:B----4-:R-:W-:Y:S01]  /*0510*/  @P0 IMAD.WIDE.U32 R52, R3.reuse, 0x8, R52 ;  /* 0x0000000803340825 */ /* 0x050fe200078e0034 */
[----:B------:R4:W-:Y:S03]  /*0520*/  STL [R1+0x4c], RZ ;  /* 0x00004cff01007387 */ /* 0x0009e60000100800 */
[C---:B---3--:R-:W-:Y:S01]  /*0530*/  @P0 IMAD.WIDE.U32 R54, R3.reuse, 0x8, R54 ;  /* 0x0000000803360825 */ /* 0x048fe200078e0036 */
[----:B------:R-:W-:Y:S01]  /*0540*/  @P0 IADD3 R3, PT, PT, R3, 0x80, RZ ;  /* 0x0000008003030810 */ /* 0x000fe20007ffe0ff */
[----:B------:R4:W-:Y:S04]  /*0550*/  STL [R1+0x50], RZ ;  /* 0x000050ff01007387 */ /* 0x0009e80000100800 */
[----:B------:R-:W-:Y:S01]  /*0560*/  @P1 IMAD.WIDE.U32 R56, R3, 0x8, R28 ;  /* 0x0000000803381825 */ /* 0x000fe200078e001c */
[----:B------:R-:W-:Y:S01]  /*0570*/  LOP3.LUT R9, R9, 0xfffffffe, RZ, 0xc0, !PT ;  /* 0xfffffffe09097812 */ /* 0x000fe200078ec0ff */
[----:B------:R-:W5:Y:S02]  /*0580*/  @P6 LDG.E.64 R10, desc[UR8][R32.64] ;  /* 0x00000008200a6981 */ /* 0x000f64000c1e1b00 */
[C---:B-1----:R-:W-:Y:S01]  /*0590*/  @P1 IMAD.WIDE.U32 R58, R3.reuse, 0x8, R30 ;  /* 0x00000008033a1825 */ /* 0x042fe200078e001e */
[----:B------:R-:W-:Y:S01]  /*05a0*/  @P1 IADD3 R3, PT, PT, R3, 0x80, RZ ;  /* 0x0000008003031810 */ /* 0x000fe20007ffe0ff */
[----:B------:R-:W5:Y:S01]  /*05b0*/  @P6 LDG.E.64 R12, desc[UR8][R34.64] ;  /* 0x00000008220c6981 */ /* 0x000f62000c1e1b00 */
[----:B------:R-:W-:-:S03]  /*05c0*/  ISETP.NE.AND P6, PT, R0, RZ, PT ;  /* 0x000000ff0000720c */ /* 0x000fc60003fc5270 */
[----:B------:R4:W-:Y:S01]  /*05d0*/  STL [R1+0x54], RZ ;  /* 0x000054ff01007387 */ /* 0x0009e20000100800 */
[----:B--2---:R-:W-:-:S03]  /*05e0*/  @P2 IMAD.WIDE.U32 R60, R3, 0x8, R60 ;  /* 0x00000008033c2825 */ /* 0x004fc600078e003c */
[----:B------:R4:W-:Y:S01]  /*05f0*/  STL [R1+0x38], RZ ;  /* 0x000038ff01007387 */ /* 0x0009e20000100800 */
[C---:B0-----:R-:W-:Y:S01]  /*0600*/  @P2 IMAD.WIDE.U32 R62, R3.reuse, 0x8, R62 ;  /* 0x00000008033e2825 */ /* 0x041fe200078e003e */
[----:B------:R-:W-:Y:S02]  /*0610*/  @P2 IADD3 R3, PT, PT, R3, 0x80, RZ ;  /* 0x0000008003032810 */ /* 0x000fe40007ffe0ff */
[----:B------:R4:W-:Y:S04]  /*0620*/  STL [R1+0x3c], RZ ;  /* 0x00003cff01007387 */ /* 0x0009e80000100800 */
[----:B------:R4:W-:Y:S01]  /*0630*/  STL [R1+0x40], RZ ;  /* 0x000040ff01007387 */ /* 0x0009e20000100800 */
[----:B------:R-:W-:-:S03]  /*0640*/  @P3 IMAD.WIDE.U32 R28, R3, 0x8, R64 ;  /* 0x00000008031c3825 */ /* 0x000fc600078e0040 */
[----:B------:R4:W-:Y:S01]  /*0650*/  STL [R1+0x44], RZ ;  /* 0x000044ff01007387 */ /* 0x0009e20000100800 */
[----:B------:R-:W-:-:S03]  /*0660*/  @P3 IMAD.WIDE.U32 R30, R3, 0x8, R66 ;  /* 0x00000008031e3825 */ /* 0x000fc600078e0042 */
[----:B------:R4:W-:Y:S01]  /*0670*/  STL [R1+0x28], RZ ;  /* 0x000028ff01007387 */ /* 0x0009e20000100800 */
[----:B------:R-:W-:-:S03]  /*0680*/  MOV R3, UR4 ;  /* 0x0000000400037c02 */ /* 0x000fc60008000f00 */
[----:B------:R4:W-:Y:S04]  /*0690*/  STL [R1+0x2c], RZ ;  /* 0x00002cff01007387 */ /* 0x0009e80000100800 */
[----:B------:R4:W-:Y:S04]  /*06a0*/  STL [R1+0x30], RZ ;  /* 0x000030ff01007387 */ /* 0x0009e80000100800 */
[----:B------:R4:W-:Y:S01]  /*06b0*/  STL [R1+0x34], RZ ;  /* 0x000034ff01007387 */ /* 0x0009e20000100800 */
[----:B------:R-:W-:-:S03]  /*06c0*/  @P3 LOP3.LUT R9, R9, 0x1, RZ, 0xfc, !PT ;  /* 0x0000000109093812 */ /* 0x000fc600078efcff */
[----:B------:R0:W5:Y:S04]  /*06d0*/  @P3 LDG.E.64 R150, desc[UR8][R28.64] ;  /* 0x000000081c963981 */ /* 0x000168000c1e1b00 */
[----:B------:R1:W5:Y:S01]  /*06e0*/  @P3 LDG.E.64 R152, desc[UR8][R30.64] ;  /* 0x000000081e983981 */ /* 0x000362000c1e1b00 */
[----:B------:R-:W-:-:S03]  /*06f0*/  ISETP.GE.AND P3, PT, R3, UR5, PT ;  /* 0x0000000503007c0c */ /* 0x000fc6000bf66270 */
[----:B------:R2:W5:Y:S04]  /*0700*/  @P6 LDG.E.64 R14, desc[UR8][R36.64] ;  /* 0x00000008240e6981 */ /* 0x000568000c1e1b00 */
[----:B------:R3:W5:Y:S01]  /*0710*/  @P6 LDG.E.64 R16, desc[UR8][R38.64] ;  /* 0x0000000826106981 */ /* 0x000762000c1e1b00 */
[----:B------:R-:W-:Y:S02]  /*0720*/  ISETP.NE.AND P6, PT, R8, RZ, PT ;  /* 0x000000ff0800720c */ /* 0x000fe40003fc5270 */
[----:B0-----:R-:W-:Y:S02]  /*0730*/  CS2R R28, SRZ ;  /* 0x00000000001c7805 */ /* 0x001fe4000001ff00 */
[----:B-1----:R-:W-:Y:S01]  /*0740*/  CS2R R30, SRZ ;  /* 0x00000000001e7805 */ /* 0x002fe2000001ff00 */
[----:B------:R0:W5:Y:S01]  /*0750*/  @P5 LDG.E.64 R22, desc[UR8][R44.64] ;  /* 0x000000082c165981 */ /* 0x000162000c1e1b00 */
[----:B------:R-:W-:-:S02]  /*0760*/  CS2R R32, SRZ ;  /* 0x0000000000207805 */ /* 0x000fc4000001ff00 */
[----:B------:R-:W-:Y:S02]  /*0770*/  CS2R R34, SRZ ;  /* 0x0000000000227805 */ /* 0x000fe4000001ff00 */
[----:B--2---:R-:W-:Y:S01]  /*0780*/  CS2R R36, SRZ ;  /* 0x0000000000247805 */ /* 0x004fe2000001ff00 */
[----:B------:R1:W5:Y:S01]  /*0790*/  @P5 LDG.E.64 R24, desc[UR8][R46.64] ;  /* 0x000000082e185981 */ /* 0x000362000c1e1b00 */
[----:B------:R-:W-:Y:S02]  /*07a0*/  CS2R R140, SRZ ;  /* 0x00000000008c7805 */ /* 0x000fe4000001ff00 */
[----:B---3--:R-:W-:Y:S02]  /*07b0*/  CS2R R38, SRZ ;  /* 0x0000000000267805 */ /* 0x008fe4000001ff00 */
[----:B------:R-:W-:Y:S01]  /*07c0*/  CS2R R142, SRZ ;  /* 0x00000000008e7805 */ /* 0x000fe2000001ff00 */
[----:B------:R2:W5:Y:S01]  /*07d0*/  @P4 LDG.E.64 R26, desc[UR8][R48.64] ;  /* 0x00000008301a4981 */ /* 0x000562000c1e1b00 */
[----:B------:R-:W-:-:S02]  /*07e0*/  CS2R R64, SRZ ;  /* 0x0000000000407805 */ /* 0x000fc4000001ff00 */
[----:B0-----:R-:W-:Y:S02]  /*07f0*/  CS2R R44, SRZ ;  /* 0x00000000002c7805 */ /* 0x001fe4000001ff00 */
[----:B------:R-:W-:Y:S01]  /*0800*/  CS2R R66, SRZ ;  /* 0x0000000000427805 */ /* 0x000fe2000001ff00 */
[----:B------:R0:W5:Y:S01]  /*0810*/  @P6 LDG.E.64 R18, desc[UR8][R40.64] ;  /* 0x0000000828126981 */ /* 0x000162000c1e1b00 */
[----:B------:R-:W-:Y:S02]  /*0820*/  CS2R R68, SRZ ;  /* 0x0000000000447805 */ /* 0x000fe4000001ff00 */
[----:B-1----:R-:W-:Y:S02]  /*0830*/  CS2R R46, SRZ ;  /* 0x00000000002e7805 */ /* 0x002fe4000001ff00 */
[----:B------:R-:W-:Y:S01]  /*0840*/  CS2R R70, SRZ ;  /* 0x0000000000467805 */ /* 0x000fe2000001ff00 */
[----:B------:R1:W5:Y:S01]  /*0850*/  @P6 LDG.E.64 R20, desc[UR8][R42.64] ;  /* 0x000000082a146981 */ /* 0x000362000c1e1b00 */
[----:B------:R-:W-:-:S02]  /*0860*/  CS2R R72, SRZ ;  /* 0x0000000000487805 */ /* 0x000fc4000001ff00 */
[----:B--2---:R-:W-:Y:S02]  /*0870*/  CS2R R48, SRZ ;  /* 0x0000000000307805 */ /* 0x004fe4000001ff00 */
        /* <DEDUP_REMOVED lines=28> */
[----:B------:R-:W-:Y:S02]  /*0a40*/  CS2R R102, SRZ ;  /* 0x0000000000667805 */ /* 0x000fe4000001ff00 */
[----:B------:R-:W-:-:S02]  /*0a50*/  CS2R R104, SRZ ;  /* 0x0000000000687805 */ /* 0x000fc4000001ff00 */
[----:B------:R-:W-:Y:S02]  /*0a60*/  CS2R R106, SRZ ;  /* 0x00000000006a7805 */ /* 0x000fe4000001ff00 */
[----:B-1----:R-:W-:Y:S02]  /*0a70*/  CS2R R60, SRZ ;  /* 0x00000000003c7805 */ /* 0x002fe4000001ff00 */
[----:B------:R-:W-:Y:S02]  /*0a80*/  CS2R R108, SRZ ;  /* 0x00000000006c7805 */ /* 0x000fe4000001ff00 */
[----:B------:R-:W-:Y:S02]  /*0a90*/  CS2R R110, SRZ ;  /* 0x00000000006e7805 */ /* 0x000fe4000001ff00 */
[----:B------:R-:W-:Y:S02]  /*0aa0*/  CS2R R112, SRZ ;  /* 0x0000000000707805 */ /* 0x000fe4000001ff00 */
[----:B--2---:R-:W-:-:S02]  /*0ab0*/  CS2R R62, SRZ ;  /* 0x00000000003e7805 */ /* 0x004fc4000001ff00 */
        /* <DEDUP_REMOVED lines=9> */
[----:B----4-:R-:W-:Y:S06]  /*0b50*/  @P3 BRA `(.L_x_16170) ;  /* 0x000000cc00dc3947 */ /* 0x010fec0003800000 */
[----:B-----5:R-:W-:Y:S02]  /*0b60*/  MOV R0, R4 ;  /* 0x0000000400007202 */ /* 0x020fe40000000f00 */
[----:B------:R-:W-:Y:S02]  /*0b70*/  CS2R R140, SRZ ;  /* 0x00000000008c7805 */ /* 0x000fe4000001ff00 */
[--C-:B------:R-:W-:Y:S02]  /*0b80*/  SHF.R.U64 R4, R4, 0x10, R5.reuse ;  /* 0x0000001004047819 */ /* 0x100fe40000001205 */
[----:B------:R-:W-:Y:S02]  /*0b90*/  CS2R R142, SRZ ;  /* 0x00000000008e7805 */ /* 0x000fe4000001ff00 */
[----:B------:R-:W-:Y:S01]  /*0ba0*/  MOV R8, R5 ;  /* 0x0000000500087202 */ /* 0x000fe20000000f00 */
[----:B------:R-:W-:Y:S01]  /*0bb0*/  STL.S16 [R1+0xf2], R0 ;  /* 0x0000f20001007387 */ /* 0x000fe20000100600 */
[----:B------:R-:W-:-:S02]  /*0bc0*/  SHF.R.U32.HI R5, RZ, 0x10, R5 ;  /* 0x00000010ff057819 */ /* 0x000fc40000011605 */
[----:B------:R-:W-:Y:S02]  /*0bd0*/  CS2R R84, SRZ ;  /* 0x0000000000547805 */ /* 0x000fe4000001ff00 */
[----:B------:R-:W-:Y:S01]  /*0be0*/  MOV R28, R10 ;  /* 0x0000000a001c7202 */ /* 0x000fe20000000f00 */
[----:B------:R-:W-:Y:S01]  /*0bf0*/  STL.S16 [R1+0xf0], R4 ;  /* 0x0000f00401007387 */ /* 0x000fe20000100600 */
        /* <DEDUP_REMOVED lines=19> */
[----:B------:R0:W-:Y:S01]  /*0d30*/  STL.S16 [R1+0xe6], R29 ;  /* 0x0000e61d01007387 */ /* 0x0001e20000100600 */
        /* <DEDUP_REMOVED lines=9> */
[----:B0-----:R-:W-:Y:S02]  /*0dd0*/  CS2R R28, SRZ ;  /* 0x00000000001c7805 */ /* 0x001fe4000001ff00 */
        /* <DEDUP_REMOVED lines=65> */
[----:B------:R0:W-:Y:S01]  /*11f0*/  STL.S16 [R1+0xc0], R39 ;  /* 0x0000c02701007387 */ /* 0x0001e20000100600 */
[--C-:B------:R-:W-:Y:S02]  /*1200*/  SHF.R.U64 R20, R20, 0x10, R21.reuse ;  /* 0x0000001014147819 */ /* 0x100fe40000001215 */
[----:B------:R-:W-:Y:S02]  /*1210*/  CS2R R124, SRZ ;  /* 0x00000000007c7805 */ /* 0x000fe4000001ff00 */
[----:B------:R-:W-:Y:S01]  /*1220*/  MOV R61, R21 ;  /* 0x00000015003d7202 */ /* 0x000fe20000000f00 */
[----:B------:R-:W-:Y:S01]  /*1230*/  STL.S16 [R1+0xbe], R40 ;  /* 0x0000be2801007387 */ /* 0x000fe20000100600 */
[----:B------:R-:W-:-:S02]  /*1240*/  SHF.R.U32.HI R21, RZ, 0x10, R21 ;  /* 0x00000010ff157819 */ /* 0x000fc40000011615 */
[----:B------:R-:W-:Y:S02]  /*1250*/  CS2R R126, SRZ ;  /* 0x00000000007e7805 */ /* 0x000fe4000001ff00 */
[----:B------:R-:W-:Y:S01]  /*1260*/  MOV R62, R24 ;  /* 0x00000018003e7202 */ /* 0x000fe20000000f00 */
[----:B------:R1:W-:Y:S01]  /*1270*/  STL.S16 [R1+0xbc], R41 ;  /* 0x0000bc2901007387 */ /* 0x0003e20000100600 */
[--C-:B------:R-:W-:Y:S02]  /*1280*/  SHF.R.U64 R24, R24, 0x10, R25.reuse ;  /* 0x0000001018187819 */ /* 0x100fe40000001219 */
[----:B0-----:R-:W-:Y:S02]  /*1290*/  CS2R R38, SRZ ;  /* 0x0000000000267805 */ /* 0x001fe4000001ff00 */
[----:B------:R-:W-:Y:S01]  /*12a0*/  MOV R63, R25 ;  /* 0x00000019003f7202 */ /* 0x000fe20000000f00 */
[----:B------:R-:W-:Y:S01]  /*12b0*/  STL.S16 [R1+0xba], R42 ;  /* 0x0000ba2a01007387 */ /* 0x000fe20000100600 */
[----:B------:R-:W-:-:S02]  /*12c0*/  SHF.R.U32.HI R25, RZ, 0x10, R25 ;  /* 0x00000010ff197819 */ /* 0x000fc40000011619 */
[----:B------:R-:W-:Y:S02]  /*12d0*/  CS2R R128, SRZ ;  /* 0x0000000000807805 */ /* 0x000fe4000001ff00 */
[----:B------:R-:W-:Y:S01]  /*12e0*/  MOV R64, R132 ;  /* 0x0000008400407202 */ /* 0x000fe20000000f00 */
[----:B------:R0:W-:Y:S01]  /*12f0*/  STL.S16 [R1+0xb8], R43 ;  /* 0x0000b82b01007387 */ /* 0x0001e20000100600 */
[--C-:B------:R-:W-:Y:S02]  /*1300*/  SHF.R.U64 R65, R132, 0x10, R133.reuse ;  /* 0x0000001084417819 */ /* 0x100fe40000001285 */
[----:B-1----:R-:W-:Y:S02]  /*1310*/  CS2R R40, SRZ ;  /* 0x0000000000287805 */ /* 0x002fe4000001ff00 */
        /* <DEDUP_REMOVED lines=10> */
[----:B------:R-:W-:Y:S01]  /*13c0*/  SHF.R.U32.HI R71, RZ, 0x10, R137 ;  /* 0x00000010ff477819 */ /* 0x000fe20000011689 */
[----:B------:R-:W-:Y:S01]  /*13d0*/  UPLOP3.LUT UP1, UPT, UPT, UPT, UPT, 0x40, 0x4 ;  /* 0x000000000004789c */ /* 0x000fe20003f2e870 */
[----:B------:R-:W-:Y:S01]  /*13e0*/  MOV R72, R144 ;  /* 0x0000009000487202 */ /* 0x000fe20000000f00 */
[----:B------:R0:W-:Y:S01]  /*13f0*/  STL.S16 [R1+0xb0], R47 ;  /* 0x0000b02f01007387 */ /* 0x0001e20000100600 */
[----:B------:R-:W-:-:S02]  /*1400*/  SHF.R.U64 R73, R144, 0x10, R145 ;  /* 0x0000001090497819 */ /* 0x000fc40000001291 */
[----:B-1----:R-:W-:Y:S02]  /*1410*/  CS2R R44, SRZ ;  /* 0x00000000002c7805 */ /* 0x002fe4000001ff00 */
[----:B------:R-:W-:Y:S01]  /*1420*/  MOV R74, R145 ;  /* 0x00000091004a7202 */ /* 0x000fe20000000f00 */
[----:B------:R-:W-:Y:S01]  /*1430*/  STL.S16 [R1+0xae], R48 ;  /* 0x0000ae3001007387 */ /* 0x000fe20000100600 */
[----:B------:R-:W-:Y:S01]  /*1440*/  SHF.R.U32.HI R75, RZ, 0x10, R145 ;  /* 0x00000010ff4b7819 */ /* 0x000fe20000011691 */
[----:B------:R-:W1:Y:S01]  /*1450*/  LDCU UR14, c[0x0][0x40c] ;  /* 0x00008180ff0e77ac */ /* 0x000e620008000800 */
[----:B------:R-:W-:Y:S01]  /*1460*/  MOV R76, R148 ;  /* 0x00000094004c7202 */ /* 0x000fe20000000f00 */
[----:B------:R2:W-:Y:S01]  /*1470*/  STL.S16 [R1+0xac], R49 ;  /* 0x0000ac3101007387 */ /* 0x0005e20000100600 */
[----:B------:R-:W-:Y:S02]  /*1480*/  SHF.R.U64 R77, R148, 0x10, R149 ;  /* 0x00000010944d7819 */ /* 0x000fe40000001295 */
[----:B0-----:R-:W-:-:S02]  /*1490*/  CS2R R46, SRZ ;  /* 0x00000000002e7805 */ /* 0x001fc4000001ff00 */
[----:B------:R-:W-:Y:S01]  /*14a0*/  MOV R78, R149 ;  /* 0x00000095004e7202 */ /* 0x000fe20000000f00 */
[----:B------:R-:W-:Y:S01]  /*14b0*/  STL.S16 [R1+0xaa], R50 ;  /* 0x0000aa3201007387 */ /* 0x000fe20000100600 */
[----:B------:R-:W-:Y:S01]  /*14c0*/  SHF.R.U32.HI R79, RZ, 0x10, R149 ;  /* 0x00000010ff4f7819 */ /* 0x000fe20000011695 */
[----:B------:R-:W0:Y:S01]  /*14d0*/  LDCU.U8 UR10, c[0x0][0x410] ;  /* 0x00008200ff0a77ac */ /* 0x000e220008000000 */
[----:B------:R-:W-:Y:S01]  /*14e0*/  MOV R80, R152 ;  /* 0x0000009800507202 */ /* 0x000fe20000000f00 */
[----:B------:R3:W-:Y:S01]  /*14f0*/  STL.S16 [R1+0xa8], R51 ;  /* 0x0000a83301007387 */ /* 0x0007e20000100600 */
[--C-:B------:R-:W-:Y:S02]  /*1500*/  SHF.R.U64 R81, R152, 0x10, R153.reuse ;  /* 0x0000001098517819 */ /* 0x100fe40000001299 */
[----:B--2---:R-:W-:Y:S02]  /*1510*/  CS2R R48, SRZ ;  /* 0x0000000000307805 */ /* 0x004fe4000001ff00 */
[----:B------:R-:W-:Y:S01]  /*1520*/  MOV R82, R153 ;  /* 0x0000009900527202 */ /* 0x000fe20000000f00 */
[----:B------:R-:W-:Y:S01]  /*1530*/  STL.S16 [R1+0xa6], R52 ;  /* 0x0000a63401007387 */ /* 0x000fe20000100600 */
[----:B------:R-:W-:Y:S01]  /*1540*/  SHF.R.U32.HI R83, RZ, 0x10, R153 ;  /* 0x00000010ff537819 */ /* 0x000fe20000011699 */
[----:B------:R-:W2:Y:S02]  /*1550*/  LDCU UR11, c[0x0][0x400] ;  /* 0x00008000ff0b77ac */ /* 0x000ea40008000800 */
[----:B------:R4:W-:Y:S01]  /*1560*/  STL.S16 [R1+0xa4], R53 ;  /* 0x0000a43501007387 */ /* 0x0009e20000100600 */
[----:B---3--:R-:W-:Y:S01]  /*1570*/  CS2R R50, SRZ ;  /* 0x0000000000327805 */ /* 0x008fe2000001ff00 */
[----:B------:R-:W3:Y:S02]  /*1580*/  LDCU.64 UR12, c[0x0][0x438] ;  /* 0x00008700ff0c77ac */ /* 0x000ee40008000a00 */
[----:B------:R-:W-:Y:S01]  /*1590*/  STL.S16 [R1+0xa2], R54 ;  /* 0x0000a23601007387 */ /* 0x000fe20000100600 */
[----:B------:R-:W0:Y:S03]  /*15a0*/  LDCU.64 UR6, c[0x0][0x478] ;  /* 0x00008f00ff0677ac */ /* 0x000e260008000a00 */
[----:B------:R-:W-:Y:S01]  /*15b0*/  STL.S16 [R1+0xa0], R6 ;  /* 0x0000a00601007387 */ /* 0x000fe20000100600 */
[----:B----4-:R-:W-:-:S03]  /*15c0*/  CS2R R52, SRZ ;  /* 0x0000000000347805 */ /* 0x010fc6000001ff00 */
[----:B------:R4:W-:Y:S04]  /*15d0*/  STL.S16 [R1+0x9e], R55 ;  /* 0x00009e3701007387 */ /* 0x0009e80000100600 */
[----:B------:R-:W-:Y:S04]  /*15e0*/  STL.S16 [R1+0x9c], R7 ;  /* 0x00009c0701007387 */ /* 0x000fe80000100600 */
[----:B------:R-:W-:Y:S01]  /*15f0*/  STL.S16 [R1+0x9a], R56 ;  /* 0x00009a3801007387 */ /* 0x000fe20000100600 */
[----:B----4-:R-:W-:-:S03]  /*1600*/  CS2R R54, SRZ ;  /* 0x0000000000367805 */ /* 0x010fc6000001ff00 */
[----:B------:R-:W-:Y:S04]  /*1610*/  STL.S16 [R1+0x98], R12 ;  /* 0x0000980c01007387 */ /* 0x000fe80000100600 */
        /* <DEDUP_REMOVED lines=19> */
[----:B------:R4:W-:Y:S04]  /*1750*/  STL.S16 [R1+0x78], R65 ;  /* 0x0000784101007387 */ /* 0x0009e80000100600 */
[----:B------:R-:W-:Y:S04]  /*1760*/  STL.S16 [R1+0x76], R66 ;  /* 0x0000764201007387 */ /* 0x000fe80000100600 */
[----:B------:R1:W-:Y:S01]  /*1770*/  STL.S16 [R1+0x74], R67 ;  /* 0x0000744301007387 */ /* 0x0003e20000100600 */
[----:B----4-:R-:W-:-:S03]  /*1780*/  CS2R R64, SRZ ;  /* 0x0000000000407805 */ /* 0x010fc6000001ff00 */
[----:B------:R-:W-:Y:S04]  /*1790*/  STL.S16 [R1+0x72], R68 ;  /* 0x0000724401007387 */ /* 0x000fe80000100600 */
[----:B------:R4:W-:Y:S01]  /*17a0*/  STL.S16 [R1+0x70], R69 ;  /* 0x0000704501007387 */ /* 0x0009e20000100600 */
[----:B-1----:R-:W-:-:S03]  /*17b0*/  CS2R R66, SRZ ;  /* 0x0000000000427805 */ /* 0x002fc6000001ff00 */
        /* <DEDUP_REMOVED lines=21> */
[----:B------:R4:W-:Y:S04]  /*1910*/  STL [R1+0x48], RZ ;  /* 0x000048ff01007387 */ /* 0x0009e80000100800 */
[----:B------:R4:W-:Y:S01]  /*1920*/  STL [R1+0x4c], RZ ;  /* 0x00004cff01007387 */ /* 0x0009e20000100800 */
[----:B-1----:R-:W-:-:S03]  /*1930*/  CS2R R82, SRZ ;  /* 0x0000000000527805 */ /* 0x002fc6000001ff00 */
        /* <DEDUP_REMOVED lines=9> */
[----:B0-23--:R4:W-:Y:S02]  /*19d0*/  STL [R1+0x34], RZ ;  /* 0x000034ff01007387 */ /* 0x00d9e40000100800 */
.L_x_16324:
[----:B------:R-:W0:Y:S08]  /*19e0*/  LDC.64 R4, c[0x0][0x3f8] ;  /* 0x0000fe00ff047b82 */ /* 0x000e300000000a00 */
[----:B-123--:R-:W1:Y:S08]  /*19f0*/  LDC.64 R6, c[0x0][0x3c8] ;  /* 0x0000f200ff067b82 */ /* 0x00ee700000000a00 */
[----:B------:R-:W2:Y:S01]  /*1a00*/  LDC.64 R184, c[0x0][0x3f0] ;  /* 0x0000fc00ffb87b82 */ /* 0x000ea20000000a00 */
[----:B0-----:R-:W-:-:S06]  /*1a10*/  IMAD.WIDE R4, R3, 0x4, R4 ;  /* 0x0000000403047825 */ /* 0x001fcc00078e0204 */
[----:B------:R-:W3:Y:S01]  /*1a20*/  LDG.E R4, desc[UR8][R4.64] ;  /* 0x0000000804047981 */ /* 0x000ee2000c1e1900 */
[----:B-1----:R-:W-:-:S04]  /*1a30*/  IMAD.WIDE R6, R3, 0x4, R6 ;  /* 0x0000000403067825 */ /* 0x002fc800078e0206 */
[----:B--2---:R-:W-:Y:S01]  /*1a40*/  IMAD.WIDE R184, R3, 0x4, R184 ;  /* 0x0000000403b87825 */ /* 0x004fe200078e02b8 */
[----:B------:R0:W5:Y:S04]  /*1a50*/  LDG.E R5, desc[UR8][R6.64] ;  /* 0x0000000806057981 */ /* 0x000168000c1e1900 */
        /* <DEDUP_REMOVED lines=11> */
[C---:B------:R-:W-:Y:S01]  /*1b10*/  ISETP.GE.U32.AND P0, PT, R2.reuse, 0x80, PT ;  /* 0x000000800200780c */ /* 0x040fe20003f06070 */
[----:B-1----:R-:W-:Y:S01]  /*1b20*/  IMAD R8, R3, R19, RZ ;  /* 0x0000001303087224 */ /* 0x002fe200078e02ff */
[----:B------:R-:W-:Y:S01]  /*1b30*/  ISETP.NE.AND P6, PT, RZ, UR10, PT ;  /* 0x0000000aff007c0c */ /* 0x000fe2000bfc5270 */
[----:B------:R-:W1:Y:S01]  /*1b40*/  S2R R20, SR_TID.X ;  /* 0x0000000000147919 */ /* 0x000e620000002100 */
[----:B------:R-:W-:Y:S01]  /*1b50*/  BSSY.RECONVERGENT B1, `(.L_x_16173) ;  /* 0x0000051000017945 */ /* 0x000fe20003800200 */
[C---:B------:R-:W-:Y:S01]  /*1b60*/  ISETP.GE.U32.AND P1, PT, R2.reuse, 0x100, PT ;  /* 0x000001000200780c */ /* 0x040fe20003f26070 */
[----:B------:R3:W-:Y:S01]  /*1b70*/  STL [R1+0x1c], R19 ;  /* 0x00001c1301007387 */ /* 0x0007e20000100800 */
[----:B------:R-:W-:Y:S02]  /*1b80*/  ISETP.GE.U32.AND P2, PT, R2, 0x180, PT ;  /* 0x000001800200780c */ /* 0x000fe40003f46070 */
[----:B0-----:R-:W-:-:S02]  /*1b90*/  IADD3 R6, PT, PT, R4, -0x1, RZ ;  /* 0xffffffff04067810 */ /* 0x001fc40007ffe0ff */
[C---:B------:R-:W-:Y:S02]  /*1ba0*/  ISETP.GE.U32.AND P4, PT, R2.reuse, 0x200, PT ;  /* 0x000002000200780c */ /* 0x040fe40003f86070 */
[----:B------:R-:W-:Y:S01]  /*1bb0*/  ISETP.GE.U32.AND P5, PT, R2, 0x280, PT ;  /* 0x000002800200780c */ /* 0x000fe20003fa6070 */
[----:B------:R-:W-:Y:S01]  /*1bc0*/  IMAD R6, R6, R19, RZ ;  /* 0x0000001306067224 */ /* 0x000fe200078e02ff */
[----:B---3--:R-:W-:-:S04]  /*1bd0*/  SHF.R.S32.HI R19, RZ, 0x1f, R8 ;  /* 0x0000001fff137819 */ /* 0x008fc80000011408 */
[----:B------:R-:W-:Y:S02]  /*1be0*/  LEA.HI R8, R19, R8, RZ, 0x2 ;  /* 0x0000000813087211 */ /* 0x000fe400078f10ff */
[----:B------:R-:W-:-:S04]  /*1bf0*/  SHF.R.S32.HI R19, RZ, 0x1f, R6 ;  /* 0x0000001fff137819 */ /* 0x000fc80000011406 */
[----:B------:R-:W-:Y:S02]  /*1c00*/  LEA.HI R6, R19, R6, RZ, 0x2 ;  /* 0x0000000613067211 */ /* 0x000fe400078f10ff */
[----:B------:R-:W-:Y:S02]  /*1c10*/  MOV R19, RZ ;  /* 0x000000ff00137202 */ /* 0x000fe40000000f00 */
[-C--:B-1----:R-:W-:Y:S02]  /*1c20*/  LEA.HI.SX32 R184, R8, R20.reuse, 0x1e ;  /* 0x0000001408b87211 */ /* 0x082fe400078ff2ff */
[----:B------:R-:W-:Y:S02]  /*1c30*/  LEA.HI.SX32 R6, R6, R20, 0x1e ;  /* 0x0000001406067211 */ /* 0x000fe400078ff2ff */
[----:B------:R-:W-:Y:S01]  /*1c40*/  MOV R20, RZ ;  /* 0x000000ff00147202 */ /* 0x000fe20000000f00 */
[----:B------:R0:W-:Y:S01]  /*1c50*/  STL [R1+0x18], R184 ;  /* 0x000018b801007387 */ /* 0x0001e20000100800 */
[----:B------:R-:W-:-:S02]  /*1c60*/  MOV R8, R184 ;  /* 0x000000b800087202 */ /* 0x000fc40000000f00 */
[----:B--2---:R-:W-:Y:S02]  /*1c70*/  FSEL R7, R7, RZ, !P6 ;  /* 0x000000ff07077208 */ /* 0x004fe40007000000 */
[----:B------:R-:W-:Y:S01]  /*1c80*/  ISETP.GE.U32.AND P6, PT, R2, 0x300, PT ;  /* 0x000003000200780c */ /* 0x000fe20003fc6070 */
[----:B0-----:R-:W-:-:S12]  /*1c90*/  @!P0 BRA `(.L_x_16174) ;  /* 0x0000000000f08947 */ /* 0x001fd80003800000 */
[----:B------:R-:W0:Y:S01]  /*1ca0*/  LDC.64 R184, c[0x0][0x3a8] ;  /* 0x0000ea00ffb87b82 */ /* 0x000e220000000a00 */
[----:B------:R1:W-:Y:S04]  /*1cb0*/  STL.64 [R1+0xf8], R2 ;  /* 0x0000f80201007387 */ /* 0x0003e80000100a00 */
[----:B------:R-:W2:Y:S03]  /*1cc0*/  LDL.S16 R12, [R1+0xf2] ;  /* 0x0000f200010c7983 */ /* 0x000ea60000100600 */
[----:B------:R-:W3:Y:S01]  /*1cd0*/  LDC.64 R188, c[0x0][0x428] ;  /* 0x00010a00ffbc7b82 */ /* 0x000ee20000000a00 */
[----:B------:R-:W4:Y:S01]  /*1ce0*/  LDL.LU R230, [R1+0x48] ;  /* 0x0000480001e67983 */ /* 0x000f220000300800 */
[----:B------:R-:W-:-:S03]  /*1cf0*/  ISETP.NE.U32.AND P0, PT, RZ, UR12, PT ;  /* 0x0000000cff007c0c */ /* 0x000fc6000bf05070 */
[----:B------:R-:W4:Y:S01]  /*1d00*/  LDL.S16 R247, [R1+0xf0] ;  /* 0x0000f00001f77983 */ /* 0x000f220000100600 */
[----:B0-----:R-:W-:-:S04]  /*1d10*/  IMAD.WIDE.U32 R184, R8, 0x10, R184 ;  /* 0x0000001008b87825 */ /* 0x001fc800078e00b8 */
[----:B---3--:R-:W-:Y:S02]  /*1d20*/  IMAD.WIDE.U32 R188, R6, 0x10, R188 ;  /* 0x0000001006bc7825 */ /* 0x008fe400078e00bc */
[----:B------:R-:W3:Y:S01]  /*1d30*/  LDG.E.128 R184, desc[UR8][R184.64] ;  /* 0x00000008b8b87981 */ /* 0x000ee2000c1e1d00 */
[----:B------:R-:W-:-:S03]  /*1d40*/  ISETP.NE.AND.EX P0, PT, RZ, UR13, PT, P0 ;  /* 0x0000000dff007c0c */ /* 0x000fc6000bf05300 */
[----:B------:R-:W4:Y:S04]  /*1d50*/  LDL.LU R219, [R1+0x4c] ;  /* 0x00004c0001db7983 */ /* 0x000f280000300800 */
[----:B------:R-:W4:Y:S06]  /*1d60*/  LDG.E.128 R188, desc[UR8][R188.64] ;  /* 0x00000008bcbc7981 */ /* 0x000f2c000c1e1d00 */
[----:B-1----:R-:W0:Y:S02]  /*1d70*/  @P0 LDC.64 R2, c[0x0][0x438] ;  /* 0x00010e00ff020b82 */ /* 0x002e240000000a00 */
[----:B0-----:R-:W-:-:S05]  /*1d80*/  @P0 IMAD.WIDE.U32 R2, R8, 0x10, R2 ;  /* 0x0000001008020825 */ /* 0x001fca00078e0002 */
[----:B------:R0:W5:Y:S04]  /*1d90*/  @P0 LDG.E.128 R132, desc[UR8][R2.64] ;  /* 0x0000000802840981 */ /* 0x000168000c1e1d00 */
[----:B------:R0:W5:Y:S04]  /*1da0*/  LDL.LU.64 R2, [R1+0xf8] ;  /* 0x0000f80001027983 */ /* 0x0001680000300a00 */
[----:B------:R-:W4:Y:S01]  /*1db0*/  LDL.S16 R20, [R1+0xee] ;  /* 0x0000ee0001147983 */ /* 0x000f220000100600 */
[----:B--2---:R-:W-:Y:S02]  /*1dc0*/  HADD2.F32 R12, -RZ, R12.H0_H0 ;  /* 0x2000000cff0c7230 */ /* 0x004fe40000004100 */
[----:B---3--:R-:W-:-:S02]  /*1dd0*/  FADD.FTZ R0, -R7, R184 ;  /* 0x000000b807007221 */ /* 0x008fc40000010100 */
[----:B------:R-:W2:Y:S02]  /*1de0*/  LDL.LU R184, [R1+0x50] ;  /* 0x0000500001b87983 */ /* 0x000ea40000300800 */
[----:B-----5:R-:W-:-:S04]  /*1df0*/  FMUL.FTZ R0, R5, R0 ;  /* 0x0000000005007220 */ /* 0x020fc80000410000 */
[----:B----4-:R-:W-:Y:S01]  /*1e00*/  FFMA.FTZ R230, R188, R0, R230 ;  /* 0x00000000bce67223 */ /* 0x010fe200000100e6 */
[----:B------:R-:W-:Y:S01]  /*1e10*/  FADD.FTZ R56, R56, R188 ;  /* 0x000000bc38387221 */ /* 0x000fe20000010000 */
[----:B------:R-:W-:Y:S01]  /*1e20*/  FMUL.FTZ R209, R188, R12 ;  /* 0x0000000cbcd17220 */ /* 0x000fe20000410000 */
[----:B------:R-:W-:Y:S01]  /*1e30*/  FADD.FTZ R19, -R7, R185 ;  /* 0x000000b907137221 */ /* 0x000fe20000010100 */
[----:B------:R-:W3:Y:S04]  /*1e40*/  LDL.S16 R188, [R1+0xec] ;  /* 0x0000ec0001bc7983 */ /* 0x000ee80000100600 */
[----:B------:R1:W-:Y:S04]  /*1e50*/  STL [R1+0x48], R230 ;  /* 0x000048e601007387 */ /* 0x0003e80000100800 */
[----:B------:R-:W4:Y:S01]  /*1e60*/  LDL.LU R185, [R1+0x54] ;  /* 0x0000540001b97983 */ /* 0x000f220000300800 */
[----:B------:R-:W-:-:S02]  /*1e70*/  HADD2.F32 R12, -RZ, R247.H0_H0 ;  /* 0x200000f7ff0c7230 */ /* 0x000fc40000004100 */
[----:B------:R-:W-:Y:S01]  /*1e80*/  FMUL.FTZ R197, R5, R19 ;  /* 0x0000001305c57220 */ /* 0x000fe20000410000 */
[----:B------:R-:W-:Y:S02]  /*1e90*/  FADD.FTZ R19, -R7, R186 ;  /* 0x000000ba07137221 */ /* 0x000fe40000010100 */
[----:B-1----:R-:W-:Y:S02]  /*1ea0*/  FMUL.FTZ R230, R189, R12 ;  /* 0x0000000cbde67220 */ /* 0x002fe40000410000 */
[----:B------:R-:W-:Y:S01]  /*1eb0*/  FMUL.FTZ R12, R5, R19 ;  /* 0x00000013050c7220 */ /* 0x000fe20000410000 */
[----:B------:R-:W-:-:S05]  /*1ec0*/  FFMA.FTZ R219, R189, R197, R219 ;  /* 0x000000c5bddb7223 */ /* 0x000fca00000100db */
[----:B------:R1:W-:Y:S01]  /*1ed0*/  STL [R1+0x4c], R219 ;  /* 0x00004cdb01007387 */ /* 0x0003e20000100800 */
[----:B------:R-:W-:Y:S02]  /*1ee0*/  HADD2.F32 R19, -RZ, R20.H0_H0 ;  /* 0x20000014ff137230 */ /* 0x000fe40000004100 */
[----:B------:R-:W-:-:S04]  /*1ef0*/  FADD.FTZ R20, -R7, R187 ;  /* 0x000000bb07147221 */ /* 0x000fc80000010100 */
[----:B------:R-:W-:Y:S01]  /*1f00*/  FMUL.FTZ R247, R5, R20 ;  /* 0x0000001405f77220 */ /* 0x000fe20000410000 */
[----:B-1----:R-:W-:Y:S01]  /*1f10*/  FMUL.FTZ R219, R190, R19 ;  /* 0x00000013bedb7220 */ /* 0x002fe20000410000 */
[----:B------:R-:W-:-:S04]  /*1f20*/  FFMA.FTZ R19, R0, R209, RZ ;  /* 0x000000d100137223 */ /* 0x000fc800000100ff */
[----:B------:R-:W-:-:S04]  /*1f30*/  FFMA.FTZ R19, R197, R230, R19 ;  /* 0x000000e6c5137223 */ /* 0x000fc80000010013 */
[----:B------:R-:W-:Y:S01]  /*1f40*/  FFMA.FTZ R19, R12, R219, R19 ;  /* 0x000000db0c137223 */ /* 0x000fe20000010013 */
[----:B------:R-:W-:Y:S01]  /*1f50*/  FADD.FTZ R57, R57, R189 ;  /* 0x000000bd39397221 */ /* 0x000fe20000010000 */
[----:B------:R-:W-:Y:S01]  /*1f60*/  FADD.FTZ R58, R58, R190 ;  /* 0x000000be3a3a7221 */ /* 0x000fe20000010000 */
[----:B------:R-:W-:Y:S01]  /*1f70*/  FADD.FTZ R59, R59, R191 ;  /* 0x000000bf3b3b7221 */ /* 0x000fe20000010000 */
[----:B------:R-:W-:Y:S02]  /*1f80*/  IADD3 R6, PT, PT, R6, 0x80, RZ ;  /* 0x0000008006067810 */ /* 0x000fe40007ffe0ff */
[----:B------:R-:W-:Y:S01]  /*1f90*/  IADD3 R8, PT, PT, R8, 0x80, RZ ;  /* 0x0000008008087810 */ /* 0x000fe20007ffe0ff */
[----:B--2---:R-:W-:-:S05]  /*1fa0*/  FFMA.FTZ R184, R190, R12, R184 ;  /* 0x0000000cbeb87223 */ /* 0x004fca00000100b8 */
[----:B------:R-:W-:Y:S01]  /*1fb0*/  STL [R1+0x50], R184 ;  /* 0x000050b801007387 */ /* 0x000fe20000100800 */
[----:B---3--:R-:W-:Y:S02]  /*1fc0*/  HADD2.F32 R20, -RZ, R188.H0_H0 ;  /* 0x200000bcff147230 */ /* 0x008fe40000004100 */
[----:B----4-:R-:W-:-:S05]  /*1fd0*/  FFMA.FTZ R185, R191, R247, R185 ;  /* 0x000000f7bfb97223 */ /* 0x010fca00000100b9 */
[----:B------:R1:W-:Y:S02]  /*1fe0*/  STL [R1+0x54], R185 ;  /* 0x000054b901007387 */ /* 0x0003e40000100800 */
[----:B-1----:R-:W-:-:S05]  /*1ff0*/  FMUL.FTZ R185, R191, R20 ;  /* 0x00000014bfb97220 */ /* 0x002fca0000410000 */
[----:B------:R0:W-:Y:S01]  /*2000*/  STL [R1+0x14], R185 ;  /* 0x000014b901007387 */ /* 0x0001e20000100800 */
[----:B------:R-:W-:-:S04]  /*2010*/  FADD.FTZ R184, RZ, R209 ;  /* 0x000000d1ffb87221 */ /* 0x000fc80000010000 */
[----:B------:R-:W-:-:S04]  /*2020*/  FADD.FTZ R184, R184, R230 ;  /* 0x000000e6b8b87221 */ /* 0x000fc80000010000 */
[----:B------:R-:W-:Y:S01]  /*2030*/  FADD.FTZ R20, R184, R219 ;  /* 0x000000dbb8147221 */ /* 0x000fe20000010000 */
[----:B------:R-:W-:-:S03]  /*2040*/  FFMA.FTZ R19, R247, R185, R19 ;  /* 0x000000b9f7137223 */ /* 0x000fc60000010013 */
[----:B0-----:R-:W-:-:S07]  /*2050*/  FADD.FTZ R20, R20, R185 ;  /* 0x000000b914147221 */ /* 0x001fce0000010000 */
.L_x_16174:
[----:B------:R-:W-:Y:S05]  /*2060*/  BSYNC.RECONVERGENT B1 ;  /* 0x0000000000017941 */ /* 0x000fea0003800200 */
.L_x_16173:
[----:B------:R-:W-:Y:S01]  /*2070*/  BSSY.RECONVERGENT B1, `(.L_x_16175) ;  /* 0x000003f000017945 */ /* 0x000fe20003800200 */
[----:B------:R-:W-:-:S03]  /*2080*/  ISETP.GE.U32.AND P0, PT, R2, 0x380, PT ;  /* 0x000003800200780c */ /* 0x000fc60003f06070 */
[----:B------:R-:W-:Y:S10]  /*2090*/  @!P1 BRA `(.L_x_16176) ;  /* 0x0000000000f09947 */ /* 0x000ff40003800000 */
[----:B------:R-:W0:Y:S01]  /*20a0*/  LDC.64 R184, c[0x0][0x3a8] ;  /* 0x0000ea00ffb87b82 */ /* 0x000e220000000a00 */
[----:B------:R1:W-:Y:S04]  /*20b0*/  STL.64 [R1+0xf8], R2 ;  /* 0x0000f80201007387 */ /* 0x0003e80000100a00 */
[----:B------:R-:W2:Y:S01]  /*20c0*/  LDL.S16 R218, [R1+0xea] ;  /* 0x0000ea0001da7983 */ /* 0x000ea20000100600 */
[----:B------:R-:W-:Y:S02]  /*20d0*/  ISETP.NE.U32.AND P1, PT, RZ, UR12, PT ;  /* 0x0000000cff007c0c */ /* 0x000fe4000bf25070 */
[----:B------:R-:W3:Y:S01]  /*20e0*/  LDC.64 R188, c[0x0][0x428] ;  /* 0x00010a00ffbc7b82 */ /* 0x000ee20000000a00 */
[----:B------:R-:W4:Y:S01]  /*20f0*/  LDL.LU R196, [R1+0x38] ;  /* 0x0000380001c47983 */ /* 0x000f220000300800 */
[----:B0-----:R-:W-:Y:S01]  /*2100*/  IMAD.WIDE.U32 R184, R8, 0x10, R184 ;  /* 0x0000001008b87825 */ /* 0x001fe200078e00b8 */
[----:B------:R-:W-:-:S02]  /*2110*/  ISETP.NE.AND.EX P1, PT, RZ, UR13, PT, P1 ;  /* 0x0000000dff007c0c */ /* 0x000fc4000bf25310 */
[----:B------:R-:W4:Y:S04]  /*2120*/  LDL.LU R229, [R1+0x3c] ;  /* 0x00003c0001e57983 */ /* 0x000f280000300800 */
[----:B------:R-:W2:Y:S01]  /*2130*/  LDG.E.128 R184, desc[UR8][R184.64] ;  /* 0x00000008b8b87981 */ /* 0x000ea2000c1e1d00 */
[----:B---3--:R-:W-:-:S06]  /*2140*/  IMAD.WIDE.U32 R188, R6, 0x10, R188 ;  /* 0x0000001006bc7825 */ /* 0x008fcc00078e00bc */
[----:B-1----:R-:W0:Y:S01]  /*2150*/  @P1 LDC.64 R2, c[0x0][0x438] ;  /* 0x00010e00ff021b82 */ /* 0x002e220000000a00 */
[----:B------:R-:W4:Y:S01]  /*2160*/  LDG.E.128 R188, desc[UR8][R188.64] ;  /* 0x00000008bcbc7981 */ /* 0x000f22000c1e1d00 */
[----:B0-----:R-:W-:-:S05]  /*2170*/  @P1 IMAD.WIDE.U32 R2, R8, 0x10, R2 ;  /* 0x0000001008021825 */ /* 0x001fca00078e0002 */
[----:B------:R0:W5:Y:S04]  /*2180*/  @P1 LDG.E.128 R136, desc[UR8][R2.64] ;  /* 0x0000000802881981 */ /* 0x000168000c1e1d00 */
[----:B------:R0:W5:Y:S04]  /*2190*/  LDL.LU.64 R2, [R1+0xf8] ;  /* 0x0000f80001027983 */ /* 0x0001680000300a00 */
[----:B------:R-:W3:Y:S01]  /*21a0*/  LDL.S16 R246, [R1+0xe6] ;  /* 0x0000e60001f67983 */ /* 0x000ee20000100600 */
[----:B--2---:R-:W-:Y:S01]  /*21b0*/  FADD.FTZ R13, -R7, R184 ;  /* 0x000000b8070d7221 */ /* 0x004fe20000010100 */
[----:B------:R-:W-:-:S02]  /*21c0*/  HADD2.F32 R184, -RZ, R218.H0_H0 ;  /* 0x200000daffb87230 */ /* 0x000fc40000004100 */
[----:B------:R-:W2:Y:S01]  /*21d0*/  LDL.LU R218, [R1+0x40] ;  /* 0x0000400001da7983 */ /* 0x000ea20000300800 */
[----:B-----5:R-:W-:Y:S01]  /*21e0*/  FMUL.FTZ R208, R5, R13 ;  /* 0x0000000d05d07220 */ /* 0x020fe20000410000 */
[----:B------:R-:W-:Y:S02]  /*21f0*/  FADD.FTZ R13, -R7, R185 ;  /* 0x000000b9070d7221 */ /* 0x000fe40000010100 */
[----:B------:R-:W3:Y:S01]  /*2200*/  LDL.S16 R185, [R1+0xe8] ;  /* 0x0000e80001b97983 */ /* 0x000ee20000100600 */
[----:B----4-:R-:W-:Y:S01]  /*2210*/  FFMA.FTZ R196, R188, R208, R196 ;  /* 0x000000d0bcc47223 */ /* 0x010fe200000100c4 */
[----:B------:R-:W-:Y:S01]  /*2220*/  FADD.FTZ R60, R60, R188 ;  /* 0x000000bc3c3c7221 */ /* 0x000fe20000010000 */
[----:B------:R-:W-:Y:S02]  /*2230*/  FMUL.FTZ R238, R188, R184 ;  /* 0x000000b8bcee7220 */ /* 0x000fe40000410000 */
[----:B------:R-:W4:Y:S04]  /*2240*/  LDL.S16 R188, [R1+0xe4] ;  /* 0x0000e40001bc7983 */ /* 0x000f280000100600 */
[----:B------:R1:W-:Y:S01]  /*2250*/  STL [R1+0x38], R196 ;  /* 0x000038c401007387 */ /* 0x0003e20000100800 */
[----:B---3--:R-:W-:-:S03]  /*2260*/  HADD2.F32 R184, -RZ, R185.H0_H0 ;  /* 0x200000b9ffb87230 */ /* 0x008fc60000004100 */
[----:B------:R-:W3:Y:S01]  /*2270*/  LDL.LU R185, [R1+0x44] ;  /* 0x0000440001b97983 */ /* 0x000ee20000300800 */
[----:B-1----:R-:W-:Y:S01]  /*2280*/  FMUL.FTZ R196, R5, R13 ;  /* 0x0000000d05c47220 */ /* 0x002fe20000410000 */
[----:B------:R-:W-:-:S03]  /*2290*/  FADD.FTZ R13, -R7, R186 ;  /* 0x000000ba070d7221 */ /* 0x000fc60000010100 */
[----:B------:R-:W-:Y:S01]  /*22a0*/  FFMA.FTZ R229, R189, R196, R229 ;  /* 0x000000c4bde57223 */ /* 0x000fe200000100e5 */
[----:B------:R-:W-:Y:S01]  /*22b0*/  FMUL.FTZ R13, R5, R13 ;  /* 0x0000000d050d7220 */ /* 0x000fe20000410000 */
[----:B------:R-:W-:-:S03]  /*22c0*/  FADD.FTZ R187, -R7, R187 ;  /* 0x000000bb07bb7221 */ /* 0x000fc60000010100 */
[----:B------:R1:W-:Y:S01]  /*22d0*/  STL [R1+0x3c], R229 ;  /* 0x00003ce501007387 */ /* 0x0003e20000100800 */
[C---:B--2---:R-:W-:Y:S01]  /*22e0*/  FFMA.FTZ R218, R190.reuse, R13, R218 ;  /* 0x0000000dbeda7223 */ /* 0x044fe200000100da */
[----:B-1----:R-:W-:Y:S01]  /*22f0*/  FMUL.FTZ R229, R189, R184 ;  /* 0x000000b8bde57220 */ /* 0x002fe20000410000 */
[----:B------:R-:W-:Y:S02]  /*2300*/  HADD2.F32 R184, -RZ, R246.H0_H0 ;  /* 0x200000f6ffb87230 */ /* 0x000fe40000004100 */
[----:B------:R-:W-:Y:S01]  /*2310*/  FMUL.FTZ R246, R5, R187 ;  /* 0x000000bb05f67220 */ /* 0x000fe20000410000 */
[----:B------:R1:W-:Y:S02]  /*2320*/  STL [R1+0x40], R218 ;  /* 0x000040da01007387 */ /* 0x0003e40000100800 */
[----:B-1----:R-:W-:Y:S01]  /*2330*/  FMUL.FTZ R218, R190, R184 ;  /* 0x000000b8beda7220 */ /* 0x002fe20000410000 */
[----:B------:R-:W-:Y:S01]  /*2340*/  FADD.FTZ R184, R20, R238 ;  /* 0x000000ee14b87221 */ /* 0x000fe20000010000 */
[----:B----4-:R-:W-:-:S02]  /*2350*/  HADD2.F32 R20, -RZ, R188.H0_H0 ;  /* 0x200000bcff147230 */ /* 0x010fc40000004100 */
[----:B------:R-:W-:Y:S01]  /*2360*/  FFMA.FTZ R19, R208, R238, R19 ;  /* 0x000000eed0137223 */ /* 0x000fe20000010013 */
[----:B------:R-:W-:-:S03]  /*2370*/  FADD.FTZ R184, R184, R229 ;  /* 0x000000e5b8b87221 */ /* 0x000fc60000010000 */
[----:B------:R-:W-:-:S04]  /*2380*/  FFMA.FTZ R19, R196, R229, R19 ;  /* 0x000000e5c4137223 */ /* 0x000fc80000010013 */
[----:B------:R-:W-:Y:S01]  /*2390*/  FFMA.FTZ R19, R13, R218, R19 ;  /* 0x000000da0d137223 */ /* 0x000fe20000010013 */
[----:B------:R-:W-:Y:S01]  /*23a0*/  FADD.FTZ R61, R61, R189 ;  /* 0x000000bd3d3d7221 */ /* 0x000fe20000010000 */
[----:B------:R-:W-:Y:S01]  /*23b0*/  FADD.FTZ R62, R62, R190 ;  /* 0x000000be3e3e7221 */ /* 0x000fe20000010000 */
[----:B------:R-:W-:Y:S01]  /*23c0*/  FADD.FTZ R63, R63, R191 ;  /* 0x000000bf3f3f7221 */ /* 0x000fe20000010000 */
[----:B------:R-:W-:Y:S02]  /*23d0*/  IADD3 R6, PT, PT, R6, 0x80, RZ ;  /* 0x0000008006067810 */ /* 0x000fe40007ffe0ff */
[----:B------:R-:W-:Y:S01]  /*23e0*/  IADD3 R8, PT, PT, R8, 0x80, RZ ;  /* 0x0000008008087810 */ /* 0x000fe20007ffe0ff */
[----:B---3--:R-:W-:-:S05]  /*23f0*/  FFMA.FTZ R185, R191, R246, R185 ;  /* 0x000000f6bfb97223 */ /* 0x008fca00000100b9 */
[----:B------:R1:W-:Y:S02]  /*2400*/  STL [R1+0x44], R185 ;  /* 0x000044b901007387 */ /* 0x0003e40000100800 */
[----:B-1----:R-:W-:-:S05]  /*2410*/  FMUL.FTZ R185, R191, R20 ;  /* 0x00000014bfb97220 */ /* 0x002fca0000410000 */
[----:B------:R0:W-:Y:S01]  /*2420*/  STL [R1+0x10], R185 ;  /* 0x000010b901007387 */ /* 0x0001e20000100800 */
[----:B------:R-:W-:Y:S01]  /*2430*/  FADD.FTZ R20, R184, R218 ;  /* 0x000000dab8147221 */ /* 0x000fe20000010000 */
[----:B------:R-:W-:-:S03]  /*2440*/  FFMA.FTZ R19, R246, R185, R19 ;  /* 0x000000b9f6137223 */ /* 0x000fc60000010013 */
[----:B------:R-:W-:-:S07]  /*2450*/  FADD.FTZ R20, R20, R185 ;  /* 0x000000b914147221 */ /* 0x000fce0000010000 */
.L_x_16176:
[----:B------:R-:W-:Y:S05]  /*2460*/  BSYNC.RECONVERGENT B1 ;  /* 0x0000000000017941 */ /* 0x000fea0003800200 */
.L_x_16175:
[----:B------:R-:W-:Y:S01]  /*2470*/  BSSY.RECONVERGENT B1, `(.L_x_16177) ;  /* 0x000003f000017945 */ /* 0x000fe20003800200 */
[----:B------:R-:W-:-:S03]  /*2480*/  ISETP.GE.U32.AND P1, PT, R2, 0x400, PT ;  /* 0x000004000200780c */ /* 0x000fc60003f26070 */
[----:B------:R-:W-:Y:S10]  /*2490*/  @!P2 BRA `(.L_x_16178) ;  /* 0x0000000000f0a947 */ /* 0x000ff40003800000 */
[----:B0-----:R-:W0:Y:S01]  /*24a0*/  LDC.64 R184, c[0x0][0x3a8] ;  /* 0x0000ea00ffb87b82 */ /* 0x001e220000000a00 */
        /* <DEDUP_REMOVED lines=29> */
[----:B0-----:R-:W-:Y:S01]  /*2680*/  FMUL.FTZ R195, R5, R14 ;  /* 0x0000000e05c37220 */ /* 0x001fe20000410000 */
[----:B------:R-:W-:-:S03]  /*2690*/  FADD.FTZ R14, -R7, R186 ;  /* 0x000000ba070e7221 */ /* 0x000fc60000010100 */
[----:B------:R-:W-:Y:S01]  /*26a0*/  FFMA.FTZ R228, R189, R195, R228 ;  /* 0x000000c3bde47223 */ /* 0x000fe200000100e4 */
[----:B------:R-:W-:Y:S01]  /*26b0*/  FMUL.FTZ R14, R5, R14 ;  /* 0x0000000e050e7220 */ /* 0x000fe20000410000 */
[----:B------:R-:W-:-:S03]  /*26c0*/  FADD.FTZ R187, -R7, R187 ;  /* 0x000000bb07bb7221 */ /* 0x000fc60000010100 */
[----:B------:R0:W-:Y:S01]  /*26d0*/  STL [R1+0x2c], R228 ;  /* 0x00002ce401007387 */ /* 0x0001e20000100800 */
[C---:B--2---:R-:W-:Y:S01]  /*26e0*/  FFMA.FTZ R217, R190.reuse, R14, R217 ;  /* 0x0000000ebed97223 */ /* 0x044fe200000100d9 */
[----:B0-----:R-:W-:Y:S01]  /*26f0*/  FMUL.FTZ R228, R189, R184 ;  /* 0x000000b8bde47220 */ /* 0x001fe20000410000 */
[----:B------:R-:W-:Y:S02]  /*2700*/  HADD2.F32 R184, -RZ, R245.H0_H0 ;  /* 0x200000f5ffb87230 */ /* 0x000fe40000004100 */
[----:B------:R-:W-:Y:S01]  /*2710*/  FMUL.FTZ R245, R5, R187 ;  /* 0x000000bb05f57220 */ /* 0x000fe20000410000 */
[----:B------:R0:W-:Y:S02]  /*2720*/  STL [R1+0x30], R217 ;  /* 0x000030d901007387 */ /* 0x0001e40000100800 */
[----:B0-----:R-:W-:Y:S01]  /*2730*/  FMUL.FTZ R217, R190, R184 ;  /* 0x000000b8bed97220 */ /* 0x001fe20000410000 */
        /* <DEDUP_REMOVED lines=13> */
[----:B0-----:R-:W-:-:S05]  /*2810*/  FMUL.FTZ R185, R191, R20 ;  /* 0x00000014bfb97220 */ /* 0x001fca0000410000 */
[----:B------:R1:W-:Y:S01]  /*2820*/  STL [R1+0xc], R185 ;  /* 0x00000cb901007387 */ /* 0x0003e20000100800 */
[----:B------:R-:W-:Y:S01]  /*2830*/  FADD.FTZ R20, R184, R217 ;  /* 0x000000d9b8147221 */ /* 0x000fe20000010000 */
[----:B------:R-:W-:-:S03]  /*2840*/  FFMA.FTZ R19, R245, R185, R19 ;  /* 0x000000b9f5137223 */ /* 0x000fc60000010013 */
[----:B------:R-:W-:-:S07]  /*2850*/  FADD.FTZ R20, R20, R185 ;  /* 0x000000b914147221 */ /* 0x000fce0000010000 */
.L_x_16178:
[----:B------:R-:W-:Y:S05]  /*2860*/  BSYNC.RECONVERGENT B1 ;  /* 0x0000000000017941 */ /* 0x000fea0003800200 */
.L_x_16177:
[----:B------:R-:W-:Y:S01]  /*2870*/  BSSY.RECONVERGENT B1, `(.L_x_16179) ;  /* 0x0000037000017945 */ /* 0x000fe20003800200 */
[----:B------:R-:W-:-:S03]  /*2880*/  ISETP.GE.U32.AND P2, PT, R2, 0x480, PT ;  /* 0x000004800200780c */ /* 0x000fc60003f46070 */
[----:B------:R-:W-:Y:S10]  /*2890*/  @!P4 BRA `(.L_x_16180) ;  /* 0x0000000000d0c947 */ /* 0x000ff40003800000 */
[----:B01----:R-:W0:Y:S01]  /*28a0*/  LDC.64 R184, c[0x0][0x3a8] ;  /* 0x0000ea00ffb87b82 */ /* 0x003e220000000a00 */
[----:B------:R1:W-:Y:S01]  /*28b0*/  STL.64 [R1+0xf8], R2 ;  /* 0x0000f80201007387 */ /* 0x0003e20000100a00 */
[----:B------:R-:W-:-:S03]  /*28c0*/  ISETP.NE.U32.AND P4, PT, RZ, UR12, PT ;  /* 0x0000000cff007c0c */ /* 0x000fc6000bf85070 */
[----:B------:R-:W2:Y:S03]  /*28d0*/  LDL.S16 R227, [R1+0xda] ;  /* 0x0000da0001e37983 */ /* 0x000ea60000100600 */
[----:B------:R-:W3:Y:S01]  /*28e0*/  LDC.64 R188, c[0x0][0x428] ;  /* 0x00010a00ffbc7b82 */ /* 0x000ee20000000a00 */
[----:B0-----:R-:W-:Y:S01]  /*28f0*/  IMAD.WIDE.U32 R184, R8, 0x10, R184 ;  /* 0x0000001008b87825 */ /* 0x001fe200078e00b8 */
[----:B------:R-:W4:Y:S04]  /*2900*/  LDL.S16 R244, [R1+0xd8] ;  /* 0x0000d80001f47983 */ /* 0x000f280000100600 */
[----:B------:R-:W4:Y:S01]  /*2910*/  LDL.S16 R216, [R1+0xd6] ;  /* 0x0000d60001d87983 */ /* 0x000f220000100600 */
[----:B------:R-:W-:Y:S01]  /*2920*/  ISETP.NE.AND.EX P4, PT, RZ, UR13, PT, P4 ;  /* 0x0000000dff007c0c */ /* 0x000fe2000bf85340 */
[----:B---3--:R-:W-:-:S02]  /*2930*/  IMAD.WIDE.U32 R188, R6, 0x10, R188 ;  /* 0x0000001006bc7825 */ /* 0x008fc400078e00bc */
[----:B------:R-:W3:Y:S04]  /*2940*/  LDG.E.128 R184, desc[UR8][R184.64] ;  /* 0x00000008b8b87981 */ /* 0x000ee8000c1e1d00 */
[----:B------:R-:W4:Y:S06]  /*2950*/  LDG.E.128 R188, desc[UR8][R188.64] ;  /* 0x00000008bcbc7981 */ /* 0x000f2c000c1e1d00 */
[----:B-1----:R-:W0:Y:S02]  /*2960*/  @P4 LDC.64 R2, c[0x0][0x438] ;  /* 0x00010e00ff024b82 */ /* 0x002e240000000a00 */
[----:B0-----:R-:W-:-:S05]  /*2970*/  @P4 IMAD.WIDE.U32 R2, R8, 0x10, R2 ;  /* 0x0000001008024825 */ /* 0x001fca00078e0002 */
[----:B------:R0:W5:Y:S04]  /*2980*/  @P4 LDG.E.128 R148, desc[UR8][R2.64] ;  /* 0x0000000802944981 */ /* 0x000168000c1e1d00 */
[----:B------:R0:W5:Y:S01]  /*2990*/  LDL.LU.64 R2, [R1+0xf8] ;  /* 0x0000f80001027983 */ /* 0x0001620000300a00 */
[----:B---3--:R-:W-:-:S04]  /*29a0*/  FADD.FTZ R15, -R7, R184 ;  /* 0x000000b8070f7221 */ /* 0x008fc80000010100 */
[----:B-----5:R-:W-:Y:S01]  /*29b0*/  FMUL.FTZ R206, R5, R15 ;  /* 0x0000000f05ce7220 */ /* 0x020fe20000410000 */
[----:B------:R-:W-:Y:S02]  /*29c0*/  FADD.FTZ R15, -R7, R185 ;  /* 0x000000b9070f7221 */ /* 0x000fe40000010100 */
[----:B------:R-:W3:Y:S01]  /*29d0*/  LDL.S16 R185, [R1+0xd4] ;  /* 0x0000d40001b97983 */ /* 0x000ee20000100600 */
[----:B--2---:R-:W-:-:S05]  /*29e0*/  HADD2.F32 R184, -RZ, R227.H0_H0 ;  /* 0x200000e3ffb87230 */ /* 0x004fca0000004100 */
[----:B----4-:R-:W-:Y:S01]  /*29f0*/  FMUL.FTZ R236, R188, R184 ;  /* 0x000000b8bcec7220 */ /* 0x010fe20000410000 */
[----:B------:R-:W-:-:S05]  /*2a00*/  HADD2.F32 R184, -RZ, R244.H0_H0 ;  /* 0x200000f4ffb87230 */ /* 0x000fca0000004100 */
[----:B------:R-:W-:Y:S01]  /*2a10*/  FMUL.FTZ R227, R189, R184 ;  /* 0x000000b8bde37220 */ /* 0x000fe20000410000 */
[----:B------:R-:W-:-:S05]  /*2a20*/  HADD2.F32 R184, -RZ, R216.H0_H0 ;  /* 0x200000d8ffb87230 */ /* 0x000fca0000004100 */
[----:B------:R-:W-:Y:S01]  /*2a30*/  FMUL.FTZ R216, R190, R184 ;  /* 0x000000b8bed87220 */ /* 0x000fe20000410000 */
[----:B------:R-:W-:Y:S01]  /*2a40*/  FADD.FTZ R184, R20, R236 ;  /* 0x000000ec14b87221 */ /* 0x000fe20000010000 */
[----:B------:R-:W-:Y:S01]  /*2a50*/  FMUL.FTZ R194, R5, R15 ;  /* 0x0000000f05c27220 */ /* 0x000fe20000410000 */
[C---:B------:R-:W-:Y:S01]  /*2a60*/  FADD.FTZ R15, -R7.reuse, R186 ;  /* 0x000000ba070f7221 */ /* 0x040fe20000010100 */
[----:B------:R-:W-:Y:S01]  /*2a70*/  FFMA.FTZ R19, R206, R236, R19 ;  /* 0x000000ecce137223 */ /* 0x000fe20000010013 */
[----:B------:R-:W-:Y:S01]  /*2a80*/  FADD.FTZ R187, -R7, R187 ;  /* 0x000000bb07bb7221 */ /* 0x000fe20000010100 */
[----:B------:R-:W-:Y:S01]  /*2a90*/  FADD.FTZ R184, R184, R227 ;  /* 0x000000e3b8b87221 */ /* 0x000fe20000010000 */
[C---:B------:R-:W-:Y:S01]  /*2aa0*/  FMUL.FTZ R15, R5.reuse, R15 ;  /* 0x0000000f050f7220 */ /* 0x040fe20000410000 */
[----:B------:R-:W-:Y:S01]  /*2ab0*/  FFMA.FTZ R19, R194, R227, R19 ;  /* 0x000000e3c2137223 */ /* 0x000fe20000010013 */
[----:B------:R-:W-:-:S03]  /*2ac0*/  FMUL.FTZ R244, R5, R187 ;  /* 0x000000bb05f47220 */ /* 0x000fc60000410000 */
        /* <DEDUP_REMOVED lines=9> */
[----:B------:R-:W-:Y:S02]  /*2b60*/  IADD3 R6, PT, PT, R6, 0x80, RZ ;  /* 0x0000008006067810 */ /* 0x000fe40007ffe0ff */
[----:B------:R-:W-:Y:S01]  /*2b70*/  IADD3 R8, PT, PT, R8, 0x80, RZ ;  /* 0x0000008008087810 */ /* 0x000fe20007ffe0ff */
[----:B---3--:R-:W-:-:S05]  /*2b80*/  HADD2.F32 R20, -RZ, R185.H0_H0 ;  /* 0x200000b9ff147230 */ /* 0x008fca0000004100 */
[----:B------:R-:W-:-:S05]  /*2b90*/  FMUL.FTZ R185, R191, R20 ;  /* 0x00000014bfb97220 */ /* 0x000fca0000410000 */
[----:B------:R0:W-:Y:S01]  /*2ba0*/  STL [R1+0x8], R185 ;  /* 0x000008b901007387 */ /* 0x0001e20000100800 */
[----:B------:R-:W-:Y:S01]  /*2bb0*/  FADD.FTZ R20, R184, R216 ;  /* 0x000000d8b8147221 */ /* 0x000fe20000010000 */
[----:B------:R-:W-:-:S03]  /*2bc0*/  FFMA.FTZ R19, R244, R185, R19 ;  /* 0x000000b9f4137223 */ /* 0x000fc60000010013 */
[----:B------:R-:W-:-:S07]  /*2bd0*/  FADD.FTZ R20, R20, R185 ;  /* 0x000000b914147221 */ /* 0x000fce0000010000 */
.L_x_16180:
[----:B------:R-:W-:Y:S05]  /*2be0*/  BSYNC.RECONVERGENT B1 ;  /* 0x0000000000017941 */ /* 0x000fea0003800200 */
.L_x_16179:
        /* <DEDUP_REMOVED lines=31> */
[----:B------:R-:W-:Y:S01]  /*2de0*/  FADD.FTZ R16, -R7, R186 ;  /* 0x000000ba07107221 */ /* 0x000fe20000010100 */
[----:B------:R-:W-:Y:S01]  /*2df0*/  FFMA.FTZ R19, R205, R235, R19 ;  /* 0x000000ebcd137223 */ /* 0x000fe20000010013 */
[----:B------:R-:W-:Y:S01]  /*2e00*/  FADD.FTZ R187, -R7, R187 ;  /* 0x000000bb07bb7221 */ /* 0x000fe20000010100 */
[----:B------:R-:W-:Y:S01]  /*2e10*/  FADD.FTZ R184, R184, R226 ;  /* 0x000000e2b8b87221 */ /* 0x000fe20000010000 */
[----:B------:R-:W-:Y:S01]  /*2e20*/  FMUL.FTZ R16, R5, R16 ;  /* 0x0000001005107220 */ /* 0x000fe20000410000 */
        /* <DEDUP_REMOVED lines=19> */
.L_x_16182:
[----:B------:R-:W-:Y:S05]  /*2f60*/  BSYNC.RECONVERGENT B1 ;  /* 0x0000000000017941 */ /* 0x000fea0003800200 */
.L_x_16181:
[----:B------:R-:W-:Y:S04]  /*2f70*/  BSSY.RECONVERGENT B1, `(.L_x_16183) ;  /* 0x0000036000017945 */ /* 0x000fe80003800200 */
[----:B------:R-:W-:Y:S05]  /*2f80*/  @!P6 BRA `(.L_x_16184) ;  /* 0x0000000000d0e947 */ /* 0x000fea0003800000 */
        /* <DEDUP_REMOVED lines=48> */
[----:B------:R0:W-:Y:S01]  /*3290*/  STL [R1], R185 ;  /* 0x000000b901007387 */ /* 0x0001e20000100800 */
[----:B------:R-:W-:Y:S01]  /*32a0*/  FADD.FTZ R20, R184, R214 ;  /* 0x000000d6b8147221 */ /* 0x000fe20000010000 */
[----:B------:R-:W-:-:S03]  /*32b0*/  FFMA.FTZ R19, R242, R185, R19 ;  /* 0x000000b9f2137223 */ /* 0x000fc60000010013 */
[----:B------:R-:W-:-:S07]  /*32c0*/  FADD.FTZ R20, R20, R185 ;  /* 0x000000b914147221 */ /* 0x000fce0000010000 */
.L_x_16184:
[----:B------:R-:W-:Y:S05]  /*32d0*/  BSYNC.RECONVERGENT B1 ;  /* 0x0000000000017941 */ /* 0x000fea0003800200 */
.L_x_16183:
[----:B------:R-:W-:Y:S04]  /*32e0*/  BSSY.RECONVERGENT B1, `(.L_x_16185) ;  /* 0x0000035000017945 */ /* 0x000fe80003800200 */
[----:B------:R-:W-:Y:S05]  /*32f0*/  @!P0 BRA `(.L_x_16186) ;  /* 0x0000000000cc8947 */ /* 0x000fea0003800000 */
[----:B------:R2:W-:Y:S01]  /*3300*/  STL.64 [R1+0xf8], R2 ;  /* 0x0000f80201007387 */ /* 0x0005e20000100a00 */
[----:B01----:R-:W0:Y:S03]  /*3310*/  LDC.64 R184, c[0x0][0x3a8] ;  /* 0x0000ea00ffb87b82 */ /* 0x003e260000000a00 */
[----:B------:R-:W3:Y:S01]  /*3320*/  LDL.S16 R252, [R1+0xc2] ;  /* 0x0000c20001fc7983 */ /* 0x000ee20000100600 */
[----:B------:R-:W-:-:S03]  /*3330*/  ISETP.NE.U32.AND P0, PT, RZ, UR12, PT ;  /* 0x0000000cff007c0c */ /* 0x000fc6000bf05070 */
[----:B------:R-:W4:Y:S01]  /*3340*/  LDL.S16 R241, [R1+0xc0] ;  /* 0x0000c00001f17983 */ /* 0x000f220000100600 */
[----:B------:R-:W-:Y:S01]  /*3350*/  ISETP.NE.AND.EX P0, PT, RZ, UR13, PT, P0 ;  /* 0x0000000dff007c0c */ /* 0x000fe2000bf05300 */
[----:B------:R-:W1:Y:S02]  /*3360*/  LDC.64 R188, c[0x0][0x428] ;  /* 0x00010a00ffbc7b82 */ /* 0x000e640000000a00 */
[----:B------:R-:W4:Y:S10]  /*3370*/  LDL.S16 R213, [R1+0xbe] ;  /* 0x0000be0001d57983 */ /* 0x000f340000100600 */
[----:B--2---:R-:W2:Y:S01]  /*3380*/  @P0 LDC.64 R2, c[0x0][0x438] ;  /* 0x00010e00ff020b82 */ /* 0x004ea20000000a00 */
[----:B0-----:R-:W-:-:S06]  /*3390*/  IMAD.WIDE.U32 R184, R8, 0x10, R184 ;  /* 0x0000001008b87825 */ /* 0x001fcc00078e00b8 */
[----:B------:R-:W4:Y:S01]  /*33a0*/  LDG.E.128 R184, desc[UR8][R184.64] ;  /* 0x00000008b8b87981 */ /* 0x000f22000c1e1d00 */
[----:B-1----:R-:W-:-:S06]  /*33b0*/  IMAD.WIDE.U32 R188, R6, 0x10, R188 ;  /* 0x0000001006bc7825 */ /* 0x002fcc00078e00bc */
[----:B------:R-:W4:Y:S01]  /*33c0*/  LDG.E.128 R188, desc[UR8][R188.64] ;  /* 0x00000008bcbc7981 */ /* 0x000f22000c1e1d00 */
[----:B--2---:R-:W-:-:S05]  /*33d0*/  @P0 IMAD.WIDE.U32 R2, R8, 0x10, R2 ;  /* 0x0000001008020825 */ /* 0x004fca00078e0002 */
[----:B------:R2:W5:Y:S04]  /*33e0*/  @P0 LDG.E.128 R160, desc[UR8][R2.64] ;  /* 0x0000000802a00981 */ /* 0x000568000c1e1d00 */
[----:B------:R2:W5:Y:S01]  /*33f0*/  LDL.LU.64 R2, [R1+0xf8] ;  /* 0x0000f80001027983 */ /* 0x0005620000300a00 */
[----:B---3--:R-:W-:-:S03]  /*3400*/  HADD2.F32 R23, -RZ, R252.H0_H0 ;  /* 0x200000fcff177230 */ /* 0x008fc60000004100 */
[----:B------:R-:W3:Y:S01]  /*3410*/  LDL.S16 R252, [R1+0xbc] ;  /* 0x0000bc0001fc7983 */ /* 0x000ee20000100600 */
[----:B----4-:R-:W-:Y:S01]  /*3420*/  FADD.FTZ R18, -R7, R184 ;  /* 0x000000b807127221 */ /* 0x010fe20000010100 */
[----:B------:R-:W-:-:S03]  /*3430*/  HADD2.F32 R184, -RZ, R241.H0_H0 ;  /* 0x200000f1ffb87230 */ /* 0x000fc60000004100 */
[----:B-----5:R-:W-:Y:S01]  /*3440*/  FMUL.FTZ R203, R5, R18 ;  /* 0x0000001205cb7220 */ /* 0x020fe20000410000 */
[----:B------:R-:W-:Y:S01]  /*3450*/  FADD.FTZ R18, -R7, R185 ;  /* 0x000000b907127221 */ /* 0x000fe20000010100 */
[----:B------:R-:W-:Y:S01]  /*3460*/  FMUL.FTZ R224, R189, R184 ;  /* 0x000000b8bde07220 */ /* 0x000fe20000410000 */
[----:B------:R-:W-:Y:S02]  /*3470*/  HADD2.F32 R184, -RZ, R213.H0_H0 ;  /* 0x200000d5ffb87230 */ /* 0x000fe40000004100 */
[----:B------:R-:W-:Y:S01]  /*3480*/  FMUL.FTZ R233, R188, R23 ;  /* 0x00000017bce97220 */ /* 0x000fe20000410000 */
[----:B------:R-:W-:Y:S01]  /*3490*/  FMUL.FTZ R23, R5, R18 ;  /* 0x0000001205177220 */ /* 0x000fe20000410000 */
[----:B------:R-:W-:Y:S01]  /*34a0*/  FADD.FTZ R18, -R7, R186 ;  /* 0x000000ba07127221 */ /* 0x000fe20000010100 */
[----:B------:R-:W-:Y:S01]  /*34b0*/  FMUL.FTZ R213, R190, R184 ;  /* 0x000000b8bed57220 */ /* 0x000fe20000410000 */
[----:B------:R-:W-:Y:S01]  /*34c0*/  FADD.FTZ R184, R20, R233 ;  /* 0x000000e914b87221 */ /* 0x000fe20000010000 */
[----:B------:R-:W-:Y:S01]  /*34d0*/  FFMA.FTZ R19, R203, R233, R19 ;  /* 0x000000e9cb137223 */ /* 0x000fe20000010013 */
[----:B------:R-:W-:Y:S01]  /*34e0*/  FMUL.FTZ R18, R5, R18 ;  /* 0x0000001205127220 */ /* 0x000fe20000410000 */
[----:B------:R-:W-:Y:S01]  /*34f0*/  FADD.FTZ R187, -R7, R187 ;  /* 0x000000bb07bb7221 */ /* 0x000fe20000010100 */
[----:B------:R-:W-:Y:S01]  /*3500*/  FADD.FTZ R184, R184, R224 ;  /* 0x000000e0b8b87221 */ /* 0x000fe20000010000 */
[----:B------:R-:W-:-:S02]  /*3510*/  FFMA.FTZ R19, R23, R224, R19 ;  /* 0x000000e017137223 */ /* 0x000fc40000010013 */
[----:B------:R-:W-:Y:S02]  /*3520*/  FMUL.FTZ R241, R5, R187 ;  /* 0x000000bb05f17220 */ /* 0x000fe40000410000 */
        /* <DEDUP_REMOVED lines=11> */
[----:B---3--:R-:W-:-:S05]  /*35e0*/  HADD2.F32 R20, -RZ, R252.H0_H0 ;  /* 0x200000fcff147230 */ /* 0x008fca0000004100 */
[----:B------:R-:W-:Y:S01]  /*35f0*/  FMUL.FTZ R252, R191, R20 ;  /* 0x00000014bffc7220 */ /* 0x000fe20000410000 */
[----:B------:R-:W-:-:S03]  /*3600*/  FADD.FTZ R20, R184, R213 ;  /* 0x000000d5b8147221 */ /* 0x000fc60000010000 */
[----:B------:R-:W-:Y:S01]  /*3610*/  FFMA.FTZ R19, R241, R252, R19 ;  /* 0x000000fcf1137223 */ /* 0x000fe20000010013 */
[----:B--2---:R-:W-:-:S07]  /*3620*/  FADD.FTZ R20, R20, R252 ;  /* 0x000000fc14147221 */ /* 0x004fce0000010000 */
.L_x_16186:
[----:B------:R-:W-:Y:S05]  /*3630*/  BSYNC.RECONVERGENT B1 ;  /* 0x0000000000017941 */ /* 0x000fea0003800200 */
.L_x_16185:
        /* <DEDUP_REMOVED lines=53> */
.L_x_16188:
[----:B------:R-:W-:Y:S05]  /*3990*/  BSYNC.RECONVERGENT B1 ;  /* 0x0000000000017941 */ /* 0x000fea0003800200 */
.L_x_16187:
        /* <DEDUP_REMOVED lines=53> */
.L_x_16190:
[----:B------:R-:W-:Y:S05]  /*3cf0*/  BSYNC.RECONVERGENT B1 ;  /* 0x0000000000017941 */ /* 0x000fea0003800200 */
.L_x_16189:
[----:B------:R-:W-:Y:S05]  /*3d00*/  @!P4 BRA `(.L_x_16191) ;  /* 0x0000000400b0c947 */ /* 0x000fea0003800000 */
[----:B------:R-:W-:Y:S01]  /*3d10*/  ISETP.NE.U32.AND P0, PT, RZ, UR12, PT ;  /* 0x0000000cff007c0c */ /* 0x000fe2000bf05070 */
[----:B01----:R-:W0:Y:S01]  /*3d20*/  LDC.64 R184, c[0x0][0x3a8] ;  /* 0x0000ea00ffb87b82 */ /* 0x003e220000000a00 */
[----:B------:R-:W2:Y:S02]  /*3d30*/  LDL.S16 R210, [R1+0xa8] ;  /* 0x0000a80001d27983 */ /* 0x000ea40000100600 */
[----:B------:R-:W-:Y:S02]  /*3d40*/  ISETP.NE.AND.EX P0, PT, RZ, UR13, PT, P0 ;  /* 0x0000000dff007c0c */ /* 0x000fe4000bf05300 */
[----:B------:R-:W3:Y:S03]  /*3d50*/  LDL.S16 R200, [R1+0xaa] ;  /* 0x0000aa0001c87983 */ /* 0x000ee60000100600 */
[----:B------:R-:W1:Y:S01]  /*3d60*/  LDC.64 R188, c[0x0][0x428] ;  /* 0x00010a00ffbc7b82 */ /* 0x000e620000000a00 */
[----:B------:R-:W4:Y:S04]  /*3d70*/  LDL.S16 R248, [R1+0xa6] ;  /* 0x0000a60001f87983 */ /* 0x000f280000100600 */
[----:B------:R-:W4:Y:S03]  /*3d80*/  LDL.S16 R249, [R1+0xa4] ;  /* 0x0000a40001f97983 */ /* 0x000f260000100600 */
[----:B------:R-:W1:Y:S01]  /*3d90*/  @P0 LDC.64 R186, c[0x0][0x438] ;  /* 0x00010e00ffba0b82 */ /* 0x000e620000000a00 */
[----:B0-----:R-:W-:-:S04]  /*3da0*/  IMAD.WIDE.U32 R184, R8, 0x10, R184 ;  /* 0x0000001008b87825 */ /* 0x001fc800078e00b8 */
[----:B-1----:R-:W-:-:S05]  /*3db0*/  @P0 IMAD.WIDE.U32 R186, R8, 0x10, R186 ;  /* 0x0000001008ba0825 */ /* 0x002fca00078e00ba */
[----:B------:R0:W5:Y:S01]  /*3dc0*/  @P0 LDG.E.128 R172, desc[UR8][R186.64] ;  /* 0x00000008baac0981 */ /* 0x000162000c1e1d00 */
[----:B------:R-:W-:-:S06]  /*3dd0*/  IMAD.WIDE.U32 R188, R6, 0x10, R188 ;  /* 0x0000001006bc7825 */ /* 0x000fcc00078e00bc */
[----:B------:R-:W4:Y:S04]  /*3de0*/  LDG.E.128 R188, desc[UR8][R188.64] ;  /* 0x00000008bcbc7981 */ /* 0x000f28000c1e1d00 */
[----:B------:R-:W2:Y:S02]  /*3df0*/  LDG.E.128 R184, desc[UR8][R184.64] ;  /* 0x00000008b8b87981 */ /* 0x000ea4000c1e1d00 */
[C---:B--2---:R-:W-:Y:S01]  /*3e00*/  FADD.FTZ R6, -R7.reuse, R185 ;  /* 0x000000b907067221 */ /* 0x044fe20000010100 */
[----:B------:R-:W-:-:S03]  /*3e10*/  FADD.FTZ R8, -R7, R184 ;  /* 0x000000b807087221 */ /* 0x000fc60000010100 */
[C---:B-----5:R-:W-:Y:S01]  /*3e20*/  FMUL.FTZ R198, R5.reuse, R6 ;  /* 0x0000000605c67220 */ /* 0x060fe20000410000 */
[----:B------:R-:W-:Y:S02]  /*3e30*/  HADD2.F32 R6, -RZ, R210.H0_H0 ;  /* 0x200000d2ff067230 */ /* 0x000fe40000004100 */
[----:B------:R-:W-:Y:S01]  /*3e40*/  FMUL.FTZ R199, R5, R8 ;  /* 0x0000000805c77220 */ /* 0x000fe20000410000 */
[----:B---3--:R-:W-:Y:S02]  /*3e50*/  HADD2.F32 R8, -RZ, R200.H0_H0 ;  /* 0x200000c8ff087230 */ /* 0x008fe40000004100 */
[----:B0-----:R-:W-:Y:S01]  /*3e60*/  FADD.FTZ R186, -R7, R186 ;  /* 0x000000ba07ba7221 */ /* 0x001fe20000010100 */
[----:B----4-:R-:W-:Y:S01]  /*3e70*/  FMUL.FTZ R220, R189, R6 ;  /* 0x00000006bddc7220 */ /* 0x010fe20000410000 */
[----:B------:R-:W-:Y:S02]  /*3e80*/  HADD2.F32 R6, -RZ, R248.H0_H0 ;  /* 0x200000f8ff067230 */ /* 0x000fe40000004100 */
[----:B------:R-:W-:Y:S01]  /*3e90*/  FADD.FTZ R7, -R7, R187 ;  /* 0x000000bb07077221 */ /* 0x000fe20000010100 */
[----:B------:R-:W-:-:S02]  /*3ea0*/  FMUL.FTZ R221, R188, R8 ;  /* 0x00000008bcdd7220 */ /* 0x000fc40000410000 */
[----:B------:R-:W-:Y:S01]  /*3eb0*/  FMUL.FTZ R210, R190, R6 ;  /* 0x00000006bed27220 */ /* 0x000fe20000410000 */
[----:B------:R-:W-:Y:S01]  /*3ec0*/  FMUL.FTZ R248, R5, R7 ;  /* 0x0000000705f87220 */ /* 0x000fe20000410000 */
[----:B------:R-:W-:Y:S01]  /*3ed0*/  FADD.FTZ R6, R20, R221 ;  /* 0x000000dd14067221 */ /* 0x000fe20000010000 */
[----:B------:R-:W-:Y:S01]  /*3ee0*/  FFMA.FTZ R7, R199, R221, R19 ;  /* 0x000000ddc7077223 */ /* 0x000fe20000010013 */
[----:B------:R-:W-:Y:S02]  /*3ef0*/  HADD2.F32 R8, -RZ, R249.H0_H0 ;  /* 0x200000f9ff087230 */ /* 0x000fe40000004100 */
        /* <DEDUP_REMOVED lines=17> */
.L_x_16172:
        /* <DEDUP_REMOVED lines=20> */
[----:B------:R1:W5:Y:S01]  /*4150*/  @P1 LDG.E.128 R132, desc[UR8][R6.64] ;  /* 0x0000000806841981 */ /* 0x000362000c1e1d00 */
[----:B------:R-:W-:Y:S01]  /*4160*/  ISETP.GE.U32.AND P5, PT, R2, 0x280, PT ;  /* 0x000002800200780c */ /* 0x000fe20003fa6070 */
[C---:B-1----:R-:W-:Y:S02]  /*4170*/  @P2 IMAD.WIDE.U32 R6, R8.reuse, 0x10, R186 ;  /* 0x0000001008062825 */ /* 0x042fe400078e00ba */
[----:B------:R-:W0:Y:S01]  /*4180*/  @P0 LDC.64 R186, c[0x0][0x438] ;  /* 0x00010e00ffba0b82 */ /* 0x000e220000000a00 */
[----:B------:R-:W-:Y:S02]  /*4190*/  @P2 IADD3 R8, PT, PT, R8, 0x80, RZ ;  /* 0x0000008008082810 */ /* 0x000fe40007ffe0ff */
[----:B------:R3:W5:Y:S01]  /*41a0*/  @P2 LDG.E.128 R136, desc[UR8][R6.64] ;  /* 0x0000000806882981 */ /* 0x000762000c1e1d00 */
[----:B------:R-:W-:Y:S02]  /*41b0*/  ISETP.GE.U32.AND P2, PT, R2, 0x300, PT ;  /* 0x000003000200780c */ /* 0x000fe40003f46070 */
[C---:B---3--:R-:W-:Y:S01]  /*41c0*/  @P4 IMAD.WIDE.U32 R6, R8.reuse, 0x10, R184 ;  /* 0x0000001008064825 */ /* 0x048fe200078e00b8 */
[----:B------:R-:W-:-:S03]  /*41d0*/  @P4 IADD3 R8, PT, PT, R8, 0x80, RZ ;  /* 0x0000008008084810 */ /* 0x000fc60007ffe0ff */
[----:B------:R-:W1:Y:S01]  /*41e0*/  @P5 LDC.64 R184, c[0x0][0x438] ;  /* 0x00010e00ffb85b82 */ /* 0x000e620000000a00 */
[----:B------:R0:W5:Y:S01]  /*41f0*/  @P4 LDG.E.128 R24, desc[UR8][R6.64] ;  /* 0x0000000806184981 */ /* 0x000162000c1e1d00 */
[----:B------:R-:W-:Y:S01]  /*4200*/  ISETP.GE.U32.AND P1, PT, R2, 0x380, PT ;  /* 0x000003800200780c */ /* 0x000fe20003f26070 */
[----:B0-----:R-:W-:-:S05]  /*4210*/  @P0 IMAD.WIDE.U32 R6, R8, 0x10, R186 ;  /* 0x0000001008060825 */ /* 0x001fca00078e00ba */
[----:B------:R-:W0:Y:S01]  /*4220*/  @P2 LDC.64 R186, c[0x0][0x438] ;  /* 0x00010e00ffba2b82 */ /* 0x000e220000000a00 */
[----:B------:R-:W-:Y:S01]  /*4230*/  @P0 IADD3 R8, PT, PT, R8, 0x80, RZ ;  /* 0x0000008008080810 */ /* 0x000fe20007ffe0ff */
[----:B------:R1:W5:Y:S01]  /*4240*/  @P0 LDG.E.128 R148, desc[UR8][R6.64] ;  /* 0x0000000806940981 */ /* 0x000362000c1e1d00 */
[----:B------:R-:W-:-:S03]  /*4250*/  ISETP.GE.U32.AND P0, PT, R2, 0x400, PT ;  /* 0x000004000200780c */ /* 0x000fc60003f06070 */
[C---:B-1----:R-:W-:Y:S01]  /*4260*/  @P5 IMAD.WIDE.U32 R6, R8.reuse, 0x10, R184 ;  /* 0x0000001008065825 */ /* 0x042fe200078e00b8 */
[----:B------:R-:W-:Y:S01]  /*4270*/  @P5 IADD3 R8, PT, PT, R8, 0x80, RZ ;  /* 0x0000008008085810 */ /* 0x000fe20007ffe0ff */
[----:B------:R-:W1:Y:S03]  /*4280*/  @P1 LDC.64 R184, c[0x0][0x438] ;  /* 0x00010e00ffb81b82 */ /* 0x000e660000000a00 */
[----:B------:R0:W5:Y:S02]  /*4290*/  @P5 LDG.E.128 R152, desc[UR8][R6.64] ;  /* 0x0000000806985981 */ /* 0x000164000c1e1d00 */
[C---:B0-----:R-:W-:Y:S01]  /*42a0*/  @P2 IMAD.WIDE.U32 R6, R8.reuse, 0x10, R186 ;  /* 0x0000001008062825 */ /* 0x041fe200078e00ba */
[----:B------:R-:W-:Y:S02]  /*42b0*/  @P2 IADD3 R8, PT, PT, R8, 0x80, RZ ;  /* 0x0000008008082810 */ /* 0x000fe40007ffe0ff */
[----:B------:R-:W0:Y:S02]  /*42c0*/  @P0 LDC.64 R186, c[0x0][0x438] ;  /* 0x00010e00ffba0b82 */ /* 0x000e240000000a00 */
[----:B------:R1:W5:Y:S01]  /*42d0*/  @P2 LDG.E.128 R156, desc[UR8][R6.64] ;  /* 0x00000008069c2981 */ /* 0x000362000c1e1d00 */
[----:B------:R-:W-:-:S02]  /*42e0*/  ISETP.GE.U32.AND P2, PT, R2, 0x480, PT ;  /* 0x000004800200780c */ /* 0x000fc40003f46070 */
[----:B------:R-:W-:Y:S01]  /*42f0*/  ISETP.GE.U32.AND P4, PT, R2, 0x500, PT ;  /* 0x000005000200780c */ /* 0x000fe20003f86070 */
[----:B-1----:R-:W-:-:S10]  /*4300*/  @P1 IMAD.WIDE.U32 R6, R8, 0x10, R184 ;  /* 0x0000001008061825 */ /* 0x002fd400078e00b8 */
[----:B------:R-:W1:Y:S01]  /*4310*/  @P2 LDC.64 R184, c[0x0][0x438] ;  /* 0x00010e00ffb82b82 */ /* 0x000e620000000a00 */
[----:B------:R2:W5:Y:S01]  /*4320*/  @P1 LDG.E.128 R160, desc[UR8][R6.64] ;  /* 0x0000000806a01981 */ /* 0x000562000c1e1d00 */
[----:B------:R-:W-:-:S05]  /*4330*/  @P1 IADD3 R8, PT, PT, R8, 0x80, RZ ;  /* 0x0000008008081810 */ /* 0x000fca0007ffe0ff */
[C---:B0-----:R-:W-:Y:S01]  /*4340*/  @P0 IMAD.WIDE.U32 R186, R8.reuse, 0x10, R186 ;  /* 0x0000001008ba0825 */ /* 0x041fe200078e00ba */
[----:B------:R-:W-:Y:S01]  /*4350*/  @P0 IADD3 R8, PT, PT, R8, 0x80, RZ ;  /* 0x0000008008080810 */ /* 0x000fe20007ffe0ff */
[----:B--2---:R-:W0:Y:S03]  /*4360*/  @P4 LDC.64 R6, c[0x0][0x438] ;  /* 0x00010e00ff064b82 */ /* 0x004e260000000a00 */
[----:B------:R3:W5:Y:S01]  /*4370*/  @P0 LDG.E.128 R164, desc[UR8][R186.64] ;  /* 0x00000008baa40981 */ /* 0x000762000c1e1d00 */
[C---:B-1----:R-:W-:Y:S01]  /*4380*/  @P2 IMAD.WIDE.U32 R184, R8.reuse, 0x10, R184 ;  /* 0x0000001008b82825 */ /* 0x042fe200078e00b8 */
[----:B------:R-:W-:-:S04]  /*4390*/  @P2 IADD3 R8, PT, PT, R8, 0x80, RZ ;  /* 0x0000008008082810 */ /* 0x000fc80007ffe0ff */
[----:B------:R3:W5:Y:S01]  /*43a0*/  @P2 LDG.E.128 R168, desc[UR8][R184.64] ;  /* 0x00000008b8a82981 */ /* 0x000762000c1e1d00 */
[----:B0-----:R-:W-:-:S05]  /*43b0*/  @P4 IMAD.WIDE.U32 R6, R8, 0x10, R6 ;  /* 0x0000001008064825 */ /* 0x001fca00078e0006 */
[----:B------:R3:W5:Y:S02]  /*43c0*/  @P4 LDG.E.128 R172, desc[UR8][R6.64] ;  /* 0x0000000806ac4981 */ /* 0x000764000c1e1d00 */
.L_x_16191:
[----:B------:R-:W-:Y:S05]  /*43d0*/  BSYNC.RECONVERGENT B0 ;  /* 0x0000000000007941 */ /* 0x000fea0003800200 */
.L_x_16171:
[----:B---3--:R-:W3:Y:S01]  /*43e0*/  SHFL.DOWN PT, R6, R20, 0x10, 0x1f ;  /* 0x0a001f0014067f89 */ /* 0x008ee200000e0000 */
[----:B------:R-:W-:Y:S03]  /*43f0*/  BSSY.RECONVERGENT B0, `(.L_x_16192) ;  /* 0x000001f000007945 */ /* 0x000fe60003800200 */
[----:B------:R-:W0:Y:S01]  /*4400*/  SHFL.DOWN PT, R7, R19, 0x10, 0x1f ;  /* 0x0a001f0013077f89 */ /* 0x000e2200000e0000 */
[----:B------:R-:W1:Y:S01]  /*4410*/  S2R R188, SR_TID.X ;  /* 0x0000000000bc7919 */ /* 0x000e620000002100 */
[----:B---3--:R-:W-:Y:S01]  /*4420*/  FADD.FTZ R6, R6, R20 ;  /* 0x0000001406067221 */ /* 0x008fe20000010000 */
[----:B0-----:R-:W-:-:S04]  /*4430*/  FADD.FTZ R7, R7, R19 ;  /* 0x0000001307077221 */ /* 0x001fc80000010000 */
[----:B--2---:R-:W0:Y:S01]  /*4440*/  SHFL.DOWN PT, R8, R6, 0x8, 0x1f ;  /* 0x09001f0006087f89 */ /* 0x004e2200000e0000 */
        /* <DEDUP_REMOVED lines=25> */
.L_x_16193:
[----:B------:R-:W-:Y:S05]  /*45e0*/  BSYNC.RECONVERGENT B0 ;  /* 0x0000000000007941 */ /* 0x000fea0003800200 */
.L_x_16192:
[----:B0-----:R-:W2:Y:S04]  /*45f0*/  LDL R6, [R1+0x1c] ;  /* 0x00001c0001067983 */ /* 0x001ea80000100800 */
[----:B------:R-:W3:Y:S01]  /*4600*/  LDL.LU R20, [R1+0x20] ;  /* 0x0000200001147983 */ /* 0x000ee20000300800 */
[----:B------:R-:W0:Y:S01]  /*4610*/  S2UR UR5, SR_CgaCtaId ;  /* 0x00000000000579c3 */ /* 0x000e220000008800 */
[----:B------:R-:W-:-:S07]  /*4620*/  UMOV UR4, 0x400 ;  /* 0x0000040000047882 */ /* 0x000fce0000000000 */
[----:B------:R-:W-:Y:S01]  /*4630*/  BAR.SYNC.DEFER_BLOCKING 0x0 ;  /* 0x0000000000007b1d */ /* 0x000fe20000010000 */
[----:B------:R-:W-:Y:S02]  /*4640*/  ISETP.GE.U32.AND P1, PT, R2, 0x80, PT ;  /* 0x000000800200780c */ /* 0x000fe40003f26070 */
[----:B------:R-:W-:Y:S02]  /*4650*/  ISETP.NE.AND P0, PT, RZ, UR10, PT ;  /* 0x0000000aff007c0c */ /* 0x000fe4000bf05270 */
[----:B------:R-:W-:Y:S01]  /*4660*/  LOP3.LUT R9, R9, 0xfffffff7, RZ, 0xc0, !PT ;  /* 0xfffffff709097812 */ /* 0x000fe200078ec0ff */
[----:B------:R-:W-:Y:S08]  /*4670*/  BSSY.RECONVERGENT B0, `(.L_x_16194) ;  /* 0x000010f000007945 */ /* 0x000ff00003800200 */
[----:B------:R-:W-:Y:S01]  /*4680*/  @P1 LOP3.LUT R9, R9, 0x8, RZ, 0xfc, !PT ;  /* 0x0000000809091812 */ /* 0x000fe200078efcff */
[----:B0-----:R-:W-:-:S04]  /*4690*/  ULEA UR4, UR5, UR4, 0x18 ;  /* 0x0000000405047291 */ /* 0x001fc8000f8ec0ff */
[----:B------:R-:W-:Y:S02]  /*46a0*/  UIADD3 UR5, UPT, UPT, UR4, 0x5020, URZ ;  /* 0x0000502004057890 */ /* 0x000fe4000fffe0ff */
[----:B------:R-:W-:-:S09]  /*46b0*/  @!UP1 UIADD3 UR5, UPT, UPT, UR4, 0x5000, URZ ;  /* 0x0000500004059890 */ /* 0x000fd2000fffe0ff */
[----:B------:R-:W0:Y:S01]  /*46c0*/  LDS.128 R184, [UR5] ;  /* 0x00000005ffb87984 */ /* 0x000e220008000c00 */
[----:B------:R-:W-:Y:S02]  /*46d0*/  UIADD3 UR5, UPT, UPT, UR4, 0x5030, URZ ;  /* 0x0000503004057890 */ /* 0x000fe4000fffe0ff */
[----:B------:R-:W-:Y:S01]  /*46e0*/  @!UP1 UIADD3 UR5, UPT, UPT, UR4, 0x5010, URZ ;  /* 0x0000501004059890 */ /* 0x000fe2000fffe0ff */
[----:B0-----:R-:W-:-:S04]  /*46f0*/  FADD.FTZ R7, RZ, R184 ;  /* 0x000000b8ff077221 */ /* 0x001fc80000010000 */
[----:B------:R-:W-:Y:S01]  /*4700*/  FADD.FTZ R7, R186, R7 ;  /* 0x00000007ba077221 */ /* 0x000fe20000010000 */
[----:B--2---:R-:W-:Y:S01]  /*4710*/  MOV R19, R6 ;  /* 0x0000000600137202 */ /* 0x004fe20000000f00 */
[----:B------:R-:W-:Y:S01]  /*4720*/  FADD.FTZ R6, RZ, R185 ;  /* 0x000000b9ff067221 */ /* 0x000fe20000010000 */
[----:B---3--:R-:W-:-:S03]  /*4730*/  ISETP.GE.AND P4, PT, R20, 0x1, PT ;  /* 0x000000011400780c */ /* 0x008fc60003f86270 */
[----:B------:R-:W-:Y:S02]  /*4740*/  FADD.FTZ R8, R187, R6 ;  /* 0x00000006bb087221 */ /* 0x000fe40000010000 */
[----:B------:R-:W0:Y:S08]  /*4750*/  LDS.128 R184, [UR5] ;  /* 0x00000005ffb87984 */ /* 0x000e300008000c00 */
[----:B------:R-:W-:-:S05]  /*4760*/  @P4 IADD3 R6, PT, PT, R20, -0x1, RZ ;  /* 0xffffffff14064810 */ /* 0x000fca0007ffe0ff */
[----:B------:R-:W-:Y:S02]  /*4770*/  @P4 IMAD R6, R6, R19, RZ ;  /* 0x0000001306064224 */ /* 0x000fe400078e02ff */
[----:B------:R1:W5:Y:S01]  /*4780*/  LDL.LU R19, [R1+0x18] ;  /* 0x0000180001137983 */ /* 0x0003620000300800 */
[----:B0-----:R-:W-:Y:S01]  /*4790*/  FADD.FTZ R8, R8, R185 ;  /* 0x000000b908087221 */ /* 0x001fe20000010000 */
[----:B------:R-:W-:-:S03]  /*47a0*/  FADD.FTZ R7, R7, R184 ;  /* 0x000000b807077221 */ /* 0x000fc60000010000 */
[----:B------:R-:W-:Y:S01]  /*47b0*/  FADD.FTZ R20, R187, R8 ;  /* 0x00000008bb147221 */ /* 0x000fe20000010000 */
[----:B------:R-:W-:Y:S01]  /*47c0*/  @P4 SHF.R.S32.HI R8, RZ, 0x1f, R6 ;  /* 0x0000001fff084819 */ /* 0x000fe20000011406 */
[----:B------:R-:W-:-:S03]  /*47d0*/  FADD.FTZ R7, R186, R7 ;  /* 0x00000007ba077221 */ /* 0x000fc60000010000 */
[----:B------:R-:W-:Y:S01]  /*47e0*/  @P4 LEA.HI R6, R8, R6, RZ, 0x2 ;  /* 0x0000000608064211 */ /* 0x000fe200078f10ff */
[----:B------:R-:W-:Y:S02]  /*47f0*/  HFMA2 R8, -RZ, RZ, 0, 0 ;  /* 0x00000000ff087431 */ /* 0x000fe400000001ff */
[----:B------:R-:W-:Y:S01]  /*4800*/  FMUL.FTZ R7, R7, UR11 ;  /* 0x0000000b07077c20 */ /* 0x000fe20008410000 */
[----:B------:R-:W-:Y:S01]  /*4810*/  FMUL.FTZ R185, R20, UR11 ;  /* 0x0000000b14b97c20 */ /* 0x000fe20008410000 */
[----:B------:R-:W-:-:S03]  /*4820*/  @P4 LEA.HI.SX32 R8, R6, R188, 0x1e ;  /* 0x000000bc06084211 */ /* 0x000fc600078ff2ff */
[----:B------:R-:W-:Y:S01]  /*4830*/  FSEL R20, R7, RZ, !P0 ;  /* 0x000000ff07147208 */ /* 0x000fe20004000000 */
[----:B-1----:R-:W-:Y:S06]  /*4840*/  @!P1 BRA `(.L_x_16195) ;  /* 0x0000000c00c49947 */ /* 0x002fec0003800000 */
[----:B------:R-:W-:-:S04]  /*4850*/  UISETP.NE.U32.AND UP0, UPT, UR12, URZ, UPT ;  /* 0x000000ff0c00728c */ /* 0x000fc8000bf05070 */
[----:B------:R-:W-:Y:S01]  /*4860*/  UISETP.NE.AND.EX UP0, UPT, UR13, URZ, UPT, UP0 ;  /* 0x000000ff0d00728c */ /* 0x000fe2000bf05300 */
[----:B------:R-:W-:Y:S10]  /*4870*/  @!P4 BRA `(.L_x_16196) ;  /* 0x00000000000cc947 */ /* 0x000ff40003800000 */
[----:B------:R-:W0:Y:S02]  /*4880*/  LDC.64 R6, c[0x0][0x390] ;  /* 0x0000e400ff067b82 */ /* 0x000e240000000a00 */
[----:B0-----:R-:W-:-:S05]  /*4890*/  IMAD.WIDE.U32 R6, R8, 0x10, R6 ;  /* 0x0000001008067825 */ /* 0x001fca00078e0006 */
[----:B------:R0:W5:Y:S02]  /*48a0*/  LDG.E.128 R176, desc[UR8][R6.64] ;  /* 0x0000000806b07981 */ /* 0x000164000c1e1d00 */
.L_x_16196:
[----:B------:R-:W-:Y:S05]  /*48b0*/  BRA.U UP0, `(.L_x_16197) ;  /* 0x0000000500d47547 */ /* 0x000fea000b800000 */
[----:B------:R-:W-:Y:S01]  /*48c0*/  UMOV UR4, UR6 ;  /* 0x0000000600047c82 */ /* 0x000fe20008000000 */
[----:B------:R-:W-:Y:S01]  /*48d0*/  UMOV UR5, UR7 ;  /* 0x0000000700057c82 */ /* 0x000fe20008000000 */
[----:B------:R-:W-:-:S04]  /*48e0*/  UISETP.NE.U32.AND UP0, UPT, UR4, URZ, UPT ;  /* 0x000000ff0400728c */ /* 0x000fc8000bf05070 */
[----:B------:R-:W-:-:S09]  /*48f0*/  UISETP.NE.AND.EX UP0, UPT, UR5, URZ, UPT, UP0 ;  /* 0x000000ff0500728c */ /* 0x000fd2000bf05300 */
[----:B------:R-:W-:Y:S05]  /*4900*/  BRA.U UP0, `(.L_x_16198) ;  /* 0x0000000100b87547 */ /* 0x000fea000b800000 */
[----:B------:R-:W-:Y:S05]  /*4910*/  @!P4 BRA `(.L_x_16199) ;  /* 0x000000000028c947 */ /* 0x000fea0003800000 */
[----:B0-----:R-:W2:Y:S01]  /*4920*/  LDL.S16 R7, [R1+0xa2] ;  /* 0x0000a20001077983 */ /* 0x001ea20000100600 */
[----:B------:R-:W-:Y:S01]  /*4930*/  FFMA.FTZ R6, R0, R185, R20 ;  /* 0x000000b900067223 */ /* 0x000fe20000010014 */
[----:B------:R-:W-:-:S03]  /*4940*/  ISETP.GT.AND P0, PT, R4, RZ, PT ;  /* 0x000000ff0400720c */ /* 0x000fc60003f04270 */
[----:B------:R-:W-:-:S04]  /*4950*/  FADD.FTZ R6, R209, -R6 ;  /* 0x80000006d1067221 */ /* 0x000fc80000010000 */
[----:B-----5:R-:W-:-:S05]  /*4960*/  FMUL.FTZ R6, R5, R6 ;  /* 0x0000000605067220 */ /* 0x020fca0000410000 */
[----:B------:R-:W-:-:S05]  /*4970*/  FSEL R6, R6, RZ, P0 ;  /* 0x000000ff06067208 */ /* 0x000fca0000000000 */
[----:B------:R-:W-:-:S04]  /*4980*/  FMUL.FTZ R6, R6, UR14 ;  /* 0x0000000e06067c20 */ /* 0x000fc80008410000 */
[----:B------:R-:W-:Y:S01]  /*4990*/  FFMA.FTZ R92, R176, R6, R92 ;  /* 0x00000006b05c7223 */ /* 0x000fe2000001005c */
[----:B--2---:R-:W-:-:S05]  /*49a0*/  HADD2.F32 R7, -RZ, R7.H0_H0 ;  /* 0x20000007ff077230 */ /* 0x004fca0000004100 */
[----:B------:R-:W-:-:S07]  /*49b0*/  FMUL.FTZ R180, R6, R7 ;  /* 0x0000000706b47220 */ /* 0x000fce0000410000 */
.L_x_16199:
        /* <DEDUP_REMOVED lines=11> */
.L_x_16200:
        /* <DEDUP_REMOVED lines=11> */
.L_x_16201:
[----:B------:R-:W-:Y:S05]  /*4b20*/  @!P4 BRA `(.L_x_16202) ;  /* 0x0000000800e4c947 */ /* 0x000fea0003800000 */
[----:B------:R-:W2:Y:S04]  /*4b30*/  LDL R184, [R1+0x14] ;  /* 0x0000140001b87983 */ /* 0x000ea80000100800 */
[----:B0-----:R-:W3:Y:S01]  /*4b40*/  LDL.S16 R7, [R1+0x9c] ;  /* 0x00009c0001077983 */ /* 0x001ee20000100600 */
[----:B------:R-:W-:Y:S01]  /*4b50*/  FFMA.FTZ R6, R247, R185, R20 ;  /* 0x000000b9f7067223 */ /* 0x000fe20000010014 */
[----:B------:R-:W-:-:S03]  /*4b60*/  ISETP.GT.AND P0, PT, R4, RZ, PT ;  /* 0x000000ff0400720c */ /* 0x000fc60003f04270 */
[----:B--2---:R-:W-:-:S04]  /*4b70*/  FADD.FTZ R6, R184, -R6 ;  /* 0x80000006b8067221 */ /* 0x004fc80000010000 */
[----:B-----5:R-:W-:Y:S01]  /*4b80*/  FMUL.FTZ R6, R5, R6 ;  /* 0x0000000605067220 */ /* 0x020fe20000410000 */
[----:B---3--:R-:W-:-:S04]  /*4b90*/  HADD2.F32 R7, -RZ, R7.H0_H0 ;  /* 0x20000007ff077230 */ /* 0x008fc80000004100 */
[----:B------:R-:W-:-:S05]  /*4ba0*/  FSEL R6, R6, RZ, P0 ;  /* 0x000000ff06067208 */ /* 0x000fca0000000000 */
[----:B------:R-:W-:-:S04]  /*4bb0*/  FMUL.FTZ R6, R6, UR14 ;  /* 0x0000000e06067c20 */ /* 0x000fc80008410000 */
[----:B------:R-:W-:Y:S01]  /*4bc0*/  FFMA.FTZ R95, R179, R6, R95 ;  /* 0x00000006b35f7223 */ /* 0x000fe2000001005f */
[----:B------:R-:W-:Y:S01]  /*4bd0*/  FMUL.FTZ R183, R6, R7 ;  /* 0x0000000706b77220 */ /* 0x000fe20000410000 */
[----:B------:R-:W-:Y:S06]  /*4be0*/  BRA `(.L_x_16202) ;  /* 0x0000000800b47947 */ /* 0x000fec0003800000 */
.L_x_16198:
[----:B------:R-:W2:Y:S01]  /*4bf0*/  LDL R186, [R1+0x14] ;  /* 0x0000140001ba7983 */ /* 0x000ea20000100800 */
[-CC-:B0-----:R-:W-:Y:S01]  /*4c00*/  FFMA.FTZ R6, R12, R185.reuse, R20.reuse ;  /* 0x000000b90c067223 */ /* 0x181fe20000010014 */
[-CC-:B------:R-:W-:Y:S01]  /*4c10*/  FFMA.FTZ R7, R197, R185.reuse, R20.reuse ;  /* 0x000000b9c5077223 */ /* 0x180fe20000010014 */
[-CC-:B------:R-:W-:Y:S01]  /*4c20*/  FFMA.FTZ R144, R0, R185.reuse, R20.reuse ;  /* 0x000000b900907223 */ /* 0x180fe20000010014 */
[----:B------:R-:W-:Y:S01]  /*4c30*/  FFMA.FTZ R147, R247, R185, R20 ;  /* 0x000000b9f7937223 */ /* 0x000fe20000010014 */
[----:B------:R-:W-:Y:S01]  /*4c40*/  FADD.FTZ R6, R219, -R6 ;  /* 0x80000006db067221 */ /* 0x000fe20000010000 */
[----:B------:R-:W-:Y:S01]  /*4c50*/  FADD.FTZ R7, R230, -R7 ;  /* 0x80000007e6077221 */ /* 0x000fe20000010000 */
[----:B------:R-:W-:Y:S01]  /*4c60*/  FADD.FTZ R144, R209, -R144 ;  /* 0x80000090d1907221 */ /* 0x000fe20000010000 */
[----:B------:R-:W-:Y:S01]  /*4c70*/  ISETP.GT.AND P0, PT, R4, RZ, PT ;  /* 0x000000ff0400720c */ /* 0x000fe20003f04270 */
[C---:B-----5:R-:W-:Y:S01]  /*4c80*/  FMUL.FTZ R6, R5.reuse, R6 ;  /* 0x0000000605067220 */ /* 0x060fe20000410000 */
[C---:B------:R-:W-:Y:S01]  /*4c90*/  FMUL.FTZ R7, R5.reuse, R7 ;  /* 0x0000000705077220 */ /* 0x040fe20000410000 */
[----:B------:R-:W-:-:S03]  /*4ca0*/  FMUL.FTZ R144, R5, R144 ;  /* 0x0000009005907220 */ /* 0x000fc60000410000 */
[----:B------:R-:W-:Y:S02]  /*4cb0*/  FSEL R6, R6, RZ, P0 ;  /* 0x000000ff06067208 */ /* 0x000fe40000000000 */
[----:B------:R-:W-:Y:S02]  /*4cc0*/  FSEL R7, R7, RZ, P0 ;  /* 0x000000ff07077208 */ /* 0x000fe40000000000 */
[----:B------:R-:W-:Y:S01]  /*4cd0*/  FSEL R144, R144, RZ, P0 ;  /* 0x000000ff90907208 */ /* 0x000fe20000000000 */
[----:B--2---:R-:W-:-:S04]  /*4ce0*/  FADD.FTZ R147, R186, -R147 ;  /* 0x80000093ba937221 */ /* 0x004fc80000010000 */
[----:B------:R-:W-:-:S05]  /*4cf0*/  FMUL.FTZ R147, R5, R147 ;  /* 0x0000009305937220 */ /* 0x000fca0000410000 */
[----:B------:R-:W-:Y:S01]  /*4d00*/  FSEL R147, R147, RZ, P0 ;  /* 0x000000ff93937208 */ /* 0x000fe20000000000 */
[----:B------:R-:W-:Y:S06]  /*4d10*/  @!P4 BRA `(.L_x_16203) ;  /* 0x00000000002cc947 */ /* 0x000fec0003800000 */
[----:B------:R-:W2:Y:S01]  /*4d20*/  LDL.S16 R186, [R1+0xa2] ;  /* 0x0000a20001ba7983 */ /* 0x000ea20000100600 */
[----:B------:R-:W-:Y:S01]  /*4d30*/  FFMA.FTZ R145, R0, R185, R20 ;  /* 0x000000b900917223 */ /* 0x000fe20000010014 */
[----:B------:R-:W-:-:S03]  /*4d40*/  ISETP.GT.AND P0, PT, R4, RZ, PT ;  /* 0x000000ff0400720c */ /* 0x000fc60003f04270 */
[----:B------:R-:W-:-:S04]  /*4d50*/  FADD.FTZ R145, R209, -R145 ;  /* 0x80000091d1917221 */ /* 0x000fc80000010000 */
[----:B------:R-:W-:-:S05]  /*4d60*/  FMUL.FTZ R145, R5, R145 ;  /* 0x0000009105917220 */ /* 0x000fca0000410000 */
[----:B------:R-:W-:-:S05]  /*4d70*/  FSEL R145, R145, RZ, P0 ;  /* 0x000000ff91917208 */ /* 0x000fca0000000000 */
[----:B------:R-:W-:-:S04]  /*4d80*/  FMUL.FTZ R145, R145, UR14 ;  /* 0x0000000e91917c20 */ /* 0x000fc80008410000 */
[----:B------:R-:W-:Y:S01]  /*4d90*/  FFMA.FTZ R92, R176, R145, R92 ;  /* 0x00000091b05c7223 */ /* 0x000fe2000001005c */
[----:B--2---:R-:W-:-:S05]  /*4da0*/  PRMT R184, R186, 0x7610, R184 ;  /* 0x00007610bab87816 */ /* 0x004fca00000000b8 */
[----:B------:R-:W-:-:S05]  /*4db0*/  HADD2.F32 R146, -RZ, R184.H0_H0 ;  /* 0x200000b8ff927230 */ /* 0x000fca0000004100 */
[----:B------:R-:W-:-:S07]  /*4dc0*/  FMUL.FTZ R180, R145, R146 ;  /* 0x0000009291b47220 */ /* 0x000fce0000410000 */
.L_x_16203:
[----:B------:R-:W-:Y:S05]  /*4dd0*/  @!P4 BRA `(.L_x_16204) ;  /* 0x00000000002cc947 */ /* 0x000fea0003800000 */
[----:B------:R-:W2:Y:S01]  /*4de0*/  LDL.S16 R145, [R1+0xa0] ;  /* 0x0000a00001917983 */ /* 0x000ea20000100600 */
[----:B------:R-:W-:Y:S02]  /*4df0*/  ISETP.GT.AND P0, PT, R4, RZ, PT ;  /* 0x000000ff0400720c */ /* 0x000fe40003f04270 */
[----:B--2---:R-:W-:Y:S01]  /*4e00*/  PRMT R146, R145, 0x7610, R146 ;  /* 0x0000761091927816 */ /* 0x004fe20000000092 */
[----:B------:R-:W-:-:S04]  /*4e10*/  FFMA.FTZ R145, R197, R185, R20 ;  /* 0x000000b9c5917223 */ /* 0x000fc80000010014 */
[----:B------:R-:W-:Y:S01]  /*4e20*/  FADD.FTZ R145, R230, -R145 ;  /* 0x80000091e6917221 */ /* 0x000fe20000010000 */
[----:B------:R-:W-:-:S03]  /*4e30*/  HADD2.F32 R146, -RZ, R146.H0_H0 ;  /* 0x20000092ff927230 */ /* 0x000fc60000004100 */
[----:B------:R-:W-:-:S05]  /*4e40*/  FMUL.FTZ R145, R5, R145 ;  /* 0x0000009105917220 */ /* 0x000fca0000410000 */
[----:B------:R-:W-:-:S05]  /*4e50*/  FSEL R145, R145, RZ, P0 ;  /* 0x000000ff91917208 */ /* 0x000fca0000000000 */
[----:B------:R-:W-:-:S04]  /*4e60*/  FMUL.FTZ R145, R145, UR14 ;  /* 0x0000000e91917c20 */ /* 0x000fc80008410000 */
[----:B------:R-:W-:Y:S01]  /*4e70*/  FFMA.FTZ R93, R177, R145, R93 ;  /* 0x00000091b15d7223 */ /* 0x000fe2000001005d */
[----:B------:R-:W-:-:S07]  /*4e80*/  FMUL.FTZ R181, R145, R146 ;  /* 0x0000009291b57220 */ /* 0x000fce0000410000 */
.L_x_16204:
        /* <DEDUP_REMOVED lines=12> */
.L_x_16205:
[----:B------:R-:W-:Y:S02]  /*4f50*/  MOV R146, R6 ;  /* 0x0000000600927202 */ /* 0x000fe40000000f00 */
[----:B------:R-:W-:Y:S01]  /*4f60*/  MOV R145, R7 ;  /* 0x0000000700917202 */ /* 0x000fe20000000f00 */
[----:B------:R-:W-:Y:S06]  /*4f70*/  @!P4 BRA `(.L_x_16202) ;  /* 0x0000000400d0c947 */ /* 0x000fec0003800000 */
[----:B------:R-:W2:Y:S01]  /*4f80*/  LDL.S16 R186, [R1+0x9c] ;  /* 0x00009c0001ba7983 */ /* 0x000ea20000100600 */
[----:B------:R-:W-:-:S04]  /*4f90*/  FMUL.FTZ R145, R147, UR14 ;  /* 0x0000000e93917c20 */ /* 0x000fc80008410000 */
[----:B------:R-:W-:Y:S01]  /*4fa0*/  FFMA.FTZ R95, R179, R145, R95 ;  /* 0x00000091b35f7223 */ /* 0x000fe2000001005f */
[----:B--2---:R-:W-:-:S05]  /*4fb0*/  PRMT R184, R186, 0x7610, R184 ;  /* 0x00007610bab87816 */ /* 0x004fca00000000b8 */
[----:B------:R-:W-:-:S05]  /*4fc0*/  HADD2.F32 R146, -RZ, R184.H0_H0 ;  /* 0x200000b8ff927230 */ /* 0x000fca0000004100 */
[----:B------:R-:W-:Y:S01]  /*4fd0*/  FMUL.FTZ R183, R146, R145 ;  /* 0x0000009192b77220 */ /* 0x000fe20000410000 */
[----:B------:R-:W-:Y:S02]  /*4fe0*/  MOV R146, R6 ;  /* 0x0000000600927202 */ /* 0x000fe40000000f00 */
[----:B------:R-:W-:Y:S01]  /*4ff0*/  MOV R145, R7 ;  /* 0x0000000700917202 */ /* 0x000fe20000000f00 */
[----:B------:R-:W-:Y:S06]  /*5000*/  BRA `(.L_x_16202) ;  /* 0x0000000400ac7947 */ /* 0x000fec0003800000 */
.L_x_16197:
[----:B------:R-:W-:Y:S01]  /*5010*/  UMOV UR4, UR6 ;  /* 0x0000000600047c82 */ /* 0x000fe20008000000 */
[----:B------:R-:W-:Y:S01]  /*5020*/  UMOV UR5, UR7 ;  /* 0x0000000700057c82 */ /* 0x000fe20008000000 */
[----:B------:R-:W-:-:S04]  /*5030*/  UISETP.NE.U32.AND UP0, UPT, UR4, URZ, UPT ;  /* 0x000000ff0400728c */ /* 0x000fc8000bf05070 */
[----:B------:R-:W-:-:S09]  /*5040*/  UISETP.NE.AND.EX UP0, UPT, UR5, URZ, UPT, UP0 ;  /* 0x000000ff0500728c */ /* 0x000fd2000bf05300 */
[----:B------:R-:W-:Y:S05]  /*5050*/  BRA.U UP0, `(.L_x_16206) ;  /* 0x0000000100c47547 */ /* 0x000fea000b800000 */
[----:B0-----:R-:W2:Y:S02]  /*5060*/  LDL.S16 R6, [R1+0xa2] ;  /* 0x0000a20001067983 */ /* 0x001ea40000100600 */
[----:B--2---:R-:W-:Y:S02]  /*5070*/  PRMT R190, R6, 0x7610, R190 ;  /* 0x0000761006be7816 */ /* 0x004fe400000000be */
[----:B------:R-:W2:Y:S02]  /*5080*/  LDL.S16 R6, [R1+0xa0] ;  /* 0x0000a00001067983 */ /* 0x000ea40000100600 */
[----:B------:R-:W-:Y:S02]  /*5090*/  PRMT R189, R190, 0x7610, R189 ;  /* 0x00007610bebd7816 */ /* 0x000fe400000000bd */
[----:B--2---:R-:W-:Y:S02]  /*50a0*/  PRMT R7, R6, 0x7610, R7 ;  /* 0x0000761006077816 */ /* 0x004fe40000000007 */
[----:B------:R-:W2:Y:S01]  /*50b0*/  LDL.S16 R6, [R1+0x9e] ;  /* 0x00009e0001067983 */ /* 0x000ea20000100600 */
[----:B------:R-:W-:-:S02]  /*50c0*/  PRMT R188, R189, 0x7610, R188 ;  /* 0x00007610bdbc7816 */ /* 0x000fc400000000bc */
[----:B------:R-:W-:Y:S01]  /*50d0*/  PRMT R187, R7, 0x7610, R187 ;  /* 0x0000761007bb7816 */ /* 0x000fe200000000bb */
[----:B------:R-:W-:-:S04]  /*50e0*/  @P3 FFMA.FTZ R7, R0, R185, R20 ;  /* 0x000000b900073223 */ /* 0x000fc80000010014 */
[----:B------:R-:W-:Y:S01]  /*50f0*/  @P3 FADD.FTZ R7, R209, -R7 ;  /* 0x80000007d1073221 */ /* 0x000fe20000010000 */
[----:B--2---:R-:W-:Y:S02]  /*5100*/  PRMT R186, R6, 0x7610, R186 ;  /* 0x0000761006ba7816 */ /* 0x004fe400000000ba */
[----:B-----5:R-:W-:Y:S01]  /*5110*/  MOV R6, R132 ;  /* 0x0000008400067202 */ /* 0x020fe20000000f00 */
[----:B------:R-:W-:Y:S02]  /*5120*/  @P3 FFMA.FTZ R6, R5, R7, R132 ;  /* 0x0000000705063223 */ /* 0x000fe40000010084 */
[----:B------:R-:W0:Y:S02]  /*5130*/  @P4 LDC R7, c[0x0][0x40c] ;  /* 0x00010300ff074b82 */ /* 0x000e240000000800 */
[----:B0-----:R-:W-:Y:S01]  /*5140*/  @P4 FMUL.FTZ R7, R6, R7 ;  /* 0x0000000706074220 */ /* 0x001fe20000410000 */
[----:B------:R-:W-:-:S03]  /*5150*/  @P4 HADD2.F32 R6, -RZ, R188.H0_H0 ;  /* 0x200000bcff064230 */ /* 0x000fc60000004100 */
[-C--:B------:R-:W-:Y:S02]  /*5160*/  @P4 FFMA.FTZ R92, R176, R7.reuse, R92 ;  /* 0x00000007b05c4223 */ /* 0x080fe4000001005c */
[----:B------:R-:W-:Y:S01]  /*5170*/  @P4 FMUL.FTZ R180, R6, R7 ;  /* 0x0000000706b44220 */ /* 0x000fe20000410000 */
[----:B------:R-:W-:Y:S01]  /*5180*/  @P3 FFMA.FTZ R7, R197, R185, R20 ;  /* 0x000000b9c5073223 */ /* 0x000fe20000010014 */
[----:B------:R-:W-:-:S03]  /*5190*/  MOV R6, R133 ;  /* 0x0000008500067202 */ /* 0x000fc60000000f00 */
[----:B------:R-:W-:-:S04]  /*51a0*/  @P3 FADD.FTZ R7, R230, -R7 ;  /* 0x80000007e6073221 */ /* 0x000fc80000010000 */
        /* <DEDUP_REMOVED lines=15> */
[----:B------:R-:W-:Y:S06]  /*52a0*/  @!P4 BRA `(.L_x_16202) ;  /* 0x000000040004c947 */ /* 0x000fec0003800000 */
[----:B------:R-:W2:Y:S04]  /*52b0*/  LDL R186, [R1+0x14] ;  /* 0x0000140001ba7983 */ /* 0x000ea80000100800 */
[----:B------:R-:W3:Y:S01]  /*52c0*/  LDL.S16 R187, [R1+0x9c] ;  /* 0x00009c0001bb7983 */ /* 0x000ee20000100600 */
[----:B------:R-:W-:Y:S01]  /*52d0*/  @P3 FFMA.FTZ R6, R247, R185, R20 ;  /* 0x000000b9f7063223 */ /* 0x000fe20000010014 */
[----:B------:R-:W-:-:S03]  /*52e0*/  MOV R7, R135 ;  /* 0x0000008700077202 */ /* 0x000fc60000000f00 */
[----:B--2---:R-:W-:Y:S01]  /*52f0*/  @P3 FADD.FTZ R6, R186, -R6 ;  /* 0x80000006ba063221 */ /* 0x004fe20000010000 */
[----:B---3--:R-:W-:-:S03]  /*5300*/  PRMT R184, R187, 0x7610, R184 ;  /* 0x00007610bbb87816 */ /* 0x008fc600000000b8 */
[----:B------:R-:W-:-:S04]  /*5310*/  @P3 FFMA.FTZ R7, R5, R6, R135 ;  /* 0x0000000605073223 */ /* 0x000fc80000010087 */
[----:B------:R-:W-:Y:S01]  /*5320*/  FMUL.FTZ R6, R7, UR14 ;  /* 0x0000000e07067c20 */ /* 0x000fe20008410000 */
[----:B------:R-:W-:-:S03]  /*5330*/  HADD2.F32 R7, -RZ, R184.H0_H0 ;  /* 0x200000b8ff077230 */ /* 0x000fc60000004100 */
[-C--:B------:R-:W-:Y:S02]  /*5340*/  FFMA.FTZ R95, R179, R6.reuse, R95 ;  /* 0x00000006b35f7223 */ /* 0x080fe4000001005f */
[----:B------:R-:W-:Y:S01]  /*5350*/  FMUL.FTZ R183, R7, R6 ;  /* 0x0000000607b77220 */ /* 0x000fe20000410000 */
[----:B------:R-:W-:Y:S06]  /*5360*/  BRA `(.L_x_16202) ;  /* 0x0000000000d47947 */ /* 0x000fec0003800000 */
.L_x_16206:
[----:B0-----:R-:W2:Y:S04]  /*5370*/  LDL.S16 R6, [R1+0x9e] ;  /* 0x00009e0001067983 */ /* 0x001ea80000100600 */
[----:B------:R-:W3:Y:S01]  /*5380*/  LDL R190, [R1+0x14] ;  /* 0x0000140001be7983 */ /* 0x000ee20000100800 */
[----:B--2---:R-:W-:-:S03]  /*5390*/  PRMT R146, R6, 0x7610, R146 ;  /* 0x0000761006927816 */ /* 0x004fc60000000092 */
[----:B------:R-:W2:Y:S02]  /*53a0*/  LDL.S16 R6, [R1+0x9c] ;  /* 0x00009c0001067983 */ /* 0x000ea40000100600 */
[----:B--2---:R-:W-:Y:S02]  /*53b0*/  PRMT R144, R6, 0x7610, R144 ;  /* 0x0000761006907816 */ /* 0x004fe40000000090 */
[----:B------:R-:W2:Y:S02]  /*53c0*/  LDL.S16 R6, [R1+0xa2] ;  /* 0x0000a20001067983 */ /* 0x000ea40000100600 */
[----:B--2---:R-:W-:Y:S02]  /*53d0*/  PRMT R7, R6, 0x7610, R7 ;  /* 0x0000761006077816 */ /* 0x004fe40000000007 */
[----:B------:R-:W2:Y:S02]  /*53e0*/  LDL.S16 R6, [R1+0xa0] ;  /* 0x0000a00001067983 */ /* 0x000ea40000100600 */
[----:B------:R-:W-:-:S02]  /*53f0*/  PRMT R187, R7, 0x7610, R187 ;  /* 0x0000761007bb7816 */ /* 0x000fc400000000bb */
[----:B------:R-:W0:Y:S01]  /*5400*/  @P4 LDC R7, c[0x0][0x40c] ;  /* 0x00010300ff074b82 */ /* 0x000e220000000800 */
[----:B------:R-:W-:-:S04]  /*5410*/  PRMT R191, R144, 0x7610, R191 ;  /* 0x0000761090bf7816 */ /* 0x000fc800000000bf */
[----:B------:R-:W-:Y:S02]  /*5420*/  PRMT R188, R191, 0x7610, R188 ;  /* 0x00007610bfbc7816 */ /* 0x000fe400000000bc */
[----:B------:R-:W-:-:S04]  /*5430*/  PRMT R145, R146, 0x7610, R145 ;  /* 0x0000761092917816 */ /* 0x000fc80000000091 */
[----:B------:R-:W-:Y:S01]  /*5440*/  PRMT R147, R145, 0x7610, R147 ;  /* 0x0000761091937816 */ /* 0x000fe20000000093 */
[----:B------:R-:W-:-:S03]  /*5450*/  @P4 HADD2.F32 R145, -RZ, R187.H0_H0 ;  /* 0x200000bbff914230 */ /* 0x000fc60000004100 */
[----:B------:R-:W-:-:S04]  /*5460*/  PRMT R189, R147, 0x7610, R189 ;  /* 0x0000761093bd7816 */ /* 0x000fc800000000bd */
[----:B------:R-:W-:-:S05]  /*5470*/  PRMT R184, R189, 0x7610, R184 ;  /* 0x00007610bdb87816 */ /* 0x000fca00000000b8 */
[----:B------:R-:W-:Y:S01]  /*5480*/  @P4 HADD2.F32 R147, -RZ, R184.H0_H0 ;  /* 0x200000b8ff934230 */ /* 0x000fe20000004100 */
[----:B--2---:R-:W-:Y:S01]  /*5490*/  PRMT R186, R6, 0x7610, R186 ;  /* 0x0000761006ba7816 */ /* 0x004fe200000000ba */
[----:B------:R-:W-:-:S04]  /*54a0*/  @P3 FFMA.FTZ R6, R247, R185, R20 ;  /* 0x000000b9f7063223 */ /* 0x000fc80000010014 */
[----:B---3--:R-:W-:Y:S01]  /*54b0*/  @P3 FADD.FTZ R144, R190, -R6 ;  /* 0x80000006be903221 */ /* 0x008fe20000010000 */
[----:B-----5:R-:W-:-:S03]  /*54c0*/  MOV R6, R135 ;  /* 0x0000008700067202 */ /* 0x020fc60000000f00 */
[----:B------:R-:W-:Y:S01]  /*54d0*/  @P3 FFMA.FTZ R6, R5, R144, R135 ;  /* 0x0000009005063223 */ /* 0x000fe20000010087 */
[----:B------:R-:W-:-:S03]  /*54e0*/  @P4 HADD2.F32 R144, -RZ, R188.H0_H0 ;  /* 0x200000bcff904230 */ /* 0x000fc60000004100 */
[----:B0-----:R-:W-:-:S04]  /*54f0*/  @P4 FMUL.FTZ R7, R6, R7 ;  /* 0x0000000706074220 */ /* 0x001fc80000410000 */
[-C--:B------:R-:W-:Y:S01]  /*5500*/  @P4 FMUL.FTZ R183, R144, R7.reuse ;  /* 0x0000000790b74220 */ /* 0x080fe20000410000 */
[----:B------:R-:W-:Y:S01]  /*5510*/  @P4 FFMA.FTZ R95, R179, R7, R95 ;  /* 0x00000007b35f4223 */ /* 0x000fe2000001005f */
[----:B------:R-:W-:-:S04]  /*5520*/  @P3 FFMA.FTZ R7, R0, R185, R20 ;  /* 0x000000b900073223 */ /* 0x000fc80000010014 */
[----:B------:R-:W-:Y:S01]  /*5530*/  @P3 FADD.FTZ R7, R209, -R7 ;  /* 0x80000007d1073221 */ /* 0x000fe20000010000 */
[----:B------:R-:W-:-:S03]  /*5540*/  MOV R144, R132 ;  /* 0x0000008400907202 */ /* 0x000fc60000000f00 */
[----:B------:R-:W-:Y:S02]  /*5550*/  @P3 FFMA.FTZ R144, R5, R7, R132 ;  /* 0x0000000705903223 */ /* 0x000fe40000010084 */
[----:B------:R-:W0:Y:S02]  /*5560*/  @P4 LDC R7, c[0x0][0x40c] ;  /* 0x00010300ff074b82 */ /* 0x000e240000000800 */
[----:B0-----:R-:W-:-:S04]  /*5570*/  @P4 FMUL.FTZ R7, R144, R7 ;  /* 0x0000000790074220 */ /* 0x001fc80000410000 */
[-C--:B------:R-:W-:Y:S01]  /*5580*/  @P4 FFMA.FTZ R92, R176, R7.reuse, R92 ;  /* 0x00000007b05c4223 */ /* 0x080fe2000001005c */
[----:B------:R-:W-:Y:S01]  /*5590*/  @P4 FMUL.FTZ R180, R145, R7 ;  /* 0x0000000791b44220 */ /* 0x000fe20000410000 */
[----:B------:R-:W-:-:S04]  /*55a0*/  @P3 FFMA.FTZ R7, R197, R185, R20 ;  /* 0x000000b9c5073223 */ /* 0x000fc80000010014 */
[----:B------:R-:W-:Y:S01]  /*55b0*/  @P3 FADD.FTZ R7, R230, -R7 ;  /* 0x80000007e6073221 */ /* 0x000fe20000010000 */
[----:B------:R-:W-:-:S03]  /*55c0*/  MOV R145, R133 ;  /* 0x0000008500917202 */ /* 0x000fc60000000f00 */
[----:B------:R-:W-:Y:S02]  /*55d0*/  @P3 FFMA.FTZ R145, R5, R7, R133 ;  /* 0x0000000705913223 */ /* 0x000fe40000010085 */
[----:B------:R-:W0:Y:S01]  /*55e0*/  @P4 LDC R7, c[0x0][0x40c] ;  /* 0x00010300ff074b82 */ /* 0x000e220000000800 */
[----:B------:R-:W-:Y:S02]  /*55f0*/  @P4 HADD2.F32 R146, -RZ, R186.H0_H0 ;  /* 0x200000baff924230 */ /* 0x000fe40000004100 */
[----:B0-----:R-:W-:-:S04]  /*5600*/  @P4 FMUL.FTZ R7, R145, R7 ;  /* 0x0000000791074220 */ /* 0x001fc80000410000 */
[-C--:B------:R-:W-:Y:S01]  /*5610*/  @P4 FFMA.FTZ R93, R177, R7.reuse, R93 ;  /* 0x00000007b15d4223 */ /* 0x080fe2000001005d */
[----:B------:R-:W-:Y:S01]  /*5620*/  @P4 FMUL.FTZ R181, R146, R7 ;  /* 0x0000000792b54220 */ /* 0x000fe20000410000 */
[----:B------:R-:W-:-:S04]  /*5630*/  @P3 FFMA.FTZ R7, R12, R185, R20 ;  /* 0x000000b90c073223 */ /* 0x000fc80000010014 */
[----:B------:R-:W-:Y:S01]  /*5640*/  @P3 FADD.FTZ R7, R219, -R7 ;  /* 0x80000007db073221 */ /* 0x000fe20000010000 */
[----:B------:R-:W-:-:S03]  /*5650*/  MOV R146, R134 ;  /* 0x0000008600927202 */ /* 0x000fc60000000f00 */
[----:B------:R-:W-:Y:S02]  /*5660*/  @P3 FFMA.FTZ R146, R5, R7, R134 ;  /* 0x0000000705923223 */ /* 0x000fe40000010086 */
[----:B------:R-:W0:Y:S02]  /*5670*/  @P4 LDC R7, c[0x0][0x40c] ;  /* 0x00010300ff074b82 */ /* 0x000e240000000800 */
[----:B0-----:R-:W-:-:S04]  /*5680*/  @P4 FMUL.FTZ R7, R146, R7 ;  /* 0x0000000792074220 */ /* 0x001fc80000410000 */
[-C--:B------:R-:W-:Y:S01]  /*5690*/  @P4 FMUL.FTZ R182, R147, R7.reuse ;  /* 0x0000000793b64220 */ /* 0x080fe20000410000 */
[----:B------:R-:W-:Y:S01]  /*56a0*/  @P4 FFMA.FTZ R94, R178, R7, R94 ;  /* 0x00000007b25e4223 */ /* 0x000fe2000001005e */
[----:B------:R-:W-:-:S07]  /*56b0*/  MOV R147, R6 ;  /* 0x0000000600937202 */ /* 0x000fce0000000f00 */
.L_x_16202:
[----:B------:R-:W-:-:S04]  /*56c0*/  ISETP.NE.U32.AND P0, PT, RZ, UR4, PT ;  /* 0x00000004ff007c0c */ /* 0x000fc8000bf05070 */
[----:B------:R-:W-:-:S13]  /*56d0*/  ISETP.NE.AND.EX P0, PT, RZ, UR5, PT, P0 ;  /* 0x00000005ff007c0c */ /* 0x000fda000bf05300 */
[----:B0-----:R-:W0:Y:S02]  /*56e0*/  @P0 LDC.64 R6, c[0x0][0x478] ;  /* 0x00011e00ff060b82 */ /* 0x001e240000000a00 */
[C---:B0----5:R-:W-:Y:S01]  /*56f0*/  @P0 IMAD.WIDE.U32 R6, R19.reuse, 0x10, R6 ;  /* 0x0000001013060825 */ /* 0x061fe200078e0006 */
[----:B------:R-:W-:-:S04]  /*5700*/  IADD3 R19, PT, PT, R19, 0x80, RZ ;  /* 0x0000008013137810 */ /* 0x000fc80007ffe0ff */
[----:B------:R0:W-:Y:S02]  /*5710*/  @P0 STG.E.128 desc[UR8][R6.64], R144 ;  /* 0x0000009006000986 */ /* 0x0001e4000c101d08 */
[----:B0-----:R-:W0:Y:S02]  /*5720*/  @P4 LDC.64 R6, c[0x0][0x468] ;  /* 0x00011a00ff064b82 */ /* 0x001e240000000a00 */
[C---:B0-----:R-:W-:Y:S01]  /*5730*/  @P4 IMAD.WIDE.U32 R6, R8.reuse, 0x10, R6 ;  /* 0x0000001008064825 */ /* 0x041fe200078e0006 */
[----:B------:R-:W-:-:S04]  /*5740*/  IADD3 R8, PT, PT, R8, 0x80, RZ ;  /* 0x0000008008087810 */ /* 0x000fc80007ffe0ff */
[----:B------:R0:W-:Y:S03]  /*5750*/  @P4 STG.E.128 desc[UR8][R6.64], R180 ;  /* 0x000000b406004986 */ /* 0x0001e6000c101d08 */
.L_x_16195:
[----:B------:R-:W-:Y:S05]  /*5760*/  BSYNC.RECONVERGENT B0 ;  /* 0x0000000000007941 */ /* 0x000fea0003800200 */
.L_x_16194:
[----:B------:R-:W-:Y:S01]  /*5770*/  ISETP.GE.U32.AND P0, PT, R2, 0x100, PT ;  /* 0x000001000200780c */ /* 0x000fe20003f06070 */
[----:B------:R-:W-:Y:S01]  /*5780*/  BSSY.RECONVERGENT B0, `(.L_x_16207) ;  /* 0x00000ea000007945 */ /* 0x000fe20003800200 */
[----:B------:R-:W-:-:S11]  /*5790*/  LOP3.LUT R9, R9, 0xffffffef, RZ, 0xc0, !PT ;  /* 0xffffffef09097812 */ /* 0x000fd600078ec0ff */
[----:B------:R-:W-:Y:S01]  /*57a0*/  @P0 LOP3.LUT R9, R9, 0x10, RZ, 0xfc, !PT ;  /* 0x0000001009090812 */ /* 0x000fe200078efcff */
[----:B------:R-:W-:Y:S06]  /*57b0*/  @!P0 BRA `(.L_x_16208) ;  /* 0x0000000c00988947 */ /* 0x000fec0003800000 */
[----:B------:R-:W-:-:S04]  /*57c0*/  UISETP.NE.U32.AND UP0, UPT, UR12, URZ, UPT ;  /* 0x000000ff0c00728c */ /* 0x000fc8000bf05070 */
[----:B------:R-:W-:Y:S01]  /*57d0*/  UISETP.NE.AND.EX UP0, UPT, UR13, URZ, UPT, UP0 ;  /* 0x000000ff0d00728c */ /* 0x000fe2000bf05300 */
[----:B------:R-:W-:Y:S10]  /*57e0*/  @!P4 BRA `(.L_x_16209) ;  /* 0x00000000000cc947 */ /* 0x000ff40003800000 */
[----:B0-----:R-:W0:Y:S02]  /*57f0*/  LDC.64 R6, c[0x0][0x390] ;  /* 0x0000e400ff067b82 */ /* 0x001e240000000a00 */
[----:B0-----:R-:W-:-:S05]  /*5800*/  IMAD.WIDE.U32 R6, R8, 0x10, R6 ;  /* 0x0000001008067825 */ /* 0x001fca00078e0006 */
[----:B------:R1:W5:Y:S02]  /*5810*/  LDG.E.128 R176, desc[UR8][R6.64] ;  /* 0x0000000806b07981 */ /* 0x000364000c1e1d00 */
.L_x_16209:
[----:B------:R-:W-:Y:S05]  /*5820*/  BRA.U !UP0, `(.L_x_16210) ;  /* 0x0000000508807547 */ /* 0x000fea000b800000 */
[----:B------:R-:W-:-:S04]  /*5830*/  UISETP.NE.U32.AND UP0, UPT, UR6, URZ, UPT ;  /* 0x000000ff0600728c */ /* 0x000fc8000bf05070 */
[----:B------:R-:W-:-:S06]  /*5840*/  UISETP.NE.AND.EX UP0, UPT, UR7, URZ, UPT, UP0 ;  /* 0x000000ff0700728c */ /* 0x000fcc000bf05300 */
[----:B------:R-:W-:-:S13]  /*5850*/  PLOP3.LUT P0, PT, PT, PT, UP0, 0x80, 0x8 ;  /* 0x000000000008781c */ /* 0x000fda0003f0f008 */
[----:B------:R-:W-:Y:S05]  /*5860*/  @!P0 BRA `(.L_x_16211) ;  /* 0x0000000000ac8947 */ /* 0x000fea0003800000 */
[----:B01----:R-:W2:Y:S04]  /*5870*/  LDL.S16 R7, [R1+0x9a] ;  /* 0x00009a0001077983 */ /* 0x003ea80000100600 */
[----:B------:R-:W3:Y:S04]  /*5880*/  LDL.S16 R187, [R1+0x98] ;  /* 0x0000980001bb7983 */ /* 0x000ee80000100600 */
[----:B------:R-:W4:Y:S04]  /*5890*/  LDL.S16 R186, [R1+0x96] ;  /* 0x0000960001ba7983 */ /* 0x000f280000100600 */
[----:B------:R-:W4:Y:S01]  /*58a0*/  LDL R184, [R1+0x10] ;  /* 0x0000100001b87983 */ /* 0x000f220000100800 */
[----:B------:R-:W-:Y:S01]  /*58b0*/  @P3 FFMA.FTZ R6, R208, R185, R20 ;  /* 0x000000b9d0063223 */ /* 0x000fe20000010014 */
[----:B-----5:R-:W-:-:S02]  /*58c0*/  MOV R144, R136 ;  /* 0x0000008800907202 */ /* 0x020fc40000000f00 */
[----:B------:R-:W-:Y:S01]  /*58d0*/  MOV R145, R137 ;  /* 0x0000008900917202 */ /* 0x000fe20000000f00 */
[----:B------:R-:W-:Y:S01]  /*58e0*/  @P3 FADD.FTZ R6, R238, -R6 ;  /* 0x80000006ee063221 */ /* 0x000fe20000010000 */
[----:B------:R-:W-:-:S03]  /*58f0*/  MOV R146, R138 ;  /* 0x0000008a00927202 */ /* 0x000fc60000000f00 */
[----:B------:R-:W-:Y:S02]  /*5900*/  @P3 FFMA.FTZ R144, R5, R6, R136 ;  /* 0x0000000605903223 */ /* 0x000fe40000010088 */
[----:B------:R-:W0:Y:S02]  /*5910*/  @P4 LDC R6, c[0x0][0x40c] ;  /* 0x00010300ff064b82 */ /* 0x000e240000000800 */
[----:B0-----:R-:W-:-:S04]  /*5920*/  @P4 FMUL.FTZ R6, R144, R6 ;  /* 0x0000000690064220 */ /* 0x001fc80000410000 */
[----:B------:R-:W-:Y:S01]  /*5930*/  @P4 FFMA.FTZ R96, R176, R6, R96 ;  /* 0x00000006b0604223 */ /* 0x000fe20000010060 */
[----:B--2---:R-:W-:-:S05]  /*5940*/  @P4 HADD2.F32 R7, -RZ, R7.H0_H0 ;  /* 0x20000007ff074230 */ /* 0x004fca0000004100 */
[----:B------:R-:W-:Y:S01]  /*5950*/  @P4 FMUL.FTZ R180, R6, R7 ;  /* 0x0000000706b44220 */ /* 0x000fe20000410000 */
[----:B------:R-:W-:Y:S01]  /*5960*/  @P3 FFMA.FTZ R6, R196, R185, R20 ;  /* 0x000000b9c4063223 */ /* 0x000fe20000010014 */
[----:B---3--:R-:W-:-:S03]  /*5970*/  @P4 HADD2.F32 R7, -RZ, R187.H0_H0 ;  /* 0x200000bbff074230 */ /* 0x008fc60000004100 */
[----:B------:R-:W-:-:S04]  /*5980*/  @P3 FADD.FTZ R6, R229, -R6 ;  /* 0x80000006e5063221 */ /* 0x000fc80000010000 */
[----:B------:R-:W-:Y:S02]  /*5990*/  @P3 FFMA.FTZ R145, R5, R6, R137 ;  /* 0x0000000605913223 */ /* 0x000fe40000010089 */
[----:B------:R-:W0:Y:S02]  /*59a0*/  @P4 LDC R6, c[0x0][0x40c] ;  /* 0x00010300ff064b82 */ /* 0x000e240000000800 */
[----:B0-----:R-:W-:-:S04]  /*59b0*/  @P4 FMUL.FTZ R6, R145, R6 ;  /* 0x0000000691064220 */ /* 0x001fc80000410000 */
[----:B------:R-:W-:Y:S01]  /*59c0*/  @P4 FFMA.FTZ R97, R177, R6, R97 ;  /* 0x00000006b1614223 */ /* 0x000fe20000010061 */
[----:B------:R-:W-:Y:S01]  /*59d0*/  @P4 FMUL.FTZ R181, R6, R7 ;  /* 0x0000000706b54220 */ /* 0x000fe20000410000 */
[----:B------:R-:W-:Y:S01]  /*59e0*/  @P3 FFMA.FTZ R6, R13, R185, R20 ;  /* 0x000000b90d063223 */ /* 0x000fe20000010014 */
[----:B----4-:R-:W-:-:S03]  /*59f0*/  @P4 HADD2.F32 R7, -RZ, R186.H0_H0 ;  /* 0x200000baff074230 */ /* 0x010fc60000004100 */
[----:B------:R-:W-:-:S04]  /*5a00*/  @P3 FADD.FTZ R6, R218, -R6 ;  /* 0x80000006da063221 */ /* 0x000fc80000010000 */
[----:B------:R-:W-:Y:S02]  /*5a10*/  @P3 FFMA.FTZ R146, R5, R6, R138 ;  /* 0x0000000605923223 */ /* 0x000fe4000001008a */
[----:B------:R-:W0:Y:S02]  /*5a20*/  @P4 LDC R6, c[0x0][0x40c] ;  /* 0x00010300ff064b82 */ /* 0x000e240000000800 */
[----:B0-----:R-:W-:-:S04]  /*5a30*/  @P4 FMUL.FTZ R6, R146, R6 ;  /* 0x0000000692064220 */ /* 0x001fc80000410000 */
[----:B------:R-:W-:Y:S01]  /*5a40*/  @P4 FMUL.FTZ R182, R6, R7 ;  /* 0x0000000706b64220 */ /* 0x000fe20000410000 */
[----:B------:R-:W-:Y:S01]  /*5a50*/  @P3 FFMA.FTZ R7, R246, R185, R20 ;  /* 0x000000b9f6073223 */ /* 0x000fe20000010014 */
[----:B------:R-:W-:Y:S01]  /*5a60*/  @P4 FFMA.FTZ R98, R178, R6, R98 ;  /* 0x00000006b2624223 */ /* 0x000fe20000010062 */
[----:B------:R-:W-:Y:S02]  /*5a70*/  MOV R6, R139 ;  /* 0x0000008b00067202 */ /* 0x000fe40000000f00 */
[----:B------:R-:W-:-:S04]  /*5a80*/  @P3 FADD.FTZ R7, R184, -R7 ;  /* 0x80000007b8073221 */ /* 0x000fc80000010000 */
[----:B------:R-:W-:-:S05]  /*5a90*/  @P3 FFMA.FTZ R6, R5, R7, R139 ;  /* 0x0000000705063223 */ /* 0x000fca000001008b */
[----:B------:R-:W-:Y:S01]  /*5aa0*/  MOV R147, R6 ;  /* 0x0000000600937202 */ /* 0x000fe20000000f00 */
[----:B------:R-:W-:Y:S06]  /*5ab0*/  @!P4 BRA `(.L_x_16212) ;  /* 0x0000000800b8c947 */ /* 0x000fec0003800000 */
[----:B------:R-:W2:Y:S01]  /*5ac0*/  LDL.S16 R184, [R1+0x94] ;  /* 0x0000940001b87983 */ /* 0x000ea20000100600 */
[----:B------:R-:W-:-:S04]  /*5ad0*/  FMUL.FTZ R6, R6, UR14 ;  /* 0x0000000e06067c20 */ /* 0x000fc80008410000 */
[----:B------:R-:W-:Y:S01]  /*5ae0*/  FFMA.FTZ R99, R179, R6, R99 ;  /* 0x00000006b3637223 */ /* 0x000fe20000010063 */
[----:B--2---:R-:W-:-:S05]  /*5af0*/  HADD2.F32 R7, -RZ, R184.H0_H0 ;  /* 0x200000b8ff077230 */ /* 0x004fca0000004100 */
[----:B------:R-:W-:Y:S01]  /*5b00*/  FMUL.FTZ R183, R6, R7 ;  /* 0x0000000706b77220 */ /* 0x000fe20000410000 */
[----:B------:R-:W-:Y:S06]  /*5b10*/  BRA `(.L_x_16212) ;  /* 0x0000000800a07947 */ /* 0x000fec0003800000 */
.L_x_16211:
[----:B01----:R-:W2:Y:S02]  /*5b20*/  LDL.S16 R6, [R1+0x9a] ;  /* 0x00009a0001067983 */ /* 0x003ea40000100600 */
        /* <DEDUP_REMOVED lines=48> */
.L_x_16210:
[----:B01----:R-:W0:Y:S02]  /*5e30*/  LDC.64 R6, c[0x0][0x478] ;  /* 0x00011e00ff067b82 */ /* 0x003e240000000a00 */
[----:B0-----:R-:W-:-:S04]  /*5e40*/  ISETP.NE.U32.AND P0, PT, R6, RZ, PT ;  /* 0x000000ff0600720c */ /* 0x001fc80003f05070 */
[----:B------:R-:W-:-:S13]  /*5e50*/  ISETP.NE.AND.EX P0, PT, R7, RZ, PT, P0 ;  /* 0x000000ff0700720c */ /* 0x000fda0003f05300 */
[----:B------:R-:W-:Y:S05]  /*5e60*/  @!P0 BRA `(.L_x_16213) ;  /* 0x0000000400088947 */ /* 0x000fea0003800000 */
[----:B------:R-:W2:Y:S01]  /*5e70*/  LDL R186, [R1+0x10] ;  /* 0x0000100001ba7983 */ /* 0x000ea20000100800 */
[-CC-:B------:R-:W-:Y:S01]  /*5e80*/  FFMA.FTZ R6, R13, R185.reuse, R20.reuse ;  /* 0x000000b90d067223 */ /* 0x180fe20000010014 */
        /* <DEDUP_REMOVED lines=28> */
.L_x_16214:
        /* <DEDUP_REMOVED lines=10> */
[-C--:B------:R-:W-:Y:S01]  /*60f0*/  FFMA.FTZ R97, R177, R145.reuse, R97 ;  /* 0x00000091b1617223 */ /* 0x080fe20000010061 */
[----:B------:R-:W-:-:S07]  /*6100*/  FMUL.FTZ R181, R146, R145 ;  /* 0x0000009192b57220 */ /* 0x000fce0000410000 */
.L_x_16215:
        /* <DEDUP_REMOVED lines=12> */
.L_x_16216:
        /* <DEDUP_REMOVED lines=12> */
.L_x_16213:
[----:B------:R-:W-:Y:S05]  /*6290*/  @!P4 BRA `(.L_x_16217) ;  /* 0x00000000002cc947 */ /* 0x000fea0003800000 */
[----:B------:R-:W2:Y:S01]  /*62a0*/  LDL.S16 R6, [R1+0x9a] ;  /* 0x00009a0001067983 */ /* 0x000ea20000100600 */
[----:B------:R-:W-:Y:S02]  /*62b0*/  ISETP.GT.AND P1, PT, R4, RZ, PT ;  /* 0x000000ff0400720c */ /* 0x000fe40003f24270 */
[----:B--2---:R-:W-:Y:S01]  /*62c0*/  PRMT R7, R6, 0x7610, R7 ;  /* 0x0000761006077816 */ /* 0x004fe20000000007 */
[----:B------:R-:W-:-:S04]  /*62d0*/  FFMA.FTZ R6, R208, R185, R20 ;  /* 0x000000b9d0067223 */ /* 0x000fc80000010014 */
[----:B------:R-:W-:Y:S01]  /*62e0*/  FADD.FTZ R6, R238, -R6 ;  /* 0x80000006ee067221 */ /* 0x000fe20000010000 */
[----:B------:R-:W-:-:S03]  /*62f0*/  HADD2.F32 R7, -RZ, R7.H0_H0 ;  /* 0x20000007ff077230 */ /* 0x000fc60000004100 */
[----:B-----5:R-:W-:-:S05]  /*6300*/  FMUL.FTZ R6, R5, R6 ;  /* 0x0000000605067220 */ /* 0x020fca0000410000 */
[----:B------:R-:W-:-:S05]  /*6310*/  FSEL R6, R6, RZ, P1 ;  /* 0x000000ff06067208 */ /* 0x000fca0000800000 */
[----:B------:R-:W-:-:S04]  /*6320*/  FMUL.FTZ R6, R6, UR14 ;  /* 0x0000000e06067c20 */ /* 0x000fc80008410000 */
[-C--:B------:R-:W-:Y:S01]  /*6330*/  FFMA.FTZ R96, R176, R6.reuse, R96 ;  /* 0x00000006b0607223 */ /* 0x080fe20000010060 */
[----:B------:R-:W-:-:S07]  /*6340*/  FMUL.FTZ R180, R7, R6 ;  /* 0x0000000607b47220 */ /* 0x000fce0000410000 */
.L_x_16217:
        /* <DEDUP_REMOVED lines=12> */
.L_x_16218:
        /* <DEDUP_REMOVED lines=12> */
.L_x_16219:
[----:B------:R-:W-:Y:S05]  /*64d0*/  @!P4 BRA `(.L_x_16212) ;  /* 0x000000000030c947 */ /* 0x000fea0003800000 */
[----:B------:R-:W2:Y:S04]  /*64e0*/  LDL.S16 R6, [R1+0x94] ;  /* 0x0000940001067983 */ /* 0x000ea80000100600 */
[----:B------:R-:W3:Y:S01]  /*64f0*/  LDL R184, [R1+0x10] ;  /* 0x0000100001b87983 */ /* 0x000ee20000100800 */
[----:B------:R-:W-:Y:S02]  /*6500*/  ISETP.GT.AND P1, PT, R4, RZ, PT ;  /* 0x000000ff0400720c */ /* 0x000fe40003f24270 */
[----:B--2---:R-:W-:Y:S01]  /*6510*/  PRMT R7, R6, 0x7610, R7 ;  /* 0x0000761006077816 */ /* 0x004fe20000000007 */
[----:B------:R-:W-:-:S04]  /*6520*/  FFMA.FTZ R6, R246, R185, R20 ;  /* 0x000000b9f6067223 */ /* 0x000fc80000010014 */
[----:B---3--:R-:W-:-:S04]  /*6530*/  FADD.FTZ R6, R184, -R6 ;  /* 0x80000006b8067221 */ /* 0x008fc80000010000 */
[----:B-----5:R-:W-:Y:S01]  /*6540*/  FMUL.FTZ R6, R5, R6 ;  /* 0x0000000605067220 */ /* 0x020fe20000410000 */
[----:B------:R-:W-:-:S04]  /*6550*/  HADD2.F32 R7, -RZ, R7.H0_H0 ;  /* 0x20000007ff077230 */ /* 0x000fc80000004100 */
[----:B------:R-:W-:-:S05]  /*6560*/  FSEL R6, R6, RZ, P1 ;  /* 0x000000ff06067208 */ /* 0x000fca0000800000 */
[----:B------:R-:W-:-:S04]  /*6570*/  FMUL.FTZ R6, R6, UR14 ;  /* 0x0000000e06067c20 */ /* 0x000fc80008410000 */
[-C--:B------:R-:W-:Y:S01]  /*6580*/  FFMA.FTZ R99, R179, R6.reuse, R99 ;  /* 0x00000006b3637223 */ /* 0x080fe20000010063 */
[----:B------:R-:W-:-:S07]  /*6590*/  FMUL.FTZ R183, R7, R6 ;  /* 0x0000000607b77220 */ /* 0x000fce0000410000 */
.L_x_16212:
[----:B------:R-:W0:Y:S02]  /*65a0*/  @P0 LDC.64 R6, c[0x0][0x478] ;  /* 0x00011e00ff060b82 */ /* 0x000e240000000a00 */
[C---:B0----5:R-:W-:Y:S01]  /*65b0*/  @P0 IMAD.WIDE.U32 R6, R19.reuse, 0x10, R6 ;  /* 0x0000001013060825 */ /* 0x061fe200078e0006 */
[----:B------:R-:W-:-:S04]  /*65c0*/  IADD3 R19, PT, PT, R19, 0x80, RZ ;  /* 0x0000008013137810 */ /* 0x000fc80007ffe0ff */
[----:B------:R0:W-:Y:S02]  /*65d0*/  @P0 STG.E.128 desc[UR8][R6.64], R144 ;  /* 0x0000009006000986 */ /* 0x0001e4000c101d08 */
[----:B0-----:R-:W0:Y:S02]  /*65e0*/  @P4 LDC.64 R6, c[0x0][0x468] ;  /* 0x00011a00ff064b82 */ /* 0x001e240000000a00 */
[C---:B0-----:R-:W-:Y:S01]  /*65f0*/  @P4 IMAD.WIDE.U32 R6, R8.reuse, 0x10, R6 ;  /* 0x0000001008064825 */ /* 0x041fe200078e0006 */
[----:B------:R-:W-:-:S04]  /*6600*/  IADD3 R8, PT, PT, R8, 0x80, RZ ;  /* 0x0000008008087810 */ /* 0x000fc80007ffe0ff */
[----:B------:R1:W-:Y:S03]  /*6610*/  @P4 STG.E.128 desc[UR8][R6.64], R180 ;  /* 0x000000b406004986 */ /* 0x0003e6000c101d08 */
.L_x_16208:
[----:B------:R-:W-:Y:S05]  /*6620*/  BSYNC.RECONVERGENT B0 ;  /* 0x0000000000007941 */ /* 0x000fea0003800200 */
.L_x_16207:
        /* <DEDUP_REMOVED lines=8> */
[----:B01----:R-:W0:Y:S02]  /*66b0*/  LDC.64 R6, c[0x0][0x390] ;  /* 0x0000e400ff067b82 */ /* 0x003e240000000a00 */
[----:B0-----:R-:W-:-:S05]  /*66c0*/  IMAD.WIDE.U32 R6, R8, 0x10, R6 ;  /* 0x0000001008067825 */ /* 0x001fca00078e0006 */
[----:B------:R2:W5:Y:S02]  /*66d0*/  LDG.E.128 R176, desc[UR8][R6.64] ;  /* 0x0000000806b07981 */ /* 0x000564000c1e1d00 */
.L_x_16222:
[----:B------:R-:W-:Y:S05]  /*66e0*/  BRA.U !UP0, `(.L_x_16223) ;  /* 0x0000000508807547 */ /* 0x000fea000b800000 */
[----:B------:R-:W-:-:S04]  /*66f0*/  UISETP.NE.U32.AND UP0, UPT, UR6, URZ, UPT ;  /* 0x000000ff0600728c */ /* 0x000fc8000bf05070 */
[----:B------:R-:W-:-:S06]  /*6700*/  UISETP.NE.AND.EX UP0, UPT, UR7, URZ, UPT, UP0 ;  /* 0x000000ff0700728c */ /* 0x000fcc000bf05300 */
[----:B------:R-:W-:-:S13]  /*6710*/  PLOP3.LUT P0, PT, PT, PT, UP0, 0x80, 0x8 ;  /* 0x000000000008781c */ /* 0x000fda0003f0f008 */
[----:B------:R-:W-:Y:S05]  /*6720*/  @!P0 BRA `(.L_x_16224) ;  /* 0x0000000000ac8947 */ /* 0x000fea0003800000 */
[----:B012---:R-:W2:Y:S04]  /*6730*/  LDL.S16 R7, [R1+0x92] ;  /* 0x0000920001077983 */ /* 0x007ea80000100600 */
        /* <DEDUP_REMOVED lines=42> */
.L_x_16224:
[----:B012---:R-:W2:Y:S02]  /*69e0*/  LDL.S16 R6, [R1+0x92] ;  /* 0x0000920001067983 */ /* 0x007ea40000100600 */
        /* <DEDUP_REMOVED lines=48> */
.L_x_16223:
[----:B012---:R-:W0:Y:S02]  /*6cf0*/  LDC.64 R6, c[0x0][0x478] ;  /* 0x00011e00ff067b82 */ /* 0x007e240000000a00 */
        /* <DEDUP_REMOVED lines=33> */
.L_x_16227:
        /* <DEDUP_REMOVED lines=12> */
.L_x_16228:
        /* <DEDUP_REMOVED lines=12> */
.L_x_16229:
        /* <DEDUP_REMOVED lines=12> */
.L_x_16226:
        /* <DEDUP_REMOVED lines=12> */
.L_x_16230:
        /* <DEDUP_REMOVED lines=12> */
.L_x_16231:
        /* <DEDUP_REMOVED lines=12> */
.L_x_16232:
        /* <DEDUP_REMOVED lines=13> */
.L_x_16225:
        /* <DEDUP_REMOVED lines=8> */
.L_x_16221:
[----:B------:R-:W-:Y:S05]  /*74e0*/  BSYNC.RECONVERGENT B0 ;  /* 0x0000000000007941 */ /* 0x000fea0003800200 */
.L_x_16220:
        /* <DEDUP_REMOVED lines=8> */
[----:B012---:R-:W0:Y:S02]  /*7570*/  LDC.64 R6, c[0x0][0x390] ;  /* 0x0000e400ff067b82 */ /* 0x007e240000000a00 */
[----:B0-----:R-:W-:-:S05]  /*7580*/  IMAD.WIDE.U32 R6, R8, 0x10, R6 ;  /* 0x0000001008067825 */ /* 0x001fca00078e0006 */
[----:B------:R3:W5:Y:S02]  /*7590*/  LDG.E.128 R176, desc[UR8][R6.64] ;  /* 0x0000000806b07981 */ /* 0x000764000c1e1d00 */
.L_x_16235:
[----:B------:R-:W-:Y:S05]  /*75a0*/  BRA.U !UP0, `(.L_x_16236) ;  /* 0x0000000508807547 */ /* 0x000fea000b800000 */
[----:B------:R-:W-:-:S04]  /*75b0*/  UISETP.NE.U32.AND UP0, UPT, UR6, URZ, UPT ;  /* 0x000000ff0600728c */ /* 0x000fc8000bf05070 */
[----:B------:R-:W-:-:S06]  /*75c0*/  UISETP.NE.AND.EX UP0, UPT, UR7, URZ, UPT, UP0 ;  /* 0x000000ff0700728c */ /* 0x000fcc000bf05300 */
[----:B------:R-:W-:-:S13]  /*75d0*/  PLOP3.LUT P0, PT, PT, PT, UP0, 0x80, 0x8 ;  /* 0x000000000008781c */ /* 0x000fda0003f0f008 */
[----:B------:R-:W-:Y:S05]  /*75e0*/  @!P0 BRA `(.L_x_16237) ;  /* 0x0000000000ac8947 */ /* 0x000fea0003800000 */
[----:B0123--:R-:W2:Y:S04]  /*75f0*/  LDL.S16 R7, [R1+0x8a] ;  /* 0x00008a0001077983 */ /* 0x00fea80000100600 */
        /* <DEDUP_REMOVED lines=42> */
.L_x_16237:
[----:B0123--:R-:W2:Y:S02]  /*78a0*/  LDL.S16 R6, [R1+0x8a] ;  /* 0x00008a0001067983 */ /* 0x00fea40000100600 */
        /* <DEDUP_REMOVED lines=48> */
.L_x_16236:
[----:B0123--:R-:W0:Y:S02]  /*7bb0*/  LDC.64 R6, c[0x0][0x478] ;  /* 0x00011e00ff067b82 */ /* 0x00fe240000000a00 */
        /* <DEDUP_REMOVED lines=33> */
.L_x_16240:
        /* <DEDUP_REMOVED lines=12> */
.L_x_16241:
        /* <DEDUP_REMOVED lines=12> */
.L_x_16242:
        /* <DEDUP_REMOVED lines=12> */
.L_x_16239:
        /* <DEDUP_REMOVED lines=12> */
.L_x_16243:
        /* <DEDUP_REMOVED lines=12> */
.L_x_16244:
        /* <DEDUP_REMOVED lines=12> */
.L_x_16245:
        /* <DEDUP_REMOVED lines=13> */
.L_x_16238:
        /* <DEDUP_REMOVED lines=8> */
.L_x_16234:
[----:B------:R-:W-:Y:S05]  /*83a0*/  BSYNC.RECONVERGENT B0 ;  /* 0x0000000000007941 */ /* 0x000fea0003800200 */
.L_x_16233:
        /* <DEDUP_REMOVED lines=8> */
[----:B0123--:R-:W0:Y:S02]  /*8430*/  LDC.64 R6, c[0x0][0x390] ;  /* 0x0000e400ff067b82 */ /* 0x00fe240000000a00 */
[----:B0-----:R-:W-:-:S05]  /*8440*/  IMAD.WIDE.U32 R6, R8, 0x10, R6 ;  /* 0x0000001008067825 */ /* 0x001fca00078e0006 */
[----:B------:R0:W5:Y:S02]  /*8450*/  LDG.E.128 R176, desc[UR8][R6.64] ;  /* 0x0000000806b07981 */ /* 0x000164000c1e1d00 */
.L_x_16248:
        /* <DEDUP_REMOVED lines=48> */
.L_x_16250:
        /* <DEDUP_REMOVED lines=49> */
.L_x_16249:
        /* <DEDUP_REMOVED lines=34> */
.L_x_16253:
        /* <DEDUP_REMOVED lines=12> */
.L_x_16254:
        /* <DEDUP_REMOVED lines=12> */
.L_x_16255:
        /* <DEDUP_REMOVED lines=12> */
.L_x_16252:
        /* <DEDUP_REMOVED lines=12> */
.L_x_16256:
        /* <DEDUP_REMOVED lines=12> */
.L_x_16257:
        /* <DEDUP_REMOVED lines=12> */
.L_x_16258:
        /* <DEDUP_REMOVED lines=13> */
.L_x_16251:
        /* <DEDUP_REMOVED lines=8> */
.L_x_16247:
[----:B------:R-:W-:Y:S05]  /*9260*/  BSYNC.RECONVERGENT B0 ;  /* 0x0000000000007941 */ /* 0x000fea0003800200 */
.L_x_16246:
        /* <DEDUP_REMOVED lines=11> */
.L_x_16261:
        /* <DEDUP_REMOVED lines=8> */
[----:B------:R-:W4:Y:S01]  /*93a0*/  LDL R184, [R1] ;  /* 0x0000000001b87983 */ /* 0x000f220000100800 */
        /* <DEDUP_REMOVED lines=39> */
.L_x_16263:
        /* <DEDUP_REMOVED lines=37> */
[----:B------:R-:W2:Y:S04]  /*9870*/  LDL R186, [R1] ;  /* 0x0000000001ba7983 */ /* 0x000ea80000100800 */
        /* <DEDUP_REMOVED lines=11> */
.L_x_16262:
[----:B0123--:R-:W0:Y:S02]  /*9930*/  LDC.64 R6, c[0x0][0x478] ;  /* 0x00011e00ff067b82 */ /* 0x00fe240000000a00 */
[----:B0-----:R-:W-:-:S04]  /*9940*/  ISETP.NE.U32.AND P0, PT, R6, RZ, PT ;  /* 0x000000ff0600720c */ /* 0x001fc80003f05070 */
[----:B------:R-:W-:-:S13]  /*9950*/  ISETP.NE.AND.EX P0, PT, R7, RZ, PT, P0 ;  /* 0x000000ff0700720c */ /* 0x000fda0003f05300 */
[----:B------:R-:W-:Y:S05]  /*9960*/  @!P0 BRA `(.L_x_16265) ;  /* 0x0000000400088947 */ /* 0x000fea0003800000 */
[----:B------:R-:W2:Y:S01]  /*9970*/  LDL R186, [R1] ;  /* 0x0000000001ba7983 */ /* 0x000ea20000100800 */
        /* <DEDUP_REMOVED lines=29> */
.L_x_16266:
        /* <DEDUP_REMOVED lines=12> */
.L_x_16267:
        /* <DEDUP_REMOVED lines=12> */
.L_x_16268:
        /* <DEDUP_REMOVED lines=12> */
.L_x_16265:
        /* <DEDUP_REMOVED lines=12> */
.L_x_16269:
        /* <DEDUP_REMOVED lines=12> */
.L_x_16270:
        /* <DEDUP_REMOVED lines=12> */
.L_x_16271:
[----:B------:R-:W-:Y:S05]  /*9fd0*/  @!P4 BRA `(.L_x_16264) ;  /* 0x000000000030c947 */ /* 0x000fea0003800000 */
[----:B------:R-:W2:Y:S04]  /*9fe0*/  LDL.S16 R6, [R1+0x74] ;  /* 0x0000740001067983 */ /* 0x000ea80000100600 */
[----:B------:R-:W3:Y:S01]  /*9ff0*/  LDL R184, [R1] ;  /* 0x0000000001b87983 */ /* 0x000ee20000100800 */
        /* <DEDUP_REMOVED lines=10> */
.L_x_16264:
        /* <DEDUP_REMOVED lines=8> */
.L_x_16260:
[----:B------:R-:W-:Y:S05]  /*a120*/  BSYNC.RECONVERGENT B0 ;  /* 0x0000000000007941 */ /* 0x000fea0003800200 */
.L_x_16259:
[----:B------:R-:W-:Y:S01]  /*a130*/  ISETP.GE.U32.AND P0, PT, R2, 0x380, PT ;  /* 0x000003800200780c */ /* 0x000fe20003f06070 */
[----:B------:R-:W-:-:S12]  /*a140*/  BSSY.RECONVERGENT B0, `(.L_x_16272) ;  /* 0x00000e4000007945 */ /* 0x000fd80003800200 */
[----:B------:R-:W-:Y:S05]  /*a150*/  @!P0 BRA `(.L_x_16273) ;  /* 0x0000000c00888947 */ /* 0x000fea0003800000 */
[----:B------:R-:W-:-:S04]  /*a160*/  UISETP.NE.U32.AND UP0, UPT, UR12, URZ, UPT ;  /* 0x000000ff0c00728c */ /* 0x000fc8000bf05070 */
[----:B------:R-:W-:Y:S01]  /*a170*/  UISETP.NE.AND.EX UP0, UPT, UR13, URZ, UPT, UP0 ;  /* 0x000000ff0d00728c */ /* 0x000fe2000bf05300 */
[----:B------:R-:W-:Y:S10]  /*a180*/  @!P4 BRA `(.L_x_16274) ;  /* 0x00000000000cc947 */ /* 0x000ff40003800000 */
[----:B0123--:R-:W0:Y:S02]  /*a190*/  LDC.64 R6, c[0x0][0x390] ;  /* 0x0000e400ff067b82 */ /* 0x00fe240000000a00 */
[----:B0-----:R-:W-:-:S05]  /*a1a0*/  IMAD.WIDE.U32 R6, R8, 0x10, R6 ;  /* 0x0000001008067825 */ /* 0x001fca00078e0006 */
[----:B------:R0:W5:Y:S02]  /*a1b0*/  LDG.E.128 R176, desc[UR8][R6.64] ;  /* 0x0000000806b07981 */ /* 0x000164000c1e1d00 */
.L_x_16274:
[----:B------:R-:W-:Y:S05]  /*a1c0*/  BRA.U !UP0, `(.L_x_16275) ;  /* 0x0000000508787547 */ /* 0x000fea000b800000 */
[----:B------:R-:W-:-:S04]  /*a1d0*/  UISETP.NE.U32.AND UP0, UPT, UR6, URZ, UPT ;  /* 0x000000ff0600728c */ /* 0x000fc8000bf05070 */
[----:B------:R-:W-:-:S06]  /*a1e0*/  UISETP.NE.AND.EX UP0, UPT, UR7, URZ, UPT, UP0 ;  /* 0x000000ff0700728c */ /* 0x000fcc000bf05300 */
[----:B------:R-:W-:-:S13]  /*a1f0*/  PLOP3.LUT P1, PT, PT, PT, UP0, 0x80, 0x8 ;  /* 0x000000000008781c */ /* 0x000fda0003f2f008 */
[----:B------:R-:W-:Y:S05]  /*a200*/  @!P1 BRA `(.L_x_16276) ;  /* 0x0000000000a89947 */ /* 0x000fea0003800000 */
[----:B0123--:R-:W2:Y:S04]  /*a210*/  LDL.S16 R7, [R1+0x72] ;  /* 0x0000720001077983 */ /* 0x00fea80000100600 */
[----:B------:R-:W3:Y:S04]  /*a220*/  LDL.S16 R186, [R1+0x70] ;  /* 0x0000700001ba7983 */ /* 0x000ee80000100600 */
[----:B------:R-:W4:Y:S01]  /*a230*/  LDL.S16 R184, [R1+0x6e] ;  /* 0x00006e0001b87983 */ /* 0x000f220000100600 */
        /* <DEDUP_REMOVED lines=39> */
.L_x_16276:
        /* <DEDUP_REMOVED lines=37> */
[----:B------:R-:W2:Y:S01]  /*a700*/  LDL.S16 R186, [R1+0x6c] ;  /* 0x00006c0001ba7983 */ /* 0x000ea20000100600 */
[----:B------:R-:W-:Y:S01]  /*a710*/  @P3 FFMA.FTZ R6, R241, R185, R20 ;  /* 0x000000b9f1063223 */ /* 0x000fe20000010014 */
[----:B------:R-:W-:-:S03]  /*a720*/  MOV R7, R163 ;  /* 0x000000a300077202 */ /* 0x000fc60000000f00 */
[----:B------:R-:W-:-:S04]  /*a730*/  @P3 FADD.FTZ R6, R252, -R6 ;  /* 0x80000006fc063221 */ /* 0x000fc80000010000 */
[----:B------:R-:W-:-:S04]  /*a740*/  @P3 FFMA.FTZ R7, R5, R6, R163 ;  /* 0x0000000605073223 */ /* 0x000fc800000100a3 */
[----:B------:R-:W-:-:S04]  /*a750*/  FMUL.FTZ R6, R7, UR14 ;  /* 0x0000000e07067c20 */ /* 0x000fc80008410000 */
[----:B------:R-:W-:Y:S01]  /*a760*/  FFMA.FTZ R119, R179, R6, R119 ;  /* 0x00000006b3777223 */ /* 0x000fe20000010077 */
[----:B--2---:R-:W-:-:S05]  /*a770*/  PRMT R184, R186, 0x7610, R184 ;  /* 0x00007610bab87816 */ /* 0x004fca00000000b8 */
[----:B------:R-:W-:-:S05]  /*a780*/  HADD2.F32 R7, -RZ, R184.H0_H0 ;  /* 0x200000b8ff077230 */ /* 0x000fca0000004100 */
[----:B------:R-:W-:Y:S01]  /*a790*/  FMUL.FTZ R183, R7, R6 ;  /* 0x0000000607b77220 */ /* 0x000fe20000410000 */
[----:B------:R-:W-:Y:S06]  /*a7a0*/  BRA `(.L_x_16277) ;  /* 0x0000000400d47947 */ /* 0x000fec0003800000 */
.L_x_16275:
[----:B0123--:R-:W0:Y:S02]  /*a7b0*/  LDC.64 R6, c[0x0][0x478] ;  /* 0x00011e00ff067b82 */ /* 0x00fe240000000a00 */
[----:B0-----:R-:W-:-:S04]  /*a7c0*/  ISETP.NE.U32.AND P1, PT, R6, RZ, PT ;  /* 0x000000ff0600720c */ /* 0x001fc80003f25070 */
[----:B------:R-:W-:-:S13]  /*a7d0*/  ISETP.NE.AND.EX P1, PT, R7, RZ, PT, P1 ;  /* 0x000000ff0700720c */ /* 0x000fda0003f25310 */
[----:B------:R-:W-:Y:S05]  /*a7e0*/  @!P1 BRA `(.L_x_16278) ;  /* 0x0000000400049947 */ /* 0x000fea0003800000 */
        /* <DEDUP_REMOVED lines=8> */
[C---:B-----5:R-:W-:Y:S01]  /*a870*/  FMUL.FTZ R6, R5.reuse, R6 ;  /* 0x0000000605067220 */ /* 0x060fe20000410000 */
[C---:B------:R-:W-:Y:S01]  /*a880*/  FMUL.FTZ R7, R5.reuse, R7 ;  /* 0x0000000705077220 */ /* 0x040fe20000410000 */
[C---:B------:R-:W-:Y:S01]  /*a890*/  FMUL.FTZ R144, R5.reuse, R144 ;  /* 0x0000009005907220 */ /* 0x040fe20000410000 */
[----:B------:R-:W-:Y:S01]  /*a8a0*/  FMUL.FTZ R147, R5, R147 ;  /* 0x0000009305937220 */ /* 0x000fe20000410000 */
[----:B------:R-:W-:-:S04]  /*a8b0*/  ISETP.GT.AND P2, PT, R4, RZ, PT ;  /* 0x000000ff0400720c */ /* 0x000fc80003f44270 */
[----:B------:R-:W-:Y:S02]  /*a8c0*/  FSEL R6, R6, RZ, P2 ;  /* 0x000000ff06067208 */ /* 0x000fe40001000000 */
[----:B------:R-:W-:Y:S02]  /*a8d0*/  FSEL R7, R7, RZ, P2 ;  /* 0x000000ff07077208 */ /* 0x000fe40001000000 */
[----:B------:R-:W-:Y:S02]  /*a8e0*/  FSEL R144, R144, RZ, P2 ;  /* 0x000000ff90907208 */ /* 0x000fe40001000000 */
        /* <DEDUP_REMOVED lines=13> */
.L_x_16279:
        /* <DEDUP_REMOVED lines=12> */
.L_x_16280:
        /* <DEDUP_REMOVED lines=12> */
.L_x_16281:
        /* <DEDUP_REMOVED lines=12> */
.L_x_16278:
        /* <DEDUP_REMOVED lines=12> */
.L_x_16282:
        /* <DEDUP_REMOVED lines=12> */
.L_x_16283:
        /* <DEDUP_REMOVED lines=12> */
.L_x_16284:
        /* <DEDUP_REMOVED lines=12> */
.L_x_16277:
        /* <DEDUP_REMOVED lines=8> */
.L_x_16273:
[----:B------:R-:W-:Y:S05]  /*af80*/  BSYNC.RECONVERGENT B0 ;  /* 0x0000000000007941 */ /* 0x000fea0003800200 */
.L_x_16272:
        /* <DEDUP_REMOVED lines=9> */
.L_x_16287:
        /* <DEDUP_REMOVED lines=47> */
.L_x_16289:
        /* <DEDUP_REMOVED lines=48> */
.L_x_16288:
        /* <DEDUP_REMOVED lines=33> */
.L_x_16292:
        /* <DEDUP_REMOVED lines=12> */
.L_x_16293:
        /* <DEDUP_REMOVED lines=12> */
.L_x_16294:
        /* <DEDUP_REMOVED lines=12> */
.L_x_16291:
        /* <DEDUP_REMOVED lines=12> */
.L_x_16295:
        /* <DEDUP_REMOVED lines=12> */
.L_x_16296:
        /* <DEDUP_REMOVED lines=12> */
.L_x_16297:
        /* <DEDUP_REMOVED lines=12> */
.L_x_16290:
        /* <DEDUP_REMOVED lines=8> */
.L_x_16286:
[----:B------:R-:W-:Y:S05]  /*bde0*/  BSYNC.RECONVERGENT B0 ;  /* 0x0000000000007941 */ /* 0x000fea0003800200 */
.L_x_16285:
        /* <DEDUP_REMOVED lines=9> */
.L_x_16300:
        /* <DEDUP_REMOVED lines=47> */
.L_x_16302:
        /* <DEDUP_REMOVED lines=48> */
.L_x_16301:
        /* <DEDUP_REMOVED lines=33> */
.L_x_16305:
        /* <DEDUP_REMOVED lines=12> */
.L_x_16306:
        /* <DEDUP_REMOVED lines=12> */
.L_x_16307:
        /* <DEDUP_REMOVED lines=12> */
.L_x_16304:
        /* <DEDUP_REMOVED lines=12> */
.L_x_16308:
        /* <DEDUP_REMOVED lines=12> */
.L_x_16309:
        /* <DEDUP_REMOVED lines=12> */
.L_x_16310:
        /* <DEDUP_REMOVED lines=12> */
.L_x_16303:
        /* <DEDUP_REMOVED lines=8> */
.L_x_16299:
[----:B------:R-:W-:Y:S05]  /*cc40*/  BSYNC.RECONVERGENT B0 ;  /* 0x0000000000007941 */ /* 0x000fea0003800200 */
.L_x_16298:
        /* <DEDUP_REMOVED lines=11> */
.L_x_16313:
        /* <DEDUP_REMOVED lines=12> */
[----:B------:R-:W-:Y:S02]  /*cdc0*/  MOV R145, R173 ;  /* 0x000000ad00917202 */ /* 0x000fe40000000f00 */
[----:B------:R-:W-:Y:S01]  /*cdd0*/  MOV R146, R174 ;  /* 0x000000ae00927202 */ /* 0x000fe20000000f00 */
[----:B------:R-:W-:Y:S01]  /*cde0*/  @P3 FFMA.FTZ R4, R5, R6, R175 ;  /* 0x0000000605043223 */ /* 0x000fe200000100af */
[----:B------:R-:W-:-:S04]  /*cdf0*/  @P3 FFMA.FTZ R6, R199, R185, R20 ;  /* 0x000000b9c7063223 */ /* 0x000fc80000010014 */
        /* <DEDUP_REMOVED lines=14> */
[----:B------:R-:W-:Y:S01]  /*cee0*/  @P4 FMUL.FTZ R181, R6, R7 ;  /* 0x0000000706b54220 */ /* 0x000fe20000410000 */
[----:B------:R-:W-:Y:S01]  /*cef0*/  @P3 FFMA.FTZ R7, R200, R185, R20 ;  /* 0x000000b9c8073223 */ /* 0x000fe20000010014 */
[----:B------:R-:W-:Y:S01]  /*cf00*/  @P4 FFMA.FTZ R129, R177, R6, R129 ;  /* 0x00000006b1814223 */ /* 0x000fe20000010081 */
[----:B----4-:R-:W-:Y:S02]  /*cf10*/  @P4 HADD2.F32 R6, -RZ, R184.H0_H0 ;  /* 0x200000b8ff064230 */ /* 0x010fe40000004100 */
[----:B------:R-:W-:-:S04]  /*cf20*/  @P3 FADD.FTZ R7, R210, -R7 ;  /* 0x80000007d2073221 */ /* 0x000fc80000010000 */
[----:B------:R-:W-:Y:S02]  /*cf30*/  @P3 FFMA.FTZ R146, R5, R7, R174 ;  /* 0x0000000705923223 */ /* 0x000fe400000100ae */
[----:B------:R-:W0:Y:S02]  /*cf40*/  @P4 LDC R5, c[0x0][0x40c] ;  /* 0x00010300ff054b82 */ /* 0x000e240000000800 */
[----:B0-----:R-:W-:-:S04]  /*cf50*/  @P4 FMUL.FTZ R5, R146, R5 ;  /* 0x0000000592054220 */ /* 0x001fc80000410000 */
[----:B------:R-:W-:Y:S01]  /*cf60*/  @P4 FFMA.FTZ R130, R178, R5, R130 ;  /* 0x00000005b2824223 */ /* 0x000fe20000010082 */
[----:B------:R-:W-:Y:S01]  /*cf70*/  @P4 FMUL.FTZ R182, R5, R6 ;  /* 0x0000000605b64220 */ /* 0x000fe20000410000 */
[----:B------:R-:W-:Y:S06]  /*cf80*/  @!P4 BRA `(.L_x_16316) ;  /* 0x0000000800a0c947 */ /* 0x000fec0003800000 */
[----:B------:R-:W2:Y:S01]  /*cf90*/  LDL.S16 R184, [R1+0x24] ;  /* 0x0000240001b87983 */ /* 0x000ea20000100600 */
[----:B------:R-:W-:-:S04]  /*cfa0*/  FMUL.FTZ R4, R4, UR14 ;  /* 0x0000000e04047c20 */ /* 0x000fc80008410000 */
[----:B------:R-:W-:Y:S01]  /*cfb0*/  FFMA.FTZ R131, R179, R4, R131 ;  /* 0x00000004b3837223 */ /* 0x000fe20000010083 */
[----:B--2---:R-:W-:-:S05]  /*cfc0*/  HADD2.F32 R5, -RZ, R184.H0_H0 ;  /* 0x200000b8ff057230 */ /* 0x004fca0000004100 */
[----:B------:R-:W-:Y:S01]  /*cfd0*/  FMUL.FTZ R183, R4, R5 ;  /* 0x0000000504b77220 */ /* 0x000fe20000410000 */
[----:B------:R-:W-:Y:S06]  /*cfe0*/  BRA `(.L_x_16316) ;  /* 0x0000000800887947 */ /* 0x000fec0003800000 */
.L_x_16315:
[----:B------:R-:W2:Y:S02]  /*cff0*/  LDL.S16 R4, [R1+0x5a] ;  /* 0x00005a0001047983 */ /* 0x000ea40000100600 */
[----:B--2---:R-:W-:Y:S02]  /*d000*/  PRMT R189, R4, 0x7610, R189 ;  /* 0x0000761004bd7816 */ /* 0x004fe400000000bd */
[----:B------:R-:W0:Y:S02]  /*d010*/  LDL.S16 R4, [R1+0x58] ;  /* 0x0000580001047983 */ /* 0x000e240000100600 */
[----:B------:R-:W-:Y:S02]  /*d020*/  PRMT R188, R189, 0x7610, R188 ;  /* 0x00007610bdbc7816 */ /* 0x000fe400000000bc */
[----:B01-3--:R-:W-:Y:S02]  /*d030*/  PRMT R6, R4, 0x7610, R6 ;  /* 0x0000761004067816 */ /* 0x00bfe40000000006 */
        /* <DEDUP_REMOVED lines=43> */
.L_x_16314:
[----:B0123--:R-:W0:Y:S02]  /*d2f0*/  LDC.64 R6, c[0x0][0x478] ;  /* 0x00011e00ff067b82 */ /* 0x00fe240000000a00 */
[----:B0-----:R-:W-:-:S04]  /*d300*/  ISETP.NE.U32.AND P5, PT, R6, RZ, PT ;  /* 0x000000ff0600720c */ /* 0x001fc80003fa5070 */
[----:B------:R-:W-:-:S13]  /*d310*/  ISETP.NE.AND.EX P5, PT, R7, RZ, PT, P5 ;  /* 0x000000ff0700720c */ /* 0x000fda0003fa5350 */
[----:B------:R-:W-:Y:S05]  /*d320*/  @!P5 BRA `(.L_x_16317) ;  /* 0x0000000000f8d947 */ /* 0x000fea0003800000 */
[----:B------:R-:W-:Y:S05]  /*d330*/  @!P4 BRA `(.L_x_16318) ;  /* 0x00000000002cc947 */ /* 0x000fea0003800000 */
[----:B------:R-:W2:Y:S01]  /*d340*/  LDL.S16 R186, [R1+0x5a] ;  /* 0x00005a0001ba7983 */ /* 0x000ea20000100600 */
[----:B------:R-:W-:Y:S01]  /*d350*/  FFMA.FTZ R6, R199, R185, R20 ;  /* 0x000000b9c7067223 */ /* 0x000fe20000010014 */
[----:B------:R-:W-:-:S03]  /*d360*/  ISETP.GT.AND P3, PT, R4, RZ, PT ;  /* 0x000000ff0400720c */ /* 0x000fc60003f64270 */
[----:B------:R-:W-:-:S04]  /*d370*/  FADD.FTZ R6, R221, -R6 ;  /* 0x80000006dd067221 */ /* 0x000fc80000010000 */
[----:B-----5:R-:W-:-:S05]  /*d380*/  FMUL.FTZ R6, R5, R6 ;  /* 0x0000000605067220 */ /* 0x020fca0000410000 */
[----:B------:R-:W-:-:S05]  /*d390*/  FSEL R6, R6, RZ, P3 ;  /* 0x000000ff06067208 */ /* 0x000fca0001800000 */
[----:B------:R-:W-:-:S04]  /*d3a0*/  FMUL.FTZ R6, R6, UR14 ;  /* 0x0000000e06067c20 */ /* 0x000fc80008410000 */
[----:B------:R-:W-:Y:S01]  /*d3b0*/  FFMA.FTZ R128, R176, R6, R128 ;  /* 0x00000006b0807223 */ /* 0x000fe20000010080 */
[----:B--2---:R-:W-:-:S05]  /*d3c0*/  PRMT R184, R186, 0x7610, R184 ;  /* 0x00007610bab87816 */ /* 0x004fca00000000b8 */
[----:B------:R-:W-:-:S05]  /*d3d0*/  HADD2.F32 R7, -RZ, R184.H0_H0 ;  /* 0x200000b8ff077230 */ /* 0x000fca0000004100 */
[----:B------:R-:W-:-:S07]  /*d3e0*/  FMUL.FTZ R180, R7, R6 ;  /* 0x0000000607b47220 */ /* 0x000fce0000410000 */
.L_x_16318:
        /* <DEDUP_REMOVED lines=12> */
.L_x_16319:
        /* <DEDUP_REMOVED lines=12> */
.L_x_16320:
[-CC-:B------:R-:W-:Y:S01]  /*d570*/  FFMA.FTZ R7, R248, R185.reuse, R20.reuse ;  /* 0x000000b9f8077223 */ /* 0x180fe20000010014 */
[----:B------:R-:W-:Y:S01]  /*d580*/  ISETP.GT.AND P3, PT, R4, RZ, PT ;  /* 0x000000ff0400720c */ /* 0x000fe20003f64270 */
        /* <DEDUP_REMOVED lines=10> */
[----:B------:R-:W-:-:S02]  /*d630*/  FMUL.FTZ R5, R5, R20 ;  /* 0x0000001405057220 */ /* 0x000fc40000410000 */
[----:B------:R-:W-:Y:S02]  /*d640*/  FSEL R7, R7, RZ, P3 ;  /* 0x000000ff07077208 */ /* 0x000fe40001800000 */
[----:B------:R-:W-:Y:S02]  /*d650*/  FSEL R146, R6, RZ, P3 ;  /* 0x000000ff06927208 */ /* 0x000fe40001800000 */
[----:B------:R-:W-:Y:S02]  /*d660*/  FSEL R145, R4, RZ, P3 ;  /* 0x000000ff04917208 */ /* 0x000fe40001800000 */
[----:B------:R-:W-:Y:S02]  /*d670*/  FSEL R144, R5, RZ, P3 ;  /* 0x000000ff05907208 */ /* 0x000fe40001800000 */
        /* <DEDUP_REMOVED lines=8> */
[----:B------:R-:W-:Y:S06]  /*d700*/  BRA `(.L_x_16316) ;  /* 0x0000000000c07947 */ /* 0x000fec0003800000 */
.L_x_16317:
        /* <DEDUP_REMOVED lines=12> */
.L_x_16321:
        /* <DEDUP_REMOVED lines=12> */
.L_x_16322:
        /* <DEDUP_REMOVED lines=12> */
.L_x_16323:
[----:B------:R-:W2:Y:S01]  /*d950*/  LDL.S16 R7, [R1+0x24] ;  /* 0x0000240001077983 */ /* 0x000ea20000100600 */
[----:B------:R-:W-:Y:S01]  /*d960*/  ISETP.GT.AND P3, PT, R4, RZ, PT ;  /* 0x000000ff0400720c */ /* 0x000fe20003f64270 */
[----:B------:R-:W-:-:S04]  /*d970*/  FFMA.FTZ R4, R248, R185, R20 ;  /* 0x000000b9f8047223 */ /* 0x000fc80000010014 */
[----:B------:R-:W-:-:S04]  /*d980*/  FADD.FTZ R4, R249, -R4 ;  /* 0x80000004f9047221 */ /* 0x000fc80000010000 */
[----:B-----5:R-:W-:Y:S02]  /*d990*/  FMUL.FTZ R4, R5, R4 ;  /* 0x0000000405047220 */ /* 0x020fe40000410000 */
[----:B------:R-:W0:Y:S03]  /*d9a0*/  @P4 LDC R5, c[0x0][0x40c] ;  /* 0x00010300ff054b82 */ /* 0x000e260000000800 */
[----:B------:R-:W-:-:S05]  /*d9b0*/  FSEL R4, R4, RZ, P3 ;  /* 0x000000ff04047208 */ /* 0x000fca0001800000 */
[----:B0-----:R-:W-:-:S04]  /*d9c0*/  @P4 FMUL.FTZ R4, R4, R5 ;  /* 0x0000000504044220 */ /* 0x001fc80000410000 */
[----:B------:R-:W-:Y:S01]  /*d9d0*/  @P4 FFMA.FTZ R131, R179, R4, R131 ;  /* 0x00000004b3834223 */ /* 0x000fe20000010083 */
[----:B--2---:R-:W-:-:S05]  /*d9e0*/  PRMT R6, R7, 0x7610, R6 ;  /* 0x0000761007067816 */ /* 0x004fca0000000006 */
[----:B------:R-:W-:-:S05]  /*d9f0*/  @P4 HADD2.F32 R5, -RZ, R6.H0_H0 ;  /* 0x20000006ff054230 */ /* 0x000fca0000004100 */
[----:B------:R-:W-:-:S07]  /*da00*/  @P4 FMUL.FTZ R183, R5, R4 ;  /* 0x0000000405b74220 */ /* 0x000fce0000410000 */
.L_x_16316:
[----:B------:R-:W0:Y:S02]  /*da10*/  @P5 LDC.64 R4, c[0x0][0x478] ;  /* 0x00011e00ff045b82 */ /* 0x000e240000000a00 */
[----:B0-----:R-:W-:-:S05]  /*da20*/  @P5 IMAD.WIDE.U32 R4, R19, 0x10, R4 ;  /* 0x0000001013045825 */ /* 0x001fca00078e0004 */
[----:B------:R0:W-:Y:S02]  /*da30*/  @P5 STG.E.128 desc[UR8][R4.64], R144 ;  /* 0x0000009004005986 */ /* 0x0001e4000c101d08 */
[----:B0-----:R-:W0:Y:S02]  /*da40*/  @P4 LDC.64 R4, c[0x0][0x468] ;  /* 0x00011a00ff044b82 */ /* 0x001e240000000a00 */
[----:B0-----:R-:W-:-:S05]  /*da50*/  @P4 IMAD.WIDE.U32 R4, R8, 0x10, R4 ;  /* 0x0000001008044825 */ /* 0x001fca00078e0004 */
[----:B------:R0:W-:Y:S02]  /*da60*/  @P4 STG.E.128 desc[UR8][R4.64], R180 ;  /* 0x000000b404004986 */ /* 0x0001e4000c101d08 */
.L_x_16312:
[----:B------:R-:W-:Y:S05]  /*da70*/  BSYNC.RECONVERGENT B0 ;  /* 0x0000000000007941 */ /* 0x000fea0003800200 */
.L_x_16311:
[----:B0----5:R-:W0:Y:S01]  /*da80*/  LDC.64 R4, c[0x0][0x380] ;  /* 0x0000e000ff047b82 */ /* 0x021e220000000a00 */
[----:B------:R-:W-:Y:S01]  /*da90*/  UPLOP3.LUT UP1, UPT, UPT, UPT, UP1, 0x40, 0x4 ;  /* 0x000000000004789c */ /* 0x000fe20003f2e810 */
[----:B0-----:R-:W-:-:S04]  /*daa0*/  IADD3 R3, PT, PT, R3, R4, RZ ;  /* 0x0000000403037210 */ /* 0x001fc80007ffe0ff */
[----:B------:R-:W-:-:S13]  /*dab0*/  ISETP.GE.AND P3, PT, R3, R5, PT ;  /* 0x000000050300720c */ /* 0x000fda0003f66270 */
[----:B------:R-:W-:Y:S05]  /*dac0*/  @!P3 BRA `(.L_x_16324) ;  /* 0xffffff3c00c4b947 */ /* 0x000fea000383ffff */
.L_x_16170:
[----:B-----5:R-:W2:Y:S01]  /*dad0*/  LDL.LU R5, [R1+0x1c] ;  /* 0x00001c0001057983 */ /* 0x020ea20000300800 */
[----:B------:R-:W2:Y:S01]  /*dae0*/  S2UR UR4, SR_CTAID.X ;  /* 0x00000000000479c3 */ /* 0x000ea20000002500 */
[----:B------:R-:W-:Y:S01]  /*daf0*/  LOP3.LUT P3, RZ, R9, 0x8, RZ, 0xc0, !PT ;  /* 0x0000000809ff7812 */ /* 0x000fe2000786c0ff */
[----:B------:R-:W-:Y:S01]  /*db00*/  BSSY.RECONVERGENT B0, `(.L_x_16325) ;  /* 0x0000013000007945 */ /* 0x000fe20003800200 */
[----:B------:R-:W0:Y:S01]  /*db10*/  S2R R4, SR_TID.X ;  /* 0x0000000000047919 */ /* 0x000e220000002100 */
[----:B--2---:R-:W-:-:S05]  /*db20*/  IMAD R0, R5, UR4, RZ ;  /* 0x0000000405007c24 */ /* 0x004fca000f8e02ff */
[----:B0-----:R-:W-:-:S05]  /*db30*/  LEA.HI R11, R0, R4, RZ, 0x1e ;  /* 0x00000004000b7211 */ /* 0x001fca00078ff0ff */
[----:B------:R-:W-:Y:S05]  /*db40*/  @!P3 BRA `(.L_x_16326) ;  /* 0x000000000038b947 */ /* 0x000fea0003800000 */
[----:B------:R-:W2:Y:S01]  /*db50*/  LDL.LU R184, [R1+0x48] ;  /* 0x0000480001b87983 */ /* 0x000ea20000300800 */
[----:B------:R-:W0:Y:S03]  /*db60*/  LDC.64 R2, c[0x0][0x440] ;  /* 0x00011000ff027b82 */ /* 0x000e260000000a00 */
[----:B------:R-:W2:Y:S04]  /*db70*/  LDL.LU R185, [R1+0x4c] ;  /* 0x00004c0001b97983 */ /* 0x000ea80000300800 */
[----:B------:R-:W2:Y:S01]  /*db80*/  LDL.LU R186, [R1+0x50] ;  /* 0x0000500001ba7983 */ /* 0x000ea20000300800 */
[----:B------:R-:W5:Y:S03]  /*db90*/  LDC.64 R4, c[0x0][0x448] ;  /* 0x00011200ff047b82 */ /* 0x000f660000000a00 */
[----:B------:R-:W2:Y:S05]  /*dba0*/  LDL.LU R187, [R1+0x54] ;  /* 0x0000540001bb7983 */ /* 0x000eaa0000300800 */
[----:B-1-3--:R-:W1:Y:S01]  /*dbb0*/  LDC.64 R6, c[0x0][0x460] ;  /* 0x00011800ff067b82 */ /* 0x00ae620000000a00 */
[----:B0-----:R-:W-:-:S05]  /*dbc0*/  IMAD.WIDE.U32 R2, R11, 0x10, R2 ;  /* 0x000000100b027825 */ /* 0x001fca00078e0002 */
[----:B------:R0:W-:Y:S01]  /*dbd0*/  STG.E.128 desc[UR8][R2.64], R56 ;  /* 0x0000003802007986 */ /* 0x0001e2000c101d08 */
[----:B-----5:R-:W-:-:S04]  /*dbe0*/  IMAD.WIDE.U32 R4, R11, 0x10, R4 ;  /* 0x000000100b047825 */ /* 0x020fc800078e0004 */
[C---:B-1----:R-:W-:Y:S01]  /*dbf0*/  IMAD.WIDE.U32 R6, R11.reuse, 0x10, R6 ;  /* 0x000000100b067825 */ /* 0x042fe200078e0006 */
[----:B------:R-:W-:Y:S01]  /*dc00*/  IADD3 R11, PT, PT, R11, 0x80, RZ ;  /* 0x000000800b0b7810 */ /* 0x000fe20007ffe0ff */
[----:B--2---:R0:W-:Y:S04]  /*dc10*/  STG.E.128 desc[UR8][R4.64], R184 ;  /* 0x000000b804007986 */ /* 0x0041e8000c101d08 */
[----:B------:R0:W-:Y:S02]  /*dc20*/  STG.E.128 desc[UR8][R6.64], R92 ;  /* 0x0000005c06007986 */ /* 0x0001e4000c101d08 */
.L_x_16326:
[----:B------:R-:W-:Y:S05]  /*dc30*/  BSYNC.RECONVERGENT B0 ;  /* 0x0000000000007941 */ /* 0x000fea0003800200 */
.L_x_16325:
[----:B------:R-:W-:Y:S01]  /*dc40*/  LOP3.LUT P3, RZ, R9, 0x10, RZ, 0xc0, !PT ;  /* 0x0000001009ff7812 */ /* 0x000fe2000786c0ff */
[----:B------:R-:W-:-:S12]  /*dc50*/  BSSY.RECONVERGENT B0, `(.L_x_16327) ;  /* 0x0000010000007945 */ /* 0x000fd80003800200 */
[----:B------:R-:W-:Y:S05]  /*dc60*/  @!P3 BRA `(.L_x_16328) ;  /* 0x000000000038b947 */ /* 0x000fea0003800000 */
[----:B------:R-:W2:Y:S01]  /*dc70*/  LDL.LU R12, [R1+0x38] ;  /* 0x00003800010c7983 */ /* 0x000ea20000300800 */
[----:B0-----:R-:W0:Y:S03]  /*dc80*/  LDC.64 R2, c[0x0][0x440] ;  /* 0x00011000ff027b82 */ /* 0x001e260000000a00 */
        /* <DEDUP_REMOVED lines=12> */
.L_x_16328:
[----:B------:R-:W-:Y:S05]  /*dd50*/  BSYNC.RECONVERGENT B0 ;  /* 0x0000000000007941 */ /* 0x000fea0003800200 */
.L_x_16327:
[----:B------:R-:W-:Y:S01]  /*dd60*/  LOP3.LUT P3, RZ, R9, 0x20, RZ, 0xc0, !PT ;  /* 0x0000002009ff7812 */ /* 0x000fe2000786c0ff */
[----:B------:R-:W-:-:S12]  /*dd70*/  BSSY.RECONVERGENT B0, `(.L_x_16329) ;  /* 0x0000010000007945 */ /* 0x000fd80003800200 */
[----:B------:R-:W-:Y:S05]  /*dd80*/  @!P3 BRA `(.L_x_16330) ;  /* 0x000000000038b947 */ /* 0x000fea0003800000 */
[----:B0-----:R-:W2:Y:S01]  /*dd90*/  LDL.LU R12, [R1+0x28] ;  /* 0x00002800010c7983 */ /* 0x001ea20000300800 */
        /* <DEDUP_REMOVED lines=13> */
.L_x_16330:
[----:B------:R-:W-:Y:S05]  /*de70*/  BSYNC.RECONVERGENT B0 ;  /* 0x0000000000007941 */ /* 0x000fea0003800200 */
.L_x_16329:
[----:B------:R-:W-:Y:S01]  /*de80*/  LOP3.LUT P3, RZ, R9, 0x40, RZ, 0xc0, !PT ;  /* 0x0000004009ff7812 */ /* 0x000fe2000786c0ff */
[----:B------:R-:W-:-:S12]  /*de90*/  BSSY.RECONVERGENT B0, `(.L_x_16331) ;  /* 0x000000c000007945 */ /* 0x000fd80003800200 */
[----:B------:R-:W-:Y:S05]  /*dea0*/  @!P3 BRA `(.L_x_16332) ;  /* 0x000000000028b947 */ /* 0x000fea0003800000 */
[----:B0-----:R-:W0:Y:S08]  /*deb0*/  LDC.64 R2, c[0x0][0x440] ;  /* 0x00011000ff027b82 */ /* 0x001e300000000a00 */
[----:B------:R-:W2:Y:S08]  /*dec0*/  LDC.64 R4, c[0x0][0x448] ;  /* 0x00011200ff047b82 */ /* 0x000eb00000000a00 */
[----:B-1-3--:R-:W1:Y:S01]  /*ded0*/  LDC.64 R6, c[0x0][0x460] ;  /* 0x00011800ff067b82 */ /* 0x00ae620000000a00 */
[----:B0-----:R-:W-:-:S05]  /*dee0*/  IMAD.WIDE.U32 R2, R11, 0x10, R2 ;  /* 0x000000100b027825 */ /* 0x001fca00078e0002 */
[----:B------:R0:W-:Y:S01]  /*def0*/  STG.E.128 desc[UR8][R2.64], R64 ;  /* 0x0000004002007986 */ /* 0x0001e2000c101d08 */
[----:B--2---:R-:W-:-:S05]  /*df00*/  IMAD.WIDE.U32 R4, R11, 0x10, R4 ;  /* 0x000000100b047825 */ /* 0x004fca00078e0004 */
[----:B------:R0:W-:Y:S01]  /*df10*/  STG.E.128 desc[UR8][R4.64], R28 ;  /* 0x0000001c04007986 */ /* 0x0001e2000c101d08 */
[C---:B-1----:R-:W-:Y:S01]  /*df20*/  IMAD.WIDE.U32 R6, R11.reuse, 0x10, R6 ;  /* 0x000000100b067825 */ /* 0x042fe200078e0006 */
[----:B------:R-:W-:-:S04]  /*df30*/  IADD3 R11, PT, PT, R11, 0x80, RZ ;  /* 0x000000800b0b7810 */ /* 0x000fc80007ffe0ff */
[----:B------:R0:W-:Y:S03]  /*df40*/  STG.E.128 desc[UR8][R6.64], R104 ;  /* 0x0000006806007986 */ /* 0x0001e6000c101d08 */
.L_x_16332:
[----:B------:R-:W-:Y:S05]  /*df50*/  BSYNC.RECONVERGENT B0 ;  /* 0x0000000000007941 */ /* 0x000fea0003800200 */
.L_x_16331:
        /* <DEDUP_REMOVED lines=13> */
.L_x_16334:
[----:B------:R-:W-:Y:S05]  /*e030*/  BSYNC.RECONVERGENT B0 ;  /* 0x0000000000007941 */ /* 0x000fea0003800200 */
.L_x_16333:
        /* <DEDUP_REMOVED lines=13> */
.L_x_16336:
[----:B------:R-:W-:Y:S05]  /*e110*/  BSYNC.RECONVERGENT B0 ;  /* 0x0000000000007941 */ /* 0x000fea0003800200 */
.L_x_16335:
[----:B------:R-:W-:Y:S04]  /*e120*/  BSSY.RECONVERGENT B0, `(.L_x_16337) ;  /* 0x000000c000007945 */ /* 0x000fe80003800200 */
        /* <DEDUP_REMOVED lines=11> */
.L_x_16338:
[----:B------:R-:W-:Y:S05]  /*e1e0*/  BSYNC.RECONVERGENT B0 ;  /* 0x0000000000007941 */ /* 0x000fea0003800200 */
.L_x_16337:
        /* <DEDUP_REMOVED lines=12> */
.L_x_16340:
[----:B------:R-:W-:Y:S05]  /*e2b0*/  BSYNC.RECONVERGENT B0 ;  /* 0x0000000000007941 */ /* 0x000fea0003800200 */
.L_x_16339:
        /* <DEDUP_REMOVED lines=12> */
.L_x_16342:
[----:B------:R-:W-:Y:S05]  /*e380*/  BSYNC.RECONVERGENT B0 ;  /* 0x0000000000007941 */ /* 0x000fea0003800200 */
.L_x_16341:
[----:B------:R-:W-:-:S13]  /*e390*/  LOP3.LUT P0, RZ, R9, 0x1, RZ, 0xc0, !PT ;  /* 0x0000000109ff7812 */ /* 0x000fda000780c0ff */
[----:B------:R-:W-:Y:S05]  /*e3a0*/  @!P0 EXIT ;  /* 0x000000000000894d */ /* 0x000fea0003800000 */
[----:B0-----:R-:W0:Y:S08]  /*e3b0*/  LDC.64 R2, c[0x0][0x440] ;  /* 0x00011000ff027b82 */ /* 0x001e300000000a00 */
[----:B------:R-:W2:Y:S08]  /*e3c0*/  LDC.64 R4, c[0x0][0x448] ;  /* 0x00011200ff047b82 */ /* 0x000eb00000000a00 */
[----:B-1-3--:R-:W1:Y:S01]  /*e3d0*/  LDC.64 R6, c[0x0][0x460] ;  /* 0x00011800ff067b82 */ /* 0x00ae620000000a00 */
[----:B0-----:R-:W-:-:S05]  /*e3e0*/  IMAD.WIDE.U32 R2, R11, 0x10, R2 ;  /* 0x000000100b027825 */ /* 0x001fca00078e0002 */
[----:B------:R-:W-:Y:S01]  /*e3f0*/  STG.E.128 desc[UR8][R2.64], R88 ;  /* 0x0000005802007986 */ /* 0x000fe2000c101d08 */
[----:B--2---:R-:W-:-:S05]  /*e400*/  IMAD.WIDE.U32 R4, R11, 0x10, R4 ;  /* 0x000000100b047825 */ /* 0x004fca00078e0004 */
[----:B------:R-:W-:Y:S01]  /*e410*/  STG.E.128 desc[UR8][R4.64], R52 ;  /* 0x0000003404007986 */ /* 0x000fe2000c101d08 */
[----:B-1----:R-:W-:-:S05]  /*e420*/  IMAD.WIDE.U32 R6, R11, 0x10, R6 ;  /* 0x000000100b067825 */ /* 0x002fca00078e0006 */
[----:B------:R-:W-:Y:S01]  /*e430*/  STG.E.128 desc[UR8][R6.64], R128 ;  /* 0x0000008006007986 */ /* 0x000fe2000c101d08 */
[----:B------:R-:W-:Y:S05]  /*e440*/  EXIT ;  /* 0x000000000000794d */ /* 0x000fea0003800000 */
.L_x_16343:
        /* <DEDUP_REMOVED lines=11> */
.L_x_19440:


//--------------------- .text._ZN10layer_norm13ln_bwd_kernelINS_13Kernel_traitsI6__halfffffjLj5120ELj1ELj1ELj4ELj16ENS_18Kernel_traits_baseILj5120ES2_ffffjLj128EEEEELb0ELb1ELb1ELb1EEEvNS_9BwdParamsE --------------------------
	.section	.text._ZN10layer_norm13ln_bwd_kernelINS_13Kernel_traitsI6__halfffffjLj5120ELj1ELj1ELj4ELj16ENS_18Kernel_traits_baseILj5120ES2_ffffjLj128EEEEELb0ELb1ELb1ELb1EEEvNS_9BwdParamsE,"ax",@progbits
	.align	128
        .global         _ZN10layer_norm13ln_bwd_kernelINS_13Kernel_traitsI6__halfffffjLj5120ELj1ELj1ELj4ELj16ENS_18Kernel_traits_baseILj5120ES2_ffffjLj128EEEEELb0ELb1ELb1ELb1EEEvNS_9BwdParamsE
        .type           _ZN10layer_norm13ln_bwd_kernelINS_13Kernel_traitsI6__halfffffjLj5120ELj1ELj1ELj4ELj16ENS_18Kernel_traits_baseILj5120ES2_ffffjLj128EEEEELb0ELb1ELb1ELb1EEEvNS_9BwdParamsE,@function
        .size           _ZN10layer_norm13ln_bwd_kernelINS_13Kernel_traitsI6__halfffffjLj5120ELj1ELj1ELj4ELj16ENS_18Kernel_traits_baseILj5120ES2_ffffjLj128EEEEELb0ELb1ELb1ELb1EEEvNS_9BwdParamsE,(.L_x_19441 - _ZN10layer_norm13ln_bwd_kernelINS_13Kernel_traitsI6__halfffffjLj5120ELj1ELj1ELj4ELj16ENS_18Kernel_traits_baseILj5120ES2_ffffjLj128EEEEELb0ELb1ELb1ELb1EEEvNS_9BwdParamsE)
        .other          _ZN10layer_norm13ln_bwd_kernelINS_13Kernel_traitsI6__halfffffjLj5120ELj1ELj1ELj4ELj16ENS_18Kernel_traits_baseILj5120ES2_ffffjLj128EEEEELb0ELb1ELb1ELb1EEEvNS_9BwdParamsE,@"STO_CUDA_ENTRY STV_DEFAULT"
_ZN10layer_norm13ln_bwd_kernelINS_13Kernel_traitsI6__halfffffjLj5120ELj1ELj1ELj4ELj16ENS_18Kernel_traits_baseILj5120ES2_ffffjLj128EEEEELb0ELb1ELb1ELb1EEEvNS_9BwdParamsE:
.text._ZN10layer_norm13ln_bwd_kernelINS_13Kernel_traitsI6__halfffffjLj5120ELj1ELj1ELj4ELj16ENS_18Kernel_traits_baseILj5120ES2_ffffjLj128EEEEELb0ELb1ELb1ELb1EEEvNS_9BwdParamsE:
        /* <DEDUP_REMOVED lines=88> */
[----:B0-----:R-:W-:Y:S01]  /*0580*/  IMAD.WIDE.U32 R108, R2, 0x8, R108 ;  /* 0x00000008026c7825 */ /* 0x001fe200078e006c */
[----:B------:R-:W0:Y:S04]  /*0590*/  LDCU.64 UR4, c[0x0][0x438] ;  /* 0x00008700ff0477ac */ /* 0x000e280008000a00 */
[----:B------:R-:W5:Y:S01]  /*05a0*/  LDG.E.64 R4, desc[UR18][R108.64+0x2400] ;  /* 0x002400126c047981 */ /* 0x000f62000c1e1b00 */
[----:B------:R-:W0:Y:S01]  /*05b0*/  LDCU.64 UR6, c[0x0][0x478] ;  /* 0x00008f00ff0677ac */ /* 0x000e220008000a00 */
[----:B------:R-:W0:Y:S01]  /*05c0*/  LDCU.128 UR12, c[0x0][0x3f0] ;  /* 0x00007e00ff0c77ac */ /* 0x000e220008000c00 */
[----:B------:R-:W0:Y:S01]  /*05d0*/  LDCU.64 UR24, c[0x0][0x380] ;  /* 0x00007000ff1877ac */ /* 0x000e220008000a00 */
[----:B-----5:R-:W-:Y:S01]  /*05e0*/  MOV R0, R4 ;  /* 0x0000000400007202 */ /* 0x020fe20000000f00 */
[----:B------:R5:W-:Y:S01]  /*05f0*/  STL.64 [R1+0xb0], R4 ;  /* 0x0000b00401007387 */ /* 0x000be20000100a00 */
[----:B------:R-:W-:-:S03]  /*0600*/  MOV R104, R5 ;  /* 0x0000000500687202 */ /* 0x000fc60000000f00 */
[----:B-----5:R-:W5:Y:S02]  /*0610*/  LDG.E.64 R4, desc[UR18][R108.64+0x2000] ;  /* 0x002000126c047981 */ /* 0x020f64000c1e1b00 */
[----:B-----5:R-:W-:Y:S02]  /*0620*/  MOV R129, R4 ;  /* 0x0000000400817202 */ /* 0x020fe40000000f00 */
        /* <DEDUP_REMOVED lines=22> */
[----:B-----5:R-:W5:Y:S01]  /*0790*/  LDG.E.64 R4, desc[UR18][R108.64+0x800] ;  /* 0x000800126c047981 */ /* 0x020f62000c1e1b00 */
[----:B----4-:R-:W-:-:S03]  /*07a0*/  IMAD.WIDE.U32 R110, R2, 0x8, R110 ;  /* 0x00000008026e7825 */ /* 0x010fc600078e006e */
[----:B------:R-:W4:Y:S04]  /*07b0*/  LDG.E.64 R2, desc[UR18][R108.64] ;  /* 0x000000126c027981 */ /* 0x000f28000c1e1b00 */
[----:B------:R-:W2:Y:S04]  /*07c0*/  LDG.E.64 R246, desc[UR18][R110.64+0x2000] ;  /* 0x002000126ef67981 */ /* 0x000ea8000c1e1b00 */
[----:B------:R-:W3:Y:S04]  /*07d0*/  LDG.E.64 R242, desc[UR18][R110.64+0x1800] ;  /* 0x001800126ef27981 */ /* 0x000ee8000c1e1b00 */
[----:B------:R-:W2:Y:S04]  /*07e0*/  LDG.E.64 R248, desc[UR18][R110.64+0x2400] ;  /* 0x002400126ef87981 */ /* 0x000ea8000c1e1b00 */
[----:B------:R-:W3:Y:S04]  /*07f0*/  LDG.E.64 R240, desc[UR18][R110.64+0x1400] ;  /* 0x001400126ef07981 */ /* 0x000ee8000c1e1b00 */
[----:B------:R-:W3:Y:S04]  /*0800*/  LDG.E.64 R244, desc[UR18][R110.64+0x1c00] ;  /* 0x001c00126ef47981 */ /* 0x000ee8000c1e1b00 */
[----:B------:R-:W3:Y:S04]  /*0810*/  LDG.E.64 R8, desc[UR18][R110.64+0xc00] ;  /* 0x000c00126e087981 */ /* 0x000ee8000c1e1b00 */
[----:B------:R-:W3:Y:S04]  /*0820*/  LDG.E.64 R6, desc[UR18][R110.64+0x800] ;  /* 0x000800126e067981 */ /* 0x000ee8000c1e1b00 */
[----:B------:R-:W3:Y:S01]  /*0830*/  LDG.E.64 R10, desc[UR18][R110.64+0x1000] ;  /* 0x001000126e0a7981 */ /* 0x000ee2000c1e1b00 */
[----:B-----5:R-:W-:-:S03]  /*0840*/  MOV R117, R4 ;  /* 0x0000000400757202 */ /* 0x020fc60000000f00 */
[----:B------:R5:W-:Y:S01]  /*0850*/  STL.64 [R1+0x78], R4 ;  /* 0x0000780401007387 */ /* 0x000be20000100a00 */
[----:B------:R-:W-:-:S03]  /*0860*/  MOV R116, R5 ;  /* 0x0000000500747202 */ /* 0x000fc60000000f00 */
[----:B-----5:R5:W2:Y:S01]  /*0870*/  LDG.E.64 R4, desc[UR18][R108.64+0x400] ;  /* 0x000400126c047981 */ /* 0x020aa2000c1e1b00 */
[----:B----4-:R-:W-:Y:S02]  /*0880*/  MOV R113, R2 ;  /* 0x0000000200717202 */ /* 0x010fe40000000f00 */
[----:B------:R-:W-:Y:S02]  /*0890*/  MOV R112, R3 ;  /* 0x0000000300707202 */ /* 0x000fe40000000f00 */
[--C-:B------:R-:W-:Y:S02]  /*08a0*/  SHF.R.U64 R0, R0, 0x10, R104.reuse ;  /* 0x0000001000007819 */ /* 0x100fe40000001268 */
[----:B------:R-:W-:Y:S02]  /*08b0*/  SHF.R.U32.HI R104, RZ, 0x10, R104 ;  /* 0x00000010ff687819 */ /* 0x000fe40000011668 */
[--C-:B-----5:R-:W-:Y:S02]  /*08c0*/  SHF.R.U64 R108, R129, 0x10, R128.reuse ;  /* 0x00000010816c7819 */ /* 0x120fe40000001280 */
[----:B------:R-:W-:Y:S01]  /*08d0*/  SHF.R.U32.HI R109, RZ, 0x10, R128 ;  /* 0x00000010ff6d7819 */ /* 0x000fe20000011680 */
[----:B--2---:R2:W-:Y:S01]  /*08e0*/  STL.64 [R1+0x70], R4 ;  /* 0x0000700401007387 */ /* 0x0045e20000100a00 */
[----:B------:R-:W-:-:S02]  /*08f0*/  MOV R115, R4 ;  /* 0x0000000400737202 */ /* 0x000fc40000000f00 */
[----:B------:R-:W-:Y:S01]  /*0900*/  MOV R114, R5 ;  /* 0x0000000500727202 */ /* 0x000fe20000000f00 */
[----:B------:R4:W-:Y:S04]  /*0910*/  STL.64 [R1+0x68], R2 ;  /* 0x0000680201007387 */ /* 0x0009e80000100a00 */
[----:B--2---:R-:W2:Y:S04]  /*0920*/  LDG.E.64 R4, desc[UR18][R110.64+0x400] ;  /* 0x000400126e047981 */ /* 0x004ea8000c1e1b00 */
[----:B----4-:R-:W4:Y:S04]  /*0930*/  LDG.E.64 R2, desc[UR18][R110.64] ;  /* 0x000000126e027981 */ /* 0x010f28000c1e1b00 */
[----:B------:R5:W-:Y:S04]  /*0940*/  STL.S16 [R1+0xb8], R0 ;  /* 0x0000b80001007387 */ /* 0x000be80000100600 */
[----:B------:R1:W-:Y:S01]  /*0950*/  STL.S16 [R1+0xcc], R104 ;  /* 0x0000cc6801007387 */ /* 0x0003e20000100600 */
[----:B-----5:R-:W-:-:S03]  /*0960*/  SHF.R.U64 R0, R127, 0x10, R126 ;  /* 0x000000107f007819 */ /* 0x020fc6000000127e */
[----:B------:R5:W-:Y:S01]  /*0970*/  STL.S16 [R1+0xba], R108 ;  /* 0x0000ba6c01007387 */ /* 0x000be20000100600 */
[----:B-1----:R-:W-:-:S03]  /*0980*/  SHF.R.U32.HI R104, RZ, 0x10, R126 ;  /* 0x00000010ff687819 */ /* 0x002fc6000001167e */
[----:B------:R1:W-:Y:S04]  /*0990*/  STL.S16 [R1+0xce], R109 ;  /* 0x0000ce6d01007387 */ /* 0x0003e80000100600 */
[----:B------:R0:W-:Y:S01]  /*09a0*/  STL.S16 [R1+0xbc], R0 ;  /* 0x0000bc0001007387 */ /* 0x0001e20000100600 */
[----:B-----5:R-:W-:-:S03]  /*09b0*/  SHF.R.U64 R108, R125, 0x10, R124 ;  /* 0x000000107d6c7819 */ /* 0x020fc6000000127c */
[----:B------:R5:W-:Y:S01]  /*09c0*/  STL.S16 [R1+0xd0], R104 ;  /* 0x0000d06801007387 */ /* 0x000be20000100600 */
[----:B-1----:R-:W-:Y:S02]  /*09d0*/  SHF.R.U32.HI R109, RZ, 0x10, R124 ;  /* 0x00000010ff6d7819 */ /* 0x002fe4000001167c */
[--C-:B0-----:R-:W-:Y:S01]  /*09e0*/  SHF.R.U64 R0, R123, 0x10, R122.reuse ;  /* 0x000000107b007819 */ /* 0x101fe2000000127a */
[----:B------:R0:W-:Y:S01]  /*09f0*/  STL.S16 [R1+0xbe], R108 ;  /* 0x0000be6c01007387 */ /* 0x0001e20000100600 */
[----:B-----5:R-:W-:-:S03]  /*0a00*/  SHF.R.U32.HI R104, RZ, 0x10, R122 ;  /* 0x00000010ff687819 */ /* 0x020fc6000001167a */
[----:B------:R1:W-:Y:S04]  /*0a10*/  STL.S16 [R1+0xd2], R109 ;  /* 0x0000d26d01007387 */ /* 0x0003e80000100600 */
[----:B------:R5:W-:Y:S01]  /*0a20*/  STL.S16 [R1+0xc0], R0 ;  /* 0x0000c00001007387 */ /* 0x000be20000100600 */
[----:B0-----:R-:W-:-:S03]  /*0a30*/  SHF.R.U64 R108, R121, 0x10, R120 ;  /* 0x00000010796c7819 */ /* 0x001fc60000001278 */
[----:B------:R0:W-:Y:S01]  /*0a40*/  STL.S16 [R1+0xd4], R104 ;  /* 0x0000d46801007387 */ /* 0x0001e20000100600 */
[----:B-1----:R-:W-:Y:S02]  /*0a50*/  SHF.R.U32.HI R109, RZ, 0x10, R120 ;  /* 0x00000010ff6d7819 */ /* 0x002fe40000011678 */
[--C-:B-----5:R-:W-:Y:S01]  /*0a60*/  SHF.R.U64 R0, R119, 0x10, R118.reuse ;  /* 0x0000001077007819 */ /* 0x120fe20000001276 */
[----:B------:R1:W-:Y:S01]  /*0a70*/  STL.S16 [R1+0xc2], R108 ;  /* 0x0000c26c01007387 */ /* 0x0003e20000100600 */
[----:B0-----:R-:W-:-:S03]  /*0a80*/  SHF.R.U32.HI R104, RZ, 0x10, R118 ;  /* 0x00000010ff687819 */ /* 0x001fc60000011676 */
[----:B------:R0:W-:Y:S04]  /*0a90*/  STL.S16 [R1+0xd6], R109 ;  /* 0x0000d66d01007387 */ /* 0x0001e80000100600 */
[----:B------:R5:W-:Y:S01]  /*0aa0*/  STL.S16 [R1+0xc4], R0 ;  /* 0x0000c40001007387 */ /* 0x000be20000100600 */
[----:B-1----:R-:W-:-:S03]  /*0ab0*/  SHF.R.U64 R108, R117, 0x10, R116 ;  /* 0x00000010756c7819 */ /* 0x002fc60000001274 */
[----:B------:R1:W-:Y:S01]  /*0ac0*/  STL.S16 [R1+0xd8], R104 ;  /* 0x0000d86801007387 */ /* 0x0003e20000100600 */
[----:B0-----:R-:W-:Y:S02]  /*0ad0*/  SHF.R.U32.HI R109, RZ, 0x10, R116 ;  /* 0x00000010ff6d7819 */ /* 0x001fe40000011674 */
[--C-:B-----5:R-:W-:Y:S01]  /*0ae0*/  SHF.R.U64 R0, R115, 0x10, R114.reuse ;  /* 0x0000001073007819 */ /* 0x120fe20000001272 */
[----:B------:R-:W-:Y:S01]  /*0af0*/  STL.S16 [R1+0xc6], R108 ;  /* 0x0000c66c01007387 */ /* 0x000fe20000100600 */
[----:B-1----:R-:W-:-:S03]  /*0b00*/  SHF.R.U32.HI R104, RZ, 0x10, R114 ;  /* 0x00000010ff687819 */ /* 0x002fc60000011672 */
[----:B------:R-:W-:Y:S04]  /*0b10*/  STL.S16 [R1+0xda], R109 ;  /* 0x0000da6d01007387 */ /* 0x000fe80000100600 */
[----:B------:R0:W-:Y:S04]  /*0b20*/  STL.S16 [R1+0xc8], R0 ;  /* 0x0000c80001007387 */ /* 0x0001e80000100600 */
[----:B------:R1:W-:Y:S01]  /*0b30*/  STL.S16 [R1+0xdc], R104 ;  /* 0x0000dc6801007387 */ /* 0x0003e20000100600 */
[--C-:B0-----:R-:W-:Y:S02]  /*0b40*/  SHF.R.U64 R0, R113, 0x10, R112.reuse ;  /* 0x0000001071007819 */ /* 0x101fe40000001270 */
[----:B-1----:R-:W-:-:S03]  /*0b50*/  SHF.R.U32.HI R104, RZ, 0x10, R112 ;  /* 0x00000010ff687819 */ /* 0x002fc60000011670 */
[----:B------:R0:W-:Y:S01]  /*0b60*/  STL.S16 [R1+0xca], R0 ;  /* 0x0000ca0001007387 */ /* 0x0001e20000100600 */
[----:B------:R-:W-:-:S03]  /*0b70*/  SHF.R.U64 R108, R248, 0x10, R249 ;  /* 0x00000010f86c7819 */ /* 0x000fc600000012f9 */
[----:B------:R1:W-:Y:S01]  /*0b80*/  STL.S16 [R1+0xde], R104 ;  /* 0x0000de6801007387 */ /* 0x0003e20000100600 */
[----:B------:R-:W-:Y:S02]  /*0b90*/  SHF.R.U32.HI R108, RZ, 0x10, R247 ;  /* 0x00000010ff6c7819 */ /* 0x000fe400000116f7 */
[--C-:B---3--:R-:W-:Y:S02]  /*0ba0*/  SHF.R.U32.HI R108, RZ, 0x10, R245.reuse ;  /* 0x00000010ff6c7819 */ /* 0x108fe400000116f5 */
[----:B0-----:R-:W-:Y:S02]  /*0bb0*/  SHF.R.U64 R0, R244, 0x10, R245 ;  /* 0x00000010f4007819 */ /* 0x001fe400000012f5 */
[----:B-1----:R-:W-:Y:S02]  /*0bc0*/  SHF.R.U64 R104, R246, 0x10, R247 ;  /* 0x00000010f6687819 */ /* 0x002fe400000012f7 */
[----:B------:R-:W-:Y:S02]  /*0bd0*/  SHF.R.U32.HI R104, RZ, 0x10, R243 ;  /* 0x00000010ff687819 */ /* 0x000fe400000116f3 */
[----:B------:R-:W-:-:S02]  /*0be0*/  SHF.R.U64 R104, R240, 0x10, R241 ;  /* 0x00000010f0687819 */ /* 0x000fc400000012f1 */
[----:B------:R-:W-:Y:S02]  /*0bf0*/  SHF.R.U32.HI R104, RZ, 0x10, R9 ;  /* 0x00000010ff687819 */ /* 0x000fe40000011609 */
[----:B------:R-:W-:Y:S02]  /*0c00*/  SHF.R.U64 R0, R242, 0x10, R243 ;  /* 0x00000010f2007819 */ /* 0x000fe400000012f3 */
[----:B------:R-:W-:Y:S02]  /*0c10*/  SHF.R.U64 R104, R6, 0x10, R7 ;  /* 0x0000001006687819 */ /* 0x000fe40000001207 */
[----:B------:R-:W-:Y:S02]  /*0c20*/  SHF.R.U32.HI R108, RZ, 0x10, R241 ;  /* 0x00000010ff6c7819 */ /* 0x000fe400000116f1 */
[--C-:B------:R-:W-:Y:S02]  /*0c30*/  SHF.R.U64 R0, R10, 0x10, R11.reuse ;  /* 0x000000100a007819 */ /* 0x100fe4000000120b */
[----:B------:R-:W-:-:S02]  /*0c40*/  SHF.R.U32.HI R108, RZ, 0x10, R11 ;  /* 0x00000010ff6c7819 */ /* 0x000fc4000001160b */
[----:B------:R-:W-:Y:S02]  /*0c50*/  SHF.R.U64 R0, R8, 0x10, R9 ;  /* 0x0000001008007819 */ /* 0x000fe40000001209 */
[----:B------:R-:W-:Y:S02]  /*0c60*/  SHF.R.U32.HI R108, RZ, 0x10, R7 ;  /* 0x00000010ff6c7819 */ /* 0x000fe40000011607 */
[----:B------:R-:W-:Y:S01]  /*0c70*/  SHF.R.U32.HI R109, RZ, 0x10, R249 ;  /* 0x00000010ff6d7819 */ /* 0x000fe200000116f9 */
[----:B------:R-:W-:Y:S01]  /*0c80*/  UPLOP3.LUT UP1, UPT, UPT, UPT, UPT, 0x40, 0x4 ;  /* 0x000000000004789c */ /* 0x000fe20003f2e870 */
[----:B--2---:R-:W-:Y:S02]  /*0c90*/  SHF.R.U64 R0, R4, 0x10, R5 ;  /* 0x0000001004007819 */ /* 0x004fe40000001205 */
[----:B----4-:R-:W-:Y:S01]  /*0ca0*/  SHF.R.U32.HI R104, RZ, 0x10, R3 ;  /* 0x00000010ff687819 */ /* 0x010fe20000011603 */
[----:B------:R-:W-:Y:S01]  /*0cb0*/  HFMA2 R104, -RZ, RZ, 0, 0 ;  /* 0x00000000ff687431 */ /* 0x000fe200000001ff */
[----:B------:R-:W-:-:S02]  /*0cc0*/  SHF.R.U32.HI R108, RZ, 0x10, R5 ;  /* 0x00000010ff6c7819 */ /* 0x000fc40000011605 */
[----:B------:R-:W-:-:S07]  /*0cd0*/  SHF.R.U64 R0, R2, 0x10, R3 ;  /* 0x0000001002007819 */ /* 0x000fce0000001203 */
.L_x_16457:
        /* <DEDUP_REMOVED lines=17> */
[----:B-----5:R-:W-:Y:S07]  /*0df0*/  BRA.U !UP2, `(.L_x_16345) ;  /* 0x000000210a487547 */ /* 0x020fee000b800000 */
[----:B------:R-:W-:Y:S01]  /*0e00*/  UIMAD.WIDE UR32, UR8, 0x4, UR22 ;  /* 0x00000004082078a5 */ /* 0x000fe2000f8e0216 */
[----:B------:R0:W-:Y:S01]  /*0e10*/  STL [R1+0xe8], R4 ;  /* 0x0000e80401007387 */ /* 0x0001e20000100800 */
[----:B------:R-:W-:Y:S01]  /*0e20*/  UISETP.NE.U32.AND UP0, UPT, UR4, URZ, UPT ;  /* 0x000000ff0400728c */ /* 0x000fe2000bf05070 */
[----:B------:R-:W1:Y:S01]  /*0e30*/  LDC.64 R222, c[0x0][0x3a8] ;  /* 0x0000ea00ffde7b82 */ /* 0x000e620000000a00 */
[----:B------:R-:W-:Y:S01]  /*0e40*/  UIMAD UR9, UR8, UR26, URZ ;  /* 0x0000001a080972a4 */ /* 0x000fe2000f8e02ff */
[----:B------:R-:W2:Y:S01]  /*0e50*/  S2R R162, SR_TID.X ;  /* 0x0000000000a27919 */ /* 0x000ea20000002100 */
[----:B------:R-:W-:Y:S01]  /*0e60*/  MOV R160, UR32 ;  /* 0x0000002000a07c02 */ /* 0x000fe20008000f00 */
[----:B------:R-:W-:Y:S01]  /*0e70*/  UIADD3 UR11, UPT, UPT, UR30, -0x1, URZ ;  /* 0xffffffff1e0b7890 */ /* 0x000fe2000fffe0ff */
[----:B------:R-:W-:Y:S01]  /*0e80*/  MOV R161, UR33 ;  /* 0x0000002100a17c02 */ /* 0x000fe20008000f00 */
[----:B------:R-:W-:Y:S01]  /*0e90*/  UISETP.NE.AND.EX UP0, UPT, UR5, URZ, UPT, UP0 ;  /* 0x000000ff0500728c */ /* 0x000fe2000bf05300 */
[----:B------:R-:W-:Y:S01]  /*0ea0*/  STL [R1+0xe4], R3 ;  /* 0x0000e40301007387 */ /* 0x000fe20000100800 */
[----:B------:R-:W-:-:S02]  /*0eb0*/  USHF.R.S32.HI UR10, URZ, 0x1f, UR9 ;  /* 0x0000001fff0a7899 */ /* 0x000fc40008011409 */
[----:B------:R-:W-:Y:S01]  /*0ec0*/  UIMAD UR11, UR11, UR26, URZ ;  /* 0x0000001a0b0b72a4 */ /* 0x000fe2000f8e02ff */
[----:B0-----:R-:W3:Y:S01]  /*0ed0*/  LDG.E R4, desc[UR18][R160.64] ;  /* 0x00000012a0047981 */ /* 0x001ee2000c1e1900 */
[----:B------:R-:W-:Y:S01]  /*0ee0*/  PLOP3.LUT P0, PT, PT, PT, UP0, 0x80, 0x8 ;  /* 0x000000000008781c */ /* 0x000fe20003f0f008 */
[----:B------:R-:W-:Y:S02]  /*0ef0*/  ULEA.HI UR10, UR10, UR9, URZ, 0x2 ;  /* 0x000000090a0a7291 */ /* 0x000fe4000f8f10ff */
[----:B------:R0:W-:Y:S10]  /*0f00*/  STL [R1+0xe0], R2 ;  /* 0x0000e00201007387 */ /* 0x0001f40000100800 */
[----:B------:R-:W4:Y:S01]  /*0f10*/  @P0 LDC.64 R216, c[0x0][0x438] ;  /* 0x00010e00ffd80b82 */ /* 0x000f220000000a00 */
[----:B------:R-:W-:-:S07]  /*0f20*/  MOV R250, UR10 ;  /* 0x0000000a00fa7c02 */ /* 0x000fce0008000f00 */
[----:B------:R-:W0:Y:S01]  /*0f30*/  @P0 LDC.64 R232, c[0x0][0x438] ;  /* 0x00010e00ffe80b82 */ /* 0x000e220000000a00 */
[----:B--2---:R-:W-:-:S07]  /*0f40*/  LEA.HI.SX32 R250, R250, R162, 0x1e ;  /* 0x000000a2fafa7211 */ /* 0x004fce00078ff2ff */
[----:B------:R-:W2:Y:S01]  /*0f50*/  @P0 LDC.64 R234, c[0x0][0x438] ;  /* 0x00010e00ffea0b82 */ /* 0x000ea20000000a00 */
[----:B------:R-:W-:-:S07]  /*0f60*/  IADD3 R220, PT, PT, R250, 0x80, RZ ;  /* 0x00000080fadc7810 */ /* 0x000fce0007ffe0ff */
[----:B------:R-:W1:Y:S01]  /*0f70*/  @P0 LDC.64 R226, c[0x0][0x438] ;  /* 0x00010e00ffe20b82 */ /* 0x000e620000000a00 */
[----:B----4-:R-:W-:Y:S01]  /*0f80*/  @P0 IMAD.WIDE.U32 R228, R220, 0x10, R216 ;  /* 0x00000010dce40825 */ /* 0x010fe200078e00d8 */
[----:B------:R-:W-:-:S06]  /*0f90*/  IADD3 R238, PT, PT, R250, 0x180, RZ ;  /* 0x00000180faee7810 */ /* 0x000fcc0007ffe0ff */
[----:B------:R-:W4:Y:S01]  /*0fa0*/  @P0 LDC.64 R230, c[0x0][0x438] ;  /* 0x00010e00ffe60b82 */ /* 0x000f220000000a00 */
[----:B------:R0:W5:Y:S01]  /*0fb0*/  @P0 LDG.E.128 R112, desc[UR18][R228.64] ;  /* 0x00000012e4700981 */ /* 0x000162000c1e1d00 */
[C---:B------:R-:W-:Y:S02]  /*0fc0*/  IADD3 R224, PT, PT, R250.reuse, 0x200, RZ ;  /* 0x00000200fae07810 */ /* 0x040fe40007ffe0ff */
[----:B------:R-:W-:-:S04]  /*0fd0*/  IADD3 R251, PT, PT, R250, 0x300, RZ ;  /* 0x00000300fafb7810 */ /* 0x000fc80007ffe0ff */
[----:B------:R-:W4:Y:S01]  /*0fe0*/  @P0 LDC.64 R236, c[0x0][0x438] ;  /* 0x00010e00ffec0b82 */ /* 0x000f220000000a00 */
[----:B0-----:R-:W-:-:S07]  /*0ff0*/  @P0 IMAD.WIDE.U32 R228, R238, 0x10, R232 ;  /* 0x00000010eee40825 */ /* 0x001fce00078e00e8 */
[----:B------:R-:W0:Y:S01]  /*1000*/  @P0 LDC.64 R232, c[0x0][0x438] ;  /* 0x00010e00ffe80b82 */ /* 0x000e220000000a00 */
[----:B--2---:R-:W-:Y:S01]  /*1010*/  @P0 IMAD.WIDE.U32 R234, R224, 0x10, R234 ;  /* 0x00000010e0ea0825 */ /* 0x004fe200078e00ea */
[C---:B------:R-:W-:Y:S01]  /*1020*/  IADD3 R239, PT, PT, R250.reuse, 0x100, RZ ;  /* 0x00000100faef7810 */ /* 0x040fe20007ffe0ff */
[----:B------:R-:W-:Y:S01]  /*1030*/  USHF.R.S32.HI UR9, URZ, 0x1f, UR11 ;  /* 0x0000001fff097899 */ /* 0x000fe2000801140b */
[----:B------:R-:W-:Y:S01]  /*1040*/  IADD3 R225, PT, PT, R250, 0x280, RZ ;  /* 0x00000280fae17810 */ /* 0x000fe20007ffe0ff */
[--C-:B-1----:R-:W-:Y:S01]  /*1050*/  IMAD.WIDE.U32 R184, R238, 0x10, R222.reuse ;  /* 0x00000010eeb87825 */ /* 0x102fe200078e00de */
[----:B------:R1:W5:Y:S02]  /*1060*/  @P0 LDG.E.128 R124, desc[UR18][R234.64] ;  /* 0x00000012ea7c0981 */ /* 0x000364000c1e1d00 */
[----:B------:R-:W2:Y:S01]  /*1070*/  LDC.64 R2, c[0x0][0x428] ;  /* 0x00010a00ff027b82 */ /* 0x000ea20000000a00 */
[C---:B------:R-:W-:Y:S01]  /*1080*/  IMAD.WIDE.U32 R176, R239.reuse, 0x10, R222 ;  /* 0x00000010efb07825 */ /* 0x040fe200078e00de */
[----:B------:R-:W-:Y:S01]  /*1090*/  ISETP.NE.AND P1, PT, RZ, UR27, PT ;  /* 0x0000001bff007c0c */ /* 0x000fe2000bf25270 */
[----:B------:R-:W5:Y:S02]  /*10a0*/  @P0 LDG.E.128 R120, desc[UR18][R228.64] ;  /* 0x00000012e4780981 */ /* 0x000f64000c1e1d00 */
[----:B----4-:R-:W-:-:S03]  /*10b0*/  @P0 IMAD.WIDE.U32 R230, R239, 0x10, R230 ;  /* 0x00000010efe60825 */ /* 0x010fc600078e00e6 */
[----:B------:R-:W4:Y:S01]  /*10c0*/  @P0 LDC.64 R218, c[0x0][0x438] ;  /* 0x00010e00ffda0b82 */ /* 0x000f220000000a00 */
[----:B-1----:R-:W-:-:S04]  /*10d0*/  @P0 IMAD.WIDE.U32 R234, R251, 0x10, R226 ;  /* 0x00000010fbea0825 */ /* 0x002fc800078e00e2 */
[----:B------:R-:W-:Y:S01]  /*10e0*/  IMAD.WIDE.U32 R208, R251, 0x10, R222 ;  /* 0x00000010fbd07825 */ /* 0x000fe200078e00de */
[----:B------:R1:W5:Y:S02]  /*10f0*/  @P0 LDG.E.128 R132, desc[UR18][R234.64] ;  /* 0x00000012ea840981 */ /* 0x000364000c1e1d00 */
[----:B------:R-:W2:Y:S01]  /*1100*/  @P0 LDC.64 R238, c[0x0][0x438] ;  /* 0x00010e00ffee0b82 */ /* 0x000ea20000000a00 */
[C---:B------:R-:W-:Y:S01]  /*1110*/  IADD3 R251, PT, PT, R250.reuse, 0x400, RZ ;  /* 0x00000400fafb7810 */ /* 0x040fe20007ffe0ff */
[----:B------:R-:W-:Y:S01]  /*1120*/  ULEA.HI UR9, UR9, UR11, URZ, 0x2 ;  /* 0x0000000b09097291 */ /* 0x000fe2000f8f10ff */
[----:B------:R-:W-:Y:S01]  /*1130*/  @P0 IMAD.WIDE.U32 R236, R225, 0x10, R236 ;  /* 0x00000010e1ec0825 */ /* 0x000fe200078e00ec */
[C---:B------:R-:W-:Y:S01]  /*1140*/  IADD3 R252, PT, PT, R250.reuse, 0x380, RZ ;  /* 0x00000380fafc7810 */ /* 0x040fe20007ffe0ff */
[----:B------:R0:W5:Y:S03]  /*1150*/  @P0 LDG.E.128 R116, desc[UR18][R230.64] ;  /* 0x00000012e6740981 */ /* 0x000166000c1e1d00 */
[----:B-1----:R-:W1:Y:S01]  /*1160*/  @P0 LDC.64 R234, c[0x0][0x438] ;  /* 0x00010e00ffea0b82 */ /* 0x002e620000000a00 */
[----:B0-----:R-:W-:Y:S01]  /*1170*/  @P0 IMAD.WIDE.U32 R232, R251, 0x10, R232 ;  /* 0x00000010fbe80825 */ /* 0x001fe200078e00e8 */
[----:B------:R0:W5:Y:S04]  /*1180*/  @P0 LDG.E.128 R128, desc[UR18][R236.64] ;  /* 0x00000012ec800981 */ /* 0x000168000c1e1d00 */
[----:B------:R3:W5:Y:S01]  /*1190*/  @P0 LDG.E.128 R140, desc[UR18][R232.64] ;  /* 0x00000012e88c0981 */ /* 0x000762000c1e1d00 */
[----:B------:R-:W-:Y:S01]  /*11a0*/  MOV R0, UR9 ;  /* 0x0000000900007c02 */ /* 0x000fe20008000f00 */
[--C-:B------:R-:W-:Y:S01]  /*11b0*/  IMAD.WIDE.U32 R160, R250, 0x10, R222.reuse ;  /* 0x00000010faa07825 */ /* 0x100fe200078e00de */
[----:B------:R-:W1:Y:S01]  /*11c0*/  LDC.64 R230, c[0x0][0x3a8] ;  /* 0x0000ea00ffe67b82 */ /* 0x000e620000000a00 */
[----:B------:R-:W3:Y:S02]  /*11d0*/  LDG.E.128 R176, desc[UR18][R176.64] ;  /* 0x00000012b0b07981 */ /* 0x000ee4000c1e1d00 */
[----:B------:R-:W-:-:S02]  /*11e0*/  IMAD.WIDE.U32 R168, R220, 0x10, R222 ;  /* 0x00000010dca87825 */ /* 0x000fc400078e00de */
[----:B------:R-:W3:Y:S03]  /*11f0*/  LDG.E.128 R184, desc[UR18][R184.64] ;  /* 0x00000012b8b87981 */ /* 0x000ee6000c1e1d00 */
[----:B0-----:R-:W0:Y:S01]  /*1200*/  LDC.64 R236, c[0x0][0x3a8] ;  /* 0x0000ea00ffec7b82 */ /* 0x001e220000000a00 */
[----:B--2---:R-:W-:Y:S01]  /*1210*/  @P0 IMAD.WIDE.U32 R238, R252, 0x10, R238 ;  /* 0x00000010fcee0825 */ /* 0x004fe200078e00ee */
[----:B------:R-:W-:Y:S01]  /*1220*/  LEA.HI.SX32 R0, R0, R162, 0x1e ;  /* 0x000000a200007211 */ /* 0x000fe200078ff2ff */
[----:B------:R-:W2:Y:S04]  /*1230*/  LDG.E.128 R168, desc[UR18][R168.64] ;  /* 0x00000012a8a87981 */ /* 0x000ea8000c1e1d00 */
[----:B------:R-:W2:Y:S01]  /*1240*/  LDG.E.128 R160, desc[UR18][R160.64] ;  /* 0x00000012a0a07981 */ /* 0x000ea2000c1e1d00 */
[----:B------:R-:W-:-:S03]  /*1250*/  IMAD.WIDE.U32 R164, R0, 0x10, R2 ;  /* 0x0000001000a47825 */ /* 0x000fc600078e0002 */
[----:B------:R-:W5:Y:S01]  /*1260*/  @P0 LDG.E.128 R136, desc[UR18][R238.64] ;  /* 0x00000012ee880981 */ /* 0x000f62000c1e1d00 */
[----:B------:R-:W-:-:S03]  /*1270*/  IADD3 R172, PT, PT, R0, 0x80, RZ ;  /* 0x0000008000ac7810 */ /* 0x000fc60007ffe0ff */
[----:B------:R-:W2:Y:S01]  /*1280*/  LDG.E.128 R164, desc[UR18][R164.64] ;  /* 0x00000012a4a47981 */ /* 0x000ea2000c1e1d00 */
[C---:B------:R-:W-:Y:S02]  /*1290*/  IADD3 R180, PT, PT, R0.reuse, 0x100, RZ ;  /* 0x0000010000b47810 */ /* 0x040fe40007ffe0ff */
[----:B------:R-:W-:Y:S01]  /*12a0*/  IADD3 R188, PT, PT, R0, 0x180, RZ ;  /* 0x0000018000bc7810 */ /* 0x000fe20007ffe0ff */
[----:B----4-:R-:W-:Y:S01]  /*12b0*/  @P0 IMAD.WIDE.U32 R218, R250, 0x10, R218 ;  /* 0x00000010fada0825 */ /* 0x010fe200078e00da */
[C---:B------:R-:W-:Y:S01]  /*12c0*/  IADD3 R196, PT, PT, R0.reuse, 0x200, RZ ;  /* 0x0000020000c47810 */ /* 0x040fe20007ffe0ff */
[----:B------:R-:W4:Y:S01]  /*12d0*/  LDG.E.128 R208, desc[UR18][R208.64] ;  /* 0x00000012d0d07981 */ /* 0x000f22000c1e1d00 */
[C---:B------:R-:W-:Y:S02]  /*12e0*/  IADD3 R204, PT, PT, R0.reuse, 0x280, RZ ;  /* 0x0000028000cc7810 */ /* 0x040fe40007ffe0ff */
[C---:B------:R-:W-:Y:S02]  /*12f0*/  IADD3 R212, PT, PT, R0.reuse, 0x300, RZ ;  /* 0x0000030000d47810 */ /* 0x040fe40007ffe0ff */
[----:B------:R-:W-:-:S02]  /*1300*/  IADD3 R220, PT, PT, R0, 0x380, RZ ;  /* 0x0000038000dc7810 */ /* 0x000fc40007ffe0ff */
[----:B------:R-:W-:Y:S01]  /*1310*/  IADD3 R226, PT, PT, R0, 0x400, RZ ;  /* 0x0000040000e27810 */ /* 0x000fe20007ffe0ff */
[----:B------:R-:W-:Y:S01]  /*1320*/  IMAD.WIDE.U32 R216, R252, 0x10, R222 ;  /* 0x00000010fcd87825 */ /* 0x000fe200078e00de */
[----:B------:R-:W5:Y:S03]  /*1330*/  @P0 LDG.E.128 R108, desc[UR18][R218.64] ;  /* 0x00000012da6c0981 */ /* 0x000f66000c1e1d00 */
[----:B------:R-:W-:-:S04]  /*1340*/  IMAD.WIDE.U32 R172, R172, 0x10, R2 ;  /* 0x00000010acac7825 */ /* 0x000fc800078e0002 */
[--C-:B------:R-:W-:Y:S02]  /*1350*/  IMAD.WIDE.U32 R180, R180, 0x10, R2.reuse ;  /* 0x00000010b4b47825 */ /* 0x100fe400078e0002 */
[----:B------:R-:W4:Y:S02]  /*1360*/  LDG.E.128 R172, desc[UR18][R172.64] ;  /* 0x00000012acac7981 */ /* 0x000f24000c1e1d00 */
[--C-:B------:R-:W-:Y:S02]  /*1370*/  IMAD.WIDE.U32 R188, R188, 0x10, R2.reuse ;  /* 0x00000010bcbc7825 */ /* 0x100fe400078e0002 */
[----:B------:R-:W4:Y:S02]  /*1380*/  LDG.E.128 R180, desc[UR18][R180.64] ;  /* 0x00000012b4b47981 */ /* 0x000f24000c1e1d00 */
[--C-:B------:R-:W-:Y:S02]  /*1390*/  IMAD.WIDE.U32 R196, R196, 0x10, R2.reuse ;  /* 0x00000010c4c47825 */ /* 0x100fe400078e0002 */
[----:B------:R-:W4:Y:S02]  /*13a0*/  LDG.E.128 R188, desc[UR18][R188.64] ;  /* 0x00000012bcbc7981 */ /* 0x000f24000c1e1d00 */
[----:B------:R-:W-:-:S02]  /*13b0*/  IMAD.WIDE.U32 R204, R204, 0x10, R2 ;  /* 0x00000010cccc7825 */ /* 0x000fc400078e0002 */
[----:B------:R-:W4:Y:S02]  /*13c0*/  LDG.E.128 R196, desc[UR18][R196.64] ;  /* 0x00000012c4c47981 */ /* 0x000f24000c1e1d00 */
[--C-:B------:R-:W-:Y:S02]  /*13d0*/  IMAD.WIDE.U32 R212, R212, 0x10, R2.reuse ;  /* 0x00000010d4d47825 */ /* 0x100fe400078e0002 */
[----:B------:R-:W4:Y:S02]  /*13e0*/  LDG.E.128 R204, desc[UR18][R204.64] ;  /* 0x00000012cccc7981 */ /* 0x000f24000c1e1d00 */
[--C-:B------:R-:W-:Y:S02]  /*13f0*/  IMAD.WIDE.U32 R220, R220, 0x10, R2.reuse ;  /* 0x00000010dcdc7825 */ /* 0x100fe400078e0002 */
[----:B------:R-:W4:Y:S02]  /*1400*/  LDG.E.128 R212, desc[UR18][R212.64] ;  /* 0x00000012d4d47981 */ /* 0x000f24000c1e1d00 */
[----:B------:R-:W-:-:S02]  /*1410*/  IMAD.WIDE.U32 R228, R226, 0x10, R2 ;  /* 0x00000010e2e47825 */ /* 0x000fc400078e0002 */
[----:B------:R-:W4:Y:S02]  /*1420*/  LDG.E.128 R216, desc[UR18][R216.64] ;  /* 0x00000012d8d87981 */ /* 0x000f24000c1e1d00 */
[----:B------:R-:W-:-:S04]  /*1430*/  IMAD.WIDE.U32 R192, R224, 0x10, R222 ;  /* 0x00000010e0c07825 */ /* 0x000fc800078e00de */
[----:B------:R-:W-:Y:S02]  /*1440*/  IMAD.WIDE.U32 R200, R225, 0x10, R222 ;  /* 0x00000010e1c87825 */ /* 0x000fe400078e00de */
[----:B------:R-:W4:Y:S02]  /*1450*/  LDG.E.128 R192, desc[UR18][R192.64] ;  /* 0x00000012c0c07981 */ /* 0x000f24000c1e1d00 */
[----:B-1----:R-:W-:Y:S02]  /*1460*/  IMAD.WIDE.U32 R224, R251, 0x10, R230 ;  /* 0x00000010fbe07825 */ /* 0x002fe400078e00e6 */
[----:B------:R-:W4:Y:S04]  /*1470*/  LDG.E.128 R200, desc[UR18][R200.64] ;  /* 0x00000012c8c87981 */ /* 0x000f28000c1e1d00 */
[----:B------:R-:W4:Y:S04]  /*1480*/  LDG.E.128 R220, desc[UR18][R220.64] ;  /* 0x00000012dcdc7981 */ /* 0x000f28000c1e1d00 */
[----:B------:R-:W4:Y:S04]  /*1490*/  LDG.E.128 R224, desc[UR18][R224.64] ;  /* 0x00000012e0e07981 */ /* 0x000f28000c1e1d00 */
[----:B------:R-:W4:Y:S01]  /*14a0*/  LDG.E.128 R228, desc[UR18][R228.64] ;  /* 0x00000012e4e47981 */ /* 0x000f22000c1e1d00 */
[----:B---3--:R-:W-:-:S03]  /*14b0*/  FSEL R232, R4, RZ, !P1 ;  /* 0x000000ff04e87208 */ /* 0x008fc60004800000 */
[----:B------:R-:W5:Y:S01]  /*14c0*/  LDL.LU R4, [R1+0xe8] ;  /* 0x0000e80001047983 */ /* 0x000f620000300800 */
[----:B------:R-:W-:Y:S02]  /*14d0*/  R2UR UR9, R232 ;  /* 0x00000000e80972ca */ /* 0x000fe400000e0000 */
[----:B------:R-:W-:Y:S01]  /*14e0*/  IADD3 R232, PT, PT, R250, 0x480, RZ ;  /* 0x00000480fae87810 */ /* 0x000fe20007ffe0ff */
[----:B------:R-:W3:Y:S04]  /*14f0*/  LDL.LU R239, [R1+0x14] ;  /* 0x0000140001ef7983 */ /* 0x000ee80000300800 */
[----:B------:R-:W-:Y:S01]  /*1500*/  @P0 IMAD.WIDE.U32 R234, R232, 0x10, R234 ;  /* 0x00000010e8ea0825 */ /* 0x000fe200078e00ea */
[----:B------:R-:W4:Y:S04]  /*1510*/  LDL.S16 R238, [R1+0xca] ;  /* 0x0000ca0001ee7983 */ /* 0x000f280000100600 */
[----:B------:R1:W5:Y:S04]  /*1520*/  @P0 LDG.E.128 R144, desc[UR18][R234.64] ;  /* 0x00000012ea900981 */ /* 0x000368000c1e1d00 */
[----:B------:R-:W4:Y:S01]  /*1530*/  LDL R235, [R1+0x68] ;  /* 0x0000680001eb7983 */ /* 0x000f220000100800 */
[----:B-1----:R-:W-:Y:S01]  /*1540*/  IADD3 R234, PT, PT, R0, 0x480, RZ ;  /* 0x0000048000ea7810 */ /* 0x002fe20007ffe0ff */
[----:B0-----:R-:W-:-:S02]  /*1550*/  IMAD.WIDE.U32 R232, R232, 0x10, R236 ;  /* 0x00000010e8e87825 */ /* 0x001fc400078e00ec */
[----:B------:R-:W4:Y:S02]  /*1560*/  LDL.LU R252, [R1+0x18] ;  /* 0x0000180001fc7983 */ /* 0x000f240000300800 */
[----:B------:R-:W-:Y:S02]  /*1570*/  IMAD.WIDE.U32 R236, R234, 0x10, R2 ;  /* 0x00000010eaec7825 */ /* 0x000fe400078e0002 */
[----:B------:R-:W4:Y:S04]  /*1580*/  LDL R250, [R1+0x6c] ;  /* 0x00006c0001fa7983 */ /* 0x000f280000100800 */
[----:B------:R-:W4:Y:S04]  /*1590*/  LDL.LU R2, [R1+0x1c] ;  /* 0x00001c0001027983 */ /* 0x000f280000300800 */
[----:B------:R-:W4:Y:S04]  /*15a0*/  LDL.S16 R251, [R1+0xde] ;  /* 0x0000de0001fb7983 */ /* 0x000f280000100600 */
[----:B------:R-:W4:Y:S01]  /*15b0*/  LDL.LU R3, [R1+0x20] ;  /* 0x0000200001037983 */ /* 0x000f220000300800 */
[----:B--2---:R-:W-:Y:S01]  /*15c0*/  FADD.FTZ R0, R160, -UR9 ;  /* 0x80000009a0007e21 */ /* 0x004fe20008010000 */
[----:B------:R-:W-:-:S03]  /*15d0*/  FADD.FTZ R161, R161, -UR9 ;  /* 0x80000009a1a17e21 */ /* 0x000fc60008010000 */
[----:B------:R-:W-:Y:S01]  /*15e0*/  FMUL.FTZ R0, R0, UR29 ;  /* 0x0000001d00007c20 */ /* 0x000fe20008410000 */
[----:B------:R-:W-:-:S03]  /*15f0*/  FMUL.FTZ R161, R161, UR29 ;  /* 0x0000001da1a17c20 */ /* 0x000fc60008410000 */
[----:B------:R-:W-:Y:S01]  /*1600*/  FFMA.FTZ R12, R164, R0, R12 ;  /* 0x00000000a40c7223 */ /* 0x000fe2000001000c */
[----:B------:R-:W-:Y:S01]  /*1610*/  FADD.FTZ R162, R162, -UR9 ;  /* 0x80000009a2a27e21 */ /* 0x000fe20008010000 */
[----:B------:R-:W-:-:S03]  /*1620*/  FFMA.FTZ R13, R165, R161, R13 ;  /* 0x000000a1a50d7223 */ /* 0x000fc6000001000d */
[----:B------:R-:W-:-:S04]  /*1630*/  FMUL.FTZ R162, R162, UR29 ;  /* 0x0000001da2a27c20 */ /* 0x000fc80008410000 */
[----:B------:R-:W-:Y:S01]  /*1640*/  FFMA.FTZ R14, R166, R162, R14 ;  /* 0x000000a2a60e7223 */ /* 0x000fe2000001000e */
[----:B---3--:R-:W-:Y:S01]  /*1650*/  FADD.FTZ R239, R239, R164 ;  /* 0x000000a4efef7221 */ /* 0x008fe20000010000 */
[----:B----4-:R-:W-:Y:S02]  /*1660*/  HADD2.F32 R160, -RZ, R235.H0_H0 ;  /* 0x200000ebffa07230 */ /* 0x010fe40000004100 */
[----:B------:R-:W-:-:S03]  /*1670*/  FADD.FTZ R252, R252, R165 ;  /* 0x000000a5fcfc7221 */ /* 0x000fc60000010000 */
[----:B------:R-:W-:Y:S01]  /*1680*/  FMUL.FTZ R160, R164, R160 ;  /* 0x000000a0a4a07220 */ /* 0x000fe20000410000 */
[----:B------:R-:W-:Y:S01]  /*1690*/  HADD2.F32 R164, -RZ, R238.H0_H0 ;  /* 0x200000eeffa47230 */ /* 0x000fe20000004100 */
[----:B------:R-:W-:Y:S04]  /*16a0*/  STL [R1+0x14], R239 ;  /* 0x000014ef01007387 */ /* 0x000fe80000100800 */
[----:B------:R-:W-:Y:S01]  /*16b0*/  FMUL.FTZ R165, R165, R164 ;  /* 0x000000a4a5a57220 */ /* 0x000fe20000410000 */
[----:B------:R-:W-:Y:S02]  /*16c0*/  HADD2.F32 R164, -RZ, R250.H0_H0 ;  /* 0x200000faffa47230 */ /* 0x000fe40000004100 */
[----:B------:R-:W-:Y:S01]  /*16d0*/  FADD.FTZ R2, R2, R166 ;  /* 0x000000a602027221 */ /* 0x000fe20000010000 */
[----:B------:R-:W-:Y:S01]  /*16e0*/  FADD.FTZ R250, R163, -UR9 ;  /* 0x80000009a3fa7e21 */ /* 0x000fe20008010000 */
[----:B------:R-:W-:Y:S01]  /*16f0*/  STL [R1+0x18], R252 ;  /* 0x000018fc01007387 */ /* 0x000fe20000100800 */
[----:B------:R-:W-:Y:S01]  /*1700*/  FMUL.FTZ R163, R166, R164 ;  /* 0x000000a4a6a37220 */ /* 0x000fe20000410000 */
[----:B------:R-:W-:-:S02]  /*1710*/  FADD.FTZ R166, R168, -UR9 ;  /* 0x80000009a8a67e21 */ /* 0x000fc40008010000 */
[----:B------:R0:W-:Y:S01]  /*1720*/  STL [R1+0x1c], R2 ;  /* 0x00001c0201007387 */ /* 0x0001e20000100800 */
[----:B------:R-:W-:Y:S01]  /*1730*/  FADD.FTZ R3, R3, R167 ;  /* 0x000000a703037221 */ /* 0x000fe20000010000 */
[----:B------:R-:W-:Y:S02]  /*1740*/  HADD2.F32 R164, -RZ, R251.H0_H0 ;  /* 0x200000fbffa47230 */ /* 0x000fe40000004100 */
[----:B------:R-:W2:Y:S04]  /*1750*/  LDL.S16 R168, [R1+0xc8] ;  /* 0x0000c80001a87983 */ /* 0x000ea80000100600 */
[----:B------:R-:W3:Y:S01]  /*1760*/  LDL.LU R251, [R1+0xc] ;  /* 0x00000c0001fb7983 */ /* 0x000ee20000300800 */
[----:B0-----:R-:W-:-:S03]  /*1770*/  FMUL.FTZ R2, R250, UR29 ;  /* 0x0000001dfa027c20 */ /* 0x001fc60008410000 */
[----:B------:R-:W4:Y:S01]  /*1780*/  LDL.S16 R250, [R1+0xdc] ;  /* 0x0000dc0001fa7983 */ /* 0x000f220000100600 */
[C---:B------:R-:W-:Y:S01]  /*1790*/  FMUL.FTZ R252, R167.reuse, R164 ;  /* 0x000000a4a7fc7220 */ /* 0x040fe20000410000 */
[----:B------:R-:W-:Y:S02]  /*17a0*/  FFMA.FTZ R15, R167, R2, R15 ;  /* 0x00000002a70f7223 */ /* 0x000fe4000001000f */
[----:B------:R0:W-:Y:S01]  /*17b0*/  STL [R1+0x20], R3 ;  /* 0x0000200301007387 */ /* 0x0001e20000100800 */
[----:B------:R-:W-:Y:S01]  /*17c0*/  FADD.FTZ R171, R171, -UR9 ;  /* 0x80000009abab7e21 */ /* 0x000fe20008010000 */
[----:B------:R-:W-:Y:S01]  /*17d0*/  FADD.FTZ R179, R179, -UR9 ;  /* 0x80000009b3b37e21 */ /* 0x000fe20008010000 */
[----:B------:R-:W-:Y:S01]  /*17e0*/  FADD.FTZ R100, R100, R180 ;  /* 0x000000b464647221 */ /* 0x000fe20000010000 */
[----:B------:R-:W-:Y:S01]  /*17f0*/  FADD.FTZ R102, R102, R182 ;  /* 0x000000b666667221 */ /* 0x000fe20000010000 */
[----:B------:R-:W-:Y:S01]  /*1800*/  FADD.FTZ R101, R101, R181 ;  /* 0x000000b565657221 */ /* 0x000fe20000010000 */
[----:B------:R-:W-:Y:S01]  /*1810*/  FADD.FTZ R103, R103, R183 ;  /* 0x000000b767677221 */ /* 0x000fe20000010000 */
[----:B------:R-:W-:Y:S01]  /*1820*/  FADD.FTZ R97, R97, R189 ;  /* 0x000000bd61617221 */ /* 0x000fe20000010000 */
[----:B------:R-:W-:Y:S01]  /*1830*/  FADD.FTZ R98, R98, R190 ;  /* 0x000000be62627221 */ /* 0x000fe20000010000 */
[----:B------:R-:W-:Y:S01]  /*1840*/  FADD.FTZ R96, R96, R188 ;  /* 0x000000bc60607221 */ /* 0x000fe20000010000 */
[----:B0-----:R-:W4:Y:S04]  /*1850*/  LDL.LU R3, [R1+0x10] ;  /* 0x0000100001037983 */ /* 0x001f280000300800 */
[----:B------:R-:W-:Y:S04]  /*1860*/  STL [R1], R2 ;  /* 0x0000000201007387 */ /* 0x000fe80000100800 */
[----:B------:R-:W2:Y:S01]  /*1870*/  LDL R167, [R1+0x70] ;  /* 0x0000700001a77983 */ /* 0x000ea20000100800 */
[----:B------:R-:W-:Y:S01]  /*1880*/  FMUL.FTZ R164, R166, UR29 ;  /* 0x0000001da6a47c20 */ /* 0x000fe20008410000 */
        /* <DEDUP_REMOVED lines=19> */
[----:B------:R-:W4:Y:S01]  /*19c0*/  LDG.E.128 R232, desc[UR18][R232.64] ;  /* 0x00000012e8e87981 */ /* 0x000f22000c1e1d00 */
[----:B------:R-:W-:Y:S01]  /*19d0*/  FADD.FTZ R78, R78, R230 ;  /* 0x000000e64e4e7221 */ /* 0x000fe20000010000 */
[----:B------:R-:W-:-:S02]  /*19e0*/  FADD.FTZ R79, R79, R231 ;  /* 0x000000e74f4f7221 */ /* 0x000fc40000010000 */
[----:B------:R-:W4:Y:S01]  /*19f0*/  LDG.E.128 R236, desc[UR18][R236.64] ;  /* 0x00000012ecec7981 */ /* 0x000f22000c1e1d00 */
[----:B--2---:R-:W-:Y:S02]  /*1a00*/  HADD2.F32 R166, -RZ, R167.H0_H0 ;  /* 0x200000a7ffa67230 */ /* 0x004fe40000004100 */
[----:B------:R-:W-:Y:S02]  /*1a10*/  FADD.FTZ R167, R169, -UR9 ;  /* 0x80000009a9a77e21 */ /* 0x000fe40008010000 */
[----:B------:R-:W2:Y:S01]  /*1a20*/  LDL.LU R169, [R1+0x4] ;  /* 0x0000040001a97983 */ /* 0x000ea20000300800 */
[C---:B------:R-:W-:Y:S01]  /*1a30*/  FFMA.FTZ R16, R172.reuse, R164, R16 ;  /* 0x000000a4ac107223 */ /* 0x040fe20000010010 */
[----:B------:R-:W-:Y:S01]  /*1a40*/  FMUL.FTZ R166, R172, R166 ;  /* 0x000000a6aca67220 */ /* 0x000fe20000410000 */
[----:B--2---:R-:W-:Y:S02]  /*1a50*/  FADD.FTZ R169, R169, R172 ;  /* 0x000000aca9a97221 */ /* 0x004fe40000010000 */
[----:B------:R-:W2:Y:S04]  /*1a60*/  LDL R172, [R1+0x74] ;  /* 0x0000740001ac7983 */ /* 0x000ea80000100800 */
[----:B------:R0:W-:Y:S02]  /*1a70*/  STL [R1+0x4], R169 ;  /* 0x000004a901007387 */ /* 0x0001e40000100800 */
[----:B0-----:R-:W-:-:S02]  /*1a80*/  FADD.FTZ R169, R170, -UR9 ;  /* 0x80000009aaa97e21 */ /* 0x001fc40008010000 */
[----:B------:R-:W2:Y:S01]  /*1a90*/  LDL.LU R170, [R1+0x8] ;  /* 0x0000080001aa7983 */ /* 0x000ea20000300800 */
[----:B------:R-:W-:Y:S02]  /*1aa0*/  HADD2.F32 R168, -RZ, R168.H0_H0 ;  /* 0x200000a8ffa87230 */ /* 0x000fe40000004100 */
[----:B------:R-:W-:-:S04]  /*1ab0*/  FMUL.FTZ R167, R167, UR29 ;  /* 0x0000001da7a77c20 */ /* 0x000fc80008410000 */
[C---:B------:R-:W-:Y:S01]  /*1ac0*/  FFMA.FTZ R17, R173.reuse, R167, R17 ;  /* 0x000000a7ad117223 */ /* 0x040fe20000010011 */
[----:B------:R-:W-:Y:S01]  /*1ad0*/  FMUL.FTZ R168, R173, R168 ;  /* 0x000000a8ada87220 */ /* 0x000fe20000410000 */
[----:B------:R-:W-:Y:S01]  /*1ae0*/  FMUL.FTZ R169, R169, UR29 ;  /* 0x0000001da9a97c20 */ /* 0x000fe20008410000 */
[----:B---3--:R-:W-:-:S03]  /*1af0*/  FADD.FTZ R251, R251, R174 ;  /* 0x000000aefbfb7221 */ /* 0x008fc60000010000 */
[----:B------:R-:W-:Y:S01]  /*1b00*/  FFMA.FTZ R18, R174, R169, R18 ;  /* 0x000000a9ae127223 */ /* 0x000fe20000010012 */
[----:B----4-:R-:W-:Y:S01]  /*1b10*/  FADD.FTZ R3, R3, R175 ;  /* 0x000000af03037221 */ /* 0x010fe20000010000 */
[----:B--2---:R-:W-:Y:S02]  /*1b20*/  FADD.FTZ R170, R170, R173 ;  /* 0x000000adaaaa7221 */ /* 0x004fe40000010000 */
[----:B------:R-:W2:Y:S04]  /*1b30*/  LDL R173, [R1+0x78] ;  /* 0x0000780001ad7983 */ /* 0x000ea80000100800 */
[----:B------:R0:W-:Y:S02]  /*1b40*/  STL [R1+0x8], R170 ;  /* 0x000008aa01007387 */ /* 0x0001e40000100800 */
[----:B0-----:R-:W-:-:S05]  /*1b50*/  HADD2.F32 R170, -RZ, R172.H0_H0 ;  /* 0x200000acffaa7230 */ /* 0x001fca0000004100 */
[----:B------:R-:W-:Y:S02]  /*1b60*/  FMUL.FTZ R170, R174, R170 ;  /* 0x000000aaaeaa7220 */ /* 0x000fe40000410000 */
[----:B------:R-:W3:Y:S01]  /*1b70*/  LDL.S16 R174, [R1+0xc6] ;  /* 0x0000c60001ae7983 */ /* 0x000ee20000100600 */
[----:B------:R-:W-:-:S03]  /*1b80*/  FADD.FTZ R172, R176, -UR9 ;  /* 0x80000009b0ac7e21 */ /* 0x000fc60008010000 */
[----:B------:R-:W-:Y:S04]  /*1b90*/  STL [R1+0xc], R251 ;  /* 0x00000cfb01007387 */ /* 0x000fe80000100800 */
[----:B------:R-:W4:Y:S04]  /*1ba0*/  LDL R176, [R1+0x7c] ;  /* 0x00007c0001b07983 */ /* 0x000f280000100800 */
[----:B------:R0:W-:Y:S04]  /*1bb0*/  STL [R1+0x10], R3 ;  /* 0x0000100301007387 */ /* 0x0001e80000100800 */
[----:B0-----:R-:W4:Y:S01]  /*1bc0*/  LDL.S16 R3, [R1+0xda] ;  /* 0x0000da0001037983 */ /* 0x001f220000100600 */
[----:B------:R-:W-:Y:S01]  /*1bd0*/  FMUL.FTZ R251, R171, UR29 ;  /* 0x0000001dabfb7c20 */ /* 0x000fe20008410000 */
[----:B------:R-:W-:-:S05]  /*1be0*/  HADD2.F32 R171, -RZ, R250.H0_H0 ;  /* 0x200000faffab7230 */ /* 0x000fca0000004100 */
[----:B------:R-:W-:Y:S01]  /*1bf0*/  FMUL.FTZ R250, R175, R171 ;  /* 0x000000abaffa7220 */ /* 0x000fe20000410000 */
[----:B------:R-:W-:Y:S01]  /*1c00*/  FMUL.FTZ R171, R172, UR29 ;  /* 0x0000001dacab7c20 */ /* 0x000fe20008410000 */
[----:B------:R-:W-:Y:S01]  /*1c10*/  FADD.FTZ R172, R177, -UR9 ;  /* 0x80000009b1ac7e21 */ /* 0x000fe20008010000 */
[----:B------:R-:W-:Y:S02]  /*1c20*/  FADD.FTZ R177, R184, -UR9 ;  /* 0x80000009b8b17e21 */ /* 0x000fe40008010000 */
[----:B------:R-:W4:Y:S01]  /*1c30*/  LDL R184, [R1+0x80] ;  /* 0x0000800001b87983 */ /* 0x000f220000100800 */
[----:B------:R-:W-:Y:S01]  /*1c40*/  FFMA.FTZ R20, R180, R171, R20 ;  /* 0x000000abb4147223 */ /* 0x000fe20000010014 */
[----:B------:R-:W-:Y:S01]  /*1c50*/  FFMA.FTZ R19, R175, R251, R19 ;  /* 0x000000fbaf137223 */ /* 0x000fe20000010013 */
[----:B--2---:R-:W-:-:S05]  /*1c60*/  HADD2.F32 R173, -RZ, R173.H0_H0 ;  /* 0x200000adffad7230 */ /* 0x004fca0000004100 */
[----:B------:R-:W-:Y:S01]  /*1c70*/  FMUL.FTZ R173, R180, R173 ;  /* 0x000000adb4ad7220 */ /* 0x000fe20000410000 */
[----:B------:R-:W-:Y:S02]  /*1c80*/  FMUL.FTZ R180, R179, UR29 ;  /* 0x0000001db3b47c20 */ /* 0x000fe40008410000 */
[----:B------:R-:W2:Y:S01]  /*1c90*/  LDL.S16 R179, [R1+0xc4] ;  /* 0x0000c40001b37983 */ /* 0x000ea20000100600 */
[----:B---3--:R-:W-:Y:S02]  /*1ca0*/  HADD2.F32 R175, -RZ, R174.H0_H0 ;  /* 0x200000aeffaf7230 */ /* 0x008fe40000004100 */
[----:B------:R-:W-:Y:S02]  /*1cb0*/  FADD.FTZ R174, R178, -UR9 ;  /* 0x80000009b2ae7e21 */ /* 0x000fe40008010000 */
[----:B------:R-:W3:Y:S02]  /*1cc0*/  LDL R178, [R1+0x84] ;  /* 0x0000840001b27983 */ /* 0x000ee40000100800 */
[----:B------:R-:W-:Y:S01]  /*1cd0*/  FMUL.FTZ R174, R174, UR29 ;  /* 0x0000001daeae7c20 */ /* 0x000fe20008410000 */
[----:B----4-:R-:W-:-:S03]  /*1ce0*/  HADD2.F32 R176, -RZ, R176.H0_H0 ;  /* 0x200000b0ffb07230 */ /* 0x010fc60000004100 */
[C---:B------:R-:W-:Y:S02]  /*1cf0*/  FFMA.FTZ R22, R182.reuse, R174, R22 ;  /* 0x000000aeb6167223 */ /* 0x040fe40000010016 */
[----:B------:R-:W-:Y:S01]  /*1d00*/  FMUL.FTZ R182, R182, R176 ;  /* 0x000000b0b6b67220 */ /* 0x000fe20000410000 */
[----:B------:R-:W-:Y:S02]  /*1d10*/  HADD2.F32 R176, -RZ, R3.H0_H0 ;  /* 0x20000003ffb07230 */ /* 0x000fe40000004100 */
[----:B------:R-:W4:Y:S01]  /*1d20*/  LDL.S16 R3, [R1+0xd8] ;  /* 0x0000d80001037983 */ /* 0x000f220000100600 */
[----:B------:R-:W-:Y:S01]  /*1d30*/  FMUL.FTZ R172, R172, UR29 ;  /* 0x0000001dacac7c20 */ /* 0x000fe20008410000 */
[----:B------:R-:W-:-:S03]  /*1d40*/  FMUL.FTZ R175, R181, R175 ;  /* 0x000000afb5af7220 */ /* 0x000fc60000410000 */
[----:B------:R-:W-:Y:S01]  /*1d50*/  FFMA.FTZ R21, R181, R172, R21 ;  /* 0x000000acb5157223 */ /* 0x000fe20000010015 */
[----:B------:R-:W-:Y:S01]  /*1d60*/  FMUL.FTZ R181, R177, UR29 ;  /* 0x0000001db1b57c20 */ /* 0x000fe20008410000 */
[----:B------:R-:W-:Y:S01]  /*1d70*/  FADD.FTZ R177, R185, -UR9 ;  /* 0x80000009b9b17e21 */ /* 0x000fe20008010000 */
[C---:B------:R-:W-:Y:S01]  /*1d80*/  FFMA.FTZ R23, R183.reuse, R180, R23 ;  /* 0x000000b4b7177223 */ /* 0x040fe20000010017 */
[----:B------:R-:W-:Y:S01]  /*1d90*/  FMUL.FTZ R183, R183, R176 ;  /* 0x000000b0b7b77220 */ /* 0x000fe20000410000 */
[----:B------:R-:W-:Y:S02]  /*1da0*/  HADD2.F32 R176, -RZ, R184.H0_H0 ;  /* 0x200000b8ffb07230 */ /* 0x000fe40000004100 */
[----:B------:R-:W-:Y:S01]  /*1db0*/  FMUL.FTZ R184, R177, UR29 ;  /* 0x0000001db1b87c20 */ /* 0x000fe20008410000 */
[----:B------:R-:W-:-:S04]  /*1dc0*/  FADD.FTZ R177, R186, -UR9 ;  /* 0x80000009bab17e21 */ /* 0x000fc80008010000 */
[----:B------:R-:W-:Y:S01]  /*1dd0*/  FMUL.FTZ R186, R177, UR29 ;  /* 0x0000001db1ba7c20 */ /* 0x000fe20008410000 */
[----:B------:R-:W-:-:S04]  /*1de0*/  FADD.FTZ R177, R187, -UR9 ;  /* 0x80000009bbb17e21 */ /* 0x000fc80008010000 */
[----:B------:R-:W-:Y:S01]  /*1df0*/  FMUL.FTZ R187, R177, UR29 ;  /* 0x0000001db1bb7c20 */ /* 0x000fe20008410000 */
[----:B------:R-:W-:Y:S02]  /*1e00*/  FADD.FTZ R177, R192, -UR9 ;  /* 0x80000009c0b17e21 */ /* 0x000fe40008010000 */
[----:B------:R-:W4:Y:S01]  /*1e10*/  LDL R192, [R1+0x88] ;  /* 0x0000880001c07983 */ /* 0x000f220000100800 */
[----:B------:R-:W-:Y:S01]  /*1e20*/  FMUL.FTZ R185, R188, R176 ;  /* 0x000000b0bcb97220 */ /* 0x000fe20000410000 */
[C---:B------:R-:W-:Y:S01]  /*1e30*/  FFMA.FTZ R25, R189.reuse, R184, R25 ;  /* 0x000000b8bd197223 */ /* 0x040fe20000010019 */
[----:B------:R-:W-:Y:S01]  /*1e40*/  FFMA.FTZ R26, R190, R186, R26 ;  /* 0x000000babe1a7223 */ /* 0x000fe2000001001a */
[----:B--2---:R-:W-:Y:S02]  /*1e50*/  HADD2.F32 R176, -RZ, R179.H0_H0 ;  /* 0x200000b3ffb07230 */ /* 0x004fe40000004100 */
[----:B------:R-:W2:Y:S03]  /*1e60*/  LDL.S16 R179, [R1+0xc2] ;  /* 0x0000c20001b37983 */ /* 0x000ea60000100600 */
[----:B------:R-:W-:Y:S01]  /*1e70*/  FMUL.FTZ R189, R189, R176 ;  /* 0x000000b0bdbd7220 */ /* 0x000fe20000410000 */
[----:B---3--:R-:W-:-:S02]  /*1e80*/  HADD2.F32 R176, -RZ, R178.H0_H0 ;  /* 0x200000b2ffb07230 */ /* 0x008fc40000004100 */
[----:B------:R-:W3:Y:S03]  /*1e90*/  LDL R178, [R1+0x8c] ;  /* 0x00008c0001b27983 */ /* 0x000ee60000100800 */
[----:B------:R-:W-:Y:S01]  /*1ea0*/  FMUL.FTZ R190, R190, R176 ;  /* 0x000000b0bebe7220 */ /* 0x000fe20000410000 */
[----:B----4-:R-:W-:Y:S02]  /*1eb0*/  HADD2.F32 R176, -RZ, R3.H0_H0 ;  /* 0x20000003ffb07230 */ /* 0x010fe40000004100 */
[----:B------:R-:W4:Y:S01]  /*1ec0*/  LDL.S16 R3, [R1+0xd6] ;  /* 0x0000d60001037983 */ /* 0x000f220000100600 */
[----:B------:R-:W-:Y:S01]  /*1ed0*/  FFMA.FTZ R24, R188, R181, R24 ;  /* 0x000000b5bc187223 */ /* 0x000fe20000010018 */
[----:B------:R-:W-:Y:S01]  /*1ee0*/  FMUL.FTZ R188, R177, UR29 ;  /* 0x0000001db1bc7c20 */ /* 0x000fe20008410000 */
[----:B------:R-:W-:Y:S01]  /*1ef0*/  FADD.FTZ R177, R193, -UR9 ;  /* 0x80000009c1b17e21 */ /* 0x000fe20008010000 */
[C---:B------:R-:W-:Y:S01]  /*1f00*/  FFMA.FTZ R27, R191.reuse, R187, R27 ;  /* 0x000000bbbf1b7223 */ /* 0x040fe2000001001b */
[----:B------:R-:W-:Y:S01]  /*1f10*/  FMUL.FTZ R191, R191, R176 ;  /* 0x000000b0bfbf7220 */ /* 0x000fe20000410000 */
[----:B------:R-:W-:-:S02]  /*1f20*/  HADD2.F32 R176, -RZ, R192.H0_H0 ;  /* 0x200000c0ffb07230 */ /* 0x000fc40000004100 */
[----:B------:R-:W-:Y:S01]  /*1f30*/  FMUL.FTZ R192, R177, UR29 ;  /* 0x0000001db1c07c20 */ /* 0x000fe20008410000 */
[----:B------:R-:W-:-:S04]  /*1f40*/  FADD.FTZ R177, R194, -UR9 ;  /* 0x80000009c2b17e21 */ /* 0x000fc80008010000 */
[----:B------:R-:W-:Y:S01]  /*1f50*/  FMUL.FTZ R194, R177, UR29 ;  /* 0x0000001db1c27c20 */ /* 0x000fe20008410000 */
[----:B------:R-:W-:Y:S01]  /*1f60*/  FADD.FTZ R177, R195, -UR9 ;  /* 0x80000009c3b17e21 */ /* 0x000fe20008010000 */
[----:B------:R-:W-:-:S03]  /*1f70*/  FMUL.FTZ R193, R196, R176 ;  /* 0x000000b0c4c17220 */ /* 0x000fc60000410000 */
[----:B------:R-:W-:Y:S01]  /*1f80*/  FMUL.FTZ R195, R177, UR29 ;  /* 0x0000001db1c37c20 */ /* 0x000fe20008410000 */
[----:B------:R-:W-:Y:S02]  /*1f90*/  FADD.FTZ R177, R200, -UR9 ;  /* 0x80000009c8b17e21 */ /* 0x000fe40008010000 */
[----:B------:R-:W4:Y:S01]  /*1fa0*/  LDL R200, [R1+0x90] ;  /* 0x0000900001c87983 */ /* 0x000f220000100800 */
[C---:B------:R-:W-:Y:S01]  /*1fb0*/  FFMA.FTZ R29, R197.reuse, R192, R29 ;  /* 0x000000c0c51d7223 */ /* 0x040fe2000001001d */
[----:B------:R-:W-:Y:S01]  /*1fc0*/  FFMA.FTZ R30, R198, R194, R30 ;  /* 0x000000c2c61e7223 */ /* 0x000fe2000001001e */
[----:B--2---:R-:W-:Y:S02]  /*1fd0*/  HADD2.F32 R176, -RZ, R179.H0_H0 ;  /* 0x200000b3ffb07230 */ /* 0x004fe40000004100 */
[----:B------:R-:W2:Y:S03]  /*1fe0*/  LDL.S16 R179, [R1+0xc0] ;  /* 0x0000c00001b37983 */ /* 0x000ea60000100600 */
[----:B------:R-:W-:Y:S01]  /*1ff0*/  FMUL.FTZ R197, R197, R176 ;  /* 0x000000b0c5c57220 */ /* 0x000fe20000410000 */
[----:B---3--:R-:W-:-:S02]  /*2000*/  HADD2.F32 R176, -RZ, R178.H0_H0 ;  /* 0x200000b2ffb07230 */ /* 0x008fc40000004100 */
[----:B------:R-:W3:Y:S03]  /*2010*/  LDL.S16 R178, [R1+0xd4] ;  /* 0x0000d40001b27983 */ /* 0x000ee60000100600 */
[----:B------:R-:W-:Y:S01]  /*2020*/  FMUL.FTZ R198, R198, R176 ;  /* 0x000000b0c6c67220 */ /* 0x000fe20000410000 */
[----:B----4-:R-:W-:Y:S02]  /*2030*/  HADD2.F32 R176, -RZ, R3.H0_H0 ;  /* 0x20000003ffb07230 */ /* 0x010fe40000004100 */
[----:B------:R-:W4:Y:S01]  /*2040*/  LDL R3, [R1+0x94] ;  /* 0x0000940001037983 */ /* 0x000f220000100800 */
[C---:B------:R-:W-:Y:S01]  /*2050*/  FFMA.FTZ R31, R199.reuse, R195, R31 ;  /* 0x000000c3c71f7223 */ /* 0x040fe2000001001f */
[----:B------:R-:W-:Y:S01]  /*2060*/  FFMA.FTZ R28, R196, R188, R28 ;  /* 0x000000bcc41c7223 */ /* 0x000fe2000001001c */
[----:B------:R-:W-:Y:S01]  /*2070*/  FMUL.FTZ R199, R199, R176 ;  /* 0x000000b0c7c77220 */ /* 0x000fe20000410000 */
[----:B------:R-:W-:Y:S01]  /*2080*/  FMUL.FTZ R196, R177, UR29 ;  /* 0x0000001db1c47c20 */ /* 0x000fe20008410000 */
[----:B------:R-:W-:Y:S01]  /*2090*/  FADD.FTZ R177, R201, -UR9 ;  /* 0x80000009c9b17e21 */ /* 0x000fe20008010000 */
[----:B------:R-:W-:-:S03]  /*20a0*/  HADD2.F32 R176, -RZ, R200.H0_H0 ;  /* 0x200000c8ffb07230 */ /* 0x000fc60000004100 */
[----:B------:R-:W-:Y:S01]  /*20b0*/  FMUL.FTZ R200, R177, UR29 ;  /* 0x0000001db1c87c20 */ /* 0x000fe20008410000 */
[----:B------:R-:W-:Y:S01]  /*20c0*/  FADD.FTZ R177, R202, -UR9 ;  /* 0x80000009cab17e21 */ /* 0x000fe20008010000 */
[----:B------:R-:W-:Y:S02]  /*20d0*/  FMUL.FTZ R201, R204, R176 ;  /* 0x000000b0ccc97220 */ /* 0x000fe40000410000 */
[----:B------:R-:W-:Y:S01]  /*20e0*/  FFMA.FTZ R105, R205, R200, R105 ;  /* 0x000000c8cd697223 */ /* 0x000fe20000010069 */
[----:B------:R-:W-:Y:S01]  /*20f0*/  FMUL.FTZ R202, R177, UR29 ;  /* 0x0000001db1ca7c20 */ /* 0x000fe20008410000 */
[----:B------:R-:W-:-:S03]  /*2100*/  FADD.FTZ R177, R203, -UR9 ;  /* 0x80000009cbb17e21 */ /* 0x000fc60008010000 */
[----:B------:R-:W-:Y:S01]  /*2110*/  FFMA.FTZ R106, R206, R202, R106 ;  /* 0x000000cace6a7223 */ /* 0x000fe2000001006a */
[----:B------:R-:W-:Y:S01]  /*2120*/  FMUL.FTZ R203, R177, UR29 ;  /* 0x0000001db1cb7c20 */ /* 0x000fe20008410000 */
[----:B------:R-:W-:-:S03]  /*2130*/  FADD.FTZ R177, R208, -UR9 ;  /* 0x80000009d0b17e21 */ /* 0x000fc60008010000 */
[----:B------:R-:W-:Y:S01]  /*2140*/  FFMA.FTZ R107, R207, R203, R107 ;  /* 0x000000cbcf6b7223 */ /* 0x000fe2000001006b */
[----:B--2---:R-:W-:Y:S02]  /*2150*/  HADD2.F32 R176, -RZ, R179.H0_H0 ;  /* 0x200000b3ffb07230 */ /* 0x004fe40000004100 */
[----:B------:R-:W2:Y:S03]  /*2160*/  LDL R179, [R1+0x9c] ;  /* 0x00009c0001b37983 */ /* 0x000ea60000100800 */
[----:B------:R-:W-:Y:S01]  /*2170*/  FMUL.FTZ R205, R205, R176 ;  /* 0x000000b0cdcd7220 */ /* 0x000fe20000410000 */
[----:B----4-:R-:W-:Y:S02]  /*2180*/  HADD2.F32 R176, -RZ, R3.H0_H0 ;  /* 0x20000003ffb07230 */ /* 0x010fe40000004100 */
[----:B------:R-:W4:Y:S03]  /*2190*/  LDL.S16 R3, [R1+0xbe] ;  /* 0x0000be0001037983 */ /* 0x000f260000100600 */
[----:B------:R-:W-:Y:S01]  /*21a0*/  FMUL.FTZ R206, R206, R176 ;  /* 0x000000b0cece7220 */ /* 0x000fe20000410000 */
[----:B---3--:R-:W-:-:S02]  /*21b0*/  HADD2.F32 R176, -RZ, R178.H0_H0 ;  /* 0x200000b2ffb07230 */ /* 0x008fc40000004100 */
[----:B------:R-:W3:Y:S03]  /*21c0*/  LDL.S16 R178, [R1+0xd2] ;  /* 0x0000d20001b27983 */ /* 0x000ee60000100600 */
[----:B------:R-:W-:Y:S01]  /*21d0*/  FMUL.FTZ R207, R207, R176 ;  /* 0x000000b0cfcf7220 */ /* 0x000fe20000410000 */
[----:B------:R-:W2:Y:S04]  /*21e0*/  LDL.LU R208, [R1+0x54] ;  /* 0x0000540001d07983 */ /* 0x000ea80000300800 */
[----:B------:R-:W4:Y:S01]  /*21f0*/  LDL R176, [R1+0x98] ;  /* 0x0000980001b07983 */ /* 0x000f220000100800 */
[----:B------:R-:W-:Y:S01]  /*2200*/  FFMA.FTZ R104, R204, R196, R104 ;  /* 0x000000c4cc687223 */ /* 0x000fe20000010068 */
[----:B------:R-:W-:Y:S01]  /*2210*/  FMUL.FTZ R204, R177, UR29 ;  /* 0x0000001db1cc7c20 */ /* 0x000fe20008410000 */
[----:B------:R-:W-:-:S03]  /*2220*/  FADD.FTZ R177, R209, -UR9 ;  /* 0x80000009d1b17e21 */ /* 0x000fc60008010000 */
[----:B--2---:R-:W-:Y:S01]  /*2230*/  FFMA.FTZ R208, R212, R204, R208 ;  /* 0x000000ccd4d07223 */ /* 0x004fe200000100d0 */
[----:B----4-:R-:W-:-:S04]  /*2240*/  HADD2.F32 R176, -RZ, R176.H0_H0 ;  /* 0x200000b0ffb07230 */ /* 0x010fc80000004100 */
[----:B------:R0:W-:Y:S01]  /*2250*/  STL [R1+0x54], R208 ;  /* 0x000054d001007387 */ /* 0x0001e20000100800 */
[----:B------:R-:W-:Y:S01]  /*2260*/  FMUL.FTZ R209, R212, R176 ;  /* 0x000000b0d4d17220 */ /* 0x000fe20000410000 */
[----:B------:R-:W-:Y:S02]  /*2270*/  HADD2.F32 R176, -RZ, R3.H0_H0 ;  /* 0x20000003ffb07230 */ /* 0x000fe40000004100 */
[----:B------:R-:W2:Y:S01]  /*2280*/  LDL.LU R212, [R1+0x60] ;  /* 0x0000600001d47983 */ /* 0x000ea20000300800 */
[----:B0-----:R-:W-:-:S03]  /*2290*/  FMUL.FTZ R208, R177, UR29 ;  /* 0x0000001db1d07c20 */ /* 0x001fc60008410000 */
[----:B------:R-:W4:Y:S01]  /*22a0*/  LDL R3, [R1+0xa0] ;  /* 0x0000a00001037983 */ /* 0x000f220000100800 */
[----:B------:R-:W-:-:S03]  /*22b0*/  FADD.FTZ R177, R210, -UR9 ;  /* 0x80000009d2b17e21 */ /* 0x000fc60008010000 */
[----:B------:R-:W3:Y:S02]  /*22c0*/  LDL.LU R210, [R1+0x58] ;  /* 0x0000580001d27983 */ /* 0x000ee40000300800 */
[C---:B---3--:R-:W-:Y:S01]  /*22d0*/  FFMA.FTZ R210, R213.reuse, R208, R210 ;  /* 0x000000d0d5d27223 */ /* 0x048fe200000100d2 */
[----:B------:R-:W-:Y:S01]  /*22e0*/  FMUL.FTZ R213, R213, R176 ;  /* 0x000000b0d5d57220 */ /* 0x000fe20000410000 */
[----:B------:R-:W-:-:S03]  /*22f0*/  HADD2.F32 R176, -RZ, R179.H0_H0 ;  /* 0x200000b3ffb07230 */ /* 0x000fc60000004100 */
[----:B------:R0:W-:Y:S04]  /*2300*/  STL [R1+0x58], R210 ;  /* 0x000058d201007387 */ /* 0x0001e80000100800 */
[----:B------:R-:W3:Y:S01]  /*2310*/  LDL.S16 R179, [R1+0xbc] ;  /* 0x0000bc0001b37983 */ /* 0x000ee20000100600 */
[----:B0-----:R-:W-:Y:S01]  /*2320*/  FMUL.FTZ R210, R177, UR29 ;  /* 0x0000001db1d27c20 */ /* 0x001fe20008410000 */
[----:B------:R-:W-:Y:S02]  /*2330*/  FADD.FTZ R177, R211, -UR9 ;  /* 0x80000009d3b17e21 */ /* 0x000fe40008010000 */
[----:B------:R-:W2:Y:S02]  /*2340*/  LDL.LU R211, [R1+0x5c] ;  /* 0x00005c0001d37983 */ /* 0x000ea40000300800 */
[C---:B--2---:R-:W-:Y:S01]  /*2350*/  FFMA.FTZ R211, R214.reuse, R210, R211 ;  /* 0x000000d2d6d37223 */ /* 0x044fe200000100d3 */
[----:B------:R-:W-:Y:S01]  /*2360*/  FMUL.FTZ R214, R214, R176 ;  /* 0x000000b0d6d67220 */ /* 0x000fe20000410000 */
[----:B------:R-:W-:-:S03]  /*2370*/  HADD2.F32 R176, -RZ, R178.H0_H0 ;  /* 0x200000b2ffb07230 */ /* 0x000fc60000004100 */
[----:B------:R0:W-:Y:S04]  /*2380*/  STL [R1+0x5c], R211 ;  /* 0x00005cd301007387 */ /* 0x0001e80000100800 */
[----:B------:R-:W2:Y:S01]  /*2390*/  LDL.LU R178, [R1+0x48] ;  /* 0x0000480001b27983 */ /* 0x000ea20000300800 */
[----:B0-----:R-:W-:Y:S01]  /*23a0*/  FMUL.FTZ R211, R177, UR29 ;  /* 0x0000001db1d37c20 */ /* 0x001fe20008410000 */
[----:B------:R-:W-:Y:S02]  /*23b0*/  FADD.FTZ R177, R216, -UR9 ;  /* 0x80000009d8b17e21 */ /* 0x000fe40008010000 */
[----:B------:R-:W2:Y:S01]  /*23c0*/  LDL.LU R216, [R1+0x44] ;  /* 0x0000440001d87983 */ /* 0x000ea20000300800 */
[C---:B------:R-:W-:Y:S01]  /*23d0*/  FFMA.FTZ R212, R215.reuse, R211, R212 ;  /* 0x000000d3d7d47223 */ /* 0x040fe200000100d4 */
[----:B------:R-:W-:Y:S01]  /*23e0*/  FMUL.FTZ R215, R215, R176 ;  /* 0x000000b0d7d77220 */ /* 0x000fe20000410000 */
[----:B----4-:R-:W-:-:S03]  /*23f0*/  HADD2.F32 R176, -RZ, R3.H0_H0 ;  /* 0x20000003ffb07230 */ /* 0x010fc60000004100 */
[----:B------:R0:W-:Y:S04]  /*2400*/  STL [R1+0x60], R212 ;  /* 0x000060d401007387 */ /* 0x0001e80000100800 */
[----:B------:R-:W4:Y:S01]  /*2410*/  LDL R3, [R1+0xa4] ;  /* 0x0000a40001037983 */ /* 0x000f220000100800 */
[----:B0-----:R-:W-:Y:S01]  /*2420*/  FMUL.FTZ R212, R177, UR29 ;  /* 0x0000001db1d47c20 */ /* 0x001fe20008410000 */
[----:B------:R-:W-:Y:S01]  /*2430*/  FADD.FTZ R177, R217, -UR9 ;  /* 0x80000009d9b17e21 */ /* 0x000fe20008010000 */
[C---:B------:R-:W-:Y:S01]  /*2440*/  FMUL.FTZ R217, R220.reuse, R176 ;  /* 0x000000b0dcd97220 */ /* 0x040fe20000410000 */
[----:B---3--:R-:W-:Y:S02]  /*2450*/  HADD2.F32 R176, -RZ, R179.H0_H0 ;  /* 0x200000b3ffb07230 */ /* 0x008fe40000004100 */
[----:B--2---:R-:W-:-:S02]  /*2460*/  FFMA.FTZ R216, R220, R212, R216 ;  /* 0x000000d4dcd87223 */ /* 0x004fc400000100d8 */
[----:B------:R-:W2:Y:S04]  /*2470*/  LDL.LU R220, [R1+0x4c] ;  /* 0x00004c0001dc7983 */ /* 0x000ea80000300800 */
[----:B------:R0:W-:Y:S04]  /*2480*/  STL [R1+0x44], R216 ;  /* 0x000044d801007387 */ /* 0x0001e80000100800 */
[----:B------:R-:W3:Y:S01]  /*2490*/  LDL.S16 R179, [R1+0xd0] ;  /* 0x0000d00001b37983 */ /* 0x000ee20000100600 */
[----:B0-----:R-:W-:-:S04]  /*24a0*/  FMUL.FTZ R216, R177, UR29 ;  /* 0x0000001db1d87c20 */ /* 0x001fc80008410000 */
[----:B------:R-:W-:-:S05]  /*24b0*/  FFMA.FTZ R178, R221, R216, R178 ;  /* 0x000000d8ddb27223 */ /* 0x000fca00000100b2 */
[----:B------:R4:W-:Y:S02]  /*24c0*/  STL [R1+0x48], R178 ;  /* 0x000048b201007387 */ /* 0x0009e40000100800 */
[----:B----4-:R-:W-:Y:S02]  /*24d0*/  HADD2.F32 R178, -RZ, R3.H0_H0 ;  /* 0x20000003ffb27230 */ /* 0x010fe40000004100 */
[----:B------:R-:W4:Y:S01]  /*24e0*/  LDL.LU R3, [R1+0x50] ;  /* 0x0000500001037983 */ /* 0x000f220000300800 */
[----:B------:R-:W-:Y:S01]  /*24f0*/  FADD.FTZ R177, R218, -UR9 ;  /* 0x80000009dab17e21 */ /* 0x000fe20008010000 */
[----:B------:R-:W-:Y:S01]  /*2500*/  FMUL.FTZ R221, R221, R176 ;  /* 0x000000b0dddd7220 */ /* 0x000fe20000410000 */
[----:B------:R-:W-:Y:S02]  /*2510*/  FFMA.FTZ R176, R0, R160, RZ ;  /* 0x000000a000b07223 */ /* 0x000fe400000100ff */
[----:B------:R-:W-:Y:S02]  /*2520*/  FMUL.FTZ R218, R177, UR29 ;  /* 0x0000001db1da7c20 */ /* 0x000fe40008410000 */
[----:B------:R-:W-:-:S04]  /*2530*/  FFMA.FTZ R176, R161, R165, R176 ;  /* 0x000000a5a1b07223 */ /* 0x000fc800000100b0 */
[----:B------:R-:W-:-:S04]  /*2540*/  FFMA.FTZ R176, R162, R163, R176 ;  /* 0x000000a3a2b07223 */ /* 0x000fc800000100b0 */
[----:B------:R-:W-:Y:S01]  /*2550*/  FFMA.FTZ R176, R2, R252, R176 ;  /* 0x000000fc02b07223 */ /* 0x000fe200000100b0 */
[----:B--2---:R-:W-:-:S05]  /*2560*/  FFMA.FTZ R220, R222, R218, R220 ;  /* 0x000000dadedc7223 */ /* 0x004fca00000100dc */
[----:B------:R0:W-:Y:S04]  /*2570*/  STL [R1+0x4c], R220 ;  /* 0x00004cdc01007387 */ /* 0x0001e80000100800 */
[----:B------:R-:W2:Y:S01]  /*2580*/  LDL R2, [R1+0xa8] ;  /* 0x0000a80001027983 */ /* 0x000ea20000100800 */
[----:B------:R-:W-:Y:S01]  /*2590*/  FMUL.FTZ R222, R222, R178 ;  /* 0x000000b2dede7220 */ /* 0x000fe20000410000 */
[----:B------:R-:W-:-:S04]  /*25a0*/  FADD.FTZ R178, R219, -UR9 ;  /* 0x80000009dbb27e21 */ /* 0x000fc80008010000 */
[----:B------:R-:W-:Y:S01]  /*25b0*/  FMUL.FTZ R219, R178, UR29 ;  /* 0x0000001db2db7c20 */ /* 0x000fe20008410000 */
[----:B---3--:R-:W-:Y:S02]  /*25c0*/  HADD2.F32 R178, -RZ, R179.H0_H0 ;  /* 0x200000b3ffb27230 */ /* 0x008fe40000004100 */
[----:B------:R-:W3:Y:S01]  /*25d0*/  LDL.S16 R179, [R1+0xba] ;  /* 0x0000ba0001b37983 */ /* 0x000ee20000100600 */
[C---:B----4-:R-:W-:Y:S02]  /*25e0*/  FFMA.FTZ R3, R223.reuse, R219, R3 ;  /* 0x000000dbdf037223 */ /* 0x050fe40000010003 */
[----:B------:R-:W-:Y:S01]  /*25f0*/  FMUL.FTZ R223, R223, R178 ;  /* 0x000000b2dfdf7220 */ /* 0x000fe20000410000 */
[----:B------:R-:W-:Y:S02]  /*2600*/  FADD.FTZ R178, R224, -UR9 ;  /* 0x80000009e0b27e21 */ /* 0x000fe40008010000 */
[----:B------:R1:W-:Y:S04]  /*2610*/  STL [R1+0x50], R3 ;  /* 0x0000500301007387 */ /* 0x0003e80000100800 */
[----:B------:R-:W4:Y:S01]  /*2620*/  LDL.LU R224, [R1+0x34] ;  /* 0x0000340001e07983 */ /* 0x000f220000300800 */
[----:B0-----:R-:W-:-:S03]  /*2630*/  FMUL.FTZ R220, R178, UR29 ;  /* 0x0000001db2dc7c20 */ /* 0x001fc60008410000 */
[----:B-1----:R-:W3:Y:S01]  /*2640*/  LDL.LU R3, [R1+0x38] ;  /* 0x0000380001037983 */ /* 0x002ee20000300800 */
[----:B--2---:R-:W-:-:S03]  /*2650*/  HADD2.F32 R178, -RZ, R2.H0_H0 ;  /* 0x20000002ffb27230 */ /* 0x004fc60000004100 */
[----:B------:R-:W2:Y:S01]  /*2660*/  LDL R2, [R1+0xac] ;  /* 0x0000ac0001027983 */ /* 0x000ea20000100800 */
[----:B----4-:R-:W-:-:S05]  /*2670*/  FFMA.FTZ R224, R228, R220, R224 ;  /* 0x000000dce4e07223 */ /* 0x010fca00000100e0 */
[----:B------:R0:W-:Y:S02]  /*2680*/  STL [R1+0x34], R224 ;  /* 0x000034e001007387 */ /* 0x0001e40000100800 */
[----:B0-----:R-:W-:Y:S01]  /*2690*/  FMUL.FTZ R224, R228, R178 ;  /* 0x000000b2e4e07220 */ /* 0x001fe20000410000 */
[----:B------:R-:W-:Y:S01]  /*26a0*/  FADD.FTZ R178, R225, -UR9 ;  /* 0x80000009e1b27e21 */ /* 0x000fe20008010000 */
[----:B------:R-:W4:Y:S03]  /*26b0*/  LDL.LU R228, [R1+0x3c] ;  /* 0x00003c0001e47983 */ /* 0x000f260000300800 */
[----:B------:R-:W-:Y:S01]  /*26c0*/  FMUL.FTZ R225, R178, UR29 ;  /* 0x0000001db2e17c20 */ /* 0x000fe20008410000 */
[----:B---3--:R-:W-:Y:S02]  /*26d0*/  HADD2.F32 R178, -RZ, R179.H0_H0 ;  /* 0x200000b3ffb27230 */ /* 0x008fe40000004100 */
[----:B------:R-:W3:Y:S01]  /*26e0*/  LDL.S16 R179, [R1+0xce] ;  /* 0x0000ce0001b37983 */ /* 0x000ee20000100600 */
[----:B------:R-:W-:-:S02]  /*26f0*/  FFMA.FTZ R3, R229, R225, R3 ;  /* 0x000000e1e5037223 */ /* 0x000fc40000010003 */
[----:B------:R-:W-:Y:S01]  /*2700*/  FMUL.FTZ R229, R229, R178 ;  /* 0x000000b2e5e57220 */ /* 0x000fe20000410000 */
[----:B------:R-:W-:Y:S02]  /*2710*/  FADD.FTZ R178, R226, -UR9 ;  /* 0x80000009e2b27e21 */ /* 0x000fe40008010000 */
[----:B------:R0:W-:Y:S02]  /*2720*/  STL [R1+0x38], R3 ;  /* 0x0000380301007387 */ /* 0x0001e40000100800 */
[----:B------:R-:W-:Y:S01]  /*2730*/  FMUL.FTZ R226, R178, UR29 ;  /* 0x0000001db2e27c20 */ /* 0x000fe20008410000 */
[----:B--2---:R-:W-:Y:S02]  /*2740*/  HADD2.F32 R178, -RZ, R2.H0_H0 ;  /* 0x20000002ffb27230 */ /* 0x004fe40000004100 */
[----:B------:R-:W2:Y:S04]  /*2750*/  LDL.LU R2, [R1+0x40] ;  /* 0x0000400001027983 */ /* 0x000ea80000300800 */
[----:B0-----:R-:W2:Y:S01]  /*2760*/  LDL R3, [R1+0xb0] ;  /* 0x0000b00001037983 */ /* 0x001ea20000100800 */
[C---:B----4-:R-:W-:Y:S01]  /*2770*/  FFMA.FTZ R228, R230.reuse, R226, R228 ;  /* 0x000000e2e6e47223 */ /* 0x050fe200000100e4 */
[----:B------:R-:W-:Y:S01]  /*2780*/  FMUL.FTZ R230, R230, R178 ;  /* 0x000000b2e6e67220 */ /* 0x000fe20000410000 */
[----:B------:R-:W-:-:S04]  /*2790*/  FADD.FTZ R178, R227, -UR9 ;  /* 0x80000009e3b27e21 */ /* 0x000fc80008010000 */
[----:B------:R-:W-:Y:S01]  /*27a0*/  FMUL.FTZ R227, R178, UR29 ;  /* 0x0000001db2e37c20 */ /* 0x000fe20008410000 */
[----:B---3--:R-:W-:Y:S01]  /*27b0*/  HADD2.F32 R178, -RZ, R179.H0_H0 ;  /* 0x200000b3ffb27230 */ /* 0x008fe20000004100 */
[----:B------:R-:W-:Y:S02]  /*27c0*/  STL [R1+0x3c], R228 ;  /* 0x00003ce401007387 */ /* 0x000fe40000100800 */
[C---:B--2---:R-:W-:Y:S02]  /*27d0*/  FFMA.FTZ R2, R231.reuse, R227, R2 ;  /* 0x000000e3e7027223 */ /* 0x044fe40000010002 */
[----:B------:R-:W-:Y:S01]  /*27e0*/  FMUL.FTZ R231, R231, R178 ;  /* 0x000000b2e7e77220 */ /* 0x000fe20000410000 */
[----:B------:R-:W-:Y:S02]  /*27f0*/  FADD.FTZ R178, R232, -UR9 ;  /* 0x80000009e8b27e21 */ /* 0x000fe40008010000 */
[----:B------:R0:W-:Y:S04]  /*2800*/  STL [R1+0x40], R2 ;  /* 0x0000400201007387 */ /* 0x0001e80000100800 */
[----:B0-----:R-:W2:Y:S04]  /*2810*/  LDL.S16 R2, [R1+0xb8] ;  /* 0x0000b80001027983 */ /* 0x001ea80000100600 */
[----:B------:R-:W3:Y:S01]  /*2820*/  LDL.LU R232, [R1+0x24] ;  /* 0x0000240001e87983 */ /* 0x000ee20000300800 */
[----:B------:R-:W-:Y:S01]  /*2830*/  FMUL.FTZ R228, R178, UR29 ;  /* 0x0000001db2e47c20 */ /* 0x000fe20008410000 */
[----:B------:R-:W-:-:S02]  /*2840*/  HADD2.F32 R178, -RZ, R3.H0_H0 ;  /* 0x20000003ffb27230 */ /* 0x000fc40000004100 */
[----:B------:R-:W4:Y:S04]  /*2850*/  LDL.LU R3, [R1+0x28] ;  /* 0x0000280001037983 */ /* 0x000f280000300800 */
[----:B------:R-:W4:Y:S01]  /*2860*/  LDL R179, [R1+0xb4] ;  /* 0x0000b40001b37983 */ /* 0x000f220000100800 */
[----:B------:R-:W-:Y:S01]  /*2870*/  FADD.FTZ R73, R73, R237 ;  /* 0x000000ed49497221 */ /* 0x000fe20000010000 */
[----:B------:R-:W-:Y:S01]  /*2880*/  FADD.FTZ R72, R72, R236 ;  /* 0x000000ec48487221 */ /* 0x000fe20000010000 */
[----:B------:R-:W-:-:S04]  /*2890*/  FADD.FTZ R177, RZ, R160 ;  /* 0x000000a0ffb17221 */ /* 0x000fc80000010000 */
        /* <DEDUP_REMOVED lines=22> */
[----:B---3--:R-:W-:-:S05]  /*2a00*/  FFMA.FTZ R232, R236, R228, R232 ;  /* 0x000000e4ece87223 */ /* 0x008fca00000100e8 */
[----:B------:R0:W-:Y:S02]  /*2a10*/  STL [R1+0x24], R232 ;  /* 0x000024e801007387 */ /* 0x0001e40000100800 */
[----:B0-----:R-:W-:Y:S01]  /*2a20*/  FMUL.FTZ R232, R236, R178 ;  /* 0x000000b2ece87220 */ /* 0x001fe20000410000 */
[----:B------:R-:W-:-:S04]  /*2a30*/  FADD.FTZ R178, R233, -UR9 ;  /* 0x80000009e9b27e21 */ /* 0x000fc80008010000 */
[----:B------:R-:W-:Y:S01]  /*2a40*/  FMUL.FTZ R233, R178, UR29 ;  /* 0x0000001db2e97c20 */ /* 0x000fe20008410000 */
[----:B--2---:R-:W-:Y:S02]  /*2a50*/  HADD2.F32 R178, -RZ, R2.H0_H0 ;  /* 0x20000002ffb27230 */ /* 0x004fe40000004100 */
[----:B------:R-:W2:Y:S01]  /*2a60*/  LDL.LU R2, [R1+0x2c] ;  /* 0x00002c0001027983 */ /* 0x000ea20000300800 */
[C---:B----4-:R-:W-:Y:S02]  /*2a70*/  FFMA.FTZ R3, R237.reuse, R233, R3 ;  /* 0x000000e9ed037223 */ /* 0x050fe40000010003 */
[----:B------:R-:W-:Y:S01]  /*2a80*/  FMUL.FTZ R237, R237, R178 ;  /* 0x000000b2eded7220 */ /* 0x000fe20000410000 */
[----:B------:R-:W-:Y:S01]  /*2a90*/  FADD.FTZ R178, R234, -UR9 ;  /* 0x80000009eab27e21 */ /* 0x000fe20008010000 */
[----:B------:R-:W3:Y:S03]  /*2aa0*/  LDL.S16 R236, [R1+0xcc] ;  /* 0x0000cc0001ec7983 */ /* 0x000ee60000100600 */
[----:B------:R-:W-:Y:S01]  /*2ab0*/  FMUL.FTZ R234, R178, UR29 ;  /* 0x0000001db2ea7c20 */ /* 0x000fe20008410000 */
[----:B------:R0:W-:Y:S01]  /*2ac0*/  STL [R1+0x28], R3 ;  /* 0x0000280301007387 */ /* 0x0001e20000100800 */
[----:B------:R-:W-:-:S03]  /*2ad0*/  HADD2.F32 R178, -RZ, R179.H0_H0 ;  /* 0x200000b3ffb27230 */ /* 0x000fc60000004100 */
[----:B0-----:R0:W5:Y:S04]  /*2ae0*/  LDL.LU R3, [R1+0xe4] ;  /* 0x0000e40001037983 */ /* 0x0011680000300800 */
        /* <DEDUP_REMOVED lines=52> */
[C---:B--2---:R-:W-:Y:S01]  /*2e30*/  FFMA.FTZ R2, R238.reuse, R234, R2 ;  /* 0x000000eaee027223 */ /* 0x044fe20000010002 */
[----:B------:R-:W-:Y:S01]  /*2e40*/  FMUL.FTZ R238, R238, R178 ;  /* 0x000000b2eeee7220 */ /* 0x000fe20000410000 */
[----:B------:R-:W-:-:S04]  /*2e50*/  FADD.FTZ R178, R235, -UR9 ;  /* 0x80000009ebb27e21 */ /* 0x000fc80008010000 */
[----:B------:R-:W-:Y:S01]  /*2e60*/  FMUL.FTZ R235, R178, UR29 ;  /* 0x0000001db2eb7c20 */ /* 0x000fe20008410000 */
[----:B------:R1:W-:Y:S04]  /*2e70*/  STL [R1+0x2c], R2 ;  /* 0x00002c0201007387 */ /* 0x0003e80000100800 */
[----:B-1----:R0:W5:Y:S01]  /*2e80*/  LDL.LU R2, [R1+0xe0] ;  /* 0x0000e00001027983 */ /* 0x0021620000300800 */
[----:B----4-:R-:W-:-:S05]  /*2e90*/  FFMA.FTZ R179, R239, R235, R179 ;  /* 0x000000ebefb37223 */ /* 0x010fca00000100b3 */
[----:B------:R0:W-:Y:S01]  /*2ea0*/  STL [R1+0x30], R179 ;  /* 0x000030b301007387 */ /* 0x0001e20000100800 */
[----:B---3--:R-:W-:Y:S02]  /*2eb0*/  HADD2.F32 R178, -RZ, R236.H0_H0 ;  /* 0x200000ecffb27230 */ /* 0x008fe40000004100 */
[----:B------:R-:W-:-:S03]  /*2ec0*/  FFMA.FTZ R176, R234, R238, R176 ;  /* 0x000000eeeab07223 */ /* 0x000fc600000100b0 */
[----:B------:R-:W-:Y:S01]  /*2ed0*/  FMUL.FTZ R239, R239, R178 ;  /* 0x000000b2efef7220 */ /* 0x000fe20000410000 */
[----:B------:R-:W-:-:S03]  /*2ee0*/  FADD.FTZ R178, R177, R238 ;  /* 0x000000eeb1b27221 */ /* 0x000fc60000010000 */
[----:B------:R-:W-:Y:S01]  /*2ef0*/  FFMA.FTZ R177, R235, R239, R176 ;  /* 0x000000efebb17223 */ /* 0x000fe200000100b0 */
[----:B------:R-:W-:Y:S01]  /*2f00*/  FADD.FTZ R176, R178, R239 ;  /* 0x000000efb2b07221 */ /* 0x000fe20000010000 */
[----:B0-----:R-:W-:Y:S06]  /*2f10*/  BRA `(.L_x_16346) ;  /* 0x00000000009c7947 */ /* 0x001fec0003800000 */
.L_x_16345:
        /* <DEDUP_REMOVED lines=26> */
[----:B------:R-:W-:-:S04]  /*30c0*/  IMAD.WIDE.U32 R124, R124, 0x10, R144 ;  /* 0x000000107c7c7825 */ /* 0x000fc800078e0090 */
[--C-:B------:R-:W-:Y:S02]  /*30d0*/  IMAD.WIDE.U32 R128, R128, 0x10, R144.reuse ;  /* 0x0000001080807825 */ /* 0x100fe400078e0090 */
[----:B------:R-:W5:Y:S02]  /*30e0*/  LDG.E.128 R124, desc[UR18][R124.64] ;  /* 0x000000127c7c7981 */ /* 0x000f64000c1e1d00 */
[--C-:B------:R-:W-:Y:S02]  /*30f0*/  IMAD.WIDE.U32 R132, R132, 0x10, R144.reuse ;  /* 0x0000001084847825 */ /* 0x100fe400078e0090 */
[----:B------:R-:W5:Y:S02]  /*3100*/  LDG.E.128 R128, desc[UR18][R128.64] ;  /* 0x0000001280807981 */ /* 0x000f64000c1e1d00 */
[--C-:B------:R-:W-:Y:S02]  /*3110*/  IMAD.WIDE.U32 R136, R136, 0x10, R144.reuse ;  /* 0x0000001088887825 */ /* 0x100fe400078e0090 */
[----:B------:R-:W5:Y:S02]  /*3120*/  LDG.E.128 R132, desc[UR18][R132.64] ;  /* 0x0000001284847981 */ /* 0x000f64000c1e1d00 */
[----:B------:R-:W-:-:S02]  /*3130*/  IMAD.WIDE.U32 R140, R140, 0x10, R144 ;  /* 0x000000108c8c7825 */ /* 0x000fc400078e0090 */
[----:B------:R-:W5:Y:S02]  /*3140*/  LDG.E.128 R136, desc[UR18][R136.64] ;  /* 0x0000001288887981 */ /* 0x000f64000c1e1d00 */
[----:B------:R-:W-:Y:S02]  /*3150*/  IMAD.WIDE.U32 R144, R110, 0x10, R144 ;  /* 0x000000106e907825 */ /* 0x000fe400078e0090 */
[----:B------:R-:W5:Y:S04]  /*3160*/  LDG.E.128 R108, desc[UR18][R108.64] ;  /* 0x000000126c6c7981 */ /* 0x000f68000c1e1d00 */
[----:B------:R-:W5:Y:S04]  /*3170*/  LDG.E.128 R140, desc[UR18][R140.64] ;  /* 0x000000128c8c7981 */ /* 0x000f68000c1e1d00 */
[----:B------:R-:W5:Y:S02]  /*3180*/  LDG.E.128 R144, desc[UR18][R144.64] ;  /* 0x0000001290907981 */ /* 0x000f64000c1e1d00 */
.L_x_16346:
        /* <DEDUP_REMOVED lines=32> */
.L_x_16348:
[----:B------:R-:W-:Y:S05]  /*3390*/  BSYNC.RECONVERGENT B0 ;  /* 0x0000000000007941 */ /* 0x000fea0003800200 */
.L_x_16347:
[----:B------:R-:W1:Y:S08]  /*33a0*/  S2UR UR10, SR_CgaCtaId ;  /* 0x00000000000a79c3 */ /* 0x000e700000008800 */
[----:B------:R-:W-:Y:S01]  /*33b0*/  BAR.SYNC.DEFER_BLOCKING 0x0 ;  /* 0x0000000000007b1d */ /* 0x000fe20000010000 */
[----:B------:R-:W-:-:S05]  /*33c0*/  UISETP.GE.AND UP3, UPT, UR16, 0x1, UPT ;  /* 0x000000011000788c */ /* 0x000fca000bf66270 */
[----:B------:R-:W-:Y:S01]  /*33d0*/  UMOV UR9, 0x400 ;  /* 0x0000040000097882 */ /* 0x000fe20000000000 */
[----:B------:R-:W-:Y:S05]  /*33e0*/  STL [R1+0xe0], R0 ;  /* 0x0000e00001007387 */ /* 0x000fea0000100800 */
        /* <DEDUP_REMOVED lines=12> */
[----:B------:R-:W-:-:S04]  /*34b0*/  @UP3 UIADD3 UR9, UPT, UPT, UR16, -0x1, URZ ;  /* 0xffffffff10093890 */ /* 0x000fc8000fffe0ff */
[----:B------:R-:W-:Y:S01]  /*34c0*/  @UP3 UIMAD UR9, UR9, UR26, URZ ;  /* 0x0000001a090932a4 */ /* 0x000fe2000f8e02ff */
[----:B------:R-:W-:-:S03]  /*34d0*/  PLOP3.LUT P2, PT, PT, PT, UP3, 0x80, 0x8 ;  /* 0x000000000008781c */ /* 0x000fc60003f4f038 */
[----:B------:R-:W-:-:S04]  /*34e0*/  @UP3 USHF.R.S32.HI UR10, URZ, 0x1f, UR9 ;  /* 0x0000001fff0a3899 */ /* 0x000fc80008011409 */
[----:B------:R-:W-:Y:S01]  /*34f0*/  @UP3 ULEA.HI UR10, UR10, UR9, URZ, 0x2 ;  /* 0x000000090a0a3291 */ /* 0x000fe2000f8f10ff */
[----:B0-----:R-:W-:Y:S01]  /*3500*/  FADD.FTZ R177, R236, R177 ;  /* 0x000000b1ecb17221 */ /* 0x001fe20000010000 */
[----:B------:R-:W-:Y:S01]  /*3510*/  FADD.FTZ R176, R0, R176 ;  /* 0x000000b000b07221 */ /* 0x000fe20000010000 */
[----:B------:R-:W0:Y:S02]  /*3520*/  S2R R236, SR_TID.X ;  /* 0x0000000000ec7919 */ /* 0x000e240000002100 */
[----:B------:R-:W-:Y:S01]  /*3530*/  FADD.FTZ R177, R179, R177 ;  /* 0x000000b1b3b17221 */ /* 0x000fe20000010000 */
[----:B------:R-:W-:Y:S01]  /*3540*/  FADD.FTZ R176, R178, R176 ;  /* 0x000000b0b2b07221 */ /* 0x000fe20000010000 */
[----:B------:R1:W5:Y:S01]  /*3550*/  LDL.LU R0, [R1+0xe0] ;  /* 0x0000e00001007983 */ /* 0x0003620000300800 */
[----:B------:R-:W-:Y:S01]  /*3560*/  MOV R178, UR10 ;  /* 0x0000000a00b27c02 */ /* 0x000fe20008000f00 */
[----:B------:R-:W-:-:S05]  /*3570*/  FMUL.FTZ R177, R177, UR28 ;  /* 0x0000001cb1b17c20 */ /* 0x000fca0008410000 */
[----:B------:R-:W-:Y:S02]  /*3580*/  R2UR UR11, R177 ;  /* 0x00000000b10b72ca */ /* 0x000fe400000e0000 */
[----:B------:R-:W-:Y:S02]  /*3590*/  MOV R177, RZ ;  /* 0x000000ff00b17202 */ /* 0x000fe40000000f00 */
        /* <DEDUP_REMOVED lines=14> */
[----:B------:R-:W-:Y:S01]  /*3680*/  LEA.HI.SX32 R176, R176, R236, 0x1e ;  /* 0x000000ecb0b07211 */ /* 0x000fe200078ff2ff */
[----:B-1----:R-:W-:Y:S07]  /*3690*/  BRA.U UP0, `(.L_x_16349) ;  /* 0x0000000500c87547 */ /* 0x002fee000b800000 */
        /* <DEDUP_REMOVED lines=13> */
[----:B------:R-:W-:-:S07]  /*3770*/  FMUL.FTZ R152, R152, R178 ;  /* 0x000000b298987220 */ /* 0x000fce0000410000 */
.L_x_16351:
[----:B------:R-:W-:Y:S05]  /*3780*/  BRA.U !UP3, `(.L_x_16352) ;  /* 0x000000010b2c7547 */ /* 0x000fea000b800000 */
[----:B------:R-:W-:Y:S02]  /*3790*/  MOV R153, UR11 ;  /* 0x0000000b00997c02 */ /* 0x000fe40008000f00 */
[----:B------:R-:W-:Y:S02]  /*37a0*/  ISETP.LT.AND P1, PT, RZ, UR30, PT ;  /* 0x0000001eff007c0c */ /* 0x000fe4000bf21270 */
[----:B-----5:R-:W-:Y:S01]  /*37b0*/  SHF.R.U64 R178, R2, 0x10, R3 ;  /* 0x0000001002b27819 */ /* 0x020fe20000001203 */
[----:B------:R-:W-:-:S04]  /*37c0*/  FFMA.FTZ R153, R161, R153, UR16 ;  /* 0x00000010a1997e23 */ /* 0x000fc80008010099 */
[----:B------:R-:W-:Y:S01]  /*37d0*/  FADD.FTZ R153, R165, -R153 ;  /* 0x80000099a5997221 */ /* 0x000fe20000010000 */
[----:B------:R-:W-:-:S03]  /*37e0*/  HADD2.F32 R178, -RZ, R178.H0_H0 ;  /* 0x200000b2ffb27230 */ /* 0x000fc60000004100 */
[----:B------:R-:W-:-:S05]  /*37f0*/  FMUL.FTZ R153, R153, UR29 ;  /* 0x0000001d99997c20 */ /* 0x000fca0008410000 */
[----:B------:R-:W-:-:S05]  /*3800*/  FSEL R153, R153, RZ, P1 ;  /* 0x000000ff99997208 */ /* 0x000fca0000800000 */
[----:B------:R-:W-:-:S04]  /*3810*/  FMUL.FTZ R153, R153, UR17 ;  /* 0x0000001199997c20 */ /* 0x000fc80008410000 */
[----:B------:R-:W-:Y:S01]  /*3820*/  FFMA.FTZ R69, R149, R153, R69 ;  /* 0x0000009995457223 */ /* 0x000fe20000010045 */
[----:B------:R-:W-:-:S07]  /*3830*/  FMUL.FTZ R153, R153, R178 ;  /* 0x000000b299997220 */ /* 0x000fce0000410000 */
.L_x_16352:
        /* <DEDUP_REMOVED lines=11> */
.L_x_16353:
[----:B------:R-:W-:Y:S05]  /*38f0*/  BRA.U !UP3, `(.L_x_16354) ;  /* 0x000000090ba07547 */ /* 0x000fea000b800000 */
[----:B------:R-:W2:Y:S01]  /*3900*/  LDL R178, [R1] ;  /* 0x0000000001b27983 */ /* 0x000ea20000100800 */
[----:B------:R-:W-:Y:S02]  /*3910*/  MOV R155, UR11 ;  /* 0x0000000b009b7c02 */ /* 0x000fe40008000f00 */
[----:B------:R-:W-:-:S03]  /*3920*/  ISETP.LT.AND P1, PT, RZ, UR30, PT ;  /* 0x0000001eff007c0c */ /* 0x000fc6000bf21270 */
[----:B--2---:R-:W-:Y:S01]  /*3930*/  FFMA.FTZ R155, R178, R155, UR16 ;  /* 0x00000010b29b7e23 */ /* 0x004fe2000801009b */
[----:B-----5:R-:W-:-:S03]  /*3940*/  SHF.R.U32.HI R178, RZ, 0x10, R3 ;  /* 0x00000010ffb27819 */ /* 0x020fc60000011603 */
[----:B------:R-:W-:Y:S02]  /*3950*/  FADD.FTZ R155, R252, -R155 ;  /* 0x8000009bfc9b7221 */ /* 0x000fe40000010000 */
[----:B------:R-:W-:Y:S02]  /*3960*/  HADD2.F32 R178, -RZ, R178.H0_H0 ;  /* 0x200000b2ffb27230 */ /* 0x000fe40000004100 */
[----:B------:R-:W-:-:S05]  /*3970*/  FMUL.FTZ R155, R155, UR29 ;  /* 0x0000001d9b9b7c20 */ /* 0x000fca0008410000 */
[----:B------:R-:W-:-:S05]  /*3980*/  FSEL R155, R155, RZ, P1 ;  /* 0x000000ff9b9b7208 */ /* 0x000fca0000800000 */
[----:B------:R-:W-:-:S04]  /*3990*/  FMUL.FTZ R155, R155, UR17 ;  /* 0x000000119b9b7c20 */ /* 0x000fc80008410000 */
[----:B------:R-:W-:Y:S01]  /*39a0*/  FFMA.FTZ R71, R151, R155, R71 ;  /* 0x0000009b97477223 */ /* 0x000fe20000010047 */
[----:B------:R-:W-:Y:S01]  /*39b0*/  FMUL.FTZ R155, R155, R178 ;  /* 0x000000b29b9b7220 */ /* 0x000fe20000410000 */
[----:B------:R-:W-:Y:S06]  /*39c0*/  BRA `(.L_x_16354) ;  /* 0x00000008006c7947 */ /* 0x000fec0003800000 */
.L_x_16350:
[----:B------:R-:W2:Y:S01]  /*39d0*/  LDL R178, [R1] ;  /* 0x0000000001b27983 */ /* 0x000ea20000100800 */
[----:B------:R-:W-:Y:S02]  /*39e0*/  MOV R158, UR11 ;  /* 0x0000000b009e7c02 */ /* 0x000fe40008000f00 */
[----:B------:R-:W-:Y:S02]  /*39f0*/  MOV R157, UR11 ;  /* 0x0000000b009d7c02 */ /* 0x000fe40008000f00 */
[----:B------:R-:W-:Y:S01]  /*3a00*/  MOV R156, UR11 ;  /* 0x0000000b009c7c02 */ /* 0x000fe20008000f00 */
[----:B------:R-:W-:Y:S01]  /*3a10*/  FFMA.FTZ R158, R162, R158, UR16 ;  /* 0x00000010a29e7e23 */ /* 0x000fe2000801009e */
[----:B------:R-:W-:Y:S01]  /*3a20*/  MOV R159, UR11 ;  /* 0x0000000b009f7c02 */ /* 0x000fe20008000f00 */
[----:B------:R-:W-:Y:S01]  /*3a30*/  FFMA.FTZ R157, R161, R157, UR16 ;  /* 0x00000010a19d7e23 */ /* 0x000fe2000801009d */
[----:B------:R-:W-:Y:S01]  /*3a40*/  ISETP.LT.AND P1, PT, RZ, UR30, PT ;  /* 0x0000001eff007c0c */ /* 0x000fe2000bf21270 */
        /* <DEDUP_REMOVED lines=10> */
[----:B--2---:R-:W-:-:S04]  /*3af0*/  FFMA.FTZ R159, R178, R159, UR16 ;  /* 0x00000010b29f7e23 */ /* 0x004fc8000801009f */
[----:B------:R-:W-:-:S04]  /*3b00*/  FADD.FTZ R159, R252, -R159 ;  /* 0x8000009ffc9f7221 */ /* 0x000fc80000010000 */
[----:B------:R-:W-:-:S05]  /*3b10*/  FMUL.FTZ R159, R159, UR29 ;  /* 0x0000001d9f9f7c20 */ /* 0x000fca0008410000 */
        /* <DEDUP_REMOVED lines=12> */
.L_x_16355:
[----:B------:R-:W-:Y:S05]  /*3be0*/  BRA.U !UP3, `(.L_x_16356) ;  /* 0x000000010b2c7547 */ /* 0x000fea000b800000 */
[----:B------:R-:W-:Y:S02]  /*3bf0*/  MOV R153, UR11 ;  /* 0x0000000b00997c02 */ /* 0x000fe40008000f00 */
[----:B------:R-:W-:Y:S02]  /*3c00*/  ISETP.LT.AND P1, PT, RZ, UR30, PT ;  /* 0x0000001eff007c0c */ /* 0x000fe4000bf21270 */
[----:B------:R-:W-:Y:S01]  /*3c10*/  SHF.R.U64 R178, R2, 0x10, R3 ;  /* 0x0000001002b27819 */ /* 0x000fe20000001203 */
        /* <DEDUP_REMOVED lines=8> */
.L_x_16356:
        /* <DEDUP_REMOVED lines=11> */
.L_x_16357:
[----:B------:R-:W-:Y:S05]  /*3d50*/  BRA.U !UP3, `(.L_x_16354) ;  /* 0x000000050b887547 */ /* 0x000fea000b800000 */
[----:B------:R-:W-:Y:S01]  /*3d60*/  SHF.R.U32.HI R178, RZ, 0x10, R3 ;  /* 0x00000010ffb27819 */ /* 0x000fe20000011603 */
[----:B------:R-:W-:-:S04]  /*3d70*/  FMUL.FTZ R155, R159, UR17 ;  /* 0x000000119f9b7c20 */ /* 0x000fc80008410000 */
[----:B------:R-:W-:Y:S02]  /*3d80*/  HADD2.F32 R178, -RZ, R178.H0_H0 ;  /* 0x200000b2ffb27230 */ /* 0x000fe40000004100 */
[----:B------:R-:W-:-:S03]  /*3d90*/  FFMA.FTZ R71, R151, R155, R71 ;  /* 0x0000009b97477223 */ /* 0x000fc60000010047 */
[----:B------:R-:W-:Y:S01]  /*3da0*/  FMUL.FTZ R155, R178, R155 ;  /* 0x0000009bb29b7220 */ /* 0x000fe20000410000 */
[----:B------:R-:W-:Y:S06]  /*3db0*/  BRA `(.L_x_16354) ;  /* 0x0000000400707947 */ /* 0x000fec0003800000 */
.L_x_16349:
[----:B------:R-:W-:-:S04]  /*3dc0*/  UISETP.NE.U32.AND UP0, UPT, UR6, URZ, UPT ;  /* 0x000000ff0600728c */ /* 0x000fc8000bf05070 */
[----:B------:R-:W-:-:S09]  /*3dd0*/  UISETP.NE.AND.EX UP0, UPT, UR7, URZ, UPT, UP0 ;  /* 0x000000ff0700728c */ /* 0x000fd2000bf05300 */
[----:B------:R-:W-:Y:S05]  /*3de0*/  BRA.U UP0, `(.L_x_16358) ;  /* 0x0000000100b47547 */ /* 0x000fea000b800000 */
[----:B------:R-:W-:Y:S01]  /*3df0*/  PLOP3.LUT P1, PT, PT, PT, UP2, 0x80, 0x8 ;  /* 0x000000000008781c */ /* 0x000fe20003f2f028 */
[----:B------:R-:W0:Y:S01]  /*3e00*/  @UP3 LDCU UR9, c[0x0][0x40c] ;  /* 0x00008180ff0937ac */ /* 0x000e220008000800 */
[----:B------:R-:W-:Y:S02]  /*3e10*/  MOV R178, UR11 ;  /* 0x0000000b00b27c02 */ /* 0x000fe40008000f00 */
[----:B-----5:R-:W-:Y:S02]  /*3e20*/  MOV R179, R108 ;  /* 0x0000006c00b37202 */ /* 0x020fe40000000f00 */
[----:B------:R-:W-:-:S07]  /*3e30*/  SHF.R.U64 R236, R2, 0x10, R3 ;  /* 0x0000001002ec7819 */ /* 0x000fce0000001203 */
[----:B------:R-:W-:-:S04]  /*3e40*/  @P1 FFMA.FTZ R178, R0, R178, UR16 ;  /* 0x0000001000b21e23 */ /* 0x000fc800080100b2 */
[----:B------:R-:W-:-:S04]  /*3e50*/  @P1 FADD.FTZ R178, R160, -R178 ;  /* 0x800000b2a0b21221 */ /* 0x000fc80000010000 */
[----:B------:R-:W-:-:S04]  /*3e60*/  @P1 FFMA.FTZ R179, R178, UR29, R108 ;  /* 0x0000001db2b31c23 */ /* 0x000fc8000801006c */
[----:B0-----:R-:W-:Y:S01]  /*3e70*/  @P2 FMUL.FTZ R178, R179, UR9 ;  /* 0x00000009b3b22c20 */ /* 0x001fe20008410000 */
[----:B------:R-:W-:Y:S01]  /*3e80*/  @P2 HADD2.F32 R179, -RZ, R2.H0_H0 ;  /* 0x20000002ffb32230 */ /* 0x000fe20000004100 */
[----:B------:R-:W0:Y:S02]  /*3e90*/  @UP3 LDCU UR9, c[0x0][0x40c] ;  /* 0x00008180ff0937ac */ /* 0x000e240008000800 */
[-C--:B------:R-:W-:Y:S02]  /*3ea0*/  @P2 FFMA.FTZ R68, R148, R178.reuse, R68 ;  /* 0x000000b294442223 */ /* 0x080fe40000010044 */
[----:B------:R-:W-:Y:S01]  /*3eb0*/  @P2 FMUL.FTZ R152, R179, R178 ;  /* 0x000000b2b3982220 */ /* 0x000fe20000410000 */
[----:B------:R-:W-:Y:S02]  /*3ec0*/  MOV R178, UR11 ;  /* 0x0000000b00b27c02 */ /* 0x000fe40008000f00 */
[----:B------:R-:W-:-:S03]  /*3ed0*/  MOV R179, R109 ;  /* 0x0000006d00b37202 */ /* 0x000fc60000000f00 */
        /* <DEDUP_REMOVED lines=14> */
[----:B------:R-:W-:-:S03]  /*3fc0*/  @P2 HADD2.F32 R179, -RZ, R3.H0_H0 ;  /* 0x20000003ffb32230 */ /* 0x000fc60000004100 */
[-C--:B------:R-:W-:Y:S02]  /*3fd0*/  @P2 FFMA.FTZ R70, R150, R178.reuse, R70 ;  /* 0x000000b296462223 */ /* 0x080fe40000010046 */
[----:B------:R-:W-:Y:S01]  /*3fe0*/  @P2 FMUL.FTZ R154, R179, R178 ;  /* 0x000000b2b39a2220 */ /* 0x000fe20000410000 */
[----:B------:R-:W-:Y:S06]  /*3ff0*/  BRA.U !UP3, `(.L_x_16354) ;  /* 0x000000010be07547 */ /* 0x000fec000b800000 */
[----:B------:R-:W2:Y:S01]  /*4000*/  LDL R236, [R1] ;  /* 0x0000000001ec7983 */ /* 0x000ea20000100800 */
[----:B------:R-:W-:Y:S02]  /*4010*/  MOV R155, UR11 ;  /* 0x0000000b009b7c02 */ /* 0x000fe40008000f00 */
[----:B------:R-:W-:-:S03]  /*4020*/  MOV R178, R111 ;  /* 0x0000006f00b27202 */ /* 0x000fc60000000f00 */
[----:B--2---:R-:W-:Y:S01]  /*4030*/  @P1 FFMA.FTZ R155, R236, R155, UR16 ;  /* 0x00000010ec9b1e23 */ /* 0x004fe2000801009b */
[----:B------:R-:W-:-:S03]  /*4040*/  SHF.R.U32.HI R236, RZ, 0x10, R3 ;  /* 0x00000010ffec7819 */ /* 0x000fc60000011603 */
[----:B------:R-:W-:-:S04]  /*4050*/  @P1 FADD.FTZ R155, R252, -R155 ;  /* 0x8000009bfc9b1221 */ /* 0x000fc80000010000 */
[----:B------:R-:W-:-:S04]  /*4060*/  @P1 FFMA.FTZ R178, R155, UR29, R111 ;  /* 0x0000001d9bb21c23 */ /* 0x000fc8000801006f */
[----:B------:R-:W-:Y:S01]  /*4070*/  FMUL.FTZ R155, R178, UR17 ;  /* 0x00000011b29b7c20 */ /* 0x000fe20008410000 */
[----:B------:R-:W-:-:S03]  /*4080*/  HADD2.F32 R178, -RZ, R236.H0_H0 ;  /* 0x200000ecffb27230 */ /* 0x000fc60000004100 */
[-C--:B------:R-:W-:Y:S02]  /*4090*/  FFMA.FTZ R71, R151, R155.reuse, R71 ;  /* 0x0000009b97477223 */ /* 0x080fe40000010047 */
[----:B------:R-:W-:Y:S01]  /*40a0*/  FMUL.FTZ R155, R178, R155 ;  /* 0x0000009bb29b7220 */ /* 0x000fe20000410000 */
[----:B------:R-:W-:Y:S06]  /*40b0*/  BRA `(.L_x_16354) ;  /* 0x0000000000b07947 */ /* 0x000fec0003800000 */
.L_x_16358:
[----:B------:R-:W2:Y:S01]  /*40c0*/  LDL R179, [R1] ;  /* 0x0000000001b37983 */ /* 0x000ea20000100800 */
[----:B------:R-:W-:Y:S01]  /*40d0*/  PLOP3.LUT P1, PT, PT, PT, UP2, 0x80, 0x8 ;  /* 0x000000000008781c */ /* 0x000fe20003f2f028 */
[----:B------:R-:W0:Y:S01]  /*40e0*/  @UP3 LDCU UR9, c[0x0][0x40c] ;  /* 0x00008180ff0937ac */ /* 0x000e220008000800 */
[----:B------:R-:W-:Y:S01]  /*40f0*/  MOV R156, UR11 ;  /* 0x0000000b009c7c02 */ /* 0x000fe20008000f00 */
[----:B-----5:R-:W-:Y:S01]  /*4100*/  @P2 HADD2.F32 R159, -RZ, R2.H0_H0 ;  /* 0x20000002ff9f2230 */ /* 0x020fe20000004100 */
[----:B------:R-:W-:Y:S01]  /*4110*/  SHF.R.U64 R178, R2, 0x10, R3 ;  /* 0x0000001002b27819 */ /* 0x000fe20000001203 */
[----:B------:R-:W1:Y:S08]  /*4120*/  @UP3 LDCU UR10, c[0x0][0x40c] ;  /* 0x00008180ff0a37ac */ /* 0x000e700008000800 */
[----:B------:R-:W-:-:S04]  /*4130*/  @P1 FFMA.FTZ R156, R0, R156, UR16 ;  /* 0x00000010009c1e23 */ /* 0x000fc8000801009c */
[----:B------:R-:W-:Y:S01]  /*4140*/  @P1 FADD.FTZ R157, R160, -R156 ;  /* 0x8000009ca09d1221 */ /* 0x000fe20000010000 */
[----:B------:R-:W-:-:S03]  /*4150*/  MOV R156, R108 ;  /* 0x0000006c009c7202 */ /* 0x000fc60000000f00 */
[----:B------:R-:W-:Y:S01]  /*4160*/  @P1 FFMA.FTZ R156, R157, UR29, R108 ;  /* 0x0000001d9d9c1c23 */ /* 0x000fe2000801006c */
[----:B------:R-:W-:-:S03]  /*4170*/  MOV R157, UR11 ;  /* 0x0000000b009d7c02 */ /* 0x000fc60008000f00 */
[----:B0-----:R-:W-:Y:S01]  /*4180*/  @P2 FMUL.FTZ R158, R156, UR9 ;  /* 0x000000099c9e2c20 */ /* 0x001fe20008410000 */
[----:B------:R-:W0:Y:S01]  /*4190*/  @UP3 LDCU UR9, c[0x0][0x40c] ;  /* 0x00008180ff0937ac */ /* 0x000e220008000800 */
[----:B------:R-:W-:Y:S02]  /*41a0*/  @P1 FFMA.FTZ R157, R161, R157, UR16 ;  /* 0x00000010a19d1e23 */ /* 0x000fe4000801009d */
[-C--:B------:R-:W-:Y:S01]  /*41b0*/  @P2 FMUL.FTZ R152, R159, R158.reuse ;  /* 0x0000009e9f982220 */ /* 0x080fe20000410000 */
[----:B------:R-:W-:Y:S01]  /*41c0*/  @P2 FFMA.FTZ R68, R148, R158, R68 ;  /* 0x0000009e94442223 */ /* 0x000fe20000010044 */
[----:B------:R-:W-:Y:S01]  /*41d0*/  @P1 FADD.FTZ R159, R165, -R157 ;  /* 0x8000009da59f1221 */ /* 0x000fe20000010000 */
[----:B------:R-:W-:-:S03]  /*41e0*/  MOV R157, R109 ;  /* 0x0000006d009d7202 */ /* 0x000fc60000000f00 */
[----:B------:R-:W-:Y:S01]  /*41f0*/  @P1 FFMA.FTZ R157, R159, UR29, R109 ;  /* 0x0000001d9f9d1c23 */ /* 0x000fe2000801006d */
[----:B------:R-:W-:-:S03]  /*4200*/  @P2 HADD2.F32 R159, -RZ, R178.H0_H0 ;  /* 0x200000b2ff9f2230 */ /* 0x000fc60000004100 */
[----:B-1----:R-:W-:-:S04]  /*4210*/  @P2 FMUL.FTZ R158, R157, UR10 ;  /* 0x0000000a9d9e2c20 */ /* 0x002fc80008410000 */
[-C--:B------:R-:W-:Y:S01]  /*4220*/  @P2 FMUL.FTZ R153, R159, R158.reuse ;  /* 0x0000009e9f992220 */ /* 0x080fe20000410000 */
[----:B------:R-:W-:Y:S01]  /*4230*/  MOV R159, UR11 ;  /* 0x0000000b009f7c02 */ /* 0x000fe20008000f00 */
[----:B------:R-:W-:Y:S01]  /*4240*/  @P2 FFMA.FTZ R69, R149, R158, R69 ;  /* 0x0000009e95452223 */ /* 0x000fe20000010045 */
[----:B------:R-:W-:-:S03]  /*4250*/  MOV R158, R110 ;  /* 0x0000006e009e7202 */ /* 0x000fc60000000f00 */
[----:B------:R-:W-:-:S04]  /*4260*/  @P1 FFMA.FTZ R159, R162, R159, UR16 ;  /* 0x00000010a29f1e23 */ /* 0x000fc8000801009f */
[----:B------:R-:W-:-:S04]  /*4270*/  @P1 FADD.FTZ R159, R163, -R159 ;  /* 0x8000009fa39f1221 */ /* 0x000fc80000010000 */
[----:B------:R-:W-:Y:S01]  /*4280*/  @P1 FFMA.FTZ R158, R159, UR29, R110 ;  /* 0x0000001d9f9e1c23 */ /* 0x000fe2000801006e */
[----:B------:R-:W-:-:S03]  /*4290*/  @P2 HADD2.F32 R159, -RZ, R3.H0_H0 ;  /* 0x20000003ff9f2230 */ /* 0x000fc60000004100 */
[----:B0-----:R-:W-:Y:S01]  /*42a0*/  @P2 FMUL.FTZ R178, R158, UR9 ;  /* 0x000000099eb22c20 */ /* 0x001fe20008410000 */
[----:B------:R-:W0:Y:S03]  /*42b0*/  @UP3 LDCU UR9, c[0x0][0x40c] ;  /* 0x00008180ff0937ac */ /* 0x000e260008000800 */
[-C--:B------:R-:W-:Y:S01]  /*42c0*/  @P2 FMUL.FTZ R154, R159, R178.reuse ;  /* 0x000000b29f9a2220 */ /* 0x080fe20000410000 */
[----:B------:R-:W-:Y:S01]  /*42d0*/  MOV R159, UR11 ;  /* 0x0000000b009f7c02 */ /* 0x000fe20008000f00 */
[----:B------:R-:W-:-:S04]  /*42e0*/  @P2 FFMA.FTZ R70, R150, R178, R70 ;  /* 0x000000b296462223 */ /* 0x000fc80000010046 */
[----:B--2---:R-:W-:Y:S01]  /*42f0*/  @P1 FFMA.FTZ R159, R179, R159, UR16 ;  /* 0x00000010b39f1e23 */ /* 0x004fe2000801009f */
[----:B------:R-:W-:-:S03]  /*4300*/  SHF.R.U32.HI R179, RZ, 0x10, R3 ;  /* 0x00000010ffb37819 */ /* 0x000fc60000011603 */
[----:B------:R-:W-:Y:S01]  /*4310*/  @P1 FADD.FTZ R178, R252, -R159 ;  /* 0x8000009ffcb21221 */ /* 0x000fe20000010000 */
[----:B------:R-:W-:-:S03]  /*4320*/  MOV R159, R111 ;  /* 0x0000006f009f7202 */ /* 0x000fc60000000f00 */
[----:B------:R-:W-:Y:S01]  /*4330*/  @P1 FFMA.FTZ R159, R178, UR29, R111 ;  /* 0x0000001db29f1c23 */ /* 0x000fe2000801006f */
[----:B------:R-:W-:-:S03]  /*4340*/  @P2 HADD2.F32 R178, -RZ, R179.H0_H0 ;  /* 0x200000b3ffb22230 */ /* 0x000fc60000004100 */
[----:B0-----:R-:W-:-:S04]  /*4350*/  @P2 FMUL.FTZ R179, R159, UR9 ;  /* 0x000000099fb32c20 */ /* 0x001fc80008410000 */
[-C--:B------:R-:W-:Y:S01]  /*4360*/  @P2 FFMA.FTZ R71, R151, R179.reuse, R71 ;  /* 0x000000b397472223 */ /* 0x080fe20000010047 */
[----:B------:R-:W-:-:S07]  /*4370*/  @P2 FMUL.FTZ R155, R178, R179 ;  /* 0x000000b3b29b2220 */ /* 0x000fce0000410000 */
.L_x_16354:
[----:B------:R-:W-:Y:S01]  /*4380*/  ISETP.NE.U32.AND P1, PT, RZ, UR6, PT ;  /* 0x00000006ff007c0c */ /* 0x000fe2000bf25070 */
[----:B------:R-:W0:Y:S03]  /*4390*/  @UP3 LDCU.64 UR32, c[0x0][0x468] ;  /* 0x00008d00ff2037ac */ /* 0x000e260008000a00 */
[----:B------:R-:W-:-:S13]  /*43a0*/  ISETP.NE.AND.EX P1, PT, RZ, UR7, PT, P1 ;  /* 0x00000007ff007c0c */ /* 0x000fda000bf25310 */
        /* <DEDUP_REMOVED lines=11> */
.L_x_16359:
[----:B------:R-:W-:Y:S05]  /*4460*/  @!P0 BRA `(.L_x_16360) ;  /* 0x0000000400648947 */ /* 0x000fea0003800000 */
[----:B------:R-:W-:Y:S05]  /*4470*/  @!P1 BRA `(.L_x_16361) ;  /* 0x0000000000b09947 */ /* 0x000fea0003800000 */
[----:B------:R-:W-:Y:S01]  /*4480*/  PLOP3.LUT P3, PT, PT, PT, UP2, 0x80, 0x8 ;  /* 0x000000000008781c */ /* 0x000fe20003f6f028 */
[----:B------:R-:W1:Y:S01]  /*4490*/  @UP3 LDCU UR9, c[0x0][0x40c] ;  /* 0x00008180ff0937ac */ /* 0x000e620008000800 */
[----:B------:R-:W-:Y:S01]  /*44a0*/  MOV R156, UR11 ;  /* 0x0000000b009c7c02 */ /* 0x000fe20008000f00 */
[----:B-----5:R-:W-:Y:S01]  /*44b0*/  @P2 HADD2.F32 R158, -RZ, R4.H0_H0 ;  /* 0x20000004ff9e2230 */ /* 0x020fe20000004100 */
[----:B0-----:R-:W-:-:S09]  /*44c0*/  SHF.R.U64 R178, R4, 0x10, R5 ;  /* 0x0000001004b27819 */ /* 0x001fd20000001205 */
[----:B------:R-:W-:-:S04]  /*44d0*/  @P3 FFMA.FTZ R156, R164, R156, UR16 ;  /* 0x00000010a49c3e23 */ /* 0x000fc8000801009c */
[----:B------:R-:W-:Y:S01]  /*44e0*/  @P3 FADD.FTZ R157, R166, -R156 ;  /* 0x8000009ca69d3221 */ /* 0x000fe20000010000 */
[----:B------:R-:W-:-:S03]  /*44f0*/  MOV R156, R112 ;  /* 0x00000070009c7202 */ /* 0x000fc60000000f00 */
[----:B------:R-:W-:-:S04]  /*4500*/  @P3 FFMA.FTZ R156, R157, UR29, R112 ;  /* 0x0000001d9d9c3c23 */ /* 0x000fc80008010070 */
[----:B-1----:R-:W-:Y:S01]  /*4510*/  @P2 FMUL.FTZ R157, R156, UR9 ;  /* 0x000000099c9d2c20 */ /* 0x002fe20008410000 */
[----:B------:R-:W0:Y:S03]  /*4520*/  @UP3 LDCU UR9, c[0x0][0x40c] ;  /* 0x00008180ff0937ac */ /* 0x000e260008000800 */
[----:B------:R-:W-:Y:S01]  /*4530*/  @P2 FMUL.FTZ R152, R157, R158 ;  /* 0x0000009e9d982220 */ /* 0x000fe20000410000 */
        /* <DEDUP_REMOVED lines=9> */
[----:B------:R-:W-:Y:S01]  /*45d0*/  @P2 FMUL.FTZ R153, R159, R158 ;  /* 0x0000009e9f992220 */ /* 0x000fe20000410000 */
[----:B------:R-:W-:Y:S01]  /*45e0*/  MOV R158, UR11 ;  /* 0x0000000b009e7c02 */ /* 0x000fe20008000f00 */
[----:B------:R-:W-:-:S04]  /*45f0*/  @P2 FFMA.FTZ R65, R149, R159, R65 ;  /* 0x0000009f95412223 */ /* 0x000fc80000010041 */
[----:B------:R-:W-:-:S04]  /*4600*/  @P3 FFMA.FTZ R158, R169, R158, UR16 ;  /* 0x00000010a99e3e23 */ /* 0x000fc8000801009e */
[----:B------:R-:W-:Y:S01]  /*4610*/  @P3 FADD.FTZ R159, R170, -R158 ;  /* 0x8000009eaa9f3221 */ /* 0x000fe20000010000 */
[----:B------:R-:W-:-:S03]  /*4620*/  MOV R158, R114 ;  /* 0x00000072009e7202 */ /* 0x000fc60000000f00 */
[----:B------:R-:W-:Y:S01]  /*4630*/  @P3 FFMA.FTZ R158, R159, UR29, R114 ;  /* 0x0000001d9f9e3c23 */ /* 0x000fe20008010072 */
[----:B------:R-:W-:-:S03]  /*4640*/  @P2 HADD2.F32 R159, -RZ, R5.H0_H0 ;  /* 0x20000005ff9f2230 */ /* 0x000fc60000004100 */
[----:B0-----:R-:W-:-:S04]  /*4650*/  @P2 FMUL.FTZ R178, R158, UR9 ;  /* 0x000000099eb22c20 */ /* 0x001fc80008410000 */
[----:B------:R-:W-:Y:S01]  /*4660*/  @P2 FMUL.FTZ R154, R178, R159 ;  /* 0x0000009fb29a2220 */ /* 0x000fe20000410000 */
[----:B------:R-:W-:Y:S01]  /*4670*/  MOV R159, UR11 ;  /* 0x0000000b009f7c02 */ /* 0x000fe20008000f00 */
[----:B------:R-:W-:-:S04]  /*4680*/  @P2 FFMA.FTZ R66, R150, R178, R66 ;  /* 0x000000b296422223 */ /* 0x000fc80000010042 */
[----:B------:R-:W-:-:S04]  /*4690*/  @P3 FFMA.FTZ R159, R251, R159, UR16 ;  /* 0x00000010fb9f3e23 */ /* 0x000fc8000801009f */
[----:B------:R-:W-:Y:S01]  /*46a0*/  @P3 FADD.FTZ R178, R250, -R159 ;  /* 0x8000009ffab23221 */ /* 0x000fe20000010000 */
[----:B------:R-:W-:-:S03]  /*46b0*/  MOV R159, R115 ;  /* 0x00000073009f7202 */ /* 0x000fc60000000f00 */
[----:B------:R-:W-:Y:S01]  /*46c0*/  @P3 FFMA.FTZ R159, R178, UR29, R115 ;  /* 0x0000001db29f3c23 */ /* 0x000fe20008010073 */
[----:B------:R-:W-:Y:S06]  /*46d0*/  BRA.U !UP3, `(.L_x_16362) ;  /* 0x000000090b7c7547 */ /* 0x000fec000b800000 */
[----:B------:R-:W-:Y:S01]  /*46e0*/  SHF.R.U32.HI R179, RZ, 0x10, R5 ;  /* 0x00000010ffb37819 */ /* 0x000fe20000011605 */
[----:B------:R-:W-:-:S04]  /*46f0*/  FMUL.FTZ R155, R159, UR17 ;  /* 0x000000119f9b7c20 */ /* 0x000fc80008410000 */
[----:B------:R-:W-:Y:S02]  /*4700*/  HADD2.F32 R178, -RZ, R179.H0_H0 ;  /* 0x200000b3ffb27230 */ /* 0x000fe40000004100 */
[----:B------:R-:W-:-:S03]  /*4710*/  FFMA.FTZ R67, R151, R155, R67 ;  /* 0x0000009b97437223 */ /* 0x000fc60000010043 */
[----:B------:R-:W-:Y:S01]  /*4720*/  FMUL.FTZ R155, R155, R178 ;  /* 0x000000b29b9b7220 */ /* 0x000fe20000410000 */
[----:B------:R-:W-:Y:S06]  /*4730*/  BRA `(.L_x_16362) ;  /* 0x0000000800647947 */ /* 0x000fec0003800000 */
.L_x_16361:
[----:B------:R-:W-:Y:S01]  /*4740*/  PLOP3.LUT P3, PT, PT, PT, UP2, 0x80, 0x8 ;  /* 0x000000000008781c */ /* 0x000fe20003f6f028 */
[----:B------:R-:W1:Y:S01]  /*4750*/  @UP3 LDCU UR9, c[0x0][0x40c] ;  /* 0x00008180ff0937ac */ /* 0x000e620008000800 */
[----:B0-----:R-:W-:Y:S02]  /*4760*/  MOV R178, UR11 ;  /* 0x0000000b00b27c02 */ /* 0x001fe40008000f00 */
[----:B-----5:R-:W-:Y:S02]  /*4770*/  MOV R179, R112 ;  /* 0x0000007000b37202 */ /* 0x020fe40000000f00 */
[----:B------:R-:W-:-:S07]  /*4780*/  SHF.R.U64 R236, R4, 0x10, R5 ;  /* 0x0000001004ec7819 */ /* 0x000fce0000001205 */
[----:B------:R-:W-:-:S04]  /*4790*/  @P3 FFMA.FTZ R178, R164, R178, UR16 ;  /* 0x00000010a4b23e23 */ /* 0x000fc800080100b2 */
[----:B------:R-:W-:-:S04]  /*47a0*/  @P3 FADD.FTZ R178, R166, -R178 ;  /* 0x800000b2a6b23221 */ /* 0x000fc80000010000 */
[----:B------:R-:W-:-:S04]  /*47b0*/  @P3 FFMA.FTZ R179, R178, UR29, R112 ;  /* 0x0000001db2b33c23 */ /* 0x000fc80008010070 */
[----:B-1----:R-:W-:Y:S01]  /*47c0*/  @P2 FMUL.FTZ R178, R179, UR9 ;  /* 0x00000009b3b22c20 */ /* 0x002fe20008410000 */
        /* <DEDUP_REMOVED lines=24> */
[----:B------:R-:W-:Y:S02]  /*4950*/  MOV R155, UR11 ;  /* 0x0000000b009b7c02 */ /* 0x000fe40008000f00 */
[----:B------:R-:W-:Y:S02]  /*4960*/  MOV R178, R115 ;  /* 0x0000007300b27202 */ /* 0x000fe40000000f00 */
[----:B------:R-:W-:Y:S01]  /*4970*/  SHF.R.U32.HI R236, RZ, 0x10, R5 ;  /* 0x00000010ffec7819 */ /* 0x000fe20000011605 */
[----:B------:R-:W-:-:S04]  /*4980*/  @P3 FFMA.FTZ R155, R251, R155, UR16 ;  /* 0x00000010fb9b3e23 */ /* 0x000fc8000801009b */
[----:B------:R-:W-:-:S04]  /*4990*/  @P3 FADD.FTZ R155, R250, -R155 ;  /* 0x8000009bfa9b3221 */ /* 0x000fc80000010000 */
[----:B------:R-:W-:-:S04]  /*49a0*/  @P3 FFMA.FTZ R178, R155, UR29, R115 ;  /* 0x0000001d9bb23c23 */ /* 0x000fc80008010073 */
[----:B------:R-:W-:Y:S01]  /*49b0*/  FMUL.FTZ R155, R178, UR17 ;  /* 0x00000011b29b7c20 */ /* 0x000fe20008410000 */
[----:B------:R-:W-:-:S03]  /*49c0*/  HADD2.F32 R178, -RZ, R236.H0_H0 ;  /* 0x200000ecffb27230 */ /* 0x000fc60000004100 */
[-C--:B------:R-:W-:Y:S02]  /*49d0*/  FFMA.FTZ R67, R151, R155.reuse, R67 ;  /* 0x0000009b97437223 */ /* 0x080fe40000010043 */
[----:B------:R-:W-:Y:S01]  /*49e0*/  FMUL.FTZ R155, R178, R155 ;  /* 0x0000009bb29b7220 */ /* 0x000fe20000410000 */
[----:B------:R-:W-:Y:S06]  /*49f0*/  BRA `(.L_x_16362) ;  /* 0x0000000400b47947 */ /* 0x000fec0003800000 */
.L_x_16360:
        /* <DEDUP_REMOVED lines=8> */
[----:B------:R-:W-:Y:S01]  /*4a80*/  FFMA.FTZ R156, R164, R156, UR16 ;  /* 0x00000010a49c7e23 */ /* 0x000fe2000801009c */
[----:B------:R-:W-:Y:S01]  /*4a90*/  FADD.FTZ R158, R170, -R158 ;  /* 0x8000009eaa9e7221 */ /* 0x000fe20000010000 */
[----:B------:R-:W-:Y:S01]  /*4aa0*/  FFMA.FTZ R159, R251, R159, UR16 ;  /* 0x00000010fb9f7e23 */ /* 0x000fe2000801009f */
[----:B------:R-:W-:Y:S01]  /*4ab0*/  FADD.FTZ R157, R168, -R157 ;  /* 0x8000009da89d7221 */ /* 0x000fe20000010000 */
[----:B------:R-:W-:Y:S01]  /*4ac0*/  FADD.FTZ R156, R166, -R156 ;  /* 0x8000009ca69c7221 */ /* 0x000fe20000010000 */
[----:B------:R-:W-:Y:S01]  /*4ad0*/  FMUL.FTZ R158, R158, UR29 ;  /* 0x0000001d9e9e7c20 */ /* 0x000fe20008410000 */
[----:B------:R-:W-:Y:S01]  /*4ae0*/  FADD.FTZ R159, R250, -R159 ;  /* 0x8000009ffa9f7221 */ /* 0x000fe20000010000 */
[----:B------:R-:W-:Y:S01]  /*4af0*/  FMUL.FTZ R157, R157, UR29 ;  /* 0x0000001d9d9d7c20 */ /* 0x000fe20008410000 */
[----:B------:R-:W-:-:S02]  /*4b00*/  FMUL.FTZ R156, R156, UR29 ;  /* 0x0000001d9c9c7c20 */ /* 0x000fc40008410000 */
[----:B------:R-:W-:Y:S01]  /*4b10*/  FMUL.FTZ R159, R159, UR29 ;  /* 0x0000001d9f9f7c20 */ /* 0x000fe20008410000 */
[----:B------:R-:W-:Y:S02]  /*4b20*/  FSEL R158, R158, RZ, P3 ;  /* 0x000000ff9e9e7208 */ /* 0x000fe40001800000 */
[----:B------:R-:W-:Y:S02]  /*4b30*/  FSEL R157, R157, RZ, P3 ;  /* 0x000000ff9d9d7208 */ /* 0x000fe40001800000 */
        /* <DEDUP_REMOVED lines=12> */
[----:B------:R-:W-:-:S07]  /*4c00*/  FMUL.FTZ R152, R178, R152 ;  /* 0x00000098b2987220 */ /* 0x000fce0000410000 */
.L_x_16364:
[----:B------:R-:W-:Y:S05]  /*4c10*/  BRA.U !UP3, `(.L_x_16365) ;  /* 0x000000010b2c7547 */ /* 0x000fea000b800000 */
[----:B0-----:R-:W-:Y:S02]  /*4c20*/  MOV R153, UR11 ;  /* 0x0000000b00997c02 */ /* 0x001fe40008000f00 */
        /* <DEDUP_REMOVED lines=8> */
[-C--:B------:R-:W-:Y:S01]  /*4cb0*/  FFMA.FTZ R65, R149, R153.reuse, R65 ;  /* 0x0000009995417223 */ /* 0x080fe20000010041 */
[----:B------:R-:W-:-:S07]  /*4cc0*/  FMUL.FTZ R153, R178, R153 ;  /* 0x00000099b2997220 */ /* 0x000fce0000410000 */
.L_x_16365:
        /* <DEDUP_REMOVED lines=9> */
[-C--:B-----5:R-:W-:Y:S01]  /*4d60*/  FFMA.FTZ R66, R150, R154.reuse, R66 ;  /* 0x0000009a96427223 */ /* 0x0a0fe20000010042 */
[----:B------:R-:W-:-:S07]  /*4d70*/  FMUL.FTZ R154, R178, R154 ;  /* 0x0000009ab29a7220 */ /* 0x000fce0000410000 */
.L_x_16366:
[----:B------:R-:W-:Y:S05]  /*4d80*/  BRA.U !UP3, `(.L_x_16362) ;  /* 0x000000010bd07547 */ /* 0x000fea000b800000 */
[----:B0-----:R-:W-:Y:S01]  /*4d90*/  SHF.R.U32.HI R178, RZ, 0x10, R5 ;  /* 0x00000010ffb27819 */ /* 0x001fe20000011605 */
[----:B------:R-:W-:-:S04]  /*4da0*/  FMUL.FTZ R155, R159, UR17 ;  /* 0x000000119f9b7c20 */ /* 0x000fc80008410000 */
[----:B------:R-:W-:Y:S02]  /*4db0*/  HADD2.F32 R178, -RZ, R178.H0_H0 ;  /* 0x200000b2ffb27230 */ /* 0x000fe40000004100 */
[----:B-----5:R-:W-:-:S03]  /*4dc0*/  FFMA.FTZ R67, R151, R155, R67 ;  /* 0x0000009b97437223 */ /* 0x020fc60000010043 */
[----:B------:R-:W-:Y:S01]  /*4dd0*/  FMUL.FTZ R155, R178, R155 ;  /* 0x0000009bb29b7220 */ /* 0x000fe20000410000 */
[----:B------:R-:W-:Y:S06]  /*4de0*/  BRA `(.L_x_16362) ;  /* 0x0000000000b87947 */ /* 0x000fec0003800000 */
.L_x_16363:
        /* <DEDUP_REMOVED lines=11> */
.L_x_16367:
        /* <DEDUP_REMOVED lines=12> */
.L_x_16368:
        /* <DEDUP_REMOVED lines=11> */
.L_x_16369:
[----:B------:R-:W-:Y:S05]  /*5010*/  BRA.U !UP3, `(.L_x_16362) ;  /* 0x000000010b2c7547 */ /* 0x000fea000b800000 */
[----:B0-----:R-:W-:Y:S02]  /*5020*/  MOV R155, UR11 ;  /* 0x0000000b009b7c02 */ /* 0x001fe40008000f00 */
[----:B------:R-:W-:Y:S02]  /*5030*/  ISETP.LT.AND P3, PT, RZ, UR30, PT ;  /* 0x0000001eff007c0c */ /* 0x000fe4000bf61270 */
[----:B------:R-:W-:Y:S01]  /*5040*/  SHF.R.U32.HI R178, RZ, 0x10, R5 ;  /* 0x00000010ffb27819 */ /* 0x000fe20000011605 */
[----:B------:R-:W-:-:S04]  /*5050*/  FFMA.FTZ R155, R251, R155, UR16 ;  /* 0x00000010fb9b7e23 */ /* 0x000fc8000801009b */
[----:B------:R-:W-:Y:S01]  /*5060*/  FADD.FTZ R155, R250, -R155 ;  /* 0x8000009bfa9b7221 */ /* 0x000fe20000010000 */
[----:B------:R-:W-:-:S03]  /*5070*/  HADD2.F32 R178, -RZ, R178.H0_H0 ;  /* 0x200000b2ffb27230 */ /* 0x000fc60000004100 */
[----:B------:R-:W-:-:S05]  /*5080*/  FMUL.FTZ R155, R155, UR29 ;  /* 0x0000001d9b9b7c20 */ /* 0x000fca0008410000 */
[----:B------:R-:W-:-:S05]  /*5090*/  FSEL R155, R155, RZ, P3 ;  /* 0x000000ff9b9b7208 */ /* 0x000fca0001800000 */
[----:B------:R-:W-:-:S04]  /*50a0*/  FMUL.FTZ R155, R155, UR17 ;  /* 0x000000119b9b7c20 */ /* 0x000fc80008410000 */
[-C--:B-----5:R-:W-:Y:S01]  /*50b0*/  FFMA.FTZ R67, R151, R155.reuse, R67 ;  /* 0x0000009b97437223 */ /* 0x0a0fe20000010043 */
[----:B------:R-:W-:-:S07]  /*50c0*/  FMUL.FTZ R155, R178, R155 ;  /* 0x0000009bb29b7220 */ /* 0x000fce0000410000 */
.L_x_16362:
[----:B0-----:R-:W0:Y:S01]  /*50d0*/  @P1 LDC.64 R178, c[0x0][0x478] ;  /* 0x00011e00ffb21b82 */ /* 0x001e220000000a00 */
[----:B------:R-:W1:Y:S01]  /*50e0*/  @UP3 LDCU.64 UR32, c[0x0][0x468] ;  /* 0x00008d00ff2037ac */ /* 0x000e620008000a00 */
[----:B------:R-:W-:-:S05]  /*50f0*/  @P1 IADD3 R236, PT, PT, R176, 0x80, RZ ;  /* 0x00000080b0ec1810 */ /* 0x000fca0007ffe0ff */
[----:B0-----:R-:W-:-:S04]  /*5100*/  @P1 IMAD.WIDE.U32 R178, R236, 0x10, R178 ;  /* 0x00000010ecb21825 */ /* 0x001fc800078e00b2 */
[----:B------:R-:W-:Y:S01]  /*5110*/  HFMA2 R236, -RZ, RZ, 0, 9.5367431640625e-07 ;  /* 0x00000010ffec7431 */ /* 0x000fe200000001ff */
[----:B------:R0:W-:Y:S02]  /*5120*/  @P1 STG.E.128 desc[UR18][R178.64], R156 ;  /* 0x0000009cb2001986 */ /* 0x0001e4000c101d12 */
[----:B0-----:R-:W-:-:S05]  /*5130*/  @P2 IADD3 R178, PT, PT, R177, 0x80, RZ ;  /* 0x00000080b1b22810 */ /* 0x001fca0007ffe0ff */
[----:B-1----:R-:W-:-:S05]  /*5140*/  @P2 IMAD.WIDE.U32 R178, R178, R236, UR32 ;  /* 0x00000020b2b22e25 */ /* 0x002fca000f8e00ec */
[----:B------:R0:W-:Y:S01]  /*5150*/  @P2 STG.E.128 desc[UR18][R178.64], R152 ;  /* 0x00000098b2002986 */ /* 0x0001e2000c101d12 */
[----:B------:R-:W-:Y:S05]  /*5160*/  BRA.U !UP3, `(.L_x_16370) ;  /* 0x000000010b107547 */ /* 0x000fea000b800000 */
[----:B-----5:R-:W1:Y:S01]  /*5170*/  LDC.64 R150, c[0x0][0x390] ;  /* 0x0000e400ff967b82 */ /* 0x020e620000000a00 */
[----:B------:R-:W-:-:S05]  /*5180*/  IADD3 R148, PT, PT, R177, 0x100, RZ ;  /* 0x00000100b1947810 */ /* 0x000fca0007ffe0ff */
[----:B-1----:R-:W-:-:S06]  /*5190*/  IMAD.WIDE.U32 R148, R148, 0x10, R150 ;  /* 0x0000001094947825 */ /* 0x002fcc00078e0096 */
[----:B------:R-:W5:Y:S02]  /*51a0*/  LDG.E.128 R148, desc[UR18][R148.64] ;  /* 0x0000001294947981 */ /* 0x000f64000c1e1d00 */
.L_x_16370:
[----:B------:R-:W-:Y:S05]  /*51b0*/  @!P0 BRA `(.L_x_16371) ;  /* 0x0000000400648947 */ /* 0x000fea0003800000 */
[----:B------:R-:W-:Y:S05]  /*51c0*/  @!P1 BRA `(.L_x_16372) ;  /* 0x0000000000b09947 */ /* 0x000fea0003800000 */
[----:B------:R-:W-:Y:S01]  /*51d0*/  PLOP3.LUT P3, PT, PT, PT, UP2, 0x80, 0x8 ;  /* 0x000000000008781c */ /* 0x000fe20003f6f028 */
[----:B------:R-:W1:Y:S01]  /*51e0*/  @UP3 LDCU UR9, c[0x0][0x40c] ;  /* 0x00008180ff0937ac */ /* 0x000e620008000800 */
[----:B------:R-:W-:Y:S01]  /*51f0*/  MOV R156, UR11 ;  /* 0x0000000b009c7c02 */ /* 0x000fe20008000f00 */
[----:B------:R-:W-:Y:S01]  /*5200*/  @P2 HADD2.F32 R158, -RZ, R6.H0_H0 ;  /* 0x20000006ff9e2230 */ /* 0x000fe20000004100 */
[----:B0-----:R-:W-:-:S09]  /*5210*/  SHF.R.U64 R178, R6, 0x10, R7 ;  /* 0x0000001006b27819 */ /* 0x001fd20000001207 */
[----:B------:R-:W-:-:S04]  /*5220*/  @P3 FFMA.FTZ R156, R171, R156, UR16 ;  /* 0x00000010ab9c3e23 */ /* 0x000fc8000801009c */
[----:B------:R-:W-:Y:S01]  /*5230*/  @P3 FADD.FTZ R157, R173, -R156 ;  /* 0x8000009cad9d3221 */ /* 0x000fe20000010000 */
[----:B-----5:R-:W-:-:S03]  /*5240*/  MOV R156, R116 ;  /* 0x00000074009c7202 */ /* 0x020fc60000000f00 */
        /* <DEDUP_REMOVED lines=36> */
.L_x_16372:
        /* <DEDUP_REMOVED lines=44> */
.L_x_16371:
        /* <DEDUP_REMOVED lines=33> */
.L_x_16375:
[----:B------:R-:W-:Y:S05]  /*5960*/  BRA.U !UP3, `(.L_x_16376) ;  /* 0x000000010b2c7547 */ /* 0x000fea000b800000 */
[----:B0-----:R-:W-:Y:S02]  /*5970*/  MOV R153, UR11 ;  /* 0x0000000b00997c02 */ /* 0x001fe40008000f00 */
        /* <DEDUP_REMOVED lines=10> */
.L_x_16376:
        /* <DEDUP_REMOVED lines=11> */
.L_x_16377:
[----:B------:R-:W-:Y:S05]  /*5ad0*/  BRA.U !UP3, `(.L_x_16373) ;  /* 0x000000010bd07547 */ /* 0x000fea000b800000 */
[----:B0-----:R-:W-:Y:S01]  /*5ae0*/  SHF.R.U32.HI R178, RZ, 0x10, R7 ;  /* 0x00000010ffb27819 */ /* 0x001fe20000011607 */
[----:B------:R-:W-:-:S04]  /*5af0*/  FMUL.FTZ R155, R159, UR17 ;  /* 0x000000119f9b7c20 */ /* 0x000fc80008410000 */
[----:B------:R-:W-:Y:S02]  /*5b00*/  HADD2.F32 R178, -RZ, R178.H0_H0 ;  /* 0x200000b2ffb27230 */ /* 0x000fe40000004100 */
[----:B-----5:R-:W-:-:S03]  /*5b10*/  FFMA.FTZ R63, R151, R155, R63 ;  /* 0x0000009b973f7223 */ /* 0x020fc6000001003f */
[----:B------:R-:W-:Y:S01]  /*5b20*/  FMUL.FTZ R155, R178, R155 ;  /* 0x0000009bb29b7220 */ /* 0x000fe20000410000 */
[----:B------:R-:W-:Y:S06]  /*5b30*/  BRA `(.L_x_16373) ;  /* 0x0000000000b87947 */ /* 0x000fec0003800000 */
.L_x_16374:
        /* <DEDUP_REMOVED lines=11> */
.L_x_16378:
        /* <DEDUP_REMOVED lines=12> */
.L_x_16379:
        /* <DEDUP_REMOVED lines=11> */
.L_x_16380:
        /* <DEDUP_REMOVED lines=12> */
.L_x_16373:
[----:B0-----:R-:W0:Y:S01]  /*5e20*/  @P1 LDC.64 R178, c[0x0][0x478] ;  /* 0x00011e00ffb21b82 */ /* 0x001e220000000a00 */
[----:B------:R-:W-:Y:S01]  /*5e30*/  @P1 IADD3 R236, PT, PT, R176, 0x100, RZ ;  /* 0x00000100b0ec1810 */ /* 0x000fe20007ffe0ff */
[----:B------:R-:W1:Y:S04]  /*5e40*/  @UP3 LDCU.64 UR32, c[0x0][0x468] ;  /* 0x00008d00ff2037ac */ /* 0x000e680008000a00 */
[----:B0-----:R-:W-:-:S05]  /*5e50*/  @P1 IMAD.WIDE.U32 R178, R236, 0x10, R178 ;  /* 0x00000010ecb21825 */ /* 0x001fca00078e00b2 */
[----:B------:R0:W-:Y:S02]  /*5e60*/  @P1 STG.E.128 desc[UR18][R178.64], R156 ;  /* 0x0000009cb2001986 */ /* 0x0001e4000c101d12 */
[----:B0-----:R-:W-:Y:S01]  /*5e70*/  HFMA2 R179, -RZ, RZ, 0, 9.5367431640625e-07 ;  /* 0x00000010ffb37431 */ /* 0x001fe200000001ff */
        /* <DEDUP_REMOVED lines=8> */
.L_x_16381:
        /* <DEDUP_REMOVED lines=46> */
.L_x_16383:
        /* <DEDUP_REMOVED lines=44> */
.L_x_16382:
        /* <DEDUP_REMOVED lines=33> */
.L_x_16386:
        /* <DEDUP_REMOVED lines=12> */
.L_x_16387:
        /* <DEDUP_REMOVED lines=11> */
.L_x_16388:
[----:B------:R-:W-:Y:S05]  /*6820*/  BRA.U !UP3, `(.L_x_16384) ;  /* 0x000000010bd07547 */ /* 0x000fea000b800000 */
[----:B0-----:R-:W-:Y:S01]  /*6830*/  SHF.R.U32.HI R178, RZ, 0x10, R9 ;  /* 0x00000010ffb27819 */ /* 0x001fe20000011609 */
[----:B------:R-:W-:-:S04]  /*6840*/  FMUL.FTZ R155, R159, UR17 ;  /* 0x000000119f9b7c20 */ /* 0x000fc80008410000 */
[----:B------:R-:W-:Y:S02]  /*6850*/  HADD2.F32 R178, -RZ, R178.H0_H0 ;  /* 0x200000b2ffb27230 */ /* 0x000fe40000004100 */
[----:B-----5:R-:W-:-:S03]  /*6860*/  FFMA.FTZ R59, R151, R155, R59 ;  /* 0x0000009b973b7223 */ /* 0x020fc6000001003b */
[----:B------:R-:W-:Y:S01]  /*6870*/  FMUL.FTZ R155, R178, R155 ;  /* 0x0000009bb29b7220 */ /* 0x000fe20000410000 */
[----:B------:R-:W-:Y:S06]  /*6880*/  BRA `(.L_x_16384) ;  /* 0x0000000000b87947 */ /* 0x000fec0003800000 */
.L_x_16385:
        /* <DEDUP_REMOVED lines=11> */
.L_x_16389:
        /* <DEDUP_REMOVED lines=12> */
.L_x_16390:
        /* <DEDUP_REMOVED lines=11> */
.L_x_16391:
        /* <DEDUP_REMOVED lines=12> */
.L_x_16384:
        /* <DEDUP_REMOVED lines=14> */
.L_x_16392:
        /* <DEDUP_REMOVED lines=46> */
.L_x_16394:
        /* <DEDUP_REMOVED lines=44> */
.L_x_16393:
        /* <DEDUP_REMOVED lines=33> */
.L_x_16397:
        /* <DEDUP_REMOVED lines=12> */
.L_x_16398:
        /* <DEDUP_REMOVED lines=11> */
.L_x_16399:
[----:B------:R-:W-:Y:S05]  /*7570*/  BRA.U !UP3, `(.L_x_16395) ;  /* 0x000000010bd07547 */ /* 0x000fea000b800000 */
[----:B0-----:R-:W-:Y:S01]  /*7580*/  SHF.R.U32.HI R178, RZ, 0x10, R11 ;  /* 0x00000010ffb27819 */ /* 0x001fe2000001160b */
[----:B------:R-:W-:-:S04]  /*7590*/  FMUL.FTZ R155, R159, UR17 ;  /* 0x000000119f9b7c20 */ /* 0x000fc80008410000 */
[----:B------:R-:W-:Y:S02]  /*75a0*/  HADD2.F32 R178, -RZ, R178.H0_H0 ;  /* 0x200000b2ffb27230 */ /* 0x000fe40000004100 */
[----:B-----5:R-:W-:-:S03]  /*75b0*/  FFMA.FTZ R55, R151, R155, R55 ;  /* 0x0000009b97377223 */ /* 0x020fc60000010037 */
[----:B------:R-:W-:Y:S01]  /*75c0*/  FMUL.FTZ R155, R178, R155 ;  /* 0x0000009bb29b7220 */ /* 0x000fe20000410000 */
[----:B------:R-:W-:Y:S06]  /*75d0*/  BRA `(.L_x_16395) ;  /* 0x0000000000b87947 */ /* 0x000fec0003800000 */
.L_x_16396:
        /* <DEDUP_REMOVED lines=11> */
.L_x_16400:
        /* <DEDUP_REMOVED lines=12> */
.L_x_16401:
        /* <DEDUP_REMOVED lines=11> */
.L_x_16402:
        /* <DEDUP_REMOVED lines=12> */
.L_x_16395:
        /* <DEDUP_REMOVED lines=14> */
.L_x_16403:
        /* <DEDUP_REMOVED lines=46> */
.L_x_16405:
        /* <DEDUP_REMOVED lines=44> */
.L_x_16404:
        /* <DEDUP_REMOVED lines=33> */
.L_x_16408:
        /* <DEDUP_REMOVED lines=12> */
.L_x_16409:
        /* <DEDUP_REMOVED lines=11> */
.L_x_16410:
[----:B------:R-:W-:Y:S05]  /*82c0*/  BRA.U !UP3, `(.L_x_16406) ;  /* 0x000000010bd07547 */ /* 0x000fea000b800000 */
[----:B0-----:R-:W-:Y:S01]  /*82d0*/  SHF.R.U32.HI R178, RZ, 0x10, R241 ;  /* 0x00000010ffb27819 */ /* 0x001fe200000116f1 */
[----:B------:R-:W-:-:S04]  /*82e0*/  FMUL.FTZ R155, R159, UR17 ;  /* 0x000000119f9b7c20 */ /* 0x000fc80008410000 */
[----:B------:R-:W-:Y:S02]  /*82f0*/  HADD2.F32 R178, -RZ, R178.H0_H0 ;  /* 0x200000b2ffb27230 */ /* 0x000fe40000004100 */
[----:B-----5:R-:W-:-:S03]  /*8300*/  FFMA.FTZ R51, R151, R155, R51 ;  /* 0x0000009b97337223 */ /* 0x020fc60000010033 */
[----:B------:R-:W-:Y:S01]  /*8310*/  FMUL.FTZ R155, R178, R155 ;  /* 0x0000009bb29b7220 */ /* 0x000fe20000410000 */
[----:B------:R-:W-:Y:S06]  /*8320*/  BRA `(.L_x_16406) ;  /* 0x0000000000b87947 */ /* 0x000fec0003800000 */
.L_x_16407:
        /* <DEDUP_REMOVED lines=11> */
.L_x_16411:
        /* <DEDUP_REMOVED lines=12> */
.L_x_16412:
        /* <DEDUP_REMOVED lines=11> */
.L_x_16413:
        /* <DEDUP_REMOVED lines=12> */
.L_x_16406:
        /* <DEDUP_REMOVED lines=14> */
.L_x_16414:
        /* <DEDUP_REMOVED lines=46> */
.L_x_16416:
        /* <DEDUP_REMOVED lines=44> */
.L_x_16415:
        /* <DEDUP_REMOVED lines=33> */
.L_x_16419:
        /* <DEDUP_REMOVED lines=12> */
.L_x_16420:
        /* <DEDUP_REMOVED lines=11> */
.L_x_16421:
[----:B------:R-:W-:Y:S05]  /*9010*/  BRA.U !UP3, `(.L_x_16417) ;  /* 0x000000010bd07547 */ /* 0x000fea000b800000 */
[----:B0-----:R-:W-:Y:S01]  /*9020*/  SHF.R.U32.HI R178, RZ, 0x10, R243 ;  /* 0x00000010ffb27819 */ /* 0x001fe200000116f3 */
[----:B------:R-:W-:-:S04]  /*9030*/  FMUL.FTZ R155, R159, UR17 ;  /* 0x000000119f9b7c20 */ /* 0x000fc80008410000 */
[----:B------:R-:W-:Y:S02]  /*9040*/  HADD2.F32 R178, -RZ, R178.H0_H0 ;  /* 0x200000b2ffb27230 */ /* 0x000fe40000004100 */
[----:B-----5:R-:W-:-:S03]  /*9050*/  FFMA.FTZ R47, R151, R155, R47 ;  /* 0x0000009b972f7223 */ /* 0x020fc6000001002f */
[----:B------:R-:W-:Y:S01]  /*9060*/  FMUL.FTZ R155, R178, R155 ;  /* 0x0000009bb29b7220 */ /* 0x000fe20000410000 */
[----:B------:R-:W-:Y:S06]  /*9070*/  BRA `(.L_x_16417) ;  /* 0x0000000000b87947 */ /* 0x000fec0003800000 */
.L_x_16418:
        /* <DEDUP_REMOVED lines=11> */
.L_x_16422:
        /* <DEDUP_REMOVED lines=12> */
.L_x_16423:
        /* <DEDUP_REMOVED lines=11> */
.L_x_16424:
        /* <DEDUP_REMOVED lines=12> */
.L_x_16417:
        /* <DEDUP_REMOVED lines=14> */
.L_x_16425:
        /* <DEDUP_REMOVED lines=46> */
.L_x_16427:
        /* <DEDUP_REMOVED lines=44> */
.L_x_16426:
        /* <DEDUP_REMOVED lines=33> */
.L_x_16430:
        /* <DEDUP_REMOVED lines=12> */
.L_x_16431:
        /* <DEDUP_REMOVED lines=11> */
.L_x_16432:
[----:B------:R-:W-:Y:S05]  /*9d60*/  BRA.U !UP3, `(.L_x_16428) ;  /* 0x000000010bd07547 */ /* 0x000fea000b800000 */
[----:B0-----:R-:W-:Y:S01]  /*9d70*/  SHF.R.U32.HI R178, RZ, 0x10, R245 ;  /* 0x00000010ffb27819 */ /* 0x001fe200000116f5 */
[----:B------:R-:W-:-:S04]  /*9d80*/  FMUL.FTZ R155, R159, UR17 ;  /* 0x000000119f9b7c20 */ /* 0x000fc80008410000 */
[----:B------:R-:W-:Y:S02]  /*9d90*/  HADD2.F32 R178, -RZ, R178.H0_H0 ;  /* 0x200000b2ffb27230 */ /* 0x000fe40000004100 */
[----:B-----5:R-:W-:-:S03]  /*9da0*/  FFMA.FTZ R43, R151, R155, R43 ;  /* 0x0000009b972b7223 */ /* 0x020fc6000001002b */
[----:B------:R-:W-:Y:S01]  /*9db0*/  FMUL.FTZ R155, R178, R155 ;  /* 0x0000009bb29b7220 */ /* 0x000fe20000410000 */
[----:B------:R-:W-:Y:S06]  /*9dc0*/  BRA `(.L_x_16428) ;  /* 0x0000000000b87947 */ /* 0x000fec0003800000 */
.L_x_16429:
        /* <DEDUP_REMOVED lines=11> */
.L_x_16433:
        /* <DEDUP_REMOVED lines=12> */
.L_x_16434:
        /* <DEDUP_REMOVED lines=11> */
.L_x_16435:
        /* <DEDUP_REMOVED lines=12> */
.L_x_16428:
        /* <DEDUP_REMOVED lines=14> */
.L_x_16436:
        /* <DEDUP_REMOVED lines=46> */
.L_x_16438:
        /* <DEDUP_REMOVED lines=44> */
.L_x_16437:
        /* <DEDUP_REMOVED lines=33> */
.L_x_16441:
        /* <DEDUP_REMOVED lines=12> */
.L_x_16442:
        /* <DEDUP_REMOVED lines=11> */
.L_x_16443:
[----:B------:R-:W-:Y:S05]  /*aab0*/  BRA.U !UP3, `(.L_x_16439) ;  /* 0x000000010bd07547 */ /* 0x000fea000b800000 */
[----:B0-----:R-:W-:Y:S01]  /*aac0*/  SHF.R.U32.HI R178, RZ, 0x10, R247 ;  /* 0x00000010ffb27819 */ /* 0x001fe200000116f7 */
[----:B------:R-:W-:-:S04]  /*aad0*/  FMUL.FTZ R155, R159, UR17 ;  /* 0x000000119f9b7c20 */ /* 0x000fc80008410000 */
[----:B------:R-:W-:Y:S02]  /*aae0*/  HADD2.F32 R178, -RZ, R178.H0_H0 ;  /* 0x200000b2ffb27230 */ /* 0x000fe40000004100 */
[----:B-----5:R-:W-:-:S03]  /*aaf0*/  FFMA.FTZ R39, R151, R155, R39 ;  /* 0x0000009b97277223 */ /* 0x020fc60000010027 */
[----:B------:R-:W-:Y:S01]  /*ab00*/  FMUL.FTZ R155, R178, R155 ;  /* 0x0000009bb29b7220 */ /* 0x000fe20000410000 */
[----:B------:R-:W-:Y:S06]  /*ab10*/  BRA `(.L_x_16439) ;  /* 0x0000000000b87947 */ /* 0x000fec0003800000 */
.L_x_16440:
        /* <DEDUP_REMOVED lines=11> */
.L_x_16444:
        /* <DEDUP_REMOVED lines=12> */
.L_x_16445:
        /* <DEDUP_REMOVED lines=11> */
.L_x_16446:
        /* <DEDUP_REMOVED lines=12> */
.L_x_16439:
[----:B0-----:R-:W0:Y:S01]  /*ae00*/  @P1 LDC.64 R178, c[0x0][0x478] ;  /* 0x00011e00ffb21b82 */ /* 0x001e220000000a00 */
[----:B------:R-:W-:Y:S01]  /*ae10*/  @P1 IADD3 R236, PT, PT, R176, 0x400, RZ ;  /* 0x00000400b0ec1810 */ /* 0x000fe20007ffe0ff */
[----:B------:R-:W1:Y:S04]  /*ae20*/  @UP3 LDCU.64 UR32, c[0x0][0x468] ;  /* 0x00008d00ff2037ac */ /* 0x000e680008000a00 */
[----:B0-----:R-:W-:Y:S01]  /*ae30*/  @P1 IMAD.WIDE.U32 R178, R236, 0x10, R178 ;  /* 0x00000010ecb21825 */ /* 0x001fe200078e00b2 */
[----:B------:R-:W-:-:S04]  /*ae40*/  IADD3 R236, PT, PT, R177, 0x480, RZ ;  /* 0x00000480b1ec7810 */ /* 0x000fc80007ffe0ff */
[----:B------:R0:W-:Y:S02]  /*ae50*/  @P1 STG.E.128 desc[UR18][R178.64], R156 ;  /* 0x0000009cb2001986 */ /* 0x0001e4000c101d12 */
[----:B0-----:R-:W-:Y:S01]  /*ae60*/  HFMA2 R179, -RZ, RZ, 0, 9.5367431640625e-07 ;  /* 0x00000010ffb37431 */ /* 0x001fe200000001ff */
[----:B------:R-:W-:-:S05]  /*ae70*/  @P2 IADD3 R178, PT, PT, R177, 0x400, RZ ;  /* 0x00000400b1b22810 */ /* 0x000fca0007ffe0ff */
[----:B-1----:R-:W-:-:S05]  /*ae80*/  @P2 IMAD.WIDE.U32 R178, R178, R179, UR32 ;  /* 0x00000020b2b22e25 */ /* 0x002fca000f8e00b3 */
[----:B------:R0:W-:Y:S01]  /*ae90*/  @P2 STG.E.128 desc[UR18][R178.64], R152 ;  /* 0x00000098b2002986 */ /* 0x0001e2000c101d12 */
[----:B------:R-:W-:Y:S05]  /*aea0*/  BRA.U !UP3, `(.L_x_16447) ;  /* 0x000000010b0c7547 */ /* 0x000fea000b800000 */
[----:B-----5:R-:W1:Y:S02]  /*aeb0*/  LDC.64 R148, c[0x0][0x390] ;  /* 0x0000e400ff947b82 */ /* 0x020e640000000a00 */
[----:B-1----:R-:W-:-:S06]  /*aec0*/  IMAD.WIDE.U32 R148, R236, 0x10, R148 ;  /* 0x00000010ec947825 */ /* 0x002fcc00078e0094 */
[----:B------:R-:W5:Y:S02]  /*aed0*/  LDG.E.128 R148, desc[UR18][R148.64] ;  /* 0x0000001294947981 */ /* 0x000f64000c1e1d00 */
.L_x_16447:
[----:B------:R-:W-:Y:S05]  /*aee0*/  @!P0 BRA `(.L_x_16448) ;  /* 0x0000000400648947 */ /* 0x000fea0003800000 */
[----:B------:R-:W-:Y:S05]  /*aef0*/  @!P1 BRA `(.L_x_16449) ;  /* 0x0000000000b09947 */ /* 0x000fea0003800000 */
[----:B------:R-:W-:Y:S01]  /*af00*/  PLOP3.LUT P0, PT, PT, PT, UP2, 0x80, 0x8 ;  /* 0x000000000008781c */ /* 0x000fe20003f0f028 */
[----:B------:R-:W1:Y:S01]  /*af10*/  @UP3 LDCU UR9, c[0x0][0x40c] ;  /* 0x00008180ff0937ac */ /* 0x000e620008000800 */
[----:B------:R-:W-:Y:S01]  /*af20*/  MOV R156, UR11 ;  /* 0x0000000b009c7c02 */ /* 0x000fe20008000f00 */
[----:B------:R-:W-:Y:S01]  /*af30*/  @P2 HADD2.F32 R158, -RZ, R248.H0_H0 ;  /* 0x200000f8ff9e2230 */ /* 0x000fe20000004100 */
[----:B------:R-:W-:-:S09]  /*af40*/  SHF.R.U64 R177, R248, 0x10, R249 ;  /* 0x00000010f8b17819 */ /* 0x000fd200000012f9 */
[----:B------:R-:W-:-:S04]  /*af50*/  @P0 FFMA.FTZ R156, R228, R156, UR16 ;  /* 0x00000010e49c0e23 */ /* 0x000fc8000801009c */
[----:B------:R-:W-:Y:S01]  /*af60*/  @P0 FADD.FTZ R157, R232, -R156 ;  /* 0x8000009ce89d0221 */ /* 0x000fe20000010000 */
[----:B-----5:R-:W-:-:S03]  /*af70*/  MOV R156, R144 ;  /* 0x00000090009c7202 */ /* 0x020fc60000000f00 */
[----:B------:R-:W-:-:S04]  /*af80*/  @P0 FFMA.FTZ R156, R157, UR29, R144 ;  /* 0x0000001d9d9c0c23 */ /* 0x000fc80008010090 */
[----:B-1----:R-:W-:Y:S01]  /*af90*/  @P2 FMUL.FTZ R157, R156, UR9 ;  /* 0x000000099c9d2c20 */ /* 0x002fe20008410000 */
[----:B------:R-:W1:Y:S03]  /*afa0*/  @UP3 LDCU UR9, c[0x0][0x40c] ;  /* 0x00008180ff0937ac */ /* 0x000e660008000800 */
[----:B0-----:R-:W-:Y:S01]  /*afb0*/  @P2 FMUL.FTZ R152, R157, R158 ;  /* 0x0000009e9d982220 */ /* 0x001fe20000410000 */
[----:B------:R-:W-:Y:S01]  /*afc0*/  MOV R158, UR11 ;  /* 0x0000000b009e7c02 */ /* 0x000fe20008000f00 */
[----:B------:R-:W-:Y:S01]  /*afd0*/  @P2 FFMA.FTZ R32, R148, R157, R32 ;  /* 0x0000009d94202223 */ /* 0x000fe20000010020 */
[----:B------:R-:W-:-:S03]  /*afe0*/  MOV R157, R145 ;  /* 0x00000091009d7202 */ /* 0x000fc60000000f00 */
[----:B------:R-:W-:-:S04]  /*aff0*/  @P0 FFMA.FTZ R158, R233, R158, UR16 ;  /* 0x00000010e99e0e23 */ /* 0x000fc8000801009e */
[----:B------:R-:W-:-:S04]  /*b000*/  @P0 FADD.FTZ R158, R237, -R158 ;  /* 0x8000009eed9e0221 */ /* 0x000fc80000010000 */
[----:B------:R-:W-:Y:S01]  /*b010*/  @P0 FFMA.FTZ R157, R158, UR29, R145 ;  /* 0x0000001d9e9d0c23 */ /* 0x000fe20008010091 */
[----:B------:R-:W-:-:S03]  /*b020*/  @P2 HADD2.F32 R158, -RZ, R177.H0_H0 ;  /* 0x200000b1ff9e2230 */ /* 0x000fc60000004100 */
[----:B-1----:R-:W-:Y:S01]  /*b030*/  @P2 FMUL.FTZ R159, R157, UR9 ;  /* 0x000000099d9f2c20 */ /* 0x002fe20008410000 */
        /* <DEDUP_REMOVED lines=24> */
.L_x_16449:
[----:B------:R-:W-:Y:S01]  /*b1c0*/  PLOP3.LUT P0, PT, PT, PT, UP2, 0x80, 0x8 ;  /* 0x000000000008781c */ /* 0x000fe20003f0f028 */
[----:B------:R-:W1:Y:S01]  /*b1d0*/  @UP3 LDCU UR9, c[0x0][0x40c] ;  /* 0x00008180ff0937ac */ /* 0x000e620008000800 */
[----:B------:R-:W-:Y:S02]  /*b1e0*/  MOV R177, UR11 ;  /* 0x0000000b00b17c02 */ /* 0x000fe40008000f00 */
[----:B0----5:R-:W-:Y:S02]  /*b1f0*/  MOV R178, R144 ;  /* 0x0000009000b27202 */ /* 0x021fe40000000f00 */
        /* <DEDUP_REMOVED lines=40> */
.L_x_16448:
[----:B------:R-:W-:Y:S05]  /*b480*/  @!P1 BRA `(.L_x_16451) ;  /* 0x0000000000f89947 */ /* 0x000fea0003800000 */
[----:B------:R-:W-:Y:S01]  /*b490*/  ISETP.LT.AND P0, PT, RZ, UR30, PT ;  /* 0x0000001eff007c0c */ /* 0x000fe2000bf01270 */
[----:B------:R-:W-:-:S12]  /*b4a0*/  BRA.U !UP3, `(.L_x_16452) ;  /* 0x000000010b287547 */ /* 0x000fd8000b800000 */
        /* <DEDUP_REMOVED lines=10> */
.L_x_16452:
        /* <DEDUP_REMOVED lines=12> */
.L_x_16453:
        /* <DEDUP_REMOVED lines=11> */
.L_x_16454:
[----:B------:R-:W-:Y:S02]  /*b6c0*/  MOV R159, UR11 ;  /* 0x0000000b009f7c02 */ /* 0x000fe40008000f00 */
[----:B------:R-:W-:Y:S02]  /*b6d0*/  MOV R158, UR11 ;  /* 0x0000000b009e7c02 */ /* 0x000fe40008000f00 */
[----:B------:R-:W-:Y:S01]  /*b6e0*/  MOV R157, UR11 ;  /* 0x0000000b009d7c02 */ /* 0x000fe20008000f00 */
[----:B------:R-:W-:Y:S01]  /*b6f0*/  FFMA.FTZ R159, R235, R159, UR16 ;  /* 0x00000010eb9f7e23 */ /* 0x000fe2000801009f */
[----:B------:R-:W-:Y:S01]  /*b700*/  MOV R156, UR11 ;  /* 0x0000000b009c7c02 */ /* 0x000fe20008000f00 */
[----:B------:R-:W-:Y:S02]  /*b710*/  FFMA.FTZ R158, R234, R158, UR16 ;  /* 0x00000010ea9e7e23 */ /* 0x000fe4000801009e */
        /* <DEDUP_REMOVED lines=15> */
[----:B------:R-:W-:Y:S01]  /*b810*/  SHF.R.U32.HI R177, RZ, 0x10, R249 ;  /* 0x00000010ffb17819 */ /* 0x000fe200000116f9 */
[----:B0-----:R-:W-:-:S04]  /*b820*/  FMUL.FTZ R155, R159, UR17 ;  /* 0x000000119f9b7c20 */ /* 0x001fc80008410000 */
[----:B------:R-:W-:Y:S02]  /*b830*/  HADD2.F32 R177, -RZ, R177.H0_H0 ;  /* 0x200000b1ffb17230 */ /* 0x000fe40000004100 */
[----:B-----5:R-:W-:-:S03]  /*b840*/  FFMA.FTZ R35, R151, R155, R35 ;  /* 0x0000009b97237223 */ /* 0x020fc60000010023 */
[----:B------:R-:W-:Y:S01]  /*b850*/  FMUL.FTZ R155, R177, R155 ;  /* 0x0000009bb19b7220 */ /* 0x000fe20000410000 */
[----:B------:R-:W-:Y:S06]  /*b860*/  BRA `(.L_x_16450) ;  /* 0x0000000000b87947 */ /* 0x000fec0003800000 */
.L_x_16451:
[----:B------:R-:W-:Y:S01]  /*b870*/  MOV R177, UR11 ;  /* 0x0000000b00b17c02 */ /* 0x000fe20008000f00 */
[----:B------:R-:W1:Y:S01]  /*b880*/  @UP3 LDCU UR9, c[0x0][0x40c] ;  /* 0x00008180ff0937ac */ /* 0x000e620008000800 */
[----:B------:R-:W-:Y:S02]  /*b890*/  ISETP.LT.AND P0, PT, RZ, UR30, PT ;  /* 0x0000001eff007c0c */ /* 0x000fe4000bf01270 */
[----:B0-----:R-:W-:Y:S01]  /*b8a0*/  SHF.R.U32.HI R178, RZ, 0x10, R249 ;  /* 0x00000010ffb27819 */ /* 0x001fe200000116f9 */
[----:B------:R-:W-:-:S04]  /*b8b0*/  FFMA.FTZ R177, R235, R177, UR16 ;  /* 0x00000010ebb17e23 */ /* 0x000fc800080100b1 */
[----:B------:R-:W-:Y:S01]  /*b8c0*/  FADD.FTZ R177, R239, -R177 ;  /* 0x800000b1efb17221 */ /* 0x000fe20000010000 */
[----:B------:R-:W-:-:S03]  /*b8d0*/  @P2 HADD2.F32 R178, -RZ, R178.H0_H0 ;  /* 0x200000b2ffb22230 */ /* 0x000fc60000004100 */
[----:B------:R-:W-:-:S05]  /*b8e0*/  FMUL.FTZ R177, R177, UR29 ;  /* 0x0000001db1b17c20 */ /* 0x000fca0008410000 */
[----:B------:R-:W-:-:S05]  /*b8f0*/  FSEL R177, R177, RZ, P0 ;  /* 0x000000ffb1b17208 */ /* 0x000fca0000000000 */
[----:B-1----:R-:W-:-:S04]  /*b900*/  @P2 FMUL.FTZ R177, R177, UR9 ;  /* 0x00000009b1b12c20 */ /* 0x002fc80008410000 */
[-C--:B-----5:R-:W-:Y:S01]  /*b910*/  @P2 FFMA.FTZ R35, R151, R177.reuse, R35 ;  /* 0x000000b197232223 */ /* 0x0a0fe20000010023 */
[----:B------:R-:W-:Y:S01]  /*b920*/  @P2 FMUL.FTZ R155, R178, R177 ;  /* 0x000000b1b29b2220 */ /* 0x000fe20000410000 */
        /* <DEDUP_REMOVED lines=11> */
.L_x_16455:
        /* <DEDUP_REMOVED lines=12> */
.L_x_16456:
        /* <DEDUP_REMOVED lines=11> */
.L_x_16450:
[----:B0-----:R-:W0:Y:S01]  /*bb50*/  @P1 LDC.64 R178, c[0x0][0x478] ;  /* 0x00011e00ffb21b82 */ /* 0x001e220000000a00 */
[----:B------:R-:W-:Y:S01]  /*bb60*/  @P1 IADD3 R176, PT, PT, R176, 0x480, RZ ;  /* 0x00000480b0b01810 */ /* 0x000fe20007ffe0ff */
[----:B------:R-:W1:Y:S01]  /*bb70*/  @UP3 LDCU.64 UR10, c[0x0][0x468] ;  /* 0x00008d00ff0a37ac */ /* 0x000e620008000a00 */
[----:B------:R-:W-:Y:S02]  /*bb80*/  UIADD3 UR8, UPT, UPT, UR8, UR24, URZ ;  /* 0x0000001808087290 */ /* 0x000fe4000fffe0ff */
[----:B------:R-:W-:Y:S02]  /*bb90*/  UPLOP3.LUT UP1, UPT, UPT, UPT, UP1, 0x40, 0x4 ;  /* 0x000000000004789c */ /* 0x000fe40003f2e810 */
[----:B------:R-:W-:Y:S01]  /*bba0*/  UISETP.GE.AND UP0, UPT, UR8, UR25, UPT ;  /* 0x000000190800728c */ /* 0x000fe2000bf06270 */
[----:B0-----:R-:W-:-:S05]  /*bbb0*/  @P1 IMAD.WIDE.U32 R176, R176, 0x10, R178 ;  /* 0x00000010b0b01825 */ /* 0x001fca00078e00b2 */
[----:B------:R0:W-:Y:S02]  /*bbc0*/  @P1 STG.E.128 desc[UR18][R176.64], R156 ;  /* 0x0000009cb0001986 */ /* 0x0001e4000c101d12 */
[----:B0-----:R-:W-:-:S05]  /*bbd0*/  HFMA2 R176, -RZ, RZ, 0, 9.5367431640625e-07 ;  /* 0x00000010ffb07431 */ /* 0x001fca00000001ff */
[----:B-1----:R-:W-:-:S05]  /*bbe0*/  @P2 IMAD.WIDE.U32 R176, R236, R176, UR10 ;  /* 0x0000000aecb02e25 */ /* 0x002fca000f8e00b0 */
[----:B------:R0:W-:Y:S01]  /*bbf0*/  @P2 STG.E.128 desc[UR18][R176.64], R152 ;  /* 0x00000098b0002986 */ /* 0x0001e2000c101d12 */
[----:B------:R-:W-:Y:S05]  /*bc00*/  BRA.U !UP0, `(.L_x_16457) ;  /* 0xffffff5108347547 */ /* 0x000fea000b83ffff */
.L_x_16344:
[----:B0-----:R-:W0:Y:S01]  /*bc10*/  S2R R176, SR_TID.X ;  /* 0x0000000000b07919 */ /* 0x001e220000002100 */
[----:B------:R-:W1:Y:S01]  /*bc20*/  S2UR UR9, SR_CTAID.X ;  /* 0x00000000000979c3 */ /* 0x000e620000002500 */
[----:B------:R-:W3:Y:S04]  /*bc30*/  LDL.LU R232, [R1+0x14] ;  /* 0x0000140001e87983 */ /* 0x000ee80000300800 */
[----:B------:R-:W3:Y:S03]  /*bc40*/  LDL.LU R233, [R1+0x18] ;  /* 0x0000180001e97983 */ /* 0x000ee60000300800 */
[----:B-----5:R-:W1:Y:S01]  /*bc50*/  LDC R0, c[0x0][0x388] ;  /* 0x0000e200ff007b82 */ /* 0x020e620000000800 */
[----:B------:R-:W3:Y:S04]  /*bc60*/  LDL.LU R234, [R1+0x1c] ;  /* 0x00001c0001ea7983 */ /* 0x000ee80000300800 */
[----:B------:R-:W3:Y:S03]  /*bc70*/  LDL.LU R235, [R1+0x20] ;  /* 0x0000200001eb7983 */ /* 0x000ee60000300800 */
[----:B------:R-:W4:Y:S01]  /*bc80*/  LDC.64 R2, c[0x0][0x440] ;  /* 0x00011000ff027b82 */ /* 0x000f220000000a00 */
[----:B------:R-:W2:Y:S04]  /*bc90*/  LDL.LU R236, [R1+0x4] ;  /* 0x0000040001ec7983 */ /* 0x000ea80000300800 */
[----:B------:R-:W2:Y:S03]  /*bca0*/  LDL.LU R237, [R1+0x8] ;  /* 0x0000080001ed7983 */ /* 0x000ea60000300800 */
[----:B------:R-:W4:Y:S01]  /*bcb0*/  LDC.64 R4, c[0x0][0x448] ;  /* 0x00011200ff047b82 */ /* 0x000f220000000a00 */
[----:B------:R-:W2:Y:S04]  /*bcc0*/  LDL.LU R238, [R1+0xc] ;  /* 0x00000c0001ee7983 */ /* 0x000ea80000300800 */
[----:B------:R-:W2:Y:S01]  /*bcd0*/  LDL.LU R239, [R1+0x10] ;  /* 0x0000100001ef7983 */ /* 0x000ea20000300800 */
[----:B-1----:R-:W-:-:S02]  /*bce0*/  IMAD R0, R0, UR9, RZ ;  /* 0x0000000900007c24 */ /* 0x002fc4000f8e02ff */
[----:B------:R-:W1:Y:S01]  /*bcf0*/  LDC.64 R6, c[0x0][0x460] ;  /* 0x00011800ff067b82 */ /* 0x000e620000000a00 */
[----:B------:R-:W2:Y:S02]  /*bd00*/  LDL.LU R152, [R1+0x44] ;  /* 0x0000440001987983 */ /* 0x000ea40000300800 */
[----:B0-----:R-:W-:Y:S02]  /*bd10*/  LEA.HI R9, R0, R176, RZ, 0x1e ;  /* 0x000000b000097211 */ /* 0x001fe400078ff0ff */
        /* <DEDUP_REMOVED lines=15> */
[----:B----4-:R-:W-:-:S04]  /*be10*/  IMAD.WIDE.U32 R2, R9, 0x10, R2 ;  /* 0x0000001009027825 */ /* 0x010fc800078e0002 */
[----:B------:R-:W-:-:S04]  /*be20*/  IMAD.WIDE.U32 R4, R9, 0x10, R4 ;  /* 0x0000001009047825 */ /* 0x000fc800078e0004 */
[----:B-1----:R-:W-:Y:S01]  /*be30*/  IMAD.WIDE.U32 R6, R9, 0x10, R6 ;  /* 0x0000001009067825 */ /* 0x002fe200078e0006 */
[----:B---3--:R-:W-:Y:S04]  /*be40*/  STG.E.128 desc[UR18][R2.64], R232 ;  /* 0x000000e802007986 */ /* 0x008fe8000c101d12 */
        /* <DEDUP_REMOVED lines=30> */
.L_x_16458:
        /* <DEDUP_REMOVED lines=13> */
.L_x_19441:


//--------------------- .text._ZN10layer_norm13ln_bwd_kernelINS_13Kernel_traitsI6__halfffffjLj5120ELj1ELj1ELj4ELj16ENS_18Kernel_traits_baseILj5120ES2_ffffjLj128EEEEELb1ELb0ELb0ELb0EEEvNS_9BwdParamsE --------------------------
	.section	.text._ZN10layer_norm13ln_bwd_kernelINS_13Kernel_traitsI6__halfffffjLj5120ELj1ELj1ELj4ELj16ENS_18Kernel_traits_baseILj5120ES2_ffffjLj128EEEEELb1ELb0ELb0ELb0EEEvNS_9BwdParamsE,"ax",@progbits
	.align	128
        .global         _ZN10layer_norm13ln_bwd_kernelINS_13Kernel_traitsI6__halfffffjLj5120ELj1ELj1ELj4ELj16ENS_18Kernel_traits_baseILj5120ES2_ffffjLj128EEEEELb1ELb0ELb0ELb0EEEvNS_9BwdParamsE
        .type           _ZN10layer_norm13ln_bwd_kernelINS_13Kernel_traitsI6__halfffffjLj5120ELj1ELj1ELj4ELj16ENS_18Kernel_traits_baseILj5120ES2_ffffjLj128EEEEELb1ELb0ELb0ELb0EEEvNS_9BwdParamsE,@function
        .size           _ZN10layer_norm13ln_bwd_kernelINS_13Kernel_traitsI6__halfffffjLj5120ELj1ELj1ELj4ELj16ENS_18Kernel_traits_baseILj5120ES2_ffffjLj128EEEEELb1ELb0ELb0ELb0EEEvNS_9BwdParamsE,(.L_x_19442 - _ZN10layer_norm13ln_bwd_kernelINS_13Kernel_traitsI6__halfffffjLj5120ELj1ELj1ELj4ELj16ENS_18Kernel_traits_baseILj5120ES2_ffffjLj128EEEEELb1ELb0ELb0ELb0EEEvNS_9BwdParamsE)
        .other          _ZN10layer_norm13ln_bwd_kernelINS_13Kernel_traitsI6__halfffffjLj5120ELj1ELj1ELj4ELj16ENS_18Kernel_traits_baseILj5120ES2_ffffjLj128EEEEELb1ELb0ELb0ELb0EEEvNS_9BwdParamsE,@"STO_CUDA_ENTRY STV_DEFAULT"
_ZN10layer_norm13ln_bwd_kernelINS_13Kernel_traitsI6__halfffffjLj5120ELj1ELj1ELj4ELj16ENS_18Kernel_traits_baseILj5120ES2_ffffjLj128EEEEELb1ELb0ELb0ELb0EEEvNS_9BwdParamsE:
.text._ZN10layer_norm13ln_bwd_kernelINS_13Kernel_traitsI6__halfffffjLj5120ELj1ELj1ELj4ELj16ENS_18Kernel_traits_baseILj5120ES2_ffffjLj128EEEEELb1ELb0ELb0ELb0EEEvNS_9BwdParamsE:
        /* <DEDUP_REMOVED lines=59> */
[----:B------:R-:W-:-:S02]  /*03b0*/  LOP3.LUT R13, R13, 0xfffffff7, RZ, 0xc0, !PT ;  /* 0xfffffff70d0d7812 */ /* 0x000fc400078ec0ff */
[----:B------:R-:W5:Y:S02]  /*03c0*/  @P1 LDG.E.64 R18, desc[UR16][R38.64] ;  /* 0x0000001026121981 */ /* 0x000f64000c1e1b00 */
        /* <DEDUP_REMOVED lines=9> */
[----:B------:R-:W-:-:S06]  /*0460*/  @P3 IADD3 R51, PT, PT, R51, 0x80, RZ ;  /* 0x0000008033333810 */ /* 0x000fcc0007ffe0ff */
[----:B------:R-:W5:Y:S01]  /*0470*/  @P6 LDG.E.64 R6, desc[UR16][R30.64] ;  /* 0x000000101e066981 */ /* 0x000f62000c1e1b00 */
[----:B------:R-:W-:Y:S01]  /*0480*/  ISETP.NE.AND P6, PT, R12, RZ, PT ;  /* 0x000000ff0c00720c */ /* 0x000fe20003fc5270 */
[C---:B-1----:R-:W-:Y:S01]  /*0490*/  @P4 IMAD.WIDE.U32 R48, R51.reuse, 0x8, R48 ;  /* 0x0000000833304825 */ /* 0x042fe200078e0030 */
[----:B------:R-:W-:Y:S01]  /*04a0*/  @P4 IADD3 R51, PT, PT, R51, 0x80, RZ ;  /* 0x0000008033334810 */ /* 0x000fe20007ffe0ff */
[----:B------:R1:W5:Y:S10]  /*04b0*/  @P3 LDG.E.64 R22, desc[UR16][R46.64] ;  /* 0x000000102e163981 */ /* 0x000374000c1e1b00 */
[----:B------:R-:W5:Y:S01]  /*04c0*/  @P6 LDG.E.64 R8, desc[UR16][R32.64] ;  /* 0x0000001020086981 */ /* 0x000f62000c1e1b00 */
[----:B------:R-:W-:Y:S01]  /*04d0*/  ISETP.NE.AND P6, PT, R50, RZ, PT ;  /* 0x000000ff3200720c */ /* 0x000fe20003fc5270 */
[----:B0-----:R-:W-:Y:S01]  /*04e0*/  @P5 IMAD.WIDE.U32 R26, R51, 0x8, R26 ;  /* 0x00000008331a5825 */ /* 0x001fe200078e001a */
[----:B------:R-:W-:Y:S01]  /*04f0*/  CS2R R42, SRZ ;  /* 0x00000000002a7805 */ /* 0x000fe2000001ff00 */
[----:B------:R0:W5:Y:S04]  /*0500*/  @P4 LDG.E.64 R24, desc[UR16][R48.64] ;  /* 0x0000001030184981 */ /* 0x000168000c1e1b00 */
[----:B------:R3:W5:Y:S06]  /*0510*/  @P5 LDG.E.64 R28, desc[UR16][R26.64] ;  /* 0x000000101a1c5981 */ /* 0x00076c000c1e1b00 */
[----:B------:R3:W5:Y:S01]  /*0520*/  @P6 LDG.E.64 R10, desc[UR16][R34.64] ;  /* 0x00000010220a6981 */ /* 0x000762000c1e1b00 */
[----:B------:R-:W-:-:S02]  /*0530*/  CS2R R80, SRZ ;  /* 0x0000000000507805 */ /* 0x000fc4000001ff00 */
[----:B------:R-:W-:Y:S02]  /*0540*/  CS2R R82, SRZ ;  /* 0x0000000000527805 */ /* 0x000fe4000001ff00 */
[----:B--2---:R-:W-:Y:S02]  /*0550*/  CS2R R44, SRZ ;  /* 0x00000000002c7805 */ /* 0x004fe4000001ff00 */
[----:B-1----:R-:W-:Y:S02]  /*0560*/  CS2R R46, SRZ ;  /* 0x00000000002e7805 */ /* 0x002fe4000001ff00 */
[----:B0-----:R-:W-:Y:S02]  /*0570*/  CS2R R48, SRZ ;  /* 0x0000000000307805 */ /* 0x001fe4000001ff00 */
        /* <DEDUP_REMOVED lines=125> */
[----:B------:R-:W1:Y:S01]  /*0d50*/  LDCU UR6, c[0x0][0x388] ;  /* 0x00007100ff0677ac */ /* 0x000e620008000800 */
[----:B------:R-:W-:Y:S02]  /*0d60*/  PRMT R236, R236, 0x5410, R7 ;  /* 0x00005410ecec7816 */ /* 0x000fe40000000007 */
[----:B------:R-:W-:Y:S01]  /*0d70*/  PRMT R237, R237, 0x5410, R8 ;  /* 0x00005410eded7816 */ /* 0x000fe20000000008 */
[----:B------:R-:W2:Y:S01]  /*0d80*/  LDCU.U8 UR18, c[0x0][0x410] ;  /* 0x00008200ff1277ac */ /* 0x000ea20008000000 */
[----:B------:R-:W-:Y:S02]  /*0d90*/  PRMT R238, R238, 0x5410, R9 ;  /* 0x00005410eeee7816 */ /* 0x000fe40000000009 */
[----:B------:R-:W-:Y:S01]  /*0da0*/  PRMT R239, R239, 0x5410, R10 ;  /* 0x00005410efef7816 */ /* 0x000fe2000000000a */
[----:B------:R-:W3:Y:S01]  /*0db0*/  LDCU UR19, c[0x0][0x400] ;  /* 0x00008000ff1377ac */ /* 0x000ee20008000800 */
[----:B------:R-:W-:-:S02]  /*0dc0*/  PRMT R240, R240, 0x5410, R11 ;  /* 0x00005410f0f07816 */ /* 0x000fc4000000000b */
[----:B------:R-:W-:Y:S01]  /*0dd0*/  PRMT R241, R241, 0x5410, R12 ;  /* 0x00005410f1f17816 */ /* 0x000fe2000000000c */
[----:B------:R-:W4:Y:S01]  /*0de0*/  LDCU.64 UR20, c[0x0][0x438] ;  /* 0x00008700ff1477ac */ /* 0x000f220008000a00 */
[----:B------:R-:W-:Y:S02]  /*0df0*/  PRMT R242, R242, 0x5410, R15 ;  /* 0x00005410f2f27816 */ /* 0x000fe4000000000f */
[----:B------:R-:W-:Y:S01]  /*0e00*/  PRMT R243, R243, 0x5410, R16 ;  /* 0x00005410f3f37816 */ /* 0x000fe20000000010 */
[----:B------:R-:W0:Y:S01]  /*0e10*/  LDCU.64 UR22, c[0x0][0x478] ;  /* 0x00008f00ff1677ac */ /* 0x000e220008000a00 */
[----:B------:R-:W-:Y:S02]  /*0e20*/  PRMT R244, R244, 0x5410, R17 ;  /* 0x00005410f4f47816 */ /* 0x000fe40000000011 */
[----:B------:R-:W-:Y:S01]  /*0e30*/  PRMT R245, R245, 0x5410, R18 ;  /* 0x00005410f5f57816 */ /* 0x000fe20000000012 */
[----:B------:R-:W0:Y:S01]  /*0e40*/  LDCU.128 UR8, c[0x0][0x3c0] ;  /* 0x00007800ff0877ac */ /* 0x000e220008000c00 */
[----:B------:R-:W-:-:S02]  /*0e50*/  PRMT R246, R246, 0x5410, R19 ;  /* 0x00005410f6f67816 */ /* 0x000fc40000000013 */
[----:B------:R-:W-:Y:S01]  /*0e60*/  PRMT R247, R247, 0x5410, R20 ;  /* 0x00005410f7f77816 */ /* 0x000fe20000000014 */
[----:B------:R-:W0:Y:S01]  /*0e70*/  LDCU.64 UR26, c[0x0][0x380] ;  /* 0x00007000ff1a77ac */ /* 0x000e220008000a00 */
[----:B------:R-:W-:Y:S02]  /*0e80*/  PRMT R248, R248, 0x5410, R21 ;  /* 0x00005410f8f87816 */ /* 0x000fe40000000015 */
[----:B-123--:R-:W-:-:S07]  /*0e90*/  PRMT R249, R249, 0x5410, R22 ;  /* 0x00005410f9f97816 */ /* 0x00efce0000000016 */
.L_x_16560:
[----:B-1----:R-:W1:Y:S01]  /*0ea0*/  @UP0 LDCU.64 UR4, c[0x0][0x3e0] ;  /* 0x00007c00ff0407ac */ /* 0x002e620008000a00 */
[----:B0-----:R-:W-:Y:S01]  /*0eb0*/  UIMAD.WIDE UR12, UR7, 0x4, UR8 ;  /* 0x00000004070c78a5 */ /* 0x001fe2000f8e0208 */
[----:B------:R-:W-:Y:S01]  /*0ec0*/  PLOP3.LUT P0, PT, PT, PT, UP0, 0x80, 0x8 ;  /* 0x000000000008781c */ /* 0x000fe20003f0f008 */
[----:B------:R-:W-:-:S04]  /*0ed0*/  UIMAD.WIDE UR14, UR7, 0x4, UR10 ;  /* 0x00000004070e78a5 */ /* 0x000fc8000f8e020a */
[----:B--234-:R-:W-:Y:S02]  /*0ee0*/  MOV R166, UR12 ;  /* 0x0000000c00a67c02 */ /* 0x01cfe40008000f00 */
[----:B------:R-:W-:-:S05]  /*0ef0*/  MOV R167, UR13 ;  /* 0x0000000d00a77c02 */ /* 0x000fca0008000f00 */
[----:B------:R-:W2:Y:S01]  /*0f00*/  LDG.E R12, desc[UR16][R166.64] ;  /* 0x00000010a60c7981 */ /* 0x000ea2000c1e1900 */
[----:B-1----:R-:W-:Y:S01]  /*0f10*/  @UP0 UIMAD.WIDE UR4, UR7, 0x4, UR4 ;  /* 0x00000004070408a5 */ /* 0x002fe2000f8e0204 */
[----:B------:R-:W-:Y:S02]  /*0f20*/  MOV R164, UR14 ;  /* 0x0000000e00a47c02 */ /* 0x000fe40008000f00 */
[----:B------:R-:W-:-:S03]  /*0f30*/  MOV R165, UR15 ;  /* 0x0000000f00a57c02 */ /* 0x000fc60008000f00 */
[----:B------:R-:W-:Y:S02]  /*0f40*/  MOV R162, UR4 ;  /* 0x0000000400a27c02 */ /* 0x000fe40008000f00 */
[----:B------:R-:W-:Y:S01]  /*0f50*/  MOV R163, UR5 ;  /* 0x0000000500a37c02 */ /* 0x000fe20008000f00 */
[----:B------:R-:W3:Y:S04]  /*0f60*/  LDG.E R160, desc[UR16][R164.64] ;  /* 0x00000010a4a07981 */ /* 0x000ee8000c1e1900 */
[----:B-----5:R-:W5:Y:S01]  /*0f70*/  @P0 LDG.E R161, desc[UR16][R162.64] ;  /* 0x00000010a2a10981 */ /* 0x020f62000c1e1900 */
        /* <DEDUP_REMOVED lines=8> */
[----:B------:R-:W-:Y:S01]  /*1000*/  ISETP.NE.AND P5, PT, RZ, UR18, PT ;  /* 0x00000012ff007c0c */ /* 0x000fe2000bfa5270 */
[----:B------:R-:W-:Y:S01]  /*1010*/  ULEA.HI UR5, UR5, UR4, URZ, 0x2 ;  /* 0x0000000405057291 */ /* 0x000fe2000f8f10ff */
[----:B------:R-:W-:Y:S01]  /*1020*/  PLOP3.LUT P0, PT, PT, PT, UP0, 0x80, 0x8 ;  /* 0x000000000008781c */ /* 0x000fe20003f0f008 */
[----:B------:R-:W-:Y:S01]  /*1030*/  BSSY.RECONVERGENT B0, `(.L_x_16460) ;  /* 0x0000042000007945 */ /* 0x000fe20003800200 */
[----:B------:R-:W-:-:S02]  /*1040*/  ISETP.GE.U32.AND P2, PT, R14, 0x200, PT ;  /* 0x000002000e00780c */ /* 0x000fc40003f46070 */
[----:B------:R-:W-:Y:S02]  /*1050*/  CS2R R228, SRZ ;  /* 0x0000000000e47805 */ /* 0x000fe4000001ff00 */
        /* <DEDUP_REMOVED lines=9> */
[----:B------:R-:W-:-:S04]  /*10f0*/  MOV R12, UR5 ;  /* 0x00000005000c7c02 */ /* 0x000fc80008000f00 */
[----:B0-----:R-:W-:Y:S02]  /*1100*/  LEA.HI.SX32 R12, R12, R15, 0x1e ;  /* 0x0000000f0c0c7211 */ /* 0x001fe400078ff2ff */
[----:B---3--:R-:W-:Y:S02]  /*1110*/  R2UR UR14, R160 ;  /* 0x00000000a00e72ca */ /* 0x008fe400000e0000 */
[----:B-----5:R-:W-:Y:S02]  /*1120*/  @P0 R2UR UR12, R161 ;  /* 0x00000000a10c02ca */ /* 0x020fe400000e0000 */
[----:B------:R-:W-:Y:S02]  /*1130*/  ISETP.GE.U32.AND P0, PT, R14, 0x280, PT ;  /* 0x000002800e00780c */ /* 0x000fe40003f06070 */
[----:B------:R-:W-:Y:S01]  /*1140*/  MOV R227, R12 ;  /* 0x0000000c00e37202 */ /* 0x000fe20000000f00 */
[----:B------:R-:W-:Y:S10]  /*1150*/  @!P1 BRA `(.L_x_16461) ;  /* 0x0000000000bc9947 */ /* 0x000ff40003800000 */
[----:B------:R-:W0:Y:S01]  /*1160*/  LDC.64 R160, c[0x0][0x3a8] ;  /* 0x0000ea00ffa07b82 */ /* 0x000e220000000a00 */
[----:B----4-:R-:W-:-:S04]  /*1170*/  ISETP.NE.U32.AND P1, PT, RZ, UR20, PT ;  /* 0x00000014ff007c0c */ /* 0x010fc8000bf25070 */
[----:B------:R-:W-:-:S03]  /*1180*/  ISETP.NE.AND.EX P1, PT, RZ, UR21, PT, P1 ;  /* 0x00000015ff007c0c */ /* 0x000fc6000bf25310 */
[----:B------:R-:W1:Y:S08]  /*1190*/  LDC.64 R164, c[0x0][0x428] ;  /* 0x00010a00ffa47b82 */ /* 0x000e700000000a00 */
[----:B------:R-:W2:Y:S01]  /*11a0*/  LDC.64 R224, c[0x0][0x3b0] ;  /* 0x0000ec00ffe07b82 */ /* 0x000ea20000000a00 */
[----:B0-----:R-:W-:-:S07]  /*11b0*/  IMAD.WIDE.U32 R160, R12, 0x10, R160 ;  /* 0x000000100ca07825 */ /* 0x001fce00078e00a0 */
[----:B------:R-:W0:Y:S01]  /*11c0*/  @P1 LDC.64 R226, c[0x0][0x438] ;  /* 0x00010e00ffe21b82 */ /* 0x000e220000000a00 */
[----:B------:R-:W3:Y:S01]  /*11d0*/  LDG.E.128 R160, desc[UR16][R160.64] ;  /* 0x00000010a0a07981 */ /* 0x000ee2000c1e1d00 */
[----:B-1----:R-:W-:-:S06]  /*11e0*/  IMAD.WIDE.U32 R164, R12, 0x10, R164 ;  /* 0x000000100ca47825 */ /* 0x002fcc00078e00a4 */
[----:B------:R-:W4:Y:S01]  /*11f0*/  LDG.E.128 R164, desc[UR16][R164.64] ;  /* 0x00000010a4a47981 */ /* 0x000f22000c1e1d00 */
[----:B------:R-:W-:Y:S02]  /*1200*/  HADD2.F32 R203, -RZ, R230.H0_H0 ;  /* 0x200000e6ffcb7230 */ /* 0x000fe40000004100 */
[----:B--2---:R-:W-:-:S05]  /*1210*/  IMAD.WIDE.U32 R224, R12, 0x4, R224 ;  /* 0x000000040ce07825 */ /* 0x004fca00078e00e0 */
[----:B------:R-:W5:Y:S01]  /*1220*/  LDG.E R11, desc[UR16][R224.64] ;  /* 0x00000010e00b7981 */ /* 0x000f62000c1e1900 */
[----:B0-----:R-:W-:-:S05]  /*1230*/  @P1 IMAD.WIDE.U32 R226, R12, 0x10, R226 ;  /* 0x000000100ce21825 */ /* 0x001fca00078e00e2 */
[----:B------:R0:W5:Y:S02]  /*1240*/  @P1 LDG.E.128 R116, desc[UR16][R226.64] ;  /* 0x00000010e2741981 */ /* 0x000164000c1e1d00 */
[----:B0-----:R-:W-:Y:S01]  /*1250*/  IADD3 R227, PT, PT, R12, 0x80, RZ ;  /* 0x000000800ce37810 */ /* 0x001fe20007ffe0ff */
[----:B---3--:R-:W-:Y:S01]  /*1260*/  FADD.FTZ R3, R160, -UR13 ;  /* 0x8000000da0037e21 */ /* 0x008fe20008010000 */
[----:B------:R-:W-:Y:S01]  /*1270*/  FADD.FTZ R161, R161, -UR13 ;  /* 0x8000000da1a17e21 */ /* 0x000fe20008010000 */
[----:B------:R-:W-:Y:S02]  /*1280*/  HADD2.F32 R160, -RZ, R230.H1_H1 ;  /* 0x300000e6ffa07230 */ /* 0x000fe40000004100 */
[----:B------:R-:W-:Y:S01]  /*1290*/  FADD.FTZ R163, R163, -UR13 ;  /* 0x8000000da3a37e21 */ /* 0x000fe20008010000 */
[----:B------:R-:W-:Y:S01]  /*12a0*/  FMUL.FTZ R3, R3, UR14 ;  /* 0x0000000e03037c20 */ /* 0x000fe20008410000 */
[----:B------:R-:W-:Y:S01]  /*12b0*/  FMUL.FTZ R184, R161, UR14 ;  /* 0x0000000ea1b87c20 */ /* 0x000fe20008410000 */
[----:B------:R-:W-:Y:S01]  /*12c0*/  FADD.FTZ R162, R162, -UR13 ;  /* 0x8000000da2a27e21 */ /* 0x000fe20008010000 */
[----:B----4-:R-:W-:Y:S01]  /*12d0*/  FMUL.FTZ R186, R164, R203 ;  /* 0x000000cba4ba7220 */ /* 0x010fe20000410000 */
[----:B------:R-:W-:-:S02]  /*12e0*/  HADD2.F32 R161, -RZ, R231.H0_H0 ;  /* 0x200000e7ffa17230 */ /* 0x000fc40000004100 */
[----:B------:R-:W-:Y:S01]  /*12f0*/  FMUL.FTZ R205, R165, R160 ;  /* 0x000000a0a5cd7220 */ /* 0x000fe20000410000 */
[----:B------:R-:W-:Y:S01]  /*1300*/  FMUL.FTZ R224, R163, UR14 ;  /* 0x0000000ea3e07c20 */ /* 0x000fe20008410000 */
[----:B------:R-:W-:Y:S01]  /*1310*/  FADD.FTZ R160, RZ, R186 ;  /* 0x000000baffa07221 */ /* 0x000fe20000010000 */
[----:B------:R-:W-:Y:S01]  /*1320*/  FMUL.FTZ R203, R162, UR14 ;  /* 0x0000000ea2cb7c20 */ /* 0x000fe20008410000 */
[----:B------:R-:W-:Y:S01]  /*1330*/  FFMA.FTZ R163, R3, R186, RZ ;  /* 0x000000ba03a37223 */ /* 0x000fe200000100ff */
[----:B------:R-:W-:Y:S02]  /*1340*/  HADD2.F32 R162, -RZ, R231.H1_H1 ;  /* 0x300000e7ffa27230 */ /* 0x000fe40000004100 */
        /* <DEDUP_REMOVED lines=16> */
.L_x_16461:
[----:B----4-:R-:W-:Y:S05]  /*1450*/  BSYNC.RECONVERGENT B0 ;  /* 0x0000000000007941 */ /* 0x010fea0003800200 */
.L_x_16460:
[----:B------:R-:W-:Y:S04]  /*1460*/  BSSY.RECONVERGENT B0, `(.L_x_16462) ;  /* 0x0000031000007945 */ /* 0x000fe80003800200 */
[----:B------:R-:W-:Y:S05]  /*1470*/  @!P4 BRA `(.L_x_16463) ;  /* 0x0000000000bcc947 */ /* 0x000fea0003800000 */
[----:B------:R-:W0:Y:S01]  /*1480*/  LDC.64 R160, c[0x0][0x3a8] ;  /* 0x0000ea00ffa07b82 */ /* 0x000e220000000a00 */
[----:B------:R-:W-:-:S04]  /*1490*/  ISETP.NE.U32.AND P1, PT, RZ, UR20, PT ;  /* 0x00000014ff007c0c */ /* 0x000fc8000bf25070 */
        /* <DEDUP_REMOVED lines=8> */
[----:B0-----:R-:W-:-:S05]  /*1520*/  @P1 IMAD.WIDE.U32 R250, R227, 0x10, R250 ;  /* 0x00000010e3fa1825 */ /* 0x001fca00078e00fa */
[----:B------:R-:W5:Y:S01]  /*1530*/  @P1 LDG.E.128 R36, desc[UR16][R250.64] ;  /* 0x00000010fa241981 */ /* 0x000f62000c1e1d00 */
[----:B------:R-:W-:Y:S02]  /*1540*/  HADD2.F32 R199, -RZ, R232.H0_H0 ;  /* 0x200000e8ffc77230 */ /* 0x000fe40000004100 */
[----:B--2---:R-:W-:-:S05]  /*1550*/  IMAD.WIDE.U32 R222, R227, 0x4, R222 ;  /* 0x00000004e3de7825 */ /* 0x004fca00078e00de */
[----:B------:R0:W5:Y:S01]  /*1560*/  LDG.E R10, desc[UR16][R222.64] ;  /* 0x00000010de0a7981 */ /* 0x000162000c1e1900 */
[----:B------:R-:W-:Y:S01]  /*1570*/  IADD3 R227, PT, PT, R227, 0x80, RZ ;  /* 0x00000080e3e37810 */ /* 0x000fe20007ffe0ff */
        /* <DEDUP_REMOVED lines=11> */
[----:B------:R-:W-:Y:S01]  /*1630*/  FADD.FTZ R160, R229, R182 ;  /* 0x000000b6e5a07221 */ /* 0x000fe20000010000 */
[----:B------:R-:W-:Y:S01]  /*1640*/  FMUL.FTZ R199, R162, UR14 ;  /* 0x0000000ea2c77c20 */ /* 0x000fe20008410000 */
[----:B------:R-:W-:Y:S01]  /*1650*/  FFMA.FTZ R163, R33, R182, R228 ;  /* 0x000000b621a37223 */ /* 0x000fe200000100e4 */
[----:B------:R-:W-:Y:S02]  /*1660*/  HADD2.F32 R162, -RZ, R233.H1_H1 ;  /* 0x300000e9ffa27230 */ /* 0x000fe40000004100 */
[----:B0-----:R-:W-:Y:S01]  /*1670*/  FMUL.FTZ R222, R166, R161 ;  /* 0x000000a1a6de7220 */ /* 0x001fe20000410000 */
        /* <DEDUP_REMOVED lines=15> */
.L_x_16463:
[----:B------:R-:W-:Y:S05]  /*1770*/  BSYNC.RECONVERGENT B0 ;  /* 0x0000000000007941 */ /* 0x000fea0003800200 */
.L_x_16462:
[----:B------:R-:W-:Y:S04]  /*1780*/  BSSY.RECONVERGENT B0, `(.L_x_16464) ;  /* 0x0000031000007945 */ /* 0x000fe80003800200 */
[----:B------:R-:W-:Y:S05]  /*1790*/  @!P3 BRA `(.L_x_16465) ;  /* 0x0000000000bcb947 */ /* 0x000fea0003800000 */
[----:B------:R-:W0:Y:S01]  /*17a0*/  LDC.64 R160, c[0x0][0x3a8] ;  /* 0x0000ea00ffa07b82 */ /* 0x000e220000000a00 */
[----:B------:R-:W-:-:S04]  /*17b0*/  ISETP.NE.U32.AND P1, PT, RZ, UR20, PT ;  /* 0x00000014ff007c0c */ /* 0x000fc8000bf25070 */
[----:B------:R-:W-:-:S03]  /*17c0*/  ISETP.NE.AND.EX P1, PT, RZ, UR21, PT, P1 ;  /* 0x00000015ff007c0c */ /* 0x000fc6000bf25310 */
[----:B------:R-:W1:Y:S08]  /*17d0*/  LDC.64 R164, c[0x0][0x428] ;  /* 0x00010a00ffa47b82 */ /* 0x000e700000000a00 */
[----:B------:R-:W2:Y:S08]  /*17e0*/  LDC.64 R178, c[0x0][0x3b0] ;  /* 0x0000ec00ffb27b82 */ /* 0x000eb00000000a00 */
[----:B------:R-:W3:Y:S01]  /*17f0*/  @P1 LDC.64 R250, c[0x0][0x438] ;  /* 0x00010e00fffa1b82 */ /* 0x000ee20000000a00 */
[----:B0-----:R-:W-:-:S06]  /*1800*/  IMAD.WIDE.U32 R160, R227, 0x10, R160 ;  /* 0x00000010e3a07825 */ /* 0x001fcc00078e00a0 */
[----:B------:R-:W4:Y:S01]  /*1810*/  LDG.E.128 R160, desc[UR16][R160.64] ;  /* 0x00000010a0a07981 */ /* 0x000f22000c1e1d00 */
[----:B-1----:R-:W-:-:S06]  /*1820*/  IMAD.WIDE.U32 R164, R227, 0x10, R164 ;  /* 0x00000010e3a47825 */ /* 0x002fcc00078e00a4 */
[----:B------:R-:W4:Y:S01]  /*1830*/  LDG.E.128 R164, desc[UR16][R164.64] ;  /* 0x00000010a4a47981 */ /* 0x000f22000c1e1d00 */
[----:B---3--:R-:W-:-:S05]  /*1840*/  @P1 IMAD.WIDE.U32 R250, R227, 0x10, R250 ;  /* 0x00000010e3fa1825 */ /* 0x008fca00078e00fa */
[----:B------:R2:W5:Y:S02]  /*1850*/  @P1 LDG.E.128 R128, desc[UR16][R250.64] ;  /* 0x00000010fa801981 */ /* 0x000564000c1e1d00 */
[----:B--2---:R-:W-:-:S05]  /*1860*/  IMAD.WIDE.U32 R250, R227, 0x4, R178 ;  /* 0x00000004e3fa7825 */ /* 0x004fca00078e00b2 */
[----:B------:R0:W5:Y:S01]  /*1870*/  LDG.E R9, desc[UR16][R250.64] ;  /* 0x00000010fa097981 */ /* 0x000162000c1e1900 */
[--C-:B------:R-:W-:Y:S01]  /*1880*/  HADD2.F32 R179, -RZ, R234.reuse.H0_H0 ;  /* 0x200000eaffb37230 */ /* 0x100fe20000004100 */
[----:B------:R-:W-:Y:S01]  /*1890*/  IADD3 R227, PT, PT, R227, 0x80, RZ ;  /* 0x00000080e3e37810 */ /* 0x000fe20007ffe0ff */
[----:B----4-:R-:W-:Y:S01]  /*18a0*/  FADD.FTZ R31, R160, -UR13 ;  /* 0x8000000da01f7e21 */ /* 0x010fe20008010000 */
[----:B------:R-:W-:Y:S02]  /*18b0*/  HADD2.F32 R160, -RZ, R234.H1_H1 ;  /* 0x300000eaffa07230 */ /* 0x000fe40000004100 */
[----:B------:R-:W-:Y:S01]  /*18c0*/  FADD.FTZ R163, R163, -UR13 ;  /* 0x8000000da3a37e21 */ /* 0x000fe20008010000 */
[----:B------:R-:W-:Y:S01]  /*18d0*/  FADD.FTZ R28, R161, -UR13 ;  /* 0x8000000da11c7e21 */ /* 0x000fe20008010000 */
[----:B------:R-:W-:Y:S01]  /*18e0*/  FMUL.FTZ R31, R31, UR14 ;  /* 0x0000000e1f1f7c20 */ /* 0x000fe20008410000 */
[----:B------:R-:W-:Y:S01]  /*18f0*/  FADD.FTZ R162, R162, -UR13 ;  /* 0x8000000da2a27e21 */ /* 0x000fe20008010000 */
[----:B------:R-:W-:Y:S01]  /*1900*/  FMUL.FTZ R178, R164, R179 ;  /* 0x000000b3a4b27220 */ /* 0x000fe20000410000 */
[----:B------:R-:W-:-:S02]  /*1910*/  HADD2.F32 R161, -RZ, R235.H0_H0 ;  /* 0x200000ebffa17230 */ /* 0x000fc40000004100 */
[----:B------:R-:W-:Y:S01]  /*1920*/  FMUL.FTZ R197, R165, R160 ;  /* 0x000000a0a5c57220 */ /* 0x000fe20000410000 */
[----:B------:R-:W-:Y:S01]  /*1930*/  FMUL.FTZ R200, R163, UR14 ;  /* 0x0000000ea3c87c20 */ /* 0x000fe20008410000 */
[----:B------:R-:W-:Y:S01]  /*1940*/  FADD.FTZ R160, R229, R178 ;  /* 0x000000b2e5a07221 */ /* 0x000fe20000010000 */
[----:B------:R-:W-:Y:S01]  /*1950*/  FMUL.FTZ R28, R28, UR14 ;  /* 0x0000000e1c1c7c20 */ /* 0x000fe20008410000 */
[----:B------:R-:W-:Y:S01]  /*1960*/  FMUL.FTZ R179, R162, UR14 ;  /* 0x0000000ea2b37c20 */ /* 0x000fe20008410000 */
[----:B------:R-:W-:Y:S01]  /*1970*/  FFMA.FTZ R163, R31, R178, R228 ;  /* 0x000000b21fa37223 */ /* 0x000fe200000100e4 */
        /* <DEDUP_REMOVED lines=17> */
.L_x_16465:
[----:B------:R-:W-:Y:S05]  /*1a90*/  BSYNC.RECONVERGENT B0 ;  /* 0x0000000000007941 */ /* 0x000fea0003800200 */
.L_x_16464:
        /* <DEDUP_REMOVED lines=49> */
.L_x_16467:
[----:B------:R-:W-:Y:S05]  /*1db0*/  BSYNC.RECONVERGENT B0 ;  /* 0x0000000000007941 */ /* 0x000fea0003800200 */
.L_x_16466:
        /* <DEDUP_REMOVED lines=49> */
.L_x_16469:
[----:B------:R-:W-:Y:S05]  /*20d0*/  BSYNC.RECONVERGENT B0 ;  /* 0x0000000000007941 */ /* 0x000fea0003800200 */
.L_x_16468:
[----:B------:R-:W-:Y:S01]  /*20e0*/  ISETP.GE.U32.AND P1, PT, R14, 0x300, PT ;  /* 0x000003000e00780c */ /* 0x000fe20003f26070 */
[----:B------:R-:W-:-:S12]  /*20f0*/  BSSY.RECONVERGENT B0, `(.L_x_16470) ;  /* 0x0000031000007945 */ /* 0x000fd80003800200 */
        /* <DEDUP_REMOVED lines=11> */
[----:B--2---:R-:W-:-:S05]  /*21b0*/  IMAD.WIDE.U32 R250, R227, 0x4, R250 ;  /* 0x00000004e3fa7825 */ /* 0x004fca00078e00fa */
[----:B------:R-:W5:Y:S01]  /*21c0*/  LDG.E R6, desc[UR16][R250.64] ;  /* 0x00000010fa067981 */ /* 0x000f62000c1e1900 */
[----:B0-----:R-:W-:-:S05]  /*21d0*/  @P2 IMAD.WIDE.U32 R172, R227, 0x10, R172 ;  /* 0x00000010e3ac2825 */ /* 0x001fca00078e00ac */
[----:B------:R0:W5:Y:S02]  /*21e0*/  @P2 LDG.E.128 R140, desc[UR16][R172.64] ;  /* 0x00000010ac8c2981 */ /* 0x000164000c1e1d00 */
[--C-:B0-----:R-:W-:Y:S01]  /*21f0*/  HADD2.F32 R173, -RZ, R240.reuse.H0_H0 ;  /* 0x200000f0ffad7230 */ /* 0x101fe20000004100 */
        /* <DEDUP_REMOVED lines=8> */
[----:B----4-:R-:W-:Y:S01]  /*2280*/  FMUL.FTZ R172, R164, R173 ;  /* 0x000000ada4ac7220 */ /* 0x010fe20000410000 */
[----:B------:R-:W-:Y:S01]  /*2290*/  FMUL.FTZ R191, R165, R160 ;  /* 0x000000a0a5bf7220 */ /* 0x000fe20000410000 */
[----:B------:R-:W-:Y:S01]  /*22a0*/  FMUL.FTZ R194, R163, UR14 ;  /* 0x0000000ea3c27c20 */ /* 0x000fe20008410000 */
[----:B------:R-:W-:Y:S01]  /*22b0*/  FMUL.FTZ R22, R22, UR14 ;  /* 0x0000000e16167c20 */ /* 0x000fe20008410000 */
[----:B------:R-:W-:Y:S01]  /*22c0*/  FADD.FTZ R160, R229, R172 ;  /* 0x000000ace5a07221 */ /* 0x000fe20000010000 */
        /* <DEDUP_REMOVED lines=19> */
.L_x_16471:
[----:B------:R-:W-:Y:S05]  /*2400*/  BSYNC.RECONVERGENT B0 ;  /* 0x0000000000007941 */ /* 0x000fea0003800200 */
.L_x_16470:
        /* <DEDUP_REMOVED lines=50> */
.L_x_16473:
[----:B------:R-:W-:Y:S05]  /*2730*/  BSYNC.RECONVERGENT B0 ;  /* 0x0000000000007941 */ /* 0x000fea0003800200 */
.L_x_16472:
        /* <DEDUP_REMOVED lines=27> */
[----:B------:R-:W-:Y:S01]  /*28f0*/  FMUL.FTZ R169, R162, UR14 ;  /* 0x0000000ea2a97c20 */ /* 0x000fe20008410000 */
[----:B------:R-:W-:Y:S01]  /*2900*/  FMUL.FTZ R187, R165, R160 ;  /* 0x000000a0a5bb7220 */ /* 0x000fe20000410000 */
        /* <DEDUP_REMOVED lines=21> */
.L_x_16475:
[----:B------:R-:W-:Y:S05]  /*2a60*/  BSYNC.RECONVERGENT B0 ;  /* 0x0000000000007941 */ /* 0x000fea0003800200 */
.L_x_16474:
        /* <DEDUP_REMOVED lines=24> */
[----:B------:R-:W-:-:S02]  /*2bf0*/  HADD2.F32 R161, -RZ, R247.H0_H0 ;  /* 0x200000f7ffa17230 */ /* 0x000fc40000004100 */
[----:B----4-:R-:W-:Y:S01]  /*2c00*/  FMUL.FTZ R34, R164, R35 ;  /* 0x00000023a4227220 */ /* 0x010fe20000410000 */
[----:B------:R-:W-:Y:S01]  /*2c10*/  FADD.FTZ R35, R162, -UR13 ;  /* 0x8000000da2237e21 */ /* 0x000fe20008010000 */
        /* <DEDUP_REMOVED lines=8> */
[----:B------:R-:W-:Y:S01]  /*2ca0*/  FMUL.FTZ R35, R35, UR14 ;  /* 0x0000000e23237c20 */ /* 0x000fe20008410000 */
[----:B------:R-:W-:Y:S01]  /*2cb0*/  FFMA.FTZ R162, R16, R185, R163 ;  /* 0x000000b910a27223 */ /* 0x000fe200000100a3 */
[----:B------:R-:W-:Y:S01]  /*2cc0*/  FMUL.FTZ R209, R167, R160 ;  /* 0x000000a0a7d17220 */ /* 0x000fe20000410000 */
[----:B------:R-:W-:-:S02]  /*2cd0*/  FADD.FTZ R160, R161, R206 ;  /* 0x000000cea1a07221 */ /* 0x000fc40000010000 */
        /* <DEDUP_REMOVED lines=11> */
.L_x_16477:
[----:B------:R-:W-:Y:S05]  /*2d90*/  BSYNC.RECONVERGENT B0 ;  /* 0x0000000000007941 */ /* 0x000fea0003800200 */
.L_x_16476:
[----:B------:R-:W-:Y:S01]  /*2da0*/  ISETP.GE.U32.AND P6, PT, R14, 0x500, PT ;  /* 0x000005000e00780c */ /* 0x000fe20003fc6070 */
[----:B------:R-:W-:Y:S01]  /*2db0*/  BSSY.RECONVERGENT B0, `(.L_x_16478) ;  /* 0x0000032000007945 */ /* 0x000fe20003800200 */
[----:B------:R-:W-:-:S11]  /*2dc0*/  LOP3.LUT R13, R13, 0xfffffff7, RZ, 0xc0, !PT ;  /* 0xfffffff70d0d7812 */ /* 0x000fd600078ec0ff */
[----:B------:R-:W-:Y:S01]  /*2dd0*/  @P6 LOP3.LUT R13, R13, 0x8, RZ, 0xfc, !PT ;  /* 0x000000080d0d6812 */ /* 0x000fe200078efcff */
[----:B------:R-:W-:Y:S06]  /*2de0*/  @!P6 BRA `(.L_x_16479) ;  /* 0x0000000000b8e947 */ /* 0x000fec0003800000 */
[----:B------:R-:W-:Y:S01]  /*2df0*/  ISETP.NE.U32.AND P6, PT, RZ, UR20, PT ;  /* 0x00000014ff007c0c */ /* 0x000fe2000bfc5070 */
[----:B------:R-:W0:Y:S03]  /*2e00*/  LDC.64 R164, c[0x0][0x428] ;  /* 0x00010a00ffa47b82 */ /* 0x000e260000000a00 */
[----:B------:R-:W-:-:S05]  /*2e10*/  ISETP.NE.AND.EX P6, PT, RZ, UR21, PT, P6 ;  /* 0x00000015ff007c0c */ /* 0x000fca000bfc5360 */
[----:B------:R-:W1:Y:S08]  /*2e20*/  LDC.64 R250, c[0x0][0x3b0] ;  /* 0x0000ec00fffa7b82 */ /* 0x000e700000000a00 */
[----:B------:R-:W2:Y:S02]  /*2e30*/  @P6 LDC.64 R160, c[0x0][0x438] ;  /* 0x00010e00ffa06b82 */ /* 0x000ea40000000a00 */
[----:B--2---:R-:W-:-:S06]  /*2e40*/  @P6 IMAD.WIDE.U32 R162, R227, 0x10, R160 ;  /* 0x00000010e3a26825 */ /* 0x004fcc00078e00a0 */
[----:B------:R-:W2:Y:S01]  /*2e50*/  LDC.64 R160, c[0x0][0x3a8] ;  /* 0x0000ea00ffa07b82 */ /* 0x000ea20000000a00 */
[C---:B0-----:R-:W-:Y:S01]  /*2e60*/  IMAD.WIDE.U32 R164, R227.reuse, 0x10, R164 ;  /* 0x00000010e3a47825 */ /* 0x041fe200078e00a4 */
[----:B------:R0:W5:Y:S05]  /*2e70*/  @P6 LDG.E.128 R156, desc[UR16][R162.64] ;  /* 0x00000010a29c6981 */ /* 0x00016a000c1e1d00 */
[----:B------:R-:W3:Y:S01]  /*2e80*/  LDG.E.128 R164, desc[UR16][R164.64] ;  /* 0x00000010a4a47981 */ /* 0x000ee2000c1e1d00 */
[----:B--2---:R-:W-:-:S06]  /*2e90*/  IMAD.WIDE.U32 R160, R227, 0x10, R160 ;  /* 0x00000010e3a07825 */ /* 0x004fcc00078e00a0 */
[----:B------:R-:W2:Y:S01]  /*2ea0*/  LDG.E.128 R160, desc[UR16][R160.64] ;  /* 0x00000010a0a07981 */ /* 0x000ea2000c1e1d00 */
[----:B-1----:R-:W-:-:S05]  /*2eb0*/  IMAD.WIDE.U32 R250, R227, 0x4, R250 ;  /* 0x00000004e3fa7825 */ /* 0x002fca00078e00fa */
[----:B------:R1:W5:Y:S01]  /*2ec0*/  LDG.E R0, desc[UR16][R250.64] ;  /* 0x00000010fa007981 */ /* 0x000362000c1e1900 */
[----:B------:R-:W-:-:S05]  /*2ed0*/  HADD2.F32 R181, -RZ, R248.H0_H0 ;  /* 0x200000f8ffb57230 */ /* 0x000fca0000004100 */
[----:B---3--:R-:W-:Y:S01]  /*2ee0*/  FMUL.FTZ R32, R164, R181 ;  /* 0x000000b5a4207220 */ /* 0x008fe20000410000 */
[----:B------:R-:W-:Y:S01]  /*2ef0*/  FADD.FTZ R112, R112, R164 ;  /* 0x000000a470707221 */ /* 0x000fe20000010000 */
[----:B------:R-:W-:Y:S01]  /*2f00*/  FADD.FTZ R113, R113, R165 ;  /* 0x000000a571717221 */ /* 0x000fe20000010000 */
[----:B--2---:R-:W-:Y:S01]  /*2f10*/  FADD.FTZ R17, R160, -UR13 ;  /* 0x8000000da0117e21 */ /* 0x004fe20008010000 */
[----:B------:R-:W-:Y:S02]  /*2f20*/  HADD2.F32 R160, -RZ, R248.H1_H1 ;  /* 0x300000f8ffa07230 */ /* 0x000fe40000004100 */
[----:B0-----:R-:W-:Y:S01]  /*2f30*/  FADD.FTZ R163, R163, -UR13 ;  /* 0x8000000da3a37e21 */ /* 0x001fe20008010000 */
[----:B------:R-:W-:Y:S01]  /*2f40*/  FADD.FTZ R30, R161, -UR13 ;  /* 0x8000000da11e7e21 */ /* 0x000fe20008010000 */
[----:B------:R-:W-:Y:S01]  /*2f50*/  FMUL.FTZ R17, R17, UR14 ;  /* 0x0000000e11117c20 */ /* 0x000fe20008410000 */
[----:B------:R-:W-:Y:S01]  /*2f60*/  FADD.FTZ R162, R162, -UR13 ;  /* 0x8000000da2a27e21 */ /* 0x000fe20008010000 */
        /* <DEDUP_REMOVED lines=14> */
[----:B------:R-:W-:Y:S01]  /*3050*/  FFMA.FTZ R72, R164, R17, R72 ;  /* 0x00000011a4487223 */ /* 0x000fe20000010048 */
[----:B------:R-:W-:Y:S01]  /*3060*/  FFMA.FTZ R73, R165, R30, R73 ;  /* 0x0000001ea5497223 */ /* 0x000fe20000010049 */
[----:B------:R-:W-:Y:S01]  /*3070*/  FADD.FTZ R114, R114, R166 ;  /* 0x000000a672727221 */ /* 0x000fe20000010000 */
[----:B------:R-:W-:Y:S01]  /*3080*/  FFMA.FTZ R74, R166, R181, R74 ;  /* 0x000000b5a64a7223 */ /* 0x000fe2000001004a */
[----:B------:R-:W-:Y:S01]  /*3090*/  FADD.FTZ R115, R115, R167 ;  /* 0x000000a773737221 */ /* 0x000fe20000010000 */
[----:B------:R-:W-:Y:S01]  /*30a0*/  FFMA.FTZ R75, R167, R202, R75 ;  /* 0x000000caa74b7223 */ /* 0x000fe2000001004b */
[----:B------:R-:W-:Y:S01]  /*30b0*/  FADD.FTZ R229, R162, R207 ;  /* 0x000000cfa2e57221 */ /* 0x000fe20000010000 */
[----:B-1----:R-:W-:-:S07]  /*30c0*/  FFMA.FTZ R228, R202, R207, R161 ;  /* 0x000000cfcae47223 */ /* 0x002fce00000100a1 */
.L_x_16479:
[----:B------:R-:W-:Y:S05]  /*30d0*/  BSYNC.RECONVERGENT B0 ;  /* 0x0000000000007941 */ /* 0x000fea0003800200 */
.L_x_16478:
        /* <DEDUP_REMOVED lines=31> */
.L_x_16481:
[----:B------:R-:W-:Y:S05]  /*32d0*/  BSYNC.RECONVERGENT B0 ;  /* 0x0000000000007941 */ /* 0x000fea0003800200 */
.L_x_16480:
        /* <DEDUP_REMOVED lines=13> */
[----:B0-----:R-:W-:-:S04]  /*33b0*/  FADD.FTZ R227, RZ, R160 ;  /* 0x000000a0ffe37221 */ /* 0x001fc80000010000 */
[----:B------:R-:W-:Y:S01]  /*33c0*/  FADD.FTZ R227, R162, R227 ;  /* 0x000000e3a2e37221 */ /* 0x000fe20000010000 */
[----:B------:R-:W-:-:S03]  /*33d0*/  FADD.FTZ R162, RZ, R161 ;  /* 0x000000a1ffa27221 */ /* 0x000fc60000010000 */
[----:B-1----:R-:W-:Y:S01]  /*33e0*/  FADD.FTZ R227, R227, R164 ;  /* 0x000000a4e3e37221 */ /* 0x002fe20000010000 */
[----:B------:R-:W-:-:S03]  /*33f0*/  FADD.FTZ R162, R163, R162 ;  /* 0x000000a2a3a27221 */ /* 0x000fc60000010000 */
[----:B------:R-:W-:Y:S01]  /*3400*/  FADD.FTZ R166, R166, R227 ;  /* 0x000000e3a6a67221 */ /* 0x000fe20000010000 */
[----:B------:R-:W-:-:S03]  /*3410*/  FADD.FTZ R162, R162, R165 ;  /* 0x000000a5a2a27221 */ /* 0x000fc60000010000 */
[----:B------:R-:W-:Y:S01]  /*3420*/  FMUL.FTZ R160, R166, UR19 ;  /* 0x00000013a6a07c20 */ /* 0x000fe20008410000 */
[----:B------:R-:W-:-:S04]  /*3430*/  FADD.FTZ R161, R167, R162 ;  /* 0x000000a2a7a17221 */ /* 0x000fc80000010000 */
[----:B------:R-:W-:Y:S01]  /*3440*/  FMUL.FTZ R161, R161, UR19 ;  /* 0x00000013a1a17c20 */ /* 0x000fe20008410000 */
[----:B------:R-:W-:-:S04]  /*3450*/  FSEL R160, R160, RZ, !P5 ;  /* 0x000000ffa0a07208 */ /* 0x000fc80006800000 */
[----:B------:R-:W-:Y:S02]  /*3460*/  R2UR UR4, R161 ;  /* 0x00000000a10472ca */ /* 0x000fe400000e0000 */
        /* <DEDUP_REMOVED lines=8> */
[----:B------:R-:W-:Y:S02]  /*34f0*/  MOV R160, UR4 ;  /* 0x0000000400a07c02 */ /* 0x000fe40008000f00 */
[----:B-----5:R-:W-:-:S03]  /*3500*/  LOP3.LUT P6, RZ, R11, 0xff, RZ, 0xc0, !PT ;  /* 0x000000ff0bff7812 */ /* 0x020fc600078cc0ff */
[----:B------:R-:W-:-:S04]  /*3510*/  FFMA.FTZ R161, R3, R160, UR5 ;  /* 0x0000000503a17e23 */ /* 0x000fc800080100a0 */
[----:B------:R-:W-:Y:S01]  /*3520*/  FADD.FTZ R160, R186, -R161 ;  /* 0x800000a1baa07221 */ /* 0x000fe20000010000 */
[----:B------:R-:W-:-:S03]  /*3530*/  MOV R161, UR4 ;  /* 0x0000000400a17c02 */ /* 0x000fc60008000f00 */
[----:B------:R-:W-:Y:S02]  /*3540*/  FMUL.FTZ R160, R160, UR14 ;  /* 0x0000000ea0a07c20 */ /* 0x000fe40008410000 */
[----:B------:R-:W-:Y:S02]  /*3550*/  FFMA.FTZ R162, R184, R161, UR5 ;  /* 0x00000005b8a27e23 */ /* 0x000fe400080100a1 */
[----:B------:R-:W-:Y:S02]  /*3560*/  FMUL.FTZ R160, R160, UR12 ;  /* 0x0000000ca0a07c20 */ /* 0x000fe40008410000 */
[----:B------:R-:W-:Y:S01]  /*3570*/  FADD.FTZ R161, R205, -R162 ;  /* 0x800000a2cda17221 */ /* 0x000fe20000010000 */
[----:B------:R-:W-:Y:S01]  /*3580*/  MOV R162, UR4 ;  /* 0x0000000400a27c02 */ /* 0x000fe20008000f00 */
[----:B------:R-:W-:Y:S02]  /*3590*/  FMUL.FTZ R160, R160, UR24 ;  /* 0x00000018a0a07c20 */ /* 0x000fe40008410000 */
[----:B------:R-:W-:-:S02]  /*35a0*/  FMUL.FTZ R161, R161, UR14 ;  /* 0x0000000ea1a17c20 */ /* 0x000fc40008410000 */
[----:B------:R-:W-:Y:S01]  /*35b0*/  FFMA.FTZ R163, R203, R162, UR5 ;  /* 0x00000005cba37e23 */ /* 0x000fe200080100a2 */
[----:B------:R-:W-:Y:S01]  /*35c0*/  SEL R160, R160, RZ, P6 ;  /* 0x000000ffa0a07207 */ /* 0x000fe20003000000 */
[----:B------:R-:W-:Y:S01]  /*35d0*/  FMUL.FTZ R161, R161, UR12 ;  /* 0x0000000ca1a17c20 */ /* 0x000fe20008410000 */
[----:B------:R-:W-:Y:S01]  /*35e0*/  LOP3.LUT P6, RZ, R11, 0xff00, RZ, 0xc0, !PT ;  /* 0x0000ff000bff7812 */ /* 0x000fe200078cc0ff */
[----:B------:R-:W-:Y:S01]  /*35f0*/  FADD.FTZ R162, R226, -R163 ;  /* 0x800000a3e2a27221 */ /* 0x000fe20000010000 */
[----:B------:R-:W-:Y:S01]  /*3600*/  MOV R163, UR4 ;  /* 0x0000000400a37c02 */ /* 0x000fe20008000f00 */
[----:B------:R-:W-:Y:S02]  /*3610*/  FMUL.FTZ R161, R161, UR24 ;  /* 0x00000018a1a17c20 */ /* 0x000fe40008410000 */
[----:B------:R-:W-:Y:S02]  /*3620*/  FMUL.FTZ R162, R162, UR14 ;  /* 0x0000000ea2a27c20 */ /* 0x000fe40008410000 */
[----:B------:R-:W-:Y:S01]  /*3630*/  FFMA.FTZ R164, R224, R163, UR5 ;  /* 0x00000005e0a47e23 */ /* 0x000fe200080100a3 */
[----:B------:R-:W-:Y:S01]  /*3640*/  SEL R161, R161, RZ, P6 ;  /* 0x000000ffa1a17207 */ /* 0x000fe20003000000 */
[----:B------:R-:W-:Y:S01]  /*3650*/  FMUL.FTZ R162, R162, UR12 ;  /* 0x0000000ca2a27c20 */ /* 0x000fe20008410000 */
[----:B------:R-:W-:Y:S01]  /*3660*/  LOP3.LUT P6, RZ, R11, 0xff0000, RZ, 0xc0, !PT ;  /* 0x00ff00000bff7812 */ /* 0x000fe200078cc0ff */
[----:B------:R-:W-:-:S02]  /*3670*/  FADD.FTZ R163, R225, -R164 ;  /* 0x800000a4e1a37221 */ /* 0x000fc40000010000 */
[----:B------:R-:W-:Y:S02]  /*3680*/  FMUL.FTZ R162, R162, UR24 ;  /* 0x00000018a2a27c20 */ /* 0x000fe40008410000 */
[----:B------:R-:W-:-:S03]  /*3690*/  FMUL.FTZ R163, R163, UR14 ;  /* 0x0000000ea3a37c20 */ /* 0x000fc60008410000 */
[----:B------:R-:W-:Y:S01]  /*36a0*/  SEL R162, R162, RZ, P6 ;  /* 0x000000ffa2a27207 */ /* 0x000fe20003000000 */
[----:B------:R-:W-:Y:S01]  /*36b0*/  FMUL.FTZ R163, R163, UR12 ;  /* 0x0000000ca3a37c20 */ /* 0x000fe20008410000 */
[----:B------:R-:W-:-:S03]  /*36c0*/  ISETP.GE.U32.AND P6, PT, R11, 0x1000000, PT ;  /* 0x010000000b00780c */ /* 0x000fc60003fc6070 */
[----:B------:R-:W-:-:S05]  /*36d0*/  FMUL.FTZ R163, R163, UR24 ;  /* 0x00000018a3a37c20 */ /* 0x000fca0008410000 */
[----:B------:R-:W-:Y:S01]  /*36e0*/  SEL R163, R163, RZ, P6 ;  /* 0x000000ffa3a37207 */ /* 0x000fe20003000000 */
[----:B------:R-:W-:Y:S06]  /*36f0*/  BRA `(.L_x_16487) ;  /* 0x0000000000807947 */ /* 0x000fec0003800000 */
.L_x_16486:
        /* <DEDUP_REMOVED lines=31> */
[----:B------:R-:W-:-:S07]  /*38f0*/  SEL R163, R163, RZ, P6 ;  /* 0x000000ffa3a37207 */ /* 0x000fce0003000000 */
.L_x_16487:
[----:B------:R-:W0:Y:S02]  /*3900*/  @P5 LDC.64 R164, c[0x0][0x478] ;  /* 0x00011e00ffa45b82 */ /* 0x000e240000000a00 */
[----:B0-----:R-:W-:-:S06]  /*3910*/  @P5 IMAD.WIDE.U32 R166, R12, 0x10, R164 ;  /* 0x000000100ca65825 */ /* 0x001fcc00078e00a4 */
[----:B------:R-:W0:Y:S01]  /*3920*/  LDC.64 R164, c[0x0][0x468] ;  /* 0x00011a00ffa47b82 */ /* 0x000e220000000a00 */
[----:B------:R1:W-:Y:S01]  /*3930*/  @P5 STG.E.128 desc[UR16][R166.64], R124 ;  /* 0x0000007ca6005986 */ /* 0x0003e2000c101d10 */
[C---:B0-----:R-:W-:Y:S01]  /*3940*/  IMAD.WIDE.U32 R164, R12.reuse, 0x10, R164 ;  /* 0x000000100ca47825 */ /* 0x041fe200078e00a4 */
[----:B------:R-:W-:-:S04]  /*3950*/  IADD3 R12, PT, PT, R12, 0x80, RZ ;  /* 0x000000800c0c7810 */ /* 0x000fc80007ffe0ff */
[----:B------:R1:W-:Y:S03]  /*3960*/  STG.E.128 desc[UR16][R164.64], R160 ;  /* 0x000000a0a4007986 */ /* 0x0003e6000c101d10 */
.L_x_16485:
[----:B------:R-:W-:Y:S05]  /*3970*/  BSYNC.RECONVERGENT B1 ;  /* 0x0000000000017941 */ /* 0x000fea0003800200 */
.L_x_16484:
[----:B------:R-:W-:Y:S01]  /*3980*/  LOP3.LUT P5, RZ, R13, 0x4, RZ, 0xc0, !PT ;  /* 0x000000040dff7812 */ /* 0x000fe200078ac0ff */
[----:B------:R-:W-:-:S12]  /*3990*/  BSSY.RECONVERGENT B1, `(.L_x_16488) ;  /* 0x000004d000017945 */ /* 0x000fd80003800200 */
[----:B------:R-:W-:Y:S05]  /*39a0*/  @!P5 BRA `(.L_x_16489) ;  /* 0x00000004002cd947 */ /* 0x000fea0003800000 */
[----:B------:R-:W-:-:S04]  /*39b0*/  ISETP.NE.U32.AND P5, PT, RZ, UR22, PT ;  /* 0x00000016ff007c0c */ /* 0x000fc8000bfa5070 */
[----:B------:R-:W-:-:S13]  /*39c0*/  ISETP.NE.AND.EX P5, PT, RZ, UR23, PT, P5 ;  /* 0x00000017ff007c0c */ /* 0x000fda000bfa5350 */
[----:B------:R-:W-:Y:S05]  /*39d0*/  @!P5 BRA `(.L_x_16490) ;  /* 0x000000000084d947 */ /* 0x000fea0003800000 */
[----:B-1----:R-:W-:Y:S02]  /*39e0*/  MOV R124, UR4 ;  /* 0x00000004007c7c02 */ /* 0x002fe40008000f00 */
        /* <DEDUP_REMOVED lines=32> */
.L_x_16490:
        /* <DEDUP_REMOVED lines=32> */
.L_x_16491:
[----:B------:R-:W0:Y:S08]  /*3df0*/  @P5 LDC.64 R166, c[0x0][0x478] ;  /* 0x00011e00ffa65b82 */ /* 0x000e300000000a00 */
[----:B------:R-:W1:Y:S01]  /*3e00*/  LDC.64 R164, c[0x0][0x468] ;  /* 0x00011a00ffa47b82 */ /* 0x000e620000000a00 */
[----:B0-----:R-:W-:-:S05]  /*3e10*/  @P5 IMAD.WIDE.U32 R166, R12, 0x10, R166 ;  /* 0x000000100ca65825 */ /* 0x001fca00078e00a6 */
[----:B------:R0:W-:Y:S01]  /*3e20*/  @P5 STG.E.128 desc[UR16][R166.64], R124 ;  /* 0x0000007ca6005986 */ /* 0x0001e2000c101d10 */
[C---:B-1----:R-:W-:Y:S01]  /*3e30*/  IMAD.WIDE.U32 R164, R12.reuse, 0x10, R164 ;  /* 0x000000100ca47825 */ /* 0x042fe200078e00a4 */
[----:B------:R-:W-:-:S04]  /*3e40*/  IADD3 R12, PT, PT, R12, 0x80, RZ ;  /* 0x000000800c0c7810 */ /* 0x000fc80007ffe0ff */
[----:B------:R0:W-:Y:S03]  /*3e50*/  STG.E.128 desc[UR16][R164.64], R160 ;  /* 0x000000a0a4007986 */ /* 0x0001e6000c101d10 */
.L_x_16489:
[----:B------:R-:W-:Y:S05]  /*3e60*/  BSYNC.RECONVERGENT B1 ;  /* 0x0000000000017941 */ /* 0x000fea0003800200 */
.L_x_16488:
[----:B------:R-:W-:Y:S01]  /*3e70*/  LOP3.LUT P5, RZ, R13, 0x2, RZ, 0xc0, !PT ;  /* 0x000000020dff7812 */ /* 0x000fe200078ac0ff */
[----:B------:R-:W-:-:S12]  /*3e80*/  BSSY.RECONVERGENT B1, `(.L_x_16492) ;  /* 0x000004d000017945 */ /* 0x000fd80003800200 */
[----:B------:R-:W-:Y:S05]  /*3e90*/  @!P5 BRA `(.L_x_16493) ;  /* 0x00000004002cd947 */ /* 0x000fea0003800000 */
[----:B------:R-:W-:-:S04]  /*3ea0*/  ISETP.NE.U32.AND P5, PT, RZ, UR22, PT ;  /* 0x00000016ff007c0c */ /* 0x000fc8000bfa5070 */
[----:B------:R-:W-:-:S13]  /*3eb0*/  ISETP.NE.AND.EX P5, PT, RZ, UR23, PT, P5 ;  /* 0x00000017ff007c0c */ /* 0x000fda000bfa5350 */
[----:B------:R-:W-:Y:S05]  /*3ec0*/  @!P5 BRA `(.L_x_16494) ;  /* 0x000000000084d947 */ /* 0x000fea0003800000 */
[----:B01----:R-:W-:Y:S02]  /*3ed0*/  MOV R124, UR4 ;  /* 0x00000004007c7c02 */ /* 0x003fe40008000f00 */
        /* <DEDUP_REMOVED lines=32> */
.L_x_16494:
        /* <DEDUP_REMOVED lines=32> */
.L_x_16495:
[----:B------:R-:W0:Y:S08]  /*42e0*/  @P5 LDC.64 R166, c[0x0][0x478] ;  /* 0x00011e00ffa65b82 */ /* 0x000e300000000a00 */
[----:B------:R-:W1:Y:S01]  /*42f0*/  LDC.64 R164, c[0x0][0x468] ;  /* 0x00011a00ffa47b82 */ /* 0x000e620000000a00 */
[----:B0-----:R-:W-:-:S05]  /*4300*/  @P5 IMAD.WIDE.U32 R166, R12, 0x10, R166 ;  /* 0x000000100ca65825 */ /* 0x001fca00078e00a6 */
[----:B------:R2:W-:Y:S01]  /*4310*/  @P5 STG.E.128 desc[UR16][R166.64], R124 ;  /* 0x0000007ca6005986 */ /* 0x0005e2000c101d10 */
[C---:B-1----:R-:W-:Y:S01]  /*4320*/  IMAD.WIDE.U32 R164, R12.reuse, 0x10, R164 ;  /* 0x000000100ca47825 */ /* 0x042fe200078e00a4 */
[----:B------:R-:W-:-:S04]  /*4330*/  IADD3 R12, PT, PT, R12, 0x80, RZ ;  /* 0x000000800c0c7810 */ /* 0x000fc80007ffe0ff */
[----:B------:R2:W-:Y:S03]  /*4340*/  STG.E.128 desc[UR16][R164.64], R160 ;  /* 0x000000a0a4007986 */ /* 0x0005e6000c101d10 */
.L_x_16493:
[----:B------:R-:W-:Y:S05]  /*4350*/  BSYNC.RECONVERGENT B1 ;  /* 0x0000000000017941 */ /* 0x000fea0003800200 */
.L_x_16492:
[----:B------:R-:W-:Y:S01]  /*4360*/  LOP3.LUT P5, RZ, R13, 0x1, RZ, 0xc0, !PT ;  /* 0x000000010dff7812 */ /* 0x000fe200078ac0ff */
[----:B------:R-:W-:-:S12]  /*4370*/  BSSY.RECONVERGENT B1, `(.L_x_16496) ;  /* 0x000004d000017945 */ /* 0x000fd80003800200 */
[----:B------:R-:W-:Y:S05]  /*4380*/  @!P5 BRA `(.L_x_16497) ;  /* 0x00000004002cd947 */ /* 0x000fea0003800000 */
[----:B------:R-:W-:-:S04]  /*4390*/  ISETP.NE.U32.AND P5, PT, RZ, UR22, PT ;  /* 0x00000016ff007c0c */ /* 0x000fc8000bfa5070 */
[----:B------:R-:W-:-:S13]  /*43a0*/  ISETP.NE.AND.EX P5, PT, RZ, UR23, PT, P5 ;  /* 0x00000017ff007c0c */ /* 0x000fda000bfa5350 */
[----:B------:R-:W-:Y:S05]  /*43b0*/  @!P5 BRA `(.L_x_16498) ;  /* 0x000000000084d947 */ /* 0x000fea0003800000 */
[----:B012---:R-:W-:Y:S02]  /*43c0*/  MOV R124, UR4 ;  /* 0x00000004007c7c02 */ /* 0x007fe40008000f00 */
        /* <DEDUP_REMOVED lines=32> */
.L_x_16498:
        /* <DEDUP_REMOVED lines=32> */
.L_x_16499:
[----:B------:R-:W0:Y:S08]  /*47d0*/  @P5 LDC.64 R166, c[0x0][0x478] ;  /* 0x00011e00ffa65b82 */ /* 0x000e300000000a00 */
[----:B------:R-:W1:Y:S01]  /*47e0*/  LDC.64 R164, c[0x0][0x468] ;  /* 0x00011a00ffa47b82 */ /* 0x000e620000000a00 */
[----:B0-----:R-:W-:-:S05]  /*47f0*/  @P5 IMAD.WIDE.U32 R166, R12, 0x10, R166 ;  /* 0x000000100ca65825 */ /* 0x001fca00078e00a6 */
[----:B------:R3:W-:Y:S01]  /*4800*/  @P5 STG.E.128 desc[UR16][R166.64], R124 ;  /* 0x0000007ca6005986 */ /* 0x0007e2000c101d10 */
[C---:B-1----:R-:W-:Y:S01]  /*4810*/  IMAD.WIDE.U32 R164, R12.reuse, 0x10, R164 ;  /* 0x000000100ca47825 */ /* 0x042fe200078e00a4 */
[----:B------:R-:W-:-:S04]  /*4820*/  IADD3 R12, PT, PT, R12, 0x80, RZ ;  /* 0x000000800c0c7810 */ /* 0x000fc80007ffe0ff */
[----:B------:R3:W-:Y:S03]  /*4830*/  STG.E.128 desc[UR16][R164.64], R160 ;  /* 0x000000a0a4007986 */ /* 0x0007e6000c101d10 */
.L_x_16497:
[----:B------:R-:W-:Y:S05]  /*4840*/  BSYNC.RECONVERGENT B1 ;  /* 0x0000000000017941 */ /* 0x000fea0003800200 */
.L_x_16496:
[----:B------:R-:W-:Y:S04]  /*4850*/  BSSY.RECONVERGENT B1, `(.L_x_16500) ;  /* 0x000004d000017945 */ /* 0x000fe80003800200 */
[----:B------:R-:W-:Y:S05]  /*4860*/  @!P0 BRA `(.L_x_16501) ;  /* 0x00000004002c8947 */ /* 0x000fea0003800000 */
[----:B------:R-:W-:-:S04]  /*4870*/  ISETP.NE.U32.AND P5, PT, RZ, UR22, PT ;  /* 0x00000016ff007c0c */ /* 0x000fc8000bfa5070 */
[----:B------:R-:W-:-:S13]  /*4880*/  ISETP.NE.AND.EX P5, PT, RZ, UR23, PT, P5 ;  /* 0x00000017ff007c0c */ /* 0x000fda000bfa5350 */
[----:B------:R-:W-:Y:S05]  /*4890*/  @!P5 BRA `(.L_x_16502) ;  /* 0x000000000084d947 */ /* 0x000fea0003800000 */
[----:B0123--:R-:W-:Y:S02]  /*48a0*/  MOV R124, UR4 ;  /* 0x00000004007c7c02 */ /* 0x00ffe40008000f00 */
        /* <DEDUP_REMOVED lines=32> */
.L_x_16502:
        /* <DEDUP_REMOVED lines=32> */
.L_x_16503:
[----:B------:R-:W0:Y:S08]  /*4cb0*/  @P5 LDC.64 R166, c[0x0][0x478] ;  /* 0x00011e00ffa65b82 */ /* 0x000e300000000a00 */
[----:B------:R-:W1:Y:S01]  /*4cc0*/  LDC.64 R164, c[0x0][0x468] ;  /* 0x00011a00ffa47b82 */ /* 0x000e620000000a00 */
[----:B0-----:R-:W-:-:S05]  /*4cd0*/  @P5 IMAD.WIDE.U32 R166, R12, 0x10, R166 ;  /* 0x000000100ca65825 */ /* 0x001fca00078e00a6 */
[----:B------:R4:W-:Y:S01]  /*4ce0*/  @P5 STG.E.128 desc[UR16][R166.64], R124 ;  /* 0x0000007ca6005986 */ /* 0x0009e2000c101d10 */
[C---:B-1----:R-:W-:Y:S01]  /*4cf0*/  IMAD.WIDE.U32 R164, R12.reuse, 0x10, R164 ;  /* 0x000000100ca47825 */ /* 0x042fe200078e00a4 */
[----:B------:R-:W-:-:S04]  /*4d00*/  IADD3 R12, PT, PT, R12, 0x80, RZ ;  /* 0x000000800c0c7810 */ /* 0x000fc80007ffe0ff */
[----:B------:R4:W-:Y:S03]  /*4d10*/  STG.E.128 desc[UR16][R164.64], R160 ;  /* 0x000000a0a4007986 */ /* 0x0009e6000c101d10 */
.L_x_16501:
[----:B------:R-:W-:Y:S05]  /*4d20*/  BSYNC.RECONVERGENT B1 ;  /* 0x0000000000017941 */ /* 0x000fea0003800200 */
.L_x_16500:
[----:B------:R-:W-:Y:S04]  /*4d30*/  BSSY.RECONVERGENT B1, `(.L_x_16504) ;  /* 0x000004d000017945 */ /* 0x000fe80003800200 */
[----:B------:R-:W-:Y:S05]  /*4d40*/  @!P1 BRA `(.L_x_16505) ;  /* 0x00000004002c9947 */ /* 0x000fea0003800000 */
[----:B------:R-:W-:-:S04]  /*4d50*/  ISETP.NE.U32.AND P5, PT, RZ, UR22, PT ;  /* 0x00000016ff007c0c */ /* 0x000fc8000bfa5070 */
[----:B------:R-:W-:-:S13]  /*4d60*/  ISETP.NE.AND.EX P5, PT, RZ, UR23, PT, P5 ;  /* 0x00000017ff007c0c */ /* 0x000fda000bfa5350 */
[----:B------:R-:W-:Y:S05]  /*4d70*/  @!P5 BRA `(.L_x_16506) ;  /* 0x000000000084d947 */ /* 0x000fea0003800000 */
[----:B01234-:R-:W-:Y:S02]  /*4d80*/  MOV R124, UR4 ;  /* 0x00000004007c7c02 */ /* 0x01ffe40008000f00 */
        /* <DEDUP_REMOVED lines=32> */
.L_x_16506:
        /* <DEDUP_REMOVED lines=32> */
.L_x_16507:
[----:B------:R-:W0:Y:S08]  /*5190*/  @P5 LDC.64 R166, c[0x0][0x478] ;  /* 0x00011e00ffa65b82 */ /* 0x000e300000000a00 */
[----:B------:R-:W1:Y:S01]  /*51a0*/  LDC.64 R164, c[0x0][0x468] ;  /* 0x00011a00ffa47b82 */ /* 0x000e620000000a00 */
[----:B0-----:R-:W-:-:S05]  /*51b0*/  @P5 IMAD.WIDE.U32 R166, R12, 0x10, R166 ;  /* 0x000000100ca65825 */ /* 0x001fca00078e00a6 */
[----:B------:R0:W-:Y:S01]  /*51c0*/  @P5 STG.E.128 desc[UR16][R166.64], R124 ;  /* 0x0000007ca6005986 */ /* 0x0001e2000c101d10 */
[C---:B-1----:R-:W-:Y:S01]  /*51d0*/  IMAD.WIDE.U32 R164, R12.reuse, 0x10, R164 ;  /* 0x000000100ca47825 */ /* 0x042fe200078e00a4 */
[----:B------:R-:W-:-:S04]  /*51e0*/  IADD3 R12, PT, PT, R12, 0x80, RZ ;  /* 0x000000800c0c7810 */ /* 0x000fc80007ffe0ff */
[----:B------:R0:W-:Y:S03]  /*51f0*/  STG.E.128 desc[UR16][R164.64], R160 ;  /* 0x000000a0a4007986 */ /* 0x0001e6000c101d10 */
.L_x_16505:
[----:B------:R-:W-:Y:S05]  /*5200*/  BSYNC.RECONVERGENT B1 ;  /* 0x0000000000017941 */ /* 0x000fea0003800200 */
.L_x_16504:
        /* <DEDUP_REMOVED lines=38> */
.L_x_16510:
        /* <DEDUP_REMOVED lines=32> */
.L_x_16511:
[----:B------:R-:W0:Y:S08]  /*5670*/  @P5 LDC.64 R166, c[0x0][0x478] ;  /* 0x00011e00ffa65b82 */ /* 0x000e300000000a00 */
[----:B------:R-:W1:Y:S01]  /*5680*/  LDC.64 R164, c[0x0][0x468] ;  /* 0x00011a00ffa47b82 */ /* 0x000e620000000a00 */
[----:B0-----:R-:W-:-:S05]  /*5690*/  @P5 IMAD.WIDE.U32 R166, R12, 0x10, R166 ;  /* 0x000000100ca65825 */ /* 0x001fca00078e00a6 */
[----:B------:R0:W-:Y:S01]  /*56a0*/  @P5 STG.E.128 desc[UR16][R166.64], R124 ;  /* 0x0000007ca6005986 */ /* 0x0001e2000c101d10 */
[C---:B-1----:R-:W-:Y:S01]  /*56b0*/  IMAD.WIDE.U32 R164, R12.reuse, 0x10, R164 ;  /* 0x000000100ca47825 */ /* 0x042fe200078e00a4 */
[----:B------:R-:W-:-:S04]  /*56c0*/  IADD3 R12, PT, PT, R12, 0x80, RZ ;  /* 0x000000800c0c7810 */ /* 0x000fc80007ffe0ff */
[----:B------:R0:W-:Y:S03]  /*56d0*/  STG.E.128 desc[UR16][R164.64], R160 ;  /* 0x000000a0a4007986 */ /* 0x0001e6000c101d10 */
.L_x_16509:
[----:B------:R-:W-:Y:S05]  /*56e0*/  BSYNC.RECONVERGENT B1 ;  /* 0x0000000000017941 */ /* 0x000fea0003800200 */
.L_x_16508:
        /* <DEDUP_REMOVED lines=38> */
.L_x_16514:
        /* <DEDUP_REMOVED lines=32> */
.L_x_16515:
[----:B------:R-:W0:Y:S08]  /*5b50*/  @P5 LDC.64 R166, c[0x0][0x478] ;  /* 0x00011e00ffa65b82 */ /* 0x000e300000000a00 */
[----:B------:R-:W1:Y:S01]  /*5b60*/  LDC.64 R164, c[0x0][0x468] ;  /* 0x00011a00ffa47b82 */ /* 0x000e620000000a00 */
[----:B0-----:R-:W-:-:S05]  /*5b70*/  @P5 IMAD.WIDE.U32 R166, R12, 0x10, R166 ;  /* 0x000000100ca65825 */ /* 0x001fca00078e00a6 */
[----:B------:R0:W-:Y:S01]  /*5b80*/  @P5 STG.E.128 desc[UR16][R166.64], R124 ;  /* 0x0000007ca6005986 */ /* 0x0001e2000c101d10 */
[C---:B-1----:R-:W-:Y:S01]  /*5b90*/  IMAD.WIDE.U32 R164, R12.reuse, 0x10, R164 ;  /* 0x000000100ca47825 */ /* 0x042fe200078e00a4 */
[----:B------:R-:W-:-:S04]  /*5ba0*/  IADD3 R12, PT, PT, R12, 0x80, RZ ;  /* 0x000000800c0c7810 */ /* 0x000fc80007ffe0ff */
[----:B------:R0:W-:Y:S03]  /*5bb0*/  STG.E.128 desc[UR16][R164.64], R160 ;  /* 0x000000a0a4007986 */ /* 0x0001e6000c101d10 */
.L_x_16513:
[----:B------:R-:W-:Y:S05]  /*5bc0*/  BSYNC.RECONVERGENT B1 ;  /* 0x0000000000017941 */ /* 0x000fea0003800200 */
.L_x_16512:
        /* <DEDUP_REMOVED lines=38> */
.L_x_16518:
        /* <DEDUP_REMOVED lines=32> */
.L_x_16519:
[----:B------:R-:W0:Y:S08]  /*6030*/  @P5 LDC.64 R166, c[0x0][0x478] ;  /* 0x00011e00ffa65b82 */ /* 0x000e300000000a00 */
[----:B------:R-:W1:Y:S01]  /*6040*/  LDC.64 R164, c[0x0][0x468] ;  /* 0x00011a00ffa47b82 */ /* 0x000e620000000a00 */
[----:B0-----:R-:W-:-:S05]  /*6050*/  @P5 IMAD.WIDE.U32 R166, R12, 0x10, R166 ;  /* 0x000000100ca65825 */ /* 0x001fca00078e00a6 */
[----:B------:R0:W-:Y:S01]  /*6060*/  @P5 STG.E.128 desc[UR16][R166.64], R124 ;  /* 0x0000007ca6005986 */ /* 0x0001e2000c101d10 */
[C---:B-1----:R-:W-:Y:S01]  /*6070*/  IMAD.WIDE.U32 R164, R12.reuse, 0x10, R164 ;  /* 0x000000100ca47825 */ /* 0x042fe200078e00a4 */
[----:B------:R-:W-:-:S04]  /*6080*/  IADD3 R12, PT, PT, R12, 0x80, RZ ;  /* 0x000000800c0c7810 */ /* 0x000fc80007ffe0ff */
[----:B------:R0:W-:Y:S03]  /*6090*/  STG.E.128 desc[UR16][R164.64], R160 ;  /* 0x000000a0a4007986 */ /* 0x0001e6000c101d10 */
.L_x_16517:
[----:B------:R-:W-:Y:S05]  /*60a0*/  BSYNC.RECONVERGENT B1 ;  /* 0x0000000000017941 */ /* 0x000fea0003800200 */
.L_x_16516:
[----:B------:R-:W-:-:S13]  /*60b0*/  LOP3.LUT P5, RZ, R13, 0x8, RZ, 0xc0, !PT ;  /* 0x000000080dff7812 */ /* 0x000fda00078ac0ff */
        /* <DEDUP_REMOVED lines=37> */
.L_x_16521:
        /* <DEDUP_REMOVED lines=32> */
.L_x_16522:
[----:B------:R-:W0:Y:S02]  /*6510*/  @P5 LDC.64 R164, c[0x0][0x478] ;  /* 0x00011e00ffa45b82 */ /* 0x000e240000000a00 */
[----:B0-----:R-:W-:-:S06]  /*6520*/  @P5 IMAD.WIDE.U32 R166, R12, 0x10, R164 ;  /* 0x000000100ca65825 */ /* 0x001fcc00078e00a4 */
[----:B------:R-:W0:Y:S01]  /*6530*/  LDC.64 R164, c[0x0][0x468] ;  /* 0x00011a00ffa47b82 */ /* 0x000e220000000a00 */
[----:B------:R1:W-:Y:S01]  /*6540*/  @P5 STG.E.128 desc[UR16][R166.64], R124 ;  /* 0x0000007ca6005986 */ /* 0x0003e2000c101d10 */
[----:B0-----:R-:W-:-:S05]  /*6550*/  IMAD.WIDE.U32 R164, R12, 0x10, R164 ;  /* 0x000000100ca47825 */ /* 0x001fca00078e00a4 */
[----:B------:R1:W-:Y:S01]  /*6560*/  STG.E.128 desc[UR16][R164.64], R160 ;  /* 0x000000a0a4007986 */ /* 0x0003e2000c101d10 */
[----:B------:R-:W-:Y:S05]  /*6570*/  BRA `(.L_x_16520) ;  /* 0x0000003000c87947 */ /* 0x000fea0003800000 */
.L_x_16483:
[----:B------:R-:W-:-:S04]  /*6580*/  UISETP.NE.U32.AND UP1, UPT, UR22, URZ, UPT ;  /* 0x000000ff1600728c */ /* 0x000fc8000bf25070 */
[----:B------:R-:W-:-:S09]  /*6590*/  UISETP.NE.AND.EX UP1, UPT, UR23, URZ, UPT, UP1 ;  /* 0x000000ff1700728c */ /* 0x000fd2000bf25310 */
[----:B------:R-:W-:Y:S05]  /*65a0*/  BRA.U UP1, `(.L_x_16523) ;  /* 0x0000001901247547 */ /* 0x000fea000b800000 */
[----:B------:R-:W-:Y:S01]  /*65b0*/  ISETP.GT.U32.AND P5, PT, R14, 0x7f, PT ;  /* 0x0000007f0e00780c */ /* 0x000fe20003fa4070 */
[----:B------:R-:W-:-:S12]  /*65c0*/  BSSY.RECONVERGENT B1, `(.L_x_16524) ;  /* 0x0000026000017945 */ /* 0x000fd80003800200 */
[----:B------:R-:W-:Y:S05]  /*65d0*/  @!P5 BRA `(.L_x_16525) ;  /* 0x000000000090d947 */ /* 0x000fea0003800000 */
[----:B------:R-:W-:Y:S02]  /*65e0*/  MOV R160, UR4 ;  /* 0x0000000400a07c02 */ /* 0x000fe40008000f00 */
[----:B-----5:R-:W-:-:S03]  /*65f0*/  LOP3.LUT P5, RZ, R11, 0xff, RZ, 0xc0, !PT ;  /* 0x000000ff0bff7812 */ /* 0x020fc600078ac0ff */
[----:B------:R-:W-:-:S04]  /*6600*/  FFMA.FTZ R161, R3, R160, UR5 ;  /* 0x0000000503a17e23 */ /* 0x000fc800080100a0 */
[----:B------:R-:W-:-:S04]  /*6610*/  FADD.FTZ R161, R186, -R161 ;  /* 0x800000a1baa17221 */ /* 0x000fc80000010000 */
[----:B------:R-:W-:Y:S01]  /*6620*/  FFMA.FTZ R160, R161, UR14, R116 ;  /* 0x0000000ea1a07c23 */ /* 0x000fe20008010074 */
[----:B------:R-:W-:-:S03]  /*6630*/  MOV R161, UR4 ;  /* 0x0000000400a17c02 */ /* 0x000fc60008000f00 */
[----:B------:R-:W-:Y:S02]  /*6640*/  FMUL.FTZ R160, R160, UR12 ;  /* 0x0000000ca0a07c20 */ /* 0x000fe40008410000 */
[----:B------:R-:W-:Y:S02]  /*6650*/  FFMA.FTZ R162, R184, R161, UR5 ;  /* 0x00000005b8a27e23 */ /* 0x000fe400080100a1 */
[----:B------:R-:W-:Y:S02]  /*6660*/  FMUL.FTZ R160, R160, UR24 ;  /* 0x00000018a0a07c20 */ /* 0x000fe40008410000 */
[----:B------:R-:W-:-:S03]  /*6670*/  FADD.FTZ R162, R205, -R162 ;  /* 0x800000a2cda27221 */ /* 0x000fc60000010000 */
[----:B------:R-:W-:Y:S01]  /*6680*/  SEL R160, R160, RZ, P5 ;  /* 0x000000ffa0a07207 */ /* 0x000fe20002800000 */
[----:B------:R-:W-:Y:S01]  /*6690*/  FFMA.FTZ R161, R162, UR14, R117 ;  /* 0x0000000ea2a17c23 */ /* 0x000fe20008010075 */
[----:B------:R-:W-:Y:S02]  /*66a0*/  MOV R162, UR4 ;  /* 0x0000000400a27c02 */ /* 0x000fe40008000f00 */
[----:B------:R-:W-:Y:S01]  /*66b0*/  LOP3.LUT P5, RZ, R11, 0xff00, RZ, 0xc0, !PT ;  /* 0x0000ff000bff7812 */ /* 0x000fe200078ac0ff */
        /* <DEDUP_REMOVED lines=14> */
[----:B------:R-:W-:Y:S01]  /*67a0*/  ISETP.GE.U32.AND P5, PT, R11, 0x1000000, PT ;  /* 0x010000000b00780c */ /* 0x000fe20003fa6070 */
[----:B------:R-:W0:Y:S02]  /*67b0*/  LDC.64 R164, c[0x0][0x468] ;  /* 0x00011a00ffa47b82 */ /* 0x000e240000000a00 */
[----:B------:R-:W-:-:S04]  /*67c0*/  FMUL.FTZ R163, R163, UR12 ;  /* 0x0000000ca3a37c20 */ /* 0x000fc80008410000 */
[----:B------:R-:W-:-:S05]  /*67d0*/  FMUL.FTZ R163, R163, UR24 ;  /* 0x00000018a3a37c20 */ /* 0x000fca0008410000 */
[----:B------:R-:W-:Y:S01]  /*67e0*/  SEL R163, R163, RZ, P5 ;  /* 0x000000ffa3a37207 */ /* 0x000fe20002800000 */
[C---:B0-----:R-:W-:Y:S01]  /*67f0*/  IMAD.WIDE.U32 R164, R12.reuse, 0x10, R164 ;  /* 0x000000100ca47825 */ /* 0x041fe200078e00a4 */
[----:B------:R-:W-:-:S04]  /*6800*/  IADD3 R12, PT, PT, R12, 0x80, RZ ;  /* 0x000000800c0c7810 */ /* 0x000fc80007ffe0ff */
[----:B------:R0:W-:Y:S03]  /*6810*/  STG.E.128 desc[UR16][R164.64], R160 ;  /* 0x000000a0a4007986 */ /* 0x0001e6000c101d10 */
.L_x_16525:
[----:B------:R-:W-:Y:S05]  /*6820*/  BSYNC.RECONVERGENT B1 ;  /* 0x0000000000017941 */ /* 0x000fea0003800200 */
.L_x_16524:
[----:B------:R-:W-:Y:S01]  /*6830*/  LOP3.LUT P5, RZ, R13, 0x4, RZ, 0xc0, !PT ;  /* 0x000000040dff7812 */ /* 0x000fe200078ac0ff */
[----:B------:R-:W-:-:S12]  /*6840*/  BSSY.RECONVERGENT B1, `(.L_x_16526) ;  /* 0x0000026000017945 */ /* 0x000fd80003800200 */
[----:B------:R-:W-:Y:S05]  /*6850*/  @!P5 BRA `(.L_x_16527) ;  /* 0x000000000090d947 */ /* 0x000fea0003800000 */
[----:B0-----:R-:W-:Y:S02]  /*6860*/  MOV R160, UR4 ;  /* 0x0000000400a07c02 */ /* 0x001fe40008000f00 */
        /* <DEDUP_REMOVED lines=35> */
.L_x_16527:
[----:B------:R-:W-:Y:S05]  /*6aa0*/  BSYNC.RECONVERGENT B1 ;  /* 0x0000000000017941 */ /* 0x000fea0003800200 */
.L_x_16526:
[----:B------:R-:W-:Y:S01]  /*6ab0*/  LOP3.LUT P5, RZ, R13, 0x2, RZ, 0xc0, !PT ;  /* 0x000000020dff7812 */ /* 0x000fe200078ac0ff */
[----:B------:R-:W-:-:S12]  /*6ac0*/  BSSY.RECONVERGENT B1, `(.L_x_16528) ;  /* 0x0000026000017945 */ /* 0x000fd80003800200 */
[----:B------:R-:W-:Y:S05]  /*6ad0*/  @!P5 BRA `(.L_x_16529) ;  /* 0x000000000090d947 */ /* 0x000fea0003800000 */
[----:B01----:R-:W-:Y:S02]  /*6ae0*/  MOV R160, UR4 ;  /* 0x0000000400a07c02 */ /* 0x003fe40008000f00 */
        /* <DEDUP_REMOVED lines=35> */
.L_x_16529:
[----:B------:R-:W-:Y:S05]  /*6d20*/  BSYNC.RECONVERGENT B1 ;  /* 0x0000000000017941 */ /* 0x000fea0003800200 */
.L_x_16528:
[----:B------:R-:W-:Y:S01]  /*6d30*/  LOP3.LUT P5, RZ, R13, 0x1, RZ, 0xc0, !PT ;  /* 0x000000010dff7812 */ /* 0x000fe200078ac0ff */
[----:B------:R-:W-:-:S12]  /*6d40*/  BSSY.RECONVERGENT B1, `(.L_x_16530) ;  /* 0x0000026000017945 */ /* 0x000fd80003800200 */
[----:B------:R-:W-:Y:S05]  /*6d50*/  @!P5 BRA `(.L_x_16531) ;  /* 0x000000000090d947 */ /* 0x000fea0003800000 */
[----:B012---:R-:W-:Y:S02]  /*6d60*/  MOV R160, UR4 ;  /* 0x0000000400a07c02 */ /* 0x007fe40008000f00 */
        /* <DEDUP_REMOVED lines=35> */
.L_x_16531:
[----:B------:R-:W-:Y:S05]  /*6fa0*/  BSYNC.RECONVERGENT B1 ;  /* 0x0000000000017941 */ /* 0x000fea0003800200 */
.L_x_16530:
[----:B------:R-:W-:Y:S04]  /*6fb0*/  BSSY.RECONVERGENT B1, `(.L_x_16532) ;  /* 0x0000026000017945 */ /* 0x000fe80003800200 */
[----:B------:R-:W-:Y:S05]  /*6fc0*/  @!P0 BRA `(.L_x_16533) ;  /* 0x0000000000908947 */ /* 0x000fea0003800000 */
[----:B0123--:R-:W-:Y:S02]  /*6fd0*/  MOV R160, UR4 ;  /* 0x0000000400a07c02 */ /* 0x00ffe40008000f00 */
        /* <DEDUP_REMOVED lines=35> */
.L_x_16533:
[----:B------:R-:W-:Y:S05]  /*7210*/  BSYNC.RECONVERGENT B1 ;  /* 0x0000000000017941 */ /* 0x000fea0003800200 */
.L_x_16532:
[----:B------:R-:W-:Y:S04]  /*7220*/  BSSY.RECONVERGENT B1, `(.L_x_16534) ;  /* 0x0000026000017945 */ /* 0x000fe80003800200 */
[----:B------:R-:W-:Y:S05]  /*7230*/  @!P1 BRA `(.L_x_16535) ;  /* 0x0000000000909947 */ /* 0x000fea0003800000 */
[----:B01234-:R-:W-:Y:S02]  /*7240*/  MOV R160, UR4 ;  /* 0x0000000400a07c02 */ /* 0x01ffe40008000f00 */
        /* <DEDUP_REMOVED lines=35> */
.L_x_16535:
[----:B------:R-:W-:Y:S05]  /*7480*/  BSYNC.RECONVERGENT B1 ;  /* 0x0000000000017941 */ /* 0x000fea0003800200 */
.L_x_16534:
        /* <DEDUP_REMOVED lines=38> */
.L_x_16537:
[----:B------:R-:W-:Y:S05]  /*76f0*/  BSYNC.RECONVERGENT B1 ;  /* 0x0000000000017941 */ /* 0x000fea0003800200 */
.L_x_16536:
        /* <DEDUP_REMOVED lines=38> */
.L_x_16539:
[----:B------:R-:W-:Y:S05]  /*7960*/  BSYNC.RECONVERGENT B1 ;  /* 0x0000000000017941 */ /* 0x000fea0003800200 */
.L_x_16538:
        /* <DEDUP_REMOVED lines=38> */
.L_x_16541:
[----:B------:R-:W-:Y:S05]  /*7bd0*/  BSYNC.RECONVERGENT B1 ;  /* 0x0000000000017941 */ /* 0x000fea0003800200 */
.L_x_16540:
[----:B------:R-:W-:-:S13]  /*7be0*/  LOP3.LUT P5, RZ, R13, 0x8, RZ, 0xc0, !PT ;  /* 0x000000080dff7812 */ /* 0x000fda00078ac0ff */
        /* <DEDUP_REMOVED lines=34> */
[----:B0-----:R-:W-:-:S05]  /*7e10*/  IMAD.WIDE.U32 R164, R12, 0x10, R164 ;  /* 0x000000100ca47825 */ /* 0x001fca00078e00a4 */
[----:B------:R0:W-:Y:S01]  /*7e20*/  STG.E.128 desc[UR16][R164.64], R160 ;  /* 0x000000a0a4007986 */ /* 0x0001e2000c101d10 */
[----:B------:R-:W-:Y:S05]  /*7e30*/  BRA `(.L_x_16520) ;  /* 0x0000001800987947 */ /* 0x000fea0003800000 */
.L_x_16523:
[----:B------:R-:W-:Y:S01]  /*7e40*/  LOP3.LUT P5, RZ, R13, 0x10, RZ, 0xc0, !PT ;  /* 0x000000100dff7812 */ /* 0x000fe200078ac0ff */
[----:B------:R-:W-:-:S12]  /*7e50*/  BSSY.RECONVERGENT B1, `(.L_x_16542) ;  /* 0x0000029000017945 */ /* 0x000fd80003800200 */
[----:B------:R-:W-:Y:S05]  /*7e60*/  @!P5 BRA `(.L_x_16543) ;  /* 0x00000000009cd947 */ /* 0x000fea0003800000 */
[----:B------:R-:W-:Y:S01]  /*7e70*/  MOV R124, UR4 ;  /* 0x00000004007c7c02 */ /* 0x000fe20008000f00 */
[----:B------:R-:W0:Y:S01]  /*7e80*/  LDC.64 R166, c[0x0][0x478] ;  /* 0x00011e00ffa67b82 */ /* 0x000e220000000a00 */
        /* <DEDUP_REMOVED lines=8> */
[----:B------:R-:W-:Y:S01]  /*7f10*/  FADD.FTZ R126, R205, -R126 ;  /* 0x8000007ecd7e7221 */ /* 0x000fe20000010000 */
[----:B0-----:R-:W-:Y:S02]  /*7f20*/  IMAD.WIDE.U32 R166, R12, 0x10, R166 ;  /* 0x000000100ca67825 */ /* 0x001fe400078e00a6 */
[----:B------:R-:W-:Y:S02]  /*7f30*/  SEL R160, R160, RZ, P5 ;  /* 0x000000ffa0a07207 */ /* 0x000fe40002800000 */
[----:B------:R-:W-:Y:S01]  /*7f40*/  FFMA.FTZ R125, R126, UR14, R117 ;  /* 0x0000000e7e7d7c23 */ /* 0x000fe20008010075 */
[----:B------:R-:W-:-:S02]  /*7f50*/  MOV R126, UR4 ;  /* 0x00000004007e7c02 */ /* 0x000fc40008000f00 */
        /* <DEDUP_REMOVED lines=17> */
[----:B------:R-:W-:Y:S01]  /*8070*/  FMUL.FTZ R163, R127, UR12 ;  /* 0x0000000c7fa37c20 */ /* 0x000fe20008410000 */
[----:B------:R1:W-:Y:S03]  /*8080*/  STG.E.128 desc[UR16][R166.64], R124 ;  /* 0x0000007ca6007986 */ /* 0x0003e6000c101d10 */
[----:B------:R-:W-:-:S05]  /*8090*/  FMUL.FTZ R163, R163, UR24 ;  /* 0x00000018a3a37c20 */ /* 0x000fca0008410000 */
[----:B------:R-:W-:Y:S01]  /*80a0*/  SEL R163, R163, RZ, P5 ;  /* 0x000000ffa3a37207 */ /* 0x000fe20002800000 */
[C---:B0-----:R-:W-:Y:S01]  /*80b0*/  IMAD.WIDE.U32 R164, R12.reuse, 0x10, R164 ;  /* 0x000000100ca47825 */ /* 0x041fe200078e00a4 */
[----:B------:R-:W-:-:S04]  /*80c0*/  IADD3 R12, PT, PT, R12, 0x80, RZ ;  /* 0x000000800c0c7810 */ /* 0x000fc80007ffe0ff */
[----:B------:R1:W-:Y:S03]  /*80d0*/  STG.E.128 desc[UR16][R164.64], R160 ;  /* 0x000000a0a4007986 */ /* 0x0003e6000c101d10 */
.L_x_16543:
[----:B------:R-:W-:Y:S05]  /*80e0*/  BSYNC.RECONVERGENT B1 ;  /* 0x0000000000017941 */ /* 0x000fea0003800200 */
.L_x_16542:
[----:B------:R-:W-:Y:S01]  /*80f0*/  LOP3.LUT P5, RZ, R13, 0x4, RZ, 0xc0, !PT ;  /* 0x000000040dff7812 */ /* 0x000fe200078ac0ff */
[----:B------:R-:W-:-:S12]  /*8100*/  BSSY.RECONVERGENT B1, `(.L_x_16544) ;  /* 0x0000029000017945 */ /* 0x000fd80003800200 */
[----:B------:R-:W-:Y:S05]  /*8110*/  @!P5 BRA `(.L_x_16545) ;  /* 0x00000000009cd947 */ /* 0x000fea0003800000 */
[----:B-1----:R-:W-:Y:S01]  /*8120*/  MOV R124, UR4 ;  /* 0x00000004007c7c02 */ /* 0x002fe20008000f00 */
        /* <DEDUP_REMOVED lines=38> */
.L_x_16545:
[----:B------:R-:W-:Y:S05]  /*8390*/  BSYNC.RECONVERGENT B1 ;  /* 0x0000000000017941 */ /* 0x000fea0003800200 */
.L_x_16544:
[----:B------:R-:W-:Y:S01]  /*83a0*/  LOP3.LUT P5, RZ, R13, 0x2, RZ, 0xc0, !PT ;  /* 0x000000020dff7812 */ /* 0x000fe200078ac0ff */
[----:B------:R-:W-:-:S12]  /*83b0*/  BSSY.RECONVERGENT B1, `(.L_x_16546) ;  /* 0x0000029000017945 */ /* 0x000fd80003800200 */
[----:B------:R-:W-:Y:S05]  /*83c0*/  @!P5 BRA `(.L_x_16547) ;  /* 0x00000000009cd947 */ /* 0x000fea0003800000 */
[----:B-12---:R-:W-:Y:S01]  /*83d0*/  MOV R124, UR4 ;  /* 0x00000004007c7c02 */ /* 0x006fe20008000f00 */
        /* <DEDUP_REMOVED lines=38> */
.L_x_16547:
[----:B------:R-:W-:Y:S05]  /*8640*/  BSYNC.RECONVERGENT B1 ;  /* 0x0000000000017941 */ /* 0x000fea0003800200 */
.L_x_16546:
[----:B------:R-:W-:Y:S01]  /*8650*/  LOP3.LUT P5, RZ, R13, 0x1, RZ, 0xc0, !PT ;  /* 0x000000010dff7812 */ /* 0x000fe200078ac0ff */
[----:B------:R-:W-:-:S12]  /*8660*/  BSSY.RECONVERGENT B1, `(.L_x_16548) ;  /* 0x0000029000017945 */ /* 0x000fd80003800200 */
[----:B------:R-:W-:Y:S05]  /*8670*/  @!P5 BRA `(.L_x_16549) ;  /* 0x00000000009cd947 */ /* 0x000fea0003800000 */
[----:B-123--:R-:W-:Y:S01]  /*8680*/  MOV R124, UR4 ;  /* 0x00000004007c7c02 */ /* 0x00efe20008000f00 */
        /* <DEDUP_REMOVED lines=38> */
.L_x_16549:
[----:B------:R-:W-:Y:S05]  /*88f0*/  BSYNC.RECONVERGENT B1 ;  /* 0x0000000000017941 */ /* 0x000fea0003800200 */
.L_x_16548:
[----:B------:R-:W-:Y:S04]  /*8900*/  BSSY.RECONVERGENT B1, `(.L_x_16550) ;  /* 0x0000029000017945 */ /* 0x000fe80003800200 */
[----:B------:R-:W-:Y:S05]  /*8910*/  @!P0 BRA `(.L_x_16551) ;  /* 0x00000000009c8947 */ /* 0x000fea0003800000 */
[----:B-1234-:R-:W-:Y:S01]  /*8920*/  MOV R124, UR4 ;  /* 0x00000004007c7c02 */ /* 0x01efe20008000f00 */
        /* <DEDUP_REMOVED lines=38> */
.L_x_16551:
[----:B------:R-:W-:Y:S05]  /*8b90*/  BSYNC.RECONVERGENT B1 ;  /* 0x0000000000017941 */ /* 0x000fea0003800200 */
.L_x_16550:
        /* <DEDUP_REMOVED lines=41> */
.L_x_16553:
[----:B------:R-:W-:Y:S05]  /*8e30*/  BSYNC.RECONVERGENT B1 ;  /* 0x0000000000017941 */ /* 0x000fea0003800200 */
.L_x_16552:
        /* <DEDUP_REMOVED lines=41> */
.L_x_16555:
[----:B------:R-:W-:Y:S05]  /*90d0*/  BSYNC.RECONVERGENT B1 ;  /* 0x0000000000017941 */ /* 0x000fea0003800200 */
.L_x_16554:
        /* <DEDUP_REMOVED lines=41> */
.L_x_16557:
[----:B------:R-:W-:Y:S05]  /*9370*/  BSYNC.RECONVERGENT B1 ;  /* 0x0000000000017941 */ /* 0x000fea0003800200 */
.L_x_16556:
        /* <DEDUP_REMOVED lines=41> */
.L_x_16559:
[----:B------:R-:W-:Y:S05]  /*9610*/  BSYNC.RECONVERGENT B1 ;  /* 0x0000000000017941 */ /* 0x000fea0003800200 */
.L_x_16558:
[----:B------:R-:W-:-:S13]  /*9620*/  LOP3.LUT P5, RZ, R13, 0x8, RZ, 0xc0, !PT ;  /* 0x000000080dff7812 */ /* 0x000fda00078ac0ff */
        /* <DEDUP_REMOVED lines=37> */
[----:B0-----:R-:W-:-:S05]  /*9880*/  IMAD.WIDE.U32 R164, R12, 0x10, R164 ;  /* 0x000000100ca47825 */ /* 0x001fca00078e00a4 */
[----:B------:R1:W-:Y:S02]  /*9890*/  STG.E.128 desc[UR16][R164.64], R160 ;  /* 0x000000a0a4007986 */ /* 0x0003e4000c101d10 */
.L_x_16520:
[----:B------:R-:W-:Y:S05]  /*98a0*/  BSYNC.RECONVERGENT B0 ;  /* 0x0000000000007941 */ /* 0x000fea0003800200 */
.L_x_16482:
[----:B------:R-:W-:Y:S02]  /*98b0*/  UIADD3 UR7, UPT, UPT, UR7, UR26, URZ ;  /* 0x0000001a07077290 */ /* 0x000fe4000fffe0ff */
[----:B------:R-:W-:Y:S02]  /*98c0*/  UPLOP3.LUT UP2, UPT, UPT, UPT, UP2, 0x40, 0x4 ;  /* 0x000000000004789c */ /* 0x000fe40003f4e820 */
[----:B------:R-:W-:-:S09]  /*98d0*/  UISETP.GE.AND UP1, UPT, UR7, UR27, UPT ;  /* 0x0000001b0700728c */ /* 0x000fd2000bf26270 */
[----:B------:R-:W-:Y:S05]  /*98e0*/  BRA.U !UP1, `(.L_x_16560) ;  /* 0xffffff75096c7547 */ /* 0x000fea000b83ffff */
.L_x_16459:
[----:B------:R-:W0:Y:S01]  /*98f0*/  S2UR UR4, SR_CTAID.X ;  /* 0x00000000000479c3 */ /* 0x000e220000002500 */
[----:B-----5:R-:W-:Y:S02]  /*9900*/  P2R R6, PR, RZ, 0x8 ;  /* 0x00000008ff067803 */ /* 0x020fe40000000000 */
[C---:B------:R-:W-:Y:S02]  /*9910*/  LOP3.LUT P3, RZ, R13.reuse, 0x10, RZ, 0xc0, !PT ;  /* 0x000000100dff7812 */ /* 0x040fe4000786c0ff */
[----:B------:R-:W-:Y:S02]  /*9920*/  P2R R10, PR, RZ, 0x10 ;  /* 0x00000010ff0a7803 */ /* 0x000fe40000000000 */
[C---:B------:R-:W-:Y:S01]  /*9930*/  LOP3.LUT P4, RZ, R13.reuse, 0x4, RZ, 0xc0, !PT ;  /* 0x000000040dff7812 */ /* 0x040fe2000788c0ff */
[----:B------:R-:W1:Y:S01]  /*9940*/  LDC.64 R2, c[0x0][0x440] ;  /* 0x00011000ff027b82 */ /* 0x000e620000000a00 */
[C---:B------:R-:W-:Y:S02]  /*9950*/  LOP3.LUT P6, RZ, R13.reuse, 0x2, RZ, 0xc0, !PT ;  /* 0x000000020dff7812 */ /* 0x040fe400078cc0ff */
[----:B------:R-:W-:-:S05]  /*9960*/  LOP3.LUT P5, RZ, R13, 0x1, RZ, 0xc0, !PT ;  /* 0x000000010dff7812 */ /* 0x000fca00078ac0ff */
[----:B------:R-:W2:Y:S01]  /*9970*/  LDC.64 R4, c[0x0][0x448] ;  /* 0x00011200ff047b82 */ /* 0x000ea20000000a00 */
[----:B0-----:R-:W-:-:S07]  /*9980*/  UIMAD UR4, UR4, UR6, URZ ;  /* 0x00000006040472a4 */ /* 0x001fce000f8e02ff */
[----:B------:R-:W0:Y:S01]  /*9990*/  LDC.64 R8, c[0x0][0x448] ;  /* 0x00011200ff087b82 */ /* 0x000e220000000a00 */
[----:B------:R-:W-:-:S07]  /*99a0*/  MOV R0, UR4 ;  /* 0x0000000400007c02 */ /* 0x000fce0008000f00 */
[----:B------:R-:W3:Y:S01]  /*99b0*/  LDC.64 R16, c[0x0][0x440] ;  /* 0x00011000ff107b82 */ /* 0x000ee20000000a00 */
[----:B------:R-:W-:-:S05]  /*99c0*/  LEA.HI R29, R0, R15, RZ, 0x1e ;  /* 0x0000000f001d7211 */ /* 0x000fca00078ff0ff */
[C---:B-1----:R-:W-:Y:S02]  /*99d0*/  @P3 IMAD.WIDE.U32 R2, R29.reuse, 0x10, R2 ;  /* 0x000000101d023825 */ /* 0x042fe400078e0002 */
[----:B------:R-:W1:Y:S02]  /*99e0*/  LDC.64 R14, c[0x0][0x440] ;  /* 0x00011000ff0e7b82 */ /* 0x000e640000000a00 */
[C---:B--2---:R-:W-:Y:S01]  /*99f0*/  @P3 IMAD.WIDE.U32 R4, R29.reuse, 0x10, R4 ;  /* 0x000000101d043825 */ /* 0x044fe200078e0004 */
[----:B------:R2:W-:Y:S01]  /*9a00*/  @P3 STG.E.128 desc[UR16][R2.64], R76 ;  /* 0x0000004c02003986 */ /* 0x0005e2000c101d10 */
[----:B------:R-:W-:-:S03]  /*9a10*/  @P3 IADD3 R29, PT, PT, R29, 0x80, RZ ;  /* 0x000000801d1d3810 */ /* 0x000fc60007ffe0ff */
[----:B------:R4:W-:Y:S01]  /*9a20*/  @P3 STG.E.128 desc[UR16][R4.64], R40 ;  /* 0x0000002804003986 */ /* 0x0009e2000c101d10 */
[----:B------:R-:W-:Y:S01]  /*9a30*/  ISETP.NE.AND P3, PT, R6, RZ, PT ;  /* 0x000000ff0600720c */ /* 0x000fe20003f65270 */
[C---:B0-----:R-:W-:Y:S01]  /*9a40*/  @P4 IMAD.WIDE.U32 R8, R29.reuse, 0x10, R8 ;  /* 0x000000101d084825 */ /* 0x041fe200078e0008 */
[----:B------:R-:W0:Y:S08]  /*9a50*/  LDC.64 R6, c[0x0][0x440] ;  /* 0x00011000ff067b82 */ /* 0x000e300000000a00 */
[----:B------:R-:W3:Y:S08]  /*9a60*/  LDC.64 R18, c[0x0][0x448] ;  /* 0x00011200ff127b82 */ /* 0x000ef00000000a00 */
[----:B--2---:R-:W2:Y:S01]  /*9a70*/  LDC.64 R2, c[0x0][0x448] ;  /* 0x00011200ff027b82 */ /* 0x004ea20000000a00 */
[C---:B0-----:R-:W-:Y:S01]  /*9a80*/  @P4 IMAD.WIDE.U32 R6, R29.reuse, 0x10, R6 ;  /* 0x000000101d064825 */ /* 0x041fe200078e0006 */
[----:B------:R-:W-:-:S06]  /*9a90*/  @P4 IADD3 R29, PT, PT, R29, 0x80, RZ ;  /* 0x000000801d1d4810 */ /* 0x000fcc0007ffe0ff */
[----:B----4-:R-:W0:Y:S01]  /*9aa0*/  LDC.64 R4, c[0x0][0x440] ;  /* 0x00011000ff047b82 */ /* 0x010e220000000a00 */
[----:B------:R4:W-:Y:S04]  /*9ab0*/  @P4 STG.E.128 desc[UR16][R6.64], R120 ;  /* 0x0000007806004986 */ /* 0x0009e8000c101d10 */
[----:B------:R1:W-:Y:S01]  /*9ac0*/  @P4 STG.E.128 desc[UR16][R8.64], R80 ;  /* 0x0000005008004986 */ /* 0x0003e2000c101d10 */
[----:B------:R-:W-:Y:S02]  /*9ad0*/  ISETP.NE.AND P4, PT, R10, RZ, PT ;  /* 0x000000ff0a00720c */ /* 0x000fe40003f85270 */
[----:B------:R-:W3:Y:S01]  /*9ae0*/  LDC.64 R20, c[0x0][0x440] ;  /* 0x00011000ff147b82 */ /* 0x000ee20000000a00 */
[----:B--2---:R-:W-:-:S07]  /*9af0*/  @P6 IMAD.WIDE.U32 R2, R29, 0x10, R2 ;  /* 0x000000101d026825 */ /* 0x004fce00078e0002 */
[----:B------:R-:W2:Y:S08]  /*9b00*/  LDC.64 R10, c[0x0][0x440] ;  /* 0x00011000ff0a7b82 */ /* 0x000eb00000000a00 */
[----:B----4-:R-:W4:Y:S08]  /*9b10*/  LDC.64 R6, c[0x0][0x448] ;  /* 0x00011200ff067b82 */ /* 0x010f300000000a00 */
[----:B-1----:R-:W1:Y:S01]  /*9b20*/  LDC.64 R8, c[0x0][0x448] ;  /* 0x00011200ff087b82 */ /* 0x002e620000000a00 */
[----:B--2---:R-:W-:-:S07]  /*9b30*/  @P6 IMAD.WIDE.U32 R10, R29, 0x10, R10 ;  /* 0x000000101d0a6825 */ /* 0x004fce00078e000a */
[----:B------:R-:W2:Y:S01]  /*9b40*/  LDC.64 R22, c[0x0][0x448] ;  /* 0x00011200ff167b82 */ /* 0x000ea20000000a00 */
[----:B------:R-:W-:Y:S01]  /*9b50*/  @P6 IADD3 R29, PT, PT, R29, 0x80, RZ ;  /* 0x000000801d1d6810 */ /* 0x000fe20007ffe0ff */
[----:B------:R3:W-:Y:S04]  /*9b60*/  @P6 STG.E.128 desc[UR16][R10.64], R84 ;  /* 0x000000540a006986 */ /* 0x0007e8000c101d10 */
[C---:B0-----:R-:W-:Y:S01]  /*9b70*/  @P5 IMAD.WIDE.U32 R4, R29.reuse, 0x10, R4 ;  /* 0x000000101d045825 */ /* 0x041fe200078e0004 */
[----:B------:R0:W-:Y:S01]  /*9b80*/  @P6 STG.E.128 desc[UR16][R2.64], R44 ;  /* 0x0000002c02006986 */ /* 0x0001e2000c101d10 */
[----:B------:R-:W2:Y:S02]  /*9b90*/  LDC.64 R24, c[0x0][0x440] ;  /* 0x00011000ff187b82 */ /* 0x000ea40000000a00 */
[C---:B----4-:R-:W-:Y:S01]  /*9ba0*/  @P5 IMAD.WIDE.U32 R6, R29.reuse, 0x10, R6 ;  /* 0x000000101d065825 */ /* 0x050fe200078e0006 */
[----:B------:R-:W-:Y:S01]  /*9bb0*/  @P5 IADD3 R29, PT, PT, R29, 0x80, RZ ;  /* 0x000000801d1d5810 */ /* 0x000fe20007ffe0ff */
[----:B------:R4:W-:Y:S04]  /*9bc0*/  @P5 STG.E.128 desc[UR16][R4.64], R88 ;  /* 0x0000005804005986 */ /* 0x0009e8000c101d10 */
[----:B------:R-:W-:Y:S01]  /*9bd0*/  @P0 IMAD.WIDE.U32 R14, R29, 0x10, R14 ;  /* 0x000000101d0e0825 */ /* 0x000fe200078e000e */
[----:B------:R-:W4:Y:S01]  /*9be0*/  LDC.64 R26, c[0x0][0x448] ;  /* 0x00011200ff1a7b82 */ /* 0x000f220000000a00 */
[----:B------:R2:W-:Y:S01]  /*9bf0*/  @P5 STG.E.128 desc[UR16][R6.64], R48 ;  /* 0x0000003006005986 */ /* 0x0005e2000c101d10 */
[----:B------:R-:W-:Y:S01]  /*9c00*/  LOP3.LUT P5, RZ, R13, 0x8, RZ, 0xc0, !PT ;  /* 0x000000080dff7812 */ /* 0x000fe200078ac0ff */
[C---:B-1----:R-:W-:Y:S01]  /*9c10*/  @P0 IMAD.WIDE.U32 R8, R29.reuse, 0x10, R8 ;  /* 0x000000101d080825 */ /* 0x042fe200078e0008 */
[----:B------:R-:W-:Y:S01]  /*9c20*/  @P0 IADD3 R29, PT, PT, R29, 0x80, RZ ;  /* 0x000000801d1d0810 */ /* 0x000fe20007ffe0ff */
[----:B------:R1:W-:Y:S03]  /*9c30*/  @P0 STG.E.128 desc[UR16][R14.64], R92 ;  /* 0x0000005c0e000986 */ /* 0x0003e6000c101d10 */
[----:B---3--:R-:W3:Y:S01]  /*9c40*/  LDC.64 R10, c[0x0][0x448] ;  /* 0x00011200ff0a7b82 */ /* 0x008ee20000000a00 */
[C---:B------:R-:W-:Y:S01]  /*9c50*/  @P1 IMAD.WIDE.U32 R16, R29.reuse, 0x10, R16 ;  /* 0x000000101d101825 */ /* 0x040fe200078e0010 */
[----:B------:R1:W-:Y:S03]  /*9c60*/  @P0 STG.E.128 desc[UR16][R8.64], R52 ;  /* 0x0000003408000986 */ /* 0x0003e6000c101d10 */
[C---:B------:R-:W-:Y:S01]  /*9c70*/  @P1 IMAD.WIDE.U32 R18, R29.reuse, 0x10, R18 ;  /* 0x000000101d121825 */ /* 0x040fe200078e0012 */
[----:B------:R-:W-:Y:S01]  /*9c80*/  @P1 IADD3 R29, PT, PT, R29, 0x80, RZ ;  /* 0x000000801d1d1810 */ /* 0x000fe20007ffe0ff */
[----:B------:R1:W-:Y:S01]  /*9c90*/  @P1 STG.E.128 desc[UR16][R16.64], R96 ;  /* 0x0000006010001986 */ /* 0x0003e2000c101d10 */
[----:B0-----:R-:W0:Y:S03]  /*9ca0*/  LDC.64 R2, c[0x0][0x440] ;  /* 0x00011000ff027b82 */ /* 0x001e260000000a00 */
[C---:B------:R-:W-:Y:S01]  /*9cb0*/  @P2 IMAD.WIDE.U32 R20, R29.reuse, 0x10, R20 ;  /* 0x000000101d142825 */ /* 0x040fe200078e0014 */
[----:B------:R1:W-:Y:S03]  /*9cc0*/  @P1 STG.E.128 desc[UR16][R18.64], R56 ;  /* 0x0000003812001986 */ /* 0x0003e6000c101d10 */
[C---:B--2---:R-:W-:Y:S01]  /*9cd0*/  @P2 IMAD.WIDE.U32 R22, R29.reuse, 0x10, R22 ;  /* 0x000000101d162825 */ /* 0x044fe200078e0016 */
[----:B------:R-:W-:Y:S01]  /*9ce0*/  @P2 IADD3 R29, PT, PT, R29, 0x80, RZ ;  /* 0x000000801d1d2810 */ /* 0x000fe20007ffe0ff */
[----:B------:R1:W-:Y:S04]  /*9cf0*/  @P2 STG.E.128 desc[UR16][R20.64], R100 ;  /* 0x0000006414002986 */ /* 0x0003e8000c101d10 */
[----:B------:R1:W-:Y:S01]  /*9d00*/  @P2 STG.E.128 desc[UR16][R22.64], R60 ;  /* 0x0000003c16002986 */ /* 0x0003e2000c101d10 */
[----:B---3--:R-:W-:-:S04]  /*9d10*/  @P3 IMAD.WIDE.U32 R10, R29, 0x10, R10 ;  /* 0x000000101d0a3825 */ /* 0x008fc800078e000a */
[C---:B0-----:R-:W-:Y:S01]  /*9d20*/  @P3 IMAD.WIDE.U32 R2, R29.reuse, 0x10, R2 ;  /* 0x000000101d023825 */ /* 0x041fe200078e0002 */
[----:B------:R-:W-:-:S04]  /*9d30*/  @P3 IADD3 R29, PT, PT, R29, 0x80, RZ ;  /* 0x000000801d1d3810 */ /* 0x000fc80007ffe0ff */
[----:B------:R1:W-:Y:S01]  /*9d40*/  @P3 STG.E.128 desc[UR16][R2.64], R104 ;  /* 0x0000006802003986 */ /* 0x0003e2000c101d10 */
[----:B------:R-:W-:-:S03]  /*9d50*/  @P4 IMAD.WIDE.U32 R24, R29, 0x10, R24 ;  /* 0x000000101d184825 */ /* 0x000fc600078e0018 */
[----:B------:R1:W-:Y:S01]  /*9d60*/  @P3 STG.E.128 desc[UR16][R10.64], R64 ;  /* 0x000000400a003986 */ /* 0x0003e2000c101d10 */
[----:B----4-:R-:W-:-:S03]  /*9d70*/  @P4 IMAD.WIDE.U32 R26, R29, 0x10, R26 ;  /* 0x000000101d1a4825 */ /* 0x010fc600078e001a */
        /* <DEDUP_REMOVED lines=8> */
[----:B-1----:R-:W-:-:S05]  /*9e00*/  IMAD.WIDE.U32 R4, R29, 0x10, R4 ;  /* 0x000000101d047825 */ /* 0x002fca00078e0004 */
[----:B------:R-:W-:Y:S01]  /*9e10*/  STG.E.128 desc[UR16][R4.64], R72 ;  /* 0x0000004804007986 */ /* 0x000fe2000c101d10 */
[----:B------:R-:W-:Y:S05]  /*9e20*/  EXIT ;  /* 0x000000000000794d */ /* 0x000fea0003800000 */
.L_x_16561:
        /* <DEDUP_REMOVED lines=13> */
.L_x_19442:


//--------------------- .text._ZN10layer_norm13ln_bwd_kernelINS_13Kernel_traitsI6__halfffffjLj5120ELj1ELj1ELj4ELj16ENS_18Kernel_traits_baseILj5120ES2_ffffjLj128EEEEELb1ELb0ELb0ELb1EEEvNS_9BwdParamsE --------------------------
	.section	.text._ZN10layer_norm13ln_bwd_kernelINS_13Kernel_traitsI6__halfffffjLj5120ELj1ELj1ELj4ELj16ENS_18Kernel_traits_baseILj5120ES2_ffffjLj128EEEEELb1ELb0ELb0ELb1EEEvNS_9BwdParamsE,"ax",@progbits
	.align	128
        .global         _ZN10layer_norm13ln_bwd_kernelINS_13Kernel_traitsI6__halfffffjLj5120ELj1ELj1ELj4ELj16ENS_18Kernel_traits_baseILj5120ES2_ffffjLj128EEEEELb1ELb0ELb0ELb1EEEvNS_9BwdParamsE
        .type           _ZN10layer_norm13ln_bwd_kernelINS_13Kernel_traitsI6__halfffffjLj5120ELj1ELj1ELj4ELj16ENS_18Kernel_traits_baseILj5120ES2_ffffjLj128EEEEELb1ELb0ELb0ELb1EEEvNS_9BwdParamsE,@function
        .size           _ZN10layer_norm13ln_bwd_kernelINS_13Kernel_traitsI6__halfffffjLj5120ELj1ELj1ELj4ELj16ENS_18Kernel_traits_baseILj5120ES2_ffffjLj128EEEEELb1ELb0ELb0ELb1EEEvNS_9BwdParamsE,(.L_x_19443 - _ZN10layer_norm13ln_bwd_kernelINS_13Kernel_traitsI6__halfffffjLj5120ELj1ELj1ELj4ELj16ENS_18Kernel_traits_baseILj5120ES2_ffffjLj128EEEEELb1ELb0ELb0ELb1EEEvNS_9BwdParamsE)
        .other          _ZN10layer_norm13ln_bwd_kernelINS_13Kernel_traitsI6__halfffffjLj5120ELj1ELj1ELj4ELj16ENS_18Kernel_traits_baseILj5120ES2_ffffjLj128EEEEELb1ELb0ELb0ELb1EEEvNS_9BwdParamsE,@"STO_CUDA_ENTRY STV_DEFAULT"
_ZN10layer_norm13ln_bwd_kernelINS_13Kernel_traitsI6__halfffffjLj5120ELj1ELj1ELj4ELj16ENS_18Kernel_traits_baseILj5120ES2_ffffjLj128EEEEELb1ELb0ELb0ELb1EEEvNS_9BwdParamsE:
.text._ZN10layer_norm13ln_bwd_kernelINS_13Kernel_traitsI6__halfffffjLj5120ELj1ELj1ELj4ELj16ENS_18Kernel_traits_baseILj5120ES2_ffffjLj128EEEEELb1ELb0ELb0ELb1EEEvNS_9BwdParamsE:
        /* <DEDUP_REMOVED lines=76> */
[----:B0-----:R-:W3:Y:S01]  /*04c0*/  LDG.E.64 R4, desc[UR14][R2.64+0x2000] ;  /* 0x0020000e02047981 */ /* 0x001ee2000c1e1b00 */
[----:B------:R-:W-:Y:S02]  /*04d0*/  CS2R R188, SRZ ;  /* 0x0000000000bc7805 */ /* 0x000fe4000001ff00 */
[----:B------:R-:W-:Y:S02]  /*04e0*/  CS2R R186, SRZ ;  /* 0x0000000000ba7805 */ /* 0x000fe4000001ff00 */
[----:B------:R-:W-:Y:S01]  /*04f0*/  CS2R R184, SRZ ;  /* 0x0000000000b87805 */ /* 0x000fe2000001ff00 */
[----:B------:R-:W4:Y:S01]  /*0500*/  LDG.E.64 R10, desc[UR14][R2.64+0x1400] ;  /* 0x0014000e020a7981 */ /* 0x000f22000c1e1b00 */
[----:B------:R-:W-:Y:S02]  /*0510*/  CS2R R182, SRZ ;  /* 0x0000000000b67805 */ /* 0x000fe4000001ff00 */
[----:B------:R-:W-:-:S02]  /*0520*/  MOV R180, RZ ;  /* 0x000000ff00b47202 */ /* 0x000fc40000000f00 */
[----:B------:R-:W-:Y:S01]  /*0530*/  CS2R R178, SRZ ;  /* 0x0000000000b27805 */ /* 0x000fe2000001ff00 */
[----:B------:R-:W5:Y:S01]  /*0540*/  LDG.E.64 R12, desc[UR14][R2.64+0x1000] ;  /* 0x0010000e020c7981 */ /* 0x000f62000c1e1b00 */
[----:B------:R-:W-:Y:S02]  /*0550*/  CS2R R176, SRZ ;  /* 0x0000000000b07805 */ /* 0x000fe4000001ff00 */
[----:B------:R-:W-:Y:S02]  /*0560*/  CS2R R174, SRZ ;  /* 0x0000000000ae7805 */ /* 0x000fe4000001ff00 */
[----:B------:R-:W-:Y:S01]  /*0570*/  CS2R R172, SRZ ;  /* 0x0000000000ac7805 */ /* 0x000fe2000001ff00 */
[----:B------:R-:W5:Y:S01]  /*0580*/  LDG.E.64 R6, desc[UR14][R2.64+0x1c00] ;  /* 0x001c000e02067981 */ /* 0x000f62000c1e1b00 */
[----:B------:R-:W-:Y:S02]  /*0590*/  CS2R R168, SRZ ;  /* 0x0000000000a87805 */ /* 0x000fe4000001ff00 */
[----:B------:R-:W-:-:S02]  /*05a0*/  CS2R R166, SRZ ;  /* 0x0000000000a67805 */ /* 0x000fc4000001ff00 */
[----:B------:R-:W-:Y:S01]  /*05b0*/  CS2R R164, SRZ ;  /* 0x0000000000a47805 */ /* 0x000fe2000001ff00 */
[----:B------:R-:W5:Y:S01]  /*05c0*/  LDG.E.64 R14, desc[UR14][R2.64+0xc00] ;  /* 0x000c000e020e7981 */ /* 0x000f62000c1e1b00 */
[----:B------:R-:W-:Y:S01]  /*05d0*/  MOV R162, RZ ;  /* 0x000000ff00a27202 */ /* 0x000fe20000000f00 */
[----:B------:R-:W0:Y:S02]  /*05e0*/  LDCU UR7, c[0x0][0x408] ;  /* 0x00008100ff0777ac */ /* 0x000e240008000800 */
[----:B------:R-:W5:Y:S01]  /*05f0*/  LDG.E.64 R18, desc[UR14][R2.64+0x800] ;  /* 0x0008000e02127981 */ /* 0x000f62000c1e1b00 */
[----:B------:R-:W1:Y:S03]  /*0600*/  LDCU.64 UR26, c[0x0][0x468] ;  /* 0x00008d00ff1a77ac */ /* 0x000e660008000a00 */
[----:B------:R-:W5:Y:S01]  /*0610*/  LDG.E.64 R20, desc[UR14][R2.64+0x400] ;  /* 0x0004000e02147981 */ /* 0x000f62000c1e1b00 */
[----:B------:R-:W0:Y:S03]  /*0620*/  LDCU UR17, c[0x0][0x388] ;  /* 0x00007100ff1177ac */ /* 0x000e260008000800 */
[----:B------:R-:W5:Y:S01]  /*0630*/  LDG.E.64 R22, desc[UR14][R2.64] ;  /* 0x0000000e02167981 */ /* 0x000f62000c1e1b00 */
[----:B------:R-:W0:Y:S03]  /*0640*/  LDCU.U8 UR16, c[0x0][0x410] ;  /* 0x00008200ff1077ac */ /* 0x000e260008000000 */
[----:B------:R-:W5:Y:S01]  /*0650*/  LDG.E.64 R236, desc[UR14][R2.64+0x2400] ;  /* 0x0024000e02ec7981 */ /* 0x000f62000c1e1b00 */
[----:B------:R-:W0:Y:S03]  /*0660*/  LDCU UR20, c[0x0][0x400] ;  /* 0x00008000ff1477ac */ /* 0x000e260008000800 */
[----:B------:R5:W5:Y:S01]  /*0670*/  LDG.E.64 R8, desc[UR14][R2.64+0x1800] ;  /* 0x0018000e02087981 */ /* 0x000b62000c1e1b00 */
[----:B--2---:R-:W-:Y:S01]  /*0680*/  UISETP.NE.U32.AND UP0, UPT, UR4, URZ, UPT ;  /* 0x000000ff0400728c */ /* 0x004fe2000bf05070 */
[----:B------:R-:W2:Y:S03]  /*0690*/  LDCU.64 UR22, c[0x0][0x478] ;  /* 0x00008f00ff1677ac */ /* 0x000ea60008000a00 */
[----:B------:R-:W-:Y:S01]  /*06a0*/  UISETP.NE.AND.EX UP0, UPT, UR5, URZ, UPT, UP0 ;  /* 0x000000ff0500728c */ /* 0x000fe2000bf05300 */
[----:B------:R-:W0:Y:S01]  /*06b0*/  LDCU.128 UR8, c[0x0][0x3c0] ;  /* 0x00007800ff0877ac */ /* 0x000e220008000c00 */
[----:B------:R-:W0:Y:S01]  /*06c0*/  LDCU.64 UR18, c[0x0][0x438] ;  /* 0x00008700ff1277ac */ /* 0x000e220008000a00 */
[----:B------:R-:W0:Y:S01]  /*06d0*/  LDCU.64 UR24, c[0x0][0x380] ;  /* 0x00007000ff1877ac */ /* 0x000e220008000a00 */
[----:B---3--:R-:W-:Y:S01]  /*06e0*/  HADD2.F32 R244, -RZ, R4.H0_H0 ;  /* 0x20000004fff47230 */ /* 0x008fe20000004100 */
[----:B------:R-:W-:Y:S01]  /*06f0*/  SHF.R.U64 R243, R4, 0x10, R5 ;  /* 0x0000001004f37819 */ /* 0x000fe20000001205 */
[----:B------:R-:W-:-:S02]  /*0700*/  HADD2.F32 R242, -RZ, R5.H0_H0 ;  /* 0x20000005fff27230 */ /* 0x000fc40000004100 */
[----:B----4-:R-:W-:Y:S01]  /*0710*/  HADD2.F32 R0, -RZ, R10.H0_H0 ;  /* 0x2000000aff007230 */ /* 0x010fe20000004100 */
[----:B------:R-:W-:Y:S01]  /*0720*/  SHF.R.U32.HI R241, RZ, 0x10, R5 ;  /* 0x00000010fff17819 */ /* 0x000fe20000011605 */
[----:B------:R-:W-:Y:S02]  /*0730*/  HADD2.F32 R4, -RZ, R11.H0_H0 ;  /* 0x2000000bff047230 */ /* 0x000fe40000004100 */
[----:B-----5:R-:W-:Y:S02]  /*0740*/  HADD2.F32 R3, -RZ, R12.H0_H0 ;  /* 0x2000000cff037230 */ /* 0x020fe40000004100 */
[----:B------:R-:W-:Y:S01]  /*0750*/  HADD2.F32 R5, -RZ, R13.H0_H0 ;  /* 0x2000000dff057230 */ /* 0x000fe20000004100 */
[----:B------:R-:W-:Y:S01]  /*0760*/  STL [R1+0xc], R0 ;  /* 0x00000c0001007387 */ /* 0x000fe20000100800 */
[----:B------:R-:W-:Y:S01]  /*0770*/  HADD2.F32 R248, -RZ, R6.H0_H0 ;  /* 0x20000006fff87230 */ /* 0x000fe20000004100 */
[----:B------:R-:W-:Y:S02]  /*0780*/  SHF.R.U64 R247, R6, 0x10, R7 ;  /* 0x0000001006f77819 */ /* 0x000fe40000001207 */
[----:B------:R-:W-:Y:S01]  /*0790*/  STL [R1+0x4], R4 ;  /* 0x0000040401007387 */ /* 0x000fe20000100800 */
[----:B------:R-:W-:-:S03]  /*07a0*/  HADD2.F32 R6, -RZ, R14.H0_H0 ;  /* 0x2000000eff067230 */ /* 0x000fc60000004100 */
[----:B------:R-:W-:Y:S04]  /*07b0*/  STL [R1+0x1c], R3 ;  /* 0x00001c0301007387 */ /* 0x000fe80000100800 */
[----:B------:R3:W-:Y:S04]  /*07c0*/  STL [R1+0x14], R5 ;  /* 0x0000140501007387 */ /* 0x0007e80000100800 */
[----:B------:R4:W-:Y:S01]  /*07d0*/  STL [R1+0x2c], R6 ;  /* 0x00002c0601007387 */ /* 0x0009e20000100800 */
[----:B---3--:R-:W-:Y:S02]  /*07e0*/  HADD2.F32 R5, -RZ, R15.H0_H0 ;  /* 0x2000000fff057230 */ /* 0x008fe40000004100 */
[----:B----4-:R-:W-:-:S03]  /*07f0*/  HADD2.F32 R6, -RZ, R18.H0_H0 ;  /* 0x20000012ff067230 */ /* 0x010fc60000004100 */
[----:B------:R3:W-:Y:S04]  /*0800*/  STL [R1+0x24], R5 ;  /* 0x0000240501007387 */ /* 0x0007e80000100800 */
[----:B------:R4:W-:Y:S01]  /*0810*/  STL [R1+0x3c], R6 ;  /* 0x00003c0601007387 */ /* 0x0009e20000100800 */
[----:B---3--:R-:W-:Y:S01]  /*0820*/  HADD2.F32 R5, -RZ, R19.H0_H0 ;  /* 0x20000013ff057230 */ /* 0x008fe20000004100 */
[----:B------:R-:W-:Y:S01]  /*0830*/  SHF.R.U64 R2, R10, 0x10, R11 ;  /* 0x000000100a027819 */ /* 0x000fe2000000120b */
[----:B----4-:R-:W-:-:S03]  /*0840*/  HADD2.F32 R6, -RZ, R20.H0_H0 ;  /* 0x20000014ff067230 */ /* 0x010fc60000004100 */
[----:B------:R3:W-:Y:S01]  /*0850*/  STL [R1+0x34], R5 ;  /* 0x0000340501007387 */ /* 0x0007e20000100800 */
[----:B------:R-:W-:Y:S02]  /*0860*/  SHF.R.U32.HI R0, RZ, 0x10, R11 ;  /* 0x00000010ff007819 */ /* 0x000fe4000001160b */
[----:B------:R-:W-:Y:S01]  /*0870*/  SHF.R.U64 R4, R12, 0x10, R13 ;  /* 0x000000100c047819 */ /* 0x000fe2000000120d */
[----:B------:R4:W-:Y:S01]  /*0880*/  STL [R1+0x4c], R6 ;  /* 0x00004c0601007387 */ /* 0x0009e20000100800 */
[--C-:B------:R-:W-:Y:S01]  /*0890*/  SHF.R.U64 R18, R18, 0x10, R19.reuse ;  /* 0x0000001012127819 */ /* 0x100fe20000001213 */
[----:B---3--:R-:W-:Y:S01]  /*08a0*/  HADD2.F32 R5, -RZ, R21.H0_H0 ;  /* 0x20000015ff057230 */ /* 0x008fe20000004100 */
[----:B------:R-:W-:Y:S02]  /*08b0*/  SHF.R.U32.HI R17, RZ, 0x10, R19 ;  /* 0x00000010ff117819 */ /* 0x000fe40000011613 */
[--C-:B------:R-:W-:Y:S01]  /*08c0*/  SHF.R.U64 R20, R20, 0x10, R21.reuse ;  /* 0x0000001014147819 */ /* 0x100fe20000001215 */
[----:B----4-:R-:W-:Y:S01]  /*08d0*/  HADD2.F32 R6, -RZ, R22.H0_H0 ;  /* 0x20000016ff067230 */ /* 0x010fe20000004100 */
[----:B------:R-:W-:Y:S01]  /*08e0*/  SHF.R.U32.HI R19, RZ, 0x10, R21 ;  /* 0x00000010ff137819 */ /* 0x000fe20000011615 */
[----:B------:R3:W-:Y:S01]  /*08f0*/  STL [R1+0x44], R5 ;  /* 0x0000440501007387 */ /* 0x0007e20000100800 */
[----:B------:R-:W-:-:S02]  /*0900*/  SHF.R.U64 R22, R22, 0x10, R23 ;  /* 0x0000001016167819 */ /* 0x000fc40000001217 */
[----:B------:R-:W-:Y:S02]  /*0910*/  SHF.R.U32.HI R21, RZ, 0x10, R23 ;  /* 0x00000010ff157819 */ /* 0x000fe40000011617 */
[----:B------:R-:W-:Y:S01]  /*0920*/  SHF.R.U32.HI R3, RZ, 0x10, R13 ;  /* 0x00000010ff037819 */ /* 0x000fe2000001160d */
[----:B------:R-:W-:Y:S01]  /*0930*/  STL [R1+0x5c], R6 ;  /* 0x00005c0601007387 */ /* 0x000fe20000100800 */
[--C-:B------:R-:W-:Y:S01]  /*0940*/  SHF.R.U64 R16, R14, 0x10, R15.reuse ;  /* 0x000000100e107819 */ /* 0x100fe2000000120f */
[----:B---3--:R-:W-:Y:S02]  /*0950*/  HADD2.F32 R5, -RZ, R23.H0_H0 ;  /* 0x20000017ff057230 */ /* 0x008fe40000004100 */
[----:B------:R-:W-:Y:S02]  /*0960*/  HADD2.F32 R23, -RZ, R2.H0_H0 ;  /* 0x20000002ff177230 */ /* 0x000fe40000004100 */
[----:B------:R-:W-:Y:S01]  /*0970*/  HADD2.F32 R2, -RZ, R0.H0_H0 ;  /* 0x20000000ff027230 */ /* 0x000fe20000004100 */
[----:B------:R-:W-:Y:S01]  /*0980*/  SHF.R.U32.HI R15, RZ, 0x10, R15 ;  /* 0x00000010ff0f7819 */ /* 0x000fe2000001160f */
[----:B------:R-:W-:Y:S01]  /*0990*/  HADD2.F32 R0, -RZ, R4.H0_H0 ;  /* 0x20000004ff007230 */ /* 0x000fe20000004100 */
[----:B------:R-:W-:Y:S01]  /*09a0*/  STL [R1+0x54], R5 ;  /* 0x0000540501007387 */ /* 0x000fe20000100800 */
[----:B------:R-:W-:-:S03]  /*09b0*/  HADD2.F32 R3, -RZ, R3.H0_H0 ;  /* 0x20000003ff037230 */ /* 0x000fc60000004100 */
[----:B------:R-:W-:Y:S04]  /*09c0*/  STL [R1+0x8], R23 ;  /* 0x0000081701007387 */ /* 0x000fe80000100800 */
[----:B------:R3:W-:Y:S04]  /*09d0*/  STL [R1], R2 ;  /* 0x0000000201007387 */ /* 0x0007e80000100800 */
[----:B------:R4:W-:Y:S01]  /*09e0*/  STL [R1+0x18], R0 ;  /* 0x0000180001007387 */ /* 0x0009e20000100800 */
[----:B---3--:R-:W-:-:S03]  /*09f0*/  HADD2.F32 R2, -RZ, R16.H0_H0 ;  /* 0x20000010ff027230 */ /* 0x008fc60000004100 */
[----:B------:R3:W-:Y:S01]  /*0a00*/  STL [R1+0x10], R3 ;  /* 0x0000100301007387 */ /* 0x0007e20000100800 */
[----:B----4-:R-:W-:-:S03]  /*0a10*/  HADD2.F32 R0, -RZ, R15.H0_H0 ;  /* 0x2000000fff007230 */ /* 0x010fc60000004100 */
[----:B------:R4:W-:Y:S04]  /*0a20*/  STL [R1+0x28], R2 ;  /* 0x0000280201007387 */ /* 0x0009e80000100800 */
[----:B------:R5:W-:Y:S01]  /*0a30*/  STL [R1+0x20], R0 ;  /* 0x0000200001007387 */ /* 0x000be20000100800 */
[----:B---3--:R-:W-:Y:S02]  /*0a40*/  HADD2.F32 R3, -RZ, R18.H0_H0 ;  /* 0x20000012ff037230 */ /* 0x008fe40000004100 */
[----:B----4-:R-:W-:-:S03]  /*0a50*/  HADD2.F32 R2, -RZ, R17.H0_H0 ;  /* 0x20000011ff027230 */ /* 0x010fc60000004100 */
[----:B------:R3:W-:Y:S01]  /*0a60*/  STL [R1+0x38], R3 ;  /* 0x0000380301007387 */ /* 0x0007e20000100800 */
[----:B-----5:R-:W-:-:S03]  /*0a70*/  HADD2.F32 R0, -RZ, R20.H0_H0 ;  /* 0x20000014ff007230 */ /* 0x020fc60000004100 */
        /* <DEDUP_REMOVED lines=8> */
[--C-:B------:R-:W-:Y:S01]  /*0b00*/  SHF.R.U64 R239, R236, 0x10, R237.reuse ;  /* 0x00000010ecef7819 */ /* 0x100fe200000012ed */
[----:B------:R-:W-:Y:S01]  /*0b10*/  HADD2.F32 R238, -RZ, R237.H0_H0 ;  /* 0x200000edffee7230 */ /* 0x000fe20000004100 */
[----:B------:R-:W-:Y:S02]  /*0b20*/  SHF.R.U32.HI R237, RZ, 0x10, R237 ;  /* 0x00000010ffed7819 */ /* 0x000fe400000116ed */
[----:B------:R-:W-:Y:S02]  /*0b30*/  SHF.R.U32.HI R245, RZ, 0x10, R7 ;  /* 0x00000010fff57819 */ /* 0x000fe40000011607 */
[----:B------:R-:W-:-:S02]  /*0b40*/  SHF.R.U64 R251, R8, 0x10, R9 ;  /* 0x0000001008fb7819 */ /* 0x000fc40000001209 */
[----:B------:R-:W-:Y:S01]  /*0b50*/  SHF.R.U32.HI R249, RZ, 0x10, R9 ;  /* 0x00000010fff97819 */ /* 0x000fe20000011609 */
[----:B------:R-:W-:Y:S02]  /*0b60*/  HADD2.F32 R240, -RZ, R236.H0_H0 ;  /* 0x200000ecfff07230 */ /* 0x000fe40000004100 */
[----:B------:R-:W-:Y:S02]  /*0b70*/  HFMA2 R236, -RZ, RZ, 0, 0 ;  /* 0x00000000ffec7431 */ /* 0x000fe400000001ff */
[----:B------:R-:W-:Y:S02]  /*0b80*/  HADD2.F32 R246, -RZ, R7.H0_H0 ;  /* 0x20000007fff67230 */ /* 0x000fe40000004100 */
[----:B------:R-:W-:Y:S02]  /*0b90*/  HFMA2 R14, -RZ, RZ, 0, 0 ;  /* 0x00000000ff0e7431 */ /* 0x000fe400000001ff */
[----:B------:R-:W-:Y:S01]  /*0ba0*/  HADD2.F32 R252, -RZ, R8.H0_H0 ;  /* 0x20000008fffc7230 */ /* 0x000fe20000004100 */
[----:B------:R-:W-:Y:S01]  /*0bb0*/  CS2R R12, SRZ ;  /* 0x00000000000c7805 */ /* 0x000fe2000001ff00 */
[----:B------:R-:W-:Y:S01]  /*0bc0*/  HADD2.F32 R250, -RZ, R9.H0_H0 ;  /* 0x20000009fffa7230 */ /* 0x000fe20000004100 */
        /* <DEDUP_REMOVED lines=11> */
[----:B0123--:R-:W-:-:S07]  /*0c80*/  HADD2.F32 R249, -RZ, R249.H0_H0 ;  /* 0x200000f9fff97230 */ /* 0x00ffce0000004100 */
.L_x_16586:
[----:B------:R-:W-:Y:S01]  /*0c90*/  UIMAD.WIDE UR12, UR6, 0x4, UR10 ;  /* 0x00000004060c78a5 */ /* 0x000fe2000f8e020a */
[----:B0-----:R-:W0:Y:S01]  /*0ca0*/  S2R R138, SR_TID.X ;  /* 0x00000000008a7919 */ /* 0x001e220000002100 */
[----:B------:R-:W-:Y:S01]  /*0cb0*/  UIMAD.WIDE UR4, UR6, 0x4, UR8 ;  /* 0x00000004060478a5 */ /* 0x000fe2000f8e0208 */
[----:B-1----:R-:W1:Y:S01]  /*0cc0*/  LDC.64 R38, c[0x0][0x3a8] ;  /* 0x0000ea00ff267b82 */ /* 0x002e620000000a00 */
[----:B------:R-:W2:Y:S02]  /*0cd0*/  LDL R143, [R1+0x5c] ;  /* 0x00005c00018f7983 */ /* 0x000ea40000100800 */
[----:B------:R-:W-:Y:S02]  /*0ce0*/  MOV R136, UR12 ;  /* 0x0000000c00887c02 */ /* 0x000fe40008000f00 */
[----:B------:R-:W-:Y:S01]  /*0cf0*/  MOV R137, UR13 ;  /* 0x0000000d00897c02 */ /* 0x000fe20008000f00 */
[----:B---3--:R-:W3:Y:S02]  /*0d00*/  LDL R141, [R1+0x54] ;  /* 0x00005400018d7983 */ /* 0x008ee40000100800 */
[----:B------:R-:W4:Y:S02]  /*0d10*/  LDC.64 R88, c[0x0][0x428] ;  /* 0x00010a00ff587b82 */ /* 0x000f240000000a00 */
[----:B------:R4:W2:Y:S01]  /*0d20*/  LDG.E R136, desc[UR14][R136.64] ;  /* 0x0000000e88887981 */ /* 0x0008a2000c1e1900 */
[----:B------:R-:W-:Y:S01]  /*0d30*/  MOV R2, UR4 ;  /* 0x0000000400027c02 */ /* 0x000fe20008000f00 */
[----:B------:R-:W-:Y:S01]  /*0d40*/  UIMAD UR4, UR6, UR17, URZ ;  /* 0x00000011060472a4 */ /* 0x000fe2000f8e02ff */
[----:B------:R-:W-:Y:S01]  /*0d50*/  MOV R3, UR5 ;  /* 0x0000000500037c02 */ /* 0x000fe20008000f00 */
[----:B------:R-:W3:Y:S02]  /*0d60*/  LDL R142, [R1+0x58] ;  /* 0x00005800018e7983 */ /* 0x000ee40000100800 */
[----:B------:R-:W-:Y:S01]  /*0d70*/  USHF.R.S32.HI UR5, URZ, 0x1f, UR4 ;  /* 0x0000001fff057899 */ /* 0x000fe20008011404 */
[----:B------:R-:W-:Y:S01]  /*0d80*/  ISETP.NE.U32.AND P1, PT, RZ, UR18, PT ;  /* 0x00000012ff007c0c */ /* 0x000fe2000bf25070 */
[----:B------:R-:W3:Y:S02]  /*0d90*/  LDG.E R0, desc[UR14][R2.64] ;  /* 0x0000000e02007981 */ /* 0x000ee4000c1e1900 */
[----:B------:R-:W-:Y:S01]  /*0da0*/  ULEA.HI UR5, UR5, UR4, URZ, 0x2 ;  /* 0x0000000405057291 */ /* 0x000fe2000f8f10ff */
[----:B------:R-:W-:Y:S01]  /*0db0*/  ISETP.NE.AND.EX P1, PT, RZ, UR19, PT, P1 ;  /* 0x00000013ff007c0c */ /* 0x000fe2000bf25310 */
[----:B------:R-:W3:Y:S04]  /*0dc0*/  LDL R140, [R1+0x50] ;  /* 0x00005000018c7983 */ /* 0x000ee80000100800 */
[----:B------:R-:W-:-:S04]  /*0dd0*/  MOV R4, UR5 ;  /* 0x0000000500047c02 */ /* 0x000fc80008000f00 */
[----:B0-----:R-:W-:-:S04]  /*0de0*/  LEA.HI.SX32 R4, R4, R138, 0x1e ;  /* 0x0000008a04047211 */ /* 0x001fc800078ff2ff */
[C---:B------:R-:W-:Y:S01]  /*0df0*/  IADD3 R15, PT, PT, R4.reuse, 0x80, RZ ;  /* 0x00000080040f7810 */ /* 0x040fe20007ffe0ff */
[C-C-:B-1----:R-:W-:Y:S01]  /*0e00*/  IMAD.WIDE.U32 R132, R4.reuse, 0x10, R38.reuse ;  /* 0x0000001004847825 */ /* 0x142fe200078e0026 */
[----:B------:R-:W0:Y:S03]  /*0e10*/  @P1 LDC.64 R36, c[0x0][0x438] ;  /* 0x00010e00ff241b82 */ /* 0x000e260000000a00 */
[C---:B------:R-:W-:Y:S02]  /*0e20*/  IMAD.WIDE.U32 R128, R15.reuse, 0x10, R38 ;  /* 0x000000100f807825 */ /* 0x040fe400078e0026 */
[----:B------:R-:W3:Y:S02]  /*0e30*/  LDG.E.128 R132, desc[UR14][R132.64] ;  /* 0x0000000e84847981 */ /* 0x000ee4000c1e1d00 */
[C-C-:B----4-:R-:W-:Y:S02]  /*0e40*/  IMAD.WIDE.U32 R144, R4.reuse, 0x10, R88.reuse ;  /* 0x0000001004907825 */ /* 0x150fe400078e0058 */
[----:B------:R-:W4:Y:S02]  /*0e50*/  LDG.E.128 R128, desc[UR14][R128.64] ;  /* 0x0000000e80807981 */ /* 0x000f24000c1e1d00 */
[----:B------:R-:W-:Y:S01]  /*0e60*/  IMAD.WIDE.U32 R124, R15, 0x10, R88 ;  /* 0x000000100f7c7825 */ /* 0x000fe200078e0058 */
[C---:B------:R-:W-:Y:S01]  /*0e70*/  IADD3 R163, PT, PT, R4.reuse, 0x100, RZ ;  /* 0x0000010004a37810 */ /* 0x040fe20007ffe0ff */
[----:B------:R-:W4:Y:S01]  /*0e80*/  LDG.E.128 R144, desc[UR14][R144.64] ;  /* 0x0000000e90907981 */ /* 0x000f22000c1e1d00 */
[----:B------:R-:W-:-:S03]  /*0e90*/  IADD3 R137, PT, PT, R4, 0x380, RZ ;  /* 0x0000038004897810 */ /* 0x000fc60007ffe0ff */
[----:B------:R-:W4:Y:S01]  /*0ea0*/  LDG.E.128 R124, desc[UR14][R124.64] ;  /* 0x0000000e7c7c7981 */ /* 0x000f22000c1e1d00 */
[----:B------:R-:W-:-:S04]  /*0eb0*/  IMAD.WIDE.U32 R120, R163, 0x10, R38 ;  /* 0x00000010a3787825 */ /* 0x000fc800078e0026 */
[C---:B------:R-:W-:Y:S02]  /*0ec0*/  IMAD.WIDE.U32 R92, R137.reuse, 0x10, R88 ;  /* 0x00000010895c7825 */ /* 0x040fe400078e0058 */
[----:B------:R-:W4:Y:S02]  /*0ed0*/  LDG.E.128 R120, desc[UR14][R120.64] ;  /* 0x0000000e78787981 */ /* 0x000f24000c1e1d00 */
[----:B0-----:R-:W-:Y:S02]  /*0ee0*/  @P1 IMAD.WIDE.U32 R36, R137, 0x10, R36 ;  /* 0x0000001089241825 */ /* 0x001fe400078e0024 */
[----:B------:R-:W4:Y:S01]  /*0ef0*/  LDL R137, [R1+0x48] ;  /* 0x0000480001897983 */ /* 0x000f220000100800 */
[----:B--2---:R-:W-:Y:S01]  /*0f00*/  R2UR UR12, R136 ;  /* 0x00000000880c72ca */ /* 0x004fe200000e0000 */
[----:B------:R-:W0:Y:S02]  /*0f10*/  S2R R139, SR_CgaCtaId ;  /* 0x00000000008b7919 */ /* 0x000e240000008800 */
[----:B------:R-:W2:Y:S01]  /*0f20*/  LDL R136, [R1+0x44] ;  /* 0x0000440001887983 */ /* 0x000ea20000100800 */
[----:B------:R-:W-:-:S02]  /*0f30*/  LOP3.LUT P3, RZ, R138, 0x1f, RZ, 0xc0, !PT ;  /* 0x0000001f8aff7812 */ /* 0x000fc4000786c0ff */
[----:B------:R-:W-:Y:S02]  /*0f40*/  ISETP.NE.AND P4, PT, RZ, UR16, PT ;  /* 0x00000010ff007c0c */ /* 0x000fe4000bf85270 */
[----:B------:R-:W-:Y:S02]  /*0f50*/  PLOP3.LUT P0, PT, PT, PT, PT, 0x80, 0x8 ;  /* 0x000000000008781c */ /* 0x000fe40003f0f070 */
[----:B------:R-:W-:Y:S02]  /*0f60*/  MOV R170, 0x400 ;  /* 0x0000040000aa7802 */ /* 0x000fe40000000f00 */
[----:B------:R-:W-:Y:S01]  /*0f70*/  IADD3 R161, PT, PT, R4, 0x180, RZ ;  /* 0x0000018004a17810 */ /* 0x000fe20007ffe0ff */
[----:B------:R-:W-:Y:S01]  /*0f80*/  IMAD.WIDE.U32 R116, R163, 0x10, R88 ;  /* 0x00000010a3747825 */ /* 0x000fe200078e0058 */
[----:B---3--:R-:W-:Y:S01]  /*0f90*/  FSEL R0, R0, RZ, !P4 ;  /* 0x000000ff00007208 */ /* 0x008fe20006000000 */
[----:B------:R-:W3:Y:S02]  /*0fa0*/  LDG.E.128 R92, desc[UR14][R92.64] ;  /* 0x0000000e5c5c7981 */ /* 0x000ee4000c1e1d00 */
[----:B------:R-:W-:-:S02]  /*0fb0*/  @!P3 PLOP3.LUT P0, PT, P2, PT, PT, 0x80, 0x8 ;  /* 0x000000000008b81c */ /* 0x000fc4000170f070 */
[----:B------:R-:W-:Y:S01]  /*0fc0*/  R2UR UR4, R0 ;  /* 0x00000000000472ca */ /* 0x000fe200000e0000 */
[----:B------:R1:W5:Y:S01]  /*0fd0*/  @P1 LDG.E.128 R44, desc[UR14][R36.64] ;  /* 0x0000000e242c1981 */ /* 0x000362000c1e1d00 */
[----:B------:R-:W-:-:S03]  /*0fe0*/  @!P3 SHF.R.U32.HI R156, RZ, 0x2, R138 ;  /* 0x00000002ff9cb819 */ /* 0x000fc6000001168a */
[----:B------:R-:W3:Y:S01]  /*0ff0*/  LDL R138, [R1+0x4c] ;  /* 0x00004c00018a7983 */ /* 0x000ee20000100800 */
[----:B0-----:R-:W-:Y:S01]  /*1000*/  LEA R170, R139, R170, 0x18 ;  /* 0x000000aa8baa7211 */ /* 0x001fe200078ec0ff */
[----:B------:R-:W-:Y:S02]  /*1010*/  IMAD.WIDE.U32 R100, R161, 0x10, R38 ;  /* 0x00000010a1647825 */ /* 0x000fe400078e0026 */
[----:B------:R-:W3:Y:S01]  /*1020*/  LDG.E.128 R116, desc[UR14][R116.64] ;  /* 0x0000000e74747981 */ /* 0x000ee2000c1e1d00 */
[----:B------:R-:W-:Y:S02]  /*1030*/  IADD3 R154, PT, PT, R170, 0x5020, RZ ;  /* 0x00005020aa9a7810 */ /* 0x000fe40007ffe0ff */
[----:B------:R-:W-:Y:S01]  /*1040*/  @!P3 LOP3.LUT R156, R156, 0x18, RZ, 0xc0, !PT ;  /* 0x000000189c9cb812 */ /* 0x000fe200078ec0ff */
[----:B------:R-:W-:Y:S01]  /*1050*/  FADD.FTZ R133, R133, -UR4 ;  /* 0x8000000485857e21 */ /* 0x000fe20008010000 */
[----:B------:R-:W-:Y:S01]  /*1060*/  @!P3 MOV R0, R154 ;  /* 0x0000009a0000b202 */ /* 0x000fe20000000f00 */
[----:B----4-:R-:W-:Y:S01]  /*1070*/  FADD.FTZ R130, R130, -UR4 ;  /* 0x8000000482827e21 */ /* 0x010fe20008010000 */
[----:B------:R-:W-:Y:S01]  /*1080*/  @!P0 IADD3 R0, PT, PT, R170, 0x5000, RZ ;  /* 0x00005000aa008810 */ /* 0x000fe20007ffe0ff */
[----:B------:R-:W4:Y:S03]  /*1090*/  LDG.E.128 R100, desc[UR14][R100.64] ;  /* 0x0000000e64647981 */ /* 0x000f26000c1e1d00 */
[----:B------:R-:W-:Y:S01]  /*10a0*/  @!P3 IADD3 R156, PT, PT, R156, R0, RZ ;  /* 0x000000009c9cb210 */ /* 0x000fe20007ffe0ff */
[----:B------:R-:W-:Y:S01]  /*10b0*/  FADD.FTZ R0, R132, -UR4 ;  /* 0x8000000484007e21 */ /* 0x000fe20008010000 */
[----:B------:R-:W-:Y:S01]  /*10c0*/  IADD3 R155, PT, PT, R4, 0x200, RZ ;  /* 0x00000200049b7810 */ /* 0x000fe20007ffe0ff */
[----:B------:R-:W4:Y:S01]  /*10d0*/  LDL R132, [R1+0x38] ;  /* 0x0000380001847983 */ /* 0x000f220000100800 */
[----:B------:R-:W-:Y:S01]  /*10e0*/  FMUL.FTZ R153, R133, UR12 ;  /* 0x0000000c85997c20 */ /* 0x000fe20008410000 */
[----:B------:R-:W-:Y:S01]  /*10f0*/  FMUL.FTZ R0, R0, UR12 ;  /* 0x0000000c00007c20 */ /* 0x000fe20008410000 */
[----:B------:R-:W-:Y:S01]  /*1100*/  FADD.FTZ R129, R129, -UR4 ;  /* 0x8000000481817e21 */ /* 0x000fe20008010000 */
[----:B------:R-:W-:Y:S01]  /*1110*/  IMAD.WIDE.U32 R108, R161, 0x10, R88 ;  /* 0x00000010a16c7825 */ /* 0x000fe200078e0058 */
[----:B------:R-:W4:Y:S03]  /*1120*/  LDL R133, [R1+0x3c] ;  /* 0x00003c0001857983 */ /* 0x000f260000100800 */
[----:B------:R-:W-:Y:S01]  /*1130*/  FMUL.FTZ R139, R130, UR12 ;  /* 0x0000000c828b7c20 */ /* 0x000fe20008410000 */
[----:B------:R-:W-:Y:S01]  /*1140*/  FADD.FTZ R195, R144, R195 ;  /* 0x000000c390c37221 */ /* 0x000fe20000010000 */
[----:B------:R-:W-:-:S04]  /*1150*/  IMAD.WIDE.U32 R112, R155, 0x10, R38 ;  /* 0x000000109b707825 */ /* 0x000fc800078e0026 */
[----:B------:R-:W-:Y:S01]  /*1160*/  FFMA.FTZ R5, R144, R0, R5 ;  /* 0x0000000090057223 */ /* 0x000fe20000010005 */
[----:B------:R-:W-:Y:S01]  /*1170*/  FMUL.FTZ R152, R143, R144 ;  /* 0x000000908f987220 */ /* 0x000fe20000410000 */
[----:B------:R-:W-:Y:S01]  /*1180*/  FMUL.FTZ R148, R141, R146 ;  /* 0x000000928d947220 */ /* 0x000fe20000410000 */
[----:B------:R-:W-:Y:S01]  /*1190*/  FMUL.FTZ R144, R129, UR12 ;  /* 0x0000000c81907c20 */ /* 0x000fe20008410000 */
[----:B------:R-:W-:Y:S01]  /*11a0*/  FADD.FTZ R134, R134, -UR4 ;  /* 0x8000000486867e21 */ /* 0x000fe20008010000 */
[----:B------:R-:W4:Y:S01]  /*11b0*/  LDL R129, [R1+0x34] ;  /* 0x0000340001817983 */ /* 0x000f220000100800 */
[C---:B------:R-:W-:Y:S01]  /*11c0*/  FADD.FTZ R201, R126.reuse, R201 ;  /* 0x000000c97ec97221 */ /* 0x040fe20000010000 */
[----:B------:R-:W-:Y:S02]  /*11d0*/  FFMA.FTZ R11, R126, R139, R11 ;  /* 0x0000008b7e0b7223 */ /* 0x000fe4000001000b */
[----:B------:R-:W4:Y:S01]  /*11e0*/  LDG.E.128 R108, desc[UR14][R108.64] ;  /* 0x0000000e6c6c7981 */ /* 0x000f22000c1e1d00 */
[----:B------:R-:W-:-:S03]  /*11f0*/  FMUL.FTZ R151, R134, UR12 ;  /* 0x0000000c86977c20 */ /* 0x000fc60008410000 */
[----:B------:R-:W4:Y:S01]  /*1200*/  LDG.E.128 R112, desc[UR14][R112.64] ;  /* 0x0000000e70707981 */ /* 0x000f22000c1e1d00 */
[C---:B------:R-:W-:Y:S01]  /*1210*/  FADD.FTZ R197, R146.reuse, R197 ;  /* 0x000000c592c57221 */ /* 0x040fe20000010000 */
[----:B------:R-:W-:Y:S01]  /*1220*/  FFMA.FTZ R7, R146, R151, R7 ;  /* 0x0000009792077223 */ /* 0x000fe20000010007 */
[----:B------:R-:W-:Y:S01]  /*1230*/  FADD.FTZ R128, R128, -UR4 ;  /* 0x8000000480807e21 */ /* 0x000fe20008010000 */
[C---:B------:R-:W-:Y:S01]  /*1240*/  FADD.FTZ R200, R125.reuse, R200 ;  /* 0x000000c87dc87221 */ /* 0x040fe20000010000 */
[----:B------:R-:W-:Y:S01]  /*1250*/  FFMA.FTZ R10, R125, R144, R10 ;  /* 0x000000907d0a7223 */ /* 0x000fe2000001000a */
[----:B------:R-:W-:Y:S01]  /*1260*/  FMUL.FTZ R146, R137, R125 ;  /* 0x0000007d89927220 */ /* 0x000fe20000410000 */
[----:B------:R-:W-:Y:S01]  /*1270*/  FADD.FTZ R121, R121, -UR4 ;  /* 0x8000000479797e21 */ /* 0x000fe20008010000 */
[----:B------:R-:W4:Y:S01]  /*1280*/  LDL R125, [R1+0x28] ;  /* 0x00002800017d7983 */ /* 0x000f220000100800 */
[----:B------:R-:W-:Y:S02]  /*1290*/  FMUL.FTZ R143, R128, UR12 ;  /* 0x0000000c808f7c20 */ /* 0x000fe40008410000 */
[----:B------:R-:W-:Y:S01]  /*12a0*/  FMUL.FTZ R137, R121, UR12 ;  /* 0x0000000c79897c20 */ /* 0x000fe20008410000 */
[----:B------:R-:W4:Y:S04]  /*12b0*/  LDL R128, [R1+0x30] ;  /* 0x0000300001807983 */ /* 0x000f280000100800 */
[----:B------:R-:W4:Y:S04]  /*12c0*/  LDL R121, [R1+0x20] ;  /* 0x0000200001797983 */ /* 0x000f280000100800 */
[----:B------:R-:W4:Y:S01]  /*12d0*/  LDL R134, [R1+0x40] ;  /* 0x0000400001867983 */ /* 0x000f220000100800 */
[----:B------:R-:W-:-:S04]  /*12e0*/  IMAD.WIDE.U32 R104, R155, 0x10, R88 ;  /* 0x000000109b687825 */ /* 0x000fc800078e0058 */
[----:B------:R-:W-:Y:S02]  /*12f0*/  FADD.FTZ R120, R120, -UR4 ;  /* 0x8000000478787e21 */ /* 0x000fe40008010000 */
[----:B------:R-:W4:Y:S01]  /*1300*/  LDG.E.128 R104, desc[UR14][R104.64] ;  /* 0x0000000e68687981 */ /* 0x000f22000c1e1d00 */
[----:B--2---:R-:W-:-:S03]  /*1310*/  FMUL.FTZ R141, R136, R126 ;  /* 0x0000007e888d7220 */ /* 0x004fc60000410000 */
[----:B------:R-:W2:Y:S01]  /*1320*/  LDL R126, [R1+0x2c] ;  /* 0x00002c00017e7983 */ /* 0x000ea20000100800 */
[----:B------:R-:W-:-:S03]  /*1330*/  FMUL.FTZ R136, R120, UR12 ;  /* 0x0000000c78887c20 */ /* 0x000fc60008410000 */
[----:B------:R-:W2:Y:S01]  /*1340*/  LDL R120, [R1+0x1c] ;  /* 0x00001c0001787983 */ /* 0x000ea20000100800 */
[C---:B------:R-:W-:Y:S01]  /*1350*/  FADD.FTZ R196, R145.reuse, R196 ;  /* 0x000000c491c47221 */ /* 0x040fe20000010000 */
[----:B------:R-:W-:Y:S01]  /*1360*/  FFMA.FTZ R6, R145, R153, R6 ;  /* 0x0000009991067223 */ /* 0x000fe20000010006 */
[----:B------:R-:W-:Y:S01]  /*1370*/  FMUL.FTZ R150, R142, R145 ;  /* 0x000000918e967220 */ /* 0x000fe20000410000 */
[C---:B------:R-:W-:Y:S01]  /*1380*/  FADD.FTZ R199, R124.reuse, R199 ;  /* 0x000000c77cc77221 */ /* 0x040fe20000010000 */
[----:B------:R-:W-:Y:S01]  /*1390*/  FFMA.FTZ R9, R124, R143, R9 ;  /* 0x0000008f7c097223 */ /* 0x000fe20000010009 */
[----:B------:R-:W-:Y:S01]  /*13a0*/  IADD3 R158, PT, PT, R4, 0x280, RZ ;  /* 0x00000280049e7810 */ /* 0x000fe20007ffe0ff */
[----:B------:R-:W-:Y:S01]  /*13b0*/  FADD.FTZ R135, R135, -UR4 ;  /* 0x8000000487877e21 */ /* 0x000fe20008010000 */
[----:B---3--:R-:W-:Y:S02]  /*13c0*/  FMUL.FTZ R145, R138, R124 ;  /* 0x0000007c8a917220 */ /* 0x008fe40000410000 */
[----:B------:R-:W3:Y:S01]  /*13d0*/  LDL R124, [R1+0x24] ;  /* 0x00002400017c7983 */ /* 0x000ee20000100800 */
[----:B------:R-:W-:-:S04]  /*13e0*/  IMAD.WIDE.U32 R40, R158, 0x10, R38 ;  /* 0x000000109e287825 */ /* 0x000fc800078e0026 */
[----:B------:R-:W-:Y:S01]  /*13f0*/  FMUL.FTZ R149, R135, UR12 ;  /* 0x0000000c87957c20 */ /* 0x000fe20008410000 */
[C---:B------:R-:W-:Y:S01]  /*1400*/  FADD.FTZ R204, R117.reuse, R204 ;  /* 0x000000cc75cc7221 */ /* 0x040fe20000010000 */
[----:B------:R-:W-:Y:S01]  /*1410*/  FFMA.FTZ R14, R117, R137, R14 ;  /* 0x00000089750e7223 */ /* 0x000fe2000001000e */
[C---:B------:R-:W-:Y:S01]  /*1420*/  FADD.FTZ R203, R116.reuse, R203 ;  /* 0x000000cb74cb7221 */ /* 0x040fe20000010000 */
[----:B------:R-:W-:Y:S01]  /*1430*/  FFMA.FTZ R13, R116, R136, R13 ;  /* 0x00000088740d7223 */ /* 0x000fe2000001000d */
[----:B------:R-:W3:Y:S01]  /*1440*/  LDG.E.128 R40, desc[UR14][R40.64] ;  /* 0x0000000e28287981 */ /* 0x000ee2000c1e1d00 */
[----:B----4-:R-:W-:Y:S01]  /*1450*/  FADD.FTZ R100, R100, -UR4 ;  /* 0x8000000464647e21 */ /* 0x010fe20008010000 */
[----:B------:R-:W-:Y:S02]  /*1460*/  FMUL.FTZ R135, R132, R117 ;  /* 0x0000007584877220 */ /* 0x000fe40000410000 */
[----:B------:R-:W4:Y:S01]  /*1470*/  LDL R117, [R1+0x14] ;  /* 0x0000140001757983 */ /* 0x000f220000100800 */
[----:B------:R-:W-:Y:S01]  /*1480*/  FMUL.FTZ R100, R100, UR12 ;  /* 0x0000000c64647c20 */ /* 0x000fe20008410000 */
[----:B------:R-:W-:-:S02]  /*1490*/  FMUL.FTZ R138, R133, R116 ;  /* 0x00000074858a7220 */ /* 0x000fc40000410000 */
[----:B------:R-:W4:Y:S01]  /*14a0*/  LDL R116, [R1+0x10] ;  /* 0x0000100001747983 */ /* 0x000f220000100800 */
[----:B------:R-:W-:-:S04]  /*14b0*/  IMAD.WIDE.U32 R32, R158, 0x10, R88 ;  /* 0x000000109e207825 */ /* 0x000fc800078e0058 */
[----:B------:R-:W-:Y:S01]  /*14c0*/  FADD.FTZ R102, R102, -UR4 ;  /* 0x8000000466667e21 */ /* 0x000fe20008010000 */
[----:B------:R-:W-:Y:S01]  /*14d0*/  FADD.FTZ R101, R101, -UR4 ;  /* 0x8000000465657e21 */ /* 0x000fe20008010000 */
[----:B------:R-:W-:Y:S01]  /*14e0*/  FMUL.FTZ R132, R129, R118 ;  /* 0x0000007681847220 */ /* 0x000fe20000410000 */
[----:B------:R-:W4:Y:S01]  /*14f0*/  LDG.E.128 R32, desc[UR14][R32.64] ;  /* 0x0000000e20207981 */ /* 0x000f22000c1e1d00 */
[C---:B------:R-:W-:Y:S01]  /*1500*/  FADD.FTZ R207, R108.reuse, R207 ;  /* 0x000000cf6ccf7221 */ /* 0x040fe20000010000 */
[----:B------:R-:W-:Y:S01]  /*1510*/  FFMA.FTZ R165, R108, R100, R165 ;  /* 0x000000646ca57223 */ /* 0x000fe200000100a5 */
[----:B------:R-:W-:Y:S01]  /*1520*/  FMUL.FTZ R101, R101, UR12 ;  /* 0x0000000c65657c20 */ /* 0x000fe20008410000 */
[----:B------:R-:W-:Y:S01]  /*1530*/  FADD.FTZ R103, R103, -UR4 ;  /* 0x8000000467677e21 */ /* 0x000fe20008010000 */
[C---:B------:R-:W-:Y:S02]  /*1540*/  FADD.FTZ R208, R109.reuse, R208 ;  /* 0x000000d06dd07221 */ /* 0x040fe40000010000 */
[----:B------:R-:W-:Y:S01]  /*1550*/  FFMA.FTZ R166, R109, R101, R166 ;  /* 0x000000656da67223 */ /* 0x000fe200000100a6 */
[----:B------:R-:W-:Y:S01]  /*1560*/  FADD.FTZ R210, R111, R210 ;  /* 0x000000d26fd27221 */ /* 0x000fe20000010000 */
[----:B------:R-:W-:Y:S01]  /*1570*/  FMUL.FTZ R130, R125, R109 ;  /* 0x0000006d7d827220 */ /* 0x000fe20000410000 */
[----:B------:R-:W-:Y:S01]  /*1580*/  FMUL.FTZ R109, R103, UR12 ;  /* 0x0000000c676d7c20 */ /* 0x000fe20008410000 */
[----:B------:R-:W-:-:S03]  /*1590*/  FMUL.FTZ R133, R128, R119 ;  /* 0x0000007780857220 */ /* 0x000fc60000410000 */
[----:B------:R-:W-:Y:S01]  /*15a0*/  FFMA.FTZ R168, R111, R109, R168 ;  /* 0x0000006d6fa87223 */ /* 0x000fe200000100a8 */
[----:B------:R-:W-:Y:S02]  /*15b0*/  FMUL.FTZ R128, R121, R111 ;  /* 0x0000006f79807220 */ /* 0x000fe40000410000 */
[----:B------:R-:W4:Y:S01]  /*15c0*/  LDL R111, [R1+0x8] ;  /* 0x00000800016f7983 */ /* 0x000f220000100800 */
[----:B------:R-:W-:-:S05]  /*15d0*/  IADD3 R159, PT, PT, R4, 0x300, RZ ;  /* 0x00000300049f7810 */ /* 0x000fca0007ffe0ff */
[----:B------:R-:W-:-:S04]  /*15e0*/  IMAD.WIDE.U32 R24, R159, 0x10, R38 ;  /* 0x000000109f187825 */ /* 0x000fc800078e0026 */
[----:B------:R-:W-:Y:S02]  /*15f0*/  FADD.FTZ R122, R122, -UR4 ;  /* 0x800000047a7a7e21 */ /* 0x000fe40008010000 */
[----:B------:R-:W4:Y:S01]  /*1600*/  LDG.E.128 R24, desc[UR14][R24.64] ;  /* 0x0000000e18187981 */ /* 0x000f22000c1e1d00 */
[----:B------:R-:W-:-:S04]  /*1610*/  IMAD.WIDE.U32 R16, R159, 0x10, R88 ;  /* 0x000000109f107825 */ /* 0x000fc800078e0058 */
[----:B------:R-:W-:Y:S01]  /*1620*/  FMUL.FTZ R142, R134, R127 ;  /* 0x0000007f868e7220 */ /* 0x000fe20000410000 */
[----:B------:R-:W-:Y:S01]  /*1630*/  FMUL.FTZ R134, R122, UR12 ;  /* 0x0000000c7a867c20 */ /* 0x000fe20008410000 */
[C---:B------:R-:W-:Y:S01]  /*1640*/  FADD.FTZ R205, R118.reuse, R205 ;  /* 0x000000cd76cd7221 */ /* 0x040fe20000010000 */
[----:B------:R-:W4:Y:S02]  /*1650*/  LDG.E.128 R16, desc[UR14][R16.64] ;  /* 0x0000000e10107981 */ /* 0x000f24000c1e1d00 */
[----:B------:R-:W-:Y:S02]  /*1660*/  FFMA.FTZ R162, R118, R134, R162 ;  /* 0x0000008676a27223 */ /* 0x000fe400000100a2 */
[----:B------:R-:W4:Y:S01]  /*1670*/  LDL R118, [R1+0x18] ;  /* 0x0000180001767983 */ /* 0x000f220000100800 */
[----:B------:R-:W-:Y:S01]  /*1680*/  IADD3 R160, PT, PT, R4, 0x380, RZ ;  /* 0x0000038004a07810 */ /* 0x000fe20007ffe0ff */
[----:B------:R-:W-:Y:S01]  /*1690*/  FADD.FTZ R103, R113, -UR4 ;  /* 0x8000000471677e21 */ /* 0x000fe20008010000 */
[----:B------:R-:W-:Y:S01]  /*16a0*/  FADD.FTZ R115, R115, -UR4 ;  /* 0x8000000473737e21 */ /* 0x000fe20008010000 */
[----:B------:R-:W-:Y:S01]  /*16b0*/  FADD.FTZ R113, R114, -UR4 ;  /* 0x8000000472717e21 */ /* 0x000fe20008010000 */
[----:B------:R-:W-:Y:S01]  /*16c0*/  FADD.FTZ R211, R104, R211 ;  /* 0x000000d368d37221 */ /* 0x000fe20000010000 */
[----:B------:R-:W4:Y:S01]  /*16d0*/  LDL R114, [R1+0x4] ;  /* 0x0000040001727983 */ /* 0x000f220000100800 */
[----:B------:R-:W-:-:S06]  /*16e0*/  IMAD.WIDE.U32 R20, R160, 0x10, R38 ;  /* 0x00000010a0147825 */ /* 0x000fcc00078e0026 */
[----:B------:R-:W4:Y:S01]  /*16f0*/  LDG.E.128 R20, desc[UR14][R20.64] ;  /* 0x0000000e14147981 */ /* 0x000f22000c1e1d00 */
[----:B------:R-:W-:-:S05]  /*1700*/  IADD3 R3, PT, PT, R4, 0x400, RZ ;  /* 0x0000040004037810 */ /* 0x000fca0007ffe0ff */
[----:B------:R-:W-:Y:S01]  /*1710*/  IMAD.WIDE.U32 R96, R3, 0x10, R88 ;  /* 0x0000001003607825 */ /* 0x000fe200078e0058 */
[----:B------:R-:W-:-:S05]  /*1720*/  IADD3 R2, PT, PT, R4, 0x480, RZ ;  /* 0x0000048004027810 */ /* 0x000fca0007ffe0ff */
[----:B------:R-:W4:Y:S01]  /*1730*/  LDG.E.128 R96, desc[UR14][R96.64] ;  /* 0x0000000e60607981 */ /* 0x000f22000c1e1d00 */
[----:B------:R-:W-:-:S04]  /*1740*/  IMAD.WIDE.U32 R28, R3, 0x10, R38 ;  /* 0x00000010031c7825 */ /* 0x000fc800078e0026 */
[C---:B------:R-:W-:Y:S02]  /*1750*/  IMAD.WIDE.U32 R88, R2.reuse, 0x10, R88 ;  /* 0x0000001002587825 */ /* 0x040fe400078e0058 */
[----:B------:R-:W4:Y:S04]  /*1760*/  LDG.E.128 R28, desc[UR14][R28.64] ;  /* 0x0000000e1c1c7981 */ /* 0x000f28000c1e1d00 */
[----:B------:R-:W4:Y:S01]  /*1770*/  LDG.E.128 R88, desc[UR14][R88.64] ;  /* 0x0000000e58587981 */ /* 0x000f22000c1e1d00 */
[----:B-1----:R-:W-:-:S06]  /*1780*/  IMAD.WIDE.U32 R36, R2, 0x10, R38 ;  /* 0x0000001002247825 */ /* 0x002fcc00078e0026 */
[----:B------:R-:W4:Y:S01]  /*1790*/  LDG.E.128 R36, desc[UR14][R36.64] ;  /* 0x0000000e24247981 */ /* 0x000f22000c1e1d00 */
[----:B--2---:R-:W-:Y:S01]  /*17a0*/  FMUL.FTZ R129, R126, R108 ;  /* 0x0000006c7e817220 */ /* 0x004fe20000410000 */
[----:B------:R-:W-:Y:S01]  /*17b0*/  FMUL.FTZ R108, R102, UR12 ;  /* 0x0000000c666c7c20 */ /* 0x000fe20008410000 */
[----:B------:R-:W-:Y:S02]  /*17c0*/  FADD.FTZ R102, R112, -UR4 ;  /* 0x8000000470667e21 */ /* 0x000fe40008010000 */
[----:B------:R-:W2:Y:S02]  /*17d0*/  LDL R112, [R1+0xc] ;  /* 0x00000c0001707983 */ /* 0x000ea40000100800 */
[----:B------:R-:W-:-:S04]  /*17e0*/  FMUL.FTZ R102, R102, UR12 ;  /* 0x0000000c66667c20 */ /* 0x000fc80008410000 */
[----:B------:R-:W-:Y:S01]  /*17f0*/  FFMA.FTZ R169, R104, R102, R169 ;  /* 0x0000006668a97223 */ /* 0x000fe200000100a9 */
[----:B------:R-:W-:Y:S01]  /*1800*/  FMUL.FTZ R104, R120, R104 ;  /* 0x0000006878687220 */ /* 0x000fe20000410000 */
[----:B------:R-:W-:Y:S02]  /*1810*/  FMUL.FTZ R120, R115, UR12 ;  /* 0x0000000c73787c20 */ /* 0x000fe40008410000 */
[----:B------:R-:W2:Y:S01]  /*1820*/  LDL R115, [R1] ;  /* 0x0000000001737983 */ /* 0x000ea20000100800 */
[----:B------:R-:W-:Y:S01]  /*1830*/  FADD.FTZ R131, R131, -UR4 ;  /* 0x8000000483837e21 */ /* 0x000fe20008010000 */
[C---:B------:R-:W-:Y:S01]  /*1840*/  FADD.FTZ R198, R147.reuse, R198 ;  /* 0x000000c693c67221 */ /* 0x040fe20000010000 */
[----:B------:R-:W-:Y:S01]  /*1850*/  FFMA.FTZ R8, R147, R149, R8 ;  /* 0x0000009593087223 */ /* 0x000fe20000010008 */
[----:B------:R-:W-:Y:S01]  /*1860*/  FMUL.FTZ R147, R140, R147 ;  /* 0x000000938c937220 */ /* 0x000fe20000410000 */
[----:B------:R-:W-:Y:S01]  /*1870*/  FMUL.FTZ R140, R131, UR12 ;  /* 0x0000000c838c7c20 */ /* 0x000fe20008410000 */
[C---:B------:R-:W-:Y:S01]  /*1880*/  FADD.FTZ R202, R127.reuse, R202 ;  /* 0x000000ca7fca7221 */ /* 0x040fe20000010000 */
[C---:B------:R-:W-:Y:S01]  /*1890*/  FADD.FTZ R209, R110.reuse, R209 ;  /* 0x000000d16ed17221 */ /* 0x040fe20000010000 */
[----:B------:R-:W-:Y:S01]  /*18a0*/  FFMA.FTZ R167, R110, R108, R167 ;  /* 0x0000006c6ea77223 */ /* 0x000fe200000100a7 */
[----:B------:R-:W-:Y:S01]  /*18b0*/  FFMA.FTZ R12, R127, R140, R12 ;  /* 0x0000008c7f0c7223 */ /* 0x000fe2000001000c */
[----:B---3--:R-:W-:Y:S01]  /*18c0*/  FMUL.FTZ R127, R124, R110 ;  /* 0x0000006e7c7f7220 */ /* 0x008fe20000410000 */
[----:B------:R-:W-:Y:S01]  /*18d0*/  FADD.FTZ R110, RZ, R152 ;  /* 0x00000098ff6e7221 */ /* 0x000fe20000010000 */
[----:B------:R-:W-:-:S03]  /*18e0*/  FMUL.FTZ R113, R113, UR12 ;  /* 0x0000000c71717c20 */ /* 0x000fc60008410000 */
[----:B------:R-:W-:Y:S01]  /*18f0*/  FADD.FTZ R110, R150, R110 ;  /* 0x0000006e966e7221 */ /* 0x000fe20000010000 */
[C---:B------:R-:W-:Y:S01]  /*1900*/  FADD.FTZ R213, R106.reuse, R213 ;  /* 0x000000d56ad57221 */ /* 0x040fe20000010000 */
[----:B------:R-:W-:Y:S01]  /*1910*/  FFMA.FTZ R172, R106, R113, R172 ;  /* 0x000000716aac7223 */ /* 0x000fe200000100ac */
[C---:B------:R-:W-:Y:S01]  /*1920*/  FADD.FTZ R214, R107.reuse, R214 ;  /* 0x000000d66bd67221 */ /* 0x040fe20000010000 */
[----:B------:R-:W-:Y:S01]  /*1930*/  FFMA.FTZ R173, R107, R120, R173 ;  /* 0x000000786bad7223 */ /* 0x000fe200000100ad */
[----:B------:R-:W-:Y:S01]  /*1940*/  FADD.FTZ R40, R40, -UR4 ;  /* 0x8000000428287e21 */ /* 0x000fe20008010000 */
[----:B----4-:R-:W-:Y:S01]  /*1950*/  FMUL.FTZ R121, R117, R106 ;  /* 0x0000006a75797220 */ /* 0x010fe20000410000 */
[----:B------:R-:W-:Y:S01]  /*1960*/  FADD.FTZ R106, R148, R110 ;  /* 0x0000006e946a7221 */ /* 0x000fe20000010000 */
[----:B------:R-:W-:-:S03]  /*1970*/  FMUL.FTZ R126, R116, R107 ;  /* 0x0000006b747e7220 */ /* 0x000fc60000410000 */
[----:B------:R-:W-:Y:S01]  /*1980*/  FADD.FTZ R107, R147, R106 ;  /* 0x0000006a936b7221 */ /* 0x000fe20000010000 */
[----:B------:R-:W-:-:S03]  /*1990*/  FMUL.FTZ R106, R40, UR12 ;  /* 0x0000000c286a7c20 */ /* 0x000fc60008410000 */
[----:B------:R-:W-:Y:S01]  /*19a0*/  FADD.FTZ R40, R145, R107 ;  /* 0x0000006b91287221 */ /* 0x000fe20000010000 */
[----:B------:R-:W-:Y:S01]  /*19b0*/  FADD.FTZ R41, R41, -UR4 ;  /* 0x8000000429297e21 */ /* 0x000fe20008010000 */
[C---:B------:R-:W-:Y:S01]  /*19c0*/  FADD.FTZ R215, R32.reuse, R215 ;  /* 0x000000d720d77221 */ /* 0x040fe20000010000 */
[----:B------:R-:W-:Y:S02]  /*19d0*/  FFMA.FTZ R174, R32, R106, R174 ;  /* 0x0000006a20ae7223 */ /* 0x000fe400000100ae */
[----:B------:R-:W-:Y:S01]  /*19e0*/  FMUL.FTZ R110, R41, UR12 ;  /* 0x0000000c296e7c20 */ /* 0x000fe20008410000 */
[----:B------:R-:W-:-:S03]  /*19f0*/  FADD.FTZ R216, R33, R216 ;  /* 0x000000d821d87221 */ /* 0x000fc60000010000 */
[----:B------:R-:W-:Y:S01]  /*1a00*/  FFMA.FTZ R175, R33, R110, R175 ;  /* 0x0000006e21af7223 */ /* 0x000fe200000100af */
[----:B------:R-:W-:Y:S01]  /*1a10*/  FMUL.FTZ R111, R111, R33 ;  /* 0x000000216f6f7220 */ /* 0x000fe20000410000 */
[----:B------:R-:W-:Y:S01]  /*1a20*/  FMUL.FTZ R103, R103, UR12 ;  /* 0x0000000c67677c20 */ /* 0x000fe20008410000 */
[----:B------:R-:W-:-:S04]  /*1a30*/  FADD.FTZ R24, R24, -UR4 ;  /* 0x8000000418187e21 */ /* 0x000fc80008010000 */
[----:B------:R-:W-:Y:S01]  /*1a40*/  FMUL.FTZ R116, R24, UR12 ;  /* 0x0000000c18747c20 */ /* 0x000fe20008410000 */
[----:B------:R-:W-:Y:S01]  /*1a50*/  FADD.FTZ R123, R123, -UR4 ;  /* 0x800000047b7b7e21 */ /* 0x000fe20008010000 */
[C---:B------:R-:W-:Y:S01]  /*1a60*/  FADD.FTZ R212, R105.reuse, R212 ;  /* 0x000000d469d47221 */ /* 0x040fe20000010000 */
[C---:B------:R-:W-:Y:S01]  /*1a70*/  FADD.FTZ R220, R16.reuse, R220 ;  /* 0x000000dc10dc7221 */ /* 0x040fe20000010000 */
[----:B------:R-:W-:Y:S01]  /*1a80*/  FFMA.FTZ R178, R16, R116, R178 ;  /* 0x0000007410b27223 */ /* 0x000fe200000100b2 */
[----:B------:R-:W-:Y:S01]  /*1a90*/  FMUL.FTZ R122, R252, R16 ;  /* 0x00000010fc7a7220 */ /* 0x000fe20000410000 */
[----:B------:R-:W-:Y:S01]  /*1aa0*/  FFMA.FTZ R171, R105, R103, R171 ;  /* 0x0000006769ab7223 */ /* 0x000fe200000100ab */
[----:B------:R-:W-:Y:S01]  /*1ab0*/  FMUL.FTZ R105, R118, R105 ;  /* 0x0000006976697220 */ /* 0x000fe20000410000 */
[----:B------:R-:W-:Y:S01]  /*1ac0*/  FMUL.FTZ R131, R123, UR12 ;  /* 0x0000000c7b837c20 */ /* 0x000fe20008410000 */
[----:B------:R-:W-:Y:S01]  /*1ad0*/  FADD.FTZ R25, R25, -UR4 ;  /* 0x8000000419197e21 */ /* 0x000fe20008010000 */
[----:B------:R-:W-:-:S03]  /*1ae0*/  FADD.FTZ R26, R26, -UR4 ;  /* 0x800000041a1a7e21 */ /* 0x000fc60008010000 */
[----:B------:R-:W-:Y:S01]  /*1af0*/  FMUL.FTZ R123, R25, UR12 ;  /* 0x0000000c197b7c20 */ /* 0x000fe20008410000 */
[----:B------:R-:W-:Y:S01]  /*1b00*/  FMUL.FTZ R117, R26, UR12 ;  /* 0x0000000c1a757c20 */ /* 0x000fe20008410000 */
[----:B------:R-:W-:-:S03]  /*1b10*/  FADD.FTZ R222, R18, R222 ;  /* 0x000000de12de7221 */ /* 0x000fc60000010000 */
[----:B------:R-:W-:Y:S01]  /*1b20*/  FFMA.FTZ R180, R18, R117, R180 ;  /* 0x0000007512b47223 */ /* 0x000fe200000100b4 */
[----:B------:R-:W-:Y:S01]  /*1b30*/  FMUL.FTZ R114, R114, R34 ;  /* 0x0000002272727220 */ /* 0x000fe20000410000 */
[----:B------:R-:W-:Y:S01]  /*1b40*/  FADD.FTZ R27, R27, -UR4 ;  /* 0x800000041b1b7e21 */ /* 0x000fe20008010000 */
[----:B------:R-:W-:Y:S01]  /*1b50*/  FMUL.FTZ R124, R251, R17 ;  /* 0x00000011fb7c7220 */ /* 0x000fe20000410000 */
[C---:B------:R-:W-:Y:S01]  /*1b60*/  FADD.FTZ R221, R17.reuse, R221 ;  /* 0x000000dd11dd7221 */ /* 0x040fe20000010000 */
[----:B------:R-:W-:Y:S01]  /*1b70*/  FFMA.FTZ R179, R17, R123, R179 ;  /* 0x0000007b11b37223 */ /* 0x000fe200000100b3 */
[----:B------:R-:W-:Y:S01]  /*1b80*/  FMUL.FTZ R17, R27, UR12 ;  /* 0x0000000c1b117c20 */ /* 0x000fe20008410000 */
[----:B------:R-:W-:Y:S01]  /*1b90*/  FADD.FTZ R43, R43, -UR4 ;  /* 0x800000042b2b7e21 */ /* 0x000fe20008010000 */
[C---:B------:R-:W-:Y:S02]  /*1ba0*/  FADD.FTZ R224, R19.reuse, R224 ;  /* 0x000000e013e07221 */ /* 0x040fe40000010000 */
[----:B------:R-:W-:Y:S01]  /*1bb0*/  FFMA.FTZ R182, R19, R17, R182 ;  /* 0x0000001113b67223 */ /* 0x000fe200000100b6 */
[----:B------:R-:W-:Y:S01]  /*1bc0*/  FMUL.FTZ R19, R249, R19 ;  /* 0x00000013f9137220 */ /* 0x000fe20000410000 */
[----:B------:R-:W-:Y:S01]  /*1bd0*/  FADD.FTZ R42, R42, -UR4 ;  /* 0x800000042a2a7e21 */ /* 0x000fe20008010000 */
[----:B------:R-:W-:Y:S01]  /*1be0*/  FMUL.FTZ R125, R43, UR12 ;  /* 0x0000000c2b7d7c20 */ /* 0x000fe20008410000 */
[----:B------:R-:W-:Y:S01]  /*1bf0*/  FMUL.FTZ R43, R248, R92 ;  /* 0x0000005cf82b7220 */ /* 0x000fe20000410000 */
[----:B------:R-:W-:Y:S01]  /*1c00*/  FADD.FTZ R20, R20, -UR4 ;  /* 0x8000000414147e21 */ /* 0x000fe20008010000 */
[----:B------:R-:W-:Y:S01]  /*1c10*/  FMUL.FTZ R26, R247, R93 ;  /* 0x0000005df71a7220 */ /* 0x000fe20000410000 */
[----:B------:R-:W-:-:S04]  /*1c20*/  FADD.FTZ R21, R21, -UR4 ;  /* 0x8000000415157e21 */ /* 0x000fc80008010000 */
[----:B------:R-:W-:Y:S01]  /*1c30*/  FMUL.FTZ R118, R21, UR12 ;  /* 0x0000000c15767c20 */ /* 0x000fe20008410000 */
[----:B------:R-:W-:Y:S01]  /*1c40*/  FMUL.FTZ R21, R245, R95 ;  /* 0x0000005ff5157220 */ /* 0x000fe20000410000 */
[----:B------:R-:W-:Y:S01]  /*1c50*/  FADD.FTZ R217, R34, R217 ;  /* 0x000000d922d97221 */ /* 0x000fe20000010000 */
[----:B------:R-:W-:Y:S01]  /*1c60*/  FMUL.FTZ R27, R241, R99 ;  /* 0x00000063f11b7220 */ /* 0x000fe20000410000 */
[C---:B------:R-:W-:Y:S01]  /*1c70*/  FADD.FTZ R219, R35.reuse, R219 ;  /* 0x000000db23db7221 */ /* 0x040fe20000010000 */
[----:B------:R-:W-:Y:S01]  /*1c80*/  FFMA.FTZ R177, R35, R125, R177 ;  /* 0x0000007d23b17223 */ /* 0x000fe200000100b1 */
[----:B------:R-:W-:Y:S01]  /*1c90*/  FADD.FTZ R225, R92, R225 ;  /* 0x000000e15ce17221 */ /* 0x000fe20000010000 */
[C---:B------:R-:W-:Y:S01]  /*1ca0*/  FADD.FTZ R226, R93.reuse, R226 ;  /* 0x000000e25de27221 */ /* 0x040fe20000010000 */
[----:B------:R-:W-:Y:S01]  /*1cb0*/  FFMA.FTZ R184, R93, R118, R184 ;  /* 0x000000765db87223 */ /* 0x000fe200000100b8 */
[----:B------:R-:W-:Y:S01]  /*1cc0*/  FADD.FTZ R93, R37, -UR4 ;  /* 0x80000004255d7e21 */ /* 0x000fe20008010000 */
[----:B--2---:R-:W-:Y:S01]  /*1cd0*/  FMUL.FTZ R107, R112, R32 ;  /* 0x00000020706b7220 */ /* 0x004fe20000410000 */
[----:B------:R-:W-:Y:S01]  /*1ce0*/  FADD.FTZ R32, R146, R40 ;  /* 0x0000002892207221 */ /* 0x000fe20000010000 */
        /* <DEDUP_REMOVED lines=36> */
[----:B------:R-:W-:Y:S01]  /*1f30*/  FADD.FTZ R18, R22, -UR4 ;  /* 0x8000000416127e21 */ /* 0x000fe20008010000 */
        /* <DEDUP_REMOVED lines=10> */
[----:B------:R-:W-:Y:S02]  /*1fe0*/  FADD.FTZ R25, R19, R25 ;  /* 0x0000001913197221 */ /* 0x000fe40000010000 */
[----:B------:R-:W-:-:S02]  /*1ff0*/  FFMA.FTZ R22, R112, R114, R22 ;  /* 0x0000007270167223 */ /* 0x000fc40000010016 */
[----:B------:R-:W-:Y:S01]  /*2000*/  FADD.FTZ R25, R43, R25 ;  /* 0x000000192b197221 */ /* 0x000fe20000010000 */
[----:B------:R-:W-:Y:S01]  /*2010*/  FMUL.FTZ R24, R20, UR12 ;  /* 0x0000000c14187c20 */ /* 0x000fe20008410000 */
[----:B------:R-:W-:Y:S01]  /*2020*/  FMUL.FTZ R20, R246, R94 ;  /* 0x0000005ef6147220 */ /* 0x000fe20000410000 */
[----:B------:R-:W-:Y:S01]  /*2030*/  FFMA.FTZ R22, R125, R115, R22 ;  /* 0x000000737d167223 */ /* 0x000fe20000010016 */
[----:B------:R-:W-:-:S03]  /*2040*/  FADD.FTZ R25, R25, R26 ;  /* 0x0000001a19197221 */ /* 0x000fc60000010000 */
[----:B------:R-:W-:Y:S01]  /*2050*/  FFMA.FTZ R40, R116, R122, R22 ;  /* 0x0000007a74287223 */ /* 0x000fe20000010016 */
[----:B------:R-:W-:Y:S01]  /*2060*/  FADD.FTZ R41, R25, R20 ;  /* 0x0000001419297221 */ /* 0x000fe20000010000 */
[----:B------:R-:W-:Y:S01]  /*2070*/  FMUL.FTZ R22, R244, R96 ;  /* 0x00000060f4167220 */ /* 0x000fe20000410000 */
[----:B------:R-:W-:Y:S01]  /*2080*/  FFMA.FTZ R176, R34, R112, R176 ;  /* 0x0000007022b07223 */ /* 0x000fe200000100b0 */
[----:B------:R-:W-:Y:S01]  /*2090*/  FFMA.FTZ R40, R123, R124, R40 ;  /* 0x0000007c7b287223 */ /* 0x000fe20000010028 */
[----:B------:R-:W-:Y:S01]  /*20a0*/  FADD.FTZ R41, R41, R21 ;  /* 0x0000001529297221 */ /* 0x000fe20000010000 */
[----:B------:R-:W-:Y:S01]  /*20b0*/  FADD.FTZ R34, R23, -UR4 ;  /* 0x8000000417227e21 */ /* 0x000fe20008010000 */
[----:B------:R-:W-:Y:S01]  /*20c0*/  FMUL.FTZ R23, R243, R97 ;  /* 0x00000061f3177220 */ /* 0x000fe20000410000 */
[----:B------:R-:W-:Y:S01]  /*20d0*/  FFMA.FTZ R40, R117, R16, R40 ;  /* 0x0000001075287223 */ /* 0x000fe20000010028 */
[----:B------:R-:W-:Y:S01]  /*20e0*/  FADD.FTZ R41, R41, R22 ;  /* 0x0000001629297221 */ /* 0x000fe20000010000 */
[----:B------:R-:W-:-:S02]  /*20f0*/  FMUL.FTZ R25, R242, R98 ;  /* 0x00000062f2197220 */ /* 0x000fc40000410000 */
[----:B------:R-:W-:Y:S01]  /*2100*/  FFMA.FTZ R40, R17, R19, R40 ;  /* 0x0000001311287223 */ /* 0x000fe20000010028 */
[----:B------:R-:W-:Y:S01]  /*2110*/  FADD.FTZ R41, R41, R23 ;  /* 0x0000001729297221 */ /* 0x000fe20000010000 */
[----:B------:R-:W-:Y:S02]  /*2120*/  FADD.FTZ R32, R28, -UR4 ;  /* 0x800000041c207e21 */ /* 0x000fe40008010000 */
[----:B------:R-:W-:Y:S01]  /*2130*/  FFMA.FTZ R40, R24, R43, R40 ;  /* 0x0000002b18287223 */ /* 0x000fe20000010028 */
[----:B------:R-:W-:Y:S01]  /*2140*/  FADD.FTZ R41, R41, R25 ;  /* 0x0000001929297221 */ /* 0x000fe20000010000 */
[----:B------:R-:W-:Y:S01]  /*2150*/  FMUL.FTZ R28, R240, R88 ;  /* 0x00000058f01c7220 */ /* 0x000fe20000410000 */
[----:B------:R-:W-:Y:S01]  /*2160*/  FMUL.FTZ R18, R18, UR12 ;  /* 0x0000000c12127c20 */ /* 0x000fe20008410000 */
[----:B------:R-:W-:Y:S01]  /*2170*/  FFMA.FTZ R40, R118, R26, R40 ;  /* 0x0000001a76287223 */ /* 0x000fe20000010028 */
[----:B------:R-:W-:Y:S01]  /*2180*/  FADD.FTZ R41, R41, R27 ;  /* 0x0000001b29297221 */ /* 0x000fe20000010000 */
[----:B------:R-:W-:Y:S01]  /*2190*/  FADD.FTZ R35, R30, -UR4 ;  /* 0x800000041e237e21 */ /* 0x000fe20008010000 */
[----:B------:R-:W-:Y:S01]  /*21a0*/  FADD.FTZ R33, R29, -UR4 ;  /* 0x800000041d217e21 */ /* 0x000fe20008010000 */
[----:B------:R-:W-:Y:S01]  /*21b0*/  FMUL.FTZ R30, R239, R89 ;  /* 0x00000059ef1e7220 */ /* 0x000fe20000410000 */
[----:B------:R-:W-:Y:S01]  /*21c0*/  FADD.FTZ R41, R41, R28 ;  /* 0x0000001c29297221 */ /* 0x000fe20000010000 */
[----:B------:R-:W-:Y:S01]  /*21d0*/  FMUL.FTZ R29, R34, UR12 ;  /* 0x0000000c221d7c20 */ /* 0x000fe20008410000 */
[----:B------:R-:W-:Y:S01]  /*21e0*/  FFMA.FTZ R40, R18, R20, R40 ;  /* 0x0000001412287223 */ /* 0x000fe20000010028 */
[----:B------:R-:W-:Y:S01]  /*21f0*/  FADD.FTZ R42, R31, -UR4 ;  /* 0x800000041f2a7e21 */ /* 0x000fe20008010000 */
[----:B------:R-:W-:Y:S01]  /*2200*/  FMUL.FTZ R31, R32, UR12 ;  /* 0x0000000c201f7c20 */ /* 0x000fe20008410000 */
[----:B------:R-:W-:Y:S01]  /*2210*/  FADD.FTZ R41, R41, R30 ;  /* 0x0000001e29297221 */ /* 0x000fe20000010000 */
[----:B------:R-:W-:Y:S01]  /*2220*/  FMUL.FTZ R32, R238, R90 ;  /* 0x0000005aee207220 */ /* 0x000fe20000410000 */
[----:B------:R-:W-:Y:S01]  /*2230*/  FFMA.FTZ R40, R29, R21, R40 ;  /* 0x000000151d287223 */ /* 0x000fe20000010028 */
[----:B------:R-:W-:Y:S01]  /*2240*/  FMUL.FTZ R34, R237, R91 ;  /* 0x0000005bed227220 */ /* 0x000fe20000410000 */
[----:B------:R-:W-:Y:S01]  /*2250*/  FMUL.FTZ R33, R33, UR12 ;  /* 0x0000000c21217c20 */ /* 0x000fe20008410000 */
[----:B------:R-:W-:Y:S01]  /*2260*/  FADD.FTZ R41, R41, R32 ;  /* 0x0000002029297221 */ /* 0x000fe20000010000 */
[----:B------:R-:W-:Y:S01]  /*2270*/  FFMA.FTZ R40, R31, R22, R40 ;  /* 0x000000161f287223 */ /* 0x000fe20000010028 */
[----:B------:R-:W-:-:S02]  /*2280*/  FMUL.FTZ R35, R35, UR12 ;  /* 0x0000000c23237c20 */ /* 0x000fc40008410000 */
[----:B------:R-:W-:Y:S01]  /*2290*/  FADD.FTZ R41, R41, R34 ;  /* 0x0000002229297221 */ /* 0x000fe20000010000 */
[----:B------:R-:W-:Y:S01]  /*22a0*/  FFMA.FTZ R40, R33, R23, R40 ;  /* 0x0000001721287223 */ /* 0x000fe20000010028 */
[----:B------:R-:W-:Y:S01]  /*22b0*/  FFMA.FTZ R183, R92, R24, R183 ;  /* 0x000000185cb77223 */ /* 0x000fe200000100b7 */
[----:B------:R-:W-:Y:S01]  /*22c0*/  FADD.FTZ R92, R36, -UR4 ;  /* 0x80000004245c7e21 */ /* 0x000fe20008010000 */
[----:B------:R-:W-:Y:S01]  /*22d0*/  FMUL.FTZ R36, R42, UR12 ;  /* 0x0000000c2a247c20 */ /* 0x000fe20008410000 */
[----:B------:R-:W-:Y:S01]  /*22e0*/  FFMA.FTZ R40, R35, R25, R40 ;  /* 0x0000001923287223 */ /* 0x000fe20000010028 */
[----:B------:R-:W0:Y:S01]  /*22f0*/  SHFL.DOWN PT, R42, R41, 0x10, 0x1f ;  /* 0x0a001f00292a7f89 */ /* 0x000e2200000e0000 */
[----:B------:R-:W-:Y:S02]  /*2300*/  FMUL.FTZ R37, R92, UR12 ;  /* 0x0000000c5c257c20 */ /* 0x000fe40008410000 */
[----:B------:R-:W-:Y:S01]  /*2310*/  FFMA.FTZ R40, R36, R27, R40 ;  /* 0x0000001b24287223 */ /* 0x000fe20000010028 */
[----:B------:R-:W-:Y:S01]  /*2320*/  FADD.FTZ R92, R38, -UR4 ;  /* 0x80000004265c7e21 */ /* 0x000fe20008010000 */
[----:B------:R-:W-:-:S02]  /*2330*/  FMUL.FTZ R38, R93, UR12 ;  /* 0x0000000c5d267c20 */ /* 0x000fc40008410000 */
[----:B------:R-:W-:Y:S01]  /*2340*/  FFMA.FTZ R40, R37, R28, R40 ;  /* 0x0000001c25287223 */ /* 0x000fe20000010028 */
[----:B------:R-:W-:Y:S01]  /*2350*/  FADD.FTZ R93, R39, -UR4 ;  /* 0x80000004275d7e21 */ /* 0x000fe20008010000 */
[----:B------:R-:W-:Y:S01]  /*2360*/  FMUL.FTZ R39, R92, UR12 ;  /* 0x0000000c5c277c20 */ /* 0x000fe20008410000 */
[----:B------:R-:W1:Y:S01]  /*2370*/  @UP0 LDCU.64 UR4, c[0x0][0x3e0] ;  /* 0x00007c00ff0407ac */ /* 0x000e620008000a00 */
        /* <DEDUP_REMOVED lines=16> */
[----:B------:R-:W2:Y:S01]  /*2480*/  SHFL.DOWN PT, R93, R92, 0x2, 0x1f ;  /* 0x08401f005c5d7f89 */ /* 0x000ea200000e0000 */
[----:B0-----:R-:W-:Y:S01]  /*2490*/  FADD.FTZ R42, R42, R41 ;  /* 0x000000292a2a7221 */ /* 0x001fe20000010000 */
[----:B--2---:R-:W-:-:S04]  /*24a0*/  FADD.FTZ R93, R92, R93 ;  /* 0x0000005d5c5d7221 */ /* 0x004fc80000010000 */
[----:B------:R-:W0:Y:S04]  /*24b0*/  SHFL.DOWN PT, R92, R42, 0x1, 0x1f ;  /* 0x08201f002a5c7f89 */ /* 0x000e2800000e0000 */
[----:B------:R-:W2:Y:S01]  /*24c0*/  SHFL.DOWN PT, R41, R93, 0x1, 0x1f ;  /* 0x08201f005d297f89 */ /* 0x000ea200000e0000 */
[----:B0-----:R-:W-:Y:S01]  /*24d0*/  FADD.FTZ R92, R42, R92 ;  /* 0x0000005c2a5c7221 */ /* 0x001fe20000010000 */
[----:B--2---:R-:W-:-:S05]  /*24e0*/  FADD.FTZ R93, R93, R41 ;  /* 0x000000295d5d7221 */ /* 0x004fca0000010000 */
[----:B------:R0:W-:Y:S02]  /*24f0*/  @!P3 STS.64 [R156], R92 ;  /* 0x0000005c9c00b388 */ /* 0x0001e40000000a00 */
[----:B0-----:R-:W0:Y:S01]  /*2500*/  @P1 LDC.64 R92, c[0x0][0x438] ;  /* 0x00010e00ff5c1b82 */ /* 0x001e220000000a00 */
[----:B------:R-:W-:Y:S01]  /*2510*/  PLOP3.LUT P0, PT, PT, PT, UP0, 0x80, 0x8 ;  /* 0x000000000008781c */ /* 0x000fe20003f0f008 */
[----:B-1----:R-:W-:-:S06]  /*2520*/  @UP0 UIMAD.WIDE UR4, UR6, 0x4, UR4 ;  /* 0x00000004060408a5 */ /* 0x002fcc000f8e0204 */
[----:B------:R-:W1:Y:S01]  /*2530*/  @P1 LDC.64 R156, c[0x0][0x438] ;  /* 0x00010e00ff9c1b82 */ /* 0x000e620000000a00 */
        /* <DEDUP_REMOVED lines=11> */
[----:B0-----:R-:W-:Y:S02]  /*25f0*/  MOV R92, UR4 ;  /* 0x00000004005c7c02 */ /* 0x001fe40008000f00 */
[----:B------:R-:W-:-:S05]  /*2600*/  MOV R93, UR5 ;  /* 0x00000005005d7c02 */ /* 0x000fca0008000f00 */
[----:B------:R-:W2:Y:S01]  /*2610*/  @P0 LDG.E R223, desc[UR14][R92.64] ;  /* 0x0000000e5cdf0981 */ /* 0x000ea2000c1e1900 */
[----:B-1----:R-:W-:-:S05]  /*2620*/  @P1 IMAD.WIDE.U32 R156, R4, 0x10, R156 ;  /* 0x00000010049c1825 */ /* 0x002fca00078e009c */
[----:B------:R0:W5:Y:S02]  /*2630*/  @P1 LDG.E.128 R48, desc[UR14][R156.64] ;  /* 0x0000000e9c301981 */ /* 0x000164000c1e1d00 */
[----:B0-----:R-:W0:Y:S02]  /*2640*/  @P1 LDC.64 R156, c[0x0][0x438] ;  /* 0x00010e00ff9c1b82 */ /* 0x001e240000000a00 */
[----:B0-----:R-:W-:-:S05]  /*2650*/  @P1 IMAD.WIDE.U32 R156, R163, 0x10, R156 ;  /* 0x00000010a39c1825 */ /* 0x001fca00078e009c */
[----:B------:R0:W5:Y:S02]  /*2660*/  @P1 LDG.E.128 R56, desc[UR14][R156.64] ;  /* 0x0000000e9c381981 */ /* 0x000164000c1e1d00 */
[----:B0-----:R-:W0:Y:S01]  /*2670*/  @P1 LDC.64 R156, c[0x0][0x438] ;  /* 0x00010e00ff9c1b82 */ /* 0x001e220000000a00 */
[C---:B------:R-:W-:Y:S01]  /*2680*/  FADD.FTZ R229, R96.reuse, R229 ;  /* 0x000000e560e57221 */ /* 0x040fe20000010000 */
[----:B------:R-:W-:Y:S01]  /*2690*/  FFMA.FTZ R187, R96, R31, R187 ;  /* 0x0000001f60bb7223 */ /* 0x000fe200000100bb */
[C---:B------:R-:W-:Y:S01]  /*26a0*/  FADD.FTZ R230, R97.reuse, R230 ;  /* 0x000000e661e67221 */ /* 0x040fe20000010000 */
[----:B------:R-:W-:-:S04]  /*26b0*/  FFMA.FTZ R188, R97, R33, R188 ;  /* 0x0000002161bc7223 */ /* 0x000fc800000100bc */
[----:B------:R-:W1:Y:S01]  /*26c0*/  LDC.64 R96, c[0x0][0x3b0] ;  /* 0x0000ec00ff607b82 */ /* 0x000e620000000a00 */
[----:B0-----:R-:W-:-:S05]  /*26d0*/  @P1 IMAD.WIDE.U32 R156, R155, 0x10, R156 ;  /* 0x000000109b9c1825 */ /* 0x001fca00078e009c */
[----:B------:R0:W5:Y:S02]  /*26e0*/  @P1 LDG.E.128 R64, desc[UR14][R156.64] ;  /* 0x0000000e9c401981 */ /* 0x000164000c1e1d00 */
[----:B0-----:R-:W0:Y:S01]  /*26f0*/  @P1 LDC.64 R156, c[0x0][0x438] ;  /* 0x00010e00ff9c1b82 */ /* 0x001e220000000a00 */
[----:B-1----:R-:W-:-:S05]  /*2700*/  IMAD.WIDE.U32 R92, R4, 0x4, R96 ;  /* 0x00000004045c7825 */ /* 0x002fca00078e0060 */
[----:B------:R1:W5:Y:S02]  /*2710*/  LDG.E R218, desc[UR14][R92.64] ;  /* 0x0000000e5cda7981 */ /* 0x000364000c1e1900 */
[----:B-1----:R-:W-:-:S05]  /*2720*/  IMAD.WIDE.U32 R92, R163, 0x4, R96 ;  /* 0x00000004a35c7825 */ /* 0x002fca00078e0060 */
[----:B------:R1:W5:Y:S01]  /*2730*/  LDG.E R181, desc[UR14][R92.64] ;  /* 0x0000000e5cb57981 */ /* 0x000362000c1e1900 */
[----:B0-----:R-:W-:-:S05]  /*2740*/  @P1 IMAD.WIDE.U32 R156, R159, 0x10, R156 ;  /* 0x000000109f9c1825 */ /* 0x001fca00078e009c */
[----:B------:R-:W5:Y:S01]  /*2750*/  @P1 LDG.E.128 R72, desc[UR14][R156.64] ;  /* 0x0000000e9c481981 */ /* 0x000f62000c1e1d00 */
[----:B-1----:R-:W-:-:S04]  /*2760*/  IMAD.WIDE.U32 R92, R155, 0x4, R96 ;  /* 0x000000049b5c7825 */ /* 0x002fc800078e0060 */
[C---:B------:R-:W-:Y:S01]  /*2770*/  FADD.FTZ R227, R94.reuse, R227 ;  /* 0x000000e35ee37221 */ /* 0x040fe20000010000 */
[----:B------:R-:W-:Y:S01]  /*2780*/  FFMA.FTZ R185, R94, R18, R185 ;  /* 0x000000125eb97223 */ /* 0x000fe200000100b9 */
[C---:B------:R-:W-:Y:S01]  /*2790*/  FADD.FTZ R228, R95.reuse, R228 ;  /* 0x000000e45fe47221 */ /* 0x040fe20000010000 */
[----:B------:R-:W-:Y:S01]  /*27a0*/  FFMA.FTZ R186, R95, R29, R186 ;  /* 0x0000001d5fba7223 */ /* 0x000fe200000100ba */
[----:B------:R0:W5:Y:S01]  /*27b0*/  LDG.E R157, desc[UR14][R92.64] ;  /* 0x0000000e5c9d7981 */ /* 0x000162000c1e1900 */
[----:B------:R-:W-:-:S05]  /*27c0*/  IMAD.WIDE.U32 R94, R161, 0x4, R96 ;  /* 0x00000004a15e7825 */ /* 0x000fca00078e0060 */
[----:B------:R1:W5:Y:S01]  /*27d0*/  LDG.E R163, desc[UR14][R94.64] ;  /* 0x0000000e5ea37981 */ /* 0x000362000c1e1900 */
[----:B0-----:R-:W-:-:S05]  /*27e0*/  IMAD.WIDE.U32 R92, R159, 0x4, R96 ;  /* 0x000000049f5c7825 */ /* 0x001fca00078e0060 */
[----:B------:R0:W5:Y:S01]  /*27f0*/  LDG.E R155, desc[UR14][R92.64] ;  /* 0x0000000e5c9b7981 */ /* 0x000162000c1e1900 */
[----:B-1----:R-:W-:-:S04]  /*2800*/  IMAD.WIDE.U32 R94, R158, 0x4, R96 ;  /* 0x000000049e5e7825 */ /* 0x002fc800078e0060 */
[--C-:B------:R-:W-:Y:S01]  /*2810*/  IMAD.WIDE.U32 R160, R160, 0x4, R96.reuse ;  /* 0x00000004a0a07825 */ /* 0x100fe200078e0060 */
[----:B------:R-:W5:Y:S03]  /*2820*/  LDG.E R156, desc[UR14][R94.64] ;  /* 0x0000000e5e9c7981 */ /* 0x000f66000c1e1900 */
[----:B0-----:R-:W-:-:S05]  /*2830*/  IMAD.WIDE.U32 R92, R15, 0x4, R96 ;  /* 0x000000040f5c7825 */ /* 0x001fca00078e0060 */
[----:B------:R0:W5:Y:S02]  /*2840*/  LDG.E R158, desc[UR14][R92.64] ;  /* 0x0000000e5c9e7981 */ /* 0x000164000c1e1900 */
[----:B0-----:R-:W-:-:S05]  /*2850*/  IMAD.WIDE.U32 R92, R2, 0x4, R96 ;  /* 0x00000004025c7825 */ /* 0x001fca00078e0060 */
[----:B------:R0:W5:Y:S02]  /*2860*/  LDG.E R42, desc[UR14][R92.64] ;  /* 0x0000000e5c2a7981 */ /* 0x000164000c1e1900 */
[----:B0-----:R-:W0:Y:S01]  /*2870*/  @P1 LDC.64 R92, c[0x0][0x438] ;  /* 0x00010e00ff5c1b82 */ /* 0x001e220000000a00 */
[----:B------:R-:W-:-:S04]  /*2880*/  IMAD.WIDE.U32 R94, R3, 0x4, R96 ;  /* 0x00000004035e7825 */ /* 0x000fc800078e0060 */
[C---:B------:R-:W-:Y:S01]  /*2890*/  FADD.FTZ R206, R119.reuse, R206 ;  /* 0x000000ce77ce7221 */ /* 0x040fe20000010000 */
[----:B------:R-:W-:Y:S02]  /*28a0*/  FFMA.FTZ R164, R119, R131, R164 ;  /* 0x0000008377a47223 */ /* 0x000fe400000100a4 */
[----:B------:R-:W5:Y:S04]  /*28b0*/  LDG.E R119, desc[UR14][R160.64] ;  /* 0x0000000ea0777981 */ /* 0x000f68000c1e1900 */
[----:B------:R-:W5:Y:S01]  /*28c0*/  LDG.E R41, desc[UR14][R94.64] ;  /* 0x0000000e5e297981 */ /* 0x000f62000c1e1900 */
[----:B0-----:R-:W-:-:S05]  /*28d0*/  @P1 IMAD.WIDE.U32 R92, R2, 0x10, R92 ;  /* 0x00000010025c1825 */ /* 0x001fca00078e005c */
[----:B------:R0:W5:Y:S01]  /*28e0*/  @P1 LDG.E.128 R80, desc[UR14][R92.64] ;  /* 0x0000000e5c501981 */ /* 0x000162000c1e1d00 */
[C---:B------:R-:W-:Y:S01]  /*28f0*/  @!P2 IADD3 R154, PT, PT, R170.reuse, 0x5000, RZ ;  /* 0x00005000aa9aa810 */ /* 0x040fe20007ffe0ff */
[----:B------:R-:W-:Y:S01]  /*2900*/  BAR.SYNC.DEFER_BLOCKING 0x0 ;  /* 0x0000000000007b1d */ /* 0x000fe20000010000 */
[C---:B------:R-:W-:Y:S02]  /*2910*/  IADD3 R96, PT, PT, R170.reuse, 0x5030, RZ ;  /* 0x00005030aa607810 */ /* 0x040fe40007ffe0ff */
[----:B------:R-:W-:Y:S01]  /*2920*/  @!P2 IADD3 R96, PT, PT, R170, 0x5010, RZ ;  /* 0x00005010aa60a810 */ /* 0x000fe20007ffe0ff */
[C---:B------:R-:W-:Y:S01]  /*2930*/  FADD.FTZ R231, R98.reuse, R231 ;  /* 0x000000e762e77221 */ /* 0x040fe20000010000 */
[----:B------:R-:W-:Y:S01]  /*2940*/  FFMA.FTZ R189, R98, R35, R189 ;  /* 0x0000002362bd7223 */ /* 0x000fe200000100bd */
[C---:B------:R-:W-:Y:S01]  /*2950*/  FADD.FTZ R232, R99.reuse, R232 ;  /* 0x000000e863e87221 */ /* 0x040fe20000010000 */
[----:B------:R-:W-:Y:S01]  /*2960*/  FFMA.FTZ R190, R99, R36, R190 ;  /* 0x0000002463be7223 */ /* 0x000fe200000100be */
[----:B0-----:R-:W0:Y:S04]  /*2970*/  LDS.128 R92, [R154] ;  /* 0x000000009a5c7984 */ /* 0x001e280000000c00 */
[----:B------:R-:W1:Y:S01]  /*2980*/  LDS.128 R96, [R96] ;  /* 0x0000000060607984 */ /* 0x000e620000000c00 */
[----:B------:R-:W-:Y:S01]  /*2990*/  UMOV UR4, 0x3f800000 ;  /* 0x3f80000000047882 */ /* 0x000fe20000000000 */
[C---:B------:R-:W-:Y:S01]  /*29a0*/  FADD.FTZ R233, R88.reuse, R233 ;  /* 0x000000e958e97221 */ /* 0x040fe20000010000 */
[----:B------:R-:W-:Y:S01]  /*29b0*/  FFMA.FTZ R191, R88, R37, R191 ;  /* 0x0000002558bf7223 */ /* 0x000fe200000100bf */
[C---:B------:R-:W-:Y:S01]  /*29c0*/  FADD.FTZ R234, R89.reuse, R234 ;  /* 0x000000ea59ea7221 */ /* 0x040fe20000010000 */
[----:B------:R-:W-:Y:S01]  /*29d0*/  FFMA.FTZ R192, R89, R38, R192 ;  /* 0x0000002659c07223 */ /* 0x000fe200000100c0 */
[C---:B------:R-:W-:Y:S01]  /*29e0*/  FADD.FTZ R235, R90.reuse, R235 ;  /* 0x000000eb5aeb7221 */ /* 0x040fe20000010000 */
[----:B------:R-:W-:Y:S01]  /*29f0*/  FFMA.FTZ R193, R90, R39, R193 ;  /* 0x000000275ac17223 */ /* 0x000fe200000100c1 */
[C---:B------:R-:W-:Y:S01]  /*2a00*/  FADD.FTZ R236, R91.reuse, R236 ;  /* 0x000000ec5bec7221 */ /* 0x040fe20000010000 */
        /* <DEDUP_REMOVED lines=10> */
[----:B------:R-:W-:Y:S01]  /*2ab0*/  FMUL.FTZ R92, R92, UR20 ;  /* 0x000000145c5c7c20 */ /* 0x000fe20008410000 */
[----:B--2---:R-:W-:-:S03]  /*2ac0*/  @P0 R2UR UR4, R223 ;  /* 0x00000000df0402ca */ /* 0x004fc600000e0000 */
        /* <DEDUP_REMOVED lines=28> */
[--C-:B------:R-:W-:Y:S01]  /*2c90*/  FFMA.FTZ R144, R144, UR5, R154.reuse ;  /* 0x0000000590907c23 */ /* 0x100fe2000801009a */
[C---:B------:R-:W-:Y:S01]  /*2ca0*/  LOP3.LUT P1, RZ, R218.reuse, 0xff00, RZ, 0xc0, !PT ;  /* 0x0000ff00daff7812 */ /* 0x040fe2000782c0ff */
[----:B------:R-:W-:Y:S01]  /*2cb0*/  FFMA.FTZ R143, R143, UR5, R154 ;  /* 0x000000058f8f7c23 */ /* 0x000fe2000801009a */
[----:B------:R-:W-:Y:S01]  /*2cc0*/  LOP3.LUT P3, RZ, R218, 0xff0000, RZ, 0xc0, !PT ;  /* 0x00ff0000daff7812 */ /* 0x000fe2000786c0ff */
[----:B------:R-:W-:Y:S01]  /*2cd0*/  FADD.FTZ R144, R146, -R144 ;  /* 0x8000009092907221 */ /* 0x000fe20000010000 */
[----:B------:R-:W-:Y:S01]  /*2ce0*/  ISETP.GE.U32.AND P4, PT, R218, 0x1000000, PT ;  /* 0x01000000da00780c */ /* 0x000fe20003f86070 */
[--C-:B------:R-:W-:Y:S01]  /*2cf0*/  FFMA.FTZ R95, R134, UR5, R154.reuse ;  /* 0x00000005865f7c23 */ /* 0x100fe2000801009a */
[----:B------:R-:W-:Y:S01]  /*2d00*/  SEL R88, R0, RZ, P0 ;  /* 0x000000ff00587207 */ /* 0x000fe20000000000 */
[----:B------:R-:W-:Y:S01]  /*2d10*/  FFMA.FTZ R0, R139, UR5, R154 ;  /* 0x000000058b007c23 */ /* 0x000fe2000801009a */
[----:B------:R-:W-:Y:S01]  /*2d20*/  SEL R89, R89, RZ, P1 ;  /* 0x000000ff59597207 */ /* 0x000fe20000800000 */
[----:B0-----:R-:W-:Y:S01]  /*2d30*/  IMAD.WIDE.U32 R92, R4, 0x10, R148 ;  /* 0x00000010045c7825 */ /* 0x001fe200078e0094 */
[----:B------:R-:W-:-:S03]  /*2d40*/  SEL R90, R90, RZ, P3 ;  /* 0x000000ff5a5a7207 */ /* 0x000fc60001800000 */
[----:B------:R-:W-:Y:S01]  /*2d50*/  FADD.FTZ R141, R141, -R0 ;  /* 0x800000008d8d7221 */ /* 0x000fe20000010000 */
[----:B------:R-:W-:Y:S01]  /*2d60*/  SEL R91, R91, RZ, P4 ;  /* 0x000000ff5b5b7207 */ /* 0x000fe20002000000 */
[----:B------:R-:W-:Y:S01]  /*2d70*/  FFMA.FTZ R0, R137, UR5, R154 ;  /* 0x0000000589007c23 */ /* 0x000fe2000801009a */
[----:B------:R-:W-:Y:S01]  /*2d80*/  LOP3.LUT P1, RZ, R181, 0xff, RZ, 0xc0, !PT ;  /* 0x000000ffb5ff7812 */ /* 0x000fe2000782c0ff */
[----:B------:R-:W-:Y:S01]  /*2d90*/  FFMA.FTZ R144, R144, UR12, R53 ;  /* 0x0000000c90907c23 */ /* 0x000fe20008010035 */
[----:B------:R-:W-:Y:S01]  /*2da0*/  FADD.FTZ R143, R145, -R143 ;  /* 0x8000008f918f7221 */ /* 0x000fe20000010000 */
[----:B------:R0:W-:Y:S01]  /*2db0*/  STG.E.128 desc[UR14][R92.64], R88 ;  /* 0x000000585c007986 */ /* 0x0001e2000c101d0e */
[----:B------:R-:W-:Y:S01]  /*2dc0*/  FADD.FTZ R0, R135, -R0 ;  /* 0x8000000087007221 */ /* 0x000fe20000010000 */
[----:B------:R-:W-:Y:S01]  /*2dd0*/  FMUL.FTZ R144, R144, UR4 ;  /* 0x0000000490907c20 */ /* 0x000fe20008410000 */
[----:B------:R-:W-:Y:S01]  /*2de0*/  FADD.FTZ R95, R132, -R95 ;  /* 0x8000005f845f7221 */ /* 0x000fe20000010000 */
[----:B------:R-:W-:Y:S01]  /*2df0*/  LOP3.LUT P5, RZ, R158, 0xff00, RZ, 0xc0, !PT ;  /* 0x0000ff009eff7812 */ /* 0x000fe200078ac0ff */
[----:B------:R-:W-:Y:S01]  /*2e00*/  FFMA.FTZ R143, R143, UR12, R52 ;  /* 0x0000000c8f8f7c23 */ /* 0x000fe20008010034 */
[----:B------:R-:W-:Y:S01]  /*2e10*/  FFMA.FTZ R97, R102, UR5, R154 ;  /* 0x0000000566617c23 */ /* 0x000fe2000801009a */
[----:B------:R-:W-:Y:S01]  /*2e20*/  FFMA.FTZ R95, R95, UR12, R58 ;  /* 0x0000000c5f5f7c23 */ /* 0x000fe2000801003a */
[----:B------:R-:W-:Y:S01]  /*2e30*/  FFMA.FTZ R96, R103, UR5, R154 ;  /* 0x0000000567607c23 */ /* 0x000fe2000801009a */
[----:B------:R-:W-:Y:S01]  /*2e40*/  FMUL.FTZ R143, R143, UR4 ;  /* 0x000000048f8f7c20 */ /* 0x000fe20008410000 */
[----:B------:R-:W-:Y:S01]  /*2e50*/  FADD.FTZ R97, R104, -R97 ;  /* 0x8000006168617221 */ /* 0x000fe20000010000 */
[----:B------:R-:W-:Y:S01]  /*2e60*/  FMUL.FTZ R95, R95, UR4 ;  /* 0x000000045f5f7c20 */ /* 0x000fe20008410000 */
[----:B------:R-:W-:Y:S01]  /*2e70*/  LOP3.LUT P4, RZ, R158, 0xff, RZ, 0xc0, !PT ;  /* 0x000000ff9eff7812 */ /* 0x000fe2000788c0ff */
[----:B------:R-:W-:Y:S01]  /*2e80*/  FADD.FTZ R98, R105, -R96 ;  /* 0x8000006069627221 */ /* 0x000fe20000010000 */
[--C-:B------:R-:W-:Y:S01]  /*2e90*/  FFMA.FTZ R100, R100, UR5, R154.reuse ;  /* 0x0000000564647c23 */ /* 0x100fe2000801009a */
[----:B------:R-:W-:Y:S01]  /*2ea0*/  FMUL.FTZ R94, R95, UR7 ;  /* 0x000000075f5e7c20 */ /* 0x000fe20008410000 */
[--C-:B------:R-:W-:Y:S01]  /*2eb0*/  FFMA.FTZ R106, R106, UR5, R154.reuse ;  /* 0x000000056a6a7c23 */ /* 0x100fe2000801009a */
[----:B------:R-:W-:Y:S01]  /*2ec0*/  FFMA.FTZ R99, R98, UR12, R65 ;  /* 0x0000000c62637c23 */ /* 0x000fe20008010041 */
[--C-:B0-----:R-:W-:Y:S01]  /*2ed0*/  FFMA.FTZ R91, R140, UR5, R154.reuse ;  /* 0x000000058c5b7c23 */ /* 0x101fe2000801009a */
[----:B------:R-:W-:Y:S01]  /*2ee0*/  FFMA.FTZ R92, R0, UR12, R57 ;  /* 0x0000000c005c7c23 */ /* 0x000fe20008010039 */
[----:B------:R-:W-:Y:S01]  /*2ef0*/  FMUL.FTZ R89, R144, UR7 ;  /* 0x0000000790597c20 */ /* 0x000fe20008410000 */
[----:B------:R-:W-:Y:S01]  /*2f00*/  FMUL.FTZ R88, R143, UR7 ;  /* 0x000000078f587c20 */ /* 0x000fe20008410000 */
[----:B------:R-:W-:Y:S01]  /*2f10*/  FADD.FTZ R142, R142, -R91 ;  /* 0x8000005b8e8e7221 */ /* 0x000fe20000010000 */
[----:B------:R-:W-:Y:S01]  /*2f20*/  FFMA.FTZ R91, R136, UR5, R154 ;  /* 0x00000005885b7c23 */ /* 0x000fe2000801009a */
[----:B------:R-:W-:Y:S01]  /*2f30*/  FMUL.FTZ R92, R92, UR4 ;  /* 0x000000045c5c7c20 */ /* 0x000fe20008410000 */
[----:B------:R-:W-:Y:S01]  /*2f40*/  SEL R89, R89, RZ, P5 ;  /* 0x000000ff59597207 */ /* 0x000fe20002800000 */
[----:B------:R-:W-:Y:S01]  /*2f50*/  FADD.FTZ R129, R129, -R100 ;  /* 0x8000006481817221 */ /* 0x000fe20000010000 */
[----:B------:R-:W-:Y:S01]  /*2f60*/  FADD.FTZ R91, R138, -R91 ;  /* 0x8000005b8a5b7221 */ /* 0x000fe20000010000 */
[----:B------:R-:W-:Y:S01]  /*2f70*/  FMUL.FTZ R93, R92, UR7 ;  /* 0x000000075c5d7c20 */ /* 0x000fe20008410000 */
[----:B------:R-:W-:Y:S01]  /*2f80*/  ISETP.GE.U32.AND P5, PT, R181, 0x1000000, PT ;  /* 0x01000000b500780c */ /* 0x000fe20003fa6070 */
[----:B------:R-:W-:Y:S01]  /*2f90*/  FFMA.FTZ R101, R101, UR5, R154 ;  /* 0x0000000565657c23 */ /* 0x000fe2000801009a */
[----:B------:R-:W-:Y:S01]  /*2fa0*/  FFMA.FTZ R91, R91, UR12, R56 ;  /* 0x0000000c5b5b7c23 */ /* 0x000fe20008010038 */
[----:B------:R-:W-:Y:S01]  /*2fb0*/  SEL R88, R88, RZ, P4 ;  /* 0x000000ff58587207 */ /* 0x000fe20002000000 */
[----:B------:R-:W-:Y:S01]  /*2fc0*/  FMUL.FTZ R100, R99, UR4 ;  /* 0x0000000463647c20 */ /* 0x000fe20008410000 */
[----:B------:R-:W-:Y:S01]  /*2fd0*/  LOP3.LUT P4, RZ, R181, 0xff0000, RZ, 0xc0, !PT ;  /* 0x00ff0000b5ff7812 */ /* 0x000fe2000788c0ff */
[----:B------:R-:W-:Y:S01]  /*2fe0*/  FMUL.FTZ R0, R91, UR4 ;  /* 0x000000045b007c20 */ /* 0x000fe20008410000 */
[----:B------:R-:W-:Y:S01]  /*2ff0*/  FADD.FTZ R107, R107, -R106 ;  /* 0x8000006a6b6b7221 */ /* 0x000fe20000010000 */
[----:B------:R-:W-:Y:S01]  /*3000*/  FADD.FTZ R130, R130, -R101 ;  /* 0x8000006582827221 */ /* 0x000fe20000010000 */
[----:B------:R-:W-:Y:S01]  /*3010*/  SEL R94, R94, RZ, P4 ;  /* 0x000000ff5e5e7207 */ /* 0x000fe20002000000 */
[----:B------:R-:W-:Y:S01]  /*3020*/  FMUL.FTZ R0, R0, UR7 ;  /* 0x0000000700007c20 */ /* 0x000fe20008410000 */
[----:B------:R-:W-:Y:S01]  /*3030*/  LOP3.LUT P4, RZ, R157, 0xff, RZ, 0xc0, !PT ;  /* 0x000000ff9dff7812 */ /* 0x000fe2000788c0ff */
[----:B------:R-:W-:Y:S01]  /*3040*/  FMUL.FTZ R101, R100, UR7 ;  /* 0x0000000764657c20 */ /* 0x000fe20008410000 */
[----:B------:R-:W-:Y:S01]  /*3050*/  FFMA.FTZ R107, R107, UR12, R68 ;  /* 0x0000000c6b6b7c23 */ /* 0x000fe20008010044 */
[----:B------:R-:W-:Y:S01]  /*3060*/  FFMA.FTZ R142, R142, UR12, R55 ;  /* 0x0000000c8e8e7c23 */ /* 0x000fe20008010037 */
[----:B------:R-:W-:Y:S01]  /*3070*/  SEL R92, R0, RZ, P1 ;  /* 0x000000ff005c7207 */ /* 0x000fe20000800000 */
[--C-:B------:R-:W-:Y:S01]  /*3080*/  FFMA.FTZ R0, R131, UR5, R154.reuse ;  /* 0x0000000583007c23 */ /* 0x100fe2000801009a */
[----:B------:R-:W-:Y:S01]  /*3090*/  FMUL.FTZ R107, R107, UR4 ;  /* 0x000000046b6b7c20 */ /* 0x000fe20008410000 */
[--C-:B------:R-:W-:Y:S01]  /*30a0*/  FFMA.FTZ R109, R109, UR5, R154.reuse ;  /* 0x000000056d6d7c23 */ /* 0x100fe2000801009a */
[----:B------:R-:W-:Y:S01]  /*30b0*/  FFMA.FTZ R108, R108, UR5, R154 ;  /* 0x000000056c6c7c23 */ /* 0x000fe2000801009a */
[----:B------:R-:W-:Y:S01]  /*30c0*/  FADD.FTZ R0, R133, -R0 ;  /* 0x8000000085007221 */ /* 0x000fe20000010000 */
[----:B------:R-:W-:Y:S01]  /*30d0*/  FMUL.FTZ R104, R107, UR7 ;  /* 0x000000076b687c20 */ /* 0x000fe20008410000 */
[--C-:B------:R-:W-:Y:S01]  /*30e0*/  FFMA.FTZ R107, R116, UR5, R154.reuse ;  /* 0x00000005746b7c23 */ /* 0x100fe2000801009a */
[----:B------:R-:W-:Y:S01]  /*30f0*/  FFMA.FTZ R103, R120, UR5, R154 ;  /* 0x0000000578677c23 */ /* 0x000fe2000801009a */
[----:B------:R-:W-:Y:S01]  /*3100*/  FFMA.FTZ R0, R0, UR12, R59 ;  /* 0x0000000c00007c23 */ /* 0x000fe2000801003b */
[----:B------:R-:W-:Y:S01]  /*3110*/  FMUL.FTZ R142, R142, UR4 ;  /* 0x000000048e8e7c20 */ /* 0x000fe20008410000 */
[----:B------:R-:W-:Y:S01]  /*3120*/  FADD.FTZ R107, R122, -R107 ;  /* 0x8000006b7a6b7221 */ /* 0x000fe20000010000 */
[----:B------:R-:W-:Y:S01]  /*3130*/  FADD.FTZ R128, R128, -R109 ;  /* 0x8000006d80807221 */ /* 0x000fe20000010000 */
[----:B------:R-:W-:Y:S01]  /*3140*/  FMUL.FTZ R0, R0, UR4 ;  /* 0x0000000400007c20 */ /* 0x000fe20008410000 */
[----:B------:R-:W-:Y:S01]  /*3150*/  FFMA.FTZ R130, R130, UR12, R61 ;  /* 0x0000000c82827c23 */ /* 0x000fe2000801003d */
[----:B------:R-:W-:Y:S01]  /*3160*/  FFMA.FTZ R107, R107, UR12, R72 ;  /* 0x0000000c6b6b7c23 */ /* 0x000fe20008010048 */
[----:B------:R-:W-:Y:S01]  /*3170*/  FFMA.FTZ R117, R117, UR5, R154 ;  /* 0x0000000575757c23 */ /* 0x000fe2000801009a */
[----:B------:R-:W-:Y:S01]  /*3180*/  FMUL.FTZ R0, R0, UR7 ;  /* 0x0000000700007c20 */ /* 0x000fe20008410000 */
[----:B------:R-:W-:Y:S01]  /*3190*/  FADD.FTZ R127, R127, -R108 ;  /* 0x8000006c7f7f7221 */ /* 0x000fe20000010000 */
[--C-:B------:R-:W-:Y:S01]  /*31a0*/  FFMA.FTZ R110, R110, UR5, R154.reuse ;  /* 0x000000056e6e7c23 */ /* 0x100fe2000801009a */
[----:B------:R-:W-:Y:S01]  /*31b0*/  FADD.FTZ R126, R126, -R103 ;  /* 0x800000677e7e7221 */ /* 0x000fe20000010000 */
[----:B------:R-:W-:Y:S01]  /*31c0*/  FFMA.FTZ R109, R112, UR5, R154 ;  /* 0x00000005706d7c23 */ /* 0x000fe2000801009a */
[----:B------:R-:W-:Y:S01]  /*31d0*/  SEL R95, R0, RZ, P5 ;  /* 0x000000ff005f7207 */ /* 0x000fe20002800000 */
[----:B------:R-:W-:Y:S01]  /*31e0*/  FFMA.FTZ R0, R97, UR12, R64 ;  /* 0x0000000c61007c23 */ /* 0x000fe20008010040 */
[----:B------:R-:W-:Y:S01]  /*31f0*/  LOP3.LUT P5, RZ, R157, 0xff00, RZ, 0xc0, !PT ;  /* 0x0000ff009dff7812 */ /* 0x000fe200078ac0ff */
[--C-:B------:R-:W-:Y:S01]  /*3200*/  FFMA.FTZ R106, R17, UR5, R154.reuse ;  /* 0x00000005116a7c23 */ /* 0x100fe2000801009a */
[----:B------:R-:W-:Y:S01]  /*3210*/  FMUL.FTZ R107, R107, UR4 ;  /* 0x000000046b6b7c20 */ /* 0x000fe20008410000 */
[----:B------:R-:W-:Y:S01]  /*3220*/  FMUL.FTZ R0, R0, UR4 ;  /* 0x0000000400007c20 */ /* 0x000fe20008410000 */
[----:B------:R-:W-:Y:S01]  /*3230*/  SEL R101, R101, RZ, P5 ;  /* 0x000000ff65657207 */ /* 0x000fe20002800000 */
[--C-:B------:R-:W-:Y:S01]  /*3240*/  FFMA.FTZ R123, R123, UR5, R154.reuse ;  /* 0x000000057b7b7c23 */ /* 0x100fe2000801009a */
[----:B------:R-:W-:Y:S01]  /*3250*/  ISETP.GE.U32.AND P5, PT, R156, 0x1000000, PT ;  /* 0x010000009c00780c */ /* 0x000fe20003fa6070 */
[----:B------:R-:W-:Y:S01]  /*3260*/  FMUL.FTZ R0, R0, UR7 ;  /* 0x0000000700007c20 */ /* 0x000fe20008410000 */
[----:B------:R-:W-:Y:S01]  /*3270*/  FMUL.FTZ R91, R142, UR7 ;  /* 0x000000078e5b7c20 */ /* 0x000fe20008410000 */
[----:B------:R-:W-:Y:S01]  /*3280*/  ISETP.GE.U32.AND P0, PT, R158, 0x1000000, PT ;  /* 0x010000009e00780c */ /* 0x000fe20003f06070 */
[----:B------:R-:W-:Y:S01]  /*3290*/  FMUL.FTZ R130, R130, UR4 ;  /* 0x0000000482827c20 */ /* 0x000fe20008410000 */
[----:B------:R-:W-:Y:S01]  /*32a0*/  FFMA.FTZ R128, R128, UR12, R63 ;  /* 0x0000000c80807c23 */ /* 0x000fe2000801003f */
[----:B------:R-:W-:Y:S01]  /*32b0*/  SEL R100, R0, RZ, P4 ;  /* 0x000000ff00647207 */ /* 0x000fe20002000000 */
[----:B------:R-:W-:Y:S01]  /*32c0*/  FFMA.FTZ R0, R113, UR5, R154 ;  /* 0x0000000571007c23 */ /* 0x000fe2000801009a */
[----:B------:R-:W-:Y:S01]  /*32d0*/  FADD.FTZ R117, R16, -R117 ;  /* 0x8000007510757221 */ /* 0x000fe20000010000 */
[----:B------:R-:W-:Y:S01]  /*32e0*/  FFMA.FTZ R127, R127, UR12, R62 ;  /* 0x0000000c7f7f7c23 */ /* 0x000fe2000801003e */
[----:B------:R-:W-:Y:S01]  /*32f0*/  FADD.FTZ R110, R111, -R110 ;  /* 0x8000006e6f6e7221 */ /* 0x000fe20000010000 */
[----:B------:R-:W-:Y:S01]  /*3300*/  FADD.FTZ R121, R121, -R0 ;  /* 0x8000000079797221 */ /* 0x000fe20000010000 */
[----:B------:R-:W-:Y:S01]  /*3310*/  FFMA.FTZ R0, R125, UR5, R154 ;  /* 0x000000057d007c23 */ /* 0x000fe2000801009a */
[----:B------:R-:W-:Y:S01]  /*3320*/  FFMA.FTZ R126, R126, UR12, R67 ;  /* 0x0000000c7e7e7c23 */ /* 0x000fe20008010043 */
[----:B------:R-:W-:Y:S01]  /*3330*/  FADD.FTZ R109, R114, -R109 ;  /* 0x8000006d726d7221 */ /* 0x000fe20000010000 */
[----:B------:R-:W-:Y:S01]  /*3340*/  FADD.FTZ R16, R19, -R106 ;  /* 0x8000006a13107221 */ /* 0x000fe20000010000 */
[----:B------:R-:W-:Y:S01]  /*3350*/  FADD.FTZ R0, R115, -R0 ;  /* 0x8000000073007221 */ /* 0x000fe20000010000 */
[----:B------:R-:W-:Y:S01]  /*3360*/  FMUL.FTZ R108, R107, UR7 ;  /* 0x000000076b6c7c20 */ /* 0x000fe20008410000 */
[----:B------:R-:W-:Y:S01]  /*3370*/  FADD.FTZ R124, R124, -R123 ;  /* 0x8000007b7c7c7221 */ /* 0x000fe20000010000 */
[--C-:B------:R-:W-:Y:S01]  /*3380*/  FFMA.FTZ R19, R18, UR5, R154.reuse ;  /* 0x0000000512137c23 */ /* 0x100fe2000801009a */
[----:B------:R-:W-:Y:S01]  /*3390*/  FFMA.FTZ R0, R0, UR12, R71 ;  /* 0x0000000c00007c23 */ /* 0x000fe20008010047 */
[--C-:B------:R-:W-:Y:S01]  /*33a0*/  FFMA.FTZ R24, R24, UR5, R154.reuse ;  /* 0x0000000518187c23 */ /* 0x100fe2000801009a */
[----:B------:R-:W-:Y:S01]  /*33b0*/  FFMA.FTZ R17, R118, UR5, R154 ;  /* 0x0000000576117c23 */ /* 0x000fe2000801009a */
[----:B------:R-:W-:Y:S01]  /*33c0*/  LOP3.LUT P3, RZ, R181, 0xff00, RZ, 0xc0, !PT ;  /* 0x0000ff00b5ff7812 */ /* 0x000fe2000786c0ff */
[----:B------:R-:W-:Y:S01]  /*33d0*/  FMUL.FTZ R0, R0, UR4 ;  /* 0x0000000400007c20 */ /* 0x000fe20008410000 */
[----:B------:R-:W-:Y:S01]  /*33e0*/  SEL R91, R91, RZ, P0 ;  /* 0x000000ff5b5b7207 */ /* 0x000fe20000000000 */
[----:B------:R-:W-:Y:S01]  /*33f0*/  FMUL.FTZ R97, R130, UR7 ;  /* 0x0000000782617c20 */ /* 0x000fe20008410000 */
[----:B------:R-:W-:Y:S01]  /*3400*/  FMUL.FTZ R128, R128, UR4 ;  /* 0x0000000480807c20 */ /* 0x000fe20008410000 */
[----:B------:R-:W-:Y:S01]  /*3410*/  FMUL.FTZ R0, R0, UR7 ;  /* 0x0000000700007c20 */ /* 0x000fe20008410000 */
[----:B------:R-:W-:Y:S01]  /*3420*/  FFMA.FTZ R141, R141, UR12, R54 ;  /* 0x0000000c8d8d7c23 */ /* 0x000fe20008010036 */
[----:B------:R-:W-:Y:S01]  /*3430*/  LOP3.LUT P0, RZ, R163, 0xff00, RZ, 0xc0, !PT ;  /* 0x0000ff00a3ff7812 */ /* 0x000fe2000780c0ff */
[----:B------:R-:W-:Y:S01]  /*3440*/  FMUL.FTZ R127, R127, UR4 ;  /* 0x000000047f7f7c20 */ /* 0x000fe20008410000 */
[----:B------:R-:W-:Y:S01]  /*3450*/  FFMA.FTZ R110, R110, UR12, R69 ;  /* 0x0000000c6e6e7c23 */ /* 0x000fe20008010045 */
[----:B------:R-:W-:Y:S01]  /*3460*/  SEL R107, R0, RZ, P5 ;  /* 0x000000ff006b7207 */ /* 0x000fe20002800000 */
[----:B------:R-:W-:Y:S01]  /*3470*/  FFMA.FTZ R0, R29, UR5, R154 ;  /* 0x000000051d007c23 */ /* 0x000fe2000801009a */
[----:B------:R-:W-:Y:S01]  /*3480*/  FMUL.FTZ R126, R126, UR4 ;  /* 0x000000047e7e7c20 */ /* 0x000fe20008410000 */
[----:B------:R-:W-:Y:S01]  /*3490*/  FFMA.FTZ R109, R109, UR12, R70 ;  /* 0x0000000c6d6d7c23 */ /* 0x000fe20008010046 */
[----:B------:R-:W-:Y:S01]  /*34a0*/  FFMA.FTZ R124, R124, UR12, R73 ;  /* 0x0000000c7c7c7c23 */ /* 0x000fe20008010049 */
[----:B------:R-:W-:Y:S01]  /*34b0*/  FADD.FTZ R19, R20, -R19 ;  /* 0x8000001314137221 */ /* 0x000fe20000010000 */
[----:B------:R-:W-:Y:S01]  /*34c0*/  FADD.FTZ R43, R43, -R24 ;  /* 0x800000182b2b7221 */ /* 0x000fe20000010000 */
[----:B------:R-:W-:Y:S01]  /*34d0*/  FADD.FTZ R26, R26, -R17 ;  /* 0x800000111a1a7221 */ /* 0x000fe20000010000 */
[----:B------:R-:W-:Y:S01]  /*34e0*/  FFMA.FTZ R18, R33, UR5, R154 ;  /* 0x0000000521127c23 */ /* 0x000fe2000801009a */
[----:B------:R-:W-:Y:S01]  /*34f0*/  FADD.FTZ R0, R21, -R0 ;  /* 0x8000000015007221 */ /* 0x000fe20000010000 */
[----:B------:R-:W-:Y:S01]  /*3500*/  SEL R93, R93, RZ, P3 ;  /* 0x000000ff5d5d7207 */ /* 0x000fe20001800000 */
[----:B------:R-:W-:Y:S01]  /*3510*/  FMUL.FTZ R99, R128, UR7 ;  /* 0x0000000780637c20 */ /* 0x000fe20008410000 */
[----:B------:R-:W-:Y:S01]  /*3520*/  FMUL.FTZ R141, R141, UR4 ;  /* 0x000000048d8d7c20 */ /* 0x000fe20008410000 */
[----:B------:R-:W-:Y:S01]  /*3530*/  ISETP.GE.U32.AND P3, PT, R163, 0x1000000, PT ;  /* 0x01000000a300780c */ /* 0x000fe20003f66070 */
[----:B------:R-:W-:Y:S01]  /*3540*/  FMUL.FTZ R98, R127, UR7 ;  /* 0x000000077f627c20 */ /* 0x000fe20008410000 */
[----:B------:R-:W-:Y:S01]  /*3550*/  SEL R97, R97, RZ, P0 ;  /* 0x000000ff61617207 */ /* 0x000fe20000000000 */
[----:B------:R-:W-:Y:S01]  /*3560*/  FMUL.FTZ R110, R110, UR4 ;  /* 0x000000046e6e7c20 */ /* 0x000fe20008410000 */
[----:B------:R-:W-:Y:S01]  /*3570*/  FMUL.FTZ R103, R126, UR7 ;  /* 0x000000077e677c20 */ /* 0x000fe20008410000 */
[----:B------:R-:W-:Y:S01]  /*3580*/  FMUL.FTZ R109, R109, UR4 ;  /* 0x000000046d6d7c20 */ /* 0x000fe20008410000 */
[----:B------:R-:W-:Y:S01]  /*3590*/  LOP3.LUT P1, RZ, R163, 0xff0000, RZ, 0xc0, !PT ;  /* 0x00ff0000a3ff7812 */ /* 0x000fe2000782c0ff */
[----:B------:R-:W-:Y:S01]  /*35a0*/  FFMA.FTZ R129, R129, UR12, R60 ;  /* 0x0000000c81817c23 */ /* 0x000fe2000801003c */
[----:B------:R-:W-:Y:S01]  /*35b0*/  ISETP.GE.U32.AND P0, PT, R157, 0x1000000, PT ;  /* 0x010000009d00780c */ /* 0x000fe20003f06070 */
[----:B------:R-:W-:Y:S01]  /*35c0*/  FMUL.FTZ R124, R124, UR4 ;  /* 0x000000047c7c7c20 */ /* 0x000fe20008410000 */
[----:B------:R-:W-:Y:S01]  /*35d0*/  FFMA.FTZ R16, R16, UR12, R75 ;  /* 0x0000000c10107c23 */ /* 0x000fe2000801004b */
[----:B------:R-:W-:Y:S01]  /*35e0*/  FFMA.FTZ R19, R19, UR12, R46 ;  /* 0x0000000c13137c23 */ /* 0x000fe2000801002e */
[----:B------:R-:W-:Y:S01]  /*35f0*/  FFMA.FTZ R117, R117, UR12, R74 ;  /* 0x0000000c75757c23 */ /* 0x000fe2000801004a */
[----:B------:R-:W-:Y:S01]  /*3600*/  FFMA.FTZ R43, R43, UR12, R44 ;  /* 0x0000000c2b2b7c23 */ /* 0x000fe2000801002c */
[----:B------:R-:W-:Y:S01]  /*3610*/  FFMA.FTZ R26, R26, UR12, R45 ;  /* 0x0000000c1a1a7c23 */ /* 0x000fe2000801002d */
[----:B------:R-:W-:Y:S01]  /*3620*/  FADD.FTZ R18, R23, -R18 ;  /* 0x8000001217127221 */ /* 0x000fe20000010000 */
[----:B------:R-:W-:Y:S01]  /*3630*/  FFMA.FTZ R0, R0, UR12, R47 ;  /* 0x0000000c00007c23 */ /* 0x000fe2000801002f */
[----:B------:R-:W-:Y:S01]  /*3640*/  FMUL.FTZ R90, R141, UR7 ;  /* 0x000000078d5a7c20 */ /* 0x000fe20008410000 */
[----:B------:R-:W-:Y:S01]  /*3650*/  SEL R99, R99, RZ, P3 ;  /* 0x000000ff63637207 */ /* 0x000fe20001800000 */
[----:B------:R-:W-:Y:S01]  /*3660*/  FMUL.FTZ R105, R110, UR7 ;  /* 0x000000076e697c20 */ /* 0x000fe20008410000 */
[----:B------:R-:W-:Y:S01]  /*3670*/  FMUL.FTZ R106, R109, UR7 ;  /* 0x000000076d6a7c20 */ /* 0x000fe20008410000 */
[----:B------:R-:W-:Y:S01]  /*3680*/  LOP3.LUT P6, RZ, R158, 0xff0000, RZ, 0xc0, !PT ;  /* 0x00ff00009eff7812 */ /* 0x000fe200078cc0ff */
[----:B------:R-:W-:Y:S01]  /*3690*/  FMUL.FTZ R129, R129, UR4 ;  /* 0x0000000481817c20 */ /* 0x000fe20008410000 */
[----:B------:R-:W-:Y:S01]  /*36a0*/  SEL R98, R98, RZ, P1 ;  /* 0x000000ff62627207 */ /* 0x000fe20000800000 */
[----:B------:R-:W-:Y:S01]  /*36b0*/  FMUL.FTZ R109, R124, UR7 ;  /* 0x000000077c6d7c20 */ /* 0x000fe20008410000 */
[----:B------:R-:W-:Y:S01]  /*36c0*/  LOP3.LUT P3, RZ, R156, 0xff00, RZ, 0xc0, !PT ;  /* 0x0000ff009cff7812 */ /* 0x000fe2000786c0ff */
[----:B------:R-:W-:Y:S01]  /*36d0*/  FMUL.FTZ R16, R16, UR4 ;  /* 0x0000000410107c20 */ /* 0x000fe20008410000 */
[----:B------:R-:W-:Y:S01]  /*36e0*/  SEL R103, R103, RZ, P0 ;  /* 0x000000ff67677207 */ /* 0x000fe20000000000 */
[----:B------:R-:W-:Y:S01]  /*36f0*/  FMUL.FTZ R19, R19, UR4 ;  /* 0x0000000413137c20 */ /* 0x000fe20008410000 */
[C---:B------:R-:W-:Y:S01]  /*3700*/  LOP3.LUT P1, RZ, R156.reuse, 0xff, RZ, 0xc0, !PT ;  /* 0x000000ff9cff7812 */ /* 0x040fe2000782c0ff */
[----:B------:R-:W-:Y:S01]  /*3710*/  FFMA.FTZ R121, R121, UR12, R66 ;  /* 0x0000000c79797c23 */ /* 0x000fe20008010042 */
[----:B------:R-:W-:Y:S01]  /*3720*/  LOP3.LUT P4, RZ, R156, 0xff0000, RZ, 0xc0, !PT ;  /* 0x00ff00009cff7812 */ /* 0x000fe2000788c0ff */
[----:B------:R-:W-:Y:S01]  /*3730*/  FMUL.FTZ R117, R117, UR4 ;  /* 0x0000000475757c20 */ /* 0x000fe20008410000 */
[----:B------:R-:W-:Y:S01]  /*3740*/  LOP3.LUT P0, RZ, R155, 0xff00, RZ, 0xc0, !PT ;  /* 0x0000ff009bff7812 */ /* 0x000fe2000780c0ff */
[----:B------:R-:W-:Y:S01]  /*3750*/  FMUL.FTZ R43, R43, UR4 ;  /* 0x000000042b2b7c20 */ /* 0x000fe20008410000 */
[----:B------:R-:W-:Y:S01]  /*3760*/  FMUL.FTZ R26, R26, UR4 ;  /* 0x000000041a1a7c20 */ /* 0x000fe20008410000 */
[----:B------:R-:W-:Y:S01]  /*3770*/  FFMA.FTZ R20, R18, UR12, R77 ;  /* 0x0000000c12147c23 */ /* 0x000fe2000801004d */
[----:B------:R-:W-:Y:S01]  /*3780*/  FMUL.FTZ R0, R0, UR4 ;  /* 0x0000000400007c20 */ /* 0x000fe20008410000 */
[--C-:B------:R-:W-:Y:S01]  /*3790*/  FFMA.FTZ R31, R31, UR5, R154.reuse ;  /* 0x000000051f1f7c23 */ /* 0x100fe2000801009a */
[----:B------:R-:W-:Y:S01]  /*37a0*/  SEL R90, R90, RZ, P6 ;  /* 0x000000ff5a5a7207 */ /* 0x000fe20003000000 */
        /* <DEDUP_REMOVED lines=8> */
[----:B------:R-:W-:Y:S01]  /*3830*/  ISETP.GE.U32.AND P3, PT, R155, 0x1000000, PT ;  /* 0x010000009b00780c */ /* 0x000fe20003f66070 */
[----:B------:R-:W-:Y:S01]  /*3840*/  FMUL.FTZ R43, R43, UR7 ;  /* 0x000000072b2b7c20 */ /* 0x000fe20008410000 */
[----:B------:R-:W-:Y:S01]  /*3850*/  SEL R106, R106, RZ, P4 ;  /* 0x000000ff6a6a7207 */ /* 0x000fe20002000000 */
[----:B------:R-:W-:Y:S01]  /*3860*/  FMUL.FTZ R17, R26, UR7 ;  /* 0x000000071a117c20 */ /* 0x000fe20008410000 */
[----:B------:R-:W-:Y:S01]  /*3870*/  SEL R109, R109, RZ, P0 ;  /* 0x000000ff6d6d7207 */ /* 0x000fe20000000000 */
[----:B------:R-:W-:Y:S01]  /*3880*/  FMUL.FTZ R19, R20, UR4 ;  /* 0x0000000414137c20 */ /* 0x000fe20008410000 */
[----:B------:R-:W-:Y:S01]  /*3890*/  FMUL.FTZ R0, R0, UR7 ;  /* 0x0000000700007c20 */ /* 0x000fe20008410000 */
[----:B------:R-:W-:Y:S01]  /*38a0*/  LOP3.LUT P1, RZ, R155, 0xff0000, RZ, 0xc0, !PT ;  /* 0x00ff00009bff7812 */ /* 0x000fe2000782c0ff */
[----:B------:R-:W-:Y:S01]  /*38b0*/  FADD.FTZ R31, R22, -R31 ;  /* 0x8000001f161f7221 */ /* 0x000fe20000010000 */
[----:B------:R-:W-:Y:S01]  /*38c0*/  LOP3.LUT P4, RZ, R119, 0xff, RZ, 0xc0, !PT ;  /* 0x000000ff77ff7812 */ /* 0x000fe2000788c0ff */
[--C-:B------:R-:W-:Y:S01]  /*38d0*/  FFMA.FTZ R22, R35, UR5, R154.reuse ;  /* 0x0000000523167c23 */ /* 0x100fe2000801009a */
[C---:B------:R-:W-:Y:S01]  /*38e0*/  LOP3.LUT P5, RZ, R119.reuse, 0xff00, RZ, 0xc0, !PT ;  /* 0x0000ff0077ff7812 */ /* 0x040fe200078ac0ff */
[--C-:B------:R-:W-:Y:S01]  /*38f0*/  FFMA.FTZ R36, R36, UR5, R154.reuse ;  /* 0x0000000524247c23 */ /* 0x100fe2000801009a */
[----:B------:R-:W-:Y:S01]  /*3900*/  ISETP.GE.U32.AND P0, PT, R119, 0x1000000, PT ;  /* 0x010000007700780c */ /* 0x000fe20003f06070 */
[--C-:B------:R-:W-:Y:S01]  /*3910*/  FFMA.FTZ R37, R37, UR5, R154.reuse ;  /* 0x0000000525257c23 */ /* 0x100fe2000801009a */
[--C-:B------:R-:W-:Y:S01]  /*3920*/  FFMA.FTZ R23, R38, UR5, R154.reuse ;  /* 0x0000000526177c23 */ /* 0x100fe2000801009a */
[--C-:B------:R-:W-:Y:S01]  /*3930*/  FFMA.FTZ R29, R39, UR5, R154.reuse ;  /* 0x00000005271d7c23 */ /* 0x100fe2000801009a */
[----:B------:R-:W-:Y:S01]  /*3940*/  FFMA.FTZ R33, R40, UR5, R154 ;  /* 0x0000000528217c23 */ /* 0x000fe2000801009a */
[----:B------:R-:W-:Y:S01]  /*3950*/  SEL R96, R96, RZ, P6 ;  /* 0x000000ff60607207 */ /* 0x000fe20003000000 */
[----:B------:R-:W-:Y:S01]  /*3960*/  FMUL.FTZ R102, R121, UR7 ;  /* 0x0000000779667c20 */ /* 0x000fe20008410000 */
[----:B------:R-:W-:Y:S01]  /*3970*/  SEL R111, R16, RZ, P3 ;  /* 0x000000ff106f7207 */ /* 0x000fe20001800000 */
[----:B------:R-:W-:Y:S01]  /*3980*/  FMUL.FTZ R21, R19, UR7 ;  /* 0x0000000713157c20 */ /* 0x000fe20008410000 */
[----:B------:R-:W-:Y:S01]  /*3990*/  LOP3.LUT P6, RZ, R157, 0xff0000, RZ, 0xc0, !PT ;  /* 0x00ff00009dff7812 */ /* 0x000fe200078cc0ff */
[----:B------:R-:W-:Y:S01]  /*39a0*/  FFMA.FTZ R31, R31, UR12, R76 ;  /* 0x0000000c1f1f7c23 */ /* 0x000fe2000801004c */
[----:B------:R-:W-:Y:S01]  /*39b0*/  SEL R110, R110, RZ, P1 ;  /* 0x000000ff6e6e7207 */ /* 0x000fe20000800000 */
[----:B------:R-:W-:Y:S01]  /*39c0*/  FADD.FTZ R39, R25, -R22 ;  /* 0x8000001619277221 */ /* 0x000fe20000010000 */
[----:B------:R-:W-:Y:S01]  /*39d0*/  SEL R16, R43, RZ, P4 ;  /* 0x000000ff2b107207 */ /* 0x000fe20002000000 */
[----:B------:R-:W-:Y:S01]  /*39e0*/  FADD.FTZ R38, R30, -R23 ;  /* 0x800000171e267221 */ /* 0x000fe20000010000 */
[----:B------:R-:W-:Y:S01]  /*39f0*/  SEL R17, R17, RZ, P5 ;  /* 0x000000ff11117207 */ /* 0x000fe20002800000 */
[----:B------:R-:W-:Y:S01]  /*3a00*/  FADD.FTZ R43, R32, -R29 ;  /* 0x8000001d202b7221 */ /* 0x000fe20000010000 */
[----:B------:R-:W-:Y:S01]  /*3a10*/  SEL R19, R0, RZ, P0 ;  /* 0x000000ff00137207 */ /* 0x000fe20000000000 */
[----:B------:R-:W-:Y:S01]  /*3a20*/  FADD.FTZ R0, R27, -R36 ;  /* 0x800000241b007221 */ /* 0x000fe20000010000 */
[C---:B------:R-:W-:Y:S01]  /*3a30*/  LOP3.LUT P1, RZ, R41.reuse, 0xff, RZ, 0xc0, !PT ;  /* 0x000000ff29ff7812 */ /* 0x040fe2000782c0ff */
[----:B------:R-:W-:Y:S01]  /*3a40*/  FADD.FTZ R40, R34, -R33 ;  /* 0x8000002122287221 */ /* 0x000fe20000010000 */
[----:B------:R-:W-:Y:S01]  /*3a50*/  LOP3.LUT P3, RZ, R41, 0xff00, RZ, 0xc0, !PT ;  /* 0x0000ff0029ff7812 */ /* 0x000fe2000786c0ff */
[----:B------:R-:W-:Y:S01]  /*3a60*/  FMUL.FTZ R31, R31, UR4 ;  /* 0x000000041f1f7c20 */ /* 0x000fe20008410000 */
[----:B------:R-:W-:Y:S01]  /*3a70*/  LOP3.LUT P4, RZ, R41, 0xff0000, RZ, 0xc0, !PT ;  /* 0x00ff000029ff7812 */ /* 0x000fe2000788c0ff */
[----:B------:R-:W-:Y:S01]  /*3a80*/  FFMA.FTZ R39, R39, UR12, R78 ;  /* 0x0000000c27277c23 */ /* 0x000fe2000801004e */
[----:B------:R-:W-:Y:S01]  /*3a90*/  ISETP.GE.U32.AND P5, PT, R41, 0x1000000, PT ;  /* 0x010000002900780c */ /* 0x000fe20003fa6070 */
[----:B------:R-:W-:Y:S01]  /*3aa0*/  FADD.FTZ R41, R28, -R37 ;  /* 0x800000251c297221 */ /* 0x000fe20000010000 */
[----:B------:R-:W-:Y:S01]  /*3ab0*/  IADD3 R25, PT, PT, R4, 0x100, RZ ;  /* 0x0000010004197810 */ /* 0x000fe20007ffe0ff */
[----:B------:R-:W-:Y:S01]  /*3ac0*/  FFMA.FTZ R0, R0, UR12, R79 ;  /* 0x0000000c00007c23 */ /* 0x000fe2000801004f */
[----:B------:R-:W-:Y:S01]  /*3ad0*/  IADD3 R27, PT, PT, R4, 0x180, RZ ;  /* 0x00000180041b7810 */ /* 0x000fe20007ffe0ff */
[----:B------:R-:W-:Y:S01]  /*3ae0*/  IMAD.WIDE.U32 R22, R15, 0x10, R148 ;  /* 0x000000100f167825 */ /* 0x000fe200078e0094 */
[----:B------:R-:W-:-:S03]  /*3af0*/  SEL R102, R102, RZ, P6 ;  /* 0x000000ff66667207 */ /* 0x000fc60003000000 */
[----:B------:R-:W-:Y:S01]  /*3b00*/  FFMA.FTZ R41, R41, UR12, R80 ;  /* 0x0000000c29297c23 */ /* 0x000fe20008010050 */
[----:B------:R-:W-:Y:S01]  /*3b10*/  LOP3.LUT P6, RZ, R155, 0xff, RZ, 0xc0, !PT ;  /* 0x000000ff9bff7812 */ /* 0x000fe200078cc0ff */
[----:B------:R-:W-:Y:S01]  /*3b20*/  FFMA.FTZ R38, R38, UR12, R81 ;  /* 0x0000000c26267c23 */ /* 0x000fe20008010051 */
[----:B------:R-:W-:Y:S01]  /*3b30*/  FFMA.FTZ R43, R43, UR12, R82 ;  /* 0x0000000c2b2b7c23 */ /* 0x000fe20008010052 */
[----:B------:R-:W-:Y:S01]  /*3b40*/  FFMA.FTZ R40, R40, UR12, R83 ;  /* 0x0000000c28287c23 */ /* 0x000fe20008010053 */
[----:B------:R-:W-:Y:S01]  /*3b50*/  IMAD.WIDE.U32 R24, R25, 0x10, R148 ;  /* 0x0000001019187825 */ /* 0x000fe200078e0094 */
[----:B------:R-:W-:-:S03]  /*3b60*/  SEL R108, R108, RZ, P6 ;  /* 0x000000ff6c6c7207 */ /* 0x000fc60003000000 */
[----:B------:R-:W-:Y:S01]  /*3b70*/  FMUL.FTZ R20, R31, UR7 ;  /* 0x000000071f147c20 */ /* 0x000fe20008410000 */
[----:B------:R-:W-:Y:S01]  /*3b80*/  IADD3 R37, PT, PT, R4, 0x200, RZ ;  /* 0x0000020004257810 */ /* 0x000fe20007ffe0ff */
[----:B------:R-:W-:-:S04]  /*3b90*/  IMAD.WIDE.U32 R26, R27, 0x10, R148 ;  /* 0x000000101b1a7825 */ /* 0x000fc800078e0094 */
[----:B------:R-:W-:Y:S01]  /*3ba0*/  FMUL.FTZ R39, R39, UR4 ;  /* 0x0000000427277c20 */ /* 0x000fe20008410000 */
[----:B------:R-:W-:Y:S01]  /*3bb0*/  FMUL.FTZ R0, R0, UR4 ;  /* 0x0000000400007c20 */ /* 0x000fe20008410000 */
[----:B------:R-:W-:Y:S01]  /*3bc0*/  LOP3.LUT P6, RZ, R119, 0xff0000, RZ, 0xc0, !PT ;  /* 0x00ff000077ff7812 */ /* 0x000fe200078cc0ff */
[----:B------:R-:W-:Y:S01]  /*3bd0*/  FMUL.FTZ R41, R41, UR4 ;  /* 0x0000000429297c20 */ /* 0x000fe20008410000 */
[----:B------:R-:W-:Y:S01]  /*3be0*/  IADD3 R29, PT, PT, R4, 0x280, RZ ;  /* 0x00000280041d7810 */ /* 0x000fe20007ffe0ff */
[----:B------:R-:W-:Y:S01]  /*3bf0*/  FMUL.FTZ R38, R38, UR4 ;  /* 0x0000000426267c20 */ /* 0x000fe20008410000 */
[----:B------:R-:W-:Y:S01]  /*3c00*/  FMUL.FTZ R43, R43, UR4 ;  /* 0x000000042b2b7c20 */ /* 0x000fe20008410000 */
[----:B------:R-:W-:Y:S01]  /*3c10*/  FMUL.FTZ R40, R40, UR4 ;  /* 0x0000000428287c20 */ /* 0x000fe20008410000 */
[C---:B------:R-:W-:Y:S01]  /*3c20*/  IADD3 R31, PT, PT, R4.reuse, 0x300, RZ ;  /* 0x00000300041f7810 */ /* 0x040fe20007ffe0ff */
[----:B------:R0:W-:Y:S01]  /*3c30*/  STG.E.128 desc[UR14][R22.64], R88 ;  /* 0x0000005816007986 */ /* 0x0001e2000c101d0e */
[----:B------:R-:W-:Y:S01]  /*3c40*/  IADD3 R33, PT, PT, R4, 0x380, RZ ;  /* 0x0000038004217810 */ /* 0x000fe20007ffe0ff */
[----:B------:R-:W-:Y:S01]  /*3c50*/  FMUL.FTZ R0, R0, UR7 ;  /* 0x0000000700007c20 */ /* 0x000fe20008410000 */
[----:B------:R-:W-:Y:S01]  /*3c60*/  SEL R18, R18, RZ, P6 ;  /* 0x000000ff12127207 */ /* 0x000fe20003000000 */
[----:B------:R1:W-:Y:S01]  /*3c70*/  STG.E.128 desc[UR14][R24.64], R92 ;  /* 0x0000005c18007986 */ /* 0x0003e2000c101d0e */
[----:B------:R-:W-:Y:S01]  /*3c80*/  SEL R20, R20, RZ, P1 ;  /* 0x000000ff14147207 */ /* 0x000fe20000800000 */
[--C-:B------:R-:W-:Y:S01]  /*3c90*/  IMAD.WIDE.U32 R36, R37, 0x10, R148.reuse ;  /* 0x0000001025247825 */ /* 0x100fe200078e0094 */
[----:B------:R-:W-:Y:S01]  /*3ca0*/  SEL R21, R21, RZ, P3 ;  /* 0x000000ff15157207 */ /* 0x000fe20001800000 */
[----:B------:R2:W-:Y:S01]  /*3cb0*/  STG.E.128 desc[UR14][R26.64], R96 ;  /* 0x000000601a007986 */ /* 0x0005e2000c101d0e */
[C---:B------:R-:W-:Y:S01]  /*3cc0*/  LOP3.LUT P6, RZ, R42.reuse, 0xff, RZ, 0xc0, !PT ;  /* 0x000000ff2aff7812 */ /* 0x040fe200078cc0ff */
[--C-:B------:R-:W-:Y:S01]  /*3cd0*/  IMAD.WIDE.U32 R28, R29, 0x10, R148.reuse ;  /* 0x000000101d1c7825 */ /* 0x100fe200078e0094 */
[C---:B------:R-:W-:Y:S01]  /*3ce0*/  LOP3.LUT P0, RZ, R42.reuse, 0xff00, RZ, 0xc0, !PT ;  /* 0x0000ff002aff7812 */ /* 0x040fe2000780c0ff */
[----:B------:R3:W-:Y:S01]  /*3cf0*/  STG.E.128 desc[UR14][R36.64], R100 ;  /* 0x0000006424007986 */ /* 0x0007e2000c101d0e */
[C---:B------:R-:W-:Y:S01]  /*3d00*/  LOP3.LUT P1, RZ, R42.reuse, 0xff0000, RZ, 0xc0, !PT ;  /* 0x00ff00002aff7812 */ /* 0x040fe2000782c0ff */
[--C-:B------:R-:W-:Y:S01]  /*3d10*/  IMAD.WIDE.U32 R30, R31, 0x10, R148.reuse ;  /* 0x000000101f1e7825 */ /* 0x100fe200078e0094 */
[----:B------:R-:W-:Y:S01]  /*3d20*/  ISETP.GE.U32.AND P3, PT, R42, 0x1000000, PT ;  /* 0x010000002a00780c */ /* 0x000fe20003f66070 */
[----:B------:R3:W-:Y:S02]  /*3d30*/  STG.E.128 desc[UR14][R28.64], R104 ;  /* 0x000000681c007986 */ /* 0x0007e4000c101d0e */
[----:B0-----:R-:W-:Y:S01]  /*3d40*/  FMUL.FTZ R22, R39, UR7 ;  /* 0x0000000727167c20 */ /* 0x001fe20008410000 */
[--C-:B------:R-:W-:Y:S01]  /*3d50*/  IMAD.WIDE.U32 R32, R33, 0x10, R148.reuse ;  /* 0x0000001021207825 */ /* 0x100fe200078e0094 */
[----:B------:R-:W-:Y:S01]  /*3d60*/  SEL R23, R0, RZ, P5 ;  /* 0x000000ff00177207 */ /* 0x000fe20002800000 */
[----:B------:R3:W-:Y:S02]  /*3d70*/  STG.E.128 desc[UR14][R30.64], R108 ;  /* 0x0000006c1e007986 */ /* 0x0007e4000c101d0e */
[----:B-1----:R-:W-:Y:S01]  /*3d80*/  FMUL.FTZ R24, R41, UR7 ;  /* 0x0000000729187c20 */ /* 0x002fe20008410000 */
[----:B------:R-:W-:Y:S01]  /*3d90*/  FMUL.FTZ R25, R38, UR7 ;  /* 0x0000000726197c20 */ /* 0x000fe20008410000 */
[----:B------:R-:W-:Y:S01]  /*3da0*/  IMAD.WIDE.U32 R34, R3, 0x10, R148 ;  /* 0x0000001003227825 */ /* 0x000fe200078e0094 */
[----:B------:R-:W-:-:S03]  /*3db0*/  SEL R22, R22, RZ, P4 ;  /* 0x000000ff16167207 */ /* 0x000fc60002000000 */
[----:B--2---:R-:W-:Y:S01]  /*3dc0*/  FMUL.FTZ R26, R43, UR7 ;  /* 0x000000072b1a7c20 */ /* 0x004fe20008410000 */
[----:B------:R-:W-:Y:S01]  /*3dd0*/  FMUL.FTZ R27, R40, UR7 ;  /* 0x00000007281b7c20 */ /* 0x000fe20008410000 */
[----:B------:R-:W-:Y:S01]  /*3de0*/  IMAD.WIDE.U32 R2, R2, 0x10, R148 ;  /* 0x0000001002027825 */ /* 0x000fe200078e0094 */
[----:B------:R-:W-:Y:S01]  /*3df0*/  SEL R24, R24, RZ, P6 ;  /* 0x000000ff18187207 */ /* 0x000fe20003000000 */
[----:B------:R3:W-:Y:S01]  /*3e00*/  STG.E.128 desc[UR14][R32.64], R16 ;  /* 0x0000001020007986 */ /* 0x0007e2000c101d0e */
[----:B------:R-:W-:Y:S02]  /*3e10*/  SEL R25, R25, RZ, P0 ;  /* 0x000000ff19197207 */ /* 0x000fe40000000000 */
[----:B------:R-:W-:Y:S01]  /*3e20*/  SEL R26, R26, RZ, P1 ;  /* 0x000000ff1a1a7207 */ /* 0x000fe20000800000 */
[----:B------:R3:W-:Y:S01]  /*3e30*/  STG.E.128 desc[UR14][R34.64], R20 ;  /* 0x0000001422007986 */ /* 0x0007e2000c101d0e */
[----:B------:R-:W-:-:S05]  /*3e40*/  SEL R27, R27, RZ, P3 ;  /* 0x000000ff1b1b7207 */ /* 0x000fca0001800000 */
[----:B------:R3:W-:Y:S01]  /*3e50*/  STG.E.128 desc[UR14][R2.64], R24 ;  /* 0x0000001802007986 */ /* 0x0007e2000c101d0e */
[----:B------:R-:W-:Y:S05]  /*3e60*/  BRA `(.L_x_16565) ;  /* 0x0000003c00447947 */ /* 0x000fea0003800000 */
.L_x_16564:
        /* <DEDUP_REMOVED lines=9> */
[----:B-----5:R-:W-:Y:S01]  /*3f00*/  FFMA.FTZ R85, R85, UR12, R49 ;  /* 0x0000000c55557c23 */ /* 0x020fe20008010031 */
[----:B------:R-:W-:Y:S01]  /*3f10*/  FFMA.FTZ R86, R86, UR12, R50 ;  /* 0x0000000c56567c23 */ /* 0x000fe20008010032 */
[----:B------:R-:W-:Y:S01]  /*3f20*/  FFMA.FTZ R87, R87, UR12, R51 ;  /* 0x0000000c57577c23 */ /* 0x000fe20008010033 */
[----:B------:R-:W-:Y:S01]  /*3f30*/  FFMA.FTZ R84, R0, UR12, R48 ;  /* 0x0000000c00547c23 */ /* 0x000fe20008010030 */
[C---:B------:R-:W-:Y:S01]  /*3f40*/  LOP3.LUT P0, RZ, R218.reuse, 0xff, RZ, 0xc0, !PT ;  /* 0x000000ffdaff7812 */ /* 0x040fe2000780c0ff */
[----:B------:R-:W1:Y:S01]  /*3f50*/  LDC.64 R148, c[0x0][0x468] ;  /* 0x00011a00ff947b82 */ /* 0x000e620000000a00 */
[C---:B------:R-:W-:Y:S01]  /*3f60*/  LOP3.LUT P1, RZ, R218.reuse, 0xff00, RZ, 0xc0, !PT ;  /* 0x0000ff00daff7812 */ /* 0x040fe2000782c0ff */
[--C-:B------:R-:W-:Y:S01]  /*3f70*/  FFMA.FTZ R0, R143, UR5, R154.reuse ;  /* 0x000000058f007c23 */ /* 0x100fe2000801009a */
[----:B------:R-:W-:Y:S01]  /*3f80*/  LOP3.LUT P3, RZ, R218, 0xff0000, RZ, 0xc0, !PT ;  /* 0x00ff0000daff7812 */ /* 0x000fe2000786c0ff */
[----:B------:R-:W-:Y:S01]  /*3f90*/  FFMA.FTZ R91, R144, UR5, R154 ;  /* 0x00000005905b7c23 */ /* 0x000fe2000801009a */
[----:B------:R-:W-:Y:S01]  /*3fa0*/  ISETP.GE.U32.AND P4, PT, R218, 0x1000000, PT ;  /* 0x01000000da00780c */ /* 0x000fe20003f86070 */
[----:B------:R-:W-:Y:S01]  /*3fb0*/  FADD.FTZ R145, R145, -R0 ;  /* 0x8000000091917221 */ /* 0x000fe20000010000 */
[--C-:B------:R-:W-:Y:S01]  /*3fc0*/  FFMA.FTZ R0, R139, UR5, R154.reuse ;  /* 0x000000058b007c23 */ /* 0x100fe2000801009a */
[----:B------:R-:W-:Y:S01]  /*3fd0*/  FADD.FTZ R146, R146, -R91 ;  /* 0x8000005b92927221 */ /* 0x000fe20000010000 */
[--C-:B------:R-:W-:Y:S01]  /*3fe0*/  FFMA.FTZ R91, R140, UR5, R154.reuse ;  /* 0x000000058c5b7c23 */ /* 0x100fe2000801009a */
[----:B------:R-:W-:Y:S01]  /*3ff0*/  FFMA.FTZ R92, R137, UR5, R154 ;  /* 0x00000005895c7c23 */ /* 0x000fe2000801009a */
[----:B------:R-:W-:Y:S01]  /*4000*/  FADD.FTZ R141, R141, -R0 ;  /* 0x800000008d8d7221 */ /* 0x000fe20000010000 */
[--C-:B------:R-:W-:Y:S01]  /*4010*/  FFMA.FTZ R101, R101, UR5, R154.reuse ;  /* 0x0000000565657c23 */ /* 0x100fe2000801009a */
[----:B------:R-:W-:Y:S01]  /*4020*/  FADD.FTZ R142, R142, -R91 ;  /* 0x8000005b8e8e7221 */ /* 0x000fe20000010000 */
[----:B------:R-:W-:Y:S01]  /*4030*/  FFMA.FTZ R91, R136, UR5, R154 ;  /* 0x00000005885b7c23 */ /* 0x000fe2000801009a */
[----:B------:R-:W-:Y:S01]  /*4040*/  FADD.FTZ R92, R135, -R92 ;  /* 0x8000005c875c7221 */ /* 0x000fe20000010000 */
[----:B0-----:R-:W-:-:S04]  /*4050*/  IMAD.WIDE.U32 R88, R4, 0x10, R150 ;  /* 0x0000001004587825 */ /* 0x001fc800078e0096 */
[----:B------:R-:W-:Y:S01]  /*4060*/  FFMA.FTZ R100, R100, UR5, R154 ;  /* 0x0000000564647c23 */ /* 0x000fe2000801009a */
[----:B------:R-:W-:Y:S01]  /*4070*/  FADD.FTZ R91, R138, -R91 ;  /* 0x8000005b8a5b7221 */ /* 0x000fe20000010000 */
[----:B------:R-:W-:Y:S01]  /*4080*/  FADD.FTZ R130, R130, -R101 ;  /* 0x8000006582827221 */ /* 0x000fe20000010000 */
[----:B------:R-:W-:Y:S01]  /*4090*/  LOP3.LUT P6, RZ, R158, 0xff0000, RZ, 0xc0, !PT ;  /* 0x00ff00009eff7812 */ /* 0x000fe200078cc0ff */
[----:B------:R0:W-:Y:S01]  /*40a0*/  STG.E.128 desc[UR14][R88.64], R84 ;  /* 0x0000005458007986 */ /* 0x0001e2000c101d0e */
[----:B------:R-:W-:Y:S01]  /*40b0*/  FADD.FTZ R129, R129, -R100 ;  /* 0x8000006481817221 */ /* 0x000fe20000010000 */
[----:B------:R-:W-:Y:S01]  /*40c0*/  FFMA.FTZ R97, R130, UR12, R61 ;  /* 0x0000000c82617c23 */ /* 0x000fe2000801003d */
[--C-:B------:R-:W-:Y:S01]  /*40d0*/  FFMA.FTZ R108, R108, UR5, R154.reuse ;  /* 0x000000056c6c7c23 */ /* 0x100fe2000801009a */
[----:B------:R-:W-:Y:S01]  /*40e0*/  FFMA.FTZ R109, R109, UR5, R154 ;  /* 0x000000056d6d7c23 */ /* 0x000fe2000801009a */
[----:B------:R-:W-:Y:S01]  /*40f0*/  FFMA.FTZ R96, R129, UR12, R60 ;  /* 0x0000000c81607c23 */ /* 0x000fe2000801003c */
[----:B------:R-:W-:Y:S01]  /*4100*/  FMUL.FTZ R99, R97, UR4 ;  /* 0x0000000461637c20 */ /* 0x000fe20008410000 */
[----:B------:R-:W-:Y:S01]  /*4110*/  FADD.FTZ R127, R127, -R108 ;  /* 0x8000006c7f7f7221 */ /* 0x000fe20000010000 */
[----:B------:R-:W-:Y:S01]  /*4120*/  FADD.FTZ R128, R128, -R109 ;  /* 0x8000006d80807221 */ /* 0x000fe20000010000 */
[----:B------:R-:W-:Y:S01]  /*4130*/  FMUL.FTZ R98, R96, UR4 ;  /* 0x0000000460627c20 */ /* 0x000fe20008410000 */
[----:B------:R-:W-:Y:S01]  /*4140*/  FMUL.FTZ R99, R99, UR7 ;  /* 0x0000000763637c20 */ /* 0x000fe20008410000 */
[--C-:B------:R-:W-:Y:S01]  /*4150*/  FFMA.FTZ R106, R106, UR5, R154.reuse ;  /* 0x000000056a6a7c23 */ /* 0x100fe2000801009a */
[--C-:B------:R-:W-:Y:S01]  /*4160*/  FFMA.FTZ R110, R110, UR5, R154.reuse ;  /* 0x000000056e6e7c23 */ /* 0x100fe2000801009a */
[----:B------:R-:W-:Y:S01]  /*4170*/  FMUL.FTZ R98, R98, UR7 ;  /* 0x0000000762627c20 */ /* 0x000fe20008410000 */
[----:B------:R-:W-:Y:S01]  /*4180*/  FFMA.FTZ R123, R123, UR5, R154 ;  /* 0x000000057b7b7c23 */ /* 0x000fe2000801009a */
[----:B------:R-:W-:Y:S01]  /*4190*/  LOP3.LUT P5, RZ, R158, 0xff00, RZ, 0xc0, !PT ;  /* 0x0000ff009eff7812 */ /* 0x000fe200078ac0ff */
[----:B------:R-:W-:Y:S01]  /*41a0*/  FADD.FTZ R110, R111, -R110 ;  /* 0x8000006e6f6e7221 */ /* 0x000fe20000010000 */
        /* <DEDUP_REMOVED lines=9> */
[----:B-1----:R-:W-:Y:S01]  /*4240*/  IMAD.WIDE.U32 R88, R4, 0x10, R148 ;  /* 0x0000001004587825 */ /* 0x002fe200078e0094 */
[----:B------:R-:W-:-:S03]  /*4250*/  SEL R84, R84, RZ, P0 ;  /* 0x000000ff54547207 */ /* 0x000fc60000000000 */
[----:B------:R-:W-:Y:S01]  /*4260*/  FADD.FTZ R43, R43, -R24 ;  /* 0x800000182b2b7221 */ /* 0x000fe20000010000 */
[----:B------:R-:W-:Y:S01]  /*4270*/  SEL R85, R85, RZ, P1 ;  /* 0x000000ff55557207 */ /* 0x000fe20000800000 */
[--C-:B------:R-:W-:Y:S01]  /*4280*/  FFMA.FTZ R31, R31, UR5, R154.reuse ;  /* 0x000000051f1f7c23 */ /* 0x100fe2000801009a */
[----:B------:R-:W-:Y:S01]  /*4290*/  SEL R86, R86, RZ, P3 ;  /* 0x000000ff56567207 */ /* 0x000fe20001800000 */
[----:B------:R-:W-:Y:S01]  /*42a0*/  FFMA.FTZ R24, R33, UR5, R154 ;  /* 0x0000000521187c23 */ /* 0x000fe2000801009a */
[----:B------:R-:W-:Y:S01]  /*42b0*/  SEL R87, R87, RZ, P4 ;  /* 0x000000ff57577207 */ /* 0x000fe20002000000 */
[----:B------:R-:W-:Y:S01]  /*42c0*/  FADD.FTZ R31, R22, -R31 ;  /* 0x8000001f161f7221 */ /* 0x000fe20000010000 */
[----:B------:R-:W-:Y:S01]  /*42d0*/  LOP3.LUT P4, RZ, R158, 0xff, RZ, 0xc0, !PT ;  /* 0x000000ff9eff7812 */ /* 0x000fe2000788c0ff */
[----:B------:R-:W-:Y:S01]  /*42e0*/  FADD.FTZ R24, R23, -R24 ;  /* 0x8000001817187221 */ /* 0x000fe20000010000 */
[C---:B------:R-:W-:Y:S01]  /*42f0*/  LOP3.LUT P1, RZ, R181.reuse, 0xff, RZ, 0xc0, !PT ;  /* 0x000000ffb5ff7812 */ /* 0x040fe2000782c0ff */
[----:B------:R0:W-:Y:S01]  /*4300*/  STG.E.128 desc[UR14][R88.64], R84 ;  /* 0x0000005458007986 */ /* 0x0001e2000c101d0e */
[----:B------:R-:W-:Y:S01]  /*4310*/  LOP3.LUT P3, RZ, R181, 0xff00, RZ, 0xc0, !PT ;  /* 0x0000ff00b5ff7812 */ /* 0x000fe2000786c0ff */
[--C-:B------:R-:W-:Y:S01]  /*4320*/  FFMA.FTZ R23, R38, UR5, R154.reuse ;  /* 0x0000000526177c23 */ /* 0x100fe2000801009a */
[----:B------:R-:W-:Y:S01]  /*4330*/  ISETP.GE.U32.AND P0, PT, R158, 0x1000000, PT ;  /* 0x010000009e00780c */ /* 0x000fe20003f06070 */
[--C-:B------:R-:W-:Y:S01]  /*4340*/  FFMA.FTZ R39, R39, UR5, R154.reuse ;  /* 0x0000000527277c23 */ /* 0x100fe2000801009a */
[----:B------:R-:W-:Y:S01]  /*4350*/  IADD3 R137, PT, PT, R4, 0x200, RZ ;  /* 0x0000020004897810 */ /* 0x000fe20007ffe0ff */
[----:B------:R-:W-:Y:S01]  /*4360*/  FFMA.FTZ R135, R40, UR5, R154 ;  /* 0x0000000528877c23 */ /* 0x000fe2000801009a */
[----:B------:R-:W-:-:S02]  /*4370*/  IADD3 R33, PT, PT, R4, 0x280, RZ ;  /* 0x0000028004217810 */ /* 0x000fc40007ffe0ff */
[----:B------:R-:W-:Y:S01]  /*4380*/  IADD3 R139, PT, PT, R4, 0x380, RZ ;  /* 0x00000380048b7810 */ /* 0x000fe20007ffe0ff */
[----:B------:R-:W-:Y:S01]  /*4390*/  FADD.FTZ R135, R34, -R135 ;  /* 0x8000008722877221 */ /* 0x000fe20000010000 */
[----:B0-----:R-:W-:Y:S01]  /*43a0*/  FFMA.FTZ R84, R145, UR12, R52 ;  /* 0x0000000c91547c23 */ /* 0x001fe20008010034 */
[----:B------:R-:W-:Y:S01]  /*43b0*/  FFMA.FTZ R85, R146, UR12, R53 ;  /* 0x0000000c92557c23 */ /* 0x000fe20008010035 */
[----:B------:R-:W-:Y:S01]  /*43c0*/  FFMA.FTZ R86, R141, UR12, R54 ;  /* 0x0000000c8d567c23 */ /* 0x000fe20008010036 */
[----:B------:R-:W-:Y:S01]  /*43d0*/  FFMA.FTZ R87, R142, UR12, R55 ;  /* 0x0000000c8e577c23 */ /* 0x000fe20008010037 */
[----:B------:R-:W-:-:S04]  /*43e0*/  IMAD.WIDE.U32 R88, R15, 0x10, R150 ;  /* 0x000000100f587825 */ /* 0x000fc800078e0096 */
[----:B------:R-:W-:Y:S01]  /*43f0*/  FMUL.FTZ R0, R84, UR4 ;  /* 0x0000000454007c20 */ /* 0x000fe20008410000 */
[----:B------:R-:W-:-:S03]  /*4400*/  FMUL.FTZ R90, R85, UR4 ;  /* 0x00000004555a7c20 */ /* 0x000fc60008410000 */
[----:B------:R-:W-:Y:S01]  /*4410*/  FMUL.FTZ R0, R0, UR7 ;  /* 0x0000000700007c20 */ /* 0x000fe20008410000 */
[----:B------:R0:W-:Y:S02]  /*4420*/  STG.E.128 desc[UR14][R88.64], R84 ;  /* 0x0000005458007986 */ /* 0x0001e4000c101d0e */
[----:B0-----:R-:W-:Y:S02]  /*4430*/  FFMA.FTZ R88, R91, UR12, R56 ;  /* 0x0000000c5b587c23 */ /* 0x001fe40008010038 */
[----:B------:R-:W-:Y:S01]  /*4440*/  SEL R84, R0, RZ, P4 ;  /* 0x000000ff00547207 */ /* 0x000fe20002000000 */
[----:B------:R-:W-:Y:S01]  /*4450*/  FFMA.FTZ R89, R92, UR12, R57 ;  /* 0x0000000c5c597c23 */ /* 0x000fe20008010039 */
[----:B------:R-:W-:Y:S01]  /*4460*/  FMUL.FTZ R85, R90, UR7 ;  /* 0x000000075a557c20 */ /* 0x000fe20008410000 */
[----:B------:R-:W-:Y:S01]  /*4470*/  FMUL.FTZ R0, R88, UR4 ;  /* 0x0000000458007c20 */ /* 0x000fe20008410000 */
        /* <DEDUP_REMOVED lines=8> */
[----:B------:R-:W-:Y:S01]  /*4500*/  SEL R92, R0, RZ, P1 ;  /* 0x000000ff005c7207 */ /* 0x000fe20000800000 */
[----:B------:R-:W-:Y:S01]  /*4510*/  FFMA.FTZ R0, R131, UR5, R154 ;  /* 0x0000000583007c23 */ /* 0x000fe2000801009a */
[----:B------:R-:W-:Y:S01]  /*4520*/  SEL R93, R90, RZ, P3 ;  /* 0x000000ff5a5d7207 */ /* 0x000fe20001800000 */
[----:B------:R-:W-:Y:S01]  /*4530*/  FFMA.FTZ R90, R91, UR12, R58 ;  /* 0x0000000c5b5a7c23 */ /* 0x000fe2000801003a */
[----:B------:R-:W-:Y:S01]  /*4540*/  FMUL.FTZ R86, R86, UR7 ;  /* 0x0000000756567c20 */ /* 0x000fe20008410000 */
[----:B------:R-:W-:Y:S01]  /*4550*/  FADD.FTZ R0, R133, -R0 ;  /* 0x8000000085007221 */ /* 0x000fe20000010000 */
[----:B------:R-:W-:Y:S01]  /*4560*/  LOP3.LUT P4, RZ, R181, 0xff0000, RZ, 0xc0, !PT ;  /* 0x00ff0000b5ff7812 */ /* 0x000fe2000788c0ff */
[----:B------:R-:W-:Y:S01]  /*4570*/  FFMA.FTZ R134, R35, UR5, R154 ;  /* 0x0000000523867c23 */ /* 0x000fe2000801009a */
[----:B------:R-:W-:Y:S01]  /*4580*/  SEL R87, R87, RZ, P0 ;  /* 0x000000ff57577207 */ /* 0x000fe20000000000 */
[----:B------:R-:W-:Y:S01]  /*4590*/  FFMA.FTZ R91, R0, UR12, R59 ;  /* 0x0000000c005b7c23 */ /* 0x000fe2000801003b */
[----:B------:R-:W-:Y:S01]  /*45a0*/  FMUL.FTZ R0, R90, UR4 ;  /* 0x000000045a007c20 */ /* 0x000fe20008410000 */
[----:B------:R-:W-:Y:S01]  /*45b0*/  SEL R86, R86, RZ, P6 ;  /* 0x000000ff56567207 */ /* 0x000fe20003000000 */
[----:B------:R-:W-:Y:S01]  /*45c0*/  FADD.FTZ R134, R25, -R134 ;  /* 0x8000008619867221 */ /* 0x000fe20000010000 */
[----:B------:R-:W-:Y:S01]  /*45d0*/  FMUL.FTZ R94, R91, UR4 ;  /* 0x000000045b5e7c20 */ /* 0x000fe20008410000 */
[----:B------:R-:W-:Y:S01]  /*45e0*/  FMUL.FTZ R0, R0, UR7 ;  /* 0x0000000700007c20 */ /* 0x000fe20008410000 */
[----:B------:R-:W-:-:S02]  /*45f0*/  LOP3.LUT P0, RZ, R163, 0xff00, RZ, 0xc0, !PT ;  /* 0x0000ff00a3ff7812 */ /* 0x000fc4000780c0ff */
[----:B------:R-:W-:Y:S01]  /*4600*/  FMUL.FTZ R95, R94, UR7 ;  /* 0x000000075e5f7c20 */ /* 0x000fe20008410000 */
[----:B------:R-:W-:Y:S02]  /*4610*/  LOP3.LUT P6, RZ, R163, 0xff, RZ, 0xc0, !PT ;  /* 0x000000ffa3ff7812 */ /* 0x000fe400078cc0ff */
[----:B------:R-:W-:Y:S01]  /*4620*/  SEL R94, R0, RZ, P4 ;  /* 0x000000ff005e7207 */ /* 0x000fe20002000000 */
[--C-:B------:R-:W-:Y:S01]  /*4630*/  FFMA.FTZ R0, R103, UR5, R154.reuse ;  /* 0x0000000567007c23 */ /* 0x100fe2000801009a */
[----:B------:R-:W-:Y:S01]  /*4640*/  SEL R101, R99, RZ, P0 ;  /* 0x000000ff63657207 */ /* 0x000fe20000000000 */
[----:B------:R-:W-:Y:S01]  /*4650*/  FFMA.FTZ R99, R102, UR5, R154 ;  /* 0x0000000566637c23 */ /* 0x000fe2000801009a */
[----:B------:R-:W-:Y:S01]  /*4660*/  SEL R100, R98, RZ, P6 ;  /* 0x000000ff62647207 */ /* 0x000fe20003000000 */
[----:B------:R-:W-:Y:S01]  /*4670*/  FADD.FTZ R0, R105, -R0 ;  /* 0x8000000069007221 */ /* 0x000fe20000010000 */
[----:B------:R-:W-:Y:S01]  /*4680*/  FFMA.FTZ R98, R127, UR12, R62 ;  /* 0x0000000c7f627c23 */ /* 0x000fe2000801003e */
[----:B------:R-:W-:Y:S01]  /*4690*/  FADD.FTZ R103, R104, -R99 ;  /* 0x8000006368677221 */ /* 0x000fe20000010000 */
[----:B------:R-:W-:Y:S01]  /*46a0*/  FFMA.FTZ R99, R128, UR12, R63 ;  /* 0x0000000c80637c23 */ /* 0x000fe2000801003f */
[----:B------:R-:W-:Y:S01]  /*46b0*/  FFMA.FTZ R105, R0, UR12, R65 ;  /* 0x0000000c00697c23 */ /* 0x000fe20008010041 */
[----:B------:R-:W-:Y:S01]  /*46c0*/  FMUL.FTZ R0, R98, UR4 ;  /* 0x0000000462007c20 */ /* 0x000fe20008410000 */
[----:B------:R-:W-:Y:S01]  /*46d0*/  LOP3.LUT P1, RZ, R163, 0xff0000, RZ, 0xc0, !PT ;  /* 0x00ff0000a3ff7812 */ /* 0x000fe2000782c0ff */
[----:B------:R-:W-:Y:S01]  /*46e0*/  FMUL.FTZ R102, R99, UR4 ;  /* 0x0000000463667c20 */ /* 0x000fe20008410000 */
[----:B------:R-:W-:Y:S01]  /*46f0*/  FFMA.FTZ R104, R103, UR12, R64 ;  /* 0x0000000c67687c23 */ /* 0x000fe20008010040 */
[----:B------:R-:W-:Y:S01]  /*4700*/  FMUL.FTZ R0, R0, UR7 ;  /* 0x0000000700007c20 */ /* 0x000fe20008410000 */
[--C-:B------:R-:W-:Y:S01]  /*4710*/  FFMA.FTZ R127, R112, UR5, R154.reuse ;  /* 0x00000005707f7c23 */ /* 0x100fe2000801009a */
[----:B------:R-:W-:Y:S01]  /*4720*/  FMUL.FTZ R103, R102, UR7 ;  /* 0x0000000766677c20 */ /* 0x000fe20008410000 */
[----:B------:R-:W-:Y:S01]  /*4730*/  LOP3.LUT P6, RZ, R157, 0xff0000, RZ, 0xc0, !PT ;  /* 0x00ff00009dff7812 */ /* 0x000fe200078cc0ff */
[----:B------:R-:W-:Y:S01]  /*4740*/  FMUL.FTZ R108, R104, UR4 ;  /* 0x00000004686c7c20 */ /* 0x000fe20008410000 */
[----:B------:R-:W-:Y:S01]  /*4750*/  SEL R102, R0, RZ, P1 ;  /* 0x000000ff00667207 */ /* 0x000fe20000800000 */
[--C-:B------:R-:W-:Y:S01]  /*4760*/  FFMA.FTZ R0, R113, UR5, R154.reuse ;  /* 0x0000000571007c23 */ /* 0x100fe2000801009a */
[----:B------:R-:W-:Y:S01]  /*4770*/  FFMA.FTZ R113, R120, UR5, R154 ;  /* 0x0000000578717c23 */ /* 0x000fe2000801009a */
[----:B------:R-:W-:Y:S01]  /*4780*/  FADD.FTZ R127, R114, -R127 ;  /* 0x8000007f727f7221 */ /* 0x000fe20000010000 */
[----:B------:R-:W-:Y:S01]  /*4790*/  FMUL.FTZ R108, R108, UR7 ;  /* 0x000000076c6c7c20 */ /* 0x000fe20008410000 */
        /* <DEDUP_REMOVED lines=10> */
[----:B------:R-:W-:Y:S01]  /*4840*/  FADD.FTZ R126, R124, -R123 ;  /* 0x8000007b7c7e7221 */ /* 0x000fe20000010000 */
[----:B------:R-:W-:Y:S01]  /*4850*/  LOP3.LUT P4, RZ, R157, 0xff, RZ, 0xc0, !PT ;  /* 0x000000ff9dff7812 */ /* 0x000fe2000788c0ff */
[----:B------:R-:W-:Y:S01]  /*4860*/  FMUL.FTZ R0, R0, UR7 ;  /* 0x0000000700007c20 */ /* 0x000fe20008410000 */
[----:B------:R-:W-:Y:S01]  /*4870*/  FMUL.FTZ R111, R110, UR7 ;  /* 0x000000076e6f7c20 */ /* 0x000fe20008410000 */
[----:B------:R-:W-:Y:S01]  /*4880*/  SEL R85, R85, RZ, P5 ;  /* 0x000000ff55557207 */ /* 0x000fe20002800000 */
[----:B------:R-:W-:Y:S01]  /*4890*/  FMUL.FTZ R109, R105, UR4 ;  /* 0x00000004696d7c20 */ /* 0x000fe20008410000 */
[----:B------:R-:W-:Y:S01]  /*48a0*/  ISETP.GE.U32.AND P5, PT, R181, 0x1000000, PT ;  /* 0x01000000b500780c */ /* 0x000fe20003fa6070 */
[--C-:B------:R-:W-:Y:S01]  /*48b0*/  FFMA.FTZ R127, R117, UR5, R154.reuse ;  /* 0x00000005757f7c23 */ /* 0x100fe2000801009a */
[----:B------:R-:W-:Y:S01]  /*48c0*/  SEL R110, R0, RZ, P6 ;  /* 0x000000ff006e7207 */ /* 0x000fe20003000000 */
[--C-:B------:R-:W-:Y:S01]  /*48d0*/  FFMA.FTZ R0, R125, UR5, R154.reuse ;  /* 0x000000057d007c23 */ /* 0x100fe2000801009a */
[----:B------:R-:W-:Y:S01]  /*48e0*/  FFMA.FTZ R125, R116, UR5, R154 ;  /* 0x00000005747d7c23 */ /* 0x000fe2000801009a */
[----:B------:R-:W-:Y:S01]  /*48f0*/  FFMA.FTZ R117, R126, UR12, R73 ;  /* 0x0000000c7e757c23 */ /* 0x000fe20008010049 */
[----:B------:R-:W-:Y:S01]  /*4900*/  SEL R108, R108, RZ, P4 ;  /* 0x000000ff6c6c7207 */ /* 0x000fe20002000000 */
[----:B------:R-:W-:Y:S01]  /*4910*/  FADD.FTZ R0, R115, -R0 ;  /* 0x8000000073007221 */ /* 0x000fe20000010000 */
[----:B------:R-:W-:Y:S01]  /*4920*/  FADD.FTZ R125, R122, -R125 ;  /* 0x8000007d7a7d7221 */ /* 0x000fe20000010000 */
[----:B------:R-:W-:Y:S01]  /*4930*/  LOP3.LUT P4, RZ, R156, 0xff0000, RZ, 0xc0, !PT ;  /* 0x00ff00009cff7812 */ /* 0x000fe2000788c0ff */
[----:B------:R-:W-:Y:S01]  /*4940*/  FMUL.FTZ R109, R109, UR7 ;  /* 0x000000076d6d7c20 */ /* 0x000fe20008410000 */
[----:B------:R-:W-:Y:S01]  /*4950*/  FFMA.FTZ R115, R0, UR12, R71 ;  /* 0x0000000c00737c23 */ /* 0x000fe20008010047 */
[----:B------:R-:W-:Y:S01]  /*4960*/  FMUL.FTZ R0, R114, UR4 ;  /* 0x0000000472007c20 */ /* 0x000fe20008410000 */
[----:B------:R-:W-:Y:S01]  /*4970*/  FFMA.FTZ R116, R125, UR12, R72 ;  /* 0x0000000c7d747c23 */ /* 0x000fe20008010048 */
[----:B------:R-:W-:Y:S01]  /*4980*/  SEL R95, R95, RZ, P5 ;  /* 0x000000ff5f5f7207 */ /* 0x000fe20002800000 */
[----:B------:R-:W-:Y:S01]  /*4990*/  FMUL.FTZ R122, R115, UR4 ;  /* 0x00000004737a7c20 */ /* 0x000fe20008410000 */
[----:B------:R-:W-:Y:S01]  /*49a0*/  FMUL.FTZ R0, R0, UR7 ;  /* 0x0000000700007c20 */ /* 0x000fe20008410000 */
[C---:B------:R-:W-:Y:S01]  /*49b0*/  LOP3.LUT P5, RZ, R157.reuse, 0xff00, RZ, 0xc0, !PT ;  /* 0x0000ff009dff7812 */ /* 0x040fe200078ac0ff */
[----:B------:R-:W-:Y:S01]  /*49c0*/  FMUL.FTZ R124, R116, UR4 ;  /* 0x00000004747c7c20 */ /* 0x000fe20008410000 */
[----:B------:R-:W-:Y:S01]  /*49d0*/  ISETP.GE.U32.AND P0, PT, R157, 0x1000000, PT ;  /* 0x010000009d00780c */ /* 0x000fe20003f06070 */
[----:B------:R-:W-:Y:S01]  /*49e0*/  FMUL.FTZ R125, R117, UR4 ;  /* 0x00000004757d7c20 */ /* 0x000fe20008410000 */
[----:B------:R-:W-:Y:S01]  /*49f0*/  FMUL.FTZ R123, R122, UR7 ;  /* 0x000000077a7b7c20 */ /* 0x000fe20008410000 */
[----:B------:R-:W-:Y:S01]  /*4a00*/  SEL R122, R0, RZ, P4 ;  /* 0x000000ff007a7207 */ /* 0x000fe20002000000 */
[--C-:B------:R-:W-:Y:S01]  /*4a10*/  FFMA.FTZ R0, R17, UR5, R154.reuse ;  /* 0x0000000511007c23 */ /* 0x100fe2000801009a */
[----:B------:R-:W-:Y:S01]  /*4a20*/  SEL R109, R109, RZ, P5 ;  /* 0x000000ff6d6d7207 */ /* 0x000fe20002800000 */
[----:B------:R-:W-:Y:S01]  /*4a30*/  FMUL.FTZ R124, R124, UR7 ;  /* 0x000000077c7c7c20 */ /* 0x000fe20008410000 */
[----:B------:R-:W-:Y:S01]  /*4a40*/  SEL R111, R111, RZ, P0 ;  /* 0x000000ff6f6f7207 */ /* 0x000fe20000000000 */
[----:B------:R-:W-:Y:S01]  /*4a50*/  FMUL.FTZ R125, R125, UR7 ;  /* 0x000000077d7d7c20 */ /* 0x000fe20008410000 */
[----:B------:R-:W-:Y:S01]  /*4a60*/  ISETP.GE.U32.AND P5, PT, R156, 0x1000000, PT ;  /* 0x010000009c00780c */ /* 0x000fe20003fa6070 */
[----:B------:R-:W-:Y:S01]  /*4a70*/  FFMA.FTZ R17, R118, UR5, R154 ;  /* 0x0000000576117c23 */ /* 0x000fe2000801009a */
[----:B------:R-:W-:Y:S01]  /*4a80*/  LOP3.LUT P6, RZ, R155, 0xff, RZ, 0xc0, !PT ;  /* 0x000000ff9bff7812 */ /* 0x000fe200078cc0ff */
[----:B------:R-:W-:Y:S01]  /*4a90*/  FADD.FTZ R0, R19, -R0 ;  /* 0x8000000013007221 */ /* 0x000fe20000010000 */
[----:B------:R-:W-:Y:S01]  /*4aa0*/  LOP3.LUT P0, RZ, R155, 0xff00, RZ, 0xc0, !PT ;  /* 0x0000ff009bff7812 */ /* 0x000fe2000780c0ff */
[----:B------:R-:W-:Y:S01]  /*4ab0*/  FADD.FTZ R26, R26, -R17 ;  /* 0x800000111a1a7221 */ /* 0x000fe20000010000 */
[----:B------:R-:W-:Y:S01]  /*4ac0*/  SEL R123, R123, RZ, P5 ;  /* 0x000000ff7b7b7207 */ /* 0x000fe20002800000 */
[----:B------:R-:W-:Y:S01]  /*4ad0*/  FMUL.FTZ R121, R113, UR4 ;  /* 0x0000000471797c20 */ /* 0x000fe20008410000 */
[----:B------:R-:W-:Y:S01]  /*4ae0*/  SEL R124, R124, RZ, P6 ;  /* 0x000000ff7c7c7207 */ /* 0x000fe20003000000 */
[----:B------:R-:W-:Y:S01]  /*4af0*/  FADD.FTZ R127, R16, -R127 ;  /* 0x8000007f107f7221 */ /* 0x000fe20000010000 */
[----:B------:R-:W-:Y:S01]  /*4b00*/  SEL R125, R125, RZ, P0 ;  /* 0x000000ff7d7d7207 */ /* 0x000fe20000000000 */
[----:B------:R-:W-:Y:S01]  /*4b10*/  FFMA.FTZ R128, R43, UR12, R44 ;  /* 0x0000000c2b807c23 */ /* 0x000fe2000801002c */
[----:B------:R-:W-:Y:S01]  /*4b20*/  ISETP.GE.U32.AND P3, PT, R163, 0x1000000, PT ;  /* 0x01000000a300780c */ /* 0x000fe20003f66070 */
[----:B------:R-:W-:Y:S01]  /*4b30*/  FFMA.FTZ R129, R26, UR12, R45 ;  /* 0x0000000c1a817c23 */ /* 0x000fe2000801002d */
[C---:B------:R-:W-:Y:S01]  /*4b40*/  LOP3.LUT P4, RZ, R119.reuse, 0xff, RZ, 0xc0, !PT ;  /* 0x000000ff77ff7812 */ /* 0x040fe2000788c0ff */
[----:B------:R-:W-:Y:S01]  /*4b50*/  FMUL.FTZ R120, R112, UR4 ;  /* 0x0000000470787c20 */ /* 0x000fe20008410000 */
[----:B------:R-:W-:Y:S01]  /*4b60*/  LOP3.LUT P5, RZ, R119, 0xff00, RZ, 0xc0, !PT ;  /* 0x0000ff0077ff7812 */ /* 0x000fe200078ac0ff */
[----:B------:R-:W-:Y:S01]  /*4b70*/  FMUL.FTZ R121, R121, UR7 ;  /* 0x0000000779797c20 */ /* 0x000fe20008410000 */
[----:B------:R-:W-:Y:S01]  /*4b80*/  LOP3.LUT P6, RZ, R119, 0xff0000, RZ, 0xc0, !PT ;  /* 0x00ff000077ff7812 */ /* 0x000fe200078cc0ff */
[----:B------:R-:W-:Y:S01]  /*4b90*/  FFMA.FTZ R118, R127, UR12, R74 ;  /* 0x0000000c7f767c23 */ /* 0x000fe2000801004a */
[----:B------:R-:W-:Y:S01]  /*4ba0*/  ISETP.GE.U32.AND P0, PT, R119, 0x1000000, PT ;  /* 0x010000007700780c */ /* 0x000fe20003f06070 */
[----:B------:R-:W-:Y:S01]  /*4bb0*/  FFMA.FTZ R119, R0, UR12, R75 ;  /* 0x0000000c00777c23 */ /* 0x000fe2000801004b */
[----:B------:R-:W-:Y:S01]  /*4bc0*/  SEL R103, R103, RZ, P3 ;  /* 0x000000ff67677207 */ /* 0x000fe20001800000 */
[----:B------:R-:W-:Y:S01]  /*4bd0*/  FMUL.FTZ R17, R128, UR4 ;  /* 0x0000000480117c20 */ /* 0x000fe20008410000 */
[----:B------:R-:W-:Y:S01]  /*4be0*/  LOP3.LUT P3, RZ, R156, 0xff00, RZ, 0xc0, !PT ;  /* 0x0000ff009cff7812 */ /* 0x000fe2000786c0ff */
[----:B------:R-:W-:Y:S01]  /*4bf0*/  FMUL.FTZ R16, R119, UR4 ;  /* 0x0000000477107c20 */ /* 0x000fe20008410000 */
        /* <DEDUP_REMOVED lines=8> */
[----:B------:R-:W-:Y:S01]  /*4c80*/  FMUL.FTZ R19, R19, UR7 ;  /* 0x0000000713137c20 */ /* 0x000fe20008410000 */
[----:B------:R-:W-:Y:S01]  /*4c90*/  SEL R120, R120, RZ, P1 ;  /* 0x000000ff78787207 */ /* 0x000fe20000800000 */
[----:B------:R-:W-:Y:S01]  /*4ca0*/  FMUL.FTZ R0, R0, UR7 ;  /* 0x0000000700007c20 */ /* 0x000fe20008410000 */
[----:B------:R-:W-:-:S02]  /*4cb0*/  LOP3.LUT P1, RZ, R155, 0xff0000, RZ, 0xc0, !PT ;  /* 0x00ff00009bff7812 */ /* 0x000fc4000782c0ff */
[----:B------:R-:W-:Y:S02]  /*4cc0*/  SEL R127, R16, RZ, P3 ;  /* 0x000000ff107f7207 */ /* 0x000fe40001800000 */
[----:B------:R-:W-:Y:S02]  /*4cd0*/  SEL R16, R17, RZ, P4 ;  /* 0x000000ff11107207 */ /* 0x000fe40002000000 */
[----:B------:R-:W-:Y:S01]  /*4ce0*/  SEL R17, R19, RZ, P5 ;  /* 0x000000ff13117207 */ /* 0x000fe20002800000 */
[--C-:B------:R-:W-:Y:S01]  /*4cf0*/  FFMA.FTZ R19, R18, UR5, R154.reuse ;  /* 0x0000000512137c23 */ /* 0x100fe2000801009a */
[----:B------:R-:W-:Y:S01]  /*4d00*/  SEL R126, R0, RZ, P1 ;  /* 0x000000ff007e7207 */ /* 0x000fe20000800000 */
[----:B------:R-:W-:Y:S01]  /*4d10*/  FFMA.FTZ R0, R29, UR5, R154 ;  /* 0x000000051d007c23 */ /* 0x000fe2000801009a */
[----:B------:R-:W-:Y:S01]  /*4d20*/  LOP3.LUT P1, RZ, R41, 0xff, RZ, 0xc0, !PT ;  /* 0x000000ff29ff7812 */ /* 0x000fe2000782c0ff */
        /* <DEDUP_REMOVED lines=14> */
[----:B------:R-:W-:Y:S01]  /*4e10*/  FADD.FTZ R133, R27, -R0 ;  /* 0x800000001b857221 */ /* 0x000fe20000010000 */
[----:B------:R-:W-:Y:S01]  /*4e20*/  IADD3 R31, PT, PT, R4, 0x100, RZ ;  /* 0x00000100041f7810 */ /* 0x000fe20007ffe0ff */
[----:B------:R-:W-:Y:S01]  /*4e30*/  FADD.FTZ R0, R30, -R23 ;  /* 0x800000171e007221 */ /* 0x000fe20000010000 */
[----:B------:R-:W-:Y:S01]  /*4e40*/  SEL R36, R22, RZ, P1 ;  /* 0x000000ff16247207 */ /* 0x000fe20000800000 */
[----:B------:R-:W-:Y:S01]  /*4e50*/  FFMA.FTZ R29, R37, UR5, R154 ;  /* 0x00000005251d7c23 */ /* 0x000fe2000801009a */
[----:B------:R-:W-:Y:S01]  /*4e60*/  FMUL.FTZ R18, R18, UR7 ;  /* 0x0000000712127c20 */ /* 0x000fe20008410000 */
[----:B------:R-:W-:Y:S01]  /*4e70*/  FMUL.FTZ R19, R19, UR7 ;  /* 0x0000000713137c20 */ /* 0x000fe20008410000 */
[----:B------:R-:W-:Y:S01]  /*4e80*/  IMAD.WIDE.U32 R22, R15, 0x10, R148 ;  /* 0x000000100f167825 */ /* 0x000fe200078e0094 */
[----:B------:R-:W-:-:S03]  /*4e90*/  SEL R37, R24, RZ, P3 ;  /* 0x000000ff18257207 */ /* 0x000fc60001800000 */
[----:B------:R-:W-:Y:S01]  /*4ea0*/  FADD.FTZ R132, R28, -R29 ;  /* 0x8000001d1c847221 */ /* 0x000fe20000010000 */
[----:B------:R-:W-:Y:S01]  /*4eb0*/  IADD3 R43, PT, PT, R4, 0x180, RZ ;  /* 0x00000180042b7810 */ /* 0x000fe20007ffe0ff */
[----:B------:R-:W-:Y:S01]  /*4ec0*/  IMAD.WIDE.U32 R24, R31, 0x10, R150 ;  /* 0x000000101f187825 */ /* 0x000fe200078e0096 */
[----:B------:R-:W-:Y:S01]  /*4ed0*/  SEL R18, R18, RZ, P6 ;  /* 0x000000ff12127207 */ /* 0x000fe20003000000 */
[----:B------:R0:W-:Y:S01]  /*4ee0*/  STG.E.128 desc[UR14][R22.64], R84 ;  /* 0x0000005416007986 */ /* 0x0001e2000c101d0e */
[----:B------:R-:W-:Y:S01]  /*4ef0*/  SEL R19, R19, RZ, P0 ;  /* 0x000000ff13137207 */ /* 0x000fe20000000000 */
[----:B------:R-:W-:Y:S01]  /*4f00*/  IMAD.WIDE.U32 R26, R31, 0x10, R148 ;  /* 0x000000101f1a7825 */ /* 0x000fe200078e0094 */
[C---:B------:R-:W-:Y:S01]  /*4f10*/  LOP3.LUT P6, RZ, R42.reuse, 0xff, RZ, 0xc0, !PT ;  /* 0x000000ff2aff7812 */ /* 0x040fe200078cc0ff */
[----:B------:R1:W-:Y:S01]  /*4f20*/  STG.E.128 desc[UR14][R24.64], R88 ;  /* 0x0000005818007986 */ /* 0x0003e2000c101d0e */
[----:B------:R-:W-:Y:S01]  /*4f30*/  LOP3.LUT P0, RZ, R42, 0xff00, RZ, 0xc0, !PT ;  /* 0x0000ff002aff7812 */ /* 0x000fe2000780c0ff */
[----:B------:R-:W-:Y:S01]  /*4f40*/  FADD.FTZ R15, R32, -R39 ;  /* 0x80000027200f7221 */ /* 0x000fe20000010000 */
[C---:B------:R-:W-:Y:S01]  /*4f50*/  LOP3.LUT P1, RZ, R42.reuse, 0xff0000, RZ, 0xc0, !PT ;  /* 0x00ff00002aff7812 */ /* 0x040fe2000782c0ff */
[----:B------:R2:W-:Y:S01]  /*4f60*/  STG.E.128 desc[UR14][R26.64], R92 ;  /* 0x0000005c1a007986 */ /* 0x0005e2000c101d0e */
[----:B------:R-:W-:Y:S01]  /*4f70*/  ISETP.GE.U32.AND P3, PT, R42, 0x1000000, PT ;  /* 0x010000002a00780c */ /* 0x000fe20003f66070 */
[----:B------:R-:W-:Y:S01]  /*4f80*/  IMAD.WIDE.U32 R28, R3, 0x10, R150 ;  /* 0x00000010031c7825 */ /* 0x000fe200078e0096 */
[----:B------:R-:W-:-:S02]  /*4f90*/  IADD3 R35, PT, PT, R4, 0x300, RZ ;  /* 0x0000030004237810 */ /* 0x000fc40007ffe0ff */
[C---:B------:R-:W-:Y:S01]  /*4fa0*/  LOP3.LUT P4, RZ, R41.reuse, 0xff0000, RZ, 0xc0, !PT ;  /* 0x00ff000029ff7812 */ /* 0x040fe2000788c0ff */
[----:B------:R-:W-:Y:S01]  /*4fb0*/  IMAD.WIDE.U32 R30, R2, 0x10, R150 ;  /* 0x00000010021e7825 */ /* 0x000fe200078e0096 */
[----:B------:R-:W-:-:S03]  /*4fc0*/  ISETP.GE.U32.AND P5, PT, R41, 0x1000000, PT ;  /* 0x010000002900780c */ /* 0x000fc60003fa6070 */
[----:B0-----:R-:W-:-:S04]  /*4fd0*/  IMAD.WIDE.U32 R22, R43, 0x10, R150 ;  /* 0x000000102b167825 */ /* 0x001fc800078e0096 */
[----:B------:R-:W-:Y:S01]  /*4fe0*/  IMAD.WIDE.U32 R42, R43, 0x10, R148 ;  /* 0x000000102b2a7825 */ /* 0x000fe200078e0094 */
[----:B------:R0:W-:Y:S03]  /*4ff0*/  STG.E.128 desc[UR14][R22.64], R96 ;  /* 0x0000006016007986 */ /* 0x0001e6000c101d0e */
[C---:B-1----:R-:W-:Y:S01]  /*5000*/  IMAD.WIDE.U32 R24, R137.reuse, 0x10, R150 ;  /* 0x0000001089187825 */ /* 0x042fe200078e0096 */
[----:B------:R-:W-:Y:S03]  /*5010*/  STG.E.128 desc[UR14][R42.64], R100 ;  /* 0x000000642a007986 */ /* 0x000fe6000c101d0e */
[----:B------:R-:W-:Y:S01]  /*5020*/  IMAD.WIDE.U32 R84, R137, 0x10, R148 ;  /* 0x0000001089547825 */ /* 0x000fe200078e0094 */
[----:B------:R-:W-:Y:S03]  /*5030*/  STG.E.128 desc[UR14][R24.64], R104 ;  /* 0x0000006818007986 */ /* 0x000fe6000c101d0e */
[C---:B--2---:R-:W-:Y:S01]  /*5040*/  IMAD.WIDE.U32 R26, R33.reuse, 0x10, R150 ;  /* 0x00000010211a7825 */ /* 0x044fe200078e0096 */
[----:B------:R1:W-:Y:S03]  /*5050*/  STG.E.128 desc[UR14][R84.64], R108 ;  /* 0x0000006c54007986 */ /* 0x0003e6000c101d0e */
[----:B------:R-:W-:Y:S01]  /*5060*/  IMAD.WIDE.U32 R86, R33, 0x10, R148 ;  /* 0x0000001021567825 */ /* 0x000fe200078e0094 */
[----:B------:R-:W-:Y:S03]  /*5070*/  STG.E.128 desc[UR14][R26.64], R112 ;  /* 0x000000701a007986 */ /* 0x000fe6000c101d0e */
[----:B0-----:R-:W-:Y:S01]  /*5080*/  FFMA.FTZ R22, R134, UR12, R78 ;  /* 0x0000000c86167c23 */ /* 0x001fe2000801004e */
[----:B------:R-:W-:Y:S01]  /*5090*/  FFMA.FTZ R23, R133, UR12, R79 ;  /* 0x0000000c85177c23 */ /* 0x000fe2000801004f */
[----:B------:R0:W-:Y:S01]  /*50a0*/  STG.E.128 desc[UR14][R86.64], R120 ;  /* 0x0000007856007986 */ /* 0x0001e2000c101d0e */
[----:B------:R-:W-:-:S04]  /*50b0*/  IMAD.WIDE.U32 R38, R35, 0x10, R150 ;  /* 0x0000001023267825 */ /* 0x000fc800078e0096 */
[----:B------:R-:W-:Y:S01]  /*50c0*/  FMUL.FTZ R4, R23, UR4 ;  /* 0x0000000417047c20 */ /* 0x000fe20008410000 */
[----:B------:R-:W-:Y:S01]  /*50d0*/  IMAD.WIDE.U32 R88, R35, 0x10, R148 ;  /* 0x0000001023587825 */ /* 0x000fe200078e0094 */
[----:B------:R2:W-:Y:S03]  /*50e0*/  STG.E.128 desc[UR14][R38.64], R116 ;  /* 0x0000007426007986 */ /* 0x0005e6000c101d0e */
[----:B------:R-:W-:Y:S01]  /*50f0*/  FMUL.FTZ R4, R4, UR7 ;  /* 0x0000000704047c20 */ /* 0x000fe20008410000 */
[----:B------:R-:W-:-:S04]  /*5100*/  IMAD.WIDE.U32 R40, R139, 0x10, R150 ;  /* 0x000000108b287825 */ /* 0x000fc800078e0096 */
[----:B-1----:R-:W-:Y:S01]  /*5110*/  FFMA.FTZ R84, R132, UR12, R80 ;  /* 0x0000000c84547c23 */ /* 0x002fe20008010050 */
[----:B------:R-:W-:Y:S01]  /*5120*/  FFMA.FTZ R85, R0, UR12, R81 ;  /* 0x0000000c00557c23 */ /* 0x000fe20008010051 */
[----:B------:R-:W-:Y:S01]  /*5130*/  FMUL.FTZ R0, R22, UR4 ;  /* 0x0000000416007c20 */ /* 0x000fe20008410000 */
[--C-:B------:R-:W-:Y:S01]  /*5140*/  IMAD.WIDE.U32 R32, R139, 0x10, R148.reuse ;  /* 0x000000108b207825 */ /* 0x100fe200078e0094 */
[----:B------:R1:W-:Y:S03]  /*5150*/  STG.E.128 desc[UR14][R88.64], R124 ;  /* 0x0000007c58007986 */ /* 0x0003e6000c101d0e */
[----:B------:R-:W-:Y:S01]  /*5160*/  FMUL.FTZ R24, R85, UR4 ;  /* 0x0000000455187c20 */ /* 0x000fe20008410000 */
[----:B------:R-:W-:Y:S01]  /*5170*/  FMUL.FTZ R0, R0, UR7 ;  /* 0x0000000700007c20 */ /* 0x000fe20008410000 */
[----:B------:R-:W-:-:S04]  /*5180*/  IMAD.WIDE.U32 R34, R3, 0x10, R148 ;  /* 0x0000001003227825 */ /* 0x000fc800078e0094 */
[----:B0-----:R-:W-:Y:S01]  /*5190*/  FFMA.FTZ R86, R15, UR12, R82 ;  /* 0x0000000c0f567c23 */ /* 0x001fe20008010052 */
[----:B------:R-:W-:Y:S01]  /*51a0*/  FFMA.FTZ R87, R135, UR12, R83 ;  /* 0x0000000c87577c23 */ /* 0x000fe20008010053 */
[----:B------:R-:W-:Y:S01]  /*51b0*/  FMUL.FTZ R15, R84, UR4 ;  /* 0x00000004540f7c20 */ /* 0x000fe20008410000 */
[----:B------:R-:W-:Y:S01]  /*51c0*/  FMUL.FTZ R25, R24, UR7 ;  /* 0x0000000718197c20 */ /* 0x000fe20008410000 */
[----:B------:R-:W-:Y:S01]  /*51d0*/  FMUL.FTZ R26, R86, UR4 ;  /* 0x00000004561a7c20 */ /* 0x000fe20008410000 */
[----:B------:R-:W-:Y:S01]  /*51e0*/  FMUL.FTZ R27, R87, UR4 ;  /* 0x00000004571b7c20 */ /* 0x000fe20008410000 */
[----:B------:R-:W-:Y:S01]  /*51f0*/  FMUL.FTZ R15, R15, UR7 ;  /* 0x000000070f0f7c20 */ /* 0x000fe20008410000 */
[----:B--2---:R-:W-:Y:S01]  /*5200*/  SEL R38, R0, RZ, P4 ;  /* 0x000000ff00267207 */ /* 0x004fe20002000000 */
[----:B------:R-:W-:Y:S01]  /*5210*/  FMUL.FTZ R26, R26, UR7 ;  /* 0x000000071a1a7c20 */ /* 0x000fe20008410000 */
[----:B------:R-:W-:Y:S01]  /*5220*/  FMUL.FTZ R27, R27, UR7 ;  /* 0x000000071b1b7c20 */ /* 0x000fe20008410000 */
[----:B------:R-:W-:Y:S01]  /*5230*/  SEL R39, R4, RZ, P5 ;  /* 0x000000ff04277207 */ /* 0x000fe20002800000 */
[----:B------:R-:W-:Y:S01]  /*5240*/  IMAD.WIDE.U32 R2, R2, 0x10, R148 ;  /* 0x0000001002027825 */ /* 0x000fe200078e0094 */
[----:B------:R1:W-:Y:S01]  /*5250*/  STG.E.128 desc[UR14][R40.64], R128 ;  /* 0x0000008028007986 */ /* 0x0003e2000c101d0e */
[----:B------:R-:W-:-:S02]  /*5260*/  SEL R24, R15, RZ, P6 ;  /* 0x000000ff0f187207 */ /* 0x000fc40003000000 */
[----:B------:R-:W-:Y:S01]  /*5270*/  SEL R25, R25, RZ, P0 ;  /* 0x000000ff19197207 */ /* 0x000fe20000000000 */
[----:B------:R1:W-:Y:S01]  /*5280*/  STG.E.128 desc[UR14][R32.64], R16 ;  /* 0x0000001020007986 */ /* 0x0003e2000c101d0e */
[----:B------:R-:W-:Y:S02]  /*5290*/  SEL R26, R26, RZ, P1 ;  /* 0x000000ff1a1a7207 */ /* 0x000fe40000800000 */
[----:B------:R-:W-:Y:S01]  /*52a0*/  SEL R27, R27, RZ, P3 ;  /* 0x000000ff1b1b7207 */ /* 0x000fe20001800000 */
[----:B------:R1:W-:Y:S04]  /*52b0*/  STG.E.128 desc[UR14][R28.64], R20 ;  /* 0x000000141c007986 */ /* 0x0003e8000c101d0e */
[----:B------:R1:W-:Y:S04]  /*52c0*/  STG.E.128 desc[UR14][R34.64], R36 ;  /* 0x0000002422007986 */ /* 0x0003e8000c101d0e */
[----:B------:R1:W-:Y:S04]  /*52d0*/  STG.E.128 desc[UR14][R30.64], R84 ;  /* 0x000000541e007986 */ /* 0x0003e8000c101d0e */
[----:B------:R1:W-:Y:S01]  /*52e0*/  STG.E.128 desc[UR14][R2.64], R24 ;  /* 0x0000001802007986 */ /* 0x0003e2000c101d0e */
[----:B------:R-:W-:Y:S05]  /*52f0*/  BRA `(.L_x_16565) ;  /* 0x0000002800207947 */ /* 0x000fea0003800000 */
.L_x_16563:
        /* <DEDUP_REMOVED lines=23> */
[----:B-----5:R-:W-:-:S02]  /*5470*/  LOP3.LUT P1, RZ, R218, 0xff, RZ, 0xc0, !PT ;  /* 0x000000ffdaff7812 */ /* 0x020fc4000782c0ff */
[C---:B------:R-:W-:Y:S02]  /*5480*/  LOP3.LUT P3, RZ, R218.reuse, 0xff00, RZ, 0xc0, !PT ;  /* 0x0000ff00daff7812 */ /* 0x040fe4000786c0ff */
[C---:B------:R-:W-:Y:S02]  /*5490*/  LOP3.LUT P4, RZ, R218.reuse, 0xff0000, RZ, 0xc0, !PT ;  /* 0x00ff0000daff7812 */ /* 0x040fe4000788c0ff */
[----:B------:R-:W-:Y:S02]  /*54a0*/  ISETP.GE.U32.AND P5, PT, R218, 0x1000000, PT ;  /* 0x01000000da00780c */ /* 0x000fe40003fa6070 */
[----:B------:R-:W-:Y:S02]  /*54b0*/  SEL R88, R0, RZ, P1 ;  /* 0x000000ff00587207 */ /* 0x000fe40000800000 */
[----:B------:R-:W-:Y:S02]  /*54c0*/  SEL R89, R153, RZ, P3 ;  /* 0x000000ff99597207 */ /* 0x000fe40001800000 */
[----:B------:R-:W-:-:S02]  /*54d0*/  SEL R90, R151, RZ, P4 ;  /* 0x000000ff975a7207 */ /* 0x000fc40002000000 */
[----:B------:R-:W-:Y:S01]  /*54e0*/  SEL R91, R147, RZ, P5 ;  /* 0x000000ff935b7207 */ /* 0x000fe20002800000 */
[----:B------:R-:W-:Y:S06]  /*54f0*/  BRA `(.L_x_16567) ;  /* 0x0000000000707947 */ /* 0x000fec0003800000 */
.L_x_16566:
        /* <DEDUP_REMOVED lines=27> */
[----:B------:R-:W-:-:S07]  /*56b0*/  SEL R91, R91, RZ, P5 ;  /* 0x000000ff5b5b7207 */ /* 0x000fce0002800000 */
.L_x_16567:
[----:B------:R-:W0:Y:S02]  /*56c0*/  @P0 LDC.64 R92, c[0x0][0x478] ;  /* 0x00011e00ff5c0b82 */ /* 0x000e240000000a00 */
[----:B0-----:R-:W-:-:S05]  /*56d0*/  @P0 IMAD.WIDE.U32 R92, R4, 0x10, R92 ;  /* 0x00000010045c0825 */ /* 0x001fca00078e005c */
[----:B------:R0:W-:Y:S02]  /*56e0*/  @P0 STG.E.128 desc[UR14][R92.64], R84 ;  /* 0x000000545c000986 */ /* 0x0001e4000c101d0e */
[----:B0-----:R-:W-:-:S05]  /*56f0*/  HFMA2 R92, -RZ, RZ, 0, 9.5367431640625e-07 ;  /* 0x00000010ff5c7431 */ /* 0x001fca00000001ff */
[----:B------:R-:W-:-:S05]  /*5700*/  IMAD.WIDE.U32 R92, R4, R92, UR26 ;  /* 0x0000001a045c7e25 */ /* 0x000fca000f8e005c */
        /* <DEDUP_REMOVED lines=31> */
.L_x_16568:
[--C-:B------:R-:W-:Y:S01]  /*5900*/  FFMA.FTZ R0, R143, UR5, R154.reuse ;  /* 0x000000058f007c23 */ /* 0x100fe2000801009a */
[----:B0-----:R-:W-:Y:S01]  /*5910*/  FFMA.FTZ R89, R144, UR5, R154 ;  /* 0x0000000590597c23 */ /* 0x001fe2000801009a */
[----:B------:R-:W-:Y:S02]  /*5920*/  LOP3.LUT P1, RZ, R158, 0xff, RZ, 0xc0, !PT ;  /* 0x000000ff9eff7812 */ /* 0x000fe4000782c0ff */
        /* <DEDUP_REMOVED lines=17> */
[----:B------:R-:W-:Y:S01]  /*5a40*/  FMUL.FTZ R0, R0, UR7 ;  /* 0x0000000700007c20 */ /* 0x000fe20008410000 */
[----:B------:R-:W-:Y:S01]  /*5a50*/  FMUL.FTZ R91, R89, UR7 ;  /* 0x00000007595b7c20 */ /* 0x000fe20008410000 */
[C---:B------:R-:W-:Y:S02]  /*5a60*/  LOP3.LUT P4, RZ, R158.reuse, 0xff0000, RZ, 0xc0, !PT ;  /* 0x00ff00009eff7812 */ /* 0x040fe4000788c0ff */
[----:B------:R-:W-:Y:S02]  /*5a70*/  ISETP.GE.U32.AND P5, PT, R158, 0x1000000, PT ;  /* 0x010000009e00780c */ /* 0x000fe40003fa6070 */
[----:B------:R-:W-:Y:S02]  /*5a80*/  SEL R88, R145, RZ, P1 ;  /* 0x000000ff91587207 */ /* 0x000fe40000800000 */
[----:B------:R-:W-:Y:S02]  /*5a90*/  SEL R89, R146, RZ, P3 ;  /* 0x000000ff92597207 */ /* 0x000fe40001800000 */
[----:B------:R-:W-:-:S02]  /*5aa0*/  SEL R90, R0, RZ, P4 ;  /* 0x000000ff005a7207 */ /* 0x000fc40002000000 */
[----:B------:R-:W-:-:S07]  /*5ab0*/  SEL R91, R91, RZ, P5 ;  /* 0x000000ff5b5b7207 */ /* 0x000fce0002800000 */
.L_x_16569:
[----:B------:R-:W0:Y:S01]  /*5ac0*/  @P0 LDC.64 R92, c[0x0][0x478] ;  /* 0x00011e00ff5c0b82 */ /* 0x000e220000000a00 */
[----:B------:R-:W-:Y:S01]  /*5ad0*/  MOV R0, 0x10 ;  /* 0x0000001000007802 */ /* 0x000fe20000000f00 */
[----:B0-----:R-:W-:-:S05]  /*5ae0*/  @P0 IMAD.WIDE.U32 R92, R15, 0x10, R92 ;  /* 0x000000100f5c0825 */ /* 0x001fca00078e005c */
[----:B------:R0:W-:Y:S02]  /*5af0*/  @P0 STG.E.128 desc[UR14][R92.64], R84 ;  /* 0x000000545c000986 */ /* 0x0001e4000c101d0e */
[----:B0-----:R-:W-:-:S05]  /*5b00*/  IMAD.WIDE.U32 R92, R15, R0, UR26 ;  /* 0x0000001a0f5c7e25 */ /* 0x001fca000f8e0000 */
[----:B------:R0:W-:Y:S01]  /*5b10*/  STG.E.128 desc[UR14][R92.64], R88 ;  /* 0x000000585c007986 */ /* 0x0001e2000c101d0e */
[----:B------:R-:W-:Y:S05]  /*5b20*/  @!P0 BRA `(.L_x_16570) ;  /* 0x0000000000748947 */ /* 0x000fea0003800000 */
[--C-:B------:R-:W-:Y:S01]  /*5b30*/  FFMA.FTZ R0, R137, UR5, R154.reuse ;  /* 0x0000000589007c23 */ /* 0x100fe2000801009a */
[--C-:B------:R-:W-:Y:S01]  /*5b40*/  FFMA.FTZ R87, R134, UR5, R154.reuse ;  /* 0x0000000586577c23 */ /* 0x100fe2000801009a */
[----:B------:R-:W-:Y:S01]  /*5b50*/  FFMA.FTZ R15, R136, UR5, R154 ;  /* 0x00000005880f7c23 */ /* 0x000fe2000801009a */
[----:B------:R-:W-:Y:S01]  /*5b60*/  LOP3.LUT P1, RZ, R181, 0xff, RZ, 0xc0, !PT ;  /* 0x000000ffb5ff7812 */ /* 0x000fe2000782c0ff */
        /* <DEDUP_REMOVED lines=16> */
[----:B------:R-:W-:Y:S01]  /*5c70*/  LOP3.LUT P3, RZ, R181, 0xff00, RZ, 0xc0, !PT ;  /* 0x0000ff00b5ff7812 */ /* 0x000fe2000786c0ff */
[----:B------:R-:W-:Y:S01]  /*5c80*/  FMUL.FTZ R91, R89, UR7 ;  /* 0x00000007595b7c20 */ /* 0x000fe20008410000 */
[----:B------:R-:W-:-:S02]  /*5c90*/  LOP3.LUT P4, RZ, R181, 0xff0000, RZ, 0xc0, !PT ;  /* 0x00ff0000b5ff7812 */ /* 0x000fc4000788c0ff */
[----:B------:R-:W-:Y:S02]  /*5ca0*/  ISETP.GE.U32.AND P5, PT, R181, 0x1000000, PT ;  /* 0x01000000b500780c */ /* 0x000fe40003fa6070 */
[----:B------:R-:W-:Y:S02]  /*5cb0*/  SEL R88, R0, RZ, P1 ;  /* 0x000000ff00587207 */ /* 0x000fe40000800000 */
[----:B------:R-:W-:Y:S02]  /*5cc0*/  SEL R89, R15, RZ, P3 ;  /* 0x000000ff0f597207 */ /* 0x000fe40001800000 */
[----:B------:R-:W-:Y:S02]  /*5cd0*/  SEL R90, R90, RZ, P4 ;  /* 0x000000ff5a5a7207 */ /* 0x000fe40002000000 */
[----:B------:R-:W-:Y:S01]  /*5ce0*/  SEL R91, R91, RZ, P5 ;  /* 0x000000ff5b5b7207 */ /* 0x000fe20002800000 */
[----:B------:R-:W-:Y:S06]  /*5cf0*/  BRA `(.L_x_16571) ;  /* 0x0000000000707947 */ /* 0x000fec0003800000 */
.L_x_16570:
        /* <DEDUP_REMOVED lines=27> */
[----:B------:R-:W-:-:S07]  /*5eb0*/  SEL R91, R91, RZ, P5 ;  /* 0x000000ff5b5b7207 */ /* 0x000fce0002800000 */
.L_x_16571:
[----:B------:R-:W0:Y:S01]  /*5ec0*/  @P0 LDC.64 R92, c[0x0][0x478] ;  /* 0x00011e00ff5c0b82 */ /* 0x000e220000000a00 */
[----:B------:R-:W-:Y:S01]  /*5ed0*/  IADD3 R15, PT, PT, R4, 0x100, RZ ;  /* 0x00000100040f7810 */ /* 0x000fe20007ffe0ff */
[----:B------:R-:W-:-:S04]  /*5ee0*/  HFMA2 R0, -RZ, RZ, 0, 9.5367431640625e-07 ;  /* 0x00000010ff007431 */ /* 0x000fc800000001ff */
[----:B0-----:R-:W-:-:S05]  /*5ef0*/  @P0 IMAD.WIDE.U32 R92, R15, 0x10, R92 ;  /* 0x000000100f5c0825 */ /* 0x001fca00078e005c */
[----:B------:R0:W-:Y:S02]  /*5f00*/  @P0 STG.E.128 desc[UR14][R92.64], R84 ;  /* 0x000000545c000986 */ /* 0x0001e4000c101d0e */
[----:B0-----:R-:W-:-:S05]  /*5f10*/  IMAD.WIDE.U32 R92, R15, R0, UR26 ;  /* 0x0000001a0f5c7e25 */ /* 0x001fca000f8e0000 */
        /* <DEDUP_REMOVED lines=31> */
.L_x_16572:
        /* <DEDUP_REMOVED lines=24> */
[----:B0-----:R-:W-:Y:S02]  /*6290*/  SEL R88, R100, RZ, P1 ;  /* 0x000000ff64587207 */ /* 0x001fe40000800000 */
[----:B------:R-:W-:Y:S02]  /*62a0*/  SEL R89, R101, RZ, P3 ;  /* 0x000000ff65597207 */ /* 0x000fe40001800000 */
[----:B------:R-:W-:-:S02]  /*62b0*/  SEL R90, R108, RZ, P4 ;  /* 0x000000ff6c5a7207 */ /* 0x000fc40002000000 */
[----:B------:R-:W-:-:S07]  /*62c0*/  SEL R91, R109, RZ, P5 ;  /* 0x000000ff6d5b7207 */ /* 0x000fce0002800000 */
.L_x_16573:
[----:B------:R-:W0:Y:S01]  /*62d0*/  @P0 LDC.64 R92, c[0x0][0x478] ;  /* 0x00011e00ff5c0b82 */ /* 0x000e220000000a00 */
[----:B------:R-:W-:Y:S02]  /*62e0*/  IADD3 R95, PT, PT, R4, 0x180, RZ ;  /* 0x00000180045f7810 */ /* 0x000fe40007ffe0ff */
[----:B------:R-:W-:-:S03]  /*62f0*/  MOV R94, 0x10 ;  /* 0x00000010005e7802 */ /* 0x000fc60000000f00 */
[----:B0-----:R-:W-:-:S04]  /*6300*/  @P0 IMAD.WIDE.U32 R92, R95, 0x10, R92 ;  /* 0x000000105f5c0825 */ /* 0x001fc800078e005c */
[----:B------:R-:W-:Y:S01]  /*6310*/  IMAD.WIDE.U32 R94, R95, R94, UR26 ;  /* 0x0000001a5f5e7e25 */ /* 0x000fe2000f8e005e */
[----:B------:R0:W-:Y:S04]  /*6320*/  @P0 STG.E.128 desc[UR14][R92.64], R84 ;  /* 0x000000545c000986 */ /* 0x0001e8000c101d0e */
[----:B------:R0:W-:Y:S01]  /*6330*/  STG.E.128 desc[UR14][R94.64], R88 ;  /* 0x000000585e007986 */ /* 0x0001e2000c101d0e */
[----:B------:R-:W-:Y:S05]  /*6340*/  @!P0 BRA `(.L_x_16574) ;  /* 0x0000000000748947 */ /* 0x000fea0003800000 */
        /* <DEDUP_REMOVED lines=29> */
.L_x_16574:
        /* <DEDUP_REMOVED lines=28> */
.L_x_16575:
[----:B------:R-:W0:Y:S01]  /*66e0*/  @P0 LDC.64 R92, c[0x0][0x478] ;  /* 0x00011e00ff5c0b82 */ /* 0x000e220000000a00 */
[----:B------:R-:W-:Y:S01]  /*66f0*/  HFMA2 R94, -RZ, RZ, 0, 9.5367431640625e-07 ;  /* 0x00000010ff5e7431 */ /* 0x000fe200000001ff */
[----:B------:R-:W-:-:S05]  /*6700*/  IADD3 R95, PT, PT, R4, 0x200, RZ ;  /* 0x00000200045f7810 */ /* 0x000fca0007ffe0ff */
[----:B0-----:R-:W-:-:S04]  /*6710*/  @P0 IMAD.WIDE.U32 R92, R95, 0x10, R92 ;  /* 0x000000105f5c0825 */ /* 0x001fc800078e005c */
[----:B------:R-:W-:Y:S01]  /*6720*/  IMAD.WIDE.U32 R94, R95, R94, UR26 ;  /* 0x0000001a5f5e7e25 */ /* 0x000fe2000f8e005e */
[----:B------:R0:W-:Y:S04]  /*6730*/  @P0 STG.E.128 desc[UR14][R92.64], R84 ;  /* 0x000000545c000986 */ /* 0x0001e8000c101d0e */
        /* <DEDUP_REMOVED lines=31> */
.L_x_16576:
        /* <DEDUP_REMOVED lines=28> */
.L_x_16577:
        /* <DEDUP_REMOVED lines=37> */
.L_x_16578:
        /* <DEDUP_REMOVED lines=28> */
.L_x_16579:
        /* <DEDUP_REMOVED lines=37> */
.L_x_16580:
        /* <DEDUP_REMOVED lines=28> */
.L_x_16581:
        /* <DEDUP_REMOVED lines=37> */
.L_x_16582:
        /* <DEDUP_REMOVED lines=28> */
.L_x_16583:
[----:B------:R-:W0:Y:S01]  /*7720*/  @P0 LDC.64 R20, c[0x0][0x478] ;  /* 0x00011e00ff140b82 */ /* 0x000e220000000a00 */
[----:B------:R-:W-:-:S05]  /*7730*/  HFMA2 R22, -RZ, RZ, 0, 9.5367431640625e-07 ;  /* 0x00000010ff167431 */ /* 0x000fca00000001ff */
[----:B------:R-:W-:-:S04]  /*7740*/  IMAD.WIDE.U32 R22, R3, R22, UR26 ;  /* 0x0000001a03167e25 */ /* 0x000fc8000f8e0016 */
[----:B0-----:R-:W-:-:S05]  /*7750*/  @P0 IMAD.WIDE.U32 R20, R3, 0x10, R20 ;  /* 0x0000001003140825 */ /* 0x001fca00078e0014 */
        /* <DEDUP_REMOVED lines=32> */
.L_x_16584:
        /* <DEDUP_REMOVED lines=28> */
.L_x_16585:
[----:B------:R-:W0:Y:S01]  /*7b20*/  @P0 LDC.64 R20, c[0x0][0x478] ;  /* 0x00011e00ff140b82 */ /* 0x000e220000000a00 */
[----:B------:R-:W-:Y:S01]  /*7b30*/  MOV R3, 0x10 ;  /* 0x0000001000037802 */ /* 0x000fe20000000f00 */
[----:B0-----:R-:W-:-:S04]  /*7b40*/  @P0 IMAD.WIDE.U32 R20, R2, 0x10, R20 ;  /* 0x0000001002140825 */ /* 0x001fc800078e0014 */
[----:B------:R-:W-:Y:S01]  /*7b50*/  IMAD.WIDE.U32 R2, R2, R3, UR26 ;  /* 0x0000001a02027e25 */ /* 0x000fe2000f8e0003 */
[----:B------:R0:W-:Y:S04]  /*7b60*/  @P0 STG.E.128 desc[UR14][R20.64], R84 ;  /* 0x0000005414000986 */ /* 0x0001e8000c101d0e */
[----:B------:R0:W-:Y:S02]  /*7b70*/  STG.E.128 desc[UR14][R2.64], R16 ;  /* 0x0000001002007986 */ /* 0x0001e4000c101d0e */
.L_x_16565:
        /* <DEDUP_REMOVED lines=14> */
[----:B01-3--:R-:W-:Y:S02]  /*7c60*/  MOV R16, R195 ;  /* 0x000000c300107202 */ /* 0x00bfe40000000f00 */
        /* <DEDUP_REMOVED lines=65> */
.L_x_16562:
        /* <DEDUP_REMOVED lines=9> */
[----:B----4-:R-:W-:-:S05]  /*8110*/  IMAD.WIDE.U32 R48, R51, 0x10, R48 ;  /* 0x0000001033307825 */ /* 0x010fca00078e0030 */
        /* <DEDUP_REMOVED lines=20> */
.L_x_16587:
        /* <DEDUP_REMOVED lines=10> */
.L_x_19443:


//--------------------- .text._ZN10layer_norm22ln_bwd_finalize_kernelINS_22Kernel_traits_finalizeILj5120E6__halfffffjLb0ELj1024ELj4ENS_18Kernel_traits_baseILj5120ES2_ffffjLj1024EEEEELb0ELb0EEEvNS_9BwdParamsE --------------------------
	.section	.text._ZN10layer_norm22ln_bwd_finalize_kernelINS_22Kernel_traits_finalizeILj5120E6__halfffffjLb0ELj1024ELj4ENS_18Kernel_traits_baseILj5120ES2_ffffjLj1024EEEEELb0ELb0EEEvNS_9BwdParamsE,"ax",@progbits
	.align	128
        .global         _ZN10layer_norm22ln_bwd_finalize_kernelINS_22Kernel_traits_finalizeILj5120E6__halfffffjLb0ELj1024ELj4ENS_18Kernel_traits_baseILj5120ES2_ffffjLj1024EEEEELb0ELb0EEEvNS_9BwdParamsE
        .type           _ZN10layer_norm22ln_bwd_finalize_kernelINS_22Kernel_traits_finalizeILj5120E6__halfffffjLb0ELj1024ELj4ENS_18Kernel_traits_baseILj5120ES2_ffffjLj1024EEEEELb0ELb0EEEvNS_9BwdParamsE,@function
        .size           _ZN10layer_norm22ln_bwd_finalize_kernelINS_22Kernel_traits_finalizeILj5120E6__halfffffjLb0ELj1024ELj4ENS_18Kernel_traits_baseILj5120ES2_ffffjLj1024EEEEELb0ELb0EEEvNS_9BwdParamsE,(.L_x_19444 - _ZN10layer_norm22ln_bwd_finalize_kernelINS_22Kernel_traits_finalizeILj5120E6__halfffffjLb0ELj1024ELj4ENS_18Kernel_traits_baseILj5120ES2_ffffjLj1024EEEEELb0ELb0EEEvNS_9BwdParamsE)
        .other          _ZN10layer_norm22ln_bwd_finalize_kernelINS_22Kernel_traits_finalizeILj5120E6__halfffffjLb0ELj1024ELj4ENS_18Kernel_traits_baseILj5120ES2_ffffjLj1024EEEEELb0ELb0EEEvNS_9BwdParamsE,@"STO_CUDA_ENTRY STV_DEFAULT"
_ZN10layer_norm22ln_bwd_finalize_kernelINS_22Kernel_traits_finalizeILj5120E6__halfffffjLb0ELj1024ELj4ENS_18Kernel_traits_baseILj5120ES2_ffffjLj1024EEEEELb0ELb0EEEvNS_9BwdParamsE:
.text._ZN10layer_norm22ln_bwd_finalize_kernelINS_22Kernel_traits_finalizeILj5120E6__halfffffjLb0ELj1024ELj4ENS_18Kernel_traits_baseILj5120ES2_ffffjLj1024EEEEELb0ELb0EEEvNS_9BwdParamsE:
        /* <DEDUP_REMOVED lines=78> */
.L_x_16592:
        /* <DEDUP_REMOVED lines=118> */
.L_x_16591:
[----:B------:R-:W-:Y:S05]  /*0c40*/  BSYNC.RECONVERGENT B1 ;  /* 0x0000000000017941 */ /* 0x000fea0003800200 */
.L_x_16590:
        /* <DEDUP_REMOVED lines=68> */
.L_x_16594:
[----:B------:R-:W-:Y:S05]  /*1090*/  BSYNC.RECONVERGENT B1 ;  /* 0x0000000000017941 */ /* 0x000fea0003800200 */
.L_x_16593:
        /* <DEDUP_REMOVED lines=37> */
.L_x_16596:
[----:B------:R-:W-:Y:S05]  /*12f0*/  BSYNC.RECONVERGENT B1 ;  /* 0x0000000000017941 */ /* 0x000fea0003800200 */
.L_x_16595:
[----:B------:R-:W-:Y:S05]  /*1300*/  @!P1 BRA `(.L_x_16589) ;  /* 0x00000000003c9947 */ /* 0x000fea0003800000 */
[----:B------:R-:W0:Y:S01]  /*1310*/  LDC.64 R8, c[0x0][0x440] ;  /* 0x00011000ff087b82 */ /* 0x000e220000000a00 */
[----:B------:R-:W-:Y:S01]  /*1320*/  IMAD R2, R2, R54, R7 ;  /* 0x0000003602027224 */ /* 0x000fe200078e0207 */
[----:B------:R-:W-:-:S04]  /*1330*/  IADD3 R0, PT, PT, -R0, RZ, RZ ;  /* 0x000000ff00007210 */ /* 0x000fc80007ffe1ff */
[----:B------:R-:W-:Y:S02]  /*1340*/  IADD3 R13, PT, PT, R57, R2, RZ ;  /* 0x00000002390d7210 */ /* 0x000fe40007ffe0ff */
[----:B------:R-:W1:Y:S05]  /*1350*/  LDC.64 R10, c[0x0][0x448] ;  /* 0x00011200ff0a7b82 */ /* 0x000e6a0000000a00 */
.L_x_16597:
        /* <DEDUP_REMOVED lines=10> */
.L_x_16589:
[----:B------:R-:W-:Y:S05]  /*1400*/  BSYNC.RECONVERGENT B0 ;  /* 0x0000000000007941 */ /* 0x000fea0003800200 */
.L_x_16588:
        /* <DEDUP_REMOVED lines=62> */
.L_x_16598:
        /* <DEDUP_REMOVED lines=9> */
.L_x_19444:


//--------------------- .text._ZN10layer_norm13ln_bwd_kernelINS_13Kernel_traitsI6__halfffffjLj5120ELj1ELj1ELj4ELj16ENS_18Kernel_traits_baseILj5120ES2_ffffjLj128EEEEELb1ELb0ELb1ELb0EEEvNS_9BwdParamsE --------------------------
	.section	.text._ZN10layer_norm13ln_bwd_kernelINS_13Kernel_traitsI6__halfffffjLj5120ELj1ELj1ELj4ELj16ENS_18Kernel_traits_baseILj5120ES2_ffffjLj128EEEEELb1ELb0ELb1ELb0EEEvNS_9BwdParamsE,"ax",@progbits
	.align	128
        .global         _ZN10layer_norm13ln_bwd_kernelINS_13Kernel_traitsI6__halfffffjLj5120ELj1ELj1ELj4ELj16ENS_18Kernel_traits_baseILj5120ES2_ffffjLj128EEEEELb1ELb0ELb1ELb0EEEvNS_9BwdParamsE
        .type           _ZN10layer_norm13ln_bwd_kernelINS_13Kernel_traitsI6__halfffffjLj5120ELj1ELj1ELj4ELj16ENS_18Kernel_traits_baseILj5120ES2_ffffjLj128EEEEELb1ELb0ELb1ELb0EEEvNS_9BwdParamsE,@function
        .size           _ZN10layer_norm13ln_bwd_kernelINS_13Kernel_traitsI6__halfffffjLj5120ELj1ELj1ELj4ELj16ENS_18Kernel_traits_baseILj5120ES2_ffffjLj128EEEEELb1ELb0ELb1ELb0EEEvNS_9BwdParamsE,(.L_x_19445 - _ZN10layer_norm13ln_bwd_kernelINS_13Kernel_traitsI6__halfffffjLj5120ELj1ELj1ELj4ELj16ENS_18Kernel_traits_baseILj5120ES2_ffffjLj128EEEEELb1ELb0ELb1ELb0EEEvNS_9BwdParamsE)
        .other          _ZN10layer_norm13ln_bwd_kernelINS_13Kernel_traitsI6__halfffffjLj5120ELj1ELj1ELj4ELj16ENS_18Kernel_traits_baseILj5120ES2_ffffjLj128EEEEELb1ELb0ELb1ELb0EEEvNS_9BwdParamsE,@"STO_CUDA_ENTRY STV_DEFAULT"
_ZN10layer_norm13ln_bwd_kernelINS_13Kernel_traitsI6__halfffffjLj5120ELj1ELj1ELj4ELj16ENS_18Kernel_traits_baseILj5120ES2_ffffjLj128EEEEELb1ELb0ELb1ELb0EEEvNS_9BwdParamsE:
.text._ZN10layer_norm13ln_bwd_kernelINS_13Kernel_traitsI6__halfffffjLj5120ELj1ELj1ELj4ELj16ENS_18Kernel_traits_baseILj5120ES2_ffffjLj128EEEEELb1ELb0ELb1ELb0EEEvNS_9BwdParamsE:
        /* <DEDUP_REMOVED lines=19> */
[----:B------:R-:W-:Y:S02]  /*0130*/  ISETP.GE.U32.AND P0, PT, R7, 0x300, PT ;  /* 0x000003000700780c */ /* 0x000fe40003f06070 */
[----:B------:R-:W-:Y:S01]  /*0140*/  P2R R50, PR, RZ, 0x40 ;  /* 0x00000040ff327803 */ /* 0x000fe20000000000 */
[----:B------:R-:W2:Y:S01]  /*0150*/  @P4 LDC.64 R2, c[0x0][0x3d0] ;  /* 0x0000f400ff024b82 */ /* 0x000ea20000000a00 */
        /* <DEDUP_REMOVED lines=9> */
[----:B------:R-:W0:Y:S01]  /*01f0*/  @P6 LDC.64 R32, c[0x0][0x3d0] ;  /* 0x0000f400ff206b82 */ /* 0x000e220000000a00 */
[C---:B--2---:R-:W-:Y:S01]  /*0200*/  @P4 IMAD.WIDE.U32 R2, R49.reuse, 0x8, R2 ;  /* 0x0000000831024825 */ /* 0x044fe200078e0002 */
[----:B------:R-:W-:Y:S02]  /*0210*/  @P4 LOP3.LUT R49, R49, 0x80, RZ, 0xfc, !PT ;  /* 0x0000008031314812 */ /* 0x000fe400078efcff */
[----:B------:R-:W-:Y:S02]  /*0220*/  @P6 LOP3.LUT R6, R6, 0x2, RZ, 0xfc, !PT ;  /* 0x0000000206066812 */ /* 0x000fe400078efcff */
[----:B------:R-:W-:Y:S01]  /*0230*/  ISETP.GE.U32.AND P4, PT, R7, 0x500, PT ;  /* 0x000005000700780c */ /* 0x000fe20003f86070 */
[C---:B---3--:R-:W-:Y:S01]  /*0240*/  @P3 IMAD.WIDE.U32 R28, R49.reuse, 0x8, R24 ;  /* 0x00000008311c3825 */ /* 0x048fe200078e0018 */
[----:B------:R-:W-:Y:S01]  /*0250*/  @P3 IADD3 R49, PT, PT, R49, 0x80, RZ ;  /* 0x0000008031313810 */ /* 0x000fe20007ffe0ff */
[----:B------:R-:W2:Y:S01]  /*0260*/  @P5 LDC.64 R24, c[0x0][0x3d0] ;  /* 0x0000f400ff185b82 */ /* 0x000ea20000000a00 */
[----:B------:R-:W-:-:S02]  /*0270*/  LOP3.LUT R6, R6, 0xfffffffe, RZ, 0xc0, !PT ;  /* 0xfffffffe06067812 */ /* 0x000fc400078ec0ff */
[----:B------:R-:W-:Y:S02]  /*0280*/  ISETP.GE.U32.AND P3, PT, R7, 0x480, PT ;  /* 0x000004800700780c */ /* 0x000fe40003f66070 */
[----:B------:R-:W-:Y:S01]  /*0290*/  @P5 LOP3.LUT R6, R6, 0x1, RZ, 0xfc, !PT ;  /* 0x0000000106065812 */ /* 0x000fe200078efcff */
[C---:B----4-:R-:W-:Y:S01]  /*02a0*/  @P2 IMAD.WIDE.U32 R30, R49.reuse, 0x8, R30 ;  /* 0x00000008311e2825 */ /* 0x050fe200078e001e */
[----:B------:R-:W-:Y:S01]  /*02b0*/  @P2 IADD3 R49, PT, PT, R49, 0x80, RZ ;  /* 0x0000008031312810 */ /* 0x000fe20007ffe0ff */
[----:B------:R-:W3:Y:S01]  /*02c0*/  @P0 LDC.64 R36, c[0x0][0x3d0] ;  /* 0x0000f400ff240b82 */ /* 0x000ee20000000a00 */
[----:B------:R-:W-:-:S03]  /*02d0*/  ISETP.GE.U32.AND P2, PT, R7, 0x400, PT ;  /* 0x000004000700780c */ /* 0x000fc60003f46070 */
[----:B0-----:R-:W-:-:S04]  /*02e0*/  @P6 IMAD.WIDE.U32 R32, R49, 0x8, R32 ;  /* 0x0000000831206825 */ /* 0x001fc800078e0020 */
[----:B------:R-:W0:Y:S01]  /*02f0*/  @P1 LDC.64 R38, c[0x0][0x3d0] ;  /* 0x0000f400ff261b82 */ /* 0x000e220000000a00 */
[----:B------:R-:W-:Y:S01]  /*0300*/  @P6 VIADD R49, R49, 0x80 ;  /* 0x0000008031316836 */ /* 0x000fe20000000000 */
[----:B------:R-:W-:-:S04]  /*0310*/  LOP3.LUT P6, RZ, R6, 0x4, RZ, 0xc0, !PT ;  /* 0x0000000406ff7812 */ /* 0x000fc800078cc0ff */
[----:B------:R-:W-:Y:S02]  /*0320*/  P2R R48, PR, RZ, 0x40 ;  /* 0x00000040ff307803 */ /* 0x000fe40000000000 */
[----:B------:R-:W4:Y:S01]  /*0330*/  @P2 LDC.64 R44, c[0x0][0x3d0] ;  /* 0x0000f400ff2c2b82 */ /* 0x000f220000000a00 */
[C---:B------:R-:W-:Y:S01]  /*0340*/  LOP3.LUT P6, RZ, R6.reuse, 0x8, RZ, 0xc0, !PT ;  /* 0x0000000806ff7812 */ /* 0x040fe200078cc0ff */
[C---:B--2---:R-:W-:Y:S01]  /*0350*/  @P5 IMAD.WIDE.U32 R34, R49.reuse, 0x8, R24 ;  /* 0x0000000831225825 */ /* 0x044fe200078e0018 */
[----:B------:R-:W-:Y:S02]  /*0360*/  @P5 IADD3 R49, PT, PT, R49, 0x80, RZ ;  /* 0x0000008031315810 */ /* 0x000fe40007ffe0ff */
[----:B------:R-:W-:Y:S02]  /*0370*/  P2R R0, PR, RZ, 0x40 ;  /* 0x00000040ff007803 */ /* 0x000fe40000000000 */
[C---:B------:R-:W-:Y:S01]  /*0380*/  LOP3.LUT P6, RZ, R6.reuse, 0x10, RZ, 0xc0, !PT ;  /* 0x0000001006ff7812 */ /* 0x040fe200078cc0ff */
[----:B------:R-:W2:Y:S01]  /*0390*/  @P3 LDC.64 R46, c[0x0][0x3d0] ;  /* 0x0000f400ff2e3b82 */ /* 0x000ea20000000a00 */
[C---:B---3--:R-:W-:Y:S01]  /*03a0*/  @P0 IMAD.WIDE.U32 R40, R49.reuse, 0x8, R36 ;  /* 0x0000000831280825 */ /* 0x048fe200078e0024 */
[----:B------:R-:W-:Y:S01]  /*03b0*/  @P0 IADD3 R49, PT, PT, R49, 0x80, RZ ;  /* 0x0000008031310810 */ /* 0x000fe20007ffe0ff */
[----:B------:R-:W5:Y:S01]  /*03c0*/  @P5 LDG.E.64 R14, desc[UR20][R34.64] ;  /* 0x00000014220e5981 */ /* 0x000f62000c1e1b00 */
[----:B-1----:R-:W-:Y:S01]  /*03d0*/  UISETP.GE.AND UP0, UPT, UR11, UR4, UPT ;  /* 0x000000040b00728c */ /* 0x002fe2000bf06270 */
[----:B------:R-:W-:-:S03]  /*03e0*/  LOP3.LUT R6, R6, 0xffffffdf, RZ, 0xc0, !PT ;  /* 0xffffffdf06067812 */ /* 0x000fc600078ec0ff */
[----:B------:R-:W1:Y:S01]  /*03f0*/  @P4 LDC.64 R24, c[0x0][0x3d0] ;  /* 0x0000f400ff184b82 */ /* 0x000e620000000a00 */
[C---:B0-----:R-:W-:Y:S01]  /*0400*/  @P1 IMAD.WIDE.U32 R42, R49.reuse, 0x8, R38 ;  /* 0x00000008312a1825 */ /* 0x041fe200078e0026 */
[----:B------:R-:W-:Y:S01]  /*0410*/  @P1 IADD3 R49, PT, PT, R49, 0x80, RZ ;  /* 0x0000008031311810 */ /* 0x000fe20007ffe0ff */
[----:B------:R0:W5:Y:S01]  /*0420*/  @P0 LDG.E.64 R16, desc[UR20][R40.64] ;  /* 0x0000001428100981 */ /* 0x000162000c1e1b00 */
[----:B------:R-:W-:-:S03]  /*0430*/  @P4 LOP3.LUT R6, R6, 0x20, RZ, 0xfc, !PT ;  /* 0x0000002006064812 */ /* 0x000fc600078efcff */
[----:B------:R-:W5:Y:S01]  /*0440*/  @P6 LDG.E.64 R4, desc[UR20][R2.64] ;  /* 0x0000001402046981 */ /* 0x000f62000c1e1b00 */
[----:B------:R-:W-:Y:S01]  /*0450*/  ISETP.NE.AND P6, PT, R0, RZ, PT ;  /* 0x000000ff0000720c */ /* 0x000fe20003fc5270 */
[C---:B----4-:R-:W-:Y:S01]  /*0460*/  @P2 IMAD.WIDE.U32 R44, R49.reuse, 0x8, R44 ;  /* 0x00000008312c2825 */ /* 0x050fe200078e002c */
[----:B------:R-:W-:Y:S01]  /*0470*/  @P2 IADD3 R49, PT, PT, R49, 0x80, RZ ;  /* 0x0000008031312810 */ /* 0x000fe20007ffe0ff */
[----:B------:R3:W5:Y:S01]  /*0480*/  @P1 LDG.E.64 R18, desc[UR20][R42.64] ;  /* 0x000000142a121981 */ /* 0x000762000c1e1b00 */
[----:B------:R-:W-:Y:S02]  /*0490*/  CS2R R36, SRZ ;  /* 0x0000000000247805 */ /* 0x000fe4000001ff00 */
[----:B------:R-:W-:Y:S02]  /*04a0*/  CS2R R38, SRZ ;  /* 0x0000000000267805 */ /* 0x000fe4000001ff00 */
[----:B------:R-:W-:Y:S01]  /*04b0*/  CS2R R76, SRZ ;  /* 0x00000000004c7805 */ /* 0x000fe2000001ff00 */
[----:B------:R4:W5:Y:S04]  /*04c0*/  @P2 LDG.E.64 R20, desc[UR20][R44.64] ;  /* 0x000000142c142981 */ /* 0x000968000c1e1b00 */
[----:B------:R-:W5:Y:S01]  /*04d0*/  @P6 LDG.E.64 R8, desc[UR20][R28.64] ;  /* 0x000000141c086981 */ /* 0x000f62000c1e1b00 */
[----:B------:R-:W-:Y:S01]  /*04e0*/  ISETP.NE.AND P6, PT, R48, RZ, PT ;  /* 0x000000ff3000720c */ /* 0x000fe20003fc5270 */
[C---:B--2---:R-:W-:Y:S01]  /*04f0*/  @P3 IMAD.WIDE.U32 R46, R49.reuse, 0x8, R46 ;  /* 0x00000008312e3825 */ /* 0x044fe200078e002e */
[----:B------:R-:W-:-:S02]  /*0500*/  @P3 IADD3 R49, PT, PT, R49, 0x80, RZ ;  /* 0x0000008031313810 */ /* 0x000fc40007ffe0ff */
[----:B------:R-:W-:Y:S02]  /*0510*/  CS2R R78, SRZ ;  /* 0x00000000004e7805 */ /* 0x000fe4000001ff00 */
[----:B0-----:R-:W-:Y:S02]  /*0520*/  CS2R R40, SRZ ;  /* 0x0000000000287805 */ /* 0x001fe4000001ff00 */
[----:B---3--:R-:W-:Y:S01]  /*0530*/  CS2R R42, SRZ ;  /* 0x00000000002a7805 */ /* 0x008fe2000001ff00 */
[----:B------:R0:W5:Y:S04]  /*0540*/  @P3 LDG.E.64 R22, desc[UR20][R46.64] ;  /* 0x000000142e163981 */ /* 0x000168000c1e1b00 */
[----:B------:R2:W5:Y:S01]  /*0550*/  @P6 LDG.E.64 R10, desc[UR20][R30.64] ;  /* 0x000000141e0a6981 */ /* 0x000562000c1e1b00 */
[----:B------:R-:W-:Y:S01]  /*0560*/  ISETP.NE.AND P6, PT, R50, RZ, PT ;  /* 0x000000ff3200720c */ /* 0x000fe20003fc5270 */
[----:B-1----:R-:W-:-:S05]  /*0570*/  @P4 IMAD.WIDE.U32 R24, R49, 0x8, R24 ;  /* 0x0000000831184825 */ /* 0x002fca00078e0018 */
[----:B------:R2:W5:Y:S07]  /*0580*/  @P4 LDG.E.64 R26, desc[UR20][R24.64] ;  /* 0x00000014181a4981 */ /* 0x00056e000c1e1b00 */
[----:B------:R2:W5:Y:S01]  /*0590*/  @P6 LDG.E.64 R12, desc[UR20][R32.64] ;  /* 0x00000014200c6981 */ /* 0x000562000c1e1b00 */
[----:B----4-:R-:W-:Y:S02]  /*05a0*/  CS2R R44, SRZ ;  /* 0x00000000002c7805 */ /* 0x010fe4000001ff00 */
[----:B0-----:R-:W-:-:S02]  /*05b0*/  CS2R R46, SRZ ;  /* 0x00000000002e7805 */ /* 0x001fc4000001ff00 */
        /* <DEDUP_REMOVED lines=32> */
[----:B--2---:R-:W-:Y:S06]  /*07c0*/  BRA.U UP0, `(.L_x_16599) ;  /* 0x000000cd008c7547 */ /* 0x004fec000b800000 */
[----:B-----5:R-:W-:Y:S01]  /*07d0*/  IMAD.MOV.U32 R0, RZ, RZ, R4 ;  /* 0x000000ffff007224 */ /* 0x020fe200078e0004 */
[--C-:B------:R-:W-:Y:S01]  /*07e0*/  SHF.R.U64 R2, R4, 0x10, R5.reuse ;  /* 0x0000001004027819 */ /* 0x100fe20000001205 */
[----:B------:R-:W-:Y:S01]  /*07f0*/  IMAD.MOV.U32 R251, RZ, RZ, R12 ;  /* 0x000000fffffb7224 */ /* 0x000fe200078e000c */
[----:B------:R-:W-:Y:S01]  /*0800*/  MOV R3, R5 ;  /* 0x0000000500037202 */ /* 0x000fe20000000f00 */
[----:B------:R-:W-:Y:S01]  /*0810*/  IMAD.MOV.U32 R245, RZ, RZ, R18 ;  /* 0x000000fffff57224 */ /* 0x000fe200078e0012 */
[----:B------:R-:W-:Y:S01]  /*0820*/  SHF.R.U32.HI R4, RZ, 0x10, R5 ;  /* 0x00000010ff047819 */ /* 0x000fe20000011605 */
[----:B------:R0:W-:Y:S01]  /*0830*/  STL.S16 [R1+0x12], R0 ;  /* 0x0000120001007387 */ /* 0x0001e20000100600 */
[----:B------:R-:W-:Y:S01]  /*0840*/  MOV R5, R8 ;  /* 0x0000000800057202 */ /* 0x000fe20000000f00 */
[----:B------:R-:W-:Y:S01]  /*0850*/  IMAD.MOV.U32 R239, RZ, RZ, R26 ;  /* 0x000000ffffef7224 */ /* 0x000fe200078e001a */
[----:B------:R-:W-:Y:S01]  /*0860*/  SHF.R.U64 R8, R8, 0x10, R9 ;  /* 0x0000001008087819 */ /* 0x000fe20000001209 */
[----:B------:R0:W-:Y:S01]  /*0870*/  STL.S16 [R1+0x10], R2 ;  /* 0x0000100201007387 */ /* 0x0001e20000100600 */
[----:B------:R-:W-:-:S02]  /*0880*/  MOV R24, R9 ;  /* 0x0000000900187202 */ /* 0x000fc40000000f00 */
[----:B------:R-:W-:Y:S02]  /*0890*/  CS2R R36, SRZ ;  /* 0x0000000000247805 */ /* 0x000fe4000001ff00 */
[----:B------:R-:W-:Y:S01]  /*08a0*/  SHF.R.U32.HI R9, RZ, 0x10, R9 ;  /* 0x00000010ff097819 */ /* 0x000fe20000011609 */
[----:B------:R0:W-:Y:S01]  /*08b0*/  STL.S16 [R1+0xe], R3 ;  /* 0x00000e0301007387 */ /* 0x0001e20000100600 */
[----:B------:R-:W-:Y:S02]  /*08c0*/  MOV R25, R10 ;  /* 0x0000000a00197202 */ /* 0x000fe40000000f00 */
[----:B------:R-:W-:Y:S02]  /*08d0*/  CS2R R38, SRZ ;  /* 0x0000000000267805 */ /* 0x000fe4000001ff00 */
[----:B------:R-:W-:Y:S01]  /*08e0*/  SHF.R.U64 R10, R10, 0x10, R11 ;  /* 0x000000100a0a7819 */ /* 0x000fe2000000120b */
[----:B------:R0:W-:Y:S01]  /*08f0*/  STL.S16 [R1+0xc], R4 ;  /* 0x00000c0401007387 */ /* 0x0001e20000100600 */
[----:B------:R-:W-:-:S02]  /*0900*/  MOV R249, R14 ;  /* 0x0000000e00f97202 */ /* 0x000fc40000000f00 */
[----:B------:R-:W-:Y:S02]  /*0910*/  CS2R R76, SRZ ;  /* 0x00000000004c7805 */ /* 0x000fe4000001ff00 */
[----:B------:R-:W-:Y:S01]  /*0920*/  MOV R247, R16 ;  /* 0x0000001000f77202 */ /* 0x000fe20000000f00 */
[----:B------:R0:W-:Y:S01]  /*0930*/  STL.S16 [R1+0xa], R5 ;  /* 0x00000a0501007387 */ /* 0x0001e20000100600 */
[----:B------:R-:W-:Y:S02]  /*0940*/  MOV R243, R20 ;  /* 0x0000001400f37202 */ /* 0x000fe40000000f00 */
[----:B------:R-:W-:Y:S02]  /*0950*/  CS2R R78, SRZ ;  /* 0x00000000004e7805 */ /* 0x000fe4000001ff00 */
[----:B------:R-:W-:Y:S01]  /*0960*/  MOV R241, R22 ;  /* 0x0000001600f17202 */ /* 0x000fe20000000f00 */
[----:B------:R0:W-:Y:S01]  /*0970*/  STL.S16 [R1+0x8], R8 ;  /* 0x0000080801007387 */ /* 0x0001e20000100600 */
[----:B------:R-:W-:-:S02]  /*0980*/  MOV R252, R11 ;  /* 0x0000000b00fc7202 */ /* 0x000fc40000000f00 */
[----:B------:R-:W-:Y:S02]  /*0990*/  CS2R R40, SRZ ;  /* 0x0000000000287805 */ /* 0x000fe4000001ff00 */
[----:B------:R-:W-:Y:S01]  /*09a0*/  SHF.R.U64 R12, R12, 0x10, R13 ;  /* 0x000000100c0c7819 */ /* 0x000fe2000000120d */
[----:B------:R0:W-:Y:S01]  /*09b0*/  STL.S16 [R1+0x6], R24 ;  /* 0x0000061801007387 */ /* 0x0001e20000100600 */
[----:B------:R-:W-:Y:S02]  /*09c0*/  MOV R250, R13 ;  /* 0x0000000d00fa7202 */ /* 0x000fe40000000f00 */
[----:B------:R-:W-:Y:S02]  /*09d0*/  CS2R R42, SRZ ;  /* 0x00000000002a7805 */ /* 0x000fe4000001ff00 */
[----:B------:R-:W-:Y:S01]  /*09e0*/  SHF.R.U64 R14, R14, 0x10, R15 ;  /* 0x000000100e0e7819 */ /* 0x000fe2000000120f */
        /* <DEDUP_REMOVED lines=8> */
[----:B------:R0:W-:Y:S01]  /*0a70*/  STL.S16 [R1], R10 ;  /* 0x0000000a01007387 */ /* 0x0001e20000100600 */
[----:B------:R-:W-:-:S02]  /*0a80*/  MOV R244, R19 ;  /* 0x0000001300f47202 */ /* 0x000fc40000000f00 */
[----:B------:R-:W-:Y:S02]  /*0a90*/  CS2R R48, SRZ ;  /* 0x0000000000307805 */ /* 0x000fe4000001ff00 */
[----:B------:R-:W-:Y:S02]  /*0aa0*/  SHF.R.U64 R20, R20, 0x10, R21 ;  /* 0x0000001014147819 */ /* 0x000fe40000001215 */
[----:B------:R-:W-:Y:S02]  /*0ab0*/  CS2R R50, SRZ ;  /* 0x0000000000327805 */ /* 0x000fe4000001ff00 */
[----:B------:R-:W-:Y:S02]  /*0ac0*/  MOV R242, R21 ;  /* 0x0000001500f27202 */ /* 0x000fe40000000f00 */
[----:B------:R-:W-:Y:S02]  /*0ad0*/  CS2R R52, SRZ ;  /* 0x0000000000347805 */ /* 0x000fe4000001ff00 */
[----:B------:R-:W-:-:S02]  /*0ae0*/  SHF.R.U64 R22, R22, 0x10, R23 ;  /* 0x0000001016167819 */ /* 0x000fc40000001217 */
        /* <DEDUP_REMOVED lines=9> */
[----:B------:R-:W-:Y:S02]  /*0b80*/  SHF.R.U32.HI R13, RZ, 0x10, R13 ;  /* 0x00000010ff0d7819 */ /* 0x000fe4000001160d */
[----:B------:R-:W-:Y:S02]  /*0b90*/  CS2R R64, SRZ ;  /* 0x0000000000407805 */ /* 0x000fe4000001ff00 */
[----:B------:R-:W-:-:S02]  /*0ba0*/  SHF.R.U32.HI R15, RZ, 0x10, R15 ;  /* 0x00000010ff0f7819 */ /* 0x000fc4000001160f */
        /* <DEDUP_REMOVED lines=41> */
[----:B------:R-:W-:-:S02]  /*0e40*/  CS2R R108, SRZ ;  /* 0x00000000006c7805 */ /* 0x000fc4000001ff00 */
        /* <DEDUP_REMOVED lines=11> */
.L_x_16743:
[----:B0-----:R-:W-:Y:S02]  /*0f00*/  UIMAD.WIDE UR8, UR11, 0x4, UR18 ;  /* 0x000000040b0878a5 */ /* 0x001fe4000f8e0212 */
[----:B------:R-:W-:-:S04]  /*0f10*/  UIMAD.WIDE UR6, UR11, 0x4, UR14 ;  /* 0x000000040b0678a5 */ /* 0x000fc8000f8e020e */
[----:B------:R-:W-:Y:S02]  /*0f20*/  MOV R30, UR8 ;  /* 0x00000008001e7c02 */ /* 0x000fe40008000f00 */
[----:B------:R-:W-:-:S05]  /*0f30*/  MOV R31, UR9 ;  /* 0x00000009001f7c02 */ /* 0x000fca0008000f00 */
[----:B-1234-:R0:W2:Y:S02]  /*0f40*/  LDG.E R160, desc[UR20][R30.64] ;  /* 0x000000141ea07981 */ /* 0x01e0a4000c1e1900 */
[----:B0-----:R-:W-:Y:S02]  /*0f50*/  MOV R30, UR6 ;  /* 0x00000006001e7c02 */ /* 0x001fe40008000f00 */
[----:B------:R-:W-:Y:S01]  /*0f60*/  MOV R31, UR7 ;  /* 0x00000007001f7c02 */ /* 0x000fe20008000f00 */
[----:B------:R-:W-:-:S04]  /*0f70*/  UIMAD.WIDE UR6, UR11, 0x4, UR16 ;  /* 0x000000040b0678a5 */ /* 0x000fc8000f8e0210 */
[----:B------:R0:W3:Y:S02]  /*0f80*/  LDG.E R161, desc[UR20][R30.64] ;  /* 0x000000141ea17981 */ /* 0x0000e4000c1e1900 */
[----:B0-----:R-:W-:Y:S01]  /*0f90*/  IMAD.U32 R30, RZ, RZ, UR6 ;  /* 0x00000006ff1e7e24 */ /* 0x001fe2000f8e00ff */
[----:B------:R-:W-:-:S05]  /*0fa0*/  MOV R31, UR7 ;  /* 0x00000007001f7c02 */ /* 0x000fca0008000f00 */
[----:B-----5:R0:W5:Y:S01]  /*0fb0*/  LDG.E R202, desc[UR20][R30.64] ;  /* 0x000000141eca7981 */ /* 0x020162000c1e1900 */
[----:B------:R-:W-:Y:S01]  /*0fc0*/  BSSY.RECONVERGENT B0, `(.L_x_16600) ;  /* 0x000030a000007945 */ /* 0x000fe20003800200 */
[----:B--2---:R-:W-:-:S13]  /*0fd0*/  R2UR UR31, R160 ;  /* 0x00000000a01f72ca */ /* 0x004fda00000e0000 */
[----:B------:R-:W-:Y:S01]  /*0fe0*/  UISETP.GE.AND UP2, UPT, UR31, 0x1, UPT ;  /* 0x000000011f00788c */ /* 0x000fe2000bf46270 */
[----:B---3--:R-:W-:-:S08]  /*0ff0*/  R2UR UR30, R161 ;  /* 0x00000000a11e72ca */ /* 0x008fd000000e0000 */
[----:B0-----:R-:W-:Y:S07]  /*1000*/  BRA.U !UP2, `(.L_x_16601) ;  /* 0x000000250a007547 */ /* 0x001fee000b800000 */
[----:B------:R-:W-:-:S06]  /*1010*/  UIMAD.WIDE UR6, UR11, 0x4, UR12 ;  /* 0x000000040b0678a5 */ /* 0x000fcc000f8e020c */
[----:B------:R-:W-:Y:S02]  /*1020*/  MOV R30, UR6 ;  /* 0x00000006001e7c02 */ /* 0x000fe40008000f00 */
[----:B------:R-:W-:-:S05]  /*1030*/  MOV R31, UR7 ;  /* 0x00000007001f7c02 */ /* 0x000fca0008000f00 */
[----:B------:R0:W2:Y:S01]  /*1040*/  LDG.E R30, desc[UR20][R30.64] ;  /* 0x000000141e1e7981 */ /* 0x0000a2000c1e1900 */
[C---:B------:R-:W-:Y:S01]  /*1050*/  ISETP.GE.U32.AND P6, PT, R7.reuse, 0x80, PT ;  /* 0x000000800700780c */ /* 0x040fe20003fc6070 */
[----:B------:R-:W-:Y:S01]  /*1060*/  UIADD3 UR7, UPT, UPT, UR31, -0x1, URZ ;  /* 0xffffffff1f077890 */ /* 0x000fe2000fffe0ff */
[C---:B------:R-:W-:Y:S01]  /*1070*/  ISETP.GE.U32.AND P5, PT, R7.reuse, 0x100, PT ;  /* 0x000001000700780c */ /* 0x040fe20003fa6070 */
[----:B------:R-:W3:Y:S01]  /*1080*/  S2R R160, SR_TID.X ;  /* 0x0000000000a07919 */ /* 0x000ee20000002100 */
[----:B------:R-:W-:Y:S01]  /*1090*/  LOP3.LUT R6, R6, 0xffffffef, RZ, 0xc0, !PT ;  /* 0xffffffef06067812 */ /* 0x000fe200078ec0ff */
[----:B-1----:R-:W-:Y:S01]  /*10a0*/  UIMAD UR6, UR11, UR10, URZ ;  /* 0x0000000a0b0672a4 */ /* 0x002fe2000f8e02ff */
[----:B-----5:R-:W-:Y:S01]  /*10b0*/  ISETP.GE.AND P4, PT, R202, 0x1, PT ;  /* 0x00000001ca00780c */ /* 0x020fe20003f86270 */
[----:B------:R-:W-:Y:S01]  /*10c0*/  UIMAD UR8, UR7, UR10, URZ ;  /* 0x0000000a070872a4 */ /* 0x000fe2000f8e02ff */
[C---:B------:R-:W-:Y:S01]  /*10d0*/  ISETP.GE.U32.AND P3, PT, R7.reuse, 0x180, PT ;  /* 0x000001800700780c */ /* 0x040fe20003f66070 */
[----:B------:R-:W-:Y:S01]  /*10e0*/  USHF.R.S32.HI UR7, URZ, 0x1f, UR6 ;  /* 0x0000001fff077899 */ /* 0x000fe20008011406 */
[C---:B------:R-:W-:Y:S01]  /*10f0*/  ISETP.GE.U32.AND P2, PT, R7.reuse, 0x200, PT ;  /* 0x000002000700780c */ /* 0x040fe20003f46070 */
[----:B------:R-:W-:Y:S01]  /*1100*/  USHF.R.S32.HI UR9, URZ, 0x1f, UR8 ;  /* 0x0000001fff097899 */ /* 0x000fe20008011408 */
[----:B------:R-:W-:Y:S01]  /*1110*/  ISETP.NE.AND P0, PT, RZ, UR28, PT ;  /* 0x0000001cff007c0c */ /* 0x000fe2000bf05270 */
[----:B------:R-:W-:Y:S01]  /*1120*/  ULEA.HI UR7, UR7, UR6, URZ, 0x2 ;  /* 0x0000000607077291 */ /* 0x000fe2000f8f10ff */
[----:B------:R-:W-:Y:S01]  /*1130*/  @P6 LOP3.LUT R6, R6, 0x10, RZ, 0xfc, !PT ;  /* 0x0000001006066812 */ /* 0x000fe200078efcff */
[----:B------:R-:W-:Y:S01]  /*1140*/  ULEA.HI UR9, UR9, UR8, URZ, 0x2 ;  /* 0x0000000809097291 */ /* 0x000fe2000f8f10ff */
[----:B------:R-:W-:Y:S01]  /*1150*/  ISETP.GE.U32.AND P1, PT, R7, 0x280, PT ;  /* 0x000002800700780c */ /* 0x000fe20003f26070 */
[----:B------:R-:W-:Y:S01]  /*1160*/  HFMA2 R182, -RZ, RZ, 0, 0 ;  /* 0x00000000ffb67431 */ /* 0x000fe200000001ff */
[----:B------:R-:W-:Y:S01]  /*1170*/  LOP3.LUT R6, R6, 0xfffffff7, RZ, 0xc0, !PT ;  /* 0xfffffff706067812 */ /* 0x000fe200078ec0ff */
[----:B------:R-:W-:Y:S01]  /*1180*/  IMAD.U32 R217, RZ, RZ, UR7 ;  /* 0x00000007ffd97e24 */ /* 0x000fe2000f8e00ff */
[----:B0-----:R-:W-:Y:S01]  /*1190*/  @P4 IADD3 R31, PT, PT, R202, -0x1, RZ ;  /* 0xffffffffca1f4810 */ /* 0x001fe20007ffe0ff */
[----:B------:R-:W-:Y:S01]  /*11a0*/  BSSY.RECONVERGENT B1, `(.L_x_16602) ;  /* 0x0000049000017945 */ /* 0x000fe20003800200 */
[----:B------:R-:W-:-:S02]  /*11b0*/  @P5 LOP3.LUT R6, R6, 0x8, RZ, 0xfc, !PT ;  /* 0x0000000806065812 */ /* 0x000fc400078efcff */
[----:B------:R-:W-:Y:S02]  /*11c0*/  CS2R R188, SRZ ;  /* 0x0000000000bc7805 */ /* 0x000fe4000001ff00 */
[----:B------:R-:W-:Y:S01]  /*11d0*/  MOV R190, UR9 ;  /* 0x0000000900be7c02 */ /* 0x000fe20008000f00 */
[----:B------:R-:W-:Y:S01]  /*11e0*/  @P4 IMAD R31, R31, UR10, RZ ;  /* 0x0000000a1f1f4c24 */ /* 0x000fe2000f8e02ff */
[----:B------:R-:W-:-:S04]  /*11f0*/  LOP3.LUT R6, R6, 0xfffffffb, RZ, 0xc0, !PT ;  /* 0xfffffffb06067812 */ /* 0x000fc800078ec0ff */
[----:B------:R-:W-:-:S04]  /*1200*/  @P3 LOP3.LUT R6, R6, 0x4, RZ, 0xfc, !PT ;  /* 0x0000000406063812 */ /* 0x000fc800078efcff */
[----:B------:R-:W-:Y:S02]  /*1210*/  LOP3.LUT R6, R6, 0xfffffffd, RZ, 0xc0, !PT ;  /* 0xfffffffd06067812 */ /* 0x000fe400078ec0ff */
[-C--:B---3--:R-:W-:Y:S02]  /*1220*/  LEA.HI.SX32 R217, R217, R160.reuse, 0x1e ;  /* 0x000000a0d9d97211 */ /* 0x088fe400078ff2ff */
[----:B------:R-:W-:Y:S02]  /*1230*/  @P2 LOP3.LUT R6, R6, 0x2, RZ, 0xfc, !PT ;  /* 0x0000000206062812 */ /* 0x000fe400078efcff */
[----:B------:R-:W-:Y:S02]  /*1240*/  LEA.HI.SX32 R190, R190, R160, 0x1e ;  /* 0x000000a0bebe7211 */ /* 0x000fe400078ff2ff */
[----:B------:R-:W-:Y:S02]  /*1250*/  LOP3.LUT R6, R6, 0xfffffffe, RZ, 0xc0, !PT ;  /* 0xfffffffe06067812 */ /* 0x000fe400078ec0ff */
[----:B------:R-:W-:-:S02]  /*1260*/  MOV R187, R217 ;  /* 0x000000d900bb7202 */ /* 0x000fc40000000f00 */
[----:B------:R-:W-:Y:S02]  /*1270*/  @P1 LOP3.LUT R6, R6, 0x1, RZ, 0xfc, !PT ;  /* 0x0000000106061812 */ /* 0x000fe400078efcff */
[----:B--2---:R-:W-:-:S04]  /*1280*/  FSEL R30, R30, RZ, !P0 ;  /* 0x000000ff1e1e7208 */ /* 0x004fc80004000000 */
[----:B------:R-:W-:Y:S02]  /*1290*/  R2UR UR32, R30 ;  /* 0x000000001e2072ca */ /* 0x000fe400000e0000 */
[----:B------:R-:W-:-:S04]  /*12a0*/  @P4 SHF.R.S32.HI R30, RZ, 0x1f, R31 ;  /* 0x0000001fff1e4819 */ /* 0x000fc8000001141f */
[----:B------:R-:W-:-:S04]  /*12b0*/  @P4 LEA.HI R30, R30, R31, RZ, 0x2 ;  /* 0x0000001f1e1e4211 */ /* 0x000fc800078f10ff */
[----:B------:R-:W-:Y:S01]  /*12c0*/  @P4 LEA.HI.SX32 R182, R30, R160, 0x1e ;  /* 0x000000a01eb64211 */ /* 0x000fe200078ff2ff */
[----:B------:R-:W-:Y:S06]  /*12d0*/  @!P6 BRA `(.L_x_16603) ;  /* 0x0000000000d4e947 */ /* 0x000fec0003800000 */
[----:B------:R-:W0:Y:S01]  /*12e0*/  LDC.64 R160, c[0x0][0x3a8] ;  /* 0x0000ea00ffa07b82 */ /* 0x000e220000000a00 */
[----:B------:R-:W-:Y:S01]  /*12f0*/  ISETP.NE.U32.AND P0, PT, RZ, UR24, PT ;  /* 0x00000018ff007c0c */ /* 0x000fe2000bf05070 */
[----:B------:R-:W2:Y:S03]  /*1300*/  LDL.S16 R170, [R1+0x12] ;  /* 0x0000120001aa7983 */ /* 0x000ea60000100600 */
[----:B------:R-:W-:Y:S01]  /*1310*/  ISETP.NE.AND.EX P0, PT, RZ, UR25, PT, P0 ;  /* 0x00000019ff007c0c */ /* 0x000fe2000bf05300 */
[----:B------:R-:W3:Y:S02]  /*1320*/  LDL.S16 R173, [R1+0x10] ;  /* 0x0000100001ad7983 */ /* 0x000ee40000100600 */
[----:B------:R-:W1:Y:S02]  /*1330*/  LDC.64 R164, c[0x0][0x428] ;  /* 0x00010a00ffa47b82 */ /* 0x000e640000000a00 */
[----:B------:R-:W4:Y:S04]  /*1340*/  LDL.S16 R237, [R1+0xe] ;  /* 0x00000e0001ed7983 */ /* 0x000f280000100600 */
[----:B------:R-:W4:Y:S02]  /*1350*/  LDL.S16 R227, [R1+0xc] ;  /* 0x00000c0001e37983 */ /* 0x000f240000100600 */
[----:B------:R-:W1:Y:S08]  /*1360*/  LDC.64 R188, c[0x0][0x3b0] ;  /* 0x0000ec00ffbc7b82 */ /* 0x000e700000000a00 */
[----:B------:R-:W1:Y:S01]  /*1370*/  @P0 LDC.64 R30, c[0x0][0x438] ;  /* 0x00010e00ff1e0b82 */ /* 0x000e620000000a00 */
[----:B0-----:R-:W-:-:S06]  /*1380*/  IMAD.WIDE.U32 R160, R187, 0x10, R160 ;  /* 0x00000010bba07825 */ /* 0x001fcc00078e00a0 */
[----:B------:R-:W4:Y:S01]  /*1390*/  LDG.E.128 R160, desc[UR20][R160.64] ;  /* 0x00000014a0a07981 */ /* 0x000f22000c1e1d00 */
[----:B-1----:R-:W-:-:S06]  /*13a0*/  IMAD.WIDE.U32 R164, R190, 0x10, R164 ;  /* 0x00000010bea47825 */ /* 0x002fcc00078e00a4 */
[----:B------:R-:W4:Y:S01]  /*13b0*/  LDG.E.128 R164, desc[UR20][R164.64] ;  /* 0x00000014a4a47981 */ /* 0x000f22000c1e1d00 */
[----:B------:R-:W-:-:S05]  /*13c0*/  @P0 IMAD.WIDE.U32 R30, R187, 0x10, R30 ;  /* 0x00000010bb1e0825 */ /* 0x000fca00078e001e */
[----:B------:R0:W5:Y:S02]  /*13d0*/  @P0 LDG.E.128 R112, desc[UR20][R30.64] ;  /* 0x000000141e700981 */ /* 0x000164000c1e1d00 */
[----:B0-----:R-:W-:-:S05]  /*13e0*/  IMAD.WIDE.U32 R30, R182, 0x4, R188 ;  /* 0x00000004b61e7825 */ /* 0x001fca00078e00bc */
[----:B------:R0:W5:Y:S01]  /*13f0*/  LDG.E R5, desc[UR20][R30.64] ;  /* 0x000000141e057981 */ /* 0x000162000c1e1900 */
[----:B------:R-:W-:Y:S02]  /*1400*/  IADD3 R182, PT, PT, R182, 0x80, RZ ;  /* 0x00000080b6b67810 */ /* 0x000fe40007ffe0ff */
[----:B------:R-:W-:Y:S02]  /*1410*/  IADD3 R190, PT, PT, R190, 0x80, RZ ;  /* 0x00000080bebe7810 */ /* 0x000fe40007ffe0ff */
[----:B------:R-:W-:Y:S01]  /*1420*/  IADD3 R187, PT, PT, R187, 0x80, RZ ;  /* 0x00000080bbbb7810 */ /* 0x000fe20007ffe0ff */
[----:B--2---:R-:W-:Y:S02]  /*1430*/  HADD2.F32 R14, -RZ, R170.H0_H0 ;  /* 0x200000aaff0e7230 */ /* 0x004fe40000004100 */
[----:B---3--:R-:W-:Y:S02]  /*1440*/  HADD2.F32 R205, -RZ, R173.H0_H0 ;  /* 0x200000adffcd7230 */ /* 0x008fe40000004100 */
[----:B----4-:R-:W-:-:S02]  /*1450*/  HADD2.F32 R173, -RZ, R237.H0_H0 ;  /* 0x200000edffad7230 */ /* 0x010fc40000004100 */
[----:B------:R-:W-:Y:S02]  /*1460*/  HADD2.F32 R227, -RZ, R227.H0_H0 ;  /* 0x200000e3ffe37230 */ /* 0x000fe40000004100 */
[----:B------:R-:W-:Y:S01]  /*1470*/  FADD.FTZ R0, R160, -UR32 ;  /* 0x80000020a0007e21 */ /* 0x000fe20008010000 */
[----:B------:R-:W-:-:S03]  /*1480*/  FADD.FTZ R161, R161, -UR32 ;  /* 0x80000020a1a17e21 */ /* 0x000fc60008010000 */
[----:B------:R-:W-:Y:S01]  /*1490*/  FMUL.FTZ R0, R0, UR30 ;  /* 0x0000001e00007c20 */ /* 0x000fe20008410000 */
[----:B------:R-:W-:Y:S01]  /*14a0*/  FMUL.FTZ R14, R164, R14 ;  /* 0x0000000ea40e7220 */ /* 0x000fe20000410000 */
[----:B------:R-:W-:Y:S01]  /*14b0*/  FMUL.FTZ R207, R161, UR30 ;  /* 0x0000001ea1cf7c20 */ /* 0x000fe20008410000 */
[----:B------:R-:W-:Y:S01]  /*14c0*/  FADD.FTZ R162, R162, -UR32 ;  /* 0x80000020a2a27e21 */ /* 0x000fe20008010000 */
[----:B------:R-:W-:Y:S01]  /*14d0*/  FMUL.FTZ R205, R165, R205 ;  /* 0x000000cda5cd7220 */ /* 0x000fe20000410000 */
[----:B------:R-:W-:Y:S01]  /*14e0*/  FADD.FTZ R189, RZ, R14 ;  /* 0x0000000effbd7221 */ /* 0x000fe20000010000 */
[----:B------:R-:W-:Y:S01]  /*14f0*/  FFMA.FTZ R188, R0, R14, RZ ;  /* 0x0000000e00bc7223 */ /* 0x000fe200000100ff */
[----:B------:R-:W-:Y:S01]  /*1500*/  FMUL.FTZ R170, R162, UR30 ;  /* 0x0000001ea2aa7c20 */ /* 0x000fe20008410000 */
        /* <DEDUP_REMOVED lines=18> */
.L_x_16603:
[----:B----4-:R-:W-:Y:S05]  /*1630*/  BSYNC.RECONVERGENT B1 ;  /* 0x0000000000017941 */ /* 0x010fea0003800200 */
.L_x_16602:
[----:B------:R-:W-:Y:S04]  /*1640*/  BSSY.RECONVERGENT B1, `(.L_x_16604) ;  /* 0x0000037000017945 */ /* 0x000fe80003800200 */
[----:B------:R-:W-:Y:S05]  /*1650*/  @!P5 BRA `(.L_x_16605) ;  /* 0x0000000000d4d947 */ /* 0x000fea0003800000 */
[----:B------:R-:W-:Y:S01]  /*1660*/  ISETP.NE.U32.AND P0, PT, RZ, UR24, PT ;  /* 0x00000018ff007c0c */ /* 0x000fe2000bf05070 */
[----:B------:R-:W0:Y:S01]  /*1670*/  LDC.64 R160, c[0x0][0x3a8] ;  /* 0x0000ea00ffa07b82 */ /* 0x000e220000000a00 */
[----:B------:R-:W2:Y:S02]  /*1680*/  LDL.S16 R168, [R1+0xa] ;  /* 0x00000a0001a87983 */ /* 0x000ea40000100600 */
[----:B------:R-:W-:Y:S02]  /*1690*/  ISETP.NE.AND.EX P0, PT, RZ, UR25, PT, P0 ;  /* 0x00000019ff007c0c */ /* 0x000fe4000bf05300 */
[----:B------:R-:W3:Y:S03]  /*16a0*/  LDL.S16 R174, [R1+0x8] ;  /* 0x0000080001ae7983 */ /* 0x000ee60000100600 */
[----:B------:R-:W1:Y:S01]  /*16b0*/  LDC.64 R164, c[0x0][0x428] ;  /* 0x00010a00ffa47b82 */ /* 0x000e620000000a00 */
[----:B------:R-:W4:Y:S04]  /*16c0*/  LDL.S16 R235, [R1+0x6] ;  /* 0x0000060001eb7983 */ /* 0x000f280000100600 */
[----:B------:R-:W4:Y:S03]  /*16d0*/  LDL.S16 R226, [R1+0x4] ;  /* 0x0000040001e27983 */ /* 0x000f260000100600 */
[----:B------:R-:W1:Y:S01]  /*16e0*/  @P0 LDC.64 R30, c[0x0][0x438] ;  /* 0x00010e00ff1e0b82 */ /* 0x000e620000000a00 */
[----:B0-----:R-:W-:-:S06]  /*16f0*/  IMAD.WIDE.U32 R160, R187, 0x10, R160 ;  /* 0x00000010bba07825 */ /* 0x001fcc00078e00a0 */
[----:B------:R-:W4:Y:S01]  /*1700*/  LDG.E.128 R160, desc[UR20][R160.64] ;  /* 0x00000014a0a07981 */ /* 0x000f22000c1e1d00 */
[----:B-1----:R-:W-:-:S06]  /*1710*/  IMAD.WIDE.U32 R164, R190, 0x10, R164 ;  /* 0x00000010bea47825 */ /* 0x002fcc00078e00a4 */
[----:B------:R-:W4:Y:S01]  /*1720*/  LDG.E.128 R164, desc[UR20][R164.64] ;  /* 0x00000014a4a47981 */ /* 0x000f22000c1e1d00 */
[----:B------:R-:W-:-:S05]  /*1730*/  @P0 IMAD.WIDE.U32 R30, R187, 0x10, R30 ;  /* 0x00000010bb1e0825 */ /* 0x000fca00078e001e */
[----:B------:R0:W5:Y:S02]  /*1740*/  @P0 LDG.E.128 R32, desc[UR20][R30.64] ;  /* 0x000000141e200981 */ /* 0x000164000c1e1d00 */
[----:B0-----:R-:W0:Y:S02]  /*1750*/  LDC.64 R30, c[0x0][0x3b0] ;  /* 0x0000ec00ff1e7b82 */ /* 0x001e240000000a00 */
[----:B0-----:R-:W-:-:S05]  /*1760*/  IMAD.WIDE.U32 R30, R182, 0x4, R30 ;  /* 0x00000004b61e7825 */ /* 0x001fca00078e001e */
[----:B------:R0:W5:Y:S01]  /*1770*/  LDG.E R4, desc[UR20][R30.64] ;  /* 0x000000141e047981 */ /* 0x000162000c1e1900 */
[----:B------:R-:W-:Y:S01]  /*1780*/  VIADD R182, R182, 0x80 ;  /* 0x00000080b6b67836 */ /* 0x000fe20000000000 */
[----:B------:R-:W-:Y:S02]  /*1790*/  IADD3 R190, PT, PT, R190, 0x80, RZ ;  /* 0x00000080bebe7810 */ /* 0x000fe40007ffe0ff */
[----:B------:R-:W-:Y:S01]  /*17a0*/  IADD3 R187, PT, PT, R187, 0x80, RZ ;  /* 0x00000080bbbb7810 */ /* 0x000fe20007ffe0ff */
[----:B--2---:R-:W-:Y:S02]  /*17b0*/  HADD2.F32 R206, -RZ, R168.H0_H0 ;  /* 0x200000a8ffce7230 */ /* 0x004fe40000004100 */
[----:B---3--:R-:W-:Y:S02]  /*17c0*/  HADD2.F32 R169, -RZ, R174.H0_H0 ;  /* 0x200000aeffa97230 */ /* 0x008fe40000004100 */
[----:B----4-:R-:W-:Y:S02]  /*17d0*/  HADD2.F32 R174, -RZ, R235.H0_H0 ;  /* 0x200000ebffae7230 */ /* 0x010fe40000004100 */
[----:B------:R-:W-:-:S02]  /*17e0*/  HADD2.F32 R226, -RZ, R226.H0_H0 ;  /* 0x200000e2ffe27230 */ /* 0x000fc40000004100 */
[----:B------:R-:W-:Y:S01]  /*17f0*/  FADD.FTZ R160, R160, -UR32 ;  /* 0x80000020a0a07e21 */ /* 0x000fe20008010000 */
[----:B------:R-:W-:-:S03]  /*1800*/  FADD.FTZ R161, R161, -UR32 ;  /* 0x80000020a1a17e21 */ /* 0x000fc60008010000 */
[----:B------:R-:W-:Y:S01]  /*1810*/  FMUL.FTZ R215, R160, UR30 ;  /* 0x0000001ea0d77c20 */ /* 0x000fe20008410000 */
[----:B------:R-:W-:Y:S01]  /*1820*/  FMUL.FTZ R206, R164, R206 ;  /* 0x000000cea4ce7220 */ /* 0x000fe20000410000 */
[----:B------:R-:W-:Y:S01]  /*1830*/  FMUL.FTZ R194, R161, UR30 ;  /* 0x0000001ea1c27c20 */ /* 0x000fe20008410000 */
[----:B------:R-:W-:Y:S01]  /*1840*/  FADD.FTZ R162, R162, -UR32 ;  /* 0x80000020a2a27e21 */ /* 0x000fe20008010000 */
[----:B------:R-:W-:Y:S01]  /*1850*/  FMUL.FTZ R169, R165, R169 ;  /* 0x000000a9a5a97220 */ /* 0x000fe20000410000 */
[----:B------:R-:W-:Y:S01]  /*1860*/  FADD.FTZ R189, R189, R206 ;  /* 0x000000cebdbd7221 */ /* 0x000fe20000010000 */
[----:B------:R-:W-:Y:S01]  /*1870*/  FFMA.FTZ R188, R215, R206, R188 ;  /* 0x000000ced7bc7223 */ /* 0x000fe200000100bc */
        /* <DEDUP_REMOVED lines=19> */
.L_x_16605:
[----:B------:R-:W-:Y:S05]  /*19b0*/  BSYNC.RECONVERGENT B1 ;  /* 0x0000000000017941 */ /* 0x000fea0003800200 */
.L_x_16604:
[----:B------:R-:W-:Y:S04]  /*19c0*/  BSSY.RECONVERGENT B1, `(.L_x_16606) ;  /* 0x0000035000017945 */ /* 0x000fe80003800200 */
[----:B------:R-:W-:Y:S05]  /*19d0*/  @!P3 BRA `(.L_x_16607) ;  /* 0x0000000000ccb947 */ /* 0x000fea0003800000 */
[----:B------:R-:W-:Y:S01]  /*19e0*/  ISETP.NE.U32.AND P0, PT, RZ, UR24, PT ;  /* 0x00000018ff007c0c */ /* 0x000fe2000bf05070 */
[----:B------:R-:W0:Y:S01]  /*19f0*/  LDC.64 R28, c[0x0][0x3a8] ;  /* 0x0000ea00ff1c7b82 */ /* 0x000e220000000a00 */
[----:B------:R-:W2:Y:S02]  /*1a00*/  LDL.S16 R167, [R1+0x2] ;  /* 0x0000020001a77983 */ /* 0x000ea40000100600 */
[----:B------:R-:W-:Y:S02]  /*1a10*/  ISETP.NE.AND.EX P0, PT, RZ, UR25, PT, P0 ;  /* 0x00000019ff007c0c */ /* 0x000fe4000bf05300 */
[----:B------:R-:W3:Y:S03]  /*1a20*/  LDL.S16 R166, [R1] ;  /* 0x0000000001a67983 */ /* 0x000ee60000100600 */
[----:B------:R-:W1:Y:S08]  /*1a30*/  LDC.64 R160, c[0x0][0x428] ;  /* 0x00010a00ffa07b82 */ /* 0x000e700000000a00 */
[----:B------:R-:W4:Y:S01]  /*1a40*/  @P0 LDC.64 R164, c[0x0][0x438] ;  /* 0x00010e00ffa40b82 */ /* 0x000f220000000a00 */
[----:B0-----:R-:W-:-:S06]  /*1a50*/  IMAD.WIDE.U32 R28, R187, 0x10, R28 ;  /* 0x00000010bb1c7825 */ /* 0x001fcc00078e001c */
[----:B------:R-:W3:Y:S01]  /*1a60*/  LDG.E.128 R28, desc[UR20][R28.64] ;  /* 0x000000141c1c7981 */ /* 0x000ee2000c1e1d00 */
[----:B-1----:R-:W-:-:S06]  /*1a70*/  IMAD.WIDE.U32 R160, R190, 0x10, R160 ;  /* 0x00000010bea07825 */ /* 0x002fcc00078e00a0 */
[----:B------:R-:W3:Y:S01]  /*1a80*/  LDG.E.128 R160, desc[UR20][R160.64] ;  /* 0x00000014a0a07981 */ /* 0x000ee2000c1e1d00 */
[----:B----4-:R-:W-:-:S05]  /*1a90*/  @P0 IMAD.WIDE.U32 R164, R187, 0x10, R164 ;  /* 0x00000010bba40825 */ /* 0x010fca00078e00a4 */
[----:B------:R0:W5:Y:S02]  /*1aa0*/  @P0 LDG.E.128 R124, desc[UR20][R164.64] ;  /* 0x00000014a47c0981 */ /* 0x000164000c1e1d00 */
[----:B0-----:R-:W0:Y:S02]  /*1ab0*/  LDC.64 R164, c[0x0][0x3b0] ;  /* 0x0000ec00ffa47b82 */ /* 0x001e240000000a00 */
[----:B0-----:R-:W-:-:S05]  /*1ac0*/  IMAD.WIDE.U32 R164, R182, 0x4, R164 ;  /* 0x00000004b6a47825 */ /* 0x001fca00078e00a4 */
[----:B------:R0:W5:Y:S01]  /*1ad0*/  LDG.E R3, desc[UR20][R164.64] ;  /* 0x00000014a4037981 */ /* 0x000162000c1e1900 */
[----:B------:R-:W-:Y:S01]  /*1ae0*/  HADD2.F32 R225, -RZ, R252.H0_H0 ;  /* 0x200000fcffe17230 */ /* 0x000fe20000004100 */
[----:B------:R-:W-:Y:S02]  /*1af0*/  IADD3 R182, PT, PT, R182, 0x80, RZ ;  /* 0x00000080b6b67810 */ /* 0x000fe40007ffe0ff */
[----:B------:R-:W-:Y:S02]  /*1b00*/  IADD3 R190, PT, PT, R190, 0x80, RZ ;  /* 0x00000080bebe7810 */ /* 0x000fe40007ffe0ff */
[----:B------:R-:W-:Y:S01]  /*1b10*/  IADD3 R187, PT, PT, R187, 0x80, RZ ;  /* 0x00000080bbbb7810 */ /* 0x000fe20007ffe0ff */
[----:B--2---:R-:W-:Y:S02]  /*1b20*/  HADD2.F32 R201, -RZ, R167.H0_H0 ;  /* 0x200000a7ffc97230 */ /* 0x004fe40000004100 */
[----:B---3--:R-:W-:Y:S01]  /*1b30*/  FADD.FTZ R28, R28, -UR32 ;  /* 0x800000201c1c7e21 */ /* 0x008fe20008010000 */
[----:B------:R-:W-:-:S03]  /*1b40*/  FADD.FTZ R29, R29, -UR32 ;  /* 0x800000201d1d7e21 */ /* 0x000fc60008010000 */
[----:B------:R-:W-:Y:S01]  /*1b50*/  FMUL.FTZ R214, R28, UR30 ;  /* 0x0000001e1cd67c20 */ /* 0x000fe20008410000 */
[----:B------:R-:W-:Y:S02]  /*1b60*/  HADD2.F32 R28, -RZ, R166.H0_H0 ;  /* 0x200000a6ff1c7230 */ /* 0x000fe40000004100 */
[----:B------:R-:W-:Y:S01]  /*1b70*/  FMUL.FTZ R193, R29, UR30 ;  /* 0x0000001e1dc17c20 */ /* 0x000fe20008410000 */
[----:B------:R-:W-:Y:S01]  /*1b80*/  FMUL.FTZ R201, R160, R201 ;  /* 0x000000c9a0c97220 */ /* 0x000fe20000410000 */
[----:B------:R-:W-:Y:S02]  /*1b90*/  HADD2.F32 R29, -RZ, R252.H1_H1 ;  /* 0x300000fcff1d7230 */ /* 0x000fe40000004100 */
        /* <DEDUP_REMOVED lines=23> */
.L_x_16607:
[----:B------:R-:W-:Y:S05]  /*1d10*/  BSYNC.RECONVERGENT B1 ;  /* 0x0000000000017941 */ /* 0x000fea0003800200 */
.L_x_16606:
[----:B------:R-:W-:Y:S04]  /*1d20*/  BSSY.RECONVERGENT B1, `(.L_x_16608) ;  /* 0x0000033000017945 */ /* 0x000fe80003800200 */
[----:B------:R-:W-:Y:S05]  /*1d30*/  @!P2 BRA `(.L_x_16609) ;  /* 0x0000000000c4a947 */ /* 0x000fea0003800000 */
[----:B------:R-:W-:Y:S01]  /*1d40*/  ISETP.NE.U32.AND P0, PT, RZ, UR24, PT ;  /* 0x00000018ff007c0c */ /* 0x000fe2000bf05070 */
[----:B------:R-:W0:Y:S03]  /*1d50*/  LDC.64 R160, c[0x0][0x3a8] ;  /* 0x0000ea00ffa07b82 */ /* 0x000e260000000a00 */
[----:B------:R-:W-:-:S05]  /*1d60*/  ISETP.NE.AND.EX P0, PT, RZ, UR25, PT, P0 ;  /* 0x00000019ff007c0c */ /* 0x000fca000bf05300 */
[----:B------:R-:W1:Y:S08]  /*1d70*/  LDC.64 R164, c[0x0][0x428] ;  /* 0x00010a00ffa47b82 */ /* 0x000e700000000a00 */
[----:B------:R-:W2:Y:S01]  /*1d80*/  @P0 LDC.64 R30, c[0x0][0x438] ;  /* 0x00010e00ff1e0b82 */ /* 0x000ea20000000a00 */
[----:B0-----:R-:W-:-:S06]  /*1d90*/  IMAD.WIDE.U32 R160, R187, 0x10, R160 ;  /* 0x00000010bba07825 */ /* 0x001fcc00078e00a0 */
[----:B------:R-:W3:Y:S01]  /*1da0*/  LDG.E.128 R160, desc[UR20][R160.64] ;  /* 0x00000014a0a07981 */ /* 0x000ee2000c1e1d00 */
[----:B-1----:R-:W-:-:S06]  /*1db0*/  IMAD.WIDE.U32 R164, R190, 0x10, R164 ;  /* 0x00000010bea47825 */ /* 0x002fcc00078e00a4 */
[----:B------:R-:W4:Y:S01]  /*1dc0*/  LDG.E.128 R164, desc[UR20][R164.64] ;  /* 0x00000014a4a47981 */ /* 0x000f22000c1e1d00 */
[----:B--2---:R-:W-:-:S05]  /*1dd0*/  @P0 IMAD.WIDE.U32 R30, R187, 0x10, R30 ;  /* 0x00000010bb1e0825 */ /* 0x004fca00078e001e */
[----:B------:R0:W5:Y:S02]  /*1de0*/  @P0 LDG.E.128 R128, desc[UR20][R30.64] ;  /* 0x000000141e800981 */ /* 0x000164000c1e1d00 */
[----:B0-----:R-:W0:Y:S02]  /*1df0*/  LDC.64 R30, c[0x0][0x3b0] ;  /* 0x0000ec00ff1e7b82 */ /* 0x001e240000000a00 */
[----:B0-----:R-:W-:-:S05]  /*1e00*/  IMAD.WIDE.U32 R30, R182, 0x4, R30 ;  /* 0x00000004b61e7825 */ /* 0x001fca00078e001e */
[----:B------:R0:W5:Y:S01]  /*1e10*/  LDG.E R2, desc[UR20][R30.64] ;  /* 0x000000141e027981 */ /* 0x000162000c1e1900 */
[--C-:B------:R-:W-:Y:S02]  /*1e20*/  HADD2.F32 R200, -RZ, R251.reuse.H1_H1 ;  /* 0x300000fbffc87230 */ /* 0x100fe40000004100 */
[----:B------:R-:W-:Y:S02]  /*1e30*/  HADD2.F32 R26, -RZ, R251.H0_H0 ;  /* 0x200000fbff1a7230 */ /* 0x000fe40000004100 */
[--C-:B------:R-:W-:Y:S02]  /*1e40*/  HADD2.F32 R175, -RZ, R250.reuse.H1_H1 ;  /* 0x300000faffaf7230 */ /* 0x100fe40000004100 */
[----:B------:R-:W-:Y:S01]  /*1e50*/  HADD2.F32 R224, -RZ, R250.H0_H0 ;  /* 0x200000faffe07230 */ /* 0x000fe20000004100 */
[----:B------:R-:W-:Y:S01]  /*1e60*/  IADD3 R190, PT, PT, R190, 0x80, RZ ;  /* 0x00000080bebe7810 */ /* 0x000fe20007ffe0ff */
[----:B------:R-:W-:Y:S01]  /*1e70*/  VIADD R182, R182, 0x80 ;  /* 0x00000080b6b67836 */ /* 0x000fe20000000000 */
[----:B------:R-:W-:Y:S01]  /*1e80*/  IADD3 R187, PT, PT, R187, 0x80, RZ ;  /* 0x00000080bbbb7810 */ /* 0x000fe20007ffe0ff */
[----:B---3--:R-:W-:Y:S01]  /*1e90*/  FADD.FTZ R160, R160, -UR32 ;  /* 0x80000020a0a07e21 */ /* 0x008fe20008010000 */
[----:B------:R-:W-:-:S03]  /*1ea0*/  FADD.FTZ R161, R161, -UR32 ;  /* 0x80000020a1a17e21 */ /* 0x000fc60008010000 */
[----:B------:R-:W-:Y:S01]  /*1eb0*/  FMUL.FTZ R213, R160, UR30 ;  /* 0x0000001ea0d57c20 */ /* 0x000fe20008410000 */
[----:B----4-:R-:W-:Y:S01]  /*1ec0*/  FMUL.FTZ R200, R164, R200 ;  /* 0x000000c8a4c87220 */ /* 0x010fe20000410000 */
        /* <DEDUP_REMOVED lines=24> */
.L_x_16609:
[----:B------:R-:W-:Y:S05]  /*2050*/  BSYNC.RECONVERGENT B1 ;  /* 0x0000000000017941 */ /* 0x000fea0003800200 */
.L_x_16608:
        /* <DEDUP_REMOVED lines=20> */
[----:B------:R-:W-:Y:S02]  /*21a0*/  IADD3 R182, PT, PT, R182, 0x80, RZ ;  /* 0x00000080b6b67810 */ /* 0x000fe40007ffe0ff */
[----:B------:R-:W-:-:S02]  /*21b0*/  IADD3 R190, PT, PT, R190, 0x80, RZ ;  /* 0x00000080bebe7810 */ /* 0x000fc40007ffe0ff */
        /* <DEDUP_REMOVED lines=29> */
.L_x_16611:
[----:B------:R-:W-:Y:S05]  /*2390*/  BSYNC.RECONVERGENT B1 ;  /* 0x0000000000017941 */ /* 0x000fea0003800200 */
.L_x_16610:
[----:B------:R-:W-:Y:S01]  /*23a0*/  ISETP.GE.U32.AND P0, PT, R7, 0x300, PT ;  /* 0x000003000700780c */ /* 0x000fe20003f06070 */
[----:B------:R-:W-:-:S12]  /*23b0*/  BSSY.RECONVERGENT B1, `(.L_x_16612) ;  /* 0x0000033000017945 */ /* 0x000fd80003800200 */
        /* <DEDUP_REMOVED lines=8> */
[----:B--2---:R-:W-:-:S05]  /*2440*/  @P1 IMAD.WIDE.U32 R30, R187, 0x10, R30 ;  /* 0x00000010bb1e1825 */ /* 0x004fca00078e001e */
[----:B------:R0:W5:Y:S01]  /*2450*/  @P1 LDG.E.128 R136, desc[UR20][R30.64] ;  /* 0x000000141e881981 */ /* 0x000162000c1e1d00 */
[----:B-1----:R-:W-:-:S06]  /*2460*/  IMAD.WIDE.U32 R164, R190, 0x10, R164 ;  /* 0x00000010bea47825 */ /* 0x002fcc00078e00a4 */
[----:B------:R-:W2:Y:S01]  /*2470*/  LDG.E.128 R164, desc[UR20][R164.64] ;  /* 0x00000014a4a47981 */ /* 0x000ea2000c1e1d00 */
        /* <DEDUP_REMOVED lines=13> */
[----:B------:R-:W-:Y:S01]  /*2550*/  FMUL.FTZ R186, R161, UR30 ;  /* 0x0000001ea1ba7c20 */ /* 0x000fe20008410000 */
[----:B------:R-:W-:Y:S01]  /*2560*/  FADD.FTZ R21, R162, -UR32 ;  /* 0x80000020a2157e21 */ /* 0x000fe20008010000 */
[----:B------:R-:W-:-:S03]  /*2570*/  FADD.FTZ R163, R163, -UR32 ;  /* 0x80000020a3a37e21 */ /* 0x000fc60008010000 */
[----:B------:R-:W-:Y:S01]  /*2580*/  FMUL.FTZ R21, R21, UR30 ;  /* 0x0000001e15157c20 */ /* 0x000fe20008410000 */
[----:B--2---:R-:W-:Y:S01]  /*2590*/  FMUL.FTZ R198, R164, R198 ;  /* 0x000000c6a4c67220 */ /* 0x004fe20000410000 */
[----:B------:R-:W-:-:S03]  /*25a0*/  FMUL.FTZ R22, R165, R22 ;  /* 0x00000016a5167220 */ /* 0x000fc60000410000 */
[----:B------:R-:W-:Y:S01]  /*25b0*/  FADD.FTZ R189, R189, R198 ;  /* 0x000000c6bdbd7221 */ /* 0x000fe20000010000 */
[----:B------:R-:W-:Y:S01]  /*25c0*/  FFMA.FTZ R188, R211, R198, R188 ;  /* 0x000000c6d3bc7223 */ /* 0x000fe200000100bc */
[----:B------:R-:W-:Y:S02]  /*25d0*/  FMUL.FTZ R177, R166, R177 ;  /* 0x000000b1a6b17220 */ /* 0x000fe40000410000 */
        /* <DEDUP_REMOVED lines=16> */
.L_x_16613:
[----:B------:R-:W-:Y:S05]  /*26e0*/  BSYNC.RECONVERGENT B1 ;  /* 0x0000000000017941 */ /* 0x000fea0003800200 */
.L_x_16612:
        /* <DEDUP_REMOVED lines=52> */
.L_x_16615:
[----:B------:R-:W-:Y:S05]  /*2a30*/  BSYNC.RECONVERGENT B1 ;  /* 0x0000000000017941 */ /* 0x000fea0003800200 */
.L_x_16614:
        /* <DEDUP_REMOVED lines=52> */
.L_x_16617:
[----:B------:R-:W-:Y:S05]  /*2d80*/  BSYNC.RECONVERGENT B1 ;  /* 0x0000000000017941 */ /* 0x000fea0003800200 */
.L_x_16616:
        /* <DEDUP_REMOVED lines=52> */
.L_x_16619:
[----:B------:R-:W-:Y:S05]  /*30d0*/  BSYNC.RECONVERGENT B1 ;  /* 0x0000000000017941 */ /* 0x000fea0003800200 */
.L_x_16618:
[----:B------:R-:W-:Y:S02]  /*30e0*/  ISETP.GE.U32.AND P5, PT, R7, 0x500, PT ;  /* 0x000005000700780c */ /* 0x000fe40003fa6070 */
[----:B------:R-:W-:-:S11]  /*30f0*/  LOP3.LUT R6, R6, 0xffffffdf, RZ, 0xc0, !PT ;  /* 0xffffffdf06067812 */ /* 0x000fd600078ec0ff */
[----:B------:R-:W-:Y:S01]  /*3100*/  @P5 LOP3.LUT R6, R6, 0x20, RZ, 0xfc, !PT ;  /* 0x0000002006065812 */ /* 0x000fe200078efcff */
[----:B------:R-:W-:Y:S06]  /*3110*/  @!P5 BRA `(.L_x_16620) ;  /* 0x0000000c00d0d947 */ /* 0x000fec0003800000 */
        /* <DEDUP_REMOVED lines=10> */
[----:B------:R0:W5:Y:S02]  /*31c0*/  @P5 LDG.E.128 R152, desc[UR20][R30.64] ;  /* 0x000000141e985981 */ /* 0x000164000c1e1d00 */
[----:B0-----:R-:W0:Y:S01]  /*31d0*/  LDC.64 R30, c[0x0][0x3b0] ;  /* 0x0000ec00ff1e7b82 */ /* 0x001e220000000a00 */
[--C-:B------:R-:W-:Y:S02]  /*31e0*/  HADD2.F32 R204, -RZ, R239.reuse.H1_H1 ;  /* 0x300000efffcc7230 */ /* 0x100fe40000004100 */
[----:B------:R-:W-:Y:S02]  /*31f0*/  HADD2.F32 R171, -RZ, R239.H0_H0 ;  /* 0x200000efffab7230 */ /* 0x000fe40000004100 */
[--C-:B------:R-:W-:Y:S02]  /*3200*/  HADD2.F32 R181, -RZ, R238.reuse.H1_H1 ;  /* 0x300000eeffb57230 */ /* 0x100fe40000004100 */
[----:B------:R-:W-:Y:S02]  /*3210*/  HADD2.F32 R218, -RZ, R238.H0_H0 ;  /* 0x200000eeffda7230 */ /* 0x000fe40000004100 */
[----:B0-----:R-:W-:-:S05]  /*3220*/  IMAD.WIDE.U32 R30, R182, 0x4, R30 ;  /* 0x00000004b61e7825 */ /* 0x001fca00078e001e */
[----:B------:R0:W5:Y:S01]  /*3230*/  LDG.E R13, desc[UR20][R30.64] ;  /* 0x000000141e0d7981 */ /* 0x000162000c1e1900 */
[----:B---3--:R-:W-:Y:S01]  /*3240*/  FADD.FTZ R160, R160, -UR32 ;  /* 0x80000020a0a07e21 */ /* 0x008fe20008010000 */
[----:B------:R-:W-:-:S03]  /*3250*/  FADD.FTZ R161, R161, -UR32 ;  /* 0x80000020a1a17e21 */ /* 0x000fc60008010000 */
[----:B------:R-:W-:Y:S01]  /*3260*/  FMUL.FTZ R216, R160, UR30 ;  /* 0x0000001ea0d87c20 */ /* 0x000fe20008410000 */
[----:B----4-:R-:W-:Y:S01]  /*3270*/  FMUL.FTZ R204, R164, R204 ;  /* 0x000000cca4cc7220 */ /* 0x010fe20000410000 */
[----:B------:R-:W-:Y:S01]  /*3280*/  FMUL.FTZ R203, R161, UR30 ;  /* 0x0000001ea1cb7c20 */ /* 0x000fe20008410000 */
[----:B------:R-:W-:Y:S01]  /*3290*/  FADD.FTZ R162, R162, -UR32 ;  /* 0x80000020a2a27e21 */ /* 0x000fe20008010000 */
[----:B------:R-:W-:Y:S01]  /*32a0*/  FMUL.FTZ R171, R165, R171 ;  /* 0x000000aba5ab7220 */ /* 0x000fe20000410000 */
[----:B0-----:R-:W-:Y:S01]  /*32b0*/  FADD.FTZ R30, R189, R204 ;  /* 0x000000ccbd1e7221 */ /* 0x001fe20000010000 */
        /* <DEDUP_REMOVED lines=21> */
.L_x_16601:
[----:B------:R-:W0:Y:S01]  /*3410*/  S2R R160, SR_TID.X ;  /* 0x0000000000a07919 */ /* 0x000e220000002100 */
[----:B-----5:R-:W-:Y:S01]  /*3420*/  ISETP.GE.AND P4, PT, R202, 0x1, PT ;  /* 0x00000001ca00780c */ /* 0x020fe20003f86270 */
[----:B-1----:R-:W-:Y:S01]  /*3430*/  UIMAD UR6, UR11, UR10, URZ ;  /* 0x0000000a0b0672a4 */ /* 0x002fe2000f8e02ff */
[----:B------:R-:W-:Y:S01]  /*3440*/  HFMA2 R162, -RZ, RZ, 0, 0 ;  /* 0x00000000ffa27431 */ /* 0x000fe200000001ff */
[----:B------:R-:W-:Y:S02]  /*3450*/  UISETP.NE.U32.AND UP0, UPT, UR24, URZ, UPT ;  /* 0x000000ff1800728c */ /* 0x000fe4000bf05070 */
[----:B------:R-:W-:Y:S02]  /*3460*/  USHF.R.S32.HI UR7, URZ, 0x1f, UR6 ;  /* 0x0000001fff077899 */ /* 0x000fe40008011406 */
[----:B------:R-:W-:Y:S02]  /*3470*/  UISETP.NE.AND.EX UP0, UPT, UR25, URZ, UPT, UP0 ;  /* 0x000000ff1900728c */ /* 0x000fe4000bf05300 */
[----:B------:R-:W-:-:S04]  /*3480*/  ULEA.HI UR7, UR7, UR6, URZ, 0x2 ;  /* 0x0000000607077291 */ /* 0x000fc8000f8f10ff */
[----:B------:R-:W-:Y:S02]  /*3490*/  @P4 VIADD R30, R202, 0xffffffff ;  /* 0xffffffffca1e4836 */ /* 0x000fe40000000000 */
[----:B------:R-:W-:Y:S02]  /*34a0*/  MOV R217, UR7 ;  /* 0x0000000700d97c02 */ /* 0x000fe40008000f00 */
[----:B------:R-:W-:-:S05]  /*34b0*/  @P4 IMAD R30, R30, UR10, RZ ;  /* 0x0000000a1e1e4c24 */ /* 0x000fca000f8e02ff */
[----:B------:R-:W-:-:S04]  /*34c0*/  @P4 SHF.R.S32.HI R31, RZ, 0x1f, R30 ;  /* 0x0000001fff1f4819 */ /* 0x000fc8000001141e */
[----:B------:R-:W-:Y:S02]  /*34d0*/  @P4 LEA.HI R30, R31, R30, RZ, 0x2 ;  /* 0x0000001e1f1e4211 */ /* 0x000fe400078f10ff */
[-C--:B0-----:R-:W-:Y:S02]  /*34e0*/  LEA.HI.SX32 R217, R217, R160.reuse, 0x1e ;  /* 0x000000a0d9d97211 */ /* 0x081fe400078ff2ff */
[----:B------:R-:W-:Y:S02]  /*34f0*/  @P4 LEA.HI.SX32 R162, R30, R160, 0x1e ;  /* 0x000000a01ea24211 */ /* 0x000fe400078ff2ff */
[----:B------:R-:W-:Y:S01]  /*3500*/  MOV R163, R217 ;  /* 0x000000d900a37202 */ /* 0x000fe20000000f00 */
[----:B------:R-:W-:Y:S06]  /*3510*/  BRA.U UP0, `(.L_x_16621) ;  /* 0x0000000500007547 */ /* 0x000fec000b800000 */
[C---:B------:R-:W-:Y:S02]  /*3520*/  ISETP.GE.U32.AND P2, PT, R7.reuse, 0x80, PT ;  /* 0x000000800700780c */ /* 0x040fe40003f46070 */
[C---:B------:R-:W-:Y:S02]  /*3530*/  ISETP.GE.U32.AND P3, PT, R7.reuse, 0x100, PT ;  /* 0x000001000700780c */ /* 0x040fe40003f66070 */
[----:B------:R-:W-:Y:S02]  /*3540*/  ISETP.GE.U32.AND P0, PT, R7, 0x180, PT ;  /* 0x000001800700780c */ /* 0x000fe40003f06070 */
[----:B------:R-:W-:-:S07]  /*3550*/  LOP3.LUT R6, R6, 0xffffffef, RZ, 0xc0, !PT ;  /* 0xffffffef06067812 */ /* 0x000fce00078ec0ff */
[----:B------:R-:W0:Y:S01]  /*3560*/  @P2 LDC.64 R30, c[0x0][0x3b0] ;  /* 0x0000ec00ff1e2b82 */ /* 0x000e220000000a00 */
[----:B------:R-:W-:Y:S02]  /*3570*/  ISETP.GE.U32.AND P1, PT, R7, 0x200, PT ;  /* 0x000002000700780c */ /* 0x000fe40003f26070 */
[----:B------:R-:W-:-:S04]  /*3580*/  @P2 LOP3.LUT R6, R6, 0x10, RZ, 0xfc, !PT ;  /* 0x0000001006062812 */ /* 0x000fc800078efcff */
[----:B------:R-:W-:Y:S01]  /*3590*/  LOP3.LUT R6, R6, 0xfffffff7, RZ, 0xc0, !PT ;  /* 0xfffffff706067812 */ /* 0x000fe200078ec0ff */
[----:B------:R-:W1:Y:S03]  /*35a0*/  @P3 LDC.64 R160, c[0x0][0x3b0] ;  /* 0x0000ec00ffa03b82 */ /* 0x000e660000000a00 */
[----:B------:R-:W-:Y:S01]  /*35b0*/  @P3 LOP3.LUT R6, R6, 0x8, RZ, 0xfc, !PT ;  /* 0x0000000806063812 */ /* 0x000fe200078efcff */
[----:B0-----:R-:W-:-:S05]  /*35c0*/  @P2 IMAD.WIDE.U32 R30, R162, 0x4, R30 ;  /* 0x00000004a21e2825 */ /* 0x001fca00078e001e */
[----:B------:R0:W5:Y:S01]  /*35d0*/  @P2 LDG.E R5, desc[UR20][R30.64] ;  /* 0x000000141e052981 */ /* 0x000162000c1e1900 */
[----:B------:R-:W-:Y:S02]  /*35e0*/  @P2 IADD3 R162, PT, PT, R162, 0x80, RZ ;  /* 0x00000080a2a22810 */ /* 0x000fe40007ffe0ff */
[----:B------:R-:W-:-:S03]  /*35f0*/  LOP3.LUT R6, R6, 0xfffffffb, RZ, 0xc0, !PT ;  /* 0xfffffffb06067812 */ /* 0x000fc600078ec0ff */
[C---:B-1----:R-:W-:Y:S01]  /*3600*/  @P3 IMAD.WIDE.U32 R160, R162.reuse, 0x4, R160 ;  /* 0x00000004a2a03825 */ /* 0x042fe200078e00a0 */
[----:B0-----:R-:W0:Y:S04]  /*3610*/  @P0 LDC.64 R30, c[0x0][0x3b0] ;  /* 0x0000ec00ff1e0b82 */ /* 0x001e280000000a00 */
[----:B------:R1:W5:Y:S01]  /*3620*/  @P3 LDG.E R4, desc[UR20][R160.64] ;  /* 0x00000014a0043981 */ /* 0x000362000c1e1900 */
[----:B------:R-:W-:Y:S02]  /*3630*/  ISETP.GE.U32.AND P2, PT, R7, 0x280, PT ;  /* 0x000002800700780c */ /* 0x000fe40003f46070 */
[----:B------:R-:W-:Y:S02]  /*3640*/  @P3 IADD3 R162, PT, PT, R162, 0x80, RZ ;  /* 0x00000080a2a23810 */ /* 0x000fe40007ffe0ff */
[----:B------:R-:W-:-:S04]  /*3650*/  @P0 LOP3.LUT R6, R6, 0x4, RZ, 0xfc, !PT ;  /* 0x0000000406060812 */ /* 0x000fc800078efcff */
[----:B------:R-:W-:Y:S01]  /*3660*/  LOP3.LUT R6, R6, 0xfffffffd, RZ, 0xc0, !PT ;  /* 0xfffffffd06067812 */ /* 0x000fe200078ec0ff */
[----:B-1----:R-:W1:Y:S03]  /*3670*/  @P1 LDC.64 R160, c[0x0][0x3b0] ;  /* 0x0000ec00ffa01b82 */ /* 0x002e660000000a00 */
[----:B------:R-:W-:Y:S01]  /*3680*/  @P1 LOP3.LUT R6, R6, 0x2, RZ, 0xfc, !PT ;  /* 0x0000000206061812 */ /* 0x000fe200078efcff */
[----:B0-----:R-:W-:-:S05]  /*3690*/  @P0 IMAD.WIDE.U32 R30, R162, 0x4, R30 ;  /* 0x00000004a21e0825 */ /* 0x001fca00078e001e */
[----:B------:R0:W5:Y:S01]  /*36a0*/  @P0 LDG.E R3, desc[UR20][R30.64] ;  /* 0x000000141e030981 */ /* 0x000162000c1e1900 */
[----:B------:R-:W-:Y:S01]  /*36b0*/  @P0 VIADD R162, R162, 0x80 ;  /* 0x00000080a2a20836 */ /* 0x000fe20000000000 */
[----:B0-----:R-:W0:Y:S03]  /*36c0*/  @P2 LDC.64 R30, c[0x0][0x3b0] ;  /* 0x0000ec00ff1e2b82 */ /* 0x001e260000000a00 */
[C---:B-1----:R-:W-:Y:S01]  /*36d0*/  @P1 IMAD.WIDE.U32 R160, R162.reuse, 0x4, R160 ;  /* 0x00000004a2a01825 */ /* 0x042fe200078e00a0 */
[C---:B------:R-:W-:Y:S02]  /*36e0*/  ISETP.GE.U32.AND P0, PT, R7.reuse, 0x300, PT ;  /* 0x000003000700780c */ /* 0x040fe40003f06070 */
[----:B------:R-:W-:Y:S02]  /*36f0*/  @P1 IADD3 R162, PT, PT, R162, 0x80, RZ ;  /* 0x00000080a2a21810 */ /* 0x000fe40007ffe0ff */
[----:B------:R1:W5:Y:S01]  /*3700*/  @P1 LDG.E R2, desc[UR20][R160.64] ;  /* 0x00000014a0021981 */ /* 0x000362000c1e1900 */
[----:B------:R-:W-:-:S08]  /*3710*/  ISETP.GE.U32.AND P1, PT, R7, 0x380, PT ;  /* 0x000003800700780c */ /* 0x000fd00003f26070 */
[----:B-1----:R-:W1:Y:S01]  /*3720*/  @P0 LDC.64 R160, c[0x0][0x3b0] ;  /* 0x0000ec00ffa00b82 */ /* 0x002e620000000a00 */
[----:B0-----:R-:W-:-:S05]  /*3730*/  @P2 IMAD.WIDE.U32 R30, R162, 0x4, R30 ;  /* 0x00000004a21e2825 */ /* 0x001fca00078e001e */
[----:B------:R0:W5:Y:S01]  /*3740*/  @P2 LDG.E R8, desc[UR20][R30.64] ;  /* 0x000000141e082981 */ /* 0x000162000c1e1900 */
[----:B------:R-:W-:Y:S01]  /*3750*/  LOP3.LUT R6, R6, 0xfffffffe, RZ, 0xc0, !PT ;  /* 0xfffffffe06067812 */ /* 0x000fe200078ec0ff */
[----:B0-----:R-:W0:Y:S03]  /*3760*/  @P1 LDC.64 R30, c[0x0][0x3b0] ;  /* 0x0000ec00ff1e1b82 */ /* 0x001e260000000a00 */
[----:B------:R-:W-:Y:S02]  /*3770*/  @P2 LOP3.LUT R6, R6, 0x1, RZ, 0xfc, !PT ;  /* 0x0000000106062812 */ /* 0x000fe400078efcff */
[----:B------:R-:W-:Y:S02]  /*3780*/  @P2 IADD3 R162, PT, PT, R162, 0x80, RZ ;  /* 0x00000080a2a22810 */ /* 0x000fe40007ffe0ff */
[C---:B------:R-:W-:Y:S02]  /*3790*/  ISETP.GE.U32.AND P2, PT, R7.reuse, 0x400, PT ;  /* 0x000004000700780c */ /* 0x040fe40003f46070 */
[----:B------:R-:W-:Y:S01]  /*37a0*/  ISETP.GE.U32.AND P3, PT, R7, 0x480, PT ;  /* 0x000004800700780c */ /* 0x000fe20003f66070 */
[C---:B-1----:R-:W-:Y:S01]  /*37b0*/  @P0 IMAD.WIDE.U32 R160, R162.reuse, 0x4, R160 ;  /* 0x00000004a2a00825 */ /* 0x042fe200078e00a0 */
[----:B------:R-:W-:-:S04]  /*37c0*/  @P0 IADD3 R162, PT, PT, R162, 0x80, RZ ;  /* 0x00000080a2a20810 */ /* 0x000fc80007ffe0ff */
[----:B------:R1:W5:Y:S05]  /*37d0*/  @P0 LDG.E R9, desc[UR20][R160.64] ;  /* 0x00000014a0090981 */ /* 0x00036a000c1e1900 */
[----:B-1----:R-:W1:Y:S01]  /*37e0*/  @P2 LDC.64 R160, c[0x0][0x3b0] ;  /* 0x0000ec00ffa02b82 */ /* 0x002e620000000a00 */
[----:B0-----:R-:W-:-:S05]  /*37f0*/  @P1 IMAD.WIDE.U32 R30, R162, 0x4, R30 ;  /* 0x00000004a21e1825 */ /* 0x001fca00078e001e */
[----:B------:R0:W5:Y:S02]  /*3800*/  @P1 LDG.E R10, desc[UR20][R30.64] ;  /* 0x000000141e0a1981 */ /* 0x000164000c1e1900 */
[----:B0-----:R-:W0:Y:S01]  /*3810*/  @P3 LDC.64 R30, c[0x0][0x3b0] ;  /* 0x0000ec00ff1e3b82 */ /* 0x001e220000000a00 */
[----:B------:R-:W-:-:S05]  /*3820*/  @P1 IADD3 R162, PT, PT, R162, 0x80, RZ ;  /* 0x00000080a2a21810 */ /* 0x000fca0007ffe0ff */
[C---:B-1----:R-:W-:Y:S01]  /*3830*/  @P2 IMAD.WIDE.U32 R160, R162.reuse, 0x4, R160 ;  /* 0x00000004a2a02825 */ /* 0x042fe200078e00a0 */
[----:B------:R-:W-:-:S04]  /*3840*/  @P2 IADD3 R162, PT, PT, R162, 0x80, RZ ;  /* 0x00000080a2a22810 */ /* 0x000fc80007ffe0ff */
[----:B------:R1:W5:Y:S01]  /*3850*/  @P2 LDG.E R11, desc[UR20][R160.64] ;  /* 0x00000014a00b2981 */ /* 0x000362000c1e1900 */
[----:B0-----:R-:W-:-:S05]  /*3860*/  @P3 IMAD.WIDE.U32 R30, R162, 0x4, R30 ;  /* 0x00000004a21e3825 */ /* 0x001fca00078e001e */
[----:B------:R1:W5:Y:S01]  /*3870*/  @P3 LDG.E R12, desc[UR20][R30.64] ;  /* 0x000000141e0c3981 */ /* 0x000362000c1e1900 */
[----:B------:R-:W-:Y:S02]  /*3880*/  ISETP.GE.U32.AND P5, PT, R7, 0x500, PT ;  /* 0x000005000700780c */ /* 0x000fe40003fa6070 */
[----:B------:R-:W-:Y:S01]  /*3890*/  LOP3.LUT R6, R6, 0xffffffdf, RZ, 0xc0, !PT ;  /* 0xffffffdf06067812 */ /* 0x000fe200078ec0ff */
[----:B------:R-:W-:Y:S01]  /*38a0*/  @P3 VIADD R162, R162, 0x80 ;  /* 0x00000080a2a23836 */ /* 0x000fe20000000000 */
[----:B------:R-:W-:-:S09]  /*38b0*/  CS2R R188, SRZ ;  /* 0x0000000000bc7805 */ /* 0x000fd2000001ff00 */
[----:B------:R-:W-:Y:S01]  /*38c0*/  @P5 LOP3.LUT R6, R6, 0x20, RZ, 0xfc, !PT ;  /* 0x0000002006065812 */ /* 0x000fe200078efcff */
[----:B-1----:R-:W-:Y:S06]  /*38d0*/  @!P5 BRA `(.L_x_16620) ;  /* 0x0000000400e0d947 */ /* 0x002fec0003800000 */
[----:B------:R-:W0:Y:S02]  /*38e0*/  LDC.64 R30, c[0x0][0x3b0] ;  /* 0x0000ec00ff1e7b82 */ /* 0x000e240000000a00 */
[----:B0-----:R-:W-:-:S05]  /*38f0*/  IMAD.WIDE.U32 R162, R162, 0x4, R30 ;  /* 0x00000004a2a27825 */ /* 0x001fca00078e001e */
[----:B------:R1:W5:Y:S01]  /*3900*/  LDG.E R13, desc[UR20][R162.64] ;  /* 0x00000014a20d7981 */ /* 0x000362000c1e1900 */
[----:B------:R-:W-:Y:S05]  /*3910*/  BRA `(.L_x_16620) ;  /* 0x0000000400d07947 */ /* 0x000fea0003800000 */
.L_x_16621:
[C---:B------:R-:W-:Y:S02]  /*3920*/  ISETP.GE.U32.AND P2, PT, R7.reuse, 0x80, PT ;  /* 0x000000800700780c */ /* 0x040fe40003f46070 */
[C---:B------:R-:W-:Y:S02]  /*3930*/  ISETP.GE.U32.AND P0, PT, R7.reuse, 0x100, PT ;  /* 0x000001000700780c */ /* 0x040fe40003f06070 */
[----:B------:R-:W-:Y:S02]  /*3940*/  ISETP.GE.U32.AND P1, PT, R7, 0x180, PT ;  /* 0x000001800700780c */ /* 0x000fe40003f26070 */
[----:B------:R-:W-:-:S04]  /*3950*/  LOP3.LUT R6, R6, 0xffffffbf, RZ, 0xc0, !PT ;  /* 0xffffffbf06067812 */ /* 0x000fc800078ec0ff */
[----:B------:R-:W-:-:S03]  /*3960*/  @P4 LOP3.LUT R6, R6, 0x40, RZ, 0xfc, !PT ;  /* 0x0000004006064812 */ /* 0x000fc600078efcff */
[----:B------:R-:W0:Y:S08]  /*3970*/  @P2 LDC.64 R160, c[0x0][0x438] ;  /* 0x00010e00ffa02b82 */ /* 0x000e300000000a00 */
[----:B------:R-:W1:Y:S01]  /*3980*/  @P0 LDC.64 R30, c[0x0][0x438] ;  /* 0x00010e00ff1e0b82 */ /* 0x000e620000000a00 */
[----:B------:R-:W-:Y:S02]  /*3990*/  ISETP.GE.U32.AND P4, PT, R7, 0x200, PT ;  /* 0x000002000700780c */ /* 0x000fe40003f86070 */
[----:B------:R-:W-:-:S04]  /*39a0*/  LOP3.LUT R6, R6, 0xffffffef, RZ, 0xc0, !PT ;  /* 0xffffffef06067812 */ /* 0x000fc800078ec0ff */
[----:B------:R-:W-:Y:S02]  /*39b0*/  @P2 LOP3.LUT R6, R6, 0x10, RZ, 0xfc, !PT ;  /* 0x0000001006062812 */ /* 0x000fe400078efcff */
[----:B------:R-:W-:Y:S02]  /*39c0*/  ISETP.GE.U32.AND P6, PT, R7, 0x280, PT ;  /* 0x000002800700780c */ /* 0x000fe40003fc6070 */
[----:B------:R-:W-:-:S04]  /*39d0*/  LOP3.LUT R6, R6, 0xfffffff7, RZ, 0xc0, !PT ;  /* 0xfffffff706067812 */ /* 0x000fc800078ec0ff */
[----:B------:R-:W-:Y:S01]  /*39e0*/  @P0 LOP3.LUT R6, R6, 0x8, RZ, 0xfc, !PT ;  /* 0x0000000806060812 */ /* 0x000fe200078efcff */
[C---:B0-----:R-:W-:Y:S01]  /*39f0*/  @P2 IMAD.WIDE.U32 R160, R163.reuse, 0x10, R160 ;  /* 0x00000010a3a02825 */ /* 0x041fe200078e00a0 */
[----:B------:R-:W-:-:S04]  /*3a00*/  @P2 IADD3 R163, PT, PT, R163, 0x80, RZ ;  /* 0x00000080a3a32810 */ /* 0x000fc80007ffe0ff */
[----:B------:R0:W5:Y:S01]  /*3a10*/  @P2 LDG.E.128 R112, desc[UR20][R160.64] ;  /* 0x00000014a0702981 */ /* 0x000162000c1e1d00 */
[----:B------:R-:W-:Y:S01]  /*3a20*/  LOP3.LUT R6, R6, 0xfffffffb, RZ, 0xc0, !PT ;  /* 0xfffffffb06067812 */ /* 0x000fe200078ec0ff */
[----:B-1----:R-:W-:-:S03]  /*3a30*/  @P0 IMAD.WIDE.U32 R30, R163, 0x10, R30 ;  /* 0x00000010a31e0825 */ /* 0x002fc600078e001e */
[----:B------:R-:W-:Y:S02]  /*3a40*/  @P1 LOP3.LUT R6, R6, 0x4, RZ, 0xfc, !PT ;  /* 0x0000000406061812 */ /* 0x000fe400078efcff */
[----:B------:R1:W5:Y:S01]  /*3a50*/  @P0 LDG.E.128 R32, desc[UR20][R30.64] ;  /* 0x000000141e200981 */ /* 0x000362000c1e1d00 */
[----:B0-----:R-:W0:Y:S01]  /*3a60*/  @P1 LDC.64 R160, c[0x0][0x438] ;  /* 0x00010e00ffa01b82 */ /* 0x001e220000000a00 */
[----:B------:R-:W-:Y:S02]  /*3a70*/  @P0 IADD3 R163, PT, PT, R163, 0x80, RZ ;  /* 0x00000080a3a30810 */ /* 0x000fe40007ffe0ff */
[----:B------:R-:W-:Y:S02]  /*3a80*/  ISETP.GE.U32.AND P2, PT, R7, 0x400, PT ;  /* 0x000004000700780c */ /* 0x000fe40003f46070 */
[----:B------:R-:W-:-:S03]  /*3a90*/  LOP3.LUT R6, R6, 0xfffffffd, RZ, 0xc0, !PT ;  /* 0xfffffffd06067812 */ /* 0x000fc600078ec0ff */
[----:B-1----:R-:W1:Y:S01]  /*3aa0*/  @P4 LDC.64 R30, c[0x0][0x438] ;  /* 0x00010e00ff1e4b82 */ /* 0x002e620000000a00 */
[----:B------:R-:W-:Y:S02]  /*3ab0*/  ISETP.GE.U32.AND P0, PT, R7, 0x300, PT ;  /* 0x000003000700780c */ /* 0x000fe40003f06070 */
[----:B------:R-:W-:Y:S01]  /*3ac0*/  @P4 LOP3.LUT R6, R6, 0x2, RZ, 0xfc, !PT ;  /* 0x0000000206064812 */ /* 0x000fe200078efcff */
[C---:B0-----:R-:W-:Y:S01]  /*3ad0*/  @P1 IMAD.WIDE.U32 R160, R163.reuse, 0x10, R160 ;  /* 0x00000010a3a01825 */ /* 0x041fe200078e00a0 */
[----:B------:R-:W-:-:S04]  /*3ae0*/  @P1 IADD3 R163, PT, PT, R163, 0x80, RZ ;  /* 0x00000080a3a31810 */ /* 0x000fc80007ffe0ff */
[----:B------:R0:W5:Y:S01]  /*3af0*/  @P1 LDG.E.128 R124, desc[UR20][R160.64] ;  /* 0x00000014a07c1981 */ /* 0x000162000c1e1d00 */
[----:B-1----:R-:W-:-:S05]  /*3b00*/  @P4 IMAD.WIDE.U32 R30, R163, 0x10, R30 ;  /* 0x00000010a31e4825 */ /* 0x002fca00078e001e */
[----:B------:R1:W5:Y:S01]  /*3b10*/  @P4 LDG.E.128 R128, desc[UR20][R30.64] ;  /* 0x000000141e804981 */ /* 0x000362000c1e1d00 */
[----:B0-----:R-:W0:Y:S08]  /*3b20*/  @P6 LDC.64 R160, c[0x0][0x438] ;  /* 0x00010e00ffa06b82 */ /* 0x001e300000000a00 */
[----:B-1----:R-:W1:Y:S01]  /*3b30*/  @P0 LDC.64 R30, c[0x0][0x438] ;  /* 0x00010e00ff1e0b82 */ /* 0x002e620000000a00 */
[----:B------:R-:W-:-:S02]  /*3b40*/  ISETP.GE.U32.AND P1, PT, R7, 0x380, PT ;  /* 0x000003800700780c */ /* 0x000fc40003f26070 */
[----:B------:R-:W-:-:S05]  /*3b50*/  @P4 IADD3 R163, PT, PT, R163, 0x80, RZ ;  /* 0x00000080a3a34810 */ /* 0x000fca0007ffe0ff */
[C---:B0-----:R-:W-:Y:S01]  /*3b60*/  @P6 IMAD.WIDE.U32 R160, R163.reuse, 0x10, R160 ;  /* 0x00000010a3a06825 */ /* 0x041fe200078e00a0 */
[----:B------:R-:W-:-:S04]  /*3b70*/  @P6 IADD3 R163, PT, PT, R163, 0x80, RZ ;  /* 0x00000080a3a36810 */ /* 0x000fc80007ffe0ff */
[----:B------:R0:W5:Y:S01]  /*3b80*/  @P6 LDG.E.128 R132, desc[UR20][R160.64] ;  /* 0x00000014a0846981 */ /* 0x000162000c1e1d00 */
[----:B-1----:R-:W-:Y:S01]  /*3b90*/  @P0 IMAD.WIDE.U32 R30, R163, 0x10, R30 ;  /* 0x00000010a31e0825 */ /* 0x002fe200078e001e */
[----:B------:R-:W-:-:S04]  /*3ba0*/  LOP3.LUT R6, R6, 0xfffffffe, RZ, 0xc0, !PT ;  /* 0xfffffffe06067812 */ /* 0x000fc800078ec0ff */
[----:B------:R1:W5:Y:S01]  /*3bb0*/  @P0 LDG.E.128 R136, desc[UR20][R30.64] ;  /* 0x000000141e880981 */ /* 0x000362000c1e1d00 */
[----:B0-----:R-:W0:Y:S01]  /*3bc0*/  @P1 LDC.64 R160, c[0x0][0x438] ;  /* 0x00010e00ffa01b82 */ /* 0x001e220000000a00 */
[----:B------:R-:W-:-:S07]  /*3bd0*/  @P6 LOP3.LUT R6, R6, 0x1, RZ, 0xfc, !PT ;  /* 0x0000000106066812 */ /* 0x000fce00078efcff */
[----:B-1----:R-:W1:Y:S01]  /*3be0*/  @P2 LDC.64 R30, c[0x0][0x438] ;  /* 0x00010e00ff1e2b82 */ /* 0x002e620000000a00 */
[----:B------:R-:W-:Y:S01]  /*3bf0*/  LOP3.LUT R6, R6, 0xfffffeff, RZ, 0xc0, !PT ;  /* 0xfffffeff06067812 */ /* 0x000fe200078ec0ff */
[----:B------:R-:W-:-:S03]  /*3c00*/  @P0 VIADD R163, R163, 0x80 ;  /* 0x00000080a3a30836 */ /* 0x000fc60000000000 */
[----:B------:R-:W-:Y:S02]  /*3c10*/  @P4 LOP3.LUT R6, R6, 0x100, RZ, 0xfc, !PT ;  /* 0x0000010006064812 */ /* 0x000fe400078efcff */
[----:B------:R-:W-:Y:S02]  /*3c20*/  ISETP.GE.U32.AND P3, PT, R7, 0x480, PT ;  /* 0x000004800700780c */ /* 0x000fe40003f66070 */
[C---:B------:R-:W-:Y:S02]  /*3c30*/  LOP3.LUT P4, RZ, R6.reuse, 0x8, RZ, 0xc0, !PT ;  /* 0x0000000806ff7812 */ /* 0x040fe4000788c0ff */
[----:B------:R-:W-:Y:S01]  /*3c40*/  LOP3.LUT R6, R6, 0xffffff7f, RZ, 0xc0, !PT ;  /* 0xffffff7f06067812 */ /* 0x000fe200078ec0ff */
[C---:B0-----:R-:W-:Y:S01]  /*3c50*/  @P1 IMAD.WIDE.U32 R160, R163.reuse, 0x10, R160 ;  /* 0x00000010a3a01825 */ /* 0x041fe200078e00a0 */
[----:B------:R-:W-:Y:S02]  /*3c60*/  @P1 IADD3 R163, PT, PT, R163, 0x80, RZ ;  /* 0x00000080a3a31810 */ /* 0x000fe40007ffe0ff */
[----:B------:R-:W-:-:S02]  /*3c70*/  @P6 LOP3.LUT R6, R6, 0x80, RZ, 0xfc, !PT ;  /* 0x0000008006066812 */ /* 0x000fc400078efcff */
[----:B------:R-:W-:Y:S01]  /*3c80*/  ISETP.GE.U32.AND P5, PT, R7, 0x500, PT ;  /* 0x000005000700780c */ /* 0x000fe20003fa6070 */
[----:B------:R0:W5:Y:S01]  /*3c90*/  @P1 LDG.E.128 R140, desc[UR20][R160.64] ;  /* 0x00000014a08c1981 */ /* 0x000162000c1e1d00 */
[----:B------:R-:W-:Y:S01]  /*3ca0*/  LOP3.LUT P6, RZ, R6, 0x4, RZ, 0xc0, !PT ;  /* 0x0000000406ff7812 */ /* 0x000fe200078cc0ff */
[----:B-1----:R-:W-:-:S05]  /*3cb0*/  @P2 IMAD.WIDE.U32 R30, R163, 0x10, R30 ;  /* 0x00000010a31e2825 */ /* 0x002fca00078e001e */
[----:B------:R1:W5:Y:S01]  /*3cc0*/  @P2 LDG.E.128 R144, desc[UR20][R30.64] ;  /* 0x000000141e902981 */ /* 0x000362000c1e1d00 */
[----:B------:R-:W-:-:S04]  /*3cd0*/  LOP3.LUT R6, R6, 0xfffffdff, RZ, 0xc0, !PT ;  /* 0xfffffdff06067812 */ /* 0x000fc800078ec0ff */
[----:B0-----:R-:W0:Y:S08]  /*3ce0*/  @P5 LDC.64 R160, c[0x0][0x438] ;  /* 0x00010e00ffa05b82 */ /* 0x001e300000000a00 */
[----:B-1----:R-:W1:Y:S01]  /*3cf0*/  @P3 LDC.64 R30, c[0x0][0x438] ;  /* 0x00010e00ff1e3b82 */ /* 0x002e620000000a00 */
[----:B------:R-:W-:-:S04]  /*3d00*/  @P6 LOP3.LUT R6, R6, 0x200, RZ, 0xfc, !PT ;  /* 0x0000020006066812 */ /* 0x000fc800078efcff */
[----:B------:R-:W-:Y:S02]  /*3d10*/  LOP3.LUT P6, RZ, R6, 0x10, RZ, 0xc0, !PT ;  /* 0x0000001006ff7812 */ /* 0x000fe400078cc0ff */
[----:B------:R-:W-:-:S05]  /*3d20*/  @P2 IADD3 R163, PT, PT, R163, 0x80, RZ ;  /* 0x00000080a3a32810 */ /* 0x000fca0007ffe0ff */
[----:B-1----:R-:W-:-:S06]  /*3d30*/  @P3 IMAD.WIDE.U32 R164, R163, 0x10, R30 ;  /* 0x00000010a3a43825 */ /* 0x002fcc00078e001e */
[----:B------:R-:W1:Y:S01]  /*3d40*/  @P6 LDC.64 R30, c[0x0][0x3b0] ;  /* 0x0000ec00ff1e6b82 */ /* 0x000e620000000a00 */
[----:B------:R-:W-:Y:S02]  /*3d50*/  LOP3.LUT R6, R6, 0xffffffdf, RZ, 0xc0, !PT ;  /* 0xffffffdf06067812 */ /* 0x000fe400078ec0ff */
[----:B------:R-:W-:Y:S01]  /*3d60*/  @P3 IADD3 R163, PT, PT, R163, 0x80, RZ ;  /* 0x00000080a3a33810 */ /* 0x000fe20007ffe0ff */
[----:B------:R-:W5:Y:S01]  /*3d70*/  @P3 LDG.E.128 R148, desc[UR20][R164.64] ;  /* 0x00000014a4943981 */ /* 0x000f62000c1e1d00 */
[----:B------:R-:W-:Y:S01]  /*3d80*/  @P5 LOP3.LUT R6, R6, 0x20, RZ, 0xfc, !PT ;  /* 0x0000002006065812 */ /* 0x000fe200078efcff */
[----:B-1----:R-:W-:-:S05]  /*3d90*/  @P6 IMAD.WIDE.U32 R30, R162, 0x4, R30 ;  /* 0x00000004a21e6825 */ /* 0x002fca00078e001e */
[----:B------:R1:W5:Y:S02]  /*3da0*/  @P6 LDG.E R5, desc[UR20][R30.64] ;  /* 0x000000141e056981 */ /* 0x000364000c1e1900 */
[----:B-1----:R-:W1:Y:S01]  /*3db0*/  @P4 LDC.64 R30, c[0x0][0x3b0] ;  /* 0x0000ec00ff1e4b82 */ /* 0x002e620000000a00 */
[----:B------:R-:W-:Y:S02]  /*3dc0*/  @P6 IADD3 R162, PT, PT, R162, 0x80, RZ ;  /* 0x00000080a2a26810 */ /* 0x000fe40007ffe0ff */
[----:B------:R-:W-:-:S03]  /*3dd0*/  LOP3.LUT P6, RZ, R6, 0x200, RZ, 0xc0, !PT ;  /* 0x0000020006ff7812 */ /* 0x000fc600078cc0ff */
[----:B-1----:R-:W-:-:S05]  /*3de0*/  @P4 IMAD.WIDE.U32 R30, R162, 0x4, R30 ;  /* 0x00000004a21e4825 */ /* 0x002fca00078e001e */
[----:B------:R1:W5:Y:S05]  /*3df0*/  @P4 LDG.E R4, desc[UR20][R30.64] ;  /* 0x000000141e044981 */ /* 0x00036a000c1e1900 */
[----:B-1----:R-:W1:Y:S01]  /*3e00*/  @P6 LDC.64 R30, c[0x0][0x3b0] ;  /* 0x0000ec00ff1e6b82 */ /* 0x002e620000000a00 */
[----:B------:R-:W-:Y:S02]  /*3e10*/  @P4 IADD3 R162, PT, PT, R162, 0x80, RZ ;  /* 0x00000080a2a24810 */ /* 0x000fe40007ffe0ff */
[----:B------:R-:W-:-:S03]  /*3e20*/  LOP3.LUT P4, RZ, R6, 0x100, RZ, 0xc0, !PT ;  /* 0x0000010006ff7812 */ /* 0x000fc6000788c0ff */
[----:B-1----:R-:W-:-:S05]  /*3e30*/  @P6 IMAD.WIDE.U32 R30, R162, 0x4, R30 ;  /* 0x00000004a21e6825 */ /* 0x002fca00078e001e */
[----:B------:R1:W5:Y:S05]  /*3e40*/  @P6 LDG.E R3, desc[UR20][R30.64] ;  /* 0x000000141e036981 */ /* 0x00036a000c1e1900 */
[----:B-1----:R-:W1:Y:S01]  /*3e50*/  @P4 LDC.64 R30, c[0x0][0x3b0] ;  /* 0x0000ec00ff1e4b82 */ /* 0x002e620000000a00 */
[----:B------:R-:W-:Y:S01]  /*3e60*/  @P6 VIADD R162, R162, 0x80 ;  /* 0x00000080a2a26836 */ /* 0x000fe20000000000 */
[----:B------:R-:W-:-:S03]  /*3e70*/  LOP3.LUT P6, RZ, R6, 0x80, RZ, 0xc0, !PT ;  /* 0x0000008006ff7812 */ /* 0x000fc600078cc0ff */
[----:B-1----:R-:W-:-:S05]  /*3e80*/  @P4 IMAD.WIDE.U32 R30, R162, 0x4, R30 ;  /* 0x00000004a21e4825 */ /* 0x002fca00078e001e */
[----:B------:R1:W5:Y:S05]  /*3e90*/  @P4 LDG.E R2, desc[UR20][R30.64] ;  /* 0x000000141e024981 */ /* 0x00036a000c1e1900 */
[----:B-1----:R-:W1:Y:S01]  /*3ea0*/  @P6 LDC.64 R30, c[0x0][0x3b0] ;  /* 0x0000ec00ff1e6b82 */ /* 0x002e620000000a00 */
[----:B------:R-:W-:-:S05]  /*3eb0*/  @P4 IADD3 R162, PT, PT, R162, 0x80, RZ ;  /* 0x00000080a2a24810 */ /* 0x000fca0007ffe0ff */
[----:B-1----:R-:W-:-:S05]  /*3ec0*/  @P6 IMAD.WIDE.U32 R30, R162, 0x4, R30 ;  /* 0x00000004a21e6825 */ /* 0x002fca00078e001e */
[----:B------:R1:W5:Y:S02]  /*3ed0*/  @P6 LDG.E R8, desc[UR20][R30.64] ;  /* 0x000000141e086981 */ /* 0x000364000c1e1900 */
        /* <DEDUP_REMOVED lines=17> */
[----:B------:R-:W-:Y:S02]  /*3ff0*/  @P3 VIADD R162, R162, 0x80 ;  /* 0x00000080a2a23836 */ /* 0x000fe40000000000 */
[----:B0-----:R-:W-:-:S05]  /*4000*/  @P5 IMAD.WIDE.U32 R160, R163, 0x10, R160 ;  /* 0x00000010a3a05825 */ /* 0x001fca00078e00a0 */
[----:B------:R0:W5:Y:S01]  /*4010*/  @P5 LDG.E.128 R152, desc[UR20][R160.64] ;  /* 0x00000014a0985981 */ /* 0x000162000c1e1d00 */
[----:B-1----:R-:W-:-:S05]  /*4020*/  @P5 IMAD.WIDE.U32 R30, R162, 0x4, R30 ;  /* 0x00000004a21e5825 */ /* 0x002fca00078e001e */
[----:B------:R0:W5:Y:S01]  /*4030*/  @P5 LDG.E R13, desc[UR20][R30.64] ;  /* 0x000000141e0d5981 */ /* 0x000162000c1e1900 */
[----:B------:R-:W-:Y:S02]  /*4040*/  LOP3.LUT P4, RZ, R6, 0x40, RZ, 0xc0, !PT ;  /* 0x0000004006ff7812 */ /* 0x000fe4000788c0ff */
[----:B------:R-:W-:-:S11]  /*4050*/  CS2R R188, SRZ ;  /* 0x0000000000bc7805 */ /* 0x000fd6000001ff00 */
.L_x_16620:
[----:B----4-:R-:W-:Y:S05]  /*4060*/  BSYNC.RECONVERGENT B0 ;  /* 0x0000000000007941 */ /* 0x010fea0003800200 */
.L_x_16600:
[----:B0-----:R-:W0:Y:S01]  /*4070*/  SHFL.DOWN PT, R31, R189, 0x10, 0x1f ;  /* 0x0a001f00bd1f7f89 */ /* 0x001e2200000e0000 */
[----:B------:R-:W-:Y:S03]  /*4080*/  BSSY.RECONVERGENT B0, `(.L_x_16622) ;  /* 0x000001f000007945 */ /* 0x000fe60003800200 */
[----:B------:R-:W2:Y:S01]  /*4090*/  SHFL.DOWN PT, R30, R188, 0x10, 0x1f ;  /* 0x0a001f00bc1e7f89 */ /* 0x000ea200000e0000 */
[----:B------:R-:W3:Y:S01]  /*40a0*/  S2R R182, SR_TID.X ;  /* 0x0000000000b67919 */ /* 0x000ee20000002100 */
[----:B0-----:R-:W-:Y:S01]  /*40b0*/  FADD.FTZ R189, R31, R189 ;  /* 0x000000bd1fbd7221 */ /* 0x001fe20000010000 */
[----:B--2---:R-:W-:-:S04]  /*40c0*/  FADD.FTZ R30, R30, R188 ;  /* 0x000000bc1e1e7221 */ /* 0x004fc80000010000 */
[----:B------:R-:W0:Y:S04]  /*40d0*/  SHFL.DOWN PT, R160, R189, 0x8, 0x1f ;  /* 0x09001f00bda07f89 */ /* 0x000e2800000e0000 */
[----:B------:R-:W2:Y:S01]  /*40e0*/  SHFL.DOWN PT, R31, R30, 0x8, 0x1f ;  /* 0x09001f001e1f7f89 */ /* 0x000ea200000e0000 */
[----:B---3--:R-:W-:Y:S01]  /*40f0*/  LOP3.LUT P5, RZ, R182, 0x1f, RZ, 0xc0, !PT ;  /* 0x0000001fb6ff7812 */ /* 0x008fe200078ac0ff */
        /* <DEDUP_REMOVED lines=23> */
.L_x_16623:
[----:B------:R-:W-:Y:S05]  /*4270*/  BSYNC.RECONVERGENT B0 ;  /* 0x0000000000007941 */ /* 0x000fea0003800200 */
.L_x_16622:
[----:B------:R-:W2:Y:S08]  /*4280*/  S2UR UR7, SR_CgaCtaId ;  /* 0x00000000000779c3 */ /* 0x000eb00000008800 */
[----:B------:R-:W-:Y:S01]  /*4290*/  BAR.SYNC.DEFER_BLOCKING 0x0 ;  /* 0x0000000000007b1d */ /* 0x000fe20000010000 */
[----:B------:R-:W-:Y:S02]  /*42a0*/  @P4 IADD3 R202, PT, PT, R202, -0x1, RZ ;  /* 0xffffffffcaca4810 */ /* 0x000fe40007ffe0ff */
[----:B------:R-:W-:-:S02]  /*42b0*/  ISETP.NE.AND P5, PT, RZ, UR28, PT ;  /* 0x0000001cff007c0c */ /* 0x000fc4000bfa5270 */
[----:B------:R-:W-:Y:S01]  /*42c0*/  LOP3.LUT P6, RZ, R6, 0x10, RZ, 0xc0, !PT ;  /* 0x0000001006ff7812 */ /* 0x000fe200078cc0ff */
[----:B------:R-:W-:Y:S01]  /*42d0*/  UMOV UR6, 0x400 ;  /* 0x0000040000067882 */ /* 0x000fe20000000000 */
[----:B------:R-:W-:Y:S01]  /*42e0*/  @P4 IMAD R202, R202, UR10, RZ ;  /* 0x0000000acaca4c24 */ /* 0x000fe2000f8e02ff */
[----:B------:R-:W-:Y:S01]  /*42f0*/  BSSY.RECONVERGENT B0, `(.L_x_16624) ;  /* 0x0000100000007945 */ /* 0x000fe20003800200 */
[----:B0-----:R-:W-:Y:S01]  /*4300*/  MOV R31, R217 ;  /* 0x000000d9001f7202 */ /* 0x001fe20000000f00 */
[----:B--2---:R-:W-:-:S04]  /*4310*/  ULEA UR6, UR7, UR6, 0x18 ;  /* 0x0000000607067291 */ /* 0x004fc8000f8ec0ff */
[----:B------:R-:W-:Y:S02]  /*4320*/  UIADD3 UR7, UPT, UPT, UR6, 0x5020, URZ ;  /* 0x0000502006077890 */ /* 0x000fe4000fffe0ff */
[----:B------:R-:W-:-:S09]  /*4330*/  @!UP1 UIADD3 UR7, UPT, UPT, UR6, 0x5000, URZ ;  /* 0x0000500006079890 */ /* 0x000fd2000fffe0ff */
[----:B-1----:R-:W0:Y:S01]  /*4340*/  LDS.128 R160, [UR7] ;  /* 0x00000007ffa07984 */ /* 0x002e220008000c00 */
        /* <DEDUP_REMOVED lines=15> */
[----:B------:R-:W-:Y:S02]  /*4440*/  R2UR UR7, R30 ;  /* 0x000000001e0772ca */ /* 0x000fe400000e0000 */
[----:B------:R-:W-:-:S04]  /*4450*/  @P4 SHF.R.S32.HI R30, RZ, 0x1f, R202 ;  /* 0x0000001fff1e4819 */ /* 0x000fc800000114ca */
[----:B------:R-:W-:Y:S01]  /*4460*/  @P4 LEA.HI R202, R30, R202, RZ, 0x2 ;  /* 0x000000ca1eca4211 */ /* 0x000fe200078f10ff */
[----:B------:R-:W-:-:S03]  /*4470*/  HFMA2 R30, -RZ, RZ, 0, 0 ;  /* 0x00000000ff1e7431 */ /* 0x000fc600000001ff */
[----:B------:R-:W-:Y:S01]  /*4480*/  @P4 LEA.HI.SX32 R30, R202, R182, 0x1e ;  /* 0x000000b6ca1e4211 */ /* 0x000fe200078ff2ff */
[----:B------:R-:W-:Y:S06]  /*4490*/  @!P6 BRA `(.L_x_16625) ;  /* 0x0000000c0094e947 */ /* 0x000fec0003800000 */
[----:B------:R-:W-:-:S04]  /*44a0*/  UISETP.NE.U32.AND UP0, UPT, UR24, URZ, UPT ;  /* 0x000000ff1800728c */ /* 0x000fc8000bf05070 */
[----:B------:R-:W-:-:S09]  /*44b0*/  UISETP.NE.AND.EX UP0, UPT, UR25, URZ, UPT, UP0 ;  /* 0x000000ff1900728c */ /* 0x000fd2000bf05300 */
[----:B------:R-:W-:Y:S05]  /*44c0*/  BRA.U UP0, `(.L_x_16626) ;  /* 0x0000000500b07547 */ /* 0x000fea000b800000 */
[----:B------:R-:W-:-:S04]  /*44d0*/  UISETP.NE.U32.AND UP0, UPT, UR4, URZ, UPT ;  /* 0x000000ff0400728c */ /* 0x000fc8000bf05070 */
[----:B------:R-:W-:-:S09]  /*44e0*/  UISETP.NE.AND.EX UP0, UPT, UR5, URZ, UPT, UP0 ;  /* 0x000000ff0500728c */ /* 0x000fd2000bf05300 */
[----:B------:R-:W-:Y:S05]  /*44f0*/  BRA.U UP0, `(.L_x_16627) ;  /* 0x0000000100b47547 */ /* 0x000fea000b800000 */
[----:B------:R-:W-:Y:S05]  /*4500*/  @!P4 BRA `(.L_x_16628) ;  /* 0x000000000028c947 */ /* 0x000fea0003800000 */
        /* <DEDUP_REMOVED lines=9> */
[----:B------:R-:W-:-:S07]  /*45a0*/  SEL R156, R156, RZ, P5 ;  /* 0x000000ff9c9c7207 */ /* 0x000fce0002800000 */
.L_x_16628:
        /* <DEDUP_REMOVED lines=11> */
.L_x_16629:
[----:B------:R-:W-:Y:S05]  /*4660*/  @!P4 BRA `(.L_x_16630) ;  /* 0x000000000028c947 */ /* 0x000fea0003800000 */
        /* <DEDUP_REMOVED lines=10> */
.L_x_16630:
[----:B------:R-:W-:Y:S05]  /*4710*/  @!P4 BRA `(.L_x_16631) ;  /* 0x0000000800ccc947 */ /* 0x000fea0003800000 */
[----:B------:R-:W-:Y:S02]  /*4720*/  MOV R159, UR6 ;  /* 0x00000006009f7c02 */ /* 0x000fe40008000f00 */
[----:B------:R-:W-:-:S03]  /*4730*/  ISETP.LT.AND P5, PT, RZ, UR31, PT ;  /* 0x0000001fff007c0c */ /* 0x000fc6000bfa1270 */
[----:B------:R-:W-:-:S04]  /*4740*/  FFMA.FTZ R159, R237, R159, UR7 ;  /* 0x00000007ed9f7e23 */ /* 0x000fc8000801009f */
[----:B------:R-:W-:-:S04]  /*4750*/  FADD.FTZ R159, R227, -R159 ;  /* 0x8000009fe39f7221 */ /* 0x000fc80000010000 */
[----:B------:R-:W-:-:S05]  /*4760*/  FMUL.FTZ R159, R159, UR30 ;  /* 0x0000001e9f9f7c20 */ /* 0x000fca0008410000 */
[----:B------:R-:W-:Y:S02]  /*4770*/  FSEL R159, R159, RZ, P5 ;  /* 0x000000ff9f9f7208 */ /* 0x000fe40002800000 */
[----:B-----5:R-:W-:-:S03]  /*4780*/  ISETP.GE.U32.AND P5, PT, R5, 0x1000000, PT ;  /* 0x010000000500780c */ /* 0x020fc60003fa6070 */
[----:B------:R-:W-:-:S04]  /*4790*/  FMUL.FTZ R159, R159, UR23 ;  /* 0x000000179f9f7c20 */ /* 0x000fc80008410000 */
[----:B------:R-:W-:-:S05]  /*47a0*/  FMUL.FTZ R159, R159, UR22 ;  /* 0x000000169f9f7c20 */ /* 0x000fca0008410000 */
[----:B------:R-:W-:Y:S01]  /*47b0*/  SEL R159, R159, RZ, P5 ;  /* 0x000000ff9f9f7207 */ /* 0x000fe20002800000 */
[----:B------:R-:W-:Y:S06]  /*47c0*/  BRA `(.L_x_16631) ;  /* 0x0000000800a07947 */ /* 0x000fec0003800000 */
.L_x_16627:
        /* <DEDUP_REMOVED lines=21> */
[----:B------:R-:W-:Y:S06]  /*4920*/  @!P4 BRA `(.L_x_16632) ;  /* 0x000000000028c947 */ /* 0x000fec0003800000 */
        /* <DEDUP_REMOVED lines=10> */
.L_x_16632:
        /* <DEDUP_REMOVED lines=11> */
.L_x_16633:
        /* <DEDUP_REMOVED lines=11> */
.L_x_16634:
[----:B------:R-:W-:Y:S05]  /*4b30*/  @!P4 BRA `(.L_x_16631) ;  /* 0x0000000400c4c947 */ /* 0x000fea0003800000 */
[----:B------:R-:W-:Y:S01]  /*4b40*/  FMUL.FTZ R159, R123, UR23 ;  /* 0x000000177b9f7c20 */ /* 0x000fe20008410000 */
[----:B-----5:R-:W-:-:S03]  /*4b50*/  ISETP.GE.U32.AND P5, PT, R5, 0x1000000, PT ;  /* 0x010000000500780c */ /* 0x020fc60003fa6070 */
[----:B------:R-:W-:-:S05]  /*4b60*/  FMUL.FTZ R159, R159, UR22 ;  /* 0x000000169f9f7c20 */ /* 0x000fca0008410000 */
[----:B------:R-:W-:Y:S01]  /*4b70*/  SEL R159, R159, RZ, P5 ;  /* 0x000000ff9f9f7207 */ /* 0x000fe20002800000 */
[----:B------:R-:W-:Y:S06]  /*4b80*/  BRA `(.L_x_16631) ;  /* 0x0000000400b07947 */ /* 0x000fec0003800000 */
.L_x_16626:
[----:B------:R-:W-:-:S04]  /*4b90*/  UISETP.NE.U32.AND UP0, UPT, UR4, URZ, UPT ;  /* 0x000000ff0400728c */ /* 0x000fc8000bf05070 */
[----:B------:R-:W-:-:S09]  /*4ba0*/  UISETP.NE.AND.EX UP0, UPT, UR5, URZ, UPT, UP0 ;  /* 0x000000ff0500728c */ /* 0x000fd2000bf05300 */
[----:B------:R-:W-:Y:S05]  /*4bb0*/  BRA.U UP0, `(.L_x_16635) ;  /* 0x0000000100d47547 */ /* 0x000fea000b800000 */
[----:B------:R-:W-:Y:S01]  /*4bc0*/  PLOP3.LUT P5, PT, PT, PT, UP2, 0x80, 0x8 ;  /* 0x000000000008781c */ /* 0x000fe20003faf028 */
[----:B-----5:R-:W-:Y:S01]  /*4bd0*/  IMAD.MOV.U32 R163, RZ, RZ, R114 ;  /* 0x000000ffffa37224 */ /* 0x020fe200078e0072 */
[----:B------:R-:W-:Y:S02]  /*4be0*/  MOV R160, UR6 ;  /* 0x0000000600a07c02 */ /* 0x000fe40008000f00 */
[----:B------:R-:W-:Y:S02]  /*4bf0*/  MOV R164, R113 ;  /* 0x0000007100a47202 */ /* 0x000fe40000000f00 */
[----:B------:R-:W-:-:S07]  /*4c00*/  MOV R162, R112 ;  /* 0x0000007000a27202 */ /* 0x000fce0000000f00 */
[----:B------:R-:W-:Y:S01]  /*4c10*/  @P5 FFMA.FTZ R160, R207, R160, UR7 ;  /* 0x00000007cfa05e23 */ /* 0x000fe200080100a0 */
[----:B------:R-:W-:-:S13]  /*4c20*/  PLOP3.LUT P5, PT, PT, PT, UP2, 0x80, 0x8 ;  /* 0x000000000008781c */ /* 0x000fda0003faf028 */
[----:B------:R-:W-:Y:S01]  /*4c30*/  @P5 FADD.FTZ R160, R205, -R160 ;  /* 0x800000a0cda05221 */ /* 0x000fe20000010000 */
[----:B------:R-:W-:-:S13]  /*4c40*/  PLOP3.LUT P5, PT, PT, PT, UP2, 0x80, 0x8 ;  /* 0x000000000008781c */ /* 0x000fda0003faf028 */
[----:B------:R-:W-:Y:S01]  /*4c50*/  @P5 FFMA.FTZ R164, R160, UR30, R113 ;  /* 0x0000001ea0a45c23 */ /* 0x000fe20008010071 */
[----:B------:R-:W-:Y:S02]  /*4c60*/  PLOP3.LUT P5, PT, PT, PT, UP2, 0x80, 0x8 ;  /* 0x000000000008781c */ /* 0x000fe40003faf028 */
[----:B------:R-:W-:-:S11]  /*4c70*/  MOV R160, UR6 ;  /* 0x0000000600a07c02 */ /* 0x000fd60008000f00 */
        /* <DEDUP_REMOVED lines=12> */
[----:B------:R-:W-:Y:S01]  /*4d40*/  @P4 LOP3.LUT P5, RZ, R5, 0xff00, RZ, 0xc0, !PT ;  /* 0x0000ff0005ff4812 */ /* 0x000fe200078ac0ff */
[----:B------:R-:W0:Y:S02]  /*4d50*/  @P4 LDC.64 R160, c[0x0][0x408] ;  /* 0x00010200ffa04b82 */ /* 0x000e240000000a00 */
[----:B0-----:R-:W-:-:S04]  /*4d60*/  @P4 FMUL.FTZ R161, R164, R161 ;  /* 0x000000a1a4a14220 */ /* 0x001fc80000410000 */
[----:B------:R-:W-:-:S05]  /*4d70*/  @P4 FMUL.FTZ R160, R161, R160 ;  /* 0x000000a0a1a04220 */ /* 0x000fca0000410000 */
[----:B------:R-:W-:Y:S02]  /*4d80*/  @P4 SEL R157, R160, RZ, P5 ;  /* 0x000000ffa09d4207 */ /* 0x000fe40002800000 */
[----:B------:R-:W0:Y:S01]  /*4d90*/  @P4 LDC.64 R160, c[0x0][0x408] ;  /* 0x00010200ffa04b82 */ /* 0x000e220000000a00 */
[----:B------:R-:W-:Y:S01]  /*4da0*/  @P4 LOP3.LUT P5, RZ, R5, 0xff0000, RZ, 0xc0, !PT ;  /* 0x00ff000005ff4812 */ /* 0x000fe200078ac0ff */
[----:B0-----:R-:W-:-:S04]  /*4db0*/  @P4 FMUL.FTZ R161, R163, R161 ;  /* 0x000000a1a3a14220 */ /* 0x001fc80000410000 */
[----:B------:R-:W-:-:S05]  /*4dc0*/  @P4 FMUL.FTZ R160, R161, R160 ;  /* 0x000000a0a1a04220 */ /* 0x000fca0000410000 */
[----:B------:R-:W-:Y:S02]  /*4dd0*/  @P4 SEL R158, R160, RZ, P5 ;  /* 0x000000ffa09e4207 */ /* 0x000fe40002800000 */
[----:B------:R-:W0:Y:S01]  /*4de0*/  @P4 LDC.64 R160, c[0x0][0x408] ;  /* 0x00010200ffa04b82 */ /* 0x000e220000000a00 */
[----:B------:R-:W-:Y:S01]  /*4df0*/  @P4 LOP3.LUT P5, RZ, R5, 0xff, RZ, 0xc0, !PT ;  /* 0x000000ff05ff4812 */ /* 0x000fe200078ac0ff */
[----:B0-----:R-:W-:-:S04]  /*4e00*/  @P4 FMUL.FTZ R161, R162, R161 ;  /* 0x000000a1a2a14220 */ /* 0x001fc80000410000 */
[----:B------:R-:W-:-:S05]  /*4e10*/  @P4 FMUL.FTZ R160, R161, R160 ;  /* 0x000000a0a1a04220 */ /* 0x000fca0000410000 */
[----:B------:R-:W-:Y:S01]  /*4e20*/  @P4 SEL R156, R160, RZ, P5 ;  /* 0x000000ffa09c4207 */ /* 0x000fe20002800000 */
[----:B------:R-:W-:Y:S06]  /*4e30*/  @!P4 BRA `(.L_x_16631) ;  /* 0x000000040004c947 */ /* 0x000fec0003800000 */
        /* <DEDUP_REMOVED lines=8> */
[----:B------:R-:W-:-:S03]  /*4ec0*/  ISETP.GE.U32.AND P5, PT, R5, 0x1000000, PT ;  /* 0x010000000500780c */ /* 0x000fc60003fa6070 */
[----:B------:R-:W-:-:S04]  /*4ed0*/  FMUL.FTZ R159, R160, UR23 ;  /* 0x00000017a09f7c20 */ /* 0x000fc80008410000 */
[----:B------:R-:W-:-:S05]  /*4ee0*/  FMUL.FTZ R159, R159, UR22 ;  /* 0x000000169f9f7c20 */ /* 0x000fca0008410000 */
[----:B------:R-:W-:Y:S01]  /*4ef0*/  SEL R159, R159, RZ, P5 ;  /* 0x000000ff9f9f7207 */ /* 0x000fe20002800000 */
[----:B------:R-:W-:Y:S06]  /*4f00*/  BRA `(.L_x_16631) ;  /* 0x0000000000d07947 */ /* 0x000fec0003800000 */
.L_x_16635:
        /* <DEDUP_REMOVED lines=43> */
[----:B------:R-:W-:Y:S01]  /*51c0*/  @P4 ISETP.GE.U32.AND P5, PT, R5, 0x1000000, PT ;  /* 0x010000000500480c */ /* 0x000fe20003fa6070 */
[----:B0-----:R-:W-:-:S04]  /*51d0*/  @P4 FMUL.FTZ R161, R123, R161 ;  /* 0x000000a17ba14220 */ /* 0x001fc80000410000 */
[----:B------:R-:W-:-:S05]  /*51e0*/  @P4 FMUL.FTZ R160, R161, R160 ;  /* 0x000000a0a1a04220 */ /* 0x000fca0000410000 */
[----:B------:R-:W-:Y:S02]  /*51f0*/  @P4 SEL R159, R160, RZ, P5 ;  /* 0x000000ffa09f4207 */ /* 0x000fe40002800000 */
[----:B------:R-:W0:Y:S01]  /*5200*/  @P4 LDC.64 R160, c[0x0][0x408] ;  /* 0x00010200ffa04b82 */ /* 0x000e220000000a00 */
[----:B------:R-:W-:Y:S01]  /*5210*/  @P4 LOP3.LUT P5, RZ, R5, 0xff, RZ, 0xc0, !PT ;  /* 0x000000ff05ff4812 */ /* 0x000fe200078ac0ff */
[----:B0-----:R-:W-:-:S04]  /*5220*/  @P4 FMUL.FTZ R161, R120, R161 ;  /* 0x000000a178a14220 */ /* 0x001fc80000410000 */
[----:B------:R-:W-:-:S05]  /*5230*/  @P4 FMUL.FTZ R160, R161, R160 ;  /* 0x000000a0a1a04220 */ /* 0x000fca0000410000 */
[----:B------:R-:W-:-:S07]  /*5240*/  @P4 SEL R156, R160, RZ, P5 ;  /* 0x000000ffa09c4207 */ /* 0x000fce0002800000 */
.L_x_16631:
[----:B------:R-:W-:-:S04]  /*5250*/  ISETP.NE.U32.AND P5, PT, RZ, UR4, PT ;  /* 0x00000004ff007c0c */ /* 0x000fc8000bfa5070 */
[----:B------:R-:W-:-:S13]  /*5260*/  ISETP.NE.AND.EX P5, PT, RZ, UR5, PT, P5 ;  /* 0x00000005ff007c0c */ /* 0x000fda000bfa5350 */
[----:B------:R-:W0:Y:S02]  /*5270*/  @P5 LDC.64 R160, c[0x0][0x478] ;  /* 0x00011e00ffa05b82 */ /* 0x000e240000000a00 */
[C---:B0-----:R-:W-:Y:S01]  /*5280*/  @P5 IMAD.WIDE.U32 R160, R31.reuse, 0x10, R160 ;  /* 0x000000101fa05825 */ /* 0x041fe200078e00a0 */
[----:B------:R-:W-:-:S04]  /*5290*/  IADD3 R31, PT, PT, R31, 0x80, RZ ;  /* 0x000000801f1f7810 */ /* 0x000fc80007ffe0ff */
[----:B------:R0:W-:Y:S02]  /*52a0*/  @P5 STG.E.128 desc[UR20][R160.64], R120 ;  /* 0x00000078a0005986 */ /* 0x0001e4000c101d14 */
[----:B0-----:R-:W0:Y:S02]  /*52b0*/  @P4 LDC.64 R160, c[0x0][0x468] ;  /* 0x00011a00ffa04b82 */ /* 0x001e240000000a00 */
[C---:B0-----:R-:W-:Y:S01]  /*52c0*/  @P4 IMAD.WIDE.U32 R160, R30.reuse, 0x10, R160 ;  /* 0x000000101ea04825 */ /* 0x041fe200078e00a0 */
[----:B------:R-:W-:-:S04]  /*52d0*/  IADD3 R30, PT, PT, R30, 0x80, RZ ;  /* 0x000000801e1e7810 */ /* 0x000fc80007ffe0ff */
[----:B------:R0:W-:Y:S03]  /*52e0*/  @P4 STG.E.128 desc[UR20][R160.64], R156 ;  /* 0x0000009ca0004986 */ /* 0x0001e6000c101d14 */
.L_x_16625:
[----:B------:R-:W-:Y:S05]  /*52f0*/  BSYNC.RECONVERGENT B0 ;  /* 0x0000000000007941 */ /* 0x000fea0003800200 */
.L_x_16624:
[----:B------:R-:W-:Y:S01]  /*5300*/  LOP3.LUT P5, RZ, R6, 0x8, RZ, 0xc0, !PT ;  /* 0x0000000806ff7812 */ /* 0x000fe200078ac0ff */
        /* <DEDUP_REMOVED lines=37> */
[----:B0-----:R-:W-:Y:S01]  /*5560*/  @P6 FADD.FTZ R160, R206, -R120 ;  /* 0x80000078cea06221 */ /* 0x001fe20000010000 */
[----:B------:R-:W-:Y:S02]  /*5570*/  PLOP3.LUT P6, PT, PT, PT, UP2, 0x80, 0x8 ;  /* 0x000000000008781c */ /* 0x000fe40003fcf028 */
[----:B------:R-:W-:-:S11]  /*5580*/  MOV R120, R32 ;  /* 0x0000002000787202 */ /* 0x000fd60000000f00 */
        /* <DEDUP_REMOVED lines=17> */
[----:B------:R-:W-:Y:S01]  /*56a0*/  FMUL.FTZ R159, R123, UR23 ;  /* 0x000000177b9f7c20 */ /* 0x000fe20008410000 */
[----:B------:R-:W-:-:S03]  /*56b0*/  ISETP.GE.U32.AND P6, PT, R4, 0x1000000, PT ;  /* 0x010000000400780c */ /* 0x000fc60003fc6070 */
[----:B------:R-:W-:-:S05]  /*56c0*/  FMUL.FTZ R159, R159, UR22 ;  /* 0x000000169f9f7c20 */ /* 0x000fca0008410000 */
[----:B------:R-:W-:Y:S01]  /*56d0*/  SEL R159, R159, RZ, P6 ;  /* 0x000000ff9f9f7207 */ /* 0x000fe20003000000 */
[----:B------:R-:W-:Y:S06]  /*56e0*/  BRA `(.L_x_16640) ;  /* 0x0000000800847947 */ /* 0x000fec0003800000 */
.L_x_16639:
[----:B------:R-:W-:Y:S01]  /*56f0*/  PLOP3.LUT P6, PT, PT, PT, UP2, 0x80, 0x8 ;  /* 0x000000000008781c */ /* 0x000fe20003fcf028 */
[----:B-----5:R-:W-:Y:S01]  /*5700*/  IMAD.MOV.U32 R164, RZ, RZ, R33 ;  /* 0x000000ffffa47224 */ /* 0x020fe200078e0021 */
[----:B0-----:R-:W-:Y:S02]  /*5710*/  MOV R160, UR6 ;  /* 0x0000000600a07c02 */ /* 0x001fe40008000f00 */
        /* <DEDUP_REMOVED lines=50> */
.L_x_16638:
        /* <DEDUP_REMOVED lines=36> */
.L_x_16642:
        /* <DEDUP_REMOVED lines=11> */
.L_x_16643:
        /* <DEDUP_REMOVED lines=11> */
.L_x_16644:
[----:B------:R-:W-:Y:S05]  /*5de0*/  @!P4 BRA `(.L_x_16640) ;  /* 0x0000000000c4c947 */ /* 0x000fea0003800000 */
[----:B------:R-:W-:Y:S01]  /*5df0*/  FMUL.FTZ R159, R123, UR23 ;  /* 0x000000177b9f7c20 */ /* 0x000fe20008410000 */
[----:B-----5:R-:W-:-:S03]  /*5e00*/  ISETP.GE.U32.AND P6, PT, R4, 0x1000000, PT ;  /* 0x010000000400780c */ /* 0x020fc60003fc6070 */
[----:B------:R-:W-:-:S05]  /*5e10*/  FMUL.FTZ R159, R159, UR22 ;  /* 0x000000169f9f7c20 */ /* 0x000fca0008410000 */
[----:B------:R-:W-:Y:S01]  /*5e20*/  SEL R159, R159, RZ, P6 ;  /* 0x000000ff9f9f7207 */ /* 0x000fe20003000000 */
[----:B------:R-:W-:Y:S06]  /*5e30*/  BRA `(.L_x_16640) ;  /* 0x0000000000b07947 */ /* 0x000fec0003800000 */
.L_x_16641:
        /* <DEDUP_REMOVED lines=11> */
.L_x_16645:
        /* <DEDUP_REMOVED lines=11> */
.L_x_16646:
        /* <DEDUP_REMOVED lines=11> */
.L_x_16647:
        /* <DEDUP_REMOVED lines=10> */
[----:B------:R-:W-:-:S07]  /*60f0*/  SEL R159, R159, RZ, P6 ;  /* 0x000000ff9f9f7207 */ /* 0x000fce0003000000 */
.L_x_16640:
[----:B------:R-:W0:Y:S02]  /*6100*/  @P5 LDC.64 R160, c[0x0][0x478] ;  /* 0x00011e00ffa05b82 */ /* 0x000e240000000a00 */
[----:B0-----:R-:W-:-:S04]  /*6110*/  @P5 IMAD.WIDE.U32 R160, R31, 0x10, R160 ;  /* 0x000000101fa05825 */ /* 0x001fc800078e00a0 */
[----:B------:R-:W-:Y:S01]  /*6120*/  VIADD R31, R31, 0x80 ;  /* 0x000000801f1f7836 */ /* 0x000fe20000000000 */
[----:B------:R0:W-:Y:S02]  /*6130*/  @P5 STG.E.128 desc[UR20][R160.64], R120 ;  /* 0x00000078a0005986 */ /* 0x0001e4000c101d14 */
[----:B0-----:R-:W0:Y:S02]  /*6140*/  @P4 LDC.64 R160, c[0x0][0x468] ;  /* 0x00011a00ffa04b82 */ /* 0x001e240000000a00 */
[C---:B0-----:R-:W-:Y:S01]  /*6150*/  @P4 IMAD.WIDE.U32 R160, R30.reuse, 0x10, R160 ;  /* 0x000000101ea04825 */ /* 0x041fe200078e00a0 */
[----:B------:R-:W-:-:S04]  /*6160*/  IADD3 R30, PT, PT, R30, 0x80, RZ ;  /* 0x000000801e1e7810 */ /* 0x000fc80007ffe0ff */
[----:B------:R1:W-:Y:S03]  /*6170*/  @P4 STG.E.128 desc[UR20][R160.64], R156 ;  /* 0x0000009ca0004986 */ /* 0x0003e6000c101d14 */
.L_x_16637:
[----:B------:R-:W-:Y:S05]  /*6180*/  BSYNC.RECONVERGENT B0 ;  /* 0x0000000000007941 */ /* 0x000fea0003800200 */
.L_x_16636:
        /* <DEDUP_REMOVED lines=11> */
[----:B------:R-:W-:Y:S02]  /*6240*/  MOV R120, UR6 ;  /* 0x0000000600787c02 */ /* 0x000fe40008000f00 */
[----:B-----5:R-:W-:Y:S02]  /*6250*/  MOV R123, R127 ;  /* 0x0000007f007b7202 */ /* 0x020fe40000000f00 */
[----:B------:R-:W-:Y:S02]  /*6260*/  MOV R121, R125 ;  /* 0x0000007d00797202 */ /* 0x000fe40000000f00 */
[----:B------:R-:W-:-:S05]  /*6270*/  MOV R122, R126 ;  /* 0x0000007e007a7202 */ /* 0x000fca0000000f00 */
        /* <DEDUP_REMOVED lines=12> */
[----:B------:R-:W-:Y:S01]  /*6340*/  PLOP3.LUT P6, PT, PT, PT, UP2, 0x80, 0x8 ;  /* 0x000000000008781c */ /* 0x000fe20003fcf028 */
[----:B------:R-:W-:-:S12]  /*6350*/  IMAD.U32 R120, RZ, RZ, UR6 ;  /* 0x00000006ff787e24 */ /* 0x000fd8000f8e00ff */
        /* <DEDUP_REMOVED lines=9> */
[----:B01----:R-:W-:Y:S01]  /*63f0*/  @P6 FADD.FTZ R160, R201, -R120 ;  /* 0x80000078c9a06221 */ /* 0x003fe20000010000 */
        /* <DEDUP_REMOVED lines=24> */
.L_x_16651:
[----:B------:R-:W-:Y:S02]  /*6580*/  PLOP3.LUT P6, PT, PT, PT, UP2, 0x80, 0x8 ;  /* 0x000000000008781c */ /* 0x000fe40003fcf028 */
[----:B01----:R-:W-:Y:S02]  /*6590*/  MOV R160, UR6 ;  /* 0x0000000600a07c02 */ /* 0x003fe40008000f00 */
        /* <DEDUP_REMOVED lines=51> */
.L_x_16650:
[----:B01----:R-:W0:Y:S02]  /*68d0*/  LDC.64 R160, c[0x0][0x478] ;  /* 0x00011e00ffa07b82 */ /* 0x003e240000000a00 */
[----:B0-----:R-:W-:-:S04]  /*68e0*/  ISETP.NE.U32.AND P5, PT, R160, RZ, PT ;  /* 0x000000ffa000720c */ /* 0x001fc80003fa5070 */
[----:B------:R-:W-:-:S13]  /*68f0*/  ISETP.NE.AND.EX P5, PT, R161, RZ, PT, P5 ;  /* 0x000000ffa100720c */ /* 0x000fda0003fa5350 */
[----:B------:R-:W-:Y:S05]  /*6900*/  @!P5 BRA `(.L_x_16653) ;  /* 0x0000000000f0d947 */ /* 0x000fea0003800000 */
[----:B------:R-:W-:Y:S01]  /*6910*/  MOV R121, UR6 ;  /* 0x0000000600797c02 */ /* 0x000fe20008000f00 */
[----:B------:R-:W-:Y:S01]  /*6920*/  IMAD.U32 R122, RZ, RZ, UR6 ;  /* 0x00000006ff7a7e24 */ /* 0x000fe2000f8e00ff */
[----:B------:R-:W-:Y:S02]  /*6930*/  MOV R120, UR6 ;  /* 0x0000000600787c02 */ /* 0x000fe40008000f00 */
[----:B------:R-:W-:Y:S01]  /*6940*/  MOV R123, UR6 ;  /* 0x00000006007b7c02 */ /* 0x000fe20008000f00 */
[----:B------:R-:W-:Y:S01]  /*6950*/  FFMA.FTZ R122, R27, R122, UR7 ;  /* 0x000000071b7a7e23 */ /* 0x000fe2000801007a */
[----:B------:R-:W-:Y:S01]  /*6960*/  FFMA.FTZ R121, R193, R121, UR7 ;  /* 0x00000007c1797e23 */ /* 0x000fe20008010079 */
[----:B------:R-:W-:Y:S01]  /*6970*/  FFMA.FTZ R120, R214, R120, UR7 ;  /* 0x00000007d6787e23 */ /* 0x000fe20008010078 */
[----:B------:R-:W-:Y:S01]  /*6980*/  ISETP.LT.AND P6, PT, RZ, UR31, PT ;  /* 0x0000001fff007c0c */ /* 0x000fe2000bfc1270 */
        /* <DEDUP_REMOVED lines=24> */
.L_x_16654:
        /* <DEDUP_REMOVED lines=11> */
.L_x_16655:
        /* <DEDUP_REMOVED lines=11> */
.L_x_16656:
[----:B------:R-:W-:Y:S05]  /*6c70*/  @!P4 BRA `(.L_x_16652) ;  /* 0x0000000000c4c947 */ /* 0x000fea0003800000 */
[----:B------:R-:W-:Y:S01]  /*6c80*/  FMUL.FTZ R159, R123, UR23 ;  /* 0x000000177b9f7c20 */ /* 0x000fe20008410000 */
[----:B-----5:R-:W-:-:S03]  /*6c90*/  ISETP.GE.U32.AND P6, PT, R3, 0x1000000, PT ;  /* 0x010000000300780c */ /* 0x020fc60003fc6070 */
[----:B------:R-:W-:-:S05]  /*6ca0*/  FMUL.FTZ R159, R159, UR22 ;  /* 0x000000169f9f7c20 */ /* 0x000fca0008410000 */
[----:B------:R-:W-:Y:S01]  /*6cb0*/  SEL R159, R159, RZ, P6 ;  /* 0x000000ff9f9f7207 */ /* 0x000fe20003000000 */
[----:B------:R-:W-:Y:S06]  /*6cc0*/  BRA `(.L_x_16652) ;  /* 0x0000000000b07947 */ /* 0x000fec0003800000 */
.L_x_16653:
        /* <DEDUP_REMOVED lines=11> */
.L_x_16657:
        /* <DEDUP_REMOVED lines=11> */
.L_x_16658:
        /* <DEDUP_REMOVED lines=11> */
.L_x_16659:
        /* <DEDUP_REMOVED lines=11> */
.L_x_16652:
[----:B------:R-:W0:Y:S02]  /*6f90*/  @P5 LDC.64 R160, c[0x0][0x478] ;  /* 0x00011e00ffa05b82 */ /* 0x000e240000000a00 */
[C---:B0-----:R-:W-:Y:S01]  /*6fa0*/  @P5 IMAD.WIDE.U32 R160, R31.reuse, 0x10, R160 ;  /* 0x000000101fa05825 */ /* 0x041fe200078e00a0 */
[----:B------:R-:W-:-:S04]  /*6fb0*/  IADD3 R31, PT, PT, R31, 0x80, RZ ;  /* 0x000000801f1f7810 */ /* 0x000fc80007ffe0ff */
[----:B------:R0:W-:Y:S02]  /*6fc0*/  @P5 STG.E.128 desc[UR20][R160.64], R120 ;  /* 0x00000078a0005986 */ /* 0x0001e4000c101d14 */
[----:B0-----:R-:W0:Y:S02]  /*6fd0*/  @P4 LDC.64 R160, c[0x0][0x468] ;  /* 0x00011a00ffa04b82 */ /* 0x001e240000000a00 */
[----:B0-----:R-:W-:-:S04]  /*6fe0*/  @P4 IMAD.WIDE.U32 R160, R30, 0x10, R160 ;  /* 0x000000101ea04825 */ /* 0x001fc800078e00a0 */
[----:B------:R-:W-:Y:S01]  /*6ff0*/  VIADD R30, R30, 0x80 ;  /* 0x000000801e1e7836 */ /* 0x000fe20000000000 */
[----:B------:R2:W-:Y:S06]  /*7000*/  @P4 STG.E.128 desc[UR20][R160.64], R156 ;  /* 0x0000009ca0004986 */ /* 0x0005ec000c101d14 */
.L_x_16649:
[----:B------:R-:W-:Y:S05]  /*7010*/  BSYNC.RECONVERGENT B0 ;  /* 0x0000000000007941 */ /* 0x000fea0003800200 */
.L_x_16648:
        /* <DEDUP_REMOVED lines=38> */
[----:B012---:R-:W-:Y:S01]  /*7280*/  @P6 FADD.FTZ R160, R200, -R120 ;  /* 0x80000078c8a06221 */ /* 0x007fe20000010000 */
        /* <DEDUP_REMOVED lines=24> */
.L_x_16663:
[----:B------:R-:W-:Y:S01]  /*7410*/  PLOP3.LUT P6, PT, PT, PT, UP2, 0x80, 0x8 ;  /* 0x000000000008781c */ /* 0x000fe20003fcf028 */
[----:B-----5:R-:W-:Y:S01]  /*7420*/  IMAD.MOV.U32 R163, RZ, RZ, R130 ;  /* 0x000000ffffa37224 */ /* 0x020fe200078e0082 */
[----:B012---:R-:W-:Y:S02]  /*7430*/  MOV R160, UR6 ;  /* 0x0000000600a07c02 */ /* 0x007fe40008000f00 */
        /* <DEDUP_REMOVED lines=50> */
.L_x_16662:
[----:B012---:R-:W0:Y:S02]  /*7760*/  LDC.64 R160, c[0x0][0x478] ;  /* 0x00011e00ffa07b82 */ /* 0x007e240000000a00 */
        /* <DEDUP_REMOVED lines=35> */
.L_x_16666:
        /* <DEDUP_REMOVED lines=11> */
.L_x_16667:
        /* <DEDUP_REMOVED lines=11> */
.L_x_16668:
[----:B------:R-:W-:Y:S05]  /*7b00*/  @!P4 BRA `(.L_x_16664) ;  /* 0x0000000000c4c947 */ /* 0x000fea0003800000 */
[----:B------:R-:W-:Y:S01]  /*7b10*/  FMUL.FTZ R159, R123, UR23 ;  /* 0x000000177b9f7c20 */ /* 0x000fe20008410000 */
[----:B-----5:R-:W-:-:S03]  /*7b20*/  ISETP.GE.U32.AND P6, PT, R2, 0x1000000, PT ;  /* 0x010000000200780c */ /* 0x020fc60003fc6070 */
[----:B------:R-:W-:-:S05]  /*7b30*/  FMUL.FTZ R159, R159, UR22 ;  /* 0x000000169f9f7c20 */ /* 0x000fca0008410000 */
[----:B------:R-:W-:Y:S01]  /*7b40*/  SEL R159, R159, RZ, P6 ;  /* 0x000000ff9f9f7207 */ /* 0x000fe20003000000 */
[----:B------:R-:W-:Y:S06]  /*7b50*/  BRA `(.L_x_16664) ;  /* 0x0000000000b07947 */ /* 0x000fec0003800000 */
.L_x_16665:
        /* <DEDUP_REMOVED lines=11> */
.L_x_16669:
        /* <DEDUP_REMOVED lines=11> */
.L_x_16670:
        /* <DEDUP_REMOVED lines=11> */
.L_x_16671:
        /* <DEDUP_REMOVED lines=11> */
.L_x_16664:
        /* <DEDUP_REMOVED lines=8> */
.L_x_16661:
[----:B------:R-:W-:Y:S05]  /*7ea0*/  BSYNC.RECONVERGENT B0 ;  /* 0x0000000000007941 */ /* 0x000fea0003800200 */
.L_x_16660:
        /* <DEDUP_REMOVED lines=11> */
[----:B------:R-:W-:Y:S01]  /*7f60*/  IMAD.U32 R120, RZ, RZ, UR6 ;  /* 0x00000006ff787e24 */ /* 0x000fe2000f8e00ff */
[----:B-----5:R-:W-:Y:S02]  /*7f70*/  MOV R123, R135 ;  /* 0x00000087007b7202 */ /* 0x020fe40000000f00 */
        /* <DEDUP_REMOVED lines=25> */
[----:B0123--:R-:W-:Y:S01]  /*8110*/  @P6 FADD.FTZ R160, R199, -R120 ;  /* 0x80000078c7a06221 */ /* 0x00ffe20000010000 */
        /* <DEDUP_REMOVED lines=24> */
.L_x_16675:
[----:B------:R-:W-:Y:S02]  /*82a0*/  PLOP3.LUT P6, PT, PT, PT, UP2, 0x80, 0x8 ;  /* 0x000000000008781c */ /* 0x000fe40003fcf028 */
[----:B0123--:R-:W-:Y:S02]  /*82b0*/  MOV R160, UR6 ;  /* 0x0000000600a07c02 */ /* 0x00ffe40008000f00 */
        /* <DEDUP_REMOVED lines=51> */
.L_x_16674:
        /* <DEDUP_REMOVED lines=36> */
.L_x_16678:
        /* <DEDUP_REMOVED lines=11> */
.L_x_16679:
        /* <DEDUP_REMOVED lines=11> */
.L_x_16680:
[----:B------:R-:W-:Y:S05]  /*8990*/  @!P4 BRA `(.L_x_16676) ;  /* 0x0000000000c4c947 */ /* 0x000fea0003800000 */
[----:B------:R-:W-:Y:S01]  /*89a0*/  FMUL.FTZ R159, R123, UR23 ;  /* 0x000000177b9f7c20 */ /* 0x000fe20008410000 */
[----:B-----5:R-:W-:-:S03]  /*89b0*/  ISETP.GE.U32.AND P6, PT, R8, 0x1000000, PT ;  /* 0x010000000800780c */ /* 0x020fc60003fc6070 */
[----:B------:R-:W-:-:S05]  /*89c0*/  FMUL.FTZ R159, R159, UR22 ;  /* 0x000000169f9f7c20 */ /* 0x000fca0008410000 */
[----:B------:R-:W-:Y:S01]  /*89d0*/  SEL R159, R159, RZ, P6 ;  /* 0x000000ff9f9f7207 */ /* 0x000fe20003000000 */
[----:B------:R-:W-:Y:S06]  /*89e0*/  BRA `(.L_x_16676) ;  /* 0x0000000000b07947 */ /* 0x000fec0003800000 */
.L_x_16677:
        /* <DEDUP_REMOVED lines=11> */
.L_x_16681:
        /* <DEDUP_REMOVED lines=11> */
.L_x_16682:
        /* <DEDUP_REMOVED lines=11> */
.L_x_16683:
        /* <DEDUP_REMOVED lines=11> */
.L_x_16676:
        /* <DEDUP_REMOVED lines=8> */
.L_x_16673:
[----:B------:R-:W-:Y:S05]  /*8d30*/  BSYNC.RECONVERGENT B0 ;  /* 0x0000000000007941 */ /* 0x000fea0003800200 */
.L_x_16672:
        /* <DEDUP_REMOVED lines=37> */
[----:B01234-:R-:W-:Y:S01]  /*8f90*/  @P6 FADD.FTZ R160, R198, -R120 ;  /* 0x80000078c6a06221 */ /* 0x01ffe20000010000 */
        /* <DEDUP_REMOVED lines=24> */
.L_x_16687:
[----:B------:R-:W-:Y:S01]  /*9120*/  PLOP3.LUT P6, PT, PT, PT, UP2, 0x80, 0x8 ;  /* 0x000000000008781c */ /* 0x000fe20003fcf028 */
[----:B-----5:R-:W-:Y:S01]  /*9130*/  IMAD.MOV.U32 R162, RZ, RZ, R136 ;  /* 0x000000ffffa27224 */ /* 0x020fe200078e0088 */
[----:B01234-:R-:W-:Y:S02]  /*9140*/  MOV R160, UR6 ;  /* 0x0000000600a07c02 */ /* 0x01ffe40008000f00 */
        /* <DEDUP_REMOVED lines=50> */
.L_x_16686:
[----:B01234-:R-:W0:Y:S02]  /*9470*/  LDC.64 R160, c[0x0][0x478] ;  /* 0x00011e00ffa07b82 */ /* 0x01fe240000000a00 */
        /* <DEDUP_REMOVED lines=35> */
.L_x_16690:
        /* <DEDUP_REMOVED lines=11> */
.L_x_16691:
        /* <DEDUP_REMOVED lines=11> */
.L_x_16692:
[----:B------:R-:W-:Y:S05]  /*9810*/  @!P4 BRA `(.L_x_16688) ;  /* 0x0000000000c4c947 */ /* 0x000fea0003800000 */
[----:B------:R-:W-:Y:S01]  /*9820*/  FMUL.FTZ R159, R123, UR23 ;  /* 0x000000177b9f7c20 */ /* 0x000fe20008410000 */
[----:B-----5:R-:W-:-:S03]  /*9830*/  ISETP.GE.U32.AND P6, PT, R9, 0x1000000, PT ;  /* 0x010000000900780c */ /* 0x020fc60003fc6070 */
[----:B------:R-:W-:-:S05]  /*9840*/  FMUL.FTZ R159, R159, UR22 ;  /* 0x000000169f9f7c20 */ /* 0x000fca0008410000 */
[----:B------:R-:W-:Y:S01]  /*9850*/  SEL R159, R159, RZ, P6 ;  /* 0x000000ff9f9f7207 */ /* 0x000fe20003000000 */
[----:B------:R-:W-:Y:S06]  /*9860*/  BRA `(.L_x_16688) ;  /* 0x0000000000b07947 */ /* 0x000fec0003800000 */
.L_x_16689:
        /* <DEDUP_REMOVED lines=11> */
.L_x_16693:
        /* <DEDUP_REMOVED lines=11> */
.L_x_16694:
        /* <DEDUP_REMOVED lines=11> */
.L_x_16695:
        /* <DEDUP_REMOVED lines=11> */
.L_x_16688:
        /* <DEDUP_REMOVED lines=8> */
.L_x_16685:
[----:B------:R-:W-:Y:S05]  /*9bb0*/  BSYNC.RECONVERGENT B0 ;  /* 0x0000000000007941 */ /* 0x000fea0003800200 */
.L_x_16684:
        /* <DEDUP_REMOVED lines=62> */
.L_x_16699:
[----:B------:R-:W-:Y:S02]  /*9fa0*/  PLOP3.LUT P6, PT, PT, PT, UP2, 0x80, 0x8 ;  /* 0x000000000008781c */ /* 0x000fe40003fcf028 */
[----:B01234-:R-:W-:Y:S02]  /*9fb0*/  MOV R160, UR6 ;  /* 0x0000000600a07c02 */ /* 0x01ffe40008000f00 */
        /* <DEDUP_REMOVED lines=51> */
.L_x_16698:
[----:B01234-:R-:W0:Y:S02]  /*a2f0*/  LDC.64 R160, c[0x0][0x478] ;  /* 0x00011e00ffa07b82 */ /* 0x01fe240000000a00 */
        /* <DEDUP_REMOVED lines=35> */
.L_x_16702:
        /* <DEDUP_REMOVED lines=11> */
.L_x_16703:
        /* <DEDUP_REMOVED lines=11> */
.L_x_16704:
[----:B------:R-:W-:Y:S05]  /*a690*/  @!P4 BRA `(.L_x_16700) ;  /* 0x0000000000c4c947 */ /* 0x000fea0003800000 */
[----:B------:R-:W-:Y:S01]  /*a6a0*/  FMUL.FTZ R159, R123, UR23 ;  /* 0x000000177b9f7c20 */ /* 0x000fe20008410000 */
[----:B-----5:R-:W-:-:S03]  /*a6b0*/  ISETP.GE.U32.AND P6, PT, R10, 0x1000000, PT ;  /* 0x010000000a00780c */ /* 0x020fc60003fc6070 */
[----:B------:R-:W-:-:S05]  /*a6c0*/  FMUL.FTZ R159, R159, UR22 ;  /* 0x000000169f9f7c20 */ /* 0x000fca0008410000 */
[----:B------:R-:W-:Y:S01]  /*a6d0*/  SEL R159, R159, RZ, P6 ;  /* 0x000000ff9f9f7207 */ /* 0x000fe20003000000 */
[----:B------:R-:W-:Y:S06]  /*a6e0*/  BRA `(.L_x_16700) ;  /* 0x0000000000b07947 */ /* 0x000fec0003800000 */
.L_x_16701:
        /* <DEDUP_REMOVED lines=11> */
.L_x_16705:
        /* <DEDUP_REMOVED lines=11> */
.L_x_16706:
        /* <DEDUP_REMOVED lines=11> */
.L_x_16707:
[----:B------:R-:W-:Y:S05]  /*a900*/  @!P4 BRA `(.L_x_16700) ;  /* 0x000000000028c947 */ /* 0x000fea0003800000 */
[----:B------:R-:W-:Y:S01]  /*a910*/  IMAD.U32 R159, RZ, RZ, UR6 ;  /* 0x00000006ff9f7e24 */ /* 0x000fe2000f8e00ff */
        /* <DEDUP_REMOVED lines=9> */
.L_x_16700:
        /* <DEDUP_REMOVED lines=8> */
.L_x_16697:
[----:B------:R-:W-:Y:S05]  /*aa30*/  BSYNC.RECONVERGENT B0 ;  /* 0x0000000000007941 */ /* 0x000fea0003800200 */
.L_x_16696:
        /* <DEDUP_REMOVED lines=62> */
.L_x_16711:
        /* <DEDUP_REMOVED lines=53> */
.L_x_16710:
        /* <DEDUP_REMOVED lines=36> */
.L_x_16714:
        /* <DEDUP_REMOVED lines=11> */
.L_x_16715:
        /* <DEDUP_REMOVED lines=11> */
.L_x_16716:
[----:B------:R-:W-:Y:S05]  /*b510*/  @!P4 BRA `(.L_x_16712) ;  /* 0x0000000000c4c947 */ /* 0x000fea0003800000 */
[----:B------:R-:W-:Y:S01]  /*b520*/  FMUL.FTZ R159, R123, UR23 ;  /* 0x000000177b9f7c20 */ /* 0x000fe20008410000 */
[----:B-----5:R-:W-:-:S03]  /*b530*/  ISETP.GE.U32.AND P6, PT, R11, 0x1000000, PT ;  /* 0x010000000b00780c */ /* 0x020fc60003fc6070 */
[----:B------:R-:W-:-:S05]  /*b540*/  FMUL.FTZ R159, R159, UR22 ;  /* 0x000000169f9f7c20 */ /* 0x000fca0008410000 */
[----:B------:R-:W-:Y:S01]  /*b550*/  SEL R159, R159, RZ, P6 ;  /* 0x000000ff9f9f7207 */ /* 0x000fe20003000000 */
[----:B------:R-:W-:Y:S06]  /*b560*/  BRA `(.L_x_16712) ;  /* 0x0000000000b07947 */ /* 0x000fec0003800000 */
.L_x_16713:
        /* <DEDUP_REMOVED lines=11> */
.L_x_16717:
        /* <DEDUP_REMOVED lines=11> */
.L_x_16718:
        /* <DEDUP_REMOVED lines=11> */
.L_x_16719:
        /* <DEDUP_REMOVED lines=11> */
.L_x_16712:
        /* <DEDUP_REMOVED lines=8> */
.L_x_16709:
[----:B------:R-:W-:Y:S05]  /*b8b0*/  BSYNC.RECONVERGENT B0 ;  /* 0x0000000000007941 */ /* 0x000fea0003800200 */
.L_x_16708:
        /* <DEDUP_REMOVED lines=62> */
.L_x_16723:
        /* <DEDUP_REMOVED lines=53> */
.L_x_16722:
        /* <DEDUP_REMOVED lines=36> */
.L_x_16726:
        /* <DEDUP_REMOVED lines=11> */
.L_x_16727:
        /* <DEDUP_REMOVED lines=11> */
.L_x_16728:
[----:B------:R-:W-:Y:S05]  /*c390*/  @!P4 BRA `(.L_x_16724) ;  /* 0x0000000000c4c947 */ /* 0x000fea0003800000 */
[----:B------:R-:W-:Y:S01]  /*c3a0*/  FMUL.FTZ R159, R123, UR23 ;  /* 0x000000177b9f7c20 */ /* 0x000fe20008410000 */
[----:B-----5:R-:W-:-:S03]  /*c3b0*/  ISETP.GE.U32.AND P6, PT, R12, 0x1000000, PT ;  /* 0x010000000c00780c */ /* 0x020fc60003fc6070 */
[----:B------:R-:W-:-:S05]  /*c3c0*/  FMUL.FTZ R159, R159, UR22 ;  /* 0x000000169f9f7c20 */ /* 0x000fca0008410000 */
[----:B------:R-:W-:Y:S01]  /*c3d0*/  SEL R159, R159, RZ, P6 ;  /* 0x000000ff9f9f7207 */ /* 0x000fe20003000000 */
[----:B------:R-:W-:Y:S06]  /*c3e0*/  BRA `(.L_x_16724) ;  /* 0x0000000000b07947 */ /* 0x000fec0003800000 */
.L_x_16725:
        /* <DEDUP_REMOVED lines=11> */
.L_x_16729:
        /* <DEDUP_REMOVED lines=11> */
.L_x_16730:
        /* <DEDUP_REMOVED lines=11> */
.L_x_16731:
        /* <DEDUP_REMOVED lines=11> */
.L_x_16724:
        /* <DEDUP_REMOVED lines=8> */
.L_x_16721:
[----:B------:R-:W-:Y:S05]  /*c730*/  BSYNC.RECONVERGENT B0 ;  /* 0x0000000000007941 */ /* 0x000fea0003800200 */
.L_x_16720:
        /* <DEDUP_REMOVED lines=63> */
.L_x_16735:
        /* <DEDUP_REMOVED lines=53> */
.L_x_16734:
        /* <DEDUP_REMOVED lines=36> */
.L_x_16738:
        /* <DEDUP_REMOVED lines=11> */
.L_x_16739:
        /* <DEDUP_REMOVED lines=11> */
.L_x_16740:
[----:B------:R-:W-:Y:S05]  /*d220*/  @!P4 BRA `(.L_x_16736) ;  /* 0x0000000000c8c947 */ /* 0x000fea0003800000 */
[----:B------:R-:W-:Y:S01]  /*d230*/  FMUL.FTZ R159, R123, UR23 ;  /* 0x000000177b9f7c20 */ /* 0x000fe20008410000 */
[----:B-----5:R-:W-:-:S03]  /*d240*/  ISETP.GE.U32.AND P6, PT, R13, 0x1000000, PT ;  /* 0x010000000d00780c */ /* 0x020fc60003fc6070 */
[----:B------:R-:W-:-:S05]  /*d250*/  FMUL.FTZ R159, R159, UR22 ;  /* 0x000000169f9f7c20 */ /* 0x000fca0008410000 */
[----:B------:R-:W-:Y:S01]  /*d260*/  SEL R159, R159, RZ, P6 ;  /* 0x000000ff9f9f7207 */ /* 0x000fe20003000000 */
[----:B------:R-:W-:Y:S06]  /*d270*/  BRA `(.L_x_16736) ;  /* 0x0000000000b47947 */ /* 0x000fec0003800000 */
.L_x_16737:
[----:B------:R-:W-:Y:S01]  /*d280*/  IMAD.U32 R160, RZ, RZ, UR6 ;  /* 0x00000006ffa07e24 */ /* 0x000fe2000f8e00ff */
[----:B------:R-:W-:-:S03]  /*d290*/  UISETP.GT.AND UP0, UPT, UR31, URZ, UPT ;  /* 0x000000ff1f00728c */ /* 0x000fc6000bf04270 */
[----:B------:R-:W-:-:S03]  /*d2a0*/  FFMA.FTZ R160, R236, R160, UR7 ;  /* 0x00000007eca07e23 */ /* 0x000fc600080100a0 */
[----:B------:R-:W-:Y:S01]  /*d2b0*/  PLOP3.LUT P6, PT, PT, PT, UP0, 0x80, 0x8 ;  /* 0x000000000008781c */ /* 0x000fe20003fcf008 */
[----:B------:R-:W-:-:S04]  /*d2c0*/  FADD.FTZ R160, R218, -R160 ;  /* 0x800000a0daa07221 */ /* 0x000fc80000010000 */
[----:B------:R-:W-:-:S05]  /*d2d0*/  FMUL.FTZ R160, R160, UR30 ;  /* 0x0000001ea0a07c20 */ /* 0x000fca0008410000 */
[----:B------:R-:W-:Y:S02]  /*d2e0*/  FSEL R162, R160, RZ, P6 ;  /* 0x000000ffa0a27208 */ /* 0x000fe40003000000 */
[----:B------:R-:W0:Y:S01]  /*d2f0*/  @P4 LDC.64 R160, c[0x0][0x408] ;  /* 0x00010200ffa04b82 */ /* 0x000e220000000a00 */
[----:B-----5:R-:W-:Y:S02]  /*d300*/  @P4 ISETP.GE.U32.AND P6, PT, R13, 0x1000000, PT ;  /* 0x010000000d00480c */ /* 0x020fe40003fc6070 */
[----:B0-----:R-:W-:-:S04]  /*d310*/  @P4 FMUL.FTZ R161, R162, R161 ;  /* 0x000000a1a2a14220 */ /* 0x001fc80000410000 */
[----:B------:R-:W-:-:S05]  /*d320*/  @P4 FMUL.FTZ R160, R161, R160 ;  /* 0x000000a0a1a04220 */ /* 0x000fca0000410000 */
[----:B------:R-:W-:Y:S01]  /*d330*/  @P4 SEL R159, R160, RZ, P6 ;  /* 0x000000ffa09f4207 */ /* 0x000fe20003000000 */
[----:B------:R-:W-:Y:S06]  /*d340*/  @!P4 BRA `(.L_x_16741) ;  /* 0x000000000028c947 */ /* 0x000fec0003800000 */
        /* <DEDUP_REMOVED lines=9> */
[----:B------:R-:W-:-:S07]  /*d3e0*/  SEL R156, R156, RZ, P6 ;  /* 0x000000ff9c9c7207 */ /* 0x000fce0003000000 */
.L_x_16741:
[----:B------:R-:W-:Y:S05]  /*d3f0*/  @!P4 BRA `(.L_x_16742) ;  /* 0x000000000028c947 */ /* 0x000fea0003800000 */
        /* <DEDUP_REMOVED lines=10> */
.L_x_16742:
        /* <DEDUP_REMOVED lines=11> */
.L_x_16736:
[----:B------:R-:W0:Y:S02]  /*d550*/  @P5 LDC.64 R160, c[0x0][0x478] ;  /* 0x00011e00ffa05b82 */ /* 0x000e240000000a00 */
[----:B0-----:R-:W-:-:S05]  /*d560*/  @P5 IMAD.WIDE.U32 R160, R31, 0x10, R160 ;  /* 0x000000101fa05825 */ /* 0x001fca00078e00a0 */
[----:B------:R0:W-:Y:S02]  /*d570*/  @P5 STG.E.128 desc[UR20][R160.64], R120 ;  /* 0x00000078a0005986 */ /* 0x0001e4000c101d14 */
[----:B0-----:R-:W0:Y:S02]  /*d580*/  @P4 LDC.64 R160, c[0x0][0x468] ;  /* 0x00011a00ffa04b82 */ /* 0x001e240000000a00 */
[----:B0-----:R-:W-:-:S05]  /*d590*/  @P4 IMAD.WIDE.U32 R160, R30, 0x10, R160 ;  /* 0x000000101ea04825 */ /* 0x001fca00078e00a0 */
[----:B------:R0:W-:Y:S02]  /*d5a0*/  @P4 STG.E.128 desc[UR20][R160.64], R156 ;  /* 0x0000009ca0004986 */ /* 0x0001e4000c101d14 */
.L_x_16733:
[----:B------:R-:W-:Y:S05]  /*d5b0*/  BSYNC.RECONVERGENT B0 ;  /* 0x0000000000007941 */ /* 0x000fea0003800200 */
.L_x_16732:
[----:B------:R-:W-:Y:S02]  /*d5c0*/  UIADD3 UR11, UPT, UPT, UR11, UR26, URZ ;  /* 0x0000001a0b0b7290 */ /* 0x000fe4000fffe0ff */
[----:B------:R-:W-:Y:S02]  /*d5d0*/  UPLOP3.LUT UP1, UPT, UPT, UPT, UP1, 0x40, 0x4 ;  /* 0x000000000004789c */ /* 0x000fe40003f2e810 */
[----:B------:R-:W-:-:S09]  /*d5e0*/  UISETP.GE.AND UP0, UPT, UR11, UR27, UPT ;  /* 0x0000001b0b00728c */ /* 0x000fd2000bf06270 */
[----:B------:R-:W-:Y:S05]  /*d5f0*/  BRA.U !UP0, `(.L_x_16743) ;  /* 0xffffff3908407547 */ /* 0x000fea000b83ffff */
.L_x_16599:
[----:B------:R-:W0:Y:S01]  /*d600*/  S2UR UR6, SR_CTAID.X ;  /* 0x00000000000679c3 */ /* 0x000e220000002500 */
[----:B------:R-:W1:Y:S01]  /*d610*/  S2R R30, SR_TID.X ;  /* 0x00000000001e7919 */ /* 0x000e620000002100 */
[----:B------:R-:W-:Y:S02]  /*d620*/  P2R R0, PR, RZ, 0x4 ;  /* 0x00000004ff007803 */ /* 0x000fe40000000000 */
[C---:B------:R-:W-:Y:S02]  /*d630*/  LOP3.LUT P2, RZ, R6.reuse, 0x10, RZ, 0xc0, !PT ;  /* 0x0000001006ff7812 */ /* 0x040fe4000784c0ff */
[----:B-----5:R-:W-:Y:S02]  /*d640*/  P2R R12, PR, RZ, 0x8 ;  /* 0x00000008ff0c7803 */ /* 0x020fe40000000000 */
[----:B------:R-:W2:Y:S01]  /*d650*/  LDC.64 R2, c[0x0][0x440] ;  /* 0x00011000ff027b82 */ /* 0x000ea20000000a00 */
[C---:B------:R-:W-:Y:S02]  /*d660*/  LOP3.LUT P3, RZ, R6.reuse, 0x8, RZ, 0xc0, !PT ;  /* 0x0000000806ff7812 */ /* 0x040fe4000786c0ff */
[----:B------:R-:W-:-:S02]  /*d670*/  LOP3.LUT P6, RZ, R6, 0x4, RZ, 0xc0, !PT ;  /* 0x0000000406ff7812 */ /* 0x000fc400078cc0ff */
[C---:B------:R-:W-:Y:S02]  /*d680*/  LOP3.LUT P4, RZ, R6.reuse, 0x2, RZ, 0xc0, !PT ;  /* 0x0000000206ff7812 */ /* 0x040fe4000788c0ff */
[----:B------:R-:W-:Y:S01]  /*d690*/  LOP3.LUT P5, RZ, R6, 0x1, RZ, 0xc0, !PT ;  /* 0x0000000106ff7812 */ /* 0x000fe200078ac0ff */
[----:B------:R-:W3:Y:S08]  /*d6a0*/  LDC.64 R4, c[0x0][0x448] ;  /* 0x00011200ff047b82 */ /* 0x000ef00000000a00 */
[----:B------:R-:W4:Y:S01]  /*d6b0*/  LDC.64 R8, c[0x0][0x440] ;  /* 0x00011000ff087b82 */ /* 0x000f220000000a00 */
[----:B0-----:R-:W-:-:S06]  /*d6c0*/  UIMAD UR6, UR6, UR10, URZ ;  /* 0x0000000a060672a4 */ /* 0x001fcc000f8e02ff */
[----:B------:R-:W-:Y:S01]  /*d6d0*/  MOV R7, UR6 ;  /* 0x0000000600077c02 */ /* 0x000fe20008000f00 */
[----:B------:R-:W0:Y:S03]  /*d6e0*/  LDC.64 R10, c[0x0][0x448] ;  /* 0x00011200ff0a7b82 */ /* 0x000e260000000a00 */
[----:B-1----:R-:W-:-:S05]  /*d6f0*/  LEA.HI R7, R7, R30, RZ, 0x1e ;  /* 0x0000001e07077211 */ /* 0x002fca00078ff0ff */
[C---:B--2---:R-:W-:Y:S01]  /*d700*/  @P2 IMAD.WIDE.U32 R2, R7.reuse, 0x10, R2 ;  /* 0x0000001007022825 */ /* 0x044fe200078e0002 */
[----:B------:R-:W1:Y:S03]  /*d710*/  LDC.64 R14, c[0x0][0x440] ;  /* 0x00011000ff0e7b82 */ /* 0x000e660000000a00 */
[C---:B---3--:R-:W-:Y:S01]  /*d720*/  @P2 IMAD.WIDE.U32 R4, R7.reuse, 0x10, R4 ;  /* 0x0000001007042825 */ /* 0x048fe200078e0004 */
[----:B------:R-:W-:Y:S01]  /*d730*/  @P2 IADD3 R7, PT, PT, R7, 0x80, RZ ;  /* 0x0000008007072810 */ /* 0x000fe20007ffe0ff */
[----:B------:R2:W-:Y:S03]  /*d740*/  @P2 STG.E.128 desc[UR20][R2.64], R72 ;  /* 0x0000004802002986 */ /* 0x0005e6000c101d14 */
[----:B------:R-:W3:Y:S01]  /*d750*/  LDC.64 R16, c[0x0][0x440] ;  /* 0x00011000ff107b82 */ /* 0x000ee20000000a00 */
[----:B----4-:R-:W-:Y:S01]  /*d760*/  @P3 IMAD.WIDE.U32 R8, R7, 0x10, R8 ;  /* 0x0000001007083825 */ /* 0x010fe200078e0008 */
        /* <DEDUP_REMOVED lines=10> */
[----:B----4-:R-:W4:Y:S08]  /*d810*/  LDC.64 R4, c[0x0][0x440] ;  /* 0x00011000ff047b82 */ /* 0x010f300000000a00 */
[----:B------:R-:W3:Y:S01]  /*d820*/  LDC.64 R8, c[0x0][0x448] ;  /* 0x00011200ff087b82 */ /* 0x000ee20000000a00 */
[----:B-1----:R-:W-:-:S05]  /*d830*/  @P6 IMAD.WIDE.U32 R12, R7, 0x10, R12 ;  /* 0x00000010070c6825 */ /* 0x002fca00078e000c */
[----:B------:R-:W-:Y:S02]  /*d840*/  @P6 STG.E.128 desc[UR20][R12.64], R80 ;  /* 0x000000500c006986 */ /* 0x000fe4000c101d14 */
[----:B------:R-:W1:Y:S01]  /*d850*/  LDC.64 R10, c[0x0][0x448] ;  /* 0x00011200ff0a7b82 */ /* 0x000e620000000a00 */
[----:B--2---:R-:W-:-:S04]  /*d860*/  @P6 IMAD.WIDE.U32 R2, R7, 0x10, R2 ;  /* 0x0000001007026825 */ /* 0x004fc800078e0002 */
[----:B------:R-:W-:Y:S01]  /*d870*/  @P6 VIADD R7, R7, 0x80 ;  /* 0x0000008007076836 */ /* 0x000fe20000000000 */
[----:B------:R2:W-:Y:S02]  /*d880*/  @P6 STG.E.128 desc[UR20][R2.64], R40 ;  /* 0x0000002802006986 */ /* 0x0005e4000c101d14 */
[----:B------:R-:W0:Y:S01]  /*d890*/  LDC.64 R20, c[0x0][0x440] ;  /* 0x00011000ff147b82 */ /* 0x000e220000000a00 */
[----:B----4-:R-:W-:-:S05]  /*d8a0*/  @P4 IMAD.WIDE.U32 R4, R7, 0x10, R4 ;  /* 0x0000001007044825 */ /* 0x010fca00078e0004 */
[----:B------:R4:W-:Y:S02]  /*d8b0*/  @P4 STG.E.128 desc[UR20][R4.64], R84 ;  /* 0x0000005404004986 */ /* 0x0009e4000c101d14 */
[----:B------:R-:W4:Y:S01]  /*d8c0*/  LDC.64 R22, c[0x0][0x448] ;  /* 0x00011200ff167b82 */ /* 0x000f220000000a00 */
[C---:B---3--:R-:W-:Y:S01]  /*d8d0*/  @P4 IMAD.WIDE.U32 R8, R7.reuse, 0x10, R8 ;  /* 0x0000001007084825 */ /* 0x048fe200078e0008 */
[----:B------:R-:W-:-:S04]  /*d8e0*/  @P4 IADD3 R7, PT, PT, R7, 0x80, RZ ;  /* 0x0000008007074810 */ /* 0x000fc80007ffe0ff */
[----:B------:R3:W-:Y:S01]  /*d8f0*/  @P4 STG.E.128 desc[UR20][R8.64], R44 ;  /* 0x0000002c08004986 */ /* 0x0007e2000c101d14 */
[C---:B------:R-:W-:Y:S01]  /*d900*/  @P5 IMAD.WIDE.U32 R14, R7.reuse, 0x10, R14 ;  /* 0x00000010070e5825 */ /* 0x040fe200078e000e */
        /* <DEDUP_REMOVED lines=14> */
[C---:B----4-:R-:W-:Y:S01]  /*d9f0*/  @P1 IMAD.WIDE.U32 R22, R7.reuse, 0x10, R22 ;  /* 0x0000001007161825 */ /* 0x050fe200078e0016 */
[----:B------:R-:W4:Y:S01]  /*da00*/  LDC.64 R26, c[0x0][0x448] ;  /* 0x00011200ff1a7b82 */ /* 0x000f220000000a00 */
        /* <DEDUP_REMOVED lines=10> */
[----:B----4-:R-:W-:-:S05]  /*dab0*/  @P3 IMAD.WIDE.U32 R26, R7, 0x10, R26 ;  /* 0x00000010071a3825 */ /* 0x010fca00078e001a */
[----:B------:R3:W-:Y:S01]  /*dac0*/  @P3 STG.E.128 desc[UR20][R26.64], R64 ;  /* 0x000000401a003986 */ /* 0x0007e2000c101d14 */
[----:B------:R-:W-:Y:S05]  /*dad0*/  @!P4 EXIT ;  /* 0x000000000000c94d */ /* 0x000fea0003800000 */
[----:B---3--:R-:W0:Y:S01]  /*dae0*/  LDC.64 R2, c[0x0][0x440] ;  /* 0x00011000ff027b82 */ /* 0x008e220000000a00 */
[----:B------:R-:W-:-:S07]  /*daf0*/  @P3 IADD3 R7, PT, PT, R7, 0x80, RZ ;  /* 0x0000008007073810 */ /* 0x000fce0007ffe0ff */
[----:B------:R-:W1:Y:S01]  /*db00*/  LDC.64 R4, c[0x0][0x448] ;  /* 0x00011200ff047b82 */ /* 0x000e620000000a00 */
[----:B0-----:R-:W-:-:S05]  /*db10*/  IMAD.WIDE.U32 R2, R7, 0x10, R2 ;  /* 0x0000001007027825 */ /* 0x001fca00078e0002 */
[----:B------:R-:W-:Y:S01]  /*db20*/  STG.E.128 desc[UR20][R2.64], R108 ;  /* 0x0000006c02007986 */ /* 0x000fe2000c101d14 */
[----:B-1----:R-:W-:-:S05]  /*db30*/  IMAD.WIDE.U32 R4, R7, 0x10, R4 ;  /* 0x0000001007047825 */ /* 0x002fca00078e0004 */
[----:B------:R-:W-:Y:S01]  /*db40*/  STG.E.128 desc[UR20][R4.64], R68 ;  /* 0x0000004404007986 */ /* 0x000fe2000c101d14 */
[----:B------:R-:W-:Y:S05]  /*db50*/  EXIT ;  /* 0x000000000000794d */ /* 0x000fea0003800000 */
.L_x_16744:
        /* <DEDUP_REMOVED lines=10> */
.L_x_19445:


//--------------------- .text._ZN10layer_norm22ln_bwd_finalize_kernelINS_22Kernel_traits_finalizeILj5120E6__halfffffjLb0ELj1024ELj4ENS_18Kernel_traits_baseILj5120ES2_ffffjLj1024EEEEELb0ELb1EEEvNS_9BwdParamsE --------------------------
	.section	.text._ZN10layer_norm22ln_bwd_finalize_kernelINS_22Kernel_traits_finalizeILj5120E6__halfffffjLb0ELj1024ELj4ENS_18Kernel_traits_baseILj5120ES2_ffffjLj1024EEEEELb0ELb1EEEvNS_9BwdParamsE,"ax",@progbits
	.align	128
        .global         _ZN10layer_norm22ln_bwd_finalize_kernelINS_22Kernel_traits_finalizeILj5120E6__halfffffjLb0ELj1024ELj4ENS_18Kernel_traits_baseILj5120ES2_ffffjLj1024EEEEELb0ELb1EEEvNS_9BwdParamsE
        .type           _ZN10layer_norm22ln_bwd_finalize_kernelINS_22Kernel_traits_finalizeILj5120E6__halfffffjLb0ELj1024ELj4ENS_18Kernel_traits_baseILj5120ES2_ffffjLj1024EEEEELb0ELb1EEEvNS_9BwdParamsE,@function
        .size           _ZN10layer_norm22ln_bwd_finalize_kernelINS_22Kernel_traits_finalizeILj5120E6__halfffffjLb0ELj1024ELj4ENS_18Kernel_traits_baseILj5120ES2_ffffjLj1024EEEEELb0ELb1EEEvNS_9BwdParamsE,(.L_x_19446 - _ZN10layer_norm22ln_bwd_finalize_kernelINS_22Kernel_traits_finalizeILj5120E6__halfffffjLb0ELj1024ELj4ENS_18Kernel_traits_baseILj5120ES2_ffffjLj1024EEEEELb0ELb1EEEvNS_9BwdParamsE)
        .other          _ZN10layer_norm22ln_bwd_finalize_kernelINS_22Kernel_traits_finalizeILj5120E6__halfffffjLb0ELj1024ELj4ENS_18Kernel_traits_baseILj5120ES2_ffffjLj1024EEEEELb0ELb1EEEvNS_9BwdParamsE,@"STO_CUDA_ENTRY STV_DEFAULT"
_ZN10layer_norm22ln_bwd_finalize_kernelINS_22Kernel_traits_finalizeILj5120E6__halfffffjLb0ELj1024ELj4ENS_18Kernel_traits_baseILj5120ES2_ffffjLj1024EEEEELb0ELb1EEEvNS_9BwdParamsE:
.text._ZN10layer_norm22ln_bwd_finalize_kernelINS_22Kernel_traits_finalizeILj5120E6__halfffffjLb0ELj1024ELj4ENS_18Kernel_traits_baseILj5120ES2_ffffjLj1024EEEEELb0ELb1EEEvNS_9BwdParamsE:
        /* <DEDUP_REMOVED lines=77> */
.L_x_16749:
        /* <DEDUP_REMOVED lines=118> */
.L_x_16748:
[----:B------:R-:W-:Y:S05]  /*0c30*/  BSYNC.RECONVERGENT B1 ;  /* 0x0000000000017941 */ /* 0x000fea0003800200 */
.L_x_16747:
        /* <DEDUP_REMOVED lines=69> */
.L_x_16751:
[----:B------:R-:W-:Y:S05]  /*1090*/  BSYNC.RECONVERGENT B1 ;  /* 0x0000000000017941 */ /* 0x000fea0003800200 */
.L_x_16750:
        /* <DEDUP_REMOVED lines=38> */
.L_x_16753:
[----:B------:R-:W-:Y:S05]  /*1300*/  BSYNC.RECONVERGENT B1 ;  /* 0x0000000000017941 */ /* 0x000fea0003800200 */
.L_x_16752:
[----:B------:R-:W-:Y:S05]  /*1310*/  @!P1 BRA `(.L_x_16746) ;  /* 0x0000000000409947 */ /* 0x000fea0003800000 */
[----:B------:R-:W0:Y:S01]  /*1320*/  LDC R12, c[0x0][0x388] ;  /* 0x0000e200ff0c7b82 */ /* 0x000e220000000800 */
[----:B------:R-:W-:-:S07]  /*1330*/  IADD3 R0, PT, PT, -R0, RZ, RZ ;  /* 0x000000ff00007210 */ /* 0x000fce0007ffe1ff */
[----:B------:R-:W1:Y:S08]  /*1340*/  LDC.64 R8, c[0x0][0x440] ;  /* 0x00011000ff087b82 */ /* 0x000e700000000a00 */
[----:B------:R-:W2:Y:S01]  /*1350*/  LDC.64 R10, c[0x0][0x448] ;  /* 0x00011200ff0a7b82 */ /* 0x000ea20000000a00 */
[----:B0-----:R-:W-:-:S05]  /*1360*/  IMAD R2, R2, R12, R5 ;  /* 0x0000000c02027224 */ /* 0x001fca00078e0205 */
[----:B------:R-:W-:-:S07]  /*1370*/  IADD3 R13, PT, PT, R57, R2, RZ ;  /* 0x00000002390d7210 */ /* 0x000fce0007ffe0ff */
.L_x_16754:
        /* <DEDUP_REMOVED lines=10> */
.L_x_16746:
[----:B------:R-:W-:Y:S05]  /*1420*/  BSYNC.RECONVERGENT B0 ;  /* 0x0000000000007941 */ /* 0x000fea0003800200 */
.L_x_16745:
        /* <DEDUP_REMOVED lines=59> */
.L_x_16755:
        /* <DEDUP_REMOVED lines=10> */
.L_x_19446:


//--------------------- .text._ZN10layer_norm13ln_bwd_kernelINS_13Kernel_traitsI6__halfffffjLj5120ELj1ELj1ELj4ELj16ENS_18Kernel_traits_baseILj5120ES2_ffffjLj128EEEEELb1ELb0ELb1ELb1EEEvNS_9BwdParamsE --------------------------
	.section	.text._ZN10layer_norm13ln_bwd_kernelINS_13Kernel_traitsI6__halfffffjLj5120ELj1ELj1ELj4ELj16ENS_18Kernel_traits_baseILj5120ES2_ffffjLj128EEEEELb1ELb0ELb1ELb1EEEvNS_9BwdParamsE,"ax",@progbits
	.align	128
        .global         _ZN10layer_norm13ln_bwd_kernelINS_13Kernel_traitsI6__halfffffjLj5120ELj1ELj1ELj4ELj16ENS_18Kernel_traits_baseILj5120ES2_ffffjLj128EEEEELb1ELb0ELb1ELb1EEEvNS_9BwdParamsE
        .type           _ZN10layer_norm13ln_bwd_kernelINS_13Kernel_traitsI6__halfffffjLj5120ELj1ELj1ELj4ELj16ENS_18Kernel_traits_baseILj5120ES2_ffffjLj128EEEEELb1ELb0ELb1ELb1EEEvNS_9BwdParamsE,@function
        .size           _ZN10layer_norm13ln_bwd_kernelINS_13Kernel_traitsI6__halfffffjLj5120ELj1ELj1ELj4ELj16ENS_18Kernel_traits_baseILj5120ES2_ffffjLj128EEEEELb1ELb0ELb1ELb1EEEvNS_9BwdParamsE,(.L_x_19447 - _ZN10layer_norm13ln_bwd_kernelINS_13Kernel_traitsI6__halfffffjLj5120ELj1ELj1ELj4ELj16ENS_18Kernel_traits_baseILj5120ES2_ffffjLj128EEEEELb1ELb0ELb1ELb1EEEvNS_9BwdParamsE)
        .other          _ZN10layer_norm13ln_bwd_kernelINS_13Kernel_traitsI6__halfffffjLj5120ELj1ELj1ELj4ELj16ENS_18Kernel_traits_baseILj5120ES2_ffffjLj128EEEEELb1ELb0ELb1ELb1EEEvNS_9BwdParamsE,@"STO_CUDA_ENTRY STV_DEFAULT"
_ZN10layer_norm13ln_bwd_kernelINS_13Kernel_traitsI6__halfffffjLj5120ELj1ELj1ELj4ELj16ENS_18Kernel_traits_baseILj5120ES2_ffffjLj128EEEEELb1ELb0ELb1ELb1EEEvNS_9BwdParamsE:
.text._ZN10layer_norm13ln_bwd_kernelINS_13Kernel_traitsI6__halfffffjLj5120ELj1ELj1ELj4ELj16ENS_18Kernel_traits_baseILj5120ES2_ffffjLj128EEEEELb1ELb0ELb1ELb1EEEvNS_9BwdParamsE:
        /* <DEDUP_REMOVED lines=57> */
[----:B0-----:R0:W5:Y:S01]  /*0390*/  LDG.E.64 R238, desc[UR20][R244.64+0x2400] ;  /* 0x00240014f4ee7981 */ /* 0x001162000c1e1b00 */
[----:B------:R-:W0:Y:S03]  /*03a0*/  LDCU.128 UR16, c[0x0][0x3f0] ;  /* 0x00007e00ff1077ac */ /* 0x000e260008000c00 */
[----:B------:R0:W5:Y:S01]  /*03b0*/  LDG.E.64 R236, desc[UR20][R244.64+0x2000] ;  /* 0x00200014f4ec7981 */ /* 0x000162000c1e1b00 */
[----:B------:R-:W0:Y:S03]  /*03c0*/  LDCU.64 UR22, c[0x0][0x380] ;  /* 0x00007000ff1677ac */ /* 0x000e260008000a00 */
[----:B------:R0:W5:Y:S04]  /*03d0*/  LDG.E.64 R234, desc[UR20][R244.64+0x1c00] ;  /* 0x001c0014f4ea7981 */ /* 0x000168000c1e1b00 */
[----:B------:R0:W5:Y:S04]  /*03e0*/  LDG.E.64 R232, desc[UR20][R244.64+0x1800] ;  /* 0x00180014f4e87981 */ /* 0x000168000c1e1b00 */
[----:B------:R0:W5:Y:S04]  /*03f0*/  LDG.E.64 R230, desc[UR20][R244.64+0x1400] ;  /* 0x00140014f4e67981 */ /* 0x000168000c1e1b00 */
[----:B------:R0:W5:Y:S04]  /*0400*/  LDG.E.64 R228, desc[UR20][R244.64+0x1000] ;  /* 0x00100014f4e47981 */ /* 0x000168000c1e1b00 */
[----:B------:R0:W5:Y:S04]  /*0410*/  LDG.E.64 R226, desc[UR20][R244.64+0xc00] ;  /* 0x000c0014f4e27981 */ /* 0x000168000c1e1b00 */
[----:B------:R0:W5:Y:S04]  /*0420*/  LDG.E.64 R224, desc[UR20][R244.64+0x800] ;  /* 0x00080014f4e07981 */ /* 0x000168000c1e1b00 */
[----:B------:R0:W5:Y:S04]  /*0430*/  LDG.E.64 R222, desc[UR20][R244.64+0x400] ;  /* 0x00040014f4de7981 */ /* 0x000168000c1e1b00 */
[----:B------:R0:W5:Y:S01]  /*0440*/  LDG.E.64 R220, desc[UR20][R244.64] ;  /* 0x00000014f4dc7981 */ /* 0x000162000c1e1b00 */
[----:B------:R-:W-:Y:S01]  /*0450*/  HFMA2 R130, -RZ, RZ, 0, 0 ;  /* 0x00000000ff827431 */ /* 0x000fe200000001ff */
[----:B-1234-:R-:W-:-:S11]  /*0460*/  UPLOP3.LUT UP1, UPT, UPT, UPT, UPT, 0x40, 0x4 ;  /* 0x000000000004789c */ /* 0x01efd60003f2e870 */
.L_x_16863:
        /* <DEDUP_REMOVED lines=8> */
[----:B------:R-:W3:Y:S02]  /*04f0*/  LDG.E R4, desc[UR20][R2.64] ;  /* 0x0000001402047981 */ /* 0x000ee4000c1e1900 */
[----:B------:R-:W-:Y:S02]  /*0500*/  MOV R246, UR10 ;  /* 0x0000000a00f67c02 */ /* 0x000fe40008000f00 */
        /* <DEDUP_REMOVED lines=19> */
[----:B------:R-:W-:-:S04]  /*0640*/  LEA.HI R5, R5, R4, RZ, 0x2 ;  /* 0x0000000405057211 */ /* 0x000fc800078f10ff */
[----:B-1----:R-:W-:Y:S02]  /*0650*/  LEA.HI.SX32 R9, R5, R2, 0x1e ;  /* 0x0000000205097211 */ /* 0x002fe400078ff2ff */
[----:B------:R-:W-:-:S04]  /*0660*/  LEA.HI R5, R11, R8, RZ, 0x2 ;  /* 0x000000080b057211 */ /* 0x000fc800078f10ff */
[----:B------:R-:W-:-:S05]  /*0670*/  LEA.HI.SX32 R5, R5, R2, 0x1e ;  /* 0x0000000205057211 */ /* 0x000fca00078ff2ff */
[----:B--2---:R-:W-:-:S06]  /*0680*/  IMAD.WIDE.U32 R144, R5, 0x10, R216 ;  /* 0x0000001005907825 */ /* 0x004fcc00078e00d8 */
[----:B------:R-:W2:Y:S01]  /*0690*/  LDG.E.128 R144, desc[UR20][R144.64] ;  /* 0x0000001490907981 */ /* 0x000ea2000c1e1d00 */
[----:B------:R-:W-:-:S05]  /*06a0*/  IADD3 R153, PT, PT, R5, 0x80, RZ ;  /* 0x0000008005997810 */ /* 0x000fca0007ffe0ff */
[----:B------:R-:W-:-:S04]  /*06b0*/  IMAD.WIDE.U32 R152, R153, 0x10, R216 ;  /* 0x0000001099987825 */ /* 0x000fc800078e00d8 */
[----:B---3--:R-:W-:Y:S02]  /*06c0*/  IMAD.WIDE.U32 R140, R9, 0x10, R212 ;  /* 0x00000010098c7825 */ /* 0x008fe400078e00d4 */
[----:B------:R-:W3:Y:S04]  /*06d0*/  LDG.E.128 R152, desc[UR20][R152.64] ;  /* 0x0000001498987981 */ /* 0x000ee8000c1e1d00 */
[----:B------:R-:W3:Y:S01]  /*06e0*/  LDG.E.128 R140, desc[UR20][R140.64] ;  /* 0x000000148c8c7981 */ /* 0x000ee2000c1e1d00 */
[----:B------:R-:W-:-:S05]  /*06f0*/  IADD3 R161, PT, PT, R5, 0x100, RZ ;  /* 0x0000010005a17810 */ /* 0x000fca0007ffe0ff */
[----:B------:R-:W-:Y:S01]  /*0700*/  IMAD.WIDE.U32 R160, R161, 0x10, R216 ;  /* 0x00000010a1a07825 */ /* 0x000fe200078e00d8 */
[----:B------:R-:W-:-:S05]  /*0710*/  IADD3 R199, PT, PT, R9, 0x80, RZ ;  /* 0x0000008009c77810 */ /* 0x000fca0007ffe0ff */
[----:B------:R-:W3:Y:S01]  /*0720*/  LDG.E.128 R160, desc[UR20][R160.64] ;  /* 0x00000014a0a07981 */ /* 0x000ee2000c1e1d00 */
[----:B------:R-:W-:Y:S01]  /*0730*/  IMAD.WIDE.U32 R148, R199, 0x10, R212 ;  /* 0x00000010c7947825 */ /* 0x000fe200078e00d4 */
[----:B------:R-:W-:Y:S02]  /*0740*/  IADD3 R169, PT, PT, R5, 0x180, RZ ;  /* 0x0000018005a97810 */ /* 0x000fe40007ffe0ff */
[----:B------:R-:W-:-:S03]  /*0750*/  IADD3 R207, PT, PT, R9, 0x180, RZ ;  /* 0x0000018009cf7810 */ /* 0x000fc60007ffe0ff */
[----:B------:R-:W3:Y:S01]  /*0760*/  LDG.E.128 R148, desc[UR20][R148.64] ;  /* 0x0000001494947981 */ /* 0x000ee2000c1e1d00 */
[----:B------:R-:W-:-:S04]  /*0770*/  IMAD.WIDE.U32 R168, R169, 0x10, R216 ;  /* 0x00000010a9a87825 */ /* 0x000fc800078e00d8 */
[----:B------:R-:W-:Y:S02]  /*0780*/  IMAD.WIDE.U32 R164, R207, 0x10, R212 ;  /* 0x00000010cfa47825 */ /* 0x000fe400078e00d4 */
[----:B------:R-:W3:Y:S04]  /*0790*/  LDG.E.128 R168, desc[UR20][R168.64] ;  /* 0x00000014a8a87981 */ /* 0x000ee8000c1e1d00 */
[----:B------:R-:W3:Y:S01]  /*07a0*/  LDG.E.128 R164, desc[UR20][R164.64] ;  /* 0x00000014a4a47981 */ /* 0x000ee2000c1e1d00 */
[----:B------:R-:W-:Y:S02]  /*07b0*/  IADD3 R177, PT, PT, R5, 0x200, RZ ;  /* 0x0000020005b17810 */ /* 0x000fe40007ffe0ff */
[----:B------:R-:W-:-:S03]  /*07c0*/  IADD3 R211, PT, PT, R9, 0x200, RZ ;  /* 0x0000020009d37810 */ /* 0x000fc60007ffe0ff */
[----:B------:R-:W-:-:S04]  /*07d0*/  IMAD.WIDE.U32 R176, R177, 0x10, R216 ;  /* 0x00000010b1b07825 */ /* 0x000fc800078e00d8 */
[----:B------:R-:W-:Y:S02]  /*07e0*/  IMAD.WIDE.U32 R172, R211, 0x10, R212 ;  /* 0x00000010d3ac7825 */ /* 0x000fe400078e00d4 */
[----:B------:R-:W3:Y:S04]  /*07f0*/  LDG.E.128 R176, desc[UR20][R176.64] ;  /* 0x00000014b0b07981 */ /* 0x000ee8000c1e1d00 */
[----:B------:R-:W3:Y:S01]  /*0800*/  LDG.E.128 R172, desc[UR20][R172.64] ;  /* 0x00000014acac7981 */ /* 0x000ee2000c1e1d00 */
[----:B-----5:R-:W-:Y:S02]  /*0810*/  ISETP.GE.AND P1, PT, R246, 0x1, PT ;  /* 0x00000001f600780c */ /* 0x020fe40003f26270 */
[----:B------:R-:W-:Y:S02]  /*0820*/  ISETP.NE.U32.AND P0, PT, RZ, UR6, PT ;  /* 0x00000006ff007c0c */ /* 0x000fe4000bf05070 */
[----:B------:R-:W-:-:S02]  /*0830*/  IADD3 R185, PT, PT, R5, 0x280, RZ ;  /* 0x0000028005b97810 */ /* 0x000fc40007ffe0ff */
[----:B------:R-:W-:Y:S02]  /*0840*/  IADD3 R201, PT, PT, R9, 0x280, RZ ;  /* 0x0000028009c97810 */ /* 0x000fe40007ffe0ff */
[----:B------:R-:W-:Y:S01]  /*0850*/  ISETP.NE.AND.EX P0, PT, RZ, UR7, PT, P0 ;  /* 0x00000007ff007c0c */ /* 0x000fe2000bf05300 */
[----:B------:R-:W-:-:S04]  /*0860*/  IMAD.WIDE.U32 R184, R185, 0x10, R216 ;  /* 0x00000010b9b87825 */ /* 0x000fc800078e00d8 */
[----:B------:R-:W-:Y:S01]  /*0870*/  IMAD.WIDE.U32 R180, R201, 0x10, R212 ;  /* 0x00000010c9b47825 */ /* 0x000fe200078e00d4 */
[----:B------:R-:W-:Y:S01]  /*0880*/  @P1 IADD3 R4, PT, PT, R246, -0x1, RZ ;  /* 0xfffffffff6041810 */ /* 0x000fe20007ffe0ff */
[----:B------:R-:W3:Y:S04]  /*0890*/  LDG.E.128 R184, desc[UR20][R184.64] ;  /* 0x00000014b8b87981 */ /* 0x000ee8000c1e1d00 */
[----:B------:R-:W3:Y:S01]  /*08a0*/  LDG.E.128 R180, desc[UR20][R180.64] ;  /* 0x00000014b4b47981 */ /* 0x000ee2000c1e1d00 */
[----:B------:R-:W-:Y:S01]  /*08b0*/  @P1 IMAD R4, R4, R3, RZ ;  /* 0x0000000304041224 */ /* 0x000fe200078e02ff */
[----:B------:R-:W0:Y:S01]  /*08c0*/  @P0 LDC.64 R208, c[0x0][0x438] ;  /* 0x00010e00ffd00b82 */ /* 0x000e220000000a00 */
[----:B------:R-:W-:-:S03]  /*08d0*/  IADD3 R193, PT, PT, R5, 0x300, RZ ;  /* 0x0000030005c17810 */ /* 0x000fc60007ffe0ff */
[----:B------:R-:W-:-:S04]  /*08e0*/  @P1 SHF.R.S32.HI R3, RZ, 0x1f, R4 ;  /* 0x0000001fff031819 */ /* 0x000fc80000011404 */
[----:B------:R-:W1:Y:S01]  /*08f0*/  @P0 LDC.64 R10, c[0x0][0x438] ;  /* 0x00010e00ff0a0b82 */ /* 0x000e620000000a00 */
[----:B------:R-:W-:Y:S02]  /*0900*/  IADD3 R205, PT, PT, R9, 0x300, RZ ;  /* 0x0000030009cd7810 */ /* 0x000fe40007ffe0ff */
[----:B----4-:R-:W-:-:S05]  /*0910*/  @P1 LEA.HI R7, R3, R4, RZ, 0x2 ;  /* 0x0000000403071211 */ /* 0x010fca00078f10ff */
[----:B------:R-:W4:Y:S01]  /*0920*/  @P0 LDC.64 R214, c[0x0][0x438] ;  /* 0x00010e00ffd60b82 */ /* 0x000f220000000a00 */
[----:B------:R-:W-:Y:S01]  /*0930*/  IMAD.WIDE.U32 R192, R193, 0x10, R216 ;  /* 0x00000010c1c07825 */ /* 0x000fe200078e00d8 */
[----:B------:R-:W-:Y:S02]  /*0940*/  MOV R3, RZ ;  /* 0x000000ff00037202 */ /* 0x000fe40000000f00 */
[----:B------:R-:W-:Y:S01]  /*0950*/  @P1 LEA.HI.SX32 R3, R7, R2, 0x1e ;  /* 0x0000000207031211 */ /* 0x000fe200078ff2ff */
[--C-:B------:R-:W-:Y:S01]  /*0960*/  IMAD.WIDE.U32 R188, R205, 0x10, R212.reuse ;  /* 0x00000010cdbc7825 */ /* 0x100fe200078e00d4 */
[----:B------:R-:W-:Y:S01]  /*0970*/  IADD3 R203, PT, PT, R9, 0x100, RZ ;  /* 0x0000010009cb7810 */ /* 0x000fe20007ffe0ff */
[----:B------:R-:W3:Y:S01]  /*0980*/  LDG.E.128 R192, desc[UR20][R192.64] ;  /* 0x00000014c0c07981 */ /* 0x000ee2000c1e1d00 */
[----:B------:R-:W4:Y:S03]  /*0990*/  @P0 LDC.64 R196, c[0x0][0x438] ;  /* 0x00010e00ffc40b82 */ /* 0x000f260000000a00 */
[----:B------:R-:W3:Y:S05]  /*09a0*/  LDG.E.128 R188, desc[UR20][R188.64] ;  /* 0x00000014bcbc7981 */ /* 0x000eea000c1e1d00 */
[----:B------:R-:W4:Y:S01]  /*09b0*/  @P0 LDC.64 R6, c[0x0][0x438] ;  /* 0x00010e00ff060b82 */ /* 0x000f220000000a00 */
[----:B------:R-:W-:-:S04]  /*09c0*/  IMAD.WIDE.U32 R156, R203, 0x10, R212 ;  /* 0x00000010cb9c7825 */ /* 0x000fc800078e00d4 */
[----:B0-----:R-:W-:-:S03]  /*09d0*/  @P0 IMAD.WIDE.U32 R202, R203, 0x10, R208 ;  /* 0x00000010cbca0825 */ /* 0x001fc600078e00d0 */
[----:B------:R-:W0:Y:S01]  /*09e0*/  @P0 LDC.64 R218, c[0x0][0x438] ;  /* 0x00010e00ffda0b82 */ /* 0x000e220000000a00 */
[----:B-1----:R-:W-:Y:S01]  /*09f0*/  @P0 IMAD.WIDE.U32 R242, R211, 0x10, R10 ;  /* 0x00000010d3f20825 */ /* 0x002fe200078e000a */
[----:B------:R-:W-:Y:S01]  /*0a00*/  IADD3 R249, PT, PT, R5, 0x380, RZ ;  /* 0x0000038005f97810 */ /* 0x000fe20007ffe0ff */
[----:B------:R-:W5:Y:S02]  /*0a10*/  @P0 LDG.E.128 R40, desc[UR20][R202.64] ;  /* 0x00000014ca280981 */ /* 0x000f64000c1e1d00 */
[----:B----4-:R-:W-:Y:S01]  /*0a20*/  @P0 IMAD.WIDE.U32 R198, R199, 0x10, R214 ;  /* 0x00000010c7c60825 */ /* 0x010fe200078e00d6 */
[----:B------:R-:W-:Y:S01]  /*0a30*/  IADD3 R247, PT, PT, R9, 0x380, RZ ;  /* 0x0000038009f77810 */ /* 0x000fe20007ffe0ff */
[----:B------:R1:W5:Y:S01]  /*0a40*/  @P0 LDG.E.128 R32, desc[UR20][R242.64] ;  /* 0x00000014f2200981 */ /* 0x000362000c1e1d00 */
[----:B------:R-:W4:Y:S01]  /*0a50*/  @P0 LDC.64 R208, c[0x0][0x438] ;  /* 0x00010e00ffd00b82 */ /* 0x000f220000000a00 */
[----:B------:R-:W-:Y:S02]  /*0a60*/  @P0 IMAD.WIDE.U32 R240, R207, 0x10, R196 ;  /* 0x00000010cff00825 */ /* 0x000fe400078e00c4 */
[----:B------:R-:W5:Y:S01]  /*0a70*/  @P0 LDG.E.128 R44, desc[UR20][R198.64] ;  /* 0x00000014c62c0981 */ /* 0x000f62000c1e1d00 */
[----:B------:R-:W-:-:S03]  /*0a80*/  IADD3 R4, PT, PT, R3, 0x300, RZ ;  /* 0x0000030003047810 */ /* 0x000fc60007ffe0ff */
[----:B------:R-:W3:Y:S01]  /*0a90*/  LDG.E.128 R156, desc[UR20][R156.64] ;  /* 0x000000149c9c7981 */ /* 0x000ee2000c1e1d00 */
[----:B------:R-:W1:Y:S01]  /*0aa0*/  @P0 LDC.64 R210, c[0x0][0x438] ;  /* 0x00010e00ffd20b82 */ /* 0x000e620000000a00 */
[----:B------:R-:W-:-:S07]  /*0ab0*/  IMAD.WIDE.U32 R248, R249, 0x10, R216 ;  /* 0x00000010f9f87825 */ /* 0x000fce00078e00d8 */
[----:B------:R-:W1:Y:S01]  /*0ac0*/  @P0 LDC.64 R214, c[0x0][0x438] ;  /* 0x00010e00ffd60b82 */ /* 0x000e620000000a00 */
[----:B------:R-:W-:Y:S01]  /*0ad0*/  IMAD.WIDE.U32 R196, R247, 0x10, R212 ;  /* 0x00000010f7c47825 */ /* 0x000fe200078e00d4 */
[----:B------:R1:W5:Y:S03]  /*0ae0*/  @P0 LDG.E.128 R36, desc[UR20][R240.64] ;  /* 0x00000014f0240981 */ /* 0x000366000c1e1d00 */
[----:B------:R-:W-:Y:S02]  /*0af0*/  @P0 IMAD.WIDE.U32 R244, R201, 0x10, R6 ;  /* 0x00000010c9f40825 */ /* 0x000fe400078e0006 */
[----:B------:R-:W3:Y:S01]  /*0b00*/  LDG.E.128 R200, desc[UR20][R248.64] ;  /* 0x00000014f8c87981 */ /* 0x000ee2000c1e1d00 */
[----:B------:R-:W1:Y:S01]  /*0b10*/  @P0 LDC.64 R206, c[0x0][0x438] ;  /* 0x00010e00ffce0b82 */ /* 0x000e620000000a00 */
[----:B0-----:R-:W-:Y:S02]  /*0b20*/  @P0 IMAD.WIDE.U32 R218, R9, 0x10, R218 ;  /* 0x0000001009da0825 */ /* 0x001fe400078e00da */
[----:B------:R-:W3:Y:S02]  /*0b30*/  LDG.E.128 R196, desc[UR20][R196.64] ;  /* 0x00000014c4c47981 */ /* 0x000ee4000c1e1d00 */
[----:B----4-:R-:W-:-:S03]  /*0b40*/  @P0 IMAD.WIDE.U32 R208, R205, 0x10, R208 ;  /* 0x00000010cdd00825 */ /* 0x010fc600078e00d0 */
[----:B------:R-:W0:Y:S01]  /*0b50*/  LDC.64 R10, c[0x0][0x3b0] ;  /* 0x0000ec00ff0a7b82 */ /* 0x000e220000000a00 */
[----:B------:R4:W5:Y:S01]  /*0b60*/  @P0 LDG.E.128 R48, desc[UR20][R218.64] ;  /* 0x00000014da300981 */ /* 0x000962000c1e1d00 */
[C---:B------:R-:W-:Y:S02]  /*0b70*/  IADD3 R205, PT, PT, R9.reuse, 0x400, RZ ;  /* 0x0000040009cd7810 */ /* 0x040fe40007ffe0ff */
[----:B------:R-:W-:Y:S01]  /*0b80*/  IADD3 R9, PT, PT, R9, 0x480, RZ ;  /* 0x0000048009097810 */ /* 0x000fe20007ffe0ff */
[----:B------:R-:W5:Y:S01]  /*0b90*/  @P0 LDG.E.128 R24, desc[UR20][R208.64] ;  /* 0x00000014d0180981 */ /* 0x000f62000c1e1d00 */
[C---:B-1----:R-:W-:Y:S02]  /*0ba0*/  IADD3 R243, PT, PT, R3.reuse, 0x180, RZ ;  /* 0x0000018003f37810 */ /* 0x042fe40007ffe0ff */
[----:B------:R-:W-:Y:S01]  /*0bb0*/  IADD3 R241, PT, PT, R3, 0x400, RZ ;  /* 0x0000040003f17810 */ /* 0x000fe20007ffe0ff */
[----:B------:R1:W5:Y:S01]  /*0bc0*/  @P0 LDG.E.128 R28, desc[UR20][R244.64] ;  /* 0x00000014f41c0981 */ /* 0x000362000c1e1d00 */
[----:B----4-:R-:W-:Y:S01]  /*0bd0*/  @P0 IMAD.WIDE.U32 R218, R247, 0x10, R210 ;  /* 0x00000010f7da0825 */ /* 0x010fe200078e00d2 */
[----:B------:R-:W-:-:S03]  /*0be0*/  IADD3 R211, PT, PT, R5, 0x400, RZ ;  /* 0x0000040005d37810 */ /* 0x000fc60007ffe0ff */
[C---:B------:R-:W-:Y:S01]  /*0bf0*/  @P0 IMAD.WIDE.U32 R6, R205.reuse, 0x10, R214 ;  /* 0x00000010cd060825 */ /* 0x040fe200078e00d6 */
[----:B------:R4:W5:Y:S03]  /*0c00*/  @P0 LDG.E.128 R20, desc[UR20][R218.64] ;  /* 0x00000014da140981 */ /* 0x000966000c1e1d00 */
[----:B------:R-:W-:-:S04]  /*0c10*/  IMAD.WIDE.U32 R204, R205, 0x10, R212 ;  /* 0x00000010cdcc7825 */ /* 0x000fc800078e00d4 */
[----:B------:R-:W-:Y:S01]  /*0c20*/  IMAD.WIDE.U32 R210, R211, 0x10, R216 ;  /* 0x00000010d3d27825 */ /* 0x000fe200078e00d8 */
[----:B------:R-:W-:Y:S01]  /*0c30*/  IADD3 R215, PT, PT, R5, 0x480, RZ ;  /* 0x0000048005d77810 */ /* 0x000fe20007ffe0ff */
[----:B------:R4:W5:Y:S02]  /*0c40*/  @P0 LDG.E.128 R16, desc[UR20][R6.64] ;  /* 0x0000001406100981 */ /* 0x000964000c1e1d00 */
[C---:B------:R-:W-:Y:S02]  /*0c50*/  IMAD.WIDE.U32 R212, R9.reuse, 0x10, R212 ;  /* 0x0000001009d47825 */ /* 0x040fe400078e00d4 */
[----:B------:R-:W3:Y:S02]  /*0c60*/  LDG.E.128 R208, desc[UR20][R210.64] ;  /* 0x00000014d2d07981 */ /* 0x000ee4000c1e1d00 */
[----:B------:R-:W-:Y:S02]  /*0c70*/  @P0 IMAD.WIDE.U32 R8, R9, 0x10, R206 ;  /* 0x0000001009080825 */ /* 0x000fe400078e00ce */
[----:B------:R-:W3:Y:S02]  /*0c80*/  LDG.E.128 R204, desc[UR20][R204.64] ;  /* 0x00000014cccc7981 */ /* 0x000ee4000c1e1d00 */
[C---:B0-----:R-:W-:Y:S01]  /*0c90*/  IMAD.WIDE.U32 R250, R3.reuse, 0x4, R10 ;  /* 0x0000000403fa7825 */ /* 0x041fe200078e000a */
[C---:B------:R-:W-:Y:S01]  /*0ca0*/  IADD3 R5, PT, PT, R3.reuse, 0x200, RZ ;  /* 0x0000020003057810 */ /* 0x040fe20007ffe0ff */
[----:B------:R-:W5:Y:S01]  /*0cb0*/  @P0 LDG.E.128 R12, desc[UR20][R8.64] ;  /* 0x00000014080c0981 */ /* 0x000f62000c1e1d00 */
[----:B------:R-:W-:Y:S01]  /*0cc0*/  IADD3 R249, PT, PT, R3, 0x80, RZ ;  /* 0x0000008003f97810 */ /* 0x000fe20007ffe0ff */
[----:B------:R-:W-:Y:S01]  /*0cd0*/  IMAD.WIDE.U32 R216, R215, 0x10, R216 ;  /* 0x00000010d7d87825 */ /* 0x000fe200078e00d8 */
[C---:B-1----:R-:W-:Y:S01]  /*0ce0*/  IADD3 R245, PT, PT, R3.reuse, 0x100, RZ ;  /* 0x0000010003f57810 */ /* 0x042fe20007ffe0ff */
[----:B------:R0:W5:Y:S01]  /*0cf0*/  LDG.E R250, desc[UR20][R250.64] ;  /* 0x00000014fafa7981 */ /* 0x000162000c1e1900 */
[----:B------:R-:W-:-:S02]  /*0d00*/  IADD3 R247, PT, PT, R3, 0x280, RZ ;  /* 0x0000028003f77810 */ /* 0x000fc40007ffe0ff */
[----:B----4-:R-:W-:Y:S01]  /*0d10*/  IADD3 R219, PT, PT, R3, 0x480, RZ ;  /* 0x0000048003db7810 */ /* 0x010fe20007ffe0ff */
[--C-:B------:R-:W-:Y:S01]  /*0d20*/  IMAD.WIDE.U32 R6, R5, 0x4, R10.reuse ;  /* 0x0000000405067825 */ /* 0x100fe200078e000a */
[----:B------:R-:W4:Y:S01]  /*0d30*/  LDG.E.128 R212, desc[UR20][R212.64] ;  /* 0x00000014d4d47981 */ /* 0x000f22000c1e1d00 */
[----:B0-----:R-:W-:Y:S02]  /*0d40*/  IADD3 R251, PT, PT, R3, 0x380, RZ ;  /* 0x0000038003fb7810 */ /* 0x001fe40007ffe0ff */
[----:B------:R-:W-:-:S04]  /*0d50*/  IMAD.WIDE.U32 R8, R4, 0x4, R10 ;  /* 0x0000000404087825 */ /* 0x000fc800078e000a */
[----:B------:R-:W-:-:S04]  /*0d60*/  IMAD.WIDE.U32 R248, R249, 0x4, R10 ;  /* 0x00000004f9f87825 */ /* 0x000fc800078e000a */
[----:B------:R-:W-:-:S04]  /*0d70*/  IMAD.WIDE.U32 R244, R245, 0x4, R10 ;  /* 0x00000004f5f47825 */ /* 0x000fc800078e000a */
[----:B------:R-:W-:-:S04]  /*0d80*/  IMAD.WIDE.U32 R242, R243, 0x4, R10 ;  /* 0x00000004f3f27825 */ /* 0x000fc800078e000a */
[--C-:B------:R-:W-:Y:S01]  /*0d90*/  IMAD.WIDE.U32 R240, R241, 0x4, R10.reuse ;  /* 0x00000004f1f07825 */ /* 0x100fe200078e000a */
[----:B------:R-:W-:Y:S01]  /*0da0*/  ISETP.NE.AND P0, PT, RZ, UR26, PT ;  /* 0x0000001aff007c0c */ /* 0x000fe2000bf05270 */
[----:B------:R-:W5:Y:S02]  /*0db0*/  LDG.E R243, desc[UR20][R242.64] ;  /* 0x00000014f2f37981 */ /* 0x000f64000c1e1900 */
[--C-:B------:R-:W-:Y:S02]  /*0dc0*/  IMAD.WIDE.U32 R2, R247, 0x4, R10.reuse ;  /* 0x00000004f7027825 */ /* 0x100fe400078e000a */
[----:B------:R-:W5:Y:S02]  /*0dd0*/  LDG.E R249, desc[UR20][R248.64] ;  /* 0x00000014f8f97981 */ /* 0x000f64000c1e1900 */
[--C-:B------:R-:W-:Y:S02]  /*0de0*/  IMAD.WIDE.U32 R4, R251, 0x4, R10.reuse ;  /* 0x00000004fb047825 */ /* 0x100fe400078e000a */
[----:B------:R-:W5:Y:S02]  /*0df0*/  LDG.E R2, desc[UR20][R2.64] ;  /* 0x0000001402027981 */ /* 0x000f64000c1e1900 */
[----:B------:R-:W-:-:S02]  /*0e00*/  IMAD.WIDE.U32 R10, R219, 0x4, R10 ;  /* 0x00000004db0a7825 */ /* 0x000fc400078e000a */
[----:B------:R-:W4:Y:S04]  /*0e10*/  LDG.E.128 R216, desc[UR20][R216.64] ;  /* 0x00000014d8d87981 */ /* 0x000f28000c1e1d00 */
[----:B------:R-:W5:Y:S04]  /*0e20*/  LDG.E R242, desc[UR20][R6.64] ;  /* 0x0000001406f27981 */ /* 0x000f68000c1e1900 */
[----:B------:R2:W5:Y:S04]  /*0e30*/  LDG.E R3, desc[UR20][R8.64] ;  /* 0x0000001408037981 */ /* 0x000568000c1e1900 */
[----:B------:R-:W5:Y:S04]  /*0e40*/  LDG.E R245, desc[UR20][R244.64] ;  /* 0x00000014f4f57981 */ /* 0x000f68000c1e1900 */
[----:B------:R3:W5:Y:S01]  /*0e50*/  LDG.E R6, desc[UR20][R10.64] ;  /* 0x000000140a067981 */ /* 0x000762000c1e1900 */
[----:B------:R-:W-:-:S03]  /*0e60*/  FSEL R0, R0, RZ, !P0 ;  /* 0x000000ff00007208 */ /* 0x000fc60004000000 */
[----:B------:R-:W5:Y:S01]  /*0e70*/  LDG.E R4, desc[UR20][R4.64] ;  /* 0x0000001404047981 */ /* 0x000f62000c1e1900 */
[----:B------:R-:W-:Y:S02]  /*0e80*/  R2UR UR9, R0 ;  /* 0x00000000000972ca */ /* 0x000fe400000e0000 */
[----:B------:R-:W-:-:S05]  /*0e90*/  SHF.R.U64 R0, R220, 0x10, R221 ;  /* 0x00000010dc007819 */ /* 0x000fca00000012dd */
[----:B------:R-:W-:Y:S01]  /*0ea0*/  HADD2.F32 R0, -RZ, R0.H0_H0 ;  /* 0x20000000ff007230 */ /* 0x000fe20000004100 */
[----:B------:R0:W5:Y:S04]  /*0eb0*/  LDG.E R5, desc[UR20][R240.64] ;  /* 0x00000014f0057981 */ /* 0x000168000c1e1900 */
[----:B--2---:R-:W-:Y:S01]  /*0ec0*/  FMUL.FTZ R8, R145, R0 ;  /* 0x0000000091087220 */ /* 0x004fe20000410000 */
[----:B------:R-:W-:-:S05]  /*0ed0*/  SHF.R.U32.HI R0, RZ, 0x10, R221 ;  /* 0x00000010ff007819 */ /* 0x000fca00000116dd */
[----:B------:R-:W-:-:S05]  /*0ee0*/  HADD2.F32 R0, -RZ, R0.H0_H0 ;  /* 0x20000000ff007230 */ /* 0x000fca0000004100 */
[----:B------:R-:W-:Y:S01]  /*0ef0*/  FMUL.FTZ R9, R147, R0 ;  /* 0x0000000093097220 */ /* 0x000fe20000410000 */
[----:B------:R-:W-:-:S05]  /*0f00*/  SHF.R.U64 R0, R222, 0x10, R223 ;  /* 0x00000010de007819 */ /* 0x000fca00000012df */
[----:B------:R-:W-:-:S05]  /*0f10*/  HADD2.F32 R0, -RZ, R0.H0_H0 ;  /* 0x20000000ff007230 */ /* 0x000fca0000004100 */
[----:B---3--:R-:W-:Y:S01]  /*0f20*/  FMUL.FTZ R11, R153, R0 ;  /* 0x00000000990b7220 */ /* 0x008fe20000410000 */
[----:B------:R-:W-:Y:S01]  /*0f30*/  SHF.R.U32.HI R0, RZ, 0x10, R223 ;  /* 0x00000010ff007819 */ /* 0x000fe200000116df */
[----:B------:R-:W-:-:S04]  /*0f40*/  FADD.FTZ R143, R143, -UR9 ;  /* 0x800000098f8f7e21 */ /* 0x000fc80008010000 */
[----:B------:R-:W-:Y:S02]  /*0f50*/  HADD2.F32 R0, -RZ, R0.H0_H0 ;  /* 0x20000000ff007230 */ /* 0x000fe40000004100 */
[----:B------:R-:W-:-:S03]  /*0f60*/  FMUL.FTZ R10, R143, UR28 ;  /* 0x0000001c8f0a7c20 */ /* 0x000fc60008410000 */
[----:B------:R-:W-:Y:S01]  /*0f70*/  FMUL.FTZ R143, R155, R0 ;  /* 0x000000009b8f7220 */ /* 0x000fe20000410000 */
[----:B------:R-:W-:Y:S01]  /*0f80*/  SHF.R.U64 R0, R224, 0x10, R225 ;  /* 0x00000010e0007819 */ /* 0x000fe200000012e1 */
[----:B------:R-:W-:-:S04]  /*0f90*/  FADD.FTZ R99, R99, R147 ;  /* 0x0000009363637221 */ /* 0x000fc80000010000 */
[----:B------:R-:W-:Y:S02]  /*0fa0*/  HADD2.F32 R0, -RZ, R0.H0_H0 ;  /* 0x20000000ff007230 */ /* 0x000fe40000004100 */
[----:B------:R-:W-:Y:S01]  /*0fb0*/  FFMA.FTZ R55, R147, R10, R55 ;  /* 0x0000000a93377223 */ /* 0x000fe20000010037 */
[----:B------:R-:W-:Y:S02]  /*0fc0*/  FADD.FTZ R141, R141, -UR9 ;  /* 0x800000098d8d7e21 */ /* 0x000fe40008010000 */
[----:B------:R-:W-:Y:S01]  /*0fd0*/  FMUL.FTZ R147, R161, R0 ;  /* 0x00000000a1937220 */ /* 0x000fe20000410000 */
[----:B------:R-:W-:Y:S01]  /*0fe0*/  SHF.R.U32.HI R0, RZ, 0x10, R225 ;  /* 0x00000010ff007819 */ /* 0x000fe200000116e1 */
[----:B------:R-:W-:Y:S01]  /*0ff0*/  FMUL.FTZ R7, R141, UR28 ;  /* 0x0000001c8d077c20 */ /* 0x000fe20008410000 */
[----:B------:R-:W-:-:S03]  /*1000*/  FADD.FTZ R97, R97, R145 ;  /* 0x0000009161617221 */ /* 0x000fc60000010000 */
[----:B------:R-:W-:Y:S02]  /*1010*/  HADD2.F32 R0, -RZ, R0.H0_H0 ;  /* 0x20000000ff007230 */ /* 0x000fe40000004100 */
[----:B------:R-:W-:Y:S01]  /*1020*/  FFMA.FTZ R53, R145, R7, R53 ;  /* 0x0000000791357223 */ /* 0x000fe20000010035 */
[----:B------:R-:W-:Y:S02]  /*1030*/  FADD.FTZ R145, R151, -UR9 ;  /* 0x8000000997917e21 */ /* 0x000fe40008010000 */
[----:B------:R-:W-:Y:S01]  /*1040*/  FMUL.FTZ R151, R163, R0 ;  /* 0x00000000a3977220 */ /* 0x000fe20000410000 */
[----:B------:R-:W-:Y:S01]  /*1050*/  SHF.R.U64 R0, R226, 0x10, R227 ;  /* 0x00000010e2007819 */ /* 0x000fe200000012e3 */
[----:B------:R-:W-:-:S04]  /*1060*/  FMUL.FTZ R145, R145, UR28 ;  /* 0x0000001c91917c20 */ /* 0x000fc80008410000 */
[----:B------:R-:W-:Y:S02]  /*1070*/  HADD2.F32 R0, -RZ, R0.H0_H0 ;  /* 0x20000000ff007230 */ /* 0x000fe40000004100 */
[----:B------:R-:W-:Y:S01]  /*1080*/  FADD.FTZ R95, R95, R155 ;  /* 0x0000009b5f5f7221 */ /* 0x000fe20000010000 */
[----:B------:R-:W-:Y:S01]  /*1090*/  FFMA.FTZ R59, R155, R145, R59 ;  /* 0x000000919b3b7223 */ /* 0x000fe2000001003b */
[----:B------:R-:W-:Y:S01]  /*10a0*/  FADD.FTZ R165, R165, -UR9 ;  /* 0x80000009a5a57e21 */ /* 0x000fe20008010000 */
[----:B------:R-:W-:Y:S01]  /*10b0*/  FMUL.FTZ R155, R169, R0 ;  /* 0x00000000a99b7220 */ /* 0x000fe20000410000 */
[----:B------:R-:W-:Y:S02]  /*10c0*/  SHF.R.U32.HI R0, RZ, 0x10, R227 ;  /* 0x00000010ff007819 */ /* 0x000fe400000116e3 */
[----:B------:R-:W-:Y:S01]  /*10d0*/  FMUL.FTZ R165, R165, UR28 ;  /* 0x0000001ca5a57c20 */ /* 0x000fe20008410000 */
[----:B------:R-:W-:Y:S02]  /*10e0*/  FADD.FTZ R167, R167, -UR9 ;  /* 0x80000009a7a77e21 */ /* 0x000fe40008010000 */
[----:B------:R-:W-:-:S02]  /*10f0*/  HADD2.F32 R0, -RZ, R0.H0_H0 ;  /* 0x20000000ff007230 */ /* 0x000fc40000004100 */
[----:B------:R-:W-:Y:S01]  /*1100*/  FADD.FTZ R85, R85, R169 ;  /* 0x000000a955557221 */ /* 0x000fe20000010000 */
[----:B------:R-:W-:Y:S01]  /*1110*/  FFMA.FTZ R125, R169, R165, R125 ;  /* 0x000000a5a97d7223 */ /* 0x000fe2000001007d */
[----:B------:R-:W-:Y:S01]  /*1120*/  FMUL.FTZ R169, R167, UR28 ;  /* 0x0000001ca7a97c20 */ /* 0x000fe20008410000 */
        /* <DEDUP_REMOVED lines=9> */
[----:B------:R-:W-:-:S03]  /*11c0*/  FADD.FTZ R175, R175, -UR9 ;  /* 0x80000009afaf7e21 */ /* 0x000fc60008010000 */
[----:B------:R-:W-:Y:S02]  /*11d0*/  HADD2.F32 R0, -RZ, R0.H0_H0 ;  /* 0x20000000ff007230 */ /* 0x000fe40000004100 */
        /* <DEDUP_REMOVED lines=35> */
[----:B------:R-:W-:-:S03]  /*1410*/  FFMA.FTZ R115, R195, R193, R115 ;  /* 0x000000c1c3737223 */ /* 0x000fc60000010073 */
[----:B------:R-:W-:Y:S01]  /*1420*/  FMUL.FTZ R195, R201, R0 ;  /* 0x00000000c9c37220 */ /* 0x000fe20000410000 */
[----:B------:R-:W-:Y:S01]  /*1430*/  SHF.R.U32.HI R0, RZ, 0x10, R235 ;  /* 0x00000010ff007819 */ /* 0x000fe200000116eb */
[----:B------:R-:W-:-:S04]  /*1440*/  FADD.FTZ R197, R197, -UR9 ;  /* 0x80000009c5c57e21 */ /* 0x000fc80008010000 */
[----:B------:R-:W-:Y:S02]  /*1450*/  HADD2.F32 R0, -RZ, R0.H0_H0 ;  /* 0x20000000ff007230 */ /* 0x000fe40000004100 */
[----:B------:R-:W-:Y:S01]  /*1460*/  FMUL.FTZ R197, R197, UR28 ;  /* 0x0000001cc5c57c20 */ /* 0x000fe20008410000 */
[----:B------:R-:W-:Y:S01]  /*1470*/  FADD.FTZ R69, R69, R201 ;  /* 0x000000c945457221 */ /* 0x000fe20000010000 */
[----:B------:R-:W-:Y:S02]  /*1480*/  FADD.FTZ R199, R199, -UR9 ;  /* 0x80000009c7c77e21 */ /* 0x000fe40008010000 */
[----:B------:R-:W-:Y:S01]  /*1490*/  FFMA.FTZ R109, R201, R197, R109 ;  /* 0x000000c5c96d7223 */ /* 0x000fe2000001006d */
[----:B------:R-:W-:Y:S01]  /*14a0*/  FMUL.FTZ R201, R203, R0 ;  /* 0x00000000cbc97220 */ /* 0x000fe20000410000 */
[----:B------:R-:W-:Y:S01]  /*14b0*/  SHF.R.U64 R0, R236, 0x10, R237 ;  /* 0x00000010ec007819 */ /* 0x000fe200000012ed */
[----:B------:R-:W-:Y:S01]  /*14c0*/  FMUL.FTZ R199, R199, UR28 ;  /* 0x0000001cc7c77c20 */ /* 0x000fe20008410000 */
[----:B------:R-:W-:-:S03]  /*14d0*/  FADD.FTZ R71, R71, R203 ;  /* 0x000000cb47477221 */ /* 0x000fc60000010000 */
[----:B------:R-:W-:Y:S02]  /*14e0*/  HADD2.F32 R0, -RZ, R0.H0_H0 ;  /* 0x20000000ff007230 */ /* 0x000fe40000004100 */
[----:B------:R-:W-:Y:S01]  /*14f0*/  FFMA.FTZ R111, R203, R199, R111 ;  /* 0x000000c7cb6f7223 */ /* 0x000fe2000001006f */
[----:B------:R-:W-:Y:S02]  /*1500*/  FADD.FTZ R203, R205, -UR9 ;  /* 0x80000009cdcb7e21 */ /* 0x000fe40008010000 */
[----:B------:R-:W-:Y:S01]  /*1510*/  FMUL.FTZ R205, R209, R0 ;  /* 0x00000000d1cd7220 */ /* 0x000fe20000410000 */
[----:B------:R-:W-:Y:S01]  /*1520*/  SHF.R.U32.HI R0, RZ, 0x10, R237 ;  /* 0x00000010ff007819 */ /* 0x000fe200000116ed */
[----:B------:R-:W-:-:S04]  /*1530*/  FMUL.FTZ R203, R203, UR28 ;  /* 0x0000001ccbcb7c20 */ /* 0x000fc80008410000 */
[----:B------:R-:W-:Y:S02]  /*1540*/  HADD2.F32 R0, -RZ, R0.H0_H0 ;  /* 0x20000000ff007230 */ /* 0x000fe40000004100 */
[----:B------:R-:W-:Y:S01]  /*1550*/  FADD.FTZ R65, R65, R209 ;  /* 0x000000d141417221 */ /* 0x000fe20000010000 */
[----:B------:R-:W-:Y:S01]  /*1560*/  FFMA.FTZ R105, R209, R203, R105 ;  /* 0x000000cbd1697223 */ /* 0x000fe20000010069 */
[----:B------:R-:W-:Y:S01]  /*1570*/  FADD.FTZ R207, R207, -UR9 ;  /* 0x80000009cfcf7e21 */ /* 0x000fe20008010000 */
[----:B------:R-:W-:Y:S01]  /*1580*/  FMUL.FTZ R209, R211, R0 ;  /* 0x00000000d3d17220 */ /* 0x000fe20000410000 */
[----:B------:R-:W-:Y:S02]  /*1590*/  SHF.R.U64 R0, R238, 0x10, R239 ;  /* 0x00000010ee007819 */ /* 0x000fe400000012ef */
[----:B------:R-:W-:Y:S01]  /*15a0*/  FMUL.FTZ R207, R207, UR28 ;  /* 0x0000001ccfcf7c20 */ /* 0x000fe20008410000 */
[----:B------:R-:W-:Y:S02]  /*15b0*/  FADD.FTZ R67, R67, R211 ;  /* 0x000000d343437221 */ /* 0x000fe40000010000 */
[----:B------:R-:W-:-:S02]  /*15c0*/  HADD2.F32 R0, -RZ, R0.H0_H0 ;  /* 0x20000000ff007230 */ /* 0x000fc40000004100 */
[----:B------:R-:W-:Y:S01]  /*15d0*/  FFMA.FTZ R107, R211, R207, R107 ;  /* 0x000000cfd36b7223 */ /* 0x000fe2000001006b */
[----:B----4-:R-:W-:Y:S01]  /*15e0*/  FADD.FTZ R211, R213, -UR9 ;  /* 0x80000009d5d37e21 */ /* 0x010fe20008010000 */
[----:B------:R-:W-:Y:S01]  /*15f0*/  FADD.FTZ R141, R149, -UR9 ;  /* 0x80000009958d7e21 */ /* 0x000fe20008010000 */
[----:B------:R-:W-:Y:S01]  /*1600*/  FADD.FTZ R149, R157, -UR9 ;  /* 0x800000099d957e21 */ /* 0x000fe20008010000 */
[----:B------:R-:W-:Y:S02]  /*1610*/  HADD2.F32 R157, -RZ, R220.H0_H0 ;  /* 0x200000dcff9d7230 */ /* 0x000fe40000004100 */
[----:B------:R-:W-:Y:S01]  /*1620*/  FADD.FTZ R142, R142, -UR9 ;  /* 0x800000098e8e7e21 */ /* 0x000fe20008010000 */
[----:B------:R-:W-:Y:S01]  /*1630*/  FMUL.FTZ R141, R141, UR28 ;  /* 0x0000001c8d8d7c20 */ /* 0x000fe20008410000 */
[----:B------:R-:W-:Y:S01]  /*1640*/  FADD.FTZ R96, R96, R144 ;  /* 0x0000009060607221 */ /* 0x000fe20000010000 */
[----:B------:R-:W-:Y:S01]  /*1650*/  FADD.FTZ R93, R93, R153 ;  /* 0x000000995d5d7221 */ /* 0x000fe20000010000 */
[----:B------:R-:W-:Y:S01]  /*1660*/  FMUL.FTZ R142, R142, UR28 ;  /* 0x0000001c8e8e7c20 */ /* 0x000fe20008410000 */
[----:B------:R-:W-:Y:S01]  /*1670*/  FFMA.FTZ R57, R153, R141, R57 ;  /* 0x0000008d99397223 */ /* 0x000fe20000010039 */
[----:B------:R-:W-:Y:S01]  /*1680*/  FADD.FTZ R153, R159, -UR9 ;  /* 0x800000099f997e21 */ /* 0x000fe20008010000 */
[----:B------:R-:W-:Y:S01]  /*1690*/  FADD.FTZ R159, R148, -UR9 ;  /* 0x80000009949f7e21 */ /* 0x000fe20008010000 */
[----:B------:R-:W-:Y:S01]  /*16a0*/  FADD.FTZ R98, R98, R146 ;  /* 0x0000009262627221 */ /* 0x000fe20000010000 */
[----:B------:R-:W-:Y:S01]  /*16b0*/  FFMA.FTZ R54, R146, R142, R54 ;  /* 0x0000008e92367223 */ /* 0x000fe20000010036 */
[----:B------:R-:W-:Y:S01]  /*16c0*/  FMUL.FTZ R213, R217, R0 ;  /* 0x00000000d9d57220 */ /* 0x000fe20000410000 */
[----:B------:R-:W-:-:S04]  /*16d0*/  FADD.FTZ R0, R140, -UR9 ;  /* 0x800000098c007e21 */ /* 0x000fc80008010000 */
[----:B------:R-:W-:-:S04]  /*16e0*/  FMUL.FTZ R0, R0, UR28 ;  /* 0x0000001c00007c20 */ /* 0x000fc80008410000 */
[C---:B------:R-:W-:Y:S01]  /*16f0*/  FFMA.FTZ R52, R144.reuse, R0, R52 ;  /* 0x0000000090347223 */ /* 0x040fe20000010034 */
[----:B------:R-:W-:Y:S01]  /*1700*/  FMUL.FTZ R144, R144, R157 ;  /* 0x0000009d90907220 */ /* 0x000fe20000410000 */
[----:B------:R-:W-:Y:S01]  /*1710*/  HADD2.F32 R157, -RZ, R221.H0_H0 ;  /* 0x200000ddff9d7230 */ /* 0x000fe20000004100 */
[----:B0-----:R-:W-:-:S04]  /*1720*/  SHF.R.U32.HI R240, RZ, 0x10, R239 ;  /* 0x00000010fff07819 */ /* 0x001fc800000116ef */
[----:B------:R-:W-:Y:S01]  /*1730*/  FMUL.FTZ R148, R146, R157 ;  /* 0x0000009d92947220 */ /* 0x000fe20000410000 */
[----:B------:R-:W-:Y:S01]  /*1740*/  FMUL.FTZ R146, R159, UR28 ;  /* 0x0000001c9f927c20 */ /* 0x000fe20008410000 */
[----:B------:R-:W-:Y:S02]  /*1750*/  HADD2.F32 R157, -RZ, R222.H0_H0 ;  /* 0x200000deff9d7230 */ /* 0x000fe40000004100 */
[----:B------:R-:W-:Y:S01]  /*1760*/  FADD.FTZ R92, R92, R152 ;  /* 0x000000985c5c7221 */ /* 0x000fe20000010000 */
[----:B------:R-:W-:Y:S02]  /*1770*/  HADD2.F32 R240, -RZ, R240.H0_H0 ;  /* 0x200000f0fff07230 */ /* 0x000fe40000004100 */
[C---:B------:R-:W-:Y:S01]  /*1780*/  FFMA.FTZ R56, R152.reuse, R146, R56 ;  /* 0x0000009298387223 */ /* 0x040fe20000010038 */
[----:B------:R-:W-:Y:S01]  /*1790*/  FMUL.FTZ R152, R152, R157 ;  /* 0x0000009d98987220 */ /* 0x000fe20000410000 */
[----:B------:R-:W-:Y:S02]  /*17a0*/  HADD2.F32 R157, -RZ, R224.H0_H0 ;  /* 0x200000e0ff9d7230 */ /* 0x000fe40000004100 */
[----:B------:R-:W-:Y:S01]  /*17b0*/  FMUL.FTZ R211, R211, UR28 ;  /* 0x0000001cd3d37c20 */ /* 0x000fe20008410000 */
[----:B------:R-:W-:Y:S01]  /*17c0*/  FADD.FTZ R164, R164, -UR9 ;  /* 0x80000009a4a47e21 */ /* 0x000fe20008010000 */
[----:B------:R-:W-:Y:S01]  /*17d0*/  FMUL.FTZ R140, R219, R240 ;  /* 0x000000f0db8c7220 */ /* 0x000fe20000410000 */
[----:B------:R-:W-:Y:S01]  /*17e0*/  FADD.FTZ R150, R150, -UR9 ;  /* 0x8000000996967e21 */ /* 0x000fe20008010000 */
[----:B------:R-:W-:Y:S01]  /*17f0*/  FMUL.FTZ R240, R160, R157 ;  /* 0x0000009da0f07220 */ /* 0x000fe20000410000 */
[----:B------:R-:W-:Y:S01]  /*1800*/  FADD.FTZ R61, R61, R217 ;  /* 0x000000d93d3d7221 */ /* 0x000fe20000010000 */
[----:B------:R-:W-:Y:S01]  /*1810*/  FFMA.FTZ R101, R217, R211, R101 ;  /* 0x000000d3d9657223 */ /* 0x000fe20000010065 */
[----:B------:R-:W-:Y:S01]  /*1820*/  FMUL.FTZ R164, R164, UR28 ;  /* 0x0000001ca4a47c20 */ /* 0x000fe20008410000 */
[----:B------:R-:W-:-:S02]  /*1830*/  HADD2.F32 R157, -RZ, R226.H0_H0 ;  /* 0x200000e2ff9d7230 */ /* 0x000fc40000004100 */
[----:B------:R-:W-:Y:S01]  /*1840*/  FMUL.FTZ R150, R150, UR28 ;  /* 0x0000001c96967c20 */ /* 0x000fe20008410000 */
[----:B------:R-:W-:Y:S02]  /*1850*/  HADD2.F32 R217, -RZ, R223.H0_H0 ;  /* 0x200000dfffd97230 */ /* 0x000fe40000004100 */
[----:B------:R-:W-:Y:S01]  /*1860*/  FADD.FTZ R156, R156, -UR9 ;  /* 0x800000099c9c7e21 */ /* 0x000fe20008010000 */
[----:B------:R-:W-:Y:S01]  /*1870*/  FADD.FTZ R166, R166, -UR9 ;  /* 0x80000009a6a67e21 */ /* 0x000fe20008010000 */
[----:B------:R-:W-:Y:S01]  /*1880*/  FADD.FTZ R84, R84, R168 ;  /* 0x000000a854547221 */ /* 0x000fe20000010000 */
[C---:B------:R-:W-:Y:S01]  /*1890*/  FFMA.FTZ R124, R168.reuse, R164, R124 ;  /* 0x000000a4a87c7223 */ /* 0x040fe2000001007c */
[----:B------:R-:W-:Y:S01]  /*18a0*/  FMUL.FTZ R168, R168, R157 ;  /* 0x0000009da8a87220 */ /* 0x000fe20000410000 */
[----:B------:R-:W-:Y:S01]  /*18b0*/  FADD.FTZ R94, R94, R154 ;  /* 0x0000009a5e5e7221 */ /* 0x000fe20000010000 */
[C---:B------:R-:W-:Y:S01]  /*18c0*/  FFMA.FTZ R58, R154.reuse, R150, R58 ;  /* 0x000000969a3a7223 */ /* 0x040fe2000001003a */
[----:B------:R-:W-:Y:S01]  /*18d0*/  FMUL.FTZ R217, R154, R217 ;  /* 0x000000d99ad97220 */ /* 0x000fe20000410000 */
[----:B------:R-:W-:-:S02]  /*18e0*/  HADD2.F32 R157, -RZ, R227.H0_H0 ;  /* 0x200000e3ff9d7230 */ /* 0x000fc40000004100 */
[----:B------:R-:W-:Y:S01]  /*18f0*/  FMUL.FTZ R154, R156, UR28 ;  /* 0x0000001c9c9a7c20 */ /* 0x000fe20008410000 */
[----:B------:R-:W-:Y:S01]  /*1900*/  FMUL.FTZ R166, R166, UR28 ;  /* 0x0000001ca6a67c20 */ /* 0x000fe20008410000 */
[----:B------:R-:W-:Y:S01]  /*1910*/  FADD.FTZ R156, R172, -UR9 ;  /* 0x80000009ac9c7e21 */ /* 0x000fe20008010000 */
[----:B------:R-:W-:Y:S01]  /*1920*/  FADD.FTZ R86, R86, R170 ;  /* 0x000000aa56567221 */ /* 0x000fe20000010000 */
[C---:B------:R-:W-:Y:S01]  /*1930*/  FMUL.FTZ R172, R170.reuse, R157 ;  /* 0x0000009daaac7220 */ /* 0x040fe20000410000 */
[----:B------:R-:W-:Y:S01]  /*1940*/  FFMA.FTZ R126, R170, R166, R126 ;  /* 0x000000a6aa7e7223 */ /* 0x000fe2000001007e */
[----:B------:R-:W-:Y:S01]  /*1950*/  FMUL.FTZ R170, R156, UR28 ;  /* 0x0000001c9caa7c20 */ /* 0x000fe20008410000 */
[----:B------:R-:W-:Y:S02]  /*1960*/  HADD2.F32 R157, -RZ, R228.H0_H0 ;  /* 0x200000e4ff9d7230 */ /* 0x000fe40000004100 */
[----:B------:R-:W-:Y:S01]  /*1970*/  FADD.FTZ R174, R174, -UR9 ;  /* 0x80000009aeae7e21 */ /* 0x000fe20008010000 */
[----:B------:R-:W-:Y:S01]  /*1980*/  FADD.FTZ R80, R80, R176 ;  /* 0x000000b050507221 */ /* 0x000fe20000010000 */
[C---:B------:R-:W-:Y:S01]  /*1990*/  FFMA.FTZ R120, R176.reuse, R170, R120 ;  /* 0x000000aab0787223 */ /* 0x040fe20000010078 */
[----:B------:R-:W-:Y:S01]  /*19a0*/  FMUL.FTZ R176, R176, R157 ;  /* 0x0000009db0b07220 */ /* 0x000fe20000410000 */
[----:B------:R-:W-:-:S02]  /*19b0*/  HADD2.F32 R157, -RZ, R229.H0_H0 ;  /* 0x200000e5ff9d7230 */ /* 0x000fc40000004100 */
[----:B------:R-:W-:Y:S01]  /*19c0*/  FMUL.FTZ R174, R174, UR28 ;  /* 0x0000001caeae7c20 */ /* 0x000fe20008410000 */
[----:B------:R-:W-:Y:S01]  /*19d0*/  FADD.FTZ R156, R180, -UR9 ;  /* 0x80000009b49c7e21 */ /* 0x000fe20008010000 */
[----:B------:R-:W-:Y:S02]  /*19e0*/  FADD.FTZ R82, R82, R178 ;  /* 0x000000b252527221 */ /* 0x000fe40000010000 */
[C---:B------:R-:W-:Y:S01]  /*19f0*/  FFMA.FTZ R122, R178.reuse, R174, R122 ;  /* 0x000000aeb27a7223 */ /* 0x040fe2000001007a */
[----:B------:R-:W-:Y:S01]  /*1a00*/  FMUL.FTZ R180, R178, R157 ;  /* 0x0000009db2b47220 */ /* 0x000fe20000410000 */
[----:B------:R-:W-:Y:S01]  /*1a10*/  FMUL.FTZ R178, R156, UR28 ;  /* 0x0000001c9cb27c20 */ /* 0x000fe20008410000 */
[----:B------:R-:W-:Y:S02]  /*1a20*/  HADD2.F32 R157, -RZ, R230.H0_H0 ;  /* 0x200000e6ff9d7230 */ /* 0x000fe40000004100 */
[----:B------:R-:W-:Y:S01]  /*1a30*/  FADD.FTZ R76, R76, R184 ;  /* 0x000000b84c4c7221 */ /* 0x000fe20000010000 */
[----:B------:R-:W-:-:S02]  /*1a40*/  FFMA.FTZ R116, R184, R178, R116 ;  /* 0x000000b2b8747223 */ /* 0x000fc40000010074 */
[----:B------:R-:W-:Y:S01]  /*1a50*/  FMUL.FTZ R184, R184, R157 ;  /* 0x0000009db8b87220 */ /* 0x000fe20000410000 */
[----:B------:R-:W-:Y:S01]  /*1a60*/  FADD.FTZ R157, RZ, R144 ;  /* 0x00000090ff9d7221 */ /* 0x000fe20000010000 */
[----:B------:R-:W-:-:S03]  /*1a70*/  FFMA.FTZ R156, R0, R144, RZ ;  /* 0x00000090009c7223 */ /* 0x000fc600000100ff */
[----:B------:R-:W-:Y:S01]  /*1a80*/  FADD.FTZ R159, R8, R157 ;  /* 0x0000009d089f7221 */ /* 0x000fe20000010000 */
[----:B------:R-:W-:Y:S01]  /*1a90*/  FFMA.FTZ R157, R7, R8, R156 ;  /* 0x00000008079d7223 */ /* 0x000fe2000001009c */
[----:B------:R-:W-:Y:S01]  /*1aa0*/  FADD.FTZ R215, R215, -UR9 ;  /* 0x80000009d7d77e21 */ /* 0x000fe20008010000 */
[----:B------:R-:W-:Y:S01]  /*1ab0*/  FMUL.FTZ R149, R149, UR28 ;  /* 0x0000001c95957c20 */ /* 0x000fe20008410000 */
[----:B------:R-:W-:Y:S01]  /*1ac0*/  FADD.FTZ R156, R148, R159 ;  /* 0x0000009f949c7221 */ /* 0x000fe20000010000 */
[----:B------:R-:W-:Y:S01]  /*1ad0*/  FFMA.FTZ R157, R142, R148, R157 ;  /* 0x000000948e9d7223 */ /* 0x000fe2000001009d */
[----:B------:R-:W-:Y:S01]  /*1ae0*/  FMUL.FTZ R215, R215, UR28 ;  /* 0x0000001cd7d77c20 */ /* 0x000fe20008410000 */
[----:B------:R-:W-:Y:S01]  /*1af0*/  FADD.FTZ R182, R182, -UR9 ;  /* 0x80000009b6b67e21 */ /* 0x000fe20008010000 */
[----:B------:R-:W-:Y:S01]  /*1b00*/  FADD.FTZ R89, R89, R161 ;  /* 0x000000a159597221 */ /* 0x000fe20000010000 */
[----:B------:R-:W-:Y:S01]  /*1b10*/  FFMA.FTZ R129, R161, R149, R129 ;  /* 0x00000095a1817223 */ /* 0x000fe20000010081 */
[----:B------:R-:W-:Y:S01]  /*1b20*/  FADD.FTZ R158, R158, -UR9 ;  /* 0x800000099e9e7e21 */ /* 0x000fe20008010000 */
[----:B------:R-:W-:Y:S01]  /*1b30*/  FADD.FTZ R159, R9, R156 ;  /* 0x0000009c099f7221 */ /* 0x000fe20000010000 */
[----:B------:R-:W-:Y:S01]  /*1b40*/  FFMA.FTZ R161, R10, R9, R157 ;  /* 0x000000090aa17223 */ /* 0x000fe2000001009d */
[----:B------:R-:W-:Y:S01]  /*1b50*/  FADD.FTZ R63, R63, R219 ;  /* 0x000000db3f3f7221 */ /* 0x000fe20000010000 */
[----:B------:R-:W-:Y:S01]  /*1b60*/  FFMA.FTZ R103, R219, R215, R103 ;  /* 0x000000d7db677223 */ /* 0x000fe20000010067 */
[----:B------:R-:W-:Y:S01]  /*1b70*/  FMUL.FTZ R182, R182, UR28 ;  /* 0x0000001cb6b67c20 */ /* 0x000fe20008410000 */
[----:B------:R-:W-:-:S02]  /*1b80*/  HADD2.F32 R157, -RZ, R231.H0_H0 ;  /* 0x200000e7ff9d7230 */ /* 0x000fc40000004100 */
[----:B------:R-:W-:Y:S01]  /*1b90*/  FMUL.FTZ R219, R158, UR28 ;  /* 0x0000001c9edb7c20 */ /* 0x000fe20008410000 */
[----:B------:R-:W-:Y:S01]  /*1ba0*/  FADD.FTZ R158, R152, R159 ;  /* 0x0000009f989e7221 */ /* 0x000fe20000010000 */
[----:B------:R-:W-:Y:S01]  /*1bb0*/  FFMA.FTZ R156, R146, R152, R161 ;  /* 0x00000098929c7223 */ /* 0x000fe200000100a1 */
[----:B------:R-:W-:Y:S01]  /*1bc0*/  FADD.FTZ R78, R78, R186 ;  /* 0x000000ba4e4e7221 */ /* 0x000fe20000010000 */
[C---:B------:R-:W-:Y:S01]  /*1bd0*/  FFMA.FTZ R118, R186.reuse, R182, R118 ;  /* 0x000000b6ba767223 */ /* 0x040fe20000010076 */
[----:B------:R-:W-:Y:S01]  /*1be0*/  FMUL.FTZ R186, R186, R157 ;  /* 0x0000009dbaba7220 */ /* 0x000fe20000410000 */
        /* <DEDUP_REMOVED lines=8> */
[----:B------:R-:W-:Y:S01]  /*1c70*/  FFMA.FTZ R156, R154, R240, R161 ;  /* 0x000000f09a9c7223 */ /* 0x000fe200000100a1 */
[----:B------:R-:W-:Y:S01]  /*1c80*/  FADD.FTZ R188, R188, -UR9 ;  /* 0x80000009bcbc7e21 */ /* 0x000fe20008010000 */
[----:B------:R-:W-:Y:S01]  /*1c90*/  FMUL.FTZ R241, R162, R241 ;  /* 0x000000f1a2f17220 */ /* 0x000fe20000410000 */
[----:B------:R-:W-:Y:S01]  /*1ca0*/  FADD.FTZ R158, R147, R158 ;  /* 0x0000009e939e7221 */ /* 0x000fe20000010000 */
[----:B------:R-:W-:Y:S01]  /*1cb0*/  FFMA.FTZ R156, R149, R147, R156 ;  /* 0x00000093959c7223 */ /* 0x000fe2000001009c */
[----:B------:R-:W-:Y:S01]  /*1cc0*/  FMUL.FTZ R153, R153, UR28 ;  /* 0x0000001c99997c20 */ /* 0x000fe20008410000 */
[----:B------:R-:W-:Y:S01]  /*1cd0*/  FMUL.FTZ R188, R188, UR28 ;  /* 0x0000001cbcbc7c20 */ /* 0x000fe20008410000 */
[----:B------:R-:W-:-:S02]  /*1ce0*/  HADD2.F32 R157, -RZ, R232.H0_H0 ;  /* 0x200000e8ff9d7230 */ /* 0x000fc40000004100 */
[----:B------:R-:W-:Y:S01]  /*1cf0*/  FADD.FTZ R158, R241, R158 ;  /* 0x0000009ef19e7221 */ /* 0x000fe20000010000 */
[----:B------:R-:W-:Y:S01]  /*1d00*/  FFMA.FTZ R156, R219, R241, R156 ;  /* 0x000000f1db9c7223 */ /* 0x000fe2000001009c */
[----:B------:R-:W-:Y:S01]  /*1d10*/  FADD.FTZ R190, R190, -UR9 ;  /* 0x80000009bebe7e21 */ /* 0x000fe20008010000 */
[----:B------:R-:W-:Y:S01]  /*1d20*/  FADD.FTZ R72, R72, R192 ;  /* 0x000000c048487221 */ /* 0x000fe20000010000 */
[C---:B------:R-:W-:Y:S01]  /*1d30*/  FFMA.FTZ R112, R192.reuse, R188, R112 ;  /* 0x000000bcc0707223 */ /* 0x040fe20000010070 */
[----:B------:R-:W-:Y:S01]  /*1d40*/  FADD.FTZ R159, R151, R158 ;  /* 0x0000009e979f7221 */ /* 0x000fe20000010000 */
[----:B------:R-:W-:Y:S01]  /*1d50*/  FFMA.FTZ R161, R153, R151, R156 ;  /* 0x0000009799a17223 */ /* 0x000fe2000001009c */
[----:B------:R-:W-:Y:S01]  /*1d60*/  FMUL.FTZ R192, R192, R157 ;  /* 0x0000009dc0c07220 */ /* 0x000fe20000410000 */
[----:B------:R-:W-:Y:S01]  /*1d70*/  FMUL.FTZ R190, R190, UR28 ;  /* 0x0000001cbebe7c20 */ /* 0x000fe20008410000 */
[----:B------:R-:W-:Y:S02]  /*1d80*/  HADD2.F32 R157, -RZ, R233.H0_H0 ;  /* 0x200000e9ff9d7230 */ /* 0x000fe40000004100 */
[----:B------:R-:W-:Y:S01]  /*1d90*/  FADD.FTZ R158, R168, R159 ;  /* 0x0000009fa89e7221 */ /* 0x000fe20000010000 */
[----:B------:R-:W-:Y:S01]  /*1da0*/  FFMA.FTZ R156, R164, R168, R161 ;  /* 0x000000a8a49c7223 */ /* 0x000fe200000100a1 */
[----:B------:R-:W-:Y:S01]  /*1db0*/  FADD.FTZ R74, R74, R194 ;  /* 0x000000c24a4a7221 */ /* 0x000fe20000010000 */
[C---:B------:R-:W-:Y:S01]  /*1dc0*/  FFMA.FTZ R114, R194.reuse, R190, R114 ;  /* 0x000000bec2727223 */ /* 0x040fe20000010072 */
        /* <DEDUP_REMOVED lines=98> */
.L_x_16757:
        /* <DEDUP_REMOVED lines=11> */
.L_x_16759:
[----:B------:R-:W-:Y:S01]  /*24a0*/  CS2R R162, SRZ ;  /* 0x0000000000a27805 */ /* 0x000fe2000001ff00 */
[----:B------:R-:W-:Y:S06]  /*24b0*/  BRA.U UP0, `(.L_x_16760) ;  /* 0x0000000100847547 */ /* 0x000fec000b800000 */
[----:B------:R-:W0:Y:S01]  /*24c0*/  LDC.64 R156, c[0x0][0x3b0] ;  /* 0x0000ec00ff9c7b82 */ /* 0x000e220000000a00 */
[C---:B------:R-:W-:Y:S01]  /*24d0*/  IADD3 R3, PT, PT, R250.reuse, 0x80, RZ ;  /* 0x00000080fa037810 */ /* 0x040fe20007ffe0ff */
[----:B------:R1:W-:Y:S01]  /*24e0*/  STL.64 [R1], R8 ;  /* 0x0000000801007387 */ /* 0x0003e20000100a00 */
[C---:B------:R-:W-:Y:S02]  /*24f0*/  IADD3 R159, PT, PT, R250.reuse, 0x180, RZ ;  /* 0x00000180fa9f7810 */ /* 0x040fe40007ffe0ff */
[C---:B------:R-:W-:Y:S02]  /*2500*/  IADD3 R5, PT, PT, R250.reuse, 0x100, RZ ;  /* 0x00000100fa057810 */ /* 0x040fe40007ffe0ff */
[C---:B------:R-:W-:Y:S02]  /*2510*/  IADD3 R161, PT, PT, R250.reuse, 0x280, RZ ;  /* 0x00000280faa17810 */ /* 0x040fe40007ffe0ff */
[C---:B------:R-:W-:Y:S02]  /*2520*/  IADD3 R251, PT, PT, R250.reuse, 0x300, RZ ;  /* 0x00000300fafb7810 */ /* 0x040fe40007ffe0ff */
[----:B------:R-:W-:-:S02]  /*2530*/  IADD3 R6, PT, PT, R250, 0x380, RZ ;  /* 0x00000380fa067810 */ /* 0x000fc40007ffe0ff */
[----:B------:R-:W-:Y:S01]  /*2540*/  IADD3 R158, PT, PT, R250, 0x400, RZ ;  /* 0x00000400fa9e7810 */ /* 0x000fe20007ffe0ff */
[----:B0-----:R-:W-:-:S05]  /*2550*/  IMAD.WIDE.U32 R2, R3, 0x4, R156 ;  /* 0x0000000403027825 */ /* 0x001fca00078e009c */
[----:B------:R0:W5:Y:S01]  /*2560*/  LDG.E R249, desc[UR20][R2.64] ;  /* 0x0000001402f97981 */ /* 0x000162000c1e1900 */
[----:B------:R-:W-:Y:S01]  /*2570*/  IMAD.WIDE.U32 R4, R5, 0x4, R156 ;  /* 0x0000000405047825 */ /* 0x000fe200078e009c */
[----:B------:R-:W-:-:S04]  /*2580*/  IADD3 R247, PT, PT, R250, 0x480, RZ ;  /* 0x00000480faf77810 */ /* 0x000fc80007ffe0ff */
[----:B------:R2:W5:Y:S01]  /*2590*/  LDG.E R245, desc[UR20][R4.64] ;  /* 0x0000001404f57981 */ /* 0x000562000c1e1900 */
[----:B0-----:R-:W-:Y:S01]  /*25a0*/  IMAD.WIDE.U32 R2, R159, 0x4, R156 ;  /* 0x000000049f027825 */ /* 0x001fe200078e009c */
[----:B------:R-:W-:-:S04]  /*25b0*/  IADD3 R159, PT, PT, R250, 0x200, RZ ;  /* 0x00000200fa9f7810 */ /* 0x000fc80007ffe0ff */
[----:B------:R0:W5:Y:S01]  /*25c0*/  LDG.E R243, desc[UR20][R2.64] ;  /* 0x0000001402f37981 */ /* 0x000162000c1e1900 */
[----:B-1----:R-:W-:-:S04]  /*25d0*/  IMAD.WIDE.U32 R8, R159, 0x4, R156 ;  /* 0x000000049f087825 */ /* 0x002fc800078e009c */
[--C-:B--2---:R-:W-:Y:S01]  /*25e0*/  IMAD.WIDE.U32 R4, R6, 0x4, R156.reuse ;  /* 0x0000000406047825 */ /* 0x104fe200078e009c */
[----:B------:R1:W5:Y:S03]  /*25f0*/  LDG.E R242, desc[UR20][R8.64] ;  /* 0x0000001408f27981 */ /* 0x000366000c1e1900 */
[--C-:B0-----:R-:W-:Y:S02]  /*2600*/  IMAD.WIDE.U32 R2, R161, 0x4, R156.reuse ;  /* 0x00000004a1027825 */ /* 0x101fe400078e009c */
[----:B------:R1:W5:Y:S02]  /*2610*/  LDG.E R4, desc[UR20][R4.64] ;  /* 0x0000001404047981 */ /* 0x000364000c1e1900 */
[--C-:B------:R-:W-:Y:S02]  /*2620*/  IMAD.WIDE.U32 R160, R251, 0x4, R156.reuse ;  /* 0x00000004fba07825 */ /* 0x100fe400078e009c */
[----:B------:R1:W5:Y:S02]  /*2630*/  LDG.E R2, desc[UR20][R2.64] ;  /* 0x0000001402027981 */ /* 0x000364000c1e1900 */
[----:B------:R-:W-:-:S02]  /*2640*/  IMAD.WIDE.U32 R158, R158, 0x4, R156 ;  /* 0x000000049e9e7825 */ /* 0x000fc400078e009c */
[----:B------:R1:W5:Y:S02]  /*2650*/  LDL.LU.64 R8, [R1] ;  /* 0x0000000001087983 */ /* 0x0003640000300a00 */
[--C-:B------:R-:W-:Y:S02]  /*2660*/  IMAD.WIDE.U32 R250, R250, 0x4, R156.reuse ;  /* 0x00000004fafa7825 */ /* 0x100fe400078e009c */
[----:B------:R1:W5:Y:S02]  /*2670*/  LDG.E R5, desc[UR20][R158.64] ;  /* 0x000000149e057981 */ /* 0x000364000c1e1900 */
[----:B------:R-:W-:Y:S02]  /*2680*/  IMAD.WIDE.U32 R156, R247, 0x4, R156 ;  /* 0x00000004f79c7825 */ /* 0x000fe400078e009c */
[----:B------:R1:W5:Y:S04]  /*2690*/  LDG.E R3, desc[UR20][R160.64] ;  /* 0x00000014a0037981 */ /* 0x000368000c1e1900 */
[----:B------:R1:W5:Y:S04]  /*26a0*/  LDG.E R250, desc[UR20][R250.64] ;  /* 0x00000014fafa7981 */ /* 0x000368000c1e1900 */
[----:B------:R1:W5:Y:S01]  /*26b0*/  LDG.E R6, desc[UR20][R156.64] ;  /* 0x000000149c067981 */ /* 0x000362000c1e1900 */
[----:B------:R-:W-:Y:S05]  /*26c0*/  BRA `(.L_x_16758) ;  /* 0x0000000400087947 */ /* 0x000fea0003800000 */
.L_x_16760:
[----:B------:R-:W0:Y:S01]  /*26d0*/  S2R R2, SR_TID.X ;  /* 0x0000000000027919 */ /* 0x000e220000002100 */
[----:B------:R-:W1:Y:S01]  /*26e0*/  LDC.64 R14, c[0x0][0x3b0] ;  /* 0x0000ec00ff0e7b82 */ /* 0x000e620000000a00 */
[----:B------:R-:W-:Y:S01]  /*26f0*/  UIMAD UR9, UR8, UR30, URZ ;  /* 0x0000001e080972a4 */ /* 0x000fe2000f8e02ff */
[C---:B------:R-:W-:Y:S02]  /*2700*/  IADD3 R3, PT, PT, R250.reuse, 0x280, RZ ;  /* 0x00000280fa037810 */ /* 0x040fe40007ffe0ff */
[C---:B------:R-:W-:Y:S01]  /*2710*/  IADD3 R25, PT, PT, R250.reuse, 0x100, RZ ;  /* 0x00000100fa197810 */ /* 0x040fe20007ffe0ff */
[----:B------:R-:W-:Y:S01]  /*2720*/  USHF.R.S32.HI UR10, URZ, 0x1f, UR9 ;  /* 0x0000001fff0a7899 */ /* 0x000fe20008011409 */
[C---:B------:R-:W-:Y:S02]  /*2730*/  IADD3 R21, PT, PT, R250.reuse, 0x200, RZ ;  /* 0x00000200fa157810 */ /* 0x040fe40007ffe0ff */
[----:B------:R-:W2:Y:S01]  /*2740*/  LDC.64 R12, c[0x0][0x438] ;  /* 0x00010e00ff0c7b82 */ /* 0x000ea20000000a00 */
[----:B------:R-:W-:Y:S01]  /*2750*/  ULEA.HI UR10, UR10, UR9, URZ, 0x2 ;  /* 0x000000090a0a7291 */ /* 0x000fe2000f8f10ff */
[----:B------:R-:W-:-:S02]  /*2760*/  IADD3 R19, PT, PT, R250, 0x300, RZ ;  /* 0x00000300fa137810 */ /* 0x000fc40007ffe0ff */
[C---:B------:R-:W-:Y:S02]  /*2770*/  IADD3 R23, PT, PT, R250.reuse, 0x180, RZ ;  /* 0x00000180fa177810 */ /* 0x040fe40007ffe0ff */
[C---:B------:R-:W-:Y:S02]  /*2780*/  IADD3 R5, PT, PT, R250.reuse, 0x380, RZ ;  /* 0x00000380fa057810 */ /* 0x040fe40007ffe0ff */
[----:B------:R-:W-:Y:S02]  /*2790*/  MOV R49, UR10 ;  /* 0x0000000a00317c02 */ /* 0x000fe40008000f00 */
[C---:B------:R-:W-:Y:S02]  /*27a0*/  IADD3 R27, PT, PT, R250.reuse, 0x80, RZ ;  /* 0x00000080fa1b7810 */ /* 0x040fe40007ffe0ff */
[C---:B------:R-:W-:Y:S02]  /*27b0*/  IADD3 R17, PT, PT, R250.reuse, 0x400, RZ ;  /* 0x00000400fa117810 */ /* 0x040fe40007ffe0ff */
[----:B------:R-:W-:Y:S01]  /*27c0*/  IADD3 R29, PT, PT, R250, 0x480, RZ ;  /* 0x00000480fa1d7810 */ /* 0x000fe20007ffe0ff */
[----:B-1----:R-:W-:-:S04]  /*27d0*/  IMAD.WIDE.U32 R24, R25, 0x4, R14 ;  /* 0x0000000419187825 */ /* 0x002fc800078e000e */
[--C-:B------:R-:W-:Y:S01]  /*27e0*/  IMAD.WIDE.U32 R20, R21, 0x4, R14.reuse ;  /* 0x0000000415147825 */ /* 0x100fe200078e000e */
[----:B------:R1:W5:Y:S01]  /*27f0*/  LDG.E R245, desc[UR20][R24.64] ;  /* 0x0000001418f57981 */ /* 0x000362000c1e1900 */
[----:B0-----:R-:W-:Y:S02]  /*2800*/  LEA.HI.SX32 R49, R49, R2, 0x1e ;  /* 0x0000000231317211 */ /* 0x001fe400078ff2ff */
[--C-:B------:R-:W-:Y:S01]  /*2810*/  IMAD.WIDE.U32 R2, R3, 0x4, R14.reuse ;  /* 0x0000000403027825 */ /* 0x100fe200078e000e */
[----:B------:R0:W5:Y:S03]  /*2820*/  LDG.E R242, desc[UR20][R20.64] ;  /* 0x0000001414f27981 */ /* 0x000166000c1e1900 */
[--C-:B------:R-:W-:Y:S02]  /*2830*/  IMAD.WIDE.U32 R18, R19, 0x4, R14.reuse ;  /* 0x0000000413127825 */ /* 0x100fe400078e000e */
[----:B------:R-:W5:Y:S02]  /*2840*/  LDG.E R2, desc[UR20][R2.64] ;  /* 0x0000001402027981 */ /* 0x000f64000c1e1900 */
[----:B------:R-:W-:Y:S01]  /*2850*/  IMAD.WIDE.U32 R22, R23, 0x4, R14 ;  /* 0x0000000417167825 */ /* 0x000fe200078e000e */
[----:B------:R-:W-:-:S03]  /*2860*/  IADD3 R45, PT, PT, R49, 0x80, RZ ;  /* 0x00000080312d7810 */ /* 0x000fc60007ffe0ff */
[--C-:B------:R-:W-:Y:S01]  /*2870*/  IMAD.WIDE.U32 R4, R5, 0x4, R14.reuse ;  /* 0x0000000405047825 */ /* 0x100fe200078e000e */
[----:B------:R-:W5:Y:S01]  /*2880*/  LDG.E R243, desc[UR20][R22.64] ;  /* 0x0000001416f37981 */ /* 0x000f62000c1e1900 */
[----:B------:R-:W-:Y:S02]  /*2890*/  IADD3 R41, PT, PT, R49, 0x100, RZ ;  /* 0x0000010031297810 */ /* 0x000fe40007ffe0ff */
[--C-:B------:R-:W-:Y:S01]  /*28a0*/  IMAD.WIDE.U32 R26, R27, 0x4, R14.reuse ;  /* 0x000000041b1a7825 */ /* 0x100fe200078e000e */
[----:B------:R3:W5:Y:S01]  /*28b0*/  LDG.E R3, desc[UR20][R18.64] ;  /* 0x0000001412037981 */ /* 0x000762000c1e1900 */
[----:B------:R-:W-:Y:S02]  /*28c0*/  IADD3 R37, PT, PT, R49, 0x180, RZ ;  /* 0x0000018031257810 */ /* 0x000fe40007ffe0ff */
[--C-:B------:R-:W-:Y:S01]  /*28d0*/  IMAD.WIDE.U32 R16, R17, 0x4, R14.reuse ;  /* 0x0000000411107825 */ /* 0x100fe200078e000e */
[C---:B------:R-:W-:Y:S01]  /*28e0*/  IADD3 R33, PT, PT, R49.reuse, 0x200, RZ ;  /* 0x0000020031217810 */ /* 0x040fe20007ffe0ff */
[----:B------:R-:W5:Y:S02]  /*28f0*/  LDG.E R4, desc[UR20][R4.64] ;  /* 0x0000001404047981 */ /* 0x000f64000c1e1900 */
[--C-:B------:R-:W-:Y:S01]  /*2900*/  IMAD.WIDE.U32 R250, R250, 0x4, R14.reuse ;  /* 0x00000004fafa7825 */ /* 0x100fe200078e000e */
[C---:B-1----:R-:W-:Y:S01]  /*2910*/  IADD3 R25, PT, PT, R49.reuse, 0x300, RZ ;  /* 0x0000030031197810 */ /* 0x042fe20007ffe0ff */
[----:B------:R-:W5:Y:S01]  /*2920*/  LDG.E R249, desc[UR20][R26.64] ;  /* 0x000000141af97981 */ /* 0x000f62000c1e1900 */
[----:B0-----:R-:W-:Y:S01]  /*2930*/  IADD3 R21, PT, PT, R49, 0x380, RZ ;  /* 0x0000038031157810 */ /* 0x001fe20007ffe0ff */
[----:B------:R-:W-:Y:S01]  /*2940*/  IMAD.WIDE.U32 R14, R29, 0x4, R14 ;  /* 0x000000041d0e7825 */ /* 0x000fe200078e000e */
[C---:B------:R-:W-:Y:S01]  /*2950*/  IADD3 R29, PT, PT, R49.reuse, 0x280, RZ ;  /* 0x00000280311d7810 */ /* 0x040fe20007ffe0ff */
[----:B------:R-:W5:Y:S01]  /*2960*/  LDG.E R250, desc[UR20][R250.64] ;  /* 0x00000014fafa7981 */ /* 0x000f62000c1e1900 */
[----:B---3--:R-:W-:-:S02]  /*2970*/  IADD3 R19, PT, PT, R49, 0x400, RZ ;  /* 0x0000040031137810 */ /* 0x008fc40007ffe0ff */
[C---:B------:R-:W-:Y:S01]  /*2980*/  IADD3 R23, PT, PT, R49.reuse, 0x480, RZ ;  /* 0x0000048031177810 */ /* 0x040fe20007ffe0ff */
[----:B------:R0:W5:Y:S01]  /*2990*/  LDG.E R5, desc[UR20][R16.64] ;  /* 0x0000001410057981 */ /* 0x000162000c1e1900 */
[----:B--2---:R-:W-:-:S03]  /*29a0*/  IMAD.WIDE.U32 R48, R49, 0x10, R12 ;  /* 0x0000001031307825 */ /* 0x004fc600078e000c */
[----:B------:R1:W5:Y:S01]  /*29b0*/  LDG.E R6, desc[UR20][R14.64] ;  /* 0x000000140e067981 */ /* 0x000362000c1e1900 */
[----:B------:R-:W-:-:S03]  /*29c0*/  IMAD.WIDE.U32 R44, R45, 0x10, R12 ;  /* 0x000000102d2c7825 */ /* 0x000fc600078e000c */
[----:B------:R-:W5:Y:S01]  /*29d0*/  LDG.E.128 R48, desc[UR20][R48.64] ;  /* 0x0000001430307981 */ /* 0x000f62000c1e1d00 */
        /* <DEDUP_REMOVED lines=12> */
[----:B0-----:R-:W-:-:S04]  /*2aa0*/  IMAD.WIDE.U32 R16, R19, 0x10, R12 ;  /* 0x0000001013107825 */ /* 0x001fc800078e000c */
[----:B------:R-:W-:Y:S02]  /*2ab0*/  IMAD.WIDE.U32 R12, R23, 0x10, R12 ;  /* 0x00000010170c7825 */ /* 0x000fe400078e000c */
[----:B------:R-:W5:Y:S04]  /*2ac0*/  LDG.E.128 R20, desc[UR20][R20.64] ;  /* 0x0000001414147981 */ /* 0x000f68000c1e1d00 */
[----:B------:R-:W5:Y:S04]  /*2ad0*/  LDG.E.128 R16, desc[UR20][R16.64] ;  /* 0x0000001410107981 */ /* 0x000f68000c1e1d00 */
[----:B-1----:R-:W5:Y:S02]  /*2ae0*/  LDG.E.128 R12, desc[UR20][R12.64] ;  /* 0x000000140c0c7981 */ /* 0x002f64000c1e1d00 */
.L_x_16758:
[----:B-1----:R-:W0:Y:S01]  /*2af0*/  SHFL.DOWN PT, R157, R162, 0x10, 0x1f ;  /* 0x0a001f00a29d7f89 */ /* 0x002e2200000e0000 */
        /* <DEDUP_REMOVED lines=31> */
.L_x_16762:
[----:B------:R-:W-:Y:S05]  /*2cf0*/  BSYNC.RECONVERGENT B0 ;  /* 0x0000000000007941 */ /* 0x000fea0003800200 */
.L_x_16761:
        /* <DEDUP_REMOVED lines=11> */
[----:B------:R-:W-:Y:S01]  /*2db0*/  UIADD3 UR11, UPT, UPT, UR9, 0x5030, URZ ;  /* 0x00005030090b7890 */ /* 0x000fe2000fffe0ff */
[----:B--2---:R-:W-:Y:S01]  /*2dc0*/  @P1 IMAD R246, R246, R247, RZ ;  /* 0x000000f7f6f61224 */ /* 0x004fe200078e02ff */
[----:B------:R-:W-:Y:S01]  /*2dd0*/  @!UP1 UIADD3 UR11, UPT, UPT, UR9, 0x5010, URZ ;  /* 0x00005010090b9890 */ /* 0x000fe2000fffe0ff */
[----:B------:R-:W-:-:S04]  /*2de0*/  IMAD R247, R247, UR8, RZ ;  /* 0x00000008f7f77c24 */ /* 0x000fc8000f8e02ff */
[----:B0-----:R-:W0:Y:S04]  /*2df0*/  LDS.128 R156, [UR10] ;  /* 0x0000000aff9c7984 */ /* 0x001e280008000c00 */
[----:B------:R-:W1:Y:S01]  /*2e00*/  LDS.128 R160, [UR11] ;  /* 0x0000000bffa07984 */ /* 0x000e620008000c00 */
[----:B0-----:R-:W-:Y:S01]  /*2e10*/  FADD.FTZ R248, RZ, R157 ;  /* 0x0000009dfff87221 */ /* 0x001fe20000010000 */
[----:B------:R-:W-:Y:S01]  /*2e20*/  FADD.FTZ R157, RZ, R156 ;  /* 0x0000009cff9d7221 */ /* 0x000fe20000010000 */
[----:B------:R-:W-:Y:S02]  /*2e30*/  SHF.R.S32.HI R156, RZ, 0x1f, R247 ;  /* 0x0000001fff9c7819 */ /* 0x000fe400000114f7 */
[----:B------:R-:W-:Y:S01]  /*2e40*/  FADD.FTZ R248, R159, R248 ;  /* 0x000000f89ff87221 */ /* 0x000fe20000010000 */
[----:B------:R-:W-:Y:S01]  /*2e50*/  FADD.FTZ R157, R158, R157 ;  /* 0x0000009d9e9d7221 */ /* 0x000fe20000010000 */
[----:B------:R-:W-:-:S02]  /*2e60*/  @P1 SHF.R.S32.HI R159, RZ, 0x1f, R246 ;  /* 0x0000001fff9f1819 */ /* 0x000fc400000114f6 */
[----:B-1----:R-:W-:Y:S01]  /*2e70*/  FADD.FTZ R248, R248, R161 ;  /* 0x000000a1f8f87221 */ /* 0x002fe20000010000 */
[----:B------:R-:W-:Y:S01]  /*2e80*/  FADD.FTZ R157, R157, R160 ;  /* 0x000000a09d9d7221 */ /* 0x000fe20000010000 */
[----:B------:R-:W-:Y:S02]  /*2e90*/  @P1 LEA.HI R159, R159, R246, RZ, 0x2 ;  /* 0x000000f69f9f1211 */ /* 0x000fe400078f10ff */
[----:B------:R-:W-:Y:S01]  /*2ea0*/  FADD.FTZ R163, R163, R248 ;  /* 0x000000f8a3a37221 */ /* 0x000fe20000010000 */
[----:B------:R-:W-:Y:S01]  /*2eb0*/  FADD.FTZ R157, R162, R157 ;  /* 0x0000009da29d7221 */ /* 0x000fe20000010000 */
[----:B------:R-:W-:Y:S02]  /*2ec0*/  MOV R248, RZ ;  /* 0x000000ff00f87202 */ /* 0x000fe40000000f00 */
[----:B------:R-:W-:Y:S01]  /*2ed0*/  FMUL.FTZ R163, R163, UR27 ;  /* 0x0000001ba3a37c20 */ /* 0x000fe20008410000 */
[----:B------:R-:W-:Y:S02]  /*2ee0*/  @P1 LEA.HI.SX32 R248, R159, R244, 0x1e ;  /* 0x000000f49ff81211 */ /* 0x000fe400078ff2ff */
[----:B------:R-:W-:Y:S01]  /*2ef0*/  LEA.HI R159, R156, R247, RZ, 0x2 ;  /* 0x000000f79c9f7211 */ /* 0x000fe200078f10ff */
[----:B------:R-:W-:Y:S01]  /*2f00*/  FMUL.FTZ R247, R157, UR27 ;  /* 0x0000001b9df77c20 */ /* 0x000fe20008410000 */
[----:B------:R-:W-:-:S02]  /*2f10*/  R2UR UR9, R163 ;  /* 0x00000000a30972ca */ /* 0x000fc400000e0000 */
[----:B------:R-:W-:Y:S02]  /*2f20*/  LEA.HI.SX32 R246, R159, R244, 0x1e ;  /* 0x000000f49ff67211 */ /* 0x000fe400078ff2ff */
[----:B------:R-:W-:Y:S01]  /*2f30*/  FSEL R247, R247, RZ, !P0 ;  /* 0x000000fff7f77208 */ /* 0x000fe20004000000 */
[----:B------:R-:W-:Y:S10]  /*2f40*/  BRA.U UP0, `(.L_x_16763) ;  /* 0x0000000500847547 */ /* 0x000ff4000b800000 */
        /* <DEDUP_REMOVED lines=12> */
[----:B------:R-:W-:-:S07]  /*3010*/  SEL R132, R157, RZ, P0 ;  /* 0x000000ff9d847207 */ /* 0x000fce0000000000 */
.L_x_16765:
[----:B------:R-:W-:Y:S05]  /*3020*/  @!P1 BRA `(.L_x_16766) ;  /* 0x0000000000249947 */ /* 0x000fea0003800000 */
[----:B------:R-:W-:Y:S01]  /*3030*/  FFMA.FTZ R133, R7, UR9, R247 ;  /* 0x0000000907857c23 */ /* 0x000fe200080100f7 */
[----:B------:R-:W-:-:S03]  /*3040*/  ISETP.LT.AND P0, PT, RZ, UR29, PT ;  /* 0x0000001dff007c0c */ /* 0x000fc6000bf01270 */
[----:B-----5:R-:W-:-:S04]  /*3050*/  FADD.FTZ R133, R8, -R133 ;  /* 0x8000008508857221 */ /* 0x020fc80000010000 */
[----:B------:R-:W-:-:S05]  /*3060*/  FMUL.FTZ R133, R133, UR28 ;  /* 0x0000001c85857c20 */ /* 0x000fca0008410000 */
[----:B------:R-:W-:Y:S02]  /*3070*/  FSEL R133, R133, RZ, P0 ;  /* 0x000000ff85857208 */ /* 0x000fe40000000000 */
[----:B------:R-:W-:-:S03]  /*3080*/  LOP3.LUT P0, RZ, R250, 0xff00, RZ, 0xc0, !PT ;  /* 0x0000ff00faff7812 */ /* 0x000fc6000780c0ff */
[----:B------:R-:W-:-:S04]  /*3090*/  FMUL.FTZ R133, R133, UR25 ;  /* 0x0000001985857c20 */ /* 0x000fc80008410000 */
[----:B------:R-:W-:-:S05]  /*30a0*/  FMUL.FTZ R133, R133, UR24 ;  /* 0x0000001885857c20 */ /* 0x000fca0008410000 */
[----:B------:R-:W-:-:S07]  /*30b0*/  SEL R133, R133, RZ, P0 ;  /* 0x000000ff85857207 */ /* 0x000fce0000000000 */
.L_x_16766:
        /* <DEDUP_REMOVED lines=10> */
.L_x_16767:
[----:B------:R-:W-:Y:S05]  /*3160*/  @!P1 BRA `(.L_x_16768) ;  /* 0x0000000800349947 */ /* 0x000fea0003800000 */
[----:B------:R-:W-:Y:S01]  /*3170*/  FFMA.FTZ R156, R10, UR9, R247 ;  /* 0x000000090a9c7c23 */ /* 0x000fe200080100f7 */
[----:B------:R-:W-:-:S03]  /*3180*/  ISETP.LT.AND P0, PT, RZ, UR29, PT ;  /* 0x0000001dff007c0c */ /* 0x000fc6000bf01270 */
[----:B-----5:R-:W-:-:S04]  /*3190*/  FADD.FTZ R156, R9, -R156 ;  /* 0x8000009c099c7221 */ /* 0x020fc80000010000 */
[----:B------:R-:W-:-:S05]  /*31a0*/  FMUL.FTZ R156, R156, UR28 ;  /* 0x0000001c9c9c7c20 */ /* 0x000fca0008410000 */
[----:B------:R-:W-:Y:S02]  /*31b0*/  FSEL R156, R156, RZ, P0 ;  /* 0x000000ff9c9c7208 */ /* 0x000fe40000000000 */
[----:B------:R-:W-:-:S03]  /*31c0*/  ISETP.GE.U32.AND P0, PT, R250, 0x1000000, PT ;  /* 0x01000000fa00780c */ /* 0x000fc60003f06070 */
[----:B------:R-:W-:-:S04]  /*31d0*/  FMUL.FTZ R156, R156, UR25 ;  /* 0x000000199c9c7c20 */ /* 0x000fc80008410000 */
[----:B------:R-:W-:-:S05]  /*31e0*/  FMUL.FTZ R156, R156, UR24 ;  /* 0x000000189c9c7c20 */ /* 0x000fca0008410000 */
[----:B------:R-:W-:Y:S01]  /*31f0*/  SEL R135, R156, RZ, P0 ;  /* 0x000000ff9c877207 */ /* 0x000fe20000000000 */
[----:B------:R-:W-:Y:S06]  /*3200*/  BRA `(.L_x_16768) ;  /* 0x00000008000c7947 */ /* 0x000fec0003800000 */
.L_x_16764:
[--C-:B------:R-:W-:Y:S01]  /*3210*/  FFMA.FTZ R137, R142, UR9, R247.reuse ;  /* 0x000000098e897c23 */ /* 0x100fe200080100f7 */
[--C-:B------:R-:W-:Y:S01]  /*3220*/  FFMA.FTZ R139, R7, UR9, R247.reuse ;  /* 0x00000009078b7c23 */ /* 0x100fe200080100f7 */
[--C-:B------:R-:W-:Y:S01]  /*3230*/  FFMA.FTZ R157, R0, UR9, R247.reuse ;  /* 0x00000009009d7c23 */ /* 0x100fe200080100f7 */
[----:B------:R-:W-:Y:S01]  /*3240*/  FFMA.FTZ R136, R10, UR9, R247 ;  /* 0x000000090a887c23 */ /* 0x000fe200080100f7 */
[----:B------:R-:W-:Y:S01]  /*3250*/  FADD.FTZ R137, R148, -R137 ;  /* 0x8000008994897221 */ /* 0x000fe20000010000 */
[----:B-----5:R-:W-:Y:S01]  /*3260*/  FADD.FTZ R139, R8, -R139 ;  /* 0x8000008b088b7221 */ /* 0x020fe20000010000 */
[----:B------:R-:W-:Y:S01]  /*3270*/  FADD.FTZ R157, R144, -R157 ;  /* 0x8000009d909d7221 */ /* 0x000fe20000010000 */
[----:B------:R-:W-:Y:S01]  /*3280*/  FADD.FTZ R138, R9, -R136 ;  /* 0x80000088098a7221 */ /* 0x000fe20000010000 */
        /* <DEDUP_REMOVED lines=18> */
[----:B------:R-:W-:-:S07]  /*33b0*/  SEL R132, R157, RZ, P0 ;  /* 0x000000ff9d847207 */ /* 0x000fce0000000000 */
.L_x_16769:
        /* <DEDUP_REMOVED lines=10> */
.L_x_16770:
        /* <DEDUP_REMOVED lines=10> */
.L_x_16771:
[----:B------:R-:W-:Y:S05]  /*3500*/  @!P1 BRA `(.L_x_16768) ;  /* 0x00000004004c9947 */ /* 0x000fea0003800000 */
[----:B------:R-:W-:Y:S01]  /*3510*/  FMUL.FTZ R135, R139, UR25 ;  /* 0x000000198b877c20 */ /* 0x000fe20008410000 */
[----:B------:R-:W-:-:S03]  /*3520*/  ISETP.GE.U32.AND P0, PT, R250, 0x1000000, PT ;  /* 0x01000000fa00780c */ /* 0x000fc60003f06070 */
[----:B------:R-:W-:-:S05]  /*3530*/  FMUL.FTZ R135, R135, UR24 ;  /* 0x0000001887877c20 */ /* 0x000fca0008410000 */
[----:B------:R-:W-:Y:S01]  /*3540*/  SEL R135, R135, RZ, P0 ;  /* 0x000000ff87877207 */ /* 0x000fe20000000000 */
[----:B------:R-:W-:Y:S06]  /*3550*/  BRA `(.L_x_16768) ;  /* 0x0000000400387947 */ /* 0x000fec0003800000 */
.L_x_16763:
[----:B------:R-:W-:-:S04]  /*3560*/  UISETP.NE.U32.AND UP0, UPT, UR4, URZ, UPT ;  /* 0x000000ff0400728c */ /* 0x000fc8000bf05070 */
[----:B------:R-:W-:-:S09]  /*3570*/  UISETP.NE.AND.EX UP0, UPT, UR5, URZ, UPT, UP0 ;  /* 0x000000ff0500728c */ /* 0x000fd2000bf05300 */
[----:B------:R-:W-:Y:S05]  /*3580*/  BRA.U UP0, `(.L_x_16772) ;  /* 0x0000000100987547 */ /* 0x000fea000b800000 */
[----:B------:R-:W-:Y:S01]  /*3590*/  PLOP3.LUT P4, PT, PT, PT, UP2, 0x80, 0x8 ;  /* 0x000000000008781c */ /* 0x000fe20003f8f028 */
[----:B------:R-:W0:Y:S01]  /*35a0*/  @P1 LDC.64 R156, c[0x0][0x408] ;  /* 0x00010200ff9c1b82 */ /* 0x000e220000000a00 */
[----:B-----5:R-:W-:Y:S02]  /*35b0*/  MOV R162, R48 ;  /* 0x0000003000a27202 */ /* 0x020fe40000000f00 */
[----:B------:R-:W-:Y:S02]  /*35c0*/  MOV R160, R49 ;  /* 0x0000003100a07202 */ /* 0x000fe40000000f00 */
[C---:B------:R-:W-:Y:S02]  /*35d0*/  @P1 LOP3.LUT P0, RZ, R250.reuse, 0xff, RZ, 0xc0, !PT ;  /* 0x000000fffaff1812 */ /* 0x040fe4000780c0ff */
[C---:B------:R-:W-:Y:S02]  /*35e0*/  @P1 LOP3.LUT P2, RZ, R250.reuse, 0xff00, RZ, 0xc0, !PT ;  /* 0x0000ff00faff1812 */ /* 0x040fe4000784c0ff */
[----:B------:R-:W-:-:S03]  /*35f0*/  @P1 LOP3.LUT P3, RZ, R250, 0xff0000, RZ, 0xc0, !PT ;  /* 0x00ff0000faff1812 */ /* 0x000fc6000786c0ff */
[--C-:B------:R-:W-:Y:S01]  /*3600*/  @P4 FFMA.FTZ R159, R0, UR9, R247.reuse ;  /* 0x00000009009f4c23 */ /* 0x100fe200080100f7 */
[----:B------:R-:W-:-:S03]  /*3610*/  @P4 FFMA.FTZ R161, R7, UR9, R247 ;  /* 0x0000000907a14c23 */ /* 0x000fc600080100f7 */
[----:B------:R-:W-:Y:S01]  /*3620*/  @P4 FADD.FTZ R159, R144, -R159 ;  /* 0x8000009f909f4221 */ /* 0x000fe20000010000 */
[----:B------:R-:W-:Y:S01]  /*3630*/  @P4 FADD.FTZ R252, R8, -R161 ;  /* 0x800000a108fc4221 */ /* 0x000fe20000010000 */
[----:B------:R-:W-:Y:S02]  /*3640*/  @P4 FFMA.FTZ R161, R142, UR9, R247 ;  /* 0x000000098ea14c23 */ /* 0x000fe400080100f7 */
[----:B------:R-:W-:Y:S01]  /*3650*/  @P4 FFMA.FTZ R162, R159, UR28, R48 ;  /* 0x0000001c9fa24c23 */ /* 0x000fe20008010030 */
[----:B------:R-:W-:Y:S01]  /*3660*/  @P4 FFMA.FTZ R160, R252, UR28, R49 ;  /* 0x0000001cfca04c23 */ /* 0x000fe20008010031 */
[----:B------:R-:W1:Y:S01]  /*3670*/  @P1 LDC.64 R158, c[0x0][0x408] ;  /* 0x00010200ff9e1b82 */ /* 0x000e620000000a00 */
[----:B------:R-:W-:Y:S01]  /*3680*/  @P4 FADD.FTZ R161, R148, -R161 ;  /* 0x800000a194a14221 */ /* 0x000fe20000010000 */
[----:B0-----:R-:W-:Y:S01]  /*3690*/  @P1 FMUL.FTZ R157, R162, R157 ;  /* 0x0000009da29d1220 */ /* 0x001fe20000410000 */
[----:B------:R-:W-:Y:S02]  /*36a0*/  MOV R162, R50 ;  /* 0x0000003200a27202 */ /* 0x000fe40000000f00 */
[----:B------:R-:W-:Y:S01]  /*36b0*/  @P4 FFMA.FTZ R162, R161, UR28, R50 ;  /* 0x0000001ca1a24c23 */ /* 0x000fe20008010032 */
[----:B------:R-:W-:-:S05]  /*36c0*/  @P1 FMUL.FTZ R156, R157, R156 ;  /* 0x0000009c9d9c1220 */ /* 0x000fca0000410000 */
[----:B------:R-:W-:Y:S01]  /*36d0*/  @P1 SEL R132, R156, RZ, P0 ;  /* 0x000000ff9c841207 */ /* 0x000fe20000000000 */
[----:B-1----:R-:W-:Y:S02]  /*36e0*/  @P1 FMUL.FTZ R159, R160, R159 ;  /* 0x0000009fa09f1220 */ /* 0x002fe40000410000 */
[----:B------:R-:W0:Y:S02]  /*36f0*/  @P1 LDC.64 R160, c[0x0][0x408] ;  /* 0x00010200ffa01b82 */ /* 0x000e240000000a00 */
[----:B------:R-:W-:-:S05]  /*3700*/  @P1 FMUL.FTZ R158, R159, R158 ;  /* 0x0000009e9f9e1220 */ /* 0x000fca0000410000 */
[----:B------:R-:W-:Y:S01]  /*3710*/  @P1 SEL R133, R158, RZ, P2 ;  /* 0x000000ff9e851207 */ /* 0x000fe20001000000 */
[----:B0-----:R-:W-:-:S04]  /*3720*/  @P1 FMUL.FTZ R161, R162, R161 ;  /* 0x000000a1a2a11220 */ /* 0x001fc80000410000 */
[----:B------:R-:W-:-:S05]  /*3730*/  @P1 FMUL.FTZ R160, R161, R160 ;  /* 0x000000a0a1a01220 */ /* 0x000fca0000410000 */
[----:B------:R-:W-:Y:S01]  /*3740*/  @P1 SEL R134, R160, RZ, P3 ;  /* 0x000000ffa0861207 */ /* 0x000fe20001800000 */
[----:B------:R-:W-:Y:S06]  /*3750*/  @!P1 BRA `(.L_x_16768) ;  /* 0x0000000000b89947 */ /* 0x000fec0003800000 */
[----:B------:R-:W-:Y:S01]  /*3760*/  @P4 FFMA.FTZ R156, R10, UR9, R247 ;  /* 0x000000090a9c4c23 */ /* 0x000fe200080100f7 */
[----:B------:R-:W-:Y:S02]  /*3770*/  MOV R135, R51 ;  /* 0x0000003300877202 */ /* 0x000fe40000000f00 */
[----:B------:R-:W-:Y:S01]  /*3780*/  ISETP.GE.U32.AND P0, PT, R250, 0x1000000, PT ;  /* 0x01000000fa00780c */ /* 0x000fe20003f06070 */
[----:B------:R-:W-:-:S04]  /*3790*/  @P4 FADD.FTZ R156, R9, -R156 ;  /* 0x8000009c099c4221 */ /* 0x000fc80000010000 */
[----:B------:R-:W-:-:S04]  /*37a0*/  @P4 FFMA.FTZ R135, R156, UR28, R51 ;  /* 0x0000001c9c874c23 */ /* 0x000fc80008010033 */
[----:B------:R-:W-:-:S04]  /*37b0*/  FMUL.FTZ R135, R135, UR25 ;  /* 0x0000001987877c20 */ /* 0x000fc80008410000 */
[----:B------:R-:W-:-:S05]  /*37c0*/  FMUL.FTZ R135, R135, UR24 ;  /* 0x0000001887877c20 */ /* 0x000fca0008410000 */
[----:B------:R-:W-:Y:S01]  /*37d0*/  SEL R135, R135, RZ, P0 ;  /* 0x000000ff87877207 */ /* 0x000fe20000000000 */
[----:B------:R-:W-:Y:S06]  /*37e0*/  BRA `(.L_x_16768) ;  /* 0x0000000000947947 */ /* 0x000fec0003800000 */
.L_x_16772:
[----:B------:R-:W-:Y:S01]  /*37f0*/  PLOP3.LUT P5, PT, PT, PT, UP2, 0x80, 0x8 ;  /* 0x000000000008781c */ /* 0x000fe20003faf028 */
[----:B------:R-:W0:Y:S01]  /*3800*/  @P1 LDC.64 R158, c[0x0][0x408] ;  /* 0x00010200ff9e1b82 */ /* 0x000e220000000a00 */
[----:B-----5:R-:W-:Y:S02]  /*3810*/  MOV R139, R51 ;  /* 0x00000033008b7202 */ /* 0x020fe40000000f00 */
[C---:B------:R-:W-:Y:S02]  /*3820*/  @P1 LOP3.LUT P0, RZ, R250.reuse, 0xff, RZ, 0xc0, !PT ;  /* 0x000000fffaff1812 */ /* 0x040fe4000780c0ff */
[C---:B------:R-:W-:Y:S02]  /*3830*/  @P1 LOP3.LUT P2, RZ, R250.reuse, 0xff00, RZ, 0xc0, !PT ;  /* 0x0000ff00faff1812 */ /* 0x040fe4000784c0ff */
[C---:B------:R-:W-:Y:S01]  /*3840*/  @P1 LOP3.LUT P3, RZ, R250.reuse, 0xff0000, RZ, 0xc0, !PT ;  /* 0x00ff0000faff1812 */ /* 0x040fe2000786c0ff */
[----:B------:R-:W1:Y:S01]  /*3850*/  @P1 LDC.64 R160, c[0x0][0x408] ;  /* 0x00010200ffa01b82 */ /* 0x000e620000000a00 */
[----:B------:R-:W-:-:S03]  /*3860*/  @P1 ISETP.GE.U32.AND P4, PT, R250, 0x1000000, PT ;  /* 0x01000000fa00180c */ /* 0x000fc60003f86070 */
[--C-:B------:R-:W-:Y:S01]  /*3870*/  @P5 FFMA.FTZ R136, R10, UR9, R247.reuse ;  /* 0x000000090a885c23 */ /* 0x100fe200080100f7 */
[--C-:B------:R-:W-:Y:S01]  /*3880*/  @P5 FFMA.FTZ R137, R0, UR9, R247.reuse ;  /* 0x0000000900895c23 */ /* 0x100fe200080100f7 */
[----:B------:R-:W-:Y:S02]  /*3890*/  @P5 FFMA.FTZ R157, R142, UR9, R247 ;  /* 0x000000098e9d5c23 */ /* 0x000fe400080100f7 */
[----:B------:R-:W-:Y:S01]  /*38a0*/  @P5 FADD.FTZ R136, R9, -R136 ;  /* 0x8000008809885221 */ /* 0x000fe20000010000 */
[----:B------:R-:W-:Y:S01]  /*38b0*/  @P5 FADD.FTZ R137, R144, -R137 ;  /* 0x8000008990895221 */ /* 0x000fe20000010000 */
[----:B------:R-:W-:Y:S01]  /*38c0*/  @P5 FADD.FTZ R157, R148, -R157 ;  /* 0x8000009d949d5221 */ /* 0x000fe20000010000 */
[----:B------:R-:W2:Y:S01]  /*38d0*/  @P1 LDC.64 R162, c[0x0][0x408] ;  /* 0x00010200ffa21b82 */ /* 0x000ea20000000a00 */
[----:B------:R-:W-:Y:S01]  /*38e0*/  @P5 FFMA.FTZ R139, R136, UR28, R51 ;  /* 0x0000001c888b5c23 */ /* 0x000fe20008010033 */
[----:B------:R-:W-:Y:S01]  /*38f0*/  MOV R136, R48 ;  /* 0x0000003000887202 */ /* 0x000fe20000000f00 */
[----:B------:R-:W-:Y:S01]  /*3900*/  @P5 FFMA.FTZ R136, R137, UR28, R48 ;  /* 0x0000001c89885c23 */ /* 0x000fe20008010030 */
[----:B------:R-:W-:-:S03]  /*3910*/  @P5 FFMA.FTZ R137, R7, UR9, R247 ;  /* 0x0000000907895c23 */ /* 0x000fc600080100f7 */
[----:B0-----:R-:W-:Y:S01]  /*3920*/  @P1 FMUL.FTZ R159, R136, R159 ;  /* 0x0000009f889f1220 */ /* 0x001fe20000410000 */
[----:B------:R-:W-:Y:S01]  /*3930*/  @P5 FADD.FTZ R138, R8, -R137 ;  /* 0x80000089088a5221 */ /* 0x000fe20000010000 */
[----:B------:R-:W-:Y:S02]  /*3940*/  MOV R137, R49 ;  /* 0x0000003100897202 */ /* 0x000fe40000000f00 */
[----:B------:R-:W-:Y:S01]  /*3950*/  @P1 FMUL.FTZ R158, R159, R158 ;  /* 0x0000009e9f9e1220 */ /* 0x000fe20000410000 */
[----:B------:R-:W-:Y:S01]  /*3960*/  @P5 FFMA.FTZ R137, R138, UR28, R49 ;  /* 0x0000001c8a895c23 */ /* 0x000fe20008010031 */
[----:B------:R-:W-:Y:S01]  /*3970*/  MOV R138, R50 ;  /* 0x00000032008a7202 */ /* 0x000fe20000000f00 */
[----:B------:R-:W-:Y:S02]  /*3980*/  @P5 FFMA.FTZ R138, R157, UR28, R50 ;  /* 0x0000001c9d8a5c23 */ /* 0x000fe40008010032 */
[----:B------:R-:W0:Y:S01]  /*3990*/  @P1 LDC.64 R156, c[0x0][0x408] ;  /* 0x00010200ff9c1b82 */ /* 0x000e220000000a00 */
[----:B-1----:R-:W-:Y:S01]  /*39a0*/  @P1 FMUL.FTZ R161, R137, R161 ;  /* 0x000000a189a11220 */ /* 0x002fe20000410000 */
[----:B------:R-:W-:-:S03]  /*39b0*/  @P1 SEL R132, R158, RZ, P0 ;  /* 0x000000ff9e841207 */ /* 0x000fc60000000000 */
[----:B------:R-:W-:Y:S01]  /*39c0*/  @P1 FMUL.FTZ R160, R161, R160 ;  /* 0x000000a0a1a01220 */ /* 0x000fe20000410000 */
[----:B--2---:R-:W-:-:S04]  /*39d0*/  @P1 FMUL.FTZ R163, R138, R163 ;  /* 0x000000a38aa31220 */ /* 0x004fc80000410000 */
[----:B------:R-:W-:Y:S01]  /*39e0*/  @P1 SEL R133, R160, RZ, P2 ;  /* 0x000000ffa0851207 */ /* 0x000fe20001000000 */
[----:B------:R-:W-:-:S05]  /*39f0*/  @P1 FMUL.FTZ R162, R163, R162 ;  /* 0x000000a2a3a21220 */ /* 0x000fca0000410000 */
[----:B------:R-:W-:Y:S01]  /*3a00*/  @P1 SEL R134, R162, RZ, P3 ;  /* 0x000000ffa2861207 */ /* 0x000fe20001800000 */
[----:B0-----:R-:W-:-:S04]  /*3a10*/  @P1 FMUL.FTZ R157, R139, R157 ;  /* 0x0000009d8b9d1220 */ /* 0x001fc80000410000 */
[----:B------:R-:W-:-:S05]  /*3a20*/  @P1 FMUL.FTZ R156, R157, R156 ;  /* 0x0000009c9d9c1220 */ /* 0x000fca0000410000 */
[----:B------:R-:W-:-:S07]  /*3a30*/  @P1 SEL R135, R156, RZ, P4 ;  /* 0x000000ff9c871207 */ /* 0x000fce0002000000 */
.L_x_16768:
        /* <DEDUP_REMOVED lines=12> */
[----:B------:R-:W-:Y:S01]  /*3b00*/  PLOP3.LUT P2, PT, PT, PT, UP2, 0x80, 0x8 ;  /* 0x000000000008781c */ /* 0x000fe20003f4f028 */
[----:B0-----:R-:W0:Y:S01]  /*3b10*/  @P1 LDC.64 R156, c[0x0][0x408] ;  /* 0x00010200ff9c1b82 */ /* 0x001e220000000a00 */
[----:B-----5:R-:W-:Y:S02]  /*3b20*/  MOV R136, R44 ;  /* 0x0000002c00887202 */ /* 0x020fe40000000f00 */
[C---:B------:R-:W-:Y:S02]  /*3b30*/  @P1 LOP3.LUT P3, RZ, R249.reuse, 0xff00, RZ, 0xc0, !PT ;  /* 0x0000ff00f9ff1812 */ /* 0x040fe4000786c0ff */
[----:B------:R-:W-:-:S03]  /*3b40*/  @P1 LOP3.LUT P4, RZ, R249, 0xff0000, RZ, 0xc0, !PT ;  /* 0x00ff0000f9ff1812 */ /* 0x000fc6000788c0ff */
[----:B------:R-:W1:Y:S04]  /*3b50*/  @P1 LDC.64 R158, c[0x0][0x408] ;  /* 0x00010200ff9e1b82 */ /* 0x000e680000000a00 */
[--C-:B------:R-:W-:Y:S01]  /*3b60*/  @P2 FFMA.FTZ R137, R146, UR9, R247.reuse ;  /* 0x0000000992892c23 */ /* 0x100fe200080100f7 */
[--C-:B------:R-:W-:Y:S01]  /*3b70*/  @P2 FFMA.FTZ R138, R141, UR9, R247.reuse ;  /* 0x000000098d8a2c23 */ /* 0x100fe200080100f7 */
[----:B------:R-:W-:Y:S02]  /*3b80*/  @P2 FFMA.FTZ R162, R145, UR9, R247 ;  /* 0x0000000991a22c23 */ /* 0x000fe400080100f7 */
[----:B------:R-:W2:Y:S01]  /*3b90*/  @P1 LDC.64 R160, c[0x0][0x408] ;  /* 0x00010200ffa01b82 */ /* 0x000ea20000000a00 */
[----:B------:R-:W-:Y:S01]  /*3ba0*/  @P2 FADD.FTZ R137, R152, -R137 ;  /* 0x8000008998892221 */ /* 0x000fe20000010000 */
[----:B------:R-:W-:Y:S01]  /*3bb0*/  @P2 FADD.FTZ R138, R11, -R138 ;  /* 0x8000008a0b8a2221 */ /* 0x000fe20000010000 */
[----:B------:R-:W-:-:S02]  /*3bc0*/  @P2 FADD.FTZ R162, R143, -R162 ;  /* 0x800000a28fa22221 */ /* 0x000fc40000010000 */
[----:B------:R-:W-:Y:S01]  /*3bd0*/  @P2 FFMA.FTZ R136, R137, UR28, R44 ;  /* 0x0000001c89882c23 */ /* 0x000fe2000801002c */
[----:B------:R-:W-:Y:S01]  /*3be0*/  MOV R137, R45 ;  /* 0x0000002d00897202 */ /* 0x000fe20000000f00 */
[----:B------:R-:W-:Y:S01]  /*3bf0*/  @P2 FFMA.FTZ R137, R138, UR28, R45 ;  /* 0x0000001c8a892c23 */ /* 0x000fe2000801002d */
[----:B------:R-:W-:Y:S01]  /*3c00*/  @P2 FFMA.FTZ R138, R150, UR9, R247 ;  /* 0x00000009968a2c23 */ /* 0x000fe200080100f7 */
[----:B0-----:R-:W-:-:S03]  /*3c10*/  @P1 FMUL.FTZ R157, R136, R157 ;  /* 0x0000009d889d1220 */ /* 0x001fc60000410000 */
[----:B------:R-:W-:Y:S01]  /*3c20*/  @P2 FADD.FTZ R139, R217, -R138 ;  /* 0x8000008ad98b2221 */ /* 0x000fe20000010000 */
[----:B------:R-:W-:Y:S01]  /*3c30*/  MOV R138, R46 ;  /* 0x0000002e008a7202 */ /* 0x000fe20000000f00 */
[----:B------:R-:W-:Y:S02]  /*3c40*/  @P1 FMUL.FTZ R156, R157, R156 ;  /* 0x0000009c9d9c1220 */ /* 0x000fe40000410000 */
[----:B------:R-:W-:Y:S01]  /*3c50*/  @P2 FFMA.FTZ R138, R139, UR28, R46 ;  /* 0x0000001c8b8a2c23 */ /* 0x000fe2000801002e */
[----:B-1----:R-:W-:Y:S01]  /*3c60*/  @P1 FMUL.FTZ R159, R137, R159 ;  /* 0x0000009f899f1220 */ /* 0x002fe20000410000 */
[----:B------:R-:W-:Y:S01]  /*3c70*/  MOV R139, R47 ;  /* 0x0000002f008b7202 */ /* 0x000fe20000000f00 */
[----:B------:R-:W-:Y:S01]  /*3c80*/  @P2 FFMA.FTZ R139, R162, UR28, R47 ;  /* 0x0000001ca28b2c23 */ /* 0x000fe2000801002f */
[----:B------:R-:W-:Y:S01]  /*3c90*/  @P1 LOP3.LUT P2, RZ, R249, 0xff, RZ, 0xc0, !PT ;  /* 0x000000fff9ff1812 */ /* 0x000fe2000784c0ff */
[----:B------:R-:W-:Y:S01]  /*3ca0*/  @P1 FMUL.FTZ R158, R159, R158 ;  /* 0x0000009e9f9e1220 */ /* 0x000fe20000410000 */
[----:B--2---:R-:W-:-:S02]  /*3cb0*/  @P1 FMUL.FTZ R161, R138, R161 ;  /* 0x000000a18aa11220 */ /* 0x004fc40000410000 */
[----:B------:R-:W-:Y:S02]  /*3cc0*/  @P1 SEL R132, R156, RZ, P2 ;  /* 0x000000ff9c841207 */ /* 0x000fe40001000000 */
[----:B------:R-:W-:Y:S01]  /*3cd0*/  @P1 SEL R133, R158, RZ, P3 ;  /* 0x000000ff9e851207 */ /* 0x000fe20001800000 */
        /* <DEDUP_REMOVED lines=8> */
.L_x_16774:
[----:B------:R-:W-:Y:S02]  /*3d60*/  PLOP3.LUT P5, PT, PT, PT, UP2, 0x80, 0x8 ;  /* 0x000000000008781c */ /* 0x000fe40003faf028 */
[----:B0----5:R-:W-:Y:S02]  /*3d70*/  MOV R158, R44 ;  /* 0x0000002c009e7202 */ /* 0x021fe40000000f00 */
[----:B------:R-:W-:Y:S02]  /*3d80*/  MOV R162, R45 ;  /* 0x0000002d00a27202 */ /* 0x000fe40000000f00 */
[----:B------:R-:W-:Y:S02]  /*3d90*/  MOV R250, R46 ;  /* 0x0000002e00fa7202 */ /* 0x000fe40000000f00 */
[C---:B------:R-:W-:Y:S02]  /*3da0*/  @P1 LOP3.LUT P2, RZ, R249.reuse, 0xff, RZ, 0xc0, !PT ;  /* 0x000000fff9ff1812 */ /* 0x040fe4000784c0ff */
[----:B------:R-:W-:-:S02]  /*3db0*/  @P1 LOP3.LUT P3, RZ, R249, 0xff00, RZ, 0xc0, !PT ;  /* 0x0000ff00f9ff1812 */ /* 0x000fc4000786c0ff */
[----:B------:R-:W-:Y:S01]  /*3dc0*/  @P1 LOP3.LUT P4, RZ, R249, 0xff0000, RZ, 0xc0, !PT ;  /* 0x00ff0000f9ff1812 */ /* 0x000fe2000788c0ff */
[--C-:B------:R-:W-:Y:S01]  /*3dd0*/  @P5 FFMA.FTZ R157, R146, UR9, R247.reuse ;  /* 0x00000009929d5c23 */ /* 0x100fe200080100f7 */
[----:B------:R-:W-:-:S03]  /*3de0*/  @P5 FFMA.FTZ R160, R141, UR9, R247 ;  /* 0x000000098da05c23 */ /* 0x000fc600080100f7 */
[----:B------:R-:W-:Y:S01]  /*3df0*/  @P5 FADD.FTZ R157, R152, -R157 ;  /* 0x8000009d989d5221 */ /* 0x000fe20000010000 */
[----:B------:R-:W-:-:S03]  /*3e00*/  @P5 FADD.FTZ R160, R11, -R160 ;  /* 0x800000a00ba05221 */ /* 0x000fc60000010000 */
[----:B------:R-:W-:Y:S01]  /*3e10*/  @P5 FFMA.FTZ R158, R157, UR28, R44 ;  /* 0x0000001c9d9e5c23 */ /* 0x000fe2000801002c */
[----:B------:R-:W-:Y:S01]  /*3e20*/  @P5 FFMA.FTZ R162, R160, UR28, R45 ;  /* 0x0000001ca0a25c23 */ /* 0x000fe2000801002d */
[----:B------:R-:W0:Y:S01]  /*3e30*/  @P1 LDC.64 R156, c[0x0][0x408] ;  /* 0x00010200ff9c1b82 */ /* 0x000e220000000a00 */
[----:B------:R-:W-:-:S04]  /*3e40*/  @P5 FFMA.FTZ R160, R150, UR9, R247 ;  /* 0x0000000996a05c23 */ /* 0x000fc800080100f7 */
[----:B------:R-:W-:-:S03]  /*3e50*/  @P5 FADD.FTZ R159, R217, -R160 ;  /* 0x800000a0d99f5221 */ /* 0x000fc60000010000 */
[----:B------:R-:W1:Y:S01]  /*3e60*/  @P1 LDC.64 R160, c[0x0][0x408] ;  /* 0x00010200ffa01b82 */ /* 0x000e620000000a00 */
[----:B------:R-:W-:Y:S01]  /*3e70*/  @P5 FFMA.FTZ R250, R159, UR28, R46 ;  /* 0x0000001c9ffa5c23 */ /* 0x000fe2000801002e */
[----:B0-----:R-:W-:-:S06]  /*3e80*/  @P1 FMUL.FTZ R157, R158, R157 ;  /* 0x0000009d9e9d1220 */ /* 0x001fcc0000410000 */
[----:B------:R-:W0:Y:S01]  /*3e90*/  @P1 LDC.64 R158, c[0x0][0x408] ;  /* 0x00010200ff9e1b82 */ /* 0x000e220000000a00 */
[----:B------:R-:W-:Y:S01]  /*3ea0*/  @P1 FMUL.FTZ R156, R157, R156 ;  /* 0x0000009c9d9c1220 */ /* 0x000fe20000410000 */
[----:B-1----:R-:W-:-:S04]  /*3eb0*/  @P1 FMUL.FTZ R161, R250, R161 ;  /* 0x000000a1faa11220 */ /* 0x002fc80000410000 */
[----:B------:R-:W-:Y:S01]  /*3ec0*/  @P1 SEL R132, R156, RZ, P2 ;  /* 0x000000ff9c841207 */ /* 0x000fe20001000000 */
        /* <DEDUP_REMOVED lines=15> */
.L_x_16773:
        /* <DEDUP_REMOVED lines=28> */
.L_x_16777:
        /* <DEDUP_REMOVED lines=10> */
.L_x_16778:
        /* <DEDUP_REMOVED lines=10> */
.L_x_16779:
[----:B------:R-:W-:Y:S05]  /*42c0*/  @!P1 BRA `(.L_x_16775) ;  /* 0x0000000000b49947 */ /* 0x000fea0003800000 */
[----:B------:R-:W-:Y:S01]  /*42d0*/  FMUL.FTZ R135, R139, UR25 ;  /* 0x000000198b877c20 */ /* 0x000fe20008410000 */
[----:B-----5:R-:W-:-:S03]  /*42e0*/  ISETP.GE.U32.AND P2, PT, R249, 0x1000000, PT ;  /* 0x01000000f900780c */ /* 0x020fc60003f46070 */
[----:B------:R-:W-:-:S05]  /*42f0*/  FMUL.FTZ R135, R135, UR24 ;  /* 0x0000001887877c20 */ /* 0x000fca0008410000 */
[----:B------:R-:W-:Y:S01]  /*4300*/  SEL R135, R135, RZ, P2 ;  /* 0x000000ff87877207 */ /* 0x000fe20001000000 */
[----:B------:R-:W-:Y:S06]  /*4310*/  BRA `(.L_x_16775) ;  /* 0x0000000000a07947 */ /* 0x000fec0003800000 */
.L_x_16776:
        /* <DEDUP_REMOVED lines=10> */
.L_x_16780:
        /* <DEDUP_REMOVED lines=10> */
.L_x_16781:
        /* <DEDUP_REMOVED lines=10> */
.L_x_16782:
[----:B------:R-:W-:Y:S05]  /*4500*/  @!P1 BRA `(.L_x_16775) ;  /* 0x0000000000249947 */ /* 0x000fea0003800000 */
[----:B0-----:R-:W-:Y:S01]  /*4510*/  FFMA.FTZ R156, R145, UR9, R247 ;  /* 0x00000009919c7c23 */ /* 0x001fe200080100f7 */
[----:B------:R-:W-:-:S03]  /*4520*/  ISETP.LT.AND P2, PT, RZ, UR29, PT ;  /* 0x0000001dff007c0c */ /* 0x000fc6000bf41270 */
[----:B------:R-:W-:-:S04]  /*4530*/  FADD.FTZ R156, R143, -R156 ;  /* 0x8000009c8f9c7221 */ /* 0x000fc80000010000 */
[----:B------:R-:W-:-:S05]  /*4540*/  FMUL.FTZ R135, R156, UR28 ;  /* 0x0000001c9c877c20 */ /* 0x000fca0008410000 */
[----:B------:R-:W-:Y:S02]  /*4550*/  FSEL R135, R135, RZ, P2 ;  /* 0x000000ff87877208 */ /* 0x000fe40001000000 */
[----:B-----5:R-:W-:-:S03]  /*4560*/  ISETP.GE.U32.AND P2, PT, R249, 0x1000000, PT ;  /* 0x01000000f900780c */ /* 0x020fc60003f46070 */
[----:B------:R-:W-:-:S04]  /*4570*/  FMUL.FTZ R135, R135, UR25 ;  /* 0x0000001987877c20 */ /* 0x000fc80008410000 */
[----:B------:R-:W-:-:S05]  /*4580*/  FMUL.FTZ R135, R135, UR24 ;  /* 0x0000001887877c20 */ /* 0x000fca0008410000 */
[----:B------:R-:W-:-:S07]  /*4590*/  SEL R135, R135, RZ, P2 ;  /* 0x000000ff87877207 */ /* 0x000fce0001000000 */
.L_x_16775:
        /* <DEDUP_REMOVED lines=48> */
.L_x_16784:
[----:B------:R-:W-:Y:S01]  /*48a0*/  PLOP3.LUT P5, PT, PT, PT, UP2, 0x80, 0x8 ;  /* 0x000000000008781c */ /* 0x000fe20003faf028 */
[----:B0-----:R-:W0:Y:S01]  /*48b0*/  @P1 LDC.64 R158, c[0x0][0x408] ;  /* 0x00010200ff9e1b82 */ /* 0x001e220000000a00 */
[----:B-----5:R-:W-:Y:S02]  /*48c0*/  MOV R250, R41 ;  /* 0x0000002900fa7202 */ /* 0x020fe40000000f00 */
[----:B------:R-:W-:Y:S02]  /*48d0*/  MOV R162, R40 ;  /* 0x0000002800a27202 */ /* 0x000fe40000000f00 */
[----:B------:R-:W-:Y:S02]  /*48e0*/  MOV R252, R42 ;  /* 0x0000002a00fc7202 */ /* 0x000fe40000000f00 */
[C---:B------:R-:W-:Y:S01]  /*48f0*/  @P1 LOP3.LUT P2, RZ, R245.reuse, 0xff, RZ, 0xc0, !PT ;  /* 0x000000fff5ff1812 */ /* 0x040fe2000784c0ff */
[----:B------:R-:W1:Y:S01]  /*4900*/  @P1 LDC.64 R160, c[0x0][0x408] ;  /* 0x00010200ffa01b82 */ /* 0x000e620000000a00 */
        /* <DEDUP_REMOVED lines=8> */
[----:B------:R-:W-:Y:S02]  /*4990*/  @P5 FFMA.FTZ R162, R157, UR28, R40 ;  /* 0x0000001c9da25c23 */ /* 0x000fe40008010028 */
[----:B0-----:R-:W-:Y:S01]  /*49a0*/  @P1 FMUL.FTZ R159, R250, R159 ;  /* 0x0000009ffa9f1220 */ /* 0x001fe20000410000 */
[----:B------:R-:W-:-:S03]  /*49b0*/  @P5 FADD.FTZ R157, R241, -R156 ;  /* 0x8000009cf19d5221 */ /* 0x000fc60000010000 */
[----:B------:R-:W-:Y:S01]  /*49c0*/  @P1 FMUL.FTZ R158, R159, R158 ;  /* 0x0000009e9f9e1220 */ /* 0x000fe20000410000 */
[----:B------:R-:W-:Y:S02]  /*49d0*/  @P5 FFMA.FTZ R252, R157, UR28, R42 ;  /* 0x0000001c9dfc5c23 */ /* 0x000fe4000801002a */
[----:B------:R-:W0:Y:S02]  /*49e0*/  @P1 LDC.64 R156, c[0x0][0x408] ;  /* 0x00010200ff9c1b82 */ /* 0x000e240000000a00 */
[----:B-1----:R-:W-:Y:S01]  /*49f0*/  @P1 FMUL.FTZ R161, R252, R161 ;  /* 0x000000a1fca11220 */ /* 0x002fe20000410000 */
[----:B------:R-:W-:-:S03]  /*4a00*/  @P1 SEL R133, R158, RZ, P3 ;  /* 0x000000ff9e851207 */ /* 0x000fc60001800000 */
        /* <DEDUP_REMOVED lines=15> */
.L_x_16783:
        /* <DEDUP_REMOVED lines=28> */
.L_x_16787:
        /* <DEDUP_REMOVED lines=10> */
.L_x_16788:
        /* <DEDUP_REMOVED lines=10> */
.L_x_16789:
[----:B------:R-:W-:Y:S05]  /*4e00*/  @!P1 BRA `(.L_x_16785) ;  /* 0x0000000000b49947 */ /* 0x000fea0003800000 */
[----:B------:R-:W-:Y:S01]  /*4e10*/  FMUL.FTZ R135, R139, UR25 ;  /* 0x000000198b877c20 */ /* 0x000fe20008410000 */
[----:B-----5:R-:W-:-:S03]  /*4e20*/  ISETP.GE.U32.AND P2, PT, R245, 0x1000000, PT ;  /* 0x01000000f500780c */ /* 0x020fc60003f46070 */
[----:B------:R-:W-:-:S05]  /*4e30*/  FMUL.FTZ R135, R135, UR24 ;  /* 0x0000001887877c20 */ /* 0x000fca0008410000 */
[----:B------:R-:W-:Y:S01]  /*4e40*/  SEL R135, R135, RZ, P2 ;  /* 0x000000ff87877207 */ /* 0x000fe20001000000 */
[----:B------:R-:W-:Y:S06]  /*4e50*/  BRA `(.L_x_16785) ;  /* 0x0000000000a07947 */ /* 0x000fec0003800000 */
.L_x_16786:
        /* <DEDUP_REMOVED lines=10> */
.L_x_16790:
        /* <DEDUP_REMOVED lines=10> */
.L_x_16791:
        /* <DEDUP_REMOVED lines=10> */
.L_x_16792:
        /* <DEDUP_REMOVED lines=10> */
.L_x_16785:
        /* <DEDUP_REMOVED lines=18> */
[--C-:B------:R-:W-:Y:S01]  /*5200*/  @P2 FFMA.FTZ R139, R166, UR9, R247.reuse ;  /* 0x00000009a68b2c23 */ /* 0x100fe200080100f7 */
[----:B------:R-:W-:Y:S01]  /*5210*/  @P2 FFMA.FTZ R162, R169, UR9, R247 ;  /* 0x00000009a9a22c23 */ /* 0x000fe200080100f7 */
[----:B------:R-:W2:Y:S01]  /*5220*/  @P1 LDC.64 R160, c[0x0][0x408] ;  /* 0x00010200ffa01b82 */ /* 0x000ea20000000a00 */
[----:B------:R-:W-:Y:S01]  /*5230*/  @P2 FADD.FTZ R137, R168, -R137 ;  /* 0x80000089a8892221 */ /* 0x000fe20000010000 */
[----:B------:R-:W-:Y:S01]  /*5240*/  @P2 FADD.FTZ R138, R155, -R138 ;  /* 0x8000008a9b8a2221 */ /* 0x000fe20000010000 */
[----:B------:R-:W-:Y:S01]  /*5250*/  @P2 FADD.FTZ R139, R172, -R139 ;  /* 0x8000008bac8b2221 */ /* 0x000fe20000010000 */
[----:B------:R-:W-:Y:S01]  /*5260*/  @P2 FADD.FTZ R162, R167, -R162 ;  /* 0x800000a2a7a22221 */ /* 0x000fe20000010000 */
[----:B------:R-:W-:Y:S01]  /*5270*/  @P2 FFMA.FTZ R136, R137, UR28, R36 ;  /* 0x0000001c89882c23 */ /* 0x000fe20008010024 */
[----:B------:R-:W-:Y:S01]  /*5280*/  MOV R137, R37 ;  /* 0x0000002500897202 */ /* 0x000fe20000000f00 */
[----:B------:R-:W-:Y:S01]  /*5290*/  @P2 FFMA.FTZ R137, R138, UR28, R37 ;  /* 0x0000001c8a892c23 */ /* 0x000fe20008010025 */
[----:B------:R-:W-:Y:S01]  /*52a0*/  MOV R138, R38 ;  /* 0x00000026008a7202 */ /* 0x000fe20000000f00 */
[----:B------:R-:W-:Y:S01]  /*52b0*/  @P2 FFMA.FTZ R138, R139, UR28, R38 ;  /* 0x0000001c8b8a2c23 */ /* 0x000fe20008010026 */
[----:B0-----:R-:W-:Y:S01]  /*52c0*/  @P1 FMUL.FTZ R157, R136, R157 ;  /* 0x0000009d889d1220 */ /* 0x001fe20000410000 */
[----:B------:R-:W-:Y:S01]  /*52d0*/  MOV R139, R39 ;  /* 0x00000027008b7202 */ /* 0x000fe20000000f00 */
[----:B------:R-:W-:Y:S01]  /*52e0*/  @P2 FFMA.FTZ R139, R162, UR28, R39 ;  /* 0x0000001ca28b2c23 */ /* 0x000fe20008010027 */
[----:B------:R-:W-:Y:S01]  /*52f0*/  @P1 LOP3.LUT P2, RZ, R243, 0xff, RZ, 0xc0, !PT ;  /* 0x000000fff3ff1812 */ /* 0x000fe2000784c0ff */
[----:B------:R-:W-:Y:S01]  /*5300*/  @P1 FMUL.FTZ R156, R157, R156 ;  /* 0x0000009c9d9c1220 */ /* 0x000fe20000410000 */
[----:B-1----:R-:W-:-:S04]  /*5310*/  @P1 FMUL.FTZ R159, R137, R159 ;  /* 0x0000009f899f1220 */ /* 0x002fc80000410000 */
[----:B------:R-:W-:Y:S01]  /*5320*/  @P1 SEL R132, R156, RZ, P2 ;  /* 0x000000ff9c841207 */ /* 0x000fe20001000000 */
[----:B------:R-:W-:Y:S01]  /*5330*/  @P1 FMUL.FTZ R158, R159, R158 ;  /* 0x0000009e9f9e1220 */ /* 0x000fe20000410000 */
[----:B--2---:R-:W-:-:S04]  /*5340*/  @P1 FMUL.FTZ R161, R138, R161 ;  /* 0x000000a18aa11220 */ /* 0x004fc80000410000 */
        /* <DEDUP_REMOVED lines=9> */
.L_x_16794:
[----:B------:R-:W-:Y:S01]  /*53e0*/  PLOP3.LUT P5, PT, PT, PT, UP2, 0x80, 0x8 ;  /* 0x000000000008781c */ /* 0x000fe20003faf028 */
[----:B0-----:R-:W0:Y:S01]  /*53f0*/  @P1 LDC.64 R158, c[0x0][0x408] ;  /* 0x00010200ff9e1b82 */ /* 0x001e220000000a00 */
[----:B-----5:R-:W-:Y:S02]  /*5400*/  MOV R162, R36 ;  /* 0x0000002400a27202 */ /* 0x020fe40000000f00 */
[----:B------:R-:W-:Y:S02]  /*5410*/  MOV R250, R37 ;  /* 0x0000002500fa7202 */ /* 0x000fe40000000f00 */
[C---:B------:R-:W-:Y:S02]  /*5420*/  @P1 LOP3.LUT P2, RZ, R243.reuse, 0xff, RZ, 0xc0, !PT ;  /* 0x000000fff3ff1812 */ /* 0x040fe4000784c0ff */
[C---:B------:R-:W-:Y:S01]  /*5430*/  @P1 LOP3.LUT P3, RZ, R243.reuse, 0xff00, RZ, 0xc0, !PT ;  /* 0x0000ff00f3ff1812 */ /* 0x040fe2000786c0ff */
[----:B------:R-:W1:Y:S01]  /*5440*/  @P1 LDC.64 R160, c[0x0][0x408] ;  /* 0x00010200ffa01b82 */ /* 0x000e620000000a00 */
[----:B------:R-:W-:-:S03]  /*5450*/  @P1 LOP3.LUT P4, RZ, R243, 0xff0000, RZ, 0xc0, !PT ;  /* 0x00ff0000f3ff1812 */ /* 0x000fc6000788c0ff */
        /* <DEDUP_REMOVED lines=8> */
[----:B------:R-:W2:Y:S01]  /*54e0*/  @P1 LDC.64 R156, c[0x0][0x408] ;  /* 0x00010200ff9c1b82 */ /* 0x000ea20000000a00 */
[----:B------:R-:W-:Y:S01]  /*54f0*/  MOV R252, R38 ;  /* 0x0000002600fc7202 */ /* 0x000fe20000000f00 */
[----:B------:R-:W-:Y:S01]  /*5500*/  @P5 FFMA.FTZ R252, R163, UR28, R38 ;  /* 0x0000001ca3fc5c23 */ /* 0x000fe20008010026 */
[----:B0-----:R-:W-:-:S04]  /*5510*/  @P1 FMUL.FTZ R159, R250, R159 ;  /* 0x0000009ffa9f1220 */ /* 0x001fc80000410000 */
[----:B------:R-:W-:Y:S01]  /*5520*/  @P1 FMUL.FTZ R158, R159, R158 ;  /* 0x0000009e9f9e1220 */ /* 0x000fe20000410000 */
[----:B-1----:R-:W-:-:S04]  /*5530*/  @P1 FMUL.FTZ R161, R252, R161 ;  /* 0x000000a1fca11220 */ /* 0x002fc80000410000 */
[----:B------:R-:W-:Y:S01]  /*5540*/  @P1 SEL R133, R158, RZ, P3 ;  /* 0x000000ff9e851207 */ /* 0x000fe20001800000 */
[----:B------:R-:W-:-:S05]  /*5550*/  @P1 FMUL.FTZ R160, R161, R160 ;  /* 0x000000a0a1a01220 */ /* 0x000fca0000410000 */
[----:B------:R-:W-:Y:S01]  /*5560*/  @P1 SEL R134, R160, RZ, P4 ;  /* 0x000000ffa0861207 */ /* 0x000fe20002000000 */
[----:B--2---:R-:W-:-:S04]  /*5570*/  @P1 FMUL.FTZ R157, R162, R157 ;  /* 0x0000009da29d1220 */ /* 0x004fc80000410000 */
        /* <DEDUP_REMOVED lines=12> */
.L_x_16793:
        /* <DEDUP_REMOVED lines=28> */
.L_x_16797:
        /* <DEDUP_REMOVED lines=10> */
.L_x_16798:
        /* <DEDUP_REMOVED lines=10> */
.L_x_16799:
[----:B------:R-:W-:Y:S05]  /*5940*/  @!P1 BRA `(.L_x_16795) ;  /* 0x0000000000b49947 */ /* 0x000fea0003800000 */
[----:B------:R-:W-:Y:S01]  /*5950*/  FMUL.FTZ R135, R139, UR25 ;  /* 0x000000198b877c20 */ /* 0x000fe20008410000 */
[----:B-----5:R-:W-:-:S03]  /*5960*/  ISETP.GE.U32.AND P2, PT, R243, 0x1000000, PT ;  /* 0x01000000f300780c */ /* 0x020fc60003f46070 */
[----:B------:R-:W-:-:S05]  /*5970*/  FMUL.FTZ R135, R135, UR24 ;  /* 0x0000001887877c20 */ /* 0x000fca0008410000 */
[----:B------:R-:W-:Y:S01]  /*5980*/  SEL R135, R135, RZ, P2 ;  /* 0x000000ff87877207 */ /* 0x000fe20001000000 */
[----:B------:R-:W-:Y:S06]  /*5990*/  BRA `(.L_x_16795) ;  /* 0x0000000000a07947 */ /* 0x000fec0003800000 */
.L_x_16796:
        /* <DEDUP_REMOVED lines=10> */
.L_x_16800:
        /* <DEDUP_REMOVED lines=10> */
.L_x_16801:
        /* <DEDUP_REMOVED lines=10> */
.L_x_16802:
        /* <DEDUP_REMOVED lines=10> */
.L_x_16795:
        /* <DEDUP_REMOVED lines=48> */
.L_x_16804:
        /* <DEDUP_REMOVED lines=38> */
.L_x_16803:
        /* <DEDUP_REMOVED lines=28> */
.L_x_16807:
        /* <DEDUP_REMOVED lines=10> */
.L_x_16808:
        /* <DEDUP_REMOVED lines=10> */
.L_x_16809:
[----:B------:R-:W-:Y:S05]  /*6480*/  @!P1 BRA `(.L_x_16805) ;  /* 0x0000000000b49947 */ /* 0x000fea0003800000 */
[----:B------:R-:W-:Y:S01]  /*6490*/  FMUL.FTZ R135, R139, UR25 ;  /* 0x000000198b877c20 */ /* 0x000fe20008410000 */
[----:B-----5:R-:W-:-:S03]  /*64a0*/  ISETP.GE.U32.AND P2, PT, R242, 0x1000000, PT ;  /* 0x01000000f200780c */ /* 0x020fc60003f46070 */
[----:B------:R-:W-:-:S05]  /*64b0*/  FMUL.FTZ R135, R135, UR24 ;  /* 0x0000001887877c20 */ /* 0x000fca0008410000 */
[----:B------:R-:W-:Y:S01]  /*64c0*/  SEL R135, R135, RZ, P2 ;  /* 0x000000ff87877207 */ /* 0x000fe20001000000 */
[----:B------:R-:W-:Y:S06]  /*64d0*/  BRA `(.L_x_16805) ;  /* 0x0000000000a07947 */ /* 0x000fec0003800000 */
.L_x_16806:
        /* <DEDUP_REMOVED lines=10> */
.L_x_16810:
        /* <DEDUP_REMOVED lines=10> */
.L_x_16811:
        /* <DEDUP_REMOVED lines=10> */
.L_x_16812:
        /* <DEDUP_REMOVED lines=10> */
.L_x_16805:
        /* <DEDUP_REMOVED lines=48> */
.L_x_16814:
        /* <DEDUP_REMOVED lines=38> */
.L_x_16813:
        /* <DEDUP_REMOVED lines=28> */
.L_x_16817:
        /* <DEDUP_REMOVED lines=10> */
.L_x_16818:
        /* <DEDUP_REMOVED lines=10> */
.L_x_16819:
[----:B------:R-:W-:Y:S05]  /*6fc0*/  @!P1 BRA `(.L_x_16815) ;  /* 0x0000000000b49947 */ /* 0x000fea0003800000 */
[----:B-----5:R-:W-:Y:S01]  /*6fd0*/  ISETP.GE.U32.AND P2, PT, R2, 0x1000000, PT ;  /* 0x010000000200780c */ /* 0x020fe20003f46070 */
[----:B------:R-:W-:-:S04]  /*6fe0*/  FMUL.FTZ R2, R139, UR25 ;  /* 0x000000198b027c20 */ /* 0x000fc80008410000 */
[----:B------:R-:W-:-:S05]  /*6ff0*/  FMUL.FTZ R2, R2, UR24 ;  /* 0x0000001802027c20 */ /* 0x000fca0008410000 */
[----:B------:R-:W-:Y:S01]  /*7000*/  SEL R135, R2, RZ, P2 ;  /* 0x000000ff02877207 */ /* 0x000fe20001000000 */
[----:B------:R-:W-:Y:S06]  /*7010*/  BRA `(.L_x_16815) ;  /* 0x0000000000a07947 */ /* 0x000fec0003800000 */
.L_x_16816:
        /* <DEDUP_REMOVED lines=10> */
.L_x_16820:
        /* <DEDUP_REMOVED lines=10> */
.L_x_16821:
        /* <DEDUP_REMOVED lines=10> */
.L_x_16822:
        /* <DEDUP_REMOVED lines=10> */
.L_x_16815:
        /* <DEDUP_REMOVED lines=13> */
[----:B------:R-:W-:Y:S02]  /*7370*/  MOV R138, R26 ;  /* 0x0000001a008a7202 */ /* 0x000fe40000000f00 */
[C---:B------:R-:W-:Y:S02]  /*7380*/  @P1 LOP3.LUT P3, RZ, R3.reuse, 0xff00, RZ, 0xc0, !PT ;  /* 0x0000ff0003ff1812 */ /* 0x040fe4000786c0ff */
[----:B------:R-:W-:Y:S01]  /*7390*/  @P1 LOP3.LUT P4, RZ, R3, 0xff0000, RZ, 0xc0, !PT ;  /* 0x00ff000003ff1812 */ /* 0x000fe2000788c0ff */
[----:B------:R-:W1:Y:S04]  /*73a0*/  @P1 LDC.64 R158, c[0x0][0x408] ;  /* 0x00010200ff9e1b82 */ /* 0x000e680000000a00 */
[--C-:B------:R-:W-:Y:S01]  /*73b0*/  @P2 FFMA.FTZ R137, R188, UR9, R247.reuse ;  /* 0x00000009bc892c23 */ /* 0x100fe200080100f7 */
[--C-:B------:R-:W-:Y:S01]  /*73c0*/  @P2 FFMA.FTZ R2, R189, UR9, R247.reuse ;  /* 0x00000009bd022c23 */ /* 0x100fe200080100f7 */
[----:B------:R-:W-:-:S02]  /*73d0*/  @P2 FFMA.FTZ R139, R190, UR9, R247 ;  /* 0x00000009be8b2c23 */ /* 0x000fc400080100f7 */
[----:B------:R-:W2:Y:S01]  /*73e0*/  @P1 LDC.64 R160, c[0x0][0x408] ;  /* 0x00010200ffa01b82 */ /* 0x000ea20000000a00 */
[----:B------:R-:W-:Y:S01]  /*73f0*/  @P2 FADD.FTZ R137, R192, -R137 ;  /* 0x80000089c0892221 */ /* 0x000fe20000010000 */
[----:B------:R-:W-:Y:S01]  /*7400*/  @P2 FADD.FTZ R2, R187, -R2 ;  /* 0x80000002bb022221 */ /* 0x000fe20000010000 */
[----:B------:R-:W-:Y:S02]  /*7410*/  @P2 FADD.FTZ R139, R194, -R139 ;  /* 0x8000008bc28b2221 */ /* 0x000fe40000010000 */
[----:B------:R-:W-:Y:S01]  /*7420*/  @P2 FFMA.FTZ R136, R137, UR28, R24 ;  /* 0x0000001c89882c23 */ /* 0x000fe20008010018 */
[----:B------:R-:W-:Y:S01]  /*7430*/  MOV R137, R25 ;  /* 0x0000001900897202 */ /* 0x000fe20000000f00 */
[----:B------:R-:W-:Y:S01]  /*7440*/  @P2 FFMA.FTZ R137, R2, UR28, R25 ;  /* 0x0000001c02892c23 */ /* 0x000fe20008010019 */
[----:B------:R-:W-:Y:S01]  /*7450*/  @P2 FFMA.FTZ R138, R139, UR28, R26 ;  /* 0x0000001c8b8a2c23 */ /* 0x000fe2000801001a */
[----:B------:R-:W-:Y:S01]  /*7460*/  @P2 FFMA.FTZ R2, R193, UR9, R247 ;  /* 0x00000009c1022c23 */ /* 0x000fe200080100f7 */
[----:B0-----:R-:W-:Y:S01]  /*7470*/  @P1 FMUL.FTZ R157, R136, R157 ;  /* 0x0000009d889d1220 */ /* 0x001fe20000410000 */
[----:B------:R-:W-:-:S02]  /*7480*/  MOV R139, R27 ;  /* 0x0000001b008b7202 */ /* 0x000fc40000000f00 */
[----:B------:R-:W-:Y:S01]  /*7490*/  @P2 FADD.FTZ R2, R191, -R2 ;  /* 0x80000002bf022221 */ /* 0x000fe20000010000 */
[----:B------:R-:W-:Y:S01]  /*74a0*/  @P1 FMUL.FTZ R156, R157, R156 ;  /* 0x0000009c9d9c1220 */ /* 0x000fe20000410000 */
[----:B-1----:R-:W-:Y:S02]  /*74b0*/  @P1 FMUL.FTZ R159, R137, R159 ;  /* 0x0000009f899f1220 */ /* 0x002fe40000410000 */
[----:B------:R-:W-:Y:S01]  /*74c0*/  @P2 FFMA.FTZ R139, R2, UR28, R27 ;  /* 0x0000001c028b2c23 */ /* 0x000fe2000801001b */
[----:B------:R-:W-:Y:S01]  /*74d0*/  @P1 LOP3.LUT P2, RZ, R3, 0xff, RZ, 0xc0, !PT ;  /* 0x000000ff03ff1812 */ /* 0x000fe2000784c0ff */
[----:B------:R-:W-:-:S03]  /*74e0*/  @P1 FMUL.FTZ R158, R159, R158 ;  /* 0x0000009e9f9e1220 */ /* 0x000fc60000410000 */
[----:B------:R-:W-:Y:S01]  /*74f0*/  @P1 SEL R132, R156, RZ, P2 ;  /* 0x000000ff9c841207 */ /* 0x000fe20001000000 */
[----:B--2---:R-:W-:Y:S01]  /*7500*/  @P1 FMUL.FTZ R161, R138, R161 ;  /* 0x000000a18aa11220 */ /* 0x004fe20000410000 */
[----:B------:R-:W-:-:S03]  /*7510*/  @P1 SEL R133, R158, RZ, P3 ;  /* 0x000000ff9e851207 */ /* 0x000fc60001800000 */
        /* <DEDUP_REMOVED lines=8> */
.L_x_16824:
        /* <DEDUP_REMOVED lines=30> */
[----:B------:R-:W-:-:S03]  /*7780*/  ISETP.GE.U32.AND P2, PT, R3, 0x1000000, PT ;  /* 0x010000000300780c */ /* 0x000fc60003f46070 */
[----:B------:R-:W-:Y:S01]  /*7790*/  @P5 FADD.FTZ R156, R191, -R2 ;  /* 0x80000002bf9c5221 */ /* 0x000fe20000010000 */
[----:B------:R-:W-:-:S03]  /*77a0*/  MOV R2, R27 ;  /* 0x0000001b00027202 */ /* 0x000fc60000000f00 */
[----:B------:R-:W-:-:S04]  /*77b0*/  @P5 FFMA.FTZ R2, R156, UR28, R27 ;  /* 0x0000001c9c025c23 */ /* 0x000fc8000801001b */
[----:B------:R-:W-:-:S04]  /*77c0*/  FMUL.FTZ R2, R2, UR25 ;  /* 0x0000001902027c20 */ /* 0x000fc80008410000 */
[----:B------:R-:W-:-:S05]  /*77d0*/  FMUL.FTZ R2, R2, UR24 ;  /* 0x0000001802027c20 */ /* 0x000fca0008410000 */
[----:B------:R-:W-:Y:S01]  /*77e0*/  SEL R135, R2, RZ, P2 ;  /* 0x000000ff02877207 */ /* 0x000fe20001000000 */
[----:B------:R-:W-:Y:S06]  /*77f0*/  BRA `(.L_x_16825) ;  /* 0x0000000400787947 */ /* 0x000fec0003800000 */
.L_x_16823:
[----:B------:R-:W-:Y:S05]  /*7800*/  @!P0 BRA `(.L_x_16826) ;  /* 0x0000000000d48947 */ /* 0x000fea0003800000 */
[--C-:B0-----:R-:W-:Y:S01]  /*7810*/  FFMA.FTZ R137, R190, UR9, R247.reuse ;  /* 0x00000009be897c23 */ /* 0x101fe200080100f7 */
[--C-:B------:R-:W-:Y:S01]  /*7820*/  FFMA.FTZ R139, R188, UR9, R247.reuse ;  /* 0x00000009bc8b7c23 */ /* 0x100fe200080100f7 */
[--C-:B-----5:R-:W-:Y:S01]  /*7830*/  FFMA.FTZ R2, R189, UR9, R247.reuse ;  /* 0x00000009bd027c23 */ /* 0x120fe200080100f7 */
        /* <DEDUP_REMOVED lines=24> */
.L_x_16827:
        /* <DEDUP_REMOVED lines=10> */
.L_x_16828:
        /* <DEDUP_REMOVED lines=10> */
.L_x_16829:
[----:B------:R-:W-:Y:S05]  /*7b00*/  @!P1 BRA `(.L_x_16825) ;  /* 0x0000000000b49947 */ /* 0x000fea0003800000 */
[----:B------:R-:W-:Y:S01]  /*7b10*/  FMUL.FTZ R2, R139, UR25 ;  /* 0x000000198b027c20 */ /* 0x000fe20008410000 */
[----:B------:R-:W-:-:S03]  /*7b20*/  ISETP.GE.U32.AND P2, PT, R3, 0x1000000, PT ;  /* 0x010000000300780c */ /* 0x000fc60003f46070 */
[----:B------:R-:W-:-:S05]  /*7b30*/  FMUL.FTZ R2, R2, UR24 ;  /* 0x0000001802027c20 */ /* 0x000fca0008410000 */
[----:B------:R-:W-:Y:S01]  /*7b40*/  SEL R135, R2, RZ, P2 ;  /* 0x000000ff02877207 */ /* 0x000fe20001000000 */
[----:B------:R-:W-:Y:S06]  /*7b50*/  BRA `(.L_x_16825) ;  /* 0x0000000000a07947 */ /* 0x000fec0003800000 */
.L_x_16826:
        /* <DEDUP_REMOVED lines=10> */
.L_x_16830:
[----:B------:R-:W-:Y:S05]  /*7c00*/  @!P1 BRA `(.L_x_16831) ;  /* 0x0000000000249947 */ /* 0x000fea0003800000 */
[----:B-----5:R-:W-:Y:S01]  /*7c10*/  FFMA.FTZ R2, R189, UR9, R247 ;  /* 0x00000009bd027c23 */ /* 0x020fe200080100f7 */
[----:B------:R-:W-:-:S03]  /*7c20*/  ISETP.LT.AND P2, PT, RZ, UR29, PT ;  /* 0x0000001dff007c0c */ /* 0x000fc6000bf41270 */
[----:B------:R-:W-:-:S04]  /*7c30*/  FADD.FTZ R2, R187, -R2 ;  /* 0x80000002bb027221 */ /* 0x000fc80000010000 */
[----:B------:R-:W-:-:S05]  /*7c40*/  FMUL.FTZ R2, R2, UR28 ;  /* 0x0000001c02027c20 */ /* 0x000fca0008410000 */
[----:B------:R-:W-:Y:S02]  /*7c50*/  FSEL R2, R2, RZ, P2 ;  /* 0x000000ff02027208 */ /* 0x000fe40001000000 */
[----:B------:R-:W-:-:S03]  /*7c60*/  LOP3.LUT P2, RZ, R3, 0xff00, RZ, 0xc0, !PT ;  /* 0x0000ff0003ff7812 */ /* 0x000fc6000784c0ff */
[----:B------:R-:W-:-:S04]  /*7c70*/  FMUL.FTZ R2, R2, UR25 ;  /* 0x0000001902027c20 */ /* 0x000fc80008410000 */
[----:B------:R-:W-:-:S05]  /*7c80*/  FMUL.FTZ R2, R2, UR24 ;  /* 0x0000001802027c20 */ /* 0x000fca0008410000 */
[----:B0-----:R-:W-:-:S07]  /*7c90*/  SEL R133, R2, RZ, P2 ;  /* 0x000000ff02857207 */ /* 0x001fce0001000000 */
.L_x_16831:
        /* <DEDUP_REMOVED lines=10> */
.L_x_16832:
[----:B------:R-:W-:Y:S05]  /*7d40*/  @!P1 BRA `(.L_x_16825) ;  /* 0x0000000000249947 */ /* 0x000fea0003800000 */
[----:B-----5:R-:W-:Y:S01]  /*7d50*/  FFMA.FTZ R2, R193, UR9, R247 ;  /* 0x00000009c1027c23 */ /* 0x020fe200080100f7 */
[----:B------:R-:W-:-:S03]  /*7d60*/  ISETP.LT.AND P2, PT, RZ, UR29, PT ;  /* 0x0000001dff007c0c */ /* 0x000fc6000bf41270 */
[----:B------:R-:W-:-:S04]  /*7d70*/  FADD.FTZ R2, R191, -R2 ;  /* 0x80000002bf027221 */ /* 0x000fc80000010000 */
[----:B------:R-:W-:-:S05]  /*7d80*/  FMUL.FTZ R2, R2, UR28 ;  /* 0x0000001c02027c20 */ /* 0x000fca0008410000 */
[----:B------:R-:W-:Y:S02]  /*7d90*/  FSEL R2, R2, RZ, P2 ;  /* 0x000000ff02027208 */ /* 0x000fe40001000000 */
[----:B------:R-:W-:-:S03]  /*7da0*/  ISETP.GE.U32.AND P2, PT, R3, 0x1000000, PT ;  /* 0x010000000300780c */ /* 0x000fc60003f46070 */
[----:B------:R-:W-:-:S04]  /*7db0*/  FMUL.FTZ R2, R2, UR25 ;  /* 0x0000001902027c20 */ /* 0x000fc80008410000 */
[----:B------:R-:W-:-:S05]  /*7dc0*/  FMUL.FTZ R2, R2, UR24 ;  /* 0x0000001802027c20 */ /* 0x000fca0008410000 */
[----:B0-----:R-:W-:-:S07]  /*7dd0*/  SEL R135, R2, RZ, P2 ;  /* 0x000000ff02877207 */ /* 0x001fce0001000000 */
.L_x_16825:
[----:B0-----:R-:W0:Y:S01]  /*7de0*/  @P0 LDC.64 R156, c[0x0][0x478] ;  /* 0x00011e00ff9c0b82 */ /* 0x001e220000000a00 */
[----:B------:R-:W-:Y:S02]  /*7df0*/  @P0 IADD3 R159, PT, PT, R246, 0x300, RZ ;  /* 0x00000300f69f0810 */ /* 0x000fe40007ffe0ff */
[----:B------:R-:W-:-:S05]  /*7e00*/  @P1 IADD3 R161, PT, PT, R248, 0x300, RZ ;  /* 0x00000300f8a11810 */ /* 0x000fca0007ffe0ff */
[----:B-----5:R-:W1:Y:S01]  /*7e10*/  @P1 LDC.64 R2, c[0x0][0x468] ;  /* 0x00011a00ff021b82 */ /* 0x020e620000000a00 */
        /* <DEDUP_REMOVED lines=8> */
[----:B------:R-:W-:Y:S02]  /*7ea0*/  MOV R136, R20 ;  /* 0x0000001400887202 */ /* 0x000fe40000000f00 */
[----:B------:R-:W-:Y:S02]  /*7eb0*/  MOV R137, R21 ;  /* 0x0000001500897202 */ /* 0x000fe40000000f00 */
[----:B------:R-:W-:Y:S02]  /*7ec0*/  MOV R138, R22 ;  /* 0x00000016008a7202 */ /* 0x000fe40000000f00 */
[C---:B------:R-:W-:Y:S01]  /*7ed0*/  @P1 LOP3.LUT P3, RZ, R4.reuse, 0xff00, RZ, 0xc0, !PT ;  /* 0x0000ff0004ff1812 */ /* 0x040fe2000786c0ff */
[----:B------:R-:W1:Y:S01]  /*7ee0*/  @P1 LDC.64 R158, c[0x0][0x408] ;  /* 0x00010200ff9e1b82 */ /* 0x000e620000000a00 */
[----:B------:R-:W-:-:S03]  /*7ef0*/  @P1 LOP3.LUT P4, RZ, R4, 0xff0000, RZ, 0xc0, !PT ;  /* 0x00ff000004ff1812 */ /* 0x000fc6000788c0ff */
        /* <DEDUP_REMOVED lines=11> */
[----:B------:R-:W2:Y:S01]  /*7fb0*/  @P1 LDC.64 R2, c[0x0][0x408] ;  /* 0x00010200ff021b82 */ /* 0x000ea20000000a00 */
[----:B------:R-:W-:Y:S01]  /*7fc0*/  MOV R139, R23 ;  /* 0x00000017008b7202 */ /* 0x000fe20000000f00 */
[----:B0-----:R-:W-:Y:S01]  /*7fd0*/  @P1 FMUL.FTZ R157, R137, R157 ;  /* 0x0000009d899d1220 */ /* 0x001fe20000410000 */
[----:B------:R-:W-:Y:S01]  /*7fe0*/  @P2 FFMA.FTZ R139, R160, UR28, R23 ;  /* 0x0000001ca08b2c23 */ /* 0x000fe20008010017 */
[----:B------:R-:W-:-:S02]  /*7ff0*/  @P1 LOP3.LUT P2, RZ, R4, 0xff, RZ, 0xc0, !PT ;  /* 0x000000ff04ff1812 */ /* 0x000fc4000784c0ff */
        /* <DEDUP_REMOVED lines=14> */
.L_x_16834:
[----:B------:R-:W-:Y:S01]  /*80e0*/  PLOP3.LUT P5, PT, PT, PT, UP2, 0x80, 0x8 ;  /* 0x000000000008781c */ /* 0x000fe20003faf028 */
[----:B0-----:R-:W0:Y:S01]  /*80f0*/  @P1 LDC.64 R156, c[0x0][0x408] ;  /* 0x00010200ff9c1b82 */ /* 0x001e220000000a00 */
[----:B------:R-:W-:Y:S02]  /*8100*/  MOV R160, R20 ;  /* 0x0000001400a07202 */ /* 0x000fe40000000f00 */
        /* <DEDUP_REMOVED lines=35> */
.L_x_16833:
        /* <DEDUP_REMOVED lines=28> */
.L_x_16837:
        /* <DEDUP_REMOVED lines=10> */
.L_x_16838:
        /* <DEDUP_REMOVED lines=10> */
.L_x_16839:
[----:B------:R-:W-:Y:S05]  /*8640*/  @!P1 BRA `(.L_x_16835) ;  /* 0x0000000000b49947 */ /* 0x000fea0003800000 */
[----:B------:R-:W-:Y:S01]  /*8650*/  FMUL.FTZ R2, R139, UR25 ;  /* 0x000000198b027c20 */ /* 0x000fe20008410000 */
[----:B------:R-:W-:-:S03]  /*8660*/  ISETP.GE.U32.AND P2, PT, R4, 0x1000000, PT ;  /* 0x010000000400780c */ /* 0x000fc60003f46070 */
[----:B------:R-:W-:-:S05]  /*8670*/  FMUL.FTZ R2, R2, UR24 ;  /* 0x0000001802027c20 */ /* 0x000fca0008410000 */
[----:B------:R-:W-:Y:S01]  /*8680*/  SEL R135, R2, RZ, P2 ;  /* 0x000000ff02877207 */ /* 0x000fe20001000000 */
[----:B------:R-:W-:Y:S06]  /*8690*/  BRA `(.L_x_16835) ;  /* 0x0000000000a07947 */ /* 0x000fec0003800000 */
.L_x_16836:
        /* <DEDUP_REMOVED lines=10> */
.L_x_16840:
        /* <DEDUP_REMOVED lines=10> */
.L_x_16841:
        /* <DEDUP_REMOVED lines=10> */
.L_x_16842:
[----:B------:R-:W-:Y:S05]  /*8880*/  @!P1 BRA `(.L_x_16835) ;  /* 0x0000000000249947 */ /* 0x000fea0003800000 */
[----:B0-----:R-:W-:Y:S01]  /*8890*/  FFMA.FTZ R2, R199, UR9, R247 ;  /* 0x00000009c7027c23 */ /* 0x001fe200080100f7 */
[----:B------:R-:W-:-:S03]  /*88a0*/  ISETP.LT.AND P2, PT, RZ, UR29, PT ;  /* 0x0000001dff007c0c */ /* 0x000fc6000bf41270 */
[----:B------:R-:W-:-:S04]  /*88b0*/  FADD.FTZ R2, R201, -R2 ;  /* 0x80000002c9027221 */ /* 0x000fc80000010000 */
[----:B------:R-:W-:-:S05]  /*88c0*/  FMUL.FTZ R2, R2, UR28 ;  /* 0x0000001c02027c20 */ /* 0x000fca0008410000 */
[----:B------:R-:W-:Y:S02]  /*88d0*/  FSEL R2, R2, RZ, P2 ;  /* 0x000000ff02027208 */ /* 0x000fe40001000000 */
[----:B------:R-:W-:-:S03]  /*88e0*/  ISETP.GE.U32.AND P2, PT, R4, 0x1000000, PT ;  /* 0x010000000400780c */ /* 0x000fc60003f46070 */
[----:B------:R-:W-:-:S04]  /*88f0*/  FMUL.FTZ R2, R2, UR25 ;  /* 0x0000001902027c20 */ /* 0x000fc80008410000 */
[----:B------:R-:W-:-:S05]  /*8900*/  FMUL.FTZ R2, R2, UR24 ;  /* 0x0000001802027c20 */ /* 0x000fca0008410000 */
[----:B------:R-:W-:-:S07]  /*8910*/  SEL R135, R2, RZ, P2 ;  /* 0x000000ff02877207 */ /* 0x000fce0001000000 */
.L_x_16835:
        /* <DEDUP_REMOVED lines=48> */
.L_x_16844:
        /* <DEDUP_REMOVED lines=38> */
.L_x_16843:
        /* <DEDUP_REMOVED lines=28> */
.L_x_16847:
        /* <DEDUP_REMOVED lines=10> */
.L_x_16848:
        /* <DEDUP_REMOVED lines=10> */
.L_x_16849:
[----:B------:R-:W-:Y:S05]  /*9180*/  @!P1 BRA `(.L_x_16845) ;  /* 0x0000000000b49947 */ /* 0x000fea0003800000 */
[----:B------:R-:W-:Y:S01]  /*9190*/  FMUL.FTZ R2, R139, UR25 ;  /* 0x000000198b027c20 */ /* 0x000fe20008410000 */
[----:B------:R-:W-:-:S03]  /*91a0*/  ISETP.GE.U32.AND P2, PT, R5, 0x1000000, PT ;  /* 0x010000000500780c */ /* 0x000fc60003f46070 */
[----:B------:R-:W-:-:S05]  /*91b0*/  FMUL.FTZ R2, R2, UR24 ;  /* 0x0000001802027c20 */ /* 0x000fca0008410000 */
[----:B------:R-:W-:Y:S01]  /*91c0*/  SEL R135, R2, RZ, P2 ;  /* 0x000000ff02877207 */ /* 0x000fe20001000000 */
[----:B------:R-:W-:Y:S06]  /*91d0*/  BRA `(.L_x_16845) ;  /* 0x0000000000a07947 */ /* 0x000fec0003800000 */
.L_x_16846:
        /* <DEDUP_REMOVED lines=10> */
.L_x_16850:
        /* <DEDUP_REMOVED lines=10> */
.L_x_16851:
        /* <DEDUP_REMOVED lines=10> */
.L_x_16852:
        /* <DEDUP_REMOVED lines=10> */
.L_x_16845:
[----:B------:R-:W1:Y:S01]  /*9460*/  @P0 LDC.64 R4, c[0x0][0x478] ;  /* 0x00011e00ff040b82 */ /* 0x000e620000000a00 */
[----:B0-----:R-:W-:Y:S02]  /*9470*/  @P0 IADD3 R157, PT, PT, R246, 0x400, RZ ;  /* 0x00000400f69d0810 */ /* 0x001fe40007ffe0ff */
[----:B------:R-:W-:-:S05]  /*9480*/  @P1 IADD3 R159, PT, PT, R248, 0x400, RZ ;  /* 0x00000400f89f1810 */ /* 0x000fca0007ffe0ff */
[----:B------:R-:W0:Y:S01]  /*9490*/  @P1 LDC.64 R2, c[0x0][0x468] ;  /* 0x00011a00ff021b82 */ /* 0x000e220000000a00 */
[----:B-1----:R-:W-:-:S05]  /*94a0*/  @P0 IMAD.WIDE.U32 R4, R157, 0x10, R4 ;  /* 0x000000109d040825 */ /* 0x002fca00078e0004 */
[----:B------:R1:W-:Y:S01]  /*94b0*/  @P0 STG.E.128 desc[UR20][R4.64], R136 ;  /* 0x0000008804000986 */ /* 0x0003e2000c101d14 */
[----:B0-----:R-:W-:-:S05]  /*94c0*/  @P1 IMAD.WIDE.U32 R2, R159, 0x10, R2 ;  /* 0x000000109f021825 */ /* 0x001fca00078e0002 */
[----:B------:R1:W-:Y:S01]  /*94d0*/  @P1 STG.E.128 desc[UR20][R2.64], R132 ;  /* 0x0000008402001986 */ /* 0x0003e2000c101d14 */
[----:B------:R-:W-:Y:S05]  /*94e0*/  BRA.U !UP0, `(.L_x_16853) ;  /* 0x0000000508347547 */ /* 0x000fea000b800000 */
[----:B------:R-:W-:Y:S05]  /*94f0*/  @!P0 BRA `(.L_x_16854) ;  /* 0x0000000000988947 */ /* 0x000fea0003800000 */
[----:B------:R-:W-:Y:S01]  /*9500*/  PLOP3.LUT P2, PT, PT, PT, UP2, 0x80, 0x8 ;  /* 0x000000000008781c */ /* 0x000fe20003f4f028 */
[----:B------:R-:W0:Y:S01]  /*9510*/  @P1 LDC.64 R156, c[0x0][0x408] ;  /* 0x00010200ff9c1b82 */ /* 0x000e220000000a00 */
[----:B-1----:R-:W-:Y:S02]  /*9520*/  MOV R136, R12 ;  /* 0x0000000c00887202 */ /* 0x002fe40000000f00 */
[----:B------:R-:W-:Y:S02]  /*9530*/  MOV R137, R13 ;  /* 0x0000000d00897202 */ /* 0x000fe40000000f00 */
[----:B------:R-:W-:Y:S02]  /*9540*/  MOV R138, R14 ;  /* 0x0000000e008a7202 */ /* 0x000fe40000000f00 */
[C---:B------:R-:W-:Y:S02]  /*9550*/  @P1 LOP3.LUT P3, RZ, R6.reuse, 0xff00, RZ, 0xc0, !PT ;  /* 0x0000ff0006ff1812 */ /* 0x040fe4000786c0ff */
        /* <DEDUP_REMOVED lines=11> */
[----:B------:R-:W1:Y:S01]  /*9610*/  @P1 LDC.64 R2, c[0x0][0x408] ;  /* 0x00010200ff021b82 */ /* 0x000e620000000a00 */
[----:B------:R-:W-:Y:S01]  /*9620*/  @P2 FFMA.FTZ R138, R139, UR28, R14 ;  /* 0x0000001c8b8a2c23 */ /* 0x000fe2000801000e */
[----:B------:R-:W-:Y:S01]  /*9630*/  MOV R139, R15 ;  /* 0x0000000f008b7202 */ /* 0x000fe20000000f00 */
[----:B------:R-:W-:Y:S01]  /*9640*/  @P2 FFMA.FTZ R139, R158, UR28, R15 ;  /* 0x0000001c9e8b2c23 */ /* 0x000fe2000801000f */
[----:B------:R-:W-:Y:S01]  /*9650*/  @P1 LOP3.LUT P2, RZ, R6, 0xff, RZ, 0xc0, !PT ;  /* 0x000000ff06ff1812 */ /* 0x000fe2000784c0ff */
[----:B0-----:R-:W-:-:S03]  /*9660*/  @P1 FMUL.FTZ R157, R138, R157 ;  /* 0x0000009d8a9d1220 */ /* 0x001fc60000410000 */
[----:B------:R-:W0:Y:S01]  /*9670*/  @P1 LDC.64 R4, c[0x0][0x408] ;  /* 0x00010200ff041b82 */ /* 0x000e220000000a00 */
[----:B------:R-:W-:-:S05]  /*9680*/  @P1 FMUL.FTZ R156, R157, R156 ;  /* 0x0000009c9d9c1220 */ /* 0x000fca0000410000 */
[----:B------:R-:W-:Y:S01]  /*9690*/  @P1 SEL R134, R156, RZ, P4 ;  /* 0x000000ff9c861207 */ /* 0x000fe20002000000 */
[----:B-1----:R-:W-:-:S04]  /*96a0*/  @P1 FMUL.FTZ R3, R136, R3 ;  /* 0x0000000388031220 */ /* 0x002fc80000410000 */
[----:B------:R-:W-:Y:S01]  /*96b0*/  @P1 FMUL.FTZ R2, R3, R2 ;  /* 0x0000000203021220 */ /* 0x000fe20000410000 */
[----:B0-----:R-:W-:-:S04]  /*96c0*/  @P1 FMUL.FTZ R5, R137, R5 ;  /* 0x0000000589051220 */ /* 0x001fc80000410000 */
        /* <DEDUP_REMOVED lines=9> */
.L_x_16854:
[----:B------:R-:W-:Y:S01]  /*9760*/  PLOP3.LUT P5, PT, PT, PT, UP2, 0x80, 0x8 ;  /* 0x000000000008781c */ /* 0x000fe20003faf028 */
[----:B-1----:R-:W0:Y:S01]  /*9770*/  @P1 LDC.64 R4, c[0x0][0x408] ;  /* 0x00010200ff041b82 */ /* 0x002e220000000a00 */
        /* <DEDUP_REMOVED lines=36> */
.L_x_16853:
        /* <DEDUP_REMOVED lines=13> */
[----:B------:R-:W-:Y:S01]  /*9a90*/  FMUL.FTZ R136, R5, UR28 ;  /* 0x0000001c05887c20 */ /* 0x000fe20008410000 */
[----:B------:R-:W-:Y:S08]  /*9aa0*/  @!P1 BRA `(.L_x_16857) ;  /* 0x0000000000249947 */ /* 0x000ff00003800000 */
        /* <DEDUP_REMOVED lines=9> */
.L_x_16857:
        /* <DEDUP_REMOVED lines=10> */
.L_x_16858:
        /* <DEDUP_REMOVED lines=10> */
.L_x_16859:
[----:B------:R-:W-:Y:S02]  /*9c80*/  FSEL R139, R2, RZ, P2 ;  /* 0x000000ff028b7208 */ /* 0x000fe40001000000 */
[----:B------:R-:W-:Y:S02]  /*9c90*/  FSEL R138, R138, RZ, P2 ;  /* 0x000000ff8a8a7208 */ /* 0x000fe40001000000 */
[----:B------:R-:W-:Y:S02]  /*9ca0*/  FSEL R137, R137, RZ, P2 ;  /* 0x000000ff89897208 */ /* 0x000fe40001000000 */
[----:B------:R-:W-:Y:S01]  /*9cb0*/  FSEL R136, R136, RZ, P2 ;  /* 0x000000ff88887208 */ /* 0x000fe20001000000 */
[----:B------:R-:W-:Y:S06]  /*9cc0*/  @!P1 BRA `(.L_x_16855) ;  /* 0x0000000000b49947 */ /* 0x000fec0003800000 */
[----:B------:R-:W-:Y:S01]  /*9cd0*/  FMUL.FTZ R2, R139, UR25 ;  /* 0x000000198b027c20 */ /* 0x000fe20008410000 */
[----:B------:R-:W-:-:S03]  /*9ce0*/  ISETP.GE.U32.AND P2, PT, R6, 0x1000000, PT ;  /* 0x010000000600780c */ /* 0x000fc60003f46070 */
[----:B------:R-:W-:-:S05]  /*9cf0*/  FMUL.FTZ R2, R2, UR24 ;  /* 0x0000001802027c20 */ /* 0x000fca0008410000 */
[----:B------:R-:W-:Y:S01]  /*9d00*/  SEL R135, R2, RZ, P2 ;  /* 0x000000ff02877207 */ /* 0x000fe20001000000 */
[----:B------:R-:W-:Y:S06]  /*9d10*/  BRA `(.L_x_16855) ;  /* 0x0000000000a07947 */ /* 0x000fec0003800000 */
.L_x_16856:
[----:B-1----:R-:W0:Y:S01]  /*9d20*/  @P1 LDC.64 R2, c[0x0][0x408] ;  /* 0x00010200ff021b82 */ /* 0x002e220000000a00 */
[----:B------:R-:W-:Y:S01]  /*9d30*/  FFMA.FTZ R5, R215, UR9, R247 ;  /* 0x00000009d7057c23 */ /* 0x000fe200080100f7 */
[----:B------:R-:W-:-:S03]  /*9d40*/  ISETP.LT.AND P2, PT, RZ, UR29, PT ;  /* 0x0000001dff007c0c */ /* 0x000fc6000bf41270 */
[----:B------:R-:W-:-:S04]  /*9d50*/  FADD.FTZ R5, R140, -R5 ;  /* 0x800000058c057221 */ /* 0x000fc80000010000 */
[----:B------:R-:W-:-:S05]  /*9d60*/  FMUL.FTZ R5, R5, UR28 ;  /* 0x0000001c05057c20 */ /* 0x000fca0008410000 */
[----:B------:R-:W-:Y:S02]  /*9d70*/  FSEL R4, R5, RZ, P2 ;  /* 0x000000ff05047208 */ /* 0x000fe40001000000 */
[----:B------:R-:W-:-:S03]  /*9d80*/  @P1 ISETP.GE.U32.AND P2, PT, R6, 0x1000000, PT ;  /* 0x010000000600180c */ /* 0x000fc60003f46070 */
[----:B0-----:R-:W-:-:S04]  /*9d90*/  @P1 FMUL.FTZ R3, R4, R3 ;  /* 0x0000000304031220 */ /* 0x001fc80000410000 */
[----:B------:R-:W-:Y:S01]  /*9da0*/  @P1 FMUL.FTZ R2, R3, R2 ;  /* 0x0000000203021220 */ /* 0x000fe20000410000 */
        /* <DEDUP_REMOVED lines=10> */
.L_x_16860:
        /* <DEDUP_REMOVED lines=10> */
.L_x_16861:
        /* <DEDUP_REMOVED lines=10> */
.L_x_16862:
[----:B------:R-:W-:-:S07]  /*9f90*/  @P1 SEL R135, R2, RZ, P2 ;  /* 0x000000ff02871207 */ /* 0x000fce0001000000 */
.L_x_16855:
        /* <DEDUP_REMOVED lines=12> */
.L_x_16756:
[----:B------:R-:W1:Y:S08]  /*a060*/  S2UR UR9, SR_CTAID.X ;  /* 0x00000000000979c3 */ /* 0x000e700000002500 */
[----:B------:R-:W1:Y:S08]  /*a070*/  LDC R7, c[0x0][0x388] ;  /* 0x0000e200ff077b82 */ /* 0x000e700000000800 */
[----:B--2---:R-:W2:Y:S08]  /*a080*/  LDC.64 R2, c[0x0][0x440] ;  /* 0x00011000ff027b82 */ /* 0x004eb00000000a00 */
        /* <DEDUP_REMOVED lines=26> */
.L_x_16864:
        /* <DEDUP_REMOVED lines=13> */
.L_x_19447:


//--------------------- .text._ZN10layer_norm13ln_bwd_kernelINS_13Kernel_traitsI6__halfffffjLj5120ELj1ELj1ELj4ELj16ENS_18Kernel_traits_baseILj5120ES2_ffffjLj128EEEEELb1ELb1ELb0ELb0EEEvNS_9BwdParamsE --------------------------
	.section	.text._ZN10layer_norm13ln_bwd_kernelINS_13Kernel_traitsI6__halfffffjLj5120ELj1ELj1ELj4ELj16ENS_18Kernel_traits_baseILj5120ES2_ffffjLj128EEEEELb1ELb1ELb0ELb0EEEvNS_9BwdParamsE,"ax",@progbits
	.align	128
        .global         _ZN10layer_norm13ln_bwd_kernelINS_13Kernel_traitsI6__halfffffjLj5120ELj1ELj1ELj4ELj16ENS_18Kernel_traits_baseILj5120ES2_ffffjLj128EEEEELb1ELb1ELb0ELb0EEEvNS_9BwdParamsE
        .type           _ZN10layer_norm13ln_bwd_kernelINS_13Kernel_traitsI6__halfffffjLj5120ELj1ELj1ELj4ELj16ENS_18Kernel_traits_baseILj5120ES2_ffffjLj128EEEEELb1ELb1ELb0ELb0EEEvNS_9BwdParamsE,@function
        .size           _ZN10layer_norm13ln_bwd_kernelINS_13Kernel_traitsI6__halfffffjLj5120ELj1ELj1ELj4ELj16ENS_18Kernel_traits_baseILj5120ES2_ffffjLj128EEEEELb1ELb1ELb0ELb0EEEvNS_9BwdParamsE,(.L_x_19448 - _ZN10layer_norm13ln_bwd_kernelINS_13Kernel_traitsI6__halfffffjLj5120ELj1ELj1ELj4ELj16ENS_18Kernel_traits_baseILj5120ES2_ffffjLj128EEEEELb1ELb1ELb0ELb0EEEvNS_9BwdParamsE)
        .other          _ZN10layer_norm13ln_bwd_kernelINS_13Kernel_traitsI6__halfffffjLj5120ELj1ELj1ELj4ELj16ENS_18Kernel_traits_baseILj5120ES2_ffffjLj128EEEEELb1ELb1ELb0ELb0EEEvNS_9BwdParamsE,@"STO_CUDA_ENTRY STV_DEFAULT"
_ZN10layer_norm13ln_bwd_kernelINS_13Kernel_traitsI6__halfffffjLj5120ELj1ELj1ELj4ELj16ENS_18Kernel_traits_baseILj5120ES2_ffffjLj128EEEEELb1ELb1ELb0ELb0EEEvNS_9BwdParamsE:
.text._ZN10layer_norm13ln_bwd_kernelINS_13Kernel_traitsI6__halfffffjLj5120ELj1ELj1ELj4ELj16ENS_18Kernel_traits_baseILj5120ES2_ffffjLj128EEEEELb1ELb1ELb0ELb0EEEvNS_9BwdParamsE:
        /* <DEDUP_REMOVED lines=9> */
[----:B-1----:R-:W-:Y:S01]  /*0090*/  LOP3.LUT R22, R0, 0x7f, RZ, 0x3c, !PT ;  /* 0x0000007f00167812 */ /* 0x002fe200078e3cff */
[----:B------:R-:W1:Y:S01]  /*00a0*/  S2UR UR7, SR_CTAID.X ;  /* 0x00000000000779c3 */ /* 0x000e620000002500 */
[----:B------:R2:W-:Y:S01]  /*00b0*/  STL [R1+0x40], RZ ;  /* 0x000040ff01007387 */ /* 0x0005e20000100800 */
[----:B------:R-:W1:Y:S01]  /*00c0*/  LDCU UR4, c[0x0][0x384] ;  /* 0x00007080ff0477ac */ /* 0x000e620008000800 */
[----:B------:R-:W-:Y:S02]  /*00d0*/  LEA.HI.SX32 R22, R23, R22, 0x1e ;  /* 0x0000001617167211 */ /* 0x000fe400078ff2ff */
[----:B------:R-:W-:Y:S02]  /*00e0*/  MOV R23, R0 ;  /* 0x0000000000177202 */ /* 0x000fe40000000f00 */
[----:B------:R-:W-:-:S02]  /*00f0*/  ISETP.GE.U32.AND P4, PT, R22, 0x80, PT ;  /* 0x000000801600780c */ /* 0x000fc40003f86070 */
[C---:B------:R-:W-:Y:S02]  /*0100*/  ISETP.GE.U32.AND P5, PT, R22.reuse, 0x100, PT ;  /* 0x000001001600780c */ /* 0x040fe40003fa6070 */
[C---:B------:R-:W-:Y:S02]  /*0110*/  ISETP.GE.U32.AND P3, PT, R22.reuse, 0x180, PT ;  /* 0x000001801600780c */ /* 0x040fe40003f66070 */
[C---:B------:R-:W-:Y:S02]  /*0120*/  ISETP.GE.U32.AND P6, PT, R22.reuse, 0x200, PT ;  /* 0x000002001600780c */ /* 0x040fe40003fc6070 */
[C---:B------:R-:W-:Y:S02]  /*0130*/  ISETP.GE.U32.AND P0, PT, R22.reuse, 0x280, PT ;  /* 0x000002801600780c */ /* 0x040fe40003f06070 */
[C---:B------:R-:W-:Y:S02]  /*0140*/  ISETP.GE.U32.AND P1, PT, R22.reuse, 0x300, PT ;  /* 0x000003001600780c */ /* 0x040fe40003f26070 */
[----:B------:R-:W-:Y:S01]  /*0150*/  ISETP.GE.U32.AND P2, PT, R22, 0x380, PT ;  /* 0x000003801600780c */ /* 0x000fe20003f46070 */
[----:B------:R-:W3:Y:S01]  /*0160*/  @P4 LDC.64 R28, c[0x0][0x3d0] ;  /* 0x0000f400ff1c4b82 */ /* 0x000ee20000000a00 */
[----:B------:R-:W-:-:S04]  /*0170*/  @P4 LOP3.LUT R21, R21, 0x1, RZ, 0xfc, !PT ;  /* 0x0000000115154812 */ /* 0x000fc800078efcff */
[----:B------:R-:W-:-:S03]  /*0180*/  LOP3.LUT R21, R21, 0xfffffffb, RZ, 0xc0, !PT ;  /* 0xfffffffb15157812 */ /* 0x000fc600078ec0ff */
[----:B------:R-:W4:Y:S01]  /*0190*/  @P4 LDC.64 R30, c[0x0][0x3e8] ;  /* 0x0000fa00ff1e4b82 */ /* 0x000f220000000a00 */
[----:B------:R-:W-:-:S04]  /*01a0*/  @P5 LOP3.LUT R21, R21, 0x4, RZ, 0xfc, !PT ;  /* 0x0000000415155812 */ /* 0x000fc800078efcff */
[----:B------:R-:W-:-:S03]  /*01b0*/  LOP3.LUT R21, R21, 0xfffffff7, RZ, 0xc0, !PT ;  /* 0xfffffff715157812 */ /* 0x000fc600078ec0ff */
[----:B------:R-:W2:Y:S01]  /*01c0*/  @P5 LDC.64 R32, c[0x0][0x3d0] ;  /* 0x0000f400ff205b82 */ /* 0x000ea20000000a00 */
[----:B------:R-:W-:-:S04]  /*01d0*/  @P3 LOP3.LUT R21, R21, 0x8, RZ, 0xfc, !PT ;  /* 0x0000000815153812 */ /* 0x000fc800078efcff */
[----:B------:R-:W-:-:S03]  /*01e0*/  LOP3.LUT R21, R21, 0xffffffef, RZ, 0xc0, !PT ;  /* 0xffffffef15157812 */ /* 0x000fc600078ec0ff */
[----:B------:R-:W1:Y:S01]  /*01f0*/  @P5 LDC.64 R34, c[0x0][0x3e8] ;  /* 0x0000fa00ff225b82 */ /* 0x000e620000000a00 */
[----:B---3--:R-:W-:Y:S01]  /*0200*/  @P4 IMAD.WIDE.U32 R28, R23, 0x8, R28 ;  /* 0x00000008171c4825 */ /* 0x008fe200078e001c */
[----:B------:R-:W-:-:S06]  /*0210*/  @P6 LOP3.LUT R21, R21, 0x10, RZ, 0xfc, !PT ;  /* 0x0000001015156812 */ /* 0x000fcc00078efcff */
[----:B------:R-:W3:Y:S01]  /*0220*/  @P3 LDC.64 R36, c[0x0][0x3d0] ;  /* 0x0000f400ff243b82 */ /* 0x000ee20000000a00 */
[C---:B----4-:R-:W-:Y:S01]  /*0230*/  @P4 IMAD.WIDE.U32 R30, R23.reuse, 0x8, R30 ;  /* 0x00000008171e4825 */ /* 0x050fe200078e001e */
[----:B------:R-:W-:Y:S01]  /*0240*/  @P4 LOP3.LUT R23, R23, 0x80, RZ, 0xfc, !PT ;  /* 0x0000008017174812 */ /* 0x000fe200078efcff */
[----:B0-----:R0:W5:Y:S05]  /*0250*/  @P4 LDG.E.64 R2, desc[UR16][R28.64] ;  /* 0x000000101c024981 */ /* 0x00116a000c1e1b00 */
[----:B------:R-:W4:Y:S01]  /*0260*/  @P3 LDC.64 R38, c[0x0][0x3e8] ;  /* 0x0000fa00ff263b82 */ /* 0x000f220000000a00 */
[C---:B--2---:R-:W-:Y:S01]  /*0270*/  @P5 IMAD.WIDE.U32 R32, R23.reuse, 0x8, R32 ;  /* 0x0000000817205825 */ /* 0x044fe200078e0020 */
[----:B------:R2:W5:Y:S06]  /*0280*/  @P4 LDG.E.64 R4, desc[UR16][R30.64] ;  /* 0x000000101e044981 */ /* 0x00056c000c1e1b00 */
[----:B------:R-:W0:Y:S01]  /*0290*/  @P6 LDC.64 R40, c[0x0][0x3d0] ;  /* 0x0000f400ff286b82 */ /* 0x000e220000000a00 */
[C---:B-1----:R-:W-:Y:S01]  /*02a0*/  @P5 IMAD.WIDE.U32 R34, R23.reuse, 0x8, R34 ;  /* 0x0000000817225825 */ /* 0x042fe200078e0022 */
[----:B------:R-:W-:-:S06]  /*02b0*/  @P5 IADD3 R23, PT, PT, R23, 0x80, RZ ;  /* 0x0000008017175810 */ /* 0x000fcc0007ffe0ff */
[----:B------:R-:W1:Y:S01]  /*02c0*/  @P6 LDC.64 R42, c[0x0][0x3e8] ;  /* 0x0000fa00ff2a6b82 */ /* 0x000e620000000a00 */
[----:B---3--:R-:W-:-:S07]  /*02d0*/  @P3 IMAD.WIDE.U32 R36, R23, 0x8, R36 ;  /* 0x0000000817243825 */ /* 0x008fce00078e0024 */
[----:B------:R-:W3:Y:S01]  /*02e0*/  @P0 LDC.64 R44, c[0x0][0x3d0] ;  /* 0x0000f400ff2c0b82 */ /* 0x000ee20000000a00 */
[C---:B----4-:R-:W-:Y:S01]  /*02f0*/  @P3 IMAD.WIDE.U32 R38, R23.reuse, 0x8, R38 ;  /* 0x0000000817263825 */ /* 0x050fe200078e0026 */
[----:B------:R-:W-:-:S06]  /*0300*/  @P3 IADD3 R23, PT, PT, R23, 0x80, RZ ;  /* 0x0000008017173810 */ /* 0x000fcc0007ffe0ff */
[----:B------:R-:W4:Y:S01]  /*0310*/  @P0 LDC.64 R46, c[0x0][0x3e8] ;  /* 0x0000fa00ff2e0b82 */ /* 0x000f220000000a00 */
[C---:B------:R-:W-:Y:S01]  /*0320*/  ISETP.GE.U32.AND P3, PT, R22.reuse, 0x400, PT ;  /* 0x000004001600780c */ /* 0x040fe20003f66070 */
[----:B0-----:R-:W-:Y:S01]  /*0330*/  @P6 IMAD.WIDE.U32 R40, R23, 0x8, R40 ;  /* 0x0000000817286825 */ /* 0x001fe200078e0028 */
[----:B------:R-:W-:-:S05]  /*0340*/  ISETP.GE.U32.AND P4, PT, R22, 0x480, PT ;  /* 0x000004801600780c */ /* 0x000fca0003f86070 */
[----:B------:R-:W0:Y:S01]  /*0350*/  @P1 LDC.64 R48, c[0x0][0x3d0] ;  /* 0x0000f400ff301b82 */ /* 0x000e220000000a00 */
[C---:B-1----:R-:W-:Y:S01]  /*0360*/  @P6 IMAD.WIDE.U32 R42, R23.reuse, 0x8, R42 ;  /* 0x00000008172a6825 */ /* 0x042fe200078e002a */
[----:B------:R-:W-:-:S06]  /*0370*/  @P6 IADD3 R23, PT, PT, R23, 0x80, RZ ;  /* 0x0000008017176810 */ /* 0x000fcc0007ffe0ff */
[----:B------:R-:W1:Y:S01]  /*0380*/  @P1 LDC.64 R50, c[0x0][0x3e8] ;  /* 0x0000fa00ff321b82 */ /* 0x000e620000000a00 */
[----:B------:R-:W-:Y:S02]  /*0390*/  P2R R20, PR, RZ, 0x40 ;  /* 0x00000040ff147803 */ /* 0x000fe40000000000 */
[----:B------:R-:W-:-:S05]  /*03a0*/  LOP3.LUT P6, RZ, R21, 0x8, RZ, 0xc0, !PT ;  /* 0x0000000815ff7812 */ /* 0x000fca00078cc0ff */
[----:B------:R-:W1:Y:S01]  /*03b0*/  @P2 LDC.64 R52, c[0x0][0x3d0] ;  /* 0x0000f400ff342b82 */ /* 0x000e620000000a00 */
[----:B------:R-:W-:Y:S02]  /*03c0*/  P2R R0, PR, RZ, 0x40 ;  /* 0x00000040ff007803 */ /* 0x000fe40000000000 */
[----:B------:R-:W-:-:S05]  /*03d0*/  ISETP.GE.U32.AND P5, PT, R22, 0x500, PT ;  /* 0x000005001600780c */ /* 0x000fca0003fa6070 */
[----:B------:R-:W1:Y:S01]  /*03e0*/  @P2 LDC.64 R54, c[0x0][0x3e8] ;  /* 0x0000fa00ff362b82 */ /* 0x000e620000000a00 */
[----:B------:R-:W-:Y:S01]  /*03f0*/  LOP3.LUT P6, RZ, R21, 0x4, RZ, 0xc0, !PT ;  /* 0x0000000415ff7812 */ /* 0x000fe200078cc0ff */
[----:B---3--:R-:W-:-:S06]  /*0400*/  @P0 IMAD.WIDE.U32 R44, R23, 0x8, R44 ;  /* 0x00000008172c0825 */ /* 0x008fcc00078e002c */
[----:B------:R-:W3:Y:S01]  /*0410*/  @P3 LDC.64 R28, c[0x0][0x3d0] ;  /* 0x0000f400ff1c3b82 */ /* 0x000ee20000000a00 */
[----:B----4-:R-:W-:-:S07]  /*0420*/  @P0 IMAD.WIDE.U32 R46, R23, 0x8, R46 ;  /* 0x00000008172e0825 */ /* 0x010fce00078e002e */
[----:B--2---:R-:W2:Y:S01]  /*0430*/  @P3 LDC.64 R30, c[0x0][0x3e8] ;  /* 0x0000fa00ff1e3b82 */ /* 0x004ea20000000a00 */
[----:B------:R-:W-:Y:S01]  /*0440*/  @P0 IADD3 R23, PT, PT, R23, 0x80, RZ ;  /* 0x0000008017170810 */ /* 0x000fe20007ffe0ff */
[----:B------:R4:W-:Y:S06]  /*0450*/  STL [R1+0x44], RZ ;  /* 0x000044ff01007387 */ /* 0x0009ec0000100800 */
[----:B------:R-:W4:Y:S01]  /*0460*/  @P4 LDC.64 R60, c[0x0][0x3d0] ;  /* 0x0000f400ff3c4b82 */ /* 0x000f220000000a00 */
[C---:B0-----:R-:W-:Y:S01]  /*0470*/  @P1 IMAD.WIDE.U32 R48, R23.reuse, 0x8, R48 ;  /* 0x0000000817301825 */ /* 0x041fe200078e0030 */
[----:B------:R-:W5:Y:S06]  /*0480*/  @P6 LDG.E.64 R6, desc[UR16][R32.64] ;  /* 0x0000001020066981 */ /* 0x000f6c000c1e1b00 */
[----:B------:R-:W0:Y:S01]  /*0490*/  @P4 LDC.64 R62, c[0x0][0x3e8] ;  /* 0x0000fa00ff3e4b82 */ /* 0x000e220000000a00 */
[C---:B-1----:R-:W-:Y:S01]  /*04a0*/  @P1 IMAD.WIDE.U32 R50, R23.reuse, 0x8, R50 ;  /* 0x0000000817321825 */ /* 0x042fe200078e0032 */
[----:B------:R-:W-:Y:S01]  /*04b0*/  @P1 IADD3 R23, PT, PT, R23, 0x80, RZ ;  /* 0x0000008017171810 */ /* 0x000fe20007ffe0ff */
[----:B------:R-:W5:Y:S01]  /*04c0*/  @P6 LDG.E.64 R8, desc[UR16][R34.64] ;  /* 0x0000001022086981 */ /* 0x000f62000c1e1b00 */
[----:B------:R-:W-:-:S03]  /*04d0*/  ISETP.NE.AND P6, PT, R0, RZ, PT ;  /* 0x000000ff0000720c */ /* 0x000fc60003fc5270 */
[----:B------:R1:W-:Y:S01]  /*04e0*/  STL [R1+0x48], RZ ;  /* 0x000048ff01007387 */ /* 0x0003e20000100800 */
[----:B------:R-:W1:Y:S03]  /*04f0*/  @P5 LDC.64 R64, c[0x0][0x3d0] ;  /* 0x0000f400ff405b82 */ /* 0x000e660000000a00 */
[----:B------:R0:W-:Y:S05]  /*0500*/  STL [R1+0x4c], RZ ;  /* 0x00004cff01007387 */ /* 0x0001ea0000100800 */
[----:B------:R-:W1:Y:S01]  /*0510*/  @P5 LDC.64 R66, c[0x0][0x3e8] ;  /* 0x0000fa00ff425b82 */ /* 0x000e620000000a00 */
[----:B------:R0:W-:Y:S01]  /*0520*/  STL [R1+0x30], RZ ;  /* 0x000030ff01007387 */ /* 0x0001e20000100800 */
[----:B------:R-:W-:-:S03]  /*0530*/  @P2 IMAD.WIDE.U32 R52, R23, 0x8, R52 ;  /* 0x0000000817342825 */ /* 0x000fc600078e0034 */
[----:B------:R0:W-:Y:S01]  /*0540*/  STL [R1+0x34], RZ ;  /* 0x000034ff01007387 */ /* 0x0001e20000100800 */
[C---:B------:R-:W-:Y:S01]  /*0550*/  @P2 IMAD.WIDE.U32 R54, R23.reuse, 0x8, R54 ;  /* 0x0000000817362825 */ /* 0x040fe200078e0036 */
[----:B------:R-:W-:Y:S02]  /*0560*/  @P2 IADD3 R23, PT, PT, R23, 0x80, RZ ;  /* 0x0000008017172810 */ /* 0x000fe40007ffe0ff */
[----:B------:R0:W-:Y:S04]  /*0570*/  STL [R1+0x38], RZ ;  /* 0x000038ff01007387 */ /* 0x0001e80000100800 */
[----:B------:R0:W-:Y:S04]  /*0580*/  STL [R1+0x3c], RZ ;  /* 0x00003cff01007387 */ /* 0x0001e80000100800 */
[----:B------:R0:W-:Y:S04]  /*0590*/  STL [R1+0x20], RZ ;  /* 0x000020ff01007387 */ /* 0x0001e80000100800 */
[----:B------:R0:W-:Y:S01]  /*05a0*/  STL [R1+0x24], RZ ;  /* 0x000024ff01007387 */ /* 0x0001e20000100800 */
[----:B---3--:R-:W-:-:S03]  /*05b0*/  @P3 IMAD.WIDE.U32 R56, R23, 0x8, R28 ;  /* 0x0000000817383825 */ /* 0x008fc600078e001c */
[----:B------:R3:W-:Y:S01]  /*05c0*/  STL [R1+0x28], RZ ;  /* 0x000028ff01007387 */ /* 0x0007e20000100800 */
[----:B--2---:R-:W-:-:S03]  /*05d0*/  @P3 IMAD.WIDE.U32 R58, R23, 0x8, R30 ;  /* 0x00000008173a3825 */ /* 0x004fc600078e001e */
[----:B------:R3:W-:Y:S01]  /*05e0*/  STL [R1+0x2c], RZ ;  /* 0x00002cff01007387 */ /* 0x0007e20000100800 */
[----:B------:R-:W-:-:S03]  /*05f0*/  @P3 IADD3 R23, PT, PT, R23, 0x80, RZ ;  /* 0x0000008017173810 */ /* 0x000fc60007ffe0ff */
[----:B------:R-:W5:Y:S04]  /*0600*/  @P6 LDG.E.64 R10, desc[UR16][R36.64] ;  /* 0x00000010240a6981 */ /* 0x000f68000c1e1b00 */
[----:B------:R-:W5:Y:S01]  /*0610*/  @P6 LDG.E.64 R12, desc[UR16][R38.64] ;  /* 0x00000010260c6981 */ /* 0x000f62000c1e1b00 */
[----:B------:R-:W-:Y:S01]  /*0620*/  ISETP.NE.AND P6, PT, R20, RZ, PT ;  /* 0x000000ff1400720c */ /* 0x000fe20003fc5270 */
[----:B----4-:R-:W-:Y:S01]  /*0630*/  @P4 IMAD.WIDE.U32 R60, R23, 0x8, R60 ;  /* 0x00000008173c4825 */ /* 0x010fe200078e003c */
[----:B------:R-:W-:Y:S01]  /*0640*/  UISETP.GE.AND UP0, UPT, UR7, UR4, UPT ;  /* 0x000000040700728c */ /* 0x000fe2000bf06270 */
[----:B------:R-:W-:Y:S01]  /*0650*/  LOP3.LUT R21, R21, 0xfffffffd, RZ, 0xc0, !PT ;  /* 0xfffffffd15157812 */ /* 0x000fe200078ec0ff */
[----:B------:R-:W5:Y:S01]  /*0660*/  @P0 LDG.E.64 R18, desc[UR16][R44.64] ;  /* 0x000000102c120981 */ /* 0x000f62000c1e1b00 */
[C---:B0-----:R-:W-:Y:S01]  /*0670*/  @P4 IMAD.WIDE.U32 R62, R23.reuse, 0x8, R62 ;  /* 0x00000008173e4825 */ /* 0x041fe200078e003e */
[----:B------:R-:W-:-:S02]  /*0680*/  @P4 IADD3 R23, PT, PT, R23, 0x80, RZ ;  /* 0x0000008017174810 */ /* 0x000fc40007ffe0ff */
[----:B------:R-:W-:Y:S01]  /*0690*/  CS2R R132, SRZ ;  /* 0x0000000000847805 */ /* 0x000fe2000001ff00 */
[----:B------:R-:W5:Y:S02]  /*06a0*/  @P0 LDG.E.64 R24, desc[UR16][R46.64] ;  /* 0x000000102e180981 */ /* 0x000f64000c1e1b00 */
[C---:B-1----:R-:W-:Y:S02]  /*06b0*/  @P5 IMAD.WIDE.U32 R28, R23.reuse, 0x8, R64 ;  /* 0x00000008171c5825 */ /* 0x042fe400078e0040 */
[----:B------:R-:W5:Y:S02]  /*06c0*/  @P1 LDG.E.64 R26, desc[UR16][R48.64] ;  /* 0x00000010301a1981 */ /* 0x000f64000c1e1b00 */
[----:B------:R-:W-:Y:S02]  /*06d0*/  @P5 IMAD.WIDE.U32 R30, R23, 0x8, R66 ;  /* 0x00000008171e5825 */ /* 0x000fe400078e0042 */
[----:B------:R-:W5:Y:S01]  /*06e0*/  @P6 LDG.E.64 R14, desc[UR16][R40.64] ;  /* 0x00000010280e6981 */ /* 0x000f62000c1e1b00 */
[----:B------:R-:W-:-:S02]  /*06f0*/  @P5 LOP3.LUT R21, R21, 0x2, RZ, 0xfc, !PT ;  /* 0x0000000215155812 */ /* 0x000fc400078efcff */
[----:B------:R-:W-:Y:S02]  /*0700*/  CS2R R134, SRZ ;  /* 0x0000000000867805 */ /* 0x000fe4000001ff00 */
[----:B------:R-:W-:Y:S01]  /*0710*/  CS2R R128, SRZ ;  /* 0x0000000000807805 */ /* 0x000fe2000001ff00 */
[----:B------:R-:W5:Y:S01]  /*0720*/  @P6 LDG.E.64 R16, desc[UR16][R42.64] ;  /* 0x000000102a106981 */ /* 0x000f62000c1e1b00 */
[----:B------:R-:W-:Y:S02]  /*0730*/  CS2R R130, SRZ ;  /* 0x0000000000827805 */ /* 0x000fe4000001ff00 */
[----:B------:R-:W-:Y:S02]  /*0740*/  CS2R R124, SRZ ;  /* 0x00000000007c7805 */ /* 0x000fe4000001ff00 */
[----:B------:R-:W-:Y:S01]  /*0750*/  CS2R R126, SRZ ;  /* 0x00000000007e7805 */ /* 0x000fe2000001ff00 */
[----:B------:R-:W5:Y:S01]  /*0760*/  @P1 LDG.E.64 R136, desc[UR16][R50.64] ;  /* 0x0000001032881981 */ /* 0x000f62000c1e1b00 */
[----:B------:R-:W-:-:S02]  /*0770*/  CS2R R120, SRZ ;  /* 0x0000000000787805 */ /* 0x000fc4000001ff00 */
        /* <DEDUP_REMOVED lines=18> */
[----:B------:R0:W5:Y:S01]  /*08a0*/  @P4 LDG.E.64 R146, desc[UR16][R60.64] ;  /* 0x000000103c924981 */ /* 0x000162000c1e1b00 */
[----:B------:R-:W-:Y:S02]  /*08b0*/  CS2R R94, SRZ ;  /* 0x00000000005e7805 */ /* 0x000fe4000001ff00 */
[----:B------:R-:W-:Y:S02]  /*08c0*/  CS2R R88, SRZ ;  /* 0x0000000000587805 */ /* 0x000fe4000001ff00 */
[----:B------:R-:W-:Y:S01]  /*08d0*/  CS2R R90, SRZ ;  /* 0x00000000005a7805 */ /* 0x000fe2000001ff00 */
[----:B------:R1:W5:Y:S01]  /*08e0*/  @P4 LDG.E.64 R148, desc[UR16][R62.64] ;  /* 0x000000103e944981 */ /* 0x000362000c1e1b00 */
        /* <DEDUP_REMOVED lines=10> */
[----:B------:R-:W-:Y:S02]  /*0990*/  CS2R R68, SRZ ;  /* 0x0000000000447805 */ /* 0x000fe4000001ff00 */
[----:B------:R-:W-:Y:S02]  /*09a0*/  CS2R R70, SRZ ;  /* 0x0000000000467805 */ /* 0x000fe4000001ff00 */
[----:B------:R-:W-:Y:S02]  /*09b0*/  CS2R R64, SRZ ;  /* 0x0000000000407805 */ /* 0x000fe4000001ff00 */
[----:B------:R-:W-:Y:S02]  /*09c0*/  CS2R R66, SRZ ;  /* 0x0000000000427805 */ /* 0x000fe4000001ff00 */
        /* <DEDUP_REMOVED lines=16> */
[----:B--2---:R-:W-:Y:S02]  /*0ad0*/  CS2R R28, SRZ ;  /* 0x00000000001c7805 */ /* 0x004fe4000001ff00 */
[----:B----4-:R-:W-:Y:S01]  /*0ae0*/  CS2R R30, SRZ ;  /* 0x00000000001e7805 */ /* 0x010fe2000001ff00 */
[----:B---3--:R-:W-:Y:S06]  /*0af0*/  BRA.U UP0, `(.L_x_16865) ;  /* 0x000000f500107547 */ /* 0x008fec000b800000 */
        /* <DEDUP_REMOVED lines=21> */
[----:B------:R-:W-:Y:S01]  /*0c50*/  STL.S16 [R1+0xde], R23 ;  /* 0x0000de1701007387 */ /* 0x000fe20000100600 */
        /* <DEDUP_REMOVED lines=124> */
[--C-:B------:R-:W-:Y:S01]  /*1420*/  SHF.R.U64 R76, R148, 0x10, R149.reuse ;  /* 0x00000010944c7819 */ /* 0x100fe20000001295 */
[----:B------:R-:W-:Y:S01]  /*1430*/  UISETP.NE.AND.EX UP0, UPT, UR5, URZ, UPT, UP0 ;  /* 0x000000ff0500728c */ /* 0x000fe2000bf05300 */
[----:B------:R-:W-:Y:S01]  /*1440*/  MOV R77, R149 ;  /* 0x00000095004d7202 */ /* 0x000fe20000000f00 */
[----:B------:R0:W-:Y:S01]  /*1450*/  STL.S16 [R1+0x9e], R49 ;  /* 0x00009e3101007387 */ /* 0x0001e20000100600 */
[----:B------:R-:W-:-:S02]  /*1460*/  SHF.R.U32.HI R78, RZ, 0x10, R149 ;  /* 0x00000010ff4e7819 */ /* 0x000fc40000011695 */
[----:B-1----:R-:W-:Y:S02]  /*1470*/  CS2R R46, SRZ ;  /* 0x00000000002e7805 */ /* 0x002fe4000001ff00 */
[----:B------:R-:W-:Y:S01]  /*1480*/  MOV R79, R152 ;  /* 0x00000098004f7202 */ /* 0x000fe20000000f00 */
[----:B------:R-:W-:Y:S01]  /*1490*/  STL.S16 [R1+0x9c], R50 ;  /* 0x00009c3201007387 */ /* 0x000fe20000100600 */
[--C-:B------:R-:W-:Y:S01]  /*14a0*/  SHF.R.U64 R80, R152, 0x10, R153.reuse ;  /* 0x0000001098507819 */ /* 0x100fe20000001299 */
[----:B------:R-:W-:Y:S01]  /*14b0*/  UPLOP3.LUT UP2, UPT, UPT, UPT, UPT, 0x40, 0x4 ;  /* 0x000000000004789c */ /* 0x000fe20003f4e870 */
[----:B------:R-:W-:Y:S01]  /*14c0*/  MOV R81, R153 ;  /* 0x0000009900517202 */ /* 0x000fe20000000f00 */
[----:B------:R1:W-:Y:S01]  /*14d0*/  STL.S16 [R1+0x9a], R51 ;  /* 0x00009a3301007387 */ /* 0x0003e20000100600 */
[----:B------:R-:W-:Y:S02]  /*14e0*/  SHF.R.U32.HI R82, RZ, 0x10, R153 ;  /* 0x00000010ff527819 */ /* 0x000fe40000011699 */
[----:B0-----:R-:W-:Y:S01]  /*14f0*/  CS2R R48, SRZ ;  /* 0x0000000000307805 */ /* 0x001fe2000001ff00 */
[----:B------:R-:W0:Y:S01]  /*1500*/  LDCU UR24, c[0x0][0x408] ;  /* 0x00008100ff1877ac */ /* 0x000e220008000800 */
[----:B------:R-:W-:Y:S01]  /*1510*/  STL.S16 [R1+0x98], R52 ;  /* 0x0000983401007387 */ /* 0x000fe20000100600 */
[----:B------:R-:W2:Y:S03]  /*1520*/  LDCU UR6, c[0x0][0x388] ;  /* 0x00007100ff0677ac */ /* 0x000ea60008000800 */
[----:B------:R3:W-:Y:S01]  /*1530*/  STL.S16 [R1+0x96], R53 ;  /* 0x0000963501007387 */ /* 0x0007e20000100600 */
[----:B-1----:R-:W-:Y:S01]  /*1540*/  CS2R R50, SRZ ;  /* 0x0000000000327805 */ /* 0x002fe2000001ff00 */
[----:B------:R-:W1:Y:S02]  /*1550*/  LDCU.U8 UR18, c[0x0][0x410] ;  /* 0x00008200ff1277ac */ /* 0x000e640008000000 */
[----:B------:R-:W-:Y:S01]  /*1560*/  STL.S16 [R1+0x94], R4 ;  /* 0x0000940401007387 */ /* 0x000fe20000100600 */
[----:B------:R-:W4:Y:S03]  /*1570*/  LDCU UR19, c[0x0][0x400] ;  /* 0x00008000ff1377ac */ /* 0x000f260008000800 */
[----:B------:R-:W-:Y:S01]  /*1580*/  STL.S16 [R1+0x92], R54 ;  /* 0x0000923601007387 */ /* 0x000fe20000100600 */
[----:B---3--:R-:W-:Y:S01]  /*1590*/  CS2R R52, SRZ ;  /* 0x0000000000347805 */ /* 0x008fe2000001ff00 */
[----:B------:R-:W3:Y:S02]  /*15a0*/  LDCU.64 UR22, c[0x0][0x478] ;  /* 0x00008f00ff1677ac */ /* 0x000ee40008000a00 */
[----:B------:R-:W-:Y:S01]  /*15b0*/  STL.S16 [R1+0x90], R5 ;  /* 0x0000900501007387 */ /* 0x000fe20000100600 */
[----:B------:R-:W0:Y:S03]  /*15c0*/  LDCU.64 UR20, c[0x0][0x438] ;  /* 0x00008700ff1477ac */ /* 0x000e260008000a00 */
[----:B------:R2:W-:Y:S01]  /*15d0*/  STL.S16 [R1+0x8e], R55 ;  /* 0x00008e3701007387 */ /* 0x0005e20000100600 */
[----:B------:R-:W0:Y:S03]  /*15e0*/  LDCU.128 UR8, c[0x0][0x3c0] ;  /* 0x00007800ff0877ac */ /* 0x000e260008000c00 */
[----:B------:R-:W-:Y:S01]  /*15f0*/  STL.S16 [R1+0x8c], R8 ;  /* 0x00008c0801007387 */ /* 0x000fe20000100600 */
[----:B------:R-:W0:Y:S03]  /*1600*/  LDCU.64 UR26, c[0x0][0x380] ;  /* 0x00007000ff1a77ac */ /* 0x000e260008000a00 */
[----:B------:R-:W-:Y:S01]  /*1610*/  STL.S16 [R1+0x8a], R56 ;  /* 0x00008a3801007387 */ /* 0x000fe20000100600 */
[----:B--2---:R-:W-:-:S03]  /*1620*/  CS2R R54, SRZ ;  /* 0x0000000000367805 */ /* 0x004fc6000001ff00 */
[----:B------:R-:W-:Y:S04]  /*1630*/  STL.S16 [R1+0x88], R9 ;  /* 0x0000880901007387 */ /* 0x000fe80000100600 */
[----:B------:R2:W-:Y:S04]  /*1640*/  STL.S16 [R1+0x86], R57 ;  /* 0x0000863901007387 */ /* 0x0005e80000100600 */
[----:B------:R-:W-:Y:S04]  /*1650*/  STL.S16 [R1+0x84], R12 ;  /* 0x0000840c01007387 */ /* 0x000fe80000100600 */
        /* <DEDUP_REMOVED lines=41> */
[----:B------:R2:W-:Y:S04]  /*18f0*/  STL.S16 [R1+0x18], R82 ;  /* 0x0000185201007387 */ /* 0x0005e80000100600 */
[----:B------:R0:W-:Y:S01]  /*1900*/  STL [R1+0x40], RZ ;  /* 0x000040ff01007387 */ /* 0x0001e20000100800 */
[----:B-1----:R-:W-:-:S03]  /*1910*/  CS2R R80, SRZ ;  /* 0x0000000000507805 */ /* 0x002fc6000001ff00 */
        /* <DEDUP_REMOVED lines=11> */
[----:B0--34-:R1:W-:Y:S02]  /*19d0*/  STL [R1+0x2c], RZ ;  /* 0x00002cff01007387 */ /* 0x0193e40000100800 */
.L_x_16987:
[----:B------:R-:W0:Y:S01]  /*19e0*/  @UP0 LDCU.64 UR4, c[0x0][0x3e0] ;  /* 0x00007c00ff0407ac */ /* 0x000e220008000a00 */
[----:B------:R-:W-:Y:S02]  /*19f0*/  UIMAD.WIDE UR12, UR7, 0x4, UR8 ;  /* 0x00000004070c78a5 */ /* 0x000fe4000f8e0208 */
[----:B------:R-:W-:-:S04]  /*1a00*/  UIMAD.WIDE UR14, UR7, 0x4, UR10 ;  /* 0x00000004070e78a5 */ /* 0x000fc8000f8e020a */
[----:B------:R-:W-:Y:S02]  /*1a10*/  MOV R176, UR12 ;  /* 0x0000000c00b07c02 */ /* 0x000fe40008000f00 */
[----:B------:R-:W-:Y:S02]  /*1a20*/  MOV R177, UR13 ;  /* 0x0000000d00b17c02 */ /* 0x000fe40008000f00 */
[----:B------:R-:W-:-:S03]  /*1a30*/  PLOP3.LUT P0, PT, PT, PT, UP0, 0x80, 0x8 ;  /* 0x000000000008781c */ /* 0x000fc60003f0f008 */
[----:B------:R2:W3:Y:S01]  /*1a40*/  LDG.E R20, desc[UR16][R176.64] ;  /* 0x00000010b0147981 */ /* 0x0004e2000c1e1900 */
[----:B0-----:R-:W-:Y:S01]  /*1a50*/  @UP0 UIMAD.WIDE UR4, UR7, 0x4, UR4 ;  /* 0x00000004070408a5 */ /* 0x001fe2000f8e0204 */
[----:B--2---:R-:W-:Y:S02]  /*1a60*/  MOV R176, UR14 ;  /* 0x0000000e00b07c02 */ /* 0x004fe40008000f00 */
[----:B------:R-:W-:-:S05]  /*1a70*/  MOV R177, UR15 ;  /* 0x0000000f00b17c02 */ /* 0x000fca0008000f00 */
[----:B------:R0:W2:Y:S02]  /*1a80*/  LDG.E R178, desc[UR16][R176.64] ;  /* 0x00000010b0b27981 */ /* 0x0000a4000c1e1900 */
        /* <DEDUP_REMOVED lines=15> */
[----:B------:R-:W-:Y:S01]  /*1b80*/  ISETP.GE.U32.AND P2, PT, R22, 0x200, PT ;  /* 0x000002001600780c */ /* 0x000fe20003f46070 */
[----:B------:R-:W-:Y:S01]  /*1b90*/  HFMA2 R188, -RZ, RZ, 0, 0 ;  /* 0x00000000ffbc7431 */ /* 0x000fe200000001ff */
[----:B------:R-:W-:-:S02]  /*1ba0*/  @P1 LOP3.LUT R21, R21, 0x1, RZ, 0xfc, !PT ;  /* 0x0000000115151812 */ /* 0x000fc400078efcff */
[----:B------:R-:W-:Y:S02]  /*1bb0*/  MOV R187, RZ ;  /* 0x000000ff00bb7202 */ /* 0x000fe40000000f00 */
[----:B------:R-:W-:-:S04]  /*1bc0*/  LOP3.LUT R21, R21, 0xfffffffb, RZ, 0xc0, !PT ;  /* 0xfffffffb15157812 */ /* 0x000fc800078ec0ff */
[----:B------:R-:W-:-:S04]  /*1bd0*/  @P4 LOP3.LUT R21, R21, 0x4, RZ, 0xfc, !PT ;  /* 0x0000000415154812 */ /* 0x000fc800078efcff */
[----:B------:R-:W-:-:S04]  /*1be0*/  LOP3.LUT R21, R21, 0xfffffff7, RZ, 0xc0, !PT ;  /* 0xfffffff715157812 */ /* 0x000fc800078ec0ff */
[----:B------:R-:W-:-:S04]  /*1bf0*/  @P3 LOP3.LUT R21, R21, 0x8, RZ, 0xfc, !PT ;  /* 0x0000000815153812 */ /* 0x000fc800078efcff */
[----:B------:R-:W-:-:S04]  /*1c00*/  LOP3.LUT R21, R21, 0xffffffef, RZ, 0xc0, !PT ;  /* 0xffffffef15157812 */ /* 0x000fc800078ec0ff */
[----:B------:R-:W-:Y:S02]  /*1c10*/  @P2 LOP3.LUT R21, R21, 0x10, RZ, 0xfc, !PT ;  /* 0x0000001015152812 */ /* 0x000fe400078efcff */
[----:B---3--:R-:W-:-:S04]  /*1c20*/  FSEL R20, R20, RZ, !P5 ;  /* 0x000000ff14147208 */ /* 0x008fc80006800000 */
[----:B------:R-:W-:Y:S02]  /*1c30*/  R2UR UR14, R20 ;  /* 0x00000000140e72ca */ /* 0x000fe400000e0000 */
[----:B------:R-:W-:-:S04]  /*1c40*/  MOV R20, UR5 ;  /* 0x0000000500147c02 */ /* 0x000fc80008000f00 */
[----:B0-----:R-:W-:-:S04]  /*1c50*/  LEA.HI.SX32 R20, R20, R179, 0x1e ;  /* 0x000000b314147211 */ /* 0x001fc800078ff2ff */
[----:B------:R-:W-:Y:S02]  /*1c60*/  MOV R186, R20 ;  /* 0x0000001400ba7202 */ /* 0x000fe40000000f00 */
[----:B--2---:R-:W-:Y:S02]  /*1c70*/  R2UR UR13, R178 ;  /* 0x00000000b20d72ca */ /* 0x004fe400000e0000 */
[----:B----4-:R-:W-:Y:S02]  /*1c80*/  @P0 R2UR UR12, R176 ;  /* 0x00000000b00c02ca */ /* 0x010fe400000e0000 */
[----:B------:R-:W-:Y:S01]  /*1c90*/  ISETP.GE.U32.AND P0, PT, R22, 0x280, PT ;  /* 0x000002801600780c */ /* 0x000fe20003f06070 */
[----:B-----5:R-:W-:-:S12]  /*1ca0*/  @!P1 BRA `(.L_x_16867) ;  /* 0x0000000000ec9947 */ /* 0x020fd80003800000 */
[----:B------:R-:W0:Y:S01]  /*1cb0*/  LDC.64 R176, c[0x0][0x3a8] ;  /* 0x0000ea00ffb07b82 */ /* 0x000e220000000a00 */
[----:B------:R-:W-:Y:S01]  /*1cc0*/  ISETP.NE.U32.AND P1, PT, RZ, UR20, PT ;  /* 0x00000014ff007c0c */ /* 0x000fe2000bf25070 */
[----:B------:R-:W2:Y:S06]  /*1cd0*/  LDL.LU R249, [R1+0x40] ;  /* 0x0000400001f97983 */ /* 0x000eac0000300800 */
[----:B------:R-:W3:Y:S01]  /*1ce0*/  LDC.64 R180, c[0x0][0x428] ;  /* 0x00010a00ffb47b82 */ /* 0x000ee20000000a00 */
[----:B------:R-:W-:Y:S01]  /*1cf0*/  ISETP.NE.AND.EX P1, PT, RZ, UR21, PT, P1 ;  /* 0x00000015ff007c0c */ /* 0x000fe2000bf25310 */
[----:B------:R-:W4:Y:S04]  /*1d00*/  LDL.S16 R230, [R1+0xe4] ;  /* 0x0000e40001e67983 */ /* 0x000f280000100600 */
[----:B------:R-:W4:Y:S02]  /*1d10*/  LDL.LU R229, [R1+0x44] ;  /* 0x0000440001e57983 */ /* 0x000f240000300800 */
[----:B------:R-:W1:Y:S02]  /*1d20*/  LDC.64 R210, c[0x0][0x3b0] ;  /* 0x0000ec00ffd27b82 */ /* 0x000e640000000a00 */
[----:B------:R-:W4:Y:S04]  /*1d30*/  LDL.S16 R218, [R1+0xe2] ;  /* 0x0000e20001da7983 */ /* 0x000f280000100600 */
[----:B------:R-:W4:Y:S01]  /*1d40*/  LDL.LU R217, [R1+0x48] ;  /* 0x0000480001d97983 */ /* 0x000f220000300800 */
[C---:B0-----:R-:W-:Y:S01]  /*1d50*/  IMAD.WIDE.U32 R176, R20.reuse, 0x10, R176 ;  /* 0x0000001014b07825 */ /* 0x041fe200078e00b0 */
[----:B------:R-:W0:Y:S02]  /*1d60*/  @P1 LDC.64 R186, c[0x0][0x438] ;  /* 0x00010e00ffba1b82 */ /* 0x000e240000000a00 */
[----:B------:R-:W4:Y:S04]  /*1d70*/  LDL.S16 R188, [R1+0xe0] ;  /* 0x0000e00001bc7983 */ /* 0x000f280000100600 */
[----:B------:R-:W2:Y:S01]  /*1d80*/  LDG.E.128 R176, desc[UR16][R176.64] ;  /* 0x00000010b0b07981 */ /* 0x000ea2000c1e1d00 */
[----:B---3--:R-:W-:-:S03]  /*1d90*/  IMAD.WIDE.U32 R180, R20, 0x10, R180 ;  /* 0x0000001014b47825 */ /* 0x008fc600078e00b4 */
[----:B------:R-:W3:Y:S04]  /*1da0*/  LDL.LU R184, [R1+0x4c] ;  /* 0x00004c0001b87983 */ /* 0x000ee80000300800 */
[----:B------:R-:W4:Y:S01]  /*1db0*/  LDG.E.128 R180, desc[UR16][R180.64] ;  /* 0x00000010b4b47981 */ /* 0x000f22000c1e1d00 */
[----:B0-----:R-:W-:-:S05]  /*1dc0*/  @P1 IMAD.WIDE.U32 R186, R20, 0x10, R186 ;  /* 0x0000001014ba1825 */ /* 0x001fca00078e00ba */
[----:B------:R1:W5:Y:S02]  /*1dd0*/  @P1 LDG.E.128 R24, desc[UR16][R186.64] ;  /* 0x00000010ba181981 */ /* 0x000364000c1e1d00 */
[C---:B-1----:R-:W-:Y:S02]  /*1de0*/  IMAD.WIDE.U32 R186, R20.reuse, 0x4, R210 ;  /* 0x0000000414ba7825 */ /* 0x042fe400078e00d2 */
[----:B------:R-:W3:Y:S04]  /*1df0*/  LDL.S16 R211, [R1+0xe6] ;  /* 0x0000e60001d37983 */ /* 0x000ee80000100600 */
[----:B------:R0:W5:Y:S02]  /*1e00*/  LDG.E R19, desc[UR16][R186.64] ;  /* 0x00000010ba137981 */ /* 0x000164000c1e1900 */
[----:B0-----:R-:W-:Y:S01]  /*1e10*/  IADD3 R186, PT, PT, R20, 0x80, RZ ;  /* 0x0000008014ba7810 */ /* 0x001fe20007ffe0ff */
[----:B--2---:R-:W-:-:S04]  /*1e20*/  FADD.FTZ R23, R176, -UR14 ;  /* 0x8000000eb0177e21 */ /* 0x004fc80008010000 */
[----:B------:R-:W-:Y:S01]  /*1e30*/  FMUL.FTZ R213, R23, UR13 ;  /* 0x0000000d17d57c20 */ /* 0x000fe20008410000 */
[----:B------:R-:W-:-:S03]  /*1e40*/  FADD.FTZ R177, R177, -UR14 ;  /* 0x8000000eb1b17e21 */ /* 0x000fc60008010000 */
[----:B----4-:R-:W-:-:S05]  /*1e50*/  FFMA.FTZ R249, R180, R213, R249 ;  /* 0x000000d5b4f97223 */ /* 0x010fca00000100f9 */
[----:B------:R0:W-:Y:S01]  /*1e60*/  STL [R1+0x40], R249 ;  /* 0x000040f901007387 */ /* 0x0001e20000100800 */
[----:B------:R-:W-:Y:S01]  /*1e70*/  FADD.FTZ R178, R178, -UR14 ;  /* 0x8000000eb2b27e21 */ /* 0x000fe20008010000 */
[----:B0-----:R-:W-:-:S04]  /*1e80*/  FMUL.FTZ R249, R177, UR13 ;  /* 0x0000000db1f97c20 */ /* 0x001fc80008410000 */
[----:B------:R-:W-:Y:S01]  /*1e90*/  FFMA.FTZ R229, R181, R249, R229 ;  /* 0x000000f9b5e57223 */ /* 0x000fe200000100e5 */
[----:B------:R-:W-:-:S04]  /*1ea0*/  HADD2.F32 R176, -RZ, R230.H0_H0 ;  /* 0x200000e6ffb07230 */ /* 0x000fc80000004100 */
[----:B------:R0:W-:Y:S01]  /*1eb0*/  STL [R1+0x44], R229 ;  /* 0x000044e501007387 */ /* 0x0001e20000100800 */
[----:B------:R-:W-:Y:S01]  /*1ec0*/  FMUL.FTZ R230, R181, R176 ;  /* 0x000000b0b5e67220 */ /* 0x000fe20000410000 */
[----:B---3--:R-:W-:Y:S02]  /*1ed0*/  HADD2.F32 R23, -RZ, R211.H0_H0 ;  /* 0x200000d3ff177230 */ /* 0x008fe40000004100 */
[----:B0-----:R-:W-:Y:S01]  /*1ee0*/  FMUL.FTZ R229, R178, UR13 ;  /* 0x0000000db2e57c20 */ /* 0x001fe20008410000 */
[----:B------:R-:W-:Y:S02]  /*1ef0*/  HADD2.F32 R176, -RZ, R218.H0_H0 ;  /* 0x200000daffb07230 */ /* 0x000fe40000004100 */
[----:B------:R-:W-:Y:S01]  /*1f00*/  FADD.FTZ R179, R179, -UR14 ;  /* 0x8000000eb3b37e21 */ /* 0x000fe20008010000 */
[----:B------:R-:W-:Y:S01]  /*1f10*/  FFMA.FTZ R217, R182, R229, R217 ;  /* 0x000000e5b6d97223 */ /* 0x000fe200000100d9 */
[----:B------:R-:W-:Y:S01]  /*1f20*/  FMUL.FTZ R23, R180, R23 ;  /* 0x00000017b4177220 */ /* 0x000fe20000410000 */
[----:B------:R-:W-:-:S03]  /*1f30*/  FMUL.FTZ R218, R182, R176 ;  /* 0x000000b0b6da7220 */ /* 0x000fc60000410000 */
[----:B------:R0:W-:Y:S01]  /*1f40*/  STL [R1+0x48], R217 ;  /* 0x000048d901007387 */ /* 0x0001e20000100800 */
[----:B------:R-:W-:Y:S01]  /*1f50*/  FADD.FTZ R176, RZ, R23 ;  /* 0x00000017ffb07221 */ /* 0x000fe20000010000 */
[----:B------:R-:W-:Y:S01]  /*1f60*/  FFMA.FTZ R177, R213, R23, RZ ;  /* 0x00000017d5b17223 */ /* 0x000fe200000100ff */
[----:B------:R-:W-:Y:S02]  /*1f70*/  HADD2.F32 R178, -RZ, R188.H0_H0 ;  /* 0x200000bcffb27230 */ /* 0x000fe40000004100 */
[----:B0-----:R-:W-:Y:S01]  /*1f80*/  FMUL.FTZ R217, R179, UR13 ;  /* 0x0000000db3d97c20 */ /* 0x001fe20008410000 */
[----:B------:R-:W-:Y:S01]  /*1f90*/  FADD.FTZ R176, R176, R230 ;  /* 0x000000e6b0b07221 */ /* 0x000fe20000010000 */
[----:B------:R-:W-:Y:S02]  /*1fa0*/  FFMA.FTZ R177, R249, R230, R177 ;  /* 0x000000e6f9b17223 */ /* 0x000fe400000100b1 */
[----:B------:R-:W-:Y:S01]  /*1fb0*/  FFMA.FTZ R184, R183, R217, R184 ;  /* 0x000000d9b7b87223 */ /* 0x000fe200000100b8 */
[----:B------:R-:W-:Y:S01]  /*1fc0*/  FADD.FTZ R176, R176, R218 ;  /* 0x000000dab0b07221 */ /* 0x000fe20000010000 */
[----:B------:R-:W-:-:S03]  /*1fd0*/  FFMA.FTZ R177, R229, R218, R177 ;  /* 0x000000dae5b17223 */ /* 0x000fc600000100b1 */
[----:B------:R0:W-:Y:S01]  /*1fe0*/  STL [R1+0x4c], R184 ;  /* 0x00004cb801007387 */ /* 0x0001e20000100800 */
[----:B------:R-:W-:Y:S01]  /*1ff0*/  FADD.FTZ R104, R104, R180 ;  /* 0x000000b468687221 */ /* 0x000fe20000010000 */
[----:B------:R-:W-:Y:S01]  /*2000*/  FADD.FTZ R105, R105, R181 ;  /* 0x000000b569697221 */ /* 0x000fe20000010000 */
[----:B------:R-:W-:Y:S01]  /*2010*/  FADD.FTZ R106, R106, R182 ;  /* 0x000000b66a6a7221 */ /* 0x000fe20000010000 */
[----:B------:R-:W-:Y:S01]  /*2020*/  FADD.FTZ R107, R107, R183 ;  /* 0x000000b76b6b7221 */ /* 0x000fe20000010000 */
[----:B0-----:R-:W-:-:S04]  /*2030*/  FMUL.FTZ R184, R183, R178 ;  /* 0x000000b2b7b87220 */ /* 0x001fc80000410000 */
[----:B------:R-:W-:Y:S01]  /*2040*/  FADD.FTZ R188, R176, R184 ;  /* 0x000000b8b0bc7221 */ /* 0x000fe20000010000 */
[----:B------:R-:W-:-:S07]  /*2050*/  FFMA.FTZ R187, R217, R184, R177 ;  /* 0x000000b8d9bb7223 */ /* 0x000fce00000100b1 */
.L_x_16867:
[----:B------:R-:W-:Y:S05]  /*2060*/  BSYNC.RECONVERGENT B0 ;  /* 0x0000000000007941 */ /* 0x000fea0003800200 */
.L_x_16866:
[----:B------:R-:W-:Y:S04]  /*2070*/  BSSY.RECONVERGENT B0, `(.L_x_16868) ;  /* 0x000003e000007945 */ /* 0x000fe80003800200 */
[----:B------:R-:W-:Y:S05]  /*2080*/  @!P4 BRA `(.L_x_16869) ;  /* 0x0000000000f0c947 */ /* 0x000fea0003800000 */
[----:B------:R-:W0:Y:S01]  /*2090*/  LDC.64 R176, c[0x0][0x3a8] ;  /* 0x0000ea00ffb07b82 */ /* 0x000e220000000a00 */
[----:B------:R-:W2:Y:S04]  /*20a0*/  LDL.S16 R210, [R1+0xde] ;  /* 0x0000de0001d27983 */ /* 0x000ea80000100600 */
[----:B------:R-:W3:Y:S03]  /*20b0*/  LDL.LU R247, [R1+0x30] ;  /* 0x0000300001f77983 */ /* 0x000ee60000300800 */
[----:B------:R-:W4:Y:S01]  /*20c0*/  LDC.64 R180, c[0x0][0x428] ;  /* 0x00010a00ffb47b82 */ /* 0x000f220000000a00 */
[----:B------:R-:W-:Y:S01]  /*20d0*/  ISETP.NE.U32.AND P1, PT, RZ, UR20, PT ;  /* 0x00000014ff007c0c */ /* 0x000fe2000bf25070 */
[----:B------:R-:W3:Y:S01]  /*20e0*/  LDL.S16 R228, [R1+0xdc] ;  /* 0x0000dc0001e47983 */ /* 0x000ee20000100600 */
[----:B0-----:R-:W-:-:S04]  /*20f0*/  IMAD.WIDE.U32 R176, R186, 0x10, R176 ;  /* 0x00000010bab07825 */ /* 0x001fc800078e00b0 */
[----:B----4-:R-:W-:Y:S02]  /*2100*/  IMAD.WIDE.U32 R180, R186, 0x10, R180 ;  /* 0x00000010bab47825 */ /* 0x010fe400078e00b4 */
[----:B------:R-:W4:Y:S01]  /*2110*/  LDG.E.128 R176, desc[UR16][R176.64] ;  /* 0x00000010b0b07981 */ /* 0x000f22000c1e1d00 */
[----:B------:R-:W-:-:S03]  /*2120*/  ISETP.NE.AND.EX P1, PT, RZ, UR21, PT, P1 ;  /* 0x00000015ff007c0c */ /* 0x000fc6000bf25310 */
[----:B------:R-:W3:Y:S04]  /*2130*/  LDL.LU R227, [R1+0x34] ;  /* 0x0000340001e37983 */ /* 0x000ee80000300800 */
[----:B------:R-:W3:Y:S06]  /*2140*/  LDG.E.128 R180, desc[UR16][R180.64] ;  /* 0x00000010b4b47981 */ /* 0x000eec000c1e1d00 */
[----:B------:R-:W0:Y:S02]  /*2150*/  @P1 LDC.64 R204, c[0x0][0x438] ;  /* 0x00010e00ffcc1b82 */ /* 0x000e240000000a00 */
[----:B0-----:R-:W-:-:S05]  /*2160*/  @P1 IMAD.WIDE.U32 R204, R186, 0x10, R204 ;  /* 0x00000010bacc1825 */ /* 0x001fca00078e00cc */
[----:B------:R0:W5:Y:S02]  /*2170*/  @P1 LDG.E.128 R136, desc[UR16][R204.64] ;  /* 0x00000010cc881981 */ /* 0x000164000c1e1d00 */
[----:B0-----:R-:W0:Y:S02]  /*2180*/  LDC.64 R204, c[0x0][0x3b0] ;  /* 0x0000ec00ffcc7b82 */ /* 0x001e240000000a00 */
[----:B0-----:R-:W-:-:S05]  /*2190*/  IMAD.WIDE.U32 R204, R186, 0x4, R204 ;  /* 0x00000004bacc7825 */ /* 0x001fca00078e00cc */
[----:B------:R0:W5:Y:S04]  /*21a0*/  LDG.E R18, desc[UR16][R204.64] ;  /* 0x00000010cc127981 */ /* 0x000168000c1e1900 */
[----:B------:R-:W3:Y:S01]  /*21b0*/  LDL.S16 R205, [R1+0xda] ;  /* 0x0000da0001cd7983 */ /* 0x000ee20000100600 */
[----:B----4-:R-:W-:-:S03]  /*21c0*/  FADD.FTZ R17, R176, -UR14 ;  /* 0x8000000eb0117e21 */ /* 0x010fc60008010000 */
[----:B------:R-:W4:Y:S01]  /*21d0*/  LDL.LU R176, [R1+0x38] ;  /* 0x0000380001b07983 */ /* 0x000f220000300800 */
[----:B------:R-:W-:Y:S01]  /*21e0*/  FMUL.FTZ R211, R17, UR13 ;  /* 0x0000000d11d37c20 */ /* 0x000fe20008410000 */
[----:B--2---:R-:W-:Y:S02]  /*21f0*/  HADD2.F32 R17, -RZ, R210.H0_H0 ;  /* 0x200000d2ff117230 */ /* 0x004fe40000004100 */
[----:B------:R-:W2:Y:S01]  /*2200*/  LDL.S16 R210, [R1+0xd8] ;  /* 0x0000d80001d27983 */ /* 0x000ea20000100600 */
[----:B---3--:R-:W-:Y:S01]  /*2210*/  FFMA.FTZ R247, R180, R211, R247 ;  /* 0x000000d3b4f77223 */ /* 0x008fe200000100f7 */
[----:B------:R-:W-:Y:S01]  /*2220*/  FADD.FTZ R100, R100, R180 ;  /* 0x000000b464647221 */ /* 0x000fe20000010000 */
[----:B------:R-:W-:Y:S01]  /*2230*/  FMUL.FTZ R248, R180, R17 ;  /* 0x00000011b4f87220 */ /* 0x000fe20000410000 */
[----:B------:R-:W-:Y:S04]  /*2240*/  STL [R1+0x14], R211 ;  /* 0x000014d301007387 */ /* 0x000fe80000100800 */
[----:B------:R3:W-:Y:S04]  /*2250*/  STL [R1+0x30], R247 ;  /* 0x000030f701007387 */ /* 0x0007e80000100800 */
[----:B------:R-:W2:Y:S01]  /*2260*/  LDL.LU R180, [R1+0x3c] ;  /* 0x00003c0001b47983 */ /* 0x000ea20000300800 */
[----:B------:R-:W-:-:S04]  /*2270*/  FADD.FTZ R177, R177, -UR14 ;  /* 0x8000000eb1b17e21 */ /* 0x000fc80008010000 */
[----:B---3--:R-:W-:Y:S01]  /*2280*/  FMUL.FTZ R247, R177, UR13 ;  /* 0x0000000db1f77c20 */ /* 0x008fe20008410000 */
[----:B------:R-:W-:-:S03]  /*2290*/  FADD.FTZ R178, R178, -UR14 ;  /* 0x8000000eb2b27e21 */ /* 0x000fc60008010000 */
[----:B------:R-:W-:Y:S01]  /*22a0*/  FFMA.FTZ R227, R181, R247, R227 ;  /* 0x000000f7b5e37223 */ /* 0x000fe200000100e3 */
[----:B------:R-:W-:-:S04]  /*22b0*/  FADD.FTZ R179, R179, -UR14 ;  /* 0x8000000eb3b37e21 */ /* 0x000fc80008010000 */
[----:B------:R3:W-:Y:S01]  /*22c0*/  STL [R1+0x34], R227 ;  /* 0x000034e301007387 */ /* 0x0007e20000100800 */
[----:B0-----:R-:W-:Y:S01]  /*22d0*/  FMUL.FTZ R204, R179, UR13 ;  /* 0x0000000db3cc7c20 */ /* 0x001fe20008410000 */
[----:B---3--:R-:W-:Y:S01]  /*22e0*/  FMUL.FTZ R227, R178, UR13 ;  /* 0x0000000db2e37c20 */ /* 0x008fe20008410000 */
[----:B------:R-:W-:Y:S02]  /*22f0*/  HADD2.F32 R17, -RZ, R228.H0_H0 ;  /* 0x200000e4ff117230 */ /* 0x000fe40000004100 */
[----:B------:R-:W-:-:S03]  /*2300*/  FFMA.FTZ R177, R211, R248, R187 ;  /* 0x000000f8d3b17223 */ /* 0x000fc600000100bb */
[----:B------:R-:W-:-:S04]  /*2310*/  FMUL.FTZ R228, R181, R17 ;  /* 0x00000011b5e47220 */ /* 0x000fc80000410000 */
[----:B------:R-:W-:Y:S01]  /*2320*/  FFMA.FTZ R177, R247, R228, R177 ;  /* 0x000000e4f7b17223 */ /* 0x000fe200000100b1 */
[----:B------:R-:W-:Y:S01]  /*2330*/  FADD.FTZ R101, R101, R181 ;  /* 0x000000b565657221 */ /* 0x000fe20000010000 */
[----:B------:R-:W-:Y:S01]  /*2340*/  FADD.FTZ R102, R102, R182 ;  /* 0x000000b666667221 */ /* 0x000fe20000010000 */
[----:B------:R-:W-:Y:S01]  /*2350*/  FADD.FTZ R103, R103, R183 ;  /* 0x000000b767677221 */ /* 0x000fe20000010000 */
[----:B------:R-:W-:Y:S01]  /*2360*/  IADD3 R186, PT, PT, R186, 0x80, RZ ;  /* 0x00000080baba7810 */ /* 0x000fe20007ffe0ff */
[----:B------:R-:W-:-:S05]  /*2370*/  HADD2.F32 R17, -RZ, R205.H0_H0 ;  /* 0x200000cdff117230 */ /* 0x000fca0000004100 */
[----:B------:R-:W-:-:S04]  /*2380*/  FMUL.FTZ R205, R182, R17 ;  /* 0x00000011b6cd7220 */ /* 0x000fc80000410000 */
[----:B------:R-:W-:Y:S01]  /*2390*/  FFMA.FTZ R177, R227, R205, R177 ;  /* 0x000000cde3b17223 */ /* 0x000fe200000100b1 */
[----:B----4-:R-:W-:-:S05]  /*23a0*/  FFMA.FTZ R176, R182, R227, R176 ;  /* 0x000000e3b6b07223 */ /* 0x010fca00000100b0 */
[----:B------:R0:W-:Y:S01]  /*23b0*/  STL [R1+0x38], R176 ;  /* 0x000038b001007387 */ /* 0x0001e20000100800 */
[----:B--2---:R-:W-:-:S05]  /*23c0*/  FFMA.FTZ R180, R183, R204, R180 ;  /* 0x000000ccb7b47223 */ /* 0x004fca00000100b4 */
[----:B------:R2:W-:Y:S01]  /*23d0*/  STL [R1+0x3c], R180 ;  /* 0x00003cb401007387 */ /* 0x0005e20000100800 */
[----:B0-----:R-:W-:Y:S01]  /*23e0*/  FADD.FTZ R176, R188, R248 ;  /* 0x000000f8bcb07221 */ /* 0x001fe20000010000 */
[----:B------:R-:W-:-:S03]  /*23f0*/  HADD2.F32 R17, -RZ, R210.H0_H0 ;  /* 0x200000d2ff117230 */ /* 0x000fc60000004100 */
[----:B------:R-:W-:Y:S02]  /*2400*/  FADD.FTZ R176, R176, R228 ;  /* 0x000000e4b0b07221 */ /* 0x000fe40000010000 */
[----:B------:R-:W-:Y:S02]  /*2410*/  FMUL.FTZ R17, R183, R17 ;  /* 0x00000011b7117220 */ /* 0x000fe40000410000 */
[----:B------:R-:W-:Y:S02]  /*2420*/  FADD.FTZ R176, R176, R205 ;  /* 0x000000cdb0b07221 */ /* 0x000fe40000010000 */
[----:B------:R-:W-:Y:S02]  /*2430*/  FFMA.FTZ R187, R204, R17, R177 ;  /* 0x00000011ccbb7223 */ /* 0x000fe400000100b1 */
[----:B--2---:R-:W-:-:S07]  /*2440*/  FADD.FTZ R188, R176, R17 ;  /* 0x00000011b0bc7221 */ /* 0x004fce0000010000 */
.L_x_16869:
[----:B------:R-:W-:Y:S05]  /*2450*/  BSYNC.RECONVERGENT B0 ;  /* 0x0000000000007941 */ /* 0x000fea0003800200 */
.L_x_16868:
        /* <DEDUP_REMOVED lines=13> */
[----:B------:R-:W3:Y:S04]  /*2530*/  LDG.E.128 R180, desc[UR16][R180.64] ;  /* 0x00000010b4b47981 */ /* 0x000ee8000c1e1d00 */
[----:B------:R-:W3:Y:S02]  /*2540*/  LDL.S16 R194, [R1+0xd2] ;  /* 0x0000d20001c27983 */ /* 0x000ee40000100600 */
[----:B------:R-:W0:Y:S02]  /*2550*/  @P1 LDC.64 R210, c[0x0][0x438] ;  /* 0x00010e00ffd21b82 */ /* 0x000e240000000a00 */
[----:B0-----:R-:W-:-:S05]  /*2560*/  @P1 IMAD.WIDE.U32 R210, R186, 0x10, R210 ;  /* 0x00000010bad21825 */ /* 0x001fca00078e00d2 */
[----:B------:R0:W5:Y:S02]  /*2570*/  @P1 LDG.E.128 R140, desc[UR16][R210.64] ;  /* 0x00000010d28c1981 */ /* 0x000164000c1e1d00 */
[----:B0-----:R-:W0:Y:S02]  /*2580*/  LDC.64 R210, c[0x0][0x3b0] ;  /* 0x0000ec00ffd27b82 */ /* 0x001e240000000a00 */
[----:B0-----:R-:W-:-:S05]  /*2590*/  IMAD.WIDE.U32 R210, R186, 0x4, R210 ;  /* 0x00000004bad27825 */ /* 0x001fca00078e00d2 */
[----:B------:R0:W5:Y:S01]  /*25a0*/  LDG.E R16, desc[UR16][R210.64] ;  /* 0x00000010d2107981 */ /* 0x000162000c1e1900 */
[----:B----4-:R-:W-:-:S03]  /*25b0*/  FADD.FTZ R15, R176, -UR14 ;  /* 0x8000000eb00f7e21 */ /* 0x010fc60008010000 */
[----:B------:R-:W4:Y:S01]  /*25c0*/  LDL.LU R176, [R1+0x28] ;  /* 0x0000280001b07983 */ /* 0x000f220000300800 */
[----:B0-----:R-:W-:Y:S01]  /*25d0*/  FMUL.FTZ R211, R15, UR13 ;  /* 0x0000000d0fd37c20 */ /* 0x001fe20008410000 */
[----:B--2---:R-:W-:Y:S02]  /*25e0*/  HADD2.F32 R15, -RZ, R237.H0_H0 ;  /* 0x200000edff0f7230 */ /* 0x004fe40000004100 */
[----:B------:R-:W2:Y:S01]  /*25f0*/  LDL.S16 R210, [R1+0xd0] ;  /* 0x0000d00001d27983 */ /* 0x000ea20000100600 */
[----:B---3--:R-:W-:Y:S01]  /*2600*/  FFMA.FTZ R226, R180, R211, R226 ;  /* 0x000000d3b4e27223 */ /* 0x008fe200000100e2 */
[----:B------:R-:W-:Y:S02]  /*2610*/  FADD.FTZ R96, R96, R180 ;  /* 0x000000b460607221 */ /* 0x000fe40000010000 */
[----:B------:R-:W-:Y:S01]  /*2620*/  STL [R1+0xc], R211 ;  /* 0x00000cd301007387 */ /* 0x000fe20000100800 */
[----:B------:R-:W-:-:S03]  /*2630*/  FMUL.FTZ R246, R180, R15 ;  /* 0x0000000fb4f67220 */ /* 0x000fc60000410000 */
[----:B------:R0:W-:Y:S04]  /*2640*/  STL [R1+0x20], R226 ;  /* 0x000020e201007387 */ /* 0x0001e80000100800 */
[----:B------:R-:W3:Y:S01]  /*2650*/  LDL.LU R180, [R1+0x2c] ;  /* 0x00002c0001b47983 */ /* 0x000ee20000300800 */
[----:B------:R-:W-:Y:S02]  /*2660*/  HADD2.F32 R15, -RZ, R209.H0_H0 ;  /* 0x200000d1ff0f7230 */ /* 0x000fe40000004100 */
[----:B------:R-:W-:Y:S01]  /*2670*/  FADD.FTZ R177, R177, -UR14 ;  /* 0x8000000eb1b17e21 */ /* 0x000fe20008010000 */
[----:B------:R-:W-:Y:S01]  /*2680*/  FADD.FTZ R178, R178, -UR14 ;  /* 0x8000000eb2b27e21 */ /* 0x000fe20008010000 */
[----:B------:R-:W-:Y:S02]  /*2690*/  FADD.FTZ R179, R179, -UR14 ;  /* 0x8000000eb3b37e21 */ /* 0x000fe40008010000 */
[----:B------:R-:W-:Y:S01]  /*26a0*/  FMUL.FTZ R237, R177, UR13 ;  /* 0x0000000db1ed7c20 */ /* 0x000fe20008410000 */
[----:B0-----:R-:W-:Y:S01]  /*26b0*/  FMUL.FTZ R226, R181, R15 ;  /* 0x0000000fb5e27220 */ /* 0x001fe20000410000 */
[----:B------:R-:W-:Y:S01]  /*26c0*/  FMUL.FTZ R209, R178, UR13 ;  /* 0x0000000db2d17c20 */ /* 0x000fe20008410000 */
[----:B------:R-:W-:-:S02]  /*26d0*/  HADD2.F32 R15, -RZ, R194.H0_H0 ;  /* 0x200000c2ff0f7230 */ /* 0x000fc40000004100 */
[----:B------:R-:W-:Y:S01]  /*26e0*/  FMUL.FTZ R194, R179, UR13 ;  /* 0x0000000db3c27c20 */ /* 0x000fe20008410000 */
[----:B------:R-:W-:-:S05]  /*26f0*/  FFMA.FTZ R203, R181, R237, R203 ;  /* 0x000000edb5cb7223 */ /* 0x000fca00000100cb */
[----:B------:R0:W-:Y:S01]  /*2700*/  STL [R1+0x24], R203 ;  /* 0x000024cb01007387 */ /* 0x0001e20000100800 */
[----:B------:R-:W-:-:S04]  /*2710*/  FFMA.FTZ R177, R211, R246, R187 ;  /* 0x000000f6d3b17223 */ /* 0x000fc800000100bb */
[----:B------:R-:W-:Y:S01]  /*2720*/  FFMA.FTZ R177, R237, R226, R177 ;  /* 0x000000e2edb17223 */ /* 0x000fe200000100b1 */
[----:B0-----:R-:W-:-:S04]  /*2730*/  FMUL.FTZ R203, R182, R15 ;  /* 0x0000000fb6cb7220 */ /* 0x001fc80000410000 */
[----:B------:R-:W-:Y:S01]  /*2740*/  FFMA.FTZ R177, R209, R203, R177 ;  /* 0x000000cbd1b17223 */ /* 0x000fe200000100b1 */
[----:B------:R-:W-:Y:S01]  /*2750*/  FADD.FTZ R97, R97, R181 ;  /* 0x000000b561617221 */ /* 0x000fe20000010000 */
[----:B------:R-:W-:Y:S01]  /*2760*/  FADD.FTZ R98, R98, R182 ;  /* 0x000000b662627221 */ /* 0x000fe20000010000 */
[----:B------:R-:W-:Y:S01]  /*2770*/  FADD.FTZ R99, R99, R183 ;  /* 0x000000b763637221 */ /* 0x000fe20000010000 */
[----:B------:R-:W-:Y:S01]  /*2780*/  IADD3 R186, PT, PT, R186, 0x80, RZ ;  /* 0x00000080baba7810 */ /* 0x000fe20007ffe0ff */
[----:B----4-:R-:W-:-:S05]  /*2790*/  FFMA.FTZ R176, R182, R209, R176 ;  /* 0x000000d1b6b07223 */ /* 0x010fca00000100b0 */
[----:B------:R0:W-:Y:S01]  /*27a0*/  STL [R1+0x28], R176 ;  /* 0x000028b001007387 */ /* 0x0001e20000100800 */
[----:B---3--:R-:W-:-:S05]  /*27b0*/  FFMA.FTZ R180, R183, R194, R180 ;  /* 0x000000c2b7b47223 */ /* 0x008fca00000100b4 */
[----:B------:R3:W-:Y:S01]  /*27c0*/  STL [R1+0x2c], R180 ;  /* 0x00002cb401007387 */ /* 0x0007e20000100800 */
[----:B0-----:R-:W-:Y:S01]  /*27d0*/  FADD.FTZ R176, R188, R246 ;  /* 0x000000f6bcb07221 */ /* 0x001fe20000010000 */
[----:B--2---:R-:W-:-:S03]  /*27e0*/  HADD2.F32 R15, -RZ, R210.H0_H0 ;  /* 0x200000d2ff0f7230 */ /* 0x004fc60000004100 */
[----:B------:R-:W-:Y:S02]  /*27f0*/  FADD.FTZ R176, R176, R226 ;  /* 0x000000e2b0b07221 */ /* 0x000fe40000010000 */
[----:B------:R-:W-:Y:S02]  /*2800*/  FMUL.FTZ R15, R183, R15 ;  /* 0x0000000fb70f7220 */ /* 0x000fe40000410000 */
[----:B------:R-:W-:Y:S02]  /*2810*/  FADD.FTZ R176, R176, R203 ;  /* 0x000000cbb0b07221 */ /* 0x000fe40000010000 */
[----:B------:R-:W-:Y:S02]  /*2820*/  FFMA.FTZ R187, R194, R15, R177 ;  /* 0x0000000fc2bb7223 */ /* 0x000fe400000100b1 */
[----:B---3--:R-:W-:-:S07]  /*2830*/  FADD.FTZ R188, R176, R15 ;  /* 0x0000000fb0bc7221 */ /* 0x008fce0000010000 */
.L_x_16871:
[----:B------:R-:W-:Y:S05]  /*2840*/  BSYNC.RECONVERGENT B0 ;  /* 0x0000000000007941 */ /* 0x000fea0003800200 */
.L_x_16870:
[----:B------:R-:W-:Y:S04]  /*2850*/  BSSY.RECONVERGENT B0, `(.L_x_16872) ;  /* 0x0000036000007945 */ /* 0x000fe80003800200 */
[----:B------:R-:W-:Y:S05]  /*2860*/  @!P2 BRA `(.L_x_16873) ;  /* 0x0000000000d0a947 */ /* 0x000fea0003800000 */
[----:B------:R-:W-:Y:S01]  /*2870*/  ISETP.NE.U32.AND P1, PT, RZ, UR20, PT ;  /* 0x00000014ff007c0c */ /* 0x000fe2000bf25070 */
[----:B------:R-:W0:Y:S01]  /*2880*/  LDC.64 R176, c[0x0][0x3a8] ;  /* 0x0000ea00ffb07b82 */ /* 0x000e220000000a00 */
[----:B------:R-:W2:Y:S02]  /*2890*/  LDL.S16 R208, [R1+0xce] ;  /* 0x0000ce0001d07983 */ /* 0x000ea40000100600 */
[----:B------:R-:W-:Y:S02]  /*28a0*/  ISETP.NE.AND.EX P1, PT, RZ, UR21, PT, P1 ;  /* 0x00000015ff007c0c */ /* 0x000fe4000bf25310 */
[----:B------:R-:W3:Y:S03]  /*28b0*/  LDL.S16 R202, [R1+0xcc] ;  /* 0x0000cc0001ca7983 */ /* 0x000ee60000100600 */
[----:B------:R-:W4:Y:S01]  /*28c0*/  LDC.64 R180, c[0x0][0x428] ;  /* 0x00010a00ffb47b82 */ /* 0x000f220000000a00 */
[----:B------:R-:W3:Y:S07]  /*28d0*/  LDL.S16 R193, [R1+0xca] ;  /* 0x0000ca0001c17983 */ /* 0x000eee0000100600 */
[----:B------:R-:W1:Y:S01]  /*28e0*/  @P1 LDC.64 R210, c[0x0][0x438] ;  /* 0x00010e00ffd21b82 */ /* 0x000e620000000a00 */
[----:B0-----:R-:W-:-:S06]  /*28f0*/  IMAD.WIDE.U32 R176, R186, 0x10, R176 ;  /* 0x00000010bab07825 */ /* 0x001fcc00078e00b0 */
[----:B------:R-:W2:Y:S01]  /*2900*/  LDG.E.128 R176, desc[UR16][R176.64] ;  /* 0x00000010b0b07981 */ /* 0x000ea2000c1e1d00 */
[----:B----4-:R-:W-:-:S06]  /*2910*/  IMAD.WIDE.U32 R180, R186, 0x10, R180 ;  /* 0x00000010bab47825 */ /* 0x010fcc00078e00b4 */
[----:B------:R-:W4:Y:S01]  /*2920*/  LDG.E.128 R180, desc[UR16][R180.64] ;  /* 0x00000010b4b47981 */ /* 0x000f22000c1e1d00 */
[----:B-1----:R-:W-:-:S05]  /*2930*/  @P1 IMAD.WIDE.U32 R210, R186, 0x10, R210 ;  /* 0x00000010bad21825 */ /* 0x002fca00078e00d2 */
[----:B------:R0:W5:Y:S02]  /*2940*/  @P1 LDG.E.128 R144, desc[UR16][R210.64] ;  /* 0x00000010d2901981 */ /* 0x000164000c1e1d00 */
[----:B0-----:R-:W0:Y:S02]  /*2950*/  LDC.64 R210, c[0x0][0x3b0] ;  /* 0x0000ec00ffd27b82 */ /* 0x001e240000000a00 */
[----:B0-----:R-:W-:-:S05]  /*2960*/  IMAD.WIDE.U32 R210, R186, 0x4, R210 ;  /* 0x00000004bad27825 */ /* 0x001fca00078e00d2 */
[----:B------:R0:W5:Y:S04]  /*2970*/  LDG.E R14, desc[UR16][R210.64] ;  /* 0x00000010d20e7981 */ /* 0x000168000c1e1900 */
[----:B------:R-:W3:Y:S01]  /*2980*/  LDL.S16 R210, [R1+0xc8] ;  /* 0x0000c80001d27983 */ /* 0x000ee20000100600 */
[----:B------:R-:W-:Y:S01]  /*2990*/  IADD3 R186, PT, PT, R186, 0x80, RZ ;  /* 0x00000080baba7810 */ /* 0x000fe20007ffe0ff */
[----:B--2---:R-:W-:-:S04]  /*29a0*/  FADD.FTZ R13, R176, -UR14 ;  /* 0x8000000eb00d7e21 */ /* 0x004fc80008010000 */
[----:B0-----:R-:W-:Y:S01]  /*29b0*/  FMUL.FTZ R211, R13, UR13 ;  /* 0x0000000d0dd37c20 */ /* 0x001fe20008410000 */
[----:B------:R-:W-:-:S05]  /*29c0*/  HADD2.F32 R13, -RZ, R208.H0_H0 ;  /* 0x200000d0ff0d7230 */ /* 0x000fca0000004100 */
[----:B----4-:R-:W-:Y:S01]  /*29d0*/  FMUL.FTZ R245, R180, R13 ;  /* 0x0000000db4f57220 */ /* 0x010fe20000410000 */
[----:B---3--:R-:W-:Y:S01]  /*29e0*/  HADD2.F32 R13, -RZ, R202.H0_H0 ;  /* 0x200000caff0d7230 */ /* 0x008fe20000004100 */
[----:B------:R0:W-:Y:S01]  /*29f0*/  STL [R1+0x8], R211 ;  /* 0x000008d301007387 */ /* 0x0001e20000100800 */
[----:B------:R-:W-:-:S03]  /*2a00*/  FADD.FTZ R177, R177, -UR14 ;  /* 0x8000000eb1b17e21 */ /* 0x000fc60008010000 */
[----:B------:R-:W-:Y:S01]  /*2a10*/  FMUL.FTZ R225, R181, R13 ;  /* 0x0000000db5e17220 */ /* 0x000fe20000410000 */
[----:B------:R-:W-:Y:S02]  /*2a20*/  HADD2.F32 R13, -RZ, R193.H0_H0 ;  /* 0x200000c1ff0d7230 */ /* 0x000fe40000004100 */
[----:B------:R-:W-:Y:S01]  /*2a30*/  FMUL.FTZ R236, R177, UR13 ;  /* 0x0000000db1ec7c20 */ /* 0x000fe20008410000 */
[----:B------:R-:W-:Y:S01]  /*2a40*/  FADD.FTZ R178, R178, -UR14 ;  /* 0x8000000eb2b27e21 */ /* 0x000fe20008010000 */
[----:B------:R-:W-:Y:S01]  /*2a50*/  FADD.FTZ R176, R188, R245 ;  /* 0x000000f5bcb07221 */ /* 0x000fe20000010000 */
[----:B------:R-:W-:Y:S01]  /*2a60*/  FFMA.FTZ R177, R211, R245, R187 ;  /* 0x000000f5d3b17223 */ /* 0x000fe200000100bb */
[----:B------:R-:W-:Y:S01]  /*2a70*/  FMUL.FTZ R202, R182, R13 ;  /* 0x0000000db6ca7220 */ /* 0x000fe20000410000 */
[----:B------:R-:W-:Y:S01]  /*2a80*/  FMUL.FTZ R208, R178, UR13 ;  /* 0x0000000db2d07c20 */ /* 0x000fe20008410000 */
        /* <DEDUP_REMOVED lines=14> */
[----:B------:R-:W-:-:S05]  /*2b70*/  HADD2.F32 R13, -RZ, R210.H0_H0 ;  /* 0x200000d2ff0d7230 */ /* 0x000fca0000004100 */
[----:B------:R-:W-:-:S04]  /*2b80*/  FMUL.FTZ R13, R183, R13 ;  /* 0x0000000db70d7220 */ /* 0x000fc80000410000 */
[----:B------:R-:W-:Y:S01]  /*2b90*/  FADD.FTZ R188, R176, R13 ;  /* 0x0000000db0bc7221 */ /* 0x000fe20000010000 */
[----:B0-----:R-:W-:-:S07]  /*2ba0*/  FFMA.FTZ R187, R193, R13, R177 ;  /* 0x0000000dc1bb7223 */ /* 0x001fce00000100b1 */
.L_x_16873:
[----:B------:R-:W-:Y:S05]  /*2bb0*/  BSYNC.RECONVERGENT B0 ;  /* 0x0000000000007941 */ /* 0x000fea0003800200 */
.L_x_16872:
        /* <DEDUP_REMOVED lines=54> */
.L_x_16875:
[----:B------:R-:W-:Y:S05]  /*2f20*/  BSYNC.RECONVERGENT B0 ;  /* 0x0000000000007941 */ /* 0x000fea0003800200 */
.L_x_16874:
[----:B------:R-:W-:Y:S01]  /*2f30*/  ISETP.GE.U32.AND P1, PT, R22, 0x300, PT ;  /* 0x000003001600780c */ /* 0x000fe20003f26070 */
[----:B------:R-:W-:-:S12]  /*2f40*/  BSSY.RECONVERGENT B0, `(.L_x_16876) ;  /* 0x0000036000007945 */ /* 0x000fd80003800200 */
        /* <DEDUP_REMOVED lines=8> */
[----:B------:R-:W1:Y:S02]  /*2fd0*/  @P2 LDC.64 R176, c[0x0][0x438] ;  /* 0x00010e00ffb02b82 */ /* 0x000e640000000a00 */
[----:B-1----:R-:W-:-:S05]  /*2fe0*/  @P2 IMAD.WIDE.U32 R176, R186, 0x10, R176 ;  /* 0x00000010bab02825 */ /* 0x002fca00078e00b0 */
[----:B------:R1:W5:Y:S01]  /*2ff0*/  @P2 LDG.E.128 R152, desc[UR16][R176.64] ;  /* 0x00000010b0982981 */ /* 0x000362000c1e1d00 */
[----:B0-----:R-:W-:-:S06]  /*3000*/  IMAD.WIDE.U32 R180, R186, 0x10, R180 ;  /* 0x00000010bab47825 */ /* 0x001fcc00078e00b4 */
[----:B------:R-:W2:Y:S01]  /*3010*/  LDG.E.128 R180, desc[UR16][R180.64] ;  /* 0x00000010b4b47981 */ /* 0x000ea2000c1e1d00 */
[----:B-1----:R-:W0:Y:S01]  /*3020*/  LDC.64 R176, c[0x0][0x3a8] ;  /* 0x0000ea00ffb07b82 */ /* 0x002e220000000a00 */
[----:B----4-:R-:W-:-:S05]  /*3030*/  IMAD.WIDE.U32 R210, R186, 0x4, R210 ;  /* 0x00000004bad27825 */ /* 0x010fca00078e00d2 */
[----:B------:R1:W5:Y:S04]  /*3040*/  LDG.E R10, desc[UR16][R210.64] ;  /* 0x00000010d20a7981 */ /* 0x000368000c1e1900 */
[----:B------:R-:W4:Y:S01]  /*3050*/  LDL.S16 R210, [R1+0xb8] ;  /* 0x0000b80001d27983 */ /* 0x000f220000100600 */
[----:B0-----:R-:W-:-:S06]  /*3060*/  IMAD.WIDE.U32 R176, R186, 0x10, R176 ;  /* 0x00000010bab07825 */ /* 0x001fcc00078e00b0 */
[----:B------:R-:W3:Y:S01]  /*3070*/  LDG.E.128 R176, desc[UR16][R176.64] ;  /* 0x00000010b0b07981 */ /* 0x000ee2000c1e1d00 */
[----:B------:R-:W-:Y:S01]  /*3080*/  IADD3 R186, PT, PT, R186, 0x80, RZ ;  /* 0x00000080baba7810 */ /* 0x000fe20007ffe0ff */
[----:B--2---:R-:W-:Y:S01]  /*3090*/  FADD.FTZ R84, R84, R180 ;  /* 0x000000b454547221 */ /* 0x004fe20000010000 */
[----:B------:R-:W-:Y:S01]  /*30a0*/  FADD.FTZ R85, R85, R181 ;  /* 0x000000b555557221 */ /* 0x000fe20000010000 */
[----:B---3--:R-:W-:-:S04]  /*30b0*/  FADD.FTZ R9, R176, -UR14 ;  /* 0x8000000eb0097e21 */ /* 0x008fc80008010000 */
[----:B-1----:R-:W-:Y:S01]  /*30c0*/  FMUL.FTZ R211, R9, UR13 ;  /* 0x0000000d09d37c20 */ /* 0x002fe20008410000 */
[----:B------:R-:W-:-:S05]  /*30d0*/  HADD2.F32 R9, -RZ, R215.H0_H0 ;  /* 0x200000d7ff097230 */ /* 0x000fca0000004100 */
[----:B------:R-:W-:Y:S01]  /*30e0*/  FMUL.FTZ R243, R180, R9 ;  /* 0x00000009b4f37220 */ /* 0x000fe20000410000 */
[----:B------:R-:W-:Y:S01]  /*30f0*/  HADD2.F32 R9, -RZ, R200.H0_H0 ;  /* 0x200000c8ff097230 */ /* 0x000fe20000004100 */
[----:B------:R0:W-:Y:S01]  /*3100*/  STL [R1], R211 ;  /* 0x000000d301007387 */ /* 0x0001e20000100800 */
        /* <DEDUP_REMOVED lines=8> */
[----:B----4-:R-:W-:Y:S02]  /*3190*/  HADD2.F32 R9, -RZ, R210.H0_H0 ;  /* 0x200000d2ff097230 */ /* 0x010fe40000004100 */
[----:B------:R-:W-:Y:S01]  /*31a0*/  FMUL.FTZ R215, R178, UR13 ;  /* 0x0000000db2d77c20 */ /* 0x000fe20008410000 */
[----:B------:R-:W-:Y:S01]  /*31b0*/  FADD.FTZ R179, R179, -UR14 ;  /* 0x8000000eb3b37e21 */ /* 0x000fe20008010000 */
[----:B------:R-:W-:Y:S01]  /*31c0*/  FADD.FTZ R176, R176, R223 ;  /* 0x000000dfb0b07221 */ /* 0x000fe20000010000 */
[----:B------:R-:W-:Y:S01]  /*31d0*/  FFMA.FTZ R177, R234, R223, R177 ;  /* 0x000000dfeab17223 */ /* 0x000fe200000100b1 */
[----:B------:R-:W-:Y:S01]  /*31e0*/  FMUL.FTZ R9, R183, R9 ;  /* 0x00000009b7097220 */ /* 0x000fe20000410000 */
[----:B------:R-:W-:Y:S01]  /*31f0*/  FMUL.FTZ R191, R179, UR13 ;  /* 0x0000000db3bf7c20 */ /* 0x000fe20008410000 */
        /* <DEDUP_REMOVED lines=9> */
[----:B0-----:R-:W-:-:S07]  /*3290*/  FFMA.FTZ R187, R191, R9, R177 ;  /* 0x00000009bfbb7223 */ /* 0x001fce00000100b1 */
.L_x_16877:
[----:B------:R-:W-:Y:S05]  /*32a0*/  BSYNC.RECONVERGENT B0 ;  /* 0x0000000000007941 */ /* 0x000fea0003800200 */
.L_x_16876:
        /* <DEDUP_REMOVED lines=25> */
[----:B------:R-:W-:Y:S01]  /*3440*/  FMUL.FTZ R252, R7, UR13 ;  /* 0x0000000d07fc7c20 */ /* 0x000fe20008410000 */
[----:B------:R-:W-:-:S05]  /*3450*/  HADD2.F32 R7, -RZ, R214.H0_H0 ;  /* 0x200000d6ff077230 */ /* 0x000fca0000004100 */
[----:B------:R-:W-:Y:S01]  /*3460*/  FMUL.FTZ R242, R180, R7 ;  /* 0x00000007b4f27220 */ /* 0x000fe20000410000 */
[----:B------:R-:W-:Y:S02]  /*3470*/  HADD2.F32 R7, -RZ, R199.H0_H0 ;  /* 0x200000c7ff077230 */ /* 0x000fe40000004100 */
        /* <DEDUP_REMOVED lines=25> */
.L_x_16879:
[----:B------:R-:W-:Y:S05]  /*3610*/  BSYNC.RECONVERGENT B0 ;  /* 0x0000000000007941 */ /* 0x000fea0003800200 */
.L_x_16878:
        /* <DEDUP_REMOVED lines=54> */
.L_x_16881:
[----:B------:R-:W-:Y:S05]  /*3980*/  BSYNC.RECONVERGENT B0 ;  /* 0x0000000000007941 */ /* 0x000fea0003800200 */
.L_x_16880:
        /* <DEDUP_REMOVED lines=54> */
.L_x_16883:
[----:B------:R-:W-:Y:S05]  /*3cf0*/  BSYNC.RECONVERGENT B0 ;  /* 0x0000000000007941 */ /* 0x000fea0003800200 */
.L_x_16882:
[----:B------:R-:W-:Y:S01]  /*3d00*/  ISETP.GE.U32.AND P6, PT, R22, 0x500, PT ;  /* 0x000005001600780c */ /* 0x000fe20003fc6070 */
[----:B------:R-:W-:Y:S01]  /*3d10*/  BSSY.RECONVERGENT B0, `(.L_x_16884) ;  /* 0x0000037000007945 */ /* 0x000fe20003800200 */
[----:B------:R-:W-:-:S11]  /*3d20*/  LOP3.LUT R21, R21, 0xfffffffd, RZ, 0xc0, !PT ;  /* 0xfffffffd15157812 */ /* 0x000fd600078ec0ff */
[----:B------:R-:W-:Y:S01]  /*3d30*/  @P6 LOP3.LUT R21, R21, 0x2, RZ, 0xfc, !PT ;  /* 0x0000000215156812 */ /* 0x000fe200078efcff */
[----:B------:R-:W-:Y:S06]  /*3d40*/  @!P6 BRA `(.L_x_16885) ;  /* 0x0000000000cce947 */ /* 0x000fec0003800000 */
        /* <DEDUP_REMOVED lines=12> */
[----:B-1----:R-:W0:Y:S02]  /*3e10*/  LDC.64 R176, c[0x0][0x3a8] ;  /* 0x0000ea00ffb07b82 */ /* 0x002e240000000a00 */
[----:B0-----:R-:W-:-:S06]  /*3e20*/  IMAD.WIDE.U32 R176, R186, 0x10, R176 ;  /* 0x00000010bab07825 */ /* 0x001fcc00078e00b0 */
[----:B------:R-:W3:Y:S01]  /*3e30*/  LDG.E.128 R176, desc[UR16][R176.64] ;  /* 0x00000010b0b07981 */ /* 0x000ee2000c1e1d00 */
[----:B----4-:R-:W-:-:S03]  /*3e40*/  IMAD.WIDE.U32 R210, R186, 0x4, R210 ;  /* 0x00000004bad27825 */ /* 0x010fc600078e00d2 */
[----:B------:R-:W4:Y:S04]  /*3e50*/  LDL.S16 R186, [R1+0x98] ;  /* 0x0000980001ba7983 */ /* 0x000f280000100600 */
[----:B------:R0:W5:Y:S01]  /*3e60*/  LDG.E R2, desc[UR16][R210.64] ;  /* 0x00000010d2027981 */ /* 0x000162000c1e1900 */
[----:B--2---:R-:W-:Y:S01]  /*3e70*/  FADD.FTZ R68, R68, R180 ;  /* 0x000000b444447221 */ /* 0x004fe20000010000 */
[----:B------:R-:W-:Y:S01]  /*3e80*/  FADD.FTZ R69, R69, R181 ;  /* 0x000000b545457221 */ /* 0x000fe20000010000 */
[----:B---3--:R-:W-:-:S04]  /*3e90*/  FADD.FTZ R0, R176, -UR14 ;  /* 0x8000000eb0007e21 */ /* 0x008fc80008010000 */
[----:B0-----:R-:W-:Y:S01]  /*3ea0*/  FMUL.FTZ R211, R0, UR13 ;  /* 0x0000000d00d37c20 */ /* 0x001fe20008410000 */
[----:B------:R-:W-:-:S05]  /*3eb0*/  HADD2.F32 R0, -RZ, R216.H0_H0 ;  /* 0x200000d8ff007230 */ /* 0x000fca0000004100 */
[----:B------:R-:W-:Y:S01]  /*3ec0*/  FMUL.FTZ R239, R180, R0 ;  /* 0x00000000b4ef7220 */ /* 0x000fe20000410000 */
[----:B------:R-:W-:Y:S01]  /*3ed0*/  HADD2.F32 R0, -RZ, R196.H0_H0 ;  /* 0x200000c4ff007230 */ /* 0x000fe20000004100 */
        /* <DEDUP_REMOVED lines=26> */
.L_x_16885:
[----:B------:R-:W-:Y:S05]  /*4080*/  BSYNC.RECONVERGENT B0 ;  /* 0x0000000000007941 */ /* 0x000fea0003800200 */
.L_x_16884:
[----:B------:R-:W0:Y:S01]  /*4090*/  SHFL.DOWN PT, R176, R188, 0x10, 0x1f ;  /* 0x0a001f00bcb07f89 */ /* 0x000e2200000e0000 */
[----:B------:R-:W-:Y:S03]  /*40a0*/  BSSY.RECONVERGENT B0, `(.L_x_16886) ;  /* 0x000001f000007945 */ /* 0x000fe60003800200 */
[----:B------:R-:W2:Y:S01]  /*40b0*/  SHFL.DOWN PT, R177, R187, 0x10, 0x1f ;  /* 0x0a001f00bbb17f89 */ /* 0x000ea200000e0000 */
[----:B------:R-:W3:Y:S01]  /*40c0*/  S2R R179, SR_TID.X ;  /* 0x0000000000b37919 */ /* 0x000ee20000002100 */
[----:B0-----:R-:W-:Y:S01]  /*40d0*/  FADD.FTZ R176, R176, R188 ;  /* 0x000000bcb0b07221 */ /* 0x001fe20000010000 */
[----:B--2---:R-:W-:-:S04]  /*40e0*/  FADD.FTZ R177, R177, R187 ;  /* 0x000000bbb1b17221 */ /* 0x004fc80000010000 */
[----:B------:R-:W0:Y:S01]  /*40f0*/  SHFL.DOWN PT, R178, R176, 0x8, 0x1f ;  /* 0x09001f00b0b27f89 */ /* 0x000e2200000e0000 */
        /* <DEDUP_REMOVED lines=25> */
.L_x_16887:
[----:B------:R-:W-:Y:S05]  /*4290*/  BSYNC.RECONVERGENT B0 ;  /* 0x0000000000007941 */ /* 0x000fea0003800200 */
.L_x_16886:
        /* <DEDUP_REMOVED lines=30> */
[----:B------:R-:W0:Y:S02]  /*4480*/  LDC.64 R176, c[0x0][0x390] ;  /* 0x0000e400ffb07b82 */ /* 0x000e240000000a00 */
[----:B0-----:R-:W-:-:S06]  /*4490*/  IMAD.WIDE.U32 R176, R20, 0x10, R176 ;  /* 0x0000001014b07825 */ /* 0x001fcc00078e00b0 */
[----:B------:R-:W5:Y:S01]  /*44a0*/  LDG.E.128 R176, desc[UR16][R176.64] ;  /* 0x00000010b0b07981 */ /* 0x000f62000c1e1d00 */
[----:B------:R-:W-:Y:S01]  /*44b0*/  ISETP.NE.U32.AND P5, PT, RZ, UR22, PT ;  /* 0x00000016ff007c0c */ /* 0x000fe2000bfa5070 */
[----:B------:R-:W-:Y:S03]  /*44c0*/  BSSY.RECONVERGENT B2, `(.L_x_16892) ;  /* 0x0000084000027945 */ /* 0x000fe60003800200 */
[----:B------:R-:W-:-:S13]  /*44d0*/  ISETP.NE.AND.EX P5, PT, RZ, UR23, PT, P5 ;  /* 0x00000017ff007c0c */ /* 0x000fda000bfa5350 */
[----:B------:R-:W-:Y:S05]  /*44e0*/  @P5 BRA `(.L_x_16893) ;  /* 0x0000000000e85947 */ /* 0x000fea0003800000 */
[----:B------:R-:W2:Y:S04]  /*44f0*/  LDL.S16 R186, [R1+0x96] ;  /* 0x0000960001ba7983 */ /* 0x000ea80000100600 */
[----:B------:R-:W3:Y:S04]  /*4500*/  LDL.S16 R183, [R1+0x94] ;  /* 0x0000940001b77983 */ /* 0x000ee80000100600 */
[----:B------:R-:W4:Y:S01]  /*4510*/  LDL.S16 R182, [R1+0x92] ;  /* 0x0000920001b67983 */ /* 0x000f220000100600 */
[----:B------:R-:W-:Y:S02]  /*4520*/  MOV R180, UR4 ;  /* 0x0000000400b47c02 */ /* 0x000fe40008000f00 */
[----:B-----5:R-:W-:-:S03]  /*4530*/  LOP3.LUT P6, RZ, R19, 0xff, RZ, 0xc0, !PT ;  /* 0x000000ff13ff7812 */ /* 0x020fc600078cc0ff */
[----:B------:R-:W-:-:S04]  /*4540*/  FFMA.FTZ R180, R213, R180, UR5 ;  /* 0x00000005d5b47e23 */ /* 0x000fc800080100b4 */
[----:B------:R-:W-:-:S04]  /*4550*/  FADD.FTZ R180, R23, -R180 ;  /* 0x800000b417b47221 */ /* 0x000fc80000010000 */
[----:B------:R-:W-:-:S04]  /*4560*/  FMUL.FTZ R180, R180, UR13 ;  /* 0x0000000db4b47c20 */ /* 0x000fc80008410000 */
[----:B------:R-:W-:-:S04]  /*4570*/  FMUL.FTZ R180, R180, UR12 ;  /* 0x0000000cb4b47c20 */ /* 0x000fc80008410000 */
[----:B------:R-:W-:-:S04]  /*4580*/  FMUL.FTZ R181, R180, UR24 ;  /* 0x00000018b4b57c20 */ /* 0x000fc80008410000 */
[----:B------:R-:W-:-:S05]  /*4590*/  FMUL.FTZ R176, R176, R181 ;  /* 0x000000b5b0b07220 */ /* 0x000fca0000410000 */
[----:B------:R-:W-:-:S05]  /*45a0*/  FSEL R176, R176, RZ, P6 ;  /* 0x000000ffb0b07208 */ /* 0x000fca0003000000 */
[----:B------:R-:W-:Y:S01]  /*45b0*/  FADD.FTZ R180, R64, R176 ;  /* 0x000000b040b47221 */ /* 0x000fe20000010000 */
[----:B------:R-:W-:Y:S02]  /*45c0*/  HFMA2 R176, -RZ, RZ, 0, 0 ;  /* 0x00000000ffb07431 */ /* 0x000fe400000001ff */
[----:B--2---:R-:W-:-:S05]  /*45d0*/  @P6 HADD2.F32 R64, -RZ, R186.H0_H0 ;  /* 0x200000baff406230 */ /* 0x004fca0000004100 */
[----:B------:R-:W-:Y:S01]  /*45e0*/  @P6 FMUL.FTZ R176, R181, R64 ;  /* 0x00000040b5b06220 */ /* 0x000fe20000410000 */
[----:B------:R-:W-:Y:S02]  /*45f0*/  MOV R64, UR4 ;  /* 0x0000000400407c02 */ /* 0x000fe40008000f00 */
[----:B------:R-:W-:-:S03]  /*4600*/  LOP3.LUT P6, RZ, R19, 0xff00, RZ, 0xc0, !PT ;  /* 0x0000ff0013ff7812 */ /* 0x000fc600078cc0ff */
        /* <DEDUP_REMOVED lines=8> */
[----:B---3--:R-:W-:Y:S01]  /*4690*/  @P6 HADD2.F32 R65, -RZ, R183.H0_H0 ;  /* 0x200000b7ff416230 */ /* 0x008fe20000004100 */
[----:B------:R-:W-:-:S04]  /*46a0*/  MOV R177, RZ ;  /* 0x000000ff00b17202 */ /* 0x000fc80000000f00 */
        /* <DEDUP_REMOVED lines=8> */
[----:B------:R-:W-:Y:S01]  /*4730*/  FMUL.FTZ R65, R178, R64 ;  /* 0x00000040b2417220 */ /* 0x000fe20000410000 */
[----:B------:R-:W-:-:S04]  /*4740*/  HFMA2 R178, -RZ, RZ, 0, 0 ;  /* 0x00000000ffb27431 */ /* 0x000fc800000001ff */
[----:B------:R-:W-:-:S05]  /*4750*/  FSEL R65, R65, RZ, P6 ;  /* 0x000000ff41417208 */ /* 0x000fca0003000000 */
[----:B------:R-:W-:Y:S01]  /*4760*/  FADD.FTZ R66, R66, R65 ;  /* 0x0000004142427221 */ /* 0x000fe20000010000 */
[----:B----4-:R-:W-:-:S05]  /*4770*/  @P6 HADD2.F32 R65, -RZ, R182.H0_H0 ;  /* 0x200000b6ff416230 */ /* 0x010fca0000004100 */
[----:B------:R-:W-:Y:S01]  /*4780*/  @P6 FMUL.FTZ R178, R64, R65 ;  /* 0x0000004140b26220 */ /* 0x000fe20000410000 */
[----:B------:R-:W-:Y:S02]  /*4790*/  MOV R64, UR4 ;  /* 0x0000000400407c02 */ /* 0x000fe40008000f00 */
[----:B------:R-:W-:-:S03]  /*47a0*/  ISETP.GE.U32.AND P6, PT, R19, 0x1000000, PT ;  /* 0x010000001300780c */ /* 0x000fc60003fc6070 */
[----:B------:R-:W-:-:S04]  /*47b0*/  FFMA.FTZ R64, R217, R64, UR5 ;  /* 0x00000005d9407e23 */ /* 0x000fc80008010040 */
[----:B------:R-:W-:-:S04]  /*47c0*/  FADD.FTZ R64, R184, -R64 ;  /* 0x80000040b8407221 */ /* 0x000fc80000010000 */
[----:B------:R-:W-:-:S04]  /*47d0*/  FMUL.FTZ R64, R64, UR13 ;  /* 0x0000000d40407c20 */ /* 0x000fc80008410000 */
[----:B------:R-:W-:-:S04]  /*47e0*/  FMUL.FTZ R64, R64, UR12 ;  /* 0x0000000c40407c20 */ /* 0x000fc80008410000 */
[----:B------:R-:W-:-:S04]  /*47f0*/  FMUL.FTZ R64, R64, UR24 ;  /* 0x0000001840407c20 */ /* 0x000fc80008410000 */
[----:B------:R-:W-:Y:S01]  /*4800*/  FMUL.FTZ R65, R179, R64 ;  /* 0x00000040b3417220 */ /* 0x000fe20000410000 */
[----:B------:R-:W-:-:S04]  /*4810*/  MOV R179, RZ ;  /* 0x000000ff00b37202 */ /* 0x000fc80000000f00 */
[----:B------:R-:W-:-:S05]  /*4820*/  FSEL R65, R65, RZ, P6 ;  /* 0x000000ff41417208 */ /* 0x000fca0003000000 */
[----:B------:R-:W-:Y:S01]  /*4830*/  FADD.FTZ R67, R67, R65 ;  /* 0x0000004143437221 */ /* 0x000fe20000010000 */
[----:B------:R-:W-:Y:S06]  /*4840*/  @!P6 BRA `(.L_x_16894) ;  /* 0x00000004002ce947 */ /* 0x000fec0003800000 */
[----:B------:R-:W2:Y:S02]  /*4850*/  LDL.S16 R182, [R1+0x90] ;  /* 0x0000900001b67983 */ /* 0x000ea40000100600 */
[----:B--2---:R-:W-:-:S05]  /*4860*/  HADD2.F32 R65, -RZ, R182.H0_H0 ;  /* 0x200000b6ff417230 */ /* 0x004fca0000004100 */
[----:B------:R-:W-:Y:S01]  /*4870*/  FMUL.FTZ R179, R64, R65 ;  /* 0x0000004140b37220 */ /* 0x000fe20000410000 */
[----:B------:R-:W-:Y:S06]  /*4880*/  BRA `(.L_x_16894) ;  /* 0x00000004001c7947 */ /* 0x000fec0003800000 */
.L_x_16893:
[----:B------:R-:W2:Y:S02]  /*4890*/  LDL.S16 R210, [R1+0x96] ;  /* 0x0000960001d27983 */ /* 0x000ea40000100600 */
[----:B--2---:R-:W-:Y:S02]  /*48a0*/  PRMT R181, R210, 0x7610, R181 ;  /* 0x00007610d2b57816 */ /* 0x004fe400000000b5 */
[----:B------:R-:W2:Y:S02]  /*48b0*/  LDL.S16 R210, [R1+0x90] ;  /* 0x0000900001d27983 */ /* 0x000ea40000100600 */
[----:B------:R-:W-:Y:S02]  /*48c0*/  PRMT R174, R181, 0x7610, R174 ;  /* 0x00007610b5ae7816 */ /* 0x000fe400000000ae */
[----:B--2---:R-:W-:Y:S02]  /*48d0*/  PRMT R173, R210, 0x7610, R173 ;  /* 0x00007610d2ad7816 */ /* 0x004fe400000000ad */
[----:B------:R-:W2:Y:S01]  /*48e0*/  LDL.S16 R210, [R1+0x94] ;  /* 0x0000940001d27983 */ /* 0x000ea20000100600 */
[----:B------:R-:W-:-:S02]  /*48f0*/  PRMT R175, R174, 0x7610, R175 ;  /* 0x00007610aeaf7816 */ /* 0x000fc400000000af */
[----:B------:R-:W-:-:S04]  /*4900*/  PRMT R172, R173, 0x7610, R172 ;  /* 0x00007610adac7816 */ /* 0x000fc800000000ac */
[----:B------:R-:W-:Y:S02]  /*4910*/  PRMT R187, R172, 0x7610, R187 ;  /* 0x00007610acbb7816 */ /* 0x000fe400000000bb */
[----:B------:R-:W-:-:S05]  /*4920*/  MOV R172, UR4 ;  /* 0x0000000400ac7c02 */ /* 0x000fca0008000f00 */
[----:B------:R-:W-:-:S04]  /*4930*/  FFMA.FTZ R172, R213, R172, UR5 ;  /* 0x00000005d5ac7e23 */ /* 0x000fc800080100ac */
[----:B------:R-:W-:-:S04]  /*4940*/  FADD.FTZ R172, R23, -R172 ;  /* 0x800000ac17ac7221 */ /* 0x000fc80000010000 */
[----:B------:R-:W-:-:S04]  /*4950*/  FMUL.FTZ R172, R172, UR13 ;  /* 0x0000000dacac7c20 */ /* 0x000fc80008410000 */
[----:B------:R-:W-:-:S04]  /*4960*/  FMUL.FTZ R173, R172, UR12 ;  /* 0x0000000cacad7c20 */ /* 0x000fc80008410000 */
[----:B------:R-:W-:Y:S01]  /*4970*/  FMUL.FTZ R173, R173, UR24 ;  /* 0x00000018adad7c20 */ /* 0x000fe20008410000 */
[----:B-----5:R-:W-:-:S03]  /*4980*/  LOP3.LUT P6, RZ, R19, 0xff, RZ, 0xc0, !PT ;  /* 0x000000ff13ff7812 */ /* 0x020fc600078cc0ff */
[----:B------:R-:W-:-:S05]  /*4990*/  FMUL.FTZ R174, R176, R173 ;  /* 0x000000adb0ae7220 */ /* 0x000fca0000410000 */
[----:B------:R-:W-:-:S05]  /*49a0*/  FSEL R174, R174, RZ, P6 ;  /* 0x000000ffaeae7208 */ /* 0x000fca0003000000 */
[----:B------:R-:W-:Y:S01]  /*49b0*/  FADD.FTZ R180, R64, R174 ;  /* 0x000000ae40b47221 */ /* 0x000fe20000010000 */
[----:B------:R-:W-:Y:S02]  /*49c0*/  MOV R64, UR4 ;  /* 0x0000000400407c02 */ /* 0x000fe40008000f00 */
[----:B------:R-:W-:-:S03]  /*49d0*/  PRMT R188, R175, 0x7610, R188 ;  /* 0x00007610afbc7816 */ /* 0x000fc600000000bc */
[----:B------:R-:W-:Y:S01]  /*49e0*/  FFMA.FTZ R64, R249, R64, UR5 ;  /* 0x00000005f9407e23 */ /* 0x000fe20008010040 */
[----:B------:R-:W-:Y:S02]  /*49f0*/  HFMA2 R176, -RZ, RZ, 0, 0 ;  /* 0x00000000ffb07431 */ /* 0x000fe400000001ff */
[----:B------:R-:W-:Y:S02]  /*4a00*/  @P6 HADD2.F32 R175, -RZ, R188.H0_H0 ;  /* 0x200000bcffaf6230 */ /* 0x000fe40000004100 */
[----:B------:R-:W-:Y:S01]  /*4a10*/  FADD.FTZ R64, R230, -R64 ;  /* 0x80000040e6407221 */ /* 0x000fe20000010000 */
[----:B--2---:R-:W-:Y:S02]  /*4a20*/  PRMT R211, R210, 0x7610, R211 ;  /* 0x00007610d2d37816 */ /* 0x004fe400000000d3 */
[----:B------:R-:W2:Y:S01]  /*4a30*/  LDL.S16 R210, [R1+0x92] ;  /* 0x0000920001d27983 */ /* 0x000ea20000100600 */
[----:B------:R-:W-:Y:S01]  /*4a40*/  FMUL.FTZ R64, R64, UR13 ;  /* 0x0000000d40407c20 */ /* 0x000fe20008410000 */
[----:B------:R-:W-:Y:S01]  /*4a50*/  @P6 FMUL.FTZ R176, R173, R175 ;  /* 0x000000afadb06220 */ /* 0x000fe20000410000 */
[----:B------:R-:W-:-:S02]  /*4a60*/  LOP3.LUT P6, RZ, R19, 0xff00, RZ, 0xc0, !PT ;  /* 0x0000ff0013ff7812 */ /* 0x000fc400078cc0ff */
[----:B------:R-:W-:Y:S01]  /*4a70*/  FMUL.FTZ R173, R64, UR12 ;  /* 0x0000000c40ad7c20 */ /* 0x000fe20008410000 */
[----:B------:R-:W-:Y:S02]  /*4a80*/  PRMT R186, R211, 0x7610, R186 ;  /* 0x00007610d3ba7816 */ /* 0x000fe400000000ba */
[----:B------:R-:W-:Y:S01]  /*4a90*/  PRMT R182, R187, 0x7610, R182 ;  /* 0x00007610bbb67816 */ /* 0x000fe200000000b6 */
[----:B------:R-:W-:-:S04]  /*4aa0*/  FMUL.FTZ R173, R173, UR24 ;  /* 0x00000018adad7c20 */ /* 0x000fc80008410000 */
[----:B------:R-:W-:Y:S01]  /*4ab0*/  FMUL.FTZ R174, R177, R173 ;  /* 0x000000adb1ae7220 */ /* 0x000fe20000410000 */
[----:B------:R-:W-:Y:S02]  /*4ac0*/  MOV R177, RZ ;  /* 0x000000ff00b17202 */ /* 0x000fe40000000f00 */
[----:B------:R-:W-:Y:S02]  /*4ad0*/  @P6 HADD2.F32 R175, -RZ, R186.H0_H0 ;  /* 0x200000baffaf6230 */ /* 0x000fe40000004100 */
[----:B------:R-:W-:-:S03]  /*4ae0*/  FSEL R174, R174, RZ, P6 ;  /* 0x000000ffaeae7208 */ /* 0x000fc60003000000 */
[----:B------:R-:W-:Y:S01]  /*4af0*/  @P6 FMUL.FTZ R177, R173, R175 ;  /* 0x000000afadb16220 */ /* 0x000fe20000410000 */
[----:B------:R-:W-:Y:S01]  /*4b00*/  LOP3.LUT P6, RZ, R19, 0xff0000, RZ, 0xc0, !PT ;  /* 0x00ff000013ff7812 */ /* 0x000fe200078cc0ff */
[----:B------:R-:W-:Y:S01]  /*4b10*/  FADD.FTZ R181, R65, R174 ;  /* 0x000000ae41b57221 */ /* 0x000fe20000010000 */
[----:B------:R-:W-:-:S05]  /*4b20*/  MOV R65, UR4 ;  /* 0x0000000400417c02 */ /* 0x000fca0008000f00 */
        /* <DEDUP_REMOVED lines=9> */
[----:B--2---:R-:W-:-:S05]  /*4bc0*/  PRMT R183, R210, 0x7610, R183 ;  /* 0x00007610d2b77816 */ /* 0x004fca00000000b7 */
[----:B------:R-:W-:-:S05]  /*4bd0*/  @P6 HADD2.F32 R174, -RZ, R183.H0_H0 ;  /* 0x200000b7ffae6230 */ /* 0x000fca0000004100 */
        /* <DEDUP_REMOVED lines=12> */
[----:B------:R-:W-:-:S05]  /*4ca0*/  @P6 HADD2.F32 R174, -RZ, R182.H0_H0 ;  /* 0x200000b6ffae6230 */ /* 0x000fca0000004100 */
[----:B------:R-:W-:Y:S01]  /*4cb0*/  @P6 FMUL.FTZ R179, R173, R174 ;  /* 0x000000aeadb36220 */ /* 0x000fe20000410000 */
[-C--:B------:R-:W-:Y:S02]  /*4cc0*/  MOV R174, R65.reuse ;  /* 0x0000004100ae7202 */ /* 0x080fe40000000f00 */
[-C--:B------:R-:W-:Y:S02]  /*4cd0*/  MOV R173, R64.reuse ;  /* 0x0000004000ad7202 */ /* 0x080fe40000000f00 */
[----:B------:R-:W-:Y:S02]  /*4ce0*/  @P6 MOV R174, R65 ;  /* 0x0000004100ae6202 */ /* 0x000fe40000000f00 */
[----:B------:R-:W-:-:S07]  /*4cf0*/  @P6 MOV R173, R64 ;  /* 0x0000004000ad6202 */ /* 0x000fce0000000f00 */
.L_x_16894:
[----:B------:R-:W-:Y:S05]  /*4d00*/  BSYNC.RECONVERGENT B2 ;  /* 0x0000000000027941 */ /* 0x000fea0003800200 */
.L_x_16892:
        /* <DEDUP_REMOVED lines=8> */
[----:B------:R-:W-:-:S07]  /*4d90*/  MOV R65, R181 ;  /* 0x000000b500417202 */ /* 0x000fce0000000f00 */
.L_x_16891:
[----:B------:R-:W-:Y:S05]  /*4da0*/  BSYNC.RECONVERGENT B1 ;  /* 0x0000000000017941 */ /* 0x000fea0003800200 */
.L_x_16890:
        /* <DEDUP_REMOVED lines=9> */
[----:B------:R-:W-:Y:S05]  /*4e40*/  @!P5 BRA `(.L_x_16898) ;  /* 0x0000000000f4d947 */ /* 0x000fea0003800000 */
[----:B------:R-:W2:Y:S04]  /*4e50*/  LDL R182, [R1+0x14] ;  /* 0x0000140001b67983 */ /* 0x000ea80000100800 */
[----:B------:R-:W3:Y:S04]  /*4e60*/  LDL.S16 R181, [R1+0x8e] ;  /* 0x00008e0001b57983 */ /* 0x000ee80000100600 */
[----:B------:R-:W4:Y:S01]  /*4e70*/  LDL.S16 R180, [R1+0x8c] ;  /* 0x00008c0001b47983 */ /* 0x000f220000100600 */
[----:B------:R-:W-:Y:S02]  /*4e80*/  MOV R172, UR4 ;  /* 0x0000000400ac7c02 */ /* 0x000fe40008000f00 */
[----:B-----5:R-:W-:-:S03]  /*4e90*/  LOP3.LUT P6, RZ, R18, 0xff, RZ, 0xc0, !PT ;  /* 0x000000ff12ff7812 */ /* 0x020fc600078cc0ff */
[----:B--2---:R-:W-:Y:S02]  /*4ea0*/  FFMA.FTZ R172, R182, R172, UR5 ;  /* 0x00000005b6ac7e23 */ /* 0x004fe400080100ac */
[----:B------:R-:W2:Y:S02]  /*4eb0*/  LDL.S16 R182, [R1+0x8a] ;  /* 0x00008a0001b67983 */ /* 0x000ea40000100600 */
[----:B------:R-:W-:-:S06]  /*4ec0*/  FADD.FTZ R172, R248, -R172 ;  /* 0x800000acf8ac7221 */ /* 0x000fcc0000010000 */
[----:B---3--:R-:W-:Y:S02]  /*4ed0*/  @P6 HADD2.F32 R175, -RZ, R181.H0_H0 ;  /* 0x200000b5ffaf6230 */ /* 0x008fe40000004100 */
[----:B------:R-:W-:-:S04]  /*4ee0*/  FMUL.FTZ R172, R172, UR13 ;  /* 0x0000000dacac7c20 */ /* 0x000fc80008410000 */
[----:B------:R-:W-:-:S04]  /*4ef0*/  FMUL.FTZ R173, R172, UR12 ;  /* 0x0000000cacad7c20 */ /* 0x000fc80008410000 */
[----:B------:R-:W-:-:S04]  /*4f00*/  FMUL.FTZ R173, R173, UR24 ;  /* 0x00000018adad7c20 */ /* 0x000fc80008410000 */
[----:B------:R-:W-:Y:S01]  /*4f10*/  FMUL.FTZ R174, R176, R173 ;  /* 0x000000adb0ae7220 */ /* 0x000fe20000410000 */
[----:B------:R-:W-:-:S04]  /*4f20*/  HFMA2 R176, -RZ, RZ, 0, 0 ;  /* 0x00000000ffb07431 */ /* 0x000fc800000001ff */
[----:B------:R-:W-:Y:S01]  /*4f30*/  FSEL R183, R174, RZ, P6 ;  /* 0x000000ffaeb77208 */ /* 0x000fe20003000000 */
[----:B------:R-:W-:Y:S01]  /*4f40*/  @P6 FMUL.FTZ R176, R173, R175 ;  /* 0x000000afadb06220 */ /* 0x000fe20000410000 */
[----:B------:R-:W-:Y:S02]  /*4f50*/  MOV R173, UR4 ;  /* 0x0000000400ad7c02 */ /* 0x000fe40008000f00 */
[----:B------:R-:W-:-:S03]  /*4f60*/  LOP3.LUT P6, RZ, R18, 0xff00, RZ, 0xc0, !PT ;  /* 0x0000ff0012ff7812 */ /* 0x000fc600078cc0ff */
[----:B------:R-:W-:-:S04]  /*4f70*/  FFMA.FTZ R173, R247, R173, UR5 ;  /* 0x00000005f7ad7e23 */ /* 0x000fc800080100ad */
[----:B------:R-:W-:-:S04]  /*4f80*/  FADD.FTZ R173, R228, -R173 ;  /* 0x800000ade4ad7221 */ /* 0x000fc80000010000 */
[----:B------:R-:W-:Y:S02]  /*4f90*/  FMUL.FTZ R173, R173, UR13 ;  /* 0x0000000dadad7c20 */ /* 0x000fe40008410000 */
[----:B----4-:R-:W-:Y:S02]  /*4fa0*/  @P6 HADD2.F32 R180, -RZ, R180.H0_H0 ;  /* 0x200000b4ffb46230 */ /* 0x010fe40000004100 */
[----:B------:R-:W-:-:S04]  /*4fb0*/  FMUL.FTZ R174, R173, UR12 ;  /* 0x0000000cadae7c20 */ /* 0x000fc80008410000 */
[----:B------:R-:W-:-:S04]  /*4fc0*/  FMUL.FTZ R174, R174, UR24 ;  /* 0x00000018aeae7c20 */ /* 0x000fc80008410000 */
[----:B------:R-:W-:Y:S01]  /*4fd0*/  FMUL.FTZ R175, R177, R174 ;  /* 0x000000aeb1af7220 */ /* 0x000fe20000410000 */
[----:B------:R-:W-:Y:S01]  /*4fe0*/  MOV R177, RZ ;  /* 0x000000ff00b17202 */ /* 0x000fe20000000f00 */
[----:B------:R-:W-:Y:S01]  /*4ff0*/  @P6 FMUL.FTZ R177, R174, R180 ;  /* 0x000000b4aeb16220 */ /* 0x000fe20000410000 */
[----:B------:R-:W-:Y:S02]  /*5000*/  MOV R174, UR4 ;  /* 0x0000000400ae7c02 */ /* 0x000fe40008000f00 */
[----:B------:R-:W-:Y:S02]  /*5010*/  FSEL R181, R175, RZ, P6 ;  /* 0x000000ffafb57208 */ /* 0x000fe40003000000 */
[----:B------:R-:W-:Y:S01]  /*5020*/  LOP3.LUT P6, RZ, R18, 0xff0000, RZ, 0xc0, !PT ;  /* 0x00ff000012ff7812 */ /* 0x000fe200078cc0ff */
[----:B------:R-:W-:Y:S02]  /*5030*/  FFMA.FTZ R174, R227, R174, UR5 ;  /* 0x00000005e3ae7e23 */ /* 0x000fe400080100ae */
[----:B------:R-:W-:-:S02]  /*5040*/  FADD.FTZ R181, R61, R181 ;  /* 0x000000b53db57221 */ /* 0x000fc40000010000 */
[----:B------:R-:W-:-:S04]  /*5050*/  FADD.FTZ R174, R205, -R174 ;  /* 0x800000aecdae7221 */ /* 0x000fc80000010000 */
[----:B------:R-:W-:-:S04]  /*5060*/  FMUL.FTZ R174, R174, UR13 ;  /* 0x0000000daeae7c20 */ /* 0x000fc80008410000 */
[----:B------:R-:W-:-:S04]  /*5070*/  FMUL.FTZ R175, R174, UR12 ;  /* 0x0000000caeaf7c20 */ /* 0x000fc80008410000 */
[----:B------:R-:W-:-:S04]  /*5080*/  FMUL.FTZ R175, R175, UR24 ;  /* 0x00000018afaf7c20 */ /* 0x000fc80008410000 */
[----:B------:R-:W-:Y:S01]  /*5090*/  FMUL.FTZ R180, R178, R175 ;  /* 0x000000afb2b47220 */ /* 0x000fe20000410000 */
[----:B------:R-:W-:Y:S02]  /*50a0*/  HFMA2 R178, -RZ, RZ, 0, 0 ;  /* 0x00000000ffb27431 */ /* 0x000fe400000001ff */
[----:B--2---:R-:W-:-:S05]  /*50b0*/  @P6 HADD2.F32 R182, -RZ, R182.H0_H0 ;  /* 0x200000b6ffb66230 */ /* 0x004fca0000004100 */
[----:B------:R-:W-:Y:S01]  /*50c0*/  @P6 FMUL.FTZ R178, R175, R182 ;  /* 0x000000b6afb26220 */ /* 0x000fe20000410000 */
[----:B------:R-:W-:Y:S01]  /*50d0*/  FSEL R175, R180, RZ, P6 ;  /* 0x000000ffb4af7208 */ /* 0x000fe20003000000 */
[----:B------:R-:W-:Y:S01]  /*50e0*/  FADD.FTZ R180, R60, R183 ;  /* 0x000000b73cb47221 */ /* 0x000fe20000010000 */
[----:B------:R-:W-:Y:S02]  /*50f0*/  MOV R60, UR4 ;  /* 0x00000004003c7c02 */ /* 0x000fe40008000f00 */
[----:B------:R-:W-:Y:S01]  /*5100*/  ISETP.GE.U32.AND P6, PT, R18, 0x1000000, PT ;  /* 0x010000001200780c */ /* 0x000fe20003fc6070 */
[----:B------:R-:W-:Y:S02]  /*5110*/  FADD.FTZ R62, R62, R175 ;  /* 0x000000af3e3e7221 */ /* 0x000fe40000010000 */
[----:B------:R-:W-:-:S04]  /*5120*/  FFMA.FTZ R60, R204, R60, UR5 ;  /* 0x00000005cc3c7e23 */ /* 0x000fc8000801003c */
[----:B------:R-:W-:-:S04]  /*5130*/  FADD.FTZ R60, R17, -R60 ;  /* 0x8000003c113c7221 */ /* 0x000fc80000010000 */
[----:B------:R-:W-:-:S04]  /*5140*/  FMUL.FTZ R61, R60, UR13 ;  /* 0x0000000d3c3d7c20 */ /* 0x000fc80008410000 */
[----:B------:R-:W-:Y:S01]  /*5150*/  FMUL.FTZ R60, R61, UR12 ;  /* 0x0000000c3d3c7c20 */ /* 0x000fe20008410000 */
[----:B------:R-:W-:-:S03]  /*5160*/  MOV R175, R61 ;  /* 0x0000003d00af7202 */ /* 0x000fc60000000f00 */
[----:B------:R-:W-:-:S04]  /*5170*/  FMUL.FTZ R60, R60, UR24 ;  /* 0x000000183c3c7c20 */ /* 0x000fc80008410000 */
[----:B------:R-:W-:-:S05]  /*5180*/  FMUL.FTZ R179, R179, R60 ;  /* 0x0000003cb3b37220 */ /* 0x000fca0000410000 */
[----:B------:R-:W-:-:S05]  /*5190*/  FSEL R179, R179, RZ, P6 ;  /* 0x000000ffb3b37208 */ /* 0x000fca0003000000 */
[----:B------:R-:W-:Y:S01]  /*51a0*/  FADD.FTZ R63, R63, R179 ;  /* 0x000000b33f3f7221 */ /* 0x000fe20000010000 */
[----:B------:R-:W-:Y:S01]  /*51b0*/  MOV R179, RZ ;  /* 0x000000ff00b37202 */ /* 0x000fe20000000f00 */
[----:B------:R-:W-:Y:S06]  /*51c0*/  @!P6 BRA `(.L_x_16899) ;  /* 0x000000040010e947 */ /* 0x000fec0003800000 */
[----:B------:R-:W2:Y:S02]  /*51d0*/  LDL.S16 R186, [R1+0x88] ;  /* 0x0000880001ba7983 */ /* 0x000ea40000100600 */
[----:B--2---:R-:W-:-:S05]  /*51e0*/  HADD2.F32 R175, -RZ, R186.H0_H0 ;  /* 0x200000baffaf7230 */ /* 0x004fca0000004100 */
[----:B------:R-:W-:Y:S01]  /*51f0*/  FMUL.FTZ R179, R60, R175 ;  /* 0x000000af3cb37220 */ /* 0x000fe20000410000 */
[----:B------:R-:W-:Y:S01]  /*5200*/  MOV R175, R61 ;  /* 0x0000003d00af7202 */ /* 0x000fe20000000f00 */
[----:B------:R-:W-:Y:S06]  /*5210*/  BRA `(.L_x_16899) ;  /* 0x0000000000fc7947 */ /* 0x000fec0003800000 */
.L_x_16898:
[----:B------:R-:W2:Y:S02]  /*5220*/  LDL.S16 R183, [R1+0x88] ;  /* 0x0000880001b77983 */ /* 0x000ea40000100600 */
[----:B--2---:R-:W-:Y:S02]  /*5230*/  PRMT R188, R183, 0x7610, R188 ;  /* 0x00007610b7bc7816 */ /* 0x004fe400000000bc */
[----:B------:R-:W2:Y:S02]  /*5240*/  LDL.S16 R183, [R1+0x8c] ;  /* 0x00008c0001b77983 */ /* 0x000ea40000100600 */
[----:B------:R-:W-:Y:S02]  /*5250*/  PRMT R211, R188, 0x7610, R211 ;  /* 0x00007610bcd37816 */ /* 0x000fe400000000d3 */
[----:B------:R-:W3:Y:S01]  /*5260*/  LDL.S16 R188, [R1+0x8e] ;  /* 0x00008e0001bc7983 */ /* 0x000ee20000100600 */
[----:B--2---:R-:W-:-:S03]  /*5270*/  PRMT R210, R183, 0x7610, R210 ;  /* 0x00007610b7d27816 */ /* 0x004fc600000000d2 */
[----:B------:R-:W2:Y:S01]  /*5280*/  LDL R183, [R1+0x14] ;  /* 0x0000140001b77983 */ /* 0x000ea20000100800 */
[----:B------:R-:W-:Y:S02]  /*5290*/  MOV R180, UR4 ;  /* 0x0000000400b47c02 */ /* 0x000fe40008000f00 */
[----:B-----5:R-:W-:Y:S02]  /*52a0*/  LOP3.LUT P6, RZ, R18, 0xff, RZ, 0xc0, !PT ;  /* 0x000000ff12ff7812 */ /* 0x020fe400078cc0ff */
[----:B------:R-:W-:Y:S01]  /*52b0*/  PRMT R186, R210, 0x7610, R186 ;  /* 0x00007610d2ba7816 */ /* 0x000fe200000000ba */
[----:B--2---:R-:W-:Y:S02]  /*52c0*/  FFMA.FTZ R180, R183, R180, UR5 ;  /* 0x00000005b7b47e23 */ /* 0x004fe400080100b4 */
[----:B------:R-:W2:Y:S02]  /*52d0*/  LDL.S16 R183, [R1+0x8a] ;  /* 0x00008a0001b77983 */ /* 0x000ea40000100600 */
        /* <DEDUP_REMOVED lines=8> */
[----:B---3--:R-:W-:-:S05]  /*5360*/  @P6 HADD2.F32 R60, -RZ, R188.H0_H0 ;  /* 0x200000bcff3c6230 */ /* 0x008fca0000004100 */
[----:B------:R-:W-:Y:S01]  /*5370*/  @P6 FMUL.FTZ R176, R181, R60 ;  /* 0x0000003cb5b06220 */ /* 0x000fe20000410000 */
[----:B------:R-:W-:-:S05]  /*5380*/  MOV R60, UR4 ;  /* 0x00000004003c7c02 */ /* 0x000fca0008000f00 */
[----:B------:R-:W-:-:S04]  /*5390*/  FFMA.FTZ R60, R247, R60, UR5 ;  /* 0x00000005f73c7e23 */ /* 0x000fc8000801003c */
[----:B------:R-:W-:-:S04]  /*53a0*/  FADD.FTZ R60, R228, -R60 ;  /* 0x8000003ce43c7221 */ /* 0x000fc80000010000 */
[----:B------:R-:W-:-:S04]  /*53b0*/  FMUL.FTZ R60, R60, UR13 ;  /* 0x0000000d3c3c7c20 */ /* 0x000fc80008410000 */
[----:B------:R-:W-:Y:S01]  /*53c0*/  FMUL.FTZ R60, R60, UR12 ;  /* 0x0000000c3c3c7c20 */ /* 0x000fe20008410000 */
[----:B------:R-:W-:-:S03]  /*53d0*/  LOP3.LUT P6, RZ, R18, 0xff00, RZ, 0xc0, !PT ;  /* 0x0000ff0012ff7812 */ /* 0x000fc600078cc0ff */
[----:B------:R-:W-:-:S04]  /*53e0*/  FMUL.FTZ R60, R60, UR24 ;  /* 0x000000183c3c7c20 */ /* 0x000fc80008410000 */
[----:B------:R-:W-:-:S05]  /*53f0*/  FMUL.FTZ R177, R177, R60 ;  /* 0x0000003cb1b17220 */ /* 0x000fca0000410000 */
[----:B------:R-:W-:-:S05]  /*5400*/  FSEL R177, R177, RZ, P6 ;  /* 0x000000ffb1b17208 */ /* 0x000fca0003000000 */
[----:B------:R-:W-:Y:S01]  /*5410*/  FADD.FTZ R181, R61, R177 ;  /* 0x000000b13db57221 */ /* 0x000fe20000010000 */
[----:B------:R-:W-:Y:S01]  /*5420*/  @P6 HADD2.F32 R61, -RZ, R186.H0_H0 ;  /* 0x200000baff3d6230 */ /* 0x000fe20000004100 */
[----:B------:R-:W-:-:S04]  /*5430*/  MOV R177, RZ ;  /* 0x000000ff00b17202 */ /* 0x000fc80000000f00 */
        /* <DEDUP_REMOVED lines=9> */
[----:B------:R-:W-:Y:S01]  /*54d0*/  FSEL R61, R61, RZ, P6 ;  /* 0x000000ff3d3d7208 */ /* 0x000fe20003000000 */
[----:B------:R-:W-:-:S04]  /*54e0*/  HFMA2 R178, -RZ, RZ, 0, 0 ;  /* 0x00000000ffb27431 */ /* 0x000fc800000001ff */
[----:B------:R-:W-:Y:S01]  /*54f0*/  FADD.FTZ R62, R62, R61 ;  /* 0x0000003d3e3e7221 */ /* 0x000fe20000010000 */
[----:B------:R-:W-:-:S04]  /*5500*/  PRMT R187, R211, 0x7610, R187 ;  /* 0x00007610d3bb7816 */ /* 0x000fc800000000bb */
[----:B------:R-:W-:Y:S01]  /*5510*/  PRMT R182, R187, 0x7610, R182 ;  /* 0x00007610bbb67816 */ /* 0x000fe200000000b6 */
[----:B--2---:R-:W-:-:S05]  /*5520*/  @P6 HADD2.F32 R61, -RZ, R183.H0_H0 ;  /* 0x200000b7ff3d6230 */ /* 0x004fca0000004100 */
[----:B------:R-:W-:Y:S01]  /*5530*/  @P6 FMUL.FTZ R178, R60, R61 ;  /* 0x0000003d3cb26220 */ /* 0x000fe20000410000 */
[----:B------:R-:W-:-:S05]  /*5540*/  MOV R60, UR4 ;  /* 0x00000004003c7c02 */ /* 0x000fca0008000f00 */
[----:B------:R-:W-:-:S04]  /*5550*/  FFMA.FTZ R60, R204, R60, UR5 ;  /* 0x00000005cc3c7e23 */ /* 0x000fc8000801003c */
[----:B------:R-:W-:-:S04]  /*5560*/  FADD.FTZ R60, R17, -R60 ;  /* 0x8000003c113c7221 */ /* 0x000fc80000010000 */
[----:B------:R-:W-:-:S04]  /*5570*/  FMUL.FTZ R60, R60, UR13 ;  /* 0x0000000d3c3c7c20 */ /* 0x000fc80008410000 */
[----:B------:R-:W-:Y:S01]  /*5580*/  FMUL.FTZ R60, R60, UR12 ;  /* 0x0000000c3c3c7c20 */ /* 0x000fe20008410000 */
[----:B------:R-:W-:-:S03]  /*5590*/  ISETP.GE.U32.AND P6, PT, R18, 0x1000000, PT ;  /* 0x010000001200780c */ /* 0x000fc60003fc6070 */
[----:B------:R-:W-:-:S04]  /*55a0*/  FMUL.FTZ R60, R60, UR24 ;  /* 0x000000183c3c7c20 */ /* 0x000fc80008410000 */
[----:B------:R-:W-:-:S05]  /*55b0*/  FMUL.FTZ R61, R179, R60 ;  /* 0x0000003cb33d7220 */ /* 0x000fca0000410000 */
[----:B------:R-:W-:-:S05]  /*55c0*/  FSEL R61, R61, RZ, P6 ;  /* 0x000000ff3d3d7208 */ /* 0x000fca0003000000 */
[----:B------:R-:W-:Y:S01]  /*55d0*/  FADD.FTZ R63, R63, R61 ;  /* 0x0000003d3f3f7221 */ /* 0x000fe20000010000 */
[----:B------:R-:W-:Y:S01]  /*55e0*/  @P6 HADD2.F32 R61, -RZ, R182.H0_H0 ;  /* 0x200000b6ff3d6230 */ /* 0x000fe20000004100 */
[----:B------:R-:W-:-:S04]  /*55f0*/  MOV R179, RZ ;  /* 0x000000ff00b37202 */ /* 0x000fc80000000f00 */
[----:B------:R-:W-:-:S07]  /*5600*/  @P6 FMUL.FTZ R179, R60, R61 ;  /* 0x0000003d3cb36220 */ /* 0x000fce0000410000 */
.L_x_16899:
[----:B------:R-:W-:Y:S05]  /*5610*/  BSYNC.RECONVERGENT B2 ;  /* 0x0000000000027941 */ /* 0x000fea0003800200 */
.L_x_16897:
        /* <DEDUP_REMOVED lines=9> */
.L_x_16896:
[----:B------:R-:W-:Y:S05]  /*56b0*/  BSYNC.RECONVERGENT B1 ;  /* 0x0000000000017941 */ /* 0x000fea0003800200 */
.L_x_16895:
        /* <DEDUP_REMOVED lines=71> */
.L_x_16903:
        /* <DEDUP_REMOVED lines=63> */
.L_x_16904:
[----:B------:R-:W-:Y:S05]  /*5f20*/  BSYNC.RECONVERGENT B2 ;  /* 0x0000000000027941 */ /* 0x000fea0003800200 */
.L_x_16902:
        /* <DEDUP_REMOVED lines=9> */
.L_x_16901:
[----:B------:R-:W-:Y:S05]  /*5fc0*/  BSYNC.RECONVERGENT B1 ;  /* 0x0000000000017941 */ /* 0x000fea0003800200 */
.L_x_16900:
        /* <DEDUP_REMOVED lines=71> */
.L_x_16908:
        /* <DEDUP_REMOVED lines=63> */
.L_x_16909:
[----:B------:R-:W-:Y:S05]  /*6830*/  BSYNC.RECONVERGENT B2 ;  /* 0x0000000000027941 */ /* 0x000fea0003800200 */
.L_x_16907:
        /* <DEDUP_REMOVED lines=9> */
.L_x_16906:
[----:B------:R-:W-:Y:S05]  /*68d0*/  BSYNC.RECONVERGENT B1 ;  /* 0x0000000000017941 */ /* 0x000fea0003800200 */
.L_x_16905:
[----:B------:R-:W-:Y:S04]  /*68e0*/  BSSY.RECONVERGENT B1, `(.L_x_16910) ;  /* 0x000008f000017945 */ /* 0x000fe80003800200 */
        /* <DEDUP_REMOVED lines=69> */
.L_x_16913:
        /* <DEDUP_REMOVED lines=63> */
.L_x_16914:
[----:B------:R-:W-:Y:S05]  /*7130*/  BSYNC.RECONVERGENT B2 ;  /* 0x0000000000027941 */ /* 0x000fea0003800200 */
.L_x_16912:
        /* <DEDUP_REMOVED lines=9> */
.L_x_16911:
[----:B------:R-:W-:Y:S05]  /*71d0*/  BSYNC.RECONVERGENT B1 ;  /* 0x0000000000017941 */ /* 0x000fea0003800200 */
.L_x_16910:
        /* <DEDUP_REMOVED lines=9> */
[----:B------:R-:W2:Y:S04]  /*7270*/  LDL R182, [R1] ;  /* 0x0000000001b67983 */ /* 0x000ea80000100800 */
        /* <DEDUP_REMOVED lines=60> */
.L_x_16918:
[----:B------:R-:W2:Y:S02]  /*7640*/  LDL.S16 R183, [R1+0x68] ;  /* 0x0000680001b77983 */ /* 0x000ea40000100600 */
[----:B--2---:R-:W-:Y:S02]  /*7650*/  PRMT R188, R183, 0x7610, R188 ;  /* 0x00007610b7bc7816 */ /* 0x004fe400000000bc */
[----:B------:R-:W2:Y:S02]  /*7660*/  LDL.S16 R183, [R1+0x6c] ;  /* 0x00006c0001b77983 */ /* 0x000ea40000100600 */
[----:B------:R-:W-:Y:S02]  /*7670*/  PRMT R211, R188, 0x7610, R211 ;  /* 0x00007610bcd37816 */ /* 0x000fe400000000d3 */
[----:B------:R-:W3:Y:S01]  /*7680*/  LDL.S16 R188, [R1+0x6e] ;  /* 0x00006e0001bc7983 */ /* 0x000ee20000100600 */
[----:B--2---:R-:W-:-:S03]  /*7690*/  PRMT R210, R183, 0x7610, R210 ;  /* 0x00007610b7d27816 */ /* 0x004fc600000000d2 */
[----:B------:R-:W2:Y:S01]  /*76a0*/  LDL R183, [R1] ;  /* 0x0000000001b77983 */ /* 0x000ea20000100800 */
        /* <DEDUP_REMOVED lines=56> */
.L_x_16919:
[----:B------:R-:W-:Y:S05]  /*7a30*/  BSYNC.RECONVERGENT B2 ;  /* 0x0000000000027941 */ /* 0x000fea0003800200 */
.L_x_16917:
        /* <DEDUP_REMOVED lines=9> */
.L_x_16916:
[----:B------:R-:W-:Y:S05]  /*7ad0*/  BSYNC.RECONVERGENT B1 ;  /* 0x0000000000017941 */ /* 0x000fea0003800200 */
.L_x_16915:
        /* <DEDUP_REMOVED lines=19> */
[----:B------:R-:W-:Y:S01]  /*7c10*/  FMUL.FTZ R174, R176, R173 ;  /* 0x000000adb0ae7220 */ /* 0x000fe20000410000 */
[----:B------:R-:W-:-:S04]  /*7c20*/  HFMA2 R176, -RZ, RZ, 0, 0 ;  /* 0x00000000ffb07431 */ /* 0x000fc800000001ff */
[----:B------:R-:W-:Y:S01]  /*7c30*/  FSEL R183, R174, RZ, P6 ;  /* 0x000000ffaeb77208 */ /* 0x000fe20003000000 */
[----:B--2---:R-:W-:-:S05]  /*7c40*/  @P6 HADD2.F32 R175, -RZ, R181.H0_H0 ;  /* 0x200000b5ffaf6230 */ /* 0x004fca0000004100 */
[----:B------:R-:W-:Y:S01]  /*7c50*/  @P6 FMUL.FTZ R176, R173, R175 ;  /* 0x000000afadb06220 */ /* 0x000fe20000410000 */
[----:B------:R-:W-:Y:S02]  /*7c60*/  MOV R173, UR4 ;  /* 0x0000000400ad7c02 */ /* 0x000fe40008000f00 */
[----:B------:R-:W-:-:S03]  /*7c70*/  LOP3.LUT P6, RZ, R8, 0xff00, RZ, 0xc0, !PT ;  /* 0x0000ff0008ff7812 */ /* 0x000fc600078cc0ff */
[----:B------:R-:W-:-:S04]  /*7c80*/  FFMA.FTZ R173, R233, R173, UR5 ;  /* 0x00000005e9ad7e23 */ /* 0x000fc800080100ad */
[----:B------:R-:W-:-:S04]  /*7c90*/  FADD.FTZ R173, R222, -R173 ;  /* 0x800000addead7221 */ /* 0x000fc80000010000 */
[----:B------:R-:W-:Y:S02]  /*7ca0*/  FMUL.FTZ R173, R173, UR13 ;  /* 0x0000000dadad7c20 */ /* 0x000fe40008410000 */
[----:B---3--:R-:W-:Y:S02]  /*7cb0*/  @P6 HADD2.F32 R180, -RZ, R180.H0_H0 ;  /* 0x200000b4ffb46230 */ /* 0x008fe40000004100 */
        /* <DEDUP_REMOVED lines=12> */
[----:B------:R-:W-:Y:S01]  /*7d80*/  FMUL.FTZ R175, R174, UR12 ;  /* 0x0000000caeaf7c20 */ /* 0x000fe20008410000 */
[----:B----4-:R-:W-:-:S03]  /*7d90*/  @P6 HADD2.F32 R182, -RZ, R182.H0_H0 ;  /* 0x200000b6ffb66230 */ /* 0x010fc60000004100 */
[----:B------:R-:W-:-:S04]  /*7da0*/  FMUL.FTZ R175, R175, UR24 ;  /* 0x00000018afaf7c20 */ /* 0x000fc80008410000 */
[----:B------:R-:W-:Y:S01]  /*7db0*/  FMUL.FTZ R180, R178, R175 ;  /* 0x000000afb2b47220 */ /* 0x000fe20000410000 */
[----:B------:R-:W-:Y:S02]  /*7dc0*/  HFMA2 R178, -RZ, RZ, 0, 0 ;  /* 0x00000000ffb27431 */ /* 0x000fe400000001ff */
[----:B------:R-:W-:Y:S02]  /*7dd0*/  @P6 FMUL.FTZ R178, R175, R182 ;  /* 0x000000b6afb26220 */ /* 0x000fe40000410000 */
[----:B------:R-:W-:Y:S01]  /*7de0*/  FSEL R175, R180, RZ, P6 ;  /* 0x000000ffb4af7208 */ /* 0x000fe20003000000 */
[----:B------:R-:W-:Y:S01]  /*7df0*/  FADD.FTZ R180, R40, R183 ;  /* 0x000000b728b47221 */ /* 0x000fe20000010000 */
[----:B------:R-:W-:Y:S02]  /*7e00*/  MOV R40, UR4 ;  /* 0x0000000400287c02 */ /* 0x000fe40008000f00 */
[----:B------:R-:W-:Y:S01]  /*7e10*/  ISETP.GE.U32.AND P6, PT, R8, 0x1000000, PT ;  /* 0x010000000800780c */ /* 0x000fe20003fc6070 */
[----:B------:R-:W-:-:S02]  /*7e20*/  FADD.FTZ R42, R42, R175 ;  /* 0x000000af2a2a7221 */ /* 0x000fc40000010000 */
        /* <DEDUP_REMOVED lines=16> */
.L_x_16923:
[----:B------:R-:W2:Y:S04]  /*7f30*/  LDL.S16 R188, [R1+0x60] ;  /* 0x0000600001bc7983 */ /* 0x000ea80000100600 */
[----:B-----5:R2:W-:Y:S02]  /*7f40*/  STL [R1+0xec], R2 ;  /* 0x0000ec0201007387 */ /* 0x0205e40000100800 */
[----:B--2---:R-:W-:Y:S02]  /*7f50*/  PRMT R2, R188, 0x7610, R2 ;  /* 0x00007610bc027816 */ /* 0x004fe40000000002 */
[----:B------:R-:W2:Y:S04]  /*7f60*/  LDL.S16 R188, [R1+0x64] ;  /* 0x0000640001bc7983 */ /* 0x000ea80000100600 */
[----:B------:R0:W-:Y:S02]  /*7f70*/  STL [R1+0xe8], R0 ;  /* 0x0000e80001007387 */ /* 0x0001e40000100800 */
[----:B0-----:R-:W-:-:S02]  /*7f80*/  PRMT R0, R2, 0x7610, R0 ;  /* 0x0000761002007816 */ /* 0x001fc40000000000 */
[----:B------:R0:W5:Y:S01]  /*7f90*/  LDL.LU R2, [R1+0xec] ;  /* 0x0000ec0001027983 */ /* 0x0001620000300800 */
[----:B--2---:R-:W-:-:S03]  /*7fa0*/  PRMT R180, R188, 0x7610, R180 ;  /* 0x00007610bcb47816 */ /* 0x004fc600000000b4 */
[----:B------:R-:W2:Y:S01]  /*7fb0*/  LDL.S16 R188, [R1+0x62] ;  /* 0x0000620001bc7983 */ /* 0x000ea20000100600 */
[----:B------:R-:W-:-:S03]  /*7fc0*/  PRMT R181, R0, 0x7610, R181 ;  /* 0x0000761000b57816 */ /* 0x000fc600000000b5 */
[----:B------:R0:W5:Y:S01]  /*7fd0*/  LDL.LU R0, [R1+0xe8] ;  /* 0x0000e80001007983 */ /* 0x0001620000300800 */
[----:B------:R-:W-:Y:S02]  /*7fe0*/  PRMT R211, R180, 0x7610, R211 ;  /* 0x00007610b4d37816 */ /* 0x000fe400000000d3 */
[----:B------:R-:W-:-:S05]  /*7ff0*/  MOV R180, UR4 ;  /* 0x0000000400b47c02 */ /* 0x000fca0008000f00 */
[----:B------:R-:W-:-:S04]  /*8000*/  FFMA.FTZ R180, R252, R180, UR5 ;  /* 0x00000005fcb47e23 */ /* 0x000fc800080100b4 */
[----:B------:R-:W-:-:S04]  /*8010*/  FADD.FTZ R180, R242, -R180 ;  /* 0x800000b4f2b47221 */ /* 0x000fc80000010000 */
[----:B------:R-:W-:Y:S01]  /*8020*/  FMUL.FTZ R180, R180, UR13 ;  /* 0x0000000db4b47c20 */ /* 0x000fe20008410000 */
[----:B--2---:R-:W-:Y:S02]  /*8030*/  PRMT R210, R188, 0x7610, R210 ;  /* 0x00007610bcd27816 */ /* 0x004fe400000000d2 */
[----:B------:R-:W2:Y:S01]  /*8040*/  LDL.S16 R188, [R1+0x66] ;  /* 0x0000660001bc7983 */ /* 0x000ea20000100600 */
[----:B------:R-:W-:Y:S01]  /*8050*/  FMUL.FTZ R180, R180, UR12 ;  /* 0x0000000cb4b47c20 */ /* 0x000fe20008410000 */
[----:B------:R-:W-:Y:S02]  /*8060*/  PRMT R187, R181, 0x7610, R187 ;  /* 0x00007610b5bb7816 */ /* 0x000fe400000000bb */
[----:B------:R-:W-:Y:S01]  /*8070*/  LOP3.LUT P6, RZ, R8, 0xff, RZ, 0xc0, !PT ;  /* 0x000000ff08ff7812 */ /* 0x000fe200078cc0ff */
[----:B------:R-:W-:Y:S01]  /*8080*/  FMUL.FTZ R181, R180, UR24 ;  /* 0x00000018b4b57c20 */ /* 0x000fe20008410000 */
[----:B------:R-:W-:Y:S02]  /*8090*/  PRMT R186, R211, 0x7610, R186 ;  /* 0x00007610d3ba7816 */ /* 0x000fe400000000ba */
[----:B------:R-:W-:Y:S01]  /*80a0*/  PRMT R183, R210, 0x7610, R183 ;  /* 0x00007610d2b77816 */ /* 0x000fe200000000b7 */
[----:B------:R-:W-:Y:S01]  /*80b0*/  FMUL.FTZ R176, R176, R181 ;  /* 0x000000b5b0b07220 */ /* 0x000fe20000410000 */
[----:B------:R-:W-:-:S04]  /*80c0*/  PRMT R182, R187, 0x7610, R182 ;  /* 0x00007610bbb67816 */ /* 0x000fc800000000b6 */
        /* <DEDUP_REMOVED lines=15> */
[----:B------:R-:W-:Y:S01]  /*81c0*/  @P6 HADD2.F32 R41, -RZ, R186.H0_H0 ;  /* 0x200000baff296230 */ /* 0x000fe20000004100 */
        /* <DEDUP_REMOVED lines=27> */
[----:B0-----:R-:W-:-:S07]  /*8380*/  @P6 FMUL.FTZ R179, R40, R41 ;  /* 0x0000002928b36220 */ /* 0x001fce0000410000 */
.L_x_16924:
[----:B------:R-:W-:Y:S05]  /*8390*/  BSYNC.RECONVERGENT B2 ;  /* 0x0000000000027941 */ /* 0x000fea0003800200 */
.L_x_16922:
        /* <DEDUP_REMOVED lines=9> */
.L_x_16921:
[----:B------:R-:W-:Y:S05]  /*8430*/  BSYNC.RECONVERGENT B1 ;  /* 0x0000000000017941 */ /* 0x000fea0003800200 */
.L_x_16920:
        /* <DEDUP_REMOVED lines=69> */
.L_x_16928:
        /* <DEDUP_REMOVED lines=70> */
.L_x_16929:
[----:B------:R-:W-:Y:S05]  /*8cf0*/  BSYNC.RECONVERGENT B2 ;  /* 0x0000000000027941 */ /* 0x000fea0003800200 */
.L_x_16927:
        /* <DEDUP_REMOVED lines=9> */
.L_x_16926:
[----:B------:R-:W-:Y:S05]  /*8d90*/  BSYNC.RECONVERGENT B1 ;  /* 0x0000000000017941 */ /* 0x000fea0003800200 */
.L_x_16925:
        /* <DEDUP_REMOVED lines=69> */
.L_x_16933:
        /* <DEDUP_REMOVED lines=70> */
.L_x_16934:
[----:B------:R-:W-:Y:S05]  /*9650*/  BSYNC.RECONVERGENT B2 ;  /* 0x0000000000027941 */ /* 0x000fea0003800200 */
.L_x_16932:
        /* <DEDUP_REMOVED lines=9> */
.L_x_16931:
[----:B------:R-:W-:Y:S05]  /*96f0*/  BSYNC.RECONVERGENT B1 ;  /* 0x0000000000017941 */ /* 0x000fea0003800200 */
.L_x_16930:
[----:B------:R-:W-:-:S13]  /*9700*/  LOP3.LUT P5, RZ, R21, 0x2, RZ, 0xc0, !PT ;  /* 0x0000000215ff7812 */ /* 0x000fda00078ac0ff */
        /* <DEDUP_REMOVED lines=11> */
[----:B------:R-:W-:-:S03]  /*97c0*/  MOV R172, UR4 ;  /* 0x0000000400ac7c02 */ /* 0x000fc60008000f00 */
[----:B------:R-:W4:Y:S01]  /*97d0*/  LDL.S16 R182, [R1+0x1a] ;  /* 0x00001a0001b67983 */ /* 0x000f220000100600 */
[----:B-----5:R-:W-:Y:S01]  /*97e0*/  LOP3.LUT P6, RZ, R2, 0xff, RZ, 0xc0, !PT ;  /* 0x000000ff02ff7812 */ /* 0x020fe200078cc0ff */
[----:B--2---:R-:W-:-:S04]  /*97f0*/  FFMA.FTZ R172, R181, R172, UR5 ;  /* 0x00000005b5ac7e23 */ /* 0x004fc800080100ac */
[----:B------:R-:W-:-:S04]  /*9800*/  FADD.FTZ R172, R239, -R172 ;  /* 0x800000acefac7221 */ /* 0x000fc80000010000 */
[----:B------:R-:W-:-:S04]  /*9810*/  FMUL.FTZ R172, R172, UR13 ;  /* 0x0000000dacac7c20 */ /* 0x000fc80008410000 */
[----:B------:R-:W-:-:S04]  /*9820*/  FMUL.FTZ R173, R172, UR12 ;  /* 0x0000000cacad7c20 */ /* 0x000fc80008410000 */
[----:B------:R-:W-:-:S04]  /*9830*/  FMUL.FTZ R173, R173, UR24 ;  /* 0x00000018adad7c20 */ /* 0x000fc80008410000 */
[----:B------:R-:W-:Y:S01]  /*9840*/  FMUL.FTZ R174, R176, R173 ;  /* 0x000000adb0ae7220 */ /* 0x000fe20000410000 */
[----:B---3--:R-:W-:-:S04]  /*9850*/  @P6 HADD2.F32 R175, -RZ, R180.H0_H0 ;  /* 0x200000b4ffaf6230 */ /* 0x008fc80000004100 */
[----:B------:R-:W-:-:S05]  /*9860*/  FSEL R174, R174, RZ, P6 ;  /* 0x000000ffaeae7208 */ /* 0x000fca0003000000 */
[----:B------:R-:W-:Y:S01]  /*9870*/  FADD.FTZ R180, R28, R174 ;  /* 0x000000ae1cb47221 */ /* 0x000fe20000010000 */
[----:B------:R-:W-:Y:S01]  /*9880*/  MOV R28, UR4 ;  /* 0x00000004001c7c02 */ /* 0x000fe20008000f00 */
[----:B------:R-:W-:-:S04]  /*9890*/  HFMA2 R176, -RZ, RZ, 0, 0 ;  /* 0x00000000ffb07431 */ /* 0x000fc800000001ff */
[----:B------:R-:W-:-:S04]  /*98a0*/  FFMA.FTZ R28, R238, R28, UR5 ;  /* 0x00000005ee1c7e23 */ /* 0x000fc8000801001c */
[----:B------:R-:W-:Y:S01]  /*98b0*/  FADD.FTZ R28, R219, -R28 ;  /* 0x8000001cdb1c7221 */ /* 0x000fe20000010000 */
[----:B------:R-:W-:-:S03]  /*98c0*/  @P6 FMUL.FTZ R176, R173, R175 ;  /* 0x000000afadb06220 */ /* 0x000fc60000410000 */
[----:B------:R-:W-:-:S04]  /*98d0*/  FMUL.FTZ R173, R28, UR13 ;  /* 0x0000000d1cad7c20 */ /* 0x000fc80008410000 */
[----:B------:R-:W-:Y:S01]  /*98e0*/  FMUL.FTZ R28, R173, UR12 ;  /* 0x0000000cad1c7c20 */ /* 0x000fe20008410000 */
[----:B------:R-:W-:-:S03]  /*98f0*/  LOP3.LUT P6, RZ, R2, 0xff00, RZ, 0xc0, !PT ;  /* 0x0000ff0002ff7812 */ /* 0x000fc600078cc0ff */
[----:B------:R-:W-:-:S04]  /*9900*/  FMUL.FTZ R28, R28, UR24 ;  /* 0x000000181c1c7c20 */ /* 0x000fc80008410000 */
[----:B------:R-:W-:-:S05]  /*9910*/  FMUL.FTZ R174, R177, R28 ;  /* 0x0000001cb1ae7220 */ /* 0x000fca0000410000 */
[----:B------:R-:W-:-:S05]  /*9920*/  FSEL R174, R174, RZ, P6 ;  /* 0x000000ffaeae7208 */ /* 0x000fca0003000000 */
[----:B------:R-:W-:Y:S01]  /*9930*/  FADD.FTZ R181, R29, R174 ;  /* 0x000000ae1db57221 */ /* 0x000fe20000010000 */
[----:B----4-:R-:W-:Y:S01]  /*9940*/  @P6 HADD2.F32 R29, -RZ, R183.H0_H0 ;  /* 0x200000b7ff1d6230 */ /* 0x010fe20000004100 */
        /* <DEDUP_REMOVED lines=13> */
[----:B------:R-:W-:-:S05]  /*9a20*/  @P6 HADD2.F32 R29, -RZ, R182.H0_H0 ;  /* 0x200000b6ff1d6230 */ /* 0x000fca0000004100 */
[----:B------:R-:W-:Y:S01]  /*9a30*/  @P6 FMUL.FTZ R178, R28, R29 ;  /* 0x0000001d1cb26220 */ /* 0x000fe20000410000 */
[----:B------:R-:W-:-:S05]  /*9a40*/  MOV R28, UR4 ;  /* 0x00000004001c7c02 */ /* 0x000fca0008000f00 */
[----:B------:R-:W-:-:S04]  /*9a50*/  FFMA.FTZ R28, R195, R28, UR5 ;  /* 0x00000005c31c7e23 */ /* 0x000fc8000801001c */
[----:B------:R-:W-:-:S04]  /*9a60*/  FADD.FTZ R28, R0, -R28 ;  /* 0x8000001c001c7221 */ /* 0x000fc80000010000 */
[----:B------:R-:W-:Y:S01]  /*9a70*/  FMUL.FTZ R175, R28, UR13 ;  /* 0x0000000d1caf7c20 */ /* 0x000fe20008410000 */
[----:B------:R-:W-:-:S03]  /*9a80*/  ISETP.GE.U32.AND P6, PT, R2, 0x1000000, PT ;  /* 0x010000000200780c */ /* 0x000fc60003fc6070 */
[----:B------:R-:W-:-:S04]  /*9a90*/  FMUL.FTZ R28, R175, UR12 ;  /* 0x0000000caf1c7c20 */ /* 0x000fc80008410000 */
[----:B------:R-:W-:-:S04]  /*9aa0*/  FMUL.FTZ R28, R28, UR24 ;  /* 0x000000181c1c7c20 */ /* 0x000fc80008410000 */
[----:B------:R-:W-:-:S05]  /*9ab0*/  FMUL.FTZ R29, R179, R28 ;  /* 0x0000001cb31d7220 */ /* 0x000fca0000410000 */
[----:B------:R-:W-:Y:S02]  /*9ac0*/  FSEL R29, R29, RZ, P6 ;  /* 0x000000ff1d1d7208 */ /* 0x000fe40003000000 */
[----:B------:R-:W-:-:S03]  /*9ad0*/  MOV R179, RZ ;  /* 0x000000ff00b37202 */ /* 0x000fc60000000f00 */
[----:B------:R-:W-:Y:S01]  /*9ae0*/  FADD.FTZ R31, R31, R29 ;  /* 0x0000001d1f1f7221 */ /* 0x000fe20000010000 */
[----:B------:R-:W-:Y:S06]  /*9af0*/  @!P6 BRA `(.L_x_16938) ;  /* 0x000000040074e947 */ /* 0x000fec0003800000 */
[----:B------:R-:W2:Y:S02]  /*9b00*/  LDL.S16 R182, [R1+0x18] ;  /* 0x0000180001b67983 */ /* 0x000ea40000100600 */
[----:B--2---:R-:W-:-:S05]  /*9b10*/  HADD2.F32 R29, -RZ, R182.H0_H0 ;  /* 0x200000b6ff1d7230 */ /* 0x004fca0000004100 */
[----:B------:R-:W-:Y:S01]  /*9b20*/  FMUL.FTZ R179, R28, R29 ;  /* 0x0000001d1cb37220 */ /* 0x000fe20000410000 */
[----:B------:R-:W-:Y:S06]  /*9b30*/  BRA `(.L_x_16938) ;  /* 0x0000000400647947 */ /* 0x000fec0003800000 */
.L_x_16937:
[----:B------:R-:W2:Y:S04]  /*9b40*/  LDL.S16 R211, [R1+0x1a] ;  /* 0x00001a0001d37983 */ /* 0x000ea80000100600 */
[----:B-----5:R2:W-:Y:S02]  /*9b50*/  STL [R1+0x104], R10 ;  /* 0x0001040a01007387 */ /* 0x0205e40000100800 */
[----:B--2---:R-:W-:Y:S02]  /*9b60*/  PRMT R10, R211, 0x7610, R10 ;  /* 0x00007610d30a7816 */ /* 0x004fe4000000000a */
[----:B------:R-:W2:Y:S04]  /*9b70*/  LDL.S16 R211, [R1+0x1e] ;  /* 0x00001e0001d37983 */ /* 0x000ea80000100600 */
[----:B------:R0:W-:Y:S02]  /*9b80*/  STL [R1+0x100], R9 ;  /* 0x0001000901007387 */ /* 0x0001e40000100800 */
[----:B0-----:R-:W-:-:S02]  /*9b90*/  PRMT R9, R10, 0x7610, R9 ;  /* 0x000076100a097816 */ /* 0x001fc40000000009 */
[----:B------:R0:W5:Y:S04]  /*9ba0*/  LDL.LU R10, [R1+0x104] ;  /* 0x00010400010a7983 */ /* 0x0001680000300800 */
[----:B------:R2:W-:Y:S02]  /*9bb0*/  STL [R1+0xfc], R8 ;  /* 0x0000fc0801007387 */ /* 0x0005e40000100800 */
[----:B--2---:R-:W-:Y:S02]  /*9bc0*/  PRMT R8, R211, 0x7610, R8 ;  /* 0x00007610d3087816 */ /* 0x004fe40000000008 */
[----:B------:R-:W2:Y:S04]  /*9bd0*/  LDL.S16 R211, [R1+0x18] ;  /* 0x0000180001d37983 */ /* 0x000ea80000100600 */
[----:B------:R3:W-:Y:S02]  /*9be0*/  STL [R1+0xf8], R7 ;  /* 0x0000f80701007387 */ /* 0x0007e40000100800 */
[----:B---3--:R-:W-:-:S02]  /*9bf0*/  PRMT R7, R9, 0x7610, R7 ;  /* 0x0000761009077816 */ /* 0x008fc40000000007 */
[----:B------:R0:W5:Y:S04]  /*9c00*/  LDL.LU R9, [R1+0x100] ;  /* 0x0001000001097983 */ /* 0x0001680000300800 */
[----:B------:R3:W-:Y:S02]  /*9c10*/  STL [R1+0xf4], R6 ;  /* 0x0000f40601007387 */ /* 0x0007e40000100800 */
[----:B---3--:R-:W-:Y:S02]  /*9c20*/  PRMT R6, R8, 0x7610, R6 ;  /* 0x0000761008067816 */ /* 0x008fe40000000006 */
[----:B------:R0:W5:Y:S04]  /*9c30*/  LDL.LU R8, [R1+0xfc] ;  /* 0x0000fc0001087983 */ /* 0x0001680000300800 */
[----:B------:R2:W-:Y:S02]  /*9c40*/  STL [R1+0xf0], R5 ;  /* 0x0000f00501007387 */ /* 0x0005e40000100800 */
[----:B--2---:R-:W-:-:S02]  /*9c50*/  PRMT R5, R211, 0x7610, R5 ;  /* 0x00007610d3057816 */ /* 0x004fc40000000005 */
[----:B------:R-:W2:Y:S04]  /*9c60*/  LDL.S16 R211, [R1+0x1c] ;  /* 0x00001c0001d37983 */ /* 0x000ea80000100600 */
[----:B------:R3:W-:Y:S01]  /*9c70*/  STL [R1+0xec], R4 ;  /* 0x0000ec0401007387 */ /* 0x0007e20000100800 */
[----:B------:R-:W-:Y:S02]  /*9c80*/  PRMT R180, R5, 0x7610, R180 ;  /* 0x0000761005b47816 */ /* 0x000fe400000000b4 */
[----:B---3--:R-:W-:Y:S02]  /*9c90*/  PRMT R4, R7, 0x7610, R4 ;  /* 0x0000761007047816 */ /* 0x008fe40000000004 */
[----:B------:R0:W5:Y:S04]  /*9ca0*/  LDL.LU R7, [R1+0xf8] ;  /* 0x0000f80001077983 */ /* 0x0001680000300800 */
[----:B------:R3:W-:Y:S02]  /*9cb0*/  STL [R1+0xe8], R3 ;  /* 0x0000e80301007387 */ /* 0x0007e40000100800 */
[----:B---3--:R-:W-:-:S02]  /*9cc0*/  PRMT R3, R6, 0x7610, R3 ;  /* 0x0000761006037816 */ /* 0x008fc40000000003 */
[----:B------:R0:W5:Y:S04]  /*9cd0*/  LDL.LU R6, [R1+0xf4] ;  /* 0x0000f40001067983 */ /* 0x0001680000300800 */
[----:B------:R0:W5:Y:S01]  /*9ce0*/  LDL.LU R5, [R1+0xf0] ;  /* 0x0000f00001057983 */ /* 0x0001620000300800 */
[----:B------:R-:W-:Y:S02]  /*9cf0*/  PRMT R210, R4, 0x7610, R210 ;  /* 0x0000761004d27816 */ /* 0x000fe400000000d2 */
[----:B------:R-:W-:Y:S02]  /*9d00*/  PRMT R188, R3, 0x7610, R188 ;  /* 0x0000761003bc7816 */ /* 0x000fe400000000bc */
[----:B--2---:R-:W-:Y:S02]  /*9d10*/  PRMT R181, R211, 0x7610, R181 ;  /* 0x00007610d3b57816 */ /* 0x004fe400000000b5 */
[----:B------:R-:W2:Y:S04]  /*9d20*/  LDL R211, [R1+0x10] ;  /* 0x0000100001d37983 */ /* 0x000ea80000100800 */
[----:B------:R0:W5:Y:S04]  /*9d30*/  LDL.LU R4, [R1+0xec] ;  /* 0x0000ec0001047983 */ /* 0x0001680000300800 */
[----:B------:R0:W5:Y:S01]  /*9d40*/  LDL.LU R3, [R1+0xe8] ;  /* 0x0000e80001037983 */ /* 0x0001620000300800 */
[----:B------:R-:W-:-:S02]  /*9d50*/  PRMT R187, R180, 0x7610, R187 ;  /* 0x00007610b4bb7816 */ /* 0x000fc400000000bb */
[----:B------:R-:W-:Y:S02]  /*9d60*/  MOV R180, UR4 ;  /* 0x0000000400b47c02 */ /* 0x000fe40008000f00 */
[----:B------:R-:W-:Y:S02]  /*9d70*/  PRMT R186, R181, 0x7610, R186 ;  /* 0x00007610b5ba7816 */ /* 0x000fe400000000ba */
[----:B------:R-:W-:Y:S02]  /*9d80*/  LOP3.LUT P6, RZ, R2, 0xff, RZ, 0xc0, !PT ;  /* 0x000000ff02ff7812 */ /* 0x000fe400078cc0ff */
[----:B------:R-:W-:Y:S02]  /*9d90*/  PRMT R183, R210, 0x7610, R183 ;  /* 0x00007610d2b77816 */ /* 0x000fe400000000b7 */
[----:B------:R-:W-:Y:S01]  /*9da0*/  PRMT R182, R187, 0x7610, R182 ;  /* 0x00007610bbb67816 */ /* 0x000fe200000000b6 */
[----:B--2---:R-:W-:-:S04]  /*9db0*/  FFMA.FTZ R180, R211, R180, UR5 ;  /* 0x00000005d3b47e23 */ /* 0x004fc800080100b4 */
        /* <DEDUP_REMOVED lines=8> */
[----:B------:R-:W-:-:S05]  /*9e40*/  @P6 HADD2.F32 R28, -RZ, R188.H0_H0 ;  /* 0x200000bcff1c6230 */ /* 0x000fca0000004100 */
        /* <DEDUP_REMOVED lines=40> */
.L_x_16938:
[----:B------:R-:W-:Y:S05]  /*a0d0*/  BSYNC.RECONVERGENT B1 ;  /* 0x0000000000017941 */ /* 0x000fea0003800200 */
.L_x_16936:
[----:B------:R-:W0:Y:S02]  /*a0e0*/  @P5 LDC.64 R28, c[0x0][0x478] ;  /* 0x00011e00ff1c5b82 */ /* 0x000e240000000a00 */
[----:B0-----:R-:W-:-:S05]  /*a0f0*/  @P5 IMAD.WIDE.U32 R28, R20, 0x10, R28 ;  /* 0x00000010141c5825 */ /* 0x001fca00078e001c */
[----:B------:R0:W-:Y:S02]  /*a100*/  @P5 STG.E.128 desc[UR16][R28.64], R172 ;  /* 0x000000ac1c005986 */ /* 0x0001e4000c101d10 */
[----:B0-----:R-:W0:Y:S02]  /*a110*/  LDC.64 R28, c[0x0][0x468] ;  /* 0x00011a00ff1c7b82 */ /* 0x001e240000000a00 */
[----:B0-----:R-:W-:-:S05]  /*a120*/  IMAD.WIDE.U32 R28, R20, 0x10, R28 ;  /* 0x00000010141c7825 */ /* 0x001fca00078e001c */
[----:B------:R0:W-:Y:S02]  /*a130*/  STG.E.128 desc[UR16][R28.64], R176 ;  /* 0x000000b01c007986 */ /* 0x0001e4000c101d10 */
[----:B0-----:R-:W-:Y:S02]  /*a140*/  MOV R28, R180 ;  /* 0x000000b4001c7202 */ /* 0x001fe40000000f00 */
[----:B------:R-:W-:Y:S01]  /*a150*/  MOV R29, R181 ;  /* 0x000000b5001d7202 */ /* 0x000fe20000000f00 */
[----:B------:R-:W-:Y:S06]  /*a160*/  BRA `(.L_x_16935) ;  /* 0x0000005c00607947 */ /* 0x000fec0003800000 */
.L_x_16889:
[----:B------:R-:W-:Y:S01]  /*a170*/  LOP3.LUT P5, RZ, R21, 0x1, RZ, 0xc0, !PT ;  /* 0x0000000115ff7812 */ /* 0x000fe200078ac0ff */
[----:B------:R-:W-:-:S12]  /*a180*/  BSSY.RECONVERGENT B1, `(.L_x_16939) ;  /* 0x000009b000017945 */ /* 0x000fd80003800200 */
[----:B------:R-:W-:Y:S05]  /*a190*/  @!P5 BRA `(.L_x_16940) ;  /* 0x000000080064d947 */ /* 0x000fea0003800000 */
[----:B------:R-:W0:Y:S08]  /*a1a0*/  LDC.64 R176, c[0x0][0x390] ;  /* 0x0000e400ffb07b82 */ /* 0x000e300000000a00 */
[----:B------:R-:W2:Y:S01]  /*a1b0*/  LDC.64 R180, c[0x0][0x478] ;  /* 0x00011e00ffb47b82 */ /* 0x000ea20000000a00 */
[----:B0-----:R-:W-:-:S06]  /*a1c0*/  IMAD.WIDE.U32 R176, R20, 0x10, R176 ;  /* 0x0000001014b07825 */ /* 0x001fcc00078e00b0 */
[----:B------:R-:W5:Y:S01]  /*a1d0*/  LDG.E.128 R176, desc[UR16][R176.64] ;  /* 0x00000010b0b07981 */ /* 0x000f62000c1e1d00 */
[----:B------:R-:W-:Y:S01]  /*a1e0*/  BSSY.RECONVERGENT B2, `(.L_x_16941) ;  /* 0x0000089000027945 */ /* 0x000fe20003800200 */
[----:B--2---:R-:W-:-:S04]  /*a1f0*/  ISETP.NE.U32.AND P5, PT, R180, RZ, PT ;  /* 0x000000ffb400720c */ /* 0x004fc80003fa5070 */
[----:B------:R-:W-:-:S13]  /*a200*/  ISETP.NE.AND.EX P5, PT, R181, RZ, PT, P5 ;  /* 0x000000ffb500720c */ /* 0x000fda0003fa5350 */
        /* <DEDUP_REMOVED lines=8> */
[----:B------:R-:W-:-:S04]  /*a290*/  FFMA.FTZ R182, R182, UR13, R24 ;  /* 0x0000000db6b67c23 */ /* 0x000fc80008010018 */
        /* <DEDUP_REMOVED lines=12> */
[----:B------:R-:W-:-:S04]  /*a360*/  FFMA.FTZ R64, R64, UR13, R25 ;  /* 0x0000000d40407c23 */ /* 0x000fc80008010019 */
[----:B------:R-:W-:-:S04]  /*a370*/  FMUL.FTZ R64, R64, UR12 ;  /* 0x0000000c40407c20 */ /* 0x000fc80008410000 */
[----:B------:R-:W-:-:S04]  /*a380*/  FMUL.FTZ R186, R64, UR24 ;  /* 0x0000001840ba7c20 */ /* 0x000fc80008410000 */
[----:B------:R-:W-:Y:S01]  /*a390*/  FMUL.FTZ R64, R177, R186 ;  /* 0x000000bab1407220 */ /* 0x000fe20000410000 */
[----:B------:R-:W-:-:S04]  /*a3a0*/  MOV R177, RZ ;  /* 0x000000ff00b17202 */ /* 0x000fc80000000f00 */
[----:B------:R-:W-:-:S05]  /*a3b0*/  FSEL R64, R64, RZ, P5 ;  /* 0x000000ff40407208 */ /* 0x000fca0002800000 */
[----:B------:R-:W-:Y:S01]  /*a3c0*/  FADD.FTZ R183, R65, R64 ;  /* 0x0000004041b77221 */ /* 0x000fe20000010000 */
[----:B---3--:R-:W-:-:S05]  /*a3d0*/  @P5 HADD2.F32 R64, -RZ, R188.H0_H0 ;  /* 0x200000bcff405230 */ /* 0x008fca0000004100 */
        /* <DEDUP_REMOVED lines=30> */
.L_x_16942:
[----:B------:R-:W2:Y:S04]  /*a5c0*/  LDL.S16 R183, [R1+0x96] ;  /* 0x0000960001b77983 */ /* 0x000ea80000100600 */
[----:B------:R2:W-:Y:S02]  /*a5d0*/  STL [R1+0xe8], R0 ;  /* 0x0000e80001007387 */ /* 0x0005e40000100800 */
[----:B--2---:R-:W-:Y:S02]  /*a5e0*/  PRMT R0, R183, 0x7610, R0 ;  /* 0x00007610b7007816 */ /* 0x004fe40000000000 */
[----:B------:R-:W2:Y:S02]  /*a5f0*/  LDL.S16 R183, [R1+0x90] ;  /* 0x0000900001b77983 */ /* 0x000ea40000100600 */
[----:B------:R-:W-:-:S02]  /*a600*/  PRMT R174, R0, 0x7610, R174 ;  /* 0x0000761000ae7816 */ /* 0x000fc400000000ae */
[----:B------:R0:W5:Y:S01]  /*a610*/  LDL.LU R0, [R1+0xe8] ;  /* 0x0000e80001007983 */ /* 0x0001620000300800 */
[----:B--2---:R-:W-:-:S03]  /*a620*/  PRMT R173, R183, 0x7610, R173 ;  /* 0x00007610b7ad7816 */ /* 0x004fc600000000ad */
[----:B------:R-:W2:Y:S01]  /*a630*/  LDL.S16 R183, [R1+0x94] ;  /* 0x0000940001b77983 */ /* 0x000ea20000100600 */
[----:B------:R-:W-:Y:S02]  /*a640*/  PRMT R175, R174, 0x7610, R175 ;  /* 0x00007610aeaf7816 */ /* 0x000fe400000000af */
[----:B------:R-:W-:-:S04]  /*a650*/  PRMT R172, R173, 0x7610, R172 ;  /* 0x00007610adac7816 */ /* 0x000fc800000000ac */
[----:B------:R-:W-:Y:S02]  /*a660*/  PRMT R210, R172, 0x7610, R210 ;  /* 0x00007610acd27816 */ /* 0x000fe400000000d2 */
[----:B------:R-:W-:-:S05]  /*a670*/  MOV R172, UR4 ;  /* 0x0000000400ac7c02 */ /* 0x000fca0008000f00 */
[----:B------:R-:W-:-:S04]  /*a680*/  FFMA.FTZ R172, R213, R172, UR5 ;  /* 0x00000005d5ac7e23 */ /* 0x000fc800080100ac */
[----:B------:R-:W-:-:S04]  /*a690*/  FADD.FTZ R172, R23, -R172 ;  /* 0x800000ac17ac7221 */ /* 0x000fc80000010000 */
[----:B-----5:R-:W-:-:S04]  /*a6a0*/  FFMA.FTZ R172, R172, UR13, R24 ;  /* 0x0000000dacac7c23 */ /* 0x020fc80008010018 */
[----:B------:R-:W-:-:S04]  /*a6b0*/  FMUL.FTZ R173, R172, UR12 ;  /* 0x0000000cacad7c20 */ /* 0x000fc80008410000 */
[----:B------:R-:W-:Y:S01]  /*a6c0*/  FMUL.FTZ R173, R173, UR24 ;  /* 0x00000018adad7c20 */ /* 0x000fe20008410000 */
[----:B------:R-:W-:-:S03]  /*a6d0*/  LOP3.LUT P5, RZ, R19, 0xff, RZ, 0xc0, !PT ;  /* 0x000000ff13ff7812 */ /* 0x000fc600078ac0ff */
[----:B------:R-:W-:-:S05]  /*a6e0*/  FMUL.FTZ R174, R176, R173 ;  /* 0x000000adb0ae7220 */ /* 0x000fca0000410000 */
[----:B------:R-:W-:Y:S02]  /*a6f0*/  FSEL R174, R174, RZ, P5 ;  /* 0x000000ffaeae7208 */ /* 0x000fe40002800000 */
[----:B--2---:R-:W-:Y:S02]  /*a700*/  PRMT R182, R183, 0x7610, R182 ;  /* 0x00007610b7b67816 */ /* 0x004fe400000000b6 */
[----:B------:R-:W2:Y:S01]  /*a710*/  LDL.S16 R183, [R1+0x92] ;  /* 0x0000920001b77983 */ /* 0x000ea20000100600 */
[----:B------:R-:W-:Y:S01]  /*a720*/  PRMT R211, R175, 0x7610, R211 ;  /* 0x00007610afd37816 */ /* 0x000fe200000000d3 */
[----:B------:R-:W-:Y:S01]  /*a730*/  HFMA2 R176, -RZ, RZ, 0, 0 ;  /* 0x00000000ffb07431 */ /* 0x000fe200000001ff */
[----:B------:R-:W-:Y:S01]  /*a740*/  PRMT R188, R182, 0x7610, R188 ;  /* 0x00007610b6bc7816 */ /* 0x000fe200000000bc */
[----:B------:R-:W-:Y:S01]  /*a750*/  FADD.FTZ R182, R64, R174 ;  /* 0x000000ae40b67221 */ /* 0x000fe20000010000 */
[----:B------:R-:W-:Y:S01]  /*a760*/  MOV R64, UR4 ;  /* 0x0000000400407c02 */ /* 0x000fe20008000f00 */
[----:B------:R-:W-:Y:S01]  /*a770*/  @P5 HADD2.F32 R175, -RZ, R211.H0_H0 ;  /* 0x200000d3ffaf5230 */ /* 0x000fe20000004100 */
[----:B------:R-:W-:-:S03]  /*a780*/  PRMT R186, R210, 0x7610, R186 ;  /* 0x00007610d2ba7816 */ /* 0x000fc600000000ba */
[----:B------:R-:W-:Y:S01]  /*a790*/  FFMA.FTZ R64, R249, R64, UR5 ;  /* 0x00000005f9407e23 */ /* 0x000fe20008010040 */
[----:B------:R-:W-:Y:S01]  /*a7a0*/  @P5 FMUL.FTZ R176, R175, R173 ;  /* 0x000000adafb05220 */ /* 0x000fe20000410000 */
[----:B------:R-:W-:Y:S02]  /*a7b0*/  LOP3.LUT P5, RZ, R19, 0xff00, RZ, 0xc0, !PT ;  /* 0x0000ff0013ff7812 */ /* 0x000fe400078ac0ff */
[----:B------:R-:W-:-:S04]  /*a7c0*/  FADD.FTZ R64, R230, -R64 ;  /* 0x80000040e6407221 */ /* 0x000fc80000010000 */
[----:B------:R-:W-:-:S04]  /*a7d0*/  FFMA.FTZ R64, R64, UR13, R25 ;  /* 0x0000000d40407c23 */ /* 0x000fc80008010019 */
[----:B------:R-:W-:-:S03]  /*a7e0*/  FMUL.FTZ R173, R64, UR12 ;  /* 0x0000000c40ad7c20 */ /* 0x000fc60008410000 */
[----:B------:R-:W-:Y:S02]  /*a7f0*/  @P5 HADD2.F32 R175, -RZ, R188.H0_H0 ;  /* 0x200000bcffaf5230 */ /* 0x000fe40000004100 */
[----:B------:R-:W-:-:S04]  /*a800*/  FMUL.FTZ R173, R173, UR24 ;  /* 0x00000018adad7c20 */ /* 0x000fc80008410000 */
[-C--:B------:R-:W-:Y:S01]  /*a810*/  FMUL.FTZ R174, R177, R173.reuse ;  /* 0x000000adb1ae7220 */ /* 0x080fe20000410000 */
[----:B------:R-:W-:Y:S01]  /*a820*/  MOV R177, RZ ;  /* 0x000000ff00b17202 */ /* 0x000fe20000000f00 */
[----:B------:R-:W-:-:S03]  /*a830*/  @P5 FMUL.FTZ R177, R175, R173 ;  /* 0x000000adafb15220 */ /* 0x000fc60000410000 */
[----:B------:R-:W-:Y:S02]  /*a840*/  FSEL R174, R174, RZ, P5 ;  /* 0x000000ffaeae7208 */ /* 0x000fe40002800000 */
[----:B------:R-:W-:Y:S02]  /*a850*/  LOP3.LUT P5, RZ, R19, 0xff0000, RZ, 0xc0, !PT ;  /* 0x00ff000013ff7812 */ /* 0x000fe400078ac0ff */
[----:B--2---:R-:W-:Y:S01]  /*a860*/  PRMT R187, R183, 0x7610, R187 ;  /* 0x00007610b7bb7816 */ /* 0x004fe200000000bb */
[----:B------:R-:W-:Y:S01]  /*a870*/  FADD.FTZ R183, R65, R174 ;  /* 0x000000ae41b77221 */ /* 0x000fe20000010000 */
[----:B------:R-:W-:-:S05]  /*a880*/  MOV R65, UR4 ;  /* 0x0000000400417c02 */ /* 0x000fca0008000f00 */
        /* <DEDUP_REMOVED lines=25> */
[----:B------:R-:W-:Y:S02]  /*aa20*/  @P5 MOV R174, R173 ;  /* 0x000000ad00ae5202 */ /* 0x000fe40000000f00 */
[-C--:B------:R-:W-:Y:S02]  /*aa30*/  MOV R173, R64.reuse ;  /* 0x0000004000ad7202 */ /* 0x080fe40000000f00 */
[-C--:B------:R-:W-:Y:S02]  /*aa40*/  MOV R175, R65.reuse ;  /* 0x0000004100af7202 */ /* 0x080fe40000000f00 */
[----:B------:R-:W-:Y:S02]  /*aa50*/  @P5 MOV R173, R64 ;  /* 0x0000004000ad5202 */ /* 0x000fe40000000f00 */
[----:B0-----:R-:W-:-:S07]  /*aa60*/  @P5 MOV R175, R65 ;  /* 0x0000004100af5202 */ /* 0x001fce0000000f00 */
.L_x_16943:
[----:B------:R-:W-:Y:S05]  /*aa70*/  BSYNC.RECONVERGENT B2 ;  /* 0x0000000000027941 */ /* 0x000fea0003800200 */
.L_x_16941:
[----:B------:R-:W-:-:S04]  /*aa80*/  ISETP.NE.U32.AND P5, PT, R180, RZ, PT ;  /* 0x000000ffb400720c */ /* 0x000fc80003fa5070 */
[----:B------:R-:W-:-:S13]  /*aa90*/  ISETP.NE.AND.EX P5, PT, R181, RZ, PT, P5 ;  /* 0x000000ffb500720c */ /* 0x000fda0003fa5350 */
        /* <DEDUP_REMOVED lines=9> */
.L_x_16940:
[----:B------:R-:W-:Y:S05]  /*ab30*/  BSYNC.RECONVERGENT B1 ;  /* 0x0000000000017941 */ /* 0x000fea0003800200 */
.L_x_16939:
        /* <DEDUP_REMOVED lines=19> */
[----:B------:R-:W-:-:S04]  /*ac70*/  FFMA.FTZ R172, R172, UR13, R136 ;  /* 0x0000000dacac7c23 */ /* 0x000fc80008010088 */
        /* <DEDUP_REMOVED lines=10> */
[----:B------:R-:W-:Y:S02]  /*ad20*/  FFMA.FTZ R173, R173, UR13, R137 ;  /* 0x0000000dadad7c23 */ /* 0x000fe40008010089 */
[----:B----4-:R-:W-:Y:S02]  /*ad30*/  @P6 HADD2.F32 R180, -RZ, R180.H0_H0 ;  /* 0x200000b4ffb46230 */ /* 0x010fe40000004100 */
[----:B------:R-:W-:-:S04]  /*ad40*/  FMUL.FTZ R174, R173, UR12 ;  /* 0x0000000cadae7c20 */ /* 0x000fc80008410000 */
[----:B------:R-:W-:-:S04]  /*ad50*/  FMUL.FTZ R174, R174, UR24 ;  /* 0x00000018aeae7c20 */ /* 0x000fc80008410000 */
[-C--:B------:R-:W-:Y:S01]  /*ad60*/  FMUL.FTZ R175, R177, R174.reuse ;  /* 0x000000aeb1af7220 */ /* 0x080fe20000410000 */
        /* <DEDUP_REMOVED lines=8> */
[----:B------:R-:W-:-:S04]  /*adf0*/  FFMA.FTZ R174, R174, UR13, R138 ;  /* 0x0000000daeae7c23 */ /* 0x000fc8000801008a */
        /* <DEDUP_REMOVED lines=13> */
[----:B------:R-:W-:-:S04]  /*aed0*/  FFMA.FTZ R61, R60, UR13, R139 ;  /* 0x0000000d3c3d7c23 */ /* 0x000fc8000801008b */
        /* <DEDUP_REMOVED lines=13> */
.L_x_16947:
        /* <DEDUP_REMOVED lines=25> */
[----:B------:R-:W-:-:S04]  /*b140*/  FFMA.FTZ R60, R60, UR13, R137 ;  /* 0x0000000d3c3c7c23 */ /* 0x000fc80008010089 */
        /* <DEDUP_REMOVED lines=27> */
[----:B------:R-:W-:-:S04]  /*b300*/  FFMA.FTZ R60, R60, UR13, R139 ;  /* 0x0000000d3c3c7c23 */ /* 0x000fc8000801008b */
        /* <DEDUP_REMOVED lines=9> */
.L_x_16948:
[----:B------:R-:W-:Y:S05]  /*b3a0*/  BSYNC.RECONVERGENT B2 ;  /* 0x0000000000027941 */ /* 0x000fea0003800200 */
.L_x_16946:
        /* <DEDUP_REMOVED lines=9> */
.L_x_16945:
[----:B------:R-:W-:Y:S05]  /*b440*/  BSYNC.RECONVERGENT B1 ;  /* 0x0000000000017941 */ /* 0x000fea0003800200 */
.L_x_16944:
        /* <DEDUP_REMOVED lines=71> */
.L_x_16952:
        /* <DEDUP_REMOVED lines=63> */
.L_x_16953:
[----:B------:R-:W-:Y:S05]  /*bcb0*/  BSYNC.RECONVERGENT B2 ;  /* 0x0000000000027941 */ /* 0x000fea0003800200 */
.L_x_16951:
        /* <DEDUP_REMOVED lines=9> */
.L_x_16950:
[----:B------:R-:W-:Y:S05]  /*bd50*/  BSYNC.RECONVERGENT B1 ;  /* 0x0000000000017941 */ /* 0x000fea0003800200 */
.L_x_16949:
        /* <DEDUP_REMOVED lines=71> */
.L_x_16957:
        /* <DEDUP_REMOVED lines=63> */
.L_x_16958:
[----:B------:R-:W-:Y:S05]  /*c5c0*/  BSYNC.RECONVERGENT B2 ;  /* 0x0000000000027941 */ /* 0x000fea0003800200 */
.L_x_16956:
        /* <DEDUP_REMOVED lines=9> */
.L_x_16955:
[----:B------:R-:W-:Y:S05]  /*c660*/  BSYNC.RECONVERGENT B1 ;  /* 0x0000000000017941 */ /* 0x000fea0003800200 */
.L_x_16954:
        /* <DEDUP_REMOVED lines=70> */
.L_x_16962:
        /* <DEDUP_REMOVED lines=63> */
.L_x_16963:
[----:B------:R-:W-:Y:S05]  /*cec0*/  BSYNC.RECONVERGENT B2 ;  /* 0x0000000000027941 */ /* 0x000fea0003800200 */
.L_x_16961:
        /* <DEDUP_REMOVED lines=9> */
.L_x_16960:
[----:B------:R-:W-:Y:S05]  /*cf60*/  BSYNC.RECONVERGENT B1 ;  /* 0x0000000000017941 */ /* 0x000fea0003800200 */
.L_x_16959:
        /* <DEDUP_REMOVED lines=70> */
.L_x_16967:
        /* <DEDUP_REMOVED lines=63> */
.L_x_16968:
[----:B------:R-:W-:Y:S05]  /*d7c0*/  BSYNC.RECONVERGENT B2 ;  /* 0x0000000000027941 */ /* 0x000fea0003800200 */
.L_x_16966:
        /* <DEDUP_REMOVED lines=9> */
.L_x_16965:
[----:B------:R-:W-:Y:S05]  /*d860*/  BSYNC.RECONVERGENT B1 ;  /* 0x0000000000017941 */ /* 0x000fea0003800200 */
.L_x_16964:
        /* <DEDUP_REMOVED lines=28> */
[----:B------:R-:W-:Y:S02]  /*da30*/  FFMA.FTZ R173, R173, UR13, R157 ;  /* 0x0000000dadad7c23 */ /* 0x000fe4000801009d */
[----:B---3--:R-:W-:Y:S02]  /*da40*/  @P6 HADD2.F32 R180, -RZ, R180.H0_H0 ;  /* 0x200000b4ffb46230 */ /* 0x008fe40000004100 */
        /* <DEDUP_REMOVED lines=12> */
[----:B------:R-:W-:Y:S01]  /*db10*/  FMUL.FTZ R175, R174, UR12 ;  /* 0x0000000caeaf7c20 */ /* 0x000fe20008410000 */
[----:B----4-:R-:W-:-:S03]  /*db20*/  @P6 HADD2.F32 R182, -RZ, R182.H0_H0 ;  /* 0x200000b6ffb66230 */ /* 0x010fc60000004100 */
[----:B------:R-:W-:-:S04]  /*db30*/  FMUL.FTZ R175, R175, UR24 ;  /* 0x00000018afaf7c20 */ /* 0x000fc80008410000 */
[-C--:B------:R-:W-:Y:S01]  /*db40*/  FMUL.FTZ R180, R178, R175.reuse ;  /* 0x000000afb2b47220 */ /* 0x080fe20000410000 */
        /* <DEDUP_REMOVED lines=23> */
.L_x_16972:
        /* <DEDUP_REMOVED lines=15> */
[----:B------:R-:W-:Y:S01]  /*ddb0*/  FFMA.FTZ R180, R180, UR13, R156 ;  /* 0x0000000db4b47c23 */ /* 0x000fe2000801009c */
        /* <DEDUP_REMOVED lines=54> */
.L_x_16973:
[----:B------:R-:W-:Y:S05]  /*e120*/  BSYNC.RECONVERGENT B2 ;  /* 0x0000000000027941 */ /* 0x000fea0003800200 */
.L_x_16971:
        /* <DEDUP_REMOVED lines=9> */
.L_x_16970:
[----:B------:R-:W-:Y:S05]  /*e1c0*/  BSYNC.RECONVERGENT B1 ;  /* 0x0000000000017941 */ /* 0x000fea0003800200 */
.L_x_16969:
        /* <DEDUP_REMOVED lines=69> */
.L_x_16977:
        /* <DEDUP_REMOVED lines=70> */
.L_x_16978:
[----:B------:R-:W-:Y:S05]  /*ea80*/  BSYNC.RECONVERGENT B2 ;  /* 0x0000000000027941 */ /* 0x000fea0003800200 */
.L_x_16976:
        /* <DEDUP_REMOVED lines=9> */
.L_x_16975:
[----:B------:R-:W-:Y:S05]  /*eb20*/  BSYNC.RECONVERGENT B1 ;  /* 0x0000000000017941 */ /* 0x000fea0003800200 */
.L_x_16974:
        /* <DEDUP_REMOVED lines=69> */
.L_x_16982:
        /* <DEDUP_REMOVED lines=70> */
.L_x_16983:
[----:B------:R-:W-:Y:S05]  /*f3e0*/  BSYNC.RECONVERGENT B2 ;  /* 0x0000000000027941 */ /* 0x000fea0003800200 */
.L_x_16981:
        /* <DEDUP_REMOVED lines=9> */
.L_x_16980:
[----:B------:R-:W-:Y:S05]  /*f480*/  BSYNC.RECONVERGENT B1 ;  /* 0x0000000000017941 */ /* 0x000fea0003800200 */
.L_x_16979:
        /* <DEDUP_REMOVED lines=17> */
[----:B------:R-:W-:-:S04]  /*f5a0*/  FFMA.FTZ R172, R172, UR13, R168 ;  /* 0x0000000dacac7c23 */ /* 0x000fc800080100a8 */
        /* <DEDUP_REMOVED lines=11> */
[----:B------:R-:W-:-:S04]  /*f660*/  FFMA.FTZ R173, R28, UR13, R169 ;  /* 0x0000000d1cad7c23 */ /* 0x000fc800080100a9 */
        /* <DEDUP_REMOVED lines=25> */
[----:B------:R-:W-:Y:S01]  /*f800*/  FFMA.FTZ R175, R28, UR13, R171 ;  /* 0x0000000d1caf7c23 */ /* 0x000fe200080100ab */
        /* <DEDUP_REMOVED lines=12> */
.L_x_16985:
        /* <DEDUP_REMOVED lines=89> */
.L_x_16986:
[----:B------:R-:W-:Y:S05]  /*fe60*/  BSYNC.RECONVERGENT B1 ;  /* 0x0000000000017941 */ /* 0x000fea0003800200 */
.L_x_16984:
[----:B------:R-:W0:Y:S02]  /*fe70*/  @P5 LDC.64 R28, c[0x0][0x478] ;  /* 0x00011e00ff1c5b82 */ /* 0x000e240000000a00 */
[----:B0-----:R-:W-:-:S05]  /*fe80*/  @P5 IMAD.WIDE.U32 R28, R20, 0x10, R28 ;  /* 0x00000010141c5825 */ /* 0x001fca00078e001c */
[----:B------:R0:W-:Y:S02]  /*fe90*/  @P5 STG.E.128 desc[UR16][R28.64], R172 ;  /* 0x000000ac1c005986 */ /* 0x0001e4000c101d10 */
[----:B0-----:R-:W0:Y:S02]  /*fea0*/  LDC.64 R28, c[0x0][0x468] ;  /* 0x00011a00ff1c7b82 */ /* 0x001e240000000a00 */
[----:B0-----:R-:W-:-:S05]  /*feb0*/  IMAD.WIDE.U32 R28, R20, 0x10, R28 ;  /* 0x00000010141c7825 */ /* 0x001fca00078e001c */
[----:B------:R0:W-:Y:S02]  /*fec0*/  STG.E.128 desc[UR16][R28.64], R176 ;  /* 0x000000b01c007986 */ /* 0x0001e4000c101d10 */
[----:B0-----:R-:W-:Y:S02]  /*fed0*/  MOV R28, R180 ;  /* 0x000000b4001c7202 */ /* 0x001fe40000000f00 */
[----:B------:R-:W-:-:S07]  /*fee0*/  MOV R29, R181 ;  /* 0x000000b5001d7202 */ /* 0x000fce0000000f00 */
.L_x_16935:
[----:B------:R-:W-:Y:S05]  /*fef0*/  BSYNC.RECONVERGENT B0 ;  /* 0x0000000000007941 */ /* 0x000fea0003800200 */
.L_x_16888:
[----:B------:R-:W-:Y:S02]  /*ff00*/  UIADD3 UR7, UPT, UPT, UR7, UR26, URZ ;  /* 0x0000001a07077290 */ /* 0x000fe4000fffe0ff */
[----:B------:R-:W-:Y:S02]  /*ff10*/  UPLOP3.LUT UP2, UPT, UPT, UPT, UP2, 0x40, 0x4 ;  /* 0x000000000004789c */ /* 0x000fe40003f4e820 */
[----:B------:R-:W-:-:S09]  /*ff20*/  UISETP.GE.AND UP1, UPT, UR7, UR27, UPT ;  /* 0x0000001b0700728c */ /* 0x000fd2000bf26270 */
[----:B------:R-:W-:Y:S05]  /*ff30*/  BRA.U !UP1, `(.L_x_16987) ;  /* 0xffffff1909a87547 */ /* 0x000fea000b83ffff */
.L_x_16865:
[----:B------:R-:W0:Y:S01]  /*ff40*/  S2UR UR4, SR_CTAID.X ;  /* 0x00000000000479c3 */ /* 0x000e220000002500 */
[----:B------:R-:W2:Y:S01]  /*ff50*/  S2R R20, SR_TID.X ;  /* 0x0000000000147919 */ /* 0x000ea20000002100 */
[----:B------:R-:W-:Y:S01]  /*ff60*/  LOP3.LUT P5, RZ, R21, 0x1, RZ, 0xc0, !PT ;  /* 0x0000000115ff7812 */ /* 0x000fe200078ac0ff */
[----:B------:R-:W-:Y:S01]  /*ff70*/  BSSY.RECONVERGENT B0, `(.L_x_16988) ;  /* 0x0000013000007945 */ /* 0x000fe20003800200 */
[----:B0-----:R-:W-:-:S06]  /*ff80*/  UIMAD UR4, UR4, UR6, URZ ;  /* 0x00000006040472a4 */ /* 0x001fcc000f8e02ff */
[----:B-----5:R-:W-:-:S04]  /*ff90*/  MOV R9, UR4 ;  /* 0x0000000400097c02 */ /* 0x020fc80008000f00 */
[----:B--2---:R-:W-:Y:S01]  /*ffa0*/  LEA.HI R9, R9, R20, RZ, 0x1e ;  /* 0x0000001409097211 */ /* 0x004fe200078ff0ff */
[----:B------:R-:W-:Y:S06]  /*ffb0*/  @!P5 BRA `(.L_x_16989) ;  /* 0x000000000038d947 */ /* 0x000fec0003800000 */
[----:B------:R-:W2:Y:S01]  /*ffc0*/  LDL.LU R176, [R1+0x40] ;  /* 0x0000400001b07983 */ /* 0x000ea20000300800 */
[----:B------:R-:W0:Y:S03]  /*ffd0*/  LDC.64 R2, c[0x0][0x440] ;  /* 0x00011000ff027b82 */ /* 0x000e260000000a00 */
[----:B------:R-:W2:Y:S04]  /*ffe0*/  LDL.LU R177, [R1+0x44] ;  /* 0x0000440001b17983 */ /* 0x000ea80000300800 */
[----:B------:R-:W2:Y:S01]  /*fff0*/  LDL.LU R178, [R1+0x48] ;  /* 0x0000480001b27983 */ /* 0x000ea20000300800 */
[----:B------:R-:W3:Y:S03]  /*10000*/  LDC.64 R4, c[0x0][0x448] ;  /* 0x00011200ff047b82 */ /* 0x000ee60000000a00 */
[----:B------:R-:W2:Y:S05]  /*10010*/  LDL.LU R179, [R1+0x4c] ;  /* 0x00004c0001b37983 */ /* 0x000eaa0000300800 */
[----:B------:R-:W4:Y:S01]  /*10020*/  LDC.64 R6, c[0x0][0x460] ;  /* 0x00011800ff067b82 */ /* 0x000f220000000a00 */
[----:B0-----:R-:W-:-:S05]  /*10030*/  IMAD.WIDE.U32 R2, R9, 0x10, R2 ;  /* 0x0000001009027825 */ /* 0x001fca00078e0002 */
[----:B------:R0:W-:Y:S01]  /*10040*/  STG.E.128 desc[UR16][R2.64], R104 ;  /* 0x0000006802007986 */ /* 0x0001e2000c101d10 */
[----:B---3--:R-:W-:-:S04]  /*10050*/  IMAD.WIDE.U32 R4, R9, 0x10, R4 ;  /* 0x0000001009047825 */ /* 0x008fc800078e0004 */
[C---:B----4-:R-:W-:Y:S01]  /*10060*/  IMAD.WIDE.U32 R6, R9.reuse, 0x10, R6 ;  /* 0x0000001009067825 */ /* 0x050fe200078e0006 */
[----:B------:R-:W-:Y:S01]  /*10070*/  IADD3 R9, PT, PT, R9, 0x80, RZ ;  /* 0x0000008009097810 */ /* 0x000fe20007ffe0ff */
[----:B--2---:R0:W-:Y:S04]  /*10080*/  STG.E.128 desc[UR16][R4.64], R176 ;  /* 0x000000b004007986 */ /* 0x0041e8000c101d10 */
[----:B------:R0:W-:Y:S02]  /*10090*/  STG.E.128 desc[UR16][R6.64], R64 ;  /* 0x0000004006007986 */ /* 0x0001e4000c101d10 */
.L_x_16989:
[----:B------:R-:W-:Y:S05]  /*100a0*/  BSYNC.RECONVERGENT B0 ;  /* 0x0000000000007941 */ /* 0x000fea0003800200 */
.L_x_16988:
[----:B------:R-:W-:Y:S01]  /*100b0*/  LOP3.LUT P5, RZ, R21, 0x4, RZ, 0xc0, !PT ;  /* 0x0000000415ff7812 */ /* 0x000fe200078ac0ff */
[----:B------:R-:W-:-:S12]  /*100c0*/  BSSY.RECONVERGENT B0, `(.L_x_16990) ;  /* 0x0000010000007945 */ /* 0x000fd80003800200 */
[----:B------:R-:W-:Y:S05]  /*100d0*/  @!P5 BRA `(.L_x_16991) ;  /* 0x000000000038d947 */ /* 0x000fea0003800000 */
[----:B------:R-:W2:Y:S01]  /*100e0*/  LDL.LU R12, [R1+0x30] ;  /* 0x00003000010c7983 */ /* 0x000ea20000300800 */
[----:B0-----:R-:W0:Y:S03]  /*100f0*/  LDC.64 R2, c[0x0][0x440] ;  /* 0x00011000ff027b82 */ /* 0x001e260000000a00 */
        /* <DEDUP_REMOVED lines=12> */
.L_x_16991:
[----:B------:R-:W-:Y:S05]  /*101c0*/  BSYNC.RECONVERGENT B0 ;  /* 0x0000000000007941 */ /* 0x000fea0003800200 */
.L_x_16990:
[----:B------:R-:W-:Y:S01]  /*101d0*/  LOP3.LUT P5, RZ, R21, 0x8, RZ, 0xc0, !PT ;  /* 0x0000000815ff7812 */ /* 0x000fe200078ac0ff */
[----:B------:R-:W-:-:S12]  /*101e0*/  BSSY.RECONVERGENT B0, `(.L_x_16992) ;  /* 0x0000010000007945 */ /* 0x000fd80003800200 */
[----:B------:R-:W-:Y:S05]  /*101f0*/  @!P5 BRA `(.L_x_16993) ;  /* 0x000000000038d947 */ /* 0x000fea0003800000 */
[----:B0-----:R-:W2:Y:S01]  /*10200*/  LDL.LU R12, [R1+0x20] ;  /* 0x00002000010c7983 */ /* 0x001ea20000300800 */
        /* <DEDUP_REMOVED lines=13> */
.L_x_16993:
[----:B------:R-:W-:Y:S05]  /*102e0*/  BSYNC.RECONVERGENT B0 ;  /* 0x0000000000007941 */ /* 0x000fea0003800200 */
.L_x_16992:
[----:B------:R-:W-:Y:S01]  /*102f0*/  LOP3.LUT P5, RZ, R21, 0x10, RZ, 0xc0, !PT ;  /* 0x0000001015ff7812 */ /* 0x000fe200078ac0ff */
[----:B------:R-:W-:-:S12]  /*10300*/  BSSY.RECONVERGENT B0, `(.L_x_16994) ;  /* 0x000000c000007945 */ /* 0x000fd80003800200 */
[----:B------:R-:W-:Y:S05]  /*10310*/  @!P5 BRA `(.L_x_16995) ;  /* 0x000000000028d947 */ /* 0x000fea0003800000 */
[----:B0-----:R-:W0:Y:S08]  /*10320*/  LDC.64 R2, c[0x0][0x440] ;  /* 0x00011000ff027b82 */ /* 0x001e300000000a00 */
[----:B------:R-:W2:Y:S08]  /*10330*/  LDC.64 R4, c[0x0][0x448] ;  /* 0x00011200ff047b82 */ /* 0x000eb00000000a00 */
[----:B------:R-:W3:Y:S01]  /*10340*/  LDC.64 R6, c[0x0][0x460] ;  /* 0x00011800ff067b82 */ /* 0x000ee20000000a00 */
[----:B0-----:R-:W-:-:S05]  /*10350*/  IMAD.WIDE.U32 R2, R9, 0x10, R2 ;  /* 0x0000001009027825 */ /* 0x001fca00078e0002 */
[----:B------:R4:W-:Y:S01]  /*10360*/  STG.E.128 desc[UR16][R2.64], R92 ;  /* 0x0000005c02007986 */ /* 0x0009e2000c101d10 */
[----:B--2---:R-:W-:-:S05]  /*10370*/  IMAD.WIDE.U32 R4, R9, 0x10, R4 ;  /* 0x0000001009047825 */ /* 0x004fca00078e0004 */
[----:B------:R4:W-:Y:S01]  /*10380*/  STG.E.128 desc[UR16][R4.64], R132 ;  /* 0x0000008404007986 */ /* 0x0009e2000c101d10 */
[C---:B---3--:R-:W-:Y:S01]  /*10390*/  IMAD.WIDE.U32 R6, R9.reuse, 0x10, R6 ;  /* 0x0000001009067825 */ /* 0x048fe200078e0006 */
[----:B------:R-:W-:-:S04]  /*103a0*/  IADD3 R9, PT, PT, R9, 0x80, RZ ;  /* 0x0000008009097810 */ /* 0x000fc80007ffe0ff */
[----:B------:R4:W-:Y:S03]  /*103b0*/  STG.E.128 desc[UR16][R6.64], R52 ;  /* 0x0000003406007986 */ /* 0x0009e6000c101d10 */
.L_x_16995:
[----:B------:R-:W-:Y:S05]  /*103c0*/  BSYNC.RECONVERGENT B0 ;  /* 0x0000000000007941 */ /* 0x000fea0003800200 */
.L_x_16994:
[----:B------:R-:W-:Y:S04]  /*103d0*/  BSSY.RECONVERGENT B0, `(.L_x_16996) ;  /* 0x000000c000007945 */ /* 0x000fe80003800200 */
[----:B------:R-:W-:Y:S05]  /*103e0*/  @!P0 BRA `(.L_x_16997) ;  /* 0x0000000000288947 */ /* 0x000fea0003800000 */
[----:B0---4-:R-:W0:Y:S08]  /*103f0*/  LDC.64 R2, c[0x0][0x440] ;  /* 0x00011000ff027b82 */ /* 0x011e300000000a00 */
        /* <DEDUP_REMOVED lines=9> */
.L_x_16997:
[----:B------:R-:W-:Y:S05]  /*10490*/  BSYNC.RECONVERGENT B0 ;  /* 0x0000000000007941 */ /* 0x000fea0003800200 */
.L_x_16996:
        /* <DEDUP_REMOVED lines=12> */
.L_x_16999:
[----:B------:R-:W-:Y:S05]  /*10560*/  BSYNC.RECONVERGENT B0 ;  /* 0x0000000000007941 */ /* 0x000fea0003800200 */
.L_x_16998:
        /* <DEDUP_REMOVED lines=12> */
.L_x_17001:
[----:B------:R-:W-:Y:S05]  /*10630*/  BSYNC.RECONVERGENT B0 ;  /* 0x0000000000007941 */ /* 0x000fea0003800200 */
.L_x_17000:
        /* <DEDUP_REMOVED lines=12> */
.L_x_17003:
[----:B------:R-:W-:Y:S05]  /*10700*/  BSYNC.RECONVERGENT B0 ;  /* 0x0000000000007941 */ /* 0x000fea0003800200 */
.L_x_17002:
        /* <DEDUP_REMOVED lines=12> */
.L_x_17005:
[----:B------:R-:W-:Y:S05]  /*107d0*/  BSYNC.RECONVERGENT B0 ;  /* 0x0000000000007941 */ /* 0x000fea0003800200 */
.L_x_17004:
[----:B------:R-:W-:-:S13]  /*107e0*/  LOP3.LUT P0, RZ, R21, 0x2, RZ, 0xc0, !PT ;  /* 0x0000000215ff7812 */ /* 0x000fda000780c0ff */
[----:B------:R-:W-:Y:S05]  /*107f0*/  @!P0 EXIT ;  /* 0x000000000000894d */ /* 0x000fea0003800000 */
[----:B0---4-:R-:W0:Y:S08]  /*10800*/  LDC.64 R2, c[0x0][0x440] ;  /* 0x00011000ff027b82 */ /* 0x011e300000000a00 */
[----:B------:R-:W2:Y:S08]  /*10810*/  LDC.64 R4, c[0x0][0x448] ;  /* 0x00011200ff047b82 */ /* 0x000eb00000000a00 */
[----:B------:R-:W3:Y:S01]  /*10820*/  LDC.64 R6, c[0x0][0x460] ;  /* 0x00011800ff067b82 */ /* 0x000ee20000000a00 */
[----:B0-----:R-:W-:-:S05]  /*10830*/  IMAD.WIDE.U32 R2, R9, 0x10, R2 ;  /* 0x0000001009027825 */ /* 0x001fca00078e0002 */
[----:B------:R-:W-:Y:S01]  /*10840*/  STG.E.128 desc[UR16][R2.64], R68 ;  /* 0x0000004402007986 */ /* 0x000fe2000c101d10 */
[----:B--2---:R-:W-:-:S05]  /*10850*/  IMAD.WIDE.U32 R4, R9, 0x10, R4 ;  /* 0x0000001009047825 */ /* 0x004fca00078e0004 */
[----:B------:R-:W-:Y:S01]  /*10860*/  STG.E.128 desc[UR16][R4.64], R108 ;  /* 0x0000006c04007986 */ /* 0x000fe2000c101d10 */
[----:B---3--:R-:W-:-:S05]  /*10870*/  IMAD.WIDE.U32 R6, R9, 0x10, R6 ;  /* 0x0000001009067825 */ /* 0x008fca00078e0006 */
[----:B------:R-:W-:Y:S01]  /*10880*/  STG.E.128 desc[UR16][R6.64], R28 ;  /* 0x0000001c06007986 */ /* 0x000fe2000c101d10 */
[----:B------:R-:W-:Y:S05]  /*10890*/  EXIT ;  /* 0x000000000000794d */ /* 0x000fea0003800000 */
.L_x_17006:
        /* <DEDUP_REMOVED lines=14> */
.L_x_19448:


//--------------------- .text._ZN10layer_norm13ln_bwd_kernelINS_13Kernel_traitsI6__halfffffjLj5120ELj1ELj1ELj4ELj16ENS_18Kernel_traits_baseILj5120ES2_ffffjLj128EEEEELb1ELb1ELb0ELb1EEEvNS_9BwdParamsE --------------------------
	.section	.text._ZN10layer_norm13ln_bwd_kernelINS_13Kernel_traitsI6__halfffffjLj5120ELj1ELj1ELj4ELj16ENS_18Kernel_traits_baseILj5120ES2_ffffjLj128EEEEELb1ELb1ELb0ELb1EEEvNS_9BwdParamsE,"ax",@progbits
	.align	128
        .global         _ZN10layer_norm13ln_bwd_kernelINS_13Kernel_traitsI6__halfffffjLj5120ELj1ELj1ELj4ELj16ENS_18Kernel_traits_baseILj5120ES2_ffffjLj128EEEEELb1ELb1ELb0ELb1EEEvNS_9BwdParamsE
        .type           _ZN10layer_norm13ln_bwd_kernelINS_13Kernel_traitsI6__halfffffjLj5120ELj1ELj1ELj4ELj16ENS_18Kernel_traits_baseILj5120ES2_ffffjLj128EEEEELb1ELb1ELb0ELb1EEEvNS_9BwdParamsE,@function
        .size           _ZN10layer_norm13ln_bwd_kernelINS_13Kernel_traitsI6__halfffffjLj5120ELj1ELj1ELj4ELj16ENS_18Kernel_traits_baseILj5120ES2_ffffjLj128EEEEELb1ELb1ELb0ELb1EEEvNS_9BwdParamsE,(.L_x_19449 - _ZN10layer_norm13ln_bwd_kernelINS_13Kernel_traitsI6__halfffffjLj5120ELj1ELj1ELj4ELj16ENS_18Kernel_traits_baseILj5120ES2_ffffjLj128EEEEELb1ELb1ELb0ELb1EEEvNS_9BwdParamsE)
        .other          _ZN10layer_norm13ln_bwd_kernelINS_13Kernel_traitsI6__halfffffjLj5120ELj1ELj1ELj4ELj16ENS_18Kernel_traits_baseILj5120ES2_ffffjLj128EEEEELb1ELb1ELb0ELb1EEEvNS_9BwdParamsE,@"STO_CUDA_ENTRY STV_DEFAULT"
_ZN10layer_norm13ln_bwd_kernelINS_13Kernel_traitsI6__halfffffjLj5120ELj1ELj1ELj4ELj16ENS_18Kernel_traits_baseILj5120ES2_ffffjLj128EEEEELb1ELb1ELb0ELb1EEEvNS_9BwdParamsE:
.text._ZN10layer_norm13ln_bwd_kernelINS_13Kernel_traitsI6__halfffffjLj5120ELj1ELj1ELj4ELj16ENS_18Kernel_traits_baseILj5120ES2_ffffjLj128EEEEELb1ELb1ELb0ELb1EEEvNS_9BwdParamsE:
        /* <DEDUP_REMOVED lines=72> */
[----:B------:R-:W-:-:S02]  /*0480*/  PLOP3.LUT P1, PT, PT, PT, PT, 0x8, 0x80 ;  /* 0x000000000080781c */ /* 0x000fc40003f2e170 */
        /* <DEDUP_REMOVED lines=18> */
[----:B0-----:R-:W4:Y:S01]  /*05b0*/  LDG.E.64 R122, desc[UR14][R4.64+0x2000] ;  /* 0x0020000e047a7981 */ /* 0x001f22000c1e1b00 */
        /* <DEDUP_REMOVED lines=13> */
[----:B------:R-:W-:Y:S01]  /*0690*/  CS2R R196, SRZ ;  /* 0x0000000000c47805 */ /* 0x000fe2000001ff00 */
[----:B------:R-:W0:Y:S01]  /*06a0*/  LDCU UR7, c[0x0][0x408] ;  /* 0x00008100ff0777ac */ /* 0x000e220008000800 */
[----:B------:R-:W5:Y:S01]  /*06b0*/  LDG.E.64 R54, desc[UR14][R4.64+0x1800] ;  /* 0x0018000e04367981 */ /* 0x000f62000c1e1b00 */
[----:B------:R-:W1:Y:S03]  /*06c0*/  LDCU UR17, c[0x0][0x388] ;  /* 0x00007100ff1177ac */ /* 0x000e660008000800 */
[----:B------:R-:W5:Y:S01]  /*06d0*/  LDG.E.64 R48, desc[UR14][R4.64+0xc00] ;  /* 0x000c000e04307981 */ /* 0x000f62000c1e1b00 */
[----:B------:R-:W0:Y:S03]  /*06e0*/  LDCU.64 UR24, c[0x0][0x390] ;  /* 0x00007200ff1877ac */ /* 0x000e260008000a00 */
[----:B------:R-:W5:Y:S01]  /*06f0*/  LDG.E.64 R46, desc[UR14][R4.64+0x800] ;  /* 0x0008000e042e7981 */ /* 0x000f62000c1e1b00 */
[----:B---3--:R-:W-:Y:S01]  /*0700*/  IMAD.WIDE.U32 R2, R0, 0x8, R2 ;  /* 0x0000000800027825 */ /* 0x008fe200078e0002 */
[----:B------:R-:W3:Y:S02]  /*0710*/  LDCU.64 UR26, c[0x0][0x468] ;  /* 0x00008d00ff1a77ac */ /* 0x000ee40008000a00 */
        /* <DEDUP_REMOVED lines=25> */
[----:B------:R-:W-:Y:S02]  /*08b0*/  PRMT R181, R181, 0x5410, R181 ;  /* 0x00005410b5b57816 */ /* 0x000fe400000000b5 */
[----:B------:R-:W-:-:S02]  /*08c0*/  SHF.R.U32.HI R0, RZ, 0x10, R121 ;  /* 0x00000010ff007819 */ /* 0x000fc40000011679 */
[----:B------:R-:W-:Y:S02]  /*08d0*/  SHF.R.U64 R192, R52, 0x10, R53 ;  /* 0x0000001034c07819 */ /* 0x000fe40000001235 */
[----:B------:R-:W-:Y:S02]  /*08e0*/  PRMT R181, R0, 0x7610, R181 ;  /* 0x0000761000b57816 */ /* 0x000fe400000000b5 */
[----:B------:R-:W-:Y:S02]  /*08f0*/  SHF.R.U64 R0, R50, 0x10, R51 ;  /* 0x0000001032007819 */ /* 0x000fe40000001233 */
[----:B------:R-:W-:Y:S02]  /*0900*/  SHF.R.U32.HI R188, RZ, 0x10, R55 ;  /* 0x00000010ffbc7819 */ /* 0x000fe40000011637 */
[----:B-1----:R-:W-:Y:S02]  /*0910*/  SHF.R.U32.HI R2, RZ, 0x10, R53 ;  /* 0x00000010ff027819 */ /* 0x002fe40000011635 */
[----:B------:R-:W-:-:S02]  /*0920*/  PRMT R192, R192, 0x5410, R0 ;  /* 0x00005410c0c07816 */ /* 0x000fc40000000000 */
[----:B------:R-:W-:Y:S02]  /*0930*/  SHF.R.U64 R193, R48, 0x10, R49 ;  /* 0x0000001030c17819 */ /* 0x000fe40000001231 */
[----:B------:R-:W-:Y:S02]  /*0940*/  SHF.R.U64 R0, R46, 0x10, R47 ;  /* 0x000000102e007819 */ /* 0x000fe4000000122f */
[----:B------:R-:W-:Y:S02]  /*0950*/  PRMT R188, R188, 0x5410, R2 ;  /* 0x00005410bcbc7816 */ /* 0x000fe40000000002 */
[----:B---3--:R-:W-:Y:S02]  /*0960*/  SHF.R.U64 R183, R124, 0x10, R125 ;  /* 0x000000107cb77819 */ /* 0x008fe4000000127d */
[----:B------:R-:W-:Y:S02]  /*0970*/  SHF.R.U32.HI R189, RZ, 0x10, R51 ;  /* 0x00000010ffbd7819 */ /* 0x000fe40000011633 */
[----:B------:R-:W-:-:S02]  /*0980*/  SHF.R.U32.HI R2, RZ, 0x10, R49 ;  /* 0x00000010ff027819 */ /* 0x000fc40000011631 */
[----:B------:R-:W-:Y:S02]  /*0990*/  SHF.R.U64 R191, R54, 0x10, R55 ;  /* 0x0000001036bf7819 */ /* 0x000fe40000001237 */
[----:B------:R-:W-:Y:S02]  /*09a0*/  PRMT R193, R193, 0x5410, R0 ;  /* 0x00005410c1c17816 */ /* 0x000fe40000000000 */
[----:B------:R-:W-:Y:S02]  /*09b0*/  SHF.R.U64 R194, R44, 0x10, R45 ;  /* 0x000000102cc27819 */ /* 0x000fe4000000122d */
[----:B------:R-:W-:Y:S02]  /*09c0*/  SHF.R.U64 R0, R42, 0x10, R43 ;  /* 0x000000102a007819 */ /* 0x000fe4000000122b */
[----:B------:R-:W-:Y:S02]  /*09d0*/  PRMT R183, R183, 0x5410, R183 ;  /* 0x00005410b7b77816 */ /* 0x000fe400000000b7 */
[----:B------:R-:W-:-:S02]  /*09e0*/  SHF.R.U32.HI R4, RZ, 0x10, R125 ;  /* 0x00000010ff047819 */ /* 0x000fc4000001167d */
[----:B------:R-:W-:Y:S02]  /*09f0*/  PRMT R189, R189, 0x5410, R2 ;  /* 0x00005410bdbd7816 */ /* 0x000fe40000000002 */
[----:B------:R-:W-:Y:S02]  /*0a00*/  PRMT R191, R191, 0x5410, R191 ;  /* 0x00005410bfbf7816 */ /* 0x000fe400000000bf */
[----:B------:R-:W-:Y:S02]  /*0a10*/  SHF.R.U32.HI R190, RZ, 0x10, R47 ;  /* 0x00000010ffbe7819 */ /* 0x000fe4000001162f */
[----:B------:R-:W-:Y:S02]  /*0a20*/  SHF.R.U32.HI R3, RZ, 0x10, R45 ;  /* 0x00000010ff037819 */ /* 0x000fe4000001162d */
[----:B------:R-:W-:Y:S02]  /*0a30*/  SHF.R.U32.HI R2, RZ, 0x10, R43 ;  /* 0x00000010ff027819 */ /* 0x000fe4000001162b */
[----:B------:R-:W-:Y:S01]  /*0a40*/  PRMT R194, R194, 0x5410, R0 ;  /* 0x00005410c2c27816 */ /* 0x000fe20000000000 */
[----:B------:R-:W-:Y:S01]  /*0a50*/  HADD2.F32 R0, -RZ, R6.H0_H0 ;  /* 0x20000006ff007230 */ /* 0x000fe20000004100 */
[----:B------:R-:W-:Y:S01]  /*0a60*/  PRMT R183, R4, 0x7610, R183 ;  /* 0x0000761004b77816 */ /* 0x000fe200000000b7 */
[----:B------:R-:W-:Y:S01]  /*0a70*/  HADD2.F32 R4, -RZ, R7.H0_H0 ;  /* 0x20000007ff047230 */ /* 0x000fe20000004100 */
[----:B------:R-:W-:Y:S01]  /*0a80*/  PRMT R190, R190, 0x5410, R3 ;  /* 0x00005410bebe7816 */ /* 0x000fe20000000003 */
[----:B------:R-:W-:Y:S01]  /*0a90*/  HADD2.F32 R3, -RZ, R8.H0_H0 ;  /* 0x20000008ff037230 */ /* 0x000fe20000004100 */
[----:B------:R-:W-:-:S02]  /*0aa0*/  PRMT R191, R2, 0x7610, R191 ;  /* 0x0000761002bf7816 */ /* 0x000fc400000000bf */
        /* <DEDUP_REMOVED lines=54> */
[----:B------:R-:W-:Y:S04]  /*0e10*/  STL [R1+0xc], RZ ;  /* 0x00000cff01007387 */ /* 0x000fe80000100800 */
[----:B------:R-:W-:Y:S04]  /*0e20*/  STL [R1+0x8], RZ ;  /* 0x000008ff01007387 */ /* 0x000fe80000100800 */
        /* <DEDUP_REMOVED lines=104> */
.L_x_17070:
[----:B------:R-:W-:Y:S01]  /*14b0*/  UIMAD.WIDE UR12, UR6, 0x4, UR10 ;  /* 0x00000004060c78a5 */ /* 0x000fe2000f8e020a */
[----:B0-2---:R-:W0:Y:S01]  /*14c0*/  S2R R41, SR_TID.X ;  /* 0x0000000000297919 */ /* 0x005e220000002100 */
[----:B------:R-:W-:Y:S01]  /*14d0*/  UIMAD.WIDE UR4, UR6, 0x4, UR8 ;  /* 0x00000004060478a5 */ /* 0x000fe2000f8e0208 */
[----:B------:R-:W2:Y:S01]  /*14e0*/  LDC.64 R116, c[0x0][0x3a8] ;  /* 0x0000ea00ff747b82 */ /* 0x000ea20000000a00 */
[----:B------:R-:W3:Y:S02]  /*14f0*/  LDL R38, [R1+0x198] ;  /* 0x0001980001267983 */ /* 0x000ee40000100800 */
[----:B-1----:R-:W-:Y:S02]  /*1500*/  MOV R2, UR12 ;  /* 0x0000000c00027c02 */ /* 0x002fe40008000f00 */
[----:B------:R-:W-:Y:S01]  /*1510*/  MOV R3, UR13 ;  /* 0x0000000d00037c02 */ /* 0x000fe20008000f00 */
[----:B------:R-:W4:Y:S02]  /*1520*/  LDL R40, [R1+0x194] ;  /* 0x0001940001287983 */ /* 0x000f240000100800 */
[----:B------:R-:W1:Y:S02]  /*1530*/  LDC.64 R112, c[0x0][0x428] ;  /* 0x00010a00ff707b82 */ /* 0x000e640000000a00 */
[----:B------:R-:W3:Y:S01]  /*1540*/  LDG.E R2, desc[UR14][R2.64] ;  /* 0x0000000e02027981 */ /* 0x000ee2000c1e1900 */
[----:B------:R-:W-:Y:S01]  /*1550*/  MOV R4, UR4 ;  /* 0x0000000400047c02 */ /* 0x000fe20008000f00 */
[----:B------:R-:W-:Y:S01]  /*1560*/  UIMAD UR4, UR6, UR17, URZ ;  /* 0x00000011060472a4 */ /* 0x000fe2000f8e02ff */
[----:B------:R-:W-:Y:S01]  /*1570*/  MOV R5, UR5 ;  /* 0x0000000500057c02 */ /* 0x000fe20008000f00 */
[----:B------:R-:W4:Y:S02]  /*1580*/  LDL R37, [R1+0x190] ;  /* 0x0001900001257983 */ /* 0x000f240000100800 */
[----:B------:R-:W-:-:S02]  /*1590*/  USHF.R.S32.HI UR5, URZ, 0x1f, UR4 ;  /* 0x0000001fff057899 */ /* 0x000fc40008011404 */
[----:B------:R-:W4:Y:S02]  /*15a0*/  LDG.E R0, desc[UR14][R4.64] ;  /* 0x0000000e04007981 */ /* 0x000f24000c1e1900 */
[----:B------:R-:W-:Y:S02]  /*15b0*/  ULEA.HI UR5, UR5, UR4, URZ, 0x2 ;  /* 0x0000000405057291 */ /* 0x000fe4000f8f10ff */
[----:B------:R-:W4:Y:S04]  /*15c0*/  LDL R39, [R1+0x18c] ;  /* 0x00018c0001277983 */ /* 0x000f280000100800 */
[----:B------:R-:W-:-:S04]  /*15d0*/  MOV R167, UR5 ;  /* 0x0000000500a77c02 */ /* 0x000fc80008000f00 */
[----:B0-----:R-:W-:-:S05]  /*15e0*/  LEA.HI.SX32 R167, R167, R41, 0x1e ;  /* 0x00000029a7a77211 */ /* 0x001fca00078ff2ff */
[----:B--2---:R-:W-:-:S04]  /*15f0*/  IMAD.WIDE.U32 R168, R167, 0x10, R116 ;  /* 0x00000010a7a87825 */ /* 0x004fc800078e0074 */
[C---:B-1----:R-:W-:Y:S02]  /*1600*/  IMAD.WIDE.U32 R184, R167.reuse, 0x10, R112 ;  /* 0x00000010a7b87825 */ /* 0x042fe400078e0070 */
[----:B------:R-:W2:Y:S01]  /*1610*/  LDG.E.128 R168, desc[UR14][R168.64] ;  /* 0x0000000ea8a87981 */ /* 0x000ea2000c1e1d00 */
[----:B------:R-:W-:-:S03]  /*1620*/  IADD3 R158, PT, PT, R167, 0x80, RZ ;  /* 0x00000080a79e7810 */ /* 0x000fc60007ffe0ff */
[----:B------:R-:W2:Y:S02]  /*1630*/  LDG.E.128 R184, desc[UR14][R184.64] ;  /* 0x0000000eb8b87981 */ /* 0x000ea4000c1e1d00 */
[----:B------:R-:W-:-:S06]  /*1640*/  IMAD.WIDE.U32 R152, R158, 0x10, R112 ;  /* 0x000000109e987825 */ /* 0x000fcc00078e0070 */
[----:B------:R-:W2:Y:S01]  /*1650*/  LDG.E.128 R152, desc[UR14][R152.64] ;  /* 0x0000000e98987981 */ /* 0x000ea2000c1e1d00 */
[----:B------:R-:W0:Y:S01]  /*1660*/  S2R R7, SR_CgaCtaId ;  /* 0x0000000000077919 */ /* 0x000e220000008800 */
[----:B---3--:R-:W-:Y:S02]  /*1670*/  R2UR UR12, R2 ;  /* 0x00000000020c72ca */ /* 0x008fe400000e0000 */
[----:B------:R-:W3:Y:S01]  /*1680*/  LDL R2, [R1+0x188] ;  /* 0x0001880001027983 */ /* 0x000ee20000100800 */
[----:B------:R-:W-:Y:S02]  /*1690*/  LOP3.LUT P3, RZ, R41, 0x1f, RZ, 0xc0, !PT ;  /* 0x0000001f29ff7812 */ /* 0x000fe4000786c0ff */
[----:B------:R-:W-:Y:S02]  /*16a0*/  ISETP.NE.AND P2, PT, RZ, UR16, PT ;  /* 0x00000010ff007c0c */ /* 0x000fe4000bf45270 */
[----:B------:R-:W-:Y:S02]  /*16b0*/  PLOP3.LUT P0, PT, PT, PT, PT, 0x80, 0x8 ;  /* 0x000000000008781c */ /* 0x000fe40003f0f070 */
[----:B----4-:R-:W-:-:S02]  /*16c0*/  FSEL R0, R0, RZ, !P2 ;  /* 0x000000ff00007208 */ /* 0x010fc40005000000 */
[----:B------:R-:W-:Y:S02]  /*16d0*/  MOV R195, 0x400 ;  /* 0x0000040000c37802 */ /* 0x000fe40000000f00 */
[----:B------:R-:W-:-:S03]  /*16e0*/  R2UR UR4, R0 ;  /* 0x00000000000472ca */ /* 0x000fc600000e0000 */
[----:B------:R-:W-:Y:S02]  /*16f0*/  @!P3 PLOP3.LUT P0, PT, P1, PT, PT, 0x80, 0x8 ;  /* 0x000000000008b81c */ /* 0x000fe40000f0f070 */
[----:B0-----:R-:W-:Y:S02]  /*1700*/  LEA R195, R7, R195, 0x18 ;  /* 0x000000c307c37211 */ /* 0x001fe400078ec0ff */
[----:B------:R-:W-:Y:S02]  /*1710*/  @!P3 SHF.R.U32.HI R157, RZ, 0x2, R41 ;  /* 0x00000002ff9db819 */ /* 0x000fe40000011629 */
[----:B------:R-:W-:Y:S01]  /*1720*/  IADD3 R180, PT, PT, R195, 0x5020, RZ ;  /* 0x00005020c3b47810 */ /* 0x000fe20007ffe0ff */
[----:B------:R-:W-:Y:S01]  /*1730*/  IMAD.WIDE.U32 R160, R158, 0x10, R116 ;  /* 0x000000109ea07825 */ /* 0x000fe200078e0074 */
[----:B------:R-:W-:Y:S01]  /*1740*/  IADD3 R148, PT, PT, R167, 0x100, RZ ;  /* 0x00000100a7947810 */ /* 0x000fe20007ffe0ff */
[----:B------:R-:W4:Y:S01]  /*1750*/  LDL R41, [R1+0x184] ;  /* 0x0001840001297983 */ /* 0x000f220000100800 */
[----:B------:R-:W-:-:S02]  /*1760*/  @!P3 MOV R0, R180 ;  /* 0x000000b40000b202 */ /* 0x000fc40000000f00 */
[----:B------:R-:W-:Y:S01]  /*1770*/  @!P3 LOP3.LUT R157, R157, 0x18, RZ, 0xc0, !PT ;  /* 0x000000189d9db812 */ /* 0x000fe200078ec0ff */
[----:B------:R-:W4:Y:S01]  /*1780*/  LDG.E.128 R160, desc[UR14][R160.64] ;  /* 0x0000000ea0a07981 */ /* 0x000f22000c1e1d00 */
[----:B------:R-:W-:Y:S01]  /*1790*/  @!P0 IADD3 R0, PT, PT, R195, 0x5000, RZ ;  /* 0x00005000c3008810 */ /* 0x000fe20007ffe0ff */
[----:B--2---:R-:W-:Y:S01]  /*17a0*/  FADD.FTZ R170, R170, -UR4 ;  /* 0x80000004aaaa7e21 */ /* 0x004fe20008010000 */
[----:B------:R-:W-:Y:S02]  /*17b0*/  IMAD.WIDE.U32 R144, R148, 0x10, R112 ;  /* 0x0000001094907825 */ /* 0x000fe400078e0070 */
[----:B------:R-:W-:Y:S02]  /*17c0*/  @!P3 IADD3 R157, PT, PT, R157, R0, RZ ;  /* 0x000000009d9db210 */ /* 0x000fe40007ffe0ff */
[----:B------:R-:W-:Y:S01]  /*17d0*/  FADD.FTZ R0, R168, -UR4 ;  /* 0x80000004a8007e21 */ /* 0x000fe20008010000 */
[----:B------:R-:W-:Y:S01]  /*17e0*/  FADD.FTZ R168, R171, -UR4 ;  /* 0x80000004aba87e21 */ /* 0x000fe20008010000 */
[----:B------:R-:W-:Y:S01]  /*17f0*/  FMUL.FTZ R174, R38, R184 ;  /* 0x000000b826ae7220 */ /* 0x000fe20000410000 */
[----:B------:R-:W-:Y:S01]  /*1800*/  FMUL.FTZ R171, R170, UR12 ;  /* 0x0000000caaab7c20 */ /* 0x000fe20008410000 */
[----:B------:R-:W2:Y:S01]  /*1810*/  LDL R38, [R1+0x180] ;  /* 0x0001800001267983 */ /* 0x000ea20000100800 */
[----:B------:R-:W-:Y:S01]  /*1820*/  FMUL.FTZ R172, R40, R185 ;  /* 0x000000b928ac7220 */ /* 0x000fe20000410000 */
[----:B------:R-:W-:-:S02]  /*1830*/  FMUL.FTZ R170, R37, R186 ;  /* 0x000000ba25aa7220 */ /* 0x000fc40000410000 */
[----:B------:R-:W2:Y:S01]  /*1840*/  LDL R37, [R1+0x17c] ;  /* 0x00017c0001257983 */ /* 0x000ea20000100800 */
[----:B------:R-:W-:-:S03]  /*1850*/  FADD.FTZ R169, R169, -UR4 ;  /* 0x80000004a9a97e21 */ /* 0x000fc60008010000 */
[----:B------:R-:W2:Y:S04]  /*1860*/  LDL R40, [R1+0x178] ;  /* 0x0001780001287983 */ /* 0x000ea80000100800 */
[----:B------:R-:W2:Y:S04]  /*1870*/  LDG.E.128 R144, desc[UR14][R144.64] ;  /* 0x0000000e90907981 */ /* 0x000ea8000c1e1d00 */
[----:B------:R-:W2:Y:S01]  /*1880*/  LDL.LU R7, [R1+0x80] ;  /* 0x0000800001077983 */ /* 0x000ea20000300800 */
[----:B------:R-:W-:Y:S01]  /*1890*/  FMUL.FTZ R173, R169, UR12 ;  /* 0x0000000ca9ad7c20 */ /* 0x000fe20008410000 */
[----:B------:R-:W-:-:S02]  /*18a0*/  FMUL.FTZ R169, R39, R187 ;  /* 0x000000bb27a97220 */ /* 0x000fc40000410000 */
[----:B------:R-:W2:Y:S01]  /*18b0*/  LDL R39, [R1+0x174] ;  /* 0x0001740001277983 */ /* 0x000ea20000100800 */
[----:B---3--:R-:W-:-:S03]  /*18c0*/  FMUL.FTZ R165, R2, R152 ;  /* 0x0000009802a57220 */ /* 0x008fc60000410000 */
[----:B------:R-:W3:Y:S01]  /*18d0*/  LDL.LU R2, [R1+0x84] ;  /* 0x0000840001027983 */ /* 0x000ee20000300800 */
[----:B------:R-:W-:Y:S01]  /*18e0*/  IADD3 R139, PT, PT, R167, 0x180, RZ ;  /* 0x00000180a78b7810 */ /* 0x000fe20007ffe0ff */
[----:B------:R-:W-:Y:S02]  /*18f0*/  IMAD.WIDE.U32 R176, R148, 0x10, R116 ;  /* 0x0000001094b07825 */ /* 0x000fe400078e0074 */
[----:B------:R-:W3:Y:S02]  /*1900*/  LDL R129, [R1+0x170] ;  /* 0x0001700001817983 */ /* 0x000ee40000100800 */
[----:B------:R-:W-:Y:S02]  /*1910*/  IMAD.WIDE.U32 R132, R139, 0x10, R112 ;  /* 0x000000108b847825 */ /* 0x000fe400078e0070 */
[----:B------:R-:W3:Y:S04]  /*1920*/  LDG.E.128 R176, desc[UR14][R176.64] ;  /* 0x0000000eb0b07981 */ /* 0x000ee8000c1e1d00 */
[----:B------:R-:W3:Y:S04]  /*1930*/  LDL.LU R128, [R1+0x88] ;  /* 0x0000880001807983 */ /* 0x000ee80000300800 */
[----:B------:R-:W3:Y:S04]  /*1940*/  LDL R127, [R1+0x16c] ;  /* 0x00016c00017f7983 */ /* 0x000ee80000100800 */
[----:B------:R-:W3:Y:S04]  /*1950*/  LDG.E.128 R132, desc[UR14][R132.64] ;  /* 0x0000000e84847981 */ /* 0x000ee8000c1e1d00 */
[----:B------:R-:W3:Y:S01]  /*1960*/  LDL.LU R126, [R1+0x8c] ;  /* 0x00008c00017e7983 */ /* 0x000ee20000300800 */
[----:B----4-:R-:W-:Y:S01]  /*1970*/  FADD.FTZ R164, R161, -UR4 ;  /* 0x80000004a1a47e21 */ /* 0x010fe20008010000 */
[----:B------:R-:W-:Y:S01]  /*1980*/  FADD.FTZ R161, R162, -UR4 ;  /* 0x80000004a2a17e21 */ /* 0x000fe20008010000 */
[----:B------:R-:W-:Y:S01]  /*1990*/  FADD.FTZ R160, R160, -UR4 ;  /* 0x80000004a0a07e21 */ /* 0x000fe20008010000 */
[----:B--2---:R-:W-:-:S02]  /*19a0*/  FMUL.FTZ R162, R38, R154 ;  /* 0x0000009a26a27220 */ /* 0x004fc40000410000 */
[----:B------:R-:W2:Y:S01]  /*19b0*/  LDL R38, [R1+0x168] ;  /* 0x0001680001267983 */ /* 0x000ea20000100800 */
[----:B------:R-:W-:-:S03]  /*19c0*/  FMUL.FTZ R159, R37, R155 ;  /* 0x0000009b259f7220 */ /* 0x000fc60000410000 */
[----:B------:R-:W4:Y:S01]  /*19d0*/  LDL.LU R37, [R1+0x90] ;  /* 0x0000900001257983 */ /* 0x000f220000300800 */
[----:B------:R-:W-:-:S04]  /*19e0*/  IMAD.WIDE.U32 R140, R139, 0x10, R116 ;  /* 0x000000108b8c7825 */ /* 0x000fc800078e0074 */
[----:B------:R-:W-:Y:S01]  /*19f0*/  FMUL.FTZ R166, R160, UR12 ;  /* 0x0000000ca0a67c20 */ /* 0x000fe20008410000 */
[----:B------:R-:W-:Y:S01]  /*1a00*/  FADD.FTZ R7, R145, R7 ;  /* 0x0000000791077221 */ /* 0x000fe20000010000 */
[----:B------:R-:W-:Y:S01]  /*1a10*/  FADD.FTZ R160, R163, -UR4 ;  /* 0x80000004a3a07e21 */ /* 0x000fe20008010000 */
[----:B------:R-:W-:Y:S01]  /*1a20*/  FMUL.FTZ R156, R40, R144 ;  /* 0x00000090289c7220 */ /* 0x000fe20000410000 */
[----:B------:R-:W4:Y:S04]  /*1a30*/  LDG.E.128 R140, desc[UR14][R140.64] ;  /* 0x0000000e8c8c7981 */ /* 0x000f28000c1e1d00 */
[----:B------:R0:W-:Y:S01]  /*1a40*/  STL [R1+0x80], R7 ;  /* 0x0000800701007387 */ /* 0x0001e20000100800 */
[----:B------:R-:W-:-:S03]  /*1a50*/  FMUL.FTZ R163, R41, R153 ;  /* 0x0000009929a37220 */ /* 0x000fc60000410000 */
[----:B0-----:R-:W4:Y:S04]  /*1a60*/  LDL R7, [R1+0x164] ;  /* 0x0001640001077983 */ /* 0x001f280000100800 */
[----:B------:R-:W4:Y:S04]  /*1a70*/  LDL.LU R41, [R1+0x94] ;  /* 0x0000940001297983 */ /* 0x000f280000300800 */
[----:B------:R-:W4:Y:S01]  /*1a80*/  LDL R40, [R1+0x160] ;  /* 0x0001600001287983 */ /* 0x000f220000100800 */
[----:B---3--:R-:W-:-:S05]  /*1a90*/  FADD.FTZ R2, R146, R2 ;  /* 0x0000000292027221 */ /* 0x008fca0000010000 */
[----:B------:R0:W-:Y:S04]  /*1aa0*/  STL [R1+0x84], R2 ;  /* 0x0000840201007387 */ /* 0x0001e80000100800 */
[----:B0-----:R-:W3:Y:S01]  /*1ab0*/  LDL.LU R2, [R1+0x98] ;  /* 0x0000980001027983 */ /* 0x001ee20000300800 */
[----:B------:R-:W-:Y:S01]  /*1ac0*/  IADD3 R130, PT, PT, R167, 0x200, RZ ;  /* 0x00000200a7827810 */ /* 0x000fe20007ffe0ff */
[----:B------:R-:W-:Y:S01]  /*1ad0*/  FMUL.FTZ R164, R164, UR12 ;  /* 0x0000000ca4a47c20 */ /* 0x000fe20008410000 */
[----:B------:R-:W-:Y:S01]  /*1ae0*/  FADD.FTZ R149, R179, -UR4 ;  /* 0x80000004b3957e21 */ /* 0x000fe20008010000 */
[----:B------:R-:W-:Y:S01]  /*1af0*/  FMUL.FTZ R160, R160, UR12 ;  /* 0x0000000ca0a07c20 */ /* 0x000fe20008410000 */
[----:B------:R-:W-:Y:S01]  /*1b00*/  FADD.FTZ R128, R147, R128 ;  /* 0x0000008093807221 */ /* 0x000fe20000010000 */
[----:B------:R-:W-:-:S04]  /*1b10*/  IMAD.WIDE.U32 R28, R130, 0x10, R112 ;  /* 0x00000010821c7825 */ /* 0x000fc800078e0070 */
[C---:B------:R-:W-:Y:S01]  /*1b20*/  FADD.FTZ R241, R153.reuse, R241 ;  /* 0x000000f199f17221 */ /* 0x040fe20000010000 */
[----:B------:R-:W-:Y:S01]  /*1b30*/  FFMA.FTZ R201, R153, R164, R201 ;  /* 0x000000a499c97223 */ /* 0x000fe200000100c9 */
[----:B------:R-:W-:Y:S01]  /*1b40*/  FADD.FTZ R176, R176, -UR4 ;  /* 0x80000004b0b07e21 */ /* 0x000fe20008010000 */
[----:B------:R-:W-:Y:S01]  /*1b50*/  FADD.FTZ R126, R132, R126 ;  /* 0x0000007e847e7221 */ /* 0x000fe20000010000 */
[----:B------:R-:W-:Y:S01]  /*1b60*/  FMUL.FTZ R153, R39, R145 ;  /* 0x0000009127997220 */ /* 0x000fe20000410000 */
[----:B------:R-:W-:Y:S01]  /*1b70*/  FMUL.FTZ R149, R149, UR12 ;  /* 0x0000000c95957c20 */ /* 0x000fe20008410000 */
[----:B------:R-:W3:Y:S01]  /*1b80*/  LDL R39, [R1+0x15c] ;  /* 0x00015c0001277983 */ /* 0x000ee20000100800 */
[----:B------:R-:W-:Y:S01]  /*1b90*/  FMUL.FTZ R150, R127, R147 ;  /* 0x000000937f967220 */ /* 0x000fe20000410000 */
[C---:B------:R-:W-:Y:S01]  /*1ba0*/  FADD.FTZ R243, R155.reuse, R243 ;  /* 0x000000f39bf37221 */ /* 0x040fe20000010000 */
[----:B------:R-:W-:Y:S01]  /*1bb0*/  FFMA.FTZ R203, R155, R160, R203 ;  /* 0x000000a09bcb7223 */ /* 0x000fe200000100cb */
[----:B------:R-:W3:Y:S01]  /*1bc0*/  LDL.LU R127, [R1+0x9c] ;  /* 0x00009c00017f7983 */ /* 0x000ee20000300800 */
[----:B------:R-:W-:-:S04]  /*1bd0*/  IMAD.WIDE.U32 R32, R130, 0x10, R116 ;  /* 0x0000001082207825 */ /* 0x000fc800078e0074 */
[----:B------:R-:W-:Y:S01]  /*1be0*/  FMUL.FTZ R155, R176, UR12 ;  /* 0x0000000cb09b7c20 */ /* 0x000fe20008410000 */
[----:B------:R-:W-:Y:S01]  /*1bf0*/  FMUL.FTZ R161, R161, UR12 ;  /* 0x0000000ca1a17c20 */ /* 0x000fe20008410000 */
[----:B------:R-:W-:Y:S01]  /*1c00*/  STL [R1+0x88], R128 ;  /* 0x0000888001007387 */ /* 0x000fe20000100800 */
[----:B------:R-:W-:Y:S01]  /*1c10*/  FFMA.FTZ R207, R147, R149, R207 ;  /* 0x0000009593cf7223 */ /* 0x000fe200000100cf */
[----:B--2---:R-:W-:Y:S01]  /*1c20*/  FMUL.FTZ R147, R38, R132 ;  /* 0x0000008426937220 */ /* 0x004fe20000410000 */
[----:B----4-:R-:W-:Y:S01]  /*1c30*/  FADD.FTZ R37, R133, R37 ;  /* 0x0000002585257221 */ /* 0x010fe20000010000 */
[----:B------:R0:W-:Y:S01]  /*1c40*/  STL [R1+0x8c], R126 ;  /* 0x00008c7e01007387 */ /* 0x0001e20000100800 */
[C---:B------:R-:W-:Y:S01]  /*1c50*/  FADD.FTZ R244, R144.reuse, R244 ;  /* 0x000000f490f47221 */ /* 0x040fe20000010000 */
[----:B------:R-:W-:Y:S02]  /*1c60*/  FFMA.FTZ R204, R144, R155, R204 ;  /* 0x0000009b90cc7223 */ /* 0x000fe400000100cc */
[----:B------:R-:W2:Y:S01]  /*1c70*/  LDG.E.128 R28, desc[UR14][R28.64] ;  /* 0x0000000e1c1c7981 */ /* 0x000ea2000c1e1d00 */
[C---:B------:R-:W-:Y:S01]  /*1c80*/  FADD.FTZ R242, R154.reuse, R242 ;  /* 0x000000f29af27221 */ /* 0x040fe20000010000 */
[----:B------:R-:W-:-:S02]  /*1c90*/  FFMA.FTZ R202, R154, R161, R202 ;  /* 0x000000a19aca7223 */ /* 0x000fc400000100ca */
[----:B------:R-:W4:Y:S04]  /*1ca0*/  LDG.E.128 R32, desc[UR14][R32.64] ;  /* 0x0000000e20207981 */ /* 0x000f28000c1e1d00 */
[----:B0-----:R-:W4:Y:S01]  /*1cb0*/  LDL R126, [R1+0x158] ;  /* 0x00015800017e7983 */ /* 0x001f220000100800 */
[----:B------:R-:W-:-:S03]  /*1cc0*/  FADD.FTZ R154, R177, -UR4 ;  /* 0x80000004b19a7e21 */ /* 0x000fc60008010000 */
[----:B------:R-:W4:Y:S04]  /*1cd0*/  LDL.LU R38, [R1+0xa0] ;  /* 0x0000a00001267983 */ /* 0x000f280000300800 */
[----:B------:R0:W-:Y:S01]  /*1ce0*/  STL [R1+0x90], R37 ;  /* 0x0000902501007387 */ /* 0x0001e20000100800 */
[----:B------:R-:W-:Y:S01]  /*1cf0*/  FMUL.FTZ R154, R154, UR12 ;  /* 0x0000000c9a9a7c20 */ /* 0x000fe20008410000 */
[----:B------:R-:W-:Y:S02]  /*1d00*/  FMUL.FTZ R144, R7, R133 ;  /* 0x0000008507907220 */ /* 0x000fe40000410000 */
[----:B0-----:R-:W4:Y:S04]  /*1d10*/  LDL R37, [R1+0x154] ;  /* 0x0001540001257983 */ /* 0x001f280000100800 */
[----:B------:R-:W4:Y:S01]  /*1d20*/  LDL.LU R7, [R1+0xa4] ;  /* 0x0000a40001077983 */ /* 0x000f220000300800 */
[----:B------:R-:W-:Y:S01]  /*1d30*/  FADD.FTZ R41, R134, R41 ;  /* 0x0000002986297221 */ /* 0x000fe20000010000 */
[----:B------:R-:W-:Y:S01]  /*1d40*/  FADD.FTZ R142, R142, -UR4 ;  /* 0x800000048e8e7e21 */ /* 0x000fe20008010000 */
[----:B------:R-:W-:Y:S01]  /*1d50*/  FFMA.FTZ R205, R145, R154, R205 ;  /* 0x0000009a91cd7223 */ /* 0x000fe200000100cd */
[----:B------:R-:W-:Y:S01]  /*1d60*/  FADD.FTZ R145, R141, -UR4 ;  /* 0x800000048d917e21 */ /* 0x000fe20008010000 */
[----:B------:R-:W-:Y:S01]  /*1d70*/  FADD.FTZ R141, R143, -UR4 ;  /* 0x800000048f8d7e21 */ /* 0x000fe20008010000 */
[----:B------:R0:W-:Y:S01]  /*1d80*/  STL [R1+0x94], R41 ;  /* 0x0000942901007387 */ /* 0x0001e20000100800 */
[----:B------:R-:W-:Y:S01]  /*1d90*/  FMUL.FTZ R143, R142, UR12 ;  /* 0x0000000c8e8f7c20 */ /* 0x000fe20008410000 */
[----:B------:R-:W-:-:S02]  /*1da0*/  FMUL.FTZ R142, R40, R134 ;  /* 0x00000086288e7220 */ /* 0x000fc40000410000 */
[----:B0-----:R-:W4:Y:S01]  /*1db0*/  LDL R41, [R1+0x150] ;  /* 0x0001500001297983 */ /* 0x001f220000100800 */
[----:B---3--:R-:W-:-:S05]  /*1dc0*/  FADD.FTZ R2, R135, R2 ;  /* 0x0000000287027221 */ /* 0x008fca0000010000 */
[----:B------:R0:W-:Y:S04]  /*1dd0*/  STL [R1+0x98], R2 ;  /* 0x0000980201007387 */ /* 0x0001e80000100800 */
[----:B------:R-:W3:Y:S01]  /*1de0*/  LDL.LU R40, [R1+0xa8] ;  /* 0x0000a80001287983 */ /* 0x000ee20000300800 */
[C---:B------:R-:W-:Y:S01]  /*1df0*/  FADD.FTZ R240, R152.reuse, R240 ;  /* 0x000000f098f07221 */ /* 0x040fe20000010000 */
[----:B------:R-:W-:Y:S01]  /*1e00*/  FFMA.FTZ R200, R152, R166, R200 ;  /* 0x000000a698c87223 */ /* 0x000fe200000100c8 */
[----:B0-----:R-:W-:Y:S01]  /*1e10*/  FADD.FTZ R2, RZ, R174 ;  /* 0x000000aeff027221 */ /* 0x001fe20000010000 */
[----:B------:R-:W-:-:S03]  /*1e20*/  FADD.FTZ R152, R178, -UR4 ;  /* 0x80000004b2987e21 */ /* 0x000fc60008010000 */
[----:B------:R-:W-:Y:S01]  /*1e30*/  FADD.FTZ R2, R172, R2 ;  /* 0x00000002ac027221 */ /* 0x000fe20000010000 */
[----:B------:R-:W-:Y:S01]  /*1e40*/  FMUL.FTZ R152, R152, UR12 ;  /* 0x0000000c98987c20 */ /* 0x000fe20008410000 */
[----:B------:R-:W-:Y:S01]  /*1e50*/  IADD3 R36, PT, PT, R167, 0x280, RZ ;  /* 0x00000280a7247810 */ /* 0x000fe20007ffe0ff */
[----:B------:R-:W-:Y:S01]  /*1e60*/  FADD.FTZ R140, R140, -UR4 ;  /* 0x800000048c8c7e21 */ /* 0x000fe20008010000 */
[----:B------:R-:W-:Y:S01]  /*1e70*/  FADD.FTZ R2, R170, R2 ;  /* 0x00000002aa027221 */ /* 0x000fe20000010000 */
[----:B------:R-:W-:Y:S01]  /*1e80*/  FFMA.FTZ R206, R146, R152, R206 ;  /* 0x0000009892ce7223 */ /* 0x000fe200000100ce */
[----:B------:R-:W-:Y:S01]  /*1e90*/  FMUL.FTZ R151, R129, R146 ;  /* 0x0000009281977220 */ /* 0x000fe20000410000 */
[----:B------:R-:W-:Y:S01]  /*1ea0*/  FMUL.FTZ R146, R140, UR12 ;  /* 0x0000000c8c927c20 */ /* 0x000fe20008410000 */
[----:B------:R-:W-:Y:S01]  /*1eb0*/  FADD.FTZ R2, R169, R2 ;  /* 0x00000002a9027221 */ /* 0x000fe20000010000 */
[----:B------:R-:W-:Y:S01]  /*1ec0*/  FMUL.FTZ R141, R141, UR12 ;  /* 0x0000000c8d8d7c20 */ /* 0x000fe20008410000 */
[----:B--2---:R-:W-:Y:S01]  /*1ed0*/  FADD.FTZ R127, R28, R127 ;  /* 0x0000007f1c7f7221 */ /* 0x004fe20000010000 */
[----:B------:R-:W-:-:S04]  /*1ee0*/  IMAD.WIDE.U32 R20, R36, 0x10, R112 ;  /* 0x0000001024147825 */ /* 0x000fc800078e0070 */
[----:B------:R-:W-:Y:S01]  /*1ef0*/  FMUL.FTZ R140, R39, R135 ;  /* 0x00000087278c7220 */ /* 0x000fe20000410000 */
[----:B------:R-:W-:Y:S01]  /*1f00*/  FADD.FTZ R2, R165, R2 ;  /* 0x00000002a5027221 */ /* 0x000fe20000010000 */
[----:B------:R-:W2:Y:S01]  /*1f10*/  LDL R39, [R1+0x14c] ;  /* 0x00014c0001277983 */ /* 0x000ea20000100800 */
[----:B------:R-:W-:-:S04]  /*1f20*/  IMAD.WIDE.U32 R24, R36, 0x10, R116 ;  /* 0x0000001024187825 */ /* 0x000fc800078e0074 */
[----:B----4-:R-:W-:Y:S01]  /*1f30*/  FADD.FTZ R34, R34, -UR4 ;  /* 0x8000000422227e21 */ /* 0x010fe20008010000 */
[----:B------:R-:W-:Y:S01]  /*1f40*/  FFMA.FTZ R211, R135, R141, R211 ;  /* 0x0000008d87d37223 */ /* 0x000fe200000100d3 */
[----:B------:R-:W-:Y:S01]  /*1f50*/  STL [R1+0x9c], R127 ;  /* 0x00009c7f01007387 */ /* 0x000fe20000100800 */
[----:B------:R-:W-:Y:S01]  /*1f60*/  FADD.FTZ R38, R29, R38 ;  /* 0x000000261d267221 */ /* 0x000fe20000010000 */
[----:B------:R-:W-:Y:S01]  /*1f70*/  FFMA.FTZ R210, R134, R143, R210 ;  /* 0x0000008f86d27223 */ /* 0x000fe200000100d2 */
[----:B------:R-:W-:Y:S01]  /*1f80*/  FADD.FTZ R32, R32, -UR4 ;  /* 0x8000000420207e21 */ /* 0x000fe20008010000 */
[----:B------:R-:W4:Y:S01]  /*1f90*/  LDG.E.128 R20, desc[UR14][R20.64] ;  /* 0x0000000e14147981 */ /* 0x000f22000c1e1d00 */
[----:B------:R-:W-:-:S03]  /*1fa0*/  FMUL.FTZ R0, R0, UR12 ;  /* 0x0000000c00007c20 */ /* 0x000fc60008410000 */
[----:B------:R0:W-:Y:S01]  /*1fb0*/  STL [R1+0xa0], R38 ;  /* 0x0000a02601007387 */ /* 0x0001e20000100800 */
[----:B------:R-:W-:Y:S01]  /*1fc0*/  FMUL.FTZ R134, R34, UR12 ;  /* 0x0000000c22867c20 */ /* 0x000fe20008410000 */
[----:B------:R-:W-:Y:S02]  /*1fd0*/  FADD.FTZ R2, R163, R2 ;  /* 0x00000002a3027221 */ /* 0x000fe40000010000 */
[----:B------:R-:W4:Y:S01]  /*1fe0*/  LDG.E.128 R24, desc[UR14][R24.64] ;  /* 0x0000000e18187981 */ /* 0x000f22000c1e1d00 */
[----:B------:R-:W-:-:S03]  /*1ff0*/  FMUL.FTZ R135, R37, R29 ;  /* 0x0000001d25877220 */ /* 0x000fc60000410000 */
[----:B0-----:R-:W4:Y:S01]  /*2000*/  LDL.LU R38, [R1+0xac] ;  /* 0x0000ac0001267983 */ /* 0x001f220000300800 */
[----:B------:R-:W-:-:S03]  /*2010*/  FADD.FTZ R7, R30, R7 ;  /* 0x000000071e077221 */ /* 0x000fc60000010000 */
[----:B------:R-:W4:Y:S01]  /*2020*/  LDL R37, [R1+0x148] ;  /* 0x0001480001257983 */ /* 0x000f220000100800 */
[----:B------:R-:W-:-:S03]  /*2030*/  FMUL.FTZ R138, R32, UR12 ;  /* 0x0000000c208a7c20 */ /* 0x000fc60008410000 */
[----:B------:R0:W-:Y:S01]  /*2040*/  STL [R1+0xa4], R7 ;  /* 0x0000a40701007387 */ /* 0x0001e20000100800 */
[----:B------:R-:W-:-:S03]  /*2050*/  FADD.FTZ R2, R162, R2 ;  /* 0x00000002a2027221 */ /* 0x000fc60000010000 */
[----:B------:R-:W4:Y:S01]  /*2060*/  LDL.LU R34, [R1+0xb0] ;  /* 0x0000b00001227983 */ /* 0x000f220000300800 */
[----:B------:R-:W-:Y:S01]  /*2070*/  FADD.FTZ R33, R33, -UR4 ;  /* 0x8000000421217e21 */ /* 0x000fe20008010000 */
[----:B------:R-:W-:Y:S01]  /*2080*/  FFMA.FTZ R212, R28, R138, R212 ;  /* 0x0000008a1cd47223 */ /* 0x000fe200000100d4 */
[----:B------:R-:W-:Y:S01]  /*2090*/  FMUL.FTZ R137, R126, R28 ;  /* 0x0000001c7e897220 */ /* 0x000fe20000410000 */
[----:B0-----:R-:W-:Y:S01]  /*20a0*/  FFMA.FTZ R7, R0, R174, RZ ;  /* 0x000000ae00077223 */ /* 0x001fe200000100ff */
[----:B------:R-:W-:-:S03]  /*20b0*/  FADD.FTZ R28, R159, R2 ;  /* 0x000000029f1c7221 */ /* 0x000fc60000010000 */
[----:B------:R-:W-:Y:S01]  /*20c0*/  FFMA.FTZ R7, R173, R172, R7 ;  /* 0x000000acad077223 */ /* 0x000fe20000010007 */
[----:B------:R-:W-:Y:S01]  /*20d0*/  FMUL.FTZ R136, R33, UR12 ;  /* 0x0000000c21887c20 */ /* 0x000fe20008410000 */
[----:B------:R-:W-:Y:S01]  /*20e0*/  FMUL.FTZ R145, R145, UR12 ;  /* 0x0000000c91917c20 */ /* 0x000fe20008410000 */
[----:B------:R-:W4:Y:S01]  /*20f0*/  LDL R33, [R1+0x144] ;  /* 0x0001440001217983 */ /* 0x000f220000100800 */
[----:B------:R-:W-:Y:S01]  /*2100*/  FFMA.FTZ R2, R171, R170, R7 ;  /* 0x000000aaab027223 */ /* 0x000fe20000010007 */
[----:B------:R-:W-:Y:S01]  /*2110*/  FADD.FTZ R7, R156, R28 ;  /* 0x0000001c9c077221 */ /* 0x000fe20000010000 */
[----:B------:R-:W-:Y:S01]  /*2120*/  FFMA.FTZ R209, R133, R145, R209 ;  /* 0x0000009185d17223 */ /* 0x000fe200000100d1 */
[----:B------:R-:W-:Y:S01]  /*2130*/  FFMA.FTZ R214, R30, R134, R214 ;  /* 0x000000861ed67223 */ /* 0x000fe200000100d6 */
[----:B------:R-:W-:Y:S01]  /*2140*/  FMUL.FTZ R133, R41, R30 ;  /* 0x0000001e29857220 */ /* 0x000fe20000410000 */
[----:B---3--:R-:W-:-:S05]  /*2150*/  FADD.FTZ R40, R31, R40 ;  /* 0x000000281f287221 */ /* 0x008fca0000010000 */
[----:B------:R0:W-:Y:S04]  /*2160*/  STL [R1+0xa8], R40 ;  /* 0x0000a82801007387 */ /* 0x0001e80000100800 */
[----:B------:R-:W3:Y:S04]  /*2170*/  LDL.LU R28, [R1+0xb4] ;  /* 0x0000b400011c7983 */ /* 0x000ee80000300800 */
[----:B------:R-:W0:Y:S04]  /*2180*/  LDL R32, [R1+0x140] ;  /* 0x0001400001207983 */ /* 0x000e280000100800 */
[----:B------:R-:W3:Y:S01]  /*2190*/  LDL.LU R30, [R1+0xb8] ;  /* 0x0000b800011e7983 */ /* 0x000ee20000300800 */
[----:B------:R-:W-:Y:S01]  /*21a0*/  IADD3 R6, PT, PT, R167, 0x300, RZ ;  /* 0x00000300a7067810 */ /* 0x000fe20007ffe0ff */
[----:B------:R-:W-:-:S02]  /*21b0*/  FFMA.FTZ R213, R29, R136, R213 ;  /* 0x000000881dd57223 */ /* 0x000fc400000100d5 */
[----:B------:R-:W3:Y:S02]  /*21c0*/  LDL R29, [R1+0x13c] ;  /* 0x00013c00011d7983 */ /* 0x000ee40000100800 */
[----:B------:R-:W-:-:S06]  /*21d0*/  IMAD.WIDE.U32 R100, R6, 0x10, R112 ;  /* 0x0000001006647825 */ /* 0x000fcc00078e0070 */
[----:B------:R-:W3:Y:S01]  /*21e0*/  LDG.E.128 R100, desc[UR14][R100.64] ;  /* 0x0000000e64647981 */ /* 0x000ee2000c1e1d00 */
[----:B------:R-:W-:-:S04]  /*21f0*/  IMAD.WIDE.U32 R16, R6, 0x10, R116 ;  /* 0x0000001006107825 */ /* 0x000fc800078e0074 */
[----:B--2---:R-:W-:Y:S02]  /*2200*/  FMUL.FTZ R131, R39, R31 ;  /* 0x0000001f27837220 */ /* 0x004fe40000410000 */
[----:B------:R-:W2:Y:S01]  /*2210*/  LDG.E.128 R16, desc[UR14][R16.64] ;  /* 0x0000000e10107981 */ /* 0x000ea2000c1e1d00 */
[----:B----4-:R-:W-:Y:S01]  /*2220*/  FADD.FTZ R24, R24, -UR4 ;  /* 0x8000000418187e21 */ /* 0x010fe20008010000 */
[----:B------:R-:W-:-:S03]  /*2230*/  FADD.FTZ R38, R20, R38 ;  /* 0x0000002614267221 */ /* 0x000fc60000010000 */
[----:B------:R-:W-:Y:S02]  /*2240*/  FMUL.FTZ R129, R24, UR12 ;  /* 0x0000000c18817c20 */ /* 0x000fe40008410000 */
[----:B------:R-:W-:Y:S01]  /*2250*/  STL [R1+0xac], R38 ;  /* 0x0000ac2601007387 */ /* 0x000fe20000100800 */
[----:B------:R-:W-:-:S05]  /*2260*/  FADD.FTZ R34, R21, R34 ;  /* 0x0000002215227221 */ /* 0x000fca0000010000 */
[----:B------:R-:W-:Y:S04]  /*2270*/  STL [R1+0xb0], R34 ;  /* 0x0000b02201007387 */ /* 0x000fe80000100800 */
[----:B------:R-:W4:Y:S01]  /*2280*/  LDL.LU R24, [R1+0xbc] ;  /* 0x0000bc0001187983 */ /* 0x000f220000300800 */
[----:B------:R-:W-:Y:S01]  /*2290*/  FADD.FTZ R26, R26, -UR4 ;  /* 0x800000041a1a7e21 */ /* 0x000fe20008010000 */
[----:B------:R-:W-:-:S03]  /*22a0*/  FADD.FTZ R25, R25, -UR4 ;  /* 0x8000000419197e21 */ /* 0x000fc60008010000 */
[----:B------:R-:W-:Y:S01]  /*22b0*/  FMUL.FTZ R39, R26, UR12 ;  /* 0x0000000c1a277c20 */ /* 0x000fe20008410000 */
[----:B------:R-:W-:-:S03]  /*22c0*/  FMUL.FTZ R127, R25, UR12 ;  /* 0x0000000c197f7c20 */ /* 0x000fc60008410000 */
[----:B------:R-:W-:Y:S01]  /*22d0*/  FFMA.FTZ R218, R22, R39, R218 ;  /* 0x0000002716da7223 */ /* 0x000fe200000100da */
[----:B------:R-:W-:Y:S01]  /*22e0*/  FFMA.FTZ R217, R21, R127, R217 ;  /* 0x0000007f15d97223 */ /* 0x000fe200000100d9 */
[----:B------:R-:W-:Y:S01]  /*22f0*/  FMUL.FTZ R126, R33, R21 ;  /* 0x00000015217e7220 */ /* 0x000fe20000410000 */
[----:B------:R-:W-:-:S05]  /*2300*/  IADD3 R5, PT, PT, R167, 0x380, RZ ;  /* 0x00000380a7057810 */ /* 0x000fca0007ffe0ff */
[----:B------:R-:W-:Y:S01]  /*2310*/  IMAD.WIDE.U32 R12, R5, 0x10, R116 ;  /* 0x00000010050c7825 */ /* 0x000fe200078e0074 */
[----:B------:R-:W-:-:S05]  /*2320*/  IADD3 R4, PT, PT, R167, 0x400, RZ ;  /* 0x00000400a7047810 */ /* 0x000fca0007ffe0ff */
[----:B------:R-:W2:Y:S01]  /*2330*/  LDG.E.128 R12, desc[UR14][R12.64] ;  /* 0x0000000e0c0c7981 */ /* 0x000ea2000c1e1d00 */
[----:B------:R-:W-:-:S06]  /*2340*/  IMAD.WIDE.U32 R8, R4, 0x10, R116 ;  /* 0x0000001004087825 */ /* 0x000fcc00078e0074 */
[----:B------:R-:W2:Y:S01]  /*2350*/  LDG.E.128 R8, desc[UR14][R8.64] ;  /* 0x0000000e08087981 */ /* 0x000ea2000c1e1d00 */
[----:B---3--:R-:W-:Y:S01]  /*2360*/  FADD.FTZ R28, R22, R28 ;  /* 0x0000001c161c7221 */ /* 0x008fe20000010000 */
[----:B0-----:R-:W-:-:S04]  /*2370*/  FMUL.FTZ R40, R32, R22 ;  /* 0x0000001620287220 */ /* 0x001fc80000410000 */
[----:B------:R0:W-:Y:S01]  /*2380*/  STL [R1+0xb4], R28 ;  /* 0x0000b41c01007387 */ /* 0x0001e20000100800 */
[----:B------:R-:W-:-:S03]  /*2390*/  FADD.FTZ R30, R23, R30 ;  /* 0x0000001e171e7221 */ /* 0x000fc60000010000 */
[----:B------:R-:W3:Y:S04]  /*23a0*/  LDL R22, [R1+0x134] ;  /* 0x0001340001167983 */ /* 0x000ee80000100800 */
[----:B0-----:R-:W3:Y:S04]  /*23b0*/  LDL R28, [R1+0x138] ;  /* 0x00013800011c7983 */ /* 0x001ee80000100800 */
[----:B------:R-:W-:Y:S04]  /*23c0*/  STL [R1+0xb8], R30 ;  /* 0x0000b81e01007387 */ /* 0x000fe80000100800 */
[----:B------:R-:W3:Y:S01]  /*23d0*/  LDL R21, [R1+0x130] ;  /* 0x0001300001157983 */ /* 0x000ee20000100800 */
[----:B------:R-:W-:Y:S01]  /*23e0*/  FMUL.FTZ R168, R168, UR12 ;  /* 0x0000000ca8a87c20 */ /* 0x000fe20008410000 */
[----:B------:R-:W-:Y:S01]  /*23f0*/  FADD.FTZ R7, R153, R7 ;  /* 0x0000000799077221 */ /* 0x000fe20000010000 */
[----:B------:R-:W-:Y:S01]  /*2400*/  IMAD.WIDE.U32 R104, R5, 0x10, R112 ;  /* 0x0000001005687825 */ /* 0x000fe200078e0070 */
[----:B------:R-:W3:Y:S03]  /*2410*/  LDL R26, [R1+0x12c] ;  /* 0x00012c00011a7983 */ /* 0x000ee60000100800 */
[----:B------:R-:W-:Y:S01]  /*2420*/  FFMA.FTZ R2, R168, R169, R2 ;  /* 0x000000a9a8027223 */ /* 0x000fe20000010002 */
[----:B------:R-:W-:Y:S01]  /*2430*/  FADD.FTZ R7, R151, R7 ;  /* 0x0000000797077221 */ /* 0x000fe20000010000 */
[----:B------:R-:W-:Y:S01]  /*2440*/  FADD.FTZ R27, R27, -UR4 ;  /* 0x800000041b1b7e21 */ /* 0x000fe20008010000 */
[----:B------:R-:W3:Y:S01]  /*2450*/  LDL R25, [R1+0x128] ;  /* 0x0001280001197983 */ /* 0x000ee20000100800 */
[----:B------:R-:W-:Y:S01]  /*2460*/  FFMA.FTZ R2, R166, R165, R2 ;  /* 0x000000a5a6027223 */ /* 0x000fe20000010002 */
[----:B------:R-:W-:Y:S01]  /*2470*/  FADD.FTZ R7, R150, R7 ;  /* 0x0000000796077221 */ /* 0x000fe20000010000 */
[----:B------:R-:W-:Y:S01]  /*2480*/  FFMA.FTZ R216, R20, R129, R216 ;  /* 0x0000008114d87223 */ /* 0x000fe200000100d8 */
[----:B------:R-:W3:Y:S01]  /*2490*/  LDG.E.128 R104, desc[UR14][R104.64] ;  /* 0x0000000e68687981 */ /* 0x000ee2000c1e1d00 */
        /* <DEDUP_REMOVED lines=12> */
[----:B------:R-:W-:Y:S01]  /*2560*/  FADD.FTZ R20, R135, R7 ;  /* 0x0000000787147221 */ /* 0x000fe20000010000 */
[----:B----4-:R-:W-:Y:S01]  /*2570*/  FADD.FTZ R24, R100, R24 ;  /* 0x0000001864187221 */ /* 0x010fe20000010000 */
[----:B------:R-:W-:Y:S01]  /*2580*/  FFMA.FTZ R2, R149, R150, R2 ;  /* 0x0000009695027223 */ /* 0x000fe20000010002 */
[----:B------:R-:W-:-:S03]  /*2590*/  FMUL.FTZ R37, R27, UR12 ;  /* 0x0000000c1b257c20 */ /* 0x000fc60008410000 */
[----:B------:R0:W-:Y:S01]  /*25a0*/  STL [R1+0xbc], R24 ;  /* 0x0000bc1801007387 */ /* 0x0001e20000100800 */
[----:B------:R-:W-:Y:S01]  /*25b0*/  FADD.FTZ R35, R35, -UR4 ;  /* 0x8000000423237e21 */ /* 0x000fe20008010000 */
[----:B------:R-:W-:Y:S01]  /*25c0*/  FFMA.FTZ R7, R146, R147, R2 ;  /* 0x0000009392077223 */ /* 0x000fe20000010002 */
[----:B------:R-:W-:Y:S01]  /*25d0*/  FADD.FTZ R20, R133, R20 ;  /* 0x0000001485147221 */ /* 0x000fe20000010000 */
[----:B------:R-:W-:Y:S01]  /*25e0*/  FFMA.FTZ R219, R23, R37, R219 ;  /* 0x0000002517db7223 */ /* 0x000fe200000100db */
[----:B------:R-:W-:Y:S01]  /*25f0*/  FMUL.FTZ R38, R29, R23 ;  /* 0x000000171d267220 */ /* 0x000fe20000410000 */
[----:B------:R-:W-:Y:S01]  /*2600*/  FFMA.FTZ R208, R132, R146, R208 ;  /* 0x0000009284d07223 */ /* 0x000fe200000100d0 */
[----:B------:R-:W4:Y:S04]  /*2610*/  LDL R23, [R1+0x120] ;  /* 0x0001200001177983 */ /* 0x000f280000100800 */
[----:B0-----:R-:W4:Y:S01]  /*2620*/  LDL R24, [R1+0x124] ;  /* 0x0001240001187983 */ /* 0x001f220000100800 */
[----:B--2---:R-:W-:Y:S01]  /*2630*/  FADD.FTZ R2, R16, -UR4 ;  /* 0x8000000410027e21 */ /* 0x004fe20008010000 */
[----:B------:R-:W-:-:S04]  /*2640*/  IMAD.WIDE.U32 R108, R4, 0x10, R112 ;  /* 0x00000010046c7825 */ /* 0x000fc800078e0070 */
[----:B------:R-:W-:Y:S01]  /*2650*/  FMUL.FTZ R132, R35, UR12 ;  /* 0x0000000c23847c20 */ /* 0x000fe20008410000 */
[----:B------:R-:W-:Y:S01]  /*2660*/  FFMA.FTZ R7, R145, R144, R7 ;  /* 0x0000009091077223 */ /* 0x000fe20000010007 */
[----:B------:R-:W-:Y:S01]  /*2670*/  FADD.FTZ R16, R131, R20 ;  /* 0x0000001483107221 */ /* 0x000fe20000010000 */
[----:B------:R-:W-:Y:S01]  /*2680*/  IADD3 R3, PT, PT, R167, 0x480, RZ ;  /* 0x00000480a7037810 */ /* 0x000fe20007ffe0ff */
[----:B------:R-:W-:Y:S01]  /*2690*/  FFMA.FTZ R215, R31, R132, R215 ;  /* 0x000000841fd77223 */ /* 0x000fe200000100d7 */
[----:B------:R-:W-:Y:S01]  /*26a0*/  FFMA.FTZ R7, R143, R142, R7 ;  /* 0x0000008e8f077223 */ /* 0x000fe20000010007 */
[----:B------:R-:W-:Y:S01]  /*26b0*/  FADD.FTZ R16, R128, R16 ;  /* 0x0000001080107221 */ /* 0x000fe20000010000 */
[----:B------:R-:W2:Y:S02]  /*26c0*/  LDG.E.128 R108, desc[UR14][R108.64] ;  /* 0x0000000e6c6c7981 */ /* 0x000ea4000c1e1d00 */
[----:B------:R-:W-:Y:S01]  /*26d0*/  FFMA.FTZ R7, R141, R140, R7 ;  /* 0x0000008c8d077223 */ /* 0x000fe20000010007 */
[----:B------:R-:W-:Y:S01]  /*26e0*/  FADD.FTZ R16, R126, R16 ;  /* 0x000000107e107221 */ /* 0x000fe20000010000 */
[----:B------:R-:W2:Y:S02]  /*26f0*/  LDL R20, [R1+0x114] ;  /* 0x0001140001147983 */ /* 0x000ea40000100800 */
[----:B------:R-:W-:Y:S01]  /*2700*/  FFMA.FTZ R41, R138, R137, R7 ;  /* 0x000000898a297223 */ /* 0x000fe20000010007 */
[----:B------:R-:W-:Y:S01]  /*2710*/  FADD.FTZ R7, R40, R16 ;  /* 0x0000001028077221 */ /* 0x000fe20000010000 */
[----:B------:R-:W-:Y:S01]  /*2720*/  FADD.FTZ R33, R17, -UR4 ;  /* 0x8000000411217e21 */ /* 0x000fe20008010000 */
[----:B------:R-:W2:Y:S01]  /*2730*/  LDL R16, [R1+0x110] ;  /* 0x0001100001107983 */ /* 0x000ea20000100800 */
[----:B------:R-:W-:-:S04]  /*2740*/  IMAD.WIDE.U32 R112, R3, 0x10, R112 ;  /* 0x0000001003707825 */ /* 0x000fc800078e0070 */
[----:B------:R-:W-:Y:S01]  /*2750*/  FADD.FTZ R17, R13, -UR4 ;  /* 0x800000040d117e21 */ /* 0x000fe20008010000 */
[----:B------:R-:W-:Y:S01]  /*2760*/  FADD.FTZ R13, R15, -UR4 ;  /* 0x800000040f0d7e21 */ /* 0x000fe20008010000 */
[----:B------:R-:W2:Y:S04]  /*2770*/  LDL R175, [R1+0x108] ;  /* 0x0001080001af7983 */ /* 0x000ea80000100800 */
[----:B------:R-:W2:Y:S01]  /*2780*/  LDL R15, [R1+0x10c] ;  /* 0x00010c00010f7983 */ /* 0x000ea20000100800 */
[----:B------:R-:W-:-:S03]  /*2790*/  FMUL.FTZ R2, R2, UR12 ;  /* 0x0000000c02027c20 */ /* 0x000fc60008410000 */
[----:B------:R-:W2:Y:S01]  /*27a0*/  LDG.E.128 R112, desc[UR14][R112.64] ;  /* 0x0000000e70707981 */ /* 0x000ea2000c1e1d00 */
[----:B------:R-:W-:-:S03]  /*27b0*/  FFMA.FTZ R220, R100, R2, R220 ;  /* 0x0000000264dc7223 */ /* 0x000fc600000100dc */
[----:B------:R-:W2:Y:S01]  /*27c0*/  LDL R32, [R1+0x104] ;  /* 0x0001040001207983 */ /* 0x000ea20000100800 */
[----:B------:R-:W-:-:S03]  /*27d0*/  IMAD.WIDE.U32 R116, R3, 0x10, R116 ;  /* 0x0000001003747825 */ /* 0x000fc600078e0074 */
[----:B------:R-:W2:Y:S04]  /*27e0*/  LDL R29, [R1+0xfc] ;  /* 0x0000fc00011d7983 */ /* 0x000ea80000100800 */
[----:B------:R-:W2:Y:S01]  /*27f0*/  LDG.E.128 R116, desc[UR14][R116.64] ;  /* 0x0000000e74747981 */ /* 0x000ea2000c1e1d00 */
[----:B---3--:R-:W-:-:S03]  /*2800*/  FMUL.FTZ R34, R22, R101 ;  /* 0x0000006516227220 */ /* 0x008fc60000410000 */
[----:B------:R-:W3:Y:S01]  /*2810*/  LDL R22, [R1+0x11c] ;  /* 0x00011c0001167983 */ /* 0x000ee20000100800 */
[----:B------:R-:W-:-:S03]  /*2820*/  FMUL.FTZ R31, R21, R102 ;  /* 0x00000066151f7220 */ /* 0x000fc60000410000 */
[----:B------:R-:W3:Y:S01]  /*2830*/  LDL R21, [R1+0x118] ;  /* 0x0001180001157983 */ /* 0x000ee20000100800 */
[----:B------:R-:W-:Y:S01]  /*2840*/  FMUL.FTZ R35, R28, R100 ;  /* 0x000000641c237220 */ /* 0x000fe20000410000 */
[----:B------:R-:W-:Y:S01]  /*2850*/  FADD.FTZ R100, R38, R7 ;  /* 0x0000000726647221 */ /* 0x000fe20000010000 */
[----:B------:R-:W-:Y:S02]  /*2860*/  FADD.FTZ R7, R10, -UR4 ;  /* 0x800000040a077e21 */ /* 0x000fe40008010000 */
[----:B------:R-:W3:Y:S01]  /*2870*/  LDL R10, [R1+0x100] ;  /* 0x00010000010a7983 */ /* 0x000ee20000100800 */
[----:B------:R-:W-:Y:S01]  /*2880*/  FFMA.FTZ R41, R136, R135, R41 ;  /* 0x0000008788297223 */ /* 0x000fe20000010029 */
[----:B------:R-:W-:Y:S01]  /*2890*/  FADD.FTZ R100, R35, R100 ;  /* 0x0000006423647221 */ /* 0x000fe20000010000 */
[----:B------:R-:W-:Y:S01]  /*28a0*/  FMUL.FTZ R28, R26, R103 ;  /* 0x000000671a1c7220 */ /* 0x000fe20000410000 */
[----:B------:R-:W-:Y:S01]  /*28b0*/  FMUL.FTZ R25, R25, R104 ;  /* 0x0000006819197220 */ /* 0x000fe20000410000 */
[----:B------:R-:W-:Y:S01]  /*28c0*/  FFMA.FTZ R41, R134, R133, R41 ;  /* 0x0000008586297223 */ /* 0x000fe20000010029 */
[----:B------:R-:W-:Y:S01]  /*28d0*/  FADD.FTZ R100, R34, R100 ;  /* 0x0000006422647221 */ /* 0x000fe20000010000 */
[----:B------:R-:W-:Y:S01]  /*28e0*/  FADD.FTZ R18, R18, -UR4 ;  /* 0x8000000412127e21 */ /* 0x000fe20008010000 */
[----:B------:R-:W-:Y:S01]  /*28f0*/  FMUL.FTZ R33, R33, UR12 ;  /* 0x0000000c21217c20 */ /* 0x000fe20008410000 */
[----:B------:R-:W-:Y:S01]  /*2900*/  FFMA.FTZ R41, R132, R131, R41 ;  /* 0x0000008384297223 */ /* 0x000fe20000010029 */
[----:B------:R-:W-:Y:S01]  /*2910*/  FADD.FTZ R100, R31, R100 ;  /* 0x000000641f647221 */ /* 0x000fe20000010000 */
[----:B------:R-:W-:Y:S01]  /*2920*/  FADD.FTZ R19, R19, -UR4 ;  /* 0x8000000413137e21 */ /* 0x000fe20008010000 */
[----:B------:R-:W-:Y:S01]  /*2930*/  FADD.FTZ R12, R12, -UR4 ;  /* 0x800000040c0c7e21 */ /* 0x000fe20008010000 */
[----:B------:R-:W-:Y:S01]  /*2940*/  FFMA.FTZ R41, R129, R128, R41 ;  /* 0x0000008081297223 */ /* 0x000fe20000010029 */
[----:B------:R-:W-:Y:S01]  /*2950*/  FADD.FTZ R100, R28, R100 ;  /* 0x000000641c647221 */ /* 0x000fe20000010000 */
[----:B------:R-:W-:Y:S01]  /*2960*/  FADD.FTZ R14, R14, -UR4 ;  /* 0x800000040e0e7e21 */ /* 0x000fe20008010000 */
[----:B------:R-:W-:Y:S01]  /*2970*/  FMUL.FTZ R17, R17, UR12 ;  /* 0x0000000c11117c20 */ /* 0x000fe20008410000 */
[----:B------:R-:W-:Y:S01]  /*2980*/  FFMA.FTZ R41, R127, R126, R41 ;  /* 0x0000007e7f297223 */ /* 0x000fe20000010029 */
[----:B------:R-:W-:Y:S01]  /*2990*/  FADD.FTZ R100, R25, R100 ;  /* 0x0000006419647221 */ /* 0x000fe20000010000 */
[----:B----4-:R-:W-:-:S02]  /*29a0*/  FMUL.FTZ R23, R23, R106 ;  /* 0x0000006a17177220 */ /* 0x010fc40000410000 */
[----:B------:R-:W-:Y:S01]  /*29b0*/  FFMA.FTZ R41, R39, R40, R41 ;  /* 0x0000002827297223 */ /* 0x000fe20000010029 */
[----:B------:R-:W-:-:S03]  /*29c0*/  FMUL.FTZ R24, R24, R105 ;  /* 0x0000006918187220 */ /* 0x000fc60000410000 */
[----:B------:R-:W-:Y:S01]  /*29d0*/  FFMA.FTZ R41, R37, R38, R41 ;  /* 0x0000002625297223 */ /* 0x000fe20000010029 */
[----:B--2---:R-:W-:Y:S01]  /*29e0*/  FMUL.FTZ R20, R20, R109 ;  /* 0x0000006d14147220 */ /* 0x004fe20000410000 */
[----:B------:R-:W-:Y:S02]  /*29f0*/  FADD.FTZ R100, R100, R24 ;  /* 0x0000001864647221 */ /* 0x000fe40000010000 */
[----:B------:R-:W-:Y:S01]  /*2a00*/  FFMA.FTZ R41, R2, R35, R41 ;  /* 0x0000002302297223 */ /* 0x000fe20000010029 */
[----:B------:R-:W-:Y:S01]  /*2a10*/  FADD.FTZ R8, R8, -UR4 ;  /* 0x8000000408087e21 */ /* 0x000fe20008010000 */
[----:B------:R-:W-:Y:S01]  /*2a20*/  FMUL.FTZ R13, R13, UR12 ;  /* 0x0000000c0d0d7c20 */ /* 0x000fe20008410000 */
[----:B------:R-:W-:Y:S01]  /*2a30*/  FADD.FTZ R100, R100, R23 ;  /* 0x0000001764647221 */ /* 0x000fe20000010000 */
[----:B------:R-:W-:Y:S01]  /*2a40*/  FMUL.FTZ R30, R18, UR12 ;  /* 0x0000000c121e7c20 */ /* 0x000fe20008410000 */
[----:B------:R-:W-:Y:S01]  /*2a50*/  FFMA.FTZ R41, R33, R34, R41 ;  /* 0x0000002221297223 */ /* 0x000fe20000010029 */
[----:B------:R-:W-:Y:S01]  /*2a60*/  FMUL.FTZ R27, R19, UR12 ;  /* 0x0000000c131b7c20 */ /* 0x000fe20008410000 */
[----:B------:R-:W-:Y:S01]  /*2a70*/  FADD.FTZ R9, R9, -UR4 ;  /* 0x8000000409097e21 */ /* 0x000fe20008010000 */
[----:B------:R-:W-:Y:S01]  /*2a80*/  FMUL.FTZ R7, R7, UR12 ;  /* 0x0000000c07077c20 */ /* 0x000fe20008410000 */
[----:B------:R-:W-:Y:S01]  /*2a90*/  FFMA.FTZ R41, R30, R31, R41 ;  /* 0x0000001f1e297223 */ /* 0x000fe20000010029 */
[----:B------:R-:W-:Y:S01]  /*2aa0*/  FMUL.FTZ R18, R16, R110 ;  /* 0x0000006e10127220 */ /* 0x000fe20000410000 */
[----:B------:R-:W-:Y:S01]  /*2ab0*/  FMUL.FTZ R19, R12, UR12 ;  /* 0x0000000c0c137c20 */ /* 0x000fe20008410000 */
[----:B------:R-:W-:Y:S01]  /*2ac0*/  ISETP.NE.U32.AND P0, PT, RZ, UR18, PT ;  /* 0x00000012ff007c0c */ /* 0x000fe2000bf05070 */
[----:B------:R-:W-:Y:S01]  /*2ad0*/  FFMA.FTZ R41, R27, R28, R41 ;  /* 0x0000001c1b297223 */ /* 0x000fe20000010029 */
[----:B------:R-:W-:Y:S01]  /*2ae0*/  FMUL.FTZ R16, R15, R111 ;  /* 0x0000006f0f107220 */ /* 0x000fe20000410000 */
[----:B------:R-:W-:Y:S01]  /*2af0*/  FMUL.FTZ R15, R14, UR12 ;  /* 0x0000000c0e0f7c20 */ /* 0x000fe20008410000 */
[----:B------:R-:W2:Y:S01]  /*2b00*/  LDL.LU R179, [R1+0xdc] ;  /* 0x0000dc0001b37983 */ /* 0x000ea20000300800 */
[----:B------:R-:W-:Y:S01]  /*2b10*/  FFMA.FTZ R41, R19, R25, R41 ;  /* 0x0000001913297223 */ /* 0x000fe20000010029 */
[----:B------:R-:W-:Y:S01]  /*2b20*/  FMUL.FTZ R14, R175, R112 ;  /* 0x00000070af0e7220 */ /* 0x000fe20000410000 */
[----:B------:R-:W-:Y:S01]  /*2b30*/  FMUL.FTZ R12, R32, R113 ;  /* 0x00000071200c7220 */ /* 0x000fe20000410000 */
[----:B------:R-:W-:Y:S01]  /*2b40*/  FADD.FTZ R26, R11, -UR4 ;  /* 0x800000040b1a7e21 */ /* 0x000fe20008010000 */
[----:B------:R-:W-:Y:S01]  /*2b50*/  FFMA.FTZ R41, R17, R24, R41 ;  /* 0x0000001811297223 */ /* 0x000fe20000010029 */
[----:B------:R-:W-:Y:S01]  /*2b60*/  FMUL.FTZ R9, R9, UR12 ;  /* 0x0000000c09097c20 */ /* 0x000fe20008410000 */
[----:B------:R-:W-:-:S02]  /*2b70*/  FADD.FTZ R119, R119, -UR4 ;  /* 0x8000000477777e21 */ /* 0x000fc40008010000 */
[----:B------:R-:W-:Y:S01]  /*2b80*/  FFMA.FTZ R41, R15, R23, R41 ;  /* 0x000000170f297223 */ /* 0x000fe20000010029 */
[----:B------:R-:W-:Y:S01]  /*2b90*/  FMUL.FTZ R11, R8, UR12 ;  /* 0x0000000c080b7c20 */ /* 0x000fe20008410000 */
[----:B------:R-:W-:Y:S01]  /*2ba0*/  FMUL.FTZ R8, R29, R115 ;  /* 0x000000731d087220 */ /* 0x000fe20000410000 */
[----:B------:R-:W-:Y:S01]  /*2bb0*/  FADD.FTZ R29, R116, -UR4 ;  /* 0x80000004741d7e21 */ /* 0x000fe20008010000 */
[----:B------:R-:W-:Y:S01]  /*2bc0*/  FMUL.FTZ R26, R26, UR12 ;  /* 0x0000000c1a1a7c20 */ /* 0x000fe20008410000 */
[----:B------:R-:W-:Y:S01]  /*2bd0*/  FADD.FTZ R32, R117, -UR4 ;  /* 0x8000000475207e21 */ /* 0x000fe20008010000 */
[----:B---3--:R-:W-:Y:S01]  /*2be0*/  FMUL.FTZ R22, R22, R107 ;  /* 0x0000006b16167220 */ /* 0x008fe20000410000 */
[----:B------:R-:W-:-:S03]  /*2bf0*/  FMUL.FTZ R21, R21, R108 ;  /* 0x0000006c15157220 */ /* 0x000fc60000410000 */
[----:B------:R-:W-:Y:S01]  /*2c00*/  FADD.FTZ R100, R100, R22 ;  /* 0x0000001664647221 */ /* 0x000fe20000010000 */
[----:B------:R-:W-:-:S03]  /*2c10*/  FMUL.FTZ R10, R10, R114 ;  /* 0x000000720a0a7220 */ /* 0x000fc60000410000 */
[----:B------:R-:W-:Y:S01]  /*2c20*/  FADD.FTZ R100, R100, R21 ;  /* 0x0000001564647221 */ /* 0x000fe20000010000 */
[----:B------:R-:W-:Y:S01]  /*2c30*/  ISETP.NE.AND.EX P0, PT, RZ, UR19, PT, P0 ;  /* 0x00000013ff007c0c */ /* 0x000fe2000bf05300 */
[C---:B------:R-:W-:Y:S01]  /*2c40*/  FADD.FTZ R239, R187.reuse, R239 ;  /* 0x000000efbbef7221 */ /* 0x040fe20000010000 */
[----:B------:R-:W-:Y:S01]  /*2c50*/  FFMA.FTZ R199, R187, R168, R199 ;  /* 0x000000a8bbc77223 */ /* 0x000fe200000100c7 */
[----:B------:R-:W-:Y:S01]  /*2c60*/  FADD.FTZ R100, R100, R20 ;  /* 0x0000001464647221 */ /* 0x000fe20000010000 */
[----:B------:R-:W3:Y:S03]  /*2c70*/  LDL.LU R178, [R1+0xe0] ;  /* 0x0000e00001b27983 */ /* 0x000ee60000300800 */
[----:B------:R-:W-:Y:S01]  /*2c80*/  FADD.FTZ R100, R100, R18 ;  /* 0x0000001264647221 */ /* 0x000fe20000010000 */
[----:B------:R-:W-:Y:S01]  /*2c90*/  FFMA.FTZ R41, R13, R22, R41 ;  /* 0x000000160d297223 */ /* 0x000fe20000010029 */
[----:B------:R-:W-:Y:S01]  /*2ca0*/  FMUL.FTZ R29, R29, UR12 ;  /* 0x0000000c1d1d7c20 */ /* 0x000fe20008410000 */
[----:B------:R-:W-:Y:S01]  /*2cb0*/  FADD.FTZ R116, R118, -UR4 ;  /* 0x8000000476747e21 */ /* 0x000fe20008010000 */
[----:B------:R-:W-:Y:S01]  /*2cc0*/  FADD.FTZ R100, R100, R16 ;  /* 0x0000001064647221 */ /* 0x000fe20000010000 */
[----:B------:R-:W-:Y:S01]  /*2cd0*/  FFMA.FTZ R41, R11, R21, R41 ;  /* 0x000000150b297223 */ /* 0x000fe20000010029 */
[----:B------:R-:W-:Y:S01]  /*2ce0*/  FMUL.FTZ R32, R32, UR12 ;  /* 0x0000000c20207c20 */ /* 0x000fe20008410000 */
[----:B------:R-:W0:Y:S01]  /*2cf0*/  @P0 LDC.64 R176, c[0x0][0x438] ;  /* 0x00010e00ffb00b82 */ /* 0x000e220000000a00 */
[----:B------:R-:W-:Y:S01]  /*2d00*/  FADD.FTZ R100, R100, R14 ;  /* 0x0000000e64647221 */ /* 0x000fe20000010000 */
[C---:B------:R-:W-:Y:S01]  /*2d10*/  FADD.FTZ R238, R186.reuse, R238 ;  /* 0x000000eebaee7221 */ /* 0x040fe20000010000 */
[----:B------:R-:W-:Y:S01]  /*2d20*/  FFMA.FTZ R198, R186, R171, R198 ;  /* 0x000000abbac67223 */ /* 0x000fe200000100c6 */
[----:B------:R-:W4:Y:S01]  /*2d30*/  LDL.LU R187, [R1+0xec] ;  /* 0x0000ec0001bb7983 */ /* 0x000f220000300800 */
[----:B------:R-:W-:Y:S01]  /*2d40*/  FADD.FTZ R100, R100, R12 ;  /* 0x0000000c64647221 */ /* 0x000fe20000010000 */
[----:B------:R-:W-:Y:S01]  /*2d50*/  FFMA.FTZ R41, R9, R20, R41 ;  /* 0x0000001409297223 */ /* 0x000fe20000010029 */
[----:B------:R-:W-:Y:S01]  /*2d60*/  FMUL.FTZ R116, R116, UR12 ;  /* 0x0000000c74747c20 */ /* 0x000fe20008410000 */
[C---:B------:R-:W-:Y:S01]  /*2d70*/  FADD.FTZ R237, R185.reuse, R237 ;  /* 0x000000edb9ed7221 */ /* 0x040fe20000010000 */
[----:B------:R-:W-:Y:S01]  /*2d80*/  FADD.FTZ R100, R100, R10 ;  /* 0x0000000a64647221 */ /* 0x000fe20000010000 */
[----:B------:R-:W-:Y:S01]  /*2d90*/  FFMA.FTZ R197, R185, R173, R197 ;  /* 0x000000adb9c57223 */ /* 0x000fe200000100c5 */
[----:B------:R-:W4:Y:S01]  /*2da0*/  LDL.LU R186, [R1+0xf0] ;  /* 0x0000f00001ba7983 */ /* 0x000f220000300800 */
[----:B------:R-:W-:Y:S01]  /*2db0*/  FADD.FTZ R236, R184, R236 ;  /* 0x000000ecb8ec7221 */ /* 0x000fe20000010000 */
[----:B------:R-:W-:Y:S01]  /*2dc0*/  FADD.FTZ R100, R100, R8 ;  /* 0x0000000864647221 */ /* 0x000fe20000010000 */
[----:B------:R-:W-:Y:S01]  /*2dd0*/  FFMA.FTZ R41, R7, R18, R41 ;  /* 0x0000001207297223 */ /* 0x000fe20000010029 */
[----:B------:R-:W-:Y:S01]  /*2de0*/  FFMA.FTZ R196, R184, R0, R196 ;  /* 0x00000000b8c47223 */ /* 0x000fe200000100c4 */
[----:B------:R-:W4:Y:S01]  /*2df0*/  LDL.LU R185, [R1+0xf4] ;  /* 0x0000f40001b97983 */ /* 0x000f220000300800 */
[----:B------:R-:W-:Y:S01]  /*2e00*/  FFMA.FTZ R224, R104, R19, R224 ;  /* 0x0000001368e07223 */ /* 0x000fe200000100e0 */
[----:B------:R-:W1:Y:S02]  /*2e10*/  @UP0 LDCU.64 UR4, c[0x0][0x3e0] ;  /* 0x00007c00ff0407ac */ /* 0x000e640008000a00 */
[----:B------:R-:W1:Y:S01]  /*2e20*/  SHFL.DOWN PT, R175, R100, 0x10, 0x1f ;  /* 0x0a001f0064af7f89 */ /* 0x000e6200000e0000 */
[----:B------:R-:W-:-:S03]  /*2e30*/  FFMA.FTZ R41, R26, R16, R41 ;  /* 0x000000101a297223 */ /* 0x000fc60000010029 */
[----:B------:R-:W4:Y:S01]  /*2e40*/  LDL.LU R184, [R1+0xf8] ;  /* 0x0000f80001b87983 */ /* 0x000f220000300800 */
[----:B------:R-:W-:-:S04]  /*2e50*/  FFMA.FTZ R41, R29, R14, R41 ;  /* 0x0000000e1d297223 */ /* 0x000fc80000010029 */
[----:B------:R-:W-:Y:S01]  /*2e60*/  FFMA.FTZ R117, R32, R12, R41 ;  /* 0x0000000c20757223 */ /* 0x000fe20000010029 */
[----:B------:R-:W-:-:S03]  /*2e70*/  FMUL.FTZ R41, R119, UR12 ;  /* 0x0000000c77297c20 */ /* 0x000fc60008410000 */
        /* <DEDUP_REMOVED lines=11> */
[----:B------:R-:W1:Y:S04]  /*2f30*/  SHFL.DOWN PT, R100, R117, 0x4, 0x1f ;  /* 0x08801f0075647f89 */ /* 0x000e6800000e0000 */
[----:B------:R-:W0:Y:S01]  /*2f40*/  SHFL.DOWN PT, R118, R175, 0x2, 0x1f ;  /* 0x08401f00af767f89 */ /* 0x000e2200000e0000 */
[----:B-1----:R-:W-:-:S05]  /*2f50*/  FADD.FTZ R117, R117, R100 ;  /* 0x0000006475757221 */ /* 0x002fca0000010000 */
[----:B------:R-:W1:Y:S01]  /*2f60*/  SHFL.DOWN PT, R100, R117, 0x2, 0x1f ;  /* 0x08401f0075647f89 */ /* 0x000e6200000e0000 */
[----:B0-----:R-:W-:-:S03]  /*2f70*/  FADD.FTZ R118, R175, R118 ;  /* 0x00000076af767221 */ /* 0x001fc60000010000 */
[----:B------:R-:W2:Y:S01]  /*2f80*/  LDL.LU R175, [R1+0xd8] ;  /* 0x0000d80001af7983 */ /* 0x000ea20000300800 */
[----:B-1----:R-:W-:-:S03]  /*2f90*/  FADD.FTZ R117, R117, R100 ;  /* 0x0000006475757221 */ /* 0x002fc60000010000 */
[----:B------:R-:W0:Y:S04]  /*2fa0*/  SHFL.DOWN PT, R100, R118, 0x1, 0x1f ;  /* 0x08201f0076647f89 */ /* 0x000e2800000e0000 */
[----:B------:R-:W1:Y:S01]  /*2fb0*/  SHFL.DOWN PT, R119, R117, 0x1, 0x1f ;  /* 0x08201f0075777f89 */ /* 0x000e6200000e0000 */
[----:B0-----:R-:W-:-:S03]  /*2fc0*/  FADD.FTZ R118, R118, R100 ;  /* 0x0000006476767221 */ /* 0x001fc60000010000 */
[----:B------:R-:W3:Y:S01]  /*2fd0*/  LDL.LU R100, [R1+0xd4] ;  /* 0x0000d40001647983 */ /* 0x000ee20000300800 */
[----:B-1----:R-:W-:-:S03]  /*2fe0*/  FADD.FTZ R119, R117, R119 ;  /* 0x0000007775777221 */ /* 0x002fc60000010000 */
[----:B------:R-:W4:Y:S04]  /*2ff0*/  LDL.LU R117, [R1+0xd0] ;  /* 0x0000d00001757983 */ /* 0x000f280000300800 */
[----:B------:R0:W-:Y:S02]  /*3000*/  @!P3 STS.64 [R157], R118 ;  /* 0x000000769d00b388 */ /* 0x0001e40000000a00 */
[----:B0-----:R-:W0:Y:S02]  /*3010*/  @P0 LDC.64 R118, c[0x0][0x438] ;  /* 0x00010e00ff760b82 */ /* 0x001e240000000a00 */
[----:B------:R-:W2:Y:S01]  /*3020*/  LDL.LU R157, [R1+0xcc] ;  /* 0x0000cc00019d7983 */ /* 0x000ea20000300800 */
[----:B0-----:R-:W-:-:S05]  /*3030*/  @P0 IMAD.WIDE.U32 R118, R167, 0x10, R118 ;  /* 0x00000010a7760825 */ /* 0x001fca00078e0076 */
[----:B------:R0:W5:Y:S02]  /*3040*/  @P0 LDG.E.128 R56, desc[UR14][R118.64] ;  /* 0x0000000e76380981 */ /* 0x000164000c1e1d00 */
[----:B0-----:R-:W0:Y:S02]  /*3050*/  @P0 LDC.64 R118, c[0x0][0x438] ;  /* 0x00010e00ff760b82 */ /* 0x001e240000000a00 */
[----:B0-----:R-:W-:-:S05]  /*3060*/  @P0 IMAD.WIDE.U32 R118, R158, 0x10, R118 ;  /* 0x000000109e760825 */ /* 0x001fca00078e0076 */
[----:B------:R0:W5:Y:S02]  /*3070*/  @P0 LDG.E.128 R60, desc[UR14][R118.64] ;  /* 0x0000000e763c0981 */ /* 0x000164000c1e1d00 */
[----:B0-----:R-:W-:Y:S02]  /*3080*/  @P0 IMAD.WIDE.U32 R118, R148, 0x10, R176 ;  /* 0x0000001094760825 */ /* 0x001fe400078e00b0 */
[----:B------:R-:W0:Y:S03]  /*3090*/  @P0 LDC.64 R176, c[0x0][0x438] ;  /* 0x00010e00ffb00b82 */ /* 0x000e260000000a00 */
[----:B------:R1:W5:Y:S05]  /*30a0*/  @P0 LDG.E.128 R64, desc[UR14][R118.64] ;  /* 0x0000000e76400981 */ /* 0x00036a000c1e1d00 */
[----:B-1----:R-:W1:Y:S02]  /*30b0*/  @P0 LDC.64 R118, c[0x0][0x438] ;  /* 0x00010e00ff760b82 */ /* 0x002e640000000a00 */
[----:B-1----:R-:W-:-:S05]  /*30c0*/  @P0 IMAD.WIDE.U32 R118, R139, 0x10, R118 ;  /* 0x000000108b760825 */ /* 0x002fca00078e0076 */
        /* <DEDUP_REMOVED lines=14> */
[----:B------:R-:W3:Y:S04]  /*31b0*/  LDL.LU R176, [R1+0xc4] ;  /* 0x0000c40001b07983 */ /* 0x000ee80000300800 */
[----:B------:R-:W3:Y:S04]  /*31c0*/  LDL.LU R177, [R1+0xc8] ;  /* 0x0000c80001b17983 */ /* 0x000ee80000300800 */
[----:B------:R0:W5:Y:S04]  /*31d0*/  @P0 LDG.E.128 R88, desc[UR14][R118.64] ;  /* 0x0000000e76580981 */ /* 0x000168000c1e1d00 */
[----:B------:R-:W0:Y:S01]  /*31e0*/  LDL.LU R119, [R1+0xc0] ;  /* 0x0000c00001777983 */ /* 0x000e220000300800 */
[----:B----4-:R-:W-:Y:S01]  /*31f0*/  FADD.FTZ R117, R105, R117 ;  /* 0x0000007569757221 */ /* 0x010fe20000010000 */
[----:B--2---:R-:W-:Y:S01]  /*3200*/  FADD.FTZ R157, R104, R157 ;  /* 0x0000009d689d7221 */ /* 0x004fe20000010000 */
[----:B------:R-:W-:Y:S01]  /*3210*/  FFMA.FTZ R222, R102, R30, R222 ;  /* 0x0000001e66de7223 */ /* 0x000fe200000100de */
[----:B------:R-:W-:Y:S01]  /*3220*/  FFMA.FTZ R223, R103, R27, R223 ;  /* 0x0000001b67df7223 */ /* 0x000fe200000100df */
[----:B------:R-:W-:Y:S01]  /*3230*/  PLOP3.LUT P3, PT, PT, PT, UP0, 0x80, 0x8 ;  /* 0x000000000008781c */ /* 0x000fe20003f6f008 */
[----:B---3--:R-:W-:Y:S01]  /*3240*/  FADD.FTZ R100, R106, R100 ;  /* 0x000000646a647221 */ /* 0x008fe20000010000 */
[----:B------:R-:W-:Y:S01]  /*3250*/  @UP0 UIMAD.WIDE UR4, UR6, 0x4, UR4 ;  /* 0x00000004060408a5 */ /* 0x000fe2000f8e0204 */
[----:B------:R-:W-:Y:S01]  /*3260*/  FADD.FTZ R175, R107, R175 ;  /* 0x000000af6baf7221 */ /* 0x000fe20000010000 */
[----:B------:R-:W-:Y:S01]  /*3270*/  FFMA.FTZ R221, R101, R33, R221 ;  /* 0x0000002165dd7223 */ /* 0x000fe200000100dd */
[----:B------:R-:W-:Y:S01]  /*3280*/  FADD.FTZ R179, R108, R179 ;  /* 0x000000b36cb37221 */ /* 0x000fe20000010000 */
[----:B------:R-:W-:Y:S01]  /*3290*/  FADD.FTZ R178, R109, R178 ;  /* 0x000000b26db27221 */ /* 0x000fe20000010000 */
[----:B------:R-:W-:Y:S01]  /*32a0*/  FADD.FTZ R176, R102, R176 ;  /* 0x000000b066b07221 */ /* 0x000fe20000010000 */
[----:B------:R-:W-:-:S02]  /*32b0*/  FADD.FTZ R177, R103, R177 ;  /* 0x000000b167b17221 */ /* 0x000fc40000010000 */
[----:B------:R-:W1:Y:S01]  /*32c0*/  LDC.64 R102, c[0x0][0x3b0] ;  /* 0x0000ec00ff667b82 */ /* 0x000e620000000a00 */
[----:B0-----:R-:W-:-:S05]  /*32d0*/  FADD.FTZ R119, R101, R119 ;  /* 0x0000007765777221 */ /* 0x001fca0000010000 */
[----:B------:R-:W-:Y:S04]  /*32e0*/  STL [R1+0xc0], R119 ;  /* 0x0000c07701007387 */ /* 0x000fe80000100800 */
[----:B------:R-:W-:Y:S04]  /*32f0*/  STL [R1+0xc4], R176 ;  /* 0x0000c4b001007387 */ /* 0x000fe80000100800 */
[----:B------:R-:W-:Y:S04]  /*3300*/  STL [R1+0xc8], R177 ;  /* 0x0000c8b101007387 */ /* 0x000fe80000100800 */
[----:B------:R-:W-:Y:S04]  /*3310*/  STL [R1+0xcc], R157 ;  /* 0x0000cc9d01007387 */ /* 0x000fe80000100800 */
[----:B------:R-:W-:Y:S04]  /*3320*/  STL [R1+0xd0], R117 ;  /* 0x0000d07501007387 */ /* 0x000fe80000100800 */
[----:B------:R-:W2:Y:S01]  /*3330*/  LDL.LU R104, [R1+0xe4] ;  /* 0x0000e40001687983 */ /* 0x000ea20000300800 */
[----:B------:R-:W-:-:S03]  /*3340*/  MOV R101, UR5 ;  /* 0x0000000500657c02 */ /* 0x000fc60008000f00 */
[----:B------:R0:W-:Y:S04]  /*3350*/  STL [R1+0xd4], R100 ;  /* 0x0000d46401007387 */ /* 0x0001e80000100800 */
[----:B------:R-:W-:Y:S01]  /*3360*/  STL [R1+0xd8], R175 ;  /* 0x0000d8af01007387 */ /* 0x000fe20000100800 */
[----:B0-----:R-:W-:-:S03]  /*3370*/  MOV R100, UR4 ;  /* 0x0000000400647c02 */ /* 0x001fc60008000f00 */
[----:B------:R0:W-:Y:S04]  /*3380*/  STL [R1+0xdc], R179 ;  /* 0x0000dcb301007387 */ /* 0x0001e80000100800 */
[----:B------:R3:W-:Y:S04]  /*3390*/  STL [R1+0xe0], R178 ;  /* 0x0000e0b201007387 */ /* 0x0007e80000100800 */
[----:B0-----:R1:W4:Y:S02]  /*33a0*/  @P3 LDG.E R179, desc[UR14][R100.64] ;  /* 0x0000000e64b33981 */ /* 0x001324000c1e1900 */
[----:B-1----:R-:W-:-:S05]  /*33b0*/  IMAD.WIDE.U32 R100, R167, 0x4, R102 ;  /* 0x00000004a7647825 */ /* 0x002fca00078e0066 */
[----:B---3--:R0:W5:Y:S02]  /*33c0*/  LDG.E R178, desc[UR14][R100.64] ;  /* 0x0000000e64b27981 */ /* 0x008164000c1e1900 */
[----:B0-----:R-:W-:-:S05]  /*33d0*/  IMAD.WIDE.U32 R100, R158, 0x4, R102 ;  /* 0x000000049e647825 */ /* 0x001fca00078e0066 */
[----:B------:R0:W5:Y:S02]  /*33e0*/  LDG.E R177, desc[UR14][R100.64] ;  /* 0x0000000e64b17981 */ /* 0x000164000c1e1900 */
[----:B0-----:R-:W-:-:S05]  /*33f0*/  IMAD.WIDE.U32 R100, R148, 0x4, R102 ;  /* 0x0000000494647825 */ /* 0x001fca00078e0066 */
[----:B------:R0:W5:Y:S02]  /*3400*/  LDG.E R176, desc[UR14][R100.64] ;  /* 0x0000000e64b07981 */ /* 0x000164000c1e1900 */
[----:B0-----:R-:W-:-:S05]  /*3410*/  IMAD.WIDE.U32 R100, R139, 0x4, R102 ;  /* 0x000000048b647825 */ /* 0x001fca00078e0066 */
[----:B------:R0:W5:Y:S02]  /*3420*/  LDG.E R175, desc[UR14][R100.64] ;  /* 0x0000000e64af7981 */ /* 0x000164000c1e1900 */
[----:B0-----:R-:W-:-:S05]  /*3430*/  IMAD.WIDE.U32 R100, R130, 0x4, R102 ;  /* 0x0000000482647825 */ /* 0x001fca00078e0066 */
[----:B------:R0:W5:Y:S01]  /*3440*/  LDG.E R157, desc[UR14][R100.64] ;  /* 0x0000000e649d7981 */ /* 0x000162000c1e1900 */
[----:B------:R-:W-:Y:S01]  /*3450*/  FFMA.FTZ R228, R108, R11, R228 ;  /* 0x0000000b6ce47223 */ /* 0x000fe200000100e4 */
[----:B0-----:R-:W-:-:S04]  /*3460*/  IMAD.WIDE.U32 R100, R36, 0x4, R102 ;  /* 0x0000000424647825 */ /* 0x001fc800078e0066 */
[----:B------:R-:W-:Y:S01]  /*3470*/  FFMA.FTZ R229, R109, R9, R229 ;  /* 0x000000096de57223 */ /* 0x000fe200000100e5 */
[----:B------:R0:W5:Y:S01]  /*3480*/  LDG.E R119, desc[UR14][R100.64] ;  /* 0x0000000e64777981 */ /* 0x000162000c1e1900 */
[----:B------:R-:W-:-:S06]  /*3490*/  IMAD.WIDE.U32 R108, R5, 0x4, R102 ;  /* 0x00000004056c7825 */ /* 0x000fcc00078e0066 */
[----:B------:R-:W5:Y:S01]  /*34a0*/  LDG.E R108, desc[UR14][R108.64] ;  /* 0x0000000e6c6c7981 */ /* 0x000f62000c1e1900 */
[----:B0-----:R-:W-:-:S05]  /*34b0*/  IMAD.WIDE.U32 R100, R6, 0x4, R102 ;  /* 0x0000000406647825 */ /* 0x001fca00078e0066 */
[----:B------:R0:W5:Y:S02]  /*34c0*/  LDG.E R118, desc[UR14][R100.64] ;  /* 0x0000000e64767981 */ /* 0x000164000c1e1900 */
[----:B0-----:R-:W-:-:S05]  /*34d0*/  IMAD.WIDE.U32 R100, R4, 0x4, R102 ;  /* 0x0000000404647825 */ /* 0x001fca00078e0066 */
[----:B------:R0:W5:Y:S02]  /*34e0*/  LDG.E R109, desc[UR14][R100.64] ;  /* 0x0000000e646d7981 */ /* 0x000164000c1e1900 */
[----:B0-----:R-:W0:Y:S01]  /*34f0*/  @P0 LDC.64 R100, c[0x0][0x438] ;  /* 0x00010e00ff640b82 */ /* 0x001e220000000a00 */
[----:B------:R-:W-:-:S05]  /*3500*/  IMAD.WIDE.U32 R102, R3, 0x4, R102 ;  /* 0x0000000403667825 */ /* 0x000fca00078e0066 */
[----:B------:R-:W5:Y:S01]  /*3510*/  LDG.E R117, desc[UR14][R102.64] ;  /* 0x0000000e66757981 */ /* 0x000f62000c1e1900 */
[----:B0-----:R-:W-:-:S05]  /*3520*/  @P0 IMAD.WIDE.U32 R100, R3, 0x10, R100 ;  /* 0x0000001003640825 */ /* 0x001fca00078e0064 */
[----:B------:R0:W5:Y:S01]  /*3530*/  @P0 LDG.E.128 R92, desc[UR14][R100.64] ;  /* 0x0000000e645c0981 */ /* 0x000162000c1e1d00 */
[----:B------:R-:W-:Y:S01]  /*3540*/  @!P1 IADD3 R180, PT, PT, R195, 0x5000, RZ ;  /* 0x00005000c3b49810 */ /* 0x000fe20007ffe0ff */
[----:B------:R-:W-:Y:S06]  /*3550*/  BAR.SYNC.DEFER_BLOCKING 0x0 ;  /* 0x0000000000007b1d */ /* 0x000fec0000010000 */
[----:B0-----:R0:W1:Y:S01]  /*3560*/  LDS.128 R100, [R180] ;  /* 0x00000000b4647984 */ /* 0x0010620000000c00 */
[----:B--2---:R-:W-:-:S05]  /*3570*/  FADD.FTZ R104, R110, R104 ;  /* 0x000000686e687221 */ /* 0x004fca0000010000 */
[----:B------:R2:W-:Y:S04]  /*3580*/  STL [R1+0xe4], R104 ;  /* 0x0000e46801007387 */ /* 0x0005e80000100800 */
[----:B0-----:R-:W3:Y:S01]  /*3590*/  LDL.LU R180, [R1+0xe8] ;  /* 0x0000e80001b47983 */ /* 0x001ee20000300800 */
[C---:B--2---:R-:W-:Y:S02]  /*35a0*/  IADD3 R104, PT, PT, R195.reuse, 0x5030, RZ ;  /* 0x00005030c3687810 */ /* 0x044fe40007ffe0ff */
[----:B------:R-:W-:Y:S01]  /*35b0*/  @!P1 IADD3 R104, PT, PT, R195, 0x5010, RZ ;  /* 0x00005010c3689810 */ /* 0x000fe20007ffe0ff */
[----:B------:R-:W-:Y:S01]  /*35c0*/  FFMA.FTZ R225, R105, R17, R225 ;  /* 0x0000001169e17223 */ /* 0x000fe200000100e1 */
[----:B------:R-:W-:Y:S01]  /*35d0*/  FFMA.FTZ R226, R106, R15, R226 ;  /* 0x0000000f6ae27223 */ /* 0x000fe200000100e2 */
[----:B------:R-:W-:-:S03]  /*35e0*/  FFMA.FTZ R227, R107, R13, R227 ;  /* 0x0000000d6be37223 */ /* 0x000fc600000100e3 */
[----:B------:R-:W0:Y:S01]  /*35f0*/  LDS.128 R104, [R104] ;  /* 0x0000000068687984 */ /* 0x000e220000000c00 */
[----:B-1----:R-:W-:Y:S01]  /*3600*/  FADD.FTZ R100, RZ, R100 ;  /* 0x00000064ff647221 */ /* 0x002fe20000010000 */
[----:B------:R-:W-:Y:S01]  /*3610*/  FADD.FTZ R101, RZ, R101 ;  /* 0x00000065ff657221 */ /* 0x000fe20000010000 */
[----:B------:R-:W-:Y:S02]  /*3620*/  FADD.FTZ R187, R112, R187 ;  /* 0x000000bb70bb7221 */ /* 0x000fe40000010000 */
[----:B------:R-:W-:Y:S01]  /*3630*/  FADD.FTZ R102, R102, R100 ;  /* 0x0000006466667221 */ /* 0x000fe20000010000 */
[----:B------:R-:W-:Y:S01]  /*3640*/  FADD.FTZ R186, R113, R186 ;  /* 0x000000ba71ba7221 */ /* 0x000fe20000010000 */
[----:B------:R-:W-:Y:S01]  /*3650*/  FADD.FTZ R101, R103, R101 ;  /* 0x0000006567657221 */ /* 0x000fe20000010000 */
[----:B------:R-:W-:Y:S01]  /*3660*/  FADD.FTZ R185, R114, R185 ;  /* 0x000000b972b97221 */ /* 0x000fe20000010000 */
[----:B------:R-:W-:Y:S01]  /*3670*/  FADD.FTZ R184, R115, R184 ;  /* 0x000000b873b87221 */ /* 0x000fe20000010000 */
[----:B------:R-:W-:Y:S01]  /*3680*/  UISETP.NE.U32.AND UP1, UPT, UR18, URZ, UPT ;  /* 0x000000ff1200728c */ /* 0x000fe2000bf25070 */
[----:B------:R-:W-:-:S03]  /*3690*/  UMOV UR5, 0x3f800000 ;  /* 0x3f80000000057882 */ /* 0x000fc60000000000 */
[----:B------:R-:W-:Y:S01]  /*36a0*/  UISETP.NE.AND.EX UP1, UPT, UR19, URZ, UPT, UP1 ;  /* 0x000000ff1300728c */ /* 0x000fe2000bf25310 */
[----:B----4-:R-:W-:Y:S01]  /*36b0*/  @P3 R2UR UR5, R179 ;  /* 0x00000000b30532ca */ /* 0x010fe200000e0000 */
        /* <DEDUP_REMOVED lines=9> */
[----:B------:R-:W-:Y:S01]  /*3750*/  FFMA.FTZ R230, R110, R7, R230 ;  /* 0x000000076ee67223 */ /* 0x000fe200000100e6 */
[----:B------:R-:W-:Y:S01]  /*3760*/  FFMA.FTZ R231, R111, R26, R231 ;  /* 0x0000001a6fe77223 */ /* 0x000fe200000100e7 */
[----:B------:R-:W-:Y:S01]  /*3770*/  FFMA.FTZ R232, R112, R29, R232 ;  /* 0x0000001d70e87223 */ /* 0x000fe200000100e8 */
[----:B------:R-:W-:Y:S01]  /*3780*/  FFMA.FTZ R233, R113, R32, R233 ;  /* 0x0000002071e97223 */ /* 0x000fe200000100e9 */
[----:B------:R-:W-:Y:S01]  /*3790*/  FFMA.FTZ R234, R114, R116, R234 ;  /* 0x0000007472ea7223 */ /* 0x000fe200000100ea */
[----:B------:R-:W-:Y:S01]  /*37a0*/  FFMA.FTZ R235, R115, R41, R235 ;  /* 0x0000002973eb7223 */ /* 0x000fe200000100eb */
[----:B---3--:R-:W-:-:S05]  /*37b0*/  FADD.FTZ R180, R111, R180 ;  /* 0x000000b46fb47221 */ /* 0x008fca0000010000 */
[----:B------:R0:W-:Y:S04]  /*37c0*/  STL [R1+0xe8], R180 ;  /* 0x0000e8b401007387 */ /* 0x0001e80000100800 */
[----:B------:R0:W-:Y:S04]  /*37d0*/  STL [R1+0xec], R187 ;  /* 0x0000ecbb01007387 */ /* 0x0001e80000100800 */
[----:B------:R0:W-:Y:S04]  /*37e0*/  STL [R1+0xf0], R186 ;  /* 0x0000f0ba01007387 */ /* 0x0001e80000100800 */
[----:B------:R0:W-:Y:S04]  /*37f0*/  STL [R1+0xf4], R185 ;  /* 0x0000f4b901007387 */ /* 0x0001e80000100800 */
[----:B------:R0:W-:Y:S01]  /*3800*/  STL [R1+0xf8], R184 ;  /* 0x0000f8b801007387 */ /* 0x0001e20000100800 */
[----:B------:R-:W-:Y:S05]  /*3810*/  BRA.U UP1, `(.L_x_17008) ;  /* 0x0000004101ec7547 */ /* 0x000fea000b800000 */
[----:B------:R-:W-:-:S05]  /*3820*/  MOV R100, 0x10 ;  /* 0x0000001000647802 */ /* 0x000fca0000000f00 */
[----:B------:R-:W-:-:S06]  /*3830*/  IMAD.WIDE.U32 R100, R167, R100, UR24 ;  /* 0x00000018a7647e25 */ /* 0x000fcc000f8e0064 */
[----:B------:R-:W5:Y:S01]  /*3840*/  LDG.E.128 R100, desc[UR14][R100.64] ;  /* 0x0000000e64647981 */ /* 0x000f62000c1e1d00 */
[----:B------:R-:W-:Y:S01]  /*3850*/  ISETP.NE.U32.AND P0, PT, RZ, UR22, PT ;  /* 0x00000016ff007c0c */ /* 0x000fe2000bf05070 */
[----:B------:R-:W-:Y:S03]  /*3860*/  BSSY.RECONVERGENT B0, `(.L_x_17009) ;  /* 0x0000065000007945 */ /* 0x000fe60003800200 */
[----:B------:R-:W-:-:S13]  /*3870*/  ISETP.NE.AND.EX P0, PT, RZ, UR23, PT, P0 ;  /* 0x00000017ff007c0c */ /* 0x000fda000bf05300 */
[----:B------:R-:W-:Y:S05]  /*3880*/  @P0 BRA `(.L_x_17010) ;  /* 0x0000000000cc0947 */ /* 0x000fea0003800000 */
[----:B------:R-:W-:Y:S01]  /*3890*/  MOV R104, UR13 ;  /* 0x0000000d00687c02 */ /* 0x000fe20008000f00 */
[----:B------:R-:W-:Y:S01]  /*38a0*/  UMOV UR4, UR7 ;  /* 0x0000000700047c82 */ /* 0x000fe20008000000 */
[C---:B-----5:R-:W-:Y:S02]  /*38b0*/  LOP3.LUT P2, RZ, R178.reuse, 0xff, RZ, 0xc0, !PT ;  /* 0x000000ffb2ff7812 */ /* 0x060fe4000784c0ff */
[----:B------:R-:W-:Y:S01]  /*38c0*/  LOP3.LUT P3, RZ, R178, 0xff00, RZ, 0xc0, !PT ;  /* 0x0000ff00b2ff7812 */ /* 0x000fe2000786c0ff */
[----:B------:R-:W-:Y:S01]  /*38d0*/  FFMA.FTZ R104, R0, R104, UR21 ;  /* 0x0000001500687e23 */ /* 0x000fe20008010068 */
[C---:B------:R-:W-:Y:S02]  /*38e0*/  LOP3.LUT P4, RZ, R178.reuse, 0xff0000, RZ, 0xc0, !PT ;  /* 0x00ff0000b2ff7812 */ /* 0x040fe4000788c0ff */
[----:B------:R-:W-:Y:S01]  /*38f0*/  ISETP.GE.U32.AND P5, PT, R178, 0x1000000, PT ;  /* 0x01000000b200780c */ /* 0x000fe20003fa6070 */
[----:B------:R-:W-:-:S04]  /*3900*/  FADD.FTZ R104, R174, -R104 ;  /* 0x80000068ae687221 */ /* 0x000fc80000010000 */
[----:B------:R-:W-:Y:S02]  /*3910*/  FMUL.FTZ R104, R104, UR12 ;  /* 0x0000000c68687c20 */ /* 0x000fe40008410000 */
[----:B------:R-:W-:Y:S02]  /*3920*/  @P2 HADD2.F32 R106, -RZ, R42.H0_H0 ;  /* 0x2000002aff6a2230 */ /* 0x000fe40000004100 */
[----:B------:R-:W-:-:S04]  /*3930*/  FMUL.FTZ R104, R104, UR5 ;  /* 0x0000000568687c20 */ /* 0x000fc80008410000 */
[----:B------:R-:W-:Y:S01]  /*3940*/  FMUL.FTZ R105, R104, UR4 ;  /* 0x0000000468697c20 */ /* 0x000fe20008410000 */
[----:B------:R-:W-:-:S03]  /*3950*/  HFMA2 R104, -RZ, RZ, 0, 0 ;  /* 0x00000000ff687431 */ /* 0x000fc600000001ff */
[----:B------:R-:W-:Y:S01]  /*3960*/  FMUL.FTZ R0, R100, R105 ;  /* 0x0000006964007220 */ /* 0x000fe20000410000 */
[----:B------:R-:W-:Y:S01]  /*3970*/  MOV R100, UR13 ;  /* 0x0000000d00647c02 */ /* 0x000fe20008000f00 */
[----:B------:R-:W-:Y:S01]  /*3980*/  @P2 FMUL.FTZ R104, R105, R106 ;  /* 0x0000006a69682220 */ /* 0x000fe20000410000 */
[----:B------:R-:W-:Y:S01]  /*3990*/  @P3 HADD2.F32 R106, -RZ, R194.H1_H1 ;  /* 0x300000c2ff6a3230 */ /* 0x000fe20000004100 */
[----:B------:R-:W-:Y:S02]  /*39a0*/  MOV R105, RZ ;  /* 0x000000ff00697202 */ /* 0x000fe40000000f00 */
[----:B------:R-:W-:Y:S01]  /*39b0*/  FFMA.FTZ R100, R173, R100, UR21 ;  /* 0x00000015ad647e23 */ /* 0x000fe20008010064 */
[----:B------:R-:W-:-:S03]  /*39c0*/  FSEL R0, R0, RZ, P2 ;  /* 0x000000ff00007208 */ /* 0x000fc60001000000 */
[----:B------:R-:W-:-:S04]  /*39d0*/  FADD.FTZ R100, R172, -R100 ;  /* 0x80000064ac647221 */ /* 0x000fc80000010000 */
[----:B------:R-:W-:-:S04]  /*39e0*/  FMUL.FTZ R100, R100, UR12 ;  /* 0x0000000c64647c20 */ /* 0x000fc80008410000 */
[----:B------:R-:W-:-:S04]  /*39f0*/  FMUL.FTZ R100, R100, UR5 ;  /* 0x0000000564647c20 */ /* 0x000fc80008410000 */
[----:B------:R-:W-:-:S04]  /*3a00*/  FMUL.FTZ R100, R100, UR4 ;  /* 0x0000000464647c20 */ /* 0x000fc80008410000 */
[----:B------:R-:W-:Y:S01]  /*3a10*/  FMUL.FTZ R101, R101, R100 ;  /* 0x0000006465657220 */ /* 0x000fe20000410000 */
[----:B------:R-:W-:Y:S01]  /*3a20*/  @P3 FMUL.FTZ R105, R100, R106 ;  /* 0x0000006a64693220 */ /* 0x000fe20000410000 */
[----:B------:R-:W-:Y:S01]  /*3a30*/  MOV R100, UR13 ;  /* 0x0000000d00647c02 */ /* 0x000fe20008000f00 */
[----:B------:R-:W-:Y:S02]  /*3a40*/  HFMA2 R106, -RZ, RZ, 0, 0 ;  /* 0x00000000ff6a7431 */ /* 0x000fe400000001ff */
[----:B------:R-:W-:Y:S02]  /*3a50*/  FSEL R110, R101, RZ, P3 ;  /* 0x000000ff656e7208 */ /* 0x000fe40001800000 */
[----:B------:R-:W-:-:S04]  /*3a60*/  FFMA.FTZ R100, R171, R100, UR21 ;  /* 0x00000015ab647e23 */ /* 0x000fc80008010064 */
[----:B------:R-:W-:-:S04]  /*3a70*/  FADD.FTZ R100, R170, -R100 ;  /* 0x80000064aa647221 */ /* 0x000fc80000010000 */
[----:B------:R-:W-:-:S04]  /*3a80*/  FMUL.FTZ R100, R100, UR12 ;  /* 0x0000000c64647c20 */ /* 0x000fc80008410000 */
[----:B------:R-:W-:-:S04]  /*3a90*/  FMUL.FTZ R100, R100, UR5 ;  /* 0x0000000564647c20 */ /* 0x000fc80008410000 */
[----:B------:R-:W-:Y:S01]  /*3aa0*/  FMUL.FTZ R107, R100, UR4 ;  /* 0x00000004646b7c20 */ /* 0x000fe20008410000 */
[----:B------:R-:W-:-:S03]  /*3ab0*/  @P4 HADD2.F32 R100, -RZ, R43.H0_H0 ;  /* 0x2000002bff644230 */ /* 0x000fc60000004100 */
[----:B------:R-:W-:Y:S02]  /*3ac0*/  FMUL.FTZ R102, R102, R107 ;  /* 0x0000006b66667220 */ /* 0x000fe40000410000 */
[----:B------:R-:W-:Y:S01]  /*3ad0*/  @P4 FMUL.FTZ R106, R107, R100 ;  /* 0x000000646b6a4220 */ /* 0x000fe20000410000 */
[----:B------:R-:W-:Y:S02]  /*3ae0*/  MOV R100, UR13 ;  /* 0x0000000d00647c02 */ /* 0x000fe40008000f00 */
[----:B------:R-:W-:Y:S02]  /*3af0*/  FSEL R111, R102, RZ, P4 ;  /* 0x000000ff666f7208 */ /* 0x000fe40002000000 */
[----:B------:R-:W-:Y:S01]  /*3b00*/  MOV R107, RZ ;  /* 0x000000ff006b7202 */ /* 0x000fe20000000f00 */
[----:B------:R-:W-:-:S04]  /*3b10*/  FFMA.FTZ R100, R168, R100, UR21 ;  /* 0x00000015a8647e23 */ /* 0x000fc80008010064 */
[----:B------:R-:W-:-:S04]  /*3b20*/  FADD.FTZ R100, R169, -R100 ;  /* 0x80000064a9647221 */ /* 0x000fc80000010000 */
[----:B------:R-:W-:-:S04]  /*3b30*/  FMUL.FTZ R100, R100, UR12 ;  /* 0x0000000c64647c20 */ /* 0x000fc80008410000 */
[----:B------:R-:W-:-:S04]  /*3b40*/  FMUL.FTZ R100, R100, UR5 ;  /* 0x0000000564647c20 */ /* 0x000fc80008410000 */
[----:B------:R-:W-:-:S04]  /*3b50*/  FMUL.FTZ R100, R100, UR4 ;  /* 0x0000000464647c20 */ /* 0x000fc80008410000 */
[----:B------:R-:W-:-:S05]  /*3b60*/  FMUL.FTZ R103, R103, R100 ;  /* 0x0000006467677220 */ /* 0x000fca0000410000 */
[----:B------:R-:W-:Y:S01]  /*3b70*/  FSEL R112, R103, RZ, P5 ;  /* 0x000000ff67707208 */ /* 0x000fe20002800000 */
[----:B------:R-:W-:Y:S06]  /*3b80*/  @!P5 BRA `(.L_x_17011) ;  /* 0x0000000000c8d947 */ /* 0x000fec0003800000 */
[----:B------:R-:W-:-:S05]  /*3b90*/  HADD2.F32 R107, -RZ, R191.H0_H0 ;  /* 0x200000bfff6b7230 */ /* 0x000fca0000004100 */
[----:B------:R-:W-:Y:S01]  /*3ba0*/  FMUL.FTZ R107, R100, R107 ;  /* 0x0000006b646b7220 */ /* 0x000fe20000410000 */
[----:B------:R-:W-:Y:S06]  /*3bb0*/  BRA `(.L_x_17011) ;  /* 0x0000000000bc7947 */ /* 0x000fec0003800000 */
.L_x_17010:
[----:B------:R-:W-:Y:S01]  /*3bc0*/  MOV R96, UR13 ;  /* 0x0000000d00607c02 */ /* 0x000fe20008000f00 */
[----:B------:R-:W-:Y:S01]  /*3bd0*/  UMOV UR4, UR7 ;  /* 0x0000000700047c82 */ /* 0x000fe20008000000 */
[C---:B-----5:R-:W-:Y:S02]  /*3be0*/  LOP3.LUT P2, RZ, R178.reuse, 0xff, RZ, 0xc0, !PT ;  /* 0x000000ffb2ff7812 */ /* 0x060fe4000784c0ff */
[----:B------:R-:W-:Y:S02]  /*3bf0*/  CS2R R104, SRZ ;  /* 0x0000000000687805 */ /* 0x000fe4000001ff00 */
[----:B------:R-:W-:Y:S01]  /*3c00*/  LOP3.LUT P3, RZ, R178, 0xff00, RZ, 0xc0, !PT ;  /* 0x0000ff00b2ff7812 */ /* 0x000fe2000786c0ff */
[----:B------:R-:W-:Y:S01]  /*3c10*/  FFMA.FTZ R96, R0, R96, UR21 ;  /* 0x0000001500607e23 */ /* 0x000fe20008010060 */
[----:B------:R-:W-:Y:S02]  /*3c20*/  LOP3.LUT P4, RZ, R178, 0xff0000, RZ, 0xc0, !PT ;  /* 0x00ff0000b2ff7812 */ /* 0x000fe4000788c0ff */
[----:B------:R-:W-:-:S02]  /*3c30*/  CS2R R106, SRZ ;  /* 0x00000000006a7805 */ /* 0x000fc4000001ff00 */
[----:B------:R-:W-:Y:S01]  /*3c40*/  ISETP.GE.U32.AND P5, PT, R178, 0x1000000, PT ;  /* 0x01000000b200780c */ /* 0x000fe20003fa6070 */
[----:B------:R-:W-:-:S04]  /*3c50*/  FADD.FTZ R96, R174, -R96 ;  /* 0x80000060ae607221 */ /* 0x000fc80000010000 */
[----:B------:R-:W-:Y:S01]  /*3c60*/  FMUL.FTZ R96, R96, UR12 ;  /* 0x0000000c60607c20 */ /* 0x000fe20008410000 */
[----:B------:R-:W-:-:S03]  /*3c70*/  @P2 HADD2.F32 R98, -RZ, R42.H0_H0 ;  /* 0x2000002aff622230 */ /* 0x000fc60000004100 */
[----:B------:R-:W-:Y:S01]  /*3c80*/  FMUL.FTZ R97, R96, UR5 ;  /* 0x0000000560617c20 */ /* 0x000fe20008410000 */
[----:B------:R-:W-:-:S03]  /*3c90*/  @P3 HADD2.F32 R99, -RZ, R194.H1_H1 ;  /* 0x300000c2ff633230 */ /* 0x000fc60000004100 */
[----:B------:R-:W-:Y:S01]  /*3ca0*/  FMUL.FTZ R97, R97, UR4 ;  /* 0x0000000461617c20 */ /* 0x000fe20008410000 */
[----:B------:R-:W-:-:S03]  /*3cb0*/  @P5 HADD2.F32 R110, -RZ, R191.H0_H0 ;  /* 0x200000bfff6e5230 */ /* 0x000fc60000004100 */
[----:B------:R-:W-:Y:S01]  /*3cc0*/  FMUL.FTZ R0, R100, R97 ;  /* 0x0000006164007220 */ /* 0x000fe20000410000 */
[----:B------:R-:W-:Y:S01]  /*3cd0*/  @P2 FMUL.FTZ R104, R97, R98 ;  /* 0x0000006261682220 */ /* 0x000fe20000410000 */
[----:B------:R-:W-:Y:S01]  /*3ce0*/  MOV R97, UR13 ;  /* 0x0000000d00617c02 */ /* 0x000fe20008000f00 */
[----:B------:R-:W-:Y:S02]  /*3cf0*/  @P4 HADD2.F32 R100, -RZ, R43.H0_H0 ;  /* 0x2000002bff644230 */ /* 0x000fe40000004100 */
[----:B------:R-:W-:Y:S02]  /*3d00*/  FSEL R0, R0, RZ, P2 ;  /* 0x000000ff00007208 */ /* 0x000fe40001000000 */
[----:B------:R-:W-:-:S04]  /*3d10*/  FFMA.FTZ R97, R173, R97, UR21 ;  /* 0x00000015ad617e23 */ /* 0x000fc80008010061 */
[----:B------:R-:W-:-:S04]  /*3d20*/  FADD.FTZ R97, R172, -R97 ;  /* 0x80000061ac617221 */ /* 0x000fc80000010000 */
[----:B------:R-:W-:-:S04]  /*3d30*/  FMUL.FTZ R97, R97, UR12 ;  /* 0x0000000c61617c20 */ /* 0x000fc80008410000 */
[----:B------:R-:W-:-:S04]  /*3d40*/  FMUL.FTZ R98, R97, UR5 ;  /* 0x0000000561627c20 */ /* 0x000fc80008410000 */
[----:B------:R-:W-:-:S04]  /*3d50*/  FMUL.FTZ R98, R98, UR4 ;  /* 0x0000000462627c20 */ /* 0x000fc80008410000 */
[----:B------:R-:W-:Y:S01]  /*3d60*/  FMUL.FTZ R101, R101, R98 ;  /* 0x0000006265657220 */ /* 0x000fe20000410000 */
[----:B------:R-:W-:Y:S01]  /*3d70*/  @P3 FMUL.FTZ R105, R98, R99 ;  /* 0x0000006362693220 */ /* 0x000fe20000410000 */
[----:B------:R-:W-:-:S05]  /*3d80*/  MOV R98, UR13 ;  /* 0x0000000d00627c02 */ /* 0x000fca0008000f00 */
[----:B------:R-:W-:-:S04]  /*3d90*/  FFMA.FTZ R98, R171, R98, UR21 ;  /* 0x00000015ab627e23 */ /* 0x000fc80008010062 */
[----:B------:R-:W-:-:S04]  /*3da0*/  FADD.FTZ R98, R170, -R98 ;  /* 0x80000062aa627221 */ /* 0x000fc80000010000 */
[----:B------:R-:W-:-:S04]  /*3db0*/  FMUL.FTZ R98, R98, UR12 ;  /* 0x0000000c62627c20 */ /* 0x000fc80008410000 */
[----:B------:R-:W-:-:S04]  /*3dc0*/  FMUL.FTZ R99, R98, UR5 ;  /* 0x0000000562637c20 */ /* 0x000fc80008410000 */
[----:B------:R-:W-:-:S04]  /*3dd0*/  FMUL.FTZ R99, R99, UR4 ;  /* 0x0000000463637c20 */ /* 0x000fc80008410000 */
[----:B------:R-:W-:Y:S01]  /*3de0*/  FMUL.FTZ R102, R102, R99 ;  /* 0x0000006366667220 */ /* 0x000fe20000410000 */
[----:B------:R-:W-:Y:S01]  /*3df0*/  @P4 FMUL.FTZ R106, R99, R100 ;  /* 0x00000064636a4220 */ /* 0x000fe20000410000 */
[----:B------:R-:W-:-:S03]  /*3e00*/  MOV R99, UR13 ;  /* 0x0000000d00637c02 */ /* 0x000fc60008000f00 */
        /* <DEDUP_REMOVED lines=8> */
[----:B------:R-:W-:-:S03]  /*3e90*/  FSEL R110, R101, RZ, P3 ;  /* 0x000000ff656e7208 */ /* 0x000fc60001800000 */
[----:B------:R-:W-:-:S07]  /*3ea0*/  FSEL R112, R103, RZ, P5 ;  /* 0x000000ff67707208 */ /* 0x000fce0002800000 */
.L_x_17011:
[----:B------:R-:W-:Y:S05]  /*3eb0*/  BSYNC.RECONVERGENT B0 ;  /* 0x0000000000007941 */ /* 0x000fea0003800200 */
.L_x_17009:
[----:B------:R-:W1:Y:S02]  /*3ec0*/  @P0 LDC.64 R100, c[0x0][0x478] ;  /* 0x00011e00ff640b82 */ /* 0x000e640000000a00 */
[----:B-1----:R-:W-:-:S05]  /*3ed0*/  @P0 IMAD.WIDE.U32 R100, R167, 0x10, R100 ;  /* 0x00000010a7640825 */ /* 0x002fca00078e0064 */
[----:B------:R1:W-:Y:S02]  /*3ee0*/  @P0 STG.E.128 desc[UR14][R100.64], R96 ;  /* 0x0000006064000986 */ /* 0x0003e4000c101d0e */
[----:B-1----:R-:W-:-:S05]  /*3ef0*/  HFMA2 R100, -RZ, RZ, 0, 9.5367431640625e-07 ;  /* 0x00000010ff647431 */ /* 0x002fca00000001ff */
[----:B------:R-:W-:-:S05]  /*3f00*/  IMAD.WIDE.U32 R100, R167, R100, UR26 ;  /* 0x0000001aa7647e25 */ /* 0x000fca000f8e0064 */
[----:B------:R1:W-:Y:S02]  /*3f10*/  STG.E.128 desc[UR14][R100.64], R104 ;  /* 0x0000006864007986 */ /* 0x0003e4000c101d0e */
[----:B-1----:R-:W-:-:S05]  /*3f20*/  MOV R100, 0x10 ;  /* 0x0000001000647802 */ /* 0x002fca0000000f00 */
[----:B------:R-:W-:-:S06]  /*3f30*/  IMAD.WIDE.U32 R100, R158, R100, UR24 ;  /* 0x000000189e647e25 */ /* 0x000fcc000f8e0064 */
[----:B------:R-:W5:Y:S01]  /*3f40*/  LDG.E.128 R100, desc[UR14][R100.64] ;  /* 0x0000000e64647981 */ /* 0x000f62000c1e1d00 */
[----:B------:R-:W-:Y:S04]  /*3f50*/  BSSY.RECONVERGENT B0, `(.L_x_17012) ;  /* 0x0000063000007945 */ /* 0x000fe80003800200 */
[----:B------:R-:W-:Y:S05]  /*3f60*/  @!P0 BRA `(.L_x_17013) ;  /* 0x0000000000c48947 */ /* 0x000fea0003800000 */
[----:B------:R-:W-:Y:S02]  /*3f70*/  MOV R96, UR13 ;  /* 0x0000000d00607c02 */ /* 0x000fe40008000f00 */
[----:B------:R-:W-:Y:S02]  /*3f80*/  CS2R R104, SRZ ;  /* 0x0000000000687805 */ /* 0x000fe4000001ff00 */
[C---:B------:R-:W-:Y:S02]  /*3f90*/  LOP3.LUT P2, RZ, R177.reuse, 0xff, RZ, 0xc0, !PT ;  /* 0x000000ffb1ff7812 */ /* 0x040fe4000784c0ff */
[C---:B------:R-:W-:Y:S01]  /*3fa0*/  LOP3.LUT P3, RZ, R177.reuse, 0xff00, RZ, 0xc0, !PT ;  /* 0x0000ff00b1ff7812 */ /* 0x040fe2000786c0ff */
[----:B------:R-:W-:Y:S01]  /*3fb0*/  FFMA.FTZ R96, R166, R96, UR21 ;  /* 0x00000015a6607e23 */ /* 0x000fe20008010060 */
[----:B------:R-:W-:Y:S02]  /*3fc0*/  LOP3.LUT P4, RZ, R177, 0xff0000, RZ, 0xc0, !PT ;  /* 0x00ff0000b1ff7812 */ /* 0x000fe4000788c0ff */
[----:B------:R-:W-:Y:S01]  /*3fd0*/  MOV R106, RZ ;  /* 0x000000ff006a7202 */ /* 0x000fe20000000f00 */
[----:B------:R-:W-:Y:S01]  /*3fe0*/  FADD.FTZ R96, R165, -R96 ;  /* 0x80000060a5607221 */ /* 0x000fe20000010000 */
[----:B------:R-:W-:-:S03]  /*3ff0*/  ISETP.GE.U32.AND P5, PT, R177, 0x1000000, PT ;  /* 0x01000000b100780c */ /* 0x000fc60003fa6070 */
[----:B------:R-:W-:Y:S02]  /*4000*/  FMUL.FTZ R96, R96, UR12 ;  /* 0x0000000c60607c20 */ /* 0x000fe40008410000 */
[----:B------:R-:W-:Y:S02]  /*4010*/  @P2 HADD2.F32 R98, -RZ, R44.H0_H0 ;  /* 0x2000002cff622230 */ /* 0x000fe40000004100 */
[----:B------:R-:W-:Y:S01]  /*4020*/  FMUL.FTZ R97, R96, UR5 ;  /* 0x0000000560617c20 */ /* 0x000fe20008410000 */
[----:B------:R-:W-:Y:S02]  /*4030*/  @P3 HADD2.F32 R99, -RZ, R194.H0_H0 ;  /* 0x200000c2ff633230 */ /* 0x000fe40000004100 */
[----:B------:R-:W-:Y:S02]  /*4040*/  @P4 HADD2.F32 R107, -RZ, R45.H0_H0 ;  /* 0x2000002dff6b4230 */ /* 0x000fe40000004100 */
[----:B------:R-:W-:-:S04]  /*4050*/  FMUL.FTZ R97, R97, UR4 ;  /* 0x0000000461617c20 */ /* 0x000fc80008410000 */
[----:B-----5:R-:W-:Y:S01]  /*4060*/  FMUL.FTZ R100, R100, R97 ;  /* 0x0000006164647220 */ /* 0x020fe20000410000 */
        /* <DEDUP_REMOVED lines=18> */
[----:B------:R-:W-:Y:S02]  /*4190*/  MOV R99, UR13 ;  /* 0x0000000d00637c02 */ /* 0x000fe40008000f00 */
[----:B------:R-:W-:Y:S02]  /*41a0*/  MOV R107, RZ ;  /* 0x000000ff006b7202 */ /* 0x000fe40000000f00 */
[----:B------:R-:W-:Y:S01]  /*41b0*/  FSEL R114, R114, RZ, P4 ;  /* 0x000000ff72727208 */ /* 0x000fe20002000000 */
[----:B------:R-:W-:-:S04]  /*41c0*/  FFMA.FTZ R99, R160, R99, UR21 ;  /* 0x00000015a0637e23 */ /* 0x000fc80008010063 */
[----:B------:R-:W-:Y:S01]  /*41d0*/  FADD.FTZ R99, R159, -R99 ;  /* 0x800000639f637221 */ /* 0x000fe20000010000 */
[----:B------:R-:W-:-:S03]  /*41e0*/  FSEL R159, R100, RZ, P2 ;  /* 0x000000ff649f7208 */ /* 0x000fc60001000000 */
[----:B------:R-:W-:-:S04]  /*41f0*/  FMUL.FTZ R99, R99, UR12 ;  /* 0x0000000c63637c20 */ /* 0x000fc80008410000 */
[----:B------:R-:W-:-:S04]  /*4200*/  FMUL.FTZ R102, R99, UR5 ;  /* 0x0000000563667c20 */ /* 0x000fc80008410000 */
[----:B------:R-:W-:-:S04]  /*4210*/  FMUL.FTZ R102, R102, UR4 ;  /* 0x0000000466667c20 */ /* 0x000fc80008410000 */
[----:B------:R-:W-:-:S05]  /*4220*/  FMUL.FTZ R103, R103, R102 ;  /* 0x0000006667677220 */ /* 0x000fca0000410000 */
[----:B------:R-:W-:Y:S01]  /*4230*/  FSEL R113, R103, RZ, P5 ;  /* 0x000000ff67717208 */ /* 0x000fe20002800000 */
[----:B------:R-:W-:Y:S06]  /*4240*/  @!P5 BRA `(.L_x_17014) ;  /* 0x0000000000ccd947 */ /* 0x000fec0003800000 */
[----:B------:R-:W-:-:S05]  /*4250*/  HADD2.F32 R107, -RZ, R190.H1_H1 ;  /* 0x300000beff6b7230 */ /* 0x000fca0000004100 */
[----:B------:R-:W-:Y:S01]  /*4260*/  FMUL.FTZ R107, R102, R107 ;  /* 0x0000006b666b7220 */ /* 0x000fe20000410000 */
[----:B------:R-:W-:Y:S06]  /*4270*/  BRA `(.L_x_17014) ;  /* 0x0000000000c07947 */ /* 0x000fec0003800000 */
.L_x_17013:
[----:B------:R-:W-:Y:S02]  /*4280*/  MOV R104, UR13 ;  /* 0x0000000d00687c02 */ /* 0x000fe40008000f00 */
[C---:B------:R-:W-:Y:S02]  /*4290*/  LOP3.LUT P2, RZ, R177.reuse, 0xff, RZ, 0xc0, !PT ;  /* 0x000000ffb1ff7812 */ /* 0x040fe4000784c0ff */
[C---:B------:R-:W-:Y:S01]  /*42a0*/  LOP3.LUT P3, RZ, R177.reuse, 0xff00, RZ, 0xc0, !PT ;  /* 0x0000ff00b1ff7812 */ /* 0x040fe2000786c0ff */
[----:B------:R-:W-:Y:S01]  /*42b0*/  FFMA.FTZ R104, R166, R104, UR21 ;  /* 0x00000015a6687e23 */ /* 0x000fe20008010068 */
[C---:B------:R-:W-:Y:S02]  /*42c0*/  LOP3.LUT P4, RZ, R177.reuse, 0xff0000, RZ, 0xc0, !PT ;  /* 0x00ff0000b1ff7812 */ /* 0x040fe4000788c0ff */
[----:B------:R-:W-:Y:S01]  /*42d0*/  ISETP.GE.U32.AND P5, PT, R177, 0x1000000, PT ;  /* 0x01000000b100780c */ /* 0x000fe20003fa6070 */
[----:B------:R-:W-:-:S04]  /*42e0*/  FADD.FTZ R104, R165, -R104 ;  /* 0x80000068a5687221 */ /* 0x000fc80000010000 */
[----:B------:R-:W-:Y:S02]  /*42f0*/  FMUL.FTZ R104, R104, UR12 ;  /* 0x0000000c68687c20 */ /* 0x000fe40008410000 */
[----:B------:R-:W-:Y:S02]  /*4300*/  @P2 HADD2.F32 R106, -RZ, R44.H0_H0 ;  /* 0x2000002cff6a2230 */ /* 0x000fe40000004100 */
[----:B------:R-:W-:Y:S01]  /*4310*/  FMUL.FTZ R104, R104, UR5 ;  /* 0x0000000568687c20 */ /* 0x000fe20008410000 */
[----:B------:R-:W-:Y:S02]  /*4320*/  @P3 HADD2.F32 R107, -RZ, R194.H0_H0 ;  /* 0x200000c2ff6b3230 */ /* 0x000fe40000004100 */
[----:B------:R-:W-:Y:S02]  /*4330*/  @P4 HADD2.F32 R113, -RZ, R45.H0_H0 ;  /* 0x2000002dff714230 */ /* 0x000fe40000004100 */
[----:B------:R-:W-:Y:S01]  /*4340*/  FMUL.FTZ R105, R104, UR4 ;  /* 0x0000000468697c20 */ /* 0x000fe20008410000 */
[----:B------:R-:W-:Y:S01]  /*4350*/  MOV R104, RZ ;  /* 0x000000ff00687202 */ /* 0x000fe20000000f00 */
[----:B------:R-:W-:-:S02]  /*4360*/  @P5 HADD2.F32 R114, -RZ, R190.H1_H1 ;  /* 0x300000beff725230 */ /* 0x000fc40000004100 */
[-C--:B-----5:R-:W-:Y:S01]  /*4370*/  FMUL.FTZ R100, R100, R105.reuse ;  /* 0x0000006964647220 */ /* 0x0a0fe20000410000 */
[----:B------:R-:W-:Y:S01]  /*4380*/  @P2 FMUL.FTZ R104, R106, R105 ;  /* 0x000000696a682220 */ /* 0x000fe20000410000 */
[----:B------:R-:W-:-:S05]  /*4390*/  MOV R105, UR13 ;  /* 0x0000000d00697c02 */ /* 0x000fca0008000f00 */
[----:B------:R-:W-:-:S04]  /*43a0*/  FFMA.FTZ R105, R164, R105, UR21 ;  /* 0x00000015a4697e23 */ /* 0x000fc80008010069 */
[----:B------:R-:W-:-:S04]  /*43b0*/  FADD.FTZ R105, R163, -R105 ;  /* 0x80000069a3697221 */ /* 0x000fc80000010000 */
[----:B------:R-:W-:-:S04]  /*43c0*/  FMUL.FTZ R105, R105, UR12 ;  /* 0x0000000c69697c20 */ /* 0x000fc80008410000 */
[----:B------:R-:W-:-:S04]  /*43d0*/  FMUL.FTZ R105, R105, UR5 ;  /* 0x0000000569697c20 */ /* 0x000fc80008410000 */
[----:B------:R-:W-:Y:S01]  /*43e0*/  FMUL.FTZ R106, R105, UR4 ;  /* 0x00000004696a7c20 */ /* 0x000fe20008410000 */
[----:B------:R-:W-:-:S03]  /*43f0*/  MOV R105, RZ ;  /* 0x000000ff00697202 */ /* 0x000fc60000000f00 */
[-C--:B------:R-:W-:Y:S01]  /*4400*/  FMUL.FTZ R101, R101, R106.reuse ;  /* 0x0000006a65657220 */ /* 0x080fe20000410000 */
[----:B------:R-:W-:Y:S01]  /*4410*/  @P3 FMUL.FTZ R105, R107, R106 ;  /* 0x0000006a6b693220 */ /* 0x000fe20000410000 */
[----:B------:R-:W-:-:S03]  /*4420*/  MOV R106, UR13 ;  /* 0x0000000d006a7c02 */ /* 0x000fc60008000f00 */
[----:B------:R-:W-:Y:S02]  /*4430*/  FSEL R115, R101, RZ, P3 ;  /* 0x000000ff65737208 */ /* 0x000fe40001800000 */
[----:B------:R-:W-:-:S04]  /*4440*/  FFMA.FTZ R106, R161, R106, UR21 ;  /* 0x00000015a16a7e23 */ /* 0x000fc8000801006a */
[----:B------:R-:W-:-:S04]  /*4450*/  FADD.FTZ R106, R162, -R106 ;  /* 0x8000006aa26a7221 */ /* 0x000fc80000010000 */
[----:B------:R-:W-:-:S04]  /*4460*/  FMUL.FTZ R106, R106, UR12 ;  /* 0x0000000c6a6a7c20 */ /* 0x000fc80008410000 */
[----:B------:R-:W-:-:S04]  /*4470*/  FMUL.FTZ R106, R106, UR5 ;  /* 0x000000056a6a7c20 */ /* 0x000fc80008410000 */
[----:B------:R-:W-:Y:S01]  /*4480*/  FMUL.FTZ R107, R106, UR4 ;  /* 0x000000046a6b7c20 */ /* 0x000fe20008410000 */
[----:B------:R-:W-:-:S03]  /*4490*/  MOV R106, RZ ;  /* 0x000000ff006a7202 */ /* 0x000fc60000000f00 */
[-C--:B------:R-:W-:Y:S01]  /*44a0*/  @P4 FMUL.FTZ R106, R113, R107.reuse ;  /* 0x0000006b716a4220 */ /* 0x080fe20000410000 */
[----:B------:R-:W-:Y:S01]  /*44b0*/  MOV R113, UR13 ;  /* 0x0000000d00717c02 */ /* 0x000fe20008000f00 */
[----:B------:R-:W-:Y:S01]  /*44c0*/  FMUL.FTZ R102, R102, R107 ;  /* 0x0000006b66667220 */ /* 0x000fe20000410000 */
[----:B------:R-:W-:-:S03]  /*44d0*/  MOV R107, RZ ;  /* 0x000000ff006b7202 */ /* 0x000fc60000000f00 */
[----:B------:R-:W-:-:S04]  /*44e0*/  FFMA.FTZ R113, R160, R113, UR21 ;  /* 0x00000015a0717e23 */ /* 0x000fc80008010071 */
[----:B------:R-:W-:Y:S01]  /*44f0*/  FADD.FTZ R113, R159, -R113 ;  /* 0x800000719f717221 */ /* 0x000fe20000010000 */
[----:B------:R-:W-:-:S03]  /*4500*/  FSEL R159, R100, RZ, P2 ;  /* 0x000000ff649f7208 */ /* 0x000fc60001000000 */
[----:B------:R-:W-:-:S04]  /*4510*/  FMUL.FTZ R113, R113, UR12 ;  /* 0x0000000c71717c20 */ /* 0x000fc80008410000 */
[----:B------:R-:W-:-:S04]  /*4520*/  FMUL.FTZ R113, R113, UR5 ;  /* 0x0000000571717c20 */ /* 0x000fc80008410000 */
[----:B------:R-:W-:-:S04]  /*4530*/  FMUL.FTZ R113, R113, UR4 ;  /* 0x0000000471717c20 */ /* 0x000fc80008410000 */
[-C--:B------:R-:W-:Y:S01]  /*4540*/  FMUL.FTZ R103, R103, R113.reuse ;  /* 0x0000007167677220 */ /* 0x080fe20000410000 */
[----:B------:R-:W-:Y:S01]  /*4550*/  @P5 FMUL.FTZ R107, R114, R113 ;  /* 0x00000071726b5220 */ /* 0x000fe20000410000 */
[----:B------:R-:W-:-:S03]  /*4560*/  FSEL R114, R102, RZ, P4 ;  /* 0x000000ff66727208 */ /* 0x000fc60002000000 */
[----:B------:R-:W-:-:S07]  /*4570*/  FSEL R113, R103, RZ, P5 ;  /* 0x000000ff67717208 */ /* 0x000fce0002800000 */
.L_x_17014:
[----:B------:R-:W-:Y:S05]  /*4580*/  BSYNC.RECONVERGENT B0 ;  /* 0x0000000000007941 */ /* 0x000fea0003800200 */
.L_x_17012:
        /* <DEDUP_REMOVED lines=23> */
[----:B------:R-:W-:-:S03]  /*4700*/  @P3 HADD2.F32 R99, -RZ, R193.H1_H1 ;  /* 0x300000c1ff633230 */ /* 0x000fc60000004100 */
        /* <DEDUP_REMOVED lines=12> */
[----:B------:R-:W-:Y:S01]  /*47d0*/  FFMA.FTZ R98, R152, R98, UR21 ;  /* 0x0000001598627e23 */ /* 0x000fe20008010062 */
[----:B------:R-:W-:-:S03]  /*47e0*/  FSEL R152, R100, RZ, P2 ;  /* 0x000000ff64987208 */ /* 0x000fc60001000000 */
[----:B------:R-:W-:Y:S01]  /*47f0*/  FADD.FTZ R98, R151, -R98 ;  /* 0x8000006297627221 */ /* 0x000fe20000010000 */
[----:B------:R-:W-:-:S03]  /*4800*/  @P4 HADD2.F32 R151, -RZ, R47.H0_H0 ;  /* 0x2000002fff974230 */ /* 0x000fc60000004100 */
[----:B------:R-:W-:-:S04]  /*4810*/  FMUL.FTZ R98, R98, UR12 ;  /* 0x0000000c62627c20 */ /* 0x000fc80008410000 */
[----:B------:R-:W-:-:S04]  /*4820*/  FMUL.FTZ R99, R98, UR5 ;  /* 0x0000000562637c20 */ /* 0x000fc80008410000 */
[----:B------:R-:W-:-:S04]  /*4830*/  FMUL.FTZ R99, R99, UR4 ;  /* 0x0000000463637c20 */ /* 0x000fc80008410000 */
[----:B------:R-:W-:Y:S01]  /*4840*/  FMUL.FTZ R107, R102, R99 ;  /* 0x00000063666b7220 */ /* 0x000fe20000410000 */
[----:B------:R-:W-:Y:S01]  /*4850*/  @P4 FMUL.FTZ R106, R99, R151 ;  /* 0x00000097636a4220 */ /* 0x000fe20000410000 */
[----:B------:R-:W-:Y:S02]  /*4860*/  MOV R99, UR13 ;  /* 0x0000000d00637c02 */ /* 0x000fe40008000f00 */
[----:B------:R-:W-:-:S03]  /*4870*/  FSEL R151, R101, RZ, P3 ;  /* 0x000000ff65977208 */ /* 0x000fc60001800000 */
[----:B------:R-:W-:-:S04]  /*4880*/  FFMA.FTZ R99, R149, R99, UR21 ;  /* 0x0000001595637e23 */ /* 0x000fc80008010063 */
[----:B------:R-:W-:Y:S01]  /*4890*/  FADD.FTZ R99, R150, -R99 ;  /* 0x8000006396637221 */ /* 0x000fe20000010000 */
[----:B------:R-:W-:Y:S02]  /*48a0*/  FSEL R150, R107, RZ, P4 ;  /* 0x000000ff6b967208 */ /* 0x000fe40002000000 */
[----:B------:R-:W-:Y:S01]  /*48b0*/  MOV R107, RZ ;  /* 0x000000ff006b7202 */ /* 0x000fe20000000f00 */
        /* <DEDUP_REMOVED lines=9> */
.L_x_17016:
        /* <DEDUP_REMOVED lines=10> */
[----:B------:R-:W-:-:S03]  /*49f0*/  @P3 HADD2.F32 R107, -RZ, R193.H1_H1 ;  /* 0x300000c1ff6b3230 */ /* 0x000fc60000004100 */
[----:B------:R-:W-:Y:S01]  /*4a00*/  FMUL.FTZ R105, R104, UR4 ;  /* 0x0000000468697c20 */ /* 0x000fe20008410000 */
[----:B------:R-:W-:-:S03]  /*4a10*/  MOV R104, RZ ;  /* 0x000000ff00687202 */ /* 0x000fc60000000f00 */
        /* <DEDUP_REMOVED lines=26> */
[----:B------:R-:W-:-:S03]  /*4bc0*/  @P5 HADD2.F32 R150, -RZ, R190.H0_H0 ;  /* 0x200000beff965230 */ /* 0x000fc60000004100 */
[----:B------:R-:W-:Y:S01]  /*4bd0*/  FMUL.FTZ R149, R151, UR12 ;  /* 0x0000000c97957c20 */ /* 0x000fe20008410000 */
[----:B------:R-:W-:-:S03]  /*4be0*/  FSEL R151, R101, RZ, P3 ;  /* 0x000000ff65977208 */ /* 0x000fc60001800000 */
[----:B------:R-:W-:-:S04]  /*4bf0*/  FMUL.FTZ R149, R149, UR5 ;  /* 0x0000000595957c20 */ /* 0x000fc80008410000 */
[----:B------:R-:W-:-:S04]  /*4c00*/  FMUL.FTZ R149, R149, UR4 ;  /* 0x0000000495957c20 */ /* 0x000fc80008410000 */
[-C--:B------:R-:W-:Y:S01]  /*4c10*/  FMUL.FTZ R103, R103, R149.reuse ;  /* 0x0000009567677220 */ /* 0x080fe20000410000 */
[----:B------:R-:W-:Y:S01]  /*4c20*/  @P5 FMUL.FTZ R107, R150, R149 ;  /* 0x00000095966b5220 */ /* 0x000fe20000410000 */
[----:B------:R-:W-:-:S03]  /*4c30*/  FSEL R150, R102, RZ, P4 ;  /* 0x000000ff66967208 */ /* 0x000fc60002000000 */
[----:B------:R-:W-:-:S07]  /*4c40*/  FSEL R149, R103, RZ, P5 ;  /* 0x000000ff67957208 */ /* 0x000fce0002800000 */
.L_x_17017:
[----:B------:R-:W-:Y:S05]  /*4c50*/  BSYNC.RECONVERGENT B0 ;  /* 0x0000000000007941 */ /* 0x000fea0003800200 */
.L_x_17015:
        /* <DEDUP_REMOVED lines=47> */
[----:B------:R-:W-:Y:S01]  /*4f50*/  FFMA.FTZ R99, R141, R99, UR21 ;  /* 0x000000158d637e23 */ /* 0x000fe20008010063 */
[----:B------:R-:W-:-:S03]  /*4f60*/  FSEL R141, R101, RZ, P3 ;  /* 0x000000ff658d7208 */ /* 0x000fc60001800000 */
        /* <DEDUP_REMOVED lines=11> */
.L_x_17019:
        /* <DEDUP_REMOVED lines=10> */
[----:B------:R-:W-:-:S03]  /*50c0*/  @P3 HADD2.F32 R107, -RZ, R193.H0_H0 ;  /* 0x200000c1ff6b3230 */ /* 0x000fc60000004100 */
        /* <DEDUP_REMOVED lines=14> */
[----:B------:R-:W-:-:S04]  /*51b0*/  FFMA.FTZ R106, R143, R106, UR21 ;  /* 0x000000158f6a7e23 */ /* 0x000fc8000801006a */
        /* <DEDUP_REMOVED lines=10> */
[----:B------:R-:W-:Y:S01]  /*5260*/  FFMA.FTZ R142, R141, R142, UR21 ;  /* 0x000000158d8e7e23 */ /* 0x000fe2000801008e */
[----:B------:R-:W-:-:S03]  /*5270*/  @P5 HADD2.F32 R141, -RZ, R189.H1_H1 ;  /* 0x300000bdff8d5230 */ /* 0x000fc60000004100 */
[----:B------:R-:W-:-:S04]  /*5280*/  FADD.FTZ R142, R140, -R142 ;  /* 0x8000008e8c8e7221 */ /* 0x000fc80000010000 */
[----:B------:R-:W-:Y:S01]  /*5290*/  FMUL.FTZ R140, R142, UR12 ;  /* 0x0000000c8e8c7c20 */ /* 0x000fe20008410000 */
[----:B------:R-:W-:-:S03]  /*52a0*/  FSEL R142, R102, RZ, P4 ;  /* 0x000000ff668e7208 */ /* 0x000fc60002000000 */
[----:B------:R-:W-:-:S04]  /*52b0*/  FMUL.FTZ R140, R140, UR5 ;  /* 0x000000058c8c7c20 */ /* 0x000fc80008410000 */
[----:B------:R-:W-:-:S04]  /*52c0*/  FMUL.FTZ R140, R140, UR4 ;  /* 0x000000048c8c7c20 */ /* 0x000fc80008410000 */
[-C--:B------:R-:W-:Y:S01]  /*52d0*/  FMUL.FTZ R103, R103, R140.reuse ;  /* 0x0000008c67677220 */ /* 0x080fe20000410000 */
[----:B------:R-:W-:Y:S01]  /*52e0*/  @P5 FMUL.FTZ R107, R141, R140 ;  /* 0x0000008c8d6b5220 */ /* 0x000fe20000410000 */
[----:B------:R-:W-:Y:S02]  /*52f0*/  FSEL R140, R100, RZ, P2 ;  /* 0x000000ff648c7208 */ /* 0x000fe40001000000 */
[----:B------:R-:W-:Y:S02]  /*5300*/  FSEL R141, R101, RZ, P3 ;  /* 0x000000ff658d7208 */ /* 0x000fe40001800000 */
[----:B------:R-:W-:-:S07]  /*5310*/  FSEL R143, R103, RZ, P5 ;  /* 0x000000ff678f7208 */ /* 0x000fce0002800000 */
.L_x_17020:
[----:B------:R-:W-:Y:S05]  /*5320*/  BSYNC.RECONVERGENT B0 ;  /* 0x0000000000007941 */ /* 0x000fea0003800200 */
.L_x_17018:
        /* <DEDUP_REMOVED lines=23> */
[----:B------:R-:W-:Y:S02]  /*54a0*/  @P3 HADD2.F32 R99, -RZ, R192.H1_H1 ;  /* 0x300000c0ff633230 */ /* 0x000fe40000004100 */
        /* <DEDUP_REMOVED lines=36> */
.L_x_17022:
        /* <DEDUP_REMOVED lines=37> */
[----:B------:R-:W-:-:S03]  /*5940*/  @P5 HADD2.F32 R132, -RZ, R189.H0_H0 ;  /* 0x200000bdff845230 */ /* 0x000fc60000004100 */
        /* <DEDUP_REMOVED lines=10> */
.L_x_17023:
[----:B------:R-:W-:Y:S05]  /*59f0*/  BSYNC.RECONVERGENT B0 ;  /* 0x0000000000007941 */ /* 0x000fea0003800200 */
.L_x_17021:
        /* <DEDUP_REMOVED lines=14> */
[----:B------:R-:W-:Y:S02]  /*5ae0*/  CS2R R106, SRZ ;  /* 0x00000000006a7805 */ /* 0x000fe4000001ff00 */
[----:B------:R-:W-:Y:S01]  /*5af0*/  LOP3.LUT P3, RZ, R119, 0xff00, RZ, 0xc0, !PT ;  /* 0x0000ff0077ff7812 */ /* 0x000fe2000786c0ff */
[----:B------:R-:W-:Y:S01]  /*5b00*/  FFMA.FTZ R96, R129, R96, UR21 ;  /* 0x0000001581607e23 */ /* 0x000fe20008010060 */
[----:B------:R-:W-:-:S02]  /*5b10*/  LOP3.LUT P4, RZ, R119, 0xff0000, RZ, 0xc0, !PT ;  /* 0x00ff000077ff7812 */ /* 0x000fc4000788c0ff */
[----:B------:R-:W-:Y:S01]  /*5b20*/  ISETP.GE.U32.AND P5, PT, R119, 0x1000000, PT ;  /* 0x010000007700780c */ /* 0x000fe20003fa6070 */
[----:B------:R-:W-:-:S04]  /*5b30*/  FADD.FTZ R96, R128, -R96 ;  /* 0x8000006080607221 */ /* 0x000fc80000010000 */
[----:B------:R-:W-:Y:S01]  /*5b40*/  FMUL.FTZ R96, R96, UR12 ;  /* 0x0000000c60607c20 */ /* 0x000fe20008410000 */
[----:B------:R-:W-:-:S03]  /*5b50*/  @P2 HADD2.F32 R98, -RZ, R52.H0_H0 ;  /* 0x20000034ff622230 */ /* 0x000fc60000004100 */
[----:B------:R-:W-:Y:S01]  /*5b60*/  FMUL.FTZ R97, R96, UR5 ;  /* 0x0000000560617c20 */ /* 0x000fe20008410000 */
[----:B------:R-:W-:-:S03]  /*5b70*/  @P3 HADD2.F32 R99, -RZ, R192.H0_H0 ;  /* 0x200000c0ff633230 */ /* 0x000fc60000004100 */
        /* <DEDUP_REMOVED lines=22> */
[----:B------:R-:W-:Y:S02]  /*5ce0*/  FSEL R40, R100, RZ, P2 ;  /* 0x000000ff64287208 */ /* 0x000fe40001000000 */
[----:B------:R-:W-:Y:S01]  /*5cf0*/  FSEL R126, R102, RZ, P4 ;  /* 0x000000ff667e7208 */ /* 0x000fe20002000000 */
        /* <DEDUP_REMOVED lines=11> */
.L_x_17025:
[----:B------:R-:W-:Y:S02]  /*5db0*/  MOV R104, UR13 ;  /* 0x0000000d00687c02 */ /* 0x000fe40008000f00 */
[C---:B------:R-:W-:Y:S02]  /*5dc0*/  LOP3.LUT P2, RZ, R119.reuse, 0xff, RZ, 0xc0, !PT ;  /* 0x000000ff77ff7812 */ /* 0x040fe4000784c0ff */
[----:B------:R-:W-:Y:S01]  /*5dd0*/  LOP3.LUT P3, RZ, R119, 0xff00, RZ, 0xc0, !PT ;  /* 0x0000ff0077ff7812 */ /* 0x000fe2000786c0ff */
        /* <DEDUP_REMOVED lines=24> */
[----:B------:R-:W-:Y:S01]  /*5f60*/  FADD.FTZ R106, R40, -R106 ;  /* 0x8000006a286a7221 */ /* 0x000fe20000010000 */
[----:B------:R-:W-:-:S03]  /*5f70*/  @P4 HADD2.F32 R40, -RZ, R53.H0_H0 ;  /* 0x20000035ff284230 */ /* 0x000fc60000004100 */
[----:B------:R-:W-:-:S04]  /*5f80*/  FMUL.FTZ R106, R106, UR12 ;  /* 0x0000000c6a6a7c20 */ /* 0x000fc80008410000 */
[----:B------:R-:W-:Y:S01]  /*5f90*/  FMUL.FTZ R39, R106, UR5 ;  /* 0x000000056a277c20 */ /* 0x000fe20008410000 */
[----:B------:R-:W-:-:S03]  /*5fa0*/  CS2R R106, SRZ ;  /* 0x00000000006a7805 */ /* 0x000fc6000001ff00 */
[----:B------:R-:W-:-:S04]  /*5fb0*/  FMUL.FTZ R39, R39, UR4 ;  /* 0x0000000427277c20 */ /* 0x000fc80008410000 */
[-C--:B------:R-:W-:Y:S01]  /*5fc0*/  FMUL.FTZ R102, R102, R39.reuse ;  /* 0x0000002766667220 */ /* 0x080fe20000410000 */
[----:B------:R-:W-:Y:S01]  /*5fd0*/  @P4 FMUL.FTZ R106, R40, R39 ;  /* 0x00000027286a4220 */ /* 0x000fe20000410000 */
[----:B------:R-:W-:Y:S02]  /*5fe0*/  MOV R39, UR13 ;  /* 0x0000000d00277c02 */ /* 0x000fe40008000f00 */
[----:B------:R-:W-:Y:S02]  /*5ff0*/  FSEL R40, R100, RZ, P2 ;  /* 0x000000ff64287208 */ /* 0x000fe40001000000 */
[----:B------:R-:W-:Y:S01]  /*6000*/  FSEL R126, R102, RZ, P4 ;  /* 0x000000ff667e7208 */ /* 0x000fe20002000000 */
[----:B------:R-:W-:-:S04]  /*6010*/  FFMA.FTZ R39, R37, R39, UR21 ;  /* 0x0000001525277e23 */ /* 0x000fc80008010027 */
[----:B------:R-:W-:Y:S01]  /*6020*/  FADD.FTZ R39, R38, -R39 ;  /* 0x8000002726277221 */ /* 0x000fe20000010000 */
[----:B------:R-:W-:-:S03]  /*6030*/  @P5 HADD2.F32 R38, -RZ, R188.H1_H1 ;  /* 0x300000bcff265230 */ /* 0x000fc60000004100 */
[----:B------:R-:W-:-:S04]  /*6040*/  FMUL.FTZ R39, R39, UR12 ;  /* 0x0000000c27277c20 */ /* 0x000fc80008410000 */
[----:B------:R-:W-:-:S04]  /*6050*/  FMUL.FTZ R37, R39, UR5 ;  /* 0x0000000527257c20 */ /* 0x000fc80008410000 */
[----:B------:R-:W-:-:S04]  /*6060*/  FMUL.FTZ R37, R37, UR4 ;  /* 0x0000000425257c20 */ /* 0x000fc80008410000 */
[-C--:B------:R-:W-:Y:S01]  /*6070*/  FMUL.FTZ R103, R103, R37.reuse ;  /* 0x0000002567677220 */ /* 0x080fe20000410000 */
[----:B------:R-:W-:-:S04]  /*6080*/  @P5 FMUL.FTZ R107, R38, R37 ;  /* 0x00000025266b5220 */ /* 0x000fc80000410000 */
[----:B------:R-:W-:-:S07]  /*6090*/  FSEL R127, R103, RZ, P5 ;  /* 0x000000ff677f7208 */ /* 0x000fce0002800000 */
.L_x_17026:
[----:B------:R-:W-:Y:S05]  /*60a0*/  BSYNC.RECONVERGENT B0 ;  /* 0x0000000000007941 */ /* 0x000fea0003800200 */
.L_x_17024:
[----:B------:R-:W1:Y:S01]  /*60b0*/  @P0 LDC.64 R38, c[0x0][0x478] ;  /* 0x00011e00ff260b82 */ /* 0x000e620000000a00 */
[----:B------:R-:W-:Y:S02]  /*60c0*/  HFMA2 R37, -RZ, RZ, 0, 9.5367431640625e-07 ;  /* 0x00000010ff257431 */ /* 0x000fe400000001ff */
[----:B-1----:R-:W-:-:S04]  /*60d0*/  @P0 IMAD.WIDE.U32 R38, R36, 0x10, R38 ;  /* 0x0000001024260825 */ /* 0x002fc800078e0026 */
[----:B------:R-:W-:Y:S01]  /*60e0*/  IMAD.WIDE.U32 R36, R36, R37, UR26 ;  /* 0x0000001a24247e25 */ /* 0x000fe2000f8e0025 */
[----:B------:R-:W-:Y:S04]  /*60f0*/  @P0 STG.E.128 desc[UR14][R38.64], R96 ;  /* 0x0000006026000986 */ /* 0x000fe8000c101d0e */
        /* <DEDUP_REMOVED lines=17> */
[----:B------:R-:W-:-:S04]  /*6210*/  FMUL.FTZ R35, R96, UR5 ;  /* 0x0000000560237c20 */ /* 0x000fc80008410000 */
[----:B------:R-:W-:-:S04]  /*6220*/  FMUL.FTZ R35, R35, UR4 ;  /* 0x0000000423237c20 */ /* 0x000fc80008410000 */
[----:B-----5:R-:W-:Y:S01]  /*6230*/  FMUL.FTZ R2, R36, R35 ;  /* 0x0000002324027220 */ /* 0x020fe20000410000 */
[----:B------:R-:W-:Y:S01]  /*6240*/  @P2 FMUL.FTZ R100, R35, R97 ;  /* 0x0000006123642220 */ /* 0x000fe20000410000 */
[----:B------:R-:W-:-:S03]  /*6250*/  MOV R35, UR13 ;  /* 0x0000000d00237c02 */ /* 0x000fc60008000f00 */
[----:B------:R-:W-:Y:S02]  /*6260*/  FSEL R2, R2, RZ, P2 ;  /* 0x000000ff02027208 */ /* 0x000fe40001000000 */
[----:B------:R-:W-:-:S04]  /*6270*/  FFMA.FTZ R35, R33, R35, UR21 ;  /* 0x0000001521237e23 */ /* 0x000fc80008010023 */
[----:B------:R-:W-:Y:S01]  /*6280*/  FADD.FTZ R35, R34, -R35 ;  /* 0x8000002322237221 */ /* 0x000fe20000010000 */
[----:B------:R-:W-:-:S03]  /*6290*/  @P3 HADD2.F32 R34, -RZ, R191.H1_H1 ;  /* 0x300000bfff223230 */ /* 0x000fc60000004100 */
[----:B------:R-:W-:-:S04]  /*62a0*/  FMUL.FTZ R97, R35, UR12 ;  /* 0x0000000c23617c20 */ /* 0x000fc80008410000 */
[----:B------:R-:W-:-:S04]  /*62b0*/  FMUL.FTZ R33, R97, UR5 ;  /* 0x0000000561217c20 */ /* 0x000fc80008410000 */
[----:B------:R-:W-:-:S04]  /*62c0*/  FMUL.FTZ R33, R33, UR4 ;  /* 0x0000000421217c20 */ /* 0x000fc80008410000 */
[----:B------:R-:W-:Y:S01]  /*62d0*/  FMUL.FTZ R37, R37, R33 ;  /* 0x0000002125257220 */ /* 0x000fe20000410000 */
[----:B------:R-:W-:Y:S01]  /*62e0*/  @P3 FMUL.FTZ R101, R33, R34 ;  /* 0x0000002221653220 */ /* 0x000fe20000410000 */
[----:B------:R-:W-:-:S05]  /*62f0*/  MOV R33, UR13 ;  /* 0x0000000d00217c02 */ /* 0x000fca0008000f00 */
        /* <DEDUP_REMOVED lines=22> */
.L_x_17028:
[----:B------:R-:W-:Y:S02]  /*6460*/  MOV R100, UR13 ;  /* 0x0000000d00647c02 */ /* 0x000fe40008000f00 */
[----:B------:R-:W-:Y:S02]  /*6470*/  CS2R R102, SRZ ;  /* 0x0000000000667805 */ /* 0x000fe4000001ff00 */
        /* <DEDUP_REMOVED lines=9> */
[----:B------:R-:W-:-:S03]  /*6510*/  MOV R100, RZ ;  /* 0x000000ff00647202 */ /* 0x000fc60000000f00 */
[----:B------:R-:W-:-:S04]  /*6520*/  FMUL.FTZ R35, R35, UR4 ;  /* 0x0000000423237c20 */ /* 0x000fc80008410000 */
[-C--:B-----5:R-:W-:Y:S01]  /*6530*/  FMUL.FTZ R2, R36, R35.reuse ;  /* 0x0000002324027220 */ /* 0x0a0fe20000410000 */
[----:B------:R-:W-:Y:S01]  /*6540*/  @P2 FMUL.FTZ R100, R101, R35 ;  /* 0x0000002365642220 */ /* 0x000fe20000410000 */
[----:B------:R-:W-:Y:S02]  /*6550*/  MOV R35, UR13 ;  /* 0x0000000d00237c02 */ /* 0x000fe40008000f00 */
[----:B------:R-:W-:Y:S02]  /*6560*/  MOV R101, RZ ;  /* 0x000000ff00657202 */ /* 0x000fe40000000f00 */
        /* <DEDUP_REMOVED lines=16> */
[-C--:B------:R-:W-:Y:S01]  /*6670*/  FMUL.FTZ R38, R38, R30.reuse ;  /* 0x0000001e26267220 */ /* 0x080fe20000410000 */
[----:B------:R-:W-:Y:S01]  /*6680*/  @P4 FMUL.FTZ R102, R31, R30 ;  /* 0x0000001e1f664220 */ /* 0x000fe20000410000 */
[----:B------:R-:W-:-:S05]  /*6690*/  MOV R30, UR13 ;  /* 0x0000000d001e7c02 */ /* 0x000fca0008000f00 */
[----:B------:R-:W-:Y:S01]  /*66a0*/  FFMA.FTZ R30, R27, R30, UR21 ;  /* 0x000000151b1e7e23 */ /* 0x000fe2000801001e */
[----:B------:R-:W-:-:S03]  /*66b0*/  @P5 HADD2.F32 R27, -RZ, R188.H0_H0 ;  /* 0x200000bcff1b5230 */ /* 0x000fc60000004100 */
[----:B------:R-:W-:Y:S01]  /*66c0*/  FADD.FTZ R30, R28, -R30 ;  /* 0x8000001e1c1e7221 */ /* 0x000fe20000010000 */
[----:B------:R-:W-:-:S03]  /*66d0*/  FSEL R28, R38, RZ, P4 ;  /* 0x000000ff261c7208 */ /* 0x000fc60002000000 */
[----:B------:R-:W-:-:S04]  /*66e0*/  FMUL.FTZ R30, R30, UR12 ;  /* 0x0000000c1e1e7c20 */ /* 0x000fc80008410000 */
[----:B------:R-:W-:-:S04]  /*66f0*/  FMUL.FTZ R30, R30, UR5 ;  /* 0x000000051e1e7c20 */ /* 0x000fc80008410000 */
[----:B------:R-:W-:-:S04]  /*6700*/  FMUL.FTZ R33, R30, UR4 ;  /* 0x000000041e217c20 */ /* 0x000fc80008410000 */
[-C--:B------:R-:W-:Y:S01]  /*6710*/  @P5 FMUL.FTZ R103, R27, R33.reuse ;  /* 0x000000211b675220 */ /* 0x080fe20000410000 */
[----:B------:R-:W-:Y:S01]  /*6720*/  FMUL.FTZ R33, R39, R33 ;  /* 0x0000002127217220 */ /* 0x000fe20000410000 */
[----:B------:R-:W-:-:S04]  /*6730*/  FSEL R27, R37, RZ, P3 ;  /* 0x000000ff251b7208 */ /* 0x000fc80001800000 */
[----:B------:R-:W-:-:S07]  /*6740*/  FSEL R33, R33, RZ, P5 ;  /* 0x000000ff21217208 */ /* 0x000fce0002800000 */
.L_x_17029:
[----:B------:R-:W-:Y:S05]  /*6750*/  BSYNC.RECONVERGENT B0 ;  /* 0x0000000000007941 */ /* 0x000fea0003800200 */
.L_x_17027:
[----:B------:R-:W1:Y:S01]  /*6760*/  @P0 LDC.64 R30, c[0x0][0x478] ;  /* 0x00011e00ff1e0b82 */ /* 0x000e620000000a00 */
[----:B------:R-:W-:-:S05]  /*6770*/  MOV R36, 0x10 ;  /* 0x0000001000247802 */ /* 0x000fca0000000f00 */
[----:B------:R-:W-:-:S04]  /*6780*/  IMAD.WIDE.U32 R36, R5, R36, UR24 ;  /* 0x0000001805247e25 */ /* 0x000fc8000f8e0024 */
[----:B-1----:R-:W-:-:S05]  /*6790*/  @P0 IMAD.WIDE.U32 R30, R6, 0x10, R30 ;  /* 0x00000010061e0825 */ /* 0x002fca00078e001e */
[----:B------:R1:W-:Y:S02]  /*67a0*/  @P0 STG.E.128 desc[UR14][R30.64], R96 ;  /* 0x000000601e000986 */ /* 0x0003e4000c101d0e */
[----:B-1----:R-:W-:-:S05]  /*67b0*/  HFMA2 R30, -RZ, RZ, 0, 9.5367431640625e-07 ;  /* 0x00000010ff1e7431 */ /* 0x002fca00000001ff */
[----:B------:R-:W-:-:S05]  /*67c0*/  IMAD.WIDE.U32 R30, R6, R30, UR26 ;  /* 0x0000001a061e7e25 */ /* 0x000fca000f8e001e */
[----:B------:R1:W-:Y:S04]  /*67d0*/  STG.E.128 desc[UR14][R30.64], R100 ;  /* 0x000000641e007986 */ /* 0x0003e8000c101d0e */
[----:B------:R-:W5:Y:S01]  /*67e0*/  LDG.E.128 R36, desc[UR14][R36.64] ;  /* 0x0000000e24247981 */ /* 0x000f62000c1e1d00 */
[----:B------:R-:W-:Y:S04]  /*67f0*/  BSSY.RECONVERGENT B0, `(.L_x_17030) ;  /* 0x0000060000007945 */ /* 0x000fe80003800200 */
[----:B------:R-:W-:Y:S05]  /*6800*/  @!P0 BRA `(.L_x_17031) ;  /* 0x0000000000c08947 */ /* 0x000fea0003800000 */
[----:B------:R-:W-:Y:S02]  /*6810*/  MOV R6, UR13 ;  /* 0x0000000d00067c02 */ /* 0x000fe40008000f00 */
[----:B-1----:R-:W-:Y:S02]  /*6820*/  CS2R R100, SRZ ;  /* 0x0000000000647805 */ /* 0x002fe4000001ff00 */
[C---:B------:R-:W-:Y:S02]  /*6830*/  LOP3.LUT P2, RZ, R108.reuse, 0xff, RZ, 0xc0, !PT ;  /* 0x000000ff6cff7812 */ /* 0x040fe4000784c0ff */
[----:B------:R-:W-:Y:S02]  /*6840*/  CS2R R102, SRZ ;  /* 0x0000000000667805 */ /* 0x000fe4000001ff00 */
[C---:B------:R-:W-:Y:S01]  /*6850*/  LOP3.LUT P3, RZ, R108.reuse, 0xff00, RZ, 0xc0, !PT ;  /* 0x0000ff006cff7812 */ /* 0x040fe2000786c0ff */
        /* <DEDUP_REMOVED lines=10> */
[----:B------:R-:W-:-:S05]  /*6900*/  MOV R6, UR13 ;  /* 0x0000000d00067c02 */ /* 0x000fca0008000f00 */
[----:B------:R-:W-:Y:S01]  /*6910*/  FFMA.FTZ R6, R17, R6, UR21 ;  /* 0x0000001511067e23 */ /* 0x000fe20008010006 */
[----:B------:R-:W-:-:S03]  /*6920*/  @P3 HADD2.F32 R17, -RZ, R181.H1_H1 ;  /* 0x300000b5ff113230 */ /* 0x000fc60000004100 */
        /* <DEDUP_REMOVED lines=8> */
[----:B------:R-:W-:-:S03]  /*69b0*/  @P4 HADD2.F32 R15, -RZ, R121.H0_H0 ;  /* 0x20000079ff0f4230 */ /* 0x000fc60000004100 */
[----:B------:R-:W-:-:S04]  /*69c0*/  FADD.FTZ R6, R23, -R6 ;  /* 0x8000000617067221 */ /* 0x000fc80000010000 */
        /* <DEDUP_REMOVED lines=8> */
[----:B------:R-:W-:Y:S01]  /*6a50*/  FFMA.FTZ R6, R13, R6, UR21 ;  /* 0x000000150d067e23 */ /* 0x000fe20008010006 */
[----:B------:R-:W-:-:S03]  /*6a60*/  FSEL R13, R36, RZ, P2 ;  /* 0x000000ff240d7208 */ /* 0x000fc60001000000 */
        /* <DEDUP_REMOVED lines=10> */
.L_x_17031:
        /* <DEDUP_REMOVED lines=13> */
[-C--:B-----5:R-:W-:Y:S01]  /*6be0*/  FMUL.FTZ R36, R36, R6.reuse ;  /* 0x0000000624247220 */ /* 0x0a0fe20000410000 */
        /* <DEDUP_REMOVED lines=17> */
[-C--:B------:R-:W-:Y:S01]  /*6d00*/  FMUL.FTZ R24, R38, R6.reuse ;  /* 0x0000000626187220 */ /* 0x080fe20000410000 */
        /* <DEDUP_REMOVED lines=9> */
[----:B------:R-:W-:Y:S01]  /*6da0*/  FMUL.FTZ R25, R6, UR4 ;  /* 0x0000000406197c20 */ /* 0x000fe20008410000 */
[----:B------:R-:W-:-:S05]  /*6db0*/  @P5 HADD2.F32 R6, -RZ, R181.H0_H0 ;  /* 0x200000b5ff065230 */ /* 0x000fca0000004100 */
[-C--:B------:R-:W-:Y:S01]  /*6dc0*/  @P5 FMUL.FTZ R103, R6, R25.reuse ;  /* 0x0000001906675220 */ /* 0x080fe20000410000 */
[----:B------:R-:W-:-:S05]  /*6dd0*/  FMUL.FTZ R25, R39, R25 ;  /* 0x0000001927197220 */ /* 0x000fca0000410000 */
[----:B------:R-:W-:-:S07]  /*6de0*/  FSEL R25, R25, RZ, P5 ;  /* 0x000000ff19197208 */ /* 0x000fce0002800000 */
.L_x_17032:
[----:B------:R-:W-:Y:S05]  /*6df0*/  BSYNC.RECONVERGENT B0 ;  /* 0x0000000000007941 */ /* 0x000fea0003800200 */
.L_x_17030:
        /* <DEDUP_REMOVED lines=26> */
[----:B------:R-:W-:Y:S01]  /*6fa0*/  MOV R5, UR13 ;  /* 0x0000000d00057c02 */ /* 0x000fe20008000f00 */
[----:B------:R-:W-:-:S04]  /*6fb0*/  @P3 HADD2.F32 R6, -RZ, R182.H1_H1 ;  /* 0x300000b6ff063230 */ /* 0x000fc80000004100 */
        /* <DEDUP_REMOVED lines=31> */
.L_x_17034:
        /* <DEDUP_REMOVED lines=23> */
[-C--:B------:R-:W-:Y:S01]  /*7320*/  FMUL.FTZ R11, R37, R5.reuse ;  /* 0x00000005250b7220 */ /* 0x080fe20000410000 */
        /* <DEDUP_REMOVED lines=22> */
.L_x_17035:
[----:B------:R-:W-:Y:S05]  /*7490*/  BSYNC.RECONVERGENT B0 ;  /* 0x0000000000007941 */ /* 0x000fea0003800200 */
.L_x_17033:
        /* <DEDUP_REMOVED lines=19> */
[----:B------:R-:W-:Y:S01]  /*75d0*/  FMUL.FTZ R96, R16, UR12 ;  /* 0x0000000c10607c20 */ /* 0x000fe20008410000 */
[----:B------:R-:W-:Y:S01]  /*75e0*/  MOV R16, RZ ;  /* 0x000000ff00107202 */ /* 0x000fe20000000f00 */
[----:B------:R-:W-:Y:S02]  /*75f0*/  @P2 HADD2.F32 R17, -RZ, R124.H0_H0 ;  /* 0x2000007cff112230 */ /* 0x000fe40000004100 */
[----:B------:R-:W-:-:S04]  /*7600*/  FMUL.FTZ R14, R96, UR5 ;  /* 0x00000005600e7c20 */ /* 0x000fc80008410000 */
[----:B------:R-:W-:-:S04]  /*7610*/  FMUL.FTZ R14, R14, UR4 ;  /* 0x000000040e0e7c20 */ /* 0x000fc80008410000 */
[----:B-----5:R-:W-:Y:S01]  /*7620*/  FMUL.FTZ R4, R4, R14 ;  /* 0x0000000e04047220 */ /* 0x020fe20000410000 */
[----:B------:R-:W-:Y:S01]  /*7630*/  @P2 FMUL.FTZ R16, R14, R17 ;  /* 0x000000110e102220 */ /* 0x000fe20000410000 */
[----:B------:R-:W-:Y:S02]  /*7640*/  MOV R14, UR13 ;  /* 0x0000000d000e7c02 */ /* 0x000fe40008000f00 */
[----:B------:R-:W-:-:S03]  /*7650*/  MOV R17, RZ ;  /* 0x000000ff00117202 */ /* 0x000fc60000000f00 */
[----:B------:R-:W-:-:S04]  /*7660*/  FFMA.FTZ R14, R32, R14, UR21 ;  /* 0x00000015200e7e23 */ /* 0x000fc8000801000e */
[----:B------:R-:W-:-:S04]  /*7670*/  FADD.FTZ R14, R12, -R14 ;  /* 0x8000000e0c0e7221 */ /* 0x000fc80000010000 */
[----:B------:R-:W-:Y:S01]  /*7680*/  FMUL.FTZ R97, R14, UR12 ;  /* 0x0000000c0e617c20 */ /* 0x000fe20008410000 */
[----:B------:R-:W-:-:S03]  /*7690*/  @P3 HADD2.F32 R14, -RZ, R183.H1_H1 ;  /* 0x300000b7ff0e3230 */ /* 0x000fc60000004100 */
[----:B------:R-:W-:-:S04]  /*76a0*/  FMUL.FTZ R12, R97, UR5 ;  /* 0x00000005610c7c20 */ /* 0x000fc80008410000 */
[----:B------:R-:W-:-:S04]  /*76b0*/  FMUL.FTZ R12, R12, UR4 ;  /* 0x000000040c0c7c20 */ /* 0x000fc80008410000 */
[----:B------:R-:W-:Y:S01]  /*76c0*/  FMUL.FTZ R5, R5, R12 ;  /* 0x0000000c05057220 */ /* 0x000fe20000410000 */
[----:B------:R-:W-:Y:S01]  /*76d0*/  @P3 FMUL.FTZ R17, R12, R14 ;  /* 0x0000000e0c113220 */ /* 0x000fe20000410000 */
[----:B------:R-:W-:Y:S01]  /*76e0*/  MOV R12, UR13 ;  /* 0x0000000d000c7c02 */ /* 0x000fe20008000f00 */
[----:B------:R-:W-:-:S04]  /*76f0*/  @P4 HADD2.F32 R14, -RZ, R125.H0_H0 ;  /* 0x2000007dff0e4230 */ /* 0x000fc80000004100 */
[----:B------:R-:W-:-:S04]  /*7700*/  FFMA.FTZ R12, R116, R12, UR21 ;  /* 0x00000015740c7e23 */ /* 0x000fc8000801000c */
[----:B------:R-:W-:-:S04]  /*7710*/  FADD.FTZ R12, R10, -R12 ;  /* 0x8000000c0a0c7221 */ /* 0x000fc80000010000 */
[----:B------:R-:W-:-:S04]  /*7720*/  FMUL.FTZ R98, R12, UR12 ;  /* 0x0000000c0c627c20 */ /* 0x000fc80008410000 */
[----:B------:R-:W-:-:S04]  /*7730*/  FMUL.FTZ R12, R98, UR5 ;  /* 0x00000005620c7c20 */ /* 0x000fc80008410000 */
[----:B------:R-:W-:-:S04]  /*7740*/  FMUL.FTZ R12, R12, UR4 ;  /* 0x000000040c0c7c20 */ /* 0x000fc80008410000 */
[----:B------:R-:W-:Y:S01]  /*7750*/  FMUL.FTZ R10, R6, R12 ;  /* 0x0000000c060a7220 */ /* 0x000fe20000410000 */
[----:B------:R-:W-:Y:S01]  /*7760*/  MOV R6, UR13 ;  /* 0x0000000d00067c02 */ /* 0x000fe20008000f00 */
[----:B------:R-:W-:-:S04]  /*7770*/  @P4 FMUL.FTZ R18, R12, R14 ;  /* 0x0000000e0c124220 */ /* 0x000fc80000410000 */
[----:B------:R-:W-:-:S04]  /*7780*/  FFMA.FTZ R6, R41, R6, UR21 ;  /* 0x0000001529067e23 */ /* 0x000fc80008010006 */
[----:B------:R-:W-:Y:S01]  /*7790*/  FADD.FTZ R6, R8, -R6 ;  /* 0x8000000608067221 */ /* 0x000fe20000010000 */
[----:B------:R-:W-:-:S03]  /*77a0*/  FSEL R8, R10, RZ, P4 ;  /* 0x000000ff0a087208 */ /* 0x000fc60002000000 */
[----:B------:R-:W-:Y:S01]  /*77b0*/  FMUL.FTZ R99, R6, UR12 ;  /* 0x0000000c06637c20 */ /* 0x000fe20008410000 */
[----:B------:R-:W-:-:S03]  /*77c0*/  FSEL R6, R4, RZ, P2 ;  /* 0x000000ff04067208 */ /* 0x000fc60001000000 */
[----:B------:R-:W-:-:S04]  /*77d0*/  FMUL.FTZ R12, R99, UR5 ;  /* 0x00000005630c7c20 */ /* 0x000fc80008410000 */
[----:B------:R-:W-:-:S04]  /*77e0*/  FMUL.FTZ R12, R12, UR4 ;  /* 0x000000040c0c7c20 */ /* 0x000fc80008410000 */
[----:B------:R-:W-:Y:S01]  /*77f0*/  FMUL.FTZ R14, R7, R12 ;  /* 0x0000000c070e7220 */ /* 0x000fe20000410000 */
[----:B------:R-:W-:-:S04]  /*7800*/  FSEL R7, R5, RZ, P3 ;  /* 0x000000ff05077208 */ /* 0x000fc80001800000 */
[----:B------:R-:W-:Y:S01]  /*7810*/  FSEL R10, R14, RZ, P5 ;  /* 0x000000ff0e0a7208 */ /* 0x000fe20002800000 */
[----:B------:R-:W-:Y:S06]  /*7820*/  @!P5 BRA `(.L_x_17038) ;  /* 0x0000000000c8d947 */ /* 0x000fec0003800000 */
[----:B------:R-:W-:-:S05]  /*7830*/  HADD2.F32 R19, -RZ, R183.H0_H0 ;  /* 0x200000b7ff137230 */ /* 0x000fca0000004100 */
[----:B------:R-:W-:Y:S01]  /*7840*/  FMUL.FTZ R19, R12, R19 ;  /* 0x000000130c137220 */ /* 0x000fe20000410000 */
[----:B------:R-:W-:Y:S06]  /*7850*/  BRA `(.L_x_17038) ;  /* 0x0000000000bc7947 */ /* 0x000fec0003800000 */
.L_x_17037:
        /* <DEDUP_REMOVED lines=16> */
[----:B------:R-:W-:-:S03]  /*7960*/  MOV R17, RZ ;  /* 0x000000ff00117202 */ /* 0x000fc60000000f00 */
[----:B------:R-:W-:-:S04]  /*7970*/  FFMA.FTZ R14, R32, R14, UR21 ;  /* 0x00000015200e7e23 */ /* 0x000fc8000801000e */
[----:B------:R-:W-:-:S04]  /*7980*/  FADD.FTZ R14, R12, -R14 ;  /* 0x8000000e0c0e7221 */ /* 0x000fc80000010000 */
[----:B------:R-:W-:-:S04]  /*7990*/  FMUL.FTZ R14, R14, UR12 ;  /* 0x0000000c0e0e7c20 */ /* 0x000fc80008410000 */
[----:B------:R-:W-:Y:S01]  /*79a0*/  FMUL.FTZ R12, R14, UR5 ;  /* 0x000000050e0c7c20 */ /* 0x000fe20008410000 */
[----:B------:R-:W-:-:S03]  /*79b0*/  @P3 HADD2.F32 R14, -RZ, R183.H1_H1 ;  /* 0x300000b7ff0e3230 */ /* 0x000fc60000004100 */
[----:B------:R-:W-:-:S04]  /*79c0*/  FMUL.FTZ R12, R12, UR4 ;  /* 0x000000040c0c7c20 */ /* 0x000fc80008410000 */
[-C--:B------:R-:W-:Y:S01]  /*79d0*/  FMUL.FTZ R5, R5, R12.reuse ;  /* 0x0000000c05057220 */ /* 0x080fe20000410000 */
        /* <DEDUP_REMOVED lines=8> */
[-C--:B------:R-:W-:Y:S01]  /*7a60*/  FMUL.FTZ R10, R6, R12.reuse ;  /* 0x0000000c060a7220 */ /* 0x080fe20000410000 */
[----:B------:R-:W-:Y:S01]  /*7a70*/  MOV R6, UR13 ;  /* 0x0000000d00067c02 */ /* 0x000fe20008000f00 */
[----:B------:R-:W-:-:S04]  /*7a80*/  @P4 FMUL.FTZ R18, R14, R12 ;  /* 0x0000000c0e124220 */ /* 0x000fc80000410000 */
[----:B------:R-:W-:-:S04]  /*7a90*/  FFMA.FTZ R6, R41, R6, UR21 ;  /* 0x0000001529067e23 */ /* 0x000fc80008010006 */
[----:B------:R-:W-:Y:S01]  /*7aa0*/  FADD.FTZ R6, R8, -R6 ;  /* 0x8000000608067221 */ /* 0x000fe20000010000 */
[----:B------:R-:W-:-:S03]  /*7ab0*/  FSEL R8, R10, RZ, P4 ;  /* 0x000000ff0a087208 */ /* 0x000fc60002000000 */
[----:B------:R-:W-:-:S04]  /*7ac0*/  FMUL.FTZ R6, R6, UR12 ;  /* 0x0000000c06067c20 */ /* 0x000fc80008410000 */
[----:B------:R-:W-:-:S04]  /*7ad0*/  FMUL.FTZ R6, R6, UR5 ;  /* 0x0000000506067c20 */ /* 0x000fc80008410000 */
[----:B------:R-:W-:Y:S01]  /*7ae0*/  FMUL.FTZ R12, R6, UR4 ;  /* 0x00000004060c7c20 */ /* 0x000fe20008410000 */
[----:B------:R-:W-:-:S05]  /*7af0*/  @P5 HADD2.F32 R6, -RZ, R183.H0_H0 ;  /* 0x200000b7ff065230 */ /* 0x000fca0000004100 */
[-C--:B------:R-:W-:Y:S01]  /*7b00*/  @P5 FMUL.FTZ R19, R6, R12.reuse ;  /* 0x0000000c06135220 */ /* 0x080fe20000410000 */
[----:B------:R-:W-:Y:S01]  /*7b10*/  FMUL.FTZ R12, R7, R12 ;  /* 0x0000000c070c7220 */ /* 0x000fe20000410000 */
[----:B------:R-:W-:Y:S02]  /*7b20*/  FSEL R6, R4, RZ, P2 ;  /* 0x000000ff04067208 */ /* 0x000fe40001000000 */
[----:B------:R-:W-:Y:S02]  /*7b30*/  FSEL R7, R5, RZ, P3 ;  /* 0x000000ff05077208 */ /* 0x000fe40001800000 */
[----:B------:R-:W-:-:S07]  /*7b40*/  FSEL R10, R12, RZ, P5 ;  /* 0x000000ff0c0a7208 */ /* 0x000fce0002800000 */
.L_x_17038:
[----:B------:R-:W-:Y:S05]  /*7b50*/  BSYNC.RECONVERGENT B0 ;  /* 0x0000000000007941 */ /* 0x000fea0003800200 */
.L_x_17036:
[----:B------:R-:W1:Y:S02]  /*7b60*/  @P0 LDC.64 R4, c[0x0][0x478] ;  /* 0x00011e00ff040b82 */ /* 0x000e640000000a00 */
[----:B-1----:R-:W-:-:S05]  /*7b70*/  @P0 IMAD.WIDE.U32 R4, R3, 0x10, R4 ;  /* 0x0000001003040825 */ /* 0x002fca00078e0004 */
[----:B------:R1:W-:Y:S02]  /*7b80*/  @P0 STG.E.128 desc[UR14][R4.64], R96 ;  /* 0x0000006004000986 */ /* 0x0003e4000c101d0e */
[----:B-1----:R-:W-:-:S05]  /*7b90*/  HFMA2 R4, -RZ, RZ, 0, 9.5367431640625e-07 ;  /* 0x00000010ff047431 */ /* 0x002fca00000001ff */
[----:B------:R-:W-:-:S05]  /*7ba0*/  IMAD.WIDE.U32 R4, R3, R4, UR26 ;  /* 0x0000001a03047e25 */ /* 0x000fca000f8e0004 */
[----:B------:R1:W-:Y:S01]  /*7bb0*/  STG.E.128 desc[UR14][R4.64], R16 ;  /* 0x0000001004007986 */ /* 0x0003e2000c101d0e */
[----:B------:R-:W-:Y:S05]  /*7bc0*/  BRA `(.L_x_17039) ;  /* 0x0000004000f07947 */ /* 0x000fea0003800000 */
.L_x_17008:
[----:B------:R-:W-:-:S05]  /*7bd0*/  MOV R100, 0x10 ;  /* 0x0000001000647802 */ /* 0x000fca0000000f00 */
[----:B------:R-:W-:-:S06]  /*7be0*/  IMAD.WIDE.U32 R100, R167, R100, UR24 ;  /* 0x00000018a7647e25 */ /* 0x000fcc000f8e0064 */
[----:B------:R-:W5:Y:S01]  /*7bf0*/  LDG.E.128 R100, desc[UR14][R100.64] ;  /* 0x0000000e64647981 */ /* 0x000f62000c1e1d00 */
[----:B------:R-:W-:Y:S01]  /*7c00*/  UISETP.NE.U32.AND UP1, UPT, UR22, URZ, UPT ;  /* 0x000000ff1600728c */ /* 0x000fe2000bf25070 */
[----:B------:R-:W-:Y:S03]  /*7c10*/  BSSY.RECONVERGENT B0, `(.L_x_17040) ;  /* 0x0000065000007945 */ /* 0x000fe60003800200 */
[----:B------:R-:W-:-:S09]  /*7c20*/  UISETP.NE.AND.EX UP1, UPT, UR23, URZ, UPT, UP1 ;  /* 0x000000ff1700728c */ /* 0x000fd2000bf25310 */
[----:B------:R-:W-:Y:S05]  /*7c30*/  BRA.U UP1, `(.L_x_17041) ;  /* 0x0000000101cc7547 */ /* 0x000fea000b800000 */
        /* <DEDUP_REMOVED lines=8> */
[----:B------:R-:W-:Y:S02]  /*7cc0*/  FFMA.FTZ R104, R104, UR12, R56 ;  /* 0x0000000c68687c23 */ /* 0x000fe40008010038 */
[----:B------:R-:W-:Y:S02]  /*7cd0*/  @P0 HADD2.F32 R106, -RZ, R42.H0_H0 ;  /* 0x2000002aff6a0230 */ /* 0x000fe40000004100 */
[----:B------:R-:W-:-:S04]  /*7ce0*/  FMUL.FTZ R104, R104, UR5 ;  /* 0x0000000568687c20 */ /* 0x000fc80008410000 */
[----:B------:R-:W-:Y:S01]  /*7cf0*/  FMUL.FTZ R105, R104, UR4 ;  /* 0x0000000468697c20 */ /* 0x000fe20008410000 */
[----:B------:R-:W-:-:S03]  /*7d00*/  HFMA2 R104, -RZ, RZ, 0, 0 ;  /* 0x00000000ff687431 */ /* 0x000fc600000001ff */
[-C--:B------:R-:W-:Y:S01]  /*7d10*/  FMUL.FTZ R0, R100, R105.reuse ;  /* 0x0000006964007220 */ /* 0x080fe20000410000 */
[----:B------:R-:W-:Y:S01]  /*7d20*/  MOV R100, UR13 ;  /* 0x0000000d00647c02 */ /* 0x000fe20008000f00 */
[----:B------:R-:W-:Y:S01]  /*7d30*/  @P0 FMUL.FTZ R104, R106, R105 ;  /* 0x000000696a680220 */ /* 0x000fe20000410000 */
[----:B------:R-:W-:Y:S01]  /*7d40*/  @P2 HADD2.F32 R106, -RZ, R194.H1_H1 ;  /* 0x300000c2ff6a2230 */ /* 0x000fe20000004100 */
[----:B------:R-:W-:Y:S02]  /*7d50*/  MOV R105, RZ ;  /* 0x000000ff00697202 */ /* 0x000fe40000000f00 */
[----:B------:R-:W-:Y:S01]  /*7d60*/  FFMA.FTZ R100, R173, R100, UR21 ;  /* 0x00000015ad647e23 */ /* 0x000fe20008010064 */
[----:B------:R-:W-:-:S03]  /*7d70*/  FSEL R0, R0, RZ, P0 ;  /* 0x000000ff00007208 */ /* 0x000fc60000000000 */
[----:B------:R-:W-:-:S04]  /*7d80*/  FADD.FTZ R100, R172, -R100 ;  /* 0x80000064ac647221 */ /* 0x000fc80000010000 */
[----:B------:R-:W-:-:S04]  /*7d90*/  FFMA.FTZ R100, R100, UR12, R57 ;  /* 0x0000000c64647c23 */ /* 0x000fc80008010039 */
[----:B------:R-:W-:-:S04]  /*7da0*/  FMUL.FTZ R100, R100, UR5 ;  /* 0x0000000564647c20 */ /* 0x000fc80008410000 */
[----:B------:R-:W-:-:S04]  /*7db0*/  FMUL.FTZ R100, R100, UR4 ;  /* 0x0000000464647c20 */ /* 0x000fc80008410000 */
[-C--:B------:R-:W-:Y:S01]  /*7dc0*/  FMUL.FTZ R101, R101, R100.reuse ;  /* 0x0000006465657220 */ /* 0x080fe20000410000 */
[----:B------:R-:W-:Y:S01]  /*7dd0*/  @P2 FMUL.FTZ R105, R106, R100 ;  /* 0x000000646a692220 */ /* 0x000fe20000410000 */
[----:B------:R-:W-:Y:S01]  /*7de0*/  MOV R100, UR13 ;  /* 0x0000000d00647c02 */ /* 0x000fe20008000f00 */
[----:B------:R-:W-:Y:S02]  /*7df0*/  HFMA2 R106, -RZ, RZ, 0, 0 ;  /* 0x00000000ff6a7431 */ /* 0x000fe400000001ff */
[----:B------:R-:W-:Y:S02]  /*7e00*/  FSEL R110, R101, RZ, P2 ;  /* 0x000000ff656e7208 */ /* 0x000fe40001000000 */
[----:B------:R-:W-:-:S04]  /*7e10*/  FFMA.FTZ R100, R171, R100, UR21 ;  /* 0x00000015ab647e23 */ /* 0x000fc80008010064 */
[----:B------:R-:W-:-:S04]  /*7e20*/  FADD.FTZ R100, R170, -R100 ;  /* 0x80000064aa647221 */ /* 0x000fc80000010000 */
[----:B------:R-:W-:-:S04]  /*7e30*/  FFMA.FTZ R100, R100, UR12, R58 ;  /* 0x0000000c64647c23 */ /* 0x000fc8000801003a */
[----:B------:R-:W-:-:S04]  /*7e40*/  FMUL.FTZ R100, R100, UR5 ;  /* 0x0000000564647c20 */ /* 0x000fc80008410000 */
[----:B------:R-:W-:Y:S01]  /*7e50*/  FMUL.FTZ R107, R100, UR4 ;  /* 0x00000004646b7c20 */ /* 0x000fe20008410000 */
[----:B------:R-:W-:-:S03]  /*7e60*/  @P3 HADD2.F32 R100, -RZ, R43.H0_H0 ;  /* 0x2000002bff643230 */ /* 0x000fc60000004100 */
[-C--:B------:R-:W-:Y:S02]  /*7e70*/  FMUL.FTZ R102, R102, R107.reuse ;  /* 0x0000006b66667220 */ /* 0x080fe40000410000 */
[----:B------:R-:W-:Y:S01]  /*7e80*/  @P3 FMUL.FTZ R106, R100, R107 ;  /* 0x0000006b646a3220 */ /* 0x000fe20000410000 */
[----:B------:R-:W-:Y:S02]  /*7e90*/  MOV R100, UR13 ;  /* 0x0000000d00647c02 */ /* 0x000fe40008000f00 */
[----:B------:R-:W-:Y:S02]  /*7ea0*/  FSEL R111, R102, RZ, P3 ;  /* 0x000000ff666f7208 */ /* 0x000fe40001800000 */
[----:B------:R-:W-:Y:S01]  /*7eb0*/  MOV R107, RZ ;  /* 0x000000ff006b7202 */ /* 0x000fe20000000f00 */
[----:B------:R-:W-:-:S04]  /*7ec0*/  FFMA.FTZ R100, R168, R100, UR21 ;  /* 0x00000015a8647e23 */ /* 0x000fc80008010064 */
[----:B------:R-:W-:-:S04]  /*7ed0*/  FADD.FTZ R100, R169, -R100 ;  /* 0x80000064a9647221 */ /* 0x000fc80000010000 */
[----:B------:R-:W-:-:S04]  /*7ee0*/  FFMA.FTZ R100, R100, UR12, R59 ;  /* 0x0000000c64647c23 */ /* 0x000fc8000801003b */
        /* <DEDUP_REMOVED lines=8> */
.L_x_17041:
        /* <DEDUP_REMOVED lines=10> */
[----:B------:R-:W-:Y:S01]  /*8010*/  FFMA.FTZ R96, R96, UR12, R56 ;  /* 0x0000000c60607c23 */ /* 0x000fe20008010038 */
[----:B------:R-:W-:-:S03]  /*8020*/  @P0 HADD2.F32 R98, -RZ, R42.H0_H0 ;  /* 0x2000002aff620230 */ /* 0x000fc60000004100 */
[----:B------:R-:W-:Y:S01]  /*8030*/  FMUL.FTZ R97, R96, UR5 ;  /* 0x0000000560617c20 */ /* 0x000fe20008410000 */
[----:B------:R-:W-:-:S03]  /*8040*/  @P2 HADD2.F32 R99, -RZ, R194.H1_H1 ;  /* 0x300000c2ff632230 */ /* 0x000fc60000004100 */
[----:B------:R-:W-:Y:S01]  /*8050*/  FMUL.FTZ R97, R97, UR4 ;  /* 0x0000000461617c20 */ /* 0x000fe20008410000 */
[----:B------:R-:W-:-:S03]  /*8060*/  @P4 HADD2.F32 R110, -RZ, R191.H0_H0 ;  /* 0x200000bfff6e4230 */ /* 0x000fc60000004100 */
[-C--:B------:R-:W-:Y:S01]  /*8070*/  FMUL.FTZ R0, R100, R97.reuse ;  /* 0x0000006164007220 */ /* 0x080fe20000410000 */
[----:B------:R-:W-:Y:S01]  /*8080*/  @P0 FMUL.FTZ R104, R98, R97 ;  /* 0x0000006162680220 */ /* 0x000fe20000410000 */
[----:B------:R-:W-:Y:S01]  /*8090*/  MOV R97, UR13 ;  /* 0x0000000d00617c02 */ /* 0x000fe20008000f00 */
[----:B------:R-:W-:Y:S02]  /*80a0*/  @P3 HADD2.F32 R100, -RZ, R43.H0_H0 ;  /* 0x2000002bff643230 */ /* 0x000fe40000004100 */
[----:B------:R-:W-:Y:S02]  /*80b0*/  FSEL R0, R0, RZ, P0 ;  /* 0x000000ff00007208 */ /* 0x000fe40000000000 */
[----:B------:R-:W-:-:S04]  /*80c0*/  FFMA.FTZ R97, R173, R97, UR21 ;  /* 0x00000015ad617e23 */ /* 0x000fc80008010061 */
[----:B------:R-:W-:-:S04]  /*80d0*/  FADD.FTZ R97, R172, -R97 ;  /* 0x80000061ac617221 */ /* 0x000fc80000010000 */
[----:B------:R-:W-:-:S04]  /*80e0*/  FFMA.FTZ R97, R97, UR12, R57 ;  /* 0x0000000c61617c23 */ /* 0x000fc80008010039 */
[----:B------:R-:W-:-:S04]  /*80f0*/  FMUL.FTZ R98, R97, UR5 ;  /* 0x0000000561627c20 */ /* 0x000fc80008410000 */
[----:B------:R-:W-:-:S04]  /*8100*/  FMUL.FTZ R98, R98, UR4 ;  /* 0x0000000462627c20 */ /* 0x000fc80008410000 */
[-C--:B------:R-:W-:Y:S01]  /*8110*/  FMUL.FTZ R101, R101, R98.reuse ;  /* 0x0000006265657220 */ /* 0x080fe20000410000 */
[----:B------:R-:W-:Y:S01]  /*8120*/  @P2 FMUL.FTZ R105, R99, R98 ;  /* 0x0000006263692220 */ /* 0x000fe20000410000 */
[----:B------:R-:W-:-:S05]  /*8130*/  MOV R98, UR13 ;  /* 0x0000000d00627c02 */ /* 0x000fca0008000f00 */
[----:B------:R-:W-:-:S04]  /*8140*/  FFMA.FTZ R98, R171, R98, UR21 ;  /* 0x00000015ab627e23 */ /* 0x000fc80008010062 */
[----:B------:R-:W-:-:S04]  /*8150*/  FADD.FTZ R98, R170, -R98 ;  /* 0x80000062aa627221 */ /* 0x000fc80000010000 */
[----:B------:R-:W-:-:S04]  /*8160*/  FFMA.FTZ R98, R98, UR12, R58 ;  /* 0x0000000c62627c23 */ /* 0x000fc8000801003a */
        /* <DEDUP_REMOVED lines=13> */
[----:B------:R-:W-:-:S03]  /*8240*/  FSEL R110, R101, RZ, P2 ;  /* 0x000000ff656e7208 */ /* 0x000fc60001000000 */
[----:B------:R-:W-:-:S07]  /*8250*/  FSEL R112, R103, RZ, P4 ;  /* 0x000000ff67707208 */ /* 0x000fce0002000000 */
.L_x_17042:
[----:B------:R-:W-:Y:S05]  /*8260*/  BSYNC.RECONVERGENT B0 ;  /* 0x0000000000007941 */ /* 0x000fea0003800200 */
.L_x_17040:
[----:B------:R-:W-:-:S04]  /*8270*/  ISETP.NE.U32.AND P0, PT, RZ, UR22, PT ;  /* 0x00000016ff007c0c */ /* 0x000fc8000bf05070 */
[----:B------:R-:W-:-:S13]  /*8280*/  ISETP.NE.AND.EX P0, PT, RZ, UR23, PT, P0 ;  /* 0x00000017ff007c0c */ /* 0x000fda000bf05300 */
        /* <DEDUP_REMOVED lines=20> */
[----:B------:R-:W-:Y:S02]  /*83d0*/  FFMA.FTZ R96, R96, UR12, R60 ;  /* 0x0000000c60607c23 */ /* 0x000fe4000801003c */
[----:B------:R-:W-:Y:S02]  /*83e0*/  @P2 HADD2.F32 R98, -RZ, R44.H0_H0 ;  /* 0x2000002cff622230 */ /* 0x000fe40000004100 */
[----:B------:R-:W-:Y:S01]  /*83f0*/  FMUL.FTZ R97, R96, UR5 ;  /* 0x0000000560617c20 */ /* 0x000fe20008410000 */
[----:B------:R-:W-:Y:S02]  /*8400*/  @P3 HADD2.F32 R99, -RZ, R194.H0_H0 ;  /* 0x200000c2ff633230 */ /* 0x000fe40000004100 */
[----:B------:R-:W-:Y:S02]  /*8410*/  @P4 HADD2.F32 R107, -RZ, R45.H0_H0 ;  /* 0x2000002dff6b4230 */ /* 0x000fe40000004100 */
[----:B------:R-:W-:-:S04]  /*8420*/  FMUL.FTZ R97, R97, UR4 ;  /* 0x0000000461617c20 */ /* 0x000fc80008410000 */
[-C--:B-----5:R-:W-:Y:S01]  /*8430*/  FMUL.FTZ R100, R100, R97.reuse ;  /* 0x0000006164647220 */ /* 0x0a0fe20000410000 */
        /* <DEDUP_REMOVED lines=18> */
[----:B------:R-:W-:Y:S02]  /*8560*/  MOV R99, UR13 ;  /* 0x0000000d00637c02 */ /* 0x000fe40008000f00 */
[----:B------:R-:W-:Y:S02]  /*8570*/  MOV R107, RZ ;  /* 0x000000ff006b7202 */ /* 0x000fe40000000f00 */
[----:B------:R-:W-:Y:S01]  /*8580*/  FSEL R114, R114, RZ, P4 ;  /* 0x000000ff72727208 */ /* 0x000fe20002000000 */
[----:B------:R-:W-:-:S04]  /*8590*/  FFMA.FTZ R99, R160, R99, UR21 ;  /* 0x00000015a0637e23 */ /* 0x000fc80008010063 */
[----:B------:R-:W-:Y:S01]  /*85a0*/  FADD.FTZ R99, R159, -R99 ;  /* 0x800000639f637221 */ /* 0x000fe20000010000 */
[----:B------:R-:W-:-:S03]  /*85b0*/  FSEL R159, R100, RZ, P2 ;  /* 0x000000ff649f7208 */ /* 0x000fc60001000000 */
[----:B------:R-:W-:-:S04]  /*85c0*/  FFMA.FTZ R99, R99, UR12, R63 ;  /* 0x0000000c63637c23 */ /* 0x000fc8000801003f */
        /* <DEDUP_REMOVED lines=8> */
.L_x_17044:
[----:B------:R-:W-:Y:S02]  /*8650*/  MOV R104, UR13 ;  /* 0x0000000d00687c02 */ /* 0x000fe40008000f00 */
[C---:B------:R-:W-:Y:S02]  /*8660*/  LOP3.LUT P2, RZ, R177.reuse, 0xff, RZ, 0xc0, !PT ;  /* 0x000000ffb1ff7812 */ /* 0x040fe4000784c0ff */
[C---:B------:R-:W-:Y:S01]  /*8670*/  LOP3.LUT P3, RZ, R177.reuse, 0xff00, RZ, 0xc0, !PT ;  /* 0x0000ff00b1ff7812 */ /* 0x040fe2000786c0ff */
[----:B------:R-:W-:Y:S01]  /*8680*/  FFMA.FTZ R104, R166, R104, UR21 ;  /* 0x00000015a6687e23 */ /* 0x000fe20008010068 */
[C---:B------:R-:W-:Y:S02]  /*8690*/  LOP3.LUT P4, RZ, R177.reuse, 0xff0000, RZ, 0xc0, !PT ;  /* 0x00ff0000b1ff7812 */ /* 0x040fe4000788c0ff */
[----:B------:R-:W-:Y:S01]  /*86a0*/  ISETP.GE.U32.AND P5, PT, R177, 0x1000000, PT ;  /* 0x01000000b100780c */ /* 0x000fe20003fa6070 */
[----:B------:R-:W-:-:S04]  /*86b0*/  FADD.FTZ R104, R165, -R104 ;  /* 0x80000068a5687221 */ /* 0x000fc80000010000 */
[----:B------:R-:W-:Y:S02]  /*86c0*/  FFMA.FTZ R104, R104, UR12, R60 ;  /* 0x0000000c68687c23 */ /* 0x000fe4000801003c */
        /* <DEDUP_REMOVED lines=12> */
[----:B------:R-:W-:-:S04]  /*8790*/  FFMA.FTZ R105, R105, UR12, R61 ;  /* 0x0000000c69697c23 */ /* 0x000fc8000801003d */
        /* <DEDUP_REMOVED lines=20> */
[----:B------:R-:W-:-:S04]  /*88e0*/  FFMA.FTZ R113, R113, UR12, R63 ;  /* 0x0000000c71717c23 */ /* 0x000fc8000801003f */
[----:B------:R-:W-:-:S04]  /*88f0*/  FMUL.FTZ R113, R113, UR5 ;  /* 0x0000000571717c20 */ /* 0x000fc80008410000 */
[----:B------:R-:W-:-:S04]  /*8900*/  FMUL.FTZ R113, R113, UR4 ;  /* 0x0000000471717c20 */ /* 0x000fc80008410000 */
[-C--:B------:R-:W-:Y:S01]  /*8910*/  FMUL.FTZ R103, R103, R113.reuse ;  /* 0x0000007167677220 */ /* 0x080fe20000410000 */
[----:B------:R-:W-:Y:S01]  /*8920*/  @P5 FMUL.FTZ R107, R114, R113 ;  /* 0x00000071726b5220 */ /* 0x000fe20000410000 */
[----:B------:R-:W-:-:S03]  /*8930*/  FSEL R114, R102, RZ, P4 ;  /* 0x000000ff66727208 */ /* 0x000fc60002000000 */
[----:B------:R-:W-:-:S07]  /*8940*/  FSEL R113, R103, RZ, P5 ;  /* 0x000000ff67717208 */ /* 0x000fce0002800000 */
.L_x_17045:
[----:B------:R-:W-:Y:S05]  /*8950*/  BSYNC.RECONVERGENT B0 ;  /* 0x0000000000007941 */ /* 0x000fea0003800200 */
.L_x_17043:
        /* <DEDUP_REMOVED lines=23> */
[----:B------:R-:W-:-:S03]  /*8ad0*/  @P3 HADD2.F32 R99, -RZ, R193.H1_H1 ;  /* 0x300000c1ff633230 */ /* 0x000fc60000004100 */
        /* <DEDUP_REMOVED lines=12> */
[----:B------:R-:W-:Y:S01]  /*8ba0*/  FFMA.FTZ R98, R152, R98, UR21 ;  /* 0x0000001598627e23 */ /* 0x000fe20008010062 */
[----:B------:R-:W-:-:S03]  /*8bb0*/  FSEL R152, R100, RZ, P2 ;  /* 0x000000ff64987208 */ /* 0x000fc60001000000 */
[----:B------:R-:W-:Y:S01]  /*8bc0*/  FADD.FTZ R98, R151, -R98 ;  /* 0x8000006297627221 */ /* 0x000fe20000010000 */
[----:B------:R-:W-:-:S03]  /*8bd0*/  @P4 HADD2.F32 R151, -RZ, R47.H0_H0 ;  /* 0x2000002fff974230 */ /* 0x000fc60000004100 */
[----:B------:R-:W-:-:S04]  /*8be0*/  FFMA.FTZ R98, R98, UR12, R66 ;  /* 0x0000000c62627c23 */ /* 0x000fc80008010042 */
[----:B------:R-:W-:-:S04]  /*8bf0*/  FMUL.FTZ R99, R98, UR5 ;  /* 0x0000000562637c20 */ /* 0x000fc80008410000 */
[----:B------:R-:W-:-:S04]  /*8c00*/  FMUL.FTZ R99, R99, UR4 ;  /* 0x0000000463637c20 */ /* 0x000fc80008410000 */
[-C--:B------:R-:W-:Y:S01]  /*8c10*/  FMUL.FTZ R107, R102, R99.reuse ;  /* 0x00000063666b7220 */ /* 0x080fe20000410000 */
[----:B------:R-:W-:Y:S01]  /*8c20*/  @P4 FMUL.FTZ R106, R151, R99 ;  /* 0x00000063976a4220 */ /* 0x000fe20000410000 */
[----:B------:R-:W-:Y:S02]  /*8c30*/  MOV R99, UR13 ;  /* 0x0000000d00637c02 */ /* 0x000fe40008000f00 */
[----:B------:R-:W-:-:S03]  /*8c40*/  FSEL R151, R101, RZ, P3 ;  /* 0x000000ff65977208 */ /* 0x000fc60001800000 */
[----:B------:R-:W-:-:S04]  /*8c50*/  FFMA.FTZ R99, R149, R99, UR21 ;  /* 0x0000001595637e23 */ /* 0x000fc80008010063 */
[----:B------:R-:W-:Y:S01]  /*8c60*/  FADD.FTZ R99, R150, -R99 ;  /* 0x8000006396637221 */ /* 0x000fe20000010000 */
[----:B------:R-:W-:Y:S02]  /*8c70*/  FSEL R150, R107, RZ, P4 ;  /* 0x000000ff6b967208 */ /* 0x000fe40002000000 */
[----:B------:R-:W-:Y:S01]  /*8c80*/  MOV R107, RZ ;  /* 0x000000ff006b7202 */ /* 0x000fe20000000f00 */
        /* <DEDUP_REMOVED lines=9> */
.L_x_17047:
        /* <DEDUP_REMOVED lines=40> */
[----:B------:R-:W-:Y:S01]  /*8fa0*/  FFMA.FTZ R149, R151, UR12, R67 ;  /* 0x0000000c97957c23 */ /* 0x000fe20008010043 */
[----:B------:R-:W-:-:S03]  /*8fb0*/  FSEL R151, R101, RZ, P3 ;  /* 0x000000ff65977208 */ /* 0x000fc60001800000 */
[----:B------:R-:W-:-:S04]  /*8fc0*/  FMUL.FTZ R149, R149, UR5 ;  /* 0x0000000595957c20 */ /* 0x000fc80008410000 */
[----:B------:R-:W-:-:S04]  /*8fd0*/  FMUL.FTZ R149, R149, UR4 ;  /* 0x0000000495957c20 */ /* 0x000fc80008410000 */
[-C--:B------:R-:W-:Y:S01]  /*8fe0*/  FMUL.FTZ R103, R103, R149.reuse ;  /* 0x0000009567677220 */ /* 0x080fe20000410000 */
[----:B------:R-:W-:Y:S01]  /*8ff0*/  @P5 FMUL.FTZ R107, R150, R149 ;  /* 0x00000095966b5220 */ /* 0x000fe20000410000 */
[----:B------:R-:W-:-:S03]  /*9000*/  FSEL R150, R102, RZ, P4 ;  /* 0x000000ff66967208 */ /* 0x000fc60002000000 */
[----:B------:R-:W-:-:S07]  /*9010*/  FSEL R149, R103, RZ, P5 ;  /* 0x000000ff67957208 */ /* 0x000fce0002800000 */
.L_x_17048:
[----:B------:R-:W-:Y:S05]  /*9020*/  BSYNC.RECONVERGENT B0 ;  /* 0x0000000000007941 */ /* 0x000fea0003800200 */
.L_x_17046:
        /* <DEDUP_REMOVED lines=60> */
.L_x_17050:
        /* <DEDUP_REMOVED lines=39> */
[----:B------:R-:W-:Y:S01]  /*9660*/  FFMA.FTZ R140, R142, UR12, R71 ;  /* 0x0000000c8e8c7c23 */ /* 0x000fe20008010047 */
        /* <DEDUP_REMOVED lines=8> */
.L_x_17051:
[----:B------:R-:W-:Y:S05]  /*96f0*/  BSYNC.RECONVERGENT B0 ;  /* 0x0000000000007941 */ /* 0x000fea0003800200 */
.L_x_17049:
        /* <DEDUP_REMOVED lines=23> */
[----:B------:R-:W-:Y:S02]  /*9870*/  @P3 HADD2.F32 R99, -RZ, R192.H1_H1 ;  /* 0x300000c0ff633230 */ /* 0x000fe40000004100 */
        /* <DEDUP_REMOVED lines=36> */
.L_x_17053:
        /* <DEDUP_REMOVED lines=48> */
.L_x_17054:
[----:B------:R-:W-:Y:S05]  /*9dc0*/  BSYNC.RECONVERGENT B0 ;  /* 0x0000000000007941 */ /* 0x000fea0003800200 */
.L_x_17052:
        /* <DEDUP_REMOVED lines=20> */
[----:B------:R-:W-:Y:S01]  /*9f10*/  FFMA.FTZ R96, R96, UR12, R76 ;  /* 0x0000000c60607c23 */ /* 0x000fe2000801004c */
[----:B------:R-:W-:-:S03]  /*9f20*/  @P2 HADD2.F32 R98, -RZ, R52.H0_H0 ;  /* 0x20000034ff622230 */ /* 0x000fc60000004100 */
[----:B------:R-:W-:Y:S01]  /*9f30*/  FMUL.FTZ R97, R96, UR5 ;  /* 0x0000000560617c20 */ /* 0x000fe20008410000 */
[----:B------:R-:W-:-:S03]  /*9f40*/  @P3 HADD2.F32 R99, -RZ, R192.H0_H0 ;  /* 0x200000c0ff633230 */ /* 0x000fc60000004100 */
        /* <DEDUP_REMOVED lines=22> */
[----:B------:R-:W-:Y:S02]  /*a0b0*/  FSEL R40, R100, RZ, P2 ;  /* 0x000000ff64287208 */ /* 0x000fe40001000000 */
[----:B------:R-:W-:Y:S01]  /*a0c0*/  FSEL R126, R102, RZ, P4 ;  /* 0x000000ff667e7208 */ /* 0x000fe20002000000 */
        /* <DEDUP_REMOVED lines=11> */
.L_x_17056:
[----:B------:R-:W-:Y:S02]  /*a180*/  MOV R104, UR13 ;  /* 0x0000000d00687c02 */ /* 0x000fe40008000f00 */
[C---:B------:R-:W-:Y:S02]  /*a190*/  LOP3.LUT P2, RZ, R119.reuse, 0xff, RZ, 0xc0, !PT ;  /* 0x000000ff77ff7812 */ /* 0x040fe4000784c0ff */
[----:B------:R-:W-:Y:S01]  /*a1a0*/  LOP3.LUT P3, RZ, R119, 0xff00, RZ, 0xc0, !PT ;  /* 0x0000ff0077ff7812 */ /* 0x000fe2000786c0ff */
        /* <DEDUP_REMOVED lines=38> */
[----:B------:R-:W-:-:S04]  /*a410*/  FFMA.FTZ R39, R39, UR12, R79 ;  /* 0x0000000c27277c23 */ /* 0x000fc8000801004f */
[----:B------:R-:W-:-:S04]  /*a420*/  FMUL.FTZ R37, R39, UR5 ;  /* 0x0000000527257c20 */ /* 0x000fc80008410000 */
[----:B------:R-:W-:-:S04]  /*a430*/  FMUL.FTZ R37, R37, UR4 ;  /* 0x0000000425257c20 */ /* 0x000fc80008410000 */
[-C--:B------:R-:W-:Y:S01]  /*a440*/  FMUL.FTZ R103, R103, R37.reuse ;  /* 0x0000002567677220 */ /* 0x080fe20000410000 */
[----:B------:R-:W-:-:S04]  /*a450*/  @P5 FMUL.FTZ R107, R38, R37 ;  /* 0x00000025266b5220 */ /* 0x000fc80000410000 */
[----:B------:R-:W-:-:S07]  /*a460*/  FSEL R127, R103, RZ, P5 ;  /* 0x000000ff677f7208 */ /* 0x000fce0002800000 */
.L_x_17057:
[----:B------:R-:W-:Y:S05]  /*a470*/  BSYNC.RECONVERGENT B0 ;  /* 0x0000000000007941 */ /* 0x000fea0003800200 */
.L_x_17055:
        /* <DEDUP_REMOVED lines=22> */
[----:B------:R-:W-:-:S04]  /*a5e0*/  FMUL.FTZ R35, R96, UR5 ;  /* 0x0000000560237c20 */ /* 0x000fc80008410000 */
[----:B------:R-:W-:-:S04]  /*a5f0*/  FMUL.FTZ R35, R35, UR4 ;  /* 0x0000000423237c20 */ /* 0x000fc80008410000 */
[-C--:B-----5:R-:W-:Y:S01]  /*a600*/  FMUL.FTZ R2, R36, R35.reuse ;  /* 0x0000002324027220 */ /* 0x0a0fe20000410000 */
[----:B------:R-:W-:Y:S01]  /*a610*/  @P2 FMUL.FTZ R100, R97, R35 ;  /* 0x0000002361642220 */ /* 0x000fe20000410000 */
[----:B------:R-:W-:-:S03]  /*a620*/  MOV R35, UR13 ;  /* 0x0000000d00237c02 */ /* 0x000fc60008000f00 */
[----:B------:R-:W-:Y:S02]  /*a630*/  FSEL R2, R2, RZ, P2 ;  /* 0x000000ff02027208 */ /* 0x000fe40001000000 */
[----:B------:R-:W-:-:S04]  /*a640*/  FFMA.FTZ R35, R33, R35, UR21 ;  /* 0x0000001521237e23 */ /* 0x000fc80008010023 */
[----:B------:R-:W-:Y:S01]  /*a650*/  FADD.FTZ R35, R34, -R35 ;  /* 0x8000002322237221 */ /* 0x000fe20000010000 */
[----:B------:R-:W-:-:S03]  /*a660*/  @P3 HADD2.F32 R34, -RZ, R191.H1_H1 ;  /* 0x300000bfff223230 */ /* 0x000fc60000004100 */
[----:B------:R-:W-:-:S04]  /*a670*/  FFMA.FTZ R97, R35, UR12, R81 ;  /* 0x0000000c23617c23 */ /* 0x000fc80008010051 */
        /* <DEDUP_REMOVED lines=27> */
.L_x_17059:
        /* <DEDUP_REMOVED lines=40> */
[----:B------:R-:W-:-:S04]  /*aab0*/  FFMA.FTZ R30, R30, UR12, R83 ;  /* 0x0000000c1e1e7c23 */ /* 0x000fc80008010053 */
[----:B------:R-:W-:-:S04]  /*aac0*/  FMUL.FTZ R30, R30, UR5 ;  /* 0x000000051e1e7c20 */ /* 0x000fc80008410000 */
[----:B------:R-:W-:-:S04]  /*aad0*/  FMUL.FTZ R33, R30, UR4 ;  /* 0x000000041e217c20 */ /* 0x000fc80008410000 */
[-C--:B------:R-:W-:Y:S01]  /*aae0*/  @P5 FMUL.FTZ R103, R27, R33.reuse ;  /* 0x000000211b675220 */ /* 0x080fe20000410000 */
[----:B------:R-:W-:Y:S01]  /*aaf0*/  FMUL.FTZ R33, R39, R33 ;  /* 0x0000002127217220 */ /* 0x000fe20000410000 */
[----:B------:R-:W-:-:S04]  /*ab00*/  FSEL R27, R37, RZ, P3 ;  /* 0x000000ff251b7208 */ /* 0x000fc80001800000 */
[----:B------:R-:W-:-:S07]  /*ab10*/  FSEL R33, R33, RZ, P5 ;  /* 0x000000ff21217208 */ /* 0x000fce0002800000 */
.L_x_17060:
[----:B------:R-:W-:Y:S05]  /*ab20*/  BSYNC.RECONVERGENT B0 ;  /* 0x0000000000007941 */ /* 0x000fea0003800200 */
.L_x_17058:
        /* <DEDUP_REMOVED lines=59> */
.L_x_17062:
        /* <DEDUP_REMOVED lines=41> */
[----:B------:R-:W-:Y:S01]  /*b170*/  FMUL.FTZ R25, R6, UR4 ;  /* 0x0000000406197c20 */ /* 0x000fe20008410000 */
[----:B------:R-:W-:-:S05]  /*b180*/  @P5 HADD2.F32 R6, -RZ, R181.H0_H0 ;  /* 0x200000b5ff065230 */ /* 0x000fca0000004100 */
[-C--:B------:R-:W-:Y:S01]  /*b190*/  @P5 FMUL.FTZ R103, R6, R25.reuse ;  /* 0x0000001906675220 */ /* 0x080fe20000410000 */
[----:B------:R-:W-:-:S05]  /*b1a0*/  FMUL.FTZ R25, R39, R25 ;  /* 0x0000001927197220 */ /* 0x000fca0000410000 */
[----:B------:R-:W-:-:S07]  /*b1b0*/  FSEL R25, R25, RZ, P5 ;  /* 0x000000ff19197208 */ /* 0x000fce0002800000 */
.L_x_17063:
[----:B------:R-:W-:Y:S05]  /*b1c0*/  BSYNC.RECONVERGENT B0 ;  /* 0x0000000000007941 */ /* 0x000fea0003800200 */
.L_x_17061:
        /* <DEDUP_REMOVED lines=59> */
.L_x_17065:
        /* <DEDUP_REMOVED lines=46> */
.L_x_17066:
[----:B------:R-:W-:Y:S05]  /*b860*/  BSYNC.RECONVERGENT B0 ;  /* 0x0000000000007941 */ /* 0x000fea0003800200 */
.L_x_17064:
        /* <DEDUP_REMOVED lines=19> */
[----:B------:R-:W-:Y:S01]  /*b9a0*/  FFMA.FTZ R96, R16, UR12, R92 ;  /* 0x0000000c10607c23 */ /* 0x000fe2000801005c */
[----:B------:R-:W-:Y:S01]  /*b9b0*/  MOV R16, RZ ;  /* 0x000000ff00107202 */ /* 0x000fe20000000f00 */
[----:B------:R-:W-:Y:S02]  /*b9c0*/  @P2 HADD2.F32 R17, -RZ, R124.H0_H0 ;  /* 0x2000007cff112230 */ /* 0x000fe40000004100 */
[----:B------:R-:W-:-:S04]  /*b9d0*/  FMUL.FTZ R14, R96, UR5 ;  /* 0x00000005600e7c20 */ /* 0x000fc80008410000 */
[----:B------:R-:W-:-:S04]  /*b9e0*/  FMUL.FTZ R14, R14, UR4 ;  /* 0x000000040e0e7c20 */ /* 0x000fc80008410000 */
[-C--:B-----5:R-:W-:Y:S01]  /*b9f0*/  FMUL.FTZ R4, R4, R14.reuse ;  /* 0x0000000e04047220 */ /* 0x0a0fe20000410000 */
[----:B------:R-:W-:Y:S01]  /*ba00*/  @P2 FMUL.FTZ R16, R17, R14 ;  /* 0x0000000e11102220 */ /* 0x000fe20000410000 */
[----:B------:R-:W-:Y:S02]  /*ba10*/  MOV R14, UR13 ;  /* 0x0000000d000e7c02 */ /* 0x000fe40008000f00 */
[----:B------:R-:W-:-:S03]  /*ba20*/  MOV R17, RZ ;  /* 0x000000ff00117202 */ /* 0x000fc60000000f00 */
[----:B------:R-:W-:-:S04]  /*ba30*/  FFMA.FTZ R14, R32, R14, UR21 ;  /* 0x00000015200e7e23 */ /* 0x000fc8000801000e */
[----:B------:R-:W-:-:S04]  /*ba40*/  FADD.FTZ R14, R12, -R14 ;  /* 0x8000000e0c0e7221 */ /* 0x000fc80000010000 */
[----:B------:R-:W-:Y:S01]  /*ba50*/  FFMA.FTZ R97, R14, UR12, R93 ;  /* 0x0000000c0e617c23 */ /* 0x000fe2000801005d */
[----:B------:R-:W-:-:S03]  /*ba60*/  @P3 HADD2.F32 R14, -RZ, R183.H1_H1 ;  /* 0x300000b7ff0e3230 */ /* 0x000fc60000004100 */
[----:B------:R-:W-:-:S04]  /*ba70*/  FMUL.FTZ R12, R97, UR5 ;  /* 0x00000005610c7c20 */ /* 0x000fc80008410000 */
[----:B------:R-:W-:-:S04]  /*ba80*/  FMUL.FTZ R12, R12, UR4 ;  /* 0x000000040c0c7c20 */ /* 0x000fc80008410000 */
[-C--:B------:R-:W-:Y:S01]  /*ba90*/  FMUL.FTZ R5, R5, R12.reuse ;  /* 0x0000000c05057220 */ /* 0x080fe20000410000 */
[----:B------:R-:W-:Y:S01]  /*baa0*/  @P3 FMUL.FTZ R17, R14, R12 ;  /* 0x0000000c0e113220 */ /* 0x000fe20000410000 */
[----:B------:R-:W-:Y:S01]  /*bab0*/  MOV R12, UR13 ;  /* 0x0000000d000c7c02 */ /* 0x000fe20008000f00 */
[----:B------:R-:W-:-:S04]  /*bac0*/  @P4 HADD2.F32 R14, -RZ, R125.H0_H0 ;  /* 0x2000007dff0e4230 */ /* 0x000fc80000004100 */
[----:B------:R-:W-:-:S04]  /*bad0*/  FFMA.FTZ R12, R116, R12, UR21 ;  /* 0x00000015740c7e23 */ /* 0x000fc8000801000c */
[----:B------:R-:W-:-:S04]  /*bae0*/  FADD.FTZ R12, R10, -R12 ;  /* 0x8000000c0a0c7221 */ /* 0x000fc80000010000 */
[----:B------:R-:W-:-:S04]  /*baf0*/  FFMA.FTZ R98, R12, UR12, R94 ;  /* 0x0000000c0c627c23 */ /* 0x000fc8000801005e */
        /* <DEDUP_REMOVED lines=8> */
[----:B------:R-:W-:Y:S01]  /*bb80*/  FFMA.FTZ R99, R6, UR12, R95 ;  /* 0x0000000c06637c23 */ /* 0x000fe2000801005f */
        /* <DEDUP_REMOVED lines=10> */
.L_x_17068:
        /* <DEDUP_REMOVED lines=19> */
[----:B------:R-:W-:-:S04]  /*bd60*/  FFMA.FTZ R14, R14, UR12, R93 ;  /* 0x0000000c0e0e7c23 */ /* 0x000fc8000801005d */
        /* <DEDUP_REMOVED lines=18> */
[----:B------:R-:W-:-:S04]  /*be90*/  FFMA.FTZ R6, R6, UR12, R95 ;  /* 0x0000000c06067c23 */ /* 0x000fc8000801005f */
        /* <DEDUP_REMOVED lines=8> */
.L_x_17069:
[----:B------:R-:W-:Y:S05]  /*bf20*/  BSYNC.RECONVERGENT B0 ;  /* 0x0000000000007941 */ /* 0x000fea0003800200 */
.L_x_17067:
[----:B------:R-:W1:Y:S02]  /*bf30*/  @P0 LDC.64 R4, c[0x0][0x478] ;  /* 0x00011e00ff040b82 */ /* 0x000e640000000a00 */
[----:B-1----:R-:W-:-:S05]  /*bf40*/  @P0 IMAD.WIDE.U32 R4, R3, 0x10, R4 ;  /* 0x0000001003040825 */ /* 0x002fca00078e0004 */
[----:B------:R1:W-:Y:S02]  /*bf50*/  @P0 STG.E.128 desc[UR14][R4.64], R96 ;  /* 0x0000006004000986 */ /* 0x0003e4000c101d0e */
[----:B-1----:R-:W-:-:S05]  /*bf60*/  HFMA2 R4, -RZ, RZ, 0, 9.5367431640625e-07 ;  /* 0x00000010ff047431 */ /* 0x002fca00000001ff */
[----:B------:R-:W-:-:S05]  /*bf70*/  IMAD.WIDE.U32 R4, R3, R4, UR26 ;  /* 0x0000001a03047e25 */ /* 0x000fca000f8e0004 */
[----:B------:R2:W-:Y:S02]  /*bf80*/  STG.E.128 desc[UR14][R4.64], R16 ;  /* 0x0000001004007986 */ /* 0x0005e4000c101d0e */
.L_x_17039:
[----:B------:R-:W3:Y:S04]  /*bf90*/  LDL.LU R108, [R1+0x10] ;  /* 0x00001000016c7983 */ /* 0x000ee80000300800 */
[----:B------:R-:W4:Y:S04]  /*bfa0*/  LDL.LU R14, [R1+0xc] ;  /* 0x00000c00010e7983 */ /* 0x000f280000300800 */
[----:B------:R-:W5:Y:S04]  /*bfb0*/  LDL.LU R12, [R1+0x8] ;  /* 0x00000800010c7983 */ /* 0x000f680000300800 */
[----:B-12---:R-:W2:Y:S04]  /*bfc0*/  LDL.LU R5, [R1+0x4] ;  /* 0x0000040001057983 */ /* 0x006ea80000300800 */
[----:B------:R-:W2:Y:S04]  /*bfd0*/  LDL.LU R4, [R1] ;  /* 0x0000000001047983 */ /* 0x000ea80000300800 */
        /* <DEDUP_REMOVED lines=37> */
[----:B------:R-:W-:Y:S01]  /*c230*/  PLOP3.LUT P1, PT, P1, PT, PT, 0x8, 0x80 ;  /* 0x000000000080781c */ /* 0x000fe20000f2e170 */
[----:B---3--:R-:W-:Y:S01]  /*c240*/  FADD.FTZ R108, R24, R108 ;  /* 0x0000006c186c7221 */ /* 0x008fe20000010000 */
[----:B----4-:R-:W-:Y:S01]  /*c250*/  FADD.FTZ R14, R25, R14 ;  /* 0x0000000e190e7221 */ /* 0x010fe20000010000 */
[----:B-----5:R-:W-:Y:S01]  /*c260*/  FADD.FTZ R12, R9, R12 ;  /* 0x0000000c090c7221 */ /* 0x020fe20000010000 */
[----:B--2---:R-:W-:Y:S01]  /*c270*/  FADD.FTZ R5, R11, R5 ;  /* 0x000000050b057221 */ /* 0x004fe20000010000 */
        /* <DEDUP_REMOVED lines=57> */
[----:B------:R2:W-:Y:S04]  /*c610*/  STL [R1+0x8], R12 ;  /* 0x0000080c01007387 */ /* 0x0005e80000100800 */
[----:B------:R2:W-:Y:S04]  /*c620*/  STL [R1+0xc], R14 ;  /* 0x00000c0e01007387 */ /* 0x0005e80000100800 */
[----:B------:R2:W-:Y:S01]  /*c630*/  STL [R1+0x10], R108 ;  /* 0x0000106c01007387 */ /* 0x0005e20000100800 */
[----:B------:R-:W-:Y:S05]  /*c640*/  BRA.U !UP1, `(.L_x_17070) ;  /* 0xffffff4d09987547 */ /* 0x000fea000b83ffff */
[----:B------:R-:W-:Y:S02]  /*c650*/  MOV R10, R4 ;  /* 0x00000004000a7202 */ /* 0x000fe40000000f00 */
[----:B------:R-:W-:Y:S02]  /*c660*/  MOV R40, R245 ;  /* 0x000000f500287202 */ /* 0x000fe40000000f00 */
[----:B------:R-:W-:Y:S01]  /*c670*/  MOV R9, R5 ;  /* 0x0000000500097202 */ /* 0x000fe20000000f00 */
[----:B------:R1:W5:Y:S01]  /*c680*/  LDL.LU R245, [R1+0x80] ;  /* 0x0000800001f57983 */ /* 0x0003620000300800 */
[----:B--2---:R-:W-:Y:S02]  /*c690*/  MOV R4, R246 ;  /* 0x000000f600047202 */ /* 0x004fe40000000f00 */
        /* <DEDUP_REMOVED lines=48> */
[----:B-1----:R-:W-:-:S07]  /*c9a0*/  MOV R67, R184 ;  /* 0x000000b800437202 */ /* 0x002fce0000000f00 */
.L_x_17007:
        /* <DEDUP_REMOVED lines=42> */
.L_x_17071:
        /* <DEDUP_REMOVED lines=11> */
.L_x_19449:


//--------------------- .text._ZN10layer_norm22ln_bwd_finalize_kernelINS_22Kernel_traits_finalizeILj5120E6__halfffffjLb1ELj1024ELj4ENS_18Kernel_traits_baseILj5120ES2_ffffjLj1024EEEEELb1ELb0EEEvNS_9BwdParamsE --------------------------
	.section	.text._ZN10layer_norm22ln_bwd_finalize_kernelINS_22Kernel_traits_finalizeILj5120E6__halfffffjLb1ELj1024ELj4ENS_18Kernel_traits_baseILj5120ES2_ffffjLj1024EEEEELb1ELb0EEEvNS_9BwdParamsE,"ax",@progbits
	.align	128
        .global         _ZN10layer_norm22ln_bwd_finalize_kernelINS_22Kernel_traits_finalizeILj5120E6__halfffffjLb1ELj1024ELj4ENS_18Kernel_traits_baseILj5120ES2_ffffjLj1024EEEEELb1ELb0EEEvNS_9BwdParamsE
        .type           _ZN10layer_norm22ln_bwd_finalize_kernelINS_22Kernel_traits_finalizeILj5120E6__halfffffjLb1ELj1024ELj4ENS_18Kernel_traits_baseILj5120ES2_ffffjLj1024EEEEELb1ELb0EEEvNS_9BwdParamsE,@function
        .size           _ZN10layer_norm22ln_bwd_finalize_kernelINS_22Kernel_traits_finalizeILj5120E6__halfffffjLb1ELj1024ELj4ENS_18Kernel_traits_baseILj5120ES2_ffffjLj1024EEEEELb1ELb0EEEvNS_9BwdParamsE,(.L_x_19450 - _ZN10layer_norm22ln_bwd_finalize_kernelINS_22Kernel_traits_finalizeILj5120E6__halfffffjLb1ELj1024ELj4ENS_18Kernel_traits_baseILj5120ES2_ffffjLj1024EEEEELb1ELb0EEEvNS_9BwdParamsE)
        .other          _ZN10layer_norm22ln_bwd_finalize_kernelINS_22Kernel_traits_finalizeILj5120E6__halfffffjLb1ELj1024ELj4ENS_18Kernel_traits_baseILj5120ES2_ffffjLj1024EEEEELb1ELb0EEEvNS_9BwdParamsE,@"STO_CUDA_ENTRY STV_DEFAULT"
_ZN10layer_norm22ln_bwd_finalize_kernelINS_22Kernel_traits_finalizeILj5120E6__halfffffjLb1ELj1024ELj4ENS_18Kernel_traits_baseILj5120ES2_ffffjLj1024EEEEELb1ELb0EEEvNS_9BwdParamsE:
.text._ZN10layer_norm22ln_bwd_finalize_kernelINS_22Kernel_traits_finalizeILj5120E6__halfffffjLb1ELj1024ELj4ENS_18Kernel_traits_baseILj5120ES2_ffffjLj1024EEEEELb1ELb0EEEvNS_9BwdParamsE:
        /* <DEDUP_REMOVED lines=57> */
.L_x_17076:
        /* <DEDUP_REMOVED lines=87> */
.L_x_17075:
[----:B------:R-:W-:Y:S05]  /*0900*/  BSYNC.RECONVERGENT B1 ;  /* 0x0000000000017941 */ /* 0x000fea0003800200 */
.L_x_17074:
        /* <DEDUP_REMOVED lines=50> */
.L_x_17078:
[----:B------:R-:W-:Y:S05]  /*0c30*/  BSYNC.RECONVERGENT B1 ;  /* 0x0000000000017941 */ /* 0x000fea0003800200 */
.L_x_17077:
        /* <DEDUP_REMOVED lines=29> */
.L_x_17080:
[----:B------:R-:W-:Y:S05]  /*0e10*/  BSYNC.RECONVERGENT B1 ;  /* 0x0000000000017941 */ /* 0x000fea0003800200 */
.L_x_17079:
        /* <DEDUP_REMOVED lines=14> */
.L_x_17073:
[----:B------:R-:W-:Y:S05]  /*0f00*/  BSYNC.RECONVERGENT B0 ;  /* 0x0000000000007941 */ /* 0x000fea0003800200 */
.L_x_17072:
        /* <DEDUP_REMOVED lines=78> */
.L_x_17081:
        /* <DEDUP_REMOVED lines=9> */
.L_x_19450:


//--------------------- .text._ZN10layer_norm13ln_bwd_kernelINS_13Kernel_traitsI6__halfffffjLj5120ELj1ELj1ELj4ELj16ENS_18Kernel_traits_baseILj5120ES2_ffffjLj128EEEEELb1ELb1ELb1ELb0EEEvNS_9BwdParamsE --------------------------
	.section	.text._ZN10layer_norm13ln_bwd_kernelINS_13Kernel_traitsI6__halfffffjLj5120ELj1ELj1ELj4ELj16ENS_18Kernel_traits_baseILj5120ES2_ffffjLj128EEEEELb1ELb1ELb1ELb0EEEvNS_9BwdParamsE,"ax",@progbits
	.align	128
        .global         _ZN10layer_norm13ln_bwd_kernelINS_13Kernel_traitsI6__halfffffjLj5120ELj1ELj1ELj4ELj16ENS_18Kernel_traits_baseILj5120ES2_ffffjLj128EEEEELb1ELb1ELb1ELb0EEEvNS_9BwdParamsE
        .type           _ZN10layer_norm13ln_bwd_kernelINS_13Kernel_traitsI6__halfffffjLj5120ELj1ELj1ELj4ELj16ENS_18Kernel_traits_baseILj5120ES2_ffffjLj128EEEEELb1ELb1ELb1ELb0EEEvNS_9BwdParamsE,@function
        .size           _ZN10layer_norm13ln_bwd_kernelINS_13Kernel_traitsI6__halfffffjLj5120ELj1ELj1ELj4ELj16ENS_18Kernel_traits_baseILj5120ES2_ffffjLj128EEEEELb1ELb1ELb1ELb0EEEvNS_9BwdParamsE,(.L_x_19451 - _ZN10layer_norm13ln_bwd_kernelINS_13Kernel_traitsI6__halfffffjLj5120ELj1ELj1ELj4ELj16ENS_18Kernel_traits_baseILj5120ES2_ffffjLj128EEEEELb1ELb1ELb1ELb0EEEvNS_9BwdParamsE)
        .other          _ZN10layer_norm13ln_bwd_kernelINS_13Kernel_traitsI6__halfffffjLj5120ELj1ELj1ELj4ELj16ENS_18Kernel_traits_baseILj5120ES2_ffffjLj128EEEEELb1ELb1ELb1ELb0EEEvNS_9BwdParamsE,@"STO_CUDA_ENTRY STV_DEFAULT"
_ZN10layer_norm13ln_bwd_kernelINS_13Kernel_traitsI6__halfffffjLj5120ELj1ELj1ELj4ELj16ENS_18Kernel_traits_baseILj5120ES2_ffffjLj128EEEEELb1ELb1ELb1ELb0EEEvNS_9BwdParamsE:
.text._ZN10layer_norm13ln_bwd_kernelINS_13Kernel_traitsI6__halfffffjLj5120ELj1ELj1ELj4ELj16ENS_18Kernel_traits_baseILj5120ES2_ffffjLj128EEEEELb1ELb1ELb1ELb0EEEvNS_9BwdParamsE:
        /* <DEDUP_REMOVED lines=13> */
[----:B------:R2:W-:Y:S01]  /*00d0*/  STL [R1+0x60], RZ ;  /* 0x000060ff01007387 */ /* 0x0005e20000100800 */
[----:B------:R-:W1:Y:S02]  /*00e0*/  LDCU UR4, c[0x0][0x384] ;  /* 0x00007080ff0477ac */ /* 0x000e640008000800 */
        /* <DEDUP_REMOVED lines=35> */
[----:B------:R-:W-:Y:S01]  /*0320*/  ISETP.GE.U32.AND P3, PT, R3, 0x400, PT ;  /* 0x000004000300780c */ /* 0x000fe20003f66070 */
        /* <DEDUP_REMOVED lines=20> */
[----:B------:R1:W-:Y:S01]  /*0470*/  STL [R1+0x68], RZ ;  /* 0x000068ff01007387 */ /* 0x0003e20000100800 */
[----:B0-----:R-:W-:-:S06]  /*0480*/  @P1 IMAD.WIDE.U32 R48, R5, 0x8, R48 ;  /* 0x0000000805301825 */ /* 0x001fcc00078e0030 */
[----:B------:R-:W0:Y:S01]  /*0490*/  @P4 LDC.64 R62, c[0x0][0x3e8] ;  /* 0x0000fa00ff3e4b82 */ /* 0x000e220000000a00 */
[----:B------:R0:W-:Y:S01]  /*04a0*/  STL [R1+0x6c], RZ ;  /* 0x00006cff01007387 */ /* 0x0001e20000100800 */
[C---:B-1----:R-:W-:Y:S01]  /*04b0*/  @P1 IMAD.WIDE.U32 R50, R5.reuse, 0x8, R50 ;  /* 0x0000000805321825 */ /* 0x042fe200078e0032 */
[----:B------:R-:W-:Y:S02]  /*04c0*/  @P1 IADD3 R5, PT, PT, R5, 0x80, RZ ;  /* 0x0000008005051810 */ /* 0x000fe40007ffe0ff */
[----:B------:R1:W-:Y:S03]  /*04d0*/  STL [R1+0x50], RZ ;  /* 0x000050ff01007387 */ /* 0x0003e60000100800 */
[----:B------:R-:W1:Y:S01]  /*04e0*/  @P5 LDC.64 R64, c[0x0][0x3d0] ;  /* 0x0000f400ff405b82 */ /* 0x000e620000000a00 */
[----:B------:R0:W-:Y:S04]  /*04f0*/  STL [R1+0x54], RZ ;  /* 0x000054ff01007387 */ /* 0x0001e80000100800 */
[----:B------:R0:W5:Y:S03]  /*0500*/  @P6 LDG.E.64 R10, desc[UR6][R32.64] ;  /* 0x00000006200a6981 */ /* 0x000166000c1e1b00 */
[----:B------:R-:W1:Y:S01]  /*0510*/  @P5 LDC.64 R66, c[0x0][0x3e8] ;  /* 0x0000fa00ff425b82 */ /* 0x000e620000000a00 */
[----:B------:R1:W5:Y:S01]  /*0520*/  @P6 LDG.E.64 R12, desc[UR6][R34.64] ;  /* 0x00000006220c6981 */ /* 0x000362000c1e1b00 */
[----:B------:R-:W-:-:S03]  /*0530*/  ISETP.NE.AND P6, PT, R0, RZ, PT ;  /* 0x000000ff0000720c */ /* 0x000fc60003fc5270 */
[----:B------:R0:W-:Y:S04]  /*0540*/  STL [R1+0x58], RZ ;  /* 0x000058ff01007387 */ /* 0x0001e80000100800 */
[----:B------:R0:W-:Y:S01]  /*0550*/  STL [R1+0x5c], RZ ;  /* 0x00005cff01007387 */ /* 0x0001e20000100800 */
[----:B------:R-:W-:-:S03]  /*0560*/  @P2 IMAD.WIDE.U32 R52, R5, 0x8, R52 ;  /* 0x0000000805342825 */ /* 0x000fc600078e0034 */
[----:B------:R0:W-:Y:S01]  /*0570*/  STL [R1+0x40], RZ ;  /* 0x000040ff01007387 */ /* 0x0001e20000100800 */
[----:B------:R-:W-:-:S03]  /*0580*/  @P2 IMAD.WIDE.U32 R54, R5, 0x8, R54 ;  /* 0x0000000805362825 */ /* 0x000fc600078e0036 */
[----:B------:R0:W-:Y:S01]  /*0590*/  STL [R1+0x44], RZ ;  /* 0x000044ff01007387 */ /* 0x0001e20000100800 */
[----:B------:R-:W-:-:S03]  /*05a0*/  @P2 IADD3 R5, PT, PT, R5, 0x80, RZ ;  /* 0x0000008005052810 */ /* 0x000fc60007ffe0ff */
        /* <DEDUP_REMOVED lines=9> */
[----:B------:R2:W5:Y:S04]  /*0640*/  @P6 LDG.E.64 R14, desc[UR6][R36.64] ;  /* 0x00000006240e6981 */ /* 0x000568000c1e1b00 */
[----:B------:R3:W5:Y:S01]  /*0650*/  @P6 LDG.E.64 R16, desc[UR6][R38.64] ;  /* 0x0000000626106981 */ /* 0x000762000c1e1b00 */
[----:B------:R-:W-:Y:S01]  /*0660*/  ISETP.NE.AND P6, PT, R2, RZ, PT ;  /* 0x000000ff0200720c */ /* 0x000fe20003fc5270 */
[C---:B----4-:R-:W-:Y:S01]  /*0670*/  @P4 IMAD.WIDE.U32 R60, R5.reuse, 0x8, R60 ;  /* 0x00000008053c4825 */ /* 0x050fe200078e003c */
[----:B------:R-:W-:Y:S01]  /*0680*/  UISETP.GE.AND UP0, UPT, UR24, UR4, UPT ;  /* 0x000000041800728c */ /* 0x000fe2000bf06270 */
[----:B------:R-:W-:Y:S01]  /*0690*/  LOP3.LUT R4, R4, 0xffffffef, RZ, 0xc0, !PT ;  /* 0xffffffef04047812 */ /* 0x000fe200078ec0ff */
[----:B------:R4:W5:Y:S01]  /*06a0*/  @P0 LDG.E.64 R22, desc[UR6][R44.64] ;  /* 0x000000062c160981 */ /* 0x000962000c1e1b00 */
[C---:B0-----:R-:W-:Y:S01]  /*06b0*/  @P4 IMAD.WIDE.U32 R62, R5.reuse, 0x8, R62 ;  /* 0x00000008053e4825 */ /* 0x041fe200078e003e */
[----:B------:R-:W-:-:S02]  /*06c0*/  @P4 IADD3 R5, PT, PT, R5, 0x80, RZ ;  /* 0x0000008005054810 */ /* 0x000fc40007ffe0ff */
[----:B------:R-:W-:Y:S01]  /*06d0*/  CS2R R32, SRZ ;  /* 0x0000000000207805 */ /* 0x000fe2000001ff00 */
[----:B------:R0:W5:Y:S02]  /*06e0*/  @P0 LDG.E.64 R24, desc[UR6][R46.64] ;  /* 0x000000062e180981 */ /* 0x000164000c1e1b00 */
[C---:B-1----:R-:W-:Y:S02]  /*06f0*/  @P5 IMAD.WIDE.U32 R28, R5.reuse, 0x8, R64 ;  /* 0x00000008051c5825 */ /* 0x042fe400078e0040 */
[----:B------:R1:W5:Y:S02]  /*0700*/  @P1 LDG.E.64 R26, desc[UR6][R48.64] ;  /* 0x00000006301a1981 */ /* 0x000364000c1e1b00 */
[----:B------:R-:W-:Y:S02]  /*0710*/  @P5 IMAD.WIDE.U32 R30, R5, 0x8, R66 ;  /* 0x00000008051e5825 */ /* 0x000fe400078e0042 */
[----:B------:R1:W5:Y:S01]  /*0720*/  @P6 LDG.E.64 R18, desc[UR6][R40.64] ;  /* 0x0000000628126981 */ /* 0x000362000c1e1b00 */
[----:B------:R-:W-:-:S02]  /*0730*/  @P5 LOP3.LUT R4, R4, 0x10, RZ, 0xfc, !PT ;  /* 0x0000001004045812 */ /* 0x000fc400078efcff */
[----:B------:R-:W-:Y:S02]  /*0740*/  CS2R R34, SRZ ;  /* 0x0000000000227805 */ /* 0x000fe4000001ff00 */
[----:B--2---:R-:W-:Y:S01]  /*0750*/  CS2R R36, SRZ ;  /* 0x0000000000247805 */ /* 0x004fe2000001ff00 */
[----:B------:R2:W5:Y:S01]  /*0760*/  @P6 LDG.E.64 R20, desc[UR6][R42.64] ;  /* 0x000000062a146981 */ /* 0x000562000c1e1b00 */
[----:B---3--:R-:W-:Y:S02]  /*0770*/  CS2R R38, SRZ ;  /* 0x0000000000267805 */ /* 0x008fe4000001ff00 */
[----:B----4-:R-:W-:Y:S02]  /*0780*/  CS2R R44, SRZ ;  /* 0x00000000002c7805 */ /* 0x010fe4000001ff00 */
[----:B0-----:R-:W-:Y:S01]  /*0790*/  CS2R R46, SRZ ;  /* 0x00000000002e7805 */ /* 0x001fe2000001ff00 */
[----:B------:R0:W5:Y:S01]  /*07a0*/  @P1 LDG.E.64 R128, desc[UR6][R50.64] ;  /* 0x0000000632801981 */ /* 0x000162000c1e1b00 */
[----:B-1----:R-:W-:-:S02]  /*07b0*/  CS2R R48, SRZ ;  /* 0x0000000000307805 */ /* 0x002fc4000001ff00 */
[----:B------:R-:W-:Y:S02]  /*07c0*/  CS2R R40, SRZ ;  /* 0x0000000000287805 */ /* 0x000fe4000001ff00 */
        /* <DEDUP_REMOVED lines=32> */
[----:B------:R-:W-:Y:S02]  /*09d0*/  CS2R R92, SRZ ;  /* 0x00000000005c7805 */ /* 0x000fe4000001ff00 */
[----:B------:R-:W-:Y:S02]  /*09e0*/  CS2R R94, SRZ ;  /* 0x00000000005e7805 */ /* 0x000fe4000001ff00 */
[----:B------:R-:W-:Y:S02]  /*09f0*/  CS2R R96, SRZ ;  /* 0x0000000000607805 */ /* 0x000fe4000001ff00 */
[----:B-1----:R-:W-:Y:S02]  /*0a00*/  CS2R R28, SRZ ;  /* 0x00000000001c7805 */ /* 0x002fe4000001ff00 */
[----:B------:R-:W-:-:S02]  /*0a10*/  CS2R R98, SRZ ;  /* 0x0000000000627805 */ /* 0x000fc4000001ff00 */
[----:B------:R-:W-:Y:S02]  /*0a20*/  CS2R R100, SRZ ;  /* 0x0000000000647805 */ /* 0x000fe4000001ff00 */
[----:B------:R-:W-:Y:S02]  /*0a30*/  CS2R R102, SRZ ;  /* 0x0000000000667805 */ /* 0x000fe4000001ff00 */
[----:B--2---:R-:W-:Y:S02]  /*0a40*/  CS2R R30, SRZ ;  /* 0x00000000001e7805 */ /* 0x004fe4000001ff00 */
        /* <DEDUP_REMOVED lines=124> */
[----:B0-----:R-:W-:Y:S02]  /*1210*/  CS2R R36, SRZ ;  /* 0x0000000000247805 */ /* 0x001fe4000001ff00 */
[----:B------:R-:W-:Y:S01]  /*1220*/  MOV R61, R24 ;  /* 0x00000018003d7202 */ /* 0x000fe20000000f00 */
[----:B------:R-:W-:Y:S01]  /*1230*/  STL.S16 [R1+0xd8], R40 ;  /* 0x0000d82801007387 */ /* 0x000fe20000100600 */
[--C-:B------:R-:W-:Y:S01]  /*1240*/  SHF.R.U64 R24, R24, 0x10, R25.reuse ;  /* 0x0000001018187819 */ /* 0x100fe20000001219 */
[----:B------:R-:W-:Y:S01]  /*1250*/  UPLOP3.LUT UP1, UPT, UPT, UPT, UPT, 0x40, 0x4 ;  /* 0x000000000004789c */ /* 0x000fe20003f2e870 */
[----:B------:R-:W-:Y:S01]  /*1260*/  MOV R62, R25 ;  /* 0x00000019003e7202 */ /* 0x000fe20000000f00 */
[----:B------:R0:W-:Y:S01]  /*1270*/  STL.S16 [R1+0xd6], R41 ;  /* 0x0000d62901007387 */ /* 0x0001e20000100600 */
[----:B------:R-:W-:Y:S02]  /*1280*/  SHF.R.U32.HI R25, RZ, 0x10, R25 ;  /* 0x00000010ff197819 */ /* 0x000fe40000011619 */
[----:B-1----:R-:W-:-:S02]  /*1290*/  CS2R R38, SRZ ;  /* 0x0000000000267805 */ /* 0x002fc4000001ff00 */
[----:B------:R-:W-:Y:S01]  /*12a0*/  MOV R63, R128 ;  /* 0x00000080003f7202 */ /* 0x000fe20000000f00 */
[----:B------:R-:W-:Y:S01]  /*12b0*/  STL.S16 [R1+0xd4], R42 ;  /* 0x0000d42a01007387 */ /* 0x000fe20000100600 */
[--C-:B------:R-:W-:Y:S01]  /*12c0*/  SHF.R.U64 R64, R128, 0x10, R129.reuse ;  /* 0x0000001080407819 */ /* 0x100fe20000001281 */
[----:B------:R-:W1:Y:S01]  /*12d0*/  LDCU UR5, c[0x0][0x388] ;  /* 0x00007100ff0577ac */ /* 0x000e620008000800 */
[----:B------:R-:W-:Y:S01]  /*12e0*/  MOV R65, R129 ;  /* 0x0000008100417202 */ /* 0x000fe20000000f00 */
[----:B------:R2:W-:Y:S01]  /*12f0*/  STL.S16 [R1+0xd2], R43 ;  /* 0x0000d22b01007387 */ /* 0x0005e20000100600 */
[----:B------:R-:W-:Y:S02]  /*1300*/  SHF.R.U32.HI R66, RZ, 0x10, R129 ;  /* 0x00000010ff427819 */ /* 0x000fe40000011681 */
[----:B0-----:R-:W-:Y:S02]  /*1310*/  CS2R R40, SRZ ;  /* 0x0000000000287805 */ /* 0x001fe4000001ff00 */
[----:B------:R-:W-:Y:S01]  /*1320*/  MOV R67, R136 ;  /* 0x0000008800437202 */ /* 0x000fe20000000f00 */
[----:B------:R-:W-:Y:S01]  /*1330*/  STL.S16 [R1+0xd0], R44 ;  /* 0x0000d02c01007387 */ /* 0x000fe20000100600 */
[--C-:B------:R-:W-:Y:S01]  /*1340*/  SHF.R.U64 R68, R136, 0x10, R137.reuse ;  /* 0x0000001088447819 */ /* 0x100fe20000001289 */
[----:B------:R-:W0:Y:S01]  /*1350*/  LDCU.U8 UR25, c[0x0][0x410] ;  /* 0x00008200ff1977ac */ /* 0x000e220008000000 */
[----:B------:R-:W-:Y:S01]  /*1360*/  MOV R69, R137 ;  /* 0x0000008900457202 */ /* 0x000fe20000000f00 */
[----:B------:R3:W-:Y:S01]  /*1370*/  STL.S16 [R1+0xce], R45 ;  /* 0x0000ce2d01007387 */ /* 0x0007e20000100600 */
[----:B------:R-:W-:-:S02]  /*1380*/  SHF.R.U32.HI R70, RZ, 0x10, R137 ;  /* 0x00000010ff467819 */ /* 0x000fc40000011689 */
[----:B--2---:R-:W-:Y:S02]  /*1390*/  CS2R R42, SRZ ;  /* 0x00000000002a7805 */ /* 0x004fe4000001ff00 */
[----:B------:R-:W-:Y:S01]  /*13a0*/  MOV R71, R140 ;  /* 0x0000008c00477202 */ /* 0x000fe20000000f00 */
[----:B------:R-:W-:Y:S01]  /*13b0*/  STL.S16 [R1+0xcc], R46 ;  /* 0x0000cc2e01007387 */ /* 0x000fe20000100600 */
[--C-:B------:R-:W-:Y:S01]  /*13c0*/  SHF.R.U64 R72, R140, 0x10, R141.reuse ;  /* 0x000000108c487819 */ /* 0x100fe2000000128d */
[----:B------:R-:W2:Y:S01]  /*13d0*/  LDCU UR26, c[0x0][0x400] ;  /* 0x00008000ff1a77ac */ /* 0x000ea20008000800 */
[----:B------:R-:W-:Y:S01]  /*13e0*/  MOV R73, R141 ;  /* 0x0000008d00497202 */ /* 0x000fe20000000f00 */
[----:B------:R4:W-:Y:S01]  /*13f0*/  STL.S16 [R1+0xca], R47 ;  /* 0x0000ca2f01007387 */ /* 0x0009e20000100600 */
[----:B------:R-:W-:Y:S02]  /*1400*/  SHF.R.U32.HI R74, RZ, 0x10, R141 ;  /* 0x00000010ff4a7819 */ /* 0x000fe4000001168d */
[----:B---3--:R-:W-:-:S02]  /*1410*/  CS2R R44, SRZ ;  /* 0x00000000002c7805 */ /* 0x008fc4000001ff00 */
[----:B------:R-:W-:Y:S01]  /*1420*/  MOV R75, R144 ;  /* 0x00000090004b7202 */ /* 0x000fe20000000f00 */
[----:B------:R-:W-:Y:S01]  /*1430*/  STL.S16 [R1+0xc8], R48 ;  /* 0x0000c83001007387 */ /* 0x000fe20000100600 */
[--C-:B------:R-:W-:Y:S01]  /*1440*/  SHF.R.U64 R76, R144, 0x10, R145.reuse ;  /* 0x00000010904c7819 */ /* 0x100fe20000001291 */
[----:B------:R-:W3:Y:S01]  /*1450*/  LDCU.64 UR16, c[0x0][0x408] ;  /* 0x00008100ff1077ac */ /* 0x000ee20008000a00 */
[----:B------:R-:W-:Y:S01]  /*1460*/  MOV R77, R145 ;  /* 0x00000091004d7202 */ /* 0x000fe20000000f00 */
[----:B------:R1:W-:Y:S01]  /*1470*/  STL.S16 [R1+0xc6], R49 ;  /* 0x0000c63101007387 */ /* 0x0003e20000100600 */
[----:B------:R-:W-:Y:S02]  /*1480*/  SHF.R.U32.HI R78, RZ, 0x10, R145 ;  /* 0x00000010ff4e7819 */ /* 0x000fe40000011691 */
[----:B----4-:R-:W-:Y:S02]  /*1490*/  CS2R R46, SRZ ;  /* 0x00000000002e7805 */ /* 0x010fe4000001ff00 */
[----:B------:R-:W-:Y:S01]  /*14a0*/  MOV R79, R148 ;  /* 0x00000094004f7202 */ /* 0x000fe20000000f00 */
[----:B------:R-:W-:Y:S01]  /*14b0*/  STL.S16 [R1+0xc4], R50 ;  /* 0x0000c43201007387 */ /* 0x000fe20000100600 */
[--C-:B------:R-:W-:Y:S01]  /*14c0*/  SHF.R.U64 R80, R148, 0x10, R149.reuse ;  /* 0x0000001094507819 */ /* 0x100fe20000001295 */
[----:B------:R-:W4:Y:S01]  /*14d0*/  LDCU.64 UR18, c[0x0][0x438] ;  /* 0x00008700ff1277ac */ /* 0x000f220008000a00 */
[----:B------:R-:W-:Y:S01]  /*14e0*/  MOV R81, R149 ;  /* 0x0000009500517202 */ /* 0x000fe20000000f00 */
[----:B------:R0:W-:Y:S01]  /*14f0*/  STL.S16 [R1+0xc2], R51 ;  /* 0x0000c23301007387 */ /* 0x0001e20000100600 */
[----:B------:R-:W-:-:S02]  /*1500*/  SHF.R.U32.HI R82, RZ, 0x10, R149 ;  /* 0x00000010ff527819 */ /* 0x000fc40000011695 */
[----:B-1----:R-:W-:Y:S01]  /*1510*/  CS2R R48, SRZ ;  /* 0x0000000000307805 */ /* 0x002fe2000001ff00 */
[----:B------:R-:W1:Y:S01]  /*1520*/  LDCU.64 UR20, c[0x0][0x478] ;  /* 0x00008f00ff1477ac */ /* 0x000e620008000a00 */
[----:B------:R-:W-:Y:S01]  /*1530*/  STL.S16 [R1+0xc0], R52 ;  /* 0x0000c03401007387 */ /* 0x000fe20000100600 */
[----:B------:R-:W1:Y:S03]  /*1540*/  LDCU.128 UR8, c[0x0][0x3c0] ;  /* 0x00007800ff0877ac */ /* 0x000e660008000c00 */
[----:B------:R2:W-:Y:S01]  /*1550*/  STL.S16 [R1+0xbe], R53 ;  /* 0x0000be3501007387 */ /* 0x0005e20000100600 */
[----:B0-----:R-:W-:Y:S01]  /*1560*/  CS2R R50, SRZ ;  /* 0x0000000000327805 */ /* 0x001fe2000001ff00 */
[----:B------:R-:W0:Y:S02]  /*1570*/  LDCU.128 UR12, c[0x0][0x3f0] ;  /* 0x00007e00ff0c77ac */ /* 0x000e240008000c00 */
        /* <DEDUP_REMOVED lines=31> */
[----:B---3--:R-:W-:-:S03]  /*1770*/  CS2R R64, SRZ ;  /* 0x0000000000407805 */ /* 0x008fc6000001ff00 */
        /* <DEDUP_REMOVED lines=21> */
[----:B------:R2:W-:Y:S04]  /*18d0*/  STL.S16 [R1+0x70], R82 ;  /* 0x0000705201007387 */ /* 0x0005e80000100600 */
[----:B------:R0:W-:Y:S01]  /*18e0*/  STL [R1+0x60], RZ ;  /* 0x000060ff01007387 */ /* 0x0001e20000100800 */
[----:B---3--:R-:W-:-:S03]  /*18f0*/  CS2R R80, SRZ ;  /* 0x0000000000507805 */ /* 0x008fc6000001ff00 */
        /* <DEDUP_REMOVED lines=16> */
.L_x_17307:
[----:B------:R-:W-:-:S06]  /*1a00*/  UIMAD.WIDE UR28, UR24, 0x4, UR10 ;  /* 0x00000004181c78a5 */ /* 0x000fcc000f8e020a */
[----:B012-4-:R-:W-:Y:S02]  /*1a10*/  MOV R20, UR28 ;  /* 0x0000001c00147c02 */ /* 0x017fe40008000f00 */
        /* <DEDUP_REMOVED lines=22> */
[----:B------:R-:W-:Y:S01]  /*1b80*/  BSSY.RECONVERGENT B1, `(.L_x_17085) ;  /* 0x0000069000017945 */ /* 0x000fe20003800200 */
[----:B------:R-:W1:Y:S01]  /*1b90*/  S2R R23, SR_TID.X ;  /* 0x0000000000177919 */ /* 0x000e620000002100 */
[C---:B------:R-:W-:Y:S02]  /*1ba0*/  ISETP.GE.U32.AND P2, PT, R3.reuse, 0x80, PT ;  /* 0x000000800300780c */ /* 0x040fe40003f46070 */
[----:B------:R-:W-:Y:S02]  /*1bb0*/  PLOP3.LUT P1, PT, PT, PT, UP3, 0x80, 0x8 ;  /* 0x000000000008781c */ /* 0x000fe40003f2f038 */
[C---:B------:R-:W-:Y:S02]  /*1bc0*/  ISETP.GE.U32.AND P5, PT, R3.reuse, 0x100, PT ;  /* 0x000001000300780c */ /* 0x040fe40003fa6070 */
[----:B------:R-:W-:Y:S01]  /*1bd0*/  LOP3.LUT R4, R4, 0xfffffffd, RZ, 0xc0, !PT ;  /* 0xfffffffd04047812 */ /* 0x000fe200078ec0ff */
[----:B------:R-:W-:Y:S01]  /*1be0*/  @UP3 UIADD3 UR4, UPT, UPT, UR32, -0x1, URZ ;  /* 0xffffffff20043890 */ /* 0x000fe2000fffe0ff */
[----:B------:R-:W-:-:S02]  /*1bf0*/  ISETP.GE.U32.AND P4, PT, R3, 0x180, PT ;  /* 0x000001800300780c */ /* 0x000fc40003f86070 */
[----:B------:R-:W-:Y:S01]  /*1c00*/  ISETP.GE.U32.AND P3, PT, R3, 0x200, PT ;  /* 0x000002000300780c */ /* 0x000fe20003f66070 */
[----:B------:R-:W-:Y:S01]  /*1c10*/  @UP3 UIMAD UR4, UR4, UR5, URZ ;  /* 0x00000005040432a4 */ /* 0x000fe2000f8e02ff */
[----:B------:R-:W-:Y:S02]  /*1c20*/  MOV R188, RZ ;  /* 0x000000ff00bc7202 */ /* 0x000fe40000000f00 */
[----:B------:R-:W-:Y:S01]  /*1c30*/  @P2 LOP3.LUT R4, R4, 0x2, RZ, 0xfc, !PT ;  /* 0x0000000204042812 */ /* 0x000fe200078efcff */
[----:B------:R-:W-:-:S03]  /*1c40*/  @UP3 USHF.R.S32.HI UR29, URZ, 0x1f, UR4 ;  /* 0x0000001fff1d3899 */ /* 0x000fc60008011404 */
[----:B------:R-:W-:Y:S01]  /*1c50*/  LOP3.LUT R4, R4, 0xfffffffb, RZ, 0xc0, !PT ;  /* 0xfffffffb04047812 */ /* 0x000fe200078ec0ff */
[----:B------:R-:W-:Y:S02]  /*1c60*/  @UP3 ULEA.HI UR29, UR29, UR4, URZ, 0x2 ;  /* 0x000000041d1d3291 */ /* 0x000fe4000f8f10ff */
[----:B------:R-:W-:Y:S01]  /*1c70*/  UIMAD UR4, UR24, UR5, URZ ;  /* 0x00000005180472a4 */ /* 0x000fe2000f8e02ff */
[----:B------:R-:W-:-:S03]  /*1c80*/  @P5 LOP3.LUT R4, R4, 0x4, RZ, 0xfc, !PT ;  /* 0x0000000404045812 */ /* 0x000fc600078efcff */
[----:B0-----:R-:W-:Y:S01]  /*1c90*/  MOV R20, UR29 ;  /* 0x0000001d00147c02 */ /* 0x001fe20008000f00 */
[----:B------:R-:W-:Y:S01]  /*1ca0*/  UIADD3 UR29, UPT, UPT, UR28, -0x1, URZ ;  /* 0xffffffff1c1d7890 */ /* 0x000fe2000fffe0ff */
[----:B------:R-:W-:-:S03]  /*1cb0*/  LOP3.LUT R4, R4, 0xfffffff7, RZ, 0xc0, !PT ;  /* 0xfffffff704047812 */ /* 0x000fc600078ec0ff */
[----:B------:R-:W-:Y:S01]  /*1cc0*/  UIMAD UR30, UR29, UR5, URZ ;  /* 0x000000051d1e72a4 */ /* 0x000fe2000f8e02ff */
[----:B------:R-:W-:Y:S01]  /*1cd0*/  @P4 LOP3.LUT R4, R4, 0x8, RZ, 0xfc, !PT ;  /* 0x0000000804044812 */ /* 0x000fe200078efcff */
[----:B------:R-:W-:Y:S02]  /*1ce0*/  USHF.R.S32.HI UR29, URZ, 0x1f, UR4 ;  /* 0x0000001fff1d7899 */ /* 0x000fe40008011404 */
[----:B------:R-:W-:Y:S01]  /*1cf0*/  USHF.R.S32.HI UR31, URZ, 0x1f, UR30 ;  /* 0x0000001fff1f7899 */ /* 0x000fe2000801141e */
[----:B------:R-:W-:Y:S01]  /*1d00*/  LOP3.LUT R4, R4, 0xfffffffe, RZ, 0xc0, !PT ;  /* 0xfffffffe04047812 */ /* 0x000fe200078ec0ff */
[----:B------:R-:W-:Y:S02]  /*1d10*/  ULEA.HI UR29, UR29, UR4, URZ, 0x2 ;  /* 0x000000041d1d7291 */ /* 0x000fe4000f8f10ff */
[----:B------:R-:W-:Y:S01]  /*1d20*/  ULEA.HI UR31, UR31, UR30, URZ, 0x2 ;  /* 0x0000001e1f1f7291 */ /* 0x000fe2000f8f10ff */
[----:B------:R-:W-:-:S05]  /*1d30*/  @P3 LOP3.LUT R4, R4, 0x1, RZ, 0xfc, !PT ;  /* 0x0000000104043812 */ /* 0x000fca00078efcff */
[----:B------:R-:W-:-:S04]  /*1d40*/  MOV R21, UR31 ;  /* 0x0000001f00157c02 */ /* 0x000fc80008000f00 */
[-C--:B-1----:R-:W-:Y:S02]  /*1d50*/  LEA.HI.SX32 R21, R21, R23.reuse, 0x1e ;  /* 0x0000001715157211 */ /* 0x082fe400078ff2ff */
[----:B--2---:R-:W-:Y:S02]  /*1d60*/  FSEL R14, R14, RZ, !P0 ;  /* 0x000000ff0e0e7208 */ /* 0x004fe40004000000 */
[----:B------:R-:W-:Y:S02]  /*1d70*/  ISETP.GE.U32.AND P0, PT, R3, 0x280, PT ;  /* 0x000002800300780c */ /* 0x000fe40003f06070 */
[----:B------:R-:W-:Y:S01]  /*1d80*/  R2UR UR33, R14 ;  /* 0x000000000e2172ca */ /* 0x000fe200000e0000 */
[----:B------:R-:W-:Y:S01]  /*1d90*/  HFMA2 R14, -RZ, RZ, 0, 0 ;  /* 0x00000000ff0e7431 */ /* 0x000fe200000001ff */
[----:B------:R-:W-:Y:S02]  /*1da0*/  @P1 LEA.HI.SX32 R14, R20, R23, 0x1e ;  /* 0x00000017140e1211 */ /* 0x000fe400078ff2ff */
[----:B------:R-:W-:-:S02]  /*1db0*/  MOV R20, UR29 ;  /* 0x0000001d00147c02 */ /* 0x000fc40008000f00 */
[----:B------:R-:W-:Y:S02]  /*1dc0*/  ISETP.GE.U32.AND P1, PT, R3, 0x300, PT ;  /* 0x000003000300780c */ /* 0x000fe40003f26070 */
[----:B------:R-:W-:Y:S01]  /*1dd0*/  LEA.HI.SX32 R180, R20, R23, 0x1e ;  /* 0x0000001714b47211 */ /* 0x000fe200078ff2ff */
[----:B------:R-:W-:-:S03]  /*1de0*/  HFMA2 R23, -RZ, RZ, 0, 0 ;  /* 0x00000000ff177431 */ /* 0x000fc600000001ff */
[----:B------:R-:W-:Y:S01]  /*1df0*/  MOV R20, R180 ;  /* 0x000000b400147202 */ /* 0x000fe20000000f00 */
[----:B------:R0:W-:Y:S01]  /*1e00*/  STL [R1+0x2c], R180 ;  /* 0x00002cb401007387 */ /* 0x0001e20000100800 */
[----:B------:R-:W-:Y:S05]  /*1e10*/  @!P2 BRA `(.L_x_17086) ;  /* 0x0000000000fca947 */ /* 0x000fea0003800000 */
[----:B------:R-:W1:Y:S01]  /*1e20*/  LDC.64 R22, c[0x0][0x3a8] ;  /* 0x0000ea00ff167b82 */ /* 0x000e620000000a00 */
[----:B------:R-:W2:Y:S01]  /*1e30*/  LDL.S16 R242, [R1+0x10e] ;  /* 0x00010e0001f27983 */ /* 0x000ea20000100600 */
[----:B------:R-:W-:-:S03]  /*1e40*/  ISETP.NE.U32.AND P2, PT, RZ, UR18, PT ;  /* 0x00000012ff007c0c */ /* 0x000fc6000bf45070 */
[----:B------:R-:W4:Y:S03]  /*1e50*/  LDL.LU R232, [R1+0x60] ;  /* 0x0000600001e87983 */ /* 0x000f260000300800 */
[----:B------:R-:W3:Y:S08]  /*1e60*/  LDC.64 R184, c[0x0][0x428] ;  /* 0x00010a00ffb87b82 */ /* 0x000ef00000000a00 */
[----:B------:R-:W3:Y:S01]  /*1e70*/  LDC.64 R212, c[0x0][0x3b0] ;  /* 0x0000ec00ffd47b82 */ /* 0x000ee20000000a00 */
[----:B-1----:R-:W-:Y:S01]  /*1e80*/  IMAD.WIDE.U32 R22, R20, 0x10, R22 ;  /* 0x0000001014167825 */ /* 0x002fe200078e0016 */
[----:B------:R-:W-:Y:S01]  /*1e90*/  ISETP.NE.AND.EX P2, PT, RZ, UR19, PT, P2 ;  /* 0x00000013ff007c0c */ /* 0x000fe2000bf45320 */
[----:B------:R-:W4:Y:S04]  /*1ea0*/  LDL.LU R211, [R1+0x64] ;  /* 0x0000640001d37983 */ /* 0x000f280000300800 */
[----:B0-----:R0:W2:Y:S01]  /*1eb0*/  LDG.E.128 R180, desc[UR6][R22.64] ;  /* 0x0000000616b47981 */ /* 0x0010a2000c1e1d00 */
[----:B---3--:R-:W-:-:S03]  /*1ec0*/  IMAD.WIDE.U32 R184, R21, 0x10, R184 ;  /* 0x0000001015b87825 */ /* 0x008fc600078e00b8 */
[----:B------:R-:W3:Y:S04]  /*1ed0*/  LDL.S16 R243, [R1+0x10a] ;  /* 0x00010a0001f37983 */ /* 0x000ee80000100600 */
[----:B------:R-:W4:Y:S01]  /*1ee0*/  LDG.E.128 R184, desc[UR6][R184.64] ;  /* 0x00000006b8b87981 */ /* 0x000f22000c1e1d00 */
[----:B0-----:R-:W0:Y:S02]  /*1ef0*/  @P2 LDC.64 R22, c[0x0][0x438] ;  /* 0x00010e00ff162b82 */ /* 0x001e240000000a00 */
[----:B0-----:R-:W-:-:S05]  /*1f00*/  @P2 IMAD.WIDE.U32 R22, R20, 0x10, R22 ;  /* 0x0000001014162825 */ /* 0x001fca00078e0016 */
[----:B------:R0:W5:Y:S02]  /*1f10*/  @P2 LDG.E.128 R128, desc[UR6][R22.64] ;  /* 0x0000000616802981 */ /* 0x000164000c1e1d00 */
[----:B0-----:R-:W-:Y:S02]  /*1f20*/  IMAD.WIDE.U32 R22, R14, 0x4, R212 ;  /* 0x000000040e167825 */ /* 0x001fe400078e00d4 */
[----:B------:R-:W3:Y:S04]  /*1f30*/  LDL.S16 R212, [R1+0x10c] ;  /* 0x00010c0001d47983 */ /* 0x000ee80000100600 */
[----:B------:R2:W5:Y:S04]  /*1f40*/  LDG.E R5, desc[UR6][R22.64] ;  /* 0x0000000616057981 */ /* 0x000568000c1e1900 */
[----:B------:R-:W3:Y:S01]  /*1f50*/  LDL.LU R192, [R1+0x68] ;  /* 0x0000680001c07983 */ /* 0x000ee20000300800 */
[----:B--2---:R-:W-:-:S04]  /*1f60*/  FADD.FTZ R22, R180, -UR33 ;  /* 0x80000021b4167e21 */ /* 0x004fc80008010000 */
[----:B------:R-:W-:Y:S01]  /*1f70*/  FMUL.FTZ R213, R22, UR27 ;  /* 0x0000001b16d57c20 */ /* 0x000fe20008410000 */
[----:B------:R-:W-:Y:S02]  /*1f80*/  HADD2.F32 R22, -RZ, R242.H0_H0 ;  /* 0x200000f2ff167230 */ /* 0x000fe40000004100 */
[----:B------:R-:W2:Y:S04]  /*1f90*/  LDL.S16 R242, [R1+0x108] ;  /* 0x0001080001f27983 */ /* 0x000ea80000100600 */
[----:B------:R-:W2:Y:S01]  /*1fa0*/  LDL.LU R188, [R1+0x6c] ;  /* 0x00006c0001bc7983 */ /* 0x000ea20000300800 */
[----:B----4-:R-:W-:Y:S01]  /*1fb0*/  FFMA.FTZ R232, R184, R213, R232 ;  /* 0x000000d5b8e87223 */ /* 0x010fe200000100e8 */
[----:B------:R-:W-:-:S04]  /*1fc0*/  FADD.FTZ R23, R181, -UR33 ;  /* 0x80000021b5177e21 */ /* 0x000fc80008010000 */
[----:B------:R0:W-:Y:S02]  /*1fd0*/  STL [R1+0x60], R232 ;  /* 0x000060e801007387 */ /* 0x0001e40000100800 */
[----:B0-----:R-:W-:Y:S01]  /*1fe0*/  FMUL.FTZ R232, R23, UR27 ;  /* 0x0000001b17e87c20 */ /* 0x001fe20008410000 */
[----:B------:R-:W-:-:S03]  /*1ff0*/  FADD.FTZ R23, R182, -UR33 ;  /* 0x80000021b6177e21 */ /* 0x000fc60008010000 */
[----:B------:R-:W-:-:S05]  /*2000*/  FFMA.FTZ R211, R185, R232, R211 ;  /* 0x000000e8b9d37223 */ /* 0x000fca00000100d3 */
[----:B------:R0:W-:Y:S02]  /*2010*/  STL [R1+0x64], R211 ;  /* 0x000064d301007387 */ /* 0x0001e40000100800 */
[----:B0-----:R-:W-:Y:S01]  /*2020*/  FMUL.FTZ R211, R23, UR27 ;  /* 0x0000001b17d37c20 */ /* 0x001fe20008410000 */
[----:B------:R-:W-:-:S04]  /*2030*/  FADD.FTZ R23, R183, -UR33 ;  /* 0x80000021b7177e21 */ /* 0x000fc80008010000 */
[----:B------:R-:W-:Y:S01]  /*2040*/  FMUL.FTZ R181, R23, UR27 ;  /* 0x0000001b17b57c20 */ /* 0x000fe20008410000 */
[----:B---3--:R-:W-:Y:S02]  /*2050*/  HADD2.F32 R180, -RZ, R212.H0_H0 ;  /* 0x200000d4ffb47230 */ /* 0x008fe40000004100 */
[----:B------:R-:W-:-:S03]  /*2060*/  FFMA.FTZ R192, R186, R211, R192 ;  /* 0x000000d3bac07223 */ /* 0x000fc600000100c0 */
[----:B------:R-:W-:Y:S02]  /*2070*/  FMUL.FTZ R212, R185, R180 ;  /* 0x000000b4b9d47220 */ /* 0x000fe40000410000 */
[----:B------:R0:W-:Y:S04]  /*2080*/  STL [R1+0x68], R192 ;  /* 0x000068c001007387 */ /* 0x0001e80000100800 */
[----:B------:R-:W-:Y:S01]  /*2090*/  STL [R1+0x28], R181 ;  /* 0x000028b501007387 */ /* 0x000fe20000100800 */
[----:B------:R-:W-:Y:S02]  /*20a0*/  HADD2.F32 R180, -RZ, R243.H0_H0 ;  /* 0x200000f3ffb47230 */ /* 0x000fe40000004100 */
[----:B------:R-:W-:-:S03]  /*20b0*/  FMUL.FTZ R22, R184, R22 ;  /* 0x00000016b8167220 */ /* 0x000fc60000410000 */
[----:B0-----:R-:W-:Y:S01]  /*20c0*/  FMUL.FTZ R192, R186, R180 ;  /* 0x000000b4bac07220 */ /* 0x001fe20000410000 */
[----:B------:R-:W-:-:S04]  /*20d0*/  FFMA.FTZ R180, R213, R22, RZ ;  /* 0x00000016d5b47223 */ /* 0x000fc800000100ff */
[----:B------:R-:W-:-:S04]  /*20e0*/  FFMA.FTZ R180, R232, R212, R180 ;  /* 0x000000d4e8b47223 */ /* 0x000fc800000100b4 */
[----:B------:R-:W-:Y:S01]  /*20f0*/  FFMA.FTZ R180, R211, R192, R180 ;  /* 0x000000c0d3b47223 */ /* 0x000fe200000100b4 */
[----:B------:R-:W-:Y:S01]  /*2100*/  FADD.FTZ R52, R52, R184 ;  /* 0x000000b834347221 */ /* 0x000fe20000010000 */
[----:B------:R-:W-:Y:S01]  /*2110*/  FADD.FTZ R53, R53, R185 ;  /* 0x000000b935357221 */ /* 0x000fe20000010000 */
[----:B------:R-:W-:Y:S01]  /*2120*/  FADD.FTZ R54, R54, R186 ;  /* 0x000000ba36367221 */ /* 0x000fe20000010000 */
[----:B------:R-:W-:Y:S01]  /*2130*/  FADD.FTZ R55, R55, R187 ;  /* 0x000000bb37377221 */ /* 0x000fe20000010000 */
[----:B------:R-:W-:Y:S02]  /*2140*/  IADD3 R14, PT, PT, R14, 0x80, RZ ;  /* 0x000000800e0e7810 */ /* 0x000fe40007ffe0ff */
[----:B------:R-:W-:Y:S02]  /*2150*/  IADD3 R21, PT, PT, R21, 0x80, RZ ;  /* 0x0000008015157810 */ /* 0x000fe40007ffe0ff */
[----:B------:R-:W-:Y:S01]  /*2160*/  IADD3 R20, PT, PT, R20, 0x80, RZ ;  /* 0x0000008014147810 */ /* 0x000fe20007ffe0ff */
[----:B--2---:R-:W-:-:S02]  /*2170*/  HADD2.F32 R23, -RZ, R242.H0_H0 ;  /* 0x200000f2ff177230 */ /* 0x004fc40000004100 */
[----:B------:R-:W-:-:S03]  /*2180*/  FFMA.FTZ R188, R187, R181, R188 ;  /* 0x000000b5bbbc7223 */ /* 0x000fc600000100bc */
[----:B------:R-:W-:Y:S02]  /*2190*/  FMUL.FTZ R182, R187, R23 ;  /* 0x00000017bbb67220 */ /* 0x000fe40000410000 */
[----:B------:R0:W-:Y:S04]  /*21a0*/  STL [R1+0x6c], R188 ;  /* 0x00006cbc01007387 */ /* 0x0001e80000100800 */
[----:B------:R1:W-:Y:S01]  /*21b0*/  STL [R1], R182 ;  /* 0x000000b601007387 */ /* 0x0003e20000100800 */
[----:B------:R-:W-:-:S04]  /*21c0*/  FADD.FTZ R23, RZ, R22 ;  /* 0x00000016ff177221 */ /* 0x000fc80000010000 */
[----:B------:R-:W-:-:S04]  /*21d0*/  FADD.FTZ R23, R23, R212 ;  /* 0x000000d417177221 */ /* 0x000fc80000010000 */
[----:B------:R-:W-:-:S04]  /*21e0*/  FADD.FTZ R23, R23, R192 ;  /* 0x000000c017177221 */ /* 0x000fc80000010000 */
[----:B0-----:R-:W-:Y:S01]  /*21f0*/  FADD.FTZ R188, R23, R182 ;  /* 0x000000b617bc7221 */ /* 0x001fe20000010000 */
[----:B-1----:R-:W-:-:S07]  /*2200*/  FFMA.FTZ R23, R181, R182, R180 ;  /* 0x000000b6b5177223 */ /* 0x002fce00000100b4 */
.L_x_17086:
[----:B------:R-:W-:Y:S05]  /*2210*/  BSYNC.RECONVERGENT B1 ;  /* 0x0000000000017941 */ /* 0x000fea0003800200 */
.L_x_17085:
[----:B------:R-:W-:Y:S04]  /*2220*/  BSSY.RECONVERGENT B1, `(.L_x_17087) ;  /* 0x0000040000017945 */ /* 0x000fe80003800200 */
[----:B------:R-:W-:Y:S05]  /*2230*/  @!P5 BRA `(.L_x_17088) ;  /* 0x0000000000f8d947 */ /* 0x000fea0003800000 */
[----:B0-----:R-:W0:Y:S01]  /*2240*/  LDC.64 R180, c[0x0][0x3a8] ;  /* 0x0000ea00ffb47b82 */ /* 0x001e220000000a00 */
[----:B------:R-:W2:Y:S04]  /*2250*/  LDL.S16 R191, [R1+0x106] ;  /* 0x0001060001bf7983 */ /* 0x000ea80000100600 */
[----:B------:R-:W4:Y:S03]  /*2260*/  LDL.LU R221, [R1+0x50] ;  /* 0x0000500001dd7983 */ /* 0x000f260000300800 */
[----:B------:R-:W1:Y:S01]  /*2270*/  LDC.64 R184, c[0x0][0x428] ;  /* 0x00010a00ffb87b82 */ /* 0x000e620000000a00 */
[----:B------:R-:W-:Y:S01]  /*2280*/  ISETP.NE.U32.AND P2, PT, RZ, UR18, PT ;  /* 0x00000012ff007c0c */ /* 0x000fe2000bf45070 */
[----:B------:R-:W3:Y:S01]  /*2290*/  LDL.S16 R210, [R1+0x104] ;  /* 0x0001040001d27983 */ /* 0x000ee20000100600 */
[----:B0-----:R-:W-:-:S04]  /*22a0*/  IMAD.WIDE.U32 R180, R20, 0x10, R180 ;  /* 0x0000001014b47825 */ /* 0x001fc800078e00b4 */
[----:B-1----:R-:W-:Y:S02]  /*22b0*/  IMAD.WIDE.U32 R184, R21, 0x10, R184 ;  /* 0x0000001015b87825 */ /* 0x002fe400078e00b8 */
[----:B------:R-:W2:Y:S01]  /*22c0*/  LDG.E.128 R180, desc[UR6][R180.64] ;  /* 0x00000006b4b47981 */ /* 0x000ea2000c1e1d00 */
[----:B------:R-:W-:-:S03]  /*22d0*/  ISETP.NE.AND.EX P2, PT, RZ, UR19, PT, P2 ;  /* 0x00000013ff007c0c */ /* 0x000fc6000bf45320 */
[----:B------:R-:W3:Y:S04]  /*22e0*/  LDL.LU R200, [R1+0x54] ;  /* 0x0000540001c87983 */ /* 0x000ee80000300800 */
[----:B------:R-:W4:Y:S04]  /*22f0*/  LDG.E.128 R184, desc[UR6][R184.64] ;  /* 0x00000006b8b87981 */ /* 0x000f28000c1e1d00 */
[----:B------:R-:W3:Y:S02]  /*2300*/  LDL.S16 R252, [R1+0x102] ;  /* 0x0001020001fc7983 */ /* 0x000ee40000100600 */
[----:B------:R-:W0:Y:S02]  /*2310*/  @P2 LDC.64 R242, c[0x0][0x438] ;  /* 0x00010e00fff22b82 */ /* 0x000e240000000a00 */
[----:B0-----:R-:W-:-:S05]  /*2320*/  @P2 IMAD.WIDE.U32 R242, R20, 0x10, R242 ;  /* 0x0000001014f22825 */ /* 0x001fca00078e00f2 */
[----:B------:R0:W5:Y:S02]  /*2330*/  @P2 LDG.E.128 R24, desc[UR6][R242.64] ;  /* 0x00000006f2182981 */ /* 0x000164000c1e1d00 */
[----:B0-----:R-:W0:Y:S02]  /*2340*/  LDC.64 R242, c[0x0][0x3b0] ;  /* 0x0000ec00fff27b82 */ /* 0x001e240000000a00 */
[----:B0-----:R-:W-:-:S05]  /*2350*/  IMAD.WIDE.U32 R242, R14, 0x4, R242 ;  /* 0x000000040ef27825 */ /* 0x001fca00078e00f2 */
[----:B------:R0:W5:Y:S01]  /*2360*/  LDG.E R6, desc[UR6][R242.64] ;  /* 0x00000006f2067981 */ /* 0x000162000c1e1900 */
[----:B--2---:R-:W-:-:S04]  /*2370*/  FADD.FTZ R180, R180, -UR33 ;  /* 0x80000021b4b47e21 */ /* 0x004fc80008010000 */
[----:B------:R-:W-:Y:S01]  /*2380*/  FMUL.FTZ R240, R180, UR27 ;  /* 0x0000001bb4f07c20 */ /* 0x000fe20008410000 */
[----:B------:R-:W-:Y:S02]  /*2390*/  HADD2.F32 R180, -RZ, R191.H0_H0 ;  /* 0x200000bfffb47230 */ /* 0x000fe40000004100 */
[----:B------:R-:W2:Y:S01]  /*23a0*/  LDL.LU R191, [R1+0x58] ;  /* 0x0000580001bf7983 */ /* 0x000ea20000300800 */
[----:B----4-:R-:W-:-:S03]  /*23b0*/  FFMA.FTZ R221, R184, R240, R221 ;  /* 0x000000f0b8dd7223 */ /* 0x010fc600000100dd */
[----:B------:R-:W4:Y:S04]  /*23c0*/  LDL.S16 R243, [R1+0x100] ;  /* 0x0001000001f37983 */ /* 0x000f280000100600 */
[----:B------:R1:W-:Y:S04]  /*23d0*/  STL [R1+0x50], R221 ;  /* 0x000050dd01007387 */ /* 0x0003e80000100800 */
[----:B------:R-:W0:Y:S01]  /*23e0*/  LDL.LU R242, [R1+0x5c] ;  /* 0x00005c0001f27983 */ /* 0x000e220000300800 */
[----:B------:R-:W-:-:S04]  /*23f0*/  FADD.FTZ R181, R181, -UR33 ;  /* 0x80000021b5b57e21 */ /* 0x000fc80008010000 */
[----:B-1----:R-:W-:Y:S01]  /*2400*/  FMUL.FTZ R221, R181, UR27 ;  /* 0x0000001bb5dd7c20 */ /* 0x002fe20008410000 */
[----:B------:R-:W-:-:S03]  /*2410*/  FADD.FTZ R182, R182, -UR33 ;  /* 0x80000021b6b67e21 */ /* 0x000fc60008010000 */
[----:B---3--:R-:W-:Y:S01]  /*2420*/  FFMA.FTZ R200, R185, R221, R200 ;  /* 0x000000ddb9c87223 */ /* 0x008fe200000100c8 */
[----:B------:R-:W-:Y:S01]  /*2430*/  FADD.FTZ R183, R183, -UR33 ;  /* 0x80000021b7b77e21 */ /* 0x000fe20008010000 */
[----:B------:R-:W-:Y:S01]  /*2440*/  FADD.FTZ R132, R132, R184 ;  /* 0x000000b884847221 */ /* 0x000fe20000010000 */
[----:B------:R-:W-:Y:S02]  /*2450*/  FMUL.FTZ R231, R184, R180 ;  /* 0x000000b4b8e77220 */ /* 0x000fe40000410000 */
[----:B------:R1:W-:Y:S01]  /*2460*/  STL [R1+0x54], R200 ;  /* 0x000054c801007387 */ /* 0x0003e20000100800 */
[----:B------:R-:W-:Y:S01]  /*2470*/  FMUL.FTZ R184, R183, UR27 ;  /* 0x0000001bb7b87c20 */ /* 0x000fe20008410000 */
[----:B------:R-:W-:Y:S02]  /*2480*/  HADD2.F32 R180, -RZ, R210.H0_H0 ;  /* 0x200000d2ffb47230 */ /* 0x000fe40000004100 */
[----:B-1----:R-:W-:-:S03]  /*2490*/  FMUL.FTZ R200, R182, UR27 ;  /* 0x0000001bb6c87c20 */ /* 0x002fc60008410000 */
[----:B------:R-:W-:Y:S01]  /*24a0*/  FMUL.FTZ R210, R185, R180 ;  /* 0x000000b4b9d27220 */ /* 0x000fe20000410000 */
[----:B------:R-:W-:Y:S02]  /*24b0*/  HADD2.F32 R180, -RZ, R252.H0_H0 ;  /* 0x200000fcffb47230 */ /* 0x000fe40000004100 */
[----:B------:R-:W-:Y:S01]  /*24c0*/  FADD.FTZ R182, R188, R231 ;  /* 0x000000e7bcb67221 */ /* 0x000fe20000010000 */
[----:B------:R-:W-:-:S03]  /*24d0*/  FFMA.FTZ R181, R240, R231, R23 ;  /* 0x000000e7f0b57223 */ /* 0x000fc60000010017 */
[----:B------:R-:W-:Y:S01]  /*24e0*/  FADD.FTZ R23, R182, R210 ;  /* 0x000000d2b6177221 */ /* 0x000fe20000010000 */
[----:B------:R-:W-:Y:S01]  /*24f0*/  FADD.FTZ R133, R133, R185 ;  /* 0x000000b985857221 */ /* 0x000fe20000010000 */
[----:B------:R-:W-:Y:S01]  /*2500*/  FADD.FTZ R134, R134, R186 ;  /* 0x000000ba86867221 */ /* 0x000fe20000010000 */
[----:B------:R-:W-:Y:S01]  /*2510*/  FADD.FTZ R135, R135, R187 ;  /* 0x000000bb87877221 */ /* 0x000fe20000010000 */
[----:B------:R-:W-:Y:S02]  /*2520*/  IADD3 R14, PT, PT, R14, 0x80, RZ ;  /* 0x000000800e0e7810 */ /* 0x000fe40007ffe0ff */
[----:B------:R-:W-:Y:S02]  /*2530*/  IADD3 R21, PT, PT, R21, 0x80, RZ ;  /* 0x0000008015157810 */ /* 0x000fe40007ffe0ff */
[----:B------:R-:W-:Y:S01]  /*2540*/  IADD3 R20, PT, PT, R20, 0x80, RZ ;  /* 0x0000008014147810 */ /* 0x000fe20007ffe0ff */
[----:B--2---:R-:W-:-:S05]  /*2550*/  FFMA.FTZ R191, R186, R200, R191 ;  /* 0x000000c8babf7223 */ /* 0x004fca00000100bf */
[----:B------:R1:W-:Y:S01]  /*2560*/  STL [R1+0x58], R191 ;  /* 0x000058bf01007387 */ /* 0x0003e20000100800 */
[----:B0-----:R-:W-:-:S03]  /*2570*/  FFMA.FTZ R242, R187, R184, R242 ;  /* 0x000000b8bbf27223 */ /* 0x001fc600000100f2 */
[----:B------:R2:W-:Y:S04]  /*2580*/  STL [R1+0x20], R184 ;  /* 0x000020b801007387 */ /* 0x0005e80000100800 */
[----:B------:R2:W-:Y:S01]  /*2590*/  STL [R1+0x5c], R242 ;  /* 0x00005cf201007387 */ /* 0x0005e20000100800 */
[----:B-1----:R-:W-:Y:S01]  /*25a0*/  FMUL.FTZ R191, R186, R180 ;  /* 0x000000b4babf7220 */ /* 0x002fe20000410000 */
[----:B----4-:R-:W-:-:S05]  /*25b0*/  HADD2.F32 R180, -RZ, R243.H0_H0 ;  /* 0x200000f3ffb47230 */ /* 0x010fca0000004100 */
[----:B------:R-:W-:Y:S01]  /*25c0*/  FMUL.FTZ R252, R187, R180 ;  /* 0x000000b4bbfc7220 */ /* 0x000fe20000410000 */
[----:B------:R-:W-:Y:S01]  /*25d0*/  FFMA.FTZ R180, R221, R210, R181 ;  /* 0x000000d2ddb47223 */ /* 0x000fe200000100b5 */
[----:B------:R-:W-:-:S03]  /*25e0*/  FADD.FTZ R23, R23, R191 ;  /* 0x000000bf17177221 */ /* 0x000fc60000010000 */
[----:B------:R-:W-:Y:S01]  /*25f0*/  FFMA.FTZ R180, R200, R191, R180 ;  /* 0x000000bfc8b47223 */ /* 0x000fe200000100b4 */
[----:B------:R-:W-:-:S03]  /*2600*/  FADD.FTZ R188, R23, R252 ;  /* 0x000000fc17bc7221 */ /* 0x000fc60000010000 */
[----:B--2---:R-:W-:-:S07]  /*2610*/  FFMA.FTZ R23, R184, R252, R180 ;  /* 0x000000fcb8177223 */ /* 0x004fce00000100b4 */
.L_x_17088:
[----:B------:R-:W-:Y:S05]  /*2620*/  BSYNC.RECONVERGENT B1 ;  /* 0x0000000000017941 */ /* 0x000fea0003800200 */
.L_x_17087:
        /* <DEDUP_REMOVED lines=64> */
.L_x_17090:
[----:B------:R-:W-:Y:S05]  /*2a30*/  BSYNC.RECONVERGENT B1 ;  /* 0x0000000000017941 */ /* 0x000fea0003800200 */
.L_x_17089:
        /* <DEDUP_REMOVED lines=64> */
.L_x_17092:
[----:B------:R-:W-:Y:S05]  /*2e40*/  BSYNC.RECONVERGENT B1 ;  /* 0x0000000000017941 */ /* 0x000fea0003800200 */
.L_x_17091:
[----:B------:R-:W-:Y:S04]  /*2e50*/  BSSY.RECONVERGENT B1, `(.L_x_17093) ;  /* 0x0000038000017945 */ /* 0x000fe80003800200 */
[----:B------:R-:W-:Y:S05]  /*2e60*/  @!P0 BRA `(.L_x_17094) ;  /* 0x0000000000d88947 */ /* 0x000fea0003800000 */
[----:B------:R-:W-:Y:S01]  /*2e70*/  ISETP.NE.U32.AND P2, PT, RZ, UR18, PT ;  /* 0x00000012ff007c0c */ /* 0x000fe2000bf45070 */
[----:B0-----:R-:W0:Y:S01]  /*2e80*/  LDC.64 R180, c[0x0][0x3a8] ;  /* 0x0000ea00ffb47b82 */ /* 0x001e220000000a00 */
[----:B------:R-:W2:Y:S02]  /*2e90*/  LDL.S16 R207, [R1+0xee] ;  /* 0x0000ee0001cf7983 */ /* 0x000ea40000100600 */
[----:B------:R-:W-:Y:S02]  /*2ea0*/  ISETP.NE.AND.EX P2, PT, RZ, UR19, PT, P2 ;  /* 0x00000013ff007c0c */ /* 0x000fe4000bf45320 */
[----:B------:R-:W4:Y:S03]  /*2eb0*/  LDL.S16 R197, [R1+0xec] ;  /* 0x0000ec0001c57983 */ /* 0x000f260000100600 */
[----:B------:R-:W1:Y:S01]  /*2ec0*/  LDC.64 R182, c[0x0][0x428] ;  /* 0x00010a00ffb67b82 */ /* 0x000e620000000a00 */
[----:B------:R-:W3:Y:S07]  /*2ed0*/  LDL.S16 R249, [R1+0xea] ;  /* 0x0000ea0001f97983 */ /* 0x000eee0000100600 */
[----:B------:R-:W1:Y:S01]  /*2ee0*/  @P2 LDC.64 R242, c[0x0][0x438] ;  /* 0x00010e00fff22b82 */ /* 0x000e620000000a00 */
[----:B0-----:R-:W-:-:S05]  /*2ef0*/  IMAD.WIDE.U32 R180, R20, 0x10, R180 ;  /* 0x0000001014b47825 */ /* 0x001fca00078e00b4 */
[----:B------:R-:W2:Y:S01]  /*2f00*/  LDG.E.128 R184, desc[UR6][R180.64] ;  /* 0x00000006b4b87981 */ /* 0x000ea2000c1e1d00 */
[----:B-1----:R-:W-:-:S06]  /*2f10*/  IMAD.WIDE.U32 R182, R21, 0x10, R182 ;  /* 0x0000001015b67825 */ /* 0x002fcc00078e00b6 */
[----:B------:R-:W4:Y:S01]  /*2f20*/  LDG.E.128 R180, desc[UR6][R182.64] ;  /* 0x00000006b6b47981 */ /* 0x000f22000c1e1d00 */
[----:B------:R-:W-:-:S05]  /*2f30*/  @P2 IMAD.WIDE.U32 R242, R20, 0x10, R242 ;  /* 0x0000001014f22825 */ /* 0x000fca00078e00f2 */
[----:B------:R0:W5:Y:S02]  /*2f40*/  @P2 LDG.E.128 R148, desc[UR6][R242.64] ;  /* 0x00000006f2942981 */ /* 0x000164000c1e1d00 */
[----:B0-----:R-:W0:Y:S02]  /*2f50*/  LDC.64 R242, c[0x0][0x3b0] ;  /* 0x0000ec00fff27b82 */ /* 0x001e240000000a00 */
[----:B0-----:R-:W-:-:S05]  /*2f60*/  IMAD.WIDE.U32 R242, R14, 0x4, R242 ;  /* 0x000000040ef27825 */ /* 0x001fca00078e00f2 */
[----:B------:R1:W5:Y:S04]  /*2f70*/  LDG.E R9, desc[UR6][R242.64] ;  /* 0x00000006f2097981 */ /* 0x000368000c1e1900 */
[----:B------:R-:W3:Y:S01]  /*2f80*/  LDL.S16 R242, [R1+0xe8] ;  /* 0x0000e80001f27983 */ /* 0x000ee20000100600 */
[----:B------:R-:W-:Y:S02]  /*2f90*/  IADD3 R14, PT, PT, R14, 0x80, RZ ;  /* 0x000000800e0e7810 */ /* 0x000fe40007ffe0ff */
[----:B------:R-:W-:Y:S02]  /*2fa0*/  IADD3 R21, PT, PT, R21, 0x80, RZ ;  /* 0x0000008015157810 */ /* 0x000fe40007ffe0ff */
[----:B------:R-:W-:Y:S01]  /*2fb0*/  IADD3 R20, PT, PT, R20, 0x80, RZ ;  /* 0x0000008014147810 */ /* 0x000fe20007ffe0ff */
[----:B--2---:R-:W-:Y:S01]  /*2fc0*/  FADD.FTZ R15, R184, -UR33 ;  /* 0x80000021b80f7e21 */ /* 0x004fe20008010000 */
[----:B------:R-:W-:-:S03]  /*2fd0*/  HADD2.F32 R184, -RZ, R207.H0_H0 ;  /* 0x200000cfffb87230 */ /* 0x000fc60000004100 */
[----:B------:R-:W-:Y:S01]  /*2fe0*/  FMUL.FTZ R237, R15, UR27 ;  /* 0x0000001b0fed7c20 */ /* 0x000fe20008410000 */
[----:B----4-:R-:W-:-:S03]  /*2ff0*/  FADD.FTZ R64, R64, R180 ;  /* 0x000000b440407221 */ /* 0x010fc60000010000 */
[C---:B------:R-:W-:Y:S01]  /*3000*/  FFMA.FTZ R28, R180.reuse, R237, R28 ;  /* 0x000000edb41c7223 */ /* 0x040fe2000001001c */
[----:B------:R-:W-:Y:S01]  /*3010*/  FMUL.FTZ R228, R180, R184 ;  /* 0x000000b8b4e47220 */ /* 0x000fe20000410000 */
[----:B------:R-:W-:Y:S02]  /*3020*/  HADD2.F32 R180, -RZ, R197.H0_H0 ;  /* 0x200000c5ffb47230 */ /* 0x000fe40000004100 */
[----:B------:R-:W-:-:S03]  /*3030*/  FADD.FTZ R15, R185, -UR33 ;  /* 0x80000021b90f7e21 */ /* 0x000fc60008010000 */
[----:B------:R-:W-:Y:S01]  /*3040*/  FMUL.FTZ R207, R181, R180 ;  /* 0x000000b4b5cf7220 */ /* 0x000fe20000410000 */
[----:B------:R-:W-:Y:S01]  /*3050*/  FADD.FTZ R180, R187, -UR33 ;  /* 0x80000021bbb47e21 */ /* 0x000fe20008010000 */
[----:B------:R-:W-:Y:S01]  /*3060*/  FMUL.FTZ R218, R15, UR27 ;  /* 0x0000001b0fda7c20 */ /* 0x000fe20008410000 */
[----:B------:R-:W-:Y:S02]  /*3070*/  FADD.FTZ R15, R186, -UR33 ;  /* 0x80000021ba0f7e21 */ /* 0x000fe40008010000 */
[----:B------:R-:W-:Y:S02]  /*3080*/  FMUL.FTZ R184, R180, UR27 ;  /* 0x0000001bb4b87c20 */ /* 0x000fe40008410000 */
[----:B------:R-:W-:Y:S01]  /*3090*/  FMUL.FTZ R197, R15, UR27 ;  /* 0x0000001b0fc57c20 */ /* 0x000fe20008410000 */
[----:B---3--:R-:W-:Y:S02]  /*30a0*/  HADD2.F32 R15, -RZ, R249.H0_H0 ;  /* 0x200000f9ff0f7230 */ /* 0x008fe40000004100 */
[----:B------:R1:W-:Y:S01]  /*30b0*/  STL [R1+0x14], R184 ;  /* 0x000014b801007387 */ /* 0x0003e20000100800 */
[----:B------:R-:W-:Y:S01]  /*30c0*/  FADD.FTZ R66, R66, R182 ;  /* 0x000000b642427221 */ /* 0x000fe20000010000 */
[C---:B------:R-:W-:Y:S01]  /*30d0*/  FFMA.FTZ R30, R182.reuse, R197, R30 ;  /* 0x000000c5b61e7223 */ /* 0x040fe2000001001e */
[----:B------:R-:W-:Y:S01]  /*30e0*/  FMUL.FTZ R15, R182, R15 ;  /* 0x0000000fb60f7220 */ /* 0x000fe20000410000 */
[----:B------:R-:W-:Y:S01]  /*30f0*/  FADD.FTZ R65, R65, R181 ;  /* 0x000000b541417221 */ /* 0x000fe20000010000 */
[----:B------:R-:W-:Y:S01]  /*3100*/  FFMA.FTZ R29, R181, R218, R29 ;  /* 0x000000dab51d7223 */ /* 0x000fe2000001001d */
[----:B------:R-:W-:Y:S01]  /*3110*/  FADD.FTZ R182, R188, R228 ;  /* 0x000000e4bcb67221 */ /* 0x000fe20000010000 */
[----:B------:R-:W-:-:S03]  /*3120*/  FFMA.FTZ R181, R237, R228, R23 ;  /* 0x000000e4edb57223 */ /* 0x000fc60000010017 */
[----:B------:R-:W-:-:S04]  /*3130*/  FADD.FTZ R23, R182, R207 ;  /* 0x000000cfb6177221 */ /* 0x000fc80000010000 */
[----:B------:R-:W-:Y:S01]  /*3140*/  FADD.FTZ R23, R23, R15 ;  /* 0x0000000f17177221 */ /* 0x000fe20000010000 */
[----:B------:R-:W-:Y:S01]  /*3150*/  FADD.FTZ R67, R67, R183 ;  /* 0x000000b743437221 */ /* 0x000fe20000010000 */
[----:B------:R-:W-:Y:S01]  /*3160*/  FFMA.FTZ R31, R183, R184, R31 ;  /* 0x000000b8b71f7223 */ /* 0x000fe2000001001f */
[----:B------:R-:W-:-:S05]  /*3170*/  HADD2.F32 R180, -RZ, R242.H0_H0 ;  /* 0x200000f2ffb47230 */ /* 0x000fca0000004100 */
[----:B------:R-:W-:Y:S01]  /*3180*/  FMUL.FTZ R249, R183, R180 ;  /* 0x000000b4b7f97220 */ /* 0x000fe20000410000 */
[----:B------:R-:W-:-:S04]  /*3190*/  FFMA.FTZ R180, R218, R207, R181 ;  /* 0x000000cfdab47223 */ /* 0x000fc800000100b5 */
[----:B------:R-:W-:Y:S01]  /*31a0*/  FFMA.FTZ R180, R197, R15, R180 ;  /* 0x0000000fc5b47223 */ /* 0x000fe200000100b4 */
[----:B------:R-:W-:-:S03]  /*31b0*/  FADD.FTZ R188, R23, R249 ;  /* 0x000000f917bc7221 */ /* 0x000fc60000010000 */
[----:B-1----:R-:W-:-:S07]  /*31c0*/  FFMA.FTZ R23, R184, R249, R180 ;  /* 0x000000f9b8177223 */ /* 0x002fce00000100b4 */
.L_x_17094:
[----:B------:R-:W-:Y:S05]  /*31d0*/  BSYNC.RECONVERGENT B1 ;  /* 0x0000000000017941 */ /* 0x000fea0003800200 */
.L_x_17093:
        /* <DEDUP_REMOVED lines=56> */
.L_x_17096:
[----:B------:R-:W-:Y:S05]  /*3560*/  BSYNC.RECONVERGENT B1 ;  /* 0x0000000000017941 */ /* 0x000fea0003800200 */
.L_x_17095:
[----:B------:R-:W-:Y:S01]  /*3570*/  ISETP.GE.U32.AND P2, PT, R3, 0x380, PT ;  /* 0x000003800300780c */ /* 0x000fe20003f46070 */
[----:B------:R-:W-:-:S12]  /*3580*/  BSSY.RECONVERGENT B1, `(.L_x_17097) ;  /* 0x0000038000017945 */ /* 0x000fd80003800200 */
[----:B------:R-:W-:Y:S05]  /*3590*/  @!P2 BRA `(.L_x_17098) ;  /* 0x0000000000d8a947 */ /* 0x000fea0003800000 */
[----:B------:R-:W-:Y:S01]  /*35a0*/  ISETP.NE.U32.AND P3, PT, RZ, UR18, PT ;  /* 0x00000012ff007c0c */ /* 0x000fe2000bf65070 */
[----:B------:R-:W1:Y:S01]  /*35b0*/  LDC.64 R182, c[0x0][0x428] ;  /* 0x00010a00ffb67b82 */ /* 0x000e620000000a00 */
[----:B------:R-:W2:Y:S02]  /*35c0*/  LDL.S16 R205, [R1+0xde] ;  /* 0x0000de0001cd7983 */ /* 0x000ea40000100600 */
[----:B------:R-:W-:Y:S02]  /*35d0*/  ISETP.NE.AND.EX P3, PT, RZ, UR19, PT, P3 ;  /* 0x00000013ff007c0c */ /* 0x000fe4000bf65330 */
[----:B------:R-:W4:Y:S03]  /*35e0*/  LDL.S16 R195, [R1+0xdc] ;  /* 0x0000dc0001c37983 */ /* 0x000f260000100600 */
[----:B------:R-:W3:Y:S01]  /*35f0*/  LDC.64 R242, c[0x0][0x3b0] ;  /* 0x0000ec00fff27b82 */ /* 0x000ee20000000a00 */
[----:B------:R-:W4:Y:S07]  /*3600*/  LDL.S16 R247, [R1+0xda] ;  /* 0x0000da0001f77983 */ /* 0x000f2e0000100600 */
[----:B0-----:R-:W0:Y:S02]  /*3610*/  @P3 LDC.64 R180, c[0x0][0x438] ;  /* 0x00010e00ffb43b82 */ /* 0x001e240000000a00 */
[----:B0-----:R-:W-:-:S05]  /*3620*/  @P3 IMAD.WIDE.U32 R180, R20, 0x10, R180 ;  /* 0x0000001014b43825 */ /* 0x001fca00078e00b4 */
[----:B------:R0:W5:Y:S01]  /*3630*/  @P3 LDG.E.128 R156, desc[UR6][R180.64] ;  /* 0x00000006b49c3981 */ /* 0x000162000c1e1d00 */
[----:B-1----:R-:W-:Y:S01]  /*3640*/  IMAD.WIDE.U32 R182, R21, 0x10, R182 ;  /* 0x0000001015b67825 */ /* 0x002fe200078e00b6 */
[----:B0-----:R-:W0:Y:S03]  /*3650*/  LDC.64 R180, c[0x0][0x3a8] ;  /* 0x0000ea00ffb47b82 */ /* 0x001e260000000a00 */
[----:B0-----:R-:W-:-:S05]  /*3660*/  IMAD.WIDE.U32 R180, R20, 0x10, R180 ;  /* 0x0000001014b47825 */ /* 0x001fca00078e00b4 */
[----:B------:R-:W2:Y:S04]  /*3670*/  LDG.E.128 R184, desc[UR6][R180.64] ;  /* 0x00000006b4b87981 */ /* 0x000ea8000c1e1d00 */
[----:B------:R-:W4:Y:S01]  /*3680*/  LDG.E.128 R180, desc[UR6][R182.64] ;  /* 0x00000006b6b47981 */ /* 0x000f22000c1e1d00 */
[----:B---3--:R-:W-:-:S05]  /*3690*/  IMAD.WIDE.U32 R242, R14, 0x4, R242 ;  /* 0x000000040ef27825 */ /* 0x008fca00078e00f2 */
        /* <DEDUP_REMOVED lines=19> */
[----:B------:R-:W-:Y:S02]  /*37d0*/  HADD2.F32 R17, -RZ, R247.H0_H0 ;  /* 0x200000f7ff117230 */ /* 0x000fe40000004100 */
[----:B------:R1:W-:Y:S01]  /*37e0*/  STL [R1+0xc], R184 ;  /* 0x00000cb801007387 */ /* 0x0003e20000100800 */
[----:B------:R-:W-:Y:S01]  /*37f0*/  FADD.FTZ R74, R74, R182 ;  /* 0x000000b64a4a7221 */ /* 0x000fe20000010000 */
[C---:B------:R-:W-:Y:S01]  /*3800*/  FFMA.FTZ R38, R182.reuse, R195, R38 ;  /* 0x000000c3b6267223 */ /* 0x040fe20000010026 */
[----:B------:R-:W-:Y:S01]  /*3810*/  FMUL.FTZ R17, R182, R17 ;  /* 0x00000011b6117220 */ /* 0x000fe20000410000 */
[----:B---3--:R-:W-:-:S02]  /*3820*/  HADD2.F32 R180, -RZ, R242.H0_H0 ;  /* 0x200000f2ffb47230 */ /* 0x008fc40000004100 */
[----:B------:R-:W-:Y:S01]  /*3830*/  FADD.FTZ R73, R73, R181 ;  /* 0x000000b549497221 */ /* 0x000fe20000010000 */
[----:B------:R-:W-:Y:S01]  /*3840*/  FFMA.FTZ R37, R181, R216, R37 ;  /* 0x000000d8b5257223 */ /* 0x000fe20000010025 */
        /* <DEDUP_REMOVED lines=11> */
.L_x_17098:
[----:B------:R-:W-:Y:S05]  /*3900*/  BSYNC.RECONVERGENT B1 ;  /* 0x0000000000017941 */ /* 0x000fea0003800200 */
.L_x_17097:
        /* <DEDUP_REMOVED lines=57> */
.L_x_17100:
[----:B------:R-:W-:Y:S05]  /*3ca0*/  BSYNC.RECONVERGENT B1 ;  /* 0x0000000000017941 */ /* 0x000fea0003800200 */
.L_x_17099:
        /* <DEDUP_REMOVED lines=57> */
.L_x_17102:
[----:B------:R-:W-:Y:S05]  /*4040*/  BSYNC.RECONVERGENT B1 ;  /* 0x0000000000017941 */ /* 0x000fea0003800200 */
.L_x_17101:
[----:B------:R-:W-:Y:S02]  /*4050*/  ISETP.GE.U32.AND P5, PT, R3, 0x500, PT ;  /* 0x000005000300780c */ /* 0x000fe40003fa6070 */
[----:B------:R-:W-:-:S11]  /*4060*/  LOP3.LUT R4, R4, 0xffffffef, RZ, 0xc0, !PT ;  /* 0xffffffef04047812 */ /* 0x000fd600078ec0ff */
[----:B------:R-:W-:Y:S01]  /*4070*/  @P5 LOP3.LUT R4, R4, 0x10, RZ, 0xfc, !PT ;  /* 0x0000001004045812 */ /* 0x000fe200078efcff */
[----:B------:R-:W-:Y:S06]  /*4080*/  @!P5 BRA `(.L_x_17103) ;  /* 0x0000000c00dcd947 */ /* 0x000fec0003800000 */
[----:B------:R-:W-:Y:S01]  /*4090*/  ISETP.NE.U32.AND P5, PT, RZ, UR18, PT ;  /* 0x00000012ff007c0c */ /* 0x000fe2000bfa5070 */
[----:B------:R-:W1:Y:S01]  /*40a0*/  LDC.64 R182, c[0x0][0x428] ;  /* 0x00010a00ffb67b82 */ /* 0x000e620000000a00 */
[----:B------:R-:W2:Y:S02]  /*40b0*/  LDL.S16 R201, [R1+0xc6] ;  /* 0x0000c60001c97983 */ /* 0x000ea40000100600 */
[----:B------:R-:W-:Y:S02]  /*40c0*/  ISETP.NE.AND.EX P5, PT, RZ, UR19, PT, P5 ;  /* 0x00000013ff007c0c */ /* 0x000fe4000bfa5350 */
[----:B------:R-:W4:Y:S04]  /*40d0*/  LDL.S16 R244, [R1+0xc4] ;  /* 0x0000c40001f47983 */ /* 0x000f280000100600 */
[----:B------:R-:W3:Y:S04]  /*40e0*/  LDL.S16 R243, [R1+0xc2] ;  /* 0x0000c20001f37983 */ /* 0x000ee80000100600 */
[----:B------:R-:W2:Y:S03]  /*40f0*/  LDL.S16 R242, [R1+0xc0] ;  /* 0x0000c00001f27983 */ /* 0x000ea60000100600 */
[----:B0-----:R-:W0:Y:S02]  /*4100*/  @P5 LDC.64 R180, c[0x0][0x438] ;  /* 0x00010e00ffb45b82 */ /* 0x001e240000000a00 */
[----:B0-----:R-:W-:-:S05]  /*4110*/  @P5 IMAD.WIDE.U32 R180, R20, 0x10, R180 ;  /* 0x0000001014b45825 */ /* 0x001fca00078e00b4 */
[----:B------:R0:W5:Y:S02]  /*4120*/  @P5 LDG.E.128 R168, desc[UR6][R180.64] ;  /* 0x00000006b4a85981 */ /* 0x000164000c1e1d00 */
[----:B0-----:R-:W0:Y:S02]  /*4130*/  LDC.64 R180, c[0x0][0x3a8] ;  /* 0x0000ea00ffb47b82 */ /* 0x001e240000000a00 */
[----:B0-----:R-:W-:-:S04]  /*4140*/  IMAD.WIDE.U32 R180, R20, 0x10, R180 ;  /* 0x0000001014b47825 */ /* 0x001fc800078e00b4 */
[----:B-1----:R-:W-:Y:S01]  /*4150*/  IMAD.WIDE.U32 R20, R21, 0x10, R182 ;  /* 0x0000001015147825 */ /* 0x002fe200078e00b6 */
[----:B------:R-:W4:Y:S04]  /*4160*/  LDG.E.128 R184, desc[UR6][R180.64] ;  /* 0x00000006b4b87981 */ /* 0x000f28000c1e1d00 */
[----:B------:R0:W3:Y:S02]  /*4170*/  LDG.E.128 R180, desc[UR6][R20.64] ;  /* 0x0000000614b47981 */ /* 0x0000e4000c1e1d00 */
[----:B0-----:R-:W0:Y:S02]  /*4180*/  LDC.64 R20, c[0x0][0x3b0] ;  /* 0x0000ec00ff147b82 */ /* 0x001e240000000a00 */
[----:B0-----:R-:W-:-:S05]  /*4190*/  IMAD.WIDE.U32 R20, R14, 0x4, R20 ;  /* 0x000000040e147825 */ /* 0x001fca00078e0014 */
[----:B------:R2:W5:Y:S02]  /*41a0*/  LDG.E R2, desc[UR6][R20.64] ;  /* 0x0000000614027981 */ /* 0x000564000c1e1900 */
[----:B--2---:R-:W-:Y:S02]  /*41b0*/  HADD2.F32 R20, -RZ, R242.H0_H0 ;  /* 0x200000f2ff147230 */ /* 0x004fe40000004100 */
[----:B----4-:R-:W-:Y:S01]  /*41c0*/  FADD.FTZ R14, R185, -UR33 ;  /* 0x80000021b90e7e21 */ /* 0x010fe20008010000 */
[----:B------:R-:W-:-:S03]  /*41d0*/  FADD.FTZ R0, R184, -UR33 ;  /* 0x80000021b8007e21 */ /* 0x000fc60008010000 */
[----:B------:R-:W-:Y:S01]  /*41e0*/  FMUL.FTZ R222, R14, UR27 ;  /* 0x0000001b0ede7c20 */ /* 0x000fe20008410000 */
[----:B------:R-:W-:Y:S01]  /*41f0*/  FADD.FTZ R14, R186, -UR33 ;  /* 0x80000021ba0e7e21 */ /* 0x000fe20008010000 */
[----:B------:R-:W-:Y:S01]  /*4200*/  FMUL.FTZ R241, R0, UR27 ;  /* 0x0000001b00f17c20 */ /* 0x000fe20008410000 */
[----:B------:R-:W-:Y:S02]  /*4210*/  HADD2.F32 R0, -RZ, R201.H0_H0 ;  /* 0x200000c9ff007230 */ /* 0x000fe40000004100 */
[----:B------:R-:W-:Y:S01]  /*4220*/  FMUL.FTZ R201, R14, UR27 ;  /* 0x0000001b0ec97c20 */ /* 0x000fe20008410000 */
[----:B------:R-:W-:Y:S01]  /*4230*/  FADD.FTZ R14, R187, -UR33 ;  /* 0x80000021bb0e7e21 */ /* 0x000fe20008010000 */
[----:B---3--:R-:W-:Y:S01]  /*4240*/  FADD.FTZ R84, R84, R180 ;  /* 0x000000b454547221 */ /* 0x008fe20000010000 */
[----:B------:R-:W-:Y:S01]  /*4250*/  FMUL.FTZ R223, R180, R0 ;  /* 0x00000000b4df7220 */ /* 0x000fe20000410000 */
[----:B------:R-:W-:Y:S02]  /*4260*/  HADD2.F32 R0, -RZ, R244.H0_H0 ;  /* 0x200000f4ff007230 */ /* 0x000fe40000004100 */
[----:B------:R-:W-:Y:S01]  /*4270*/  FMUL.FTZ R21, R14, UR27 ;  /* 0x0000001b0e157c20 */ /* 0x000fe20008410000 */
[----:B------:R-:W-:Y:S01]  /*4280*/  FMUL.FTZ R244, R183, R20 ;  /* 0x00000014b7f47220 */ /* 0x000fe20000410000 */
[----:B------:R-:W-:Y:S01]  /*4290*/  FADD.FTZ R14, R188, R223 ;  /* 0x000000dfbc0e7221 */ /* 0x000fe20000010000 */
[----:B------:R-:W-:Y:S01]  /*42a0*/  FFMA.FTZ R23, R241, R223, R23 ;  /* 0x000000dff1177223 */ /* 0x000fe20000010017 */
[----:B------:R-:W-:Y:S01]  /*42b0*/  FMUL.FTZ R202, R181, R0 ;  /* 0x00000000b5ca7220 */ /* 0x000fe20000410000 */
[----:B------:R1:W-:Y:S01]  /*42c0*/  STL [R1+0x24], R21 ;  /* 0x0000241501007387 */ /* 0x0003e20000100800 */
[----:B------:R-:W-:-:S02]  /*42d0*/  HADD2.F32 R0, -RZ, R243.H0_H0 ;  /* 0x200000f3ff007230 */ /* 0x000fc40000004100 */
[----:B------:R-:W-:Y:S01]  /*42e0*/  FFMA.FTZ R48, R180, R241, R48 ;  /* 0x000000f1b4307223 */ /* 0x000fe20000010030 */
[----:B------:R-:W-:Y:S01]  /*42f0*/  FADD.FTZ R14, R14, R202 ;  /* 0x000000ca0e0e7221 */ /* 0x000fe20000010000 */
[----:B------:R-:W-:Y:S01]  /*4300*/  FFMA.FTZ R23, R222, R202, R23 ;  /* 0x000000cade177223 */ /* 0x000fe20000010017 */
[----:B------:R-:W-:Y:S01]  /*4310*/  FADD.FTZ R85, R85, R181 ;  /* 0x000000b555557221 */ /* 0x000fe20000010000 */
[----:B------:R-:W-:Y:S01]  /*4320*/  FMUL.FTZ R0, R182, R0 ;  /* 0x00000000b6007220 */ /* 0x000fe20000410000 */
        /* <DEDUP_REMOVED lines=9> */
[----:B-1----:R-:W-:Y:S06]  /*43c0*/  BRA `(.L_x_17103) ;  /* 0x0000000c000c7947 */ /* 0x002fec0003800000 */
.L_x_17084:
[----:B------:R-:W-:Y:S01]  /*43d0*/  UISETP.GE.AND UP3, UPT, UR32, 0x1, UPT ;  /* 0x000000012000788c */ /* 0x000fe2000bf66270 */
[----:B------:R-:W0:Y:S01]  /*43e0*/  S2R R21, SR_TID.X ;  /* 0x0000000000157919 */ /* 0x000e220000002100 */
[----:B------:R-:W-:Y:S01]  /*43f0*/  HFMA2 R14, -RZ, RZ, 0, 0 ;  /* 0x00000000ff0e7431 */ /* 0x000fe200000001ff */
[----:B------:R-:W-:-:S03]  /*4400*/  UISETP.NE.U32.AND UP0, UPT, UR18, URZ, UPT ;  /* 0x000000ff1200728c */ /* 0x000fc6000bf05070 */
[----:B------:R-:W-:Y:S01]  /*4410*/  PLOP3.LUT P0, PT, PT, PT, UP3, 0x80, 0x8 ;  /* 0x000000000008781c */ /* 0x000fe20003f0f038 */
[----:B------:R-:W-:-:S04]  /*4420*/  UISETP.NE.AND.EX UP0, UPT, UR19, URZ, UPT, UP0 ;  /* 0x000000ff1300728c */ /* 0x000fc8000bf05300 */
        /* <DEDUP_REMOVED lines=15> */
[C---:B------:R-:W-:Y:S02]  /*4520*/  ISETP.GE.U32.AND P1, PT, R3.reuse, 0x100, PT ;  /* 0x000001000300780c */ /* 0x040fe40003f26070 */
[----:B------:R-:W-:Y:S02]  /*4530*/  ISETP.GE.U32.AND P2, PT, R3, 0x180, PT ;  /* 0x000001800300780c */ /* 0x000fe40003f46070 */
[----:B------:R-:W-:-:S07]  /*4540*/  LOP3.LUT R4, R4, 0xfffffffd, RZ, 0xc0, !PT ;  /* 0xfffffffd04047812 */ /* 0x000fce00078ec0ff */
[----:B0-----:R-:W0:Y:S01]  /*4550*/  @P0 LDC.64 R20, c[0x0][0x3b0] ;  /* 0x0000ec00ff140b82 */ /* 0x001e220000000a00 */
        /* <DEDUP_REMOVED lines=8> */
[----:B------:R-:W-:Y:S01]  /*45e0*/  LOP3.LUT R4, R4, 0xfffffff7, RZ, 0xc0, !PT ;  /* 0xfffffff704047812 */ /* 0x000fe200078ec0ff */
[----:B0-----:R-:W0:Y:S01]  /*45f0*/  @P2 LDC.64 R20, c[0x0][0x3b0] ;  /* 0x0000ec00ff142b82 */ /* 0x001e220000000a00 */
[C---:B------:R-:W-:Y:S01]  /*4600*/  ISETP.GE.U32.AND P0, PT, R3.reuse, 0x280, PT ;  /* 0x000002800300780c */ /* 0x040fe20003f06070 */
[C---:B-1----:R-:W-:Y:S01]  /*4610*/  @P1 IMAD.WIDE.U32 R180, R14.reuse, 0x4, R180 ;  /* 0x000000040eb41825 */ /* 0x042fe200078e00b4 */
[----:B------:R-:W-:Y:S02]  /*4620*/  @P1 IADD3 R14, PT, PT, R14, 0x80, RZ ;  /* 0x000000800e0e1810 */ /* 0x000fe40007ffe0ff */
[----:B------:R-:W-:Y:S02]  /*4630*/  @P2 LOP3.LUT R4, R4, 0x8, RZ, 0xfc, !PT ;  /* 0x0000000804042812 */ /* 0x000fe400078efcff */
[----:B------:R1:W5:Y:S02]  /*4640*/  @P1 LDG.E R6, desc[UR6][R180.64] ;  /* 0x00000006b4061981 */ /* 0x000364000c1e1900 */
[----:B------:R-:W-:Y:S01]  /*4650*/  LOP3.LUT R4, R4, 0xfffffffe, RZ, 0xc0, !PT ;  /* 0xfffffffe04047812 */ /* 0x000fe200078ec0ff */
[----:B-1----:R-:W1:Y:S01]  /*4660*/  @P3 LDC.64 R180, c[0x0][0x3b0] ;  /* 0x0000ec00ffb43b82 */ /* 0x002e620000000a00 */
[----:B0-----:R-:W-:Y:S01]  /*4670*/  @P2 IMAD.WIDE.U32 R20, R14, 0x4, R20 ;  /* 0x000000040e142825 */ /* 0x001fe200078e0014 */
[----:B------:R-:W-:-:S02]  /*4680*/  ISETP.GE.U32.AND P1, PT, R3, 0x300, PT ;  /* 0x000003000300780c */ /* 0x000fc40003f26070 */
[----:B------:R-:W-:Y:S02]  /*4690*/  @P3 LOP3.LUT R4, R4, 0x1, RZ, 0xfc, !PT ;  /* 0x0000000104043812 */ /* 0x000fe400078efcff */
[----:B------:R0:W5:Y:S02]  /*46a0*/  @P2 LDG.E R7, desc[UR6][R20.64] ;  /* 0x0000000614072981 */ /* 0x000164000c1e1900 */
[----:B0-----:R-:W0:Y:S01]  /*46b0*/  @P0 LDC.64 R20, c[0x0][0x3b0] ;  /* 0x0000ec00ff140b82 */ /* 0x001e220000000a00 */
[----:B------:R-:W-:Y:S02]  /*46c0*/  @P2 IADD3 R14, PT, PT, R14, 0x80, RZ ;  /* 0x000000800e0e2810 */ /* 0x000fe40007ffe0ff */
[----:B------:R-:W-:-:S03]  /*46d0*/  ISETP.GE.U32.AND P2, PT, R3, 0x380, PT ;  /* 0x000003800300780c */ /* 0x000fc60003f46070 */
[C---:B-1----:R-:W-:Y:S01]  /*46e0*/  @P3 IMAD.WIDE.U32 R180, R14.reuse, 0x4, R180 ;  /* 0x000000040eb43825 */ /* 0x042fe200078e00b4 */
[----:B------:R-:W-:-:S04]  /*46f0*/  @P3 IADD3 R14, PT, PT, R14, 0x80, RZ ;  /* 0x000000800e0e3810 */ /* 0x000fc80007ffe0ff */
[----:B------:R1:W5:Y:S02]  /*4700*/  @P3 LDG.E R8, desc[UR6][R180.64] ;  /* 0x00000006b4083981 */ /* 0x000364000c1e1900 */
[----:B-1----:R-:W1:Y:S01]  /*4710*/  @P1 LDC.64 R180, c[0x0][0x3b0] ;  /* 0x0000ec00ffb41b82 */ /* 0x002e620000000a00 */
[----:B0-----:R-:W-:-:S05]  /*4720*/  @P0 IMAD.WIDE.U32 R20, R14, 0x4, R20 ;  /* 0x000000040e140825 */ /* 0x001fca00078e0014 */
[----:B------:R0:W5:Y:S02]  /*4730*/  @P0 LDG.E R9, desc[UR6][R20.64] ;  /* 0x0000000614090981 */ /* 0x000164000c1e1900 */
[----:B0-----:R-:W0:Y:S01]  /*4740*/  @P2 LDC.64 R20, c[0x0][0x3b0] ;  /* 0x0000ec00ff142b82 */ /* 0x001e220000000a00 */
[----:B------:R-:W-:Y:S02]  /*4750*/  @P0 IADD3 R14, PT, PT, R14, 0x80, RZ ;  /* 0x000000800e0e0810 */ /* 0x000fe40007ffe0ff */
[----:B------:R-:W-:-:S03]  /*4760*/  ISETP.GE.U32.AND P3, PT, R3, 0x400, PT ;  /* 0x000004000300780c */ /* 0x000fc60003f66070 */
[C---:B-1----:R-:W-:Y:S01]  /*4770*/  @P1 IMAD.WIDE.U32 R180, R14.reuse, 0x4, R180 ;  /* 0x000000040eb41825 */ /* 0x042fe200078e00b4 */
[----:B------:R-:W-:Y:S02]  /*4780*/  @P1 IADD3 R14, PT, PT, R14, 0x80, RZ ;  /* 0x000000800e0e1810 */ /* 0x000fe40007ffe0ff */
[----:B------:R-:W-:Y:S02]  /*4790*/  ISETP.GE.U32.AND P4, PT, R3, 0x480, PT ;  /* 0x000004800300780c */ /* 0x000fe40003f86070 */
[----:B------:R1:W5:Y:S11]  /*47a0*/  @P1 LDG.E R10, desc[UR6][R180.64] ;  /* 0x00000006b40a1981 */ /* 0x000376000c1e1900 */
[----:B-1----:R-:W1:Y:S01]  /*47b0*/  @P4 LDC.64 R180, c[0x0][0x3b0] ;  /* 0x0000ec00ffb44b82 */ /* 0x002e620000000a00 */
[----:B0-----:R-:W-:-:S05]  /*47c0*/  @P2 IMAD.WIDE.U32 R20, R14, 0x4, R20 ;  /* 0x000000040e142825 */ /* 0x001fca00078e0014 */
[----:B------:R0:W5:Y:S02]  /*47d0*/  @P2 LDG.E R11, desc[UR6][R20.64] ;  /* 0x00000006140b2981 */ /* 0x000164000c1e1900 */
[----:B0-----:R-:W0:Y:S01]  /*47e0*/  @P3 LDC.64 R20, c[0x0][0x3b0] ;  /* 0x0000ec00ff143b82 */ /* 0x001e220000000a00 */
[----:B------:R-:W-:-:S05]  /*47f0*/  @P2 IADD3 R14, PT, PT, R14, 0x80, RZ ;  /* 0x000000800e0e2810 */ /* 0x000fca0007ffe0ff */
[C---:B0-----:R-:W-:Y:S01]  /*4800*/  @P3 IMAD.WIDE.U32 R20, R14.reuse, 0x4, R20 ;  /* 0x000000040e143825 */ /* 0x041fe200078e0014 */
[----:B------:R-:W-:-:S04]  /*4810*/  @P3 IADD3 R14, PT, PT, R14, 0x80, RZ ;  /* 0x000000800e0e3810 */ /* 0x000fc80007ffe0ff */
[----:B------:R1:W5:Y:S02]  /*4820*/  @P3 LDG.E R12, desc[UR6][R20.64] ;  /* 0x00000006140c3981 */ /* 0x000364000c1e1900 */
[----:B-1----:R-:W-:-:S05]  /*4830*/  @P4 IMAD.WIDE.U32 R20, R14, 0x4, R180 ;  /* 0x000000040e144825 */ /* 0x002fca00078e00b4 */
[----:B------:R2:W5:Y:S01]  /*4840*/  @P4 LDG.E R13, desc[UR6][R20.64] ;  /* 0x00000006140d4981 */ /* 0x000562000c1e1900 */
[----:B------:R-:W-:Y:S02]  /*4850*/  ISETP.GE.U32.AND P5, PT, R3, 0x500, PT ;  /* 0x000005000300780c */ /* 0x000fe40003fa6070 */
[----:B------:R-:W-:Y:S02]  /*4860*/  LOP3.LUT R4, R4, 0xffffffef, RZ, 0xc0, !PT ;  /* 0xffffffef04047812 */ /* 0x000fe400078ec0ff */
[----:B------:R-:W-:Y:S02]  /*4870*/  @P4 IADD3 R14, PT, PT, R14, 0x80, RZ ;  /* 0x000000800e0e4810 */ /* 0x000fe40007ffe0ff */
[----:B------:R-:W-:Y:S02]  /*4880*/  MOV R188, RZ ;  /* 0x000000ff00bc7202 */ /* 0x000fe40000000f00 */
[----:B------:R-:W-:-:S05]  /*4890*/  MOV R23, RZ ;  /* 0x000000ff00177202 */ /* 0x000fca0000000f00 */
[----:B------:R-:W-:Y:S01]  /*48a0*/  @P5 LOP3.LUT R4, R4, 0x10, RZ, 0xfc, !PT ;  /* 0x0000001004045812 */ /* 0x000fe200078efcff */
[----:B--2---:R-:W-:Y:S06]  /*48b0*/  @!P5 BRA `(.L_x_17103) ;  /* 0x0000000400d0d947 */ /* 0x004fec0003800000 */
[----:B------:R-:W0:Y:S02]  /*48c0*/  LDC.64 R20, c[0x0][0x3b0] ;  /* 0x0000ec00ff147b82 */ /* 0x000e240000000a00 */
[----:B0-----:R-:W-:-:S05]  /*48d0*/  IMAD.WIDE.U32 R20, R14, 0x4, R20 ;  /* 0x000000040e147825 */ /* 0x001fca00078e0014 */
[----:B------:R2:W5:Y:S01]  /*48e0*/  LDG.E R2, desc[UR6][R20.64] ;  /* 0x0000000614027981 */ /* 0x000562000c1e1900 */
[----:B------:R-:W-:Y:S05]  /*48f0*/  BRA `(.L_x_17103) ;  /* 0x0000000400c07947 */ /* 0x000fea0003800000 */
.L_x_17104:
        /* <DEDUP_REMOVED lines=19> */
[----:B------:R1:W5:Y:S01]  /*4a30*/  @P1 LDG.E R6, desc[UR6][R180.64] ;  /* 0x00000006b4061981 */ /* 0x000362000c1e1900 */
[----:B------:R-:W-:-:S02]  /*4a40*/  ISETP.GE.U32.AND P3, PT, R3, 0x400, PT ;  /* 0x000004000300780c */ /* 0x000fc40003f66070 */
[C---:B------:R-:W-:Y:S02]  /*4a50*/  ISETP.GE.U32.AND P4, PT, R3.reuse, 0x480, PT ;  /* 0x000004800300780c */ /* 0x040fe40003f86070 */
[----:B------:R-:W-:Y:S01]  /*4a60*/  LOP3.LUT R4, R4, 0xfffffffe, RZ, 0xc0, !PT ;  /* 0xfffffffe04047812 */ /* 0x000fe200078ec0ff */
[----:B-1----:R-:W1:Y:S01]  /*4a70*/  @P6 LDC.64 R180, c[0x0][0x3b0] ;  /* 0x0000ec00ffb46b82 */ /* 0x002e620000000a00 */
[----:B0-----:R-:W-:Y:S01]  /*4a80*/  @P2 IMAD.WIDE.U32 R20, R14, 0x4, R20 ;  /* 0x000000040e142825 */ /* 0x001fe200078e0014 */
[C---:B------:R-:W-:Y:S02]  /*4a90*/  ISETP.GE.U32.AND P1, PT, R3.reuse, 0x300, PT ;  /* 0x000003000300780c */ /* 0x040fe40003f26070 */
[----:B------:R-:W-:Y:S02]  /*4aa0*/  ISETP.GE.U32.AND P5, PT, R3, 0x500, PT ;  /* 0x000005000300780c */ /* 0x000fe40003fa6070 */
[----:B------:R0:W5:Y:S01]  /*4ab0*/  @P2 LDG.E R7, desc[UR6][R20.64] ;  /* 0x0000000614072981 */ /* 0x000162000c1e1900 */
[----:B------:R-:W-:Y:S01]  /*4ac0*/  @P6 LOP3.LUT R4, R4, 0x1, RZ, 0xfc, !PT ;  /* 0x0000000104046812 */ /* 0x000fe200078efcff */
[----:B0-----:R-:W0:Y:S01]  /*4ad0*/  @P0 LDC.64 R20, c[0x0][0x3b0] ;  /* 0x0000ec00ff140b82 */ /* 0x001e220000000a00 */
[----:B------:R-:W-:-:S02]  /*4ae0*/  @P2 IADD3 R14, PT, PT, R14, 0x80, RZ ;  /* 0x000000800e0e2810 */ /* 0x000fc40007ffe0ff */
[----:B------:R-:W-:-:S03]  /*4af0*/  ISETP.GE.U32.AND P2, PT, R3, 0x380, PT ;  /* 0x000003800300780c */ /* 0x000fc60003f46070 */
[C---:B-1----:R-:W-:Y:S01]  /*4b00*/  @P6 IMAD.WIDE.U32 R180, R14.reuse, 0x4, R180 ;  /* 0x000000040eb46825 */ /* 0x042fe200078e00b4 */
[----:B------:R-:W-:Y:S02]  /*4b10*/  @P6 IADD3 R14, PT, PT, R14, 0x80, RZ ;  /* 0x000000800e0e6810 */ /* 0x000fe40007ffe0ff */
[----:B------:R-:W1:Y:S02]  /*4b20*/  @P5 LDC.64 R182, c[0x0][0x3b0] ;  /* 0x0000ec00ffb65b82 */ /* 0x000e640000000a00 */
[----:B------:R2:W5:Y:S06]  /*4b30*/  @P6 LDG.E R8, desc[UR6][R180.64] ;  /* 0x00000006b4086981 */ /* 0x00056c000c1e1900 */
[----:B--2---:R-:W2:Y:S01]  /*4b40*/  @P1 LDC.64 R180, c[0x0][0x3b0] ;  /* 0x0000ec00ffb41b82 */ /* 0x004ea20000000a00 */
[----:B0-----:R-:W-:-:S05]  /*4b50*/  @P0 IMAD.WIDE.U32 R20, R14, 0x4, R20 ;  /* 0x000000040e140825 */ /* 0x001fca00078e0014 */
[----:B------:R0:W5:Y:S02]  /*4b60*/  @P0 LDG.E R9, desc[UR6][R20.64] ;  /* 0x0000000614090981 */ /* 0x000164000c1e1900 */
[----:B0-----:R-:W0:Y:S01]  /*4b70*/  @P2 LDC.64 R20, c[0x0][0x3b0] ;  /* 0x0000ec00ff142b82 */ /* 0x001e220000000a00 */
[----:B------:R-:W-:-:S05]  /*4b80*/  @P0 IADD3 R14, PT, PT, R14, 0x80, RZ ;  /* 0x000000800e0e0810 */ /* 0x000fca0007ffe0ff */
[C---:B--2---:R-:W-:Y:S01]  /*4b90*/  @P1 IMAD.WIDE.U32 R180, R14.reuse, 0x4, R180 ;  /* 0x000000040eb41825 */ /* 0x044fe200078e00b4 */
[----:B------:R-:W-:-:S04]  /*4ba0*/  @P1 IADD3 R14, PT, PT, R14, 0x80, RZ ;  /* 0x000000800e0e1810 */ /* 0x000fc80007ffe0ff */
[----:B------:R2:W5:Y:S01]  /*4bb0*/  @P1 LDG.E R10, desc[UR6][R180.64] ;  /* 0x00000006b40a1981 */ /* 0x000562000c1e1900 */
[----:B------:R-:W-:Y:S01]  /*4bc0*/  LOP3.LUT R4, R4, 0xffffffbf, RZ, 0xc0, !PT ;  /* 0xffffffbf04047812 */ /* 0x000fe200078ec0ff */
[----:B--2---:R-:W2:Y:S01]  /*4bd0*/  @P3 LDC.64 R180, c[0x0][0x3b0] ;  /* 0x0000ec00ffb43b82 */ /* 0x004ea20000000a00 */
[----:B0-----:R-:W-:-:S05]  /*4be0*/  @P2 IMAD.WIDE.U32 R20, R14, 0x4, R20 ;  /* 0x000000040e142825 */ /* 0x001fca00078e0014 */
[----:B------:R0:W5:Y:S01]  /*4bf0*/  @P2 LDG.E R11, desc[UR6][R20.64] ;  /* 0x00000006140b2981 */ /* 0x000162000c1e1900 */
[----:B------:R-:W-:Y:S01]  /*4c00*/  @P6 LOP3.LUT R4, R4, 0x40, RZ, 0xfc, !PT ;  /* 0x0000004004046812 */ /* 0x000fe200078efcff */
[----:B0-----:R-:W0:Y:S03]  /*4c10*/  @P4 LDC.64 R20, c[0x0][0x3b0] ;  /* 0x0000ec00ff144b82 */ /* 0x001e260000000a00 */
[C---:B------:R-:W-:Y:S02]  /*4c20*/  LOP3.LUT P6, RZ, R4.reuse, 0x4, RZ, 0xc0, !PT ;  /* 0x0000000404ff7812 */ /* 0x040fe400078cc0ff */
[----:B------:R-:W-:Y:S02]  /*4c30*/  LOP3.LUT R4, R4, 0xffffff7f, RZ, 0xc0, !PT ;  /* 0xffffff7f04047812 */ /* 0x000fe400078ec0ff */
[----:B------:R-:W-:Y:S02]  /*4c40*/  @P2 IADD3 R14, PT, PT, R14, 0x80, RZ ;  /* 0x000000800e0e2810 */ /* 0x000fe40007ffe0ff */
[----:B------:R-:W-:-:S03]  /*4c50*/  @P0 LOP3.LUT R4, R4, 0x80, RZ, 0xfc, !PT ;  /* 0x0000008004040812 */ /* 0x000fc600078efcff */
[----:B--2---:R-:W-:Y:S01]  /*4c60*/  @P3 IMAD.WIDE.U32 R184, R14, 0x4, R180 ;  /* 0x000000040eb83825 */ /* 0x004fe200078e00b4 */
[----:B------:R-:W-:Y:S02]  /*4c70*/  LOP3.LUT P0, RZ, R4, 0x2, RZ, 0xc0, !PT ;  /* 0x0000000204ff7812 */ /* 0x000fe4000780c0ff */
[----:B------:R-:W-:Y:S02]  /*4c80*/  @P3 IADD3 R14, PT, PT, R14, 0x80, RZ ;  /* 0x000000800e0e3810 */ /* 0x000fe40007ffe0ff */
[----:B------:R-:W5:Y:S03]  /*4c90*/  @P3 LDG.E R12, desc[UR6][R184.64] ;  /* 0x00000006b80c3981 */ /* 0x000f66000c1e1900 */
[C---:B0-----:R-:W-:Y:S01]  /*4ca0*/  @P4 IMAD.WIDE.U32 R180, R14.reuse, 0x4, R20 ;  /* 0x000000040eb44825 */ /* 0x041fe200078e0014 */
[----:B------:R-:W-:-:S05]  /*4cb0*/  @P4 IADD3 R14, PT, PT, R14, 0x80, RZ ;  /* 0x000000800e0e4810 */ /* 0x000fca0007ffe0ff */
[----:B------:R-:W0:Y:S01]  /*4cc0*/  @P0 LDC.64 R186, c[0x0][0x438] ;  /* 0x00010e00ffba0b82 */ /* 0x000e220000000a00 */
[----:B------:R-:W-:Y:S01]  /*4cd0*/  LOP3.LUT R4, R4, 0xffffffdf, RZ, 0xc0, !PT ;  /* 0xffffffdf04047812 */ /* 0x000fe200078ec0ff */
[----:B------:R-:W5:Y:S01]  /*4ce0*/  @P4 LDG.E R13, desc[UR6][R180.64] ;  /* 0x00000006b40d4981 */ /* 0x000f62000c1e1900 */
[----:B-1----:R-:W-:-:S05]  /*4cf0*/  @P5 IMAD.WIDE.U32 R20, R14, 0x4, R182 ;  /* 0x000000040e145825 */ /* 0x002fca00078e00b6 */
[----:B------:R1:W5:Y:S02]  /*4d00*/  @P5 LDG.E R2, desc[UR6][R20.64] ;  /* 0x0000000614025981 */ /* 0x000364000c1e1900 */
[----:B-1----:R-:W1:Y:S01]  /*4d10*/  @P6 LDC.64 R20, c[0x0][0x438] ;  /* 0x00010e00ff146b82 */ /* 0x002e620000000a00 */
[----:B------:R-:W-:-:S04]  /*4d20*/  @P1 LOP3.LUT R4, R4, 0x20, RZ, 0xfc, !PT ;  /* 0x0000002004041812 */ /* 0x000fc800078efcff */
[C---:B------:R-:W-:Y:S01]  /*4d30*/  LOP3.LUT P1, RZ, R4.reuse, 0x8, RZ, 0xc0, !PT ;  /* 0x0000000804ff7812 */ /* 0x040fe2000782c0ff */
[C---:B0-----:R-:W-:Y:S01]  /*4d40*/  @P0 IMAD.WIDE.U32 R180, R23.reuse, 0x10, R186 ;  /* 0x0000001017b40825 */ /* 0x041fe200078e00ba */
[----:B------:R-:W-:Y:S02]  /*4d50*/  @P0 IADD3 R23, PT, PT, R23, 0x80, RZ ;  /* 0x0000008017170810 */ /* 0x000fe40007ffe0ff */
[----:B------:R-:W-:Y:S02]  /*4d60*/  LOP3.LUT R4, R4, 0xffffffef, RZ, 0xc0, !PT ;  /* 0xffffffef04047812 */ /* 0x000fe400078ec0ff */
[----:B------:R0:W5:Y:S02]  /*4d70*/  @P0 LDG.E.128 R128, desc[UR6][R180.64] ;  /* 0x00000006b4800981 */ /* 0x000164000c1e1d00 */
[----:B------:R-:W-:-:S05]  /*4d80*/  @P5 LOP3.LUT R4, R4, 0x10, RZ, 0xfc, !PT ;  /* 0x0000001004045812 */ /* 0x000fca00078efcff */
[----:B0-----:R-:W0:Y:S01]  /*4d90*/  @P1 LDC.64 R180, c[0x0][0x438] ;  /* 0x00010e00ffb41b82 */ /* 0x001e220000000a00 */
[C---:B-1----:R-:W-:Y:S01]  /*4da0*/  @P6 IMAD.WIDE.U32 R20, R23.reuse, 0x10, R20 ;  /* 0x0000001017146825 */ /* 0x042fe200078e0014 */
[----:B------:R-:W-:-:S04]  /*4db0*/  @P6 IADD3 R23, PT, PT, R23, 0x80, RZ ;  /* 0x0000008017176810 */ /* 0x000fc80007ffe0ff */
[----:B------:R1:W5:Y:S01]  /*4dc0*/  @P6 LDG.E.128 R24, desc[UR6][R20.64] ;  /* 0x0000000614186981 */ /* 0x000362000c1e1d00 */
[C---:B------:R-:W-:Y:S02]  /*4dd0*/  LOP3.LUT P6, RZ, R4.reuse, 0x40, RZ, 0xc0, !PT ;  /* 0x0000004004ff7812 */ /* 0x040fe400078cc0ff */
[----:B------:R-:W-:-:S11]  /*4de0*/  LOP3.LUT P0, RZ, R4, 0x80, RZ, 0xc0, !PT ;  /* 0x0000008004ff7812 */ /* 0x000fd6000780c0ff */
[----:B-1----:R-:W1:Y:S01]  /*4df0*/  @P6 LDC.64 R20, c[0x0][0x438] ;  /* 0x00010e00ff146b82 */ /* 0x002e620000000a00 */
[----:B0-----:R-:W-:-:S07]  /*4e00*/  @P1 IMAD.WIDE.U32 R180, R23, 0x10, R180 ;  /* 0x0000001017b41825 */ /* 0x001fce00078e00b4 */
[----:B------:R-:W0:Y:S01]  /*4e10*/  @P0 LDC.64 R182, c[0x0][0x438] ;  /* 0x00010e00ffb60b82 */ /* 0x000e220000000a00 */
[----:B------:R2:W5:Y:S01]  /*4e20*/  @P1 LDG.E.128 R140, desc[UR6][R180.64] ;  /* 0x00000006b48c1981 */ /* 0x000562000c1e1d00 */
[----:B------:R-:W-:Y:S02]  /*4e30*/  @P1 IADD3 R23, PT, PT, R23, 0x80, RZ ;  /* 0x0000008017171810 */ /* 0x000fe40007ffe0ff */
[----:B------:R-:W-:-:S03]  /*4e40*/  LOP3.LUT P1, RZ, R4, 0x20, RZ, 0xc0, !PT ;  /* 0x0000002004ff7812 */ /* 0x000fc6000782c0ff */
[C---:B-1----:R-:W-:Y:S01]  /*4e50*/  @P6 IMAD.WIDE.U32 R20, R23.reuse, 0x10, R20 ;  /* 0x0000001017146825 */ /* 0x042fe200078e0014 */
[----:B------:R-:W-:-:S09]  /*4e60*/  @P6 IADD3 R23, PT, PT, R23, 0x80, RZ ;  /* 0x0000008017176810 */ /* 0x000fd20007ffe0ff */
[----:B--2---:R-:W1:Y:S01]  /*4e70*/  @P1 LDC.64 R180, c[0x0][0x438] ;  /* 0x00010e00ffb41b82 */ /* 0x004e620000000a00 */
[----:B------:R0:W5:Y:S02]  /*4e80*/  @P6 LDG.E.128 R144, desc[UR6][R20.64] ;  /* 0x0000000614906981 */ /* 0x000164000c1e1d00 */
[C---:B0-----:R-:W-:Y:S01]  /*4e90*/  @P0 IMAD.WIDE.U32 R20, R23.reuse, 0x10, R182 ;  /* 0x0000001017140825 */ /* 0x041fe200078e00b6 */
[----:B------:R-:W-:-:S04]  /*4ea0*/  @P0 IADD3 R23, PT, PT, R23, 0x80, RZ ;  /* 0x0000008017170810 */ /* 0x000fc80007ffe0ff */
[----:B------:R-:W0:Y:S01]  /*4eb0*/  @P5 LDC.64 R182, c[0x0][0x438] ;  /* 0x00010e00ffb65b82 */ /* 0x000e220000000a00 */
[----:B------:R2:W5:Y:S07]  /*4ec0*/  @P0 LDG.E.128 R148, desc[UR6][R20.64] ;  /* 0x0000000614940981 */ /* 0x00056e000c1e1d00 */
[----:B--2---:R-:W2:Y:S01]  /*4ed0*/  @P2 LDC.64 R20, c[0x0][0x438] ;  /* 0x00010e00ff142b82 */ /* 0x004ea20000000a00 */
[C---:B-1----:R-:W-:Y:S01]  /*4ee0*/  @P1 IMAD.WIDE.U32 R180, R23.reuse, 0x10, R180 ;  /* 0x0000001017b41825 */ /* 0x042fe200078e00b4 */
[----:B------:R-:W-:-:S04]  /*4ef0*/  @P1 IADD3 R23, PT, PT, R23, 0x80, RZ ;  /* 0x0000008017171810 */ /* 0x000fc80007ffe0ff */
[----:B------:R1:W5:Y:S02]  /*4f00*/  @P1 LDG.E.128 R152, desc[UR6][R180.64] ;  /* 0x00000006b4981981 */ /* 0x000364000c1e1d00 */
[----:B-1----:R-:W1:Y:S01]  /*4f10*/  @P3 LDC.64 R180, c[0x0][0x438] ;  /* 0x00010e00ffb43b82 */ /* 0x002e620000000a00 */
[----:B--2---:R-:W-:-:S05]  /*4f20*/  @P2 IMAD.WIDE.U32 R20, R23, 0x10, R20 ;  /* 0x0000001017142825 */ /* 0x004fca00078e0014 */
[----:B------:R2:W5:Y:S02]  /*4f30*/  @P2 LDG.E.128 R156, desc[UR6][R20.64] ;  /* 0x00000006149c2981 */ /* 0x000564000c1e1d00 */
        /* <DEDUP_REMOVED lines=10> */
[----:B------:R-:W-:Y:S02]  /*4fe0*/  MOV R188, RZ ;  /* 0x000000ff00bc7202 */ /* 0x000fe40000000f00 */
[----:B------:R-:W-:-:S07]  /*4ff0*/  MOV R23, RZ ;  /* 0x000000ff00177202 */ /* 0x000fce0000000f00 */
.L_x_17103:
[----:B------:R-:W-:Y:S05]  /*5000*/  BSYNC.RECONVERGENT B0 ;  /* 0x0000000000007941 */ /* 0x000fea0003800200 */
.L_x_17083:
[----:B------:R-:W4:Y:S01]  /*5010*/  SHFL.DOWN PT, R14, R188, 0x10, 0x1f ;  /* 0x0a001f00bc0e7f89 */ /* 0x000f2200000e0000 */
[----:B------:R-:W-:Y:S03]  /*5020*/  BSSY.RECONVERGENT B0, `(.L_x_17105) ;  /* 0x000001f000007945 */ /* 0x000fe60003800200 */
[----:B-12---:R-:W1:Y:S01]  /*5030*/  SHFL.DOWN PT, R20, R23, 0x10, 0x1f ;  /* 0x0a001f0017147f89 */ /* 0x006e6200000e0000 */
[----:B------:R-:W2:Y:S01]  /*5040*/  S2R R185, SR_TID.X ;  /* 0x0000000000b97919 */ /* 0x000ea20000002100 */
[----:B----4-:R-:W-:Y:S01]  /*5050*/  FADD.FTZ R14, R14, R188 ;  /* 0x000000bc0e0e7221 */ /* 0x010fe20000010000 */
[----:B-1----:R-:W-:-:S04]  /*5060*/  FADD.FTZ R23, R20, R23 ;  /* 0x0000001714177221 */ /* 0x002fc80000010000 */
[----:B------:R-:W1:Y:S01]  /*5070*/  SHFL.DOWN PT, R20, R14, 0x8, 0x1f ;  /* 0x09001f000e147f89 */ /* 0x000e6200000e0000 */
[----:B--2---:R-:W-:Y:S01]  /*5080*/  LOP3.LUT P5, RZ, R185, 0x1f, RZ, 0xc0, !PT ;  /* 0x0000001fb9ff7812 */ /* 0x004fe200078ac0ff */
        /* <DEDUP_REMOVED lines=8> */
[----:B------:R-:W2:Y:S01]  /*5110*/  SHFL.DOWN PT, R21, R23, 0x2, 0x1f ;  /* 0x08401f0017157f89 */ /* 0x000ea200000e0000 */
[----:B-1----:R-:W-:Y:S01]  /*5120*/  FADD.FTZ R14, R14, R20 ;  /* 0x000000140e0e7221 */ /* 0x002fe20000010000 */
[----:B--2---:R-:W-:-:S04]  /*5130*/  FADD.FTZ R21, R23, R21 ;  /* 0x0000001517157221 */ /* 0x004fc80000010000 */
[----:B------:R-:W1:Y:S02]  /*5140*/  SHFL.DOWN PT, R20, R14, 0x1, 0x1f ;  /* 0x08201f000e147f89 */ /* 0x000e6400000e0000 */
[----:B-1----:R-:W-:Y:S02]  /*5150*/  FADD.FTZ R20, R14, R20 ;  /* 0x000000140e147221 */ /* 0x002fe40000010000 */
[----:B------:R-:W1:Y:S02]  /*5160*/  SHFL.DOWN PT, R14, R21, 0x1, 0x1f ;  /* 0x08201f00150e7f89 */ /* 0x000e6400000e0000 */
[----:B-1----:R-:W-:Y:S01]  /*5170*/  FADD.FTZ R21, R21, R14 ;  /* 0x0000000e15157221 */ /* 0x002fe20000010000 */
        /* <DEDUP_REMOVED lines=9> */
.L_x_17106:
[----:B------:R-:W-:Y:S05]  /*5210*/  BSYNC.RECONVERGENT B0 ;  /* 0x0000000000007941 */ /* 0x000fea0003800200 */
.L_x_17105:
[----:B------:R-:W2:Y:S01]  /*5220*/  LDL.LU R184, [R1+0x2c] ;  /* 0x00002c0001b87983 */ /* 0x000ea20000300800 */
[----:B------:R-:W4:Y:S01]  /*5230*/  S2UR UR29, SR_CgaCtaId ;  /* 0x00000000001d79c3 */ /* 0x000f220000008800 */
[----:B------:R-:W-:Y:S01]  /*5240*/  UMOV UR4, 0x400 ;  /* 0x0000040000047882 */ /* 0x000fe20000000000 */
[----:B------:R-:W-:-:S06]  /*5250*/  @UP3 UIADD3 UR32, UPT, UPT, UR32, -0x1, URZ ;  /* 0xffffffff20203890 */ /* 0x000fcc000fffe0ff */
[----:B------:R-:W-:Y:S01]  /*5260*/  BAR.SYNC.DEFER_BLOCKING 0x0 ;  /* 0x0000000000007b1d */ /* 0x000fe20000010000 */
[----:B------:R-:W-:Y:S01]  /*5270*/  PLOP3.LUT P5, PT, PT, PT, UP3, 0x80, 0x8 ;  /* 0x000000000008781c */ /* 0x000fe20003faf038 */
[----:B------:R-:W-:Y:S01]  /*5280*/  @UP3 UIMAD UR32, UR32, UR5, URZ ;  /* 0x00000005202032a4 */ /* 0x000fe2000f8e02ff */
[----:B------:R-:W-:-:S03]  /*5290*/  LOP3.LUT P6, RZ, R4, 0x2, RZ, 0xc0, !PT ;  /* 0x0000000204ff7812 */ /* 0x000fc600078cc0ff */
[----:B------:R-:W-:Y:S01]  /*52a0*/  BSSY.RECONVERGENT B0, `(.L_x_17107) ;  /* 0x0000184000007945 */ /* 0x000fe20003800200 */
[----:B----4-:R-:W-:-:S04]  /*52b0*/  ULEA UR4, UR29, UR4, 0x18 ;  /* 0x000000041d047291 */ /* 0x010fc8000f8ec0ff */
[----:B------:R-:W-:Y:S02]  /*52c0*/  UIADD3 UR29, UPT, UPT, UR4, 0x5020, URZ ;  /* 0x00005020041d7890 */ /* 0x000fe4000fffe0ff */
[----:B------:R-:W-:-:S09]  /*52d0*/  @!UP1 UIADD3 UR29, UPT, UPT, UR4, 0x5000, URZ ;  /* 0x00005000041d9890 */ /* 0x000fd2000fffe0ff */
[----:B0-----:R-:W1:Y:S01]  /*52e0*/  LDS.128 R180, [UR29] ;  /* 0x0000001dffb47984 */ /* 0x001e620008000c00 */
[----:B------:R-:W-:Y:S02]  /*52f0*/  UIADD3 UR29, UPT, UPT, UR4, 0x5030, URZ ;  /* 0x00005030041d7890 */ /* 0x000fe4000fffe0ff */
[----:B------:R-:W-:Y:S02]  /*5300*/  @!UP1 UIADD3 UR29, UPT, UPT, UR4, 0x5010, URZ ;  /* 0x00005010041d9890 */ /* 0x000fe4000fffe0ff */
[----:B------:R-:W-:-:S04]  /*5310*/  @UP3 USHF.R.S32.HI UR4, URZ, 0x1f, UR32 ;  /* 0x0000001fff043899 */ /* 0x000fc80008011420 */
[----:B------:R-:W-:-:S06]  /*5320*/  @UP3 ULEA.HI UR4, UR4, UR32, URZ, 0x2 ;  /* 0x0000002004043291 */ /* 0x000fcc000f8f10ff */
[----:B------:R-:W-:Y:S01]  /*5330*/  MOV R23, UR4 ;  /* 0x0000000400177c02 */ /* 0x000fe20008000f00 */
[----:B-1----:R-:W-:Y:S01]  /*5340*/  FADD.FTZ R14, RZ, R180 ;  /* 0x000000b4ff0e7221 */ /* 0x002fe20000010000 */
[----:B------:R-:W-:-:S03]  /*5350*/  FADD.FTZ R20, RZ, R181 ;  /* 0x000000b5ff147221 */ /* 0x000fc60000010000 */
[----:B------:R-:W-:Y:S01]  /*5360*/  FADD.FTZ R14, R182, R14 ;  /* 0x0000000eb60e7221 */ /* 0x000fe20000010000 */
[----:B------:R-:W-:Y:S02]  /*5370*/  FADD.FTZ R20, R183, R20 ;  /* 0x00000014b7147221 */ /* 0x000fe40000010000 */
[----:B------:R-:W0:Y:S02]  /*5380*/  LDS.128 R180, [UR29] ;  /* 0x0000001dffb47984 */ /* 0x000e240008000c00 */
[----:B0-----:R-:W-:Y:S01]  /*5390*/  FADD.FTZ R14, R14, R180 ;  /* 0x000000b40e0e7221 */ /* 0x001fe20000010000 */
[----:B------:R-:W-:-:S03]  /*53a0*/  FADD.FTZ R20, R20, R181 ;  /* 0x000000b514147221 */ /* 0x000fc60000010000 */
[----:B------:R-:W-:Y:S01]  /*53b0*/  FADD.FTZ R21, R182, R14 ;  /* 0x0000000eb6157221 */ /* 0x000fe20000010000 */
[----:B------:R-:W-:Y:S02]  /*53c0*/  HFMA2 R14, -RZ, RZ, 0, 0 ;  /* 0x00000000ff0e7431 */ /* 0x000fe400000001ff */
[----:B------:R-:W-:Y:S01]  /*53d0*/  FADD.FTZ R20, R183, R20 ;  /* 0x00000014b7147221 */ /* 0x000fe20000010000 */
[----:B------:R-:W-:-:S03]  /*53e0*/  FMUL.FTZ R21, R21, UR26 ;  /* 0x0000001a15157c20 */ /* 0x000fc60008410000 */
[----:B------:R-:W-:Y:S01]  /*53f0*/  FMUL.FTZ R20, R20, UR26 ;  /* 0x0000001a14147c20 */ /* 0x000fe20008410000 */
[----:B------:R-:W-:Y:S02]  /*5400*/  @P5 LEA.HI.SX32 R14, R23, R185, 0x1e ;  /* 0x000000b9170e5211 */ /* 0x000fe400078ff2ff */
[----:B------:R-:W-:Y:S02]  /*5410*/  ISETP.NE.AND P5, PT, RZ, UR25, PT ;  /* 0x00000019ff007c0c */ /* 0x000fe4000bfa5270 */
[----:B------:R-:W-:Y:S02]  /*5420*/  R2UR UR29, R20 ;  /* 0x00000000141d72ca */ /* 0x000fe400000e0000 */
[----:B------:R-:W-:-:S04]  /*5430*/  FSEL R21, R21, RZ, !P5 ;  /* 0x000000ff15157208 */ /* 0x000fc80006800000 */
[----:B------:R-:W-:Y:S02]  /*5440*/  R2UR UR30, R21 ;  /* 0x00000000151e72ca */ /* 0x000fe400000e0000 */
[----:B--2---:R-:W-:Y:S01]  /*5450*/  MOV R23, R184 ;  /* 0x000000b800177202 */ /* 0x004fe20000000f00 */
[----:B------:R-:W-:-:S12]  /*5460*/  @!P6 BRA `(.L_x_17108) ;  /* 0x00000014009ce947 */ /* 0x000fd80003800000 */
[----:B------:R-:W-:-:S04]  /*5470*/  UISETP.NE.U32.AND UP0, UPT, UR18, URZ, UPT ;  /* 0x000000ff1200728c */ /* 0x000fc8000bf05070 */
[----:B------:R-:W-:Y:S01]  /*5480*/  UISETP.NE.AND.EX UP0, UPT, UR19, URZ, UPT, UP0 ;  /* 0x000000ff1300728c */ /* 0x000fe2000bf05300 */
[----:B------:R-:W-:Y:S10]  /*5490*/  BRA.U !UP3, `(.L_x_17109) ;  /* 0x000000010b0c7547 */ /* 0x000ff4000b800000 */
[----:B------:R-:W0:Y:S02]  /*54a0*/  LDC.64 R20, c[0x0][0x390] ;  /* 0x0000e400ff147b82 */ /* 0x000e240000000a00 */
[----:B0-----:R-:W-:-:S05]  /*54b0*/  IMAD.WIDE.U32 R20, R14, 0x10, R20 ;  /* 0x000000100e147825 */ /* 0x001fca00078e0014 */
[----:B------:R0:W5:Y:S02]  /*54c0*/  LDG.E.128 R172, desc[UR6][R20.64] ;  /* 0x0000000614ac7981 */ /* 0x000164000c1e1d00 */
.L_x_17109:
[----:B------:R-:W-:Y:S04]  /*54d0*/  BSSY.RECONVERGENT B1, `(.L_x_17110) ;  /* 0x0000153000017945 */ /* 0x000fe80003800200 */
[----:B------:R-:W-:Y:S05]  /*54e0*/  BRA.U UP0, `(.L_x_17111) ;  /* 0x00000009009c7547 */ /* 0x000fea000b800000 */
[----:B0-----:R-:W-:Y:S02]  /*54f0*/  MOV R21, UR20 ;  /* 0x0000001400157c02 */ /* 0x001fe40008000f00 */
[----:B------:R-:W-:Y:S02]  /*5500*/  MOV R20, UR21 ;  /* 0x0000001500147c02 */ /* 0x000fe40008000f00 */
[----:B------:R-:W-:-:S04]  /*5510*/  ISETP.NE.U32.AND P5, PT, R21, RZ, PT ;  /* 0x000000ff1500720c */ /* 0x000fc80003fa5070 */
[----:B------:R-:W-:-:S13]  /*5520*/  ISETP.NE.AND.EX P5, PT, R20, RZ, PT, P5 ;  /* 0x000000ff1400720c */ /* 0x000fda0003fa5350 */
[----:B------:R-:W-:Y:S05]  /*5530*/  @P5 BRA `(.L_x_17112) ;  /* 0x0000000400205947 */ /* 0x000fea0003800000 */
[----:B------:R-:W-:Y:S05]  /*5540*/  BRA.U !UP3, `(.L_x_17113) ;  /* 0x000000010b407547 */ /* 0x000fea000b800000 */
[----:B------:R-:W2:Y:S01]  /*5550*/  LDL.S16 R181, [R1+0xbe] ;  /* 0x0000be0001b57983 */ /* 0x000ea20000100600 */
        /* <DEDUP_REMOVED lines=8> */
[----:B------:R-:W-:-:S04]  /*55e0*/  FMUL.FTZ R180, R176, UR16 ;  /* 0x00000010b0b47c20 */ /* 0x000fc80008410000 */
[----:B------:R-:W-:-:S05]  /*55f0*/  FMUL.FTZ R176, R172, R180 ;  /* 0x000000b4acb07220 */ /* 0x000fca0000410000 */
[----:B------:R-:W-:-:S05]  /*5600*/  FSEL R176, R176, RZ, P5 ;  /* 0x000000ffb0b07208 */ /* 0x000fca0002800000 */
[----:B------:R-:W-:Y:S01]  /*5610*/  FADD.FTZ R88, R88, R176 ;  /* 0x000000b058587221 */ /* 0x000fe20000010000 */
[----:B------:R-:W-:Y:S02]  /*5620*/  HFMA2 R176, -RZ, RZ, 0, 0 ;  /* 0x00000000ffb07431 */ /* 0x000fe400000001ff */
[----:B--2---:R-:W-:-:S05]  /*5630*/  @P5 HADD2.F32 R181, -RZ, R181.H0_H0 ;  /* 0x200000b5ffb55230 */ /* 0x004fca0000004100 */
[----:B------:R-:W-:-:S07]  /*5640*/  @P5 FMUL.FTZ R176, R180, R181 ;  /* 0x000000b5b4b05220 */ /* 0x000fce0000410000 */
.L_x_17113:
        /* <DEDUP_REMOVED lines=14> */
[----:B------:R-:W-:Y:S01]  /*5730*/  MOV R177, RZ ;  /* 0x000000ff00b17202 */ /* 0x000fe20000000f00 */
[----:B--2---:R-:W-:-:S05]  /*5740*/  @P5 HADD2.F32 R181, -RZ, R181.H0_H0 ;  /* 0x200000b5ffb55230 */ /* 0x004fca0000004100 */
[----:B------:R-:W-:-:S07]  /*5750*/  @P5 FMUL.FTZ R177, R180, R181 ;  /* 0x000000b5b4b15220 */ /* 0x000fce0000410000 */
.L_x_17114:
        /* <DEDUP_REMOVED lines=17> */
.L_x_17115:
[----:B------:R-:W-:Y:S05]  /*5870*/  BRA.U !UP3, `(.L_x_17116) ;  /* 0x000000110b607547 */ /* 0x000fea000b800000 */
[----:B------:R-:W2:Y:S04]  /*5880*/  LDL R181, [R1+0x28] ;  /* 0x0000280001b57983 */ /* 0x000ea80000100800 */
[----:B------:R-:W4:Y:S01]  /*5890*/  LDL R180, [R1] ;  /* 0x0000000001b47983 */ /* 0x000f220000100800 */
[----:B------:R-:W-:Y:S02]  /*58a0*/  MOV R179, UR29 ;  /* 0x0000001d00b37c02 */ /* 0x000fe40008000f00 */
[----:B------:R-:W-:-:S03]  /*58b0*/  ISETP.LT.AND P5, PT, RZ, UR28, PT ;  /* 0x0000001cff007c0c */ /* 0x000fc6000bfa1270 */
[----:B--2---:R-:W-:-:S04]  /*58c0*/  FFMA.FTZ R179, R181, R179, UR30 ;  /* 0x0000001eb5b37e23 */ /* 0x004fc800080100b3 */
[----:B----4-:R-:W-:-:S04]  /*58d0*/  FADD.FTZ R179, R180, -R179 ;  /* 0x800000b3b4b37221 */ /* 0x010fc80000010000 */
[----:B------:R-:W-:-:S05]  /*58e0*/  FMUL.FTZ R179, R179, UR27 ;  /* 0x0000001bb3b37c20 */ /* 0x000fca0008410000 */
[----:B------:R-:W-:Y:S02]  /*58f0*/  FSEL R179, R179, RZ, P5 ;  /* 0x000000ffb3b37208 */ /* 0x000fe40002800000 */
[----:B-----5:R-:W-:-:S03]  /*5900*/  ISETP.GE.U32.AND P5, PT, R5, 0x1000000, PT ;  /* 0x010000000500780c */ /* 0x020fc60003fa6070 */
[----:B------:R-:W-:-:S04]  /*5910*/  FMUL.FTZ R179, R179, UR17 ;  /* 0x00000011b3b37c20 */ /* 0x000fc80008410000 */
        /* <DEDUP_REMOVED lines=9> */
[----:B------:R-:W-:Y:S06]  /*59b0*/  BRA `(.L_x_17116) ;  /* 0x0000001000107947 */ /* 0x000fec0003800000 */
.L_x_17112:
[----:B------:R-:W-:Y:S05]  /*59c0*/  BRA.U !UP3, `(.L_x_17117) ;  /* 0x000000010b447547 */ /* 0x000fea000b800000 */
[----:B------:R-:W2:Y:S01]  /*59d0*/  LDL.S16 R181, [R1+0xbe] ;  /* 0x0000be0001b57983 */ /* 0x000ea20000100600 */
[----:B------:R-:W-:Y:S01]  /*59e0*/  MOV R136, UR29 ;  /* 0x0000001d00887c02 */ /* 0x000fe20008000f00 */
[----:B------:R-:W-:Y:S01]  /*59f0*/  HFMA2 R176, -RZ, RZ, 0, 0 ;  /* 0x00000000ffb07431 */ /* 0x000fe200000001ff */
        /* <DEDUP_REMOVED lines=11> */
[----:B--2---:R-:W-:-:S05]  /*5ab0*/  PRMT R180, R181, 0x7610, R180 ;  /* 0x00007610b5b47816 */ /* 0x004fca00000000b4 */
[----:B------:R-:W-:-:S05]  /*5ac0*/  @P5 HADD2.F32 R137, -RZ, R180.H0_H0 ;  /* 0x200000b4ff895230 */ /* 0x000fca0000004100 */
[----:B------:R-:W-:-:S07]  /*5ad0*/  @P5 FMUL.FTZ R176, R137, R136 ;  /* 0x0000008889b05220 */ /* 0x000fce0000410000 */
.L_x_17117:
[----:B------:R-:W-:Y:S05]  /*5ae0*/  BRA.U !UP3, `(.L_x_17118) ;  /* 0x000000010b447547 */ /* 0x000fea000b800000 */
[----:B------:R-:W2:Y:S01]  /*5af0*/  LDL.S16 R136, [R1+0xbc] ;  /* 0x0000bc0001887983 */ /* 0x000ea20000100600 */
[----:B------:R-:W-:Y:S02]  /*5b00*/  ISETP.LT.AND P5, PT, RZ, UR28, PT ;  /* 0x0000001cff007c0c */ /* 0x000fe4000bfa1270 */
[----:B------:R-:W-:Y:S02]  /*5b10*/  MOV R177, RZ ;  /* 0x000000ff00b17202 */ /* 0x000fe40000000f00 */
[----:B--2---:R-:W-:Y:S02]  /*5b20*/  PRMT R138, R136, 0x7610, R138 ;  /* 0x00007610888a7816 */ /* 0x004fe4000000008a */
[----:B------:R-:W-:-:S05]  /*5b30*/  MOV R136, UR29 ;  /* 0x0000001d00887c02 */ /* 0x000fca0008000f00 */
        /* <DEDUP_REMOVED lines=10> */
[----:B------:R-:W-:-:S05]  /*5be0*/  @P5 HADD2.F32 R137, -RZ, R138.H0_H0 ;  /* 0x2000008aff895230 */ /* 0x000fca0000004100 */
[----:B------:R-:W-:-:S07]  /*5bf0*/  @P5 FMUL.FTZ R177, R137, R136 ;  /* 0x0000008889b15220 */ /* 0x000fce0000410000 */
.L_x_17118:
[----:B------:R-:W-:Y:S05]  /*5c00*/  BRA.U !UP3, `(.L_x_17119) ;  /* 0x000000010b447547 */ /* 0x000fea000b800000 */
[----:B------:R-:W2:Y:S01]  /*5c10*/  LDL.S16 R136, [R1+0xba] ;  /* 0x0000ba0001887983 */ /* 0x000ea20000100600 */
[----:B------:R-:W-:Y:S01]  /*5c20*/  ISETP.LT.AND P5, PT, RZ, UR28, PT ;  /* 0x0000001cff007c0c */ /* 0x000fe2000bfa1270 */
[----:B------:R-:W-:Y:S01]  /*5c30*/  HFMA2 R178, -RZ, RZ, 0, 0 ;  /* 0x00000000ffb27431 */ /* 0x000fe200000001ff */
        /* <DEDUP_REMOVED lines=14> */
.L_x_17119:
[----:B------:R-:W2:Y:S04]  /*5d20*/  LDL R181, [R1+0x28] ;  /* 0x0000280001b57983 */ /* 0x000ea80000100800 */
[----:B------:R-:W4:Y:S01]  /*5d30*/  LDL R180, [R1] ;  /* 0x0000000001b47983 */ /* 0x000f220000100800 */
        /* <DEDUP_REMOVED lines=18> */
[----:B----4-:R-:W-:-:S04]  /*5e60*/  FADD.FTZ R139, R180, -R139 ;  /* 0x8000008bb48b7221 */ /* 0x010fc80000010000 */
[----:B------:R-:W-:-:S05]  /*5e70*/  FMUL.FTZ R139, R139, UR27 ;  /* 0x0000001b8b8b7c20 */ /* 0x000fca0008410000 */
[----:B------:R-:W-:Y:S01]  /*5e80*/  FSEL R139, R139, RZ, P5 ;  /* 0x000000ff8b8b7208 */ /* 0x000fe20002800000 */
[----:B------:R-:W-:Y:S06]  /*5e90*/  BRA.U !UP3, `(.L_x_17116) ;  /* 0x000000090bd87547 */ /* 0x000fec000b800000 */
[----:B------:R-:W-:Y:S01]  /*5ea0*/  FMUL.FTZ R179, R139, UR17 ;  /* 0x000000118bb37c20 */ /* 0x000fe20008410000 */
[----:B-----5:R-:W-:-:S03]  /*5eb0*/  ISETP.GE.U32.AND P5, PT, R5, 0x1000000, PT ;  /* 0x010000000500780c */ /* 0x020fc60003fa6070 */
        /* <DEDUP_REMOVED lines=10> */
.L_x_17111:
[----:B0-----:R-:W-:Y:S02]  /*5f60*/  MOV R21, UR20 ;  /* 0x0000001400157c02 */ /* 0x001fe40008000f00 */
[----:B------:R-:W-:Y:S02]  /*5f70*/  MOV R20, UR21 ;  /* 0x0000001500147c02 */ /* 0x000fe40008000f00 */
[----:B------:R-:W-:-:S04]  /*5f80*/  ISETP.NE.U32.AND P5, PT, R21, RZ, PT ;  /* 0x000000ff1500720c */ /* 0x000fc80003fa5070 */
[----:B------:R-:W-:-:S13]  /*5f90*/  ISETP.NE.AND.EX P5, PT, R20, RZ, PT, P5 ;  /* 0x000000ff1400720c */ /* 0x000fda0003fa5350 */
[----:B------:R-:W-:Y:S05]  /*5fa0*/  @P5 BRA `(.L_x_17120) ;  /* 0x00000004004c5947 */ /* 0x000fea0003800000 */
[----:B------:R-:W-:Y:S05]  /*5fb0*/  BRA.U !UP3, `(.L_x_17121) ;  /* 0x000000010b4c7547 */ /* 0x000fea000b800000 */
[----:B------:R-:W2:Y:S01]  /*5fc0*/  LDL.S16 R180, [R1+0xbe] ;  /* 0x0000be0001b47983 */ /* 0x000ea20000100600 */
[----:B------:R-:W-:Y:S02]  /*5fd0*/  PLOP3.LUT P5, PT, PT, PT, UP2, 0x80, 0x8 ;  /* 0x000000000008781c */ /* 0x000fe40003faf028 */
[----:B------:R-:W-:-:S11]  /*5fe0*/  MOV R176, UR29 ;  /* 0x0000001d00b07c02 */ /* 0x000fd60008000f00 */
[----:B------:R-:W-:Y:S01]  /*5ff0*/  @P5 FFMA.FTZ R176, R213, R176, UR30 ;  /* 0x0000001ed5b05e23 */ /* 0x000fe200080100b0 */
[----:B------:R-:W-:Y:S02]  /*6000*/  PLOP3.LUT P5, PT, PT, PT, UP2, 0x80, 0x8 ;  /* 0x000000000008781c */ /* 0x000fe40003faf028 */
[----:B--2---:R-:W-:-:S11]  /*6010*/  PRMT R182, R180, 0x7610, R182 ;  /* 0x00007610b4b67816 */ /* 0x004fd600000000b6 */
[----:B------:R-:W-:Y:S01]  /*6020*/  @P5 FADD.FTZ R180, R22, -R176 ;  /* 0x800000b016b45221 */ /* 0x000fe20000010000 */
[----:B------:R-:W-:Y:S02]  /*6030*/  PLOP3.LUT P5, PT, PT, PT, UP2, 0x80, 0x8 ;  /* 0x000000000008781c */ /* 0x000fe40003faf028 */
[----:B-----5:R-:W-:-:S11]  /*6040*/  MOV R176, R128 ;  /* 0x0000008000b07202 */ /* 0x020fd60000000f00 */
[----:B------:R-:W-:Y:S01]  /*6050*/  @P5 FFMA.FTZ R176, R180, UR27, R128 ;  /* 0x0000001bb4b05c23 */ /* 0x000fe20008010080 */
[----:B------:R-:W-:-:S03]  /*6060*/  LOP3.LUT P5, RZ, R5, 0xff, RZ, 0xc0, !PT ;  /* 0x000000ff05ff7812 */ /* 0x000fc600078ac0ff */
[----:B------:R-:W-:-:S04]  /*6070*/  FMUL.FTZ R176, R176, UR17 ;  /* 0x00000011b0b07c20 */ /* 0x000fc80008410000 */
[----:B------:R-:W-:-:S04]  /*6080*/  FMUL.FTZ R181, R176, UR16 ;  /* 0x00000010b0b57c20 */ /* 0x000fc80008410000 */
[----:B------:R-:W-:Y:S02]  /*6090*/  FMUL.FTZ R176, R172, R181 ;  /* 0x000000b5acb07220 */ /* 0x000fe40000410000 */
[----:B------:R-:W-:-:S03]  /*60a0*/  @P5 HADD2.F32 R180, -RZ, R182.H0_H0 ;  /* 0x200000b6ffb45230 */ /* 0x000fc60000004100 */
[----:B------:R-:W-:-:S05]  /*60b0*/  FSEL R176, R176, RZ, P5 ;  /* 0x000000ffb0b07208 */ /* 0x000fca0002800000 */
[----:B------:R-:W-:Y:S01]  /*60c0*/  FADD.FTZ R88, R88, R176 ;  /* 0x000000b058587221 */ /* 0x000fe20000010000 */
[----:B------:R-:W-:Y:S02]  /*60d0*/  HFMA2 R176, -RZ, RZ, 0, 0 ;  /* 0x00000000ffb07431 */ /* 0x000fe400000001ff */
[----:B------:R-:W-:-:S07]  /*60e0*/  @P5 FMUL.FTZ R176, R180, R181 ;  /* 0x000000b5b4b05220 */ /* 0x000fce0000410000 */
.L_x_17121:
        /* <DEDUP_REMOVED lines=20> */
.L_x_17122:
        /* <DEDUP_REMOVED lines=20> */
.L_x_17123:
[----:B------:R-:W-:Y:S05]  /*6370*/  BRA.U !UP3, `(.L_x_17116) ;  /* 0x000000050ba07547 */ /* 0x000fea000b800000 */
[----:B------:R-:W2:Y:S04]  /*6380*/  LDL R181, [R1+0x28] ;  /* 0x0000280001b57983 */ /* 0x000ea80000100800 */
[----:B------:R-:W4:Y:S01]  /*6390*/  LDL R180, [R1] ;  /* 0x0000000001b47983 */ /* 0x000f220000100800 */
[----:B------:R-:W-:Y:S02]  /*63a0*/  PLOP3.LUT P5, PT, PT, PT, UP2, 0x80, 0x8 ;  /* 0x000000000008781c */ /* 0x000fe40003faf028 */
[----:B------:R-:W-:-:S11]  /*63b0*/  MOV R179, UR29 ;  /* 0x0000001d00b37c02 */ /* 0x000fd60008000f00 */
[----:B--2---:R-:W-:Y:S01]  /*63c0*/  @P5 FFMA.FTZ R179, R181, R179, UR30 ;  /* 0x0000001eb5b35e23 */ /* 0x004fe200080100b3 */
[----:B------:R-:W-:-:S13]  /*63d0*/  PLOP3.LUT P5, PT, PT, PT, UP2, 0x80, 0x8 ;  /* 0x000000000008781c */ /* 0x000fda0003faf028 */
[----:B----4-:R-:W-:Y:S01]  /*63e0*/  @P5 FADD.FTZ R180, R180, -R179 ;  /* 0x800000b3b4b45221 */ /* 0x010fe20000010000 */
[----:B------:R-:W-:Y:S02]  /*63f0*/  PLOP3.LUT P5, PT, PT, PT, UP2, 0x80, 0x8 ;  /* 0x000000000008781c */ /* 0x000fe40003faf028 */
[----:B-----5:R-:W-:-:S11]  /*6400*/  MOV R179, R131 ;  /* 0x0000008300b37202 */ /* 0x020fd60000000f00 */
[----:B------:R-:W-:Y:S01]  /*6410*/  @P5 FFMA.FTZ R179, R180, UR27, R131 ;  /* 0x0000001bb4b35c23 */ /* 0x000fe20008010083 */
[----:B------:R-:W-:-:S03]  /*6420*/  ISETP.GE.U32.AND P5, PT, R5, 0x1000000, PT ;  /* 0x010000000500780c */ /* 0x000fc60003fa6070 */
[----:B------:R-:W-:-:S04]  /*6430*/  FMUL.FTZ R179, R179, UR17 ;  /* 0x00000011b3b37c20 */ /* 0x000fc80008410000 */
[----:B------:R-:W-:-:S04]  /*6440*/  FMUL.FTZ R180, R179, UR16 ;  /* 0x00000010b3b47c20 */ /* 0x000fc80008410000 */
[----:B------:R-:W-:-:S05]  /*6450*/  FMUL.FTZ R179, R175, R180 ;  /* 0x000000b4afb37220 */ /* 0x000fca0000410000 */
[----:B------:R-:W-:-:S05]  /*6460*/  FSEL R179, R179, RZ, P5 ;  /* 0x000000ffb3b37208 */ /* 0x000fca0002800000 */
[----:B------:R-:W-:Y:S01]  /*6470*/  FADD.FTZ R91, R91, R179 ;  /* 0x000000b35b5b7221 */ /* 0x000fe20000010000 */
[----:B------:R-:W-:Y:S01]  /*6480*/  HFMA2 R179, -RZ, RZ, 0, 0 ;  /* 0x00000000ffb37431 */ /* 0x000fe200000001ff */
[----:B------:R-:W-:Y:S06]  /*6490*/  @!P5 BRA `(.L_x_17116) ;  /* 0x000000040058d947 */ /* 0x000fec0003800000 */
[----:B------:R-:W2:Y:S02]  /*64a0*/  LDL.S16 R181, [R1+0xb8] ;  /* 0x0000b80001b57983 */ /* 0x000ea40000100600 */
[----:B--2---:R-:W-:-:S05]  /*64b0*/  HADD2.F32 R179, -RZ, R181.H0_H0 ;  /* 0x200000b5ffb37230 */ /* 0x004fca0000004100 */
[----:B------:R-:W-:Y:S01]  /*64c0*/  FMUL.FTZ R179, R179, R180 ;  /* 0x000000b4b3b37220 */ /* 0x000fe20000410000 */
[----:B------:R-:W-:Y:S06]  /*64d0*/  BRA `(.L_x_17116) ;  /* 0x0000000400487947 */ /* 0x000fec0003800000 */
.L_x_17120:
        /* <DEDUP_REMOVED lines=8> */
[----:B------:R-:W-:Y:S06]  /*6560*/  BRA.U !UP3, `(.L_x_17124) ;  /* 0x000000010b2c7547 */ /* 0x000fec000b800000 */
[----:B------:R-:W2:Y:S01]  /*6570*/  LDL.S16 R181, [R1+0xbe] ;  /* 0x0000be0001b57983 */ /* 0x000ea20000100600 */
[----:B------:R-:W-:Y:S01]  /*6580*/  FMUL.FTZ R137, R136, UR17 ;  /* 0x0000001188897c20 */ /* 0x000fe20008410000 */
[----:B------:R-:W-:Y:S01]  /*6590*/  LOP3.LUT P5, RZ, R5, 0xff, RZ, 0xc0, !PT ;  /* 0x000000ff05ff7812 */ /* 0x000fe200078ac0ff */
[----:B------:R-:W-:Y:S02]  /*65a0*/  HFMA2 R176, -RZ, RZ, 0, 0 ;  /* 0x00000000ffb07431 */ /* 0x000fe400000001ff */
[----:B------:R-:W-:-:S04]  /*65b0*/  FMUL.FTZ R137, R137, UR16 ;  /* 0x0000001089897c20 */ /* 0x000fc80008410000 */
[----:B------:R-:W-:-:S05]  /*65c0*/  FMUL.FTZ R138, R172, R137 ;  /* 0x00000089ac8a7220 */ /* 0x000fca0000410000 */
[----:B------:R-:W-:-:S05]  /*65d0*/  FSEL R138, R138, RZ, P5 ;  /* 0x000000ff8a8a7208 */ /* 0x000fca0002800000 */
[----:B------:R-:W-:Y:S01]  /*65e0*/  FADD.FTZ R88, R88, R138 ;  /* 0x0000008a58587221 */ /* 0x000fe20000010000 */
[----:B--2---:R-:W-:-:S05]  /*65f0*/  PRMT R180, R181, 0x7610, R180 ;  /* 0x00007610b5b47816 */ /* 0x004fca00000000b4 */
[----:B------:R-:W-:-:S05]  /*6600*/  @P5 HADD2.F32 R138, -RZ, R180.H0_H0 ;  /* 0x200000b4ff8a5230 */ /* 0x000fca0000004100 */
[----:B------:R-:W-:-:S07]  /*6610*/  @P5 FMUL.FTZ R176, R138, R137 ;  /* 0x000000898ab05220 */ /* 0x000fce0000410000 */
.L_x_17124:
        /* <DEDUP_REMOVED lines=9> */
[----:B------:R-:W2:Y:S01]  /*66b0*/  LDL.S16 R139, [R1+0xbc] ;  /* 0x0000bc00018b7983 */ /* 0x000ea20000100600 */
[----:B------:R-:W-:Y:S01]  /*66c0*/  FMUL.FTZ R138, R137, UR17 ;  /* 0x00000011898a7c20 */ /* 0x000fe20008410000 */
[----:B------:R-:W-:Y:S02]  /*66d0*/  LOP3.LUT P5, RZ, R5, 0xff00, RZ, 0xc0, !PT ;  /* 0x0000ff0005ff7812 */ /* 0x000fe400078ac0ff */
[----:B------:R-:W-:Y:S01]  /*66e0*/  MOV R177, RZ ;  /* 0x000000ff00b17202 */ /* 0x000fe20000000f00 */
[----:B------:R-:W-:Y:S01]  /*66f0*/  FMUL.FTZ R138, R138, UR16 ;  /* 0x000000108a8a7c20 */ /* 0x000fe20008410000 */
[----:B--2---:R-:W-:-:S03]  /*6700*/  PRMT R180, R139, 0x7610, R180 ;  /* 0x000076108bb47816 */ /* 0x004fc600000000b4 */
[----:B------:R-:W-:-:S05]  /*6710*/  FMUL.FTZ R139, R173, R138 ;  /* 0x0000008aad8b7220 */ /* 0x000fca0000410000 */
[----:B------:R-:W-:-:S05]  /*6720*/  FSEL R139, R139, RZ, P5 ;  /* 0x000000ff8b8b7208 */ /* 0x000fca0002800000 */
[----:B------:R-:W-:Y:S01]  /*6730*/  FADD.FTZ R89, R89, R139 ;  /* 0x0000008b59597221 */ /* 0x000fe20000010000 */
[----:B------:R-:W-:-:S05]  /*6740*/  @P5 HADD2.F32 R139, -RZ, R180.H0_H0 ;  /* 0x200000b4ff8b5230 */ /* 0x000fca0000004100 */
[----:B------:R-:W-:-:S07]  /*6750*/  @P5 FMUL.FTZ R177, R139, R138 ;  /* 0x0000008a8bb15220 */ /* 0x000fce0000410000 */
.L_x_17125:
        /* <DEDUP_REMOVED lines=11> */
[----:B------:R-:W-:-:S03]  /*6810*/  LOP3.LUT P5, RZ, R5, 0xff0000, RZ, 0xc0, !PT ;  /* 0x00ff000005ff7812 */ /* 0x000fc600078ac0ff */
[----:B------:R-:W-:-:S04]  /*6820*/  FMUL.FTZ R139, R139, UR16 ;  /* 0x000000108b8b7c20 */ /* 0x000fc80008410000 */
[----:B------:R-:W-:-:S05]  /*6830*/  FMUL.FTZ R178, R174, R139 ;  /* 0x0000008baeb27220 */ /* 0x000fca0000410000 */
[----:B------:R-:W-:-:S05]  /*6840*/  FSEL R178, R178, RZ, P5 ;  /* 0x000000ffb2b27208 */ /* 0x000fca0002800000 */
[----:B------:R-:W-:Y:S01]  /*6850*/  FADD.FTZ R90, R90, R178 ;  /* 0x000000b25a5a7221 */ /* 0x000fe20000010000 */
[----:B------:R-:W-:Y:S01]  /*6860*/  HFMA2 R178, -RZ, RZ, 0, 0 ;  /* 0x00000000ffb27431 */ /* 0x000fe200000001ff */
[----:B--2---:R-:W-:-:S05]  /*6870*/  PRMT R180, R181, 0x7610, R180 ;  /* 0x00007610b5b47816 */ /* 0x004fca00000000b4 */
[----:B------:R-:W-:-:S05]  /*6880*/  @P5 HADD2.F32 R180, -RZ, R180.H0_H0 ;  /* 0x200000b4ffb45230 */ /* 0x000fca0000004100 */
[----:B------:R-:W-:-:S07]  /*6890*/  @P5 FMUL.FTZ R178, R180, R139 ;  /* 0x0000008bb4b25220 */ /* 0x000fce0000410000 */
.L_x_17126:
        /* <DEDUP_REMOVED lines=8> */
[----:B------:R-:W-:-:S11]  /*6920*/  MOV R139, R131 ;  /* 0x00000083008b7202 */ /* 0x000fd60000000f00 */
[----:B------:R-:W-:Y:S01]  /*6930*/  @P5 FFMA.FTZ R139, R180, UR27, R131 ;  /* 0x0000001bb48b5c23 */ /* 0x000fe20008010083 */
[----:B------:R-:W-:Y:S06]  /*6940*/  BRA.U !UP3, `(.L_x_17116) ;  /* 0x000000010b2c7547 */ /* 0x000fec000b800000 */
[----:B------:R-:W2:Y:S01]  /*6950*/  LDL.S16 R181, [R1+0xb8] ;  /* 0x0000b80001b57983 */ /* 0x000ea20000100600 */
[----:B------:R-:W-:Y:S01]  /*6960*/  FMUL.FTZ R179, R139, UR17 ;  /* 0x000000118bb37c20 */ /* 0x000fe20008410000 */
[----:B------:R-:W-:Y:S02]  /*6970*/  ISETP.GE.U32.AND P5, PT, R5, 0x1000000, PT ;  /* 0x010000000500780c */ /* 0x000fe40003fa6070 */
[----:B--2---:R-:W-:Y:S01]  /*6980*/  PRMT R182, R181, 0x7610, R182 ;  /* 0x00007610b5b67816 */ /* 0x004fe200000000b6 */
[----:B------:R-:W-:-:S04]  /*6990*/  FMUL.FTZ R181, R179, UR16 ;  /* 0x00000010b3b57c20 */ /* 0x000fc80008410000 */
[----:B------:R-:W-:-:S06]  /*69a0*/  FMUL.FTZ R179, R175, R181 ;  /* 0x000000b5afb37220 */ /* 0x000fcc0000410000 */
[----:B------:R-:W-:Y:S01]  /*69b0*/  @P5 HADD2.F32 R180, -RZ, R182.H0_H0 ;  /* 0x200000b6ffb45230 */ /* 0x000fe20000004100 */
[----:B------:R-:W-:-:S05]  /*69c0*/  FSEL R179, R179, RZ, P5 ;  /* 0x000000ffb3b37208 */ /* 0x000fca0002800000 */
[----:B------:R-:W-:Y:S01]  /*69d0*/  FADD.FTZ R91, R91, R179 ;  /* 0x000000b35b5b7221 */ /* 0x000fe20000010000 */
[----:B------:R-:W-:Y:S01]  /*69e0*/  MOV R179, RZ ;  /* 0x000000ff00b37202 */ /* 0x000fe20000000f00 */
[----:B------:R-:W-:-:S07]  /*69f0*/  @P5 FMUL.FTZ R179, R180, R181 ;  /* 0x000000b5b4b35220 */ /* 0x000fce0000410000 */
.L_x_17116:
[----:B------:R-:W-:Y:S05]  /*6a00*/  BSYNC.RECONVERGENT B1 ;  /* 0x0000000000017941 */ /* 0x000fea0003800200 */
.L_x_17110:
[----:B------:R-:W-:Y:S01]  /*6a10*/  ISETP.NE.U32.AND P5, PT, R21, RZ, PT ;  /* 0x000000ff1500720c */ /* 0x000fe20003fa5070 */
[----:B------:R-:W0:Y:S01]  /*6a20*/  @UP3 LDCU.64 UR32, c[0x0][0x468] ;  /* 0x00008d00ff2037ac */ /* 0x000e220008000a00 */
[----:B------:R-:W-:Y:S02]  /*6a30*/  HFMA2 R181, -RZ, RZ, 0, 9.5367431640625e-07 ;  /* 0x00000010ffb57431 */ /* 0x000fe400000001ff */
[----:B------:R-:W-:-:S13]  /*6a40*/  ISETP.NE.AND.EX P5, PT, R20, RZ, PT, P5 ;  /* 0x000000ff1400720c */ /* 0x000fda0003fa5350 */
[----:B------:R-:W1:Y:S02]  /*6a50*/  @P5 LDC.64 R20, c[0x0][0x478] ;  /* 0x00011e00ff145b82 */ /* 0x000e640000000a00 */
[C---:B-1----:R-:W-:Y:S01]  /*6a60*/  @P5 IMAD.WIDE.U32 R20, R23.reuse, 0x10, R20 ;  /* 0x0000001017145825 */ /* 0x042fe200078e0014 */
[----:B------:R-:W-:-:S04]  /*6a70*/  IADD3 R23, PT, PT, R23, 0x80, RZ ;  /* 0x0000008017177810 */ /* 0x000fc80007ffe0ff */
[----:B------:R0:W-:Y:S01]  /*6a80*/  @P5 STG.E.128 desc[UR6][R20.64], R136 ;  /* 0x0000008814005986 */ /* 0x0001e2000c101d06 */
[----:B------:R-:W-:-:S13]  /*6a90*/  PLOP3.LUT P5, PT, PT, PT, UP3, 0x80, 0x8 ;  /* 0x000000000008781c */ /* 0x000fda0003faf038 */
[C---:B0-----:R-:W-:Y:S01]  /*6aa0*/  @P5 IMAD.WIDE.U32 R20, R14.reuse, R181, UR32 ;  /* 0x000000200e145e25 */ /* 0x041fe2000f8e00b5 */
[----:B------:R-:W-:Y:S02]  /*6ab0*/  PLOP3.LUT P5, PT, PT, PT, UP3, 0x80, 0x8 ;  /* 0x000000000008781c */ /* 0x000fe40003faf038 */
[----:B------:R-:W-:-:S11]  /*6ac0*/  IADD3 R14, PT, PT, R14, 0x80, RZ ;  /* 0x000000800e0e7810 */ /* 0x000fd60007ffe0ff */
[----:B------:R0:W-:Y:S02]  /*6ad0*/  @P5 STG.E.128 desc[UR6][R20.64], R176 ;  /* 0x000000b014005986 */ /* 0x0001e4000c101d06 */
.L_x_17108:
[----:B------:R-:W-:Y:S05]  /*6ae0*/  BSYNC.RECONVERGENT B0 ;  /* 0x0000000000007941 */ /* 0x000fea0003800200 */
.L_x_17107:
[----:B------:R-:W-:Y:S01]  /*6af0*/  LOP3.LUT P5, RZ, R4, 0x4, RZ, 0xc0, !PT ;  /* 0x0000000404ff7812 */ /* 0x000fe200078ac0ff */
[----:B------:R-:W-:-:S12]  /*6b00*/  BSSY.RECONVERGENT B0, `(.L_x_17127) ;  /* 0x0000178000007945 */ /* 0x000fd80003800200 */
[----:B------:R-:W-:Y:S05]  /*6b10*/  @!P5 BRA `(.L_x_17128) ;  /* 0x0000001400d8d947 */ /* 0x000fea0003800000 */
[----:B------:R-:W-:-:S04]  /*6b20*/  UISETP.NE.U32.AND UP0, UPT, UR18, URZ, UPT ;  /* 0x000000ff1200728c */ /* 0x000fc8000bf05070 */
[----:B------:R-:W-:Y:S01]  /*6b30*/  UISETP.NE.AND.EX UP0, UPT, UR19, URZ, UPT, UP0 ;  /* 0x000000ff1300728c */ /* 0x000fe2000bf05300 */
[----:B------:R-:W-:Y:S10]  /*6b40*/  BRA.U !UP3, `(.L_x_17129) ;  /* 0x000000010b0c7547 */ /* 0x000ff4000b800000 */
[----:B0-----:R-:W0:Y:S02]  /*6b50*/  LDC.64 R20, c[0x0][0x390] ;  /* 0x0000e400ff147b82 */ /* 0x001e240000000a00 */
[----:B0-----:R-:W-:-:S05]  /*6b60*/  IMAD.WIDE.U32 R20, R14, 0x10, R20 ;  /* 0x000000100e147825 */ /* 0x001fca00078e0014 */
[----:B-----5:R1:W5:Y:S02]  /*6b70*/  LDG.E.128 R172, desc[UR6][R20.64] ;  /* 0x0000000614ac7981 */ /* 0x020364000c1e1d00 */
.L_x_17129:
[----:B------:R-:W-:Y:S04]  /*6b80*/  BSSY.RECONVERGENT B1, `(.L_x_17130) ;  /* 0x0000164000017945 */ /* 0x000fe80003800200 */
[----:B------:R-:W-:Y:S05]  /*6b90*/  BRA.U !UP0, `(.L_x_17131) ;  /* 0x0000000908c47547 */ /* 0x000fea000b800000 */
[----:B------:R-:W-:-:S04]  /*6ba0*/  UISETP.NE.U32.AND UP0, UPT, UR20, URZ, UPT ;  /* 0x000000ff1400728c */ /* 0x000fc8000bf05070 */
[----:B------:R-:W-:-:S06]  /*6bb0*/  UISETP.NE.AND.EX UP0, UPT, UR21, URZ, UPT, UP0 ;  /* 0x000000ff1500728c */ /* 0x000fcc000bf05300 */
[----:B------:R-:W-:-:S13]  /*6bc0*/  PLOP3.LUT P5, PT, PT, PT, UP0, 0x80, 0x8 ;  /* 0x000000000008781c */ /* 0x000fda0003faf008 */
[----:B------:R-:W-:Y:S05]  /*6bd0*/  @!P5 BRA `(.L_x_17132) ;  /* 0x00000004005cd947 */ /* 0x000fea0003800000 */
        /* <DEDUP_REMOVED lines=8> */
[----:B------:R-:W-:Y:S06]  /*6c60*/  BRA.U !UP3, `(.L_x_17133) ;  /* 0x000000010b2c7547 */ /* 0x000fec000b800000 */
[----:B------:R-:W2:Y:S01]  /*6c70*/  LDL.S16 R180, [R1+0xb6] ;  /* 0x0000b60001b47983 */ /* 0x000ea20000100600 */
[----:B------:R-:W-:Y:S01]  /*6c80*/  FMUL.FTZ R20, R21, UR17 ;  /* 0x0000001115147c20 */ /* 0x000fe20008410000 */
[----:B------:R-:W-:Y:S01]  /*6c90*/  LOP3.LUT P6, RZ, R6, 0xff, RZ, 0xc0, !PT ;  /* 0x000000ff06ff7812 */ /* 0x000fe200078cc0ff */
[----:B------:R-:W-:Y:S02]  /*6ca0*/  UMOV UR4, URZ ;  /* 0x000000ff00047c82 */ /* 0x000fe40008000000 */
[----:B------:R-:W-:Y:S01]  /*6cb0*/  FMUL.FTZ R20, R20, UR16 ;  /* 0x0000001014147c20 */ /* 0x000fe20008410000 */
[----:B------:R-:W-:-:S03]  /*6cc0*/  MOV R176, UR4 ;  /* 0x0000000400b07c02 */ /* 0x000fc60008000f00 */
[----:B------:R-:W-:-:S05]  /*6cd0*/  FMUL.FTZ R136, R172, R20 ;  /* 0x00000014ac887220 */ /* 0x000fca0000410000 */
[----:B------:R-:W-:-:S05]  /*6ce0*/  FSEL R136, R136, RZ, P6 ;  /* 0x000000ff88887208 */ /* 0x000fca0003000000 */
[----:B------:R-:W-:Y:S01]  /*6cf0*/  FADD.FTZ R92, R92, R136 ;  /* 0x000000885c5c7221 */ /* 0x000fe20000010000 */
[----:B--2---:R-:W-:-:S05]  /*6d00*/  @P6 HADD2.F32 R136, -RZ, R180.H0_H0 ;  /* 0x200000b4ff886230 */ /* 0x004fca0000004100 */
[----:B------:R-:W-:-:S07]  /*6d10*/  @P6 FMUL.FTZ R176, R20, R136 ;  /* 0x0000008814b06220 */ /* 0x000fce0000410000 */
.L_x_17133:
        /* <DEDUP_REMOVED lines=20> */
.L_x_17134:
        /* <DEDUP_REMOVED lines=20> */
.L_x_17135:
[----:B------:R-:W2:Y:S01]  /*6fa0*/  LDL R138, [R1+0x20] ;  /* 0x00002000018a7983 */ /* 0x000ea20000100800 */
[----:B------:R-:W-:Y:S02]  /*6fb0*/  PLOP3.LUT P6, PT, PT, PT, UP2, 0x80, 0x8 ;  /* 0x000000000008781c */ /* 0x000fe40003fcf028 */
[----:B------:R-:W-:-:S11]  /*6fc0*/  MOV R20, UR29 ;  /* 0x0000001d00147c02 */ /* 0x000fd60008000f00 */
[----:B--2---:R-:W-:Y:S01]  /*6fd0*/  @P6 FFMA.FTZ R20, R138, R20, UR30 ;  /* 0x0000001e8a146e23 */ /* 0x004fe20008010014 */
[----:B------:R-:W-:-:S13]  /*6fe0*/  PLOP3.LUT P6, PT, PT, PT, UP2, 0x80, 0x8 ;  /* 0x000000000008781c */ /* 0x000fda0003fcf028 */
[----:B------:R-:W-:Y:S01]  /*6ff0*/  @P6 FADD.FTZ R138, R252, -R20 ;  /* 0x80000014fc8a6221 */ /* 0x000fe20000010000 */
[----:B------:R-:W-:Y:S02]  /*7000*/  PLOP3.LUT P6, PT, PT, PT, UP2, 0x80, 0x8 ;  /* 0x000000000008781c */ /* 0x000fe40003fcf028 */
[----:B------:R-:W-:-:S11]  /*7010*/  MOV R20, R27 ;  /* 0x0000001b00147202 */ /* 0x000fd60000000f00 */
[----:B------:R-:W-:Y:S01]  /*7020*/  @P6 FFMA.FTZ R20, R138, UR27, R27 ;  /* 0x0000001b8a146c23 */ /* 0x000fe2000801001b */
[----:B------:R-:W-:Y:S02]  /*7030*/  MOV R138, R137 ;  /* 0x00000089008a7202 */ /* 0x000fe40000000f00 */
[----:B------:R-:W-:Y:S02]  /*7040*/  MOV R137, R136 ;  /* 0x0000008800897202 */ /* 0x000fe40000000f00 */
[----:B------:R-:W-:Y:S02]  /*7050*/  MOV R136, R21 ;  /* 0x0000001500887202 */ /* 0x000fe40000000f00 */
[----:B------:R-:W-:Y:S01]  /*7060*/  MOV R139, R20 ;  /* 0x00000014008b7202 */ /* 0x000fe20000000f00 */
[----:B------:R-:W-:Y:S06]  /*7070*/  BRA.U !UP3, `(.L_x_17136) ;  /* 0x000000110b507547 */ /* 0x000fec000b800000 */
[----:B------:R-:W-:Y:S01]  /*7080*/  FMUL.FTZ R20, R20, UR17 ;  /* 0x0000001114147c20 */ /* 0x000fe20008410000 */
[----:B------:R-:W-:Y:S01]  /*7090*/  ISETP.GE.U32.AND P6, PT, R6, 0x1000000, PT ;  /* 0x010000000600780c */ /* 0x000fe20003fc6070 */
[----:B------:R-:W-:Y:S02]  /*70a0*/  UMOV UR4, URZ ;  /* 0x000000ff00047c82 */ /* 0x000fe40008000000 */
[----:B------:R-:W-:Y:S01]  /*70b0*/  FMUL.FTZ R20, R20, UR16 ;  /* 0x0000001014147c20 */ /* 0x000fe20008410000 */
[----:B------:R-:W-:-:S03]  /*70c0*/  MOV R179, UR4 ;  /* 0x0000000400b37c02 */ /* 0x000fc60008000f00 */
[----:B------:R-:W-:-:S05]  /*70d0*/  FMUL.FTZ R21, R175, R20 ;  /* 0x00000014af157220 */ /* 0x000fca0000410000 */
[----:B------:R-:W-:-:S05]  /*70e0*/  FSEL R21, R21, RZ, P6 ;  /* 0x000000ff15157208 */ /* 0x000fca0003000000 */
[----:B------:R-:W-:Y:S01]  /*70f0*/  FADD.FTZ R95, R95, R21 ;  /* 0x000000155f5f7221 */ /* 0x000fe20000010000 */
[----:B------:R-:W-:Y:S06]  /*7100*/  @!P6 BRA `(.L_x_17136) ;  /* 0x00000010002ce947 */ /* 0x000fec0003800000 */
[----:B------:R-:W2:Y:S02]  /*7110*/  LDL.S16 R180, [R1+0xb0] ;  /* 0x0000b00001b47983 */ /* 0x000ea40000100600 */
[----:B--2---:R-:W-:-:S05]  /*7120*/  HADD2.F32 R21, -RZ, R180.H0_H0 ;  /* 0x200000b4ff157230 */ /* 0x004fca0000004100 */
[----:B------:R-:W-:Y:S01]  /*7130*/  FMUL.FTZ R179, R20, R21 ;  /* 0x0000001514b37220 */ /* 0x000fe20000410000 */
[----:B------:R-:W-:Y:S06]  /*7140*/  BRA `(.L_x_17136) ;  /* 0x00000010001c7947 */ /* 0x000fec0003800000 */
.L_x_17132:
[----:B------:R-:W-:Y:S05]  /*7150*/  BRA.U !UP3, `(.L_x_17137) ;  /* 0x000000010b507547 */ /* 0x000fea000b800000 */
[----:B01----:R-:W2:Y:S01]  /*7160*/  LDL.S16 R20, [R1+0xb6] ;  /* 0x0000b60001147983 */ /* 0x003ea20000100600 */
[----:B------:R-:W-:Y:S01]  /*7170*/  PLOP3.LUT P6, PT, PT, PT, UP2, 0x80, 0x8 ;  /* 0x000000000008781c */ /* 0x000fe20003fcf028 */
[----:B------:R-:W-:Y:S01]  /*7180*/  UMOV UR4, URZ ;  /* 0x000000ff00047c82 */ /* 0x000fe20008000000 */
[----:B-----5:R-:W-:Y:S02]  /*7190*/  MOV R21, R24 ;  /* 0x0000001800157202 */ /* 0x020fe40000000f00 */
[----:B------:R-:W-:Y:S02]  /*71a0*/  MOV R176, UR4 ;  /* 0x0000000400b07c02 */ /* 0x000fe40008000f00 */
[----:B--2---:R-:W-:Y:S02]  /*71b0*/  PRMT R180, R20, 0x7610, R180 ;  /* 0x0000761014b47816 */ /* 0x004fe400000000b4 */
[----:B------:R-:W-:-:S05]  /*71c0*/  MOV R20, UR29 ;  /* 0x0000001d00147c02 */ /* 0x000fca0008000f00 */
[----:B------:R-:W-:Y:S01]  /*71d0*/  @P6 FFMA.FTZ R20, R240, R20, UR30 ;  /* 0x0000001ef0146e23 */ /* 0x000fe20008010014 */
[----:B------:R-:W-:-:S13]  /*71e0*/  PLOP3.LUT P6, PT, PT, PT, UP2, 0x80, 0x8 ;  /* 0x000000000008781c */ /* 0x000fda0003fcf028 */
[----:B------:R-:W-:Y:S01]  /*71f0*/  @P6 FADD.FTZ R20, R231, -R20 ;  /* 0x80000014e7146221 */ /* 0x000fe20000010000 */
[----:B------:R-:W-:-:S13]  /*7200*/  PLOP3.LUT P6, PT, PT, PT, UP2, 0x80, 0x8 ;  /* 0x000000000008781c */ /* 0x000fda0003fcf028 */
[----:B------:R-:W-:Y:S01]  /*7210*/  @P6 FFMA.FTZ R21, R20, UR27, R24 ;  /* 0x0000001b14156c23 */ /* 0x000fe20008010018 */
[----:B------:R-:W-:-:S03]  /*7220*/  LOP3.LUT P6, RZ, R6, 0xff, RZ, 0xc0, !PT ;  /* 0x000000ff06ff7812 */ /* 0x000fc600078cc0ff */
[----:B------:R-:W-:-:S04]  /*7230*/  FMUL.FTZ R20, R21, UR17 ;  /* 0x0000001115147c20 */ /* 0x000fc80008410000 */
[----:B------:R-:W-:-:S04]  /*7240*/  FMUL.FTZ R20, R20, UR16 ;  /* 0x0000001014147c20 */ /* 0x000fc80008410000 */
[----:B------:R-:W-:-:S05]  /*7250*/  FMUL.FTZ R21, R172, R20 ;  /* 0x00000014ac157220 */ /* 0x000fca0000410000 */
[----:B------:R-:W-:-:S05]  /*7260*/  FSEL R21, R21, RZ, P6 ;  /* 0x000000ff15157208 */ /* 0x000fca0003000000 */
[----:B------:R-:W-:Y:S01]  /*7270*/  FADD.FTZ R92, R92, R21 ;  /* 0x000000155c5c7221 */ /* 0x000fe20000010000 */
[----:B------:R-:W-:-:S05]  /*7280*/  @P6 HADD2.F32 R21, -RZ, R180.H0_H0 ;  /* 0x200000b4ff156230 */ /* 0x000fca0000004100 */
[----:B------:R-:W-:-:S07]  /*7290*/  @P6 FMUL.FTZ R176, R21, R20 ;  /* 0x0000001415b06220 */ /* 0x000fce0000410000 */
.L_x_17137:
        /* <DEDUP_REMOVED lines=21> */
.L_x_17138:
        /* <DEDUP_REMOVED lines=21> */
.L_x_17139:
[----:B------:R-:W-:Y:S05]  /*7540*/  BRA.U !UP3, `(.L_x_17136) ;  /* 0x0000000d0b1c7547 */ /* 0x000fea000b800000 */
[----:B01----:R-:W2:Y:S01]  /*7550*/  LDL R21, [R1+0x20] ;  /* 0x0000200001157983 */ /* 0x003ea20000100800 */
[----:B------:R-:W-:Y:S01]  /*7560*/  PLOP3.LUT P6, PT, PT, PT, UP2, 0x80, 0x8 ;  /* 0x000000000008781c */ /* 0x000fe20003fcf028 */
[----:B------:R-:W-:Y:S01]  /*7570*/  UMOV UR4, URZ ;  /* 0x000000ff00047c82 */ /* 0x000fe20008000000 */
[----:B------:R-:W-:Y:S02]  /*7580*/  MOV R20, UR29 ;  /* 0x0000001d00147c02 */ /* 0x000fe40008000f00 */
[----:B------:R-:W-:-:S09]  /*7590*/  MOV R179, UR4 ;  /* 0x0000000400b37c02 */ /* 0x000fd20008000f00 */
[----:B--2---:R-:W-:Y:S01]  /*75a0*/  @P6 FFMA.FTZ R20, R21, R20, UR30 ;  /* 0x0000001e15146e23 */ /* 0x004fe20008010014 */
[----:B------:R-:W-:Y:S02]  /*75b0*/  PLOP3.LUT P6, PT, PT, PT, UP2, 0x80, 0x8 ;  /* 0x000000000008781c */ /* 0x000fe40003fcf028 */
[----:B-----5:R-:W-:-:S11]  /*75c0*/  MOV R21, R27 ;  /* 0x0000001b00157202 */ /* 0x020fd60000000f00 */
[----:B------:R-:W-:Y:S01]  /*75d0*/  @P6 FADD.FTZ R20, R252, -R20 ;  /* 0x80000014fc146221 */ /* 0x000fe20000010000 */
[----:B------:R-:W-:-:S13]  /*75e0*/  PLOP3.LUT P6, PT, PT, PT, UP2, 0x80, 0x8 ;  /* 0x000000000008781c */ /* 0x000fda0003fcf028 */
[----:B------:R-:W-:Y:S01]  /*75f0*/  @P6 FFMA.FTZ R21, R20, UR27, R27 ;  /* 0x0000001b14156c23 */ /* 0x000fe2000801001b */
[----:B------:R-:W-:-:S03]  /*7600*/  ISETP.GE.U32.AND P6, PT, R6, 0x1000000, PT ;  /* 0x010000000600780c */ /* 0x000fc60003fc6070 */
[----:B------:R-:W-:-:S04]  /*7610*/  FMUL.FTZ R20, R21, UR17 ;  /* 0x0000001115147c20 */ /* 0x000fc80008410000 */
[----:B------:R-:W-:-:S04]  /*7620*/  FMUL.FTZ R20, R20, UR16 ;  /* 0x0000001014147c20 */ /* 0x000fc80008410000 */
        /* <DEDUP_REMOVED lines=8> */
.L_x_17131:
[----:B------:R-:W-:-:S04]  /*76b0*/  UISETP.NE.U32.AND UP0, UPT, UR20, URZ, UPT ;  /* 0x000000ff1400728c */ /* 0x000fc8000bf05070 */
[----:B------:R-:W-:-:S06]  /*76c0*/  UISETP.NE.AND.EX UP0, UPT, UR21, URZ, UPT, UP0 ;  /* 0x000000ff1500728c */ /* 0x000fcc000bf05300 */
[----:B------:R-:W-:-:S13]  /*76d0*/  PLOP3.LUT P5, PT, PT, PT, UP0, 0x80, 0x8 ;  /* 0x000000000008781c */ /* 0x000fda0003faf008 */
[----:B------:R-:W-:Y:S05]  /*76e0*/  @!P5 BRA `(.L_x_17140) ;  /* 0x000000040080d947 */ /* 0x000fea0003800000 */
[----:B------:R-:W-:Y:S05]  /*76f0*/  BRA.U !UP3, `(.L_x_17141) ;  /* 0x000000010b487547 */ /* 0x000fea000b800000 */
[----:B01----:R-:W2:Y:S01]  /*7700*/  LDL.S16 R20, [R1+0xb6] ;  /* 0x0000b60001147983 */ /* 0x003ea20000100600 */
[----:B------:R-:W-:Y:S01]  /*7710*/  ISETP.LT.AND P6, PT, RZ, UR28, PT ;  /* 0x0000001cff007c0c */ /* 0x000fe2000bfc1270 */
[----:B------:R-:W-:Y:S02]  /*7720*/  UMOV UR4, URZ ;  /* 0x000000ff00047c82 */ /* 0x000fe40008000000 */
[----:B------:R-:W-:Y:S02]  /*7730*/  MOV R176, UR4 ;  /* 0x0000000400b07c02 */ /* 0x000fe40008000f00 */
        /* <DEDUP_REMOVED lines=14> */
.L_x_17141:
        /* <DEDUP_REMOVED lines=19> */
.L_x_17142:
        /* <DEDUP_REMOVED lines=19> */
.L_x_17143:
[----:B------:R-:W2:Y:S01]  /*7a80*/  LDL R138, [R1+0x20] ;  /* 0x00002000018a7983 */ /* 0x000ea20000100800 */
[----:B01----:R-:W-:Y:S02]  /*7a90*/  MOV R21, UR29 ;  /* 0x0000001d00157c02 */ /* 0x003fe40008000f00 */
        /* <DEDUP_REMOVED lines=16> */
[----:B--2---:R-:W-:Y:S01]  /*7ba0*/  FFMA.FTZ R20, R138, R20, UR30 ;  /* 0x0000001e8a147e23 */ /* 0x004fe20008010014 */
[----:B------:R-:W-:-:S03]  /*7bb0*/  MOV R138, R21 ;  /* 0x00000015008a7202 */ /* 0x000fc60000000f00 */
[----:B------:R-:W-:-:S04]  /*7bc0*/  FADD.FTZ R20, R252, -R20 ;  /* 0x80000014fc147221 */ /* 0x000fc80000010000 */
[----:B------:R-:W-:-:S05]  /*7bd0*/  FMUL.FTZ R20, R20, UR27 ;  /* 0x0000001b14147c20 */ /* 0x000fca0008410000 */
[----:B------:R-:W-:Y:S01]  /*7be0*/  FSEL R139, R20, RZ, P6 ;  /* 0x000000ff148b7208 */ /* 0x000fe20003000000 */
[----:B------:R-:W-:Y:S06]  /*7bf0*/  BRA.U !UP3, `(.L_x_17136) ;  /* 0x000000050b707547 */ /* 0x000fec000b800000 */
[----:B------:R-:W-:Y:S01]  /*7c00*/  FMUL.FTZ R20, R139, UR17 ;  /* 0x000000118b147c20 */ /* 0x000fe20008410000 */
[----:B-----5:R-:W-:Y:S01]  /*7c10*/  ISETP.GE.U32.AND P6, PT, R6, 0x1000000, PT ;  /* 0x010000000600780c */ /* 0x020fe20003fc6070 */
[----:B------:R-:W-:Y:S02]  /*7c20*/  UMOV UR4, URZ ;  /* 0x000000ff00047c82 */ /* 0x000fe40008000000 */
[----:B------:R-:W-:Y:S01]  /*7c30*/  FMUL.FTZ R20, R20, UR16 ;  /* 0x0000001014147c20 */ /* 0x000fe20008410000 */
[----:B------:R-:W-:-:S03]  /*7c40*/  MOV R179, UR4 ;  /* 0x0000000400b37c02 */ /* 0x000fc60008000f00 */
[----:B------:R-:W-:-:S05]  /*7c50*/  FMUL.FTZ R138, R175, R20 ;  /* 0x00000014af8a7220 */ /* 0x000fca0000410000 */
[----:B------:R-:W-:-:S05]  /*7c60*/  FSEL R138, R138, RZ, P6 ;  /* 0x000000ff8a8a7208 */ /* 0x000fca0003000000 */
[----:B------:R-:W-:Y:S01]  /*7c70*/  FADD.FTZ R95, R95, R138 ;  /* 0x0000008a5f5f7221 */ /* 0x000fe20000010000 */
[----:B------:R-:W-:Y:S01]  /*7c80*/  MOV R138, R21 ;  /* 0x00000015008a7202 */ /* 0x000fe20000000f00 */
[----:B------:R-:W-:Y:S06]  /*7c90*/  @!P6 BRA `(.L_x_17136) ;  /* 0x000000040048e947 */ /* 0x000fec0003800000 */
[----:B------:R-:W2:Y:S02]  /*7ca0*/  LDL.S16 R180, [R1+0xb0] ;  /* 0x0000b00001b47983 */ /* 0x000ea40000100600 */
[----:B--2---:R-:W-:-:S05]  /*7cb0*/  HADD2.F32 R138, -RZ, R180.H0_H0 ;  /* 0x200000b4ff8a7230 */ /* 0x004fca0000004100 */
[----:B------:R-:W-:Y:S01]  /*7cc0*/  FMUL.FTZ R179, R138, R20 ;  /* 0x000000148ab37220 */ /* 0x000fe20000410000 */
[----:B------:R-:W-:Y:S01]  /*7cd0*/  MOV R138, R21 ;  /* 0x00000015008a7202 */ /* 0x000fe20000000f00 */
[----:B------:R-:W-:Y:S06]  /*7ce0*/  BRA `(.L_x_17136) ;  /* 0x0000000400347947 */ /* 0x000fec0003800000 */
.L_x_17140:
        /* <DEDUP_REMOVED lines=19> */
.L_x_17144:
        /* <DEDUP_REMOVED lines=19> */
.L_x_17145:
        /* <DEDUP_REMOVED lines=19> */
.L_x_17146:
[----:B------:R-:W-:Y:S05]  /*8080*/  BRA.U !UP3, `(.L_x_17136) ;  /* 0x000000010b4c7547 */ /* 0x000fea000b800000 */
[----:B01----:R-:W2:Y:S04]  /*8090*/  LDL.S16 R20, [R1+0xb0] ;  /* 0x0000b00001147983 */ /* 0x003ea80000100600 */
[----:B------:R-:W4:Y:S01]  /*80a0*/  LDL R21, [R1+0x20] ;  /* 0x0000200001157983 */ /* 0x000f220000100800 */
[----:B------:R-:W-:Y:S01]  /*80b0*/  ISETP.LT.AND P6, PT, RZ, UR28, PT ;  /* 0x0000001cff007c0c */ /* 0x000fe2000bfc1270 */
[----:B------:R-:W-:Y:S02]  /*80c0*/  UMOV UR4, URZ ;  /* 0x000000ff00047c82 */ /* 0x000fe40008000000 */
[----:B------:R-:W-:Y:S02]  /*80d0*/  MOV R179, UR4 ;  /* 0x0000000400b37c02 */ /* 0x000fe40008000f00 */
[----:B--2---:R-:W-:-:S02]  /*80e0*/  PRMT R180, R20, 0x7610, R180 ;  /* 0x0000761014b47816 */ /* 0x004fc400000000b4 */
[----:B------:R-:W-:-:S05]  /*80f0*/  MOV R20, UR29 ;  /* 0x0000001d00147c02 */ /* 0x000fca0008000f00 */
[----:B----4-:R-:W-:-:S04]  /*8100*/  FFMA.FTZ R20, R21, R20, UR30 ;  /* 0x0000001e15147e23 */ /* 0x010fc80008010014 */
[----:B------:R-:W-:-:S04]  /*8110*/  FADD.FTZ R20, R252, -R20 ;  /* 0x80000014fc147221 */ /* 0x000fc80000010000 */
[----:B------:R-:W-:-:S05]  /*8120*/  FMUL.FTZ R20, R20, UR27 ;  /* 0x0000001b14147c20 */ /* 0x000fca0008410000 */
[----:B------:R-:W-:-:S05]  /*8130*/  FSEL R20, R20, RZ, P6 ;  /* 0x000000ff14147208 */ /* 0x000fca0003000000 */
[----:B------:R-:W-:Y:S01]  /*8140*/  FMUL.FTZ R20, R20, UR17 ;  /* 0x0000001114147c20 */ /* 0x000fe20008410000 */
[----:B-----5:R-:W-:-:S03]  /*8150*/  ISETP.GE.U32.AND P6, PT, R6, 0x1000000, PT ;  /* 0x010000000600780c */ /* 0x020fc60003fc6070 */
[----:B------:R-:W-:-:S04]  /*8160*/  FMUL.FTZ R20, R20, UR16 ;  /* 0x0000001014147c20 */ /* 0x000fc80008410000 */
[----:B------:R-:W-:-:S05]  /*8170*/  FMUL.FTZ R21, R175, R20 ;  /* 0x00000014af157220 */ /* 0x000fca0000410000 */
[----:B------:R-:W-:-:S05]  /*8180*/  FSEL R21, R21, RZ, P6 ;  /* 0x000000ff15157208 */ /* 0x000fca0003000000 */
[----:B------:R-:W-:Y:S01]  /*8190*/  FADD.FTZ R95, R95, R21 ;  /* 0x000000155f5f7221 */ /* 0x000fe20000010000 */
[----:B------:R-:W-:-:S05]  /*81a0*/  @P6 HADD2.F32 R21, -RZ, R180.H0_H0 ;  /* 0x200000b4ff156230 */ /* 0x000fca0000004100 */
[----:B------:R-:W-:-:S07]  /*81b0*/  @P6 FMUL.FTZ R179, R21, R20 ;  /* 0x0000001415b36220 */ /* 0x000fce0000410000 */
.L_x_17136:
[----:B------:R-:W-:Y:S05]  /*81c0*/  BSYNC.RECONVERGENT B1 ;  /* 0x0000000000017941 */ /* 0x000fea0003800200 */
.L_x_17130:
[----:B01----:R-:W0:Y:S01]  /*81d0*/  @P5 LDC.64 R20, c[0x0][0x478] ;  /* 0x00011e00ff145b82 */ /* 0x003e220000000a00 */
[----:B------:R-:W1:Y:S01]  /*81e0*/  @UP3 LDCU.64 UR32, c[0x0][0x468] ;  /* 0x00008d00ff2037ac */ /* 0x000e620008000a00 */
[C---:B0-----:R-:W-:Y:S01]  /*81f0*/  @P5 IMAD.WIDE.U32 R20, R23.reuse, 0x10, R20 ;  /* 0x0000001017145825 */ /* 0x041fe200078e0014 */
[----:B------:R-:W-:-:S04]  /*8200*/  IADD3 R23, PT, PT, R23, 0x80, RZ ;  /* 0x0000008017177810 */ /* 0x000fc80007ffe0ff */
[----:B------:R0:W-:Y:S01]  /*8210*/  @P5 STG.E.128 desc[UR6][R20.64], R136 ;  /* 0x0000008814005986 */ /* 0x0001e2000c101d06 */
[----:B------:R-:W-:Y:S01]  /*8220*/  PLOP3.LUT P5, PT, PT, PT, UP3, 0x80, 0x8 ;  /* 0x000000000008781c */ /* 0x000fe20003faf038 */
[----:B0-----:R-:W-:-:S12]  /*8230*/  HFMA2 R20, -RZ, RZ, 0, 9.5367431640625e-07 ;  /* 0x00000010ff147431 */ /* 0x001fd800000001ff */
[C---:B-1----:R-:W-:Y:S01]  /*8240*/  @P5 IMAD.WIDE.U32 R20, R14.reuse, R20, UR32 ;  /* 0x000000200e145e25 */ /* 0x042fe2000f8e0014 */
[----:B------:R-:W-:Y:S02]  /*8250*/  PLOP3.LUT P5, PT, PT, PT, UP3, 0x80, 0x8 ;  /* 0x000000000008781c */ /* 0x000fe40003faf038 */
[----:B------:R-:W-:-:S11]  /*8260*/  IADD3 R14, PT, PT, R14, 0x80, RZ ;  /* 0x000000800e0e7810 */ /* 0x000fd60007ffe0ff */
[----:B------:R1:W-:Y:S02]  /*8270*/  @P5 STG.E.128 desc[UR6][R20.64], R176 ;  /* 0x000000b014005986 */ /* 0x0003e4000c101d06 */
.L_x_17128:
[----:B------:R-:W-:Y:S05]  /*8280*/  BSYNC.RECONVERGENT B0 ;  /* 0x0000000000007941 */ /* 0x000fea0003800200 */
.L_x_17127:
[----:B------:R-:W-:Y:S01]  /*8290*/  LOP3.LUT P5, RZ, R4, 0x8, RZ, 0xc0, !PT ;  /* 0x0000000804ff7812 */ /* 0x000fe200078ac0ff */
[----:B------:R-:W-:-:S12]  /*82a0*/  BSSY.RECONVERGENT B0, `(.L_x_17147) ;  /* 0x0000178000007945 */ /* 0x000fd80003800200 */
[----:B------:R-:W-:Y:S05]  /*82b0*/  @!P5 BRA `(.L_x_17148) ;  /* 0x0000001400d8d947 */ /* 0x000fea0003800000 */
[----:B------:R-:W-:-:S04]  /*82c0*/  UISETP.NE.U32.AND UP0, UPT, UR18, URZ, UPT ;  /* 0x000000ff1200728c */ /* 0x000fc8000bf05070 */
[----:B------:R-:W-:Y:S01]  /*82d0*/  UISETP.NE.AND.EX UP0, UPT, UR19, URZ, UPT, UP0 ;  /* 0x000000ff1300728c */ /* 0x000fe2000bf05300 */
[----:B------:R-:W-:Y:S10]  /*82e0*/  BRA.U !UP3, `(.L_x_17149) ;  /* 0x000000010b0c7547 */ /* 0x000ff4000b800000 */
[----:B01----:R-:W0:Y:S02]  /*82f0*/  LDC.64 R20, c[0x0][0x390] ;  /* 0x0000e400ff147b82 */ /* 0x003e240000000a00 */
[----:B0-----:R-:W-:-:S05]  /*8300*/  IMAD.WIDE.U32 R20, R14, 0x10, R20 ;  /* 0x000000100e147825 */ /* 0x001fca00078e0014 */
[----:B-----5:R2:W5:Y:S02]  /*8310*/  LDG.E.128 R172, desc[UR6][R20.64] ;  /* 0x0000000614ac7981 */ /* 0x020564000c1e1d00 */
.L_x_17149:
[----:B------:R-:W-:Y:S04]  /*8320*/  BSSY.RECONVERGENT B1, `(.L_x_17150) ;  /* 0x0000164000017945 */ /* 0x000fe80003800200 */
[----:B------:R-:W-:Y:S05]  /*8330*/  BRA.U !UP0, `(.L_x_17151) ;  /* 0x0000000908c47547 */ /* 0x000fea000b800000 */
[----:B------:R-:W-:-:S04]  /*8340*/  UISETP.NE.U32.AND UP0, UPT, UR20, URZ, UPT ;  /* 0x000000ff1400728c */ /* 0x000fc8000bf05070 */
[----:B------:R-:W-:-:S06]  /*8350*/  UISETP.NE.AND.EX UP0, UPT, UR21, URZ, UPT, UP0 ;  /* 0x000000ff1500728c */ /* 0x000fcc000bf05300 */
[----:B------:R-:W-:-:S13]  /*8360*/  PLOP3.LUT P5, PT, PT, PT, UP0, 0x80, 0x8 ;  /* 0x000000000008781c */ /* 0x000fda0003faf008 */
[----:B------:R-:W-:Y:S05]  /*8370*/  @!P5 BRA `(.L_x_17152) ;  /* 0x00000004005cd947 */ /* 0x000fea0003800000 */
        /* <DEDUP_REMOVED lines=20> */
.L_x_17153:
        /* <DEDUP_REMOVED lines=20> */
.L_x_17154:
        /* <DEDUP_REMOVED lines=20> */
.L_x_17155:
        /* <DEDUP_REMOVED lines=27> */
.L_x_17152:
[----:B------:R-:W-:Y:S05]  /*88f0*/  BRA.U !UP3, `(.L_x_17157) ;  /* 0x000000010b507547 */ /* 0x000fea000b800000 */
[----:B012---:R-:W2:Y:S01]  /*8900*/  LDL.S16 R20, [R1+0xae] ;  /* 0x0000ae0001147983 */ /* 0x007ea20000100600 */
        /* <DEDUP_REMOVED lines=19> */
.L_x_17157:
        /* <DEDUP_REMOVED lines=21> */
.L_x_17158:
        /* <DEDUP_REMOVED lines=21> */
.L_x_17159:
[----:B------:R-:W-:Y:S05]  /*8ce0*/  BRA.U !UP3, `(.L_x_17156) ;  /* 0x0000000d0b1c7547 */ /* 0x000fea000b800000 */
[----:B012---:R-:W2:Y:S01]  /*8cf0*/  LDL R21, [R1+0x1c] ;  /* 0x00001c0001157983 */ /* 0x007ea20000100800 */
        /* <DEDUP_REMOVED lines=21> */
.L_x_17151:
[----:B------:R-:W-:-:S04]  /*8e50*/  UISETP.NE.U32.AND UP0, UPT, UR20, URZ, UPT ;  /* 0x000000ff1400728c */ /* 0x000fc8000bf05070 */
[----:B------:R-:W-:-:S06]  /*8e60*/  UISETP.NE.AND.EX UP0, UPT, UR21, URZ, UPT, UP0 ;  /* 0x000000ff1500728c */ /* 0x000fcc000bf05300 */
[----:B------:R-:W-:-:S13]  /*8e70*/  PLOP3.LUT P5, PT, PT, PT, UP0, 0x80, 0x8 ;  /* 0x000000000008781c */ /* 0x000fda0003faf008 */
[----:B------:R-:W-:Y:S05]  /*8e80*/  @!P5 BRA `(.L_x_17160) ;  /* 0x000000040080d947 */ /* 0x000fea0003800000 */
[----:B------:R-:W-:Y:S05]  /*8e90*/  BRA.U !UP3, `(.L_x_17161) ;  /* 0x000000010b487547 */ /* 0x000fea000b800000 */
[----:B012---:R-:W2:Y:S01]  /*8ea0*/  LDL.S16 R20, [R1+0xae] ;  /* 0x0000ae0001147983 */ /* 0x007ea20000100600 */
        /* <DEDUP_REMOVED lines=17> */
.L_x_17161:
        /* <DEDUP_REMOVED lines=19> */
.L_x_17162:
        /* <DEDUP_REMOVED lines=19> */
.L_x_17163:
[----:B------:R-:W4:Y:S01]  /*9220*/  LDL R138, [R1+0x1c] ;  /* 0x00001c00018a7983 */ /* 0x000f220000100800 */
[----:B012---:R-:W-:Y:S02]  /*9230*/  MOV R21, UR29 ;  /* 0x0000001d00157c02 */ /* 0x007fe40008000f00 */
        /* <DEDUP_REMOVED lines=16> */
[----:B----4-:R-:W-:Y:S01]  /*9340*/  FFMA.FTZ R20, R138, R20, UR30 ;  /* 0x0000001e8a147e23 */ /* 0x010fe20008010014 */
        /* <DEDUP_REMOVED lines=20> */
.L_x_17160:
        /* <DEDUP_REMOVED lines=19> */
.L_x_17164:
        /* <DEDUP_REMOVED lines=19> */
.L_x_17165:
        /* <DEDUP_REMOVED lines=19> */
.L_x_17166:
[----:B------:R-:W-:Y:S05]  /*9820*/  BRA.U !UP3, `(.L_x_17156) ;  /* 0x000000010b4c7547 */ /* 0x000fea000b800000 */
[----:B012---:R-:W2:Y:S04]  /*9830*/  LDL.S16 R20, [R1+0xa8] ;  /* 0x0000a80001147983 */ /* 0x007ea80000100600 */
        /* <DEDUP_REMOVED lines=18> */
.L_x_17156:
[----:B------:R-:W-:Y:S05]  /*9960*/  BSYNC.RECONVERGENT B1 ;  /* 0x0000000000017941 */ /* 0x000fea0003800200 */
.L_x_17150:
[----:B012---:R-:W0:Y:S01]  /*9970*/  @P5 LDC.64 R20, c[0x0][0x478] ;  /* 0x00011e00ff145b82 */ /* 0x007e220000000a00 */
        /* <DEDUP_REMOVED lines=10> */
.L_x_17148:
[----:B------:R-:W-:Y:S05]  /*9a20*/  BSYNC.RECONVERGENT B0 ;  /* 0x0000000000007941 */ /* 0x000fea0003800200 */
.L_x_17147:
[----:B------:R-:W-:Y:S01]  /*9a30*/  LOP3.LUT P5, RZ, R4, 0x1, RZ, 0xc0, !PT ;  /* 0x0000000104ff7812 */ /* 0x000fe200078ac0ff */
[----:B------:R-:W-:-:S12]  /*9a40*/  BSSY.RECONVERGENT B0, `(.L_x_17167) ;  /* 0x0000178000007945 */ /* 0x000fd80003800200 */
[----:B------:R-:W-:Y:S05]  /*9a50*/  @!P5 BRA `(.L_x_17168) ;  /* 0x0000001400d8d947 */ /* 0x000fea0003800000 */
[----:B------:R-:W-:-:S04]  /*9a60*/  UISETP.NE.U32.AND UP0, UPT, UR18, URZ, UPT ;  /* 0x000000ff1200728c */ /* 0x000fc8000bf05070 */
[----:B------:R-:W-:Y:S01]  /*9a70*/  UISETP.NE.AND.EX UP0, UPT, UR19, URZ, UPT, UP0 ;  /* 0x000000ff1300728c */ /* 0x000fe2000bf05300 */
[----:B------:R-:W-:Y:S10]  /*9a80*/  BRA.U !UP3, `(.L_x_17169) ;  /* 0x000000010b0c7547 */ /* 0x000ff4000b800000 */
[----:B012---:R-:W0:Y:S02]  /*9a90*/  LDC.64 R20, c[0x0][0x390] ;  /* 0x0000e400ff147b82 */ /* 0x007e240000000a00 */
[----:B0-----:R-:W-:-:S05]  /*9aa0*/  IMAD.WIDE.U32 R20, R14, 0x10, R20 ;  /* 0x000000100e147825 */ /* 0x001fca00078e0014 */
[----:B-----5:R4:W5:Y:S02]  /*9ab0*/  LDG.E.128 R172, desc[UR6][R20.64] ;  /* 0x0000000614ac7981 */ /* 0x020964000c1e1d00 */
.L_x_17169:
[----:B------:R-:W-:Y:S04]  /*9ac0*/  BSSY.RECONVERGENT B1, `(.L_x_17170) ;  /* 0x0000164000017945 */ /* 0x000fe80003800200 */
[----:B------:R-:W-:Y:S05]  /*9ad0*/  BRA.U !UP0, `(.L_x_17171) ;  /* 0x0000000908c47547 */ /* 0x000fea000b800000 */
[----:B------:R-:W-:-:S04]  /*9ae0*/  UISETP.NE.U32.AND UP0, UPT, UR20, URZ, UPT ;  /* 0x000000ff1400728c */ /* 0x000fc8000bf05070 */
[----:B------:R-:W-:-:S06]  /*9af0*/  UISETP.NE.AND.EX UP0, UPT, UR21, URZ, UPT, UP0 ;  /* 0x000000ff1500728c */ /* 0x000fcc000bf05300 */
[----:B------:R-:W-:-:S13]  /*9b00*/  PLOP3.LUT P5, PT, PT, PT, UP0, 0x80, 0x8 ;  /* 0x000000000008781c */ /* 0x000fda0003faf008 */
[----:B------:R-:W-:Y:S05]  /*9b10*/  @!P5 BRA `(.L_x_17172) ;  /* 0x00000004005cd947 */ /* 0x000fea0003800000 */
[----:B------:R-:W-:Y:S02]  /*9b20*/  PLOP3.LUT P6, PT, PT, PT, UP2, 0x80, 0x8 ;  /* 0x000000000008781c */ /* 0x000fe40003fcf028 */
[----:B012-4-:R-:W-:Y:S02]  /*9b30*/  MOV R20, UR29 ;  /* 0x0000001d00147c02 */ /* 0x017fe40008000f00 */
        /* <DEDUP_REMOVED lines=18> */
.L_x_17173:
        /* <DEDUP_REMOVED lines=20> */
.L_x_17174:
        /* <DEDUP_REMOVED lines=20> */
.L_x_17175:
        /* <DEDUP_REMOVED lines=27> */
.L_x_17172:
[----:B------:R-:W-:Y:S05]  /*a090*/  BRA.U !UP3, `(.L_x_17177) ;  /* 0x000000010b507547 */ /* 0x000fea000b800000 */
[----:B012-4-:R-:W2:Y:S01]  /*a0a0*/  LDL.S16 R20, [R1+0xa6] ;  /* 0x0000a60001147983 */ /* 0x017ea20000100600 */
        /* <DEDUP_REMOVED lines=19> */
.L_x_17177:
        /* <DEDUP_REMOVED lines=21> */
.L_x_17178:
        /* <DEDUP_REMOVED lines=21> */
.L_x_17179:
[----:B------:R-:W-:Y:S05]  /*a480*/  BRA.U !UP3, `(.L_x_17176) ;  /* 0x0000000d0b1c7547 */ /* 0x000fea000b800000 */
[----:B012-4-:R-:W2:Y:S01]  /*a490*/  LDL R21, [R1+0x18] ;  /* 0x0000180001157983 */ /* 0x017ea20000100800 */
        /* <DEDUP_REMOVED lines=21> */
.L_x_17171:
[----:B------:R-:W-:-:S04]  /*a5f0*/  UISETP.NE.U32.AND UP0, UPT, UR20, URZ, UPT ;  /* 0x000000ff1400728c */ /* 0x000fc8000bf05070 */
[----:B------:R-:W-:-:S06]  /*a600*/  UISETP.NE.AND.EX UP0, UPT, UR21, URZ, UPT, UP0 ;  /* 0x000000ff1500728c */ /* 0x000fcc000bf05300 */
[----:B------:R-:W-:-:S13]  /*a610*/  PLOP3.LUT P5, PT, PT, PT, UP0, 0x80, 0x8 ;  /* 0x000000000008781c */ /* 0x000fda0003faf008 */
[----:B------:R-:W-:Y:S05]  /*a620*/  @!P5 BRA `(.L_x_17180) ;  /* 0x000000040080d947 */ /* 0x000fea0003800000 */
[----:B------:R-:W-:Y:S05]  /*a630*/  BRA.U !UP3, `(.L_x_17181) ;  /* 0x000000010b487547 */ /* 0x000fea000b800000 */
[----:B012-4-:R-:W2:Y:S01]  /*a640*/  LDL.S16 R20, [R1+0xa6] ;  /* 0x0000a60001147983 */ /* 0x017ea20000100600 */
        /* <DEDUP_REMOVED lines=17> */
.L_x_17181:
        /* <DEDUP_REMOVED lines=19> */
.L_x_17182:
        /* <DEDUP_REMOVED lines=19> */
.L_x_17183:
[----:B------:R-:W3:Y:S01]  /*a9c0*/  LDL R138, [R1+0x18] ;  /* 0x00001800018a7983 */ /* 0x000ee20000100800 */
[----:B012-4-:R-:W-:Y:S02]  /*a9d0*/  MOV R21, UR29 ;  /* 0x0000001d00157c02 */ /* 0x017fe40008000f00 */
        /* <DEDUP_REMOVED lines=16> */
[----:B---3--:R-:W-:Y:S01]  /*aae0*/  FFMA.FTZ R20, R138, R20, UR30 ;  /* 0x0000001e8a147e23 */ /* 0x008fe20008010014 */
        /* <DEDUP_REMOVED lines=20> */
.L_x_17180:
        /* <DEDUP_REMOVED lines=19> */
.L_x_17184:
        /* <DEDUP_REMOVED lines=19> */
.L_x_17185:
        /* <DEDUP_REMOVED lines=19> */
.L_x_17186:
[----:B------:R-:W-:Y:S05]  /*afc0*/  BRA.U !UP3, `(.L_x_17176) ;  /* 0x000000010b4c7547 */ /* 0x000fea000b800000 */
[----:B012-4-:R-:W2:Y:S04]  /*afd0*/  LDL.S16 R20, [R1+0xa0] ;  /* 0x0000a00001147983 */ /* 0x017ea80000100600 */
        /* <DEDUP_REMOVED lines=18> */
.L_x_17176:
[----:B------:R-:W-:Y:S05]  /*b100*/  BSYNC.RECONVERGENT B1 ;  /* 0x0000000000017941 */ /* 0x000fea0003800200 */
.L_x_17170:
[----:B012-4-:R-:W0:Y:S01]  /*b110*/  @P5 LDC.64 R20, c[0x0][0x478] ;  /* 0x00011e00ff145b82 */ /* 0x017e220000000a00 */
        /* <DEDUP_REMOVED lines=10> */
.L_x_17168:
[----:B------:R-:W-:Y:S05]  /*b1c0*/  BSYNC.RECONVERGENT B0 ;  /* 0x0000000000007941 */ /* 0x000fea0003800200 */
.L_x_17167:
[----:B------:R-:W-:Y:S04]  /*b1d0*/  BSSY.RECONVERGENT B0, `(.L_x_17187) ;  /* 0x0000178000007945 */ /* 0x000fe80003800200 */
[----:B------:R-:W-:Y:S05]  /*b1e0*/  @!P0 BRA `(.L_x_17188) ;  /* 0x0000001400d88947 */ /* 0x000fea0003800000 */
[----:B------:R-:W-:-:S04]  /*b1f0*/  UISETP.NE.U32.AND UP0, UPT, UR18, URZ, UPT ;  /* 0x000000ff1200728c */ /* 0x000fc8000bf05070 */
[----:B------:R-:W-:Y:S01]  /*b200*/  UISETP.NE.AND.EX UP0, UPT, UR19, URZ, UPT, UP0 ;  /* 0x000000ff1300728c */ /* 0x000fe2000bf05300 */
[----:B------:R-:W-:Y:S10]  /*b210*/  BRA.U !UP3, `(.L_x_17189) ;  /* 0x000000010b0c7547 */ /* 0x000ff4000b800000 */
[----:B012-4-:R-:W0:Y:S02]  /*b220*/  LDC.64 R20, c[0x0][0x390] ;  /* 0x0000e400ff147b82 */ /* 0x017e240000000a00 */
[----:B0-----:R-:W-:-:S05]  /*b230*/  IMAD.WIDE.U32 R20, R14, 0x10, R20 ;  /* 0x000000100e147825 */ /* 0x001fca00078e0014 */
[----:B-----5:R0:W5:Y:S02]  /*b240*/  LDG.E.128 R172, desc[UR6][R20.64] ;  /* 0x0000000614ac7981 */ /* 0x020164000c1e1d00 */
.L_x_17189:
        /* <DEDUP_REMOVED lines=26> */
.L_x_17193:
        /* <DEDUP_REMOVED lines=20> */
.L_x_17194:
        /* <DEDUP_REMOVED lines=20> */
.L_x_17195:
        /* <DEDUP_REMOVED lines=27> */
.L_x_17192:
        /* <DEDUP_REMOVED lines=21> */
.L_x_17197:
        /* <DEDUP_REMOVED lines=21> */
.L_x_17198:
        /* <DEDUP_REMOVED lines=21> */
.L_x_17199:
        /* <DEDUP_REMOVED lines=23> */
.L_x_17191:
        /* <DEDUP_REMOVED lines=23> */
.L_x_17201:
        /* <DEDUP_REMOVED lines=19> */
.L_x_17202:
        /* <DEDUP_REMOVED lines=19> */
.L_x_17203:
        /* <DEDUP_REMOVED lines=39> */
.L_x_17200:
        /* <DEDUP_REMOVED lines=19> */
.L_x_17204:
        /* <DEDUP_REMOVED lines=19> */
.L_x_17205:
        /* <DEDUP_REMOVED lines=19> */
.L_x_17206:
        /* <DEDUP_REMOVED lines=20> */
.L_x_17196:
[----:B------:R-:W-:Y:S05]  /*c890*/  BSYNC.RECONVERGENT B1 ;  /* 0x0000000000017941 */ /* 0x000fea0003800200 */
.L_x_17190:
        /* <DEDUP_REMOVED lines=11> */
.L_x_17188:
[----:B------:R-:W-:Y:S05]  /*c950*/  BSYNC.RECONVERGENT B0 ;  /* 0x0000000000007941 */ /* 0x000fea0003800200 */
.L_x_17187:
        /* <DEDUP_REMOVED lines=8> */
.L_x_17209:
        /* <DEDUP_REMOVED lines=26> */
.L_x_17213:
        /* <DEDUP_REMOVED lines=20> */
.L_x_17214:
        /* <DEDUP_REMOVED lines=20> */
.L_x_17215:
        /* <DEDUP_REMOVED lines=27> */
.L_x_17212:
        /* <DEDUP_REMOVED lines=21> */
.L_x_17217:
        /* <DEDUP_REMOVED lines=21> */
.L_x_17218:
        /* <DEDUP_REMOVED lines=21> */
.L_x_17219:
        /* <DEDUP_REMOVED lines=23> */
.L_x_17211:
        /* <DEDUP_REMOVED lines=23> */
.L_x_17221:
        /* <DEDUP_REMOVED lines=19> */
.L_x_17222:
        /* <DEDUP_REMOVED lines=19> */
.L_x_17223:
        /* <DEDUP_REMOVED lines=39> */
.L_x_17220:
        /* <DEDUP_REMOVED lines=19> */
.L_x_17224:
        /* <DEDUP_REMOVED lines=19> */
.L_x_17225:
        /* <DEDUP_REMOVED lines=19> */
.L_x_17226:
        /* <DEDUP_REMOVED lines=20> */
.L_x_17216:
[----:B------:R-:W-:Y:S05]  /*e020*/  BSYNC.RECONVERGENT B1 ;  /* 0x0000000000017941 */ /* 0x000fea0003800200 */
.L_x_17210:
        /* <DEDUP_REMOVED lines=11> */
.L_x_17208:
[----:B------:R-:W-:Y:S05]  /*e0e0*/  BSYNC.RECONVERGENT B0 ;  /* 0x0000000000007941 */ /* 0x000fea0003800200 */
.L_x_17207:
        /* <DEDUP_REMOVED lines=8> */
.L_x_17229:
        /* <DEDUP_REMOVED lines=26> */
.L_x_17233:
        /* <DEDUP_REMOVED lines=20> */
.L_x_17234:
        /* <DEDUP_REMOVED lines=20> */
.L_x_17235:
        /* <DEDUP_REMOVED lines=27> */
.L_x_17232:
        /* <DEDUP_REMOVED lines=21> */
.L_x_17237:
        /* <DEDUP_REMOVED lines=21> */
.L_x_17238:
        /* <DEDUP_REMOVED lines=21> */
.L_x_17239:
        /* <DEDUP_REMOVED lines=23> */
.L_x_17231:
        /* <DEDUP_REMOVED lines=23> */
.L_x_17241:
        /* <DEDUP_REMOVED lines=19> */
.L_x_17242:
        /* <DEDUP_REMOVED lines=19> */
.L_x_17243:
        /* <DEDUP_REMOVED lines=39> */
.L_x_17240:
        /* <DEDUP_REMOVED lines=19> */
.L_x_17244:
        /* <DEDUP_REMOVED lines=19> */
.L_x_17245:
        /* <DEDUP_REMOVED lines=19> */
.L_x_17246:
        /* <DEDUP_REMOVED lines=20> */
.L_x_17236:
[----:B------:R-:W-:Y:S05]  /*f7b0*/  BSYNC.RECONVERGENT B1 ;  /* 0x0000000000017941 */ /* 0x000fea0003800200 */
.L_x_17230:
        /* <DEDUP_REMOVED lines=11> */
.L_x_17228:
[----:B------:R-:W-:Y:S05]  /*f870*/  BSYNC.RECONVERGENT B0 ;  /* 0x0000000000007941 */ /* 0x000fea0003800200 */
.L_x_17227:
        /* <DEDUP_REMOVED lines=8> */
.L_x_17249:
        /* <DEDUP_REMOVED lines=26> */
.L_x_17253:
        /* <DEDUP_REMOVED lines=20> */
.L_x_17254:
        /* <DEDUP_REMOVED lines=20> */
.L_x_17255:
        /* <DEDUP_REMOVED lines=27> */
.L_x_17252:
        /* <DEDUP_REMOVED lines=21> */
.L_x_17257:
        /* <DEDUP_REMOVED lines=21> */
.L_x_17258:
        /* <DEDUP_REMOVED lines=21> */
.L_x_17259:
        /* <DEDUP_REMOVED lines=23> */
.L_x_17251:
        /* <DEDUP_REMOVED lines=23> */
.L_x_17261:
        /* <DEDUP_REMOVED lines=19> */
.L_x_17262:
        /* <DEDUP_REMOVED lines=19> */
.L_x_17263:
        /* <DEDUP_REMOVED lines=39> */
.L_x_17260:
        /* <DEDUP_REMOVED lines=19> */
.L_x_17264:
        /* <DEDUP_REMOVED lines=19> */
.L_x_17265:
        /* <DEDUP_REMOVED lines=19> */
.L_x_17266:
        /* <DEDUP_REMOVED lines=20> */
.L_x_17256:
[----:B------:R-:W-:Y:S05]  /*10f40*/  BSYNC.RECONVERGENT B1 ;  /* 0x0000000000017941 */ /* 0x000fea0003800200 */
.L_x_17250:
        /* <DEDUP_REMOVED lines=11> */
.L_x_17248:
[----:B------:R-:W-:Y:S05]  /*11000*/  BSYNC.RECONVERGENT B0 ;  /* 0x0000000000007941 */ /* 0x000fea0003800200 */
.L_x_17247:
        /* <DEDUP_REMOVED lines=8> */
.L_x_17269:
        /* <DEDUP_REMOVED lines=26> */
.L_x_17273:
        /* <DEDUP_REMOVED lines=20> */
.L_x_17274:
        /* <DEDUP_REMOVED lines=20> */
.L_x_17275:
        /* <DEDUP_REMOVED lines=27> */
.L_x_17272:
        /* <DEDUP_REMOVED lines=21> */
.L_x_17277:
        /* <DEDUP_REMOVED lines=21> */
.L_x_17278:
        /* <DEDUP_REMOVED lines=21> */
.L_x_17279:
        /* <DEDUP_REMOVED lines=23> */
.L_x_17271:
        /* <DEDUP_REMOVED lines=23> */
.L_x_17281:
        /* <DEDUP_REMOVED lines=19> */
.L_x_17282:
        /* <DEDUP_REMOVED lines=19> */
.L_x_17283:
        /* <DEDUP_REMOVED lines=39> */
.L_x_17280:
        /* <DEDUP_REMOVED lines=19> */
.L_x_17284:
        /* <DEDUP_REMOVED lines=19> */
.L_x_17285:
        /* <DEDUP_REMOVED lines=19> */
.L_x_17286:
        /* <DEDUP_REMOVED lines=20> */
.L_x_17276:
[----:B------:R-:W-:Y:S05]  /*126d0*/  BSYNC.RECONVERGENT B1 ;  /* 0x0000000000017941 */ /* 0x000fea0003800200 */
.L_x_17270:
        /* <DEDUP_REMOVED lines=11> */
.L_x_17268:
[----:B------:R-:W-:Y:S05]  /*12790*/  BSYNC.RECONVERGENT B0 ;  /* 0x0000000000007941 */ /* 0x000fea0003800200 */
.L_x_17267:
[----:B------:R-:W-:Y:S01]  /*127a0*/  LOP3.LUT P5, RZ, R4, 0x10, RZ, 0xc0, !PT ;  /* 0x0000001004ff7812 */ /* 0x000fe200078ac0ff */
[----:B------:R-:W-:-:S12]  /*127b0*/  BSSY.RECONVERGENT B0, `(.L_x_17287) ;  /* 0x0000175000007945 */ /* 0x000fd80003800200 */
[----:B------:R-:W-:Y:S05]  /*127c0*/  @!P5 BRA `(.L_x_17288) ;  /* 0x0000001400ccd947 */ /* 0x000fea0003800000 */
[----:B------:R-:W-:-:S04]  /*127d0*/  UISETP.NE.U32.AND UP0, UPT, UR18, URZ, UPT ;  /* 0x000000ff1200728c */ /* 0x000fc8000bf05070 */
[----:B------:R-:W-:Y:S01]  /*127e0*/  UISETP.NE.AND.EX UP0, UPT, UR19, URZ, UPT, UP0 ;  /* 0x000000ff1300728c */ /* 0x000fe2000bf05300 */
[----:B------:R-:W-:Y:S10]  /*127f0*/  BRA.U !UP3, `(.L_x_17289) ;  /* 0x000000010b0c7547 */ /* 0x000ff4000b800000 */
[----:B012-4-:R-:W0:Y:S02]  /*12800*/  LDC.64 R20, c[0x0][0x390] ;  /* 0x0000e400ff147b82 */ /* 0x017e240000000a00 */
[----:B0-----:R-:W-:-:S05]  /*12810*/  IMAD.WIDE.U32 R20, R14, 0x10, R20 ;  /* 0x000000100e147825 */ /* 0x001fca00078e0014 */
[----:B-----5:R0:W5:Y:S02]  /*12820*/  LDG.E.128 R172, desc[UR6][R20.64] ;  /* 0x0000000614ac7981 */ /* 0x020164000c1e1d00 */
.L_x_17289:
        /* <DEDUP_REMOVED lines=26> */
.L_x_17293:
        /* <DEDUP_REMOVED lines=20> */
.L_x_17294:
        /* <DEDUP_REMOVED lines=20> */
.L_x_17295:
        /* <DEDUP_REMOVED lines=27> */
.L_x_17292:
        /* <DEDUP_REMOVED lines=21> */
.L_x_17297:
        /* <DEDUP_REMOVED lines=21> */
.L_x_17298:
        /* <DEDUP_REMOVED lines=21> */
.L_x_17299:
        /* <DEDUP_REMOVED lines=23> */
.L_x_17291:
        /* <DEDUP_REMOVED lines=23> */
.L_x_17301:
        /* <DEDUP_REMOVED lines=19> */
.L_x_17302:
        /* <DEDUP_REMOVED lines=19> */
.L_x_17303:
[----:B------:R-:W3:Y:S01]  /*13730*/  LDL R136, [R1+0x24] ;  /* 0x0000240001887983 */ /* 0x000ee20000100800 */
[----:B012-4-:R-:W-:Y:S02]  /*13740*/  MOV R20, UR29 ;  /* 0x0000001d00147c02 */ /* 0x017fe40008000f00 */
[----:B------:R-:W-:Y:S02]  /*13750*/  MOV R138, UR29 ;  /* 0x0000001d008a7c02 */ /* 0x000fe40008000f00 */
[----:B------:R-:W-:Y:S02]  /*13760*/  MOV R137, UR29 ;  /* 0x0000001d00897c02 */ /* 0x000fe40008000f00 */
[----:B------:R-:W-:Y:S01]  /*13770*/  MOV R21, UR29 ;  /* 0x0000001d00157c02 */ /* 0x000fe20008000f00 */
[----:B------:R-:W-:Y:S01]  /*13780*/  FFMA.FTZ R138, R201, R138, UR30 ;  /* 0x0000001ec98a7e23 */ /* 0x000fe2000801008a */
[----:B------:R-:W-:Y:S01]  /*13790*/  ISETP.LT.AND P6, PT, RZ, UR28, PT ;  /* 0x0000001cff007c0c */ /* 0x000fe2000bfc1270 */
[----:B------:R-:W-:-:S02]  /*137a0*/  FFMA.FTZ R137, R222, R137, UR30 ;  /* 0x0000001ede897e23 */ /* 0x000fc40008010089 */
[----:B------:R-:W-:Y:S01]  /*137b0*/  FFMA.FTZ R21, R241, R21, UR30 ;  /* 0x0000001ef1157e23 */ /* 0x000fe20008010015 */
[----:B------:R-:W-:Y:S01]  /*137c0*/  FADD.FTZ R138, R0, -R138 ;  /* 0x8000008a008a7221 */ /* 0x000fe20000010000 */
[----:B------:R-:W-:Y:S02]  /*137d0*/  FADD.FTZ R137, R202, -R137 ;  /* 0x80000089ca897221 */ /* 0x000fe40000010000 */
[----:B------:R-:W-:Y:S01]  /*137e0*/  FADD.FTZ R21, R223, -R21 ;  /* 0x80000015df157221 */ /* 0x000fe20000010000 */
[----:B------:R-:W-:Y:S01]  /*137f0*/  FMUL.FTZ R138, R138, UR27 ;  /* 0x0000001b8a8a7c20 */ /* 0x000fe20008410000 */
[----:B------:R-:W-:Y:S02]  /*13800*/  FMUL.FTZ R137, R137, UR27 ;  /* 0x0000001b89897c20 */ /* 0x000fe40008410000 */
[----:B------:R-:W-:Y:S02]  /*13810*/  FMUL.FTZ R21, R21, UR27 ;  /* 0x0000001b15157c20 */ /* 0x000fe40008410000 */
[----:B------:R-:W-:-:S02]  /*13820*/  FSEL R138, R138, RZ, P6 ;  /* 0x000000ff8a8a7208 */ /* 0x000fc40003000000 */
[----:B------:R-:W-:Y:S01]  /*13830*/  FSEL R137, R137, RZ, P6 ;  /* 0x000000ff89897208 */ /* 0x000fe20003000000 */
[----:B---3--:R-:W-:Y:S01]  /*13840*/  FFMA.FTZ R20, R136, R20, UR30 ;  /* 0x0000001e88147e23 */ /* 0x008fe20008010014 */
[----:B------:R-:W-:-:S03]  /*13850*/  FSEL R136, R21, RZ, P6 ;  /* 0x000000ff15887208 */ /* 0x000fc60003000000 */
[----:B------:R-:W-:-:S04]  /*13860*/  FADD.FTZ R20, R244, -R20 ;  /* 0x80000014f4147221 */ /* 0x000fc80000010000 */
[----:B------:R-:W-:-:S05]  /*13870*/  FMUL.FTZ R20, R20, UR27 ;  /* 0x0000001b14147c20 */ /* 0x000fca0008410000 */
[----:B------:R-:W-:-:S04]  /*13880*/  FSEL R20, R20, RZ, P6 ;  /* 0x000000ff14147208 */ /* 0x000fc80003000000 */
[----:B------:R-:W-:Y:S01]  /*13890*/  MOV R139, R20 ;  /* 0x00000014008b7202 */ /* 0x000fe20000000f00 */
        /* <DEDUP_REMOVED lines=14> */
.L_x_17300:
        /* <DEDUP_REMOVED lines=19> */
.L_x_17304:
        /* <DEDUP_REMOVED lines=19> */
.L_x_17305:
        /* <DEDUP_REMOVED lines=19> */
.L_x_17306:
[----:B------:R-:W-:Y:S05]  /*13d10*/  BRA.U !UP3, `(.L_x_17296) ;  /* 0x000000010b507547 */ /* 0x000fea000b800000 */
[----:B012-4-:R-:W2:Y:S04]  /*13d20*/  LDL.S16 R20, [R1+0x70] ;  /* 0x0000700001147983 */ /* 0x017ea80000100600 */
[----:B------:R-:W4:Y:S01]  /*13d30*/  LDL R21, [R1+0x24] ;  /* 0x0000240001157983 */ /* 0x000f220000100800 */
[----:B------:R-:W-:-:S06]  /*13d40*/  UISETP.GT.AND UP0, UPT, UR28, URZ, UPT ;  /* 0x000000ff1c00728c */ /* 0x000fcc000bf04270 */
[----:B------:R-:W-:Y:S01]  /*13d50*/  PLOP3.LUT P6, PT, PT, PT, UP0, 0x80, 0x8 ;  /* 0x000000000008781c */ /* 0x000fe20003fcf008 */
[----:B------:R-:W-:Y:S02]  /*13d60*/  UMOV UR4, URZ ;  /* 0x000000ff00047c82 */ /* 0x000fe40008000000 */
[----:B------:R-:W-:Y:S02]  /*13d70*/  MOV R179, UR4 ;  /* 0x0000000400b37c02 */ /* 0x000fe40008000f00 */
[----:B--2---:R-:W-:Y:S02]  /*13d80*/  PRMT R180, R20, 0x7610, R180 ;  /* 0x0000761014b47816 */ /* 0x004fe400000000b4 */
        /* <DEDUP_REMOVED lines=13> */
.L_x_17296:
[----:B------:R-:W-:Y:S05]  /*13e60*/  BSYNC.RECONVERGENT B1 ;  /* 0x0000000000017941 */ /* 0x000fea0003800200 */
.L_x_17290:
[----:B012-4-:R-:W0:Y:S01]  /*13e70*/  @P5 LDC.64 R20, c[0x0][0x478] ;  /* 0x00011e00ff145b82 */ /* 0x017e220000000a00 */
[----:B------:R-:W1:Y:S01]  /*13e80*/  @UP3 LDCU.64 UR32, c[0x0][0x468] ;  /* 0x00008d00ff2037ac */ /* 0x000e620008000a00 */
[----:B0-----:R-:W-:-:S05]  /*13e90*/  @P5 IMAD.WIDE.U32 R20, R23, 0x10, R20 ;  /* 0x0000001017145825 */ /* 0x001fca00078e0014 */
[----:B------:R0:W-:Y:S01]  /*13ea0*/  @P5 STG.E.128 desc[UR6][R20.64], R136 ;  /* 0x0000008814005986 */ /* 0x0001e2000c101d06 */
[----:B------:R-:W-:Y:S01]  /*13eb0*/  PLOP3.LUT P5, PT, PT, PT, UP3, 0x80, 0x8 ;  /* 0x000000000008781c */ /* 0x000fe20003faf038 */
[----:B0-----:R-:W-:-:S12]  /*13ec0*/  HFMA2 R20, -RZ, RZ, 0, 9.5367431640625e-07 ;  /* 0x00000010ff147431 */ /* 0x001fd800000001ff */
[----:B-1----:R-:W-:Y:S01]  /*13ed0*/  @P5 IMAD.WIDE.U32 R20, R14, R20, UR32 ;  /* 0x000000200e145e25 */ /* 0x002fe2000f8e0014 */
[----:B------:R-:W-:-:S13]  /*13ee0*/  PLOP3.LUT P5, PT, PT, PT, UP3, 0x80, 0x8 ;  /* 0x000000000008781c */ /* 0x000fda0003faf038 */
[----:B------:R0:W-:Y:S02]  /*13ef0*/  @P5 STG.E.128 desc[UR6][R20.64], R176 ;  /* 0x000000b014005986 */ /* 0x0001e4000c101d06 */
.L_x_17288:
[----:B------:R-:W-:Y:S05]  /*13f00*/  BSYNC.RECONVERGENT B0 ;  /* 0x0000000000007941 */ /* 0x000fea0003800200 */
.L_x_17287:
[----:B------:R-:W-:Y:S02]  /*13f10*/  UIADD3 UR24, UPT, UPT, UR24, UR22, URZ ;  /* 0x0000001618187290 */ /* 0x000fe4000fffe0ff */
[----:B------:R-:W-:Y:S02]  /*13f20*/  UPLOP3.LUT UP1, UPT, UPT, UPT, UP1, 0x40, 0x4 ;  /* 0x000000000004789c */ /* 0x000fe40003f2e810 */
[----:B------:R-:W-:-:S09]  /*13f30*/  UISETP.GE.AND UP0, UPT, UR24, UR23, UPT ;  /* 0x000000171800728c */ /* 0x000fd2000bf06270 */
[----:B------:R-:W-:Y:S05]  /*13f40*/  BRA.U !UP0, `(.L_x_17307) ;  /* 0xfffffed908ac7547 */ /* 0x000fea000b83ffff */
.L_x_17082:
[----:B------:R-:W0:Y:S01]  /*13f50*/  S2UR UR4, SR_CTAID.X ;  /* 0x00000000000479c3 */ /* 0x000e220000002500 */
[----:B-----5:R-:W1:Y:S01]  /*13f60*/  S2R R14, SR_TID.X ;  /* 0x00000000000e7919 */ /* 0x020e620000002100 */
[----:B------:R-:W-:Y:S01]  /*13f70*/  LOP3.LUT P5, RZ, R4, 0x2, RZ, 0xc0, !PT ;  /* 0x0000000204ff7812 */ /* 0x000fe200078ac0ff */
[----:B------:R-:W-:Y:S01]  /*13f80*/  BSSY.RECONVERGENT B0, `(.L_x_17308) ;  /* 0x0000013000007945 */ /* 0x000fe20003800200 */
[----:B0-----:R-:W-:-:S06]  /*13f90*/  UIMAD UR5, UR4, UR5, URZ ;  /* 0x00000005040572a4 */ /* 0x001fcc000f8e02ff */
[----:B------:R-:W-:-:S04]  /*13fa0*/  MOV R11, UR5 ;  /* 0x00000005000b7c02 */ /* 0x000fc80008000f00 */
[----:B-1----:R-:W-:Y:S01]  /*13fb0*/  LEA.HI R11, R11, R14, RZ, 0x1e ;  /* 0x0000000e0b0b7211 */ /* 0x002fe200078ff0ff */
[----:B------:R-:W-:Y:S06]  /*13fc0*/  @!P5 BRA `(.L_x_17309) ;  /* 0x000000000038d947 */ /* 0x000fec0003800000 */
[----:B------:R-:W5:Y:S01]  /*13fd0*/  LDL.LU R180, [R1+0x60] ;  /* 0x0000600001b47983 */ /* 0x000f620000300800 */
[----:B------:R-:W0:Y:S03]  /*13fe0*/  LDC.64 R2, c[0x0][0x440] ;  /* 0x00011000ff027b82 */ /* 0x000e260000000a00 */
[----:B------:R-:W5:Y:S04]  /*13ff0*/  LDL.LU R181, [R1+0x64] ;  /* 0x0000640001b57983 */ /* 0x000f680000300800 */
[----:B------:R-:W5:Y:S01]  /*14000*/  LDL.LU R182, [R1+0x68] ;  /* 0x0000680001b67983 */ /* 0x000f620000300800 */
[----:B------:R-:W1:Y:S03]  /*14010*/  LDC.64 R6, c[0x0][0x448] ;  /* 0x00011200ff067b82 */ /* 0x000e660000000a00 */
[----:B------:R-:W5:Y:S05]  /*14020*/  LDL.LU R183, [R1+0x6c] ;  /* 0x00006c0001b77983 */ /* 0x000f6a0000300800 */
[----:B------:R-:W2:Y:S01]  /*14030*/  LDC.64 R8, c[0x0][0x460] ;  /* 0x00011800ff087b82 */ /* 0x000ea20000000a00 */
[----:B0-----:R-:W-:-:S05]  /*14040*/  IMAD.WIDE.U32 R2, R11, 0x10, R2 ;  /* 0x000000100b027825 */ /* 0x001fca00078e0002 */
[----:B------:R0:W-:Y:S01]  /*14050*/  STG.E.128 desc[UR6][R2.64], R52 ;  /* 0x0000003402007986 */ /* 0x0001e2000c101d06 */
[----:B-1----:R-:W-:-:S04]  /*14060*/  IMAD.WIDE.U32 R6, R11, 0x10, R6 ;  /* 0x000000100b067825 */ /* 0x002fc800078e0006 */
[C---:B--2---:R-:W-:Y:S01]  /*14070*/  IMAD.WIDE.U32 R8, R11.reuse, 0x10, R8 ;  /* 0x000000100b087825 */ /* 0x044fe200078e0008 */
[----:B------:R-:W-:Y:S01]  /*14080*/  IADD3 R11, PT, PT, R11, 0x80, RZ ;  /* 0x000000800b0b7810 */ /* 0x000fe20007ffe0ff */
[----:B-----5:R0:W-:Y:S04]  /*14090*/  STG.E.128 desc[UR6][R6.64], R180 ;  /* 0x000000b406007986 */ /* 0x0201e8000c101d06 */
[----:B------:R0:W-:Y:S02]  /*140a0*/  STG.E.128 desc[UR6][R8.64], R88 ;  /* 0x0000005808007986 */ /* 0x0001e4000c101d06 */
.L_x_17309:
[----:B------:R-:W-:Y:S05]  /*140b0*/  BSYNC.RECONVERGENT B0 ;  /* 0x0000000000007941 */ /* 0x000fea0003800200 */
.L_x_17308:
[----:B------:R-:W-:Y:S01]  /*140c0*/  LOP3.LUT P5, RZ, R4, 0x4, RZ, 0xc0, !PT ;  /* 0x0000000404ff7812 */ /* 0x000fe200078ac0ff */
[----:B------:R-:W-:-:S12]  /*140d0*/  BSSY.RECONVERGENT B0, `(.L_x_17310) ;  /* 0x0000010000007945 */ /* 0x000fd80003800200 */
[----:B------:R-:W-:Y:S05]  /*140e0*/  @!P5 BRA `(.L_x_17311) ;  /* 0x000000000038d947 */ /* 0x000fea0003800000 */
[----:B------:R-:W5:Y:S01]  /*140f0*/  LDL.LU R12, [R1+0x50] ;  /* 0x00005000010c7983 */ /* 0x000f620000300800 */
[----:B0-----:R-:W0:Y:S03]  /*14100*/  LDC.64 R2, c[0x0][0x440] ;  /* 0x00011000ff027b82 */ /* 0x001e260000000a00 */
        /* <DEDUP_REMOVED lines=12> */
.L_x_17311:
[----:B------:R-:W-:Y:S05]  /*141d0*/  BSYNC.RECONVERGENT B0 ;  /* 0x0000000000007941 */ /* 0x000fea0003800200 */
.L_x_17310:
[----:B------:R-:W-:Y:S01]  /*141e0*/  LOP3.LUT P5, RZ, R4, 0x8, RZ, 0xc0, !PT ;  /* 0x0000000804ff7812 */ /* 0x000fe200078ac0ff */
[----:B------:R-:W-:-:S12]  /*141f0*/  BSSY.RECONVERGENT B0, `(.L_x_17312) ;  /* 0x0000010000007945 */ /* 0x000fd80003800200 */
[----:B------:R-:W-:Y:S05]  /*14200*/  @!P5 BRA `(.L_x_17313) ;  /* 0x000000000038d947 */ /* 0x000fea0003800000 */
[----:B0-----:R-:W5:Y:S01]  /*14210*/  LDL.LU R12, [R1+0x40] ;  /* 0x00004000010c7983 */ /* 0x001f620000300800 */
        /* <DEDUP_REMOVED lines=13> */
.L_x_17313:
[----:B------:R-:W-:Y:S05]  /*142f0*/  BSYNC.RECONVERGENT B0 ;  /* 0x0000000000007941 */ /* 0x000fea0003800200 */
.L_x_17312:
        /* <DEDUP_REMOVED lines=17> */
.L_x_17315:
[----:B------:R-:W-:Y:S05]  /*14410*/  BSYNC.RECONVERGENT B0 ;  /* 0x0000000000007941 */ /* 0x000fea0003800200 */
.L_x_17314:
[----:B------:R-:W-:Y:S04]  /*14420*/  BSSY.RECONVERGENT B0, `(.L_x_17316) ;  /* 0x000000c000007945 */ /* 0x000fe80003800200 */
[----:B------:R-:W-:Y:S05]  /*14430*/  @!P0 BRA `(.L_x_17317) ;  /* 0x0000000000288947 */ /* 0x000fea0003800000 */
[----:B0-----:R-:W0:Y:S08]  /*14440*/  LDC.64 R2, c[0x0][0x440] ;  /* 0x00011000ff027b82 */ /* 0x001e300000000a00 */
[----:B------:R-:W1:Y:S08]  /*14450*/  LDC.64 R6, c[0x0][0x448] ;  /* 0x00011200ff067b82 */ /* 0x000e700000000a00 */
[----:B------:R-:W5:Y:S01]  /*14460*/  LDC.64 R8, c[0x0][0x460] ;  /* 0x00011800ff087b82 */ /* 0x000f620000000a00 */
[----:B0-----:R-:W-:-:S05]  /*14470*/  IMAD.WIDE.U32 R2, R11, 0x10, R2 ;  /* 0x000000100b027825 */ /* 0x001fca00078e0002 */
[----:B------:R0:W-:Y:S01]  /*14480*/  STG.E.128 desc[UR6][R2.64], R64 ;  /* 0x0000004002007986 */ /* 0x0001e2000c101d06 */
[----:B-1----:R-:W-:-:S05]  /*14490*/  IMAD.WIDE.U32 R6, R11, 0x10, R6 ;  /* 0x000000100b067825 */ /* 0x002fca00078e0006 */
[----:B------:R0:W-:Y:S01]  /*144a0*/  STG.E.128 desc[UR6][R6.64], R28 ;  /* 0x0000001c06007986 */ /* 0x0001e2000c101d06 */
[C---:B-----5:R-:W-:Y:S01]  /*144b0*/  IMAD.WIDE.U32 R8, R11.reuse, 0x10, R8 ;  /* 0x000000100b087825 */ /* 0x060fe200078e0008 */
[----:B------:R-:W-:-:S04]  /*144c0*/  IADD3 R11, PT, PT, R11, 0x80, RZ ;  /* 0x000000800b0b7810 */ /* 0x000fc80007ffe0ff */
[----:B------:R0:W-:Y:S03]  /*144d0*/  STG.E.128 desc[UR6][R8.64], R104 ;  /* 0x0000006808007986 */ /* 0x0001e6000c101d06 */
.L_x_17317:
[----:B------:R-:W-:Y:S05]  /*144e0*/  BSYNC.RECONVERGENT B0 ;  /* 0x0000000000007941 */ /* 0x000fea0003800200 */
.L_x_17316:
        /* <DEDUP_REMOVED lines=12> */
.L_x_17319:
[----:B------:R-:W-:Y:S05]  /*145b0*/  BSYNC.RECONVERGENT B0 ;  /* 0x0000000000007941 */ /* 0x000fea0003800200 */
.L_x_17318:
        /* <DEDUP_REMOVED lines=12> */
.L_x_17321:
[----:B------:R-:W-:Y:S05]  /*14680*/  BSYNC.RECONVERGENT B0 ;  /* 0x0000000000007941 */ /* 0x000fea0003800200 */
.L_x_17320:
        /* <DEDUP_REMOVED lines=12> */
.L_x_17323:
[----:B------:R-:W-:Y:S05]  /*14750*/  BSYNC.RECONVERGENT B0 ;  /* 0x0000000000007941 */ /* 0x000fea0003800200 */
.L_x_17322:
        /* <DEDUP_REMOVED lines=12> */
.L_x_17325:
[----:B------:R-:W-:Y:S05]  /*14820*/  BSYNC.RECONVERGENT B0 ;  /* 0x0000000000007941 */ /* 0x000fea0003800200 */
.L_x_17324:
[----:B------:R-:W-:-:S13]  /*14830*/  LOP3.LUT P0, RZ, R4, 0x10, RZ, 0xc0, !PT ;  /* 0x0000001004ff7812 */ /* 0x000fda000780c0ff */
[----:B------:R-:W-:Y:S05]  /*14840*/  @!P0 EXIT ;  /* 0x000000000000894d */ /* 0x000fea0003800000 */
[----:B0-----:R-:W0:Y:S08]  /*14850*/  LDC.64 R2, c[0x0][0x440] ;  /* 0x00011000ff027b82 */ /* 0x001e300000000a00 */
[----:B------:R-:W1:Y:S08]  /*14860*/  LDC.64 R4, c[0x0][0x448] ;  /* 0x00011200ff047b82 */ /* 0x000e700000000a00 */
[----:B------:R-:W5:Y:S01]  /*14870*/  LDC.64 R6, c[0x0][0x460] ;  /* 0x00011800ff067b82 */ /* 0x000f620000000a00 */
[----:B0-----:R-:W-:-:S05]  /*14880*/  IMAD.WIDE.U32 R2, R11, 0x10, R2 ;  /* 0x000000100b027825 */ /* 0x001fca00078e0002 */
[----:B------:R-:W-:Y:S01]  /*14890*/  STG.E.128 desc[UR6][R2.64], R84 ;  /* 0x0000005402007986 */ /* 0x000fe2000c101d06 */
[----:B-1----:R-:W-:-:S05]  /*148a0*/  IMAD.WIDE.U32 R4, R11, 0x10, R4 ;  /* 0x000000100b047825 */ /* 0x002fca00078e0004 */
[----:B------:R-:W-:Y:S01]  /*148b0*/  STG.E.128 desc[UR6][R4.64], R48 ;  /* 0x0000003004007986 */ /* 0x000fe2000c101d06 */
[----:B-----5:R-:W-:-:S05]  /*148c0*/  IMAD.WIDE.U32 R6, R11, 0x10, R6 ;  /* 0x000000100b067825 */ /* 0x020fca00078e0006 */
[----:B------:R-:W-:Y:S01]  /*148d0*/  STG.E.128 desc[UR6][R6.64], R124 ;  /* 0x0000007c06007986 */ /* 0x000fe2000c101d06 */
[----:B------:R-:W-:Y:S05]  /*148e0*/  EXIT ;  /* 0x000000000000794d */ /* 0x000fea0003800000 */
.L_x_17326:
        /* <DEDUP_REMOVED lines=9> */
.L_x_19451:


//--------------------- .text._ZN10layer_norm22ln_bwd_finalize_kernelINS_22Kernel_traits_finalizeILj5120E6__halfffffjLb1ELj1024ELj4ENS_18Kernel_traits_baseILj5120ES2_ffffjLj1024EEEEELb1ELb1EEEvNS_9BwdParamsE --------------------------
	.section	.text._ZN10layer_norm22ln_bwd_finalize_kernelINS_22Kernel_traits_finalizeILj5120E6__halfffffjLb1ELj1024ELj4ENS_18Kernel_traits_baseILj5120ES2_ffffjLj1024EEEEELb1ELb1EEEvNS_9BwdParamsE,"ax",@progbits
	.align	128
        .global         _ZN10layer_norm22ln_bwd_finalize_kernelINS_22Kernel_traits_finalizeILj5120E6__halfffffjLb1ELj1024ELj4ENS_18Kernel_traits_baseILj5120ES2_ffffjLj1024EEEEELb1ELb1EEEvNS_9BwdParamsE
        .type           _ZN10layer_norm22ln_bwd_finalize_kernelINS_22Kernel_traits_finalizeILj5120E6__halfffffjLb1ELj1024ELj4ENS_18Kernel_traits_baseILj5120ES2_ffffjLj1024EEEEELb1ELb1EEEvNS_9BwdParamsE,@function
        .size           _ZN10layer_norm22ln_bwd_finalize_kernelINS_22Kernel_traits_finalizeILj5120E6__halfffffjLb1ELj1024ELj4ENS_18Kernel_traits_baseILj5120ES2_ffffjLj1024EEEEELb1ELb1EEEvNS_9BwdParamsE,(.L_x_19452 - _ZN10layer_norm22ln_bwd_finalize_kernelINS_22Kernel_traits_finalizeILj5120E6__halfffffjLb1ELj1024ELj4ENS_18Kernel_traits_baseILj5120ES2_ffffjLj1024EEEEELb1ELb1EEEvNS_9BwdParamsE)
        .other          _ZN10layer_norm22ln_bwd_finalize_kernelINS_22Kernel_traits_finalizeILj5120E6__halfffffjLb1ELj1024ELj4ENS_18Kernel_traits_baseILj5120ES2_ffffjLj1024EEEEELb1ELb1EEEvNS_9BwdParamsE,@"STO_CUDA_ENTRY STV_DEFAULT"
_ZN10layer_norm22ln_bwd_finalize_kernelINS_22Kernel_traits_finalizeILj5120E6__halfffffjLb1ELj1024ELj4ENS_18Kernel_traits_baseILj5120ES2_ffffjLj1024EEEEELb1ELb1EEEvNS_9BwdParamsE:
.text._ZN10layer_norm22ln_bwd_finalize_kernelINS_22Kernel_traits_finalizeILj5120E6__halfffffjLb1ELj1024ELj4ENS_18Kernel_traits_baseILj5120ES2_ffffjLj1024EEEEELb1ELb1EEEvNS_9BwdParamsE:
        /* <DEDUP_REMOVED lines=56> */
.L_x_17331:
        /* <DEDUP_REMOVED lines=87> */
.L_x_17330:
[----:B------:R-:W-:Y:S05]  /*08f0*/  BSYNC.RECONVERGENT B1 ;  /* 0x0000000000017941 */ /* 0x000fea0003800200 */
.L_x_17329:
        /* <DEDUP_REMOVED lines=51> */
.L_x_17333:
[----:B------:R-:W-:Y:S05]  /*0c30*/  BSYNC.RECONVERGENT B1 ;  /* 0x0000000000017941 */ /* 0x000fea0003800200 */
.L_x_17332:
        /* <DEDUP_REMOVED lines=30> */
.L_x_17335:
[----:B------:R-:W-:Y:S05]  /*0e20*/  BSYNC.RECONVERGENT B1 ;  /* 0x0000000000017941 */ /* 0x000fea0003800200 */
.L_x_17334:
        /* <DEDUP_REMOVED lines=15> */
.L_x_17328:
[----:B------:R-:W-:Y:S05]  /*0f20*/  BSYNC.RECONVERGENT B0 ;  /* 0x0000000000007941 */ /* 0x000fea0003800200 */
.L_x_17327:
        /* <DEDUP_REMOVED lines=75> */
.L_x_17336:
        /* <DEDUP_REMOVED lines=10> */
.L_x_19452:


//--------------------- .text._ZN10layer_norm13ln_bwd_kernelINS_13Kernel_traitsI6__halfffffjLj5120ELj1ELj1ELj4ELj16ENS_18Kernel_traits_baseILj5120ES2_ffffjLj128EEEEELb1ELb1ELb1ELb1EEEvNS_9BwdParamsE --------------------------
	.section	.text._ZN10layer_norm13ln_bwd_kernelINS_13Kernel_traitsI6__halfffffjLj5120ELj1ELj1ELj4ELj16ENS_18Kernel_traits_baseILj5120ES2_ffffjLj128EEEEELb1ELb1ELb1ELb1EEEvNS_9BwdParamsE,"ax",@progbits
	.align	128
        .global         _ZN10layer_norm13ln_bwd_kernelINS_13Kernel_traitsI6__halfffffjLj5120ELj1ELj1ELj4ELj16ENS_18Kernel_traits_baseILj5120ES2_ffffjLj128EEEEELb1ELb1ELb1ELb1EEEvNS_9BwdParamsE
        .type           _ZN10layer_norm13ln_bwd_kernelINS_13Kernel_traitsI6__halfffffjLj5120ELj1ELj1ELj4ELj16ENS_18Kernel_traits_baseILj5120ES2_ffffjLj128EEEEELb1ELb1ELb1ELb1EEEvNS_9BwdParamsE,@function
        .size           _ZN10layer_norm13ln_bwd_kernelINS_13Kernel_traitsI6__halfffffjLj5120ELj1ELj1ELj4ELj16ENS_18Kernel_traits_baseILj5120ES2_ffffjLj128EEEEELb1ELb1ELb1ELb1EEEvNS_9BwdParamsE,(.L_x_19453 - _ZN10layer_norm13ln_bwd_kernelINS_13Kernel_traitsI6__halfffffjLj5120ELj1ELj1ELj4ELj16ENS_18Kernel_traits_baseILj5120ES2_ffffjLj128EEEEELb1ELb1ELb1ELb1EEEvNS_9BwdParamsE)
        .other          _ZN10layer_norm13ln_bwd_kernelINS_13Kernel_traitsI6__halfffffjLj5120ELj1ELj1ELj4ELj16ENS_18Kernel_traits_baseILj5120ES2_ffffjLj128EEEEELb1ELb1ELb1ELb1EEEvNS_9BwdParamsE,@"STO_CUDA_ENTRY STV_DEFAULT"
_ZN10layer_norm13ln_bwd_kernelINS_13Kernel_traitsI6__halfffffjLj5120ELj1ELj1ELj4ELj16ENS_18Kernel_traits_baseILj5120ES2_ffffjLj128EEEEELb1ELb1ELb1ELb1EEEvNS_9BwdParamsE:
.text._ZN10layer_norm13ln_bwd_kernelINS_13Kernel_traitsI6__halfffffjLj5120ELj1ELj1ELj4ELj16ENS_18Kernel_traits_baseILj5120ES2_ffffjLj128EEEEELb1ELb1ELb1ELb1EEEvNS_9BwdParamsE:
        /* <DEDUP_REMOVED lines=94> */
[----:B------:R-:W2:Y:S01]  /*05e0*/  LDG.E.64 R32, desc[UR18][R2.64+0x2400] ;  /* 0x0024001202207981 */ /* 0x000ea2000c1e1b00 */
[----:B------:R-:W0:Y:S01]  /*05f0*/  LDCU.128 UR12, c[0x0][0x3f0] ;  /* 0x00007e00ff0c77ac */ /* 0x000e220008000c00 */
[----:B----4-:R-:W-:-:S02]  /*0600*/  IMAD.WIDE.U32 R4, R0, 0x8, R4 ;  /* 0x0000000800047825 */ /* 0x010fc400078e0004 */
[----:B------:R-:W4:Y:S01]  /*0610*/  LDG.E.64 R30, desc[UR18][R2.64+0x2000] ;  /* 0x00200012021e7981 */ /* 0x000f22000c1e1b00 */
[----:B------:R-:W0:Y:S03]  /*0620*/  LDCU.64 UR22, c[0x0][0x380] ;  /* 0x00007000ff1677ac */ /* 0x000e260008000a00 */
[----:B------:R-:W3:Y:S04]  /*0630*/  LDG.E.64 R28, desc[UR18][R2.64+0x1c00] ;  /* 0x001c0012021c7981 */ /* 0x000ee8000c1e1b00 */
        /* <DEDUP_REMOVED lines=15> */
[----:B------:R0:W5:Y:S04]  /*0730*/  LDG.E.64 R8, desc[UR18][R4.64+0x2400] ;  /* 0x0024001204087981 */ /* 0x000168000c1e1b00 */
[----:B------:R0:W5:Y:S01]  /*0740*/  LDG.E.64 R6, desc[UR18][R4.64+0x2000] ;  /* 0x0020001204067981 */ /* 0x000162000c1e1b00 */
[----:B------:R-:W-:Y:S01]  /*0750*/  HFMA2 R80, -RZ, RZ, 0, 0 ;  /* 0x00000000ff507431 */ /* 0x000fe200000001ff */
[----:B------:R-:W-:-:S02]  /*0760*/  UPLOP3.LUT UP1, UPT, UPT, UPT, UPT, 0x40, 0x4 ;  /* 0x000000000004789c */ /* 0x000fc40003f2e870 */
[----:B--2---:R2:W-:Y:S04]  /*0770*/  STL.64 [R1+0xd0], R32 ;  /* 0x0000d02001007387 */ /* 0x0045e80000100a00 */
[----:B----4-:R2:W-:Y:S04]  /*0780*/  STL.64 [R1+0xc8], R30 ;  /* 0x0000c81e01007387 */ /* 0x0105e80000100a00 */
[----:B---3--:R2:W-:Y:S04]  /*0790*/  STL.64 [R1+0xc0], R28 ;  /* 0x0000c01c01007387 */ /* 0x0085e80000100a00 */
[----:B------:R2:W-:Y:S04]  /*07a0*/  STL.64 [R1+0xb8], R26 ;  /* 0x0000b81a01007387 */ /* 0x0005e80000100a00 */
[----:B------:R2:W-:Y:S04]  /*07b0*/  STL.64 [R1+0xb0], R24 ;  /* 0x0000b01801007387 */ /* 0x0005e80000100a00 */
[----:B------:R2:W-:Y:S04]  /*07c0*/  STL.64 [R1+0xa8], R22 ;  /* 0x0000a81601007387 */ /* 0x0005e80000100a00 */
[----:B------:R2:W-:Y:S04]  /*07d0*/  STL.64 [R1+0xa0], R20 ;  /* 0x0000a01401007387 */ /* 0x0005e80000100a00 */
[----:B------:R2:W-:Y:S04]  /*07e0*/  STL.64 [R1+0x98], R18 ;  /* 0x0000981201007387 */ /* 0x0005e80000100a00 */
[----:B------:R2:W-:Y:S04]  /*07f0*/  STL.64 [R1+0x90], R16 ;  /* 0x0000901001007387 */ /* 0x0005e80000100a00 */
[----:B------:R2:W-:Y:S01]  /*0800*/  STL.64 [R1+0x88], R14 ;  /* 0x0000880e01007387 */ /* 0x0005e20000100a00 */
[----:B------:R-:W-:-:S02]  /*0810*/  SHF.R.U64 R0, R244, 0x10, R245 ;  /* 0x00000010f4007819 */ /* 0x000fc400000012f5 */
[----:B------:R-:W-:Y:S02]  /*0820*/  SHF.R.U64 R0, R242, 0x10, R243 ;  /* 0x00000010f2007819 */ /* 0x000fe400000012f3 */
[--C-:B------:R-:W-:Y:S02]  /*0830*/  SHF.R.U64 R2, R240, 0x10, R241.reuse ;  /* 0x00000010f0027819 */ /* 0x100fe400000012f1 */
[----:B------:R-:W-:Y:S02]  /*0840*/  SHF.R.U32.HI R3, RZ, 0x10, R241 ;  /* 0x00000010ff037819 */ /* 0x000fe400000116f1 */
[--C-:B------:R-:W-:Y:S02]  /*0850*/  SHF.R.U64 R0, R238, 0x10, R239.reuse ;  /* 0x00000010ee007819 */ /* 0x100fe400000012ef */
[----:B------:R-:W-:Y:S02]  /*0860*/  SHF.R.U32.HI R3, RZ, 0x10, R239 ;  /* 0x00000010ff037819 */ /* 0x000fe400000116ef */
[----:B------:R-:W-:-:S02]  /*0870*/  SHF.R.U64 R0, R236, 0x10, R237 ;  /* 0x00000010ec007819 */ /* 0x000fc400000012ed */
[----:B------:R-:W-:Y:S02]  /*0880*/  SHF.R.U32.HI R2, RZ, 0x10, R237 ;  /* 0x00000010ff027819 */ /* 0x000fe400000116ed */
[--C-:B------:R-:W-:Y:S02]  /*0890*/  SHF.R.U64 R2, R234, 0x10, R235.reuse ;  /* 0x00000010ea027819 */ /* 0x100fe400000012eb */
[----:B------:R-:W-:Y:S02]  /*08a0*/  SHF.R.U32.HI R3, RZ, 0x10, R235 ;  /* 0x00000010ff037819 */ /* 0x000fe400000116eb */
[----:B------:R-:W-:Y:S02]  /*08b0*/  SHF.R.U64 R0, R232, 0x10, R233 ;  /* 0x00000010e8007819 */ /* 0x000fe400000012e9 */
[----:B------:R-:W-:Y:S02]  /*08c0*/  SHF.R.U32.HI R13, RZ, 0x10, R245 ;  /* 0x00000010ff0d7819 */ /* 0x000fe400000116f5 */
[----:B------:R-:W-:-:S02]  /*08d0*/  SHF.R.U32.HI R12, RZ, 0x10, R243 ;  /* 0x00000010ff0c7819 */ /* 0x000fc400000116f3 */
[----:B------:R-:W-:Y:S02]  /*08e0*/  SHF.R.U32.HI R3, RZ, 0x10, R233 ;  /* 0x00000010ff037819 */ /* 0x000fe400000116e9 */
[--C-:B------:R-:W-:Y:S02]  /*08f0*/  SHF.R.U64 R0, R10, 0x10, R11.reuse ;  /* 0x000000100a007819 */ /* 0x100fe4000000120b */
[----:B012---:R-:W-:-:S07]  /*0900*/  SHF.R.U32.HI R2, RZ, 0x10, R11 ;  /* 0x00000010ff027819 */ /* 0x007fce000001160b */
.L_x_17563:
        /* <DEDUP_REMOVED lines=16> */
[----:B------:R-:W-:Y:S07]  /*0a10*/  BRA.U !UP2, `(.L_x_17338) ;  /* 0x000000250acc7547 */ /* 0x000fee000b800000 */
[----:B------:R-:W0:Y:S01]  /*0a20*/  S2R R181, SR_TID.X ;  /* 0x0000000000b57919 */ /* 0x000e220000002100 */
[----:B------:R-:W-:Y:S01]  /*0a30*/  UIMAD UR4, UR5, UR24, URZ ;  /* 0x00000018050472a4 */ /* 0x000fe2000f8e02ff */
[----:B------:R-:W1:Y:S01]  /*0a40*/  LDC.64 R152, c[0x0][0x3a8] ;  /* 0x0000ea00ff987b82 */ /* 0x000e620000000a00 */
[----:B------:R-:W-:Y:S01]  /*0a50*/  UIMAD.WIDE UR32, UR5, 0x4, UR8 ;  /* 0x00000004052078a5 */ /* 0x000fe2000f8e0208 */
[----:B------:R-:W-:Y:S01]  /*0a60*/  STL [R1+0x13c], R94 ;  /* 0x00013c5e01007387 */ /* 0x000fe20000100800 */
[----:B------:R-:W-:Y:S01]  /*0a70*/  USHF.R.S32.HI UR29, URZ, 0x1f, UR4 ;  /* 0x0000001fff1d7899 */ /* 0x000fe20008011404 */
[----:B------:R-:W-:Y:S01]  /*0a80*/  ISETP.NE.U32.AND P0, PT, RZ, UR6, PT ;  /* 0x00000006ff007c0c */ /* 0x000fe2000bf05070 */
[----:B------:R-:W-:Y:S01]  /*0a90*/  UISETP.GE.AND UP3, UPT, UR30, 0x1, UPT ;  /* 0x000000011e00788c */ /* 0x000fe2000bf66270 */
[----:B------:R-:W-:Y:S01]  /*0aa0*/  STL [R1+0x138], R93 ;  /* 0x0001385d01007387 */ /* 0x000fe20000100800 */
[----:B------:R-:W-:Y:S01]  /*0ab0*/  ULEA.HI UR29, UR29, UR4, URZ, 0x2 ;  /* 0x000000041d1d7291 */ /* 0x000fe2000f8f10ff */
[----:B------:R-:W-:Y:S01]  /*0ac0*/  MOV R2, UR32 ;  /* 0x0000002000027c02 */ /* 0x000fe20008000f00 */
[----:B------:R-:W2:Y:S01]  /*0ad0*/  LDC.64 R248, c[0x0][0x3b0] ;  /* 0x0000ec00fff87b82 */ /* 0x000ea20000000a00 */
[----:B------:R-:W-:Y:S01]  /*0ae0*/  MOV R3, UR33 ;  /* 0x0000002100037c02 */ /* 0x000fe20008000f00 */
[----:B------:R-:W-:Y:S02]  /*0af0*/  STL [R1+0x134], R92 ;  /* 0x0001345c01007387 */ /* 0x000fe40000100800 */
[----:B------:R-:W-:-:S02]  /*0b00*/  MOV R174, UR29 ;  /* 0x0000001d00ae7c02 */ /* 0x000fc40008000f00 */
[----:B------:R-:W3:Y:S01]  /*0b10*/  LDG.E R252, desc[UR18][R2.64] ;  /* 0x0000001202fc7981 */ /* 0x000ee2000c1e1900 */
[----:B------:R-:W-:Y:S01]  /*0b20*/  UIADD3 UR4, UPT, UPT, UR28, -0x1, URZ ;  /* 0xffffffff1c047890 */ /* 0x000fe2000fffe0ff */
[----:B------:R-:W-:Y:S02]  /*0b30*/  ISETP.NE.AND.EX P0, PT, RZ, UR7, PT, P0 ;  /* 0x00000007ff007c0c */ /* 0x000fe4000bf05300 */
[----:B------:R-:W-:Y:S01]  /*0b40*/  STL [R1+0x130], R91 ;  /* 0x0001305b01007387 */ /* 0x000fe20000100800 */
[----:B0-----:R-:W-:Y:S01]  /*0b50*/  LEA.HI.SX32 R174, R174, R181, 0x1e ;  /* 0x000000b5aeae7211 */ /* 0x001fe200078ff2ff */
[----:B------:R-:W-:Y:S02]  /*0b60*/  UIMAD UR4, UR4, UR24, URZ ;  /* 0x00000018040472a4 */ /* 0x000fe4000f8e02ff */
[----:B------:R-:W-:Y:S07]  /*0b70*/  STL [R1+0x12c], R90 ;  /* 0x00012c5a01007387 */ /* 0x000fee0000100800 */
[----:B------:R-:W0:Y:S01]  /*0b80*/  @P0 LDC.64 R168, c[0x0][0x438] ;  /* 0x00010e00ffa80b82 */ /* 0x000e220000000a00 */
[----:B------:R-:W-:-:S02]  /*0b90*/  IADD3 R180, PT, PT, R174, 0x80, RZ ;  /* 0x00000080aeb47810 */ /* 0x000fc40007ffe0ff */
[C---:B------:R-:W-:Y:S02]  /*0ba0*/  IADD3 R172, PT, PT, R174.reuse, 0x200, RZ ;  /* 0x00000200aeac7810 */ /* 0x040fe40007ffe0ff */
[----:B------:R-:W-:Y:S01]  /*0bb0*/  IADD3 R5, PT, PT, R174, 0x280, RZ ;  /* 0x00000280ae057810 */ /* 0x000fe20007ffe0ff */
[--C-:B-1----:R-:W-:Y:S01]  /*0bc0*/  IMAD.WIDE.U32 R196, R180, 0x10, R152.reuse ;  /* 0x00000010b4c47825 */ /* 0x102fe200078e0098 */
[----:B------:R-:W-:Y:S01]  /*0bd0*/  USHF.R.S32.HI UR29, URZ, 0x1f, UR4 ;  /* 0x0000001fff1d7899 */ /* 0x000fe20008011404 */
[----:B------:R-:W-:Y:S01]  /*0be0*/  STL [R1+0x128], R89 ;  /* 0x0001285901007387 */ /* 0x000fe20000100800 */
[----:B------:R-:W1:Y:S01]  /*0bf0*/  @P0 LDC.64 R170, c[0x0][0x438] ;  /* 0x00010e00ffaa0b82 */ /* 0x000e620000000a00 */
[--C-:B------:R-:W-:Y:S02]  /*0c00*/  IMAD.WIDE.U32 R208, R172, 0x10, R152.reuse ;  /* 0x00000010acd07825 */ /* 0x100fe400078e0098 */
[----:B------:R-:W4:Y:S02]  /*0c10*/  LDG.E.128 R196, desc[UR18][R196.64] ;  /* 0x00000012c4c47981 */ /* 0x000f24000c1e1d00 */
[----:B------:R-:W-:-:S02]  /*0c20*/  IMAD.WIDE.U32 R212, R5, 0x10, R152 ;  /* 0x0000001005d47825 */ /* 0x000fc400078e0098 */
[----:B------:R-:W4:Y:S01]  /*0c30*/  LDG.E.128 R208, desc[UR18][R208.64] ;  /* 0x00000012d0d07981 */ /* 0x000f22000c1e1d00 */
[----:B------:R-:W-:Y:S01]  /*0c40*/  PLOP3.LUT P1, PT, PT, PT, UP3, 0x80, 0x8 ;  /* 0x000000000008781c */ /* 0x000fe20003f2f038 */
[----:B------:R-:W2:Y:S02]  /*0c50*/  @P0 LDC.64 R178, c[0x0][0x438] ;  /* 0x00010e00ffb20b82 */ /* 0x000ea40000000a00 */
[----:B------:R-:W4:Y:S01]  /*0c60*/  LDG.E.128 R212, desc[UR18][R212.64] ;  /* 0x00000012d4d47981 */ /* 0x000f22000c1e1d00 */
[----:B------:R-:W-:Y:S02]  /*0c70*/  ULEA.HI UR29, UR29, UR4, URZ, 0x2 ;  /* 0x000000041d1d7291 */ /* 0x000fe4000f8f10ff */
[----:B------:R-:W-:Y:S01]  /*0c80*/  @UP3 UIADD3 UR4, UPT, UPT, UR30, -0x1, URZ ;  /* 0xffffffff1e043890 */ /* 0x000fe2000fffe0ff */
[----:B------:R-:W-:Y:S01]  /*0c90*/  STL [R1+0x124], R88 ;  /* 0x0001245801007387 */ /* 0x000fe20000100800 */
[----:B------:R-:W-:Y:S01]  /*0ca0*/  MOV R184, RZ ;  /* 0x000000ff00b87202 */ /* 0x000fe20000000f00 */
[----:B------:R-:W2:Y:S02]  /*0cb0*/  @P0 LDC.64 R182, c[0x0][0x438] ;  /* 0x00010e00ffb60b82 */ /* 0x000ea40000000a00 */
[----:B------:R-:W-:Y:S01]  /*0cc0*/  STL [R1+0x120], R87 ;  /* 0x0001205701007387 */ /* 0x000fe20000100800 */
[----:B------:R-:W-:-:S03]  /*0cd0*/  @UP3 UIMAD UR4, UR4, UR24, URZ ;  /* 0x00000018040432a4 */ /* 0x000fc6000f8e02ff */
[----:B------:R-:W-:Y:S02]  /*0ce0*/  STL [R1+0x11c], R86 ;  /* 0x00011c5601007387 */ /* 0x000fe40000100800 */
[----:B------:R-:W2:Y:S02]  /*0cf0*/  @P0 LDC.64 R186, c[0x0][0x438] ;  /* 0x00010e00ffba0b82 */ /* 0x000ea40000000a00 */
[----:B------:R-:W-:Y:S04]  /*0d00*/  STL [R1+0x118], R85 ;  /* 0x0001185501007387 */ /* 0x000fe80000100800 */
[----:B------:R0:W-:Y:S01]  /*0d10*/  STL [R1+0x114], R84 ;  /* 0x0001145401007387 */ /* 0x0001e20000100800 */
[----:B------:R-:W-:Y:S01]  /*0d20*/  MOV R0, UR29 ;  /* 0x0000001d00007c02 */ /* 0x000fe20008000f00 */
[----:B------:R-:W-:Y:S01]  /*0d30*/  @UP3 USHF.R.S32.HI UR29, URZ, 0x1f, UR4 ;  /* 0x0000001fff1d3899 */ /* 0x000fe20008011404 */
[C---:B0-----:R-:W-:Y:S01]  /*0d40*/  @P0 IMAD.WIDE.U32 R168, R174.reuse, 0x10, R168 ;  /* 0x00000010aea80825 */ /* 0x041fe200078e00a8 */
[----:B------:R-:W-:Y:S01]  /*0d50*/  IADD3 R177, PT, PT, R174, 0x100, RZ ;  /* 0x00000100aeb17810 */ /* 0x000fe20007ffe0ff */
[----:B------:R-:W-:Y:S01]  /*0d60*/  STL [R1+0x110], R75 ;  /* 0x0001104b01007387 */ /* 0x000fe20000100800 */
[----:B------:R-:W0:Y:S01]  /*0d70*/  LDC.64 R84, c[0x0][0x428] ;  /* 0x00010a00ff547b82 */ /* 0x000e220000000a00 */
[----:B------:R-:W-:Y:S01]  /*0d80*/  @UP3 ULEA.HI UR29, UR29, UR4, URZ, 0x2 ;  /* 0x000000041d1d3291 */ /* 0x000fe2000f8f10ff */
[-C--:B------:R-:W-:Y:S01]  /*0d90*/  LEA.HI.SX32 R0, R0, R181.reuse, 0x1e ;  /* 0x000000b500007211 */ /* 0x080fe200078ff2ff */
[----:B-1----:R-:W-:Y:S01]  /*0da0*/  @P0 IMAD.WIDE.U32 R170, R180, 0x10, R170 ;  /* 0x00000010b4aa0825 */ /* 0x002fe200078e00aa */
[----:B------:R-:W5:Y:S03]  /*0db0*/  @P0 LDG.E.128 R48, desc[UR18][R168.64] ;  /* 0x00000012a8300981 */ /* 0x000f66000c1e1d00 */
[----:B------:R-:W-:Y:S01]  /*0dc0*/  MOV R175, UR29 ;  /* 0x0000001d00af7c02 */ /* 0x000fe20008000f00 */
[----:B------:R-:W5:Y:S03]  /*0dd0*/  @P0 LDG.E.128 R44, desc[UR18][R170.64] ;  /* 0x00000012aa2c0981 */ /* 0x000f66000c1e1d00 */
[----:B------:R-:W-:Y:S01]  /*0de0*/  @P1 LEA.HI.SX32 R184, R175, R181, 0x1e ;  /* 0x000000b5afb81211 */ /* 0x000fe200078ff2ff */
[----:B--2---:R-:W-:Y:S01]  /*0df0*/  @P0 IMAD.WIDE.U32 R178, R177, 0x10, R178 ;  /* 0x00000010b1b20825 */ /* 0x004fe200078e00b2 */
[----:B------:R-:W-:Y:S01]  /*0e00*/  IADD3 R181, PT, PT, R0, 0x200, RZ ;  /* 0x0000020000b57810 */ /* 0x000fe20007ffe0ff */
[----:B------:R-:W-:Y:S02]  /*0e10*/  STL [R1+0x10c], R74 ;  /* 0x00010c4a01007387 */ /* 0x000fe40000100800 */
[----:B------:R-:W-:-:S02]  /*0e20*/  @P0 IMAD.WIDE.U32 R182, R172, 0x10, R182 ;  /* 0x00000010acb60825 */ /* 0x000fc400078e00b6 */
[----:B------:R1:W5:Y:S04]  /*0e30*/  @P0 LDG.E.128 R40, desc[UR18][R178.64] ;  /* 0x00000012b2280981 */ /* 0x000368000c1e1d00 */
[----:B------:R2:W5:Y:S01]  /*0e40*/  @P0 LDG.E.128 R32, desc[UR18][R182.64] ;  /* 0x00000012b6200981 */ /* 0x000562000c1e1d00 */
[----:B0-----:R-:W-:Y:S01]  /*0e50*/  IMAD.WIDE.U32 R180, R181, 0x10, R84 ;  /* 0x00000010b5b47825 */ /* 0x001fe200078e0054 */
[C---:B------:R-:W-:Y:S02]  /*0e60*/  IADD3 R173, PT, PT, R174.reuse, 0x180, RZ ;  /* 0x00000180aead7810 */ /* 0x040fe40007ffe0ff */
[----:B------:R-:W-:Y:S01]  /*0e70*/  STL [R1+0x108], R73 ;  /* 0x0001084901007387 */ /* 0x000fe20000100800 */
[----:B-1----:R-:W0:Y:S03]  /*0e80*/  @P0 LDC.64 R178, c[0x0][0x438] ;  /* 0x00010e00ffb20b82 */ /* 0x002e260000000a00 */
[----:B------:R1:W4:Y:S05]  /*0e90*/  LDG.E.128 R168, desc[UR18][R180.64] ;  /* 0x00000012b4a87981 */ /* 0x00032a000c1e1d00 */
[----:B--2---:R-:W2:Y:S01]  /*0ea0*/  @P0 LDC.64 R182, c[0x0][0x438] ;  /* 0x00010e00ffb60b82 */ /* 0x004ea20000000a00 */
[C---:B------:R-:W-:Y:S01]  /*0eb0*/  IMAD.WIDE.U32 R192, R174.reuse, 0x10, R152 ;  /* 0x00000010aec07825 */ /* 0x040fe200078e0098 */
[C---:B------:R-:W-:Y:S01]  /*0ec0*/  IADD3 R176, PT, PT, R174.reuse, 0x300, RZ ;  /* 0x00000300aeb07810 */ /* 0x040fe20007ffe0ff */
[----:B------:R-:W-:Y:S05]  /*0ed0*/  STL [R1+0x104], R72 ;  /* 0x0001044801007387 */ /* 0x000fea0000100800 */
[----:B-1----:R-:W1:Y:S01]  /*0ee0*/  @P0 LDC.64 R180, c[0x0][0x438] ;  /* 0x00010e00ffb40b82 */ /* 0x002e620000000a00 */
[----:B------:R-:W-:-:S02]  /*0ef0*/  IADD3 R2, PT, PT, R174, 0x380, RZ ;  /* 0x00000380ae027810 */ /* 0x000fc40007ffe0ff */
[C---:B------:R-:W-:Y:S02]  /*0f00*/  IADD3 R4, PT, PT, R174.reuse, 0x400, RZ ;  /* 0x00000400ae047810 */ /* 0x040fe40007ffe0ff */
[----:B------:R-:W-:Y:S01]  /*0f10*/  IADD3 R3, PT, PT, R174, 0x480, RZ ;  /* 0x00000480ae037810 */ /* 0x000fe20007ffe0ff */
[--C-:B------:R-:W-:Y:S01]  /*0f20*/  IMAD.WIDE.U32 R200, R177, 0x10, R152.reuse ;  /* 0x00000010b1c87825 */ /* 0x100fe200078e0098 */
[C---:B------:R-:W-:Y:S01]  /*0f30*/  IADD3 R190, PT, PT, R184.reuse, 0x180, RZ ;  /* 0x00000180b8be7810 */ /* 0x040fe20007ffe0ff */
[----:B------:R-:W2:Y:S01]  /*0f40*/  @P0 LDC.64 R174, c[0x0][0x438] ;  /* 0x00010e00ffae0b82 */ /* 0x000ea20000000a00 */
[----:B------:R-:W-:Y:S01]  /*0f50*/  IADD3 R185, PT, PT, R184, 0x400, RZ ;  /* 0x00000400b8b97810 */ /* 0x000fe20007ffe0ff */
[----:B------:R-:W-:Y:S01]  /*0f60*/  IMAD.WIDE.U32 R204, R173, 0x10, R152 ;  /* 0x00000010adcc7825 */ /* 0x000fe200078e0098 */
[----:B------:R-:W-:Y:S01]  /*0f70*/  STL [R1+0x100], R55 ;  /* 0x0001003701007387 */ /* 0x000fe20000100800 */
[C---:B------:R-:W-:Y:S02]  /*0f80*/  IADD3 R156, PT, PT, R0.reuse, 0x80, RZ ;  /* 0x00000080009c7810 */ /* 0x040fe40007ffe0ff */
[C---:B------:R-:W-:Y:S01]  /*0f90*/  IADD3 R160, PT, PT, R0.reuse, 0x100, RZ ;  /* 0x0000010000a07810 */ /* 0x040fe20007ffe0ff */
[----:B------:R-:W4:Y:S01]  /*0fa0*/  LDG.E.128 R192, desc[UR18][R192.64] ;  /* 0x00000012c0c07981 */ /* 0x000f22000c1e1d00 */
[----:B-1----:R-:W-:Y:S01]  /*0fb0*/  @P0 IMAD.WIDE.U32 R180, R5, 0x10, R180 ;  /* 0x0000001005b40825 */ /* 0x002fe200078e00b4 */
[----:B------:R-:W-:-:S02]  /*0fc0*/  IADD3 R164, PT, PT, R0, 0x180, RZ ;  /* 0x0000018000a47810 */ /* 0x000fc40007ffe0ff */
[----:B------:R-:W-:Y:S04]  /*0fd0*/  STL [R1+0xfc], R54 ;  /* 0x0000fc3601007387 */ /* 0x000fe80000100800 */
[----:B------:R1:W5:Y:S01]  /*0fe0*/  @P0 LDG.E.128 R28, desc[UR18][R180.64] ;  /* 0x00000012b41c0981 */ /* 0x000362000c1e1d00 */
[----:B------:R-:W-:Y:S01]  /*0ff0*/  IADD3 R5, PT, PT, R0, 0x300, RZ ;  /* 0x0000030000057810 */ /* 0x000fe20007ffe0ff */
[--C-:B------:R-:W-:Y:S02]  /*1000*/  IMAD.WIDE.U32 R216, R176, 0x10, R152.reuse ;  /* 0x00000010b0d87825 */ /* 0x100fe400078e0098 */
[----:B------:R-:W4:Y:S02]  /*1010*/  LDG.E.128 R200, desc[UR18][R200.64] ;  /* 0x00000012c8c87981 */ /* 0x000f24000c1e1d00 */
[----:B------:R-:W-:-:S02]  /*1020*/  IMAD.WIDE.U32 R220, R2, 0x10, R152 ;  /* 0x0000001002dc7825 */ /* 0x000fc400078e0098 */
[----:B------:R-:W-:Y:S01]  /*1030*/  STL [R1+0xf8], R53 ;  /* 0x0000f83501007387 */ /* 0x000fe20000100800 */
[----:B-1----:R-:W1:Y:S01]  /*1040*/  @P0 LDC.64 R180, c[0x0][0x438] ;  /* 0x00010e00ffb40b82 */ /* 0x002e620000000a00 */
[----:B------:R-:W-:Y:S02]  /*1050*/  IMAD.WIDE.U32 R224, R4, 0x10, R152 ;  /* 0x0000001004e07825 */ /* 0x000fe400078e0098 */
[----:B------:R-:W4:Y:S02]  /*1060*/  LDG.E.128 R216, desc[UR18][R216.64] ;  /* 0x00000012d8d87981 */ /* 0x000f24000c1e1d00 */
[----:B0-----:R-:W-:Y:S02]  /*1070*/  @P0 IMAD.WIDE.U32 R178, R176, 0x10, R178 ;  /* 0x00000010b0b20825 */ /* 0x001fe400078e00b2 */
[----:B------:R-:W-:Y:S02]  /*1080*/  STL [R1+0xf4], R52 ;  /* 0x0000f43401007387 */ /* 0x000fe40000100800 */
[----:B------:R-:W-:-:S02]  /*1090*/  IMAD.WIDE.U32 R152, R3, 0x10, R152 ;  /* 0x0000001003987825 */ /* 0x000fc400078e0098 */
[----:B------:R-:W5:Y:S02]  /*10a0*/  @P0 LDG.E.128 R24, desc[UR18][R178.64] ;  /* 0x00000012b2180981 */ /* 0x000f64000c1e1d00 */
[----:B------:R-:W-:Y:S02]  /*10b0*/  IMAD.WIDE.U32 R176, R5, 0x10, R84 ;  /* 0x0000001005b07825 */ /* 0x000fe400078e0054 */
[----:B------:R-:W4:Y:S02]  /*10c0*/  LDG.E.128 R228, desc[UR18][R152.64] ;  /* 0x0000001298e47981 */ /* 0x000f24000c1e1d00 */
[----:B--2---:R-:W-:Y:S02]  /*10d0*/  @P0 IMAD.WIDE.U32 R4, R4, 0x10, R182 ;  /* 0x0000001004040825 */ /* 0x004fe400078e00b6 */
[----:B------:R-:W-:Y:S04]  /*10e0*/  STL [R1+0xf0], R11 ;  /* 0x0000f00b01007387 */ /* 0x000fe80000100800 */
[----:B------:R0:W5:Y:S01]  /*10f0*/  @P0 LDG.E.128 R16, desc[UR18][R4.64] ;  /* 0x0000001204100981 */ /* 0x000162000c1e1d00 */
[----:B-1----:R-:W-:-:S03]  /*1100*/  @P0 IMAD.WIDE.U32 R180, R2, 0x10, R180 ;  /* 0x0000001002b40825 */ /* 0x002fc600078e00b4 */
[----:B------:R1:W-:Y:S01]  /*1110*/  STL [R1+0xec], R10 ;  /* 0x0000ec0a01007387 */ /* 0x0003e20000100800 */
[----:B------:R-:W-:-:S03]  /*1120*/  @P0 IMAD.WIDE.U32 R2, R3, 0x10, R186 ;  /* 0x0000001003020825 */ /* 0x000fc600078e00ba */
[----:B------:R-:W5:Y:S01]  /*1130*/  @P0 LDG.E.128 R20, desc[UR18][R180.64] ;  /* 0x00000012b4140981 */ /* 0x000f62000c1e1d00 */
[----:B0-----:R-:W-:-:S03]  /*1140*/  IADD3 R4, PT, PT, R0, 0x380, RZ ;  /* 0x0000038000047810 */ /* 0x001fc60007ffe0ff */
[----:B------:R0:W5:Y:S01]  /*1150*/  @P0 LDG.E.128 R12, desc[UR18][R2.64] ;  /* 0x00000012020c0981 */ /* 0x000162000c1e1d00 */
[C---:B------:R-:W-:Y:S02]  /*1160*/  IADD3 R5, PT, PT, R184.reuse, 0x200, RZ ;  /* 0x00000200b8057810 */ /* 0x040fe40007ffe0ff */
[----:B------:R-:W-:Y:S01]  /*1170*/  IADD3 R187, PT, PT, R184, 0x300, RZ ;  /* 0x00000300b8bb7810 */ /* 0x000fe20007ffe0ff */
[----:B------:R-:W-:Y:S01]  /*1180*/  @P0 IMAD.WIDE.U32 R174, R173, 0x10, R174 ;  /* 0x00000010adae0825 */ /* 0x000fe200078e00ae */
[----:B-----5:R-:W-:Y:S03]  /*1190*/  STL [R1+0xe8], R9 ;  /* 0x0000e80901007387 */ /* 0x020fe60000100800 */
[--C-:B------:R-:W-:Y:S01]  /*11a0*/  IMAD.WIDE.U32 R190, R190, 0x4, R248.reuse ;  /* 0x00000004bebe7825 */ /* 0x100fe200078e00f8 */
[----:B------:R-:W2:Y:S03]  /*11b0*/  LDG.E.128 R220, desc[UR18][R220.64] ;  /* 0x00000012dcdc7981 */ /* 0x000ea6000c1e1d00 */
[C---:B0-----:R-:W-:Y:S01]  /*11c0*/  IMAD.WIDE.U32 R2, R184.reuse, 0x4, R248 ;  /* 0x00000004b8027825 */ /* 0x041fe200078e00f8 */
[----:B------:R-:W-:Y:S01]  /*11d0*/  IADD3 R186, PT, PT, R184, 0x380, RZ ;  /* 0x00000380b8ba7810 */ /* 0x000fe20007ffe0ff */
[----:B------:R-:W5:Y:S02]  /*11e0*/  @P0 LDG.E.128 R36, desc[UR18][R174.64] ;  /* 0x00000012ae240981 */ /* 0x000f64000c1e1d00 */
[--C-:B------:R-:W-:Y:S01]  /*11f0*/  IMAD.WIDE.U32 R180, R4, 0x10, R84.reuse ;  /* 0x0000001004b47825 */ /* 0x100fe200078e0054 */
[----:B------:R-:W-:Y:S01]  /*1200*/  IADD3 R4, PT, PT, R184, 0x280, RZ ;  /* 0x00000280b8047810 */ /* 0x000fe20007ffe0ff */
[----:B------:R0:W5:Y:S01]  /*1210*/  LDG.E R251, desc[UR18][R2.64] ;  /* 0x0000001202fb7981 */ /* 0x000162000c1e1900 */
[C---:B------:R-:W-:Y:S01]  /*1220*/  IADD3 R173, PT, PT, R0.reuse, 0x280, RZ ;  /* 0x0000028000ad7810 */ /* 0x040fe20007ffe0ff */
[----:B------:R-:W-:Y:S01]  /*1230*/  IMAD.WIDE.U32 R152, R0, 0x10, R84 ;  /* 0x0000001000987825 */ /* 0x000fe200078e0054 */
[----:B------:R-:W-:Y:S01]  /*1240*/  ISETP.NE.AND P0, PT, RZ, UR25, PT ;  /* 0x00000019ff007c0c */ /* 0x000fe2000bf05270 */
[----:B------:R3:W-:Y:S02]  /*1250*/  STL [R1+0xe4], R8 ;  /* 0x0000e40801007387 */ /* 0x0007e40000100800 */
[----:B------:R-:W-:-:S02]  /*1260*/  IMAD.WIDE.U32 R188, R5, 0x4, R248 ;  /* 0x0000000405bc7825 */ /* 0x000fc400078e00f8 */
[----:B------:R-:W-:Y:S01]  /*1270*/  STL [R1+0xe0], R7 ;  /* 0x0000e00701007387 */ /* 0x000fe20000100800 */
[C---:B0-----:R-:W-:Y:S02]  /*1280*/  IADD3 R3, PT, PT, R184.reuse, 0x80, RZ ;  /* 0x00000080b8037810 */ /* 0x041fe40007ffe0ff */
[----:B------:R-:W-:Y:S01]  /*1290*/  IADD3 R2, PT, PT, R184, 0x100, RZ ;  /* 0x00000100b8027810 */ /* 0x000fe20007ffe0ff */
[--C-:B------:R-:W-:Y:S01]  /*12a0*/  IMAD.WIDE.U32 R4, R4, 0x4, R248.reuse ;  /* 0x0000000404047825 */ /* 0x100fe200078e00f8 */
[----:B------:R-:W-:Y:S01]  /*12b0*/  IADD3 R184, PT, PT, R184, 0x480, RZ ;  /* 0x00000480b8b87810 */ /* 0x000fe20007ffe0ff */
[----:B------:R0:W-:Y:S02]  /*12c0*/  STL [R1+0xd8], R6 ;  /* 0x0000d80601007387 */ /* 0x0001e40000100800 */
[--C-:B------:R-:W-:Y:S02]  /*12d0*/  IMAD.WIDE.U32 R246, R3, 0x4, R248.reuse ;  /* 0x0000000403f67825 */ /* 0x100fe400078e00f8 */
[----:B------:R-:W2:Y:S02]  /*12e0*/  LDG.E.128 R152, desc[UR18][R152.64] ;  /* 0x0000001298987981 */ /* 0x000ea4000c1e1d00 */
[--C-:B------:R-:W-:Y:S01]  /*12f0*/  IMAD.WIDE.U32 R92, R184, 0x4, R248.reuse ;  /* 0x00000004b85c7825 */ /* 0x100fe200078e00f8 */
[C---:B------:R-:W-:Y:S01]  /*1300*/  IADD3 R184, PT, PT, R0.reuse, 0x400, RZ ;  /* 0x0000040000b87810 */ /* 0x040fe20007ffe0ff */
[----:B------:R-:W5:Y:S01]  /*1310*/  LDG.E R250, desc[UR18][R246.64] ;  /* 0x00000012f6fa7981 */ /* 0x000f62000c1e1900 */
[----:B------:R-:W-:Y:S01]  /*1320*/  IADD3 R0, PT, PT, R0, 0x480, RZ ;  /* 0x0000048000007810 */ /* 0x000fe20007ffe0ff */
[----:B------:R-:W-:-:S02]  /*1330*/  IMAD.WIDE.U32 R2, R2, 0x4, R248 ;  /* 0x0000000402027825 */ /* 0x000fc400078e00f8 */
[----:B------:R-:W2:Y:S02]  /*1340*/  LDG.E.128 R204, desc[UR18][R204.64] ;  /* 0x00000012cccc7981 */ /* 0x000ea4000c1e1d00 */
[--C-:B------:R-:W-:Y:S02]  /*1350*/  IMAD.WIDE.U32 R86, R187, 0x4, R248.reuse ;  /* 0x00000004bb567825 */ /* 0x100fe400078e00f8 */
[----:B------:R-:W2:Y:S02]  /*1360*/  LDG.E.128 R224, desc[UR18][R224.64] ;  /* 0x00000012e0e07981 */ /* 0x000ea4000c1e1d00 */
[--C-:B------:R-:W-:Y:S02]  /*1370*/  IMAD.WIDE.U32 R88, R186, 0x4, R248.reuse ;  /* 0x00000004ba587825 */ /* 0x100fe400078e00f8 */
[----:B------:R-:W5:Y:S02]  /*1380*/  LDG.E R246, desc[UR18][R4.64] ;  /* 0x0000001204f67981 */ /* 0x000f64000c1e1900 */
[----:B------:R-:W-:-:S02]  /*1390*/  IMAD.WIDE.U32 R90, R185, 0x4, R248 ;  /* 0x00000004b95a7825 */ /* 0x000fc400078e00f8 */
[----:B------:R1:W5:Y:S02]  /*13a0*/  LDG.E R249, desc[UR18][R2.64] ;  /* 0x0000001202f97981 */ /* 0x000364000c1e1900 */
[--C-:B------:R-:W-:Y:S02]  /*13b0*/  IMAD.WIDE.U32 R156, R156, 0x10, R84.reuse ;  /* 0x000000109c9c7825 */ /* 0x100fe400078e0054 */
[----:B------:R-:W5:Y:S02]  /*13c0*/  LDG.E R248, desc[UR18][R190.64] ;  /* 0x00000012bef87981 */ /* 0x000f64000c1e1900 */
[--C-:B------:R-:W-:Y:S02]  /*13d0*/  IMAD.WIDE.U32 R160, R160, 0x10, R84.reuse ;  /* 0x00000010a0a07825 */ /* 0x100fe400078e0054 */
[----:B------:R-:W5:Y:S02]  /*13e0*/  LDG.E R5, desc[UR18][R86.64] ;  /* 0x0000001256057981 */ /* 0x000f64000c1e1900 */
[----:B-1----:R-:W-:-:S02]  /*13f0*/  IMAD.WIDE.U32 R2, R0, 0x10, R84 ;  /* 0x0000001000027825 */ /* 0x002fc400078e0054 */
[----:B------:R-:W5:Y:S02]  /*1400*/  LDG.E R247, desc[UR18][R188.64] ;  /* 0x00000012bcf77981 */ /* 0x000f64000c1e1900 */
[--C-:B------:R-:W-:Y:S02]  /*1410*/  IMAD.WIDE.U32 R164, R164, 0x10, R84.reuse ;  /* 0x00000010a4a47825 */ /* 0x100fe400078e0054 */
[----:B------:R-:W2:Y:S02]  /*1420*/  LDG.E.128 R156, desc[UR18][R156.64] ;  /* 0x000000129c9c7981 */ /* 0x000ea4000c1e1d00 */
[--C-:B------:R-:W-:Y:S02]  /*1430*/  IMAD.WIDE.U32 R174, R173, 0x10, R84.reuse ;  /* 0x00000010adae7825 */ /* 0x100fe400078e0054 */
[----:B------:R-:W2:Y:S02]  /*1440*/  LDL.LU R86, [R1+0x44] ;  /* 0x0000440001567983 */ /* 0x000ea40000300800 */
[----:B------:R-:W-:-:S02]  /*1450*/  IMAD.WIDE.U32 R184, R184, 0x10, R84 ;  /* 0x00000010b8b87825 */ /* 0x000fc400078e0054 */
[----:B------:R-:W2:Y:S04]  /*1460*/  LDG.E.128 R188, desc[UR18][R2.64] ;  /* 0x0000001202bc7981 */ /* 0x000ea8000c1e1d00 */
[----:B------:R-:W2:Y:S04]  /*1470*/  LDL.LU R10, [R1+0x2c] ;  /* 0x00002c00010a7983 */ /* 0x000ea80000300800 */
[----:B---3--:R-:W3:Y:S04]  /*1480*/  LDL.LU R8, [R1+0x34] ;  /* 0x0000340001087983 */ /* 0x008ee80000300800 */
[----:B------:R-:W5:Y:S04]  /*1490*/  LDG.E R2, desc[UR18][R92.64] ;  /* 0x000000125c027981 */ /* 0x000f68000c1e1900 */
[----:B------:R-:W5:Y:S04]  /*14a0*/  LDG.E R4, desc[UR18][R88.64] ;  /* 0x0000001258047981 */ /* 0x000f68000c1e1900 */
[----:B------:R1:W5:Y:S04]  /*14b0*/  LDG.E R3, desc[UR18][R90.64] ;  /* 0x000000125a037981 */ /* 0x000368000c1e1900 */
[----:B------:R-:W3:Y:S04]  /*14c0*/  LDL R93, [R1+0x88] ;  /* 0x00008800015d7983 */ /* 0x000ee80000100800 */
[----:B------:R-:W3:Y:S04]  /*14d0*/  LDG.E.128 R160, desc[UR18][R160.64] ;  /* 0x00000012a0a07981 */ /* 0x000ee8000c1e1d00 */
[----:B------:R-:W3:Y:S01]  /*14e0*/  LDG.E.128 R164, desc[UR18][R164.64] ;  /* 0x00000012a4a47981 */ /* 0x000ee2000c1e1d00 */
[----:B------:R-:W-:-:S03]  /*14f0*/  FSEL R0, R252, RZ, !P0 ;  /* 0x000000fffc007208 */ /* 0x000fc60004000000 */
[----:B------:R-:W3:Y:S04]  /*1500*/  LDG.E.128 R176, desc[UR18][R176.64] ;  /* 0x00000012b0b07981 */ /* 0x000ee8000c1e1d00 */
[----:B------:R-:W3:Y:S04]  /*1510*/  LDG.E.128 R180, desc[UR18][R180.64] ;  /* 0x00000012b4b47981 */ /* 0x000ee8000c1e1d00 */
[----:B------:R-:W3:Y:S04]  /*1520*/  LDG.E.128 R184, desc[UR18][R184.64] ;  /* 0x00000012b8b87981 */ /* 0x000ee8000c1e1d00 */
[----:B------:R-:W3:Y:S01]  /*1530*/  LDG.E.128 R172, desc[UR18][R174.64] ;  /* 0x00000012aeac7981 */ /* 0x000ee2000c1e1d00 */
[C---:B----4-:R-:W-:Y:S01]  /*1540*/  FADD.FTZ R84, -R0.reuse, R197 ;  /* 0x000000c500547221 */ /* 0x050fe20000010100 */
[----:B------:R-:W-:-:S02]  /*1550*/  FADD.FTZ R197, -R0, R209 ;  /* 0x000000d100c57221 */ /* 0x000fc40000010100 */
[----:B------:R-:W4:Y:S01]  /*1560*/  LDL.LU R209, [R1+0x3c] ;  /* 0x00003c0001d17983 */ /* 0x000f220000300800 */
[----:B------:R-:W-:-:S03]  /*1570*/  FADD.FTZ R73, -R0, R212 ;  /* 0x000000d400497221 */ /* 0x000fc60000010100 */
[----:B------:R-:W4:Y:S01]  /*1580*/  LDL R212, [R1+0x8c] ;  /* 0x00008c0001d47983 */ /* 0x000f220000100800 */
[C---:B------:R-:W-:Y:S01]  /*1590*/  FADD.FTZ R252, -R0.reuse, R199 ;  /* 0x000000c700fc7221 */ /* 0x040fe20000010100 */
[C---:B------:R-:W-:Y:S01]  /*15a0*/  FADD.FTZ R199, -R0.reuse, R213 ;  /* 0x000000d500c77221 */ /* 0x040fe20000010100 */
[C---:B------:R-:W-:Y:S01]  /*15b0*/  FADD.FTZ R75, -R0.reuse, R208 ;  /* 0x000000d0004b7221 */ /* 0x040fe20000010100 */
[C---:B-1----:R-:W-:Y:S01]  /*15c0*/  FADD.FTZ R90, -R0.reuse, R198 ;  /* 0x000000c6005a7221 */ /* 0x042fe20000010100 */
[C---:B------:R-:W-:Y:S01]  /*15d0*/  FADD.FTZ R198, -R0.reuse, R211 ;  /* 0x000000d300c67221 */ /* 0x040fe20000010100 */
[C---:B------:R-:W-:Y:S01]  /*15e0*/  FADD.FTZ R74, -R0.reuse, R210 ;  /* 0x000000d2004a7221 */ /* 0x040fe20000010100 */
[C---:B------:R-:W-:Y:S01]  /*15f0*/  FADD.FTZ R94, -R0.reuse, R192 ;  /* 0x000000c0005e7221 */ /* 0x040fe20000010100 */
[C---:B------:R-:W-:Y:S01]  /*1600*/  FADD.FTZ R193, -R0.reuse, R193 ;  /* 0x000000c100c17221 */ /* 0x040fe20000010100 */
[C---:B0-----:R-:W-:Y:S01]  /*1610*/  FADD.FTZ R6, -R0.reuse, R201 ;  /* 0x000000c900067221 */ /* 0x041fe20000010100 */
[C---:B------:R-:W-:Y:S01]  /*1620*/  FADD.FTZ R55, -R0.reuse, R216 ;  /* 0x000000d800377221 */ /* 0x040fe20000010100 */
[C---:B------:R-:W-:Y:S01]  /*1630*/  FADD.FTZ R201, -R0.reuse, R217 ;  /* 0x000000d900c97221 */ /* 0x040fe20000010100 */
[----:B------:R-:W4:Y:S04]  /*1640*/  LDL R216, [R1+0x94] ;  /* 0x0000940001d87983 */ /* 0x000f280000100800 */
[----:B------:R-:W4:Y:S01]  /*1650*/  LDL R217, [R1+0x90] ;  /* 0x0000900001d97983 */ /* 0x000f220000100800 */
[----:B------:R-:W-:Y:S01]  /*1660*/  FMUL.FTZ R193, R193, UR27 ;  /* 0x0000001bc1c17c20 */ /* 0x000fe20008410000 */
[C---:B------:R-:W-:Y:S01]  /*1670*/  FADD.FTZ R89, -R0.reuse, R200 ;  /* 0x000000c800597221 */ /* 0x040fe20000010100 */
[C---:B------:R-:W-:Y:S01]  /*1680*/  FADD.FTZ R7, -R0.reuse, R195 ;  /* 0x000000c300077221 */ /* 0x040fe20000010100 */
[----:B------:R-:W-:-:S04]  /*1690*/  FADD.FTZ R200, -R0, R215 ;  /* 0x000000d700c87221 */ /* 0x000fc80000010100 */
[----:B------:R-:W-:Y:S01]  /*16a0*/  MOV R208, R7 ;  /* 0x0000000700d07202 */ /* 0x000fe20000000f00 */
[C---:B------:R-:W-:Y:S01]  /*16b0*/  FADD.FTZ R54, -R0.reuse, R218 ;  /* 0x000000da00367221 */ /* 0x040fe20000010100 */
[----:B--2---:R-:W-:-:S03]  /*16c0*/  FADD.FTZ R52, -R0, R222 ;  /* 0x000000de00347221 */ /* 0x004fc60000010100 */
[----:B------:R-:W-:Y:S01]  /*16d0*/  FMUL.FTZ R222, R208, UR27 ;  /* 0x0000001bd0de7c20 */ /* 0x000fe20008410000 */
[----:B------:R-:W-:Y:S01]  /*16e0*/  FFMA.FTZ R57, R153, R193, R57 ;  /* 0x000000c199397223 */ /* 0x000fe20000010039 */
[----:B------:R-:W-:Y:S01]  /*16f0*/  FADD.FTZ R86, R86, R155 ;  /* 0x0000009b56567221 */ /* 0x000fe20000010000 */
[----:B------:R-:W-:Y:S01]  /*1700*/  FADD.FTZ R10, R10, R157 ;  /* 0x0000009d0a0a7221 */ /* 0x000fe20000010000 */
[----:B---3--:R-:W-:Y:S01]  /*1710*/  FADD.FTZ R8, R8, R159 ;  /* 0x0000009f08087221 */ /* 0x008fe20000010000 */
[----:B----4-:R-:W-:Y:S01]  /*1720*/  FADD.FTZ R209, R209, R153 ;  /* 0x00000099d1d17221 */ /* 0x010fe20000010000 */
[----:B------:R-:W-:-:S04]  /*1730*/  SHF.R.U64 R192, R93, 0x10, R212 ;  /* 0x000000105dc07819 */ /* 0x000fc800000012d4 */
[----:B------:R0:W-:Y:S01]  /*1740*/  STL [R1+0x3c], R209 ;  /* 0x00003cd101007387 */ /* 0x0001e20000100800 */
[----:B------:R-:W-:-:S03]  /*1750*/  HADD2.F32 R192, -RZ, R192.H0_H0 ;  /* 0x200000c0ffc07230 */ /* 0x000fc60000004100 */
[----:B------:R-:W2:Y:S02]  /*1760*/  LDL R213, [R1+0x98] ;  /* 0x0000980001d57983 */ /* 0x000ea40000100800 */
[----:B------:R-:W-:Y:S02]  /*1770*/  FMUL.FTZ R192, R153, R192 ;  /* 0x000000c099c07220 */ /* 0x000fe40000410000 */
[----:B------:R-:W2:Y:S01]  /*1780*/  LDL R215, [R1+0x9c] ;  /* 0x00009c0001d77983 */ /* 0x000ea20000100800 */
[----:B------:R-:W-:-:S03]  /*1790*/  SHF.R.U32.HI R153, RZ, 0x10, R212 ;  /* 0x00000010ff997819 */ /* 0x000fc600000116d4 */
[----:B------:R-:W3:Y:S02]  /*17a0*/  LDL.LU R211, [R1+0x1c] ;  /* 0x00001c0001d37983 */ /* 0x000ee40000300800 */
[----:B------:R-:W-:Y:S02]  /*17b0*/  HADD2.F32 R153, -RZ, R153.H0_H0 ;  /* 0x20000099ff997230 */ /* 0x000fe40000004100 */
[----:B------:R-:W-:Y:S03]  /*17c0*/  STL [R1+0x4], R222 ;  /* 0x000004de01007387 */ /* 0x000fe60000100800 */
[C---:B------:R-:W-:Y:S01]  /*17d0*/  FMUL.FTZ R218, R155.reuse, R153 ;  /* 0x000000999bda7220 */ /* 0x040fe20000410000 */
[----:B------:R1:W-:Y:S04]  /*17e0*/  STL [R1+0x44], R86 ;  /* 0x0000445601007387 */ /* 0x0003e80000100800 */
[----:B------:R-:W-:Y:S04]  /*17f0*/  STL [R1], R218 ;  /* 0x000000da01007387 */ /* 0x000fe80000100800 */
[----:B------:R4:W-:Y:S04]  /*1800*/  STL [R1+0x2c], R10 ;  /* 0x00002c0a01007387 */ /* 0x0009e80000100800 */
[----:B------:R-:W3:Y:S04]  /*1810*/  LDL.LU R210, [R1+0x24] ;  /* 0x0000240001d27983 */ /* 0x000ee80000300800 */
[----:B0-----:R-:W3:Y:S04]  /*1820*/  LDL.LU R209, [R1+0xc] ;  /* 0x00000c0001d17983 */ /* 0x001ee80000300800 */
[----:B------:R0:W-:Y:S04]  /*1830*/  STL [R1+0x34], R8 ;  /* 0x0000340801007387 */ /* 0x0001e80000100800 */
[----:B------:R-:W3:Y:S01]  /*1840*/  LDL.LU R208, [R1+0x14] ;  /* 0x0000140001d07983 */ /* 0x000ee20000300800 */
[----:B------:R-:W-:Y:S01]  /*1850*/  FFMA.FTZ R59, R155, R222, R59 ;  /* 0x000000de9b3b7223 */ /* 0x000fe2000001003b */
[----:B------:R-:W-:Y:S01]  /*1860*/  FMUL.FTZ R155, R84, UR27 ;  /* 0x0000001b549b7c20 */ /* 0x000fe20008410000 */
[C---:B------:R-:W-:Y:S01]  /*1870*/  FADD.FTZ R92, -R0.reuse, R194 ;  /* 0x000000c2005c7221 */ /* 0x040fe20000010100 */
[C---:B------:R-:W-:Y:S01]  /*1880*/  FADD.FTZ R91, -R0.reuse, R196 ;  /* 0x000000c4005b7221 */ /* 0x040fe20000010100 */
[C---:B------:R-:W-:Y:S01]  /*1890*/  FADD.FTZ R88, -R0.reuse, R202 ;  /* 0x000000ca00587221 */ /* 0x040fe20000010100 */
        /* <DEDUP_REMOVED lines=20> */
[----:B-1----:R-:W3:Y:S03]  /*19e0*/  LDL R86, [R1+0xa0] ;  /* 0x0000a00001567983 */ /* 0x002ee60000100800 */
[----:B------:R-:W-:Y:S01]  /*19f0*/  FFMA.FTZ R63, R159, R252, R63 ;  /* 0x000000fc9f3f7223 */ /* 0x000fe2000001003f */
[----:B------:R-:W-:Y:S01]  /*1a00*/  FMUL.FTZ R230, R194, UR27 ;  /* 0x0000001bc2e67c20 */ /* 0x000fe20008410000 */
[----:B------:R-:W3:Y:S01]  /*1a10*/  LDL R84, [R1+0xa4] ;  /* 0x0000a40001547983 */ /* 0x000ee20000100800 */
[----:B------:R-:W-:-:S03]  /*1a20*/  SHF.R.U64 R153, R217, 0x10, R216 ;  /* 0x00000010d9997819 */ /* 0x000fc600000012d8 */
[----:B------:R-:W3:Y:S02]  /*1a30*/  LDL R219, [R1+0xac] ;  /* 0x0000ac0001db7983 */ /* 0x000ee40000100800 */
[----:B------:R-:W-:Y:S02]  /*1a40*/  HADD2.F32 R153, -RZ, R153.H0_H0 ;  /* 0x20000099ff997230 */ /* 0x000fe40000004100 */
[----:B------:R-:W3:Y:S03]  /*1a50*/  LDL R220, [R1+0xb0] ;  /* 0x0000b00001dc7983 */ /* 0x000ee60000100800 */
[----:B------:R-:W-:Y:S01]  /*1a60*/  FMUL.FTZ R153, R157, R153 ;  /* 0x000000999d997220 */ /* 0x000fe20000410000 */
[----:B------:R-:W-:Y:S01]  /*1a70*/  SHF.R.U32.HI R157, RZ, 0x10, R216 ;  /* 0x00000010ff9d7819 */ /* 0x000fe200000116d8 */
[----:B------:R-:W3:Y:S04]  /*1a80*/  LDL R221, [R1+0xb4] ;  /* 0x0000b40001dd7983 */ /* 0x000ee80000100800 */
[----:B------:R-:W-:Y:S01]  /*1a90*/  HADD2.F32 R157, -RZ, R157.H0_H0 ;  /* 0x2000009dff9d7230 */ /* 0x000fe20000004100 */
[----:B------:R-:W3:Y:S04]  /*1aa0*/  LDL R224, [R1+0xb8] ;  /* 0x0000b80001e07983 */ /* 0x000ee80000100800 */
[----:B------:R-:W-:Y:S01]  /*1ab0*/  FMUL.FTZ R231, R159, R157 ;  /* 0x0000009d9fe77220 */ /* 0x000fe20000410000 */
[----:B------:R-:W-:Y:S01]  /*1ac0*/  FMUL.FTZ R159, R6, UR27 ;  /* 0x0000001b069f7c20 */ /* 0x000fe20008410000 */
[----:B------:R-:W3:Y:S03]  /*1ad0*/  LDL R223, [R1+0xbc] ;  /* 0x0000bc0001df7983 */ /* 0x000ee60000100800 */
[----:B------:R-:W-:Y:S01]  /*1ae0*/  FFMA.FTZ R65, R161, R159, R65 ;  /* 0x0000009fa1417223 */ /* 0x000fe20000010041 */
[----:B------:R-:W3:Y:S01]  /*1af0*/  LDL R226, [R1+0xc0] ;  /* 0x0000c00001e27983 */ /* 0x000ee20000100800 */
[----:B------:R-:W-:-:S03]  /*1b00*/  FFMA.FTZ R67, R163, R230, R67 ;  /* 0x000000e6a3437223 */ /* 0x000fc60000010043 */
[----:B------:R-:W3:Y:S04]  /*1b10*/  LDL R225, [R1+0xc4] ;  /* 0x0000c40001e17983 */ /* 0x000ee80000100800 */
[----:B----4-:R-:W4:Y:S04]  /*1b20*/  LDL R10, [R1+0xc8] ;  /* 0x0000c800010a7983 */ /* 0x010f280000100800 */
[----:B------:R-:W4:Y:S04]  /*1b30*/  LDL R227, [R1+0xcc] ;  /* 0x0000cc0001e37983 */ /* 0x000f280000100800 */
[----:B0-----:R-:W4:Y:S04]  /*1b40*/  LDL R8, [R1+0xd0] ;  /* 0x0000d00001087983 */ /* 0x001f280000100800 */
[----:B------:R-:W4:Y:S01]  /*1b50*/  LDL R6, [R1+0xd4] ;  /* 0x0000d40001067983 */ /* 0x000f220000100800 */
[----:B--2---:R-:W-:-:S05]  /*1b60*/  SHF.R.U64 R157, R213, 0x10, R215 ;  /* 0x00000010d59d7819 */ /* 0x004fca00000012d7 */
[----:B------:R-:W-:Y:S02]  /*1b70*/  HADD2.F32 R157, -RZ, R157.H0_H0 ;  /* 0x2000009dff9d7230 */ /* 0x000fe40000004100 */
[----:B---3--:R-:W-:-:S03]  /*1b80*/  FADD.FTZ R211, R211, R161 ;  /* 0x000000a1d3d37221 */ /* 0x008fc60000010000 */
[----:B------:R-:W-:Y:S01]  /*1b90*/  FMUL.FTZ R157, R161, R157 ;  /* 0x0000009da19d7220 */ /* 0x000fe20000410000 */
[----:B------:R-:W-:-:S05]  /*1ba0*/  SHF.R.U32.HI R161, RZ, 0x10, R215 ;  /* 0x00000010ffa17819 */ /* 0x000fca00000116d7 */
[----:B------:R-:W-:Y:S01]  /*1bb0*/  HADD2.F32 R161, -RZ, R161.H0_H0 ;  /* 0x200000a1ffa17230 */ /* 0x000fe20000004100 */
[----:B------:R-:W-:Y:S04]  /*1bc0*/  STL [R1+0x1c], R211 ;  /* 0x00001cd301007387 */ /* 0x000fe80000100800 */
[----:B------:R-:W-:Y:S01]  /*1bd0*/  FMUL.FTZ R229, R163, R161 ;  /* 0x000000a1a3e57220 */ /* 0x000fe20000410000 */
[----:B------:R-:W-:Y:S02]  /*1be0*/  FADD.FTZ R210, R210, R163 ;  /* 0x000000a3d2d27221 */ /* 0x000fe40000010000 */
[----:B------:R-:W2:Y:S01]  /*1bf0*/  LDL R163, [R1+0xa8] ;  /* 0x0000a80001a37983 */ /* 0x000ea20000100800 */
[----:B------:R-:W-:-:S03]  /*1c00*/  FADD.FTZ R209, R209, R165 ;  /* 0x000000a5d1d17221 */ /* 0x000fc60000010000 */
[----:B------:R0:W-:Y:S04]  /*1c10*/  STL [R1+0x24], R210 ;  /* 0x000024d201007387 */ /* 0x0001e80000100800 */
[----:B------:R1:W-:Y:S01]  /*1c20*/  STL [R1+0xc], R209 ;  /* 0x00000cd101007387 */ /* 0x0003e20000100800 */
[----:B------:R-:W-:-:S03]  /*1c30*/  FADD.FTZ R208, R208, R167 ;  /* 0x000000a7d0d07221 */ /* 0x000fc60000010000 */
[----:B0-----:R-:W3:Y:S04]  /*1c40*/  LDL.LU R210, [R1+0x7c] ;  /* 0x00007c0001d27983 */ /* 0x001ee80000300800 */
[----:B-1----:R-:W4:Y:S04]  /*1c50*/  LDL.LU R209, [R1+0x84] ;  /* 0x0000840001d17983 */ /* 0x002f280000300800 */
[----:B------:R-:W2:Y:S04]  /*1c60*/  LDL.LU R211, [R1+0x6c] ;  /* 0x00006c0001d37983 */ /* 0x000ea80000300800 */
[----:B------:R0:W-:Y:S04]  /*1c70*/  STL [R1+0x14], R208 ;  /* 0x000014d001007387 */ /* 0x0001e80000100800 */
[----:B0-----:R-:W2:Y:S01]  /*1c80*/  LDL.LU R208, [R1+0x74] ;  /* 0x0000740001d07983 */ /* 0x001ea20000300800 */
[----:B------:R-:W-:Y:S01]  /*1c90*/  FMUL.FTZ R201, R201, UR27 ;  /* 0x0000001bc9c97c20 */ /* 0x000fe20008410000 */
[----:B------:R-:W-:Y:S01]  /*1ca0*/  FMUL.FTZ R202, R202, UR27 ;  /* 0x0000001bcaca7c20 */ /* 0x000fe20008410000 */
[----:B------:R-:W-:Y:S01]  /*1cb0*/  FMUL.FTZ R203, R203, UR27 ;  /* 0x0000001bcbcb7c20 */ /* 0x000fe20008410000 */
[----:B------:R-:W-:Y:S01]  /*1cc0*/  FMUL.FTZ R204, R204, UR27 ;  /* 0x0000001bcccc7c20 */ /* 0x000fe20008410000 */
[----:B---3--:R-:W-:Y:S01]  /*1cd0*/  FFMA.FTZ R210, R177, R201, R210 ;  /* 0x000000c9b1d27223 */ /* 0x008fe200000100d2 */
[----:B----4-:R-:W-:-:S04]  /*1ce0*/  FFMA.FTZ R209, R179, R202, R209 ;  /* 0x000000cab3d17223 */ /* 0x010fc800000100d1 */
[----:B------:R0:W-:Y:S01]  /*1cf0*/  STL [R1+0x7c], R210 ;  /* 0x00007cd201007387 */ /* 0x0001e20000100800 */
[----:B--2---:R-:W-:-:S03]  /*1d00*/  FFMA.FTZ R211, R181, R203, R211 ;  /* 0x000000cbb5d37223 */ /* 0x004fc600000100d3 */
[----:B0-----:R-:W2:Y:S04]  /*1d10*/  LDL.LU R210, [R1+0x5c] ;  /* 0x00005c0001d27983 */ /* 0x001ea80000300800 */
[----:B------:R0:W-:Y:S01]  /*1d20*/  STL [R1+0x84], R209 ;  /* 0x000084d101007387 */ /* 0x0001e20000100800 */
[----:B------:R-:W-:-:S03]  /*1d30*/  FFMA.FTZ R208, R183, R204, R208 ;  /* 0x000000ccb7d07223 */ /* 0x000fc600000100d0 */
[----:B0-----:R-:W3:Y:S04]  /*1d40*/  LDL.LU R209, [R1+0x64] ;  /* 0x0000640001d17983 */ /* 0x001ee80000300800 */
[----:B------:R-:W-:Y:S04]  /*1d50*/  STL [R1+0x6c], R211 ;  /* 0x00006cd301007387 */ /* 0x000fe80000100800 */
[----:B------:R0:W-:Y:S04]  /*1d60*/  STL [R1+0x74], R208 ;  /* 0x000074d001007387 */ /* 0x0001e80000100800 */
[----:B0-----:R-:W4:Y:S04]  /*1d70*/  LDL.LU R208, [R1+0x4c] ;  /* 0x00004c0001d07983 */ /* 0x001f280000300800 */
[----:B------:R-:W4:Y:S01]  /*1d80*/  LDL.LU R211, [R1+0x54] ;  /* 0x0000540001d37983 */ /* 0x000f220000300800 */
[----:B------:R-:W-:Y:S01]  /*1d90*/  FMUL.FTZ R205, R205, UR27 ;  /* 0x0000001bcdcd7c20 */ /* 0x000fe20008410000 */
[----:B------:R-:W-:Y:S01]  /*1da0*/  FMUL.FTZ R206, R206, UR27 ;  /* 0x0000001bcece7c20 */ /* 0x000fe20008410000 */
[----:B------:R-:W-:Y:S01]  /*1db0*/  FMUL.FTZ R207, R207, UR27 ;  /* 0x0000001bcfcf7c20 */ /* 0x000fe20008410000 */
[----:B------:R-:W-:-:S05]  /*1dc0*/  SHF.R.U64 R161, R86, 0x10, R84 ;  /* 0x0000001056a17819 */ /* 0x000fca0000001254 */
[----:B------:R-:W-:-:S05]  /*1dd0*/  HADD2.F32 R161, -RZ, R161.H0_H0 ;  /* 0x200000a1ffa17230 */ /* 0x000fca0000004100 */
[----:B------:R-:W-:Y:S01]  /*1de0*/  FMUL.FTZ R194, R165, R161 ;  /* 0x000000a1a5c27220 */ /* 0x000fe20000410000 */
[----:B------:R-:W-:Y:S01]  /*1df0*/  SHF.R.U32.HI R161, RZ, 0x10, R84 ;  /* 0x00000010ffa17819 */ /* 0x000fe20000011654 */
[----:B------:R-:W-:-:S04]  /*1e00*/  FMUL.FTZ R195, R195, UR27 ;  /* 0x0000001bc3c37c20 */ /* 0x000fc80008410000 */
[----:B------:R-:W-:Y:S02]  /*1e10*/  HADD2.F32 R161, -RZ, R161.H0_H0 ;  /* 0x200000a1ffa17230 */ /* 0x000fe40000004100 */
[----:B------:R-:W-:-:S03]  /*1e20*/  FFMA.FTZ R69, R165, R195, R69 ;  /* 0x000000c3a5457223 */ /* 0x000fc60000010045 */
[----:B------:R-:W-:Y:S01]  /*1e30*/  FMUL.FTZ R165, R167, R161 ;  /* 0x000000a1a7a57220 */ /* 0x000fe20000410000 */
[----:B------:R-:W-:Y:S01]  /*1e40*/  SHF.R.U64 R161, R163, 0x10, R219 ;  /* 0x00000010a3a17819 */ /* 0x000fe200000012db */
[----:B------:R-:W-:-:S04]  /*1e50*/  FMUL.FTZ R196, R196, UR27 ;  /* 0x0000001bc4c47c20 */ /* 0x000fc80008410000 */
[----:B------:R-:W-:Y:S02]  /*1e60*/  HADD2.F32 R161, -RZ, R161.H0_H0 ;  /* 0x200000a1ffa17230 */ /* 0x000fe40000004100 */
[----:B------:R-:W-:-:S03]  /*1e70*/  FFMA.FTZ R71, R167, R196, R71 ;  /* 0x000000c4a7477223 */ /* 0x000fc60000010047 */
[----:B------:R-:W-:Y:S01]  /*1e80*/  FMUL.FTZ R167, R169, R161 ;  /* 0x000000a1a9a77220 */ /* 0x000fe20000410000 */
[----:B------:R-:W-:Y:S01]  /*1e90*/  SHF.R.U32.HI R161, RZ, 0x10, R219 ;  /* 0x00000010ffa17819 */ /* 0x000fe200000116db */
[----:B------:R-:W-:-:S04]  /*1ea0*/  FMUL.FTZ R197, R197, UR27 ;  /* 0x0000001bc5c57c20 */ /* 0x000fc80008410000 */
[----:B------:R-:W-:Y:S02]  /*1eb0*/  HADD2.F32 R161, -RZ, R161.H0_H0 ;  /* 0x200000a1ffa17230 */ /* 0x000fe40000004100 */
[----:B------:R-:W-:Y:S01]  /*1ec0*/  FADD.FTZ R133, R133, R169 ;  /* 0x000000a985857221 */ /* 0x000fe20000010000 */
[----:B------:R-:W-:Y:S02]  /*1ed0*/  FFMA.FTZ R77, R169, R197, R77 ;  /* 0x000000c5a94d7223 */ /* 0x000fe4000001004d */
[----:B------:R-:W-:Y:S01]  /*1ee0*/  FMUL.FTZ R169, R171, R161 ;  /* 0x000000a1aba97220 */ /* 0x000fe20000410000 */
[----:B------:R-:W-:Y:S01]  /*1ef0*/  SHF.R.U64 R161, R220, 0x10, R221 ;  /* 0x00000010dca17819 */ /* 0x000fe200000012dd */
[----:B------:R-:W-:-:S04]  /*1f00*/  FMUL.FTZ R198, R198, UR27 ;  /* 0x0000001bc6c67c20 */ /* 0x000fc80008410000 */
[----:B------:R-:W-:Y:S02]  /*1f10*/  HADD2.F32 R161, -RZ, R161.H0_H0 ;  /* 0x200000a1ffa17230 */ /* 0x000fe40000004100 */
[----:B------:R-:W-:Y:S01]  /*1f20*/  FADD.FTZ R135, R135, R171 ;  /* 0x000000ab87877221 */ /* 0x000fe20000010000 */
[----:B------:R-:W-:Y:S02]  /*1f30*/  FFMA.FTZ R79, R171, R198, R79 ;  /* 0x000000c6ab4f7223 */ /* 0x000fe4000001004f */
[----:B------:R-:W-:Y:S01]  /*1f40*/  FMUL.FTZ R171, R173, R161 ;  /* 0x000000a1adab7220 */ /* 0x000fe20000410000 */
[----:B------:R-:W-:Y:S01]  /*1f50*/  SHF.R.U32.HI R161, RZ, 0x10, R221 ;  /* 0x00000010ffa17819 */ /* 0x000fe200000116dd */
[----:B--2---:R-:W-:-:S05]  /*1f60*/  FFMA.FTZ R210, R185, R205, R210 ;  /* 0x000000cdb9d27223 */ /* 0x004fca00000100d2 */
[----:B------:R-:W-:Y:S04]  /*1f70*/  STL [R1+0x5c], R210 ;  /* 0x00005cd201007387 */ /* 0x000fe80000100800 */
[----:B------:R-:W2:Y:S01]  /*1f80*/  LDL.LU R214, [R1+0x38] ;  /* 0x0000380001d67983 */ /* 0x000ea20000300800 */
[----:B---3--:R-:W-:-:S05]  /*1f90*/  FFMA.FTZ R209, R187, R206, R209 ;  /* 0x000000cebbd17223 */ /* 0x008fca00000100d1 */
[----:B------:R0:W-:Y:S04]  /*1fa0*/  STL [R1+0x64], R209 ;  /* 0x000064d101007387 */ /* 0x0001e80000100800 */
[----:B0-----:R-:W3:Y:S01]  /*1fb0*/  LDL.LU R209, [R1+0x40] ;  /* 0x0000400001d17983 */ /* 0x001ee20000300800 */
[----:B----4-:R-:W-:-:S03]  /*1fc0*/  FFMA.FTZ R208, R189, R207, R208 ;  /* 0x000000cfbdd07223 */ /* 0x010fc600000100d0 */
[----:B------:R-:W4:Y:S04]  /*1fd0*/  LDL.LU R210, [R1+0x28] ;  /* 0x0000280001d27983 */ /* 0x000f280000300800 */
[----:B------:R0:W-:Y:S02]  /*1fe0*/  STL [R1+0x4c], R208 ;  /* 0x00004cd001007387 */ /* 0x0001e40000100800 */
[----:B0-----:R-:W-:Y:S01]  /*1ff0*/  FMUL.FTZ R208, R0, UR27 ;  /* 0x0000001b00d07c20 */ /* 0x001fe20008410000 */
[----:B------:R-:W-:Y:S02]  /*2000*/  FMUL.FTZ R0, R94, UR27 ;  /* 0x0000001b5e007c20 */ /* 0x000fe40008410000 */
[----:B------:R0:W5:Y:S01]  /*2010*/  LDL.LU R94, [R1+0x13c] ;  /* 0x00013c00015e7983 */ /* 0x0001620000300800 */
[----:B------:R-:W-:-:S05]  /*2020*/  FFMA.FTZ R211, R191, R208, R211 ;  /* 0x000000d0bfd37223 */ /* 0x000fca00000100d3 */
[----:B------:R1:W-:Y:S04]  /*2030*/  STL [R1+0x54], R211 ;  /* 0x000054d301007387 */ /* 0x0003e80000100800 */
[----:B-1----:R-:W4:Y:S01]  /*2040*/  LDL.LU R211, [R1+0x30] ;  /* 0x0000300001d37983 */ /* 0x002f220000300800 */
[----:B------:R-:W-:Y:S01]  /*2050*/  FMUL.FTZ R199, R199, UR27 ;  /* 0x0000001bc7c77c20 */ /* 0x000fe20008410000 */
        /* <DEDUP_REMOVED lines=11> */
[----:B------:R-:W-:-:S04]  /*2110*/  FADD.FTZ R125, R125, R177 ;  /* 0x000000b17d7d7221 */ /* 0x000fc80000010000 */
[----:B------:R-:W-:-:S05]  /*2120*/  HADD2.F32 R161, -RZ, R161.H0_H0 ;  /* 0x200000a1ffa17230 */ /* 0x000fca0000004100 */
[----:B------:R-:W-:Y:S01]  /*2130*/  FMUL.FTZ R177, R179, R161 ;  /* 0x000000a1b3b17220 */ /* 0x000fe20000410000 */
[----:B------:R-:W-:Y:S01]  /*2140*/  SHF.R.U64 R161, R226, 0x10, R225 ;  /* 0x00000010e2a17819 */ /* 0x000fe200000012e1 */
[----:B------:R-:W-:-:S04]  /*2150*/  FADD.FTZ R127, R127, R179 ;  /* 0x000000b37f7f7221 */ /* 0x000fc80000010000 */
[----:B------:R-:W-:-:S05]  /*2160*/  HADD2.F32 R161, -RZ, R161.H0_H0 ;  /* 0x200000a1ffa17230 */ /* 0x000fca0000004100 */
        /* <DEDUP_REMOVED lines=21> */
[----:B------:R-:W-:Y:S02]  /*22c0*/  HADD2.F32 R161, -RZ, R93.H0_H0 ;  /* 0x2000005dffa17230 */ /* 0x000fe40000004100 */
[----:B------:R-:W-:Y:S01]  /*22d0*/  FADD.FTZ R139, R139, R191 ;  /* 0x000000bf8b8b7221 */ /* 0x000fe20000010000 */
[----:B------:R0:W5:Y:S01]  /*22e0*/  LDL.LU R93, [R1+0x138] ;  /* 0x00013800015d7983 */ /* 0x0001620000300800 */
[C---:B------:R-:W-:Y:S01]  /*22f0*/  FFMA.FTZ R56, R152.reuse, R0, R56 ;  /* 0x0000000098387223 */ /* 0x040fe20000010038 */
[----:B------:R-:W-:Y:S01]  /*2300*/  FMUL.FTZ R191, R152, R161 ;  /* 0x000000a198bf7220 */ /* 0x000fe20000410000 */
[----:B------:R-:W-:Y:S02]  /*2310*/  HADD2.F32 R161, -RZ, R212.H0_H0 ;  /* 0x200000d4ffa17230 */ /* 0x000fe40000004100 */
[----:B--2---:R-:W-:Y:S01]  /*2320*/  FADD.FTZ R214, R214, R152 ;  /* 0x00000098d6d67221 */ /* 0x004fe20000010000 */
[----:B------:R-:W-:-:S04]  /*2330*/  FMUL.FTZ R152, R92, UR27 ;  /* 0x0000001b5c987c20 */ /* 0x000fc80008410000 */
[----:B------:R-:W-:Y:S04]  /*2340*/  STL [R1+0x38], R214 ;  /* 0x000038d601007387 */ /* 0x000fe80000100800 */
[----:B------:R0:W5:Y:S01]  /*2350*/  LDL.LU R92, [R1+0x134] ;  /* 0x00013400015c7983 */ /* 0x0001620000300800 */
[----:B------:R-:W-:-:S03]  /*2360*/  FFMA.FTZ R58, R154, R152, R58 ;  /* 0x000000989a3a7223 */ /* 0x000fc6000001003a */
[----:B------:R-:W2:Y:S01]  /*2370*/  LDL.LU R212, [R1+0x18] ;  /* 0x0000180001d47983 */ /* 0x000ea20000300800 */
[----:B---3--:R-:W-:Y:S01]  /*2380*/  FADD.FTZ R209, R209, R154 ;  /* 0x0000009ad1d17221 */ /* 0x008fe20000010000 */
[----:B----4-:R-:W-:-:S04]  /*2390*/  FADD.FTZ R210, R210, R156 ;  /* 0x0000009cd2d27221 */ /* 0x010fc80000010000 */
[----:B------:R1:W-:Y:S02]  /*23a0*/  STL [R1+0x40], R209 ;  /* 0x000040d101007387 */ /* 0x0003e40000100800 */
[----:B-1----:R-:W-:Y:S01]  /*23b0*/  FMUL.FTZ R209, R154, R161 ;  /* 0x000000a19ad17220 */ /* 0x002fe20000410000 */
[----:B------:R-:W-:Y:S02]  /*23c0*/  HADD2.F32 R161, -RZ, R217.H0_H0 ;  /* 0x200000d9ffa17230 */ /* 0x000fe40000004100 */
[----:B------:R-:W-:Y:S02]  /*23d0*/  FMUL.FTZ R154, R91, UR27 ;  /* 0x0000001b5b9a7c20 */ /* 0x000fe40008410000 */
[----:B------:R0:W5:Y:S02]  /*23e0*/  LDL.LU R91, [R1+0x130] ;  /* 0x00013000015b7983 */ /* 0x0001640000300800 */
[C---:B------:R-:W-:Y:S02]  /*23f0*/  FFMA.FTZ R60, R156.reuse, R154, R60 ;  /* 0x0000009a9c3c7223 */ /* 0x040fe4000001003c */
[----:B------:R-:W3:Y:S04]  /*2400*/  LDL.LU R214, [R1+0x20] ;  /* 0x0000200001d67983 */ /* 0x000ee80000300800 */
[----:B------:R1:W-:Y:S02]  /*2410*/  STL [R1+0x28], R210 ;  /* 0x000028d201007387 */ /* 0x0003e40000100800 */
[----:B-1----:R-:W-:Y:S01]  /*2420*/  FMUL.FTZ R210, R156, R161 ;  /* 0x000000a19cd27220 */ /* 0x002fe20000410000 */
[----:B------:R-:W-:Y:S01]  /*2430*/  FADD.FTZ R211, R211, R158 ;  /* 0x0000009ed3d37221 */ /* 0x000fe20000010000 */
[----:B------:R-:W-:Y:S01]  /*2440*/  FMUL.FTZ R156, R90, UR27 ;  /* 0x0000001b5a9c7c20 */ /* 0x000fe20008410000 */
[----:B------:R-:W-:Y:S01]  /*2450*/  HADD2.F32 R161, -RZ, R216.H0_H0 ;  /* 0x200000d8ffa17230 */ /* 0x000fe20000004100 */
[----:B------:R0:W5:Y:S04]  /*2460*/  LDL.LU R90, [R1+0x12c] ;  /* 0x00012c00015a7983 */ /* 0x0001680000300800 */
[----:B------:R-:W4:Y:S01]  /*2470*/  LDL.LU R216, [R1+0x8] ;  /* 0x0000080001d87983 */ /* 0x000f220000300800 */
[----:B------:R-:W-:-:S03]  /*2480*/  FFMA.FTZ R62, R158, R156, R62 ;  /* 0x0000009c9e3e7223 */ /* 0x000fc6000001003e */
[----:B------:R1:W-:Y:S02]  /*2490*/  STL [R1+0x30], R211 ;  /* 0x000030d301007387 */ /* 0x0003e40000100800 */
[----:B-1----:R-:W-:Y:S01]  /*24a0*/  FMUL.FTZ R211, R158, R161 ;  /* 0x000000a19ed37220 */ /* 0x002fe20000410000 */
[----:B------:R-:W-:Y:S02]  /*24b0*/  FMUL.FTZ R158, R89, UR27 ;  /* 0x0000001b599e7c20 */ /* 0x000fe40008410000 */
[----:B------:R0:W5:Y:S04]  /*24c0*/  LDL.LU R89, [R1+0x128] ;  /* 0x0001280001597983 */ /* 0x0001680000300800 */
[----:B------:R-:W4:Y:S01]  /*24d0*/  LDL.LU R217, [R1+0x10] ;  /* 0x0000100001d97983 */ /* 0x000f220000300800 */
[----:B------:R-:W-:-:S02]  /*24e0*/  HADD2.F32 R161, -RZ, R213.H0_H0 ;  /* 0x200000d5ffa17230 */ /* 0x000fc40000004100 */
[----:B------:R-:W-:-:S03]  /*24f0*/  FFMA.FTZ R64, R160, R158, R64 ;  /* 0x0000009ea0407223 */ /* 0x000fc60000010040 */
[----:B------:R-:W-:Y:S01]  /*2500*/  FMUL.FTZ R213, R160, R161 ;  /* 0x000000a1a0d57220 */ /* 0x000fe20000410000 */
[----:B------:R-:W-:-:S04]  /*2510*/  FADD.FTZ R161, RZ, R191 ;  /* 0x000000bfffa17221 */ /* 0x000fc80000010000 */
[----:B------:R-:W-:-:S04]  /*2520*/  FADD.FTZ R161, R192, R161 ;  /* 0x000000a1c0a17221 */ /* 0x000fc80000010000 */
[----:B------:R-:W-:Y:S01]  /*2530*/  FADD.FTZ R161, R209, R161 ;  /* 0x000000a1d1a17221 */ /* 0x000fe20000010000 */
[----:B------:R-:W-:-:S03]  /*2540*/  FADD.FTZ R132, R132, R168 ;  /* 0x000000a884847221 */ /* 0x000fc60000010000 */
[----:B------:R-:W-:Y:S01]  /*2550*/  FADD.FTZ R161, R218, R161 ;  /* 0x000000a1daa17221 */ /* 0x000fe20000010000 */
[----:B------:R-:W-:Y:S01]  /*2560*/  FADD.FTZ R134, R134, R170 ;  /* 0x000000aa86867221 */ /* 0x000fe20000010000 */
[----:B------:R-:W-:Y:S01]  /*2570*/  FADD.FTZ R128, R128, R172 ;  /* 0x000000ac80807221 */ /* 0x000fe20000010000 */
[----:B------:R-:W-:Y:S01]  /*2580*/  FADD.FTZ R130, R130, R174 ;  /* 0x000000ae82827221 */ /* 0x000fe20000010000 */
[----:B--2---:R-:W-:Y:S01]  /*2590*/  FADD.FTZ R212, R212, R160 ;  /* 0x000000a0d4d47221 */ /* 0x004fe20000010000 */
[----:B------:R-:W-:-:S04]  /*25a0*/  HADD2.F32 R160, -RZ, R215.H0_H0 ;  /* 0x200000d7ffa07230 */ /* 0x000fc80000004100 */
[----:B------:R1:W-:Y:S01]  /*25b0*/  STL [R1+0x18], R212 ;  /* 0x000018d401007387 */ /* 0x0003e20000100800 */
[----:B------:R-:W-:Y:S01]  /*25c0*/  FMUL.FTZ R215, R162, R160 ;  /* 0x000000a0a2d77220 */ /* 0x000fe20000410000 */
[----:B------:R-:W-:Y:S02]  /*25d0*/  HADD2.F32 R160, -RZ, R86.H0_H0 ;  /* 0x20000056ffa07230 */ /* 0x000fe40000004100 */
[----:B-1----:R-:W-:Y:S02]  /*25e0*/  FMUL.FTZ R212, R88, UR27 ;  /* 0x0000001b58d47c20 */ /* 0x002fe40008410000 */
[----:B------:R0:W5:Y:S01]  /*25f0*/  LDL.LU R88, [R1+0x124] ;  /* 0x0001240001587983 */ /* 0x0001620000300800 */
[----:B---3--:R-:W-:-:S05]  /*2600*/  FADD.FTZ R214, R214, R162 ;  /* 0x000000a2d6d67221 */ /* 0x008fca0000010000 */
[----:B------:R1:W-:Y:S02]  /*2610*/  STL [R1+0x20], R214 ;  /* 0x000020d601007387 */ /* 0x0003e40000100800 */
[----:B-1----:R-:W-:Y:S02]  /*2620*/  FMUL.FTZ R214, R87, UR27 ;  /* 0x0000001b57d67c20 */ /* 0x002fe40008410000 */
[----:B------:R0:W5:Y:S04]  /*2630*/  LDL.LU R87, [R1+0x120] ;  /* 0x0001200001577983 */ /* 0x0001680000300800 */
[----:B------:R0:W5:Y:S01]  /*2640*/  LDL.LU R86, [R1+0x11c] ;  /* 0x00011c0001567983 */ /* 0x0001620000300800 */
[----:B----4-:R-:W-:Y:S01]  /*2650*/  FADD.FTZ R216, R216, R164 ;  /* 0x000000a4d8d87221 */ /* 0x010fe20000010000 */
[----:B------:R-:W-:-:S04]  /*2660*/  FFMA.FTZ R68, R164, R214, R68 ;  /* 0x000000d6a4447223 */ /* 0x000fc80000010044 */
[----:B------:R1:W-:Y:S02]  /*2670*/  STL [R1+0x8], R216 ;  /* 0x000008d801007387 */ /* 0x0003e40000100800 */
[----:B-1----:R-:W-:Y:S01]  /*2680*/  FMUL.FTZ R216, R164, R160 ;  /* 0x000000a0a4d87220 */ /* 0x002fe20000410000 */
[----:B------:R-:W-:Y:S02]  /*2690*/  HADD2.F32 R160, -RZ, R84.H0_H0 ;  /* 0x20000054ffa07230 */ /* 0x000fe40000004100 */
[----:B------:R-:W-:Y:S02]  /*26a0*/  FMUL.FTZ R164, R85, UR27 ;  /* 0x0000001b55a47c20 */ /* 0x000fe40008410000 */
[----:B------:R0:W5:Y:S01]  /*26b0*/  LDL.LU R85, [R1+0x118] ;  /* 0x0001180001557983 */ /* 0x0001620000300800 */
[----:B------:R-:W-:-:S03]  /*26c0*/  FADD.FTZ R217, R217, R166 ;  /* 0x000000a6d9d97221 */ /* 0x000fc60000010000 */
[----:B------:R0:W5:Y:S04]  /*26d0*/  LDL.LU R84, [R1+0x114] ;  /* 0x0001140001547983 */ /* 0x0001680000300800 */
[----:B------:R1:W-:Y:S01]  /*26e0*/  STL [R1+0x10], R217 ;  /* 0x000010d901007387 */ /* 0x0003e20000100800 */
[----:B------:R-:W-:Y:S01]  /*26f0*/  FFMA.FTZ R66, R162, R212, R66 ;  /* 0x000000d4a2427223 */ /* 0x000fe20000010042 */
[----:B-1----:R-:W-:Y:S01]  /*2700*/  FMUL.FTZ R217, R166, R160 ;  /* 0x000000a0a6d97220 */ /* 0x002fe20000410000 */
[----:B------:R-:W-:-:S04]  /*2710*/  FFMA.FTZ R160, R0, R191, RZ ;  /* 0x000000bf00a07223 */ /* 0x000fc800000100ff */
[----:B------:R-:W-:Y:S01]  /*2720*/  FFMA.FTZ R160, R193, R192, R160 ;  /* 0x000000c0c1a07223 */ /* 0x000fe200000100a0 */
[----:B------:R-:W-:Y:S02]  /*2730*/  HADD2.F32 R162, -RZ, R163.H0_H0 ;  /* 0x200000a3ffa27230 */ /* 0x000fe40000004100 */
[----:B------:R-:W-:Y:S01]  /*2740*/  FFMA.FTZ R70, R166, R164, R70 ;  /* 0x000000a4a6467223 */ /* 0x000fe20000010046 */
[----:B------:R-:W-:Y:S01]  /*2750*/  FFMA.FTZ R160, R152, R209, R160 ;  /* 0x000000d198a07223 */ /* 0x000fe200000100a0 */
[----:B------:R-:W-:Y:S02]  /*2760*/  FMUL.FTZ R166, R75, UR27 ;  /* 0x0000001b4ba67c20 */ /* 0x000fe40008410000 */
[----:B------:R0:W5:Y:S01]  /*2770*/  LDL.LU R75, [R1+0x110] ;  /* 0x00011000014b7983 */ /* 0x0001620000300800 */
[----:B------:R-:W-:Y:S01]  /*2780*/  FFMA.FTZ R160, R222, R218, R160 ;  /* 0x000000dadea07223 */ /* 0x000fe200000100a0 */
[----:B------:R-:W-:Y:S01]  /*2790*/  FMUL.FTZ R218, R168, R162 ;  /* 0x000000a2a8da7220 */ /* 0x000fe20000410000 */
[----:B------:R-:W-:-:S02]  /*27a0*/  HADD2.F32 R162, -RZ, R219.H0_H0 ;  /* 0x200000dbffa27230 */ /* 0x000fc40000004100 */
[----:B------:R-:W-:Y:S01]  /*27b0*/  FFMA.FTZ R76, R168, R166, R76 ;  /* 0x000000a6a84c7223 */ /* 0x000fe2000001004c */
[----:B------:R-:W-:Y:S02]  /*27c0*/  FMUL.FTZ R168, R74, UR27 ;  /* 0x0000001b4aa87c20 */ /* 0x000fe40008410000 */
[----:B------:R0:W5:Y:S01]  /*27d0*/  LDL.LU R74, [R1+0x10c] ;  /* 0x00010c00014a7983 */ /* 0x0001620000300800 */
[C---:B------:R-:W-:Y:S01]  /*27e0*/  FMUL.FTZ R219, R170.reuse, R162 ;  /* 0x000000a2aadb7220 */ /* 0x040fe20000410000 */
[----:B------:R-:W-:Y:S01]  /*27f0*/  FFMA.FTZ R78, R170, R168, R78 ;  /* 0x000000a8aa4e7223 */ /* 0x000fe2000001004e */
[----:B------:R-:W-:Y:S02]  /*2800*/  HADD2.F32 R162, -RZ, R220.H0_H0 ;  /* 0x200000dcffa27230 */ /* 0x000fe40000004100 */
[----:B------:R-:W-:Y:S02]  /*2810*/  FMUL.FTZ R170, R73, UR27 ;  /* 0x0000001b49aa7c20 */ /* 0x000fe40008410000 */
[----:B------:R0:W5:Y:S02]  /*2820*/  LDL.LU R73, [R1+0x108] ;  /* 0x0001080001497983 */ /* 0x0001640000300800 */
[C---:B------:R-:W-:Y:S01]  /*2830*/  FFMA.FTZ R80, R172.reuse, R170, R80 ;  /* 0x000000aaac507223 */ /* 0x040fe20000010050 */
[----:B------:R-:W-:Y:S01]  /*2840*/  FMUL.FTZ R220, R172, R162 ;  /* 0x000000a2acdc7220 */ /* 0x000fe20000410000 */
[----:B------:R-:W-:-:S02]  /*2850*/  FMUL.FTZ R172, R72, UR27 ;  /* 0x0000001b48ac7c20 */ /* 0x000fc40008410000 */
[----:B------:R0:W5:Y:S04]  /*2860*/  LDL.LU R72, [R1+0x104] ;  /* 0x0001040001487983 */ /* 0x0001680000300800 */
[----:B------:R-:W2:Y:S01]  /*2870*/  LDL.LU R222, [R1+0x78] ;  /* 0x0000780001de7983 */ /* 0x000ea20000300800 */
[----:B------:R-:W-:Y:S02]  /*2880*/  HADD2.F32 R162, -RZ, R221.H0_H0 ;  /* 0x200000ddffa27230 */ /* 0x000fe40000004100 */
[----:B------:R-:W-:-:S03]  /*2890*/  FFMA.FTZ R82, R174, R172, R82 ;  /* 0x000000acae527223 */ /* 0x000fc60000010052 */
[----:B------:R-:W-:Y:S01]  /*28a0*/  FMUL.FTZ R221, R174, R162 ;  /* 0x000000a2aedd7220 */ /* 0x000fe20000410000 */
[----:B------:R-:W-:Y:S02]  /*28b0*/  FMUL.FTZ R174, R55, UR27 ;  /* 0x0000001b37ae7c20 */ /* 0x000fe40008410000 */
[----:B------:R0:W5:Y:S04]  /*28c0*/  LDL.LU R55, [R1+0x100] ;  /* 0x0001000001377983 */ /* 0x0001680000300800 */
[----:B------:R-:W3:Y:S01]  /*28d0*/  LDL.LU R163, [R1+0x80] ;  /* 0x0000800001a37983 */ /* 0x000ee20000300800 */
[----:B------:R-:W-:Y:S02]  /*28e0*/  HADD2.F32 R162, -RZ, R224.H0_H0 ;  /* 0x200000e0ffa27230 */ /* 0x000fe40000004100 */
[----:B------:R-:W-:Y:S01]  /*28f0*/  FADD.FTZ R124, R124, R176 ;  /* 0x000000b07c7c7221 */ /* 0x000fe20000010000 */
[----:B------:R-:W-:Y:S01]  /*2900*/  FADD.FTZ R126, R126, R178 ;  /* 0x000000b27e7e7221 */ /* 0x000fe20000010000 */
[----:B--2---:R-:W-:-:S05]  /*2910*/  FFMA.FTZ R222, R176, R174, R222 ;  /* 0x000000aeb0de7223 */ /* 0x004fca00000100de */
[----:B------:R1:W-:Y:S02]  /*2920*/  STL [R1+0x78], R222 ;  /* 0x000078de01007387 */ /* 0x0003e40000100800 */
[----:B-1----:R-:W-:Y:S01]  /*2930*/  FMUL.FTZ R222, R176, R162 ;  /* 0x000000a2b0de7220 */ /* 0x002fe20000410000 */
[----:B------:R-:W-:Y:S02]  /*2940*/  FMUL.FTZ R176, R54, UR27 ;  /* 0x0000001b36b07c20 */ /* 0x000fe40008410000 */
[----:B------:R0:W5:Y:S04]  /*2950*/  LDL.LU R54, [R1+0xfc] ;  /* 0x0000fc0001367983 */ /* 0x0001680000300800 */
[----:B------:R-:W2:Y:S01]  /*2960*/  LDL.LU R224, [R1+0x68] ;  /* 0x0000680001e07983 */ /* 0x000ea20000300800 */
[----:B------:R-:W-:-:S02]  /*2970*/  HADD2.F32 R162, -RZ, R223.H0_H0 ;  /* 0x200000dfffa27230 */ /* 0x000fc40000004100 */
[----:B---3--:R-:W-:-:S03]  /*2980*/  FFMA.FTZ R163, R178, R176, R163 ;  /* 0x000000b0b2a37223 */ /* 0x008fc600000100a3 */
[----:B------:R-:W-:Y:S02]  /*2990*/  FMUL.FTZ R223, R178, R162 ;  /* 0x000000a2b2df7220 */ /* 0x000fe40000410000 */
[----:B------:R1:W-:Y:S01]  /*29a0*/  STL [R1+0x80], R163 ;  /* 0x000080a301007387 */ /* 0x0003e20000100800 */
[----:B------:R-:W-:-:S03]  /*29b0*/  FMUL.FTZ R178, R53, UR27 ;  /* 0x0000001b35b27c20 */ /* 0x000fc60008410000 */
[----:B------:R0:W5:Y:S04]  /*29c0*/  LDL.LU R53, [R1+0xf8] ;  /* 0x0000f80001357983 */ /* 0x0001680000300800 */
[----:B-1----:R-:W3:Y:S01]  /*29d0*/  LDL.LU R163, [R1+0x70] ;  /* 0x0000700001a37983 */ /* 0x002ee20000300800 */
[----:B------:R-:W-:Y:S02]  /*29e0*/  HADD2.F32 R162, -RZ, R226.H0_H0 ;  /* 0x200000e2ffa27230 */ /* 0x000fe40000004100 */
[----:B------:R-:W-:Y:S01]  /*29f0*/  FADD.FTZ R148, R148, R180 ;  /* 0x000000b494947221 */ /* 0x000fe20000010000 */
[----:B------:R-:W-:Y:S01]  /*2a00*/  FADD.FTZ R150, R150, R182 ;  /* 0x000000b696967221 */ /* 0x000fe20000010000 */
[----:B--2---:R-:W-:-:S05]  /*2a10*/  FFMA.FTZ R224, R180, R178, R224 ;  /* 0x000000b2b4e07223 */ /* 0x004fca00000100e0 */
[----:B------:R1:W-:Y:S02]  /*2a20*/  STL [R1+0x68], R224 ;  /* 0x000068e001007387 */ /* 0x0003e40000100800 */
[----:B-1----:R-:W-:Y:S01]  /*2a30*/  FMUL.FTZ R224, R180, R162 ;  /* 0x000000a2b4e07220 */ /* 0x002fe20000410000 */
[----:B------:R-:W-:Y:S02]  /*2a40*/  FMUL.FTZ R180, R52, UR27 ;  /* 0x0000001b34b47c20 */ /* 0x000fe40008410000 */
[----:B------:R0:W5:Y:S01]  /*2a50*/  LDL.LU R52, [R1+0xf4] ;  /* 0x0000f40001347983 */ /* 0x0001620000300800 */
[----:B------:R-:W-:-:S03]  /*2a60*/  HADD2.F32 R162, -RZ, R225.H0_H0 ;  /* 0x200000e1ffa27230 */ /* 0x000fc60000004100 */
[----:B------:R-:W2:Y:S01]  /*2a70*/  LDL.LU R226, [R1+0x58] ;  /* 0x0000580001e27983 */ /* 0x000ea20000300800 */
[C---:B---3--:R-:W-:Y:S01]  /*2a80*/  FFMA.FTZ R163, R182.reuse, R180, R163 ;  /* 0x000000b4b6a37223 */ /* 0x048fe200000100a3 */
[----:B------:R-:W-:Y:S01]  /*2a90*/  FMUL.FTZ R225, R182, R162 ;  /* 0x000000a2b6e17220 */ /* 0x000fe20000410000 */
[----:B------:R-:W-:-:S03]  /*2aa0*/  FMUL.FTZ R182, R11, UR27 ;  /* 0x0000001b0bb67c20 */ /* 0x000fc60008410000 */
[----:B------:R1:W-:Y:S04]  /*2ab0*/  STL [R1+0x70], R163 ;  /* 0x000070a301007387 */ /* 0x0003e80000100800 */
[----:B------:R0:W5:Y:S04]  /*2ac0*/  LDL.LU R11, [R1+0xf0] ;  /* 0x0000f000010b7983 */ /* 0x0001680000300800 */
[----:B-1----:R-:W3:Y:S01]  /*2ad0*/  LDL.LU R163, [R1+0x60] ;  /* 0x0000600001a37983 */ /* 0x002ee20000300800 */
[----:B------:R-:W-:Y:S02]  /*2ae0*/  HADD2.F32 R162, -RZ, R10.H0_H0 ;  /* 0x2000000affa27230 */ /* 0x000fe40000004100 */
[----:B------:R-:W-:Y:S01]  /*2af0*/  FADD.FTZ R144, R144, R184 ;  /* 0x000000b890907221 */ /* 0x000fe20000010000 */
[----:B------:R0:W5:Y:S01]  /*2b00*/  LDL.LU R10, [R1+0xec] ;  /* 0x0000ec00010a7983 */ /* 0x0001620000300800 */
[----:B------:R-:W-:Y:S01]  /*2b10*/  FADD.FTZ R146, R146, R186 ;  /* 0x000000ba92927221 */ /* 0x000fe20000010000 */
        /* <DEDUP_REMOVED lines=17> */
[----:B--2---:R-:W-:-:S05]  /*2c30*/  FFMA.FTZ R226, R184, R182, R226 ;  /* 0x000000b6b8e27223 */ /* 0x004fca00000100e2 */
[----:B------:R1:W-:Y:S02]  /*2c40*/  STL [R1+0x58], R226 ;  /* 0x000058e201007387 */ /* 0x0003e40000100800 */
[----:B-1----:R-:W-:Y:S01]  /*2c50*/  FMUL.FTZ R226, R184, R162 ;  /* 0x000000a2b8e27220 */ /* 0x002fe20000410000 */
[----:B------:R-:W-:Y:S01]  /*2c60*/  FMUL.FTZ R184, R9, UR27 ;  /* 0x0000001b09b87c20 */ /* 0x000fe20008410000 */
[----:B------:R-:W-:Y:S01]  /*2c70*/  HADD2.F32 R162, -RZ, R227.H0_H0 ;  /* 0x200000e3ffa27230 */ /* 0x000fe20000004100 */
[----:B------:R0:W5:Y:S02]  /*2c80*/  LDL.LU R9, [R1+0xe8] ;  /* 0x0000e80001097983 */ /* 0x0001640000300800 */
[C---:B---3--:R-:W-:Y:S02]  /*2c90*/  FFMA.FTZ R163, R186.reuse, R184, R163 ;  /* 0x000000b8baa37223 */ /* 0x048fe400000100a3 */
[----:B------:R-:W-:Y:S01]  /*2ca0*/  FMUL.FTZ R227, R186, R162 ;  /* 0x000000a2bae37220 */ /* 0x000fe20000410000 */
[----:B------:R-:W-:-:S02]  /*2cb0*/  FMUL.FTZ R186, R228, UR27 ;  /* 0x0000001be4ba7c20 */ /* 0x000fc40008410000 */
[----:B------:R1:W-:Y:S04]  /*2cc0*/  STL [R1+0x60], R163 ;  /* 0x000060a301007387 */ /* 0x0003e80000100800 */
[----:B-1----:R-:W2:Y:S04]  /*2cd0*/  LDL.LU R163, [R1+0x50] ;  /* 0x0000500001a37983 */ /* 0x002ea80000300800 */
[----:B------:R-:W3:Y:S01]  /*2ce0*/  LDL.LU R228, [R1+0x48] ;  /* 0x0000480001e47983 */ /* 0x000ee20000300800 */
        /* <DEDUP_REMOVED lines=39> */
[----:B------:R0:W5:Y:S02]  /*2f60*/  LDL.LU R8, [R1+0xe4] ;  /* 0x0000e40001087983 */ /* 0x0001640000300800 */
[----:B------:R-:W-:Y:S01]  /*2f70*/  FADD.FTZ R161, R161, R181 ;  /* 0x000000b5a1a17221 */ /* 0x000fe20000010000 */
[----:B------:R-:W-:Y:S01]  /*2f80*/  FADD.FTZ R136, R136, R188 ;  /* 0x000000bc88887221 */ /* 0x000fe20000010000 */
        /* <DEDUP_REMOVED lines=8> */
[----:B------:R-:W-:Y:S01]  /*3010*/  FADD.FTZ R138, R138, R190 ;  /* 0x000000be8a8a7221 */ /* 0x000fe20000010000 */
[----:B---3--:R-:W-:-:S05]  /*3020*/  FFMA.FTZ R228, R188, R186, R228 ;  /* 0x000000babce47223 */ /* 0x008fca00000100e4 */
[----:B------:R1:W-:Y:S02]  /*3030*/  STL [R1+0x48], R228 ;  /* 0x000048e401007387 */ /* 0x0003e40000100800 */
[----:B-1----:R-:W-:Y:S01]  /*3040*/  FMUL.FTZ R228, R188, R162 ;  /* 0x000000a2bce47220 */ /* 0x002fe20000410000 */
[----:B------:R-:W-:Y:S01]  /*3050*/  FMUL.FTZ R188, R7, UR27 ;  /* 0x0000001b07bc7c20 */ /* 0x000fe20008410000 */
[----:B------:R-:W-:Y:S01]  /*3060*/  HADD2.F32 R162, -RZ, R6.H0_H0 ;  /* 0x20000006ffa27230 */ /* 0x000fe20000004100 */
[----:B------:R0:W5:Y:S02]  /*3070*/  LDL.LU R7, [R1+0xe0] ;  /* 0x0000e00001077983 */ /* 0x0001640000300800 */
[----:B--2---:R-:W-:Y:S02]  /*3080*/  FFMA.FTZ R163, R190, R188, R163 ;  /* 0x000000bcbea37223 */ /* 0x004fe400000100a3 */
[----:B------:R0:W5:Y:S04]  /*3090*/  LDL.LU R6, [R1+0xd8] ;  /* 0x0000d80001067983 */ /* 0x0001680000300800 */
[----:B------:R0:W-:Y:S01]  /*30a0*/  STL [R1+0x50], R163 ;  /* 0x000050a301007387 */ /* 0x0001e20000100800 */
[----:B------:R-:W-:Y:S01]  /*30b0*/  FFMA.FTZ R160, R186, R228, R160 ;  /* 0x000000e4baa07223 */ /* 0x000fe200000100a0 */
[----:B------:R-:W-:Y:S01]  /*30c0*/  FADD.FTZ R161, R161, R228 ;  /* 0x000000e4a1a17221 */ /* 0x000fe20000010000 */
[----:B------:R-:W-:-:S02]  /*30d0*/  FMUL.FTZ R190, R190, R162 ;  /* 0x000000a2bebe7220 */ /* 0x000fc40000410000 */
[----:B------:R-:W-:Y:S01]  /*30e0*/  FFMA.FTZ R160, R207, R187, R160 ;  /* 0x000000bbcfa07223 */ /* 0x000fe200000100a0 */
[----:B------:R-:W-:-:S03]  /*30f0*/  FADD.FTZ R161, R161, R187 ;  /* 0x000000bba1a17221 */ /* 0x000fc60000010000 */
[----:B------:R-:W-:Y:S01]  /*3100*/  FFMA.FTZ R160, R188, R190, R160 ;  /* 0x000000bebca07223 */ /* 0x000fe200000100a0 */
[----:B------:R-:W-:-:S03]  /*3110*/  FADD.FTZ R161, R161, R190 ;  /* 0x000000bea1a17221 */ /* 0x000fc60000010000 */
[----:B------:R-:W-:Y:S01]  /*3120*/  FFMA.FTZ R160, R208, R189, R160 ;  /* 0x000000bdd0a07223 */ /* 0x000fe200000100a0 */
[----:B------:R-:W-:Y:S01]  /*3130*/  FADD.FTZ R161, R161, R189 ;  /* 0x000000bda1a17221 */ /* 0x000fe20000010000 */
[----:B0-----:R-:W-:Y:S06]  /*3140*/  BRA `(.L_x_17339) ;  /* 0x0000000800007947 */ /* 0x001fec0003800000 */
.L_x_17338:
        /* <DEDUP_REMOVED lines=12> */
.L_x_17340:
[----:B------:R-:W-:Y:S01]  /*3210*/  CS2R R160, SRZ ;  /* 0x0000000000a07805 */ /* 0x000fe2000001ff00 */
[----:B------:R-:W-:Y:S06]  /*3220*/  BRA.U UP0, `(.L_x_17341) ;  /* 0x0000000100b07547 */ /* 0x000fec000b800000 */
[----:B------:R-:W-:Y:S01]  /*3230*/  STL.64 [R1+0x100], R14 ;  /* 0x0001000e01007387 */ /* 0x000fe20000100a00 */
[----:B------:R-:W-:-:S03]  /*3240*/  IADD3 R2, PT, PT, R162, 0x80, RZ ;  /* 0x00000080a2027810 */ /* 0x000fc60007ffe0ff */
[----:B------:R-:W-:Y:S04]  /*3250*/  STL.64 [R1+0xf8], R12 ;  /* 0x0000f80c01007387 */ /* 0x000fe80000100a00 */
[----:B------:R0:W-:Y:S01]  /*3260*/  STL.64 [R1+0xf0], R10 ;  /* 0x0000f00a01007387 */ /* 0x0001e20000100a00 */
[C---:B------:R-:W-:Y:S02]  /*3270*/  IADD3 R4, PT, PT, R162.reuse, 0x180, RZ ;  /* 0x00000180a2047810 */ /* 0x040fe40007ffe0ff */
[C---:B------:R-:W-:Y:S01]  /*3280*/  IADD3 R246, PT, PT, R162.reuse, 0x200, RZ ;  /* 0x00000200a2f67810 */ /* 0x040fe20007ffe0ff */
[----:B-----5:R-:W-:Y:S01]  /*3290*/  STL.64 [R1+0xe8], R8 ;  /* 0x0000e80801007387 */ /* 0x020fe20000100a00 */
[C---:B------:R-:W-:Y:S02]  /*32a0*/  IADD3 R248, PT, PT, R162.reuse, 0x280, RZ ;  /* 0x00000280a2f87810 */ /* 0x040fe40007ffe0ff */
[C---:B------:R-:W-:Y:S01]  /*32b0*/  IADD3 R163, PT, PT, R162.reuse, 0x300, RZ ;  /* 0x00000300a2a37810 */ /* 0x040fe20007ffe0ff */
[----:B------:R1:W-:Y:S01]  /*32c0*/  STL.64 [R1+0xe0], R6 ;  /* 0x0000e00601007387 */ /* 0x0003e20000100a00 */
[----:B0-----:R-:W0:Y:S01]  /*32d0*/  LDC.64 R10, c[0x0][0x3b0] ;  /* 0x0000ec00ff0a7b82 */ /* 0x001e220000000a00 */
[----:B------:R-:W-:Y:S01]  /*32e0*/  IADD3 R249, PT, PT, R162, 0x380, RZ ;  /* 0x00000380a2f97810 */ /* 0x000fe20007ffe0ff */
[----:B0-----:R-:W-:-:S05]  /*32f0*/  IMAD.WIDE.U32 R2, R2, 0x4, R10 ;  /* 0x0000000402027825 */ /* 0x001fca00078e000a */
[----:B------:R0:W5:Y:S01]  /*3300*/  LDG.E R250, desc[UR18][R2.64] ;  /* 0x0000001202fa7981 */ /* 0x000162000c1e1900 */
[--C-:B------:R-:W-:Y:S01]  /*3310*/  IMAD.WIDE.U32 R4, R4, 0x4, R10.reuse ;  /* 0x0000000404047825 */ /* 0x100fe200078e000a */
[C---:B------:R-:W-:Y:S02]  /*3320*/  IADD3 R251, PT, PT, R162.reuse, 0x400, RZ ;  /* 0x00000400a2fb7810 */ /* 0x040fe40007ffe0ff */
[----:B-1----:R-:W-:Y:S01]  /*3330*/  IADD3 R7, PT, PT, R162, 0x480, RZ ;  /* 0x00000480a2077810 */ /* 0x002fe20007ffe0ff */
[----:B------:R-:W-:-:S04]  /*3340*/  IMAD.WIDE.U32 R246, R246, 0x4, R10 ;  /* 0x00000004f6f67825 */ /* 0x000fc800078e000a */
[--C-:B------:R-:W-:Y:S01]  /*3350*/  IMAD.WIDE.U32 R14, R248, 0x4, R10.reuse ;  /* 0x00000004f80e7825 */ /* 0x100fe200078e000a */
[----:B0-----:R-:W-:Y:S01]  /*3360*/  IADD3 R2, PT, PT, R162, 0x100, RZ ;  /* 0x00000100a2027810 */ /* 0x001fe20007ffe0ff */
[----:B------:R-:W5:Y:S02]  /*3370*/  LDG.E R247, desc[UR18][R246.64] ;  /* 0x00000012f6f77981 */ /* 0x000f64000c1e1900 */
[----:B------:R-:W-:-:S04]  /*3380*/  IMAD.WIDE.U32 R12, R163, 0x4, R10 ;  /* 0x00000004a30c7825 */ /* 0x000fc800078e000a */
[----:B------:R-:W-:-:S04]  /*3390*/  IMAD.WIDE.U32 R2, R2, 0x4, R10 ;  /* 0x0000000402027825 */ /* 0x000fc800078e000a */
[----:B------:R-:W-:Y:S02]  /*33a0*/  IMAD.WIDE.U32 R10, R249, 0x4, R10 ;  /* 0x00000004f90a7825 */ /* 0x000fe400078e000a */
[----:B------:R-:W0:Y:S02]  /*33b0*/  LDC.64 R248, c[0x0][0x3b0] ;  /* 0x0000ec00fff87b82 */ /* 0x000e240000000a00 */
[----:B0-----:R-:W-:-:S04]  /*33c0*/  IMAD.WIDE.U32 R8, R251, 0x4, R248 ;  /* 0x00000004fb087825 */ /* 0x001fc800078e00f8 */
[----:B------:R-:W-:-:S04]  /*33d0*/  IMAD.WIDE.U32 R162, R162, 0x4, R248 ;  /* 0x00000004a2a27825 */ /* 0x000fc800078e00f8 */
[----:B------:R-:W-:Y:S01]  /*33e0*/  IMAD.WIDE.U32 R6, R7, 0x4, R248 ;  /* 0x0000000407067825 */ /* 0x000fe200078e00f8 */
[----:B------:R-:W5:Y:S04]  /*33f0*/  LDG.E R251, desc[UR18][R162.64] ;  /* 0x00000012a2fb7981 */ /* 0x000f68000c1e1900 */
[----:B------:R0:W5:Y:S04]  /*3400*/  LDG.E R249, desc[UR18][R2.64] ;  /* 0x0000001202f97981 */ /* 0x000168000c1e1900 */
[----:B------:R1:W5:Y:S01]  /*3410*/  LDG.E R248, desc[UR18][R4.64] ;  /* 0x0000001204f87981 */ /* 0x000362000c1e1900 */
[----:B0-----:R-:W-:-:S02]  /*3420*/  MOV R2, R14 ;  /* 0x0000000e00027202 */ /* 0x001fc40000000f00 */
[----:B------:R-:W-:Y:S02]  /*3430*/  MOV R3, R15 ;  /* 0x0000000f00037202 */ /* 0x000fe40000000f00 */
[----:B------:R1:W5:Y:S04]  /*3440*/  LDL.LU.64 R14, [R1+0x100] ;  /* 0x00010000010e7983 */ /* 0x0003680000300a00 */
[----:B------:R1:W5:Y:S04]  /*3450*/  LDG.E R5, desc[UR18][R12.64] ;  /* 0x000000120c057981 */ /* 0x000368000c1e1900 */
[----:B------:R1:W5:Y:S04]  /*3460*/  LDG.E R246, desc[UR18][R2.64] ;  /* 0x0000001202f67981 */ /* 0x000368000c1e1900 */
[----:B------:R1:W5:Y:S04]  /*3470*/  LDG.E R4, desc[UR18][R10.64] ;  /* 0x000000120a047981 */ /* 0x000368000c1e1900 */
[----:B------:R1:W5:Y:S04]  /*3480*/  LDL.LU.64 R12, [R1+0xf8] ;  /* 0x0000f800010c7983 */ /* 0x0003680000300a00 */
[----:B------:R1:W5:Y:S04]  /*3490*/  LDG.E R3, desc[UR18][R8.64] ;  /* 0x0000001208037981 */ /* 0x000368000c1e1900 */
[----:B------:R1:W5:Y:S04]  /*34a0*/  LDL.LU.64 R10, [R1+0xf0] ;  /* 0x0000f000010a7983 */ /* 0x0003680000300a00 */
[----:B------:R1:W5:Y:S04]  /*34b0*/  LDG.E R2, desc[UR18][R6.64] ;  /* 0x0000001206027981 */ /* 0x000368000c1e1900 */
[----:B------:R1:W5:Y:S04]  /*34c0*/  LDL.LU.64 R8, [R1+0xe8] ;  /* 0x0000e80001087983 */ /* 0x0003680000300a00 */
[----:B------:R1:W5:Y:S01]  /*34d0*/  LDL.LU.64 R6, [R1+0xe0] ;  /* 0x0000e00001067983 */ /* 0x0003620000300a00 */
[----:B------:R-:W-:Y:S05]  /*34e0*/  BRA `(.L_x_17339) ;  /* 0x0000000400187947 */ /* 0x000fea0003800000 */
.L_x_17341:
        /* <DEDUP_REMOVED lines=20> */
[----:B------:R-:W-:-:S04]  /*3630*/  IMAD.WIDE.U32 R2, R2, 0x4, R30 ;  /* 0x0000000402027825 */ /* 0x000fc800078e001e */
[--C-:B------:R-:W-:Y:S01]  /*3640*/  IMAD.WIDE.U32 R4, R4, 0x4, R30.reuse ;  /* 0x0000000404047825 */ /* 0x100fe200078e001e */
[----:B------:R-:W5:Y:S01]  /*3650*/  LDG.E R250, desc[UR18][R2.64] ;  /* 0x0000001202fa7981 */ /* 0x000f62000c1e1900 */
[----:B-1----:R-:W-:Y:S02]  /*3660*/  IADD3 R14, PT, PT, R28, 0x80, RZ ;  /* 0x000000801c0e7810 */ /* 0x002fe40007ffe0ff */
[--C-:B------:R-:W-:Y:S01]  /*3670*/  IMAD.WIDE.U32 R12, R12, 0x4, R30.reuse ;  /* 0x000000040c0c7825 */ /* 0x100fe200078e001e */
[----:B------:R-:W5:Y:S03]  /*3680*/  LDG.E R249, desc[UR18][R4.64] ;  /* 0x0000001204f97981 */ /* 0x000f66000c1e1900 */
[--C-:B------:R-:W-:Y:S01]  /*3690*/  IMAD.WIDE.U32 R16, R16, 0x4, R30.reuse ;  /* 0x0000000410107825 */ /* 0x100fe200078e001e */
[----:B------:R-:W5:Y:S03]  /*36a0*/  LDG.E R248, desc[UR18][R12.64] ;  /* 0x000000120cf87981 */ /* 0x000f66000c1e1900 */
[--C-:B------:R-:W-:Y:S01]  /*36b0*/  IMAD.WIDE.U32 R18, R18, 0x4, R30.reuse ;  /* 0x0000000412127825 */ /* 0x100fe200078e001e */
[----:B------:R0:W5:Y:S03]  /*36c0*/  LDG.E R2, desc[UR18][R26.64] ;  /* 0x000000121a027981 */ /* 0x000166000c1e1900 */
[--C-:B------:R-:W-:Y:S01]  /*36d0*/  IMAD.WIDE.U32 R20, R20, 0x4, R30.reuse ;  /* 0x0000000414147825 */ /* 0x100fe200078e001e */
[----:B------:R1:W5:Y:S03]  /*36e0*/  LDG.E R246, desc[UR18][R16.64] ;  /* 0x0000001210f67981 */ /* 0x000366000c1e1900 */
[----:B------:R-:W-:Y:S01]  /*36f0*/  IMAD.WIDE.U32 R22, R22, 0x4, R30 ;  /* 0x0000000416167825 */ /* 0x000fe200078e001e */
[----:B------:R3:W5:Y:S01]  /*3700*/  LDG.E R5, desc[UR18][R18.64] ;  /* 0x0000001212057981 */ /* 0x000762000c1e1900 */
[----:B0-----:R-:W-:-:S02]  /*3710*/  IADD3 R27, PT, PT, R28, 0x400, RZ ;  /* 0x000004001c1b7810 */ /* 0x001fc40007ffe0ff */
[----:B------:R-:W-:Y:S01]  /*3720*/  IMAD.WIDE.U32 R24, R162, 0x4, R30 ;  /* 0x00000004a2187825 */ /* 0x000fe200078e001e */
[C---:B------:R-:W-:Y:S01]  /*3730*/  IADD3 R26, PT, PT, R28.reuse, 0x480, RZ ;  /* 0x000004801c1a7810 */ /* 0x040fe20007ffe0ff */
[----:B------:R0:W5:Y:S01]  /*3740*/  LDG.E R4, desc[UR18][R20.64] ;  /* 0x0000001214047981 */ /* 0x000162000c1e1900 */
[C---:B-1----:R-:W-:Y:S01]  /*3750*/  IADD3 R16, PT, PT, R28.reuse, 0x100, RZ ;  /* 0x000001001c107810 */ /* 0x042fe20007ffe0ff */
[C-C-:B--2---:R-:W-:Y:S02]  /*3760*/  IMAD.WIDE.U32 R12, R28.reuse, 0x10, R32.reuse ;  /* 0x000000101c0c7825 */ /* 0x144fe400078e0020 */
[----:B------:R1:W5:Y:S01]  /*3770*/  LDG.E R3, desc[UR18][R22.64] ;  /* 0x0000001216037981 */ /* 0x000362000c1e1900 */
[----:B---3--:R-:W-:Y:S01]  /*3780*/  IADD3 R18, PT, PT, R28, 0x180, RZ ;  /* 0x000001801c127810 */ /* 0x008fe20007ffe0ff */
[--C-:B------:R-:W-:Y:S02]  /*3790*/  IMAD.WIDE.U32 R14, R14, 0x10, R32.reuse ;  /* 0x000000100e0e7825 */ /* 0x100fe400078e0020 */
[----:B------:R2:W5:Y:S01]  /*37a0*/  LDG.E R251, desc[UR18][R24.64] ;  /* 0x0000001218fb7981 */ /* 0x000562000c1e1900 */
[C---:B------:R-:W-:Y:S01]  /*37b0*/  IADD3 R29, PT, PT, R28.reuse, 0x380, RZ ;  /* 0x000003801c1d7810 */ /* 0x040fe20007ffe0ff */
[--C-:B------:R-:W-:Y:S01]  /*37c0*/  IMAD.WIDE.U32 R34, R27, 0x10, R32.reuse ;  /* 0x000000101b227825 */ /* 0x100fe200078e0020 */
[C---:B0-----:R-:W-:Y:S01]  /*37d0*/  IADD3 R20, PT, PT, R28.reuse, 0x200, RZ ;  /* 0x000002001c147810 */ /* 0x041fe20007ffe0ff */
[----:B------:R0:W5:Y:S01]  /*37e0*/  LDG.E.128 R48, desc[UR18][R12.64] ;  /* 0x000000120c307981 */ /* 0x000162000c1e1d00 */
[----:B-1----:R-:W-:Y:S01]  /*37f0*/  IADD3 R22, PT, PT, R28, 0x280, RZ ;  /* 0x000002801c167810 */ /* 0x002fe20007ffe0ff */
[----:B------:R-:W-:-:S02]  /*3800*/  IMAD.WIDE.U32 R36, R26, 0x10, R32 ;  /* 0x000000101a247825 */ /* 0x000fc400078e0020 */
[----:B------:R1:W5:Y:S01]  /*3810*/  LDG.E.128 R44, desc[UR18][R14.64] ;  /* 0x000000120e2c7981 */ /* 0x000362000c1e1d00 */
[----:B--2---:R-:W-:Y:S01]  /*3820*/  IADD3 R24, PT, PT, R28, 0x300, RZ ;  /* 0x000003001c187810 */ /* 0x004fe20007ffe0ff */
[----:B------:R-:W-:Y:S01]  /*3830*/  IMAD.WIDE.U32 R16, R16, 0x10, R32 ;  /* 0x0000001010107825 */ /* 0x000fe200078e0020 */
[----:B0-----:R-:W-:-:S03]  /*3840*/  MOV R12, R36 ;  /* 0x00000024000c7202 */ /* 0x001fc60000000f00 */
[--C-:B------:R-:W-:Y:S01]  /*3850*/  IMAD.WIDE.U32 R18, R18, 0x10, R32.reuse ;  /* 0x0000001012127825 */ /* 0x100fe200078e0020 */
[----:B------:R-:W-:Y:S01]  /*3860*/  MOV R13, R37 ;  /* 0x00000025000d7202 */ /* 0x000fe20000000f00 */
[----:B------:R0:W5:Y:S01]  /*3870*/  LDG.E.128 R40, desc[UR18][R16.64] ;  /* 0x0000001210287981 */ /* 0x000162000c1e1d00 */
[----:B-1----:R-:W-:Y:S01]  /*3880*/  MOV R14, R34 ;  /* 0x00000022000e7202 */ /* 0x002fe20000000f00 */
[--C-:B------:R-:W-:Y:S01]  /*3890*/  IMAD.WIDE.U32 R20, R20, 0x10, R32.reuse ;  /* 0x0000001014147825 */ /* 0x100fe200078e0020 */
[----:B------:R-:W-:Y:S01]  /*38a0*/  MOV R15, R35 ;  /* 0x00000023000f7202 */ /* 0x000fe20000000f00 */
[----:B------:R0:W5:Y:S02]  /*38b0*/  LDG.E.128 R36, desc[UR18][R18.64] ;  /* 0x0000001212247981 */ /* 0x000164000c1e1d00 */
[----:B------:R-:W-:-:S04]  /*38c0*/  IMAD.WIDE.U32 R22, R22, 0x10, R32 ;  /* 0x0000001016167825 */ /* 0x000fc800078e0020 */
[----:B------:R-:W-:-:S04]  /*38d0*/  IMAD.WIDE.U32 R24, R24, 0x10, R32 ;  /* 0x0000001018187825 */ /* 0x000fc800078e0020 */
[----:B------:R-:W-:Y:S01]  /*38e0*/  IMAD.WIDE.U32 R162, R29, 0x10, R32 ;  /* 0x000000101da27825 */ /* 0x000fe200078e0020 */
[----:B------:R0:W5:Y:S04]  /*38f0*/  LDG.E.128 R16, desc[UR18][R14.64] ;  /* 0x000000120e107981 */ /* 0x000168000c1e1d00 */
[----:B------:R0:W5:Y:S04]  /*3900*/  LDG.E.128 R32, desc[UR18][R20.64] ;  /* 0x0000001214207981 */ /* 0x000168000c1e1d00 */
[----:B------:R0:W5:Y:S04]  /*3910*/  LDG.E.128 R28, desc[UR18][R22.64] ;  /* 0x00000012161c7981 */ /* 0x000168000c1e1d00 */
[----:B------:R-:W5:Y:S04]  /*3920*/  LDG.E.128 R24, desc[UR18][R24.64] ;  /* 0x0000001218187981 */ /* 0x000f68000c1e1d00 */
[----:B------:R-:W5:Y:S04]  /*3930*/  LDG.E.128 R12, desc[UR18][R12.64] ;  /* 0x000000120c0c7981 */ /* 0x000f68000c1e1d00 */
[----:B------:R0:W5:Y:S02]  /*3940*/  LDG.E.128 R20, desc[UR18][R162.64] ;  /* 0x00000012a2147981 */ /* 0x000164000c1e1d00 */
.L_x_17339:
[----:B------:R2:W-:Y:S04]  /*3950*/  STL [R1+0xd8], R0 ;  /* 0x0000d80001007387 */ /* 0x0005e80000100800 */
[----:B0-----:R-:W0:Y:S04]  /*3960*/  SHFL.DOWN PT, R162, R161, 0x10, 0x1f ;  /* 0x0a001f00a1a27f89 */ /* 0x001e2800000e0000 */
[----:B------:R-:W3:Y:S01]  /*3970*/  SHFL.DOWN PT, R163, R160, 0x10, 0x1f ;  /* 0x0a001f00a0a37f89 */ /* 0x000ee200000e0000 */
[----:B--2---:R-:W2:Y:S01]  /*3980*/  S2R R0, SR_TID.X ;  /* 0x0000000000007919 */ /* 0x004ea20000002100 */
[----:B0-----:R-:W-:Y:S01]  /*3990*/  FADD.FTZ R162, R162, R161 ;  /* 0x000000a1a2a27221 */ /* 0x001fe20000010000 */
[----:B---3--:R-:W-:-:S04]  /*39a0*/  FADD.FTZ R161, R163, R160 ;  /* 0x000000a0a3a17221 */ /* 0x008fc80000010000 */
[----:B------:R-:W0:Y:S04]  /*39b0*/  SHFL.DOWN PT, R160, R162, 0x8, 0x1f ;  /* 0x09001f00a2a07f89 */ /* 0x000e2800000e0000 */
[----:B------:R-:W3:Y:S01]  /*39c0*/  SHFL.DOWN PT, R163, R161, 0x8, 0x1f ;  /* 0x09001f00a1a37f89 */ /* 0x000ee200000e0000 */
[----:B--2---:R-:W-:-:S03]  /*39d0*/  LOP3.LUT P0, RZ, R0, 0x1f, RZ, 0xc0, !PT ;  /* 0x0000001f00ff7812 */ /* 0x004fc6000780c0ff */
        /* <DEDUP_REMOVED lines=16> */
[----:B--2---:R-:W-:Y:S05]  /*3ae0*/  @P0 BRA `(.L_x_17343) ;  /* 0x0000000000240947 */ /* 0x004fea0003800000 */
[----:B------:R-:W0:Y:S01]  /*3af0*/  S2R R162, SR_TID.X ;  /* 0x0000000000a27919 */ /* 0x000e220000002100 */
[----:B------:R-:W2:Y:S01]  /*3b00*/  S2UR UR29, SR_CgaCtaId ;  /* 0x00000000001d79c3 */ /* 0x000ea20000008800 */
[----:B------:R-:W-:Y:S02]  /*3b10*/  UMOV UR4, 0x400 ;  /* 0x0000040000047882 */ /* 0x000fe40000000000 */
[----:B--2---:R-:W-:-:S04]  /*3b20*/  ULEA UR4, UR29, UR4, 0x18 ;  /* 0x000000041d047291 */ /* 0x004fc8000f8ec0ff */
[----:B------:R-:W-:Y:S02]  /*3b30*/  UIADD3 UR29, UPT, UPT, UR4, 0x5020, URZ ;  /* 0x00005020041d7890 */ /* 0x000fe4000fffe0ff */
[----:B------:R-:W-:Y:S01]  /*3b40*/  @!UP1 UIADD3 UR29, UPT, UPT, UR4, 0x5000, URZ ;  /* 0x00005000041d9890 */ /* 0x000fe2000fffe0ff */
[----:B0-----:R-:W-:-:S04]  /*3b50*/  SHF.R.U32.HI R162, RZ, 0x2, R162 ;  /* 0x00000002ffa27819 */ /* 0x001fc800000116a2 */
[----:B------:R-:W-:-:S05]  /*3b60*/  LOP3.LUT R162, R162, 0x18, RZ, 0xc0, !PT ;  /* 0x00000018a2a27812 */ /* 0x000fca00078ec0ff */
[----:B------:R0:W-:Y:S02]  /*3b70*/  STS.64 [R162+UR29], R160 ;  /* 0x000000a0a2007988 */ /* 0x0001e40008000a1d */
.L_x_17343:
[----:B------:R-:W-:Y:S05]  /*3b80*/  BSYNC.RECONVERGENT B0 ;  /* 0x0000000000007941 */ /* 0x000fea0003800200 */
.L_x_17342:
[----:B------:R-:W2:Y:S08]  /*3b90*/  S2UR UR29, SR_CgaCtaId ;  /* 0x00000000001d79c3 */ /* 0x000eb00000008800 */
[----:B------:R-:W-:Y:S06]  /*3ba0*/  BAR.SYNC.DEFER_BLOCKING 0x0 ;  /* 0x0000000000007b1d */ /* 0x000fec0000010000 */
[----:B------:R-:W-:Y:S01]  /*3bb0*/  UMOV UR4, 0x400 ;  /* 0x0000040000047882 */ /* 0x000fe20000000000 */
[----:B-----5:R-:W-:Y:S01]  /*3bc0*/  STL [R1+0xe0], R2 ;  /* 0x0000e00201007387 */ /* 0x020fe20000100800 */
[----:B------:R-:W-:Y:S01]  /*3bd0*/  @UP3 UIADD3 UR30, UPT, UPT, UR30, -0x1, URZ ;  /* 0xffffffff1e1e3890 */ /* 0x000fe2000fffe0ff */
[----:B------:R-:W-:Y:S01]  /*3be0*/  PLOP3.LUT P0, PT, PT, PT, UP3, 0x80, 0x8 ;  /* 0x000000000008781c */ /* 0x000fe20003f0f038 */
[----:B------:R-:W3:Y:S01]  /*3bf0*/  @UP3 LDCU.64 UR32, c[0x0][0x390] ;  /* 0x00007200ff2037ac */ /* 0x000ee20008000a00 */
[----:B------:R-:W-:Y:S01]  /*3c00*/  STL [R1+0xd8], R0 ;  /* 0x0000d80001007387 */ /* 0x000fe20000100800 */
        /* <DEDUP_REMOVED lines=8> */
[----:B-1----:R-:W-:Y:S01]  /*3c90*/  FADD.FTZ R2, R162, R160 ;  /* 0x000000a0a2027221 */ /* 0x002fe20000010000 */
        /* <DEDUP_REMOVED lines=38> */
[----:B------:R-:W-:-:S03]  /*3f00*/  ISETP.LT.AND P0, PT, RZ, UR28, PT ;  /* 0x0000001cff007c0c */ /* 0x000fc6000bf01270 */
[----:B-----5:R-:W-:-:S04]  /*3f10*/  FFMA.FTZ R140, R0, R140, UR30 ;  /* 0x0000001e008c7e23 */ /* 0x020fc8000801008c */
[----:B------:R-:W-:-:S04]  /*3f20*/  FADD.FTZ R140, R191, -R140 ;  /* 0x8000008cbf8c7221 */ /* 0x000fc80000010000 */
[----:B------:R-:W-:-:S05]  /*3f30*/  FMUL.FTZ R140, R140, UR27 ;  /* 0x0000001b8c8c7c20 */ /* 0x000fca0008410000 */
[----:B------:R-:W-:Y:S02]  /*3f40*/  FSEL R140, R140, RZ, P0 ;  /* 0x000000ff8c8c7208 */ /* 0x000fe40000000000 */
        /* <DEDUP_REMOVED lines=9> */
.L_x_17346:
[----:B------:R-:W-:Y:S05]  /*3fe0*/  BRA.U !UP3, `(.L_x_17347) ;  /* 0x000000010b407547 */ /* 0x000fea000b800000 */
[----:B------:R-:W-:Y:S02]  /*3ff0*/  MOV R141, UR29 ;  /* 0x0000001d008d7c02 */ /* 0x000fe40008000f00 */
[----:B------:R-:W-:Y:S02]  /*4000*/  ISETP.LT.AND P0, PT, RZ, UR28, PT ;  /* 0x0000001cff007c0c */ /* 0x000fe4000bf01270 */
[----:B------:R-:W-:Y:S01]  /*4010*/  SHF.R.U64 R163, R10, 0x10, R11 ;  /* 0x000000100aa37819 */ /* 0x000fe2000000120b */
[----:B------:R-:W-:-:S04]  /*4020*/  FFMA.FTZ R141, R193, R141, UR30 ;  /* 0x0000001ec18d7e23 */ /* 0x000fc8000801008d */
[----:B------:R-:W-:-:S04]  /*4030*/  FADD.FTZ R141, R192, -R141 ;  /* 0x8000008dc08d7221 */ /* 0x000fc80000010000 */
[----:B------:R-:W-:-:S05]  /*4040*/  FMUL.FTZ R141, R141, UR27 ;  /* 0x0000001b8d8d7c20 */ /* 0x000fca0008410000 */
[----:B------:R-:W-:Y:S02]  /*4050*/  FSEL R141, R141, RZ, P0 ;  /* 0x000000ff8d8d7208 */ /* 0x000fe40000000000 */
[----:B------:R-:W-:-:S03]  /*4060*/  LOP3.LUT P0, RZ, R251, 0xff00, RZ, 0xc0, !PT ;  /* 0x0000ff00fbff7812 */ /* 0x000fc6000780c0ff */
[----:B------:R-:W-:-:S04]  /*4070*/  FMUL.FTZ R141, R141, UR21 ;  /* 0x000000158d8d7c20 */ /* 0x000fc80008410000 */
[----:B------:R-:W-:-:S04]  /*4080*/  FMUL.FTZ R162, R141, UR20 ;  /* 0x000000148da27c20 */ /* 0x000fc80008410000 */
[----:B-----5:R-:W-:Y:S02]  /*4090*/  FMUL.FTZ R141, R53, R162 ;  /* 0x000000a2358d7220 */ /* 0x020fe40000410000 */
[----:B------:R-:W-:-:S03]  /*40a0*/  @P0 HADD2.F32 R163, -RZ, R163.H0_H0 ;  /* 0x200000a3ffa30230 */ /* 0x000fc60000004100 */
[----:B------:R-:W-:-:S05]  /*40b0*/  FSEL R141, R141, RZ, P0 ;  /* 0x000000ff8d8d7208 */ /* 0x000fca0000000000 */
[----:B------:R-:W-:Y:S01]  /*40c0*/  FADD.FTZ R85, R85, R141 ;  /* 0x0000008d55557221 */ /* 0x000fe20000010000 */
[----:B------:R-:W-:Y:S01]  /*40d0*/  MOV R141, RZ ;  /* 0x000000ff008d7202 */ /* 0x000fe20000000f00 */
[----:B------:R-:W-:-:S07]  /*40e0*/  @P0 FMUL.FTZ R141, R162, R163 ;  /* 0x000000a3a28d0220 */ /* 0x000fce0000410000 */
.L_x_17347:
        /* <DEDUP_REMOVED lines=14> */
[----:B------:R-:W-:Y:S02]  /*41d0*/  HFMA2 R142, -RZ, RZ, 0, 0 ;  /* 0x00000000ff8e7431 */ /* 0x000fe400000001ff */
[----:B------:R-:W-:-:S07]  /*41e0*/  @P0 FMUL.FTZ R142, R162, R163 ;  /* 0x000000a3a28e0220 */ /* 0x000fce0000410000 */
.L_x_17348:
[----:B------:R-:W-:Y:S05]  /*41f0*/  BRA.U !UP3, `(.L_x_17349) ;  /* 0x0000000d0be47547 */ /* 0x000fea000b800000 */
[----:B------:R-:W2:Y:S04]  /*4200*/  LDL R163, [R1+0x4] ;  /* 0x0000040001a37983 */ /* 0x000ea80000100800 */
[----:B------:R-:W3:Y:S01]  /*4210*/  LDL R162, [R1] ;  /* 0x0000000001a27983 */ /* 0x000ee20000100800 */
[----:B------:R-:W-:Y:S01]  /*4220*/  MOV R143, UR29 ;  /* 0x0000001d008f7c02 */ /* 0x000fe20008000f00 */
[----:B------:R-:W-:Y:S01]  /*4230*/  BSSY.RECONVERGENT B0, `(.L_x_17350) ;  /* 0x0000011000007945 */ /* 0x000fe20003800200 */
[----:B------:R-:W-:Y:S02]  /*4240*/  ISETP.LT.AND P1, PT, RZ, UR28, PT ;  /* 0x0000001cff007c0c */ /* 0x000fe4000bf21270 */
[----:B------:R-:W-:Y:S01]  /*4250*/  ISETP.GE.U32.AND P0, PT, R251, 0x1000000, PT ;  /* 0x01000000fb00780c */ /* 0x000fe20003f06070 */
[----:B--2---:R-:W-:-:S04]  /*4260*/  FFMA.FTZ R143, R163, R143, UR30 ;  /* 0x0000001ea38f7e23 */ /* 0x004fc8000801008f */
[----:B---3--:R-:W-:-:S04]  /*4270*/  FADD.FTZ R143, R162, -R143 ;  /* 0x8000008fa28f7221 */ /* 0x008fc80000010000 */
[----:B------:R-:W-:-:S05]  /*4280*/  FMUL.FTZ R143, R143, UR27 ;  /* 0x0000001b8f8f7c20 */ /* 0x000fca0008410000 */
[----:B------:R-:W-:-:S05]  /*4290*/  FSEL R143, R143, RZ, P1 ;  /* 0x000000ff8f8f7208 */ /* 0x000fca0000800000 */
[----:B------:R-:W-:-:S04]  /*42a0*/  FMUL.FTZ R143, R143, UR21 ;  /* 0x000000158f8f7c20 */ /* 0x000fc80008410000 */
[----:B------:R-:W-:-:S04]  /*42b0*/  FMUL.FTZ R162, R143, UR20 ;  /* 0x000000148fa27c20 */ /* 0x000fc80008410000 */
[----:B-----5:R-:W-:-:S05]  /*42c0*/  FMUL.FTZ R143, R55, R162 ;  /* 0x000000a2378f7220 */ /* 0x020fca0000410000 */
[----:B------:R-:W-:-:S05]  /*42d0*/  FSEL R143, R143, RZ, P0 ;  /* 0x000000ff8f8f7208 */ /* 0x000fca0000000000 */
[----:B------:R-:W-:Y:S01]  /*42e0*/  FADD.FTZ R87, R87, R143 ;  /* 0x0000008f57577221 */ /* 0x000fe20000010000 */
[----:B------:R-:W-:Y:S01]  /*42f0*/  MOV R143, RZ ;  /* 0x000000ff008f7202 */ /* 0x000fe20000000f00 */
[----:B------:R-:W-:Y:S06]  /*4300*/  @!P0 BRA `(.L_x_17351) ;  /* 0x00000000000c8947 */ /* 0x000fec0003800000 */
[----:B------:R-:W-:-:S05]  /*4310*/  SHF.R.U32.HI R163, RZ, 0x10, R11 ;  /* 0x00000010ffa37819 */ /* 0x000fca000001160b */
[----:B------:R-:W-:-:S05]  /*4320*/  HADD2.F32 R143, -RZ, R163.H0_H0 ;  /* 0x200000a3ff8f7230 */ /* 0x000fca0000004100 */
[----:B------:R-:W-:-:S07]  /*4330*/  FMUL.FTZ R143, R162, R143 ;  /* 0x0000008fa28f7220 */ /* 0x000fce0000410000 */
.L_x_17351:
[----:B------:R-:W-:Y:S05]  /*4340*/  BSYNC.RECONVERGENT B0 ;  /* 0x0000000000007941 */ /* 0x000fea0003800200 */
.L_x_17350:
[----:B------:R-:W-:Y:S05]  /*4350*/  BRA `(.L_x_17349) ;  /* 0x0000000c008c7947 */ /* 0x000fea0003800000 */
.L_x_17345:
        /* <DEDUP_REMOVED lines=20> */
[----:B---3--:R-:W-:-:S04]  /*44a0*/  FADD.FTZ R75, R162, -R75 ;  /* 0x8000004ba24b7221 */ /* 0x008fc80000010000 */
[----:B------:R-:W-:-:S05]  /*44b0*/  FMUL.FTZ R75, R75, UR27 ;  /* 0x0000001b4b4b7c20 */ /* 0x000fca0008410000 */
        /* <DEDUP_REMOVED lines=17> */
.L_x_17352:
        /* <DEDUP_REMOVED lines=15> */
[----:B------:R-:W-:Y:S01]  /*46c0*/  MOV R141, RZ ;  /* 0x000000ff008d7202 */ /* 0x000fe20000000f00 */
[----:B------:R-:W-:-:S07]  /*46d0*/  @P0 FMUL.FTZ R141, R163, R162 ;  /* 0x000000a2a38d0220 */ /* 0x000fce0000410000 */
.L_x_17353:
        /* <DEDUP_REMOVED lines=16> */
.L_x_17354:
[----:B------:R-:W-:Y:S04]  /*47e0*/  BSSY.RECONVERGENT B0, `(.L_x_17355) ;  /* 0x000000d000007945 */ /* 0x000fe80003800200 */
[----:B------:R-:W-:Y:S05]  /*47f0*/  BRA.U !UP3, `(.L_x_17356) ;  /* 0x000000010b2c7547 */ /* 0x000fea000b800000 */
[----:B------:R-:W-:Y:S01]  /*4800*/  FMUL.FTZ R143, R75, UR21 ;  /* 0x000000154b8f7c20 */ /* 0x000fe20008410000 */
[----:B------:R-:W-:-:S03]  /*4810*/  ISETP.GE.U32.AND P0, PT, R251, 0x1000000, PT ;  /* 0x01000000fb00780c */ /* 0x000fc60003f06070 */
[----:B------:R-:W-:-:S04]  /*4820*/  FMUL.FTZ R162, R143, UR20 ;  /* 0x000000148fa27c20 */ /* 0x000fc80008410000 */
[----:B------:R-:W-:-:S05]  /*4830*/  FMUL.FTZ R143, R55, R162 ;  /* 0x000000a2378f7220 */ /* 0x000fca0000410000 */
[----:B------:R-:W-:-:S05]  /*4840*/  FSEL R143, R143, RZ, P0 ;  /* 0x000000ff8f8f7208 */ /* 0x000fca0000000000 */
[----:B------:R-:W-:Y:S01]  /*4850*/  FADD.FTZ R87, R87, R143 ;  /* 0x0000008f57577221 */ /* 0x000fe20000010000 */
[----:B------:R-:W-:Y:S01]  /*4860*/  MOV R143, RZ ;  /* 0x000000ff008f7202 */ /* 0x000fe20000000f00 */
[----:B------:R-:W-:Y:S06]  /*4870*/  @!P0 BRA `(.L_x_17356) ;  /* 0x00000000000c8947 */ /* 0x000fec0003800000 */
[----:B------:R-:W-:-:S05]  /*4880*/  SHF.R.U32.HI R163, RZ, 0x10, R11 ;  /* 0x00000010ffa37819 */ /* 0x000fca000001160b */
[----:B------:R-:W-:-:S05]  /*4890*/  HADD2.F32 R143, -RZ, R163.H0_H0 ;  /* 0x200000a3ff8f7230 */ /* 0x000fca0000004100 */
[----:B------:R-:W-:-:S07]  /*48a0*/  FMUL.FTZ R143, R143, R162 ;  /* 0x000000a28f8f7220 */ /* 0x000fce0000410000 */
.L_x_17356:
[----:B------:R-:W-:Y:S05]  /*48b0*/  BSYNC.RECONVERGENT B0 ;  /* 0x0000000000007941 */ /* 0x000fea0003800200 */
.L_x_17355:
[----:B------:R-:W-:Y:S05]  /*48c0*/  BRA `(.L_x_17349) ;  /* 0x0000000800307947 */ /* 0x000fea0003800000 */
.L_x_17344:
[----:B------:R-:W-:Y:S01]  /*48d0*/  UISETP.NE.U32.AND UP0, UPT, UR16, URZ, UPT ;  /* 0x000000ff1000728c */ /* 0x000fe2000bf05070 */
[----:B------:R-:W-:Y:S03]  /*48e0*/  BSSY.RECONVERGENT B0, `(.L_x_17349) ;  /* 0x000008a000007945 */ /* 0x000fe60003800200 */
[----:B------:R-:W-:-:S09]  /*48f0*/  UISETP.NE.AND.EX UP0, UPT, UR17, URZ, UPT, UP0 ;  /* 0x000000ff1100728c */ /* 0x000fd2000bf05300 */
[----:B------:R-:W-:Y:S05]  /*4900*/  BRA.U UP0, `(.L_x_17357) ;  /* 0x0000000500187547 */ /* 0x000fea000b800000 */
[----:B------:R-:W-:Y:S05]  /*4910*/  BRA.U !UP3, `(.L_x_17358) ;  /* 0x000000010b3c7547 */ /* 0x000fea000b800000 */
[----:B------:R-:W-:Y:S02]  /*4920*/  PLOP3.LUT P0, PT, PT, PT, UP2, 0x80, 0x8 ;  /* 0x000000000008781c */ /* 0x000fe40003f0f028 */
[----:B------:R-:W-:-:S11]  /*4930*/  MOV R140, UR29 ;  /* 0x0000001d008c7c02 */ /* 0x000fd60008000f00 */
[----:B-----5:R-:W-:-:S04]  /*4940*/  @P0 FFMA.FTZ R140, R0, R140, UR30 ;  /* 0x0000001e008c0e23 */ /* 0x020fc8000801008c */
[----:B------:R-:W-:Y:S01]  /*4950*/  @P0 FADD.FTZ R162, R191, -R140 ;  /* 0x8000008cbfa20221 */ /* 0x000fe20000010000 */
[----:B------:R-:W-:-:S03]  /*4960*/  MOV R140, R48 ;  /* 0x00000030008c7202 */ /* 0x000fc60000000f00 */
        /* <DEDUP_REMOVED lines=10> */
.L_x_17358:
[----:B------:R-:W-:Y:S05]  /*4a10*/  BRA.U !UP3, `(.L_x_17359) ;  /* 0x000000010b407547 */ /* 0x000fea000b800000 */
[----:B------:R-:W-:Y:S02]  /*4a20*/  PLOP3.LUT P0, PT, PT, PT, UP2, 0x80, 0x8 ;  /* 0x000000000008781c */ /* 0x000fe40003f0f028 */
[----:B------:R-:W-:-:S11]  /*4a30*/  MOV R141, UR29 ;  /* 0x0000001d008d7c02 */ /* 0x000fd60008000f00 */
[----:B------:R-:W-:-:S04]  /*4a40*/  @P0 FFMA.FTZ R141, R193, R141, UR30 ;  /* 0x0000001ec18d0e23 */ /* 0x000fc8000801008d */
[----:B------:R-:W-:Y:S01]  /*4a50*/  @P0 FADD.FTZ R162, R192, -R141 ;  /* 0x8000008dc0a20221 */ /* 0x000fe20000010000 */
[----:B------:R-:W-:-:S03]  /*4a60*/  MOV R141, R49 ;  /* 0x00000031008d7202 */ /* 0x000fc60000000f00 */
[----:B------:R-:W-:Y:S01]  /*4a70*/  @P0 FFMA.FTZ R141, R162, UR27, R49 ;  /* 0x0000001ba28d0c23 */ /* 0x000fe20008010031 */
[----:B------:R-:W-:Y:S02]  /*4a80*/  LOP3.LUT P0, RZ, R251, 0xff00, RZ, 0xc0, !PT ;  /* 0x0000ff00fbff7812 */ /* 0x000fe4000780c0ff */
[----:B------:R-:W-:Y:S01]  /*4a90*/  SHF.R.U64 R162, R10, 0x10, R11 ;  /* 0x000000100aa27819 */ /* 0x000fe2000000120b */
        /* <DEDUP_REMOVED lines=8> */
.L_x_17359:
[----:B------:R-:W-:Y:S05]  /*4b20*/  BRA.U !UP3, `(.L_x_17360) ;  /* 0x000000010b3c7547 */ /* 0x000fea000b800000 */
[----:B------:R-:W-:Y:S02]  /*4b30*/  PLOP3.LUT P0, PT, PT, PT, UP2, 0x80, 0x8 ;  /* 0x000000000008781c */ /* 0x000fe40003f0f028 */
[----:B------:R-:W-:-:S11]  /*4b40*/  MOV R142, UR29 ;  /* 0x0000001d008e7c02 */ /* 0x000fd60008000f00 */
[----:B------:R-:W-:-:S04]  /*4b50*/  @P0 FFMA.FTZ R142, R152, R142, UR30 ;  /* 0x0000001e988e0e23 */ /* 0x000fc8000801008e */
[----:B------:R-:W-:Y:S01]  /*4b60*/  @P0 FADD.FTZ R162, R209, -R142 ;  /* 0x8000008ed1a20221 */ /* 0x000fe20000010000 */
[----:B------:R-:W-:-:S03]  /*4b70*/  MOV R142, R50 ;  /* 0x00000032008e7202 */ /* 0x000fc60000000f00 */
[----:B------:R-:W-:Y:S01]  /*4b80*/  @P0 FFMA.FTZ R142, R162, UR27, R50 ;  /* 0x0000001ba28e0c23 */ /* 0x000fe20008010032 */
        /* <DEDUP_REMOVED lines=9> */
.L_x_17360:
[----:B------:R-:W-:Y:S05]  /*4c20*/  BRA.U !UP3, `(.L_x_17361) ;  /* 0x000000050b547547 */ /* 0x000fea000b800000 */
[----:B------:R-:W2:Y:S04]  /*4c30*/  LDL R163, [R1+0x4] ;  /* 0x0000040001a37983 */ /* 0x000ea80000100800 */
[----:B------:R-:W3:Y:S01]  /*4c40*/  LDL R162, [R1] ;  /* 0x0000000001a27983 */ /* 0x000ee20000100800 */
[----:B------:R-:W-:Y:S02]  /*4c50*/  PLOP3.LUT P1, PT, PT, PT, UP2, 0x80, 0x8 ;  /* 0x000000000008781c */ /* 0x000fe40003f2f028 */
[----:B------:R-:W-:Y:S02]  /*4c60*/  MOV R143, UR29 ;  /* 0x0000001d008f7c02 */ /* 0x000fe40008000f00 */
[----:B------:R-:W-:-:S09]  /*4c70*/  ISETP.GE.U32.AND P0, PT, R251, 0x1000000, PT ;  /* 0x01000000fb00780c */ /* 0x000fd20003f06070 */
[----:B--2---:R-:W-:-:S04]  /*4c80*/  @P1 FFMA.FTZ R143, R163, R143, UR30 ;  /* 0x0000001ea38f1e23 */ /* 0x004fc8000801008f */
[----:B---3--:R-:W-:Y:S01]  /*4c90*/  @P1 FADD.FTZ R143, R162, -R143 ;  /* 0x8000008fa28f1221 */ /* 0x008fe20000010000 */
[----:B------:R-:W-:-:S03]  /*4ca0*/  MOV R162, R51 ;  /* 0x0000003300a27202 */ /* 0x000fc60000000f00 */
[----:B------:R-:W-:-:S04]  /*4cb0*/  @P1 FFMA.FTZ R162, R143, UR27, R51 ;  /* 0x0000001b8fa21c23 */ /* 0x000fc80008010033 */
[----:B------:R-:W-:-:S04]  /*4cc0*/  FMUL.FTZ R143, R162, UR21 ;  /* 0x00000015a28f7c20 */ /* 0x000fc80008410000 */
[----:B------:R-:W-:-:S04]  /*4cd0*/  FMUL.FTZ R162, R143, UR20 ;  /* 0x000000148fa27c20 */ /* 0x000fc80008410000 */
[----:B-----5:R-:W-:-:S05]  /*4ce0*/  FMUL.FTZ R143, R55, R162 ;  /* 0x000000a2378f7220 */ /* 0x020fca0000410000 */
[----:B------:R-:W-:-:S05]  /*4cf0*/  FSEL R143, R143, RZ, P0 ;  /* 0x000000ff8f8f7208 */ /* 0x000fca0000000000 */
[----:B------:R-:W-:Y:S01]  /*4d00*/  FADD.FTZ R87, R87, R143 ;  /* 0x0000008f57577221 */ /* 0x000fe20000010000 */
[----:B------:R-:W-:Y:S01]  /*4d10*/  HFMA2 R143, -RZ, RZ, 0, 0 ;  /* 0x00000000ff8f7431 */ /* 0x000fe200000001ff */
[----:B------:R-:W-:Y:S06]  /*4d20*/  @!P0 BRA `(.L_x_17361) ;  /* 0x0000000400148947 */ /* 0x000fec0003800000 */
[----:B------:R-:W-:-:S05]  /*4d30*/  SHF.R.U32.HI R163, RZ, 0x10, R11 ;  /* 0x00000010ffa37819 */ /* 0x000fca000001160b */
[----:B------:R-:W-:-:S05]  /*4d40*/  HADD2.F32 R143, -RZ, R163.H0_H0 ;  /* 0x200000a3ff8f7230 */ /* 0x000fca0000004100 */
[----:B------:R-:W-:Y:S01]  /*4d50*/  FMUL.FTZ R143, R143, R162 ;  /* 0x000000a28f8f7220 */ /* 0x000fe20000410000 */
[----:B------:R-:W-:Y:S06]  /*4d60*/  BRA `(.L_x_17361) ;  /* 0x0000000400047947 */ /* 0x000fec0003800000 */
.L_x_17357:
[----:B------:R-:W-:Y:S02]  /*4d70*/  PLOP3.LUT P0, PT, PT, PT, UP2, 0x80, 0x8 ;  /* 0x000000000008781c */ /* 0x000fe40003f0f028 */
[----:B------:R-:W-:-:S11]  /*4d80*/  MOV R72, UR29 ;  /* 0x0000001d00487c02 */ /* 0x000fd60008000f00 */
[----:B-----5:R-:W-:-:S04]  /*4d90*/  @P0 FFMA.FTZ R72, R0, R72, UR30 ;  /* 0x0000001e00480e23 */ /* 0x020fc80008010048 */
[----:B------:R-:W-:Y:S01]  /*4da0*/  @P0 FADD.FTZ R73, R191, -R72 ;  /* 0x80000048bf490221 */ /* 0x000fe20000010000 */
[----:B------:R-:W-:-:S03]  /*4db0*/  MOV R72, R48 ;  /* 0x0000003000487202 */ /* 0x000fc60000000f00 */
[----:B------:R-:W-:Y:S01]  /*4dc0*/  @P0 FFMA.FTZ R72, R73, UR27, R48 ;  /* 0x0000001b49480c23 */ /* 0x000fe20008010030 */
[----:B------:R-:W-:Y:S06]  /*4dd0*/  BRA.U !UP3, `(.L_x_17362) ;  /* 0x000000010b247547 */ /* 0x000fec000b800000 */
[----:B------:R-:W-:Y:S01]  /*4de0*/  FMUL.FTZ R73, R72, UR21 ;  /* 0x0000001548497c20 */ /* 0x000fe20008410000 */
[----:B------:R-:W-:Y:S01]  /*4df0*/  LOP3.LUT P1, RZ, R251, 0xff, RZ, 0xc0, !PT ;  /* 0x000000fffbff7812 */ /* 0x000fe2000782c0ff */
[----:B------:R-:W-:Y:S02]  /*4e00*/  HFMA2 R140, -RZ, RZ, 0, 0 ;  /* 0x00000000ff8c7431 */ /* 0x000fe400000001ff */
[----:B------:R-:W-:-:S04]  /*4e10*/  FMUL.FTZ R73, R73, UR20 ;  /* 0x0000001449497c20 */ /* 0x000fc80008410000 */
[----:B------:R-:W-:-:S05]  /*4e20*/  FMUL.FTZ R74, R52, R73 ;  /* 0x00000049344a7220 */ /* 0x000fca0000410000 */
[----:B------:R-:W-:-:S05]  /*4e30*/  FSEL R74, R74, RZ, P1 ;  /* 0x000000ff4a4a7208 */ /* 0x000fca0000800000 */
[----:B------:R-:W-:Y:S01]  /*4e40*/  FADD.FTZ R84, R84, R74 ;  /* 0x0000004a54547221 */ /* 0x000fe20000010000 */
[----:B------:R-:W-:-:S05]  /*4e50*/  @P1 HADD2.F32 R74, -RZ, R10.H0_H0 ;  /* 0x2000000aff4a1230 */ /* 0x000fca0000004100 */
[----:B------:R-:W-:-:S07]  /*4e60*/  @P1 FMUL.FTZ R140, R74, R73 ;  /* 0x000000494a8c1220 */ /* 0x000fce0000410000 */
.L_x_17362:
[----:B------:R-:W-:-:S05]  /*4e70*/  MOV R73, UR29 ;  /* 0x0000001d00497c02 */ /* 0x000fca0008000f00 */
[----:B------:R-:W-:-:S04]  /*4e80*/  @P0 FFMA.FTZ R73, R193, R73, UR30 ;  /* 0x0000001ec1490e23 */ /* 0x000fc80008010049 */
[----:B------:R-:W-:Y:S01]  /*4e90*/  @P0 FADD.FTZ R74, R192, -R73 ;  /* 0x80000049c04a0221 */ /* 0x000fe20000010000 */
[----:B------:R-:W-:-:S03]  /*4ea0*/  MOV R73, R49 ;  /* 0x0000003100497202 */ /* 0x000fc60000000f00 */
[----:B------:R-:W-:Y:S01]  /*4eb0*/  @P0 FFMA.FTZ R73, R74, UR27, R49 ;  /* 0x0000001b4a490c23 */ /* 0x000fe20008010031 */
[----:B------:R-:W-:Y:S06]  /*4ec0*/  BRA.U !UP3, `(.L_x_17363) ;  /* 0x000000010b287547 */ /* 0x000fec000b800000 */
[----:B------:R-:W-:Y:S01]  /*4ed0*/  FMUL.FTZ R74, R73, UR21 ;  /* 0x00000015494a7c20 */ /* 0x000fe20008410000 */
[----:B------:R-:W-:Y:S02]  /*4ee0*/  LOP3.LUT P1, RZ, R251, 0xff00, RZ, 0xc0, !PT ;  /* 0x0000ff00fbff7812 */ /* 0x000fe4000782c0ff */
[----:B------:R-:W-:Y:S01]  /*4ef0*/  SHF.R.U64 R162, R10, 0x10, R11 ;  /* 0x000000100aa27819 */ /* 0x000fe2000000120b */
[----:B------:R-:W-:Y:S01]  /*4f00*/  FMUL.FTZ R74, R74, UR20 ;  /* 0x000000144a4a7c20 */ /* 0x000fe20008410000 */
[----:B------:R-:W-:-:S03]  /*4f10*/  MOV R141, RZ ;  /* 0x000000ff008d7202 */ /* 0x000fc60000000f00 */
[----:B------:R-:W-:-:S05]  /*4f20*/  FMUL.FTZ R75, R53, R74 ;  /* 0x0000004a354b7220 */ /* 0x000fca0000410000 */
[----:B------:R-:W-:-:S05]  /*4f30*/  FSEL R75, R75, RZ, P1 ;  /* 0x000000ff4b4b7208 */ /* 0x000fca0000800000 */
[----:B------:R-:W-:Y:S01]  /*4f40*/  FADD.FTZ R85, R85, R75 ;  /* 0x0000004b55557221 */ /* 0x000fe20000010000 */
[----:B------:R-:W-:-:S05]  /*4f50*/  @P1 HADD2.F32 R75, -RZ, R162.H0_H0 ;  /* 0x200000a2ff4b1230 */ /* 0x000fca0000004100 */
[----:B------:R-:W-:-:S07]  /*4f60*/  @P1 FMUL.FTZ R141, R75, R74 ;  /* 0x0000004a4b8d1220 */ /* 0x000fce0000410000 */
.L_x_17363:
        /* <DEDUP_REMOVED lines=8> */
[----:B------:R-:W-:-:S04]  /*4ff0*/  FMUL.FTZ R75, R75, UR20 ;  /* 0x000000144b4b7c20 */ /* 0x000fc80008410000 */
[----:B------:R-:W-:-:S05]  /*5000*/  FMUL.FTZ R142, R54, R75 ;  /* 0x0000004b368e7220 */ /* 0x000fca0000410000 */
[----:B------:R-:W-:Y:S01]  /*5010*/  FSEL R142, R142, RZ, P1 ;  /* 0x000000ff8e8e7208 */ /* 0x000fe20000800000 */
[----:B------:R-:W-:-:S04]  /*5020*/  @P1 HADD2.F32 R162, -RZ, R11.H0_H0 ;  /* 0x2000000bffa21230 */ /* 0x000fc80000004100 */
[----:B------:R-:W-:Y:S01]  /*5030*/  FADD.FTZ R86, R86, R142 ;  /* 0x0000008e56567221 */ /* 0x000fe20000010000 */
[----:B------:R-:W-:Y:S02]  /*5040*/  HFMA2 R142, -RZ, RZ, 0, 0 ;  /* 0x00000000ff8e7431 */ /* 0x000fe400000001ff */
[----:B------:R-:W-:-:S07]  /*5050*/  @P1 FMUL.FTZ R142, R162, R75 ;  /* 0x0000004ba28e1220 */ /* 0x000fce0000410000 */
.L_x_17364:
[----:B------:R-:W2:Y:S04]  /*5060*/  LDL R163, [R1+0x4] ;  /* 0x0000040001a37983 */ /* 0x000ea80000100800 */
[----:B------:R-:W3:Y:S01]  /*5070*/  LDL R162, [R1] ;  /* 0x0000000001a27983 */ /* 0x000ee20000100800 */
[----:B------:R-:W-:-:S05]  /*5080*/  MOV R75, UR29 ;  /* 0x0000001d004b7c02 */ /* 0x000fca0008000f00 */
[----:B--2---:R-:W-:-:S04]  /*5090*/  @P0 FFMA.FTZ R75, R163, R75, UR30 ;  /* 0x0000001ea34b0e23 */ /* 0x004fc8000801004b */
[----:B---3--:R-:W-:Y:S01]  /*50a0*/  @P0 FADD.FTZ R162, R162, -R75 ;  /* 0x8000004ba2a20221 */ /* 0x008fe20000010000 */
[----:B------:R-:W-:-:S03]  /*50b0*/  MOV R75, R51 ;  /* 0x00000033004b7202 */ /* 0x000fc60000000f00 */
[----:B------:R-:W-:Y:S01]  /*50c0*/  @P0 FFMA.FTZ R75, R162, UR27, R51 ;  /* 0x0000001ba24b0c23 */ /* 0x000fe20008010033 */
[----:B------:R-:W-:Y:S06]  /*50d0*/  BRA.U !UP3, `(.L_x_17361) ;  /* 0x000000010b287547 */ /* 0x000fec000b800000 */
[----:B------:R-:W-:Y:S01]  /*50e0*/  FMUL.FTZ R143, R75, UR21 ;  /* 0x000000154b8f7c20 */ /* 0x000fe20008410000 */
[----:B------:R-:W-:Y:S02]  /*50f0*/  ISETP.GE.U32.AND P0, PT, R251, 0x1000000, PT ;  /* 0x01000000fb00780c */ /* 0x000fe40003f06070 */
[----:B------:R-:W-:Y:S01]  /*5100*/  SHF.R.U32.HI R162, RZ, 0x10, R11 ;  /* 0x00000010ffa27819 */ /* 0x000fe2000001160b */
[----:B------:R-:W-:-:S04]  /*5110*/  FMUL.FTZ R163, R143, UR20 ;  /* 0x000000148fa37c20 */ /* 0x000fc80008410000 */
[----:B------:R-:W-:-:S05]  /*5120*/  FMUL.FTZ R143, R55, R163 ;  /* 0x000000a3378f7220 */ /* 0x000fca0000410000 */
[----:B------:R-:W-:Y:S01]  /*5130*/  FSEL R143, R143, RZ, P0 ;  /* 0x000000ff8f8f7208 */ /* 0x000fe20000000000 */
[----:B------:R-:W-:-:S04]  /*5140*/  @P0 HADD2.F32 R162, -RZ, R162.H0_H0 ;  /* 0x200000a2ffa20230 */ /* 0x000fc80000004100 */
[----:B------:R-:W-:Y:S01]  /*5150*/  FADD.FTZ R87, R87, R143 ;  /* 0x0000008f57577221 */ /* 0x000fe20000010000 */
[----:B------:R-:W-:Y:S01]  /*5160*/  MOV R143, RZ ;  /* 0x000000ff008f7202 */ /* 0x000fe20000000f00 */
[----:B------:R-:W-:-:S07]  /*5170*/  @P0 FMUL.FTZ R143, R162, R163 ;  /* 0x000000a3a28f0220 */ /* 0x000fce0000410000 */
.L_x_17361:
[----:B------:R-:W-:Y:S05]  /*5180*/  BSYNC.RECONVERGENT B0 ;  /* 0x0000000000007941 */ /* 0x000fea0003800200 */
.L_x_17349:
        /* <DEDUP_REMOVED lines=17> */
.L_x_17365:
[----:B------:R-:W-:Y:S05]  /*52a0*/  BRA.U !UP0, `(.L_x_17366) ;  /* 0x0000000908487547 */ /* 0x000fea000b800000 */
[----:B------:R-:W-:Y:S05]  /*52b0*/  @!P0 BRA `(.L_x_17367) ;  /* 0x00000004001c8947 */ /* 0x000fea0003800000 */
[----:B------:R-:W-:Y:S02]  /*52c0*/  PLOP3.LUT P1, PT, PT, PT, UP2, 0x80, 0x8 ;  /* 0x000000000008781c */ /* 0x000fe40003f2f028 */
[----:B------:R-:W-:-:S11]  /*52d0*/  MOV R72, UR29 ;  /* 0x0000001d00487c02 */ /* 0x000fd60008000f00 */
[----:B------:R-:W-:-:S04]  /*52e0*/  @P1 FFMA.FTZ R72, R154, R72, UR30 ;  /* 0x0000001e9a481e23 */ /* 0x000fc80008010048 */
[----:B------:R-:W-:Y:S01]  /*52f0*/  @P1 FADD.FTZ R73, R210, -R72 ;  /* 0x80000048d2491221 */ /* 0x000fe20000010000 */
[----:B------:R-:W-:-:S03]  /*5300*/  MOV R72, R44 ;  /* 0x0000002c00487202 */ /* 0x000fc60000000f00 */
[----:B------:R-:W-:Y:S01]  /*5310*/  @P1 FFMA.FTZ R72, R73, UR27, R44 ;  /* 0x0000001b49481c23 */ /* 0x000fe2000801002c */
[----:B------:R-:W-:Y:S06]  /*5320*/  BRA.U !UP3, `(.L_x_17368) ;  /* 0x000000010b287547 */ /* 0x000fec000b800000 */
[----:B------:R-:W-:Y:S01]  /*5330*/  FMUL.FTZ R73, R72, UR21 ;  /* 0x0000001548497c20 */ /* 0x000fe20008410000 */
[----:B------:R-:W-:Y:S01]  /*5340*/  LOP3.LUT P2, RZ, R250, 0xff, RZ, 0xc0, !PT ;  /* 0x000000fffaff7812 */ /* 0x000fe2000784c0ff */
[----:B------:R-:W-:Y:S02]  /*5350*/  UMOV UR4, URZ ;  /* 0x000000ff00047c82 */ /* 0x000fe40008000000 */
[----:B------:R-:W-:Y:S01]  /*5360*/  FMUL.FTZ R73, R73, UR20 ;  /* 0x0000001449497c20 */ /* 0x000fe20008410000 */
[----:B0-----:R-:W-:-:S03]  /*5370*/  MOV R140, UR4 ;  /* 0x00000004008c7c02 */ /* 0x001fc60008000f00 */
[----:B-----5:R-:W-:-:S05]  /*5380*/  FMUL.FTZ R74, R52, R73 ;  /* 0x00000049344a7220 */ /* 0x020fca0000410000 */
[----:B------:R-:W-:-:S05]  /*5390*/  FSEL R74, R74, RZ, P2 ;  /* 0x000000ff4a4a7208 */ /* 0x000fca0001000000 */
[----:B------:R-:W-:Y:S01]  /*53a0*/  FADD.FTZ R88, R88, R74 ;  /* 0x0000004a58587221 */ /* 0x000fe20000010000 */
[----:B------:R-:W-:-:S05]  /*53b0*/  @P2 HADD2.F32 R74, -RZ, R232.H0_H0 ;  /* 0x200000e8ff4a2230 */ /* 0x000fca0000004100 */
[----:B------:R-:W-:-:S07]  /*53c0*/  @P2 FMUL.FTZ R140, R73, R74 ;  /* 0x0000004a498c2220 */ /* 0x000fce0000410000 */
.L_x_17368:
[----:B------:R-:W-:-:S05]  /*53d0*/  MOV R73, UR29 ;  /* 0x0000001d00497c02 */ /* 0x000fca0008000f00 */
[----:B------:R-:W-:-:S04]  /*53e0*/  @P1 FFMA.FTZ R73, R155, R73, UR30 ;  /* 0x0000001e9b491e23 */ /* 0x000fc80008010049 */
[----:B------:R-:W-:Y:S01]  /*53f0*/  @P1 FADD.FTZ R74, R153, -R73 ;  /* 0x80000049994a1221 */ /* 0x000fe20000010000 */
[----:B------:R-:W-:-:S03]  /*5400*/  MOV R73, R45 ;  /* 0x0000002d00497202 */ /* 0x000fc60000000f00 */
[----:B------:R-:W-:Y:S01]  /*5410*/  @P1 FFMA.FTZ R73, R74, UR27, R45 ;  /* 0x0000001b4a491c23 */ /* 0x000fe2000801002d */
[----:B------:R-:W-:Y:S06]  /*5420*/  BRA.U !UP3, `(.L_x_17369) ;  /* 0x000000010b2c7547 */ /* 0x000fec000b800000 */
[----:B------:R-:W-:Y:S01]  /*5430*/  FMUL.FTZ R74, R73, UR21 ;  /* 0x00000015494a7c20 */ /* 0x000fe20008410000 */
[----:B------:R-:W-:Y:S01]  /*5440*/  LOP3.LUT P2, RZ, R250, 0xff00, RZ, 0xc0, !PT ;  /* 0x0000ff00faff7812 */ /* 0x000fe2000784c0ff */
[----:B------:R-:W-:Y:S01]  /*5450*/  UMOV UR4, URZ ;  /* 0x000000ff00047c82 */ /* 0x000fe20008000000 */
[----:B0-----:R-:W-:Y:S01]  /*5460*/  SHF.R.U64 R162, R232, 0x10, R233 ;  /* 0x00000010e8a27819 */ /* 0x001fe200000012e9 */
[----:B------:R-:W-:Y:S01]  /*5470*/  FMUL.FTZ R74, R74, UR20 ;  /* 0x000000144a4a7c20 */ /* 0x000fe20008410000 */
[----:B------:R-:W-:-:S03]  /*5480*/  MOV R141, UR4 ;  /* 0x00000004008d7c02 */ /* 0x000fc60008000f00 */
[----:B-----5:R-:W-:-:S05]  /*5490*/  FMUL.FTZ R75, R53, R74 ;  /* 0x0000004a354b7220 */ /* 0x020fca0000410000 */
[----:B------:R-:W-:-:S05]  /*54a0*/  FSEL R75, R75, RZ, P2 ;  /* 0x000000ff4b4b7208 */ /* 0x000fca0001000000 */
[----:B------:R-:W-:Y:S01]  /*54b0*/  FADD.FTZ R89, R89, R75 ;  /* 0x0000004b59597221 */ /* 0x000fe20000010000 */
[----:B------:R-:W-:-:S05]  /*54c0*/  @P2 HADD2.F32 R75, -RZ, R162.H0_H0 ;  /* 0x200000a2ff4b2230 */ /* 0x000fca0000004100 */
[----:B------:R-:W-:-:S07]  /*54d0*/  @P2 FMUL.FTZ R141, R74, R75 ;  /* 0x0000004b4a8d2220 */ /* 0x000fce0000410000 */
.L_x_17369:
        /* <DEDUP_REMOVED lines=9> */
[----:B------:R-:W-:-:S04]  /*5570*/  FMUL.FTZ R75, R75, UR20 ;  /* 0x000000144b4b7c20 */ /* 0x000fc80008410000 */
[----:B0----5:R-:W-:-:S05]  /*5580*/  FMUL.FTZ R142, R54, R75 ;  /* 0x0000004b368e7220 */ /* 0x021fca0000410000 */
[----:B------:R-:W-:Y:S01]  /*5590*/  FSEL R142, R142, RZ, P2 ;  /* 0x000000ff8e8e7208 */ /* 0x000fe20001000000 */
[----:B------:R-:W-:-:S04]  /*55a0*/  @P2 HADD2.F32 R162, -RZ, R233.H0_H0 ;  /* 0x200000e9ffa22230 */ /* 0x000fc80000004100 */
[----:B------:R-:W-:Y:S01]  /*55b0*/  FADD.FTZ R90, R90, R142 ;  /* 0x0000008e5a5a7221 */ /* 0x000fe20000010000 */
[----:B------:R-:W-:Y:S01]  /*55c0*/  MOV R142, UR4 ;  /* 0x00000004008e7c02 */ /* 0x000fe20008000f00 */
[----:B------:R-:W-:-:S07]  /*55d0*/  @P2 FMUL.FTZ R142, R75, R162 ;  /* 0x000000a24b8e2220 */ /* 0x000fce0000410000 */
.L_x_17370:
[----:B------:R-:W-:-:S05]  /*55e0*/  MOV R75, UR29 ;  /* 0x0000001d004b7c02 */ /* 0x000fca0008000f00 */
[----:B------:R-:W-:-:S04]  /*55f0*/  @P1 FFMA.FTZ R75, R252, R75, UR30 ;  /* 0x0000001efc4b1e23 */ /* 0x000fc8000801004b */
[----:B0-----:R-:W-:Y:S01]  /*5600*/  @P1 FADD.FTZ R162, R231, -R75 ;  /* 0x8000004be7a21221 */ /* 0x001fe20000010000 */
[----:B------:R-:W-:-:S03]  /*5610*/  MOV R75, R47 ;  /* 0x0000002f004b7202 */ /* 0x000fc60000000f00 */
[----:B------:R-:W-:Y:S01]  /*5620*/  @P1 FFMA.FTZ R75, R162, UR27, R47 ;  /* 0x0000001ba24b1c23 */ /* 0x000fe2000801002f */
[----:B------:R-:W-:Y:S06]  /*5630*/  BRA.U !UP3, `(.L_x_17371) ;  /* 0x0000000d0be47547 */ /* 0x000fec000b800000 */
[----:B------:R-:W-:Y:S01]  /*5640*/  FMUL.FTZ R143, R75, UR21 ;  /* 0x000000154b8f7c20 */ /* 0x000fe20008410000 */
[----:B------:R-:W-:Y:S01]  /*5650*/  ISETP.GE.U32.AND P1, PT, R250, 0x1000000, PT ;  /* 0x01000000fa00780c */ /* 0x000fe20003f26070 */
[----:B------:R-:W-:Y:S01]  /*5660*/  UMOV UR4, URZ ;  /* 0x000000ff00047c82 */ /* 0x000fe20008000000 */
[----:B------:R-:W-:Y:S01]  /*5670*/  BSSY.RECONVERGENT B0, `(.L_x_17372) ;  /* 0x000000a000007945 */ /* 0x000fe20003800200 */
[----:B------:R-:W-:-:S04]  /*5680*/  FMUL.FTZ R162, R143, UR20 ;  /* 0x000000148fa27c20 */ /* 0x000fc80008410000 */
[----:B-----5:R-:W-:-:S05]  /*5690*/  FMUL.FTZ R143, R55, R162 ;  /* 0x000000a2378f7220 */ /* 0x020fca0000410000 */
[----:B------:R-:W-:-:S05]  /*56a0*/  FSEL R143, R143, RZ, P1 ;  /* 0x000000ff8f8f7208 */ /* 0x000fca0000800000 */
[----:B------:R-:W-:Y:S01]  /*56b0*/  FADD.FTZ R91, R91, R143 ;  /* 0x0000008f5b5b7221 */ /* 0x000fe20000010000 */
[----:B------:R-:W-:Y:S01]  /*56c0*/  MOV R143, UR4 ;  /* 0x00000004008f7c02 */ /* 0x000fe20008000f00 */
[----:B------:R-:W-:Y:S06]  /*56d0*/  @!P1 BRA `(.L_x_17373) ;  /* 0x00000000000c9947 */ /* 0x000fec0003800000 */
[----:B------:R-:W-:-:S05]  /*56e0*/  SHF.R.U32.HI R163, RZ, 0x10, R233 ;  /* 0x00000010ffa37819 */ /* 0x000fca00000116e9 */
[----:B------:R-:W-:-:S05]  /*56f0*/  HADD2.F32 R143, -RZ, R163.H0_H0 ;  /* 0x200000a3ff8f7230 */ /* 0x000fca0000004100 */
[----:B------:R-:W-:-:S07]  /*5700*/  FMUL.FTZ R143, R162, R143 ;  /* 0x0000008fa28f7220 */ /* 0x000fce0000410000 */
.L_x_17373:
[----:B------:R-:W-:Y:S05]  /*5710*/  BSYNC.RECONVERGENT B0 ;  /* 0x0000000000007941 */ /* 0x000fea0003800200 */
.L_x_17372:
[----:B------:R-:W-:Y:S05]  /*5720*/  BRA `(.L_x_17371) ;  /* 0x0000000c00a87947 */ /* 0x000fea0003800000 */
.L_x_17367:
[----:B------:R-:W-:Y:S05]  /*5730*/  BRA.U !UP3, `(.L_x_17374) ;  /* 0x000000010b407547 */ /* 0x000fea000b800000 */
[----:B------:R-:W-:Y:S01]  /*5740*/  PLOP3.LUT P1, PT, PT, PT, UP2, 0x80, 0x8 ;  /* 0x000000000008781c */ /* 0x000fe20003f2f028 */
[----:B------:R-:W-:Y:S01]  /*5750*/  UMOV UR4, URZ ;  /* 0x000000ff00047c82 */ /* 0x000fe20008000000 */
[----:B0-----:R-:W-:Y:S02]  /*5760*/  MOV R140, UR29 ;  /* 0x0000001d008c7c02 */ /* 0x001fe40008000f00 */
[----:B------:R-:W-:-:S09]  /*5770*/  MOV R162, R44 ;  /* 0x0000002c00a27202 */ /* 0x000fd20000000f00 */
[----:B------:R-:W-:-:S04]  /*5780*/  @P1 FFMA.FTZ R140, R154, R140, UR30 ;  /* 0x0000001e9a8c1e23 */ /* 0x000fc8000801008c */
[----:B------:R-:W-:-:S04]  /*5790*/  @P1 FADD.FTZ R140, R210, -R140 ;  /* 0x8000008cd28c1221 */ /* 0x000fc80000010000 */
        /* <DEDUP_REMOVED lines=8> */
[----:B------:R-:W-:Y:S01]  /*5820*/  MOV R140, UR4 ;  /* 0x00000004008c7c02 */ /* 0x000fe20008000f00 */
[----:B------:R-:W-:-:S07]  /*5830*/  @P1 FMUL.FTZ R140, R162, R163 ;  /* 0x000000a3a28c1220 */ /* 0x000fce0000410000 */
.L_x_17374:
[----:B------:R-:W-:Y:S05]  /*5840*/  BRA.U !UP3, `(.L_x_17375) ;  /* 0x000000010b447547 */ /* 0x000fea000b800000 */
[----:B------:R-:W-:Y:S01]  /*5850*/  PLOP3.LUT P1, PT, PT, PT, UP2, 0x80, 0x8 ;  /* 0x000000000008781c */ /* 0x000fe20003f2f028 */
[----:B------:R-:W-:Y:S01]  /*5860*/  UMOV UR4, URZ ;  /* 0x000000ff00047c82 */ /* 0x000fe20008000000 */
[----:B0-----:R-:W-:Y:S02]  /*5870*/  MOV R141, UR29 ;  /* 0x0000001d008d7c02 */ /* 0x001fe40008000f00 */
[----:B------:R-:W-:Y:S02]  /*5880*/  MOV R162, R45 ;  /* 0x0000002d00a27202 */ /* 0x000fe40000000f00 */
[----:B------:R-:W-:-:S07]  /*5890*/  SHF.R.U64 R251, R232, 0x10, R233 ;  /* 0x00000010e8fb7819 */ /* 0x000fce00000012e9 */
        /* <DEDUP_REMOVED lines=12> */
.L_x_17375:
        /* <DEDUP_REMOVED lines=17> */
.L_x_17376:
[----:B------:R-:W-:Y:S04]  /*5a70*/  BSSY.RECONVERGENT B0, `(.L_x_17377) ;  /* 0x0000014000007945 */ /* 0x000fe80003800200 */
[----:B------:R-:W-:Y:S05]  /*5a80*/  BRA.U !UP3, `(.L_x_17378) ;  /* 0x000000010b487547 */ /* 0x000fea000b800000 */
[----:B------:R-:W-:Y:S01]  /*5a90*/  PLOP3.LUT P2, PT, PT, PT, UP2, 0x80, 0x8 ;  /* 0x000000000008781c */ /* 0x000fe20003f4f028 */
[----:B------:R-:W-:Y:S01]  /*5aa0*/  UMOV UR4, URZ ;  /* 0x000000ff00047c82 */ /* 0x000fe20008000000 */
[----:B0-----:R-:W-:Y:S02]  /*5ab0*/  MOV R143, UR29 ;  /* 0x0000001d008f7c02 */ /* 0x001fe40008000f00 */
[----:B------:R-:W-:Y:S02]  /*5ac0*/  MOV R162, R47 ;  /* 0x0000002f00a27202 */ /* 0x000fe40000000f00 */
[----:B------:R-:W-:-:S07]  /*5ad0*/  ISETP.GE.U32.AND P1, PT, R250, 0x1000000, PT ;  /* 0x01000000fa00780c */ /* 0x000fce0003f26070 */
[----:B------:R-:W-:-:S04]  /*5ae0*/  @P2 FFMA.FTZ R143, R252, R143, UR30 ;  /* 0x0000001efc8f2e23 */ /* 0x000fc8000801008f */
[----:B------:R-:W-:-:S04]  /*5af0*/  @P2 FADD.FTZ R143, R231, -R143 ;  /* 0x8000008fe78f2221 */ /* 0x000fc80000010000 */
[----:B------:R-:W-:-:S04]  /*5b00*/  @P2 FFMA.FTZ R162, R143, UR27, R47 ;  /* 0x0000001b8fa22c23 */ /* 0x000fc8000801002f */
[----:B------:R-:W-:-:S04]  /*5b10*/  FMUL.FTZ R143, R162, UR21 ;  /* 0x00000015a28f7c20 */ /* 0x000fc80008410000 */
        /* <DEDUP_REMOVED lines=9> */
.L_x_17378:
[----:B------:R-:W-:Y:S05]  /*5bb0*/  BSYNC.RECONVERGENT B0 ;  /* 0x0000000000007941 */ /* 0x000fea0003800200 */
.L_x_17377:
[----:B------:R-:W-:Y:S05]  /*5bc0*/  BRA `(.L_x_17371) ;  /* 0x0000000800807947 */ /* 0x000fea0003800000 */
.L_x_17366:
[----:B------:R-:W-:Y:S04]  /*5bd0*/  BSSY.RECONVERGENT B0, `(.L_x_17371) ;  /* 0x000009f000007945 */ /* 0x000fe80003800200 */
        /* <DEDUP_REMOVED lines=24> */
[----:B------:R-:W-:Y:S01]  /*5d60*/  UMOV UR4, URZ ;  /* 0x000000ff00047c82 */ /* 0x000fe20008000000 */
        /* <DEDUP_REMOVED lines=14> */
.L_x_17380:
[----:B------:R-:W-:Y:S05]  /*5e50*/  BRA.U !UP3, `(.L_x_17381) ;  /* 0x000000010b447547 */ /* 0x000fea000b800000 */
[----:B0-----:R-:W-:Y:S01]  /*5e60*/  MOV R141, UR29 ;  /* 0x0000001d008d7c02 */ /* 0x001fe20008000f00 */
[----:B------:R-:W-:Y:S01]  /*5e70*/  UMOV UR4, URZ ;  /* 0x000000ff00047c82 */ /* 0x000fe20008000000 */
        /* <DEDUP_REMOVED lines=15> */
.L_x_17381:
[----:B------:R-:W-:Y:S05]  /*5f70*/  BRA.U !UP3, `(.L_x_17382) ;  /* 0x000000010b407547 */ /* 0x000fea000b800000 */
        /* <DEDUP_REMOVED lines=16> */
.L_x_17382:
[----:B------:R-:W-:Y:S05]  /*6080*/  BRA.U !UP3, `(.L_x_17383) ;  /* 0x000000050b4c7547 */ /* 0x000fea000b800000 */
[----:B0-----:R-:W-:Y:S01]  /*6090*/  FMUL.FTZ R143, R75, UR21 ;  /* 0x000000154b8f7c20 */ /* 0x001fe20008410000 */
[----:B------:R-:W-:Y:S01]  /*60a0*/  ISETP.GE.U32.AND P1, PT, R250, 0x1000000, PT ;  /* 0x01000000fa00780c */ /* 0x000fe20003f26070 */
[----:B------:R-:W-:Y:S02]  /*60b0*/  UMOV UR4, URZ ;  /* 0x000000ff00047c82 */ /* 0x000fe40008000000 */
        /* <DEDUP_REMOVED lines=8> */
[----:B------:R-:W-:Y:S01]  /*6140*/  FMUL.FTZ R143, R143, R162 ;  /* 0x000000a28f8f7220 */ /* 0x000fe20000410000 */
[----:B------:R-:W-:Y:S06]  /*6150*/  BRA `(.L_x_17383) ;  /* 0x0000000400187947 */ /* 0x000fec0003800000 */
.L_x_17379:
        /* <DEDUP_REMOVED lines=17> */
.L_x_17384:
        /* <DEDUP_REMOVED lines=18> */
.L_x_17385:
        /* <DEDUP_REMOVED lines=17> */
.L_x_17386:
[----:B------:R-:W-:Y:S05]  /*64a0*/  BRA.U !UP3, `(.L_x_17383) ;  /* 0x000000010b447547 */ /* 0x000fea000b800000 */
[----:B0-----:R-:W-:Y:S01]  /*64b0*/  MOV R143, UR29 ;  /* 0x0000001d008f7c02 */ /* 0x001fe20008000f00 */
[----:B------:R-:W-:Y:S01]  /*64c0*/  UMOV UR4, URZ ;  /* 0x000000ff00047c82 */ /* 0x000fe20008000000 */
[----:B------:R-:W-:Y:S02]  /*64d0*/  ISETP.LT.AND P1, PT, RZ, UR28, PT ;  /* 0x0000001cff007c0c */ /* 0x000fe4000bf21270 */
[----:B------:R-:W-:Y:S01]  /*64e0*/  ISETP.GE.U32.AND P2, PT, R250, 0x1000000, PT ;  /* 0x01000000fa00780c */ /* 0x000fe20003f46070 */
[----:B------:R-:W-:Y:S01]  /*64f0*/  FFMA.FTZ R143, R252, R143, UR30 ;  /* 0x0000001efc8f7e23 */ /* 0x000fe2000801008f */
[----:B------:R-:W-:-:S03]  /*6500*/  SHF.R.U32.HI R163, RZ, 0x10, R233 ;  /* 0x00000010ffa37819 */ /* 0x000fc600000116e9 */
[----:B------:R-:W-:-:S04]  /*6510*/  FADD.FTZ R143, R231, -R143 ;  /* 0x8000008fe78f7221 */ /* 0x000fc80000010000 */
[----:B------:R-:W-:-:S04]  /*6520*/  FMUL.FTZ R143, R143, UR27 ;  /* 0x0000001b8f8f7c20 */ /* 0x000fc80008410000 */
[----:B------:R-:W-:Y:S01]  /*6530*/  @P2 HADD2.F32 R163, -RZ, R163.H0_H0 ;  /* 0x200000a3ffa32230 */ /* 0x000fe20000004100 */
[----:B------:R-:W-:-:S05]  /*6540*/  FSEL R143, R143, RZ, P1 ;  /* 0x000000ff8f8f7208 */ /* 0x000fca0000800000 */
[----:B------:R-:W-:-:S04]  /*6550*/  FMUL.FTZ R143, R143, UR21 ;  /* 0x000000158f8f7c20 */ /* 0x000fc80008410000 */
[----:B------:R-:W-:-:S04]  /*6560*/  FMUL.FTZ R162, R143, UR20 ;  /* 0x000000148fa27c20 */ /* 0x000fc80008410000 */
[----:B-----5:R-:W-:-:S05]  /*6570*/  FMUL.FTZ R143, R55, R162 ;  /* 0x000000a2378f7220 */ /* 0x020fca0000410000 */
[----:B------:R-:W-:-:S05]  /*6580*/  FSEL R143, R143, RZ, P2 ;  /* 0x000000ff8f8f7208 */ /* 0x000fca0001000000 */
[----:B------:R-:W-:Y:S01]  /*6590*/  FADD.FTZ R91, R91, R143 ;  /* 0x0000008f5b5b7221 */ /* 0x000fe20000010000 */
[----:B------:R-:W-:Y:S01]  /*65a0*/  MOV R143, UR4 ;  /* 0x00000004008f7c02 */ /* 0x000fe20008000f00 */
[----:B------:R-:W-:-:S07]  /*65b0*/  @P2 FMUL.FTZ R143, R163, R162 ;  /* 0x000000a2a38f2220 */ /* 0x000fce0000410000 */
.L_x_17383:
[----:B------:R-:W-:Y:S05]  /*65c0*/  BSYNC.RECONVERGENT B0 ;  /* 0x0000000000007941 */ /* 0x000fea0003800200 */
.L_x_17371:
[----:B0-----:R-:W0:Y:S01]  /*65d0*/  @P0 LDC.64 R162, c[0x0][0x478] ;  /* 0x00011e00ffa20b82 */ /* 0x001e220000000a00 */
[----:B------:R-:W-:Y:S01]  /*65e0*/  @P0 IADD3 R250, PT, PT, R160, 0x80, RZ ;  /* 0x00000080a0fa0810 */ /* 0x000fe20007ffe0ff */
[----:B------:R-:W1:Y:S01]  /*65f0*/  @UP3 LDCU.64 UR32, c[0x0][0x468] ;  /* 0x00008d00ff2037ac */ /* 0x000e620008000a00 */
[----:B------:R-:W-:-:S03]  /*6600*/  PLOP3.LUT P1, PT, PT, PT, UP3, 0x80, 0x8 ;  /* 0x000000000008781c */ /* 0x000fc60003f2f038 */
[----:B0-----:R-:W-:-:S05]  /*6610*/  @P0 IMAD.WIDE.U32 R162, R250, 0x10, R162 ;  /* 0x00000010faa20825 */ /* 0x001fca00078e00a2 */
[----:B------:R0:W-:Y:S02]  /*6620*/  @P0 STG.E.128 desc[UR18][R162.64], R72 ;  /* 0x00000048a2000986 */ /* 0x0001e4000c101d12 */
[----:B0-----:R-:W-:-:S03]  /*6630*/  HFMA2 R163, -RZ, RZ, 0, 9.5367431640625e-07 ;  /* 0x00000010ffa37431 */ /* 0x001fc600000001ff */
        /* <DEDUP_REMOVED lines=8> */
.L_x_17387:
        /* <DEDUP_REMOVED lines=19> */
.L_x_17390:
        /* <DEDUP_REMOVED lines=17> */
.L_x_17391:
        /* <DEDUP_REMOVED lines=16> */
.L_x_17392:
        /* <DEDUP_REMOVED lines=19> */
.L_x_17395:
[----:B------:R-:W-:Y:S05]  /*6b30*/  BSYNC.RECONVERGENT B0 ;  /* 0x0000000000007941 */ /* 0x000fea0003800200 */
.L_x_17394:
[----:B------:R-:W-:Y:S05]  /*6b40*/  BRA `(.L_x_17393) ;  /* 0x0000000c00a87947 */ /* 0x000fea0003800000 */
.L_x_17389:
        /* <DEDUP_REMOVED lines=17> */
.L_x_17396:
        /* <DEDUP_REMOVED lines=18> */
.L_x_17397:
        /* <DEDUP_REMOVED lines=17> */
.L_x_17398:
        /* <DEDUP_REMOVED lines=20> */
.L_x_17400:
[----:B------:R-:W-:Y:S05]  /*6fd0*/  BSYNC.RECONVERGENT B0 ;  /* 0x0000000000007941 */ /* 0x000fea0003800200 */
.L_x_17399:
[----:B------:R-:W-:Y:S05]  /*6fe0*/  BRA `(.L_x_17393) ;  /* 0x0000000800807947 */ /* 0x000fea0003800000 */
.L_x_17388:
[----:B------:R-:W-:Y:S04]  /*6ff0*/  BSSY.RECONVERGENT B0, `(.L_x_17393) ;  /* 0x000009f000007945 */ /* 0x000fe80003800200 */
[----:B------:R-:W-:Y:S05]  /*7000*/  @!P0 BRA `(.L_x_17401) ;  /* 0x00000004005c8947 */ /* 0x000fea0003800000 */
[----:B------:R-:W-:Y:S01]  /*7010*/  ISETP.LT.AND P1, PT, RZ, UR28, PT ;  /* 0x0000001cff007c0c */ /* 0x000fe2000bf21270 */
[----:B------:R-:W-:-:S12]  /*7020*/  BRA.U !UP3, `(.L_x_17402) ;  /* 0x000000010b407547 */ /* 0x000fd8000b800000 */
[----:B------:R-:W-:Y:S01]  /*7030*/  MOV R72, UR29 ;  /* 0x0000001d00487c02 */ /* 0x000fe20008000f00 */
[----:B------:R-:W-:Y:S01]  /*7040*/  UMOV UR4, URZ ;  /* 0x000000ff00047c82 */ /* 0x000fe20008000000 */
[----:B------:R-:W-:Y:S02]  /*7050*/  ISETP.LT.AND P2, PT, RZ, UR28, PT ;  /* 0x0000001cff007c0c */ /* 0x000fe4000bf41270 */
[----:B0-----:R-:W-:Y:S01]  /*7060*/  MOV R140, UR4 ;  /* 0x00000004008c7c02 */ /* 0x001fe20008000f00 */
[----:B------:R-:W-:-:S04]  /*7070*/  FFMA.FTZ R72, R158, R72, UR30 ;  /* 0x0000001e9e487e23 */ /* 0x000fc80008010048 */
[----:B------:R-:W-:-:S04]  /*7080*/  FADD.FTZ R72, R213, -R72 ;  /* 0x80000048d5487221 */ /* 0x000fc80000010000 */
[----:B------:R-:W-:-:S05]  /*7090*/  FMUL.FTZ R72, R72, UR27 ;  /* 0x0000001b48487c20 */ /* 0x000fca0008410000 */
[----:B------:R-:W-:Y:S02]  /*70a0*/  FSEL R72, R72, RZ, P2 ;  /* 0x000000ff48487208 */ /* 0x000fe40001000000 */
[----:B------:R-:W-:-:S03]  /*70b0*/  LOP3.LUT P2, RZ, R249, 0xff, RZ, 0xc0, !PT ;  /* 0x000000fff9ff7812 */ /* 0x000fc6000784c0ff */
[----:B------:R-:W-:-:S04]  /*70c0*/  FMUL.FTZ R72, R72, UR21 ;  /* 0x0000001548487c20 */ /* 0x000fc80008410000 */
[----:B------:R-:W-:-:S04]  /*70d0*/  FMUL.FTZ R72, R72, UR20 ;  /* 0x0000001448487c20 */ /* 0x000fc80008410000 */
[----:B-----5:R-:W-:-:S05]  /*70e0*/  FMUL.FTZ R73, R52, R72 ;  /* 0x0000004834497220 */ /* 0x020fca0000410000 */
[----:B------:R-:W-:-:S05]  /*70f0*/  FSEL R73, R73, RZ, P2 ;  /* 0x000000ff49497208 */ /* 0x000fca0001000000 */
[----:B------:R-:W-:Y:S01]  /*7100*/  FADD.FTZ R92, R92, R73 ;  /* 0x000000495c5c7221 */ /* 0x000fe20000010000 */
[----:B------:R-:W-:-:S05]  /*7110*/  @P2 HADD2.F32 R73, -RZ, R234.H0_H0 ;  /* 0x200000eaff492230 */ /* 0x000fca0000004100 */
[----:B------:R-:W-:-:S07]  /*7120*/  @P2 FMUL.FTZ R140, R73, R72 ;  /* 0x00000048498c2220 */ /* 0x000fce0000410000 */
.L_x_17402:
[----:B------:R-:W-:Y:S05]  /*7130*/  BRA.U !UP3, `(.L_x_17403) ;  /* 0x000000010b447547 */ /* 0x000fea000b800000 */
[----:B------:R-:W-:Y:S01]  /*7140*/  MOV R72, UR29 ;  /* 0x0000001d00487c02 */ /* 0x000fe20008000f00 */
[----:B------:R-:W-:Y:S01]  /*7150*/  UMOV UR4, URZ ;  /* 0x000000ff00047c82 */ /* 0x000fe20008000000 */
[----:B------:R-:W-:Y:S02]  /*7160*/  ISETP.LT.AND P2, PT, RZ, UR28, PT ;  /* 0x0000001cff007c0c */ /* 0x000fe4000bf41270 */
[----:B------:R-:W-:Y:S01]  /*7170*/  SHF.R.U64 R74, R234, 0x10, R235 ;  /* 0x00000010ea4a7819 */ /* 0x000fe200000012eb */
[----:B------:R-:W-:Y:S01]  /*7180*/  FFMA.FTZ R72, R159, R72, UR30 ;  /* 0x0000001e9f487e23 */ /* 0x000fe20008010048 */
[----:B0-----:R-:W-:-:S03]  /*7190*/  MOV R141, UR4 ;  /* 0x00000004008d7c02 */ /* 0x001fc60008000f00 */
        /* <DEDUP_REMOVED lines=11> */
.L_x_17403:
[----:B------:R-:W-:Y:S05]  /*7250*/  BRA.U !UP3, `(.L_x_17404) ;  /* 0x000000010b407547 */ /* 0x000fea000b800000 */
        /* <DEDUP_REMOVED lines=16> */
.L_x_17404:
        /* <DEDUP_REMOVED lines=34> */
.L_x_17401:
        /* <DEDUP_REMOVED lines=17> */
.L_x_17406:
        /* <DEDUP_REMOVED lines=18> */
.L_x_17407:
        /* <DEDUP_REMOVED lines=17> */
.L_x_17408:
        /* <DEDUP_REMOVED lines=18> */
.L_x_17405:
[----:B------:R-:W-:Y:S05]  /*79e0*/  BSYNC.RECONVERGENT B0 ;  /* 0x0000000000007941 */ /* 0x000fea0003800200 */
.L_x_17393:
        /* <DEDUP_REMOVED lines=15> */
.L_x_17409:
        /* <DEDUP_REMOVED lines=19> */
.L_x_17412:
        /* <DEDUP_REMOVED lines=17> */
.L_x_17413:
        /* <DEDUP_REMOVED lines=16> */
.L_x_17414:
        /* <DEDUP_REMOVED lines=19> */
.L_x_17417:
[----:B------:R-:W-:Y:S05]  /*7f50*/  BSYNC.RECONVERGENT B0 ;  /* 0x0000000000007941 */ /* 0x000fea0003800200 */
.L_x_17416:
[----:B------:R-:W-:Y:S05]  /*7f60*/  BRA `(.L_x_17415) ;  /* 0x0000000c00a87947 */ /* 0x000fea0003800000 */
.L_x_17411:
        /* <DEDUP_REMOVED lines=17> */
.L_x_17418:
        /* <DEDUP_REMOVED lines=18> */
.L_x_17419:
        /* <DEDUP_REMOVED lines=17> */
.L_x_17420:
        /* <DEDUP_REMOVED lines=20> */
.L_x_17422:
[----:B------:R-:W-:Y:S05]  /*83f0*/  BSYNC.RECONVERGENT B0 ;  /* 0x0000000000007941 */ /* 0x000fea0003800200 */
.L_x_17421:
[----:B------:R-:W-:Y:S05]  /*8400*/  BRA `(.L_x_17415) ;  /* 0x0000000800807947 */ /* 0x000fea0003800000 */
.L_x_17410:
        /* <DEDUP_REMOVED lines=20> */
.L_x_17424:
        /* <DEDUP_REMOVED lines=18> */
.L_x_17425:
        /* <DEDUP_REMOVED lines=17> */
.L_x_17426:
        /* <DEDUP_REMOVED lines=34> */
.L_x_17423:
        /* <DEDUP_REMOVED lines=17> */
.L_x_17428:
        /* <DEDUP_REMOVED lines=18> */
.L_x_17429:
        /* <DEDUP_REMOVED lines=17> */
.L_x_17430:
        /* <DEDUP_REMOVED lines=18> */
.L_x_17427:
[----:B------:R-:W-:Y:S05]  /*8e00*/  BSYNC.RECONVERGENT B0 ;  /* 0x0000000000007941 */ /* 0x000fea0003800200 */
.L_x_17415:
        /* <DEDUP_REMOVED lines=15> */
.L_x_17431:
        /* <DEDUP_REMOVED lines=19> */
.L_x_17434:
        /* <DEDUP_REMOVED lines=17> */
.L_x_17435:
        /* <DEDUP_REMOVED lines=16> */
.L_x_17436:
        /* <DEDUP_REMOVED lines=19> */
.L_x_17439:
[----:B------:R-:W-:Y:S05]  /*9370*/  BSYNC.RECONVERGENT B0 ;  /* 0x0000000000007941 */ /* 0x000fea0003800200 */
.L_x_17438:
[----:B------:R-:W-:Y:S05]  /*9380*/  BRA `(.L_x_17437) ;  /* 0x0000000c00a87947 */ /* 0x000fea0003800000 */
.L_x_17433:
        /* <DEDUP_REMOVED lines=17> */
.L_x_17440:
        /* <DEDUP_REMOVED lines=18> */
.L_x_17441:
        /* <DEDUP_REMOVED lines=17> */
.L_x_17442:
        /* <DEDUP_REMOVED lines=20> */
.L_x_17444:
[----:B------:R-:W-:Y:S05]  /*9810*/  BSYNC.RECONVERGENT B0 ;  /* 0x0000000000007941 */ /* 0x000fea0003800200 */
.L_x_17443:
[----:B------:R-:W-:Y:S05]  /*9820*/  BRA `(.L_x_17437) ;  /* 0x0000000800807947 */ /* 0x000fea0003800000 */
.L_x_17432:
        /* <DEDUP_REMOVED lines=20> */
.L_x_17446:
        /* <DEDUP_REMOVED lines=18> */
.L_x_17447:
        /* <DEDUP_REMOVED lines=17> */
.L_x_17448:
        /* <DEDUP_REMOVED lines=34> */
.L_x_17445:
        /* <DEDUP_REMOVED lines=17> */
.L_x_17450:
        /* <DEDUP_REMOVED lines=18> */
.L_x_17451:
        /* <DEDUP_REMOVED lines=17> */
.L_x_17452:
        /* <DEDUP_REMOVED lines=18> */
.L_x_17449:
[----:B------:R-:W-:Y:S05]  /*a220*/  BSYNC.RECONVERGENT B0 ;  /* 0x0000000000007941 */ /* 0x000fea0003800200 */
.L_x_17437:
        /* <DEDUP_REMOVED lines=15> */
.L_x_17453:
        /* <DEDUP_REMOVED lines=19> */
.L_x_17456:
        /* <DEDUP_REMOVED lines=17> */
.L_x_17457:
        /* <DEDUP_REMOVED lines=16> */
.L_x_17458:
        /* <DEDUP_REMOVED lines=19> */
.L_x_17461:
[----:B------:R-:W-:Y:S05]  /*a790*/  BSYNC.RECONVERGENT B0 ;  /* 0x0000000000007941 */ /* 0x000fea0003800200 */
.L_x_17460:
[----:B------:R-:W-:Y:S05]  /*a7a0*/  BRA `(.L_x_17459) ;  /* 0x0000000c00a87947 */ /* 0x000fea0003800000 */
.L_x_17455:
        /* <DEDUP_REMOVED lines=17> */
.L_x_17462:
        /* <DEDUP_REMOVED lines=18> */
.L_x_17463:
        /* <DEDUP_REMOVED lines=17> */
.L_x_17464:
        /* <DEDUP_REMOVED lines=20> */
.L_x_17466:
[----:B------:R-:W-:Y:S05]  /*ac30*/  BSYNC.RECONVERGENT B0 ;  /* 0x0000000000007941 */ /* 0x000fea0003800200 */
.L_x_17465:
[----:B------:R-:W-:Y:S05]  /*ac40*/  BRA `(.L_x_17459) ;  /* 0x0000000800807947 */ /* 0x000fea0003800000 */
.L_x_17454:
        /* <DEDUP_REMOVED lines=20> */
.L_x_17468:
        /* <DEDUP_REMOVED lines=18> */
.L_x_17469:
        /* <DEDUP_REMOVED lines=17> */
.L_x_17470:
        /* <DEDUP_REMOVED lines=34> */
.L_x_17467:
        /* <DEDUP_REMOVED lines=17> */
.L_x_17472:
        /* <DEDUP_REMOVED lines=18> */
.L_x_17473:
        /* <DEDUP_REMOVED lines=17> */
.L_x_17474:
        /* <DEDUP_REMOVED lines=18> */
.L_x_17471:
[----:B------:R-:W-:Y:S05]  /*b640*/  BSYNC.RECONVERGENT B0 ;  /* 0x0000000000007941 */ /* 0x000fea0003800200 */
.L_x_17459:
        /* <DEDUP_REMOVED lines=15> */
.L_x_17475:
        /* <DEDUP_REMOVED lines=19> */
.L_x_17478:
        /* <DEDUP_REMOVED lines=17> */
.L_x_17479:
        /* <DEDUP_REMOVED lines=16> */
.L_x_17480:
        /* <DEDUP_REMOVED lines=10> */
[----:B------:R-:W-:Y:S01]  /*bb20*/  FMUL.FTZ R162, R143, UR20 ;  /* 0x000000148fa27c20 */ /* 0x000fe20008410000 */
[----:B------:R-:W-:-:S03]  /*bb30*/  MOV R143, UR4 ;  /* 0x00000004008f7c02 */ /* 0x000fc60008000f00 */
[----:B-----5:R-:W-:-:S05]  /*bb40*/  FMUL.FTZ R5, R55, R162 ;  /* 0x000000a237057220 */ /* 0x020fca0000410000 */
[----:B------:R-:W-:-:S05]  /*bb50*/  FSEL R5, R5, RZ, P1 ;  /* 0x000000ff05057208 */ /* 0x000fca0000800000 */
[----:B------:R-:W-:Y:S01]  /*bb60*/  FADD.FTZ R111, R111, R5 ;  /* 0x000000056f6f7221 */ /* 0x000fe20000010000 */
[----:B------:R-:W-:Y:S06]  /*bb70*/  @!P1 BRA `(.L_x_17483) ;  /* 0x00000000000c9947 */ /* 0x000fec0003800000 */
[----:B------:R-:W-:-:S05]  /*bb80*/  SHF.R.U32.HI R163, RZ, 0x10, R243 ;  /* 0x00000010ffa37819 */ /* 0x000fca00000116f3 */
[----:B------:R-:W-:-:S05]  /*bb90*/  HADD2.F32 R5, -RZ, R163.H0_H0 ;  /* 0x200000a3ff057230 */ /* 0x000fca0000004100 */
[----:B------:R-:W-:-:S07]  /*bba0*/  FMUL.FTZ R143, R162, R5 ;  /* 0x00000005a28f7220 */ /* 0x000fce0000410000 */
.L_x_17483:
[----:B------:R-:W-:Y:S05]  /*bbb0*/  BSYNC.RECONVERGENT B0 ;  /* 0x0000000000007941 */ /* 0x000fea0003800200 */
.L_x_17482:
[----:B------:R-:W-:Y:S05]  /*bbc0*/  BRA `(.L_x_17481) ;  /* 0x0000000c00a87947 */ /* 0x000fea0003800000 */
.L_x_17477:
        /* <DEDUP_REMOVED lines=17> */
.L_x_17484:
        /* <DEDUP_REMOVED lines=18> */
.L_x_17485:
        /* <DEDUP_REMOVED lines=17> */
.L_x_17486:
[----:B------:R-:W-:Y:S04]  /*bf10*/  BSSY.RECONVERGENT B0, `(.L_x_17487) ;  /* 0x0000014000007945 */ /* 0x000fe80003800200 */
[----:B------:R-:W-:Y:S05]  /*bf20*/  BRA.U !UP3, `(.L_x_17488) ;  /* 0x000000010b487547 */ /* 0x000fea000b800000 */
[----:B------:R-:W-:Y:S01]  /*bf30*/  PLOP3.LUT P2, PT, PT, PT, UP2, 0x80, 0x8 ;  /* 0x000000000008781c */ /* 0x000fe20003f4f028 */
[----:B------:R-:W-:Y:S01]  /*bf40*/  UMOV UR4, URZ ;  /* 0x000000ff00047c82 */ /* 0x000fe20008000000 */
[----:B------:R-:W-:Y:S02]  /*bf50*/  ISETP.GE.U32.AND P1, PT, R5, 0x1000000, PT ;  /* 0x010000000500780c */ /* 0x000fe40003f26070 */
[----:B------:R-:W-:Y:S02]  /*bf60*/  MOV R5, UR29 ;  /* 0x0000001d00057c02 */ /* 0x000fe40008000f00 */
[----:B0-----:R-:W-:-:S07]  /*bf70*/  MOV R143, R27 ;  /* 0x0000001b008f7202 */ /* 0x001fce0000000f00 */
        /* <DEDUP_REMOVED lines=13> */
.L_x_17488:
[----:B------:R-:W-:Y:S05]  /*c050*/  BSYNC.RECONVERGENT B0 ;  /* 0x0000000000007941 */ /* 0x000fea0003800200 */
.L_x_17487:
[----:B------:R-:W-:Y:S05]  /*c060*/  BRA `(.L_x_17481) ;  /* 0x0000000800807947 */ /* 0x000fea0003800000 */
.L_x_17476:
        /* <DEDUP_REMOVED lines=20> */
.L_x_17490:
        /* <DEDUP_REMOVED lines=18> */
.L_x_17491:
        /* <DEDUP_REMOVED lines=17> */
.L_x_17492:
        /* <DEDUP_REMOVED lines=32> */
[----:B------:R-:W-:Y:S01]  /*c5e0*/  FMUL.FTZ R143, R5, R162 ;  /* 0x000000a2058f7220 */ /* 0x000fe20000410000 */
[----:B------:R-:W-:Y:S06]  /*c5f0*/  BRA `(.L_x_17493) ;  /* 0x0000000400187947 */ /* 0x000fec0003800000 */
.L_x_17489:
        /* <DEDUP_REMOVED lines=17> */
.L_x_17494:
        /* <DEDUP_REMOVED lines=18> */
.L_x_17495:
        /* <DEDUP_REMOVED lines=17> */
.L_x_17496:
[----:B------:R-:W-:Y:S05]  /*c940*/  BRA.U !UP3, `(.L_x_17493) ;  /* 0x000000010b447547 */ /* 0x000fea000b800000 */
[----:B------:R-:W-:Y:S01]  /*c950*/  ISETP.GE.U32.AND P2, PT, R5, 0x1000000, PT ;  /* 0x010000000500780c */ /* 0x000fe20003f46070 */
[----:B------:R-:W-:Y:S01]  /*c960*/  UMOV UR4, URZ ;  /* 0x000000ff00047c82 */ /* 0x000fe20008000000 */
[----:B------:R-:W-:Y:S02]  /*c970*/  MOV R5, UR29 ;  /* 0x0000001d00057c02 */ /* 0x000fe40008000f00 */
[----:B------:R-:W-:Y:S02]  /*c980*/  ISETP.LT.AND P1, PT, RZ, UR28, PT ;  /* 0x0000001cff007c0c */ /* 0x000fe4000bf21270 */
[----:B0-----:R-:W-:Y:S01]  /*c990*/  SHF.R.U32.HI R162, RZ, 0x10, R243 ;  /* 0x00000010ffa27819 */ /* 0x001fe200000116f3 */
[----:B------:R-:W-:-:S04]  /*c9a0*/  FFMA.FTZ R5, R202, R5, UR30 ;  /* 0x0000001eca057e23 */ /* 0x000fc80008010005 */
[----:B------:R-:W-:Y:S02]  /*c9b0*/  FADD.FTZ R5, R177, -R5 ;  /* 0x80000005b1057221 */ /* 0x000fe40000010000 */
[----:B------:R-:W-:Y:S02]  /*c9c0*/  @P2 HADD2.F32 R162, -RZ, R162.H0_H0 ;  /* 0x200000a2ffa22230 */ /* 0x000fe40000004100 */
[----:B------:R-:W-:-:S05]  /*c9d0*/  FMUL.FTZ R5, R5, UR27 ;  /* 0x0000001b05057c20 */ /* 0x000fca0008410000 */
        /* <DEDUP_REMOVED lines=8> */
.L_x_17493:
[----:B------:R-:W-:Y:S05]  /*ca60*/  BSYNC.RECONVERGENT B0 ;  /* 0x0000000000007941 */ /* 0x000fea0003800200 */
.L_x_17481:
[----:B0-----:R-:W0:Y:S01]  /*ca70*/  @P0 LDC.64 R162, c[0x0][0x478] ;  /* 0x00011e00ffa20b82 */ /* 0x001e220000000a00 */
[----:B------:R-:W-:Y:S01]  /*ca80*/  @P0 IADD3 R5, PT, PT, R160, 0x300, RZ ;  /* 0x00000300a0050810 */ /* 0x000fe20007ffe0ff */
[----:B------:R-:W1:Y:S01]  /*ca90*/  @UP3 LDCU.64 UR32, c[0x0][0x468] ;  /* 0x00008d00ff2037ac */ /* 0x000e620008000a00 */
[----:B------:R-:W-:-:S03]  /*caa0*/  PLOP3.LUT P1, PT, PT, PT, UP3, 0x80, 0x8 ;  /* 0x000000000008781c */ /* 0x000fc60003f2f038 */
[----:B0-----:R-:W-:-:S10]  /*cab0*/  @P0 IMAD.WIDE.U32 R162, R5, 0x10, R162 ;  /* 0x0000001005a20825 */ /* 0x001fd400078e00a2 */
[----:B------:R-:W-:Y:S01]  /*cac0*/  @P1 IADD3 R5, PT, PT, R161, 0x300, RZ ;  /* 0x00000300a1051810 */ /* 0x000fe20007ffe0ff */
[----:B------:R0:W-:Y:S02]  /*cad0*/  @P0 STG.E.128 desc[UR18][R162.64], R72 ;  /* 0x00000048a2000986 */ /* 0x0001e4000c101d12 */
[----:B0-----:R-:W-:-:S05]  /*cae0*/  HFMA2 R162, -RZ, RZ, 0, 9.5367431640625e-07 ;  /* 0x00000010ffa27431 */ /* 0x001fca00000001ff */
[----:B-1----:R-:W-:-:S05]  /*caf0*/  @P1 IMAD.WIDE.U32 R162, R5, R162, UR32 ;  /* 0x0000002005a21e25 */ /* 0x002fca000f8e00a2 */
[----:B------:R0:W-:Y:S01]  /*cb00*/  @P1 STG.E.128 desc[UR18][R162.64], R140 ;  /* 0x0000008ca2001986 */ /* 0x0001e2000c101d12 */
[----:B------:R-:W-:Y:S05]  /*cb10*/  BRA.U !UP3, `(.L_x_17497) ;  /* 0x000000010b107547 */ /* 0x000fea000b800000 */
[----:B-----5:R-:W1:Y:S01]  /*cb20*/  LDC.64 R52, c[0x0][0x390] ;  /* 0x0000e400ff347b82 */ /* 0x020e620000000a00 */
[----:B------:R-:W-:-:S05]  /*cb30*/  IADD3 R5, PT, PT, R161, 0x380, RZ ;  /* 0x00000380a1057810 */ /* 0x000fca0007ffe0ff */
[----:B-1----:R-:W-:-:S06]  /*cb40*/  IMAD.WIDE.U32 R52, R5, 0x10, R52 ;  /* 0x0000001005347825 */ /* 0x002fcc00078e0034 */
[----:B------:R-:W5:Y:S02]  /*cb50*/  LDG.E.128 R52, desc[UR18][R52.64] ;  /* 0x0000001234347981 */ /* 0x000f64000c1e1d00 */
.L_x_17497:
        /* <DEDUP_REMOVED lines=19> */
.L_x_17500:
[----:B------:R-:W-:Y:S02]  /*cc90*/  MOV R5, UR29 ;  /* 0x0000001d00057c02 */ /* 0x000fe40008000f00 */
[----:B------:R-:W-:-:S03]  /*cca0*/  MOV R73, R21 ;  /* 0x0000001500497202 */ /* 0x000fc60000000f00 */
[----:B------:R-:W-:-:S04]  /*ccb0*/  @P1 FFMA.FTZ R5, R203, R5, UR30 ;  /* 0x0000001ecb051e23 */ /* 0x000fc80008010005 */
[----:B------:R-:W-:-:S04]  /*ccc0*/  @P1 FADD.FTZ R5, R179, -R5 ;  /* 0x80000005b3051221 */ /* 0x000fc80000010000 */
[----:B------:R-:W-:Y:S01]  /*ccd0*/  @P1 FFMA.FTZ R73, R5, UR27, R21 ;  /* 0x0000001b05491c23 */ /* 0x000fe20008010015 */
[----:B------:R-:W-:Y:S06]  /*cce0*/  BRA.U !UP3, `(.L_x_17501) ;  /* 0x000000010b2c7547 */ /* 0x000fec000b800000 */
[----:B------:R-:W-:Y:S01]  /*ccf0*/  FMUL.FTZ R5, R73, UR21 ;  /* 0x0000001549057c20 */ /* 0x000fe20008410000 */
[----:B------:R-:W-:Y:S01]  /*cd00*/  LOP3.LUT P2, RZ, R4, 0xff00, RZ, 0xc0, !PT ;  /* 0x0000ff0004ff7812 */ /* 0x000fe2000784c0ff */
[----:B------:R-:W-:Y:S01]  /*cd10*/  UMOV UR4, URZ ;  /* 0x000000ff00047c82 */ /* 0x000fe20008000000 */
[----:B------:R-:W-:Y:S01]  /*cd20*/  SHF.R.U64 R75, R244, 0x10, R245 ;  /* 0x00000010f44b7819 */ /* 0x000fe200000012f5 */
[----:B------:R-:W-:Y:S01]  /*cd30*/  FMUL.FTZ R5, R5, UR20 ;  /* 0x0000001405057c20 */ /* 0x000fe20008410000 */
[----:B0-----:R-:W-:-:S03]  /*cd40*/  MOV R141, UR4 ;  /* 0x00000004008d7c02 */ /* 0x001fc60008000f00 */
[----:B-----5:R-:W-:-:S05]  /*cd50*/  FMUL.FTZ R74, R53, R5 ;  /* 0x00000005354a7220 */ /* 0x020fca0000410000 */
[----:B------:R-:W-:-:S05]  /*cd60*/  FSEL R74, R74, RZ, P2 ;  /* 0x000000ff4a4a7208 */ /* 0x000fca0001000000 */
[----:B------:R-:W-:Y:S01]  /*cd70*/  FADD.FTZ R113, R113, R74 ;  /* 0x0000004a71717221 */ /* 0x000fe20000010000 */
[----:B------:R-:W-:-:S05]  /*cd80*/  @P2 HADD2.F32 R74, -RZ, R75.H0_H0 ;  /* 0x2000004bff4a2230 */ /* 0x000fca0000004100 */
[----:B------:R-:W-:-:S07]  /*cd90*/  @P2 FMUL.FTZ R141, R5, R74 ;  /* 0x0000004a058d2220 */ /* 0x000fce0000410000 */
.L_x_17501:
        /* <DEDUP_REMOVED lines=16> */
.L_x_17502:
[----:B------:R-:W-:-:S05]  /*cea0*/  MOV R5, UR29 ;  /* 0x0000001d00057c02 */ /* 0x000fca0008000f00 */
[----:B------:R-:W-:-:S04]  /*ceb0*/  @P1 FFMA.FTZ R5, R204, R5, UR30 ;  /* 0x0000001ecc051e23 */ /* 0x000fc80008010005 */
[----:B------:R-:W-:Y:S01]  /*cec0*/  @P1 FADD.FTZ R75, R181, -R5 ;  /* 0x80000005b54b1221 */ /* 0x000fe20000010000 */
[----:B------:R-:W-:-:S03]  /*ced0*/  MOV R5, R23 ;  /* 0x0000001700057202 */ /* 0x000fc60000000f00 */
[----:B------:R-:W-:-:S05]  /*cee0*/  @P1 FFMA.FTZ R5, R75, UR27, R23 ;  /* 0x0000001b4b051c23 */ /* 0x000fca0008010017 */
[----:B------:R-:W-:Y:S01]  /*cef0*/  MOV R75, R5 ;  /* 0x00000005004b7202 */ /* 0x000fe20000000f00 */
[----:B------:R-:W-:Y:S06]  /*cf00*/  BRA.U !UP3, `(.L_x_17503) ;  /* 0x0000000d0be47547 */ /* 0x000fec000b800000 */
[----:B------:R-:W-:Y:S01]  /*cf10*/  FMUL.FTZ R5, R5, UR21 ;  /* 0x0000001505057c20 */ /* 0x000fe20008410000 */
[----:B------:R-:W-:Y:S01]  /*cf20*/  ISETP.GE.U32.AND P1, PT, R4, 0x1000000, PT ;  /* 0x010000000400780c */ /* 0x000fe20003f26070 */
[----:B------:R-:W-:Y:S01]  /*cf30*/  UMOV UR4, URZ ;  /* 0x000000ff00047c82 */ /* 0x000fe20008000000 */
[----:B------:R-:W-:Y:S01]  /*cf40*/  BSSY.RECONVERGENT B0, `(.L_x_17504) ;  /* 0x000000a000007945 */ /* 0x000fe20003800200 */
[----:B------:R-:W-:Y:S01]  /*cf50*/  FMUL.FTZ R5, R5, UR20 ;  /* 0x0000001405057c20 */ /* 0x000fe20008410000 */
[----:B0-----:R-:W-:-:S03]  /*cf60*/  MOV R143, UR4 ;  /* 0x00000004008f7c02 */ /* 0x001fc60008000f00 */
[----:B-----5:R-:W-:-:S05]  /*cf70*/  FMUL.FTZ R4, R55, R5 ;  /* 0x0000000537047220 */ /* 0x020fca0000410000 */
[----:B------:R-:W-:-:S05]  /*cf80*/  FSEL R4, R4, RZ, P1 ;  /* 0x000000ff04047208 */ /* 0x000fca0000800000 */
[----:B------:R-:W-:Y:S01]  /*cf90*/  FADD.FTZ R115, R115, R4 ;  /* 0x0000000473737221 */ /* 0x000fe20000010000 */
[----:B------:R-:W-:Y:S06]  /*cfa0*/  @!P1 BRA `(.L_x_17505) ;  /* 0x00000000000c9947 */ /* 0x000fec0003800000 */
[----:B------:R-:W-:-:S05]  /*cfb0*/  SHF.R.U32.HI R162, RZ, 0x10, R245 ;  /* 0x00000010ffa27819 */ /* 0x000fca00000116f5 */
[----:B------:R-:W-:-:S05]  /*cfc0*/  HADD2.F32 R4, -RZ, R162.H0_H0 ;  /* 0x200000a2ff047230 */ /* 0x000fca0000004100 */
[----:B------:R-:W-:-:S07]  /*cfd0*/  FMUL.FTZ R143, R5, R4 ;  /* 0x00000004058f7220 */ /* 0x000fce0000410000 */
.L_x_17505:
[----:B------:R-:W-:Y:S05]  /*cfe0*/  BSYNC.RECONVERGENT B0 ;  /* 0x0000000000007941 */ /* 0x000fea0003800200 */
.L_x_17504:
[----:B------:R-:W-:Y:S05]  /*cff0*/  BRA `(.L_x_17503) ;  /* 0x0000000c00a87947 */ /* 0x000fea0003800000 */
.L_x_17499:
[----:B------:R-:W-:Y:S05]  /*d000*/  BRA.U !UP3, `(.L_x_17506) ;  /* 0x000000010b407547 */ /* 0x000fea000b800000 */
[----:B------:R-:W-:Y:S01]  /*d010*/  PLOP3.LUT P1, PT, PT, PT, UP2, 0x80, 0x8 ;  /* 0x000000000008781c */ /* 0x000fe20003f2f028 */
[----:B------:R-:W-:Y:S01]  /*d020*/  UMOV UR4, URZ ;  /* 0x000000ff00047c82 */ /* 0x000fe20008000000 */
[----:B------:R-:W-:Y:S02]  /*d030*/  MOV R5, UR29 ;  /* 0x0000001d00057c02 */ /* 0x000fe40008000f00 */
[----:B0-----:R-:W-:-:S09]  /*d040*/  MOV R140, R20 ;  /* 0x00000014008c7202 */ /* 0x001fd20000000f00 */
        /* <DEDUP_REMOVED lines=12> */
.L_x_17506:
[----:B------:R-:W-:Y:S05]  /*d110*/  BRA.U !UP3, `(.L_x_17507) ;  /* 0x000000010b447547 */ /* 0x000fea000b800000 */
[----:B------:R-:W-:Y:S01]  /*d120*/  PLOP3.LUT P1, PT, PT, PT, UP2, 0x80, 0x8 ;  /* 0x000000000008781c */ /* 0x000fe20003f2f028 */
[----:B------:R-:W-:Y:S01]  /*d130*/  UMOV UR4, URZ ;  /* 0x000000ff00047c82 */ /* 0x000fe20008000000 */
[----:B------:R-:W-:Y:S02]  /*d140*/  MOV R5, UR29 ;  /* 0x0000001d00057c02 */ /* 0x000fe40008000f00 */
[----:B0-----:R-:W-:Y:S02]  /*d150*/  MOV R141, R21 ;  /* 0x00000015008d7202 */ /* 0x001fe40000000f00 */
        /* <DEDUP_REMOVED lines=13> */
.L_x_17507:
        /* <DEDUP_REMOVED lines=17> */
.L_x_17508:
[----:B------:R-:W-:Y:S04]  /*d340*/  BSSY.RECONVERGENT B0, `(.L_x_17509) ;  /* 0x0000014000007945 */ /* 0x000fe80003800200 */
[----:B------:R-:W-:Y:S05]  /*d350*/  BRA.U !UP3, `(.L_x_17510) ;  /* 0x000000010b487547 */ /* 0x000fea000b800000 */
[----:B------:R-:W-:Y:S01]  /*d360*/  PLOP3.LUT P2, PT, PT, PT, UP2, 0x80, 0x8 ;  /* 0x000000000008781c */ /* 0x000fe20003f4f028 */
[----:B------:R-:W-:Y:S01]  /*d370*/  UMOV UR4, URZ ;  /* 0x000000ff00047c82 */ /* 0x000fe20008000000 */
[----:B------:R-:W-:Y:S02]  /*d380*/  ISETP.GE.U32.AND P1, PT, R4, 0x1000000, PT ;  /* 0x010000000400780c */ /* 0x000fe40003f26070 */
[----:B------:R-:W-:Y:S02]  /*d390*/  MOV R4, UR29 ;  /* 0x0000001d00047c02 */ /* 0x000fe40008000f00 */
[----:B------:R-:W-:Y:S02]  /*d3a0*/  MOV R5, R23 ;  /* 0x0000001700057202 */ /* 0x000fe40000000f00 */
[----:B0-----:R-:W-:-:S05]  /*d3b0*/  MOV R143, UR4 ;  /* 0x00000004008f7c02 */ /* 0x001fca0008000f00 */
        /* <DEDUP_REMOVED lines=8> */
[----:B------:R-:W-:Y:S06]  /*d440*/  @!P1 BRA `(.L_x_17510) ;  /* 0x00000000000c9947 */ /* 0x000fec0003800000 */
[----:B------:R-:W-:-:S05]  /*d450*/  SHF.R.U32.HI R162, RZ, 0x10, R245 ;  /* 0x00000010ffa27819 */ /* 0x000fca00000116f5 */
[----:B------:R-:W-:-:S05]  /*d460*/  HADD2.F32 R5, -RZ, R162.H0_H0 ;  /* 0x200000a2ff057230 */ /* 0x000fca0000004100 */
[----:B------:R-:W-:-:S07]  /*d470*/  FMUL.FTZ R143, R5, R4 ;  /* 0x00000004058f7220 */ /* 0x000fce0000410000 */
.L_x_17510:
[----:B------:R-:W-:Y:S05]  /*d480*/  BSYNC.RECONVERGENT B0 ;  /* 0x0000000000007941 */ /* 0x000fea0003800200 */
.L_x_17509:
[----:B------:R-:W-:Y:S05]  /*d490*/  BRA `(.L_x_17503) ;  /* 0x0000000800807947 */ /* 0x000fea0003800000 */
.L_x_17498:
        /* <DEDUP_REMOVED lines=20> */
.L_x_17512:
        /* <DEDUP_REMOVED lines=18> */
.L_x_17513:
        /* <DEDUP_REMOVED lines=17> */
.L_x_17514:
        /* <DEDUP_REMOVED lines=21> */
[----:B------:R-:W-:Y:S01]  /*d960*/  FMUL.FTZ R5, R75, UR21 ;  /* 0x000000154b057c20 */ /* 0x000fe20008410000 */
[----:B------:R-:W-:Y:S01]  /*d970*/  ISETP.GE.U32.AND P1, PT, R4, 0x1000000, PT ;  /* 0x010000000400780c */ /* 0x000fe20003f26070 */
[----:B------:R-:W-:Y:S02]  /*d980*/  UMOV UR4, URZ ;  /* 0x000000ff00047c82 */ /* 0x000fe40008000000 */
        /* <DEDUP_REMOVED lines=10> */
.L_x_17511:
[----:B------:R-:W-:Y:S05]  /*da30*/  BRA.U !UP3, `(.L_x_17516) ;  /* 0x000000010b407547 */ /* 0x000fea000b800000 */
[----:B------:R-:W-:Y:S01]  /*da40*/  MOV R5, UR29 ;  /* 0x0000001d00057c02 */ /* 0x000fe20008000f00 */
        /* <DEDUP_REMOVED lines=9> */
[----:B0----5:R-:W-:Y:S02]  /*dae0*/  FMUL.FTZ R140, R52, R5 ;  /* 0x00000005348c7220 */ /* 0x021fe40000410000 */
[----:B------:R-:W-:-:S03]  /*daf0*/  @P1 HADD2.F32 R162, -RZ, R244.H0_H0 ;  /* 0x200000f4ffa21230 */ /* 0x000fc60000004100 */
[----:B------:R-:W-:-:S05]  /*db00*/  FSEL R140, R140, RZ, P1 ;  /* 0x000000ff8c8c7208 */ /* 0x000fca0000800000 */
[----:B------:R-:W-:Y:S01]  /*db10*/  FADD.FTZ R112, R112, R140 ;  /* 0x0000008c70707221 */ /* 0x000fe20000010000 */
[----:B------:R-:W-:Y:S01]  /*db20*/  MOV R140, UR4 ;  /* 0x00000004008c7c02 */ /* 0x000fe20008000f00 */
[----:B------:R-:W-:-:S07]  /*db30*/  @P1 FMUL.FTZ R140, R162, R5 ;  /* 0x00000005a28c1220 */ /* 0x000fce0000410000 */
.L_x_17516:
[----:B------:R-:W-:Y:S05]  /*db40*/  BRA.U !UP3, `(.L_x_17517) ;  /* 0x000000010b447547 */ /* 0x000fea000b800000 */
[----:B------:R-:W-:Y:S01]  /*db50*/  MOV R5, UR29 ;  /* 0x0000001d00057c02 */ /* 0x000fe20008000f00 */
[----:B------:R-:W-:Y:S01]  /*db60*/  UMOV UR4, URZ ;  /* 0x000000ff00047c82 */ /* 0x000fe20008000000 */
[----:B------:R-:W-:Y:S02]  /*db70*/  ISETP.LT.AND P1, PT, RZ, UR28, PT ;  /* 0x0000001cff007c0c */ /* 0x000fe4000bf21270 */
[----:B0-----:R-:W-:Y:S01]  /*db80*/  SHF.R.U64 R162, R244, 0x10, R245 ;  /* 0x00000010f4a27819 */ /* 0x001fe200000012f5 */
        /* <DEDUP_REMOVED lines=13> */
.L_x_17517:
        /* <DEDUP_REMOVED lines=17> */
.L_x_17518:
[----:B------:R-:W-:Y:S05]  /*dd70*/  BRA.U !UP3, `(.L_x_17515) ;  /* 0x000000010b447547 */ /* 0x000fea000b800000 */
[----:B------:R-:W-:Y:S01]  /*dd80*/  ISETP.GE.U32.AND P2, PT, R4, 0x1000000, PT ;  /* 0x010000000400780c */ /* 0x000fe20003f46070 */
[----:B------:R-:W-:Y:S01]  /*dd90*/  UMOV UR4, URZ ;  /* 0x000000ff00047c82 */ /* 0x000fe20008000000 */
[----:B------:R-:W-:Y:S02]  /*dda0*/  MOV R4, UR29 ;  /* 0x0000001d00047c02 */ /* 0x000fe40008000f00 */
[----:B------:R-:W-:Y:S02]  /*ddb0*/  ISETP.LT.AND P1, PT, RZ, UR28, PT ;  /* 0x0000001cff007c0c */ /* 0x000fe4000bf21270 */
[----:B0-----:R-:W-:Y:S01]  /*ddc0*/  SHF.R.U32.HI R162, RZ, 0x10, R245 ;  /* 0x00000010ffa27819 */ /* 0x001fe200000116f5 */
[----:B------:R-:W-:Y:S01]  /*ddd0*/  FFMA.FTZ R4, R204, R4, UR30 ;  /* 0x0000001ecc047e23 */ /* 0x000fe20008010004 */
[----:B------:R-:W-:-:S03]  /*dde0*/  MOV R143, UR4 ;  /* 0x00000004008f7c02 */ /* 0x000fc60008000f00 */
[----:B------:R-:W-:-:S04]  /*ddf0*/  FADD.FTZ R4, R181, -R4 ;  /* 0x80000004b5047221 */ /* 0x000fc80000010000 */
[----:B------:R-:W-:-:S05]  /*de00*/  FMUL.FTZ R4, R4, UR27 ;  /* 0x0000001b04047c20 */ /* 0x000fca0008410000 */
[----:B------:R-:W-:-:S05]  /*de10*/  FSEL R4, R4, RZ, P1 ;  /* 0x000000ff04047208 */ /* 0x000fca0000800000 */
[----:B------:R-:W-:-:S04]  /*de20*/  FMUL.FTZ R4, R4, UR21 ;  /* 0x0000001504047c20 */ /* 0x000fc80008410000 */
[----:B------:R-:W-:-:S04]  /*de30*/  FMUL.FTZ R4, R4, UR20 ;  /* 0x0000001404047c20 */ /* 0x000fc80008410000 */
[----:B-----5:R-:W-:-:S05]  /*de40*/  FMUL.FTZ R5, R55, R4 ;  /* 0x0000000437057220 */ /* 0x020fca0000410000 */
[----:B------:R-:W-:-:S05]  /*de50*/  FSEL R5, R5, RZ, P2 ;  /* 0x000000ff05057208 */ /* 0x000fca0001000000 */
[----:B------:R-:W-:Y:S01]  /*de60*/  FADD.FTZ R115, R115, R5 ;  /* 0x0000000573737221 */ /* 0x000fe20000010000 */
[----:B------:R-:W-:-:S05]  /*de70*/  @P2 HADD2.F32 R5, -RZ, R162.H0_H0 ;  /* 0x200000a2ff052230 */ /* 0x000fca0000004100 */
[----:B------:R-:W-:-:S07]  /*de80*/  @P2 FMUL.FTZ R143, R5, R4 ;  /* 0x00000004058f2220 */ /* 0x000fce0000410000 */
.L_x_17515:
[----:B------:R-:W-:Y:S05]  /*de90*/  BSYNC.RECONVERGENT B0 ;  /* 0x0000000000007941 */ /* 0x000fea0003800200 */
.L_x_17503:
[----:B------:R-:W1:Y:S01]  /*dea0*/  @P0 LDC.64 R4, c[0x0][0x478] ;  /* 0x00011e00ff040b82 */ /* 0x000e620000000a00 */
[----:B0-----:R-:W-:Y:S01]  /*deb0*/  @P0 IADD3 R162, PT, PT, R160, 0x380, RZ ;  /* 0x00000380a0a20810 */ /* 0x001fe20007ffe0ff */
[----:B------:R-:W0:Y:S01]  /*dec0*/  @UP3 LDCU.64 UR32, c[0x0][0x468] ;  /* 0x00008d00ff2037ac */ /* 0x000e220008000a00 */
[----:B------:R-:W-:-:S03]  /*ded0*/  PLOP3.LUT P1, PT, PT, PT, UP3, 0x80, 0x8 ;  /* 0x000000000008781c */ /* 0x000fc60003f2f038 */
[----:B-1----:R-:W-:-:S05]  /*dee0*/  @P0 IMAD.WIDE.U32 R4, R162, 0x10, R4 ;  /* 0x00000010a2040825 */ /* 0x002fca00078e0004 */
[----:B------:R1:W-:Y:S02]  /*def0*/  @P0 STG.E.128 desc[UR18][R4.64], R72 ;  /* 0x0000004804000986 */ /* 0x0003e4000c101d12 */
[----:B-1----:R-:W-:-:S03]  /*df00*/  HFMA2 R5, -RZ, RZ, 0, 9.5367431640625e-07 ;  /* 0x00000010ff057431 */ /* 0x002fc600000001ff */
[----:B------:R-:W-:-:S05]  /*df10*/  @P1 IADD3 R4, PT, PT, R161, 0x380, RZ ;  /* 0x00000380a1041810 */ /* 0x000fca0007ffe0ff */
[----:B0-----:R-:W-:-:S05]  /*df20*/  @P1 IMAD.WIDE.U32 R4, R4, R5, UR32 ;  /* 0x0000002004041e25 */ /* 0x001fca000f8e0005 */
[----:B------:R0:W-:Y:S01]  /*df30*/  @P1 STG.E.128 desc[UR18][R4.64], R140 ;  /* 0x0000008c04001986 */ /* 0x0001e2000c101d12 */
[----:B------:R-:W-:Y:S05]  /*df40*/  BRA.U !UP3, `(.L_x_17519) ;  /* 0x000000010b107547 */ /* 0x000fea000b800000 */
[----:B-----5:R-:W1:Y:S01]  /*df50*/  LDC.64 R52, c[0x0][0x390] ;  /* 0x0000e400ff347b82 */ /* 0x020e620000000a00 */
[----:B0-----:R-:W-:-:S05]  /*df60*/  IADD3 R4, PT, PT, R161, 0x400, RZ ;  /* 0x00000400a1047810 */ /* 0x001fca0007ffe0ff */
[----:B-1----:R-:W-:-:S05]  /*df70*/  IMAD.WIDE.U32 R4, R4, 0x10, R52 ;  /* 0x0000001004047825 */ /* 0x002fca00078e0034 */
[----:B------:R1:W5:Y:S02]  /*df80*/  LDG.E.128 R52, desc[UR18][R4.64] ;  /* 0x0000001204347981 */ /* 0x000364000c1e1d00 */
.L_x_17519:
[----:B------:R-:W-:Y:S05]  /*df90*/  BRA.U !UP0, `(.L_x_17520) ;  /* 0x0000000908587547 */ /* 0x000fea000b800000 */
[----:B------:R-:W-:Y:S05]  /*dfa0*/  @!P0 BRA `(.L_x_17521) ;  /* 0x00000004002c8947 */ /* 0x000fea0003800000 */
[----:B------:R-:W-:Y:S02]  /*dfb0*/  PLOP3.LUT P1, PT, PT, PT, UP2, 0x80, 0x8 ;  /* 0x000000000008781c */ /* 0x000fe40003f2f028 */
[----:B01----:R-:W-:Y:S02]  /*dfc0*/  MOV R4, UR29 ;  /* 0x0000001d00047c02 */ /* 0x003fe40008000f00 */
        /* <DEDUP_REMOVED lines=9> */
[----:B------:R-:W-:-:S03]  /*e060*/  MOV R140, UR4 ;  /* 0x00000004008c7c02 */ /* 0x000fc60008000f00 */
[----:B-----5:R-:W-:-:S05]  /*e070*/  FMUL.FTZ R72, R52, R4 ;  /* 0x0000000434487220 */ /* 0x020fca0000410000 */
[----:B------:R-:W-:-:S05]  /*e080*/  FSEL R72, R72, RZ, P2 ;  /* 0x000000ff48487208 */ /* 0x000fca0001000000 */
[----:B------:R-:W-:Y:S01]  /*e090*/  FADD.FTZ R116, R116, R72 ;  /* 0x0000004874747221 */ /* 0x000fe20000010000 */
[----:B------:R-:W-:-:S05]  /*e0a0*/  @P2 HADD2.F32 R72, -RZ, R6.H0_H0 ;  /* 0x20000006ff482230 */ /* 0x000fca0000004100 */
[----:B------:R-:W-:-:S07]  /*e0b0*/  @P2 FMUL.FTZ R140, R4, R72 ;  /* 0x00000048048c2220 */ /* 0x000fce0000410000 */
.L_x_17522:
        /* <DEDUP_REMOVED lines=14> */
[----:B------:R-:W-:-:S05]  /*e1a0*/  SHF.R.U64 R73, R6, 0x10, R7 ;  /* 0x0000001006497819 */ /* 0x000fca0000001207 */
[----:B------:R-:W-:-:S05]  /*e1b0*/  @P2 HADD2.F32 R73, -RZ, R73.H0_H0 ;  /* 0x20000049ff492230 */ /* 0x000fca0000004100 */
[----:B------:R-:W-:-:S07]  /*e1c0*/  @P2 FMUL.FTZ R141, R4, R73 ;  /* 0x00000049048d2220 */ /* 0x000fce0000410000 */
.L_x_17523:
        /* <DEDUP_REMOVED lines=16> */
.L_x_17524:
[----:B------:R-:W-:-:S05]  /*e2d0*/  MOV R4, UR29 ;  /* 0x0000001d00047c02 */ /* 0x000fca0008000f00 */
[----:B------:R-:W-:-:S04]  /*e2e0*/  @P1 FFMA.FTZ R4, R206, R4, UR30 ;  /* 0x0000001ece041e23 */ /* 0x000fc80008010004 */
[----:B------:R-:W-:Y:S01]  /*e2f0*/  @P1 FADD.FTZ R74, R185, -R4 ;  /* 0x80000004b94a1221 */ /* 0x000fe20000010000 */
[----:B------:R-:W-:-:S03]  /*e300*/  MOV R4, R19 ;  /* 0x0000001300047202 */ /* 0x000fc60000000f00 */
        /* <DEDUP_REMOVED lines=19> */
.L_x_17527:
[----:B------:R-:W-:Y:S05]  /*e440*/  BSYNC.RECONVERGENT B0 ;  /* 0x0000000000007941 */ /* 0x000fea0003800200 */
.L_x_17526:
[----:B------:R-:W-:Y:S05]  /*e450*/  BRA `(.L_x_17525) ;  /* 0x0000000c00b47947 */ /* 0x000fea0003800000 */
.L_x_17521:
[----:B------:R-:W-:Y:S05]  /*e460*/  BRA.U !UP3, `(.L_x_17528) ;  /* 0x000000010b407547 */ /* 0x000fea000b800000 */
[----:B------:R-:W-:Y:S01]  /*e470*/  PLOP3.LUT P1, PT, PT, PT, UP2, 0x80, 0x8 ;  /* 0x000000000008781c */ /* 0x000fe20003f2f028 */
[----:B------:R-:W-:Y:S01]  /*e480*/  UMOV UR4, URZ ;  /* 0x000000ff00047c82 */ /* 0x000fe20008000000 */
[----:B01----:R-:W-:Y:S02]  /*e490*/  MOV R4, UR29 ;  /* 0x0000001d00047c02 */ /* 0x003fe40008000f00 */
[----:B------:R-:W-:Y:S02]  /*e4a0*/  MOV R5, R16 ;  /* 0x0000001000057202 */ /* 0x000fe40000000f00 */
[----:B------:R-:W-:-:S07]  /*e4b0*/  MOV R140, UR4 ;  /* 0x00000004008c7c02 */ /* 0x000fce0008000f00 */
[----:B------:R-:W-:-:S04]  /*e4c0*/  @P1 FFMA.FTZ R4, R182, R4, UR30 ;  /* 0x0000001eb6041e23 */ /* 0x000fc80008010004 */
[----:B------:R-:W-:-:S04]  /*e4d0*/  @P1 FADD.FTZ R4, R226, -R4 ;  /* 0x80000004e2041221 */ /* 0x000fc80000010000 */
[----:B------:R-:W-:Y:S01]  /*e4e0*/  @P1 FFMA.FTZ R5, R4, UR27, R16 ;  /* 0x0000001b04051c23 */ /* 0x000fe20008010010 */
        /* <DEDUP_REMOVED lines=8> */
.L_x_17528:
        /* <DEDUP_REMOVED lines=15> */
[----:B------:R-:W-:-:S05]  /*e660*/  SHF.R.U64 R5, R6, 0x10, R7 ;  /* 0x0000001006057819 */ /* 0x000fca0000001207 */
[----:B------:R-:W-:-:S05]  /*e670*/  @P1 HADD2.F32 R5, -RZ, R5.H0_H0 ;  /* 0x20000005ff051230 */ /* 0x000fca0000004100 */
[----:B------:R-:W-:-:S07]  /*e680*/  @P1 FMUL.FTZ R141, R5, R4 ;  /* 0x00000004058d1220 */ /* 0x000fce0000410000 */
.L_x_17529:
        /* <DEDUP_REMOVED lines=17> */
.L_x_17530:
[----:B------:R-:W-:Y:S04]  /*e7a0*/  BSSY.RECONVERGENT B0, `(.L_x_17531) ;  /* 0x0000014000007945 */ /* 0x000fe80003800200 */
[----:B------:R-:W-:Y:S05]  /*e7b0*/  BRA.U !UP3, `(.L_x_17532) ;  /* 0x000000010b487547 */ /* 0x000fea000b800000 */
[----:B------:R-:W-:Y:S01]  /*e7c0*/  PLOP3.LUT P2, PT, PT, PT, UP2, 0x80, 0x8 ;  /* 0x000000000008781c */ /* 0x000fe20003f4f028 */
[----:B------:R-:W-:Y:S01]  /*e7d0*/  UMOV UR4, URZ ;  /* 0x000000ff00047c82 */ /* 0x000fe20008000000 */
[----:B------:R-:W-:Y:S02]  /*e7e0*/  ISETP.GE.U32.AND P1, PT, R3, 0x1000000, PT ;  /* 0x010000000300780c */ /* 0x000fe40003f26070 */
[----:B------:R-:W-:Y:S02]  /*e7f0*/  MOV R3, UR29 ;  /* 0x0000001d00037c02 */ /* 0x000fe40008000f00 */
[----:B01----:R-:W-:Y:S02]  /*e800*/  MOV R4, R19 ;  /* 0x0000001300047202 */ /* 0x003fe40000000f00 */
[----:B------:R-:W-:-:S05]  /*e810*/  MOV R143, UR4 ;  /* 0x00000004008f7c02 */ /* 0x000fca0008000f00 */
        /* <DEDUP_REMOVED lines=12> */
.L_x_17532:
[----:B------:R-:W-:Y:S05]  /*e8e0*/  BSYNC.RECONVERGENT B0 ;  /* 0x0000000000007941 */ /* 0x000fea0003800200 */
.L_x_17531:
[----:B------:R-:W-:Y:S05]  /*e8f0*/  BRA `(.L_x_17525) ;  /* 0x00000008008c7947 */ /* 0x000fea0003800000 */
.L_x_17520:
[----:B------:R-:W-:Y:S04]  /*e900*/  BSSY.RECONVERGENT B0, `(.L_x_17525) ;  /* 0x00000a2000007945 */ /* 0x000fe80003800200 */
[----:B------:R-:W-:Y:S05]  /*e910*/  @!P0 BRA `(.L_x_17533) ;  /* 0x0000000400688947 */ /* 0x000fea0003800000 */
[----:B------:R-:W-:Y:S01]  /*e920*/  ISETP.LT.AND P1, PT, RZ, UR28, PT ;  /* 0x0000001cff007c0c */ /* 0x000fe2000bf21270 */
[----:B------:R-:W-:-:S12]  /*e930*/  BRA.U !UP3, `(.L_x_17534) ;  /* 0x000000010b407547 */ /* 0x000fd8000b800000 */
[----:B01----:R-:W-:Y:S01]  /*e940*/  MOV R4, UR29 ;  /* 0x0000001d00047c02 */ /* 0x003fe20008000f00 */
[----:B------:R-:W-:Y:S01]  /*e950*/  UMOV UR4, URZ ;  /* 0x000000ff00047c82 */ /* 0x000fe20008000000 */
[----:B------:R-:W-:Y:S02]  /*e960*/  ISETP.LT.AND P2, PT, RZ, UR28, PT ;  /* 0x0000001cff007c0c */ /* 0x000fe4000bf41270 */
[----:B------:R-:W-:Y:S01]  /*e970*/  MOV R140, UR4 ;  /* 0x00000004008c7c02 */ /* 0x000fe20008000f00 */
        /* <DEDUP_REMOVED lines=12> */
.L_x_17534:
[----:B------:R-:W-:Y:S05]  /*ea40*/  BRA.U !UP3, `(.L_x_17535) ;  /* 0x000000010b447547 */ /* 0x000fea000b800000 */
        /* <DEDUP_REMOVED lines=17> */
.L_x_17535:
        /* <DEDUP_REMOVED lines=17> */
.L_x_17536:
[----:B01----:R-:W-:Y:S02]  /*ec70*/  MOV R5, UR29 ;  /* 0x0000001d00057c02 */ /* 0x003fe40008000f00 */
        /* <DEDUP_REMOVED lines=18> */
[----:B------:R-:W-:Y:S02]  /*eda0*/  FSEL R75, R4, RZ, P1 ;  /* 0x000000ff044b7208 */ /* 0x000fe40000800000 */
[----:B------:R-:W-:Y:S01]  /*edb0*/  MOV R74, R5 ;  /* 0x00000005004a7202 */ /* 0x000fe20000000f00 */
[----:B------:R-:W-:Y:S06]  /*edc0*/  BRA.U !UP3, `(.L_x_17537) ;  /* 0x000000050b547547 */ /* 0x000fec000b800000 */
[----:B------:R-:W-:Y:S01]  /*edd0*/  FMUL.FTZ R4, R75, UR21 ;  /* 0x000000154b047c20 */ /* 0x000fe20008410000 */
[----:B------:R-:W-:Y:S01]  /*ede0*/  ISETP.GE.U32.AND P1, PT, R3, 0x1000000, PT ;  /* 0x010000000300780c */ /* 0x000fe20003f26070 */
[----:B------:R-:W-:Y:S01]  /*edf0*/  UMOV UR4, URZ ;  /* 0x000000ff00047c82 */ /* 0x000fe20008000000 */
[----:B------:R-:W-:Y:S01]  /*ee00*/  MOV R74, R5 ;  /* 0x00000005004a7202 */ /* 0x000fe20000000f00 */
[----:B------:R-:W-:Y:S01]  /*ee10*/  FMUL.FTZ R4, R4, UR20 ;  /* 0x0000001404047c20 */ /* 0x000fe20008410000 */
[----:B------:R-:W-:-:S03]  /*ee20*/  MOV R143, UR4 ;  /* 0x00000004008f7c02 */ /* 0x000fc60008000f00 */
[----:B-----5:R-:W-:-:S05]  /*ee30*/  FMUL.FTZ R3, R55, R4 ;  /* 0x0000000437037220 */ /* 0x020fca0000410000 */
[----:B------:R-:W-:-:S05]  /*ee40*/  FSEL R3, R3, RZ, P1 ;  /* 0x000000ff03037208 */ /* 0x000fca0000800000 */
[----:B------:R-:W-:Y:S01]  /*ee50*/  FADD.FTZ R119, R119, R3 ;  /* 0x0000000377777221 */ /* 0x000fe20000010000 */
[----:B------:R-:W-:Y:S06]  /*ee60*/  @!P1 BRA `(.L_x_17537) ;  /* 0x00000004002c9947 */ /* 0x000fec0003800000 */
[----:B------:R-:W-:Y:S02]  /*ee70*/  SHF.R.U32.HI R3, RZ, 0x10, R7 ;  /* 0x00000010ff037819 */ /* 0x000fe40000011607 */
[----:B------:R-:W-:-:S03]  /*ee80*/  MOV R74, R5 ;  /* 0x00000005004a7202 */ /* 0x000fc60000000f00 */
[----:B------:R-:W-:-:S05]  /*ee90*/  HADD2.F32 R3, -RZ, R3.H0_H0 ;  /* 0x20000003ff037230 */ /* 0x000fca0000004100 */
[----:B------:R-:W-:Y:S01]  /*eea0*/  FMUL.FTZ R143, R3, R4 ;  /* 0x00000004038f7220 */ /* 0x000fe20000410000 */
[----:B------:R-:W-:Y:S06]  /*eeb0*/  BRA `(.L_x_17537) ;  /* 0x0000000400187947 */ /* 0x000fec0003800000 */
.L_x_17533:
        /* <DEDUP_REMOVED lines=17> */
.L_x_17538:
        /* <DEDUP_REMOVED lines=18> */
.L_x_17539:
        /* <DEDUP_REMOVED lines=17> */
.L_x_17540:
[----:B------:R-:W-:Y:S05]  /*f200*/  BRA.U !UP3, `(.L_x_17537) ;  /* 0x000000010b447547 */ /* 0x000fea000b800000 */
[----:B------:R-:W-:Y:S01]  /*f210*/  ISETP.GE.U32.AND P2, PT, R3, 0x1000000, PT ;  /* 0x010000000300780c */ /* 0x000fe20003f46070 */
[----:B------:R-:W-:Y:S01]  /*f220*/  UMOV UR4, URZ ;  /* 0x000000ff00047c82 */ /* 0x000fe20008000000 */
[----:B------:R-:W-:Y:S02]  /*f230*/  MOV R3, UR29 ;  /* 0x0000001d00037c02 */ /* 0x000fe40008000f00 */
[----:B------:R-:W-:Y:S02]  /*f240*/  ISETP.LT.AND P1, PT, RZ, UR28, PT ;  /* 0x0000001cff007c0c */ /* 0x000fe4000bf21270 */
[----:B0-----:R-:W-:Y:S01]  /*f250*/  MOV R143, UR4 ;  /* 0x00000004008f7c02 */ /* 0x001fe20008000f00 */
[----:B------:R-:W-:-:S04]  /*f260*/  FFMA.FTZ R3, R206, R3, UR30 ;  /* 0x0000001ece037e23 */ /* 0x000fc80008010003 */
[----:B------:R-:W-:-:S04]  /*f270*/  FADD.FTZ R3, R185, -R3 ;  /* 0x80000003b9037221 */ /* 0x000fc80000010000 */
[----:B------:R-:W-:-:S05]  /*f280*/  FMUL.FTZ R3, R3, UR27 ;  /* 0x0000001b03037c20 */ /* 0x000fca0008410000 */
[----:B------:R-:W-:-:S05]  /*f290*/  FSEL R3, R3, RZ, P1 ;  /* 0x000000ff03037208 */ /* 0x000fca0000800000 */
[----:B------:R-:W-:-:S04]  /*f2a0*/  FMUL.FTZ R3, R3, UR21 ;  /* 0x0000001503037c20 */ /* 0x000fc80008410000 */
[----:B------:R-:W-:-:S04]  /*f2b0*/  FMUL.FTZ R3, R3, UR20 ;  /* 0x0000001403037c20 */ /* 0x000fc80008410000 */
[----:B-1---5:R-:W-:-:S05]  /*f2c0*/  FMUL.FTZ R4, R55, R3 ;  /* 0x0000000337047220 */ /* 0x022fca0000410000 */
[----:B------:R-:W-:-:S05]  /*f2d0*/  FSEL R4, R4, RZ, P2 ;  /* 0x000000ff04047208 */ /* 0x000fca0001000000 */
[----:B------:R-:W-:Y:S01]  /*f2e0*/  FADD.FTZ R119, R119, R4 ;  /* 0x0000000477777221 */ /* 0x000fe20000010000 */
[----:B------:R-:W-:-:S05]  /*f2f0*/  SHF.R.U32.HI R4, RZ, 0x10, R7 ;  /* 0x00000010ff047819 */ /* 0x000fca0000011607 */
[----:B------:R-:W-:-:S05]  /*f300*/  @P2 HADD2.F32 R4, -RZ, R4.H0_H0 ;  /* 0x20000004ff042230 */ /* 0x000fca0000004100 */
[----:B------:R-:W-:-:S07]  /*f310*/  @P2 FMUL.FTZ R143, R4, R3 ;  /* 0x00000003048f2220 */ /* 0x000fce0000410000 */
.L_x_17537:
[----:B------:R-:W-:Y:S05]  /*f320*/  BSYNC.RECONVERGENT B0 ;  /* 0x0000000000007941 */ /* 0x000fea0003800200 */
.L_x_17525:
[----:B01----:R-:W0:Y:S01]  /*f330*/  @P0 LDC.64 R4, c[0x0][0x478] ;  /* 0x00011e00ff040b82 */ /* 0x003e220000000a00 */
[----:B------:R-:W-:Y:S01]  /*f340*/  @P0 IADD3 R3, PT, PT, R160, 0x400, RZ ;  /* 0x00000400a0030810 */ /* 0x000fe20007ffe0ff */
[----:B------:R-:W1:Y:S01]  /*f350*/  @UP3 LDCU.64 UR32, c[0x0][0x468] ;  /* 0x00008d00ff2037ac */ /* 0x000e620008000a00 */
[----:B------:R-:W-:-:S03]  /*f360*/  PLOP3.LUT P1, PT, PT, PT, UP3, 0x80, 0x8 ;  /* 0x000000000008781c */ /* 0x000fc60003f2f038 */
[----:B0-----:R-:W-:-:S10]  /*f370*/  @P0 IMAD.WIDE.U32 R4, R3, 0x10, R4 ;  /* 0x0000001003040825 */ /* 0x001fd400078e0004 */
[C---:B------:R-:W-:Y:S02]  /*f380*/  @P1 IADD3 R3, PT, PT, R161.reuse, 0x400, RZ ;  /* 0x00000400a1031810 */ /* 0x040fe40007ffe0ff */
[----:B------:R-:W-:Y:S01]  /*f390*/  IADD3 R161, PT, PT, R161, 0x480, RZ ;  /* 0x00000480a1a17810 */ /* 0x000fe20007ffe0ff */
[----:B------:R0:W-:Y:S02]  /*f3a0*/  @P0 STG.E.128 desc[UR18][R4.64], R72 ;  /* 0x0000004804000986 */ /* 0x0001e4000c101d12 */
[----:B0-----:R-:W-:-:S05]  /*f3b0*/  HFMA2 R4, -RZ, RZ, 0, 9.5367431640625e-07 ;  /* 0x00000010ff047431 */ /* 0x001fca00000001ff */
[----:B-1----:R-:W-:-:S05]  /*f3c0*/  @P1 IMAD.WIDE.U32 R4, R3, R4, UR32 ;  /* 0x0000002003041e25 */ /* 0x002fca000f8e0004 */
[----:B------:R0:W-:Y:S01]  /*f3d0*/  @P1 STG.E.128 desc[UR18][R4.64], R140 ;  /* 0x0000008c04001986 */ /* 0x0001e2000c101d12 */
[----:B------:R-:W-:Y:S05]  /*f3e0*/  BRA.U !UP3, `(.L_x_17541) ;  /* 0x000000010b0c7547 */ /* 0x000fea000b800000 */
[----:B0-----:R-:W0:Y:S02]  /*f3f0*/  LDC.64 R4, c[0x0][0x390] ;  /* 0x0000e400ff047b82 */ /* 0x001e240000000a00 */
[----:B0-----:R-:W-:-:S05]  /*f400*/  IMAD.WIDE.U32 R4, R161, 0x10, R4 ;  /* 0x00000010a1047825 */ /* 0x001fca00078e0004 */
[----:B-----5:R1:W5:Y:S02]  /*f410*/  LDG.E.128 R52, desc[UR18][R4.64] ;  /* 0x0000001204347981 */ /* 0x020364000c1e1d00 */
.L_x_17541:
[----:B------:R-:W-:-:S04]  /*f420*/  SHF.R.U64 R3, R8, 0x10, R9 ;  /* 0x0000001008037819 */ /* 0x000fc80000001209 */
[----:B------:R-:W-:Y:S02]  /*f430*/  PRMT R162, R3, 0x7610, R162 ;  /* 0x0000761003a27816 */ /* 0x000fe400000000a2 */
[----:B------:R-:W-:-:S04]  /*f440*/  SHF.R.U32.HI R3, RZ, 0x10, R9 ;  /* 0x00000010ff037819 */ /* 0x000fc80000011609 */
[----:B------:R-:W-:Y:S01]  /*f450*/  PRMT R162, R162, 0x5410, R3 ;  /* 0x00005410a2a27816 */ /* 0x000fe20000000003 */
[----:B------:R-:W-:Y:S06]  /*f460*/  BRA.U !UP0, `(.L_x_17542) ;  /* 0x0000000908487547 */ /* 0x000fec000b800000 */
[----:B------:R-:W-:Y:S05]  /*f470*/  @!P0 BRA `(.L_x_17543) ;  /* 0x0000000400248947 */ /* 0x000fea0003800000 */
[----:B------:R-:W-:Y:S02]  /*f480*/  PLOP3.LUT P1, PT, PT, PT, UP2, 0x80, 0x8 ;  /* 0x000000000008781c */ /* 0x000fe40003f2f028 */
[----:B------:R-:W-:Y:S02]  /*f490*/  MOV R3, UR29 ;  /* 0x0000001d00037c02 */ /* 0x000fe40008000f00 */
[----:B01----:R-:W-:-:S09]  /*f4a0*/  MOV R4, R12 ;  /* 0x0000000c00047202 */ /* 0x003fd20000000f00 */
[----:B------:R-:W-:-:S04]  /*f4b0*/  @P1 FFMA.FTZ R3, R186, R3, UR30 ;  /* 0x0000001eba031e23 */ /* 0x000fc80008010003 */
[----:B------:R-:W-:-:S04]  /*f4c0*/  @P1 FADD.FTZ R3, R228, -R3 ;  /* 0x80000003e4031221 */ /* 0x000fc80000010000 */
[----:B------:R-:W-:Y:S01]  /*f4d0*/  @P1 FFMA.FTZ R4, R3, UR27, R12 ;  /* 0x0000001b03041c23 */ /* 0x000fe2000801000c */
[----:B------:R-:W-:Y:S06]  /*f4e0*/  BRA.U !UP3, `(.L_x_17544) ;  /* 0x000000010b287547 */ /* 0x000fec000b800000 */
[----:B------:R-:W-:Y:S01]  /*f4f0*/  FMUL.FTZ R3, R4, UR21 ;  /* 0x0000001504037c20 */ /* 0x000fe20008410000 */
[----:B-----5:R-:W-:Y:S01]  /*f500*/  LOP3.LUT P2, RZ, R2, 0xff, RZ, 0xc0, !PT ;  /* 0x000000ff02ff7812 */ /* 0x020fe2000784c0ff */
[----:B------:R-:W-:Y:S02]  /*f510*/  UMOV UR4, URZ ;  /* 0x000000ff00047c82 */ /* 0x000fe40008000000 */
[----:B------:R-:W-:Y:S01]  /*f520*/  FMUL.FTZ R3, R3, UR20 ;  /* 0x0000001403037c20 */ /* 0x000fe20008410000 */
[----:B------:R-:W-:-:S03]  /*f530*/  MOV R140, UR4 ;  /* 0x00000004008c7c02 */ /* 0x000fc60008000f00 */
[----:B------:R-:W-:-:S05]  /*f540*/  FMUL.FTZ R5, R52, R3 ;  /* 0x0000000334057220 */ /* 0x000fca0000410000 */
[----:B------:R-:W-:-:S05]  /*f550*/  FSEL R5, R5, RZ, P2 ;  /* 0x000000ff05057208 */ /* 0x000fca0001000000 */
[----:B------:R-:W-:Y:S01]  /*f560*/  FADD.FTZ R120, R120, R5 ;  /* 0x0000000578787221 */ /* 0x000fe20000010000 */
[----:B------:R-:W-:-:S05]  /*f570*/  @P2 HADD2.F32 R5, -RZ, R8.H0_H0 ;  /* 0x20000008ff052230 */ /* 0x000fca0000004100 */
[----:B------:R-:W-:-:S07]  /*f580*/  @P2 FMUL.FTZ R140, R3, R5 ;  /* 0x00000005038c2220 */ /* 0x000fce0000410000 */
.L_x_17544:
[----:B------:R-:W-:Y:S02]  /*f590*/  MOV R3, UR29 ;  /* 0x0000001d00037c02 */ /* 0x000fe40008000f00 */
[----:B------:R-:W-:-:S03]  /*f5a0*/  MOV R5, R13 ;  /* 0x0000000d00057202 */ /* 0x000fc60000000f00 */
        /* <DEDUP_REMOVED lines=14> */
.L_x_17545:
        /* <DEDUP_REMOVED lines=16> */
.L_x_17546:
[----:B------:R-:W-:Y:S02]  /*f790*/  MOV R3, UR29 ;  /* 0x0000001d00037c02 */ /* 0x000fe40008000f00 */
[----:B------:R-:W-:Y:S02]  /*f7a0*/  MOV R74, R72 ;  /* 0x00000048004a7202 */ /* 0x000fe40000000f00 */
[----:B------:R-:W-:Y:S01]  /*f7b0*/  MOV R72, R4 ;  /* 0x0000000400487202 */ /* 0x000fe20000000f00 */
[----:B------:R-:W-:-:S04]  /*f7c0*/  @P1 FFMA.FTZ R3, R208, R3, UR30 ;  /* 0x0000001ed0031e23 */ /* 0x000fc80008010003 */
[----:B------:R-:W-:Y:S01]  /*f7d0*/  @P1 FADD.FTZ R73, R189, -R3 ;  /* 0x80000003bd491221 */ /* 0x000fe20000010000 */
[----:B------:R-:W-:-:S03]  /*f7e0*/  MOV R3, R15 ;  /* 0x0000000f00037202 */ /* 0x000fc60000000f00 */
[----:B------:R-:W-:Y:S01]  /*f7f0*/  @P1 FFMA.FTZ R3, R73, UR27, R15 ;  /* 0x0000001b49031c23 */ /* 0x000fe2000801000f */
[----:B------:R-:W-:-:S04]  /*f800*/  MOV R73, R5 ;  /* 0x0000000500497202 */ /* 0x000fc80000000f00 */
[----:B------:R-:W-:Y:S01]  /*f810*/  MOV R75, R3 ;  /* 0x00000003004b7202 */ /* 0x000fe20000000f00 */
[----:B------:R-:W-:Y:S06]  /*f820*/  BRA.U !UP3, `(.L_x_17547) ;  /* 0x0000000d0bcc7547 */ /* 0x000fec000b800000 */
[----:B------:R-:W-:Y:S01]  /*f830*/  FMUL.FTZ R3, R3, UR21 ;  /* 0x0000001503037c20 */ /* 0x000fe20008410000 */
[----:B-----5:R-:W-:Y:S01]  /*f840*/  ISETP.GE.U32.AND P1, PT, R2, 0x1000000, PT ;  /* 0x010000000200780c */ /* 0x020fe20003f26070 */
[----:B------:R-:W-:Y:S01]  /*f850*/  UMOV UR4, URZ ;  /* 0x000000ff00047c82 */ /* 0x000fe20008000000 */
[----:B------:R-:W-:Y:S01]  /*f860*/  BSSY.RECONVERGENT B0, `(.L_x_17548) ;  /* 0x0000009000007945 */ /* 0x000fe20003800200 */
[----:B------:R-:W-:Y:S01]  /*f870*/  FMUL.FTZ R3, R3, UR20 ;  /* 0x0000001403037c20 */ /* 0x000fe20008410000 */
[----:B------:R-:W-:-:S03]  /*f880*/  MOV R143, UR4 ;  /* 0x00000004008f7c02 */ /* 0x000fc60008000f00 */
[----:B------:R-:W-:-:S05]  /*f890*/  FMUL.FTZ R2, R55, R3 ;  /* 0x0000000337027220 */ /* 0x000fca0000410000 */
[----:B------:R-:W-:-:S05]  /*f8a0*/  FSEL R2, R2, RZ, P1 ;  /* 0x000000ff02027208 */ /* 0x000fca0000800000 */
[----:B------:R-:W-:Y:S01]  /*f8b0*/  FADD.FTZ R123, R123, R2 ;  /* 0x000000027b7b7221 */ /* 0x000fe20000010000 */
[----:B------:R-:W-:Y:S06]  /*f8c0*/  @!P1 BRA `(.L_x_17549) ;  /* 0x0000000000089947 */ /* 0x000fec0003800000 */
[----:B------:R-:W-:-:S05]  /*f8d0*/  HADD2.F32 R2, -RZ, R162.H1_H1 ;  /* 0x300000a2ff027230 */ /* 0x000fca0000004100 */
[----:B------:R-:W-:-:S07]  /*f8e0*/  FMUL.FTZ R143, R3, R2 ;  /* 0x00000002038f7220 */ /* 0x000fce0000410000 */
.L_x_17549:
[----:B------:R-:W-:Y:S05]  /*f8f0*/  BSYNC.RECONVERGENT B0 ;  /* 0x0000000000007941 */ /* 0x000fea0003800200 */
.L_x_17548:
[----:B------:R-:W-:Y:S05]  /*f900*/  BRA `(.L_x_17547) ;  /* 0x0000000c00947947 */ /* 0x000fea0003800000 */
.L_x_17543:
[----:B------:R-:W-:Y:S05]  /*f910*/  BRA.U !UP3, `(.L_x_17550) ;  /* 0x000000010b407547 */ /* 0x000fea000b800000 */
[----:B------:R-:W-:Y:S01]  /*f920*/  PLOP3.LUT P1, PT, PT, PT, UP2, 0x80, 0x8 ;  /* 0x000000000008781c */ /* 0x000fe20003f2f028 */
[----:B------:R-:W-:Y:S01]  /*f930*/  UMOV UR4, URZ ;  /* 0x000000ff00047c82 */ /* 0x000fe20008000000 */
[----:B------:R-:W-:Y:S02]  /*f940*/  MOV R3, UR29 ;  /* 0x0000001d00037c02 */ /* 0x000fe40008000f00 */
[----:B01----:R-:W-:Y:S02]  /*f950*/  MOV R4, R12 ;  /* 0x0000000c00047202 */ /* 0x003fe40000000f00 */
[----:B------:R-:W-:-:S07]  /*f960*/  MOV R140, UR4 ;  /* 0x00000004008c7c02 */ /* 0x000fce0008000f00 */
[----:B------:R-:W-:-:S04]  /*f970*/  @P1 FFMA.FTZ R3, R186, R3, UR30 ;  /* 0x0000001eba031e23 */ /* 0x000fc80008010003 */
[----:B------:R-:W-:-:S04]  /*f980*/  @P1 FADD.FTZ R3, R228, -R3 ;  /* 0x80000003e4031221 */ /* 0x000fc80000010000 */
[----:B------:R-:W-:Y:S01]  /*f990*/  @P1 FFMA.FTZ R4, R3, UR27, R12 ;  /* 0x0000001b03041c23 */ /* 0x000fe2000801000c */
        /* <DEDUP_REMOVED lines=8> */
.L_x_17550:
        /* <DEDUP_REMOVED lines=17> */
.L_x_17551:
        /* <DEDUP_REMOVED lines=17> */
.L_x_17552:
[----:B------:R-:W-:Y:S04]  /*fc40*/  BSSY.RECONVERGENT B0, `(.L_x_17553) ;  /* 0x0000013000007945 */ /* 0x000fe80003800200 */
[----:B------:R-:W-:Y:S05]  /*fc50*/  BRA.U !UP3, `(.L_x_17554) ;  /* 0x000000010b447547 */ /* 0x000fea000b800000 */
[----:B------:R-:W-:Y:S01]  /*fc60*/  PLOP3.LUT P2, PT, PT, PT, UP2, 0x80, 0x8 ;  /* 0x000000000008781c */ /* 0x000fe20003f4f028 */
[----:B------:R-:W-:Y:S01]  /*fc70*/  UMOV UR4, URZ ;  /* 0x000000ff00047c82 */ /* 0x000fe20008000000 */
[----:B-----5:R-:W-:Y:S02]  /*fc80*/  ISETP.GE.U32.AND P1, PT, R2, 0x1000000, PT ;  /* 0x010000000200780c */ /* 0x020fe40003f26070 */
        /* <DEDUP_REMOVED lines=8> */
[----:B------:R-:W-:-:S05]  /*fd10*/  FMUL.FTZ R3, R55, R2 ;  /* 0x0000000237037220 */ /* 0x000fca0000410000 */
[----:B------:R-:W-:-:S05]  /*fd20*/  FSEL R3, R3, RZ, P1 ;  /* 0x000000ff03037208 */ /* 0x000fca0000800000 */
[----:B------:R-:W-:Y:S01]  /*fd30*/  FADD.FTZ R123, R123, R3 ;  /* 0x000000037b7b7221 */ /* 0x000fe20000010000 */
[----:B------:R-:W-:Y:S06]  /*fd40*/  @!P1 BRA `(.L_x_17554) ;  /* 0x0000000000089947 */ /* 0x000fec0003800000 */
[----:B------:R-:W-:-:S05]  /*fd50*/  HADD2.F32 R3, -RZ, R162.H1_H1 ;  /* 0x300000a2ff037230 */ /* 0x000fca0000004100 */
[----:B------:R-:W-:-:S07]  /*fd60*/  FMUL.FTZ R143, R3, R2 ;  /* 0x00000002038f7220 */ /* 0x000fce0000410000 */
.L_x_17554:
[----:B------:R-:W-:Y:S05]  /*fd70*/  BSYNC.RECONVERGENT B0 ;  /* 0x0000000000007941 */ /* 0x000fea0003800200 */
.L_x_17553:
[----:B------:R-:W-:Y:S05]  /*fd80*/  BRA `(.L_x_17547) ;  /* 0x0000000800747947 */ /* 0x000fea0003800000 */
.L_x_17542:
        /* <DEDUP_REMOVED lines=12> */
[----:B-----5:R-:W-:-:S03]  /*fe50*/  LOP3.LUT P2, RZ, R2, 0xff, RZ, 0xc0, !PT ;  /* 0x000000ff02ff7812 */ /* 0x020fc6000784c0ff */
[----:B------:R-:W-:-:S04]  /*fe60*/  FMUL.FTZ R3, R3, UR21 ;  /* 0x0000001503037c20 */ /* 0x000fc80008410000 */
[----:B------:R-:W-:-:S04]  /*fe70*/  FMUL.FTZ R3, R3, UR20 ;  /* 0x0000001403037c20 */ /* 0x000fc80008410000 */
[----:B-1----:R-:W-:-:S05]  /*fe80*/  FMUL.FTZ R4, R52, R3 ;  /* 0x0000000334047220 */ /* 0x002fca0000410000 */
[----:B------:R-:W-:-:S05]  /*fe90*/  FSEL R4, R4, RZ, P2 ;  /* 0x000000ff04047208 */ /* 0x000fca0001000000 */
[----:B------:R-:W-:Y:S01]  /*fea0*/  FADD.FTZ R120, R120, R4 ;  /* 0x0000000478787221 */ /* 0x000fe20000010000 */
[----:B------:R-:W-:-:S05]  /*feb0*/  @P2 HADD2.F32 R4, -RZ, R8.H0_H0 ;  /* 0x20000008ff042230 */ /* 0x000fca0000004100 */
[----:B------:R-:W-:-:S07]  /*fec0*/  @P2 FMUL.FTZ R140, R4, R3 ;  /* 0x00000003048c2220 */ /* 0x000fce0000410000 */
.L_x_17556:
        /* <DEDUP_REMOVED lines=17> */
.L_x_17557:
        /* <DEDUP_REMOVED lines=17> */
.L_x_17558:
[----:B------:R-:W-:Y:S02]  /*100f0*/  MOV R3, UR29 ;  /* 0x0000001d00037c02 */ /* 0x000fe40008000f00 */
[----:B------:R-:W-:Y:S02]  /*10100*/  MOV R74, UR29 ;  /* 0x0000001d004a7c02 */ /* 0x000fe40008000f00 */
[----:B01----:R-:W-:Y:S01]  /*10110*/  MOV R5, UR29 ;  /* 0x0000001d00057c02 */ /* 0x003fe20008000f00 */
        /* <DEDUP_REMOVED lines=28> */
[----:B------:R-:W-:-:S05]  /*102e0*/  HADD2.F32 R2, -RZ, R162.H1_H1 ;  /* 0x300000a2ff027230 */ /* 0x000fca0000004100 */
[----:B------:R-:W-:Y:S01]  /*102f0*/  FMUL.FTZ R143, R2, R3 ;  /* 0x00000003028f7220 */ /* 0x000fe20000410000 */
[----:B------:R-:W-:Y:S06]  /*10300*/  BRA `(.L_x_17559) ;  /* 0x0000000400107947 */ /* 0x000fec0003800000 */
.L_x_17555:
        /* <DEDUP_REMOVED lines=17> */
.L_x_17560:
        /* <DEDUP_REMOVED lines=17> */
.L_x_17561:
        /* <DEDUP_REMOVED lines=17> */
.L_x_17562:
[----:B------:R-:W-:Y:S05]  /*10640*/  BRA.U !UP3, `(.L_x_17559) ;  /* 0x000000010b407547 */ /* 0x000fea000b800000 */
[----:B-----5:R-:W-:Y:S01]  /*10650*/  ISETP.GE.U32.AND P2, PT, R2, 0x1000000, PT ;  /* 0x010000000200780c */ /* 0x020fe20003f46070 */
        /* <DEDUP_REMOVED lines=10> */
[----:B------:R-:W-:-:S05]  /*10700*/  FMUL.FTZ R3, R55, R2 ;  /* 0x0000000237037220 */ /* 0x000fca0000410000 */
[----:B------:R-:W-:-:S05]  /*10710*/  FSEL R3, R3, RZ, P2 ;  /* 0x000000ff03037208 */ /* 0x000fca0001000000 */
[----:B------:R-:W-:Y:S01]  /*10720*/  FADD.FTZ R123, R123, R3 ;  /* 0x000000037b7b7221 */ /* 0x000fe20000010000 */
[----:B------:R-:W-:-:S05]  /*10730*/  @P2 HADD2.F32 R3, -RZ, R162.H1_H1 ;  /* 0x300000a2ff032230 */ /* 0x000fca0000004100 */
[----:B------:R-:W-:-:S07]  /*10740*/  @P2 FMUL.FTZ R143, R3, R2 ;  /* 0x00000002038f2220 */ /* 0x000fce0000410000 */
.L_x_17559:
[----:B------:R-:W-:Y:S05]  /*10750*/  BSYNC.RECONVERGENT B0 ;  /* 0x0000000000007941 */ /* 0x000fea0003800200 */
.L_x_17547:
[----:B-----5:R-:W2:Y:S01]  /*10760*/  @P0 LDC.64 R2, c[0x0][0x478] ;  /* 0x00011e00ff020b82 */ /* 0x020ea20000000a00 */
[----:B01----:R-:W-:Y:S01]  /*10770*/  @P0 IADD3 R4, PT, PT, R160, 0x480, RZ ;  /* 0x00000480a0040810 */ /* 0x003fe20007ffe0ff */
[----:B------:R-:W0:Y:S01]  /*10780*/  @UP3 LDCU.64 UR28, c[0x0][0x468] ;  /* 0x00008d00ff1c37ac */ /* 0x000e220008000a00 */
[----:B------:R-:W-:Y:S02]  /*10790*/  UIADD3 UR5, UPT, UPT, UR5, UR22, URZ ;  /* 0x0000001605057290 */ /* 0x000fe4000fffe0ff */
[----:B------:R-:W-:Y:S02]  /*107a0*/  UPLOP3.LUT UP1, UPT, UPT, UPT, UP1, 0x40, 0x4 ;  /* 0x000000000004789c */ /* 0x000fe40003f2e810 */
[----:B------:R-:W-:Y:S01]  /*107b0*/  UISETP.GE.AND UP0, UPT, UR5, UR23, UPT ;  /* 0x000000170500728c */ /* 0x000fe2000bf06270 */
[----:B--2---:R-:W-:-:S05]  /*107c0*/  @P0 IMAD.WIDE.U32 R2, R4, 0x10, R2 ;  /* 0x0000001004020825 */ /* 0x004fca00078e0002 */
[----:B------:R1:W-:Y:S01]  /*107d0*/  @P0 STG.E.128 desc[UR18][R2.64], R72 ;  /* 0x0000004802000986 */ /* 0x0003e2000c101d12 */
[----:B------:R-:W-:Y:S01]  /*107e0*/  PLOP3.LUT P0, PT, PT, PT, UP3, 0x80, 0x8 ;  /* 0x000000000008781c */ /* 0x000fe20003f0f038 */
[----:B-1----:R-:W-:-:S12]  /*107f0*/  HFMA2 R2, -RZ, RZ, 0, 9.5367431640625e-07 ;  /* 0x00000010ff027431 */ /* 0x002fd800000001ff */
[----:B0-----:R-:W-:-:S05]  /*10800*/  @P0 IMAD.WIDE.U32 R2, R161, R2, UR28 ;  /* 0x0000001ca1020e25 */ /* 0x001fca000f8e0002 */
[----:B------:R0:W-:Y:S01]  /*10810*/  @P0 STG.E.128 desc[UR18][R2.64], R140 ;  /* 0x0000008c02000986 */ /* 0x0001e2000c101d12 */
[----:B------:R-:W-:Y:S05]  /*10820*/  BRA.U !UP0, `(.L_x_17563) ;  /* 0xffffff0108387547 */ /* 0x000fea000b83ffff */
.L_x_17337:
[----:B------:R-:W3:Y:S01]  /*10830*/  LDL.LU R52, [R1+0x8] ;  /* 0x0000080001347983 */ /* 0x000ee20000300800 */
[----:B------:R-:W1:Y:S03]  /*10840*/  S2UR UR4, SR_CTAID.X ;  /* 0x00000000000479c3 */ /* 0x000e660000002500 */
[----:B------:R-:W3:Y:S04]  /*10850*/  LDL.LU R53, [R1+0xc] ;  /* 0x00000c0001357983 */ /* 0x000ee80000300800 */
[----:B------:R-:W3:Y:S01]  /*10860*/  LDL.LU R54, [R1+0x10] ;  /* 0x0000100001367983 */ /* 0x000ee20000300800 */
[----:B------:R-:W1:Y:S03]  /*10870*/  LDC R0, c[0x0][0x388] ;  /* 0x0000e200ff007b82 */ /* 0x000e660000000800 */
[----:B------:R-:W3:Y:S01]  /*10880*/  LDL.LU R55, [R1+0x14] ;  /* 0x0000140001377983 */ /* 0x000ee20000300800 */
[----:B------:R-:W4:Y:S04]  /*10890*/  S2R R160, SR_TID.X ;  /* 0x0000000000a07919 */ /* 0x000f280000002100 */
[----:B0-----:R-:W0:Y:S01]  /*108a0*/  LDC.64 R2, c[0x0][0x440] ;  /* 0x00011000ff027b82 */ /* 0x001e220000000a00 */
[----:B------:R-:W5:Y:S04]  /*108b0*/  LDL.LU R220, [R1+0x28] ;  /* 0x0000280001dc7983 */ /* 0x000f680000300800 */
[----:B------:R-:W5:Y:S03]  /*108c0*/  LDL.LU R221, [R1+0x2c] ;  /* 0x00002c0001dd7983 */ /* 0x000f660000300800 */
[----:B------:R-:W2:Y:S01]  /*108d0*/  LDC.64 R4, c[0x0][0x448] ;  /* 0x00011200ff047b82 */ /* 0x000ea20000000a00 */
[----:B------:R-:W5:Y:S04]  /*108e0*/  LDL.LU R222, [R1+0x30] ;  /* 0x0000300001de7983 */ /* 0x000f680000300800 */
[----:B------:R-:W5:Y:S03]  /*108f0*/  LDL.LU R223, [R1+0x34] ;  /* 0x0000340001df7983 */ /* 0x000f660000300800 */
[----:B------:R-:W2:Y:S01]  /*10900*/  LDC.64 R6, c[0x0][0x460] ;  /* 0x00011800ff067b82 */ /* 0x000ea20000000a00 */
[----:B------:R-:W3:Y:S04]  /*10910*/  LDL.LU R216, [R1+0x38] ;  /* 0x0000380001d87983 */ /* 0x000ee80000300800 */
[----:B------:R-:W3:Y:S04]  /*10920*/  LDL.LU R217, [R1+0x3c] ;  /* 0x00003c0001d97983 */ /* 0x000ee80000300800 */
[----:B------:R-:W3:Y:S04]  /*10930*/  LDL.LU R218, [R1+0x40] ;  /* 0x0000400001da7983 */ /* 0x000ee80000300800 */
[----:B------:R-:W3:Y:S04]  /*10940*/  LDL.LU R219, [R1+0x44] ;  /* 0x0000440001db7983 */ /* 0x000ee80000300800 */
[----:B------:R-:W5:Y:S04]  /*10950*/  LDL.LU R224, [R1+0x18] ;  /* 0x0000180001e07983 */ /* 0x000f680000300800 */
[----:B------:R-:W5:Y:S04]  /*10960*/  LDL.LU R225, [R1+0x1c] ;  /* 0x00001c0001e17983 */ /* 0x000f680000300800 */
[----:B------:R-:W5:Y:S04]  /*10970*/  LDL.LU R226, [R1+0x20] ;  /* 0x0000200001e27983 */ /* 0x000f680000300800 */
[----:B------:R-:W5:Y:S01]  /*10980*/  LDL.LU R227, [R1+0x24] ;  /* 0x0000240001e37983 */ /* 0x000f620000300800 */
[----:B-1----:R-:W-:-:S03]  /*10990*/  IMAD R0, R0, UR4, RZ ;  /* 0x0000000400007c24 */ /* 0x002fc6000f8e02ff */
[----:B------:R-:W5:Y:S02]  /*109a0*/  LDL.LU R72, [R1+0x68] ;  /* 0x0000680001487983 */ /* 0x000f640000300800 */
[----:B----4-:R-:W-:Y:S02]  /*109b0*/  LEA.HI R9, R0, R160, RZ, 0x1e ;  /* 0x000000a000097211 */ /* 0x010fe400078ff0ff */
        /* <DEDUP_REMOVED lines=16> */
[----:B--2---:R-:W-:-:S04]  /*10ac0*/  IMAD.WIDE.U32 R4, R9, 0x10, R4 ;  /* 0x0000001009047825 */ /* 0x004fc800078e0004 */
[----:B------:R-:W-:Y:S01]  /*10ad0*/  IMAD.WIDE.U32 R6, R9, 0x10, R6 ;  /* 0x0000001009067825 */ /* 0x000fe200078e0006 */
[----:B---3--:R-:W-:Y:S04]  /*10ae0*/  STG.E.128 desc[UR18][R2.64], R216 ;  /* 0x000000d802007986 */ /* 0x008fe8000c101d12 */
        /* <DEDUP_REMOVED lines=18> */
[----:B----4-:R-:W-:Y:S04]  /*10c10*/  STG.E.128 desc[UR18][R4.64+0x3000], R140 ;  /* 0x0030008c04007986 */ /* 0x010fe8000c101d12 */
        /* <DEDUP_REMOVED lines=11> */
.L_x_17564:
        /* <DEDUP_REMOVED lines=11> */
.L_x_19453:


//--------------------- .text._ZN10layer_norm13ln_bwd_kernelINS_13Kernel_traitsIfffffjLj5120ELj1ELj1ELj4ELj16ENS_18Kernel_traits_baseILj5120EfffffjLj128EEEEELb0ELb0ELb0ELb0EEEvNS_9BwdParamsE --------------------------
	.section	.text._ZN10layer_norm13ln_bwd_kernelINS_13Kernel_traitsIfffffjLj5120ELj1ELj1ELj4ELj16ENS_18Kernel_traits_baseILj5120EfffffjLj128EEEEELb0ELb0ELb0ELb0EEEvNS_9BwdParamsE,"ax",@progbits
	.align	128
        .global         _ZN10layer_norm13ln_bwd_kernelINS_13Kernel_traitsIfffffjLj5120ELj1ELj1ELj4ELj16ENS_18Kernel_traits_baseILj5120EfffffjLj128EEEEELb0ELb0ELb0ELb0EEEvNS_9BwdParamsE
        .type           _ZN10layer_norm13ln_bwd_kernelINS_13Kernel_traitsIfffffjLj5120ELj1ELj1ELj4ELj16ENS_18Kernel_traits_baseILj5120EfffffjLj128EEEEELb0ELb0ELb0ELb0EEEvNS_9BwdParamsE,@function
        .size           _ZN10layer_norm13ln_bwd_kernelINS_13Kernel_traitsIfffffjLj5120ELj1ELj1ELj4ELj16ENS_18Kernel_traits_baseILj5120EfffffjLj128EEEEELb0ELb0ELb0ELb0EEEvNS_9BwdParamsE,(.L_x_19454 - _ZN10layer_norm13ln_bwd_kernelINS_13Kernel_traitsIfffffjLj5120ELj1ELj1ELj4ELj16ENS_18Kernel_traits_baseILj5120EfffffjLj128EEEEELb0ELb0ELb0ELb0EEEvNS_9BwdParamsE)
        .other          _ZN10layer_norm13ln_bwd_kernelINS_13Kernel_traitsIfffffjLj5120ELj1ELj1ELj4ELj16ENS_18Kernel_traits_baseILj5120EfffffjLj128EEEEELb0ELb0ELb0ELb0EEEvNS_9BwdParamsE,@"STO_CUDA_ENTRY STV_DEFAULT"
_ZN10layer_norm13ln_bwd_kernelINS_13Kernel_traitsIfffffjLj5120ELj1ELj1ELj4ELj16ENS_18Kernel_traits_baseILj5120EfffffjLj128EEEEELb0ELb0ELb0ELb0EEEvNS_9BwdParamsE:
.text._ZN10layer_norm13ln_bwd_kernelINS_13Kernel_traitsIfffffjLj5120ELj1ELj1ELj4ELj16ENS_18Kernel_traits_baseILj5120EfffffjLj128EEEEELb0ELb0ELb0ELb0EEEvNS_9BwdParamsE:
[----:B------:R-:W0:Y:S02]  /*0000*/  LDC R1, c[0x0][0x37c] ;  /* 0x0000df00ff017b82 */ /* 0x000e240000000800 */
[----:B0-----:R-:W-:Y:S01]  /*0010*/  IADD3 R1, PT, PT, R1, -0x20, RZ ;  /* 0xffffffe001017810 */ /* 0x001fe20007ffe0ff */
[----:B------:R-:W0:Y:S01]  /*0020*/  S2R R219, SR_TID.X ;  /* 0x0000000000db7919 */ /* 0x000e220000002100 */
[----:B------:R-:W1:Y:S03]  /*0030*/  LDCU UR6, c[0x0][0x388] ;  /* 0x00007100ff0677ac */ /* 0x000e660008000800 */
[----:B------:R2:W3:Y:S04]  /*0040*/  LDL.64 R32, [R1+0x10] ;  /* 0x0000100001207983 */ /* 0x0004e80000100a00 */
[----:B------:R2:W3:Y:S01]  /*0050*/  LDL.64 R34, [R1+0x18] ;  /* 0x0000180001227983 */ /* 0x0004e20000100a00 */
[----:B------:R-:W-:Y:S01]  /*0060*/  LOP3.LUT R3, R3, 0xffffffef, RZ, 0xc0, !PT ;  /* 0xffffffef03037812 */ /* 0x000fe200078ec0ff */
[----:B------:R-:W4:Y:S02]  /*0070*/  LDCU.64 UR16, c[0x0][0x358] ;  /* 0x00006b00ff1077ac */ /* 0x000f240008000a00 */
[----:B------:R2:W2:Y:S04]  /*0080*/  LDL.64 R28, [R1] ;  /* 0x00000000011c7983 */ /* 0x0004a80000100a00 */
[----:B------:R0:W2:Y:S01]  /*0090*/  LDL.64 R30, [R1+0x8] ;  /* 0x00000800011e7983 */ /* 0x0000a20000100a00 */
        /* <DEDUP_REMOVED lines=13> */
[----:B------:R-:W-:Y:S02]  /*0170*/  P2R R26, PR, RZ, 0x40 ;  /* 0x00000040ff1a7803 */ /* 0x000fe40000000000 */
[----:B------:R-:W-:Y:S01]  /*0180*/  ISETP.GE.U32.AND P3, PT, R2, 0x300, PT ;  /* 0x000003000200780c */ /* 0x000fe20003f66070 */
[----:B------:R-:W1:Y:S01]  /*0190*/  @P5 LDC.64 R4, c[0x0][0x3d0] ;  /* 0x0000f400ff045b82 */ /* 0x000e620000000a00 */
[----:B------:R-:W-:-:S02]  /*01a0*/  @P5 LOP3.LUT R3, R3, 0x10, RZ, 0xfc, !PT ;  /* 0x0000001003035812 */ /* 0x000fc400078efcff */
[----:B------:R-:W-:Y:S02]  /*01b0*/  ISETP.GE.U32.AND P2, PT, R2, 0x380, PT ;  /* 0x000003800200780c */ /* 0x000fe40003f46070 */
[----:B------:R-:W-:-:S03]  /*01c0*/  LOP3.LUT R3, R3, 0xfffffff7, RZ, 0xc0, !PT ;  /* 0xfffffff703037812 */ /* 0x000fc600078ec0ff */
[----:B------:R-:W4:Y:S01]  /*01d0*/  @P1 LDC.64 R6, c[0x0][0x3d0] ;  /* 0x0000f400ff061b82 */ /* 0x000f220000000a00 */
[----:B------:R-:W-:-:S04]  /*01e0*/  @P1 LOP3.LUT R3, R3, 0x8, RZ, 0xfc, !PT ;  /* 0x0000000803031812 */ /* 0x000fc800078efcff */
[----:B------:R-:W-:-:S03]  /*01f0*/  LOP3.LUT R3, R3, 0xfffffffd, RZ, 0xc0, !PT ;  /* 0xfffffffd03037812 */ /* 0x000fc600078ec0ff */
[----:B------:R-:W0:Y:S01]  /*0200*/  @P0 LDC.64 R10, c[0x0][0x3d0] ;  /* 0x0000f400ff0a0b82 */ /* 0x000e220000000a00 */
[----:B------:R-:W-:-:S04]  /*0210*/  @P0 LOP3.LUT R3, R3, 0x2, RZ, 0xfc, !PT ;  /* 0x0000000203030812 */ /* 0x000fc800078efcff */
[----:B------:R-:W-:-:S03]  /*0220*/  LOP3.LUT R3, R3, 0xfffffffe, RZ, 0xc0, !PT ;  /* 0xfffffffe03037812 */ /* 0x000fc600078ec0ff */
[----:B------:R-:W0:Y:S01]  /*0230*/  @P6 LDC.64 R12, c[0x0][0x3d0] ;  /* 0x0000f400ff0c6b82 */ /* 0x000e220000000a00 */
[C---:B-1----:R-:W-:Y:S01]  /*0240*/  @P5 IMAD.WIDE.U32 R4, R25.reuse, 0x10, R4 ;  /* 0x0000001019045825 */ /* 0x042fe200078e0004 */
[----:B------:R-:W-:Y:S02]  /*0250*/  @P5 LOP3.LUT R25, R25, 0x80, RZ, 0xfc, !PT ;  /* 0x0000008019195812 */ /* 0x000fe400078efcff */
[----:B------:R-:W-:Y:S02]  /*0260*/  @P6 LOP3.LUT R3, R3, 0x1, RZ, 0xfc, !PT ;  /* 0x0000000103036812 */ /* 0x000fe400078efcff */
[C---:B------:R-:W-:Y:S01]  /*0270*/  ISETP.GE.U32.AND P5, PT, R2.reuse, 0x500, PT ;  /* 0x000005000200780c */ /* 0x040fe20003fa6070 */
[C---:B----4-:R-:W-:Y:S01]  /*0280*/  @P1 IMAD.WIDE.U32 R8, R25.reuse, 0x10, R6 ;  /* 0x0000001019081825 */ /* 0x050fe200078e0006 */
[----:B------:R-:W-:Y:S01]  /*0290*/  @P1 IADD3 R25, PT, PT, R25, 0x80, RZ ;  /* 0x0000008019191810 */ /* 0x000fe20007ffe0ff */
[----:B------:R-:W1:Y:S01]  /*02a0*/  @P4 LDC.64 R6, c[0x0][0x3d0] ;  /* 0x0000f400ff064b82 */ /* 0x000e620000000a00 */
[----:B------:R-:W-:-:S03]  /*02b0*/  ISETP.GE.U32.AND P1, PT, R2, 0x400, PT ;  /* 0x000004000200780c */ /* 0x000fc60003f26070 */
[C---:B0-----:R-:W-:Y:S01]  /*02c0*/  @P0 IMAD.WIDE.U32 R10, R25.reuse, 0x10, R10 ;  /* 0x00000010190a0825 */ /* 0x041fe200078e000a */
[----:B------:R-:W-:-:S03]  /*02d0*/  @P0 IADD3 R25, PT, PT, R25, 0x80, RZ ;  /* 0x0000008019190810 */ /* 0x000fc60007ffe0ff */
[----:B------:R-:W0:Y:S01]  /*02e0*/  @P3 LDC.64 R16, c[0x0][0x3d0] ;  /* 0x0000f400ff103b82 */ /* 0x000e220000000a00 */
[----:B------:R-:W-:Y:S01]  /*02f0*/  ISETP.GE.U32.AND P0, PT, R2, 0x480, PT ;  /* 0x000004800200780c */ /* 0x000fe20003f06070 */
[C---:B------:R-:W-:Y:S01]  /*0300*/  @P6 IMAD.WIDE.U32 R12, R25.reuse, 0x10, R12 ;  /* 0x00000010190c6825 */ /* 0x040fe200078e000c */
[----:B------:R-:W-:-:S05]  /*0310*/  @P6 IADD3 R25, PT, PT, R25, 0x80, RZ ;  /* 0x0000008019196810 */ /* 0x000fca0007ffe0ff */
[----:B------:R-:W4:Y:S01]  /*0320*/  @P2 LDC.64 R18, c[0x0][0x3d0] ;  /* 0x0000f400ff122b82 */ /* 0x000f220000000a00 */
        /* <DEDUP_REMOVED lines=8> */
[----:B------:R1:W5:Y:S01]  /*03b0*/  @P4 LDG.E.128 R240, desc[UR16][R14.64] ;  /* 0x000000100ef04981 */ /* 0x000362000c1e1d00 */
[----:B------:R-:W1:Y:S01]  /*03c0*/  @P0 LDC.64 R22, c[0x0][0x3d0] ;  /* 0x0000f400ff160b82 */ /* 0x000e620000000a00 */
[C---:B0-----:R-:W-:Y:S01]  /*03d0*/  @P3 IMAD.WIDE.U32 R16, R25.reuse, 0x10, R16 ;  /* 0x0000001019103825 */ /* 0x041fe200078e0010 */
[----:B------:R-:W-:Y:S01]  /*03e0*/  @P3 IADD3 R25, PT, PT, R25, 0x80, RZ ;  /* 0x0000008019193810 */ /* 0x000fe20007ffe0ff */
[----:B------:R-:W-:Y:S01]  /*03f0*/  UISETP.GE.AND UP0, UPT, UR7, UR4, UPT ;  /* 0x000000040700728c */ /* 0x000fe2000bf06270 */
[----:B------:R-:W-:-:S02]  /*0400*/  LOP3.LUT R3, R3, 0xfffffffb, RZ, 0xc0, !PT ;  /* 0xfffffffb03037812 */ /* 0x000fc400078ec0ff */
[----:B------:R0:W5:Y:S02]  /*0410*/  @P3 LDG.E.128 R236, desc[UR16][R16.64] ;  /* 0x0000001010ec3981 */ /* 0x000164000c1e1d00 */
[----:B------:R-:W0:Y:S01]  /*0420*/  @P5 LDC.64 R6, c[0x0][0x3d0] ;  /* 0x0000f400ff065b82 */ /* 0x000e220000000a00 */
[C---:B----4-:R-:W-:Y:S01]  /*0430*/  @P2 IMAD.WIDE.U32 R18, R25.reuse, 0x10, R18 ;  /* 0x0000001019122825 */ /* 0x050fe200078e0012 */
[----:B------:R-:W-:Y:S02]  /*0440*/  @P2 IADD3 R25, PT, PT, R25, 0x80, RZ ;  /* 0x0000008019192810 */ /* 0x000fe40007ffe0ff */
[----:B------:R-:W-:Y:S02]  /*0450*/  CS2R R40, SRZ ;  /* 0x0000000000287805 */ /* 0x000fe4000001ff00 */
[----:B------:R-:W-:Y:S01]  /*0460*/  @P5 LOP3.LUT R3, R3, 0x4, RZ, 0xfc, !PT ;  /* 0x0000000403035812 */ /* 0x000fe200078efcff */
[----:B------:R4:W5:Y:S01]  /*0470*/  @P2 LDG.E.128 R232, desc[UR16][R18.64] ;  /* 0x0000001012e82981 */ /* 0x000962000c1e1d00 */
[C---:B------:R-:W-:Y:S01]  /*0480*/  @P1 IMAD.WIDE.U32 R20, R25.reuse, 0x10, R20 ;  /* 0x0000001019141825 */ /* 0x040fe200078e0014 */
[----:B------:R-:W-:-:S04]  /*0490*/  @P1 IADD3 R25, PT, PT, R25, 0x80, RZ ;  /* 0x0000008019191810 */ /* 0x000fc80007ffe0ff */
[----:B------:R4:W5:Y:S01]  /*04a0*/  @P1 LDG.E.128 R228, desc[UR16][R20.64] ;  /* 0x0000001014e41981 */ /* 0x000962000c1e1d00 */
[C---:B-1----:R-:W-:Y:S01]  /*04b0*/  @P0 IMAD.WIDE.U32 R22, R25.reuse, 0x10, R22 ;  /* 0x0000001019160825 */ /* 0x042fe200078e0016 */
[----:B------:R-:W-:-:S04]  /*04c0*/  @P0 IADD3 R25, PT, PT, R25, 0x80, RZ ;  /* 0x0000008019190810 */ /* 0x000fc80007ffe0ff */
[----:B------:R4:W5:Y:S04]  /*04d0*/  @P0 LDG.E.128 R224, desc[UR16][R22.64] ;  /* 0x0000001016e00981 */ /* 0x000968000c1e1d00 */
[----:B---3--:R-:W3:Y:S04]  /*04e0*/  @P6 LDG.E.128 R32, desc[UR16][R4.64] ;  /* 0x0000001004206981 */ /* 0x008ee8000c1e1d00 */
[----:B---3--:R1:W-:Y:S04]  /*04f0*/  @P6 STL.64 [R1+0x10], R32 ;  /* 0x0000102001006387 */ /* 0x0083e80000100a00 */
[----:B------:R3:W-:Y:S01]  /*0500*/  @P6 STL.64 [R1+0x18], R34 ;  /* 0x0000182201006387 */ /* 0x0007e20000100a00 */
[----:B------:R-:W-:-:S13]  /*0510*/  ISETP.NE.AND P6, PT, R0, RZ, PT ;  /* 0x000000ff0000720c */ /* 0x000fda0003fc5270 */
[----:B--2---:R-:W2:Y:S01]  /*0520*/  @P6 LDG.E.128 R28, desc[UR16][R8.64] ;  /* 0x00000010081c6981 */ /* 0x004ea2000c1e1d00 */
[----:B0-----:R-:W-:-:S05]  /*0530*/  @P5 IMAD.WIDE.U32 R6, R25, 0x10, R6 ;  /* 0x0000001019065825 */ /* 0x001fca00078e0006 */
[----:B------:R4:W5:Y:S04]  /*0540*/  @P5 LDG.E.128 R220, desc[UR16][R6.64] ;  /* 0x0000001006dc5981 */ /* 0x000968000c1e1d00 */
[----:B--2---:R4:W-:Y:S04]  /*0550*/  @P6 STL.64 [R1], R28 ;  /* 0x0000001c01006387 */ /* 0x0049e80000100a00 */
[----:B------:R4:W-:Y:S01]  /*0560*/  @P6 STL.64 [R1+0x8], R30 ;  /* 0x0000081e01006387 */ /* 0x0009e20000100a00 */
[----:B------:R-:W-:-:S13]  /*0570*/  ISETP.NE.AND P6, PT, R24, RZ, PT ;  /* 0x000000ff1800720c */ /* 0x000fda0003fc5270 */
[----:B------:R4:W5:Y:S01]  /*0580*/  @P6 LDG.E.128 R248, desc[UR16][R10.64] ;  /* 0x000000100af86981 */ /* 0x000962000c1e1d00 */
[----:B------:R-:W-:-:S13]  /*0590*/  ISETP.NE.AND P6, PT, R26, RZ, PT ;  /* 0x000000ff1a00720c */ /* 0x000fda0003fc5270 */
[----:B------:R4:W5:Y:S01]  /*05a0*/  @P6 LDG.E.128 R244, desc[UR16][R12.64] ;  /* 0x000000100cf46981 */ /* 0x000962000c1e1d00 */
        /* <DEDUP_REMOVED lines=17> */
[----:B-1----:R-:W-:-:S02]  /*06c0*/  CS2R R32, SRZ ;  /* 0x0000000000207805 */ /* 0x002fc4000001ff00 */
[----:B---3--:R-:W-:Y:S02]  /*06d0*/  CS2R R34, SRZ ;  /* 0x0000000000227805 */ /* 0x008fe4000001ff00 */
        /* <DEDUP_REMOVED lines=20> */
[----:B----4-:R-:W-:Y:S06]  /*0820*/  BRA.U UP0, `(.L_x_17565) ;  /* 0x0000006100687547 */ /* 0x010fec000b800000 */
        /* <DEDUP_REMOVED lines=51> */
.L_x_17666:
[----:B-1----:R-:W1:Y:S01]  /*0b60*/  @UP0 LDCU.64 UR4, c[0x0][0x3e0] ;  /* 0x00007c00ff0407ac */ /* 0x002e620008000a00 */
[----:B0-----:R-:W-:Y:S02]  /*0b70*/  UIMAD.WIDE UR12, UR7, 0x4, UR8 ;  /* 0x00000004070c78a5 */ /* 0x001fe4000f8e0208 */
[----:B------:R-:W-:-:S04]  /*0b80*/  UIMAD.WIDE UR14, UR7, 0x4, UR10 ;  /* 0x00000004070e78a5 */ /* 0x000fc8000f8e020a */
[----:B--234-:R-:W-:Y:S02]  /*0b90*/  MOV R156, UR12 ;  /* 0x0000000c009c7c02 */ /* 0x01cfe40008000f00 */
        /* <DEDUP_REMOVED lines=9> */
[----:B------:R0:W4:Y:S01]  /*0c30*/  @P0 LDG.E R158, desc[UR16][R156.64] ;  /* 0x000000109c9e0981 */ /* 0x000122000c1e1900 */
[C---:B------:R-:W-:Y:S01]  /*0c40*/  ISETP.GE.U32.AND P5, PT, R2.reuse, 0x80, PT ;  /* 0x000000800200780c */ /* 0x040fe20003fa6070 */
[----:B------:R-:W-:Y:S01]  /*0c50*/  UIMAD UR4, UR7, UR6, URZ ;  /* 0x00000006070472a4 */ /* 0x000fe2000f8e02ff */
[C---:B------:R-:W-:Y:S01]  /*0c60*/  ISETP.GE.U32.AND P3, PT, R2.reuse, 0x100, PT ;  /* 0x000001000200780c */ /* 0x040fe20003f66070 */
[----:B------:R-:W1:Y:S01]  /*0c70*/  S2R R219, SR_TID.X ;  /* 0x0000000000db7919 */ /* 0x000e620000002100 */
[----:B------:R-:W-:Y:S01]  /*0c80*/  LOP3.LUT R3, R3, 0xffffffef, RZ, 0xc0, !PT ;  /* 0xffffffef03037812 */ /* 0x000fe200078ec0ff */
[----:B------:R-:W-:Y:S01]  /*0c90*/  USHF.R.S32.HI UR5, URZ, 0x1f, UR4 ;  /* 0x0000001fff057899 */ /* 0x000fe20008011404 */
[C---:B------:R-:W-:Y:S01]  /*0ca0*/  ISETP.GE.U32.AND P2, PT, R2.reuse, 0x180, PT ;  /* 0x000001800200780c */ /* 0x040fe20003f46070 */
[----:B------:R-:W-:Y:S01]  /*0cb0*/  UMOV UR12, 0x3f800000 ;  /* 0x3f800000000c7882 */ /* 0x000fe20000000000 */
[----:B------:R-:W-:Y:S01]  /*0cc0*/  PLOP3.LUT P0, PT, PT, PT, UP0, 0x80, 0x8 ;  /* 0x000000000008781c */ /* 0x000fe20003f0f008 */
[----:B------:R-:W-:Y:S01]  /*0cd0*/  ULEA.HI UR5, UR5, UR4, URZ, 0x2 ;  /* 0x0000000405057291 */ /* 0x000fe2000f8f10ff */
[----:B------:R-:W-:Y:S01]  /*0ce0*/  ISETP.NE.AND P6, PT, RZ, UR18, PT ;  /* 0x00000012ff007c0c */ /* 0x000fe2000bfc5270 */
[----:B------:R-:W-:Y:S01]  /*0cf0*/  BSSY.RECONVERGENT B0, `(.L_x_17566) ;  /* 0x0000040000007945 */ /* 0x000fe20003800200 */
[----:B------:R-:W-:Y:S01]  /*0d00*/  ISETP.GE.U32.AND P1, PT, R2, 0x200, PT ;  /* 0x000002000200780c */ /* 0x000fe20003f26070 */
[----:B------:R-:W-:Y:S01]  /*0d10*/  HFMA2 R188, -RZ, RZ, 0, 0 ;  /* 0x00000000ffbc7431 */ /* 0x000fe200000001ff */
[----:B------:R-:W-:-:S02]  /*0d20*/  @P5 LOP3.LUT R3, R3, 0x10, RZ, 0xfc, !PT ;  /* 0x0000001003035812 */ /* 0x000fc400078efcff */
[----:B0-----:R-:W-:Y:S02]  /*0d30*/  MOV R156, UR5 ;  /* 0x00000005009c7c02 */ /* 0x001fe40008000f00 */
[----:B------:R-:W-:Y:S02]  /*0d40*/  LOP3.LUT R3, R3, 0xfffffff7, RZ, 0xc0, !PT ;  /* 0xfffffff703037812 */ /* 0x000fe400078ec0ff */
[----:B------:R-:W-:Y:S02]  /*0d50*/  ISETP.GE.U32.AND P4, PT, R2, 0x280, PT ;  /* 0x000002800200780c */ /* 0x000fe40003f86070 */
[----:B------:R-:W-:-:S04]  /*0d60*/  @P3 LOP3.LUT R3, R3, 0x8, RZ, 0xfc, !PT ;  /* 0x0000000803033812 */ /* 0x000fc800078efcff */
[----:B------:R-:W-:-:S04]  /*0d70*/  LOP3.LUT R3, R3, 0xfffffffd, RZ, 0xc0, !PT ;  /* 0xfffffffd03037812 */ /* 0x000fc800078ec0ff */
[----:B------:R-:W-:-:S04]  /*0d80*/  @P2 LOP3.LUT R3, R3, 0x2, RZ, 0xfc, !PT ;  /* 0x0000000203032812 */ /* 0x000fc800078efcff */
[----:B------:R-:W-:-:S04]  /*0d90*/  LOP3.LUT R3, R3, 0xfffffffe, RZ, 0xc0, !PT ;  /* 0xfffffffe03037812 */ /* 0x000fc800078ec0ff */
[----:B------:R-:W-:Y:S02]  /*0da0*/  @P1 LOP3.LUT R3, R3, 0x1, RZ, 0xfc, !PT ;  /* 0x0000000103031812 */ /* 0x000fe400078efcff */
[----:B--2---:R-:W-:-:S04]  /*0db0*/  FSEL R29, R29, RZ, !P6 ;  /* 0x000000ff1d1d7208 */ /* 0x004fc80007000000 */
[----:B------:R-:W-:Y:S02]  /*0dc0*/  R2UR UR14, R29 ;  /* 0x000000001d0e72ca */ /* 0x000fe400000e0000 */
[----:B-1----:R-:W-:-:S04]  /*0dd0*/  LEA.HI.SX32 R29, R156, R219, 0x1e ;  /* 0x000000db9c1d7211 */ /* 0x002fc800078ff2ff */
[----:B------:R-:W-:Y:S02]  /*0de0*/  MOV R196, R29 ;  /* 0x0000001d00c47202 */ /* 0x000fe40000000f00 */
[----:B---3--:R-:W-:Y:S02]  /*0df0*/  R2UR UR13, R31 ;  /* 0x000000001f0d72ca */ /* 0x008fe400000e0000 */
[----:B------:R-:W-:Y:S02]  /*0e00*/  MOV R31, RZ ;  /* 0x000000ff001f7202 */ /* 0x000fe40000000f00 */
[----:B----4-:R-:W-:Y:S01]  /*0e10*/  @P0 R2UR UR12, R158 ;  /* 0x000000009e0c02ca */ /* 0x010fe200000e0000 */
[----:B-----5:R-:W-:-:S14]  /*0e20*/  @!P5 BRA `(.L_x_17567) ;  /* 0x0000000000b0d947 */ /* 0x020fdc0003800000 */
[----:B------:R-:W0:Y:S01]  /*0e30*/  LDC.64 R156, c[0x0][0x3a8] ;  /* 0x0000ea00ff9c7b82 */ /* 0x000e220000000a00 */
[----:B------:R-:W2:Y:S04]  /*0e40*/  LDL R207, [R1+0x10] ;  /* 0x0000100001cf7983 */ /* 0x000ea80000100800 */
[----:B------:R-:W3:Y:S03]  /*0e50*/  LDL R205, [R1+0x14] ;  /* 0x0000140001cd7983 */ /* 0x000ee60000100800 */
[----:B------:R-:W1:Y:S01]  /*0e60*/  LDC.64 R30, c[0x0][0x428] ;  /* 0x00010a00ff1e7b82 */ /* 0x000e620000000a00 */
[----:B------:R-:W4:Y:S04]  /*0e70*/  LDL R204, [R1+0x18] ;  /* 0x0000180001cc7983 */ /* 0x000f280000100800 */
[----:B------:R-:W4:Y:S01]  /*0e80*/  LDL R252, [R1+0x1c] ;  /* 0x00001c0001fc7983 */ /* 0x000f220000100800 */
[----:B------:R-:W-:-:S04]  /*0e90*/  ISETP.NE.U32.AND P0, PT, RZ, UR20, PT ;  /* 0x00000014ff007c0c */ /* 0x000fc8000bf05070 */
[----:B------:R-:W-:Y:S01]  /*0ea0*/  ISETP.NE.AND.EX P0, PT, RZ, UR21, PT, P0 ;  /* 0x00000015ff007c0c */ /* 0x000fe2000bf05300 */
[----:B0-----:R-:W-:-:S05]  /*0eb0*/  IMAD.WIDE.U32 R156, R29, 0x10, R156 ;  /* 0x000000101d9c7825 */ /* 0x001fca00078e009c */
[----:B------:R-:W2:Y:S01]  /*0ec0*/  LDG.E.128 R160, desc[UR16][R156.64] ;  /* 0x000000109ca07981 */ /* 0x000ea2000c1e1d00 */
[----:B-1----:R-:W-:-:S05]  /*0ed0*/  IMAD.WIDE.U32 R30, R29, 0x10, R30 ;  /* 0x000000101d1e7825 */ /* 0x002fca00078e001e */
[----:B------:R0:W3:Y:S02]  /*0ee0*/  LDG.E.128 R156, desc[UR16][R30.64] ;  /* 0x000000101e9c7981 */ /* 0x0000e4000c1e1d00 */
[----:B0-----:R-:W0:Y:S01]  /*0ef0*/  @P0 LDC.64 R30, c[0x0][0x438] ;  /* 0x00010e00ff1e0b82 */ /* 0x001e220000000a00 */
[C---:B------:R-:W-:Y:S01]  /*0f00*/  IADD3 R196, PT, PT, R29.reuse, 0x80, RZ ;  /* 0x000000801dc47810 */ /* 0x040fe20007ffe0ff */
[----:B0-----:R-:W-:-:S05]  /*0f10*/  @P0 IMAD.WIDE.U32 R30, R29, 0x10, R30 ;  /* 0x000000101d1e0825 */ /* 0x001fca00078e001e */
[----:B------:R0:W5:Y:S01]  /*0f20*/  @P0 LDG.E.128 R112, desc[UR16][R30.64] ;  /* 0x000000101e700981 */ /* 0x000162000c1e1d00 */
[----:B--2---:R-:W-:Y:S01]  /*0f30*/  FADD.FTZ R0, R160, -UR14 ;  /* 0x8000000ea0007e21 */ /* 0x004fe20008010000 */
[----:B------:R-:W-:Y:S01]  /*0f40*/  FADD.FTZ R162, R162, -UR14 ;  /* 0x8000000ea2a27e21 */ /* 0x000fe20008010000 */
[----:B------:R-:W-:Y:S02]  /*0f50*/  FADD.FTZ R161, R161, -UR14 ;  /* 0x8000000ea1a17e21 */ /* 0x000fe40008010000 */
[----:B------:R-:W-:Y:S01]  /*0f60*/  FMUL.FTZ R0, R0, UR13 ;  /* 0x0000000d00007c20 */ /* 0x000fe20008410000 */
[----:B0-----:R-:W-:Y:S01]  /*0f70*/  FMUL.FTZ R30, R162, UR13 ;  /* 0x0000000da21e7c20 */ /* 0x001fe20008410000 */
[----:B------:R-:W-:Y:S01]  /*0f80*/  FMUL.FTZ R165, R161, UR13 ;  /* 0x0000000da1a57c20 */ /* 0x000fe20008410000 */
[----:B---3--:R-:W-:Y:S01]  /*0f90*/  FMUL.FTZ R173, R207, R156 ;  /* 0x0000009ccfad7220 */ /* 0x008fe20000410000 */
[----:B------:R-:W-:Y:S01]  /*0fa0*/  FMUL.FTZ R207, R205, R157 ;  /* 0x0000009dcdcf7220 */ /* 0x000fe20000410000 */
[----:B------:R-:W-:Y:S01]  /*0fb0*/  FADD.FTZ R76, R76, R156 ;  /* 0x0000009c4c4c7221 */ /* 0x000fe20000010000 */
[----:B------:R-:W-:Y:S01]  /*0fc0*/  FFMA.FTZ R40, R156, R0, R40 ;  /* 0x000000009c287223 */ /* 0x000fe20000010028 */
[----:B------:R-:W-:Y:S01]  /*0fd0*/  FADD.FTZ R78, R78, R158 ;  /* 0x0000009e4e4e7221 */ /* 0x000fe20000010000 */
[----:B------:R-:W-:Y:S01]  /*0fe0*/  FFMA.FTZ R42, R158, R30, R42 ;  /* 0x0000001e9e2a7223 */ /* 0x000fe2000001002a */
[----:B----4-:R-:W-:Y:S01]  /*0ff0*/  FMUL.FTZ R205, R204, R158 ;  /* 0x0000009ecccd7220 */ /* 0x010fe20000410000 */
[----:B------:R-:W-:Y:S01]  /*1000*/  FADD.FTZ R156, RZ, R173 ;  /* 0x000000adff9c7221 */ /* 0x000fe20000010000 */
[----:B------:R-:W-:Y:S01]  /*1010*/  FFMA.FTZ R158, R0, R173, RZ ;  /* 0x000000ad009e7223 */ /* 0x000fe200000100ff */
[----:B------:R-:W-:-:S02]  /*1020*/  FADD.FTZ R4, R163, -UR14 ;  /* 0x8000000ea3047e21 */ /* 0x000fc40008010000 */
        /* <DEDUP_REMOVED lines=12> */
.L_x_17567:
[----:B------:R-:W-:Y:S05]  /*10f0*/  BSYNC.RECONVERGENT B0 ;  /* 0x0000000000007941 */ /* 0x000fea0003800200 */
.L_x_17566:
[----:B------:R-:W-:Y:S04]  /*1100*/  BSSY.RECONVERGENT B0, `(.L_x_17568) ;  /* 0x000002e000007945 */ /* 0x000fe80003800200 */
[----:B------:R-:W-:Y:S05]  /*1110*/  @!P3 BRA `(.L_x_17569) ;  /* 0x0000000000b0b947 */ /* 0x000fea0003800000 */
[----:B------:R-:W-:Y:S01]  /*1120*/  ISETP.NE.U32.AND P0, PT, RZ, UR20, PT ;  /* 0x00000014ff007c0c */ /* 0x000fe2000bf05070 */
[----:B------:R-:W0:Y:S01]  /*1130*/  LDC.64 R158, c[0x0][0x3a8] ;  /* 0x0000ea00ff9e7b82 */ /* 0x000e220000000a00 */
[----:B------:R-:W2:Y:S02]  /*1140*/  LDL R193, [R1+0x4] ;  /* 0x0000040001c17983 */ /* 0x000ea40000100800 */
[----:B------:R-:W-:Y:S02]  /*1150*/  ISETP.NE.AND.EX P0, PT, RZ, UR21, PT, P0 ;  /* 0x00000015ff007c0c */ /* 0x000fe4000bf05300 */
[----:B------:R-:W3:Y:S03]  /*1160*/  LDL R182, [R1+0x8] ;  /* 0x0000080001b67983 */ /* 0x000ee60000100800 */
[----:B------:R-:W1:Y:S01]  /*1170*/  LDC.64 R156, c[0x0][0x428] ;  /* 0x00010a00ff9c7b82 */ /* 0x000e620000000a00 */
[----:B------:R-:W4:Y:S07]  /*1180*/  LDL R252, [R1+0xc] ;  /* 0x00000c0001fc7983 */ /* 0x000f2e0000100800 */
[----:B------:R-:W1:Y:S01]  /*1190*/  @P0 LDC.64 R198, c[0x0][0x438] ;  /* 0x00010e00ffc60b82 */ /* 0x000e620000000a00 */
[----:B0-----:R-:W-:-:S05]  /*11a0*/  IMAD.WIDE.U32 R158, R196, 0x10, R158 ;  /* 0x00000010c49e7825 */ /* 0x001fca00078e009e */
[----:B------:R-:W2:Y:S01]  /*11b0*/  LDG.E.128 R160, desc[UR16][R158.64] ;  /* 0x000000109ea07981 */ /* 0x000ea2000c1e1d00 */
[----:B-1----:R-:W-:-:S06]  /*11c0*/  IMAD.WIDE.U32 R156, R196, 0x10, R156 ;  /* 0x00000010c49c7825 */ /* 0x002fcc00078e009c */
[----:B------:R-:W3:Y:S01]  /*11d0*/  LDG.E.128 R156, desc[UR16][R156.64] ;  /* 0x000000109c9c7981 */ /* 0x000ee2000c1e1d00 */
[----:B------:R-:W-:-:S05]  /*11e0*/  @P0 IMAD.WIDE.U32 R198, R196, 0x10, R198 ;  /* 0x00000010c4c60825 */ /* 0x000fca00078e00c6 */
[----:B------:R0:W5:Y:S04]  /*11f0*/  @P0 LDG.E.128 R116, desc[UR16][R198.64] ;  /* 0x00000010c6740981 */ /* 0x000168000c1e1d00 */
[----:B------:R-:W4:Y:S01]  /*1200*/  LDL R199, [R1] ;  /* 0x0000000001c77983 */ /* 0x000f220000100800 */
[----:B------:R-:W-:Y:S01]  /*1210*/  IADD3 R196, PT, PT, R196, 0x80, RZ ;  /* 0x00000080c4c47810 */ /* 0x000fe20007ffe0ff */
[----:B--2---:R-:W-:Y:S01]  /*1220*/  FADD.FTZ R161, R161, -UR14 ;  /* 0x8000000ea1a17e21 */ /* 0x004fe20008010000 */
[----:B------:R-:W-:Y:S01]  /*1230*/  FADD.FTZ R160, R160, -UR14 ;  /* 0x8000000ea0a07e21 */ /* 0x000fe20008010000 */
[----:B------:R-:W-:Y:S02]  /*1240*/  FADD.FTZ R5, R162, -UR14 ;  /* 0x8000000ea2057e21 */ /* 0x000fe40008010000 */
[----:B------:R-:W-:Y:S01]  /*1250*/  FMUL.FTZ R164, R161, UR13 ;  /* 0x0000000da1a47c20 */ /* 0x000fe20008410000 */
[----:B------:R-:W-:Y:S01]  /*1260*/  FMUL.FTZ R172, R160, UR13 ;  /* 0x0000000da0ac7c20 */ /* 0x000fe20008410000 */
[----:B------:R-:W-:Y:S01]  /*1270*/  FMUL.FTZ R5, R5, UR13 ;  /* 0x0000000d05057c20 */ /* 0x000fe20008410000 */
[----:B---3--:R-:W-:Y:S01]  /*1280*/  FADD.FTZ R81, R81, R157 ;  /* 0x0000009d51517221 */ /* 0x008fe20000010000 */
[----:B------:R-:W-:Y:S01]  /*1290*/  FFMA.FTZ R45, R157, R164, R45 ;  /* 0x000000a49d2d7223 */ /* 0x000fe2000001002d */
[----:B0-----:R-:W-:Y:S01]  /*12a0*/  FMUL.FTZ R198, R193, R157 ;  /* 0x0000009dc1c67220 */ /* 0x001fe20000410000 */
[----:B------:R-:W-:Y:S01]  /*12b0*/  FADD.FTZ R80, R80, R156 ;  /* 0x0000009c50507221 */ /* 0x000fe20000010000 */
[----:B------:R-:W-:Y:S01]  /*12c0*/  FFMA.FTZ R44, R156, R172, R44 ;  /* 0x000000ac9c2c7223 */ /* 0x000fe2000001002c */
[----:B------:R-:W-:Y:S01]  /*12d0*/  FADD.FTZ R82, R82, R158 ;  /* 0x0000009e52527221 */ /* 0x000fe20000010000 */
[----:B------:R-:W-:Y:S01]  /*12e0*/  FFMA.FTZ R46, R158, R5, R46 ;  /* 0x000000059e2e7223 */ /* 0x000fe2000001002e */
[----:B------:R-:W-:Y:S01]  /*12f0*/  FMUL.FTZ R193, R182, R158 ;  /* 0x0000009eb6c17220 */ /* 0x000fe20000410000 */
[----:B----4-:R-:W-:-:S04]  /*1300*/  FMUL.FTZ R199, R199, R156 ;  /* 0x0000009cc7c77220 */ /* 0x010fc80000410000 */
[----:B------:R-:W-:Y:S01]  /*1310*/  FADD.FTZ R157, R188, R199 ;  /* 0x000000c7bc9d7221 */ /* 0x000fe20000010000 */
[----:B------:R-:W-:Y:S01]  /*1320*/  FFMA.FTZ R31, R172, R199, R31 ;  /* 0x000000c7ac1f7223 */ /* 0x000fe2000001001f */
[----:B------:R-:W-:Y:S02]  /*1330*/  FADD.FTZ R6, R163, -UR14 ;  /* 0x8000000ea3067e21 */ /* 0x000fe40008010000 */
        /* <DEDUP_REMOVED lines=10> */
.L_x_17569:
[----:B------:R-:W-:Y:S05]  /*13e0*/  BSYNC.RECONVERGENT B0 ;  /* 0x0000000000007941 */ /* 0x000fea0003800200 */
.L_x_17568:
        /* <DEDUP_REMOVED lines=8> */
[----:B-1----:R-:W-:-:S05]  /*1470*/  IMAD.WIDE.U32 R8, R196, 0x10, R8 ;  /* 0x00000010c4087825 */ /* 0x002fca00078e0008 */
[----:B------:R0:W3:Y:S02]  /*1480*/  LDG.E.128 R156, desc[UR16][R8.64] ;  /* 0x00000010089c7981 */ /* 0x0000e4000c1e1d00 */
[----:B0-----:R-:W0:Y:S02]  /*1490*/  @P0 LDC.64 R8, c[0x0][0x438] ;  /* 0x00010e00ff080b82 */ /* 0x001e240000000a00 */
[----:B0-----:R-:W-:-:S05]  /*14a0*/  @P0 IMAD.WIDE.U32 R8, R196, 0x10, R8 ;  /* 0x00000010c4080825 */ /* 0x001fca00078e0008 */
[----:B------:R0:W5:Y:S01]  /*14b0*/  @P0 LDG.E.128 R120, desc[UR16][R8.64] ;  /* 0x0000001008780981 */ /* 0x000162000c1e1d00 */
[----:B------:R-:W-:Y:S01]  /*14c0*/  IADD3 R196, PT, PT, R196, 0x80, RZ ;  /* 0x00000080c4c47810 */ /* 0x000fe20007ffe0ff */
[----:B--2---:R-:W-:Y:S01]  /*14d0*/  FADD.FTZ R160, R160, -UR14 ;  /* 0x8000000ea0a07e21 */ /* 0x004fe20008010000 */
[----:B------:R-:W-:-:S03]  /*14e0*/  FADD.FTZ R7, R161, -UR14 ;  /* 0x8000000ea1077e21 */ /* 0x000fc60008010000 */
[----:B------:R-:W-:Y:S01]  /*14f0*/  FMUL.FTZ R171, R160, UR13 ;  /* 0x0000000da0ab7c20 */ /* 0x000fe20008410000 */
[----:B------:R-:W-:Y:S01]  /*1500*/  FMUL.FTZ R7, R7, UR13 ;  /* 0x0000000d07077c20 */ /* 0x000fe20008410000 */
[----:B0-----:R-:W-:Y:S01]  /*1510*/  FADD.FTZ R8, R162, -UR14 ;  /* 0x8000000ea2087e21 */ /* 0x001fe20008010000 */
[----:B---3-5:R-:W-:Y:S01]  /*1520*/  FMUL.FTZ R216, R248, R156 ;  /* 0x0000009cf8d87220 */ /* 0x028fe20000410000 */
[----:B------:R-:W-:Y:S01]  /*1530*/  FADD.FTZ R84, R84, R156 ;  /* 0x0000009c54547221 */ /* 0x000fe20000010000 */
[----:B------:R-:W-:Y:S01]  /*1540*/  FFMA.FTZ R48, R156, R171, R48 ;  /* 0x000000ab9c307223 */ /* 0x000fe20000010030 */
[----:B------:R-:W-:Y:S01]  /*1550*/  FADD.FTZ R85, R85, R157 ;  /* 0x0000009d55557221 */ /* 0x000fe20000010000 */
[----:B------:R-:W-:Y:S01]  /*1560*/  FFMA.FTZ R49, R157, R7, R49 ;  /* 0x000000079d317223 */ /* 0x000fe20000010031 */
        /* <DEDUP_REMOVED lines=18> */
.L_x_17571:
[----:B------:R-:W-:Y:S05]  /*1690*/  BSYNC.RECONVERGENT B0 ;  /* 0x0000000000007941 */ /* 0x000fea0003800200 */
.L_x_17570:
        /* <DEDUP_REMOVED lines=15> */
[----:B0-----:R-:W-:-:S03]  /*1790*/  FADD.FTZ R10, R161, -UR14 ;  /* 0x8000000ea10a7e21 */ /* 0x001fc60008010000 */
[----:B------:R-:W-:Y:S01]  /*17a0*/  FMUL.FTZ R170, R160, UR13 ;  /* 0x0000000da0aa7c20 */ /* 0x000fe20008410000 */
[----:B------:R-:W-:Y:S01]  /*17b0*/  FADD.FTZ R11, R162, -UR14 ;  /* 0x8000000ea20b7e21 */ /* 0x000fe20008010000 */
[----:B---3-5:R-:W-:Y:S01]  /*17c0*/  FMUL.FTZ R215, R244, R156 ;  /* 0x0000009cf4d77220 */ /* 0x028fe20000410000 */
[----:B------:R-:W-:Y:S01]  /*17d0*/  FMUL.FTZ R197, R245, R157 ;  /* 0x0000009df5c57220 */ /* 0x000fe20000410000 */
[----:B------:R-:W-:Y:S02]  /*17e0*/  FMUL.FTZ R10, R10, UR13 ;  /* 0x0000000d0a0a7c20 */ /* 0x000fe40008410000 */
[----:B------:R-:W-:Y:S01]  /*17f0*/  FADD.FTZ R188, R188, R215 ;  /* 0x000000d7bcbc7221 */ /* 0x000fe20000010000 */
[----:B------:R-:W-:Y:S01]  /*1800*/  FFMA.FTZ R31, R170, R215, R31 ;  /* 0x000000d7aa1f7223 */ /* 0x000fe2000001001f */
[----:B------:R-:W-:Y:S01]  /*1810*/  FADD.FTZ R88, R88, R156 ;  /* 0x0000009c58587221 */ /* 0x000fe20000010000 */
[----:B------:R-:W-:Y:S01]  /*1820*/  FFMA.FTZ R52, R156, R170, R52 ;  /* 0x000000aa9c347223 */ /* 0x000fe20000010034 */
[----:B------:R-:W-:Y:S01]  /*1830*/  FMUL.FTZ R191, R246, R158 ;  /* 0x0000009ef6bf7220 */ /* 0x000fe20000410000 */
[----:B------:R-:W-:Y:S01]  /*1840*/  FADD.FTZ R188, R188, R197 ;  /* 0x000000c5bcbc7221 */ /* 0x000fe20000010000 */
[----:B------:R-:W-:Y:S01]  /*1850*/  FADD.FTZ R12, R163, -UR14 ;  /* 0x8000000ea30c7e21 */ /* 0x000fe20008010000 */
[----:B------:R-:W-:Y:S01]  /*1860*/  FMUL.FTZ R11, R11, UR13 ;  /* 0x0000000d0b0b7c20 */ /* 0x000fe20008410000 */
[----:B------:R-:W-:Y:S01]  /*1870*/  FFMA.FTZ R156, R10, R197, R31 ;  /* 0x000000c50a9c7223 */ /* 0x000fe2000001001f */
[----:B------:R-:W-:Y:S01]  /*1880*/  FADD.FTZ R89, R89, R157 ;  /* 0x0000009d59597221 */ /* 0x000fe20000010000 */
        /* <DEDUP_REMOVED lines=10> */
[----:B------:R-:W-:-:S07]  /*1930*/  FFMA.FTZ R31, R12, R180, R157 ;  /* 0x000000b40c1f7223 */ /* 0x000fce000001009d */
.L_x_17573:
[----:B------:R-:W-:Y:S05]  /*1940*/  BSYNC.RECONVERGENT B0 ;  /* 0x0000000000007941 */ /* 0x000fea0003800200 */
.L_x_17572:
        /* <DEDUP_REMOVED lines=42> */
.L_x_17575:
[----:B------:R-:W-:Y:S05]  /*1bf0*/  BSYNC.RECONVERGENT B0 ;  /* 0x0000000000007941 */ /* 0x000fea0003800200 */
.L_x_17574:
[----:B------:R-:W-:Y:S01]  /*1c00*/  ISETP.GE.U32.AND P3, PT, R2, 0x300, PT ;  /* 0x000003000200780c */ /* 0x000fe20003f66070 */
[----:B------:R-:W-:-:S12]  /*1c10*/  BSSY.RECONVERGENT B0, `(.L_x_17576) ;  /* 0x000002a000007945 */ /* 0x000fd80003800200 */
[----:B------:R-:W-:Y:S05]  /*1c20*/  @!P3 BRA `(.L_x_17577) ;  /* 0x0000000000a0b947 */ /* 0x000fea0003800000 */
[----:B------:R-:W-:Y:S01]  /*1c30*/  ISETP.NE.U32.AND P0, PT, RZ, UR20, PT ;  /* 0x00000014ff007c0c */ /* 0x000fe2000bf05070 */
[----:B------:R-:W0:Y:S03]  /*1c40*/  LDC.64 R156, c[0x0][0x3a8] ;  /* 0x0000ea00ff9c7b82 */ /* 0x000e260000000a00 */
[----:B------:R-:W-:-:S13]  /*1c50*/  ISETP.NE.AND.EX P0, PT, RZ, UR21, PT, P0 ;  /* 0x00000015ff007c0c */ /* 0x000fda000bf05300 */
[----:B------:R-:W1:Y:S02]  /*1c60*/  @P0 LDC.64 R16, c[0x0][0x438] ;  /* 0x00010e00ff100b82 */ /* 0x000e640000000a00 */
[----:B-1----:R-:W-:-:S05]  /*1c70*/  @P0 IMAD.WIDE.U32 R16, R196, 0x10, R16 ;  /* 0x00000010c4100825 */ /* 0x002fca00078e0010 */
[----:B------:R1:W5:Y:S01]  /*1c80*/  @P0 LDG.E.128 R132, desc[UR16][R16.64] ;  /* 0x0000001010840981 */ /* 0x000362000c1e1d00 */
[----:B0-----:R-:W-:-:S05]  /*1c90*/  IMAD.WIDE.U32 R156, R196, 0x10, R156 ;  /* 0x00000010c49c7825 */ /* 0x001fca00078e009c */
[----:B------:R-:W2:Y:S01]  /*1ca0*/  LDG.E.128 R160, desc[UR16][R156.64] ;  /* 0x000000109ca07981 */ /* 0x000ea2000c1e1d00 */
[----:B-1----:R-:W0:Y:S02]  /*1cb0*/  LDC.64 R16, c[0x0][0x428] ;  /* 0x00010a00ff107b82 */ /* 0x002e240000000a00 */
[----:B0-----:R-:W-:-:S05]  /*1cc0*/  IMAD.WIDE.U32 R16, R196, 0x10, R16 ;  /* 0x00000010c4107825 */ /* 0x001fca00078e0010 */
[----:B------:R0:W3:Y:S01]  /*1cd0*/  LDG.E.128 R156, desc[UR16][R16.64] ;  /* 0x00000010109c7981 */ /* 0x0000e2000c1e1d00 */
[----:B------:R-:W-:Y:S01]  /*1ce0*/  IADD3 R196, PT, PT, R196, 0x80, RZ ;  /* 0x00000080c4c47810 */ /* 0x000fe20007ffe0ff */
[----:B--2---:R-:W-:Y:S01]  /*1cf0*/  FADD.FTZ R160, R160, -UR14 ;  /* 0x8000000ea0a07e21 */ /* 0x004fe20008010000 */
[----:B0-----:R-:W-:-:S03]  /*1d00*/  FADD.FTZ R16, R161, -UR14 ;  /* 0x8000000ea1107e21 */ /* 0x001fc60008010000 */
[----:B------:R-:W-:Y:S01]  /*1d10*/  FMUL.FTZ R168, R160, UR13 ;  /* 0x0000000da0a87c20 */ /* 0x000fe20008410000 */
[----:B------:R-:W-:Y:S01]  /*1d20*/  FADD.FTZ R17, R162, -UR14 ;  /* 0x8000000ea2117e21 */ /* 0x000fe20008010000 */
[----:B------:R-:W-:Y:S01]  /*1d30*/  FMUL.FTZ R16, R16, UR13 ;  /* 0x0000000d10107c20 */ /* 0x000fe20008410000 */
[----:B------:R-:W-:Y:S02]  /*1d40*/  FADD.FTZ R18, R163, -UR14 ;  /* 0x8000000ea3127e21 */ /* 0x000fe40008010000 */
[----:B------:R-:W-:Y:S02]  /*1d50*/  FMUL.FTZ R17, R17, UR13 ;  /* 0x0000000d11117c20 */ /* 0x000fe40008410000 */
[----:B------:R-:W-:Y:S01]  /*1d60*/  FMUL.FTZ R18, R18, UR13 ;  /* 0x0000000d12127c20 */ /* 0x000fe20008410000 */
[----:B---3-5:R-:W-:Y:S01]  /*1d70*/  FMUL.FTZ R213, R236, R156 ;  /* 0x0000009cecd57220 */ /* 0x028fe20000410000 */
[----:B------:R-:W-:-:S03]  /*1d80*/  FMUL.FTZ R203, R237, R157 ;  /* 0x0000009dedcb7220 */ /* 0x000fc60000410000 */
        /* <DEDUP_REMOVED lines=15> */
[----:B------:R-:W-:Y:S01]  /*1e80*/  FADD.FTZ R99, R99, R159 ;  /* 0x0000009f63637221 */ /* 0x000fe20000010000 */
[----:B------:R-:W-:Y:S01]  /*1e90*/  FFMA.FTZ R63, R159, R18, R63 ;  /* 0x000000129f3f7223 */ /* 0x000fe2000001003f */
[----:B------:R-:W-:-:S07]  /*1ea0*/  FFMA.FTZ R31, R18, R178, R157 ;  /* 0x000000b2121f7223 */ /* 0x000fce000001009d */
.L_x_17577:
[----:B------:R-:W-:Y:S05]  /*1eb0*/  BSYNC.RECONVERGENT B0 ;  /* 0x0000000000007941 */ /* 0x000fea0003800200 */
.L_x_17576:
        /* <DEDUP_REMOVED lines=16> */
[----:B------:R-:W-:Y:S01]  /*1fc0*/  FADD.FTZ R19, R161, -UR14 ;  /* 0x8000000ea1137e21 */ /* 0x000fe20008010000 */
[----:B0-----:R-:W-:Y:S02]  /*1fd0*/  FADD.FTZ R20, R162, -UR14 ;  /* 0x8000000ea2147e21 */ /* 0x001fe40008010000 */
[----:B------:R-:W-:Y:S01]  /*1fe0*/  FMUL.FTZ R167, R160, UR13 ;  /* 0x0000000da0a77c20 */ /* 0x000fe20008410000 */
[----:B------:R-:W-:Y:S01]  /*1ff0*/  FMUL.FTZ R19, R19, UR13 ;  /* 0x0000000d13137c20 */ /* 0x000fe20008410000 */
[----:B------:R-:W-:Y:S01]  /*2000*/  FMUL.FTZ R20, R20, UR13 ;  /* 0x0000000d14147c20 */ /* 0x000fe20008410000 */
[----:B------:R-:W-:-:S04]  /*2010*/  FADD.FTZ R21, R163, -UR14 ;  /* 0x8000000ea3157e21 */ /* 0x000fc80008010000 */
[----:B------:R-:W-:Y:S01]  /*2020*/  FMUL.FTZ R21, R21, UR13 ;  /* 0x0000000d15157c20 */ /* 0x000fe20008410000 */
        /* <DEDUP_REMOVED lines=19> */
[----:B------:R-:W-:-:S07]  /*2160*/  FFMA.FTZ R31, R21, R177, R156 ;  /* 0x000000b1151f7223 */ /* 0x000fce000001009c */
.L_x_17579:
[----:B------:R-:W-:Y:S05]  /*2170*/  BSYNC.RECONVERGENT B0 ;  /* 0x0000000000007941 */ /* 0x000fea0003800200 */
.L_x_17578:
        /* <DEDUP_REMOVED lines=18> */
[----:B------:R-:W-:Y:S01]  /*22a0*/  FMUL.FTZ R22, R22, UR13 ;  /* 0x0000000d16167c20 */ /* 0x000fe20008410000 */
[----:B------:R-:W-:Y:S01]  /*22b0*/  FADD.FTZ R23, R162, -UR14 ;  /* 0x8000000ea2177e21 */ /* 0x000fe20008010000 */
[----:B------:R-:W-:-:S03]  /*22c0*/  FADD.FTZ R24, R163, -UR14 ;  /* 0x8000000ea3187e21 */ /* 0x000fc60008010000 */
[----:B------:R-:W-:Y:S01]  /*22d0*/  FMUL.FTZ R23, R23, UR13 ;  /* 0x0000000d17177c20 */ /* 0x000fe20008410000 */
[----:B------:R-:W-:Y:S01]  /*22e0*/  FMUL.FTZ R24, R24, UR13 ;  /* 0x0000000d18187c20 */ /* 0x000fe20008410000 */
[----:B---3-5:R-:W-:Y:S01]  /*22f0*/  FMUL.FTZ R211, R228, R156 ;  /* 0x0000009ce4d37220 */ /* 0x028fe20000410000 */
[----:B------:R-:W-:-:S03]  /*2300*/  FMUL.FTZ R201, R229, R157 ;  /* 0x0000009de5c97220 */ /* 0x000fc60000410000 */
        /* <DEDUP_REMOVED lines=18> */
.L_x_17581:
[----:B------:R-:W-:Y:S05]  /*2430*/  BSYNC.RECONVERGENT B0 ;  /* 0x0000000000007941 */ /* 0x000fea0003800200 */
.L_x_17580:
        /* <DEDUP_REMOVED lines=17> */
[----:B------:R-:W-:Y:S02]  /*2550*/  FADD.FTZ R27, R162, -UR14 ;  /* 0x8000000ea21b7e21 */ /* 0x000fe40008010000 */
        /* <DEDUP_REMOVED lines=25> */
.L_x_17583:
[----:B------:R-:W-:Y:S05]  /*26f0*/  BSYNC.RECONVERGENT B0 ;  /* 0x0000000000007941 */ /* 0x000fea0003800200 */
.L_x_17582:
        /* <DEDUP_REMOVED lines=16> */
[----:B--2--5:R-:W-:Y:S01]  /*2800*/  FMUL.FTZ R209, R220, R160 ;  /* 0x000000a0dcd17220 */ /* 0x024fe20000410000 */
[----:B------:R-:W-:Y:S01]  /*2810*/  FMUL.FTZ R194, R221, R161 ;  /* 0x000000a1ddc27220 */ /* 0x000fe20000410000 */
[----:B------:R-:W-:Y:S01]  /*2820*/  FMUL.FTZ R184, R222, R162 ;  /* 0x000000a2deb87220 */ /* 0x000fe20000410000 */
[----:B------:R-:W-:Y:S01]  /*2830*/  FMUL.FTZ R174, R223, R163 ;  /* 0x000000a3dfae7220 */ /* 0x000fe20000410000 */
[----:B------:R-:W-:Y:S01]  /*2840*/  FADD.FTZ R36, R36, R160 ;  /* 0x000000a024247221 */ /* 0x000fe20000010000 */
[----:B------:R-:W-:Y:S01]  /*2850*/  FADD.FTZ R37, R37, R161 ;  /* 0x000000a125257221 */ /* 0x000fe20000010000 */
[----:B------:R-:W-:Y:S01]  /*2860*/  FADD.FTZ R38, R38, R162 ;  /* 0x000000a226267221 */ /* 0x000fe20000010000 */
[----:B------:R-:W-:Y:S01]  /*2870*/  FADD.FTZ R39, R39, R163 ;  /* 0x000000a327277221 */ /* 0x000fe20000010000 */
[----:B---3--:R-:W-:Y:S01]  /*2880*/  FADD.FTZ R218, R156, -UR14 ;  /* 0x8000000e9cda7e21 */ /* 0x008fe20008010000 */
[----:B------:R-:W-:-:S03]  /*2890*/  FADD.FTZ R217, R157, -UR14 ;  /* 0x8000000e9dd97e21 */ /* 0x000fc60008010000 */
[----:B------:R-:W-:Y:S01]  /*28a0*/  FMUL.FTZ R218, R218, UR13 ;  /* 0x0000000ddada7c20 */ /* 0x000fe20008410000 */
        /* <DEDUP_REMOVED lines=8> */
[----:B------:R-:W-:Y:S02]  /*2930*/  FMUL.FTZ R183, R159, UR13 ;  /* 0x0000000d9fb77c20 */ /* 0x000fe40008410000 */
[----:B------:R-:W-:Y:S01]  /*2940*/  FADD.FTZ R157, R157, R184 ;  /* 0x000000b89d9d7221 */ /* 0x000fe20000010000 */
[----:B------:R-:W-:Y:S01]  /*2950*/  FFMA.FTZ R156, R208, R184, R31 ;  /* 0x000000b8d09c7223 */ /* 0x000fe2000001001f */
[----:B------:R-:W-:Y:S01]  /*2960*/  FFMA.FTZ R32, R160, R218, R32 ;  /* 0x000000daa0207223 */ /* 0x000fe20000010020 */
[----:B------:R-:W-:Y:S01]  /*2970*/  FFMA.FTZ R33, R161, R217, R33 ;  /* 0x000000d9a1217223 */ /* 0x000fe20000010021 */
[----:B------:R-:W-:Y:S01]  /*2980*/  FFMA.FTZ R34, R162, R208, R34 ;  /* 0x000000d0a2227223 */ /* 0x000fe20000010022 */
[----:B------:R-:W-:Y:S01]  /*2990*/  FFMA.FTZ R35, R163, R183, R35 ;  /* 0x000000b7a3237223 */ /* 0x000fe20000010023 */
[----:B------:R-:W-:Y:S01]  /*29a0*/  FADD.FTZ R188, R157, R174 ;  /* 0x000000ae9dbc7221 */ /* 0x000fe20000010000 */
[----:B------:R-:W-:-:S07]  /*29b0*/  FFMA.FTZ R31, R183, R174, R156 ;  /* 0x000000aeb71f7223 */ /* 0x000fce000001009c */
.L_x_17585:
[----:B------:R-:W-:Y:S05]  /*29c0*/  BSYNC.RECONVERGENT B0 ;  /* 0x0000000000007941 */ /* 0x000fea0003800200 */
.L_x_17584:
        /* <DEDUP_REMOVED lines=31> */
.L_x_17587:
[----:B------:R-:W-:Y:S05]  /*2bc0*/  BSYNC.RECONVERGENT B0 ;  /* 0x0000000000007941 */ /* 0x000fea0003800200 */
.L_x_17586:
        /* <DEDUP_REMOVED lines=45> */
.L_x_17592:
        /* <DEDUP_REMOVED lines=16> */
.L_x_17593:
[----:B------:R-:W0:Y:S01]  /*2fa0*/  @P5 LDC.64 R156, c[0x0][0x478] ;  /* 0x00011e00ff9c5b82 */ /* 0x000e220000000a00 */
[----:B------:R-:W-:Y:S01]  /*2fb0*/  FMUL.FTZ R158, R158, UR12 ;  /* 0x0000000c9e9e7c20 */ /* 0x000fe20008410000 */
[----:B------:R-:W-:-:S06]  /*2fc0*/  FMUL.FTZ R159, R159, UR12 ;  /* 0x0000000c9f9f7c20 */ /* 0x000fcc0008410000 */
[----:B------:R-:W1:Y:S01]  /*2fd0*/  LDC.64 R162, c[0x0][0x468] ;  /* 0x00011a00ffa27b82 */ /* 0x000e620000000a00 */
[----:B0-----:R-:W-:-:S05]  /*2fe0*/  @P5 IMAD.WIDE.U32 R156, R29, 0x10, R156 ;  /* 0x000000101d9c5825 */ /* 0x001fca00078e009c */
[----:B------:R0:W-:Y:S02]  /*2ff0*/  @P5 STG.E.128 desc[UR16][R156.64], R152 ;  /* 0x000000989c005986 */ /* 0x0001e4000c101d10 */
[----:B0-----:R-:W-:Y:S01]  /*3000*/  FMUL.FTZ R156, R161, UR12 ;  /* 0x0000000ca19c7c20 */ /* 0x001fe20008410000 */
[----:B------:R-:W-:Y:S01]  /*3010*/  FMUL.FTZ R157, R160, UR12 ;  /* 0x0000000ca09d7c20 */ /* 0x000fe20008410000 */
[C---:B-1----:R-:W-:Y:S01]  /*3020*/  IMAD.WIDE.U32 R160, R29.reuse, 0x10, R162 ;  /* 0x000000101da07825 */ /* 0x042fe200078e00a2 */
[----:B------:R-:W-:-:S04]  /*3030*/  IADD3 R29, PT, PT, R29, 0x80, RZ ;  /* 0x000000801d1d7810 */ /* 0x000fc80007ffe0ff */
[----:B------:R0:W-:Y:S03]  /*3040*/  STG.E.128 desc[UR16][R160.64], R156 ;  /* 0x0000009ca0007986 */ /* 0x0001e6000c101d10 */
.L_x_17591:
[----:B------:R-:W-:Y:S05]  /*3050*/  BSYNC.RECONVERGENT B1 ;  /* 0x0000000000017941 */ /* 0x000fea0003800200 */
.L_x_17590:
[----:B------:R-:W-:Y:S01]  /*3060*/  LOP3.LUT P5, RZ, R3, 0x8, RZ, 0xc0, !PT ;  /* 0x0000000803ff7812 */ /* 0x000fe200078ac0ff */
[----:B------:R-:W-:-:S12]  /*3070*/  BSSY.RECONVERGENT B1, `(.L_x_17594) ;  /* 0x000002d000017945 */ /* 0x000fd80003800200 */
        /* <DEDUP_REMOVED lines=21> */
.L_x_17596:
        /* <DEDUP_REMOVED lines=12> */
.L_x_17597:
        /* <DEDUP_REMOVED lines=11> */
.L_x_17595:
[----:B------:R-:W-:Y:S05]  /*3340*/  BSYNC.RECONVERGENT B1 ;  /* 0x0000000000017941 */ /* 0x000fea0003800200 */
.L_x_17594:
        /* <DEDUP_REMOVED lines=8> */
[--C-:B01----:R-:W-:Y:S01]  /*33d0*/  FFMA.FTZ R157, R8, UR4, R31.reuse ;  /* 0x00000004089d7c23 */ /* 0x103fe2000801001f */
        /* <DEDUP_REMOVED lines=14> */
.L_x_17600:
        /* <DEDUP_REMOVED lines=12> */
.L_x_17601:
        /* <DEDUP_REMOVED lines=11> */
.L_x_17599:
[----:B------:R-:W-:Y:S05]  /*3630*/  BSYNC.RECONVERGENT B1 ;  /* 0x0000000000017941 */ /* 0x000fea0003800200 */
.L_x_17598:
        /* <DEDUP_REMOVED lines=8> */
[--C-:B012---:R-:W-:Y:S01]  /*36c0*/  FFMA.FTZ R156, R11, UR4, R31.reuse ;  /* 0x000000040b9c7c23 */ /* 0x107fe2000801001f */
        /* <DEDUP_REMOVED lines=14> */
.L_x_17604:
        /* <DEDUP_REMOVED lines=12> */
.L_x_17605:
        /* <DEDUP_REMOVED lines=11> */
.L_x_17603:
[----:B------:R-:W-:Y:S05]  /*3920*/  BSYNC.RECONVERGENT B1 ;  /* 0x0000000000017941 */ /* 0x000fea0003800200 */
.L_x_17602:
        /* <DEDUP_REMOVED lines=13> */
[----:B0123--:R-:W-:Y:S01]  /*3a00*/  FMUL.FTZ R161, R153, UR13 ;  /* 0x0000000d99a17c20 */ /* 0x00ffe20008410000 */
        /* <DEDUP_REMOVED lines=8> */
.L_x_17608:
        /* <DEDUP_REMOVED lines=12> */
.L_x_17609:
        /* <DEDUP_REMOVED lines=11> */
.L_x_17607:
[----:B------:R-:W-:Y:S05]  /*3c00*/  BSYNC.RECONVERGENT B1 ;  /* 0x0000000000017941 */ /* 0x000fea0003800200 */
.L_x_17606:
[----:B------:R-:W-:Y:S04]  /*3c10*/  BSSY.RECONVERGENT B1, `(.L_x_17610) ;  /* 0x000002d000017945 */ /* 0x000fe80003800200 */
[----:B------:R-:W-:Y:S05]  /*3c20*/  @!P3 BRA `(.L_x_17611) ;  /* 0x0000000000acb947 */ /* 0x000fea0003800000 */
[----:B------:R-:W-:-:S04]  /*3c30*/  ISETP.NE.U32.AND P5, PT, RZ, UR22, PT ;  /* 0x00000016ff007c0c */ /* 0x000fc8000bfa5070 */
[----:B------:R-:W-:-:S13]  /*3c40*/  ISETP.NE.AND.EX P5, PT, RZ, UR23, PT, P5 ;  /* 0x00000017ff007c0c */ /* 0x000fda000bfa5350 */
[----:B------:R-:W-:Y:S05]  /*3c50*/  @!P5 BRA `(.L_x_17612) ;  /* 0x000000000044d947 */ /* 0x000fea0003800000 */
[--C-:B------:R-:W-:Y:S01]  /*3c60*/  FFMA.FTZ R152, R168, UR4, R31.reuse ;  /* 0x00000004a8987c23 */ /* 0x100fe2000801001f */
[--C-:B------:R-:W-:Y:S01]  /*3c70*/  FFMA.FTZ R154, R16, UR4, R31.reuse ;  /* 0x00000004109a7c23 */ /* 0x100fe2000801001f */
[--C-:B01234-:R-:W-:Y:S01]  /*3c80*/  FFMA.FTZ R156, R17, UR4, R31.reuse ;  /* 0x00000004119c7c23 */ /* 0x11ffe2000801001f */
        /* <DEDUP_REMOVED lines=14> */
.L_x_17612:
        /* <DEDUP_REMOVED lines=12> */
.L_x_17613:
        /* <DEDUP_REMOVED lines=11> */
.L_x_17611:
[----:B------:R-:W-:Y:S05]  /*3ee0*/  BSYNC.RECONVERGENT B1 ;  /* 0x0000000000017941 */ /* 0x000fea0003800200 */
.L_x_17610:
        /* <DEDUP_REMOVED lines=13> */
[----:B01234-:R-:W-:Y:S01]  /*3fc0*/  FMUL.FTZ R161, R153, UR13 ;  /* 0x0000000d99a17c20 */ /* 0x01ffe20008410000 */
        /* <DEDUP_REMOVED lines=8> */
.L_x_17616:
        /* <DEDUP_REMOVED lines=12> */
.L_x_17617:
        /* <DEDUP_REMOVED lines=11> */
.L_x_17615:
[----:B------:R-:W-:Y:S05]  /*41c0*/  BSYNC.RECONVERGENT B1 ;  /* 0x0000000000017941 */ /* 0x000fea0003800200 */
.L_x_17614:
        /* <DEDUP_REMOVED lines=22> */
.L_x_17620:
        /* <DEDUP_REMOVED lines=12> */
.L_x_17621:
        /* <DEDUP_REMOVED lines=11> */
.L_x_17619:
[----:B------:R-:W-:Y:S05]  /*44a0*/  BSYNC.RECONVERGENT B1 ;  /* 0x0000000000017941 */ /* 0x000fea0003800200 */
.L_x_17618:
        /* <DEDUP_REMOVED lines=22> */
.L_x_17624:
        /* <DEDUP_REMOVED lines=12> */
.L_x_17625:
        /* <DEDUP_REMOVED lines=11> */
.L_x_17623:
[----:B------:R-:W-:Y:S05]  /*4780*/  BSYNC.RECONVERGENT B1 ;  /* 0x0000000000017941 */ /* 0x000fea0003800200 */
.L_x_17622:
[----:B------:R-:W-:-:S13]  /*4790*/  LOP3.LUT P5, RZ, R3, 0x4, RZ, 0xc0, !PT ;  /* 0x0000000403ff7812 */ /* 0x000fda00078ac0ff */
        /* <DEDUP_REMOVED lines=13> */
[----:B01234-:R-:W-:Y:S01]  /*4870*/  FMUL.FTZ R159, R153, UR13 ;  /* 0x0000000d999f7c20 */ /* 0x01ffe20008410000 */
[----:B------:R-:W-:Y:S01]  /*4880*/  FMUL.FTZ R158, R155, UR13 ;  /* 0x0000000d9b9e7c20 */ /* 0x000fe20008410000 */
[----:B------:R-:W-:-:S02]  /*4890*/  FMUL.FTZ R31, R31, UR13 ;  /* 0x0000000d1f1f7c20 */ /* 0x000fc40008410000 */
[----:B------:R-:W-:Y:S02]  /*48a0*/  MOV R152, R162 ;  /* 0x000000a200987202 */ /* 0x000fe40000000f00 */
[----:B------:R-:W-:Y:S02]  /*48b0*/  MOV R153, R159 ;  /* 0x0000009f00997202 */ /* 0x000fe40000000f00 */
[----:B------:R-:W-:Y:S02]  /*48c0*/  MOV R154, R158 ;  /* 0x0000009e009a7202 */ /* 0x000fe40000000f00 */
[----:B------:R-:W-:Y:S01]  /*48d0*/  MOV R155, R31 ;  /* 0x0000001f009b7202 */ /* 0x000fe20000000f00 */
[----:B------:R-:W-:Y:S06]  /*48e0*/  BRA `(.L_x_17628) ;  /* 0x0000000000307947 */ /* 0x000fec0003800000 */
.L_x_17627:
        /* <DEDUP_REMOVED lines=12> */
.L_x_17628:
[----:B------:R-:W0:Y:S01]  /*49b0*/  @P5 LDC.64 R156, c[0x0][0x478] ;  /* 0x00011e00ff9c5b82 */ /* 0x000e220000000a00 */
[----:B------:R-:W-:-:S07]  /*49c0*/  FMUL.FTZ R158, R158, UR12 ;  /* 0x0000000c9e9e7c20 */ /* 0x000fce0008410000 */
[----:B------:R-:W1:Y:S01]  /*49d0*/  LDC.64 R160, c[0x0][0x468] ;  /* 0x00011a00ffa07b82 */ /* 0x000e620000000a00 */
[----:B0-----:R-:W-:-:S05]  /*49e0*/  @P5 IMAD.WIDE.U32 R156, R29, 0x10, R156 ;  /* 0x000000101d9c5825 */ /* 0x001fca00078e009c */
[----:B------:R0:W-:Y:S01]  /*49f0*/  @P5 STG.E.128 desc[UR16][R156.64], R152 ;  /* 0x000000989c005986 */ /* 0x0001e2000c101d10 */
[----:B-1----:R-:W-:-:S04]  /*4a00*/  IMAD.WIDE.U32 R160, R29, 0x10, R160 ;  /* 0x000000101da07825 */ /* 0x002fc800078e00a0 */
[----:B0-----:R-:W-:Y:S01]  /*4a10*/  FMUL.FTZ R157, R159, UR12 ;  /* 0x0000000c9f9d7c20 */ /* 0x001fe20008410000 */
[----:B------:R-:W-:Y:S01]  /*4a20*/  FMUL.FTZ R156, R162, UR12 ;  /* 0x0000000ca29c7c20 */ /* 0x000fe20008410000 */
[----:B------:R-:W-:-:S05]  /*4a30*/  FMUL.FTZ R159, R31, UR12 ;  /* 0x0000000c1f9f7c20 */ /* 0x000fca0008410000 */
[----:B------:R0:W-:Y:S01]  /*4a40*/  STG.E.128 desc[UR16][R160.64], R156 ;  /* 0x0000009ca0007986 */ /* 0x0001e2000c101d10 */
[----:B------:R-:W-:Y:S05]  /*4a50*/  BRA `(.L_x_17626) ;  /* 0x0000001c00c87947 */ /* 0x000fea0003800000 */
.L_x_17589:
        /* <DEDUP_REMOVED lines=26> */
.L_x_17631:
[----:B------:R-:W-:Y:S05]  /*4c00*/  BSYNC.RECONVERGENT B1 ;  /* 0x0000000000017941 */ /* 0x000fea0003800200 */
.L_x_17630:
        /* <DEDUP_REMOVED lines=23> */
.L_x_17633:
[----:B------:R-:W-:Y:S05]  /*4d80*/  BSYNC.RECONVERGENT B1 ;  /* 0x0000000000017941 */ /* 0x000fea0003800200 */
.L_x_17632:
[----:B------:R-:W-:Y:S01]  /*4d90*/  LOP3.LUT P5, RZ, R3, 0x2, RZ, 0xc0, !PT ;  /* 0x0000000203ff7812 */ /* 0x000fe200078ac0ff */
[----:B------:R-:W-:-:S12]  /*4da0*/  BSSY.RECONVERGENT B1, `(.L_x_17634) ;  /* 0x0000016000017945 */ /* 0x000fd80003800200 */
[----:B------:R-:W-:Y:S05]  /*4db0*/  @!P5 BRA `(.L_x_17635) ;  /* 0x000000000050d947 */ /* 0x000fea0003800000 */
[----:B01----:R-:W0:Y:S01]  /*4dc0*/  LDC.64 R160, c[0x0][0x468] ;  /* 0x00011a00ffa07b82 */ /* 0x003e220000000a00 */
[--C-:B------:R-:W-:Y:S01]  /*4dd0*/  FFMA.FTZ R157, R171, UR4, R31.reuse ;  /* 0x00000004ab9d7c23 */ /* 0x100fe2000801001f */
[--C-:B------:R-:W-:Y:S01]  /*4de0*/  FFMA.FTZ R158, R8, UR4, R31.reuse ;  /* 0x00000004089e7c23 */ /* 0x100fe2000801001f */
[----:B------:R-:W-:Y:S02]  /*4df0*/  FFMA.FTZ R159, R9, UR4, R31 ;  /* 0x00000004099f7c23 */ /* 0x000fe4000801001f */
        /* <DEDUP_REMOVED lines=11> */
[----:B------:R-:W-:-:S02]  /*4eb0*/  FMUL.FTZ R159, R159, UR12 ;  /* 0x0000000c9f9f7c20 */ /* 0x000fc40008410000 */
[----:B------:R-:W-:Y:S01]  /*4ec0*/  FMUL.FTZ R157, R157, UR12 ;  /* 0x0000000c9d9d7c20 */ /* 0x000fe20008410000 */
[C---:B0-----:R-:W-:Y:S01]  /*4ed0*/  IMAD.WIDE.U32 R160, R29.reuse, 0x10, R160 ;  /* 0x000000101da07825 */ /* 0x041fe200078e00a0 */
[----:B------:R-:W-:-:S04]  /*4ee0*/  IADD3 R29, PT, PT, R29, 0x80, RZ ;  /* 0x000000801d1d7810 */ /* 0x000fc80007ffe0ff */
[----:B------:R2:W-:Y:S03]  /*4ef0*/  STG.E.128 desc[UR16][R160.64], R156 ;  /* 0x0000009ca0007986 */ /* 0x0005e6000c101d10 */
.L_x_17635:
[----:B------:R-:W-:Y:S05]  /*4f00*/  BSYNC.RECONVERGENT B1 ;  /* 0x0000000000017941 */ /* 0x000fea0003800200 */
.L_x_17634:
        /* <DEDUP_REMOVED lines=23> */
.L_x_17637:
[----:B------:R-:W-:Y:S05]  /*5080*/  BSYNC.RECONVERGENT B1 ;  /* 0x0000000000017941 */ /* 0x000fea0003800200 */
.L_x_17636:
[----:B------:R-:W-:Y:S04]  /*5090*/  BSSY.RECONVERGENT B1, `(.L_x_17638) ;  /* 0x0000016000017945 */ /* 0x000fe80003800200 */
[----:B------:R-:W-:Y:S05]  /*50a0*/  @!P4 BRA `(.L_x_17639) ;  /* 0x000000000050c947 */ /* 0x000fea0003800000 */
[----:B0123--:R-:W0:Y:S01]  /*50b0*/  LDC.64 R160, c[0x0][0x468] ;  /* 0x00011a00ffa07b82 */ /* 0x00fe220000000a00 */
        /* <DEDUP_REMOVED lines=19> */
.L_x_17639:
[----:B------:R-:W-:Y:S05]  /*51f0*/  BSYNC.RECONVERGENT B1 ;  /* 0x0000000000017941 */ /* 0x000fea0003800200 */
.L_x_17638:
        /* <DEDUP_REMOVED lines=22> */
.L_x_17641:
[----:B------:R-:W-:Y:S05]  /*5360*/  BSYNC.RECONVERGENT B1 ;  /* 0x0000000000017941 */ /* 0x000fea0003800200 */
.L_x_17640:
[----:B------:R-:W-:Y:S04]  /*5370*/  BSSY.RECONVERGENT B1, `(.L_x_17642) ;  /* 0x0000016000017945 */ /* 0x000fe80003800200 */
[----:B------:R-:W-:Y:S05]  /*5380*/  @!P2 BRA `(.L_x_17643) ;  /* 0x000000000050a947 */ /* 0x000fea0003800000 */
[----:B01234-:R-:W0:Y:S01]  /*5390*/  LDC.64 R160, c[0x0][0x468] ;  /* 0x00011a00ffa07b82 */ /* 0x01fe220000000a00 */
        /* <DEDUP_REMOVED lines=19> */
.L_x_17643:
[----:B------:R-:W-:Y:S05]  /*54d0*/  BSYNC.RECONVERGENT B1 ;  /* 0x0000000000017941 */ /* 0x000fea0003800200 */
.L_x_17642:
        /* <DEDUP_REMOVED lines=22> */
.L_x_17645:
[----:B------:R-:W-:Y:S05]  /*5640*/  BSYNC.RECONVERGENT B1 ;  /* 0x0000000000017941 */ /* 0x000fea0003800200 */
.L_x_17644:
        /* <DEDUP_REMOVED lines=22> */
.L_x_17647:
[----:B------:R-:W-:Y:S05]  /*57b0*/  BSYNC.RECONVERGENT B1 ;  /* 0x0000000000017941 */ /* 0x000fea0003800200 */
.L_x_17646:
[----:B------:R-:W-:-:S13]  /*57c0*/  LOP3.LUT P5, RZ, R3, 0x4, RZ, 0xc0, !PT ;  /* 0x0000000403ff7812 */ /* 0x000fda00078ac0ff */
[----:B------:R-:W-:Y:S05]  /*57d0*/  @!P5 BRA `(.L_x_17626) ;  /* 0x000000100068d947 */ /* 0x000fea0003800000 */
[----:B01234-:R-:W0:Y:S01]  /*57e0*/  LDC.64 R160, c[0x0][0x468] ;  /* 0x00011a00ffa07b82 */ /* 0x01fe220000000a00 */
[--C-:B------:R-:W-:Y:S01]  /*57f0*/  FFMA.FTZ R159, R183, UR4, R31.reuse ;  /* 0x00000004b79f7c23 */ /* 0x100fe2000801001f */
[--C-:B------:R-:W-:Y:S01]  /*5800*/  FFMA.FTZ R156, R218, UR4, R31.reuse ;  /* 0x00000004da9c7c23 */ /* 0x100fe2000801001f */
[----:B------:R-:W-:Y:S02]  /*5810*/  FFMA.FTZ R157, R208, UR4, R31 ;  /* 0x00000004d09d7c23 */ /* 0x000fe4000801001f */
[----:B------:R-:W-:Y:S01]  /*5820*/  FADD.FTZ R159, R174, -R159 ;  /* 0x8000009fae9f7221 */ /* 0x000fe20000010000 */
[----:B------:R-:W-:-:S03]  /*5830*/  FADD.FTZ R156, R209, -R156 ;  /* 0x8000009cd19c7221 */ /* 0x000fc60000010000 */
[----:B------:R-:W-:Y:S01]  /*5840*/  FFMA.FTZ R159, R159, UR13, R151 ;  /* 0x0000000d9f9f7c23 */ /* 0x000fe20008010097 */
[----:B------:R-:W-:-:S03]  /*5850*/  FFMA.FTZ R156, R156, UR13, R148 ;  /* 0x0000000d9c9c7c23 */ /* 0x000fc60008010094 */
[----:B------:R-:W-:Y:S01]  /*5860*/  FMUL.FTZ R159, R159, UR12 ;  /* 0x0000000c9f9f7c20 */ /* 0x000fe20008410000 */
[----:B------:R-:W-:Y:S01]  /*5870*/  FMUL.FTZ R156, R156, UR12 ;  /* 0x0000000c9c9c7c20 */ /* 0x000fe20008410000 */
[----:B0-----:R-:W-:-:S04]  /*5880*/  IMAD.WIDE.U32 R160, R29, 0x10, R160 ;  /* 0x000000101da07825 */ /* 0x001fc800078e00a0 */
[----:B------:R-:W-:-:S04]  /*5890*/  FFMA.FTZ R29, R217, UR4, R31 ;  /* 0x00000004d91d7c23 */ /* 0x000fc8000801001f */
[----:B------:R-:W-:Y:S01]  /*58a0*/  FADD.FTZ R31, R194, -R29 ;  /* 0x8000001dc21f7221 */ /* 0x000fe20000010000 */
[----:B------:R-:W-:-:S03]  /*58b0*/  FADD.FTZ R29, R184, -R157 ;  /* 0x8000009db81d7221 */ /* 0x000fc60000010000 */
[----:B------:R-:W-:Y:S01]  /*58c0*/  FFMA.FTZ R31, R31, UR13, R149 ;  /* 0x0000000d1f1f7c23 */ /* 0x000fe20008010095 */
[----:B------:R-:W-:-:S03]  /*58d0*/  FFMA.FTZ R29, R29, UR13, R150 ;  /* 0x0000000d1d1d7c23 */ /* 0x000fc60008010096 */
[----:B------:R-:W-:Y:S01]  /*58e0*/  FMUL.FTZ R157, R31, UR12 ;  /* 0x0000000c1f9d7c20 */ /* 0x000fe20008410000 */
[----:B------:R-:W-:-:S05]  /*58f0*/  FMUL.FTZ R158, R29, UR12 ;  /* 0x0000000c1d9e7c20 */ /* 0x000fca0008410000 */
[----:B------:R0:W-:Y:S01]  /*5900*/  STG.E.128 desc[UR16][R160.64], R156 ;  /* 0x0000009ca0007986 */ /* 0x0001e2000c101d10 */
[----:B------:R-:W-:Y:S05]  /*5910*/  BRA `(.L_x_17626) ;  /* 0x0000001000187947 */ /* 0x000fea0003800000 */
.L_x_17629:
        /* <DEDUP_REMOVED lines=21> */
[C---:B-1----:R-:W-:Y:S01]  /*5a70*/  IMAD.WIDE.U32 R160, R29.reuse, 0x10, R160 ;  /* 0x000000101da07825 */ /* 0x042fe200078e00a0 */
[----:B------:R-:W-:-:S03]  /*5a80*/  IADD3 R29, PT, PT, R29, 0x80, RZ ;  /* 0x000000801d1d7810 */ /* 0x000fc60007ffe0ff */
[----:B0-----:R-:W-:Y:S01]  /*5a90*/  FMUL.FTZ R156, R152, UR12 ;  /* 0x0000000c989c7c20 */ /* 0x001fe20008410000 */
[----:B------:R-:W-:-:S05]  /*5aa0*/  FMUL.FTZ R157, R153, UR12 ;  /* 0x0000000c999d7c20 */ /* 0x000fca0008410000 */
[----:B------:R0:W-:Y:S02]  /*5ab0*/  STG.E.128 desc[UR16][R160.64], R156 ;  /* 0x0000009ca0007986 */ /* 0x0001e4000c101d10 */
.L_x_17649:
[----:B------:R-:W-:Y:S05]  /*5ac0*/  BSYNC.RECONVERGENT B1 ;  /* 0x0000000000017941 */ /* 0x000fea0003800200 */
.L_x_17648:
        /* <DEDUP_REMOVED lines=26> */
.L_x_17651:
[----:B------:R-:W-:Y:S05]  /*5c70*/  BSYNC.RECONVERGENT B1 ;  /* 0x0000000000017941 */ /* 0x000fea0003800200 */
.L_x_17650:
        /* <DEDUP_REMOVED lines=10> */
[----:B------:R-:W1:Y:S01]  /*5d20*/  LDC.64 R160, c[0x0][0x468] ;  /* 0x00011a00ffa07b82 */ /* 0x000e620000000a00 */
[----:B------:R-:W-:Y:S01]  /*5d30*/  FADD.FTZ R155, R181, -R158 ;  /* 0x8000009eb59b7221 */ /* 0x000fe20000010000 */
[----:B------:R-:W-:Y:S01]  /*5d40*/  FADD.FTZ R153, R206, -R153 ;  /* 0x80000099ce997221 */ /* 0x000fe20000010000 */
[----:B------:R-:W-:Y:S01]  /*5d50*/  FFMA.FTZ R152, R152, UR13, R120 ;  /* 0x0000000d98987c23 */ /* 0x000fe20008010078 */
[----:B------:R-:W-:Y:S01]  /*5d60*/  FFMA.FTZ R154, R154, UR13, R122 ;  /* 0x0000000d9a9a7c23 */ /* 0x000fe2000801007a */
[----:B------:R-:W-:Y:S01]  /*5d70*/  FFMA.FTZ R155, R155, UR13, R123 ;  /* 0x0000000d9b9b7c23 */ /* 0x000fe2000801007b */
[----:B------:R-:W-:-:S02]  /*5d80*/  FFMA.FTZ R153, R153, UR13, R121 ;  /* 0x0000000d99997c23 */ /* 0x000fc40008010079 */
        /* <DEDUP_REMOVED lines=9> */
.L_x_17653:
[----:B------:R-:W-:Y:S05]  /*5e20*/  BSYNC.RECONVERGENT B1 ;  /* 0x0000000000017941 */ /* 0x000fea0003800200 */
.L_x_17652:
        /* <DEDUP_REMOVED lines=13> */
[----:B------:R-:W-:Y:S01]  /*5f00*/  FFMA.FTZ R152, R152, UR13, R124 ;  /* 0x0000000d98987c23 */ /* 0x000fe2000801007c */
        /* <DEDUP_REMOVED lines=12> */
.L_x_17655:
[----:B------:R-:W-:Y:S05]  /*5fd0*/  BSYNC.RECONVERGENT B1 ;  /* 0x0000000000017941 */ /* 0x000fea0003800200 */
.L_x_17654:
        /* <DEDUP_REMOVED lines=25> */
.L_x_17657:
[----:B------:R-:W-:Y:S05]  /*6170*/  BSYNC.RECONVERGENT B1 ;  /* 0x0000000000017941 */ /* 0x000fea0003800200 */
.L_x_17656:
        /* <DEDUP_REMOVED lines=25> */
.L_x_17659:
[----:B------:R-:W-:Y:S05]  /*6310*/  BSYNC.RECONVERGENT B1 ;  /* 0x0000000000017941 */ /* 0x000fea0003800200 */
.L_x_17658:
        /* <DEDUP_REMOVED lines=25> */
.L_x_17661:
[----:B------:R-:W-:Y:S05]  /*64b0*/  BSYNC.RECONVERGENT B1 ;  /* 0x0000000000017941 */ /* 0x000fea0003800200 */
.L_x_17660:
        /* <DEDUP_REMOVED lines=25> */
.L_x_17663:
[----:B------:R-:W-:Y:S05]  /*6650*/  BSYNC.RECONVERGENT B1 ;  /* 0x0000000000017941 */ /* 0x000fea0003800200 */
.L_x_17662:
        /* <DEDUP_REMOVED lines=25> */
.L_x_17665:
[----:B------:R-:W-:Y:S05]  /*67f0*/  BSYNC.RECONVERGENT B1 ;  /* 0x0000000000017941 */ /* 0x000fea0003800200 */
.L_x_17664:
[----:B------:R-:W-:-:S13]  /*6800*/  LOP3.LUT P5, RZ, R3, 0x4, RZ, 0xc0, !PT ;  /* 0x0000000403ff7812 */ /* 0x000fda00078ac0ff */
        /* <DEDUP_REMOVED lines=14> */
[----:B------:R-:W-:Y:S01]  /*68f0*/  FFMA.FTZ R154, R31, UR13, R150 ;  /* 0x0000000d1f9a7c23 */ /* 0x000fe20008010096 */
[----:B------:R-:W-:-:S03]  /*6900*/  FMUL.FTZ R159, R155, UR12 ;  /* 0x0000000c9b9f7c20 */ /* 0x000fc60008410000 */
[----:B------:R-:W-:Y:S01]  /*6910*/  FMUL.FTZ R158, R154, UR12 ;  /* 0x0000000c9a9e7c20 */ /* 0x000fe20008410000 */
[----:B0-----:R-:W-:-:S05]  /*6920*/  IMAD.WIDE.U32 R156, R29, 0x10, R156 ;  /* 0x000000101d9c7825 */ /* 0x001fca00078e009c */
[----:B------:R0:W-:Y:S01]  /*6930*/  STG.E.128 desc[UR16][R156.64], R152 ;  /* 0x000000989c007986 */ /* 0x0001e2000c101d10 */
[----:B-1----:R-:W-:-:S04]  /*6940*/  IMAD.WIDE.U32 R160, R29, 0x10, R160 ;  /* 0x000000101da07825 */ /* 0x002fc800078e00a0 */
[----:B0-----:R-:W-:Y:S01]  /*6950*/  FMUL.FTZ R156, R152, UR12 ;  /* 0x0000000c989c7c20 */ /* 0x001fe20008410000 */
[----:B------:R-:W-:-:S05]  /*6960*/  FMUL.FTZ R157, R153, UR12 ;  /* 0x0000000c999d7c20 */ /* 0x000fca0008410000 */
[----:B------:R0:W-:Y:S02]  /*6970*/  STG.E.128 desc[UR16][R160.64], R156 ;  /* 0x0000009ca0007986 */ /* 0x0001e4000c101d10 */
.L_x_17626:
[----:B------:R-:W-:Y:S05]  /*6980*/  BSYNC.RECONVERGENT B0 ;  /* 0x0000000000007941 */ /* 0x000fea0003800200 */
.L_x_17588:
[----:B------:R-:W-:Y:S02]  /*6990*/  UIADD3 UR7, UPT, UPT, UR7, UR24, URZ ;  /* 0x0000001807077290 */ /* 0x000fe4000fffe0ff */
[----:B------:R-:W-:Y:S02]  /*69a0*/  UPLOP3.LUT UP2, UPT, UPT, UPT, UP2, 0x40, 0x4 ;  /* 0x000000000004789c */ /* 0x000fe40003f4e820 */
[----:B------:R-:W-:-:S09]  /*69b0*/  UISETP.GE.AND UP1, UPT, UR7, UR25, UPT ;  /* 0x000000190700728c */ /* 0x000fd2000bf26270 */
[----:B------:R-:W-:Y:S05]  /*69c0*/  BRA.U !UP1, `(.L_x_17666) ;  /* 0xffffffa109647547 */ /* 0x000fea000b83ffff */
.L_x_17565:
[----:B------:R-:W0:Y:S01]  /*69d0*/  S2UR UR4, SR_CTAID.X ;  /* 0x00000000000479c3 */ /* 0x000e220000002500 */
[----:B------:R-:W-:Y:S02]  /*69e0*/  P2R R2, PR, RZ, 0x2 ;  /* 0x00000002ff027803 */ /* 0x000fe40000000000 */
[C---:B------:R-:W-:Y:S02]  /*69f0*/  LOP3.LUT P1, RZ, R3.reuse, 0x10, RZ, 0xc0, !PT ;  /* 0x0000001003ff7812 */ /* 0x040fe4000782c0ff */
[----:B------:R-:W-:Y:S02]  /*6a00*/  P2R R12, PR, RZ, 0x1 ;  /* 0x00000001ff0c7803 */ /* 0x000fe40000000000 */
        /* <DEDUP_REMOVED lines=80> */
.L_x_17667:
        /* <DEDUP_REMOVED lines=15> */
.L_x_19454:


//--------------------- .text._ZN10layer_norm13ln_bwd_kernelINS_13Kernel_traitsIfffffjLj5120ELj1ELj1ELj4ELj16ENS_18Kernel_traits_baseILj5120EfffffjLj128EEEEELb0ELb0ELb0ELb1EEEvNS_9BwdParamsE --------------------------
	.section	.text._ZN10layer_norm13ln_bwd_kernelINS_13Kernel_traitsIfffffjLj5120ELj1ELj1ELj4ELj16ENS_18Kernel_traits_baseILj5120EfffffjLj128EEEEELb0ELb0ELb0ELb1EEEvNS_9BwdParamsE,"ax",@progbits
	.align	128
        .global         _ZN10layer_norm13ln_bwd_kernelINS_13Kernel_traitsIfffffjLj5120ELj1ELj1ELj4ELj16ENS_18Kernel_traits_baseILj5120EfffffjLj128EEEEELb0ELb0ELb0ELb1EEEvNS_9BwdParamsE
        .type           _ZN10layer_norm13ln_bwd_kernelINS_13Kernel_traitsIfffffjLj5120ELj1ELj1ELj4ELj16ENS_18Kernel_traits_baseILj5120EfffffjLj128EEEEELb0ELb0ELb0ELb1EEEvNS_9BwdParamsE,@function
        .size           _ZN10layer_norm13ln_bwd_kernelINS_13Kernel_traitsIfffffjLj5120ELj1ELj1ELj4ELj16ENS_18Kernel_traits_baseILj5120EfffffjLj128EEEEELb0ELb0ELb0ELb1EEEvNS_9BwdParamsE,(.L_x_19455 - _ZN10layer_norm13ln_bwd_kernelINS_13Kernel_traitsIfffffjLj5120ELj1ELj1ELj4ELj16ENS_18Kernel_traits_baseILj5120EfffffjLj128EEEEELb0ELb0ELb0ELb1EEEvNS_9BwdParamsE)
        .other          _ZN10layer_norm13ln_bwd_kernelINS_13Kernel_traitsIfffffjLj5120ELj1ELj1ELj4ELj16ENS_18Kernel_traits_baseILj5120EfffffjLj128EEEEELb0ELb0ELb0ELb1EEEvNS_9BwdParamsE,@"STO_CUDA_ENTRY STV_DEFAULT"
_ZN10layer_norm13ln_bwd_kernelINS_13Kernel_traitsIfffffjLj5120ELj1ELj1ELj4ELj16ENS_18Kernel_traits_baseILj5120EfffffjLj128EEEEELb0ELb0ELb0ELb1EEEvNS_9BwdParamsE:
.text._ZN10layer_norm13ln_bwd_kernelINS_13Kernel_traitsIfffffjLj5120ELj1ELj1ELj4ELj16ENS_18Kernel_traits_baseILj5120EfffffjLj128EEEEELb0ELb0ELb0ELb1EEEvNS_9BwdParamsE:
        /* <DEDUP_REMOVED lines=95> */
[----:B------:R-:W-:Y:S01]  /*05f0*/  MOV R240, RZ ;  /* 0x000000ff00f07202 */ /* 0x000fe20000000f00 */
[----:B------:R-:W5:Y:S01]  /*0600*/  LDG.E.128 R40, desc[UR10][R2.64+0x2800] ;  /* 0x0028000a02287981 */ /* 0x000f62000c1e1d00 */
[----:B------:R-:W-:Y:S01]  /*0610*/  UPLOP3.LUT UP2, UPT, UPT, UPT, UPT, 0x40, 0x4 ;  /* 0x000000000004789c */ /* 0x000fe20003f4e870 */
[----:B------:R-:W0:Y:S02]  /*0620*/  LDCU UR17, c[0x0][0x388] ;  /* 0x00007100ff1177ac */ /* 0x000e240008000800 */
[----:B------:R-:W5:Y:S01]  /*0630*/  LDG.E.128 R36, desc[UR10][R2.64+0x3000] ;  /* 0x0030000a02247981 */ /* 0x000f62000c1e1d00 */
[----:B------:R-:W1:Y:S03]  /*0640*/  LDCU.U8 UR16, c[0x0][0x410] ;  /* 0x00008200ff1077ac */ /* 0x000e660008000000 */
[----:B------:R-:W5:Y:S01]  /*0650*/  LDG.E.128 R32, desc[UR10][R2.64+0x3800] ;  /* 0x0038000a02207981 */ /* 0x000f62000c1e1d00 */
[----:B------:R-:W2:Y:S03]  /*0660*/  LDCU UR20, c[0x0][0x400] ;  /* 0x00008000ff1477ac */ /* 0x000ea60008000800 */
[----:B------:R-:W5:Y:S01]  /*0670*/  LDG.E.128 R28, desc[UR10][R2.64+0x4000] ;  /* 0x0040000a021c7981 */ /* 0x000f62000c1e1d00 */
[----:B------:R-:W3:Y:S03]  /*0680*/  LDCU.64 UR22, c[0x0][0x478] ;  /* 0x00008f00ff1677ac */ /* 0x000ee60008000a00 */
[----:B------:R4:W5:Y:S01]  /*0690*/  LDG.E.128 R24, desc[UR10][R2.64+0x4800] ;  /* 0x0048000a02187981 */ /* 0x000962000c1e1d00 */
[----:B------:R-:W-:Y:S01]  /*06a0*/  UISETP.NE.AND.EX UP0, UPT, UR5, URZ, UPT, UP0 ;  /* 0x000000ff0500728c */ /* 0x000fe2000bf05300 */
[----:B------:R-:W0:Y:S01]  /*06b0*/  LDCU.128 UR12, c[0x0][0x3c0] ;  /* 0x00007800ff0c77ac */ /* 0x000e220008000c00 */
[----:B------:R-:W0:Y:S01]  /*06c0*/  LDCU.64 UR18, c[0x0][0x438] ;  /* 0x00008700ff1277ac */ /* 0x000e220008000a00 */
[----:B----4-:R-:W-:Y:S01]  /*06d0*/  CS2R R2, SRZ ;  /* 0x0000000000027805 */ /* 0x010fe2000001ff00 */
[----:B-12---:R-:W4:Y:S07]  /*06e0*/  LDCU.64 UR24, c[0x0][0x380] ;  /* 0x00007000ff1877ac */ /* 0x006f2e0008000a00 */
.L_x_17675:
[----:B0-----:R-:W-:Y:S01]  /*06f0*/  UIMAD.WIDE UR4, UR6, 0x4, UR12 ;  /* 0x00000004060478a5 */ /* 0x001fe2000f8e020c */
[----:B------:R-:W0:Y:S01]  /*0700*/  LDC.64 R180, c[0x0][0x3a8] ;  /* 0x0000ea00ffb47b82 */ /* 0x000e220000000a00 */
        /* <DEDUP_REMOVED lines=410> */
.L_x_17670:
[----:B------:R-:W-:Y:S05]  /*20b0*/  BSYNC.RECONVERGENT B0 ;  /* 0x0000000000007941 */ /* 0x000fea0003800200 */
.L_x_17669:
        /* <DEDUP_REMOVED lines=227> */
.L_x_17672:
        /* <DEDUP_REMOVED lines=212> */
.L_x_17671:
        /* <DEDUP_REMOVED lines=194> */
.L_x_17674:
        /* <DEDUP_REMOVED lines=211> */
.L_x_17673:
        /* <DEDUP_REMOVED lines=84> */
.L_x_17668:
[----:B------:R-:W4:Y:S08]  /*5ac0*/  S2UR UR4, SR_CTAID.X ;  /* 0x00000000000479c3 */ /* 0x000f300000002500 */
[----:B------:R-:W4:Y:S08]  /*5ad0*/  LDC R11, c[0x0][0x388] ;  /* 0x0000e200ff0b7b82 */ /* 0x000f300000000800 */
[----:B------:R-:W5:Y:S08]  /*5ae0*/  LDC.64 R2, c[0x0][0x440] ;  /* 0x00011000ff027b82 */ /* 0x000f700000000a00 */
[----:B------:R-:W1:Y:S01]  /*5af0*/  LDC.64 R8, c[0x0][0x448] ;  /* 0x00011200ff087b82 */ /* 0x000e620000000a00 */
[----:B----4-:R-:W-:-:S05]  /*5b00*/  IMAD R11, R11, UR4, RZ ;  /* 0x000000040b0b7c24 */ /* 0x010fca000f8e02ff */
[----:B------:R-:W-:-:S05]  /*5b10*/  LEA.HI R11, R11, R124, RZ, 0x1e ;  /* 0x0000007c0b0b7211 */ /* 0x000fca00078ff0ff */
[----:B-----5:R-:W-:-:S05]  /*5b20*/  IMAD.WIDE.U32 R2, R11, 0x10, R2 ;  /* 0x000000100b027825 */ /* 0x020fca00078e0002 */
[----:B0-----:R-:W-:Y:S01]  /*5b30*/  STG.E.128 desc[UR10][R2.64], R36 ;  /* 0x0000002402007986 */ /* 0x001fe2000c101d0a */
[----:B-1----:R-:W-:-:S05]  /*5b40*/  IMAD.WIDE.U32 R8, R11, 0x10, R8 ;  /* 0x000000100b087825 */ /* 0x002fca00078e0008 */
        /* <DEDUP_REMOVED lines=20> */
.L_x_17676:
        /* <DEDUP_REMOVED lines=15> */
.L_x_19455:


//--------------------- .text._ZN10layer_norm13ln_bwd_kernelINS_13Kernel_traitsIfffffjLj5120ELj1ELj1ELj4ELj16ENS_18Kernel_traits_baseILj5120EfffffjLj128EEEEELb0ELb0ELb1ELb0EEEvNS_9BwdParamsE --------------------------
	.section	.text._ZN10layer_norm13ln_bwd_kernelINS_13Kernel_traitsIfffffjLj5120ELj1ELj1ELj4ELj16ENS_18Kernel_traits_baseILj5120EfffffjLj128EEEEELb0ELb0ELb1ELb0EEEvNS_9BwdParamsE,"ax",@progbits
	.align	128
        .global         _ZN10layer_norm13ln_bwd_kernelINS_13Kernel_traitsIfffffjLj5120ELj1ELj1ELj4ELj16ENS_18Kernel_traits_baseILj5120EfffffjLj128EEEEELb0ELb0ELb1ELb0EEEvNS_9BwdParamsE
        .type           _ZN10layer_norm13ln_bwd_kernelINS_13Kernel_traitsIfffffjLj5120ELj1ELj1ELj4ELj16ENS_18Kernel_traits_baseILj5120EfffffjLj128EEEEELb0ELb0ELb1ELb0EEEvNS_9BwdParamsE,@function
        .size           _ZN10layer_norm13ln_bwd_kernelINS_13Kernel_traitsIfffffjLj5120ELj1ELj1ELj4ELj16ENS_18Kernel_traits_baseILj5120EfffffjLj128EEEEELb0ELb0ELb1ELb0EEEvNS_9BwdParamsE,(.L_x_19456 - _ZN10layer_norm13ln_bwd_kernelINS_13Kernel_traitsIfffffjLj5120ELj1ELj1ELj4ELj16ENS_18Kernel_traits_baseILj5120EfffffjLj128EEEEELb0ELb0ELb1ELb0EEEvNS_9BwdParamsE)
        .other          _ZN10layer_norm13ln_bwd_kernelINS_13Kernel_traitsIfffffjLj5120ELj1ELj1ELj4ELj16ENS_18Kernel_traits_baseILj5120EfffffjLj128EEEEELb0ELb0ELb1ELb0EEEvNS_9BwdParamsE,@"STO_CUDA_ENTRY STV_DEFAULT"
_ZN10layer_norm13ln_bwd_kernelINS_13Kernel_traitsIfffffjLj5120ELj1ELj1ELj4ELj16ENS_18Kernel_traits_baseILj5120EfffffjLj128EEEEELb0ELb0ELb1ELb0EEEvNS_9BwdParamsE:
.text._ZN10layer_norm13ln_bwd_kernelINS_13Kernel_traitsIfffffjLj5120ELj1ELj1ELj4ELj16ENS_18Kernel_traits_baseILj5120EfffffjLj128EEEEELb0ELb0ELb1ELb0EEEvNS_9BwdParamsE:
        /* <DEDUP_REMOVED lines=8> */
[----:B------:R2:W2:Y:S04]  /*0080*/  LDL.64 R36, [R1+0x20] ;  /* 0x0000200001247983 */ /* 0x0004a80000100a00 */
[----:B------:R0:W2:Y:S01]  /*0090*/  LDL.64 R38, [R1+0x28] ;  /* 0x0000280001267983 */ /* 0x0000a20000100a00 */
[----:B-1----:R-:W-:-:S03]  /*00a0*/  USHF.R.S32.HI UR4, URZ, 0x1f, UR6 ;  /* 0x0000001fff047899 */ /* 0x002fc60008011406 */
[----:B------:R1:W2:Y:S01]  /*00b0*/  LDL.64 R32, [R1+0x10] ;  /* 0x0000100001207983 */ /* 0x0002a20000100a00 */
[----:B------:R-:W-:-:S03]  /*00c0*/  ULEA.HI UR4, UR4, UR6, URZ, 0x2 ;  /* 0x0000000604047291 */ /* 0x000fc6000f8f10ff */
[----:B------:R1:W2:Y:S04]  /*00d0*/  LDL.64 R34, [R1+0x18] ;  /* 0x0000180001227983 */ /* 0x0002a80000100a00 */
[----:B------:R1:W2:Y:S01]  /*00e0*/  LDL.64 R28, [R1] ;  /* 0x00000000011c7983 */ /* 0x0002a20000100a00 */
[----:B------:R-:W-:Y:S02]  /*00f0*/  MOV R5, UR4 ;  /* 0x0000000400057c02 */ /* 0x000fe40008000f00 */
[----:B0-----:R-:W-:Y:S01]  /*0100*/  LOP3.LUT R2, R227, 0x7f, RZ, 0x3c, !PT ;  /* 0x0000007fe3027812 */ /* 0x001fe200078e3cff */
[----:B------:R1:W2:Y:S01]  /*0110*/  LDL.64 R30, [R1+0x8] ;  /* 0x00000800011e7983 */ /* 0x0002a20000100a00 */
        /* <DEDUP_REMOVED lines=11> */
[----:B------:R-:W4:Y:S01]  /*01d0*/  @P4 LDC.64 R4, c[0x0][0x3d0] ;  /* 0x0000f400ff044b82 */ /* 0x000f220000000a00 */
[----:B------:R-:W-:-:S02]  /*01e0*/  @P4 LOP3.LUT R3, R3, 0x20, RZ, 0xfc, !PT ;  /* 0x0000002003034812 */ /* 0x000fc400078efcff */
[----:B------:R-:W-:Y:S02]  /*01f0*/  ISETP.GE.U32.AND P1, PT, R2, 0x380, PT ;  /* 0x000003800200780c */ /* 0x000fe40003f26070 */
[----:B------:R-:W-:-:S03]  /*0200*/  LOP3.LUT R3, R3, 0xffffffef, RZ, 0xc0, !PT ;  /* 0xffffffef03037812 */ /* 0x000fc600078ec0ff */
[----:B------:R-:W1:Y:S01]  /*0210*/  @P3 LDC.64 R6, c[0x0][0x3d0] ;  /* 0x0000f400ff063b82 */ /* 0x000e620000000a00 */
[----:B------:R-:W-:-:S04]  /*0220*/  @P3 LOP3.LUT R3, R3, 0x10, RZ, 0xfc, !PT ;  /* 0x0000001003033812 */ /* 0x000fc800078efcff */
[----:B------:R-:W-:-:S03]  /*0230*/  LOP3.LUT R3, R3, 0xfffffff7, RZ, 0xc0, !PT ;  /* 0xfffffff703037812 */ /* 0x000fc600078ec0ff */
[----:B------:R-:W0:Y:S01]  /*0240*/  @P2 LDC.64 R10, c[0x0][0x3d0] ;  /* 0x0000f400ff0a2b82 */ /* 0x000e220000000a00 */
[----:B------:R-:W-:-:S04]  /*0250*/  @P2 LOP3.LUT R3, R3, 0x8, RZ, 0xfc, !PT ;  /* 0x0000000803032812 */ /* 0x000fc800078efcff */
[----:B------:R-:W-:-:S03]  /*0260*/  LOP3.LUT R3, R3, 0xfffffffb, RZ, 0xc0, !PT ;  /* 0xfffffffb03037812 */ /* 0x000fc600078ec0ff */
[----:B------:R-:W0:Y:S01]  /*0270*/  @P6 LDC.64 R12, c[0x0][0x3d0] ;  /* 0x0000f400ff0c6b82 */ /* 0x000e220000000a00 */
[C---:B----4-:R-:W-:Y:S01]  /*0280*/  @P4 IMAD.WIDE.U32 R4, R25.reuse, 0x10, R4 ;  /* 0x0000001019044825 */ /* 0x050fe200078e0004 */
[----:B------:R-:W-:Y:S02]  /*0290*/  @P4 LOP3.LUT R25, R25, 0x80, RZ, 0xfc, !PT ;  /* 0x0000008019194812 */ /* 0x000fe400078efcff */
[----:B------:R-:W-:Y:S02]  /*02a0*/  @P6 LOP3.LUT R3, R3, 0x4, RZ, 0xfc, !PT ;  /* 0x0000000403036812 */ /* 0x000fe400078efcff */
[----:B------:R-:W-:Y:S01]  /*02b0*/  ISETP.GE.U32.AND P4, PT, R2, 0x500, PT ;  /* 0x000005000200780c */ /* 0x000fe20003f86070 */
[C---:B-1----:R-:W-:Y:S01]  /*02c0*/  @P3 IMAD.WIDE.U32 R8, R25.reuse, 0x10, R6 ;  /* 0x0000001019083825 */ /* 0x042fe200078e0006 */
[----:B------:R-:W-:Y:S01]  /*02d0*/  @P3 IADD3 R25, PT, PT, R25, 0x80, RZ ;  /* 0x0000008019193810 */ /* 0x000fe20007ffe0ff */
[----:B------:R-:W1:Y:S01]  /*02e0*/  @P5 LDC.64 R6, c[0x0][0x3d0] ;  /* 0x0000f400ff065b82 */ /* 0x000e620000000a00 */
[----:B------:R-:W-:-:S02]  /*02f0*/  LOP3.LUT R3, R3, 0xfffffffd, RZ, 0xc0, !PT ;  /* 0xfffffffd03037812 */ /* 0x000fc400078ec0ff */
[C---:B------:R-:W-:Y:S02]  /*0300*/  ISETP.GE.U32.AND P3, PT, R2.reuse, 0x480, PT ;  /* 0x000004800200780c */ /* 0x040fe40003f66070 */
[----:B------:R-:W-:Y:S01]  /*0310*/  @P5 LOP3.LUT R3, R3, 0x2, RZ, 0xfc, !PT ;  /* 0x0000000203035812 */ /* 0x000fe200078efcff */
[C---:B0-----:R-:W-:Y:S01]  /*0320*/  @P2 IMAD.WIDE.U32 R10, R25.reuse, 0x10, R10 ;  /* 0x00000010190a2825 */ /* 0x041fe200078e000a */
[----:B------:R-:W-:Y:S01]  /*0330*/  @P2 IADD3 R25, PT, PT, R25, 0x80, RZ ;  /* 0x0000008019192810 */ /* 0x000fe20007ffe0ff */
[----:B------:R-:W0:Y:S01]  /*0340*/  @P0 LDC.64 R16, c[0x0][0x3d0] ;  /* 0x0000f400ff100b82 */ /* 0x000e220000000a00 */
[----:B------:R-:W-:-:S03]  /*0350*/  ISETP.GE.U32.AND P2, PT, R2, 0x400, PT ;  /* 0x000004000200780c */ /* 0x000fc60003f46070 */
[C---:B------:R-:W-:Y:S01]  /*0360*/  @P6 IMAD.WIDE.U32 R12, R25.reuse, 0x10, R12 ;  /* 0x00000010190c6825 */ /* 0x040fe200078e000c */
[----:B------:R-:W-:-:S03]  /*0370*/  @P6 IADD3 R25, PT, PT, R25, 0x80, RZ ;  /* 0x0000008019196810 */ /* 0x000fc60007ffe0ff */
        /* <DEDUP_REMOVED lines=35> */
[----:B--2---:R4:W-:Y:S04]  /*05b0*/  @P6 STL.64 [R1+0x20], R36 ;  /* 0x0000202401006387 */ /* 0x0049e80000100a00 */
[----:B------:R4:W-:Y:S01]  /*05c0*/  @P6 STL.64 [R1+0x28], R38 ;  /* 0x0000282601006387 */ /* 0x0009e20000100a00 */
[----:B------:R-:W-:-:S13]  /*05d0*/  ISETP.NE.AND P6, PT, R24, RZ, PT ;  /* 0x000000ff1800720c */ /* 0x000fda0003fc5270 */
[----:B------:R-:W2:Y:S04]  /*05e0*/  @P6 LDG.E.128 R32, desc[UR10][R10.64] ;  /* 0x0000000a0a206981 */ /* 0x000ea8000c1e1d00 */
[----:B--2---:R4:W-:Y:S04]  /*05f0*/  @P6 STL.64 [R1+0x10], R32 ;  /* 0x0000102001006387 */ /* 0x0049e80000100a00 */
[----:B------:R4:W-:Y:S01]  /*0600*/  @P6 STL.64 [R1+0x18], R34 ;  /* 0x0000182201006387 */ /* 0x0009e20000100a00 */
[----:B------:R-:W-:-:S13]  /*0610*/  ISETP.NE.AND P6, PT, R26, RZ, PT ;  /* 0x000000ff1a00720c */ /* 0x000fda0003fc5270 */
[----:B------:R-:W2:Y:S01]  /*0620*/  @P6 LDG.E.128 R28, desc[UR10][R12.64] ;  /* 0x0000000a0c1c6981 */ /* 0x000ea2000c1e1d00 */
        /* <DEDUP_REMOVED lines=84> */
[----:B------:R-:W1:Y:S01]  /*0b70*/  LDCU UR6, c[0x0][0x388] ;  /* 0x00007100ff0677ac */ /* 0x000e620008000800 */
[----:B------:R-:W2:Y:S01]  /*0b80*/  LDCU.U8 UR25, c[0x0][0x410] ;  /* 0x00008200ff1977ac */ /* 0x000ea20008000000 */
[----:B------:R-:W3:Y:S01]  /*0b90*/  LDCU.64 UR16, c[0x0][0x3c8] ;  /* 0x00007900ff1077ac */ /* 0x000ee20008000a00 */
[----:B------:R-:W0:Y:S01]  /*0ba0*/  LDCU.64 UR18, c[0x0][0x3c0] ;  /* 0x00007800ff1277ac */ /* 0x000e220008000a00 */
[----:B------:R-:W0:Y:S01]  /*0bb0*/  LDCU UR26, c[0x0][0x400] ;  /* 0x00008000ff1a77ac */ /* 0x000e220008000800 */
[----:B------:R-:W0:Y:S01]  /*0bc0*/  LDCU.64 UR20, c[0x0][0x438] ;  /* 0x00008700ff1477ac */ /* 0x000e220008000a00 */
[----:B------:R-:W0:Y:S01]  /*0bd0*/  LDCU.64 UR4, c[0x0][0x478] ;  /* 0x00008f00ff0477ac */ /* 0x000e220008000a00 */
[----:B------:R-:W0:Y:S01]  /*0be0*/  LDCU.128 UR12, c[0x0][0x3f0] ;  /* 0x00007e00ff0c77ac */ /* 0x000e220008000c00 */
[----:B------:R-:W0:Y:S02]  /*0bf0*/  LDCU.64 UR22, c[0x0][0x380] ;  /* 0x00007000ff1677ac */ /* 0x000e240008000a00 */
.L_x_17761:
[----:B---3--:R-:W-:-:S06]  /*0c00*/  UIMAD.WIDE UR28, UR9, 0x4, UR16 ;  /* 0x00000004091c78a5 */ /* 0x008fcc000f8e0210 */
[----:B012-4-:R-:W-:Y:S02]  /*0c10*/  MOV R160, UR28 ;  /* 0x0000001c00a07c02 */ /* 0x017fe40008000f00 */
[----:B------:R-:W-:-:S05]  /*0c20*/  MOV R161, UR29 ;  /* 0x0000001d00a17c02 */ /* 0x000fca0008000f00 */
[----:B------:R3:W4:Y:S01]  /*0c30*/  LDG.E R160, desc[UR10][R160.64] ;  /* 0x0000000aa0a07981 */ /* 0x000722000c1e1900 */
[----:B0-----:R-:W-:-:S06]  /*0c40*/  UIMAD.WIDE UR28, UR9, 0x4, UR14 ;  /* 0x00000004091c78a5 */ /* 0x001fcc000f8e020e */
[----:B---3--:R-:W-:Y:S02]  /*0c50*/  MOV R161, UR29 ;  /* 0x0000001d00a17c02 */ /* 0x008fe40008000f00 */
[----:B----4-:R-:W-:Y:S02]  /*0c60*/  R2UR UR27, R160 ;  /* 0x00000000a01b72ca */ /* 0x010fe400000e0000 */
[----:B------:R-:W-:-:S05]  /*0c70*/  MOV R160, UR28 ;  /* 0x0000001c00a07c02 */ /* 0x000fca0008000f00 */
[----:B------:R0:W3:Y:S01]  /*0c80*/  LDG.E R162, desc[UR10][R160.64] ;  /* 0x0000000aa0a27981 */ /* 0x0000e2000c1e1900 */
[----:B------:R-:W-:-:S06]  /*0c90*/  UIMAD.WIDE UR28, UR9, 0x4, UR12 ;  /* 0x00000004091c78a5 */ /* 0x000fcc000f8e020c */
[----:B0-----:R-:W-:Y:S02]  /*0ca0*/  MOV R160, UR28 ;  /* 0x0000001c00a07c02 */ /* 0x001fe40008000f00 */
[----:B------:R-:W-:Y:S02]  /*0cb0*/  MOV R161, UR29 ;  /* 0x0000001d00a17c02 */ /* 0x000fe40008000f00 */
[----:B---3--:R-:W-:-:S03]  /*0cc0*/  R2UR UR30, R162 ;  /* 0x00000000a21e72ca */ /* 0x008fc600000e0000 */
[----:B------:R-:W3:Y:S01]  /*0cd0*/  LDG.E R162, desc[UR10][R160.64] ;  /* 0x0000000aa0a27981 */ /* 0x000ee2000c1e1900 */
[----:B------:R-:W-:Y:S01]  /*0ce0*/  HFMA2 R188, -RZ, RZ, 0, 0 ;  /* 0x00000000ffbc7431 */ /* 0x000fe200000001ff */
[----:B------:R-:W-:Y:S01]  /*0cf0*/  BSSY.RECONVERGENT B0, `(.L_x_17678) ;  /* 0x0000225000007945 */ /* 0x000fe20003800200 */
[----:B------:R-:W-:-:S07]  /*0d00*/  MOV R187, RZ ;  /* 0x000000ff00bb7202 */ /* 0x000fce0000000f00 */
[----:B------:R-:W-:Y:S01]  /*0d10*/  UISETP.GE.AND UP2, UPT, UR30, 0x1, UPT ;  /* 0x000000011e00788c */ /* 0x000fe2000bf46270 */
[----:B---3--:R-:W-:-:S08]  /*0d20*/  R2UR UR31, R162 ;  /* 0x00000000a21f72ca */ /* 0x008fd000000e0000 */
[----:B-----5:R-:W-:Y:S07]  /*0d30*/  BRA.U !UP2, `(.L_x_17679) ;  /* 0x0000001d0a947547 */ /* 0x020fee000b800000 */
[----:B------:R-:W-:-:S06]  /*0d40*/  UIMAD.WIDE UR28, UR9, 0x4, UR18 ;  /* 0x00000004091c78a5 */ /* 0x000fcc000f8e0212 */
[----:B------:R-:W-:Y:S02]  /*0d50*/  MOV R160, UR28 ;  /* 0x0000001c00a07c02 */ /* 0x000fe40008000f00 */
[----:B------:R-:W-:-:S05]  /*0d60*/  MOV R161, UR29 ;  /* 0x0000001d00a17c02 */ /* 0x000fca0008000f00 */
[----:B------:R0:W3:Y:S01]  /*0d70*/  LDG.E R160, desc[UR10][R160.64] ;  /* 0x0000000aa0a07981 */ /* 0x0000e2000c1e1900 */
[----:B------:R-:W-:Y:S01]  /*0d80*/  UIADD3 UR7, UPT, UPT, UR30, -0x1, URZ ;  /* 0xffffffff1e077890 */ /* 0x000fe2000fffe0ff */
[----:B--2---:R-:W-:Y:S01]  /*0d90*/  ISETP.NE.AND P0, PT, RZ, UR25, PT ;  /* 0x00000019ff007c0c */ /* 0x004fe2000bf05270 */
[----:B------:R-:W-:Y:S01]  /*0da0*/  BSSY.RECONVERGENT B1, `(.L_x_17680) ;  /* 0x0000046000017945 */ /* 0x000fe20003800200 */
[----:B------:R-:W2:Y:S01]  /*0db0*/  S2R R227, SR_TID.X ;  /* 0x0000000000e37919 */ /* 0x000ea20000002100 */
[C---:B------:R-:W-:Y:S02]  /*0dc0*/  ISETP.GE.U32.AND P1, PT, R2.reuse, 0x100, PT ;  /* 0x000001000200780c */ /* 0x040fe40003f26070 */
[C---:B------:R-:W-:Y:S02]  /*0dd0*/  ISETP.GE.U32.AND P2, PT, R2.reuse, 0x180, PT ;  /* 0x000001800200780c */ /* 0x040fe40003f46070 */
[C---:B------:R-:W-:Y:S02]  /*0de0*/  ISETP.GE.U32.AND P3, PT, R2.reuse, 0x200, PT ;  /* 0x000002000200780c */ /* 0x040fe40003f66070 */
[----:B0-----:R-:W-:Y:S01]  /*0df0*/  MOV R161, UR7 ;  /* 0x0000000700a17c02 */ /* 0x001fe20008000f00 */
[----:B-1----:R-:W-:Y:S01]  /*0e00*/  UIMAD UR7, UR9, UR6, URZ ;  /* 0x00000006090772a4 */ /* 0x002fe2000f8e02ff */
[----:B------:R-:W-:-:S02]  /*0e10*/  ISETP.GE.U32.AND P4, PT, R2, 0x280, PT ;  /* 0x000002800200780c */ /* 0x000fc40003f86070 */
[C---:B------:R-:W-:Y:S01]  /*0e20*/  ISETP.GE.U32.AND P5, PT, R2.reuse, 0x300, PT ;  /* 0x000003000200780c */ /* 0x040fe20003fa6070 */
[----:B------:R-:W-:Y:S01]  /*0e30*/  USHF.R.S32.HI UR8, URZ, 0x1f, UR7 ;  /* 0x0000001fff087899 */ /* 0x000fe20008011407 */
[----:B------:R-:W-:Y:S01]  /*0e40*/  IMAD R161, R161, UR6, RZ ;  /* 0x00000006a1a17c24 */ /* 0x000fe2000f8e02ff */
[----:B------:R-:W-:Y:S02]  /*0e50*/  ISETP.GE.U32.AND P6, PT, R2, 0x380, PT ;  /* 0x000003800200780c */ /* 0x000fe40003fc6070 */
[----:B------:R-:W-:Y:S01]  /*0e60*/  ULEA.HI UR8, UR8, UR7, URZ, 0x2 ;  /* 0x0000000708087291 */ /* 0x000fe2000f8f10ff */
[----:B------:R-:W-:Y:S02]  /*0e70*/  MOV R188, RZ ;  /* 0x000000ff00bc7202 */ /* 0x000fe40000000f00 */
[----:B------:R-:W-:-:S03]  /*0e80*/  MOV R187, RZ ;  /* 0x000000ff00bb7202 */ /* 0x000fc60000000f00 */
[----:B------:R-:W-:-:S04]  /*0e90*/  MOV R226, UR8 ;  /* 0x0000000800e27c02 */ /* 0x000fc80008000f00 */
[----:B--2---:R-:W-:-:S04]  /*0ea0*/  LEA.HI.SX32 R226, R226, R227, 0x1e ;  /* 0x000000e3e2e27211 */ /* 0x004fc800078ff2ff */
[----:B------:R-:W-:Y:S02]  /*0eb0*/  MOV R185, R226 ;  /* 0x000000e200b97202 */ /* 0x000fe40000000f00 */
[----:B---3--:R-:W-:Y:S02]  /*0ec0*/  FSEL R160, R160, RZ, !P0 ;  /* 0x000000ffa0a07208 */ /* 0x008fe40004000000 */
[----:B------:R-:W-:Y:S02]  /*0ed0*/  ISETP.GE.U32.AND P0, PT, R2, 0x80, PT ;  /* 0x000000800200780c */ /* 0x000fe40003f06070 */
[----:B------:R-:W-:Y:S02]  /*0ee0*/  R2UR UR28, R160 ;  /* 0x00000000a01c72ca */ /* 0x000fe400000e0000 */
[----:B------:R-:W-:-:S04]  /*0ef0*/  SHF.R.S32.HI R160, RZ, 0x1f, R161 ;  /* 0x0000001fffa07819 */ /* 0x000fc800000114a1 */
[----:B------:R-:W-:-:S04]  /*0f00*/  LEA.HI R161, R160, R161, RZ, 0x2 ;  /* 0x000000a1a0a17211 */ /* 0x000fc800078f10ff */
[----:B------:R-:W-:Y:S01]  /*0f10*/  LEA.HI.SX32 R186, R161, R227, 0x1e ;  /* 0x000000e3a1ba7211 */ /* 0x000fe200078ff2ff */
[----:B------:R-:W-:Y:S06]  /*0f20*/  @!P0 BRA `(.L_x_17681) ;  /* 0x0000000000b48947 */ /* 0x000fec0003800000 */
[----:B------:R-:W0:Y:S01]  /*0f30*/  LDC.64 R160, c[0x0][0x3a8] ;  /* 0x0000ea00ffa07b82 */ /* 0x000e220000000a00 */
[----:B------:R-:W-:Y:S01]  /*0f40*/  ISETP.NE.U32.AND P0, PT, RZ, UR20, PT ;  /* 0x00000014ff007c0c */ /* 0x000fe2000bf05070 */
[----:B------:R-:W2:Y:S04]  /*0f50*/  LDL R174, [R1+0x30] ;  /* 0x0000300001ae7983 */ /* 0x000ea80000100800 */
[----:B------:R-:W3:Y:S02]  /*0f60*/  LDL R192, [R1+0x34] ;  /* 0x0000340001c07983 */ /* 0x000ee40000100800 */
[----:B------:R-:W1:Y:S01]  /*0f70*/  LDC.64 R162, c[0x0][0x428] ;  /* 0x00010a00ffa27b82 */ /* 0x000e620000000a00 */
[----:B------:R-:W-:Y:S01]  /*0f80*/  ISETP.NE.AND.EX P0, PT, RZ, UR21, PT, P0 ;  /* 0x00000015ff007c0c */ /* 0x000fe2000bf05300 */
[----:B------:R-:W4:Y:S04]  /*0f90*/  LDL R252, [R1+0x38] ;  /* 0x0000380001fc7983 */ /* 0x000f280000100800 */
[----:B------:R-:W4:Y:S08]  /*0fa0*/  LDL R223, [R1+0x3c] ;  /* 0x00003c0001df7983 */ /* 0x000f300000100800 */
[----:B------:R-:W1:Y:S01]  /*0fb0*/  @P0 LDC.64 R224, c[0x0][0x438] ;  /* 0x00010e00ffe00b82 */ /* 0x000e620000000a00 */
[----:B0-----:R-:W-:-:S05]  /*0fc0*/  IMAD.WIDE.U32 R160, R185, 0x10, R160 ;  /* 0x00000010b9a07825 */ /* 0x001fca00078e00a0 */
[----:B------:R-:W2:Y:S01]  /*0fd0*/  LDG.E.128 R164, desc[UR10][R160.64] ;  /* 0x0000000aa0a47981 */ /* 0x000ea2000c1e1d00 */
[----:B-1----:R-:W-:-:S06]  /*0fe0*/  IMAD.WIDE.U32 R162, R186, 0x10, R162 ;  /* 0x00000010baa27825 */ /* 0x002fcc00078e00a2 */
[----:B------:R-:W3:Y:S01]  /*0ff0*/  LDG.E.128 R160, desc[UR10][R162.64] ;  /* 0x0000000aa2a07981 */ /* 0x000ee2000c1e1d00 */
[----:B------:R-:W-:-:S05]  /*1000*/  @P0 IMAD.WIDE.U32 R224, R185, 0x10, R224 ;  /* 0x00000010b9e00825 */ /* 0x000fca00078e00e0 */
[----:B------:R0:W5:Y:S01]  /*1010*/  @P0 LDG.E.128 R60, desc[UR10][R224.64] ;  /* 0x0000000ae03c0981 */ /* 0x000162000c1e1d00 */
[----:B------:R-:W-:Y:S02]  /*1020*/  IADD3 R186, PT, PT, R186, 0x80, RZ ;  /* 0x00000080baba7810 */ /* 0x000fe40007ffe0ff */
[----:B------:R-:W-:Y:S01]  /*1030*/  IADD3 R185, PT, PT, R185, 0x80, RZ ;  /* 0x00000080b9b97810 */ /* 0x000fe20007ffe0ff */
[----:B--2---:R-:W-:Y:S01]  /*1040*/  FADD.FTZ R0, R164, -UR28 ;  /* 0x8000001ca4007e21 */ /* 0x004fe20008010000 */
[----:B------:R-:W-:-:S03]  /*1050*/  FADD.FTZ R15, R165, -UR28 ;  /* 0x8000001ca50f7e21 */ /* 0x000fc60008010000 */
[----:B------:R-:W-:Y:S01]  /*1060*/  FMUL.FTZ R0, R0, UR27 ;  /* 0x0000001b00007c20 */ /* 0x000fe20008410000 */
[----:B------:R-:W-:Y:S01]  /*1070*/  FMUL.FTZ R15, R15, UR27 ;  /* 0x0000001b0f0f7c20 */ /* 0x000fe20008410000 */
[----:B------:R-:W-:Y:S01]  /*1080*/  FADD.FTZ R25, R166, -UR28 ;  /* 0x8000001ca6197e21 */ /* 0x000fe20008010000 */
[----:B---3--:R-:W-:Y:S01]  /*1090*/  FMUL.FTZ R26, R174, R160 ;  /* 0x000000a0ae1a7220 */ /* 0x008fe20000410000 */
[----:B------:R-:W-:Y:S01]  /*10a0*/  FADD.FTZ R100, R100, R160 ;  /* 0x000000a064647221 */ /* 0x000fe20000010000 */
[----:B------:R-:W-:Y:S01]  /*10b0*/  FFMA.FTZ R140, R160, R0, R140 ;  /* 0x00000000a08c7223 */ /* 0x000fe2000001008c */
[----:B------:R-:W-:Y:S01]  /*10c0*/  FADD.FTZ R101, R101, R161 ;  /* 0x000000a165657221 */ /* 0x000fe20000010000 */
[----:B------:R-:W-:Y:S01]  /*10d0*/  FFMA.FTZ R141, R161, R15, R141 ;  /* 0x0000000fa18d7223 */ /* 0x000fe2000001008d */
[----:B------:R-:W-:Y:S01]  /*10e0*/  FMUL.FTZ R212, R192, R161 ;  /* 0x000000a1c0d47220 */ /* 0x000fe20000410000 */
[----:B------:R-:W-:Y:S01]  /*10f0*/  FADD.FTZ R161, RZ, R26 ;  /* 0x0000001affa17221 */ /* 0x000fe20000010000 */
[----:B------:R-:W-:Y:S01]  /*1100*/  FFMA.FTZ R160, R0, R26, RZ ;  /* 0x0000001a00a07223 */ /* 0x000fe200000100ff */
[----:B------:R-:W-:Y:S01]  /*1110*/  FADD.FTZ R167, R167, -UR28 ;  /* 0x8000001ca7a77e21 */ /* 0x000fe20008010000 */
[----:B------:R-:W-:Y:S01]  /*1120*/  FMUL.FTZ R25, R25, UR27 ;  /* 0x0000001b19197c20 */ /* 0x000fe20008410000 */
[----:B----4-:R-:W-:Y:S01]  /*1130*/  FMUL.FTZ R202, R252, R162 ;  /* 0x000000a2fcca7220 */ /* 0x010fe20000410000 */
        /* <DEDUP_REMOVED lines=12> */
.L_x_17681:
[----:B------:R-:W-:Y:S05]  /*1200*/  BSYNC.RECONVERGENT B1 ;  /* 0x0000000000017941 */ /* 0x000fea0003800200 */
.L_x_17680:
[----:B------:R-:W-:Y:S01]  /*1210*/  BSSY.RECONVERGENT B1, `(.L_x_17682) ;  /* 0x0000030000017945 */ /* 0x000fe20003800200 */
[----:B------:R-:W-:-:S03]  /*1220*/  ISETP.GE.U32.AND P0, PT, R2, 0x400, PT ;  /* 0x000004000200780c */ /* 0x000fc60003f06070 */
[----:B------:R-:W-:Y:S10]  /*1230*/  @!P1 BRA `(.L_x_17683) ;  /* 0x0000000000b49947 */ /* 0x000ff40003800000 */
        /* <DEDUP_REMOVED lines=9> */
[----:B------:R-:W2:Y:S07]  /*12d0*/  LDG.E.128 R164, desc[UR10][R160.64] ;  /* 0x0000000aa0a47981 */ /* 0x000eae000c1e1d00 */
[----:B------:R-:W0:Y:S01]  /*12e0*/  @P1 LDC.64 R222, c[0x0][0x438] ;  /* 0x00010e00ffde1b82 */ /* 0x000e220000000a00 */
[----:B-1----:R-:W-:-:S06]  /*12f0*/  IMAD.WIDE.U32 R162, R186, 0x10, R162 ;  /* 0x00000010baa27825 */ /* 0x002fcc00078e00a2 */
[----:B------:R-:W3:Y:S01]  /*1300*/  LDG.E.128 R160, desc[UR10][R162.64] ;  /* 0x0000000aa2a07981 */ /* 0x000ee2000c1e1d00 */
[----:B0-----:R-:W-:-:S05]  /*1310*/  @P1 IMAD.WIDE.U32 R222, R185, 0x10, R222 ;  /* 0x00000010b9de1825 */ /* 0x001fca00078e00de */
        /* <DEDUP_REMOVED lines=31> */
.L_x_17683:
[----:B------:R-:W-:Y:S05]  /*1510*/  BSYNC.RECONVERGENT B1 ;  /* 0x0000000000017941 */ /* 0x000fea0003800200 */
.L_x_17682:
[----:B------:R-:W-:Y:S01]  /*1520*/  BSSY.RECONVERGENT B1, `(.L_x_17684) ;  /* 0x0000030000017945 */ /* 0x000fe20003800200 */
[----:B------:R-:W-:-:S03]  /*1530*/  ISETP.GE.U32.AND P1, PT, R2, 0x480, PT ;  /* 0x000004800200780c */ /* 0x000fc60003f26070 */
[----:B------:R-:W-:Y:S10]  /*1540*/  @!P2 BRA `(.L_x_17685) ;  /* 0x0000000000b4a947 */ /* 0x000ff40003800000 */
        /* <DEDUP_REMOVED lines=45> */
.L_x_17685:
[----:B------:R-:W-:Y:S05]  /*1820*/  BSYNC.RECONVERGENT B1 ;  /* 0x0000000000017941 */ /* 0x000fea0003800200 */
.L_x_17684:
[----:B------:R-:W-:Y:S01]  /*1830*/  BSSY.RECONVERGENT B1, `(.L_x_17686) ;  /* 0x0000030000017945 */ /* 0x000fe20003800200 */
[----:B------:R-:W-:-:S03]  /*1840*/  ISETP.GE.U32.AND P2, PT, R2, 0x500, PT ;  /* 0x000005000200780c */ /* 0x000fc60003f46070 */
[----:B------:R-:W-:Y:S10]  /*1850*/  @!P3 BRA `(.L_x_17687) ;  /* 0x0000000000b4b947 */ /* 0x000ff40003800000 */
[----:B------:R-:W0:Y:S01]  /*1860*/  LDC.64 R160, c[0x0][0x3a8] ;  /* 0x0000ea00ffa07b82 */ /* 0x000e220000000a00 */
[----:B------:R-:W-:Y:S01]  /*1870*/  ISETP.NE.U32.AND P3, PT, RZ, UR20, PT ;  /* 0x00000014ff007c0c */ /* 0x000fe2000bf65070 */
[----:B------:R-:W2:Y:S04]  /*1880*/  LDL R171, [R1] ;  /* 0x0000000001ab7983 */ /* 0x000ea80000100800 */
        /* <DEDUP_REMOVED lines=42> */
.L_x_17687:
[----:B------:R-:W-:Y:S05]  /*1b30*/  BSYNC.RECONVERGENT B1 ;  /* 0x0000000000017941 */ /* 0x000fea0003800200 */
.L_x_17686:
        /* <DEDUP_REMOVED lines=13> */
[----:B------:R-:W-:Y:S02]  /*1c10*/  IADD3 R186, PT, PT, R186, 0x80, RZ ;  /* 0x00000080baba7810 */ /* 0x000fe40007ffe0ff */
[----:B------:R-:W-:Y:S01]  /*1c20*/  IADD3 R185, PT, PT, R185, 0x80, RZ ;  /* 0x00000080b9b97810 */ /* 0x000fe20007ffe0ff */
[----:B---3--:R-:W-:Y:S01]  /*1c30*/  FADD.FTZ R5, R164, -UR28 ;  /* 0x8000001ca4057e21 */ /* 0x008fe20008010000 */
[----:B------:R-:W-:-:S03]  /*1c40*/  FADD.FTZ R11, R165, -UR28 ;  /* 0x8000001ca50b7e21 */ /* 0x000fc60008010000 */
[----:B------:R-:W-:Y:S01]  /*1c50*/  FMUL.FTZ R5, R5, UR27 ;  /* 0x0000001b05057c20 */ /* 0x000fe20008410000 */
[----:B------:R-:W-:Y:S01]  /*1c60*/  FMUL.FTZ R11, R11, UR27 ;  /* 0x0000001b0b0b7c20 */ /* 0x000fe20008410000 */
[----:B------:R-:W-:Y:S01]  /*1c70*/  FADD.FTZ R21, R166, -UR28 ;  /* 0x8000001ca6157e21 */ /* 0x000fe20008010000 */
[----:B----45:R-:W-:Y:S01]  /*1c80*/  FMUL.FTZ R219, R248, R160 ;  /* 0x000000a0f8db7220 */ /* 0x030fe20000410000 */
        /* <DEDUP_REMOVED lines=22> */
.L_x_17689:
[----:B------:R-:W-:Y:S05]  /*1df0*/  BSYNC.RECONVERGENT B1 ;  /* 0x0000000000017941 */ /* 0x000fea0003800200 */
.L_x_17688:
        /* <DEDUP_REMOVED lines=43> */
.L_x_17691:
[----:B------:R-:W-:Y:S05]  /*20b0*/  BSYNC.RECONVERGENT B1 ;  /* 0x0000000000017941 */ /* 0x000fea0003800200 */
.L_x_17690:
        /* <DEDUP_REMOVED lines=43> */
.L_x_17693:
[----:B------:R-:W-:Y:S05]  /*2370*/  BSYNC.RECONVERGENT B1 ;  /* 0x0000000000017941 */ /* 0x000fea0003800200 */
.L_x_17692:
        /* <DEDUP_REMOVED lines=43> */
.L_x_17695:
[----:B------:R-:W-:Y:S05]  /*2630*/  BSYNC.RECONVERGENT B1 ;  /* 0x0000000000017941 */ /* 0x000fea0003800200 */
.L_x_17694:
        /* <DEDUP_REMOVED lines=43> */
.L_x_17697:
[----:B------:R-:W-:Y:S05]  /*28f0*/  BSYNC.RECONVERGENT B1 ;  /* 0x0000000000017941 */ /* 0x000fea0003800200 */
.L_x_17696:
[----:B------:R-:W-:Y:S05]  /*2900*/  @!P2 BRA `(.L_x_17698) ;  /* 0x00000004008ca947 */ /* 0x000fea0003800000 */
[----:B------:R-:W-:Y:S01]  /*2910*/  ISETP.NE.U32.AND P0, PT, RZ, UR20, PT ;  /* 0x00000014ff007c0c */ /* 0x000fe2000bf05070 */
[----:B------:R-:W0:Y:S03]  /*2920*/  LDC.64 R30, c[0x0][0x3a8] ;  /* 0x0000ea00ff1e7b82 */ /* 0x000e260000000a00 */
[----:B------:R-:W-:-:S05]  /*2930*/  ISETP.NE.AND.EX P0, PT, RZ, UR21, PT, P0 ;  /* 0x00000015ff007c0c */ /* 0x000fca000bf05300 */
[----:B------:R-:W1:Y:S08]  /*2940*/  LDC.64 R164, c[0x0][0x428] ;  /* 0x00010a00ffa47b82 */ /* 0x000e700000000a00 */
[----:B------:R-:W2:Y:S01]  /*2950*/  @P0 LDC.64 R160, c[0x0][0x438] ;  /* 0x00010e00ffa00b82 */ /* 0x000ea20000000a00 */
[----:B0-----:R-:W-:-:S04]  /*2960*/  IMAD.WIDE.U32 R30, R185, 0x10, R30 ;  /* 0x00000010b91e7825 */ /* 0x001fc800078e001e */
[----:B-1----:R-:W-:-:S06]  /*2970*/  IMAD.WIDE.U32 R164, R186, 0x10, R164 ;  /* 0x00000010baa47825 */ /* 0x002fcc00078e00a4 */
[----:B------:R-:W3:Y:S01]  /*2980*/  LDG.E.128 R164, desc[UR10][R164.64] ;  /* 0x0000000aa4a47981 */ /* 0x000ee2000c1e1d00 */
[----:B--2---:R-:W-:-:S03]  /*2990*/  @P0 IMAD.WIDE.U32 R224, R185, 0x10, R160 ;  /* 0x00000010b9e00825 */ /* 0x004fc600078e00a0 */
[----:B------:R-:W2:Y:S04]  /*29a0*/  LDG.E.128 R160, desc[UR10][R30.64] ;  /* 0x0000000a1ea07981 */ /* 0x000ea8000c1e1d00 */
[----:B------:R0:W5:Y:S02]  /*29b0*/  @P0 LDG.E.128 R148, desc[UR10][R224.64] ;  /* 0x0000000ae0940981 */ /* 0x000164000c1e1d00 */
[----:B---3-5:R-:W-:Y:S01]  /*29c0*/  FMUL.FTZ R214, R228, R164 ;  /* 0x000000a4e4d67220 */ /* 0x028fe20000410000 */
[----:B--2---:R-:W-:Y:S01]  /*29d0*/  FADD.FTZ R31, R160, -UR28 ;  /* 0x8000001ca01f7e21 */ /* 0x004fe20008010000 */
[----:B------:R-:W-:-:S03]  /*29e0*/  FADD.FTZ R30, R161, -UR28 ;  /* 0x8000001ca11e7e21 */ /* 0x000fc60008010000 */
[----:B------:R-:W-:Y:S01]  /*29f0*/  FMUL.FTZ R191, R31, UR27 ;  /* 0x0000001b1fbf7c20 */ /* 0x000fe20008410000 */
[----:B------:R-:W-:Y:S01]  /*2a00*/  FADD.FTZ R162, R162, -UR28 ;  /* 0x8000001ca2a27e21 */ /* 0x000fe20008010000 */
        /* <DEDUP_REMOVED lines=24> */
.L_x_17679:
[----:B------:R-:W0:Y:S01]  /*2b90*/  S2R R227, SR_TID.X ;  /* 0x0000000000e37919 */ /* 0x000e220000002100 */
[----:B-1----:R-:W-:Y:S02]  /*2ba0*/  UIMAD UR7, UR9, UR6, URZ ;  /* 0x00000006090772a4 */ /* 0x002fe4000f8e02ff */
        /* <DEDUP_REMOVED lines=17> */
[----:B------:R1:W5:Y:S01]  /*2cc0*/  @P0 LDG.E.128 R60, desc[UR10][R160.64] ;  /* 0x0000000aa03c0981 */ /* 0x000362000c1e1d00 */
[----:B------:R-:W-:Y:S01]  /*2cd0*/  ISETP.GE.U32.AND P0, PT, R2, 0x280, PT ;  /* 0x000002800200780c */ /* 0x000fe20003f06070 */
[C---:B-1----:R-:W-:Y:S02]  /*2ce0*/  @P1 IMAD.WIDE.U32 R160, R166.reuse, 0x10, R164 ;  /* 0x00000010a6a01825 */ /* 0x042fe400078e00a4 */
[----:B------:R-:W0:Y:S01]  /*2cf0*/  @P3 LDC.64 R164, c[0x0][0x438] ;  /* 0x00010e00ffa43b82 */ /* 0x000e220000000a00 */
[----:B------:R-:W-:Y:S02]  /*2d00*/  @P1 IADD3 R166, PT, PT, R166, 0x80, RZ ;  /* 0x00000080a6a61810 */ /* 0x000fe40007ffe0ff */
[----:B------:R3:W5:Y:S01]  /*2d10*/  @P1 LDG.E.128 R56, desc[UR10][R160.64] ;  /* 0x0000000aa0381981 */ /* 0x000762000c1e1d00 */
[----:B------:R-:W-:Y:S02]  /*2d20*/  ISETP.GE.U32.AND P1, PT, R2, 0x300, PT ;  /* 0x000003000200780c */ /* 0x000fe40003f26070 */
[----:B---3--:R-:W-:-:S04]  /*2d30*/  @P2 IMAD.WIDE.U32 R160, R166, 0x10, R162 ;  /* 0x00000010a6a02825 */ /* 0x008fc800078e00a2 */
[----:B------:R-:W1:Y:S01]  /*2d40*/  @P0 LDC.64 R162, c[0x0][0x438] ;  /* 0x00010e00ffa20b82 */ /* 0x000e620000000a00 */
[----:B------:R-:W-:Y:S01]  /*2d50*/  @P2 IADD3 R166, PT, PT, R166, 0x80, RZ ;  /* 0x00000080a6a62810 */ /* 0x000fe20007ffe0ff */
[----:B------:R0:W5:Y:S01]  /*2d60*/  @P2 LDG.E.128 R52, desc[UR10][R160.64] ;  /* 0x0000000aa0342981 */ /* 0x000162000c1e1d00 */
[----:B------:R-:W-:-:S03]  /*2d70*/  ISETP.GE.U32.AND P2, PT, R2, 0x380, PT ;  /* 0x000003800200780c */ /* 0x000fc60003f46070 */
[C---:B0-----:R-:W-:Y:S02]  /*2d80*/  @P3 IMAD.WIDE.U32 R160, R166.reuse, 0x10, R164 ;  /* 0x00000010a6a03825 */ /* 0x041fe400078e00a4 */
[----:B------:R-:W0:Y:S01]  /*2d90*/  @P1 LDC.64 R164, c[0x0][0x438] ;  /* 0x00010e00ffa41b82 */ /* 0x000e220000000a00 */
[----:B------:R-:W-:Y:S02]  /*2da0*/  @P3 IADD3 R166, PT, PT, R166, 0x80, RZ ;  /* 0x00000080a6a63810 */ /* 0x000fe40007ffe0ff */
[----:B------:R1:W5:Y:S03]  /*2db0*/  @P3 LDG.E.128 R48, desc[UR10][R160.64] ;  /* 0x0000000aa0303981 */ /* 0x000366000c1e1d00 */
[C---:B-1----:R-:W-:Y:S02]  /*2dc0*/  @P0 IMAD.WIDE.U32 R160, R166.reuse, 0x10, R162 ;  /* 0x00000010a6a00825 */ /* 0x042fe400078e00a2 */
[----:B------:R-:W1:Y:S01]  /*2dd0*/  @P2 LDC.64 R162, c[0x0][0x438] ;  /* 0x00010e00ffa22b82 */ /* 0x000e620000000a00 */
[----:B------:R-:W-:-:S02]  /*2de0*/  @P0 IADD3 R166, PT, PT, R166, 0x80, RZ ;  /* 0x00000080a6a60810 */ /* 0x000fc40007ffe0ff */
[----:B------:R0:W5:Y:S01]  /*2df0*/  @P0 LDG.E.128 R44, desc[UR10][R160.64] ;  /* 0x0000000aa02c0981 */ /* 0x000162000c1e1d00 */
[----:B------:R-:W-:Y:S02]  /*2e00*/  ISETP.GE.U32.AND P0, PT, R2, 0x400, PT ;  /* 0x000004000200780c */ /* 0x000fe40003f06070 */
[C---:B0-----:R-:W-:Y:S01]  /*2e10*/  @P1 IMAD.WIDE.U32 R160, R166.reuse, 0x10, R164 ;  /* 0x00000010a6a01825 */ /* 0x041fe200078e00a4 */
[----:B------:R-:W-:-:S04]  /*2e20*/  @P1 IADD3 R166, PT, PT, R166, 0x80, RZ ;  /* 0x00000080a6a61810 */ /* 0x000fc80007ffe0ff */
[----:B------:R1:W5:Y:S01]  /*2e30*/  @P1 LDG.E.128 R40, desc[UR10][R160.64] ;  /* 0x0000000aa0281981 */ /* 0x000362000c1e1d00 */
[C---:B------:R-:W-:Y:S02]  /*2e40*/  ISETP.GE.U32.AND P1, PT, R2.reuse, 0x480, PT ;  /* 0x000004800200780c */ /* 0x040fe40003f26070 */
[----:B------:R-:W-:Y:S01]  /*2e50*/  ISETP.GE.U32.AND P3, PT, R2, 0x500, PT ;  /* 0x000005000200780c */ /* 0x000fe20003f66070 */
[C---:B-1----:R-:W-:Y:S02]  /*2e60*/  @P2 IMAD.WIDE.U32 R160, R166.reuse, 0x10, R162 ;  /* 0x00000010a6a02825 */ /* 0x042fe400078e00a2 */
[----:B------:R-:W0:Y:S03]  /*2e70*/  @P0 LDC.64 R162, c[0x0][0x438] ;  /* 0x00010e00ffa20b82 */ /* 0x000e260000000a00 */
[----:B------:R1:W5:Y:S01]  /*2e80*/  @P2 LDG.E.128 R36, desc[UR10][R160.64] ;  /* 0x0000000aa0242981 */ /* 0x000362000c1e1d00 */
[----:B------:R-:W-:-:S06]  /*2e90*/  @P2 IADD3 R166, PT, PT, R166, 0x80, RZ ;  /* 0x00000080a6a62810 */ /* 0x000fcc0007ffe0ff */
[----:B------:R-:W3:Y:S08]  /*2ea0*/  @P3 LDC.64 R164, c[0x0][0x438] ;  /* 0x00010e00ffa43b82 */ /* 0x000ef00000000a00 */
[----:B-1----:R-:W1:Y:S01]  /*2eb0*/  @P1 LDC.64 R160, c[0x0][0x438] ;  /* 0x00010e00ffa01b82 */ /* 0x002e620000000a00 */
[C---:B0-----:R-:W-:Y:S01]  /*2ec0*/  @P0 IMAD.WIDE.U32 R162, R166.reuse, 0x10, R162 ;  /* 0x00000010a6a20825 */ /* 0x041fe200078e00a2 */
[----:B------:R-:W-:-:S04]  /*2ed0*/  @P0 IADD3 R166, PT, PT, R166, 0x80, RZ ;  /* 0x00000080a6a60810 */ /* 0x000fc80007ffe0ff */
[----:B------:R0:W5:Y:S01]  /*2ee0*/  @P0 LDG.E.128 R32, desc[UR10][R162.64] ;  /* 0x0000000aa2200981 */ /* 0x000162000c1e1d00 */
[C---:B-1----:R-:W-:Y:S01]  /*2ef0*/  @P1 IMAD.WIDE.U32 R160, R166.reuse, 0x10, R160 ;  /* 0x00000010a6a01825 */ /* 0x042fe200078e00a0 */
[----:B------:R-:W-:-:S04]  /*2f00*/  @P1 IADD3 R166, PT, PT, R166, 0x80, RZ ;  /* 0x00000080a6a61810 */ /* 0x000fc80007ffe0ff */
[----:B------:R0:W5:Y:S01]  /*2f10*/  @P1 LDG.E.128 R144, desc[UR10][R160.64] ;  /* 0x0000000aa0901981 */ /* 0x000162000c1e1d00 */
[----:B---3--:R-:W-:-:S05]  /*2f20*/  @P3 IMAD.WIDE.U32 R164, R166, 0x10, R164 ;  /* 0x00000010a6a43825 */ /* 0x008fca00078e00a4 */
[----:B------:R0:W5:Y:S02]  /*2f30*/  @P3 LDG.E.128 R148, desc[UR10][R164.64] ;  /* 0x0000000aa4943981 */ /* 0x000164000c1e1d00 */
.L_x_17698:
[----:B--2---:R-:W-:Y:S05]  /*2f40*/  BSYNC.RECONVERGENT B0 ;  /* 0x0000000000007941 */ /* 0x004fea0003800200 */
.L_x_17678:
[----:B0-----:R-:W0:Y:S01]  /*2f50*/  SHFL.DOWN PT, R160, R188, 0x10, 0x1f ;  /* 0x0a001f00bca07f89 */ /* 0x001e2200000e0000 */
        /* <DEDUP_REMOVED lines=30> */
.L_x_17700:
[----:B------:R-:W-:Y:S05]  /*3140*/  BSYNC.RECONVERGENT B0 ;  /* 0x0000000000007941 */ /* 0x000fea0003800200 */
.L_x_17699:
        /* <DEDUP_REMOVED lines=30> */
[----:B------:R-:W-:Y:S01]  /*3330*/  MOV R163, R226 ;  /* 0x000000e200a37202 */ /* 0x000fe20000000f00 */
[----:B------:R-:W-:Y:S01]  /*3340*/  FMUL.FTZ R161, R161, UR26 ;  /* 0x0000001aa1a17c20 */ /* 0x000fe20008410000 */
[----:B------:R-:W-:-:S04]  /*3350*/  FMUL.FTZ R160, R160, UR26 ;  /* 0x0000001aa0a07c20 */ /* 0x000fc80008410000 */
[----:B------:R-:W-:Y:S02]  /*3360*/  R2UR UR32, R161 ;  /* 0x00000000a12072ca */ /* 0x000fe400000e0000 */
[----:B------:R-:W-:Y:S02]  /*3370*/  MOV R161, UR8 ;  /* 0x0000000800a17c02 */ /* 0x000fe40008000f00 */
[----:B------:R-:W-:Y:S02]  /*3380*/  FSEL R164, R160, RZ, !P0 ;  /* 0x000000ffa0a47208 */ /* 0x000fe40004000000 */
[----:B------:R-:W-:Y:S01]  /*3390*/  @P1 LEA.HI.SX32 R162, R161, R227, 0x1e ;  /* 0x000000e3a1a21211 */ /* 0x000fe200078ff2ff */
[----:B------:R-:W-:Y:S08]  /*33a0*/  @!P2 BRA `(.L_x_17702) ;  /* 0x00000008005ca947 */ /* 0x000ff00003800000 */
[----:B------:R-:W-:-:S04]  /*33b0*/  UISETP.NE.U32.AND UP0, UPT, UR20, URZ, UPT ;  /* 0x000000ff1400728c */ /* 0x000fc8000bf05070 */
[----:B------:R-:W-:-:S09]  /*33c0*/  UISETP.NE.AND.EX UP0, UPT, UR21, URZ, UPT, UP0 ;  /* 0x000000ff1500728c */ /* 0x000fd2000bf05300 */
[----:B------:R-:W-:Y:S05]  /*33d0*/  BRA.U UP0, `(.L_x_17703) ;  /* 0x0000000100e47547 */ /* 0x000fea000b800000 */
[----:B------:R-:W-:-:S04]  /*33e0*/  UISETP.NE.U32.AND UP0, UPT, UR4, URZ, UPT ;  /* 0x000000ff0400728c */ /* 0x000fc8000bf05070 */
[----:B------:R-:W-:-:S09]  /*33f0*/  UISETP.NE.AND.EX UP0, UPT, UR5, URZ, UPT, UP0 ;  /* 0x000000ff0500728c */ /* 0x000fd2000bf05300 */
[----:B------:R-:W-:Y:S05]  /*3400*/  BRA.U UP0, `(.L_x_17704) ;  /* 0x00000001006c7547 */ /* 0x000fea000b800000 */
[----:B------:R-:W-:Y:S01]  /*3410*/  FFMA.FTZ R160, R0, UR32, R164 ;  /* 0x0000002000a07c23 */ /* 0x000fe200080100a4 */
[----:B------:R-:W-:Y:S02]  /*3420*/  ISETP.LT.AND P1, PT, RZ, UR30, PT ;  /* 0x0000001eff007c0c */ /* 0x000fe4000bf21270 */
[----:B------:R-:W-:Y:S01]  /*3430*/  ISETP.LT.AND P0, PT, RZ, UR31, PT ;  /* 0x0000001fff007c0c */ /* 0x000fe2000bf01270 */
[----:B------:R-:W-:-:S04]  /*3440*/  FADD.FTZ R160, R26, -R160 ;  /* 0x800000a01aa07221 */ /* 0x000fc80000010000 */
[----:B------:R-:W-:-:S05]  /*3450*/  FMUL.FTZ R160, R160, UR27 ;  /* 0x0000001ba0a07c20 */ /* 0x000fca0008410000 */
[----:B------:R-:W-:-:S05]  /*3460*/  FSEL R160, R160, RZ, P1 ;  /* 0x000000ffa0a07208 */ /* 0x000fca0000800000 */
[----:B------:R-:W-:-:S05]  /*3470*/  FMUL.FTZ R160, R160, UR24 ;  /* 0x00000018a0a07c20 */ /* 0x000fca0008410000 */
[----:B------:R-:W-:Y:S01]  /*3480*/  SEL R152, R160, R152, P0 ;  /* 0x00000098a0987207 */ /* 0x000fe20000000000 */
[----:B------:R-:W-:-:S04]  /*3490*/  FFMA.FTZ R160, R15, UR32, R164 ;  /* 0x000000200fa07c23 */ /* 0x000fc800080100a4 */
        /* <DEDUP_REMOVED lines=18> */
.L_x_17704:
[--C-:B------:R-:W-:Y:S01]  /*35c0*/  FFMA.FTZ R157, R0, UR32, R164.reuse ;  /* 0x00000020009d7c23 */ /* 0x100fe200080100a4 */
[----:B------:R-:W-:Y:S01]  /*35d0*/  ISETP.LT.AND P1, PT, RZ, UR30, PT ;  /* 0x0000001eff007c0c */ /* 0x000fe2000bf21270 */
[--C-:B------:R-:W-:Y:S01]  /*35e0*/  FFMA.FTZ R158, R15, UR32, R164.reuse ;  /* 0x000000200f9e7c23 */ /* 0x100fe200080100a4 */
[----:B------:R-:W-:Y:S01]  /*35f0*/  ISETP.LT.AND P0, PT, RZ, UR31, PT ;  /* 0x0000001fff007c0c */ /* 0x000fe2000bf01270 */
[----:B------:R-:W-:Y:S01]  /*3600*/  FADD.FTZ R157, R26, -R157 ;  /* 0x8000009d1a9d7221 */ /* 0x000fe20000010000 */
[----:B------:R-:W-:Y:S01]  /*3610*/  FFMA.FTZ R159, R174, UR32, R164 ;  /* 0x00000020ae9f7c23 */ /* 0x000fe200080100a4 */
[----:B------:R-:W-:Y:S02]  /*3620*/  FADD.FTZ R158, R212, -R158 ;  /* 0x8000009ed49e7221 */ /* 0x000fe40000010000 */
[----:B------:R-:W-:Y:S01]  /*3630*/  FMUL.FTZ R156, R157, UR27 ;  /* 0x0000001b9d9c7c20 */ /* 0x000fe20008410000 */
[----:B------:R-:W-:-:S04]  /*3640*/  FADD.FTZ R159, R192, -R159 ;  /* 0x8000009fc09f7221 */ /* 0x000fc80000010000 */
[----:B------:R-:W-:Y:S01]  /*3650*/  FSEL R156, R156, RZ, P1 ;  /* 0x000000ff9c9c7208 */ /* 0x000fe20000800000 */
[----:B------:R-:W-:-:S04]  /*3660*/  FMUL.FTZ R159, R159, UR27 ;  /* 0x0000001b9f9f7c20 */ /* 0x000fc80008410000 */
[----:B------:R-:W-:Y:S01]  /*3670*/  FMUL.FTZ R157, R156, UR24 ;  /* 0x000000189c9d7c20 */ /* 0x000fe20008410000 */
[----:B------:R-:W-:-:S04]  /*3680*/  FSEL R159, R159, RZ, P1 ;  /* 0x000000ff9f9f7208 */ /* 0x000fc80000800000 */
[----:B------:R-:W-:Y:S01]  /*3690*/  SEL R152, R157, R152, P0 ;  /* 0x000000989d987207 */ /* 0x000fe20000000000 */
[----:B------:R-:W-:Y:S01]  /*36a0*/  FMUL.FTZ R157, R158, UR27 ;  /* 0x0000001b9e9d7c20 */ /* 0x000fe20008410000 */
[----:B------:R-:W-:-:S04]  /*36b0*/  FFMA.FTZ R158, R25, UR32, R164 ;  /* 0x00000020199e7c23 */ /* 0x000fc800080100a4 */
[----:B------:R-:W-:Y:S01]  /*36c0*/  FADD.FTZ R158, R202, -R158 ;  /* 0x8000009eca9e7221 */ /* 0x000fe20000010000 */
[----:B------:R-:W-:-:S03]  /*36d0*/  FSEL R157, R157, RZ, P1 ;  /* 0x000000ff9d9d7208 */ /* 0x000fc60000800000 */
[----:B------:R-:W-:Y:S02]  /*36e0*/  FMUL.FTZ R158, R158, UR27 ;  /* 0x0000001b9e9e7c20 */ /* 0x000fe40008410000 */
[----:B------:R-:W-:-:S03]  /*36f0*/  FMUL.FTZ R160, R157, UR24 ;  /* 0x000000189da07c20 */ /* 0x000fc60008410000 */
[----:B------:R-:W-:Y:S02]  /*3700*/  FSEL R158, R158, RZ, P1 ;  /* 0x000000ff9e9e7208 */ /* 0x000fe40000800000 */
[----:B------:R-:W-:-:S03]  /*3710*/  SEL R153, R160, R153, P0 ;  /* 0x00000099a0997207 */ /* 0x000fc60000000000 */
[----:B------:R-:W-:-:S05]  /*3720*/  FMUL.FTZ R160, R158, UR24 ;  /* 0x000000189ea07c20 */ /* 0x000fca0008410000 */
[----:B------:R-:W-:Y:S01]  /*3730*/  SEL R154, R160, R154, P0 ;  /* 0x0000009aa09a7207 */ /* 0x000fe20000000000 */
[----:B------:R-:W-:Y:S06]  /*3740*/  BRA.U !UP3, `(.L_x_17705) ;  /* 0x000000050b407547 */ /* 0x000fec000b800000 */
[----:B------:R-:W-:Y:S01]  /*3750*/  FMUL.FTZ R155, R159, UR24 ;  /* 0x000000189f9b7c20 */ /* 0x000fe20008410000 */
[----:B------:R-:W-:Y:S06]  /*3760*/  BRA `(.L_x_17705) ;  /* 0x0000000400387947 */ /* 0x000fec0003800000 */
.L_x_17703:
[----:B------:R-:W-:-:S04]  /*3770*/  UISETP.NE.U32.AND UP0, UPT, UR4, URZ, UPT ;  /* 0x000000ff0400728c */ /* 0x000fc8000bf05070 */
[----:B------:R-:W-:-:S09]  /*3780*/  UISETP.NE.AND.EX UP0, UPT, UR5, URZ, UPT, UP0 ;  /* 0x000000ff0500728c */ /* 0x000fd2000bf05300 */
[----:B------:R-:W-:Y:S05]  /*3790*/  BRA.U UP0, `(.L_x_17706) ;  /* 0x0000000100987547 */ /* 0x000fea000b800000 */
[----:B------:R-:W-:Y:S02]  /*37a0*/  PLOP3.LUT P0, PT, PT, PT, UP2, 0x80, 0x8 ;  /* 0x000000000008781c */ /* 0x000fe40003f0f028 */
[----:B------:R-:W-:Y:S02]  /*37b0*/  PLOP3.LUT P1, PT, PT, PT, UP2, 0x80, 0x8 ;  /* 0x000000000008781c */ /* 0x000fe40003f2f028 */
[----:B------:R-:W-:Y:S02]  /*37c0*/  PLOP3.LUT P2, PT, PT, PT, UP2, 0x80, 0x8 ;  /* 0x000000000008781c */ /* 0x000fe40003f4f028 */
[----:B-----5:R-:W-:Y:S02]  /*37d0*/  MOV R161, R61 ;  /* 0x0000003d00a17202 */ /* 0x020fe40000000f00 */
[----:B------:R-:W-:-:S05]  /*37e0*/  PLOP3.LUT P3, PT, PT, PT, UP2, 0x80, 0x8 ;  /* 0x000000000008781c */ /* 0x000fca0003f6f028 */
[----:B------:R-:W-:Y:S01]  /*37f0*/  @P0 FFMA.FTZ R160, R15, UR32, R164 ;  /* 0x000000200fa00c23 */ /* 0x000fe200080100a4 */
[----:B------:R-:W-:-:S03]  /*3800*/  PLOP3.LUT P0, PT, PT, PT, UP2, 0x80, 0x8 ;  /* 0x000000000008781c */ /* 0x000fc60003f0f028 */
[----:B------:R-:W-:Y:S01]  /*3810*/  @P1 FADD.FTZ R160, R212, -R160 ;  /* 0x800000a0d4a01221 */ /* 0x000fe20000010000 */
[----:B------:R-:W-:-:S03]  /*3820*/  PLOP3.LUT P1, PT, PT, PT, UP2, 0x80, 0x8 ;  /* 0x000000000008781c */ /* 0x000fc60003f2f028 */
[----:B------:R-:W-:Y:S01]  /*3830*/  @P2 FFMA.FTZ R161, R160, UR27, R61 ;  /* 0x0000001ba0a12c23 */ /* 0x000fe2000801003d */
[----:B------:R-:W-:-:S03]  /*3840*/  PLOP3.LUT P2, PT, PT, PT, UP2, 0x80, 0x8 ;  /* 0x000000000008781c */ /* 0x000fc60003f4f028 */
[----:B------:R-:W-:Y:S02]  /*3850*/  FMUL.FTZ R161, R161, UR24 ;  /* 0x00000018a1a17c20 */ /* 0x000fe40008410000 */
[----:B------:R-:W-:Y:S01]  /*3860*/  @P0 FFMA.FTZ R160, R25, UR32, R164 ;  /* 0x0000002019a00c23 */ /* 0x000fe200080100a4 */
[----:B------:R-:W-:-:S03]  /*3870*/  ISETP.LT.AND P0, PT, RZ, UR31, PT ;  /* 0x0000001fff007c0c */ /* 0x000fc6000bf01270 */
[----:B------:R-:W-:Y:S01]  /*3880*/  @P1 FADD.FTZ R165, R202, -R160 ;  /* 0x800000a0caa51221 */ /* 0x000fe20000010000 */
[----:B------:R-:W-:Y:S02]  /*3890*/  PLOP3.LUT P1, PT, PT, PT, UP2, 0x80, 0x8 ;  /* 0x000000000008781c */ /* 0x000fe40003f2f028 */
[----:B------:R-:W-:Y:S01]  /*38a0*/  MOV R160, R62 ;  /* 0x0000003e00a07202 */ /* 0x000fe20000000f00 */
[----:B------:R-:W-:Y:S01]  /*38b0*/  @P2 FFMA.FTZ R160, R165, UR27, R62 ;  /* 0x0000001ba5a02c23 */ /* 0x000fe2000801003e */
[----:B------:R-:W-:Y:S02]  /*38c0*/  PLOP3.LUT P2, PT, PT, PT, UP2, 0x80, 0x8 ;  /* 0x000000000008781c */ /* 0x000fe40003f4f028 */
[----:B------:R-:W-:Y:S01]  /*38d0*/  SEL R153, R161, R153, P0 ;  /* 0x00000099a1997207 */ /* 0x000fe20000000000 */
[----:B------:R-:W-:Y:S01]  /*38e0*/  FMUL.FTZ R160, R160, UR24 ;  /* 0x00000018a0a07c20 */ /* 0x000fe20008410000 */
[----:B------:R-:W-:-:S04]  /*38f0*/  MOV R165, R60 ;  /* 0x0000003c00a57202 */ /* 0x000fc80000000f00 */
[----:B------:R-:W-:Y:S01]  /*3900*/  SEL R154, R160, R154, P0 ;  /* 0x0000009aa09a7207 */ /* 0x000fe20000000000 */
[----:B------:R-:W-:-:S04]  /*3910*/  @P1 FFMA.FTZ R161, R0, UR32, R164 ;  /* 0x0000002000a11c23 */ /* 0x000fc800080100a4 */
[----:B------:R-:W-:-:S04]  /*3920*/  @P2 FADD.FTZ R161, R26, -R161 ;  /* 0x800000a11aa12221 */ /* 0x000fc80000010000 */
[----:B------:R-:W-:-:S04]  /*3930*/  @P3 FFMA.FTZ R165, R161, UR27, R60 ;  /* 0x0000001ba1a53c23 */ /* 0x000fc8000801003c */
[----:B------:R-:W-:-:S05]  /*3940*/  FMUL.FTZ R161, R165, UR24 ;  /* 0x00000018a5a17c20 */ /* 0x000fca0008410000 */
        /* <DEDUP_REMOVED lines=11> */
.L_x_17706:
[----:B------:R-:W-:Y:S02]  /*3a00*/  PLOP3.LUT P0, PT, PT, PT, UP2, 0x80, 0x8 ;  /* 0x000000000008781c */ /* 0x000fe40003f0f028 */
[----:B------:R-:W-:Y:S02]  /*3a10*/  PLOP3.LUT P1, PT, PT, PT, UP2, 0x80, 0x8 ;  /* 0x000000000008781c */ /* 0x000fe40003f2f028 */
[----:B------:R-:W-:Y:S02]  /*3a20*/  PLOP3.LUT P3, PT, PT, PT, UP2, 0x80, 0x8 ;  /* 0x000000000008781c */ /* 0x000fe40003f6f028 */
[----:B------:R-:W-:Y:S02]  /*3a30*/  PLOP3.LUT P2, PT, PT, PT, UP2, 0x80, 0x8 ;  /* 0x000000000008781c */ /* 0x000fe40003f4f028 */
[----:B-----5:R-:W-:-:S05]  /*3a40*/  MOV R158, R62 ;  /* 0x0000003e009e7202 */ /* 0x020fca0000000f00 */
[----:B------:R-:W-:Y:S01]  /*3a50*/  @P0 FFMA.FTZ R157, R15, UR32, R164 ;  /* 0x000000200f9d0c23 */ /* 0x000fe200080100a4 */
[----:B------:R-:W-:-:S03]  /*3a60*/  PLOP3.LUT P0, PT, PT, PT, UP2, 0x80, 0x8 ;  /* 0x000000000008781c */ /* 0x000fc60003f0f028 */
[----:B------:R-:W-:Y:S01]  /*3a70*/  @P1 FADD.FTZ R156, R212, -R157 ;  /* 0x8000009dd49c1221 */ /* 0x000fe20000010000 */
[----:B------:R-:W-:Y:S01]  /*3a80*/  PLOP3.LUT P1, PT, PT, PT, UP2, 0x80, 0x8 ;  /* 0x000000000008781c */ /* 0x000fe20003f2f028 */
[----:B------:R-:W-:Y:S01]  /*3a90*/  @P3 FFMA.FTZ R159, R25, UR32, R164 ;  /* 0x00000020199f3c23 */ /* 0x000fe200080100a4 */
[----:B------:R-:W-:Y:S01]  /*3aa0*/  MOV R157, R61 ;  /* 0x0000003d009d7202 */ /* 0x000fe20000000f00 */
[----:B------:R-:W-:Y:S01]  /*3ab0*/  @P2 FFMA.FTZ R157, R156, UR27, R61 ;  /* 0x0000001b9c9d2c23 */ /* 0x000fe2000801003d */
[----:B------:R-:W-:-:S05]  /*3ac0*/  PLOP3.LUT P2, PT, PT, PT, UP2, 0x80, 0x8 ;  /* 0x000000000008781c */ /* 0x000fca0003f4f028 */
[----:B------:R-:W-:Y:S01]  /*3ad0*/  @P0 FADD.FTZ R156, R202, -R159 ;  /* 0x8000009fca9c0221 */ /* 0x000fe20000010000 */
[----:B------:R-:W-:Y:S02]  /*3ae0*/  PLOP3.LUT P0, PT, PT, PT, UP2, 0x80, 0x8 ;  /* 0x000000000008781c */ /* 0x000fe40003f0f028 */
[----:B------:R-:W-:Y:S01]  /*3af0*/  MOV R159, R63 ;  /* 0x0000003f009f7202 */ /* 0x000fe20000000f00 */
[----:B------:R-:W-:Y:S01]  /*3b00*/  @P1 FFMA.FTZ R158, R156, UR27, R62 ;  /* 0x0000001b9c9e1c23 */ /* 0x000fe2000801003e */
[----:B------:R-:W-:-:S09]  /*3b10*/  PLOP3.LUT P1, PT, PT, PT, UP2, 0x80, 0x8 ;  /* 0x000000000008781c */ /* 0x000fd20003f2f028 */
[----:B------:R-:W-:Y:S01]  /*3b20*/  @P0 FFMA.FTZ R156, R174, UR32, R164 ;  /* 0x00000020ae9c0c23 */ /* 0x000fe200080100a4 */
[----:B------:R-:W-:-:S03]  /*3b30*/  PLOP3.LUT P0, PT, PT, PT, UP2, 0x80, 0x8 ;  /* 0x000000000008781c */ /* 0x000fc60003f0f028 */
[----:B------:R-:W-:Y:S01]  /*3b40*/  @P1 FADD.FTZ R156, R192, -R156 ;  /* 0x8000009cc09c1221 */ /* 0x000fe20000010000 */
[----:B------:R-:W-:-:S03]  /*3b50*/  PLOP3.LUT P1, PT, PT, PT, UP2, 0x80, 0x8 ;  /* 0x000000000008781c */ /* 0x000fc60003f2f028 */
[----:B------:R-:W-:Y:S01]  /*3b60*/  @P2 FFMA.FTZ R159, R156, UR27, R63 ;  /* 0x0000001b9c9f2c23 */ /* 0x000fe2000801003f */
[----:B------:R-:W-:-:S05]  /*3b70*/  PLOP3.LUT P2, PT, PT, PT, UP2, 0x80, 0x8 ;  /* 0x000000000008781c */ /* 0x000fca0003f4f028 */
[----:B------:R-:W-:Y:S01]  /*3b80*/  @P0 FFMA.FTZ R156, R0, UR32, R164 ;  /* 0x00000020009c0c23 */ /* 0x000fe200080100a4 */
[----:B------:R-:W-:-:S03]  /*3b90*/  ISETP.LT.AND P0, PT, RZ, UR31, PT ;  /* 0x0000001fff007c0c */ /* 0x000fc6000bf01270 */
[----:B------:R-:W-:Y:S01]  /*3ba0*/  @P1 FADD.FTZ R160, R26, -R156 ;  /* 0x8000009c1aa01221 */ /* 0x000fe20000010000 */
[----:B------:R-:W-:Y:S02]  /*3bb0*/  MOV R156, R60 ;  /* 0x0000003c009c7202 */ /* 0x000fe40000000f00 */
[----:B------:R-:W-:Y:S01]  /*3bc0*/  PLOP3.LUT P1, PT, PT, PT, UP3, 0x80, 0x8 ;  /* 0x000000000008781c */ /* 0x000fe20003f2f038 */
[----:B------:R-:W-:Y:S01]  /*3bd0*/  @P2 FFMA.FTZ R156, R160, UR27, R60 ;  /* 0x0000001ba09c2c23 */ /* 0x000fe2000801003c */
[----:B------:R-:W-:-:S05]  /*3be0*/  FMUL.FTZ R160, R158, UR24 ;  /* 0x000000189ea07c20 */ /* 0x000fca0008410000 */
[----:B------:R-:W-:Y:S01]  /*3bf0*/  SEL R154, R160, R154, P0 ;  /* 0x0000009aa09a7207 */ /* 0x000fe20000000000 */
[----:B------:R-:W-:-:S05]  /*3c00*/  FMUL.FTZ R160, R157, UR24 ;  /* 0x000000189da07c20 */ /* 0x000fca0008410000 */
[----:B------:R-:W-:Y:S01]  /*3c10*/  SEL R153, R160, R153, P0 ;  /* 0x00000099a0997207 */ /* 0x000fe20000000000 */
[----:B------:R-:W-:Y:S01]  /*3c20*/  FMUL.FTZ R160, R156, UR24 ;  /* 0x000000189ca07c20 */ /* 0x000fe20008410000 */
[----:B------:R-:W-:-:S04]  /*3c30*/  @P1 FMUL.FTZ R155, R159, UR24 ;  /* 0x000000189f9b1c20 */ /* 0x000fc80008410000 */
[----:B------:R-:W-:-:S07]  /*3c40*/  SEL R152, R160, R152, P0 ;  /* 0x00000098a0987207 */ /* 0x000fce0000000000 */
.L_x_17705:
[----:B------:R-:W-:Y:S01]  /*3c50*/  ISETP.NE.U32.AND P0, PT, RZ, UR4, PT ;  /* 0x00000004ff007c0c */ /* 0x000fe2000bf05070 */
[----:B------:R-:W0:Y:S01]  /*3c60*/  @UP3 LDCU.64 UR28, c[0x0][0x468] ;  /* 0x00008d00ff1c37ac */ /* 0x000e220008000a00 */
[----:B------:R-:W-:Y:S01]  /*3c70*/  HFMA2 R165, -RZ, RZ, 0, 9.5367431640625e-07 ;  /* 0x00000010ffa57431 */ /* 0x000fe200000001ff */
[----:B------:R-:W-:Y:S02]  /*3c80*/  PLOP3.LUT P1, PT, PT, PT, UP3, 0x80, 0x8 ;  /* 0x000000000008781c */ /* 0x000fe40003f2f038 */
[----:B------:R-:W-:-:S13]  /*3c90*/  ISETP.NE.AND.EX P0, PT, RZ, UR5, PT, P0 ;  /* 0x00000005ff007c0c */ /* 0x000fda000bf05300 */
[----:B------:R-:W1:Y:S02]  /*3ca0*/  @P0 LDC.64 R160, c[0x0][0x478] ;  /* 0x00011e00ffa00b82 */ /* 0x000e640000000a00 */
[C---:B-1----:R-:W-:Y:S01]  /*3cb0*/  @P0 IMAD.WIDE.U32 R160, R163.reuse, 0x10, R160 ;  /* 0x00000010a3a00825 */ /* 0x042fe200078e00a0 */
[----:B------:R-:W-:-:S04]  /*3cc0*/  IADD3 R163, PT, PT, R163, 0x80, RZ ;  /* 0x00000080a3a37810 */ /* 0x000fc80007ffe0ff */
[----:B------:R0:W-:Y:S01]  /*3cd0*/  @P0 STG.E.128 desc[UR10][R160.64], R156 ;  /* 0x0000009ca0000986 */ /* 0x0001e2000c101d0a */
[----:B------:R-:W-:-:S13]  /*3ce0*/  PLOP3.LUT P0, PT, PT, PT, UP3, 0x80, 0x8 ;  /* 0x000000000008781c */ /* 0x000fda0003f0f038 */
[C---:B0-----:R-:W-:Y:S01]  /*3cf0*/  @P0 IMAD.WIDE.U32 R160, R162.reuse, R165, UR28 ;  /* 0x0000001ca2a00e25 */ /* 0x041fe2000f8e00a5 */
[----:B------:R-:W-:-:S04]  /*3d00*/  IADD3 R162, PT, PT, R162, 0x80, RZ ;  /* 0x00000080a2a27810 */ /* 0x000fc80007ffe0ff */
[----:B------:R0:W-:Y:S03]  /*3d10*/  @P1 STG.E.128 desc[UR10][R160.64], R152 ;  /* 0x00000098a0001986 */ /* 0x0001e6000c101d0a */
.L_x_17702:
[----:B------:R-:W-:Y:S05]  /*3d20*/  BSYNC.RECONVERGENT B0 ;  /* 0x0000000000007941 */ /* 0x000fea0003800200 */
.L_x_17701:
        /* <DEDUP_REMOVED lines=16> */
[----:B-----5:R-:W-:Y:S02]  /*3e30*/  MOV R157, R57 ;  /* 0x00000039009d7202 */ /* 0x020fe40000000f00 */
[----:B------:R-:W-:-:S02]  /*3e40*/  MOV R158, R58 ;  /* 0x0000003a009e7202 */ /* 0x000fc40000000f00 */
[----:B------:R-:W-:Y:S01]  /*3e50*/  MOV R159, R59 ;  /* 0x0000003b009f7202 */ /* 0x000fe20000000f00 */
[----:B------:R-:W-:Y:S01]  /*3e60*/  @P4 FFMA.FTZ R156, R14, UR32, R164 ;  /* 0x000000200e9c4c23 */ /* 0x000fe200080100a4 */
[----:B------:R-:W-:-:S03]  /*3e70*/  PLOP3.LUT P4, PT, PT, PT, UP2, 0x80, 0x8 ;  /* 0x000000000008781c */ /* 0x000fc60003f8f028 */
[----:B------:R-:W-:Y:S01]  /*3e80*/  @P1 FADD.FTZ R156, R211, -R156 ;  /* 0x8000009cd39c1221 */ /* 0x000fe20000010000 */
[----:B------:R-:W-:-:S03]  /*3e90*/  PLOP3.LUT P1, PT, PT, PT, UP2, 0x80, 0x8 ;  /* 0x000000000008781c */ /* 0x000fc60003f2f028 */
[----:B------:R-:W-:Y:S01]  /*3ea0*/  @P2 FFMA.FTZ R157, R156, UR27, R57 ;  /* 0x0000001b9c9d2c23 */ /* 0x000fe20008010039 */
[----:B------:R-:W-:Y:S01]  /*3eb0*/  @P3 FFMA.FTZ R156, R24, UR32, R164 ;  /* 0x00000020189c3c23 */ /* 0x000fe200080100a4 */
[----:B------:R-:W-:Y:S02]  /*3ec0*/  PLOP3.LUT P2, PT, PT, PT, UP2, 0x80, 0x8 ;  /* 0x000000000008781c */ /* 0x000fe40003f4f028 */
[----:B------:R-:W-:Y:S02]  /*3ed0*/  PLOP3.LUT P3, PT, PT, PT, UP2, 0x80, 0x8 ;  /* 0x000000000008781c */ /* 0x000fe40003f6f028 */
[----:B------:R-:W-:-:S04]  /*3ee0*/  @P4 FADD.FTZ R156, R201, -R156 ;  /* 0x8000009cc99c4221 */ /* 0x000fc80000010000 */
[----:B------:R-:W-:Y:S01]  /*3ef0*/  @P1 FFMA.FTZ R158, R156, UR27, R58 ;  /* 0x0000001b9c9e1c23 */ /* 0x000fe2000801003a */
[----:B------:R-:W-:-:S13]  /*3f00*/  PLOP3.LUT P1, PT, PT, PT, UP2, 0x80, 0x8 ;  /* 0x000000000008781c */ /* 0x000fda0003f2f028 */
        /* <DEDUP_REMOVED lines=8> */
[----:B0-----:R-:W-:Y:S01]  /*3f90*/  @P2 FADD.FTZ R160, R222, -R156 ;  /* 0x8000009cdea02221 */ /* 0x001fe20000010000 */
[----:B------:R-:W-:-:S03]  /*3fa0*/  MOV R156, R56 ;  /* 0x00000038009c7202 */ /* 0x000fc60000000f00 */
[----:B------:R-:W-:Y:S01]  /*3fb0*/  @P3 FFMA.FTZ R156, R160, UR27, R56 ;  /* 0x0000001ba09c3c23 */ /* 0x000fe20008010038 */
[----:B------:R-:W-:-:S05]  /*3fc0*/  FMUL.FTZ R160, R158, UR24 ;  /* 0x000000189ea07c20 */ /* 0x000fca0008410000 */
[----:B------:R-:W-:Y:S01]  /*3fd0*/  SEL R154, R160, R154, P1 ;  /* 0x0000009aa09a7207 */ /* 0x000fe20000800000 */
[----:B------:R-:W-:-:S05]  /*3fe0*/  FMUL.FTZ R160, R157, UR24 ;  /* 0x000000189da07c20 */ /* 0x000fca0008410000 */
[----:B------:R-:W-:Y:S01]  /*3ff0*/  SEL R153, R160, R153, P1 ;  /* 0x00000099a0997207 */ /* 0x000fe20000800000 */
[----:B------:R-:W-:-:S05]  /*4000*/  FMUL.FTZ R160, R156, UR24 ;  /* 0x000000189ca07c20 */ /* 0x000fca0008410000 */
[----:B------:R-:W-:Y:S01]  /*4010*/  SEL R152, R160, R152, P1 ;  /* 0x00000098a0987207 */ /* 0x000fe20000800000 */
[----:B------:R-:W-:Y:S06]  /*4020*/  BRA.U !UP3, `(.L_x_17711) ;  /* 0x000000050b947547 */ /* 0x000fec000b800000 */
[----:B------:R-:W-:Y:S01]  /*4030*/  FMUL.FTZ R155, R159, UR24 ;  /* 0x000000189f9b7c20 */ /* 0x000fe20008410000 */
[----:B------:R-:W-:Y:S06]  /*4040*/  BRA `(.L_x_17711) ;  /* 0x00000004008c7947 */ /* 0x000fec0003800000 */
.L_x_17710:
[----:B------:R-:W-:Y:S02]  /*4050*/  PLOP3.LUT P1, PT, PT, PT, UP2, 0x80, 0x8 ;  /* 0x000000000008781c */ /* 0x000fe40003f2f028 */
[----:B------:R-:W-:Y:S02]  /*4060*/  PLOP3.LUT P2, PT, PT, PT, UP2, 0x80, 0x8 ;  /* 0x000000000008781c */ /* 0x000fe40003f4f028 */
[----:B------:R-:W-:Y:S02]  /*4070*/  PLOP3.LUT P3, PT, PT, PT, UP2, 0x80, 0x8 ;  /* 0x000000000008781c */ /* 0x000fe40003f6f028 */
[----:B0----5:R-:W-:Y:S02]  /*4080*/  MOV R161, R57 ;  /* 0x0000003900a17202 */ /* 0x021fe40000000f00 */
        /* <DEDUP_REMOVED lines=34> */
.L_x_17709:
[----:B0-----:R-:W0:Y:S02]  /*42b0*/  LDC.64 R160, c[0x0][0x478] ;  /* 0x00011e00ffa07b82 */ /* 0x001e240000000a00 */
[----:B0-----:R-:W-:-:S04]  /*42c0*/  ISETP.NE.U32.AND P0, PT, R160, RZ, PT ;  /* 0x000000ffa000720c */ /* 0x001fc80003f05070 */
[----:B------:R-:W-:-:S13]  /*42d0*/  ISETP.NE.AND.EX P0, PT, R161, RZ, PT, P0 ;  /* 0x000000ffa100720c */ /* 0x000fda0003f05300 */
[----:B------:R-:W-:Y:S05]  /*42e0*/  @!P0 BRA `(.L_x_17712) ;  /* 0x00000000006c8947 */ /* 0x000fea0003800000 */
        /* <DEDUP_REMOVED lines=27> */
.L_x_17712:
[----:B------:R-:W-:Y:S01]  /*44a0*/  FFMA.FTZ R160, R189, UR32, R164 ;  /* 0x00000020bda07c23 */ /* 0x000fe200080100a4 */
[----:B------:R-:W-:Y:S02]  /*44b0*/  ISETP.LT.AND P2, PT, RZ, UR30, PT ;  /* 0x0000001eff007c0c */ /* 0x000fe4000bf41270 */
[----:B------:R-:W-:Y:S01]  /*44c0*/  ISETP.LT.AND P1, PT, RZ, UR31, PT ;  /* 0x0000001fff007c0c */ /* 0x000fe2000bf21270 */
[----:B------:R-:W-:Y:S01]  /*44d0*/  FADD.FTZ R160, R222, -R160 ;  /* 0x800000a0dea07221 */ /* 0x000fe20000010000 */
[----:B------:R-:W-:Y:S02]  /*44e0*/  PLOP3.LUT P4, PT, PT, PT, UP3, 0x80, 0x8 ;  /* 0x000000000008781c */ /* 0x000fe40003f8f038 */
[----:B------:R-:W-:Y:S01]  /*44f0*/  PLOP3.LUT P3, PT, PT, PT, UP3, 0x80, 0x8 ;  /* 0x000000000008781c */ /* 0x000fe20003f6f038 */
        /* <DEDUP_REMOVED lines=16> */
[----:B------:R-:W-:Y:S01]  /*4600*/  @P4 FFMA.FTZ R160, R173, UR32, R164 ;  /* 0x00000020ada04c23 */ /* 0x000fe200080100a4 */
[----:B------:R-:W-:Y:S02]  /*4610*/  PLOP3.LUT P1, PT, PT, PT, UP3, 0x80, 0x8 ;  /* 0x000000000008781c */ /* 0x000fe40003f2f038 */
[----:B------:R-:W-:Y:S01]  /*4620*/  PLOP3.LUT P4, PT, PT, PT, UP3, 0x80, 0x8 ;  /* 0x000000000008781c */ /* 0x000fe20003f8f038 */
[----:B------:R-:W-:Y:S01]  /*4630*/  @P3 FADD.FTZ R160, R190, -R160 ;  /* 0x800000a0bea03221 */ /* 0x000fe20000010000 */
[----:B------:R-:W-:-:S09]  /*4640*/  PLOP3.LUT P3, PT, PT, PT, UP3, 0x80, 0x8 ;  /* 0x000000000008781c */ /* 0x000fd20003f6f038 */
[----:B------:R-:W-:-:S05]  /*4650*/  @P1 FMUL.FTZ R160, R160, UR27 ;  /* 0x0000001ba0a01c20 */ /* 0x000fca0008410000 */
[----:B------:R-:W-:-:S05]  /*4660*/  @P4 FSEL R160, R160, RZ, P2 ;  /* 0x000000ffa0a04208 */ /* 0x000fca0001000000 */
[----:B------:R-:W-:-:S07]  /*4670*/  @P3 FMUL.FTZ R155, R160, UR24 ;  /* 0x00000018a09b3c20 */ /* 0x000fce0008410000 */
.L_x_17711:
[----:B------:R-:W0:Y:S01]  /*4680*/  @P0 LDC.64 R160, c[0x0][0x478] ;  /* 0x00011e00ffa00b82 */ /* 0x000e220000000a00 */
        /* <DEDUP_REMOVED lines=10> */
.L_x_17708:
[----:B------:R-:W-:Y:S05]  /*4730*/  BSYNC.RECONVERGENT B0 ;  /* 0x0000000000007941 */ /* 0x000fea0003800200 */
.L_x_17707:
        /* <DEDUP_REMOVED lines=15> */
[----:B-----5:R-:W-:-:S07]  /*4830*/  MOV R158, R54 ;  /* 0x00000036009e7202 */ /* 0x020fce0000000f00 */
[----:B------:R-:W-:Y:S01]  /*4840*/  @P1 FFMA.FTZ R157, R13, UR32, R164 ;  /* 0x000000200d9d1c23 */ /* 0x000fe200080100a4 */
[----:B------:R-:W-:-:S03]  /*4850*/  PLOP3.LUT P1, PT, PT, PT, UP2, 0x80, 0x8 ;  /* 0x000000000008781c */ /* 0x000fc60003f2f028 */
[----:B------:R-:W-:Y:S01]  /*4860*/  @P3 FADD.FTZ R156, R210, -R157 ;  /* 0x8000009dd29c3221 */ /* 0x000fe20000010000 */
[----:B------:R-:W-:Y:S02]  /*4870*/  PLOP3.LUT P3, PT, PT, PT, UP2, 0x80, 0x8 ;  /* 0x000000000008781c */ /* 0x000fe40003f6f028 */
[----:B------:R-:W-:Y:S01]  /*4880*/  MOV R157, R53 ;  /* 0x00000035009d7202 */ /* 0x000fe20000000f00 */
[----:B------:R-:W-:Y:S01]  /*4890*/  @P2 FFMA.FTZ R157, R156, UR27, R53 ;  /* 0x0000001b9c9d2c23 */ /* 0x000fe20008010035 */
[----:B------:R-:W-:-:S05]  /*48a0*/  PLOP3.LUT P2, PT, PT, PT, UP2, 0x80, 0x8 ;  /* 0x000000000008781c */ /* 0x000fca0003f4f028 */
        /* <DEDUP_REMOVED lines=8> */
[----:B------:R-:W-:-:S07]  /*4930*/  PLOP3.LUT P1, PT, PT, PT, UP2, 0x80, 0x8 ;  /* 0x000000000008781c */ /* 0x000fce0003f2f028 */
[----:B------:R-:W-:Y:S01]  /*4940*/  @P2 FADD.FTZ R156, R184, -R156 ;  /* 0x8000009cb89c2221 */ /* 0x000fe20000010000 */
[----:B------:R-:W-:-:S03]  /*4950*/  PLOP3.LUT P2, PT, PT, PT, UP2, 0x80, 0x8 ;  /* 0x000000000008781c */ /* 0x000fc60003f4f028 */
[----:B------:R-:W-:Y:S01]  /*4960*/  @P3 FFMA.FTZ R159, R156, UR27, R55 ;  /* 0x0000001b9c9f3c23 */ /* 0x000fe20008010037 */
[----:B------:R-:W-:Y:S01]  /*4970*/  PLOP3.LUT P3, PT, PT, PT, UP2, 0x80, 0x8 ;  /* 0x000000000008781c */ /* 0x000fe20003f6f028 */
[----:B------:R-:W-:Y:S01]  /*4980*/  @P1 FFMA.FTZ R156, R183, UR32, R164 ;  /* 0x00000020b79c1c23 */ /* 0x000fe200080100a4 */
[----:B------:R-:W-:-:S07]  /*4990*/  ISETP.LT.AND P1, PT, RZ, UR31, PT ;  /* 0x0000001fff007c0c */ /* 0x000fce000bf21270 */
[----:B01----:R-:W-:Y:S01]  /*49a0*/  @P2 FADD.FTZ R160, R221, -R156 ;  /* 0x8000009cdda02221 */ /* 0x003fe20000010000 */
        /* <DEDUP_REMOVED lines=11> */
.L_x_17716:
        /* <DEDUP_REMOVED lines=14> */
[----:B------:R-:W-:Y:S02]  /*4b40*/  MOV R160, R54 ;  /* 0x0000003600a07202 */ /* 0x000fe40000000f00 */
[----:B------:R-:W-:Y:S01]  /*4b50*/  PLOP3.LUT P2, PT, PT, PT, UP2, 0x80, 0x8 ;  /* 0x000000000008781c */ /* 0x000fe20003f4f028 */
[----:B------:R-:W-:Y:S01]  /*4b60*/  @P3 FFMA.FTZ R160, R165, UR27, R54 ;  /* 0x0000001ba5a03c23 */ /* 0x000fe20008010036 */
[----:B------:R-:W-:Y:S02]  /*4b70*/  PLOP3.LUT P3, PT, PT, PT, UP2, 0x80, 0x8 ;  /* 0x000000000008781c */ /* 0x000fe40003f6f028 */
[----:B------:R-:W-:Y:S01]  /*4b80*/  SEL R153, R161, R153, P1 ;  /* 0x00000099a1997207 */ /* 0x000fe20000800000 */
[----:B------:R-:W-:Y:S01]  /*4b90*/  FMUL.FTZ R160, R160, UR24 ;  /* 0x00000018a0a07c20 */ /* 0x000fe20008410000 */
[----:B------:R-:W-:-:S04]  /*4ba0*/  MOV R165, R52 ;  /* 0x0000003400a57202 */ /* 0x000fc80000000f00 */
[----:B------:R-:W-:-:S05]  /*4bb0*/  SEL R154, R160, R154, P1 ;  /* 0x0000009aa09a7207 */ /* 0x000fca0000800000 */
[----:B------:R-:W-:Y:S01]  /*4bc0*/  @P3 FFMA.FTZ R161, R183, UR32, R164 ;  /* 0x00000020b7a13c23 */ /* 0x000fe200080100a4 */
[----:B------:R-:W-:-:S03]  /*4bd0*/  PLOP3.LUT P3, PT, PT, PT, UP2, 0x80, 0x8 ;  /* 0x000000000008781c */ /* 0x000fc60003f6f028 */
[----:B------:R-:W-:-:S10]  /*4be0*/  @P2 FADD.FTZ R161, R221, -R161 ;  /* 0x800000a1dda12221 */ /* 0x000fd40000010000 */
        /* <DEDUP_REMOVED lines=13> */
.L_x_17715:
[----:B01----:R-:W0:Y:S02]  /*4cc0*/  LDC.64 R160, c[0x0][0x478] ;  /* 0x00011e00ffa07b82 */ /* 0x003e240000000a00 */
[----:B0-----:R-:W-:-:S04]  /*4cd0*/  ISETP.NE.U32.AND P0, PT, R160, RZ, PT ;  /* 0x000000ffa000720c */ /* 0x001fc80003f05070 */
[----:B------:R-:W-:-:S13]  /*4ce0*/  ISETP.NE.AND.EX P0, PT, R161, RZ, PT, P0 ;  /* 0x000000ffa100720c */ /* 0x000fda0003f05300 */
[----:B------:R-:W-:Y:S05]  /*4cf0*/  @!P0 BRA `(.L_x_17718) ;  /* 0x00000000006c8947 */ /* 0x000fea0003800000 */
[--C-:B------:R-:W-:Y:S01]  /*4d00*/  FFMA.FTZ R156, R183, UR32, R164.reuse ;  /* 0x00000020b79c7c23 */ /* 0x100fe200080100a4 */
[----:B------:R-:W-:Y:S01]  /*4d10*/  ISETP.LT.AND P2, PT, RZ, UR30, PT ;  /* 0x0000001eff007c0c */ /* 0x000fe2000bf41270 */
[----:B------:R-:W-:Y:S01]  /*4d20*/  FFMA.FTZ R158, R13, UR32, R164 ;  /* 0x000000200d9e7c23 */ /* 0x000fe200080100a4 */
        /* <DEDUP_REMOVED lines=24> */
.L_x_17718:
[----:B------:R-:W-:Y:S01]  /*4eb0*/  FFMA.FTZ R160, R183, UR32, R164 ;  /* 0x00000020b7a07c23 */ /* 0x000fe200080100a4 */
[----:B------:R-:W-:Y:S02]  /*4ec0*/  ISETP.LT.AND P1, PT, RZ, UR30, PT ;  /* 0x0000001eff007c0c */ /* 0x000fe4000bf21270 */
[----:B------:R-:W-:Y:S01]  /*4ed0*/  ISETP.LT.AND P2, PT, RZ, UR31, PT ;  /* 0x0000001fff007c0c */ /* 0x000fe2000bf41270 */
[----:B------:R-:W-:Y:S01]  /*4ee0*/  FADD.FTZ R160, R221, -R160 ;  /* 0x800000a0dda07221 */ /* 0x000fe20000010000 */
[----:B------:R-:W-:-:S03]  /*4ef0*/  PLOP3.LUT P3, PT, PT, PT, UP3, 0x80, 0x8 ;  /* 0x000000000008781c */ /* 0x000fc60003f6f038 */
        /* <DEDUP_REMOVED lines=18> */
[----:B------:R-:W-:-:S11]  /*5020*/  PLOP3.LUT P3, PT, PT, PT, UP3, 0x80, 0x8 ;  /* 0x000000000008781c */ /* 0x000fd60003f6f038 */
[----:B------:R-:W-:Y:S01]  /*5030*/  @P2 FADD.FTZ R160, R184, -R160 ;  /* 0x800000a0b8a02221 */ /* 0x000fe20000010000 */
[----:B------:R-:W-:-:S03]  /*5040*/  PLOP3.LUT P2, PT, PT, PT, UP3, 0x80, 0x8 ;  /* 0x000000000008781c */ /* 0x000fc60003f4f038 */
[----:B------:R-:W-:Y:S01]  /*5050*/  @P3 FMUL.FTZ R160, R160, UR27 ;  /* 0x0000001ba0a03c20 */ /* 0x000fe20008410000 */
[----:B------:R-:W-:-:S09]  /*5060*/  PLOP3.LUT P3, PT, PT, PT, UP3, 0x80, 0x8 ;  /* 0x000000000008781c */ /* 0x000fd20003f6f038 */
[----:B------:R-:W-:-:S05]  /*5070*/  @P2 FSEL R160, R160, RZ, P1 ;  /* 0x000000ffa0a02208 */ /* 0x000fca0000800000 */
[----:B------:R-:W-:-:S07]  /*5080*/  @P3 FMUL.FTZ R155, R160, UR24 ;  /* 0x00000018a09b3c20 */ /* 0x000fce0008410000 */
.L_x_17717:
        /* <DEDUP_REMOVED lines=11> */
.L_x_17714:
[----:B------:R-:W-:Y:S05]  /*5140*/  BSYNC.RECONVERGENT B0 ;  /* 0x0000000000007941 */ /* 0x000fea0003800200 */
.L_x_17713:
        /* <DEDUP_REMOVED lines=14> */
[----:B-----5:R-:W-:Y:S02]  /*5230*/  MOV R157, R49 ;  /* 0x00000031009d7202 */ /* 0x020fe40000000f00 */
        /* <DEDUP_REMOVED lines=9> */
[----:B------:R-:W-:-:S09]  /*52d0*/  PLOP3.LUT P2, PT, PT, PT, UP2, 0x80, 0x8 ;  /* 0x000000000008781c */ /* 0x000fd20003f4f028 */
[----:B------:R-:W-:Y:S01]  /*52e0*/  @P1 FADD.FTZ R156, R199, -R156 ;  /* 0x8000009cc79c1221 */ /* 0x000fe20000010000 */
[----:B------:R-:W-:-:S03]  /*52f0*/  PLOP3.LUT P1, PT, PT, PT, UP2, 0x80, 0x8 ;  /* 0x000000000008781c */ /* 0x000fc60003f2f028 */
[----:B------:R-:W-:Y:S01]  /*5300*/  @P2 FFMA.FTZ R158, R156, UR27, R50 ;  /* 0x0000001b9c9e2c23 */ /* 0x000fe20008010032 */
[----:B------:R-:W-:-:S13]  /*5310*/  PLOP3.LUT P2, PT, PT, PT, UP2, 0x80, 0x8 ;  /* 0x000000000008781c */ /* 0x000fda0003f4f028 */
[----:B------:R-:W-:Y:S01]  /*5320*/  @P2 FFMA.FTZ R156, R171, UR32, R164 ;  /* 0x00000020ab9c2c23 */ /* 0x000fe200080100a4 */
[----:B------:R-:W-:-:S03]  /*5330*/  PLOP3.LUT P2, PT, PT, PT, UP2, 0x80, 0x8 ;  /* 0x000000000008781c */ /* 0x000fc60003f4f028 */
[----:B------:R-:W-:Y:S01]  /*5340*/  @P1 FADD.FTZ R156, R182, -R156 ;  /* 0x8000009cb69c1221 */ /* 0x000fe20000010000 */
[----:B------:R-:W-:-:S09]  /*5350*/  PLOP3.LUT P1, PT, PT, PT, UP2, 0x80, 0x8 ;  /* 0x000000000008781c */ /* 0x000fd20003f2f028 */
[----:B------:R-:W-:Y:S01]  /*5360*/  @P2 FFMA.FTZ R159, R156, UR27, R51 ;  /* 0x0000001b9c9f2c23 */ /* 0x000fe20008010033 */
[----:B------:R-:W-:-:S13]  /*5370*/  PLOP3.LUT P2, PT, PT, PT, UP2, 0x80, 0x8 ;  /* 0x000000000008781c */ /* 0x000fda0003f4f028 */
[----:B------:R-:W-:Y:S01]  /*5380*/  @P2 FFMA.FTZ R156, R181, UR32, R164 ;  /* 0x00000020b59c2c23 */ /* 0x000fe200080100a4 */
[----:B------:R-:W-:-:S03]  /*5390*/  PLOP3.LUT P2, PT, PT, PT, UP2, 0x80, 0x8 ;  /* 0x000000000008781c */ /* 0x000fc60003f4f028 */
[----:B012---:R-:W-:Y:S01]  /*53a0*/  @P1 FADD.FTZ R160, R220, -R156 ;  /* 0x8000009cdca01221 */ /* 0x007fe20000010000 */
[----:B------:R-:W-:Y:S02]  /*53b0*/  MOV R156, R48 ;  /* 0x00000030009c7202 */ /* 0x000fe40000000f00 */
[----:B------:R-:W-:-:S07]  /*53c0*/  ISETP.LT.AND P1, PT, RZ, UR31, PT ;  /* 0x0000001fff007c0c */ /* 0x000fce000bf21270 */
        /* <DEDUP_REMOVED lines=10> */
.L_x_17722:
        /* <DEDUP_REMOVED lines=8> */
[----:B------:R-:W-:-:S03]  /*54f0*/  PLOP3.LUT P2, PT, PT, PT, UP2, 0x80, 0x8 ;  /* 0x000000000008781c */ /* 0x000fc60003f4f028 */
[----:B------:R-:W-:-:S10]  /*5500*/  FMUL.FTZ R161, R161, UR24 ;  /* 0x00000018a1a17c20 */ /* 0x000fd40008410000 */
[----:B------:R-:W-:Y:S01]  /*5510*/  @P2 FFMA.FTZ R160, R22, UR32, R164 ;  /* 0x0000002016a02c23 */ /* 0x000fe200080100a4 */
[----:B------:R-:W-:-:S03]  /*5520*/  PLOP3.LUT P2, PT, PT, PT, UP2, 0x80, 0x8 ;  /* 0x000000000008781c */ /* 0x000fc60003f4f028 */
[----:B------:R-:W-:Y:S01]  /*5530*/  @P1 FADD.FTZ R165, R199, -R160 ;  /* 0x800000a0c7a51221 */ /* 0x000fe20000010000 */
[----:B------:R-:W-:Y:S02]  /*5540*/  MOV R160, R50 ;  /* 0x0000003200a07202 */ /* 0x000fe40000000f00 */
[----:B------:R-:W-:-:S07]  /*5550*/  PLOP3.LUT P1, PT, PT, PT, UP2, 0x80, 0x8 ;  /* 0x000000000008781c */ /* 0x000fce0003f2f028 */
[----:B------:R-:W-:Y:S01]  /*5560*/  @P2 FFMA.FTZ R160, R165, UR27, R50 ;  /* 0x0000001ba5a02c23 */ /* 0x000fe20008010032 */
[----:B------:R-:W-:-:S03]  /*5570*/  PLOP3.LUT P2, PT, PT, PT, UP2, 0x80, 0x8 ;  /* 0x000000000008781c */ /* 0x000fc60003f4f028 */
[----:B------:R-:W-:-:S10]  /*5580*/  FMUL.FTZ R160, R160, UR24 ;  /* 0x00000018a0a07c20 */ /* 0x000fd40008410000 */
[----:B------:R-:W-:Y:S01]  /*5590*/  @P2 FFMA.FTZ R165, R181, UR32, R164 ;  /* 0x00000020b5a52c23 */ /* 0x000fe200080100a4 */
[----:B------:R-:W-:-:S04]  /*55a0*/  ISETP.LT.AND P2, PT, RZ, UR31, PT ;  /* 0x0000001fff007c0c */ /* 0x000fc8000bf41270 */
[----:B------:R-:W-:Y:S01]  /*55b0*/  SEL R153, R161, R153, P2 ;  /* 0x00000099a1997207 */ /* 0x000fe20001000000 */
[----:B------:R-:W-:Y:S01]  /*55c0*/  @P1 FADD.FTZ R161, R220, -R165 ;  /* 0x800000a5dca11221 */ /* 0x000fe20000010000 */
[----:B------:R-:W-:Y:S02]  /*55d0*/  PLOP3.LUT P1, PT, PT, PT, UP2, 0x80, 0x8 ;  /* 0x000000000008781c */ /* 0x000fe40003f2f028 */
[----:B------:R-:W-:Y:S02]  /*55e0*/  MOV R165, R48 ;  /* 0x0000003000a57202 */ /* 0x000fe40000000f00 */
[----:B------:R-:W-:-:S09]  /*55f0*/  SEL R154, R160, R154, P2 ;  /* 0x0000009aa09a7207 */ /* 0x000fd20001000000 */
[----:B------:R-:W-:-:S04]  /*5600*/  @P1 FFMA.FTZ R165, R161, UR27, R48 ;  /* 0x0000001ba1a51c23 */ /* 0x000fc80008010030 */
[----:B------:R-:W-:-:S05]  /*5610*/  FMUL.FTZ R161, R165, UR24 ;  /* 0x00000018a5a17c20 */ /* 0x000fca0008410000 */
        /* <DEDUP_REMOVED lines=11> */
.L_x_17721:
[----:B012---:R-:W0:Y:S02]  /*56d0*/  LDC.64 R160, c[0x0][0x478] ;  /* 0x00011e00ffa07b82 */ /* 0x007e240000000a00 */
        /* <DEDUP_REMOVED lines=30> */
.L_x_17724:
        /* <DEDUP_REMOVED lines=19> */
[----:B------:R-:W-:Y:S02]  /*59f0*/  SEL R154, R160, R154, P2 ;  /* 0x0000009aa09a7207 */ /* 0x000fe40001000000 */
[----:B------:R-:W-:-:S13]  /*5a00*/  PLOP3.LUT P2, PT, PT, PT, UP3, 0x80, 0x8 ;  /* 0x000000000008781c */ /* 0x000fda0003f4f038 */
[----:B------:R-:W-:Y:S01]  /*5a10*/  @P2 FFMA.FTZ R160, R171, UR32, R164 ;  /* 0x00000020aba02c23 */ /* 0x000fe200080100a4 */
[----:B------:R-:W-:-:S13]  /*5a20*/  PLOP3.LUT P2, PT, PT, PT, UP3, 0x80, 0x8 ;  /* 0x000000000008781c */ /* 0x000fda0003f4f038 */
[----:B------:R-:W-:Y:S01]  /*5a30*/  @P2 FADD.FTZ R160, R182, -R160 ;  /* 0x800000a0b6a02221 */ /* 0x000fe20000010000 */
[----:B------:R-:W-:-:S13]  /*5a40*/  PLOP3.LUT P2, PT, PT, PT, UP3, 0x80, 0x8 ;  /* 0x000000000008781c */ /* 0x000fda0003f4f038 */
[----:B------:R-:W-:Y:S01]  /*5a50*/  @P2 FMUL.FTZ R160, R160, UR27 ;  /* 0x0000001ba0a02c20 */ /* 0x000fe20008410000 */
[----:B------:R-:W-:-:S13]  /*5a60*/  PLOP3.LUT P2, PT, PT, PT, UP3, 0x80, 0x8 ;  /* 0x000000000008781c */ /* 0x000fda0003f4f038 */
[----:B------:R-:W-:Y:S02]  /*5a70*/  @P2 FSEL R160, R160, RZ, P1 ;  /* 0x000000ffa0a02208 */ /* 0x000fe40000800000 */
[----:B------:R-:W-:-:S13]  /*5a80*/  PLOP3.LUT P1, PT, PT, PT, UP3, 0x80, 0x8 ;  /* 0x000000000008781c */ /* 0x000fda0003f2f038 */
[----:B------:R-:W-:-:S07]  /*5a90*/  @P1 FMUL.FTZ R155, R160, UR24 ;  /* 0x00000018a09b1c20 */ /* 0x000fce0008410000 */
.L_x_17723:
        /* <DEDUP_REMOVED lines=11> */
.L_x_17720:
[----:B------:R-:W-:Y:S05]  /*5b50*/  BSYNC.RECONVERGENT B0 ;  /* 0x0000000000007941 */ /* 0x000fea0003800200 */
.L_x_17719:
        /* <DEDUP_REMOVED lines=13> */
[----:B-----5:R-:W-:-:S11]  /*5c30*/  MOV R158, R46 ;  /* 0x0000002e009e7202 */ /* 0x020fd60000000f00 */
        /* <DEDUP_REMOVED lines=22> */
[----:B0123--:R-:W-:Y:S01]  /*5da0*/  @P1 FADD.FTZ R160, R219, -R156 ;  /* 0x8000009cdba01221 */ /* 0x00ffe20000010000 */
[----:B------:R-:W-:Y:S02]  /*5db0*/  PLOP3.LUT P1, PT, PT, PT, UP2, 0x80, 0x8 ;  /* 0x000000000008781c */ /* 0x000fe40003f2f028 */
[----:B------:R-:W-:-:S11]  /*5dc0*/  MOV R156, R44 ;  /* 0x0000002c009c7202 */ /* 0x000fd60000000f00 */
[----:B------:R-:W-:Y:S01]  /*5dd0*/  @P1 FFMA.FTZ R156, R160, UR27, R44 ;  /* 0x0000001ba09c1c23 */ /* 0x000fe2000801002c */
[----:B------:R-:W-:Y:S01]  /*5de0*/  FMUL.FTZ R160, R158, UR24 ;  /* 0x000000189ea07c20 */ /* 0x000fe20008410000 */
[----:B------:R-:W-:-:S04]  /*5df0*/  ISETP.LT.AND P1, PT, RZ, UR31, PT ;  /* 0x0000001fff007c0c */ /* 0x000fc8000bf21270 */
        /* <DEDUP_REMOVED lines=8> */
.L_x_17728:
[----:B------:R-:W-:Y:S02]  /*5e80*/  PLOP3.LUT P1, PT, PT, PT, UP2, 0x80, 0x8 ;  /* 0x000000000008781c */ /* 0x000fe40003f2f028 */
[----:B0123-5:R-:W-:Y:S02]  /*5e90*/  MOV R160, R45 ;  /* 0x0000002d00a07202 */ /* 0x02ffe40000000f00 */
[----:B------:R-:W-:-:S09]  /*5ea0*/  PLOP3.LUT P2, PT, PT, PT, UP2, 0x80, 0x8 ;  /* 0x000000000008781c */ /* 0x000fd20003f4f028 */
        /* <DEDUP_REMOVED lines=10> */
[----:B------:R-:W-:Y:S02]  /*5f50*/  PLOP3.LUT P1, PT, PT, PT, UP2, 0x80, 0x8 ;  /* 0x000000000008781c */ /* 0x000fe40003f2f028 */
[----:B------:R-:W-:-:S11]  /*5f60*/  MOV R161, R46 ;  /* 0x0000002e00a17202 */ /* 0x000fd60000000f00 */
[----:B------:R-:W-:Y:S01]  /*5f70*/  @P1 FFMA.FTZ R161, R165, UR27, R46 ;  /* 0x0000001ba5a11c23 */ /* 0x000fe2000801002e */
[----:B------:R-:W-:-:S03]  /*5f80*/  PLOP3.LUT P1, PT, PT, PT, UP2, 0x80, 0x8 ;  /* 0x000000000008781c */ /* 0x000fc60003f2f028 */
[----:B------:R-:W-:-:S10]  /*5f90*/  FMUL.FTZ R161, R161, UR24 ;  /* 0x00000018a1a17c20 */ /* 0x000fd40008410000 */
[----:B------:R-:W-:Y:S01]  /*5fa0*/  @P1 FFMA.FTZ R165, R5, UR32, R164 ;  /* 0x0000002005a51c23 */ /* 0x000fe200080100a4 */
[----:B------:R-:W-:-:S13]  /*5fb0*/  PLOP3.LUT P1, PT, PT, PT, UP2, 0x80, 0x8 ;  /* 0x000000000008781c */ /* 0x000fda0003f2f028 */
[----:B------:R-:W-:Y:S01]  /*5fc0*/  @P1 FADD.FTZ R165, R219, -R165 ;  /* 0x800000a5dba51221 */ /* 0x000fe20000010000 */
[----:B------:R-:W-:-:S04]  /*5fd0*/  ISETP.LT.AND P1, PT, RZ, UR31, PT ;  /* 0x0000001fff007c0c */ /* 0x000fc8000bf21270 */
[----:B------:R-:W-:Y:S02]  /*5fe0*/  SEL R153, R160, R153, P1 ;  /* 0x00000099a0997207 */ /* 0x000fe40000800000 */
[----:B------:R-:W-:Y:S01]  /*5ff0*/  MOV R160, R44 ;  /* 0x0000002c00a07202 */ /* 0x000fe20000000f00 */
[----:B------:R-:W-:Y:S01]  /*6000*/  @P2 FFMA.FTZ R160, R165, UR27, R44 ;  /* 0x0000001ba5a02c23 */ /* 0x000fe2000801002c */
[----:B------:R-:W-:-:S03]  /*6010*/  SEL R154, R161, R154, P1 ;  /* 0x0000009aa19a7207 */ /* 0x000fc60000800000 */
[----:B------:R-:W-:-:S05]  /*6020*/  FMUL.FTZ R160, R160, UR24 ;  /* 0x00000018a0a07c20 */ /* 0x000fca0008410000 */
        /* <DEDUP_REMOVED lines=11> */
.L_x_17727:
[----:B0123--:R-:W0:Y:S02]  /*60e0*/  LDC.64 R160, c[0x0][0x478] ;  /* 0x00011e00ffa07b82 */ /* 0x00fe240000000a00 */
[----:B0-----:R-:W-:-:S04]  /*60f0*/  ISETP.NE.U32.AND P0, PT, R160, RZ, PT ;  /* 0x000000ffa000720c */ /* 0x001fc80003f05070 */
[----:B------:R-:W-:-:S13]  /*6100*/  ISETP.NE.AND.EX P0, PT, R161, RZ, PT, P0 ;  /* 0x000000ffa100720c */ /* 0x000fda0003f05300 */
[----:B------:R-:W-:Y:S05]  /*6110*/  @!P0 BRA `(.L_x_17730) ;  /* 0x00000000006c8947 */ /* 0x000fea0003800000 */
[--C-:B------:R-:W-:Y:S01]  /*6120*/  FFMA.FTZ R156, R5, UR32, R164.reuse ;  /* 0x00000020059c7c23 */ /* 0x100fe200080100a4 */
[--C-:B------:R-:W-:Y:S01]  /*6130*/  FFMA.FTZ R157, R11, UR32, R164.reuse ;  /* 0x000000200b9d7c23 */ /* 0x100fe200080100a4 */
[----:B------:R-:W-:Y:S01]  /*6140*/  ISETP.LT.AND P1, PT, RZ, UR30, PT ;  /* 0x0000001eff007c0c */ /* 0x000fe2000bf21270 */
[----:B------:R-:W-:Y:S01]  /*6150*/  FFMA.FTZ R158, R21, UR32, R164 ;  /* 0x00000020159e7c23 */ /* 0x000fe200080100a4 */
[----:B------:R-:W-:Y:S01]  /*6160*/  FADD.FTZ R156, R219, -R156 ;  /* 0x8000009cdb9c7221 */ /* 0x000fe20000010000 */
[----:B------:R-:W-:Y:S01]  /*6170*/  FADD.FTZ R157, R208, -R157 ;  /* 0x8000009dd09d7221 */ /* 0x000fe20000010000 */
[----:B------:R-:W-:Y:S01]  /*6180*/  ISETP.LT.AND P2, PT, RZ, UR31, PT ;  /* 0x0000001fff007c0c */ /* 0x000fe2000bf41270 */
[----:B------:R-:W-:Y:S01]  /*6190*/  FADD.FTZ R158, R198, -R158 ;  /* 0x8000009ec69e7221 */ /* 0x000fe20000010000 */
[----:B------:R-:W-:Y:S01]  /*61a0*/  FMUL.FTZ R156, R156, UR27 ;  /* 0x0000001b9c9c7c20 */ /* 0x000fe20008410000 */
[----:B------:R-:W-:Y:S02]  /*61b0*/  FMUL.FTZ R157, R157, UR27 ;  /* 0x0000001b9d9d7c20 */ /* 0x000fe40008410000 */
[----:B------:R-:W-:-:S02]  /*61c0*/  FMUL.FTZ R158, R158, UR27 ;  /* 0x0000001b9e9e7c20 */ /* 0x000fc40008410000 */
[----:B------:R-:W-:Y:S02]  /*61d0*/  FSEL R156, R156, RZ, P1 ;  /* 0x000000ff9c9c7208 */ /* 0x000fe40000800000 */
[----:B------:R-:W-:Y:S02]  /*61e0*/  FSEL R157, R157, RZ, P1 ;  /* 0x000000ff9d9d7208 */ /* 0x000fe40000800000 */
[----:B------:R-:W-:Y:S01]  /*61f0*/  FSEL R158, R158, RZ, P1 ;  /* 0x000000ff9e9e7208 */ /* 0x000fe20000800000 */
[----:B------:R-:W-:-:S04]  /*6200*/  FMUL.FTZ R159, R156, UR24 ;  /* 0x000000189c9f7c20 */ /* 0x000fc80008410000 */
[----:B------:R-:W-:Y:S01]  /*6210*/  FMUL.FTZ R160, R158, UR24 ;  /* 0x000000189ea07c20 */ /* 0x000fe20008410000 */
[----:B------:R-:W-:Y:S01]  /*6220*/  SEL R152, R159, R152, P2 ;  /* 0x000000989f987207 */ /* 0x000fe20001000000 */
[----:B------:R-:W-:-:S03]  /*6230*/  FMUL.FTZ R159, R157, UR24 ;  /* 0x000000189d9f7c20 */ /* 0x000fc60008410000 */
[----:B------:R-:W-:Y:S02]  /*6240*/  SEL R154, R160, R154, P2 ;  /* 0x0000009aa09a7207 */ /* 0x000fe40001000000 */
[----:B------:R-:W-:Y:S01]  /*6250*/  SEL R153, R159, R153, P2 ;  /* 0x000000999f997207 */ /* 0x000fe20001000000 */
[----:B------:R-:W-:-:S04]  /*6260*/  FFMA.FTZ R159, R170, UR32, R164 ;  /* 0x00000020aa9f7c23 */ /* 0x000fc800080100a4 */
[----:B------:R-:W-:-:S04]  /*6270*/  FADD.FTZ R159, R175, -R159 ;  /* 0x8000009faf9f7221 */ /* 0x000fc80000010000 */
[----:B------:R-:W-:-:S05]  /*6280*/  FMUL.FTZ R159, R159, UR27 ;  /* 0x0000001b9f9f7c20 */ /* 0x000fca0008410000 */
[----:B------:R-:W-:Y:S01]  /*6290*/  FSEL R159, R159, RZ, P1 ;  /* 0x000000ff9f9f7208 */ /* 0x000fe20000800000 */
[----:B------:R-:W-:Y:S06]  /*62a0*/  BRA.U !UP3, `(.L_x_17729) ;  /* 0x000000010b807547 */ /* 0x000fec000b800000 */
[----:B------:R-:W-:Y:S01]  /*62b0*/  FMUL.FTZ R155, R159, UR24 ;  /* 0x000000189f9b7c20 */ /* 0x000fe20008410000 */
[----:B------:R-:W-:Y:S06]  /*62c0*/  BRA `(.L_x_17729) ;  /* 0x0000000000787947 */ /* 0x000fec0003800000 */
.L_x_17730:
        /* <DEDUP_REMOVED lines=30> */
.L_x_17729:
        /* <DEDUP_REMOVED lines=11> */
.L_x_17726:
[----:B------:R-:W-:Y:S05]  /*6560*/  BSYNC.RECONVERGENT B0 ;  /* 0x0000000000007941 */ /* 0x000fea0003800200 */
.L_x_17725:
        /* <DEDUP_REMOVED lines=11> */
[----:B-----5:R-:W-:Y:S02]  /*6620*/  MOV R157, R41 ;  /* 0x00000029009d7202 */ /* 0x020fe40000000f00 */
[----:B------:R-:W-:Y:S02]  /*6630*/  MOV R158, R42 ;  /* 0x0000002a009e7202 */ /* 0x000fe40000000f00 */
[----:B------:R-:W-:-:S07]  /*6640*/  MOV R159, R43 ;  /* 0x0000002b009f7202 */ /* 0x000fce0000000f00 */
        /* <DEDUP_REMOVED lines=20> */
[----:B01234-:R-:W-:Y:S01]  /*6790*/  @P2 FADD.FTZ R160, R218, -R156 ;  /* 0x8000009cdaa02221 */ /* 0x01ffe20000010000 */
        /* <DEDUP_REMOVED lines=13> */
.L_x_17734:
[----:B------:R-:W-:Y:S02]  /*6870*/  PLOP3.LUT P2, PT, PT, PT, UP2, 0x80, 0x8 ;  /* 0x000000000008781c */ /* 0x000fe40003f4f028 */
[----:B012345:R-:W-:Y:S02]  /*6880*/  MOV R160, R41 ;  /* 0x0000002900a07202 */ /* 0x03ffe40000000f00 */
        /* <DEDUP_REMOVED lines=36> */
.L_x_17733:
[----:B01234-:R-:W0:Y:S02]  /*6ad0*/  LDC.64 R160, c[0x0][0x478] ;  /* 0x00011e00ffa07b82 */ /* 0x01fe240000000a00 */
        /* <DEDUP_REMOVED lines=30> */
.L_x_17736:
        /* <DEDUP_REMOVED lines=30> */
.L_x_17735:
[----:B------:R-:W0:Y:S01]  /*6ea0*/  @P1 LDC.64 R160, c[0x0][0x478] ;  /* 0x00011e00ffa01b82 */ /* 0x000e220000000a00 */
        /* <DEDUP_REMOVED lines=10> */
.L_x_17732:
[----:B------:R-:W-:Y:S05]  /*6f50*/  BSYNC.RECONVERGENT B0 ;  /* 0x0000000000007941 */ /* 0x000fea0003800200 */
.L_x_17731:
        /* <DEDUP_REMOVED lines=48> */
.L_x_17740:
        /* <DEDUP_REMOVED lines=38> */
.L_x_17739:
        /* <DEDUP_REMOVED lines=31> */
.L_x_17742:
        /* <DEDUP_REMOVED lines=30> */
.L_x_17741:
        /* <DEDUP_REMOVED lines=11> */
.L_x_17738:
[----:B------:R-:W-:Y:S05]  /*7940*/  BSYNC.RECONVERGENT B0 ;  /* 0x0000000000007941 */ /* 0x000fea0003800200 */
.L_x_17737:
        /* <DEDUP_REMOVED lines=48> */
.L_x_17746:
        /* <DEDUP_REMOVED lines=38> */
.L_x_17745:
        /* <DEDUP_REMOVED lines=31> */
.L_x_17748:
        /* <DEDUP_REMOVED lines=30> */
.L_x_17747:
        /* <DEDUP_REMOVED lines=11> */
.L_x_17744:
[----:B------:R-:W-:Y:S05]  /*8330*/  BSYNC.RECONVERGENT B0 ;  /* 0x0000000000007941 */ /* 0x000fea0003800200 */
.L_x_17743:
        /* <DEDUP_REMOVED lines=48> */
.L_x_17752:
        /* <DEDUP_REMOVED lines=38> */
.L_x_17751:
        /* <DEDUP_REMOVED lines=31> */
.L_x_17754:
        /* <DEDUP_REMOVED lines=30> */
.L_x_17753:
        /* <DEDUP_REMOVED lines=11> */
.L_x_17750:
[----:B------:R-:W-:Y:S05]  /*8d20*/  BSYNC.RECONVERGENT B0 ;  /* 0x0000000000007941 */ /* 0x000fea0003800200 */
.L_x_17749:
        /* <DEDUP_REMOVED lines=35> */
[----:B01234-:R-:W-:Y:S01]  /*8f60*/  @P5 FFMA.FTZ R160, R191, UR32, R164 ;  /* 0x00000020bfa05c23 */ /* 0x01ffe200080100a4 */
[----:B------:R-:W-:-:S13]  /*8f70*/  PLOP3.LUT P5, PT, PT, PT, UP2, 0x80, 0x8 ;  /* 0x000000000008781c */ /* 0x000fda0003faf028 */
[----:B------:R-:W-:Y:S01]  /*8f80*/  @P5 FADD.FTZ R160, R214, -R160 ;  /* 0x800000a0d6a05221 */ /* 0x000fe20000010000 */
[----:B------:R-:W-:-:S13]  /*8f90*/  PLOP3.LUT P5, PT, PT, PT, UP2, 0x80, 0x8 ;  /* 0x000000000008781c */ /* 0x000fda0003faf028 */
        /* <DEDUP_REMOVED lines=11> */
.L_x_17758:
        /* <DEDUP_REMOVED lines=38> */
.L_x_17757:
[----:B01234-:R-:W0:Y:S02]  /*92b0*/  LDC.64 R160, c[0x0][0x478] ;  /* 0x00011e00ffa07b82 */ /* 0x01fe240000000a00 */
        /* <DEDUP_REMOVED lines=8> */
[----:B------:R-:W-:-:S03]  /*9340*/  FFMA.FTZ R159, R31, UR32, R164 ;  /* 0x000000201f9f7c23 */ /* 0x000fc600080100a4 */
[----:B------:R-:W-:Y:S01]  /*9350*/  FMUL.FTZ R156, R156, UR27 ;  /* 0x0000001b9c9c7c20 */ /* 0x000fe20008410000 */
[----:B------:R-:W-:-:S04]  /*9360*/  FADD.FTZ R159, R180, -R159 ;  /* 0x8000009fb49f7221 */ /* 0x000fc80000010000 */
[----:B------:R-:W-:Y:S01]  /*9370*/  FSEL R156, R156, RZ, P5 ;  /* 0x000000ff9c9c7208 */ /* 0x000fe20002800000 */
[----:B------:R-:W-:-:S04]  /*9380*/  FMUL.FTZ R159, R159, UR27 ;  /* 0x0000001b9f9f7c20 */ /* 0x000fc80008410000 */
[----:B------:R-:W-:Y:S01]  /*9390*/  FMUL.FTZ R157, R156, UR24 ;  /* 0x000000189c9d7c20 */ /* 0x000fe20008410000 */
[----:B------:R-:W-:-:S04]  /*93a0*/  FSEL R159, R159, RZ, P5 ;  /* 0x000000ff9f9f7208 */ /* 0x000fc80002800000 */
[----:B------:R-:W-:Y:S01]  /*93b0*/  SEL R152, R157, R152, P6 ;  /* 0x000000989d987207 */ /* 0x000fe20003000000 */
        /* <DEDUP_REMOVED lines=12> */
[----:B------:R-:W-:Y:S01]  /*9480*/  FMUL.FTZ R155, R159, UR24 ;  /* 0x000000189f9b7c20 */ /* 0x000fe20008410000 */
[----:B------:R-:W-:Y:S06]  /*9490*/  BRA `(.L_x_17759) ;  /* 0x0000000000787947 */ /* 0x000fec0003800000 */
.L_x_17760:
[----:B------:R-:W-:Y:S01]  /*94a0*/  FFMA.FTZ R160, R31, UR32, R164 ;  /* 0x000000201fa07c23 */ /* 0x000fe200080100a4 */
[----:B------:R-:W-:-:S03]  /*94b0*/  UISETP.GT.AND UP0, UPT, UR30, URZ, UPT ;  /* 0x000000ff1e00728c */ /* 0x000fc6000bf04270 */
[----:B------:R-:W-:-:S03]  /*94c0*/  FADD.FTZ R160, R180, -R160 ;  /* 0x800000a0b4a07221 */ /* 0x000fc60000010000 */
[----:B------:R-:W-:Y:S01]  /*94d0*/  PLOP3.LUT P5, PT, PT, PT, UP0, 0x80, 0x8 ;  /* 0x000000000008781c */ /* 0x000fe20003faf008 */
[----:B------:R-:W-:Y:S01]  /*94e0*/  FMUL.FTZ R160, R160, UR27 ;  /* 0x0000001ba0a07c20 */ /* 0x000fe20008410000 */
[----:B------:R-:W-:-:S04]  /*94f0*/  PLOP3.LUT P6, PT, PT, PT, UP0, 0x80, 0x8 ;  /* 0x000000000008781c */ /* 0x000fc80003fcf008 */
[----:B------:R-:W-:Y:S02]  /*9500*/  FSEL R160, R160, RZ, P5 ;  /* 0x000000ffa0a07208 */ /* 0x000fe40002800000 */
[----:B------:R-:W-:-:S13]  /*9510*/  PLOP3.LUT P5, PT, PT, PT, UP3, 0x80, 0x8 ;  /* 0x000000000008781c */ /* 0x000fda0003faf038 */
[----:B------:R-:W-:Y:S01]  /*9520*/  @P5 FMUL.FTZ R155, R160, UR24 ;  /* 0x00000018a09b5c20 */ /* 0x000fe20008410000 */
[----:B------:R-:W-:Y:S01]  /*9530*/  FFMA.FTZ R160, R191, UR32, R164 ;  /* 0x00000020bfa07c23 */ /* 0x000fe200080100a4 */
[----:B------:R-:W-:-:S03]  /*9540*/  PLOP3.LUT P5, PT, PT, PT, UP0, 0x80, 0x8 ;  /* 0x000000000008781c */ /* 0x000fc60003faf008 */
[----:B------:R-:W-:-:S04]  /*9550*/  FADD.FTZ R160, R214, -R160 ;  /* 0x800000a0d6a07221 */ /* 0x000fc80000010000 */
[----:B------:R-:W-:-:S05]  /*9560*/  FMUL.FTZ R160, R160, UR27 ;  /* 0x0000001ba0a07c20 */ /* 0x000fca0008410000 */
[----:B------:R-:W-:Y:S02]  /*9570*/  FSEL R160, R160, RZ, P5 ;  /* 0x000000ffa0a07208 */ /* 0x000fe40002800000 */
[----:B------:R-:W-:-:S03]  /*9580*/  ISETP.LT.AND P5, PT, RZ, UR31, PT ;  /* 0x0000001fff007c0c */ /* 0x000fc6000bfa1270 */
[----:B------:R-:W-:-:S05]  /*9590*/  FMUL.FTZ R160, R160, UR24 ;  /* 0x00000018a0a07c20 */ /* 0x000fca0008410000 */
[----:B------:R-:W-:Y:S01]  /*95a0*/  SEL R152, R160, R152, P5 ;  /* 0x00000098a0987207 */ /* 0x000fe20002800000 */
[----:B------:R-:W-:-:S04]  /*95b0*/  FFMA.FTZ R160, R30, UR32, R164 ;  /* 0x000000201ea07c23 */ /* 0x000fc800080100a4 */
[----:B------:R-:W-:-:S04]  /*95c0*/  FADD.FTZ R160, R203, -R160 ;  /* 0x800000a0cba07221 */ /* 0x000fc80000010000 */
[----:B------:R-:W-:-:S05]  /*95d0*/  FMUL.FTZ R160, R160, UR27 ;  /* 0x0000001ba0a07c20 */ /* 0x000fca0008410000 */
[----:B------:R-:W-:Y:S02]  /*95e0*/  FSEL R160, R160, RZ, P6 ;  /* 0x000000ffa0a07208 */ /* 0x000fe40003000000 */
[----:B------:R-:W-:-:S03]  /*95f0*/  PLOP3.LUT P6, PT, PT, PT, UP0, 0x80, 0x8 ;  /* 0x000000000008781c */ /* 0x000fc60003fcf008 */
[----:B------:R-:W-:-:S05]  /*9600*/  FMUL.FTZ R160, R160, UR24 ;  /* 0x00000018a0a07c20 */ /* 0x000fca0008410000 */
[----:B------:R-:W-:Y:S01]  /*9610*/  SEL R153, R160, R153, P5 ;  /* 0x00000099a0997207 */ /* 0x000fe20002800000 */
[----:B------:R-:W-:-:S04]  /*9620*/  FFMA.FTZ R160, R213, UR32, R164 ;  /* 0x00000020d5a07c23 */ /* 0x000fc800080100a4 */
[----:B------:R-:W-:-:S04]  /*9630*/  FADD.FTZ R160, R193, -R160 ;  /* 0x800000a0c1a07221 */ /* 0x000fc80000010000 */
[----:B------:R-:W-:-:S05]  /*9640*/  FMUL.FTZ R160, R160, UR27 ;  /* 0x0000001ba0a07c20 */ /* 0x000fca0008410000 */
[----:B------:R-:W-:-:S05]  /*9650*/  FSEL R160, R160, RZ, P6 ;  /* 0x000000ffa0a07208 */ /* 0x000fca0003000000 */
[----:B------:R-:W-:-:S05]  /*9660*/  FMUL.FTZ R160, R160, UR24 ;  /* 0x00000018a0a07c20 */ /* 0x000fca0008410000 */
[----:B------:R-:W-:-:S07]  /*9670*/  SEL R154, R160, R154, P5 ;  /* 0x0000009aa09a7207 */ /* 0x000fce0002800000 */
.L_x_17759:
[----:B------:R-:W0:Y:S01]  /*9680*/  @P4 LDC.64 R160, c[0x0][0x478] ;  /* 0x00011e00ffa04b82 */ /* 0x000e220000000a00 */
        /* <DEDUP_REMOVED lines=8> */
.L_x_17756:
[----:B------:R-:W-:Y:S05]  /*9710*/  BSYNC.RECONVERGENT B0 ;  /* 0x0000000000007941 */ /* 0x000fea0003800200 */
.L_x_17755:
[----:B------:R-:W-:Y:S02]  /*9720*/  UIADD3 UR9, UPT, UPT, UR9, UR22, URZ ;  /* 0x0000001609097290 */ /* 0x000fe4000fffe0ff */
[----:B------:R-:W-:Y:S02]  /*9730*/  UPLOP3.LUT UP1, UPT, UPT, UPT, UP1, 0x40, 0x4 ;  /* 0x000000000004789c */ /* 0x000fe40003f2e810 */
[----:B------:R-:W-:-:S09]  /*9740*/  UISETP.GE.AND UP0, UPT, UR9, UR23, UPT ;  /* 0x000000170900728c */ /* 0x000fd2000bf06270 */
[----:B------:R-:W-:Y:S05]  /*9750*/  BRA.U !UP0, `(.L_x_17761) ;  /* 0xffffff7508287547 */ /* 0x000fea000b83ffff */
.L_x_17677:
[----:B------:R-:W0:Y:S01]  /*9760*/  S2UR UR7, SR_CTAID.X ;  /* 0x00000000000779c3 */ /* 0x000e220000002500 */
[----:B------:R-:W-:Y:S02]  /*9770*/  P2R R2, PR, RZ, 0x4 ;  /* 0x00000004ff027803 */ /* 0x000fe40000000000 */
[C---:B------:R-:W-:Y:S02]  /*9780*/  LOP3.LUT P2, RZ, R3.reuse, 0x20, RZ, 0xc0, !PT ;  /* 0x0000002003ff7812 */ /* 0x040fe4000784c0ff */
[----:B------:R-:W-:Y:S02]  /*9790*/  P2R R12, PR, RZ, 0x8 ;  /* 0x00000008ff0c7803 */ /* 0x000fe40000000000 */
[C---:B------:R-:W-:Y:S01]  /*97a0*/  LOP3.LUT P3, RZ, R3.reuse, 0x10, RZ, 0xc0, !PT ;  /* 0x0000001003ff7812 */ /* 0x040fe2000786c0ff */
[----:B------:R-:W1:Y:S01]  /*97b0*/  LDC.64 R4, c[0x0][0x440] ;  /* 0x00011000ff047b82 */ /* 0x000e620000000a00 */
[C---:B------:R-:W-:Y:S02]  /*97c0*/  LOP3.LUT P6, RZ, R3.reuse, 0x8, RZ, 0xc0, !PT ;  /* 0x0000000803ff7812 */ /* 0x040fe400078cc0ff */
[----:B------:R-:W-:-:S02]  /*97d0*/  LOP3.LUT P4, RZ, R3, 0x4, RZ, 0xc0, !PT ;  /* 0x0000000403ff7812 */ /* 0x000fc4000788c0ff */
[----:B------:R-:W-:-:S03]  /*97e0*/  LOP3.LUT P5, RZ, R3, 0x2, RZ, 0xc0, !PT ;  /* 0x0000000203ff7812 */ /* 0x000fc600078ac0ff */
[----:B----4-:R-:W4:Y:S08]  /*97f0*/  LDC.64 R6, c[0x0][0x448] ;  /* 0x00011200ff067b82 */ /* 0x010f300000000a00 */
[----:B------:R-:W2:Y:S01]  /*9800*/  LDC.64 R8, c[0x0][0x440] ;  /* 0x00011000ff087b82 */ /* 0x000ea20000000a00 */
[----:B0-----:R-:W-:-:S06]  /*9810*/  UIMAD UR7, UR7, UR6, URZ ;  /* 0x00000006070772a4 */ /* 0x001fcc000f8e02ff */
[----:B------:R-:W-:Y:S01]  /*9820*/  MOV R0, UR7 ;  /* 0x0000000700007c02 */ /* 0x000fe20008000f00 */
[----:B------:R-:W0:Y:S03]  /*9830*/  LDC.64 R10, c[0x0][0x448] ;  /* 0x00011200ff0a7b82 */ /* 0x000e260000000a00 */
[----:B------:R-:W-:-:S05]  /*9840*/  LEA.HI R227, R0, R227, RZ, 0x1e ;  /* 0x000000e300e37211 */ /* 0x000fca00078ff0ff */
[C---:B-1----:R-:W-:Y:S01]  /*9850*/  @P2 IMAD.WIDE.U32 R4, R227.reuse, 0x10, R4 ;  /* 0x00000010e3042825 */ /* 0x042fe200078e0004 */
[----:B------:R-:W1:Y:S03]  /*9860*/  LDC.64 R14, c[0x0][0x440] ;  /* 0x00011000ff0e7b82 */ /* 0x000e660000000a00 */
[C---:B----4-:R-:W-:Y:S01]  /*9870*/  @P2 IMAD.WIDE.U32 R6, R227.reuse, 0x10, R6 ;  /* 0x00000010e3062825 */ /* 0x050fe200078e0006 */
[----:B------:R-:W-:Y:S01]  /*9880*/  @P2 IADD3 R227, PT, PT, R227, 0x80, RZ ;  /* 0x00000080e3e32810 */ /* 0x000fe20007ffe0ff */
[----:B------:R4:W-:Y:S03]  /*9890*/  @P2 STG.E.128 desc[UR10][R4.64], R100 ;  /* 0x0000006404002986 */ /* 0x0009e6000c101d0a */
[----:B------:R-:W3:Y:S01]  /*98a0*/  LDC.64 R16, c[0x0][0x440] ;  /* 0x00011000ff107b82 */ /* 0x000ee20000000a00 */
[----:B--2---:R-:W-:Y:S01]  /*98b0*/  @P3 IMAD.WIDE.U32 R8, R227, 0x10, R8 ;  /* 0x00000010e3083825 */ /* 0x004fe200078e0008 */
        /* <DEDUP_REMOVED lines=9> */
[----:B----4-:R-:W4:Y:S08]  /*9950*/  LDC.64 R4, c[0x0][0x448] ;  /* 0x00011200ff047b82 */ /* 0x010f300000000a00 */
[----:B--2---:R-:W2:Y:S08]  /*9960*/  LDC.64 R6, c[0x0][0x440] ;  /* 0x00011000ff067b82 */ /* 0x004eb00000000a00 */
[----:B------:R-:W3:Y:S01]  /*9970*/  LDC.64 R8, c[0x0][0x448] ;  /* 0x00011200ff087b82 */ /* 0x000ee20000000a00 */
[----:B-1----:R-:W-:-:S05]  /*9980*/  @P6 IMAD.WIDE.U32 R12, R227, 0x10, R12 ;  /* 0x00000010e30c6825 */ /* 0x002fca00078e000c */
[----:B------:R-:W-:Y:S02]  /*9990*/  @P6 STG.E.128 desc[UR10][R12.64], R92 ;  /* 0x0000005c0c006986 */ /* 0x000fe4000c101d0a */
[----:B------:R-:W1:Y:S01]  /*99a0*/  LDC.64 R10, c[0x0][0x448] ;  /* 0x00011200ff0a7b82 */ /* 0x000e620000000a00 */
[C---:B----4-:R-:W-:Y:S01]  /*99b0*/  @P6 IMAD.WIDE.U32 R4, R227.reuse, 0x10, R4 ;  /* 0x00000010e3046825 */ /* 0x050fe200078e0004 */
[----:B------:R-:W-:-:S04]  /*99c0*/  @P6 IADD3 R227, PT, PT, R227, 0x80, RZ ;  /* 0x00000080e3e36810 */ /* 0x000fc80007ffe0ff */
[----:B------:R4:W-:Y:S02]  /*99d0*/  @P6 STG.E.128 desc[UR10][R4.64], R132 ;  /* 0x0000008404006986 */ /* 0x0009e4000c101d0a */
[----:B------:R-:W0:Y:S01]  /*99e0*/  LDC.64 R20, c[0x0][0x440] ;  /* 0x00011000ff147b82 */ /* 0x000e220000000a00 */
[----:B--2---:R-:W-:-:S05]  /*99f0*/  @P4 IMAD.WIDE.U32 R6, R227, 0x10, R6 ;  /* 0x00000010e3064825 */ /* 0x004fca00078e0006 */
[----:B------:R2:W-:Y:S02]  /*9a00*/  @P4 STG.E.128 desc[UR10][R6.64], R88 ;  /* 0x0000005806004986 */ /* 0x0005e4000c101d0a */
[----:B------:R-:W2:Y:S01]  /*9a10*/  LDC.64 R22, c[0x0][0x448] ;  /* 0x00011200ff167b82 */ /* 0x000ea20000000a00 */
[C---:B---3--:R-:W-:Y:S01]  /*9a20*/  @P4 IMAD.WIDE.U32 R8, R227.reuse, 0x10, R8 ;  /* 0x00000010e3084825 */ /* 0x048fe200078e0008 */
[----:B------:R-:W-:-:S04]  /*9a30*/  @P4 IADD3 R227, PT, PT, R227, 0x80, RZ ;  /* 0x00000080e3e34810 */ /* 0x000fc80007ffe0ff */
[----:B------:R3:W-:Y:S01]  /*9a40*/  @P4 STG.E.128 desc[UR10][R8.64], R128 ;  /* 0x0000008008004986 */ /* 0x0007e2000c101d0a */
[----:B------:R-:W-:Y:S01]  /*9a50*/  @P5 IMAD.WIDE.U32 R14, R227, 0x10, R14 ;  /* 0x00000010e30e5825 */ /* 0x000fe200078e000e */
[----:B----4-:R-:W4:Y:S01]  /*9a60*/  LDC.64 R4, c[0x0][0x440] ;  /* 0x00011000ff047b82 */ /* 0x010f220000000a00 */
        /* <DEDUP_REMOVED lines=13> */
[C---:B--2---:R-:W-:Y:S01]  /*9b40*/  @P1 IMAD.WIDE.U32 R22, R227.reuse, 0x10, R22 ;  /* 0x00000010e3161825 */ /* 0x044fe200078e0016 */
[----:B------:R-:W2:Y:S01]  /*9b50*/  LDC.64 R26, c[0x0][0x448] ;  /* 0x00011200ff1a7b82 */ /* 0x000ea20000000a00 */
[----:B------:R-:W-:Y:S01]  /*9b60*/  @P1 IADD3 R227, PT, PT, R227, 0x80, RZ ;  /* 0x00000080e3e31810 */ /* 0x000fe20007ffe0ff */
[----:B------:R3:W-:Y:S04]  /*9b70*/  @P1 STG.E.128 desc[UR10][R20.64], R76 ;  /* 0x0000004c14001986 */ /* 0x0007e8000c101d0a */
[C---:B----4-:R-:W-:Y:S01]  /*9b80*/  @P2 IMAD.WIDE.U32 R4, R227.reuse, 0x10, R4 ;  /* 0x00000010e3042825 */ /* 0x050fe200078e0004 */
[----:B------:R3:W-:Y:S03]  /*9b90*/  @P1 STG.E.128 desc[UR10][R22.64], R116 ;  /* 0x0000007416001986 */ /* 0x0007e6000c101d0a */
[C---:B-1----:R-:W-:Y:S01]  /*9ba0*/  @P2 IMAD.WIDE.U32 R12, R227.reuse, 0x10, R12 ;  /* 0x00000010e30c2825 */ /* 0x042fe200078e000c */
[----:B------:R-:W-:Y:S01]  /*9bb0*/  @P2 IADD3 R227, PT, PT, R227, 0x80, RZ ;  /* 0x00000080e3e32810 */ /* 0x000fe20007ffe0ff */
[----:B------:R3:W-:Y:S04]  /*9bc0*/  @P2 STG.E.128 desc[UR10][R4.64], R72 ;  /* 0x0000004804002986 */ /* 0x0007e8000c101d0a */
[C---:B0-----:R-:W-:Y:S01]  /*9bd0*/  @P3 IMAD.WIDE.U32 R24, R227.reuse, 0x10, R24 ;  /* 0x00000010e3183825 */ /* 0x041fe200078e0018 */
[----:B------:R3:W-:Y:S04]  /*9be0*/  @P2 STG.E.128 desc[UR10][R12.64], R112 ;  /* 0x000000700c002986 */ /* 0x0007e8000c101d0a */
[----:B------:R3:W-:Y:S01]  /*9bf0*/  @P3 STG.E.128 desc[UR10][R24.64], R68 ;  /* 0x0000004418003986 */ /* 0x0007e2000c101d0a */
[----:B--2---:R-:W-:-:S05]  /*9c00*/  @P3 IMAD.WIDE.U32 R26, R227, 0x10, R26 ;  /* 0x00000010e31a3825 */ /* 0x004fca00078e001a */
[----:B------:R3:W-:Y:S01]  /*9c10*/  @P3 STG.E.128 desc[UR10][R26.64], R108 ;  /* 0x0000006c1a003986 */ /* 0x0007e2000c101d0a */
[----:B------:R-:W-:Y:S05]  /*9c20*/  @!P4 EXIT ;  /* 0x000000000000c94d */ /* 0x000fea0003800000 */
[----:B------:R-:W0:Y:S01]  /*9c30*/  LDC.64 R2, c[0x0][0x440] ;  /* 0x00011000ff027b82 */ /* 0x000e220000000a00 */
[----:B------:R-:W-:-:S07]  /*9c40*/  @P3 IADD3 R227, PT, PT, R227, 0x80, RZ ;  /* 0x00000080e3e33810 */ /* 0x000fce0007ffe0ff */
[----:B---3--:R-:W1:Y:S01]  /*9c50*/  LDC.64 R4, c[0x0][0x448] ;  /* 0x00011200ff047b82 */ /* 0x008e620000000a00 */
[----:B0-----:R-:W-:-:S05]  /*9c60*/  IMAD.WIDE.U32 R2, R227, 0x10, R2 ;  /* 0x00000010e3027825 */ /* 0x001fca00078e0002 */
[----:B------:R-:W-:Y:S01]  /*9c70*/  STG.E.128 desc[UR10][R2.64], R64 ;  /* 0x0000004002007986 */ /* 0x000fe2000c101d0a */
[----:B-1----:R-:W-:-:S05]  /*9c80*/  IMAD.WIDE.U32 R4, R227, 0x10, R4 ;  /* 0x00000010e3047825 */ /* 0x002fca00078e0004 */
[----:B------:R-:W-:Y:S01]  /*9c90*/  STG.E.128 desc[UR10][R4.64], R104 ;  /* 0x0000006804007986 */ /* 0x000fe2000c101d0a */
[----:B------:R-:W-:Y:S05]  /*9ca0*/  EXIT ;  /* 0x000000000000794d */ /* 0x000fea0003800000 */
.L_x_17762:
        /* <DEDUP_REMOVED lines=13> */
.L_x_19456:


//--------------------- .text._ZN10layer_norm13ln_bwd_kernelINS_13Kernel_traitsIfffffjLj5120ELj1ELj1ELj4ELj16ENS_18Kernel_traits_baseILj5120EfffffjLj128EEEEELb0ELb0ELb1ELb1EEEvNS_9BwdParamsE --------------------------
	.section	.text._ZN10layer_norm13ln_bwd_kernelINS_13Kernel_traitsIfffffjLj5120ELj1ELj1ELj4ELj16ENS_18Kernel_traits_baseILj5120EfffffjLj128EEEEELb0ELb0ELb1ELb1EEEvNS_9BwdParamsE,"ax",@progbits
	.align	128
        .global         _ZN10layer_norm13ln_bwd_kernelINS_13Kernel_traitsIfffffjLj5120ELj1ELj1ELj4ELj16ENS_18Kernel_traits_baseILj5120EfffffjLj128EEEEELb0ELb0ELb1ELb1EEEvNS_9BwdParamsE
        .type           _ZN10layer_norm13ln_bwd_kernelINS_13Kernel_traitsIfffffjLj5120ELj1ELj1ELj4ELj16ENS_18Kernel_traits_baseILj5120EfffffjLj128EEEEELb0ELb0ELb1ELb1EEEvNS_9BwdParamsE,@function
        .size           _ZN10layer_norm13ln_bwd_kernelINS_13Kernel_traitsIfffffjLj5120ELj1ELj1ELj4ELj16ENS_18Kernel_traits_baseILj5120EfffffjLj128EEEEELb0ELb0ELb1ELb1EEEvNS_9BwdParamsE,(.L_x_19457 - _ZN10layer_norm13ln_bwd_kernelINS_13Kernel_traitsIfffffjLj5120ELj1ELj1ELj4ELj16ENS_18Kernel_traits_baseILj5120EfffffjLj128EEEEELb0ELb0ELb1ELb1EEEvNS_9BwdParamsE)
        .other          _ZN10layer_norm13ln_bwd_kernelINS_13Kernel_traitsIfffffjLj5120ELj1ELj1ELj4ELj16ENS_18Kernel_traits_baseILj5120EfffffjLj128EEEEELb0ELb0ELb1ELb1EEEvNS_9BwdParamsE,@"STO_CUDA_ENTRY STV_DEFAULT"
_ZN10layer_norm13ln_bwd_kernelINS_13Kernel_traitsIfffffjLj5120ELj1ELj1ELj4ELj16ENS_18Kernel_traits_baseILj5120EfffffjLj128EEEEELb0ELb0ELb1ELb1EEEvNS_9BwdParamsE:
.text._ZN10layer_norm13ln_bwd_kernelINS_13Kernel_traitsIfffffjLj5120ELj1ELj1ELj4ELj16ENS_18Kernel_traits_baseILj5120EfffffjLj128EEEEELb0ELb0ELb1ELb1EEEvNS_9BwdParamsE:
        /* <DEDUP_REMOVED lines=56> */
[----:B0-----:R-:W2:Y:S04]  /*0380*/  LDG.E.128 R4, desc[UR14][R232.64+0x1800] ;  /* 0x0018000ee8047981 */ /* 0x001ea8000c1e1d00 */
[----:B------:R-:W3:Y:S04]  /*0390*/  LDG.E.128 R8, desc[UR14][R232.64+0x1000] ;  /* 0x0010000ee8087981 */ /* 0x000ee8000c1e1d00 */
        /* <DEDUP_REMOVED lines=10> */
[----:B------:R-:W-:Y:S01]  /*0440*/  UPLOP3.LUT UP1, UPT, UPT, UPT, UPT, 0x40, 0x4 ;  /* 0x000000000004789c */ /* 0x000fe20003f2e870 */
[----:B--2---:R0:W-:Y:S04]  /*0450*/  STL.64 [R1], R4 ;  /* 0x0000000401007387 */ /* 0x0041e80000100a00 */
[----:B------:R0:W-:Y:S04]  /*0460*/  STL.64 [R1+0x8], R6 ;  /* 0x0000080601007387 */ /* 0x0001e80000100a00 */
[----:B---3--:R0:W-:Y:S04]  /*0470*/  STL.64 [R1+0x10], R8 ;  /* 0x0000100801007387 */ /* 0x0081e80000100a00 */
[----:B------:R0:W-:Y:S04]  /*0480*/  STL.64 [R1+0x18], R10 ;  /* 0x0000180a01007387 */ /* 0x0001e80000100a00 */
[----:B----4-:R0:W-:Y:S04]  /*0490*/  STL.64 [R1+0x20], R12 ;  /* 0x0000200c01007387 */ /* 0x0101e80000100a00 */
[----:B------:R0:W-:Y:S04]  /*04a0*/  STL.64 [R1+0x28], R14 ;  /* 0x0000280e01007387 */ /* 0x0001e80000100a00 */
[----:B------:R0:W-:Y:S04]  /*04b0*/  STL.64 [R1+0x30], R20 ;  /* 0x0000301401007387 */ /* 0x0001e80000100a00 */
[----:B------:R0:W-:Y:S02]  /*04c0*/  STL.64 [R1+0x38], R22 ;  /* 0x0000381601007387 */ /* 0x0001e40000100a00 */
.L_x_17808:
[----:B------:R-:W1:Y:S08]  /*04d0*/  LDC.64 R160, c[0x0][0x3f8] ;  /* 0x0000fe00ffa07b82 */ /* 0x000e700000000a00 */
[----:B------:R-:W2:Y:S01]  /*04e0*/  LDC.64 R162, c[0x0][0x3f0] ;  /* 0x0000fc00ffa27b82 */ /* 0x000ea20000000a00 */
[----:B-1----:R-:W-:-:S05]  /*04f0*/  IMAD.WIDE R160, R16, 0x4, R160 ;  /* 0x0000000410a07825 */ /* 0x002fca00078e02a0 */
[----:B0-----:R0:W3:Y:S01]  /*0500*/  LDG.E R20, desc[UR14][R160.64] ;  /* 0x0000000ea0147981 */ /* 0x0010e2000c1e1900 */
[----:B--2---:R-:W-:-:S05]  /*0510*/  IMAD.WIDE R162, R16, 0x4, R162 ;  /* 0x0000000410a27825 */ /* 0x004fca00078e02a2 */
[----:B-----5:R1:W5:Y:S01]  /*0520*/  LDG.E R216, desc[UR14][R162.64] ;  /* 0x0000000ea2d87981 */ /* 0x020362000c1e1900 */
[----:B0-----:R-:W0:Y:S02]  /*0530*/  LDC.64 R160, c[0x0][0x3c8] ;  /* 0x0000f200ffa07b82 */ /* 0x001e240000000a00 */
[----:B0-----:R-:W-:-:S05]  /*0540*/  IMAD.WIDE R160, R16, 0x4, R160 ;  /* 0x0000000410a07825 */ /* 0x001fca00078e02a0 */
[----:B------:R1:W5:Y:S01]  /*0550*/  LDG.E R19, desc[UR14][R160.64] ;  /* 0x0000000ea0137981 */ /* 0x000362000c1e1900 */
[----:B------:R-:W-:Y:S02]  /*0560*/  MOV R217, RZ ;  /* 0x000000ff00d97202 */ /* 0x000fe40000000f00 */
[----:B------:R-:W-:Y:S02]  /*0570*/  MOV R232, RZ ;  /* 0x000000ff00e87202 */ /* 0x000fe40000000f00 */
[----:B---3--:R-:W-:-:S13]  /*0580*/  ISETP.GE.AND P2, PT, R20, 0x1, PT ;  /* 0x000000011400780c */ /* 0x008fda0003f46270 */
[----:B-1----:R-:W-:Y:S05]  /*0590*/  @!P2 BRA `(.L_x_17764) ;  /* 0x000000180064a947 */ /* 0x002fea0003800000 */
[----:B------:R-:W0:Y:S01]  /*05a0*/  S2R R21, SR_TID.X ;  /* 0x0000000000157919 */ /* 0x000e220000002100 */
[----:B------:R-:W1:Y:S01]  /*05b0*/  LDC.64 R6, c[0x0][0x3c0] ;  /* 0x0000f000ff067b82 */ /* 0x000e620000000a00 */
[----:B------:R-:W-:Y:S01]  /*05c0*/  IMAD R0, R16, UR16, RZ ;  /* 0x0000001010007c24 */ /* 0x000fe2000f8e02ff */
[----:B------:R-:W2:Y:S04]  /*05d0*/  LDL R246, [R1+0x3c] ;  /* 0x00003c0001f67983 */ /* 0x000ea80000100800 */
[----:B------:R-:W3:Y:S02]  /*05e0*/  LDL R247, [R1+0x10] ;  /* 0x0000100001f77983 */ /* 0x000ee40000100800 */
[----:B------:R-:W4:Y:S01]  /*05f0*/  LDC.64 R4, c[0x0][0x3a8] ;  /* 0x0000ea00ff047b82 */ /* 0x000f220000000a00 */
[----:B------:R-:W-:Y:S01]  /*0600*/  SHF.R.S32.HI R3, RZ, 0x1f, R0 ;  /* 0x0000001fff037819 */ /* 0x000fe20000011400 */
[----:B------:R-:W3:Y:S03]  /*0610*/  LDL R252, [R1+0x2c] ;  /* 0x00002c0001fc7983 */ /* 0x000ee60000100800 */
[----:B------:R-:W-:-:S02]  /*0620*/  LEA.HI R0, R3, R0, RZ, 0x2 ;  /* 0x0000000003007211 */ /* 0x000fc400078f10ff */
[----:B------:R-:W-:Y:S01]  /*0630*/  SHF.R.S32.HI R8, RZ, 0x1f, R16 ;  /* 0x0000001fff087819 */ /* 0x000fe20000011410 */
[----:B------:R-:W4:Y:S01]  /*0640*/  LDC.64 R218, c[0x0][0x428] ;  /* 0x00010a00ffda7b82 */ /* 0x000f220000000a00 */
[----:B-1----:R-:W-:-:S04]  /*0650*/  LEA R2, P0, R16, R6, 0x2 ;  /* 0x0000000610027211 */ /* 0x002fc800078010ff */
[----:B------:R-:W-:Y:S02]  /*0660*/  LEA.HI.X R3, R16, R7, R8, 0x2, P0 ;  /* 0x0000000710037211 */ /* 0x000fe400000f1408 */
[----:B0-----:R-:W-:-:S03]  /*0670*/  LEA.HI.SX32 R177, R0, R21, 0x1e ;  /* 0x0000001500b17211 */ /* 0x001fc600078ff2ff */
[----:B------:R0:W2:Y:S01]  /*0680*/  LDG.E R217, desc[UR14][R2.64] ;  /* 0x0000000e02d97981 */ /* 0x0000a2000c1e1900 */
[C---:B------:R-:W-:Y:S01]  /*0690*/  IADD3 R176, PT, PT, R177.reuse, 0x80, RZ ;  /* 0x00000080b1b07810 */ /* 0x040fe20007ffe0ff */
[C---:B----4-:R-:W-:Y:S01]  /*06a0*/  IMAD.WIDE.U32 R8, R177.reuse, 0x10, R4 ;  /* 0x00000010b1087825 */ /* 0x050fe200078e0004 */
[----:B------:R-:W-:-:S03]  /*06b0*/  IADD3 R182, PT, PT, R177, 0x100, RZ ;  /* 0x00000100b1b67810 */ /* 0x000fc60007ffe0ff */
[--C-:B------:R-:W-:Y:S01]  /*06c0*/  IMAD.WIDE.U32 R12, R176, 0x10, R4.reuse ;  /* 0x00000010b00c7825 */ /* 0x100fe200078e0004 */
[----:B------:R-:W-:Y:S01]  /*06d0*/  IADD3 R0, PT, PT, R20, -0x1, RZ ;  /* 0xffffffff14007810 */ /* 0x000fe20007ffe0ff */
[----:B------:R-:W4:Y:S01]  /*06e0*/  LDG.E.128 R8, desc[UR14][R8.64] ;  /* 0x0000000e08087981 */ /* 0x000f22000c1e1d00 */
[C---:B------:R-:W-:Y:S02]  /*06f0*/  IADD3 R181, PT, PT, R177.reuse, 0x180, RZ ;  /* 0x00000180b1b57810 */ /* 0x040fe40007ffe0ff */
[C---:B------:R-:W-:Y:S01]  /*0700*/  IADD3 R180, PT, PT, R177.reuse, 0x200, RZ ;  /* 0x00000200b1b47810 */ /* 0x040fe20007ffe0ff */
[----:B------:R-:W3:Y:S01]  /*0710*/  LDG.E.128 R12, desc[UR14][R12.64] ;  /* 0x0000000e0c0c7981 */ /* 0x000ee2000c1e1d00 */
[C---:B------:R-:W-:Y:S01]  /*0720*/  IADD3 R18, PT, PT, R177.reuse, 0x280, RZ ;  /* 0x00000280b1127810 */ /* 0x040fe20007ffe0ff */
[--C-:B------:R-:W-:Y:S01]  /*0730*/  IMAD.WIDE.U32 R188, R182, 0x10, R4.reuse ;  /* 0x00000010b6bc7825 */ /* 0x100fe200078e0004 */
[C---:B------:R-:W-:Y:S02]  /*0740*/  IADD3 R17, PT, PT, R177.reuse, 0x300, RZ ;  /* 0x00000300b1117810 */ /* 0x040fe40007ffe0ff */
[C---:B0-----:R-:W-:Y:S01]  /*0750*/  IADD3 R2, PT, PT, R177.reuse, 0x380, RZ ;  /* 0x00000380b1027810 */ /* 0x041fe20007ffe0ff */
[----:B------:R-:W-:Y:S01]  /*0760*/  IMAD R6, R0, UR16, RZ ;  /* 0x0000001000067c24 */ /* 0x000fe2000f8e02ff */
[----:B------:R-:W-:Y:S01]  /*0770*/  IADD3 R0, PT, PT, R177, 0x400, RZ ;  /* 0x00000400b1007810 */ /* 0x000fe20007ffe0ff */
[--C-:B------:R-:W-:Y:S01]  /*0780*/  IMAD.WIDE.U32 R192, R181, 0x10, R4.reuse ;  /* 0x00000010b5c07825 */ /* 0x100fe200078e0004 */
[----:B------:R-:W-:Y:S01]  /*0790*/  IADD3 R3, PT, PT, R177, 0x480, RZ ;  /* 0x00000480b1037810 */ /* 0x000fe20007ffe0ff */
        /* <DEDUP_REMOVED lines=10> */
[----:B------:R-:W3:Y:S02]  /*0840*/  LDG.E.128 R208, desc[UR14][R208.64] ;  /* 0x0000000ed0d07981 */ /* 0x000ee4000c1e1d00 */
[----:B------:R-:W-:Y:S02]  /*0850*/  IMAD.WIDE.U32 R232, R3, 0x10, R4 ;  /* 0x0000001003e87825 */ /* 0x000fe400078e0004 */
[----:B------:R-:W3:Y:S04]  /*0860*/  LDG.E.128 R212, desc[UR14][R212.64] ;  /* 0x0000000ed4d47981 */ /* 0x000ee8000c1e1d00 */
[----:B------:R-:W3:Y:S01]  /*0870*/  LDG.E.128 R232, desc[UR14][R232.64] ;  /* 0x0000000ee8e87981 */ /* 0x000ee2000c1e1d00 */
[----:B------:R-:W-:-:S04]  /*0880*/  SHF.R.S32.HI R7, RZ, 0x1f, R6 ;  /* 0x0000001fff077819 */ /* 0x000fc80000011406 */
[----:B------:R-:W-:-:S04]  /*0890*/  LEA.HI R6, R7, R6, RZ, 0x2 ;  /* 0x0000000607067211 */ /* 0x000fc800078f10ff */
[----:B------:R-:W-:-:S04]  /*08a0*/  LEA.HI.SX32 R21, R6, R21, 0x1e ;  /* 0x0000001506157211 */ /* 0x000fc800078ff2ff */
[C---:B------:R-:W-:Y:S01]  /*08b0*/  IADD3 R23, PT, PT, R21.reuse, 0x100, RZ ;  /* 0x0000010015177810 */ /* 0x040fe20007ffe0ff */
[----:B------:R-:W-:Y:S01]  /*08c0*/  UMOV UR6, UR8 ;  /* 0x0000000800067c82 */ /* 0x000fe20008000000 */
[----:B------:R-:W-:-:S03]  /*08d0*/  IADD3 R157, PT, PT, R21, 0x180, RZ ;  /* 0x00000180159d7810 */ /* 0x000fc60007ffe0ff */
[--C-:B------:R-:W-:Y:S01]  /*08e0*/  IMAD.WIDE.U32 R22, R23, 0x10, R218.reuse ;  /* 0x0000001017167825 */ /* 0x100fe200078e00da */
[----:B------:R-:W-:Y:S01]  /*08f0*/  UISETP.NE.U32.AND UP0, UPT, UR6, URZ, UPT ;  /* 0x000000ff0600728c */ /* 0x000fe2000bf05070 */
[C---:B------:R-:W-:Y:S01]  /*0900*/  IADD3 R161, PT, PT, R21.reuse, 0x200, RZ ;  /* 0x0000020015a17810 */ /* 0x040fe20007ffe0ff */
[----:B------:R-:W-:Y:S02]  /*0910*/  UMOV UR7, UR9 ;  /* 0x0000000900077c82 */ /* 0x000fe40008000000 */
[----:B------:R0:W3:Y:S01]  /*0920*/  LDG.E.128 R152, desc[UR14][R22.64] ;  /* 0x0000000e16987981 */ /* 0x0000e2000c1e1d00 */
[----:B------:R-:W-:Y:S01]  /*0930*/  UISETP.NE.AND.EX UP0, UPT, UR7, URZ, UPT, UP0 ;  /* 0x000000ff0700728c */ /* 0x000fe2000bf05300 */
[----:B------:R-:W-:Y:S01]  /*0940*/  IADD3 R165, PT, PT, R21, 0x280, RZ ;  /* 0x0000028015a57810 */ /* 0x000fe20007ffe0ff */
[----:B0-----:R-:W-:-:S04]  /*0950*/  IMAD.WIDE.U32 R22, R157, 0x10, R218 ;  /* 0x000000109d167825 */ /* 0x001fc800078e00da */
[----:B------:R-:W-:Y:S01]  /*0960*/  PLOP3.LUT P0, PT, PT, PT, UP0, 0x80, 0x8 ;  /* 0x000000000008781c */ /* 0x000fe20003f0f008 */
[----:B------:R0:W3:-:S12]  /*0970*/  LDG.E.128 R156, desc[UR14][R22.64] ;  /* 0x0000000e169c7981 */ /* 0x0000d8000c1e1d00 */
[----:B------:R-:W1:Y:S01]  /*0980*/  @P0 LDC.64 R174, c[0x0][0x438] ;  /* 0x00010e00ffae0b82 */ /* 0x000e620000000a00 */
[----:B0-----:R-:W-:-:S05]  /*0990*/  IMAD.WIDE.U32 R22, R161, 0x10, R218 ;  /* 0x00000010a1167825 */ /* 0x001fca00078e00da */
[----:B------:R0:W3:Y:S02]  /*09a0*/  LDG.E.128 R160, desc[UR14][R22.64] ;  /* 0x0000000e16a07981 */ /* 0x0000e4000c1e1d00 */
[----:B------:R-:W1:Y:S01]  /*09b0*/  @P0 LDC.64 R172, c[0x0][0x438] ;  /* 0x00010e00ffac0b82 */ /* 0x000e620000000a00 */
[----:B0-----:R-:W-:-:S07]  /*09c0*/  IMAD.WIDE.U32 R22, R165, 0x10, R218 ;  /* 0x00000010a5167825 */ /* 0x001fce00078e00da */
[----:B------:R-:W0:Y:S01]  /*09d0*/  @P0 LDC.64 R178, c[0x0][0x438] ;  /* 0x00010e00ffb20b82 */ /* 0x000e220000000a00 */
[----:B------:R1:W3:Y:S01]  /*09e0*/  LDG.E.128 R164, desc[UR14][R22.64] ;  /* 0x0000000e16a47981 */ /* 0x0002e2000c1e1d00 */
[C---:B------:R-:W-:Y:S01]  /*09f0*/  IMAD.WIDE.U32 R4, R21.reuse, 0x10, R218 ;  /* 0x0000001015047825 */ /* 0x040fe200078e00da */
[----:B------:R-:W-:-:S05]  /*0a00*/  IADD3 R185, PT, PT, R21, 0x80, RZ ;  /* 0x0000008015b97810 */ /* 0x000fca0007ffe0ff */
[----:B------:R-:W0:Y:S01]  /*0a10*/  @P0 LDC.64 R244, c[0x0][0x438] ;  /* 0x00010e00fff40b82 */ /* 0x000e220000000a00 */
[----:B-1----:R-:W-:Y:S01]  /*0a20*/  IADD3 R22, PT, PT, R21, 0x300, RZ ;  /* 0x0000030015167810 */ /* 0x002fe20007ffe0ff */
[----:B------:R-:W-:Y:S01]  /*0a30*/  @P0 IMAD.WIDE.U32 R174, R177, 0x10, R174 ;  /* 0x00000010b1ae0825 */ /* 0x000fe200078e00ae */
[----:B------:R-:W-:Y:S01]  /*0a40*/  ISETP.NE.AND P1, PT, RZ, UR13, PT ;  /* 0x0000000dff007c0c */ /* 0x000fe2000bf25270 */
[----:B------:R-:W3:Y:S02]  /*0a50*/  LDG.E.128 R4, desc[UR14][R4.64] ;  /* 0x0000000e04047981 */ /* 0x000ee4000c1e1d00 */
[----:B------:R-:W-:Y:S02]  /*0a60*/  IMAD.WIDE.U32 R22, R22, 0x10, R218 ;  /* 0x0000001016167825 */ /* 0x000fe400078e00da */
[----:B------:R-:W5:Y:S04]  /*0a70*/  @P0 LDG.E.128 R60, desc[UR14][R174.64] ;  /* 0x0000000eae3c0981 */ /* 0x000f68000c1e1d00 */
[----:B------:R1:W3:Y:S02]  /*0a80*/  LDG.E.128 R168, desc[UR14][R22.64] ;  /* 0x0000000e16a87981 */ /* 0x0002e4000c1e1d00 */
[----:B-1----:R-:W1:Y:S01]  /*0a90*/  @P0 LDC.64 R22, c[0x0][0x438] ;  /* 0x00010e00ff160b82 */ /* 0x002e620000000a00 */
[----:B------:R-:W-:-:S05]  /*0aa0*/  @P0 IMAD.WIDE.U32 R172, R176, 0x10, R172 ;  /* 0x00000010b0ac0825 */ /* 0x000fca00078e00ac */
[----:B------:R-:W5:Y:S02]  /*0ab0*/  @P0 LDG.E.128 R56, desc[UR14][R172.64] ;  /* 0x0000000eac380981 */ /* 0x000f64000c1e1d00 */
[----:B------:R-:W0:Y:S01]  /*0ac0*/  @P0 LDC.64 R176, c[0x0][0x438] ;  /* 0x00010e00ffb00b82 */ /* 0x000e220000000a00 */
[----:B-1----:R-:W-:-:S07]  /*0ad0*/  @P0 IMAD.WIDE.U32 R22, R182, 0x10, R22 ;  /* 0x00000010b6160825 */ /* 0x002fce00078e0016 */
[----:B------:R-:W1:Y:S01]  /*0ae0*/  @P0 LDC.64 R182, c[0x0][0x438] ;  /* 0x00010e00ffb60b82 */ /* 0x000e620000000a00 */
[----:B------:R0:W5:Y:S07]  /*0af0*/  @P0 LDG.E.128 R52, desc[UR14][R22.64] ;  /* 0x0000000e16340981 */ /* 0x00016e000c1e1d00 */
[----:B0-----:R-:W0:Y:S01]  /*0b00*/  @P0 LDC.64 R22, c[0x0][0x438] ;  /* 0x00010e00ff160b82 */ /* 0x001e220000000a00 */
[----:B------:R-:W-:Y:S01]  /*0b10*/  @P0 IMAD.WIDE.U32 R176, R180, 0x10, R176 ;  /* 0x00000010b4b00825 */ /* 0x000fe200078e00b0 */
[----:B------:R-:W-:-:S04]  /*0b20*/  IADD3 R172, PT, PT, R21, 0x380, RZ ;  /* 0x0000038015ac7810 */ /* 0x000fc80007ffe0ff */
[----:B------:R1:W5:Y:S01]  /*0b30*/  @P0 LDG.E.128 R44, desc[UR14][R176.64] ;  /* 0x0000000eb02c0981 */ /* 0x000362000c1e1d00 */
[----:B------:R-:W-:-:S04]  /*0b40*/  @P0 IMAD.WIDE.U32 R178, R181, 0x10, R178 ;  /* 0x00000010b5b20825 */ /* 0x000fc800078e00b2 */
[--C-:B------:R-:W-:Y:S01]  /*0b50*/  IMAD.WIDE.U32 R184, R185, 0x10, R218.reuse ;  /* 0x00000010b9b87825 */ /* 0x100fe200078e00da */
[----:B------:R-:W5:Y:S01]  /*0b60*/  @P0 LDG.E.128 R48, desc[UR14][R178.64] ;  /* 0x0000000eb2300981 */ /* 0x000f62000c1e1d00 */
[C---:B-1----:R-:W-:Y:S02]  /*0b70*/  IADD3 R176, PT, PT, R21.reuse, 0x400, RZ ;  /* 0x0000040015b07810 */ /* 0x042fe40007ffe0ff */
[--C-:B------:R-:W-:Y:S01]  /*0b80*/  IMAD.WIDE.U32 R172, R172, 0x10, R218.reuse ;  /* 0x00000010acac7825 */ /* 0x100fe200078e00da */
[----:B------:R-:W-:Y:S01]  /*0b90*/  IADD3 R21, PT, PT, R21, 0x480, RZ ;  /* 0x0000048015157810 */ /* 0x000fe20007ffe0ff */
[----:B------:R-:W3:Y:S02]  /*0ba0*/  LDG.E.128 R184, desc[UR14][R184.64] ;  /* 0x0000000eb8b87981 */ /* 0x000ee4000c1e1d00 */
[--C-:B------:R-:W-:Y:S02]  /*0bb0*/  IMAD.WIDE.U32 R176, R176, 0x10, R218.reuse ;  /* 0x00000010b0b07825 */ /* 0x100fe400078e00da */
[----:B------:R-:W3:Y:S02]  /*0bc0*/  LDG.E.128 R172, desc[UR14][R172.64] ;  /* 0x0000000eacac7981 */ /* 0x000ee4000c1e1d00 */
[----:B------:R-:W-:-:S02]  /*0bd0*/  IMAD.WIDE.U32 R180, R21, 0x10, R218 ;  /* 0x0000001015b47825 */ /* 0x000fc400078e00da */
[----:B------:R-:W3:Y:S02]  /*0be0*/  LDG.E.128 R176, desc[UR14][R176.64] ;  /* 0x0000000eb0b07981 */ /* 0x000ee4000c1e1d00 */
[----:B0-----:R-:W-:Y:S02]  /*0bf0*/  @P0 IMAD.WIDE.U32 R218, R18, 0x10, R22 ;  /* 0x0000001012da0825 */ /* 0x001fe400078e0016 */
[----:B------:R-:W0:Y:S03]  /*0c00*/  @P0 LDC.64 R22, c[0x0][0x438] ;  /* 0x00010e00ff160b82 */ /* 0x000e260000000a00 */
[----:B------:R1:W5:Y:S02]  /*0c10*/  @P0 LDG.E.128 R40, desc[UR14][R218.64] ;  /* 0x0000000eda280981 */ /* 0x000364000c1e1d00 */
[----:B-1----:R-:W-:Y:S02]  /*0c20*/  @P0 IMAD.WIDE.U32 R218, R17, 0x10, R182 ;  /* 0x0000001011da0825 */ /* 0x002fe400078e00b6 */
[----:B------:R-:W3:Y:S04]  /*0c30*/  LDG.E.128 R180, desc[UR14][R180.64] ;  /* 0x0000000eb4b47981 */ /* 0x000ee8000c1e1d00 */
[----:B------:R1:W5:Y:S01]  /*0c40*/  @P0 LDG.E.128 R36, desc[UR14][R218.64] ;  /* 0x0000000eda240981 */ /* 0x000362000c1e1d00 */
[----:B------:R-:W-:-:S04]  /*0c50*/  @P0 IMAD.WIDE.U32 R244, R0, 0x10, R244 ;  /* 0x0000001000f40825 */ /* 0x000fc800078e00f4 */
[----:B0-----:R-:W-:Y:S01]  /*0c60*/  @P0 IMAD.WIDE.U32 R22, R2, 0x10, R22 ;  /* 0x0000001002160825 */ /* 0x001fe200078e0016 */
[----:B------:R-:W5:Y:S01]  /*0c70*/  @P0 LDG.E.128 R28, desc[UR14][R244.64] ;  /* 0x0000000ef41c0981 */ /* 0x000f62000c1e1d00 */
[----:B-1----:R-:W0:Y:S03]  /*0c80*/  @P0 LDC.64 R218, c[0x0][0x438] ;  /* 0x00010e00ffda0b82 */ /* 0x002e260000000a00 */
[----:B------:R1:W5:Y:S04]  /*0c90*/  @P0 LDG.E.128 R32, desc[UR14][R22.64] ;  /* 0x0000000e16200981 */ /* 0x000368000c1e1d00 */
[----:B------:R-:W3:Y:S04]  /*0ca0*/  LDL R244, [R1+0x34] ;  /* 0x0000340001f47983 */ /* 0x000ee80000100800 */
[----:B------:R-:W3:Y:S01]  /*0cb0*/  LDL R245, [R1+0x38] ;  /* 0x0000380001f57983 */ /* 0x000ee20000100800 */
[----:B0-----:R-:W-:-:S05]  /*0cc0*/  @P0 IMAD.WIDE.U32 R2, R3, 0x10, R218 ;  /* 0x0000001003020825 */ /* 0x001fca00078e00da */
[----:B------:R0:W5:Y:S01]  /*0cd0*/  @P0 LDG.E.128 R24, desc[UR14][R2.64] ;  /* 0x0000000e02180981 */ /* 0x000162000c1e1d00 */
[----:B--2---:R-:W-:-:S05]  /*0ce0*/  FSEL R0, R217, RZ, !P1 ;  /* 0x000000ffd9007208 */ /* 0x004fca0004800000 */
[C---:B----4-:R-:W-:Y:S01]  /*0cf0*/  FADD.FTZ R18, -R0.reuse, R8 ;  /* 0x0000000800127221 */ /* 0x050fe20000010100 */
[C---:B------:R-:W-:Y:S01]  /*0d00*/  FADD.FTZ R8, -R0.reuse, R11 ;  /* 0x0000000b00087221 */ /* 0x040fe20000010100 */
[C---:B---3--:R-:W-:Y:S02]  /*0d10*/  FADD.FTZ R11, -R0.reuse, R12 ;  /* 0x0000000c000b7221 */ /* 0x048fe40000010100 */
[----:B------:R-:W2:Y:S01]  /*0d20*/  LDL R12, [R1+0x30] ;  /* 0x00003000010c7983 */ /* 0x000ea20000100800 */
        /* <DEDUP_REMOVED lines=37> */
[C---:B-----5:R-:W-:Y:S01]  /*0f80*/  FMUL.FTZ R0, R19.reuse, R18 ;  /* 0x0000001213007220 */ /* 0x060fe20000410000 */
[----:B------:R-:W-:Y:S01]  /*0f90*/  FMUL.FTZ R15, R19, R17 ;  /* 0x00000011130f7220 */ /* 0x000fe20000410000 */
[----:B------:R-:W3:Y:S04]  /*0fa0*/  LDL R18, [R1+0x28] ;  /* 0x0000280001127983 */ /* 0x000ee80000100800 */
[----:B------:R-:W4:Y:S04]  /*0fb0*/  LDL R233, [R1+0x4] ;  /* 0x0000040001e97983 */ /* 0x000f280000100800 */
[----:B------:R-:W4:Y:S04]  /*0fc0*/  LDL R17, [R1+0x24] ;  /* 0x0000240001117983 */ /* 0x000f280000100800 */
[----:B------:R-:W4:Y:S04]  /*0fd0*/  LDL R232, [R1+0x8] ;  /* 0x0000080001e87983 */ /* 0x000f280000100800 */
[----:B------:R-:W4:Y:S01]  /*0fe0*/  LDL R235, [R1] ;  /* 0x0000000001eb7983 */ /* 0x000f220000100800 */
[----:B------:R-:W-:Y:S01]  /*0ff0*/  FADD.FTZ R140, R140, R4 ;  /* 0x000000048c8c7221 */ /* 0x000fe20000010000 */
[----:B------:R-:W-:Y:S01]  /*1000*/  FFMA.FTZ R64, R4, R0, R64 ;  /* 0x0000000004407223 */ /* 0x000fe20000010040 */
[----:B------:R-:W-:-:S02]  /*1010*/  FMUL.FTZ R213, R246, R7 ;  /* 0x00000007f6d57220 */ /* 0x000fc40000410000 */
[----:B------:R-:W4:Y:S01]  /*1020*/  LDL R246, [R1+0x14] ;  /* 0x0000140001f67983 */ /* 0x000f220000100800 */
[----:B------:R-:W-:Y:S01]  /*1030*/  FADD.FTZ R141, R141, R5 ;  /* 0x000000058d8d7221 */ /* 0x000fe20000010000 */
[----:B------:R-:W-:Y:S01]  /*1040*/  FFMA.FTZ R65, R5, R15, R65 ;  /* 0x0000000f05417223 */ /* 0x000fe20000010041 */
[----:B------:R-:W-:Y:S01]  /*1050*/  FADD.FTZ R138, R138, R186 ;  /* 0x000000ba8a8a7221 */ /* 0x000fe20000010000 */
[----:B------:R-:W-:Y:S02]  /*1060*/  FMUL.FTZ R215, R244, R5 ;  /* 0x00000005f4d77220 */ /* 0x000fe40000410000 */
[----:B------:R-:W4:Y:S01]  /*1070*/  LDL R244, [R1+0x1c] ;  /* 0x00001c0001f47983 */ /* 0x000f220000100800 */
[----:B--2---:R-:W-:-:S03]  /*1080*/  FMUL.FTZ R14, R12, R4 ;  /* 0x000000040c0e7220 */ /* 0x004fc60000410000 */
[----:B------:R-:W2:Y:S01]  /*1090*/  LDL R4, [R1+0x20] ;  /* 0x0000200001047983 */ /* 0x000ea20000100800 */
[C---:B------:R-:W-:Y:S01]  /*10a0*/  FMUL.FTZ R12, R19.reuse, R8 ;  /* 0x00000008130c7220 */ /* 0x040fe20000410000 */
[----:B------:R-:W-:-:S04]  /*10b0*/  FMUL.FTZ R8, R19, R3 ;  /* 0x0000000313087220 */ /* 0x000fc80000410000 */
[----:B------:R-:W-:Y:S01]  /*10c0*/  FFMA.FTZ R70, R186, R8, R70 ;  /* 0x00000008ba467223 */ /* 0x000fe20000010046 */
[----:B---3--:R-:W-:Y:S02]  /*10d0*/  FMUL.FTZ R5, R18, R186 ;  /* 0x000000ba12057220 */ /* 0x008fe40000410000 */
[----:B------:R-:W3:Y:S01]  /*10e0*/  LDL R186, [R1+0xc] ;  /* 0x00000c0001ba7983 */ /* 0x000ee20000100800 */
[----:B------:R-:W-:-:S03]  /*10f0*/  FMUL.FTZ R214, R245, R6 ;  /* 0x00000006f5d67220 */ /* 0x000fc60000410000 */
[----:B------:R-:W3:Y:S01]  /*1100*/  LDL R245, [R1+0x18] ;  /* 0x0000180001f57983 */ /* 0x000ee20000100800 */
[C---:B------:R-:W-:Y:S01]  /*1110*/  FMUL.FTZ R13, R19.reuse, R9 ;  /* 0x00000009130d7220 */ /* 0x040fe20000410000 */
[----:B------:R-:W-:Y:S01]  /*1120*/  FADD.FTZ R142, R142, R6 ;  /* 0x000000068e8e7221 */ /* 0x000fe20000010000 */
[C---:B------:R-:W-:Y:S01]  /*1130*/  FMUL.FTZ R11, R19.reuse, R11 ;  /* 0x0000000b130b7220 */ /* 0x040fe20000410000 */
[----:B------:R-:W-:Y:S01]  /*1140*/  FADD.FTZ R132, R132, R152 ;  /* 0x0000009884847221 */ /* 0x000fe20000010000 */
[----:B------:R-:W-:Y:S01]  /*1150*/  FFMA.FTZ R66, R6, R13, R66 ;  /* 0x0000000d06427223 */ /* 0x000fe20000010042 */
[----:B------:R-:W-:Y:S01]  /*1160*/  FMUL.FTZ R6, R19, R2 ;  /* 0x0000000213067220 */ /* 0x000fe20000410000 */
[----:B------:R-:W-:Y:S01]  /*1170*/  FMUL.FTZ R18, R247, R152 ;  /* 0x00000098f7127220 */ /* 0x000fe20000410000 */
[C---:B------:R-:W-:Y:S01]  /*1180*/  FMUL.FTZ R2, R19.reuse, R22 ;  /* 0x0000001613027220 */ /* 0x040fe20000410000 */
[----:B------:R-:W-:Y:S01]  /*1190*/  FADD.FTZ R136, R136, R184 ;  /* 0x000000b888887221 */ /* 0x000fe20000010000 */
[----:B------:R-:W-:Y:S01]  /*11a0*/  FFMA.FTZ R68, R184, R11, R68 ;  /* 0x0000000bb8447223 */ /* 0x000fe20000010044 */
        /* <DEDUP_REMOVED lines=8> */
[----:B----4-:R-:W-:Y:S01]  /*1230*/  FMUL.FTZ R7, R17, R185 ;  /* 0x000000b911077220 */ /* 0x010fe20000410000 */
[----:B------:R-:W-:Y:S01]  /*1240*/  FADD.FTZ R130, R130, R158 ;  /* 0x0000009e82827221 */ /* 0x000fe20000010000 */
[----:B------:R-:W-:Y:S01]  /*1250*/  FMUL.FTZ R185, R232, R158 ;  /* 0x0000009ee8b97220 */ /* 0x000fe20000410000 */
[----:B------:R-:W-:Y:S01]  /*1260*/  FADD.FTZ R131, R131, R159 ;  /* 0x0000009f83837221 */ /* 0x000fe20000010000 */
[C---:B------:R-:W-:Y:S01]  /*1270*/  FMUL.FTZ R17, R19.reuse, R23 ;  /* 0x0000001713117220 */ /* 0x040fe20000410000 */
[----:B------:R-:W-:Y:S01]  /*1280*/  FMUL.FTZ R23, R19, R188 ;  /* 0x000000bc13177220 */ /* 0x000fe20000410000 */
[----:B------:R-:W-:Y:S01]  /*1290*/  FADD.FTZ R124, R124, R160 ;  /* 0x000000a07c7c7221 */ /* 0x000fe20000010000 */
[----:B------:R-:W-:Y:S01]  /*12a0*/  FMUL.FTZ R188, R248, R160 ;  /* 0x000000a0f8bc7220 */ /* 0x000fe20000410000 */
[----:B------:R-:W-:Y:S01]  /*12b0*/  FADD.FTZ R125, R125, R161 ;  /* 0x000000a17d7d7221 */ /* 0x000fe20000010000 */
[----:B------:R-:W-:Y:S01]  /*12c0*/  FMUL.FTZ R3, R252, R187 ;  /* 0x000000bbfc037220 */ /* 0x000fe20000410000 */
[----:B------:R-:W-:Y:S01]  /*12d0*/  FMUL.FTZ R22, R246, R153 ;  /* 0x00000099f6167220 */ /* 0x000fe20000410000 */
[----:B------:R-:W-:-:S04]  /*12e0*/  FMUL.FTZ R153, R19, R190 ;  /* 0x000000be13997220 */ /* 0x000fc80000410000 */
[----:B------:R-:W-:Y:S01]  /*12f0*/  FFMA.FTZ R78, R158, R153, R78 ;  /* 0x000000999e4e7223 */ /* 0x000fe2000001004e */
[----:B------:R-:W-:Y:S01]  /*1300*/  FMUL.FTZ R158, R19, R192 ;  /* 0x000000c0139e7220 */ /* 0x000fe20000410000 */
[----:B------:R-:W-:-:S03]  /*1310*/  FMUL.FTZ R190, R249, R161 ;  /* 0x000000a1f9be7220 */ /* 0x000fc60000410000 */
[----:B------:R-:W-:Y:S01]  /*1320*/  FFMA.FTZ R80, R160, R158, R80 ;  /* 0x0000009ea0507223 */ /* 0x000fe20000010050 */
[----:B------:R-:W-:-:S04]  /*1330*/  FFMA.FTZ R160, R0, R14, RZ ;  /* 0x0000000e00a07223 */ /* 0x000fc800000100ff */
[----:B------:R-:W-:-:S04]  /*1340*/  FFMA.FTZ R160, R15, R215, R160 ;  /* 0x000000d70fa07223 */ /* 0x000fc800000100a0 */
[----:B------:R-:W-:-:S04]  /*1350*/  FFMA.FTZ R160, R13, R214, R160 ;  /* 0x000000d60da07223 */ /* 0x000fc800000100a0 */
[----:B------:R-:W-:Y:S01]  /*1360*/  FFMA.FTZ R160, R12, R213, R160 ;  /* 0x000000d50ca07223 */ /* 0x000fe200000100a0 */
[----:B------:R-:W-:Y:S01]  /*1370*/  FADD.FTZ R134, R134, R154 ;  /* 0x0000009a86867221 */ /* 0x000fe20000010000 */
[----:B------:R-:W-:Y:S01]  /*1380*/  FFMA.FTZ R74, R154, R17, R74 ;  /* 0x000000119a4a7223 */ /* 0x000fe2000001004a */
[----:B------:R-:W-:Y:S01]  /*1390*/  FADD.FTZ R135, R135, R155 ;  /* 0x0000009b87877221 */ /* 0x000fe20000010000 */
        /* <DEDUP_REMOVED lines=8> */
[----:B------:R-:W-:Y:S01]  /*1420*/  FADD.FTZ R121, R121, R165 ;  /* 0x000000a579797221 */ /* 0x000fe20000010000 */
[----:B------:R-:W-:Y:S01]  /*1430*/  FADD.FTZ R122, R122, R166 ;  /* 0x000000a67a7a7221 */ /* 0x000fe20000010000 */
[----:B------:R-:W-:Y:S01]  /*1440*/  FMUL.FTZ R192, R250, R162 ;  /* 0x000000a2fac07220 */ /* 0x000fe20000410000 */
        /* <DEDUP_REMOVED lines=9> */
[----:B--2---:R-:W-:Y:S01]  /*14e0*/  FMUL.FTZ R9, R4, R184 ;  /* 0x000000b804097220 */ /* 0x004fe20000410000 */
[----:B------:R-:W-:-:S04]  /*14f0*/  FMUL.FTZ R4, R19, R21 ;  /* 0x0000001513047220 */ /* 0x000fc80000410000 */
[----:B------:R-:W-:Y:S01]  /*1500*/  FFMA.FTZ R72, R152, R4, R72 ;  /* 0x0000000498487223 */ /* 0x000fe20000010048 */
[----:B------:R-:W-:Y:S01]  /*1510*/  FMUL.FTZ R152, R19, R189 ;  /* 0x000000bd13987220 */ /* 0x000fe20000410000 */
[----:B------:R-:W-:-:S03]  /*1520*/  FMUL.FTZ R184, R233, R157 ;  /* 0x0000009de9b87220 */ /* 0x000fc60000410000 */
[----:B------:R-:W-:Y:S01]  /*1530*/  FFMA.FTZ R77, R157, R152, R77 ;  /* 0x000000989d4d7223 */ /* 0x000fe2000001004d */
[----:B------:R-:W-:-:S04]  /*1540*/  FMUL.FTZ R157, R19, R195 ;  /* 0x000000c3139d7220 */ /* 0x000fc80000410000 */
[----:B------:R-:W-:Y:S01]  /*1550*/  FFMA.FTZ R79, R159, R157, R79 ;  /* 0x0000009d9f4f7223 */ /* 0x000fe2000001004f */
[----:B------:R-:W-:-:S04]  /*1560*/  FFMA.FTZ R160, R11, R9, R160 ;  /* 0x000000090ba07223 */ /* 0x000fc800000100a0 */
[----:B------:R-:W-:Y:S01]  /*1570*/  FFMA.FTZ R160, R10, R7, R160 ;  /* 0x000000070aa07223 */ /* 0x000fe200000100a0 */
[----:B---3--:R-:W-:Y:S01]  /*1580*/  FMUL.FTZ R186, R186, R159 ;  /* 0x0000009fbaba7220 */ /* 0x008fe20000410000 */
[----:B------:R-:W-:-:S04]  /*1590*/  FMUL.FTZ R159, R19, R193 ;  /* 0x000000c1139f7220 */ /* 0x000fc80000410000 */
[----:B------:R-:W-:Y:S01]  /*15a0*/  FFMA.FTZ R81, R161, R159, R81 ;  /* 0x0000009fa1517223 */ /* 0x000fe20000010051 */
[----:B------:R-:W-:-:S04]  /*15b0*/  FADD.FTZ R161, RZ, R14 ;  /* 0x0000000effa17221 */ /* 0x000fc80000010000 */
        /* <DEDUP_REMOVED lines=12> */
[----:B------:R-:W-:Y:S01]  /*1680*/  FMUL.FTZ R154, R245, R154 ;  /* 0x0000009af59a7220 */ /* 0x000fe20000410000 */
[----:B------:R-:W-:Y:S01]  /*1690*/  FFMA.FTZ R160, R2, R22, R160 ;  /* 0x0000001602a07223 */ /* 0x000fe200000100a0 */
[----:B------:R-:W-:Y:S01]  /*16a0*/  FADD.FTZ R161, R22, R161 ;  /* 0x000000a116a17221 */ /* 0x000fe20000010000 */
[----:B------:R-:W-:Y:S01]  /*16b0*/  FFMA.FTZ R75, R155, R21, R75 ;  /* 0x000000159b4b7223 */ /* 0x000fe2000001004b */
[----:B------:R-:W-:Y:S01]  /*16c0*/  FMUL.FTZ R155, R244, R155 ;  /* 0x0000009bf49b7220 */ /* 0x000fe20000410000 */
[----:B------:R-:W-:Y:S01]  /*16d0*/  FFMA.FTZ R160, R17, R154, R160 ;  /* 0x0000009a11a07223 */ /* 0x000fe200000100a0 */
[----:B------:R-:W-:-:S03]  /*16e0*/  FADD.FTZ R161, R154, R161 ;  /* 0x000000a19aa17221 */ /* 0x000fc60000010000 */
[----:B------:R-:W-:Y:S01]  /*16f0*/  FFMA.FTZ R160, R21, R155, R160 ;  /* 0x0000009b15a07223 */ /* 0x000fe200000100a0 */
[----:B------:R-:W-:-:S03]  /*1700*/  FADD.FTZ R161, R155, R161 ;  /* 0x000000a19ba17221 */ /* 0x000fc60000010000 */
[----:B------:R-:W-:Y:S01]  /*1710*/  FFMA.FTZ R160, R23, R156, R160 ;  /* 0x0000009c17a07223 */ /* 0x000fe200000100a0 */
[----:B------:R-:W-:Y:S01]  /*1720*/  FADD.FTZ R161, R156, R161 ;  /* 0x000000a19ca17221 */ /* 0x000fe20000010000 */
[C---:B------:R-:W-:Y:S02]  /*1730*/  FMUL.FTZ R191, R19.reuse, R196 ;  /* 0x000000c413bf7220 */ /* 0x040fe40000410000 */
[----:B------:R-:W-:Y:S01]  /*1740*/  FFMA.FTZ R160, R152, R184, R160 ;  /* 0x000000b898a07223 */ /* 0x000fe200000100a0 */
[----:B------:R-:W-:Y:S01]  /*1750*/  FADD.FTZ R161, R184, R161 ;  /* 0x000000a1b8a17221 */ /* 0x000fe20000010000 */
[----:B------:R-:W-:Y:S01]  /*1760*/  FFMA.FTZ R84, R164, R191, R84 ;  /* 0x000000bfa4547223 */ /* 0x000fe20000010054 */
[----:B------:R-:W-:Y:S01]  /*1770*/  FMUL.FTZ R164, R19, R197 ;  /* 0x000000c513a47220 */ /* 0x000fe20000410000 */
[----:B------:R-:W-:Y:S01]  /*1780*/  FFMA.FTZ R160, R153, R185, R160 ;  /* 0x000000b999a07223 */ /* 0x000fe200000100a0 */
[----:B------:R-:W-:Y:S01]  /*1790*/  FADD.FTZ R161, R185, R161 ;  /* 0x000000a1b9a17221 */ /* 0x000fe20000010000 */
[----:B------:R-:W-:Y:S01]  /*17a0*/  FMUL.FTZ R195, R241, R165 ;  /* 0x000000a5f1c37220 */ /* 0x000fe20000410000 */
[----:B------:R-:W-:Y:S01]  /*17b0*/  FFMA.FTZ R85, R165, R164, R85 ;  /* 0x000000a4a5557223 */ /* 0x000fe20000010055 */
[----:B------:R-:W-:Y:S01]  /*17c0*/  FFMA.FTZ R160, R157, R186, R160 ;  /* 0x000000ba9da07223 */ /* 0x000fe200000100a0 */
[----:B------:R-:W-:Y:S01]  /*17d0*/  FADD.FTZ R161, R186, R161 ;  /* 0x000000a1baa17221 */ /* 0x000fe20000010000 */
[----:B------:R-:W-:-:S02]  /*17e0*/  FMUL.FTZ R165, R19, R198 ;  /* 0x000000c613a57220 */ /* 0x000fc40000410000 */
[----:B------:R-:W-:Y:S01]  /*17f0*/  FFMA.FTZ R160, R158, R188, R160 ;  /* 0x000000bc9ea07223 */ /* 0x000fe200000100a0 */
[----:B------:R-:W-:Y:S01]  /*1800*/  FADD.FTZ R161, R188, R161 ;  /* 0x000000a1bca17221 */ /* 0x000fe20000010000 */
[----:B------:R-:W-:Y:S01]  /*1810*/  FFMA.FTZ R86, R166, R165, R86 ;  /* 0x000000a5a6567223 */ /* 0x000fe20000010056 */
[----:B------:R-:W-:Y:S01]  /*1820*/  FMUL.FTZ R196, R242, R166 ;  /* 0x000000a6f2c47220 */ /* 0x000fe20000410000 */
[----:B------:R-:W-:Y:S01]  /*1830*/  FMUL.FTZ R166, R19, R203 ;  /* 0x000000cb13a67220 */ /* 0x000fe20000410000 */
[----:B------:R-:W-:Y:S01]  /*1840*/  FFMA.FTZ R160, R159, R190, R160 ;  /* 0x000000be9fa07223 */ /* 0x000fe200000100a0 */
[----:B------:R-:W-:Y:S01]  /*1850*/  FADD.FTZ R161, R190, R161 ;  /* 0x000000a1bea17221 */ /* 0x000fe20000010000 */
[----:B------:R-:W-:Y:S01]  /*1860*/  FMUL.FTZ R197, R243, R167 ;  /* 0x000000a7f3c57220 */ /* 0x000fe20000410000 */
[----:B------:R-:W-:Y:S01]  /*1870*/  FFMA.FTZ R87, R167, R166, R87 ;  /* 0x000000a6a7577223 */ /* 0x000fe20000010057 */
[----:B------:R-:W-:Y:S01]  /*1880*/  FMUL.FTZ R189, R19, R199 ;  /* 0x000000c713bd7220 */ /* 0x000fe20000410000 */
[----:B------:R-:W-:Y:S01]  /*1890*/  FMUL.FTZ R193, R251, R163 ;  /* 0x000000a3fbc17220 */ /* 0x000fe20000410000 */
[----:B------:R-:W-:Y:S01]  /*18a0*/  FMUL.FTZ R167, R19, R200 ;  /* 0x000000c813a77220 */ /* 0x000fe20000410000 */
[----:B------:R-:W-:Y:S01]  /*18b0*/  FFMA.FTZ R160, R187, R192, R160 ;  /* 0x000000c0bba07223 */ /* 0x000fe200000100a0 */
[----:B------:R-:W-:Y:S01]  /*18c0*/  FADD.FTZ R161, R192, R161 ;  /* 0x000000a1c0a17221 */ /* 0x000fe20000010000 */
[----:B------:R-:W-:Y:S01]  /*18d0*/  FMUL.FTZ R198, R236, R168 ;  /* 0x000000a8ecc67220 */ /* 0x000fe20000410000 */
[----:B------:R-:W-:Y:S01]  /*18e0*/  FFMA.FTZ R88, R168, R167, R88 ;  /* 0x000000a7a8587223 */ /* 0x000fe20000010058 */
[----:B------:R-:W-:Y:S01]  /*18f0*/  FFMA.FTZ R160, R189, R193, R160 ;  /* 0x000000c1bda07223 */ /* 0x000fe200000100a0 */
        /* <DEDUP_REMOVED lines=41> */
[----:B------:R-:W-:Y:S01]  /*1b90*/  FADD.FTZ R108, R108, R176 ;  /* 0x000000b06c6c7221 */ /* 0x000fe20000010000 */
[----:B------:R-:W-:Y:S01]  /*1ba0*/  FFMA.FTZ R96, R176, R175, R96 ;  /* 0x000000afb0607223 */ /* 0x000fe20000010060 */
[----:B------:R-:W-:Y:S01]  /*1bb0*/  FMUL.FTZ R206, R224, R176 ;  /* 0x000000b0e0ce7220 */ /* 0x000fe20000410000 */
        /* <DEDUP_REMOVED lines=54> */
[----:B------:R-:W-:Y:S06]  /*1f20*/  BRA `(.L_x_17765) ;  /* 0x0000000000a07947 */ /* 0x000fec0003800000 */
.L_x_17764:
        /* <DEDUP_REMOVED lines=19> */
[----:B------:R0:W5:Y:S01]  /*2060*/  LDG.E.128 R56, desc[UR14][R26.64] ;  /* 0x0000000e1a387981 */ /* 0x000162000c1e1d00 */
[----:B------:R-:W-:Y:S01]  /*2070*/  IADD3 R161, PT, PT, R25, 0x380, RZ ;  /* 0x0000038019a17810 */ /* 0x000fe20007ffe0ff */
[--C-:B------:R-:W-:Y:S01]  /*2080*/  IMAD.WIDE.U32 R30, R31, 0x10, R218.reuse ;  /* 0x000000101f1e7825 */ /* 0x100fe200078e00da */
[C---:B------:R-:W-:Y:S01]  /*2090*/  IADD3 R163, PT, PT, R25.reuse, 0x400, RZ ;  /* 0x0000040019a37810 */ /* 0x040fe20007ffe0ff */
[----:B------:R0:W5:Y:S01]  /*20a0*/  LDG.E.128 R52, desc[UR14][R28.64] ;  /* 0x0000000e1c347981 */ /* 0x000162000c1e1d00 */
[C---:B------:R-:W-:Y:S01]  /*20b0*/  IADD3 R39, PT, PT, R25.reuse, 0x480, RZ ;  /* 0x0000048019277810 */ /* 0x040fe20007ffe0ff */
        /* <DEDUP_REMOVED lines=8> */
[----:B------:R-:W-:-:S04]  /*2140*/  IMAD.WIDE.U32 R160, R161, 0x10, R218 ;  /* 0x00000010a1a07825 */ /* 0x000fc800078e00da */
[----:B------:R-:W-:-:S04]  /*2150*/  IMAD.WIDE.U32 R162, R163, 0x10, R218 ;  /* 0x00000010a3a27825 */ /* 0x000fc800078e00da */
[----:B------:R-:W-:Y:S01]  /*2160*/  IMAD.WIDE.U32 R218, R39, 0x10, R218 ;  /* 0x0000001027da7825 */ /* 0x000fe200078e00da */
[----:B------:R0:W5:Y:S04]  /*2170*/  LDG.E.128 R32, desc[UR14][R160.64] ;  /* 0x0000000ea0207981 */ /* 0x000168000c1e1d00 */
[----:B------:R-:W5:Y:S04]  /*2180*/  LDG.E.128 R36, desc[UR14][R36.64] ;  /* 0x0000000e24247981 */ /* 0x000f68000c1e1d00 */
[----:B------:R0:W5:Y:S04]  /*2190*/  LDG.E.128 R28, desc[UR14][R162.64] ;  /* 0x0000000ea21c7981 */ /* 0x000168000c1e1d00 */
[----:B------:R0:W5:Y:S02]  /*21a0*/  LDG.E.128 R24, desc[UR14][R218.64] ;  /* 0x0000000eda187981 */ /* 0x000164000c1e1d00 */
.L_x_17765:
[----:B0-----:R-:W0:Y:S01]  /*21b0*/  SHFL.DOWN PT, R162, R217, 0x10, 0x1f ;  /* 0x0a001f00d9a27f89 */ /* 0x001e2200000e0000 */
[----:B------:R-:W-:Y:S03]  /*21c0*/  BSSY.RECONVERGENT B0, `(.L_x_17766) ;  /* 0x000001f000007945 */ /* 0x000fe60003800200 */
        /* <DEDUP_REMOVED lines=30> */
.L_x_17767:
[----:B------:R-:W-:Y:S05]  /*23b0*/  BSYNC.RECONVERGENT B0 ;  /* 0x0000000000007941 */ /* 0x000fea0003800200 */
.L_x_17766:
        /* <DEDUP_REMOVED lines=22> */
[----:B------:R-:W-:Y:S01]  /*2520*/  FADD.FTZ R163, R163, R161 ;  /* 0x000000a1a3a37221 */ /* 0x000fe20000010000 */
[----:B0-----:R-:W-:-:S05]  /*2530*/  IMAD R161, R16, R217, RZ ;  /* 0x000000d910a17224 */ /* 0x001fca00078e02ff */
[----:B------:R-:W-:-:S04]  /*2540*/  SHF.R.S32.HI R160, RZ, 0x1f, R161 ;  /* 0x0000001fffa07819 */ /* 0x000fc800000114a1 */
[----:B------:R-:W-:Y:S02]  /*2550*/  LEA.HI R161, R160, R161, RZ, 0x2 ;  /* 0x000000a1a0a17211 */ /* 0x000fe400078f10ff */
[----:B------:R-:W-:Y:S02]  /*2560*/  @P4 IADD3 R160, PT, PT, R216, -0x1, RZ ;  /* 0xffffffffd8a04810 */ /* 0x000fe40007ffe0ff */
[----:B------:R-:W-:-:S03]  /*2570*/  LEA.HI.SX32 R161, R161, R232, 0x1e ;  /* 0x000000e8a1a17211 */ /* 0x000fc600078ff2ff */
[----:B------:R-:W-:-:S05]  /*2580*/  @P4 IMAD R160, R160, R217, RZ ;  /* 0x000000d9a0a04224 */ /* 0x000fca00078e02ff */
[----:B------:R-:W-:-:S04]  /*2590*/  @P4 SHF.R.S32.HI R217, RZ, 0x1f, R160 ;  /* 0x0000001fffd94819 */ /* 0x000fc800000114a0 */
[----:B------:R-:W-:Y:S01]  /*25a0*/  @P4 LEA.HI R217, R217, R160, RZ, 0x2 ;  /* 0x000000a0d9d94211 */ /* 0x000fe200078f10ff */
[----:B------:R-:W-:-:S03]  /*25b0*/  HFMA2 R160, -RZ, RZ, 0, 0 ;  /* 0x00000000ffa07431 */ /* 0x000fc600000001ff */
[----:B------:R-:W-:Y:S01]  /*25c0*/  @P4 LEA.HI.SX32 R160, R217, R232, 0x1e ;  /* 0x000000e8d9a04211 */ /* 0x000fe200078ff2ff */
[----:B------:R-:W-:Y:S01]  /*25d0*/  FMUL.FTZ R217, R162, UR17 ;  /* 0x00000011a2d97c20 */ /* 0x000fe20008410000 */
[----:B------:R-:W-:-:S04]  /*25e0*/  FMUL.FTZ R162, R163, UR17 ;  /* 0x00000011a3a27c20 */ /* 0x000fc80008410000 */
        /* <DEDUP_REMOVED lines=8> */
[----:B------:R-:W-:Y:S01]  /*2670*/  FFMA.FTZ R216, R0, R162, R163 ;  /* 0x000000a200d87223 */ /* 0x000fe200000100a3 */
[----:B------:R-:W-:Y:S01]  /*2680*/  ISETP.GT.AND P1, PT, R20, RZ, PT ;  /* 0x000000ff1400720c */ /* 0x000fe20003f24270 */
[----:B------:R-:W-:Y:S02]  /*2690*/  UMOV UR6, UR12 ;  /* 0x0000000c00067c82 */ /* 0x000fe40008000000 */
[----:B------:R-:W-:-:S04]  /*26a0*/  FADD.FTZ R216, R14, -R216 ;  /* 0x800000d80ed87221 */ /* 0x000fc80000010000 */
[----:B------:R-:W-:-:S05]  /*26b0*/  FMUL.FTZ R216, R19, R216 ;  /* 0x000000d813d87220 */ /* 0x000fca0000410000 */
[----:B------:R-:W-:-:S05]  /*26c0*/  FSEL R216, R216, RZ, P1 ;  /* 0x000000ffd8d87208 */ /* 0x000fca0000800000 */
[----:B------:R-:W-:-:S05]  /*26d0*/  FMUL.FTZ R216, R216, UR6 ;  /* 0x00000006d8d87c20 */ /* 0x000fca0008410000 */
[----:B------:R-:W-:Y:S01]  /*26e0*/  SEL R218, R216, R148, P3 ;  /* 0x00000094d8da7207 */ /* 0x000fe20001800000 */
[----:B------:R-:W-:-:S04]  /*26f0*/  FFMA.FTZ R148, R15, R162, R163 ;  /* 0x000000a20f947223 */ /* 0x000fc800000100a3 */
        /* <DEDUP_REMOVED lines=18> */
.L_x_17769:
[-CC-:B------:R-:W-:Y:S01]  /*2820*/  FFMA.FTZ R144, R0, R162.reuse, R163.reuse ;  /* 0x000000a200907223 */ /* 0x180fe200000100a3 */
[----:B------:R-:W-:Y:S01]  /*2830*/  ISETP.GT.AND P1, PT, R20, RZ, PT ;  /* 0x000000ff1400720c */ /* 0x000fe20003f24270 */
[----:B------:R-:W-:Y:S01]  /*2840*/  UMOV UR6, UR12 ;  /* 0x0000000c00067c82 */ /* 0x000fe20008000000 */
[-CC-:B------:R-:W-:Y:S01]  /*2850*/  FFMA.FTZ R145, R15, R162.reuse, R163.reuse ;  /* 0x000000a20f917223 */ /* 0x180fe200000100a3 */
[----:B------:R-:W-:Y:S01]  /*2860*/  FADD.FTZ R144, R14, -R144 ;  /* 0x800000900e907221 */ /* 0x000fe20000010000 */
[----:B------:R-:W-:Y:S01]  /*2870*/  ISETP.GT.AND P3, PT, R216, RZ, PT ;  /* 0x000000ffd800720c */ /* 0x000fe20003f64270 */
[----:B------:R-:W-:Y:S01]  /*2880*/  FFMA.FTZ R147, R12, R162, R163 ;  /* 0x000000a20c937223 */ /* 0x000fe200000100a3 */
[----:B------:R-:W-:Y:S01]  /*2890*/  FADD.FTZ R145, R215, -R145 ;  /* 0x80000091d7917221 */ /* 0x000fe20000010000 */
[----:B------:R-:W-:Y:S02]  /*28a0*/  FMUL.FTZ R144, R19, R144 ;  /* 0x0000009013907220 */ /* 0x000fe40000410000 */
[----:B------:R-:W-:Y:S01]  /*28b0*/  FADD.FTZ R147, R213, -R147 ;  /* 0x80000093d5937221 */ /* 0x000fe20000010000 */
[----:B------:R-:W-:-:S02]  /*28c0*/  FMUL.FTZ R145, R19, R145 ;  /* 0x0000009113917220 */ /* 0x000fc40000410000 */
[----:B------:R-:W-:Y:S01]  /*28d0*/  FSEL R144, R144, RZ, P1 ;  /* 0x000000ff90907208 */ /* 0x000fe20000800000 */
[----:B------:R-:W-:Y:S02]  /*28e0*/  FMUL.FTZ R147, R19, R147 ;  /* 0x0000009313937220 */ /* 0x000fe40000410000 */
[----:B------:R-:W-:Y:S02]  /*28f0*/  FSEL R145, R145, RZ, P1 ;  /* 0x000000ff91917208 */ /* 0x000fe40000800000 */
[----:B------:R-:W-:Y:S01]  /*2900*/  FMUL.FTZ R146, R144, UR6 ;  /* 0x0000000690927c20 */ /* 0x000fe20008410000 */
[----:B------:R-:W-:-:S04]  /*2910*/  FSEL R147, R147, RZ, P1 ;  /* 0x000000ff93937208 */ /* 0x000fc80000800000 */
[----:B------:R-:W-:Y:S01]  /*2920*/  SEL R218, R146, R148, P3 ;  /* 0x0000009492da7207 */ /* 0x000fe20001800000 */
[----:B------:R-:W-:Y:S01]  /*2930*/  FFMA.FTZ R146, R13, R162, R163 ;  /* 0x000000a20d927223 */ /* 0x000fe200000100a3 */
[----:B------:R-:W-:-:S03]  /*2940*/  FMUL.FTZ R148, R145, UR6 ;  /* 0x0000000691947c20 */ /* 0x000fc60008410000 */
[----:B------:R-:W-:Y:S02]  /*2950*/  FADD.FTZ R146, R214, -R146 ;  /* 0x80000092d6927221 */ /* 0x000fe40000010000 */
[----:B------:R-:W-:Y:S02]  /*2960*/  SEL R219, R148, R149, P3 ;  /* 0x0000009594db7207 */ /* 0x000fe40001800000 */
[----:B------:R-:W-:-:S05]  /*2970*/  FMUL.FTZ R146, R19, R146 ;  /* 0x0000009213927220 */ /* 0x000fca0000410000 */
[----:B------:R-:W-:-:S05]  /*2980*/  FSEL R146, R146, RZ, P1 ;  /* 0x000000ff92927208 */ /* 0x000fca0000800000 */
[----:B------:R-:W-:-:S05]  /*2990*/  FMUL.FTZ R148, R146, UR6 ;  /* 0x0000000692947c20 */ /* 0x000fca0008410000 */
[----:B------:R-:W-:Y:S01]  /*29a0*/  SEL R150, R148, R150, P3 ;  /* 0x0000009694967207 */ /* 0x000fe20001800000 */
[----:B------:R-:W-:Y:S06]  /*29b0*/  @!P4 BRA `(.L_x_17770) ;  /* 0x0000000000ecc947 */ /* 0x000fec0003800000 */
[----:B------:R-:W-:Y:S01]  /*29c0*/  FMUL.FTZ R151, R147, UR6 ;  /* 0x0000000693977c20 */ /* 0x000fe20008410000 */
[----:B------:R-:W-:Y:S06]  /*29d0*/  BRA `(.L_x_17770) ;  /* 0x0000000000e47947 */ /* 0x000fec0003800000 */
.L_x_17768:
[----:B------:R-:W-:Y:S01]  /*29e0*/  UMOV UR4, UR10 ;  /* 0x0000000a00047c82 */ /* 0x000fe20008000000 */
[----:B------:R-:W-:Y:S01]  /*29f0*/  UMOV UR5, UR11 ;  /* 0x0000000b00057c82 */ /* 0x000fe20008000000 */
[----:B------:R-:W-:-:S04]  /*2a00*/  UISETP.NE.U32.AND UP0, UPT, UR4, URZ, UPT ;  /* 0x000000ff0400728c */ /* 0x000fc8000bf05070 */
[----:B------:R-:W-:-:S09]  /*2a10*/  UISETP.NE.AND.EX UP0, UPT, UR5, URZ, UPT, UP0 ;  /* 0x000000ff0500728c */ /* 0x000fd2000bf05300 */
[----:B------:R-:W-:Y:S05]  /*2a20*/  BRA.U UP0, `(.L_x_17771) ;  /* 0x00000001006c7547 */ /* 0x000fea000b800000 */
[----:B------:R-:W-:Y:S01]  /*2a30*/  ISETP.GT.AND P3, PT, R216, RZ, PT ;  /* 0x000000ffd800720c */ /* 0x000fe20003f64270 */
[----:B------:R-:W-:Y:S01]  /*2a40*/  @P2 FFMA.FTZ R216, R0, R162, R163 ;  /* 0x000000a200d82223 */ /* 0x000fe200000100a3 */
[----:B------:R-:W-:Y:S01]  /*2a50*/  MOV R217, R60 ;  /* 0x0000003c00d97202 */ /* 0x000fe20000000f00 */
[----:B------:R-:W-:Y:S02]  /*2a60*/  UMOV UR6, UR12 ;  /* 0x0000000c00067c82 */ /* 0x000fe40008000000 */
[----:B------:R-:W-:-:S04]  /*2a70*/  @P2 FADD.FTZ R216, R14, -R216 ;  /* 0x800000d80ed82221 */ /* 0x000fc80000010000 */
[----:B------:R-:W-:Y:S01]  /*2a80*/  @P2 FFMA.FTZ R217, R19, R216, R60 ;  /* 0x000000d813d92223 */ /* 0x000fe2000001003c */
[----:B------:R-:W-:-:S03]  /*2a90*/  MOV R216, R61 ;  /* 0x0000003d00d87202 */ /* 0x000fc60000000f00 */
[----:B------:R-:W-:-:S05]  /*2aa0*/  FMUL.FTZ R218, R217, UR6 ;  /* 0x00000006d9da7c20 */ /* 0x000fca0008410000 */
[----:B------:R-:W-:Y:S01]  /*2ab0*/  SEL R218, R218, R148, P3 ;  /* 0x00000094dada7207 */ /* 0x000fe20001800000 */
[----:B------:R-:W-:-:S04]  /*2ac0*/  @P2 FFMA.FTZ R148, R15, R162, R163 ;  /* 0x000000a20f942223 */ /* 0x000fc800000100a3 */
[----:B------:R-:W-:-:S04]  /*2ad0*/  @P2 FADD.FTZ R148, R215, -R148 ;  /* 0x80000094d7942221 */ /* 0x000fc80000010000 */
[----:B------:R-:W-:-:S04]  /*2ae0*/  @P2 FFMA.FTZ R216, R19, R148, R61 ;  /* 0x0000009413d82223 */ /* 0x000fc8000001003d */
[----:B------:R-:W-:-:S05]  /*2af0*/  FMUL.FTZ R148, R216, UR6 ;  /* 0x00000006d8947c20 */ /* 0x000fca0008410000 */
[----:B------:R-:W-:Y:S01]  /*2b00*/  SEL R219, R148, R149, P3 ;  /* 0x0000009594db7207 */ /* 0x000fe20001800000 */
[----:B------:R-:W-:Y:S01]  /*2b10*/  @P2 FFMA.FTZ R148, R13, R162, R163 ;  /* 0x000000a20d942223 */ /* 0x000fe200000100a3 */
[----:B------:R-:W-:-:S03]  /*2b20*/  MOV R149, R62 ;  /* 0x0000003e00957202 */ /* 0x000fc60000000f00 */
[----:B------:R-:W-:-:S04]  /*2b30*/  @P2 FADD.FTZ R148, R214, -R148 ;  /* 0x80000094d6942221 */ /* 0x000fc80000010000 */
[----:B------:R-:W-:-:S04]  /*2b40*/  @P2 FFMA.FTZ R149, R19, R148, R62 ;  /* 0x0000009413952223 */ /* 0x000fc8000001003e */
        /* <DEDUP_REMOVED lines=9> */
.L_x_17771:
[-CC-:B------:R-:W-:Y:S01]  /*2be0*/  @P2 FFMA.FTZ R145, R0, R162.reuse, R163.reuse ;  /* 0x000000a200912223 */ /* 0x180fe200000100a3 */
[-CC-:B------:R-:W-:Y:S01]  /*2bf0*/  @P2 FFMA.FTZ R146, R15, R162.reuse, R163.reuse ;  /* 0x000000a20f922223 */ /* 0x180fe200000100a3 */
[----:B------:R-:W-:Y:S01]  /*2c00*/  @P2 FFMA.FTZ R147, R13, R162, R163 ;  /* 0x000000a20d932223 */ /* 0x000fe200000100a3 */
[----:B------:R-:W-:Y:S01]  /*2c10*/  MOV R144, R60 ;  /* 0x0000003c00907202 */ /* 0x000fe20000000f00 */
[----:B------:R-:W-:Y:S01]  /*2c20*/  @P2 FADD.FTZ R145, R14, -R145 ;  /* 0x800000910e912221 */ /* 0x000fe20000010000 */
[----:B------:R-:W-:Y:S01]  /*2c30*/  @P2 FADD.FTZ R146, R215, -R146 ;  /* 0x80000092d7922221 */ /* 0x000fe20000010000 */
[----:B------:R-:W-:Y:S01]  /*2c40*/  ISETP.GT.AND P3, PT, R216, RZ, PT ;  /* 0x000000ffd800720c */ /* 0x000fe20003f64270 */
[----:B------:R-:W-:Y:S01]  /*2c50*/  @P2 FADD.FTZ R147, R214, -R147 ;  /* 0x80000093d6932221 */ /* 0x000fe20000010000 */
[C---:B------:R-:W-:Y:S01]  /*2c60*/  @P2 FFMA.FTZ R144, R19.reuse, R145, R60 ;  /* 0x0000009113902223 */ /* 0x040fe2000001003c */
[----:B------:R-:W-:Y:S01]  /*2c70*/  MOV R145, R61 ;  /* 0x0000003d00917202 */ /* 0x000fe20000000f00 */
[C---:B------:R-:W-:Y:S01]  /*2c80*/  @P2 FFMA.FTZ R145, R19.reuse, R146, R61 ;  /* 0x0000009213912223 */ /* 0x040fe2000001003d */
[----:B------:R-:W-:Y:S01]  /*2c90*/  MOV R146, R62 ;  /* 0x0000003e00927202 */ /* 0x000fe20000000f00 */
[----:B------:R-:W-:Y:S01]  /*2ca0*/  @P2 FFMA.FTZ R146, R19, R147, R62 ;  /* 0x0000009313922223 */ /* 0x000fe2000001003e */
[----:B------:R-:W-:Y:S01]  /*2cb0*/  @P2 FFMA.FTZ R147, R12, R162, R163 ;  /* 0x000000a20c932223 */ /* 0x000fe200000100a3 */
[----:B------:R-:W-:Y:S01]  /*2cc0*/  UMOV UR6, UR12 ;  /* 0x0000000c00067c82 */ /* 0x000fe20008000000 */
[----:B------:R-:W-:-:S02]  /*2cd0*/  MOV R216, R63 ;  /* 0x0000003f00d87202 */ /* 0x000fc40000000f00 */
[----:B------:R-:W-:Y:S02]  /*2ce0*/  @P2 FADD.FTZ R147, R213, -R147 ;  /* 0x80000093d5932221 */ /* 0x000fe40000010000 */
[----:B------:R-:W-:Y:S01]  /*2cf0*/  @P3 FMUL.FTZ R148, R144, UR6 ;  /* 0x0000000690943c20 */ /* 0x000fe20008410000 */
[----:B------:R-:W-:Y:S01]  /*2d00*/  @P3 FMUL.FTZ R149, R145, UR6 ;  /* 0x0000000691953c20 */ /* 0x000fe20008410000 */
[----:B------:R-:W-:Y:S01]  /*2d10*/  @P2 FFMA.FTZ R216, R19, R147, R63 ;  /* 0x0000009313d82223 */ /* 0x000fe2000001003f */
[----:B------:R-:W-:Y:S02]  /*2d20*/  @P3 FMUL.FTZ R150, R146, UR6 ;  /* 0x0000000692963c20 */ /* 0x000fe40008410000 */
[----:B------:R-:W-:Y:S01]  /*2d30*/  MOV R218, R148 ;  /* 0x0000009400da7202 */ /* 0x000fe20000000f00 */
[----:B------:R-:W-:Y:S01]  /*2d40*/  @P4 FMUL.FTZ R151, R216, UR6 ;  /* 0x00000006d8974c20 */ /* 0x000fe20008410000 */
[----:B------:R-:W-:Y:S02]  /*2d50*/  MOV R147, R216 ;  /* 0x000000d800937202 */ /* 0x000fe40000000f00 */
[----:B------:R-:W-:-:S07]  /*2d60*/  MOV R219, R149 ;  /* 0x0000009500db7202 */ /* 0x000fce0000000f00 */
.L_x_17770:
        /* <DEDUP_REMOVED lines=8> */
[----:B------:R-:W-:-:S05]  /*2df0*/  MOV R149, R219 ;  /* 0x000000db00957202 */ /* 0x000fca0000000f00 */
[----:B------:R0:W-:Y:S01]  /*2e00*/  @P4 STG.E.128 desc[UR14][R216.64], R148 ;  /* 0x00000094d8004986 */ /* 0x0001e2000c101d0e */
[----:B------:R-:W-:Y:S05]  /*2e10*/  @!P0 BRA `(.L_x_17772) ;  /* 0x0000000000cc8947 */ /* 0x000fea0003800000 */
[----:B------:R-:W-:Y:S05]  /*2e20*/  @!P1 BRA `(.L_x_17773) ;  /* 0x0000000000649947 */ /* 0x000fea0003800000 */
[-CC-:B------:R-:W-:Y:S01]  /*2e30*/  @P2 FFMA.FTZ R145, R11, R162.reuse, R163.reuse ;  /* 0x000000a20b912223 */ /* 0x180fe200000100a3 */
[-CC-:B------:R-:W-:Y:S01]  /*2e40*/  @P2 FFMA.FTZ R146, R10, R162.reuse, R163.reuse ;  /* 0x000000a20a922223 */ /* 0x180fe200000100a3 */
[----:B------:R-:W-:Y:S01]  /*2e50*/  @P2 FFMA.FTZ R147, R8, R162, R163 ;  /* 0x000000a208932223 */ /* 0x000fe200000100a3 */
[----:B------:R-:W-:Y:S01]  /*2e60*/  MOV R144, R56 ;  /* 0x0000003800907202 */ /* 0x000fe20000000f00 */
[----:B------:R-:W-:Y:S01]  /*2e70*/  @P2 FADD.FTZ R145, R9, -R145 ;  /* 0x8000009109912221 */ /* 0x000fe20000010000 */
[----:B------:R-:W-:Y:S01]  /*2e80*/  @P2 FADD.FTZ R146, R7, -R146 ;  /* 0x8000009207922221 */ /* 0x000fe20000010000 */
[----:B------:R-:W-:Y:S02]  /*2e90*/  @P2 FADD.FTZ R147, R5, -R147 ;  /* 0x8000009305932221 */ /* 0x000fe40000010000 */
[C---:B------:R-:W-:Y:S01]  /*2ea0*/  @P2 FFMA.FTZ R144, R19.reuse, R145, R56 ;  /* 0x0000009113902223 */ /* 0x040fe20000010038 */
[----:B------:R-:W-:Y:S01]  /*2eb0*/  MOV R145, R57 ;  /* 0x0000003900917202 */ /* 0x000fe20000000f00 */
[C---:B------:R-:W-:Y:S01]  /*2ec0*/  @P2 FFMA.FTZ R145, R19.reuse, R146, R57 ;  /* 0x0000009213912223 */ /* 0x040fe20000010039 */
[----:B------:R-:W-:Y:S01]  /*2ed0*/  MOV R146, R58 ;  /* 0x0000003a00927202 */ /* 0x000fe20000000f00 */
[----:B------:R-:W-:Y:S01]  /*2ee0*/  @P2 FFMA.FTZ R146, R19, R147, R58 ;  /* 0x0000009313922223 */ /* 0x000fe2000001003a */
[----:B------:R-:W-:Y:S01]  /*2ef0*/  @P2 FFMA.FTZ R147, R6, R162, R163 ;  /* 0x000000a206932223 */ /* 0x000fe200000100a3 */
[----:B------:R-:W-:-:S03]  /*2f00*/  FMUL.FTZ R219, R145, UR6 ;  /* 0x0000000691db7c20 */ /* 0x000fc60008410000 */
[----:B0-----:R-:W-:Y:S01]  /*2f10*/  @P2 FADD.FTZ R216, R3, -R147 ;  /* 0x8000009303d82221 */ /* 0x001fe20000010000 */
[----:B------:R-:W-:Y:S02]  /*2f20*/  MOV R147, R59 ;  /* 0x0000003b00937202 */ /* 0x000fe40000000f00 */
[----:B------:R-:W-:Y:S01]  /*2f30*/  SEL R219, R219, R149, P3 ;  /* 0x00000095dbdb7207 */ /* 0x000fe20001800000 */
[----:B------:R-:W-:Y:S01]  /*2f40*/  @P2 FFMA.FTZ R147, R19, R216, R59 ;  /* 0x000000d813932223 */ /* 0x000fe2000001003b */
[----:B------:R-:W-:Y:S01]  /*2f50*/  FMUL.FTZ R216, R146, UR6 ;  /* 0x0000000692d87c20 */ /* 0x000fe20008410000 */
[----:B------:R-:W-:-:S04]  /*2f60*/  FMUL.FTZ R149, R144, UR6 ;  /* 0x0000000690957c20 */ /* 0x000fc80008410000 */
[----:B------:R-:W-:Y:S02]  /*2f70*/  SEL R150, R216, R150, P3 ;  /* 0x00000096d8967207 */ /* 0x000fe40001800000 */
[----:B------:R-:W-:Y:S01]  /*2f80*/  SEL R218, R149, R148, P3 ;  /* 0x0000009495da7207 */ /* 0x000fe20001800000 */
[----:B------:R-:W-:Y:S06]  /*2f90*/  @!P4 BRA `(.L_x_17774) ;  /* 0x000000040034c947 */ /* 0x000fec0003800000 */
[----:B------:R-:W-:Y:S01]  /*2fa0*/  FMUL.FTZ R151, R147, UR6 ;  /* 0x0000000693977c20 */ /* 0x000fe20008410000 */
[----:B------:R-:W-:Y:S06]  /*2fb0*/  BRA `(.L_x_17774) ;  /* 0x00000004002c7947 */ /* 0x000fec0003800000 */
.L_x_17773:
[----:B0-----:R-:W-:Y:S01]  /*2fc0*/  @P2 FFMA.FTZ R216, R11, R162, R163 ;  /* 0x000000a20bd82223 */ /* 0x001fe200000100a3 */
[----:B------:R-:W-:-:S03]  /*2fd0*/  MOV R217, R56 ;  /* 0x0000003800d97202 */ /* 0x000fc60000000f00 */
        /* <DEDUP_REMOVED lines=23> */
.L_x_17772:
[----:B------:R-:W-:Y:S05]  /*3150*/  @!P1 BRA `(.L_x_17775) ;  /* 0x0000000000689947 */ /* 0x000fea0003800000 */
[-CC-:B------:R-:W-:Y:S01]  /*3160*/  FFMA.FTZ R144, R11, R162.reuse, R163.reuse ;  /* 0x000000a20b907223 */ /* 0x180fe200000100a3 */
[----:B------:R-:W-:Y:S01]  /*3170*/  ISETP.GT.AND P5, PT, R20, RZ, PT ;  /* 0x000000ff1400720c */ /* 0x000fe20003fa4270 */
[-CC-:B------:R-:W-:Y:S01]  /*3180*/  FFMA.FTZ R145, R10, R162.reuse, R163.reuse ;  /* 0x000000a20a917223 */ /* 0x180fe200000100a3 */
[----:B------:R-:W-:Y:S01]  /*3190*/  FFMA.FTZ R147, R6, R162, R163 ;  /* 0x000000a206937223 */ /* 0x000fe200000100a3 */
[----:B------:R-:W-:Y:S02]  /*31a0*/  FADD.FTZ R144, R9, -R144 ;  /* 0x8000009009907221 */ /* 0x000fe40000010000 */
[----:B------:R-:W-:Y:S01]  /*31b0*/  FADD.FTZ R145, R7, -R145 ;  /* 0x8000009107917221 */ /* 0x000fe20000010000 */
[----:B------:R-:W-:Y:S01]  /*31c0*/  FADD.FTZ R147, R3, -R147 ;  /* 0x8000009303937221 */ /* 0x000fe20000010000 */
[C---:B------:R-:W-:Y:S02]  /*31d0*/  FMUL.FTZ R144, R19.reuse, R144 ;  /* 0x0000009013907220 */ /* 0x040fe40000410000 */
[C---:B------:R-:W-:Y:S01]  /*31e0*/  FMUL.FTZ R145, R19.reuse, R145 ;  /* 0x0000009113917220 */ /* 0x040fe20000410000 */
[----:B------:R-:W-:-:S02]  /*31f0*/  FMUL.FTZ R147, R19, R147 ;  /* 0x0000009313937220 */ /* 0x000fc40000410000 */
[----:B------:R-:W-:Y:S02]  /*3200*/  FSEL R144, R144, RZ, P5 ;  /* 0x000000ff90907208 */ /* 0x000fe40002800000 */
[----:B------:R-:W-:Y:S02]  /*3210*/  FSEL R145, R145, RZ, P5 ;  /* 0x000000ff91917208 */ /* 0x000fe40002800000 */
[----:B------:R-:W-:Y:S01]  /*3220*/  FSEL R147, R147, RZ, P5 ;  /* 0x000000ff93937208 */ /* 0x000fe20002800000 */
[----:B------:R-:W-:-:S05]  /*3230*/  FMUL.FTZ R146, R144, UR6 ;  /* 0x0000000690927c20 */ /* 0x000fca0008410000 */
[----:B------:R-:W-:Y:S01]  /*3240*/  SEL R218, R146, R148, P3 ;  /* 0x0000009492da7207 */ /* 0x000fe20001800000 */
[----:B------:R-:W-:Y:S01]  /*3250*/  FFMA.FTZ R146, R8, R162, R163 ;  /* 0x000000a208927223 */ /* 0x000fe200000100a3 */
[----:B0-----:R-:W-:-:S03]  /*3260*/  FMUL.FTZ R148, R145, UR6 ;  /* 0x0000000691947c20 */ /* 0x001fc60008410000 */
        /* <DEDUP_REMOVED lines=9> */
.L_x_17775:
[----:B0-----:R-:W-:Y:S01]  /*3300*/  FFMA.FTZ R216, R11, R162, R163 ;  /* 0x000000a20bd87223 */ /* 0x001fe200000100a3 */
[----:B------:R-:W-:-:S03]  /*3310*/  ISETP.GT.AND P5, PT, R20, RZ, PT ;  /* 0x000000ff1400720c */ /* 0x000fc60003fa4270 */
[----:B------:R-:W-:-:S04]  /*3320*/  FADD.FTZ R216, R9, -R216 ;  /* 0x800000d809d87221 */ /* 0x000fc80000010000 */
[----:B------:R-:W-:-:S05]  /*3330*/  FMUL.FTZ R216, R19, R216 ;  /* 0x000000d813d87220 */ /* 0x000fca0000410000 */
[----:B------:R-:W-:-:S05]  /*3340*/  FSEL R216, R216, RZ, P5 ;  /* 0x000000ffd8d87208 */ /* 0x000fca0002800000 */
[----:B------:R-:W-:Y:S01]  /*3350*/  @P3 FMUL.FTZ R148, R216, UR6 ;  /* 0x00000006d8943c20 */ /* 0x000fe20008410000 */
[----:B------:R-:W-:-:S04]  /*3360*/  FFMA.FTZ R216, R10, R162, R163 ;  /* 0x000000a20ad87223 */ /* 0x000fc800000100a3 */
[----:B------:R-:W-:Y:S01]  /*3370*/  FADD.FTZ R216, R7, -R216 ;  /* 0x800000d807d87221 */ /* 0x000fe20000010000 */
[----:B------:R-:W-:-:S03]  /*3380*/  MOV R218, R148 ;  /* 0x0000009400da7202 */ /* 0x000fc60000000f00 */
        /* <DEDUP_REMOVED lines=9> */
[----:B------:R-:W-:-:S04]  /*3420*/  @P4 FFMA.FTZ R216, R6, R162, R163 ;  /* 0x000000a206d84223 */ /* 0x000fc800000100a3 */
[----:B------:R-:W-:-:S04]  /*3430*/  @P4 FADD.FTZ R216, R3, -R216 ;  /* 0x800000d803d84221 */ /* 0x000fc80000010000 */
[----:B------:R-:W-:-:S05]  /*3440*/  @P4 FMUL.FTZ R216, R19, R216 ;  /* 0x000000d813d84220 */ /* 0x000fca0000410000 */
[----:B------:R-:W-:-:S05]  /*3450*/  @P4 FSEL R216, R216, RZ, P5 ;  /* 0x000000ffd8d84208 */ /* 0x000fca0002800000 */
[----:B------:R-:W-:-:S07]  /*3460*/  @P4 FMUL.FTZ R151, R216, UR6 ;  /* 0x00000006d8974c20 */ /* 0x000fce0008410000 */
.L_x_17774:
[----:B------:R-:W0:Y:S01]  /*3470*/  @P1 LDC.64 R148, c[0x0][0x478] ;  /* 0x00011e00ff941b82 */ /* 0x000e220000000a00 */
[----:B------:R-:W-:-:S05]  /*3480*/  @P1 IADD3 R216, PT, PT, R161, 0x80, RZ ;  /* 0x00000080a1d81810 */ /* 0x000fca0007ffe0ff */
[----:B0-----:R-:W-:Y:S01]  /*3490*/  @P1 IMAD.WIDE.U32 R148, R216, 0x10, R148 ;  /* 0x00000010d8941825 */ /* 0x001fe200078e0094 */
[----:B------:R-:W-:-:S04]  /*34a0*/  @P4 IADD3 R216, PT, PT, R160, 0x80, RZ ;  /* 0x00000080a0d84810 */ /* 0x000fc80007ffe0ff */
[----:B------:R0:W-:Y:S02]  /*34b0*/  @P1 STG.E.128 desc[UR14][R148.64], R144 ;  /* 0x0000009094001986 */ /* 0x0001e4000c101d0e */
[----:B0-----:R-:W0:Y:S02]  /*34c0*/  @P4 LDC.64 R148, c[0x0][0x468] ;  /* 0x00011a00ff944b82 */ /* 0x001e240000000a00 */
[----:B0-----:R-:W-:Y:S01]  /*34d0*/  @P4 IMAD.WIDE.U32 R216, R216, 0x10, R148 ;  /* 0x00000010d8d84825 */ /* 0x001fe200078e0094 */
[----:B------:R-:W-:Y:S02]  /*34e0*/  MOV R149, R219 ;  /* 0x000000db00957202 */ /* 0x000fe40000000f00 */
        /* <DEDUP_REMOVED lines=29> */
.L_x_17777:
        /* <DEDUP_REMOVED lines=25> */
.L_x_17776:
        /* <DEDUP_REMOVED lines=27> */
.L_x_17779:
        /* <DEDUP_REMOVED lines=23> */
.L_x_17778:
        /* <DEDUP_REMOVED lines=37> */
.L_x_17781:
        /* <DEDUP_REMOVED lines=25> */
.L_x_17780:
        /* <DEDUP_REMOVED lines=27> */
.L_x_17783:
        /* <DEDUP_REMOVED lines=23> */
.L_x_17782:
        /* <DEDUP_REMOVED lines=37> */
.L_x_17785:
        /* <DEDUP_REMOVED lines=25> */
.L_x_17784:
        /* <DEDUP_REMOVED lines=27> */
.L_x_17787:
        /* <DEDUP_REMOVED lines=23> */
.L_x_17786:
        /* <DEDUP_REMOVED lines=37> */
.L_x_17789:
        /* <DEDUP_REMOVED lines=25> */
.L_x_17788:
        /* <DEDUP_REMOVED lines=27> */
.L_x_17791:
        /* <DEDUP_REMOVED lines=23> */
.L_x_17790:
        /* <DEDUP_REMOVED lines=37> */
.L_x_17793:
        /* <DEDUP_REMOVED lines=25> */
.L_x_17792:
        /* <DEDUP_REMOVED lines=27> */
.L_x_17795:
        /* <DEDUP_REMOVED lines=23> */
.L_x_17794:
        /* <DEDUP_REMOVED lines=37> */
.L_x_17797:
        /* <DEDUP_REMOVED lines=25> */
.L_x_17796:
        /* <DEDUP_REMOVED lines=27> */
.L_x_17799:
        /* <DEDUP_REMOVED lines=23> */
.L_x_17798:
        /* <DEDUP_REMOVED lines=37> */
.L_x_17801:
        /* <DEDUP_REMOVED lines=25> */
.L_x_17800:
        /* <DEDUP_REMOVED lines=27> */
.L_x_17803:
        /* <DEDUP_REMOVED lines=23> */
.L_x_17802:
        /* <DEDUP_REMOVED lines=14> */
[-CC-:B------:R-:W-:Y:S01]  /*6650*/  @P2 FFMA.FTZ R146, R180, R162.reuse, R163.reuse ;  /* 0x000000a2b4922223 */ /* 0x180fe200000100a3 */
[----:B------:R-:W-:Y:S01]  /*6660*/  @P2 FFMA.FTZ R147, R181, R162, R163 ;  /* 0x000000a2b5932223 */ /* 0x000fe200000100a3 */
[----:B------:R-:W-:Y:S01]  /*6670*/  @P2 FADD.FTZ R144, R183, -R144 ;  /* 0x80000090b7902221 */ /* 0x000fe20000010000 */
[----:B------:R-:W-:Y:S01]  /*6680*/  @P2 FADD.FTZ R145, R210, -R145 ;  /* 0x80000091d2912221 */ /* 0x000fe20000010000 */
[----:B------:R-:W-:Y:S01]  /*6690*/  MOV R20, R27 ;  /* 0x0000001b00147202 */ /* 0x000fe20000000f00 */
[----:B------:R-:W-:Y:S01]  /*66a0*/  @P2 FADD.FTZ R146, R211, -R146 ;  /* 0x80000092d3922221 */ /* 0x000fe20000010000 */
[C---:B------:R-:W-:Y:S01]  /*66b0*/  @P2 FFMA.FTZ R20, R19.reuse, R144, R27 ;  /* 0x0000009013142223 */ /* 0x040fe2000001001b */
[----:B------:R-:W-:Y:S01]  /*66c0*/  MOV R144, R24 ;  /* 0x0000001800907202 */ /* 0x000fe20000000f00 */
[C---:B------:R-:W-:Y:S01]  /*66d0*/  @P2 FFMA.FTZ R144, R19.reuse, R145, R24 ;  /* 0x0000009113902223 */ /* 0x040fe20000010018 */
[----:B------:R-:W-:Y:S01]  /*66e0*/  @P2 FADD.FTZ R147, R212, -R147 ;  /* 0x80000093d4932221 */ /* 0x000fe20000010000 */
[----:B------:R-:W-:Y:S01]  /*66f0*/  MOV R145, R25 ;  /* 0x0000001900917202 */ /* 0x000fe20000000f00 */
[C---:B------:R-:W-:Y:S01]  /*6700*/  @P2 FFMA.FTZ R145, R19.reuse, R146, R25 ;  /* 0x0000009213912223 */ /* 0x040fe20000010019 */
[----:B------:R-:W-:Y:S01]  /*6710*/  MOV R146, R26 ;  /* 0x0000001a00927202 */ /* 0x000fe20000000f00 */
[----:B------:R-:W-:Y:S01]  /*6720*/  @P2 FFMA.FTZ R146, R19, R147, R26 ;  /* 0x0000009313922223 */ /* 0x000fe2000001001a */
[----:B------:R-:W-:-:S03]  /*6730*/  MOV R147, R20 ;  /* 0x0000001400937202 */ /* 0x000fc60000000f00 */
[----:B------:R-:W-:-:S05]  /*6740*/  FMUL.FTZ R19, R146, UR6 ;  /* 0x0000000692137c20 */ /* 0x000fca0008410000 */
[----:B0-----:R-:W-:Y:S01]  /*6750*/  SEL R150, R19, R150, P3 ;  /* 0x0000009613967207 */ /* 0x001fe20001800000 */
[----:B------:R-:W-:-:S05]  /*6760*/  FMUL.FTZ R19, R145, UR6 ;  /* 0x0000000691137c20 */ /* 0x000fca0008410000 */
[----:B------:R-:W-:Y:S01]  /*6770*/  SEL R149, R19, R149, P3 ;  /* 0x0000009513957207 */ /* 0x000fe20001800000 */
[----:B------:R-:W-:-:S05]  /*6780*/  FMUL.FTZ R19, R144, UR6 ;  /* 0x0000000690137c20 */ /* 0x000fca0008410000 */
[----:B------:R-:W-:Y:S01]  /*6790*/  SEL R148, R19, R148, P3 ;  /* 0x0000009413947207 */ /* 0x000fe20001800000 */
[----:B------:R-:W-:Y:S06]  /*67a0*/  @!P4 BRA `(.L_x_17806) ;  /* 0x000000040030c947 */ /* 0x000fec0003800000 */
[----:B------:R-:W-:Y:S01]  /*67b0*/  FMUL.FTZ R151, R20, UR6 ;  /* 0x0000000614977c20 */ /* 0x000fe20008410000 */
[----:B------:R-:W-:Y:S06]  /*67c0*/  BRA `(.L_x_17806) ;  /* 0x0000000400287947 */ /* 0x000fec0003800000 */
.L_x_17805:
[----:B------:R-:W-:Y:S01]  /*67d0*/  @P2 FFMA.FTZ R20, R179, R162, R163 ;  /* 0x000000a2b3142223 */ /* 0x000fe200000100a3 */
[----:B0-----:R-:W-:-:S03]  /*67e0*/  MOV R216, R24 ;  /* 0x0000001800d87202 */ /* 0x001fc60000000f00 */
[----:B------:R-:W-:-:S04]  /*67f0*/  @P2 FADD.FTZ R20, R210, -R20 ;  /* 0x80000014d2142221 */ /* 0x000fc80000010000 */
[----:B------:R-:W-:-:S04]  /*6800*/  @P2 FFMA.FTZ R216, R19, R20, R24 ;  /* 0x0000001413d82223 */ /* 0x000fc80000010018 */
[----:B------:R-:W-:Y:S01]  /*6810*/  FMUL.FTZ R20, R216, UR6 ;  /* 0x00000006d8147c20 */ /* 0x000fe20008410000 */
[----:B------:R-:W-:-:S04]  /*6820*/  MOV R216, R25 ;  /* 0x0000001900d87202 */ /* 0x000fc80000000f00 */
[----:B------:R-:W-:Y:S01]  /*6830*/  SEL R148, R20, R148, P3 ;  /* 0x0000009414947207 */ /* 0x000fe20001800000 */
[----:B------:R-:W-:-:S04]  /*6840*/  @P2 FFMA.FTZ R20, R180, R162, R163 ;  /* 0x000000a2b4142223 */ /* 0x000fc800000100a3 */
        /* <DEDUP_REMOVED lines=17> */
.L_x_17804:
[----:B------:R-:W-:Y:S05]  /*6960*/  @!P1 BRA `(.L_x_17807) ;  /* 0x00000000006c9947 */ /* 0x000fea0003800000 */
[-CC-:B------:R-:W-:Y:S01]  /*6970*/  FFMA.FTZ R145, R179, R162.reuse, R163.reuse ;  /* 0x000000a2b3917223 */ /* 0x180fe200000100a3 */
[----:B------:R-:W-:Y:S01]  /*6980*/  ISETP.GT.AND P0, PT, R20, RZ, PT ;  /* 0x000000ff1400720c */ /* 0x000fe20003f04270 */
[----:B------:R-:W-:Y:S02]  /*6990*/  FFMA.FTZ R146, R181, R162, R163 ;  /* 0x000000a2b5927223 */ /* 0x000fe400000100a3 */
[----:B------:R-:W-:Y:S02]  /*69a0*/  FADD.FTZ R144, R210, -R145 ;  /* 0x80000091d2907221 */ /* 0x000fe40000010000 */
[----:B------:R-:W-:Y:S02]  /*69b0*/  FADD.FTZ R146, R212, -R146 ;  /* 0x80000092d4927221 */ /* 0x000fe40000010000 */
[C---:B------:R-:W-:Y:S02]  /*69c0*/  FMUL.FTZ R144, R19.reuse, R144 ;  /* 0x0000009013907220 */ /* 0x040fe40000410000 */
[----:B------:R-:W-:-:S03]  /*69d0*/  FMUL.FTZ R146, R19, R146 ;  /* 0x0000009213927220 */ /* 0x000fc60000410000 */
[----:B------:R-:W-:Y:S02]  /*69e0*/  FSEL R144, R144, RZ, P0 ;  /* 0x000000ff90907208 */ /* 0x000fe40000000000 */
[----:B------:R-:W-:-:S03]  /*69f0*/  FSEL R146, R146, RZ, P0 ;  /* 0x000000ff92927208 */ /* 0x000fc60000000000 */
[----:B------:R-:W-:Y:S02]  /*6a00*/  FMUL.FTZ R20, R144, UR6 ;  /* 0x0000000690147c20 */ /* 0x000fe40008410000 */
[----:B------:R-:W-:-:S03]  /*6a10*/  FMUL.FTZ R147, R146, UR6 ;  /* 0x0000000692937c20 */ /* 0x000fc60008410000 */
[----:B0-----:R-:W-:Y:S01]  /*6a20*/  SEL R148, R20, R148, P3 ;  /* 0x0000009414947207 */ /* 0x001fe20001800000 */
[----:B------:R-:W-:Y:S01]  /*6a30*/  FFMA.FTZ R20, R180, R162, R163 ;  /* 0x000000a2b4147223 */ /* 0x000fe200000100a3 */
[----:B------:R-:W-:-:S03]  /*6a40*/  SEL R150, R147, R150, P3 ;  /* 0x0000009693967207 */ /* 0x000fc60001800000 */
        /* <DEDUP_REMOVED lines=8> */
[----:B------:R-:W-:-:S04]  /*6ad0*/  FSEL R19, R20, RZ, P0 ;  /* 0x000000ff14137208 */ /* 0x000fc80000000000 */
[----:B------:R-:W-:Y:S01]  /*6ae0*/  MOV R147, R19 ;  /* 0x0000001300937202 */ /* 0x000fe20000000f00 */
[----:B------:R-:W-:Y:S06]  /*6af0*/  @!P4 BRA `(.L_x_17806) ;  /* 0x00000000005cc947 */ /* 0x000fec0003800000 */
[----:B------:R-:W-:Y:S01]  /*6b00*/  FMUL.FTZ R151, R19, UR6 ;  /* 0x0000000613977c20 */ /* 0x000fe20008410000 */
[----:B------:R-:W-:Y:S06]  /*6b10*/  BRA `(.L_x_17806) ;  /* 0x0000000000547947 */ /* 0x000fec0003800000 */
.L_x_17807:
[----:B------:R-:W-:Y:S01]  /*6b20*/  ISETP.GT.AND P0, PT, R20, RZ, PT ;  /* 0x000000ff1400720c */ /* 0x000fe20003f04270 */
[----:B------:R-:W-:-:S04]  /*6b30*/  FFMA.FTZ R20, R179, R162, R163 ;  /* 0x000000a2b3147223 */ /* 0x000fc800000100a3 */
[----:B------:R-:W-:-:S04]  /*6b40*/  FADD.FTZ R20, R210, -R20 ;  /* 0x80000014d2147221 */ /* 0x000fc80000010000 */
[----:B------:R-:W-:-:S05]  /*6b50*/  FMUL.FTZ R20, R19, R20 ;  /* 0x0000001413147220 */ /* 0x000fca0000410000 */
[----:B------:R-:W-:-:S05]  /*6b60*/  FSEL R20, R20, RZ, P0 ;  /* 0x000000ff14147208 */ /* 0x000fca0000000000 */
[----:B0-----:R-:W-:Y:S01]  /*6b70*/  @P3 FMUL.FTZ R148, R20, UR6 ;  /* 0x0000000614943c20 */ /* 0x001fe20008410000 */
[----:B------:R-:W-:-:S04]  /*6b80*/  FFMA.FTZ R20, R180, R162, R163 ;  /* 0x000000a2b4147223 */ /* 0x000fc800000100a3 */
[----:B------:R-:W-:-:S04]  /*6b90*/  FADD.FTZ R20, R211, -R20 ;  /* 0x80000014d3147221 */ /* 0x000fc80000010000 */
[----:B------:R-:W-:-:S05]  /*6ba0*/  FMUL.FTZ R20, R19, R20 ;  /* 0x0000001413147220 */ /* 0x000fca0000410000 */
[----:B------:R-:W-:-:S05]  /*6bb0*/  FSEL R20, R20, RZ, P0 ;  /* 0x000000ff14147208 */ /* 0x000fca0000000000 */
[----:B------:R-:W-:Y:S01]  /*6bc0*/  @P3 FMUL.FTZ R149, R20, UR6 ;  /* 0x0000000614953c20 */ /* 0x000fe20008410000 */
[-CC-:B------:R-:W-:Y:S01]  /*6bd0*/  FFMA.FTZ R20, R182, R162.reuse, R163.reuse ;  /* 0x000000a2b6147223 */ /* 0x180fe200000100a3 */
[----:B------:R-:W-:-:S03]  /*6be0*/  FFMA.FTZ R162, R181, R162, R163 ;  /* 0x000000a2b5a27223 */ /* 0x000fc600000100a3 */
[----:B------:R-:W-:Y:S01]  /*6bf0*/  FADD.FTZ R20, R183, -R20 ;  /* 0x80000014b7147221 */ /* 0x000fe20000010000 */
[----:B------:R-:W-:-:S03]  /*6c00*/  FADD.FTZ R162, R212, -R162 ;  /* 0x800000a2d4a27221 */ /* 0x000fc60000010000 */
[C---:B------:R-:W-:Y:S01]  /*6c10*/  FMUL.FTZ R20, R19.reuse, R20 ;  /* 0x0000001413147220 */ /* 0x040fe20000410000 */
[----:B------:R-:W-:-:S04]  /*6c20*/  FMUL.FTZ R19, R19, R162 ;  /* 0x000000a213137220 */ /* 0x000fc80000410000 */
[----:B------:R-:W-:Y:S02]  /*6c30*/  FSEL R20, R20, RZ, P0 ;  /* 0x000000ff14147208 */ /* 0x000fe40000000000 */
[----:B------:R-:W-:-:S03]  /*6c40*/  FSEL R19, R19, RZ, P0 ;  /* 0x000000ff13137208 */ /* 0x000fc60000000000 */
[----:B------:R-:W-:Y:S02]  /*6c50*/  @P4 FMUL.FTZ R151, R20, UR6 ;  /* 0x0000000614974c20 */ /* 0x000fe40008410000 */
[----:B------:R-:W-:-:S07]  /*6c60*/  @P3 FMUL.FTZ R150, R19, UR6 ;  /* 0x0000000613963c20 */ /* 0x000fce0008410000 */
.L_x_17806:
[----:B------:R-:W0:Y:S01]  /*6c70*/  @P1 LDC.64 R162, c[0x0][0x478] ;  /* 0x00011e00ffa21b82 */ /* 0x000e220000000a00 */
[----:B------:R-:W-:Y:S01]  /*6c80*/  @P1 IADD3 R19, PT, PT, R161, 0x480, RZ ;  /* 0x00000480a1131810 */ /* 0x000fe20007ffe0ff */
[----:B------:R-:W-:Y:S01]  /*6c90*/  UPLOP3.LUT UP1, UPT, UPT, UPT, UP1, 0x40, 0x4 ;  /* 0x000000000004789c */ /* 0x000fe20003f2e810 */
[----:B------:R-:W-:-:S03]  /*6ca0*/  @P4 IADD3 R160, PT, PT, R160, 0x480, RZ ;  /* 0x00000480a0a04810 */ /* 0x000fc60007ffe0ff */
[----:B0-----:R-:W-:-:S05]  /*6cb0*/  @P1 IMAD.WIDE.U32 R162, R19, 0x10, R162 ;  /* 0x0000001013a21825 */ /* 0x001fca00078e00a2 */
[----:B------:R0:W-:Y:S02]  /*6cc0*/  @P1 STG.E.128 desc[UR14][R162.64], R144 ;  /* 0x00000090a2001986 */ /* 0x0001e4000c101d0e */
[----:B0-----:R-:W0:Y:S02]  /*6cd0*/  @P4 LDC.64 R162, c[0x0][0x468] ;  /* 0x00011a00ffa24b82 */ /* 0x001e240000000a00 */
[----:B0-----:R-:W-:-:S05]  /*6ce0*/  @P4 IMAD.WIDE.U32 R160, R160, 0x10, R162 ;  /* 0x00000010a0a04825 */ /* 0x001fca00078e00a2 */
[----:B------:R0:W-:Y:S02]  /*6cf0*/  @P4 STG.E.128 desc[UR14][R160.64], R148 ;  /* 0x00000094a0004986 */ /* 0x0001e4000c101d0e */
[----:B0-----:R-:W0:Y:S02]  /*6d00*/  LDC.64 R160, c[0x0][0x380] ;  /* 0x0000e000ffa07b82 */ /* 0x001e240000000a00 */
[----:B0-----:R-:W-:-:S04]  /*6d10*/  IADD3 R16, PT, PT, R16, R160, RZ ;  /* 0x000000a010107210 */ /* 0x001fc80007ffe0ff */
[----:B------:R-:W-:-:S13]  /*6d20*/  ISETP.GE.AND P0, PT, R16, R161, PT ;  /* 0x000000a11000720c */ /* 0x000fda0003f06270 */
[----:B------:R-:W-:Y:S05]  /*6d30*/  @!P0 BRA `(.L_x_17808) ;  /* 0xffffff9400e48947 */ /* 0x000fea000383ffff */
.L_x_17763:
        /* <DEDUP_REMOVED lines=29> */
.L_x_17809:
        /* <DEDUP_REMOVED lines=15> */
.L_x_19457:


//--------------------- .text._ZN10layer_norm13ln_bwd_kernelINS_13Kernel_traitsIfffffjLj5120ELj1ELj1ELj4ELj16ENS_18Kernel_traits_baseILj5120EfffffjLj128EEEEELb0ELb1ELb0ELb0EEEvNS_9BwdParamsE --------------------------
	.section	.text._ZN10layer_norm13ln_bwd_kernelINS_13Kernel_traitsIfffffjLj5120ELj1ELj1ELj4ELj16ENS_18Kernel_traits_baseILj5120EfffffjLj128EEEEELb0ELb1ELb0ELb0EEEvNS_9BwdParamsE,"ax",@progbits
	.align	128
        .global         _ZN10layer_norm13ln_bwd_kernelINS_13Kernel_traitsIfffffjLj5120ELj1ELj1ELj4ELj16ENS_18Kernel_traits_baseILj5120EfffffjLj128EEEEELb0ELb1ELb0ELb0EEEvNS_9BwdParamsE
        .type           _ZN10layer_norm13ln_bwd_kernelINS_13Kernel_traitsIfffffjLj5120ELj1ELj1ELj4ELj16ENS_18Kernel_traits_baseILj5120EfffffjLj128EEEEELb0ELb1ELb0ELb0EEEvNS_9BwdParamsE,@function
        .size           _ZN10layer_norm13ln_bwd_kernelINS_13Kernel_traitsIfffffjLj5120ELj1ELj1ELj4ELj16ENS_18Kernel_traits_baseILj5120EfffffjLj128EEEEELb0ELb1ELb0ELb0EEEvNS_9BwdParamsE,(.L_x_19458 - _ZN10layer_norm13ln_bwd_kernelINS_13Kernel_traitsIfffffjLj5120ELj1ELj1ELj4ELj16ENS_18Kernel_traits_baseILj5120EfffffjLj128EEEEELb0ELb1ELb0ELb0EEEvNS_9BwdParamsE)
        .other          _ZN10layer_norm13ln_bwd_kernelINS_13Kernel_traitsIfffffjLj5120ELj1ELj1ELj4ELj16ENS_18Kernel_traits_baseILj5120EfffffjLj128EEEEELb0ELb1ELb0ELb0EEEvNS_9BwdParamsE,@"STO_CUDA_ENTRY STV_DEFAULT"
_ZN10layer_norm13ln_bwd_kernelINS_13Kernel_traitsIfffffjLj5120ELj1ELj1ELj4ELj16ENS_18Kernel_traits_baseILj5120EfffffjLj128EEEEELb0ELb1ELb0ELb0EEEvNS_9BwdParamsE:
.text._ZN10layer_norm13ln_bwd_kernelINS_13Kernel_traitsIfffffjLj5120ELj1ELj1ELj4ELj16ENS_18Kernel_traits_baseILj5120EfffffjLj128EEEEELb0ELb1ELb0ELb0EEEvNS_9BwdParamsE:
[----:B------:R-:W0:Y:S02]  /*0000*/  LDC R1, c[0x0][0x37c] ;  /* 0x0000df00ff017b82 */ /* 0x000e240000000800 */
[----:B0-----:R-:W-:Y:S01]  /*0010*/  IADD3 R1, PT, PT, R1, -0x160, RZ ;  /* 0xfffffea001017810 */ /* 0x001fe20007ffe0ff */
[----:B------:R-:W0:Y:S01]  /*0020*/  S2R R0, SR_TID.X ;  /* 0x0000000000007919 */ /* 0x000e220000002100 */
[----:B------:R-:W1:Y:S01]  /*0030*/  LDCU UR6, c[0x0][0x388] ;  /* 0x00007100ff0677ac */ /* 0x000e620008000800 */
[----:B------:R-:W-:Y:S02]  /*0040*/  LOP3.LUT R4, R4, 0xfffffffd, RZ, 0xc0, !PT ;  /* 0xfffffffd04047812 */ /* 0x000fe400078ec0ff */
[----:B------:R-:W2:Y:S04]  /*0050*/  LDL.64 R124, [R1+0xb0] ;  /* 0x0000b000017c7983 */ /* 0x000ea80000100a00 */
[----:B------:R-:W2:Y:S04]  /*0060*/  LDL.64 R126, [R1+0xb8] ;  /* 0x0000b800017e7983 */ /* 0x000ea80000100a00 */
[----:B------:R-:W3:Y:S04]  /*0070*/  LDL.64 R128, [R1+0x150] ;  /* 0x0001500001807983 */ /* 0x000ee80000100a00 */
[----:B------:R-:W3:Y:S01]  /*0080*/  LDL.64 R130, [R1+0x158] ;  /* 0x0001580001827983 */ /* 0x000ee20000100a00 */
[----:B-1----:R-:W-:-:S03]  /*0090*/  USHF.R.S32.HI UR4, URZ, 0x1f, UR6 ;  /* 0x0000001fff047899 */ /* 0x002fc60008011406 */
[----:B------:R-:W4:Y:S01]  /*00a0*/  LDL.64 R116, [R1+0xa0] ;  /* 0x0000a00001747983 */ /* 0x000f220000100a00 */
[----:B------:R-:W-:-:S03]  /*00b0*/  ULEA.HI UR4, UR4, UR6, URZ, 0x2 ;  /* 0x0000000604047291 */ /* 0x000fc6000f8f10ff */
[----:B------:R-:W4:Y:S01]  /*00c0*/  LDL.64 R118, [R1+0xa8] ;  /* 0x0000a80001767983 */ /* 0x000f220000100a00 */
[----:B------:R-:W2:Y:S03]  /*00d0*/  LDCU.64 UR16, c[0x0][0x358] ;  /* 0x00006b00ff1077ac */ /* 0x000ea60008000a00 */
[----:B------:R-:W5:Y:S01]  /*00e0*/  LDL.64 R120, [R1+0x140] ;  /* 0x0001400001787983 */ /* 0x000f620000100a00 */
[----:B------:R-:W-:Y:S02]  /*00f0*/  MOV R3, UR4 ;  /* 0x0000000400037c02 */ /* 0x000fe40008000f00 */
[----:B0-----:R-:W-:Y:S01]  /*0100*/  LOP3.LUT R2, R0, 0x7f, RZ, 0x3c, !PT ;  /* 0x0000007f00027812 */ /* 0x001fe200078e3cff */
[----:B------:R-:W5:Y:S01]  /*0110*/  LDL.64 R122, [R1+0x148] ;  /* 0x00014800017a7983 */ /* 0x000f620000100a00 */
[----:B------:R-:W0:Y:S01]  /*0120*/  S2UR UR7, SR_CTAID.X ;  /* 0x00000000000779c3 */ /* 0x000e220000002500 */
[----:B------:R-:W0:Y:S01]  /*0130*/  LDCU UR4, c[0x0][0x384] ;  /* 0x00007080ff0477ac */ /* 0x000e220008000800 */
[----:B------:R-:W-:Y:S01]  /*0140*/  LEA.HI.SX32 R2, R3, R2, 0x1e ;  /* 0x0000000203027211 */ /* 0x000fe200078ff2ff */
[----:B------:R-:W5:Y:S01]  /*0150*/  LDL.64 R112, [R1+0x130] ;  /* 0x0001300001707983 */ /* 0x000f620000100a00 */
[----:B------:R-:W-:-:S02]  /*0160*/  MOV R3, R0 ;  /* 0x0000000000037202 */ /* 0x000fc40000000f00 */
[C---:B------:R-:W-:Y:S01]  /*0170*/  ISETP.GE.U32.AND P1, PT, R2.reuse, 0x80, PT ;  /* 0x000000800200780c */ /* 0x040fe20003f26070 */
[----:B------:R-:W5:Y:S01]  /*0180*/  LDL.64 R114, [R1+0x138] ;  /* 0x0001380001727983 */ /* 0x000f620000100a00 */
[C---:B------:R-:W-:Y:S02]  /*0190*/  ISETP.GE.U32.AND P4, PT, R2.reuse, 0x100, PT ;  /* 0x000001000200780c */ /* 0x040fe40003f86070 */
[C---:B------:R-:W-:Y:S01]  /*01a0*/  ISETP.GE.U32.AND P3, PT, R2.reuse, 0x180, PT ;  /* 0x000001800200780c */ /* 0x040fe20003f66070 */
[----:B------:R-:W5:Y:S01]  /*01b0*/  LDL.64 R108, [R1+0x90] ;  /* 0x00009000016c7983 */ /* 0x000f620000100a00 */
[----:B------:R-:W-:-:S03]  /*01c0*/  ISETP.GE.U32.AND P6, PT, R2, 0x200, PT ;  /* 0x000002000200780c */ /* 0x000fc60003fc6070 */
[----:B------:R-:W5:Y:S04]  /*01d0*/  LDL.64 R110, [R1+0x98] ;  /* 0x00009800016e7983 */ /* 0x000f680000100a00 */
[----:B------:R-:W1:Y:S01]  /*01e0*/  @P1 LDC.64 R6, c[0x0][0x3d0] ;  /* 0x0000f400ff061b82 */ /* 0x000e620000000a00 */
[----:B------:R-:W-:Y:S01]  /*01f0*/  @P1 LOP3.LUT R4, R4, 0x2, RZ, 0xfc, !PT ;  /* 0x0000000204041812 */ /* 0x000fe200078efcff */
[----:B------:R-:W5:Y:S03]  /*0200*/  LDL.64 R104, [R1+0x120] ;  /* 0x0001200001687983 */ /* 0x000f660000100a00 */
[----:B------:R-:W-:Y:S01]  /*0210*/  LOP3.LUT R4, R4, 0xfffffffb, RZ, 0xc0, !PT ;  /* 0xfffffffb04047812 */ /* 0x000fe200078ec0ff */
[----:B------:R-:W5:Y:S02]  /*0220*/  LDL.64 R106, [R1+0x128] ;  /* 0x00012800016a7983 */ /* 0x000f640000100a00 */
[----:B------:R-:W0:Y:S01]  /*0230*/  @P1 LDC.64 R8, c[0x0][0x3e8] ;  /* 0x0000fa00ff081b82 */ /* 0x000e220000000a00 */
        /* <DEDUP_REMOVED lines=9> */
[----:B------:R-:W0:Y:S02]  /*02d0*/  @P4 LDC.64 R12, c[0x0][0x3e8] ;  /* 0x0000fa00ff0c4b82 */ /* 0x000e240000000a00 */
[----:B------:R-:W5:Y:S04]  /*02e0*/  LDL.64 R92, [R1+0x70] ;  /* 0x00007000015c7983 */ /* 0x000f680000100a00 */
[----:B------:R-:W5:Y:S02]  /*02f0*/  LDL.64 R94, [R1+0x78] ;  /* 0x00007800015e7983 */ /* 0x000f640000100a00 */
[----:B------:R-:W0:Y:S02]  /*0300*/  @P3 LDC.64 R18, c[0x0][0x3d0] ;  /* 0x0000f400ff123b82 */ /* 0x000e240000000a00 */
[----:B------:R-:W5:Y:S04]  /*0310*/  LDL.64 R88, [R1+0x100] ;  /* 0x0001000001587983 */ /* 0x000f680000100a00 */
[----:B------:R-:W5:Y:S02]  /*0320*/  LDL.64 R90, [R1+0x108] ;  /* 0x00010800015a7983 */ /* 0x000f640000100a00 */
[----:B------:R-:W0:Y:S01]  /*0330*/  @P3 LDC.64 R20, c[0x0][0x3e8] ;  /* 0x0000fa00ff143b82 */ /* 0x000e220000000a00 */
[C---:B-1----:R-:W-:Y:S01]  /*0340*/  @P1 IMAD.WIDE.U32 R6, R3.reuse, 0x10, R6 ;  /* 0x0000001003061825 */ /* 0x042fe200078e0006 */
[----:B------:R-:W-:Y:S01]  /*0350*/  @P6 LOP3.LUT R4, R4, 0x10, RZ, 0xfc, !PT ;  /* 0x0000001004046812 */ /* 0x000fe200078efcff */
[----:B------:R-:W5:Y:S04]  /*0360*/  LDL.64 R84, [R1+0x60] ;  /* 0x0000600001547983 */ /* 0x000f680000100a00 */
[----:B------:R-:W5:Y:S01]  /*0370*/  LDL.64 R86, [R1+0x68] ;  /* 0x0000680001567983 */ /* 0x000f620000100a00 */
[----:B------:R-:W1:Y:S01]  /*0380*/  @P6 LDC.64 R22, c[0x0][0x3d0] ;  /* 0x0000f400ff166b82 */ /* 0x000e620000000a00 */
[----:B0-----:R-:W-:-:S02]  /*0390*/  @P1 IMAD.WIDE.U32 R8, R3, 0x10, R8 ;  /* 0x0000001003081825 */ /* 0x001fc400078e0008 */
[----:B------:R-:W5:Y:S04]  /*03a0*/  LDL.64 R80, [R1+0xf0] ;  /* 0x0000f00001507983 */ /* 0x000f680000100a00 */
[----:B------:R-:W5:Y:S01]  /*03b0*/  LDL.64 R82, [R1+0xf8] ;  /* 0x0000f80001527983 */ /* 0x000f620000100a00 */
[----:B------:R-:W0:Y:S01]  /*03c0*/  @P6 LDC.64 R24, c[0x0][0x3e8] ;  /* 0x0000fa00ff186b82 */ /* 0x000e220000000a00 */
[----:B------:R-:W-:Y:S02]  /*03d0*/  @P1 LOP3.LUT R3, R3, 0x80, RZ, 0xfc, !PT ;  /* 0x0000008003031812 */ /* 0x000fe400078efcff */
[----:B------:R-:W5:Y:S03]  /*03e0*/  LDL.64 R76, [R1+0x50] ;  /* 0x00005000014c7983 */ /* 0x000f660000100a00 */
[C---:B------:R-:W-:Y:S01]  /*03f0*/  @P4 IMAD.WIDE.U32 R14, R3.reuse, 0x10, R10 ;  /* 0x00000010030e4825 */ /* 0x040fe200078e000a */
[----:B------:R-:W5:Y:S03]  /*0400*/  LDL.64 R78, [R1+0x58] ;  /* 0x00005800014e7983 */ /* 0x000f660000100a00 */
[C---:B------:R-:W-:Y:S01]  /*0410*/  @P4 IMAD.WIDE.U32 R16, R3.reuse, 0x10, R12 ;  /* 0x0000001003104825 */ /* 0x040fe200078e000c */
[----:B------:R-:W-:Y:S01]  /*0420*/  @P4 IADD3 R3, PT, PT, R3, 0x80, RZ ;  /* 0x0000008003034810 */ /* 0x000fe20007ffe0ff */
[----:B------:R-:W5:Y:S04]  /*0430*/  LDL.64 R72, [R1+0xe0] ;  /* 0x0000e00001487983 */ /* 0x000f680000100a00 */
[C---:B------:R-:W-:Y:S01]  /*0440*/  @P3 IMAD.WIDE.U32 R18, R3.reuse, 0x10, R18 ;  /* 0x0000001003123825 */ /* 0x040fe200078e0012 */
[----:B------:R-:W5:Y:S03]  /*0450*/  LDL.64 R74, [R1+0xe8] ;  /* 0x0000e800014a7983 */ /* 0x000f660000100a00 */
[C---:B------:R-:W-:Y:S01]  /*0460*/  @P3 IMAD.WIDE.U32 R20, R3.reuse, 0x10, R20 ;  /* 0x0000001003143825 */ /* 0x040fe200078e0014 */
[----:B------:R-:W-:Y:S01]  /*0470*/  @P3 IADD3 R3, PT, PT, R3, 0x80, RZ ;  /* 0x0000008003033810 */ /* 0x000fe20007ffe0ff */
[----:B------:R-:W5:Y:S01]  /*0480*/  LDL.64 R68, [R1+0x40] ;  /* 0x0000400001447983 */ /* 0x000f620000100a00 */
[----:B------:R-:W-:-:S03]  /*0490*/  P2R R50, PR, RZ, 0x40 ;  /* 0x00000040ff327803 */ /* 0x000fc60000000000 */
[C---:B-1----:R-:W-:Y:S01]  /*04a0*/  @P6 IMAD.WIDE.U32 R22, R3.reuse, 0x10, R22 ;  /* 0x0000001003166825 */ /* 0x042fe200078e0016 */
[----:B------:R-:W5:Y:S03]  /*04b0*/  LDL.64 R70, [R1+0x48] ;  /* 0x0000480001467983 */ /* 0x000f660000100a00 */
[C---:B0-----:R-:W-:Y:S01]  /*04c0*/  @P6 IMAD.WIDE.U32 R24, R3.reuse, 0x10, R24 ;  /* 0x0000001003186825 */ /* 0x041fe200078e0018 */
[----:B------:R-:W-:Y:S01]  /*04d0*/  @P6 IADD3 R3, PT, PT, R3, 0x80, RZ ;  /* 0x0000008003036810 */ /* 0x000fe20007ffe0ff */
[----:B------:R-:W5:Y:S01]  /*04e0*/  LDL.64 R64, [R1+0xd0] ;  /* 0x0000d00001407983 */ /* 0x000f620000100a00 */
[----:B------:R-:W-:-:S03]  /*04f0*/  LOP3.LUT P6, RZ, R4, 0x8, RZ, 0xc0, !PT ;  /* 0x0000000804ff7812 */ /* 0x000fc600078cc0ff */
[----:B------:R-:W5:Y:S01]  /*0500*/  LDL.64 R66, [R1+0xd8] ;  /* 0x0000d80001427983 */ /* 0x000f620000100a00 */
[----:B------:R-:W-:Y:S02]  /*0510*/  P2R R5, PR, RZ, 0x40 ;  /* 0x00000040ff057803 */ /* 0x000fe40000000000 */
[C---:B------:R-:W-:Y:S01]  /*0520*/  LOP3.LUT P6, RZ, R4.reuse, 0x4, RZ, 0xc0, !PT ;  /* 0x0000000404ff7812 */ /* 0x040fe200078cc0ff */
[----:B------:R-:W5:Y:S03]  /*0530*/  LDL.64 R60, [R1+0x30] ;  /* 0x00003000013c7983 */ /* 0x000f660000100a00 */
[----:B------:R-:W-:Y:S01]  /*0540*/  P2R R0, PR, RZ, 0x40 ;  /* 0x00000040ff007803 */ /* 0x000fe20000000000 */
[----:B------:R-:W5:Y:S01]  /*0550*/  LDL.64 R62, [R1+0x38] ;  /* 0x00003800013e7983 */ /* 0x000f620000100a00 */
[----:B------:R-:W-:-:S03]  /*0560*/  LOP3.LUT P6, RZ, R4, 0x2, RZ, 0xc0, !PT ;  /* 0x0000000204ff7812 */ /* 0x000fc600078cc0ff */
[----:B------:R-:W5:Y:S04]  /*0570*/  LDL.64 R56, [R1+0xc0] ;  /* 0x0000c00001387983 */ /* 0x000f680000100a00 */
[----:B------:R-:W5:Y:S04]  /*0580*/  LDL.64 R58, [R1+0xc8] ;  /* 0x0000c800013a7983 */ /* 0x000f680000100a00 */
[----:B------:R-:W5:Y:S04]  /*0590*/  LDL.64 R52, [R1+0x20] ;  /* 0x0000200001347983 */ /* 0x000f680000100a00 */
[----:B------:R-:W5:Y:S04]  /*05a0*/  LDL.64 R54, [R1+0x28] ;  /* 0x0000280001367983 */ /* 0x000f680000100a00 */
[----:B--2---:R-:W2:Y:S04]  /*05b0*/  @P6 LDG.E.128 R124, desc[UR16][R8.64] ;  /* 0x00000010087c6981 */ /* 0x004ea8000c1e1d00 */
[----:B---3--:R-:W3:Y:S04]  /*05c0*/  @P6 LDG.E.128 R128, desc[UR16][R6.64] ;  /* 0x0000001006806981 */ /* 0x008ee8000c1e1d00 */
[----:B--2---:R-:W-:Y:S04]  /*05d0*/  @P6 STL.64 [R1+0xb0], R124 ;  /* 0x0000b07c01006387 */ /* 0x004fe80000100a00 */
[----:B------:R-:W-:Y:S04]  /*05e0*/  @P6 STL.64 [R1+0xb8], R126 ;  /* 0x0000b87e01006387 */ /* 0x000fe80000100a00 */
[----:B---3--:R-:W-:Y:S04]  /*05f0*/  @P6 STL.64 [R1+0x150], R128 ;  /* 0x0001508001006387 */ /* 0x008fe80000100a00 */
[----:B------:R-:W-:Y:S01]  /*0600*/  @P6 STL.64 [R1+0x158], R130 ;  /* 0x0001588201006387 */ /* 0x000fe20000100a00 */
[----:B------:R-:W-:-:S13]  /*0610*/  ISETP.NE.AND P6, PT, R0, RZ, PT ;  /* 0x000000ff0000720c */ /* 0x000fda0003fc5270 */
[----:B----4-:R-:W2:Y:S04]  /*0620*/  @P6 LDG.E.128 R116, desc[UR16][R16.64] ;  /* 0x0000001010746981 */ /* 0x010ea8000c1e1d00 */
[----:B-----5:R-:W3:Y:S01]  /*0630*/  @P6 LDG.E.128 R120, desc[UR16][R14.64] ;  /* 0x000000100e786981 */ /* 0x020ee2000c1e1d00 */
[C---:B------:R-:W-:Y:S02]  /*0640*/  ISETP.GE.U32.AND P0, PT, R2.reuse, 0x280, PT ;  /* 0x000002800200780c */ /* 0x040fe40003f06070 */
[C---:B------:R-:W-:Y:S02]  /*0650*/  ISETP.GE.U32.AND P1, PT, R2.reuse, 0x300, PT ;  /* 0x000003000200780c */ /* 0x040fe40003f26070 */
[C---:B------:R-:W-:Y:S02]  /*0660*/  ISETP.GE.U32.AND P2, PT, R2.reuse, 0x380, PT ;  /* 0x000003800200780c */ /* 0x040fe40003f46070 */
[----:B------:R-:W-:-:S07]  /*0670*/  ISETP.GE.U32.AND P3, PT, R2, 0x400, PT ;  /* 0x000004000200780c */ /* 0x000fce0003f66070 */
[----:B------:R-:W0:Y:S08]  /*0680*/  @P0 LDC.64 R10, c[0x0][0x3d0] ;  /* 0x0000f400ff0a0b82 */ /* 0x000e300000000a00 */
[----:B------:R-:W1:Y:S01]  /*0690*/  @P0 LDC.64 R12, c[0x0][0x3e8] ;  /* 0x0000fa00ff0c0b82 */ /* 0x000e620000000a00 */
[----:B------:R-:W-:-:S07]  /*06a0*/  ISETP.GE.U32.AND P4, PT, R2, 0x480, PT ;  /* 0x000004800200780c */ /* 0x000fce0003f86070 */
[----:B------:R-:W4:Y:S08]  /*06b0*/  @P1 LDC.64 R30, c[0x0][0x3d0] ;  /* 0x0000f400ff1e1b82 */ /* 0x000f300000000a00 */
[----:B------:R-:W5:Y:S01]  /*06c0*/  @P1 LDC.64 R32, c[0x0][0x3e8] ;  /* 0x0000fa00ff201b82 */ /* 0x000f620000000a00 */
[----:B------:R-:W-:-:S07]  /*06d0*/  ISETP.GE.U32.AND P5, PT, R2, 0x500, PT ;  /* 0x000005000200780c */ /* 0x000fce0003fa6070 */
[----:B------:R-:W5:Y:S08]  /*06e0*/  @P2 LDC.64 R34, c[0x0][0x3d0] ;  /* 0x0000f400ff222b82 */ /* 0x000f700000000a00 */
[----:B------:R-:W5:Y:S01]  /*06f0*/  @P2 LDC.64 R36, c[0x0][0x3e8] ;  /* 0x0000fa00ff242b82 */ /* 0x000f620000000a00 */
[----:B--2---:R-:W-:Y:S07]  /*0700*/  @P6 STL.64 [R1+0xa0], R116 ;  /* 0x0000a07401006387 */ /* 0x004fee0000100a00 */
[----:B------:R-:W2:Y:S01]  /*0710*/  @P3 LDC.64 R38, c[0x0][0x3d0] ;  /* 0x0000f400ff263b82 */ /* 0x000ea20000000a00 */
[----:B------:R-:W-:Y:S04]  /*0720*/  @P6 STL.64 [R1+0xa8], R118 ;  /* 0x0000a87601006387 */ /* 0x000fe80000100a00 */
[----:B---3--:R-:W-:Y:S03]  /*0730*/  @P6 STL.64 [R1+0x140], R120 ;  /* 0x0001407801006387 */ /* 0x008fe60000100a00 */
[----:B------:R-:W3:Y:S01]  /*0740*/  @P3 LDC.64 R40, c[0x0][0x3e8] ;  /* 0x0000fa00ff283b82 */ /* 0x000ee20000000a00 */
[----:B------:R-:W-:Y:S01]  /*0750*/  @P6 STL.64 [R1+0x148], R122 ;  /* 0x0001487a01006387 */ /* 0x000fe20000100a00 */
[----:B------:R-:W-:Y:S01]  /*0760*/  ISETP.NE.AND P6, PT, R5, RZ, PT ;  /* 0x000000ff0500720c */ /* 0x000fe20003fc5270 */
[----:B0-----:R-:W-:-:S05]  /*0770*/  @P0 IMAD.WIDE.U32 R26, R3, 0x10, R10 ;  /* 0x00000010031a0825 */ /* 0x001fca00078e000a */
[----:B------:R-:W0:Y:S01]  /*0780*/  @P4 LDC.64 R10, c[0x0][0x3d0] ;  /* 0x0000f400ff0a4b82 */ /* 0x000e220000000a00 */
[----:B-1----:R-:W-:-:S07]  /*0790*/  @P0 IMAD.WIDE.U32 R28, R3, 0x10, R12 ;  /* 0x00000010031c0825 */ /* 0x002fce00078e000c */
[----:B------:R-:W1:Y:S01]  /*07a0*/  @P5 LDC.64 R46, c[0x0][0x3d0] ;  /* 0x0000f400ff2e5b82 */ /* 0x000e620000000a00 */
[----:B------:R-:W3:Y:S04]  /*07b0*/  @P6 LDG.E.128 R108, desc[UR16][R20.64] ;  /* 0x00000010146c6981 */ /* 0x000ee8000c1e1d00 */
[----:B------:R-:W3:Y:S01]  /*07c0*/  @P6 LDG.E.128 R112, desc[UR16][R18.64] ;  /* 0x0000001012706981 */ /* 0x000ee2000c1e1d00 */
[----:B------:R-:W-:Y:S02]  /*07d0*/  @P0 IADD3 R3, PT, PT, R3, 0x80, RZ ;  /* 0x0000008003030810 */ /* 0x000fe40007ffe0ff */
[----:B------:R-:W1:Y:S01]  /*07e0*/  @P4 LDC.64 R12, c[0x0][0x3e8] ;  /* 0x0000fa00ff0c4b82 */ /* 0x000e620000000a00 */
[----:B------:R1:W3:Y:S02]  /*07f0*/  @P0 LDG.E.128 R96, desc[UR16][R26.64] ;  /* 0x000000101a600981 */ /* 0x0002e4000c1e1d00 */
[----:B----4-:R-:W-:-:S02]  /*0800*/  @P1 IMAD.WIDE.U32 R30, R3, 0x10, R30 ;  /* 0x00000010031e1825 */ /* 0x010fc400078e001e */
[----:B------:R4:W4:Y:S02]  /*0810*/  @P0 LDG.E.128 R92, desc[UR16][R28.64] ;  /* 0x000000101c5c0981 */ /* 0x000924000c1e1d00 */
[C---:B-----5:R-:W-:Y:S01]  /*0820*/  @P1 IMAD.WIDE.U32 R32, R3.reuse, 0x10, R32 ;  /* 0x0000001003201825 */ /* 0x060fe200078e0020 */
[----:B------:R-:W-:Y:S01]  /*0830*/  @P1 IADD3 R3, PT, PT, R3, 0x80, RZ ;  /* 0x0000008003031810 */ /* 0x000fe20007ffe0ff */
[----:B------:R-:W5:Y:S01]  /*0840*/  @P5 LDC.64 R48, c[0x0][0x3e8] ;  /* 0x0000fa00ff305b82 */ /* 0x000f620000000a00 */
[----:B------:R4:W4:Y:S03]  /*0850*/  @P1 LDG.E.128 R88, desc[UR16][R30.64] ;  /* 0x000000101e581981 */ /* 0x000926000c1e1d00 */
[C---:B------:R-:W-:Y:S01]  /*0860*/  @P2 IMAD.WIDE.U32 R34, R3.reuse, 0x10, R34 ;  /* 0x0000001003222825 */ /* 0x040fe200078e0022 */
[----:B------:R-:W4:Y:S03]  /*0870*/  @P1 LDG.E.128 R84, desc[UR16][R32.64] ;  /* 0x0000001020541981 */ /* 0x000f26000c1e1d00 */
[C---:B------:R-:W-:Y:S01]  /*0880*/  @P2 IMAD.WIDE.U32 R36, R3.reuse, 0x10, R36 ;  /* 0x0000001003242825 */ /* 0x040fe200078e0024 */
[----:B------:R-:W-:Y:S01]  /*0890*/  @P2 IADD3 R3, PT, PT, R3, 0x80, RZ ;  /* 0x0000008003032810 */ /* 0x000fe20007ffe0ff */
[----:B------:R-:W4:Y:S04]  /*08a0*/  @P2 LDG.E.128 R80, desc[UR16][R34.64] ;  /* 0x0000001022502981 */ /* 0x000f28000c1e1d00 */
[C---:B--2---:R-:W-:Y:S01]  /*08b0*/  @P3 IMAD.WIDE.U32 R38, R3.reuse, 0x10, R38 ;  /* 0x0000001003263825 */ /* 0x044fe200078e0026 */
[----:B------:R2:W2:Y:S03]  /*08c0*/  @P2 LDG.E.128 R76, desc[UR16][R36.64] ;  /* 0x00000010244c2981 */ /* 0x0004a6000c1e1d00 */
[C---:B---3--:R-:W-:Y:S01]  /*08d0*/  @P3 IMAD.WIDE.U32 R40, R3.reuse, 0x10, R40 ;  /* 0x0000001003283825 */ /* 0x048fe200078e0028 */
[----:B------:R-:W-:Y:S01]  /*08e0*/  @P3 IADD3 R3, PT, PT, R3, 0x80, RZ ;  /* 0x0000008003033810 */ /* 0x000fe20007ffe0ff */
[----:B------:R-:W3:Y:S04]  /*08f0*/  @P3 LDG.E.128 R72, desc[UR16][R38.64] ;  /* 0x0000001026483981 */ /* 0x000ee8000c1e1d00 */
[C---:B0-----:R-:W-:Y:S01]  /*0900*/  @P4 IMAD.WIDE.U32 R42, R3.reuse, 0x10, R10 ;  /* 0x00000010032a4825 */ /* 0x041fe200078e000a */
[----:B------:R-:W3:Y:S03]  /*0910*/  @P3 LDG.E.128 R68, desc[UR16][R40.64] ;  /* 0x0000001028443981 */ /* 0x000ee6000c1e1d00 */
[C---:B-1----:R-:W-:Y:S01]  /*0920*/  @P4 IMAD.WIDE.U32 R44, R3.reuse, 0x10, R12 ;  /* 0x00000010032c4825 */ /* 0x042fe200078e000c */
[----:B------:R-:W-:Y:S01]  /*0930*/  @P4 IADD3 R3, PT, PT, R3, 0x80, RZ ;  /* 0x0000008003034810 */ /* 0x000fe20007ffe0ff */
[----:B------:R-:W3:Y:S04]  /*0940*/  @P4 LDG.E.128 R64, desc[UR16][R42.64] ;  /* 0x000000102a404981 */ /* 0x000ee8000c1e1d00 */
[C---:B------:R-:W-:Y:S01]  /*0950*/  @P5 IMAD.WIDE.U32 R10, R3.reuse, 0x10, R46 ;  /* 0x00000010030a5825 */ /* 0x040fe200078e002e */
[----:B------:R-:W3:Y:S03]  /*0960*/  @P4 LDG.E.128 R60, desc[UR16][R44.64] ;  /* 0x000000102c3c4981 */ /* 0x000ee6000c1e1d00 */
[----:B-----5:R-:W-:Y:S01]  /*0970*/  @P5 IMAD.WIDE.U32 R12, R3, 0x10, R48 ;  /* 0x00000010030c5825 */ /* 0x020fe200078e0030 */
[----:B------:R-:W5:Y:S04]  /*0980*/  @P5 LDG.E.128 R56, desc[UR16][R10.64] ;  /* 0x000000100a385981 */ /* 0x000f68000c1e1d00 */
[----:B------:R-:W5:Y:S04]  /*0990*/  @P5 LDG.E.128 R52, desc[UR16][R12.64] ;  /* 0x000000100c345981 */ /* 0x000f68000c1e1d00 */
[----:B------:R0:W-:Y:S04]  /*09a0*/  @P6 STL.64 [R1+0x90], R108 ;  /* 0x0000906c01006387 */ /* 0x0001e80000100a00 */
[----:B------:R1:W-:Y:S04]  /*09b0*/  @P6 STL.64 [R1+0x98], R110 ;  /* 0x0000986e01006387 */ /* 0x0003e80000100a00 */
[----:B------:R1:W-:Y:S04]  /*09c0*/  @P6 STL.64 [R1+0x130], R112 ;  /* 0x0001307001006387 */ /* 0x0003e80000100a00 */
[----:B------:R1:W-:Y:S01]  /*09d0*/  @P6 STL.64 [R1+0x138], R114 ;  /* 0x0001387201006387 */ /* 0x0003e20000100a00 */
[----:B------:R-:W-:-:S13]  /*09e0*/  ISETP.NE.AND P6, PT, R50, RZ, PT ;  /* 0x000000ff3200720c */ /* 0x000fda0003fc5270 */
[----:B------:R-:W3:Y:S04]  /*09f0*/  @P6 LDG.E.128 R104, desc[UR16][R22.64] ;  /* 0x0000001016686981 */ /* 0x000ee8000c1e1d00 */
[----:B------:R0:W5:Y:S01]  /*0a00*/  @P6 LDG.E.128 R100, desc[UR16][R24.64] ;  /* 0x0000001018646981 */ /* 0x000162000c1e1d00 */
[----:B------:R-:W-:Y:S01]  /*0a10*/  UISETP.GE.AND UP0, UPT, UR7, UR4, UPT ;  /* 0x000000040700728c */ /* 0x000fe2000bf06270 */
[----:B------:R-:W-:Y:S02]  /*0a20*/  LOP3.LUT R4, R4, 0xfffffffe, RZ, 0xc0, !PT ;  /* 0xfffffffe04047812 */ /* 0x000fe400078ec0ff */
[----:B------:R-:W-:Y:S02]  /*0a30*/  CS2R R26, SRZ ;  /* 0x00000000001a7805 */ /* 0x000fe4000001ff00 */
[----:B----4-:R-:W-:-:S02]  /*0a40*/  CS2R R28, SRZ ;  /* 0x00000000001c7805 */ /* 0x010fc4000001ff00 */
[----:B------:R-:W-:Y:S02]  /*0a50*/  CS2R R30, SRZ ;  /* 0x00000000001e7805 */ /* 0x000fe4000001ff00 */
[----:B------:R-:W-:Y:S02]  /*0a60*/  @P5 LOP3.LUT R4, R4, 0x1, RZ, 0xfc, !PT ;  /* 0x0000000104045812 */ /* 0x000fe400078efcff */
[----:B------:R-:W-:Y:S02]  /*0a70*/  CS2R R148, SRZ ;  /* 0x0000000000947805 */ /* 0x000fe4000001ff00 */
[----:B------:R-:W-:Y:S02]  /*0a80*/  CS2R R150, SRZ ;  /* 0x0000000000967805 */ /* 0x000fe4000001ff00 */
[----:B--2---:R-:W-:Y:S02]  /*0a90*/  CS2R R36, SRZ ;  /* 0x0000000000247805 */ /* 0x004fe4000001ff00 */
        /* <DEDUP_REMOVED lines=26> */
[----:B---3--:R-:W-:Y:S04]  /*0c40*/  @P6 STL.64 [R1+0x120], R104 ;  /* 0x0001206801006387 */ /* 0x008fe80000100a00 */
[----:B------:R-:W-:Y:S04]  /*0c50*/  @P6 STL.64 [R1+0x128], R106 ;  /* 0x0001286a01006387 */ /* 0x000fe80000100a00 */
[----:B-----5:R-:W-:Y:S04]  /*0c60*/  @P6 STL.64 [R1+0x80], R100 ;  /* 0x0000806401006387 */ /* 0x020fe80000100a00 */
[----:B------:R-:W-:Y:S04]  /*0c70*/  @P6 STL.64 [R1+0x88], R102 ;  /* 0x0000886601006387 */ /* 0x000fe80000100a00 */
        /* <DEDUP_REMOVED lines=16> */
[----:B------:R0:W-:Y:S04]  /*0d80*/  @P4 STL.64 [R1+0xd0], R64 ;  /* 0x0000d04001004387 */ /* 0x0001e80000100a00 */
[----:B------:R-:W-:Y:S04]  /*0d90*/  @P4 STL.64 [R1+0xd8], R66 ;  /* 0x0000d84201004387 */ /* 0x000fe80000100a00 */
[----:B------:R1:W-:Y:S04]  /*0da0*/  @P4 STL.64 [R1+0x30], R60 ;  /* 0x0000303c01004387 */ /* 0x0003e80000100a00 */
[----:B------:R2:W-:Y:S04]  /*0db0*/  @P4 STL.64 [R1+0x38], R62 ;  /* 0x0000383e01004387 */ /* 0x0005e80000100a00 */
[----:B------:R3:W-:Y:S01]  /*0dc0*/  @P5 STL.64 [R1+0xc0], R56 ;  /* 0x0000c03801005387 */ /* 0x0007e20000100a00 */
[----:B0-----:R-:W-:-:S03]  /*0dd0*/  CS2R R64, SRZ ;  /* 0x0000000000407805 */ /* 0x001fc6000001ff00 */
[----:B------:R0:W-:Y:S01]  /*0de0*/  @P5 STL.64 [R1+0xc8], R58 ;  /* 0x0000c83a01005387 */ /* 0x0001e20000100a00 */
[----:B-1----:R-:W-:Y:S02]  /*0df0*/  CS2R R60, SRZ ;  /* 0x00000000003c7805 */ /* 0x002fe4000001ff00 */
[----:B------:R-:W-:Y:S01]  /*0e00*/  CS2R R66, SRZ ;  /* 0x0000000000427805 */ /* 0x000fe2000001ff00 */
[----:B------:R1:W-:Y:S01]  /*0e10*/  @P5 STL.64 [R1+0x20], R52 ;  /* 0x0000203401005387 */ /* 0x0003e20000100a00 */
[----:B--2---:R-:W-:Y:S02]  /*0e20*/  CS2R R62, SRZ ;  /* 0x00000000003e7805 */ /* 0x004fe4000001ff00 */
[----:B------:R-:W-:Y:S02]  /*0e30*/  CS2R R68, SRZ ;  /* 0x0000000000447805 */ /* 0x000fe4000001ff00 */
[----:B------:R-:W-:Y:S01]  /*0e40*/  CS2R R70, SRZ ;  /* 0x0000000000467805 */ /* 0x000fe2000001ff00 */
[----:B------:R2:W-:Y:S01]  /*0e50*/  @P5 STL.64 [R1+0x28], R54 ;  /* 0x0000283601005387 */ /* 0x0005e20000100a00 */
[----:B---3--:R-:W-:-:S02]  /*0e60*/  CS2R R56, SRZ ;  /* 0x0000000000387805 */ /* 0x008fc4000001ff00 */
[----:B------:R-:W-:Y:S02]  /*0e70*/  CS2R R72, SRZ ;  /* 0x0000000000487805 */ /* 0x000fe4000001ff00 */
[----:B------:R-:W-:Y:S02]  /*0e80*/  CS2R R74, SRZ ;  /* 0x00000000004a7805 */ /* 0x000fe4000001ff00 */
[----:B0-----:R-:W-:Y:S02]  /*0e90*/  CS2R R58, SRZ ;  /* 0x00000000003a7805 */ /* 0x001fe4000001ff00 */
[----:B------:R-:W-:Y:S02]  /*0ea0*/  CS2R R76, SRZ ;  /* 0x00000000004c7805 */ /* 0x000fe4000001ff00 */
[----:B------:R-:W-:Y:S02]  /*0eb0*/  CS2R R78, SRZ ;  /* 0x00000000004e7805 */ /* 0x000fe4000001ff00 */
[----:B------:R-:W-:-:S02]  /*0ec0*/  CS2R R80, SRZ ;  /* 0x0000000000507805 */ /* 0x000fc4000001ff00 */
[----:B-1----:R-:W-:Y:S02]  /*0ed0*/  CS2R R52, SRZ ;  /* 0x0000000000347805 */ /* 0x002fe4000001ff00 */
[----:B------:R-:W-:Y:S02]  /*0ee0*/  CS2R R82, SRZ ;  /* 0x0000000000527805 */ /* 0x000fe4000001ff00 */
[----:B------:R-:W-:Y:S02]  /*0ef0*/  CS2R R84, SRZ ;  /* 0x0000000000547805 */ /* 0x000fe4000001ff00 */
[----:B------:R-:W-:Y:S02]  /*0f00*/  CS2R R86, SRZ ;  /* 0x0000000000567805 */ /* 0x000fe4000001ff00 */
[----:B--2---:R-:W-:Y:S02]  /*0f10*/  CS2R R54, SRZ ;  /* 0x0000000000367805 */ /* 0x004fe4000001ff00 */
        /* <DEDUP_REMOVED lines=82> */
.L_x_17912:
[----:B-----5:R-:W5:Y:S01]  /*1440*/  @UP0 LDCU.64 UR4, c[0x0][0x3e0] ;  /* 0x00007c00ff0407ac */ /* 0x020f620008000a00 */
[----:B0-----:R-:W-:Y:S02]  /*1450*/  UIMAD.WIDE UR12, UR7, 0x4, UR8 ;  /* 0x00000004070c78a5 */ /* 0x001fe4000f8e0208 */
[----:B------:R-:W-:-:S04]  /*1460*/  UIMAD.WIDE UR14, UR7, 0x4, UR10 ;  /* 0x00000004070e78a5 */ /* 0x000fc8000f8e020a */
[----:B------:R-:W-:Y:S02]  /*1470*/  MOV R184, UR12 ;  /* 0x0000000c00b87c02 */ /* 0x000fe40008000f00 */
[----:B------:R-:W-:Y:S02]  /*1480*/  MOV R185, UR13 ;  /* 0x0000000d00b97c02 */ /* 0x000fe40008000f00 */
[----:B------:R-:W-:-:S03]  /*1490*/  PLOP3.LUT P0, PT, PT, PT, UP0, 0x80, 0x8 ;  /* 0x000000000008781c */ /* 0x000fc60003f0f008 */
[----:B------:R0:W2:Y:S01]  /*14a0*/  LDG.E R3, desc[UR16][R184.64] ;  /* 0x00000010b8037981 */ /* 0x0000a2000c1e1900 */
[----:B-----5:R-:W-:Y:S01]  /*14b0*/  @UP0 UIMAD.WIDE UR4, UR7, 0x4, UR4 ;  /* 0x00000004070408a5 */ /* 0x020fe2000f8e0204 */
[----:B0-----:R-:W-:Y:S02]  /*14c0*/  MOV R184, UR14 ;  /* 0x0000000e00b87c02 */ /* 0x001fe40008000f00 */
[----:B------:R-:W-:-:S05]  /*14d0*/  MOV R185, UR15 ;  /* 0x0000000f00b97c02 */ /* 0x000fca0008000f00 */
[----:B------:R0:W5:Y:S02]  /*14e0*/  LDG.E R5, desc[UR16][R184.64] ;  /* 0x00000010b8057981 */ /* 0x000164000c1e1900 */
[----:B0-----:R-:W-:Y:S02]  /*14f0*/  MOV R184, UR4 ;  /* 0x0000000400b87c02 */ /* 0x001fe40008000f00 */
[----:B------:R-:W-:-:S05]  /*1500*/  MOV R185, UR5 ;  /* 0x0000000500b97c02 */ /* 0x000fca0008000f00 */
[----:B------:R-:W3:Y:S01]  /*1510*/  @P0 LDG.E R7, desc[UR16][R184.64] ;  /* 0x00000010b8070981 */ /* 0x000ee2000c1e1900 */
[C---:B------:R-:W-:Y:S01]  /*1520*/  ISETP.GE.U32.AND P1, PT, R2.reuse, 0x80, PT ;  /* 0x000000800200780c */ /* 0x040fe20003f26070 */
[----:B------:R-:W-:Y:S01]  /*1530*/  UIMAD UR4, UR7, UR6, URZ ;  /* 0x00000006070472a4 */ /* 0x000fe2000f8e02ff */
[----:B------:R-:W-:Y:S01]  /*1540*/  ISETP.GE.U32.AND P4, PT, R2, 0x100, PT ;  /* 0x000001000200780c */ /* 0x000fe20003f86070 */
[----:B------:R-:W0:Y:S01]  /*1550*/  S2R R186, SR_TID.X ;  /* 0x0000000000ba7919 */ /* 0x000e220000002100 */
[----:B------:R-:W-:Y:S01]  /*1560*/  LOP3.LUT R4, R4, 0xfffffffd, RZ, 0xc0, !PT ;  /* 0xfffffffd04047812 */ /* 0x000fe200078ec0ff */
[----:B------:R-:W-:Y:S01]  /*1570*/  USHF.R.S32.HI UR5, URZ, 0x1f, UR4 ;  /* 0x0000001fff057899 */ /* 0x000fe20008011404 */
[C---:B------:R-:W-:Y:S01]  /*1580*/  ISETP.GE.U32.AND P3, PT, R2.reuse, 0x180, PT ;  /* 0x000001800200780c */ /* 0x040fe20003f66070 */
[----:B------:R-:W-:Y:S01]  /*1590*/  UMOV UR12, 0x3f800000 ;  /* 0x3f800000000c7882 */ /* 0x000fe20000000000 */
[----:B-1----:R-:W-:Y:S01]  /*15a0*/  ISETP.NE.AND P5, PT, RZ, UR18, PT ;  /* 0x00000012ff007c0c */ /* 0x002fe2000bfa5270 */
[----:B------:R-:W-:Y:S01]  /*15b0*/  ULEA.HI UR5, UR5, UR4, URZ, 0x2 ;  /* 0x0000000405057291 */ /* 0x000fe2000f8f10ff */
[----:B------:R-:W-:Y:S01]  /*15c0*/  PLOP3.LUT P0, PT, PT, PT, UP0, 0x80, 0x8 ;  /* 0x000000000008781c */ /* 0x000fe20003f0f008 */
[----:B------:R-:W-:Y:S01]  /*15d0*/  BSSY.RECONVERGENT B0, `(.L_x_17811) ;  /* 0x0000040000007945 */ /* 0x000fe20003800200 */
[----:B------:R-:W-:-:S02]  /*15e0*/  ISETP.GE.U32.AND P2, PT, R2, 0x200, PT ;  /* 0x000002000200780c */ /* 0x000fc40003f46070 */
        /* <DEDUP_REMOVED lines=9> */
[----:B------:R-:W-:Y:S02]  /*1680*/  MOV R3, UR5 ;  /* 0x0000000500037c02 */ /* 0x000fe40008000f00 */
[----:B-----5:R-:W-:Y:S02]  /*1690*/  R2UR UR13, R5 ;  /* 0x00000000050d72ca */ /* 0x020fe400000e0000 */
[----:B0-----:R-:W-:Y:S02]  /*16a0*/  LEA.HI.SX32 R5, R3, R186, 0x1e ;  /* 0x000000ba03057211 */ /* 0x001fe400078ff2ff */
[----:B------:R-:W-:Y:S02]  /*16b0*/  MOV R3, RZ ;  /* 0x000000ff00037202 */ /* 0x000fe40000000f00 */
[----:B------:R-:W-:-:S02]  /*16c0*/  MOV R196, R5 ;  /* 0x0000000500c47202 */ /* 0x000fc40000000f00 */
[----:B---3--:R-:W-:Y:S01]  /*16d0*/  @P0 R2UR UR12, R7 ;  /* 0x00000000070c02ca */ /* 0x008fe200000e0000 */
[----:B------:R-:W-:Y:S01]  /*16e0*/  HFMA2 R7, -RZ, RZ, 0, 0 ;  /* 0x00000000ff077431 */ /* 0x000fe200000001ff */
[----:B------:R-:W-:Y:S01]  /*16f0*/  ISETP.GE.U32.AND P0, PT, R2, 0x280, PT ;  /* 0x000002800200780c */ /* 0x000fe20003f06070 */
[----:B------:R-:W-:-:S12]  /*1700*/  @!P1 BRA `(.L_x_17812) ;  /* 0x0000000000b09947 */ /* 0x000fd80003800000 */
[----:B------:R-:W0:Y:S01]  /*1710*/  LDC.64 R184, c[0x0][0x3a8] ;  /* 0x0000ea00ffb87b82 */ /* 0x000e220000000a00 */
[----:B------:R-:W2:Y:S04]  /*1720*/  LDL R223, [R1+0x150] ;  /* 0x0001500001df7983 */ /* 0x000ea80000100800 */
[----:B------:R-:W3:Y:S03]  /*1730*/  LDL R195, [R1+0x154] ;  /* 0x0001540001c37983 */ /* 0x000ee60000100800 */
[----:B------:R-:W1:Y:S01]  /*1740*/  LDC.64 R6, c[0x0][0x428] ;  /* 0x00010a00ff067b82 */ /* 0x000e620000000a00 */
[----:B------:R-:W3:Y:S04]  /*1750*/  LDL R217, [R1+0x158] ;  /* 0x0001580001d97983 */ /* 0x000ee80000100800 */
[----:B------:R-:W3:Y:S01]  /*1760*/  LDL R216, [R1+0x15c] ;  /* 0x00015c0001d87983 */ /* 0x000ee20000100800 */
[----:B----4-:R-:W-:-:S04]  /*1770*/  ISETP.NE.U32.AND P1, PT, RZ, UR20, PT ;  /* 0x00000014ff007c0c */ /* 0x010fc8000bf25070 */
[----:B------:R-:W-:Y:S01]  /*1780*/  ISETP.NE.AND.EX P1, PT, RZ, UR21, PT, P1 ;  /* 0x00000015ff007c0c */ /* 0x000fe2000bf25310 */
[----:B0-----:R-:W-:-:S05]  /*1790*/  IMAD.WIDE.U32 R184, R5, 0x10, R184 ;  /* 0x0000001005b87825 */ /* 0x001fca00078e00b8 */
[----:B------:R-:W4:Y:S01]  /*17a0*/  LDG.E.128 R188, desc[UR16][R184.64] ;  /* 0x00000010b8bc7981 */ /* 0x000f22000c1e1d00 */
[----:B-1----:R-:W-:-:S05]  /*17b0*/  IMAD.WIDE.U32 R6, R5, 0x10, R6 ;  /* 0x0000001005067825 */ /* 0x002fca00078e0006 */
[----:B------:R0:W2:Y:S02]  /*17c0*/  LDG.E.128 R184, desc[UR16][R6.64] ;  /* 0x0000001006b87981 */ /* 0x0000a4000c1e1d00 */
[----:B0-----:R-:W0:Y:S02]  /*17d0*/  @P1 LDC.64 R6, c[0x0][0x438] ;  /* 0x00010e00ff061b82 */ /* 0x001e240000000a00 */
[----:B0-----:R-:W-:-:S05]  /*17e0*/  @P1 IMAD.WIDE.U32 R6, R5, 0x10, R6 ;  /* 0x0000001005061825 */ /* 0x001fca00078e0006 */
[----:B------:R4:W5:Y:S01]  /*17f0*/  @P1 LDG.E.128 R140, desc[UR16][R6.64] ;  /* 0x00000010068c1981 */ /* 0x000962000c1e1d00 */
[----:B------:R-:W-:Y:S01]  /*1800*/  IADD3 R196, PT, PT, R5, 0x80, RZ ;  /* 0x0000008005c47810 */ /* 0x000fe20007ffe0ff */
[----:B----4-:R-:W-:Y:S01]  /*1810*/  FADD.FTZ R6, R189, -UR14 ;  /* 0x8000000ebd067e21 */ /* 0x010fe20008010000 */
[----:B------:R-:W-:Y:S01]  /*1820*/  FADD.FTZ R0, R188, -UR14 ;  /* 0x8000000ebc007e21 */ /* 0x000fe20008010000 */
[----:B------:R-:W-:Y:S01]  /*1830*/  FADD.FTZ R3, R191, -UR14 ;  /* 0x8000000ebf037e21 */ /* 0x000fe20008010000 */
[----:B------:R-:W-:Y:S01]  /*1840*/  FADD.FTZ R7, R190, -UR14 ;  /* 0x8000000ebe077e21 */ /* 0x000fe20008010000 */
[----:B------:R-:W-:Y:S01]  /*1850*/  FMUL.FTZ R251, R6, UR13 ;  /* 0x0000000d06fb7c20 */ /* 0x000fe20008410000 */
[----:B------:R-:W-:Y:S01]  /*1860*/  FMUL.FTZ R0, R0, UR13 ;  /* 0x0000000d00007c20 */ /* 0x000fe20008410000 */
[----:B--2---:R-:W-:Y:S01]  /*1870*/  FMUL.FTZ R6, R223, R184 ;  /* 0x000000b8df067220 */ /* 0x004fe20000410000 */
[----:B------:R-:W-:Y:S01]  /*1880*/  FMUL.FTZ R223, R3, UR13 ;  /* 0x0000000d03df7c20 */ /* 0x000fe20008410000 */
[----:B------:R-:W-:Y:S01]  /*1890*/  FMUL.FTZ R241, R7, UR13 ;  /* 0x0000000d07f17c20 */ /* 0x000fe20008410000 */
[----:B---3--:R-:W-:Y:S01]  /*18a0*/  FMUL.FTZ R225, R195, R185 ;  /* 0x000000b9c3e17220 */ /* 0x008fe20000410000 */
[----:B------:R-:W-:Y:S01]  /*18b0*/  FADD.FTZ R3, RZ, R6 ;  /* 0x00000006ff037221 */ /* 0x000fe20000010000 */
[----:B------:R-:W-:Y:S01]  /*18c0*/  FFMA.FTZ R7, R0, R6, RZ ;  /* 0x0000000600077223 */ /* 0x000fe200000100ff */
[----:B------:R-:W-:-:S02]  /*18d0*/  FMUL.FTZ R224, R217, R186 ;  /* 0x000000bad9e07220 */ /* 0x000fc40000410000 */
        /* <DEDUP_REMOVED lines=15> */
.L_x_17812:
[----:B----4-:R-:W-:Y:S05]  /*19d0*/  BSYNC.RECONVERGENT B0 ;  /* 0x0000000000007941 */ /* 0x010fea0003800200 */
.L_x_17811:
        /* <DEDUP_REMOVED lines=10> */
[----:B0-----:R-:W-:-:S06]  /*1a80*/  IMAD.WIDE.U32 R184, R196, 0x10, R184 ;  /* 0x00000010c4b87825 */ /* 0x001fcc00078e00b8 */
[----:B------:R-:W2:Y:S06]  /*1a90*/  LDG.E.128 R184, desc[UR16][R184.64] ;  /* 0x00000010b8b87981 */ /* 0x000eac000c1e1d00 */
[----:B------:R-:W0:Y:S01]  /*1aa0*/  @P1 LDC.64 R214, c[0x0][0x438] ;  /* 0x00010e00ffd61b82 */ /* 0x000e220000000a00 */
[----:B-1----:R-:W-:-:S06]  /*1ab0*/  IMAD.WIDE.U32 R188, R196, 0x10, R188 ;  /* 0x00000010c4bc7825 */ /* 0x002fcc00078e00bc */
[----:B------:R-:W3:Y:S01]  /*1ac0*/  LDG.E.128 R188, desc[UR16][R188.64] ;  /* 0x00000010bcbc7981 */ /* 0x000ee2000c1e1d00 */
[----:B0-----:R-:W-:-:S05]  /*1ad0*/  @P1 IMAD.WIDE.U32 R214, R196, 0x10, R214 ;  /* 0x00000010c4d61825 */ /* 0x001fca00078e00d6 */
[----:B------:R0:W5:Y:S01]  /*1ae0*/  @P1 LDG.E.128 R144, desc[UR16][R214.64] ;  /* 0x00000010d6901981 */ /* 0x000162000c1e1d00 */
[----:B------:R-:W-:Y:S01]  /*1af0*/  IADD3 R196, PT, PT, R196, 0x80, RZ ;  /* 0x00000080c4c47810 */ /* 0x000fe20007ffe0ff */
[----:B--2---:R-:W-:Y:S01]  /*1b00*/  FADD.FTZ R184, R184, -UR14 ;  /* 0x8000000eb8b87e21 */ /* 0x004fe20008010000 */
[----:B------:R-:W-:-:S03]  /*1b10*/  FADD.FTZ R185, R185, -UR14 ;  /* 0x8000000eb9b97e21 */ /* 0x000fc60008010000 */
[----:B------:R-:W-:Y:S01]  /*1b20*/  FMUL.FTZ R194, R184, UR13 ;  /* 0x0000000db8c27c20 */ /* 0x000fe20008410000 */
[----:B---3--:R-:W-:Y:S01]  /*1b30*/  FMUL.FTZ R240, R208, R188 ;  /* 0x000000bcd0f07220 */ /* 0x008fe20000410000 */
[----:B------:R-:W-:Y:S01]  /*1b40*/  FADD.FTZ R186, R186, -UR14 ;  /* 0x8000000ebaba7e21 */ /* 0x000fe20008010000 */
[----:B------:R-:W-:Y:S01]  /*1b50*/  FMUL.FTZ R250, R185, UR13 ;  /* 0x0000000db9fa7c20 */ /* 0x000fe20008410000 */
[----:B0-----:R-:W-:Y:S01]  /*1b60*/  FMUL.FTZ R214, R207, R189 ;  /* 0x000000bdcfd67220 */ /* 0x001fe20000410000 */
[----:B------:R-:W-:Y:S01]  /*1b70*/  FADD.FTZ R7, R7, R240 ;  /* 0x000000f007077221 */ /* 0x000fe20000010000 */
[----:B------:R-:W-:Y:S01]  /*1b80*/  FFMA.FTZ R3, R194, R240, R3 ;  /* 0x000000f0c2037223 */ /* 0x000fe20000010003 */
[----:B------:R-:W-:Y:S01]  /*1b90*/  FADD.FTZ R187, R187, -UR14 ;  /* 0x8000000ebbbb7e21 */ /* 0x000fe20008010000 */
[----:B------:R-:W-:Y:S01]  /*1ba0*/  FMUL.FTZ R215, R186, UR13 ;  /* 0x0000000dbad77c20 */ /* 0x000fe20008410000 */
[----:B----4-:R-:W-:Y:S01]  /*1bb0*/  FMUL.FTZ R208, R217, R190 ;  /* 0x000000bed9d07220 */ /* 0x010fe20000410000 */
[----:B------:R-:W-:Y:S01]  /*1bc0*/  FADD.FTZ R7, R7, R214 ;  /* 0x000000d607077221 */ /* 0x000fe20000010000 */
[----:B------:R-:W-:Y:S01]  /*1bd0*/  FFMA.FTZ R3, R250, R214, R3 ;  /* 0x000000d6fa037223 */ /* 0x000fe20000010003 */
[----:B------:R0:W-:Y:S01]  /*1be0*/  STL [R1+0x1c], R194 ;  /* 0x00001cc201007387 */ /* 0x0001e20000100800 */
[----:B------:R-:W-:Y:S01]  /*1bf0*/  FFMA.FTZ R28, R188, R194, R28 ;  /* 0x000000c2bc1c7223 */ /* 0x000fe2000001001c */
[----:B------:R-:W-:Y:S01]  /*1c00*/  FMUL.FTZ R207, R187, UR13 ;  /* 0x0000000dbbcf7c20 */ /* 0x000fe20008410000 */
[----:B------:R-:W-:Y:S01]  /*1c10*/  FADD.FTZ R7, R7, R208 ;  /* 0x000000d007077221 */ /* 0x000fe20000010000 */
[----:B------:R-:W-:Y:S01]  /*1c20*/  FFMA.FTZ R3, R215, R208, R3 ;  /* 0x000000d0d7037223 */ /* 0x000fe20000010003 */
[----:B------:R-:W-:Y:S01]  /*1c30*/  FADD.FTZ R68, R68, R188 ;  /* 0x000000bc44447221 */ /* 0x000fe20000010000 */
[----:B------:R-:W-:Y:S01]  /*1c40*/  FADD.FTZ R69, R69, R189 ;  /* 0x000000bd45457221 */ /* 0x000fe20000010000 */
[----:B0-----:R-:W-:Y:S01]  /*1c50*/  FMUL.FTZ R194, R216, R191 ;  /* 0x000000bfd8c27220 */ /* 0x001fe20000410000 */
[----:B------:R-:W-:Y:S01]  /*1c60*/  FFMA.FTZ R29, R189, R250, R29 ;  /* 0x000000fabd1d7223 */ /* 0x000fe2000001001d */
[----:B------:R-:W-:Y:S01]  /*1c70*/  FADD.FTZ R70, R70, R190 ;  /* 0x000000be46467221 */ /* 0x000fe20000010000 */
[----:B------:R-:W-:Y:S01]  /*1c80*/  FFMA.FTZ R30, R190, R215, R30 ;  /* 0x000000d7be1e7223 */ /* 0x000fe2000001001e */
[----:B------:R-:W-:Y:S01]  /*1c90*/  FADD.FTZ R71, R71, R191 ;  /* 0x000000bf47477221 */ /* 0x000fe20000010000 */
[----:B------:R-:W-:Y:S01]  /*1ca0*/  FFMA.FTZ R31, R191, R207, R31 ;  /* 0x000000cfbf1f7223 */ /* 0x000fe2000001001f */
[----:B------:R-:W-:Y:S01]  /*1cb0*/  FADD.FTZ R7, R7, R194 ;  /* 0x000000c207077221 */ /* 0x000fe20000010000 */
[----:B------:R-:W-:-:S07]  /*1cc0*/  FFMA.FTZ R3, R207, R194, R3 ;  /* 0x000000c2cf037223 */ /* 0x000fce0000010003 */
.L_x_17814:
[----:B------:R-:W-:Y:S05]  /*1cd0*/  BSYNC.RECONVERGENT B0 ;  /* 0x0000000000007941 */ /* 0x000fea0003800200 */
.L_x_17813:
[----:B------:R-:W-:Y:S04]  /*1ce0*/  BSSY.RECONVERGENT B0, `(.L_x_17815) ;  /* 0x000002f000007945 */ /* 0x000fe80003800200 */
[----:B------:R-:W-:Y:S05]  /*1cf0*/  @!P3 BRA `(.L_x_17816) ;  /* 0x0000000000b4b947 */ /* 0x000fea0003800000 */
        /* <DEDUP_REMOVED lines=9> */
[----:B0-----:R-:W-:-:S06]  /*1d90*/  IMAD.WIDE.U32 R184, R196, 0x10, R184 ;  /* 0x00000010c4b87825 */ /* 0x001fcc00078e00b8 */
[----:B------:R-:W2:Y:S01]  /*1da0*/  LDG.E.128 R184, desc[UR16][R184.64] ;  /* 0x00000010b8b87981 */ /* 0x000ea2000c1e1d00 */
[----:B-1----:R-:W-:-:S06]  /*1db0*/  IMAD.WIDE.U32 R188, R196, 0x10, R188 ;  /* 0x00000010c4bc7825 */ /* 0x002fcc00078e00bc */
[----:B------:R-:W3:Y:S01]  /*1dc0*/  LDG.E.128 R188, desc[UR16][R188.64] ;  /* 0x00000010bcbc7981 */ /* 0x000ee2000c1e1d00 */
[----:B------:R-:W-:-:S05]  /*1dd0*/  @P1 IMAD.WIDE.U32 R216, R196, 0x10, R216 ;  /* 0x00000010c4d81825 */ /* 0x000fca00078e00d8 */
        /* <DEDUP_REMOVED lines=18> */
[----:B------:R-:W-:Y:S01]  /*1f00*/  FMUL.FTZ R193, R193, R191 ;  /* 0x000000bfc1c17220 */ /* 0x000fe20000410000 */
[----:B------:R-:W-:Y:S01]  /*1f10*/  FADD.FTZ R7, R7, R206 ;  /* 0x000000ce07077221 */ /* 0x000fe20000010000 */
[----:B------:R-:W-:Y:S01]  /*1f20*/  FFMA.FTZ R3, R230, R206, R3 ;  /* 0x000000cee6037223 */ /* 0x000fe20000010003 */
[----:B------:R-:W-:Y:S01]  /*1f30*/  FADD.FTZ R152, R152, R188 ;  /* 0x000000bc98987221 */ /* 0x000fe20000010000 */
[----:B------:R-:W-:Y:S01]  /*1f40*/  FADD.FTZ R153, R153, R189 ;  /* 0x000000bd99997221 */ /* 0x000fe20000010000 */
[----:B-1----:R-:W-:Y:S01]  /*1f50*/  FMUL.FTZ R197, R187, UR13 ;  /* 0x0000000dbbc57c20 */ /* 0x002fe20008410000 */
[----:B------:R-:W-:Y:S01]  /*1f60*/  FFMA.FTZ R149, R189, R248, R149 ;  /* 0x000000f8bd957223 */ /* 0x000fe20000010095 */
[----:B------:R-:W-:Y:S01]  /*1f70*/  FADD.FTZ R154, R154, R190 ;  /* 0x000000be9a9a7221 */ /* 0x000fe20000010000 */
[----:B------:R-:W-:Y:S01]  /*1f80*/  FFMA.FTZ R150, R190, R230, R150 ;  /* 0x000000e6be967223 */ /* 0x000fe20000010096 */
[----:B------:R-:W-:Y:S01]  /*1f90*/  FADD.FTZ R155, R155, R191 ;  /* 0x000000bf9b9b7221 */ /* 0x000fe20000010000 */
[----:B------:R-:W-:Y:S01]  /*1fa0*/  FFMA.FTZ R151, R191, R197, R151 ;  /* 0x000000c5bf977223 */ /* 0x000fe20000010097 */
[----:B------:R-:W-:Y:S01]  /*1fb0*/  FADD.FTZ R7, R7, R193 ;  /* 0x000000c107077221 */ /* 0x000fe20000010000 */
[----:B0-----:R-:W-:-:S07]  /*1fc0*/  FFMA.FTZ R3, R197, R193, R3 ;  /* 0x000000c1c5037223 */ /* 0x001fce0000010003 */
.L_x_17816:
[----:B------:R-:W-:Y:S05]  /*1fd0*/  BSYNC.RECONVERGENT B0 ;  /* 0x0000000000007941 */ /* 0x000fea0003800200 */
.L_x_17815:
        /* <DEDUP_REMOVED lines=17> */
[----:B------:R-:W-:Y:S01]  /*20f0*/  IADD3 R196, PT, PT, R196, 0x80, RZ ;  /* 0x00000080c4c47810 */ /* 0x000fe20007ffe0ff */
[----:B--2---:R-:W-:-:S04]  /*2100*/  FADD.FTZ R13, R188, -UR14 ;  /* 0x8000000ebc0d7e21 */ /* 0x004fc80008010000 */
[----:B0-----:R-:W-:Y:S01]  /*2110*/  FMUL.FTZ R217, R13, UR13 ;  /* 0x0000000d0dd97c20 */ /* 0x001fe20008410000 */
[----:B------:R-:W-:-:S04]  /*2120*/  FADD.FTZ R189, R189, -UR14 ;  /* 0x8000000ebdbd7e21 */ /* 0x000fc80008010000 */
[----:B------:R0:W-:Y:S01]  /*2130*/  STL [R1+0x10], R217 ;  /* 0x000010d901007387 */ /* 0x0001e20000100800 */
        /* <DEDUP_REMOVED lines=25> */
.L_x_17818:
[----:B------:R-:W-:Y:S05]  /*22d0*/  BSYNC.RECONVERGENT B0 ;  /* 0x0000000000007941 */ /* 0x000fea0003800200 */
.L_x_17817:
[----:B------:R-:W-:Y:S04]  /*22e0*/  BSSY.RECONVERGENT B0, `(.L_x_17819) ;  /* 0x000002f000007945 */ /* 0x000fe80003800200 */
[----:B------:R-:W-:Y:S05]  /*22f0*/  @!P0 BRA `(.L_x_17820) ;  /* 0x0000000000b48947 */ /* 0x000fea0003800000 */
[----:B------:R-:W0:Y:S01]  /*2300*/  LDC.64 R186, c[0x0][0x3a8] ;  /* 0x0000ea00ffba7b82 */ /* 0x000e220000000a00 */
[----:B------:R-:W-:Y:S01]  /*2310*/  ISETP.NE.U32.AND P1, PT, RZ, UR20, PT ;  /* 0x00000014ff007c0c */ /* 0x000fe2000bf25070 */
[----:B------:R-:W2:Y:S03]  /*2320*/  LDL R228, [R1+0x110] ;  /* 0x0001100001e47983 */ /* 0x000ea60000100800 */
[----:B------:R-:W-:Y:S01]  /*2330*/  ISETP.NE.AND.EX P1, PT, RZ, UR21, PT, P1 ;  /* 0x00000015ff007c0c */ /* 0x000fe2000bf25310 */
[----:B------:R-:W3:Y:S02]  /*2340*/  LDL R211, [R1+0x114] ;  /* 0x0001140001d37983 */ /* 0x000ee40000100800 */
[----:B------:R-:W1:Y:S02]  /*2350*/  LDC.64 R184, c[0x0][0x428] ;  /* 0x00010a00ffb87b82 */ /* 0x000e640000000a00 */
[----:B------:R-:W4:Y:S08]  /*2360*/  LDL R204, [R1+0x118] ;  /* 0x0001180001cc7983 */ /* 0x000f300000100800 */
[----:B------:R-:W1:Y:S01]  /*2370*/  @P1 LDC.64 R216, c[0x0][0x438] ;  /* 0x00010e00ffd81b82 */ /* 0x000e620000000a00 */
[----:B0-----:R-:W-:-:S05]  /*2380*/  IMAD.WIDE.U32 R186, R196, 0x10, R186 ;  /* 0x00000010c4ba7825 */ /* 0x001fca00078e00ba */
[----:B------:R-:W2:Y:S01]  /*2390*/  LDG.E.128 R188, desc[UR16][R186.64] ;  /* 0x00000010babc7981 */ /* 0x000ea2000c1e1d00 */
[----:B-1----:R-:W-:-:S06]  /*23a0*/  IMAD.WIDE.U32 R184, R196, 0x10, R184 ;  /* 0x00000010c4b87825 */ /* 0x002fcc00078e00b8 */
[----:B------:R-:W3:Y:S01]  /*23b0*/  LDG.E.128 R184, desc[UR16][R184.64] ;  /* 0x00000010b8b87981 */ /* 0x000ee2000c1e1d00 */
[----:B------:R-:W-:-:S05]  /*23c0*/  @P1 IMAD.WIDE.U32 R216, R196, 0x10, R216 ;  /* 0x00000010c4d81825 */ /* 0x000fca00078e00d8 */
[----:B------:R0:W5:Y:S04]  /*23d0*/  @P1 LDG.E.128 R160, desc[UR16][R216.64] ;  /* 0x00000010d8a01981 */ /* 0x000168000c1e1d00 */
[----:B------:R-:W4:Y:S01]  /*23e0*/  LDL R217, [R1+0x11c] ;  /* 0x00011c0001d97983 */ /* 0x000f220000100800 */
        /* <DEDUP_REMOVED lines=16> */
[----:B------:R-:W-:-:S02]  /*24f0*/  FMUL.FTZ R12, R12, UR13 ;  /* 0x0000000d0c0c7c20 */ /* 0x000fc40008410000 */
        /* <DEDUP_REMOVED lines=13> */
.L_x_17820:
[----:B------:R-:W-:Y:S05]  /*25d0*/  BSYNC.RECONVERGENT B0 ;  /* 0x0000000000007941 */ /* 0x000fea0003800200 */
.L_x_17819:
[----:B------:R-:W-:Y:S01]  /*25e0*/  ISETP.GE.U32.AND P1, PT, R2, 0x300, PT ;  /* 0x000003000200780c */ /* 0x000fe20003f26070 */
[----:B------:R-:W-:-:S12]  /*25f0*/  BSSY.RECONVERGENT B0, `(.L_x_17821) ;  /* 0x000002f000007945 */ /* 0x000fd80003800200 */
[----:B------:R-:W-:Y:S05]  /*2600*/  @!P1 BRA `(.L_x_17822) ;  /* 0x0000000000b49947 */ /* 0x000fea0003800000 */
[----:B------:R-:W-:Y:S01]  /*2610*/  ISETP.NE.U32.AND P2, PT, RZ, UR20, PT ;  /* 0x00000014ff007c0c */ /* 0x000fe2000bf45070 */
[----:B------:R-:W0:Y:S01]  /*2620*/  LDC.64 R186, c[0x0][0x3a8] ;  /* 0x0000ea00ffba7b82 */ /* 0x000e220000000a00 */
[----:B------:R-:W2:Y:S02]  /*2630*/  LDL R227, [R1+0x100] ;  /* 0x0001000001e37983 */ /* 0x000ea40000100800 */
[----:B------:R-:W-:Y:S02]  /*2640*/  ISETP.NE.AND.EX P2, PT, RZ, UR21, PT, P2 ;  /* 0x00000015ff007c0c */ /* 0x000fe4000bf45320 */
[----:B------:R-:W3:Y:S04]  /*2650*/  LDL R219, [R1+0x104] ;  /* 0x0001040001db7983 */ /* 0x000ee80000100800 */
[----:B------:R-:W4:Y:S04]  /*2660*/  LDL R203, [R1+0x108] ;  /* 0x0001080001cb7983 */ /* 0x000f280000100800 */
[----:B------:R-:W4:Y:S03]  /*2670*/  LDL R216, [R1+0x10c] ;  /* 0x00010c0001d87983 */ /* 0x000f260000100800 */
[----:B------:R-:W1:Y:S02]  /*2680*/  @P2 LDC.64 R184, c[0x0][0x438] ;  /* 0x00010e00ffb82b82 */ /* 0x000e640000000a00 */
[----:B-1----:R-:W-:-:S05]  /*2690*/  @P2 IMAD.WIDE.U32 R184, R196, 0x10, R184 ;  /* 0x00000010c4b82825 */ /* 0x002fca00078e00b8 */
[----:B------:R1:W5:Y:S01]  /*26a0*/  @P2 LDG.E.128 R164, desc[UR16][R184.64] ;  /* 0x00000010b8a42981 */ /* 0x000362000c1e1d00 */
[----:B0-----:R-:W-:-:S05]  /*26b0*/  IMAD.WIDE.U32 R186, R196, 0x10, R186 ;  /* 0x00000010c4ba7825 */ /* 0x001fca00078e00ba */
[----:B------:R-:W2:Y:S01]  /*26c0*/  LDG.E.128 R188, desc[UR16][R186.64] ;  /* 0x00000010babc7981 */ /* 0x000ea2000c1e1d00 */
[----:B-1----:R-:W0:Y:S02]  /*26d0*/  LDC.64 R184, c[0x0][0x428] ;  /* 0x00010a00ffb87b82 */ /* 0x002e240000000a00 */
[----:B0-----:R-:W-:-:S06]  /*26e0*/  IMAD.WIDE.U32 R184, R196, 0x10, R184 ;  /* 0x00000010c4b87825 */ /* 0x001fcc00078e00b8 */
[----:B------:R-:W3:Y:S01]  /*26f0*/  LDG.E.128 R184, desc[UR16][R184.64] ;  /* 0x00000010b8b87981 */ /* 0x000ee2000c1e1d00 */
[----:B------:R-:W-:Y:S01]  /*2700*/  IADD3 R196, PT, PT, R196, 0x80, RZ ;  /* 0x00000080c4c47810 */ /* 0x000fe20007ffe0ff */
[----:B--2---:R-:W-:-:S04]  /*2710*/  FADD.FTZ R11, R188, -UR14 ;  /* 0x8000000ebc0b7e21 */ /* 0x004fc80008010000 */
[----:B------:R-:W-:Y:S01]  /*2720*/  FMUL.FTZ R217, R11, UR13 ;  /* 0x0000000d0bd97c20 */ /* 0x000fe20008410000 */
[----:B------:R-:W-:-:S04]  /*2730*/  FADD.FTZ R189, R189, -UR14 ;  /* 0x8000000ebdbd7e21 */ /* 0x000fc80008010000 */
[----:B------:R0:W-:Y:S01]  /*2740*/  STL [R1+0x8], R217 ;  /* 0x000008d901007387 */ /* 0x0001e20000100800 */
[----:B------:R-:W-:Y:S01]  /*2750*/  FADD.FTZ R18, R190, -UR14 ;  /* 0x8000000ebe127e21 */ /* 0x000fe20008010000 */
[----:B------:R-:W-:Y:S01]  /*2760*/  FMUL.FTZ R245, R189, UR13 ;  /* 0x0000000dbdf57c20 */ /* 0x000fe20008410000 */
[----:B------:R-:W-:-:S04]  /*2770*/  FADD.FTZ R11, R191, -UR14 ;  /* 0x8000000ebf0b7e21 */ /* 0x000fc80008010000 */
[----:B------:R-:W-:Y:S01]  /*2780*/  FMUL.FTZ R11, R11, UR13 ;  /* 0x0000000d0b0b7c20 */ /* 0x000fe20008410000 */
[----:B---3--:R-:W-:Y:S01]  /*2790*/  FMUL.FTZ R236, R227, R184 ;  /* 0x000000b8e3ec7220 */ /* 0x008fe20000410000 */
[----:B------:R-:W-:-:S03]  /*27a0*/  FMUL.FTZ R219, R219, R185 ;  /* 0x000000b9dbdb7220 */ /* 0x000fc60000410000 */
[----:B------:R-:W-:Y:S01]  /*27b0*/  FADD.FTZ R7, R7, R236 ;  /* 0x000000ec07077221 */ /* 0x000fe20000010000 */
[----:B------:R-:W-:Y:S01]  /*27c0*/  FFMA.FTZ R3, R217, R236, R3 ;  /* 0x000000ecd9037223 */ /* 0x000fe20000010003 */
[----:B------:R-:W-:Y:S01]  /*27d0*/  FMUL.FTZ R227, R18, UR13 ;  /* 0x0000000d12e37c20 */ /* 0x000fe20008410000 */
[----:B----4-:R-:W-:Y:S01]  /*27e0*/  FMUL.FTZ R203, R203, R186 ;  /* 0x000000bacbcb7220 */ /* 0x010fe20000410000 */
        /* <DEDUP_REMOVED lines=15> */
.L_x_17822:
[----:B------:R-:W-:Y:S05]  /*28e0*/  BSYNC.RECONVERGENT B0 ;  /* 0x0000000000007941 */ /* 0x000fea0003800200 */
.L_x_17821:
        /* <DEDUP_REMOVED lines=48> */
.L_x_17824:
[----:B------:R-:W-:Y:S05]  /*2bf0*/  BSYNC.RECONVERGENT B0 ;  /* 0x0000000000007941 */ /* 0x000fea0003800200 */
.L_x_17823:
        /* <DEDUP_REMOVED lines=22> */
[----:B------:R0:W-:Y:S01]  /*2d60*/  STL [R1], R217 ;  /* 0x000000d901007387 */ /* 0x0001e20000100800 */
        /* <DEDUP_REMOVED lines=25> */
.L_x_17826:
[----:B------:R-:W-:Y:S05]  /*2f00*/  BSYNC.RECONVERGENT B0 ;  /* 0x0000000000007941 */ /* 0x000fea0003800200 */
.L_x_17825:
        /* <DEDUP_REMOVED lines=19> */
[----:B--2---:R-:W-:Y:S01]  /*3040*/  FADD.FTZ R8, R188, -UR14 ;  /* 0x8000000ebc087e21 */ /* 0x004fe20008010000 */
[----:B------:R-:W-:-:S03]  /*3050*/  FADD.FTZ R189, R189, -UR14 ;  /* 0x8000000ebdbd7e21 */ /* 0x000fc60008010000 */
[----:B------:R-:W-:Y:S01]  /*3060*/  FMUL.FTZ R252, R8, UR13 ;  /* 0x0000000d08fc7c20 */ /* 0x000fe20008410000 */
[----:B------:R-:W-:Y:S01]  /*3070*/  FADD.FTZ R15, R190, -UR14 ;  /* 0x8000000ebe0f7e21 */ /* 0x000fe20008010000 */
[----:B------:R-:W-:Y:S01]  /*3080*/  FMUL.FTZ R242, R189, UR13 ;  /* 0x0000000dbdf27c20 */ /* 0x000fe20008410000 */
[----:B------:R-:W-:Y:S02]  /*3090*/  FADD.FTZ R8, R191, -UR14 ;  /* 0x8000000ebf087e21 */ /* 0x000fe40008010000 */
[----:B------:R-:W-:Y:S02]  /*30a0*/  FMUL.FTZ R221, R15, UR13 ;  /* 0x0000000d0fdd7c20 */ /* 0x000fe40008410000 */
[----:B------:R-:W-:Y:S01]  /*30b0*/  FMUL.FTZ R8, R8, UR13 ;  /* 0x0000000d08087c20 */ /* 0x000fe20008410000 */
[----:B---3--:R-:W-:Y:S01]  /*30c0*/  FMUL.FTZ R233, R209, R184 ;  /* 0x000000b8d1e97220 */ /* 0x008fe20000410000 */
[----:B------:R-:W-:-:S03]  /*30d0*/  FMUL.FTZ R209, R200, R185 ;  /* 0x000000b9c8d17220 */ /* 0x000fc60000410000 */
        /* <DEDUP_REMOVED lines=18> */
.L_x_17828:
[----:B------:R-:W-:Y:S05]  /*3200*/  BSYNC.RECONVERGENT B0 ;  /* 0x0000000000007941 */ /* 0x000fea0003800200 */
.L_x_17827:
[----:B------:R-:W-:Y:S01]  /*3210*/  ISETP.GE.U32.AND P6, PT, R2, 0x500, PT ;  /* 0x000005000200780c */ /* 0x000fe20003fc6070 */
[----:B------:R-:W-:Y:S01]  /*3220*/  BSSY.RECONVERGENT B0, `(.L_x_17829) ;  /* 0x0000030000007945 */ /* 0x000fe20003800200 */
[----:B------:R-:W-:-:S11]  /*3230*/  LOP3.LUT R4, R4, 0xfffffffe, RZ, 0xc0, !PT ;  /* 0xfffffffe04047812 */ /* 0x000fd600078ec0ff */
[----:B------:R-:W-:Y:S01]  /*3240*/  @P6 LOP3.LUT R4, R4, 0x1, RZ, 0xfc, !PT ;  /* 0x0000000104046812 */ /* 0x000fe200078efcff */
[----:B------:R-:W-:Y:S06]  /*3250*/  @!P6 BRA `(.L_x_17830) ;  /* 0x0000000000b0e947 */ /* 0x000fec0003800000 */
        /* <DEDUP_REMOVED lines=10> */
[----:B0-----:R-:W-:-:S06]  /*3300*/  IMAD.WIDE.U32 R188, R196, 0x10, R188 ;  /* 0x00000010c4bc7825 */ /* 0x001fcc00078e00bc */
[----:B------:R-:W2:Y:S01]  /*3310*/  LDG.E.128 R188, desc[UR16][R188.64] ;  /* 0x00000010bcbc7981 */ /* 0x000ea2000c1e1d00 */
[----:B-1----:R-:W0:Y:S02]  /*3320*/  LDC.64 R184, c[0x0][0x3a8] ;  /* 0x0000ea00ffb87b82 */ /* 0x002e240000000a00 */
[----:B0-----:R-:W-:-:S06]  /*3330*/  IMAD.WIDE.U32 R184, R196, 0x10, R184 ;  /* 0x00000010c4b87825 */ /* 0x001fcc00078e00b8 */
[----:B------:R-:W4:Y:S01]  /*3340*/  LDG.E.128 R184, desc[UR16][R184.64] ;  /* 0x00000010b8b87981 */ /* 0x000f22000c1e1d00 */
[----:B--2---:R-:W-:Y:S01]  /*3350*/  FMUL.FTZ R232, R220, R188 ;  /* 0x000000bcdce87220 */ /* 0x004fe20000410000 */
[----:B---3--:R-:W-:-:S03]  /*3360*/  FMUL.FTZ R220, R199, R189 ;  /* 0x000000bdc7dc7220 */ /* 0x008fc60000410000 */
[----:B------:R-:W-:Y:S01]  /*3370*/  FADD.FTZ R7, R7, R232 ;  /* 0x000000e807077221 */ /* 0x000fe20000010000 */
[----:B----4-:R-:W-:-:S03]  /*3380*/  FMUL.FTZ R199, R217, R190 ;  /* 0x000000bed9c77220 */ /* 0x010fc60000410000 */
[----:B------:R-:W-:-:S04]  /*3390*/  FADD.FTZ R7, R7, R220 ;  /* 0x000000dc07077221 */ /* 0x000fc80000010000 */
[----:B------:R-:W-:Y:S01]  /*33a0*/  FADD.FTZ R7, R7, R199 ;  /* 0x000000c707077221 */ /* 0x000fe20000010000 */
[----:B------:R-:W-:Y:S01]  /*33b0*/  FADD.FTZ R96, R96, R188 ;  /* 0x000000bc60607221 */ /* 0x000fe20000010000 */
[----:B------:R-:W-:Y:S01]  /*33c0*/  FADD.FTZ R14, R184, -UR14 ;  /* 0x8000000eb80e7e21 */ /* 0x000fe20008010000 */
[----:B------:R-:W-:-:S03]  /*33d0*/  FADD.FTZ R185, R185, -UR14 ;  /* 0x8000000eb9b97e21 */ /* 0x000fc60008010000 */
[----:B------:R-:W-:Y:S01]  /*33e0*/  FMUL.FTZ R198, R14, UR13 ;  /* 0x0000000d0ec67c20 */ /* 0x000fe20008410000 */
[----:B------:R-:W-:Y:S01]  /*33f0*/  FADD.FTZ R186, R186, -UR14 ;  /* 0x8000000ebaba7e21 */ /* 0x000fe20008010000 */
[----:B------:R-:W-:Y:S02]  /*3400*/  FMUL.FTZ R249, R185, UR13 ;  /* 0x0000000db9f97c20 */ /* 0x000fe40008410000 */
[----:B------:R-:W-:Y:S01]  /*3410*/  FFMA.FTZ R3, R198, R232, R3 ;  /* 0x000000e8c6037223 */ /* 0x000fe20000010003 */
[----:B------:R-:W-:Y:S01]  /*3420*/  FADD.FTZ R14, R187, -UR14 ;  /* 0x8000000ebb0e7e21 */ /* 0x000fe20008010000 */
[----:B------:R-:W-:Y:S02]  /*3430*/  FMUL.FTZ R231, R186, UR13 ;  /* 0x0000000dbae77c20 */ /* 0x000fe40008410000 */
[----:B------:R-:W-:Y:S01]  /*3440*/  FFMA.FTZ R3, R249, R220, R3 ;  /* 0x000000dcf9037223 */ /* 0x000fe20000010003 */
[----:B------:R0:W-:Y:S01]  /*3450*/  STL [R1+0x18], R198 ;  /* 0x000018c601007387 */ /* 0x0001e20000100800 */
[----:B------:R-:W-:-:S02]  /*3460*/  FFMA.FTZ R60, R188, R198, R60 ;  /* 0x000000c6bc3c7223 */ /* 0x000fc4000001003c */
[----:B------:R-:W-:Y:S01]  /*3470*/  FFMA.FTZ R3, R231, R199, R3 ;  /* 0x000000c7e7037223 */ /* 0x000fe20000010003 */
[----:B------:R-:W-:Y:S01]  /*3480*/  FADD.FTZ R97, R97, R189 ;  /* 0x000000bd61617221 */ /* 0x000fe20000010000 */
[----:B------:R-:W-:Y:S01]  /*3490*/  FFMA.FTZ R61, R189, R249, R61 ;  /* 0x000000f9bd3d7223 */ /* 0x000fe2000001003d */
[----:B0-----:R-:W-:Y:S01]  /*34a0*/  FMUL.FTZ R198, R14, UR13 ;  /* 0x0000000d0ec67c20 */ /* 0x001fe20008410000 */
[----:B------:R-:W-:Y:S01]  /*34b0*/  FMUL.FTZ R14, R216, R191 ;  /* 0x000000bfd80e7220 */ /* 0x000fe20000410000 */
[----:B------:R-:W-:Y:S01]  /*34c0*/  FADD.FTZ R98, R98, R190 ;  /* 0x000000be62627221 */ /* 0x000fe20000010000 */
[----:B------:R-:W-:Y:S01]  /*34d0*/  FFMA.FTZ R62, R190, R231, R62 ;  /* 0x000000e7be3e7223 */ /* 0x000fe2000001003e */
[----:B------:R-:W-:Y:S01]  /*34e0*/  FADD.FTZ R99, R99, R191 ;  /* 0x000000bf63637221 */ /* 0x000fe20000010000 */
[----:B------:R-:W-:Y:S01]  /*34f0*/  FFMA.FTZ R63, R191, R198, R63 ;  /* 0x000000c6bf3f7223 */ /* 0x000fe2000001003f */
[----:B------:R-:W-:Y:S01]  /*3500*/  FADD.FTZ R7, R7, R14 ;  /* 0x0000000e07077221 */ /* 0x000fe20000010000 */
[----:B------:R-:W-:-:S07]  /*3510*/  FFMA.FTZ R3, R198, R14, R3 ;  /* 0x0000000ec6037223 */ /* 0x000fce0000010003 */
.L_x_17830:
[----:B------:R-:W-:Y:S05]  /*3520*/  BSYNC.RECONVERGENT B0 ;  /* 0x0000000000007941 */ /* 0x000fea0003800200 */
.L_x_17829:
        /* <DEDUP_REMOVED lines=32> */
.L_x_17832:
[----:B------:R-:W-:Y:S05]  /*3730*/  BSYNC.RECONVERGENT B0 ;  /* 0x0000000000007941 */ /* 0x000fea0003800200 */
.L_x_17831:
        /* <DEDUP_REMOVED lines=33> */
[----:B------:R-:W-:-:S04]  /*3950*/  ISETP.NE.U32.AND P5, PT, RZ, UR22, PT ;  /* 0x00000016ff007c0c */ /* 0x000fc8000bfa5070 */
[----:B------:R-:W-:-:S13]  /*3960*/  ISETP.NE.AND.EX P5, PT, RZ, UR23, PT, P5 ;  /* 0x00000017ff007c0c */ /* 0x000fda000bfa5350 */
[----:B------:R-:W-:Y:S05]  /*3970*/  @P5 BRA `(.L_x_17837) ;  /* 0x0000000000645947 */ /* 0x000fea0003800000 */
[----:B------:R-:W-:Y:S02]  /*3980*/  MOV R3, UR4 ;  /* 0x0000000400037c02 */ /* 0x000fe40008000f00 */
[----:B------:R-:W-:-:S03]  /*3990*/  MOV R7, UR4 ;  /* 0x0000000400077c02 */ /* 0x000fc60008000f00 */
[----:B------:R-:W-:Y:S02]  /*39a0*/  FFMA.FTZ R3, R0, R3, UR5 ;  /* 0x0000000500037e23 */ /* 0x000fe40008010003 */
[----:B------:R-:W-:Y:S02]  /*39b0*/  FFMA.FTZ R7, R251, R7, UR5 ;  /* 0x00000005fb077e23 */ /* 0x000fe40008010007 */
[----:B------:R-:W-:Y:S02]  /*39c0*/  FADD.FTZ R3, R6, -R3 ;  /* 0x8000000306037221 */ /* 0x000fe40000010000 */
[----:B------:R-:W-:Y:S02]  /*39d0*/  FADD.FTZ R7, R225, -R7 ;  /* 0x80000007e1077221 */ /* 0x000fe40000010000 */
[----:B------:R-:W-:Y:S02]  /*39e0*/  FMUL.FTZ R3, R3, UR13 ;  /* 0x0000000d03037c20 */ /* 0x000fe40008410000 */
[----:B------:R-:W-:-:S02]  /*39f0*/  FMUL.FTZ R7, R7, UR13 ;  /* 0x0000000d07077c20 */ /* 0x000fc40008410000 */
[----:B------:R-:W-:-:S04]  /*3a00*/  FMUL.FTZ R188, R3, UR12 ;  /* 0x0000000c03bc7c20 */ /* 0x000fc80008410000 */
[----:B-----5:R-:W-:Y:S01]  /*3a10*/  FFMA.FTZ R3, R184, R188, R100 ;  /* 0x000000bcb8037223 */ /* 0x020fe20000010064 */
[----:B------:R-:W-:Y:S01]  /*3a20*/  MOV R100, UR4 ;  /* 0x0000000400647c02 */ /* 0x000fe20008000f00 */
[----:B------:R-:W-:-:S04]  /*3a30*/  FMUL.FTZ R184, R7, UR12 ;  /* 0x0000000c07b87c20 */ /* 0x000fc80008410000 */
[----:B------:R-:W-:Y:S01]  /*3a40*/  FFMA.FTZ R100, R241, R100, UR5 ;  /* 0x00000005f1647e23 */ /* 0x000fe20008010064 */
[----:B------:R-:W-:-:S03]  /*3a50*/  FFMA.FTZ R7, R185, R184, R101 ;  /* 0x000000b8b9077223 */ /* 0x000fc60000010065 */
[----:B------:R-:W-:-:S04]  /*3a60*/  FADD.FTZ R100, R224, -R100 ;  /* 0x80000064e0647221 */ /* 0x000fc80000010000 */
[----:B------:R-:W-:-:S04]  /*3a70*/  FMUL.FTZ R100, R100, UR13 ;  /* 0x0000000d64647c20 */ /* 0x000fc80008410000 */
[----:B------:R-:W-:Y:S01]  /*3a80*/  FMUL.FTZ R185, R100, UR12 ;  /* 0x0000000c64b97c20 */ /* 0x000fe20008410000 */
[----:B------:R-:W-:-:S03]  /*3a90*/  MOV R100, UR4 ;  /* 0x0000000400647c02 */ /* 0x000fc60008000f00 */
[----:B------:R-:W-:Y:S02]  /*3aa0*/  FFMA.FTZ R186, R186, R185, R102 ;  /* 0x000000b9baba7223 */ /* 0x000fe40000010066 */
[----:B------:R-:W-:-:S04]  /*3ab0*/  FFMA.FTZ R100, R223, R100, UR5 ;  /* 0x00000005df647e23 */ /* 0x000fc80008010064 */
[----:B------:R-:W-:-:S04]  /*3ac0*/  FADD.FTZ R100, R195, -R100 ;  /* 0x80000064c3647221 */ /* 0x000fc80000010000 */
[----:B------:R-:W-:-:S04]  /*3ad0*/  FMUL.FTZ R100, R100, UR13 ;  /* 0x0000000d64647c20 */ /* 0x000fc80008410000 */
[----:B------:R-:W-:-:S04]  /*3ae0*/  FMUL.FTZ R189, R100, UR12 ;  /* 0x0000000c64bd7c20 */ /* 0x000fc80008410000 */
[----:B------:R-:W-:Y:S01]  /*3af0*/  FFMA.FTZ R187, R187, R189, R103 ;  /* 0x000000bdbbbb7223 */ /* 0x000fe20000010067 */
[----:B------:R-:W-:Y:S06]  /*3b00*/  BRA `(.L_x_17838) ;  /* 0x0000000000607947 */ /* 0x000fec0003800000 */
.L_x_17837:
        /* <DEDUP_REMOVED lines=17> */
[----:B-----5:R-:W-:Y:S01]  /*3c20*/  FFMA.FTZ R3, R184, R188, R100 ;  /* 0x000000bcb8037223 */ /* 0x020fe20000010064 */
[----:B------:R-:W-:Y:S02]  /*3c30*/  FMUL.FTZ R184, R33, UR12 ;  /* 0x0000000c21b87c20 */ /* 0x000fe40008410000 */
[----:B------:R-:W-:Y:S02]  /*3c40*/  FMUL.FTZ R189, R35, UR12 ;  /* 0x0000000c23bd7c20 */ /* 0x000fe40008410000 */
[----:B------:R-:W-:Y:S01]  /*3c50*/  FFMA.FTZ R7, R185, R184, R101 ;  /* 0x000000b8b9077223 */ /* 0x000fe20000010065 */
[----:B------:R-:W-:Y:S01]  /*3c60*/  FMUL.FTZ R185, R34, UR12 ;  /* 0x0000000c22b97c20 */ /* 0x000fe20008410000 */
[----:B------:R-:W-:-:S03]  /*3c70*/  FFMA.FTZ R187, R187, R189, R103 ;  /* 0x000000bdbbbb7223 */ /* 0x000fc60000010067 */
[----:B------:R-:W-:-:S07]  /*3c80*/  FFMA.FTZ R186, R186, R185, R102 ;  /* 0x000000b9baba7223 */ /* 0x000fce0000010066 */
.L_x_17838:
[----:B------:R-:W2:Y:S01]  /*3c90*/  LDL R196, [R1+0xb4] ;  /* 0x0000b40001c47983 */ /* 0x000ea20000100800 */
[----:B------:R-:W0:Y:S03]  /*3ca0*/  @P5 LDC.64 R100, c[0x0][0x478] ;  /* 0x00011e00ff645b82 */ /* 0x000e260000000a00 */
[----:B------:R-:W3:Y:S04]  /*3cb0*/  LDL R102, [R1+0xb8] ;  /* 0x0000b80001667983 */ /* 0x000ee80000100800 */
[----:B------:R-:W4:Y:S01]  /*3cc0*/  LDL R216, [R1+0xb0] ;  /* 0x0000b00001d87983 */ /* 0x000f220000100800 */
[----:B------:R-:W1:Y:S03]  /*3cd0*/  LDC.64 R190, c[0x0][0x468] ;  /* 0x00011a00ffbe7b82 */ /* 0x000e660000000a00 */
[----:B------:R-:W5:Y:S01]  /*3ce0*/  LDL R103, [R1+0xbc] ;  /* 0x0000bc0001677983 */ /* 0x000f620000100800 */
[----:B0-----:R-:W-:-:S05]  /*3cf0*/  @P5 IMAD.WIDE.U32 R100, R5, 0x10, R100 ;  /* 0x0000001005645825 */ /* 0x001fca00078e0064 */
[----:B------:R2:W-:Y:S02]  /*3d00*/  @P5 STG.E.128 desc[UR16][R100.64], R32 ;  /* 0x0000002064005986 */ /* 0x0005e4000c101d10 */
[----:B--2---:R-:W-:Y:S01]  /*3d10*/  FMUL.FTZ R101, R196, R184 ;  /* 0x000000b8c4657220 */ /* 0x004fe20000410000 */
[----:B---3--:R-:W-:Y:S01]  /*3d20*/  FMUL.FTZ R102, R102, R185 ;  /* 0x000000b966667220 */ /* 0x008fe20000410000 */
[----:B-1----:R-:W-:-:S04]  /*3d30*/  IMAD.WIDE.U32 R184, R5, 0x10, R190 ;  /* 0x0000001005b87825 */ /* 0x002fc800078e00be */
[----:B----4-:R-:W-:Y:S01]  /*3d40*/  FMUL.FTZ R100, R216, R188 ;  /* 0x000000bcd8647220 */ /* 0x010fe20000410000 */
[----:B-----5:R-:W-:Y:S01]  /*3d50*/  FMUL.FTZ R103, R103, R189 ;  /* 0x000000bd67677220 */ /* 0x020fe20000410000 */
[----:B------:R-:W-:-:S04]  /*3d60*/  IADD3 R5, PT, PT, R5, 0x80, RZ ;  /* 0x0000008005057810 */ /* 0x000fc80007ffe0ff */
[----:B------:R0:W-:Y:S02]  /*3d70*/  STG.E.128 desc[UR16][R184.64], R100 ;  /* 0x00000064b8007986 */ /* 0x0001e4000c101d10 */
[----:B0-----:R-:W-:Y:S02]  /*3d80*/  MOV R100, R3 ;  /* 0x0000000300647202 */ /* 0x001fe40000000f00 */
[----:B------:R-:W-:Y:S02]  /*3d90*/  MOV R101, R7 ;  /* 0x0000000700657202 */ /* 0x000fe40000000f00 */
[----:B------:R-:W-:Y:S02]  /*3da0*/  MOV R102, R186 ;  /* 0x000000ba00667202 */ /* 0x000fe40000000f00 */
[----:B------:R-:W-:-:S07]  /*3db0*/  MOV R103, R187 ;  /* 0x000000bb00677202 */ /* 0x000fce0000000f00 */
.L_x_17836:
[----:B------:R-:W-:Y:S05]  /*3dc0*/  BSYNC.RECONVERGENT B1 ;  /* 0x0000000000017941 */ /* 0x000fea0003800200 */
.L_x_17835:
[----:B------:R-:W-:Y:S01]  /*3dd0*/  LOP3.LUT P5, RZ, R4, 0x4, RZ, 0xc0, !PT ;  /* 0x0000000404ff7812 */ /* 0x000fe200078ac0ff */
[----:B------:R-:W-:-:S12]  /*3de0*/  BSSY.RECONVERGENT B1, `(.L_x_17839) ;  /* 0x000004d000017945 */ /* 0x000fd80003800200 */
        /* <DEDUP_REMOVED lines=8> */
[----:B------:R-:W-:Y:S02]  /*3e70*/  MOV R7, UR4 ;  /* 0x0000000400077c02 */ /* 0x000fe40008000f00 */
[----:B------:R-:W-:Y:S02]  /*3e80*/  MOV R3, UR4 ;  /* 0x0000000400037c02 */ /* 0x000fe40008000f00 */
[----:B------:R-:W-:Y:S01]  /*3e90*/  MOV R34, UR4 ;  /* 0x0000000400227c02 */ /* 0x000fe20008000f00 */
[----:B-----5:R-:W-:Y:S01]  /*3ea0*/  FFMA.FTZ R7, R190, R7, UR5 ;  /* 0x00000005be077e23 */ /* 0x020fe20008010007 */
        /* <DEDUP_REMOVED lines=13> */
[----:B------:R-:W-:Y:S01]  /*3f80*/  FFMA.FTZ R3, R184, R188, R104 ;  /* 0x000000bcb8037223 */ /* 0x000fe20000010068 */
[----:B------:R-:W-:Y:S02]  /*3f90*/  FMUL.FTZ R184, R33, UR12 ;  /* 0x0000000c21b87c20 */ /* 0x000fe40008410000 */
[----:B------:R-:W-:Y:S02]  /*3fa0*/  FMUL.FTZ R189, R35, UR12 ;  /* 0x0000000c23bd7c20 */ /* 0x000fe40008410000 */
[----:B------:R-:W-:Y:S01]  /*3fb0*/  FFMA.FTZ R7, R185, R184, R105 ;  /* 0x000000b8b9077223 */ /* 0x000fe20000010069 */
[----:B------:R-:W-:Y:S01]  /*3fc0*/  FMUL.FTZ R185, R34, UR12 ;  /* 0x0000000c22b97c20 */ /* 0x000fe20008410000 */
[----:B------:R-:W-:-:S03]  /*3fd0*/  FFMA.FTZ R187, R187, R189, R107 ;  /* 0x000000bdbbbb7223 */ /* 0x000fc6000001006b */
[----:B------:R-:W-:Y:S01]  /*3fe0*/  FFMA.FTZ R186, R186, R185, R106 ;  /* 0x000000b9baba7223 */ /* 0x000fe2000001006a */
[----:B------:R-:W-:Y:S06]  /*3ff0*/  BRA `(.L_x_17842) ;  /* 0x0000000000607947 */ /* 0x000fec0003800000 */
.L_x_17841:
[----:B------:R-:W-:Y:S02]  /*4000*/  MOV R3, UR4 ;  /* 0x0000000400037c02 */ /* 0x000fe40008000f00 */
[----:B------:R-:W-:-:S03]  /*4010*/  MOV R7, UR4 ;  /* 0x0000000400077c02 */ /* 0x000fc60008000f00 */
[----:B-----5:R-:W-:Y:S02]  /*4020*/  FFMA.FTZ R3, R190, R3, UR5 ;  /* 0x00000005be037e23 */ /* 0x020fe40008010003 */
[----:B------:R-:W-:Y:S02]  /*4030*/  FFMA.FTZ R7, R250, R7, UR5 ;  /* 0x00000005fa077e23 */ /* 0x000fe40008010007 */
[----:B------:R-:W-:Y:S02]  /*4040*/  FADD.FTZ R3, R240, -R3 ;  /* 0x80000003f0037221 */ /* 0x000fe40000010000 */
[----:B------:R-:W-:Y:S02]  /*4050*/  FADD.FTZ R7, R214, -R7 ;  /* 0x80000007d6077221 */ /* 0x000fe40000010000 */
[----:B------:R-:W-:Y:S02]  /*4060*/  FMUL.FTZ R3, R3, UR13 ;  /* 0x0000000d03037c20 */ /* 0x000fe40008410000 */
[----:B------:R-:W-:-:S02]  /*4070*/  FMUL.FTZ R7, R7, UR13 ;  /* 0x0000000d07077c20 */ /* 0x000fc40008410000 */
[----:B------:R-:W-:-:S04]  /*4080*/  FMUL.FTZ R188, R3, UR12 ;  /* 0x0000000c03bc7c20 */ /* 0x000fc80008410000 */
[----:B------:R-:W-:Y:S01]  /*4090*/  FFMA.FTZ R3, R184, R188, R104 ;  /* 0x000000bcb8037223 */ /* 0x000fe20000010068 */
        /* <DEDUP_REMOVED lines=13> */
[----:B------:R-:W-:-:S07]  /*4170*/  FFMA.FTZ R187, R187, R189, R107 ;  /* 0x000000bdbbbb7223 */ /* 0x000fce000001006b */
.L_x_17842:
        /* <DEDUP_REMOVED lines=19> */
.L_x_17840:
[----:B------:R-:W-:Y:S05]  /*42b0*/  BSYNC.RECONVERGENT B1 ;  /* 0x0000000000017941 */ /* 0x000fea0003800200 */
.L_x_17839:
        /* <DEDUP_REMOVED lines=35> */
.L_x_17845:
        /* <DEDUP_REMOVED lines=24> */
.L_x_17846:
        /* <DEDUP_REMOVED lines=19> */
.L_x_17844:
[----:B------:R-:W-:Y:S05]  /*47a0*/  BSYNC.RECONVERGENT B1 ;  /* 0x0000000000017941 */ /* 0x000fea0003800200 */
.L_x_17843:
        /* <DEDUP_REMOVED lines=35> */
.L_x_17849:
        /* <DEDUP_REMOVED lines=24> */
.L_x_17850:
        /* <DEDUP_REMOVED lines=19> */
.L_x_17848:
[----:B------:R-:W-:Y:S05]  /*4c90*/  BSYNC.RECONVERGENT B1 ;  /* 0x0000000000017941 */ /* 0x000fea0003800200 */
.L_x_17847:
[----:B------:R-:W-:Y:S04]  /*4ca0*/  BSSY.RECONVERGENT B1, `(.L_x_17851) ;  /* 0x000004d000017945 */ /* 0x000fe80003800200 */
        /* <DEDUP_REMOVED lines=33> */
.L_x_17853:
        /* <DEDUP_REMOVED lines=24> */
.L_x_17854:
        /* <DEDUP_REMOVED lines=19> */
.L_x_17852:
[----:B------:R-:W-:Y:S05]  /*5170*/  BSYNC.RECONVERGENT B1 ;  /* 0x0000000000017941 */ /* 0x000fea0003800200 */
.L_x_17851:
        /* <DEDUP_REMOVED lines=34> */
.L_x_17857:
        /* <DEDUP_REMOVED lines=24> */
.L_x_17858:
        /* <DEDUP_REMOVED lines=19> */
.L_x_17856:
[----:B------:R-:W-:Y:S05]  /*5650*/  BSYNC.RECONVERGENT B1 ;  /* 0x0000000000017941 */ /* 0x000fea0003800200 */
.L_x_17855:
        /* <DEDUP_REMOVED lines=34> */
.L_x_17861:
        /* <DEDUP_REMOVED lines=24> */
.L_x_17862:
        /* <DEDUP_REMOVED lines=19> */
.L_x_17860:
[----:B------:R-:W-:Y:S05]  /*5b30*/  BSYNC.RECONVERGENT B1 ;  /* 0x0000000000017941 */ /* 0x000fea0003800200 */
.L_x_17859:
[----:B------:R-:W-:Y:S04]  /*5b40*/  BSSY.RECONVERGENT B1, `(.L_x_17863) ;  /* 0x000004d000017945 */ /* 0x000fe80003800200 */
[----:B------:R-:W-:Y:S05]  /*5b50*/  @!P3 BRA `(.L_x_17864) ;  /* 0x00000004002cb947 */ /* 0x000fea0003800000 */
[----:B------:R-:W0:Y:S01]  /*5b60*/  LDC.64 R184, c[0x0][0x390] ;  /* 0x0000e400ffb87b82 */ /* 0x000e220000000a00 */
[----:B------:R1:W5:Y:S01]  /*5b70*/  LDL R190, [R1] ;  /* 0x0000000001be7983 */ /* 0x0003620000100800 */
        /* <DEDUP_REMOVED lines=30> */
.L_x_17865:
        /* <DEDUP_REMOVED lines=24> */
.L_x_17866:
        /* <DEDUP_REMOVED lines=19> */
.L_x_17864:
[----:B------:R-:W-:Y:S05]  /*6010*/  BSYNC.RECONVERGENT B1 ;  /* 0x0000000000017941 */ /* 0x000fea0003800200 */
.L_x_17863:
        /* <DEDUP_REMOVED lines=31> */
[----:B------:R-:W-:Y:S01]  /*6210*/  FFMA.FTZ R186, R186, R185, R134 ;  /* 0x000000b9baba7223 */ /* 0x000fe20000010086 */
[----:B------:R-:W-:Y:S06]  /*6220*/  BRA `(.L_x_17870) ;  /* 0x0000000000607947 */ /* 0x000fec0003800000 */
.L_x_17869:
        /* <DEDUP_REMOVED lines=24> */
.L_x_17870:
        /* <DEDUP_REMOVED lines=19> */
.L_x_17868:
[----:B------:R-:W-:Y:S05]  /*64e0*/  BSYNC.RECONVERGENT B1 ;  /* 0x0000000000017941 */ /* 0x000fea0003800200 */
.L_x_17867:
[----:B------:R-:W-:-:S13]  /*64f0*/  LOP3.LUT P5, RZ, R4, 0x1, RZ, 0xc0, !PT ;  /* 0x0000000104ff7812 */ /* 0x000fda00078ac0ff */
        /* <DEDUP_REMOVED lines=29> */
[----:B------:R-:W-:Y:S01]  /*66d0*/  FFMA.FTZ R7, R185, R189, R137 ;  /* 0x000000bdb9077223 */ /* 0x000fe20000010089 */
[----:B------:R-:W-:-:S02]  /*66e0*/  FFMA.FTZ R186, R186, R190, R138 ;  /* 0x000000bebaba7223 */ /* 0x000fc4000001008a */
[----:B------:R-:W-:Y:S01]  /*66f0*/  FFMA.FTZ R187, R187, R191, R139 ;  /* 0x000000bfbbbb7223 */ /* 0x000fe2000001008b */
[----:B------:R-:W-:Y:S06]  /*6700*/  BRA `(.L_x_17873) ;  /* 0x0000000000607947 */ /* 0x000fec0003800000 */
.L_x_17872:
        /* <DEDUP_REMOVED lines=8> */
[----:B------:R-:W-:Y:S02]  /*6790*/  FMUL.FTZ R188, R3, UR12 ;  /* 0x0000000c03bc7c20 */ /* 0x000fe40008410000 */
[----:B------:R-:W-:Y:S02]  /*67a0*/  FMUL.FTZ R189, R7, UR12 ;  /* 0x0000000c07bd7c20 */ /* 0x000fe40008410000 */
[----:B------:R-:W-:Y:S01]  /*67b0*/  FFMA.FTZ R3, R184, R188, R136 ;  /* 0x000000bcb8037223 */ /* 0x000fe20000010088 */
[----:B------:R-:W-:Y:S01]  /*67c0*/  MOV R136, UR4 ;  /* 0x0000000400887c02 */ /* 0x000fe20008000f00 */
[----:B------:R-:W-:-:S04]  /*67d0*/  FFMA.FTZ R7, R185, R189, R137 ;  /* 0x000000bdb9077223 */ /* 0x000fc80000010089 */
[----:B------:R-:W-:-:S04]  /*67e0*/  FFMA.FTZ R136, R231, R136, UR5 ;  /* 0x00000005e7887e23 */ /* 0x000fc80008010088 */
        /* <DEDUP_REMOVED lines=10> */
.L_x_17873:
[----:B------:R-:W2:Y:S01]  /*6890*/  LDL R216, [R1+0x20] ;  /* 0x0000200001d87983 */ /* 0x000ea20000100800 */
[----:B------:R-:W0:Y:S03]  /*68a0*/  @P5 LDC.64 R136, c[0x0][0x478] ;  /* 0x00011e00ff885b82 */ /* 0x000e260000000a00 */
[----:B------:R-:W3:Y:S04]  /*68b0*/  LDL R196, [R1+0x24] ;  /* 0x0000240001c47983 */ /* 0x000ee80000100800 */
[----:B------:R-:W4:Y:S01]  /*68c0*/  LDL R138, [R1+0x28] ;  /* 0x00002800018a7983 */ /* 0x000f220000100800 */
[----:B------:R-:W1:Y:S03]  /*68d0*/  LDC.64 R184, c[0x0][0x468] ;  /* 0x00011a00ffb87b82 */ /* 0x000e660000000a00 */
[----:B------:R-:W5:Y:S01]  /*68e0*/  LDL R139, [R1+0x2c] ;  /* 0x00002c00018b7983 */ /* 0x000f620000100800 */
[----:B0-----:R-:W-:-:S05]  /*68f0*/  @P5 IMAD.WIDE.U32 R136, R5, 0x10, R136 ;  /* 0x0000001005885825 */ /* 0x001fca00078e0088 */
[----:B------:R2:W-:Y:S01]  /*6900*/  @P5 STG.E.128 desc[UR16][R136.64], R32 ;  /* 0x0000002088005986 */ /* 0x0005e2000c101d10 */
[----:B-1----:R-:W-:-:S04]  /*6910*/  IMAD.WIDE.U32 R184, R5, 0x10, R184 ;  /* 0x0000001005b87825 */ /* 0x002fc800078e00b8 */
[----:B--2---:R-:W-:Y:S01]  /*6920*/  FMUL.FTZ R136, R216, R188 ;  /* 0x000000bcd8887220 */ /* 0x004fe20000410000 */
[----:B---3--:R-:W-:Y:S01]  /*6930*/  FMUL.FTZ R137, R196, R189 ;  /* 0x000000bdc4897220 */ /* 0x008fe20000410000 */
[----:B----4-:R-:W-:Y:S01]  /*6940*/  FMUL.FTZ R138, R138, R190 ;  /* 0x000000be8a8a7220 */ /* 0x010fe20000410000 */
[----:B-----5:R-:W-:-:S05]  /*6950*/  FMUL.FTZ R139, R139, R191 ;  /* 0x000000bf8b8b7220 */ /* 0x020fca0000410000 */
[----:B------:R0:W-:Y:S02]  /*6960*/  STG.E.128 desc[UR16][R184.64], R136 ;  /* 0x00000088b8007986 */ /* 0x0001e4000c101d10 */
[----:B0-----:R-:W-:Y:S02]  /*6970*/  MOV R136, R3 ;  /* 0x0000000300887202 */ /* 0x001fe40000000f00 */
[----:B------:R-:W-:Y:S02]  /*6980*/  MOV R137, R7 ;  /* 0x0000000700897202 */ /* 0x000fe40000000f00 */
[----:B------:R-:W-:Y:S02]  /*6990*/  MOV R138, R186 ;  /* 0x000000ba008a7202 */ /* 0x000fe40000000f00 */
[----:B------:R-:W-:Y:S01]  /*69a0*/  MOV R139, R187 ;  /* 0x000000bb008b7202 */ /* 0x000fe20000000f00 */
[----:B------:R-:W-:Y:S06]  /*69b0*/  BRA `(.L_x_17871) ;  /* 0x0000003000387947 */ /* 0x000fec0003800000 */
.L_x_17834:
[----:B------:R-:W-:Y:S01]  /*69c0*/  LOP3.LUT P5, RZ, R4, 0x2, RZ, 0xc0, !PT ;  /* 0x0000000204ff7812 */ /* 0x000fe200078ac0ff */
[----:B------:R-:W-:-:S12]  /*69d0*/  BSSY.RECONVERGENT B1, `(.L_x_17874) ;  /* 0x000004e000017945 */ /* 0x000fd80003800200 */
[----:B------:R-:W-:Y:S05]  /*69e0*/  @!P5 BRA `(.L_x_17875) ;  /* 0x000000040030d947 */ /* 0x000fea0003800000 */
[----:B------:R-:W0:Y:S02]  /*69f0*/  LDC.64 R184, c[0x0][0x390] ;  /* 0x0000e400ffb87b82 */ /* 0x000e240000000a00 */
[----:B0-----:R-:W-:-:S06]  /*6a00*/  IMAD.WIDE.U32 R184, R5, 0x10, R184 ;  /* 0x0000001005b87825 */ /* 0x001fcc00078e00b8 */
[----:B------:R-:W5:Y:S01]  /*6a10*/  LDG.E.128 R184, desc[UR16][R184.64] ;  /* 0x00000010b8b87981 */ /* 0x000f62000c1e1d00 */
[----:B------:R-:W-:-:S04]  /*6a20*/  UISETP.NE.U32.AND UP1, UPT, UR22, URZ, UPT ;  /* 0x000000ff1600728c */ /* 0x000fc8000bf25070 */
[----:B------:R-:W-:-:S09]  /*6a30*/  UISETP.NE.AND.EX UP1, UPT, UR23, URZ, UPT, UP1 ;  /* 0x000000ff1700728c */ /* 0x000fd2000bf25310 */
[----:B------:R-:W-:Y:S05]  /*6a40*/  BRA.U UP1, `(.L_x_17876) ;  /* 0x0000000101647547 */ /* 0x000fea000b800000 */
[----:B------:R-:W-:Y:S02]  /*6a50*/  MOV R3, UR4 ;  /* 0x0000000400037c02 */ /* 0x000fe40008000f00 */
[----:B------:R-:W-:-:S03]  /*6a60*/  MOV R7, UR4 ;  /* 0x0000000400077c02 */ /* 0x000fc60008000f00 */
[----:B------:R-:W-:Y:S02]  /*6a70*/  FFMA.FTZ R3, R0, R3, UR5 ;  /* 0x0000000500037e23 */ /* 0x000fe40008010003 */
[----:B------:R-:W-:Y:S02]  /*6a80*/  FFMA.FTZ R7, R251, R7, UR5 ;  /* 0x00000005fb077e23 */ /* 0x000fe40008010007 */
[----:B------:R-:W-:Y:S02]  /*6a90*/  FADD.FTZ R3, R6, -R3 ;  /* 0x8000000306037221 */ /* 0x000fe40000010000 */
[----:B------:R-:W-:Y:S02]  /*6aa0*/  FADD.FTZ R7, R225, -R7 ;  /* 0x80000007e1077221 */ /* 0x000fe40000010000 */
[----:B-----5:R-:W-:Y:S02]  /*6ab0*/  FFMA.FTZ R3, R3, UR13, R140 ;  /* 0x0000000d03037c23 */ /* 0x020fe4000801008c */
[----:B------:R-:W-:-:S02]  /*6ac0*/  FFMA.FTZ R7, R7, UR13, R141 ;  /* 0x0000000d07077c23 */ /* 0x000fc4000801008d */
[----:B------:R-:W-:-:S04]  /*6ad0*/  FMUL.FTZ R188, R3, UR12 ;  /* 0x0000000c03bc7c20 */ /* 0x000fc80008410000 */
[----:B------:R-:W-:Y:S01]  /*6ae0*/  FFMA.FTZ R3, R184, R188, R100 ;  /* 0x000000bcb8037223 */ /* 0x000fe20000010064 */
[----:B------:R-:W-:Y:S01]  /*6af0*/  MOV R100, UR4 ;  /* 0x0000000400647c02 */ /* 0x000fe20008000f00 */
[----:B------:R-:W-:-:S04]  /*6b00*/  FMUL.FTZ R184, R7, UR12 ;  /* 0x0000000c07b87c20 */ /* 0x000fc80008410000 */
[----:B------:R-:W-:Y:S01]  /*6b10*/  FFMA.FTZ R100, R241, R100, UR5 ;  /* 0x00000005f1647e23 */ /* 0x000fe20008010064 */
[----:B------:R-:W-:-:S03]  /*6b20*/  FFMA.FTZ R7, R185, R184, R101 ;  /* 0x000000b8b9077223 */ /* 0x000fc60000010065 */
[----:B------:R-:W-:-:S04]  /*6b30*/  FADD.FTZ R100, R224, -R100 ;  /* 0x80000064e0647221 */ /* 0x000fc80000010000 */
[----:B------:R-:W-:-:S04]  /*6b40*/  FFMA.FTZ R100, R100, UR13, R142 ;  /* 0x0000000d64647c23 */ /* 0x000fc8000801008e */
[----:B------:R-:W-:Y:S01]  /*6b50*/  FMUL.FTZ R185, R100, UR12 ;  /* 0x0000000c64b97c20 */ /* 0x000fe20008410000 */
[----:B------:R-:W-:-:S03]  /*6b60*/  MOV R100, UR4 ;  /* 0x0000000400647c02 */ /* 0x000fc60008000f00 */
[----:B------:R-:W-:Y:S02]  /*6b70*/  FFMA.FTZ R186, R186, R185, R102 ;  /* 0x000000b9baba7223 */ /* 0x000fe40000010066 */
[----:B------:R-:W-:-:S04]  /*6b80*/  FFMA.FTZ R100, R223, R100, UR5 ;  /* 0x00000005df647e23 */ /* 0x000fc80008010064 */
[----:B------:R-:W-:-:S04]  /*6b90*/  FADD.FTZ R100, R195, -R100 ;  /* 0x80000064c3647221 */ /* 0x000fc80000010000 */
[----:B------:R-:W-:-:S04]  /*6ba0*/  FFMA.FTZ R100, R100, UR13, R143 ;  /* 0x0000000d64647c23 */ /* 0x000fc8000801008f */
[----:B------:R-:W-:-:S04]  /*6bb0*/  FMUL.FTZ R189, R100, UR12 ;  /* 0x0000000c64bd7c20 */ /* 0x000fc80008410000 */
[----:B------:R-:W-:Y:S01]  /*6bc0*/  FFMA.FTZ R187, R187, R189, R103 ;  /* 0x000000bdbbbb7223 */ /* 0x000fe20000010067 */
[----:B------:R-:W-:Y:S06]  /*6bd0*/  BRA `(.L_x_17877) ;  /* 0x0000000000607947 */ /* 0x000fec0003800000 */
.L_x_17876:
        /* <DEDUP_REMOVED lines=10> */
[----:B-----5:R-:W-:Y:S01]  /*6c80*/  FFMA.FTZ R32, R7, UR13, R140 ;  /* 0x0000000d07207c23 */ /* 0x020fe2000801008c */
[----:B------:R-:W-:Y:S01]  /*6c90*/  FADD.FTZ R34, R224, -R34 ;  /* 0x80000022e0227221 */ /* 0x000fe20000010000 */
[----:B------:R-:W-:Y:S01]  /*6ca0*/  FFMA.FTZ R33, R3, UR13, R141 ;  /* 0x0000000d03217c23 */ /* 0x000fe2000801008d */
[----:B------:R-:W-:Y:S01]  /*6cb0*/  FADD.FTZ R35, R195, -R35 ;  /* 0x80000023c3237221 */ /* 0x000fe20000010000 */
[----:B------:R-:W-:Y:S01]  /*6cc0*/  FMUL.FTZ R188, R32, UR12 ;  /* 0x0000000c20bc7c20 */ /* 0x000fe20008410000 */
[----:B------:R-:W-:-:S02]  /*6cd0*/  FFMA.FTZ R34, R34, UR13, R142 ;  /* 0x0000000d22227c23 */ /* 0x000fc4000801008e */
[----:B------:R-:W-:Y:S01]  /*6ce0*/  FFMA.FTZ R35, R35, UR13, R143 ;  /* 0x0000000d23237c23 */ /* 0x000fe2000801008f */
[----:B------:R-:W-:Y:S01]  /*6cf0*/  FFMA.FTZ R3, R184, R188, R100 ;  /* 0x000000bcb8037223 */ /* 0x000fe20000010064 */
[----:B------:R-:W-:Y:S02]  /*6d00*/  FMUL.FTZ R184, R33, UR12 ;  /* 0x0000000c21b87c20 */ /* 0x000fe40008410000 */
[----:B------:R-:W-:Y:S02]  /*6d10*/  FMUL.FTZ R189, R35, UR12 ;  /* 0x0000000c23bd7c20 */ /* 0x000fe40008410000 */
[----:B------:R-:W-:Y:S01]  /*6d20*/  FFMA.FTZ R7, R185, R184, R101 ;  /* 0x000000b8b9077223 */ /* 0x000fe20000010065 */
[----:B------:R-:W-:Y:S01]  /*6d30*/  FMUL.FTZ R185, R34, UR12 ;  /* 0x0000000c22b97c20 */ /* 0x000fe20008410000 */
[----:B------:R-:W-:-:S03]  /*6d40*/  FFMA.FTZ R187, R187, R189, R103 ;  /* 0x000000bdbbbb7223 */ /* 0x000fc60000010067 */
[----:B------:R-:W-:-:S07]  /*6d50*/  FFMA.FTZ R186, R186, R185, R102 ;  /* 0x000000b9baba7223 */ /* 0x000fce0000010066 */
.L_x_17877:
[----:B------:R-:W2:Y:S04]  /*6d60*/  LDL R196, [R1+0xb4] ;  /* 0x0000b40001c47983 */ /* 0x000ea80000100800 */
[----:B------:R-:W3:Y:S04]  /*6d70*/  LDL R102, [R1+0xb8] ;  /* 0x0000b80001667983 */ /* 0x000ee80000100800 */
[----:B------:R-:W4:Y:S04]  /*6d80*/  LDL R216, [R1+0xb0] ;  /* 0x0000b00001d87983 */ /* 0x000f280000100800 */
[----:B------:R-:W5:Y:S01]  /*6d90*/  LDL R103, [R1+0xbc] ;  /* 0x0000bc0001677983 */ /* 0x000f620000100800 */
[----:B------:R-:W-:Y:S01]  /*6da0*/  ISETP.NE.U32.AND P5, PT, RZ, UR22, PT ;  /* 0x00000016ff007c0c */ /* 0x000fe2000bfa5070 */
[----:B------:R-:W0:Y:S03]  /*6db0*/  LDC.64 R190, c[0x0][0x468] ;  /* 0x00011a00ffbe7b82 */ /* 0x000e260000000a00 */
[----:B------:R-:W-:-:S13]  /*6dc0*/  ISETP.NE.AND.EX P5, PT, RZ, UR23, PT, P5 ;  /* 0x00000017ff007c0c */ /* 0x000fda000bfa5350 */
[----:B------:R-:W1:Y:S02]  /*6dd0*/  @P5 LDC.64 R100, c[0x0][0x478] ;  /* 0x00011e00ff645b82 */ /* 0x000e640000000a00 */
[----:B-1----:R-:W-:-:S05]  /*6de0*/  @P5 IMAD.WIDE.U32 R100, R5, 0x10, R100 ;  /* 0x0000001005645825 */ /* 0x002fca00078e0064 */
[----:B------:R2:W-:Y:S02]  /*6df0*/  @P5 STG.E.128 desc[UR16][R100.64], R32 ;  /* 0x0000002064005986 */ /* 0x0005e4000c101d10 */
[----:B--2---:R-:W-:Y:S01]  /*6e00*/  FMUL.FTZ R101, R196, R184 ;  /* 0x000000b8c4657220 */ /* 0x004fe20000410000 */
[----:B---3--:R-:W-:Y:S01]  /*6e10*/  FMUL.FTZ R102, R102, R185 ;  /* 0x000000b966667220 */ /* 0x008fe20000410000 */
[----:B0-----:R-:W-:-:S04]  /*6e20*/  IMAD.WIDE.U32 R184, R5, 0x10, R190 ;  /* 0x0000001005b87825 */ /* 0x001fc800078e00be */
        /* <DEDUP_REMOVED lines=8> */
.L_x_17875:
[----:B------:R-:W-:Y:S05]  /*6eb0*/  BSYNC.RECONVERGENT B1 ;  /* 0x0000000000017941 */ /* 0x000fea0003800200 */
.L_x_17874:
        /* <DEDUP_REMOVED lines=35> */
.L_x_17880:
[----:B------:R-:W-:Y:S02]  /*70f0*/  MOV R3, UR4 ;  /* 0x0000000400037c02 */ /* 0x000fe40008000f00 */
[----:B------:R-:W-:-:S03]  /*7100*/  MOV R7, UR4 ;  /* 0x0000000400077c02 */ /* 0x000fc60008000f00 */
[----:B-----5:R-:W-:Y:S02]  /*7110*/  FFMA.FTZ R3, R190, R3, UR5 ;  /* 0x00000005be037e23 */ /* 0x020fe40008010003 */
[----:B------:R-:W-:Y:S02]  /*7120*/  FFMA.FTZ R7, R250, R7, UR5 ;  /* 0x00000005fa077e23 */ /* 0x000fe40008010007 */
[----:B------:R-:W-:Y:S02]  /*7130*/  FADD.FTZ R3, R240, -R3 ;  /* 0x80000003f0037221 */ /* 0x000fe40000010000 */
[----:B------:R-:W-:Y:S02]  /*7140*/  FADD.FTZ R7, R214, -R7 ;  /* 0x80000007d6077221 */ /* 0x000fe40000010000 */
[----:B------:R-:W-:Y:S02]  /*7150*/  FFMA.FTZ R3, R3, UR13, R144 ;  /* 0x0000000d03037c23 */ /* 0x000fe40008010090 */
        /* <DEDUP_REMOVED lines=16> */
[----:B------:R-:W-:-:S07]  /*7260*/  FFMA.FTZ R187, R187, R189, R107 ;  /* 0x000000bdbbbb7223 */ /* 0x000fce000001006b */
.L_x_17881:
        /* <DEDUP_REMOVED lines=19> */
.L_x_17879:
[----:B------:R-:W-:Y:S05]  /*73a0*/  BSYNC.RECONVERGENT B1 ;  /* 0x0000000000017941 */ /* 0x000fea0003800200 */
.L_x_17878:
        /* <DEDUP_REMOVED lines=35> */
.L_x_17884:
        /* <DEDUP_REMOVED lines=24> */
.L_x_17885:
        /* <DEDUP_REMOVED lines=19> */
.L_x_17883:
[----:B------:R-:W-:Y:S05]  /*7890*/  BSYNC.RECONVERGENT B1 ;  /* 0x0000000000017941 */ /* 0x000fea0003800200 */
.L_x_17882:
        /* <DEDUP_REMOVED lines=35> */
.L_x_17888:
        /* <DEDUP_REMOVED lines=24> */
.L_x_17889:
        /* <DEDUP_REMOVED lines=19> */
.L_x_17887:
[----:B------:R-:W-:Y:S05]  /*7d80*/  BSYNC.RECONVERGENT B1 ;  /* 0x0000000000017941 */ /* 0x000fea0003800200 */
.L_x_17886:
        /* <DEDUP_REMOVED lines=34> */
.L_x_17892:
        /* <DEDUP_REMOVED lines=24> */
.L_x_17893:
        /* <DEDUP_REMOVED lines=19> */
.L_x_17891:
[----:B------:R-:W-:Y:S05]  /*8260*/  BSYNC.RECONVERGENT B1 ;  /* 0x0000000000017941 */ /* 0x000fea0003800200 */
.L_x_17890:
        /* <DEDUP_REMOVED lines=34> */
.L_x_17896:
        /* <DEDUP_REMOVED lines=24> */
.L_x_17897:
        /* <DEDUP_REMOVED lines=19> */
.L_x_17895:
[----:B------:R-:W-:Y:S05]  /*8740*/  BSYNC.RECONVERGENT B1 ;  /* 0x0000000000017941 */ /* 0x000fea0003800200 */
.L_x_17894:
        /* <DEDUP_REMOVED lines=34> */
.L_x_17900:
        /* <DEDUP_REMOVED lines=24> */
.L_x_17901:
        /* <DEDUP_REMOVED lines=19> */
.L_x_17899:
[----:B------:R-:W-:Y:S05]  /*8c20*/  BSYNC.RECONVERGENT B1 ;  /* 0x0000000000017941 */ /* 0x000fea0003800200 */
.L_x_17898:
        /* <DEDUP_REMOVED lines=34> */
.L_x_17904:
        /* <DEDUP_REMOVED lines=24> */
.L_x_17905:
        /* <DEDUP_REMOVED lines=19> */
.L_x_17903:
[----:B------:R-:W-:Y:S05]  /*9100*/  BSYNC.RECONVERGENT B1 ;  /* 0x0000000000017941 */ /* 0x000fea0003800200 */
.L_x_17902:
        /* <DEDUP_REMOVED lines=33> */
.L_x_17908:
        /* <DEDUP_REMOVED lines=24> */
.L_x_17909:
        /* <DEDUP_REMOVED lines=19> */
.L_x_17907:
[----:B------:R-:W-:Y:S05]  /*95d0*/  BSYNC.RECONVERGENT B1 ;  /* 0x0000000000017941 */ /* 0x000fea0003800200 */
.L_x_17906:
        /* <DEDUP_REMOVED lines=34> */
.L_x_17910:
        /* <DEDUP_REMOVED lines=8> */
[----:B------:R-:W-:Y:S02]  /*9880*/  FMUL.FTZ R188, R3, UR12 ;  /* 0x0000000c03bc7c20 */ /* 0x000fe40008410000 */
[----:B------:R-:W-:Y:S02]  /*9890*/  FMUL.FTZ R189, R7, UR12 ;  /* 0x0000000c07bd7c20 */ /* 0x000fe40008410000 */
[----:B------:R-:W-:Y:S01]  /*98a0*/  FFMA.FTZ R3, R184, R188, R136 ;  /* 0x000000bcb8037223 */ /* 0x000fe20000010088 */
[----:B------:R-:W-:Y:S01]  /*98b0*/  MOV R136, UR4 ;  /* 0x0000000400887c02 */ /* 0x000fe20008000f00 */
[----:B------:R-:W-:-:S04]  /*98c0*/  FFMA.FTZ R7, R185, R189, R137 ;  /* 0x000000bdb9077223 */ /* 0x000fc80000010089 */
[----:B------:R-:W-:-:S04]  /*98d0*/  FFMA.FTZ R136, R231, R136, UR5 ;  /* 0x00000005e7887e23 */ /* 0x000fc80008010088 */
        /* <DEDUP_REMOVED lines=10> */
.L_x_17911:
        /* <DEDUP_REMOVED lines=17> */
[----:B------:R-:W-:-:S07]  /*9a90*/  MOV R139, R187 ;  /* 0x000000bb008b7202 */ /* 0x000fce0000000f00 */
.L_x_17871:
[----:B------:R-:W-:Y:S05]  /*9aa0*/  BSYNC.RECONVERGENT B0 ;  /* 0x0000000000007941 */ /* 0x000fea0003800200 */
.L_x_17833:
[----:B------:R-:W-:Y:S02]  /*9ab0*/  UIADD3 UR7, UPT, UPT, UR7, UR24, URZ ;  /* 0x0000001807077290 */ /* 0x000fe4000fffe0ff */
[----:B------:R-:W-:Y:S02]  /*9ac0*/  UPLOP3.LUT UP2, UPT, UPT, UPT, UP2, 0x40, 0x4 ;  /* 0x000000000004789c */ /* 0x000fe40003f4e820 */
[----:B------:R-:W-:-:S09]  /*9ad0*/  UISETP.GE.AND UP1, UPT, UR7, UR25, UPT ;  /* 0x000000190700728c */ /* 0x000fd2000bf26270 */
[----:B------:R-:W-:Y:S05]  /*9ae0*/  BRA.U !UP1, `(.L_x_17912) ;  /* 0xffffff7909547547 */ /* 0x000fea000b83ffff */
.L_x_17810:
[----:B------:R-:W0:Y:S01]  /*9af0*/  S2UR UR4, SR_CTAID.X ;  /* 0x00000000000479c3 */ /* 0x000e220000002500 */
[----:B------:R-:W1:Y:S01]  /*9b00*/  S2R R3, SR_TID.X ;  /* 0x0000000000037919 */ /* 0x000e620000002100 */
[----:B------:R-:W-:Y:S01]  /*9b10*/  LOP3.LUT P5, RZ, R4, 0x2, RZ, 0xc0, !PT ;  /* 0x0000000204ff7812 */ /* 0x000fe200078ac0ff */
[----:B------:R-:W-:Y:S01]  /*9b20*/  BSSY.RECONVERGENT B0, `(.L_x_17913) ;  /* 0x000000f000007945 */ /* 0x000fe20003800200 */
[----:B0-----:R-:W-:-:S06]  /*9b30*/  UIMAD UR4, UR4, UR6, URZ ;  /* 0x00000006040472a4 */ /* 0x001fcc000f8e02ff */
[----:B------:R-:W-:-:S04]  /*9b40*/  MOV R11, UR4 ;  /* 0x00000004000b7c02 */ /* 0x000fc80008000f00 */
        /* <DEDUP_REMOVED lines=12> */
.L_x_17914:
[----:B------:R-:W-:Y:S05]  /*9c10*/  BSYNC.RECONVERGENT B0 ;  /* 0x0000000000007941 */ /* 0x000fea0003800200 */
.L_x_17913:
        /* <DEDUP_REMOVED lines=13> */
.L_x_17916:
[----:B------:R-:W-:Y:S05]  /*9cf0*/  BSYNC.RECONVERGENT B0 ;  /* 0x0000000000007941 */ /* 0x000fea0003800200 */
.L_x_17915:
        /* <DEDUP_REMOVED lines=13> */
.L_x_17918:
[----:B------:R-:W-:Y:S05]  /*9dd0*/  BSYNC.RECONVERGENT B0 ;  /* 0x0000000000007941 */ /* 0x000fea0003800200 */
.L_x_17917:
        /* <DEDUP_REMOVED lines=13> */
.L_x_17920:
[----:B------:R-:W-:Y:S05]  /*9eb0*/  BSYNC.RECONVERGENT B0 ;  /* 0x0000000000007941 */ /* 0x000fea0003800200 */
.L_x_17919:
        /* <DEDUP_REMOVED lines=12> */
.L_x_17922:
[----:B------:R-:W-:Y:S05]  /*9f80*/  BSYNC.RECONVERGENT B0 ;  /* 0x0000000000007941 */ /* 0x000fea0003800200 */
.L_x_17921:
        /* <DEDUP_REMOVED lines=12> */
.L_x_17924:
[----:B------:R-:W-:Y:S05]  /*a050*/  BSYNC.RECONVERGENT B0 ;  /* 0x0000000000007941 */ /* 0x000fea0003800200 */
.L_x_17923:
        /* <DEDUP_REMOVED lines=12> */
.L_x_17926:
[----:B------:R-:W-:Y:S05]  /*a120*/  BSYNC.RECONVERGENT B0 ;  /* 0x0000000000007941 */ /* 0x000fea0003800200 */
.L_x_17925:
        /* <DEDUP_REMOVED lines=12> */
.L_x_17928:
[----:B------:R-:W-:Y:S05]  /*a1f0*/  BSYNC.RECONVERGENT B0 ;  /* 0x0000000000007941 */ /* 0x000fea0003800200 */
.L_x_17927:
        /* <DEDUP_REMOVED lines=12> */
.L_x_17930:
[----:B------:R-:W-:Y:S05]  /*a2c0*/  BSYNC.RECONVERGENT B0 ;  /* 0x0000000000007941 */ /* 0x000fea0003800200 */
.L_x_17929:
[----:B------:R-:W-:-:S13]  /*a2d0*/  LOP3.LUT P0, RZ, R4, 0x1, RZ, 0xc0, !PT ;  /* 0x0000000104ff7812 */ /* 0x000fda000780c0ff */
[----:B------:R-:W-:Y:S05]  /*a2e0*/  @!P0 EXIT ;  /* 0x000000000000894d */ /* 0x000fea0003800000 */
[----:B0--34-:R-:W0:Y:S08]  /*a2f0*/  LDC.64 R2, c[0x0][0x440] ;  /* 0x00011000ff027b82 */ /* 0x019e300000000a00 */
[----:B------:R-:W1:Y:S08]  /*a300*/  LDC.64 R4, c[0x0][0x448] ;  /* 0x00011200ff047b82 */ /* 0x000e700000000a00 */
[----:B------:R-:W2:Y:S01]  /*a310*/  LDC.64 R6, c[0x0][0x460] ;  /* 0x00011800ff067b82 */ /* 0x000ea20000000a00 */
[----:B0-----:R-:W-:-:S05]  /*a320*/  IMAD.WIDE.U32 R2, R11, 0x10, R2 ;  /* 0x000000100b027825 */ /* 0x001fca00078e0002 */
[----:B------:R-:W-:Y:S01]  /*a330*/  STG.E.128 desc[UR16][R2.64], R96 ;  /* 0x0000006002007986 */ /* 0x000fe2000c101d10 */
[----:B-1----:R-:W-:-:S05]  /*a340*/  IMAD.WIDE.U32 R4, R11, 0x10, R4 ;  /* 0x000000100b047825 */ /* 0x002fca00078e0004 */
[----:B------:R-:W-:Y:S01]  /*a350*/  STG.E.128 desc[UR16][R4.64], R60 ;  /* 0x0000003c04007986 */ /* 0x000fe2000c101d10 */
[----:B--2---:R-:W-:-:S05]  /*a360*/  IMAD.WIDE.U32 R6, R11, 0x10, R6 ;  /* 0x000000100b067825 */ /* 0x004fca00078e0006 */
[----:B------:R-:W-:Y:S01]  /*a370*/  STG.E.128 desc[UR16][R6.64], R136 ;  /* 0x0000008806007986 */ /* 0x000fe2000c101d10 */
[----:B------:R-:W-:Y:S05]  /*a380*/  EXIT ;  /* 0x000000000000794d */ /* 0x000fea0003800000 */
.L_x_17931:
        /* <DEDUP_REMOVED lines=15> */
.L_x_19458:


//--------------------- .text._ZN10layer_norm13ln_bwd_kernelINS_13Kernel_traitsIfffffjLj5120ELj1ELj1ELj4ELj16ENS_18Kernel_traits_baseILj5120EfffffjLj128EEEEELb0ELb1ELb0ELb1EEEvNS_9BwdParamsE --------------------------
	.section	.text._ZN10layer_norm13ln_bwd_kernelINS_13Kernel_traitsIfffffjLj5120ELj1ELj1ELj4ELj16ENS_18Kernel_traits_baseILj5120EfffffjLj128EEEEELb0ELb1ELb0ELb1EEEvNS_9BwdParamsE,"ax",@progbits
	.align	128
        .global         _ZN10layer_norm13ln_bwd_kernelINS_13Kernel_traitsIfffffjLj5120ELj1ELj1ELj4ELj16ENS_18Kernel_traits_baseILj5120EfffffjLj128EEEEELb0ELb1ELb0ELb1EEEvNS_9BwdParamsE
        .type           _ZN10layer_norm13ln_bwd_kernelINS_13Kernel_traitsIfffffjLj5120ELj1ELj1ELj4ELj16ENS_18Kernel_traits_baseILj5120EfffffjLj128EEEEELb0ELb1ELb0ELb1EEEvNS_9BwdParamsE,@function
        .size           _ZN10layer_norm13ln_bwd_kernelINS_13Kernel_traitsIfffffjLj5120ELj1ELj1ELj4ELj16ENS_18Kernel_traits_baseILj5120EfffffjLj128EEEEELb0ELb1ELb0ELb1EEEvNS_9BwdParamsE,(.L_x_19459 - _ZN10layer_norm13ln_bwd_kernelINS_13Kernel_traitsIfffffjLj5120ELj1ELj1ELj4ELj16ENS_18Kernel_traits_baseILj5120EfffffjLj128EEEEELb0ELb1ELb0ELb1EEEvNS_9BwdParamsE)
        .other          _ZN10layer_norm13ln_bwd_kernelINS_13Kernel_traitsIfffffjLj5120ELj1ELj1ELj4ELj16ENS_18Kernel_traits_baseILj5120EfffffjLj128EEEEELb0ELb1ELb0ELb1EEEvNS_9BwdParamsE,@"STO_CUDA_ENTRY STV_DEFAULT"
_ZN10layer_norm13ln_bwd_kernelINS_13Kernel_traitsIfffffjLj5120ELj1ELj1ELj4ELj16ENS_18Kernel_traits_baseILj5120EfffffjLj128EEEEELb0ELb1ELb0ELb1EEEvNS_9BwdParamsE:
.text._ZN10layer_norm13ln_bwd_kernelINS_13Kernel_traitsIfffffjLj5120ELj1ELj1ELj4ELj16ENS_18Kernel_traits_baseILj5120EfffffjLj128EEEEELb0ELb1ELb0ELb1EEEvNS_9BwdParamsE:
        /* <DEDUP_REMOVED lines=76> */
[----:B------:R-:W-:Y:S01]  /*04c0*/  CS2R R244, SRZ ;  /* 0x0000000000f47805 */ /* 0x000fe2000001ff00 */
[----:B------:R-:W-:Y:S01]  /*04d0*/  UPLOP3.LUT UP2, UPT, UPT, UPT, UPT, 0x40, 0x4 ;  /* 0x000000000004789c */ /* 0x000fe20003f4e870 */
[----:B------:R-:W0:Y:S01]  /*04e0*/  LDCU UR19, c[0x0][0x388] ;  /* 0x00007100ff1377ac */ /* 0x000e220008000800 */
[----:B------:R-:W0:Y:S01]  /*04f0*/  LDCU.64 UR26, c[0x0][0x390] ;  /* 0x00007200ff1a77ac */ /* 0x000e220008000a00 */
[C---:B-1----:R-:W-:Y:S01]  /*0500*/  IMAD.WIDE.U32 R2, R0.reuse, 0x10, R2 ;  /* 0x0000001000027825 */ /* 0x042fe200078e0002 */
[----:B------:R-:W1:Y:S04]  /*0510*/  LDCU.64 UR28, c[0x0][0x468] ;  /* 0x00008d00ff1c77ac */ /* 0x000e680008000a00 */
[----:B0-----:R3:W5:Y:S01]  /*0520*/  LDG.E.128 R232, desc[UR16][R2.64] ;  /* 0x0000001002e87981 */ /* 0x001762000c1e1d00 */
[----:B------:R-:W0:Y:S01]  /*0530*/  LDCU.U8 UR18, c[0x0][0x410] ;  /* 0x00008200ff1277ac */ /* 0x000e220008000000 */
[----:B--2---:R-:W-:-:S02]  /*0540*/  IMAD.WIDE.U32 R4, R0, 0x10, R4 ;  /* 0x0000001000047825 */ /* 0x004fc400078e0004 */
[----:B------:R3:W5:Y:S01]  /*0550*/  LDG.E.128 R228, desc[UR16][R2.64+0x800] ;  /* 0x0008001002e47981 */ /* 0x000762000c1e1d00 */
[----:B------:R-:W2:Y:S03]  /*0560*/  LDCU UR22, c[0x0][0x400] ;  /* 0x00008000ff1677ac */ /* 0x000ea60008000800 */
        /* <DEDUP_REMOVED lines=126> */
[----:B------:R-:W-:Y:S02]  /*0d50*/  CS2R R190, SRZ ;  /* 0x0000000000be7805 */ /* 0x000fe4000001ff00 */
[----:B------:R-:W-:Y:S01]  /*0d60*/  MOV R189, RZ ;  /* 0x000000ff00bd7202 */ /* 0x000fe20000000f00 */
[----:B0123--:R-:W-:-:S11]  /*0d70*/  UISETP.NE.AND.EX UP0, UPT, UR5, URZ, UPT, UP0 ;  /* 0x000000ff0500728c */ /* 0x00ffd6000bf05300 */
.L_x_17977:
[----:B0-----:R-:W0:Y:S01]  /*0d80*/  S2R R0, SR_TID.X ;  /* 0x0000000000007919 */ /* 0x001e220000002100 */
[----:B------:R-:W-:Y:S01]  /*0d90*/  UIMAD.WIDE UR8, UR6, 0x4, UR12 ;  /* 0x00000004060878a5 */ /* 0x000fe2000f8e020c */
[----:B------:R-:W1:Y:S01]  /*0da0*/  LDC.64 R52, c[0x0][0x428] ;  /* 0x00010a00ff347b82 */ /* 0x000e620000000a00 */
[----:B------:R-:W-:Y:S01]  /*0db0*/  UIMAD UR7, UR6, UR19, URZ ;  /* 0x00000013060772a4 */ /* 0x000fe2000f8e02ff */
[----:B------:R-:W2:Y:S01]  /*0dc0*/  LDL.LU R166, [R1+0x50] ;  /* 0x0000500001a67983 */ /* 0x000ea20000300800 */
[----:B------:R-:W3:Y:S02]  /*0dd0*/  @UP0 LDCU.64 UR4, c[0x0][0x3e0] ;  /* 0x00007c00ff0407ac */ /* 0x000ee40008000a00 */
[----:B------:R-:W-:Y:S01]  /*0de0*/  MOV R2, UR8 ;  /* 0x0000000800027c02 */ /* 0x000fe20008000f00 */
[----:B------:R-:W4:Y:S01]  /*0df0*/  LDL.LU R165, [R1+0x54] ;  /* 0x0000540001a57983 */ /* 0x000f220000300800 */
[----:B------:R-:W-:Y:S01]  /*0e00*/  USHF.R.S32.HI UR8, URZ, 0x1f, UR7 ;  /* 0x0000001fff087899 */ /* 0x000fe20008011407 */
[----:B------:R-:W-:Y:S01]  /*0e10*/  ISETP.NE.U32.AND P0, PT, RZ, UR20, PT ;  /* 0x00000014ff007c0c */ /* 0x000fe2000bf05070 */
[----:B------:R-:W-:Y:S01]  /*0e20*/  UIMAD.WIDE UR10, UR6, 0x4, UR14 ;  /* 0x00000004060a78a5 */ /* 0x000fe2000f8e020e */
[----:B------:R-:W-:Y:S01]  /*0e30*/  PLOP3.LUT P1, PT, PT, PT, UP0, 0x80, 0x8 ;  /* 0x000000000008781c */ /* 0x000fe20003f2f008 */
[----:B------:R-:W-:Y:S01]  /*0e40*/  ULEA.HI UR8, UR8, UR7, URZ, 0x2 ;  /* 0x0000000708087291 */ /* 0x000fe2000f8f10ff */
[----:B------:R-:W-:Y:S01]  /*0e50*/  MOV R3, UR9 ;  /* 0x0000000900037c02 */ /* 0x000fe20008000f00 */
[----:B------:R-:W4:Y:S01]  /*0e60*/  LDL.LU R154, [R1+0x58] ;  /* 0x00005800019a7983 */ /* 0x000f220000300800 */
[----:B------:R-:W4:Y:S03]  /*0e70*/  LDC.64 R136, c[0x0][0x3a8] ;  /* 0x0000ea00ff887b82 */ /* 0x000f260000000a00 */
[----:B------:R-:W-:Y:S01]  /*0e80*/  MOV R177, UR8 ;  /* 0x0000000800b17c02 */ /* 0x000fe20008000f00 */
[----:B------:R1:W4:Y:S01]  /*0e90*/  LDG.E R19, desc[UR16][R2.64] ;  /* 0x0000001002137981 */ /* 0x000322000c1e1900 */
[----:B------:R-:W-:Y:S01]  /*0ea0*/  ISETP.NE.AND.EX P0, PT, RZ, UR21, PT, P0 ;  /* 0x00000015ff007c0c */ /* 0x000fe2000bf05300 */
[----:B---3--:R-:W-:Y:S01]  /*0eb0*/  @UP0 UIMAD.WIDE UR4, UR6, 0x4, UR4 ;  /* 0x00000004060408a5 */ /* 0x008fe2000f8e0204 */
[----:B------:R-:W-:Y:S01]  /*0ec0*/  MOV R12, UR10 ;  /* 0x0000000a000c7c02 */ /* 0x000fe20008000f00 */
[----:B------:R-:W3:Y:S01]  /*0ed0*/  LDL.LU R147, [R1+0x5c] ;  /* 0x00005c0001937983 */ /* 0x000ee20000300800 */
[----:B------:R-:W-:-:S03]  /*0ee0*/  MOV R13, UR11 ;  /* 0x0000000b000d7c02 */ /* 0x000fc60008000f00 */
[----:B------:R-:W3:Y:S01]  /*0ef0*/  LDL.LU R153, [R1+0x60] ;  /* 0x0000600001997983 */ /* 0x000ee20000300800 */
[----:B0-----:R-:W-:-:S03]  /*0f00*/  LEA.HI.SX32 R177, R177, R0, 0x1e ;  /* 0x00000000b1b17211 */ /* 0x001fc600078ff2ff */
[----:B------:R-:W3:Y:S02]  /*0f10*/  LDG.E R12, desc[UR16][R12.64] ;  /* 0x000000100c0c7981 */ /* 0x000ee4000c1e1900 */
[----:B------:R-:W0:Y:S01]  /*0f20*/  @P0 LDC.64 R144, c[0x0][0x438] ;  /* 0x00010e00ff900b82 */ /* 0x000e220000000a00 */
[----:B-1----:R-:W-:Y:S01]  /*0f30*/  IMAD.WIDE.U32 R212, R177, 0x10, R52 ;  /* 0x00000010b1d47825 */ /* 0x002fe200078e0034 */
[----:B------:R-:W-:Y:S01]  /*0f40*/  MOV R2, UR4 ;  /* 0x0000000400027c02 */ /* 0x000fe20008000f00 */
[----:B------:R-:W3:Y:S01]  /*0f50*/  LDL.LU R152, [R1+0x64] ;  /* 0x0000640001987983 */ /* 0x000ee20000300800 */
[----:B------:R-:W-:Y:S01]  /*0f60*/  ISETP.NE.AND P2, PT, RZ, UR18, PT ;  /* 0x00000012ff007c0c */ /* 0x000fe2000bf45270 */
[----:B------:R-:W-:-:S03]  /*0f70*/  UMOV UR7, 0x3f800000 ;  /* 0x3f80000000077882 */ /* 0x000fc60000000000 */
[----:B------:R-:W1:Y:S01]  /*0f80*/  @P0 LDC.64 R30, c[0x0][0x438] ;  /* 0x00010e00ff1e0b82 */ /* 0x000e620000000a00 */
[----:B------:R-:W2:Y:S01]  /*0f90*/  LDG.E.128 R212, desc[UR16][R212.64] ;  /* 0x00000010d4d47981 */ /* 0x000ea2000c1e1d00 */
[----:B------:R-:W-:-:S05]  /*0fa0*/  MOV R3, UR5 ;  /* 0x0000000500037c02 */ /* 0x000fca0008000f00 */
[----:B------:R0:W3:Y:S01]  /*0fb0*/  @P1 LDG.E R0, desc[UR16][R2.64] ;  /* 0x0000001002001981 */ /* 0x0000e2000c1e1900 */
[----:B------:R-:W1:Y:S08]  /*0fc0*/  @P0 LDC.64 R28, c[0x0][0x438] ;  /* 0x00010e00ff1c0b82 */ /* 0x000e700000000a00 */
[----:B------:R-:W1:Y:S08]  /*0fd0*/  @P0 LDC.64 R32, c[0x0][0x438] ;  /* 0x00010e00ff200b82 */ /* 0x000e700000000a00 */
[----:B0-----:R-:W0:Y:S01]  /*0fe0*/  @P0 LDC.64 R2, c[0x0][0x438] ;  /* 0x00010e00ff020b82 */ /* 0x001e220000000a00 */
[----:B------:R-:W-:-:S07]  /*0ff0*/  IADD3 R155, PT, PT, R177, 0x100, RZ ;  /* 0x00000100b19b7810 */ /* 0x000fce0007ffe0ff */
[----:B------:R-:W1:Y:S01]  /*1000*/  @P0 LDC.64 R34, c[0x0][0x438] ;  /* 0x00010e00ff220b82 */ /* 0x000e620000000a00 */
[----:B0-----:R-:W-:-:S05]  /*1010*/  @P0 IMAD.WIDE.U32 R2, R155, 0x10, R2 ;  /* 0x000000109b020825 */ /* 0x001fca00078e0002 */
[----:B-----5:R0:W5:Y:S02]  /*1020*/  @P0 LDG.E.128 R76, desc[UR16][R2.64] ;  /* 0x00000010024c0981 */ /* 0x020164000c1e1d00 */
[----:B0-----:R-:W0:Y:S01]  /*1030*/  @P0 LDC.64 R2, c[0x0][0x438] ;  /* 0x00010e00ff020b82 */ /* 0x001e220000000a00 */
[----:B------:R-:W-:-:S05]  /*1040*/  IADD3 R16, PT, PT, R177, 0x280, RZ ;  /* 0x00000280b1107810 */ /* 0x000fca0007ffe0ff */
[----:B0-----:R-:W-:-:S05]  /*1050*/  @P0 IMAD.WIDE.U32 R2, R16, 0x10, R2 ;  /* 0x0000001010020825 */ /* 0x001fca00078e0002 */
[----:B------:R0:W5:Y:S02]  /*1060*/  @P0 LDG.E.128 R64, desc[UR16][R2.64] ;  /* 0x0000001002400981 */ /* 0x000164000c1e1d00 */
[----:B0-----:R-:W0:Y:S01]  /*1070*/  @P0 LDC.64 R2, c[0x0][0x438] ;  /* 0x00010e00ff020b82 */ /* 0x001e220000000a00 */
[----:B------:R-:W-:-:S05]  /*1080*/  IADD3 R17, PT, PT, R177, 0x300, RZ ;  /* 0x00000300b1117810 */ /* 0x000fca0007ffe0ff */
[----:B0-----:R-:W-:-:S05]  /*1090*/  @P0 IMAD.WIDE.U32 R2, R17, 0x10, R2 ;  /* 0x0000001011020825 */ /* 0x001fca00078e0002 */
[----:B------:R0:W5:Y:S02]  /*10a0*/  @P0 LDG.E.128 R56, desc[UR16][R2.64] ;  /* 0x0000001002380981 */ /* 0x000164000c1e1d00 */
[----:B0-----:R-:W0:Y:S01]  /*10b0*/  @P0 LDC.64 R2, c[0x0][0x438] ;  /* 0x00010e00ff020b82 */ /* 0x001e220000000a00 */
[C---:B------:R-:W-:Y:S02]  /*10c0*/  IADD3 R18, PT, PT, R177.reuse, 0x380, RZ ;  /* 0x00000380b1127810 */ /* 0x040fe40007ffe0ff */
[----:B------:R-:W-:-:S03]  /*10d0*/  IADD3 R164, PT, PT, R177, 0x80, RZ ;  /* 0x00000080b1a47810 */ /* 0x000fc60007ffe0ff */
[----:B0-----:R-:W-:-:S05]  /*10e0*/  @P0 IMAD.WIDE.U32 R2, R18, 0x10, R2 ;  /* 0x0000001012020825 */ /* 0x001fca00078e0002 */
[----:B------:R0:W5:Y:S02]  /*10f0*/  @P0 LDG.E.128 R48, desc[UR16][R2.64] ;  /* 0x0000001002300981 */ /* 0x000164000c1e1d00 */
[----:B0-----:R-:W0:Y:S01]  /*1100*/  @P0 LDC.64 R2, c[0x0][0x438] ;  /* 0x00010e00ff020b82 */ /* 0x001e220000000a00 */
[----:B------:R-:W-:Y:S01]  /*1110*/  IMAD.WIDE.U32 R160, R164, 0x10, R52 ;  /* 0x00000010a4a07825 */ /* 0x000fe200078e0034 */
[C---:B------:R-:W-:Y:S02]  /*1120*/  IADD3 R14, PT, PT, R177.reuse, 0x400, RZ ;  /* 0x00000400b10e7810 */ /* 0x040fe40007ffe0ff */
[----:B------:R-:W-:-:S03]  /*1130*/  IADD3 R13, PT, PT, R177, 0x480, RZ ;  /* 0x00000480b10d7810 */ /* 0x000fc60007ffe0ff */
[----:B------:R-:W-:Y:S01]  /*1140*/  @P0 IMAD.WIDE.U32 R144, R14, 0x10, R144 ;  /* 0x000000100e900825 */ /* 0x000fe200078e0090 */
[----:B------:R-:W3:Y:S04]  /*1150*/  LDG.E.128 R160, desc[UR16][R160.64] ;  /* 0x00000010a0a07981 */ /* 0x000ee8000c1e1d00 */
[----:B------:R1:W5:Y:S04]  /*1160*/  @P0 LDG.E.128 R44, desc[UR16][R144.64] ;  /* 0x00000010902c0981 */ /* 0x000368000c1e1d00 */
[----:B------:R-:W1:Y:S01]  /*1170*/  LDL.LU R145, [R1+0x68] ;  /* 0x0000680001917983 */ /* 0x000e620000300800 */
[----:B0-----:R-:W-:-:S05]  /*1180*/  @P0 IMAD.WIDE.U32 R2, R13, 0x10, R2 ;  /* 0x000000100d020825 */ /* 0x001fca00078e0002 */
[----:B------:R0:W5:Y:S01]  /*1190*/  @P0 LDG.E.128 R40, desc[UR16][R2.64] ;  /* 0x0000001002280981 */ /* 0x000162000c1e1d00 */
[----:B--2---:R-:W-:-:S05]  /*11a0*/  FADD.FTZ R166, R212, R166 ;  /* 0x000000a6d4a67221 */ /* 0x004fca0000010000 */
[----:B------:R-:W-:Y:S04]  /*11b0*/  STL [R1+0x50], R166 ;  /* 0x000050a601007387 */ /* 0x000fe80000100800 */
[----:B------:R-:W0:Y:S01]  /*11c0*/  LDL.LU R3, [R1+0x6c] ;  /* 0x00006c0001037983 */ /* 0x000e220000300800 */
[----:B----4-:R-:W-:Y:S01]  /*11d0*/  FADD.FTZ R165, R213, R165 ;  /* 0x000000a5d5a57221 */ /* 0x010fe20000010000 */
[----:B------:R-:W-:Y:S01]  /*11e0*/  IMAD.WIDE.U32 R180, R155, 0x10, R52 ;  /* 0x000000109bb47825 */ /* 0x000fe200078e0034 */
[----:B------:R-:W-:-:S03]  /*11f0*/  FSEL R19, R19, RZ, !P2 ;  /* 0x000000ff13137208 */ /* 0x000fc60005000000 */
[----:B------:R-:W-:Y:S01]  /*1200*/  FADD.FTZ R154, R214, R154 ;  /* 0x0000009ad69a7221 */ /* 0x000fe20000010000 */
[----:B------:R-:W-:Y:S01]  /*1210*/  IMAD.WIDE.U32 R172, R164, 0x10, R136 ;  /* 0x00000010a4ac7825 */ /* 0x000fe200078e0088 */
[----:B------:R-:W-:Y:S03]  /*1220*/  STL [R1+0x54], R165 ;  /* 0x000054a501007387 */ /* 0x000fe60000100800 */
[----:B---3--:R-:W-:Y:S01]  /*1230*/  FADD.FTZ R147, R215, R147 ;  /* 0x00000093d7937221 */ /* 0x008fe20000010000 */
[----:B------:R-:W-:Y:S01]  /*1240*/  R2UR UR4, R19 ;  /* 0x00000000130472ca */ /* 0x000fe200000e0000 */
[----:B------:R-:W-:Y:S04]  /*1250*/  STL [R1+0x58], R154 ;  /* 0x0000589a01007387 */ /* 0x000fe80000100800 */
[----:B------:R-:W2:Y:S04]  /*1260*/  LDG.E.128 R180, desc[UR16][R180.64] ;  /* 0x00000010b4b47981 */ /* 0x000ea8000c1e1d00 */
[----:B------:R-:W2:Y:S01]  /*1270*/  LDL.LU R19, [R1+0x70] ;  /* 0x0000700001137983 */ /* 0x000ea20000300800 */
[----:B------:R-:W-:-:S03]  /*1280*/  IADD3 R146, PT, PT, R177, 0x180, RZ ;  /* 0x00000180b1927810 */ /* 0x000fc60007ffe0ff */
[----:B------:R-:W3:Y:S04]  /*1290*/  LDG.E.128 R172, desc[UR16][R172.64] ;  /* 0x00000010acac7981 */ /* 0x000ee8000c1e1d00 */
[----:B------:R4:W-:Y:S01]  /*12a0*/  STL [R1+0x5c], R147 ;  /* 0x00005c9301007387 */ /* 0x0009e20000100800 */
[----:B------:R-:W-:Y:S01]  /*12b0*/  R2UR UR8, R12 ;  /* 0x000000000c0872ca */ /* 0x000fe200000e0000 */
[----:B------:R-:W-:-:S04]  /*12c0*/  IMAD.WIDE.U32 R156, R155, 0x10, R136 ;  /* 0x000000109b9c7825 */ /* 0x000fc800078e0088 */
[----:B------:R-:W-:Y:S02]  /*12d0*/  IMAD.WIDE.U32 R168, R146, 0x10, R52 ;  /* 0x0000001092a87825 */ /* 0x000fe400078e0034 */
[----:B------:R-:W3:Y:S04]  /*12e0*/  LDG.E.128 R156, desc[UR16][R156.64] ;  /* 0x000000109c9c7981 */ /* 0x000ee8000c1e1d00 */
[----:B----4-:R-:W4:Y:S04]  /*12f0*/  LDL.LU R147, [R1+0x114] ;  /* 0x0001140001937983 */ /* 0x010f280000300800 */
[----:B------:R-:W4:Y:S04]  /*1300*/  LDL.LU R144, [R1+0x118] ;  /* 0x0001180001907983 */ /* 0x000f280000300800 */
[----:B------:R-:W4:Y:S01]  /*1310*/  LDG.E.128 R168, desc[UR16][R168.64] ;  /* 0x00000010a8a87981 */ /* 0x000f22000c1e1d00 */
[----:B------:R-:W-:Y:S01]  /*1320*/  FADD.FTZ R153, R160, R153 ;  /* 0x00000099a0997221 */ /* 0x000fe20000010000 */
[----:B------:R-:W-:-:S04]  /*1330*/  FADD.FTZ R152, R161, R152 ;  /* 0x00000098a1987221 */ /* 0x000fc80000010000 */
[----:B------:R-:W-:Y:S04]  /*1340*/  STL [R1+0x60], R153 ;  /* 0x0000609901007387 */ /* 0x000fe80000100800 */
[----:B------:R-:W4:Y:S01]  /*1350*/  LDL.LU R12, [R1+0x11c] ;  /* 0x00011c00010c7983 */ /* 0x000f220000300800 */
[----:B-1----:R-:W-:-:S03]  /*1360*/  FADD.FTZ R145, R162, R145 ;  /* 0x00000091a2917221 */ /* 0x002fc60000010000 */
[----:B------:R-:W-:Y:S04]  /*1370*/  STL [R1+0x64], R152 ;  /* 0x0000649801007387 */ /* 0x000fe80000100800 */
[----:B------:R-:W-:Y:S01]  /*1380*/  STL [R1+0x68], R145 ;  /* 0x0000689101007387 */ /* 0x000fe20000100800 */
[----:B0-----:R-:W-:-:S05]  /*1390*/  FADD.FTZ R3, R163, R3 ;  /* 0x00000003a3037221 */ /* 0x001fca0000010000 */
[----:B------:R0:W-:Y:S04]  /*13a0*/  STL [R1+0x6c], R3 ;  /* 0x00006c0301007387 */ /* 0x0001e80000100800 */
[----:B0-----:R-:W4:Y:S01]  /*13b0*/  LDL.LU R3, [R1+0x120] ;  /* 0x0001200001037983 */ /* 0x001f220000300800 */
[----:B------:R-:W-:Y:S01]  /*13c0*/  IMAD.WIDE.U32 R148, R146, 0x10, R136 ;  /* 0x0000001092947825 */ /* 0x000fe200078e0088 */
[----:B------:R-:W-:-:S03]  /*13d0*/  IADD3 R15, PT, PT, R177, 0x200, RZ ;  /* 0x00000200b10f7810 */ /* 0x000fc60007ffe0ff */
[----:B--2---:R-:W-:Y:S01]  /*13e0*/  FADD.FTZ R19, R180, R19 ;  /* 0x00000013b4137221 */ /* 0x004fe20000010000 */
[----:B------:R-:W2:Y:S01]  /*13f0*/  LDL.LU R145, [R1+0x124] ;  /* 0x0001240001917983 */ /* 0x000ea20000300800 */
[----:B---3--:R-:W-:-:S03]  /*1400*/  FADD.FTZ R2, R173, -UR4 ;  /* 0x80000004ad027e21 */ /* 0x008fc60008010000 */
[----:B------:R-:W3:Y:S01]  /*1410*/  LDG.E.128 R148, desc[UR16][R148.64] ;  /* 0x0000001094947981 */ /* 0x000ee2000c1e1d00 */
[----:B------:R-:W-:-:S04]  /*1420*/  IMAD.WIDE.U32 R24, R15, 0x10, R52 ;  /* 0x000000100f187825 */ /* 0x000fc800078e0034 */
[----:B------:R-:W-:Y:S01]  /*1430*/  FADD.FTZ R167, R175, -UR4 ;  /* 0x80000004afa77e21 */ /* 0x000fe20008010000 */
[----:B------:R0:W-:Y:S01]  /*1440*/  STL [R1+0x70], R19 ;  /* 0x0000701301007387 */ /* 0x0001e20000100800 */
[----:B------:R-:W-:Y:S01]  /*1450*/  FMUL.FTZ R175, R2, UR8 ;  /* 0x0000000802af7c20 */ /* 0x000fe20008410000 */
[----:B------:R-:W-:Y:S02]  /*1460*/  IMAD.WIDE.U32 R20, R15, 0x10, R136 ;  /* 0x000000100f147825 */ /* 0x000fe400078e0088 */
[----:B------:R-:W2:Y:S04]  /*1470*/  LDG.E.128 R24, desc[UR16][R24.64] ;  /* 0x0000001018187981 */ /* 0x000ea8000c1e1d00 */
[----:B0-----:R-:W2:Y:S01]  /*1480*/  LDL.LU R19, [R1+0x128] ;  /* 0x0001280001137983 */ /* 0x001ea20000300800 */
[----:B----4-:R-:W-:-:S03]  /*1490*/  FADD.FTZ R147, R181, R147 ;  /* 0x00000093b5937221 */ /* 0x010fc60000010000 */
[----:B------:R-:W4:Y:S01]  /*14a0*/  LDL.LU R2, [R1+0x12c] ;  /* 0x00012c0001027983 */ /* 0x000f220000300800 */
[----:B------:R-:W-:-:S03]  /*14b0*/  FADD.FTZ R144, R182, R144 ;  /* 0x00000090b6907221 */ /* 0x000fc60000010000 */
[----:B------:R-:W-:Y:S01]  /*14c0*/  STL [R1+0x114], R147 ;  /* 0x0001149301007387 */ /* 0x000fe20000100800 */
[----:B------:R-:W-:-:S03]  /*14d0*/  FMUL.FTZ R167, R167, UR8 ;  /* 0x00000008a7a77c20 */ /* 0x000fc60008410000 */
[----:B------:R0:W-:Y:S01]  /*14e0*/  STL [R1+0x118], R144 ;  /* 0x0001189001007387 */ /* 0x0001e20000100800 */
[----:B------:R-:W-:Y:S01]  /*14f0*/  FADD.FTZ R156, R156, -UR4 ;  /* 0x800000049c9c7e21 */ /* 0x000fe20008010000 */
[----:B------:R-:W-:Y:S01]  /*1500*/  FADD.FTZ R172, R172, -UR4 ;  /* 0x80000004acac7e21 */ /* 0x000fe20008010000 */
[----:B------:R-:W-:Y:S01]  /*1510*/  FFMA.FTZ R240, R163, R167, R240 ;  /* 0x000000a7a3f07223 */ /* 0x000fe200000100f0 */
[----:B------:R-:W-:Y:S01]  /*1520*/  FMUL.FTZ R165, R231, R163 ;  /* 0x000000a3e7a57220 */ /* 0x000fe20000410000 */
[----:B------:R-:W4:Y:S04]  /*1530*/  LDG.E.128 R20, desc[UR16][R20.64] ;  /* 0x0000001014147981 */ /* 0x000f28000c1e1d00 */
[----:B0-----:R-:W4:Y:S01]  /*1540*/  LDL.LU R144, [R1+0x130] ;  /* 0x0001300001907983 */ /* 0x001f220000300800 */
[----:B------:R-:W-:Y:S01]  /*1550*/  FMUL.FTZ R163, R156, UR8 ;  /* 0x000000089ca37c20 */ /* 0x000fe20008410000 */
[----:B------:R-:W-:Y:S01]  /*1560*/  FMUL.FTZ R176, R172, UR8 ;  /* 0x00000008acb07c20 */ /* 0x000fe20008410000 */
[----:B------:R-:W-:Y:S01]  /*1570*/  FFMA.FTZ R238, R161, R175, R238 ;  /* 0x000000afa1ee7223 */ /* 0x000fe200000100ee */
[----:B------:R-:W-:Y:S01]  /*1580*/  FMUL.FTZ R172, R229, R161 ;  /* 0x000000a1e5ac7220 */ /* 0x000fe20000410000 */
[----:B------:R-:W-:Y:S01]  /*1590*/  FFMA.FTZ R241, R180, R163, R241 ;  /* 0x000000a3b4f17223 */ /* 0x000fe200000100f1 */
[----:B------:R-:W-:Y:S01]  /*15a0*/  FMUL.FTZ R161, R224, R180 ;  /* 0x000000b4e0a17220 */ /* 0x000fe20000410000 */
[----:B------:R-:W-:-:S06]  /*15b0*/  IMAD.WIDE.U32 R8, R16, 0x10, R136 ;  /* 0x0000001010087825 */ /* 0x000fcc00078e0088 */
[----:B------:R-:W4:Y:S01]  /*15c0*/  LDG.E.128 R8, desc[UR16][R8.64] ;  /* 0x0000001008087981 */ /* 0x000f22000c1e1d00 */
[----:B------:R-:W-:-:S05]  /*15d0*/  FADD.FTZ R12, R183, R12 ;  /* 0x0000000cb70c7221 */ /* 0x000fca0000010000 */
[----:B------:R0:W-:Y:S04]  /*15e0*/  STL [R1+0x11c], R12 ;  /* 0x00011c0c01007387 */ /* 0x0001e80000100800 */
[----:B0-----:R-:W4:Y:S01]  /*15f0*/  LDL.LU R12, [R1+0x134] ;  /* 0x00013400010c7983 */ /* 0x001f220000300800 */
[----:B------:R-:W-:-:S05]  /*1600*/  FADD.FTZ R3, R168, R3 ;  /* 0x00000003a8037221 */ /* 0x000fca0000010000 */
[----:B------:R0:W-:Y:S04]  /*1610*/  STL [R1+0x120], R3 ;  /* 0x0001200301007387 */ /* 0x0001e80000100800 */
[----:B0-----:R-:W4:Y:S04]  /*1620*/  LDL.LU R3, [R1+0x138] ;  /* 0x0001380001037983 */ /* 0x001f280000300800 */
[----:B------:R-:W4:Y:S01]  /*1630*/  LDL.LU R180, [R1+0x13c] ;  /* 0x00013c0001b47983 */ /* 0x000f220000300800 */
[----:B---3--:R-:W-:Y:S01]  /*1640*/  FADD.FTZ R150, R150, -UR4 ;  /* 0x8000000496967e21 */ /* 0x008fe20008010000 */
[----:B------:R-:W-:Y:S01]  /*1650*/  FADD.FTZ R153, R149, -UR4 ;  /* 0x8000000495997e21 */ /* 0x000fe20008010000 */
[----:B--2---:R-:W-:Y:S01]  /*1660*/  FADD.FTZ R145, R169, R145 ;  /* 0x00000091a9917221 */ /* 0x004fe20000010000 */
[----:B------:R-:W-:Y:S01]  /*1670*/  FADD.FTZ R148, R148, -UR4 ;  /* 0x8000000494947e21 */ /* 0x000fe20008010000 */
[----:B------:R-:W-:Y:S01]  /*1680*/  FADD.FTZ R149, R151, -UR4 ;  /* 0x8000000497957e21 */ /* 0x000fe20008010000 */
[----:B------:R-:W-:Y:S01]  /*1690*/  FADD.FTZ R19, R170, R19 ;  /* 0x00000013aa137221 */ /* 0x000fe20000010000 */
[----:B------:R-:W-:Y:S01]  /*16a0*/  FMUL.FTZ R151, R150, UR8 ;  /* 0x0000000896977c20 */ /* 0x000fe20008410000 */
[----:B------:R-:W-:-:S04]  /*16b0*/  IMAD.WIDE.U32 R140, R16, 0x10, R52 ;  /* 0x00000010108c7825 */ /* 0x000fc800078e0034 */
[----:B----4-:R-:W-:Y:S01]  /*16c0*/  FADD.FTZ R2, R171, R2 ;  /* 0x00000002ab027221 */ /* 0x010fe20000010000 */
[----:B------:R-:W-:Y:S01]  /*16d0*/  FMUL.FTZ R153, R153, UR8 ;  /* 0x0000000899997c20 */ /* 0x000fe20008410000 */
[----:B------:R-:W-:Y:S01]  /*16e0*/  FMUL.FTZ R154, R148, UR8 ;  /* 0x00000008949a7c20 */ /* 0x000fe20008410000 */
[----:B------:R0:W-:Y:S01]  /*16f0*/  STL [R1+0x124], R145 ;  /* 0x0001249101007387 */ /* 0x0001e20000100800 */
[----:B------:R-:W-:Y:S01]  /*1700*/  FFMA.FTZ R247, R170, R151, R247 ;  /* 0x00000097aaf77223 */ /* 0x000fe200000100f7 */
[----:B------:R-:W-:Y:S02]  /*1710*/  FMUL.FTZ R148, R222, R170 ;  /* 0x000000aade947220 */ /* 0x000fe40000410000 */
[----:B------:R1:W-:Y:S01]  /*1720*/  STL [R1+0x128], R19 ;  /* 0x0001281301007387 */ /* 0x0003e20000100800 */
[----:B------:R-:W-:Y:S01]  /*1730*/  FFMA.FTZ R246, R169, R153, R246 ;  /* 0x00000099a9f67223 */ /* 0x000fe200000100f6 */
[----:B------:R-:W-:Y:S02]  /*1740*/  FMUL.FTZ R150, R221, R169 ;  /* 0x000000a9dd967220 */ /* 0x000fe40000410000 */
[----:B------:R-:W2:Y:S04]  /*1750*/  LDL.LU R170, [R1+0x140] ;  /* 0x0001400001aa7983 */ /* 0x000ea80000300800 */
[----:B------:R-:W-:Y:S01]  /*1760*/  STL [R1+0x12c], R2 ;  /* 0x00012c0201007387 */ /* 0x000fe20000100800 */
[----:B------:R-:W-:-:S03]  /*1770*/  FADD.FTZ R144, R24, R144 ;  /* 0x0000009018907221 */ /* 0x000fc60000010000 */
[----:B------:R-:W2:Y:S04]  /*1780*/  LDG.E.128 R140, desc[UR16][R140.64] ;  /* 0x000000108c8c7981 */ /* 0x000ea8000c1e1d00 */
[----:B------:R-:W3:Y:S04]  /*1790*/  LDL.LU R169, [R1] ;  /* 0x0000000001a97983 */ /* 0x000ee80000300800 */
[----:B0-----:R-:W4:Y:S01]  /*17a0*/  LDL.LU R145, [R1+0x144] ;  /* 0x0001440001917983 */ /* 0x001f220000300800 */
[----:B-1----:R-:W-:-:S03]  /*17b0*/  FADD.FTZ R19, R21, -UR4 ;  /* 0x8000000415137e21 */ /* 0x002fc60008010000 */
[----:B------:R0:W-:Y:S01]  /*17c0*/  STL [R1+0x130], R144 ;  /* 0x0001309001007387 */ /* 0x0001e20000100800 */
[----:B------:R-:W-:-:S03]  /*17d0*/  FADD.FTZ R21, R22, -UR4 ;  /* 0x8000000416157e21 */ /* 0x000fc60008010000 */
[----:B0-----:R-:W4:Y:S01]  /*17e0*/  LDL.LU R144, [R1+0x4] ;  /* 0x0000040001907983 */ /* 0x001f220000300800 */
[----:B------:R-:W-:Y:S01]  /*17f0*/  FMUL.FTZ R21, R21, UR8 ;  /* 0x0000000815157c20 */ /* 0x000fe20008410000 */
[----:B------:R-:W-:Y:S01]  /*1800*/  FADD.FTZ R2, R23, -UR4 ;  /* 0x8000000417027e21 */ /* 0x000fe20008010000 */
[----:B------:R-:W-:Y:S02]  /*1810*/  FMUL.FTZ R23, R218, R26 ;  /* 0x0000001ada177220 */ /* 0x000fe40000410000 */
[----:B------:R-:W-:Y:S01]  /*1820*/  FFMA.FTZ R251, R26, R21, R251 ;  /* 0x000000151afb7223 */ /* 0x000fe200000100fb */
[----:B------:R-:W-:Y:S01]  /*1830*/  FADD.FTZ R173, R174, -UR4 ;  /* 0x80000004aead7e21 */ /* 0x000fe20008010000 */
[----:B------:R-:W-:-:S03]  /*1840*/  FADD.FTZ R157, R157, -UR4 ;  /* 0x800000049d9d7e21 */ /* 0x000fc60008010000 */
[----:B------:R-:W-:Y:S01]  /*1850*/  FMUL.FTZ R173, R173, UR8 ;  /* 0x00000008adad7c20 */ /* 0x000fe20008410000 */
[----:B------:R-:W-:Y:S01]  /*1860*/  FMUL.FTZ R166, R230, R162 ;  /* 0x000000a2e6a67220 */ /* 0x000fe20000410000 */
[----:B------:R-:W-:Y:S02]  /*1870*/  FADD.FTZ R8, R8, -UR4 ;  /* 0x8000000408087e21 */ /* 0x000fe40008010000 */
[----:B------:R-:W-:Y:S01]  /*1880*/  FFMA.FTZ R239, R162, R173, R239 ;  /* 0x000000ada2ef7223 */ /* 0x000fe200000100ef */
[----:B------:R-:W-:Y:S01]  /*1890*/  FMUL.FTZ R162, R157, UR8 ;  /* 0x000000089da27c20 */ /* 0x000fe20008410000 */
[----:B------:R-:W-:Y:S01]  /*18a0*/  FFMA.FTZ R237, R160, R176, R237 ;  /* 0x000000b0a0ed7223 */ /* 0x000fe200000100ed */
[----:B------:R-:W-:Y:S01]  /*18b0*/  FMUL.FTZ R174, R228, R160 ;  /* 0x000000a0e4ae7220 */ /* 0x000fe20000410000 */
[----:B------:R-:W-:Y:S01]  /*18c0*/  FADD.FTZ R160, R158, -UR4 ;  /* 0x800000049ea07e21 */ /* 0x000fe20008010000 */
[----:B------:R-:W-:Y:S01]  /*18d0*/  FADD.FTZ R158, R159, -UR4 ;  /* 0x800000049f9e7e21 */ /* 0x000fe20008010000 */
[----:B------:R-:W-:Y:S01]  /*18e0*/  FFMA.FTZ R242, R181, R162, R242 ;  /* 0x000000a2b5f27223 */ /* 0x000fe200000100f2 */
[----:B------:R-:W-:Y:S01]  /*18f0*/  FMUL.FTZ R159, R225, R181 ;  /* 0x000000b5e19f7220 */ /* 0x000fe20000410000 */
[----:B------:R-:W-:Y:S01]  /*1900*/  FMUL.FTZ R181, R8, UR8 ;  /* 0x0000000808b57c20 */ /* 0x000fe20008410000 */
[----:B------:R-:W-:-:S05]  /*1910*/  FADD.FTZ R12, R25, R12 ;  /* 0x0000000c190c7221 */ /* 0x000fca0000010000 */
[----:B------:R0:W-:Y:S04]  /*1920*/  STL [R1+0x134], R12 ;  /* 0x0001340c01007387 */ /* 0x0001e80000100800 */
[----:B0-----:R-:W4:Y:S01]  /*1930*/  LDL.LU R12, [R1+0x148] ;  /* 0x00014800010c7983 */ /* 0x001f220000300800 */
[----:B------:R-:W-:Y:S01]  /*1940*/  FADD.FTZ R3, R26, R3 ;  /* 0x000000031a037221 */ /* 0x000fe20000010000 */
[----:B------:R-:W-:-:S04]  /*1950*/  FADD.FTZ R180, R27, R180 ;  /* 0x000000b41bb47221 */ /* 0x000fc80000010000 */
[----:B------:R0:W-:Y:S04]  /*1960*/  STL [R1+0x138], R3 ;  /* 0x0001380301007387 */ /* 0x0001e80000100800 */
[----:B0-----:R-:W4:Y:S04]  /*1970*/  LDL.LU R3, [R1+0x8] ;  /* 0x0000080001037983 */ /* 0x001f280000300800 */
[----:B------:R-:W-:Y:S04]  /*1980*/  STL [R1+0x13c], R180 ;  /* 0x00013cb401007387 */ /* 0x000fe80000100800 */
[----:B------:R-:W4:Y:S04]  /*1990*/  LDL.LU R26, [R1+0x14c] ;  /* 0x00014c00011a7983 */ /* 0x000f280000300800 */
[----:B------:R-:W4:Y:S01]  /*19a0*/  LDL.LU R8, [R1+0xc] ;  /* 0x00000c0001087983 */ /* 0x000f220000300800 */
[----:B------:R-:W-:-:S06]  /*19b0*/  IMAD.WIDE.U32 R184, R177, 0x10, R136 ;  /* 0x00000010b1b87825 */ /* 0x000fcc00078e0088 */
[----:B------:R-:W4:Y:S01]  /*19c0*/  LDG.E.128 R184, desc[UR16][R184.64] ;  /* 0x00000010b8b87981 */ /* 0x000f22000c1e1d00 */
[----:B------:R-:W-:Y:S01]  /*19d0*/  FMUL.FTZ R149, R149, UR8 ;  /* 0x0000000895957c20 */ /* 0x000fe20008410000 */
[----:B------:R-:W-:Y:S01]  /*19e0*/  FADD.FTZ R9, R9, -UR4 ;  /* 0x8000000409097e21 */ /* 0x000fe20008010000 */
[----:B------:R-:W-:-:S04]  /*19f0*/  IMAD.WIDE.U32 R4, R17, 0x10, R136 ;  /* 0x0000001011047825 */ /* 0x000fc800078e0088 */
[----:B------:R-:W-:Y:S01]  /*1a00*/  FMUL.FTZ R147, R223, R171 ;  /* 0x000000abdf937220 */ /* 0x000fe20000410000 */
[----:B------:R-:W-:Y:S01]  /*1a10*/  FFMA.FTZ R248, R171, R149, R248 ;  /* 0x00000095abf87223 */ /* 0x000fe200000100f8 */
[----:B------:R-:W-:Y:S01]  /*1a20*/  FMUL.FTZ R171, R9, UR8 ;  /* 0x0000000809ab7c20 */ /* 0x000fe20008410000 */
[C---:B--2---:R-:W-:Y:S01]  /*1a30*/  FADD.FTZ R170, R140.reuse, R170 ;  /* 0x000000aa8caa7221 */ /* 0x044fe20000010000 */
[----:B---3--:R-:W-:Y:S01]  /*1a40*/  FFMA.FTZ R169, R140, R181, R169 ;  /* 0x000000b58ca97223 */ /* 0x008fe200000100a9 */
[----:B----4-:R-:W-:Y:S01]  /*1a50*/  FADD.FTZ R145, R141, R145 ;  /* 0x000000918d917221 */ /* 0x010fe20000010000 */
[----:B------:R-:W2:Y:S01]  /*1a60*/  LDG.E.128 R4, desc[UR16][R4.64] ;  /* 0x0000001004047981 */ /* 0x000ea2000c1e1d00 */
[----:B------:R-:W-:-:S04]  /*1a70*/  IMAD.WIDE.U32 R36, R17, 0x10, R52 ;  /* 0x0000001011247825 */ /* 0x000fc800078e0034 */
[----:B------:R-:W-:Y:S01]  /*1a80*/  FMUL.FTZ R158, R158, UR8 ;  /* 0x000000089e9e7c20 */ /* 0x000fe20008410000 */
[----:B------:R-:W-:Y:S01]  /*1a90*/  FMUL.FTZ R160, R160, UR8 ;  /* 0x00000008a0a07c20 */ /* 0x000fe20008410000 */
[----:B------:R-:W-:Y:S01]  /*1aa0*/  FADD.FTZ R10, R10, -UR4 ;  /* 0x800000040a0a7e21 */ /* 0x000fe20008010000 */
[----:B------:R0:W-:Y:S01]  /*1ab0*/  STL [R1+0x140], R170 ;  /* 0x000140aa01007387 */ /* 0x0001e20000100800 */
[----:B------:R-:W-:-:S03]  /*1ac0*/  FFMA.FTZ R144, R141, R171, R144 ;  /* 0x000000ab8d907223 */ /* 0x000fc60000010090 */
[----:B------:R1:W-:Y:S01]  /*1ad0*/  STL [R1], R169 ;  /* 0x000000a901007387 */ /* 0x0003e20000100800 */
[----:B------:R-:W-:Y:S01]  /*1ae0*/  FFMA.FTZ R244, R183, R158, R244 ;  /* 0x0000009eb7f47223 */ /* 0x000fe200000100f4 */
[----:B------:R-:W-:Y:S02]  /*1af0*/  FMUL.FTZ R156, R227, R183 ;  /* 0x000000b7e39c7220 */ /* 0x000fe40000410000 */
[----:B------:R3:W-:Y:S01]  /*1b00*/  STL [R1+0x144], R145 ;  /* 0x0001449101007387 */ /* 0x0007e20000100800 */
[----:B------:R-:W-:Y:S01]  /*1b10*/  FFMA.FTZ R243, R182, R160, R243 ;  /* 0x000000a0b6f37223 */ /* 0x000fe200000100f3 */
[----:B------:R-:W-:Y:S01]  /*1b20*/  FMUL.FTZ R157, R226, R182 ;  /* 0x000000b6e29d7220 */ /* 0x000fe20000410000 */
[----:B0-----:R-:W-:Y:S01]  /*1b30*/  FMUL.FTZ R170, R10, UR8 ;  /* 0x000000080aaa7c20 */ /* 0x001fe20008410000 */
[----:B------:R0:W-:Y:S04]  /*1b40*/  STL [R1+0x4], R144 ;  /* 0x0000049001007387 */ /* 0x0001e80000100800 */
[----:B------:R-:W4:Y:S04]  /*1b50*/  LDL.LU R183, [R1+0x150] ;  /* 0x0001500001b77983 */ /* 0x000f280000300800 */
[----:B------:R-:W4:Y:S04]  /*1b60*/  LDG.E.128 R36, desc[UR16][R36.64] ;  /* 0x0000001024247981 */ /* 0x000f28000c1e1d00 */
[----:B------:R-:W4:Y:S01]  /*1b70*/  LDL.LU R182, [R1+0x10] ;  /* 0x0000100001b67983 */ /* 0x000f220000300800 */
[----:B-1----:R-:W-:Y:S01]  /*1b80*/  FMUL.FTZ R169, R209, R141 ;  /* 0x0000008dd1a97220 */ /* 0x002fe20000410000 */
[----:B------:R-:W-:Y:S01]  /*1b90*/  FMUL.FTZ R180, R208, R140 ;  /* 0x0000008cd0b47220 */ /* 0x000fe20000410000 */
[----:B------:R-:W-:Y:S01]  /*1ba0*/  FADD.FTZ R20, R20, -UR4 ;  /* 0x8000000414147e21 */ /* 0x000fe20008010000 */
[----:B------:R-:W-:Y:S01]  /*1bb0*/  FADD.FTZ R11, R11, -UR4 ;  /* 0x800000040b0b7e21 */ /* 0x000fe20008010000 */
[----:B------:R-:W-:Y:S01]  /*1bc0*/  FFMA.FTZ R245, R168, R154, R245 ;  /* 0x0000009aa8f57223 */ /* 0x000fe200000100f5 */
[----:B------:R-:W-:Y:S01]  /*1bd0*/  FMUL.FTZ R152, R220, R168 ;  /* 0x000000a8dc987220 */ /* 0x000fe20000410000 */
[----:B------:R-:W-:Y:S01]  /*1be0*/  FMUL.FTZ R168, R20, UR8 ;  /* 0x0000000814a87c20 */ /* 0x000fe20008410000 */
[----:B------:R-:W-:Y:S01]  /*1bf0*/  FMUL.FTZ R11, R11, UR8 ;  /* 0x000000080b0b7c20 */ /* 0x000fe20008410000 */
[----:B------:R-:W-:Y:S01]  /*1c00*/  FMUL.FTZ R19, R19, UR8 ;  /* 0x0000000813137c20 */ /* 0x000fe20008410000 */
[----:B------:R-:W-:Y:S01]  /*1c10*/  FMUL.FTZ R20, R216, R24 ;  /* 0x00000018d8147220 */ /* 0x000fe20000410000 */
[----:B------:R-:W-:Y:S01]  /*1c20*/  FFMA.FTZ R249, R24, R168, R249 ;  /* 0x000000a818f97223 */ /* 0x000fe200000100f9 */
[----:B------:R-:W-:Y:S01]  /*1c30*/  FMUL.FTZ R24, R2, UR8 ;  /* 0x0000000802187c20 */ /* 0x000fe20008410000 */
[----:B------:R-:W-:Y:S01]  /*1c40*/  FFMA.FTZ R250, R25, R19, R250 ;  /* 0x0000001319fa7223 */ /* 0x000fe200000100fa */
[----:B------:R-:W-:Y:S01]  /*1c50*/  FMUL.FTZ R22, R217, R25 ;  /* 0x00000019d9167220 */ /* 0x000fe20000410000 */
[----:B------:R-:W-:Y:S01]  /*1c60*/  FMUL.FTZ R25, R219, R27 ;  /* 0x0000001bdb197220 */ /* 0x000fe20000410000 */
[----:B------:R-:W-:Y:S01]  /*1c70*/  FFMA.FTZ R252, R27, R24, R252 ;  /* 0x000000181bfc7223 */ /* 0x000fe200000100fc */
[----:B------:R-:W-:-:S05]  /*1c80*/  FADD.FTZ R12, R142, R12 ;  /* 0x0000000c8e0c7221 */ /* 0x000fca0000010000 */
[----:B------:R-:W-:Y:S04]  /*1c90*/  STL [R1+0x148], R12 ;  /* 0x0001480c01007387 */ /* 0x000fe80000100800 */
[----:B---3--:R-:W3:Y:S04]  /*1ca0*/  LDL.LU R145, [R1+0x154] ;  /* 0x0001540001917983 */ /* 0x008ee80000300800 */
[----:B0-----:R-:W3:Y:S01]  /*1cb0*/  LDL.LU R144, [R1+0x14] ;  /* 0x0000140001907983 */ /* 0x001ee20000300800 */
[----:B------:R-:W-:-:S05]  /*1cc0*/  FFMA.FTZ R3, R142, R170, R3 ;  /* 0x000000aa8e037223 */ /* 0x000fca0000010003 */
[----:B------:R-:W-:Y:S01]  /*1cd0*/  STL [R1+0x8], R3 ;  /* 0x0000080301007387 */ /* 0x000fe20000100800 */
[----:B------:R-:W-:-:S03]  /*1ce0*/  FADD.FTZ R26, R143, R26 ;  /* 0x0000001a8f1a7221 */ /* 0x000fc60000010000 */
[----:B------:R-:W3:Y:S04]  /*1cf0*/  LDL.LU R141, [R1+0x158] ;  /* 0x00015800018d7983 */ /* 0x000ee80000300800 */
[----:B------:R0:W-:Y:S04]  /*1d00*/  STL [R1+0x14c], R26 ;  /* 0x00014c1a01007387 */ /* 0x0001e80000100800 */
[----:B0-----:R-:W3:Y:S04]  /*1d10*/  LDL.LU R26, [R1+0x18] ;  /* 0x00001800011a7983 */ /* 0x001ee80000300800 */
[----:B------:R-:W3:Y:S01]  /*1d20*/  LDL.LU R140, [R1+0x15c] ;  /* 0x00015c00018c7983 */ /* 0x000ee20000300800 */
[----:B------:R-:W-:-:S05]  /*1d30*/  FFMA.FTZ R8, R143, R11, R8 ;  /* 0x0000000b8f087223 */ /* 0x000fca0000010008 */
[----:B------:R0:W-:Y:S04]  /*1d40*/  STL [R1+0xc], R8 ;  /* 0x00000c0801007387 */ /* 0x0001e80000100800 */
[----:B------:R-:W3:Y:S01]  /*1d50*/  LDL.LU R27, [R1+0x1c] ;  /* 0x00001c00011b7983 */ /* 0x000ee20000300800 */
[----:B------:R-:W-:Y:S01]  /*1d60*/  @P1 R2UR UR7, R0 ;  /* 0x00000000000712ca */ /* 0x000fe200000e0000 */
[----:B------:R-:W-:Y:S01]  /*1d70*/  FADD.FTZ R0, R184, -UR4 ;  /* 0x80000004b8007e21 */ /* 0x000fe20008010000 */
[----:B------:R-:W-:Y:S01]  /*1d80*/  FADD.FTZ R185, R185, -UR4 ;  /* 0x80000004b9b97e21 */ /* 0x000fe20008010000 */
[----:B------:R-:W-:Y:S01]  /*1d90*/  FADD.FTZ R184, R187, -UR4 ;  /* 0x80000004bbb87e21 */ /* 0x000fe20008010000 */
[----:B------:R-:W-:Y:S02]  /*1da0*/  FMUL.FTZ R187, R232, R212 ;  /* 0x000000d4e8bb7220 */ /* 0x000fe40000410000 */
[----:B------:R-:W-:Y:S01]  /*1db0*/  FMUL.FTZ R188, R185, UR8 ;  /* 0x00000008b9bc7c20 */ /* 0x000fe20008410000 */
[----:B------:R-:W-:Y:S01]  /*1dc0*/  FMUL.FTZ R185, R233, R213 ;  /* 0x000000d5e9b97220 */ /* 0x000fe20000410000 */
[----:B------:R-:W-:Y:S01]  /*1dd0*/  FADD.FTZ R2, RZ, R187 ;  /* 0x000000bbff027221 */ /* 0x000fe20000010000 */
[----:B------:R-:W-:-:S03]  /*1de0*/  FMUL.FTZ R179, R234, R214 ;  /* 0x000000d6eab37220 */ /* 0x000fc60000410000 */
[----:B------:R-:W-:Y:S01]  /*1df0*/  FADD.FTZ R2, R185, R2 ;  /* 0x00000002b9027221 */ /* 0x000fe20000010000 */
[----:B------:R-:W-:-:S03]  /*1e00*/  FMUL.FTZ R178, R235, R215 ;  /* 0x000000d7ebb27220 */ /* 0x000fc60000410000 */
[----:B------:R-:W-:Y:S01]  /*1e10*/  FADD.FTZ R2, R179, R2 ;  /* 0x00000002b3027221 */ /* 0x000fe20000010000 */
[----:B------:R-:W-:-:S03]  /*1e20*/  FMUL.FTZ R0, R0, UR8 ;  /* 0x0000000800007c20 */ /* 0x000fc60008410000 */
[----:B------:R-:W-:Y:S01]  /*1e30*/  FADD.FTZ R2, R178, R2 ;  /* 0x00000002b2027221 */ /* 0x000fe20000010000 */
[----:B------:R-:W-:-:S03]  /*1e40*/  FADD.FTZ R186, R186, -UR4 ;  /* 0x80000004baba7e21 */ /* 0x000fc60008010000 */
[----:B------:R-:W-:Y:S01]  /*1e50*/  FADD.FTZ R2, R174, R2 ;  /* 0x00000002ae027221 */ /* 0x000fe20000010000 */
[----:B------:R-:W-:Y:S01]  /*1e60*/  FFMA.FTZ R3, R0, R187, RZ ;  /* 0x000000bb00037223 */ /* 0x000fe200000100ff */
[----:B------:R-:W-:-:S04]  /*1e70*/  @P0 IMAD.WIDE.U32 R30, R164, 0x10, R30 ;  /* 0x00000010a41e0825 */ /* 0x000fc800078e001e */
[----:B------:R-:W-:Y:S01]  /*1e80*/  FADD.FTZ R2, R172, R2 ;  /* 0x00000002ac027221 */ /* 0x000fe20000010000 */
[----:B------:R-:W-:Y:S01]  /*1e90*/  FMUL.FTZ R186, R186, UR8 ;  /* 0x00000008baba7c20 */ /* 0x000fe20008410000 */
[----:B------:R-:W-:Y:S01]  /*1ea0*/  FFMA.FTZ R3, R188, R185, R3 ;  /* 0x000000b9bc037223 */ /* 0x000fe20000010003 */
[----:B------:R1:W5:Y:S01]  /*1eb0*/  @P0 LDG.E.128 R80, desc[UR16][R30.64] ;  /* 0x000000101e500981 */ /* 0x000362000c1e1d00 */
[----:B------:R-:W-:Y:S01]  /*1ec0*/  FADD.FTZ R2, R166, R2 ;  /* 0x00000002a6027221 */ /* 0x000fe20000010000 */
[----:B------:R-:W-:Y:S01]  /*1ed0*/  FMUL.FTZ R184, R184, UR8 ;  /* 0x00000008b8b87c20 */ /* 0x000fe20008410000 */
[----:B------:R-:W-:Y:S02]  /*1ee0*/  FFMA.FTZ R3, R186, R179, R3 ;  /* 0x000000b3ba037223 */ /* 0x000fe40000010003 */
[----:B------:R-:W-:Y:S01]  /*1ef0*/  FADD.FTZ R2, R165, R2 ;  /* 0x00000002a5027221 */ /* 0x000fe20000010000 */
[----:B--2---:R-:W-:Y:S01]  /*1f00*/  FADD.FTZ R4, R4, -UR4 ;  /* 0x8000000404047e21 */ /* 0x004fe20008010000 */
[----:B------:R-:W-:Y:S01]  /*1f10*/  FFMA.FTZ R3, R184, R178, R3 ;  /* 0x000000b2b8037223 */ /* 0x000fe20000010003 */
[----:B-1----:R-:W-:-:S04]  /*1f20*/  @P0 IMAD.WIDE.U32 R30, R146, 0x10, R28 ;  /* 0x00000010921e0825 */ /* 0x002fc800078e001c */
[----:B0-----:R-:W-:Y:S01]  /*1f30*/  FADD.FTZ R8, R161, R2 ;  /* 0x00000002a1087221 */ /* 0x001fe20000010000 */
[----:B------:R-:W-:-:S04]  /*1f40*/  IMAD.WIDE.U32 R28, R18, 0x10, R136 ;  /* 0x00000010121c7825 */ /* 0x000fc800078e0088 */
[----:B------:R-:W-:Y:S01]  /*1f50*/  FADD.FTZ R2, R5, -UR4 ;  /* 0x8000000405027e21 */ /* 0x000fe20008010000 */
[----:B------:R-:W5:Y:S01]  /*1f60*/  @P0 LDG.E.128 R72, desc[UR16][R30.64] ;  /* 0x000000101e480981 */ /* 0x000f62000c1e1d00 */
[----:B------:R-:W-:Y:S01]  /*1f70*/  FADD.FTZ R5, R6, -UR4 ;  /* 0x8000000406057e21 */ /* 0x000fe20008010000 */
[----:B------:R-:W-:Y:S01]  /*1f80*/  FFMA.FTZ R6, R176, R174, R3 ;  /* 0x000000aeb0067223 */ /* 0x000fe20000010003 */
[----:B------:R-:W-:Y:S01]  /*1f90*/  FMUL.FTZ R9, R4, UR8 ;  /* 0x0000000804097c20 */ /* 0x000fe20008410000 */
[----:B------:R-:W-:-:S04]  /*1fa0*/  @P0 IMAD.WIDE.U32 R32, R15, 0x10, R32 ;  /* 0x000000100f200825 */ /* 0x000fc800078e0020 */
[----:B------:R-:W-:Y:S01]  /*1fb0*/  FADD.FTZ R3, R7, -UR4 ;  /* 0x8000000407037e21 */ /* 0x000fe20008010000 */
[----:B------:R-:W-:Y:S01]  /*1fc0*/  FMUL.FTZ R7, R2, UR8 ;  /* 0x0000000802077c20 */ /* 0x000fe20008410000 */
[C---:B----4-:R-:W-:Y:S01]  /*1fd0*/  FADD.FTZ R183, R36.reuse, R183 ;  /* 0x000000b724b77221 */ /* 0x050fe20000010000 */
[----:B------:R-:W2:Y:S01]  /*1fe0*/  LDG.E.128 R28, desc[UR16][R28.64] ;  /* 0x000000101c1c7981 */ /* 0x000ea2000c1e1d00 */
[----:B------:R-:W-:Y:S01]  /*1ff0*/  FFMA.FTZ R182, R36, R9, R182 ;  /* 0x0000000924b67223 */ /* 0x000fe200000100b6 */
[----:B------:R-:W-:Y:S02]  /*2000*/  @P0 IMAD.WIDE.U32 R34, R177, 0x10, R34 ;  /* 0x00000010b1220825 */ /* 0x000fe400078e0022 */
[----:B------:R0:W5:Y:S02]  /*2010*/  @P0 LDG.E.128 R68, desc[UR16][R32.64] ;  /* 0x0000001020440981 */ /* 0x000164000c1e1d00 */
[----:B------:R-:W-:Y:S01]  /*2020*/  FADD.FTZ R8, R159, R8 ;  /* 0x000000089f087221 */ /* 0x000fe20000010000 */
[----:B------:R-:W-:Y:S01]  /*2030*/  FMUL.FTZ R5, R5, UR8 ;  /* 0x0000000805057c20 */ /* 0x000fe20008410000 */
[----:B------:R-:W-:Y:S02]  /*2040*/  STL [R1+0x150], R183 ;  /* 0x000150b701007387 */ /* 0x000fe40000100800 */
[----:B------:R-:W-:-:S02]  /*2050*/  FADD.FTZ R8, R157, R8 ;  /* 0x000000089d087221 */ /* 0x000fc40000010000 */
[----:B------:R1:W-:Y:S01]  /*2060*/  STL [R1+0x10], R182 ;  /* 0x000010b601007387 */ /* 0x0003e20000100800 */
[----:B0-----:R-:W-:-:S03]  /*2070*/  IMAD.WIDE.U32 R32, R18, 0x10, R52 ;  /* 0x0000001012207825 */ /* 0x001fc600078e0034 */
[----:B------:R0:W5:Y:S01]  /*2080*/  @P0 LDG.E.128 R84, desc[UR16][R34.64] ;  /* 0x0000001022540981 */ /* 0x000162000c1e1d00 */
[----:B------:R-:W-:Y:S01]  /*2090*/  FFMA.FTZ R4, R175, R172, R6 ;  /* 0x000000acaf047223 */ /* 0x000fe20000010006 */
[----:B------:R-:W-:Y:S01]  /*20a0*/  FADD.FTZ R6, R156, R8 ;  /* 0x000000089c067221 */ /* 0x000fe20000010000 */
[----:B------:R-:W-:Y:S01]  /*20b0*/  FMUL.FTZ R10, R211, R143 ;  /* 0x0000008fd30a7220 */ /* 0x000fe20000410000 */
[----:B------:R-:W4:Y:S01]  /*20c0*/  LDG.E.128 R32, desc[UR16][R32.64] ;  /* 0x0000001020207981 */ /* 0x000f22000c1e1d00 */
[----:B------:R-:W-:Y:S01]  /*20d0*/  FFMA.FTZ R4, R173, R166, R4 ;  /* 0x000000a6ad047223 */ /* 0x000fe20000010004 */
[----:B------:R-:W-:Y:S01]  /*20e0*/  FADD.FTZ R6, R152, R6 ;  /* 0x0000000698067221 */ /* 0x000fe20000010000 */
[----:B------:R-:W-:Y:S02]  /*20f0*/  FMUL.FTZ R12, R210, R142 ;  /* 0x0000008ed20c7220 */ /* 0x000fe40000410000 */
[----:B------:R-:W-:Y:S01]  /*2100*/  FFMA.FTZ R2, R167, R165, R4 ;  /* 0x000000a5a7027223 */ /* 0x000fe20000010004 */
[----:B------:R-:W-:Y:S01]  /*2110*/  FADD.FTZ R4, R150, R6 ;  /* 0x0000000696047221 */ /* 0x000fe20000010000 */
[----:B------:R-:W-:-:S02]  /*2120*/  FMUL.FTZ R6, R205, R37 ;  /* 0x00000025cd067220 */ /* 0x000fc40000410000 */
[----:B------:R-:W-:Y:S01]  /*2130*/  FFMA.FTZ R2, R163, R161, R2 ;  /* 0x000000a1a3027223 */ /* 0x000fe20000010002 */
[----:B------:R-:W-:-:S04]  /*2140*/  IMAD.WIDE.U32 R132, R14, 0x10, R136 ;  /* 0x000000100e847825 */ /* 0x000fc800078e0088 */
[----:B------:R-:W-:Y:S01]  /*2150*/  FMUL.FTZ R3, R3, UR8 ;  /* 0x0000000803037c20 */ /* 0x000fe20008410000 */
[----:B------:R-:W-:Y:S01]  /*2160*/  FFMA.FTZ R2, R162, R159, R2 ;  /* 0x0000009fa2027223 */ /* 0x000fe20000010002 */
[----:B------:R-:W-:Y:S01]  /*2170*/  FADD.FTZ R4, R148, R4 ;  /* 0x0000000494047221 */ /* 0x000fe20000010000 */
[----:B------:R-:W-:Y:S01]  /*2180*/  IMAD.WIDE.U32 R60, R14, 0x10, R52 ;  /* 0x000000100e3c7825 */ /* 0x000fe200078e0034 */
[----:B------:R-:W4:Y:S03]  /*2190*/  LDG.E.128 R132, desc[UR16][R132.64] ;  /* 0x0000001084847981 */ /* 0x000f26000c1e1d00 */
[----:B------:R-:W-:Y:S01]  /*21a0*/  FFMA.FTZ R2, R160, R157, R2 ;  /* 0x0000009da0027223 */ /* 0x000fe20000010002 */
[----:B------:R-:W-:-:S03]  /*21b0*/  FADD.FTZ R4, R147, R4 ;  /* 0x0000000493047221 */ /* 0x000fc60000010000 */
[----:B------:R-:W-:Y:S01]  /*21c0*/  FFMA.FTZ R2, R158, R156, R2 ;  /* 0x0000009c9e027223 */ /* 0x000fe20000010002 */
[----:B------:R-:W4:Y:S01]  /*21d0*/  LDG.E.128 R60, desc[UR16][R60.64] ;  /* 0x000000103c3c7981 */ /* 0x000f22000c1e1d00 */
[C---:B---3--:R-:W-:Y:S01]  /*21e0*/  FADD.FTZ R145, R37.reuse, R145 ;  /* 0x0000009125917221 */ /* 0x048fe20000010000 */
[----:B------:R-:W-:-:S04]  /*21f0*/  FFMA.FTZ R144, R37, R7, R144 ;  /* 0x0000000725907223 */ /* 0x000fc80000010090 */
[----:B------:R3:W-:Y:S04]  /*2200*/  STL [R1+0x154], R145 ;  /* 0x0001549101007387 */ /* 0x0007e80000100800 */
[----:B------:R0:W-:Y:S04]  /*2210*/  STL [R1+0x14], R144 ;  /* 0x0000149001007387 */ /* 0x0001e80000100800 */
[----:B-1----:R-:W4:Y:S04]  /*2220*/  LDL.LU R182, [R1+0x160] ;  /* 0x0001600001b67983 */ /* 0x002f280000300800 */
[----:B---3--:R-:W3:Y:S01]  /*2230*/  LDL.LU R145, [R1+0x20] ;  /* 0x0000200001917983 */ /* 0x008ee20000300800 */
[----:B------:R-:W-:-:S06]  /*2240*/  IMAD.WIDE.U32 R52, R13, 0x10, R52 ;  /* 0x000000100d347825 */ /* 0x000fcc00078e0034 */
[----:B------:R-:W3:Y:S01]  /*2250*/  LDG.E.128 R52, desc[UR16][R52.64] ;  /* 0x0000001034347981 */ /* 0x000ee2000c1e1d00 */
[----:B------:R-:W-:-:S06]  /*2260*/  IMAD.WIDE.U32 R136, R13, 0x10, R136 ;  /* 0x000000100d887825 */ /* 0x000fcc00078e0088 */
[----:B------:R-:W3:Y:S01]  /*2270*/  LDG.E.128 R136, desc[UR16][R136.64] ;  /* 0x0000001088887981 */ /* 0x000ee2000c1e1d00 */
[----:B------:R-:W-:-:S05]  /*2280*/  FADD.FTZ R141, R38, R141 ;  /* 0x0000008d268d7221 */ /* 0x000fca0000010000 */
[----:B------:R1:W-:Y:S01]  /*2290*/  STL [R1+0x158], R141 ;  /* 0x0001588d01007387 */ /* 0x0003e20000100800 */
[----:B------:R-:W-:Y:S01]  /*22a0*/  FFMA.FTZ R26, R38, R5, R26 ;  /* 0x00000005261a7223 */ /* 0x000fe2000001001a */
[----:B------:R-:W-:-:S04]  /*22b0*/  FADD.FTZ R140, R39, R140 ;  /* 0x0000008c278c7221 */ /* 0x000fc80000010000 */
[----:B------:R1:W-:Y:S04]  /*22c0*/  STL [R1+0x18], R26 ;  /* 0x0000181a01007387 */ /* 0x0003e80000100800 */
[----:B0-----:R-:W3:Y:S04]  /*22d0*/  LDL.LU R144, [R1+0x164] ;  /* 0x0001640001907983 */ /* 0x001ee80000300800 */
[----:B------:R-:W3:Y:S04]  /*22e0*/  LDL.LU R143, [R1+0x24] ;  /* 0x00002400018f7983 */ /* 0x000ee80000300800 */
[----:B------:R0:W-:Y:S04]  /*22f0*/  STL [R1+0x15c], R140 ;  /* 0x00015c8c01007387 */ /* 0x0001e80000100800 */
[----:B------:R-:W3:Y:S04]  /*2300*/  LDL.LU R142, [R1+0x168] ;  /* 0x00016800018e7983 */ /* 0x000ee80000300800 */
[----:B------:R-:W3:Y:S01]  /*2310*/  LDL.LU R37, [R1+0x28] ;  /* 0x0000280001257983 */ /* 0x000ee20000300800 */
[----:B------:R-:W-:-:S03]  /*2320*/  FFMA.FTZ R27, R39, R3, R27 ;  /* 0x00000003271b7223 */ /* 0x000fc6000001001b */
[----:B-1----:R-:W3:Y:S01]  /*2330*/  LDL.LU R141, [R1+0x16c] ;  /* 0x00016c00018d7983 */ /* 0x002ee20000300800 */
[----:B------:R-:W-:-:S03]  /*2340*/  FADD.FTZ R26, R20, R4 ;  /* 0x00000004141a7221 */ /* 0x000fc60000010000 */
[----:B------:R1:W-:Y:S01]  /*2350*/  STL [R1+0x1c], R27 ;  /* 0x00001c1b01007387 */ /* 0x0003e20000100800 */
[----:B------:R-:W-:-:S03]  /*2360*/  FMUL.FTZ R4, R206, R38 ;  /* 0x00000026ce047220 */ /* 0x000fc60000410000 */
[----:B0-----:R-:W3:Y:S01]  /*2370*/  LDL.LU R140, [R1+0x2c] ;  /* 0x00002c00018c7983 */ /* 0x001ee20000300800 */
[----:B-1----:R-:W-:Y:S01]  /*2380*/  FFMA.FTZ R27, R154, R152, R2 ;  /* 0x000000989a1b7223 */ /* 0x002fe20000010002 */
[----:B------:R-:W-:Y:S02]  /*2390*/  FMUL.FTZ R2, R207, R39 ;  /* 0x00000027cf027220 */ /* 0x000fe40000410000 */
[----:B------:R-:W3:Y:S04]  /*23a0*/  LDL.LU R39, [R1+0x170] ;  /* 0x0001700001277983 */ /* 0x000ee80000300800 */
[----:B------:R-:W3:Y:S01]  /*23b0*/  LDL.LU R38, [R1+0x30] ;  /* 0x0000300001267983 */ /* 0x000ee20000300800 */
[----:B------:R-:W-:Y:S01]  /*23c0*/  FADD.FTZ R26, R22, R26 ;  /* 0x0000001a161a7221 */ /* 0x000fe20000010000 */
[----:B------:R-:W-:-:S03]  /*23d0*/  FMUL.FTZ R8, R204, R36 ;  /* 0x00000024cc087220 */ /* 0x000fc60000410000 */
[----:B------:R-:W-:Y:S01]  /*23e0*/  FADD.FTZ R36, R23, R26 ;  /* 0x0000001a17247221 */ /* 0x000fe20000010000 */
[----:B------:R-:W-:-:S03]  /*23f0*/  FFMA.FTZ R27, R153, R150, R27 ;  /* 0x00000096991b7223 */ /* 0x000fc6000001001b */
[----:B------:R-:W-:Y:S01]  /*2400*/  FADD.FTZ R36, R25, R36 ;  /* 0x0000002419247221 */ /* 0x000fe20000010000 */
[----:B------:R-:W-:-:S04]  /*2410*/  FFMA.FTZ R27, R151, R148, R27 ;  /* 0x00000094971b7223 */ /* 0x000fc8000001001b */
[----:B------:R-:W-:Y:S01]  /*2420*/  FFMA.FTZ R27, R149, R147, R27 ;  /* 0x00000093951b7223 */ /* 0x000fe2000001001b */
[----:B--2---:R-:W-:Y:S01]  /*2430*/  FADD.FTZ R26, R28, -UR4 ;  /* 0x800000041c1a7e21 */ /* 0x004fe20008010000 */
[----:B------:R-:W-:Y:S01]  /*2440*/  FADD.FTZ R28, R29, -UR4 ;  /* 0x800000041d1c7e21 */ /* 0x000fe20008010000 */
[----:B------:R-:W-:Y:S01]  /*2450*/  FADD.FTZ R29, R180, R36 ;  /* 0x00000024b41d7221 */ /* 0x000fe20000010000 */
[----:B------:R-:W-:-:S03]  /*2460*/  FADD.FTZ R36, R31, -UR4 ;  /* 0x800000041f247e21 */ /* 0x000fc60008010000 */
[----:B------:R-:W-:Y:S01]  /*2470*/  FADD.FTZ R31, R169, R29 ;  /* 0x0000001da91f7221 */ /* 0x000fe20000010000 */
[----:B------:R-:W-:Y:S01]  /*2480*/  FMUL.FTZ R26, R26, UR8 ;  /* 0x000000081a1a7c20 */ /* 0x000fe20008410000 */
[----:B------:R-:W-:Y:S02]  /*2490*/  FFMA.FTZ R29, R168, R20, R27 ;  /* 0x00000014a81d7223 */ /* 0x000fe4000001001b */
[----:B------:R-:W-:Y:S01]  /*24a0*/  FADD.FTZ R31, R12, R31 ;  /* 0x0000001f0c1f7221 */ /* 0x000fe20000010000 */
[----:B------:R-:W-:Y:S01]  /*24b0*/  FMUL.FTZ R28, R28, UR8 ;  /* 0x000000081c1c7c20 */ /* 0x000fe20008410000 */
[----:B------:R-:W-:Y:S01]  /*24c0*/  FFMA.FTZ R29, R19, R22, R29 ;  /* 0x00000016131d7223 */ /* 0x000fe2000001001d */
[----:B------:R-:W-:-:S04]  /*24d0*/  FADD.FTZ R30, R30, -UR4 ;  /* 0x800000041e1e7e21 */ /* 0x000fc80008010000 */
[----:B------:R-:W-:Y:S01]  /*24e0*/  FMUL.FTZ R30, R30, UR8 ;  /* 0x000000081e1e7c20 */ /* 0x000fe20008410000 */
[----:B----4-:R-:W-:Y:S01]  /*24f0*/  FMUL.FTZ R27, R200, R32 ;  /* 0x00000020c81b7220 */ /* 0x010fe20000410000 */
[C---:B------:R-:W-:Y:S01]  /*2500*/  FADD.FTZ R182, R32.reuse, R182 ;  /* 0x000000b620b67221 */ /* 0x040fe20000010000 */
[----:B---3--:R-:W-:Y:S01]  /*2510*/  FFMA.FTZ R145, R32, R26, R145 ;  /* 0x0000001a20917223 */ /* 0x008fe20000010091 */
[----:B------:R-:W-:Y:S01]  /*2520*/  FADD.FTZ R32, R10, R31 ;  /* 0x0000001f0a207221 */ /* 0x000fe20000010000 */
[----:B------:R-:W-:-:S03]  /*2530*/  FFMA.FTZ R31, R21, R23, R29 ;  /* 0x00000017151f7223 */ /* 0x000fc6000001001d */
[----:B------:R-:W-:Y:S01]  /*2540*/  FADD.FTZ R32, R8, R32 ;  /* 0x0000002008207221 */ /* 0x000fe20000010000 */
[----:B------:R-:W-:Y:S01]  /*2550*/  FMUL.FTZ R29, R201, R33 ;  /* 0x00000021c91d7220 */ /* 0x000fe20000410000 */
[----:B------:R-:W-:Y:S01]  /*2560*/  FFMA.FTZ R31, R24, R25, R31 ;  /* 0x00000019181f7223 */ /* 0x000fe2000001001f */
[----:B------:R-:W-:Y:S04]  /*2570*/  STL [R1+0x160], R182 ;  /* 0x000160b601007387 */ /* 0x000fe80000100800 */
[----:B------:R0:W-:Y:S01]  /*2580*/  STL [R1+0x20], R145 ;  /* 0x0000209101007387 */ /* 0x0001e20000100800 */
[----:B------:R-:W-:Y:S01]  /*2590*/  FADD.FTZ R133, R133, -UR4 ;  /* 0x8000000485857e21 */ /* 0x000fe20008010000 */
[----:B------:R-:W-:Y:S01]  /*25a0*/  FADD.FTZ R134, R134, -UR4 ;  /* 0x8000000486867e21 */ /* 0x000fe20008010000 */
[----:B------:R-:W-:Y:S01]  /*25b0*/  FADD.FTZ R135, R135, -UR4 ;  /* 0x8000000487877e21 */ /* 0x000fe20008010000 */
[----:B0-----:R-:W-:-:S04]  /*25c0*/  FADD.FTZ R145, R139, -UR4 ;  /* 0x800000048b917e21 */ /* 0x001fc80008010000 */
[----:B------:R-:W-:Y:S01]  /*25d0*/  FMUL.FTZ R145, R145, UR8 ;  /* 0x0000000891917c20 */ /* 0x000fe20008410000 */
[C---:B------:R-:W-:Y:S01]  /*25e0*/  FADD.FTZ R144, R33.reuse, R144 ;  /* 0x0000009021907221 */ /* 0x040fe20000010000 */
[----:B------:R-:W-:Y:S01]  /*25f0*/  FFMA.FTZ R143, R33, R28, R143 ;  /* 0x0000001c218f7223 */ /* 0x000fe2000001008f */
[----:B------:R-:W-:-:S03]  /*2600*/  FADD.FTZ R33, R6, R32 ;  /* 0x0000002006217221 */ /* 0x000fc60000010000 */
[----:B------:R-:W-:Y:S01]  /*2610*/  STL [R1+0x164], R144 ;  /* 0x0001649001007387 */ /* 0x000fe20000100800 */
[----:B------:R-:W-:Y:S01]  /*2620*/  FFMA.FTZ R32, R181, R180, R31 ;  /* 0x000000b4b5207223 */ /* 0x000fe2000001001f */
[----:B------:R-:W-:Y:S01]  /*2630*/  FADD.FTZ R33, R4, R33 ;  /* 0x0000002104217221 */ /* 0x000fe20000010000 */
[C---:B------:R-:W-:Y:S01]  /*2640*/  FADD.FTZ R142, R34.reuse, R142 ;  /* 0x0000008e228e7221 */ /* 0x040fe20000010000 */
[----:B------:R-:W-:Y:S01]  /*2650*/  STL [R1+0x24], R143 ;  /* 0x0000248f01007387 */ /* 0x000fe20000100800 */
[----:B------:R-:W-:-:S03]  /*2660*/  FFMA.FTZ R37, R34, R30, R37 ;  /* 0x0000001e22257223 */ /* 0x000fc60000010025 */
[----:B------:R-:W-:Y:S01]  /*2670*/  STL [R1+0x168], R142 ;  /* 0x0001688e01007387 */ /* 0x000fe20000100800 */
[----:B------:R-:W-:-:S03]  /*2680*/  FADD.FTZ R33, R2, R33 ;  /* 0x0000002102217221 */ /* 0x000fc60000010000 */
[----:B------:R0:W-:Y:S01]  /*2690*/  STL [R1+0x28], R37 ;  /* 0x0000282501007387 */ /* 0x0001e20000100800 */
[----:B------:R-:W-:Y:S01]  /*26a0*/  FMUL.FTZ R31, R202, R34 ;  /* 0x00000022ca1f7220 */ /* 0x000fe20000410000 */
[----:B0-----:R-:W-:Y:S01]  /*26b0*/  FFMA.FTZ R37, R171, R169, R32 ;  /* 0x000000a9ab257223 */ /* 0x001fe20000010020 */
[----:B------:R-:W-:Y:S01]  /*26c0*/  FMUL.FTZ R32, R36, UR8 ;  /* 0x0000000824207c20 */ /* 0x000fe20008410000 */
[----:B------:R-:W-:Y:S02]  /*26d0*/  FADD.FTZ R36, R27, R33 ;  /* 0x000000211b247221 */ /* 0x000fe40000010000 */
[----:B------:R-:W-:Y:S02]  /*26e0*/  FFMA.FTZ R37, R170, R12, R37 ;  /* 0x0000000caa257223 */ /* 0x000fe40000010025 */
[----:B------:R-:W-:Y:S01]  /*26f0*/  FADD.FTZ R36, R36, R29 ;  /* 0x0000001d24247221 */ /* 0x000fe20000010000 */
[----:B------:R-:W-:Y:S01]  /*2700*/  FADD.FTZ R34, R132, -UR4 ;  /* 0x8000000484227e21 */ /* 0x000fe20008010000 */
[----:B------:R-:W-:Y:S01]  /*2710*/  FFMA.FTZ R37, R11, R10, R37 ;  /* 0x0000000a0b257223 */ /* 0x000fe20000010025 */
[----:B------:R-:W-:Y:S01]  /*2720*/  FMUL.FTZ R33, R203, R35 ;  /* 0x00000023cb217220 */ /* 0x000fe20000410000 */
[----:B------:R-:W-:Y:S01]  /*2730*/  FADD.FTZ R36, R36, R31 ;  /* 0x0000001f24247221 */ /* 0x000fe20000010000 */
[----:B------:R-:W-:Y:S01]  /*2740*/  FADD.FTZ R141, R35, R141 ;  /* 0x0000008d238d7221 */ /* 0x000fe20000010000 */
[----:B------:R-:W-:Y:S01]  /*2750*/  FFMA.FTZ R37, R9, R8, R37 ;  /* 0x0000000809257223 */ /* 0x000fe20000010025 */
[----:B------:R-:W-:Y:S01]  /*2760*/  FFMA.FTZ R140, R35, R32, R140 ;  /* 0x00000020238c7223 */ /* 0x000fe2000001008c */
[----:B------:R-:W-:Y:S01]  /*2770*/  FMUL.FTZ R34, R34, UR8 ;  /* 0x0000000822227c20 */ /* 0x000fe20008410000 */
[----:B------:R-:W-:Y:S01]  /*2780*/  FMUL.FTZ R35, R196, R60 ;  /* 0x0000003cc4237220 */ /* 0x000fe20000410000 */
[----:B------:R-:W-:Y:S01]  /*2790*/  FADD.FTZ R36, R36, R33 ;  /* 0x0000002124247221 */ /* 0x000fe20000010000 */
[----:B------:R-:W-:Y:S01]  /*27a0*/  FFMA.FTZ R37, R7, R6, R37 ;  /* 0x0000000607257223 */ /* 0x000fe20000010025 */
[C---:B------:R-:W-:Y:S01]  /*27b0*/  FADD.FTZ R39, R60.reuse, R39 ;  /* 0x000000273c277221 */ /* 0x040fe20000010000 */
[----:B------:R-:W-:Y:S01]  /*27c0*/  FFMA.FTZ R38, R60, R34, R38 ;  /* 0x000000223c267223 */ /* 0x000fe20000010026 */
[----:B------:R-:W-:Y:S01]  /*27d0*/  FADD.FTZ R60, R36, R35 ;  /* 0x00000023243c7221 */ /* 0x000fe20000010000 */
[----:B------:R-:W-:Y:S01]  /*27e0*/  FMUL.FTZ R36, R197, R61 ;  /* 0x0000003dc5247220 */ /* 0x000fe20000410000 */
[----:B------:R-:W-:Y:S01]  /*27f0*/  FFMA.FTZ R132, R5, R4, R37 ;  /* 0x0000000405847223 */ /* 0x000fe20000010025 */
[----:B------:R-:W-:Y:S01]  /*2800*/  STL [R1+0x16c], R141 ;  /* 0x00016c8d01007387 */ /* 0x000fe20000100800 */
[----:B------:R-:W-:Y:S01]  /*2810*/  FMUL.FTZ R37, R198, R62 ;  /* 0x0000003ec6257220 */ /* 0x000fe20000410000 */
[----:B------:R-:W-:Y:S01]  /*2820*/  FADD.FTZ R60, R60, R36 ;  /* 0x000000243c3c7221 */ /* 0x000fe20000010000 */
[----:B------:R-:W-:Y:S01]  /*2830*/  FFMA.FTZ R132, R3, R2, R132 ;  /* 0x0000000203847223 */ /* 0x000fe20000010084 */
[----:B------:R0:W-:Y:S02]  /*2840*/  STL [R1+0x2c], R140 ;  /* 0x00002c8c01007387 */ /* 0x0001e40000100800 */
[----:B------:R-:W-:-:S02]  /*2850*/  FADD.FTZ R60, R60, R37 ;  /* 0x000000253c3c7221 */ /* 0x000fc40000010000 */
[----:B------:R1:W-:Y:S01]  /*2860*/  STL [R1+0x170], R39 ;  /* 0x0001702701007387 */ /* 0x0003e20000100800 */
[----:B------:R-:W-:-:S03]  /*2870*/  FFMA.FTZ R132, R26, R27, R132 ;  /* 0x0000001b1a847223 */ /* 0x000fc60000010084 */
[----:B------:R2:W-:Y:S01]  /*2880*/  STL [R1+0x30], R38 ;  /* 0x0000302601007387 */ /* 0x0005e20000100800 */
[----:B------:R-:W-:Y:S01]  /*2890*/  FFMA.FTZ R132, R28, R29, R132 ;  /* 0x0000001d1c847223 */ /* 0x000fe20000010084 */
[----:B0-----:R-:W-:Y:S01]  /*28a0*/  FMUL.FTZ R140, R193, R53 ;  /* 0x00000035c18c7220 */ /* 0x001fe20000410000 */
[----:B-1----:R-:W-:Y:S01]  /*28b0*/  FMUL.FTZ R39, R192, R52 ;  /* 0x00000034c0277220 */ /* 0x002fe20000410000 */
[----:B--2---:R-:W-:-:S04]  /*28c0*/  FMUL.FTZ R38, R199, R63 ;  /* 0x0000003fc7267220 */ /* 0x004fc80000410000 */
[----:B------:R-:W-:Y:S01]  /*28d0*/  FADD.FTZ R60, R60, R38 ;  /* 0x000000263c3c7221 */ /* 0x000fe20000010000 */
[----:B------:R-:W-:-:S03]  /*28e0*/  FFMA.FTZ R132, R30, R31, R132 ;  /* 0x0000001f1e847223 */ /* 0x000fc60000010084 */
[----:B------:R-:W-:Y:S01]  /*28f0*/  FADD.FTZ R60, R60, R39 ;  /* 0x000000273c3c7221 */ /* 0x000fe20000010000 */
[----:B------:R-:W-:Y:S01]  /*2900*/  FMUL.FTZ R141, R194, R54 ;  /* 0x00000036c28d7220 */ /* 0x000fe20000410000 */
[----:B------:R-:W-:Y:S02]  /*2910*/  FFMA.FTZ R132, R32, R33, R132 ;  /* 0x0000002120847223 */ /* 0x000fe40000010084 */
[----:B------:R-:W-:Y:S01]  /*2920*/  FADD.FTZ R60, R60, R140 ;  /* 0x0000008c3c3c7221 */ /* 0x000fe20000010000 */
[----:B------:R-:W-:Y:S01]  /*2930*/  FMUL.FTZ R142, R133, UR8 ;  /* 0x00000008858e7c20 */ /* 0x000fe20008410000 */
[----:B------:R-:W-:Y:S01]  /*2940*/  FMUL.FTZ R143, R195, R55 ;  /* 0x00000037c38f7220 */ /* 0x000fe20000410000 */
[----:B------:R-:W-:Y:S01]  /*2950*/  FFMA.FTZ R133, R34, R35, R132 ;  /* 0x0000002322857223 */ /* 0x000fe20000010084 */
[----:B------:R-:W-:Y:S01]  /*2960*/  FADD.FTZ R60, R60, R141 ;  /* 0x0000008d3c3c7221 */ /* 0x000fe20000010000 */
[----:B------:R-:W-:Y:S02]  /*2970*/  FMUL.FTZ R144, R134, UR8 ;  /* 0x0000000886907c20 */ /* 0x000fe40008410000 */
[----:B------:R-:W-:Y:S01]  /*2980*/  FFMA.FTZ R133, R142, R36, R133 ;  /* 0x000000248e857223 */ /* 0x000fe20000010085 */
[----:B------:R-:W-:Y:S01]  /*2990*/  FADD.FTZ R60, R60, R143 ;  /* 0x0000008f3c3c7221 */ /* 0x000fe20000010000 */
[----:B------:R-:W-:Y:S01]  /*29a0*/  FADD.FTZ R134, R136, -UR4 ;  /* 0x8000000488867e21 */ /* 0x000fe20008010000 */
[----:B------:R-:W-:Y:S01]  /*29b0*/  FMUL.FTZ R136, R135, UR8 ;  /* 0x0000000887887c20 */ /* 0x000fe20008410000 */
[----:B------:R-:W-:-:S02]  /*29c0*/  FFMA.FTZ R133, R144, R37, R133 ;  /* 0x0000002590857223 */ /* 0x000fc40000010085 */
[----:B------:R-:W0:Y:S01]  /*29d0*/  SHFL.DOWN PT, R132, R60, 0x10, 0x1f ;  /* 0x0a001f003c847f89 */ /* 0x000e2200000e0000 */
        /* <DEDUP_REMOVED lines=31> */
[----:B------:R-:W-:Y:S01]  /*2bd0*/  BSSY.RECONVERGENT B0, `(.L_x_17933) ;  /* 0x000000e000007945 */ /* 0x000fe20003800200 */
[----:B------:R-:W-:Y:S01]  /*2be0*/  FFMA.FTZ R190, R213, R188, R190 ;  /* 0x000000bcd5be7223 */ /* 0x000fe200000100be */
[----:B------:R-:W-:Y:S01]  /*2bf0*/  FFMA.FTZ R191, R214, R186, R191 ;  /* 0x000000bad6bf7223 */ /* 0x000fe200000100bf */
[----:B------:R-:W-:Y:S01]  /*2c00*/  FFMA.FTZ R236, R215, R184, R236 ;  /* 0x000000b8d7ec7223 */ /* 0x000fe200000100ec */
[----:B0-----:R-:W-:-:S05]  /*2c10*/  FADD.FTZ R133, R133, R60 ;  /* 0x0000003c85857221 */ /* 0x001fca0000010000 */
        /* <DEDUP_REMOVED lines=9> */
.L_x_17934:
[----:B------:R-:W-:Y:S05]  /*2cb0*/  BSYNC.RECONVERGENT B0 ;  /* 0x0000000000007941 */ /* 0x000fea0003800200 */
.L_x_17933:
[----:B0-----:R-:W2:Y:S04]  /*2cc0*/  LDL.LU R133, [R1+0x174] ;  /* 0x0001740001857983 */ /* 0x001ea80000300800 */
[----:B------:R-:W3:Y:S04]  /*2cd0*/  LDL.LU R132, [R1+0x34] ;  /* 0x0000340001847983 */ /* 0x000ee80000300800 */
[----:B------:R0:W-:Y:S04]  /*2ce0*/  STL [R1+0x194], R2 ;  /* 0x0001940201007387 */ /* 0x0001e80000100800 */
[----:B0-----:R-:W4:Y:S04]  /*2cf0*/  LDL.LU R2, [R1+0x178] ;  /* 0x0001780001027983 */ /* 0x001f280000300800 */
[----:B------:R0:W-:Y:S04]  /*2d00*/  STL [R1+0x190], R0 ;  /* 0x0001900001007387 */ /* 0x0001e80000100800 */
        /* <DEDUP_REMOVED lines=8> */
[----:B------:R-:W0:Y:S01]  /*2d90*/  S2UR UR5, SR_CgaCtaId ;  /* 0x00000000000579c3 */ /* 0x000e220000008800 */
[----:B------:R-:W-:-:S02]  /*2da0*/  UMOV UR4, 0x400 ;  /* 0x0000040000047882 */ /* 0x000fc40000000000 */
[----:B0-----:R-:W-:-:S04]  /*2db0*/  ULEA UR4, UR5, UR4, 0x18 ;  /* 0x0000000405047291 */ /* 0x001fc8000f8ec0ff */
[----:B------:R-:W-:Y:S02]  /*2dc0*/  UIADD3 UR5, UPT, UPT, UR4, 0x5020, URZ ;  /* 0x0000502004057890 */ /* 0x000fe4000fffe0ff */
[----:B------:R-:W-:Y:S01]  /*2dd0*/  @!UP2 UIADD3 UR5, UPT, UPT, UR4, 0x5000, URZ ;  /* 0x000050000405a890 */ /* 0x000fe2000fffe0ff */
[----:B------:R-:W-:Y:S01]  /*2de0*/  BAR.SYNC.DEFER_BLOCKING 0x0 ;  /* 0x0000000000007b1d */ /* 0x000fe20000010000 */
[C---:B--2---:R-:W-:Y:S01]  /*2df0*/  FADD.FTZ R133, R61.reuse, R133 ;  /* 0x000000853d857221 */ /* 0x044fe20000010000 */
[----:B---3--:R-:W-:-:S04]  /*2e00*/  FFMA.FTZ R132, R61, R142, R132 ;  /* 0x0000008e3d847223 */ /* 0x008fc80000010084 */
[----:B------:R-:W2:Y:S04]  /*2e10*/  LDL.LU R61, [R1+0x17c] ;  /* 0x00017c00013d7983 */ /* 0x000ea80000300800 */
[----:B------:R-:W-:Y:S04]  /*2e20*/  STL [R1+0x174], R133 ;  /* 0x0001748501007387 */ /* 0x000fe80000100800 */
[----:B------:R-:W-:Y:S04]  /*2e30*/  STL [R1+0x34], R132 ;  /* 0x0000348401007387 */ /* 0x000fe80000100800 */
[----:B------:R-:W0:Y:S01]  /*2e40*/  LDS.128 R132, [UR5] ;  /* 0x00000005ff847984 */ /* 0x000e220008000c00 */
[----:B----4-:R-:W-:-:S05]  /*2e50*/  FADD.FTZ R2, R62, R2 ;  /* 0x000000023e027221 */ /* 0x010fca0000010000 */
[----:B------:R1:W-:Y:S01]  /*2e60*/  STL [R1+0x178], R2 ;  /* 0x0001780201007387 */ /* 0x0003e20000100800 */
[----:B------:R-:W-:-:S03]  /*2e70*/  FFMA.FTZ R0, R62, R144, R0 ;  /* 0x000000903e007223 */ /* 0x000fc60000010000 */
[----:B-1----:R1:W5:Y:S01]  /*2e80*/  LDL.LU R2, [R1+0x194] ;  /* 0x0001940001027983 */ /* 0x0023620000300800 */
[----:B------:R-:W-:-:S03]  /*2e90*/  FFMA.FTZ R60, R63, R136, R60 ;  /* 0x000000883f3c7223 */ /* 0x000fc6000001003c */
[----:B------:R3:W-:Y:S04]  /*2ea0*/  STL [R1+0x38], R0 ;  /* 0x0000380001007387 */ /* 0x0007e80000100800 */
[----:B---3--:R1:W5:Y:S01]  /*2eb0*/  LDL.LU R0, [R1+0x190] ;  /* 0x0001900001007983 */ /* 0x0083620000300800 */
[----:B------:R-:W-:Y:S02]  /*2ec0*/  UIADD3 UR5, UPT, UPT, UR4, 0x5030, URZ ;  /* 0x0000503004057890 */ /* 0x000fe4000fffe0ff */
[----:B------:R-:W-:Y:S01]  /*2ed0*/  @!UP2 UIADD3 UR5, UPT, UPT, UR4, 0x5010, URZ ;  /* 0x000050100405a890 */ /* 0x000fe2000fffe0ff */
[----:B0-----:R-:W-:Y:S01]  /*2ee0*/  FADD.FTZ R132, RZ, R132 ;  /* 0x00000084ff847221 */ /* 0x001fe20000010000 */
[----:B------:R-:W-:-:S03]  /*2ef0*/  FADD.FTZ R133, RZ, R133 ;  /* 0x00000085ff857221 */ /* 0x000fc60000010000 */
[----:B------:R-:W-:Y:S01]  /*2f00*/  FADD.FTZ R134, R134, R132 ;  /* 0x0000008486867221 */ /* 0x000fe20000010000 */
[----:B------:R-:W-:Y:S01]  /*2f10*/  FADD.FTZ R135, R135, R133 ;  /* 0x0000008587877221 */ /* 0x000fe20000010000 */
[----:B--2---:R-:W-:-:S05]  /*2f20*/  FADD.FTZ R61, R63, R61 ;  /* 0x0000003d3f3d7221 */ /* 0x004fca0000010000 */
[----:B------:R-:W-:Y:S04]  /*2f30*/  STL [R1+0x17c], R61 ;  /* 0x00017c3d01007387 */ /* 0x000fe80000100800 */
[----:B------:R-:W-:Y:S04]  /*2f40*/  STL [R1+0x3c], R60 ;  /* 0x00003c3c01007387 */ /* 0x000fe80000100800 */
[----:B------:R-:W2:Y:S04]  /*2f50*/  LDL.LU R132, [R1+0x40] ;  /* 0x0000400001847983 */ /* 0x000ea80000300800 */
[----:B------:R-:W3:Y:S01]  /*2f60*/  LDL.LU R133, [R1+0x180] ;  /* 0x0001800001857983 */ /* 0x000ee20000300800 */
[C---:B------:R-:W-:Y:S01]  /*2f70*/  FADD.FTZ R214, R53.reuse, R214 ;  /* 0x000000d635d67221 */ /* 0x040fe20000010000 */
[----:B------:R-:W-:Y:S01]  /*2f80*/  FFMA.FTZ R215, R53, R138, R215 ;  /* 0x0000008a35d77223 */ /* 0x000fe200000100d7 */
[C---:B------:R-:W-:Y:S01]  /*2f90*/  FADD.FTZ R212, R54.reuse, R212 ;  /* 0x000000d436d47221 */ /* 0x040fe20000010000 */
[----:B------:R-:W0:Y:S01]  /*2fa0*/  LDS.128 R60, [UR5] ;  /* 0x00000005ff3c7984 */ /* 0x000e220008000c00 */
[----:B------:R-:W-:Y:S01]  /*2fb0*/  FFMA.FTZ R213, R54, R139, R213 ;  /* 0x0000008b36d57223 */ /* 0x000fe200000100d5 */
[C---:B------:R-:W-:Y:S01]  /*2fc0*/  FADD.FTZ R182, R55.reuse, R182 ;  /* 0x000000b637b67221 */ /* 0x040fe20000010000 */
[----:B------:R-:W-:Y:S01]  /*2fd0*/  FFMA.FTZ R183, R55, R145, R183 ;  /* 0x0000009137b77223 */ /* 0x000fe200000100b7 */
[----:B------:R-:W-:-:S04]  /*2fe0*/  UISETP.NE.U32.AND UP1, UPT, UR20, URZ, UPT ;  /* 0x000000ff1400728c */ /* 0x000fc8000bf25070 */
[----:B------:R-:W-:Y:S01]  /*2ff0*/  UISETP.NE.AND.EX UP1, UPT, UR21, URZ, UPT, UP1 ;  /* 0x000000ff1500728c */ /* 0x000fe2000bf25310 */
        /* <DEDUP_REMOVED lines=9> */
[C---:B--2---:R-:W-:Y:S01]  /*3090*/  FFMA.FTZ R132, R52.reuse, R137, R132 ;  /* 0x0000008934847223 */ /* 0x044fe20000010084 */
[----:B---3--:R-:W-:-:S05]  /*30a0*/  FADD.FTZ R133, R52, R133 ;  /* 0x0000008534857221 */ /* 0x008fca0000010000 */
        /* <DEDUP_REMOVED lines=32> */
[----:B-1----:R-:W-:Y:S01]  /*32b0*/  FMUL.FTZ R132, R61, UR7 ;  /* 0x000000073d847c20 */ /* 0x002fe20008410000 */
[----:B------:R-:W-:Y:S01]  /*32c0*/  FMUL.FTZ R63, R62, UR7 ;  /* 0x000000073e3f7c20 */ /* 0x000fe20008410000 */
[----:B------:R-:W-:Y:S01]  /*32d0*/  FMUL.FTZ R62, R52, R134 ;  /* 0x00000086343e7220 */ /* 0x000fe20000410000 */
[----:B------:R-:W-:Y:S01]  /*32e0*/  FMUL.FTZ R133, R0, UR7 ;  /* 0x0000000700857c20 */ /* 0x000fe20008410000 */
[----:B------:R-:W-:Y:S01]  /*32f0*/  FMUL.FTZ R60, R54, R132 ;  /* 0x00000084363c7220 */ /* 0x000fe20000410000 */
[----:B------:R-:W-:Y:S01]  /*3300*/  FMUL.FTZ R61, R55, R63 ;  /* 0x0000003f373d7220 */ /* 0x000fe20000410000 */
[----:B------:R-:W-:Y:S01]  /*3310*/  FMUL.FTZ R52, R88, R134 ;  /* 0x0000008658347220 */ /* 0x000fe20000410000 */
[-C--:B------:R-:W-:Y:S01]  /*3320*/  FMUL.FTZ R0, R53, R133.reuse ;  /* 0x0000008535007220 */ /* 0x080fe20000410000 */
[----:B------:R-:W-:Y:S01]  /*3330*/  FMUL.FTZ R53, R89, R133 ;  /* 0x0000008559357220 */ /* 0x000fe20000410000 */
[----:B------:R-:W-:Y:S01]  /*3340*/  FMUL.FTZ R54, R90, R132 ;  /* 0x000000845a367220 */ /* 0x000fe20000410000 */
[----:B------:R-:W-:Y:S01]  /*3350*/  FMUL.FTZ R55, R91, R63 ;  /* 0x0000003f5b377220 */ /* 0x000fe20000410000 */
[----:B------:R-:W-:Y:S06]  /*3360*/  BRA `(.L_x_17937) ;  /* 0x0000000000707947 */ /* 0x000fec0003800000 */
.L_x_17936:
[----:B------:R-:W-:Y:S02]  /*3370*/  MOV R60, UR4 ;  /* 0x00000004003c7c02 */ /* 0x000fe40008000f00 */
[----:B------:R-:W-:-:S03]  /*3380*/  MOV R61, UR4 ;  /* 0x00000004003d7c02 */ /* 0x000fc60008000f00 */
[----:B-----5:R-:W-:Y:S01]  /*3390*/  FFMA.FTZ R60, R0, R60, UR5 ;  /* 0x00000005003c7e23 */ /* 0x020fe2000801003c */
        /* <DEDUP_REMOVED lines=9> */
[----:B-1----:R-:W-:Y:S01]  /*3430*/  FMUL.FTZ R133, R128, UR7 ;  /* 0x0000000780857c20 */ /* 0x002fe20008410000 */
[----:B------:R-:W-:-:S02]  /*3440*/  FMUL.FTZ R129, R129, UR8 ;  /* 0x0000000881817c20 */ /* 0x000fc40008410000 */
[----:B------:R-:W-:Y:S01]  /*3450*/  FFMA.FTZ R0, R186, R0, UR5 ;  /* 0x00000005ba007e23 */ /* 0x000fe20008010000 */
[----:B------:R-:W-:Y:S01]  /*3460*/  FMUL.FTZ R63, R131, UR7 ;  /* 0x00000007833f7c20 */ /* 0x000fe20008410000 */
[----:B------:R-:W-:Y:S01]  /*3470*/  FMUL.FTZ R134, R129, UR7 ;  /* 0x0000000781867c20 */ /* 0x000fe20008410000 */
[----:B------:R-:W-:Y:S01]  /*3480*/  FMUL.FTZ R62, R52, R133 ;  /* 0x00000085343e7220 */ /* 0x000fe20000410000 */
[----:B------:R-:W-:Y:S01]  /*3490*/  FADD.FTZ R130, R179, -R0 ;  /* 0x80000000b3827221 */ /* 0x000fe20000010000 */
[----:B------:R-:W-:Y:S01]  /*34a0*/  FMUL.FTZ R61, R55, R63 ;  /* 0x0000003f373d7220 */ /* 0x000fe20000410000 */
[-C--:B------:R-:W-:Y:S01]  /*34b0*/  FMUL.FTZ R0, R53, R134.reuse ;  /* 0x0000008635007220 */ /* 0x080fe20000410000 */
[----:B------:R-:W-:Y:S01]  /*34c0*/  FMUL.FTZ R52, R88, R133 ;  /* 0x0000008558347220 */ /* 0x000fe20000410000 */
[----:B------:R-:W-:Y:S01]  /*34d0*/  FMUL.FTZ R130, R130, UR8 ;  /* 0x0000000882827c20 */ /* 0x000fe20008410000 */
[----:B------:R-:W-:Y:S01]  /*34e0*/  FMUL.FTZ R53, R89, R134 ;  /* 0x0000008659357220 */ /* 0x000fe20000410000 */
[----:B------:R-:W-:-:S02]  /*34f0*/  FMUL.FTZ R55, R91, R63 ;  /* 0x0000003f5b377220 */ /* 0x000fc40000410000 */
[----:B------:R-:W-:-:S04]  /*3500*/  FMUL.FTZ R132, R130, UR7 ;  /* 0x0000000782847c20 */ /* 0x000fc80008410000 */
[-C--:B------:R-:W-:Y:S01]  /*3510*/  FMUL.FTZ R60, R54, R132.reuse ;  /* 0x00000084363c7220 */ /* 0x080fe20000410000 */
[----:B------:R-:W-:-:S07]  /*3520*/  FMUL.FTZ R54, R90, R132 ;  /* 0x000000845a367220 */ /* 0x000fce0000410000 */
.L_x_17937:
        /* <DEDUP_REMOVED lines=10> */
[----:B------:R-:W-:Y:S02]  /*35d0*/  MOV R128, UR4 ;  /* 0x0000000400807c02 */ /* 0x000fe40008000f00 */
[----:B------:R-:W-:Y:S02]  /*35e0*/  MOV R63, UR4 ;  /* 0x00000004003f7c02 */ /* 0x000fe40008000f00 */
[----:B------:R-:W-:Y:S01]  /*35f0*/  MOV R130, UR4 ;  /* 0x0000000400827c02 */ /* 0x000fe20008000f00 */
[----:B------:R-:W-:Y:S02]  /*3600*/  FFMA.FTZ R128, R175, R128, UR5 ;  /* 0x00000005af807e23 */ /* 0x000fe40008010080 */
[----:B------:R-:W-:Y:S02]  /*3610*/  FFMA.FTZ R63, R176, R63, UR5 ;  /* 0x00000005b03f7e23 */ /* 0x000fe4000801003f */
[----:B------:R-:W-:Y:S01]  /*3620*/  FADD.FTZ R129, R172, -R128 ;  /* 0x80000080ac817221 */ /* 0x000fe20000010000 */
[----:B------:R-:W-:Y:S01]  /*3630*/  MOV R128, UR4 ;  /* 0x0000000400807c02 */ /* 0x000fe20008000f00 */
[----:B------:R-:W-:Y:S01]  /*3640*/  FFMA.FTZ R131, R167, R130, UR5 ;  /* 0x00000005a7837e23 */ /* 0x000fe20008010082 */
[----:B------:R-:W-:Y:S01]  /*3650*/  FADD.FTZ R63, R174, -R63 ;  /* 0x8000003fae3f7221 */ /* 0x000fe20000010000 */
[----:B------:R-:W-:-:S02]  /*3660*/  FMUL.FTZ R129, R129, UR8 ;  /* 0x0000000881817c20 */ /* 0x000fc40008410000 */
[----:B------:R-:W-:Y:S01]  /*3670*/  FFMA.FTZ R128, R173, R128, UR5 ;  /* 0x00000005ad807e23 */ /* 0x000fe20008010080 */
[----:B------:R-:W-:Y:S01]  /*3680*/  FADD.FTZ R131, R165, -R131 ;  /* 0x80000083a5837221 */ /* 0x000fe20000010000 */
[----:B------:R-:W-:Y:S02]  /*3690*/  FMUL.FTZ R167, R129, UR7 ;  /* 0x0000000781a77c20 */ /* 0x000fe40008410000 */
[----:B------:R-:W-:Y:S01]  /*36a0*/  FADD.FTZ R130, R166, -R128 ;  /* 0x80000080a6827221 */ /* 0x000fe20000010000 */
[----:B------:R-:W-:Y:S01]  /*36b0*/  FMUL.FTZ R128, R63, UR8 ;  /* 0x000000083f807c20 */ /* 0x000fe20008410000 */
[----:B------:R-:W-:Y:S01]  /*36c0*/  FMUL.FTZ R131, R131, UR8 ;  /* 0x0000000883837c20 */ /* 0x000fe20008410000 */
[-C--:B-----5:R-:W-:Y:S01]  /*36d0*/  FMUL.FTZ R132, R53, R167.reuse ;  /* 0x000000a735847220 */ /* 0x0a0fe20000410000 */
[----:B------:R-:W-:Y:S01]  /*36e0*/  FMUL.FTZ R130, R130, UR8 ;  /* 0x0000000882827c20 */ /* 0x000fe20008410000 */
[----:B------:R-:W-:Y:S01]  /*36f0*/  FMUL.FTZ R166, R128, UR7 ;  /* 0x0000000780a67c20 */ /* 0x000fe20008410000 */
        /* <DEDUP_REMOVED lines=9> */
[----:B------:R-:W-:Y:S06]  /*3790*/  BRA `(.L_x_17939) ;  /* 0x0000000000707947 */ /* 0x000fec0003800000 */
.L_x_17938:
        /* <DEDUP_REMOVED lines=19> */
[----:B-----5:R-:W-:Y:S01]  /*38d0*/  FMUL.FTZ R63, R52, R167 ;  /* 0x000000a7343f7220 */ /* 0x020fe20000410000 */
[----:B------:R-:W-:Y:S01]  /*38e0*/  FMUL.FTZ R134, R134, UR7 ;  /* 0x0000000786867c20 */ /* 0x000fe20008410000 */
[----:B------:R-:W-:Y:S01]  /*38f0*/  FMUL.FTZ R132, R53, R166 ;  /* 0x000000a635847220 */ /* 0x000fe20000410000 */
[----:B------:R-:W-:Y:S01]  /*3900*/  FMUL.FTZ R133, R54, R135 ;  /* 0x0000008736857220 */ /* 0x000fe20000410000 */
[----:B------:R-:W-:Y:S01]  /*3910*/  FMUL.FTZ R52, R92, R167 ;  /* 0x000000a75c347220 */ /* 0x000fe20000410000 */
[----:B------:R-:W-:Y:S01]  /*3920*/  FMUL.FTZ R165, R55, R134 ;  /* 0x0000008637a57220 */ /* 0x000fe20000410000 */
[----:B------:R-:W-:Y:S01]  /*3930*/  FMUL.FTZ R53, R93, R166 ;  /* 0x000000a65d357220 */ /* 0x000fe20000410000 */
[----:B------:R-:W-:Y:S01]  /*3940*/  FMUL.FTZ R54, R94, R135 ;  /* 0x000000875e367220 */ /* 0x000fe20000410000 */
[----:B------:R-:W-:-:S07]  /*3950*/  FMUL.FTZ R55, R95, R134 ;  /* 0x000000865f377220 */ /* 0x000fce0000410000 */
.L_x_17939:
        /* <DEDUP_REMOVED lines=29> */
[-C--:B-----5:R-:W-:Y:S01]  /*3b30*/  FMUL.FTZ R134, R52, R160.reuse ;  /* 0x000000a034867220 */ /* 0x0a0fe20000410000 */
        /* <DEDUP_REMOVED lines=9> */
.L_x_17940:
        /* <DEDUP_REMOVED lines=10> */
[----:B------:R-:W-:-:S02]  /*3c70*/  FMUL.FTZ R134, R134, UR8 ;  /* 0x0000000886867c20 */ /* 0x000fc40008410000 */
[----:B------:R-:W-:Y:S02]  /*3c80*/  FADD.FTZ R159, R157, -R159 ;  /* 0x8000009f9d9f7221 */ /* 0x000fe40000010000 */
[----:B------:R-:W-:Y:S01]  /*3c90*/  FFMA.FTZ R160, R158, R160, UR5 ;  /* 0x000000059ea07e23 */ /* 0x000fe200080100a0 */
[----:B------:R-:W-:Y:S01]  /*3ca0*/  FMUL.FTZ R161, R134, UR7 ;  /* 0x0000000786a17c20 */ /* 0x000fe20008410000 */
[----:B------:R-:W-:Y:S02]  /*3cb0*/  FMUL.FTZ R159, R159, UR8 ;  /* 0x000000089f9f7c20 */ /* 0x000fe40008410000 */
[----:B------:R-:W-:Y:S01]  /*3cc0*/  FADD.FTZ R160, R156, -R160 ;  /* 0x800000a09ca07221 */ /* 0x000fe20000010000 */
[-C--:B-----5:R-:W-:Y:S01]  /*3cd0*/  FMUL.FTZ R134, R52, R161.reuse ;  /* 0x000000a134867220 */ /* 0x0a0fe20000410000 */
[----:B------:R-:W-:Y:S01]  /*3ce0*/  FMUL.FTZ R159, R159, UR7 ;  /* 0x000000079f9f7c20 */ /* 0x000fe20008410000 */
[----:B------:R-:W-:Y:S01]  /*3cf0*/  FMUL.FTZ R52, R96, R161 ;  /* 0x000000a160347220 */ /* 0x000fe20000410000 */
[----:B------:R-:W-:Y:S01]  /*3d00*/  FMUL.FTZ R158, R160, UR8 ;  /* 0x00000008a09e7c20 */ /* 0x000fe20008410000 */
[----:B------:R-:W-:Y:S01]  /*3d10*/  FMUL.FTZ R160, R135, UR7 ;  /* 0x0000000787a07c20 */ /* 0x000fe20008410000 */
[-C--:B------:R-:W-:Y:S01]  /*3d20*/  FMUL.FTZ R156, R54, R159.reuse ;  /* 0x0000009f369c7220 */ /* 0x080fe20000410000 */
[----:B------:R-:W-:Y:S01]  /*3d30*/  FMUL.FTZ R54, R98, R159 ;  /* 0x0000009f62367220 */ /* 0x000fe20000410000 */
[----:B------:R-:W-:Y:S01]  /*3d40*/  FMUL.FTZ R158, R158, UR7 ;  /* 0x000000079e9e7c20 */ /* 0x000fe20008410000 */
[-C--:B------:R-:W-:Y:S01]  /*3d50*/  FMUL.FTZ R135, R53, R160.reuse ;  /* 0x000000a035877220 */ /* 0x080fe20000410000 */
[----:B------:R-:W-:-:S02]  /*3d60*/  FMUL.FTZ R53, R97, R160 ;  /* 0x000000a061357220 */ /* 0x000fc40000410000 */
[-C--:B------:R-:W-:Y:S01]  /*3d70*/  FMUL.FTZ R157, R55, R158.reuse ;  /* 0x0000009e379d7220 */ /* 0x080fe20000410000 */
[----:B------:R-:W-:-:S07]  /*3d80*/  FMUL.FTZ R55, R99, R158 ;  /* 0x0000009e63377220 */ /* 0x000fce0000410000 */
.L_x_17941:
        /* <DEDUP_REMOVED lines=38> */
[----:B------:R-:W-:Y:S06]  /*3ff0*/  BRA `(.L_x_17943) ;  /* 0x0000000000707947 */ /* 0x000fec0003800000 */
.L_x_17942:
[----:B------:R-:W-:-:S05]  /*4000*/  MOV R155, UR4 ;  /* 0x00000004009b7c02 */ /* 0x000fca0008000f00 */
        /* <DEDUP_REMOVED lines=9> */
[----:B------:R-:W-:Y:S01]  /*40a0*/  FFMA.FTZ R150, R151, R150, UR5 ;  /* 0x0000000597967e23 */ /* 0x000fe20008010096 */
[----:B------:R-:W-:Y:S01]  /*40b0*/  MOV R151, UR4 ;  /* 0x0000000400977c02 */ /* 0x000fe20008000f00 */
[----:B------:R-:W-:Y:S02]  /*40c0*/  FMUL.FTZ R153, R152, UR7 ;  /* 0x0000000798997c20 */ /* 0x000fe40008410000 */
[----:B------:R-:W-:Y:S02]  /*40d0*/  FADD.FTZ R150, R148, -R150 ;  /* 0x8000009694967221 */ /* 0x000fe40000010000 */
[----:B------:R-:W-:Y:S01]  /*40e0*/  FFMA.FTZ R151, R149, R151, UR5 ;  /* 0x0000000595977e23 */ /* 0x000fe20008010097 */
[-C--:B-----5:R-:W-:Y:S01]  /*40f0*/  FMUL.FTZ R148, R53, R153.reuse ;  /* 0x0000009935947220 */ /* 0x0a0fe20000410000 */
[----:B------:R-:W-:Y:S01]  /*4100*/  FMUL.FTZ R150, R150, UR8 ;  /* 0x0000000896967c20 */ /* 0x000fe20008410000 */
[----:B------:R-:W-:Y:S01]  /*4110*/  FMUL.FTZ R53, R101, R153 ;  /* 0x0000009965357220 */ /* 0x000fe20000410000 */
[----:B------:R-:W-:-:S04]  /*4120*/  FADD.FTZ R151, R147, -R151 ;  /* 0x8000009793977221 */ /* 0x000fc80000010000 */
[----:B------:R-:W-:Y:S01]  /*4130*/  FMUL.FTZ R147, R151, UR8 ;  /* 0x0000000897937c20 */ /* 0x000fe20008410000 */
[----:B------:R-:W-:-:S03]  /*4140*/  FMUL.FTZ R151, R150, UR7 ;  /* 0x0000000796977c20 */ /* 0x000fc60008410000 */
[----:B------:R-:W-:Y:S01]  /*4150*/  FMUL.FTZ R150, R147, UR7 ;  /* 0x0000000793967c20 */ /* 0x000fe20008410000 */
[-C--:B------:R-:W-:Y:S01]  /*4160*/  FMUL.FTZ R147, R52, R154.reuse ;  /* 0x0000009a34937220 */ /* 0x080fe20000410000 */
[-C--:B------:R-:W-:Y:S01]  /*4170*/  FMUL.FTZ R149, R54, R151.reuse ;  /* 0x0000009736957220 */ /* 0x080fe20000410000 */
[----:B------:R-:W-:Y:S01]  /*4180*/  FMUL.FTZ R52, R100, R154 ;  /* 0x0000009a64347220 */ /* 0x000fe20000410000 */
[-C--:B------:R-:W-:Y:S01]  /*4190*/  FMUL.FTZ R152, R55, R150.reuse ;  /* 0x0000009637987220 */ /* 0x080fe20000410000 */
[----:B------:R-:W-:Y:S01]  /*41a0*/  FMUL.FTZ R54, R102, R151 ;  /* 0x0000009766367220 */ /* 0x000fe20000410000 */
[----:B------:R-:W-:-:S07]  /*41b0*/  FMUL.FTZ R55, R103, R150 ;  /* 0x0000009667377220 */ /* 0x000fce0000410000 */
.L_x_17943:
        /* <DEDUP_REMOVED lines=10> */
[----:B------:R-:W-:-:S05]  /*4260*/  MOV R128, UR4 ;  /* 0x0000000400807c02 */ /* 0x000fca0008000f00 */
[----:B------:R-:W-:-:S04]  /*4270*/  FFMA.FTZ R128, R168, R128, UR5 ;  /* 0x00000005a8807e23 */ /* 0x000fc80008010080 */
[----:B------:R-:W-:Y:S01]  /*4280*/  FADD.FTZ R128, R20, -R128 ;  /* 0x8000008014807221 */ /* 0x000fe20000010000 */
[----:B------:R-:W-:-:S03]  /*4290*/  MOV R20, UR4 ;  /* 0x0000000400147c02 */ /* 0x000fc60008000f00 */
[----:B------:R-:W-:Y:S02]  /*42a0*/  FMUL.FTZ R128, R128, UR8 ;  /* 0x0000000880807c20 */ /* 0x000fe40008410000 */
[----:B------:R-:W-:Y:S01]  /*42b0*/  FFMA.FTZ R20, R19, R20, UR5 ;  /* 0x0000000513147e23 */ /* 0x000fe20008010014 */
[----:B------:R-:W-:-:S03]  /*42c0*/  MOV R19, UR4 ;  /* 0x0000000400137c02 */ /* 0x000fc60008000f00 */
[----:B------:R-:W-:Y:S01]  /*42d0*/  FADD.FTZ R22, R22, -R20 ;  /* 0x8000001416167221 */ /* 0x000fe20000010000 */
[----:B------:R-:W-:Y:S01]  /*42e0*/  MOV R20, UR4 ;  /* 0x0000000400147c02 */ /* 0x000fe20008000f00 */
[----:B------:R-:W-:Y:S02]  /*42f0*/  FFMA.FTZ R19, R21, R19, UR5 ;  /* 0x0000000515137e23 */ /* 0x000fe40008010013 */
[----:B------:R-:W-:Y:S02]  /*4300*/  FMUL.FTZ R129, R22, UR8 ;  /* 0x0000000816817c20 */ /* 0x000fe40008410000 */
        /* <DEDUP_REMOVED lines=9> */
[-C--:B------:R-:W-:Y:S01]  /*43a0*/  FMUL.FTZ R19, R52, R20.reuse ;  /* 0x0000001434137220 */ /* 0x080fe20000410000 */
[----:B------:R-:W-:Y:S01]  /*43b0*/  FMUL.FTZ R20, R104, R20 ;  /* 0x0000001468147220 */ /* 0x000fe20000410000 */
[----:B------:R-:W-:Y:S01]  /*43c0*/  FMUL.FTZ R23, R131, UR7 ;  /* 0x0000000783177c20 */ /* 0x000fe20008410000 */
[-C--:B------:R-:W-:Y:S01]  /*43d0*/  FMUL.FTZ R25, R54, R22.reuse ;  /* 0x0000001636197220 */ /* 0x080fe20000410000 */
[----:B------:R-:W-:Y:S01]  /*43e0*/  FMUL.FTZ R21, R105, R21 ;  /* 0x0000001569157220 */ /* 0x000fe20000410000 */
[----:B------:R-:W-:Y:S01]  /*43f0*/  FMUL.FTZ R22, R106, R22 ;  /* 0x000000166a167220 */ /* 0x000fe20000410000 */
[-C--:B------:R-:W-:Y:S01]  /*4400*/  FMUL.FTZ R55, R55, R23.reuse ;  /* 0x0000001737377220 */ /* 0x080fe20000410000 */
[----:B------:R-:W-:Y:S01]  /*4410*/  FMUL.FTZ R23, R107, R23 ;  /* 0x000000176b177220 */ /* 0x000fe20000410000 */
[----:B------:R-:W-:Y:S06]  /*4420*/  BRA `(.L_x_17945) ;  /* 0x0000000000707947 */ /* 0x000fec0003800000 */
.L_x_17944:
[----:B------:R-:W-:-:S05]  /*4430*/  MOV R146, UR4 ;  /* 0x0000000400927c02 */ /* 0x000fca0008000f00 */
[----:B------:R-:W-:-:S04]  /*4440*/  FFMA.FTZ R146, R168, R146, UR5 ;  /* 0x00000005a8927e23 */ /* 0x000fc80008010092 */
[----:B------:R-:W-:Y:S01]  /*4450*/  FADD.FTZ R146, R20, -R146 ;  /* 0x8000009214927221 */ /* 0x000fe20000010000 */
[----:B------:R-:W-:-:S03]  /*4460*/  MOV R20, UR4 ;  /* 0x0000000400147c02 */ /* 0x000fc60008000f00 */
[----:B------:R-:W-:Y:S02]  /*4470*/  FMUL.FTZ R146, R146, UR8 ;  /* 0x0000000892927c20 */ /* 0x000fe40008410000 */
[----:B------:R-:W-:Y:S01]  /*4480*/  FFMA.FTZ R20, R19, R20, UR5 ;  /* 0x0000000513147e23 */ /* 0x000fe20008010014 */
[----:B------:R-:W-:-:S03]  /*4490*/  MOV R19, UR4 ;  /* 0x0000000400137c02 */ /* 0x000fc60008000f00 */
[----:B------:R-:W-:Y:S02]  /*44a0*/  FADD.FTZ R20, R22, -R20 ;  /* 0x8000001416147221 */ /* 0x000fe40000010000 */
[----:B------:R-:W-:Y:S01]  /*44b0*/  FFMA.FTZ R19, R21, R19, UR5 ;  /* 0x0000000515137e23 */ /* 0x000fe20008010013 */
[----:B------:R-:W-:Y:S01]  /*44c0*/  MOV R21, UR4 ;  /* 0x0000000400157c02 */ /* 0x000fe20008000f00 */
[----:B------:R-:W-:Y:S01]  /*44d0*/  FMUL.FTZ R22, R20, UR8 ;  /* 0x0000000814167c20 */ /* 0x000fe20008410000 */
[----:B------:R-:W-:Y:S01]  /*44e0*/  FMUL.FTZ R20, R146, UR7 ;  /* 0x0000000792147c20 */ /* 0x000fe20008410000 */
[----:B------:R-:W-:Y:S02]  /*44f0*/  FADD.FTZ R19, R23, -R19 ;  /* 0x8000001317137221 */ /* 0x000fe40000010000 */
[----:B------:R-:W-:Y:S02]  /*4500*/  FFMA.FTZ R21, R24, R21, UR5 ;  /* 0x0000000518157e23 */ /* 0x000fe40008010015 */
[----:B------:R-:W-:-:S02]  /*4510*/  FMUL.FTZ R19, R19, UR8 ;  /* 0x0000000813137c20 */ /* 0x000fc40008410000 */
[----:B------:R-:W-:-:S04]  /*4520*/  FADD.FTZ R21, R25, -R21 ;  /* 0x8000001519157221 */ /* 0x000fc80000010000 */
        /* <DEDUP_REMOVED lines=12> */
.L_x_17945:
        /* <DEDUP_REMOVED lines=26> */
[-C--:B-----5:R-:W-:Y:S01]  /*4790*/  FMUL.FTZ R11, R21, R146.reuse ;  /* 0x00000092150b7220 */ /* 0x0a0fe20000410000 */
[----:B------:R-:W-:Y:S01]  /*47a0*/  FMUL.FTZ R53, R130, UR7 ;  /* 0x0000000782357c20 */ /* 0x000fe20008410000 */
[----:B------:R-:W-:Y:S01]  /*47b0*/  FMUL.FTZ R21, R109, R146 ;  /* 0x000000926d157220 */ /* 0x000fe20000410000 */
[----:B------:R-:W-:Y:S02]  /*47c0*/  FADD.FTZ R10, R10, -R15 ;  /* 0x8000000f0a0a7221 */ /* 0x000fe40000010000 */
[-C--:B------:R-:W-:Y:S01]  /*47d0*/  FMUL.FTZ R12, R22, R53.reuse ;  /* 0x00000035160c7220 */ /* 0x080fe20000410000 */
[----:B------:R-:W-:Y:S01]  /*47e0*/  FMUL.FTZ R22, R110, R53 ;  /* 0x000000356e167220 */ /* 0x000fe20000410000 */
[----:B------:R-:W-:Y:S01]  /*47f0*/  FMUL.FTZ R131, R10, UR8 ;  /* 0x000000080a837c20 */ /* 0x000fe20008410000 */
[-C--:B------:R-:W-:Y:S01]  /*4800*/  FMUL.FTZ R10, R20, R54.reuse ;  /* 0x00000036140a7220 */ /* 0x080fe20000410000 */
[----:B------:R-:W-:-:S02]  /*4810*/  FMUL.FTZ R20, R108, R54 ;  /* 0x000000366c147220 */ /* 0x000fc40000410000 */
[----:B------:R-:W-:-:S04]  /*4820*/  FMUL.FTZ R52, R131, UR7 ;  /* 0x0000000783347c20 */ /* 0x000fc80008410000 */
[-C--:B------:R-:W-:Y:S01]  /*4830*/  FMUL.FTZ R15, R23, R52.reuse ;  /* 0x00000034170f7220 */ /* 0x080fe20000410000 */
[----:B------:R-:W-:Y:S01]  /*4840*/  FMUL.FTZ R23, R111, R52 ;  /* 0x000000346f177220 */ /* 0x000fe20000410000 */
[----:B------:R-:W-:Y:S06]  /*4850*/  BRA `(.L_x_17947) ;  /* 0x0000000000707947 */ /* 0x000fec0003800000 */
.L_x_17946:
        /* <DEDUP_REMOVED lines=16> */
[----:B------:R-:W-:Y:S01]  /*4960*/  FMUL.FTZ R53, R12, UR7 ;  /* 0x000000070c357c20 */ /* 0x000fe20008410000 */
[----:B------:R-:W-:Y:S01]  /*4970*/  FMUL.FTZ R10, R10, UR8 ;  /* 0x000000080a0a7c20 */ /* 0x000fe20008410000 */
[----:B------:R-:W-:Y:S01]  /*4980*/  FMUL.FTZ R146, R15, UR7 ;  /* 0x000000070f927c20 */ /* 0x000fe20008410000 */
[----:B-----5:R-:W-:Y:S01]  /*4990*/  FMUL.FTZ R11, R21, R54 ;  /* 0x00000036150b7220 */ /* 0x020fe20000410000 */
[-C--:B------:R-:W-:Y:S01]  /*49a0*/  FMUL.FTZ R12, R22, R53.reuse ;  /* 0x00000035160c7220 */ /* 0x080fe20000410000 */
[----:B------:R-:W-:Y:S01]  /*49b0*/  FMUL.FTZ R52, R10, UR7 ;  /* 0x000000070a347c20 */ /* 0x000fe20008410000 */
[-C--:B------:R-:W-:Y:S01]  /*49c0*/  FMUL.FTZ R10, R20, R146.reuse ;  /* 0x00000092140a7220 */ /* 0x080fe20000410000 */
[----:B------:R-:W-:Y:S01]  /*49d0*/  FMUL.FTZ R20, R108, R146 ;  /* 0x000000926c147220 */ /* 0x000fe20000410000 */
[----:B------:R-:W-:Y:S01]  /*49e0*/  FMUL.FTZ R21, R109, R54 ;  /* 0x000000366d157220 */ /* 0x000fe20000410000 */
[-C--:B------:R-:W-:Y:S01]  /*49f0*/  FMUL.FTZ R15, R23, R52.reuse ;  /* 0x00000034170f7220 */ /* 0x080fe20000410000 */
[----:B------:R-:W-:Y:S01]  /*4a00*/  FMUL.FTZ R22, R110, R53 ;  /* 0x000000356e167220 */ /* 0x000fe20000410000 */
[----:B------:R-:W-:-:S07]  /*4a10*/  FMUL.FTZ R23, R111, R52 ;  /* 0x000000346f177220 */ /* 0x000fce0000410000 */
.L_x_17947:
        /* <DEDUP_REMOVED lines=11> */
[----:B------:R-:W-:Y:S01]  /*4ad0*/  FFMA.FTZ R16, R9, R16, UR5 ;  /* 0x0000000509107e23 */ /* 0x000fe20008010010 */
[----:B------:R-:W-:-:S03]  /*4ae0*/  MOV R9, UR4 ;  /* 0x0000000400097c02 */ /* 0x000fc60008000f00 */
[----:B------:R-:W-:Y:S02]  /*4af0*/  FADD.FTZ R8, R8, -R16 ;  /* 0x8000001008087221 */ /* 0x000fe40000010000 */
[----:B------:R-:W-:Y:S01]  /*4b00*/  FFMA.FTZ R9, R7, R9, UR5 ;  /* 0x0000000507097e23 */ /* 0x000fe20008010009 */
[----:B------:R-:W-:Y:S01]  /*4b10*/  MOV R7, UR4 ;  /* 0x0000000400077c02 */ /* 0x000fe20008000f00 */
[----:B------:R-:W-:Y:S02]  /*4b20*/  FMUL.FTZ R128, R8, UR8 ;  /* 0x0000000808807c20 */ /* 0x000fe40008410000 */
[----:B------:R-:W-:Y:S02]  /*4b30*/  FADD.FTZ R6, R6, -R9 ;  /* 0x8000000906067221 */ /* 0x000fe40000010000 */
[----:B------:R-:W-:Y:S02]  /*4b40*/  FFMA.FTZ R7, R5, R7, UR5 ;  /* 0x0000000505077e23 */ /* 0x000fe40008010007 */
[----:B------:R-:W-:-:S02]  /*4b50*/  FMUL.FTZ R129, R6, UR8 ;  /* 0x0000000806817c20 */ /* 0x000fc40008410000 */
[----:B------:R-:W-:Y:S01]  /*4b60*/  FADD.FTZ R130, R4, -R7 ;  /* 0x8000000704827221 */ /* 0x000fe20000010000 */
[----:B------:R-:W-:Y:S01]  /*4b70*/  MOV R4, UR4 ;  /* 0x0000000400047c02 */ /* 0x000fe20008000f00 */
[----:B------:R-:W-:Y:S02]  /*4b80*/  FMUL.FTZ R5, R129, UR7 ;  /* 0x0000000781057c20 */ /* 0x000fe40008410000 */
[----:B------:R-:W-:Y:S02]  /*4b90*/  FMUL.FTZ R130, R130, UR8 ;  /* 0x0000000882827c20 */ /* 0x000fe40008410000 */
[----:B------:R-:W-:Y:S01]  /*4ba0*/  FFMA.FTZ R4, R3, R4, UR5 ;  /* 0x0000000503047e23 */ /* 0x000fe20008010004 */
[-C--:B-----5:R-:W-:Y:S01]  /*4bb0*/  FMUL.FTZ R21, R21, R5.reuse ;  /* 0x0000000515157220 */ /* 0x0a0fe20000410000 */
[----:B------:R-:W-:Y:S01]  /*4bc0*/  FMUL.FTZ R6, R130, UR7 ;  /* 0x0000000782067c20 */ /* 0x000fe20008410000 */
[----:B------:R-:W-:Y:S01]  /*4bd0*/  FMUL.FTZ R5, R113, R5 ;  /* 0x0000000571057220 */ /* 0x000fe20000410000 */
[----:B------:R-:W-:Y:S01]  /*4be0*/  FADD.FTZ R2, R2, -R4 ;  /* 0x8000000402027221 */ /* 0x000fe20000010000 */
[----:B------:R-:W-:Y:S01]  /*4bf0*/  FMUL.FTZ R4, R128, UR7 ;  /* 0x0000000780047c20 */ /* 0x000fe20008410000 */
        /* <DEDUP_REMOVED lines=9> */
.L_x_17948:
[----:B------:R-:W-:-:S05]  /*4c90*/  MOV R16, UR4 ;  /* 0x0000000400107c02 */ /* 0x000fca0008000f00 */
[----:B------:R-:W-:-:S04]  /*4ca0*/  FFMA.FTZ R16, R9, R16, UR5 ;  /* 0x0000000509107e23 */ /* 0x000fc80008010010 */
[----:B------:R-:W-:Y:S01]  /*4cb0*/  FADD.FTZ R16, R8, -R16 ;  /* 0x8000001008107221 */ /* 0x000fe20000010000 */
[----:B------:R-:W-:-:S03]  /*4cc0*/  MOV R8, UR4 ;  /* 0x0000000400087c02 */ /* 0x000fc60008000f00 */
[----:B------:R-:W-:Y:S02]  /*4cd0*/  FMUL.FTZ R16, R16, UR8 ;  /* 0x0000000810107c20 */ /* 0x000fe40008410000 */
[----:B------:R-:W-:-:S04]  /*4ce0*/  FFMA.FTZ R8, R7, R8, UR5 ;  /* 0x0000000507087e23 */ /* 0x000fc80008010008 */
[----:B------:R-:W-:Y:S01]  /*4cf0*/  FADD.FTZ R8, R6, -R8 ;  /* 0x8000000806087221 */ /* 0x000fe20000010000 */
[----:B------:R-:W-:-:S05]  /*4d00*/  MOV R6, UR4 ;  /* 0x0000000400067c02 */ /* 0x000fca0008000f00 */
[----:B------:R-:W-:Y:S01]  /*4d10*/  FFMA.FTZ R6, R5, R6, UR5 ;  /* 0x0000000505067e23 */ /* 0x000fe20008010006 */
[----:B------:R-:W-:-:S03]  /*4d20*/  MOV R5, UR4 ;  /* 0x0000000400057c02 */ /* 0x000fc60008000f00 */
[----:B------:R-:W-:Y:S02]  /*4d30*/  FADD.FTZ R4, R4, -R6 ;  /* 0x8000000604047221 */ /* 0x000fe40000010000 */
[----:B------:R-:W-:Y:S02]  /*4d40*/  FFMA.FTZ R5, R3, R5, UR5 ;  /* 0x0000000503057e23 */ /* 0x000fe40008010005 */
[----:B------:R-:W-:Y:S01]  /*4d50*/  FMUL.FTZ R6, R4, UR8 ;  /* 0x0000000804067c20 */ /* 0x000fe20008410000 */
[----:B------:R-:W-:Y:S01]  /*4d60*/  FMUL.FTZ R4, R16, UR7 ;  /* 0x0000000710047c20 */ /* 0x000fe20008410000 */
[----:B------:R-:W-:Y:S01]  /*4d70*/  FADD.FTZ R2, R2, -R5 ;  /* 0x8000000502027221 */ /* 0x000fe20000010000 */
[----:B------:R-:W-:Y:S01]  /*4d80*/  FMUL.FTZ R5, R8, UR8 ;  /* 0x0000000808057c20 */ /* 0x000fe20008410000 */
[----:B------:R-:W-:Y:S01]  /*4d90*/  FMUL.FTZ R6, R6, UR7 ;  /* 0x0000000706067c20 */ /* 0x000fe20008410000 */
[----:B-----5:R-:W-:Y:S01]  /*4da0*/  FMUL.FTZ R20, R20, R4 ;  /* 0x0000000414147220 */ /* 0x020fe20000410000 */
[----:B------:R-:W-:Y:S01]  /*4db0*/  FMUL.FTZ R2, R2, UR8 ;  /* 0x0000000802027c20 */ /* 0x000fe20008410000 */
[----:B------:R-:W-:Y:S01]  /*4dc0*/  FMUL.FTZ R5, R5, UR7 ;  /* 0x0000000705057c20 */ /* 0x000fe20008410000 */
[----:B------:R-:W-:Y:S01]  /*4dd0*/  FMUL.FTZ R22, R22, R6 ;  /* 0x0000000616167220 */ /* 0x000fe20000410000 */
[----:B------:R-:W-:Y:S01]  /*4de0*/  FMUL.FTZ R4, R112, R4 ;  /* 0x0000000470047220 */ /* 0x000fe20000410000 */
[----:B------:R-:W-:Y:S01]  /*4df0*/  FMUL.FTZ R7, R2, UR7 ;  /* 0x0000000702077c20 */ /* 0x000fe20008410000 */
[-C--:B------:R-:W-:Y:S01]  /*4e00*/  FMUL.FTZ R21, R21, R5.reuse ;  /* 0x0000000515157220 */ /* 0x080fe20000410000 */
[----:B------:R-:W-:Y:S01]  /*4e10*/  FMUL.FTZ R5, R113, R5 ;  /* 0x0000000571057220 */ /* 0x000fe20000410000 */
[----:B------:R-:W-:Y:S01]  /*4e20*/  FMUL.FTZ R6, R114, R6 ;  /* 0x0000000672067220 */ /* 0x000fe20000410000 */
[-C--:B------:R-:W-:Y:S01]  /*4e30*/  FMUL.FTZ R23, R23, R7.reuse ;  /* 0x0000000717177220 */ /* 0x080fe20000410000 */
[----:B------:R-:W-:-:S07]  /*4e40*/  FMUL.FTZ R7, R115, R7 ;  /* 0x0000000773077220 */ /* 0x000fce0000410000 */
.L_x_17949:
        /* <DEDUP_REMOVED lines=19> */
[-C--:B-----5:R-:W-:Y:S01]  /*4f80*/  FMUL.FTZ R8, R4, R26.reuse ;  /* 0x0000001a04087220 */ /* 0x0a0fe20000410000 */
[----:B------:R-:W-:Y:S01]  /*4f90*/  FMUL.FTZ R4, R116, R26 ;  /* 0x0000001a74047220 */ /* 0x000fe20000410000 */
[----:B------:R-:W-:-:S02]  /*4fa0*/  FMUL.FTZ R129, R29, UR8 ;  /* 0x000000081d817c20 */ /* 0x000fc40008410000 */
[----:B------:R-:W-:Y:S02]  /*4fb0*/  FFMA.FTZ R2, R30, R2, UR5 ;  /* 0x000000051e027e23 */ /* 0x000fe40008010002 */
[----:B------:R-:W-:Y:S02]  /*4fc0*/  FMUL.FTZ R27, R129, UR7 ;  /* 0x00000007811b7c20 */ /* 0x000fe40008410000 */
[----:B------:R-:W-:Y:S01]  /*4fd0*/  FADD.FTZ R31, R31, -R2 ;  /* 0x800000021f1f7221 */ /* 0x000fe20000010000 */
[----:B------:R-:W-:Y:S01]  /*4fe0*/  MOV R2, UR4 ;  /* 0x0000000400027c02 */ /* 0x000fe20008000f00 */
[-C--:B------:R-:W-:Y:S01]  /*4ff0*/  FMUL.FTZ R9, R5, R27.reuse ;  /* 0x0000001b05097220 */ /* 0x080fe20000410000 */
[----:B------:R-:W-:Y:S01]  /*5000*/  FMUL.FTZ R5, R117, R27 ;  /* 0x0000001b75057220 */ /* 0x000fe20000410000 */
[----:B------:R-:W-:Y:S02]  /*5010*/  FMUL.FTZ R130, R31, UR8 ;  /* 0x000000081f827c20 */ /* 0x000fe40008410000 */
[----:B------:R-:W-:-:S02]  /*5020*/  FFMA.FTZ R2, R32, R2, UR5 ;  /* 0x0000000520027e23 */ /* 0x000fc40008010002 */
[----:B------:R-:W-:Y:S02]  /*5030*/  FMUL.FTZ R3, R130, UR7 ;  /* 0x0000000782037c20 */ /* 0x000fe40008410000 */
[----:B------:R-:W-:Y:S02]  /*5040*/  FADD.FTZ R33, R33, -R2 ;  /* 0x8000000221217221 */ /* 0x000fe40000010000 */
[-C--:B------:R-:W-:Y:S01]  /*5050*/  FMUL.FTZ R16, R6, R3.reuse ;  /* 0x0000000306107220 */ /* 0x080fe20000410000 */
[----:B------:R-:W-:Y:S01]  /*5060*/  FMUL.FTZ R6, R118, R3 ;  /* 0x0000000376067220 */ /* 0x000fe20000410000 */
[----:B------:R-:W-:-:S04]  /*5070*/  FMUL.FTZ R131, R33, UR8 ;  /* 0x0000000821837c20 */ /* 0x000fc80008410000 */
[----:B------:R-:W-:-:S04]  /*5080*/  FMUL.FTZ R2, R131, UR7 ;  /* 0x0000000783027c20 */ /* 0x000fc80008410000 */
[-C--:B------:R-:W-:Y:S01]  /*5090*/  FMUL.FTZ R17, R7, R2.reuse ;  /* 0x0000000207117220 */ /* 0x080fe20000410000 */
[----:B------:R-:W-:Y:S01]  /*50a0*/  FMUL.FTZ R7, R119, R2 ;  /* 0x0000000277077220 */ /* 0x000fe20000410000 */
[----:B------:R-:W-:Y:S06]  /*50b0*/  BRA `(.L_x_17951) ;  /* 0x0000000000707947 */ /* 0x000fec0003800000 */
.L_x_17950:
        /* <DEDUP_REMOVED lines=15> */
[----:B------:R-:W-:Y:S02]  /*51b0*/  FMUL.FTZ R27, R2, UR7 ;  /* 0x00000007021b7c20 */ /* 0x000fe40008410000 */
        /* <DEDUP_REMOVED lines=12> */
.L_x_17951:
        /* <DEDUP_REMOVED lines=39> */
.L_x_17952:
        /* <DEDUP_REMOVED lines=27> */
[----:B------:R-:W-:-:S07]  /*56a0*/  FMUL.FTZ R7, R123, R2 ;  /* 0x000000027b077220 */ /* 0x000fce0000410000 */
.L_x_17953:
        /* <DEDUP_REMOVED lines=39> */
.L_x_17954:
        /* <DEDUP_REMOVED lines=28> */
.L_x_17955:
[----:B------:R-:W0:Y:S02]  /*5ae0*/  @P0 LDC.64 R2, c[0x0][0x478] ;  /* 0x00011e00ff020b82 */ /* 0x000e240000000a00 */
[----:B0-----:R-:W-:-:S05]  /*5af0*/  @P0 IMAD.WIDE.U32 R2, R13, 0x10, R2 ;  /* 0x000000100d020825 */ /* 0x001fca00078e0002 */
[----:B------:R0:W-:Y:S02]  /*5b00*/  @P0 STG.E.128 desc[UR16][R2.64], R128 ;  /* 0x0000008002000986 */ /* 0x0001e4000c101d10 */
[----:B0-----:R-:W-:-:S05]  /*5b10*/  MOV R2, 0x10 ;  /* 0x0000001000027802 */ /* 0x001fca0000000f00 */
[----:B------:R-:W-:-:S05]  /*5b20*/  IMAD.WIDE.U32 R2, R13, R2, UR28 ;  /* 0x0000001c0d027e25 */ /* 0x000fca000f8e0002 */
[----:B------:R0:W-:Y:S01]  /*5b30*/  STG.E.128 desc[UR16][R2.64], R4 ;  /* 0x0000000402007986 */ /* 0x0001e2000c101d10 */
[----:B------:R-:W-:Y:S05]  /*5b40*/  BRA `(.L_x_17956) ;  /* 0x0000002800887947 */ /* 0x000fea0003800000 */
.L_x_17935:
[----:B------:R-:W-:-:S05]  /*5b50*/  HFMA2 R52, -RZ, RZ, 0, 9.5367431640625e-07 ;  /* 0x00000010ff347431 */ /* 0x000fca00000001ff */
[----:B------:R-:W-:-:S06]  /*5b60*/  IMAD.WIDE.U32 R52, R177, R52, UR26 ;  /* 0x0000001ab1347e25 */ /* 0x000fcc000f8e0034 */
[----:B------:R-:W5:Y:S01]  /*5b70*/  LDG.E.128 R52, desc[UR16][R52.64] ;  /* 0x0000001034347981 */ /* 0x000f62000c1e1d00 */
[----:B------:R-:W-:-:S04]  /*5b80*/  UISETP.NE.U32.AND UP1, UPT, UR24, URZ, UPT ;  /* 0x000000ff1800728c */ /* 0x000fc8000bf25070 */
[----:B------:R-:W-:-:S09]  /*5b90*/  UISETP.NE.AND.EX UP1, UPT, UR25, URZ, UPT, UP1 ;  /* 0x000000ff1900728c */ /* 0x000fd2000bf25310 */
[----:B------:R-:W-:Y:S05]  /*5ba0*/  BRA.U UP1, `(.L_x_17957) ;  /* 0x0000000101747547 */ /* 0x000fea000b800000 */
        /* <DEDUP_REMOVED lines=29> */
.L_x_17957:
        /* <DEDUP_REMOVED lines=8> */
[----:B------:R-:W-:Y:S02]  /*5e00*/  FFMA.FTZ R128, R60, UR8, R84 ;  /* 0x000000083c807c23 */ /* 0x000fe40008010054 */
[----:B------:R-:W-:Y:S01]  /*5e10*/  FADD.FTZ R129, R185, -R0 ;  /* 0x80000000b9817221 */ /* 0x000fe20000010000 */
[----:B------:R-:W-:Y:S01]  /*5e20*/  MOV R0, UR4 ;  /* 0x0000000400007c02 */ /* 0x000fe20008000f00 */
[----:B------:R-:W-:Y:S01]  /*5e30*/  FFMA.FTZ R131, R131, UR8, R87 ;  /* 0x0000000883837c23 */ /* 0x000fe20008010057 */
[----:B-1----:R-:W-:Y:S01]  /*5e40*/  FMUL.FTZ R133, R128, UR7 ;  /* 0x0000000780857c20 */ /* 0x002fe20008410000 */
[----:B------:R-:W-:-:S02]  /*5e50*/  FFMA.FTZ R129, R129, UR8, R85 ;  /* 0x0000000881817c23 */ /* 0x000fc40008010055 */
        /* <DEDUP_REMOVED lines=8> */
[----:B------:R-:W-:Y:S01]  /*5ee0*/  FFMA.FTZ R130, R130, UR8, R86 ;  /* 0x0000000882827c23 */ /* 0x000fe20008010056 */
[----:B------:R-:W-:Y:S01]  /*5ef0*/  FMUL.FTZ R53, R89, R134 ;  /* 0x0000008659357220 */ /* 0x000fe20000410000 */
[----:B------:R-:W-:-:S02]  /*5f00*/  FMUL.FTZ R55, R91, R63 ;  /* 0x0000003f5b377220 */ /* 0x000fc40000410000 */
[----:B------:R-:W-:-:S04]  /*5f10*/  FMUL.FTZ R132, R130, UR7 ;  /* 0x0000000782847c20 */ /* 0x000fc80008410000 */
[-C--:B------:R-:W-:Y:S01]  /*5f20*/  FMUL.FTZ R60, R54, R132.reuse ;  /* 0x00000084363c7220 */ /* 0x080fe20000410000 */
[----:B------:R-:W-:-:S07]  /*5f30*/  FMUL.FTZ R54, R90, R132 ;  /* 0x000000845a367220 */ /* 0x000fce0000410000 */
.L_x_17958:
        /* <DEDUP_REMOVED lines=21> */
[----:B------:R-:W-:-:S02]  /*6090*/  FFMA.FTZ R129, R129, UR8, R81 ;  /* 0x0000000881817c23 */ /* 0x000fc40008010051 */
[----:B------:R-:W-:Y:S01]  /*60a0*/  FFMA.FTZ R128, R173, R128, UR5 ;  /* 0x00000005ad807e23 */ /* 0x000fe20008010080 */
[----:B------:R-:W-:Y:S01]  /*60b0*/  FADD.FTZ R131, R165, -R131 ;  /* 0x80000083a5837221 */ /* 0x000fe20000010000 */
[----:B------:R-:W-:Y:S02]  /*60c0*/  FMUL.FTZ R167, R129, UR7 ;  /* 0x0000000781a77c20 */ /* 0x000fe40008410000 */
[----:B------:R-:W-:Y:S01]  /*60d0*/  FADD.FTZ R130, R166, -R128 ;  /* 0x80000080a6827221 */ /* 0x000fe20000010000 */
[----:B------:R-:W-:Y:S01]  /*60e0*/  FFMA.FTZ R128, R63, UR8, R80 ;  /* 0x000000083f807c23 */ /* 0x000fe20008010050 */
[----:B------:R-:W-:Y:S01]  /*60f0*/  FFMA.FTZ R131, R131, UR8, R83 ;  /* 0x0000000883837c23 */ /* 0x000fe20008010053 */
[-C--:B-----5:R-:W-:Y:S01]  /*6100*/  FMUL.FTZ R132, R53, R167.reuse ;  /* 0x000000a735847220 */ /* 0x0a0fe20000410000 */
[----:B------:R-:W-:Y:S01]  /*6110*/  FFMA.FTZ R130, R130, UR8, R82 ;  /* 0x0000000882827c23 */ /* 0x000fe20008010052 */
        /* <DEDUP_REMOVED lines=11> */
.L_x_17959:
        /* <DEDUP_REMOVED lines=28> */
.L_x_17960:
        /* <DEDUP_REMOVED lines=39> */
.L_x_17961:
        /* <DEDUP_REMOVED lines=10> */
[----:B------:R-:W-:-:S02]  /*66a0*/  FFMA.FTZ R134, R134, UR8, R76 ;  /* 0x0000000886867c23 */ /* 0x000fc4000801004c */
[----:B------:R-:W-:Y:S02]  /*66b0*/  FADD.FTZ R159, R157, -R159 ;  /* 0x8000009f9d9f7221 */ /* 0x000fe40000010000 */
[----:B------:R-:W-:Y:S01]  /*66c0*/  FFMA.FTZ R160, R158, R160, UR5 ;  /* 0x000000059ea07e23 */ /* 0x000fe200080100a0 */
[----:B------:R-:W-:Y:S01]  /*66d0*/  FMUL.FTZ R161, R134, UR7 ;  /* 0x0000000786a17c20 */ /* 0x000fe20008410000 */
[----:B------:R-:W-:Y:S02]  /*66e0*/  FFMA.FTZ R159, R159, UR8, R78 ;  /* 0x000000089f9f7c23 */ /* 0x000fe4000801004e */
[----:B------:R-:W-:Y:S01]  /*66f0*/  FADD.FTZ R160, R156, -R160 ;  /* 0x800000a09ca07221 */ /* 0x000fe20000010000 */
[-C--:B-----5:R-:W-:Y:S01]  /*6700*/  FMUL.FTZ R134, R52, R161.reuse ;  /* 0x000000a134867220 */ /* 0x0a0fe20000410000 */
[----:B------:R-:W-:Y:S01]  /*6710*/  FMUL.FTZ R159, R159, UR7 ;  /* 0x000000079f9f7c20 */ /* 0x000fe20008410000 */
[----:B------:R-:W-:Y:S01]  /*6720*/  FMUL.FTZ R52, R96, R161 ;  /* 0x000000a160347220 */ /* 0x000fe20000410000 */
[----:B------:R-:W-:Y:S01]  /*6730*/  FFMA.FTZ R158, R160, UR8, R79 ;  /* 0x00000008a09e7c23 */ /* 0x000fe2000801004f */
        /* <DEDUP_REMOVED lines=8> */
.L_x_17962:
        /* <DEDUP_REMOVED lines=39> */
.L_x_17963:
[----:B------:R-:W-:-:S05]  /*6a30*/  MOV R155, UR4 ;  /* 0x00000004009b7c02 */ /* 0x000fca0008000f00 */
        /* <DEDUP_REMOVED lines=9> */
[----:B------:R-:W-:Y:S01]  /*6ad0*/  FFMA.FTZ R150, R151, R150, UR5 ;  /* 0x0000000597967e23 */ /* 0x000fe20008010096 */
[----:B------:R-:W-:Y:S01]  /*6ae0*/  MOV R151, UR4 ;  /* 0x0000000400977c02 */ /* 0x000fe20008000f00 */
[----:B------:R-:W-:Y:S02]  /*6af0*/  FMUL.FTZ R153, R152, UR7 ;  /* 0x0000000798997c20 */ /* 0x000fe40008410000 */
[----:B------:R-:W-:Y:S02]  /*6b00*/  FADD.FTZ R150, R148, -R150 ;  /* 0x8000009694967221 */ /* 0x000fe40000010000 */
[----:B------:R-:W-:Y:S01]  /*6b10*/  FFMA.FTZ R151, R149, R151, UR5 ;  /* 0x0000000595977e23 */ /* 0x000fe20008010097 */
[-C--:B-----5:R-:W-:Y:S01]  /*6b20*/  FMUL.FTZ R148, R53, R153.reuse ;  /* 0x0000009935947220 */ /* 0x0a0fe20000410000 */
[----:B------:R-:W-:Y:S01]  /*6b30*/  FFMA.FTZ R150, R150, UR8, R74 ;  /* 0x0000000896967c23 */ /* 0x000fe2000801004a */
[----:B------:R-:W-:Y:S01]  /*6b40*/  FMUL.FTZ R53, R101, R153 ;  /* 0x0000009965357220 */ /* 0x000fe20000410000 */
[----:B------:R-:W-:-:S04]  /*6b50*/  FADD.FTZ R151, R147, -R151 ;  /* 0x8000009793977221 */ /* 0x000fc80000010000 */
[----:B------:R-:W-:Y:S01]  /*6b60*/  FFMA.FTZ R147, R151, UR8, R75 ;  /* 0x0000000897937c23 */ /* 0x000fe2000801004b */
        /* <DEDUP_REMOVED lines=8> */
.L_x_17964:
        /* <DEDUP_REMOVED lines=14> */
[----:B------:R-:W-:Y:S02]  /*6cd0*/  FFMA.FTZ R128, R128, UR8, R68 ;  /* 0x0000000880807c23 */ /* 0x000fe40008010044 */
[----:B------:R-:W-:Y:S01]  /*6ce0*/  FFMA.FTZ R20, R19, R20, UR5 ;  /* 0x0000000513147e23 */ /* 0x000fe20008010014 */
[----:B------:R-:W-:-:S03]  /*6cf0*/  MOV R19, UR4 ;  /* 0x0000000400137c02 */ /* 0x000fc60008000f00 */
[----:B------:R-:W-:Y:S01]  /*6d00*/  FADD.FTZ R22, R22, -R20 ;  /* 0x8000001416167221 */ /* 0x000fe20000010000 */
[----:B------:R-:W-:Y:S01]  /*6d10*/  MOV R20, UR4 ;  /* 0x0000000400147c02 */ /* 0x000fe20008000f00 */
[----:B------:R-:W-:Y:S02]  /*6d20*/  FFMA.FTZ R19, R21, R19, UR5 ;  /* 0x0000000515137e23 */ /* 0x000fe40008010013 */
[----:B------:R-:W-:Y:S02]  /*6d30*/  FFMA.FTZ R129, R22, UR8, R69 ;  /* 0x0000000816817c23 */ /* 0x000fe40008010045 */
[----:B------:R-:W-:Y:S01]  /*6d40*/  FFMA.FTZ R20, R24, R20, UR5 ;  /* 0x0000000518147e23 */ /* 0x000fe20008010014 */
[----:B------:R-:W-:Y:S01]  /*6d50*/  FADD.FTZ R23, R23, -R19 ;  /* 0x8000001317177221 */ /* 0x000fe20000010000 */
[----:B------:R-:W-:Y:S02]  /*6d60*/  FMUL.FTZ R21, R129, UR7 ;  /* 0x0000000781157c20 */ /* 0x000fe40008410000 */
[----:B------:R-:W-:Y:S01]  /*6d70*/  FADD.FTZ R25, R25, -R20 ;  /* 0x8000001419197221 */ /* 0x000fe20000010000 */
[----:B------:R-:W-:Y:S01]  /*6d80*/  FFMA.FTZ R130, R23, UR8, R70 ;  /* 0x0000000817827c23 */ /* 0x000fe20008010046 */
[----:B------:R-:W-:Y:S01]  /*6d90*/  FMUL.FTZ R20, R128, UR7 ;  /* 0x0000000780147c20 */ /* 0x000fe20008410000 */
[-C--:B-----5:R-:W-:Y:S01]  /*6da0*/  FMUL.FTZ R24, R53, R21.reuse ;  /* 0x0000001535187220 */ /* 0x0a0fe20000410000 */
[----:B------:R-:W-:Y:S01]  /*6db0*/  FFMA.FTZ R131, R25, UR8, R71 ;  /* 0x0000000819837c23 */ /* 0x000fe20008010047 */
        /* <DEDUP_REMOVED lines=10> */
.L_x_17965:
[----:B------:R-:W-:-:S05]  /*6e60*/  MOV R146, UR4 ;  /* 0x0000000400927c02 */ /* 0x000fca0008000f00 */
[----:B------:R-:W-:-:S04]  /*6e70*/  FFMA.FTZ R146, R168, R146, UR5 ;  /* 0x00000005a8927e23 */ /* 0x000fc80008010092 */
[----:B------:R-:W-:Y:S01]  /*6e80*/  FADD.FTZ R146, R20, -R146 ;  /* 0x8000009214927221 */ /* 0x000fe20000010000 */
[----:B------:R-:W-:-:S03]  /*6e90*/  MOV R20, UR4 ;  /* 0x0000000400147c02 */ /* 0x000fc60008000f00 */
[----:B------:R-:W-:Y:S02]  /*6ea0*/  FFMA.FTZ R146, R146, UR8, R68 ;  /* 0x0000000892927c23 */ /* 0x000fe40008010044 */
[----:B------:R-:W-:Y:S01]  /*6eb0*/  FFMA.FTZ R20, R19, R20, UR5 ;  /* 0x0000000513147e23 */ /* 0x000fe20008010014 */
[----:B------:R-:W-:-:S03]  /*6ec0*/  MOV R19, UR4 ;  /* 0x0000000400137c02 */ /* 0x000fc60008000f00 */
[----:B------:R-:W-:Y:S02]  /*6ed0*/  FADD.FTZ R20, R22, -R20 ;  /* 0x8000001416147221 */ /* 0x000fe40000010000 */
[----:B------:R-:W-:Y:S01]  /*6ee0*/  FFMA.FTZ R19, R21, R19, UR5 ;  /* 0x0000000515137e23 */ /* 0x000fe20008010013 */
[----:B------:R-:W-:Y:S01]  /*6ef0*/  MOV R21, UR4 ;  /* 0x0000000400157c02 */ /* 0x000fe20008000f00 */
[----:B------:R-:W-:Y:S01]  /*6f00*/  FFMA.FTZ R22, R20, UR8, R69 ;  /* 0x0000000814167c23 */ /* 0x000fe20008010045 */
[----:B------:R-:W-:Y:S01]  /*6f10*/  FMUL.FTZ R20, R146, UR7 ;  /* 0x0000000792147c20 */ /* 0x000fe20008410000 */
[----:B------:R-:W-:Y:S02]  /*6f20*/  FADD.FTZ R19, R23, -R19 ;  /* 0x8000001317137221 */ /* 0x000fe40000010000 */
[----:B------:R-:W-:Y:S02]  /*6f30*/  FFMA.FTZ R21, R24, R21, UR5 ;  /* 0x0000000518157e23 */ /* 0x000fe40008010015 */
[----:B------:R-:W-:-:S02]  /*6f40*/  FFMA.FTZ R19, R19, UR8, R70 ;  /* 0x0000000813137c23 */ /* 0x000fc40008010046 */
[----:B------:R-:W-:-:S04]  /*6f50*/  FADD.FTZ R21, R25, -R21 ;  /* 0x8000001519157221 */ /* 0x000fc80000010000 */
        /* <DEDUP_REMOVED lines=12> */
.L_x_17966:
        /* <DEDUP_REMOVED lines=26> */
[-C--:B-----5:R-:W-:Y:S01]  /*71c0*/  FMUL.FTZ R11, R21, R146.reuse ;  /* 0x00000092150b7220 */ /* 0x0a0fe20000410000 */
[----:B------:R-:W-:Y:S01]  /*71d0*/  FMUL.FTZ R53, R130, UR7 ;  /* 0x0000000782357c20 */ /* 0x000fe20008410000 */
[----:B------:R-:W-:Y:S01]  /*71e0*/  FMUL.FTZ R21, R109, R146 ;  /* 0x000000926d157220 */ /* 0x000fe20000410000 */
[----:B------:R-:W-:Y:S02]  /*71f0*/  FADD.FTZ R10, R10, -R15 ;  /* 0x8000000f0a0a7221 */ /* 0x000fe40000010000 */
[-C--:B------:R-:W-:Y:S01]  /*7200*/  FMUL.FTZ R12, R22, R53.reuse ;  /* 0x00000035160c7220 */ /* 0x080fe20000410000 */
[----:B------:R-:W-:Y:S01]  /*7210*/  FMUL.FTZ R22, R110, R53 ;  /* 0x000000356e167220 */ /* 0x000fe20000410000 */
[----:B------:R-:W-:Y:S01]  /*7220*/  FFMA.FTZ R131, R10, UR8, R67 ;  /* 0x000000080a837c23 */ /* 0x000fe20008010043 */
[-C--:B------:R-:W-:Y:S01]  /*7230*/  FMUL.FTZ R10, R20, R54.reuse ;  /* 0x00000036140a7220 */ /* 0x080fe20000410000 */
[----:B------:R-:W-:-:S02]  /*7240*/  FMUL.FTZ R20, R108, R54 ;  /* 0x000000366c147220 */ /* 0x000fc40000410000 */
[----:B------:R-:W-:-:S04]  /*7250*/  FMUL.FTZ R52, R131, UR7 ;  /* 0x0000000783347c20 */ /* 0x000fc80008410000 */
[-C--:B------:R-:W-:Y:S01]  /*7260*/  FMUL.FTZ R15, R23, R52.reuse ;  /* 0x00000034170f7220 */ /* 0x080fe20000410000 */
[----:B------:R-:W-:Y:S01]  /*7270*/  FMUL.FTZ R23, R111, R52 ;  /* 0x000000346f177220 */ /* 0x000fe20000410000 */
[----:B------:R-:W-:Y:S06]  /*7280*/  BRA `(.L_x_17968) ;  /* 0x0000000000707947 */ /* 0x000fec0003800000 */
.L_x_17967:
        /* <DEDUP_REMOVED lines=12> */
[----:B------:R-:W-:Y:S02]  /*7350*/  FFMA.FTZ R52, R52, UR8, R65 ;  /* 0x0000000834347c23 */ /* 0x000fe40008010041 */
[----:B------:R-:W-:Y:S01]  /*7360*/  FADD.FTZ R10, R10, -R53 ;  /* 0x800000350a0a7221 */ /* 0x000fe20000010000 */
[----:B------:R-:W-:Y:S01]  /*7370*/  FFMA.FTZ R15, R15, UR8, R64 ;  /* 0x000000080f0f7c23 */ /* 0x000fe20008010040 */
[----:B------:R-:W-:Y:S01]  /*7380*/  FMUL.FTZ R54, R52, UR7 ;  /* 0x0000000734367c20 */ /* 0x000fe20008410000 */
[----:B------:R-:W-:Y:S01]  /*7390*/  FMUL.FTZ R53, R12, UR7 ;  /* 0x000000070c357c20 */ /* 0x000fe20008410000 */
[----:B------:R-:W-:Y:S01]  /*73a0*/  FFMA.FTZ R10, R10, UR8, R67 ;  /* 0x000000080a0a7c23 */ /* 0x000fe20008010043 */
        /* <DEDUP_REMOVED lines=10> */
.L_x_17968:
        /* <DEDUP_REMOVED lines=16> */
[----:B------:R-:W-:Y:S02]  /*7550*/  FFMA.FTZ R128, R8, UR8, R56 ;  /* 0x0000000808807c23 */ /* 0x000fe40008010038 */
[----:B------:R-:W-:Y:S02]  /*7560*/  FADD.FTZ R6, R6, -R9 ;  /* 0x8000000906067221 */ /* 0x000fe40000010000 */
[----:B------:R-:W-:Y:S02]  /*7570*/  FFMA.FTZ R7, R5, R7, UR5 ;  /* 0x0000000505077e23 */ /* 0x000fe40008010007 */
[----:B------:R-:W-:-:S02]  /*7580*/  FFMA.FTZ R129, R6, UR8, R57 ;  /* 0x0000000806817c23 */ /* 0x000fc40008010039 */
[----:B------:R-:W-:Y:S01]  /*7590*/  FADD.FTZ R130, R4, -R7 ;  /* 0x8000000704827221 */ /* 0x000fe20000010000 */
[----:B------:R-:W-:Y:S01]  /*75a0*/  MOV R4, UR4 ;  /* 0x0000000400047c02 */ /* 0x000fe20008000f00 */
[----:B------:R-:W-:Y:S02]  /*75b0*/  FMUL.FTZ R5, R129, UR7 ;  /* 0x0000000781057c20 */ /* 0x000fe40008410000 */
[----:B------:R-:W-:Y:S02]  /*75c0*/  FFMA.FTZ R130, R130, UR8, R58 ;  /* 0x0000000882827c23 */ /* 0x000fe4000801003a */
        /* <DEDUP_REMOVED lines=15> */
.L_x_17969:
[----:B------:R-:W-:-:S05]  /*76c0*/  MOV R16, UR4 ;  /* 0x0000000400107c02 */ /* 0x000fca0008000f00 */
[----:B------:R-:W-:-:S04]  /*76d0*/  FFMA.FTZ R16, R9, R16, UR5 ;  /* 0x0000000509107e23 */ /* 0x000fc80008010010 */
[----:B------:R-:W-:Y:S01]  /*76e0*/  FADD.FTZ R16, R8, -R16 ;  /* 0x8000001008107221 */ /* 0x000fe20000010000 */
[----:B------:R-:W-:-:S03]  /*76f0*/  MOV R8, UR4 ;  /* 0x0000000400087c02 */ /* 0x000fc60008000f00 */
[----:B------:R-:W-:Y:S02]  /*7700*/  FFMA.FTZ R16, R16, UR8, R56 ;  /* 0x0000000810107c23 */ /* 0x000fe40008010038 */
[----:B------:R-:W-:-:S04]  /*7710*/  FFMA.FTZ R8, R7, R8, UR5 ;  /* 0x0000000507087e23 */ /* 0x000fc80008010008 */
[----:B------:R-:W-:Y:S01]  /*7720*/  FADD.FTZ R8, R6, -R8 ;  /* 0x8000000806087221 */ /* 0x000fe20000010000 */
[----:B------:R-:W-:-:S05]  /*7730*/  MOV R6, UR4 ;  /* 0x0000000400067c02 */ /* 0x000fca0008000f00 */
[----:B------:R-:W-:Y:S01]  /*7740*/  FFMA.FTZ R6, R5, R6, UR5 ;  /* 0x0000000505067e23 */ /* 0x000fe20008010006 */
[----:B------:R-:W-:-:S03]  /*7750*/  MOV R5, UR4 ;  /* 0x0000000400057c02 */ /* 0x000fc60008000f00 */
[----:B------:R-:W-:Y:S02]  /*7760*/  FADD.FTZ R4, R4, -R6 ;  /* 0x8000000604047221 */ /* 0x000fe40000010000 */
[----:B------:R-:W-:Y:S02]  /*7770*/  FFMA.FTZ R5, R3, R5, UR5 ;  /* 0x0000000503057e23 */ /* 0x000fe40008010005 */
[----:B------:R-:W-:Y:S01]  /*7780*/  FFMA.FTZ R6, R4, UR8, R58 ;  /* 0x0000000804067c23 */ /* 0x000fe2000801003a */
[----:B------:R-:W-:Y:S01]  /*7790*/  FMUL.FTZ R4, R16, UR7 ;  /* 0x0000000710047c20 */ /* 0x000fe20008410000 */
[----:B------:R-:W-:Y:S01]  /*77a0*/  FADD.FTZ R2, R2, -R5 ;  /* 0x8000000502027221 */ /* 0x000fe20000010000 */
[----:B------:R-:W-:Y:S01]  /*77b0*/  FFMA.FTZ R5, R8, UR8, R57 ;  /* 0x0000000808057c23 */ /* 0x000fe20008010039 */
[----:B------:R-:W-:Y:S01]  /*77c0*/  FMUL.FTZ R6, R6, UR7 ;  /* 0x0000000706067c20 */ /* 0x000fe20008410000 */
[----:B-----5:R-:W-:Y:S01]  /*77d0*/  FMUL.FTZ R20, R20, R4 ;  /* 0x0000000414147220 */ /* 0x020fe20000410000 */
[----:B------:R-:W-:Y:S01]  /*77e0*/  FFMA.FTZ R2, R2, UR8, R59 ;  /* 0x0000000802027c23 */ /* 0x000fe2000801003b */
        /* <DEDUP_REMOVED lines=9> */
.L_x_17970:
        /* <DEDUP_REMOVED lines=18> */
[----:B------:R-:W-:Y:S01]  /*79a0*/  MOV R2, UR4 ;  /* 0x0000000400027c02 */ /* 0x000fe20008000f00 */
[-C--:B-----5:R-:W-:Y:S01]  /*79b0*/  FMUL.FTZ R8, R4, R26.reuse ;  /* 0x0000001a04087220 */ /* 0x0a0fe20000410000 */
[----:B------:R-:W-:Y:S01]  /*79c0*/  FMUL.FTZ R4, R116, R26 ;  /* 0x0000001a74047220 */ /* 0x000fe20000410000 */
[----:B------:R-:W-:-:S02]  /*79d0*/  FFMA.FTZ R129, R29, UR8, R49 ;  /* 0x000000081d817c23 */ /* 0x000fc40008010031 */
[----:B------:R-:W-:Y:S02]  /*79e0*/  FFMA.FTZ R2, R30, R2, UR5 ;  /* 0x000000051e027e23 */ /* 0x000fe40008010002 */
[----:B------:R-:W-:Y:S02]  /*79f0*/  FMUL.FTZ R27, R129, UR7 ;  /* 0x00000007811b7c20 */ /* 0x000fe40008410000 */
[----:B------:R-:W-:Y:S01]  /*7a00*/  FADD.FTZ R31, R31, -R2 ;  /* 0x800000021f1f7221 */ /* 0x000fe20000010000 */
[----:B------:R-:W-:Y:S01]  /*7a10*/  MOV R2, UR4 ;  /* 0x0000000400027c02 */ /* 0x000fe20008000f00 */
[-C--:B------:R-:W-:Y:S01]  /*7a20*/  FMUL.FTZ R9, R5, R27.reuse ;  /* 0x0000001b05097220 */ /* 0x080fe20000410000 */
[----:B------:R-:W-:Y:S01]  /*7a30*/  FMUL.FTZ R5, R117, R27 ;  /* 0x0000001b75057220 */ /* 0x000fe20000410000 */
[----:B------:R-:W-:Y:S02]  /*7a40*/  FFMA.FTZ R130, R31, UR8, R50 ;  /* 0x000000081f827c23 */ /* 0x000fe40008010032 */
[----:B------:R-:W-:-:S02]  /*7a50*/  FFMA.FTZ R2, R32, R2, UR5 ;  /* 0x0000000520027e23 */ /* 0x000fc40008010002 */
[----:B------:R-:W-:Y:S02]  /*7a60*/  FMUL.FTZ R3, R130, UR7 ;  /* 0x0000000782037c20 */ /* 0x000fe40008410000 */
[----:B------:R-:W-:Y:S02]  /*7a70*/  FADD.FTZ R33, R33, -R2 ;  /* 0x8000000221217221 */ /* 0x000fe40000010000 */
[-C--:B------:R-:W-:Y:S01]  /*7a80*/  FMUL.FTZ R16, R6, R3.reuse ;  /* 0x0000000306107220 */ /* 0x080fe20000410000 */
[----:B------:R-:W-:Y:S01]  /*7a90*/  FMUL.FTZ R6, R118, R3 ;  /* 0x0000000376067220 */ /* 0x000fe20000410000 */
[----:B------:R-:W-:-:S04]  /*7aa0*/  FFMA.FTZ R131, R33, UR8, R51 ;  /* 0x0000000821837c23 */ /* 0x000fc80008010033 */
[----:B------:R-:W-:-:S04]  /*7ab0*/  FMUL.FTZ R2, R131, UR7 ;  /* 0x0000000783027c20 */ /* 0x000fc80008410000 */
[-C--:B------:R-:W-:Y:S01]  /*7ac0*/  FMUL.FTZ R17, R7, R2.reuse ;  /* 0x0000000207117220 */ /* 0x080fe20000410000 */
[----:B------:R-:W-:Y:S01]  /*7ad0*/  FMUL.FTZ R7, R119, R2 ;  /* 0x0000000277077220 */ /* 0x000fe20000410000 */
[----:B------:R-:W-:Y:S06]  /*7ae0*/  BRA `(.L_x_17972) ;  /* 0x0000000000707947 */ /* 0x000fec0003800000 */
.L_x_17971:
        /* <DEDUP_REMOVED lines=15> */
[----:B------:R-:W-:Y:S02]  /*7be0*/  FMUL.FTZ R27, R2, UR7 ;  /* 0x00000007021b7c20 */ /* 0x000fe40008410000 */
        /* <DEDUP_REMOVED lines=12> */
.L_x_17972:
        /* <DEDUP_REMOVED lines=39> */
.L_x_17973:
        /* <DEDUP_REMOVED lines=28> */
.L_x_17974:
        /* <DEDUP_REMOVED lines=39> */
.L_x_17975:
        /* <DEDUP_REMOVED lines=28> */
.L_x_17976:
[----:B------:R-:W0:Y:S02]  /*8510*/  @P0 LDC.64 R2, c[0x0][0x478] ;  /* 0x00011e00ff020b82 */ /* 0x000e240000000a00 */
[----:B0-----:R-:W-:-:S05]  /*8520*/  @P0 IMAD.WIDE.U32 R2, R13, 0x10, R2 ;  /* 0x000000100d020825 */ /* 0x001fca00078e0002 */
[----:B------:R0:W-:Y:S02]  /*8530*/  @P0 STG.E.128 desc[UR16][R2.64], R128 ;  /* 0x0000008002000986 */ /* 0x0001e4000c101d10 */
[----:B0-----:R-:W-:-:S05]  /*8540*/  MOV R2, 0x10 ;  /* 0x0000001000027802 */ /* 0x001fca0000000f00 */
[----:B------:R-:W-:-:S05]  /*8550*/  IMAD.WIDE.U32 R2, R13, R2, UR28 ;  /* 0x0000001c0d027e25 */ /* 0x000fca000f8e0002 */
[----:B------:R1:W-:Y:S02]  /*8560*/  STG.E.128 desc[UR16][R2.64], R4 ;  /* 0x0000000402007986 */ /* 0x0003e4000c101d10 */
.L_x_17956:
        /* <DEDUP_REMOVED lines=231> */
.L_x_17932:
        /* <DEDUP_REMOVED lines=12> */
[----:B------:R-:W-:-:S05]  /*94a0*/  IMAD.WIDE.U32 R106, R129, 0x10, R106 ;  /* 0x00000010816a7825 */ /* 0x000fca00078e006a */
        /* <DEDUP_REMOVED lines=29> */
.L_x_17978:
        /* <DEDUP_REMOVED lines=16> */
.L_x_19459:


//--------------------- .text._ZN10layer_norm13ln_bwd_kernelINS_13Kernel_traitsIfffffjLj5120ELj1ELj1ELj4ELj16ENS_18Kernel_traits_baseILj5120EfffffjLj128EEEEELb0ELb1ELb1ELb0EEEvNS_9BwdParamsE --------------------------
	.section	.text._ZN10layer_norm13ln_bwd_kernelINS_13Kernel_traitsIfffffjLj5120ELj1ELj1ELj4ELj16ENS_18Kernel_traits_baseILj5120EfffffjLj128EEEEELb0ELb1ELb1ELb0EEEvNS_9BwdParamsE,"ax",@progbits
	.align	128
        .global         _ZN10layer_norm13ln_bwd_kernelINS_13Kernel_traitsIfffffjLj5120ELj1ELj1ELj4ELj16ENS_18Kernel_traits_baseILj5120EfffffjLj128EEEEELb0ELb1ELb1ELb0EEEvNS_9BwdParamsE
        .type           _ZN10layer_norm13ln_bwd_kernelINS_13Kernel_traitsIfffffjLj5120ELj1ELj1ELj4ELj16ENS_18Kernel_traits_baseILj5120EfffffjLj128EEEEELb0ELb1ELb1ELb0EEEvNS_9BwdParamsE,@function
        .size           _ZN10layer_norm13ln_bwd_kernelINS_13Kernel_traitsIfffffjLj5120ELj1ELj1ELj4ELj16ENS_18Kernel_traits_baseILj5120EfffffjLj128EEEEELb0ELb1ELb1ELb0EEEvNS_9BwdParamsE,(.L_x_19460 - _ZN10layer_norm13ln_bwd_kernelINS_13Kernel_traitsIfffffjLj5120ELj1ELj1ELj4ELj16ENS_18Kernel_traits_baseILj5120EfffffjLj128EEEEELb0ELb1ELb1ELb0EEEvNS_9BwdParamsE)
        .other          _ZN10layer_norm13ln_bwd_kernelINS_13Kernel_traitsIfffffjLj5120ELj1ELj1ELj4ELj16ENS_18Kernel_traits_baseILj5120EfffffjLj128EEEEELb0ELb1ELb1ELb0EEEvNS_9BwdParamsE,@"STO_CUDA_ENTRY STV_DEFAULT"
_ZN10layer_norm13ln_bwd_kernelINS_13Kernel_traitsIfffffjLj5120ELj1ELj1ELj4ELj16ENS_18Kernel_traits_baseILj5120EfffffjLj128EEEEELb0ELb1ELb1ELb0EEEvNS_9BwdParamsE:
.text._ZN10layer_norm13ln_bwd_kernelINS_13Kernel_traitsIfffffjLj5120ELj1ELj1ELj4ELj16ENS_18Kernel_traits_baseILj5120EfffffjLj128EEEEELb0ELb1ELb1ELb0EEEvNS_9BwdParamsE:
[----:B------:R-:W0:Y:S01]  /*0000*/  LDC R1, c[0x0][0x37c] ;  /* 0x0000df00ff017b82 */ /* 0x000e220000000800 */
[----:B------:R-:W1:Y:S01]  /*0010*/  LDCU UR4, c[0x0][0x388] ;  /* 0x00007100ff0477ac */ /* 0x000e620008000800 */
[----:B0-----:R-:W-:Y:S01]  /*0020*/  IADD3 R1, PT, PT, R1, -0x1a8, RZ ;  /* 0xfffffe5801017810 */ /* 0x001fe20007ffe0ff */
[----:B------:R-:W0:Y:S01]  /*0030*/  S2R R11, SR_TID.X ;  /* 0x00000000000b7919 */ /* 0x000e220000002100 */
[----:B------:R-:W-:Y:S01]  /*0040*/  LOP3.LUT R10, R10, 0xfffffff7, RZ, 0xc0, !PT ;  /* 0xfffffff70a0a7812 */ /* 0x000fe200078ec0ff */
[----:B------:R-:W2:Y:S01]  /*0050*/  LDCU.64 UR8, c[0x0][0x358] ;  /* 0x00006b00ff0877ac */ /* 0x000ea20008000a00 */
[----:B------:R-:W3:Y:S01]  /*0060*/  LDCU UR5, c[0x0][0x384] ;  /* 0x00007080ff0577ac */ /* 0x000ee20008000800 */
[----:B-1----:R-:W-:-:S04]  /*0070*/  MOV R2, UR4 ;  /* 0x0000000400027c02 */ /* 0x002fc80008000f00 */
[----:B------:R-:W-:Y:S01]  /*0080*/  SHF.R.S32.HI R0, RZ, 0x1f, R2 ;  /* 0x0000001fff007819 */ /* 0x000fe20000011402 */
[----:B------:R1:W-:Y:S03]  /*0090*/  STL [R1+0x1c], R2 ;  /* 0x00001c0201007387 */ /* 0x0003e60000100800 */
[----:B------:R-:W-:Y:S01]  /*00a0*/  LEA.HI R0, R0, R2, RZ, 0x2 ;  /* 0x0000000200007211 */ /* 0x000fe200078f10ff */
[----:B------:R4:W3:Y:S04]  /*00b0*/  LDL.64 R88, [R1+0x188] ;  /* 0x0001880001587983 */ /* 0x0008e80000100a00 */
[----:B------:R4:W3:Y:S01]  /*00c0*/  LDL.64 R90, [R1+0x190] ;  /* 0x00019000015a7983 */ /* 0x0008e20000100a00 */
[----:B0-----:R-:W-:-:S03]  /*00d0*/  LOP3.LUT R3, R11, 0x7f, RZ, 0x3c, !PT ;  /* 0x0000007f0b037812 */ /* 0x001fc600078e3cff */
[----:B------:R4:W4:Y:S01]  /*00e0*/  LDL.64 R84, [R1+0x178] ;  /* 0x0001780001547983 */ /* 0x0009220000100a00 */
[----:B-1----:R-:W-:-:S03]  /*00f0*/  LEA.HI.SX32 R2, R0, R3, 0x1e ;  /* 0x0000000300027211 */ /* 0x002fc600078ff2ff */
[----:B------:R0:W4:Y:S01]  /*0100*/  LDL.64 R86, [R1+0x180] ;  /* 0x0001800001567983 */ /* 0x0001220000100a00 */
[----:B------:R-:W-:Y:S02]  /*0110*/  MOV R3, R11 ;  /* 0x0000000b00037202 */ /* 0x000fe40000000f00 */
[C---:B------:R-:W-:Y:S01]  /*0120*/  ISETP.GE.U32.AND P0, PT, R2.reuse, 0x80, PT ;  /* 0x000000800200780c */ /* 0x040fe20003f06070 */
[----:B------:R0:W4:Y:S01]  /*0130*/  LDL.64 R80, [R1+0x168] ;  /* 0x0001680001507983 */ /* 0x0001220000100a00 */
[C---:B------:R-:W-:Y:S02]  /*0140*/  ISETP.GE.U32.AND P2, PT, R2.reuse, 0x100, PT ;  /* 0x000001000200780c */ /* 0x040fe40003f46070 */
[C---:B------:R-:W-:Y:S01]  /*0150*/  ISETP.GE.U32.AND P1, PT, R2.reuse, 0x180, PT ;  /* 0x000001800200780c */ /* 0x040fe20003f26070 */
[----:B------:R0:W4:Y:S01]  /*0160*/  LDL.64 R82, [R1+0x170] ;  /* 0x0001700001527983 */ /* 0x0001220000100a00 */
[----:B------:R-:W-:-:S03]  /*0170*/  ISETP.GE.U32.AND P6, PT, R2, 0x200, PT ;  /* 0x000002000200780c */ /* 0x000fc60003fc6070 */
[----:B------:R0:W4:Y:S04]  /*0180*/  LDL.64 R76, [R1+0x158] ;  /* 0x00015800014c7983 */ /* 0x0001280000100a00 */
[----:B------:R-:W-:Y:S01]  /*0190*/  @P0 LOP3.LUT R10, R10, 0x8, RZ, 0xfc, !PT ;  /* 0x000000080a0a0812 */ /* 0x000fe200078efcff */
[----:B------:R-:W1:Y:S01]  /*01a0*/  @P0 LDC.64 R4, c[0x0][0x3d0] ;  /* 0x0000f400ff040b82 */ /* 0x000e620000000a00 */
[----:B------:R0:W4:Y:S02]  /*01b0*/  LDL.64 R78, [R1+0x160] ;  /* 0x00016000014e7983 */ /* 0x0001240000100a00 */
[----:B------:R-:W-:Y:S02]  /*01c0*/  LOP3.LUT R10, R10, 0xffffffef, RZ, 0xc0, !PT ;  /* 0xffffffef0a0a7812 */ /* 0x000fe400078ec0ff */
[----:B------:R0:W4:Y:S02]  /*01d0*/  LDL.64 R72, [R1+0x148] ;  /* 0x0001480001487983 */ /* 0x0001240000100a00 */
[----:B------:R-:W-:Y:S01]  /*01e0*/  @P2 LOP3.LUT R10, R10, 0x10, RZ, 0xfc, !PT ;  /* 0x000000100a0a2812 */ /* 0x000fe200078efcff */
[----:B------:R-:W2:Y:S01]  /*01f0*/  @P0 LDC.64 R6, c[0x0][0x3e8] ;  /* 0x0000fa00ff060b82 */ /* 0x000ea20000000a00 */
[----:B------:R0:W4:Y:S02]  /*0200*/  LDL.64 R74, [R1+0x150] ;  /* 0x00015000014a7983 */ /* 0x0001240000100a00 */
[----:B------:R-:W-:-:S02]  /*0210*/  LOP3.LUT R10, R10, 0xffffffdf, RZ, 0xc0, !PT ;  /* 0xffffffdf0a0a7812 */ /* 0x000fc400078ec0ff */
[----:B------:R0:W4:Y:S02]  /*0220*/  LDL.64 R68, [R1+0x138] ;  /* 0x0001380001447983 */ /* 0x0001240000100a00 */
[----:B------:R-:W-:Y:S01]  /*0230*/  @P1 LOP3.LUT R10, R10, 0x20, RZ, 0xfc, !PT ;  /* 0x000000200a0a1812 */ /* 0x000fe200078efcff */
[----:B------:R-:W0:Y:S01]  /*0240*/  @P2 LDC.64 R8, c[0x0][0x3d0] ;  /* 0x0000f400ff082b82 */ /* 0x000e220000000a00 */
[----:B------:R-:W-:Y:S01]  /*0250*/  ISETP.GE.U32.AND P5, PT, R2, 0x280, PT ;  /* 0x000002800200780c */ /* 0x000fe20003fa6070 */
[----:B------:R0:W4:Y:S01]  /*0260*/  LDL.64 R70, [R1+0x140] ;  /* 0x0001400001467983 */ /* 0x0001220000100a00 */
[----:B------:R-:W-:-:S03]  /*0270*/  LOP3.LUT R10, R10, 0xffffffbf, RZ, 0xc0, !PT ;  /* 0xffffffbf0a0a7812 */ /* 0x000fc600078ec0ff */
[----:B------:R0:W4:Y:S01]  /*0280*/  LDL.64 R64, [R1+0x128] ;  /* 0x0001280001407983 */ /* 0x0001220000100a00 */
[----:B------:R-:W-:Y:S01]  /*0290*/  @P6 LOP3.LUT R10, R10, 0x40, RZ, 0xfc, !PT ;  /* 0x000000400a0a6812 */ /* 0x000fe200078efcff */
[----:B------:R-:W0:Y:S02]  /*02a0*/  @P2 LDC.64 R12, c[0x0][0x3e8] ;  /* 0x0000fa00ff0c2b82 */ /* 0x000e240000000a00 */
[----:B------:R0:W4:Y:S04]  /*02b0*/  LDL.64 R66, [R1+0x130] ;  /* 0x0001300001427983 */ /* 0x0001280000100a00 */
[----:B------:R0:W4:Y:S02]  /*02c0*/  LDL.64 R60, [R1+0x118] ;  /* 0x00011800013c7983 */ /* 0x0001240000100a00 */
[----:B------:R-:W0:Y:S02]  /*02d0*/  @P1 LDC.64 R18, c[0x0][0x3d0] ;  /* 0x0000f400ff121b82 */ /* 0x000e240000000a00 */
[----:B------:R0:W4:Y:S04]  /*02e0*/  LDL.64 R62, [R1+0x120] ;  /* 0x00012000013e7983 */ /* 0x0001280000100a00 */
[----:B------:R0:W4:Y:S02]  /*02f0*/  LDL.64 R56, [R1+0x108] ;  /* 0x0001080001387983 */ /* 0x0001240000100a00 */
[----:B------:R-:W0:Y:S01]  /*0300*/  @P1 LDC.64 R20, c[0x0][0x3e8] ;  /* 0x0000fa00ff141b82 */ /* 0x000e220000000a00 */
[C---:B-1----:R-:W-:Y:S01]  /*0310*/  @P0 IMAD.WIDE.U32 R4, R3.reuse, 0x10, R4 ;  /* 0x0000001003040825 */ /* 0x042fe200078e0004 */
[----:B------:R1:W4:Y:S04]  /*0320*/  LDL.64 R58, [R1+0x110] ;  /* 0x00011000013a7983 */ /* 0x0003280000100a00 */
[----:B------:R1:W4:Y:S02]  /*0330*/  LDL.64 R52, [R1+0xf8] ;  /* 0x0000f80001347983 */ /* 0x0003240000100a00 */
[----:B------:R-:W1:Y:S01]  /*0340*/  @P6 LDC.64 R22, c[0x0][0x3d0] ;  /* 0x0000f400ff166b82 */ /* 0x000e620000000a00 */
[C---:B--2---:R-:W-:Y:S01]  /*0350*/  @P0 IMAD.WIDE.U32 R6, R3.reuse, 0x10, R6 ;  /* 0x0000001003060825 */ /* 0x044fe200078e0006 */
[----:B------:R2:W2:Y:S06]  /*0360*/  LDL.64 R54, [R1+0x100] ;  /* 0x0001000001367983 */ /* 0x0004ac0000100a00 */
[----:B------:R-:W1:Y:S01]  /*0370*/  @P6 LDC.64 R24, c[0x0][0x3e8] ;  /* 0x0000fa00ff186b82 */ /* 0x000e620000000a00 */
[----:B------:R-:W-:-:S02]  /*0380*/  @P0 LOP3.LUT R3, R3, 0x80, RZ, 0xfc, !PT ;  /* 0x0000008003030812 */ /* 0x000fc400078efcff */
[----:B------:R-:W-:Y:S02]  /*0390*/  ISETP.GE.U32.AND P4, PT, R2, 0x300, PT ;  /* 0x000003000200780c */ /* 0x000fe40003f86070 */
[----:B------:R-:W-:Y:S01]  /*03a0*/  LOP3.LUT R10, R10, 0xfffffffb, RZ, 0xc0, !PT ;  /* 0xfffffffb0a0a7812 */ /* 0x000fe200078ec0ff */
[C---:B0-----:R-:W-:Y:S01]  /*03b0*/  @P2 IMAD.WIDE.U32 R14, R3.reuse, 0x10, R8 ;  /* 0x00000010030e2825 */ /* 0x041fe200078e0008 */
[----:B------:R-:W-:Y:S01]  /*03c0*/  P2R R50, PR, RZ, 0x40 ;  /* 0x00000040ff327803 */ /* 0x000fe20000000000 */
[----:B------:R-:W0:Y:S02]  /*03d0*/  @P5 LDC.64 R8, c[0x0][0x3d0] ;  /* 0x0000f400ff085b82 */ /* 0x000e240000000a00 */
[C---:B------:R-:W-:Y:S01]  /*03e0*/  @P2 IMAD.WIDE.U32 R16, R3.reuse, 0x10, R12 ;  /* 0x0000001003102825 */ /* 0x040fe200078e000c */
[----:B------:R-:W-:Y:S02]  /*03f0*/  @P2 IADD3 R3, PT, PT, R3, 0x80, RZ ;  /* 0x0000008003032810 */ /* 0x000fe40007ffe0ff */
[----:B------:R-:W-:-:S03]  /*0400*/  @P5 LOP3.LUT R10, R10, 0x4, RZ, 0xfc, !PT ;  /* 0x000000040a0a5812 */ /* 0x000fc600078efcff */
[C---:B------:R-:W-:Y:S01]  /*0410*/  @P1 IMAD.WIDE.U32 R18, R3.reuse, 0x10, R18 ;  /* 0x0000001003121825 */ /* 0x040fe200078e0012 */
[----:B------:R-:W-:Y:S01]  /*0420*/  LOP3.LUT R10, R10, 0xfffffffd, RZ, 0xc0, !PT ;  /* 0xfffffffd0a0a7812 */ /* 0x000fe200078ec0ff */
[----:B------:R-:W0:Y:S02]  /*0430*/  @P5 LDC.64 R12, c[0x0][0x3e8] ;  /* 0x0000fa00ff0c5b82 */ /* 0x000e240000000a00 */
[C---:B------:R-:W-:Y:S01]  /*0440*/  @P1 IMAD.WIDE.U32 R20, R3.reuse, 0x10, R20 ;  /* 0x0000001003141825 */ /* 0x040fe200078e0014 */
[----:B------:R-:W-:Y:S02]  /*0450*/  @P1 IADD3 R3, PT, PT, R3, 0x80, RZ ;  /* 0x0000008003031810 */ /* 0x000fe40007ffe0ff */
[----:B------:R-:W-:-:S03]  /*0460*/  @P4 LOP3.LUT R10, R10, 0x2, RZ, 0xfc, !PT ;  /* 0x000000020a0a4812 */ /* 0x000fc600078efcff */
[C---:B-1----:R-:W-:Y:S01]  /*0470*/  @P6 IMAD.WIDE.U32 R22, R3.reuse, 0x10, R22 ;  /* 0x0000001003166825 */ /* 0x042fe200078e0016 */
[----:B------:R-:W-:Y:S01]  /*0480*/  ISETP.GE.U32.AND P0, PT, R2, 0x380, PT ;  /* 0x000003800200780c */ /* 0x000fe20003f06070 */
[----:B------:R-:W1:Y:S02]  /*0490*/  @P4 LDC.64 R30, c[0x0][0x3d0] ;  /* 0x0000f400ff1e4b82 */ /* 0x000e640000000a00 */
[C---:B------:R-:W-:Y:S01]  /*04a0*/  @P6 IMAD.WIDE.U32 R24, R3.reuse, 0x10, R24 ;  /* 0x0000001003186825 */ /* 0x040fe200078e0018 */
[----:B------:R-:W-:Y:S02]  /*04b0*/  @P6 IADD3 R3, PT, PT, R3, 0x80, RZ ;  /* 0x0000008003036810 */ /* 0x000fe40007ffe0ff */
[----:B------:R-:W-:-:S03]  /*04c0*/  LOP3.LUT P6, RZ, R10, 0x20, RZ, 0xc0, !PT ;  /* 0x000000200aff7812 */ /* 0x000fc600078cc0ff */
[----:B------:R-:W1:Y:S01]  /*04d0*/  @P4 LDC.64 R32, c[0x0][0x3e8] ;  /* 0x0000fa00ff204b82 */ /* 0x000e620000000a00 */
[----:B------:R-:W-:Y:S02]  /*04e0*/  P2R R11, PR, RZ, 0x40 ;  /* 0x00000040ff0b7803 */ /* 0x000fe40000000000 */
[----:B------:R-:W-:-:S04]  /*04f0*/  LOP3.LUT P6, RZ, R10, 0x10, RZ, 0xc0, !PT ;  /* 0x000000100aff7812 */ /* 0x000fc800078cc0ff */
[----:B------:R-:W-:Y:S01]  /*0500*/  P2R R0, PR, RZ, 0x40 ;  /* 0x00000040ff007803 */ /* 0x000fe20000000000 */
[----:B------:R-:W1:Y:S01]  /*0510*/  @P0 LDC.64 R34, c[0x0][0x3d0] ;  /* 0x0000f400ff220b82 */ /* 0x000e620000000a00 */
[----:B------:R-:W-:Y:S02]  /*0520*/  LOP3.LUT P6, RZ, R10, 0x8, RZ, 0xc0, !PT ;  /* 0x000000080aff7812 */ /* 0x000fe400078cc0ff */
[C---:B------:R-:W-:Y:S02]  /*0530*/  ISETP.GE.U32.AND P1, PT, R2.reuse, 0x400, PT ;  /* 0x000004000200780c */ /* 0x040fe40003f26070 */
[----:B------:R-:W-:-:S03]  /*0540*/  ISETP.GE.U32.AND P2, PT, R2, 0x480, PT ;  /* 0x000004800200780c */ /* 0x000fc60003f46070 */
[----:B------:R-:W1:Y:S06]  /*0550*/  @P0 LDC.64 R36, c[0x0][0x3e8] ;  /* 0x0000fa00ff240b82 */ /* 0x000e6c0000000a00 */
[----:B------:R1:W5:Y:S01]  /*0560*/  @P6 LDG.E.128 R164, desc[UR8][R6.64] ;  /* 0x0000000806a46981 */ /* 0x000362000c1e1d00 */
[----:B------:R-:W-:Y:S01]  /*0570*/  ISETP.GE.U32.AND P3, PT, R2, 0x500, PT ;  /* 0x000005000200780c */ /* 0x000fe20003f66070 */
[----:B------:R-:W1:Y:S01]  /*0580*/  @P1 LDC.64 R38, c[0x0][0x3d0] ;  /* 0x0000f400ff261b82 */ /* 0x000e620000000a00 */
[----:B0-----:R-:W-:-:S07]  /*0590*/  @P5 IMAD.WIDE.U32 R26, R3, 0x10, R8 ;  /* 0x00000010031a5825 */ /* 0x001fce00078e0008 */
[----:B------:R-:W0:Y:S01]  /*05a0*/  @P1 LDC.64 R40, c[0x0][0x3e8] ;  /* 0x0000fa00ff281b82 */ /* 0x000e220000000a00 */
[C---:B------:R-:W-:Y:S01]  /*05b0*/  @P5 IMAD.WIDE.U32 R28, R3.reuse, 0x10, R12 ;  /* 0x00000010031c5825 */ /* 0x040fe200078e000c */
[----:B---3--:R-:W3:Y:S06]  /*05c0*/  @P6 LDG.E.128 R88, desc[UR8][R4.64] ;  /* 0x0000000804586981 */ /* 0x008eec000c1e1d00 */
[----:B------:R-:W0:Y:S01]  /*05d0*/  @P2 LDC.64 R8, c[0x0][0x3d0] ;  /* 0x0000f400ff082b82 */ /* 0x000e220000000a00 */
[----:B------:R-:W-:Y:S01]  /*05e0*/  @P5 IADD3 R3, PT, PT, R3, 0x80, RZ ;  /* 0x0000008003035810 */ /* 0x000fe20007ffe0ff */
[----:B------:R0:W5:Y:S06]  /*05f0*/  @P5 LDG.E.128 R148, desc[UR8][R28.64] ;  /* 0x000000081c945981 */ /* 0x00016c000c1e1d00 */
[----:B------:R-:W0:Y:S08]  /*0600*/  @P2 LDC.64 R12, c[0x0][0x3e8] ;  /* 0x0000fa00ff0c2b82 */ /* 0x000e300000000a00 */
[----:B------:R-:W0:Y:S08]  /*0610*/  @P3 LDC.64 R46, c[0x0][0x3d0] ;  /* 0x0000f400ff2e3b82 */ /* 0x000e300000000a00 */
[----:B------:R-:W2:Y:S01]  /*0620*/  @P3 LDC.64 R48, c[0x0][0x3e8] ;  /* 0x0000fa00ff303b82 */ /* 0x000ea20000000a00 */
[----:B----4-:R-:W4:Y:S04]  /*0630*/  @P5 LDG.E.128 R72, desc[UR8][R26.64] ;  /* 0x000000081a485981 */ /* 0x010f28000c1e1d00 */
[----:B---3--:R3:W-:Y:S04]  /*0640*/  @P6 STL.64 [R1+0x188], R88 ;  /* 0x0001885801006387 */ /* 0x0087e80000100a00 */
[----:B------:R3:W-:Y:S01]  /*0650*/  @P6 STL.64 [R1+0x190], R90 ;  /* 0x0001905a01006387 */ /* 0x0007e20000100a00 */
[----:B------:R-:W-:-:S13]  /*0660*/  ISETP.NE.AND P6, PT, R0, RZ, PT ;  /* 0x000000ff0000720c */ /* 0x000fda0003fc5270 */
[----:B------:R-:W2:Y:S04]  /*0670*/  @P6 LDG.E.128 R84, desc[UR8][R14.64] ;  /* 0x000000080e546981 */ /* 0x000ea8000c1e1d00 */
[----:B------:R0:W5:Y:S04]  /*0680*/  @P6 LDG.E.128 R160, desc[UR8][R16.64] ;  /* 0x0000000810a06981 */ /* 0x000168000c1e1d00 */
[----:B--2---:R2:W-:Y:S04]  /*0690*/  @P6 STL.64 [R1+0x178], R84 ;  /* 0x0001785401006387 */ /* 0x0045e80000100a00 */
[----:B------:R4:W-:Y:S01]  /*06a0*/  @P6 STL.64 [R1+0x180], R86 ;  /* 0x0001805601006387 */ /* 0x0009e20000100a00 */
[----:B------:R-:W-:-:S13]  /*06b0*/  ISETP.NE.AND P6, PT, R11, RZ, PT ;  /* 0x000000ff0b00720c */ /* 0x000fda0003fc5270 */
[----:B------:R-:W3:Y:S01]  /*06c0*/  @P6 LDG.E.128 R80, desc[UR8][R18.64] ;  /* 0x0000000812506981 */ /* 0x000ee2000c1e1d00 */
[----:B-1----:R-:W-:-:S03]  /*06d0*/  @P4 IMAD.WIDE.U32 R30, R3, 0x10, R30 ;  /* 0x00000010031e4825 */ /* 0x002fc600078e001e */
[----:B------:R1:W5:Y:S01]  /*06e0*/  @P6 LDG.E.128 R156, desc[UR8][R20.64] ;  /* 0x00000008149c6981 */ /* 0x000362000c1e1d00 */
[C---:B------:R-:W-:Y:S01]  /*06f0*/  @P4 IMAD.WIDE.U32 R32, R3.reuse, 0x10, R32 ;  /* 0x0000001003204825 */ /* 0x040fe200078e0020 */
[----:B------:R-:W-:Y:S02]  /*0700*/  @P4 IADD3 R3, PT, PT, R3, 0x80, RZ ;  /* 0x0000008003034810 */ /* 0x000fe40007ffe0ff */
[----:B------:R-:W4:Y:S03]  /*0710*/  @P4 LDG.E.128 R68, desc[UR8][R30.64] ;  /* 0x000000081e444981 */ /* 0x000f26000c1e1d00 */
[C---:B------:R-:W-:Y:S01]  /*0720*/  @P0 IMAD.WIDE.U32 R34, R3.reuse, 0x10, R34 ;  /* 0x0000001003220825 */ /* 0x040fe200078e0022 */
[----:B------:R1:W5:Y:S03]  /*0730*/  @P4 LDG.E.128 R144, desc[UR8][R32.64] ;  /* 0x0000000820904981 */ /* 0x000366000c1e1d00 */
[C---:B------:R-:W-:Y:S01]  /*0740*/  @P0 IMAD.WIDE.U32 R36, R3.reuse, 0x10, R36 ;  /* 0x0000001003240825 */ /* 0x040fe200078e0024 */
[----:B------:R-:W-:Y:S01]  /*0750*/  @P0 IADD3 R3, PT, PT, R3, 0x80, RZ ;  /* 0x0000008003030810 */ /* 0x000fe20007ffe0ff */
[----:B------:R-:W4:Y:S04]  /*0760*/  @P0 LDG.E.128 R64, desc[UR8][R34.64] ;  /* 0x0000000822400981 */ /* 0x000f28000c1e1d00 */
[C---:B------:R-:W-:Y:S01]  /*0770*/  @P1 IMAD.WIDE.U32 R38, R3.reuse, 0x10, R38 ;  /* 0x0000001003261825 */ /* 0x040fe200078e0026 */
[----:B------:R1:W5:Y:S03]  /*0780*/  @P0 LDG.E.128 R140, desc[UR8][R36.64] ;  /* 0x00000008248c0981 */ /* 0x000366000c1e1d00 */
[C---:B0-----:R-:W-:Y:S01]  /*0790*/  @P1 IMAD.WIDE.U32 R40, R3.reuse, 0x10, R40 ;  /* 0x0000001003281825 */ /* 0x041fe200078e0028 */
[----:B------:R-:W-:Y:S01]  /*07a0*/  @P1 IADD3 R3, PT, PT, R3, 0x80, RZ ;  /* 0x0000008003031810 */ /* 0x000fe20007ffe0ff */
[----:B------:R-:W4:Y:S04]  /*07b0*/  @P1 LDG.E.128 R60, desc[UR8][R38.64] ;  /* 0x00000008263c1981 */ /* 0x000f28000c1e1d00 */
[C---:B------:R-:W-:Y:S01]  /*07c0*/  @P2 IMAD.WIDE.U32 R42, R3.reuse, 0x10, R8 ;  /* 0x00000010032a2825 */ /* 0x040fe200078e0008 */
[----:B------:R1:W5:Y:S03]  /*07d0*/  @P1 LDG.E.128 R136, desc[UR8][R40.64] ;  /* 0x0000000828881981 */ /* 0x000366000c1e1d00 */
[C---:B------:R-:W-:Y:S01]  /*07e0*/  @P2 IMAD.WIDE.U32 R44, R3.reuse, 0x10, R12 ;  /* 0x00000010032c2825 */ /* 0x040fe200078e000c */
[----:B------:R-:W-:Y:S01]  /*07f0*/  @P2 IADD3 R3, PT, PT, R3, 0x80, RZ ;  /* 0x0000008003032810 */ /* 0x000fe20007ffe0ff */
[----:B------:R-:W4:Y:S04]  /*0800*/  @P2 LDG.E.128 R56, desc[UR8][R42.64] ;  /* 0x000000082a382981 */ /* 0x000f28000c1e1d00 */
[----:B------:R-:W-:Y:S01]  /*0810*/  @P3 IMAD.WIDE.U32 R8, R3, 0x10, R46 ;  /* 0x0000001003083825 */ /* 0x000fe200078e002e */
[----:B------:R1:W5:Y:S04]  /*0820*/  @P2 LDG.E.128 R132, desc[UR8][R44.64] ;  /* 0x000000082c842981 */ /* 0x000368000c1e1d00 */
[----:B------:R-:W4:Y:S04]  /*0830*/  @P3 LDG.E.128 R52, desc[UR8][R8.64] ;  /* 0x0000000808343981 */ /* 0x000f28000c1e1d00 */
[----:B---3--:R0:W-:Y:S04]  /*0840*/  @P6 STL.64 [R1+0x168], R80 ;  /* 0x0001685001006387 */ /* 0x0081e80000100a00 */
[----:B------:R3:W-:Y:S01]  /*0850*/  @P6 STL.64 [R1+0x170], R82 ;  /* 0x0001705201006387 */ /* 0x0007e20000100a00 */
[----:B------:R-:W-:-:S13]  /*0860*/  ISETP.NE.AND P6, PT, R50, RZ, PT ;  /* 0x000000ff3200720c */ /* 0x000fda0003fc5270 */
[----:B------:R-:W3:Y:S04]  /*0870*/  @P6 LDG.E.128 R76, desc[UR8][R22.64] ;  /* 0x00000008164c6981 */ /* 0x000ee8000c1e1d00 */
[----:B------:R1:W5:Y:S04]  /*0880*/  @P6 LDG.E.128 R152, desc[UR8][R24.64] ;  /* 0x0000000818986981 */ /* 0x000368000c1e1d00 */
        /* <DEDUP_REMOVED lines=8> */
[----:B------:R-:W2:Y:S01]  /*0910*/  S2UR UR4, SR_CTAID.X ;  /* 0x00000000000479c3 */ /* 0x000ea20000002500 */
[----:B------:R-:W-:Y:S01]  /*0920*/  @P3 IMAD.WIDE.U32 R12, R3, 0x10, R48 ;  /* 0x00000010030c3825 */ /* 0x000fe200078e0030 */
[----:B------:R-:W-:-:S04]  /*0930*/  LOP3.LUT R10, R10, 0xfffffffe, RZ, 0xc0, !PT ;  /* 0xfffffffe0a0a7812 */ /* 0x000fc800078ec0ff */
[----:B------:R-:W-:Y:S01]  /*0940*/  @P3 LOP3.LUT R10, R10, 0x1, RZ, 0xfc, !PT ;  /* 0x000000010a0a3812 */ /* 0x000fe200078efcff */
[----:B------:R1:W5:Y:S01]  /*0950*/  @P3 LDG.E.128 R128, desc[UR8][R12.64] ;  /* 0x000000080c803981 */ /* 0x000362000c1e1d00 */
[----:B--2---:R-:W-:Y:S02]  /*0960*/  MOV R4, UR4 ;  /* 0x0000000400047c02 */ /* 0x004fe40008000f00 */
        /* <DEDUP_REMOVED lines=21> */
[----:B----4-:R-:W-:-:S02]  /*0ac0*/  CS2R R86, SRZ ;  /* 0x0000000000567805 */ /* 0x010fc4000001ff00 */
[----:B0-----:R-:W-:Y:S02]  /*0ad0*/  CS2R R80, SRZ ;  /* 0x0000000000507805 */ /* 0x001fe4000001ff00 */
[----:B---3--:R-:W-:Y:S01]  /*0ae0*/  CS2R R82, SRZ ;  /* 0x0000000000527805 */ /* 0x008fe2000001ff00 */
[----:B------:R0:W-:Y:S04]  /*0af0*/  @P6 STL.64 [R1+0x158], R76 ;  /* 0x0001584c01006387 */ /* 0x0001e80000100a00 */
[----:B------:R2:W-:Y:S04]  /*0b00*/  @P6 STL.64 [R1+0x160], R78 ;  /* 0x0001604e01006387 */ /* 0x0005e80000100a00 */
[----:B------:R-:W-:Y:S04]  /*0b10*/  STL [R1+0xc4], RZ ;  /* 0x0000c4ff01007387 */ /* 0x000fe80000100800 */
        /* <DEDUP_REMOVED lines=11> */
[----:B------:R0:W-:Y:S04]  /*0bd0*/  STL [R1+0xb4], RZ ;  /* 0x0000b4ff01007387 */ /* 0x0001e80000100800 */
[----:B------:R0:W-:Y:S04]  /*0be0*/  @P2 STL.64 [R1+0x108], R56 ;  /* 0x0001083801002387 */ /* 0x0001e80000100a00 */
[----:B------:R0:W-:Y:S04]  /*0bf0*/  @P2 STL.64 [R1+0x110], R58 ;  /* 0x0001103a01002387 */ /* 0x0001e80000100a00 */
[----:B------:R0:W-:Y:S04]  /*0c00*/  STL [R1+0xb8], RZ ;  /* 0x0000b8ff01007387 */ /* 0x0001e80000100800 */
        /* <DEDUP_REMOVED lines=40> */
[----:B------:R-:W-:-:S02]  /*0e90*/  ISETP.GE.AND P3, PT, R4, UR5, PT ;  /* 0x0000000504007c0c */ /* 0x000fc4000bf66270 */
[----:B0-----:R-:W-:Y:S02]  /*0ea0*/  CS2R R76, SRZ ;  /* 0x00000000004c7805 */ /* 0x001fe4000001ff00 */
[----:B--2---:R-:W-:Y:S02]  /*0eb0*/  CS2R R78, SRZ ;  /* 0x00000000004e7805 */ /* 0x004fe4000001ff00 */
[----:B---3--:R-:W-:Y:S02]  /*0ec0*/  CS2R R72, SRZ ;  /* 0x0000000000487805 */ /* 0x008fe4000001ff00 */
[----:B----4-:R-:W-:Y:S02]  /*0ed0*/  CS2R R74, SRZ ;  /* 0x00000000004a7805 */ /* 0x010fe4000001ff00 */
[----:B-1----:R-:W-:Y:S02]  /*0ee0*/  CS2R R68, SRZ ;  /* 0x0000000000447805 */ /* 0x002fe4000001ff00 */
[----:B------:R-:W-:-:S02]  /*0ef0*/  CS2R R70, SRZ ;  /* 0x0000000000467805 */ /* 0x000fc4000001ff00 */
[----:B------:R-:W-:Y:S02]  /*0f00*/  CS2R R64, SRZ ;  /* 0x0000000000407805 */ /* 0x000fe4000001ff00 */
[----:B------:R-:W-:Y:S02]  /*0f10*/  CS2R R66, SRZ ;  /* 0x0000000000427805 */ /* 0x000fe4000001ff00 */
[----:B------:R-:W-:Y:S02]  /*0f20*/  CS2R R60, SRZ ;  /* 0x00000000003c7805 */ /* 0x000fe4000001ff00 */
[----:B------:R-:W-:Y:S01]  /*0f30*/  CS2R R62, SRZ ;  /* 0x00000000003e7805 */ /* 0x000fe2000001ff00 */
[----:B------:R-:W-:Y:S06]  /*0f40*/  @P3 BRA `(.L_x_17979) ;  /* 0x000000a800f43947 */ /* 0x000fec0003800000 */
        /* <DEDUP_REMOVED lines=92> */
.L_x_18133:
[----:B------:R-:W1:Y:S08]  /*1510*/  LDC.64 R6, c[0x0][0x3f8] ;  /* 0x0000fe00ff067b82 */ /* 0x000e700000000a00 */
[----:B--234-:R-:W2:Y:S01]  /*1520*/  LDC.64 R22, c[0x0][0x3f0] ;  /* 0x0000fc00ff167b82 */ /* 0x01cea20000000a00 */
[----:B-1----:R-:W-:-:S05]  /*1530*/  IMAD.WIDE R6, R4, 0x4, R6 ;  /* 0x0000000404067825 */ /* 0x002fca00078e0206 */
[----:B------:R1:W3:Y:S01]  /*1540*/  LDG.E R5, desc[UR8][R6.64] ;  /* 0x0000000806057981 */ /* 0x0002e2000c1e1900 */
[C---:B--2---:R-:W-:Y:S01]  /*1550*/  IMAD.WIDE R22, R4.reuse, 0x4, R22 ;  /* 0x0000000404167825 */ /* 0x044fe200078e0216 */
[----:B-1----:R-:W1:Y:S03]  /*1560*/  LDC.64 R6, c[0x0][0x3c8] ;  /* 0x0000f200ff067b82 */ /* 0x002e660000000a00 */
[----:B-1----:R-:W-:-:S06]  /*1570*/  IMAD.WIDE R6, R4, 0x4, R6 ;  /* 0x0000000404067825 */ /* 0x002fcc00078e0206 */
        /* <DEDUP_REMOVED lines=8> */
[----:B------:R-:W2:Y:S08]  /*1600*/  LDC.64 R22, c[0x0][0x3c0] ;  /* 0x0000f000ff167b82 */ /* 0x000eb00000000a00 */
[----:B------:R-:W3:Y:S01]  /*1610*/  LDC R185, c[0x0][0x388] ;  /* 0x0000e200ffb97b82 */ /* 0x000ee20000000800 */
[----:B--2---:R-:W-:-:S05]  /*1620*/  IMAD.WIDE R22, R4, 0x4, R22 ;  /* 0x0000000404167825 */ /* 0x004fca00078e0216 */
[----:B-1----:R1:W2:Y:S01]  /*1630*/  LDG.E R7, desc[UR8][R22.64] ;  /* 0x0000000816077981 */ /* 0x0022a2000c1e1900 */
[----:B------:R-:W-:Y:S01]  /*1640*/  IADD3 R3, PT, PT, R5, -0x1, RZ ;  /* 0xffffffff05037810 */ /* 0x000fe20007ffe0ff */
[----:B------:R-:W-:Y:S01]  /*1650*/  BSSY.RECONVERGENT B1, `(.L_x_17982) ;  /* 0x0000057000017945 */ /* 0x000fe20003800200 */
[-C--:B---3--:R-:W-:Y:S01]  /*1660*/  IMAD R9, R4, R185.reuse, RZ ;  /* 0x000000b904097224 */ /* 0x088fe200078e02ff */
[----:B------:R-:W3:Y:S01]  /*1670*/  S2R R184, SR_TID.X ;  /* 0x0000000000b87919 */ /* 0x000ee20000002100 */
[C---:B------:R-:W-:Y:S01]  /*1680*/  ISETP.GE.U32.AND P0, PT, R2.reuse, 0x80, PT ;  /* 0x000000800200780c */ /* 0x040fe20003f06070 */
[----:B------:R-:W-:Y:S01]  /*1690*/  IMAD R3, R3, R185, RZ ;  /* 0x000000b903037224 */ /* 0x000fe200078e02ff */
[----:B------:R-:W-:Y:S01]  /*16a0*/  ISETP.NE.AND P6, PT, RZ, UR10, PT ;  /* 0x0000000aff007c0c */ /* 0x000fe2000bfc5270 */
[----:B------:R4:W-:Y:S01]  /*16b0*/  STL [R1+0x1c], R185 ;  /* 0x00001cb901007387 */ /* 0x0009e20000100800 */
[----:B------:R-:W-:Y:S02]  /*16c0*/  ISETP.GE.U32.AND P1, PT, R2, 0x100, PT ;  /* 0x000001000200780c */ /* 0x000fe40003f26070 */
[----:B-1----:R-:W-:-:S02]  /*16d0*/  SHF.R.S32.HI R22, RZ, 0x1f, R9 ;  /* 0x0000001fff167819 */ /* 0x002fc40000011409 */
[----:B------:R-:W-:Y:S02]  /*16e0*/  ISETP.GE.U32.AND P2, PT, R2, 0x180, PT ;  /* 0x000001800200780c */ /* 0x000fe40003f46070 */
[----:B------:R-:W-:Y:S02]  /*16f0*/  LEA.HI R9, R22, R9, RZ, 0x2 ;  /* 0x0000000916097211 */ /* 0x000fe400078f10ff */
[----:B------:R-:W-:Y:S02]  /*1700*/  SHF.R.S32.HI R22, RZ, 0x1f, R3 ;  /* 0x0000001fff167819 */ /* 0x000fe40000011403 */
[----:B------:R-:W-:Y:S02]  /*1710*/  ISETP.GE.U32.AND P4, PT, R2, 0x200, PT ;  /* 0x000002000200780c */ /* 0x000fe40003f86070 */
[----:B------:R-:W-:Y:S02]  /*1720*/  LEA.HI R3, R22, R3, RZ, 0x2 ;  /* 0x0000000316037211 */ /* 0x000fe400078f10ff */
[----:B------:R-:W-:-:S02]  /*1730*/  ISETP.GE.U32.AND P5, PT, R2, 0x280, PT ;  /* 0x000002800200780c */ /* 0x000fc40003fa6070 */
[-C--:B---3--:R-:W-:Y:S02]  /*1740*/  LEA.HI.SX32 R23, R9, R184.reuse, 0x1e ;  /* 0x000000b809177211 */ /* 0x088fe400078ff2ff */
[----:B------:R-:W-:Y:S02]  /*1750*/  LEA.HI.SX32 R22, R3, R184, 0x1e ;  /* 0x000000b803167211 */ /* 0x000fe400078ff2ff */
[----:B------:R-:W-:Y:S01]  /*1760*/  MOV R9, RZ ;  /* 0x000000ff00097202 */ /* 0x000fe20000000f00 */
[----:B------:R4:W-:Y:S01]  /*1770*/  STL [R1+0x18], R23 ;  /* 0x0000181701007387 */ /* 0x0009e20000100800 */
[----:B------:R-:W-:Y:S02]  /*1780*/  MOV R3, RZ ;  /* 0x000000ff00037202 */ /* 0x000fe40000000f00 */
[----:B--2---:R-:W-:Y:S02]  /*1790*/  FSEL R7, R7, RZ, !P6 ;  /* 0x000000ff07077208 */ /* 0x004fe40007000000 */
[----:B------:R-:W-:Y:S01]  /*17a0*/  ISETP.GE.U32.AND P6, PT, R2, 0x300, PT ;  /* 0x000003000200780c */ /* 0x000fe20003fc6070 */
[----:B----4-:R-:W-:-:S12]  /*17b0*/  @!P0 BRA `(.L_x_17983) ;  /* 0x0000000400008947 */ /* 0x010fd80003800000 */
[----:B------:R-:W1:Y:S01]  /*17c0*/  LDC.64 R8, c[0x0][0x3a8] ;  /* 0x0000ea00ff087b82 */ /* 0x000e620000000a00 */
[----:B------:R-:W2:Y:S04]  /*17d0*/  LDL.LU R197, [R1+0x44] ;  /* 0x0000440001c57983 */ /* 0x000ea80000300800 */
[----:B------:R3:W-:Y:S03]  /*17e0*/  STL [R1+0x198], R2 ;  /* 0x0001980201007387 */ /* 0x0007e60000100800 */
[----:B------:R-:W4:Y:S01]  /*17f0*/  LDC.64 R184, c[0x0][0x428] ;  /* 0x00010a00ffb87b82 */ /* 0x000f220000000a00 */
[----:B---3--:R-:W3:Y:S04]  /*1800*/  LDL.LU R2, [R1+0xe4] ;  /* 0x0000e40001027983 */ /* 0x008ee80000300800 */
[----:B------:R-:W3:Y:S01]  /*1810*/  LDL R209, [R1+0x188] ;  /* 0x0001880001d17983 */ /* 0x000ee20000100800 */
[----:B------:R-:W-:-:S03]  /*1820*/  ISETP.NE.U32.AND P0, PT, RZ, UR12, PT ;  /* 0x0000000cff007c0c */ /* 0x000fc6000bf05070 */
[----:B------:R-:W3:Y:S01]  /*1830*/  LDL R229, [R1+0x18c] ;  /* 0x00018c0001e57983 */ /* 0x000ee20000100800 */
[----:B-1----:R-:W-:-:S04]  /*1840*/  IMAD.WIDE.U32 R8, R23, 0x10, R8 ;  /* 0x0000001017087825 */ /* 0x002fc800078e0008 */
[----:B----4-:R-:W-:Y:S01]  /*1850*/  IMAD.WIDE.U32 R184, R22, 0x10, R184 ;  /* 0x0000001016b87825 */ /* 0x010fe200078e00b8 */
[----:B------:R1:W4:Y:S01]  /*1860*/  LDG.E.128 R188, desc[UR8][R8.64] ;  /* 0x0000000808bc7981 */ /* 0x000322000c1e1d00 */
[----:B------:R-:W-:-:S03]  /*1870*/  ISETP.NE.AND.EX P0, PT, RZ, UR13, PT, P0 ;  /* 0x0000000dff007c0c */ /* 0x000fc6000bf05300 */
[----:B------:R-:W3:Y:S04]  /*1880*/  LDL.LU R219, [R1+0xec] ;  /* 0x0000ec0001db7983 */ /* 0x000ee80000300800 */
[----:B------:R-:W2:Y:S04]  /*1890*/  LDG.E.128 R184, desc[UR8][R184.64] ;  /* 0x00000008b8b87981 */ /* 0x000ea8000c1e1d00 */
[----:B------:R-:W3:Y:S02]  /*18a0*/  LDL R247, [R1+0x190] ;  /* 0x0001900001f77983 */ /* 0x000ee40000100800 */
[----:B-1----:R-:W1:Y:S02]  /*18b0*/  @P0 LDC.64 R8, c[0x0][0x438] ;  /* 0x00010e00ff080b82 */ /* 0x002e640000000a00 */
[----:B-1----:R-:W-:-:S05]  /*18c0*/  @P0 IMAD.WIDE.U32 R8, R23, 0x10, R8 ;  /* 0x0000001017080825 */ /* 0x002fca00078e0008 */
[----:B------:R1:W5:Y:S01]  /*18d0*/  @P0 LDG.E.128 R56, desc[UR8][R8.64] ;  /* 0x0000000808380981 */ /* 0x000362000c1e1d00 */
[C---:B----4-:R-:W-:Y:S01]  /*18e0*/  FADD.FTZ R0, -R7.reuse, R188 ;  /* 0x000000bc07007221 */ /* 0x050fe20000010100 */
[C---:B-1----:R-:W-:Y:S02]  /*18f0*/  FADD.FTZ R9, -R7.reuse, R189 ;  /* 0x000000bd07097221 */ /* 0x042fe40000010100 */
[----:B------:R-:W4:Y:S01]  /*1900*/  LDL R188, [R1+0x194] ;  /* 0x0001940001bc7983 */ /* 0x000f220000100800 */
[----:B-----5:R-:W-:Y:S01]  /*1910*/  FMUL.FTZ R0, R6, R0 ;  /* 0x0000000006007220 */ /* 0x020fe20000410000 */
[----:B------:R-:W-:Y:S02]  /*1920*/  FADD.FTZ R8, -R7, R190 ;  /* 0x000000be07087221 */ /* 0x000fe40000010100 */
[----:B------:R-:W4:Y:S01]  /*1930*/  LDL.LU R189, [R1+0xf0] ;  /* 0x0000f00001bd7983 */ /* 0x000f220000300800 */
[----:B--2---:R-:W-:Y:S01]  /*1940*/  FADD.FTZ R197, R197, R184 ;  /* 0x000000b8c5c57221 */ /* 0x004fe20000010000 */
[----:B------:R-:W-:-:S02]  /*1950*/  FADD.FTZ R3, -R7, R191 ;  /* 0x000000bf07037221 */ /* 0x000fc40000010100 */
[----:B------:R-:W2:Y:S01]  /*1960*/  LDL.LU R190, [R1+0x50] ;  /* 0x0000500001be7983 */ /* 0x000ea20000300800 */
[----:B---3--:R-:W-:-:S03]  /*1970*/  FFMA.FTZ R2, R184, R0, R2 ;  /* 0x00000000b8027223 */ /* 0x008fc60000010002 */
[----:B------:R-:W3:Y:S04]  /*1980*/  LDL.LU R191, [R1+0x4c] ;  /* 0x00004c0001bf7983 */ /* 0x000ee80000300800 */
[----:B------:R1:W-:Y:S01]  /*1990*/  STL [R1+0x44], R197 ;  /* 0x000044c501007387 */ /* 0x0003e20000100800 */
[----:B------:R-:W-:Y:S01]  /*19a0*/  FMUL.FTZ R209, R209, R184 ;  /* 0x000000b8d1d17220 */ /* 0x000fe20000410000 */
[C---:B-1----:R-:W-:Y:S02]  /*19b0*/  FMUL.FTZ R197, R6.reuse, R9 ;  /* 0x0000000906c57220 */ /* 0x042fe40000410000 */
[----:B------:R-:W4:Y:S04]  /*19c0*/  LDL.LU R9, [R1+0xe8] ;  /* 0x0000e80001097983 */ /* 0x000f280000300800 */
[----:B------:R1:W-:Y:S04]  /*19d0*/  STL [R1+0xe4], R2 ;  /* 0x0000e40201007387 */ /* 0x0003e80000100800 */
[----:B-1----:R1:W5:Y:S04]  /*19e0*/  LDL.LU R2, [R1+0x198] ;  /* 0x0001980001027983 */ /* 0x0023680000300800 */
[----:B------:R-:W4:Y:S01]  /*19f0*/  LDL.LU R184, [R1+0x48] ;  /* 0x0000480001b87983 */ /* 0x000f220000300800 */
[----:B------:R-:W-:-:S04]  /*1a00*/  FMUL.FTZ R8, R6, R8 ;  /* 0x0000000806087220 */ /* 0x000fc80000410000 */
[----:B------:R-:W-:Y:S01]  /*1a10*/  FFMA.FTZ R219, R186, R8, R219 ;  /* 0x00000008badb7223 */ /* 0x000fe200000100db */
[----:B------:R-:W-:Y:S01]  /*1a20*/  FMUL.FTZ R229, R229, R185 ;  /* 0x000000b9e5e57220 */ /* 0x000fe20000410000 */
[----:B------:R-:W-:Y:S02]  /*1a30*/  IADD3 R22, PT, PT, R22, 0x80, RZ ;  /* 0x0000008016167810 */ /* 0x000fe40007ffe0ff */
[----:B------:R-:W-:Y:S01]  /*1a40*/  IADD3 R23, PT, PT, R23, 0x80, RZ ;  /* 0x0000008017177810 */ /* 0x000fe20007ffe0ff */
[----:B--2---:R-:W-:Y:S01]  /*1a50*/  FADD.FTZ R190, R190, R187 ;  /* 0x000000bbbebe7221 */ /* 0x004fe20000010000 */
[----:B---3--:R-:W-:Y:S01]  /*1a60*/  FADD.FTZ R191, R191, R186 ;  /* 0x000000babfbf7221 */ /* 0x008fe20000010000 */
[----:B----4-:R-:W-:Y:S01]  /*1a70*/  FFMA.FTZ R9, R185, R197, R9 ;  /* 0x000000c5b9097223 */ /* 0x010fe20000010009 */
[----:B------:R-:W-:-:S05]  /*1a80*/  FADD.FTZ R184, R184, R185 ;  /* 0x000000b9b8b87221 */ /* 0x000fca0000010000 */
[----:B------:R-:W-:Y:S04]  /*1a90*/  STL [R1+0x48], R184 ;  /* 0x000048b801007387 */ /* 0x000fe80000100800 */
[----:B------:R-:W-:Y:S04]  /*1aa0*/  STL [R1+0xe8], R9 ;  /* 0x0000e80901007387 */ /* 0x000fe80000100800 */
[----:B------:R2:W-:Y:S01]  /*1ab0*/  STL [R1+0xec], R219 ;  /* 0x0000ecdb01007387 */ /* 0x0005e20000100800 */
[----:B------:R-:W-:Y:S01]  /*1ac0*/  FMUL.FTZ R185, R188, R187 ;  /* 0x000000bbbcb97220 */ /* 0x000fe20000410000 */
[----:B--2---:R-:W-:Y:S01]  /*1ad0*/  FMUL.FTZ R219, R247, R186 ;  /* 0x000000baf7db7220 */ /* 0x004fe20000410000 */
[----:B------:R-:W-:Y:S01]  /*1ae0*/  FMUL.FTZ R247, R6, R3 ;  /* 0x0000000306f77220 */ /* 0x000fe20000410000 */
[----:B------:R1:W-:Y:S03]  /*1af0*/  STL [R1+0x4c], R191 ;  /* 0x00004cbf01007387 */ /* 0x0003e60000100800 */
[----:B------:R-:W-:Y:S01]  /*1b00*/  FFMA.FTZ R189, R187, R247, R189 ;  /* 0x000000f7bbbd7223 */ /* 0x000fe200000100bd */
[----:B------:R1:W-:Y:S04]  /*1b10*/  STL [R1+0x50], R190 ;  /* 0x000050be01007387 */ /* 0x0003e80000100800 */
[----:B------:R1:W-:Y:S04]  /*1b20*/  STL [R1+0xf0], R189 ;  /* 0x0000f0bd01007387 */ /* 0x0003e80000100800 */
[----:B------:R1:W-:Y:S01]  /*1b30*/  STL [R1+0x14], R185 ;  /* 0x000014b901007387 */ /* 0x0003e20000100800 */
[----:B------:R-:W-:Y:S01]  /*1b40*/  FADD.FTZ R3, RZ, R209 ;  /* 0x000000d1ff037221 */ /* 0x000fe20000010000 */
[----:B------:R-:W-:-:S03]  /*1b50*/  FFMA.FTZ R9, R0, R209, RZ ;  /* 0x000000d100097223 */ /* 0x000fc600000100ff */
[----:B------:R-:W-:Y:S01]  /*1b60*/  FADD.FTZ R3, R3, R229 ;  /* 0x000000e503037221 */ /* 0x000fe20000010000 */
[----:B------:R-:W-:-:S03]  /*1b70*/  FFMA.FTZ R184, R197, R229, R9 ;  /* 0x000000e5c5b87223 */ /* 0x000fc60000010009 */
[----:B------:R-:W-:Y:S01]  /*1b80*/  FADD.FTZ R9, R3, R219 ;  /* 0x000000db03097221 */ /* 0x000fe20000010000 */
[----:B------:R-:W-:-:S03]  /*1b90*/  FFMA.FTZ R3, R8, R219, R184 ;  /* 0x000000db08037223 */ /* 0x000fc600000100b8 */
[----:B------:R-:W-:Y:S01]  /*1ba0*/  FADD.FTZ R9, R9, R185 ;  /* 0x000000b909097221 */ /* 0x000fe20000010000 */
[----:B-1----:R-:W-:-:S07]  /*1bb0*/  FFMA.FTZ R3, R247, R185, R3 ;  /* 0x000000b9f7037223 */ /* 0x002fce0000010003 */
.L_x_17983:
[----:B0-----:R-:W-:Y:S05]  /*1bc0*/  BSYNC.RECONVERGENT B1 ;  /* 0x0000000000017941 */ /* 0x001fea0003800200 */
.L_x_17982:
[----:B------:R-:W-:Y:S01]  /*1bd0*/  BSSY.RECONVERGENT B1, `(.L_x_17984) ;  /* 0x0000047000017945 */ /* 0x000fe20003800200 */
[----:B-----5:R-:W-:-:S03]  /*1be0*/  ISETP.GE.U32.AND P0, PT, R2, 0x380, PT ;  /* 0x000003800200780c */ /* 0x020fc60003f06070 */
[----:B------:R-:W-:Y:S10]  /*1bf0*/  @!P1 BRA `(.L_x_17985) ;  /* 0x0000000400109947 */ /* 0x000ff40003800000 */
[----:B------:R-:W0:Y:S01]  /*1c00*/  LDC.64 R184, c[0x0][0x3a8] ;  /* 0x0000ea00ffb87b82 */ /* 0x000e220000000a00 */
[----:B------:R-:W-:Y:S04]  /*1c10*/  STL.64 [R1+0x1a0], R4 ;  /* 0x0001a00401007387 */ /* 0x000fe80000100a00 */
[----:B------:R-:W2:Y:S01]  /*1c20*/  LDL.LU R196, [R1+0x34] ;  /* 0x0000340001c47983 */ /* 0x000ea20000300800 */
[----:B------:R-:W-:Y:S02]  /*1c30*/  ISETP.NE.U32.AND P1, PT, RZ, UR12, PT ;  /* 0x0000000cff007c0c */ /* 0x000fe4000bf25070 */
[----:B------:R-:W1:Y:S01]  /*1c40*/  LDC.64 R186, c[0x0][0x428] ;  /* 0x00010a00ffba7b82 */ /* 0x000e620000000a00 */
[----:B------:R3:W-:Y:S01]  /*1c50*/  STL [R1+0x19c], R2 ;  /* 0x00019c0201007387 */ /* 0x0007e20000100800 */
[----:B------:R-:W-:-:S03]  /*1c60*/  ISETP.NE.AND.EX P1, PT, RZ, UR13, PT, P1 ;  /* 0x0000000dff007c0c */ /* 0x000fc6000bf25310 */
[----:B------:R4:W-:Y:S04]  /*1c70*/  STL [R1+0x198], R0 ;  /* 0x0001980001007387 */ /* 0x0009e80000100800 */
[----:B---3--:R-:W3:Y:S06]  /*1c80*/  LDL.LU R2, [R1+0xd4] ;  /* 0x0000d40001027983 */ /* 0x008eec0000300800 */
[----:B------:R-:W4:Y:S01]  /*1c90*/  @P1 LDC.64 R4, c[0x0][0x438] ;  /* 0x00010e00ff041b82 */ /* 0x000f220000000a00 */
[----:B0-----:R-:W-:Y:S01]  /*1ca0*/  IMAD.WIDE.U32 R184, R23, 0x10, R184 ;  /* 0x0000001017b87825 */ /* 0x001fe200078e00b8 */
[----:B------:R-:W3:Y:S04]  /*1cb0*/  LDL R238, [R1+0x178] ;  /* 0x0001780001ee7983 */ /* 0x000ee80000100800 */
[----:B------:R-:W2:Y:S01]  /*1cc0*/  LDG.E.128 R188, desc[UR8][R184.64] ;  /* 0x00000008b8bc7981 */ /* 0x000ea2000c1e1d00 */
[----:B-1----:R-:W-:-:S06]  /*1cd0*/  IMAD.WIDE.U32 R186, R22, 0x10, R186 ;  /* 0x0000001016ba7825 */ /* 0x002fcc00078e00ba */
[----:B------:R-:W3:Y:S01]  /*1ce0*/  LDG.E.128 R184, desc[UR8][R186.64] ;  /* 0x00000008bab87981 */ /* 0x000ee2000c1e1d00 */
[----:B----4-:R-:W-:-:S05]  /*1cf0*/  @P1 IMAD.WIDE.U32 R4, R23, 0x10, R4 ;  /* 0x0000001017041825 */ /* 0x010fca00078e0004 */
[----:B------:R0:W5:Y:S04]  /*1d00*/  @P1 LDG.E.128 R52, desc[UR8][R4.64] ;  /* 0x0000000804341981 */ /* 0x000168000c1e1d00 */
[----:B------:R0:W5:Y:S04]  /*1d10*/  LDL.LU.64 R4, [R1+0x1a0] ;  /* 0x0001a00001047983 */ /* 0x0001680000300a00 */
[----:B------:R-:W4:Y:S04]  /*1d20*/  LDL.LU R0, [R1+0xd8] ;  /* 0x0000d80001007983 */ /* 0x000f280000300800 */
[----:B------:R-:W4:Y:S04]  /*1d30*/  LDL R228, [R1+0x17c] ;  /* 0x00017c0001e47983 */ /* 0x000f280000100800 */
[----:B------:R-:W4:Y:S04]  /*1d40*/  LDL.LU R246, [R1+0xdc] ;  /* 0x0000dc0001f67983 */ /* 0x000f280000300800 */
[----:B------:R-:W4:Y:S01]  /*1d50*/  LDL R218, [R1+0x180] ;  /* 0x0001800001da7983 */ /* 0x000f220000100800 */
[C---:B--2---:R-:W-:Y:S01]  /*1d60*/  FADD.FTZ R188, -R7.reuse, R188 ;  /* 0x000000bc07bc7221 */ /* 0x044fe20000010100 */
[----:B------:R-:W-:-:S02]  /*1d70*/  FADD.FTZ R14, -R7, R189 ;  /* 0x000000bd070e7221 */ /* 0x000fc40000010100 */
[----:B------:R-:W2:Y:S01]  /*1d80*/  LDL R189, [R1+0x184] ;  /* 0x0001840001bd7983 */ /* 0x000ea20000100800 */
[----:B------:R-:W-:-:S03]  /*1d90*/  FMUL.FTZ R205, R6, R188 ;  /* 0x000000bc06cd7220 */ /* 0x000fc60000410000 */
[----:B------:R-:W2:Y:S01]  /*1da0*/  LDL.LU R188, [R1+0xe0] ;  /* 0x0000e00001bc7983 */ /* 0x000ea20000300800 */
[----:B---3--:R-:W-:-:S05]  /*1db0*/  FADD.FTZ R196, R196, R184 ;  /* 0x000000b8c4c47221 */ /* 0x008fca0000010000 */
[----:B------:R1:W-:Y:S02]  /*1dc0*/  STL [R1+0x34], R196 ;  /* 0x000034c401007387 */ /* 0x0003e40000100800 */
[----:B-1----:R-:W-:Y:S02]  /*1dd0*/  FMUL.FTZ R196, R6, R14 ;  /* 0x0000000e06c47220 */ /* 0x002fe40000410000 */
[----:B------:R-:W3:Y:S01]  /*1de0*/  LDL.LU R14, [R1+0x38] ;  /* 0x00003800010e7983 */ /* 0x000ee20000300800 */
[----:B------:R-:W-:Y:S01]  /*1df0*/  FFMA.FTZ R2, R184, R205, R2 ;  /* 0x000000cdb8027223 */ /* 0x000fe20000010002 */
[----:B------:R-:W-:Y:S01]  /*1e00*/  FADD.FTZ R190, -R7, R190 ;  /* 0x000000be07be7221 */ /* 0x000fe20000010100 */
[----:B------:R-:W-:-:S03]  /*1e10*/  FMUL.FTZ R238, R238, R184 ;  /* 0x000000b8eeee7220 */ /* 0x000fc60000410000 */
[----:B------:R1:W-:Y:S04]  /*1e20*/  STL [R1+0xd4], R2 ;  /* 0x0000d40201007387 */ /* 0x0003e80000100800 */
[----:B-1----:R0:W5:Y:S04]  /*1e30*/  LDL.LU R2, [R1+0x19c] ;  /* 0x00019c0001027983 */ /* 0x0021680000300800 */
[----:B------:R-:W2:Y:S01]  /*1e40*/  LDL.LU R184, [R1+0x40] ;  /* 0x0000400001b87983 */ /* 0x000ea20000300800 */
[----:B---3--:R-:W-:-:S05]  /*1e50*/  FADD.FTZ R14, R14, R185 ;  /* 0x000000b90e0e7221 */ /* 0x008fca0000010000 */
[----:B------:R1:W-:Y:S02]  /*1e60*/  STL [R1+0x38], R14 ;  /* 0x0000380e01007387 */ /* 0x0003e40000100800 */
[----:B-1----:R-:W-:Y:S02]  /*1e70*/  FMUL.FTZ R14, R6, R190 ;  /* 0x000000be060e7220 */ /* 0x002fe40000410000 */
[----:B------:R-:W3:Y:S01]  /*1e80*/  LDL.LU R190, [R1+0x3c] ;  /* 0x00003c0001be7983 */ /* 0x000ee20000300800 */
[----:B----4-:R-:W-:Y:S01]  /*1e90*/  FFMA.FTZ R0, R185, R196, R0 ;  /* 0x000000c4b9007223 */ /* 0x010fe20000010000 */
[----:B------:R-:W-:Y:S01]  /*1ea0*/  FFMA.FTZ R246, R186, R14, R246 ;  /* 0x0000000ebaf67223 */ /* 0x000fe200000100f6 */
[----:B------:R-:W-:-:S03]  /*1eb0*/  FADD.FTZ R191, -R7, R191 ;  /* 0x000000bf07bf7221 */ /* 0x000fc60000010100 */
[----:B------:R1:W-:Y:S01]  /*1ec0*/  STL [R1+0xd8], R0 ;  /* 0x0000d80001007387 */ /* 0x0003e20000100800 */
[----:B--2---:R-:W-:-:S03]  /*1ed0*/  FADD.FTZ R184, R184, R187 ;  /* 0x000000bbb8b87221 */ /* 0x004fc60000010000 */
[----:B-1----:R0:W5:Y:S01]  /*1ee0*/  LDL.LU R0, [R1+0x198] ;  /* 0x0001980001007983 */ /* 0x0021620000300800 */
        /* <DEDUP_REMOVED lines=8> */
[----:B------:R-:W-:Y:S02]  /*1f70*/  IADD3 R22, PT, PT, R22, 0x80, RZ ;  /* 0x0000008016167810 */ /* 0x000fe40007ffe0ff */
[----:B------:R-:W-:Y:S01]  /*1f80*/  IADD3 R23, PT, PT, R23, 0x80, RZ ;  /* 0x0000008017177810 */ /* 0x000fe20007ffe0ff */
[----:B---3--:R-:W-:-:S05]  /*1f90*/  FADD.FTZ R190, R190, R186 ;  /* 0x000000babebe7221 */ /* 0x008fca0000010000 */
[----:B------:R-:W-:Y:S04]  /*1fa0*/  STL [R1+0x3c], R190 ;  /* 0x00003cbe01007387 */ /* 0x000fe80000100800 */
[----:B------:R1:W-:Y:S04]  /*1fb0*/  STL [R1+0xdc], R246 ;  /* 0x0000dcf601007387 */ /* 0x0003e80000100800 */
[----:B------:R2:W-:Y:S01]  /*1fc0*/  STL [R1+0x40], R184 ;  /* 0x000040b801007387 */ /* 0x0005e20000100800 */
[----:B-1----:R-:W-:-:S04]  /*1fd0*/  FMUL.FTZ R246, R6, R191 ;  /* 0x000000bf06f67220 */ /* 0x002fc80000410000 */
[----:B------:R-:W-:Y:S01]  /*1fe0*/  FFMA.FTZ R188, R187, R246, R188 ;  /* 0x000000f6bbbc7223 */ /* 0x000fe200000100bc */
[----:B--2---:R-:W-:-:S04]  /*1ff0*/  FMUL.FTZ R184, R189, R187 ;  /* 0x000000bbbdb87220 */ /* 0x004fc80000410000 */
[----:B------:R0:W-:Y:S04]  /*2000*/  STL [R1+0xe0], R188 ;  /* 0x0000e0bc01007387 */ /* 0x0001e80000100800 */
[----:B------:R0:W-:Y:S01]  /*2010*/  STL [R1+0x10], R184 ;  /* 0x000010b801007387 */ /* 0x0001e20000100800 */
[----:B------:R-:W-:Y:S01]  /*2020*/  FADD.FTZ R9, R9, R184 ;  /* 0x000000b809097221 */ /* 0x000fe20000010000 */
[----:B------:R-:W-:-:S07]  /*2030*/  FFMA.FTZ R3, R246, R184, R3 ;  /* 0x000000b8f6037223 */ /* 0x000fce0000010003 */
.L_x_17985:
[----:B------:R-:W-:Y:S05]  /*2040*/  BSYNC.RECONVERGENT B1 ;  /* 0x0000000000017941 */ /* 0x000fea0003800200 */
.L_x_17984:
[----:B------:R-:W-:Y:S01]  /*2050*/  BSSY.RECONVERGENT B1, `(.L_x_17986) ;  /* 0x0000047000017945 */ /* 0x000fe20003800200 */
[----:B-----5:R-:W-:-:S03]  /*2060*/  ISETP.GE.U32.AND P1, PT, R2, 0x400, PT ;  /* 0x000004000200780c */ /* 0x020fc60003f26070 */
[----:B------:R-:W-:Y:S10]  /*2070*/  @!P2 BRA `(.L_x_17987) ;  /* 0x000000040010a947 */ /* 0x000ff40003800000 */
[----:B0-----:R-:W0:Y:S01]  /*2080*/  LDC.64 R184, c[0x0][0x3a8] ;  /* 0x0000ea00ffb87b82 */ /* 0x001e220000000a00 */
        /* <DEDUP_REMOVED lines=28> */
[----:B0-----:R-:W-:Y:S02]  /*2250*/  FMUL.FTZ R195, R6, R15 ;  /* 0x0000000f06c37220 */ /* 0x001fe40000410000 */
[----:B------:R-:W3:Y:S01]  /*2260*/  LDL.LU R15, [R1+0x28] ;  /* 0x00002800010f7983 */ /* 0x000ee20000300800 */
[----:B------:R-:W-:Y:S01]  /*2270*/  FFMA.FTZ R2, R184, R204, R2 ;  /* 0x000000ccb8027223 */ /* 0x000fe20000010002 */
[----:B------:R-:W-:Y:S01]  /*2280*/  FADD.FTZ R190, -R7, R190 ;  /* 0x000000be07be7221 */ /* 0x000fe20000010100 */
[----:B------:R-:W-:-:S03]  /*2290*/  FMUL.FTZ R237, R237, R184 ;  /* 0x000000b8eded7220 */ /* 0x000fc60000410000 */
[----:B------:R0:W-:Y:S04]  /*22a0*/  STL [R1+0xc4], R2 ;  /* 0x0000c40201007387 */ /* 0x0001e80000100800 */
[----:B0-----:R1:W5:Y:S04]  /*22b0*/  LDL.LU R2, [R1+0x19c] ;  /* 0x00019c0001027983 */ /* 0x0013680000300800 */
[----:B------:R-:W2:Y:S01]  /*22c0*/  LDL.LU R184, [R1+0x30] ;  /* 0x0000300001b87983 */ /* 0x000ea20000300800 */
[----:B---3--:R-:W-:-:S05]  /*22d0*/  FADD.FTZ R15, R15, R185 ;  /* 0x000000b90f0f7221 */ /* 0x008fca0000010000 */
[----:B------:R0:W-:Y:S02]  /*22e0*/  STL [R1+0x28], R15 ;  /* 0x0000280f01007387 */ /* 0x0001e40000100800 */
[----:B0-----:R-:W-:Y:S02]  /*22f0*/  FMUL.FTZ R15, R6, R190 ;  /* 0x000000be060f7220 */ /* 0x001fe40000410000 */
[----:B------:R-:W3:Y:S01]  /*2300*/  LDL.LU R190, [R1+0x2c] ;  /* 0x00002c0001be7983 */ /* 0x000ee20000300800 */
[----:B----4-:R-:W-:Y:S01]  /*2310*/  FFMA.FTZ R0, R185, R195, R0 ;  /* 0x000000c3b9007223 */ /* 0x010fe20000010000 */
[----:B------:R-:W-:Y:S01]  /*2320*/  FFMA.FTZ R245, R186, R15, R245 ;  /* 0x0000000fbaf57223 */ /* 0x000fe200000100f5 */
[----:B------:R-:W-:-:S03]  /*2330*/  FADD.FTZ R191, -R7, R191 ;  /* 0x000000bf07bf7221 */ /* 0x000fc60000010100 */
[----:B------:R0:W-:Y:S01]  /*2340*/  STL [R1+0xc8], R0 ;  /* 0x0000c80001007387 */ /* 0x0001e20000100800 */
[----:B--2---:R-:W-:-:S03]  /*2350*/  FADD.FTZ R184, R184, R187 ;  /* 0x000000bbb8b87221 */ /* 0x004fc60000010000 */
[----:B0-----:R1:W5:Y:S01]  /*2360*/  LDL.LU R0, [R1+0x198] ;  /* 0x0001980001007983 */ /* 0x0013620000300800 */
        /* <DEDUP_REMOVED lines=14> */
[----:B0-----:R-:W-:-:S04]  /*2450*/  FMUL.FTZ R245, R6, R191 ;  /* 0x000000bf06f57220 */ /* 0x001fc80000410000 */
[----:B------:R-:W-:Y:S01]  /*2460*/  FFMA.FTZ R188, R187, R245, R188 ;  /* 0x000000f5bbbc7223 */ /* 0x000fe200000100bc */
[----:B--2---:R-:W-:-:S04]  /*2470*/  FMUL.FTZ R184, R189, R187 ;  /* 0x000000bbbdb87220 */ /* 0x004fc80000410000 */
[----:B------:R1:W-:Y:S04]  /*2480*/  STL [R1+0xd0], R188 ;  /* 0x0000d0bc01007387 */ /* 0x0003e80000100800 */
[----:B------:R1:W-:Y:S01]  /*2490*/  STL [R1+0xc], R184 ;  /* 0x00000cb801007387 */ /* 0x0003e20000100800 */
[----:B------:R-:W-:Y:S01]  /*24a0*/  FADD.FTZ R9, R9, R184 ;  /* 0x000000b809097221 */ /* 0x000fe20000010000 */
[----:B------:R-:W-:-:S07]  /*24b0*/  FFMA.FTZ R3, R245, R184, R3 ;  /* 0x000000b8f5037223 */ /* 0x000fce0000010003 */
.L_x_17987:
[----:B------:R-:W-:Y:S05]  /*24c0*/  BSYNC.RECONVERGENT B1 ;  /* 0x0000000000017941 */ /* 0x000fea0003800200 */
.L_x_17986:
[----:B------:R-:W-:Y:S01]  /*24d0*/  BSSY.RECONVERGENT B1, `(.L_x_17988) ;  /* 0x000003b000017945 */ /* 0x000fe20003800200 */
[----:B-----5:R-:W-:-:S03]  /*24e0*/  ISETP.GE.U32.AND P2, PT, R2, 0x480, PT ;  /* 0x000004800200780c */ /* 0x020fc60003f46070 */
[----:B------:R-:W-:Y:S10]  /*24f0*/  @!P4 BRA `(.L_x_17989) ;  /* 0x0000000000e0c947 */ /* 0x000ff40003800000 */
[----:B01----:R-:W0:Y:S01]  /*2500*/  LDC.64 R184, c[0x0][0x3a8] ;  /* 0x0000ea00ffb87b82 */ /* 0x003e220000000a00 */
[----:B------:R1:W-:Y:S01]  /*2510*/  STL.64 [R1+0x198], R4 ;  /* 0x0001980401007387 */ /* 0x0003e20000100a00 */
[----:B------:R-:W-:-:S03]  /*2520*/  ISETP.NE.U32.AND P4, PT, RZ, UR12, PT ;  /* 0x0000000cff007c0c */ /* 0x000fc6000bf85070 */
[----:B------:R-:W2:Y:S01]  /*2530*/  LDL R236, [R1+0x158] ;  /* 0x0001580001ec7983 */ /* 0x000ea20000100800 */
[----:B------:R-:W-:Y:S02]  /*2540*/  ISETP.NE.AND.EX P4, PT, RZ, UR13, PT, P4 ;  /* 0x0000000dff007c0c */ /* 0x000fe4000bf85340 */
[----:B------:R-:W3:Y:S11]  /*2550*/  LDC.64 R186, c[0x0][0x428] ;  /* 0x00010a00ffba7b82 */ /* 0x000ef60000000a00 */
[----:B-1----:R-:W1:Y:S01]  /*2560*/  @P4 LDC.64 R4, c[0x0][0x438] ;  /* 0x00010e00ff044b82 */ /* 0x002e620000000a00 */
[----:B0-----:R-:W-:-:S05]  /*2570*/  IMAD.WIDE.U32 R184, R23, 0x10, R184 ;  /* 0x0000001017b87825 */ /* 0x001fca00078e00b8 */
[----:B------:R-:W4:Y:S01]  /*2580*/  LDG.E.128 R188, desc[UR8][R184.64] ;  /* 0x00000008b8bc7981 */ /* 0x000f22000c1e1d00 */
[----:B---3--:R-:W-:-:S06]  /*2590*/  IMAD.WIDE.U32 R186, R22, 0x10, R186 ;  /* 0x0000001016ba7825 */ /* 0x008fcc00078e00ba */
[----:B------:R-:W3:Y:S01]  /*25a0*/  LDG.E.128 R184, desc[UR8][R186.64] ;  /* 0x00000008bab87981 */ /* 0x000ee2000c1e1d00 */
[----:B-1----:R-:W-:-:S05]  /*25b0*/  @P4 IMAD.WIDE.U32 R4, R23, 0x10, R4 ;  /* 0x0000001017044825 */ /* 0x002fca00078e0004 */
[----:B------:R0:W5:Y:S04]  /*25c0*/  @P4 LDG.E.128 R44, desc[UR8][R4.64] ;  /* 0x00000008042c4981 */ /* 0x000168000c1e1d00 */
[----:B------:R0:W5:Y:S04]  /*25d0*/  LDL.LU.64 R4, [R1+0x198] ;  /* 0x0001980001047983 */ /* 0x0001680000300a00 */
[----:B------:R-:W2:Y:S04]  /*25e0*/  LDL R226, [R1+0x15c] ;  /* 0x00015c0001e27983 */ /* 0x000ea80000100800 */
[----:B------:R-:W2:Y:S04]  /*25f0*/  LDL.LU R244, [R1+0xbc] ;  /* 0x0000bc0001f47983 */ /* 0x000ea80000300800 */
[----:B------:R-:W2:Y:S01]  /*2600*/  LDL R216, [R1+0x160] ;  /* 0x0001600001d87983 */ /* 0x000ea20000100800 */
[C---:B----4-:R-:W-:Y:S01]  /*2610*/  FADD.FTZ R188, -R7.reuse, R188 ;  /* 0x000000bc07bc7221 */ /* 0x050fe20000010100 */
[----:B------:R-:W-:-:S02]  /*2620*/  FADD.FTZ R16, -R7, R189 ;  /* 0x000000bd07107221 */ /* 0x000fc40000010100 */
[----:B------:R-:W4:Y:S01]  /*2630*/  LDL R189, [R1+0x164] ;  /* 0x0001640001bd7983 */ /* 0x000f220000100800 */
[C---:B------:R-:W-:Y:S01]  /*2640*/  FMUL.FTZ R203, R6.reuse, R188 ;  /* 0x000000bc06cb7220 */ /* 0x040fe20000410000 */
[----:B------:R-:W-:Y:S02]  /*2650*/  FMUL.FTZ R194, R6, R16 ;  /* 0x0000001006c27220 */ /* 0x000fe40000410000 */
[----:B------:R-:W4:Y:S04]  /*2660*/  LDL.LU R188, [R1+0xc0] ;  /* 0x0000c00001bc7983 */ /* 0x000f280000300800 */
[----:B------:R-:W4:Y:S01]  /*2670*/  LDL.LU R16, [R1+0xb4] ;  /* 0x0000b40001107983 */ /* 0x000f220000300800 */
[----:B---3--:R-:W-:Y:S01]  /*2680*/  FADD.FTZ R124, R124, R184 ;  /* 0x000000b87c7c7221 */ /* 0x008fe20000010000 */
[----:B--2---:R-:W-:Y:S01]  /*2690*/  FMUL.FTZ R236, R236, R184 ;  /* 0x000000b8ecec7220 */ /* 0x004fe20000410000 */
[----:B------:R-:W-:Y:S01]  /*26a0*/  FADD.FTZ R190, -R7, R190 ;  /* 0x000000be07be7221 */ /* 0x000fe20000010100 */
[----:B----4-:R-:W-:-:S02]  /*26b0*/  FFMA.FTZ R16, R184, R203, R16 ;  /* 0x000000cbb8107223 */ /* 0x010fc40000010010 */
[----:B------:R-:W2:Y:S04]  /*26c0*/  LDL.LU R184, [R1+0xb8] ;  /* 0x0000b80001b87983 */ /* 0x000ea80000300800 */
[----:B------:R1:W-:Y:S01]  /*26d0*/  STL [R1+0xb4], R16 ;  /* 0x0000b41001007387 */ /* 0x0003e20000100800 */
[----:B------:R-:W-:Y:S01]  /*26e0*/  FADD.FTZ R191, -R7, R191 ;  /* 0x000000bf07bf7221 */ /* 0x000fe20000010100 */
[----:B-1----:R-:W-:-:S04]  /*26f0*/  FMUL.FTZ R16, R6, R190 ;  /* 0x000000be06107220 */ /* 0x002fc80000410000 */
        /* <DEDUP_REMOVED lines=10> */
[----:B------:R-:W-:Y:S01]  /*27a0*/  FADD.FTZ R126, R126, R186 ;  /* 0x000000ba7e7e7221 */ /* 0x000fe20000010000 */
[----:B------:R-:W-:Y:S01]  /*27b0*/  FADD.FTZ R127, R127, R187 ;  /* 0x000000bb7f7f7221 */ /* 0x000fe20000010000 */
[----:B------:R-:W-:Y:S02]  /*27c0*/  IADD3 R22, PT, PT, R22, 0x80, RZ ;  /* 0x0000008016167810 */ /* 0x000fe40007ffe0ff */
[----:B------:R-:W-:Y:S01]  /*27d0*/  IADD3 R23, PT, PT, R23, 0x80, RZ ;  /* 0x0000008017177810 */ /* 0x000fe20007ffe0ff */
[----:B--2---:R-:W-:-:S05]  /*27e0*/  FFMA.FTZ R184, R185, R194, R184 ;  /* 0x000000c2b9b87223 */ /* 0x004fca00000100b8 */
[----:B------:R-:W-:Y:S04]  /*27f0*/  STL [R1+0xb8], R184 ;  /* 0x0000b8b801007387 */ /* 0x000fe80000100800 */
[----:B------:R1:W-:Y:S02]  /*2800*/  STL [R1+0xbc], R244 ;  /* 0x0000bcf401007387 */ /* 0x0003e40000100800 */
[----:B-1----:R-:W-:Y:S01]  /*2810*/  FMUL.FTZ R244, R6, R191 ;  /* 0x000000bf06f47220 */ /* 0x002fe20000410000 */
[----:B------:R-:W-:-:S03]  /*2820*/  FMUL.FTZ R184, R189, R187 ;  /* 0x000000bbbdb87220 */ /* 0x000fc60000410000 */
[----:B------:R-:W-:-:S05]  /*2830*/  FFMA.FTZ R188, R187, R244, R188 ;  /* 0x000000f4bbbc7223 */ /* 0x000fca00000100bc */
[----:B------:R0:W-:Y:S04]  /*2840*/  STL [R1+0xc0], R188 ;  /* 0x0000c0bc01007387 */ /* 0x0001e80000100800 */
[----:B------:R0:W-:Y:S01]  /*2850*/  STL [R1+0x8], R184 ;  /* 0x000008b801007387 */ /* 0x0001e20000100800 */
[----:B------:R-:W-:Y:S01]  /*2860*/  FADD.FTZ R9, R9, R184 ;  /* 0x000000b809097221 */ /* 0x000fe20000010000 */
[----:B------:R-:W-:-:S07]  /*2870*/  FFMA.FTZ R3, R244, R184, R3 ;  /* 0x000000b8f4037223 */ /* 0x000fce0000010003 */
.L_x_17989:
[----:B------:R-:W-:Y:S05]  /*2880*/  BSYNC.RECONVERGENT B1 ;  /* 0x0000000000017941 */ /* 0x000fea0003800200 */
.L_x_17988:
[----:B------:R-:W-:Y:S01]  /*2890*/  BSSY.RECONVERGENT B1, `(.L_x_17990) ;  /* 0x000003b000017945 */ /* 0x000fe20003800200 */
[----:B------:R-:W-:-:S03]  /*28a0*/  ISETP.GE.U32.AND P4, PT, R2, 0x500, PT ;  /* 0x000005000200780c */ /* 0x000fc60003f86070 */
[----:B------:R-:W-:Y:S10]  /*28b0*/  @!P5 BRA `(.L_x_17991) ;  /* 0x0000000000e0d947 */ /* 0x000ff40003800000 */
[----:B01----:R-:W0:Y:S01]  /*28c0*/  LDC.64 R184, c[0x0][0x3a8] ;  /* 0x0000ea00ffb87b82 */ /* 0x003e220000000a00 */
[----:B-----5:R1:W-:Y:S01]  /*28d0*/  STL.64 [R1+0x198], R4 ;  /* 0x0001980401007387 */ /* 0x0203e20000100a00 */
        /* <DEDUP_REMOVED lines=54> */
.L_x_17991:
[----:B------:R-:W-:Y:S05]  /*2c40*/  BSYNC.RECONVERGENT B1 ;  /* 0x0000000000017941 */ /* 0x000fea0003800200 */
.L_x_17990:
[----:B------:R-:W-:Y:S04]  /*2c50*/  BSSY.RECONVERGENT B1, `(.L_x_17992) ;  /* 0x000003a000017945 */ /* 0x000fe80003800200 */
[----:B------:R-:W-:Y:S05]  /*2c60*/  @!P6 BRA `(.L_x_17993) ;  /* 0x0000000000e0e947 */ /* 0x000fea0003800000 */
        /* <DEDUP_REMOVED lines=53> */
[----:B------:R0:W-:Y:S01]  /*2fc0*/  STL [R1], R184 ;  /* 0x000000b801007387 */ /* 0x0001e20000100800 */
[----:B------:R-:W-:Y:S01]  /*2fd0*/  FADD.FTZ R9, R9, R184 ;  /* 0x000000b809097221 */ /* 0x000fe20000010000 */
[----:B------:R-:W-:-:S07]  /*2fe0*/  FFMA.FTZ R3, R242, R184, R3 ;  /* 0x000000b8f2037223 */ /* 0x000fce0000010003 */
.L_x_17993:
[----:B------:R-:W-:Y:S05]  /*2ff0*/  BSYNC.RECONVERGENT B1 ;  /* 0x0000000000017941 */ /* 0x000fea0003800200 */
.L_x_17992:
        /* <DEDUP_REMOVED lines=12> */
[----:B------:R-:W2:Y:S01]  /*30c0*/  LDG.E.128 R184, desc[UR8][R186.64] ;  /* 0x00000008bab87981 */ /* 0x000ea2000c1e1d00 */
[----:B-1----:R-:W-:-:S05]  /*30d0*/  @P0 IMAD.WIDE.U32 R4, R23, 0x10, R4 ;  /* 0x0000001017040825 */ /* 0x002fca00078e0004 */
[----:B------:R3:W5:Y:S04]  /*30e0*/  @P0 LDG.E.128 R32, desc[UR8][R4.64] ;  /* 0x0000000804200981 */ /* 0x000768000c1e1d00 */
[----:B------:R3:W5:Y:S04]  /*30f0*/  LDL.LU.64 R4, [R1+0x198] ;  /* 0x0001980001047983 */ /* 0x0007680000300a00 */
[----:B------:R-:W3:Y:S04]  /*3100*/  LDL R223, [R1+0x12c] ;  /* 0x00012c0001df7983 */ /* 0x000ee80000100800 */
[----:B------:R-:W3:Y:S04]  /*3110*/  LDL.LU R241, [R1+0x8c] ;  /* 0x00008c0001f17983 */ /* 0x000ee80000300800 */
[----:B------:R-:W3:Y:S04]  /*3120*/  LDL R213, [R1+0x130] ;  /* 0x0001300001d57983 */ /* 0x000ee80000100800 */
[----:B------:R-:W3:Y:S01]  /*3130*/  LDL R252, [R1+0x134] ;  /* 0x0001340001fc7983 */ /* 0x000ee20000100800 */
[C---:B----4-:R-:W-:Y:S01]  /*3140*/  FADD.FTZ R19, -R7.reuse, R188 ;  /* 0x000000bc07137221 */ /* 0x050fe20000010100 */
[----:B------:R-:W-:-:S02]  /*3150*/  FADD.FTZ R11, -R7, R189 ;  /* 0x000000bd070b7221 */ /* 0x000fc40000010100 */
[----:B------:R-:W4:Y:S01]  /*3160*/  LDL.LU R188, [R1+0x90] ;  /* 0x0000900001bc7983 */ /* 0x000f220000300800 */
[----:B------:R-:W-:-:S03]  /*3170*/  FMUL.FTZ R200, R6, R19 ;  /* 0x0000001306c87220 */ /* 0x000fc60000410000 */
[----:B------:R-:W4:Y:S04]  /*3180*/  LDL.LU R189, [R1+0x88] ;  /* 0x0000880001bd7983 */ /* 0x000f280000300800 */
[----:B------:R-:W4:Y:S01]  /*3190*/  LDL.LU R19, [R1+0x84] ;  /* 0x0000840001137983 */ /* 0x000f220000300800 */
[C---:B------:R-:W-:Y:S01]  /*31a0*/  FADD.FTZ R190, -R7.reuse, R190 ;  /* 0x000000be07be7221 */ /* 0x040fe20000010100 */
[----:B------:R-:W-:Y:S01]  /*31b0*/  FMUL.FTZ R11, R6, R11 ;  /* 0x0000000b060b7220 */ /* 0x000fe20000410000 */
[----:B------:R-:W-:Y:S01]  /*31c0*/  FADD.FTZ R191, -R7, R191 ;  /* 0x000000bf07bf7221 */ /* 0x000fe20000010100 */
[----:B--2---:R-:W-:-:S04]  /*31d0*/  FMUL.FTZ R233, R233, R184 ;  /* 0x000000b8e9e97220 */ /* 0x004fc80000410000 */
[----:B------:R-:W-:Y:S01]  /*31e0*/  FADD.FTZ R9, R9, R233 ;  /* 0x000000e909097221 */ /* 0x000fe20000010000 */
[----:B------:R-:W-:Y:S01]  /*31f0*/  FFMA.FTZ R3, R200, R233, R3 ;  /* 0x000000e9c8037223 */ /* 0x000fe20000010003 */
[----:B------:R-:W-:Y:S01]  /*3200*/  FADD.FTZ R112, R112, R184 ;  /* 0x000000b870707221 */ /* 0x000fe20000010000 */
[----:B------:R-:W-:Y:S01]  /*3210*/  FADD.FTZ R113, R113, R185 ;  /* 0x000000b971717221 */ /* 0x000fe20000010000 */
[----:B---3--:R-:W-:-:S04]  /*3220*/  FMUL.FTZ R223, R223, R185 ;  /* 0x000000b9dfdf7220 */ /* 0x008fc80000410000 */
[----:B------:R-:W-:Y:S01]  /*3230*/  FADD.FTZ R9, R9, R223 ;  /* 0x000000df09097221 */ /* 0x000fe20000010000 */
[----:B------:R-:W-:Y:S01]  /*3240*/  FFMA.FTZ R3, R11, R223, R3 ;  /* 0x000000df0b037223 */ /* 0x000fe20000010003 */
[----:B------:R-:W-:Y:S01]  /*3250*/  FMUL.FTZ R213, R213, R186 ;  /* 0x000000bad5d57220 */ /* 0x000fe20000410000 */
[----:B------:R-:W-:-:S03]  /*3260*/  FMUL.FTZ R252, R252, R187 ;  /* 0x000000bbfcfc7220 */ /* 0x000fc60000410000 */
[----:B------:R-:W-:Y:S01]  /*3270*/  FADD.FTZ R9, R9, R213 ;  /* 0x000000d509097221 */ /* 0x000fe20000010000 */
[----:B------:R-:W-:Y:S01]  /*3280*/  FADD.FTZ R114, R114, R186 ;  /* 0x000000ba72727221 */ /* 0x000fe20000010000 */
[----:B------:R-:W-:Y:S01]  /*3290*/  FADD.FTZ R115, R115, R187 ;  /* 0x000000bb73737221 */ /* 0x000fe20000010000 */
[----:B------:R-:W-:Y:S01]  /*32a0*/  IADD3 R22, PT, PT, R22, 0x80, RZ ;  /* 0x0000008016167810 */ /* 0x000fe20007ffe0ff */
[----:B------:R-:W-:Y:S01]  /*32b0*/  FADD.FTZ R9, R9, R252 ;  /* 0x000000fc09097221 */ /* 0x000fe20000010000 */
[----:B------:R-:W-:Y:S01]  /*32c0*/  IADD3 R23, PT, PT, R23, 0x80, RZ ;  /* 0x0000008017177810 */ /* 0x000fe20007ffe0ff */
[----:B----4-:R-:W-:Y:S01]  /*32d0*/  FFMA.FTZ R19, R184, R200, R19 ;  /* 0x000000c8b8137223 */ /* 0x010fe20000010013 */
[----:B------:R-:W-:-:S04]  /*32e0*/  FFMA.FTZ R189, R185, R11, R189 ;  /* 0x0000000bb9bd7223 */ /* 0x000fc800000100bd */
[----:B------:R0:W-:Y:S02]  /*32f0*/  STL [R1+0x84], R19 ;  /* 0x0000841301007387 */ /* 0x0001e40000100800 */
[----:B0-----:R-:W-:-:S04]  /*3300*/  FMUL.FTZ R19, R6, R190 ;  /* 0x000000be06137220 */ /* 0x001fc80000410000 */
[----:B------:R-:W-:Y:S01]  /*3310*/  FFMA.FTZ R241, R186, R19, R241 ;  /* 0x00000013baf17223 */ /* 0x000fe200000100f1 */
[----:B------:R-:W-:Y:S04]  /*3320*/  STL [R1+0x88], R189 ;  /* 0x000088bd01007387 */ /* 0x000fe80000100800 */
[----:B------:R0:W-:Y:S02]  /*3330*/  STL [R1+0x8c], R241 ;  /* 0x00008cf101007387 */ /* 0x0001e40000100800 */
[----:B0-----:R-:W-:-:S04]  /*3340*/  FMUL.FTZ R241, R6, R191 ;  /* 0x000000bf06f17220 */ /* 0x001fc80000410000 */
[----:B------:R-:W-:-:S05]  /*3350*/  FFMA.FTZ R188, R187, R241, R188 ;  /* 0x000000f1bbbc7223 */ /* 0x000fca00000100bc */
[----:B------:R2:W-:Y:S01]  /*3360*/  STL [R1+0x90], R188 ;  /* 0x000090bc01007387 */ /* 0x0005e20000100800 */
[----:B------:R-:W-:-:S04]  /*3370*/  FFMA.FTZ R3, R19, R213, R3 ;  /* 0x000000d513037223 */ /* 0x000fc80000010003 */
[----:B------:R-:W-:-:S07]  /*3380*/  FFMA.FTZ R3, R241, R252, R3 ;  /* 0x000000fcf1037223 */ /* 0x000fce0000010003 */
.L_x_17995:
[----:B------:R-:W-:Y:S05]  /*3390*/  BSYNC.RECONVERGENT B1 ;  /* 0x0000000000017941 */ /* 0x000fea0003800200 */
.L_x_17994:
[----:B------:R-:W-:Y:S04]  /*33a0*/  BSSY.RECONVERGENT B1, `(.L_x_17996) ;  /* 0x0000039000017945 */ /* 0x000fe80003800200 */
[----:B------:R-:W-:Y:S05]  /*33b0*/  @!P1 BRA `(.L_x_17997) ;  /* 0x0000000000dc9947 */ /* 0x000fea0003800000 */
[----:B01----:R-:W0:Y:S01]  /*33c0*/  LDC.64 R184, c[0x0][0x3a8] ;  /* 0x0000ea00ffb87b82 */ /* 0x003e220000000a00 */
[----:B-----5:R1:W-:Y:S01]  /*33d0*/  STL.64 [R1+0x198], R4 ;  /* 0x0001980401007387 */ /* 0x0203e20000100a00 */
[----:B------:R-:W-:-:S03]  /*33e0*/  ISETP.NE.U32.AND P0, PT, RZ, UR12, PT ;  /* 0x0000000cff007c0c */ /* 0x000fc6000bf05070 */
[----:B------:R-:W3:Y:S01]  /*33f0*/  LDL R232, [R1+0x118] ;  /* 0x0001180001e87983 */ /* 0x000ee20000100800 */
[----:B------:R-:W-:Y:S02]  /*3400*/  ISETP.NE.AND.EX P0, PT, RZ, UR13, PT, P0 ;  /* 0x0000000dff007c0c */ /* 0x000fe4000bf05300 */
[----:B------:R-:W4:Y:S11]  /*3410*/  LDC.64 R186, c[0x0][0x428] ;  /* 0x00010a00ffba7b82 */ /* 0x000f360000000a00 */
[----:B-1----:R-:W1:Y:S01]  /*3420*/  @P0 LDC.64 R4, c[0x0][0x438] ;  /* 0x00010e00ff040b82 */ /* 0x002e620000000a00 */
[----:B0-----:R-:W-:-:S05]  /*3430*/  IMAD.WIDE.U32 R184, R23, 0x10, R184 ;  /* 0x0000001017b87825 */ /* 0x001fca00078e00b8 */
[----:B--2---:R-:W2:Y:S01]  /*3440*/  LDG.E.128 R188, desc[UR8][R184.64] ;  /* 0x00000008b8bc7981 */ /* 0x004ea2000c1e1d00 */
[----:B----4-:R-:W-:-:S06]  /*3450*/  IMAD.WIDE.U32 R186, R22, 0x10, R186 ;  /* 0x0000001016ba7825 */ /* 0x010fcc00078e00ba */
[----:B------:R-:W3:Y:S01]  /*3460*/  LDG.E.128 R184, desc[UR8][R186.64] ;  /* 0x00000008bab87981 */ /* 0x000ee2000c1e1d00 */
[----:B-1----:R-:W-:-:S05]  /*3470*/  @P0 IMAD.WIDE.U32 R4, R23, 0x10, R4 ;  /* 0x0000001017040825 */ /* 0x002fca00078e0004 */
[----:B------:R4:W5:Y:S04]  /*3480*/  @P0 LDG.E.128 R28, desc[UR8][R4.64] ;  /* 0x00000008041c0981 */ /* 0x000968000c1e1d00 */
[----:B------:R4:W5:Y:S04]  /*3490*/  LDL.LU.64 R4, [R1+0x198] ;  /* 0x0001980001047983 */ /* 0x0009680000300a00 */
[----:B------:R-:W4:Y:S04]  /*34a0*/  LDL R222, [R1+0x11c] ;  /* 0x00011c0001de7983 */ /* 0x000f280000100800 */
[----:B------:R-:W4:Y:S04]  /*34b0*/  LDL.LU R240, [R1+0x7c] ;  /* 0x00007c0001f07983 */ /* 0x000f280000300800 */
[----:B------:R-:W4:Y:S04]  /*34c0*/  LDL R212, [R1+0x120] ;  /* 0x0001200001d47983 */ /* 0x000f280000100800 */
[----:B------:R-:W4:Y:S01]  /*34d0*/  LDL R251, [R1+0x124] ;  /* 0x0001240001fb7983 */ /* 0x000f220000100800 */
[C---:B--2---:R-:W-:Y:S01]  /*34e0*/  FADD.FTZ R20, -R7.reuse, R188 ;  /* 0x000000bc07147221 */ /* 0x044fe20000010100 */
[----:B------:R-:W-:-:S02]  /*34f0*/  FADD.FTZ R12, -R7, R189 ;  /* 0x000000bd070c7221 */ /* 0x000fc40000010100 */
[----:B------:R-:W2:Y:S01]  /*3500*/  LDL.LU R188, [R1+0x80] ;  /* 0x0000800001bc7983 */ /* 0x000ea20000300800 */
[----:B------:R-:W-:-:S03]  /*3510*/  FMUL.FTZ R199, R6, R20 ;  /* 0x0000001406c77220 */ /* 0x000fc60000410000 */
[----:B------:R-:W2:Y:S04]  /*3520*/  LDL.LU R189, [R1+0x78] ;  /* 0x0000780001bd7983 */ /* 0x000ea80000300800 */
[----:B------:R-:W2:Y:S01]  /*3530*/  LDL.LU R20, [R1+0x74] ;  /* 0x0000740001147983 */ /* 0x000ea20000300800 */
[C---:B------:R-:W-:Y:S01]  /*3540*/  FADD.FTZ R190, -R7.reuse, R190 ;  /* 0x000000be07be7221 */ /* 0x040fe20000010100 */
[----:B------:R-:W-:Y:S01]  /*3550*/  FMUL.FTZ R12, R6, R12 ;  /* 0x0000000c060c7220 */ /* 0x000fe20000410000 */
[----:B------:R-:W-:Y:S01]  /*3560*/  FADD.FTZ R191, -R7, R191 ;  /* 0x000000bf07bf7221 */ /* 0x000fe20000010100 */
[----:B---3--:R-:W-:-:S04]  /*3570*/  FMUL.FTZ R232, R232, R184 ;  /* 0x000000b8e8e87220 */ /* 0x008fc80000410000 */
[----:B------:R-:W-:Y:S01]  /*3580*/  FADD.FTZ R9, R9, R232 ;  /* 0x000000e809097221 */ /* 0x000fe20000010000 */
[----:B------:R-:W-:Y:S01]  /*3590*/  FFMA.FTZ R3, R199, R232, R3 ;  /* 0x000000e8c7037223 */ /* 0x000fe20000010003 */
[----:B------:R-:W-:Y:S01]  /*35a0*/  FADD.FTZ R108, R108, R184 ;  /* 0x000000b86c6c7221 */ /* 0x000fe20000010000 */
[----:B------:R-:W-:Y:S01]  /*35b0*/  FADD.FTZ R109, R109, R185 ;  /* 0x000000b96d6d7221 */ /* 0x000fe20000010000 */
[----:B----4-:R-:W-:-:S04]  /*35c0*/  FMUL.FTZ R222, R222, R185 ;  /* 0x000000b9dede7220 */ /* 0x010fc80000410000 */
        /* <DEDUP_REMOVED lines=10> */
[----:B--2---:R-:W-:Y:S01]  /*3670*/  FFMA.FTZ R20, R184, R199, R20 ;  /* 0x000000c7b8147223 */ /* 0x004fe20000010014 */
        /* <DEDUP_REMOVED lines=11> */
.L_x_17997:
[----:B------:R-:W-:Y:S05]  /*3730*/  BSYNC.RECONVERGENT B1 ;  /* 0x0000000000017941 */ /* 0x000fea0003800200 */
.L_x_17996:
[----:B------:R-:W-:Y:S04]  /*3740*/  BSSY.RECONVERGENT B1, `(.L_x_17998) ;  /* 0x0000039000017945 */ /* 0x000fe80003800200 */
[----:B------:R-:W-:Y:S05]  /*3750*/  @!P2 BRA `(.L_x_17999) ;  /* 0x0000000000dca947 */ /* 0x000fea0003800000 */
[----:B01----:R-:W0:Y:S01]  /*3760*/  LDC.64 R184, c[0x0][0x3a8] ;  /* 0x0000ea00ffb87b82 */ /* 0x003e220000000a00 */
[----:B-----5:R1:W-:Y:S01]  /*3770*/  STL.64 [R1+0x198], R4 ;  /* 0x0001980401007387 */ /* 0x0203e20000100a00 */
[----:B------:R-:W-:-:S03]  /*3780*/  ISETP.NE.U32.AND P0, PT, RZ, UR12, PT ;  /* 0x0000000cff007c0c */ /* 0x000fc6000bf05070 */
[----:B------:R-:W4:Y:S01]  /*3790*/  LDL R231, [R1+0x108] ;  /* 0x0001080001e77983 */ /* 0x000f220000100800 */
[----:B------:R-:W-:Y:S02]  /*37a0*/  ISETP.NE.AND.EX P0, PT, RZ, UR13, PT, P0 ;  /* 0x0000000dff007c0c */ /* 0x000fe4000bf05300 */
[----:B------:R-:W2:Y:S11]  /*37b0*/  LDC.64 R186, c[0x0][0x428] ;  /* 0x00010a00ffba7b82 */ /* 0x000eb60000000a00 */
[----:B-1----:R-:W1:Y:S01]  /*37c0*/  @P0 LDC.64 R4, c[0x0][0x438] ;  /* 0x00010e00ff040b82 */ /* 0x002e620000000a00 */
[----:B0-----:R-:W-:-:S05]  /*37d0*/  IMAD.WIDE.U32 R184, R23, 0x10, R184 ;  /* 0x0000001017b87825 */ /* 0x001fca00078e00b8 */
[----:B--23--:R-:W2:Y:S01]  /*37e0*/  LDG.E.128 R188, desc[UR8][R184.64] ;  /* 0x00000008b8bc7981 */ /* 0x00cea2000c1e1d00 */
[----:B------:R-:W-:-:S06]  /*37f0*/  IMAD.WIDE.U32 R186, R22, 0x10, R186 ;  /* 0x0000001016ba7825 */ /* 0x000fcc00078e00ba */
[----:B------:R-:W4:Y:S01]  /*3800*/  LDG.E.128 R184, desc[UR8][R186.64] ;  /* 0x00000008bab87981 */ /* 0x000f22000c1e1d00 */
[----:B-1----:R-:W-:-:S05]  /*3810*/  @P0 IMAD.WIDE.U32 R4, R23, 0x10, R4 ;  /* 0x0000001017040825 */ /* 0x002fca00078e0004 */
[----:B------:R0:W5:Y:S04]  /*3820*/  @P0 LDG.E.128 R24, desc[UR8][R4.64] ;  /* 0x0000000804180981 */ /* 0x000168000c1e1d00 */
[----:B------:R0:W5:Y:S04]  /*3830*/  LDL.LU.64 R4, [R1+0x198] ;  /* 0x0001980001047983 */ /* 0x0001680000300a00 */
[----:B------:R-:W3:Y:S04]  /*3840*/  LDL R221, [R1+0x10c] ;  /* 0x00010c0001dd7983 */ /* 0x000ee80000100800 */
[----:B------:R-:W3:Y:S04]  /*3850*/  LDL.LU R239, [R1+0x6c] ;  /* 0x00006c0001ef7983 */ /* 0x000ee80000300800 */
[----:B------:R-:W3:Y:S04]  /*3860*/  LDL R211, [R1+0x110] ;  /* 0x0001100001d37983 */ /* 0x000ee80000100800 */
[----:B------:R-:W3:Y:S01]  /*3870*/  LDL R250, [R1+0x114] ;  /* 0x0001140001fa7983 */ /* 0x000ee20000100800 */
        /* <DEDUP_REMOVED lines=9> */
[----:B----4-:R-:W-:-:S04]  /*3910*/  FMUL.FTZ R231, R231, R184 ;  /* 0x000000b8e7e77220 */ /* 0x010fc80000410000 */
        /* <DEDUP_REMOVED lines=18> */
[----:B-1----:R-:W-:-:S04]  /*3a40*/  FMUL.FTZ R21, R6, R190 ;  /* 0x000000be06157220 */ /* 0x002fc80000410000 */
[----:B------:R-:W-:Y:S01]  /*3a50*/  FFMA.FTZ R239, R186, R21, R239 ;  /* 0x00000015baef7223 */ /* 0x000fe200000100ef */
[----:B------:R-:W-:Y:S04]  /*3a60*/  STL [R1+0x68], R189 ;  /* 0x000068bd01007387 */ /* 0x000fe80000100800 */
[----:B------:R1:W-:Y:S02]  /*3a70*/  STL [R1+0x6c], R239 ;  /* 0x00006cef01007387 */ /* 0x0003e40000100800 */
[----:B-1----:R-:W-:-:S04]  /*3a80*/  FMUL.FTZ R239, R6, R191 ;  /* 0x000000bf06ef7220 */ /* 0x002fc80000410000 */
[----:B------:R-:W-:-:S05]  /*3a90*/  FFMA.FTZ R188, R187, R239, R188 ;  /* 0x000000efbbbc7223 */ /* 0x000fca00000100bc */
[----:B------:R0:W-:Y:S01]  /*3aa0*/  STL [R1+0x70], R188 ;  /* 0x000070bc01007387 */ /* 0x0001e20000100800 */
[----:B------:R-:W-:-:S04]  /*3ab0*/  FFMA.FTZ R3, R21, R211, R3 ;  /* 0x000000d315037223 */ /* 0x000fc80000010003 */
[----:B------:R-:W-:-:S07]  /*3ac0*/  FFMA.FTZ R3, R239, R250, R3 ;  /* 0x000000faef037223 */ /* 0x000fce0000010003 */
.L_x_17999:
[----:B------:R-:W-:Y:S05]  /*3ad0*/  BSYNC.RECONVERGENT B1 ;  /* 0x0000000000017941 */ /* 0x000fea0003800200 */
.L_x_17998:
[----:B------:R-:W-:Y:S05]  /*3ae0*/  @!P4 BRA `(.L_x_18000) ;  /* 0x0000000400c0c947 */ /* 0x000fea0003800000 */
[----:B------:R-:W-:Y:S01]  /*3af0*/  ISETP.NE.U32.AND P0, PT, RZ, UR12, PT ;  /* 0x0000000cff007c0c */ /* 0x000fe2000bf05070 */
[----:B01----:R-:W0:Y:S01]  /*3b00*/  LDC.64 R184, c[0x0][0x3a8] ;  /* 0x0000ea00ffb87b82 */ /* 0x003e220000000a00 */
[----:B------:R-:W4:Y:S02]  /*3b10*/  LDL.LU R230, [R1+0x54] ;  /* 0x0000540001e67983 */ /* 0x000f240000300800 */
[----:B------:R-:W-:Y:S02]  /*3b20*/  ISETP.NE.AND.EX P0, PT, RZ, UR13, PT, P0 ;  /* 0x0000000dff007c0c */ /* 0x000fe4000bf05300 */
[----:B------:R-:W4:Y:S03]  /*3b30*/  LDL R208, [R1+0xf8] ;  /* 0x0000f80001d07983 */ /* 0x000f260000100800 */
[----:B--23--:R-:W1:Y:S01]  /*3b40*/  LDC.64 R188, c[0x0][0x428] ;  /* 0x00010a00ffbc7b82 */ /* 0x00ce620000000a00 */
[----:B------:R-:W2:Y:S04]  /*3b50*/  LDL R220, [R1+0xfc] ;  /* 0x0000fc0001dc7983 */ /* 0x000ea80000100800 */
[----:B------:R-:W3:Y:S03]  /*3b60*/  LDL.LU R210, [R1+0x5c] ;  /* 0x00005c0001d27983 */ /* 0x000ee60000300800 */
[----:B------:R-:W1:Y:S01]  /*3b70*/  @P0 LDC.64 R186, c[0x0][0x438] ;  /* 0x00010e00ffba0b82 */ /* 0x000e620000000a00 */
[----:B------:R-:W2:Y:S04]  /*3b80*/  LDL R248, [R1+0x100] ;  /* 0x0001000001f87983 */ /* 0x000ea80000100800 */
[----:B------:R-:W2:Y:S01]  /*3b90*/  LDL R249, [R1+0x104] ;  /* 0x0001040001f97983 */ /* 0x000ea20000100800 */
[----:B0-----:R-:W-:-:S04]  /*3ba0*/  IMAD.WIDE.U32 R184, R23, 0x10, R184 ;  /* 0x0000001017b87825 */ /* 0x001fc800078e00b8 */
[----:B-1----:R-:W-:-:S05]  /*3bb0*/  @P0 IMAD.WIDE.U32 R186, R23, 0x10, R186 ;  /* 0x0000001017ba0825 */ /* 0x002fca00078e00ba */
[----:B------:R-:W5:Y:S01]  /*3bc0*/  @P0 LDG.E.128 R168, desc[UR8][R186.64] ;  /* 0x00000008baa80981 */ /* 0x000f62000c1e1d00 */
[----:B------:R-:W-:-:S05]  /*3bd0*/  IMAD.WIDE.U32 R22, R22, 0x10, R188 ;  /* 0x0000001016167825 */ /* 0x000fca00078e00bc */
[----:B------:R0:W4:Y:S04]  /*3be0*/  LDG.E.128 R188, desc[UR8][R22.64] ;  /* 0x0000000816bc7981 */ /* 0x000128000c1e1d00 */
[----:B------:R-:W0:Y:S02]  /*3bf0*/  LDG.E.128 R184, desc[UR8][R184.64] ;  /* 0x00000008b8b87981 */ /* 0x000e24000c1e1d00 */
[C---:B0-----:R-:W-:Y:S01]  /*3c00*/  FADD.FTZ R23, -R7.reuse, R185 ;  /* 0x000000b907177221 */ /* 0x041fe20000010100 */
[C---:B------:R-:W-:Y:S01]  /*3c10*/  FADD.FTZ R22, -R7.reuse, R186 ;  /* 0x000000ba07167221 */ /* 0x040fe20000010100 */
[----:B------:R-:W2:Y:S04]  /*3c20*/  LDL.LU R185, [R1+0x60] ;  /* 0x0000600001b97983 */ /* 0x000ea80000300800 */
[----:B------:R-:W2:Y:S01]  /*3c30*/  LDL.LU R186, [R1+0x58] ;  /* 0x0000580001ba7983 */ /* 0x000ea20000300800 */
[----:B------:R-:W-:-:S04]  /*3c40*/  FADD.FTZ R184, -R7, R184 ;  /* 0x000000b807b87221 */ /* 0x000fc80000010100 */
[----:B------:R-:W-:-:S04]  /*3c50*/  FMUL.FTZ R207, R6, R184 ;  /* 0x000000b806cf7220 */ /* 0x000fc80000410000 */
[----:B----4-:R-:W-:Y:S01]  /*3c60*/  FFMA.FTZ R230, R188, R207, R230 ;  /* 0x000000cfbce67223 */ /* 0x010fe200000100e6 */
[----:B------:R-:W-:-:S04]  /*3c70*/  FMUL.FTZ R206, R6, R23 ;  /* 0x0000001706ce7220 */ /* 0x000fc80000410000 */
[----:B------:R0:W-:Y:S01]  /*3c80*/  STL [R1+0x54], R230 ;  /* 0x000054e601007387 */ /* 0x0001e20000100800 */
[----:B------:R-:W-:Y:S01]  /*3c90*/  FADD.FTZ R7, -R7, R187 ;  /* 0x000000bb07077221 */ /* 0x000fe20000010100 */
[----:B0-----:R-:W-:Y:S01]  /*3ca0*/  FMUL.FTZ R230, R208, R188 ;  /* 0x000000bcd0e67220 */ /* 0x001fe20000410000 */
[----:B------:R-:W-:-:S04]  /*3cb0*/  FMUL.FTZ R208, R6, R22 ;  /* 0x0000001606d07220 */ /* 0x000fc80000410000 */
[----:B---3--:R-:W-:Y:S01]  /*3cc0*/  FFMA.FTZ R210, R190, R208, R210 ;  /* 0x000000d0bed27223 */ /* 0x008fe200000100d2 */
[----:B--2---:R-:W-:Y:S01]  /*3cd0*/  FMUL.FTZ R220, R220, R189 ;  /* 0x000000bddcdc7220 */ /* 0x004fe20000410000 */
[----:B------:R-:W-:Y:S01]  /*3ce0*/  FADD.FTZ R9, R9, R230 ;  /* 0x000000e609097221 */ /* 0x000fe20000010000 */
[----:B------:R-:W-:-:S04]  /*3cf0*/  FFMA.FTZ R3, R207, R230, R3 ;  /* 0x000000e6cf037223 */ /* 0x000fc80000010003 */
[----:B------:R-:W-:Y:S01]  /*3d00*/  FFMA.FTZ R3, R206, R220, R3 ;  /* 0x000000dcce037223 */ /* 0x000fe20000010003 */
[----:B------:R-:W-:Y:S01]  /*3d10*/  FMUL.FTZ R249, R249, R191 ;  /* 0x000000bff9f97220 */ /* 0x000fe20000410000 */
[----:B------:R-:W-:Y:S01]  /*3d20*/  FADD.FTZ R100, R100, R188 ;  /* 0x000000bc64647221 */ /* 0x000fe20000010000 */
[----:B------:R-:W-:Y:S01]  /*3d30*/  FADD.FTZ R101, R101, R189 ;  /* 0x000000bd65657221 */ /* 0x000fe20000010000 */
[----:B------:R-:W-:Y:S01]  /*3d40*/  FADD.FTZ R102, R102, R190 ;  /* 0x000000be66667221 */ /* 0x000fe20000010000 */
[----:B------:R-:W-:Y:S01]  /*3d50*/  FADD.FTZ R103, R103, R191 ;  /* 0x000000bf67677221 */ /* 0x000fe20000010000 */
[----:B------:R-:W-:-:S05]  /*3d60*/  FFMA.FTZ R186, R189, R206, R186 ;  /* 0x000000cebdba7223 */ /* 0x000fca00000100ba */
[----:B------:R-:W-:Y:S04]  /*3d70*/  STL [R1+0x58], R186 ;  /* 0x000058ba01007387 */ /* 0x000fe80000100800 */
[----:B------:R0:W-:Y:S02]  /*3d80*/  STL [R1+0x5c], R210 ;  /* 0x00005cd201007387 */ /* 0x0001e40000100800 */
[----:B0-----:R-:W-:Y:S01]  /*3d90*/  FMUL.FTZ R210, R248, R190 ;  /* 0x000000bef8d27220 */ /* 0x001fe20000410000 */
[----:B------:R-:W-:-:S04]  /*3da0*/  FMUL.FTZ R248, R6, R7 ;  /* 0x0000000706f87220 */ /* 0x000fc80000410000 */
[----:B------:R-:W-:-:S05]  /*3db0*/  FFMA.FTZ R185, R191, R248, R185 ;  /* 0x000000f8bfb97223 */ /* 0x000fca00000100b9 */
[----:B------:R4:W-:Y:S01]  /*3dc0*/  STL [R1+0x60], R185 ;  /* 0x000060b901007387 */ /* 0x0009e20000100800 */
[----:B------:R-:W-:Y:S01]  /*3dd0*/  FADD.FTZ R7, R9, R220 ;  /* 0x000000dc09077221 */ /* 0x000fe20000010000 */
[----:B------:R-:W-:-:S03]  /*3de0*/  FFMA.FTZ R3, R208, R210, R3 ;  /* 0x000000d2d0037223 */ /* 0x000fc60000010003 */
[----:B------:R-:W-:Y:S01]  /*3df0*/  FADD.FTZ R7, R7, R210 ;  /* 0x000000d207077221 */ /* 0x000fe20000010000 */
[----:B------:R-:W-:-:S03]  /*3e00*/  FFMA.FTZ R3, R248, R249, R3 ;  /* 0x000000f9f8037223 */ /* 0x000fc60000010003 */
[----:B------:R-:W-:Y:S01]  /*3e10*/  FADD.FTZ R9, R7, R249 ;  /* 0x000000f907097221 */ /* 0x000fe20000010000 */
[----:B----4-:R-:W-:Y:S06]  /*3e20*/  BRA `(.L_x_18000) ;  /* 0x0000000000f07947 */ /* 0x010fec0003800000 */
.L_x_17981:
[----:B-1----:R-:W1:Y:S01]  /*3e30*/  LDC R7, c[0x0][0x388] ;  /* 0x0000e200ff077b82 */ /* 0x002e620000000800 */
[----:B------:R-:W2:Y:S01]  /*3e40*/  S2R R23, SR_TID.X ;  /* 0x0000000000177919 */ /* 0x000ea20000002100 */
[----:B------:R-:W-:-:S04]  /*3e50*/  UISETP.NE.U32.AND UP0, UPT, UR12, URZ, UPT ;  /* 0x000000ff0c00728c */ /* 0x000fc8000bf05070 */
[----:B------:R-:W-:Y:S01]  /*3e60*/  UISETP.NE.AND.EX UP0, UPT, UR13, URZ, UPT, UP0 ;  /* 0x000000ff0d00728c */ /* 0x000fe2000bf05300 */
[----:B-1----:R1:W-:Y:S02]  /*3e70*/  STL [R1+0x1c], R7 ;  /* 0x00001c0701007387 */ /* 0x0023e40000100800 */
[----:B-1----:R-:W-:-:S05]  /*3e80*/  IMAD R7, R4, R7, RZ ;  /* 0x0000000704077224 */ /* 0x002fca00078e02ff */
[----:B------:R-:W-:-:S04]  /*3e90*/  SHF.R.S32.HI R22, RZ, 0x1f, R7 ;  /* 0x0000001fff167819 */ /* 0x000fc80000011407 */
[----:B------:R-:W-:-:S04]  /*3ea0*/  LEA.HI R7, R22, R7, RZ, 0x2 ;  /* 0x0000000716077211 */ /* 0x000fc800078f10ff */
[----:B--2---:R-:W-:-:S05]  /*3eb0*/  LEA.HI.SX32 R7, R7, R23, 0x1e ;  /* 0x0000001707077211 */ /* 0x004fca00078ff2ff */
        /* <DEDUP_REMOVED lines=10> */
[----:B----4-:R-:W-:-:S04]  /*3f60*/  @P1 IADD3 R7, PT, PT, R7, 0x80, RZ ;  /* 0x0000008007071810 */ /* 0x010fc80007ffe0ff */
[----:B------:R2:W5:Y:S01]  /*3f70*/  @P1 LDG.E.128 R56, desc[UR8][R22.64] ;  /* 0x0000000816381981 */ /* 0x000562000c1e1d00 */
[C---:B------:R-:W-:Y:S01]  /*3f80*/  ISETP.GE.U32.AND P5, PT, R2.reuse, 0x280, PT ;  /* 0x000002800200780c */ /* 0x040fe20003fa6070 */
[C---:B--2---:R-:W-:Y:S02]  /*3f90*/  @P2 IMAD.WIDE.U32 R22, R7.reuse, 0x10, R186 ;  /* 0x0000001007162825 */ /* 0x044fe400078e00ba */
[----:B------:R-:W1:Y:S01]  /*3fa0*/  @P0 LDC.64 R186, c[0x0][0x438] ;  /* 0x00010e00ffba0b82 */ /* 0x000e620000000a00 */
[----:B------:R-:W-:Y:S02]  /*3fb0*/  @P2 IADD3 R7, PT, PT, R7, 0x80, RZ ;  /* 0x0000008007072810 */ /* 0x000fe40007ffe0ff */
[----:B------:R3:W5:Y:S01]  /*3fc0*/  @P2 LDG.E.128 R52, desc[UR8][R22.64] ;  /* 0x0000000816342981 */ /* 0x000762000c1e1d00 */
[----:B------:R-:W-:Y:S02]  /*3fd0*/  ISETP.GE.U32.AND P2, PT, R2, 0x300, PT ;  /* 0x000003000200780c */ /* 0x000fe40003f46070 */
[C---:B---3--:R-:W-:Y:S01]  /*3fe0*/  @P4 IMAD.WIDE.U32 R22, R7.reuse, 0x10, R184 ;  /* 0x0000001007164825 */ /* 0x048fe200078e00b8 */
[----:B------:R-:W-:-:S03]  /*3ff0*/  @P4 IADD3 R7, PT, PT, R7, 0x80, RZ ;  /* 0x0000008007074810 */ /* 0x000fc60007ffe0ff */
[----:B------:R-:W2:Y:S01]  /*4000*/  @P5 LDC.64 R184, c[0x0][0x438] ;  /* 0x00010e00ffb85b82 */ /* 0x000ea20000000a00 */
[----:B------:R1:W5:Y:S01]  /*4010*/  @P4 LDG.E.128 R48, desc[UR8][R22.64] ;  /* 0x0000000816304981 */ /* 0x000362000c1e1d00 */
[----:B------:R-:W-:Y:S01]  /*4020*/  ISETP.GE.U32.AND P1, PT, R2, 0x380, PT ;  /* 0x000003800200780c */ /* 0x000fe20003f26070 */
[----:B-1----:R-:W-:-:S05]  /*4030*/  @P0 IMAD.WIDE.U32 R22, R7, 0x10, R186 ;  /* 0x0000001007160825 */ /* 0x002fca00078e00ba */
[----:B------:R-:W1:Y:S01]  /*4040*/  @P2 LDC.64 R186, c[0x0][0x438] ;  /* 0x00010e00ffba2b82 */ /* 0x000e620000000a00 */
[----:B------:R-:W-:Y:S01]  /*4050*/  @P0 IADD3 R7, PT, PT, R7, 0x80, RZ ;  /* 0x0000008007070810 */ /* 0x000fe20007ffe0ff */
[----:B------:R2:W5:Y:S01]  /*4060*/  @P0 LDG.E.128 R44, desc[UR8][R22.64] ;  /* 0x00000008162c0981 */ /* 0x000562000c1e1d00 */
[----:B------:R-:W-:-:S03]  /*4070*/  ISETP.GE.U32.AND P0, PT, R2, 0x400, PT ;  /* 0x000004000200780c */ /* 0x000fc60003f06070 */
[C---:B--2---:R-:W-:Y:S01]  /*4080*/  @P5 IMAD.WIDE.U32 R22, R7.reuse, 0x10, R184 ;  /* 0x0000001007165825 */ /* 0x044fe200078e00b8 */
[----:B------:R-:W-:Y:S01]  /*4090*/  @P5 IADD3 R7, PT, PT, R7, 0x80, RZ ;  /* 0x0000008007075810 */ /* 0x000fe20007ffe0ff */
[----:B------:R-:W2:Y:S03]  /*40a0*/  @P1 LDC.64 R184, c[0x0][0x438] ;  /* 0x00010e00ffb81b82 */ /* 0x000ea60000000a00 */
[----:B------:R1:W5:Y:S02]  /*40b0*/  @P5 LDG.E.128 R40, desc[UR8][R22.64] ;  /* 0x0000000816285981 */ /* 0x000364000c1e1d00 */
[C---:B-1----:R-:W-:Y:S01]  /*40c0*/  @P2 IMAD.WIDE.U32 R22, R7.reuse, 0x10, R186 ;  /* 0x0000001007162825 */ /* 0x042fe200078e00ba */
[----:B------:R-:W-:Y:S02]  /*40d0*/  @P2 IADD3 R7, PT, PT, R7, 0x80, RZ ;  /* 0x0000008007072810 */ /* 0x000fe40007ffe0ff */
[----:B------:R-:W1:Y:S02]  /*40e0*/  @P0 LDC.64 R186, c[0x0][0x438] ;  /* 0x00010e00ffba0b82 */ /* 0x000e640000000a00 */
[----:B------:R2:W5:Y:S01]  /*40f0*/  @P2 LDG.E.128 R36, desc[UR8][R22.64] ;  /* 0x0000000816242981 */ /* 0x000562000c1e1d00 */
[----:B------:R-:W-:-:S02]  /*4100*/  ISETP.GE.U32.AND P2, PT, R2, 0x480, PT ;  /* 0x000004800200780c */ /* 0x000fc40003f46070 */
[----:B------:R-:W-:Y:S01]  /*4110*/  ISETP.GE.U32.AND P4, PT, R2, 0x500, PT ;  /* 0x000005000200780c */ /* 0x000fe20003f86070 */
[----:B--2---:R-:W-:-:S10]  /*4120*/  @P1 IMAD.WIDE.U32 R22, R7, 0x10, R184 ;  /* 0x0000001007161825 */ /* 0x004fd400078e00b8 */
[----:B------:R-:W2:Y:S01]  /*4130*/  @P2 LDC.64 R184, c[0x0][0x438] ;  /* 0x00010e00ffb82b82 */ /* 0x000ea20000000a00 */
[----:B------:R3:W5:Y:S01]  /*4140*/  @P1 LDG.E.128 R32, desc[UR8][R22.64] ;  /* 0x0000000816201981 */ /* 0x000762000c1e1d00 */
[----:B------:R-:W-:-:S05]  /*4150*/  @P1 IADD3 R7, PT, PT, R7, 0x80, RZ ;  /* 0x0000008007071810 */ /* 0x000fca0007ffe0ff */
[C---:B-1----:R-:W-:Y:S01]  /*4160*/  @P0 IMAD.WIDE.U32 R186, R7.reuse, 0x10, R186 ;  /* 0x0000001007ba0825 */ /* 0x042fe200078e00ba */
[----:B------:R-:W-:Y:S01]  /*4170*/  @P0 IADD3 R7, PT, PT, R7, 0x80, RZ ;  /* 0x0000008007070810 */ /* 0x000fe20007ffe0ff */
[----:B---3--:R-:W1:Y:S03]  /*4180*/  @P4 LDC.64 R22, c[0x0][0x438] ;  /* 0x00010e00ff164b82 */ /* 0x008e660000000a00 */
[----:B------:R3:W5:Y:S01]  /*4190*/  @P0 LDG.E.128 R28, desc[UR8][R186.64] ;  /* 0x00000008ba1c0981 */ /* 0x000762000c1e1d00 */
[C---:B--2---:R-:W-:Y:S01]  /*41a0*/  @P2 IMAD.WIDE.U32 R184, R7.reuse, 0x10, R184 ;  /* 0x0000001007b82825 */ /* 0x044fe200078e00b8 */
[----:B------:R-:W-:-:S04]  /*41b0*/  @P2 IADD3 R7, PT, PT, R7, 0x80, RZ ;  /* 0x0000008007072810 */ /* 0x000fc80007ffe0ff */
[----:B------:R3:W5:Y:S01]  /*41c0*/  @P2 LDG.E.128 R24, desc[UR8][R184.64] ;  /* 0x00000008b8182981 */ /* 0x000762000c1e1d00 */
[----:B-1----:R-:W-:-:S05]  /*41d0*/  @P4 IMAD.WIDE.U32 R22, R7, 0x10, R22 ;  /* 0x0000001007164825 */ /* 0x002fca00078e0016 */
[----:B------:R3:W5:Y:S02]  /*41e0*/  @P4 LDG.E.128 R168, desc[UR8][R22.64] ;  /* 0x0000000816a84981 */ /* 0x000764000c1e1d00 */
.L_x_18000:
[----:B0-----:R-:W-:Y:S05]  /*41f0*/  BSYNC.RECONVERGENT B0 ;  /* 0x0000000000007941 */ /* 0x001fea0003800200 */
.L_x_17980:
[----:B---3--:R-:W0:Y:S01]  /*4200*/  SHFL.DOWN PT, R22, R9, 0x10, 0x1f ;  /* 0x0a001f0009167f89 */ /* 0x008e2200000e0000 */
[----:B------:R-:W-:Y:S03]  /*4210*/  BSSY.RECONVERGENT B0, `(.L_x_18001) ;  /* 0x000001f000007945 */ /* 0x000fe60003800200 */
[----:B----4-:R-:W3:Y:S01]  /*4220*/  SHFL.DOWN PT, R7, R3, 0x10, 0x1f ;  /* 0x0a001f0003077f89 */ /* 0x010ee200000e0000 */
[----:B-12---:R-:W1:Y:S01]  /*4230*/  S2R R188, SR_TID.X ;  /* 0x0000000000bc7919 */ /* 0x006e620000002100 */
[----:B0-----:R-:W-:Y:S01]  /*4240*/  FADD.FTZ R9, R22, R9 ;  /* 0x0000000916097221 */ /* 0x001fe20000010000 */
[----:B---3--:R-:W-:-:S04]  /*4250*/  FADD.FTZ R3, R7, R3 ;  /* 0x0000000307037221 */ /* 0x008fc80000010000 */
        /* <DEDUP_REMOVED lines=26> */
.L_x_18002:
[----:B------:R-:W-:Y:S05]  /*4400*/  BSYNC.RECONVERGENT B0 ;  /* 0x0000000000007941 */ /* 0x000fea0003800200 */
.L_x_18001:
        /* <DEDUP_REMOVED lines=25> */
[----:B0-----:R-:W-:Y:S01]  /*45a0*/  FADD.FTZ R9, R7, R184 ;  /* 0x000000b807097221 */ /* 0x001fe20000010000 */
[----:B------:R-:W-:Y:S02]  /*45b0*/  FADD.FTZ R7, R22, R185 ;  /* 0x000000b916077221 */ /* 0x000fe40000010000 */
[----:B------:R-:W-:Y:S01]  /*45c0*/  @P4 SHF.R.S32.HI R22, RZ, 0x1f, R3 ;  /* 0x0000001fff164819 */ /* 0x000fe20000011403 */
[----:B------:R-:W-:-:S03]  /*45d0*/  FADD.FTZ R9, R186, R9 ;  /* 0x00000009ba097221 */ /* 0x000fc60000010000 */
[----:B------:R-:W-:Y:S01]  /*45e0*/  @P4 LEA.HI R22, R22, R3, RZ, 0x2 ;  /* 0x0000000316164211 */ /* 0x000fe200078f10ff */
[----:B------:R-:W-:Y:S02]  /*45f0*/  HFMA2 R3, -RZ, RZ, 0, 0 ;  /* 0x00000000ff037431 */ /* 0x000fe400000001ff */
[----:B------:R-:W-:Y:S01]  /*4600*/  FMUL.FTZ R23, R9, UR11 ;  /* 0x0000000b09177c20 */ /* 0x000fe20008410000 */
[----:B------:R-:W-:Y:S01]  /*4610*/  @P4 LEA.HI.SX32 R3, R22, R188, 0x1e ;  /* 0x000000bc16034211 */ /* 0x000fe200078ff2ff */
[----:B------:R-:W-:Y:S02]  /*4620*/  FADD.FTZ R22, R187, R7 ;  /* 0x00000007bb167221 */ /* 0x000fe40000010000 */
[----:B------:R0:W5:Y:S01]  /*4630*/  LDL.LU R7, [R1+0x18] ;  /* 0x0000180001077983 */ /* 0x0001620000300800 */
[----:B------:R-:W-:Y:S01]  /*4640*/  FSEL R184, R23, RZ, !P0 ;  /* 0x000000ff17b87208 */ /* 0x000fe20004000000 */
[----:B------:R-:W-:Y:S01]  /*4650*/  FMUL.FTZ R9, R22, UR11 ;  /* 0x0000000b16097c20 */ /* 0x000fe20008410000 */
[----:B------:R-:W-:Y:S06]  /*4660*/  @!P1 BRA `(.L_x_18004) ;  /* 0x0000000800ec9947 */ /* 0x000fec0003800000 */
[----:B------:R-:W-:-:S04]  /*4670*/  UISETP.NE.U32.AND UP0, UPT, UR12, URZ, UPT ;  /* 0x000000ff0c00728c */ /* 0x000fc8000bf05070 */
[----:B------:R-:W-:Y:S01]  /*4680*/  UISETP.NE.AND.EX UP0, UPT, UR13, URZ, UPT, UP0 ;  /* 0x000000ff0d00728c */ /* 0x000fe2000bf05300 */
[----:B------:R-:W-:Y:S10]  /*4690*/  @!P4 BRA `(.L_x_18005) ;  /* 0x00000000000cc947 */ /* 0x000ff40003800000 */
[----:B------:R-:W1:Y:S02]  /*46a0*/  LDC.64 R22, c[0x0][0x390] ;  /* 0x0000e400ff167b82 */ /* 0x000e640000000a00 */
[----:B-1----:R-:W-:-:S05]  /*46b0*/  IMAD.WIDE.U32 R22, R3, 0x10, R22 ;  /* 0x0000001003167825 */ /* 0x002fca00078e0016 */
[----:B------:R1:W5:Y:S02]  /*46c0*/  LDG.E.128 R172, desc[UR8][R22.64] ;  /* 0x0000000816ac7981 */ /* 0x000364000c1e1d00 */
.L_x_18005:
[----:B------:R-:W-:Y:S05]  /*46d0*/  BRA.U UP0, `(.L_x_18006) ;  /* 0x0000000500847547 */ /* 0x000fea000b800000 */
[----:B------:R-:W-:Y:S01]  /*46e0*/  UMOV UR4, UR6 ;  /* 0x0000000600047c82 */ /* 0x000fe20008000000 */
[----:B------:R-:W-:Y:S01]  /*46f0*/  UMOV UR5, UR7 ;  /* 0x0000000700057c82 */ /* 0x000fe20008000000 */
[----:B------:R-:W-:-:S04]  /*4700*/  UISETP.NE.U32.AND UP0, UPT, UR4, URZ, UPT ;  /* 0x000000ff0400728c */ /* 0x000fc8000bf05070 */
[----:B------:R-:W-:-:S09]  /*4710*/  UISETP.NE.AND.EX UP0, UPT, UR5, URZ, UPT, UP0 ;  /* 0x000000ff0500728c */ /* 0x000fd2000bf05300 */
[----:B------:R-:W-:Y:S05]  /*4720*/  BRA.U UP0, `(.L_x_18007) ;  /* 0x0000000100987547 */ /* 0x000fea000b800000 */
[----:B------:R-:W-:Y:S05]  /*4730*/  @!P4 BRA `(.L_x_18008) ;  /* 0x000000000020c947 */ /* 0x000fea0003800000 */
[----:B-1----:R-:W-:Y:S01]  /*4740*/  FFMA.FTZ R22, R0, R9, R184 ;  /* 0x0000000900167223 */ /* 0x002fe200000100b8 */
[----:B-----5:R-:W-:-:S03]  /*4750*/  ISETP.GT.AND P0, PT, R5, RZ, PT ;  /* 0x000000ff0500720c */ /* 0x020fc60003f04270 */
[----:B------:R-:W-:-:S04]  /*4760*/  FADD.FTZ R22, R209, -R22 ;  /* 0x80000016d1167221 */ /* 0x000fc80000010000 */
[----:B------:R-:W-:-:S05]  /*4770*/  FMUL.FTZ R22, R6, R22 ;  /* 0x0000001606167220 */ /* 0x000fca0000410000 */
[----:B------:R-:W-:-:S05]  /*4780*/  FSEL R22, R22, RZ, P0 ;  /* 0x000000ff16167208 */ /* 0x000fca0000000000 */
[----:B------:R-:W-:-:S04]  /*4790*/  FMUL.FTZ R22, R22, UR14 ;  /* 0x0000000e16167c20 */ /* 0x000fc80008410000 */
[-C--:B------:R-:W-:Y:S01]  /*47a0*/  FFMA.FTZ R96, R172, R22.reuse, R96 ;  /* 0x00000016ac607223 */ /* 0x080fe20000010060 */
[----:B------:R-:W-:-:S07]  /*47b0*/  FMUL.FTZ R176, R164, R22 ;  /* 0x00000016a4b07220 */ /* 0x000fce0000410000 */
.L_x_18008:
        /* <DEDUP_REMOVED lines=9> */
.L_x_18009:
        /* <DEDUP_REMOVED lines=9> */
.L_x_18010:
[----:B------:R-:W-:Y:S05]  /*48e0*/  @!P4 BRA `(.L_x_18011) ;  /* 0x000000080024c947 */ /* 0x000fea0003800000 */
[----:B-1----:R-:W2:Y:S01]  /*48f0*/  LDL R23, [R1+0x14] ;  /* 0x0000140001177983 */ /* 0x002ea20000100800 */
[----:B------:R-:W-:Y:S01]  /*4900*/  FFMA.FTZ R22, R247, R9, R184 ;  /* 0x00000009f7167223 */ /* 0x000fe200000100b8 */
[----:B-----5:R-:W-:-:S03]  /*4910*/  ISETP.GT.AND P0, PT, R5, RZ, PT ;  /* 0x000000ff0500720c */ /* 0x020fc60003f04270 */
[----:B--2---:R-:W-:-:S04]  /*4920*/  FADD.FTZ R22, R23, -R22 ;  /* 0x8000001617167221 */ /* 0x004fc80000010000 */
[----:B------:R-:W-:-:S05]  /*4930*/  FMUL.FTZ R22, R6, R22 ;  /* 0x0000001606167220 */ /* 0x000fca0000410000 */
[----:B------:R-:W-:-:S05]  /*4940*/  FSEL R22, R22, RZ, P0 ;  /* 0x000000ff16167208 */ /* 0x000fca0000000000 */
[----:B------:R-:W-:-:S04]  /*4950*/  FMUL.FTZ R22, R22, UR14 ;  /* 0x0000000e16167c20 */ /* 0x000fc80008410000 */
[-C--:B------:R-:W-:Y:S01]  /*4960*/  FFMA.FTZ R99, R175, R22.reuse, R99 ;  /* 0x00000016af637223 */ /* 0x080fe20000010063 */
[----:B------:R-:W-:Y:S01]  /*4970*/  FMUL.FTZ R179, R167, R22 ;  /* 0x00000016a7b37220 */ /* 0x000fe20000410000 */
[----:B------:R-:W-:Y:S06]  /*4980*/  BRA `(.L_x_18011) ;  /* 0x0000000400fc7947 */ /* 0x000fec0003800000 */
.L_x_18007:
[----:B------:R-:W2:Y:S01]  /*4990*/  LDL R185, [R1+0x14] ;  /* 0x0000140001b97983 */ /* 0x000ea20000100800 */
[-CC-:B-1----:R-:W-:Y:S01]  /*49a0*/  FFMA.FTZ R22, R8, R9.reuse, R184.reuse ;  /* 0x0000000908167223 */ /* 0x182fe200000100b8 */
[-CC-:B------:R-:W-:Y:S01]  /*49b0*/  FFMA.FTZ R23, R197, R9.reuse, R184.reuse ;  /* 0x00000009c5177223 */ /* 0x180fe200000100b8 */
[-CC-:B------:R-:W-:Y:S01]  /*49c0*/  FFMA.FTZ R180, R0, R9.reuse, R184.reuse ;  /* 0x0000000900b47223 */ /* 0x180fe200000100b8 */
[----:B------:R-:W-:Y:S01]  /*49d0*/  FFMA.FTZ R183, R247, R9, R184 ;  /* 0x00000009f7b77223 */ /* 0x000fe200000100b8 */
[----:B------:R-:W-:Y:S01]  /*49e0*/  FADD.FTZ R22, R219, -R22 ;  /* 0x80000016db167221 */ /* 0x000fe20000010000 */
[----:B------:R-:W-:Y:S01]  /*49f0*/  FADD.FTZ R23, R229, -R23 ;  /* 0x80000017e5177221 */ /* 0x000fe20000010000 */
[----:B------:R-:W-:Y:S01]  /*4a00*/  FADD.FTZ R180, R209, -R180 ;  /* 0x800000b4d1b47221 */ /* 0x000fe20000010000 */
[----:B-----5:R-:W-:Y:S01]  /*4a10*/  ISETP.GT.AND P0, PT, R5, RZ, PT ;  /* 0x000000ff0500720c */ /* 0x020fe20003f04270 */
[C---:B------:R-:W-:Y:S01]  /*4a20*/  FMUL.FTZ R22, R6.reuse, R22 ;  /* 0x0000001606167220 */ /* 0x040fe20000410000 */
        /* <DEDUP_REMOVED lines=14> */
[----:B------:R-:W-:-:S04]  /*4b10*/  FMUL.FTZ R176, R176, UR14 ;  /* 0x0000000eb0b07c20 */ /* 0x000fc80008410000 */
[-C--:B------:R-:W-:Y:S01]  /*4b20*/  FFMA.FTZ R96, R172, R176.reuse, R96 ;  /* 0x000000b0ac607223 */ /* 0x080fe20000010060 */
[----:B------:R-:W-:-:S07]  /*4b30*/  FMUL.FTZ R176, R164, R176 ;  /* 0x000000b0a4b07220 */ /* 0x000fce0000410000 */
.L_x_18012:
[----:B------:R-:W-:Y:S05]  /*4b40*/  @!P4 BRA `(.L_x_18013) ;  /* 0x000000000020c947 */ /* 0x000fea0003800000 */
        /* <DEDUP_REMOVED lines=8> */
.L_x_18013:
        /* <DEDUP_REMOVED lines=9> */
.L_x_18014:
[----:B------:R-:W-:Y:S02]  /*4c60*/  MOV R182, R22 ;  /* 0x0000001600b67202 */ /* 0x000fe40000000f00 */
[----:B------:R-:W-:Y:S01]  /*4c70*/  MOV R181, R23 ;  /* 0x0000001700b57202 */ /* 0x000fe20000000f00 */
[----:B------:R-:W-:Y:S06]  /*4c80*/  @!P4 BRA `(.L_x_18011) ;  /* 0x00000004003cc947 */ /* 0x000fec0003800000 */
[----:B------:R-:W-:Y:S01]  /*4c90*/  MOV R182, R22 ;  /* 0x0000001600b67202 */ /* 0x000fe20000000f00 */
[----:B------:R-:W-:Y:S01]  /*4ca0*/  FMUL.FTZ R22, R183, UR14 ;  /* 0x0000000eb7167c20 */ /* 0x000fe20008410000 */
[----:B------:R-:W-:-:S03]  /*4cb0*/  MOV R181, R23 ;  /* 0x0000001700b57202 */ /* 0x000fc60000000f00 */
[-C--:B------:R-:W-:Y:S01]  /*4cc0*/  FFMA.FTZ R99, R175, R22.reuse, R99 ;  /* 0x00000016af637223 */ /* 0x080fe20000010063 */
[----:B------:R-:W-:Y:S01]  /*4cd0*/  FMUL.FTZ R179, R167, R22 ;  /* 0x00000016a7b37220 */ /* 0x000fe20000410000 */
[----:B------:R-:W-:Y:S06]  /*4ce0*/  BRA `(.L_x_18011) ;  /* 0x0000000400247947 */ /* 0x000fec0003800000 */
.L_x_18006:
[----:B------:R-:W-:Y:S01]  /*4cf0*/  UMOV UR4, UR6 ;  /* 0x0000000600047c82 */ /* 0x000fe20008000000 */
[----:B------:R-:W-:Y:S01]  /*4d00*/  UMOV UR5, UR7 ;  /* 0x0000000700057c82 */ /* 0x000fe20008000000 */
[----:B------:R-:W-:-:S04]  /*4d10*/  UISETP.NE.U32.AND UP0, UPT, UR4, URZ, UPT ;  /* 0x000000ff0400728c */ /* 0x000fc8000bf05070 */
[----:B------:R-:W-:-:S09]  /*4d20*/  UISETP.NE.AND.EX UP0, UPT, UR5, URZ, UPT, UP0 ;  /* 0x000000ff0500728c */ /* 0x000fd2000bf05300 */
[----:B------:R-:W-:Y:S05]  /*4d30*/  BRA.U UP0, `(.L_x_18015) ;  /* 0x0000000100887547 */ /* 0x000fea000b800000 */
[----:B-1----:R-:W-:Y:S01]  /*4d40*/  @P3 FFMA.FTZ R23, R0, R9, R184 ;  /* 0x0000000900173223 */ /* 0x002fe200000100b8 */
[----:B-----5:R-:W-:-:S03]  /*4d50*/  MOV R22, R56 ;  /* 0x0000003800167202 */ /* 0x020fc60000000f00 */
[----:B------:R-:W-:-:S04]  /*4d60*/  @P3 FADD.FTZ R23, R209, -R23 ;  /* 0x80000017d1173221 */ /* 0x000fc80000010000 */
[----:B------:R-:W-:Y:S02]  /*4d70*/  @P3 FFMA.FTZ R22, R6, R23, R56 ;  /* 0x0000001706163223 */ /* 0x000fe40000010038 */
[----:B------:R-:W1:Y:S02]  /*4d80*/  @P4 LDC R23, c[0x0][0x40c] ;  /* 0x00010300ff174b82 */ /* 0x000e640000000800 */
[----:B-1----:R-:W-:Y:S01]  /*4d90*/  @P4 FMUL.FTZ R23, R22, R23 ;  /* 0x0000001716174220 */ /* 0x002fe20000410000 */
[----:B------:R-:W-:-:S03]  /*4da0*/  MOV R22, R57 ;  /* 0x0000003900167202 */ /* 0x000fc60000000f00 */
[-C--:B------:R-:W-:Y:S01]  /*4db0*/  @P4 FFMA.FTZ R96, R172, R23.reuse, R96 ;  /* 0x00000017ac604223 */ /* 0x080fe20000010060 */
[----:B------:R-:W-:Y:S01]  /*4dc0*/  @P4 FMUL.FTZ R176, R164, R23 ;  /* 0x00000017a4b04220 */ /* 0x000fe20000410000 */
[----:B------:R-:W-:-:S04]  /*4dd0*/  @P3 FFMA.FTZ R23, R197, R9, R184 ;  /* 0x00000009c5173223 */ /* 0x000fc800000100b8 */
        /* <DEDUP_REMOVED lines=11> */
[----:B-1----:R-:W-:-:S04]  /*4e90*/  @P4 FMUL.FTZ R23, R22, R23 ;  /* 0x0000001716174220 */ /* 0x002fc80000410000 */
[-C--:B------:R-:W-:Y:S01]  /*4ea0*/  @P4 FFMA.FTZ R98, R174, R23.reuse, R98 ;  /* 0x00000017ae624223 */ /* 0x080fe20000010062 */
[----:B------:R-:W-:Y:S01]  /*4eb0*/  @P4 FMUL.FTZ R178, R166, R23 ;  /* 0x00000017a6b24220 */ /* 0x000fe20000410000 */
[----:B------:R-:W-:Y:S06]  /*4ec0*/  @!P4 BRA `(.L_x_18011) ;  /* 0x0000000000acc947 */ /* 0x000fec0003800000 */
[----:B------:R-:W2:Y:S01]  /*4ed0*/  LDL R185, [R1+0x14] ;  /* 0x0000140001b97983 */ /* 0x000ea20000100800 */
[----:B------:R-:W-:Y:S01]  /*4ee0*/  @P3 FFMA.FTZ R22, R247, R9, R184 ;  /* 0x00000009f7163223 */ /* 0x000fe200000100b8 */
[----:B------:R-:W-:-:S03]  /*4ef0*/  MOV R23, R59 ;  /* 0x0000003b00177202 */ /* 0x000fc60000000f00 */
[----:B--2---:R-:W-:-:S04]  /*4f00*/  @P3 FADD.FTZ R22, R185, -R22 ;  /* 0x80000016b9163221 */ /* 0x004fc80000010000 */
[----:B------:R-:W-:-:S04]  /*4f10*/  @P3 FFMA.FTZ R23, R6, R22, R59 ;  /* 0x0000001606173223 */ /* 0x000fc8000001003b */
[----:B------:R-:W-:-:S04]  /*4f20*/  FMUL.FTZ R22, R23, UR14 ;  /* 0x0000000e17167c20 */ /* 0x000fc80008410000 */
[-C--:B------:R-:W-:Y:S01]  /*4f30*/  FFMA.FTZ R99, R175, R22.reuse, R99 ;  /* 0x00000016af637223 */ /* 0x080fe20000010063 */
[----:B------:R-:W-:Y:S01]  /*4f40*/  FMUL.FTZ R179, R167, R22 ;  /* 0x00000016a7b37220 */ /* 0x000fe20000410000 */
[----:B------:R-:W-:Y:S06]  /*4f50*/  BRA `(.L_x_18011) ;  /* 0x0000000000887947 */ /* 0x000fec0003800000 */
.L_x_18015:
[----:B------:R-:W2:Y:S01]  /*4f60*/  LDL R185, [R1+0x14] ;  /* 0x0000140001b97983 */ /* 0x000ea20000100800 */
[----:B-1----:R-:W1:Y:S01]  /*4f70*/  @P4 LDC R23, c[0x0][0x40c] ;  /* 0x00010300ff174b82 */ /* 0x002e620000000800 */
[----:B------:R-:W-:Y:S01]  /*4f80*/  @P3 FFMA.FTZ R22, R247, R9, R184 ;  /* 0x00000009f7163223 */ /* 0x000fe200000100b8 */
[----:B-----5:R-:W-:Y:S02]  /*4f90*/  MOV R181, R57 ;  /* 0x0000003900b57202 */ /* 0x020fe40000000f00 */
[----:B------:R-:W-:Y:S01]  /*4fa0*/  MOV R182, R58 ;  /* 0x0000003a00b67202 */ /* 0x000fe20000000f00 */
[----:B--2---:R-:W-:Y:S01]  /*4fb0*/  @P3 FADD.FTZ R180, R185, -R22 ;  /* 0x80000016b9b43221 */ /* 0x004fe20000010000 */
[----:B------:R-:W-:-:S03]  /*4fc0*/  MOV R22, R59 ;  /* 0x0000003b00167202 */ /* 0x000fc60000000f00 */
[----:B------:R-:W-:Y:S01]  /*4fd0*/  @P3 FFMA.FTZ R22, R6, R180, R59 ;  /* 0x000000b406163223 */ /* 0x000fe2000001003b */
[----:B------:R-:W-:-:S03]  /*4fe0*/  MOV R180, R56 ;  /* 0x0000003800b47202 */ /* 0x000fc60000000f00 */
        /* <DEDUP_REMOVED lines=24> */
[----:B------:R-:W-:-:S07]  /*5170*/  @P4 FMUL.FTZ R178, R166, R23 ;  /* 0x00000017a6b24220 */ /* 0x000fce0000410000 */
.L_x_18011:
[----:B------:R-:W-:-:S04]  /*5180*/  ISETP.NE.U32.AND P0, PT, RZ, UR4, PT ;  /* 0x00000004ff007c0c */ /* 0x000fc8000bf05070 */
[----:B------:R-:W-:-:S13]  /*5190*/  ISETP.NE.AND.EX P0, PT, RZ, UR5, PT, P0 ;  /* 0x00000005ff007c0c */ /* 0x000fda000bf05300 */
[----:B-1----:R-:W1:Y:S02]  /*51a0*/  @P0 LDC.64 R22, c[0x0][0x478] ;  /* 0x00011e00ff160b82 */ /* 0x002e640000000a00 */
[C---:B-1---5:R-:W-:Y:S01]  /*51b0*/  @P0 IMAD.WIDE.U32 R22, R7.reuse, 0x10, R22 ;  /* 0x0000001007160825 */ /* 0x062fe200078e0016 */
[----:B------:R-:W-:-:S04]  /*51c0*/  IADD3 R7, PT, PT, R7, 0x80, RZ ;  /* 0x0000008007077810 */ /* 0x000fc80007ffe0ff */
[----:B------:R1:W-:Y:S02]  /*51d0*/  @P0 STG.E.128 desc[UR8][R22.64], R180 ;  /* 0x000000b416000986 */ /* 0x0003e4000c101d08 */
[----:B-1----:R-:W1:Y:S02]  /*51e0*/  @P4 LDC.64 R22, c[0x0][0x468] ;  /* 0x00011a00ff164b82 */ /* 0x002e640000000a00 */
[C---:B-1----:R-:W-:Y:S01]  /*51f0*/  @P4 IMAD.WIDE.U32 R22, R3.reuse, 0x10, R22 ;  /* 0x0000001003164825 */ /* 0x042fe200078e0016 */
[----:B------:R-:W-:-:S04]  /*5200*/  IADD3 R3, PT, PT, R3, 0x80, RZ ;  /* 0x0000008003037810 */ /* 0x000fc80007ffe0ff */
[----:B------:R1:W-:Y:S03]  /*5210*/  @P4 STG.E.128 desc[UR8][R22.64], R176 ;  /* 0x000000b016004986 */ /* 0x0003e6000c101d08 */
.L_x_18004:
[----:B------:R-:W-:Y:S05]  /*5220*/  BSYNC.RECONVERGENT B0 ;  /* 0x0000000000007941 */ /* 0x000fea0003800200 */
.L_x_18003:
        /* <DEDUP_REMOVED lines=8> */
[----:B-1----:R-:W1:Y:S02]  /*52b0*/  LDC.64 R22, c[0x0][0x390] ;  /* 0x0000e400ff167b82 */ /* 0x002e640000000a00 */
[----:B-1----:R-:W-:-:S05]  /*52c0*/  IMAD.WIDE.U32 R22, R3, 0x10, R22 ;  /* 0x0000001003167825 */ /* 0x002fca00078e0016 */
[----:B------:R2:W5:Y:S02]  /*52d0*/  LDG.E.128 R172, desc[UR8][R22.64] ;  /* 0x0000000816ac7981 */ /* 0x000564000c1e1d00 */
.L_x_18018:
[----:B------:R-:W-:Y:S05]  /*52e0*/  BRA.U !UP0, `(.L_x_18019) ;  /* 0x0000000508247547 */ /* 0x000fea000b800000 */
[----:B------:R-:W-:-:S04]  /*52f0*/  UISETP.NE.U32.AND UP0, UPT, UR6, URZ, UPT ;  /* 0x000000ff0600728c */ /* 0x000fc8000bf05070 */
[----:B------:R-:W-:-:S06]  /*5300*/  UISETP.NE.AND.EX UP0, UPT, UR7, URZ, UPT, UP0 ;  /* 0x000000ff0700728c */ /* 0x000fcc000bf05300 */
[----:B------:R-:W-:-:S13]  /*5310*/  PLOP3.LUT P0, PT, PT, PT, UP0, 0x80, 0x8 ;  /* 0x000000000008781c */ /* 0x000fda0003f0f008 */
[----:B------:R-:W-:Y:S05]  /*5320*/  @!P0 BRA `(.L_x_18020) ;  /* 0x00000000008c8947 */ /* 0x000fea0003800000 */
[----:B------:R-:W3:Y:S01]  /*5330*/  LDL R185, [R1+0x10] ;  /* 0x0000100001b97983 */ /* 0x000ee20000100800 */
[----:B-12---:R-:W1:Y:S01]  /*5340*/  @P4 LDC R22, c[0x0][0x40c] ;  /* 0x00010300ff164b82 */ /* 0x006e620000000800 */
[----:B------:R-:W-:Y:S01]  /*5350*/  @P3 FFMA.FTZ R23, R205, R9, R184 ;  /* 0x00000009cd173223 */ /* 0x000fe200000100b8 */
[----:B-----5:R-:W-:Y:S02]  /*5360*/  MOV R180, R52 ;  /* 0x0000003400b47202 */ /* 0x020fe40000000f00 */
[----:B------:R-:W-:Y:S01]  /*5370*/  MOV R181, R53 ;  /* 0x0000003500b57202 */ /* 0x000fe20000000f00 */
[----:B------:R-:W-:Y:S01]  /*5380*/  @P3 FADD.FTZ R23, R238, -R23 ;  /* 0x80000017ee173221 */ /* 0x000fe20000010000 */
[----:B------:R-:W-:-:S03]  /*5390*/  MOV R182, R54 ;  /* 0x0000003600b67202 */ /* 0x000fc60000000f00 */
[----:B------:R-:W-:Y:S01]  /*53a0*/  @P3 FFMA.FTZ R180, R6, R23, R52 ;  /* 0x0000001706b43223 */ /* 0x000fe20000010034 */
[----:B------:R-:W-:-:S03]  /*53b0*/  @P3 FFMA.FTZ R23, R246, R9, R184 ;  /* 0x00000009f6173223 */ /* 0x000fc600000100b8 */
        /* <DEDUP_REMOVED lines=17> */
[----:B------:R-:W-:Y:S01]  /*54d0*/  MOV R22, R55 ;  /* 0x0000003700167202 */ /* 0x000fe20000000f00 */
[----:B---3--:R-:W-:-:S04]  /*54e0*/  @P3 FADD.FTZ R23, R185, -R23 ;  /* 0x80000017b9173221 */ /* 0x008fc80000010000 */
[----:B------:R-:W-:-:S05]  /*54f0*/  @P3 FFMA.FTZ R22, R6, R23, R55 ;  /* 0x0000001706163223 */ /* 0x000fca0000010037 */
[----:B------:R-:W-:Y:S01]  /*5500*/  MOV R183, R22 ;  /* 0x0000001600b77202 */ /* 0x000fe20000000f00 */
[----:B------:R-:W-:Y:S06]  /*5510*/  @!P4 BRA `(.L_x_18021) ;  /* 0x000000080014c947 */ /* 0x000fec0003800000 */
[----:B------:R-:W-:-:S04]  /*5520*/  FMUL.FTZ R22, R22, UR14 ;  /* 0x0000000e16167c20 */ /* 0x000fc80008410000 */
[-C--:B------:R-:W-:Y:S01]  /*5530*/  FFMA.FTZ R95, R175, R22.reuse, R95 ;  /* 0x00000016af5f7223 */ /* 0x080fe2000001005f */
[----:B------:R-:W-:Y:S01]  /*5540*/  FMUL.FTZ R179, R163, R22 ;  /* 0x00000016a3b37220 */ /* 0x000fe20000410000 */
[----:B------:R-:W-:Y:S06]  /*5550*/  BRA `(.L_x_18021) ;  /* 0x0000000800047947 */ /* 0x000fec0003800000 */
.L_x_18020:
[----:B-12---:R-:W-:Y:S01]  /*5560*/  @P3 FFMA.FTZ R23, R205, R9, R184 ;  /* 0x00000009cd173223 */ /* 0x006fe200000100b8 */
        /* <DEDUP_REMOVED lines=33> */
.L_x_18019:
[----:B-12---:R-:W1:Y:S02]  /*5780*/  LDC.64 R22, c[0x0][0x478] ;  /* 0x00011e00ff167b82 */ /* 0x006e640000000a00 */
[----:B-1----:R-:W-:-:S04]  /*5790*/  ISETP.NE.U32.AND P0, PT, R22, RZ, PT ;  /* 0x000000ff1600720c */ /* 0x002fc80003f05070 */
        /* <DEDUP_REMOVED lines=29> */
.L_x_18023:
        /* <DEDUP_REMOVED lines=9> */
.L_x_18024:
        /* <DEDUP_REMOVED lines=9> */
.L_x_18025:
        /* <DEDUP_REMOVED lines=9> */
.L_x_18022:
[----:B------:R-:W-:Y:S05]  /*5b20*/  @!P4 BRA `(.L_x_18026) ;  /* 0x000000000020c947 */ /* 0x000fea0003800000 */
[----:B------:R-:W-:Y:S01]  /*5b30*/  FFMA.FTZ R22, R205, R9, R184 ;  /* 0x00000009cd167223 */ /* 0x000fe200000100b8 */
[----:B-----5:R-:W-:-:S03]  /*5b40*/  ISETP.GT.AND P1, PT, R5, RZ, PT ;  /* 0x000000ff0500720c */ /* 0x020fc60003f24270 */
[----:B------:R-:W-:-:S04]  /*5b50*/  FADD.FTZ R22, R238, -R22 ;  /* 0x80000016ee167221 */ /* 0x000fc80000010000 */
[----:B------:R-:W-:-:S05]  /*5b60*/  FMUL.FTZ R22, R6, R22 ;  /* 0x0000001606167220 */ /* 0x000fca0000410000 */
[----:B------:R-:W-:-:S05]  /*5b70*/  FSEL R22, R22, RZ, P1 ;  /* 0x000000ff16167208 */ /* 0x000fca0000800000 */
[----:B------:R-:W-:-:S04]  /*5b80*/  FMUL.FTZ R22, R22, UR14 ;  /* 0x0000000e16167c20 */ /* 0x000fc80008410000 */
[-C--:B------:R-:W-:Y:S01]  /*5b90*/  FFMA.FTZ R92, R172, R22.reuse, R92 ;  /* 0x00000016ac5c7223 */ /* 0x080fe2000001005c */
[----:B------:R-:W-:-:S07]  /*5ba0*/  FMUL.FTZ R176, R160, R22 ;  /* 0x00000016a0b07220 */ /* 0x000fce0000410000 */
.L_x_18026:
        /* <DEDUP_REMOVED lines=9> */
.L_x_18027:
        /* <DEDUP_REMOVED lines=9> */
.L_x_18028:
[----:B------:R-:W-:Y:S05]  /*5cd0*/  @!P4 BRA `(.L_x_18021) ;  /* 0x000000000024c947 */ /* 0x000fea0003800000 */
[----:B------:R-:W2:Y:S01]  /*5ce0*/  LDL R23, [R1+0x10] ;  /* 0x0000100001177983 */ /* 0x000ea20000100800 */
[----:B------:R-:W-:Y:S01]  /*5cf0*/  FFMA.FTZ R22, R246, R9, R184 ;  /* 0x00000009f6167223 */ /* 0x000fe200000100b8 */
[----:B-----5:R-:W-:-:S03]  /*5d00*/  ISETP.GT.AND P1, PT, R5, RZ, PT ;  /* 0x000000ff0500720c */ /* 0x020fc60003f24270 */
[----:B--2---:R-:W-:-:S04]  /*5d10*/  FADD.FTZ R22, R23, -R22 ;  /* 0x8000001617167221 */ /* 0x004fc80000010000 */
[----:B------:R-:W-:-:S05]  /*5d20*/  FMUL.FTZ R22, R6, R22 ;  /* 0x0000001606167220 */ /* 0x000fca0000410000 */
[----:B------:R-:W-:-:S05]  /*5d30*/  FSEL R22, R22, RZ, P1 ;  /* 0x000000ff16167208 */ /* 0x000fca0000800000 */
[----:B------:R-:W-:-:S04]  /*5d40*/  FMUL.FTZ R22, R22, UR14 ;  /* 0x0000000e16167c20 */ /* 0x000fc80008410000 */
[-C--:B------:R-:W-:Y:S01]  /*5d50*/  FFMA.FTZ R95, R175, R22.reuse, R95 ;  /* 0x00000016af5f7223 */ /* 0x080fe2000001005f */
[----:B------:R-:W-:-:S07]  /*5d60*/  FMUL.FTZ R179, R163, R22 ;  /* 0x00000016a3b37220 */ /* 0x000fce0000410000 */
.L_x_18021:
[----:B------:R-:W1:Y:S02]  /*5d70*/  @P0 LDC.64 R22, c[0x0][0x478] ;  /* 0x00011e00ff160b82 */ /* 0x000e640000000a00 */
[C---:B-1---5:R-:W-:Y:S01]  /*5d80*/  @P0 IMAD.WIDE.U32 R22, R7.reuse, 0x10, R22 ;  /* 0x0000001007160825 */ /* 0x062fe200078e0016 */
[----:B------:R-:W-:-:S04]  /*5d90*/  IADD3 R7, PT, PT, R7, 0x80, RZ ;  /* 0x0000008007077810 */ /* 0x000fc80007ffe0ff */
[----:B------:R1:W-:Y:S02]  /*5da0*/  @P0 STG.E.128 desc[UR8][R22.64], R180 ;  /* 0x000000b416000986 */ /* 0x0003e4000c101d08 */
[----:B-1----:R-:W1:Y:S02]  /*5db0*/  @P4 LDC.64 R22, c[0x0][0x468] ;  /* 0x00011a00ff164b82 */ /* 0x002e640000000a00 */
[C---:B-1----:R-:W-:Y:S01]  /*5dc0*/  @P4 IMAD.WIDE.U32 R22, R3.reuse, 0x10, R22 ;  /* 0x0000001003164825 */ /* 0x042fe200078e0016 */
[----:B------:R-:W-:-:S04]  /*5dd0*/  IADD3 R3, PT, PT, R3, 0x80, RZ ;  /* 0x0000008003037810 */ /* 0x000fc80007ffe0ff */
[----:B------:R2:W-:Y:S03]  /*5de0*/  @P4 STG.E.128 desc[UR8][R22.64], R176 ;  /* 0x000000b016004986 */ /* 0x0005e6000c101d08 */
.L_x_18017:
[----:B------:R-:W-:Y:S05]  /*5df0*/  BSYNC.RECONVERGENT B0 ;  /* 0x0000000000007941 */ /* 0x000fea0003800200 */
.L_x_18016:
        /* <DEDUP_REMOVED lines=8> */
[----:B-12---:R-:W1:Y:S02]  /*5e80*/  LDC.64 R22, c[0x0][0x390] ;  /* 0x0000e400ff167b82 */ /* 0x006e640000000a00 */
[----:B-1----:R-:W-:-:S05]  /*5e90*/  IMAD.WIDE.U32 R22, R3, 0x10, R22 ;  /* 0x0000001003167825 */ /* 0x002fca00078e0016 */
[----:B------:R3:W5:Y:S02]  /*5ea0*/  LDG.E.128 R172, desc[UR8][R22.64] ;  /* 0x0000000816ac7981 */ /* 0x000764000c1e1d00 */
.L_x_18031:
[----:B------:R-:W-:Y:S05]  /*5eb0*/  BRA.U !UP0, `(.L_x_18032) ;  /* 0x0000000508247547 */ /* 0x000fea000b800000 */
[----:B------:R-:W-:-:S04]  /*5ec0*/  UISETP.NE.U32.AND UP0, UPT, UR6, URZ, UPT ;  /* 0x000000ff0600728c */ /* 0x000fc8000bf05070 */
[----:B------:R-:W-:-:S06]  /*5ed0*/  UISETP.NE.AND.EX UP0, UPT, UR7, URZ, UPT, UP0 ;  /* 0x000000ff0700728c */ /* 0x000fcc000bf05300 */
[----:B------:R-:W-:-:S13]  /*5ee0*/  PLOP3.LUT P0, PT, PT, PT, UP0, 0x80, 0x8 ;  /* 0x000000000008781c */ /* 0x000fda0003f0f008 */
[----:B------:R-:W-:Y:S05]  /*5ef0*/  @!P0 BRA `(.L_x_18033) ;  /* 0x00000000008c8947 */ /* 0x000fea0003800000 */
[----:B------:R-:W4:Y:S01]  /*5f00*/  LDL R185, [R1+0xc] ;  /* 0x00000c0001b97983 */ /* 0x000f220000100800 */
[----:B-123--:R-:W1:Y:S01]  /*5f10*/  @P4 LDC R22, c[0x0][0x40c] ;  /* 0x00010300ff164b82 */ /* 0x00ee620000000800 */
        /* <DEDUP_REMOVED lines=25> */
[----:B----4-:R-:W-:-:S04]  /*60b0*/  @P3 FADD.FTZ R23, R185, -R23 ;  /* 0x80000017b9173221 */ /* 0x010fc80000010000 */
[----:B------:R-:W-:-:S05]  /*60c0*/  @P3 FFMA.FTZ R22, R6, R23, R51 ;  /* 0x0000001706163223 */ /* 0x000fca0000010033 */
[----:B------:R-:W-:Y:S01]  /*60d0*/  MOV R183, R22 ;  /* 0x0000001600b77202 */ /* 0x000fe20000000f00 */
[----:B------:R-:W-:Y:S06]  /*60e0*/  @!P4 BRA `(.L_x_18034) ;  /* 0x000000080014c947 */ /* 0x000fec0003800000 */
[----:B------:R-:W-:-:S04]  /*60f0*/  FMUL.FTZ R22, R22, UR14 ;  /* 0x0000000e16167c20 */ /* 0x000fc80008410000 */
[-C--:B------:R-:W-:Y:S01]  /*6100*/  FFMA.FTZ R91, R175, R22.reuse, R91 ;  /* 0x00000016af5b7223 */ /* 0x080fe2000001005b */
[----:B------:R-:W-:Y:S01]  /*6110*/  FMUL.FTZ R179, R159, R22 ;  /* 0x000000169fb37220 */ /* 0x000fe20000410000 */
[----:B------:R-:W-:Y:S06]  /*6120*/  BRA `(.L_x_18034) ;  /* 0x0000000800047947 */ /* 0x000fec0003800000 */
.L_x_18033:
[----:B-123--:R-:W-:Y:S01]  /*6130*/  @P3 FFMA.FTZ R23, R204, R9, R184 ;  /* 0x00000009cc173223 */ /* 0x00efe200000100b8 */
        /* <DEDUP_REMOVED lines=33> */
.L_x_18032:
[----:B-123--:R-:W1:Y:S02]  /*6350*/  LDC.64 R22, c[0x0][0x478] ;  /* 0x00011e00ff167b82 */ /* 0x00ee640000000a00 */
        /* <DEDUP_REMOVED lines=30> */
.L_x_18036:
        /* <DEDUP_REMOVED lines=9> */
.L_x_18037:
        /* <DEDUP_REMOVED lines=9> */
.L_x_18038:
        /* <DEDUP_REMOVED lines=9> */
.L_x_18035:
        /* <DEDUP_REMOVED lines=9> */
.L_x_18039:
        /* <DEDUP_REMOVED lines=9> */
.L_x_18040:
        /* <DEDUP_REMOVED lines=9> */
.L_x_18041:
        /* <DEDUP_REMOVED lines=10> */
.L_x_18034:
        /* <DEDUP_REMOVED lines=8> */
.L_x_18030:
[----:B------:R-:W-:Y:S05]  /*69c0*/  BSYNC.RECONVERGENT B0 ;  /* 0x0000000000007941 */ /* 0x000fea0003800200 */
.L_x_18029:
        /* <DEDUP_REMOVED lines=8> */
[----:B-123--:R-:W1:Y:S02]  /*6a50*/  LDC.64 R22, c[0x0][0x390] ;  /* 0x0000e400ff167b82 */ /* 0x00ee640000000a00 */
[----:B-1----:R-:W-:-:S05]  /*6a60*/  IMAD.WIDE.U32 R22, R3, 0x10, R22 ;  /* 0x0000001003167825 */ /* 0x002fca00078e0016 */
[----:B------:R4:W5:Y:S02]  /*6a70*/  LDG.E.128 R172, desc[UR8][R22.64] ;  /* 0x0000000816ac7981 */ /* 0x000964000c1e1d00 */
.L_x_18044:
[----:B------:R-:W-:Y:S05]  /*6a80*/  BRA.U !UP0, `(.L_x_18045) ;  /* 0x0000000508247547 */ /* 0x000fea000b800000 */
[----:B------:R-:W-:-:S04]  /*6a90*/  UISETP.NE.U32.AND UP0, UPT, UR6, URZ, UPT ;  /* 0x000000ff0600728c */ /* 0x000fc8000bf05070 */
[----:B------:R-:W-:-:S06]  /*6aa0*/  UISETP.NE.AND.EX UP0, UPT, UR7, URZ, UPT, UP0 ;  /* 0x000000ff0700728c */ /* 0x000fcc000bf05300 */
[----:B------:R-:W-:-:S13]  /*6ab0*/  PLOP3.LUT P0, PT, PT, PT, UP0, 0x80, 0x8 ;  /* 0x000000000008781c */ /* 0x000fda0003f0f008 */
[----:B------:R-:W-:Y:S05]  /*6ac0*/  @!P0 BRA `(.L_x_18046) ;  /* 0x00000000008c8947 */ /* 0x000fea0003800000 */
[----:B------:R-:W2:Y:S02]  /*6ad0*/  LDL R185, [R1+0x8] ;  /* 0x0000080001b97983 */ /* 0x000ea40000100800 */
[----:B-1234-:R-:W1:Y:S01]  /*6ae0*/  @P4 LDC R22, c[0x0][0x40c] ;  /* 0x00010300ff164b82 */ /* 0x01ee620000000800 */
        /* <DEDUP_REMOVED lines=25> */
[----:B------:R-:W-:-:S04]  /*6c80*/  @P3 FADD.FTZ R23, R185, -R23 ;  /* 0x80000017b9173221 */ /* 0x000fc80000010000 */
[----:B------:R-:W-:-:S05]  /*6c90*/  @P3 FFMA.FTZ R22, R6, R23, R47 ;  /* 0x0000001706163223 */ /* 0x000fca000001002f */
[----:B------:R-:W-:Y:S01]  /*6ca0*/  MOV R183, R22 ;  /* 0x0000001600b77202 */ /* 0x000fe20000000f00 */
[----:B------:R-:W-:Y:S06]  /*6cb0*/  @!P4 BRA `(.L_x_18047) ;  /* 0x000000080014c947 */ /* 0x000fec0003800000 */
[----:B------:R-:W-:-:S04]  /*6cc0*/  FMUL.FTZ R22, R22, UR14 ;  /* 0x0000000e16167c20 */ /* 0x000fc80008410000 */
[-C--:B------:R-:W-:Y:S01]  /*6cd0*/  FFMA.FTZ R87, R175, R22.reuse, R87 ;  /* 0x00000016af577223 */ /* 0x080fe20000010057 */
[----:B------:R-:W-:Y:S01]  /*6ce0*/  FMUL.FTZ R179, R155, R22 ;  /* 0x000000169bb37220 */ /* 0x000fe20000410000 */
[----:B------:R-:W-:Y:S06]  /*6cf0*/  BRA `(.L_x_18047) ;  /* 0x0000000800047947 */ /* 0x000fec0003800000 */
.L_x_18046:
[----:B-1234-:R-:W-:Y:S01]  /*6d00*/  @P3 FFMA.FTZ R23, R203, R9, R184 ;  /* 0x00000009cb173223 */ /* 0x01efe200000100b8 */
        /* <DEDUP_REMOVED lines=33> */
.L_x_18045:
[----:B-1234-:R-:W1:Y:S02]  /*6f20*/  LDC.64 R22, c[0x0][0x478] ;  /* 0x00011e00ff167b82 */ /* 0x01ee640000000a00 */
        /* <DEDUP_REMOVED lines=30> */
.L_x_18049:
        /* <DEDUP_REMOVED lines=9> */
.L_x_18050:
        /* <DEDUP_REMOVED lines=9> */
.L_x_18051:
        /* <DEDUP_REMOVED lines=9> */
.L_x_18048:
        /* <DEDUP_REMOVED lines=9> */
.L_x_18052:
        /* <DEDUP_REMOVED lines=9> */
.L_x_18053:
        /* <DEDUP_REMOVED lines=9> */
.L_x_18054:
        /* <DEDUP_REMOVED lines=10> */
.L_x_18047:
        /* <DEDUP_REMOVED lines=8> */
.L_x_18043:
[----:B------:R-:W-:Y:S05]  /*7590*/  BSYNC.RECONVERGENT B0 ;  /* 0x0000000000007941 */ /* 0x000fea0003800200 */
.L_x_18042:
        /* <DEDUP_REMOVED lines=8> */
[----:B-1234-:R-:W1:Y:S02]  /*7620*/  LDC.64 R22, c[0x0][0x390] ;  /* 0x0000e400ff167b82 */ /* 0x01ee640000000a00 */
[----:B-1----:R-:W-:-:S05]  /*7630*/  IMAD.WIDE.U32 R22, R3, 0x10, R22 ;  /* 0x0000001003167825 */ /* 0x002fca00078e0016 */
[----:B------:R1:W5:Y:S02]  /*7640*/  LDG.E.128 R172, desc[UR8][R22.64] ;  /* 0x0000000816ac7981 */ /* 0x000364000c1e1d00 */
.L_x_18057:
        /* <DEDUP_REMOVED lines=40> */
.L_x_18059:
        /* <DEDUP_REMOVED lines=34> */
.L_x_18058:
        /* <DEDUP_REMOVED lines=31> */
.L_x_18062:
        /* <DEDUP_REMOVED lines=9> */
.L_x_18063:
        /* <DEDUP_REMOVED lines=9> */
.L_x_18064:
        /* <DEDUP_REMOVED lines=9> */
.L_x_18061:
        /* <DEDUP_REMOVED lines=9> */
.L_x_18065:
        /* <DEDUP_REMOVED lines=9> */
.L_x_18066:
        /* <DEDUP_REMOVED lines=9> */
.L_x_18067:
        /* <DEDUP_REMOVED lines=10> */
.L_x_18060:
        /* <DEDUP_REMOVED lines=8> */
.L_x_18056:
[----:B------:R-:W-:Y:S05]  /*8160*/  BSYNC.RECONVERGENT B0 ;  /* 0x0000000000007941 */ /* 0x000fea0003800200 */
.L_x_18055:
        /* <DEDUP_REMOVED lines=11> */
.L_x_18070:
[----:B------:R-:W-:Y:S05]  /*8220*/  BRA.U !UP0, `(.L_x_18071) ;  /* 0x0000000508247547 */ /* 0x000fea000b800000 */
[----:B------:R-:W-:-:S04]  /*8230*/  UISETP.NE.U32.AND UP0, UPT, UR6, URZ, UPT ;  /* 0x000000ff0600728c */ /* 0x000fc8000bf05070 */
[----:B------:R-:W-:-:S06]  /*8240*/  UISETP.NE.AND.EX UP0, UPT, UR7, URZ, UPT, UP0 ;  /* 0x000000ff0700728c */ /* 0x000fcc000bf05300 */
[----:B------:R-:W-:-:S13]  /*8250*/  PLOP3.LUT P0, PT, PT, PT, UP0, 0x80, 0x8 ;  /* 0x000000000008781c */ /* 0x000fda0003f0f008 */
[----:B------:R-:W-:Y:S05]  /*8260*/  @!P0 BRA `(.L_x_18072) ;  /* 0x00000000008c8947 */ /* 0x000fea0003800000 */
[----:B------:R-:W2:Y:S02]  /*8270*/  LDL R185, [R1] ;  /* 0x0000000001b97983 */ /* 0x000ea40000100800 */
        /* <DEDUP_REMOVED lines=34> */
.L_x_18072:
        /* <DEDUP_REMOVED lines=25> */
[----:B------:R-:W2:Y:S01]  /*8630*/  LDL R185, [R1] ;  /* 0x0000000001b97983 */ /* 0x000ea20000100800 */
        /* <DEDUP_REMOVED lines=8> */
.L_x_18071:
[----:B-1234-:R-:W1:Y:S02]  /*86c0*/  LDC.64 R22, c[0x0][0x478] ;  /* 0x00011e00ff167b82 */ /* 0x01ee640000000a00 */
[----:B-1----:R-:W-:-:S04]  /*86d0*/  ISETP.NE.U32.AND P0, PT, R22, RZ, PT ;  /* 0x000000ff1600720c */ /* 0x002fc80003f05070 */
        /* <DEDUP_REMOVED lines=29> */
.L_x_18075:
        /* <DEDUP_REMOVED lines=9> */
.L_x_18076:
        /* <DEDUP_REMOVED lines=9> */
.L_x_18077:
        /* <DEDUP_REMOVED lines=9> */
.L_x_18074:
        /* <DEDUP_REMOVED lines=9> */
.L_x_18078:
        /* <DEDUP_REMOVED lines=9> */
.L_x_18079:
        /* <DEDUP_REMOVED lines=9> */
.L_x_18080:
[----:B------:R-:W-:Y:S05]  /*8c10*/  @!P4 BRA `(.L_x_18073) ;  /* 0x000000000024c947 */ /* 0x000fea0003800000 */
[----:B------:R-:W2:Y:S01]  /*8c20*/  LDL R23, [R1] ;  /* 0x0000000001177983 */ /* 0x000ea20000100800 */
        /* <DEDUP_REMOVED lines=8> */
.L_x_18073:
        /* <DEDUP_REMOVED lines=8> */
.L_x_18069:
[----:B------:R-:W-:Y:S05]  /*8d30*/  BSYNC.RECONVERGENT B0 ;  /* 0x0000000000007941 */ /* 0x000fea0003800200 */
.L_x_18068:
[----:B------:R-:W-:Y:S01]  /*8d40*/  ISETP.GE.U32.AND P0, PT, R2, 0x380, PT ;  /* 0x000003800200780c */ /* 0x000fe20003f06070 */
[----:B------:R-:W-:-:S12]  /*8d50*/  BSSY.RECONVERGENT B0, `(.L_x_18081) ;  /* 0x00000b5000007945 */ /* 0x000fd80003800200 */
[----:B------:R-:W-:Y:S05]  /*8d60*/  @!P0 BRA `(.L_x_18082) ;  /* 0x0000000800cc8947 */ /* 0x000fea0003800000 */
[----:B------:R-:W-:-:S04]  /*8d70*/  UISETP.NE.U32.AND UP0, UPT, UR12, URZ, UPT ;  /* 0x000000ff0c00728c */ /* 0x000fc8000bf05070 */
[----:B------:R-:W-:Y:S01]  /*8d80*/  UISETP.NE.AND.EX UP0, UPT, UR13, URZ, UPT, UP0 ;  /* 0x000000ff0d00728c */ /* 0x000fe2000bf05300 */
[----:B------:R-:W-:Y:S10]  /*8d90*/  @!P4 BRA `(.L_x_18083) ;  /* 0x00000000000cc947 */ /* 0x000ff40003800000 */
[----:B-1234-:R-:W1:Y:S02]  /*8da0*/  LDC.64 R22, c[0x0][0x390] ;  /* 0x0000e400ff167b82 */ /* 0x01ee640000000a00 */
[----:B-1----:R-:W-:-:S05]  /*8db0*/  IMAD.WIDE.U32 R22, R3, 0x10, R22 ;  /* 0x0000001003167825 */ /* 0x002fca00078e0016 */
[----:B------:R1:W5:Y:S02]  /*8dc0*/  LDG.E.128 R172, desc[UR8][R22.64] ;  /* 0x0000000816ac7981 */ /* 0x000364000c1e1d00 */
.L_x_18083:
[----:B------:R-:W-:Y:S05]  /*8dd0*/  BRA.U !UP0, `(.L_x_18084) ;  /* 0x00000005081c7547 */ /* 0x000fea000b800000 */
[----:B------:R-:W-:-:S04]  /*8de0*/  UISETP.NE.U32.AND UP0, UPT, UR6, URZ, UPT ;  /* 0x000000ff0600728c */ /* 0x000fc8000bf05070 */
[----:B------:R-:W-:-:S06]  /*8df0*/  UISETP.NE.AND.EX UP0, UPT, UR7, URZ, UPT, UP0 ;  /* 0x000000ff0700728c */ /* 0x000fcc000bf05300 */
[----:B------:R-:W-:-:S13]  /*8e00*/  PLOP3.LUT P1, PT, PT, PT, UP0, 0x80, 0x8 ;  /* 0x000000000008781c */ /* 0x000fda0003f2f008 */
[----:B------:R-:W-:Y:S05]  /*8e10*/  @!P1 BRA `(.L_x_18085) ;  /* 0x0000000000889947 */ /* 0x000fea0003800000 */
[----:B-1234-:R-:W1:Y:S01]  /*8e20*/  @P4 LDC R22, c[0x0][0x40c] ;  /* 0x00010300ff164b82 */ /* 0x01ee620000000800 */
[----:B------:R-:W-:Y:S01]  /*8e30*/  @P3 FFMA.FTZ R23, R200, R9, R184 ;  /* 0x00000009c8173223 */ /* 0x000fe200000100b8 */
[----:B-----5:R-:W-:Y:S02]  /*8e40*/  MOV R180, R32 ;  /* 0x0000002000b47202 */ /* 0x020fe40000000f00 */
[----:B------:R-:W-:Y:S01]  /*8e50*/  MOV R181, R33 ;  /* 0x0000002100b57202 */ /* 0x000fe20000000f00 */
[----:B------:R-:W-:Y:S01]  /*8e60*/  @P3 FADD.FTZ R23, R233, -R23 ;  /* 0x80000017e9173221 */ /* 0x000fe20000010000 */
[----:B------:R-:W-:-:S03]  /*8e70*/  MOV R182, R34 ;  /* 0x0000002200b67202 */ /* 0x000fc60000000f00 */
[----:B------:R-:W-:Y:S01]  /*8e80*/  @P3 FFMA.FTZ R180, R6, R23, R32 ;  /* 0x0000001706b43223 */ /* 0x000fe20000010020 */
[----:B------:R-:W-:-:S04]  /*8e90*/  @P3 FFMA.FTZ R23, R241, R9, R184 ;  /* 0x00000009f1173223 */ /* 0x000fc800000100b8 */
[----:B------:R-:W-:Y:S01]  /*8ea0*/  @P3 FADD.FTZ R23, R252, -R23 ;  /* 0x80000017fc173221 */ /* 0x000fe20000010000 */
        /* <DEDUP_REMOVED lines=18> */
[----:B------:R-:W-:-:S05]  /*8fd0*/  @P3 FFMA.FTZ R22, R6, R23, R35 ;  /* 0x0000001706163223 */ /* 0x000fca0000010023 */
[----:B------:R-:W-:Y:S01]  /*8fe0*/  MOV R183, R22 ;  /* 0x0000001600b77202 */ /* 0x000fe20000000f00 */
[----:B------:R-:W-:Y:S06]  /*8ff0*/  @!P4 BRA `(.L_x_18086) ;  /* 0x000000080008c947 */ /* 0x000fec0003800000 */
[----:B------:R-:W-:-:S04]  /*9000*/  FMUL.FTZ R22, R22, UR14 ;  /* 0x0000000e16167c20 */ /* 0x000fc80008410000 */
[-C--:B------:R-:W-:Y:S01]  /*9010*/  FFMA.FTZ R75, R175, R22.reuse, R75 ;  /* 0x00000016af4b7223 */ /* 0x080fe2000001004b */
[----:B------:R-:W-:Y:S01]  /*9020*/  FMUL.FTZ R179, R143, R22 ;  /* 0x000000168fb37220 */ /* 0x000fe20000410000 */
[----:B------:R-:W-:Y:S06]  /*9030*/  BRA `(.L_x_18086) ;  /* 0x0000000400f87947 */ /* 0x000fec0003800000 */
.L_x_18085:
        /* <DEDUP_REMOVED lines=25> */
[----:B------:R-:W-:Y:S01]  /*91d0*/  @P3 FFMA.FTZ R22, R241, R9, R184 ;  /* 0x00000009f1163223 */ /* 0x000fe200000100b8 */
[----:B------:R-:W-:-:S03]  /*91e0*/  MOV R23, R35 ;  /* 0x0000002300177202 */ /* 0x000fc60000000f00 */
[----:B------:R-:W-:-:S04]  /*91f0*/  @P3 FADD.FTZ R22, R252, -R22 ;  /* 0x80000016fc163221 */ /* 0x000fc80000010000 */
[----:B------:R-:W-:-:S04]  /*9200*/  @P3 FFMA.FTZ R23, R6, R22, R35 ;  /* 0x0000001606173223 */ /* 0x000fc80000010023 */
[----:B------:R-:W-:-:S04]  /*9210*/  FMUL.FTZ R22, R23, UR14 ;  /* 0x0000000e17167c20 */ /* 0x000fc80008410000 */
[-C--:B------:R-:W-:Y:S01]  /*9220*/  FFMA.FTZ R75, R175, R22.reuse, R75 ;  /* 0x00000016af4b7223 */ /* 0x080fe2000001004b */
[----:B------:R-:W-:Y:S01]  /*9230*/  FMUL.FTZ R179, R143, R22 ;  /* 0x000000168fb37220 */ /* 0x000fe20000410000 */
[----:B------:R-:W-:Y:S06]  /*9240*/  BRA `(.L_x_18086) ;  /* 0x0000000400747947 */ /* 0x000fec0003800000 */
.L_x_18084:
[----:B-1234-:R-:W1:Y:S02]  /*9250*/  LDC.64 R22, c[0x0][0x478] ;  /* 0x00011e00ff167b82 */ /* 0x01ee640000000a00 */
[----:B-1----:R-:W-:-:S04]  /*9260*/  ISETP.NE.U32.AND P1, PT, R22, RZ, PT ;  /* 0x000000ff1600720c */ /* 0x002fc80003f25070 */
        /* <DEDUP_REMOVED lines=28> */
.L_x_18088:
        /* <DEDUP_REMOVED lines=9> */
.L_x_18089:
        /* <DEDUP_REMOVED lines=9> */
.L_x_18090:
        /* <DEDUP_REMOVED lines=9> */
.L_x_18087:
        /* <DEDUP_REMOVED lines=9> */
.L_x_18091:
        /* <DEDUP_REMOVED lines=9> */
.L_x_18092:
        /* <DEDUP_REMOVED lines=9> */
.L_x_18093:
        /* <DEDUP_REMOVED lines=9> */
.L_x_18086:
        /* <DEDUP_REMOVED lines=8> */
.L_x_18082:
[----:B------:R-:W-:Y:S05]  /*98a0*/  BSYNC.RECONVERGENT B0 ;  /* 0x0000000000007941 */ /* 0x000fea0003800200 */
.L_x_18081:
        /* <DEDUP_REMOVED lines=9> */
.L_x_18096:
        /* <DEDUP_REMOVED lines=39> */
.L_x_18098:
        /* <DEDUP_REMOVED lines=33> */
.L_x_18097:
        /* <DEDUP_REMOVED lines=30> */
.L_x_18101:
        /* <DEDUP_REMOVED lines=9> */
.L_x_18102:
        /* <DEDUP_REMOVED lines=9> */
.L_x_18103:
        /* <DEDUP_REMOVED lines=9> */
.L_x_18100:
        /* <DEDUP_REMOVED lines=9> */
.L_x_18104:
        /* <DEDUP_REMOVED lines=9> */
.L_x_18105:
        /* <DEDUP_REMOVED lines=9> */
.L_x_18106:
        /* <DEDUP_REMOVED lines=9> */
.L_x_18099:
        /* <DEDUP_REMOVED lines=8> */
.L_x_18095:
[----:B------:R-:W-:Y:S05]  /*a410*/  BSYNC.RECONVERGENT B0 ;  /* 0x0000000000007941 */ /* 0x000fea0003800200 */
.L_x_18094:
        /* <DEDUP_REMOVED lines=9> */
.L_x_18109:
        /* <DEDUP_REMOVED lines=39> */
.L_x_18111:
        /* <DEDUP_REMOVED lines=33> */
.L_x_18110:
        /* <DEDUP_REMOVED lines=30> */
.L_x_18114:
        /* <DEDUP_REMOVED lines=9> */
.L_x_18115:
        /* <DEDUP_REMOVED lines=9> */
.L_x_18116:
        /* <DEDUP_REMOVED lines=9> */
.L_x_18113:
        /* <DEDUP_REMOVED lines=9> */
.L_x_18117:
        /* <DEDUP_REMOVED lines=9> */
.L_x_18118:
        /* <DEDUP_REMOVED lines=9> */
.L_x_18119:
        /* <DEDUP_REMOVED lines=9> */
.L_x_18112:
        /* <DEDUP_REMOVED lines=8> */
.L_x_18108:
[----:B------:R-:W-:Y:S05]  /*af80*/  BSYNC.RECONVERGENT B0 ;  /* 0x0000000000007941 */ /* 0x000fea0003800200 */
.L_x_18107:
        /* <DEDUP_REMOVED lines=11> */
.L_x_18122:
[----:B------:R-:W-:Y:S05]  /*b040*/  BRA.U !UP0, `(.L_x_18123) ;  /* 0x00000005081c7547 */ /* 0x000fea000b800000 */
[----:B------:R-:W-:-:S04]  /*b050*/  UISETP.NE.U32.AND UP0, UPT, UR6, URZ, UPT ;  /* 0x000000ff0600728c */ /* 0x000fc8000bf05070 */
[----:B------:R-:W-:-:S06]  /*b060*/  UISETP.NE.AND.EX UP0, UPT, UR7, URZ, UPT, UP0 ;  /* 0x000000ff0700728c */ /* 0x000fcc000bf05300 */
[----:B------:R-:W-:-:S13]  /*b070*/  PLOP3.LUT P5, PT, PT, PT, UP0, 0x80, 0x8 ;  /* 0x000000000008781c */ /* 0x000fda0003faf008 */
[----:B------:R-:W-:Y:S05]  /*b080*/  @!P5 BRA `(.L_x_18124) ;  /* 0x000000000088d947 */ /* 0x000fea0003800000 */
[--C-:B-----5:R-:W-:Y:S01]  /*b090*/  @P3 FFMA.FTZ R5, R248, R9, R184.reuse ;  /* 0x00000009f8053223 */ /* 0x120fe200000100b8 */
[----:B------:R-:W-:Y:S02]  /*b0a0*/  MOV R180, R168 ;  /* 0x000000a800b47202 */ /* 0x000fe40000000f00 */
[----:B------:R-:W-:Y:S01]  /*b0b0*/  MOV R181, R169 ;  /* 0x000000a900b57202 */ /* 0x000fe20000000f00 */
[----:B-1234-:R-:W-:Y:S01]  /*b0c0*/  @P3 FADD.FTZ R22, R249, -R5 ;  /* 0x80000005f9163221 */ /* 0x01efe20000010000 */
[----:B------:R-:W-:Y:S02]  /*b0d0*/  MOV R5, R171 ;  /* 0x000000ab00057202 */ /* 0x000fe40000000f00 */
[----:B------:R-:W-:Y:S01]  /*b0e0*/  MOV R182, R170 ;  /* 0x000000aa00b67202 */ /* 0x000fe20000000f00 */
[----:B------:R-:W-:Y:S01]  /*b0f0*/  @P3 FFMA.FTZ R5, R6, R22, R171 ;  /* 0x0000001606053223 */ /* 0x000fe200000100ab */
[----:B------:R-:W-:-:S04]  /*b100*/  @P3 FFMA.FTZ R22, R207, R9, R184 ;  /* 0x00000009cf163223 */ /* 0x000fc800000100b8 */
[----:B------:R-:W-:Y:S01]  /*b110*/  @P3 FADD.FTZ R22, R230, -R22 ;  /* 0x80000016e6163221 */ /* 0x000fe20000010000 */
[----:B------:R-:W-:-:S03]  /*b120*/  MOV R183, R5 ;  /* 0x0000000500b77202 */ /* 0x000fc60000000f00 */
[----:B------:R-:W-:Y:S01]  /*b130*/  @P3 FFMA.FTZ R180, R6, R22, R168 ;  /* 0x0000001606b43223 */ /* 0x000fe200000100a8 */
[-CC-:B------:R-:W-:Y:S01]  /*b140*/  @P3 FFMA.FTZ R22, R206, R9.reuse, R184.reuse ;  /* 0x00000009ce163223 */ /* 0x180fe200000100b8 */
[----:B------:R-:W-:-:S03]  /*b150*/  @P3 FFMA.FTZ R9, R208, R9, R184 ;  /* 0x00000009d0093223 */ /* 0x000fc600000100b8 */
[----:B------:R-:W-:Y:S01]  /*b160*/  @P3 FADD.FTZ R22, R220, -R22 ;  /* 0x80000016dc163221 */ /* 0x000fe20000010000 */
[----:B------:R-:W-:-:S03]  /*b170*/  @P3 FADD.FTZ R9, R210, -R9 ;  /* 0x80000009d2093221 */ /* 0x000fc60000010000 */
[C---:B------:R-:W-:Y:S01]  /*b180*/  @P3 FFMA.FTZ R181, R6.reuse, R22, R169 ;  /* 0x0000001606b53223 */ /* 0x040fe200000100a9 */
[----:B------:R-:W-:Y:S02]  /*b190*/  @P3 FFMA.FTZ R182, R6, R9, R170 ;  /* 0x0000000906b63223 */ /* 0x000fe400000100aa */
[----:B------:R-:W1:Y:S02]  /*b1a0*/  @P4 LDC R6, c[0x0][0x40c] ;  /* 0x00010300ff064b82 */ /* 0x000e640000000800 */
[----:B-1----:R-:W-:-:S04]  /*b1b0*/  @P4 FMUL.FTZ R6, R180, R6 ;  /* 0x00000006b4064220 */ /* 0x002fc80000410000 */
[-C--:B------:R-:W-:Y:S01]  /*b1c0*/  @P4 FFMA.FTZ R60, R172, R6.reuse, R60 ;  /* 0x00000006ac3c4223 */ /* 0x080fe2000001003c */
[----:B------:R-:W-:Y:S02]  /*b1d0*/  @P4 FMUL.FTZ R176, R128, R6 ;  /* 0x0000000680b04220 */ /* 0x000fe40000410000 */
[----:B------:R-:W1:Y:S02]  /*b1e0*/  @P4 LDC R6, c[0x0][0x40c] ;  /* 0x00010300ff064b82 */ /* 0x000e640000000800 */
[----:B-1----:R-:W-:-:S04]  /*b1f0*/  @P4 FMUL.FTZ R6, R181, R6 ;  /* 0x00000006b5064220 */ /* 0x002fc80000410000 */
[-C--:B------:R-:W-:Y:S01]  /*b200*/  @P4 FFMA.FTZ R61, R173, R6.reuse, R61 ;  /* 0x00000006ad3d4223 */ /* 0x080fe2000001003d */
[----:B------:R-:W-:Y:S02]  /*b210*/  @P4 FMUL.FTZ R177, R129, R6 ;  /* 0x0000000681b14220 */ /* 0x000fe40000410000 */
[----:B------:R-:W1:Y:S02]  /*b220*/  @P4 LDC R6, c[0x0][0x40c] ;  /* 0x00010300ff064b82 */ /* 0x000e640000000800 */
[----:B-1----:R-:W-:-:S04]  /*b230*/  @P4 FMUL.FTZ R6, R182, R6 ;  /* 0x00000006b6064220 */ /* 0x002fc80000410000 */
[-C--:B------:R-:W-:Y:S01]  /*b240*/  @P4 FFMA.FTZ R62, R174, R6.reuse, R62 ;  /* 0x00000006ae3e4223 */ /* 0x080fe2000001003e */
[----:B------:R-:W-:Y:S01]  /*b250*/  @P4 FMUL.FTZ R178, R130, R6 ;  /* 0x0000000682b24220 */ /* 0x000fe20000410000 */
[----:B------:R-:W-:Y:S06]  /*b260*/  @!P4 BRA `(.L_x_18125) ;  /* 0x0000000400fcc947 */ /* 0x000fec0003800000 */
[----:B------:R-:W-:-:S04]  /*b270*/  FMUL.FTZ R5, R5, UR14 ;  /* 0x0000000e05057c20 */ /* 0x000fc80008410000 */
[-C--:B------:R-:W-:Y:S01]  /*b280*/  FFMA.FTZ R63, R175, R5.reuse, R63 ;  /* 0x00000005af3f7223 */ /* 0x080fe2000001003f */
[----:B------:R-:W-:Y:S01]  /*b290*/  FMUL.FTZ R179, R131, R5 ;  /* 0x0000000583b37220 */ /* 0x000fe20000410000 */
[----:B------:R-:W-:Y:S06]  /*b2a0*/  BRA `(.L_x_18125) ;  /* 0x0000000400ec7947 */ /* 0x000fec0003800000 */
.L_x_18124:
[----:B-----5:R-:W-:-:S04]  /*b2b0*/  @P3 FFMA.FTZ R5, R207, R9, R184 ;  /* 0x00000009cf053223 */ /* 0x020fc800000100b8 */
[----:B-1234-:R-:W-:Y:S01]  /*b2c0*/  @P3 FADD.FTZ R22, R230, -R5 ;  /* 0x80000005e6163221 */ /* 0x01efe20000010000 */
[----:B------:R-:W-:-:S03]  /*b2d0*/  MOV R5, R168 ;  /* 0x000000a800057202 */ /* 0x000fc60000000f00 */
[----:B------:R-:W-:Y:S02]  /*b2e0*/  @P3 FFMA.FTZ R5, R6, R22, R168 ;  /* 0x0000001606053223 */ /* 0x000fe400000100a8 */
[----:B------:R-:W1:Y:S02]  /*b2f0*/  @P4 LDC R22, c[0x0][0x40c] ;  /* 0x00010300ff164b82 */ /* 0x000e640000000800 */
[----:B-1----:R-:W-:-:S04]  /*b300*/  @P4 FMUL.FTZ R5, R5, R22 ;  /* 0x0000001605054220 */ /* 0x002fc80000410000 */
[-C--:B------:R-:W-:Y:S01]  /*b310*/  @P4 FFMA.FTZ R60, R172, R5.reuse, R60 ;  /* 0x00000005ac3c4223 */ /* 0x080fe2000001003c */
[----:B------:R-:W-:Y:S01]  /*b320*/  @P4 FMUL.FTZ R176, R128, R5 ;  /* 0x0000000580b04220 */ /* 0x000fe20000410000 */
[----:B------:R-:W-:-:S04]  /*b330*/  @P3 FFMA.FTZ R5, R206, R9, R184 ;  /* 0x00000009ce053223 */ /* 0x000fc800000100b8 */
[----:B------:R-:W-:Y:S01]  /*b340*/  @P3 FADD.FTZ R22, R220, -R5 ;  /* 0x80000005dc163221 */ /* 0x000fe20000010000 */
        /* <DEDUP_REMOVED lines=23> */
.L_x_18123:
[----:B-1234-:R-:W1:Y:S02]  /*b4c0*/  LDC.64 R22, c[0x0][0x478] ;  /* 0x00011e00ff167b82 */ /* 0x01ee640000000a00 */
[----:B-1----:R-:W-:-:S04]  /*b4d0*/  ISETP.NE.U32.AND P5, PT, R22, RZ, PT ;  /* 0x000000ff1600720c */ /* 0x002fc80003fa5070 */
[----:B------:R-:W-:-:S13]  /*b4e0*/  ISETP.NE.AND.EX P5, PT, R23, RZ, PT, P5 ;  /* 0x000000ff1700720c */ /* 0x000fda0003fa5350 */
[----:B------:R-:W-:Y:S05]  /*b4f0*/  @!P5 BRA `(.L_x_18126) ;  /* 0x0000000000c8d947 */ /* 0x000fea0003800000 */
        /* <DEDUP_REMOVED lines=9> */
.L_x_18127:
        /* <DEDUP_REMOVED lines=9> */
.L_x_18128:
        /* <DEDUP_REMOVED lines=9> */
.L_x_18129:
[-CC-:B------:R-:W-:Y:S01]  /*b6b0*/  FFMA.FTZ R23, R248, R9.reuse, R184.reuse ;  /* 0x00000009f8177223 */ /* 0x180fe200000100b8 */
[----:B-----5:R-:W-:Y:S01]  /*b6c0*/  ISETP.GT.AND P3, PT, R5, RZ, PT ;  /* 0x000000ff0500720c */ /* 0x020fe20003f64270 */
        /* <DEDUP_REMOVED lines=17> */
[----:B------:R-:W-:-:S04]  /*b7e0*/  FMUL.FTZ R5, R6, UR14 ;  /* 0x0000000e06057c20 */ /* 0x000fc80008410000 */
[-C--:B------:R-:W-:Y:S01]  /*b7f0*/  FFMA.FTZ R63, R175, R5.reuse, R63 ;  /* 0x00000005af3f7223 */ /* 0x080fe2000001003f */
[----:B------:R-:W-:Y:S01]  /*b800*/  FMUL.FTZ R179, R131, R5 ;  /* 0x0000000583b37220 */ /* 0x000fe20000410000 */
[----:B------:R-:W-:Y:S06]  /*b810*/  BRA `(.L_x_18125) ;  /* 0x0000000000907947 */ /* 0x000fec0003800000 */
.L_x_18126:
        /* <DEDUP_REMOVED lines=9> */
.L_x_18130:
        /* <DEDUP_REMOVED lines=9> */
.L_x_18131:
        /* <DEDUP_REMOVED lines=9> */
.L_x_18132:
[----:B-----5:R-:W-:Y:S01]  /*b9d0*/  ISETP.GT.AND P3, PT, R5, RZ, PT ;  /* 0x000000ff0500720c */ /* 0x020fe20003f64270 */
[----:B------:R-:W-:Y:S01]  /*b9e0*/  FFMA.FTZ R9, R248, R9, R184 ;  /* 0x00000009f8097223 */ /* 0x000fe200000100b8 */
[----:B------:R-:W1:Y:S03]  /*b9f0*/  @P4 LDC R5, c[0x0][0x40c] ;  /* 0x00010300ff054b82 */ /* 0x000e660000000800 */
[----:B------:R-:W-:-:S04]  /*ba00*/  FADD.FTZ R9, R249, -R9 ;  /* 0x80000009f9097221 */ /* 0x000fc80000010000 */
[----:B------:R-:W-:-:S05]  /*ba10*/  FMUL.FTZ R6, R6, R9 ;  /* 0x0000000906067220 */ /* 0x000fca0000410000 */
[----:B------:R-:W-:-:S05]  /*ba20*/  FSEL R6, R6, RZ, P3 ;  /* 0x000000ff06067208 */ /* 0x000fca0001800000 */
[----:B-1----:R-:W-:-:S04]  /*ba30*/  @P4 FMUL.FTZ R5, R6, R5 ;  /* 0x0000000506054220 */ /* 0x002fc80000410000 */
[-C--:B------:R-:W-:Y:S01]  /*ba40*/  @P4 FFMA.FTZ R63, R175, R5.reuse, R63 ;  /* 0x00000005af3f4223 */ /* 0x080fe2000001003f */
[----:B------:R-:W-:-:S07]  /*ba50*/  @P4 FMUL.FTZ R179, R131, R5 ;  /* 0x0000000583b34220 */ /* 0x000fce0000410000 */
.L_x_18125:
[----:B------:R-:W1:Y:S02]  /*ba60*/  @P5 LDC.64 R22, c[0x0][0x478] ;  /* 0x00011e00ff165b82 */ /* 0x000e640000000a00 */
[----:B-1----:R-:W-:-:S05]  /*ba70*/  @P5 IMAD.WIDE.U32 R6, R7, 0x10, R22 ;  /* 0x0000001007065825 */ /* 0x002fca00078e0016 */
[----:B------:R1:W-:Y:S02]  /*ba80*/  @P5 STG.E.128 desc[UR8][R6.64], R180 ;  /* 0x000000b406005986 */ /* 0x0003e4000c101d08 */
[----:B-1----:R-:W1:Y:S02]  /*ba90*/  @P4 LDC.64 R6, c[0x0][0x468] ;  /* 0x00011a00ff064b82 */ /* 0x002e640000000a00 */
[----:B-1----:R-:W-:-:S05]  /*baa0*/  @P4 IMAD.WIDE.U32 R6, R3, 0x10, R6 ;  /* 0x0000001003064825 */ /* 0x002fca00078e0006 */
[----:B------:R1:W-:Y:S02]  /*bab0*/  @P4 STG.E.128 desc[UR8][R6.64], R176 ;  /* 0x000000b006004986 */ /* 0x0003e4000c101d08 */
.L_x_18121:
[----:B------:R-:W-:Y:S05]  /*bac0*/  BSYNC.RECONVERGENT B0 ;  /* 0x0000000000007941 */ /* 0x000fea0003800200 */
.L_x_18120:
[----:B-1---5:R-:W1:Y:S01]  /*bad0*/  LDC.64 R6, c[0x0][0x380] ;  /* 0x0000e000ff067b82 */ /* 0x022e620000000a00 */
[----:B------:R-:W-:Y:S01]  /*bae0*/  UPLOP3.LUT UP1, UPT, UPT, UPT, UP1, 0x40, 0x4 ;  /* 0x000000000004789c */ /* 0x000fe20003f2e810 */
[----:B-1----:R-:W-:-:S04]  /*baf0*/  IADD3 R4, PT, PT, R4, R6, RZ ;  /* 0x0000000604047210 */ /* 0x002fc80007ffe0ff */
[----:B------:R-:W-:-:S13]  /*bb00*/  ISETP.GE.AND P3, PT, R4, R7, PT ;  /* 0x000000070400720c */ /* 0x000fda0003f66270 */
[----:B------:R-:W-:Y:S05]  /*bb10*/  @!P3 BRA `(.L_x_18133) ;  /* 0xffffff58007cb947 */ /* 0x000fea000383ffff */
.L_x_17979:
[----:B------:R-:W2:Y:S01]  /*bb20*/  LDL.LU R5, [R1+0x1c] ;  /* 0x00001c0001057983 */ /* 0x000ea20000300800 */
[----:B------:R-:W2:Y:S01]  /*bb30*/  S2UR UR4, SR_CTAID.X ;  /* 0x00000000000479c3 */ /* 0x000ea20000002500 */
[----:B------:R-:W-:Y:S01]  /*bb40*/  LOP3.LUT P3, RZ, R10, 0x8, RZ, 0xc0, !PT ;  /* 0x000000080aff7812 */ /* 0x000fe2000786c0ff */
[----:B------:R-:W-:Y:S01]  /*bb50*/  BSSY.RECONVERGENT B0, `(.L_x_18134) ;  /* 0x0000017000007945 */ /* 0x000fe20003800200 */
[----:B------:R-:W1:Y:S01]  /*bb60*/  S2R R3, SR_TID.X ;  /* 0x0000000000037919 */ /* 0x000e620000002100 */
[----:B--2---:R-:W-:-:S05]  /*bb70*/  IMAD R0, R5, UR4, RZ ;  /* 0x0000000405007c24 */ /* 0x004fca000f8e02ff */
[----:B-1----:R-:W-:-:S05]  /*bb80*/  LEA.HI R9, R0, R3, RZ, 0x1e ;  /* 0x0000000300097211 */ /* 0x002fca00078ff0ff */
[----:B------:R-:W-:Y:S05]  /*bb90*/  @!P3 BRA `(.L_x_18135) ;  /* 0x000000000048b947 */ /* 0x000fea0003800000 */
[----:B------:R-:W2:Y:S01]  /*bba0*/  LDL.LU R188, [R1+0x44] ;  /* 0x0000440001bc7983 */ /* 0x000ea20000300800 */
[----:B------:R-:W1:Y:S03]  /*bbb0*/  LDC.64 R2, c[0x0][0x440] ;  /* 0x00011000ff027b82 */ /* 0x000e660000000a00 */
[----:B------:R-:W2:Y:S04]  /*bbc0*/  LDL.LU R189, [R1+0x48] ;  /* 0x0000480001bd7983 */ /* 0x000ea80000300800 */
[----:B------:R-:W2:Y:S01]  /*bbd0*/  LDL.LU R190, [R1+0x4c] ;  /* 0x00004c0001be7983 */ /* 0x000ea20000300800 */
[----:B------:R-:W0:Y:S03]  /*bbe0*/  LDC.64 R4, c[0x0][0x448] ;  /* 0x00011200ff047b82 */ /* 0x000e260000000a00 */
[----:B------:R-:W2:Y:S04]  /*bbf0*/  LDL.LU R191, [R1+0x50] ;  /* 0x0000500001bf7983 */ /* 0x000ea80000300800 */
[----:B------:R-:W3:Y:S01]  /*bc00*/  LDL.LU R184, [R1+0xe4] ;  /* 0x0000e40001b87983 */ /* 0x000ee20000300800 */
[----:B------:R-:W4:Y:S03]  /*bc10*/  LDC.64 R6, c[0x0][0x460] ;  /* 0x00011800ff067b82 */ /* 0x000f260000000a00 */
[----:B------:R-:W3:Y:S04]  /*bc20*/  LDL.LU R185, [R1+0xe8] ;  /* 0x0000e80001b97983 */ /* 0x000ee80000300800 */
[----:B------:R-:W3:Y:S04]  /*bc30*/  LDL.LU R186, [R1+0xec] ;  /* 0x0000ec0001ba7983 */ /* 0x000ee80000300800 */
[----:B------:R-:W3:Y:S01]  /*bc40*/  LDL.LU R187, [R1+0xf0] ;  /* 0x0000f00001bb7983 */ /* 0x000ee20000300800 */
[----:B-1----:R-:W-:-:S04]  /*bc50*/  IMAD.WIDE.U32 R2, R9, 0x10, R2 ;  /* 0x0000001009027825 */ /* 0x002fc800078e0002 */
[----:B0-----:R-:W-:-:S04]  /*bc60*/  IMAD.WIDE.U32 R4, R9, 0x10, R4 ;  /* 0x0000001009047825 */ /* 0x001fc800078e0004 */
[C---:B----4-:R-:W-:Y:S01]  /*bc70*/  IMAD.WIDE.U32 R6, R9.reuse, 0x10, R6 ;  /* 0x0000001009067825 */ /* 0x050fe200078e0006 */
[----:B------:R-:W-:Y:S01]  /*bc80*/  IADD3 R9, PT, PT, R9, 0x80, RZ ;  /* 0x0000008009097810 */ /* 0x000fe20007ffe0ff */
[----:B--2---:R1:W-:Y:S04]  /*bc90*/  STG.E.128 desc[UR8][R2.64], R188 ;  /* 0x000000bc02007986 */ /* 0x0043e8000c101d08 */
[----:B---3--:R1:W-:Y:S04]  /*bca0*/  STG.E.128 desc[UR8][R4.64], R184 ;  /* 0x000000b804007986 */ /* 0x0083e8000c101d08 */
[----:B------:R1:W-:Y:S02]  /*bcb0*/  STG.E.128 desc[UR8][R6.64], R96 ;  /* 0x0000006006007986 */ /* 0x0003e4000c101d08 */
.L_x_18135:
[----:B------:R-:W-:Y:S05]  /*bcc0*/  BSYNC.RECONVERGENT B0 ;  /* 0x0000000000007941 */ /* 0x000fea0003800200 */
.L_x_18134:
[----:B------:R-:W-:Y:S01]  /*bcd0*/  LOP3.LUT P3, RZ, R10, 0x10, RZ, 0xc0, !PT ;  /* 0x000000100aff7812 */ /* 0x000fe2000786c0ff */
[----:B------:R-:W-:-:S12]  /*bce0*/  BSSY.RECONVERGENT B0, `(.L_x_18136) ;  /* 0x0000014000007945 */ /* 0x000fd80003800200 */
[----:B------:R-:W-:Y:S05]  /*bcf0*/  @!P3 BRA `(.L_x_18137) ;  /* 0x000000000048b947 */ /* 0x000fea0003800000 */
[----:B------:R-:W2:Y:S01]  /*bd00*/  LDL.LU R16, [R1+0x34] ;  /* 0x0000340001107983 */ /* 0x000ea20000300800 */
[----:B-1----:R-:W1:Y:S03]  /*bd10*/  LDC.64 R2, c[0x0][0x440] ;  /* 0x00011000ff027b82 */ /* 0x002e660000000a00 */
        /* <DEDUP_REMOVED lines=16> */
.L_x_18137:
[----:B------:R-:W-:Y:S05]  /*be20*/  BSYNC.RECONVERGENT B0 ;  /* 0x0000000000007941 */ /* 0x000fea0003800200 */
.L_x_18136:
[----:B------:R-:W-:Y:S01]  /*be30*/  LOP3.LUT P3, RZ, R10, 0x20, RZ, 0xc0, !PT ;  /* 0x000000200aff7812 */ /* 0x000fe2000786c0ff */
[----:B------:R-:W-:-:S12]  /*be40*/  BSSY.RECONVERGENT B0, `(.L_x_18138) ;  /* 0x0000014000007945 */ /* 0x000fd80003800200 */
[----:B------:R-:W-:Y:S05]  /*be50*/  @!P3 BRA `(.L_x_18139) ;  /* 0x000000000048b947 */ /* 0x000fea0003800000 */
[----:B--2---:R-:W2:Y:S01]  /*be60*/  LDL.LU R16, [R1+0x24] ;  /* 0x0000240001107983 */ /* 0x004ea20000300800 */
        /* <DEDUP_REMOVED lines=17> */
.L_x_18139:
[----:B------:R-:W-:Y:S05]  /*bf80*/  BSYNC.RECONVERGENT B0 ;  /* 0x0000000000007941 */ /* 0x000fea0003800200 */
.L_x_18138:
[----:B------:R-:W-:Y:S01]  /*bf90*/  LOP3.LUT P3, RZ, R10, 0x40, RZ, 0xc0, !PT ;  /* 0x000000400aff7812 */ /* 0x000fe2000786c0ff */
[----:B------:R-:W-:-:S12]  /*bfa0*/  BSSY.RECONVERGENT B0, `(.L_x_18140) ;  /* 0x0000010000007945 */ /* 0x000fd80003800200 */
[----:B------:R-:W-:Y:S05]  /*bfb0*/  @!P3 BRA `(.L_x_18141) ;  /* 0x000000000038b947 */ /* 0x000fea0003800000 */
[----:B0-2---:R-:W2:Y:S01]  /*bfc0*/  LDL.LU R12, [R1+0xb4] ;  /* 0x0000b400010c7983 */ /* 0x005ea20000300800 */
[----:B-1----:R-:W0:Y:S03]  /*bfd0*/  LDC.64 R2, c[0x0][0x440] ;  /* 0x00011000ff027b82 */ /* 0x002e260000000a00 */
[----:B------:R-:W2:Y:S04]  /*bfe0*/  LDL.LU R13, [R1+0xb8] ;  /* 0x0000b800010d7983 */ /* 0x000ea80000300800 */
[----:B------:R-:W2:Y:S01]  /*bff0*/  LDL.LU R14, [R1+0xbc] ;  /* 0x0000bc00010e7983 */ /* 0x000ea20000300800 */
[----:B------:R-:W1:Y:S03]  /*c000*/  LDC.64 R4, c[0x0][0x448] ;  /* 0x00011200ff047b82 */ /* 0x000e660000000a00 */
[----:B------:R-:W2:Y:S05]  /*c010*/  LDL.LU R15, [R1+0xc0] ;  /* 0x0000c000010f7983 */ /* 0x000eaa0000300800 */
[----:B------:R-:W3:Y:S01]  /*c020*/  LDC.64 R6, c[0x0][0x460] ;  /* 0x00011800ff067b82 */ /* 0x000ee20000000a00 */
[----:B0-----:R-:W-:-:S05]  /*c030*/  IMAD.WIDE.U32 R2, R9, 0x10, R2 ;  /* 0x0000001009027825 */ /* 0x001fca00078e0002 */
[----:B------:R0:W-:Y:S01]  /*c040*/  STG.E.128 desc[UR8][R2.64], R124 ;  /* 0x0000007c02007986 */ /* 0x0001e2000c101d08 */
[----:B-1----:R-:W-:-:S04]  /*c050*/  IMAD.WIDE.U32 R4, R9, 0x10, R4 ;  /* 0x0000001009047825 */ /* 0x002fc800078e0004 */
[C---:B---3--:R-:W-:Y:S01]  /*c060*/  IMAD.WIDE.U32 R6, R9.reuse, 0x10, R6 ;  /* 0x0000001009067825 */ /* 0x048fe200078e0006 */
[----:B------:R-:W-:Y:S01]  /*c070*/  IADD3 R9, PT, PT, R9, 0x80, RZ ;  /* 0x0000008009097810 */ /* 0x000fe20007ffe0ff */
[----:B--2---:R0:W-:Y:S04]  /*c080*/  STG.E.128 desc[UR8][R4.64], R12 ;  /* 0x0000000c04007986 */ /* 0x0041e8000c101d08 */
[----:B------:R0:W-:Y:S02]  /*c090*/  STG.E.128 desc[UR8][R6.64], R84 ;  /* 0x0000005406007986 */ /* 0x0001e4000c101d08 */
.L_x_18141:
[----:B------:R-:W-:Y:S05]  /*c0a0*/  BSYNC.RECONVERGENT B0 ;  /* 0x0000000000007941 */ /* 0x000fea0003800200 */
.L_x_18140:
        /* <DEDUP_REMOVED lines=17> */
.L_x_18143:
[----:B------:R-:W-:Y:S05]  /*c1c0*/  BSYNC.RECONVERGENT B0 ;  /* 0x0000000000007941 */ /* 0x000fea0003800200 */
.L_x_18142:
        /* <DEDUP_REMOVED lines=17> */
.L_x_18145:
[----:B------:R-:W-:Y:S05]  /*c2e0*/  BSYNC.RECONVERGENT B0 ;  /* 0x0000000000007941 */ /* 0x000fea0003800200 */
.L_x_18144:
[----:B------:R-:W-:Y:S04]  /*c2f0*/  BSSY.RECONVERGENT B0, `(.L_x_18146) ;  /* 0x0000010000007945 */ /* 0x000fe80003800200 */
        /* <DEDUP_REMOVED lines=15> */
.L_x_18147:
[----:B------:R-:W-:Y:S05]  /*c3f0*/  BSYNC.RECONVERGENT B0 ;  /* 0x0000000000007941 */ /* 0x000fea0003800200 */
.L_x_18146:
        /* <DEDUP_REMOVED lines=16> */
.L_x_18149:
[----:B------:R-:W-:Y:S05]  /*c500*/  BSYNC.RECONVERGENT B0 ;  /* 0x0000000000007941 */ /* 0x000fea0003800200 */
.L_x_18148:
        /* <DEDUP_REMOVED lines=16> */
.L_x_18151:
[----:B------:R-:W-:Y:S05]  /*c610*/  BSYNC.RECONVERGENT B0 ;  /* 0x0000000000007941 */ /* 0x000fea0003800200 */
.L_x_18150:
[----:B------:R-:W-:-:S13]  /*c620*/  LOP3.LUT P0, RZ, R10, 0x1, RZ, 0xc0, !PT ;  /* 0x000000010aff7812 */ /* 0x000fda000780c0ff */
[----:B------:R-:W-:Y:S05]  /*c630*/  @!P0 EXIT ;  /* 0x000000000000894d */ /* 0x000fea0003800000 */
        /* <DEDUP_REMOVED lines=8> */
[----:B------:R-:W-:Y:S01]  /*c6c0*/  STG.E.128 desc[UR8][R2.64], R100 ;  /* 0x0000006402007986 */ /* 0x000fe2000c101d08 */
[----:B-1----:R-:W-:-:S04]  /*c6d0*/  IMAD.WIDE.U32 R4, R9, 0x10, R4 ;  /* 0x0000001009047825 */ /* 0x002fc800078e0004 */
[----:B---3--:R-:W-:Y:S01]  /*c6e0*/  IMAD.WIDE.U32 R6, R9, 0x10, R6 ;  /* 0x0000001009067825 */ /* 0x008fe200078e0006 */
[----:B--2---:R-:W-:Y:S04]  /*c6f0*/  STG.E.128 desc[UR8][R4.64], R12 ;  /* 0x0000000c04007986 */ /* 0x004fe8000c101d08 */
[----:B------:R-:W-:Y:S01]  /*c700*/  STG.E.128 desc[UR8][R6.64], R60 ;  /* 0x0000003c06007986 */ /* 0x000fe2000c101d08 */
[----:B------:R-:W-:Y:S05]  /*c710*/  EXIT ;  /* 0x000000000000794d */ /* 0x000fea0003800000 */
.L_x_18152:
        /* <DEDUP_REMOVED lines=14> */
.L_x_19460:


//--------------------- .text._ZN10layer_norm13ln_bwd_kernelINS_13Kernel_traitsIfffffjLj5120ELj1ELj1ELj4ELj16ENS_18Kernel_traits_baseILj5120EfffffjLj128EEEEELb0ELb1ELb1ELb1EEEvNS_9BwdParamsE --------------------------
	.section	.text._ZN10layer_norm13ln_bwd_kernelINS_13Kernel_traitsIfffffjLj5120ELj1ELj1ELj4ELj16ENS_18Kernel_traits_baseILj5120EfffffjLj128EEEEELb0ELb1ELb1ELb1EEEvNS_9BwdParamsE,"ax",@progbits
	.align	128
        .global         _ZN10layer_norm13ln_bwd_kernelINS_13Kernel_traitsIfffffjLj5120ELj1ELj1ELj4ELj16ENS_18Kernel_traits_baseILj5120EfffffjLj128EEEEELb0ELb1ELb1ELb1EEEvNS_9BwdParamsE
        .type           _ZN10layer_norm13ln_bwd_kernelINS_13Kernel_traitsIfffffjLj5120ELj1ELj1ELj4ELj16ENS_18Kernel_traits_baseILj5120EfffffjLj128EEEEELb0ELb1ELb1ELb1EEEvNS_9BwdParamsE,@function
        .size           _ZN10layer_norm13ln_bwd_kernelINS_13Kernel_traitsIfffffjLj5120ELj1ELj1ELj4ELj16ENS_18Kernel_traits_baseILj5120EfffffjLj128EEEEELb0ELb1ELb1ELb1EEEvNS_9BwdParamsE,(.L_x_19461 - _ZN10layer_norm13ln_bwd_kernelINS_13Kernel_traitsIfffffjLj5120ELj1ELj1ELj4ELj16ENS_18Kernel_traits_baseILj5120EfffffjLj128EEEEELb0ELb1ELb1ELb1EEEvNS_9BwdParamsE)
        .other          _ZN10layer_norm13ln_bwd_kernelINS_13Kernel_traitsIfffffjLj5120ELj1ELj1ELj4ELj16ENS_18Kernel_traits_baseILj5120EfffffjLj128EEEEELb0ELb1ELb1ELb1EEEvNS_9BwdParamsE,@"STO_CUDA_ENTRY STV_DEFAULT"
_ZN10layer_norm13ln_bwd_kernelINS_13Kernel_traitsIfffffjLj5120ELj1ELj1ELj4ELj16ENS_18Kernel_traits_baseILj5120EfffffjLj128EEEEELb0ELb1ELb1ELb1EEEvNS_9BwdParamsE:
.text._ZN10layer_norm13ln_bwd_kernelINS_13Kernel_traitsIfffffjLj5120ELj1ELj1ELj4ELj16ENS_18Kernel_traits_baseILj5120EfffffjLj128EEEEELb0ELb1ELb1ELb1EEEvNS_9BwdParamsE:
        /* <DEDUP_REMOVED lines=146> */
.L_x_18266:
        /* <DEDUP_REMOVED lines=19> */
[----:B------:R-:W-:Y:S02]  /*0a50*/  UIMAD UR9, UR8, UR26, URZ ;  /* 0x0000001a080972a4 */ /* 0x000fe4000f8e02ff */
[----:B------:R-:W-:Y:S01]  /*0a60*/  UIMAD.WIDE UR32, UR8, 0x4, UR22 ;  /* 0x00000004082078a5 */ /* 0x000fe2000f8e0216 */
[----:B-----5:R1:W-:Y:S01]  /*0a70*/  STL.64 [R1+0x178], R50 ;  /* 0x0001783201007387 */ /* 0x0203e20000100a00 */
[----:B------:R-:W-:Y:S02]  /*0a80*/  USHF.R.S32.HI UR10, URZ, 0x1f, UR9 ;  /* 0x0000001fff0a7899 */ /* 0x000fe40008011409 */
[----:B------:R-:W-:Y:S01]  /*0a90*/  UIADD3 UR11, UPT, UPT, UR30, -0x1, URZ ;  /* 0xffffffff1e0b7890 */ /* 0x000fe2000fffe0ff */
[----:B------:R3:W-:Y:S01]  /*0aa0*/  STL [R1+0x170], R48 ;  /* 0x0001703001007387 */ /* 0x0007e20000100800 */
[----:B------:R-:W-:Y:S01]  /*0ab0*/  MOV R2, UR32 ;  /* 0x0000002000027c02 */ /* 0x000fe20008000f00 */
[----:B------:R-:W-:Y:S01]  /*0ac0*/  ULEA.HI UR10, UR10, UR9, URZ, 0x2 ;  /* 0x000000090a0a7291 */ /* 0x000fe2000f8f10ff */
[----:B------:R-:W-:Y:S01]  /*0ad0*/  MOV R3, UR33 ;  /* 0x0000002100037c02 */ /* 0x000fe20008000f00 */
[----:B------:R-:W-:Y:S01]  /*0ae0*/  UIMAD UR11, UR11, UR26, URZ ;  /* 0x0000001a0b0b72a4 */ /* 0x000fe2000f8e02ff */
[----:B------:R-:W-:Y:S01]  /*0af0*/  STL [R1+0x16c], R47 ;  /* 0x00016c2f01007387 */ /* 0x000fe20000100800 */
[----:B-1----:R-:W1:Y:S03]  /*0b00*/  LDC.64 R50, c[0x0][0x3a8] ;  /* 0x0000ea00ff327b82 */ /* 0x002e660000000a00 */
[----:B---3--:R3:W4:Y:S01]  /*0b10*/  LDG.E R48, desc[UR18][R2.64] ;  /* 0x0000001202307981 */ /* 0x008722000c1e1900 */
[----:B------:R-:W-:Y:S01]  /*0b20*/  USHF.R.S32.HI UR9, URZ, 0x1f, UR11 ;  /* 0x0000001fff097899 */ /* 0x000fe2000801140b */
[----:B------:R-:W-:Y:S01]  /*0b30*/  MOV R0, UR10 ;  /* 0x0000000a00007c02 */ /* 0x000fe20008000f00 */
[----:B------:R-:W-:Y:S01]  /*0b40*/  UISETP.NE.U32.AND UP0, UPT, UR4, URZ, UPT ;  /* 0x000000ff0400728c */ /* 0x000fe2000bf05070 */
[----:B------:R2:W-:Y:S01]  /*0b50*/  STL [R1+0x168], R46 ;  /* 0x0001682e01007387 */ /* 0x0005e20000100800 */
[----:B------:R-:W-:Y:S01]  /*0b60*/  ULEA.HI UR9, UR9, UR11, URZ, 0x2 ;  /* 0x0000000b09097291 */ /* 0x000fe2000f8f10ff */
[----:B0-----:R-:W-:Y:S01]  /*0b70*/  LEA.HI.SX32 R0, R0, R174, 0x1e ;  /* 0x000000ae00007211 */ /* 0x001fe200078ff2ff */
[----:B------:R-:W-:-:S04]  /*0b80*/  UISETP.NE.AND.EX UP0, UPT, UR5, URZ, UPT, UP0 ;  /* 0x000000ff0500728c */ /* 0x000fc8000bf05300 */
[----:B---3--:R-:W-:Y:S01]  /*0b90*/  MOV R3, UR9 ;  /* 0x0000000900037c02 */ /* 0x008fe20008000f00 */
[----:B--2---:R-:W0:Y:S01]  /*0ba0*/  LDC.64 R46, c[0x0][0x428] ;  /* 0x00010a00ff2e7b82 */ /* 0x004e220000000a00 */
[----:B------:R2:W-:Y:S01]  /*0bb0*/  STL [R1+0x164], R45 ;  /* 0x0001642d01007387 */ /* 0x0005e20000100800 */
[----:B-1----:R-:W-:Y:S01]  /*0bc0*/  IMAD.WIDE.U32 R172, R0, 0x10, R50 ;  /* 0x0000001000ac7825 */ /* 0x002fe200078e0032 */
[----:B------:R-:W-:Y:S02]  /*0bd0*/  LEA.HI.SX32 R3, R3, R174, 0x1e ;  /* 0x000000ae03037211 */ /* 0x000fe400078ff2ff */
[----:B------:R1:W-:Y:S04]  /*0be0*/  STL [R1+0x160], R44 ;  /* 0x0001602c01007387 */ /* 0x0003e80000100800 */
[----:B------:R-:W3:Y:S01]  /*0bf0*/  LDG.E.128 R172, desc[UR18][R172.64] ;  /* 0x00000012acac7981 */ /* 0x000ee2000c1e1d00 */
[----:B------:R-:W-:-:S13]  /*0c00*/  PLOP3.LUT P0, PT, PT, PT, UP0, 0x80, 0x8 ;  /* 0x000000000008781c */ /* 0x000fda0003f0f008 */
[----:B------:R-:W2:Y:S08]  /*0c10*/  @P0 LDC.64 R240, c[0x0][0x438] ;  /* 0x00010e00fff00b82 */ /* 0x000eb00000000a00 */
[----:B------:R-:W1:Y:S08]  /*0c20*/  @P0 LDC.64 R238, c[0x0][0x438] ;  /* 0x00010e00ffee0b82 */ /* 0x000e700000000a00 */
[----:B------:R-:W0:Y:S01]  /*0c30*/  @P0 LDC.64 R236, c[0x0][0x438] ;  /* 0x00010e00ffec0b82 */ /* 0x000e220000000a00 */
[----:B------:R-:W-:-:S02]  /*0c40*/  IADD3 R243, PT, PT, R0, 0x100, RZ ;  /* 0x0000010000f37810 */ /* 0x000fc40007ffe0ff */
[C---:B------:R-:W-:Y:S02]  /*0c50*/  IADD3 R242, PT, PT, R0.reuse, 0x180, RZ ;  /* 0x0000018000f27810 */ /* 0x040fe40007ffe0ff */
[----:B------:R-:W-:Y:S01]  /*0c60*/  IADD3 R244, PT, PT, R0, 0x80, RZ ;  /* 0x0000008000f47810 */ /* 0x000fe20007ffe0ff */
[--C-:B------:R-:W-:Y:S01]  /*0c70*/  IMAD.WIDE.U32 R188, R243, 0x10, R50.reuse ;  /* 0x00000010f3bc7825 */ /* 0x100fe200078e0032 */
[----:B------:R-:W-:Y:S01]  /*0c80*/  IADD3 R2, PT, PT, R3, 0x80, RZ ;  /* 0x0000008003027810 */ /* 0x000fe20007ffe0ff */
[----:B------:R-:W0:Y:S02]  /*0c90*/  @P0 LDC.64 R228, c[0x0][0x438] ;  /* 0x00010e00ffe40b82 */ /* 0x000e240000000a00 */
[----:B------:R-:W-:Y:S01]  /*0ca0*/  IMAD.WIDE.U32 R192, R242, 0x10, R50 ;  /* 0x00000010f2c07825 */ /* 0x000fe200078e0032 */
[----:B------:R-:W-:Y:S01]  /*0cb0*/  IADD3 R248, PT, PT, R0, 0x200, RZ ;  /* 0x0000020000f87810 */ /* 0x000fe20007ffe0ff */
[----:B------:R-:W3:Y:S02]  /*0cc0*/  LDG.E.128 R188, desc[UR18][R188.64] ;  /* 0x00000012bcbc7981 */ /* 0x000ee4000c1e1d00 */
[----:B--2---:R-:W-:Y:S01]  /*0cd0*/  @P0 IMAD.WIDE.U32 R240, R243, 0x10, R240 ;  /* 0x00000010f3f00825 */ /* 0x004fe200078e00f0 */
[C---:B------:R-:W-:Y:S01]  /*0ce0*/  IADD3 R210, PT, PT, R3.reuse, 0x200, RZ ;  /* 0x0000020003d27810 */ /* 0x040fe20007ffe0ff */
[----:B------:R-:W2:Y:S01]  /*0cf0*/  LDG.E.128 R192, desc[UR18][R192.64] ;  /* 0x00000012c0c07981 */ /* 0x000ea2000c1e1d00 */
[C---:B------:R-:W-:Y:S01]  /*0d00*/  IADD3 R216, PT, PT, R3.reuse, 0x280, RZ ;  /* 0x0000028003d87810 */ /* 0x040fe20007ffe0ff */
[----:B-1----:R-:W-:Y:S01]  /*0d10*/  @P0 IMAD.WIDE.U32 R238, R242, 0x10, R238 ;  /* 0x00000010f2ee0825 */ /* 0x002fe200078e00ee */
[C---:B------:R-:W-:Y:S01]  /*0d20*/  IADD3 R224, PT, PT, R3.reuse, 0x300, RZ ;  /* 0x0000030003e07810 */ /* 0x040fe20007ffe0ff */
[----:B------:R-:W1:Y:S01]  /*0d30*/  @P0 LDC.64 R242, c[0x0][0x438] ;  /* 0x00010e00fff20b82 */ /* 0x000e620000000a00 */
[----:B------:R0:W5:Y:S01]  /*0d40*/  @P0 LDG.E.128 R32, desc[UR18][R240.64] ;  /* 0x00000012f0200981 */ /* 0x000162000c1e1d00 */
[----:B------:R-:W-:Y:S01]  /*0d50*/  IMAD.WIDE.U32 R180, R244, 0x10, R50 ;  /* 0x00000010f4b47825 */ /* 0x000fe200078e0032 */
[----:B------:R-:W-:-:S02]  /*0d60*/  IADD3 R232, PT, PT, R3, 0x380, RZ ;  /* 0x0000038003e87810 */ /* 0x000fc40007ffe0ff */
[----:B------:R-:W-:Y:S01]  /*0d70*/  IADD3 R250, PT, PT, R0, 0x300, RZ ;  /* 0x0000030000fa7810 */ /* 0x000fe20007ffe0ff */
[----:B0-----:R-:W-:Y:S01]  /*0d80*/  @P0 IMAD.WIDE.U32 R236, R244, 0x10, R236 ;  /* 0x00000010f4ec0825 */ /* 0x001fe200078e00ec */
[C---:B------:R-:W-:Y:S01]  /*0d90*/  IADD3 R252, PT, PT, R0.reuse, 0x380, RZ ;  /* 0x0000038000fc7810 */ /* 0x040fe20007ffe0ff */
[----:B------:R-:W0:Y:S01]  /*0da0*/  @P0 LDC.64 R244, c[0x0][0x438] ;  /* 0x00010e00fff40b82 */ /* 0x000e220000000a00 */
[----:B------:R-:W-:Y:S01]  /*0db0*/  IADD3 R45, PT, PT, R0, 0x400, RZ ;  /* 0x00000400002d7810 */ /* 0x000fe20007ffe0ff */
[--C-:B------:R-:W-:Y:S01]  /*0dc0*/  IMAD.WIDE.U32 R184, R2, 0x10, R46.reuse ;  /* 0x0000001002b87825 */ /* 0x100fe200078e002e */
[C---:B------:R-:W-:Y:S01]  /*0dd0*/  IADD3 R2, PT, PT, R3.reuse, 0x100, RZ ;  /* 0x0000010003027810 */ /* 0x040fe20007ffe0ff */
[----:B------:R-:W5:Y:S04]  /*0de0*/  @P0 LDG.E.128 R36, desc[UR18][R236.64] ;  /* 0x00000012ec240981 */ /* 0x000f68000c1e1d00 */
[----:B------:R-:W-:Y:S01]  /*0df0*/  IMAD.WIDE.U32 R196, R2, 0x10, R46 ;  /* 0x0000001002c47825 */ /* 0x000fe200078e002e */
[C---:B------:R-:W-:Y:S01]  /*0e00*/  IADD3 R2, PT, PT, R3.reuse, 0x180, RZ ;  /* 0x0000018003027810 */ /* 0x040fe20007ffe0ff */
[----:B------:R-:W2:Y:S01]  /*0e10*/  LDG.E.128 R180, desc[UR18][R180.64] ;  /* 0x00000012b4b47981 */ /* 0x000ea2000c1e1d00 */
[C---:B------:R-:W-:Y:S01]  /*0e20*/  IADD3 R240, PT, PT, R3.reuse, 0x400, RZ ;  /* 0x0000040003f07810 */ /* 0x040fe20007ffe0ff */
[----:B------:R-:W-:Y:S01]  /*0e30*/  IMAD.WIDE.U32 R204, R248, 0x10, R50 ;  /* 0x00000010f8cc7825 */ /* 0x000fe200078e0032 */
[----:B------:R-:W-:Y:S01]  /*0e40*/  ISETP.NE.AND P1, PT, RZ, UR27, PT ;  /* 0x0000001bff007c0c */ /* 0x000fe2000bf25270 */
[----:B------:R-:W2:Y:S01]  /*0e50*/  LDG.E.128 R184, desc[UR18][R184.64] ;  /* 0x00000012b8b87981 */ /* 0x000ea2000c1e1d00 */
[----:B------:R-:W2:Y:S01]  /*0e60*/  @P0 LDC.64 R246, c[0x0][0x438] ;  /* 0x00010e00fff60b82 */ /* 0x000ea20000000a00 */
[C-C-:B------:R-:W-:Y:S01]  /*0e70*/  IMAD.WIDE.U32 R176, R3.reuse, 0x10, R46.reuse ;  /* 0x0000001003b07825 */ /* 0x140fe200078e002e */
[----:B------:R-:W-:Y:S01]  /*0e80*/  IADD3 R3, PT, PT, R3, 0x480, RZ ;  /* 0x0000048003037810 */ /* 0x000fe20007ffe0ff */
[----:B------:R-:W2:Y:S02]  /*0e90*/  LDG.E.128 R196, desc[UR18][R196.64] ;  /* 0x00000012c4c47981 */ /* 0x000ea4000c1e1d00 */
[----:B------:R-:W-:Y:S01]  /*0ea0*/  IMAD.WIDE.U32 R200, R2, 0x10, R46 ;  /* 0x0000001002c87825 */ /* 0x000fe200078e002e */
[----:B------:R-:W-:Y:S01]  /*0eb0*/  IADD3 R2, PT, PT, R0, 0x280, RZ ;  /* 0x0000028000027810 */ /* 0x000fe20007ffe0ff */
[----:B------:R-:W2:Y:S02]  /*0ec0*/  LDG.E.128 R176, desc[UR18][R176.64] ;  /* 0x00000012b0b07981 */ /* 0x000ea4000c1e1d00 */
[----:B-1----:R-:W-:-:S02]  /*0ed0*/  @P0 IMAD.WIDE.U32 R248, R248, 0x10, R242 ;  /* 0x00000010f8f80825 */ /* 0x002fc400078e00f2 */
[----:B------:R-:W2:Y:S02]  /*0ee0*/  LDG.E.128 R200, desc[UR18][R200.64] ;  /* 0x00000012c8c87981 */ /* 0x000ea4000c1e1d00 */
[C---:B------:R-:W-:Y:S02]  /*0ef0*/  IMAD.WIDE.U32 R208, R2.reuse, 0x10, R50 ;  /* 0x0000001002d07825 */ /* 0x040fe400078e0032 */
[----:B------:R1:W5:Y:S02]  /*0f00*/  @P0 LDG.E.128 R24, desc[UR18][R248.64] ;  /* 0x00000012f8180981 */ /* 0x000364000c1e1d00 */
[----:B0-----:R-:W-:Y:S02]  /*0f10*/  @P0 IMAD.WIDE.U32 R244, R2, 0x10, R244 ;  /* 0x0000001002f40825 */ /* 0x001fe400078e00f4 */
[----:B------:R-:W2:Y:S02]  /*0f20*/  LDG.E.128 R204, desc[UR18][R204.64] ;  /* 0x00000012cccc7981 */ /* 0x000ea4000c1e1d00 */
[----:B------:R-:W-:-:S02]  /*0f30*/  @P0 IMAD.WIDE.U32 R228, R0, 0x10, R228 ;  /* 0x0000001000e40825 */ /* 0x000fc400078e00e4 */
[----:B------:R-:W5:Y:S02]  /*0f40*/  @P0 LDG.E.128 R28, desc[UR18][R238.64] ;  /* 0x00000012ee1c0981 */ /* 0x000f64000c1e1d00 */
[----:B-1----:R-:W-:Y:S02]  /*0f50*/  IMAD.WIDE.U32 R248, R3, 0x10, R46 ;  /* 0x0000001003f87825 */ /* 0x002fe400078e002e */
[----:B------:R-:W0:Y:S01]  /*0f60*/  @P0 LDC.64 R2, c[0x0][0x438] ;  /* 0x00010e00ff020b82 */ /* 0x000e220000000a00 */
[----:B------:R-:W-:Y:S01]  /*0f70*/  IADD3 R0, PT, PT, R0, 0x480, RZ ;  /* 0x0000048000007810 */ /* 0x000fe20007ffe0ff */
[----:B------:R1:W5:Y:S01]  /*0f80*/  @P0 LDG.E.128 R40, desc[UR18][R228.64] ;  /* 0x00000012e4280981 */ /* 0x000362000c1e1d00 */
[----:B------:R-:W-:-:S03]  /*0f90*/  IMAD.WIDE.U32 R220, R250, 0x10, R50 ;  /* 0x00000010fadc7825 */ /* 0x000fc600078e0032 */
[----:B------:R1:W5:Y:S01]  /*0fa0*/  @P0 LDG.E.128 R20, desc[UR18][R244.64] ;  /* 0x00000012f4140981 */ /* 0x000362000c1e1d00 */
[----:B------:R-:W-:-:S03]  /*0fb0*/  IMAD.WIDE.U32 R236, R45, 0x10, R50 ;  /* 0x000000102dec7825 */ /* 0x000fc600078e0032 */
[----:B------:R-:W2:Y:S01]  /*0fc0*/  LDG.E.128 R220, desc[UR18][R220.64] ;  /* 0x00000012dcdc7981 */ /* 0x000ea2000c1e1d00 */
[----:B-1----:R-:W-:-:S03]  /*0fd0*/  IMAD.WIDE.U32 R228, R252, 0x10, R50 ;  /* 0x00000010fce47825 */ /* 0x002fc600078e0032 */
[----:B------:R-:W2:Y:S01]  /*0fe0*/  LDG.E.128 R236, desc[UR18][R236.64] ;  /* 0x00000012ecec7981 */ /* 0x000ea2000c1e1d00 */
[----:B------:R-:W-:-:S03]  /*0ff0*/  IMAD.WIDE.U32 R244, R0, 0x10, R50 ;  /* 0x0000001000f47825 */ /* 0x000fc600078e0032 */
[----:B------:R-:W2:Y:S01]  /*1000*/  LDG.E.128 R228, desc[UR18][R228.64] ;  /* 0x00000012e4e47981 */ /* 0x000ea2000c1e1d00 */
[----:B------:R-:W-:-:S03]  /*1010*/  IMAD.WIDE.U32 R212, R210, 0x10, R46 ;  /* 0x00000010d2d47825 */ /* 0x000fc600078e002e */
[----:B------:R-:W2:Y:S01]  /*1020*/  LDG.E.128 R208, desc[UR18][R208.64] ;  /* 0x00000012d0d07981 */ /* 0x000ea2000c1e1d00 */
[----:B0-----:R-:W-:Y:S02]  /*1030*/  @P0 IMAD.WIDE.U32 R50, R252, 0x10, R2 ;  /* 0x00000010fc320825 */ /* 0x001fe400078e0002 */
[----:B------:R-:W0:Y:S01]  /*1040*/  @P0 LDC.64 R2, c[0x0][0x438] ;  /* 0x00010e00ff020b82 */ /* 0x000e220000000a00 */
[----:B------:R-:W2:Y:S01]  /*1050*/  LDG.E.128 R212, desc[UR18][R212.64] ;  /* 0x00000012d4d47981 */ /* 0x000ea2000c1e1d00 */
[----:B------:R-:W-:-:S03]  /*1060*/  IMAD.WIDE.U32 R216, R216, 0x10, R46 ;  /* 0x00000010d8d87825 */ /* 0x000fc600078e002e */
[----:B------:R-:W5:Y:S01]  /*1070*/  @P0 LDG.E.128 R12, desc[UR18][R50.64] ;  /* 0x00000012320c0981 */ /* 0x000f62000c1e1d00 */
[----:B------:R-:W-:-:S03]  /*1080*/  IMAD.WIDE.U32 R224, R224, 0x10, R46 ;  /* 0x00000010e0e07825 */ /* 0x000fc600078e002e */
[----:B------:R-:W2:Y:S01]  /*1090*/  LDG.E.128 R216, desc[UR18][R216.64] ;  /* 0x00000012d8d87981 */ /* 0x000ea2000c1e1d00 */
[----:B------:R-:W-:-:S03]  /*10a0*/  IMAD.WIDE.U32 R232, R232, 0x10, R46 ;  /* 0x00000010e8e87825 */ /* 0x000fc600078e002e */
[----:B------:R-:W2:Y:S01]  /*10b0*/  LDG.E.128 R224, desc[UR18][R224.64] ;  /* 0x00000012e0e07981 */ /* 0x000ea2000c1e1d00 */
[----:B------:R-:W-:Y:S02]  /*10c0*/  IMAD.WIDE.U32 R240, R240, 0x10, R46 ;  /* 0x00000010f0f07825 */ /* 0x000fe400078e002e */
[----:B------:R-:W1:Y:S01]  /*10d0*/  @P0 LDC.64 R46, c[0x0][0x438] ;  /* 0x00010e00ff2e0b82 */ /* 0x000e620000000a00 */
[----:B------:R-:W5:Y:S04]  /*10e0*/  LDL.LU.64 R50, [R1+0x178] ;  /* 0x0001780001327983 */ /* 0x000f680000300a00 */
[----:B------:R-:W2:Y:S01]  /*10f0*/  LDG.E.128 R232, desc[UR18][R232.64] ;  /* 0x00000012e8e87981 */ /* 0x000ea2000c1e1d00 */
[----:B0-----:R-:W-:-:S03]  /*1100*/  @P0 IMAD.WIDE.U32 R44, R45, 0x10, R2 ;  /* 0x000000102d2c0825 */ /* 0x001fc600078e0002 */
[----:B------:R-:W2:Y:S04]  /*1110*/  LDG.E.128 R240, desc[UR18][R240.64] ;  /* 0x00000012f0f07981 */ /* 0x000ea8000c1e1d00 */
[----:B------:R-:W5:Y:S01]  /*1120*/  @P0 LDG.E.128 R8, desc[UR18][R44.64] ;  /* 0x000000122c080981 */ /* 0x000f62000c1e1d00 */
[----:B-1----:R-:W-:-:S05]  /*1130*/  @P0 IMAD.WIDE.U32 R2, R0, 0x10, R46 ;  /* 0x0000001000020825 */ /* 0x002fca00078e002e */
[----:B------:R0:W5:Y:S01]  /*1140*/  @P0 LDG.E.128 R4, desc[UR18][R2.64] ;  /* 0x0000001202040981 */ /* 0x000162000c1e1d00 */
[----:B----4-:R-:W-:-:S03]  /*1150*/  FSEL R252, R48, RZ, !P1 ;  /* 0x000000ff30fc7208 */ /* 0x010fc60004800000 */
[----:B------:R-:W5:Y:S01]  /*1160*/  LDL.LU R48, [R1+0x170] ;  /* 0x0001700001307983 */ /* 0x000f620000300800 */
[----:B------:R-:W-:-:S03]  /*1170*/  R2UR UR9, R252 ;  /* 0x00000000fc0972ca */ /* 0x000fc600000e0000 */
[----:B------:R-:W4:Y:S04]  /*1180*/  LDL R46, [R1+0x154] ;  /* 0x00015400012e7983 */ /* 0x000f280000100800 */
[----:B------:R-:W4:Y:S04]  /*1190*/  LDL.LU R252, [R1+0x24] ;  /* 0x0000240001fc7983 */ /* 0x000f280000300800 */
[----:B------:R-:W4:Y:S04]  /*11a0*/  LDL R47, [R1+0x158] ;  /* 0x00015800012f7983 */ /* 0x000f280000100800 */
[----:B------:R-:W4:Y:S04]  /*11b0*/  LDL.LU R45, [R1+0x28] ;  /* 0x00002800012d7983 */ /* 0x000f280000300800 */
[----:B------:R-:W4:Y:S01]  /*11c0*/  LDL R44, [R1+0x15c] ;  /* 0x00015c00012c7983 */ /* 0x000f220000100800 */
[----:B---3--:R-:W-:Y:S01]  /*11d0*/  FADD.FTZ R0, R172, -UR9 ;  /* 0x80000009ac007e21 */ /* 0x008fe20008010000 */
[----:B0-----:R-:W-:-:S02]  /*11e0*/  FADD.FTZ R2, R173, -UR9 ;  /* 0x80000009ad027e21 */ /* 0x001fc40008010000 */
[----:B------:R-:W3:Y:S01]  /*11f0*/  LDL R172, [R1+0x150] ;  /* 0x0001500001ac7983 */ /* 0x000ee20000100800 */
[----:B------:R-:W-:-:S03]  /*1200*/  FADD.FTZ R3, R174, -UR9 ;  /* 0x80000009ae037e21 */ /* 0x000fc60008010000 */
[----:B------:R-:W3:Y:S04]  /*1210*/  LDL.LU R173, [R1+0x20] ;  /* 0x0000200001ad7983 */ /* 0x000ee80000300800 */
[----:B------:R-:W3:Y:S01]  /*1220*/  LDL.LU R174, [R1+0x1c] ;  /* 0x00001c0001ae7983 */ /* 0x000ee20000300800 */
[----:B------:R-:W-:Y:S01]  /*1230*/  FADD.FTZ R175, R175, -UR9 ;  /* 0x80000009afaf7e21 */ /* 0x000fe20008010000 */
[----:B------:R-:W-:Y:S01]  /*1240*/  FMUL.FTZ R3, R3, UR29 ;  /* 0x0000001d03037c20 */ /* 0x000fe20008410000 */
[----:B------:R-:W-:Y:S01]  /*1250*/  FMUL.FTZ R0, R0, UR29 ;  /* 0x0000001d00007c20 */ /* 0x000fe20008410000 */
[----:B------:R-:W-:Y:S02]  /*1260*/  FMUL.FTZ R2, R2, UR29 ;  /* 0x0000001d02027c20 */ /* 0x000fe40008410000 */
[----:B--2---:R-:W-:Y:S01]  /*1270*/  FFMA.FTZ R86, R178, R3, R86 ;  /* 0x00000003b2567223 */ /* 0x004fe20000010056 */
[----:B------:R-:W-:Y:S01]  /*1280*/  FFMA.FTZ R84, R176, R0, R84 ;  /* 0x00000000b0547223 */ /* 0x000fe20000010054 */
[----:B------:R-:W-:Y:S01]  /*1290*/  FFMA.FTZ R85, R177, R2, R85 ;  /* 0x00000002b1557223 */ /* 0x000fe20000010055 */
[----:B----4-:R-:W-:Y:S01]  /*12a0*/  FADD.FTZ R252, R252, R178 ;  /* 0x000000b2fcfc7221 */ /* 0x010fe20000010000 */
[----:B------:R-:W-:Y:S01]  /*12b0*/  FADD.FTZ R45, R45, R179 ;  /* 0x000000b32d2d7221 */ /* 0x000fe20000010000 */
[----:B---3--:R-:W-:Y:S01]  /*12c0*/  FADD.FTZ R173, R173, R177 ;  /* 0x000000b1adad7221 */ /* 0x008fe20000010000 */
[----:B------:R-:W-:-:S05]  /*12d0*/  FADD.FTZ R174, R174, R176 ;  /* 0x000000b0aeae7221 */ /* 0x000fca0000010000 */
[----:B------:R-:W-:Y:S04]  /*12e0*/  STL [R1+0x1c], R174 ;  /* 0x00001cae01007387 */ /* 0x000fe80000100800 */
[----:B------:R0:W-:Y:S01]  /*12f0*/  STL [R1+0x20], R173 ;  /* 0x000020ad01007387 */ /* 0x0001e20000100800 */
[----:B------:R-:W-:Y:S01]  /*1300*/  FMUL.FTZ R44, R44, R179 ;  /* 0x000000b32c2c7220 */ /* 0x000fe20000410000 */
[----:B0-----:R-:W-:Y:S01]  /*1310*/  FMUL.FTZ R173, R46, R177 ;  /* 0x000000b12ead7220 */ /* 0x001fe20000410000 */
[----:B------:R-:W-:Y:S01]  /*1320*/  FMUL.FTZ R46, R175, UR29 ;  /* 0x0000001daf2e7c20 */ /* 0x000fe20008410000 */
[----:B------:R-:W-:-:S04]  /*1330*/  FMUL.FTZ R174, R47, R178 ;  /* 0x000000b22fae7220 */ /* 0x000fc80000410000 */
[----:B------:R-:W-:Y:S01]  /*1340*/  STL [R1+0x8], R46 ;  /* 0x0000082e01007387 */ /* 0x000fe20000100800 */
[----:B------:R-:W-:-:S03]  /*1350*/  FFMA.FTZ R87, R179, R46, R87 ;  /* 0x0000002eb3577223 */ /* 0x000fc60000010057 */
[----:B------:R-:W-:Y:S01]  /*1360*/  STL [R1+0x24], R252 ;  /* 0x000024fc01007387 */ /* 0x000fe20000100800 */
[----:B------:R-:W-:-:S03]  /*1370*/  FADD.FTZ R175, R180, -UR9 ;  /* 0x80000009b4af7e21 */ /* 0x000fc60008010000 */
[----:B------:R-:W2:Y:S01]  /*1380*/  LDL R178, [R1+0x140] ;  /* 0x0001400001b27983 */ /* 0x000ea20000100800 */
[----:B------:R-:W-:-:S03]  /*1390*/  FMUL.FTZ R172, R172, R176 ;  /* 0x000000b0acac7220 */ /* 0x000fc60000410000 */
[----:B------:R0:W-:Y:S01]  /*13a0*/  STL [R1+0x28], R45 ;  /* 0x0000282d01007387 */ /* 0x0001e20000100800 */
[----:B------:R-:W-:-:S03]  /*13b0*/  FADD.FTZ R176, R181, -UR9 ;  /* 0x80000009b5b07e21 */ /* 0x000fc60008010000 */
[----:B------:R-:W3:Y:S01]  /*13c0*/  LDL.LU R179, [R1+0x30] ;  /* 0x0000300001b37983 */ /* 0x000ee20000300800 */
[----:B------:R-:W-:-:S03]  /*13d0*/  FADD.FTZ R177, R182, -UR9 ;  /* 0x80000009b6b17e21 */ /* 0x000fc60008010000 */
[----:B------:R-:W4:Y:S04]  /*13e0*/  LDL R180, [R1+0x148] ;  /* 0x0001480001b47983 */ /* 0x000f280000100800 */
[----:B0-----:R-:W4:Y:S04]  /*13f0*/  LDL R45, [R1+0x144] ;  /* 0x00014400012d7983 */ /* 0x001f280000100800 */
[----:B------:R-:W4:Y:S04]  /*1400*/  LDL.LU R47, [R1+0x38] ;  /* 0x00003800012f7983 */ /* 0x000f280000300800 */
[----:B------:R-:W4:Y:S04]  /*1410*/  LDL R252, [R1+0x14c] ;  /* 0x00014c0001fc7983 */ /* 0x000f280000100800 */
[----:B------:R-:W4:Y:S04]  /*1420*/  LDL.LU R181, [R1+0x34] ;  /* 0x0000340001b57983 */ /* 0x000f280000300800 */
[----:B------:R-:W4:Y:S01]  /*1430*/  LDL.LU R182, [R1+0x2c] ;  /* 0x00002c0001b67983 */ /* 0x000f220000300800 */
[----:B------:R-:W-:-:S03]  /*1440*/  FADD.FTZ R183, R183, -UR9 ;  /* 0x80000009b7b77e21 */ /* 0x000fc60008010000 */
[----:B------:R-:W-:Y:S01]  /*1450*/  STL [R1+0x4], R44 ;  /* 0x0000042c01007387 */ /* 0x000fe20000100800 */
[----:B------:R-:W-:Y:S01]  /*1460*/  FMUL.FTZ R175, R175, UR29 ;  /* 0x0000001dafaf7c20 */ /* 0x000fe20008410000 */
[----:B------:R-:W-:Y:S01]  /*1470*/  FMUL.FTZ R177, R177, UR29 ;  /* 0x0000001db1b17c20 */ /* 0x000fe20008410000 */
[----:B------:R-:W-:Y:S02]  /*1480*/  FMUL.FTZ R176, R176, UR29 ;  /* 0x0000001db0b07c20 */ /* 0x000fe40008410000 */
[----:B------:R-:W-:Y:S01]  /*1490*/  FFMA.FTZ R88, R184, R175, R88 ;  /* 0x000000afb8587223 */ /* 0x000fe20000010058 */
[----:B------:R-:W-:Y:S01]  /*14a0*/  FFMA.FTZ R90, R186, R177, R90 ;  /* 0x000000b1ba5a7223 */ /* 0x000fe2000001005a */
[----:B------:R-:W-:Y:S01]  /*14b0*/  FFMA.FTZ R89, R185, R176, R89 ;  /* 0x000000b0b9597223 */ /* 0x000fe20000010059 */
[----:B---3--:R-:W-:Y:S01]  /*14c0*/  FADD.FTZ R179, R179, R185 ;  /* 0x000000b9b3b37221 */ /* 0x008fe20000010000 */
[----:B--2---:R-:W-:Y:S01]  /*14d0*/  FMUL.FTZ R178, R178, R184 ;  /* 0x000000b8b2b27220 */ /* 0x004fe20000410000 */
[----:B----4-:R-:W-:Y:S01]  /*14e0*/  FMUL.FTZ R180, R180, R186 ;  /* 0x000000bab4b47220 */ /* 0x010fe20000410000 */
[----:B------:R-:W-:Y:S01]  /*14f0*/  FADD.FTZ R47, R47, R187 ;  /* 0x000000bb2f2f7221 */ /* 0x000fe20000010000 */
[----:B------:R-:W-:Y:S01]  /*1500*/  FADD.FTZ R182, R182, R184 ;  /* 0x000000b8b6b67221 */ /* 0x000fe20000010000 */
[----:B------:R-:W-:-:S04]  /*1510*/  FADD.FTZ R181, R181, R186 ;  /* 0x000000bab5b57221 */ /* 0x000fc80000010000 */
[----:B------:R-:W-:Y:S04]  /*1520*/  STL [R1+0x2c], R182 ;  /* 0x00002cb601007387 */ /* 0x000fe80000100800 */
[----:B------:R0:W-:Y:S01]  /*1530*/  STL [R1+0x30], R179 ;  /* 0x000030b301007387 */ /* 0x0001e20000100800 */
[----:B------:R-:W-:Y:S01]  /*1540*/  FMUL.FTZ R252, R252, R187 ;  /* 0x000000bbfcfc7220 */ /* 0x000fe20000410000 */
[----:B0-----:R-:W-:Y:S01]  /*1550*/  FMUL.FTZ R179, R45, R185 ;  /* 0x000000b92db37220 */ /* 0x001fe20000410000 */
[----:B------:R-:W-:Y:S01]  /*1560*/  FMUL.FTZ R45, R183, UR29 ;  /* 0x0000001db72d7c20 */ /* 0x000fe20008410000 */
[----:B------:R-:W-:-:S04]  /*1570*/  FADD.FTZ R182, R189, -UR9 ;  /* 0x80000009bdb67e21 */ /* 0x000fc80008010000 */
[----:B------:R-:W-:Y:S01]  /*1580*/  STL [R1], R45 ;  /* 0x0000002d01007387 */ /* 0x000fe20000100800 */
[----:B------:R-:W-:-:S03]  /*1590*/  FFMA.FTZ R91, R187, R45, R91 ;  /* 0x0000002dbb5b7223 */ /* 0x000fc6000001005b */
[----:B------:R0:W-:Y:S01]  /*15a0*/  STL [R1+0x34], R181 ;  /* 0x000034b501007387 */ /* 0x0001e20000100800 */
[----:B------:R-:W-:-:S03]  /*15b0*/  FADD.FTZ R184, R190, -UR9 ;  /* 0x80000009beb87e21 */ /* 0x000fc60008010000 */
[----:B------:R1:W-:Y:S01]  /*15c0*/  STL [R1+0x38], R47 ;  /* 0x0000382f01007387 */ /* 0x0003e20000100800 */
[----:B------:R-:W-:Y:S01]  /*15d0*/  FADD.FTZ R185, R191, -UR9 ;  /* 0x80000009bfb97e21 */ /* 0x000fe20008010000 */
[----:B0-----:R-:W-:Y:S01]  /*15e0*/  FADD.FTZ R181, R188, -UR9 ;  /* 0x80000009bcb57e21 */ /* 0x001fe20008010000 */
[----:B------:R-:W-:Y:S01]  /*15f0*/  FADD.FTZ R188, R192, -UR9 ;  /* 0x80000009c0bc7e21 */ /* 0x000fe20008010000 */
[----:B-1----:R-:W2:Y:S04]  /*1600*/  LDL.LU R47, [R1+0x3c] ;  /* 0x00003c00012f7983 */ /* 0x002ea80000300800 */
[----:B------:R-:W3:Y:S04]  /*1610*/  LDL R183, [R1+0x130] ;  /* 0x0001300001b77983 */ /* 0x000ee80000100800 */
[----:B------:R-:W4:Y:S04]  /*1620*/  LDL R186, [R1+0x134] ;  /* 0x0001340001ba7983 */ /* 0x000f280000100800 */
[----:B------:R-:W4:Y:S04]  /*1630*/  LDL R187, [R1+0x138] ;  /* 0x0001380001bb7983 */ /* 0x000f280000100800 */
[----:B------:R-:W4:Y:S04]  /*1640*/  LDL R189, [R1+0x13c] ;  /* 0x00013c0001bd7983 */ /* 0x000f280000100800 */
[----:B------:R-:W4:Y:S04]  /*1650*/  LDL.LU R190, [R1+0x48] ;  /* 0x0000480001be7983 */ /* 0x000f280000300800 */
[----:B------:R-:W4:Y:S04]  /*1660*/  LDL.LU R191, [R1+0x44] ;  /* 0x0000440001bf7983 */ /* 0x000f280000300800 */
[----:B------:R-:W4:Y:S01]  /*1670*/  LDL.LU R192, [R1+0x40] ;  /* 0x0000400001c07983 */ /* 0x000f220000300800 */
[----:B------:R-:W-:Y:S01]  /*1680*/  FMUL.FTZ R181, R181, UR29 ;  /* 0x0000001db5b57c20 */ /* 0x000fe20008410000 */
[----:B------:R-:W-:Y:S01]  /*1690*/  FMUL.FTZ R184, R184, UR29 ;  /* 0x0000001db8b87c20 */ /* 0x000fe20008410000 */
[----:B------:R-:W-:-:S02]  /*16a0*/  FMUL.FTZ R182, R182, UR29 ;  /* 0x0000001db6b67c20 */ /* 0x000fc40008410000 */
[----:B------:R-:W-:Y:S01]  /*16b0*/  FFMA.FTZ R92, R196, R181, R92 ;  /* 0x000000b5c45c7223 */ /* 0x000fe2000001005c */
[----:B------:R-:W-:Y:S01]  /*16c0*/  FFMA.FTZ R94, R198, R184, R94 ;  /* 0x000000b8c65e7223 */ /* 0x000fe2000001005e */
[----:B------:R-:W-:Y:S01]  /*16d0*/  FFMA.FTZ R93, R197, R182, R93 ;  /* 0x000000b6c55d7223 */ /* 0x000fe2000001005d */
[----:B------:R-:W-:-:S04]  /*16e0*/  FMUL.FTZ R185, R185, UR29 ;  /* 0x0000001db9b97c20 */ /* 0x000fc80008410000 */
[----:B------:R-:W-:Y:S01]  /*16f0*/  FFMA.FTZ R95, R199, R185, R95 ;  /* 0x000000b9c75f7223 */ /* 0x000fe2000001005f */
[----:B--2---:R-:W-:Y:S01]  /*1700*/  FADD.FTZ R47, R47, R196 ;  /* 0x000000c42f2f7221 */ /* 0x004fe20000010000 */
[----:B---3--:R-:W-:-:S04]  /*1710*/  FMUL.FTZ R183, R183, R196 ;  /* 0x000000c4b7b77220 */ /* 0x008fc80000410000 */
[----:B------:R0:W-:Y:S01]  /*1720*/  STL [R1+0x3c], R47 ;  /* 0x00003c2f01007387 */ /* 0x0001e20000100800 */
[----:B----4-:R-:W-:Y:S01]  /*1730*/  FMUL.FTZ R186, R186, R197 ;  /* 0x000000c5baba7220 */ /* 0x010fe20000410000 */
[----:B------:R-:W-:Y:S02]  /*1740*/  FMUL.FTZ R187, R187, R198 ;  /* 0x000000c6bbbb7220 */ /* 0x000fe40000410000 */
[----:B0-----:R-:W5:Y:S04]  /*1750*/  LDL.LU R47, [R1+0x16c] ;  /* 0x00016c00012f7983 */ /* 0x001f680000300800 */
[----:B------:R-:W2:Y:S01]  /*1760*/  LDL R196, [R1+0x120] ;  /* 0x0001200001c47983 */ /* 0x000ea20000100800 */
[----:B------:R-:W-:Y:S01]  /*1770*/  FADD.FTZ R190, R190, R199 ;  /* 0x000000c7bebe7221 */ /* 0x000fe20000010000 */
[----:B------:R-:W-:Y:S01]  /*1780*/  FADD.FTZ R191, R191, R198 ;  /* 0x000000c6bfbf7221 */ /* 0x000fe20000010000 */
[----:B------:R-:W-:-:S05]  /*1790*/  FADD.FTZ R192, R192, R197 ;  /* 0x000000c5c0c07221 */ /* 0x000fca0000010000 */
[----:B------:R0:W-:Y:S04]  /*17a0*/  STL [R1+0x40], R192 ;  /* 0x000040c001007387 */ /* 0x0001e80000100800 */
[----:B------:R1:W-:Y:S04]  /*17b0*/  STL [R1+0x44], R191 ;  /* 0x000044bf01007387 */ /* 0x0003e80000100800 */
[----:B------:R-:W3:Y:S04]  /*17c0*/  LDL.LU R198, [R1+0x50] ;  /* 0x0000500001c67983 */ /* 0x000ee80000300800 */
[----:B------:R-:W4:Y:S01]  /*17d0*/  LDL R197, [R1+0x124] ;  /* 0x0001240001c57983 */ /* 0x000f220000100800 */
[----:B0-----:R-:W-:-:S03]  /*17e0*/  FMUL.FTZ R192, R189, R199 ;  /* 0x000000c7bdc07220 */ /* 0x001fc60000410000 */
[----:B------:R0:W-:Y:S04]  /*17f0*/  STL [R1+0x48], R190 ;  /* 0x000048be01007387 */ /* 0x0001e80000100800 */
[----:B------:R-:W4:Y:S04]  /*1800*/  LDL R199, [R1+0x128] ;  /* 0x0001280001c77983 */ /* 0x000f280000100800 */
[----:B-1----:R-:W4:Y:S01]  /*1810*/  LDL R191, [R1+0x12c] ;  /* 0x00012c0001bf7983 */ /* 0x002f220000100800 */
[----:B0-----:R-:W-:Y:S01]  /*1820*/  FADD.FTZ R190, R193, -UR9 ;  /* 0x80000009c1be7e21 */ /* 0x001fe20008010000 */
[----:B------:R-:W-:Y:S01]  /*1830*/  FMUL.FTZ R193, R188, UR29 ;  /* 0x0000001dbcc17c20 */ /* 0x000fe20008410000 */
[----:B------:R-:W-:-:S02]  /*1840*/  FADD.FTZ R188, R195, -UR9 ;  /* 0x80000009c3bc7e21 */ /* 0x000fc40008010000 */
[----:B------:R-:W3:Y:S01]  /*1850*/  LDL.LU R195, [R1+0x4c] ;  /* 0x00004c0001c37983 */ /* 0x000ee20000300800 */
[----:B------:R-:W-:Y:S01]  /*1860*/  FADD.FTZ R189, R194, -UR9 ;  /* 0x80000009c2bd7e21 */ /* 0x000fe20008010000 */
[----:B------:R-:W-:Y:S01]  /*1870*/  FMUL.FTZ R194, R190, UR29 ;  /* 0x0000001dbec27c20 */ /* 0x000fe20008410000 */
[----:B------:R-:W-:Y:S01]  /*1880*/  FFMA.FTZ R96, R200, R193, R96 ;  /* 0x000000c1c8607223 */ /* 0x000fe20000010060 */
[----:B------:R-:W4:Y:S01]  /*1890*/  LDL.LU R190, [R1+0x58] ;  /* 0x0000580001be7983 */ /* 0x000f220000300800 */
[----:B--2---:R-:W-:Y:S01]  /*18a0*/  FMUL.FTZ R196, R196, R200 ;  /* 0x000000c8c4c47220 */ /* 0x004fe20000410000 */
[----:B---3--:R-:W-:Y:S02]  /*18b0*/  FADD.FTZ R195, R195, R200 ;  /* 0x000000c8c3c37221 */ /* 0x008fe40000010000 */
[----:B------:R-:W2:Y:S01]  /*18c0*/  LDL.LU R200, [R1+0x54] ;  /* 0x0000540001c87983 */ /* 0x000ea20000300800 */
[----:B------:R-:W-:Y:S01]  /*18d0*/  FADD.FTZ R198, R198, R201 ;  /* 0x000000c9c6c67221 */ /* 0x000fe20000010000 */
[----:B----4-:R-:W-:-:S02]  /*18e0*/  FADD.FTZ R190, R190, R203 ;  /* 0x000000cbbebe7221 */ /* 0x010fc40000010000 */
[----:B------:R0:W-:Y:S01]  /*18f0*/  STL [R1+0x4c], R195 ;  /* 0x00004cc301007387 */ /* 0x0001e20000100800 */
[----:B------:R-:W-:-:S03]  /*1900*/  FMUL.FTZ R199, R199, R202 ;  /* 0x000000cac7c77220 */ /* 0x000fc60000410000 */
[----:B------:R1:W-:Y:S01]  /*1910*/  STL [R1+0x50], R198 ;  /* 0x000050c601007387 */ /* 0x0003e20000100800 */
[----:B0-----:R-:W-:Y:S01]  /*1920*/  FMUL.FTZ R195, R189, UR29 ;  /* 0x0000001dbdc37c20 */ /* 0x001fe20008410000 */
[----:B-1----:R-:W-:-:S03]  /*1930*/  FMUL.FTZ R198, R197, R201 ;  /* 0x000000c9c5c67220 */ /* 0x002fc60000410000 */
[----:B------:R-:W-:Y:S01]  /*1940*/  FFMA.FTZ R98, R202, R195, R98 ;  /* 0x000000c3ca627223 */ /* 0x000fe20000010062 */
[----:B------:R-:W-:Y:S01]  /*1950*/  FMUL.FTZ R197, R188, UR29 ;  /* 0x0000001dbcc57c20 */ /* 0x000fe20008410000 */
[----:B------:R-:W-:Y:S01]  /*1960*/  FADD.FTZ R188, R204, -UR9 ;  /* 0x80000009ccbc7e21 */ /* 0x000fe20008010000 */
[----:B--2---:R-:W-:-:S05]  /*1970*/  FADD.FTZ R200, R200, R202 ;  /* 0x000000cac8c87221 */ /* 0x004fca0000010000 */
[----:B------:R0:W-:Y:S04]  /*1980*/  STL [R1+0x54], R200 ;  /* 0x000054c801007387 */ /* 0x0001e80000100800 */
[----:B------:R-:W2:Y:S04]  /*1990*/  LDL R202, [R1+0x110] ;  /* 0x0001100001ca7983 */ /* 0x000ea80000100800 */
[----:B------:R1:W-:Y:S04]  /*19a0*/  STL [R1+0x58], R190 ;  /* 0x000058be01007387 */ /* 0x0003e80000100800 */
[----:B------:R-:W3:Y:S01]  /*19b0*/  LDL.LU R204, [R1+0x5c] ;  /* 0x00005c0001cc7983 */ /* 0x000ee20000300800 */
[----:B------:R-:W-:Y:S01]  /*19c0*/  FFMA.FTZ R99, R203, R197, R99 ;  /* 0x000000c5cb637223 */ /* 0x000fe20000010063 */
[----:B------:R-:W-:Y:S01]  /*19d0*/  FMUL.FTZ R203, R191, R203 ;  /* 0x000000cbbfcb7220 */ /* 0x000fe20000410000 */
[----:B------:R-:W-:Y:S01]  /*19e0*/  FADD.FTZ R191, R205, -UR9 ;  /* 0x80000009cdbf7e21 */ /* 0x000fe20008010000 */
[----:B0-----:R-:W-:Y:S01]  /*19f0*/  FMUL.FTZ R200, R188, UR29 ;  /* 0x0000001dbcc87c20 */ /* 0x001fe20008410000 */
[----:B------:R-:W4:Y:S01]  /*1a00*/  LDL R205, [R1+0x114] ;  /* 0x0001140001cd7983 */ /* 0x000f220000100800 */
[----:B-1----:R-:W-:Y:S01]  /*1a10*/  FADD.FTZ R190, R206, -UR9 ;  /* 0x80000009cebe7e21 */ /* 0x002fe20008010000 */
[----:B------:R-:W-:Y:S01]  /*1a20*/  FFMA.FTZ R97, R201, R194, R97 ;  /* 0x000000c2c9617223 */ /* 0x000fe20000010061 */
[----:B------:R-:W-:Y:S01]  /*1a30*/  FADD.FTZ R189, R207, -UR9 ;  /* 0x80000009cfbd7e21 */ /* 0x000fe20008010000 */
[----:B------:R-:W4:Y:S01]  /*1a40*/  LDL.LU R206, [R1+0x60] ;  /* 0x0000600001ce7983 */ /* 0x000f220000300800 */
[----:B------:R-:W-:Y:S01]  /*1a50*/  FADD.FTZ R188, R208, -UR9 ;  /* 0x80000009d0bc7e21 */ /* 0x000fe20008010000 */
[----:B------:R-:W-:-:S02]  /*1a60*/  FMUL.FTZ R201, R191, UR29 ;  /* 0x0000001dbfc97c20 */ /* 0x000fc40008410000 */
[----:B------:R-:W4:Y:S01]  /*1a70*/  LDL R207, [R1+0x118] ;  /* 0x0001180001cf7983 */ /* 0x000f220000100800 */
[----:B------:R-:W-:-:S03]  /*1a80*/  FFMA.FTZ R100, R212, R200, R100 ;  /* 0x000000c8d4647223 */ /* 0x000fc60000010064 */
[----:B------:R-:W4:Y:S04]  /*1a90*/  LDL R208, [R1+0x11c] ;  /* 0x00011c0001d07983 */ /* 0x000f280000100800 */
[----:B------:R-:W4:Y:S01]  /*1aa0*/  LDL.LU R191, [R1+0x68] ;  /* 0x0000680001bf7983 */ /* 0x000f220000300800 */
[----:B---3--:R-:W-:-:S05]  /*1ab0*/  FADD.FTZ R204, R204, R212 ;  /* 0x000000d4cccc7221 */ /* 0x008fca0000010000 */
[----:B------:R2:W-:Y:S02]  /*1ac0*/  STL [R1+0x5c], R204 ;  /* 0x00005ccc01007387 */ /* 0x0005e40000100800 */
[----:B--2---:R-:W-:Y:S01]  /*1ad0*/  FMUL.FTZ R204, R202, R212 ;  /* 0x000000d4cacc7220 */ /* 0x004fe20000410000 */
[----:B------:R-:W-:Y:S01]  /*1ae0*/  FMUL.FTZ R202, R190, UR29 ;  /* 0x0000001dbeca7c20 */ /* 0x000fe20008410000 */
[----:B------:R-:W2:Y:S04]  /*1af0*/  LDL R212, [R1+0x100] ;  /* 0x0001000001d47983 */ /* 0x000ea80000100800 */
[----:B------:R-:W3:Y:S01]  /*1b00*/  LDL.LU R190, [R1+0x64] ;  /* 0x0000640001be7983 */ /* 0x000ee20000300800 */
[----:B----4-:R-:W-:Y:S01]  /*1b10*/  FADD.FTZ R206, R206, R213 ;  /* 0x000000d5cece7221 */ /* 0x010fe20000010000 */
[----:B------:R-:W-:Y:S01]  /*1b20*/  FADD.FTZ R191, R191, R215 ;  /* 0x000000d7bfbf7221 */ /* 0x000fe20000010000 */
[----:B------:R-:W-:-:S03]  /*1b30*/  FFMA.FTZ R102, R214, R202, R102 ;  /* 0x000000cad6667223 */ /* 0x000fc60000010066 */
[----:B------:R0:W-:Y:S01]  /*1b40*/  STL [R1+0x60], R206 ;  /* 0x000060ce01007387 */ /* 0x0001e20000100800 */
[----:B------:R-:W-:Y:S01]  /*1b50*/  FMUL.FTZ R207, R207, R214 ;  /* 0x000000d6cfcf7220 */ /* 0x000fe20000410000 */
[----:B------:R-:W-:Y:S01]  /*1b60*/  FFMA.FTZ R101, R213, R201, R101 ;  /* 0x000000c9d5657223 */ /* 0x000fe20000010065 */
[----:B------:R-:W-:Y:S01]  /*1b70*/  FMUL.FTZ R208, R208, R215 ;  /* 0x000000d7d0d07220 */ /* 0x000fe20000410000 */
[----:B0-----:R-:W-:Y:S01]  /*1b80*/  FMUL.FTZ R206, R205, R213 ;  /* 0x000000d5cdce7220 */ /* 0x001fe20000410000 */
[----:B------:R-:W-:-:S04]  /*1b90*/  FMUL.FTZ R205, R189, UR29 ;  /* 0x0000001dbdcd7c20 */ /* 0x000fc80008410000 */
[----:B------:R-:W-:Y:S01]  /*1ba0*/  FFMA.FTZ R103, R215, R205, R103 ;  /* 0x000000cdd7677223 */ /* 0x000fe20000010067 */
[----:B---3--:R-:W-:-:S05]  /*1bb0*/  FADD.FTZ R190, R190, R214 ;  /* 0x000000d6bebe7221 */ /* 0x008fca0000010000 */
[----:B------:R0:W-:Y:S04]  /*1bc0*/  STL [R1+0x64], R190 ;  /* 0x000064be01007387 */ /* 0x0001e80000100800 */
[----:B------:R-:W3:Y:S04]  /*1bd0*/  LDL.LU R214, [R1+0x70] ;  /* 0x0000700001d67983 */ /* 0x000ee80000300800 */
[----:B------:R-:W4:Y:S01]  /*1be0*/  LDL R213, [R1+0x104] ;  /* 0x0001040001d57983 */ /* 0x000f220000100800 */
[----:B0-----:R-:W-:Y:S01]  /*1bf0*/  FADD.FTZ R190, R209, -UR9 ;  /* 0x80000009d1be7e21 */ /* 0x001fe20008010000 */
[----:B------:R-:W-:-:S02]  /*1c00*/  FMUL.FTZ R209, R188, UR29 ;  /* 0x0000001dbcd17c20 */ /* 0x000fc40008410000 */
[----:B------:R0:W-:Y:S01]  /*1c10*/  STL [R1+0x68], R191 ;  /* 0x000068bf01007387 */ /* 0x0001e20000100800 */
[----:B------:R-:W-:-:S03]  /*1c20*/  FADD.FTZ R188, R211, -UR9 ;  /* 0x80000009d3bc7e21 */ /* 0x000fc60008010000 */
[----:B------:R-:W4:Y:S04]  /*1c30*/  LDL R215, [R1+0x108] ;  /* 0x0001080001d77983 */ /* 0x000f280000100800 */
[----:B0-----:R-:W4:Y:S04]  /*1c40*/  LDL R191, [R1+0x10c] ;  /* 0x00010c0001bf7983 */ /* 0x001f280000100800 */
[----:B------:R-:W3:Y:S01]  /*1c50*/  LDL.LU R211, [R1+0x6c] ;  /* 0x00006c0001d37983 */ /* 0x000ee20000300800 */
[----:B------:R-:W-:Y:S01]  /*1c60*/  FADD.FTZ R189, R210, -UR9 ;  /* 0x80000009d2bd7e21 */ /* 0x000fe20008010000 */
[----:B------:R-:W-:Y:S01]  /*1c70*/  FMUL.FTZ R210, R190, UR29 ;  /* 0x0000001dbed27c20 */ /* 0x000fe20008410000 */
[----:B------:R-:W-:Y:S01]  /*1c80*/  FFMA.FTZ R104, R216, R209, R104 ;  /* 0x000000d1d8687223 */ /* 0x000fe20000010068 */
[----:B------:R-:W4:Y:S01]  /*1c90*/  LDL.LU R190, [R1+0x78] ;  /* 0x0000780001be7983 */ /* 0x000f220000300800 */
[----:B--2---:R-:W-:Y:S01]  /*1ca0*/  FMUL.FTZ R212, R212, R216 ;  /* 0x000000d8d4d47220 */ /* 0x004fe20000410000 */
[----:B---3--:R-:W-:-:S02]  /*1cb0*/  FADD.FTZ R211, R211, R216 ;  /* 0x000000d8d3d37221 */ /* 0x008fc40000010000 */
[----:B------:R-:W2:Y:S01]  /*1cc0*/  LDL.LU R216, [R1+0x74] ;  /* 0x0000740001d87983 */ /* 0x000ea20000300800 */
[----:B------:R-:W-:-:S03]  /*1cd0*/  FADD.FTZ R214, R214, R217 ;  /* 0x000000d9d6d67221 */ /* 0x000fc60000010000 */
[----:B------:R0:W-:Y:S01]  /*1ce0*/  STL [R1+0x6c], R211 ;  /* 0x00006cd301007387 */ /* 0x0001e20000100800 */
[----:B----4-:R-:W-:-:S03]  /*1cf0*/  FADD.FTZ R190, R190, R219 ;  /* 0x000000dbbebe7221 */ /* 0x010fc60000010000 */
[----:B------:R1:W-:Y:S01]  /*1d00*/  STL [R1+0x70], R214 ;  /* 0x000070d601007387 */ /* 0x0003e20000100800 */
[----:B------:R-:W-:Y:S01]  /*1d10*/  FMUL.FTZ R215, R215, R218 ;  /* 0x000000dad7d77220 */ /* 0x000fe20000410000 */
[----:B0-----:R-:W-:Y:S01]  /*1d20*/  FMUL.FTZ R211, R189, UR29 ;  /* 0x0000001dbdd37c20 */ /* 0x001fe20008410000 */
[----:B-1----:R-:W-:Y:S01]  /*1d30*/  FMUL.FTZ R214, R213, R217 ;  /* 0x000000d9d5d67220 */ /* 0x002fe20000410000 */
[----:B------:R-:W-:Y:S02]  /*1d40*/  FMUL.FTZ R213, R188, UR29 ;  /* 0x0000001dbcd57c20 */ /* 0x000fe40008410000 */
[----:B------:R-:W-:Y:S02]  /*1d50*/  FFMA.FTZ R106, R218, R211, R106 ;  /* 0x000000d3da6a7223 */ /* 0x000fe4000001006a */
[----:B------:R-:W-:Y:S01]  /*1d60*/  FFMA.FTZ R107, R219, R213, R107 ;  /* 0x000000d5db6b7223 */ /* 0x000fe2000001006b */
[----:B------:R-:W-:Y:S01]  /*1d70*/  FMUL.FTZ R219, R191, R219 ;  /* 0x000000dbbfdb7220 */ /* 0x000fe20000410000 */
[----:B------:R-:W-:Y:S01]  /*1d80*/  FADD.FTZ R191, R220, -UR9 ;  /* 0x80000009dcbf7e21 */ /* 0x000fe20008010000 */
[----:B--2---:R-:W-:-:S05]  /*1d90*/  FADD.FTZ R216, R216, R218 ;  /* 0x000000dad8d87221 */ /* 0x004fca0000010000 */
[----:B------:R0:W-:Y:S04]  /*1da0*/  STL [R1+0x74], R216 ;  /* 0x000074d801007387 */ /* 0x0001e80000100800 */
[----:B------:R-:W2:Y:S04]  /*1db0*/  LDL R218, [R1+0xf0] ;  /* 0x0000f00001da7983 */ /* 0x000ea80000100800 */
[----:B------:R1:W-:Y:S04]  /*1dc0*/  STL [R1+0x78], R190 ;  /* 0x000078be01007387 */ /* 0x0003e80000100800 */
[----:B------:R-:W3:Y:S01]  /*1dd0*/  LDL.LU R220, [R1+0x7c] ;  /* 0x00007c0001dc7983 */ /* 0x000ee20000300800 */
[----:B------:R-:W-:Y:S01]  /*1de0*/  FFMA.FTZ R105, R217, R210, R105 ;  /* 0x000000d2d9697223 */ /* 0x000fe20000010069 */
[----:B------:R-:W-:Y:S01]  /*1df0*/  FADD.FTZ R217, RZ, R172 ;  /* 0x000000acffd97221 */ /* 0x000fe20000010000 */
[----:B------:R-:W-:Y:S01]  /*1e00*/  FADD.FTZ R189, R222, -UR9 ;  /* 0x80000009debd7e21 */ /* 0x000fe20008010000 */
[----:B0-----:R-:W-:Y:S01]  /*1e10*/  FMUL.FTZ R216, R191, UR29 ;  /* 0x0000001dbfd87c20 */ /* 0x001fe20008410000 */
[----:B------:R-:W4:Y:S01]  /*1e20*/  LDL R222, [R1+0xf8] ;  /* 0x0000f80001de7983 */ /* 0x000f220000100800 */
[----:B-1----:R-:W-:Y:S01]  /*1e30*/  FADD.FTZ R190, R221, -UR9 ;  /* 0x80000009ddbe7e21 */ /* 0x002fe20008010000 */
[----:B------:R-:W-:Y:S01]  /*1e40*/  FADD.FTZ R217, R173, R217 ;  /* 0x000000d9add97221 */ /* 0x000fe20000010000 */
[----:B------:R-:W-:Y:S01]  /*1e50*/  FADD.FTZ R188, R223, -UR9 ;  /* 0x80000009dfbc7e21 */ /* 0x000fe20008010000 */
[----:B------:R-:W4:Y:S01]  /*1e60*/  LDL R221, [R1+0xf4] ;  /* 0x0000f40001dd7983 */ /* 0x000f220000100800 */
[----:B------:R-:W-:-:S03]  /*1e70*/  FFMA.FTZ R108, R224, R216, R108 ;  /* 0x000000d8e06c7223 */ /* 0x000fc6000001006c */
[----:B------:R-:W4:Y:S01]  /*1e80*/  LDL.LU R223, [R1+0x84] ;  /* 0x0000840001df7983 */ /* 0x000f220000300800 */
[----:B--2---:R-:W-:Y:S01]  /*1e90*/  FMUL.FTZ R218, R218, R224 ;  /* 0x000000e0dada7220 */ /* 0x004fe20000410000 */
[----:B---3--:R-:W-:-:S05]  /*1ea0*/  FADD.FTZ R220, R220, R224 ;  /* 0x000000e0dcdc7221 */ /* 0x008fca0000010000 */
[----:B------:R0:W-:Y:S04]  /*1eb0*/  STL [R1+0x7c], R220 ;  /* 0x00007cdc01007387 */ /* 0x0001e80000100800 */
[----:B------:R-:W2:Y:S01]  /*1ec0*/  LDL.LU R224, [R1+0x88] ;  /* 0x0000880001e07983 */ /* 0x000ea20000300800 */
[----:B0-----:R-:W-:Y:S01]  /*1ed0*/  FADD.FTZ R220, R174, R217 ;  /* 0x000000d9aedc7221 */ /* 0x001fe20000010000 */
[----:B------:R-:W-:Y:S02]  /*1ee0*/  FMUL.FTZ R217, R190, UR29 ;  /* 0x0000001dbed97c20 */ /* 0x000fe40008410000 */
[----:B------:R-:W3:Y:S01]  /*1ef0*/  LDL.LU R190, [R1+0x80] ;  /* 0x0000800001be7983 */ /* 0x000ee20000300800 */
[----:B------:R-:W-:-:S04]  /*1f00*/  FFMA.FTZ R191, R0, R172, RZ ;  /* 0x000000ac00bf7223 */ /* 0x000fc800000100ff */
[----:B------:R-:W-:-:S04]  /*1f10*/  FFMA.FTZ R191, R2, R173, R191 ;  /* 0x000000ad02bf7223 */ /* 0x000fc800000100bf */
[----:B------:R-:W-:-:S04]  /*1f20*/  FFMA.FTZ R191, R3, R174, R191 ;  /* 0x000000ae03bf7223 */ /* 0x000fc800000100bf */
[----:B------:R-:W-:Y:S02]  /*1f30*/  FFMA.FTZ R191, R46, R44, R191 ;  /* 0x0000002c2ebf7223 */ /* 0x000fe400000100bf */
[----:B------:R-:W5:Y:S01]  /*1f40*/  LDL.LU R46, [R1+0x168] ;  /* 0x00016800012e7983 */ /* 0x000f620000300800 */
[----:B---3--:R-:W-:-:S05]  /*1f50*/  FADD.FTZ R190, R190, R225 ;  /* 0x000000e1bebe7221 */ /* 0x008fca0000010000 */
[----:B------:R0:W-:Y:S02]  /*1f60*/  STL [R1+0x80], R190 ;  /* 0x000080be01007387 */ /* 0x0001e40000100800 */
[----:B0-----:R-:W-:Y:S02]  /*1f70*/  FADD.FTZ R190, R44, R220 ;  /* 0x000000dc2cbe7221 */ /* 0x001fe40000010000 */
[----:B------:R-:W3:Y:S01]  /*1f80*/  LDL R44, [R1+0xfc] ;  /* 0x0000fc00012c7983 */ /* 0x000ee20000100800 */
[----:B------:R-:W-:Y:S01]  /*1f90*/  FFMA.FTZ R191, R175, R178, R191 ;  /* 0x000000b2afbf7223 */ /* 0x000fe200000100bf */
[----:B------:R-:W-:Y:S01]  /*1fa0*/  FADD.FTZ R190, R178, R190 ;  /* 0x000000beb2be7221 */ /* 0x000fe20000010000 */
[----:B------:R-:W-:Y:S02]  /*1fb0*/  FMUL.FTZ R220, R189, UR29 ;  /* 0x0000001dbddc7c20 */ /* 0x000fe40008410000 */
[----:B------:R-:W-:Y:S01]  /*1fc0*/  FFMA.FTZ R189, R176, R179, R191 ;  /* 0x000000b3b0bd7223 */ /* 0x000fe200000100bf */
[----:B----4-:R-:W-:Y:S01]  /*1fd0*/  FADD.FTZ R223, R223, R226 ;  /* 0x000000e2dfdf7221 */ /* 0x010fe20000010000 */
[----:B------:R-:W-:-:S02]  /*1fe0*/  FADD.FTZ R190, R179, R190 ;  /* 0x000000beb3be7221 */ /* 0x000fc40000010000 */
[----:B------:R-:W-:Y:S02]  /*1ff0*/  FFMA.FTZ R189, R177, R180, R189 ;  /* 0x000000b4b1bd7223 */ /* 0x000fe400000100bd */
[----:B------:R-:W-:Y:S01]  /*2000*/  FADD.FTZ R190, R180, R190 ;  /* 0x000000beb4be7221 */ /* 0x000fe20000010000 */
[----:B------:R0:W-:Y:S01]  /*2010*/  STL [R1+0x84], R223 ;  /* 0x000084df01007387 */ /* 0x0001e20000100800 */
[----:B------:R-:W-:Y:S01]  /*2020*/  FFMA.FTZ R189, R45, R252, R189 ;  /* 0x000000fc2dbd7223 */ /* 0x000fe200000100bd */
[----:B--2---:R-:W-:Y:S02]  /*2030*/  FADD.FTZ R224, R224, R227 ;  /* 0x000000e3e0e07221 */ /* 0x004fe40000010000 */
[----:B------:R-:W5:Y:S01]  /*2040*/  LDL.LU R45, [R1+0x164] ;  /* 0x00016400012d7983 */ /* 0x000f620000300800 */
[----:B------:R-:W-:Y:S01]  /*2050*/  FFMA.FTZ R189, R181, R183, R189 ;  /* 0x000000b7b5bd7223 */ /* 0x000fe200000100bd */
[----:B0-----:R-:W-:Y:S01]  /*2060*/  FMUL.FTZ R223, R222, R226 ;  /* 0x000000e2dedf7220 */ /* 0x001fe20000410000 */
[----:B------:R-:W-:Y:S01]  /*2070*/  FMUL.FTZ R222, R188, UR29 ;  /* 0x0000001dbcde7c20 */ /* 0x000fe20008410000 */
[----:B------:R-:W-:Y:S01]  /*2080*/  FADD.FTZ R188, R252, R190 ;  /* 0x000000befcbc7221 */ /* 0x000fe20000010000 */
[----:B------:R0:W-:Y:S01]  /*2090*/  STL [R1+0x88], R224 ;  /* 0x000088e001007387 */ /* 0x0001e20000100800 */
[----:B------:R-:W-:-:S02]  /*20a0*/  FADD.FTZ R191, R228, -UR9 ;  /* 0x80000009e4bf7e21 */ /* 0x000fc40008010000 */
[----:B------:R-:W-:Y:S01]  /*20b0*/  FADD.FTZ R188, R183, R188 ;  /* 0x000000bcb7bc7221 */ /* 0x000fe20000010000 */
[----:B------:R-:W-:Y:S01]  /*20c0*/  FFMA.FTZ R109, R225, R217, R109 ;  /* 0x000000d9e16d7223 */ /* 0x000fe2000001006d */
[----:B------:R-:W-:Y:S01]  /*20d0*/  FMUL.FTZ R221, R221, R225 ;  /* 0x000000e1dddd7220 */ /* 0x000fe20000410000 */
[----:B------:R-:W-:Y:S01]  /*20e0*/  FFMA.FTZ R111, R227, R222, R111 ;  /* 0x000000dee36f7223 */ /* 0x000fe2000001006f */
[----:B------:R-:W-:Y:S01]  /*20f0*/  FFMA.FTZ R110, R226, R220, R110 ;  /* 0x000000dce26e7223 */ /* 0x000fe2000001006e */
[----:B0-----:R-:W-:Y:S01]  /*2100*/  FFMA.FTZ R224, R182, R186, R189 ;  /* 0x000000bab6e07223 */ /* 0x001fe200000100bd */
[----:B------:R-:W-:Y:S01]  /*2110*/  FADD.FTZ R190, R229, -UR9 ;  /* 0x80000009e5be7e21 */ /* 0x000fe20008010000 */
[----:B------:R-:W-:Y:S01]  /*2120*/  FADD.FTZ R225, R186, R188 ;  /* 0x000000bcbae17221 */ /* 0x000fe20000010000 */
[----:B------:R-:W-:Y:S01]  /*2130*/  FADD.FTZ R189, R230, -UR9 ;  /* 0x80000009e6bd7e21 */ /* 0x000fe20008010000 */
[----:B------:R-:W2:Y:S01]  /*2140*/  LDL R228, [R1+0xe0] ;  /* 0x0000e00001e47983 */ /* 0x000ea20000100800 */
[----:B------:R-:W-:Y:S01]  /*2150*/  FADD.FTZ R188, R231, -UR9 ;  /* 0x80000009e7bc7e21 */ /* 0x000fe20008010000 */
[----:B------:R-:W-:Y:S01]  /*2160*/  FFMA.FTZ R226, R184, R187, R224 ;  /* 0x000000bbb8e27223 */ /* 0x000fe200000100e0 */
[----:B------:R-:W-:Y:S01]  /*2170*/  FMUL.FTZ R224, R191, UR29 ;  /* 0x0000001dbfe07c20 */ /* 0x000fe20008410000 */
[----:B------:R-:W4:Y:S04]  /*2180*/  LDL R229, [R1+0xe4] ;  /* 0x0000e40001e57983 */ /* 0x000f280000100800 */
[----:B------:R-:W4:Y:S01]  /*2190*/  LDL R230, [R1+0xe8] ;  /* 0x0000e80001e67983 */ /* 0x000f220000100800 */
[----:B---3--:R-:W-:-:S03]  /*21a0*/  FMUL.FTZ R227, R44, R227 ;  /* 0x000000e32ce37220 */ /* 0x008fc60000410000 */
[----:B------:R-:W3:Y:S04]  /*21b0*/  LDL R44, [R1+0xec] ;  /* 0x0000ec00012c7983 */ /* 0x000ee80000100800 */
[----:B------:R-:W4:Y:S04]  /*21c0*/  LDL.LU R231, [R1+0x94] ;  /* 0x0000940001e77983 */ /* 0x000f280000300800 */
[----:B------:R-:W2:Y:S01]  /*21d0*/  LDL.LU R191, [R1+0x8c] ;  /* 0x00008c0001bf7983 */ /* 0x000ea20000300800 */
[----:B------:R-:W-:-:S04]  /*21e0*/  FADD.FTZ R225, R187, R225 ;  /* 0x000000e1bbe17221 */ /* 0x000fc80000010000 */
[----:B------:R-:W-:Y:S01]  /*21f0*/  FADD.FTZ R225, R192, R225 ;  /* 0x000000e1c0e17221 */ /* 0x000fe20000010000 */
[----:B------:R-:W-:Y:S01]  /*2200*/  FFMA.FTZ R112, R232, R224, R112 ;  /* 0x000000e0e8707223 */ /* 0x000fe20000010070 */
[----:B--2---:R-:W-:-:S05]  /*2210*/  FADD.FTZ R191, R191, R232 ;  /* 0x000000e8bfbf7221 */ /* 0x004fca0000010000 */
[----:B------:R0:W-:Y:S02]  /*2220*/  STL [R1+0x8c], R191 ;  /* 0x00008cbf01007387 */ /* 0x0001e40000100800 */
[----:B0-----:R-:W-:Y:S01]  /*2230*/  FFMA.FTZ R191, R185, R192, R226 ;  /* 0x000000c0b9bf7223 */ /* 0x001fe200000100e2 */
[----:B------:R-:W-:Y:S01]  /*2240*/  FMUL.FTZ R226, R228, R232 ;  /* 0x000000e8e4e27220 */ /* 0x000fe20000410000 */
[----:B------:R-:W-:Y:S01]  /*2250*/  FADD.FTZ R228, R196, R225 ;  /* 0x000000e1c4e47221 */ /* 0x000fe20000010000 */
[----:B------:R-:W2:Y:S01]  /*2260*/  LDL.LU R232, [R1+0x98] ;  /* 0x0000980001e87983 */ /* 0x000ea20000300800 */
[----:B------:R-:W-:-:S03]  /*2270*/  FMUL.FTZ R225, R190, UR29 ;  /* 0x0000001dbee17c20 */ /* 0x000fc60008410000 */
[----:B------:R-:W3:Y:S01]  /*2280*/  LDL.LU R190, [R1+0x90] ;  /* 0x0000900001be7983 */ /* 0x000ee20000300800 */
[----:B------:R-:W-:-:S04]  /*2290*/  FFMA.FTZ R191, R193, R196, R191 ;  /* 0x000000c4c1bf7223 */ /* 0x000fc800000100bf */
[----:B------:R-:W-:-:S04]  /*22a0*/  FFMA.FTZ R191, R194, R198, R191 ;  /* 0x000000c6c2bf7223 */ /* 0x000fc800000100bf */
[----:B------:R-:W-:Y:S01]  /*22b0*/  FFMA.FTZ R191, R195, R199, R191 ;  /* 0x000000c7c3bf7223 */ /* 0x000fe200000100bf */
[----:B----4-:R-:W-:-:S03]  /*22c0*/  FADD.FTZ R231, R231, R234 ;  /* 0x000000eae7e77221 */ /* 0x010fc60000010000 */
[----:B------:R-:W-:-:S04]  /*22d0*/  FFMA.FTZ R191, R197, R203, R191 ;  /* 0x000000cbc5bf7223 */ /* 0x000fc800000100bf */
[----:B------:R-:W-:Y:S01]  /*22e0*/  FFMA.FTZ R191, R200, R204, R191 ;  /* 0x000000ccc8bf7223 */ /* 0x000fe200000100bf */
[----:B------:R-:W-:Y:S01]  /*22f0*/  FFMA.FTZ R113, R233, R225, R113 ;  /* 0x000000e1e9717223 */ /* 0x000fe20000010071 */
[----:B------:R-:W-:Y:S01]  /*2300*/  FMUL.FTZ R229, R229, R233 ;  /* 0x000000e9e5e57220 */ /* 0x000fe20000410000 */
[----:B---3--:R-:W-:-:S05]  /*2310*/  FADD.FTZ R190, R190, R233 ;  /* 0x000000e9bebe7221 */ /* 0x008fca0000010000 */
[----:B------:R0:W-:Y:S02]  /*2320*/  STL [R1+0x90], R190 ;  /* 0x000090be01007387 */ /* 0x0001e40000100800 */
[----:B0-----:R-:W-:-:S04]  /*2330*/  FADD.FTZ R190, R198, R228 ;  /* 0x000000e4c6be7221 */ /* 0x001fc80000010000 */
[----:B------:R-:W-:-:S04]  /*2340*/  FADD.FTZ R190, R199, R190 ;  /* 0x000000bec7be7221 */ /* 0x000fc80000010000 */
[----:B------:R-:W-:Y:S01]  /*2350*/  FADD.FTZ R190, R203, R190 ;  /* 0x000000becbbe7221 */ /* 0x000fe20000010000 */
[----:B------:R-:W-:Y:S01]  /*2360*/  FMUL.FTZ R228, R189, UR29 ;  /* 0x0000001dbde47c20 */ /* 0x000fe20008410000 */
[----:B------:R0:W-:Y:S01]  /*2370*/  STL [R1+0x94], R231 ;  /* 0x000094e701007387 */ /* 0x0001e20000100800 */
[----:B------:R-:W-:Y:S01]  /*2380*/  FFMA.FTZ R189, R201, R206, R191 ;  /* 0x000000cec9bd7223 */ /* 0x000fe200000100bf */
[----:B------:R-:W-:Y:S01]  /*2390*/  FADD.FTZ R190, R204, R190 ;  /* 0x000000beccbe7221 */ /* 0x000fe20000010000 */
[----:B--2---:R-:W-:Y:S02]  /*23a0*/  FADD.FTZ R232, R232, R235 ;  /* 0x000000ebe8e87221 */ /* 0x004fe40000010000 */
        /* <DEDUP_REMOVED lines=8> */
[----:B------:R-:W-:Y:S01]  /*2430*/  FFMA.FTZ R114, R234, R228, R114 ;  /* 0x000000e4ea727223 */ /* 0x000fe20000010072 */
[----:B------:R-:W-:Y:S01]  /*2440*/  FMUL.FTZ R235, R44, R235 ;  /* 0x000000eb2ceb7220 */ /* 0x000fe20000410000 */
[----:B------:R-:W-:Y:S01]  /*2450*/  FADD.FTZ R190, R237, -UR9 ;  /* 0x80000009edbe7e21 */ /* 0x000fe20008010000 */
[----:B0-----:R-:W-:Y:S01]  /*2460*/  FFMA.FTZ R232, R205, R208, R189 ;  /* 0x000000d0cde87223 */ /* 0x001fe200000100bd */
[----:B------:R-:W-:Y:S01]  /*2470*/  FADD.FTZ R233, R208, R188 ;  /* 0x000000bcd0e97221 */ /* 0x000fe20000010000 */
[----:B------:R-:W-:Y:S01]  /*2480*/  FADD.FTZ R189, R238, -UR9 ;  /* 0x80000009eebd7e21 */ /* 0x000fe20008010000 */
[----:B------:R-:W2:Y:S01]  /*2490*/  LDL R44, [R1+0xdc] ;  /* 0x0000dc00012c7983 */ /* 0x000ea20000100800 */
[----:B------:R-:W-:Y:S01]  /*24a0*/  FADD.FTZ R188, R239, -UR9 ;  /* 0x80000009efbc7e21 */ /* 0x000fe20008010000 */
[----:B------:R-:W-:Y:S01]  /*24b0*/  FFMA.FTZ R234, R209, R212, R232 ;  /* 0x000000d4d1ea7223 */ /* 0x000fe200000100e8 */
[----:B------:R-:W-:Y:S01]  /*24c0*/  FMUL.FTZ R232, R191, UR29 ;  /* 0x0000001dbfe87c20 */ /* 0x000fe20008410000 */
[----:B------:R-:W3:Y:S04]  /*24d0*/  LDL R236, [R1+0xd0] ;  /* 0x0000d00001ec7983 */ /* 0x000ee80000100800 */
[----:B------:R-:W4:Y:S04]  /*24e0*/  LDL R237, [R1+0xd4] ;  /* 0x0000d40001ed7983 */ /* 0x000f280000100800 */
[----:B------:R-:W2:Y:S04]  /*24f0*/  LDL R238, [R1+0xd8] ;  /* 0x0000d80001ee7983 */ /* 0x000ea80000100800 */
[----:B------:R-:W4:Y:S04]  /*2500*/  LDL.LU R239, [R1+0xa4] ;  /* 0x0000a40001ef7983 */ /* 0x000f280000300800 */
[----:B------:R-:W3:Y:S01]  /*2510*/  LDL.LU R191, [R1+0x9c] ;  /* 0x00009c0001bf7983 */ /* 0x000ee20000300800 */
[----:B------:R-:W-:-:S04]  /*2520*/  FADD.FTZ R233, R212, R233 ;  /* 0x000000e9d4e97221 */ /* 0x000fc80000010000 */
[----:B------:R-:W-:Y:S01]  /*2530*/  FADD.FTZ R233, R214, R233 ;  /* 0x000000e9d6e97221 */ /* 0x000fe20000010000 */
[----:B------:R-:W-:Y:S01]  /*2540*/  FFMA.FTZ R116, R240, R232, R116 ;  /* 0x000000e8f0747223 */ /* 0x000fe20000010074 */
[----:B------:R-:W-:Y:S02]  /*2550*/  @P0 IMAD.WIDE.U32 R246, R250, 0x10, R246 ;  /* 0x00000010faf60825 */ /* 0x000fe400078e00f6 */
[----:B------:R-:W2:Y:S04]  /*2560*/  LDG.E.128 R248, desc[UR18][R248.64] ;  /* 0x00000012f8f87981 */ /* 0x000ea8000c1e1d00 */
[----:B------:R0:W5:Y:S04]  /*2570*/  @P0 LDG.E.128 R16, desc[UR18][R246.64] ;  /* 0x00000012f6100981 */ /* 0x000168000c1e1d00 */
[----:B------:R-:W2:Y:S01]  /*2580*/  LDG.E.128 R244, desc[UR18][R244.64] ;  /* 0x00000012f4f47981 */ /* 0x000ea2000c1e1d00 */
[----:B---3--:R-:W-:-:S05]  /*2590*/  FADD.FTZ R191, R191, R240 ;  /* 0x000000f0bfbf7221 */ /* 0x008fca0000010000 */
[----:B------:R1:W-:Y:S02]  /*25a0*/  STL [R1+0x9c], R191 ;  /* 0x00009cbf01007387 */ /* 0x0003e40000100800 */
[----:B-1----:R-:W-:Y:S01]  /*25b0*/  FFMA.FTZ R191, R210, R214, R234 ;  /* 0x000000d6d2bf7223 */ /* 0x002fe200000100ea */
[----:B------:R-:W-:Y:S01]  /*25c0*/  FMUL.FTZ R234, R236, R240 ;  /* 0x000000f0ecea7220 */ /* 0x000fe20000410000 */
[----:B------:R-:W-:Y:S01]  /*25d0*/  FADD.FTZ R236, R215, R233 ;  /* 0x000000e9d7ec7221 */ /* 0x000fe20000010000 */
[----:B------:R-:W3:Y:S01]  /*25e0*/  LDL.LU R240, [R1+0xa8] ;  /* 0x0000a80001f07983 */ /* 0x000ee20000300800 */
[----:B------:R-:W-:-:S03]  /*25f0*/  FMUL.FTZ R233, R190, UR29 ;  /* 0x0000001dbee97c20 */ /* 0x000fc60008410000 */
[----:B------:R-:W2:Y:S01]  /*2600*/  LDL.LU R190, [R1+0xa0] ;  /* 0x0000a00001be7983 */ /* 0x000ea20000300800 */
        /* <DEDUP_REMOVED lines=8> */
[----:B--2---:R-:W-:-:S05]  /*2690*/  FADD.FTZ R190, R190, R241 ;  /* 0x000000f1bebe7221 */ /* 0x004fca0000010000 */
[----:B------:R1:W-:Y:S02]  /*26a0*/  STL [R1+0xa0], R190 ;  /* 0x0000a0be01007387 */ /* 0x0003e40000100800 */
[----:B-1----:R-:W-:-:S04]  /*26b0*/  FADD.FTZ R190, R219, R236 ;  /* 0x000000ecdbbe7221 */ /* 0x002fc80000010000 */
[----:B------:R-:W-:-:S04]  /*26c0*/  FADD.FTZ R190, R218, R190 ;  /* 0x000000bedabe7221 */ /* 0x000fc80000010000 */
[----:B------:R-:W-:Y:S01]  /*26d0*/  FADD.FTZ R190, R221, R190 ;  /* 0x000000beddbe7221 */ /* 0x000fe20000010000 */
[----:B------:R-:W-:Y:S01]  /*26e0*/  FMUL.FTZ R236, R189, UR29 ;  /* 0x0000001dbdec7c20 */ /* 0x000fe20008410000 */
[----:B------:R1:W-:Y:S01]  /*26f0*/  STL [R1+0xa4], R239 ;  /* 0x0000a4ef01007387 */ /* 0x0003e20000100800 */
[----:B------:R-:W-:Y:S01]  /*2700*/  FFMA.FTZ R189, R222, R227, R191 ;  /* 0x000000e3debd7223 */ /* 0x000fe200000100bf */
[----:B------:R-:W-:Y:S01]  /*2710*/  FADD.FTZ R190, R223, R190 ;  /* 0x000000bedfbe7221 */ /* 0x000fe20000010000 */
[----:B---3--:R-:W-:Y:S02]  /*2720*/  FADD.FTZ R240, R240, R243 ;  /* 0x000000f3f0f07221 */ /* 0x008fe40000010000 */
[----:B------:R-:W-:Y:S01]  /*2730*/  FFMA.FTZ R189, R224, R226, R189 ;  /* 0x000000e2e0bd7223 */ /* 0x000fe200000100bd */
[----:B-1----:R-:W-:Y:S01]  /*2740*/  FMUL.FTZ R239, R238, R242 ;  /* 0x000000f2eeef7220 */ /* 0x002fe20000410000 */
        /* <DEDUP_REMOVED lines=8> */
[----:B------:R-:W2:Y:S01]  /*27d0*/  LDL.LU R44, [R1+0xb4] ;  /* 0x0000b400012c7983 */ /* 0x000ea20000300800 */
[----:B-1----:R-:W-:Y:S01]  /*27e0*/  FFMA.FTZ R240, R225, R229, R189 ;  /* 0x000000e5e1f07223 */ /* 0x002fe200000100bd */
[----:B------:R-:W-:Y:S01]  /*27f0*/  FADD.FTZ R190, R245, -UR9 ;  /* 0x80000009f5be7e21 */ /* 0x000fe20008010000 */
[----:B------:R-:W-:Y:S01]  /*2800*/  FADD.FTZ R241, R188, R229 ;  /* 0x000000e5bcf17221 */ /* 0x000fe20000010000 */
[----:B------:R-:W-:Y:S01]  /*2810*/  FADD.FTZ R189, R246, -UR9 ;  /* 0x80000009f6bd7e21 */ /* 0x000fe20008010000 */
[----:B------:R-:W3:Y:S01]  /*2820*/  LDL R244, [R1+0xc0] ;  /* 0x0000c00001f47983 */ /* 0x000ee20000100800 */
[----:B------:R-:W-:Y:S01]  /*2830*/  FADD.FTZ R188, R247, -UR9 ;  /* 0x80000009f7bc7e21 */ /* 0x000fe20008010000 */
[----:B------:R-:W-:Y:S01]  /*2840*/  FFMA.FTZ R242, R228, R231, R240 ;  /* 0x000000e7e4f27223 */ /* 0x000fe200000100f0 */
[----:B------:R-:W-:Y:S01]  /*2850*/  FMUL.FTZ R240, R191, UR29 ;  /* 0x0000001dbff07c20 */ /* 0x000fe20008410000 */
[----:B------:R-:W4:Y:S04]  /*2860*/  LDL R245, [R1+0xc4] ;  /* 0x0000c40001f57983 */ /* 0x000f280000100800 */
[----:B------:R-:W2:Y:S04]  /*2870*/  LDL R246, [R1+0xc8] ;  /* 0x0000c80001f67983 */ /* 0x000ea80000100800 */
[----:B------:R-:W0:Y:S04]  /*2880*/  LDL.LU R247, [R1+0x14] ;  /* 0x0000140001f77983 */ /* 0x000e280000300800 */
[----:B------:R-:W3:Y:S02]  /*2890*/  LDL.LU R191, [R1+0xac] ;  /* 0x0000ac0001bf7983 */ /* 0x000ee40000300800 */
[----:B---3--:R-:W-:-:S05]  /*28a0*/  FADD.FTZ R191, R191, R248 ;  /* 0x000000f8bfbf7221 */ /* 0x008fca0000010000 */
[----:B------:R1:W-:Y:S02]  /*28b0*/  STL [R1+0xac], R191 ;  /* 0x0000acbf01007387 */ /* 0x0003e40000100800 */
[----:B-1----:R-:W-:Y:S02]  /*28c0*/  FFMA.FTZ R191, R230, R235, R242 ;  /* 0x000000ebe6bf7223 */ /* 0x002fe400000100f2 */
[----:B------:R-:W3:Y:S01]  /*28d0*/  LDL.LU R242, [R1+0xc] ;  /* 0x00000c0001f27983 */ /* 0x000ee20000300800 */
[----:B------:R-:W-:-:S04]  /*28e0*/  FADD.FTZ R241, R241, R231 ;  /* 0x000000e7f1f17221 */ /* 0x000fc80000010000 */
[----:B------:R-:W-:Y:S01]  /*28f0*/  FADD.FTZ R241, R241, R235 ;  /* 0x000000ebf1f17221 */ /* 0x000fe20000010000 */
[----:B---3--:R-:W-:-:S05]  /*2900*/  FFMA.FTZ R242, R248, R240, R242 ;  /* 0x000000f0f8f27223 */ /* 0x008fca00000100f2 */
[----:B------:R1:W-:Y:S02]  /*2910*/  STL [R1+0xc], R242 ;  /* 0x00000cf201007387 */ /* 0x0003e40000100800 */
[----:B-1----:R-:W-:Y:S01]  /*2920*/  FMUL.FTZ R242, R244, R248 ;  /* 0x000000f8f4f27220 */ /* 0x002fe20000410000 */
[----:B------:R-:W-:Y:S01]  /*2930*/  FADD.FTZ R244, R241, R234 ;  /* 0x000000eaf1f47221 */ /* 0x000fe20000010000 */
[----:B------:R-:W3:Y:S01]  /*2940*/  LDL R248, [R1+0xcc] ;  /* 0x0000cc0001f87983 */ /* 0x000ee20000100800 */
[----:B------:R-:W-:-:S03]  /*2950*/  FMUL.FTZ R241, R190, UR29 ;  /* 0x0000001dbef17c20 */ /* 0x000fc60008410000 */
[----:B------:R-:W4:Y:S02]  /*2960*/  LDL.LU R190, [R1+0xb0] ;  /* 0x0000b00001be7983 */ /* 0x000f240000300800 */
[----:B----4-:R-:W-:-:S05]  /*2970*/  FADD.FTZ R190, R190, R249 ;  /* 0x000000f9bebe7221 */ /* 0x010fca0000010000 */
[----:B------:R1:W-:Y:S02]  /*2980*/  STL [R1+0xb0], R190 ;  /* 0x0000b0be01007387 */ /* 0x0003e40000100800 */
[----:B-1----:R-:W-:Y:S02]  /*2990*/  FADD.FTZ R190, R244, R237 ;  /* 0x000000edf4be7221 */ /* 0x002fe40000010000 */
[----:B------:R-:W4:Y:S01]  /*29a0*/  LDL.LU R244, [R1+0x10] ;  /* 0x0000100001f47983 */ /* 0x000f220000300800 */
[----:B------:R-:W-:Y:S01]  /*29b0*/  FMUL.FTZ R245, R245, R249 ;  /* 0x000000f9f5f57220 */ /* 0x000fe20000410000 */
[----:B--2---:R-:W-:Y:S01]  /*29c0*/  FADD.FTZ R44, R44, R250 ;  /* 0x000000fa2c2c7221 */ /* 0x004fe20000010000 */
[----:B----4-:R-:W-:Y:S02]  /*29d0*/  FFMA.FTZ R244, R249, R241, R244 ;  /* 0x000000f1f9f47223 */ /* 0x010fe400000100f4 */
[----:B------:R-:W2:Y:S04]  /*29e0*/  LDL.LU R249, [R1+0x18] ;  /* 0x0000180001f97983 */ /* 0x000ea80000300800 */
[----:B------:R1:W-:Y:S02]  /*29f0*/  STL [R1+0x10], R244 ;  /* 0x000010f401007387 */ /* 0x0003e40000100800 */
[----:B-1----:R-:W-:-:S02]  /*2a00*/  FMUL.FTZ R244, R189, UR29 ;  /* 0x0000001dbdf47c20 */ /* 0x002fc40008410000 */
[----:B------:R-:W4:Y:S02]  /*2a10*/  LDL.LU R189, [R1+0xb8] ;  /* 0x0000b80001bd7983 */ /* 0x000f240000300800 */
[----:B0-----:R-:W-:Y:S02]  /*2a20*/  FFMA.FTZ R247, R250, R244, R247 ;  /* 0x000000f4faf77223 */ /* 0x001fe400000100f7 */
[----:B------:R0:W-:Y:S01]  /*2a30*/  STL [R1+0xb4], R44 ;  /* 0x0000b42c01007387 */ /* 0x0001e20000100800 */
[----:B------:R-:W-:-:S03]  /*2a40*/  FFMA.FTZ R191, R232, R234, R191 ;  /* 0x000000eae8bf7223 */ /* 0x000fc600000100bf */
[----:B0-----:R0:W5:Y:S04]  /*2a50*/  LDL.LU R44, [R1+0x160] ;  /* 0x00016000012c7983 */ /* 0x0011680000300800 */
[----:B------:R1:W-:Y:S01]  /*2a60*/  STL [R1+0x14], R247 ;  /* 0x000014f701007387 */ /* 0x0003e20000100800 */
[----:B------:R-:W-:Y:S01]  /*2a70*/  FFMA.FTZ R191, R233, R237, R191 ;  /* 0x000000ede9bf7223 */ /* 0x000fe200000100bf */
[----:B-1----:R-:W-:Y:S01]  /*2a80*/  FMUL.FTZ R247, R246, R250 ;  /* 0x000000faf6f77220 */ /* 0x002fe20000410000 */
[----:B------:R-:W-:Y:S02]  /*2a90*/  FMUL.FTZ R246, R188, UR29 ;  /* 0x0000001dbcf67c20 */ /* 0x000fe40008410000 */
        /* <DEDUP_REMOVED lines=10> */
[----:B--2---:R-:W-:Y:S01]  /*2b40*/  FFMA.FTZ R249, R251, R246, R249 ;  /* 0x000000f6fbf97223 */ /* 0x004fe200000100f9 */
[----:B----4-:R-:W-:-:S05]  /*2b50*/  FADD.FTZ R189, R189, R251 ;  /* 0x000000fbbdbd7221 */ /* 0x010fca0000010000 */
[----:B------:R1:W-:Y:S04]  /*2b60*/  STL [R1+0xb8], R189 ;  /* 0x0000b8bd01007387 */ /* 0x0003e80000100800 */
[----:B------:R0:W-:Y:S01]  /*2b70*/  STL [R1+0x18], R249 ;  /* 0x000018f901007387 */ /* 0x0001e20000100800 */
[----:B---3--:R-:W-:-:S04]  /*2b80*/  FMUL.FTZ R251, R248, R251 ;  /* 0x000000fbf8fb7220 */ /* 0x008fc80000410000 */
[----:B------:R-:W-:Y:S01]  /*2b90*/  FADD.FTZ R188, R190, R251 ;  /* 0x000000fbbebc7221 */ /* 0x000fe20000010000 */
[----:B-1----:R-:W-:Y:S01]  /*2ba0*/  FFMA.FTZ R189, R246, R251, R191 ;  /* 0x000000fbf6bd7223 */ /* 0x002fe200000100bf */
[----:B------:R-:W-:Y:S06]  /*2bb0*/  BRA `(.L_x_18155) ;  /* 0x0000000000a47947 */ /* 0x000fec0003800000 */
.L_x_18154:
        /* <DEDUP_REMOVED lines=16> */
[----:B------:R-:W-:Y:S01]  /*2cc0*/  IMAD.WIDE.U32 R6, R6, 0x10, R22 ;  /* 0x0000001006067825 */ /* 0x000fe200078e0016 */
[----:B------:R-:W-:-:S02]  /*2cd0*/  IADD3 R14, PT, PT, R4, 0x280, RZ ;  /* 0x00000280040e7810 */ /* 0x000fc40007ffe0ff */
[----:B------:R-:W-:Y:S01]  /*2ce0*/  IADD3 R16, PT, PT, R4, 0x300, RZ ;  /* 0x0000030004107810 */ /* 0x000fe20007ffe0ff */
[--C-:B------:R-:W-:Y:S01]  /*2cf0*/  IMAD.WIDE.U32 R8, R8, 0x10, R22.reuse ;  /* 0x0000001008087825 */ /* 0x100fe200078e0016 */
[C---:B------:R-:W-:Y:S01]  /*2d00*/  IADD3 R20, PT, PT, R4.reuse, 0x380, RZ ;  /* 0x0000038004147810 */ /* 0x040fe20007ffe0ff */
[----:B------:R-:W5:Y:S01]  /*2d10*/  LDG.E.128 R36, desc[UR18][R6.64] ;  /* 0x0000001206247981 */ /* 0x000f62000c1e1d00 */
[C---:B------:R-:W-:Y:S01]  /*2d20*/  IADD3 R19, PT, PT, R4.reuse, 0x400, RZ ;  /* 0x0000040004137810 */ /* 0x040fe20007ffe0ff */
[--C-:B------:R-:W-:Y:S02]  /*2d30*/  IMAD.WIDE.U32 R4, R4, 0x10, R22.reuse ;  /* 0x0000001004047825 */ /* 0x100fe400078e0016 */
[----:B------:R-:W5:Y:S02]  /*2d40*/  LDG.E.128 R32, desc[UR18][R8.64] ;  /* 0x0000001208207981 */ /* 0x000f64000c1e1d00 */
[--C-:B------:R-:W-:Y:S02]  /*2d50*/  IMAD.WIDE.U32 R10, R10, 0x10, R22.reuse ;  /* 0x000000100a0a7825 */ /* 0x100fe400078e0016 */
[----:B------:R0:W5:Y:S02]  /*2d60*/  LDG.E.128 R40, desc[UR18][R4.64] ;  /* 0x0000001204287981 */ /* 0x000164000c1e1d00 */
[----:B------:R-:W-:-:S02]  /*2d70*/  IMAD.WIDE.U32 R12, R12, 0x10, R22 ;  /* 0x000000100c0c7825 */ /* 0x000fc400078e0016 */
[----:B------:R1:W5:Y:S02]  /*2d80*/  LDG.E.128 R28, desc[UR18][R10.64] ;  /* 0x000000120a1c7981 */ /* 0x000364000c1e1d00 */
[----:B------:R-:W-:-:S04]  /*2d90*/  IMAD.WIDE.U32 R14, R14, 0x10, R22 ;  /* 0x000000100e0e7825 */ /* 0x000fc800078e0016 */
[--C-:B------:R-:W-:Y:S01]  /*2da0*/  IMAD.WIDE.U32 R16, R16, 0x10, R22.reuse ;  /* 0x0000001010107825 */ /* 0x100fe200078e0016 */
[----:B0-----:R-:W-:Y:S02]  /*2db0*/  MOV R4, R24 ;  /* 0x0000001800047202 */ /* 0x001fe40000000f00 */
[----:B------:R-:W-:Y:S01]  /*2dc0*/  MOV R5, R25 ;  /* 0x0000001900057202 */ /* 0x000fe20000000f00 */
[--C-:B------:R-:W-:Y:S01]  /*2dd0*/  IMAD.WIDE.U32 R190, R20, 0x10, R22.reuse ;  /* 0x0000001014be7825 */ /* 0x100fe200078e0016 */
[----:B------:R1:W5:Y:S03]  /*2de0*/  LDG.E.128 R24, desc[UR18][R12.64] ;  /* 0x000000120c187981 */ /* 0x000366000c1e1d00 */
[----:B------:R-:W-:Y:S01]  /*2df0*/  IMAD.WIDE.U32 R248, R19, 0x10, R22 ;  /* 0x0000001013f87825 */ /* 0x000fe200078e0016 */
[----:B------:R-:W5:Y:S04]  /*2e00*/  LDG.E.128 R4, desc[UR18][R4.64] ;  /* 0x0000001204047981 */ /* 0x000f68000c1e1d00 */
[----:B------:R1:W5:Y:S04]  /*2e10*/  LDG.E.128 R20, desc[UR18][R14.64] ;  /* 0x000000120e147981 */ /* 0x000368000c1e1d00 */
[----:B------:R-:W5:Y:S04]  /*2e20*/  LDG.E.128 R16, desc[UR18][R16.64] ;  /* 0x0000001210107981 */ /* 0x000f68000c1e1d00 */
[----:B------:R1:W5:Y:S04]  /*2e30*/  LDG.E.128 R8, desc[UR18][R248.64] ;  /* 0x00000012f8087981 */ /* 0x000368000c1e1d00 */
[----:B------:R1:W5:Y:S02]  /*2e40*/  LDG.E.128 R12, desc[UR18][R190.64] ;  /* 0x00000012be0c7981 */ /* 0x000364000c1e1d00 */
.L_x_18155:
[----:B-1----:R-:W1:Y:S01]  /*2e50*/  SHFL.DOWN PT, R191, R188, 0x10, 0x1f ;  /* 0x0a001f00bcbf7f89 */ /* 0x002e6200000e0000 */
[----:B------:R-:W-:Y:S03]  /*2e60*/  BSSY.RECONVERGENT B0, `(.L_x_18156) ;  /* 0x000001f000007945 */ /* 0x000fe60003800200 */
[----:B------:R-:W3:Y:S01]  /*2e70*/  SHFL.DOWN PT, R190, R189, 0x10, 0x1f ;  /* 0x0a001f00bdbe7f89 */ /* 0x000ee200000e0000 */
[----:B------:R-:W4:Y:S01]  /*2e80*/  S2R R250, SR_TID.X ;  /* 0x0000000000fa7919 */ /* 0x000f220000002100 */
[----:B-1----:R-:W-:Y:S01]  /*2e90*/  FADD.FTZ R188, R191, R188 ;  /* 0x000000bcbfbc7221 */ /* 0x002fe20000010000 */
[----:B---3--:R-:W-:-:S04]  /*2ea0*/  FADD.FTZ R190, R190, R189 ;  /* 0x000000bdbebe7221 */ /* 0x008fc80000010000 */
[----:B------:R-:W1:Y:S04]  /*2eb0*/  SHFL.DOWN PT, R191, R188, 0x8, 0x1f ;  /* 0x09001f00bcbf7f89 */ /* 0x000e6800000e0000 */
[----:B------:R-:W3:Y:S01]  /*2ec0*/  SHFL.DOWN PT, R189, R190, 0x8, 0x1f ;  /* 0x09001f00bebd7f89 */ /* 0x000ee200000e0000 */
[----:B----4-:R-:W-:Y:S01]  /*2ed0*/  LOP3.LUT P1, RZ, R250, 0x1f, RZ, 0xc0, !PT ;  /* 0x0000001ffaff7812 */ /* 0x010fe2000782c0ff */
        /* <DEDUP_REMOVED lines=13> */
[----:B---3--:R-:W-:Y:S01]  /*2fb0*/  FADD.FTZ R189, R189, R190 ;  /* 0x000000bebdbd7221 */ /* 0x008fe20000010000 */
        /* <DEDUP_REMOVED lines=9> */
.L_x_18157:
[----:B------:R-:W-:Y:S05]  /*3050*/  BSYNC.RECONVERGENT B0 ;  /* 0x0000000000007941 */ /* 0x000fea0003800200 */
.L_x_18156:
[----:B------:R-:W3:Y:S08]  /*3060*/  S2UR UR10, SR_CgaCtaId ;  /* 0x00000000000a79c3 */ /* 0x000ef00000008800 */
[----:B------:R-:W-:Y:S01]  /*3070*/  BAR.SYNC.DEFER_BLOCKING 0x0 ;  /* 0x0000000000007b1d */ /* 0x000fe20000010000 */
[----:B------:R-:W-:-:S05]  /*3080*/  UISETP.GE.AND UP3, UPT, UR16, 0x1, UPT ;  /* 0x000000011000788c */ /* 0x000fca000bf66270 */
[----:B------:R-:W-:Y:S01]  /*3090*/  UMOV UR9, 0x400 ;  /* 0x0000040000097882 */ /* 0x000fe20000000000 */
[----:B------:R-:W-:-:S05]  /*30a0*/  PLOP3.LUT P2, PT, PT, PT, UP3, 0x80, 0x8 ;  /* 0x000000000008781c */ /* 0x000fca0003f4f038 */
[----:B------:R-:W4:Y:S01]  /*30b0*/  @UP3 LDCU.64 UR32, c[0x0][0x390] ;  /* 0x00007200ff2037ac */ /* 0x000f220008000a00 */
[----:B---3--:R-:W-:-:S04]  /*30c0*/  ULEA UR9, UR10, UR9, 0x18 ;  /* 0x000000090a097291 */ /* 0x008fc8000f8ec0ff */
[----:B------:R-:W-:Y:S02]  /*30d0*/  UIADD3 UR10, UPT, UPT, UR9, 0x5020, URZ ;  /* 0x00005020090a7890 */ /* 0x000fe4000fffe0ff */
[----:B------:R-:W-:-:S09]  /*30e0*/  @!UP1 UIADD3 UR10, UPT, UPT, UR9, 0x5000, URZ ;  /* 0x00005000090a9890 */ /* 0x000fd2000fffe0ff */
[----:B-1----:R-:W1:Y:S01]  /*30f0*/  LDS.128 R188, [UR10] ;  /* 0x0000000affbc7984 */ /* 0x002e620008000c00 */
[----:B------:R-:W-:Y:S02]  /*3100*/  UIADD3 UR10, UPT, UPT, UR9, 0x5030, URZ ;  /* 0x00005030090a7890 */ /* 0x000fe4000fffe0ff */
[----:B------:R-:W-:Y:S02]  /*3110*/  @!UP1 UIADD3 UR10, UPT, UPT, UR9, 0x5010, URZ ;  /* 0x00005010090a9890 */ /* 0x000fe4000fffe0ff */
[----:B------:R-:W-:-:S04]  /*3120*/  @UP3 UIADD3 UR9, UPT, UPT, UR16, -0x1, URZ ;  /* 0xffffffff10093890 */ /* 0x000fc8000fffe0ff */
[----:B------:R-:W-:Y:S01]  /*3130*/  @UP3 UIMAD UR9, UR9, UR26, URZ ;  /* 0x0000001a090932a4 */ /* 0x000fe2000f8e02ff */
[----:B-1----:R-:W-:Y:S01]  /*3140*/  FADD.FTZ R188, RZ, R188 ;  /* 0x000000bcffbc7221 */ /* 0x002fe20000010000 */
[----:B------:R-:W-:-:S03]  /*3150*/  FADD.FTZ R189, RZ, R189 ;  /* 0x000000bdffbd7221 */ /* 0x000fc60000010000 */
[----:B0-----:R-:W-:Y:S01]  /*3160*/  FADD.FTZ R249, R190, R188 ;  /* 0x000000bcbef97221 */ /* 0x001fe20000010000 */
        /* <DEDUP_REMOVED lines=8> */
[----:B------:R-:W-:Y:S02]  /*31f0*/  MOV R190, UR10 ;  /* 0x0000000a00be7c02 */ /* 0x000fe40008000f00 */
[----:B------:R-:W-:-:S05]  /*3200*/  FMUL.FTZ R189, R189, UR28 ;  /* 0x0000001cbdbd7c20 */ /* 0x000fca0008410000 */
[----:B------:R-:W-:Y:S01]  /*3210*/  R2UR UR11, R189 ;  /* 0x00000000bd0b72ca */ /* 0x000fe200000e0000 */
[----:B------:R-:W-:Y:S01]  /*3220*/  HFMA2 R189, -RZ, RZ, 0, 0 ;  /* 0x00000000ffbd7431 */ /* 0x000fe200000001ff */
[----:B------:R-:W-:Y:S02]  /*3230*/  @P2 LEA.HI.SX32 R189, R190, R250, 0x1e ;  /* 0x000000fabebd2211 */ /* 0x000fe400078ff2ff */
[----:B------:R-:W-:-:S05]  /*3240*/  MOV R190, 0x10 ;  /* 0x0000001000be7802 */ /* 0x000fca0000000f00 */
[----:B----4-:R-:W-:-:S05]  /*3250*/  @P2 IMAD.WIDE.U32 R190, R189, R190, UR32 ;  /* 0x00000020bdbe2e25 */ /* 0x010fca000f8e00be */
        /* <DEDUP_REMOVED lines=12> */
[----:B0-----:R-:W-:Y:S07]  /*3320*/  BRA.U UP0, `(.L_x_18158) ;  /* 0x0000000500a07547 */ /* 0x001fee000b800000 */
        /* <DEDUP_REMOVED lines=13> */
.L_x_18160:
        /* <DEDUP_REMOVED lines=10> */
.L_x_18161:
        /* <DEDUP_REMOVED lines=10> */
.L_x_18162:
[----:B------:R-:W-:Y:S05]  /*3540*/  BRA.U !UP3, `(.L_x_18163) ;  /* 0x000000090b607547 */ /* 0x000fea000b800000 */
[----:B------:R-:W3:Y:S04]  /*3550*/  LDL R191, [R1+0x8] ;  /* 0x0000080001bf7983 */ /* 0x000ee80000100800 */
[----:B------:R-:W4:Y:S01]  /*3560*/  LDL R190, [R1+0x4] ;  /* 0x0000040001be7983 */ /* 0x000f220000100800 */
[----:B------:R-:W-:Y:S02]  /*3570*/  MOV R167, UR11 ;  /* 0x0000000b00a77c02 */ /* 0x000fe40008000f00 */
[----:B------:R-:W-:-:S03]  /*3580*/  ISETP.LT.AND P1, PT, RZ, UR30, PT ;  /* 0x0000001eff007c0c */ /* 0x000fc6000bf21270 */
[----:B---3--:R-:W-:-:S04]  /*3590*/  FFMA.FTZ R167, R191, R167, UR16 ;  /* 0x00000010bfa77e23 */ /* 0x008fc800080100a7 */
[----:B----4-:R-:W-:-:S04]  /*35a0*/  FADD.FTZ R167, R190, -R167 ;  /* 0x800000a7bea77221 */ /* 0x010fc80000010000 */
[----:B------:R-:W-:-:S05]  /*35b0*/  FMUL.FTZ R167, R167, UR29 ;  /* 0x0000001da7a77c20 */ /* 0x000fca0008410000 */
[----:B------:R-:W-:-:S05]  /*35c0*/  FSEL R167, R167, RZ, P1 ;  /* 0x000000ffa7a77208 */ /* 0x000fca0000800000 */
[----:B------:R-:W-:-:S04]  /*35d0*/  FMUL.FTZ R167, R167, UR17 ;  /* 0x00000011a7a77c20 */ /* 0x000fc80008410000 */
[-C--:B-----5:R-:W-:Y:S01]  /*35e0*/  FFMA.FTZ R159, R163, R167.reuse, R159 ;  /* 0x000000a7a39f7223 */ /* 0x0a0fe2000001009f */
[----:B------:R-:W-:Y:S01]  /*35f0*/  FMUL.FTZ R167, R47, R167 ;  /* 0x000000a72fa77220 */ /* 0x000fe20000410000 */
[----:B------:R-:W-:Y:S06]  /*3600*/  BRA `(.L_x_18163) ;  /* 0x0000000800307947 */ /* 0x000fec0003800000 */
.L_x_18159:
[----:B------:R-:W3:Y:S04]  /*3610*/  LDL R191, [R1+0x8] ;  /* 0x0000080001bf7983 */ /* 0x000ee80000100800 */
[----:B------:R-:W4:Y:S01]  /*3620*/  LDL R190, [R1+0x4] ;  /* 0x0000040001be7983 */ /* 0x000f220000100800 */
        /* <DEDUP_REMOVED lines=17> */
[----:B---3--:R-:W-:-:S04]  /*3740*/  FFMA.FTZ R171, R191, R171, UR16 ;  /* 0x00000010bfab7e23 */ /* 0x008fc800080100ab */
[----:B----4-:R-:W-:-:S04]  /*3750*/  FADD.FTZ R171, R190, -R171 ;  /* 0x800000abbeab7221 */ /* 0x010fc80000010000 */
        /* <DEDUP_REMOVED lines=12> */
.L_x_18164:
        /* <DEDUP_REMOVED lines=10> */
.L_x_18165:
        /* <DEDUP_REMOVED lines=10> */
.L_x_18166:
[----:B------:R-:W-:Y:S05]  /*3960*/  BRA.U !UP3, `(.L_x_18163) ;  /* 0x000000050b587547 */ /* 0x000fea000b800000 */
[----:B------:R-:W-:-:S04]  /*3970*/  FMUL.FTZ R167, R171, UR17 ;  /* 0x00000011aba77c20 */ /* 0x000fc80008410000 */
[-C--:B-----5:R-:W-:Y:S01]  /*3980*/  FFMA.FTZ R159, R163, R167.reuse, R159 ;  /* 0x000000a7a39f7223 */ /* 0x0a0fe2000001009f */
[----:B------:R-:W-:Y:S01]  /*3990*/  FMUL.FTZ R167, R47, R167 ;  /* 0x000000a72fa77220 */ /* 0x000fe20000410000 */
[----:B------:R-:W-:Y:S06]  /*39a0*/  BRA `(.L_x_18163) ;  /* 0x0000000400487947 */ /* 0x000fec0003800000 */
.L_x_18158:
        /* <DEDUP_REMOVED lines=12> */
[----:B------:R-:W-:Y:S02]  /*3a70*/  MOV R191, R41 ;  /* 0x0000002900bf7202 */ /* 0x000fe40000000f00 */
[-C--:B------:R-:W-:Y:S01]  /*3a80*/  @P2 FFMA.FTZ R156, R160, R190.reuse, R156 ;  /* 0x000000bea09c2223 */ /* 0x080fe2000001009c */
[----:B------:R-:W-:Y:S01]  /*3a90*/  @P2 FMUL.FTZ R164, R44, R190 ;  /* 0x000000be2ca42220 */ /* 0x000fe20000410000 */
[----:B------:R-:W-:-:S05]  /*3aa0*/  MOV R190, UR11 ;  /* 0x0000000b00be7c02 */ /* 0x000fca0008000f00 */
        /* <DEDUP_REMOVED lines=12> */
[----:B0-----:R-:W-:-:S04]  /*3b70*/  @P2 FMUL.FTZ R190, R191, UR9 ;  /* 0x00000009bfbe2c20 */ /* 0x001fc80008410000 */
[-C--:B------:R-:W-:Y:S01]  /*3b80*/  @P2 FFMA.FTZ R158, R162, R190.reuse, R158 ;  /* 0x000000bea29e2223 */ /* 0x080fe2000001009e */
[----:B------:R-:W-:Y:S01]  /*3b90*/  @P2 FMUL.FTZ R166, R46, R190 ;  /* 0x000000be2ea62220 */ /* 0x000fe20000410000 */
[----:B------:R-:W-:Y:S06]  /*3ba0*/  BRA.U !UP3, `(.L_x_18163) ;  /* 0x000000010bc87547 */ /* 0x000fec000b800000 */
[----:B------:R-:W3:Y:S04]  /*3bb0*/  LDL R249, [R1+0x8] ;  /* 0x0000080001f97983 */ /* 0x000ee80000100800 */
[----:B------:R-:W4:Y:S01]  /*3bc0*/  LDL R248, [R1+0x4] ;  /* 0x0000040001f87983 */ /* 0x000f220000100800 */
[----:B------:R-:W-:Y:S02]  /*3bd0*/  MOV R167, UR11 ;  /* 0x0000000b00a77c02 */ /* 0x000fe40008000f00 */
[----:B------:R-:W-:-:S03]  /*3be0*/  MOV R190, R43 ;  /* 0x0000002b00be7202 */ /* 0x000fc60000000f00 */
[----:B---3--:R-:W-:-:S04]  /*3bf0*/  @P1 FFMA.FTZ R167, R249, R167, UR16 ;  /* 0x00000010f9a71e23 */ /* 0x008fc800080100a7 */
[----:B----4-:R-:W-:-:S04]  /*3c00*/  @P1 FADD.FTZ R167, R248, -R167 ;  /* 0x800000a7f8a71221 */ /* 0x010fc80000010000 */
[----:B------:R-:W-:-:S04]  /*3c10*/  @P1 FFMA.FTZ R190, R167, UR29, R43 ;  /* 0x0000001da7be1c23 */ /* 0x000fc8000801002b */
[----:B------:R-:W-:-:S04]  /*3c20*/  FMUL.FTZ R167, R190, UR17 ;  /* 0x00000011bea77c20 */ /* 0x000fc80008410000 */
[-C--:B------:R-:W-:Y:S01]  /*3c30*/  FFMA.FTZ R159, R163, R167.reuse, R159 ;  /* 0x000000a7a39f7223 */ /* 0x080fe2000001009f */
[----:B------:R-:W-:Y:S01]  /*3c40*/  FMUL.FTZ R167, R47, R167 ;  /* 0x000000a72fa77220 */ /* 0x000fe20000410000 */
[----:B------:R-:W-:Y:S06]  /*3c50*/  BRA `(.L_x_18163) ;  /* 0x00000000009c7947 */ /* 0x000fec0003800000 */
.L_x_18167:
[----:B------:R-:W3:Y:S04]  /*3c60*/  LDL R191, [R1+0x8] ;  /* 0x0000080001bf7983 */ /* 0x000ee80000100800 */
[----:B------:R-:W4:Y:S01]  /*3c70*/  LDL R190, [R1+0x4] ;  /* 0x0000040001be7983 */ /* 0x000f220000100800 */
[----:B------:R-:W-:Y:S01]  /*3c80*/  PLOP3.LUT P1, PT, PT, PT, UP2, 0x80, 0x8 ;  /* 0x000000000008781c */ /* 0x000fe20003f2f028 */
[----:B------:R-:W0:Y:S01]  /*3c90*/  @UP3 LDCU UR9, c[0x0][0x40c] ;  /* 0x00008180ff0937ac */ /* 0x000e220008000800 */
[----:B------:R-:W-:Y:S02]  /*3ca0*/  MOV R168, UR11 ;  /* 0x0000000b00a87c02 */ /* 0x000fe40008000f00 */
[----:B------:R-:W-:Y:S01]  /*3cb0*/  MOV R170, UR11 ;  /* 0x0000000b00aa7c02 */ /* 0x000fe20008000f00 */
[----:B------:R-:W1:Y:S08]  /*3cc0*/  @UP3 LDCU UR10, c[0x0][0x40c] ;  /* 0x00008180ff0a37ac */ /* 0x000e700008000800 */
[----:B------:R-:W-:-:S04]  /*3cd0*/  @P1 FFMA.FTZ R168, R0, R168, UR16 ;  /* 0x0000001000a81e23 */ /* 0x000fc800080100a8 */
[----:B------:R-:W-:Y:S01]  /*3ce0*/  @P1 FADD.FTZ R169, R172, -R168 ;  /* 0x800000a8aca91221 */ /* 0x000fe20000010000 */
[----:B-----5:R-:W-:Y:S01]  /*3cf0*/  MOV R168, R40 ;  /* 0x0000002800a87202 */ /* 0x020fe20000000f00 */
[----:B------:R-:W-:Y:S02]  /*3d00*/  @P1 FFMA.FTZ R170, R2, R170, UR16 ;  /* 0x0000001002aa1e23 */ /* 0x000fe400080100aa */
[----:B------:R-:W-:Y:S02]  /*3d10*/  @P1 FFMA.FTZ R168, R169, UR29, R40 ;  /* 0x0000001da9a81c23 */ /* 0x000fe40008010028 */
[----:B------:R-:W-:Y:S02]  /*3d20*/  @P1 FADD.FTZ R170, R173, -R170 ;  /* 0x800000aaadaa1221 */ /* 0x000fe40000010000 */
[----:B0-----:R-:W-:Y:S01]  /*3d30*/  @P2 FMUL.FTZ R169, R168, UR9 ;  /* 0x00000009a8a92c20 */ /* 0x001fe20008410000 */
[----:B------:R-:W0:Y:S03]  /*3d40*/  @UP3 LDCU UR9, c[0x0][0x40c] ;  /* 0x00008180ff0937ac */ /* 0x000e260008000800 */
[-C--:B------:R-:W-:Y:S01]  /*3d50*/  @P2 FFMA.FTZ R156, R160, R169.reuse, R156 ;  /* 0x000000a9a09c2223 */ /* 0x080fe2000001009c */
[----:B------:R-:W-:Y:S01]  /*3d60*/  @P2 FMUL.FTZ R164, R44, R169 ;  /* 0x000000a92ca42220 */ /* 0x000fe20000410000 */
[----:B------:R-:W-:Y:S01]  /*3d70*/  MOV R169, R41 ;  /* 0x0000002900a97202 */ /* 0x000fe20000000f00 */
[----:B------:R-:W-:-:S04]  /*3d80*/  @P1 FFMA.FTZ R169, R170, UR29, R41 ;  /* 0x0000001daaa91c23 */ /* 0x000fc80008010029 */
[----:B-1----:R-:W-:-:S04]  /*3d90*/  @P2 FMUL.FTZ R170, R169, UR10 ;  /* 0x0000000aa9aa2c20 */ /* 0x002fc80008410000 */
[-C--:B------:R-:W-:Y:S01]  /*3da0*/  @P2 FFMA.FTZ R157, R161, R170.reuse, R157 ;  /* 0x000000aaa19d2223 */ /* 0x080fe2000001009d */
[----:B------:R-:W-:Y:S01]  /*3db0*/  @P2 FMUL.FTZ R165, R45, R170 ;  /* 0x000000aa2da52220 */ /* 0x000fe20000410000 */
[----:B------:R-:W-:-:S05]  /*3dc0*/  MOV R170, UR11 ;  /* 0x0000000b00aa7c02 */ /* 0x000fca0008000f00 */
[----:B------:R-:W-:-:S04]  /*3dd0*/  @P1 FFMA.FTZ R170, R3, R170, UR16 ;  /* 0x0000001003aa1e23 */ /* 0x000fc800080100aa */
[----:B------:R-:W-:Y:S01]  /*3de0*/  @P1 FADD.FTZ R171, R174, -R170 ;  /* 0x800000aaaeab1221 */ /* 0x000fe20000010000 */
[----:B------:R-:W-:-:S03]  /*3df0*/  MOV R170, R42 ;  /* 0x0000002a00aa7202 */ /* 0x000fc60000000f00 */
[----:B------:R-:W-:-:S04]  /*3e00*/  @P1 FFMA.FTZ R170, R171, UR29, R42 ;  /* 0x0000001dabaa1c23 */ /* 0x000fc8000801002a */
[----:B0-----:R-:W-:Y:S01]  /*3e10*/  @P2 FMUL.FTZ R171, R170, UR9 ;  /* 0x00000009aaab2c20 */ /* 0x001fe20008410000 */
[----:B------:R-:W0:Y:S03]  /*3e20*/  @UP3 LDCU UR9, c[0x0][0x40c] ;  /* 0x00008180ff0937ac */ /* 0x000e260008000800 */
[-C--:B------:R-:W-:Y:S01]  /*3e30*/  @P2 FFMA.FTZ R158, R162, R171.reuse, R158 ;  /* 0x000000aba29e2223 */ /* 0x080fe2000001009e */
[----:B------:R-:W-:Y:S01]  /*3e40*/  @P2 FMUL.FTZ R166, R46, R171 ;  /* 0x000000ab2ea62220 */ /* 0x000fe20000410000 */
[----:B------:R-:W-:-:S05]  /*3e50*/  MOV R171, UR11 ;  /* 0x0000000b00ab7c02 */ /* 0x000fca0008000f00 */
[----:B---3--:R-:W-:-:S04]  /*3e60*/  @P1 FFMA.FTZ R171, R191, R171, UR16 ;  /* 0x00000010bfab1e23 */ /* 0x008fc800080100ab */
[----:B----4-:R-:W-:Y:S01]  /*3e70*/  @P1 FADD.FTZ R190, R190, -R171 ;  /* 0x800000abbebe1221 */ /* 0x010fe20000010000 */
[----:B------:R-:W-:-:S03]  /*3e80*/  MOV R171, R43 ;  /* 0x0000002b00ab7202 */ /* 0x000fc60000000f00 */
[----:B------:R-:W-:-:S04]  /*3e90*/  @P1 FFMA.FTZ R171, R190, UR29, R43 ;  /* 0x0000001dbeab1c23 */ /* 0x000fc8000801002b */
[----:B0-----:R-:W-:-:S04]  /*3ea0*/  @P2 FMUL.FTZ R190, R171, UR9 ;  /* 0x00000009abbe2c20 */ /* 0x001fc80008410000 */
[-C--:B------:R-:W-:Y:S01]  /*3eb0*/  @P2 FFMA.FTZ R159, R163, R190.reuse, R159 ;  /* 0x000000bea39f2223 */ /* 0x080fe2000001009f */
[----:B------:R-:W-:-:S07]  /*3ec0*/  @P2 FMUL.FTZ R167, R47, R190 ;  /* 0x000000be2fa72220 */ /* 0x000fce0000410000 */
.L_x_18163:
        /* <DEDUP_REMOVED lines=14> */
.L_x_18168:
[----:B------:R-:W-:Y:S05]  /*3fb0*/  @!P0 BRA `(.L_x_18169) ;  /* 0x00000004003c8947 */ /* 0x000fea0003800000 */
[----:B------:R-:W-:Y:S05]  /*3fc0*/  @!P1 BRA `(.L_x_18170) ;  /* 0x00000000009c9947 */ /* 0x000fea0003800000 */
[----:B0-----:R-:W3:Y:S01]  /*3fd0*/  LDL R190, [R1] ;  /* 0x0000000001be7983 */ /* 0x001ee20000100800 */
[----:B------:R-:W-:Y:S01]  /*3fe0*/  PLOP3.LUT P3, PT, PT, PT, UP2, 0x80, 0x8 ;  /* 0x000000000008781c */ /* 0x000fe20003f6f028 */
[----:B------:R-:W0:Y:S01]  /*3ff0*/  @UP3 LDCU UR9, c[0x0][0x40c] ;  /* 0x00008180ff0937ac */ /* 0x000e220008000800 */
[----:B------:R-:W-:Y:S02]  /*4000*/  MOV R168, UR11 ;  /* 0x0000000b00a87c02 */ /* 0x000fe40008000f00 */
[----:B------:R-:W-:Y:S01]  /*4010*/  MOV R170, UR11 ;  /* 0x0000000b00aa7c02 */ /* 0x000fe20008000f00 */
[----:B------:R-:W1:Y:S08]  /*4020*/  @UP3 LDCU UR10, c[0x0][0x40c] ;  /* 0x00008180ff0a37ac */ /* 0x000e700008000800 */
[----:B------:R-:W-:Y:S01]  /*4030*/  @P3 FFMA.FTZ R168, R175, R168, UR16 ;  /* 0x00000010afa83e23 */ /* 0x000fe200080100a8 */
[----:B------:R-:W-:-:S03]  /*4040*/  @P3 FFMA.FTZ R170, R176, R170, UR16 ;  /* 0x00000010b0aa3e23 */ /* 0x000fc600080100aa */
[----:B------:R-:W-:Y:S01]  /*4050*/  @P3 FADD.FTZ R169, R178, -R168 ;  /* 0x800000a8b2a93221 */ /* 0x000fe20000010000 */
[----:B-----5:R-:W-:Y:S01]  /*4060*/  MOV R168, R36 ;  /* 0x0000002400a87202 */ /* 0x020fe20000000f00 */
[----:B------:R-:W-:Y:S02]  /*4070*/  @P3 FADD.FTZ R170, R179, -R170 ;  /* 0x800000aab3aa3221 */ /* 0x000fe40000010000 */
[----:B------:R-:W-:-:S04]  /*4080*/  @P3 FFMA.FTZ R168, R169, UR29, R36 ;  /* 0x0000001da9a83c23 */ /* 0x000fc80008010024 */
        /* <DEDUP_REMOVED lines=14> */
[----:B0-----:R-:W-:-:S04]  /*4170*/  @P2 FMUL.FTZ R171, R170, UR9 ;  /* 0x00000009aaab2c20 */ /* 0x001fc80008410000 */
[-C--:B------:R-:W-:Y:S01]  /*4180*/  @P2 FFMA.FTZ R154, R162, R171.reuse, R154 ;  /* 0x000000aba29a2223 */ /* 0x080fe2000001009a */
[----:B------:R-:W-:Y:S01]  /*4190*/  @P2 FMUL.FTZ R166, R50, R171 ;  /* 0x000000ab32a62220 */ /* 0x000fe20000410000 */
[----:B------:R-:W-:-:S05]  /*41a0*/  MOV R171, UR11 ;  /* 0x0000000b00ab7c02 */ /* 0x000fca0008000f00 */
[----:B---3--:R-:W-:-:S04]  /*41b0*/  @P3 FFMA.FTZ R171, R190, R171, UR16 ;  /* 0x00000010beab3e23 */ /* 0x008fc800080100ab */
[----:B------:R-:W-:Y:S01]  /*41c0*/  @P3 FADD.FTZ R190, R252, -R171 ;  /* 0x800000abfcbe3221 */ /* 0x000fe20000010000 */
[----:B------:R-:W-:-:S03]  /*41d0*/  MOV R171, R39 ;  /* 0x0000002700ab7202 */ /* 0x000fc60000000f00 */
[----:B------:R-:W-:Y:S01]  /*41e0*/  @P3 FFMA.FTZ R171, R190, UR29, R39 ;  /* 0x0000001dbeab3c23 */ /* 0x000fe20008010027 */
[----:B------:R-:W-:Y:S06]  /*41f0*/  BRA.U !UP3, `(.L_x_18171) ;  /* 0x000000090b387547 */ /* 0x000fec000b800000 */
[----:B------:R-:W-:-:S04]  /*4200*/  FMUL.FTZ R167, R171, UR17 ;  /* 0x00000011aba77c20 */ /* 0x000fc80008410000 */
[-C--:B------:R-:W-:Y:S01]  /*4210*/  FFMA.FTZ R155, R163, R167.reuse, R155 ;  /* 0x000000a7a39b7223 */ /* 0x080fe2000001009b */
[----:B------:R-:W-:Y:S01]  /*4220*/  FMUL.FTZ R167, R51, R167 ;  /* 0x000000a733a77220 */ /* 0x000fe20000410000 */
[----:B------:R-:W-:Y:S06]  /*4230*/  BRA `(.L_x_18171) ;  /* 0x0000000800287947 */ /* 0x000fec0003800000 */
.L_x_18170:
[----:B------:R-:W-:Y:S01]  /*4240*/  PLOP3.LUT P3, PT, PT, PT, UP2, 0x80, 0x8 ;  /* 0x000000000008781c */ /* 0x000fe20003f6f028 */
[----:B------:R-:W1:Y:S01]  /*4250*/  @UP3 LDCU UR9, c[0x0][0x40c] ;  /* 0x00008180ff0937ac */ /* 0x000e620008000800 */
[----:B0-----:R-:W-:Y:S02]  /*4260*/  MOV R190, UR11 ;  /* 0x0000000b00be7c02 */ /* 0x001fe40008000f00 */
[----:B-----5:R-:W-:-:S09]  /*4270*/  MOV R191, R36 ;  /* 0x0000002400bf7202 */ /* 0x020fd20000000f00 */
[----:B------:R-:W-:-:S04]  /*4280*/  @P3 FFMA.FTZ R190, R175, R190, UR16 ;  /* 0x00000010afbe3e23 */ /* 0x000fc800080100be */
[----:B------:R-:W-:-:S04]  /*4290*/  @P3 FADD.FTZ R190, R178, -R190 ;  /* 0x800000beb2be3221 */ /* 0x000fc80000010000 */
[----:B------:R-:W-:-:S04]  /*42a0*/  @P3 FFMA.FTZ R191, R190, UR29, R36 ;  /* 0x0000001dbebf3c23 */ /* 0x000fc80008010024 */
[----:B-1----:R-:W-:Y:S01]  /*42b0*/  @P2 FMUL.FTZ R190, R191, UR9 ;  /* 0x00000009bfbe2c20 */ /* 0x002fe20008410000 */
        /* <DEDUP_REMOVED lines=21> */
[----:B------:R-:W3:Y:S01]  /*4410*/  LDL R248, [R1] ;  /* 0x0000000001f87983 */ /* 0x000ee20000100800 */
[----:B------:R-:W-:Y:S02]  /*4420*/  MOV R167, UR11 ;  /* 0x0000000b00a77c02 */ /* 0x000fe40008000f00 */
[----:B------:R-:W-:-:S03]  /*4430*/  MOV R190, R39 ;  /* 0x0000002700be7202 */ /* 0x000fc60000000f00 */
[----:B---3--:R-:W-:-:S04]  /*4440*/  @P3 FFMA.FTZ R167, R248, R167, UR16 ;  /* 0x00000010f8a73e23 */ /* 0x008fc800080100a7 */
[----:B------:R-:W-:-:S04]  /*4450*/  @P3 FADD.FTZ R167, R252, -R167 ;  /* 0x800000a7fca73221 */ /* 0x000fc80000010000 */
[----:B------:R-:W-:-:S04]  /*4460*/  @P3 FFMA.FTZ R190, R167, UR29, R39 ;  /* 0x0000001da7be3c23 */ /* 0x000fc80008010027 */
[----:B------:R-:W-:-:S04]  /*4470*/  FMUL.FTZ R167, R190, UR17 ;  /* 0x00000011bea77c20 */ /* 0x000fc80008410000 */
[-C--:B------:R-:W-:Y:S01]  /*4480*/  FFMA.FTZ R155, R163, R167.reuse, R155 ;  /* 0x000000a7a39b7223 */ /* 0x080fe2000001009b */
[----:B------:R-:W-:Y:S01]  /*4490*/  FMUL.FTZ R167, R51, R167 ;  /* 0x000000a733a77220 */ /* 0x000fe20000410000 */
[----:B------:R-:W-:Y:S06]  /*44a0*/  BRA `(.L_x_18171) ;  /* 0x00000004008c7947 */ /* 0x000fec0003800000 */
.L_x_18169:
[----:B------:R-:W-:Y:S05]  /*44b0*/  @!P1 BRA `(.L_x_18172) ;  /* 0x0000000000e49947 */ /* 0x000fea0003800000 */
[----:B0-----:R-:W3:Y:S01]  /*44c0*/  LDL R190, [R1] ;  /* 0x0000000001be7983 */ /* 0x001ee20000100800 */
        /* <DEDUP_REMOVED lines=18> */
[----:B------:R-:W-:-:S04]  /*45f0*/  FADD.FTZ R171, R252, -R171 ;  /* 0x800000abfcab7221 */ /* 0x000fc80000010000 */
        /* <DEDUP_REMOVED lines=12> */
.L_x_18173:
        /* <DEDUP_REMOVED lines=10> */
.L_x_18174:
        /* <DEDUP_REMOVED lines=10> */
.L_x_18175:
[----:B------:R-:W-:Y:S05]  /*4800*/  BRA.U !UP3, `(.L_x_18171) ;  /* 0x000000010bb47547 */ /* 0x000fea000b800000 */
[----:B------:R-:W-:-:S04]  /*4810*/  FMUL.FTZ R167, R171, UR17 ;  /* 0x00000011aba77c20 */ /* 0x000fc80008410000 */
[-C--:B-----5:R-:W-:Y:S01]  /*4820*/  FFMA.FTZ R155, R163, R167.reuse, R155 ;  /* 0x000000a7a39b7223 */ /* 0x0a0fe2000001009b */
[----:B------:R-:W-:Y:S01]  /*4830*/  FMUL.FTZ R167, R51, R167 ;  /* 0x000000a733a77220 */ /* 0x000fe20000410000 */
[----:B------:R-:W-:Y:S06]  /*4840*/  BRA `(.L_x_18171) ;  /* 0x0000000000a47947 */ /* 0x000fec0003800000 */
.L_x_18172:
[----:B------:R-:W-:Y:S05]  /*4850*/  BRA.U !UP3, `(.L_x_18176) ;  /* 0x000000010b247547 */ /* 0x000fea000b800000 */
[----:B0-----:R-:W-:Y:S02]  /*4860*/  MOV R164, UR11 ;  /* 0x0000000b00a47c02 */ /* 0x001fe40008000f00 */
        /* <DEDUP_REMOVED lines=8> */
.L_x_18176:
        /* <DEDUP_REMOVED lines=10> */
.L_x_18177:
        /* <DEDUP_REMOVED lines=10> */
.L_x_18178:
[----:B------:R-:W-:Y:S05]  /*4a30*/  BRA.U !UP3, `(.L_x_18171) ;  /* 0x000000010b287547 */ /* 0x000fea000b800000 */
[----:B0-----:R-:W3:Y:S01]  /*4a40*/  LDL R190, [R1] ;  /* 0x0000000001be7983 */ /* 0x001ee20000100800 */
[----:B------:R-:W-:Y:S02]  /*4a50*/  MOV R167, UR11 ;  /* 0x0000000b00a77c02 */ /* 0x000fe40008000f00 */
[----:B------:R-:W-:-:S03]  /*4a60*/  ISETP.LT.AND P3, PT, RZ, UR30, PT ;  /* 0x0000001eff007c0c */ /* 0x000fc6000bf61270 */
[----:B---3--:R-:W-:-:S04]  /*4a70*/  FFMA.FTZ R167, R190, R167, UR16 ;  /* 0x00000010bea77e23 */ /* 0x008fc800080100a7 */
[----:B------:R-:W-:-:S04]  /*4a80*/  FADD.FTZ R167, R252, -R167 ;  /* 0x800000a7fca77221 */ /* 0x000fc80000010000 */
[----:B------:R-:W-:-:S05]  /*4a90*/  FMUL.FTZ R167, R167, UR29 ;  /* 0x0000001da7a77c20 */ /* 0x000fca0008410000 */
[----:B------:R-:W-:-:S05]  /*4aa0*/  FSEL R167, R167, RZ, P3 ;  /* 0x000000ffa7a77208 */ /* 0x000fca0001800000 */
[----:B------:R-:W-:-:S04]  /*4ab0*/  FMUL.FTZ R167, R167, UR17 ;  /* 0x00000011a7a77c20 */ /* 0x000fc80008410000 */
[-C--:B-----5:R-:W-:Y:S01]  /*4ac0*/  FFMA.FTZ R155, R163, R167.reuse, R155 ;  /* 0x000000a7a39b7223 */ /* 0x0a0fe2000001009b */
[----:B------:R-:W-:-:S07]  /*4ad0*/  FMUL.FTZ R167, R51, R167 ;  /* 0x000000a733a77220 */ /* 0x000fce0000410000 */
.L_x_18171:
[----:B0-----:R-:W0:Y:S01]  /*4ae0*/  @P1 LDC.64 R190, c[0x0][0x478] ;  /* 0x00011e00ffbe1b82 */ /* 0x001e220000000a00 */
[----:B------:R-:W1:Y:S01]  /*4af0*/  @UP3 LDCU.64 UR32, c[0x0][0x468] ;  /* 0x00008d00ff2037ac */ /* 0x000e620008000a00 */
[----:B------:R-:W-:Y:S01]  /*4b00*/  @P1 IADD3 R248, PT, PT, R188, 0x80, RZ ;  /* 0x00000080bcf81810 */ /* 0x000fe20007ffe0ff */
[----:B------:R-:W-:-:S04]  /*4b10*/  HFMA2 R249, -RZ, RZ, 0, 9.5367431640625e-07 ;  /* 0x00000010fff97431 */ /* 0x000fc800000001ff */
[----:B0-----:R-:W-:-:S05]  /*4b20*/  @P1 IMAD.WIDE.U32 R190, R248, 0x10, R190 ;  /* 0x00000010f8be1825 */ /* 0x001fca00078e00be */
        /* <DEDUP_REMOVED lines=9> */
.L_x_18179:
[----:B------:R-:W-:Y:S05]  /*4bc0*/  @!P0 BRA `(.L_x_18180) ;  /* 0x0000000400348947 */ /* 0x000fea0003800000 */
[----:B------:R-:W-:Y:S05]  /*4bd0*/  @!P1 BRA `(.L_x_18181) ;  /* 0x0000000000989947 */ /* 0x000fea0003800000 */
[----:B------:R-:W-:Y:S01]  /*4be0*/  PLOP3.LUT P3, PT, PT, PT, UP2, 0x80, 0x8 ;  /* 0x000000000008781c */ /* 0x000fe20003f6f028 */
[----:B------:R-:W1:Y:S01]  /*4bf0*/  @UP3 LDCU UR9, c[0x0][0x40c] ;  /* 0x00008180ff0937ac */ /* 0x000e620008000800 */
[----:B------:R-:W-:Y:S02]  /*4c00*/  MOV R168, UR11 ;  /* 0x0000000b00a87c02 */ /* 0x000fe40008000f00 */
[----:B------:R-:W-:Y:S01]  /*4c10*/  MOV R170, UR11 ;  /* 0x0000000b00aa7c02 */ /* 0x000fe20008000f00 */
[----:B------:R-:W3:Y:S08]  /*4c20*/  @UP3 LDCU UR10, c[0x0][0x40c] ;  /* 0x00008180ff0a37ac */ /* 0x000ef00008000800 */
[----:B------:R-:W-:Y:S01]  /*4c30*/  @P3 FFMA.FTZ R168, R181, R168, UR16 ;  /* 0x00000010b5a83e23 */ /* 0x000fe200080100a8 */
[----:B------:R-:W-:-:S03]  /*4c40*/  @P3 FFMA.FTZ R170, R182, R170, UR16 ;  /* 0x00000010b6aa3e23 */ /* 0x000fc600080100aa */
[----:B------:R-:W-:Y:S01]  /*4c50*/  @P3 FADD.FTZ R169, R183, -R168 ;  /* 0x800000a8b7a93221 */ /* 0x000fe20000010000 */
[----:B-----5:R-:W-:Y:S01]  /*4c60*/  MOV R168, R32 ;  /* 0x0000002000a87202 */ /* 0x020fe20000000f00 */
[----:B------:R-:W-:Y:S02]  /*4c70*/  @P3 FADD.FTZ R170, R186, -R170 ;  /* 0x800000aabaaa3221 */ /* 0x000fe40000010000 */
[----:B------:R-:W-:-:S04]  /*4c80*/  @P3 FFMA.FTZ R168, R169, UR29, R32 ;  /* 0x0000001da9a83c23 */ /* 0x000fc80008010020 */
[----:B-1----:R-:W-:Y:S01]  /*4c90*/  @P2 FMUL.FTZ R169, R168, UR9 ;  /* 0x00000009a8a92c20 */ /* 0x002fe20008410000 */
[----:B------:R-:W1:Y:S03]  /*4ca0*/  @UP3 LDCU UR9, c[0x0][0x40c] ;  /* 0x00008180ff0937ac */ /* 0x000e660008000800 */
[-C--:B------:R-:W-:Y:S01]  /*4cb0*/  @P2 FFMA.FTZ R148, R160, R169.reuse, R148 ;  /* 0x000000a9a0942223 */ /* 0x080fe20000010094 */
[----:B0-----:R-:W-:Y:S01]  /*4cc0*/  @P2 FMUL.FTZ R164, R52, R169 ;  /* 0x000000a934a42220 */ /* 0x001fe20000410000 */
[----:B------:R-:W-:Y:S01]  /*4cd0*/  MOV R169, R33 ;  /* 0x0000002100a97202 */ /* 0x000fe20000000f00 */
[----:B------:R-:W-:-:S04]  /*4ce0*/  @P3 FFMA.FTZ R169, R170, UR29, R33 ;  /* 0x0000001daaa93c23 */ /* 0x000fc80008010021 */
[----:B---3--:R-:W-:-:S04]  /*4cf0*/  @P2 FMUL.FTZ R170, R169, UR10 ;  /* 0x0000000aa9aa2c20 */ /* 0x008fc80008410000 */
[-C--:B------:R-:W-:Y:S01]  /*4d00*/  @P2 FFMA.FTZ R149, R161, R170.reuse, R149 ;  /* 0x000000aaa1952223 */ /* 0x080fe20000010095 */
[----:B------:R-:W-:Y:S01]  /*4d10*/  @P2 FMUL.FTZ R165, R53, R170 ;  /* 0x000000aa35a52220 */ /* 0x000fe20000410000 */
[----:B------:R-:W-:-:S05]  /*4d20*/  MOV R170, UR11 ;  /* 0x0000000b00aa7c02 */ /* 0x000fca0008000f00 */
[----:B------:R-:W-:-:S04]  /*4d30*/  @P3 FFMA.FTZ R170, R184, R170, UR16 ;  /* 0x00000010b8aa3e23 */ /* 0x000fc800080100aa */
[----:B------:R-:W-:Y:S01]  /*4d40*/  @P3 FADD.FTZ R171, R187, -R170 ;  /* 0x800000aabbab3221 */ /* 0x000fe20000010000 */
[----:B------:R-:W-:-:S03]  /*4d50*/  MOV R170, R34 ;  /* 0x0000002200aa7202 */ /* 0x000fc60000000f00 */
        /* <DEDUP_REMOVED lines=14> */
.L_x_18181:
        /* <DEDUP_REMOVED lines=29> */
[----:B------:R-:W-:Y:S02]  /*5010*/  MOV R167, UR11 ;  /* 0x0000000b00a77c02 */ /* 0x000fe40008000f00 */
[----:B------:R-:W-:-:S03]  /*5020*/  MOV R190, R35 ;  /* 0x0000002300be7202 */ /* 0x000fc60000000f00 */
[----:B------:R-:W-:-:S04]  /*5030*/  @P3 FFMA.FTZ R167, R185, R167, UR16 ;  /* 0x00000010b9a73e23 */ /* 0x000fc800080100a7 */
[----:B------:R-:W-:-:S04]  /*5040*/  @P3 FADD.FTZ R167, R192, -R167 ;  /* 0x800000a7c0a73221 */ /* 0x000fc80000010000 */
[----:B------:R-:W-:-:S04]  /*5050*/  @P3 FFMA.FTZ R190, R167, UR29, R35 ;  /* 0x0000001da7be3c23 */ /* 0x000fc80008010023 */
[----:B------:R-:W-:-:S04]  /*5060*/  FMUL.FTZ R167, R190, UR17 ;  /* 0x00000011bea77c20 */ /* 0x000fc80008410000 */
[-C--:B------:R-:W-:Y:S01]  /*5070*/  FFMA.FTZ R151, R163, R167.reuse, R151 ;  /* 0x000000a7a3977223 */ /* 0x080fe20000010097 */
[----:B------:R-:W-:Y:S01]  /*5080*/  FMUL.FTZ R167, R55, R167 ;  /* 0x000000a737a77220 */ /* 0x000fe20000410000 */
[----:B------:R-:W-:Y:S06]  /*5090*/  BRA `(.L_x_18182) ;  /* 0x0000000400847947 */ /* 0x000fec0003800000 */
.L_x_18180:
        /* <DEDUP_REMOVED lines=32> */
.L_x_18184:
        /* <DEDUP_REMOVED lines=10> */
.L_x_18185:
        /* <DEDUP_REMOVED lines=10> */
.L_x_18186:
[----:B------:R-:W-:Y:S05]  /*53e0*/  BRA.U !UP3, `(.L_x_18182) ;  /* 0x000000010bb07547 */ /* 0x000fea000b800000 */
[----:B0-----:R-:W-:-:S04]  /*53f0*/  FMUL.FTZ R167, R171, UR17 ;  /* 0x00000011aba77c20 */ /* 0x001fc80008410000 */
[-C--:B-----5:R-:W-:Y:S01]  /*5400*/  FFMA.FTZ R151, R163, R167.reuse, R151 ;  /* 0x000000a7a3977223 */ /* 0x0a0fe20000010097 */
[----:B------:R-:W-:Y:S01]  /*5410*/  FMUL.FTZ R167, R55, R167 ;  /* 0x000000a737a77220 */ /* 0x000fe20000410000 */
[----:B------:R-:W-:Y:S06]  /*5420*/  BRA `(.L_x_18182) ;  /* 0x0000000000a07947 */ /* 0x000fec0003800000 */
.L_x_18183:
        /* <DEDUP_REMOVED lines=10> */
.L_x_18187:
        /* <DEDUP_REMOVED lines=10> */
.L_x_18188:
        /* <DEDUP_REMOVED lines=10> */
.L_x_18189:
        /* <DEDUP_REMOVED lines=10> */
.L_x_18182:
        /* <DEDUP_REMOVED lines=14> */
.L_x_18190:
        /* <DEDUP_REMOVED lines=40> */
.L_x_18192:
        /* <DEDUP_REMOVED lines=38> */
.L_x_18191:
        /* <DEDUP_REMOVED lines=32> */
.L_x_18195:
        /* <DEDUP_REMOVED lines=10> */
.L_x_18196:
        /* <DEDUP_REMOVED lines=10> */
.L_x_18197:
[----:B------:R-:W-:Y:S05]  /*5fb0*/  BRA.U !UP3, `(.L_x_18193) ;  /* 0x000000010bb07547 */ /* 0x000fea000b800000 */
[----:B0-----:R-:W-:-:S04]  /*5fc0*/  FMUL.FTZ R167, R171, UR17 ;  /* 0x00000011aba77c20 */ /* 0x001fc80008410000 */
[-C--:B-----5:R-:W-:Y:S01]  /*5fd0*/  FFMA.FTZ R147, R163, R167.reuse, R147 ;  /* 0x000000a7a3937223 */ /* 0x0a0fe20000010093 */
[----:B------:R-:W-:Y:S01]  /*5fe0*/  FMUL.FTZ R167, R59, R167 ;  /* 0x000000a73ba77220 */ /* 0x000fe20000410000 */
[----:B------:R-:W-:Y:S06]  /*5ff0*/  BRA `(.L_x_18193) ;  /* 0x0000000000a07947 */ /* 0x000fec0003800000 */
.L_x_18194:
        /* <DEDUP_REMOVED lines=10> */
.L_x_18198:
        /* <DEDUP_REMOVED lines=10> */
.L_x_18199:
        /* <DEDUP_REMOVED lines=10> */
.L_x_18200:
        /* <DEDUP_REMOVED lines=10> */
.L_x_18193:
        /* <DEDUP_REMOVED lines=14> */
.L_x_18201:
        /* <DEDUP_REMOVED lines=40> */
.L_x_18203:
        /* <DEDUP_REMOVED lines=38> */
.L_x_18202:
        /* <DEDUP_REMOVED lines=32> */
.L_x_18206:
        /* <DEDUP_REMOVED lines=10> */
.L_x_18207:
        /* <DEDUP_REMOVED lines=10> */
.L_x_18208:
[----:B------:R-:W-:Y:S05]  /*6b80*/  BRA.U !UP3, `(.L_x_18204) ;  /* 0x000000010bb07547 */ /* 0x000fea000b800000 */
[----:B0-----:R-:W-:-:S04]  /*6b90*/  FMUL.FTZ R167, R171, UR17 ;  /* 0x00000011aba77c20 */ /* 0x001fc80008410000 */
[-C--:B-----5:R-:W-:Y:S01]  /*6ba0*/  FFMA.FTZ R143, R163, R167.reuse, R143 ;  /* 0x000000a7a38f7223 */ /* 0x0a0fe2000001008f */
[----:B------:R-:W-:Y:S01]  /*6bb0*/  FMUL.FTZ R167, R63, R167 ;  /* 0x000000a73fa77220 */ /* 0x000fe20000410000 */
[----:B------:R-:W-:Y:S06]  /*6bc0*/  BRA `(.L_x_18204) ;  /* 0x0000000000a07947 */ /* 0x000fec0003800000 */
.L_x_18205:
        /* <DEDUP_REMOVED lines=10> */
.L_x_18209:
        /* <DEDUP_REMOVED lines=10> */
.L_x_18210:
        /* <DEDUP_REMOVED lines=10> */
.L_x_18211:
        /* <DEDUP_REMOVED lines=10> */
.L_x_18204:
        /* <DEDUP_REMOVED lines=14> */
.L_x_18212:
        /* <DEDUP_REMOVED lines=40> */
.L_x_18214:
        /* <DEDUP_REMOVED lines=38> */
.L_x_18213:
        /* <DEDUP_REMOVED lines=32> */
.L_x_18217:
        /* <DEDUP_REMOVED lines=10> */
.L_x_18218:
        /* <DEDUP_REMOVED lines=10> */
.L_x_18219:
[----:B------:R-:W-:Y:S05]  /*7750*/  BRA.U !UP3, `(.L_x_18215) ;  /* 0x000000010bb07547 */ /* 0x000fea000b800000 */
[----:B0-----:R-:W-:-:S04]  /*7760*/  FMUL.FTZ R167, R171, UR17 ;  /* 0x00000011aba77c20 */ /* 0x001fc80008410000 */
[-C--:B-----5:R-:W-:Y:S01]  /*7770*/  FFMA.FTZ R139, R163, R167.reuse, R139 ;  /* 0x000000a7a38b7223 */ /* 0x0a0fe2000001008b */
[----:B------:R-:W-:Y:S01]  /*7780*/  FMUL.FTZ R167, R67, R167 ;  /* 0x000000a743a77220 */ /* 0x000fe20000410000 */
[----:B------:R-:W-:Y:S06]  /*7790*/  BRA `(.L_x_18215) ;  /* 0x0000000000a07947 */ /* 0x000fec0003800000 */
.L_x_18216:
        /* <DEDUP_REMOVED lines=10> */
.L_x_18220:
        /* <DEDUP_REMOVED lines=10> */
.L_x_18221:
        /* <DEDUP_REMOVED lines=10> */
.L_x_18222:
        /* <DEDUP_REMOVED lines=10> */
.L_x_18215:
        /* <DEDUP_REMOVED lines=14> */
.L_x_18223:
        /* <DEDUP_REMOVED lines=40> */
.L_x_18225:
        /* <DEDUP_REMOVED lines=38> */
.L_x_18224:
        /* <DEDUP_REMOVED lines=32> */
.L_x_18228:
        /* <DEDUP_REMOVED lines=10> */
.L_x_18229:
        /* <DEDUP_REMOVED lines=10> */
.L_x_18230:
[----:B------:R-:W-:Y:S05]  /*8320*/  BRA.U !UP3, `(.L_x_18226) ;  /* 0x000000010bb07547 */ /* 0x000fea000b800000 */
[----:B0-----:R-:W-:-:S04]  /*8330*/  FMUL.FTZ R167, R171, UR17 ;  /* 0x00000011aba77c20 */ /* 0x001fc80008410000 */
[-C--:B-----5:R-:W-:Y:S01]  /*8340*/  FFMA.FTZ R135, R163, R167.reuse, R135 ;  /* 0x000000a7a3877223 */ /* 0x0a0fe20000010087 */
[----:B------:R-:W-:Y:S01]  /*8350*/  FMUL.FTZ R167, R71, R167 ;  /* 0x000000a747a77220 */ /* 0x000fe20000410000 */
[----:B------:R-:W-:Y:S06]  /*8360*/  BRA `(.L_x_18226) ;  /* 0x0000000000a07947 */ /* 0x000fec0003800000 */
.L_x_18227:
        /* <DEDUP_REMOVED lines=10> */
.L_x_18231:
        /* <DEDUP_REMOVED lines=10> */
.L_x_18232:
        /* <DEDUP_REMOVED lines=10> */
.L_x_18233:
        /* <DEDUP_REMOVED lines=10> */
.L_x_18226:
        /* <DEDUP_REMOVED lines=14> */
.L_x_18234:
        /* <DEDUP_REMOVED lines=40> */
.L_x_18236:
        /* <DEDUP_REMOVED lines=38> */
.L_x_18235:
        /* <DEDUP_REMOVED lines=32> */
.L_x_18239:
        /* <DEDUP_REMOVED lines=10> */
.L_x_18240:
        /* <DEDUP_REMOVED lines=10> */
.L_x_18241:
[----:B------:R-:W-:Y:S05]  /*8ef0*/  BRA.U !UP3, `(.L_x_18237) ;  /* 0x000000010bb07547 */ /* 0x000fea000b800000 */
[----:B0-----:R-:W-:-:S04]  /*8f00*/  FMUL.FTZ R167, R171, UR17 ;  /* 0x00000011aba77c20 */ /* 0x001fc80008410000 */
[-C--:B-----5:R-:W-:Y:S01]  /*8f10*/  FFMA.FTZ R131, R163, R167.reuse, R131 ;  /* 0x000000a7a3837223 */ /* 0x0a0fe20000010083 */
[----:B------:R-:W-:Y:S01]  /*8f20*/  FMUL.FTZ R167, R75, R167 ;  /* 0x000000a74ba77220 */ /* 0x000fe20000410000 */
[----:B------:R-:W-:Y:S06]  /*8f30*/  BRA `(.L_x_18237) ;  /* 0x0000000000a07947 */ /* 0x000fec0003800000 */
.L_x_18238:
        /* <DEDUP_REMOVED lines=10> */
.L_x_18242:
        /* <DEDUP_REMOVED lines=10> */
.L_x_18243:
        /* <DEDUP_REMOVED lines=10> */
.L_x_18244:
        /* <DEDUP_REMOVED lines=10> */
.L_x_18237:
        /* <DEDUP_REMOVED lines=14> */
.L_x_18245:
        /* <DEDUP_REMOVED lines=40> */
.L_x_18247:
        /* <DEDUP_REMOVED lines=38> */
.L_x_18246:
        /* <DEDUP_REMOVED lines=32> */
.L_x_18250:
        /* <DEDUP_REMOVED lines=10> */
.L_x_18251:
        /* <DEDUP_REMOVED lines=10> */
.L_x_18252:
[----:B------:R-:W-:Y:S05]  /*9ac0*/  BRA.U !UP3, `(.L_x_18248) ;  /* 0x000000010bb07547 */ /* 0x000fea000b800000 */
[----:B0-----:R-:W-:-:S04]  /*9ad0*/  FMUL.FTZ R167, R171, UR17 ;  /* 0x00000011aba77c20 */ /* 0x001fc80008410000 */
[-C--:B-----5:R-:W-:Y:S01]  /*9ae0*/  FFMA.FTZ R127, R163, R167.reuse, R127 ;  /* 0x000000a7a37f7223 */ /* 0x0a0fe2000001007f */
[----:B------:R-:W-:Y:S01]  /*9af0*/  FMUL.FTZ R167, R79, R167 ;  /* 0x000000a74fa77220 */ /* 0x000fe20000410000 */
[----:B------:R-:W-:Y:S06]  /*9b00*/  BRA `(.L_x_18248) ;  /* 0x0000000000a07947 */ /* 0x000fec0003800000 */
.L_x_18249:
        /* <DEDUP_REMOVED lines=10> */
.L_x_18253:
        /* <DEDUP_REMOVED lines=10> */
.L_x_18254:
        /* <DEDUP_REMOVED lines=10> */
.L_x_18255:
        /* <DEDUP_REMOVED lines=10> */
.L_x_18248:
        /* <DEDUP_REMOVED lines=14> */
.L_x_18256:
        /* <DEDUP_REMOVED lines=40> */
.L_x_18258:
[----:B------:R-:W-:Y:S01]  /*a0f0*/  PLOP3.LUT P0, PT, PT, PT, UP2, 0x80, 0x8 ;  /* 0x000000000008781c */ /* 0x000fe20003f0f028 */
[----:B------:R-:W1:Y:S01]  /*a100*/  @UP3 LDCU UR9, c[0x0][0x40c] ;  /* 0x00008180ff0937ac */ /* 0x000e620008000800 */
[----:B------:R-:W-:Y:S02]  /*a110*/  MOV R189, UR11 ;  /* 0x0000000b00bd7c02 */ /* 0x000fe40008000f00 */
[----:B0----5:R-:W-:-:S09]  /*a120*/  MOV R190, R4 ;  /* 0x0000000400be7202 */ /* 0x021fd20000000f00 */
        /* <DEDUP_REMOVED lines=34> */
.L_x_18257:
[----:B------:R-:W-:Y:S05]  /*a350*/  @!P1 BRA `(.L_x_18260) ;  /* 0x0000000000e09947 */ /* 0x000fea0003800000 */
[----:B------:R-:W-:Y:S01]  /*a360*/  ISETP.LT.AND P0, PT, RZ, UR30, PT ;  /* 0x0000001eff007c0c */ /* 0x000fe2000bf01270 */
[----:B------:R-:W-:-:S12]  /*a370*/  BRA.U !UP3, `(.L_x_18261) ;  /* 0x000000010b247547 */ /* 0x000fd8000b800000 */
        /* <DEDUP_REMOVED lines=9> */
.L_x_18261:
        /* <DEDUP_REMOVED lines=10> */
.L_x_18262:
        /* <DEDUP_REMOVED lines=10> */
.L_x_18263:
        /* <DEDUP_REMOVED lines=21> */
[----:B0-----:R-:W-:-:S04]  /*a6a0*/  FMUL.FTZ R167, R171, UR17 ;  /* 0x00000011aba77c20 */ /* 0x001fc80008410000 */
[-C--:B-----5:R-:W-:Y:S01]  /*a6b0*/  FFMA.FTZ R123, R163, R167.reuse, R123 ;  /* 0x000000a7a37b7223 */ /* 0x0a0fe2000001007b */
[----:B------:R-:W-:Y:S01]  /*a6c0*/  FMUL.FTZ R167, R83, R167 ;  /* 0x000000a753a77220 */ /* 0x000fe20000410000 */
[----:B------:R-:W-:Y:S06]  /*a6d0*/  BRA `(.L_x_18259) ;  /* 0x0000000000a07947 */ /* 0x000fec0003800000 */
.L_x_18260:
[----:B------:R-:W-:Y:S01]  /*a6e0*/  MOV R189, UR11 ;  /* 0x0000000b00bd7c02 */ /* 0x000fe20008000f00 */
[----:B------:R-:W1:Y:S01]  /*a6f0*/  @UP3 LDCU UR9, c[0x0][0x40c] ;  /* 0x00008180ff0937ac */ /* 0x000e620008000800 */
[----:B------:R-:W-:-:S03]  /*a700*/  ISETP.LT.AND P0, PT, RZ, UR30, PT ;  /* 0x0000001eff007c0c */ /* 0x000fc6000bf01270 */
[----:B------:R-:W-:-:S04]  /*a710*/  FFMA.FTZ R189, R246, R189, UR16 ;  /* 0x00000010f6bd7e23 */ /* 0x000fc800080100bd */
[----:B------:R-:W-:-:S04]  /*a720*/  FADD.FTZ R189, R251, -R189 ;  /* 0x800000bdfbbd7221 */ /* 0x000fc80000010000 */
[----:B------:R-:W-:-:S05]  /*a730*/  FMUL.FTZ R189, R189, UR29 ;  /* 0x0000001dbdbd7c20 */ /* 0x000fca0008410000 */
[----:B------:R-:W-:-:S05]  /*a740*/  FSEL R189, R189, RZ, P0 ;  /* 0x000000ffbdbd7208 */ /* 0x000fca0000000000 */
[----:B-1----:R-:W-:-:S04]  /*a750*/  @P2 FMUL.FTZ R189, R189, UR9 ;  /* 0x00000009bdbd2c20 */ /* 0x002fc80008410000 */
[-C--:B-----5:R-:W-:Y:S01]  /*a760*/  @P2 FFMA.FTZ R123, R163, R189.reuse, R123 ;  /* 0x000000bda37b2223 */ /* 0x0a0fe2000001007b */
[----:B0-----:R-:W-:Y:S01]  /*a770*/  @P2 FMUL.FTZ R167, R83, R189 ;  /* 0x000000bd53a72220 */ /* 0x001fe20000410000 */
        /* <DEDUP_REMOVED lines=10> */
.L_x_18264:
        /* <DEDUP_REMOVED lines=10> */
.L_x_18265:
        /* <DEDUP_REMOVED lines=10> */
.L_x_18259:
        /* <DEDUP_REMOVED lines=12> */
.L_x_18153:
[----:B0-----:R-:W3:Y:S01]  /*aa20*/  LDL.LU R188, [R1+0xc] ;  /* 0x00000c0001bc7983 */ /* 0x001ee20000300800 */
[----:B------:R-:W0:Y:S03]  /*aa30*/  S2UR UR9, SR_CTAID.X ;  /* 0x00000000000979c3 */ /* 0x000e260000002500 */
[----:B------:R-:W3:Y:S04]  /*aa40*/  LDL.LU R189, [R1+0x10] ;  /* 0x0000100001bd7983 */ /* 0x000ee80000300800 */
[----:B------:R-:W3:Y:S01]  /*aa50*/  LDL.LU R190, [R1+0x14] ;  /* 0x0000140001be7983 */ /* 0x000ee20000300800 */
[----:B--2--5:R-:W0:Y:S03]  /*aa60*/  LDC R9, c[0x0][0x388] ;  /* 0x0000e200ff097b82 */ /* 0x024e260000000800 */
[----:B------:R-:W3:Y:S04]  /*aa70*/  LDL.LU R191, [R1+0x18] ;  /* 0x0000180001bf7983 */ /* 0x000ee80000300800 */
[----:B------:R-:W2:Y:S01]  /*aa80*/  LDL.LU R168, [R1+0xac] ;  /* 0x0000ac0001a87983 */ /* 0x000ea20000300800 */
[----:B------:R-:W1:Y:S03]  /*aa90*/  LDC.64 R2, c[0x0][0x440] ;  /* 0x00011000ff027b82 */ /* 0x000e660000000a00 */
[----:B------:R-:W2:Y:S04]  /*aaa0*/  LDL.LU R169, [R1+0xb0] ;  /* 0x0000b00001a97983 */ /* 0x000ea80000300800 */
[----:B------:R-:W2:Y:S01]  /*aab0*/  LDL.LU R170, [R1+0xb4] ;  /* 0x0000b40001aa7983 */ /* 0x000ea20000300800 */
[----:B------:R-:W4:Y:S03]  /*aac0*/  LDC.64 R4, c[0x0][0x448] ;  /* 0x00011200ff047b82 */ /* 0x000f260000000a00 */
[----:B------:R-:W2:Y:S04]  /*aad0*/  LDL.LU R171, [R1+0xb8] ;  /* 0x0000b80001ab7983 */ /* 0x000ea80000300800 */
[----:B------:R-:W3:Y:S01]  /*aae0*/  LDL.LU R164, [R1+0x9c] ;  /* 0x00009c0001a47983 */ /* 0x000ee20000300800 */
[----:B------:R-:W4:Y:S03]  /*aaf0*/  LDC.64 R6, c[0x0][0x460] ;  /* 0x00011800ff067b82 */ /* 0x000f260000000a00 */
        /* <DEDUP_REMOVED lines=35> */
[----:B0-----:R-:W-:-:S05]  /*ad30*/  IMAD R9, R9, UR9, RZ ;  /* 0x0000000909097c24 */ /* 0x001fca000f8e02ff */
[----:B------:R-:W-:-:S05]  /*ad40*/  LEA.HI R9, R9, R250, RZ, 0x1e ;  /* 0x000000fa09097211 */ /* 0x000fca00078ff0ff */
[----:B-1----:R-:W-:-:S04]  /*ad50*/  IMAD.WIDE.U32 R2, R9, 0x10, R2 ;  /* 0x0000001009027825 */ /* 0x002fc800078e0002 */
[----:B----4-:R-:W-:-:S04]  /*ad60*/  IMAD.WIDE.U32 R4, R9, 0x10, R4 ;  /* 0x0000001009047825 */ /* 0x010fc800078e0004 */
[----:B------:R-:W-:Y:S01]  /*ad70*/  IMAD.WIDE.U32 R6, R9, 0x10, R6 ;  /* 0x0000001009067825 */ /* 0x000fe200078e0006 */
[----:B--2---:R-:W-:Y:S04]  /*ad80*/  STG.E.128 desc[UR18][R2.64], R220 ;  /* 0x000000dc02007986 */ /* 0x004fe8000c101d12 */
        /* <DEDUP_REMOVED lines=30> */
.L_x_18267:
        /* <DEDUP_REMOVED lines=9> */
.L_x_19461:


//--------------------- .text._ZN10layer_norm13ln_bwd_kernelINS_13Kernel_traitsIfffffjLj5120ELj1ELj1ELj4ELj16ENS_18Kernel_traits_baseILj5120EfffffjLj128EEEEELb1ELb0ELb0ELb0EEEvNS_9BwdParamsE --------------------------
	.section	.text._ZN10layer_norm13ln_bwd_kernelINS_13Kernel_traitsIfffffjLj5120ELj1ELj1ELj4ELj16ENS_18Kernel_traits_baseILj5120EfffffjLj128EEEEELb1ELb0ELb0ELb0EEEvNS_9BwdParamsE,"ax",@progbits
	.align	128
        .global         _ZN10layer_norm13ln_bwd_kernelINS_13Kernel_traitsIfffffjLj5120ELj1ELj1ELj4ELj16ENS_18Kernel_traits_baseILj5120EfffffjLj128EEEEELb1ELb0ELb0ELb0EEEvNS_9BwdParamsE
        .type           _ZN10layer_norm13ln_bwd_kernelINS_13Kernel_traitsIfffffjLj5120ELj1ELj1ELj4ELj16ENS_18Kernel_traits_baseILj5120EfffffjLj128EEEEELb1ELb0ELb0ELb0EEEvNS_9BwdParamsE,@function
        .size           _ZN10layer_norm13ln_bwd_kernelINS_13Kernel_traitsIfffffjLj5120ELj1ELj1ELj4ELj16ENS_18Kernel_traits_baseILj5120EfffffjLj128EEEEELb1ELb0ELb0ELb0EEEvNS_9BwdParamsE,(.L_x_19462 - _ZN10layer_norm13ln_bwd_kernelINS_13Kernel_traitsIfffffjLj5120ELj1ELj1ELj4ELj16ENS_18Kernel_traits_baseILj5120EfffffjLj128EEEEELb1ELb0ELb0ELb0EEEvNS_9BwdParamsE)
        .other          _ZN10layer_norm13ln_bwd_kernelINS_13Kernel_traitsIfffffjLj5120ELj1ELj1ELj4ELj16ENS_18Kernel_traits_baseILj5120EfffffjLj128EEEEELb1ELb0ELb0ELb0EEEvNS_9BwdParamsE,@"STO_CUDA_ENTRY STV_DEFAULT"
_ZN10layer_norm13ln_bwd_kernelINS_13Kernel_traitsIfffffjLj5120ELj1ELj1ELj4ELj16ENS_18Kernel_traits_baseILj5120EfffffjLj128EEEEELb1ELb0ELb0ELb0EEEvNS_9BwdParamsE:
.text._ZN10layer_norm13ln_bwd_kernelINS_13Kernel_traitsIfffffjLj5120ELj1ELj1ELj4ELj16ENS_18Kernel_traits_baseILj5120EfffffjLj128EEEEELb1ELb0ELb0ELb0EEEvNS_9BwdParamsE:
        /* <DEDUP_REMOVED lines=14> */
[----:B------:R1:W2:Y:S01]  /*00e0*/  LDL.64 R32, [R1+0x10] ;  /* 0x0000100001207983 */ /* 0x0002a20000100a00 */
[----:B------:R-:W-:Y:S02]  /*00f0*/  MOV R3, UR4 ;  /* 0x0000000400037c02 */ /* 0x000fe40008000f00 */
[----:B0-----:R-:W-:Y:S01]  /*0100*/  LOP3.LUT R0, R229, 0x7f, RZ, 0x3c, !PT ;  /* 0x0000007fe5007812 */ /* 0x001fe200078e3cff */
[----:B------:R1:W2:Y:S01]  /*0110*/  LDL.64 R34, [R1+0x18] ;  /* 0x0000180001227983 */ /* 0x0002a20000100a00 */
[----:B------:R-:W0:Y:S01]  /*0120*/  S2UR UR7, SR_CTAID.X ;  /* 0x00000000000779c3 */ /* 0x000e220000002500 */
[----:B------:R-:W0:Y:S01]  /*0130*/  LDCU UR4, c[0x0][0x384] ;  /* 0x00007080ff0477ac */ /* 0x000e220008000800 */
[----:B------:R-:W-:Y:S01]  /*0140*/  LEA.HI.SX32 R0, R3, R0, 0x1e ;  /* 0x0000000003007211 */ /* 0x000fe200078ff2ff */
[----:B------:R1:W2:Y:S03]  /*0150*/  LDL.64 R28, [R1] ;  /* 0x00000000011c7983 */ /* 0x0002a60000100a00 */
[C---:B------:R-:W-:Y:S01]  /*0160*/  ISETP.GE.U32.AND P5, PT, R0.reuse, 0x80, PT ;  /* 0x000000800000780c */ /* 0x040fe20003fa6070 */
[----:B------:R1:W2:Y:S01]  /*0170*/  LDL.64 R30, [R1+0x8] ;  /* 0x00000800011e7983 */ /* 0x0002a20000100a00 */
[----:B------:R-:W-:-:S02]  /*0180*/  ISETP.GE.U32.AND P4, PT, R0, 0x100, PT ;  /* 0x000001000000780c */ /* 0x000fc40003f86070 */
[C---:B------:R-:W-:Y:S02]  /*0190*/  ISETP.GE.U32.AND P3, PT, R0.reuse, 0x180, PT ;  /* 0x000001800000780c */ /* 0x040fe40003f66070 */
[C---:B------:R-:W-:Y:S02]  /*01a0*/  ISETP.GE.U32.AND P6, PT, R0.reuse, 0x200, PT ;  /* 0x000002000000780c */ /* 0x040fe40003fc6070 */
[----:B------:R-:W-:Y:S02]  /*01b0*/  MOV R3, R229 ;  /* 0x000000e500037202 */ /* 0x000fe40000000f00 */
[----:B------:R-:W-:Y:S02]  /*01c0*/  P2R R26, PR, RZ, 0x40 ;  /* 0x00000040ff1a7803 */ /* 0x000fe40000000000 */
[----:B------:R-:W-:Y:S01]  /*01d0*/  ISETP.GE.U32.AND P0, PT, R0, 0x280, PT ;  /* 0x000002800000780c */ /* 0x000fe20003f06070 */
[----:B------:R-:W4:Y:S01]  /*01e0*/  @P5 LDC.64 R4, c[0x0][0x3d0] ;  /* 0x0000f400ff045b82 */ /* 0x000f220000000a00 */
[----:B------:R-:W-:-:S02]  /*01f0*/  @P5 LOP3.LUT R2, R2, 0x10, RZ, 0xfc, !PT ;  /* 0x0000001002025812 */ /* 0x000fc400078efcff */
[----:B------:R-:W-:Y:S02]  /*0200*/  ISETP.GE.U32.AND P1, PT, R0, 0x300, PT ;  /* 0x000003000000780c */ /* 0x000fe40003f26070 */
[----:B------:R-:W-:Y:S02]  /*0210*/  LOP3.LUT R2, R2, 0xfffffffb, RZ, 0xc0, !PT ;  /* 0xfffffffb02027812 */ /* 0x000fe400078ec0ff */
[----:B------:R-:W-:Y:S01]  /*0220*/  ISETP.GE.U32.AND P2, PT, R0, 0x380, PT ;  /* 0x000003800000780c */ /* 0x000fe20003f46070 */
        /* <DEDUP_REMOVED lines=10> */
[C---:B------:R-:W-:Y:S01]  /*02d0*/  ISETP.GE.U32.AND P5, PT, R0.reuse, 0x500, PT ;  /* 0x000005000000780c */ /* 0x040fe20003fa6070 */
[C---:B-1----:R-:W-:Y:S01]  /*02e0*/  @P4 IMAD.WIDE.U32 R8, R3.reuse, 0x10, R6 ;  /* 0x0000001003084825 */ /* 0x042fe200078e0006 */
        /* <DEDUP_REMOVED lines=12> */
[C---:B------:R-:W-:Y:S01]  /*03b0*/  LOP3.LUT P6, RZ, R2.reuse, 0x4, RZ, 0xc0, !PT ;  /* 0x0000000402ff7812 */ /* 0x040fe200078cc0ff */
[----:B------:R-:W4:Y:S01]  /*03c0*/  @P3 LDC.64 R20, c[0x0][0x3d0] ;  /* 0x0000f400ff143b82 */ /* 0x000f220000000a00 */
[C---:B-1----:R-:W-:Y:S01]  /*03d0*/  @P0 IMAD.WIDE.U32 R14, R3.reuse, 0x10, R6 ;  /* 0x00000010030e0825 */ /* 0x042fe200078e0006 */
[----:B------:R-:W-:Y:S02]  /*03e0*/  @P0 IADD3 R3, PT, PT, R3, 0x80, RZ ;  /* 0x0000008003030810 */ /* 0x000fe40007ffe0ff */
[----:B------:R-:W-:Y:S02]  /*03f0*/  P2R R24, PR, RZ, 0x40 ;  /* 0x00000040ff187803 */ /* 0x000fe40000000000 */
[C---:B------:R-:W-:Y:S02]  /*0400*/  LOP3.LUT P6, RZ, R2.reuse, 0x10, RZ, 0xc0, !PT ;  /* 0x0000001002ff7812 */ /* 0x040fe400078cc0ff */
        /* <DEDUP_REMOVED lines=19> */
[----:B--2---:R-:W2:Y:S04]  /*0540*/  @P0 LDG.E.128 R28, desc[UR16][R14.64] ;  /* 0x000000100e1c0981 */ /* 0x004ea8000c1e1d00 */
[----:B---3--:R4:W-:Y:S04]  /*0550*/  @P6 STL.64 [R1+0x40], R44 ;  /* 0x0000402c01006387 */ /* 0x0089e80000100a00 */
[----:B------:R4:W-:Y:S01]  /*0560*/  @P6 STL.64 [R1+0x48], R46 ;  /* 0x0000482e01006387 */ /* 0x0009e20000100a00 */
[----:B------:R-:W-:-:S13]  /*0570*/  ISETP.NE.AND P6, PT, R24, RZ, PT ;  /* 0x000000ff1800720c */ /* 0x000fda0003fc5270 */
[----:B------:R-:W3:Y:S01]  /*0580*/  @P6 LDG.E.128 R40, desc[UR16][R8.64] ;  /* 0x0000001008286981 */ /* 0x000ee2000c1e1d00 */
[----:B0-----:R-:W-:-:S05]  /*0590*/  @P5 IMAD.WIDE.U32 R6, R3, 0x10, R6 ;  /* 0x0000001003065825 */ /* 0x001fca00078e0006 */
[----:B------:R4:W5:Y:S04]  /*05a0*/  @P5 LDG.E.128 R232, desc[UR16][R6.64] ;  /* 0x0000001006e85981 */ /* 0x000968000c1e1d00 */
[----:B---3--:R4:W-:Y:S04]  /*05b0*/  @P6 STL.64 [R1+0x30], R40 ;  /* 0x0000302801006387 */ /* 0x0089e80000100a00 */
[----:B------:R4:W-:Y:S01]  /*05c0*/  @P6 STL.64 [R1+0x38], R42 ;  /* 0x0000382a01006387 */ /* 0x0009e20000100a00 */
[----:B------:R-:W-:-:S13]  /*05d0*/  ISETP.NE.AND P6, PT, R25, RZ, PT ;  /* 0x000000ff1900720c */ /* 0x000fda0003fc5270 */
[----:B------:R-:W3:Y:S04]  /*05e0*/  @P6 LDG.E.128 R36, desc[UR16][R10.64] ;  /* 0x000000100a246981 */ /* 0x000ee8000c1e1d00 */
[----:B---3--:R4:W-:Y:S04]  /*05f0*/  @P6 STL.64 [R1+0x20], R36 ;  /* 0x0000202401006387 */ /* 0x0089e80000100a00 */
[----:B------:R4:W-:Y:S01]  /*0600*/  @P6 STL.64 [R1+0x28], R38 ;  /* 0x0000282601006387 */ /* 0x0009e20000100a00 */
[----:B------:R-:W-:-:S13]  /*0610*/  ISETP.NE.AND P6, PT, R26, RZ, PT ;  /* 0x000000ff1a00720c */ /* 0x000fda0003fc5270 */
[----:B------:R-:W3:Y:S01]  /*0620*/  @P6 LDG.E.128 R32, desc[UR16][R12.64] ;  /* 0x000000100c206981 */ /* 0x000ee2000c1e1d00 */
        /* <DEDUP_REMOVED lines=92> */
[----:B------:R-:W0:Y:S01]  /*0bf0*/  LDCU.64 UR20, c[0x0][0x438] ;  /* 0x00008700ff1477ac */ /* 0x000e220008000a00 */
[----:B------:R-:W0:Y:S01]  /*0c00*/  LDCU.64 UR22, c[0x0][0x478] ;  /* 0x00008f00ff1677ac */ /* 0x000e220008000a00 */
[----:B------:R-:W0:Y:S01]  /*0c10*/  LDCU.128 UR8, c[0x0][0x3c0] ;  /* 0x00007800ff0877ac */ /* 0x000e220008000c00 */
[----:B------:R-:W0:Y:S04]  /*0c20*/  LDCU.64 UR26, c[0x0][0x380] ;  /* 0x00007000ff1a77ac */ /* 0x000e280008000a00 */
.L_x_18369:
[----:B-1----:R-:W1:Y:S01]  /*0c30*/  @UP0 LDCU.64 UR4, c[0x0][0x3e0] ;  /* 0x00007c00ff0407ac */ /* 0x002e620008000a00 */
[----:B0-----:R-:W-:Y:S02]  /*0c40*/  UIMAD.WIDE UR12, UR7, 0x4, UR8 ;  /* 0x00000004070c78a5 */ /* 0x001fe4000f8e0208 */
[----:B------:R-:W-:-:S04]  /*0c50*/  UIMAD.WIDE UR14, UR7, 0x4, UR10 ;  /* 0x00000004070e78a5 */ /* 0x000fc8000f8e020a */
[----:B--234-:R-:W-:Y:S02]  /*0c60*/  MOV R156, UR12 ;  /* 0x0000000c009c7c02 */ /* 0x01cfe40008000f00 */
[----:B------:R-:W-:Y:S02]  /*0c70*/  MOV R157, UR13 ;  /* 0x0000000d009d7c02 */ /* 0x000fe40008000f00 */
[----:B------:R-:W-:-:S03]  /*0c80*/  PLOP3.LUT P0, PT, PT, PT, UP0, 0x80, 0x8 ;  /* 0x000000000008781c */ /* 0x000fc60003f0f008 */
[----:B----4-:R0:W4:Y:S01]  /*0c90*/  LDG.E R28, desc[UR16][R156.64] ;  /* 0x000000109c1c7981 */ /* 0x010122000c1e1900 */
[----:B-1----:R-:W-:Y:S01]  /*0ca0*/  @UP0 UIMAD.WIDE UR4, UR7, 0x4, UR4 ;  /* 0x00000004070408a5 */ /* 0x002fe2000f8e0204 */
[----:B0-----:R-:W-:Y:S02]  /*0cb0*/  MOV R156, UR14 ;  /* 0x0000000e009c7c02 */ /* 0x001fe40008000f00 */
[----:B------:R-:W-:-:S05]  /*0cc0*/  MOV R157, UR15 ;  /* 0x0000000f009d7c02 */ /* 0x000fca0008000f00 */
[----:B------:R0:W3:Y:S02]  /*0cd0*/  LDG.E R158, desc[UR16][R156.64] ;  /* 0x000000109c9e7981 */ /* 0x0000e4000c1e1900 */
        /* <DEDUP_REMOVED lines=11> */
[----:B--2---:R-:W-:Y:S01]  /*0d90*/  ISETP.NE.AND P5, PT, RZ, UR18, PT ;  /* 0x00000012ff007c0c */ /* 0x004fe2000bfa5270 */
        /* <DEDUP_REMOVED lines=13> */
[----:B----4-:R-:W-:-:S04]  /*0e70*/  FSEL R28, R28, RZ, !P5 ;  /* 0x000000ff1c1c7208 */ /* 0x010fc80006800000 */
[----:B------:R-:W-:Y:S02]  /*0e80*/  R2UR UR14, R28 ;  /* 0x000000001c0e72ca */ /* 0x000fe400000e0000 */
[----:B------:R-:W-:-:S04]  /*0e90*/  MOV R28, UR5 ;  /* 0x00000005001c7c02 */ /* 0x000fc80008000f00 */
[----:B0-----:R-:W-:-:S04]  /*0ea0*/  LEA.HI.SX32 R28, R28, R229, 0x1e ;  /* 0x000000e51c1c7211 */ /* 0x001fc800078ff2ff */
[----:B------:R-:W-:Y:S02]  /*0eb0*/  MOV R186, R28 ;  /* 0x0000001c00ba7202 */ /* 0x000fe40000000f00 */
[----:B---3--:R-:W-:Y:S02]  /*0ec0*/  R2UR UR13, R158 ;  /* 0x000000009e0d72ca */ /* 0x008fe400000e0000 */
[----:B------:R-:W-:Y:S02]  /*0ed0*/  @P0 R2UR UR12, R156 ;  /* 0x000000009c0c02ca */ /* 0x000fe400000e0000 */
[----:B------:R-:W-:Y:S01]  /*0ee0*/  ISETP.GE.U32.AND P0, PT, R0, 0x280, PT ;  /* 0x000002800000780c */ /* 0x000fe20003f06070 */
[----:B-----5:R-:W-:-:S12]  /*0ef0*/  @!P1 BRA `(.L_x_18270) ;  /* 0x0000000000bc9947 */ /* 0x020fd80003800000 */
[----:B------:R-:W0:Y:S01]  /*0f00*/  LDC.64 R158, c[0x0][0x3a8] ;  /* 0x0000ea00ff9e7b82 */ /* 0x000e220000000a00 */
[----:B------:R-:W2:Y:S04]  /*0f10*/  LDL R175, [R1+0x40] ;  /* 0x0000400001af7983 */ /* 0x000ea80000100800 */
[----:B------:R-:W3:Y:S03]  /*0f20*/  LDL R252, [R1+0x44] ;  /* 0x0000440001fc7983 */ /* 0x000ee60000100800 */
[----:B------:R-:W1:Y:S01]  /*0f30*/  LDC.64 R156, c[0x0][0x428] ;  /* 0x00010a00ff9c7b82 */ /* 0x000e620000000a00 */
[----:B------:R-:W4:Y:S04]  /*0f40*/  LDL R231, [R1+0x48] ;  /* 0x0000480001e77983 */ /* 0x000f280000100800 */
[----:B------:R-:W4:Y:S01]  /*0f50*/  LDL R230, [R1+0x4c] ;  /* 0x00004c0001e67983 */ /* 0x000f220000100800 */
[----:B------:R-:W-:-:S02]  /*0f60*/  ISETP.NE.U32.AND P1, PT, RZ, UR20, PT ;  /* 0x00000014ff007c0c */ /* 0x000fc4000bf25070 */
[----:B------:R-:W1:Y:S02]  /*0f70*/  LDC.64 R204, c[0x0][0x3b0] ;  /* 0x0000ec00ffcc7b82 */ /* 0x000e640000000a00 */
[----:B------:R-:W-:Y:S01]  /*0f80*/  ISETP.NE.AND.EX P1, PT, RZ, UR21, PT, P1 ;  /* 0x00000015ff007c0c */ /* 0x000fe2000bf25310 */
[----:B0-----:R-:W-:-:S05]  /*0f90*/  IMAD.WIDE.U32 R158, R28, 0x10, R158 ;  /* 0x000000101c9e7825 */ /* 0x001fca00078e009e */
[----:B------:R-:W2:Y:S07]  /*0fa0*/  LDG.E.128 R160, desc[UR16][R158.64] ;  /* 0x000000109ea07981 */ /* 0x000eae000c1e1d00 */
[----:B------:R-:W0:Y:S01]  /*0fb0*/  @P1 LDC.64 R186, c[0x0][0x438] ;  /* 0x00010e00ffba1b82 */ /* 0x000e220000000a00 */
[----:B-1----:R-:W-:-:S06]  /*0fc0*/  IMAD.WIDE.U32 R156, R28, 0x10, R156 ;  /* 0x000000101c9c7825 */ /* 0x002fcc00078e009c */
[----:B------:R-:W3:Y:S01]  /*0fd0*/  LDG.E.128 R156, desc[UR16][R156.64] ;  /* 0x000000109c9c7981 */ /* 0x000ee2000c1e1d00 */
[----:B0-----:R-:W-:-:S05]  /*0fe0*/  @P1 IMAD.WIDE.U32 R186, R28, 0x10, R186 ;  /* 0x000000101cba1825 */ /* 0x001fca00078e00ba */
[----:B------:R0:W5:Y:S02]  /*0ff0*/  @P1 LDG.E.128 R72, desc[UR16][R186.64] ;  /* 0x00000010ba481981 */ /* 0x000164000c1e1d00 */
[----:B0-----:R-:W-:-:S05]  /*1000*/  IMAD.WIDE.U32 R186, R28, 0x4, R204 ;  /* 0x000000041cba7825 */ /* 0x001fca00078e00cc */
[----:B------:R0:W5:Y:S02]  /*1010*/  LDG.E R3, desc[UR16][R186.64] ;  /* 0x00000010ba037981 */ /* 0x000164000c1e1900 */
[----:B0-----:R-:W-:Y:S01]  /*1020*/  IADD3 R186, PT, PT, R28, 0x80, RZ ;  /* 0x000000801cba7810 */ /* 0x001fe20007ffe0ff */
[----:B--2---:R-:W-:Y:S01]  /*1030*/  FADD.FTZ R31, R160, -UR14 ;  /* 0x8000000ea01f7e21 */ /* 0x004fe20008010000 */
[----:B------:R-:W-:-:S03]  /*1040*/  FADD.FTZ R4, R161, -UR14 ;  /* 0x8000000ea1047e21 */ /* 0x000fc60008010000 */
[----:B------:R-:W-:Y:S01]  /*1050*/  FMUL.FTZ R176, R31, UR13 ;  /* 0x0000000d1fb07c20 */ /* 0x000fe20008410000 */
[----:B------:R-:W-:Y:S01]  /*1060*/  FADD.FTZ R31, R163, -UR14 ;  /* 0x8000000ea31f7e21 */ /* 0x000fe20008010000 */
[----:B------:R-:W-:Y:S01]  /*1070*/  FMUL.FTZ R219, R4, UR13 ;  /* 0x0000000d04db7c20 */ /* 0x000fe20008410000 */
[----:B---3--:R-:W-:Y:S01]  /*1080*/  FMUL.FTZ R4, R175, R156 ;  /* 0x0000009caf047220 */ /* 0x008fe20000410000 */
[----:B------:R-:W-:Y:S02]  /*1090*/  FADD.FTZ R113, R113, R157 ;  /* 0x0000009d71717221 */ /* 0x000fe40000010000 */
[----:B------:R-:W-:Y:S01]  /*10a0*/  FFMA.FTZ R153, R157, R219, R153 ;  /* 0x000000db9d997223 */ /* 0x000fe20000010099 */
[----:B------:R-:W-:Y:S01]  /*10b0*/  FMUL.FTZ R205, R252, R157 ;  /* 0x0000009dfccd7220 */ /* 0x000fe20000410000 */
[----:B------:R-:W-:Y:S01]  /*10c0*/  FMUL.FTZ R175, R31, UR13 ;  /* 0x0000000d1faf7c20 */ /* 0x000fe20008410000 */
[----:B------:R-:W-:Y:S01]  /*10d0*/  FADD.FTZ R162, R162, -UR14 ;  /* 0x8000000ea2a27e21 */ /* 0x000fe20008010000 */
[----:B------:R-:W-:Y:S01]  /*10e0*/  FADD.FTZ R157, RZ, R4 ;  /* 0x00000004ff9d7221 */ /* 0x000fe20000010000 */
[----:B------:R-:W-:Y:S01]  /*10f0*/  FFMA.FTZ R31, R176, R4, RZ ;  /* 0x00000004b01f7223 */ /* 0x000fe200000100ff */
[----:B------:R-:W-:Y:S01]  /*1100*/  FADD.FTZ R112, R112, R156 ;  /* 0x0000009c70707221 */ /* 0x000fe20000010000 */
[----:B------:R-:W-:Y:S01]  /*1110*/  FFMA.FTZ R152, R156, R176, R152 ;  /* 0x000000b09c987223 */ /* 0x000fe20000010098 */
[----:B------:R-:W-:Y:S01]  /*1120*/  FMUL.FTZ R209, R162, UR13 ;  /* 0x0000000da2d17c20 */ /* 0x000fe20008410000 */
[----:B----4-:R-:W-:Y:S01]  /*1130*/  FMUL.FTZ R204, R231, R158 ;  /* 0x0000009ee7cc7220 */ /* 0x010fe20000410000 */
        /* <DEDUP_REMOVED lines=11> */
.L_x_18270:
[----:B------:R-:W-:Y:S05]  /*11f0*/  BSYNC.RECONVERGENT B0 ;  /* 0x0000000000007941 */ /* 0x000fea0003800200 */
.L_x_18269:
        /* <DEDUP_REMOVED lines=8> */
[----:B------:R-:W4:Y:S04]  /*1280*/  LDL R231, [R1+0x38] ;  /* 0x0000380001e77983 */ /* 0x000f280000100800 */
[----:B------:R-:W4:Y:S03]  /*1290*/  LDL R230, [R1+0x3c] ;  /* 0x00003c0001e67983 */ /* 0x000f260000100800 */
[----:B------:R-:W0:Y:S08]  /*12a0*/  @P1 LDC.64 R156, c[0x0][0x438] ;  /* 0x00010e00ff9c1b82 */ /* 0x000e300000000a00 */
[----:B------:R-:W1:Y:S01]  /*12b0*/  LDC.64 R196, c[0x0][0x3b0] ;  /* 0x0000ec00ffc47b82 */ /* 0x000e620000000a00 */
[----:B0-----:R-:W-:-:S05]  /*12c0*/  @P1 IMAD.WIDE.U32 R156, R186, 0x10, R156 ;  /* 0x00000010ba9c1825 */ /* 0x001fca00078e009c */
[----:B------:R0:W5:Y:S01]  /*12d0*/  @P1 LDG.E.128 R68, desc[UR16][R156.64] ;  /* 0x000000109c441981 */ /* 0x000162000c1e1d00 */
[----:B-1----:R-:W-:-:S06]  /*12e0*/  IMAD.WIDE.U32 R160, R186, 0x10, R160 ;  /* 0x00000010baa07825 */ /* 0x002fcc00078e00a0 */
[----:B------:R-:W2:Y:S01]  /*12f0*/  LDG.E.128 R160, desc[UR16][R160.64] ;  /* 0x00000010a0a07981 */ /* 0x000ea2000c1e1d00 */
[----:B0-----:R-:W-:-:S06]  /*1300*/  IMAD.WIDE.U32 R156, R186, 0x10, R158 ;  /* 0x00000010ba9c7825 */ /* 0x001fcc00078e009e */
[----:B------:R-:W4:Y:S01]  /*1310*/  LDG.E.128 R156, desc[UR16][R156.64] ;  /* 0x000000109c9c7981 */ /* 0x000f22000c1e1d00 */
[----:B------:R-:W-:-:S05]  /*1320*/  IMAD.WIDE.U32 R196, R186, 0x4, R196 ;  /* 0x00000004bac47825 */ /* 0x000fca00078e00c4 */
[----:B------:R2:W5:Y:S01]  /*1330*/  LDG.E R5, desc[UR16][R196.64] ;  /* 0x00000010c4057981 */ /* 0x000562000c1e1900 */
[----:B------:R-:W-:Y:S01]  /*1340*/  IADD3 R186, PT, PT, R186, 0x80, RZ ;  /* 0x00000080baba7810 */ /* 0x000fe20007ffe0ff */
[----:B--2---:R-:W-:Y:S01]  /*1350*/  FMUL.FTZ R197, R173, R160 ;  /* 0x000000a0adc57220 */ /* 0x004fe20000410000 */
[----:B---3--:R-:W-:Y:S01]  /*1360*/  FMUL.FTZ R185, R252, R161 ;  /* 0x000000a1fcb97220 */ /* 0x008fe20000410000 */
[----:B----4-:R-:W-:Y:S01]  /*1370*/  FADD.FTZ R29, R156, -UR14 ;  /* 0x8000000e9c1d7e21 */ /* 0x010fe20008010000 */
[----:B------:R-:W-:-:S03]  /*1380*/  FADD.FTZ R157, R157, -UR14 ;  /* 0x8000000e9d9d7e21 */ /* 0x000fc60008010000 */
[----:B------:R-:W-:Y:S01]  /*1390*/  FMUL.FTZ R228, R29, UR13 ;  /* 0x0000000d1de47c20 */ /* 0x000fe20008410000 */
        /* <DEDUP_REMOVED lines=23> */
.L_x_18272:
[----:B------:R-:W-:Y:S05]  /*1510*/  BSYNC.RECONVERGENT B0 ;  /* 0x0000000000007941 */ /* 0x000fea0003800200 */
.L_x_18271:
        /* <DEDUP_REMOVED lines=10> */
[----:B------:R-:W1:Y:S01]  /*15c0*/  @P1 LDC.64 R6, c[0x0][0x438] ;  /* 0x00010e00ff061b82 */ /* 0x000e620000000a00 */
[----:B0-----:R-:W-:-:S05]  /*15d0*/  IMAD.WIDE.U32 R156, R186, 0x10, R156 ;  /* 0x00000010ba9c7825 */ /* 0x001fca00078e009c */
[----:B------:R-:W2:Y:S01]  /*15e0*/  LDG.E.128 R160, desc[UR16][R156.64] ;  /* 0x000000109ca07981 */ /* 0x000ea2000c1e1d00 */
[----:B-1----:R-:W-:-:S05]  /*15f0*/  @P1 IMAD.WIDE.U32 R6, R186, 0x10, R6 ;  /* 0x00000010ba061825 */ /* 0x002fca00078e0006 */
[----:B------:R0:W5:Y:S02]  /*1600*/  @P1 LDG.E.128 R64, desc[UR16][R6.64] ;  /* 0x0000001006401981 */ /* 0x000164000c1e1d00 */
[----:B0-----:R-:W-:-:S05]  /*1610*/  IMAD.WIDE.U32 R6, R186, 0x10, R158 ;  /* 0x00000010ba067825 */ /* 0x001fca00078e009e */
[----:B------:R0:W3:Y:S02]  /*1620*/  LDG.E.128 R156, desc[UR16][R6.64] ;  /* 0x00000010069c7981 */ /* 0x0000e4000c1e1d00 */
[----:B0-----:R-:W0:Y:S02]  /*1630*/  LDC.64 R6, c[0x0][0x3b0] ;  /* 0x0000ec00ff067b82 */ /* 0x001e240000000a00 */
[----:B0-----:R-:W-:-:S06]  /*1640*/  IMAD.WIDE.U32 R6, R186, 0x4, R6 ;  /* 0x00000004ba067825 */ /* 0x001fcc00078e0006 */
[----:B------:R2:W5:Y:S01]  /*1650*/  LDG.E R6, desc[UR16][R6.64] ;  /* 0x0000001006067981 */ /* 0x000562000c1e1900 */
        /* <DEDUP_REMOVED lines=9> */
[----:B---3--:R-:W-:Y:S01]  /*16f0*/  FMUL.FTZ R208, R172, R156 ;  /* 0x0000009cacd07220 */ /* 0x008fe20000410000 */
[----:B------:R-:W-:Y:S01]  /*1700*/  FADD.FTZ R104, R104, R156 ;  /* 0x0000009c68687221 */ /* 0x000fe20000010000 */
[----:B------:R-:W-:Y:S01]  /*1710*/  FFMA.FTZ R144, R156, R226, R144 ;  /* 0x000000e29c907223 */ /* 0x000fe20000010090 */
[----:B------:R-:W-:Y:S01]  /*1720*/  FMUL.FTZ R184, R252, R157 ;  /* 0x0000009dfcb87220 */ /* 0x000fe20000410000 */
[----:B------:R-:W-:Y:S01]  /*1730*/  FADD.FTZ R8, R188, R208 ;  /* 0x000000d0bc087221 */ /* 0x000fe20000010000 */
[----:B------:R-:W-:Y:S01]  /*1740*/  FFMA.FTZ R156, R226, R208, R187 ;  /* 0x000000d0e29c7223 */ /* 0x000fe200000100bb */
[----:B------:R-:W-:Y:S01]  /*1750*/  FADD.FTZ R105, R105, R157 ;  /* 0x0000009d69697221 */ /* 0x000fe20000010000 */
[----:B------:R-:W-:Y:S01]  /*1760*/  FFMA.FTZ R145, R157, R216, R145 ;  /* 0x000000d89d917223 */ /* 0x000fe20000010091 */
        /* <DEDUP_REMOVED lines=12> */
.L_x_18274:
[----:B------:R-:W-:Y:S05]  /*1830*/  BSYNC.RECONVERGENT B0 ;  /* 0x0000000000007941 */ /* 0x000fea0003800200 */
.L_x_18273:
        /* <DEDUP_REMOVED lines=18> */
[----:B0-----:R-:W-:-:S05]  /*1960*/  IMAD.WIDE.U32 R10, R186, 0x4, R10 ;  /* 0x00000004ba0a7825 */ /* 0x001fca00078e000a */
        /* <DEDUP_REMOVED lines=30> */
.L_x_18276:
[----:B------:R-:W-:Y:S05]  /*1b50*/  BSYNC.RECONVERGENT B0 ;  /* 0x0000000000007941 */ /* 0x000fea0003800200 */
.L_x_18275:
[----:B------:R-:W-:Y:S04]  /*1b60*/  BSSY.RECONVERGENT B0, `(.L_x_18277) ;  /* 0x0000031000007945 */ /* 0x000fe80003800200 */
[----:B------:R-:W-:Y:S05]  /*1b70*/  @!P0 BRA `(.L_x_18278) ;  /* 0x0000000000bc8947 */ /* 0x000fea0003800000 */
[----:B------:R-:W-:Y:S01]  /*1b80*/  ISETP.NE.U32.AND P1, PT, RZ, UR20, PT ;  /* 0x00000014ff007c0c */ /* 0x000fe2000bf25070 */
[----:B------:R-:W0:Y:S01]  /*1b90*/  LDC.64 R156, c[0x0][0x3a8] ;  /* 0x0000ea00ff9c7b82 */ /* 0x000e220000000a00 */
[----:B------:R-:W2:Y:S02]  /*1ba0*/  LDL R170, [R1] ;  /* 0x0000000001aa7983 */ /* 0x000ea40000100800 */
        /* <DEDUP_REMOVED lines=44> */
.L_x_18278:
[----:B------:R-:W-:Y:S05]  /*1e70*/  BSYNC.RECONVERGENT B0 ;  /* 0x0000000000007941 */ /* 0x000fea0003800200 */
.L_x_18277:
        /* <DEDUP_REMOVED lines=46> */
.L_x_18280:
[----:B------:R-:W-:Y:S05]  /*2160*/  BSYNC.RECONVERGENT B0 ;  /* 0x0000000000007941 */ /* 0x000fea0003800200 */
.L_x_18279:
        /* <DEDUP_REMOVED lines=46> */
.L_x_18282:
[----:B------:R-:W-:Y:S05]  /*2450*/  BSYNC.RECONVERGENT B0 ;  /* 0x0000000000007941 */ /* 0x000fea0003800200 */
.L_x_18281:
        /* <DEDUP_REMOVED lines=46> */
.L_x_18284:
[----:B------:R-:W-:Y:S05]  /*2740*/  BSYNC.RECONVERGENT B0 ;  /* 0x0000000000007941 */ /* 0x000fea0003800200 */
.L_x_18283:
        /* <DEDUP_REMOVED lines=46> */
.L_x_18286:
[----:B------:R-:W-:Y:S05]  /*2a30*/  BSYNC.RECONVERGENT B0 ;  /* 0x0000000000007941 */ /* 0x000fea0003800200 */
.L_x_18285:
        /* <DEDUP_REMOVED lines=10> */
[----:B--2---:R-:W-:-:S05]  /*2ae0*/  @P6 IMAD.WIDE.U32 R156, R186, 0x10, R156 ;  /* 0x00000010ba9c6825 */ /* 0x004fca00078e009c */
[----:B------:R2:W5:Y:S01]  /*2af0*/  @P6 LDG.E.128 R36, desc[UR16][R156.64] ;  /* 0x000000109c246981 */ /* 0x000562000c1e1d00 */
[----:B0-----:R-:W-:-:S06]  /*2b00*/  IMAD.WIDE.U32 R160, R186, 0x10, R160 ;  /* 0x00000010baa07825 */ /* 0x001fcc00078e00a0 */
[----:B------:R-:W3:Y:S01]  /*2b10*/  LDG.E.128 R160, desc[UR16][R160.64] ;  /* 0x00000010a0a07981 */ /* 0x000ee2000c1e1d00 */
[----:B--2---:R-:W0:Y:S02]  /*2b20*/  LDC.64 R156, c[0x0][0x3a8] ;  /* 0x0000ea00ff9c7b82 */ /* 0x004e240000000a00 */
[----:B0-----:R-:W-:-:S06]  /*2b30*/  IMAD.WIDE.U32 R156, R186, 0x10, R156 ;  /* 0x00000010ba9c7825 */ /* 0x001fcc00078e009c */
[----:B------:R-:W2:Y:S01]  /*2b40*/  LDG.E.128 R156, desc[UR16][R156.64] ;  /* 0x000000109c9c7981 */ /* 0x000ea2000c1e1d00 */
[----:B-1----:R-:W-:-:S05]  /*2b50*/  IMAD.WIDE.U32 R164, R186, 0x4, R164 ;  /* 0x00000004baa47825 */ /* 0x002fca00078e00a4 */
[----:B------:R0:W5:Y:S02]  /*2b60*/  LDG.E R27, desc[UR16][R164.64] ;  /* 0x00000010a41b7981 */ /* 0x000164000c1e1900 */
[----:B---3-5:R-:W-:Y:S01]  /*2b70*/  FMUL.FTZ R200, R232, R160 ;  /* 0x000000a0e8c87220 */ /* 0x028fe20000410000 */
[----:B------:R-:W-:Y:S01]  /*2b80*/  FMUL.FTZ R177, R233, R161 ;  /* 0x000000a1e9b17220 */ /* 0x000fe20000410000 */
[----:B0-----:R-:W-:Y:S01]  /*2b90*/  FMUL.FTZ R165, R234, R162 ;  /* 0x000000a2eaa57220 */ /* 0x001fe20000410000 */
[----:B------:R-:W-:Y:S01]  /*2ba0*/  FADD.FTZ R76, R76, R160 ;  /* 0x000000a04c4c7221 */ /* 0x000fe20000010000 */
[----:B------:R-:W-:Y:S01]  /*2bb0*/  FADD.FTZ R77, R77, R161 ;  /* 0x000000a14d4d7221 */ /* 0x000fe20000010000 */
[----:B------:R-:W-:Y:S01]  /*2bc0*/  FADD.FTZ R78, R78, R162 ;  /* 0x000000a24e4e7221 */ /* 0x000fe20000010000 */
[----:B------:R-:W-:Y:S01]  /*2bd0*/  FADD.FTZ R79, R79, R163 ;  /* 0x000000a34f4f7221 */ /* 0x000fe20000010000 */
[----:B--2---:R-:W-:Y:S01]  /*2be0*/  FADD.FTZ R30, R156, -UR14 ;  /* 0x8000000e9c1e7e21 */ /* 0x004fe20008010000 */
        /* <DEDUP_REMOVED lines=8> */
[----:B------:R-:W-:Y:S01]  /*2c70*/  FADD.FTZ R156, R156, R177 ;  /* 0x000000b19c9c7221 */ /* 0x000fe20000010000 */
[----:B------:R-:W-:Y:S01]  /*2c80*/  FFMA.FTZ R157, R217, R177, R157 ;  /* 0x000000b1d99d7223 */ /* 0x000fe2000001009d */
[----:B------:R-:W-:Y:S01]  /*2c90*/  FMUL.FTZ R164, R30, UR13 ;  /* 0x0000000d1ea47c20 */ /* 0x000fe20008410000 */
[----:B------:R-:W-:Y:S01]  /*2ca0*/  FMUL.FTZ R30, R235, R163 ;  /* 0x000000a3eb1e7220 */ /* 0x000fe20000410000 */
        /* <DEDUP_REMOVED lines=8> */
.L_x_18288:
[----:B------:R-:W-:Y:S05]  /*2d30*/  BSYNC.RECONVERGENT B0 ;  /* 0x0000000000007941 */ /* 0x000fea0003800200 */
.L_x_18287:
        /* <DEDUP_REMOVED lines=31> */
.L_x_18290:
[----:B------:R-:W-:Y:S05]  /*2f30*/  BSYNC.RECONVERGENT B0 ;  /* 0x0000000000007941 */ /* 0x000fea0003800200 */
.L_x_18289:
        /* <DEDUP_REMOVED lines=34> */
[----:B------:R-:W-:Y:S02]  /*3160*/  MOV R157, UR4 ;  /* 0x00000004009d7c02 */ /* 0x000fe40008000f00 */
[----:B------:R-:W-:Y:S01]  /*3170*/  MOV R158, UR4 ;  /* 0x00000004009e7c02 */ /* 0x000fe20008000f00 */
[----:B------:R-:W-:Y:S01]  /*3180*/  FFMA.FTZ R156, R176, R156, UR5 ;  /* 0x00000005b09c7e23 */ /* 0x000fe2000801009c */
[----:B------:R-:W-:Y:S01]  /*3190*/  MOV R159, UR4 ;  /* 0x00000004009f7c02 */ /* 0x000fe20008000f00 */
[----:B------:R-:W-:Y:S01]  /*31a0*/  FFMA.FTZ R157, R219, R157, UR5 ;  /* 0x00000005db9d7e23 */ /* 0x000fe2000801009d */
[----:B-----5:R-:W-:Y:S01]  /*31b0*/  LOP3.LUT P6, RZ, R3, 0xff, RZ, 0xc0, !PT ;  /* 0x000000ff03ff7812 */ /* 0x020fe200078cc0ff */
        /* <DEDUP_REMOVED lines=16> */
[----:B------:R-:W-:Y:S01]  /*32c0*/  SEL R156, R156, RZ, P6 ;  /* 0x000000ff9c9c7207 */ /* 0x000fe20003000000 */
[----:B------:R-:W-:Y:S01]  /*32d0*/  FMUL.FTZ R158, R158, UR24 ;  /* 0x000000189e9e7c20 */ /* 0x000fe20008410000 */
[----:B------:R-:W-:Y:S01]  /*32e0*/  LOP3.LUT P6, RZ, R3, 0xff00, RZ, 0xc0, !PT ;  /* 0x0000ff0003ff7812 */ /* 0x000fe200078cc0ff */
[----:B------:R-:W-:-:S03]  /*32f0*/  FMUL.FTZ R159, R159, UR24 ;  /* 0x000000189f9f7c20 */ /* 0x000fc60008410000 */
[----:B------:R-:W-:Y:S02]  /*3300*/  SEL R157, R157, RZ, P6 ;  /* 0x000000ff9d9d7207 */ /* 0x000fe40003000000 */
[----:B------:R-:W-:-:S04]  /*3310*/  LOP3.LUT P6, RZ, R3, 0xff0000, RZ, 0xc0, !PT ;  /* 0x00ff000003ff7812 */ /* 0x000fc800078cc0ff */
[----:B------:R-:W-:Y:S02]  /*3320*/  SEL R158, R158, RZ, P6 ;  /* 0x000000ff9e9e7207 */ /* 0x000fe40003000000 */
[----:B------:R-:W-:-:S04]  /*3330*/  ISETP.GE.U32.AND P6, PT, R3, 0x1000000, PT ;  /* 0x010000000300780c */ /* 0x000fc80003fc6070 */
[----:B------:R-:W-:Y:S01]  /*3340*/  SEL R159, R159, RZ, P6 ;  /* 0x000000ff9f9f7207 */ /* 0x000fe20003000000 */
[----:B------:R-:W-:Y:S08]  /*3350*/  BRA `(.L_x_18296) ;  /* 0x0000000000807947 */ /* 0x000ff00003800000 */
.L_x_18295:
[----:B------:R-:W-:Y:S02]  /*3360*/  MOV R32, UR4 ;  /* 0x0000000400207c02 */ /* 0x000fe40008000f00 */
[----:B-----5:R-:W-:-:S03]  /*3370*/  LOP3.LUT P6, RZ, R3, 0xff, RZ, 0xc0, !PT ;  /* 0x000000ff03ff7812 */ /* 0x020fc600078cc0ff */
[----:B------:R-:W-:-:S04]  /*3380*/  FFMA.FTZ R32, R176, R32, UR5 ;  /* 0x00000005b0207e23 */ /* 0x000fc80008010020 */
[----:B------:R-:W-:-:S04]  /*3390*/  FADD.FTZ R32, R4, -R32 ;  /* 0x8000002004207221 */ /* 0x000fc80000010000 */
[----:B------:R-:W-:-:S04]  /*33a0*/  FMUL.FTZ R32, R32, UR13 ;  /* 0x0000000d20207c20 */ /* 0x000fc80008410000 */
[----:B------:R-:W-:-:S04]  /*33b0*/  FMUL.FTZ R33, R32, UR12 ;  /* 0x0000000c20217c20 */ /* 0x000fc80008410000 */
[----:B------:R-:W-:-:S05]  /*33c0*/  FMUL.FTZ R33, R33, UR24 ;  /* 0x0000001821217c20 */ /* 0x000fca0008410000 */
[----:B------:R-:W-:Y:S02]  /*33d0*/  SEL R156, R33, RZ, P6 ;  /* 0x000000ff219c7207 */ /* 0x000fe40003000000 */
[----:B------:R-:W-:Y:S02]  /*33e0*/  MOV R33, UR4 ;  /* 0x0000000400217c02 */ /* 0x000fe40008000f00 */
[----:B------:R-:W-:-:S03]  /*33f0*/  LOP3.LUT P6, RZ, R3, 0xff00, RZ, 0xc0, !PT ;  /* 0x0000ff0003ff7812 */ /* 0x000fc600078cc0ff */
        /* <DEDUP_REMOVED lines=15> */
[----:B------:R-:W-:-:S03]  /*34f0*/  ISETP.GE.U32.AND P6, PT, R3, 0x1000000, PT ;  /* 0x010000000300780c */ /* 0x000fc60003fc6070 */
[----:B------:R-:W-:-:S04]  /*3500*/  FFMA.FTZ R35, R175, R35, UR5 ;  /* 0x00000005af237e23 */ /* 0x000fc80008010023 */
[----:B------:R-:W-:-:S04]  /*3510*/  FADD.FTZ R35, R31, -R35 ;  /* 0x800000231f237221 */ /* 0x000fc80000010000 */
[----:B------:R-:W-:-:S04]  /*3520*/  FMUL.FTZ R35, R35, UR13 ;  /* 0x0000000d23237c20 */ /* 0x000fc80008410000 */
[----:B------:R-:W-:-:S04]  /*3530*/  FMUL.FTZ R159, R35, UR12 ;  /* 0x0000000c239f7c20 */ /* 0x000fc80008410000 */
[----:B------:R-:W-:-:S05]  /*3540*/  FMUL.FTZ R159, R159, UR24 ;  /* 0x000000189f9f7c20 */ /* 0x000fca0008410000 */
[----:B------:R-:W-:-:S07]  /*3550*/  SEL R159, R159, RZ, P6 ;  /* 0x000000ff9f9f7207 */ /* 0x000fce0003000000 */
.L_x_18296:
[----:B------:R-:W0:Y:S02]  /*3560*/  @P5 LDC.64 R160, c[0x0][0x478] ;  /* 0x00011e00ffa05b82 */ /* 0x000e240000000a00 */
[----:B0-----:R-:W-:-:S05]  /*3570*/  @P5 IMAD.WIDE.U32 R160, R28, 0x10, R160 ;  /* 0x000000101ca05825 */ /* 0x001fca00078e00a0 */
[----:B------:R0:W-:Y:S02]  /*3580*/  @P5 STG.E.128 desc[UR16][R160.64], R32 ;  /* 0x00000020a0005986 */ /* 0x0001e4000c101d10 */
[----:B0-----:R-:W0:Y:S02]  /*3590*/  LDC.64 R160, c[0x0][0x468] ;  /* 0x00011a00ffa07b82 */ /* 0x001e240000000a00 */
[C---:B0-----:R-:W-:Y:S01]  /*35a0*/  IMAD.WIDE.U32 R160, R28.reuse, 0x10, R160 ;  /* 0x000000101ca07825 */ /* 0x041fe200078e00a0 */
[----:B------:R-:W-:-:S04]  /*35b0*/  IADD3 R28, PT, PT, R28, 0x80, RZ ;  /* 0x000000801c1c7810 */ /* 0x000fc80007ffe0ff */
[----:B------:R0:W-:Y:S03]  /*35c0*/  STG.E.128 desc[UR16][R160.64], R156 ;  /* 0x0000009ca0007986 */ /* 0x0001e6000c101d10 */
.L_x_18294:
[----:B------:R-:W-:Y:S05]  /*35d0*/  BSYNC.RECONVERGENT B1 ;  /* 0x0000000000017941 */ /* 0x000fea0003800200 */
.L_x_18293:
[----:B------:R-:W-:Y:S01]  /*35e0*/  LOP3.LUT P5, RZ, R2, 0x4, RZ, 0xc0, !PT ;  /* 0x0000000402ff7812 */ /* 0x000fe200078ac0ff */
[----:B------:R-:W-:-:S12]  /*35f0*/  BSSY.RECONVERGENT B1, `(.L_x_18297) ;  /* 0x000004d000017945 */ /* 0x000fd80003800200 */
[----:B------:R-:W-:Y:S05]  /*3600*/  @!P5 BRA `(.L_x_18298) ;  /* 0x00000004002cd947 */ /* 0x000fea0003800000 */
[----:B------:R-:W-:-:S04]  /*3610*/  ISETP.NE.U32.AND P5, PT, RZ, UR22, PT ;  /* 0x00000016ff007c0c */ /* 0x000fc8000bfa5070 */
[----:B------:R-:W-:-:S13]  /*3620*/  ISETP.NE.AND.EX P5, PT, RZ, UR23, PT, P5 ;  /* 0x00000017ff007c0c */ /* 0x000fda000bfa5350 */
[----:B------:R-:W-:Y:S05]  /*3630*/  @!P5 BRA `(.L_x_18299) ;  /* 0x000000000084d947 */ /* 0x000fea0003800000 */
[----:B------:R-:W-:Y:S02]  /*3640*/  MOV R32, UR4 ;  /* 0x0000000400207c02 */ /* 0x000fe40008000f00 */
[----:B-----5:R-:W-:-:S03]  /*3650*/  LOP3.LUT P6, RZ, R5, 0xff, RZ, 0xc0, !PT ;  /* 0x000000ff05ff7812 */ /* 0x020fc600078cc0ff */
[----:B------:R-:W-:-:S04]  /*3660*/  FFMA.FTZ R32, R228, R32, UR5 ;  /* 0x00000005e4207e23 */ /* 0x000fc80008010020 */
[----:B------:R-:W-:-:S04]  /*3670*/  FADD.FTZ R32, R197, -R32 ;  /* 0x80000020c5207221 */ /* 0x000fc80000010000 */
[----:B------:R-:W-:-:S04]  /*3680*/  FMUL.FTZ R32, R32, UR13 ;  /* 0x0000000d20207c20 */ /* 0x000fc80008410000 */
[----:B------:R-:W-:-:S04]  /*3690*/  FMUL.FTZ R33, R32, UR12 ;  /* 0x0000000c20217c20 */ /* 0x000fc80008410000 */
[----:B------:R-:W-:-:S05]  /*36a0*/  FMUL.FTZ R33, R33, UR24 ;  /* 0x0000001821217c20 */ /* 0x000fca0008410000 */
[----:B0-----:R-:W-:Y:S02]  /*36b0*/  SEL R156, R33, RZ, P6 ;  /* 0x000000ff219c7207 */ /* 0x001fe40003000000 */
        /* <DEDUP_REMOVED lines=23> */
[----:B------:R-:W-:Y:S01]  /*3830*/  SEL R159, R159, RZ, P6 ;  /* 0x000000ff9f9f7207 */ /* 0x000fe20003000000 */
[----:B------:R-:W-:Y:S06]  /*3840*/  BRA `(.L_x_18300) ;  /* 0x0000000000807947 */ /* 0x000fec0003800000 */
.L_x_18299:
[----:B0-----:R-:W-:Y:S02]  /*3850*/  MOV R156, UR4 ;  /* 0x00000004009c7c02 */ /* 0x001fe40008000f00 */
        /* <DEDUP_REMOVED lines=30> */
[----:B------:R-:W-:-:S09]  /*3a40*/  SEL R159, R159, RZ, P6 ;  /* 0x000000ff9f9f7207 */ /* 0x000fd20003000000 */
.L_x_18300:
[----:B------:R-:W0:Y:S02]  /*3a50*/  @P5 LDC.64 R160, c[0x0][0x478] ;  /* 0x00011e00ffa05b82 */ /* 0x000e240000000a00 */
[----:B0-----:R-:W-:-:S05]  /*3a60*/  @P5 IMAD.WIDE.U32 R160, R28, 0x10, R160 ;  /* 0x000000101ca05825 */ /* 0x001fca00078e00a0 */
[----:B------:R0:W-:Y:S02]  /*3a70*/  @P5 STG.E.128 desc[UR16][R160.64], R32 ;  /* 0x00000020a0005986 */ /* 0x0001e4000c101d10 */
[----:B0-----:R-:W0:Y:S02]  /*3a80*/  LDC.64 R160, c[0x0][0x468] ;  /* 0x00011a00ffa07b82 */ /* 0x001e240000000a00 */
[C---:B0-----:R-:W-:Y:S01]  /*3a90*/  IMAD.WIDE.U32 R160, R28.reuse, 0x10, R160 ;  /* 0x000000101ca07825 */ /* 0x041fe200078e00a0 */
[----:B------:R-:W-:-:S04]  /*3aa0*/  IADD3 R28, PT, PT, R28, 0x80, RZ ;  /* 0x000000801c1c7810 */ /* 0x000fc80007ffe0ff */
[----:B------:R1:W-:Y:S03]  /*3ab0*/  STG.E.128 desc[UR16][R160.64], R156 ;  /* 0x0000009ca0007986 */ /* 0x0003e6000c101d10 */
.L_x_18298:
[----:B------:R-:W-:Y:S05]  /*3ac0*/  BSYNC.RECONVERGENT B1 ;  /* 0x0000000000017941 */ /* 0x000fea0003800200 */
.L_x_18297:
        /* <DEDUP_REMOVED lines=13> */
[----:B01----:R-:W-:Y:S02]  /*3ba0*/  SEL R156, R33, RZ, P6 ;  /* 0x000000ff219c7207 */ /* 0x003fe40003000000 */
        /* <DEDUP_REMOVED lines=25> */
.L_x_18303:
[----:B01----:R-:W-:Y:S02]  /*3d40*/  MOV R156, UR4 ;  /* 0x00000004009c7c02 */ /* 0x003fe40008000f00 */
        /* <DEDUP_REMOVED lines=31> */
.L_x_18304:
[----:B------:R-:W0:Y:S02]  /*3f40*/  @P5 LDC.64 R160, c[0x0][0x478] ;  /* 0x00011e00ffa05b82 */ /* 0x000e240000000a00 */
[----:B0-----:R-:W-:-:S05]  /*3f50*/  @P5 IMAD.WIDE.U32 R160, R28, 0x10, R160 ;  /* 0x000000101ca05825 */ /* 0x001fca00078e00a0 */
[----:B------:R0:W-:Y:S02]  /*3f60*/  @P5 STG.E.128 desc[UR16][R160.64], R32 ;  /* 0x00000020a0005986 */ /* 0x0001e4000c101d10 */
[----:B0-----:R-:W0:Y:S02]  /*3f70*/  LDC.64 R160, c[0x0][0x468] ;  /* 0x00011a00ffa07b82 */ /* 0x001e240000000a00 */
[C---:B0-----:R-:W-:Y:S01]  /*3f80*/  IMAD.WIDE.U32 R160, R28.reuse, 0x10, R160 ;  /* 0x000000101ca07825 */ /* 0x041fe200078e00a0 */
[----:B------:R-:W-:-:S04]  /*3f90*/  IADD3 R28, PT, PT, R28, 0x80, RZ ;  /* 0x000000801c1c7810 */ /* 0x000fc80007ffe0ff */
[----:B------:R2:W-:Y:S03]  /*3fa0*/  STG.E.128 desc[UR16][R160.64], R156 ;  /* 0x0000009ca0007986 */ /* 0x0005e6000c101d10 */
.L_x_18302:
[----:B------:R-:W-:Y:S05]  /*3fb0*/  BSYNC.RECONVERGENT B1 ;  /* 0x0000000000017941 */ /* 0x000fea0003800200 */
.L_x_18301:
        /* <DEDUP_REMOVED lines=13> */
[----:B012---:R-:W-:Y:S02]  /*4090*/  SEL R156, R33, RZ, P6 ;  /* 0x000000ff219c7207 */ /* 0x007fe40003000000 */
        /* <DEDUP_REMOVED lines=25> */
.L_x_18307:
[----:B012---:R-:W-:Y:S02]  /*4230*/  MOV R156, UR4 ;  /* 0x00000004009c7c02 */ /* 0x007fe40008000f00 */
        /* <DEDUP_REMOVED lines=31> */
.L_x_18308:
[----:B------:R-:W0:Y:S02]  /*4430*/  @P5 LDC.64 R160, c[0x0][0x478] ;  /* 0x00011e00ffa05b82 */ /* 0x000e240000000a00 */
[----:B0-----:R-:W-:-:S05]  /*4440*/  @P5 IMAD.WIDE.U32 R160, R28, 0x10, R160 ;  /* 0x000000101ca05825 */ /* 0x001fca00078e00a0 */
[----:B------:R0:W-:Y:S02]  /*4450*/  @P5 STG.E.128 desc[UR16][R160.64], R32 ;  /* 0x00000020a0005986 */ /* 0x0001e4000c101d10 */
[----:B0-----:R-:W0:Y:S02]  /*4460*/  LDC.64 R160, c[0x0][0x468] ;  /* 0x00011a00ffa07b82 */ /* 0x001e240000000a00 */
[C---:B0-----:R-:W-:Y:S01]  /*4470*/  IMAD.WIDE.U32 R160, R28.reuse, 0x10, R160 ;  /* 0x000000101ca07825 */ /* 0x041fe200078e00a0 */
[----:B------:R-:W-:-:S04]  /*4480*/  IADD3 R28, PT, PT, R28, 0x80, RZ ;  /* 0x000000801c1c7810 */ /* 0x000fc80007ffe0ff */
[----:B------:R3:W-:Y:S03]  /*4490*/  STG.E.128 desc[UR16][R160.64], R156 ;  /* 0x0000009ca0007986 */ /* 0x0007e6000c101d10 */
.L_x_18306:
[----:B------:R-:W-:Y:S05]  /*44a0*/  BSYNC.RECONVERGENT B1 ;  /* 0x0000000000017941 */ /* 0x000fea0003800200 */
.L_x_18305:
[----:B------:R-:W-:Y:S04]  /*44b0*/  BSSY.RECONVERGENT B1, `(.L_x_18309) ;  /* 0x000004d000017945 */ /* 0x000fe80003800200 */
        /* <DEDUP_REMOVED lines=11> */
[----:B0123--:R-:W-:Y:S02]  /*4570*/  SEL R156, R33, RZ, P6 ;  /* 0x000000ff219c7207 */ /* 0x00ffe40003000000 */
        /* <DEDUP_REMOVED lines=25> */
.L_x_18311:
[----:B0123--:R-:W-:Y:S02]  /*4710*/  MOV R156, UR4 ;  /* 0x00000004009c7c02 */ /* 0x00ffe40008000f00 */
        /* <DEDUP_REMOVED lines=31> */
.L_x_18312:
[----:B------:R-:W0:Y:S02]  /*4910*/  @P5 LDC.64 R160, c[0x0][0x478] ;  /* 0x00011e00ffa05b82 */ /* 0x000e240000000a00 */
[----:B0-----:R-:W-:-:S05]  /*4920*/  @P5 IMAD.WIDE.U32 R160, R28, 0x10, R160 ;  /* 0x000000101ca05825 */ /* 0x001fca00078e00a0 */
[----:B------:R0:W-:Y:S02]  /*4930*/  @P5 STG.E.128 desc[UR16][R160.64], R32 ;  /* 0x00000020a0005986 */ /* 0x0001e4000c101d10 */
[----:B0-----:R-:W0:Y:S02]  /*4940*/  LDC.64 R160, c[0x0][0x468] ;  /* 0x00011a00ffa07b82 */ /* 0x001e240000000a00 */
[C---:B0-----:R-:W-:Y:S01]  /*4950*/  IMAD.WIDE.U32 R160, R28.reuse, 0x10, R160 ;  /* 0x000000101ca07825 */ /* 0x041fe200078e00a0 */
[----:B------:R-:W-:-:S04]  /*4960*/  IADD3 R28, PT, PT, R28, 0x80, RZ ;  /* 0x000000801c1c7810 */ /* 0x000fc80007ffe0ff */
[----:B------:R4:W-:Y:S03]  /*4970*/  STG.E.128 desc[UR16][R160.64], R156 ;  /* 0x0000009ca0007986 */ /* 0x0009e6000c101d10 */
.L_x_18310:
[----:B------:R-:W-:Y:S05]  /*4980*/  BSYNC.RECONVERGENT B1 ;  /* 0x0000000000017941 */ /* 0x000fea0003800200 */
.L_x_18309:
[----:B------:R-:W-:Y:S04]  /*4990*/  BSSY.RECONVERGENT B1, `(.L_x_18313) ;  /* 0x000004d000017945 */ /* 0x000fe80003800200 */
[----:B------:R-:W-:Y:S05]  /*49a0*/  @!P1 BRA `(.L_x_18314) ;  /* 0x00000004002c9947 */ /* 0x000fea0003800000 */
[----:B------:R-:W-:-:S04]  /*49b0*/  ISETP.NE.U32.AND P5, PT, RZ, UR22, PT ;  /* 0x00000016ff007c0c */ /* 0x000fc8000bfa5070 */
[----:B------:R-:W-:-:S13]  /*49c0*/  ISETP.NE.AND.EX P5, PT, RZ, UR23, PT, P5 ;  /* 0x00000017ff007c0c */ /* 0x000fda000bfa5350 */
[----:B------:R-:W-:Y:S05]  /*49d0*/  @!P5 BRA `(.L_x_18315) ;  /* 0x000000000084d947 */ /* 0x000fea0003800000 */
[----:B------:R-:W-:Y:S02]  /*49e0*/  MOV R32, UR4 ;  /* 0x0000000400207c02 */ /* 0x000fe40008000f00 */
[----:B------:R-:W-:-:S03]  /*49f0*/  LOP3.LUT P6, RZ, R15, 0xff, RZ, 0xc0, !PT ;  /* 0x000000ff0fff7812 */ /* 0x000fc600078cc0ff */
[----:B------:R-:W-:-:S04]  /*4a00*/  FFMA.FTZ R32, R223, R32, UR5 ;  /* 0x00000005df207e23 */ /* 0x000fc80008010020 */
[----:B------:R-:W-:-:S04]  /*4a10*/  FADD.FTZ R32, R203, -R32 ;  /* 0x80000020cb207221 */ /* 0x000fc80000010000 */
[----:B------:R-:W-:-:S04]  /*4a20*/  FMUL.FTZ R32, R32, UR13 ;  /* 0x0000000d20207c20 */ /* 0x000fc80008410000 */
[----:B------:R-:W-:-:S04]  /*4a30*/  FMUL.FTZ R33, R32, UR12 ;  /* 0x0000000c20217c20 */ /* 0x000fc80008410000 */
[----:B------:R-:W-:-:S05]  /*4a40*/  FMUL.FTZ R33, R33, UR24 ;  /* 0x0000001821217c20 */ /* 0x000fca0008410000 */
[----:B01234-:R-:W-:Y:S02]  /*4a50*/  SEL R156, R33, RZ, P6 ;  /* 0x000000ff219c7207 */ /* 0x01ffe40003000000 */
        /* <DEDUP_REMOVED lines=25> */
.L_x_18315:
[----:B01234-:R-:W-:Y:S02]  /*4bf0*/  MOV R156, UR4 ;  /* 0x00000004009c7c02 */ /* 0x01ffe40008000f00 */
[----:B------:R-:W-:Y:S02]  /*4c00*/  MOV R157, UR4 ;  /* 0x00000004009d7c02 */ /* 0x000fe40008000f00 */
[----:B------:R-:W-:Y:S01]  /*4c10*/  MOV R158, UR4 ;  /* 0x00000004009e7c02 */ /* 0x000fe20008000f00 */
[----:B------:R-:W-:Y:S01]  /*4c20*/  FFMA.FTZ R156, R223, R156, UR5 ;  /* 0x00000005df9c7e23 */ /* 0x000fe2000801009c */
[----:B------:R-:W-:Y:S01]  /*4c30*/  MOV R159, UR4 ;  /* 0x00000004009f7c02 */ /* 0x000fe20008000f00 */
[----:B------:R-:W-:Y:S01]  /*4c40*/  FFMA.FTZ R157, R213, R157, UR5 ;  /* 0x00000005d59d7e23 */ /* 0x000fe2000801009d */
[----:B------:R-:W-:Y:S01]  /*4c50*/  LOP3.LUT P6, RZ, R15, 0xff, RZ, 0xc0, !PT ;  /* 0x000000ff0fff7812 */ /* 0x000fe200078cc0ff */
        /* <DEDUP_REMOVED lines=25> */
.L_x_18316:
[----:B------:R-:W0:Y:S02]  /*4df0*/  @P5 LDC.64 R160, c[0x0][0x478] ;  /* 0x00011e00ffa05b82 */ /* 0x000e240000000a00 */
[----:B0-----:R-:W-:-:S05]  /*4e00*/  @P5 IMAD.WIDE.U32 R160, R28, 0x10, R160 ;  /* 0x000000101ca05825 */ /* 0x001fca00078e00a0 */
[----:B------:R0:W-:Y:S02]  /*4e10*/  @P5 STG.E.128 desc[UR16][R160.64], R32 ;  /* 0x00000020a0005986 */ /* 0x0001e4000c101d10 */
[----:B0-----:R-:W0:Y:S02]  /*4e20*/  LDC.64 R160, c[0x0][0x468] ;  /* 0x00011a00ffa07b82 */ /* 0x001e240000000a00 */
[C---:B0-----:R-:W-:Y:S01]  /*4e30*/  IMAD.WIDE.U32 R160, R28.reuse, 0x10, R160 ;  /* 0x000000101ca07825 */ /* 0x041fe200078e00a0 */
[----:B------:R-:W-:-:S04]  /*4e40*/  IADD3 R28, PT, PT, R28, 0x80, RZ ;  /* 0x000000801c1c7810 */ /* 0x000fc80007ffe0ff */
[----:B------:R0:W-:Y:S03]  /*4e50*/  STG.E.128 desc[UR16][R160.64], R156 ;  /* 0x0000009ca0007986 */ /* 0x0001e6000c101d10 */
.L_x_18314:
[----:B------:R-:W-:Y:S05]  /*4e60*/  BSYNC.RECONVERGENT B1 ;  /* 0x0000000000017941 */ /* 0x000fea0003800200 */
.L_x_18313:
        /* <DEDUP_REMOVED lines=38> */
.L_x_18319:
        /* <DEDUP_REMOVED lines=32> */
.L_x_18320:
[----:B------:R-:W0:Y:S02]  /*52d0*/  @P5 LDC.64 R160, c[0x0][0x478] ;  /* 0x00011e00ffa05b82 */ /* 0x000e240000000a00 */
[----:B0-----:R-:W-:-:S05]  /*52e0*/  @P5 IMAD.WIDE.U32 R160, R28, 0x10, R160 ;  /* 0x000000101ca05825 */ /* 0x001fca00078e00a0 */
[----:B------:R0:W-:Y:S02]  /*52f0*/  @P5 STG.E.128 desc[UR16][R160.64], R32 ;  /* 0x00000020a0005986 */ /* 0x0001e4000c101d10 */
[----:B0-----:R-:W0:Y:S02]  /*5300*/  LDC.64 R160, c[0x0][0x468] ;  /* 0x00011a00ffa07b82 */ /* 0x001e240000000a00 */
[C---:B0-----:R-:W-:Y:S01]  /*5310*/  IMAD.WIDE.U32 R160, R28.reuse, 0x10, R160 ;  /* 0x000000101ca07825 */ /* 0x041fe200078e00a0 */
[----:B------:R-:W-:-:S04]  /*5320*/  IADD3 R28, PT, PT, R28, 0x80, RZ ;  /* 0x000000801c1c7810 */ /* 0x000fc80007ffe0ff */
[----:B------:R0:W-:Y:S03]  /*5330*/  STG.E.128 desc[UR16][R160.64], R156 ;  /* 0x0000009ca0007986 */ /* 0x0001e6000c101d10 */
.L_x_18318:
[----:B------:R-:W-:Y:S05]  /*5340*/  BSYNC.RECONVERGENT B1 ;  /* 0x0000000000017941 */ /* 0x000fea0003800200 */
.L_x_18317:
        /* <DEDUP_REMOVED lines=38> */
.L_x_18323:
        /* <DEDUP_REMOVED lines=32> */
.L_x_18324:
[----:B------:R-:W0:Y:S02]  /*57b0*/  @P5 LDC.64 R160, c[0x0][0x478] ;  /* 0x00011e00ffa05b82 */ /* 0x000e240000000a00 */
[----:B0-----:R-:W-:-:S05]  /*57c0*/  @P5 IMAD.WIDE.U32 R160, R28, 0x10, R160 ;  /* 0x000000101ca05825 */ /* 0x001fca00078e00a0 */
[----:B------:R0:W-:Y:S02]  /*57d0*/  @P5 STG.E.128 desc[UR16][R160.64], R32 ;  /* 0x00000020a0005986 */ /* 0x0001e4000c101d10 */
[----:B0-----:R-:W0:Y:S02]  /*57e0*/  LDC.64 R160, c[0x0][0x468] ;  /* 0x00011a00ffa07b82 */ /* 0x001e240000000a00 */
[C---:B0-----:R-:W-:Y:S01]  /*57f0*/  IMAD.WIDE.U32 R160, R28.reuse, 0x10, R160 ;  /* 0x000000101ca07825 */ /* 0x041fe200078e00a0 */
[----:B------:R-:W-:-:S04]  /*5800*/  IADD3 R28, PT, PT, R28, 0x80, RZ ;  /* 0x000000801c1c7810 */ /* 0x000fc80007ffe0ff */
[----:B------:R0:W-:Y:S03]  /*5810*/  STG.E.128 desc[UR16][R160.64], R156 ;  /* 0x0000009ca0007986 */ /* 0x0001e6000c101d10 */
.L_x_18322:
[----:B------:R-:W-:Y:S05]  /*5820*/  BSYNC.RECONVERGENT B1 ;  /* 0x0000000000017941 */ /* 0x000fea0003800200 */
.L_x_18321:
        /* <DEDUP_REMOVED lines=38> */
.L_x_18327:
        /* <DEDUP_REMOVED lines=32> */
.L_x_18328:
[----:B------:R-:W0:Y:S02]  /*5c90*/  @P5 LDC.64 R160, c[0x0][0x478] ;  /* 0x00011e00ffa05b82 */ /* 0x000e240000000a00 */
[----:B0-----:R-:W-:-:S05]  /*5ca0*/  @P5 IMAD.WIDE.U32 R160, R28, 0x10, R160 ;  /* 0x000000101ca05825 */ /* 0x001fca00078e00a0 */
[----:B------:R0:W-:Y:S02]  /*5cb0*/  @P5 STG.E.128 desc[UR16][R160.64], R32 ;  /* 0x00000020a0005986 */ /* 0x0001e4000c101d10 */
[----:B0-----:R-:W0:Y:S02]  /*5cc0*/  LDC.64 R160, c[0x0][0x468] ;  /* 0x00011a00ffa07b82 */ /* 0x001e240000000a00 */
[C---:B0-----:R-:W-:Y:S01]  /*5cd0*/  IMAD.WIDE.U32 R160, R28.reuse, 0x10, R160 ;  /* 0x000000101ca07825 */ /* 0x041fe200078e00a0 */
[----:B------:R-:W-:-:S04]  /*5ce0*/  IADD3 R28, PT, PT, R28, 0x80, RZ ;  /* 0x000000801c1c7810 */ /* 0x000fc80007ffe0ff */
[----:B------:R0:W-:Y:S03]  /*5cf0*/  STG.E.128 desc[UR16][R160.64], R156 ;  /* 0x0000009ca0007986 */ /* 0x0001e6000c101d10 */
.L_x_18326:
[----:B------:R-:W-:Y:S05]  /*5d00*/  BSYNC.RECONVERGENT B1 ;  /* 0x0000000000017941 */ /* 0x000fea0003800200 */
.L_x_18325:
[----:B------:R-:W-:-:S13]  /*5d10*/  LOP3.LUT P5, RZ, R2, 0x8, RZ, 0xc0, !PT ;  /* 0x0000000802ff7812 */ /* 0x000fda00078ac0ff */
        /* <DEDUP_REMOVED lines=37> */
.L_x_18330:
        /* <DEDUP_REMOVED lines=32> */
.L_x_18331:
[----:B------:R-:W0:Y:S02]  /*6170*/  @P5 LDC.64 R160, c[0x0][0x478] ;  /* 0x00011e00ffa05b82 */ /* 0x000e240000000a00 */
[----:B0-----:R-:W-:-:S05]  /*6180*/  @P5 IMAD.WIDE.U32 R160, R28, 0x10, R160 ;  /* 0x000000101ca05825 */ /* 0x001fca00078e00a0 */
[----:B------:R0:W-:Y:S02]  /*6190*/  @P5 STG.E.128 desc[UR16][R160.64], R32 ;  /* 0x00000020a0005986 */ /* 0x0001e4000c101d10 */
[----:B0-----:R-:W0:Y:S02]  /*61a0*/  LDC.64 R160, c[0x0][0x468] ;  /* 0x00011a00ffa07b82 */ /* 0x001e240000000a00 */
[----:B0-----:R-:W-:-:S05]  /*61b0*/  IMAD.WIDE.U32 R160, R28, 0x10, R160 ;  /* 0x000000101ca07825 */ /* 0x001fca00078e00a0 */
[----:B------:R0:W-:Y:S01]  /*61c0*/  STG.E.128 desc[UR16][R160.64], R156 ;  /* 0x0000009ca0007986 */ /* 0x0001e2000c101d10 */
[----:B------:R-:W-:Y:S05]  /*61d0*/  BRA `(.L_x_18329) ;  /* 0x0000003000c87947 */ /* 0x000fea0003800000 */
.L_x_18292:
[----:B------:R-:W-:-:S04]  /*61e0*/  UISETP.NE.U32.AND UP1, UPT, UR22, URZ, UPT ;  /* 0x000000ff1600728c */ /* 0x000fc8000bf25070 */
[----:B------:R-:W-:-:S09]  /*61f0*/  UISETP.NE.AND.EX UP1, UPT, UR23, URZ, UPT, UP1 ;  /* 0x000000ff1700728c */ /* 0x000fd2000bf25310 */
[----:B------:R-:W-:Y:S05]  /*6200*/  BRA.U UP1, `(.L_x_18332) ;  /* 0x0000001901247547 */ /* 0x000fea000b800000 */
[----:B------:R-:W-:Y:S01]  /*6210*/  ISETP.GT.U32.AND P5, PT, R0, 0x7f, PT ;  /* 0x0000007f0000780c */ /* 0x000fe20003fa4070 */
[----:B------:R-:W-:-:S12]  /*6220*/  BSSY.RECONVERGENT B1, `(.L_x_18333) ;  /* 0x0000026000017945 */ /* 0x000fd80003800200 */
[----:B------:R-:W-:Y:S05]  /*6230*/  @!P5 BRA `(.L_x_18334) ;  /* 0x000000000090d947 */ /* 0x000fea0003800000 */
[----:B------:R-:W-:Y:S01]  /*6240*/  MOV R156, UR4 ;  /* 0x00000004009c7c02 */ /* 0x000fe20008000f00 */
[----:B------:R-:W0:Y:S01]  /*6250*/  LDC.64 R160, c[0x0][0x468] ;  /* 0x00011a00ffa07b82 */ /* 0x000e220000000a00 */
        /* <DEDUP_REMOVED lines=22> */
[----:B0-----:R-:W-:Y:S01]  /*63c0*/  IMAD.WIDE.U32 R160, R28, 0x10, R160 ;  /* 0x000000101ca07825 */ /* 0x001fe200078e00a0 */
[----:B------:R-:W-:-:S03]  /*63d0*/  SEL R156, R156, RZ, P5 ;  /* 0x000000ff9c9c7207 */ /* 0x000fc60002800000 */
[----:B------:R-:W-:Y:S01]  /*63e0*/  FMUL.FTZ R158, R158, UR24 ;  /* 0x000000189e9e7c20 */ /* 0x000fe20008410000 */
[----:B------:R-:W-:Y:S01]  /*63f0*/  LOP3.LUT P5, RZ, R3, 0xff00, RZ, 0xc0, !PT ;  /* 0x0000ff0003ff7812 */ /* 0x000fe200078ac0ff */
[----:B------:R-:W-:Y:S01]  /*6400*/  FMUL.FTZ R159, R159, UR24 ;  /* 0x000000189f9f7c20 */ /* 0x000fe20008410000 */
[----:B------:R-:W-:Y:S02]  /*6410*/  IADD3 R28, PT, PT, R28, 0x80, RZ ;  /* 0x000000801c1c7810 */ /* 0x000fe40007ffe0ff */
[----:B------:R-:W-:Y:S02]  /*6420*/  SEL R157, R157, RZ, P5 ;  /* 0x000000ff9d9d7207 */ /* 0x000fe40002800000 */
[----:B------:R-:W-:-:S04]  /*6430*/  LOP3.LUT P5, RZ, R3, 0xff0000, RZ, 0xc0, !PT ;  /* 0x00ff000003ff7812 */ /* 0x000fc800078ac0ff */
[----:B------:R-:W-:Y:S02]  /*6440*/  SEL R158, R158, RZ, P5 ;  /* 0x000000ff9e9e7207 */ /* 0x000fe40002800000 */
[----:B------:R-:W-:-:S04]  /*6450*/  ISETP.GE.U32.AND P5, PT, R3, 0x1000000, PT ;  /* 0x010000000300780c */ /* 0x000fc80003fa6070 */
[----:B------:R-:W-:-:S05]  /*6460*/  SEL R159, R159, RZ, P5 ;  /* 0x000000ff9f9f7207 */ /* 0x000fca0002800000 */
[----:B------:R0:W-:Y:S04]  /*6470*/  STG.E.128 desc[UR16][R160.64], R156 ;  /* 0x0000009ca0007986 */ /* 0x0001e8000c101d10 */
.L_x_18334:
[----:B------:R-:W-:Y:S05]  /*6480*/  BSYNC.RECONVERGENT B1 ;  /* 0x0000000000017941 */ /* 0x000fea0003800200 */
.L_x_18333:
[----:B------:R-:W-:Y:S01]  /*6490*/  LOP3.LUT P5, RZ, R2, 0x4, RZ, 0xc0, !PT ;  /* 0x0000000402ff7812 */ /* 0x000fe200078ac0ff */
[----:B------:R-:W-:-:S12]  /*64a0*/  BSSY.RECONVERGENT B1, `(.L_x_18335) ;  /* 0x0000026000017945 */ /* 0x000fd80003800200 */
[----:B------:R-:W-:Y:S05]  /*64b0*/  @!P5 BRA `(.L_x_18336) ;  /* 0x000000000090d947 */ /* 0x000fea0003800000 */
[----:B0-----:R-:W-:Y:S01]  /*64c0*/  MOV R156, UR4 ;  /* 0x00000004009c7c02 */ /* 0x001fe20008000f00 */
        /* <DEDUP_REMOVED lines=35> */
.L_x_18336:
[----:B------:R-:W-:Y:S05]  /*6700*/  BSYNC.RECONVERGENT B1 ;  /* 0x0000000000017941 */ /* 0x000fea0003800200 */
.L_x_18335:
[----:B------:R-:W-:Y:S01]  /*6710*/  LOP3.LUT P5, RZ, R2, 0x2, RZ, 0xc0, !PT ;  /* 0x0000000202ff7812 */ /* 0x000fe200078ac0ff */
[----:B------:R-:W-:-:S12]  /*6720*/  BSSY.RECONVERGENT B1, `(.L_x_18337) ;  /* 0x0000026000017945 */ /* 0x000fd80003800200 */
[----:B------:R-:W-:Y:S05]  /*6730*/  @!P5 BRA `(.L_x_18338) ;  /* 0x000000000090d947 */ /* 0x000fea0003800000 */
[----:B01----:R-:W-:Y:S01]  /*6740*/  MOV R156, UR4 ;  /* 0x00000004009c7c02 */ /* 0x003fe20008000f00 */
        /* <DEDUP_REMOVED lines=35> */
.L_x_18338:
[----:B------:R-:W-:Y:S05]  /*6980*/  BSYNC.RECONVERGENT B1 ;  /* 0x0000000000017941 */ /* 0x000fea0003800200 */
.L_x_18337:
[----:B------:R-:W-:Y:S01]  /*6990*/  LOP3.LUT P5, RZ, R2, 0x1, RZ, 0xc0, !PT ;  /* 0x0000000102ff7812 */ /* 0x000fe200078ac0ff */
[----:B------:R-:W-:-:S12]  /*69a0*/  BSSY.RECONVERGENT B1, `(.L_x_18339) ;  /* 0x0000026000017945 */ /* 0x000fd80003800200 */
[----:B------:R-:W-:Y:S05]  /*69b0*/  @!P5 BRA `(.L_x_18340) ;  /* 0x000000000090d947 */ /* 0x000fea0003800000 */
[----:B012---:R-:W-:Y:S01]  /*69c0*/  MOV R156, UR4 ;  /* 0x00000004009c7c02 */ /* 0x007fe20008000f00 */
        /* <DEDUP_REMOVED lines=35> */
.L_x_18340:
[----:B------:R-:W-:Y:S05]  /*6c00*/  BSYNC.RECONVERGENT B1 ;  /* 0x0000000000017941 */ /* 0x000fea0003800200 */
.L_x_18339:
[----:B------:R-:W-:Y:S04]  /*6c10*/  BSSY.RECONVERGENT B1, `(.L_x_18341) ;  /* 0x0000026000017945 */ /* 0x000fe80003800200 */
[----:B------:R-:W-:Y:S05]  /*6c20*/  @!P0 BRA `(.L_x_18342) ;  /* 0x0000000000908947 */ /* 0x000fea0003800000 */
[----:B0123--:R-:W-:Y:S01]  /*6c30*/  MOV R156, UR4 ;  /* 0x00000004009c7c02 */ /* 0x00ffe20008000f00 */
        /* <DEDUP_REMOVED lines=35> */
.L_x_18342:
[----:B------:R-:W-:Y:S05]  /*6e70*/  BSYNC.RECONVERGENT B1 ;  /* 0x0000000000017941 */ /* 0x000fea0003800200 */
.L_x_18341:
[----:B------:R-:W-:Y:S04]  /*6e80*/  BSSY.RECONVERGENT B1, `(.L_x_18343) ;  /* 0x0000026000017945 */ /* 0x000fe80003800200 */
[----:B------:R-:W-:Y:S05]  /*6e90*/  @!P1 BRA `(.L_x_18344) ;  /* 0x0000000000909947 */ /* 0x000fea0003800000 */
[----:B01234-:R-:W-:Y:S01]  /*6ea0*/  MOV R156, UR4 ;  /* 0x00000004009c7c02 */ /* 0x01ffe20008000f00 */
[----:B------:R-:W0:Y:S01]  /*6eb0*/  LDC.64 R160, c[0x0][0x468] ;  /* 0x00011a00ffa07b82 */ /* 0x000e220000000a00 */
        /* <DEDUP_REMOVED lines=34> */
.L_x_18344:
[----:B------:R-:W-:Y:S05]  /*70e0*/  BSYNC.RECONVERGENT B1 ;  /* 0x0000000000017941 */ /* 0x000fea0003800200 */
.L_x_18343:
        /* <DEDUP_REMOVED lines=38> */
.L_x_18346:
[----:B------:R-:W-:Y:S05]  /*7350*/  BSYNC.RECONVERGENT B1 ;  /* 0x0000000000017941 */ /* 0x000fea0003800200 */
.L_x_18345:
        /* <DEDUP_REMOVED lines=38> */
.L_x_18348:
[----:B------:R-:W-:Y:S05]  /*75c0*/  BSYNC.RECONVERGENT B1 ;  /* 0x0000000000017941 */ /* 0x000fea0003800200 */
.L_x_18347:
        /* <DEDUP_REMOVED lines=38> */
.L_x_18350:
[----:B------:R-:W-:Y:S05]  /*7830*/  BSYNC.RECONVERGENT B1 ;  /* 0x0000000000017941 */ /* 0x000fea0003800200 */
.L_x_18349:
[----:B------:R-:W-:-:S13]  /*7840*/  LOP3.LUT P5, RZ, R2, 0x8, RZ, 0xc0, !PT ;  /* 0x0000000802ff7812 */ /* 0x000fda00078ac0ff */
[----:B------:R-:W-:Y:S05]  /*7850*/  @!P5 BRA `(.L_x_18329) ;  /* 0x0000001c0028d947 */ /* 0x000fea0003800000 */
[----:B01234-:R-:W0:Y:S01]  /*7860*/  LDC.64 R160, c[0x0][0x468] ;  /* 0x00011a00ffa07b82 */ /* 0x01fe220000000a00 */
[----:B------:R-:W-:Y:S01]  /*7870*/  LOP3.LUT P5, RZ, R27, 0xff, RZ, 0xc0, !PT ;  /* 0x000000ff1bff7812 */ /* 0x000fe200078ac0ff */
[----:B0-----:R-:W-:Y:S01]  /*7880*/  IMAD.WIDE.U32 R160, R28, 0x10, R160 ;  /* 0x000000101ca07825 */ /* 0x001fe200078e00a0 */
[----:B------:R-:W-:-:S05]  /*7890*/  MOV R28, UR4 ;  /* 0x00000004001c7c02 */ /* 0x000fca0008000f00 */
[----:B------:R-:W-:-:S04]  /*78a0*/  FFMA.FTZ R28, R227, R28, UR5 ;  /* 0x00000005e31c7e23 */ /* 0x000fc8000801001c */
[----:B------:R-:W-:-:S04]  /*78b0*/  FADD.FTZ R28, R200, -R28 ;  /* 0x8000001cc81c7221 */ /* 0x000fc80000010000 */
[----:B------:R-:W-:-:S04]  /*78c0*/  FFMA.FTZ R28, R28, UR13, R36 ;  /* 0x0000000d1c1c7c23 */ /* 0x000fc80008010024 */
[----:B------:R-:W-:-:S04]  /*78d0*/  FMUL.FTZ R28, R28, UR12 ;  /* 0x0000000c1c1c7c20 */ /* 0x000fc80008410000 */
[----:B------:R-:W-:-:S05]  /*78e0*/  FMUL.FTZ R28, R28, UR24 ;  /* 0x000000181c1c7c20 */ /* 0x000fca0008410000 */
[----:B------:R-:W-:Y:S02]  /*78f0*/  SEL R156, R28, RZ, P5 ;  /* 0x000000ff1c9c7207 */ /* 0x000fe40002800000 */
[----:B------:R-:W-:Y:S02]  /*7900*/  MOV R28, UR4 ;  /* 0x00000004001c7c02 */ /* 0x000fe40008000f00 */
[----:B------:R-:W-:-:S03]  /*7910*/  LOP3.LUT P5, RZ, R27, 0xff00, RZ, 0xc0, !PT ;  /* 0x0000ff001bff7812 */ /* 0x000fc600078ac0ff */
        /* <DEDUP_REMOVED lines=15> */
[----:B------:R-:W-:-:S03]  /*7a10*/  ISETP.GE.U32.AND P5, PT, R27, 0x1000000, PT ;  /* 0x010000001b00780c */ /* 0x000fc60003fa6070 */
[----:B------:R-:W-:-:S04]  /*7a20*/  FFMA.FTZ R28, R164, R28, UR5 ;  /* 0x00000005a41c7e23 */ /* 0x000fc8000801001c */
[----:B------:R-:W-:-:S04]  /*7a30*/  FADD.FTZ R28, R30, -R28 ;  /* 0x8000001c1e1c7221 */ /* 0x000fc80000010000 */
[----:B------:R-:W-:-:S04]  /*7a40*/  FFMA.FTZ R28, R28, UR13, R39 ;  /* 0x0000000d1c1c7c23 */ /* 0x000fc80008010027 */
[----:B------:R-:W-:-:S04]  /*7a50*/  FMUL.FTZ R28, R28, UR12 ;  /* 0x0000000c1c1c7c20 */ /* 0x000fc80008410000 */
[----:B------:R-:W-:-:S05]  /*7a60*/  FMUL.FTZ R28, R28, UR24 ;  /* 0x000000181c1c7c20 */ /* 0x000fca0008410000 */
[----:B------:R-:W-:-:S05]  /*7a70*/  SEL R159, R28, RZ, P5 ;  /* 0x000000ff1c9f7207 */ /* 0x000fca0002800000 */
[----:B------:R0:W-:Y:S01]  /*7a80*/  STG.E.128 desc[UR16][R160.64], R156 ;  /* 0x0000009ca0007986 */ /* 0x0001e2000c101d10 */
[----:B------:R-:W-:Y:S05]  /*7a90*/  BRA `(.L_x_18329) ;  /* 0x0000001800987947 */ /* 0x000fea0003800000 */
.L_x_18332:
[----:B------:R-:W-:Y:S01]  /*7aa0*/  LOP3.LUT P5, RZ, R2, 0x10, RZ, 0xc0, !PT ;  /* 0x0000001002ff7812 */ /* 0x000fe200078ac0ff */
[----:B------:R-:W-:-:S12]  /*7ab0*/  BSSY.RECONVERGENT B1, `(.L_x_18351) ;  /* 0x0000029000017945 */ /* 0x000fd80003800200 */
[----:B------:R-:W-:Y:S05]  /*7ac0*/  @!P5 BRA `(.L_x_18352) ;  /* 0x00000000009cd947 */ /* 0x000fea0003800000 */
[----:B------:R-:W-:Y:S01]  /*7ad0*/  MOV R32, UR4 ;  /* 0x0000000400207c02 */ /* 0x000fe20008000f00 */
[----:B------:R-:W0:Y:S01]  /*7ae0*/  LDC.64 R158, c[0x0][0x478] ;  /* 0x00011e00ff9e7b82 */ /* 0x000e220000000a00 */
[----:B-----5:R-:W-:Y:S02]  /*7af0*/  LOP3.LUT P5, RZ, R3, 0xff, RZ, 0xc0, !PT ;  /* 0x000000ff03ff7812 */ /* 0x020fe400078ac0ff */
[----:B------:R-:W-:Y:S01]  /*7b00*/  MOV R34, UR4 ;  /* 0x0000000400227c02 */ /* 0x000fe20008000f00 */
[----:B------:R-:W-:Y:S01]  /*7b10*/  FFMA.FTZ R32, R176, R32, UR5 ;  /* 0x00000005b0207e23 */ /* 0x000fe20008010020 */
[----:B------:R-:W-:-:S03]  /*7b20*/  MOV R35, UR4 ;  /* 0x0000000400237c02 */ /* 0x000fc60008000f00 */
[----:B------:R-:W-:Y:S01]  /*7b30*/  FADD.FTZ R32, R4, -R32 ;  /* 0x8000002004207221 */ /* 0x000fe20000010000 */
[----:B------:R-:W-:Y:S01]  /*7b40*/  FFMA.FTZ R34, R209, R34, UR5 ;  /* 0x00000005d1227e23 */ /* 0x000fe20008010022 */
[----:B------:R-:W-:Y:S01]  /*7b50*/  FFMA.FTZ R35, R175, R35, UR5 ;  /* 0x00000005af237e23 */ /* 0x000fe20008010023 */
[----:B------:R-:W1:Y:S01]  /*7b60*/  LDC.64 R160, c[0x0][0x468] ;  /* 0x00011a00ffa07b82 */ /* 0x000e620000000a00 */
[----:B------:R-:W-:Y:S01]  /*7b70*/  FFMA.FTZ R32, R32, UR13, R72 ;  /* 0x0000000d20207c23 */ /* 0x000fe20008010048 */
[----:B------:R-:W-:Y:S01]  /*7b80*/  FADD.FTZ R34, R204, -R34 ;  /* 0x80000022cc227221 */ /* 0x000fe20000010000 */
[----:B------:R-:W-:Y:S02]  /*7b90*/  FADD.FTZ R35, R31, -R35 ;  /* 0x800000231f237221 */ /* 0x000fe40000010000 */
[----:B------:R-:W-:Y:S01]  /*7ba0*/  FMUL.FTZ R33, R32, UR12 ;  /* 0x0000000c20217c20 */ /* 0x000fe20008410000 */
[----:B------:R-:W-:Y:S01]  /*7bb0*/  FFMA.FTZ R34, R34, UR13, R74 ;  /* 0x0000000d22227c23 */ /* 0x000fe2000801004a */
[----:B------:R-:W-:-:S02]  /*7bc0*/  FFMA.FTZ R35, R35, UR13, R75 ;  /* 0x0000000d23237c23 */ /* 0x000fc4000801004b */
[----:B------:R-:W-:Y:S01]  /*7bd0*/  FMUL.FTZ R33, R33, UR24 ;  /* 0x0000001821217c20 */ /* 0x000fe20008410000 */
[----:B0-----:R-:W-:-:S04]  /*7be0*/  IMAD.WIDE.U32 R158, R28, 0x10, R158 ;  /* 0x000000101c9e7825 */ /* 0x001fc800078e009e */
[----:B------:R-:W-:Y:S02]  /*7bf0*/  SEL R156, R33, RZ, P5 ;  /* 0x000000ff219c7207 */ /* 0x000fe40002800000 */
[----:B------:R-:W-:Y:S02]  /*7c00*/  MOV R33, UR4 ;  /* 0x0000000400217c02 */ /* 0x000fe40008000f00 */
[----:B------:R-:W-:-:S03]  /*7c10*/  LOP3.LUT P5, RZ, R3, 0xff00, RZ, 0xc0, !PT ;  /* 0x0000ff0003ff7812 */ /* 0x000fc600078ac0ff */
[----:B------:R-:W-:Y:S01]  /*7c20*/  FFMA.FTZ R33, R219, R33, UR5 ;  /* 0x00000005db217e23 */ /* 0x000fe20008010021 */
[----:B-1----:R-:W-:-:S04]  /*7c30*/  IMAD.WIDE.U32 R160, R28, 0x10, R160 ;  /* 0x000000101ca07825 */ /* 0x002fc800078e00a0 */
[----:B------:R-:W-:Y:S01]  /*7c40*/  FADD.FTZ R33, R205, -R33 ;  /* 0x80000021cd217221 */ /* 0x000fe20000010000 */
[----:B------:R-:W-:-:S03]  /*7c50*/  IADD3 R28, PT, PT, R28, 0x80, RZ ;  /* 0x000000801c1c7810 */ /* 0x000fc60007ffe0ff */
[----:B------:R-:W-:-:S04]  /*7c60*/  FFMA.FTZ R33, R33, UR13, R73 ;  /* 0x0000000d21217c23 */ /* 0x000fc80008010049 */
[----:B------:R-:W-:Y:S01]  /*7c70*/  FMUL.FTZ R157, R33, UR12 ;  /* 0x0000000c219d7c20 */ /* 0x000fe20008410000 */
[----:B------:R0:W-:Y:S03]  /*7c80*/  STG.E.128 desc[UR16][R158.64], R32 ;  /* 0x000000209e007986 */ /* 0x0001e6000c101d10 */
[----:B------:R-:W-:-:S05]  /*7c90*/  FMUL.FTZ R157, R157, UR24 ;  /* 0x000000189d9d7c20 */ /* 0x000fca0008410000 */
[----:B------:R-:W-:Y:S02]  /*7ca0*/  SEL R157, R157, RZ, P5 ;  /* 0x000000ff9d9d7207 */ /* 0x000fe40002800000 */
[----:B------:R-:W-:Y:S01]  /*7cb0*/  LOP3.LUT P5, RZ, R3, 0xff0000, RZ, 0xc0, !PT ;  /* 0x00ff000003ff7812 */ /* 0x000fe200078ac0ff */
[----:B0-----:R-:W-:Y:S01]  /*7cc0*/  FMUL.FTZ R158, R34, UR12 ;  /* 0x0000000c229e7c20 */ /* 0x001fe20008410000 */
[----:B------:R-:W-:-:S03]  /*7cd0*/  FMUL.FTZ R159, R35, UR12 ;  /* 0x0000000c239f7c20 */ /* 0x000fc60008410000 */
[----:B------:R-:W-:Y:S01]  /*7ce0*/  FMUL.FTZ R158, R158, UR24 ;  /* 0x000000189e9e7c20 */ /* 0x000fe20008410000 */
[----:B------:R-:W-:-:S04]  /*7cf0*/  FMUL.FTZ R159, R159, UR24 ;  /* 0x000000189f9f7c20 */ /* 0x000fc80008410000 */
[----:B------:R-:W-:Y:S02]  /*7d00*/  SEL R158, R158, RZ, P5 ;  /* 0x000000ff9e9e7207 */ /* 0x000fe40002800000 */
[----:B------:R-:W-:-:S04]  /*7d10*/  ISETP.GE.U32.AND P5, PT, R3, 0x1000000, PT ;  /* 0x010000000300780c */ /* 0x000fc80003fa6070 */
[----:B------:R-:W-:-:S05]  /*7d20*/  SEL R159, R159, RZ, P5 ;  /* 0x000000ff9f9f7207 */ /* 0x000fca0002800000 */
[----:B------:R0:W-:Y:S04]  /*7d30*/  STG.E.128 desc[UR16][R160.64], R156 ;  /* 0x0000009ca0007986 */ /* 0x0001e8000c101d10 */
.L_x_18352:
[----:B------:R-:W-:Y:S05]  /*7d40*/  BSYNC.RECONVERGENT B1 ;  /* 0x0000000000017941 */ /* 0x000fea0003800200 */
.L_x_18351:
[----:B------:R-:W-:Y:S01]  /*7d50*/  LOP3.LUT P5, RZ, R2, 0x4, RZ, 0xc0, !PT ;  /* 0x0000000402ff7812 */ /* 0x000fe200078ac0ff */
[----:B------:R-:W-:-:S12]  /*7d60*/  BSSY.RECONVERGENT B1, `(.L_x_18353) ;  /* 0x0000029000017945 */ /* 0x000fd80003800200 */
[----:B------:R-:W-:Y:S05]  /*7d70*/  @!P5 BRA `(.L_x_18354) ;  /* 0x00000000009cd947 */ /* 0x000fea0003800000 */
[----:B------:R-:W-:Y:S01]  /*7d80*/  MOV R32, UR4 ;  /* 0x0000000400207c02 */ /* 0x000fe20008000f00 */
[----:B0-----:R-:W0:Y:S01]  /*7d90*/  LDC.64 R158, c[0x0][0x478] ;  /* 0x00011e00ff9e7b82 */ /* 0x001e220000000a00 */
        /* <DEDUP_REMOVED lines=37> */
.L_x_18354:
[----:B------:R-:W-:Y:S05]  /*7ff0*/  BSYNC.RECONVERGENT B1 ;  /* 0x0000000000017941 */ /* 0x000fea0003800200 */
.L_x_18353:
[----:B------:R-:W-:Y:S01]  /*8000*/  LOP3.LUT P5, RZ, R2, 0x2, RZ, 0xc0, !PT ;  /* 0x0000000202ff7812 */ /* 0x000fe200078ac0ff */
[----:B------:R-:W-:-:S12]  /*8010*/  BSSY.RECONVERGENT B1, `(.L_x_18355) ;  /* 0x0000029000017945 */ /* 0x000fd80003800200 */
[----:B------:R-:W-:Y:S05]  /*8020*/  @!P5 BRA `(.L_x_18356) ;  /* 0x00000000009cd947 */ /* 0x000fea0003800000 */
[----:B------:R-:W-:Y:S01]  /*8030*/  MOV R32, UR4 ;  /* 0x0000000400207c02 */ /* 0x000fe20008000f00 */
[----:B01----:R-:W0:Y:S01]  /*8040*/  LDC.64 R158, c[0x0][0x478] ;  /* 0x00011e00ff9e7b82 */ /* 0x003e220000000a00 */
        /* <DEDUP_REMOVED lines=37> */
.L_x_18356:
[----:B------:R-:W-:Y:S05]  /*82a0*/  BSYNC.RECONVERGENT B1 ;  /* 0x0000000000017941 */ /* 0x000fea0003800200 */
.L_x_18355:
[----:B------:R-:W-:Y:S01]  /*82b0*/  LOP3.LUT P5, RZ, R2, 0x1, RZ, 0xc0, !PT ;  /* 0x0000000102ff7812 */ /* 0x000fe200078ac0ff */
[----:B------:R-:W-:-:S12]  /*82c0*/  BSSY.RECONVERGENT B1, `(.L_x_18357) ;  /* 0x0000029000017945 */ /* 0x000fd80003800200 */
[----:B------:R-:W-:Y:S05]  /*82d0*/  @!P5 BRA `(.L_x_18358) ;  /* 0x00000000009cd947 */ /* 0x000fea0003800000 */
[----:B------:R-:W-:Y:S01]  /*82e0*/  MOV R32, UR4 ;  /* 0x0000000400207c02 */ /* 0x000fe20008000f00 */
[----:B012---:R-:W0:Y:S01]  /*82f0*/  LDC.64 R158, c[0x0][0x478] ;  /* 0x00011e00ff9e7b82 */ /* 0x007e220000000a00 */
        /* <DEDUP_REMOVED lines=37> */
.L_x_18358:
[----:B------:R-:W-:Y:S05]  /*8550*/  BSYNC.RECONVERGENT B1 ;  /* 0x0000000000017941 */ /* 0x000fea0003800200 */
.L_x_18357:
[----:B------:R-:W-:Y:S04]  /*8560*/  BSSY.RECONVERGENT B1, `(.L_x_18359) ;  /* 0x0000029000017945 */ /* 0x000fe80003800200 */
[----:B------:R-:W-:Y:S05]  /*8570*/  @!P0 BRA `(.L_x_18360) ;  /* 0x00000000009c8947 */ /* 0x000fea0003800000 */
[----:B------:R-:W-:Y:S01]  /*8580*/  MOV R32, UR4 ;  /* 0x0000000400207c02 */ /* 0x000fe20008000f00 */
[----:B0123--:R-:W0:Y:S01]  /*8590*/  LDC.64 R158, c[0x0][0x478] ;  /* 0x00011e00ff9e7b82 */ /* 0x00fe220000000a00 */
        /* <DEDUP_REMOVED lines=37> */
.L_x_18360:
[----:B------:R-:W-:Y:S05]  /*87f0*/  BSYNC.RECONVERGENT B1 ;  /* 0x0000000000017941 */ /* 0x000fea0003800200 */
.L_x_18359:
[----:B------:R-:W-:Y:S04]  /*8800*/  BSSY.RECONVERGENT B1, `(.L_x_18361) ;  /* 0x0000029000017945 */ /* 0x000fe80003800200 */
[----:B------:R-:W-:Y:S05]  /*8810*/  @!P1 BRA `(.L_x_18362) ;  /* 0x00000000009c9947 */ /* 0x000fea0003800000 */
[----:B------:R-:W-:Y:S01]  /*8820*/  MOV R32, UR4 ;  /* 0x0000000400207c02 */ /* 0x000fe20008000f00 */
[----:B01234-:R-:W0:Y:S01]  /*8830*/  LDC.64 R158, c[0x0][0x478] ;  /* 0x00011e00ff9e7b82 */ /* 0x01fe220000000a00 */
[----:B------:R-:W-:Y:S02]  /*8840*/  LOP3.LUT P5, RZ, R15, 0xff, RZ, 0xc0, !PT ;  /* 0x000000ff0fff7812 */ /* 0x000fe400078ac0ff */
        /* <DEDUP_REMOVED lines=36> */
.L_x_18362:
[----:B------:R-:W-:Y:S05]  /*8a90*/  BSYNC.RECONVERGENT B1 ;  /* 0x0000000000017941 */ /* 0x000fea0003800200 */
.L_x_18361:
        /* <DEDUP_REMOVED lines=41> */
.L_x_18364:
[----:B------:R-:W-:Y:S05]  /*8d30*/  BSYNC.RECONVERGENT B1 ;  /* 0x0000000000017941 */ /* 0x000fea0003800200 */
.L_x_18363:
        /* <DEDUP_REMOVED lines=41> */
.L_x_18366:
[----:B------:R-:W-:Y:S05]  /*8fd0*/  BSYNC.RECONVERGENT B1 ;  /* 0x0000000000017941 */ /* 0x000fea0003800200 */
.L_x_18365:
        /* <DEDUP_REMOVED lines=41> */
.L_x_18368:
[----:B------:R-:W-:Y:S05]  /*9270*/  BSYNC.RECONVERGENT B1 ;  /* 0x0000000000017941 */ /* 0x000fea0003800200 */
.L_x_18367:
[----:B------:R-:W-:-:S13]  /*9280*/  LOP3.LUT P5, RZ, R2, 0x8, RZ, 0xc0, !PT ;  /* 0x0000000802ff7812 */ /* 0x000fda00078ac0ff */
[----:B------:R-:W-:Y:S05]  /*9290*/  @!P5 BRA `(.L_x_18329) ;  /* 0x000000000098d947 */ /* 0x000fea0003800000 */
[----:B01234-:R-:W0:Y:S01]  /*92a0*/  LDC.64 R156, c[0x0][0x478] ;  /* 0x00011e00ff9c7b82 */ /* 0x01fe220000000a00 */
[----:B------:R-:W-:Y:S02]  /*92b0*/  MOV R32, UR4 ;  /* 0x0000000400207c02 */ /* 0x000fe40008000f00 */
[----:B------:R-:W-:Y:S02]  /*92c0*/  MOV R33, UR4 ;  /* 0x0000000400217c02 */ /* 0x000fe40008000f00 */
[----:B------:R-:W-:Y:S01]  /*92d0*/  MOV R34, UR4 ;  /* 0x0000000400227c02 */ /* 0x000fe20008000f00 */
[----:B------:R-:W-:Y:S01]  /*92e0*/  FFMA.FTZ R32, R227, R32, UR5 ;  /* 0x00000005e3207e23 */ /* 0x000fe20008010020 */
[----:B------:R-:W-:Y:S01]  /*92f0*/  MOV R35, UR4 ;  /* 0x0000000400237c02 */ /* 0x000fe20008000f00 */
[----:B------:R-:W1:Y:S01]  /*9300*/  LDC.64 R160, c[0x0][0x468] ;  /* 0x00011a00ffa07b82 */ /* 0x000e620000000a00 */
[----:B------:R-:W-:Y:S01]  /*9310*/  FFMA.FTZ R33, R217, R33, UR5 ;  /* 0x00000005d9217e23 */ /* 0x000fe20008010021 */
[----:B------:R-:W-:Y:S01]  /*9320*/  FADD.FTZ R32, R200, -R32 ;  /* 0x80000020c8207221 */ /* 0x000fe20000010000 */
[----:B------:R-:W-:Y:S01]  /*9330*/  FFMA.FTZ R34, R198, R34, UR5 ;  /* 0x00000005c6227e23 */ /* 0x000fe20008010022 */
[----:B------:R-:W-:Y:S01]  /*9340*/  FFMA.FTZ R35, R164, R35, UR5 ;  /* 0x00000005a4237e23 */ /* 0x000fe20008010023 */
[----:B------:R-:W-:Y:S01]  /*9350*/  FADD.FTZ R33, R177, -R33 ;  /* 0x80000021b1217221 */ /* 0x000fe20000010000 */
[----:B------:R-:W-:Y:S01]  /*9360*/  FFMA.FTZ R32, R32, UR13, R36 ;  /* 0x0000000d20207c23 */ /* 0x000fe20008010024 */
[----:B------:R-:W-:Y:S01]  /*9370*/  FADD.FTZ R34, R165, -R34 ;  /* 0x80000022a5227221 */ /* 0x000fe20000010000 */
[----:B------:R-:W-:Y:S01]  /*9380*/  FADD.FTZ R35, R30, -R35 ;  /* 0x800000231e237221 */ /* 0x000fe20000010000 */
[----:B------:R-:W-:Y:S01]  /*9390*/  FFMA.FTZ R33, R33, UR13, R37 ;  /* 0x0000000d21217c23 */ /* 0x000fe20008010025 */
[----:B------:R-:W-:Y:S01]  /*93a0*/  LOP3.LUT P5, RZ, R27, 0xff, RZ, 0xc0, !PT ;  /* 0x000000ff1bff7812 */ /* 0x000fe200078ac0ff */
[----:B------:R-:W-:Y:S01]  /*93b0*/  FFMA.FTZ R34, R34, UR13, R38 ;  /* 0x0000000d22227c23 */ /* 0x000fe20008010026 */
[----:B------:R-:W-:Y:S01]  /*93c0*/  FFMA.FTZ R35, R35, UR13, R39 ;  /* 0x0000000d23237c23 */ /* 0x000fe20008010027 */
[----:B0-----:R-:W-:-:S05]  /*93d0*/  IMAD.WIDE.U32 R156, R28, 0x10, R156 ;  /* 0x000000101c9c7825 */ /* 0x001fca00078e009c */
[----:B------:R0:W-:Y:S01]  /*93e0*/  STG.E.128 desc[UR16][R156.64], R32 ;  /* 0x000000209c007986 */ /* 0x0001e2000c101d10 */
[----:B-1----:R-:W-:-:S04]  /*93f0*/  IMAD.WIDE.U32 R160, R28, 0x10, R160 ;  /* 0x000000101ca07825 */ /* 0x002fc800078e00a0 */
[----:B------:R-:W-:-:S04]  /*9400*/  FMUL.FTZ R28, R32, UR12 ;  /* 0x0000000c201c7c20 */ /* 0x000fc80008410000 */
[----:B------:R-:W-:-:S05]  /*9410*/  FMUL.FTZ R28, R28, UR24 ;  /* 0x000000181c1c7c20 */ /* 0x000fca0008410000 */
[----:B0-----:R-:W-:Y:S01]  /*9420*/  SEL R156, R28, RZ, P5 ;  /* 0x000000ff1c9c7207 */ /* 0x001fe20002800000 */
[----:B------:R-:W-:Y:S01]  /*9430*/  FMUL.FTZ R28, R33, UR12 ;  /* 0x0000000c211c7c20 */ /* 0x000fe20008410000 */
[----:B------:R-:W-:-:S03]  /*9440*/  LOP3.LUT P5, RZ, R27, 0xff00, RZ, 0xc0, !PT ;  /* 0x0000ff001bff7812 */ /* 0x000fc600078ac0ff */
[----:B------:R-:W-:-:S05]  /*9450*/  FMUL.FTZ R28, R28, UR24 ;  /* 0x000000181c1c7c20 */ /* 0x000fca0008410000 */
[----:B------:R-:W-:Y:S01]  /*9460*/  SEL R157, R28, RZ, P5 ;  /* 0x000000ff1c9d7207 */ /* 0x000fe20002800000 */
[----:B------:R-:W-:Y:S01]  /*9470*/  FMUL.FTZ R28, R34, UR12 ;  /* 0x0000000c221c7c20 */ /* 0x000fe20008410000 */
[----:B------:R-:W-:-:S03]  /*9480*/  LOP3.LUT P5, RZ, R27, 0xff0000, RZ, 0xc0, !PT ;  /* 0x00ff00001bff7812 */ /* 0x000fc600078ac0ff */
[----:B------:R-:W-:-:S05]  /*9490*/  FMUL.FTZ R28, R28, UR24 ;  /* 0x000000181c1c7c20 */ /* 0x000fca0008410000 */
[----:B------:R-:W-:Y:S01]  /*94a0*/  SEL R158, R28, RZ, P5 ;  /* 0x000000ff1c9e7207 */ /* 0x000fe20002800000 */
[----:B------:R-:W-:Y:S01]  /*94b0*/  FMUL.FTZ R28, R35, UR12 ;  /* 0x0000000c231c7c20 */ /* 0x000fe20008410000 */
[----:B------:R-:W-:-:S03]  /*94c0*/  ISETP.GE.U32.AND P5, PT, R27, 0x1000000, PT ;  /* 0x010000001b00780c */ /* 0x000fc60003fa6070 */
[----:B------:R-:W-:-:S05]  /*94d0*/  FMUL.FTZ R28, R28, UR24 ;  /* 0x000000181c1c7c20 */ /* 0x000fca0008410000 */
[----:B------:R-:W-:-:S05]  /*94e0*/  SEL R159, R28, RZ, P5 ;  /* 0x000000ff1c9f7207 */ /* 0x000fca0002800000 */
[----:B------:R0:W-:Y:S02]  /*94f0*/  STG.E.128 desc[UR16][R160.64], R156 ;  /* 0x0000009ca0007986 */ /* 0x0001e4000c101d10 */
.L_x_18329:
[----:B------:R-:W-:Y:S05]  /*9500*/  BSYNC.RECONVERGENT B0 ;  /* 0x0000000000007941 */ /* 0x000fea0003800200 */
.L_x_18291:
[----:B------:R-:W-:Y:S02]  /*9510*/  UIADD3 UR7, UPT, UPT, UR7, UR26, URZ ;  /* 0x0000001a07077290 */ /* 0x000fe4000fffe0ff */
[----:B------:R-:W-:Y:S02]  /*9520*/  UPLOP3.LUT UP2, UPT, UPT, UPT, UP2, 0x40, 0x4 ;  /* 0x000000000004789c */ /* 0x000fe40003f4e820 */
[----:B------:R-:W-:-:S09]  /*9530*/  UISETP.GE.AND UP1, UPT, UR7, UR27, UPT ;  /* 0x0000001b0700728c */ /* 0x000fd2000bf26270 */
[----:B------:R-:W-:Y:S05]  /*9540*/  BRA.U !UP1, `(.L_x_18369) ;  /* 0xffffff7509b87547 */ /* 0x000fea000b83ffff */
.L_x_18268:
        /* <DEDUP_REMOVED lines=46> */
[C---:B------:R-:W-:Y:S01]  /*9830*/  @P0 IMAD.WIDE.U32 R14, R229.reuse, 0x10, R14 ;  /* 0x00000010e50e0825 */ /* 0x040fe200078e000e */
        /* <DEDUP_REMOVED lines=37> */
.L_x_18370:
        /* <DEDUP_REMOVED lines=15> */
.L_x_19462:


//--------------------- .text._ZN10layer_norm13ln_bwd_kernelINS_13Kernel_traitsIfffffjLj5120ELj1ELj1ELj4ELj16ENS_18Kernel_traits_baseILj5120EfffffjLj128EEEEELb1ELb0ELb0ELb1EEEvNS_9BwdParamsE --------------------------
	.section	.text._ZN10layer_norm13ln_bwd_kernelINS_13Kernel_traitsIfffffjLj5120ELj1ELj1ELj4ELj16ENS_18Kernel_traits_baseILj5120EfffffjLj128EEEEELb1ELb0ELb0ELb1EEEvNS_9BwdParamsE,"ax",@progbits
	.align	128
        .global         _ZN10layer_norm13ln_bwd_kernelINS_13Kernel_traitsIfffffjLj5120ELj1ELj1ELj4ELj16ENS_18Kernel_traits_baseILj5120EfffffjLj128EEEEELb1ELb0ELb0ELb1EEEvNS_9BwdParamsE
        .type           _ZN10layer_norm13ln_bwd_kernelINS_13Kernel_traitsIfffffjLj5120ELj1ELj1ELj4ELj16ENS_18Kernel_traits_baseILj5120EfffffjLj128EEEEELb1ELb0ELb0ELb1EEEvNS_9BwdParamsE,@function
        .size           _ZN10layer_norm13ln_bwd_kernelINS_13Kernel_traitsIfffffjLj5120ELj1ELj1ELj4ELj16ENS_18Kernel_traits_baseILj5120EfffffjLj128EEEEELb1ELb0ELb0ELb1EEEvNS_9BwdParamsE,(.L_x_19463 - _ZN10layer_norm13ln_bwd_kernelINS_13Kernel_traitsIfffffjLj5120ELj1ELj1ELj4ELj16ENS_18Kernel_traits_baseILj5120EfffffjLj128EEEEELb1ELb0ELb0ELb1EEEvNS_9BwdParamsE)
        .other          _ZN10layer_norm13ln_bwd_kernelINS_13Kernel_traitsIfffffjLj5120ELj1ELj1ELj4ELj16ENS_18Kernel_traits_baseILj5120EfffffjLj128EEEEELb1ELb0ELb0ELb1EEEvNS_9BwdParamsE,@"STO_CUDA_ENTRY STV_DEFAULT"
_ZN10layer_norm13ln_bwd_kernelINS_13Kernel_traitsIfffffjLj5120ELj1ELj1ELj4ELj16ENS_18Kernel_traits_baseILj5120EfffffjLj128EEEEELb1ELb0ELb0ELb1EEEvNS_9BwdParamsE:
.text._ZN10layer_norm13ln_bwd_kernelINS_13Kernel_traitsIfffffjLj5120ELj1ELj1ELj4ELj16ENS_18Kernel_traits_baseILj5120EfffffjLj128EEEEELb1ELb0ELb0ELb1EEEvNS_9BwdParamsE:
        /* <DEDUP_REMOVED lines=50> */
[----:B------:R-:W3:Y:S01]  /*0320*/  LDCU.64 UR4, c[0x0][0x3e0] ;  /* 0x00007c00ff0477ac */ /* 0x000ee20008000a00 */
[----:B------:R-:W-:Y:S02]  /*0330*/  HFMA2 R252, -RZ, RZ, 0, 0 ;  /* 0x00000000fffc7431 */ /* 0x000fe400000001ff */
[----:B------:R-:W-:Y:S01]  /*0340*/  HFMA2 R219, -RZ, RZ, 0, 0 ;  /* 0x00000000ffdb7431 */ /* 0x000fe200000001ff */
[----:B------:R-:W-:Y:S02]  /*0350*/  PLOP3.LUT P2, PT, PT, PT, PT, 0x8, 0x80 ;  /* 0x000000000080781c */ /* 0x000fe40003f4e170 */
        /* <DEDUP_REMOVED lines=14> */
[----:B------:R-:W-:Y:S02]  /*0440*/  MOV R222, RZ ;  /* 0x000000ff00de7202 */ /* 0x000fe40000000f00 */
[----:B------:R-:W-:Y:S02]  /*0450*/  CS2R R220, SRZ ;  /* 0x0000000000dc7805 */ /* 0x000fe4000001ff00 */
[----:B------:R-:W-:Y:S01]  /*0460*/  CS2R R216, SRZ ;  /* 0x0000000000d87805 */ /* 0x000fe2000001ff00 */
[----:B-1----:R-:W-:Y:S01]  /*0470*/  IMAD.WIDE.U32 R2, R0, 0x10, R2 ;  /* 0x0000001000027825 */ /* 0x002fe200078e0002 */
[----:B------:R-:W-:Y:S02]  /*0480*/  CS2R R214, SRZ ;  /* 0x0000000000d67805 */ /* 0x000fe4000001ff00 */
[----:B------:R-:W-:Y:S02]  /*0490*/  CS2R R212, SRZ ;  /* 0x0000000000d47805 */ /* 0x000fe4000001ff00 */
[----:B------:R-:W-:-:S02]  /*04a0*/  CS2R R210, SRZ ;  /* 0x0000000000d27805 */ /* 0x000fc4000001ff00 */
[----:B------:R-:W-:Y:S01]  /*04b0*/  CS2R R208, SRZ ;  /* 0x0000000000d07805 */ /* 0x000fe2000001ff00 */
[----:B0-----:R2:W5:Y:S01]  /*04c0*/  LDG.E.128 R188, desc[UR14][R2.64] ;  /* 0x0000000e02bc7981 */ /* 0x001562000c1e1d00 */
[----:B------:R-:W-:Y:S01]  /*04d0*/  CS2R R206, SRZ ;  /* 0x0000000000ce7805 */ /* 0x000fe2000001ff00 */
[----:B------:R-:W0:Y:S02]  /*04e0*/  LDCU UR7, c[0x0][0x408] ;  /* 0x00008100ff0777ac */ /* 0x000e240008000800 */
[----:B------:R2:W5:Y:S01]  /*04f0*/  LDG.E.128 R180, desc[UR14][R2.64+0x800] ;  /* 0x0008000e02b47981 */ /* 0x000562000c1e1d00 */
[----:B------:R-:W1:Y:S03]  /*0500*/  LDCU.64 UR26, c[0x0][0x468] ;  /* 0x00008d00ff1a77ac */ /* 0x000e660008000a00 */
[----:B------:R2:W5:Y:S01]  /*0510*/  LDG.E.128 R176, desc[UR14][R2.64+0x1000] ;  /* 0x0010000e02b07981 */ /* 0x000562000c1e1d00 */
[----:B------:R-:W4:Y:S03]  /*0520*/  LDCU UR17, c[0x0][0x388] ;  /* 0x00007100ff1177ac */ /* 0x000f260008000800 */
        /* <DEDUP_REMOVED lines=12> */
[----:B------:R2:W5:Y:S01]  /*05f0*/  LDG.E.128 R64, desc[UR14][R2.64+0x4800] ;  /* 0x0048000e02407981 */ /* 0x000562000c1e1d00 */
[----:B------:R-:W-:Y:S01]  /*0600*/  CS2R R204, SRZ ;  /* 0x0000000000cc7805 */ /* 0x000fe2000001ff00 */
[----:B---3--:R-:W-:Y:S01]  /*0610*/  UISETP.NE.U32.AND UP0, UPT, UR4, URZ, UPT ;  /* 0x000000ff0400728c */ /* 0x008fe2000bf05070 */
[----:B------:R-:W-:Y:S01]  /*0620*/  CS2R R202, SRZ ;  /* 0x0000000000ca7805 */ /* 0x000fe2000001ff00 */
[----:B------:R2:W-:Y:S01]  /*0630*/  STL [R1+0x58], RZ ;  /* 0x000058ff01007387 */ /* 0x0005e20000100800 */
[----:B------:R-:W-:-:S02]  /*0640*/  MOV R200, RZ ;  /* 0x000000ff00c87202 */ /* 0x000fc40000000f00 */
[----:B------:R-:W-:Y:S02]  /*0650*/  CS2R R198, SRZ ;  /* 0x0000000000c67805 */ /* 0x000fe4000001ff00 */
[----:B------:R-:W-:Y:S01]  /*0660*/  CS2R R196, SRZ ;  /* 0x0000000000c47805 */ /* 0x000fe2000001ff00 */
[----:B------:R2:W-:Y:S01]  /*0670*/  STL [R1+0x54], RZ ;  /* 0x000054ff01007387 */ /* 0x0005e20000100800 */
[----:B------:R-:W-:Y:S01]  /*0680*/  CS2R R194, SRZ ;  /* 0x0000000000c27805 */ /* 0x000fe2000001ff00 */
[----:B------:R-:W-:Y:S02]  /*0690*/  UISETP.NE.AND.EX UP0, UPT, UR5, URZ, UPT, UP0 ;  /* 0x000000ff0500728c */ /* 0x000fe4000bf05300 */
        /* <DEDUP_REMOVED lines=21> */
.L_x_18395:
[----:B0-----:R-:W0:Y:S01]  /*07f0*/  S2R R31, SR_TID.X ;  /* 0x00000000001f7919 */ /* 0x001e220000002100 */
[----:B------:R-:W-:Y:S01]  /*0800*/  UIMAD.WIDE UR4, UR6, 0x4, UR8 ;  /* 0x00000004060478a5 */ /* 0x000fe2000f8e0208 */
[----:B------:R-:W-:Y:S01]  /*0810*/  ISETP.NE.U32.AND P1, PT, RZ, UR18, PT ;  /* 0x00000012ff007c0c */ /* 0x000fe2000bf25070 */
[----:B-1----:R-:W1:Y:S01]  /*0820*/  LDC.64 R112, c[0x0][0x428] ;  /* 0x00010a00ff707b82 */ /* 0x002e620000000a00 */
[----:B------:R-:W-:-:S03]  /*0830*/  UIMAD.WIDE UR12, UR6, 0x4, UR10 ;  /* 0x00000004060c78a5 */ /* 0x000fc6000f8e020a */
[----:B--2---:R-:W-:Y:S01]  /*0840*/  MOV R4, UR4 ;  /* 0x0000000400047c02 */ /* 0x004fe20008000f00 */
[----:B------:R-:W-:Y:S01]  /*0850*/  UIMAD UR4, UR6, UR17, URZ ;  /* 0x00000011060472a4 */ /* 0x000fe2000f8e02ff */
[----:B------:R-:W-:Y:S02]  /*0860*/  MOV R5, UR5 ;  /* 0x0000000500057c02 */ /* 0x000fe40008000f00 */
[----:B------:R-:W-:Y:S01]  /*0870*/  ISETP.NE.AND.EX P1, PT, RZ, UR19, PT, P1 ;  /* 0x00000013ff007c0c */ /* 0x000fe2000bf25310 */
[----:B------:R-:W-:Y:S01]  /*0880*/  USHF.R.S32.HI UR5, URZ, 0x1f, UR4 ;  /* 0x0000001fff057899 */ /* 0x000fe20008011404 */
[----:B------:R-:W3:Y:S01]  /*0890*/  S2R R30, SR_CgaCtaId ;  /* 0x00000000001e7919 */ /* 0x000ee20000008800 */
[----:B------:R-:W4:Y:S01]  /*08a0*/  LDC.64 R116, c[0x0][0x3a8] ;  /* 0x0000ea00ff747b82 */ /* 0x000f220000000a00 */
[----:B--2---:R-:W-:Y:S01]  /*08b0*/  MOV R2, UR12 ;  /* 0x0000000c00027c02 */ /* 0x004fe20008000f00 */
[----:B------:R-:W-:Y:S01]  /*08c0*/  ULEA.HI UR5, UR5, UR4, URZ, 0x2 ;  /* 0x0000000405057291 */ /* 0x000fe2000f8f10ff */
[----:B------:R0:W2:Y:S01]  /*08d0*/  LDG.E R0, desc[UR14][R4.64] ;  /* 0x0000000e04007981 */ /* 0x0000a2000c1e1900 */
[----:B------:R-:W-:-:S04]  /*08e0*/  MOV R3, UR13 ;  /* 0x0000000d00037c02 */ /* 0x000fc80008000f00 */
[----:B------:R-:W-:Y:S02]  /*08f0*/  MOV R6, UR5 ;  /* 0x0000000500067c02 */ /* 0x000fe40008000f00 */
[----:B------:R-:W-:Y:S01]  /*0900*/  MOV R201, 0x400 ;  /* 0x0000040000c97802 */ /* 0x000fe20000000f00 */
[----:B------:R-:W2:Y:S01]  /*0910*/  LDG.E R5, desc[UR14][R2.64] ;  /* 0x0000000e02057981 */ /* 0x000ea2000c1e1900 */
[----:B0-----:R-:W-:Y:S02]  /*0920*/  LEA.HI.SX32 R4, R6, R31, 0x1e ;  /* 0x0000001f06047211 */ /* 0x001fe400078ff2ff */
[----:B------:R-:W0:Y:S02]  /*0930*/  @P1 LDC.64 R6, c[0x0][0x438] ;  /* 0x00010e00ff061b82 */ /* 0x000e240000000a00 */
[C---:B------:R-:W-:Y:S02]  /*0940*/  IADD3 R186, PT, PT, R4.reuse, 0x200, RZ ;  /* 0x0000020004ba7810 */ /* 0x040fe40007ffe0ff */
[----:B------:R-:W-:-:S03]  /*0950*/  IADD3 R28, PT, PT, R4, 0x380, RZ ;  /* 0x00000380041c7810 */ /* 0x000fc60007ffe0ff */
[----:B-1----:R-:W-:-:S04]  /*0960*/  IMAD.WIDE.U32 R36, R186, 0x10, R112 ;  /* 0x00000010ba247825 */ /* 0x002fc800078e0070 */
[----:B------:R-:W-:Y:S02]  /*0970*/  IMAD.WIDE.U32 R32, R28, 0x10, R112 ;  /* 0x000000101c207825 */ /* 0x000fe400078e0070 */
[----:B------:R-:W2:Y:S01]  /*0980*/  LDG.E.128 R36, desc[UR14][R36.64] ;  /* 0x0000000e24247981 */ /* 0x000ea2000c1e1d00 */
[----:B------:R-:W-:Y:S02]  /*0990*/  LOP3.LUT P3, RZ, R31, 0x1f, RZ, 0xc0, !PT ;  /* 0x0000001f1fff7812 */ /* 0x000fe4000786c0ff */
[----:B------:R-:W-:Y:S01]  /*09a0*/  IADD3 R187, PT, PT, R4, 0x280, RZ ;  /* 0x0000028004bb7810 */ /* 0x000fe20007ffe0ff */
[----:B----4-:R-:W-:Y:S01]  /*09b0*/  IMAD.WIDE.U32 R128, R186, 0x10, R116 ;  /* 0x00000010ba807825 */ /* 0x010fe200078e0074 */
[----:B---3--:R-:W-:Y:S01]  /*09c0*/  LEA R201, R30, R201, 0x18 ;  /* 0x000000c91ec97211 */ /* 0x008fe200078ec0ff */
[----:B------:R-:W3:Y:S02]  /*09d0*/  LDG.E.128 R32, desc[UR14][R32.64] ;  /* 0x0000000e20207981 */ /* 0x000ee4000c1e1d00 */
[----:B0-----:R-:W-:-:S02]  /*09e0*/  @P1 IMAD.WIDE.U32 R6, R28, 0x10, R6 ;  /* 0x000000101c061825 */ /* 0x001fc400078e0006 */
[----:B------:R-:W4:Y:S04]  /*09f0*/  LDG.E.128 R128, desc[UR14][R128.64] ;  /* 0x0000000e80807981 */ /* 0x000f28000c1e1d00 */
[----:B------:R-:W2:Y:S01]  /*0a00*/  LDL.LU R28, [R1] ;  /* 0x00000000011c7983 */ /* 0x000ea20000300800 */
[C---:B------:R-:W-:Y:S01]  /*0a10*/  IMAD.WIDE.U32 R132, R187.reuse, 0x10, R112 ;  /* 0x00000010bb847825 */ /* 0x040fe200078e0070 */
[----:B------:R-:W-:Y:S02]  /*0a20*/  @!P3 SHF.R.U32.HI R184, RZ, 0x2, R31 ;  /* 0x00000002ffb8b819 */ /* 0x000fe4000001161f */
[----:B------:R-:W3:Y:S01]  /*0a30*/  LDL.LU R31, [R1+0x4] ;  /* 0x00000400011f7983 */ /* 0x000ee20000300800 */
[----:B------:R-:W-:-:S03]  /*0a40*/  IMAD.WIDE.U32 R24, R187, 0x10, R116 ;  /* 0x00000010bb187825 */ /* 0x000fc600078e0074 */
[----:B-----5:R0:W5:Y:S04]  /*0a50*/  @P1 LDG.E.128 R68, desc[UR14][R6.64] ;  /* 0x0000000e06441981 */ /* 0x020168000c1e1d00 */
[----:B------:R-:W4:Y:S04]  /*0a60*/  LDL.LU R30, [R1+0x8] ;  /* 0x00000800011e7983 */ /* 0x000f280000300800 */
[----:B------:R-:W4:Y:S04]  /*0a70*/  LDG.E.128 R132, desc[UR14][R132.64] ;  /* 0x0000000e84847981 */ /* 0x000f28000c1e1d00 */
[----:B------:R-:W0:Y:S04]  /*0a80*/  LDL.LU R7, [R1+0xc] ;  /* 0x00000c0001077983 */ /* 0x000e280000300800 */
[----:B------:R-:W4:Y:S04]  /*0a90*/  LDL.LU R6, [R1+0x10] ;  /* 0x0000100001067983 */ /* 0x000f280000300800 */
[----:B------:R-:W4:Y:S01]  /*0aa0*/  LDG.E.128 R24, desc[UR14][R24.64] ;  /* 0x0000000e18187981 */ /* 0x000f22000c1e1d00 */
[----:B------:R-:W-:-:S04]  /*0ab0*/  IMAD.WIDE.U32 R168, R4, 0x10, R116 ;  /* 0x0000001004a87825 */ /* 0x000fc800078e0074 */
[C---:B------:R-:W-:Y:S01]  /*0ac0*/  IMAD.WIDE.U32 R164, R4.reuse, 0x10, R112 ;  /* 0x0000001004a47825 */ /* 0x040fe200078e0070 */
[----:B------:R-:W-:Y:S01]  /*0ad0*/  IADD3 R29, PT, PT, R4, 0x80, RZ ;  /* 0x00000080041d7810 */ /* 0x000fe20007ffe0ff */
[----:B------:R-:W4:Y:S04]  /*0ae0*/  LDG.E.128 R168, desc[UR14][R168.64] ;  /* 0x0000000ea8a87981 */ /* 0x000f28000c1e1d00 */
[----:B------:R-:W4:Y:S01]  /*0af0*/  LDG.E.128 R164, desc[UR14][R164.64] ;  /* 0x0000000ea4a47981 */ /* 0x000f22000c1e1d00 */
[----:B--2---:R-:W-:-:S05]  /*0b00*/  FADD.FTZ R28, R36, R28 ;  /* 0x0000001c241c7221 */ /* 0x004fca0000010000 */
[----:B------:R1:W-:Y:S04]  /*0b10*/  STL [R1], R28 ;  /* 0x0000001c01007387 */ /* 0x0003e80000100800 */
[----:B-1----:R-:W2:Y:S01]  /*0b20*/  LDL.LU R28, [R1+0x14] ;  /* 0x00001400011c7983 */ /* 0x002ea20000300800 */
[----:B------:R-:W-:-:S04]  /*0b30*/  IMAD.WIDE.U32 R156, R29, 0x10, R116 ;  /* 0x000000101d9c7825 */ /* 0x000fc800078e0074 */
[----:B------:R-:W-:Y:S02]  /*0b40*/  IMAD.WIDE.U32 R160, R29, 0x10, R112 ;  /* 0x000000101da07825 */ /* 0x000fe400078e0070 */
[----:B------:R-:W2:Y:S04]  /*0b50*/  LDG.E.128 R156, desc[UR14][R156.64] ;  /* 0x0000000e9c9c7981 */ /* 0x000ea8000c1e1d00 */
[----:B------:R-:W2:Y:S01]  /*0b60*/  LDG.E.128 R160, desc[UR14][R160.64] ;  /* 0x0000000ea0a07981 */ /* 0x000ea2000c1e1d00 */
[----:B------:R-:W-:Y:S02]  /*0b70*/  IADD3 R175, PT, PT, R4, 0x100, RZ ;  /* 0x0000010004af7810 */ /* 0x000fe40007ffe0ff */
[----:B------:R-:W-:-:S03]  /*0b80*/  ISETP.NE.AND P4, PT, RZ, UR16, PT ;  /* 0x00000010ff007c0c */ /* 0x000fc6000bf85270 */
[----:B------:R-:W-:Y:S01]  /*0b90*/  IMAD.WIDE.U32 R140, R175, 0x10, R112 ;  /* 0x00000010af8c7825 */ /* 0x000fe200078e0070 */
[----:B------:R-:W-:Y:S02]  /*0ba0*/  IADD3 R146, PT, PT, R4, 0x180, RZ ;  /* 0x0000018004927810 */ /* 0x000fe40007ffe0ff */
[----:B------:R-:W-:-:S03]  /*0bb0*/  FSEL R0, R0, RZ, !P4 ;  /* 0x000000ff00007208 */ /* 0x000fc60006000000 */
[----:B------:R-:W2:Y:S01]  /*0bc0*/  LDG.E.128 R140, desc[UR14][R140.64] ;  /* 0x0000000e8c8c7981 */ /* 0x000ea2000c1e1d00 */
[----:B------:R-:W-:Y:S01]  /*0bd0*/  IMAD.WIDE.U32 R148, R175, 0x10, R116 ;  /* 0x00000010af947825 */ /* 0x000fe200078e0074 */
[----:B------:R-:W-:-:S03]  /*0be0*/  R2UR UR4, R0 ;  /* 0x00000000000472ca */ /* 0x000fc600000e0000 */
[C---:B------:R-:W-:Y:S01]  /*0bf0*/  IMAD.WIDE.U32 R124, R146.reuse, 0x10, R116 ;  /* 0x00000010927c7825 */ /* 0x040fe200078e0074 */
[----:B------:R-:W-:Y:S01]  /*0c00*/  R2UR UR12, R5 ;  /* 0x00000000050c72ca */ /* 0x000fe200000e0000 */
[----:B------:R-:W2:Y:S02]  /*0c10*/  LDG.E.128 R148, desc[UR14][R148.64] ;  /* 0x0000000e94947981 */ /* 0x000ea4000c1e1d00 */
[----:B---3--:R-:W-:Y:S01]  /*0c20*/  FADD.FTZ R31, R37, R31 ;  /* 0x0000001f251f7221 */ /* 0x008fe20000010000 */
[----:B------:R-:W-:Y:S01]  /*0c30*/  IMAD.WIDE.U32 R136, R146, 0x10, R112 ;  /* 0x0000001092887825 */ /* 0x000fe200078e0070 */
[----:B------:R-:W-:Y:S01]  /*0c40*/  IADD3 R192, PT, PT, R4, 0x300, RZ ;  /* 0x0000030004c07810 */ /* 0x000fe20007ffe0ff */
[----:B------:R-:W3:Y:S02]  /*0c50*/  LDG.E.128 R124, desc[UR14][R124.64] ;  /* 0x0000000e7c7c7981 */ /* 0x000ee4000c1e1d00 */
[----:B----4-:R-:W-:Y:S01]  /*0c60*/  FADD.FTZ R30, R38, R30 ;  /* 0x0000001e261e7221 */ /* 0x010fe20000010000 */
[----:B0-----:R-:W-:Y:S01]  /*0c70*/  FADD.FTZ R7, R39, R7 ;  /* 0x0000000727077221 */ /* 0x001fe20000010000 */
[----:B------:R-:W-:Y:S01]  /*0c80*/  FADD.FTZ R6, R132, R6 ;  /* 0x0000000684067221 */ /* 0x000fe20000010000 */
[----:B------:R0:W-:Y:S01]  /*0c90*/  STL [R1+0x4], R31 ;  /* 0x0000041f01007387 */ /* 0x0001e20000100800 */
[----:B------:R-:W-:-:S04]  /*0ca0*/  IMAD.WIDE.U32 R12, R192, 0x10, R112 ;  /* 0x00000010c00c7825 */ /* 0x000fc800078e0070 */
[----:B------:R-:W-:Y:S01]  /*0cb0*/  FADD.FTZ R130, R130, -UR4 ;  /* 0x8000000482827e21 */ /* 0x000fe20008010000 */
[----:B------:R-:W-:Y:S01]  /*0cc0*/  FADD.FTZ R24, R24, -UR4 ;  /* 0x8000000418187e21 */ /* 0x000fe20008010000 */
[----:B------:R-:W4:Y:S01]  /*0cd0*/  LDG.E.128 R136, desc[UR14][R136.64] ;  /* 0x0000000e88887981 */ /* 0x000f22000c1e1d00 */
[----:B------:R-:W-:-:S03]  /*0ce0*/  IMAD.WIDE.U32 R8, R192, 0x10, R116 ;  /* 0x00000010c0087825 */ /* 0x000fc600078e0074 */
[----:B0-----:R-:W4:Y:S04]  /*0cf0*/  LDL.LU R31, [R1+0x18] ;  /* 0x00001800011f7983 */ /* 0x001f280000300800 */
[----:B------:R0:W-:Y:S01]  /*0d00*/  STL [R1+0x8], R30 ;  /* 0x0000081e01007387 */ /* 0x0001e20000100800 */
[----:B------:R-:W-:Y:S01]  /*0d10*/  FMUL.FTZ R145, R130, UR12 ;  /* 0x0000000c82917c20 */ /* 0x000fe20008410000 */
[----:B------:R-:W-:Y:S02]  /*0d20*/  FMUL.FTZ R130, R24, UR12 ;  /* 0x0000000c18827c20 */ /* 0x000fe40008410000 */
[----:B------:R-:W4:Y:S04]  /*0d30*/  LDG.E.128 R12, desc[UR14][R12.64] ;  /* 0x0000000e0c0c7981 */ /* 0x000f28000c1e1d00 */
[----:B------:R-:W4:Y:S04]  /*0d40*/  LDG.E.128 R8, desc[UR14][R8.64] ;  /* 0x0000000e08087981 */ /* 0x000f28000c1e1d00 */
[----:B0-----:R-:W4:Y:S04]  /*0d50*/  LDL.LU R30, [R1+0x1c] ;  /* 0x00001c00011e7983 */ /* 0x001f280000300800 */
[----:B------:R-:W-:Y:S04]  /*0d60*/  STL [R1+0xc], R7 ;  /* 0x00000c0701007387 */ /* 0x000fe80000100800 */
[----:B------:R-:W-:Y:S01]  /*0d70*/  STL [R1+0x10], R6 ;  /* 0x0000100601007387 */ /* 0x000fe20000100800 */
[----:B--2---:R-:W-:-:S05]  /*0d80*/  FADD.FTZ R28, R133, R28 ;  /* 0x0000001c851c7221 */ /* 0x004fca0000010000 */
[----:B------:R0:W-:Y:S04]  /*0d90*/  STL [R1+0x14], R28 ;  /* 0x0000141c01007387 */ /* 0x0001e80000100800 */
[----:B0-----:R-:W2:Y:S04]  /*0da0*/  LDL.LU R28, [R1+0x20] ;  /* 0x00002000011c7983 */ /* 0x001ea80000300800 */
[----:B------:R-:W2:Y:S01]  /*0db0*/  LDL.LU R24, [R1+0x24] ;  /* 0x0000240001187983 */ /* 0x000ea20000300800 */
[----:B------:R-:W-:Y:S02]  /*0dc0*/  PLOP3.LUT P0, PT, PT, PT, PT, 0x80, 0x8 ;  /* 0x000000000008781c */ /* 0x000fe40003f0f070 */
[----:B------:R-:W-:-:S02]  /*0dd0*/  @!P3 PLOP3.LUT P0, PT, P2, PT, PT, 0x80, 0x8 ;  /* 0x000000000008b81c */ /* 0x000fc4000170f070 */
[----:B------:R-:W-:Y:S02]  /*0de0*/  IADD3 R153, PT, PT, R201, 0x5020, RZ ;  /* 0x00005020c9997810 */ /* 0x000fe40007ffe0ff */
[----:B------:R-:W-:Y:S02]  /*0df0*/  @!P3 LOP3.LUT R184, R184, 0x18, RZ, 0xc0, !PT ;  /* 0x00000018b8b8b812 */ /* 0x000fe400078ec0ff */
[----:B------:R-:W-:Y:S01]  /*0e00*/  @!P3 MOV R0, R153 ;  /* 0x000000990000b202 */ /* 0x000fe20000000f00 */
[----:B------:R-:W-:-:S06]  /*0e10*/  FADD.FTZ R128, R128, -UR4 ;  /* 0x8000000480807e21 */ /* 0x000fcc0008010000 */
[----:B------:R-:W-:Y:S01]  /*0e20*/  @!P0 IADD3 R0, PT, PT, R201, 0x5000, RZ ;  /* 0x00005000c9008810 */ /* 0x000fe20007ffe0ff */
[----:B------:R-:W-:-:S03]  /*0e30*/  FADD.FTZ R5, R129, -UR4 ;  /* 0x8000000481057e21 */ /* 0x000fc60008010000 */
[----:B------:R-:W-:Y:S01]  /*0e40*/  @!P3 IADD3 R184, PT, PT, R184, R0, RZ ;  /* 0x00000000b8b8b210 */ /* 0x000fe20007ffe0ff */
[----:B------:R-:W-:Y:S01]  /*0e50*/  FADD.FTZ R0, R168, -UR4 ;  /* 0x80000004a8007e21 */ /* 0x000fe20008010000 */
[----:B------:R-:W-:Y:S01]  /*0e60*/  FADD.FTZ R168, R169, -UR4 ;  /* 0x80000004a9a87e21 */ /* 0x000fe20008010000 */
[----:B------:R-:W-:Y:S01]  /*0e70*/  FMUL.FTZ R169, R188, R164 ;  /* 0x000000a4bca97220 */ /* 0x000fe20000410000 */
[----:B------:R-:W-:Y:S01]  /*0e80*/  FMUL.FTZ R129, R128, UR12 ;  /* 0x0000000c80817c20 */ /* 0x000fe20008410000 */
[----:B------:R-:W-:Y:S01]  /*0e90*/  FADD.FTZ R172, R171, -UR4 ;  /* 0x80000004abac7e21 */ /* 0x000fe20008010000 */
[----:B------:R-:W-:Y:S01]  /*0ea0*/  FMUL.FTZ R128, R5, UR12 ;  /* 0x0000000c05807c20 */ /* 0x000fe20008410000 */
[----:B------:R-:W-:Y:S01]  /*0eb0*/  FMUL.FTZ R171, R189, R165 ;  /* 0x000000a5bdab7220 */ /* 0x000fe20000410000 */
[----:B------:R-:W-:Y:S01]  /*0ec0*/  FADD.FTZ R5, RZ, R169 ;  /* 0x000000a9ff057221 */ /* 0x000fe20000010000 */
[----:B------:R-:W-:Y:S01]  /*0ed0*/  FADD.FTZ R170, R170, -UR4 ;  /* 0x80000004aaaa7e21 */ /* 0x000fe20008010000 */
[----:B------:R-:W-:Y:S01]  /*0ee0*/  FMUL.FTZ R173, R190, R166 ;  /* 0x000000a6bead7220 */ /* 0x000fe20000410000 */
[----:B------:R-:W-:Y:S01]  /*0ef0*/  FMUL.FTZ R0, R0, UR12 ;  /* 0x0000000c00007c20 */ /* 0x000fe20008410000 */
[----:B------:R-:W-:Y:S01]  /*0f00*/  FADD.FTZ R5, R171, R5 ;  /* 0x00000005ab057221 */ /* 0x000fe20000010000 */
[----:B------:R-:W-:Y:S01]  /*0f10*/  FADD.FTZ R156, R156, -UR4 ;  /* 0x800000049c9c7e21 */ /* 0x000fe20008010000 */
[----:B------:R-:W-:Y:S01]  /*0f20*/  FMUL.FTZ R170, R170, UR12 ;  /* 0x0000000caaaa7c20 */ /* 0x000fe20008410000 */
[----:B------:R-:W-:Y:S01]  /*0f30*/  FMUL.FTZ R174, R191, R167 ;  /* 0x000000a7bfae7220 */ /* 0x000fe20000410000 */
[----:B------:R-:W-:Y:S01]  /*0f40*/  FADD.FTZ R5, R173, R5 ;  /* 0x00000005ad057221 */ /* 0x000fe20000010000 */
[----:B------:R-:W-:Y:S01]  /*0f50*/  FADD.FTZ R237, R164, R237 ;  /* 0x000000eda4ed7221 */ /* 0x000fe20000010000 */
[----:B------:R-:W-:Y:S01]  /*0f60*/  FMUL.FTZ R168, R168, UR12 ;  /* 0x0000000ca8a87c20 */ /* 0x000fe20008410000 */
[----:B------:R-:W-:Y:S01]  /*0f70*/  FFMA.FTZ R194, R164, R0, R194 ;  /* 0x00000000a4c27223 */ /* 0x000fe200000100c2 */
[----:B------:R-:W-:Y:S01]  /*0f80*/  FADD.FTZ R157, R157, -UR4 ;  /* 0x800000049d9d7e21 */ /* 0x000fe20008010000 */
[----:B------:R-:W-:Y:S01]  /*0f90*/  FMUL.FTZ R164, R156, UR12 ;  /* 0x0000000c9ca47c20 */ /* 0x000fe20008410000 */
[----:B------:R-:W-:Y:S01]  /*0fa0*/  FADD.FTZ R239, R166, R239 ;  /* 0x000000efa6ef7221 */ /* 0x000fe20000010000 */
[----:B------:R-:W-:Y:S01]  /*0fb0*/  FMUL.FTZ R172, R172, UR12 ;  /* 0x0000000cacac7c20 */ /* 0x000fe20008410000 */
[----:B------:R-:W-:Y:S01]  /*0fc0*/  FFMA.FTZ R196, R166, R170, R196 ;  /* 0x000000aaa6c47223 */ /* 0x000fe200000100c4 */
[----:B------:R-:W-:Y:S01]  /*0fd0*/  FADD.FTZ R158, R158, -UR4 ;  /* 0x800000049e9e7e21 */ /* 0x000fe20008010000 */
[----:B------:R-:W-:Y:S01]  /*0fe0*/  FMUL.FTZ R166, R180, R160 ;  /* 0x000000a0b4a67220 */ /* 0x000fe20000410000 */
[----:B------:R-:W-:Y:S01]  /*0ff0*/  FADD.FTZ R5, R174, R5 ;  /* 0x00000005ae057221 */ /* 0x000fe20000010000 */
[C---:B------:R-:W-:Y:S01]  /*1000*/  FADD.FTZ R238, R165.reuse, R238 ;  /* 0x000000eea5ee7221 */ /* 0x040fe20000010000 */
[----:B------:R-:W-:Y:S01]  /*1010*/  FFMA.FTZ R195, R165, R168, R195 ;  /* 0x000000a8a5c37223 */ /* 0x000fe200000100c3 */
[C---:B------:R-:W-:Y:S01]  /*1020*/  FADD.FTZ R241, R160.reuse, R241 ;  /* 0x000000f1a0f17221 */ /* 0x040fe20000010000 */
[----:B------:R-:W-:Y:S01]  /*1030*/  FMUL.FTZ R165, R157, UR12 ;  /* 0x0000000c9da57c20 */ /* 0x000fe20008410000 */
[----:B------:R-:W-:Y:S01]  /*1040*/  FFMA.FTZ R198, R160, R164, R198 ;  /* 0x000000a4a0c67223 */ /* 0x000fe200000100c6 */
[C---:B------:R-:W-:Y:S01]  /*1050*/  FADD.FTZ R240, R167.reuse, R240 ;  /* 0x000000f0a7f07221 */ /* 0x040fe20000010000 */
[----:B------:R-:W-:Y:S01]  /*1060*/  FFMA.FTZ R197, R167, R172, R197 ;  /* 0x000000aca7c57223 */ /* 0x000fe200000100c5 */
[----:B------:R-:W-:Y:S01]  /*1070*/  FADD.FTZ R159, R159, -UR4 ;  /* 0x800000049f9f7e21 */ /* 0x000fe20008010000 */
[----:B------:R-:W-:Y:S01]  /*1080*/  FMUL.FTZ R160, R158, UR12 ;  /* 0x0000000c9ea07c20 */ /* 0x000fe20008410000 */
[----:B------:R-:W-:Y:S01]  /*1090*/  FMUL.FTZ R167, R181, R161 ;  /* 0x000000a1b5a77220 */ /* 0x000fe20000410000 */
[----:B------:R-:W-:Y:S01]  /*10a0*/  FADD.FTZ R5, R166, R5 ;  /* 0x00000005a6057221 */ /* 0x000fe20000010000 */
[C---:B------:R-:W-:Y:S01]  /*10b0*/  FADD.FTZ R242, R161.reuse, R242 ;  /* 0x000000f2a1f27221 */ /* 0x040fe20000010000 */
[----:B------:R-:W-:Y:S01]  /*10c0*/  FFMA.FTZ R199, R161, R165, R199 ;  /* 0x000000a5a1c77223 */ /* 0x000fe200000100c7 */
[C---:B------:R-:W-:Y:S01]  /*10d0*/  FADD.FTZ R243, R162.reuse, R243 ;  /* 0x000000f3a2f37221 */ /* 0x040fe20000010000 */
[----:B------:R-:W-:Y:S01]  /*10e0*/  FMUL.FTZ R161, R159, UR12 ;  /* 0x0000000c9fa17c20 */ /* 0x000fe20008410000 */
[----:B------:R-:W-:Y:S01]  /*10f0*/  FFMA.FTZ R200, R162, R160, R200 ;  /* 0x000000a0a2c87223 */ /* 0x000fe200000100c8 */
[----:B------:R-:W-:Y:S01]  /*1100*/  FMUL.FTZ R162, R182, R162 ;  /* 0x000000a2b6a27220 */ /* 0x000fe20000410000 */
[----:B------:R-:W-:Y:S01]  /*1110*/  FADD.FTZ R5, R167, R5 ;  /* 0x00000005a7057221 */ /* 0x000fe20000010000 */
[C---:B------:R-:W-:Y:S01]  /*1120*/  FADD.FTZ R244, R163.reuse, R244 ;  /* 0x000000f4a3f47221 */ /* 0x040fe20000010000 */
[----:B------:R-:W-:Y:S01]  /*1130*/  FFMA.FTZ R202, R163, R161, R202 ;  /* 0x000000a1a3ca7223 */ /* 0x000fe200000100ca */
[----:B------:R-:W-:Y:S01]  /*1140*/  FFMA.FTZ R6, R0, R169, RZ ;  /* 0x000000a900067223 */ /* 0x000fe200000100ff */
        /* <DEDUP_REMOVED lines=11> */
[----:B------:R-:W-:Y:S01]  /*1200*/  FADD.FTZ R149, R149, -UR4 ;  /* 0x8000000495957e21 */ /* 0x000fe20008010000 */
[----:B------:R-:W-:Y:S01]  /*1210*/  FADD.FTZ R148, R148, -UR4 ;  /* 0x8000000494947e21 */ /* 0x000fe20008010000 */
[----:B---3--:R-:W-:Y:S01]  /*1220*/  FADD.FTZ R125, R125, -UR4 ;  /* 0x800000047d7d7e21 */ /* 0x008fe20008010000 */
[----:B------:R-:W-:Y:S01]  /*1230*/  IADD3 R185, PT, PT, R4, 0x380, RZ ;  /* 0x0000038004b97810 */ /* 0x000fe20007ffe0ff */
[----:B------:R-:W-:Y:S01]  /*1240*/  FMUL.FTZ R154, R179, R143 ;  /* 0x0000008fb39a7220 */ /* 0x000fe20000410000 */
[----:B------:R-:W-:Y:S01]  /*1250*/  FADD.FTZ R126, R126, -UR4 ;  /* 0x800000047e7e7e21 */ /* 0x000fe20008010000 */
[----:B------:R-:W-:Y:S01]  /*1260*/  FFMA.FTZ R5, R164, R166, R5 ;  /* 0x000000a6a4057223 */ /* 0x000fe20000010005 */
[----:B------:R-:W-:Y:S01]  /*1270*/  FADD.FTZ R6, R152, R6 ;  /* 0x0000000698067221 */ /* 0x000fe20000010000 */
[----:B------:R-:W-:Y:S01]  /*1280*/  FADD.FTZ R150, R150, -UR4 ;  /* 0x8000000496967e21 */ /* 0x000fe20008010000 */
[----:B------:R-:W-:Y:S01]  /*1290*/  FMUL.FTZ R158, R149, UR12 ;  /* 0x0000000c959e7c20 */ /* 0x000fe20008410000 */
[----:B------:R-:W-:Y:S01]  /*12a0*/  FADD.FTZ R124, R124, -UR4 ;  /* 0x800000047c7c7e21 */ /* 0x000fe20008010000 */
[----:B------:R-:W-:Y:S01]  /*12b0*/  FMUL.FTZ R157, R148, UR12 ;  /* 0x0000000c949d7c20 */ /* 0x000fe20008410000 */
[----:B------:R-:W-:Y:S01]  /*12c0*/  FMUL.FTZ R149, R125, UR12 ;  /* 0x0000000c7d957c20 */ /* 0x000fe20008410000 */
[----:B----4-:R-:W-:Y:S01]  /*12d0*/  FMUL.FTZ R125, R40, R136 ;  /* 0x00000088287d7220 */ /* 0x010fe20000410000 */
[----:B------:R-:W-:Y:S01]  /*12e0*/  FMUL.FTZ R148, R126, UR12 ;  /* 0x0000000c7e947c20 */ /* 0x000fe20008410000 */
[----:B------:R-:W-:Y:S01]  /*12f0*/  FADD.FTZ R26, R26, -UR4 ;  /* 0x800000041a1a7e21 */ /* 0x000fe20008010000 */
[----:B------:R-:W-:Y:S01]  /*1300*/  FADD.FTZ R31, R134, R31 ;  /* 0x0000001f861f7221 */ /* 0x000fe20000010000 */
[----:B------:R-:W-:Y:S01]  /*1310*/  FFMA.FTZ R5, R165, R167, R5 ;  /* 0x000000a7a5057223 */ /* 0x000fe20000010005 */
[----:B------:R-:W-:Y:S01]  /*1320*/  FADD.FTZ R6, R154, R6 ;  /* 0x000000069a067221 */ /* 0x000fe20000010000 */
[----:B------:R-:W-:-:S04]  /*1330*/  IMAD.WIDE.U32 R16, R185, 0x10, R116 ;  /* 0x00000010b9107825 */ /* 0x000fc800078e0074 */
[----:B------:R-:W-:Y:S01]  /*1340*/  FMUL.FTZ R155, R150, UR12 ;  /* 0x0000000c969b7c20 */ /* 0x000fe20008410000 */
[----:B------:R-:W-:Y:S01]  /*1350*/  FADD.FTZ R127, R127, -UR4 ;  /* 0x800000047f7f7e21 */ /* 0x000fe20008010000 */
[----:B------:R-:W-:Y:S01]  /*1360*/  FMUL.FTZ R150, R124, UR12 ;  /* 0x0000000c7c967c20 */ /* 0x000fe20008410000 */
[----:B------:R-:W-:Y:S01]  /*1370*/  FADD.FTZ R131, R131, -UR4 ;  /* 0x8000000483837e21 */ /* 0x000fe20008010000 */
[C---:B------:R-:W-:Y:S01]  /*1380*/  FADD.FTZ R250, R137.reuse, R250 ;  /* 0x000000fa89fa7221 */ /* 0x040fe20000010000 */
[----:B------:R-:W-:Y:S01]  /*1390*/  FFMA.FTZ R208, R137, R149, R208 ;  /* 0x0000009589d07223 */ /* 0x000fe200000100d0 */
[----:B------:R-:W-:Y:S01]  /*13a0*/  FMUL.FTZ R124, R41, R137 ;  /* 0x00000089297c7220 */ /* 0x000fe20000410000 */
[----:B------:R-:W-:Y:S01]  /*13b0*/  FADD.FTZ R25, R25, -UR4 ;  /* 0x8000000419197e21 */ /* 0x000fe20008010000 */
[C---:B------:R-:W-:Y:S01]  /*13c0*/  FADD.FTZ R251, R138.reuse, R251 ;  /* 0x000000fb8afb7221 */ /* 0x040fe20000010000 */
[----:B------:R-:W-:Y:S01]  /*13d0*/  FFMA.FTZ R209, R138, R148, R209 ;  /* 0x000000948ad17223 */ /* 0x000fe200000100d1 */
[----:B------:R-:W-:Y:S01]  /*13e0*/  FMUL.FTZ R137, R42, R138 ;  /* 0x0000008a2a897220 */ /* 0x000fe20000410000 */
[----:B------:R-:W-:Y:S01]  /*13f0*/  FADD.FTZ R27, R27, -UR4 ;  /* 0x800000041b1b7e21 */ /* 0x000fe20008010000 */
[----:B------:R-:W-:Y:S01]  /*1400*/  FFMA.FTZ R5, R160, R162, R5 ;  /* 0x000000a2a0057223 */ /* 0x000fe20000010005 */
[----:B------:R-:W-:Y:S01]  /*1410*/  FADD.FTZ R6, R125, R6 ;  /* 0x000000067d067221 */ /* 0x000fe20000010000 */
[C---:B------:R-:W-:Y:S01]  /*1420*/  FADD.FTZ R246, R141.reuse, R246 ;  /* 0x000000f68df67221 */ /* 0x040fe20000010000 */
[----:B------:R-:W-:Y:S01]  /*1430*/  FFMA.FTZ R204, R141, R158, R204 ;  /* 0x0000009e8dcc7223 */ /* 0x000fe200000100cc */
[----:B------:R-:W-:Y:S01]  /*1440*/  FMUL.FTZ R147, R127, UR12 ;  /* 0x0000000c7f937c20 */ /* 0x000fe20008410000 */
[----:B------:R-:W-:Y:S01]  /*1450*/  FMUL.FTZ R138, R26, UR12 ;  /* 0x0000000c1a8a7c20 */ /* 0x000fe20008410000 */
[----:B------:R-:W-:Y:S01]  /*1460*/  STL [R1+0x18], R31 ;  /* 0x0000181f01007387 */ /* 0x000fe20000100800 */
[----:B------:R-:W-:Y:S01]  /*1470*/  FADD.FTZ R30, R135, R30 ;  /* 0x0000001e871e7221 */ /* 0x000fe20000010000 */
[----:B------:R-:W-:Y:S01]  /*1480*/  FMUL.FTZ R141, R131, UR12 ;  /* 0x0000000c838d7c20 */ /* 0x000fe20008410000 */
[----:B------:R-:W-:Y:S01]  /*1490*/  FFMA.FTZ R215, R132, R130, R215 ;  /* 0x0000008284d77223 */ /* 0x000fe200000100d7 */
[----:B------:R-:W3:Y:S01]  /*14a0*/  LDL.LU R26, [R1+0x28] ;  /* 0x00002800011a7983 */ /* 0x000ee20000300800 */
[----:B------:R-:W-:Y:S01]  /*14b0*/  FMUL.FTZ R131, R48, R132 ;  /* 0x0000008430837220 */ /* 0x000fe20000410000 */
[----:B------:R-:W-:Y:S01]  /*14c0*/  FADD.FTZ R8, R8, -UR4 ;  /* 0x8000000408087e21 */ /* 0x000fe20008010000 */
[C---:B------:R-:W-:Y:S01]  /*14d0*/  FADD.FTZ R249, R136.reuse, R249 ;  /* 0x000000f988f97221 */ /* 0x040fe20000010000 */
[----:B------:R-:W4:Y:S01]  /*14e0*/  LDG.E.128 R16, desc[UR14][R16.64] ;  /* 0x0000000e10107981 */ /* 0x000f22000c1e1d00 */
[----:B------:R-:W-:Y:S01]  /*14f0*/  FFMA.FTZ R207, R136, R150, R207 ;  /* 0x0000009688cf7223 */ /* 0x000fe200000100cf */
[----:B------:R-:W-:Y:S01]  /*1500*/  FMUL.FTZ R132, R25, UR12 ;  /* 0x0000000c19847c20 */ /* 0x000fe20008410000 */
[----:B------:R-:W-:Y:S01]  /*1510*/  FMUL.FTZ R144, R27, UR12 ;  /* 0x0000000c1b907c20 */ /* 0x000fe20008410000 */
[----:B------:R-:W-:Y:S01]  /*1520*/  FADD.FTZ R9, R9, -UR4 ;  /* 0x8000000409097e21 */ /* 0x000fe20008010000 */
[----:B------:R-:W-:Y:S01]  /*1530*/  FFMA.FTZ R7, R161, R163, R5 ;  /* 0x000000a3a1077223 */ /* 0x000fe20000010005 */
[----:B------:R-:W-:Y:S01]  /*1540*/  FADD.FTZ R6, R124, R6 ;  /* 0x000000067c067221 */ /* 0x000fe20000010000 */
[C---:B------:R-:W-:Y:S01]  /*1550*/  FADD.FTZ R252, R139.reuse, R252 ;  /* 0x000000fc8bfc7221 */ /* 0x040fe20000010000 */
[----:B------:R-:W-:Y:S01]  /*1560*/  FFMA.FTZ R210, R139, R147, R210 ;  /* 0x000000938bd27223 */ /* 0x000fe200000100d2 */
[----:B------:R-:W-:Y:S01]  /*1570*/  FMUL.FTZ R136, R43, R139 ;  /* 0x0000008b2b887220 */ /* 0x000fe20000410000 */
[----:B------:R-:W4:Y:S01]  /*1580*/  LDL.LU R25, [R1+0x2c] ;  /* 0x00002c0001197983 */ /* 0x000f220000300800 */
[C---:B------:R-:W-:Y:S01]  /*1590*/  FADD.FTZ R245, R140.reuse, R245 ;  /* 0x000000f58cf57221 */ /* 0x040fe20000010000 */
[----:B------:R-:W-:Y:S01]  /*15a0*/  FFMA.FTZ R203, R140, R157, R203 ;  /* 0x0000009d8ccb7223 */ /* 0x000fe200000100cb */
[----:B------:R-:W-:Y:S01]  /*15b0*/  FFMA.FTZ R214, R39, R141, R214 ;  /* 0x0000008d27d67223 */ /* 0x000fe200000100d6 */
[----:B------:R-:W-:Y:S01]  /*15c0*/  FMUL.FTZ R139, R47, R39 ;  /* 0x000000272f8b7220 */ /* 0x000fe20000410000 */
[----:B------:R-:W-:Y:S01]  /*15d0*/  STL [R1+0x1c], R30 ;  /* 0x00001c1e01007387 */ /* 0x000fe20000100800 */
[----:B------:R-:W-:Y:S01]  /*15e0*/  FFMA.FTZ R213, R38, R145, R213 ;  /* 0x0000009126d57223 */ /* 0x000fe200000100d5 */
[----:B------:R-:W-:Y:S01]  /*15f0*/  FMUL.FTZ R140, R46, R38 ;  /* 0x000000262e8c7220 */ /* 0x000fe20000410000 */
[----:B------:R-:W-:Y:S01]  /*1600*/  FMUL.FTZ R39, R8, UR12 ;  /* 0x0000000c08277c20 */ /* 0x000fe20008410000 */
[----:B------:R-:W-:Y:S01]  /*1610*/  FFMA.FTZ R219, R135, R144, R219 ;  /* 0x0000009087db7223 */ /* 0x000fe200000100db */
[----:B------:R-:W-:Y:S01]  /*1620*/  FMUL.FTZ R38, R51, R135 ;  /* 0x0000008733267220 */ /* 0x000fe20000410000 */
[----:B------:R-:W-:Y:S01]  /*1630*/  FFMA.FTZ R7, R157, R159, R7 ;  /* 0x0000009f9d077223 */ /* 0x000fe20000010007 */
[----:B------:R-:W-:Y:S01]  /*1640*/  FADD.FTZ R8, R137, R6 ;  /* 0x0000000689087221 */ /* 0x000fe20000010000 */
[----:B------:R-:W-:Y:S01]  /*1650*/  IADD3 R3, PT, PT, R4, 0x400, RZ ;  /* 0x0000040004037810 */ /* 0x000fe20007ffe0ff */
[----:B------:R-:W-:Y:S01]  /*1660*/  FMUL.FTZ R135, R9, UR12 ;  /* 0x0000000c09877c20 */ /* 0x000fe20008410000 */
[----:B------:R-:W-:Y:S01]  /*1670*/  FFMA.FTZ R6, R158, R156, R7 ;  /* 0x0000009c9e067223 */ /* 0x000fe20000010007 */
[----:B------:R-:W-:-:S02]  /*1680*/  FADD.FTZ R7, R136, R8 ;  /* 0x0000000888077221 */ /* 0x000fc40000010000 */
[----:B------:R-:W-:Y:S01]  /*1690*/  IMAD.WIDE.U32 R120, R3, 0x10, R112 ;  /* 0x0000001003787825 */ /* 0x000fe200078e0070 */
[----:B------:R-:W-:-:S05]  /*16a0*/  IADD3 R2, PT, PT, R4, 0x480, RZ ;  /* 0x0000048004027810 */ /* 0x000fca0007ffe0ff */
[----:B------:R-:W4:Y:S01]  /*16b0*/  LDG.E.128 R120, desc[UR14][R120.64] ;  /* 0x0000000e78787981 */ /* 0x000f22000c1e1d00 */
[----:B------:R-:W-:-:S04]  /*16c0*/  IMAD.WIDE.U32 R112, R2, 0x10, R112 ;  /* 0x0000001002707825 */ /* 0x000fc800078e0070 */
[--C-:B------:R-:W-:Y:S02]  /*16d0*/  IMAD.WIDE.U32 R20, R3, 0x10, R116.reuse ;  /* 0x0000001003147825 */ /* 0x100fe400078e0074 */
[----:B------:R-:W4:Y:S04]  /*16e0*/  LDG.E.128 R112, desc[UR14][R112.64] ;  /* 0x0000000e70707981 */ /* 0x000f28000c1e1d00 */
[----:B------:R-:W4:Y:S01]  /*16f0*/  LDG.E.128 R20, desc[UR14][R20.64] ;  /* 0x0000000e14147981 */ /* 0x000f22000c1e1d00 */
[----:B------:R-:W-:-:S06]  /*1700*/  IMAD.WIDE.U32 R116, R2, 0x10, R116 ;  /* 0x0000001002747825 */ /* 0x000fcc00078e0074 */
[----:B------:R-:W4:Y:S01]  /*1710*/  LDG.E.128 R116, desc[UR14][R116.64] ;  /* 0x0000000e74747981 */ /* 0x000f22000c1e1d00 */
[----:B--2---:R-:W-:Y:S01]  /*1720*/  FADD.FTZ R28, R12, R28 ;  /* 0x0000001c0c1c7221 */ /* 0x004fe20000010000 */
[----:B------:R-:W-:-:S04]  /*1730*/  FADD.FTZ R24, R13, R24 ;  /* 0x000000180d187221 */ /* 0x000fc80000010000 */
[----:B------:R-:W-:Y:S04]  /*1740*/  STL [R1+0x20], R28 ;  /* 0x0000201c01007387 */ /* 0x000fe80000100800 */
[----:B------:R0:W-:Y:S04]  /*1750*/  STL [R1+0x24], R24 ;  /* 0x0000241801007387 */ /* 0x0001e80000100800 */
[----:B0-----:R-:W2:Y:S04]  /*1760*/  LDL.LU R24, [R1+0x30] ;  /* 0x0000300001187983 */ /* 0x001ea80000300800 */
[----:B------:R-:W2:Y:S04]  /*1770*/  LDL.LU R9, [R1+0x34] ;  /* 0x0000340001097983 */ /* 0x000ea80000300800 */
[----:B------:R-:W2:Y:S01]  /*1780*/  LDL.LU R8, [R1+0x38] ;  /* 0x0000380001087983 */ /* 0x000ea20000300800 */
[----:B------:R-:W-:Y:S01]  /*1790*/  FMUL.FTZ R127, R44, R36 ;  /* 0x000000242c7f7220 */ /* 0x000fe20000410000 */
[----:B------:R-:W-:Y:S01]  /*17a0*/  FADD.FTZ R151, R151, -UR4 ;  /* 0x8000000497977e21 */ /* 0x000fe20008010000 */
[----:B------:R-:W-:Y:S01]  /*17b0*/  FMUL.FTZ R126, R45, R37 ;  /* 0x000000252d7e7220 */ /* 0x000fe20000410000 */
[----:B------:R-:W-:Y:S01]  /*17c0*/  FFMA.FTZ R6, R155, R152, R6 ;  /* 0x000000989b067223 */ /* 0x000fe20000010006 */
[----:B------:R-:W-:Y:S01]  /*17d0*/  FADD.FTZ R7, R127, R7 ;  /* 0x000000077f077221 */ /* 0x000fe20000010000 */
[----:B------:R-:W-:-:S03]  /*17e0*/  FMUL.FTZ R151, R151, UR12 ;  /* 0x0000000c97977c20 */ /* 0x000fc60008410000 */
[----:B------:R-:W-:Y:S01]  /*17f0*/  FADD.FTZ R7, R126, R7 ;  /* 0x000000077e077221 */ /* 0x000fe20000010000 */
[----:B------:R-:W-:-:S03]  /*1800*/  FFMA.FTZ R6, R151, R154, R6 ;  /* 0x0000009a97067223 */ /* 0x000fc60000010006 */
[----:B------:R-:W-:Y:S01]  /*1810*/  FADD.FTZ R7, R140, R7 ;  /* 0x000000078c077221 */ /* 0x000fe20000010000 */
[----:B------:R-:W-:Y:S01]  /*1820*/  FFMA.FTZ R6, R150, R125, R6 ;  /* 0x0000007d96067223 */ /* 0x000fe20000010006 */
[----:B------:R-:W-:Y:S01]  /*1830*/  FADD.FTZ R5, R11, -UR4 ;  /* 0x800000040b057e21 */ /* 0x000fe20008010000 */
[----:B------:R-:W-:Y:S01]  /*1840*/  FFMA.FTZ R217, R134, R138, R217 ;  /* 0x0000008a86d97223 */ /* 0x000fe200000100d9 */
[----:B------:R-:W-:Y:S01]  /*1850*/  FADD.FTZ R7, R139, R7 ;  /* 0x000000078b077221 */ /* 0x000fe20000010000 */
[----:B------:R-:W-:Y:S01]  /*1860*/  FMUL.FTZ R31, R50, R134 ;  /* 0x00000086321f7220 */ /* 0x000fe20000410000 */
[----:B------:R-:W-:Y:S01]  /*1870*/  FFMA.FTZ R6, R149, R124, R6 ;  /* 0x0000007c95067223 */ /* 0x000fe20000010006 */
[----:B------:R-:W-:Y:S01]  /*1880*/  FFMA.FTZ R220, R12, R39, R220 ;  /* 0x000000270cdc7223 */ /* 0x000fe200000100dc */
[----:B------:R-:W-:Y:S01]  /*1890*/  FMUL.FTZ R134, R52, R12 ;  /* 0x0000000c34867220 */ /* 0x000fe20000410000 */
        /* <DEDUP_REMOVED lines=11> */
[C---:B------:R-:W-:Y:S01]  /*1950*/  FADD.FTZ R247, R142.reuse, R247 ;  /* 0x000000f78ef77221 */ /* 0x040fe20000010000 */
[----:B------:R-:W-:Y:S01]  /*1960*/  FFMA.FTZ R205, R142, R155, R205 ;  /* 0x0000009b8ecd7223 */ /* 0x000fe200000100cd */
[----:B------:R-:W-:Y:S01]  /*1970*/  FMUL.FTZ R142, R53, R13 ;  /* 0x0000000d358e7220 */ /* 0x000fe20000410000 */
[----:B------:R-:W-:Y:S01]  /*1980*/  FADD.FTZ R7, R134, R7 ;  /* 0x0000000786077221 */ /* 0x000fe20000010000 */
[----:B------:R-:W-:Y:S01]  /*1990*/  FFMA.FTZ R6, R145, R140, R6 ;  /* 0x0000008c91067223 */ /* 0x000fe20000010006 */
[----:B------:R-:W-:Y:S01]  /*19a0*/  FADD.FTZ R10, R10, -UR4 ;  /* 0x800000040a0a7e21 */ /* 0x000fe20008010000 */
[----:B------:R-:W-:Y:S01]  /*19b0*/  FMUL.FTZ R11, R54, R14 ;  /* 0x0000000e360b7220 */ /* 0x000fe20000410000 */
[----:B------:R-:W-:Y:S01]  /*19c0*/  FADD.FTZ R7, R142, R7 ;  /* 0x000000078e077221 */ /* 0x000fe20000010000 */
[----:B------:R-:W-:Y:S01]  /*19d0*/  FFMA.FTZ R6, R141, R139, R6 ;  /* 0x0000008b8d067223 */ /* 0x000fe20000010006 */
[----:B------:R-:W-:Y:S01]  /*19e0*/  FMUL.FTZ R28, R10, UR12 ;  /* 0x0000000c0a1c7c20 */ /* 0x000fe20008410000 */
[----:B------:R-:W-:Y:S01]  /*19f0*/  FFMA.FTZ R221, R13, R135, R221 ;  /* 0x000000870ddd7223 */ /* 0x000fe200000100dd */
[----:B------:R-:W-:Y:S01]  /*1a00*/  FMUL.FTZ R13, R55, R15 ;  /* 0x0000000f370d7220 */ /* 0x000fe20000410000 */
[----:B------:R-:W-:Y:S01]  /*1a10*/  FADD.FTZ R7, R11, R7 ;  /* 0x000000070b077221 */ /* 0x000fe20000010000 */
[----:B------:R-:W-:Y:S01]  /*1a20*/  FFMA.FTZ R6, R130, R131, R6 ;  /* 0x0000008382067223 */ /* 0x000fe20000010006 */
[----:B------:R-:W-:-:S02]  /*1a30*/  FFMA.FTZ R222, R14, R28, R222 ;  /* 0x0000001c0ede7223 */ /* 0x000fc400000100de */
[----:B------:R-:W-:Y:S01]  /*1a40*/  FADD.FTZ R7, R13, R7 ;  /* 0x000000070d077221 */ /* 0x000fe20000010000 */
[----:B------:R-:W-:Y:S01]  /*1a50*/  FFMA.FTZ R6, R132, R133, R6 ;  /* 0x0000008584067223 */ /* 0x000fe20000010006 */
[----:B------:R-:W-:-:S03]  /*1a60*/  FMUL.FTZ R10, R58, R34 ;  /* 0x000000223a0a7220 */ /* 0x000fc60000410000 */
[----:B------:R-:W-:Y:S01]  /*1a70*/  FFMA.FTZ R6, R138, R31, R6 ;  /* 0x0000001f8a067223 */ /* 0x000fe20000010006 */
[----:B------:R-:W-:-:S03]  /*1a80*/  FFMA.FTZ R211, R36, R129, R211 ;  /* 0x0000008124d37223 */ /* 0x000fc600000100d3 */
[----:B------:R-:W-:Y:S01]  /*1a90*/  FFMA.FTZ R6, R144, R38, R6 ;  /* 0x0000002690067223 */ /* 0x000fe20000010006 */
[C---:B------:R-:W-:Y:S01]  /*1aa0*/  FADD.FTZ R248, R143.reuse, R248 ;  /* 0x000000f88ff87221 */ /* 0x040fe20000010000 */
[----:B------:R-:W-:Y:S01]  /*1ab0*/  FFMA.FTZ R206, R143, R151, R206 ;  /* 0x000000978fce7223 */ /* 0x000fe200000100ce */
[----:B------:R-:W-:Y:S01]  /*1ac0*/  FFMA.FTZ R224, R15, R12, R224 ;  /* 0x0000000c0fe07223 */ /* 0x000fe200000100e0 */
[----:B---3--:R-:W-:Y:S01]  /*1ad0*/  FADD.FTZ R26, R14, R26 ;  /* 0x0000001a0e1a7221 */ /* 0x008fe20000010000 */
[----:B----4-:R-:W-:Y:S01]  /*1ae0*/  FADD.FTZ R14, R16, -UR4 ;  /* 0x80000004100e7e21 */ /* 0x010fe20008010000 */
[----:B------:R-:W-:Y:S01]  /*1af0*/  FMUL.FTZ R16, R56, R32 ;  /* 0x0000002038107220 */ /* 0x000fe20000410000 */
[----:B------:R-:W-:Y:S01]  /*1b00*/  FADD.FTZ R5, R18, -UR4 ;  /* 0x8000000412057e21 */ /* 0x000fe20008010000 */
[----:B------:R-:W-:Y:S01]  /*1b10*/  FADD.FTZ R17, R17, -UR4 ;  /* 0x8000000411117e21 */ /* 0x000fe20008010000 */
[----:B------:R-:W-:Y:S01]  /*1b20*/  FMUL.FTZ R18, R57, R33 ;  /* 0x0000002139127220 */ /* 0x000fe20000410000 */
[----:B------:R-:W-:Y:S01]  /*1b30*/  FADD.FTZ R7, R16, R7 ;  /* 0x0000000710077221 */ /* 0x000fe20000010000 */
[----:B------:R-:W-:Y:S01]  /*1b40*/  STL [R1+0x28], R26 ;  /* 0x0000281a01007387 */ /* 0x000fe20000100800 */
[----:B------:R-:W-:Y:S01]  /*1b50*/  FADD.FTZ R25, R15, R25 ;  /* 0x000000190f197221 */ /* 0x000fe20000010000 */
[----:B------:R-:W-:Y:S01]  /*1b60*/  FMUL.FTZ R17, R17, UR12 ;  /* 0x0000000c11117c20 */ /* 0x000fe20008410000 */
[----:B------:R-:W-:-:S03]  /*1b70*/  FADD.FTZ R7, R7, R18 ;  /* 0x0000001207077221 */ /* 0x000fc60000010000 */
[----:B------:R0:W-:Y:S01]  /*1b80*/  STL [R1+0x2c], R25 ;  /* 0x00002c1901007387 */ /* 0x0001e20000100800 */
[----:B------:R-:W-:Y:S01]  /*1b90*/  FFMA.FTZ R226, R33, R17, R226 ;  /* 0x0000001121e27223 */ /* 0x000fe200000100e2 */
[----:B------:R-:W-:Y:S01]  /*1ba0*/  FADD.FTZ R36, R7, R10 ;  /* 0x0000000a07247221 */ /* 0x000fe20000010000 */
[----:B------:R-:W-:Y:S01]  /*1bb0*/  FMUL.FTZ R14, R14, UR12 ;  /* 0x0000000c0e0e7c20 */ /* 0x000fe20008410000 */
[----:B------:R-:W-:Y:S01]  /*1bc0*/  FADD.FTZ R30, R19, -UR4 ;  /* 0x80000004131e7e21 */ /* 0x000fe20008010000 */
[----:B------:R-:W-:Y:S01]  /*1bd0*/  FMUL.FTZ R5, R5, UR12 ;  /* 0x0000000c05057c20 */ /* 0x000fe20008410000 */
[----:B------:R-:W-:Y:S01]  /*1be0*/  FMUL.FTZ R7, R61, R121 ;  /* 0x000000793d077220 */ /* 0x000fe20000410000 */
[----:B------:R-:W-:Y:S01]  /*1bf0*/  FMUL.FTZ R15, R63, R123 ;  /* 0x0000007b3f0f7220 */ /* 0x000fe20000410000 */
[----:B------:R-:W-:Y:S01]  /*1c00*/  FMUL.FTZ R19, R64, R112 ;  /* 0x0000007040137220 */ /* 0x000fe20000410000 */
[----:B0-----:R-:W-:Y:S01]  /*1c10*/  FADD.FTZ R25, R20, -UR4 ;  /* 0x8000000414197e21 */ /* 0x001fe20008010000 */
[----:B------:R-:W-:Y:S01]  /*1c20*/  FMUL.FTZ R20, R30, UR12 ;  /* 0x0000000c1e147c20 */ /* 0x000fe20008410000 */
[----:B------:R-:W-:Y:S01]  /*1c30*/  FADD.FTZ R27, R23, -UR4 ;  /* 0x80000004171b7e21 */ /* 0x000fe20008010000 */
[----:B------:R-:W-:Y:S01]  /*1c40*/  FADD.FTZ R26, R22, -UR4 ;  /* 0x80000004161a7e21 */ /* 0x000fe20008010000 */
[----:B------:R-:W-:Y:S01]  /*1c50*/  FMUL.FTZ R23, R66, R114 ;  /* 0x0000007242177220 */ /* 0x000fe20000410000 */
[----:B------:R-:W-:Y:S01]  /*1c60*/  FMUL.FTZ R22, R25, UR12 ;  /* 0x0000000c19167c20 */ /* 0x000fe20008410000 */
[----:B------:R-:W-:Y:S01]  /*1c70*/  FMUL.FTZ R25, R67, R115 ;  /* 0x0000007343197220 */ /* 0x000fe20000410000 */
[----:B------:R-:W-:Y:S01]  /*1c80*/  FMUL.FTZ R26, R26, UR12 ;  /* 0x0000000c1a1a7c20 */ /* 0x000fe20008410000 */
[----:B------:R-:W-:Y:S01]  /*1c90*/  FFMA.FTZ R212, R37, R128, R212 ;  /* 0x0000008025d47223 */ /* 0x000fe200000100d4 */
[----:B------:R-:W-:Y:S01]  /*1ca0*/  FADD.FTZ R30, R116, -UR4 ;  /* 0x80000004741e7e21 */ /* 0x000fe20008010000 */
[----:B------:R-:W-:Y:S01]  /*1cb0*/  FMUL.FTZ R27, R27, UR12 ;  /* 0x0000000c1b1b7c20 */ /* 0x000fe20008410000 */
[----:B------:R-:W-:-:S02]  /*1cc0*/  FFMA.FTZ R225, R32, R14, R225 ;  /* 0x0000000e20e17223 */ /* 0x000fc400000100e1 */
[----:B------:R-:W-:Y:S01]  /*1cd0*/  FMUL.FTZ R30, R30, UR12 ;  /* 0x0000000c1e1e7c20 */ /* 0x000fe20008410000 */
[----:B------:R-:W-:Y:S01]  /*1ce0*/  FFMA.FTZ R227, R34, R5, R227 ;  /* 0x0000000522e37223 */ /* 0x000fe200000100e3 */
[----:B------:R-:W-:Y:S01]  /*1cf0*/  FADD.FTZ R118, R118, -UR4 ;  /* 0x8000000476767e21 */ /* 0x000fe20008010000 */
[----:B------:R-:W-:Y:S01]  /*1d00*/  FADD.FTZ R119, R119, -UR4 ;  /* 0x8000000477777e21 */ /* 0x000fe20008010000 */
[----:B--2---:R-:W-:Y:S01]  /*1d10*/  FADD.FTZ R24, R32, R24 ;  /* 0x0000001820187221 */ /* 0x004fe20000010000 */
[----:B------:R-:W-:-:S04]  /*1d20*/  FADD.FTZ R9, R33, R9 ;  /* 0x0000000921097221 */ /* 0x000fc80000010000 */
[----:B------:R-:W-:Y:S01]  /*1d30*/  STL [R1+0x30], R24 ;  /* 0x0000301801007387 */ /* 0x000fe20000100800 */
[----:B------:R-:W-:-:S03]  /*1d40*/  FADD.FTZ R8, R34, R8 ;  /* 0x0000000822087221 */ /* 0x000fc60000010000 */
[----:B------:R0:W-:Y:S01]  /*1d50*/  STL [R1+0x34], R9 ;  /* 0x0000340901007387 */ /* 0x0001e20000100800 */
[----:B------:R-:W-:-:S03]  /*1d60*/  FFMA.FTZ R33, R39, R134, R6 ;  /* 0x0000008627217223 */ /* 0x000fc60000010006 */
[----:B------:R-:W2:Y:S04]  /*1d70*/  LDL.LU R218, [R1+0x3c] ;  /* 0x00003c0001da7983 */ /* 0x000ea80000300800 */
[----:B------:R-:W3:Y:S01]  /*1d80*/  LDL.LU R193, [R1+0x40] ;  /* 0x0000400001c17983 */ /* 0x000ee20000300800 */
[----:B0-----:R-:W-:-:S03]  /*1d90*/  FMUL.FTZ R9, R59, R35 ;  /* 0x000000233b097220 */ /* 0x001fc60000410000 */
[----:B------:R-:W4:Y:S01]  /*1da0*/  LDL.LU R143, [R1+0x44] ;  /* 0x00004400018f7983 */ /* 0x000f220000300800 */
[----:B------:R-:W-:Y:S01]  /*1db0*/  FFMA.FTZ R33, R135, R142, R33 ;  /* 0x0000008e87217223 */ /* 0x000fe20000010021 */
[----:B------:R-:W-:Y:S02]  /*1dc0*/  FADD.FTZ R36, R36, R9 ;  /* 0x0000000924247221 */ /* 0x000fe40000010000 */
[----:B------:R0:W-:Y:S01]  /*1dd0*/  STL [R1+0x38], R8 ;  /* 0x0000380801007387 */ /* 0x0001e20000100800 */
[----:B------:R-:W-:Y:S01]  /*1de0*/  FFMA.FTZ R33, R28, R11, R33 ;  /* 0x0000000b1c217223 */ /* 0x000fe20000010021 */
[----:B------:R-:W-:Y:S01]  /*1df0*/  FMUL.FTZ R6, R62, R122 ;  /* 0x0000007a3e067220 */ /* 0x000fe20000410000 */
[----:B0-----:R-:W-:-:S04]  /*1e00*/  FMUL.FTZ R8, R60, R120 ;  /* 0x000000783c087220 */ /* 0x001fc80000410000 */
[----:B------:R-:W-:Y:S01]  /*1e10*/  FADD.FTZ R36, R36, R8 ;  /* 0x0000000824247221 */ /* 0x000fe20000010000 */
[----:B------:R-:W-:-:S03]  /*1e20*/  FFMA.FTZ R33, R12, R13, R33 ;  /* 0x0000000d0c217223 */ /* 0x000fc60000010021 */
[----:B------:R-:W-:Y:S01]  /*1e30*/  FADD.FTZ R36, R36, R7 ;  /* 0x0000000724247221 */ /* 0x000fe20000010000 */
[----:B------:R-:W-:-:S03]  /*1e40*/  FFMA.FTZ R33, R14, R16, R33 ;  /* 0x000000100e217223 */ /* 0x000fc60000010021 */
[----:B------:R-:W-:Y:S01]  /*1e50*/  FADD.FTZ R36, R36, R6 ;  /* 0x0000000624247221 */ /* 0x000fe20000010000 */
[----:B------:R-:W-:-:S03]  /*1e60*/  FFMA.FTZ R33, R17, R18, R33 ;  /* 0x0000001211217223 */ /* 0x000fc60000010021 */
[----:B------:R-:W-:Y:S01]  /*1e70*/  FADD.FTZ R36, R36, R15 ;  /* 0x0000000f24247221 */ /* 0x000fe20000010000 */
[----:B------:R-:W-:Y:S01]  /*1e80*/  FADD.FTZ R24, R21, -UR4 ;  /* 0x8000000415187e21 */ /* 0x000fe20008010000 */
[----:B------:R-:W-:Y:S01]  /*1e90*/  FMUL.FTZ R21, R65, R113 ;  /* 0x0000007141157220 */ /* 0x000fe20000410000 */
[----:B------:R-:W-:Y:S01]  /*1ea0*/  FFMA.FTZ R33, R5, R10, R33 ;  /* 0x0000000a05217223 */ /* 0x000fe20000010021 */
[----:B------:R-:W-:-:S03]  /*1eb0*/  FADD.FTZ R36, R36, R19 ;  /* 0x0000001324247221 */ /* 0x000fc60000010000 */
[----:B------:R-:W-:Y:S01]  /*1ec0*/  FFMA.FTZ R33, R20, R9, R33 ;  /* 0x0000000914217223 */ /* 0x000fe20000010021 */
[----:B------:R-:W-:Y:S01]  /*1ed0*/  FADD.FTZ R36, R36, R21 ;  /* 0x0000001524247221 */ /* 0x000fe20000010000 */
[----:B------:R-:W-:Y:S02]  /*1ee0*/  FMUL.FTZ R24, R24, UR12 ;  /* 0x0000000c18187c20 */ /* 0x000fe40008410000 */
[----:B------:R-:W-:Y:S01]  /*1ef0*/  FFMA.FTZ R33, R22, R8, R33 ;  /* 0x0000000816217223 */ /* 0x000fe20000010021 */
[----:B------:R-:W-:-:S03]  /*1f00*/  FADD.FTZ R36, R36, R23 ;  /* 0x0000001724247221 */ /* 0x000fc60000010000 */
[----:B------:R-:W-:Y:S01]  /*1f10*/  FFMA.FTZ R33, R24, R7, R33 ;  /* 0x0000000718217223 */ /* 0x000fe20000010021 */
[----:B------:R-:W-:-:S03]  /*1f20*/  FADD.FTZ R36, R36, R25 ;  /* 0x0000001924247221 */ /* 0x000fc60000010000 */
[----:B------:R-:W-:Y:S02]  /*1f30*/  FFMA.FTZ R33, R26, R6, R33 ;  /* 0x000000061a217223 */ /* 0x000fe40000010021 */
[----:B------:R-:W0:Y:S01]  /*1f40*/  SHFL.DOWN PT, R37, R36, 0x10, 0x1f ;  /* 0x0a001f0024257f89 */ /* 0x000e2200000e0000 */
[----:B------:R-:W-:Y:S01]  /*1f50*/  FADD.FTZ R32, R117, -UR4 ;  /* 0x8000000475207e21 */ /* 0x000fe20008010000 */
[----:B------:R-:W-:Y:S01]  /*1f60*/  FFMA.FTZ R33, R27, R15, R33 ;  /* 0x0000000f1b217223 */ /* 0x000fe20000010021 */
[----:B------:R-:W1:Y:S02]  /*1f70*/  @UP0 LDCU.64 UR4, c[0x0][0x3e0] ;  /* 0x00007c00ff0407ac */ /* 0x000e640008000a00 */
[----:B------:R-:W-:Y:S01]  /*1f80*/  FMUL.FTZ R32, R32, UR12 ;  /* 0x0000000c20207c20 */ /* 0x000fe20008410000 */
[----:B------:R-:W-:Y:S01]  /*1f90*/  FFMA.FTZ R34, R30, R19, R33 ;  /* 0x000000131e227223 */ /* 0x000fe20000010021 */
[----:B------:R-:W-:-:S03]  /*1fa0*/  FMUL.FTZ R33, R118, UR12 ;  /* 0x0000000c76217c20 */ /* 0x000fc60008410000 */
[----:B------:R-:W-:Y:S01]  /*1fb0*/  FFMA.FTZ R116, R32, R21, R34 ;  /* 0x0000001520747223 */ /* 0x000fe20000010022 */
[----:B------:R-:W-:Y:S02]  /*1fc0*/  FMUL.FTZ R34, R119, UR12 ;  /* 0x0000000c77227c20 */ /* 0x000fe40008410000 */
[----:B------:R-:W3:Y:S01]  /*1fd0*/  LDC.64 R118, c[0x0][0x3b0] ;  /* 0x0000ec00ff767b82 */ /* 0x000ee20000000a00 */
        /* <DEDUP_REMOVED lines=41> */
[----:B-1----:R-:W1:Y:S01]  /*2270*/  @P1 LDC.64 R36, c[0x0][0x438] ;  /* 0x00010e00ff241b82 */ /* 0x002e620000000a00 */
[----:B------:R-:W-:Y:S01]  /*2280*/  PLOP3.LUT P0, PT, PT, PT, UP0, 0x80, 0x8 ;  /* 0x000000000008781c */ /* 0x000fe20003f0f008 */
[----:B------:R-:W-:Y:S01]  /*2290*/  @UP0 UIMAD.WIDE UR4, UR6, 0x4, UR4 ;  /* 0x00000004060408a5 */ /* 0x000fe2000f8e0204 */
[----:B--2---:R-:W-:Y:S01]  /*22a0*/  FADD.FTZ R218, R35, R218 ;  /* 0x000000da23da7221 */ /* 0x004fe20000010000 */
[----:B-1----:R-:W-:-:S05]  /*22b0*/  @P1 IMAD.WIDE.U32 R36, R192, 0x10, R36 ;  /* 0x00000010c0241825 */ /* 0x002fca00078e0024 */
[----:B------:R0:W5:Y:S02]  /*22c0*/  @P1 LDG.E.128 R96, desc[UR14][R36.64] ;  /* 0x0000000e24601981 */ /* 0x000164000c1e1d00 */
[----:B0-----:R-:W-:-:S05]  /*22d0*/  @P1 IMAD.WIDE.U32 R36, R3, 0x10, R116 ;  /* 0x0000001003241825 */ /* 0x001fca00078e0074 */
[----:B------:R0:W5:Y:S02]  /*22e0*/  @P1 LDG.E.128 R100, desc[UR14][R36.64] ;  /* 0x0000000e24641981 */ /* 0x000164000c1e1d00 */
[----:B0-----:R-:W-:Y:S02]  /*22f0*/  MOV R36, UR4 ;  /* 0x0000000400247c02 */ /* 0x001fe40008000f00 */
[----:B------:R-:W-:-:S05]  /*2300*/  MOV R37, UR5 ;  /* 0x0000000500257c02 */ /* 0x000fca0008000f00 */
[----:B------:R0:W2:Y:S01]  /*2310*/  @P0 LDG.E R223, desc[UR14][R36.64] ;  /* 0x0000000e24df0981 */ /* 0x0000a2000c1e1900 */
[----:B---3--:R-:W-:-:S03]  /*2320*/  FADD.FTZ R193, R120, R193 ;  /* 0x000000c178c17221 */ /* 0x008fc60000010000 */
[----:B------:R1:W-:Y:S01]  /*2330*/  STL [R1+0x3c], R218 ;  /* 0x00003cda01007387 */ /* 0x0003e20000100800 */
[----:B0-----:R-:W-:-:S04]  /*2340*/  IMAD.WIDE.U32 R36, R4, 0x4, R118 ;  /* 0x0000000404247825 */ /* 0x001fc800078e0076 */
[----:B----4-:R-:W-:Y:S01]  /*2350*/  FADD.FTZ R143, R121, R143 ;  /* 0x0000008f798f7221 */ /* 0x010fe20000010000 */
[----:B-1----:R0:W5:Y:S01]  /*2360*/  LDG.E R218, desc[UR14][R36.64] ;  /* 0x0000000e24da7981 */ /* 0x002162000c1e1900 */
[----:B------:R-:W-:-:S03]  /*2370*/  FFMA.FTZ R229, R120, R22, R229 ;  /* 0x0000001678e57223 */ /* 0x000fc600000100e5 */
[----:B------:R-:W3:Y:S01]  /*2380*/  LDL.LU R120, [R1+0x4c] ;  /* 0x00004c0001787983 */ /* 0x000ee20000300800 */
[----:B0-----:R-:W-:-:S03]  /*2390*/  IMAD.WIDE.U32 R36, R146, 0x4, R118 ;  /* 0x0000000492247825 */ /* 0x001fc600078e0076 */
[----:B------:R0:W-:Y:S04]  /*23a0*/  STL [R1+0x40], R193 ;  /* 0x000040c101007387 */ /* 0x0001e80000100800 */
[----:B------:R1:W5:Y:S04]  /*23b0*/  LDG.E R184, desc[UR14][R36.64] ;  /* 0x0000000e24b87981 */ /* 0x000368000c1e1900 */
[----:B------:R4:W-:Y:S01]  /*23c0*/  STL [R1+0x44], R143 ;  /* 0x0000448f01007387 */ /* 0x0009e20000100800 */
[----:B-1----:R-:W-:-:S03]  /*23d0*/  IMAD.WIDE.U32 R36, R186, 0x4, R118 ;  /* 0x00000004ba247825 */ /* 0x002fc600078e0076 */
[----:B------:R-:W2:Y:S01]  /*23e0*/  LDL.LU R186, [R1+0x48] ;  /* 0x0000480001ba7983 */ /* 0x000ea20000300800 */
[----:B------:R-:W-:-:S03]  /*23f0*/  FFMA.FTZ R230, R121, R24, R230 ;  /* 0x0000001879e67223 */ /* 0x000fc600000100e6 */
[----:B------:R-:W2:Y:S01]  /*2400*/  LDL.LU R121, [R1+0x50] ;  /* 0x0000500001797983 */ /* 0x000ea20000300800 */
[--C-:B------:R-:W-:Y:S01]  /*2410*/  IMAD.WIDE.U32 R116, R175, 0x4, R118.reuse ;  /* 0x00000004af747825 */ /* 0x100fe200078e0076 */
[----:B------:R-:W-:Y:S02]  /*2420*/  @!P2 IADD3 R153, PT, PT, R201, 0x5000, RZ ;  /* 0x00005000c999a810 */ /* 0x000fe40007ffe0ff */
[----:B------:R-:W5:Y:S04]  /*2430*/  LDG.E R175, desc[UR14][R36.64] ;  /* 0x0000000e24af7981 */ /* 0x000f68000c1e1900 */
[----:B0-----:R0:W5:Y:S02]  /*2440*/  LDG.E R193, desc[UR14][R116.64] ;  /* 0x0000000e74c17981 */ /* 0x001164000c1e1900 */
[----:B0-----:R-:W-:-:S05]  /*2450*/  IMAD.WIDE.U32 R116, R187, 0x4, R118 ;  /* 0x00000004bb747825 */ /* 0x001fca00078e0076 */
[----:B------:R0:W5:Y:S02]  /*2460*/  LDG.E R146, desc[UR14][R116.64] ;  /* 0x0000000e74927981 */ /* 0x000164000c1e1900 */
[--C-:B0-----:R-:W-:Y:S02]  /*2470*/  IMAD.WIDE.U32 R116, R192, 0x4, R118.reuse ;  /* 0x00000004c0747825 */ /* 0x101fe400078e0076 */
[----:B------:R-:W2:Y:S04]  /*2480*/  LDL.LU R192, [R1+0x5c] ;  /* 0x00005c0001c07983 */ /* 0x000ea80000300800 */
[----:B----4-:R0:W5:Y:S01]  /*2490*/  LDG.E R143, desc[UR14][R116.64] ;  /* 0x0000000e748f7981 */ /* 0x010162000c1e1900 */
[----:B------:R-:W-:-:S06]  /*24a0*/  IMAD.WIDE.U32 R36, R185, 0x4, R118 ;  /* 0x00000004b9247825 */ /* 0x000fcc00078e0076 */
[----:B------:R-:W5:Y:S01]  /*24b0*/  LDG.E R37, desc[UR14][R36.64] ;  /* 0x0000000e24257981 */ /* 0x000f62000c1e1900 */
[----:B0-----:R-:W-:-:S05]  /*24c0*/  IMAD.WIDE.U32 R116, R29, 0x4, R118 ;  /* 0x000000041d747825 */ /* 0x001fca00078e0076 */
[----:B------:R0:W5:Y:S02]  /*24d0*/  LDG.E R185, desc[UR14][R116.64] ;  /* 0x0000000e74b97981 */ /* 0x000164000c1e1900 */
[----:B0-----:R-:W0:Y:S01]  /*24e0*/  LDC.64 R116, c[0x0][0x3b0] ;  /* 0x0000ec00ff747b82 */ /* 0x001e220000000a00 */
[----:B---3--:R-:W-:Y:S01]  /*24f0*/  FADD.FTZ R120, R123, R120 ;  /* 0x000000787b787221 */ /* 0x008fe20000010000 */
[----:B--2---:R-:W-:-:S05]  /*2500*/  FADD.FTZ R186, R122, R186 ;  /* 0x000000ba7aba7221 */ /* 0x004fca0000010000 */
[----:B------:R1:W-:Y:S04]  /*2510*/  STL [R1+0x48], R186 ;  /* 0x000048ba01007387 */ /* 0x0003e80000100800 */
[----:B-1----:R-:W2:Y:S04]  /*2520*/  LDL.LU R186, [R1+0x54] ;  /* 0x0000540001ba7983 */ /* 0x002ea80000300800 */
[----:B------:R1:W-:Y:S02]  /*2530*/  STL [R1+0x4c], R120 ;  /* 0x00004c7801007387 */ /* 0x0003e40000100800 */
[----:B-1----:R-:W-:-:S02]  /*2540*/  IADD3 R120, PT, PT, R201, 0x5030, RZ ;  /* 0x00005030c9787810 */ /* 0x002fc40007ffe0ff */
[----:B------:R-:W-:Y:S02]  /*2550*/  @!P2 IADD3 R120, PT, PT, R201, 0x5010, RZ ;  /* 0x00005010c978a810 */ /* 0x000fe40007ffe0ff */
[----:B------:R-:W3:Y:S01]  /*2560*/  LDL.LU R201, [R1+0x58] ;  /* 0x0000580001c97983 */ /* 0x000ee20000300800 */
[----:B0-----:R-:W-:-:S04]  /*2570*/  IMAD.WIDE.U32 R118, R3, 0x4, R116 ;  /* 0x0000000403767825 */ /* 0x001fc800078e0074 */
[----:B------:R-:W-:-:S05]  /*2580*/  IMAD.WIDE.U32 R116, R2, 0x4, R116 ;  /* 0x0000000402747825 */ /* 0x000fca00078e0074 */
[----:B------:R0:W5:Y:S02]  /*2590*/  LDG.E R36, desc[UR14][R116.64] ;  /* 0x0000000e74247981 */ /* 0x000164000c1e1900 */
[----:B0-----:R-:W0:Y:S01]  /*25a0*/  @P1 LDC.64 R116, c[0x0][0x438] ;  /* 0x00010e00ff741b82 */ /* 0x001e220000000a00 */
[----:B------:R-:W-:Y:S02]  /*25b0*/  FFMA.FTZ R228, R35, R20, R228 ;  /* 0x0000001423e47223 */ /* 0x000fe400000100e4 */
[----:B------:R-:W5:Y:S01]  /*25c0*/  LDG.E R35, desc[UR14][R118.64] ;  /* 0x0000000e76237981 */ /* 0x000f62000c1e1900 */
[----:B0-----:R-:W-:-:S05]  /*25d0*/  @P1 IMAD.WIDE.U32 R116, R2, 0x10, R116 ;  /* 0x0000001002741825 */ /* 0x001fca00078e0074 */
[----:B------:R0:W5:Y:S01]  /*25e0*/  @P1 LDG.E.128 R104, desc[UR14][R116.64] ;  /* 0x0000000e74681981 */ /* 0x000162000c1e1d00 */
[----:B------:R-:W-:Y:S01]  /*25f0*/  BAR.SYNC.DEFER_BLOCKING 0x0 ;  /* 0x0000000000007b1d */ /* 0x000fe20000010000 */
[----:B------:R-:W-:Y:S01]  /*2600*/  FADD.FTZ R121, R112, R121 ;  /* 0x0000007970797221 */ /* 0x000fe20000010000 */
[----:B------:R-:W-:Y:S01]  /*2610*/  FFMA.FTZ R231, R122, R26, R231 ;  /* 0x0000001a7ae77223 */ /* 0x000fe200000100e7 */
[----:B------:R-:W-:-:S03]  /*2620*/  FFMA.FTZ R232, R123, R27, R232 ;  /* 0x0000001b7be87223 */ /* 0x000fc600000100e8 */
[----:B------:R-:W-:Y:S04]  /*2630*/  STL [R1+0x50], R121 ;  /* 0x0000507901007387 */ /* 0x000fe80000100800 */
[----:B0-----:R-:W0:Y:S04]  /*2640*/  LDS.128 R116, [R153] ;  /* 0x0000000099747984 */ /* 0x001e280000000c00 */
[----:B------:R-:W1:Y:S01]  /*2650*/  LDS.128 R120, [R120] ;  /* 0x0000000078787984 */ /* 0x000e620000000c00 */
[----:B------:R-:W-:Y:S01]  /*2660*/  FADD.FTZ R192, R115, R192 ;  /* 0x000000c073c07221 */ /* 0x000fe20000010000 */
[----:B------:R-:W-:Y:S01]  /*2670*/  UMOV UR4, 0x3f800000 ;  /* 0x3f80000000047882 */ /* 0x000fe20000000000 */
[----:B------:R-:W-:Y:S01]  /*2680*/  @P0 R2UR UR4, R223 ;  /* 0x00000000df0402ca */ /* 0x000fe200000e0000 */
[----:B------:R-:W-:Y:S01]  /*2690*/  FFMA.FTZ R233, R112, R30, R233 ;  /* 0x0000001e70e97223 */ /* 0x000fe200000100e9 */
[----:B------:R-:W-:Y:S01]  /*26a0*/  FFMA.FTZ R234, R113, R32, R234 ;  /* 0x0000002071ea7223 */ /* 0x000fe200000100ea */
[----:B------:R-:W-:Y:S01]  /*26b0*/  FFMA.FTZ R235, R114, R33, R235 ;  /* 0x0000002172eb7223 */ /* 0x000fe200000100eb */
        /* <DEDUP_REMOVED lines=13> */
[----:B--2---:R-:W-:-:S05]  /*2790*/  FADD.FTZ R186, R113, R186 ;  /* 0x000000ba71ba7221 */ /* 0x004fca0000010000 */
[----:B------:R0:W-:Y:S01]  /*27a0*/  STL [R1+0x54], R186 ;  /* 0x000054ba01007387 */ /* 0x0001e20000100800 */
        /* <DEDUP_REMOVED lines=8> */
[----:B0-----:R-:W0:Y:S01]  /*2830*/  LDC.64 R186, c[0x0][0x468] ;  /* 0x00011a00ffba7b82 */ /* 0x001e220000000a00 */
[--C-:B------:R-:W-:Y:S01]  /*2840*/  FFMA.FTZ R168, R168, UR5, R153.reuse ;  /* 0x00000005a8a87c23 */ /* 0x100fe20008010099 */
[--C-:B------:R-:W-:Y:S01]  /*2850*/  FFMA.FTZ R170, R170, UR5, R153.reuse ;  /* 0x00000005aaaa7c23 */ /* 0x100fe20008010099 */
[----:B------:R-:W-:Y:S01]  /*2860*/  FADD.FTZ R0, R169, -R0 ;  /* 0x80000000a9007221 */ /* 0x000fe20000010000 */
[--C-:B------:R-:W-:Y:S01]  /*2870*/  FFMA.FTZ R172, R172, UR5, R153.reuse ;  /* 0x00000005acac7c23 */ /* 0x100fe20008010099 */
[----:B------:R-:W-:Y:S01]  /*2880*/  FADD.FTZ R168, R171, -R168 ;  /* 0x800000a8aba87221 */ /* 0x000fe20000010000 */
[----:B------:R-:W-:Y:S01]  /*2890*/  FADD.FTZ R170, R173, -R170 ;  /* 0x800000aaadaa7221 */ /* 0x000fe20000010000 */
[----:B-----5:R-:W-:Y:S01]  /*28a0*/  FFMA.FTZ R0, R0, UR12, R72 ;  /* 0x0000000c00007c23 */ /* 0x020fe20008010048 */
[----:B------:R-:W-:Y:S01]  /*28b0*/  FADD.FTZ R172, R174, -R172 ;  /* 0x800000acaeac7221 */ /* 0x000fe20000010000 */
[----:B------:R-:W-:Y:S01]  /*28c0*/  LOP3.LUT P0, RZ, R218, 0xff, RZ, 0xc0, !PT ;  /* 0x000000ffdaff7812 */ /* 0x000fe2000780c0ff */
[----:B------:R-:W-:Y:S01]  /*28d0*/  FFMA.FTZ R165, R165, UR5, R153 ;  /* 0x00000005a5a57c23 */ /* 0x000fe20008010099 */
[----:B------:R-:W-:Y:S01]  /*28e0*/  FMUL.FTZ R0, R0, UR4 ;  /* 0x0000000400007c20 */ /* 0x000fe20008410000 */
[----:B------:R-:W-:Y:S01]  /*28f0*/  FFMA.FTZ R168, R168, UR12, R73 ;  /* 0x0000000ca8a87c23 */ /* 0x000fe20008010049 */
[----:B------:R-:W-:Y:S01]  /*2900*/  FFMA.FTZ R170, R170, UR12, R74 ;  /* 0x0000000caaaa7c23 */ /* 0x000fe2000801004a */
[----:B------:R-:W-:Y:S01]  /*2910*/  FFMA.FTZ R172, R172, UR12, R75 ;  /* 0x0000000cacac7c23 */ /* 0x000fe2000801004b */
[----:B------:R-:W-:Y:S01]  /*2920*/  FMUL.FTZ R0, R0, UR7 ;  /* 0x0000000700007c20 */ /* 0x000fe20008410000 */
[----:B------:R-:W-:Y:S01]  /*2930*/  FMUL.FTZ R168, R168, UR4 ;  /* 0x00000004a8a87c20 */ /* 0x000fe20008410000 */
[----:B------:R-:W-:Y:S01]  /*2940*/  FMUL.FTZ R170, R170, UR4 ;  /* 0x00000004aaaa7c20 */ /* 0x000fe20008410000 */
[----:B------:R-:W-:Y:S01]  /*2950*/  FMUL.FTZ R172, R172, UR4 ;  /* 0x00000004acac7c20 */ /* 0x000fe20008410000 */
[----:B------:R-:W-:Y:S01]  /*2960*/  LOP3.LUT P1, RZ, R218, 0xff00, RZ, 0xc0, !PT ;  /* 0x0000ff00daff7812 */ /* 0x000fe2000782c0ff */
[----:B------:R-:W-:Y:S01]  /*2970*/  FMUL.FTZ R113, R168, UR7 ;  /* 0x00000007a8717c20 */ /* 0x000fe20008410000 */
[----:B------:R-:W-:Y:S01]  /*2980*/  SEL R112, R0, RZ, P0 ;  /* 0x000000ff00707207 */ /* 0x000fe20000000000 */
[----:B------:R-:W-:Y:S01]  /*2990*/  FADD.FTZ R0, R167, -R165 ;  /* 0x800000a5a7007221 */ /* 0x000fe20000010000 */
[----:B------:R-:W-:Y:S01]  /*29a0*/  FMUL.FTZ R114, R170, UR7 ;  /* 0x00000007aa727c20 */ /* 0x000fe20008410000 */
[----:B------:R-:W-:Y:S01]  /*29b0*/  FMUL.FTZ R115, R172, UR7 ;  /* 0x00000007ac737c20 */ /* 0x000fe20008410000 */
[----:B------:R-:W-:Y:S01]  /*29c0*/  LOP3.LUT P3, RZ, R218, 0xff0000, RZ, 0xc0, !PT ;  /* 0x00ff0000daff7812 */ /* 0x000fe2000786c0ff */
[----:B------:R-:W-:Y:S01]  /*29d0*/  FFMA.FTZ R0, R0, UR12, R77 ;  /* 0x0000000c00007c23 */ /* 0x000fe2000801004d */
[----:B------:R-:W-:Y:S01]  /*29e0*/  ISETP.GE.U32.AND P4, PT, R218, 0x1000000, PT ;  /* 0x01000000da00780c */ /* 0x000fe20003f86070 */
[----:B0-----:R-:W-:Y:S01]  /*29f0*/  IMAD.WIDE.U32 R116, R4, 0x10, R186 ;  /* 0x0000001004747825 */ /* 0x001fe200078e00ba */
[----:B------:R-:W-:-:S03]  /*2a00*/  SEL R113, R113, RZ, P1 ;  /* 0x000000ff71717207 */ /* 0x000fc60000800000 */
[----:B------:R-:W-:Y:S01]  /*2a10*/  FMUL.FTZ R0, R0, UR4 ;  /* 0x0000000400007c20 */ /* 0x000fe20008410000 */
[----:B------:R-:W-:Y:S01]  /*2a20*/  SEL R114, R114, RZ, P3 ;  /* 0x000000ff72727207 */ /* 0x000fe20001800000 */
[--C-:B------:R-:W-:Y:S01]  /*2a30*/  FFMA.FTZ R148, R148, UR5, R153.reuse ;  /* 0x0000000594947c23 */ /* 0x100fe20008010099 */
[----:B------:R-:W-:Y:S01]  /*2a40*/  SEL R115, R115, RZ, P4 ;  /* 0x000000ff73737207 */ /* 0x000fe20002000000 */
[----:B------:R-:W-:Y:S01]  /*2a50*/  FMUL.FTZ R0, R0, UR7 ;  /* 0x0000000700007c20 */ /* 0x000fe20008410000 */
[----:B------:R-:W-:Y:S01]  /*2a60*/  LOP3.LUT P5, RZ, R185, 0xff00, RZ, 0xc0, !PT ;  /* 0x0000ff00b9ff7812 */ /* 0x000fe200078ac0ff */
[----:B------:R-:W-:Y:S01]  /*2a70*/  FADD.FTZ R137, R137, -R148 ;  /* 0x8000009489897221 */ /* 0x000fe20000010000 */
[--C-:B------:R-:W-:Y:S01]  /*2a80*/  FFMA.FTZ R130, R130, UR5, R153.reuse ;  /* 0x0000000582827c23 */ /* 0x100fe20008010099 */
[----:B------:R0:W-:Y:S01]  /*2a90*/  STG.E.128 desc[UR14][R116.64], R112 ;  /* 0x0000007074007986 */ /* 0x0001e2000c101d0e */
[--C-:B------:R-:W-:Y:S01]  /*2aa0*/  FFMA.FTZ R164, R164, UR5, R153.reuse ;  /* 0x00000005a4a47c23 */ /* 0x100fe20008010099 */
[----:B------:R-:W-:Y:S01]  /*2ab0*/  FFMA.FTZ R137, R137, UR12, R86 ;  /* 0x0000000c89897c23 */ /* 0x000fe20008010056 */
[----:B------:R-:W-:Y:S01]  /*2ac0*/  FADD.FTZ R131, R131, -R130 ;  /* 0x8000008283837221 */ /* 0x000fe20000010000 */
[--C-:B------:R-:W-:Y:S01]  /*2ad0*/  FFMA.FTZ R28, R28, UR5, R153.reuse ;  /* 0x000000051c1c7c23 */ /* 0x100fe20008010099 */
[----:B------:R-:W-:Y:S01]  /*2ae0*/  ISETP.GE.U32.AND P0, PT, R185, 0x1000000, PT ;  /* 0x01000000b900780c */ /* 0x000fe20003f06070 */
[----:B------:R-:W-:Y:S01]  /*2af0*/  FMUL.FTZ R137, R137, UR4 ;  /* 0x0000000489897c20 */ /* 0x000fe20008410000 */
[----:B------:R-:W-:Y:S01]  /*2b00*/  LOP3.LUT P1, RZ, R193, 0xff, RZ, 0xc0, !PT ;  /* 0x000000ffc1ff7812 */ /* 0x000fe2000782c0ff */
[----:B------:R-:W-:Y:S01]  /*2b10*/  FADD.FTZ R119, R166, -R164 ;  /* 0x800000a4a6777221 */ /* 0x000fe20000010000 */
[----:B------:R-:W-:Y:S01]  /*2b20*/  FFMA.FTZ R131, R131, UR12, R92 ;  /* 0x0000000c83837c23 */ /* 0x000fe2000801005c */
[--C-:B------:R-:W-:Y:S01]  /*2b30*/  FFMA.FTZ R155, R155, UR5, R153.reuse ;  /* 0x000000059b9b7c23 */ /* 0x100fe20008010099 */
[----:B------:R-:W-:Y:S01]  /*2b40*/  FADD.FTZ R11, R11, -R28 ;  /* 0x8000001c0b0b7221 */ /* 0x000fe20000010000 */
[--C-:B------:R-:W-:Y:S01]  /*2b50*/  FFMA.FTZ R150, R150, UR5, R153.reuse ;  /* 0x0000000596967c23 */ /* 0x100fe20008010099 */
[----:B------:R-:W-:Y:S01]  /*2b60*/  FMUL.FTZ R122, R137, UR7 ;  /* 0x00000007897a7c20 */ /* 0x000fe20008410000 */
[----:B------:R-:W-:Y:S01]  /*2b70*/  FFMA.FTZ R119, R119, UR12, R76 ;  /* 0x0000000c77777c23 */ /* 0x000fe2000801004c */
[----:B------:R-:W-:Y:S01]  /*2b80*/  FFMA.FTZ R149, R149, UR5, R153 ;  /* 0x0000000595957c23 */ /* 0x000fe20008010099 */
[----:B------:R-:W-:Y:S01]  /*2b90*/  FMUL.FTZ R131, R131, UR4 ;  /* 0x0000000483837c20 */ /* 0x000fe20008410000 */
[----:B------:R-:W-:Y:S01]  /*2ba0*/  FADD.FTZ R155, R152, -R155 ;  /* 0x8000009b989b7221 */ /* 0x000fe20000010000 */
[----:B0-----:R-:W-:Y:S01]  /*2bb0*/  SEL R113, R0, RZ, P5 ;  /* 0x000000ff00717207 */ /* 0x001fe20002800000 */
[--C-:B------:R-:W-:Y:S01]  /*2bc0*/  FFMA.FTZ R0, R161, UR5, R153.reuse ;  /* 0x00000005a1007c23 */ /* 0x100fe20008010099 */
[--C-:B------:R-:W-:Y:S01]  /*2bd0*/  FFMA.FTZ R114, R157, UR5, R153.reuse ;  /* 0x000000059d727c23 */ /* 0x100fe20008010099 */
[----:B------:R-:W-:Y:S01]  /*2be0*/  FFMA.FTZ R115, R160, UR5, R153 ;  /* 0x00000005a0737c23 */ /* 0x000fe20008010099 */
        /* <DEDUP_REMOVED lines=18> */
[----:B------:R-:W-:Y:S01]  /*2d10*/  SEL R115, R0, RZ, P0 ;  /* 0x000000ff00737207 */ /* 0x000fe20000000000 */
[----:B------:R-:W-:Y:S01]  /*2d20*/  FFMA.FTZ R0, R129, UR5, R153 ;  /* 0x0000000581007c23 */ /* 0x000fe20008010099 */
[----:B------:R-:W-:Y:S01]  /*2d30*/  SEL R116, R116, RZ, P1 ;  /* 0x000000ff74747207 */ /* 0x000fe20000800000 */
[----:B------:R-:W-:Y:S01]  /*2d40*/  FADD.FTZ R124, R124, -R149 ;  /* 0x800000957c7c7221 */ /* 0x000fe20000010000 */
[----:B------:R-:W-:Y:S01]  /*2d50*/  LOP3.LUT P1, RZ, R184, 0xff0000, RZ, 0xc0, !PT ;  /* 0x00ff0000b8ff7812 */ /* 0x000fe2000782c0ff */
[----:B------:R-:W-:Y:S01]  /*2d60*/  FADD.FTZ R127, R127, -R0 ;  /* 0x800000007f7f7221 */ /* 0x000fe20000010000 */
[----:B------:R-:W-:Y:S01]  /*2d70*/  FMUL.FTZ R128, R131, UR7 ;  /* 0x0000000783807c20 */ /* 0x000fe20008410000 */
[----:B------:R-:W-:Y:S01]  /*2d80*/  FFMA.FTZ R155, R155, UR12, R82 ;  /* 0x0000000c9b9b7c23 */ /* 0x000fe20008010052 */
[----:B------:R-:W-:Y:S01]  /*2d90*/  SEL R122, R122, RZ, P1 ;  /* 0x000000ff7a7a7207 */ /* 0x000fe20000800000 */
[----:B------:R-:W-:Y:S01]  /*2da0*/  FFMA.FTZ R0, R141, UR5, R153 ;  /* 0x000000058d007c23 */ /* 0x000fe20008010099 */
[----:B------:R-:W-:Y:S01]  /*2db0*/  LOP3.LUT P1, RZ, R146, 0xff, RZ, 0xc0, !PT ;  /* 0x000000ff92ff7812 */ /* 0x000fe2000782c0ff */
[----:B------:R-:W-:Y:S01]  /*2dc0*/  FMUL.FTZ R11, R11, UR4 ;  /* 0x000000040b0b7c20 */ /* 0x000fe20008410000 */
[----:B------:R-:W-:Y:S01]  /*2dd0*/  FFMA.FTZ R125, R125, UR12, R84 ;  /* 0x0000000c7d7d7c23 */ /* 0x000fe20008010054 */
[----:B------:R-:W-:Y:S01]  /*2de0*/  FADD.FTZ R126, R126, -R121 ;  /* 0x800000797e7e7221 */ /* 0x000fe20000010000 */
[----:B------:R-:W-:Y:S01]  /*2df0*/  FADD.FTZ R156, R156, -R117 ;  /* 0x800000759c9c7221 */ /* 0x000fe20000010000 */
[----:B------:R-:W-:Y:S01]  /*2e00*/  FFMA.FTZ R151, R151, UR5, R153 ;  /* 0x0000000597977c23 */ /* 0x000fe20008010099 */
[----:B------:R-:W-:Y:S01]  /*2e10*/  FADD.FTZ R145, R140, -R145 ;  /* 0x800000918c917221 */ /* 0x000fe20000010000 */
[--C-:B------:R-:W-:Y:S01]  /*2e20*/  FFMA.FTZ R138, R138, UR5, R153.reuse ;  /* 0x000000058a8a7c23 */ /* 0x100fe20008010099 */
[--C-:B------:R-:W-:Y:S01]  /*2e30*/  FFMA.FTZ R12, R12, UR5, R153.reuse ;  /* 0x000000050c0c7c23 */ /* 0x100fe20008010099 */
[----:B------:R-:W-:Y:S01]  /*2e40*/  FMUL.FTZ R112, R119, UR7 ;  /* 0x0000000777707c20 */ /* 0x000fe20008410000 */
[----:B------:R-:W-:Y:S01]  /*2e50*/  FFMA.FTZ R147, R147, UR5, R153 ;  /* 0x0000000593937c23 */ /* 0x000fe20008010099 */
[----:B------:R-:W-:Y:S01]  /*2e60*/  FFMA.FTZ R124, R124, UR12, R85 ;  /* 0x0000000c7c7c7c23 */ /* 0x000fe20008010055 */
[----:B------:R-:W-:Y:S01]  /*2e70*/  FFMA.FTZ R39, R39, UR5, R153 ;  /* 0x0000000527277c23 */ /* 0x000fe20008010099 */
[----:B------:R-:W-:Y:S01]  /*2e80*/  LOP3.LUT P4, RZ, R185, 0xff, RZ, 0xc0, !PT ;  /* 0x000000ffb9ff7812 */ /* 0x000fe2000788c0ff */
[----:B------:R-:W-:Y:S01]  /*2e90*/  FMUL.FTZ R155, R155, UR4 ;  /* 0x000000049b9b7c20 */ /* 0x000fe20008410000 */
[----:B------:R-:W-:Y:S01]  /*2ea0*/  FADD.FTZ R0, R139, -R0 ;  /* 0x800000008b007221 */ /* 0x000fe20000010000 */
[----:B------:R-:W-:Y:S01]  /*2eb0*/  SEL R128, R128, RZ, P1 ;  /* 0x000000ff80807207 */ /* 0x000fe20000800000 */
[----:B------:R-:W-:Y:S01]  /*2ec0*/  FMUL.FTZ R11, R11, UR7 ;  /* 0x000000070b0b7c20 */ /* 0x000fe20008410000 */
[----:B------:R-:W-:Y:S01]  /*2ed0*/  LOP3.LUT P6, RZ, R185, 0xff0000, RZ, 0xc0, !PT ;  /* 0x00ff0000b9ff7812 */ /* 0x000fe200078cc0ff */
[----:B------:R-:W-:Y:S01]  /*2ee0*/  FMUL.FTZ R125, R125, UR4 ;  /* 0x000000047d7d7c20 */ /* 0x000fe20008410000 */
[----:B------:R-:W-:Y:S01]  /*2ef0*/  FFMA.FTZ R127, R127, UR12, R88 ;  /* 0x0000000c7f7f7c23 */ /* 0x000fe20008010058 */
[----:B------:R-:W-:Y:S01]  /*2f00*/  FFMA.FTZ R126, R126, UR12, R89 ;  /* 0x0000000c7e7e7c23 */ /* 0x000fe20008010059 */
[----:B------:R-:W-:Y:S01]  /*2f10*/  LOP3.LUT P1, RZ, R143, 0xff0000, RZ, 0xc0, !PT ;  /* 0x00ff00008fff7812 */ /* 0x000fe2000782c0ff */
[----:B------:R-:W-:Y:S01]  /*2f20*/  FFMA.FTZ R156, R156, UR12, R81 ;  /* 0x0000000c9c9c7c23 */ /* 0x000fe20008010051 */
[----:B------:R-:W-:Y:S01]  /*2f30*/  FADD.FTZ R154, R154, -R151 ;  /* 0x800000979a9a7221 */ /* 0x000fe20000010000 */
[----:B------:R-:W-:Y:S01]  /*2f40*/  FFMA.FTZ R145, R145, UR12, R90 ;  /* 0x0000000c91917c23 */ /* 0x000fe2000801005a */
[----:B------:R-:W-:Y:S01]  /*2f50*/  FADD.FTZ R31, R31, -R138 ;  /* 0x8000008a1f1f7221 */ /* 0x000fe20000010000 */
[----:B------:R-:W-:Y:S01]  /*2f60*/  FADD.FTZ R12, R13, -R12 ;  /* 0x8000000c0d0c7221 */ /* 0x000fe20000010000 */
[----:B------:R-:W-:Y:S01]  /*2f70*/  FADD.FTZ R136, R136, -R147 ;  /* 0x8000009388887221 */ /* 0x000fe20000010000 */
[----:B------:R-:W-:Y:S01]  /*2f80*/  FMUL.FTZ R124, R124, UR4 ;  /* 0x000000047c7c7c20 */ /* 0x000fe20008410000 */
[----:B------:R-:W-:Y:S01]  /*2f90*/  FFMA.FTZ R132, R132, UR5, R153 ;  /* 0x0000000584847c23 */ /* 0x000fe20008010099 */
[----:B------:R-:W-:Y:S01]  /*2fa0*/  FADD.FTZ R39, R134, -R39 ;  /* 0x8000002786277221 */ /* 0x000fe20000010000 */
[----:B------:R-:W-:Y:S01]  /*2fb0*/  FFMA.FTZ R13, R14, UR5, R153 ;  /* 0x000000050e0d7c23 */ /* 0x000fe20008010099 */
[----:B------:R-:W-:Y:S01]  /*2fc0*/  SEL R112, R112, RZ, P4 ;  /* 0x000000ff70707207 */ /* 0x000fe20002000000 */
[----:B------:R-:W-:Y:S01]  /*2fd0*/  FMUL.FTZ R118, R155, UR7 ;  /* 0x000000079b767c20 */ /* 0x000fe20008410000 */
[----:B------:R-:W-:Y:S01]  /*2fe0*/  FFMA.FTZ R0, R0, UR12, R91 ;  /* 0x0000000c00007c23 */ /* 0x000fe2000801005b */
[----:B------:R-:W-:Y:S01]  /*2ff0*/  FFMA.FTZ R5, R5, UR5, R153 ;  /* 0x0000000505057c23 */ /* 0x000fe20008010099 */
[----:B------:R-:W-:Y:S01]  /*3000*/  LOP3.LUT P4, RZ, R193, 0xff0000, RZ, 0xc0, !PT ;  /* 0x00ff0000c1ff7812 */ /* 0x000fe2000788c0ff */
[----:B------:R-:W-:Y:S01]  /*3010*/  FMUL.FTZ R120, R125, UR7 ;  /* 0x000000077d787c20 */ /* 0x000fe20008410000 */
[----:B------:R-:W-:Y:S01]  /*3020*/  SEL R114, R114, RZ, P6 ;  /* 0x000000ff72727207 */ /* 0x000fe20003000000 */
[----:B------:R-:W-:Y:S01]  /*3030*/  FMUL.FTZ R127, R127, UR4 ;  /* 0x000000047f7f7c20 */ /* 0x000fe20008410000 */
[----:B------:R-:W-:Y:S01]  /*3040*/  FMUL.FTZ R126, R126, UR4 ;  /* 0x000000047e7e7c20 */ /* 0x000fe20008410000 */
[----:B------:R-:W-:Y:S01]  /*3050*/  SEL R134, R11, RZ, P1 ;  /* 0x000000ff0b867207 */ /* 0x000fe20000800000 */
[----:B------:R-:W-:Y:S01]  /*3060*/  FMUL.FTZ R156, R156, UR4 ;  /* 0x000000049c9c7c20 */ /* 0x000fe20008410000 */
[----:B------:R-:W-:Y:S01]  /*3070*/  LOP3.LUT P6, RZ, R184, 0xff, RZ, 0xc0, !PT ;  /* 0x000000ffb8ff7812 */ /* 0x000fe200078cc0ff */
[----:B------:R-:W-:Y:S01]  /*3080*/  FFMA.FTZ R154, R154, UR12, R83 ;  /* 0x0000000c9a9a7c23 */ /* 0x000fe20008010053 */
[----:B------:R-:W-:Y:S01]  /*3090*/  FMUL.FTZ R145, R145, UR4 ;  /* 0x0000000491917c20 */ /* 0x000fe20008410000 */
[----:B------:R-:W-:Y:S01]  /*30a0*/  FFMA.FTZ R31, R31, UR12, R94 ;  /* 0x0000000c1f1f7c23 */ /* 0x000fe2000801005e */
[----:B------:R-:W-:Y:S01]  /*30b0*/  FFMA.FTZ R11, R22, UR5, R153 ;  /* 0x00000005160b7c23 */ /* 0x000fe20008010099 */
[----:B------:R-:W-:Y:S01]  /*30c0*/  FFMA.FTZ R136, R136, UR12, R87 ;  /* 0x0000000c88887c23 */ /* 0x000fe20008010057 */
[----:B------:R-:W-:Y:S01]  /*30d0*/  FMUL.FTZ R121, R124, UR7 ;  /* 0x000000077c797c20 */ /* 0x000fe20008410000 */
[----:B------:R-:W-:Y:S01]  /*30e0*/  FADD.FTZ R132, R133, -R132 ;  /* 0x8000008485847221 */ /* 0x000fe20000010000 */
[----:B------:R-:W-:Y:S01]  /*30f0*/  FFMA.FTZ R39, R39, UR12, R96 ;  /* 0x0000000c27277c23 */ /* 0x000fe20008010060 */
[----:B------:R-:W-:Y:S01]  /*3100*/  FADD.FTZ R13, R16, -R13 ;  /* 0x8000000d100d7221 */ /* 0x000fe20000010000 */
[----:B------:R-:W-:Y:S01]  /*3110*/  LOP3.LUT P0, RZ, R184, 0xff00, RZ, 0xc0, !PT ;  /* 0x0000ff00b8ff7812 */ /* 0x000fe2000780c0ff */
[----:B------:R-:W-:Y:S01]  /*3120*/  FMUL.FTZ R0, R0, UR4 ;  /* 0x0000000400007c20 */ /* 0x000fe20008410000 */
[--C-:B------:R-:W-:Y:S01]  /*3130*/  FFMA.FTZ R133, R144, UR5, R153.reuse ;  /* 0x0000000590857c23 */ /* 0x100fe20008010099 */
[----:B------:R-:W-:Y:S01]  /*3140*/  FFMA.FTZ R135, R135, UR5, R153 ;  /* 0x0000000587877c23 */ /* 0x000fe20008010099 */
[----:B------:R-:W-:Y:S01]  /*3150*/  FADD.FTZ R5, R10, -R5 ;  /* 0x800000050a057221 */ /* 0x000fe20000010000 */
[----:B------:R-:W-:Y:S01]  /*3160*/  SEL R118, R118, RZ, P4 ;  /* 0x000000ff76767207 */ /* 0x000fe20002000000 */
[----:B------:R-:W-:Y:S01]  /*3170*/  FMUL.FTZ R124, R127, UR7 ;  /* 0x000000077f7c7c20 */ /* 0x000fe20008410000 */
[----:B------:R-:W-:Y:S01]  /*3180*/  FMUL.FTZ R125, R126, UR7 ;  /* 0x000000077e7d7c20 */ /* 0x000fe20008410000 */
[----:B------:R-:W-:Y:S01]  /*3190*/  FMUL.FTZ R117, R156, UR7 ;  /* 0x000000079c757c20 */ /* 0x000fe20008410000 */
[----:B------:R-:W-:Y:S01]  /*31a0*/  FMUL.FTZ R154, R154, UR4 ;  /* 0x000000049a9a7c20 */ /* 0x000fe20008410000 */
[----:B------:R-:W-:Y:S01]  /*31b0*/  LOP3.LUT P4, RZ, R175, 0xff, RZ, 0xc0, !PT ;  /* 0x000000ffafff7812 */ /* 0x000fe2000788c0ff */
[----:B------:R-:W-:Y:S01]  /*31c0*/  FMUL.FTZ R126, R145, UR7 ;  /* 0x00000007917e7c20 */ /* 0x000fe20008410000 */
[----:B------:R-:W-:Y:S01]  /*31d0*/  SEL R120, R120, RZ, P6 ;  /* 0x000000ff78787207 */ /* 0x000fe20003000000 */
[----:B------:R-:W-:Y:S01]  /*31e0*/  FMUL.FTZ R31, R31, UR4 ;  /* 0x000000041f1f7c20 */ /* 0x000fe20008410000 */
[----:B------:R-:W-:Y:S01]  /*31f0*/  FADD.FTZ R11, R8, -R11 ;  /* 0x8000000b080b7221 */ /* 0x000fe20000010000 */
[----:B------:R-:W-:Y:S01]  /*3200*/  LOP3.LUT P3, RZ, R193, 0xff00, RZ, 0xc0, !PT ;  /* 0x0000ff00c1ff7812 */ /* 0x000fe2000786c0ff */
[----:B------:R-:W-:Y:S01]  /*3210*/  FMUL.FTZ R136, R136, UR4 ;  /* 0x0000000488887c20 */ /* 0x000fe20008410000 */
[----:B------:R-:W-:Y:S01]  /*3220*/  LOP3.LUT P6, RZ, R175, 0xff0000, RZ, 0xc0, !PT ;  /* 0x00ff0000afff7812 */ /* 0x000fe200078cc0ff */
[----:B------:R-:W-:Y:S01]  /*3230*/  FFMA.FTZ R132, R132, UR12, R93 ;  /* 0x0000000c84847c23 */ /* 0x000fe2000801005d */
[----:B------:R-:W-:Y:S01]  /*3240*/  FMUL.FTZ R39, R39, UR4 ;  /* 0x0000000427277c20 */ /* 0x000fe20008410000 */
[----:B------:R-:W-:Y:S01]  /*3250*/  FFMA.FTZ R13, R13, UR12, R68 ;  /* 0x0000000c0d0d7c23 */ /* 0x000fe20008010044 */
[----:B------:R-:W-:Y:S01]  /*3260*/  SEL R121, R121, RZ, P0 ;  /* 0x000000ff79797207 */ /* 0x000fe20000000000 */
[----:B------:R-:W-:Y:S01]  /*3270*/  FMUL.FTZ R0, R0, UR7 ;  /* 0x0000000700007c20 */ /* 0x000fe20008410000 */
[----:B------:R-:W-:Y:S01]  /*3280*/  FADD.FTZ R38, R38, -R133 ;  /* 0x8000008526267221 */ /* 0x000fe20000010000 */
[----:B------:R-:W-:Y:S01]  /*3290*/  FADD.FTZ R142, R142, -R135 ;  /* 0x800000878e8e7221 */ /* 0x000fe20000010000 */
[--C-:B------:R-:W-:Y:S01]  /*32a0*/  FFMA.FTZ R24, R24, UR5, R153.reuse ;  /* 0x0000000518187c23 */ /* 0x100fe20008010099 */
[----:B------:R-:W-:Y:S01]  /*32b0*/  FFMA.FTZ R5, R5, UR12, R70 ;  /* 0x0000000c05057c23 */ /* 0x000fe20008010046 */
[----:B------:R-:W-:Y:S01]  /*32c0*/  ISETP.GE.U32.AND P0, PT, R175, 0x1000000, PT ;  /* 0x01000000af00780c */ /* 0x000fe20003f06070 */
[--C-:B------:R-:W-:Y:S01]  /*32d0*/  FFMA.FTZ R17, R17, UR5, R153.reuse ;  /* 0x0000000511117c23 */ /* 0x100fe20008010099 */
[----:B------:R-:W-:Y:S01]  /*32e0*/  FFMA.FTZ R20, R20, UR5, R153 ;  /* 0x0000000514147c23 */ /* 0x000fe20008010099 */
[----:B------:R-:W-:Y:S01]  /*32f0*/  FMUL.FTZ R119, R154, UR7 ;  /* 0x000000079a777c20 */ /* 0x000fe20008410000 */
[----:B------:R-:W-:Y:S01]  /*3300*/  SEL R124, R124, RZ, P4 ;  /* 0x000000ff7c7c7207 */ /* 0x000fe20002000000 */
[----:B------:R-:W-:Y:S01]  /*3310*/  FMUL.FTZ R31, R31, UR7 ;  /* 0x000000071f1f7c20 */ /* 0x000fe20008410000 */
[----:B------:R-:W-:Y:S01]  /*3320*/  FFMA.FTZ R11, R11, UR12, R100 ;  /* 0x0000000c0b0b7c23 */ /* 0x000fe20008010064 */
[----:B------:R-:W-:Y:S01]  /*3330*/  ISETP.GE.U32.AND P5, PT, R193, 0x1000000, PT ;  /* 0x01000000c100780c */ /* 0x000fe20003fa6070 */
[----:B------:R-:W-:Y:S01]  /*3340*/  FMUL.FTZ R123, R136, UR7 ;  /* 0x00000007887b7c20 */ /* 0x000fe20008410000 */
[----:B------:R-:W-:Y:S01]  /*3350*/  SEL R117, R117, RZ, P3 ;  /* 0x000000ff75757207 */ /* 0x000fe20001800000 */
[----:B------:R-:W-:Y:S01]  /*3360*/  FMUL.FTZ R132, R132, UR4 ;  /* 0x0000000484847c20 */ /* 0x000fe20008410000 */
[----:B------:R-:W-:Y:S01]  /*3370*/  LOP3.LUT P4, RZ, R146, 0xff0000, RZ, 0xc0, !PT ;  /* 0x00ff000092ff7812 */ /* 0x000fe2000788c0ff */
[----:B------:R-:W-:Y:S01]  /*3380*/  FMUL.FTZ R39, R39, UR7 ;  /* 0x0000000727277c20 */ /* 0x000fe20008410000 */
[----:B------:R-:W-:Y:S01]  /*3390*/  SEL R126, R126, RZ, P6 ;  /* 0x000000ff7e7e7207 */ /* 0x000fe20003000000 */
[----:B------:R-:W-:Y:S01]  /*33a0*/  FMUL.FTZ R13, R13, UR4 ;  /* 0x000000040d0d7c20 */ /* 0x000fe20008410000 */
[----:B------:R-:W-:Y:S01]  /*33b0*/  ISETP.GE.U32.AND P3, PT, R184, 0x1000000, PT ;  /* 0x01000000b800780c */ /* 0x000fe20003f66070 */
[----:B------:R-:W-:Y:S01]  /*33c0*/  FFMA.FTZ R38, R38, UR12, R95 ;  /* 0x0000000c26267c23 */ /* 0x000fe2000801005f */
[----:B------:R-:W-:Y:S01]  /*33d0*/  LOP3.LUT P6, RZ, R143, 0xff, RZ, 0xc0, !PT ;  /* 0x000000ff8fff7812 */ /* 0x000fe200078cc0ff */
[----:B------:R-:W-:Y:S01]  /*33e0*/  FFMA.FTZ R142, R142, UR12, R97 ;  /* 0x0000000c8e8e7c23 */ /* 0x000fe20008010061 */
[----:B------:R-:W-:Y:S01]  /*33f0*/  FADD.FTZ R24, R7, -R24 ;  /* 0x8000001807187221 */ /* 0x000fe20000010000 */
[----:B------:R-:W-:Y:S01]  /*3400*/  FMUL.FTZ R5, R5, UR4 ;  /* 0x0000000405057c20 */ /* 0x000fe20008410000 */
[----:B------:R-:W-:Y:S01]  /*3410*/  SEL R127, R0, RZ, P0 ;  /* 0x000000ff007f7207 */ /* 0x000fe20000000000 */
[----:B------:R-:W-:Y:S01]  /*3420*/  FADD.FTZ R18, R18, -R17 ;  /* 0x8000001112127221 */ /* 0x000fe20000010000 */
[----:B------:R-:W-:Y:S01]  /*3430*/  FFMA.FTZ R12, R12, UR12, R99 ;  /* 0x0000000c0c0c7c23 */ /* 0x000fe20008010063 */
[----:B------:R-:W-:Y:S01]  /*3440*/  FADD.FTZ R20, R9, -R20 ;  /* 0x8000001409147221 */ /* 0x000fe20000010000 */
[--C-:B------:R-:W-:Y:S01]  /*3450*/  FFMA.FTZ R7, R26, UR5, R153.reuse ;  /* 0x000000051a077c23 */ /* 0x100fe20008010099 */
[--C-:B------:R-:W-:Y:S01]  /*3460*/  FFMA.FTZ R0, R27, UR5, R153.reuse ;  /* 0x000000051b007c23 */ /* 0x100fe20008010099 */
[----:B------:R-:W-:Y:S01]  /*3470*/  FMUL.FTZ R11, R11, UR4 ;  /* 0x000000040b0b7c20 */ /* 0x000fe20008410000 */
[----:B------:R-:W-:Y:S01]  /*3480*/  SEL R119, R119, RZ, P5 ;  /* 0x000000ff77777207 */ /* 0x000fe20002800000 */
[----:B------:R-:W-:Y:S01]  /*3490*/  FMUL.FTZ R129, R132, UR7 ;  /* 0x0000000784817c20 */ /* 0x000fe20008410000 */
[----:B------:R-:W-:Y:S01]  /*34a0*/  SEL R130, R31, RZ, P4 ;  /* 0x000000ff1f827207 */ /* 0x000fe20002000000 */
[----:B------:R-:W-:Y:S01]  /*34b0*/  FMUL.FTZ R13, R13, UR7 ;  /* 0x000000070d0d7c20 */ /* 0x000fe20008410000 */
[--C-:B------:R-:W-:Y:S01]  /*34c0*/  FFMA.FTZ R30, R30, UR5, R153.reuse ;  /* 0x000000051e1e7c23 */ /* 0x100fe20008010099 */
[--C-:B------:R-:W-:Y:S01]  /*34d0*/  FFMA.FTZ R32, R32, UR5, R153.reuse ;  /* 0x0000000520207c23 */ /* 0x100fe20008010099 */
[--C-:B------:R-:W-:Y:S01]  /*34e0*/  FFMA.FTZ R10, R33, UR5, R153.reuse ;  /* 0x00000005210a7c23 */ /* 0x100fe20008010099 */
[----:B------:R-:W-:Y:S01]  /*34f0*/  FFMA.FTZ R34, R34, UR5, R153 ;  /* 0x0000000522227c23 */ /* 0x000fe20008010099 */
[----:B------:R-:W-:Y:S01]  /*3500*/  LOP3.LUT P5, RZ, R175, 0xff00, RZ, 0xc0, !PT ;  /* 0x0000ff00afff7812 */ /* 0x000fe200078ac0ff */
[----:B------:R-:W-:Y:S01]  /*3510*/  FMUL.FTZ R38, R38, UR4 ;  /* 0x0000000426267c20 */ /* 0x000fe20008410000 */
[----:B------:R-:W-:Y:S01]  /*3520*/  SEL R123, R123, RZ, P3 ;  /* 0x000000ff7b7b7207 */ /* 0x000fe20001800000 */
[----:B------:R-:W-:Y:S01]  /*3530*/  FMUL.FTZ R142, R142, UR4 ;  /* 0x000000048e8e7c20 */ /* 0x000fe20008410000 */
[----:B------:R-:W-:Y:S01]  /*3540*/  LOP3.LUT P4, RZ, R37, 0xff, RZ, 0xc0, !PT ;  /* 0x000000ff25ff7812 */ /* 0x000fe2000788c0ff */
[----:B------:R-:W-:Y:S01]  /*3550*/  FMUL.FTZ R5, R5, UR7 ;  /* 0x0000000705057c20 */ /* 0x000fe20008410000 */
[----:B------:R-:W-:Y:S01]  /*3560*/  SEL R132, R39, RZ, P6 ;  /* 0x000000ff27847207 */ /* 0x000fe20003000000 */
[----:B------:R-:W-:Y:S01]  /*3570*/  FFMA.FTZ R18, R18, UR12, R69 ;  /* 0x0000000c12127c23 */ /* 0x000fe20008010045 */
[----:B------:R-:W-:Y:S01]  /*3580*/  LOP3.LUT P3, RZ, R146, 0xff00, RZ, 0xc0, !PT ;  /* 0x0000ff0092ff7812 */ /* 0x000fe2000786c0ff */
[----:B------:R-:W-:Y:S01]  /*3590*/  FMUL.FTZ R12, R12, UR4 ;  /* 0x000000040c0c7c20 */ /* 0x000fe20008410000 */
[----:B------:R-:W-:Y:S01]  /*35a0*/  LOP3.LUT P6, RZ, R37, 0xff0000, RZ, 0xc0, !PT ;  /* 0x00ff000025ff7812 */ /* 0x000fe200078cc0ff */
[----:B------:R-:W-:Y:S01]  /*35b0*/  FFMA.FTZ R20, R20, UR12, R71 ;  /* 0x0000000c14147c23 */ /* 0x000fe20008010047 */
[----:B------:R-:W-:Y:S01]  /*35c0*/  FADD.FTZ R27, R6, -R7 ;  /* 0x80000007061b7221 */ /* 0x000fe20000010000 */
[----:B------:R-:W-:Y:S01]  /*35d0*/  FFMA.FTZ R24, R24, UR12, R101 ;  /* 0x0000000c18187c23 */ /* 0x000fe20008010065 */
[----:B------:R-:W-:Y:S01]  /*35e0*/  FMUL.FTZ R8, R11, UR7 ;  /* 0x000000070b087c20 */ /* 0x000fe20008410000 */
[----:B------:R-:W-:Y:S01]  /*35f0*/  FADD.FTZ R0, R15, -R0 ;  /* 0x800000000f007221 */ /* 0x000fe20000010000 */
[C---:B------:R-:W-:Y:S01]  /*3600*/  IADD3 R7, PT, PT, R4.reuse, 0x100, RZ ;  /* 0x0000010004077810 */ /* 0x040fe20007ffe0ff */
[----:B------:R-:W-:Y:S01]  /*3610*/  FADD.FTZ R31, R19, -R30 ;  /* 0x8000001e131f7221 */ /* 0x000fe20000010000 */
[----:B------:R-:W-:Y:S01]  /*3620*/  FADD.FTZ R32, R21, -R32 ;  /* 0x8000002015207221 */ /* 0x000fe20000010000 */
[----:B------:R-:W-:Y:S01]  /*3630*/  FADD.FTZ R23, R23, -R10 ;  /* 0x8000000a17177221 */ /* 0x000fe20000010000 */
[----:B------:R-:W-:Y:S01]  /*3640*/  FADD.FTZ R34, R25, -R34 ;  /* 0x8000002219227221 */ /* 0x000fe20000010000 */
[----:B------:R-:W-:Y:S01]  /*3650*/  IADD3 R11, PT, PT, R4, 0x180, RZ ;  /* 0x00000180040b7810 */ /* 0x000fe20007ffe0ff */
[----:B------:R-:W-:Y:S01]  /*3660*/  FMUL.FTZ R38, R38, UR7 ;  /* 0x0000000726267c20 */ /* 0x000fe20008410000 */
[----:B------:R-:W-:Y:S01]  /*3670*/  SEL R125, R125, RZ, P5 ;  /* 0x000000ff7d7d7207 */ /* 0x000fe20002800000 */
[----:B------:R-:W-:Y:S01]  /*3680*/  FMUL.FTZ R133, R142, UR7 ;  /* 0x000000078e857c20 */ /* 0x000fe20008410000 */
[----:B------:R-:W-:Y:S01]  /*3690*/  SEL R136, R13, RZ, P4 ;  /* 0x000000ff0d887207 */ /* 0x000fe20002000000 */
[----:B------:R-:W-:Y:S01]  /*36a0*/  FMUL.FTZ R18, R18, UR4 ;  /* 0x0000000412127c20 */ /* 0x000fe20008410000 */
[----:B------:R-:W-:Y:S01]  /*36b0*/  ISETP.GE.U32.AND P5, PT, R146, 0x1000000, PT ;  /* 0x010000009200780c */ /* 0x000fe20003fa6070 */
[----:B------:R-:W-:Y:S01]  /*36c0*/  FMUL.FTZ R12, R12, UR7 ;  /* 0x000000070c0c7c20 */ /* 0x000fe20008410000 */
[----:B------:R-:W-:Y:S01]  /*36d0*/  LOP3.LUT P0, RZ, R143, 0xff00, RZ, 0xc0, !PT ;  /* 0x0000ff008fff7812 */ /* 0x000fe2000780c0ff */
[----:B------:R-:W-:Y:S01]  /*36e0*/  FMUL.FTZ R20, R20, UR4 ;  /* 0x0000000414147c20 */ /* 0x000fe20008410000 */
[----:B------:R-:W-:Y:S01]  /*36f0*/  SEL R129, R129, RZ, P3 ;  /* 0x000000ff81817207 */ /* 0x000fe20001800000 */
[----:B------:R-:W-:Y:S01]  /*3700*/  FMUL.FTZ R24, R24, UR4 ;  /* 0x0000000418187c20 */ /* 0x000fe20008410000 */
[----:B------:R-:W-:Y:S01]  /*3710*/  SEL R138, R5, RZ, P6 ;  /* 0x000000ff058a7207 */ /* 0x000fe20003000000 */
[----:B------:R-:W-:Y:S01]  /*3720*/  FFMA.FTZ R27, R27, UR12, R102 ;  /* 0x0000000c1b1b7c23 */ /* 0x000fe20008010066 */
[----:B------:R-:W-:Y:S01]  /*3730*/  IADD3 R21, PT, PT, R4, 0x200, RZ ;  /* 0x0000020004157810 */ /* 0x000fe20007ffe0ff */
[----:B------:R-:W-:Y:S01]  /*3740*/  FFMA.FTZ R0, R0, UR12, R103 ;  /* 0x0000000c00007c23 */ /* 0x000fe20008010067 */
[C---:B------:R-:W-:Y:S01]  /*3750*/  IADD3 R13, PT, PT, R4.reuse, 0x280, RZ ;  /* 0x00000280040d7810 */ /* 0x040fe20007ffe0ff */
[----:B------:R-:W-:Y:S01]  /*3760*/  IMAD.WIDE.U32 R6, R7, 0x10, R186 ;  /* 0x0000001007067825 */ /* 0x000fe200078e00ba */
[----:B------:R-:W-:-:S03]  /*3770*/  IADD3 R15, PT, PT, R4, 0x300, RZ ;  /* 0x00000300040f7810 */ /* 0x000fc60007ffe0ff */
[----:B------:R-:W-:Y:S01]  /*3780*/  FFMA.FTZ R31, R31, UR12, R104 ;  /* 0x0000000c1f1f7c23 */ /* 0x000fe20008010068 */
[----:B------:R-:W-:Y:S01]  /*3790*/  IADD3 R17, PT, PT, R4, 0x380, RZ ;  /* 0x0000038004117810 */ /* 0x000fe20007ffe0ff */
[----:B------:R-:W-:Y:S01]  /*37a0*/  IMAD.WIDE.U32 R4, R29, 0x10, R186 ;  /* 0x000000101d047825 */ /* 0x000fe200078e00ba */
[----:B------:R-:W-:-:S03]  /*37b0*/  ISETP.GE.U32.AND P3, PT, R143, 0x1000000, PT ;  /* 0x010000008f00780c */ /* 0x000fc60003f66070 */
[----:B------:R-:W-:Y:S01]  /*37c0*/  FFMA.FTZ R32, R32, UR12, R105 ;  /* 0x0000000c20207c23 */ /* 0x000fe20008010069 */
[----:B------:R-:W-:Y:S01]  /*37d0*/  FFMA.FTZ R23, R23, UR12, R106 ;  /* 0x0000000c17177c23 */ /* 0x000fe2000801006a */
[----:B------:R-:W-:Y:S01]  /*37e0*/  FFMA.FTZ R34, R34, UR12, R107 ;  /* 0x0000000c22227c23 */ /* 0x000fe2000801006b */
[----:B------:R-:W-:Y:S01]  /*37f0*/  IMAD.WIDE.U32 R10, R11, 0x10, R186 ;  /* 0x000000100b0a7825 */ /* 0x000fe200078e00ba */
[----:B------:R-:W-:-:S03]  /*3800*/  SEL R131, R38, RZ, P5 ;  /* 0x000000ff26837207 */ /* 0x000fc60002800000 */
[----:B------:R-:W-:Y:S01]  /*3810*/  FMUL.FTZ R18, R18, UR7 ;  /* 0x0000000712127c20 */ /* 0x000fe20008410000 */
[----:B------:R-:W-:Y:S01]  /*3820*/  SEL R133, R133, RZ, P0 ;  /* 0x000000ff85857207 */ /* 0x000fe20000000000 */
[----:B------:R-:W-:Y:S01]  /*3830*/  FMUL.FTZ R20, R20, UR7 ;  /* 0x0000000714147c20 */ /* 0x000fe20008410000 */
[C---:B------:R-:W-:Y:S01]  /*3840*/  LOP3.LUT P5, RZ, R37.reuse, 0xff00, RZ, 0xc0, !PT ;  /* 0x0000ff0025ff7812 */ /* 0x040fe200078ac0ff */
[----:B------:R-:W-:Y:S01]  /*3850*/  FMUL.FTZ R9, R24, UR7 ;  /* 0x0000000718097c20 */ /* 0x000fe20008410000 */
[----:B------:R-:W-:Y:S01]  /*3860*/  ISETP.GE.U32.AND P0, PT, R37, 0x1000000, PT ;  /* 0x010000002500780c */ /* 0x000fe20003f06070 */
[----:B------:R-:W-:Y:S01]  /*3870*/  FMUL.FTZ R27, R27, UR4 ;  /* 0x000000041b1b7c20 */ /* 0x000fe20008410000 */
[----:B------:R-:W-:Y:S01]  /*3880*/  SEL R135, R12, RZ, P3 ;  /* 0x000000ff0c877207 */ /* 0x000fe20001800000 */
[----:B------:R-:W-:Y:S01]  /*3890*/  FMUL.FTZ R0, R0, UR4 ;  /* 0x0000000400007c20 */ /* 0x000fe20008410000 */
[C---:B------:R-:W-:Y:S01]  /*38a0*/  LOP3.LUT P1, RZ, R35.reuse, 0xff, RZ, 0xc0, !PT ;  /* 0x000000ff23ff7812 */ /* 0x040fe2000782c0ff */
[----:B------:R0:W-:Y:S01]  /*38b0*/  STG.E.128 desc[UR14][R4.64], R112 ;  /* 0x0000007004007986 */ /* 0x0001e2000c101d0e */
[----:B------:R-:W-:Y:S01]  /*38c0*/  LOP3.LUT P3, RZ, R35, 0xff00, RZ, 0xc0, !PT ;  /* 0x0000ff0023ff7812 */ /* 0x000fe2000786c0ff */
[----:B------:R-:W-:Y:S01]  /*38d0*/  FMUL.FTZ R31, R31, UR4 ;  /* 0x000000041f1f7c20 */ /* 0x000fe20008410000 */
[----:B------:R-:W-:Y:S01]  /*38e0*/  FMUL.FTZ R32, R32, UR4 ;  /* 0x0000000420207c20 */ /* 0x000fe20008410000 */
[----:B------:R-:W-:Y:S01]  /*38f0*/  FMUL.FTZ R23, R23, UR4 ;  /* 0x0000000417177c20 */ /* 0x000fe20008410000 */
[----:B------:R-:W-:Y:S01]  /*3900*/  FMUL.FTZ R34, R34, UR4 ;  /* 0x0000000422227c20 */ /* 0x000fe20008410000 */
[----:B------:R1:W-:Y:S01]  /*3910*/  STG.E.128 desc[UR14][R6.64], R116 ;  /* 0x0000007406007986 */ /* 0x0003e2000c101d0e */
[----:B------:R-:W-:Y:S01]  /*3920*/  SEL R137, R18, RZ, P5 ;  /* 0x000000ff12897207 */ /* 0x000fe20002800000 */
[----:B------:R-:W-:Y:S01]  /*3930*/  FMUL.FTZ R0, R0, UR7 ;  /* 0x0000000700007c20 */ /* 0x000fe20008410000 */
[----:B------:R-:W-:Y:S01]  /*3940*/  SEL R139, R20, RZ, P0 ;  /* 0x000000ff148b7207 */ /* 0x000fe20000000000 */
[----:B------:R2:W-:Y:S01]  /*3950*/  STG.E.128 desc[UR14][R10.64], R120 ;  /* 0x000000780a007986 */ /* 0x0005e2000c101d0e */
[----:B------:R-:W-:Y:S01]  /*3960*/  LOP3.LUT P4, RZ, R35, 0xff0000, RZ, 0xc0, !PT ;  /* 0x00ff000023ff7812 */ /* 0x000fe2000788c0ff */
[----:B------:R-:W-:Y:S01]  /*3970*/  IMAD.WIDE.U32 R20, R21, 0x10, R186 ;  /* 0x0000001015147825 */ /* 0x000fe200078e00ba */
[----:B------:R-:W-:-:S02]  /*3980*/  ISETP.GE.U32.AND P5, PT, R35, 0x1000000, PT ;  /* 0x010000002300780c */ /* 0x000fc40003fa6070 */
[----:B------:R-:W-:Y:S01]  /*3990*/  SEL R8, R8, RZ, P1 ;  /* 0x000000ff08087207 */ /* 0x000fe20000800000 */
[----:B------:R-:W-:Y:S01]  /*39a0*/  IMAD.WIDE.U32 R12, R13, 0x10, R186 ;  /* 0x000000100d0c7825 */ /* 0x000fe200078e00ba */
[----:B------:R-:W-:-:S03]  /*39b0*/  SEL R9, R9, RZ, P3 ;  /* 0x000000ff09097207 */ /* 0x000fc60001800000 */
[----:B0-----:R-:W-:Y:S01]  /*39c0*/  FMUL.FTZ R4, R31, UR7 ;  /* 0x000000071f047c20 */ /* 0x001fe20008410000 */
[----:B------:R-:W-:Y:S01]  /*39d0*/  FMUL.FTZ R5, R32, UR7 ;  /* 0x0000000720057c20 */ /* 0x000fe20008410000 */
[C---:B------:R-:W-:Y:S01]  /*39e0*/  LOP3.LUT P6, RZ, R36.reuse, 0xff, RZ, 0xc0, !PT ;  /* 0x000000ff24ff7812 */ /* 0x040fe200078cc0ff */
[--C-:B------:R-:W-:Y:S01]  /*39f0*/  IMAD.WIDE.U32 R14, R15, 0x10, R186.reuse ;  /* 0x000000100f0e7825 */ /* 0x100fe200078e00ba */
[----:B------:R-:W-:Y:S01]  /*3a00*/  LOP3.LUT P0, RZ, R36, 0xff00, RZ, 0xc0, !PT ;  /* 0x0000ff0024ff7812 */ /* 0x000fe2000780c0ff */
[----:B------:R0:W-:Y:S02]  /*3a10*/  STG.E.128 desc[UR14][R20.64], R124 ;  /* 0x0000007c14007986 */ /* 0x0001e4000c101d0e */
[----:B-1----:R-:W-:Y:S01]  /*3a20*/  FMUL.FTZ R6, R23, UR7 ;  /* 0x0000000717067c20 */ /* 0x002fe20008410000 */
[----:B------:R-:W-:Y:S01]  /*3a30*/  FMUL.FTZ R7, R34, UR7 ;  /* 0x0000000722077c20 */ /* 0x000fe20008410000 */
[----:B------:R-:W-:Y:S01]  /*3a40*/  LOP3.LUT P1, RZ, R36, 0xff0000, RZ, 0xc0, !PT ;  /* 0x00ff000024ff7812 */ /* 0x000fe2000782c0ff */
[----:B------:R-:W-:-:S04]  /*3a50*/  IMAD.WIDE.U32 R16, R17, 0x10, R186 ;  /* 0x0000001011107825 */ /* 0x000fc800078e00ba */
[----:B--2---:R-:W-:Y:S01]  /*3a60*/  FMUL.FTZ R10, R27, UR7 ;  /* 0x000000071b0a7c20 */ /* 0x004fe20008410000 */
[----:B------:R-:W-:Y:S01]  /*3a70*/  ISETP.GE.U32.AND P3, PT, R36, 0x1000000, PT ;  /* 0x010000002400780c */ /* 0x000fe20003f66070 */
[----:B------:R0:W-:Y:S01]  /*3a80*/  STG.E.128 desc[UR14][R12.64], R128 ;  /* 0x000000800c007986 */ /* 0x0001e2000c101d0e */
[--C-:B------:R-:W-:Y:S01]  /*3a90*/  IMAD.WIDE.U32 R18, R3, 0x10, R186.reuse ;  /* 0x0000001003127825 */ /* 0x100fe200078e00ba */
[----:B------:R-:W-:Y:S02]  /*3aa0*/  SEL R11, R0, RZ, P5 ;  /* 0x000000ff000b7207 */ /* 0x000fe40002800000 */
[----:B------:R-:W-:Y:S01]  /*3ab0*/  SEL R10, R10, RZ, P4 ;  /* 0x000000ff0a0a7207 */ /* 0x000fe20002000000 */
[----:B------:R-:W-:Y:S01]  /*3ac0*/  IMAD.WIDE.U32 R2, R2, 0x10, R186 ;  /* 0x0000001002027825 */ /* 0x000fe200078e00ba */
[----:B------:R-:W-:Y:S01]  /*3ad0*/  SEL R4, R4, RZ, P6 ;  /* 0x000000ff04047207 */ /* 0x000fe20003000000 */
[----:B------:R0:W-:Y:S01]  /*3ae0*/  STG.E.128 desc[UR14][R14.64], R132 ;  /* 0x000000840e007986 */ /* 0x0001e2000c101d0e */
[----:B------:R-:W-:-:S02]  /*3af0*/  SEL R5, R5, RZ, P0 ;  /* 0x000000ff05057207 */ /* 0x000fc40000000000 */
[----:B------:R-:W-:Y:S01]  /*3b00*/  SEL R6, R6, RZ, P1 ;  /* 0x000000ff06067207 */ /* 0x000fe20000800000 */
[----:B------:R0:W-:Y:S01]  /*3b10*/  STG.E.128 desc[UR14][R16.64], R136 ;  /* 0x0000008810007986 */ /* 0x0001e2000c101d0e */
[----:B------:R-:W-:-:S03]  /*3b20*/  SEL R7, R7, RZ, P3 ;  /* 0x000000ff07077207 */ /* 0x000fc60001800000 */
[----:B------:R0:W-:Y:S04]  /*3b30*/  STG.E.128 desc[UR14][R18.64], R8 ;  /* 0x0000000812007986 */ /* 0x0001e8000c101d0e */
[----:B------:R0:W-:Y:S01]  /*3b40*/  STG.E.128 desc[UR14][R2.64], R4 ;  /* 0x0000000402007986 */ /* 0x0001e2000c101d0e */
[----:B------:R-:W-:Y:S05]  /*3b50*/  BRA `(.L_x_18374) ;  /* 0x0000003c00447947 */ /* 0x000fea0003800000 */
.L_x_18373:
        /* <DEDUP_REMOVED lines=13> */
[----:B------:R-:W-:Y:S01]  /*3c30*/  LOP3.LUT P0, RZ, R218, 0xff, RZ, 0xc0, !PT ;  /* 0x000000ffdaff7812 */ /* 0x000fe2000780c0ff */
[--C-:B------:R-:W-:Y:S01]  /*3c40*/  FFMA.FTZ R115, R164, UR5, R153.reuse ;  /* 0x00000005a4737c23 */ /* 0x100fe20008010099 */
[----:B------:R-:W2:Y:S01]  /*3c50*/  LDC.64 R168, c[0x0][0x468] ;  /* 0x00011a00ffa87b82 */ /* 0x000ea20000000a00 */
[C---:B------:R-:W-:Y:S01]  /*3c60*/  LOP3.LUT P1, RZ, R218.reuse, 0xff00, RZ, 0xc0, !PT ;  /* 0x0000ff00daff7812 */ /* 0x040fe2000782c0ff */
[--C-:B------:R-:W-:Y:S01]  /*3c70*/  FFMA.FTZ R0, R165, UR5, R153.reuse ;  /* 0x00000005a5007c23 */ /* 0x100fe20008010099 */
[----:B------:R-:W-:Y:S01]  /*3c80*/  LOP3.LUT P3, RZ, R218, 0xff0000, RZ, 0xc0, !PT ;  /* 0x00ff0000daff7812 */ /* 0x000fe2000786c0ff */
[--C-:B------:R-:W-:Y:S01]  /*3c90*/  FFMA.FTZ R117, R160, UR5, R153.reuse ;  /* 0x00000005a0757c23 */ /* 0x100fe20008010099 */
[----:B------:R-:W-:Y:S01]  /*3ca0*/  ISETP.GE.U32.AND P4, PT, R218, 0x1000000, PT ;  /* 0x01000000da00780c */ /* 0x000fe20003f86070 */
        /* <DEDUP_REMOVED lines=9> */
[----:B------:R-:W-:Y:S01]  /*3d40*/  FADD.FTZ R155, R152, -R155 ;  /* 0x8000009b989b7221 */ /* 0x000fe20000010000 */
[----:B-1----:R-:W-:-:S04]  /*3d50*/  IMAD.WIDE.U32 R112, R4, 0x10, R170 ;  /* 0x0000001004707825 */ /* 0x002fc800078e00aa */
[----:B------:R-:W-:Y:S01]  /*3d60*/  FADD.FTZ R124, R124, -R149 ;  /* 0x800000957c7c7221 */ /* 0x000fe20000010000 */
[----:B------:R-:W-:Y:S01]  /*3d70*/  FADD.FTZ R154, R154, -R151 ;  /* 0x800000979a9a7221 */ /* 0x000fe20000010000 */
[----:B------:R-:W-:Y:S01]  /*3d80*/  FADD.FTZ R125, R125, -R150 ;  /* 0x800000967d7d7221 */ /* 0x000fe20000010000 */
[----:B------:R-:W-:Y:S01]  /*3d90*/  LOP3.LUT P6, RZ, R185, 0xff0000, RZ, 0xc0, !PT ;  /* 0x00ff0000b9ff7812 */ /* 0x000fe200078cc0ff */
[----:B------:R1:W-:Y:S01]  /*3da0*/  STG.E.128 desc[UR14][R112.64], R108 ;  /* 0x0000006c70007986 */ /* 0x0003e2000c101d0e */
[----:B------:R-:W-:Y:S01]  /*3db0*/  FFMA.FTZ R121, R124, UR12, R85 ;  /* 0x0000000c7c797c23 */ /* 0x000fe20008010055 */
[----:B------:R-:W-:Y:S01]  /*3dc0*/  FFMA.FTZ R120, R125, UR12, R84 ;  /* 0x0000000c7d787c23 */ /* 0x000fe20008010054 */
        /* <DEDUP_REMOVED lines=8> */
[----:B------:R-:W-:Y:S01]  /*3e50*/  LOP3.LUT P5, RZ, R185, 0xff00, RZ, 0xc0, !PT ;  /* 0x0000ff00b9ff7812 */ /* 0x000fe200078ac0ff */
[--C-:B------:R-:W-:Y:S01]  /*3e60*/  FFMA.FTZ R145, R145, UR5, R153.reuse ;  /* 0x0000000591917c23 */ /* 0x100fe20008010099 */
[--C-:B------:R-:W-:Y:S01]  /*3e70*/  FFMA.FTZ R130, R130, UR5, R153.reuse ;  /* 0x0000000582827c23 */ /* 0x100fe20008010099 */
[--C-:B------:R-:W-:Y:S01]  /*3e80*/  FFMA.FTZ R132, R132, UR5, R153.reuse ;  /* 0x0000000584847c23 */ /* 0x100fe20008010099 */
[----:B------:R-:W-:Y:S01]  /*3e90*/  FFMA.FTZ R39, R39, UR5, R153 ;  /* 0x0000000527277c23 */ /* 0x000fe20008010099 */
[----:B------:R-:W-:Y:S01]  /*3ea0*/  FADD.FTZ R145, R140, -R145 ;  /* 0x800000918c917221 */ /* 0x000fe20000010000 */
[----:B------:R-:W-:Y:S01]  /*3eb0*/  FFMA.FTZ R135, R135, UR5, R153 ;  /* 0x0000000587877c23 */ /* 0x000fe20008010099 */
        /* <DEDUP_REMOVED lines=8> */
[----:B--2---:R-:W-:Y:S01]  /*3f40*/  IMAD.WIDE.U32 R112, R4, 0x10, R168 ;  /* 0x0000001004707825 */ /* 0x004fe200078e00a8 */
[----:B------:R-:W-:-:S03]  /*3f50*/  SEL R108, R108, RZ, P0 ;  /* 0x000000ff6c6c7207 */ /* 0x000fc60000000000 */
[----:B------:R-:W-:Y:S01]  /*3f60*/  FADD.FTZ R39, R134, -R39 ;  /* 0x8000002786277221 */ /* 0x000fe20000010000 */
[----:B------:R-:W-:Y:S01]  /*3f70*/  SEL R109, R109, RZ, P1 ;  /* 0x000000ff6d6d7207 */ /* 0x000fe20000800000 */
[----:B------:R-:W-:Y:S01]  /*3f80*/  FFMA.FTZ R17, R17, UR5, R153 ;  /* 0x0000000511117c23 */ /* 0x000fe20008010099 */
[----:B------:R-:W-:Y:S01]  /*3f90*/  SEL R110, R110, RZ, P3 ;  /* 0x000000ff6e6e7207 */ /* 0x000fe20001800000 */
[----:B------:R-:W-:Y:S01]  /*3fa0*/  FADD.FTZ R142, R142, -R135 ;  /* 0x800000878e8e7221 */ /* 0x000fe20000010000 */
[----:B------:R-:W-:Y:S01]  /*3fb0*/  SEL R111, R111, RZ, P4 ;  /* 0x000000ff6f6f7207 */ /* 0x000fe20002000000 */
[----:B------:R-:W-:Y:S01]  /*3fc0*/  FFMA.FTZ R12, R12, UR5, R153 ;  /* 0x000000050c0c7c23 */ /* 0x000fe20008010099 */
[----:B------:R-:W-:Y:S01]  /*3fd0*/  LOP3.LUT P4, RZ, R185, 0xff, RZ, 0xc0, !PT ;  /* 0x000000ffb9ff7812 */ /* 0x000fe2000788c0ff */
[----:B------:R-:W-:Y:S01]  /*3fe0*/  FADD.FTZ R18, R18, -R17 ;  /* 0x8000001112127221 */ /* 0x000fe20000010000 */
[C---:B------:R-:W-:Y:S01]  /*3ff0*/  LOP3.LUT P3, RZ, R193.reuse, 0xff00, RZ, 0xc0, !PT ;  /* 0x0000ff00c1ff7812 */ /* 0x040fe2000786c0ff */
[----:B------:R1:W-:Y:S01]  /*4000*/  STG.E.128 desc[UR14][R112.64], R108 ;  /* 0x0000006c70007986 */ /* 0x0003e2000c101d0e */
[----:B------:R-:W-:Y:S01]  /*4010*/  LOP3.LUT P1, RZ, R193, 0xff, RZ, 0xc0, !PT ;  /* 0x000000ffc1ff7812 */ /* 0x000fe2000782c0ff */
[----:B------:R-:W-:Y:S01]  /*4020*/  FADD.FTZ R12, R13, -R12 ;  /* 0x8000000c0d0c7221 */ /* 0x000fe20000010000 */
[----:B------:R-:W-:Y:S01]  /*4030*/  ISETP.GE.U32.AND P0, PT, R185, 0x1000000, PT ;  /* 0x01000000b900780c */ /* 0x000fe20003f06070 */
[----:B------:R-:W-:Y:S01]  /*4040*/  FFMA.FTZ R161, R18, UR12, R69 ;  /* 0x0000000c12a17c23 */ /* 0x000fe20008010045 */
[----:B------:R-:W-:Y:S01]  /*4050*/  FFMA.FTZ R5, R5, UR5, R153 ;  /* 0x0000000505057c23 */ /* 0x000fe20008010099 */
[----:B------:R-:W-:Y:S01]  /*4060*/  FFMA.FTZ R147, R12, UR12, R99 ;  /* 0x0000000c0c937c23 */ /* 0x000fe20008010063 */
[--C-:B------:R-:W-:Y:S01]  /*4070*/  FFMA.FTZ R20, R20, UR5, R153.reuse ;  /* 0x0000000514147c23 */ /* 0x100fe20008010099 */
[----:B------:R-:W-:Y:S01]  /*4080*/  FMUL.FTZ R13, R161, UR4 ;  /* 0x00000004a10d7c20 */ /* 0x000fe20008410000 */
[--C-:B------:R-:W-:Y:S01]  /*4090*/  FFMA.FTZ R24, R24, UR5, R153.reuse ;  /* 0x0000000518187c23 */ /* 0x100fe20008010099 */
[----:B------:R-:W-:Y:S01]  /*40a0*/  FFMA.FTZ R30, R30, UR5, R153 ;  /* 0x000000051e1e7c23 */ /* 0x000fe20008010099 */
[----:B------:R-:W-:Y:S01]  /*40b0*/  FADD.FTZ R20, R9, -R20 ;  /* 0x8000001409147221 */ /* 0x000fe20000010000 */
[----:B------:R-:W-:Y:S01]  /*40c0*/  FMUL.FTZ R13, R13, UR7 ;  /* 0x000000070d0d7c20 */ /* 0x000fe20008410000 */
[----:B------:R-:W-:-:S02]  /*40d0*/  FADD.FTZ R24, R7, -R24 ;  /* 0x8000001807187221 */ /* 0x000fc40000010000 */
[----:B------:R-:W-:Y:S02]  /*40e0*/  FFMA.FTZ R163, R20, UR12, R71 ;  /* 0x0000000c14a37c23 */ /* 0x000fe40008010047 */
[----:B------:R-:W-:Y:S01]  /*40f0*/  FFMA.FTZ R9, R24, UR12, R101 ;  /* 0x0000000c18097c23 */ /* 0x000fe20008010065 */
[----:B-1----:R-:W-:Y:S01]  /*4100*/  FFMA.FTZ R108, R115, UR12, R76 ;  /* 0x0000000c736c7c23 */ /* 0x002fe2000801004c */
[----:B------:R-:W-:Y:S01]  /*4110*/  FFMA.FTZ R109, R0, UR12, R77 ;  /* 0x0000000c006d7c23 */ /* 0x000fe2000801004d */
[--C-:B------:R-:W-:Y:S01]  /*4120*/  FFMA.FTZ R115, R158, UR5, R153.reuse ;  /* 0x000000059e737c23 */ /* 0x100fe20008010099 */
[----:B------:R-:W-:Y:S01]  /*4130*/  FFMA.FTZ R0, R157, UR5, R153 ;  /* 0x000000059d007c23 */ /* 0x000fe20008010099 */
[----:B------:R-:W-:Y:S01]  /*4140*/  FFMA.FTZ R110, R117, UR12, R78 ;  /* 0x0000000c756e7c23 */ /* 0x000fe2000801004e */
[----:B------:R-:W-:Y:S01]  /*4150*/  FFMA.FTZ R111, R114, UR12, R79 ;  /* 0x0000000c726f7c23 */ /* 0x000fe2000801004f */
[----:B------:R-:W-:-:S04]  /*4160*/  IMAD.WIDE.U32 R112, R29, 0x10, R170 ;  /* 0x000000101d707825 */ /* 0x000fc800078e00aa */
[----:B------:R-:W-:Y:S01]  /*4170*/  FADD.FTZ R156, R156, -R115 ;  /* 0x800000739c9c7221 */ /* 0x000fe20000010000 */
[----:B------:R-:W-:Y:S01]  /*4180*/  FADD.FTZ R159, R159, -R0 ;  /* 0x800000009f9f7221 */ /* 0x000fe20000010000 */
[----:B------:R-:W-:Y:S01]  /*4190*/  FMUL.FTZ R0, R108, UR4 ;  /* 0x000000046c007c20 */ /* 0x000fe20008410000 */
[----:B------:R-:W-:Y:S01]  /*41a0*/  FMUL.FTZ R114, R109, UR4 ;  /* 0x000000046d727c20 */ /* 0x000fe20008410000 */
[----:B------:R1:W-:Y:S01]  /*41b0*/  STG.E.128 desc[UR14][R112.64], R108 ;  /* 0x0000006c70007986 */ /* 0x0003e2000c101d0e */
[----:B------:R-:W-:Y:S01]  /*41c0*/  FFMA.FTZ R115, R154, UR12, R83 ;  /* 0x0000000c9a737c23 */ /* 0x000fe20008010053 */
[----:B------:R-:W-:-:S03]  /*41d0*/  FMUL.FTZ R0, R0, UR7 ;  /* 0x0000000700007c20 */ /* 0x000fc60008410000 */
[----:B------:R-:W-:-:S04]  /*41e0*/  FMUL.FTZ R118, R115, UR4 ;  /* 0x0000000473767c20 */ /* 0x000fc80008410000 */
[----:B------:R-:W-:Y:S01]  /*41f0*/  FMUL.FTZ R119, R118, UR7 ;  /* 0x0000000776777c20 */ /* 0x000fe20008410000 */
[----:B-1----:R-:W-:Y:S01]  /*4200*/  FFMA.FTZ R113, R156, UR12, R81 ;  /* 0x0000000c9c717c23 */ /* 0x002fe20008010051 */
[----:B------:R-:W-:Y:S01]  /*4210*/  FMUL.FTZ R109, R114, UR7 ;  /* 0x00000007726d7c20 */ /* 0x000fe20008410000 */
[----:B------:R-:W-:Y:S01]  /*4220*/  FFMA.FTZ R112, R159, UR12, R80 ;  /* 0x0000000c9f707c23 */ /* 0x000fe20008010050 */
[----:B------:R-:W-:Y:S01]  /*4230*/  SEL R108, R0, RZ, P4 ;  /* 0x000000ff006c7207 */ /* 0x000fe20002000000 */
        /* <DEDUP_REMOVED lines=9> */
[----:B------:R-:W-:Y:S01]  /*42d0*/  SEL R117, R114, RZ, P3 ;  /* 0x000000ff72757207 */ /* 0x000fe20001800000 */
[----:B------:R-:W-:Y:S01]  /*42e0*/  FFMA.FTZ R114, R155, UR12, R82 ;  /* 0x0000000c9b727c23 */ /* 0x000fe20008010052 */
[----:B------:R-:W-:Y:S02]  /*42f0*/  SEL R116, R0, RZ, P1 ;  /* 0x000000ff00747207 */ /* 0x000fe40000800000 */
[----:B------:R-:W-:Y:S01]  /*4300*/  SEL R111, R111, RZ, P0 ;  /* 0x000000ff6f6f7207 */ /* 0x000fe20000000000 */
[----:B------:R-:W-:Y:S01]  /*4310*/  FMUL.FTZ R0, R114, UR4 ;  /* 0x0000000472007c20 */ /* 0x000fe20008410000 */
[----:B------:R-:W-:Y:S02]  /*4320*/  LOP3.LUT P0, RZ, R184, 0xff00, RZ, 0xc0, !PT ;  /* 0x0000ff00b8ff7812 */ /* 0x000fe4000780c0ff */
[----:B------:R-:W-:Y:S01]  /*4330*/  SEL R110, R110, RZ, P6 ;  /* 0x000000ff6e6e7207 */ /* 0x000fe20003000000 */
[----:B------:R-:W-:Y:S01]  /*4340*/  FMUL.FTZ R0, R0, UR7 ;  /* 0x0000000700007c20 */ /* 0x000fe20008410000 */
[----:B------:R-:W-:-:S02]  /*4350*/  LOP3.LUT P6, RZ, R184, 0xff, RZ, 0xc0, !PT ;  /* 0x000000ffb8ff7812 */ /* 0x000fc400078cc0ff */
        /* <DEDUP_REMOVED lines=11> */
[----:B------:R-:W-:Y:S01]  /*4410*/  FFMA.FTZ R128, R127, UR12, R88 ;  /* 0x0000000c7f807c23 */ /* 0x000fe20008010058 */
[----:B------:R-:W-:Y:S01]  /*4420*/  SEL R109, R109, RZ, P5 ;  /* 0x000000ff6d6d7207 */ /* 0x000fe20002800000 */
[----:B------:R-:W-:Y:S01]  /*4430*/  FMUL.FTZ R126, R123, UR4 ;  /* 0x000000047b7e7c20 */ /* 0x000fe20008410000 */
[----:B------:R-:W-:Y:S01]  /*4440*/  ISETP.GE.U32.AND P5, PT, R193, 0x1000000, PT ;  /* 0x01000000c100780c */ /* 0x000fe20003fa6070 */
[----:B------:R-:W-:Y:S01]  /*4450*/  FMUL.FTZ R136, R128, UR4 ;  /* 0x0000000480887c20 */ /* 0x000fe20008410000 */
[----:B------:R-:W-:Y:S01]  /*4460*/  FMUL.FTZ R0, R0, UR7 ;  /* 0x0000000700007c20 */ /* 0x000fe20008410000 */
[----:B------:R-:W-:Y:S01]  /*4470*/  FMUL.FTZ R137, R129, UR4 ;  /* 0x0000000481897c20 */ /* 0x000fe20008410000 */
[----:B------:R-:W-:Y:S01]  /*4480*/  LOP3.LUT P1, RZ, R184, 0xff0000, RZ, 0xc0, !PT ;  /* 0x00ff0000b8ff7812 */ /* 0x000fe2000782c0ff */
[----:B------:R-:W-:Y:S01]  /*4490*/  FMUL.FTZ R127, R126, UR7 ;  /* 0x000000077e7f7c20 */ /* 0x000fe20008410000 */
[----:B------:R-:W-:Y:S01]  /*44a0*/  SEL R119, R119, RZ, P5 ;  /* 0x000000ff77777207 */ /* 0x000fe20002800000 */
[----:B------:R-:W-:Y:S01]  /*44b0*/  FMUL.FTZ R136, R136, UR7 ;  /* 0x0000000788887c20 */ /* 0x000fe20008410000 */
[----:B------:R-:W-:Y:S01]  /*44c0*/  FMUL.FTZ R137, R137, UR7 ;  /* 0x0000000789897c20 */ /* 0x000fe20008410000 */
[----:B------:R-:W-:-:S02]  /*44d0*/  ISETP.GE.U32.AND P3, PT, R184, 0x1000000, PT ;  /* 0x01000000b800780c */ /* 0x000fc40003f66070 */
[C---:B------:R-:W-:Y:S02]  /*44e0*/  LOP3.LUT P4, RZ, R175.reuse, 0xff, RZ, 0xc0, !PT ;  /* 0x000000ffafff7812 */ /* 0x040fe4000788c0ff */
[----:B------:R-:W-:Y:S02]  /*44f0*/  LOP3.LUT P5, RZ, R175, 0xff00, RZ, 0xc0, !PT ;  /* 0x0000ff00afff7812 */ /* 0x000fe400078ac0ff */
[----:B------:R-:W-:Y:S01]  /*4500*/  SEL R126, R0, RZ, P1 ;  /* 0x000000ff007e7207 */ /* 0x000fe20000800000 */
[----:B------:R-:W-:Y:S01]  /*4510*/  FFMA.FTZ R0, R141, UR5, R153 ;  /* 0x000000058d007c23 */ /* 0x000fe20008010099 */
[----:B------:R-:W-:Y:S02]  /*4520*/  SEL R127, R127, RZ, P3 ;  /* 0x000000ff7f7f7207 */ /* 0x000fe40001800000 */
[----:B------:R-:W-:Y:S01]  /*4530*/  SEL R136, R136, RZ, P4 ;  /* 0x000000ff88887207 */ /* 0x000fe20002000000 */
[----:B------:R-:W-:Y:S01]  /*4540*/  FADD.FTZ R140, R139, -R0 ;  /* 0x800000008b8c7221 */ /* 0x000fe20000010000 */
[----:B------:R-:W-:Y:S01]  /*4550*/  SEL R137, R137, RZ, P5 ;  /* 0x000000ff89897207 */ /* 0x000fe20002800000 */
[----:B------:R-:W-:Y:S01]  /*4560*/  FADD.FTZ R139, R131, -R130 ;  /* 0x80000082838b7221 */ /* 0x000fe20000010000 */
[C---:B------:R-:W-:Y:S01]  /*4570*/  LOP3.LUT P1, RZ, R146.reuse, 0xff, RZ, 0xc0, !PT ;  /* 0x000000ff92ff7812 */ /* 0x040fe2000782c0ff */
[----:B------:R-:W-:Y:S01]  /*4580*/  FFMA.FTZ R130, R145, UR12, R90 ;  /* 0x0000000c91827c23 */ /* 0x000fe2000801005a */
[----:B------:R-:W-:Y:S01]  /*4590*/  LOP3.LUT P3, RZ, R146, 0xff00, RZ, 0xc0, !PT ;  /* 0x0000ff0092ff7812 */ /* 0x000fe2000786c0ff */
[----:B------:R-:W-:Y:S01]  /*45a0*/  FFMA.FTZ R131, R140, UR12, R91 ;  /* 0x0000000c8c837c23 */ /* 0x000fe2000801005b */
[----:B------:R-:W-:Y:S01]  /*45b0*/  LOP3.LUT P4, RZ, R146, 0xff0000, RZ, 0xc0, !PT ;  /* 0x00ff000092ff7812 */ /* 0x000fe2000788c0ff */
[----:B------:R-:W-:Y:S01]  /*45c0*/  FFMA.FTZ R0, R138, UR5, R153 ;  /* 0x000000058a007c23 */ /* 0x000fe20008010099 */
[----:B------:R-:W-:Y:S01]  /*45d0*/  ISETP.GE.U32.AND P5, PT, R146, 0x1000000, PT ;  /* 0x010000009200780c */ /* 0x000fe20003fa6070 */
        /* <DEDUP_REMOVED lines=10> */
[----:B------:R-:W-:Y:S01]  /*4680*/  LOP3.LUT P6, RZ, R175, 0xff0000, RZ, 0xc0, !PT ;  /* 0x00ff0000afff7812 */ /* 0x000fe200078cc0ff */
[----:B------:R-:W-:Y:S01]  /*4690*/  FADD.FTZ R31, R31, -R0 ;  /* 0x800000001f1f7221 */ /* 0x000fe20000010000 */
[----:B------:R-:W-:Y:S01]  /*46a0*/  FMUL.FTZ R141, R141, UR7 ;  /* 0x000000078d8d7c20 */ /* 0x000fe20008410000 */
[----:B------:R-:W-:Y:S01]  /*46b0*/  ISETP.GE.U32.AND P0, PT, R175, 0x1000000, PT ;  /* 0x01000000af00780c */ /* 0x000fe20003f06070 */
[--C-:B------:R-:W-:Y:S01]  /*46c0*/  FFMA.FTZ R146, R28, UR5, R153.reuse ;  /* 0x000000051c927c23 */ /* 0x100fe20008010099 */
[----:B------:R-:W-:Y:S01]  /*46d0*/  SEL R138, R138, RZ, P6 ;  /* 0x000000ff8a8a7207 */ /* 0x000fe20003000000 */
[----:B------:R-:W-:Y:S01]  /*46e0*/  FFMA.FTZ R134, R31, UR12, R94 ;  /* 0x0000000c1f867c23 */ /* 0x000fe2000801005e */
[----:B------:R-:W-:Y:S01]  /*46f0*/  SEL R139, R139, RZ, P0 ;  /* 0x000000ff8b8b7207 */ /* 0x000fe20000000000 */
[----:B------:R-:W-:Y:S01]  /*4700*/  FADD.FTZ R11, R11, -R146 ;  /* 0x800000920b0b7221 */ /* 0x000fe20000010000 */
[----:B------:R-:W-:Y:S01]  /*4710*/  SEL R140, R140, RZ, P1 ;  /* 0x000000ff8c8c7207 */ /* 0x000fe20000800000 */
[----:B------:R-:W-:Y:S01]  /*4720*/  FMUL.FTZ R0, R134, UR4 ;  /* 0x0000000486007c20 */ /* 0x000fe20008410000 */
[----:B------:R-:W-:Y:S01]  /*4730*/  SEL R141, R141, RZ, P3 ;  /* 0x000000ff8d8d7207 */ /* 0x000fe20001800000 */
[----:B------:R-:W-:Y:S01]  /*4740*/  FFMA.FTZ R146, R11, UR12, R98 ;  /* 0x0000000c0b927c23 */ /* 0x000fe20008010062 */
[----:B------:R-:W-:Y:S01]  /*4750*/  LOP3.LUT P6, RZ, R143, 0xff, RZ, 0xc0, !PT ;  /* 0x000000ff8fff7812 */ /* 0x000fe200078cc0ff */
[----:B------:R-:W-:Y:S01]  /*4760*/  FMUL.FTZ R11, R147, UR4 ;  /* 0x00000004930b7c20 */ /* 0x000fe20008410000 */
[C---:B------:R-:W-:Y:S01]  /*4770*/  LOP3.LUT P0, RZ, R143.reuse, 0xff00, RZ, 0xc0, !PT ;  /* 0x0000ff008fff7812 */ /* 0x040fe2000780c0ff */
[----:B------:R-:W-:Y:S01]  /*4780*/  FMUL.FTZ R0, R0, UR7 ;  /* 0x0000000700007c20 */ /* 0x000fe20008410000 */
[----:B------:R-:W-:Y:S01]  /*4790*/  LOP3.LUT P1, RZ, R143, 0xff0000, RZ, 0xc0, !PT ;  /* 0x00ff00008fff7812 */ /* 0x000fe2000782c0ff */
[----:B------:R-:W-:Y:S01]  /*47a0*/  FMUL.FTZ R11, R11, UR7 ;  /* 0x000000070b0b7c20 */ /* 0x000fe20008410000 */
[----:B------:R-:W-:Y:S01]  /*47b0*/  ISETP.GE.U32.AND P3, PT, R143, 0x1000000, PT ;  /* 0x010000008f00780c */ /* 0x000fe20003f66070 */
[----:B------:R-:W-:Y:S01]  /*47c0*/  FFMA.FTZ R143, R144, UR5, R153 ;  /* 0x00000005908f7c23 */ /* 0x000fe20008010099 */
[----:B------:R-:W-:Y:S01]  /*47d0*/  FFMA.FTZ R144, R39, UR12, R96 ;  /* 0x0000000c27907c23 */ /* 0x000fe20008010060 */
[----:B------:R-:W-:Y:S01]  /*47e0*/  FFMA.FTZ R145, R142, UR12, R97 ;  /* 0x0000000c8e917c23 */ /* 0x000fe20008010061 */
[----:B------:R-:W-:Y:S01]  /*47f0*/  SEL R151, R11, RZ, P3 ;  /* 0x000000ff0b977207 */ /* 0x000fe20001800000 */
[----:B------:R-:W-:Y:S01]  /*4800*/  FADD.FTZ R38, R38, -R143 ;  /* 0x8000008f26267221 */ /* 0x000fe20000010000 */
[----:B------:R-:W-:Y:S01]  /*4810*/  FMUL.FTZ R31, R144, UR4 ;  /* 0x00000004901f7c20 */ /* 0x000fe20008410000 */
[----:B------:R-:W-:Y:S01]  /*4820*/  FADD.FTZ R11, R10, -R5 ;  /* 0x800000050a0b7221 */ /* 0x000fe20000010000 */
[----:B------:R-:W-:Y:S01]  /*4830*/  SEL R142, R0, RZ, P4 ;  /* 0x000000ff008e7207 */ /* 0x000fe20002000000 */
[----:B------:R-:W-:Y:S01]  /*4840*/  FFMA.FTZ R135, R38, UR12, R95 ;  /* 0x0000000c26877c23 */ /* 0x000fe2000801005f */
[----:B------:R-:W-:Y:S01]  /*4850*/  FMUL.FTZ R31, R31, UR7 ;  /* 0x000000071f1f7c20 */ /* 0x000fe20008410000 */
[----:B------:R-:W-:Y:S01]  /*4860*/  FMUL.FTZ R38, R145, UR4 ;  /* 0x0000000491267c20 */ /* 0x000fe20008410000 */
[----:B------:R-:W-:Y:S01]  /*4870*/  LOP3.LUT P4, RZ, R37, 0xff, RZ, 0xc0, !PT ;  /* 0x000000ff25ff7812 */ /* 0x000fe2000788c0ff */
[----:B------:R-:W-:Y:S01]  /*4880*/  FMUL.FTZ R28, R135, UR4 ;  /* 0x00000004871c7c20 */ /* 0x000fe20008410000 */
[----:B------:R-:W-:Y:S01]  /*4890*/  FMUL.FTZ R0, R146, UR4 ;  /* 0x0000000492007c20 */ /* 0x000fe20008410000 */
[----:B------:R-:W-:Y:S01]  /*48a0*/  SEL R148, R31, RZ, P6 ;  /* 0x000000ff1f947207 */ /* 0x000fe20003000000 */
[----:B------:R-:W-:Y:S01]  /*48b0*/  FFMA.FTZ R31, R14, UR5, R153 ;  /* 0x000000050e1f7c23 */ /* 0x000fe20008010099 */
[----:B------:R-:W-:Y:S01]  /*48c0*/  FMUL.FTZ R28, R28, UR7 ;  /* 0x000000071c1c7c20 */ /* 0x000fe20008410000 */
[----:B------:R-:W-:Y:S01]  /*48d0*/  FFMA.FTZ R162, R11, UR12, R70 ;  /* 0x0000000c0ba27c23 */ /* 0x000fe20008010046 */
[----:B------:R-:W-:Y:S01]  /*48e0*/  FMUL.FTZ R38, R38, UR7 ;  /* 0x0000000726267c20 */ /* 0x000fe20008410000 */
[----:B------:R-:W-:Y:S01]  /*48f0*/  FADD.FTZ R31, R16, -R31 ;  /* 0x8000001f101f7221 */ /* 0x000fe20000010000 */
[----:B------:R-:W-:Y:S01]  /*4900*/  FMUL.FTZ R0, R0, UR7 ;  /* 0x0000000700007c20 */ /* 0x000fe20008410000 */
[----:B------:R-:W-:Y:S01]  /*4910*/  SEL R143, R28, RZ, P5 ;  /* 0x000000ff1c8f7207 */ /* 0x000fe20002800000 */
[----:B------:R-:W-:Y:S01]  /*4920*/  FMUL.FTZ R7, R162, UR4 ;  /* 0x00000004a2077c20 */ /* 0x000fe20008410000 */
[----:B------:R-:W-:Y:S01]  /*4930*/  LOP3.LUT P5, RZ, R37, 0xff00, RZ, 0xc0, !PT ;  /* 0x0000ff0025ff7812 */ /* 0x000fe200078ac0ff */
[----:B------:R-:W-:Y:S01]  /*4940*/  FFMA.FTZ R160, R31, UR12, R68 ;  /* 0x0000000c1fa07c23 */ /* 0x000fe20008010044 */
[----:B------:R-:W-:Y:S01]  /*4950*/  FMUL.FTZ R11, R163, UR4 ;  /* 0x00000004a30b7c20 */ /* 0x000fe20008410000 */
[----:B------:R-:W-:Y:S01]  /*4960*/  SEL R149, R38, RZ, P0 ;  /* 0x000000ff26957207 */ /* 0x000fe20000000000 */
[----:B------:R-:W-:Y:S01]  /*4970*/  FMUL.FTZ R7, R7, UR7 ;  /* 0x0000000707077c20 */ /* 0x000fe20008410000 */
[----:B------:R-:W-:Y:S01]  /*4980*/  SEL R157, R13, RZ, P5 ;  /* 0x000000ff0d9d7207 */ /* 0x000fe20002800000 */
[----:B------:R-:W-:Y:S01]  /*4990*/  FFMA.FTZ R13, R22, UR5, R153 ;  /* 0x00000005160d7c23 */ /* 0x000fe20008010099 */
[----:B------:R-:W-:Y:S01]  /*49a0*/  FMUL.FTZ R12, R160, UR4 ;  /* 0x00000004a00c7c20 */ /* 0x000fe20008410000 */
[----:B------:R-:W-:Y:S01]  /*49b0*/  SEL R150, R0, RZ, P1 ;  /* 0x000000ff00967207 */ /* 0x000fe20000800000 */
[----:B------:R-:W-:Y:S01]  /*49c0*/  FMUL.FTZ R11, R11, UR7 ;  /* 0x000000070b0b7c20 */ /* 0x000fe20008410000 */
[----:B------:R-:W-:Y:S01]  /*49d0*/  FADD.FTZ R13, R8, -R13 ;  /* 0x8000000d080d7221 */ /* 0x000fe20000010000 */
[----:B------:R-:W-:Y:S01]  /*49e0*/  FMUL.FTZ R12, R12, UR7 ;  /* 0x000000070c0c7c20 */ /* 0x000fe20008410000 */
[----:B------:R-:W-:Y:S01]  /*49f0*/  LOP3.LUT P6, RZ, R37, 0xff0000, RZ, 0xc0, !PT ;  /* 0x00ff000025ff7812 */ /* 0x000fe200078cc0ff */
[--C-:B------:R-:W-:Y:S01]  /*4a00*/  FFMA.FTZ R5, R26, UR5, R153.reuse ;  /* 0x000000051a057c23 */ /* 0x100fe20008010099 */
[----:B------:R-:W-:Y:S01]  /*4a10*/  FFMA.FTZ R8, R13, UR12, R100 ;  /* 0x0000000c0d087c23 */ /* 0x000fe20008010064 */
[----:B------:R-:W-:Y:S01]  /*4a20*/  FMUL.FTZ R13, R9, UR4 ;  /* 0x00000004090d7c20 */ /* 0x000fe20008410000 */
[----:B------:R-:W-:Y:S01]  /*4a30*/  SEL R156, R12, RZ, P4 ;  /* 0x000000ff0c9c7207 */ /* 0x000fe20002000000 */
[--C-:B------:R-:W-:Y:S01]  /*4a40*/  FFMA.FTZ R10, R27, UR5, R153.reuse ;  /* 0x000000051b0a7c23 */ /* 0x100fe20008010099 */
[----:B------:R-:W-:Y:S01]  /*4a50*/  FMUL.FTZ R12, R8, UR4 ;  /* 0x00000004080c7c20 */ /* 0x000fe20008410000 */
[----:B------:R-:W-:Y:S01]  /*4a60*/  FMUL.FTZ R13, R13, UR7 ;  /* 0x000000070d0d7c20 */ /* 0x000fe20008410000 */
[----:B------:R-:W-:Y:S01]  /*4a70*/  ISETP.GE.U32.AND P0, PT, R37, 0x1000000, PT ;  /* 0x010000002500780c */ /* 0x000fe20003f06070 */
[--C-:B------:R-:W-:Y:S01]  /*4a80*/  FFMA.FTZ R0, R32, UR5, R153.reuse ;  /* 0x0000000520007c23 */ /* 0x100fe20008010099 */
[----:B------:R-:W-:Y:S01]  /*4a90*/  FMUL.FTZ R12, R12, UR7 ;  /* 0x000000070c0c7c20 */ /* 0x000fe20008410000 */
[----:B------:R-:W-:Y:S01]  /*4aa0*/  LOP3.LUT P1, RZ, R35, 0xff, RZ, 0xc0, !PT ;  /* 0x000000ff23ff7812 */ /* 0x000fe2000782c0ff */
[--C-:B------:R-:W-:Y:S01]  /*4ab0*/  FFMA.FTZ R16, R33, UR5, R153.reuse ;  /* 0x0000000521107c23 */ /* 0x100fe20008010099 */
[----:B------:R-:W-:Y:S01]  /*4ac0*/  LOP3.LUT P3, RZ, R35, 0xff00, RZ, 0xc0, !PT ;  /* 0x0000ff0023ff7812 */ /* 0x000fe2000786c0ff */
[----:B------:R-:W-:Y:S01]  /*4ad0*/  FADD.FTZ R0, R21, -R0 ;  /* 0x8000000015007221 */ /* 0x000fe20000010000 */
[----:B------:R-:W-:Y:S01]  /*4ae0*/  SEL R158, R7, RZ, P6 ;  /* 0x000000ff079e7207 */ /* 0x000fe20003000000 */
[----:B------:R-:W-:Y:S01]  /*4af0*/  FFMA.FTZ R38, R34, UR5, R153 ;  /* 0x0000000522267c23 */ /* 0x000fe20008010099 */
[----:B------:R-:W-:Y:S01]  /*4b00*/  SEL R159, R11, RZ, P0 ;  /* 0x000000ff0b9f7207 */ /* 0x000fe20000000000 */
[----:B------:R-:W-:Y:S01]  /*4b10*/  FADD.FTZ R34, R19, -R30 ;  /* 0x8000001e13227221 */ /* 0x000fe20000010000 */
[----:B------:R-:W-:Y:S01]  /*4b20*/  SEL R12, R12, RZ, P1 ;  /* 0x000000ff0c0c7207 */ /* 0x000fe20000800000 */
[----:B------:R-:W-:Y:S01]  /*4b30*/  FADD.FTZ R37, R23, -R16 ;  /* 0x8000001017257221 */ /* 0x000fe20000010000 */
[----:B------:R-:W-:Y:S01]  /*4b40*/  SEL R13, R13, RZ, P3 ;  /* 0x000000ff0d0d7207 */ /* 0x000fe20001800000 */
[----:B------:R-:W-:Y:S01]  /*4b50*/  FADD.FTZ R38, R25, -R38 ;  /* 0x8000002619267221 */ /* 0x000fe20000010000 */
[C---:B------:R-:W-:Y:S01]  /*4b60*/  LOP3.LUT P6, RZ, R36.reuse, 0xff, RZ, 0xc0, !PT ;  /* 0x000000ff24ff7812 */ /* 0x040fe200078cc0ff */
[----:B------:R-:W-:Y:S01]  /*4b70*/  IMAD.WIDE.U32 R16, R3, 0x10, R170 ;  /* 0x0000001003107825 */ /* 0x000fe200078e00aa */
[----:B------:R-:W-:-:S02]  /*4b80*/  LOP3.LUT P0, RZ, R36, 0xff00, RZ, 0xc0, !PT ;  /* 0x0000ff0024ff7812 */ /* 0x000fc4000780c0ff */
[C---:B------:R-:W-:Y:S01]  /*4b90*/  LOP3.LUT P1, RZ, R36.reuse, 0xff0000, RZ, 0xc0, !PT ;  /* 0x00ff000024ff7812 */ /* 0x040fe2000782c0ff */
[----:B------:R-:W-:Y:S01]  /*4ba0*/  IMAD.WIDE.U32 R22, R3, 0x10, R168 ;  /* 0x0000001003167825 */ /* 0x000fe200078e00a8 */
[----:B------:R-:W-:-:S03]  /*4bb0*/  ISETP.GE.U32.AND P3, PT, R36, 0x1000000, PT ;  /* 0x010000002400780c */ /* 0x000fc60003f66070 */
[----:B------:R-:W-:Y:S01]  /*4bc0*/  FADD.FTZ R36, R6, -R5 ;  /* 0x8000000506247221 */ /* 0x000fe20000010000 */
[C---:B------:R-:W-:Y:S01]  /*4bd0*/  IADD3 R5, PT, PT, R4.reuse, 0x100, RZ ;  /* 0x0000010004057810 */ /* 0x040fe20007ffe0ff */
[----:B------:R-:W-:Y:S01]  /*4be0*/  IMAD.WIDE.U32 R6, R29, 0x10, R168 ;  /* 0x000000101d067825 */ /* 0x000fe200078e00a8 */
[----:B------:R-:W-:Y:S02]  /*4bf0*/  IADD3 R27, PT, PT, R4, 0x180, RZ ;  /* 0x00000180041b7810 */ /* 0x000fe40007ffe0ff */
[C---:B------:R-:W-:Y:S01]  /*4c00*/  LOP3.LUT P4, RZ, R35.reuse, 0xff0000, RZ, 0xc0, !PT ;  /* 0x00ff000023ff7812 */ /* 0x040fe2000788c0ff */
[----:B------:R-:W-:Y:S01]  /*4c10*/  IMAD.WIDE.U32 R18, R2, 0x10, R170 ;  /* 0x0000001002127825 */ /* 0x000fe200078e00aa */
[----:B------:R-:W-:-:S03]  /*4c20*/  ISETP.GE.U32.AND P5, PT, R35, 0x1000000, PT ;  /* 0x010000002300780c */ /* 0x000fc60003fa6070 */
[----:B------:R-:W-:Y:S01]  /*4c30*/  FADD.FTZ R35, R15, -R10 ;  /* 0x8000000a0f237221 */ /* 0x000fe20000010000 */
[C---:B------:R-:W-:Y:S01]  /*4c40*/  IADD3 R29, PT, PT, R4.reuse, 0x200, RZ ;  /* 0x00000200041d7810 */ /* 0x040fe20007ffe0ff */
[C---:B------:R-:W-:Y:S01]  /*4c50*/  IMAD.WIDE.U32 R10, R5.reuse, 0x10, R170 ;  /* 0x00000010050a7825 */ /* 0x040fe200078e00aa */
[C---:B------:R-:W-:Y:S01]  /*4c60*/  IADD3 R31, PT, PT, R4.reuse, 0x280, RZ ;  /* 0x00000280041f7810 */ /* 0x040fe20007ffe0ff */
[----:B------:R1:W-:Y:S01]  /*4c70*/  STG.E.128 desc[UR14][R6.64], R108 ;  /* 0x0000006c06007986 */ /* 0x0003e2000c101d0e */
[C---:B------:R-:W-:Y:S01]  /*4c80*/  IADD3 R33, PT, PT, R4.reuse, 0x300, RZ ;  /* 0x0000030004217810 */ /* 0x040fe20007ffe0ff */
[----:B------:R-:W-:Y:S01]  /*4c90*/  IMAD.WIDE.U32 R14, R5, 0x10, R168 ;  /* 0x00000010050e7825 */ /* 0x000fe200078e00a8 */
[----:B------:R-:W-:Y:S01]  /*4ca0*/  IADD3 R21, PT, PT, R4, 0x380, RZ ;  /* 0x0000038004157810 */ /* 0x000fe20007ffe0ff */
[----:B------:R2:W-:Y:S02]  /*4cb0*/  STG.E.128 desc[UR14][R10.64], R112 ;  /* 0x000000700a007986 */ /* 0x0005e4000c101d0e */
[----:B------:R-:W-:-:S02]  /*4cc0*/  IMAD.WIDE.U32 R4, R27, 0x10, R170 ;  /* 0x000000101b047825 */ /* 0x000fc400078e00aa */
[----:B------:R-:W-:Y:S02]  /*4cd0*/  STG.E.128 desc[UR14][R14.64], R116 ;  /* 0x000000740e007986 */ /* 0x000fe4000c101d0e */
[----:B------:R-:W-:Y:S02]  /*4ce0*/  IMAD.WIDE.U32 R26, R27, 0x10, R168 ;  /* 0x000000101b1a7825 */ /* 0x000fe400078e00a8 */
[----:B------:R3:W-:Y:S02]  /*4cf0*/  STG.E.128 desc[UR14][R4.64], R120 ;  /* 0x0000007804007986 */ /* 0x0007e4000c101d0e */
[--C-:B------:R-:W-:Y:S02]  /*4d00*/  IMAD.WIDE.U32 R24, R21, 0x10, R170.reuse ;  /* 0x0000001015187825 */ /* 0x100fe400078e00aa */
[----:B------:R-:W-:Y:S02]  /*4d10*/  STG.E.128 desc[UR14][R26.64], R124 ;  /* 0x0000007c1a007986 */ /* 0x000fe4000c101d0e */
[----:B-1----:R-:W-:-:S04]  /*4d20*/  IMAD.WIDE.U32 R6, R29, 0x10, R170 ;  /* 0x000000101d067825 */ /* 0x002fc800078e00aa */
[----:B------:R-:W-:Y:S01]  /*4d30*/  FFMA.FTZ R108, R34, UR12, R104 ;  /* 0x0000000c226c7c23 */ /* 0x000fe20008010068 */
[----:B------:R-:W-:Y:S01]  /*4d40*/  FFMA.FTZ R109, R0, UR12, R105 ;  /* 0x0000000c006d7c23 */ /* 0x000fe20008010069 */
[----:B------:R-:W-:Y:S01]  /*4d50*/  FFMA.FTZ R110, R37, UR12, R106 ;  /* 0x0000000c256e7c23 */ /* 0x000fe2000801006a */
[----:B------:R-:W-:Y:S01]  /*4d60*/  IMAD.WIDE.U32 R28, R29, 0x10, R168 ;  /* 0x000000101d1c7825 */ /* 0x000fe200078e00a8 */
[----:B------:R1:W-:Y:S03]  /*4d70*/  STG.E.128 desc[UR14][R6.64], R128 ;  /* 0x0000008006007986 */ /* 0x0003e6000c101d0e */
[----:B------:R-:W-:Y:S01]  /*4d80*/  FFMA.FTZ R111, R38, UR12, R107 ;  /* 0x0000000c266f7c23 */ /* 0x000fe2000801006b */
[C---:B--2---:R-:W-:Y:S01]  /*4d90*/  IMAD.WIDE.U32 R10, R31.reuse, 0x10, R170 ;  /* 0x000000101f0a7825 */ /* 0x044fe200078e00aa */
[----:B------:R-:W-:Y:S03]  /*4da0*/  STG.E.128 desc[UR14][R28.64], R136 ;  /* 0x000000881c007986 */ /* 0x000fe6000c101d0e */
[----:B------:R-:W-:Y:S01]  /*4db0*/  IMAD.WIDE.U32 R30, R31, 0x10, R168 ;  /* 0x000000101f1e7825 */ /* 0x000fe200078e00a8 */
[----:B------:R2:W-:Y:S03]  /*4dc0*/  STG.E.128 desc[UR14][R10.64], R132 ;  /* 0x000000840a007986 */ /* 0x0005e6000c101d0e */
[----:B---3--:R-:W-:Y:S01]  /*4dd0*/  FMUL.FTZ R5, R108, UR4 ;  /* 0x000000046c057c20 */ /* 0x008fe20008410000 */
[----:B------:R-:W-:Y:S01]  /*4de0*/  IMAD.WIDE.U32 R14, R33, 0x10, R170 ;  /* 0x00000010210e7825 */ /* 0x000fe200078e00aa */
[----:B------:R-:W-:Y:S03]  /*4df0*/  STG.E.128 desc[UR14][R30.64], R140 ;  /* 0x0000008c1e007986 */ /* 0x000fe6000c101d0e */
[----:B------:R-:W-:Y:S01]  /*4e00*/  FMUL.FTZ R5, R5, UR7 ;  /* 0x0000000705057c20 */ /* 0x000fe20008410000 */
[--C-:B------:R-:W-:Y:S01]  /*4e10*/  IMAD.WIDE.U32 R32, R33, 0x10, R168.reuse ;  /* 0x0000001021207825 */ /* 0x100fe200078e00a8 */
[----:B------:R3:W-:Y:S03]  /*4e20*/  STG.E.128 desc[UR14][R14.64], R144 ;  /* 0x000000900e007986 */ /* 0x0007e6000c101d0e */
[----:B-1----:R-:W-:Y:S01]  /*4e30*/  FMUL.FTZ R6, R109, UR4 ;  /* 0x000000046d067c20 */ /* 0x002fe20008410000 */
[----:B------:R-:W-:Y:S01]  /*4e40*/  FMUL.FTZ R7, R110, UR4 ;  /* 0x000000046e077c20 */ /* 0x000fe20008410000 */
[----:B------:R-:W-:Y:S01]  /*4e50*/  STG.E.128 desc[UR14][R32.64], R148 ;  /* 0x0000009420007986 */ /* 0x000fe2000c101d0e */
[----:B------:R-:W-:-:S04]  /*4e60*/  IMAD.WIDE.U32 R20, R21, 0x10, R168 ;  /* 0x0000001015147825 */ /* 0x000fc800078e00a8 */
[----:B------:R-:W-:Y:S01]  /*4e70*/  FMUL.FTZ R6, R6, UR7 ;  /* 0x0000000706067c20 */ /* 0x000fe20008410000 */
[----:B------:R-:W-:Y:S01]  /*4e80*/  FMUL.FTZ R7, R7, UR7 ;  /* 0x0000000707077c20 */ /* 0x000fe20008410000 */
[----:B------:R1:W-:Y:S01]  /*4e90*/  STG.E.128 desc[UR14][R24.64], R160 ;  /* 0x000000a018007986 */ /* 0x0003e2000c101d0e */
[----:B------:R-:W-:-:S04]  /*4ea0*/  IMAD.WIDE.U32 R2, R2, 0x10, R168 ;  /* 0x0000001002027825 */ /* 0x000fc800078e00a8 */
[----:B--2---:R-:W-:Y:S01]  /*4eb0*/  FFMA.FTZ R11, R35, UR12, R103 ;  /* 0x0000000c230b7c23 */ /* 0x004fe20008010067 */
[----:B------:R-:W-:Y:S01]  /*4ec0*/  FFMA.FTZ R10, R36, UR12, R102 ;  /* 0x0000000c240a7c23 */ /* 0x000fe20008010066 */
[----:B------:R2:W-:Y:S02]  /*4ed0*/  STG.E.128 desc[UR14][R20.64], R156 ;  /* 0x0000009c14007986 */ /* 0x0005e4000c101d0e */
[----:B------:R-:W-:Y:S01]  /*4ee0*/  FMUL.FTZ R4, R11, UR4 ;  /* 0x000000040b047c20 */ /* 0x000fe20008410000 */
[----:B------:R-:W-:Y:S01]  /*4ef0*/  FMUL.FTZ R0, R10, UR4 ;  /* 0x000000040a007c20 */ /* 0x000fe20008410000 */
[----:B------:R2:W-:Y:S01]  /*4f00*/  STG.E.128 desc[UR14][R16.64], R8 ;  /* 0x0000000810007986 */ /* 0x0005e2000c101d0e */
[----:B---3--:R-:W-:Y:S01]  /*4f10*/  FMUL.FTZ R14, R111, UR4 ;  /* 0x000000046f0e7c20 */ /* 0x008fe20008410000 */
[----:B------:R-:W-:Y:S01]  /*4f20*/  FMUL.FTZ R4, R4, UR7 ;  /* 0x0000000704047c20 */ /* 0x000fe20008410000 */
[----:B------:R-:W-:-:S04]  /*4f30*/  FMUL.FTZ R0, R0, UR7 ;  /* 0x0000000700007c20 */ /* 0x000fc80008410000 */
[----:B------:R-:W-:Y:S01]  /*4f40*/  SEL R15, R4, RZ, P5 ;  /* 0x000000ff040f7207 */ /* 0x000fe20002800000 */
[----:B-1----:R-:W-:Y:S01]  /*4f50*/  FMUL.FTZ R24, R14, UR7 ;  /* 0x000000070e187c20 */ /* 0x002fe20008410000 */
[----:B------:R-:W-:Y:S02]  /*4f60*/  SEL R4, R5, RZ, P6 ;  /* 0x000000ff05047207 */ /* 0x000fe40003000000 */
[----:B------:R-:W-:Y:S02]  /*4f70*/  SEL R14, R0, RZ, P4 ;  /* 0x000000ff000e7207 */ /* 0x000fe40002000000 */
[----:B------:R-:W-:Y:S02]  /*4f80*/  SEL R5, R6, RZ, P0 ;  /* 0x000000ff06057207 */ /* 0x000fe40000000000 */
[----:B------:R-:W-:Y:S01]  /*4f90*/  SEL R6, R7, RZ, P1 ;  /* 0x000000ff07067207 */ /* 0x000fe20000800000 */
[----:B------:R2:W-:Y:S01]  /*4fa0*/  STG.E.128 desc[UR14][R22.64], R12 ;  /* 0x0000000c16007986 */ /* 0x0005e2000c101d0e */
[----:B------:R-:W-:-:S03]  /*4fb0*/  SEL R7, R24, RZ, P3 ;  /* 0x000000ff18077207 */ /* 0x000fc60001800000 */
[----:B------:R2:W-:Y:S04]  /*4fc0*/  STG.E.128 desc[UR14][R18.64], R108 ;  /* 0x0000006c12007986 */ /* 0x0005e8000c101d0e */
[----:B------:R2:W-:Y:S01]  /*4fd0*/  STG.E.128 desc[UR14][R2.64], R4 ;  /* 0x0000000402007986 */ /* 0x0005e2000c101d0e */
[----:B------:R-:W-:Y:S05]  /*4fe0*/  BRA `(.L_x_18374) ;  /* 0x0000002800207947 */ /* 0x000fea0003800000 */
.L_x_18372:
        /* <DEDUP_REMOVED lines=32> */
.L_x_18375:
        /* <DEDUP_REMOVED lines=28> */
.L_x_18376:
[----:B------:R-:W1:Y:S02]  /*53b0*/  @P0 LDC.64 R116, c[0x0][0x478] ;  /* 0x00011e00ff740b82 */ /* 0x000e640000000a00 */
[----:B-1----:R-:W-:-:S05]  /*53c0*/  @P0 IMAD.WIDE.U32 R116, R4, 0x10, R116 ;  /* 0x0000001004740825 */ /* 0x002fca00078e0074 */
[----:B------:R1:W-:Y:S02]  /*53d0*/  @P0 STG.E.128 desc[UR14][R116.64], R108 ;  /* 0x0000006c74000986 */ /* 0x0003e4000c101d0e */
[----:B-1----:R-:W-:-:S05]  /*53e0*/  HFMA2 R116, -RZ, RZ, 0, 9.5367431640625e-07 ;  /* 0x00000010ff747431 */ /* 0x002fca00000001ff */
        /* <DEDUP_REMOVED lines=32> */
.L_x_18377:
[--C-:B-1----:R-:W-:Y:S01]  /*55f0*/  FFMA.FTZ R113, R164, UR5, R153.reuse ;  /* 0x00000005a4717c23 */ /* 0x102fe20008010099 */
[----:B------:R-:W-:Y:S01]  /*5600*/  FFMA.FTZ R0, R165, UR5, R153 ;  /* 0x00000005a5007c23 */ /* 0x000fe20008010099 */
        /* <DEDUP_REMOVED lines=26> */
.L_x_18378:
[----:B------:R-:W1:Y:S01]  /*57b0*/  @P0 LDC.64 R116, c[0x0][0x478] ;  /* 0x00011e00ff740b82 */ /* 0x000e620000000a00 */
[----:B------:R-:W-:Y:S01]  /*57c0*/  MOV R0, 0x10 ;  /* 0x0000001000007802 */ /* 0x000fe20000000f00 */
[----:B-1----:R-:W-:-:S05]  /*57d0*/  @P0 IMAD.WIDE.U32 R116, R29, 0x10, R116 ;  /* 0x000000101d740825 */ /* 0x002fca00078e0074 */
[----:B------:R1:W-:Y:S02]  /*57e0*/  @P0 STG.E.128 desc[UR14][R116.64], R108 ;  /* 0x0000006c74000986 */ /* 0x0003e4000c101d0e */
[----:B-1----:R-:W-:-:S05]  /*57f0*/  IMAD.WIDE.U32 R116, R29, R0, UR26 ;  /* 0x0000001a1d747e25 */ /* 0x002fca000f8e0000 */
        /* <DEDUP_REMOVED lines=31> */
.L_x_18379:
        /* <DEDUP_REMOVED lines=24> */
[----:B-1----:R-:W-:Y:S02]  /*5b70*/  SEL R112, R0, RZ, P1 ;  /* 0x000000ff00707207 */ /* 0x002fe40000800000 */
[----:B------:R-:W-:Y:S02]  /*5b80*/  SEL R113, R29, RZ, P3 ;  /* 0x000000ff1d717207 */ /* 0x000fe40001800000 */
[----:B------:R-:W-:-:S02]  /*5b90*/  SEL R114, R155, RZ, P4 ;  /* 0x000000ff9b727207 */ /* 0x000fc40002000000 */
[----:B------:R-:W-:-:S07]  /*5ba0*/  SEL R115, R151, RZ, P5 ;  /* 0x000000ff97737207 */ /* 0x000fce0002800000 */
.L_x_18380:
[----:B------:R-:W1:Y:S01]  /*5bb0*/  @P0 LDC.64 R116, c[0x0][0x478] ;  /* 0x00011e00ff740b82 */ /* 0x000e620000000a00 */
[----:B------:R-:W-:Y:S01]  /*5bc0*/  IADD3 R29, PT, PT, R4, 0x100, RZ ;  /* 0x00000100041d7810 */ /* 0x000fe20007ffe0ff */
[----:B------:R-:W-:-:S04]  /*5bd0*/  HFMA2 R0, -RZ, RZ, 0, 9.5367431640625e-07 ;  /* 0x00000010ff007431 */ /* 0x000fc800000001ff */
        /* <DEDUP_REMOVED lines=34> */
.L_x_18381:
        /* <DEDUP_REMOVED lines=28> */
.L_x_18382:
[----:B------:R-:W1:Y:S01]  /*5fc0*/  @P0 LDC.64 R116, c[0x0][0x478] ;  /* 0x00011e00ff740b82 */ /* 0x000e620000000a00 */
[----:B------:R-:W-:Y:S02]  /*5fd0*/  IADD3 R119, PT, PT, R4, 0x180, RZ ;  /* 0x0000018004777810 */ /* 0x000fe40007ffe0ff */
[----:B------:R-:W-:-:S03]  /*5fe0*/  MOV R118, 0x10 ;  /* 0x0000001000767802 */ /* 0x000fc60000000f00 */
[----:B-1----:R-:W-:-:S04]  /*5ff0*/  @P0 IMAD.WIDE.U32 R116, R119, 0x10, R116 ;  /* 0x0000001077740825 */ /* 0x002fc800078e0074 */
[----:B------:R-:W-:Y:S01]  /*6000*/  IMAD.WIDE.U32 R118, R119, R118, UR26 ;  /* 0x0000001a77767e25 */ /* 0x000fe2000f8e0076 */
[----:B------:R1:W-:Y:S04]  /*6010*/  @P0 STG.E.128 desc[UR14][R116.64], R108 ;  /* 0x0000006c74000986 */ /* 0x0003e8000c101d0e */
[----:B------:R1:W-:Y:S01]  /*6020*/  STG.E.128 desc[UR14][R118.64], R112 ;  /* 0x0000007076007986 */ /* 0x0003e2000c101d0e */
[----:B------:R-:W-:Y:S05]  /*6030*/  @!P0 BRA `(.L_x_18383) ;  /* 0x0000000000748947 */ /* 0x000fea0003800000 */
[--C-:B------:R-:W-:Y:S01]  /*6040*/  FFMA.FTZ R0, R129, UR5, R153.reuse ;  /* 0x0000000581007c23 */ /* 0x100fe20008010099 */
[--C-:B------:R-:W-:Y:S01]  /*6050*/  FFMA.FTZ R29, R128, UR5, R153.reuse ;  /* 0x00000005801d7c23 */ /* 0x100fe20008010099 */
[--C-:B------:R-:W-:Y:S01]  /*6060*/  FFMA.FTZ R145, R145, UR5, R153.reuse ;  /* 0x0000000591917c23 */ /* 0x100fe20008010099 */
[----:B-1----:R-:W-:Y:S01]  /*6070*/  FFMA.FTZ R108, R141, UR5, R153 ;  /* 0x000000058d6c7c23 */ /* 0x002fe20008010099 */
        /* <DEDUP_REMOVED lines=25> */
.L_x_18383:
        /* <DEDUP_REMOVED lines=28> */
.L_x_18384:
[----:B------:R-:W1:Y:S01]  /*63d0*/  @P0 LDC.64 R116, c[0x0][0x478] ;  /* 0x00011e00ff740b82 */ /* 0x000e620000000a00 */
[----:B------:R-:W-:Y:S01]  /*63e0*/  HFMA2 R118, -RZ, RZ, 0, 9.5367431640625e-07 ;  /* 0x00000010ff767431 */ /* 0x000fe200000001ff */
[----:B------:R-:W-:-:S05]  /*63f0*/  IADD3 R119, PT, PT, R4, 0x200, RZ ;  /* 0x0000020004777810 */ /* 0x000fca0007ffe0ff */
        /* <DEDUP_REMOVED lines=34> */
.L_x_18385:
        /* <DEDUP_REMOVED lines=28> */
.L_x_18386:
        /* <DEDUP_REMOVED lines=37> */
.L_x_18387:
        /* <DEDUP_REMOVED lines=28> */
.L_x_18388:
        /* <DEDUP_REMOVED lines=37> */
.L_x_18389:
        /* <DEDUP_REMOVED lines=28> */
.L_x_18390:
        /* <DEDUP_REMOVED lines=37> */
.L_x_18391:
        /* <DEDUP_REMOVED lines=21> */
[----:B------:R-:W-:-:S02]  /*73a0*/  LOP3.LUT P3, RZ, R35, 0xff00, RZ, 0xc0, !PT ;  /* 0x0000ff0023ff7812 */ /* 0x000fc4000786c0ff */
[C---:B------:R-:W-:Y:S02]  /*73b0*/  LOP3.LUT P4, RZ, R35.reuse, 0xff0000, RZ, 0xc0, !PT ;  /* 0x00ff000023ff7812 */ /* 0x040fe4000788c0ff */
[----:B------:R-:W-:Y:S02]  /*73c0*/  ISETP.GE.U32.AND P5, PT, R35, 0x1000000, PT ;  /* 0x010000002300780c */ /* 0x000fe40003fa6070 */
[----:B------:R-:W-:Y:S02]  /*73d0*/  SEL R4, R5, RZ, P1 ;  /* 0x000000ff05047207 */ /* 0x000fe40000800000 */
[----:B------:R-:W-:Y:S02]  /*73e0*/  SEL R5, R24, RZ, P3 ;  /* 0x000000ff18057207 */ /* 0x000fe40001800000 */
[----:B------:R-:W-:Y:S02]  /*73f0*/  SEL R6, R9, RZ, P4 ;  /* 0x000000ff09067207 */ /* 0x000fe40002000000 */
[----:B------:R-:W-:-:S07]  /*7400*/  SEL R7, R0, RZ, P5 ;  /* 0x000000ff00077207 */ /* 0x000fce0002800000 */
.L_x_18392:
[----:B------:R-:W1:Y:S01]  /*7410*/  @P0 LDC.64 R8, c[0x0][0x478] ;  /* 0x00011e00ff080b82 */ /* 0x000e620000000a00 */
[----:B------:R-:W-:-:S05]  /*7420*/  HFMA2 R10, -RZ, RZ, 0, 9.5367431640625e-07 ;  /* 0x00000010ff0a7431 */ /* 0x000fca00000001ff */
[----:B------:R-:W-:-:S04]  /*7430*/  IMAD.WIDE.U32 R10, R3, R10, UR26 ;  /* 0x0000001a030a7e25 */ /* 0x000fc8000f8e000a */
[----:B-1----:R-:W-:-:S05]  /*7440*/  @P0 IMAD.WIDE.U32 R8, R3, 0x10, R8 ;  /* 0x0000001003080825 */ /* 0x002fca00078e0008 */
        /* <DEDUP_REMOVED lines=32> */
.L_x_18393:
        /* <DEDUP_REMOVED lines=28> */
.L_x_18394:
[----:B------:R-:W1:Y:S01]  /*7810*/  @P0 LDC.64 R8, c[0x0][0x478] ;  /* 0x00011e00ff080b82 */ /* 0x000e620000000a00 */
[----:B------:R-:W-:Y:S01]  /*7820*/  MOV R3, 0x10 ;  /* 0x0000001000037802 */ /* 0x000fe20000000f00 */
[----:B-1----:R-:W-:-:S04]  /*7830*/  @P0 IMAD.WIDE.U32 R8, R2, 0x10, R8 ;  /* 0x0000001002080825 */ /* 0x002fc800078e0008 */
[----:B------:R-:W-:Y:S01]  /*7840*/  IMAD.WIDE.U32 R2, R2, R3, UR26 ;  /* 0x0000001a02027e25 */ /* 0x000fe2000f8e0003 */
[----:B------:R1:W-:Y:S04]  /*7850*/  @P0 STG.E.128 desc[UR14][R8.64], R108 ;  /* 0x0000006c08000986 */ /* 0x0003e8000c101d0e */
[----:B------:R1:W-:Y:S02]  /*7860*/  STG.E.128 desc[UR14][R2.64], R4 ;  /* 0x0000000402007986 */ /* 0x0003e4000c101d0e */
.L_x_18374:
[----:B------:R-:W-:Y:S01]  /*7870*/  UIADD3 UR6, UPT, UPT, UR6, UR24, URZ ;  /* 0x0000001806067290 */ /* 0x000fe2000fffe0ff */
[----:B------:R-:W-:-:S03]  /*7880*/  PLOP3.LUT P2, PT, P2, PT, PT, 0x8, 0x80 ;  /* 0x000000000080781c */ /* 0x000fc6000174e170 */
[----:B------:R-:W-:-:S09]  /*7890*/  UISETP.GE.AND UP1, UPT, UR6, UR25, UPT ;  /* 0x000000190600728c */ /* 0x000fd2000bf26270 */
[----:B------:R-:W-:Y:S05]  /*78a0*/  BRA.U !UP1, `(.L_x_18395) ;  /* 0xffffff8d09d07547 */ /* 0x000fea000b83ffff */
[----:B------:R3:W5:Y:S01]  /*78b0*/  LDL.LU R40, [R1] ;  /* 0x0000000001287983 */ /* 0x0007620000300800 */
[----:B012---:R-:W-:Y:S02]  /*78c0*/  MOV R4, R194 ;  /* 0x000000c200047202 */ /* 0x007fe40000000f00 */
        /* <DEDUP_REMOVED lines=74> */
[----:B---3--:R-:W-:-:S07]  /*7d70*/  MOV R59, R192 ;  /* 0x000000c0003b7202 */ /* 0x008fce0000000f00 */
.L_x_18371:
        /* <DEDUP_REMOVED lines=30> */
.L_x_18396:
        /* <DEDUP_REMOVED lines=10> */
.L_x_19463:


//--------------------- .text._ZN10layer_norm22ln_bwd_finalize_kernelINS_22Kernel_traits_finalizeILj5120EfffffjLb0ELj1024ELj4ENS_18Kernel_traits_baseILj5120EfffffjLj1024EEEEELb0ELb0EEEvNS_9BwdParamsE --------------------------
	.section	.text._ZN10layer_norm22ln_bwd_finalize_kernelINS_22Kernel_traits_finalizeILj5120EfffffjLb0ELj1024ELj4ENS_18Kernel_traits_baseILj5120EfffffjLj1024EEEEELb0ELb0EEEvNS_9BwdParamsE,"ax",@progbits
	.align	128
        .global         _ZN10layer_norm22ln_bwd_finalize_kernelINS_22Kernel_traits_finalizeILj5120EfffffjLb0ELj1024ELj4ENS_18Kernel_traits_baseILj5120EfffffjLj1024EEEEELb0ELb0EEEvNS_9BwdParamsE
        .type           _ZN10layer_norm22ln_bwd_finalize_kernelINS_22Kernel_traits_finalizeILj5120EfffffjLb0ELj1024ELj4ENS_18Kernel_traits_baseILj5120EfffffjLj1024EEEEELb0ELb0EEEvNS_9BwdParamsE,@function
        .size           _ZN10layer_norm22ln_bwd_finalize_kernelINS_22Kernel_traits_finalizeILj5120EfffffjLb0ELj1024ELj4ENS_18Kernel_traits_baseILj5120EfffffjLj1024EEEEELb0ELb0EEEvNS_9BwdParamsE,(.L_x_19464 - _ZN10layer_norm22ln_bwd_finalize_kernelINS_22Kernel_traits_finalizeILj5120EfffffjLb0ELj1024ELj4ENS_18Kernel_traits_baseILj5120EfffffjLj1024EEEEELb0ELb0EEEvNS_9BwdParamsE)
        .other          _ZN10layer_norm22ln_bwd_finalize_kernelINS_22Kernel_traits_finalizeILj5120EfffffjLb0ELj1024ELj4ENS_18Kernel_traits_baseILj5120EfffffjLj1024EEEEELb0ELb0EEEvNS_9BwdParamsE,@"STO_CUDA_ENTRY STV_DEFAULT"
_ZN10layer_norm22ln_bwd_finalize_kernelINS_22Kernel_traits_finalizeILj5120EfffffjLb0ELj1024ELj4ENS_18Kernel_traits_baseILj5120EfffffjLj1024EEEEELb0ELb0EEEvNS_9BwdParamsE:
.text._ZN10layer_norm22ln_bwd_finalize_kernelINS_22Kernel_traits_finalizeILj5120EfffffjLb0ELj1024ELj4ENS_18Kernel_traits_baseILj5120EfffffjLj1024EEEEELb0ELb0EEEvNS_9BwdParamsE:
        /* <DEDUP_REMOVED lines=78> */
.L_x_18401:
        /* <DEDUP_REMOVED lines=118> */
.L_x_18400:
[----:B------:R-:W-:Y:S05]  /*0c40*/  BSYNC.RECONVERGENT B1 ;  /* 0x0000000000017941 */ /* 0x000fea0003800200 */
.L_x_18399:
        /* <DEDUP_REMOVED lines=68> */
.L_x_18403:
[----:B------:R-:W-:Y:S05]  /*1090*/  BSYNC.RECONVERGENT B1 ;  /* 0x0000000000017941 */ /* 0x000fea0003800200 */
.L_x_18402:
        /* <DEDUP_REMOVED lines=37> */
.L_x_18405:
[----:B------:R-:W-:Y:S05]  /*12f0*/  BSYNC.RECONVERGENT B1 ;  /* 0x0000000000017941 */ /* 0x000fea0003800200 */
.L_x_18404:
[----:B------:R-:W-:Y:S05]  /*1300*/  @!P1 BRA `(.L_x_18398) ;  /* 0x00000000003c9947 */ /* 0x000fea0003800000 */
[----:B------:R-:W0:Y:S01]  /*1310*/  LDC.64 R8, c[0x0][0x440] ;  /* 0x00011000ff087b82 */ /* 0x000e220000000a00 */
[----:B------:R-:W-:Y:S01]  /*1320*/  IMAD R0, R3, R54, R0 ;  /* 0x0000003603007224 */ /* 0x000fe200078e0200 */
[----:B------:R-:W-:-:S04]  /*1330*/  IADD3 R12, PT, PT, -R55, RZ, RZ ;  /* 0x000000ff370c7210 */ /* 0x000fc80007ffe1ff */
[----:B------:R-:W-:Y:S02]  /*1340*/  IADD3 R3, PT, PT, R57, R0, RZ ;  /* 0x0000000039037210 */ /* 0x000fe40007ffe0ff */
[----:B------:R-:W1:Y:S05]  /*1350*/  LDC.64 R10, c[0x0][0x448] ;  /* 0x00011200ff0a7b82 */ /* 0x000e6a0000000a00 */
.L_x_18406:
        /* <DEDUP_REMOVED lines=10> */
.L_x_18398:
[----:B------:R-:W-:Y:S05]  /*1400*/  BSYNC.RECONVERGENT B0 ;  /* 0x0000000000007941 */ /* 0x000fea0003800200 */
.L_x_18397:
        /* <DEDUP_REMOVED lines=60> */
.L_x_18407:
        /* <DEDUP_REMOVED lines=11> */
.L_x_19464:


//--------------------- .text._ZN10layer_norm13ln_bwd_kernelINS_13Kernel_traitsIfffffjLj5120ELj1ELj1ELj4ELj16ENS_18Kernel_traits_baseILj5120EfffffjLj128EEEEELb1ELb0ELb1ELb0EEEvNS_9BwdParamsE --------------------------
	.section	.text._ZN10layer_norm13ln_bwd_kernelINS_13Kernel_traitsIfffffjLj5120ELj1ELj1ELj4ELj16ENS_18Kernel_traits_baseILj5120EfffffjLj128EEEEELb1ELb0ELb1ELb0EEEvNS_9BwdParamsE,"ax",@progbits
	.align	128
        .global         _ZN10layer_norm13ln_bwd_kernelINS_13Kernel_traitsIfffffjLj5120ELj1ELj1ELj4ELj16ENS_18Kernel_traits_baseILj5120EfffffjLj128EEEEELb1ELb0ELb1ELb0EEEvNS_9BwdParamsE
        .type           _ZN10layer_norm13ln_bwd_kernelINS_13Kernel_traitsIfffffjLj5120ELj1ELj1ELj4ELj16ENS_18Kernel_traits_baseILj5120EfffffjLj128EEEEELb1ELb0ELb1ELb0EEEvNS_9BwdParamsE,@function
        .size           _ZN10layer_norm13ln_bwd_kernelINS_13Kernel_traitsIfffffjLj5120ELj1ELj1ELj4ELj16ENS_18Kernel_traits_baseILj5120EfffffjLj128EEEEELb1ELb0ELb1ELb0EEEvNS_9BwdParamsE,(.L_x_19465 - _ZN10layer_norm13ln_bwd_kernelINS_13Kernel_traitsIfffffjLj5120ELj1ELj1ELj4ELj16ENS_18Kernel_traits_baseILj5120EfffffjLj128EEEEELb1ELb0ELb1ELb0EEEvNS_9BwdParamsE)
        .other          _ZN10layer_norm13ln_bwd_kernelINS_13Kernel_traitsIfffffjLj5120ELj1ELj1ELj4ELj16ENS_18Kernel_traits_baseILj5120EfffffjLj128EEEEELb1ELb0ELb1ELb0EEEvNS_9BwdParamsE,@"STO_CUDA_ENTRY STV_DEFAULT"
_ZN10layer_norm13ln_bwd_kernelINS_13Kernel_traitsIfffffjLj5120ELj1ELj1ELj4ELj16ENS_18Kernel_traits_baseILj5120EfffffjLj128EEEEELb1ELb0ELb1ELb0EEEvNS_9BwdParamsE:
.text._ZN10layer_norm13ln_bwd_kernelINS_13Kernel_traitsIfffffjLj5120ELj1ELj1ELj4ELj16ENS_18Kernel_traits_baseILj5120EfffffjLj128EEEEELb1ELb0ELb1ELb0EEEvNS_9BwdParamsE:
        /* <DEDUP_REMOVED lines=18> */
[----:B------:R-:W-:Y:S01]  /*0120*/  MOV R25, R238 ;  /* 0x000000ee00197202 */ /* 0x000fe20000000f00 */
[----:B------:R-:W0:Y:S01]  /*0130*/  S2UR UR11, SR_CTAID.X ;  /* 0x00000000000b79c3 */ /* 0x000e220000002500 */
[----:B------:R-:W-:Y:S01]  /*0140*/  LEA.HI.SX32 R7, R0, R7, 0x1e ;  /* 0x0000000700077211 */ /* 0x000fe200078ff2ff */
[----:B------:R1:W2:Y:S01]  /*0150*/  LDL.64 R36, [R1+0x20] ;  /* 0x0000200001247983 */ /* 0x0002a20000100a00 */
[----:B------:R-:W0:Y:S02]  /*0160*/  LDCU UR4, c[0x0][0x384] ;  /* 0x00007080ff0477ac */ /* 0x000e240008000800 */
[C---:B------:R-:W-:Y:S01]  /*0170*/  ISETP.GE.U32.AND P4, PT, R7.reuse, 0x80, PT ;  /* 0x000000800700780c */ /* 0x040fe20003f86070 */
[----:B------:R1:W2:Y:S01]  /*0180*/  LDL.64 R38, [R1+0x28] ;  /* 0x0000280001267983 */ /* 0x0002a20000100a00 */
[----:B------:R-:W-:-:S02]  /*0190*/  ISETP.GE.U32.AND P3, PT, R7, 0x100, PT ;  /* 0x000001000700780c */ /* 0x000fc40003f66070 */
[C---:B------:R-:W-:Y:S01]  /*01a0*/  ISETP.GE.U32.AND P2, PT, R7.reuse, 0x180, PT ;  /* 0x000001800700780c */ /* 0x040fe20003f46070 */
[----:B------:R1:W2:Y:S01]  /*01b0*/  LDL.64 R32, [R1+0x10] ;  /* 0x0000100001207983 */ /* 0x0002a20000100a00 */
[----:B------:R-:W-:-:S03]  /*01c0*/  ISETP.GE.U32.AND P6, PT, R7, 0x200, PT ;  /* 0x000002000700780c */ /* 0x000fc60003fc6070 */
[----:B------:R1:W2:Y:S04]  /*01d0*/  LDL.64 R34, [R1+0x18] ;  /* 0x0000180001227983 */ /* 0x0002a80000100a00 */
[----:B------:R-:W4:Y:S01]  /*01e0*/  @P4 LDC.64 R2, c[0x0][0x3d0] ;  /* 0x0000f400ff024b82 */ /* 0x000f220000000a00 */
[----:B------:R-:W-:Y:S01]  /*01f0*/  @P4 LOP3.LUT R6, R6, 0x10, RZ, 0xfc, !PT ;  /* 0x0000001006064812 */ /* 0x000fe200078efcff */
[----:B------:R1:W2:Y:S04]  /*0200*/  LDL.64 R28, [R1] ;  /* 0x00000000011c7983 */ /* 0x0002a80000100a00 */
[----:B------:R1:W2:Y:S01]  /*0210*/  LDL.64 R30, [R1+0x8] ;  /* 0x00000800011e7983 */ /* 0x0002a20000100a00 */
[----:B------:R-:W-:Y:S01]  /*0220*/  LOP3.LUT R6, R6, 0xfffffff7, RZ, 0xc0, !PT ;  /* 0xfffffff706067812 */ /* 0x000fe200078ec0ff */
[----:B------:R-:W0:Y:S01]  /*0230*/  @P3 LDC.64 R4, c[0x0][0x3d0] ;  /* 0x0000f400ff043b82 */ /* 0x000e220000000a00 */
[----:B------:R-:W-:-:S02]  /*0240*/  ISETP.GE.U32.AND P5, PT, R7, 0x280, PT ;  /* 0x000002800700780c */ /* 0x000fc40003fa6070 */
[----:B------:R-:W-:Y:S02]  /*0250*/  @P3 LOP3.LUT R6, R6, 0x8, RZ, 0xfc, !PT ;  /* 0x0000000806063812 */ /* 0x000fe400078efcff */
[----:B------:R-:W-:Y:S02]  /*0260*/  P2R R26, PR, RZ, 0x40 ;  /* 0x00000040ff1a7803 */ /* 0x000fe40000000000 */
[----:B------:R-:W-:Y:S01]  /*0270*/  LOP3.LUT R6, R6, 0xfffffffb, RZ, 0xc0, !PT ;  /* 0xfffffffb06067812 */ /* 0x000fe200078ec0ff */
[----:B------:R-:W1:Y:S01]  /*0280*/  @P2 LDC.64 R10, c[0x0][0x3d0] ;  /* 0x0000f400ff0a2b82 */ /* 0x000e620000000a00 */
[C---:B------:R-:W-:Y:S02]  /*0290*/  ISETP.GE.U32.AND P0, PT, R7.reuse, 0x300, PT ;  /* 0x000003000700780c */ /* 0x040fe40003f06070 */
[----:B------:R-:W-:Y:S02]  /*02a0*/  @P2 LOP3.LUT R6, R6, 0x4, RZ, 0xfc, !PT ;  /* 0x0000000406062812 */ /* 0x000fe400078efcff */
[----:B------:R-:W-:-:S02]  /*02b0*/  ISETP.GE.U32.AND P1, PT, R7, 0x380, PT ;  /* 0x000003800700780c */ /* 0x000fc40003f26070 */
[----:B------:R-:W-:Y:S01]  /*02c0*/  LOP3.LUT R6, R6, 0xfffffffd, RZ, 0xc0, !PT ;  /* 0xfffffffd06067812 */ /* 0x000fe200078ec0ff */
[----:B------:R-:W1:Y:S01]  /*02d0*/  @P6 LDC.64 R12, c[0x0][0x3d0] ;  /* 0x0000f400ff0c6b82 */ /* 0x000e620000000a00 */
[C---:B----4-:R-:W-:Y:S01]  /*02e0*/  @P4 IMAD.WIDE.U32 R2, R25.reuse, 0x10, R2 ;  /* 0x0000001019024825 */ /* 0x050fe200078e0002 */
[----:B------:R-:W-:Y:S02]  /*02f0*/  @P4 LOP3.LUT R25, R25, 0x80, RZ, 0xfc, !PT ;  /* 0x0000008019194812 */ /* 0x000fe400078efcff */
[----:B------:R-:W-:Y:S02]  /*0300*/  @P6 LOP3.LUT R6, R6, 0x2, RZ, 0xfc, !PT ;  /* 0x0000000206066812 */ /* 0x000fe400078efcff */
[----:B------:R-:W-:Y:S01]  /*0310*/  ISETP.GE.U32.AND P4, PT, R7, 0x500, PT ;  /* 0x000005000700780c */ /* 0x000fe20003f86070 */
[C---:B0-----:R-:W-:Y:S01]  /*0320*/  @P3 IMAD.WIDE.U32 R8, R25.reuse, 0x10, R4 ;  /* 0x0000001019083825 */ /* 0x041fe200078e0004 */
[----:B------:R-:W-:Y:S01]  /*0330*/  @P3 IADD3 R25, PT, PT, R25, 0x80, RZ ;  /* 0x0000008019193810 */ /* 0x000fe20007ffe0ff */
[----:B------:R-:W0:Y:S01]  /*0340*/  @P5 LDC.64 R4, c[0x0][0x3d0] ;  /* 0x0000f400ff045b82 */ /* 0x000e220000000a00 */
[----:B------:R-:W-:-:S02]  /*0350*/  LOP3.LUT R6, R6, 0xfffffffe, RZ, 0xc0, !PT ;  /* 0xfffffffe06067812 */ /* 0x000fc400078ec0ff */
[----:B------:R-:W-:Y:S02]  /*0360*/  ISETP.GE.U32.AND P3, PT, R7, 0x480, PT ;  /* 0x000004800700780c */ /* 0x000fe40003f66070 */
[----:B------:R-:W-:Y:S01]  /*0370*/  @P5 LOP3.LUT R6, R6, 0x1, RZ, 0xfc, !PT ;  /* 0x0000000106065812 */ /* 0x000fe200078efcff */
[C---:B-1----:R-:W-:Y:S01]  /*0380*/  @P2 IMAD.WIDE.U32 R10, R25.reuse, 0x10, R10 ;  /* 0x00000010190a2825 */ /* 0x042fe200078e000a */
[----:B------:R-:W-:Y:S01]  /*0390*/  @P2 IADD3 R25, PT, PT, R25, 0x80, RZ ;  /* 0x0000008019192810 */ /* 0x000fe20007ffe0ff */
[----:B------:R-:W1:Y:S01]  /*03a0*/  @P0 LDC.64 R16, c[0x0][0x3d0] ;  /* 0x0000f400ff100b82 */ /* 0x000e620000000a00 */
[----:B------:R-:W-:-:S03]  /*03b0*/  ISETP.GE.U32.AND P2, PT, R7, 0x400, PT ;  /* 0x000004000700780c */ /* 0x000fc60003f46070 */
[----:B------:R-:W-:-:S04]  /*03c0*/  @P6 IMAD.WIDE.U32 R12, R25, 0x10, R12 ;  /* 0x00000010190c6825 */ /* 0x000fc800078e000c */
[----:B------:R-:W4:Y:S01]  /*03d0*/  @P1 LDC.64 R18, c[0x0][0x3d0] ;  /* 0x0000f400ff121b82 */ /* 0x000f220000000a00 */
[----:B------:R-:W-:Y:S01]  /*03e0*/  @P6 VIADD R25, R25, 0x80 ;  /* 0x0000008019196836 */ /* 0x000fe20000000000 */
[----:B------:R-:W-:-:S04]  /*03f0*/  LOP3.LUT P6, RZ, R6, 0x4, RZ, 0xc0, !PT ;  /* 0x0000000406ff7812 */ /* 0x000fc800078cc0ff */
[----:B------:R-:W-:Y:S01]  /*0400*/  P2R R24, PR, RZ, 0x40 ;  /* 0x00000040ff187803 */ /* 0x000fe20000000000 */
[C---:B0-----:R-:W-:Y:S01]  /*0410*/  @P5 IMAD.WIDE.U32 R14, R25.reuse, 0x10, R4 ;  /* 0x00000010190e5825 */ /* 0x041fe200078e0004 */
[C---:B------:R-:W-:Y:S01]  /*0420*/  LOP3.LUT P6, RZ, R6.reuse, 0x8, RZ, 0xc0, !PT ;  /* 0x0000000806ff7812 */ /* 0x040fe200078cc0ff */
[----:B------:R-:W0:Y:S01]  /*0430*/  @P2 LDC.64 R20, c[0x0][0x3d0] ;  /* 0x0000f400ff142b82 */ /* 0x000e220000000a00 */
[----:B------:R-:W-:Y:S02]  /*0440*/  @P5 IADD3 R25, PT, PT, R25, 0x80, RZ ;  /* 0x0000008019195810 */ /* 0x000fe40007ffe0ff */
[----:B------:R-:W-:Y:S02]  /*0450*/  P2R R0, PR, RZ, 0x40 ;  /* 0x00000040ff007803 */ /* 0x000fe40000000000 */
[C---:B------:R-:W-:Y:S01]  /*0460*/  LOP3.LUT P6, RZ, R6.reuse, 0x10, RZ, 0xc0, !PT ;  /* 0x0000001006ff7812 */ /* 0x040fe200078cc0ff */
[C---:B-1----:R-:W-:Y:S01]  /*0470*/  @P0 IMAD.WIDE.U32 R16, R25.reuse, 0x10, R16 ;  /* 0x0000001019100825 */ /* 0x042fe200078e0010 */
[----:B------:R-:W-:Y:S01]  /*0480*/  @P0 IADD3 R25, PT, PT, R25, 0x80, RZ ;  /* 0x0000008019190810 */ /* 0x000fe20007ffe0ff */
[----:B------:R-:W1:Y:S01]  /*0490*/  @P3 LDC.64 R22, c[0x0][0x3d0] ;  /* 0x0000f400ff163b82 */ /* 0x000e620000000a00 */
[----:B------:R-:W-:Y:S01]  /*04a0*/  UISETP.GE.AND UP0, UPT, UR11, UR4, UPT ;  /* 0x000000040b00728c */ /* 0x000fe2000bf06270 */
[----:B------:R-:W-:-:S02]  /*04b0*/  LOP3.LUT R6, R6, 0xffffffdf, RZ, 0xc0, !PT ;  /* 0xffffffdf06067812 */ /* 0x000fc400078ec0ff */
[C---:B----4-:R-:W-:Y:S01]  /*04c0*/  @P1 IMAD.WIDE.U32 R18, R25.reuse, 0x10, R18 ;  /* 0x0000001019121825 */ /* 0x050fe200078e0012 */
[----:B------:R-:W-:-:S03]  /*04d0*/  @P1 IADD3 R25, PT, PT, R25, 0x80, RZ ;  /* 0x0000008019191810 */ /* 0x000fc60007ffe0ff */
[----:B------:R-:W4:Y:S01]  /*04e0*/  @P4 LDC.64 R4, c[0x0][0x3d0] ;  /* 0x0000f400ff044b82 */ /* 0x000f220000000a00 */
[----:B------:R-:W-:Y:S01]  /*04f0*/  @P4 LOP3.LUT R6, R6, 0x20, RZ, 0xfc, !PT ;  /* 0x0000002006064812 */ /* 0x000fe200078efcff */
[C---:B0-----:R-:W-:Y:S01]  /*0500*/  @P2 IMAD.WIDE.U32 R20, R25.reuse, 0x10, R20 ;  /* 0x0000001019142825 */ /* 0x041fe200078e0014 */
[----:B------:R-:W-:-:S04]  /*0510*/  @P2 IADD3 R25, PT, PT, R25, 0x80, RZ ;  /* 0x0000008019192810 */ /* 0x000fc80007ffe0ff */
[----:B------:R0:W5:Y:S01]  /*0520*/  @P2 LDG.E.128 R248, desc[UR20][R20.64] ;  /* 0x0000001414f82981 */ /* 0x000162000c1e1d00 */
[C---:B-1----:R-:W-:Y:S01]  /*0530*/  @P3 IMAD.WIDE.U32 R22, R25.reuse, 0x10, R22 ;  /* 0x0000001019163825 */ /* 0x042fe200078e0016 */
[----:B------:R-:W-:-:S04]  /*0540*/  @P3 IADD3 R25, PT, PT, R25, 0x80, RZ ;  /* 0x0000008019193810 */ /* 0x000fc80007ffe0ff */
[----:B------:R0:W5:Y:S04]  /*0550*/  @P3 LDG.E.128 R244, desc[UR20][R22.64] ;  /* 0x0000001416f43981 */ /* 0x000168000c1e1d00 */
[----:B---3--:R-:W3:Y:S04]  /*0560*/  @P6 LDG.E.128 R52, desc[UR20][R2.64] ;  /* 0x0000001402346981 */ /* 0x008ee8000c1e1d00 */
[----:B--2---:R-:W2:Y:S04]  /*0570*/  @P5 LDG.E.128 R36, desc[UR20][R14.64] ;  /* 0x000000140e245981 */ /* 0x004ea8000c1e1d00 */
[----:B------:R-:W2:Y:S04]  /*0580*/  @P0 LDG.E.128 R32, desc[UR20][R16.64] ;  /* 0x0000001410200981 */ /* 0x000ea8000c1e1d00 */
[----:B------:R-:W2:Y:S04]  /*0590*/  @P1 LDG.E.128 R28, desc[UR20][R18.64] ;  /* 0x00000014121c1981 */ /* 0x000ea8000c1e1d00 */
[----:B---3--:R1:W-:Y:S04]  /*05a0*/  @P6 STL.64 [R1+0x60], R52 ;  /* 0x0000603401006387 */ /* 0x0083e80000100a00 */
[----:B------:R3:W-:Y:S01]  /*05b0*/  @P6 STL.64 [R1+0x68], R54 ;  /* 0x0000683601006387 */ /* 0x0007e20000100a00 */
[----:B------:R-:W-:-:S13]  /*05c0*/  ISETP.NE.AND P6, PT, R0, RZ, PT ;  /* 0x000000ff0000720c */ /* 0x000fda0003fc5270 */
[----:B------:R-:W3:Y:S01]  /*05d0*/  @P6 LDG.E.128 R48, desc[UR20][R8.64] ;  /* 0x0000001408306981 */ /* 0x000ee2000c1e1d00 */
[----:B----4-:R-:W-:-:S05]  /*05e0*/  @P4 IMAD.WIDE.U32 R4, R25, 0x10, R4 ;  /* 0x0000001019044825 */ /* 0x010fca00078e0004 */
[----:B------:R0:W5:Y:S04]  /*05f0*/  @P4 LDG.E.128 R240, desc[UR20][R4.64] ;  /* 0x0000001404f04981 */ /* 0x000168000c1e1d00 */
[----:B---3--:R3:W-:Y:S04]  /*0600*/  @P6 STL.64 [R1+0x50], R48 ;  /* 0x0000503001006387 */ /* 0x0087e80000100a00 */
        /* <DEDUP_REMOVED lines=43> */
[----:B-1----:R-:W-:Y:S02]  /*08c0*/  CS2R R52, SRZ ;  /* 0x0000000000347805 */ /* 0x002fe4000001ff00 */
[----:B------:R-:W-:Y:S02]  /*08d0*/  CS2R R54, SRZ ;  /* 0x0000000000367805 */ /* 0x000fe4000001ff00 */
[----:B---3--:R-:W-:Y:S02]  /*08e0*/  CS2R R48, SRZ ;  /* 0x0000000000307805 */ /* 0x008fe4000001ff00 */
[----:B----4-:R-:W-:Y:S01]  /*08f0*/  CS2R R50, SRZ ;  /* 0x0000000000327805 */ /* 0x010fe2000001ff00 */
        /* <DEDUP_REMOVED lines=59> */
.L_x_18552:
[----:B0-----:R-:W-:-:S06]  /*0cb0*/  UIMAD.WIDE UR6, UR11, 0x4, UR14 ;  /* 0x000000040b0678a5 */ /* 0x001fcc000f8e020e */
[----:B------:R-:W-:Y:S01]  /*0cc0*/  IMAD.U32 R160, RZ, RZ, UR6 ;  /* 0x00000006ffa07e24 */ /* 0x000fe2000f8e00ff */
[----:B------:R-:W-:-:S05]  /*0cd0*/  MOV R161, UR7 ;  /* 0x0000000700a17c02 */ /* 0x000fca0008000f00 */
[----:B--2---:R0:W2:Y:S01]  /*0ce0*/  LDG.E R160, desc[UR20][R160.64] ;  /* 0x00000014a0a07981 */ /* 0x0040a2000c1e1900 */
        /* <DEDUP_REMOVED lines=8> */
[----:B------:R-:W-:-:S05]  /*0d70*/  MOV R160, UR6 ;  /* 0x0000000600a07c02 */ /* 0x000fca0008000f00 */
[----:B-----5:R0:W5:Y:S01]  /*0d80*/  LDG.E R202, desc[UR20][R160.64] ;  /* 0x00000014a0ca7981 */ /* 0x020162000c1e1900 */
[----:B------:R-:W-:Y:S05]  /*0d90*/  BSSY.RECONVERGENT B0, `(.L_x_18409) ;  /* 0x00002f2000007945 */ /* 0x000fea0003800200 */
[----:B------:R-:W-:-:S09]  /*0da0*/  UISETP.GE.AND UP2, UPT, UR31, 0x1, UPT ;  /* 0x000000011f00788c */ /* 0x000fd2000bf46270 */
[----:B01-34-:R-:W-:Y:S05]  /*0db0*/  BRA.U !UP2, `(.L_x_18410) ;  /* 0x000000210aa87547 */ /* 0x01bfea000b800000 */
[----:B------:R-:W-:-:S06]  /*0dc0*/  UIMAD.WIDE UR6, UR11, 0x4, UR12 ;  /* 0x000000040b0678a5 */ /* 0x000fcc000f8e020c */
[----:B------:R-:W-:Y:S01]  /*0dd0*/  MOV R161, UR7 ;  /* 0x0000000700a17c02 */ /* 0x000fe20008000f00 */
[----:B------:R-:W-:-:S05]  /*0de0*/  IMAD.U32 R160, RZ, RZ, UR6 ;  /* 0x00000006ffa07e24 */ /* 0x000fca000f8e00ff */
[----:B------:R0:W2:Y:S01]  /*0df0*/  LDG.E R161, desc[UR20][R160.64] ;  /* 0x00000014a0a17981 */ /* 0x0000a2000c1e1900 */
[C---:B------:R-:W-:Y:S01]  /*0e00*/  ISETP.GE.U32.AND P6, PT, R7.reuse, 0x80, PT ;  /* 0x000000800700780c */ /* 0x040fe20003fc6070 */
[----:B------:R-:W-:Y:S01]  /*0e10*/  UIADD3 UR7, UPT, UPT, UR31, -0x1, URZ ;  /* 0xffffffff1f077890 */ /* 0x000fe2000fffe0ff */
[----:B-----5:R-:W-:Y:S01]  /*0e20*/  ISETP.GE.AND P4, PT, R202, 0x1, PT ;  /* 0x00000001ca00780c */ /* 0x020fe20003f86270 */
[----:B------:R-:W3:Y:S01]  /*0e30*/  S2R R238, SR_TID.X ;  /* 0x0000000000ee7919 */ /* 0x000ee20000002100 */
[C---:B------:R-:W-:Y:S01]  /*0e40*/  ISETP.GE.U32.AND P5, PT, R7.reuse, 0x100, PT ;  /* 0x000001000700780c */ /* 0x040fe20003fa6070 */
[----:B-1----:R-:W-:Y:S01]  /*0e50*/  UIMAD UR6, UR11, UR10, URZ ;  /* 0x0000000a0b0672a4 */ /* 0x002fe2000f8e02ff */
[----:B------:R-:W-:Y:S01]  /*0e60*/  LOP3.LUT R6, R6, 0xffffffef, RZ, 0xc0, !PT ;  /* 0xffffffef06067812 */ /* 0x000fe200078ec0ff */
[----:B------:R-:W-:Y:S01]  /*0e70*/  UIMAD UR8, UR7, UR10, URZ ;  /* 0x0000000a070872a4 */ /* 0x000fe2000f8e02ff */
[C---:B------:R-:W-:Y:S01]  /*0e80*/  ISETP.GE.U32.AND P3, PT, R7.reuse, 0x180, PT ;  /* 0x000001800700780c */ /* 0x040fe20003f66070 */
[----:B------:R-:W-:Y:S01]  /*0e90*/  USHF.R.S32.HI UR7, URZ, 0x1f, UR6 ;  /* 0x0000001fff077899 */ /* 0x000fe20008011406 */
[----:B------:R-:W-:Y:S01]  /*0ea0*/  ISETP.NE.AND P0, PT, RZ, UR28, PT ;  /* 0x0000001cff007c0c */ /* 0x000fe2000bf05270 */
[----:B------:R-:W-:Y:S01]  /*0eb0*/  HFMA2 R180, -RZ, RZ, 0, 0 ;  /* 0x00000000ffb47431 */ /* 0x000fe200000001ff */
[C---:B------:R-:W-:Y:S01]  /*0ec0*/  ISETP.GE.U32.AND P2, PT, R7.reuse, 0x200, PT ;  /* 0x000002000700780c */ /* 0x040fe20003f46070 */
[----:B------:R-:W-:Y:S01]  /*0ed0*/  ULEA.HI UR7, UR7, UR6, URZ, 0x2 ;  /* 0x0000000607077291 */ /* 0x000fe2000f8f10ff */
[----:B------:R-:W-:Y:S01]  /*0ee0*/  @P6 LOP3.LUT R6, R6, 0x10, RZ, 0xfc, !PT ;  /* 0x0000001006066812 */ /* 0x000fe200078efcff */
[----:B------:R-:W-:Y:S01]  /*0ef0*/  USHF.R.S32.HI UR9, URZ, 0x1f, UR8 ;  /* 0x0000001fff097899 */ /* 0x000fe20008011408 */
[----:B0-----:R-:W-:Y:S01]  /*0f00*/  @P4 IADD3 R160, PT, PT, R202, -0x1, RZ ;  /* 0xffffffffcaa04810 */ /* 0x001fe20007ffe0ff */
[----:B------:R-:W-:Y:S01]  /*0f10*/  BSSY.RECONVERGENT B1, `(.L_x_18411) ;  /* 0x0000049000017945 */ /* 0x000fe20003800200 */
[----:B------:R-:W-:Y:S01]  /*0f20*/  LOP3.LUT R6, R6, 0xfffffff7, RZ, 0xc0, !PT ;  /* 0xfffffff706067812 */ /* 0x000fe200078ec0ff */
[----:B------:R-:W-:Y:S01]  /*0f30*/  ULEA.HI UR9, UR9, UR8, URZ, 0x2 ;  /* 0x0000000809097291 */ /* 0x000fe2000f8f10ff */
[----:B------:R-:W-:Y:S01]  /*0f40*/  ISETP.GE.U32.AND P1, PT, R7, 0x280, PT ;  /* 0x000002800700780c */ /* 0x000fe20003f26070 */
[----:B------:R-:W-:Y:S01]  /*0f50*/  @P4 IMAD R160, R160, UR10, RZ ;  /* 0x0000000aa0a04c24 */ /* 0x000fe2000f8e02ff */
[----:B------:R-:W-:-:S02]  /*0f60*/  @P5 LOP3.LUT R6, R6, 0x8, RZ, 0xfc, !PT ;  /* 0x0000000806065812 */ /* 0x000fc400078efcff */
[----:B------:R-:W-:Y:S02]  /*0f70*/  CS2R R186, SRZ ;  /* 0x0000000000ba7805 */ /* 0x000fe4000001ff00 */
        /* <DEDUP_REMOVED lines=8> */
[----:B------:R-:W-:-:S04]  /*1000*/  @P4 SHF.R.S32.HI R161, RZ, 0x1f, R160 ;  /* 0x0000001fffa14819 */ /* 0x000fc800000114a0 */
[----:B------:R-:W-:Y:S02]  /*1010*/  @P4 LEA.HI R161, R161, R160, RZ, 0x2 ;  /* 0x000000a0a1a14211 */ /* 0x000fe400078f10ff */
[----:B------:R-:W-:Y:S02]  /*1020*/  MOV R160, UR9 ;  /* 0x0000000900a07c02 */ /* 0x000fe40008000f00 */
[-C--:B---3--:R-:W-:Y:S02]  /*1030*/  @P4 LEA.HI.SX32 R180, R161, R238.reuse, 0x1e ;  /* 0x000000eea1b44211 */ /* 0x088fe400078ff2ff */
[----:B------:R-:W-:Y:S02]  /*1040*/  MOV R161, UR7 ;  /* 0x0000000700a17c02 */ /* 0x000fe40008000f00 */
[-C--:B------:R-:W-:Y:S02]  /*1050*/  LEA.HI.SX32 R188, R160, R238.reuse, 0x1e ;  /* 0x000000eea0bc7211 */ /* 0x080fe400078ff2ff */
[----:B------:R-:W-:-:S05]  /*1060*/  LEA.HI.SX32 R217, R161, R238, 0x1e ;  /* 0x000000eea1d97211 */ /* 0x000fca00078ff2ff */
[----:B------:R-:W-:Y:S01]  /*1070*/  IMAD.MOV.U32 R185, RZ, RZ, R217 ;  /* 0x000000ffffb97224 */ /* 0x000fe200078e00d9 */
[----:B------:R-:W-:Y:S06]  /*1080*/  @!P6 BRA `(.L_x_18412) ;  /* 0x0000000000c4e947 */ /* 0x000fec0003800000 */
        /* <DEDUP_REMOVED lines=9> */
[----:B0-----:R-:W-:-:S06]  /*1120*/  IMAD.WIDE.U32 R160, R185, 0x10, R160 ;  /* 0x00000010b9a07825 */ /* 0x001fcc00078e00a0 */
[----:B------:R-:W2:Y:S06]  /*1130*/  LDG.E.128 R160, desc[UR20][R160.64] ;  /* 0x00000014a0a07981 */ /* 0x000eac000c1e1d00 */
[----:B------:R-:W0:Y:S01]  /*1140*/  @P0 LDC.64 R186, c[0x0][0x438] ;  /* 0x00010e00ffba0b82 */ /* 0x000e220000000a00 */
[----:B-1----:R-:W-:-:S06]  /*1150*/  IMAD.WIDE.U32 R164, R188, 0x10, R164 ;  /* 0x00000010bca47825 */ /* 0x002fcc00078e00a4 */
[----:B------:R-:W3:Y:S01]  /*1160*/  LDG.E.128 R164, desc[UR20][R164.64] ;  /* 0x00000014a4a47981 */ /* 0x000ee2000c1e1d00 */
[----:B------:R-:W-:Y:S01]  /*1170*/  IADD3 R188, PT, PT, R188, 0x80, RZ ;  /* 0x00000080bcbc7810 */ /* 0x000fe20007ffe0ff */
[----:B0-----:R-:W-:-:S05]  /*1180*/  @P0 IMAD.WIDE.U32 R186, R185, 0x10, R186 ;  /* 0x00000010b9ba0825 */ /* 0x001fca00078e00ba */
[----:B------:R0:W5:Y:S01]  /*1190*/  @P0 LDG.E.128 R44, desc[UR20][R186.64] ;  /* 0x00000014ba2c0981 */ /* 0x000162000c1e1d00 */
[----:B------:R-:W-:Y:S01]  /*11a0*/  IADD3 R185, PT, PT, R185, 0x80, RZ ;  /* 0x00000080b9b97810 */ /* 0x000fe20007ffe0ff */
[C---:B0-----:R-:W-:Y:S01]  /*11b0*/  IMAD.WIDE.U32 R186, R180.reuse, 0x4, R200 ;  /* 0x00000004b4ba7825 */ /* 0x041fe200078e00c8 */
[----:B------:R-:W-:-:S04]  /*11c0*/  IADD3 R180, PT, PT, R180, 0x80, RZ ;  /* 0x00000080b4b47810 */ /* 0x000fc80007ffe0ff */
[----:B------:R0:W5:Y:S01]  /*11d0*/  LDG.E R5, desc[UR20][R186.64] ;  /* 0x00000014ba057981 */ /* 0x000162000c1e1900 */
[----:B--2---:R-:W-:Y:S01]  /*11e0*/  FADD.FTZ R30, R161, -UR32 ;  /* 0x80000020a11e7e21 */ /* 0x004fe20008010000 */
[----:B------:R-:W-:-:S03]  /*11f0*/  FADD.FTZ R0, R160, -UR32 ;  /* 0x80000020a0007e21 */ /* 0x000fc60008010000 */
[----:B------:R-:W-:Y:S01]  /*1200*/  FMUL.FTZ R207, R30, UR30 ;  /* 0x0000001e1ecf7c20 */ /* 0x000fe20008410000 */
[----:B------:R-:W-:Y:S01]  /*1210*/  FMUL.FTZ R0, R0, UR30 ;  /* 0x0000001e00007c20 */ /* 0x000fe20008410000 */
[----:B---3--:R-:W-:Y:S01]  /*1220*/  FMUL.FTZ R30, R237, R164 ;  /* 0x000000a4ed1e7220 */ /* 0x008fe20000410000 */
[----:B------:R-:W-:Y:S01]  /*1230*/  FADD.FTZ R162, R162, -UR32 ;  /* 0x80000020a2a27e21 */ /* 0x000fe20008010000 */
[----:B------:R-:W-:Y:S02]  /*1240*/  FMUL.FTZ R169, R227, R165 ;  /* 0x000000a5e3a97220 */ /* 0x000fe40000410000 */
        /* <DEDUP_REMOVED lines=20> */
[----:B------:R-:W-:-:S07]  /*1390*/  FFMA.FTZ R186, R237, R227, R160 ;  /* 0x000000e3edba7223 */ /* 0x000fce00000100a0 */
.L_x_18412:
[----:B----4-:R-:W-:Y:S05]  /*13a0*/  BSYNC.RECONVERGENT B1 ;  /* 0x0000000000017941 */ /* 0x010fea0003800200 */
.L_x_18411:
        /* <DEDUP_REMOVED lines=11> */
[----:B0-----:R-:W-:-:S07]  /*1460*/  IMAD.WIDE.U32 R162, R185, 0x10, R162 ;  /* 0x00000010b9a27825 */ /* 0x001fce00078e00a2 */
[----:B------:R-:W0:Y:S01]  /*1470*/  LDC.64 R200, c[0x0][0x3b0] ;  /* 0x0000ec00ffc87b82 */ /* 0x000e220000000a00 */
[----:B-1----:R-:W-:-:S05]  /*1480*/  @P0 IMAD.WIDE.U32 R160, R185, 0x10, R160 ;  /* 0x00000010b9a00825 */ /* 0x002fca00078e00a0 */
[----:B------:R1:W5:Y:S02]  /*1490*/  @P0 LDG.E.128 R40, desc[UR20][R160.64] ;  /* 0x00000014a0280981 */ /* 0x000364000c1e1d00 */
[----:B-1----:R-:W-:Y:S02]  /*14a0*/  IMAD.WIDE.U32 R160, R188, 0x10, R164 ;  /* 0x00000010bca07825 */ /* 0x002fe400078e00a4 */
[----:B------:R-:W2:Y:S04]  /*14b0*/  LDG.E.128 R164, desc[UR20][R162.64] ;  /* 0x00000014a2a47981 */ /* 0x000ea8000c1e1d00 */
[----:B------:R-:W3:Y:S01]  /*14c0*/  LDG.E.128 R160, desc[UR20][R160.64] ;  /* 0x00000014a0a07981 */ /* 0x000ee2000c1e1d00 */
[----:B0-----:R-:W-:-:S05]  /*14d0*/  IMAD.WIDE.U32 R200, R180, 0x4, R200 ;  /* 0x00000004b4c87825 */ /* 0x001fca00078e00c8 */
[----:B------:R0:W5:Y:S01]  /*14e0*/  LDG.E R4, desc[UR20][R200.64] ;  /* 0x00000014c8047981 */ /* 0x000162000c1e1900 */
        /* <DEDUP_REMOVED lines=9> */
[----:B------:R-:W-:Y:S01]  /*1580*/  FMUL.FTZ R21, R21, UR30 ;  /* 0x0000001e15157c20 */ /* 0x000fe20008410000 */
        /* <DEDUP_REMOVED lines=8> */
[----:B----4-:R-:W-:Y:S01]  /*1610*/  FMUL.FTZ R171, R252, R162 ;  /* 0x000000a2fcab7220 */ /* 0x010fe20000410000 */
        /* <DEDUP_REMOVED lines=11> */
[----:B0-----:R-:W-:-:S07]  /*16d0*/  FFMA.FTZ R186, R235, R226, R161 ;  /* 0x000000e2ebba7223 */ /* 0x001fce00000100a1 */
.L_x_18414:
[----:B------:R-:W-:Y:S05]  /*16e0*/  BSYNC.RECONVERGENT B1 ;  /* 0x0000000000017941 */ /* 0x000fea0003800200 */
.L_x_18413:
        /* <DEDUP_REMOVED lines=20> */
[----:B------:R-:W-:Y:S02]  /*1830*/  IADD3 R180, PT, PT, R180, 0x80, RZ ;  /* 0x00000080b4b47810 */ /* 0x000fe40007ffe0ff */
[----:B------:R-:W-:Y:S02]  /*1840*/  IADD3 R188, PT, PT, R188, 0x80, RZ ;  /* 0x00000080bcbc7810 */ /* 0x000fe40007ffe0ff */
        /* <DEDUP_REMOVED lines=29> */
.L_x_18416:
[----:B------:R-:W-:Y:S05]  /*1a20*/  BSYNC.RECONVERGENT B1 ;  /* 0x0000000000017941 */ /* 0x000fea0003800200 */
.L_x_18415:
        /* <DEDUP_REMOVED lines=51> */
.L_x_18418:
[----:B------:R-:W-:Y:S05]  /*1d60*/  BSYNC.RECONVERGENT B1 ;  /* 0x0000000000017941 */ /* 0x000fea0003800200 */
.L_x_18417:
        /* <DEDUP_REMOVED lines=51> */
.L_x_18420:
[----:B------:R-:W-:Y:S05]  /*20a0*/  BSYNC.RECONVERGENT B1 ;  /* 0x0000000000017941 */ /* 0x000fea0003800200 */
.L_x_18419:
[----:B------:R-:W-:Y:S01]  /*20b0*/  ISETP.GE.U32.AND P0, PT, R7, 0x300, PT ;  /* 0x000003000700780c */ /* 0x000fe20003f06070 */
[----:B------:R-:W-:-:S12]  /*20c0*/  BSSY.RECONVERGENT B1, `(.L_x_18421) ;  /* 0x0000033000017945 */ /* 0x000fd80003800200 */
        /* <DEDUP_REMOVED lines=9> */
[----:B------:R-:W0:Y:S02]  /*2160*/  @P1 LDC.64 R160, c[0x0][0x438] ;  /* 0x00010e00ffa01b82 */ /* 0x000e240000000a00 */
[----:B0-----:R-:W-:-:S05]  /*2170*/  @P1 IMAD.WIDE.U32 R160, R185, 0x10, R160 ;  /* 0x00000010b9a01825 */ /* 0x001fca00078e00a0 */
[----:B------:R0:W5:Y:S01]  /*2180*/  @P1 LDG.E.128 R132, desc[UR20][R160.64] ;  /* 0x00000014a0841981 */ /* 0x000162000c1e1d00 */
[----:B------:R-:W-:-:S05]  /*2190*/  IMAD.WIDE.U32 R162, R185, 0x10, R162 ;  /* 0x00000010b9a27825 */ /* 0x000fca00078e00a2 */
[----:B------:R-:W2:Y:S01]  /*21a0*/  LDG.E.128 R164, desc[UR20][R162.64] ;  /* 0x00000014a2a47981 */ /* 0x000ea2000c1e1d00 */
[----:B0-----:R-:W0:Y:S01]  /*21b0*/  LDC.64 R160, c[0x0][0x428] ;  /* 0x00010a00ffa07b82 */ /* 0x001e220000000a00 */
[----:B-1----:R-:W-:-:S05]  /*21c0*/  IMAD.WIDE.U32 R200, R180, 0x4, R200 ;  /* 0x00000004b4c87825 */ /* 0x002fca00078e00c8 */
[----:B------:R1:W5:Y:S01]  /*21d0*/  LDG.E R9, desc[UR20][R200.64] ;  /* 0x00000014c8097981 */ /* 0x000362000c1e1900 */
[----:B0-----:R-:W-:-:S06]  /*21e0*/  IMAD.WIDE.U32 R160, R188, 0x10, R160 ;  /* 0x00000010bca07825 */ /* 0x001fcc00078e00a0 */
[----:B------:R-:W3:Y:S01]  /*21f0*/  LDG.E.128 R160, desc[UR20][R160.64] ;  /* 0x00000014a0a07981 */ /* 0x000ee2000c1e1d00 */
[----:B------:R-:W-:Y:S01]  /*2200*/  IADD3 R180, PT, PT, R180, 0x80, RZ ;  /* 0x00000080b4b47810 */ /* 0x000fe20007ffe0ff */
[----:B------:R-:W-:Y:S01]  /*2210*/  VIADD R185, R185, 0x80 ;  /* 0x00000080b9b97836 */ /* 0x000fe20000000000 */
[----:B------:R-:W-:Y:S01]  /*2220*/  IADD3 R188, PT, PT, R188, 0x80, RZ ;  /* 0x00000080bcbc7810 */ /* 0x000fe20007ffe0ff */
[----:B--2---:R-:W-:Y:S01]  /*2230*/  FADD.FTZ R164, R164, -UR32 ;  /* 0x80000020a4a47e21 */ /* 0x004fe20008010000 */
[----:B------:R-:W-:-:S03]  /*2240*/  FADD.FTZ R27, R165, -UR32 ;  /* 0x80000020a51b7e21 */ /* 0x000fc60008010000 */
[----:B------:R-:W-:Y:S01]  /*2250*/  FMUL.FTZ R211, R164, UR30 ;  /* 0x0000001ea4d37c20 */ /* 0x000fe20008410000 */
[----:B------:R-:W-:Y:S01]  /*2260*/  FMUL.FTZ R196, R27, UR30 ;  /* 0x0000001e1bc47c20 */ /* 0x000fe20008410000 */
[----:B------:R-:W-:Y:S01]  /*2270*/  FADD.FTZ R17, R166, -UR32 ;  /* 0x80000020a6117e21 */ /* 0x000fe20008010000 */
[----:B------:R-:W-:-:S03]  /*2280*/  FADD.FTZ R167, R167, -UR32 ;  /* 0x80000020a7a77e21 */ /* 0x000fc60008010000 */
        /* <DEDUP_REMOVED lines=9> */
[----:B----4-:R-:W-:Y:S02]  /*2320*/  FMUL.FTZ R175, R252, R162 ;  /* 0x000000a2fcaf7220 */ /* 0x010fe40000410000 */
        /* <DEDUP_REMOVED lines=11> */
[----:B-1----:R-:W-:-:S07]  /*23e0*/  FFMA.FTZ R186, R231, R222, R161 ;  /* 0x000000dee7ba7223 */ /* 0x002fce00000100a1 */
.L_x_18422:
[----:B------:R-:W-:Y:S05]  /*23f0*/  BSYNC.RECONVERGENT B1 ;  /* 0x0000000000017941 */ /* 0x000fea0003800200 */
.L_x_18421:
[----:B------:R-:W-:Y:S01]  /*2400*/  ISETP.GE.U32.AND P1, PT, R7, 0x380, PT ;  /* 0x000003800700780c */ /* 0x000fe20003f26070 */
[----:B------:R-:W-:-:S12]  /*2410*/  BSSY.RECONVERGENT B1, `(.L_x_18423) ;  /* 0x0000033000017945 */ /* 0x000fd80003800200 */
        /* <DEDUP_REMOVED lines=19> */
[----:B------:R-:W-:Y:S02]  /*2550*/  IADD3 R180, PT, PT, R180, 0x80, RZ ;  /* 0x00000080b4b47810 */ /* 0x000fe40007ffe0ff */
[----:B------:R-:W-:Y:S02]  /*2560*/  IADD3 R188, PT, PT, R188, 0x80, RZ ;  /* 0x00000080bcbc7810 */ /* 0x000fe40007ffe0ff */
        /* <DEDUP_REMOVED lines=29> */
.L_x_18424:
[----:B------:R-:W-:Y:S05]  /*2740*/  BSYNC.RECONVERGENT B1 ;  /* 0x0000000000017941 */ /* 0x000fea0003800200 */
.L_x_18423:
[----:B------:R-:W-:Y:S01]  /*2750*/  ISETP.GE.U32.AND P2, PT, R7, 0x400, PT ;  /* 0x000004000700780c */ /* 0x000fe20003f46070 */
[----:B------:R-:W-:-:S12]  /*2760*/  BSSY.RECONVERGENT B1, `(.L_x_18425) ;  /* 0x000002f000017945 */ /* 0x000fd80003800200 */
[----:B------:R-:W-:Y:S05]  /*2770*/  @!P2 BRA `(.L_x_18426) ;  /* 0x0000000000b4a947 */ /* 0x000fea0003800000 */
[----:B------:R-:W-:Y:S01]  /*2780*/  ISETP.NE.U32.AND P3, PT, RZ, UR24, PT ;  /* 0x00000018ff007c0c */ /* 0x000fe2000bf65070 */
[----:B------:R-:W0:Y:S03]  /*2790*/  LDC.64 R162, c[0x0][0x3a8] ;  /* 0x0000ea00ffa27b82 */ /* 0x000e260000000a00 */
[----:B------:R-:W-:-:S05]  /*27a0*/  ISETP.NE.AND.EX P3, PT, RZ, UR25, PT, P3 ;  /* 0x00000019ff007c0c */ /* 0x000fca000bf65330 */
[----:B------:R-:W1:Y:S08]  /*27b0*/  LDC.64 R200, c[0x0][0x3b0] ;  /* 0x0000ec00ffc87b82 */ /* 0x000e700000000a00 */
[----:B------:R-:W2:Y:S02]  /*27c0*/  @P3 LDC.64 R160, c[0x0][0x438] ;  /* 0x00010e00ffa03b82 */ /* 0x000ea40000000a00 */
[----:B--2---:R-:W-:-:S05]  /*27d0*/  @P3 IMAD.WIDE.U32 R160, R185, 0x10, R160 ;  /* 0x00000010b9a03825 */ /* 0x004fca00078e00a0 */
[----:B------:R2:W5:Y:S01]  /*27e0*/  @P3 LDG.E.128 R140, desc[UR20][R160.64] ;  /* 0x00000014a08c3981 */ /* 0x000562000c1e1d00 */
[----:B0-----:R-:W-:-:S05]  /*27f0*/  IMAD.WIDE.U32 R162, R185, 0x10, R162 ;  /* 0x00000010b9a27825 */ /* 0x001fca00078e00a2 */
[----:B------:R-:W3:Y:S01]  /*2800*/  LDG.E.128 R164, desc[UR20][R162.64] ;  /* 0x00000014a2a47981 */ /* 0x000ee2000c1e1d00 */
[----:B--2---:R-:W0:Y:S01]  /*2810*/  LDC.64 R160, c[0x0][0x428] ;  /* 0x00010a00ffa07b82 */ /* 0x004e220000000a00 */
[----:B-1----:R-:W-:-:S05]  /*2820*/  IMAD.WIDE.U32 R200, R180, 0x4, R200 ;  /* 0x00000004b4c87825 */ /* 0x002fca00078e00c8 */
[----:B------:R1:W5:Y:S01]  /*2830*/  LDG.E R11, desc[UR20][R200.64] ;  /* 0x00000014c80b7981 */ /* 0x000362000c1e1900 */
[----:B0-----:R-:W-:-:S06]  /*2840*/  IMAD.WIDE.U32 R160, R188, 0x10, R160 ;  /* 0x00000010bca07825 */ /* 0x001fcc00078e00a0 */
[----:B------:R-:W2:Y:S01]  /*2850*/  LDG.E.128 R160, desc[UR20][R160.64] ;  /* 0x00000014a0a07981 */ /* 0x000ea2000c1e1d00 */
        /* <DEDUP_REMOVED lines=10> */
[----:B------:R-:W-:Y:S01]  /*2900*/  FMUL.FTZ R229, R167, UR30 ;  /* 0x0000001ea7e57c20 */ /* 0x000fe20008410000 */
[----:B--2---:R-:W-:Y:S01]  /*2910*/  FMUL.FTZ R182, R248, R160 ;  /* 0x000000a0f8b67220 */ /* 0x004fe20000410000 */
        /* <DEDUP_REMOVED lines=19> */
.L_x_18426:
[----:B------:R-:W-:Y:S05]  /*2a50*/  BSYNC.RECONVERGENT B1 ;  /* 0x0000000000017941 */ /* 0x000fea0003800200 */
.L_x_18425:
        /* <DEDUP_REMOVED lines=17> */
[----:B------:R-:W-:Y:S02]  /*2b70*/  IADD3 R180, PT, PT, R180, 0x80, RZ ;  /* 0x00000080b4b47810 */ /* 0x000fe40007ffe0ff */
[----:B------:R-:W-:Y:S02]  /*2b80*/  IADD3 R188, PT, PT, R188, 0x80, RZ ;  /* 0x00000080bcbc7810 */ /* 0x000fe40007ffe0ff */
        /* <DEDUP_REMOVED lines=29> */
.L_x_18428:
[----:B------:R-:W-:Y:S05]  /*2d60*/  BSYNC.RECONVERGENT B1 ;  /* 0x0000000000017941 */ /* 0x000fea0003800200 */
.L_x_18427:
[----:B------:R-:W-:Y:S02]  /*2d70*/  ISETP.GE.U32.AND P5, PT, R7, 0x500, PT ;  /* 0x000005000700780c */ /* 0x000fe40003fa6070 */
        /* <DEDUP_REMOVED lines=46> */
.L_x_18410:
[----:B-----5:R-:W-:Y:S01]  /*3060*/  ISETP.GE.AND P4, PT, R202, 0x1, PT ;  /* 0x00000001ca00780c */ /* 0x020fe20003f86270 */
[----:B------:R-:W0:Y:S01]  /*3070*/  S2R R238, SR_TID.X ;  /* 0x0000000000ee7919 */ /* 0x000e220000002100 */
[----:B-1----:R-:W-:Y:S01]  /*3080*/  UIMAD UR6, UR11, UR10, URZ ;  /* 0x0000000a0b0672a4 */ /* 0x002fe2000f8e02ff */
[----:B------:R-:W-:Y:S01]  /*3090*/  MOV R185, RZ ;  /* 0x000000ff00b97202 */ /* 0x000fe20000000f00 */
[----:B------:R-:W-:Y:S02]  /*30a0*/  UISETP.NE.U32.AND UP0, UPT, UR24, URZ, UPT ;  /* 0x000000ff1800728c */ /* 0x000fe4000bf05070 */
[----:B------:R-:W-:Y:S02]  /*30b0*/  USHF.R.S32.HI UR7, URZ, 0x1f, UR6 ;  /* 0x0000001fff077899 */ /* 0x000fe40008011406 */
[----:B------:R-:W-:Y:S02]  /*30c0*/  UISETP.NE.AND.EX UP0, UPT, UR25, URZ, UPT, UP0 ;  /* 0x000000ff1900728c */ /* 0x000fe4000bf05300 */
[----:B------:R-:W-:-:S03]  /*30d0*/  ULEA.HI UR7, UR7, UR6, URZ, 0x2 ;  /* 0x0000000607077291 */ /* 0x000fc6000f8f10ff */
[----:B------:R-:W-:-:S05]  /*30e0*/  @P4 IADD3 R160, PT, PT, R202, -0x1, RZ ;  /* 0xffffffffcaa04810 */ /* 0x000fca0007ffe0ff */
[----:B------:R-:W-:-:S05]  /*30f0*/  @P4 IMAD R160, R160, UR10, RZ ;  /* 0x0000000aa0a04c24 */ /* 0x000fca000f8e02ff */
[----:B------:R-:W-:-:S04]  /*3100*/  @P4 SHF.R.S32.HI R161, RZ, 0x1f, R160 ;  /* 0x0000001fffa14819 */ /* 0x000fc800000114a0 */
[----:B------:R-:W-:Y:S02]  /*3110*/  @P4 LEA.HI R161, R161, R160, RZ, 0x2 ;  /* 0x000000a0a1a14211 */ /* 0x000fe400078f10ff */
[----:B------:R-:W-:-:S04]  /*3120*/  MOV R160, UR7 ;  /* 0x0000000700a07c02 */ /* 0x000fc80008000f00 */
[-C--:B0-----:R-:W-:Y:S02]  /*3130*/  LEA.HI.SX32 R217, R160, R238.reuse, 0x1e ;  /* 0x000000eea0d97211 */ /* 0x081fe400078ff2ff */
[----:B------:R-:W-:-:S03]  /*3140*/  @P4 LEA.HI.SX32 R185, R161, R238, 0x1e ;  /* 0x000000eea1b94211 */ /* 0x000fc600078ff2ff */
[----:B------:R-:W-:Y:S01]  /*3150*/  IMAD.MOV.U32 R180, RZ, RZ, R217 ;  /* 0x000000ffffb47224 */ /* 0x000fe200078e00d9 */
        /* <DEDUP_REMOVED lines=15> */
[----:B-1----:R-:W-:Y:S01]  /*3250*/  @P3 IMAD.WIDE.U32 R162, R185, 0x4, R162 ;  /* 0x00000004b9a23825 */ /* 0x002fe200078e00a2 */
        /* <DEDUP_REMOVED lines=10> */
[----:B------:R-:W-:Y:S01]  /*3300*/  @P0 IADD3 R185, PT, PT, R185, 0x80, RZ ;  /* 0x00000080b9b90810 */ /* 0x000fe20007ffe0ff */
[----:B0-----:R-:W0:Y:S04]  /*3310*/  @P2 LDC.64 R160, c[0x0][0x3b0] ;  /* 0x0000ec00ffa02b82 */ /* 0x001e280000000a00 */
[----:B-1----:R-:W-:Y:S01]  /*3320*/  @P1 IMAD.WIDE.U32 R162, R185, 0x4, R162 ;  /* 0x00000004b9a21825 */ /* 0x002fe200078e00a2 */
[----:B------:R-:W-:Y:S02]  /*3330*/  ISETP.GE.U32.AND P0, PT, R7, 0x300, PT ;  /* 0x000003000700780c */ /* 0x000fe40003f06070 */
        /* <DEDUP_REMOVED lines=19> */
[----:B------:R-:W-:-:S04]  /*3470*/  @P1 VIADD R185, R185, 0x80 ;  /* 0x00000080b9b91836 */ /* 0x000fc80000000000 */
[C---:B-1----:R-:W-:Y:S01]  /*3480*/  @P2 IMAD.WIDE.U32 R162, R185.reuse, 0x4, R162 ;  /* 0x00000004b9a22825 */ /* 0x042fe200078e00a2 */
[----:B------:R-:W-:-:S04]  /*3490*/  @P2 IADD3 R185, PT, PT, R185, 0x80, RZ ;  /* 0x00000080b9b92810 */ /* 0x000fc80007ffe0ff */
[----:B------:R1:W5:Y:S01]  /*34a0*/  @P2 LDG.E R11, desc[UR20][R162.64] ;  /* 0x00000014a20b2981 */ /* 0x000362000c1e1900 */
[----:B0-----:R-:W-:-:S05]  /*34b0*/  @P3 IMAD.WIDE.U32 R160, R185, 0x4, R160 ;  /* 0x00000004b9a03825 */ /* 0x001fca00078e00a0 */
[----:B------:R1:W5:Y:S01]  /*34c0*/  @P3 LDG.E R12, desc[UR20][R160.64] ;  /* 0x00000014a00c3981 */ /* 0x000362000c1e1900 */
[----:B------:R-:W-:Y:S02]  /*34d0*/  ISETP.GE.U32.AND P5, PT, R7, 0x500, PT ;  /* 0x000005000700780c */ /* 0x000fe40003fa6070 */
[----:B------:R-:W-:Y:S02]  /*34e0*/  LOP3.LUT R6, R6, 0xffffffdf, RZ, 0xc0, !PT ;  /* 0xffffffdf06067812 */ /* 0x000fe400078ec0ff */
[----:B------:R-:W-:Y:S02]  /*34f0*/  CS2R R186, SRZ ;  /* 0x0000000000ba7805 */ /* 0x000fe4000001ff00 */
[----:B------:R-:W-:-:S07]  /*3500*/  @P3 IADD3 R185, PT, PT, R185, 0x80, RZ ;  /* 0x00000080b9b93810 */ /* 0x000fce0007ffe0ff */
[----:B------:R-:W-:Y:S01]  /*3510*/  @P5 LOP3.LUT R6, R6, 0x20, RZ, 0xfc, !PT ;  /* 0x0000002006065812 */ /* 0x000fe200078efcff */
[----:B-1----:R-:W-:Y:S06]  /*3520*/  @!P5 BRA `(.L_x_18429) ;  /* 0x0000000400e0d947 */ /* 0x002fec0003800000 */
[----:B------:R-:W0:Y:S02]  /*3530*/  LDC.64 R160, c[0x0][0x3b0] ;  /* 0x0000ec00ffa07b82 */ /* 0x000e240000000a00 */
[----:B0-----:R-:W-:-:S05]  /*3540*/  IMAD.WIDE.U32 R160, R185, 0x4, R160 ;  /* 0x00000004b9a07825 */ /* 0x001fca00078e00a0 */
[----:B------:R0:W5:Y:S01]  /*3550*/  LDG.E R13, desc[UR20][R160.64] ;  /* 0x00000014a00d7981 */ /* 0x000162000c1e1900 */
[----:B------:R-:W-:Y:S05]  /*3560*/  BRA `(.L_x_18429) ;  /* 0x0000000400d07947 */ /* 0x000fea0003800000 */
.L_x_18430:
        /* <DEDUP_REMOVED lines=8> */
[----:B------:R-:W-:-:S02]  /*35f0*/  LOP3.LUT R6, R6, 0xffffffef, RZ, 0xc0, !PT ;  /* 0xffffffef06067812 */ /* 0x000fc400078ec0ff */
[----:B------:R-:W-:Y:S02]  /*3600*/  ISETP.GE.U32.AND P6, PT, R7, 0x280, PT ;  /* 0x000002800700780c */ /* 0x000fe40003fc6070 */
[----:B------:R-:W-:-:S04]  /*3610*/  @P2 LOP3.LUT R6, R6, 0x10, RZ, 0xfc, !PT ;  /* 0x0000001006062812 */ /* 0x000fc800078efcff */
[----:B------:R-:W-:-:S04]  /*3620*/  LOP3.LUT R6, R6, 0xfffffff7, RZ, 0xc0, !PT ;  /* 0xfffffff706067812 */ /* 0x000fc800078ec0ff */
        /* <DEDUP_REMOVED lines=8> */
[----:B------:R-:W-:Y:S02]  /*36b0*/  @P1 IADD3 R185, PT, PT, R185, 0x80, RZ ;  /* 0x00000080b9b91810 */ /* 0x000fe40007ffe0ff */
[----:B------:R-:W-:Y:S01]  /*36c0*/  @P0 LOP3.LUT R6, R6, 0x4, RZ, 0xfc, !PT ;  /* 0x0000000406060812 */ /* 0x000fe200078efcff */
[----:B-1----:R-:W1:Y:S01]  /*36d0*/  @P4 LDC.64 R162, c[0x0][0x3b0] ;  /* 0x0000ec00ffa24b82 */ /* 0x002e620000000a00 */
[----:B------:R-:W-:-:S02]  /*36e0*/  ISETP.GE.U32.AND P1, PT, R7, 0x380, PT ;  /* 0x000003800700780c */ /* 0x000fc40003f26070 */
[----:B------:R-:W-:Y:S02]  /*36f0*/  LOP3.LUT R6, R6, 0xfffffffd, RZ, 0xc0, !PT ;  /* 0xfffffffd06067812 */ /* 0x000fe400078ec0ff */
[----:B------:R-:W-:Y:S02]  /*3700*/  ISETP.GE.U32.AND P2, PT, R7, 0x400, PT ;  /* 0x000004000700780c */ /* 0x000fe40003f46070 */
[----:B------:R-:W-:Y:S01]  /*3710*/  @P4 LOP3.LUT R6, R6, 0x2, RZ, 0xfc, !PT ;  /* 0x0000000206064812 */ /* 0x000fe200078efcff */
[----:B0-----:R-:W-:-:S05]  /*3720*/  @P0 IMAD.WIDE.U32 R160, R185, 0x4, R160 ;  /* 0x00000004b9a00825 */ /* 0x001fca00078e00a0 */
[----:B------:R0:W5:Y:S01]  /*3730*/  @P0 LDG.E R3, desc[UR20][R160.64] ;  /* 0x00000014a0030981 */ /* 0x000162000c1e1900 */
[----:B------:R-:W-:Y:S02]  /*3740*/  @P0 IADD3 R185, PT, PT, R185, 0x80, RZ ;  /* 0x00000080b9b90810 */ /* 0x000fe40007ffe0ff */
[----:B------:R-:W-:Y:S01]  /*3750*/  ISETP.GE.U32.AND P0, PT, R7, 0x300, PT ;  /* 0x000003000700780c */ /* 0x000fe20003f06070 */
[----:B0-----:R-:W0:Y:S02]  /*3760*/  @P6 LDC.64 R160, c[0x0][0x3b0] ;  /* 0x0000ec00ffa06b82 */ /* 0x001e240000000a00 */
[C---:B-1----:R-:W-:Y:S01]  /*3770*/  @P4 IMAD.WIDE.U32 R162, R185.reuse, 0x4, R162 ;  /* 0x00000004b9a24825 */ /* 0x042fe200078e00a2 */
[----:B------:R-:W-:-:S04]  /*3780*/  @P4 IADD3 R185, PT, PT, R185, 0x80, RZ ;  /* 0x00000080b9b94810 */ /* 0x000fc80007ffe0ff */
[----:B------:R1:W5:Y:S05]  /*3790*/  @P4 LDG.E R2, desc[UR20][R162.64] ;  /* 0x00000014a2024981 */ /* 0x00036a000c1e1900 */
[----:B-1----:R-:W1:Y:S01]  /*37a0*/  @P0 LDC.64 R162, c[0x0][0x3b0] ;  /* 0x0000ec00ffa20b82 */ /* 0x002e620000000a00 */
[----:B0-----:R-:W-:-:S05]  /*37b0*/  @P6 IMAD.WIDE.U32 R160, R185, 0x4, R160 ;  /* 0x00000004b9a06825 */ /* 0x001fca00078e00a0 */
[----:B------:R0:W5:Y:S01]  /*37c0*/  @P6 LDG.E R8, desc[UR20][R160.64] ;  /* 0x00000014a0086981 */ /* 0x000162000c1e1900 */
[----:B------:R-:W-:Y:S01]  /*37d0*/  @P6 VIADD R185, R185, 0x80 ;  /* 0x00000080b9b96836 */ /* 0x000fe20000000000 */
[----:B0-----:R-:W0:Y:S01]  /*37e0*/  @P1 LDC.64 R160, c[0x0][0x3b0] ;  /* 0x0000ec00ffa01b82 */ /* 0x001e220000000a00 */
[----:B------:R-:W-:Y:S02]  /*37f0*/  LOP3.LUT R6, R6, 0xfffffffe, RZ, 0xc0, !PT ;  /* 0xfffffffe06067812 */ /* 0x000fe400078ec0ff */
[----:B-1----:R-:W-:Y:S01]  /*3800*/  @P0 IMAD.WIDE.U32 R162, R185, 0x4, R162 ;  /* 0x00000004b9a20825 */ /* 0x002fe200078e00a2 */
[C---:B------:R-:W-:Y:S02]  /*3810*/  ISETP.GE.U32.AND P3, PT, R7.reuse, 0x480, PT ;  /* 0x000004800700780c */ /* 0x040fe40003f66070 */
[----:B------:R-:W-:Y:S02]  /*3820*/  @P6 LOP3.LUT R6, R6, 0x1, RZ, 0xfc, !PT ;  /* 0x0000000106066812 */ /* 0x000fe400078efcff */
[----:B------:R1:W5:Y:S01]  /*3830*/  @P0 LDG.E R9, desc[UR20][R162.64] ;  /* 0x00000014a2090981 */ /* 0x000362000c1e1900 */
[----:B------:R-:W-:-:S02]  /*3840*/  ISETP.GE.U32.AND P5, PT, R7, 0x500, PT ;  /* 0x000005000700780c */ /* 0x000fc40003fa6070 */
[----:B------:R-:W-:Y:S02]  /*3850*/  LOP3.LUT R6, R6, 0xfffffeff, RZ, 0xc0, !PT ;  /* 0xfffffeff06067812 */ /* 0x000fe400078ec0ff */
[----:B------:R-:W-:-:S04]  /*3860*/  @P0 IADD3 R185, PT, PT, R185, 0x80, RZ ;  /* 0x00000080b9b90810 */ /* 0x000fc80007ffe0ff */
[----:B------:R-:W2:Y:S01]  /*3870*/  @P3 LDC.64 R164, c[0x0][0x3b0] ;  /* 0x0000ec00ffa43b82 */ /* 0x000ea20000000a00 */
[----:B------:R-:W-:-:S07]  /*3880*/  @P4 LOP3.LUT R6, R6, 0x100, RZ, 0xfc, !PT ;  /* 0x0000010006064812 */ /* 0x000fce00078efcff */
[----:B-1----:R-:W1:Y:S01]  /*3890*/  @P2 LDC.64 R162, c[0x0][0x3b0] ;  /* 0x0000ec00ffa22b82 */ /* 0x002e620000000a00 */
[----:B0-----:R-:W-:Y:S01]  /*38a0*/  @P1 IMAD.WIDE.U32 R160, R185, 0x4, R160 ;  /* 0x00000004b9a01825 */ /* 0x001fe200078e00a0 */
[C---:B------:R-:W-:Y:S02]  /*38b0*/  LOP3.LUT P4, RZ, R6.reuse, 0x8, RZ, 0xc0, !PT ;  /* 0x0000000806ff7812 */ /* 0x040fe4000788c0ff */
[----:B------:R-:W-:Y:S02]  /*38c0*/  LOP3.LUT R6, R6, 0xfffffdff, RZ, 0xc0, !PT ;  /* 0xfffffdff06067812 */ /* 0x000fe400078ec0ff */
[----:B------:R0:W5:Y:S02]  /*38d0*/  @P1 LDG.E R10, desc[UR20][R160.64] ;  /* 0x00000014a00a1981 */ /* 0x000164000c1e1900 */
[----:B------:R-:W-:Y:S01]  /*38e0*/  @P6 LOP3.LUT R6, R6, 0x200, RZ, 0xfc, !PT ;  /* 0x0000020006066812 */ /* 0x000fe200078efcff */
[----:B0-----:R-:W0:Y:S03]  /*38f0*/  @P5 LDC.64 R160, c[0x0][0x3b0] ;  /* 0x0000ec00ffa05b82 */ /* 0x001e260000000a00 */
[----:B------:R-:W-:-:S02]  /*3900*/  LOP3.LUT P6, RZ, R6, 0x10, RZ, 0xc0, !PT ;  /* 0x0000001006ff7812 */ /* 0x000fc400078cc0ff */
[----:B------:R-:W-:-:S05]  /*3910*/  @P1 IADD3 R185, PT, PT, R185, 0x80, RZ ;  /* 0x00000080b9b91810 */ /* 0x000fca0007ffe0ff */
[C---:B-1----:R-:W-:Y:S01]  /*3920*/  @P2 IMAD.WIDE.U32 R162, R185.reuse, 0x4, R162 ;  /* 0x00000004b9a22825 */ /* 0x042fe200078e00a2 */
[----:B------:R-:W-:Y:S02]  /*3930*/  @P2 IADD3 R185, PT, PT, R185, 0x80, RZ ;  /* 0x00000080b9b92810 */ /* 0x000fe40007ffe0ff */
[----:B------:R-:W-:Y:S02]  /*3940*/  LOP3.LUT R6, R6, 0xffffff7f, RZ, 0xc0, !PT ;  /* 0xffffff7f06067812 */ /* 0x000fe400078ec0ff */
[----:B------:R-:W5:Y:S01]  /*3950*/  @P2 LDG.E R11, desc[UR20][R162.64] ;  /* 0x00000014a20b2981 */ /* 0x000f62000c1e1900 */
[C---:B--2---:R-:W-:Y:S01]  /*3960*/  @P3 IMAD.WIDE.U32 R164, R185.reuse, 0x4, R164 ;  /* 0x00000004b9a43825 */ /* 0x044fe200078e00a4 */
[----:B------:R-:W1:Y:S01]  /*3970*/  @P6 LDC.64 R166, c[0x0][0x438] ;  /* 0x00010e00ffa66b82 */ /* 0x000e620000000a00 */
[----:B------:R-:W-:Y:S02]  /*3980*/  @P3 IADD3 R185, PT, PT, R185, 0x80, RZ ;  /* 0x00000080b9b93810 */ /* 0x000fe40007ffe0ff */
[----:B------:R-:W-:Y:S01]  /*3990*/  @P0 LOP3.LUT R6, R6, 0x80, RZ, 0xfc, !PT ;  /* 0x0000008006060812 */ /* 0x000fe200078efcff */
[----:B------:R2:W5:Y:S02]  /*39a0*/  @P3 LDG.E R12, desc[UR20][R164.64] ;  /* 0x00000014a40c3981 */ /* 0x000564000c1e1900 */
[----:B0-----:R-:W-:-:S05]  /*39b0*/  @P5 IMAD.WIDE.U32 R160, R185, 0x4, R160 ;  /* 0x00000004b9a05825 */ /* 0x001fca00078e00a0 */
[----:B------:R0:W5:Y:S01]  /*39c0*/  @P5 LDG.E R13, desc[UR20][R160.64] ;  /* 0x00000014a00d5981 */ /* 0x000162000c1e1900 */
[----:B------:R-:W-:Y:S01]  /*39d0*/  LOP3.LUT P0, RZ, R6, 0x4, RZ, 0xc0, !PT ;  /* 0x0000000406ff7812 */ /* 0x000fe2000780c0ff */
[----:B--2---:R-:W2:Y:S08]  /*39e0*/  @P2 LDC.64 R164, c[0x0][0x438] ;  /* 0x00010e00ffa42b82 */ /* 0x004eb00000000a00 */
[----:B0-----:R-:W0:Y:S01]  /*39f0*/  @P4 LDC.64 R160, c[0x0][0x438] ;  /* 0x00010e00ffa04b82 */ /* 0x001e220000000a00 */
[C---:B-1----:R-:W-:Y:S01]  /*3a00*/  @P6 IMAD.WIDE.U32 R162, R180.reuse, 0x10, R166 ;  /* 0x00000010b4a26825 */ /* 0x042fe200078e00a6 */
[----:B------:R-:W-:-:S04]  /*3a10*/  @P6 IADD3 R180, PT, PT, R180, 0x80, RZ ;  /* 0x00000080b4b46810 */ /* 0x000fc80007ffe0ff */
[----:B------:R1:W5:Y:S01]  /*3a20*/  @P6 LDG.E.128 R44, desc[UR20][R162.64] ;  /* 0x00000014a22c6981 */ /* 0x000362000c1e1d00 */
[----:B------:R-:W-:Y:S01]  /*3a30*/  LOP3.LUT R6, R6, 0xffffffdf, RZ, 0xc0, !PT ;  /* 0xffffffdf06067812 */ /* 0x000fe200078ec0ff */
[----:B-1----:R-:W1:Y:S03]  /*3a40*/  @P0 LDC.64 R162, c[0x0][0x438] ;  /* 0x00010e00ffa20b82 */ /* 0x002e660000000a00 */
[----:B------:R-:W-:Y:S01]  /*3a50*/  @P5 LOP3.LUT R6, R6, 0x20, RZ, 0xfc, !PT ;  /* 0x0000002006065812 */ /* 0x000fe200078efcff */
[C---:B0-----:R-:W-:Y:S01]  /*3a60*/  @P4 IMAD.WIDE.U32 R160, R180.reuse, 0x10, R160 ;  /* 0x00000010b4a04825 */ /* 0x041fe200078e00a0 */
[----:B------:R-:W-:-:S04]  /*3a70*/  @P4 IADD3 R180, PT, PT, R180, 0x80, RZ ;  /* 0x00000080b4b44810 */ /* 0x000fc80007ffe0ff */
[----:B------:R0:W5:Y:S01]  /*3a80*/  @P4 LDG.E.128 R40, desc[UR20][R160.64] ;  /* 0x00000014a0284981 */ /* 0x000162000c1e1d00 */
[C---:B------:R-:W-:Y:S02]  /*3a90*/  LOP3.LUT P4, RZ, R6.reuse, 0x100, RZ, 0xc0, !PT ;  /* 0x0000010006ff7812 */ /* 0x040fe4000788c0ff */
[----:B------:R-:W-:Y:S01]  /*3aa0*/  LOP3.LUT P6, RZ, R6, 0x200, RZ, 0xc0, !PT ;  /* 0x0000020006ff7812 */ /* 0x000fe200078cc0ff */
[----:B-1----:R-:W-:-:S10]  /*3ab0*/  @P0 IMAD.WIDE.U32 R162, R180, 0x10, R162 ;  /* 0x00000010b4a20825 */ /* 0x002fd400078e00a2 */
[----:B0-----:R-:W0:Y:S01]  /*3ac0*/  @P4 LDC.64 R160, c[0x0][0x438] ;  /* 0x00010e00ffa04b82 */ /* 0x001e220000000a00 */
[----:B------:R1:W5:Y:S07]  /*3ad0*/  @P0 LDG.E.128 R36, desc[UR20][R162.64] ;  /* 0x00000014a2240981 */ /* 0x00036e000c1e1d00 */
[----:B-1----:R-:W1:Y:S01]  /*3ae0*/  @P6 LDC.64 R162, c[0x0][0x438] ;  /* 0x00010e00ffa26b82 */ /* 0x002e620000000a00 */
[----:B------:R-:W-:Y:S01]  /*3af0*/  @P0 VIADD R180, R180, 0x80 ;  /* 0x00000080b4b40836 */ /* 0x000fe20000000000 */
[----:B------:R-:W-:-:S03]  /*3b00*/  LOP3.LUT P0, RZ, R6, 0x80, RZ, 0xc0, !PT ;  /* 0x0000008006ff7812 */ /* 0x000fc6000780c0ff */
[C---:B0-----:R-:W-:Y:S01]  /*3b10*/  @P4 IMAD.WIDE.U32 R160, R180.reuse, 0x10, R160 ;  /* 0x00000010b4a04825 */ /* 0x041fe200078e00a0 */
[----:B------:R-:W-:-:S04]  /*3b20*/  @P4 IADD3 R180, PT, PT, R180, 0x80, RZ ;  /* 0x00000080b4b44810 */ /* 0x000fc80007ffe0ff */
[----:B------:R0:W5:Y:S01]  /*3b30*/  @P4 LDG.E.128 R32, desc[UR20][R160.64] ;  /* 0x00000014a0204981 */ /* 0x000162000c1e1d00 */
[----:B-1----:R-:W-:-:S04]  /*3b40*/  @P6 IMAD.WIDE.U32 R162, R180, 0x10, R162 ;  /* 0x00000010b4a26825 */ /* 0x002fc800078e00a2 */
[----:B0-----:R-:W0:Y:S01]  /*3b50*/  @P0 LDC.64 R160, c[0x0][0x438] ;  /* 0x00010e00ffa00b82 */ /* 0x001e220000000a00 */
[----:B------:R1:W5:Y:S07]  /*3b60*/  @P6 LDG.E.128 R128, desc[UR20][R162.64] ;  /* 0x00000014a2806981 */ /* 0x00036e000c1e1d00 */
[----:B-1----:R-:W1:Y:S01]  /*3b70*/  @P1 LDC.64 R162, c[0x0][0x438] ;  /* 0x00010e00ffa21b82 */ /* 0x002e620000000a00 */
[----:B------:R-:W-:-:S05]  /*3b80*/  @P6 IADD3 R180, PT, PT, R180, 0x80, RZ ;  /* 0x00000080b4b46810 */ /* 0x000fca0007ffe0ff */
[C---:B0-----:R-:W-:Y:S01]  /*3b90*/  @P0 IMAD.WIDE.U32 R160, R180.reuse, 0x10, R160 ;  /* 0x00000010b4a00825 */ /* 0x041fe200078e00a0 */
[----:B------:R-:W-:-:S04]  /*3ba0*/  @P0 IADD3 R180, PT, PT, R180, 0x80, RZ ;  /* 0x00000080b4b40810 */ /* 0x000fc80007ffe0ff */
[----:B------:R0:W5:Y:S01]  /*3bb0*/  @P0 LDG.E.128 R132, desc[UR20][R160.64] ;  /* 0x00000014a0840981 */ /* 0x000162000c1e1d00 */
[C---:B-1----:R-:W-:Y:S01]  /*3bc0*/  @P1 IMAD.WIDE.U32 R162, R180.reuse, 0x10, R162 ;  /* 0x00000010b4a21825 */ /* 0x042fe200078e00a2 */
[----:B0-----:R-:W0:Y:S04]  /*3bd0*/  @P3 LDC.64 R160, c[0x0][0x438] ;  /* 0x00010e00ffa03b82 */ /* 0x001e280000000a00 */
[----:B------:R1:W5:Y:S01]  /*3be0*/  @P1 LDG.E.128 R136, desc[UR20][R162.64] ;  /* 0x00000014a2881981 */ /* 0x000362000c1e1d00 */
[----:B------:R-:W-:-:S03]  /*3bf0*/  @P1 IADD3 R180, PT, PT, R180, 0x80, RZ ;  /* 0x00000080b4b41810 */ /* 0x000fc60007ffe0ff */
[----:B-1----:R-:W1:Y:S02]  /*3c00*/  @P5 LDC.64 R162, c[0x0][0x438] ;  /* 0x00010e00ffa25b82 */ /* 0x002e640000000a00 */
[C---:B--2---:R-:W-:Y:S01]  /*3c10*/  @P2 IMAD.WIDE.U32 R164, R180.reuse, 0x10, R164 ;  /* 0x00000010b4a42825 */ /* 0x044fe200078e00a4 */
[----:B------:R-:W-:-:S04]  /*3c20*/  @P2 IADD3 R180, PT, PT, R180, 0x80, RZ ;  /* 0x00000080b4b42810 */ /* 0x000fc80007ffe0ff */
[----:B------:R2:W5:Y:S01]  /*3c30*/  @P2 LDG.E.128 R140, desc[UR20][R164.64] ;  /* 0x00000014a48c2981 */ /* 0x000562000c1e1d00 */
[C---:B0-----:R-:W-:Y:S01]  /*3c40*/  @P3 IMAD.WIDE.U32 R160, R180.reuse, 0x10, R160 ;  /* 0x00000010b4a03825 */ /* 0x041fe200078e00a0 */
[----:B------:R-:W-:-:S04]  /*3c50*/  @P3 IADD3 R180, PT, PT, R180, 0x80, RZ ;  /* 0x00000080b4b43810 */ /* 0x000fc80007ffe0ff */
[----:B------:R2:W5:Y:S01]  /*3c60*/  @P3 LDG.E.128 R144, desc[UR20][R160.64] ;  /* 0x00000014a0903981 */ /* 0x000562000c1e1d00 */
[----:B-1----:R-:W-:-:S05]  /*3c70*/  @P5 IMAD.WIDE.U32 R162, R180, 0x10, R162 ;  /* 0x00000010b4a25825 */ /* 0x002fca00078e00a2 */
[----:B------:R2:W5:Y:S01]  /*3c80*/  @P5 LDG.E.128 R148, desc[UR20][R162.64] ;  /* 0x00000014a2945981 */ /* 0x000562000c1e1d00 */
[----:B------:R-:W-:Y:S02]  /*3c90*/  LOP3.LUT P4, RZ, R6, 0x40, RZ, 0xc0, !PT ;  /* 0x0000004006ff7812 */ /* 0x000fe4000788c0ff */
[----:B------:R-:W-:-:S11]  /*3ca0*/  CS2R R186, SRZ ;  /* 0x0000000000ba7805 */ /* 0x000fd6000001ff00 */
.L_x_18429:
[----:B---34-:R-:W-:Y:S05]  /*3cb0*/  BSYNC.RECONVERGENT B0 ;  /* 0x0000000000007941 */ /* 0x018fea0003800200 */
.L_x_18409:
[----:B0-2---:R-:W0:Y:S01]  /*3cc0*/  SHFL.DOWN PT, R160, R187, 0x10, 0x1f ;  /* 0x0a001f00bba07f89 */ /* 0x005e2200000e0000 */
        /* <DEDUP_REMOVED lines=30> */
.L_x_18432:
[----:B------:R-:W-:Y:S05]  /*3eb0*/  BSYNC.RECONVERGENT B0 ;  /* 0x0000000000007941 */ /* 0x000fea0003800200 */
.L_x_18431:
[----:B------:R-:W1:Y:S08]  /*3ec0*/  S2UR UR7, SR_CgaCtaId ;  /* 0x00000000000779c3 */ /* 0x000e700000008800 */
[----:B------:R-:W-:Y:S01]  /*3ed0*/  BAR.SYNC.DEFER_BLOCKING 0x0 ;  /* 0x0000000000007b1d */ /* 0x000fe20000010000 */
[----:B------:R-:W-:Y:S02]  /*3ee0*/  ISETP.NE.AND P5, PT, RZ, UR28, PT ;  /* 0x0000001cff007c0c */ /* 0x000fe4000bfa5270 */
[----:B------:R-:W-:-:S03]  /*3ef0*/  LOP3.LUT P6, RZ, R6, 0x10, RZ, 0xc0, !PT ;  /* 0x0000001006ff7812 */ /* 0x000fc600078cc0ff */
        /* <DEDUP_REMOVED lines=16> */
[----:B------:R-:W-:Y:S02]  /*4000*/  @P4 VIADD R162, R202, 0xffffffff ;  /* 0xffffffffcaa24836 */ /* 0x000fe40000000000 */
[----:B------:R-:W-:Y:S01]  /*4010*/  FADD.FTZ R161, R163, R161 ;  /* 0x000000a1a3a17221 */ /* 0x000fe20000010000 */
[----:B------:R-:W-:Y:S01]  /*4020*/  FMUL.FTZ R160, R160, UR29 ;  /* 0x0000001da0a07c20 */ /* 0x000fe20008410000 */
[----:B------:R-:W-:Y:S02]  /*4030*/  @P4 IMAD R162, R162, UR10, RZ ;  /* 0x0000000aa2a24c24 */ /* 0x000fe4000f8e02ff */
[----:B------:R-:W-:Y:S02]  /*4040*/  FMUL.FTZ R161, R161, UR29 ;  /* 0x0000001da1a17c20 */ /* 0x000fe40008410000 */
[----:B------:R-:W-:-:S03]  /*4050*/  FSEL R160, R160, RZ, !P5 ;  /* 0x000000ffa0a07208 */ /* 0x000fc60006800000 */
[----:B------:R-:W-:Y:S02]  /*4060*/  R2UR UR6, R161 ;  /* 0x00000000a10672ca */ /* 0x000fe400000e0000 */
[----:B------:R-:W-:Y:S02]  /*4070*/  R2UR UR7, R160 ;  /* 0x00000000a00772ca */ /* 0x000fe400000e0000 */
[----:B------:R-:W-:Y:S02]  /*4080*/  @P4 SHF.R.S32.HI R160, RZ, 0x1f, R162 ;  /* 0x0000001fffa04819 */ /* 0x000fe400000114a2 */
[----:B------:R-:W-:Y:S02]  /*4090*/  MOV R161, R217 ;  /* 0x000000d900a17202 */ /* 0x000fe40000000f00 */
        /* <DEDUP_REMOVED lines=21> */
.L_x_18437:
        /* <DEDUP_REMOVED lines=11> */
.L_x_18438:
        /* <DEDUP_REMOVED lines=11> */
.L_x_18439:
        /* <DEDUP_REMOVED lines=12> */
.L_x_18436:
        /* <DEDUP_REMOVED lines=32> */
.L_x_18441:
        /* <DEDUP_REMOVED lines=11> */
.L_x_18442:
        /* <DEDUP_REMOVED lines=11> */
.L_x_18443:
[----:B------:R-:W-:Y:S05]  /*4770*/  @!P4 BRA `(.L_x_18440) ;  /* 0x0000000400c4c947 */ /* 0x000fea0003800000 */
[----:B------:R-:W-:Y:S01]  /*4780*/  FMUL.FTZ R155, R159, UR23 ;  /* 0x000000179f9b7c20 */ /* 0x000fe20008410000 */
[----:B-----5:R-:W-:-:S03]  /*4790*/  ISETP.GE.U32.AND P5, PT, R5, 0x1000000, PT ;  /* 0x010000000500780c */ /* 0x020fc60003fa6070 */
[----:B------:R-:W-:-:S05]  /*47a0*/  FMUL.FTZ R155, R155, UR22 ;  /* 0x000000169b9b7c20 */ /* 0x000fca0008410000 */
[----:B------:R-:W-:Y:S01]  /*47b0*/  SEL R155, R155, RZ, P5 ;  /* 0x000000ff9b9b7207 */ /* 0x000fe20002800000 */
[----:B------:R-:W-:Y:S06]  /*47c0*/  BRA `(.L_x_18440) ;  /* 0x0000000400b07947 */ /* 0x000fec0003800000 */
.L_x_18435:
[----:B------:R-:W-:-:S04]  /*47d0*/  UISETP.NE.U32.AND UP0, UPT, UR4, URZ, UPT ;  /* 0x000000ff0400728c */ /* 0x000fc8000bf05070 */
[----:B------:R-:W-:-:S09]  /*47e0*/  UISETP.NE.AND.EX UP0, UPT, UR5, URZ, UPT, UP0 ;  /* 0x000000ff0500728c */ /* 0x000fd2000bf05300 */
[----:B------:R-:W-:Y:S05]  /*47f0*/  BRA.U UP0, `(.L_x_18444) ;  /* 0x0000000100d47547 */ /* 0x000fea000b800000 */
        /* <DEDUP_REMOVED lines=8> */
[----:B------:R-:W-:Y:S01]  /*4880*/  @P4 LOP3.LUT P5, RZ, R5, 0xff00, RZ, 0xc0, !PT ;  /* 0x0000ff0005ff4812 */ /* 0x000fe200078ac0ff */
[----:B------:R-:W0:Y:S02]  /*4890*/  @P4 LDC.64 R162, c[0x0][0x408] ;  /* 0x00010200ffa24b82 */ /* 0x000e240000000a00 */
[----:B0-----:R-:W-:Y:S01]  /*48a0*/  @P4 FMUL.FTZ R163, R164, R163 ;  /* 0x000000a3a4a34220 */ /* 0x001fe20000410000 */
[----:B------:R-:W-:-:S03]  /*48b0*/  MOV R164, R46 ;  /* 0x0000002e00a47202 */ /* 0x000fc60000000f00 */
[----:B------:R-:W-:-:S05]  /*48c0*/  @P4 FMUL.FTZ R162, R163, R162 ;  /* 0x000000a2a3a24220 */ /* 0x000fca0000410000 */
[----:B------:R-:W-:Y:S02]  /*48d0*/  @P4 SEL R153, R162, RZ, P5 ;  /* 0x000000ffa2994207 */ /* 0x000fe40002800000 */
        /* <DEDUP_REMOVED lines=39> */
.L_x_18444:
[----:B------:R-:W-:Y:S01]  /*4b50*/  PLOP3.LUT P5, PT, PT, PT, UP2, 0x80, 0x8 ;  /* 0x000000000008781c */ /* 0x000fe20003faf028 */
[----:B------:R-:W0:Y:S01]  /*4b60*/  @P4 LDC.64 R158, c[0x0][0x408] ;  /* 0x00010200ff9e4b82 */ /* 0x000e220000000a00 */
[----:B------:R-:W-:Y:S02]  /*4b70*/  MOV R156, UR6 ;  /* 0x00000006009c7c02 */ /* 0x000fe40008000f00 */
[----:B-----5:R-:W-:-:S05]  /*4b80*/  MOV R157, R45 ;  /* 0x0000002d009d7202 */ /* 0x020fca0000000f00 */
[----:B------:R-:W1:Y:S04]  /*4b90*/  @P4 LDC.64 R162, c[0x0][0x408] ;  /* 0x00010200ffa24b82 */ /* 0x000e680000000a00 */
[----:B------:R-:W-:Y:S01]  /*4ba0*/  @P5 FFMA.FTZ R156, R207, R156, UR7 ;  /* 0x00000007cf9c5e23 */ /* 0x000fe2000801009c */
[----:B------:R-:W-:-:S13]  /*4bb0*/  PLOP3.LUT P5, PT, PT, PT, UP2, 0x80, 0x8 ;  /* 0x000000000008781c */ /* 0x000fda0003faf028 */
[----:B------:R-:W-:Y:S01]  /*4bc0*/  @P5 FADD.FTZ R156, R169, -R156 ;  /* 0x8000009ca99c5221 */ /* 0x000fe20000010000 */
[----:B------:R-:W-:-:S13]  /*4bd0*/  PLOP3.LUT P5, PT, PT, PT, UP2, 0x80, 0x8 ;  /* 0x000000000008781c */ /* 0x000fda0003faf028 */
[----:B------:R-:W-:Y:S01]  /*4be0*/  @P5 FFMA.FTZ R157, R156, UR30, R45 ;  /* 0x0000001e9c9d5c23 */ /* 0x000fe2000801002d */
[----:B------:R-:W-:Y:S02]  /*4bf0*/  @P4 LOP3.LUT P5, RZ, R5, 0xff00, RZ, 0xc0, !PT ;  /* 0x0000ff0005ff4812 */ /* 0x000fe400078ac0ff */
[----:B------:R-:W-:Y:S01]  /*4c00*/  MOV R156, UR6 ;  /* 0x00000006009c7c02 */ /* 0x000fe20008000f00 */
[----:B0-----:R-:W-:-:S04]  /*4c10*/  @P4 FMUL.FTZ R159, R157, R159 ;  /* 0x0000009f9d9f4220 */ /* 0x001fc80000410000 */
[----:B------:R-:W-:Y:S01]  /*4c20*/  @P4 FMUL.FTZ R158, R159, R158 ;  /* 0x0000009e9f9e4220 */ /* 0x000fe20000410000 */
[----:B------:R-:W-:-:S04]  /*4c30*/  MOV R159, R47 ;  /* 0x0000002f009f7202 */ /* 0x000fc80000000f00 */
[----:B------:R-:W-:Y:S02]  /*4c40*/  @P4 SEL R153, R158, RZ, P5 ;  /* 0x000000ff9e994207 */ /* 0x000fe40002800000 */
[----:B------:R-:W-:Y:S02]  /*4c50*/  PLOP3.LUT P5, PT, PT, PT, UP2, 0x80, 0x8 ;  /* 0x000000000008781c */ /* 0x000fe40003faf028 */
[----:B------:R-:W-:-:S11]  /*4c60*/  MOV R158, R46 ;  /* 0x0000002e009e7202 */ /* 0x000fd60000000f00 */
[----:B------:R-:W-:Y:S01]  /*4c70*/  @P5 FFMA.FTZ R156, R205, R156, UR7 ;  /* 0x00000007cd9c5e23 */ /* 0x000fe2000801009c */
[----:B------:R-:W-:-:S13]  /*4c80*/  PLOP3.LUT P5, PT, PT, PT, UP2, 0x80, 0x8 ;  /* 0x000000000008781c */ /* 0x000fda0003faf028 */
[----:B------:R-:W-:Y:S01]  /*4c90*/  @P5 FADD.FTZ R156, R170, -R156 ;  /* 0x8000009caa9c5221 */ /* 0x000fe20000010000 */
[----:B------:R-:W-:-:S13]  /*4ca0*/  PLOP3.LUT P5, PT, PT, PT, UP2, 0x80, 0x8 ;  /* 0x000000000008781c */ /* 0x000fda0003faf028 */
[----:B------:R-:W-:Y:S01]  /*4cb0*/  @P5 FFMA.FTZ R158, R156, UR30, R46 ;  /* 0x0000001e9c9e5c23 */ /* 0x000fe2000801002e */
[----:B------:R-:W-:-:S03]  /*4cc0*/  @P4 LOP3.LUT P5, RZ, R5, 0xff0000, RZ, 0xc0, !PT ;  /* 0x00ff000005ff4812 */ /* 0x000fc600078ac0ff */
[----:B-1----:R-:W-:-:S04]  /*4cd0*/  @P4 FMUL.FTZ R156, R158, R163 ;  /* 0x000000a39e9c4220 */ /* 0x002fc80000410000 */
[----:B------:R-:W-:Y:S02]  /*4ce0*/  @P4 FMUL.FTZ R156, R156, R162 ;  /* 0x000000a29c9c4220 */ /* 0x000fe40000410000 */
[----:B------:R-:W0:Y:S03]  /*4cf0*/  @P4 LDC.64 R162, c[0x0][0x408] ;  /* 0x00010200ffa24b82 */ /* 0x000e260000000a00 */
        /* <DEDUP_REMOVED lines=8> */
[----:B------:R-:W-:-:S03]  /*4d80*/  @P4 ISETP.GE.U32.AND P5, PT, R5, 0x1000000, PT ;  /* 0x010000000500480c */ /* 0x000fc60003fa6070 */
[----:B0-----:R-:W-:-:S04]  /*4d90*/  @P4 FMUL.FTZ R156, R159, R163 ;  /* 0x000000a39f9c4220 */ /* 0x001fc80000410000 */
[----:B------:R-:W-:-:S05]  /*4da0*/  @P4 FMUL.FTZ R156, R156, R162 ;  /* 0x000000a29c9c4220 */ /* 0x000fca0000410000 */
[----:B------:R-:W-:Y:S01]  /*4db0*/  @P4 SEL R155, R156, RZ, P5 ;  /* 0x000000ff9c9b4207 */ /* 0x000fe20002800000 */
[----:B------:R-:W-:Y:S01]  /*4dc0*/  IMAD.U32 R156, RZ, RZ, UR6 ;  /* 0x00000006ff9c7e24 */ /* 0x000fe2000f8e00ff */
[----:B------:R-:W-:-:S13]  /*4dd0*/  PLOP3.LUT P5, PT, PT, PT, UP2, 0x80, 0x8 ;  /* 0x000000000008781c */ /* 0x000fda0003faf028 */
[----:B------:R-:W-:Y:S01]  /*4de0*/  @P5 FFMA.FTZ R156, R0, R156, UR7 ;  /* 0x00000007009c5e23 */ /* 0x000fe2000801009c */
[----:B------:R-:W-:-:S13]  /*4df0*/  PLOP3.LUT P5, PT, PT, PT, UP2, 0x80, 0x8 ;  /* 0x000000000008781c */ /* 0x000fda0003faf028 */
[----:B------:R-:W-:Y:S01]  /*4e00*/  @P5 FADD.FTZ R162, R30, -R156 ;  /* 0x8000009c1ea25221 */ /* 0x000fe20000010000 */
[----:B------:R-:W-:Y:S02]  /*4e10*/  PLOP3.LUT P5, PT, PT, PT, UP2, 0x80, 0x8 ;  /* 0x000000000008781c */ /* 0x000fe40003faf028 */
[----:B------:R-:W-:-:S11]  /*4e20*/  MOV R156, R44 ;  /* 0x0000002c009c7202 */ /* 0x000fd60000000f00 */
[----:B------:R-:W-:Y:S01]  /*4e30*/  @P5 FFMA.FTZ R156, R162, UR30, R44 ;  /* 0x0000001ea29c5c23 */ /* 0x000fe2000801002c */
[----:B------:R-:W-:Y:S01]  /*4e40*/  @P4 LOP3.LUT P5, RZ, R5, 0xff, RZ, 0xc0, !PT ;  /* 0x000000ff05ff4812 */ /* 0x000fe200078ac0ff */
[----:B------:R-:W0:Y:S02]  /*4e50*/  @P4 LDC.64 R162, c[0x0][0x408] ;  /* 0x00010200ffa24b82 */ /* 0x000e240000000a00 */
[----:B0-----:R-:W-:-:S04]  /*4e60*/  @P4 FMUL.FTZ R163, R156, R163 ;  /* 0x000000a39ca34220 */ /* 0x001fc80000410000 */
[----:B------:R-:W-:-:S05]  /*4e70*/  @P4 FMUL.FTZ R162, R163, R162 ;  /* 0x000000a2a3a24220 */ /* 0x000fca0000410000 */
[----:B------:R-:W-:-:S07]  /*4e80*/  @P4 SEL R152, R162, RZ, P5 ;  /* 0x000000ffa2984207 */ /* 0x000fce0002800000 */
.L_x_18440:
        /* <DEDUP_REMOVED lines=10> */
.L_x_18434:
[----:B------:R-:W-:Y:S05]  /*4f30*/  BSYNC.RECONVERGENT B0 ;  /* 0x0000000000007941 */ /* 0x000fea0003800200 */
.L_x_18433:
        /* <DEDUP_REMOVED lines=11> */
[----:B------:R-:W1:Y:S01]  /*4ff0*/  @P4 LDC.64 R158, c[0x0][0x408] ;  /* 0x00010200ff9e4b82 */ /* 0x000e620000000a00 */
[----:B------:R-:W-:Y:S02]  /*5000*/  MOV R156, UR6 ;  /* 0x00000006009c7c02 */ /* 0x000fe40008000f00 */
[----:B-----5:R-:W-:-:S05]  /*5010*/  MOV R157, R41 ;  /* 0x00000029009d7202 */ /* 0x020fca0000000f00 */
[----:B0-----:R-:W0:Y:S04]  /*5020*/  @P4 LDC.64 R162, c[0x0][0x408] ;  /* 0x00010200ffa24b82 */ /* 0x001e280000000a00 */
[----:B------:R-:W-:Y:S01]  /*5030*/  @P6 FFMA.FTZ R156, R204, R156, UR7 ;  /* 0x00000007cc9c6e23 */ /* 0x000fe2000801009c */
[----:B------:R-:W-:-:S13]  /*5040*/  PLOP3.LUT P6, PT, PT, PT, UP2, 0x80, 0x8 ;  /* 0x000000000008781c */ /* 0x000fda0003fcf028 */
[----:B------:R-:W-:Y:S01]  /*5050*/  @P6 FADD.FTZ R156, R168, -R156 ;  /* 0x8000009ca89c6221 */ /* 0x000fe20000010000 */
[----:B------:R-:W-:-:S13]  /*5060*/  PLOP3.LUT P6, PT, PT, PT, UP2, 0x80, 0x8 ;  /* 0x000000000008781c */ /* 0x000fda0003fcf028 */
[----:B------:R-:W-:Y:S01]  /*5070*/  @P6 FFMA.FTZ R157, R156, UR30, R41 ;  /* 0x0000001e9c9d6c23 */ /* 0x000fe20008010029 */
[----:B------:R-:W-:Y:S02]  /*5080*/  @P4 LOP3.LUT P6, RZ, R4, 0xff00, RZ, 0xc0, !PT ;  /* 0x0000ff0004ff4812 */ /* 0x000fe400078cc0ff */
[----:B------:R-:W-:Y:S01]  /*5090*/  MOV R156, UR6 ;  /* 0x00000006009c7c02 */ /* 0x000fe20008000f00 */
[----:B-1----:R-:W-:-:S04]  /*50a0*/  @P4 FMUL.FTZ R159, R157, R159 ;  /* 0x0000009f9d9f4220 */ /* 0x002fc80000410000 */
[----:B------:R-:W-:Y:S01]  /*50b0*/  @P4 FMUL.FTZ R158, R159, R158 ;  /* 0x0000009e9f9e4220 */ /* 0x000fe20000410000 */
[----:B------:R-:W-:-:S04]  /*50c0*/  MOV R159, R43 ;  /* 0x0000002b009f7202 */ /* 0x000fc80000000f00 */
[----:B------:R-:W-:Y:S01]  /*50d0*/  @P4 SEL R153, R158, RZ, P6 ;  /* 0x000000ff9e994207 */ /* 0x000fe20003000000 */
[----:B------:R-:W-:Y:S01]  /*50e0*/  IMAD.MOV.U32 R158, RZ, RZ, R42 ;  /* 0x000000ffff9e7224 */ /* 0x000fe200078e002a */
[----:B------:R-:W-:-:S13]  /*50f0*/  PLOP3.LUT P6, PT, PT, PT, UP2, 0x80, 0x8 ;  /* 0x000000000008781c */ /* 0x000fda0003fcf028 */
[----:B------:R-:W-:Y:S01]  /*5100*/  @P6 FFMA.FTZ R156, R21, R156, UR7 ;  /* 0x00000007159c6e23 */ /* 0x000fe2000801009c */
[----:B------:R-:W-:-:S13]  /*5110*/  PLOP3.LUT P6, PT, PT, PT, UP2, 0x80, 0x8 ;  /* 0x000000000008781c */ /* 0x000fda0003fcf028 */
[----:B------:R-:W-:Y:S01]  /*5120*/  @P6 FADD.FTZ R156, R171, -R156 ;  /* 0x8000009cab9c6221 */ /* 0x000fe20000010000 */
[----:B------:R-:W-:-:S13]  /*5130*/  PLOP3.LUT P6, PT, PT, PT, UP2, 0x80, 0x8 ;  /* 0x000000000008781c */ /* 0x000fda0003fcf028 */
[----:B------:R-:W-:Y:S01]  /*5140*/  @P6 FFMA.FTZ R158, R156, UR30, R42 ;  /* 0x0000001e9c9e6c23 */ /* 0x000fe2000801002a */
[----:B------:R-:W-:-:S03]  /*5150*/  @P4 LOP3.LUT P6, RZ, R4, 0xff0000, RZ, 0xc0, !PT ;  /* 0x00ff000004ff4812 */ /* 0x000fc600078cc0ff */
[----:B0-----:R-:W-:-:S04]  /*5160*/  @P4 FMUL.FTZ R156, R158, R163 ;  /* 0x000000a39e9c4220 */ /* 0x001fc80000410000 */
        /* <DEDUP_REMOVED lines=28> */
.L_x_18448:
        /* <DEDUP_REMOVED lines=13> */
[----:B------:R-:W-:Y:S01]  /*5400*/  @P4 SEL R153, R162, RZ, P6 ;  /* 0x000000ffa2994207 */ /* 0x000fe20003000000 */
[----:B------:R-:W-:Y:S01]  /*5410*/  IMAD.U32 R162, RZ, RZ, UR6 ;  /* 0x00000006ffa27e24 */ /* 0x000fe2000f8e00ff */
[----:B------:R-:W-:-:S13]  /*5420*/  PLOP3.LUT P6, PT, PT, PT, UP2, 0x80, 0x8 ;  /* 0x000000000008781c */ /* 0x000fda0003fcf028 */
        /* <DEDUP_REMOVED lines=37> */
.L_x_18447:
[----:B0-----:R-:W0:Y:S02]  /*5680*/  LDC.64 R162, c[0x0][0x478] ;  /* 0x00011e00ffa27b82 */ /* 0x001e240000000a00 */
        /* <DEDUP_REMOVED lines=35> */
.L_x_18451:
        /* <DEDUP_REMOVED lines=11> */
.L_x_18452:
        /* <DEDUP_REMOVED lines=11> */
.L_x_18453:
[----:B------:R-:W-:Y:S05]  /*5a20*/  @!P4 BRA `(.L_x_18449) ;  /* 0x0000000000c4c947 */ /* 0x000fea0003800000 */
[----:B------:R-:W-:Y:S01]  /*5a30*/  FMUL.FTZ R155, R159, UR23 ;  /* 0x000000179f9b7c20 */ /* 0x000fe20008410000 */
[----:B-----5:R-:W-:-:S03]  /*5a40*/  ISETP.GE.U32.AND P6, PT, R4, 0x1000000, PT ;  /* 0x010000000400780c */ /* 0x020fc60003fc6070 */
[----:B------:R-:W-:-:S05]  /*5a50*/  FMUL.FTZ R155, R155, UR22 ;  /* 0x000000169b9b7c20 */ /* 0x000fca0008410000 */
[----:B------:R-:W-:Y:S01]  /*5a60*/  SEL R155, R155, RZ, P6 ;  /* 0x000000ff9b9b7207 */ /* 0x000fe20003000000 */
[----:B------:R-:W-:Y:S06]  /*5a70*/  BRA `(.L_x_18449) ;  /* 0x0000000000b07947 */ /* 0x000fec0003800000 */
.L_x_18450:
        /* <DEDUP_REMOVED lines=11> */
.L_x_18454:
        /* <DEDUP_REMOVED lines=11> */
.L_x_18455:
        /* <DEDUP_REMOVED lines=11> */
.L_x_18456:
        /* <DEDUP_REMOVED lines=11> */
.L_x_18449:
        /* <DEDUP_REMOVED lines=8> */
.L_x_18446:
[----:B------:R-:W-:Y:S05]  /*5dc0*/  BSYNC.RECONVERGENT B0 ;  /* 0x0000000000007941 */ /* 0x000fea0003800200 */
.L_x_18445:
        /* <DEDUP_REMOVED lines=11> */
[----:B------:R-:W2:Y:S01]  /*5e80*/  @P4 LDC.64 R158, c[0x0][0x408] ;  /* 0x00010200ff9e4b82 */ /* 0x000ea20000000a00 */
[----:B------:R-:W-:Y:S02]  /*5e90*/  MOV R156, UR6 ;  /* 0x00000006009c7c02 */ /* 0x000fe40008000f00 */
[----:B-----5:R-:W-:-:S05]  /*5ea0*/  MOV R157, R37 ;  /* 0x00000025009d7202 */ /* 0x020fca0000000f00 */
[----:B01----:R-:W0:Y:S04]  /*5eb0*/  @P4 LDC.64 R162, c[0x0][0x408] ;  /* 0x00010200ffa24b82 */ /* 0x003e280000000a00 */
[----:B------:R-:W-:Y:S01]  /*5ec0*/  @P6 FFMA.FTZ R156, R199, R156, UR7 ;  /* 0x00000007c79c6e23 */ /* 0x000fe2000801009c */
[----:B------:R-:W-:-:S13]  /*5ed0*/  PLOP3.LUT P6, PT, PT, PT, UP2, 0x80, 0x8 ;  /* 0x000000000008781c */ /* 0x000fda0003fcf028 */
[----:B------:R-:W-:Y:S01]  /*5ee0*/  @P6 FADD.FTZ R156, R31, -R156 ;  /* 0x8000009c1f9c6221 */ /* 0x000fe20000010000 */
[----:B------:R-:W-:-:S13]  /*5ef0*/  PLOP3.LUT P6, PT, PT, PT, UP2, 0x80, 0x8 ;  /* 0x000000000008781c */ /* 0x000fda0003fcf028 */
[----:B------:R-:W-:Y:S01]  /*5f00*/  @P6 FFMA.FTZ R157, R156, UR30, R37 ;  /* 0x0000001e9c9d6c23 */ /* 0x000fe20008010025 */
[----:B------:R-:W-:Y:S01]  /*5f10*/  @P4 LOP3.LUT P6, RZ, R3, 0xff00, RZ, 0xc0, !PT ;  /* 0x0000ff0003ff4812 */ /* 0x000fe200078cc0ff */
[----:B------:R-:W-:Y:S02]  /*5f20*/  IMAD.U32 R156, RZ, RZ, UR6 ;  /* 0x00000006ff9c7e24 */ /* 0x000fe4000f8e00ff */
[----:B--2---:R-:W-:-:S04]  /*5f30*/  @P4 FMUL.FTZ R159, R157, R159 ;  /* 0x0000009f9d9f4220 */ /* 0x004fc80000410000 */
        /* <DEDUP_REMOVED lines=40> */
.L_x_18460:
[----:B------:R-:W-:Y:S01]  /*61c0*/  PLOP3.LUT P6, PT, PT, PT, UP2, 0x80, 0x8 ;  /* 0x000000000008781c */ /* 0x000fe20003fcf028 */
[----:B-----5:R-:W-:Y:S01]  /*61d0*/  IMAD.MOV.U32 R164, RZ, RZ, R37 ;  /* 0x000000ffffa47224 */ /* 0x020fe200078e0025 */
[----:B01----:R-:W-:-:S11]  /*61e0*/  MOV R162, UR6 ;  /* 0x0000000600a27c02 */ /* 0x003fd60008000f00 */
        /* <DEDUP_REMOVED lines=50> */
.L_x_18459:
        /* <DEDUP_REMOVED lines=36> */
.L_x_18463:
        /* <DEDUP_REMOVED lines=11> */
.L_x_18464:
        /* <DEDUP_REMOVED lines=11> */
.L_x_18465:
[----:B------:R-:W-:Y:S05]  /*68b0*/  @!P4 BRA `(.L_x_18461) ;  /* 0x0000000000c4c947 */ /* 0x000fea0003800000 */
[----:B------:R-:W-:Y:S01]  /*68c0*/  FMUL.FTZ R155, R159, UR23 ;  /* 0x000000179f9b7c20 */ /* 0x000fe20008410000 */
[----:B-----5:R-:W-:-:S03]  /*68d0*/  ISETP.GE.U32.AND P6, PT, R3, 0x1000000, PT ;  /* 0x010000000300780c */ /* 0x020fc60003fc6070 */
[----:B------:R-:W-:-:S05]  /*68e0*/  FMUL.FTZ R155, R155, UR22 ;  /* 0x000000169b9b7c20 */ /* 0x000fca0008410000 */
[----:B------:R-:W-:Y:S01]  /*68f0*/  SEL R155, R155, RZ, P6 ;  /* 0x000000ff9b9b7207 */ /* 0x000fe20003000000 */
[----:B------:R-:W-:Y:S06]  /*6900*/  BRA `(.L_x_18461) ;  /* 0x0000000000b07947 */ /* 0x000fec0003800000 */
.L_x_18462:
        /* <DEDUP_REMOVED lines=11> */
.L_x_18466:
        /* <DEDUP_REMOVED lines=11> */
.L_x_18467:
        /* <DEDUP_REMOVED lines=11> */
.L_x_18468:
        /* <DEDUP_REMOVED lines=11> */
.L_x_18461:
        /* <DEDUP_REMOVED lines=8> */
.L_x_18458:
[----:B------:R-:W-:Y:S05]  /*6c50*/  BSYNC.RECONVERGENT B0 ;  /* 0x0000000000007941 */ /* 0x000fea0003800200 */
.L_x_18457:
        /* <DEDUP_REMOVED lines=11> */
[----:B------:R-:W3:Y:S01]  /*6d10*/  @P4 LDC.64 R158, c[0x0][0x408] ;  /* 0x00010200ff9e4b82 */ /* 0x000ee20000000a00 */
[----:B------:R-:W-:Y:S01]  /*6d20*/  MOV R156, UR6 ;  /* 0x00000006009c7c02 */ /* 0x000fe20008000f00 */
[----:B-----5:R-:W-:-:S06]  /*6d30*/  IMAD.MOV.U32 R157, RZ, RZ, R33 ;  /* 0x000000ffff9d7224 */ /* 0x020fcc00078e0021 */
[----:B012---:R-:W0:Y:S04]  /*6d40*/  @P4 LDC.64 R162, c[0x0][0x408] ;  /* 0x00010200ffa24b82 */ /* 0x007e280000000a00 */
[----:B------:R-:W-:Y:S01]  /*6d50*/  @P6 FFMA.FTZ R156, R198, R156, UR7 ;  /* 0x00000007c69c6e23 */ /* 0x000fe2000801009c */
[----:B------:R-:W-:-:S13]  /*6d60*/  PLOP3.LUT P6, PT, PT, PT, UP2, 0x80, 0x8 ;  /* 0x000000000008781c */ /* 0x000fda0003fcf028 */
[----:B------:R-:W-:Y:S01]  /*6d70*/  @P6 FADD.FTZ R156, R29, -R156 ;  /* 0x8000009c1d9c6221 */ /* 0x000fe20000010000 */
[----:B------:R-:W-:-:S13]  /*6d80*/  PLOP3.LUT P6, PT, PT, PT, UP2, 0x80, 0x8 ;  /* 0x000000000008781c */ /* 0x000fda0003fcf028 */
[----:B------:R-:W-:Y:S01]  /*6d90*/  @P6 FFMA.FTZ R157, R156, UR30, R33 ;  /* 0x0000001e9c9d6c23 */ /* 0x000fe20008010021 */
[----:B------:R-:W-:Y:S02]  /*6da0*/  @P4 LOP3.LUT P6, RZ, R2, 0xff00, RZ, 0xc0, !PT ;  /* 0x0000ff0002ff4812 */ /* 0x000fe400078cc0ff */
[----:B------:R-:W-:Y:S01]  /*6db0*/  MOV R156, UR6 ;  /* 0x00000006009c7c02 */ /* 0x000fe20008000f00 */
[----:B---3--:R-:W-:-:S04]  /*6dc0*/  @P4 FMUL.FTZ R159, R157, R159 ;  /* 0x0000009f9d9f4220 */ /* 0x008fc80000410000 */
        /* <DEDUP_REMOVED lines=40> */
.L_x_18472:
        /* <DEDUP_REMOVED lines=53> */
.L_x_18471:
        /* <DEDUP_REMOVED lines=36> */
.L_x_18475:
        /* <DEDUP_REMOVED lines=11> */
.L_x_18476:
        /* <DEDUP_REMOVED lines=11> */
.L_x_18477:
[----:B------:R-:W-:Y:S05]  /*7740*/  @!P4 BRA `(.L_x_18473) ;  /* 0x0000000000c4c947 */ /* 0x000fea0003800000 */
[----:B------:R-:W-:Y:S01]  /*7750*/  FMUL.FTZ R155, R159, UR23 ;  /* 0x000000179f9b7c20 */ /* 0x000fe20008410000 */
[----:B-----5:R-:W-:-:S03]  /*7760*/  ISETP.GE.U32.AND P6, PT, R2, 0x1000000, PT ;  /* 0x010000000200780c */ /* 0x020fc60003fc6070 */
[----:B------:R-:W-:-:S05]  /*7770*/  FMUL.FTZ R155, R155, UR22 ;  /* 0x000000169b9b7c20 */ /* 0x000fca0008410000 */
[----:B------:R-:W-:Y:S01]  /*7780*/  SEL R155, R155, RZ, P6 ;  /* 0x000000ff9b9b7207 */ /* 0x000fe20003000000 */
[----:B------:R-:W-:Y:S06]  /*7790*/  BRA `(.L_x_18473) ;  /* 0x0000000000b07947 */ /* 0x000fec0003800000 */
.L_x_18474:
        /* <DEDUP_REMOVED lines=11> */
.L_x_18478:
        /* <DEDUP_REMOVED lines=11> */
.L_x_18479:
        /* <DEDUP_REMOVED lines=11> */
.L_x_18480:
        /* <DEDUP_REMOVED lines=11> */
.L_x_18473:
        /* <DEDUP_REMOVED lines=8> */
.L_x_18470:
[----:B------:R-:W-:Y:S05]  /*7ae0*/  BSYNC.RECONVERGENT B0 ;  /* 0x0000000000007941 */ /* 0x000fea0003800200 */
.L_x_18469:
        /* <DEDUP_REMOVED lines=12> */
[----:B------:R-:W4:Y:S01]  /*7bb0*/  @P4 LDC.64 R158, c[0x0][0x408] ;  /* 0x00010200ff9e4b82 */ /* 0x000f220000000a00 */
[----:B-----5:R-:W-:-:S07]  /*7bc0*/  MOV R157, R129 ;  /* 0x00000081009d7202 */ /* 0x020fce0000000f00 */
[----:B0123--:R-:W0:Y:S03]  /*7bd0*/  @P4 LDC.64 R162, c[0x0][0x408] ;  /* 0x00010200ffa24b82 */ /* 0x00fe260000000a00 */
[----:B------:R-:W-:Y:S01]  /*7be0*/  @P6 FFMA.FTZ R156, R197, R156, UR7 ;  /* 0x00000007c59c6e23 */ /* 0x000fe2000801009c */
[----:B------:R-:W-:-:S13]  /*7bf0*/  PLOP3.LUT P6, PT, PT, PT, UP2, 0x80, 0x8 ;  /* 0x000000000008781c */ /* 0x000fda0003fcf028 */
[----:B------:R-:W-:Y:S01]  /*7c00*/  @P6 FADD.FTZ R156, R28, -R156 ;  /* 0x8000009c1c9c6221 */ /* 0x000fe20000010000 */
[----:B------:R-:W-:-:S13]  /*7c10*/  PLOP3.LUT P6, PT, PT, PT, UP2, 0x80, 0x8 ;  /* 0x000000000008781c */ /* 0x000fda0003fcf028 */
[----:B------:R-:W-:Y:S01]  /*7c20*/  @P6 FFMA.FTZ R157, R156, UR30, R129 ;  /* 0x0000001e9c9d6c23 */ /* 0x000fe20008010081 */
[----:B------:R-:W-:Y:S02]  /*7c30*/  @P4 LOP3.LUT P6, RZ, R8, 0xff00, RZ, 0xc0, !PT ;  /* 0x0000ff0008ff4812 */ /* 0x000fe400078cc0ff */
[----:B------:R-:W-:Y:S01]  /*7c40*/  MOV R156, UR6 ;  /* 0x00000006009c7c02 */ /* 0x000fe20008000f00 */
[----:B----4-:R-:W-:-:S04]  /*7c50*/  @P4 FMUL.FTZ R159, R157, R159 ;  /* 0x0000009f9d9f4220 */ /* 0x010fc80000410000 */
        /* <DEDUP_REMOVED lines=40> */
.L_x_18484:
        /* <DEDUP_REMOVED lines=53> */
.L_x_18483:
        /* <DEDUP_REMOVED lines=36> */
.L_x_18487:
        /* <DEDUP_REMOVED lines=11> */
.L_x_18488:
        /* <DEDUP_REMOVED lines=11> */
.L_x_18489:
[----:B------:R-:W-:Y:S05]  /*85d0*/  @!P4 BRA `(.L_x_18485) ;  /* 0x0000000000c4c947 */ /* 0x000fea0003800000 */
[----:B------:R-:W-:Y:S01]  /*85e0*/  FMUL.FTZ R155, R159, UR23 ;  /* 0x000000179f9b7c20 */ /* 0x000fe20008410000 */
[----:B-----5:R-:W-:-:S03]  /*85f0*/  ISETP.GE.U32.AND P6, PT, R8, 0x1000000, PT ;  /* 0x010000000800780c */ /* 0x020fc60003fc6070 */
[----:B------:R-:W-:-:S05]  /*8600*/  FMUL.FTZ R155, R155, UR22 ;  /* 0x000000169b9b7c20 */ /* 0x000fca0008410000 */
[----:B------:R-:W-:Y:S01]  /*8610*/  SEL R155, R155, RZ, P6 ;  /* 0x000000ff9b9b7207 */ /* 0x000fe20003000000 */
[----:B------:R-:W-:Y:S06]  /*8620*/  BRA `(.L_x_18485) ;  /* 0x0000000000b07947 */ /* 0x000fec0003800000 */
.L_x_18486:
        /* <DEDUP_REMOVED lines=11> */
.L_x_18490:
        /* <DEDUP_REMOVED lines=11> */
.L_x_18491:
        /* <DEDUP_REMOVED lines=11> */
.L_x_18492:
        /* <DEDUP_REMOVED lines=11> */
.L_x_18485:
        /* <DEDUP_REMOVED lines=8> */
.L_x_18482:
[----:B------:R-:W-:Y:S05]  /*8970*/  BSYNC.RECONVERGENT B0 ;  /* 0x0000000000007941 */ /* 0x000fea0003800200 */
.L_x_18481:
        /* <DEDUP_REMOVED lines=10> */
[----:B------:R-:W0:Y:S01]  /*8a20*/  @P4 LDC.64 R158, c[0x0][0x408] ;  /* 0x00010200ff9e4b82 */ /* 0x000e220000000a00 */
[----:B------:R-:W-:Y:S02]  /*8a30*/  MOV R156, UR6 ;  /* 0x00000006009c7c02 */ /* 0x000fe40008000f00 */
[----:B-----5:R-:W-:-:S05]  /*8a40*/  MOV R157, R133 ;  /* 0x00000085009d7202 */ /* 0x020fca0000000f00 */
[----:B01234-:R-:W0:Y:S04]  /*8a50*/  @P4 LDC.64 R162, c[0x0][0x408] ;  /* 0x00010200ffa24b82 */ /* 0x01fe280000000a00 */
[----:B------:R-:W-:Y:S01]  /*8a60*/  @P6 FFMA.FTZ R156, R196, R156, UR7 ;  /* 0x00000007c49c6e23 */ /* 0x000fe2000801009c */
[----:B------:R-:W-:-:S13]  /*8a70*/  PLOP3.LUT P6, PT, PT, PT, UP2, 0x80, 0x8 ;  /* 0x000000000008781c */ /* 0x000fda0003fcf028 */
[----:B------:R-:W-:Y:S01]  /*8a80*/  @P6 FADD.FTZ R156, R27, -R156 ;  /* 0x8000009c1b9c6221 */ /* 0x000fe20000010000 */
[----:B------:R-:W-:-:S13]  /*8a90*/  PLOP3.LUT P6, PT, PT, PT, UP2, 0x80, 0x8 ;  /* 0x000000000008781c */ /* 0x000fda0003fcf028 */
[----:B------:R-:W-:Y:S01]  /*8aa0*/  @P6 FFMA.FTZ R157, R156, UR30, R133 ;  /* 0x0000001e9c9d6c23 */ /* 0x000fe20008010085 */
[----:B------:R-:W-:Y:S02]  /*8ab0*/  @P4 LOP3.LUT P6, RZ, R9, 0xff00, RZ, 0xc0, !PT ;  /* 0x0000ff0009ff4812 */ /* 0x000fe400078cc0ff */
[----:B------:R-:W-:Y:S01]  /*8ac0*/  MOV R156, UR6 ;  /* 0x00000006009c7c02 */ /* 0x000fe20008000f00 */
[----:B------:R-:W-:-:S04]  /*8ad0*/  @P4 FMUL.FTZ R159, R157, R159 ;  /* 0x0000009f9d9f4220 */ /* 0x000fc80000410000 */
        /* <DEDUP_REMOVED lines=40> */
.L_x_18496:
[----:B------:R-:W-:Y:S02]  /*8d60*/  PLOP3.LUT P6, PT, PT, PT, UP2, 0x80, 0x8 ;  /* 0x000000000008781c */ /* 0x000fe40003fcf028 */
[----:B01234-:R-:W-:Y:S02]  /*8d70*/  MOV R162, UR6 ;  /* 0x0000000600a27c02 */ /* 0x01ffe40008000f00 */
        /* <DEDUP_REMOVED lines=22> */
[----:B------:R-:W-:-:S03]  /*8ee0*/  IMAD.MOV.U32 R164, RZ, RZ, R132 ;  /* 0x000000ffffa47224 */ /* 0x000fc600078e0084 */
        /* <DEDUP_REMOVED lines=28> */
.L_x_18495:
        /* <DEDUP_REMOVED lines=36> */
.L_x_18499:
        /* <DEDUP_REMOVED lines=11> */
.L_x_18500:
        /* <DEDUP_REMOVED lines=11> */
.L_x_18501:
[----:B------:R-:W-:Y:S05]  /*9450*/  @!P4 BRA `(.L_x_18497) ;  /* 0x0000000000c4c947 */ /* 0x000fea0003800000 */
[----:B------:R-:W-:Y:S01]  /*9460*/  FMUL.FTZ R155, R159, UR23 ;  /* 0x000000179f9b7c20 */ /* 0x000fe20008410000 */
[----:B-----5:R-:W-:-:S03]  /*9470*/  ISETP.GE.U32.AND P6, PT, R9, 0x1000000, PT ;  /* 0x010000000900780c */ /* 0x020fc60003fc6070 */
[----:B------:R-:W-:-:S05]  /*9480*/  FMUL.FTZ R155, R155, UR22 ;  /* 0x000000169b9b7c20 */ /* 0x000fca0008410000 */
[----:B------:R-:W-:Y:S01]  /*9490*/  SEL R155, R155, RZ, P6 ;  /* 0x000000ff9b9b7207 */ /* 0x000fe20003000000 */
[----:B------:R-:W-:Y:S06]  /*94a0*/  BRA `(.L_x_18497) ;  /* 0x0000000000b07947 */ /* 0x000fec0003800000 */
.L_x_18498:
        /* <DEDUP_REMOVED lines=11> */
.L_x_18502:
        /* <DEDUP_REMOVED lines=11> */
.L_x_18503:
        /* <DEDUP_REMOVED lines=11> */
.L_x_18504:
        /* <DEDUP_REMOVED lines=11> */
.L_x_18497:
        /* <DEDUP_REMOVED lines=8> */
.L_x_18494:
[----:B------:R-:W-:Y:S05]  /*97f0*/  BSYNC.RECONVERGENT B0 ;  /* 0x0000000000007941 */ /* 0x000fea0003800200 */
.L_x_18493:
        /* <DEDUP_REMOVED lines=23> */
[----:B------:R-:W-:-:S04]  /*9970*/  IMAD.MOV.U32 R159, RZ, RZ, R139 ;  /* 0x000000ffff9f7224 */ /* 0x000fc800078e008b */
        /* <DEDUP_REMOVED lines=38> */
.L_x_18508:
        /* <DEDUP_REMOVED lines=53> */
.L_x_18507:
        /* <DEDUP_REMOVED lines=36> */
.L_x_18511:
        /* <DEDUP_REMOVED lines=11> */
.L_x_18512:
        /* <DEDUP_REMOVED lines=11> */
.L_x_18513:
[----:B------:R-:W-:Y:S05]  /*a2d0*/  @!P4 BRA `(.L_x_18509) ;  /* 0x0000000000c4c947 */ /* 0x000fea0003800000 */
[----:B------:R-:W-:Y:S01]  /*a2e0*/  FMUL.FTZ R155, R159, UR23 ;  /* 0x000000179f9b7c20 */ /* 0x000fe20008410000 */
[----:B-----5:R-:W-:-:S03]  /*a2f0*/  ISETP.GE.U32.AND P6, PT, R10, 0x1000000, PT ;  /* 0x010000000a00780c */ /* 0x020fc60003fc6070 */
[----:B------:R-:W-:-:S05]  /*a300*/  FMUL.FTZ R155, R155, UR22 ;  /* 0x000000169b9b7c20 */ /* 0x000fca0008410000 */
[----:B------:R-:W-:Y:S01]  /*a310*/  SEL R155, R155, RZ, P6 ;  /* 0x000000ff9b9b7207 */ /* 0x000fe20003000000 */
[----:B------:R-:W-:Y:S06]  /*a320*/  BRA `(.L_x_18509) ;  /* 0x0000000000b07947 */ /* 0x000fec0003800000 */
.L_x_18510:
        /* <DEDUP_REMOVED lines=11> */
.L_x_18514:
        /* <DEDUP_REMOVED lines=11> */
.L_x_18515:
        /* <DEDUP_REMOVED lines=11> */
.L_x_18516:
        /* <DEDUP_REMOVED lines=11> */
.L_x_18509:
        /* <DEDUP_REMOVED lines=8> */
.L_x_18506:
[----:B------:R-:W-:Y:S05]  /*a670*/  BSYNC.RECONVERGENT B0 ;  /* 0x0000000000007941 */ /* 0x000fea0003800200 */
.L_x_18505:
        /* <DEDUP_REMOVED lines=62> */
.L_x_18520:
        /* <DEDUP_REMOVED lines=53> */
.L_x_18519:
        /* <DEDUP_REMOVED lines=36> */
.L_x_18523:
        /* <DEDUP_REMOVED lines=11> */
.L_x_18524:
        /* <DEDUP_REMOVED lines=11> */
.L_x_18525:
[----:B------:R-:W-:Y:S05]  /*b150*/  @!P4 BRA `(.L_x_18521) ;  /* 0x0000000000c4c947 */ /* 0x000fea0003800000 */
[----:B------:R-:W-:Y:S01]  /*b160*/  FMUL.FTZ R155, R159, UR23 ;  /* 0x000000179f9b7c20 */ /* 0x000fe20008410000 */
[----:B-----5:R-:W-:-:S03]  /*b170*/  ISETP.GE.U32.AND P6, PT, R11, 0x1000000, PT ;  /* 0x010000000b00780c */ /* 0x020fc60003fc6070 */
[----:B------:R-:W-:-:S05]  /*b180*/  FMUL.FTZ R155, R155, UR22 ;  /* 0x000000169b9b7c20 */ /* 0x000fca0008410000 */
[----:B------:R-:W-:Y:S01]  /*b190*/  SEL R155, R155, RZ, P6 ;  /* 0x000000ff9b9b7207 */ /* 0x000fe20003000000 */
[----:B------:R-:W-:Y:S06]  /*b1a0*/  BRA `(.L_x_18521) ;  /* 0x0000000000b07947 */ /* 0x000fec0003800000 */
.L_x_18522:
        /* <DEDUP_REMOVED lines=11> */
.L_x_18526:
        /* <DEDUP_REMOVED lines=11> */
.L_x_18527:
        /* <DEDUP_REMOVED lines=11> */
.L_x_18528:
        /* <DEDUP_REMOVED lines=11> */
.L_x_18521:
        /* <DEDUP_REMOVED lines=8> */
.L_x_18518:
[----:B------:R-:W-:Y:S05]  /*b4f0*/  BSYNC.RECONVERGENT B0 ;  /* 0x0000000000007941 */ /* 0x000fea0003800200 */
.L_x_18517:
        /* <DEDUP_REMOVED lines=62> */
.L_x_18532:
        /* <DEDUP_REMOVED lines=53> */
.L_x_18531:
        /* <DEDUP_REMOVED lines=36> */
.L_x_18535:
        /* <DEDUP_REMOVED lines=11> */
.L_x_18536:
        /* <DEDUP_REMOVED lines=11> */
.L_x_18537:
[----:B------:R-:W-:Y:S05]  /*bfd0*/  @!P4 BRA `(.L_x_18533) ;  /* 0x0000000000c4c947 */ /* 0x000fea0003800000 */
[----:B------:R-:W-:Y:S01]  /*bfe0*/  FMUL.FTZ R155, R159, UR23 ;  /* 0x000000179f9b7c20 */ /* 0x000fe20008410000 */
[----:B-----5:R-:W-:-:S03]  /*bff0*/  ISETP.GE.U32.AND P6, PT, R12, 0x1000000, PT ;  /* 0x010000000c00780c */ /* 0x020fc60003fc6070 */
[----:B------:R-:W-:-:S05]  /*c000*/  FMUL.FTZ R155, R155, UR22 ;  /* 0x000000169b9b7c20 */ /* 0x000fca0008410000 */
[----:B------:R-:W-:Y:S01]  /*c010*/  SEL R155, R155, RZ, P6 ;  /* 0x000000ff9b9b7207 */ /* 0x000fe20003000000 */
[----:B------:R-:W-:Y:S06]  /*c020*/  BRA `(.L_x_18533) ;  /* 0x0000000000b07947 */ /* 0x000fec0003800000 */
.L_x_18534:
        /* <DEDUP_REMOVED lines=11> */
.L_x_18538:
        /* <DEDUP_REMOVED lines=11> */
.L_x_18539:
        /* <DEDUP_REMOVED lines=11> */
.L_x_18540:
        /* <DEDUP_REMOVED lines=11> */
.L_x_18533:
        /* <DEDUP_REMOVED lines=8> */
.L_x_18530:
[----:B------:R-:W-:Y:S05]  /*c370*/  BSYNC.RECONVERGENT B0 ;  /* 0x0000000000007941 */ /* 0x000fea0003800200 */
.L_x_18529:
        /* <DEDUP_REMOVED lines=20> */
[----:B------:R-:W-:Y:S01]  /*c4c0*/  @P4 LOP3.LUT P6, RZ, R13, 0xff00, RZ, 0xc0, !PT ;  /* 0x0000ff000dff4812 */ /* 0x000fe200078cc0ff */
[----:B------:R-:W-:Y:S02]  /*c4d0*/  IMAD.U32 R156, RZ, RZ, UR6 ;  /* 0x00000006ff9c7e24 */ /* 0x000fe4000f8e00ff */
        /* <DEDUP_REMOVED lines=41> */
.L_x_18544:
[----:B------:R-:W-:Y:S01]  /*c770*/  PLOP3.LUT P6, PT, PT, PT, UP2, 0x80, 0x8 ;  /* 0x000000000008781c */ /* 0x000fe20003fcf028 */
[----:B-----5:R-:W-:Y:S01]  /*c780*/  IMAD.MOV.U32 R164, RZ, RZ, R149 ;  /* 0x000000ffffa47224 */ /* 0x020fe200078e0095 */
[----:B01234-:R-:W-:-:S11]  /*c790*/  MOV R162, UR6 ;  /* 0x0000000600a27c02 */ /* 0x01ffd60008000f00 */
        /* <DEDUP_REMOVED lines=50> */
.L_x_18543:
[----:B01234-:R-:W0:Y:S02]  /*cac0*/  LDC.64 R162, c[0x0][0x478] ;  /* 0x00011e00ffa27b82 */ /* 0x01fe240000000a00 */
[----:B0-----:R-:W-:-:S04]  /*cad0*/  ISETP.NE.U32.AND P5, PT, R162, RZ, PT ;  /* 0x000000ffa200720c */ /* 0x001fc80003fa5070 */
[----:B------:R-:W-:-:S13]  /*cae0*/  ISETP.NE.AND.EX P5, PT, R163, RZ, PT, P5 ;  /* 0x000000ffa300720c */ /* 0x000fda0003fa5350 */
[----:B------:R-:W-:Y:S05]  /*caf0*/  @!P5 BRA `(.L_x_18546) ;  /* 0x0000000000f0d947 */ /* 0x000fea0003800000 */
        /* <DEDUP_REMOVED lines=11> */
.L_x_18547:
        /* <DEDUP_REMOVED lines=11> */
.L_x_18548:
        /* <DEDUP_REMOVED lines=11> */
.L_x_18549:
        /* <DEDUP_REMOVED lines=22> */
[----:B------:R-:W-:Y:S01]  /*ce70*/  FMUL.FTZ R155, R159, UR23 ;  /* 0x000000179f9b7c20 */ /* 0x000fe20008410000 */
[----:B-----5:R-:W-:-:S03]  /*ce80*/  ISETP.GE.U32.AND P6, PT, R13, 0x1000000, PT ;  /* 0x010000000d00780c */ /* 0x020fc60003fc6070 */
[----:B------:R-:W-:-:S05]  /*ce90*/  FMUL.FTZ R155, R155, UR22 ;  /* 0x000000169b9b7c20 */ /* 0x000fca0008410000 */
[----:B------:R-:W-:Y:S01]  /*cea0*/  SEL R155, R155, RZ, P6 ;  /* 0x000000ff9b9b7207 */ /* 0x000fe20003000000 */
[----:B------:R-:W-:Y:S06]  /*ceb0*/  BRA `(.L_x_18545) ;  /* 0x0000000000b47947 */ /* 0x000fec0003800000 */
.L_x_18546:
        /* <DEDUP_REMOVED lines=23> */
.L_x_18550:
        /* <DEDUP_REMOVED lines=11> */
.L_x_18551:
        /* <DEDUP_REMOVED lines=11> */
.L_x_18545:
[----:B------:R-:W0:Y:S02]  /*d190*/  @P5 LDC.64 R162, c[0x0][0x478] ;  /* 0x00011e00ffa25b82 */ /* 0x000e240000000a00 */
[----:B0-----:R-:W-:-:S05]  /*d1a0*/  @P5 IMAD.WIDE.U32 R162, R161, 0x10, R162 ;  /* 0x00000010a1a25825 */ /* 0x001fca00078e00a2 */
[----:B------:R0:W-:Y:S02]  /*d1b0*/  @P5 STG.E.128 desc[UR20][R162.64], R156 ;  /* 0x0000009ca2005986 */ /* 0x0001e4000c101d14 */
[----:B0-----:R-:W0:Y:S02]  /*d1c0*/  @P4 LDC.64 R162, c[0x0][0x468] ;  /* 0x00011a00ffa24b82 */ /* 0x001e240000000a00 */
[----:B0-----:R-:W-:-:S05]  /*d1d0*/  @P4 IMAD.WIDE.U32 R162, R160, 0x10, R162 ;  /* 0x00000010a0a24825 */ /* 0x001fca00078e00a2 */
[----:B------:R0:W-:Y:S02]  /*d1e0*/  @P4 STG.E.128 desc[UR20][R162.64], R152 ;  /* 0x00000098a2004986 */ /* 0x0001e4000c101d14 */
.L_x_18542:
[----:B------:R-:W-:Y:S05]  /*d1f0*/  BSYNC.RECONVERGENT B0 ;  /* 0x0000000000007941 */ /* 0x000fea0003800200 */
.L_x_18541:
[----:B------:R-:W-:Y:S02]  /*d200*/  UIADD3 UR11, UPT, UPT, UR11, UR26, URZ ;  /* 0x0000001a0b0b7290 */ /* 0x000fe4000fffe0ff */
[----:B------:R-:W-:Y:S02]  /*d210*/  UPLOP3.LUT UP1, UPT, UPT, UPT, UP1, 0x40, 0x4 ;  /* 0x000000000004789c */ /* 0x000fe40003f2e810 */
[----:B------:R-:W-:-:S09]  /*d220*/  UISETP.GE.AND UP0, UPT, UR11, UR27, UPT ;  /* 0x0000001b0b00728c */ /* 0x000fd2000bf06270 */
[----:B------:R-:W-:Y:S05]  /*d230*/  BRA.U !UP0, `(.L_x_18552) ;  /* 0xffffff39089c7547 */ /* 0x000fea000b83ffff */
.L_x_18408:
[----:B------:R-:W1:Y:S01]  /*d240*/  S2UR UR6, SR_CTAID.X ;  /* 0x00000000000679c3 */ /* 0x000e620000002500 */
[----:B------:R-:W-:Y:S02]  /*d250*/  P2R R0, PR, RZ, 0x4 ;  /* 0x00000004ff007803 */ /* 0x000fe40000000000 */
[C---:B------:R-:W-:Y:S02]  /*d260*/  LOP3.LUT P2, RZ, R6.reuse, 0x10, RZ, 0xc0, !PT ;  /* 0x0000001006ff7812 */ /* 0x040fe4000784c0ff */
[----:B-----5:R-:W-:Y:S02]  /*d270*/  P2R R12, PR, RZ, 0x8 ;  /* 0x00000008ff0c7803 */ /* 0x020fe40000000000 */
[C---:B------:R-:W-:Y:S01]  /*d280*/  LOP3.LUT P3, RZ, R6.reuse, 0x8, RZ, 0xc0, !PT ;  /* 0x0000000806ff7812 */ /* 0x040fe2000786c0ff */
[----:B------:R-:W2:Y:S01]  /*d290*/  LDC.64 R2, c[0x0][0x440] ;  /* 0x00011000ff027b82 */ /* 0x000ea20000000a00 */
[C---:B------:R-:W-:Y:S02]  /*d2a0*/  LOP3.LUT P6, RZ, R6.reuse, 0x4, RZ, 0xc0, !PT ;  /* 0x0000000406ff7812 */ /* 0x040fe400078cc0ff */
[----:B------:R-:W-:-:S02]  /*d2b0*/  LOP3.LUT P4, RZ, R6, 0x2, RZ, 0xc0, !PT ;  /* 0x0000000206ff7812 */ /* 0x000fc4000788c0ff */
[----:B------:R-:W-:-:S03]  /*d2c0*/  LOP3.LUT P5, RZ, R6, 0x1, RZ, 0xc0, !PT ;  /* 0x0000000106ff7812 */ /* 0x000fc600078ac0ff */
[----:B0-----:R-:W0:Y:S08]  /*d2d0*/  LDC.64 R4, c[0x0][0x448] ;  /* 0x00011200ff047b82 */ /* 0x001e300000000a00 */
[----:B------:R-:W3:Y:S01]  /*d2e0*/  LDC.64 R8, c[0x0][0x440] ;  /* 0x00011000ff087b82 */ /* 0x000ee20000000a00 */
[----:B-1----:R-:W-:-:S06]  /*d2f0*/  UIMAD UR6, UR6, UR10, URZ ;  /* 0x0000000a060672a4 */ /* 0x002fcc000f8e02ff */
[----:B------:R-:W-:Y:S01]  /*d300*/  MOV R7, UR6 ;  /* 0x0000000600077c02 */ /* 0x000fe20008000f00 */
[----:B------:R-:W1:Y:S03]  /*d310*/  LDC.64 R10, c[0x0][0x448] ;  /* 0x00011200ff0a7b82 */ /* 0x000e660000000a00 */
[----:B------:R-:W-:-:S05]  /*d320*/  LEA.HI R7, R7, R238, RZ, 0x1e ;  /* 0x000000ee07077211 */ /* 0x000fca00078ff0ff */
[C---:B--2---:R-:W-:Y:S01]  /*d330*/  @P2 IMAD.WIDE.U32 R2, R7.reuse, 0x10, R2 ;  /* 0x0000001007022825 */ /* 0x044fe200078e0002 */
[----:B------:R-:W2:Y:S03]  /*d340*/  LDC.64 R14, c[0x0][0x440] ;  /* 0x00011000ff0e7b82 */ /* 0x000ea60000000a00 */
[C---:B0-----:R-:W-:Y:S01]  /*d350*/  @P2 IMAD.WIDE.U32 R4, R7.reuse, 0x10, R4 ;  /* 0x0000001007042825 */ /* 0x041fe200078e0004 */
[----:B------:R-:W-:Y:S01]  /*d360*/  @P2 IADD3 R7, PT, PT, R7, 0x80, RZ ;  /* 0x0000008007072810 */ /* 0x000fe20007ffe0ff */
[----:B------:R0:W-:Y:S03]  /*d370*/  @P2 STG.E.128 desc[UR20][R2.64], R84 ;  /* 0x0000005402002986 */ /* 0x0001e6000c101d14 */
[----:B------:R-:W4:Y:S01]  /*d380*/  LDC.64 R16, c[0x0][0x440] ;  /* 0x00011000ff107b82 */ /* 0x000f220000000a00 */
[----:B---3--:R-:W-:Y:S01]  /*d390*/  @P3 IMAD.WIDE.U32 R8, R7, 0x10, R8 ;  /* 0x0000001007083825 */ /* 0x008fe200078e0008 */
[----:B------:R3:W-:Y:S01]  /*d3a0*/  @P2 STG.E.128 desc[UR20][R4.64], R124 ;  /* 0x0000007c04002986 */ /* 0x0007e2000c101d14 */
[----:B------:R-:W-:-:S03]  /*d3b0*/  ISETP.NE.AND P2, PT, R0, RZ, PT ;  /* 0x000000ff0000720c */ /* 0x000fc60003f45270 */
[----:B------:R3:W-:Y:S01]  /*d3c0*/  @P3 STG.E.128 desc[UR20][R8.64], R80 ;  /* 0x0000005008003986 */ /* 0x0007e2000c101d14 */
[C---:B-1----:R-:W-:Y:S01]  /*d3d0*/  @P3 IMAD.WIDE.U32 R10, R7.reuse, 0x10, R10 ;  /* 0x00000010070a3825 */ /* 0x042fe200078e000a */
[----:B------:R-:W-:Y:S01]  /*d3e0*/  @P3 IADD3 R7, PT, PT, R7, 0x80, RZ ;  /* 0x0000008007073810 */ /* 0x000fe20007ffe0ff */
[----:B------:R-:W1:Y:S03]  /*d3f0*/  LDC.64 R18, c[0x0][0x448] ;  /* 0x00011200ff127b82 */ /* 0x000e660000000a00 */
[----:B------:R2:W-:Y:S01]  /*d400*/  @P3 STG.E.128 desc[UR20][R10.64], R120 ;  /* 0x000000780a003986 */ /* 0x0005e2000c101d14 */
[----:B------:R-:W-:-:S04]  /*d410*/  ISETP.NE.AND P3, PT, R12, RZ, PT ;  /* 0x000000ff0c00720c */ /* 0x000fc80003f65270 */
[----:B------:R-:W2:Y:S08]  /*d420*/  LDC.64 R12, c[0x0][0x440] ;  /* 0x00011000ff0c7b82 */ /* 0x000eb00000000a00 */
[----:B0-----:R-:W0:Y:S08]  /*d430*/  LDC.64 R2, c[0x0][0x448] ;  /* 0x00011200ff027b82 */ /* 0x001e300000000a00 */
[----:B---3--:R-:W3:Y:S08]  /*d440*/  LDC.64 R4, c[0x0][0x440] ;  /* 0x00011000ff047b82 */ /* 0x008ef00000000a00 */
[----:B------:R-:W4:Y:S01]  /*d450*/  LDC.64 R8, c[0x0][0x448] ;  /* 0x00011200ff087b82 */ /* 0x000f220000000a00 */
[----:B--2---:R-:W-:-:S05]  /*d460*/  @P6 IMAD.WIDE.U32 R12, R7, 0x10, R12 ;  /* 0x00000010070c6825 */ /* 0x004fca00078e000c */
[----:B------:R-:W-:Y:S02]  /*d470*/  @P6 STG.E.128 desc[UR20][R12.64], R76 ;  /* 0x0000004c0c006986 */ /* 0x000fe4000c101d14 */
[----:B------:R-:W2:Y:S01]  /*d480*/  LDC.64 R10, c[0x0][0x448] ;  /* 0x00011200ff0a7b82 */ /* 0x000ea20000000a00 */
[----:B0-----:R-:W-:-:S04]  /*d490*/  @P6 IMAD.WIDE.U32 R2, R7, 0x10, R2 ;  /* 0x0000001007026825 */ /* 0x001fc800078e0002 */
[----:B------:R-:W-:Y:S01]  /*d4a0*/  @P6 VIADD R7, R7, 0x80 ;  /* 0x0000008007076836 */ /* 0x000fe20000000000 */
[----:B------:R0:W-:Y:S02]  /*d4b0*/  @P6 STG.E.128 desc[UR20][R2.64], R116 ;  /* 0x0000007402006986 */ /* 0x0001e4000c101d14 */
[----:B------:R-:W1:Y:S01]  /*d4c0*/  LDC.64 R20, c[0x0][0x440] ;  /* 0x00011000ff147b82 */ /* 0x000e620000000a00 */
[----:B---3--:R-:W-:-:S05]  /*d4d0*/  @P4 IMAD.WIDE.U32 R4, R7, 0x10, R4 ;  /* 0x0000001007044825 */ /* 0x008fca00078e0004 */
[----:B------:R3:W-:Y:S02]  /*d4e0*/  @P4 STG.E.128 desc[UR20][R4.64], R72 ;  /* 0x0000004804004986 */ /* 0x0007e4000c101d14 */
[----:B------:R-:W3:Y:S01]  /*d4f0*/  LDC.64 R22, c[0x0][0x448] ;  /* 0x00011200ff167b82 */ /* 0x000ee20000000a00 */
[C---:B----4-:R-:W-:Y:S01]  /*d500*/  @P4 IMAD.WIDE.U32 R8, R7.reuse, 0x10, R8 ;  /* 0x0000001007084825 */ /* 0x050fe200078e0008 */
[----:B------:R-:W-:-:S04]  /*d510*/  @P4 IADD3 R7, PT, PT, R7, 0x80, RZ ;  /* 0x0000008007074810 */ /* 0x000fc80007ffe0ff */
[----:B------:R4:W-:Y:S01]  /*d520*/  @P4 STG.E.128 desc[UR20][R8.64], R112 ;  /* 0x0000007008004986 */ /* 0x0009e2000c101d14 */
[C---:B------:R-:W-:Y:S01]  /*d530*/  @P5 IMAD.WIDE.U32 R14, R7.reuse, 0x10, R14 ;  /* 0x00000010070e5825 */ /* 0x040fe200078e000e */
[----:B0-----:R-:W0:Y:S01]  /*d540*/  LDC.64 R2, c[0x0][0x440] ;  /* 0x00011000ff027b82 */ /* 0x001e220000000a00 */
[----:B------:R-:W-:Y:S02]  /*d550*/  LOP3.LUT P4, RZ, R6, 0x20, RZ, 0xc0, !PT ;  /* 0x0000002006ff7812 */ /* 0x000fe4000788c0ff */
[C---:B--2---:R-:W-:Y:S01]  /*d560*/  @P5 IMAD.WIDE.U32 R10, R7.reuse, 0x10, R10 ;  /* 0x00000010070a5825 */ /* 0x044fe200078e000a */
[----:B------:R-:W-:Y:S01]  /*d570*/  @P5 IADD3 R7, PT, PT, R7, 0x80, RZ ;  /* 0x0000008007075810 */ /* 0x000fe20007ffe0ff */
[----:B------:R4:W-:Y:S03]  /*d580*/  @P5 STG.E.128 desc[UR20][R14.64], R68 ;  /* 0x000000440e005986 */ /* 0x0009e6000c101d14 */
[----:B------:R-:W2:Y:S01]  /*d590*/  LDC.64 R12, c[0x0][0x448] ;  /* 0x00011200ff0c7b82 */ /* 0x000ea20000000a00 */
[C---:B------:R-:W-:Y:S01]  /*d5a0*/  @P0 IMAD.WIDE.U32 R16, R7.reuse, 0x10, R16 ;  /* 0x0000001007100825 */ /* 0x040fe200078e0010 */
[----:B------:R4:W-:Y:S03]  /*d5b0*/  @P5 STG.E.128 desc[UR20][R10.64], R108 ;  /* 0x0000006c0a005986 */ /* 0x0009e6000c101d14 */
[C---:B-1----:R-:W-:Y:S01]  /*d5c0*/  @P0 IMAD.WIDE.U32 R18, R7.reuse, 0x10, R18 ;  /* 0x0000001007120825 */ /* 0x042fe200078e0012 */
[----:B------:R-:W-:Y:S01]  /*d5d0*/  @P0 IADD3 R7, PT, PT, R7, 0x80, RZ ;  /* 0x0000008007070810 */ /* 0x000fe20007ffe0ff */
[----:B------:R4:W-:Y:S01]  /*d5e0*/  @P0 STG.E.128 desc[UR20][R16.64], R64 ;  /* 0x0000004010000986 */ /* 0x0009e2000c101d14 */
[----:B------:R-:W1:Y:S03]  /*d5f0*/  LDC.64 R24, c[0x0][0x440] ;  /* 0x00011000ff187b82 */ /* 0x000e660000000a00 */
[C---:B------:R-:W-:Y:S01]  /*d600*/  @P1 IMAD.WIDE.U32 R20, R7.reuse, 0x10, R20 ;  /* 0x0000001007141825 */ /* 0x040fe200078e0014 */
[----:B------:R4:W-:Y:S03]  /*d610*/  @P0 STG.E.128 desc[UR20][R18.64], R104 ;  /* 0x0000006812000986 */ /* 0x0009e6000c101d14 */
[C---:B---3--:R-:W-:Y:S01]  /*d620*/  @P1 IMAD.WIDE.U32 R22, R7.reuse, 0x10, R22 ;  /* 0x0000001007161825 */ /* 0x048fe200078e0016 */
[----:B------:R-:W3:Y:S01]  /*d630*/  LDC.64 R26, c[0x0][0x448] ;  /* 0x00011200ff1a7b82 */ /* 0x000ee20000000a00 */
[----:B------:R-:W-:Y:S01]  /*d640*/  @P1 IADD3 R7, PT, PT, R7, 0x80, RZ ;  /* 0x0000008007071810 */ /* 0x000fe20007ffe0ff */
[----:B------:R4:W-:Y:S04]  /*d650*/  @P1 STG.E.128 desc[UR20][R20.64], R60 ;  /* 0x0000003c14001986 */ /* 0x0009e8000c101d14 */
[C---:B0-----:R-:W-:Y:S01]  /*d660*/  @P2 IMAD.WIDE.U32 R2, R7.reuse, 0x10, R2 ;  /* 0x0000001007022825 */ /* 0x041fe200078e0002 */
[----:B------:R4:W-:Y:S03]  /*d670*/  @P1 STG.E.128 desc[UR20][R22.64], R100 ;  /* 0x0000006416001986 */ /* 0x0009e6000c101d14 */
[C---:B--2---:R-:W-:Y:S01]  /*d680*/  @P2 IMAD.WIDE.U32 R12, R7.reuse, 0x10, R12 ;  /* 0x00000010070c2825 */ /* 0x044fe200078e000c */
[----:B------:R-:W-:Y:S01]  /*d690*/  @P2 IADD3 R7, PT, PT, R7, 0x80, RZ ;  /* 0x0000008007072810 */ /* 0x000fe20007ffe0ff */
[----:B------:R4:W-:Y:S04]  /*d6a0*/  @P2 STG.E.128 desc[UR20][R2.64], R56 ;  /* 0x0000003802002986 */ /* 0x0009e8000c101d14 */
[C---:B-1----:R-:W-:Y:S01]  /*d6b0*/  @P3 IMAD.WIDE.U32 R24, R7.reuse, 0x10, R24 ;  /* 0x0000001007183825 */ /* 0x042fe200078e0018 */
[----:B------:R4:W-:Y:S04]  /*d6c0*/  @P2 STG.E.128 desc[UR20][R12.64], R96 ;  /* 0x000000600c002986 */ /* 0x0009e8000c101d14 */
[----:B------:R4:W-:Y:S01]  /*d6d0*/  @P3 STG.E.128 desc[UR20][R24.64], R52 ;  /* 0x0000003418003986 */ /* 0x0009e2000c101d14 */
[----:B---3--:R-:W-:-:S05]  /*d6e0*/  @P3 IMAD.WIDE.U32 R26, R7, 0x10, R26 ;  /* 0x00000010071a3825 */ /* 0x008fca00078e001a */
        /* <DEDUP_REMOVED lines=10> */
.L_x_18553:
        /* <DEDUP_REMOVED lines=15> */
.L_x_19465:


//--------------------- .text._ZN10layer_norm22ln_bwd_finalize_kernelINS_22Kernel_traits_finalizeILj5120EfffffjLb0ELj1024ELj4ENS_18Kernel_traits_baseILj5120EfffffjLj1024EEEEELb0ELb1EEEvNS_9BwdParamsE --------------------------
	.section	.text._ZN10layer_norm22ln_bwd_finalize_kernelINS_22Kernel_traits_finalizeILj5120EfffffjLb0ELj1024ELj4ENS_18Kernel_traits_baseILj5120EfffffjLj1024EEEEELb0ELb1EEEvNS_9BwdParamsE,"ax",@progbits
	.align	128
        .global         _ZN10layer_norm22ln_bwd_finalize_kernelINS_22Kernel_traits_finalizeILj5120EfffffjLb0ELj1024ELj4ENS_18Kernel_traits_baseILj5120EfffffjLj1024EEEEELb0ELb1EEEvNS_9BwdParamsE
        .type           _ZN10layer_norm22ln_bwd_finalize_kernelINS_22Kernel_traits_finalizeILj5120EfffffjLb0ELj1024ELj4ENS_18Kernel_traits_baseILj5120EfffffjLj1024EEEEELb0ELb1EEEvNS_9BwdParamsE,@function
        .size           _ZN10layer_norm22ln_bwd_finalize_kernelINS_22Kernel_traits_finalizeILj5120EfffffjLb0ELj1024ELj4ENS_18Kernel_traits_baseILj5120EfffffjLj1024EEEEELb0ELb1EEEvNS_9BwdParamsE,(.L_x_19466 - _ZN10layer_norm22ln_bwd_finalize_kernelINS_22Kernel_traits_finalizeILj5120EfffffjLb0ELj1024ELj4ENS_18Kernel_traits_baseILj5120EfffffjLj1024EEEEELb0ELb1EEEvNS_9BwdParamsE)
        .other          _ZN10layer_norm22ln_bwd_finalize_kernelINS_22Kernel_traits_finalizeILj5120EfffffjLb0ELj1024ELj4ENS_18Kernel_traits_baseILj5120EfffffjLj1024EEEEELb0ELb1EEEvNS_9BwdParamsE,@"STO_CUDA_ENTRY STV_DEFAULT"
_ZN10layer_norm22ln_bwd_finalize_kernelINS_22Kernel_traits_finalizeILj5120EfffffjLb0ELj1024ELj4ENS_18Kernel_traits_baseILj5120EfffffjLj1024EEEEELb0ELb1EEEvNS_9BwdParamsE:
.text._ZN10layer_norm22ln_bwd_finalize_kernelINS_22Kernel_traits_finalizeILj5120EfffffjLb0ELj1024ELj4ENS_18Kernel_traits_baseILj5120EfffffjLj1024EEEEELb0ELb1EEEvNS_9BwdParamsE:
        /* <DEDUP_REMOVED lines=77> */
.L_x_18558:
        /* <DEDUP_REMOVED lines=118> */
.L_x_18557:
[----:B------:R-:W-:Y:S05]  /*0c30*/  BSYNC.RECONVERGENT B1 ;  /* 0x0000000000017941 */ /* 0x000fea0003800200 */
.L_x_18556:
        /* <DEDUP_REMOVED lines=69> */
.L_x_18560:
[----:B------:R-:W-:Y:S05]  /*1090*/  BSYNC.RECONVERGENT B1 ;  /* 0x0000000000017941 */ /* 0x000fea0003800200 */
.L_x_18559:
        /* <DEDUP_REMOVED lines=38> */
.L_x_18562:
[----:B------:R-:W-:Y:S05]  /*1300*/  BSYNC.RECONVERGENT B1 ;  /* 0x0000000000017941 */ /* 0x000fea0003800200 */
.L_x_18561:
[----:B------:R-:W-:Y:S05]  /*1310*/  @!P1 BRA `(.L_x_18555) ;  /* 0x0000000000409947 */ /* 0x000fea0003800000 */
[----:B------:R-:W0:Y:S01]  /*1320*/  LDC R14, c[0x0][0x388] ;  /* 0x0000e200ff0e7b82 */ /* 0x000e220000000800 */
[----:B------:R-:W-:-:S07]  /*1330*/  IADD3 R12, PT, PT, -R54, RZ, RZ ;  /* 0x000000ff360c7210 */ /* 0x000fce0007ffe1ff */
[----:B------:R-:W1:Y:S08]  /*1340*/  LDC.64 R8, c[0x0][0x440] ;  /* 0x00011000ff087b82 */ /* 0x000e700000000a00 */
[----:B------:R-:W2:Y:S01]  /*1350*/  LDC.64 R10, c[0x0][0x448] ;  /* 0x00011200ff0a7b82 */ /* 0x000ea20000000a00 */
[----:B0-----:R-:W-:-:S05]  /*1360*/  IMAD R0, R3, R14, R0 ;  /* 0x0000000e03007224 */ /* 0x001fca00078e0200 */
[----:B------:R-:W-:-:S07]  /*1370*/  IADD3 R3, PT, PT, R57, R0, RZ ;  /* 0x0000000039037210 */ /* 0x000fce0007ffe0ff */
.L_x_18563:
        /* <DEDUP_REMOVED lines=10> */
.L_x_18555:
[----:B------:R-:W-:Y:S05]  /*1420*/  BSYNC.RECONVERGENT B0 ;  /* 0x0000000000007941 */ /* 0x000fea0003800200 */
.L_x_18554:
        /* <DEDUP_REMOVED lines=57> */
.L_x_18564:
        /* <DEDUP_REMOVED lines=12> */
.L_x_19466:


//--------------------- .text._ZN10layer_norm13ln_bwd_kernelINS_13Kernel_traitsIfffffjLj5120ELj1ELj1ELj4ELj16ENS_18Kernel_traits_baseILj5120EfffffjLj128EEEEELb1ELb0ELb1ELb1EEEvNS_9BwdParamsE --------------------------
	.section	.text._ZN10layer_norm13ln_bwd_kernelINS_13Kernel_traitsIfffffjLj5120ELj1ELj1ELj4ELj16ENS_18Kernel_traits_baseILj5120EfffffjLj128EEEEELb1ELb0ELb1ELb1EEEvNS_9BwdParamsE,"ax",@progbits
	.align	128
        .global         _ZN10layer_norm13ln_bwd_kernelINS_13Kernel_traitsIfffffjLj5120ELj1ELj1ELj4ELj16ENS_18Kernel_traits_baseILj5120EfffffjLj128EEEEELb1ELb0ELb1ELb1EEEvNS_9BwdParamsE
        .type           _ZN10layer_norm13ln_bwd_kernelINS_13Kernel_traitsIfffffjLj5120ELj1ELj1ELj4ELj16ENS_18Kernel_traits_baseILj5120EfffffjLj128EEEEELb1ELb0ELb1ELb1EEEvNS_9BwdParamsE,@function
        .size           _ZN10layer_norm13ln_bwd_kernelINS_13Kernel_traitsIfffffjLj5120ELj1ELj1ELj4ELj16ENS_18Kernel_traits_baseILj5120EfffffjLj128EEEEELb1ELb0ELb1ELb1EEEvNS_9BwdParamsE,(.L_x_19467 - _ZN10layer_norm13ln_bwd_kernelINS_13Kernel_traitsIfffffjLj5120ELj1ELj1ELj4ELj16ENS_18Kernel_traits_baseILj5120EfffffjLj128EEEEELb1ELb0ELb1ELb1EEEvNS_9BwdParamsE)
        .other          _ZN10layer_norm13ln_bwd_kernelINS_13Kernel_traitsIfffffjLj5120ELj1ELj1ELj4ELj16ENS_18Kernel_traits_baseILj5120EfffffjLj128EEEEELb1ELb0ELb1ELb1EEEvNS_9BwdParamsE,@"STO_CUDA_ENTRY STV_DEFAULT"
_ZN10layer_norm13ln_bwd_kernelINS_13Kernel_traitsIfffffjLj5120ELj1ELj1ELj4ELj16ENS_18Kernel_traits_baseILj5120EfffffjLj128EEEEELb1ELb0ELb1ELb1EEEvNS_9BwdParamsE:
.text._ZN10layer_norm13ln_bwd_kernelINS_13Kernel_traitsIfffffjLj5120ELj1ELj1ELj4ELj16ENS_18Kernel_traits_baseILj5120EfffffjLj128EEEEELb1ELb0ELb1ELb1EEEvNS_9BwdParamsE:
        /* <DEDUP_REMOVED lines=63> */
[----:B------:R-:W4:Y:S04]  /*03f0*/  LDG.E.128 R20, desc[UR22][R2.64] ;  /* 0x0000001602147981 */ /* 0x000f28000c1e1d00 */
        /* <DEDUP_REMOVED lines=14> */
[----:B------:R2:W-:Y:S04]  /*04e0*/  STL.64 [R1+0x38], R18 ;  /* 0x0000381201007387 */ /* 0x0005e80000100a00 */
[----:B------:R2:W-:Y:S04]  /*04f0*/  STL.64 [R1+0x40], R20 ;  /* 0x0000401401007387 */ /* 0x0005e80000100a00 */
[----:B01----:R2:W-:Y:S02]  /*0500*/  STL.64 [R1+0x48], R22 ;  /* 0x0000481601007387 */ /* 0x0035e40000100a00 */
.L_x_18672:
[----:B------:R-:W-:-:S06]  /*0510*/  UIMAD.WIDE UR10, UR8, 0x4, UR14 ;  /* 0x00000004080a78a5 */ /* 0x000fcc000f8e020e */
[----:B-1----:R-:W-:Y:S02]  /*0520*/  MOV R2, UR10 ;  /* 0x0000000a00027c02 */ /* 0x002fe40008000f00 */
[----:B------:R-:W-:-:S05]  /*0530*/  MOV R3, UR11 ;  /* 0x0000000b00037c02 */ /* 0x000fca0008000f00 */
[----:B------:R0:W3:Y:S01]  /*0540*/  LDG.E R2, desc[UR22][R2.64] ;  /* 0x0000001602027981 */ /* 0x0000e2000c1e1900 */
[----:B------:R-:W-:-:S06]  /*0550*/  UIMAD.WIDE UR10, UR8, 0x4, UR18 ;  /* 0x00000004080a78a5 */ /* 0x000fcc000f8e0212 */
[----:B0-----:R-:W-:Y:S02]  /*0560*/  MOV R3, UR11 ;  /* 0x0000000b00037c02 */ /* 0x001fe40008000f00 */
[----:B---3--:R-:W-:Y:S02]  /*0570*/  R2UR UR30, R2 ;  /* 0x00000000021e72ca */ /* 0x008fe400000e0000 */
[----:B------:R-:W-:-:S05]  /*0580*/  MOV R2, UR10 ;  /* 0x0000000a00027c02 */ /* 0x000fca0008000f00 */
[----:B--2---:R0:W2:Y:S01]  /*0590*/  LDG.E R4, desc[UR22][R2.64] ;  /* 0x0000001602047981 */ /* 0x0040a2000c1e1900 */
[----:B------:R-:W-:-:S06]  /*05a0*/  UIMAD.WIDE UR10, UR8, 0x4, UR16 ;  /* 0x00000004080a78a5 */ /* 0x000fcc000f8e0210 */
[----:B0-----:R-:W-:Y:S02]  /*05b0*/  MOV R2, UR10 ;  /* 0x0000000a00027c02 */ /* 0x001fe40008000f00 */
[----:B------:R-:W-:Y:S02]  /*05c0*/  MOV R3, UR11 ;  /* 0x0000000b00037c02 */ /* 0x000fe40008000f00 */
[----:B--2---:R-:W-:-:S03]  /*05d0*/  R2UR UR31, R4 ;  /* 0x00000000041f72ca */ /* 0x004fc600000e0000 */
[----:B------:R-:W2:Y:S10]  /*05e0*/  LDG.E R4, desc[UR22][R2.64] ;  /* 0x0000001602047981 */ /* 0x000eb4000c1e1900 */
[----:B------:R-:W-:Y:S01]  /*05f0*/  UISETP.GE.AND UP2, UPT, UR31, 0x1, UPT ;  /* 0x000000011f00788c */ /* 0x000fe2000bf46270 */
[----:B--2---:R-:W-:-:S08]  /*0600*/  R2UR UR20, R4 ;  /* 0x00000000041472ca */ /* 0x004fd000000e0000 */
[----:B------:R-:W-:Y:S07]  /*0610*/  BRA.U !UP2, `(.L_x_18566) ;  /* 0x0000001d0a0c7547 */ /* 0x000fee000b800000 */
[----:B------:R-:W-:Y:S01]  /*0620*/  ISETP.NE.U32.AND P0, PT, RZ, UR4, PT ;  /* 0x00000004ff007c0c */ /* 0x000fe2000bf05070 */
[----:B------:R-:W0:Y:S01]  /*0630*/  S2R R196, SR_TID.X ;  /* 0x0000000000c47919 */ /* 0x000e220000002100 */
[----:B------:R-:W-:Y:S01]  /*0640*/  UIMAD UR9, UR8, UR21, URZ ;  /* 0x00000015080972a4 */ /* 0x000fe2000f8e02ff */
[----:B------:R-:W1:Y:S01]  /*0650*/  LDC.64 R218, c[0x0][0x3a8] ;  /* 0x0000ea00ffda7b82 */ /* 0x000e620000000a00 */
[----:B------:R-:W-:Y:S01]  /*0660*/  ISETP.NE.AND.EX P0, PT, RZ, UR5, PT, P0 ;  /* 0x00000005ff007c0c */ /* 0x000fe2000bf05300 */
[----:B------:R-:W-:Y:S01]  /*0670*/  UIADD3 UR11, UPT, UPT, UR31, -0x1, URZ ;  /* 0xffffffff1f0b7890 */ /* 0x000fe2000fffe0ff */
[----:B------:R-:W2:Y:S01]  /*0680*/  LDL R252, [R1+0x34] ;  /* 0x0000340001fc7983 */ /* 0x000ea20000100800 */
[----:B------:R-:W-:Y:S02]  /*0690*/  USHF.R.S32.HI UR10, URZ, 0x1f, UR9 ;  /* 0x0000001fff0a7899 */ /* 0x000fe40008011409 */
[----:B------:R-:W-:Y:S01]  /*06a0*/  UIMAD UR11, UR11, UR21, URZ ;  /* 0x000000150b0b72a4 */ /* 0x000fe2000f8e02ff */
[----:B------:R-:W3:Y:S01]  /*06b0*/  LDL R231, [R1+0x38] ;  /* 0x0000380001e77983 */ /* 0x000ee20000100800 */
[----:B------:R-:W-:Y:S01]  /*06c0*/  ULEA.HI UR10, UR10, UR9, URZ, 0x2 ;  /* 0x000000090a0a7291 */ /* 0x000fe2000f8f10ff */
[----:B------:R-:W4:Y:S01]  /*06d0*/  LDC.64 R220, c[0x0][0x428] ;  /* 0x00010a00ffdc7b82 */ /* 0x000f220000000a00 */
[----:B------:R-:W-:Y:S01]  /*06e0*/  USHF.R.S32.HI UR9, URZ, 0x1f, UR11 ;  /* 0x0000001fff097899 */ /* 0x000fe2000801140b */
[----:B------:R-:W3:Y:S01]  /*06f0*/  LDL R230, [R1+0x3c] ;  /* 0x00003c0001e67983 */ /* 0x000ee20000100800 */
[----:B------:R-:W-:-:S02]  /*0700*/  UISETP.GE.AND UP3, UPT, UR20, 0x1, UPT ;  /* 0x000000011400788c */ /* 0x000fc4000bf66270 */
[----:B------:R-:W-:-:S03]  /*0710*/  UIMAD.WIDE UR32, UR8, 0x4, UR12 ;  /* 0x00000004082078a5 */ /* 0x000fc6000f8e020c */
[----:B------:R-:W1:Y:S01]  /*0720*/  @P0 LDC.64 R6, c[0x0][0x438] ;  /* 0x00010e00ff060b82 */ /* 0x000e620000000a00 */
[----:B------:R-:W-:-:S07]  /*0730*/  ULEA.HI UR9, UR9, UR11, URZ, 0x2 ;  /* 0x0000000b09097291 */ /* 0x000fce000f8f10ff */
[----:B------:R-:W4:Y:S01]  /*0740*/  @P0 LDC.64 R8, c[0x0][0x438] ;  /* 0x00010e00ff080b82 */ /* 0x000f220000000a00 */
[----:B------:R-:W-:Y:S01]  /*0750*/  MOV R5, UR9 ;  /* 0x0000000900057c02 */ /* 0x000fe20008000f00 */
[----:B------:R-:W-:Y:S01]  /*0760*/  @UP3 UIADD3 UR9, UPT, UPT, UR20, -0x1, URZ ;  /* 0xffffffff14093890 */ /* 0x000fe2000fffe0ff */
[----:B------:R-:W-:-:S05]  /*0770*/  MOV R3, UR10 ;  /* 0x0000000a00037c02 */ /* 0x000fca0008000f00 */
[----:B------:R-:W4:Y:S01]  /*0780*/  @P0 LDC.64 R10, c[0x0][0x438] ;  /* 0x00010e00ff0a0b82 */ /* 0x000f220000000a00 */
[----:B------:R-:W-:Y:S01]  /*0790*/  @UP3 UIMAD UR9, UR9, UR21, URZ ;  /* 0x00000015090932a4 */ /* 0x000fe2000f8e02ff */
[-C--:B0-----:R-:W-:Y:S02]  /*07a0*/  LEA.HI.SX32 R3, R3, R196.reuse, 0x1e ;  /* 0x000000c403037211 */ /* 0x081fe400078ff2ff */
[----:B------:R-:W-:Y:S01]  /*07b0*/  PLOP3.LUT P1, PT, PT, PT, UP3, 0x80, 0x8 ;  /* 0x000000000008781c */ /* 0x000fe20003f2f038 */
[----:B------:R-:W-:Y:S01]  /*07c0*/  @UP3 USHF.R.S32.HI UR10, URZ, 0x1f, UR9 ;  /* 0x0000001fff0a3899 */ /* 0x000fe20008011409 */
[----:B------:R-:W-:Y:S02]  /*07d0*/  LEA.HI.SX32 R2, R5, R196, 0x1e ;  /* 0x000000c405027211 */ /* 0x000fe400078ff2ff */
[C---:B------:R-:W-:Y:S01]  /*07e0*/  IADD3 R207, PT, PT, R3.reuse, 0x100, RZ ;  /* 0x0000010003cf7810 */ /* 0x040fe20007ffe0ff */
[----:B------:R-:W-:Y:S01]  /*07f0*/  @UP3 ULEA.HI UR10, UR10, UR9, URZ, 0x2 ;  /* 0x000000090a0a3291 */ /* 0x000fe2000f8f10ff */
[C---:B-1----:R-:W-:Y:S01]  /*0800*/  @P0 IMAD.WIDE.U32 R6, R3.reuse, 0x10, R6 ;  /* 0x0000001003060825 */ /* 0x042fe200078e0006 */
[C---:B------:R-:W-:Y:S01]  /*0810*/  IADD3 R5, PT, PT, R3.reuse, 0x380, RZ ;  /* 0x0000038003057810 */ /* 0x040fe20007ffe0ff */
[----:B------:R-:W0:Y:S01]  /*0820*/  @P0 LDC.64 R208, c[0x0][0x438] ;  /* 0x00010e00ffd00b82 */ /* 0x000e220000000a00 */
[----:B------:R-:W-:Y:S01]  /*0830*/  IADD3 R205, PT, PT, R3, 0x80, RZ ;  /* 0x0000008003cd7810 */ /* 0x000fe20007ffe0ff */
[C---:B------:R-:W-:Y:S01]  /*0840*/  IMAD.WIDE.U32 R156, R207.reuse, 0x10, R218 ;  /* 0x00000010cf9c7825 */ /* 0x040fe200078e00da */
[----:B------:R-:W-:Y:S01]  /*0850*/  MOV R197, UR10 ;  /* 0x0000000a00c57c02 */ /* 0x000fe20008000f00 */
[----:B------:R1:W5:Y:S01]  /*0860*/  @P0 LDG.E.128 R48, desc[UR22][R6.64] ;  /* 0x0000001606300981 */ /* 0x000362000c1e1d00 */
[----:B------:R-:W-:Y:S01]  /*0870*/  MOV R0, RZ ;  /* 0x000000ff00007202 */ /* 0x000fe20000000f00 */
[----:B----4-:R-:W-:-:S02]  /*0880*/  @P0 IMAD.WIDE.U32 R206, R207, 0x10, R8 ;  /* 0x00000010cfce0825 */ /* 0x010fc400078e0008 */
[----:B------:R-:W4:Y:S01]  /*0890*/  @P0 LDC.64 R212, c[0x0][0x438] ;  /* 0x00010e00ffd40b82 */ /* 0x000f220000000a00 */
[----:B------:R-:W-:Y:S01]  /*08a0*/  IADD3 R8, PT, PT, R2, 0x380, RZ ;  /* 0x0000038002087810 */ /* 0x000fe20007ffe0ff */
[--C-:B------:R-:W-:Y:S01]  /*08b0*/  IMAD.WIDE.U32 R148, R205, 0x10, R218.reuse ;  /* 0x00000010cd947825 */ /* 0x100fe200078e00da */
[----:B------:R-:W-:Y:S01]  /*08c0*/  IADD3 R216, PT, PT, R3, 0x180, RZ ;  /* 0x0000018003d87810 */ /* 0x000fe20007ffe0ff */
[----:B------:R-:W5:Y:S01]  /*08d0*/  @P0 LDG.E.128 R40, desc[UR22][R206.64] ;  /* 0x00000016ce280981 */ /* 0x000f62000c1e1d00 */
[----:B------:R-:W-:Y:S01]  /*08e0*/  MOV R228, UR32 ;  /* 0x0000002000e47c02 */ /* 0x000fe20008000f00 */
[----:B-1----:R-:W-:Y:S01]  /*08f0*/  IMAD.WIDE.U32 R6, R5, 0x10, R218 ;  /* 0x0000001005067825 */ /* 0x002fe200078e00da */
[----:B------:R-:W-:Y:S01]  /*0900*/  @P1 LEA.HI.SX32 R0, R197, R196, 0x1e ;  /* 0x000000c4c5001211 */ /* 0x000fe200078ff2ff */
[----:B------:R-:W1:Y:S01]  /*0910*/  @P0 LDC.64 R210, c[0x0][0x438] ;  /* 0x00010e00ffd20b82 */ /* 0x000e620000000a00 */
[----:B------:R-:W-:Y:S01]  /*0920*/  IADD3 R215, PT, PT, R3, 0x280, RZ ;  /* 0x0000028003d77810 */ /* 0x000fe20007ffe0ff */
[----:B------:R-:W-:Y:S01]  /*0930*/  @P0 IMAD.WIDE.U32 R204, R205, 0x10, R10 ;  /* 0x00000010cdcc0825 */ /* 0x000fe200078e000a */
[----:B------:R0:W3:Y:S01]  /*0940*/  LDG.E.128 R196, desc[UR22][R6.64] ;  /* 0x0000001606c47981 */ /* 0x0000e2000c1e1d00 */
[----:B------:R-:W-:-:S03]  /*0950*/  MOV R229, UR33 ;  /* 0x0000002100e57c02 */ /* 0x000fc60008000f00 */
[----:B------:R0:W5:Y:S01]  /*0960*/  @P0 LDG.E.128 R44, desc[UR22][R204.64] ;  /* 0x00000016cc2c0981 */ /* 0x000162000c1e1d00 */
[----:B------:R-:W1:Y:S01]  /*0970*/  @P0 LDC.64 R10, c[0x0][0x438] ;  /* 0x00010e00ff0a0b82 */ /* 0x000e620000000a00 */
[----:B------:R-:W-:-:S07]  /*0980*/  IADD3 R4, PT, PT, R3, 0x300, RZ ;  /* 0x0000030003047810 */ /* 0x000fce0007ffe0ff */
[----:B------:R-:W1:Y:S01]  /*0990*/  LDC.64 R226, c[0x0][0x3b0] ;  /* 0x0000ec00ffe27b82 */ /* 0x000e620000000a00 */
[----:B0-----:R-:W-:Y:S01]  /*09a0*/  IMAD.WIDE.U32 R6, R8, 0x10, R220 ;  /* 0x0000001008067825 */ /* 0x001fe200078e00dc */
[----:B------:R-:W-:Y:S01]  /*09b0*/  IADD3 R214, PT, PT, R3, 0x200, RZ ;  /* 0x0000020003d67810 */ /* 0x000fe20007ffe0ff */
[----:B------:R-:W2:Y:S04]  /*09c0*/  LDG.E R228, desc[UR22][R228.64] ;  /* 0x00000016e4e47981 */ /* 0x000ea8000c1e1900 */
[----:B------:R0:W3:Y:S01]  /*09d0*/  LDG.E.128 R200, desc[UR22][R6.64] ;  /* 0x0000001606c87981 */ /* 0x0000e2000c1e1d00 */
[----:B------:R-:W1:Y:S01]  /*09e0*/  @P0 LDC.64 R8, c[0x0][0x438] ;  /* 0x00010e00ff080b82 */ /* 0x000e620000000a00 */
[----:B------:R-:W-:-:S04]  /*09f0*/  @P0 IMAD.WIDE.U32 R204, R216, 0x10, R208 ;  /* 0x00000010d8cc0825 */ /* 0x000fc800078e00d0 */
[----:B------:R-:W-:Y:S01]  /*0a00*/  IMAD.WIDE.U32 R140, R3, 0x10, R218 ;  /* 0x00000010038c7825 */ /* 0x000fe200078e00da */
[----:B------:R1:W5:Y:S02]  /*0a10*/  @P0 LDG.E.128 R36, desc[UR22][R204.64] ;  /* 0x00000016cc240981 */ /* 0x000364000c1e1d00 */
[----:B0-----:R-:W0:Y:S01]  /*0a20*/  @P0 LDC.64 R6, c[0x0][0x438] ;  /* 0x00010e00ff060b82 */ /* 0x001e220000000a00 */
[----:B----4-:R-:W-:Y:S01]  /*0a30*/  @P0 IMAD.WIDE.U32 R208, R215, 0x10, R212 ;  /* 0x00000010d7d00825 */ /* 0x010fe200078e00d4 */
[----:B------:R-:W-:Y:S01]  /*0a40*/  IADD3 R153, PT, PT, R2, 0x80, RZ ;  /* 0x0000008002997810 */ /* 0x000fe20007ffe0ff */
[----:B------:R-:W4:Y:S02]  /*0a50*/  LDG.E.128 R140, desc[UR22][R140.64] ;  /* 0x000000168c8c7981 */ /* 0x000f24000c1e1d00 */
[----:B------:R-:W-:Y:S01]  /*0a60*/  IMAD.WIDE.U32 R188, R4, 0x10, R218 ;  /* 0x0000001004bc7825 */ /* 0x000fe200078e00da */
[----:B------:R-:W-:Y:S01]  /*0a70*/  IADD3 R165, PT, PT, R2, 0x100, RZ ;  /* 0x0000010002a57810 */ /* 0x000fe20007ffe0ff */
[----:B------:R-:W5:Y:S01]  /*0a80*/  @P0 LDG.E.128 R28, desc[UR22][R208.64] ;  /* 0x00000016d01c0981 */ /* 0x000f62000c1e1d00 */
[----:B------:R-:W0:Y:S01]  /*0a90*/  @P0 LDC.64 R212, c[0x0][0x438] ;  /* 0x00010e00ffd40b82 */ /* 0x000e220000000a00 */
[----:B-1----:R-:W-:Y:S01]  /*0aa0*/  @P0 IMAD.WIDE.U32 R10, R4, 0x10, R10 ;  /* 0x00000010040a0825 */ /* 0x002fe200078e000a */
[----:B------:R-:W-:Y:S01]  /*0ab0*/  IADD3 R204, PT, PT, R3, 0x400, RZ ;  /* 0x0000040003cc7810 */ /* 0x000fe20007ffe0ff */
[----:B------:R-:W3:Y:S02]  /*0ac0*/  LDG.E.128 R148, desc[UR22][R148.64] ;  /* 0x0000001694947981 */ /* 0x000ee4000c1e1d00 */
[----:B------:R-:W-:Y:S01]  /*0ad0*/  @P0 IMAD.WIDE.U32 R4, R5, 0x10, R8 ;  /* 0x0000001005040825 */ /* 0x000fe200078e0008 */
[----:B------:R-:W-:Y:S01]  /*0ae0*/  IADD3 R169, PT, PT, R2, 0x180, RZ ;  /* 0x0000018002a97810 */ /* 0x000fe20007ffe0ff */
[----:B------:R-:W5:Y:S04]  /*0af0*/  @P0 LDG.E.128 R24, desc[UR22][R10.64] ;  /* 0x000000160a180981 */ /* 0x000f68000c1e1d00 */
[----:B------:R1:W5:Y:S01]  /*0b00*/  @P0 LDG.E.128 R20, desc[UR22][R4.64] ;  /* 0x0000001604140981 */ /* 0x000362000c1e1d00 */
[----:B0-----:R-:W-:Y:S01]  /*0b10*/  @P0 IMAD.WIDE.U32 R6, R204, 0x10, R6 ;  /* 0x00000010cc060825 */ /* 0x001fe200078e0006 */
[----:B------:R-:W-:-:S02]  /*0b20*/  IADD3 R3, PT, PT, R3, 0x480, RZ ;  /* 0x0000048003037810 */ /* 0x000fc40007ffe0ff */
[----:B------:R-:W3:Y:S01]  /*0b30*/  LDL R229, [R1+0x30] ;  /* 0x0000300001e57983 */ /* 0x000ee20000100800 */
[----:B------:R-:W-:-:S03]  /*0b40*/  @P0 IMAD.WIDE.U32 R206, R214, 0x10, R210 ;  /* 0x00000010d6ce0825 */ /* 0x000fc600078e00d2 */
[----:B------:R0:W5:Y:S01]  /*0b50*/  @P0 LDG.E.128 R16, desc[UR22][R6.64] ;  /* 0x0000001606100981 */ /* 0x000162000c1e1d00 */
[C---:B-1----:R-:W-:Y:S01]  /*0b60*/  IADD3 R4, PT, PT, R2.reuse, 0x400, RZ ;  /* 0x0000040002047810 */ /* 0x042fe20007ffe0ff */
[C-C-:B------:R-:W-:Y:S01]  /*0b70*/  IMAD.WIDE.U32 R144, R2.reuse, 0x10, R220.reuse ;  /* 0x0000001002907825 */ /* 0x140fe200078e00dc */
[----:B------:R-:W-:Y:S01]  /*0b80*/  IADD3 R181, PT, PT, R2, 0x200, RZ ;  /* 0x0000020002b57810 */ /* 0x000fe20007ffe0ff */
[----:B------:R-:W5:Y:S02]  /*0b90*/  @P0 LDG.E.128 R32, desc[UR22][R206.64] ;  /* 0x00000016ce200981 */ /* 0x000f64000c1e1d00 */
[----:B------:R-:W-:Y:S01]  /*0ba0*/  IMAD.WIDE.U32 R4, R4, 0x10, R220 ;  /* 0x0000001004047825 */ /* 0x000fe200078e00dc */
[----:B------:R-:W-:Y:S01]  /*0bb0*/  IADD3 R185, PT, PT, R2, 0x280, RZ ;  /* 0x0000028002b97810 */ /* 0x000fe20007ffe0ff */
[----:B------:R-:W3:Y:S02]  /*0bc0*/  LDG.E.128 R144, desc[UR22][R144.64] ;  /* 0x0000001690907981 */ /* 0x000ee4000c1e1d00 */
[----:B0-----:R-:W-:-:S02]  /*0bd0*/  IMAD.WIDE.U32 R6, R0, 0x4, R226 ;  /* 0x0000000400067825 */ /* 0x001fc400078e00e2 */
[----:B------:R0:W3:Y:S01]  /*0be0*/  LDG.E.128 R208, desc[UR22][R4.64] ;  /* 0x0000001604d07981 */ /* 0x0000e2000c1e1d00 */
[C---:B------:R-:W-:Y:S02]  /*0bf0*/  IADD3 R193, PT, PT, R2.reuse, 0x300, RZ ;  /* 0x0000030002c17810 */ /* 0x040fe40007ffe0ff */
[----:B------:R-:W-:Y:S01]  /*0c00*/  IADD3 R2, PT, PT, R2, 0x480, RZ ;  /* 0x0000048002027810 */ /* 0x000fe20007ffe0ff */
[----:B------:R1:W5:Y:S01]  /*0c10*/  LDG.E R11, desc[UR22][R6.64] ;  /* 0x00000016060b7981 */ /* 0x000362000c1e1900 */
[----:B------:R-:W-:Y:S01]  /*0c20*/  IMAD.WIDE.U32 R160, R216, 0x10, R218 ;  /* 0x00000010d8a07825 */ /* 0x000fe200078e00da */
[----:B------:R-:W-:Y:S02]  /*0c30*/  IADD3 R222, PT, PT, R0, 0x380, RZ ;  /* 0x0000038000de7810 */ /* 0x000fe40007ffe0ff */
[----:B------:R-:W3:Y:S01]  /*0c40*/  LDG.E.128 R156, desc[UR22][R156.64] ;  /* 0x000000169c9c7981 */ /* 0x000ee2000c1e1d00 */
[----:B0-----:R-:W-:-:S03]  /*0c50*/  @P0 IMAD.WIDE.U32 R4, R3, 0x10, R212 ;  /* 0x0000001003040825 */ /* 0x001fc600078e00d4 */
[----:B------:R-:W3:Y:S01]  /*0c60*/  LDG.E.128 R188, desc[UR22][R188.64] ;  /* 0x00000016bcbc7981 */ /* 0x000ee2000c1e1d00 */
[----:B-1----:R-:W-:-:S03]  /*0c70*/  IADD3 R7, PT, PT, R0, 0x180, RZ ;  /* 0x0000018000077810 */ /* 0x002fc60007ffe0ff */
[----:B------:R0:W5:Y:S01]  /*0c80*/  @P0 LDG.E.128 R12, desc[UR22][R4.64] ;  /* 0x00000016040c0981 */ /* 0x000162000c1e1d00 */
[----:B------:R-:W-:Y:S01]  /*0c90*/  IADD3 R6, PT, PT, R0, 0x200, RZ ;  /* 0x0000020000067810 */ /* 0x000fe20007ffe0ff */
[----:B------:R-:W-:-:S04]  /*0ca0*/  IMAD.WIDE.U32 R152, R153, 0x10, R220 ;  /* 0x0000001099987825 */ /* 0x000fc800078e00dc */
[----:B------:R-:W-:-:S04]  /*0cb0*/  IMAD.WIDE.U32 R164, R165, 0x10, R220 ;  /* 0x00000010a5a47825 */ /* 0x000fc800078e00dc */
[----:B------:R-:W-:-:S04]  /*0cc0*/  IMAD.WIDE.U32 R168, R169, 0x10, R220 ;  /* 0x00000010a9a87825 */ /* 0x000fc800078e00dc */
[----:B------:R-:W-:-:S04]  /*0cd0*/  IMAD.WIDE.U32 R172, R214, 0x10, R218 ;  /* 0x00000010d6ac7825 */ /* 0x000fc800078e00da */
[----:B------:R-:W-:-:S04]  /*0ce0*/  IMAD.WIDE.U32 R176, R215, 0x10, R218 ;  /* 0x00000010d7b07825 */ /* 0x000fc800078e00da */
[--C-:B------:R-:W-:Y:S01]  /*0cf0*/  IMAD.WIDE.U32 R8, R204, 0x10, R218.reuse ;  /* 0x00000010cc087825 */ /* 0x100fe200078e00da */
[C---:B------:R-:W-:Y:S01]  /*0d00*/  IADD3 R10, PT, PT, R0.reuse, 0x400, RZ ;  /* 0x00000400000a7810 */ /* 0x040fe20007ffe0ff */
[----:B------:R-:W3:Y:S02]  /*0d10*/  LDG.E.128 R152, desc[UR22][R152.64] ;  /* 0x0000001698987981 */ /* 0x000ee4000c1e1d00 */
[----:B0-----:R-:W-:Y:S01]  /*0d20*/  IMAD.WIDE.U32 R4, R3, 0x10, R218 ;  /* 0x0000001003047825 */ /* 0x001fe200078e00da */
[----:B------:R-:W-:Y:S01]  /*0d30*/  IADD3 R3, PT, PT, R0, 0x280, RZ ;  /* 0x0000028000037810 */ /* 0x000fe20007ffe0ff */
[----:B------:R0:W3:Y:S02]  /*0d40*/  LDG.E.128 R204, desc[UR22][R8.64] ;  /* 0x0000001608cc7981 */ /* 0x0000e4000c1e1d00 */
[--C-:B------:R-:W-:Y:S02]  /*0d50*/  IMAD.WIDE.U32 R180, R181, 0x10, R220.reuse ;  /* 0x00000010b5b47825 */ /* 0x100fe400078e00dc */
[----:B------:R1:W3:Y:S02]  /*0d60*/  LDG.E.128 R212, desc[UR22][R4.64] ;  /* 0x0000001604d47981 */ /* 0x0002e4000c1e1d00 */
[----:B------:R-:W-:-:S02]  /*0d70*/  IMAD.WIDE.U32 R184, R185, 0x10, R220 ;  /* 0x00000010b9b87825 */ /* 0x000fc400078e00dc */
[----:B------:R-:W3:Y:S02]  /*0d80*/  LDG.E.128 R160, desc[UR22][R160.64] ;  /* 0x00000016a0a07981 */ /* 0x000ee4000c1e1d00 */
[----:B------:R-:W-:-:S04]  /*0d90*/  IMAD.WIDE.U32 R192, R193, 0x10, R220 ;  /* 0x00000010c1c07825 */ /* 0x000fc800078e00dc */
[----:B------:R-:W-:-:S04]  /*0da0*/  IMAD.WIDE.U32 R216, R2, 0x10, R220 ;  /* 0x0000001002d87825 */ /* 0x000fc800078e00dc */
[--C-:B------:R-:W-:Y:S01]  /*0db0*/  IMAD.WIDE.U32 R222, R222, 0x4, R226.reuse ;  /* 0x00000004dede7825 */ /* 0x100fe200078e00e2 */
[C---:B0-----:R-:W-:Y:S01]  /*0dc0*/  IADD3 R9, PT, PT, R0.reuse, 0x80, RZ ;  /* 0x0000008000097810 */ /* 0x041fe20007ffe0ff */
[----:B------:R-:W3:Y:S02]  /*0dd0*/  LDG.E.128 R164, desc[UR22][R164.64] ;  /* 0x00000016a4a47981 */ /* 0x000ee4000c1e1d00 */
[--C-:B------:R-:W-:Y:S01]  /*0de0*/  IMAD.WIDE.U32 R220, R7, 0x4, R226.reuse ;  /* 0x0000000407dc7825 */ /* 0x100fe200078e00e2 */
[----:B------:R-:W-:Y:S01]  /*0df0*/  IADD3 R8, PT, PT, R0, 0x100, RZ ;  /* 0x0000010000087810 */ /* 0x000fe20007ffe0ff */
[----:B------:R-:W3:Y:S02]  /*0e00*/  LDG.E.128 R172, desc[UR22][R172.64] ;  /* 0x00000016acac7981 */ /* 0x000ee4000c1e1d00 */
[--C-:B------:R-:W-:Y:S01]  /*0e10*/  IMAD.WIDE.U32 R6, R6, 0x4, R226.reuse ;  /* 0x0000000406067825 */ /* 0x100fe200078e00e2 */
[----:B------:R-:W-:Y:S01]  /*0e20*/  ISETP.NE.AND P0, PT, RZ, UR28, PT ;  /* 0x0000001cff007c0c */ /* 0x000fe2000bf05270 */
[----:B------:R-:W3:Y:S02]  /*0e30*/  LDG.E.128 R168, desc[UR22][R168.64] ;  /* 0x00000016a8a87981 */ /* 0x000ee4000c1e1d00 */
[----:B-1----:R-:W-:-:S02]  /*0e40*/  IMAD.WIDE.U32 R4, R3, 0x4, R226 ;  /* 0x0000000403047825 */ /* 0x002fc400078e00e2 */
[----:B------:R-:W5:Y:S02]  /*0e50*/  LDG.E R7, desc[UR22][R6.64] ;  /* 0x0000001606077981 */ /* 0x000f64000c1e1900 */
[--C-:B------:R-:W-:Y:S02]  /*0e60*/  IMAD.WIDE.U32 R224, R10, 0x4, R226.reuse ;  /* 0x000000040ae07825 */ /* 0x100fe400078e00e2 */
[----:B------:R-:W3:Y:S04]  /*0e70*/  LDG.E.128 R176, desc[UR22][R176.64] ;  /* 0x00000016b0b07981 */ /* 0x000ee8000c1e1d00 */
[----:B------:R-:W3:Y:S04]  /*0e80*/  LDG.E.128 R184, desc[UR22][R184.64] ;  /* 0x00000016b8b87981 */ /* 0x000ee8000c1e1d00 */
[----:B------:R-:W5:Y:S04]  /*0e90*/  LDG.E R6, desc[UR22][R4.64] ;  /* 0x0000001604067981 */ /* 0x000f68000c1e1900 */
[----:B------:R-:W3:Y:S04]  /*0ea0*/  LDG.E.128 R180, desc[UR22][R180.64] ;  /* 0x00000016b4b47981 */ /* 0x000ee8000c1e1d00 */
[----:B------:R-:W3:Y:S04]  /*0eb0*/  LDG.E.128 R192, desc[UR22][R192.64] ;  /* 0x00000016c0c07981 */ /* 0x000ee8000c1e1d00 */
[----:B------:R0:W5:Y:S04]  /*0ec0*/  LDG.E R4, desc[UR22][R222.64] ;  /* 0x00000016de047981 */ /* 0x000168000c1e1900 */
[----:B------:R-:W3:Y:S01]  /*0ed0*/  LDL R223, [R1+0x40] ;  /* 0x0000400001df7983 */ /* 0x000ee20000100800 */
[----:B------:R-:W-:Y:S01]  /*0ee0*/  IMAD.WIDE.U32 R218, R9, 0x4, R226 ;  /* 0x0000000409da7825 */ /* 0x000fe200078e00e2 */
[----:B------:R-:W-:-:S02]  /*0ef0*/  IADD3 R2, PT, PT, R0, 0x300, RZ ;  /* 0x0000030000027810 */ /* 0x000fc40007ffe0ff */
[----:B------:R-:W0:Y:S01]  /*0f00*/  LDL R222, [R1+0x14] ;  /* 0x0000140001de7983 */ /* 0x000e220000100800 */
[----:B------:R-:W-:-:S03]  /*0f10*/  IMAD.WIDE.U32 R8, R8, 0x4, R226 ;  /* 0x0000000408087825 */ /* 0x000fc600078e00e2 */
[----:B------:R-:W5:Y:S04]  /*0f20*/  LDG.E R10, desc[UR22][R218.64] ;  /* 0x00000016da0a7981 */ /* 0x000f68000c1e1900 */
[----:B------:R-:W5:Y:S01]  /*0f30*/  LDG.E R9, desc[UR22][R8.64] ;  /* 0x0000001608097981 */ /* 0x000f62000c1e1900 */
[----:B------:R-:W-:Y:S01]  /*0f40*/  IADD3 R0, PT, PT, R0, 0x480, RZ ;  /* 0x0000048000007810 */ /* 0x000fe20007ffe0ff */
[--C-:B------:R-:W-:Y:S02]  /*0f50*/  IMAD.WIDE.U32 R2, R2, 0x4, R226.reuse ;  /* 0x0000000402027825 */ /* 0x100fe400078e00e2 */
[----:B------:R-:W3:Y:S04]  /*0f60*/  LDG.E.128 R216, desc[UR22][R216.64] ;  /* 0x00000016d8d87981 */ /* 0x000ee8000c1e1d00 */
[----:B------:R1:W5:Y:S01]  /*0f70*/  LDG.E R8, desc[UR22][R220.64] ;  /* 0x00000016dc087981 */ /* 0x000362000c1e1900 */
[----:B------:R-:W-:-:S03]  /*0f80*/  IMAD.WIDE.U32 R226, R0, 0x4, R226 ;  /* 0x0000000400e27825 */ /* 0x000fc600078e00e2 */
[----:B------:R0:W5:Y:S04]  /*0f90*/  LDG.E R5, desc[UR22][R2.64] ;  /* 0x0000001602057981 */ /* 0x000168000c1e1900 */
[----:B------:R-:W3:Y:S04]  /*0fa0*/  LDL R220, [R1+0x48] ;  /* 0x0000480001dc7983 */ /* 0x000ee80000100800 */
[----:B------:R-:W3:Y:S04]  /*0fb0*/  LDL R221, [R1+0x4c] ;  /* 0x00004c0001dd7983 */ /* 0x000ee80000100800 */
[----:B------:R0:W5:Y:S04]  /*0fc0*/  LDG.E R3, desc[UR22][R224.64] ;  /* 0x00000016e0037981 */ /* 0x000168000c1e1900 */
[----:B------:R0:W5:Y:S04]  /*0fd0*/  LDG.E R2, desc[UR22][R226.64] ;  /* 0x00000016e2027981 */ /* 0x000168000c1e1900 */
[----:B------:R-:W3:Y:S04]  /*0fe0*/  LDL R225, [R1+0x20] ;  /* 0x0000200001e17983 */ /* 0x000ee80000100800 */
[----:B------:R-:W3:Y:S04]  /*0ff0*/  LDL R224, [R1+0x24] ;  /* 0x0000240001e07983 */ /* 0x000ee80000100800 */
[----:B------:R-:W3:Y:S04]  /*1000*/  LDL R226, [R1] ;  /* 0x0000000001e27983 */ /* 0x000ee80000100800 */
[----:B------:R-:W3:Y:S01]  /*1010*/  LDL R227, [R1+0x1c] ;  /* 0x00001c0001e37983 */ /* 0x000ee20000100800 */
[----:B--2---:R-:W-:-:S03]  /*1020*/  FSEL R0, R228, RZ, !P0 ;  /* 0x000000ffe4007208 */ /* 0x004fc60004000000 */
[----:B------:R-:W2:Y:S01]  /*1030*/  LDL R228, [R1+0x44] ;  /* 0x0000440001e47983 */ /* 0x000ea20000100800 */
[----:B------:R-:W-:-:S13]  /*1040*/  R2UR UR9, R0 ;  /* 0x00000000000972ca */ /* 0x000fda00000e0000 */
[----:B----4-:R-:W-:Y:S01]  /*1050*/  FADD.FTZ R0, R140, -UR9 ;  /* 0x800000098c007e21 */ /* 0x010fe20008010000 */
[----:B------:R-:W-:Y:S01]  /*1060*/  FADD.FTZ R140, R141, -UR9 ;  /* 0x800000098d8c7e21 */ /* 0x000fe20008010000 */
[----:B------:R-:W-:Y:S01]  /*1070*/  FADD.FTZ R141, R142, -UR9 ;  /* 0x800000098e8d7e21 */ /* 0x000fe20008010000 */
[----:B---3--:R-:W-:Y:S02]  /*1080*/  FMUL.FTZ R142, R223, R144 ;  /* 0x00000090df8e7220 */ /* 0x008fe40000410000 */
[----:B------:R-:W3:Y:S01]  /*1090*/  LDL R223, [R1+0x28] ;  /* 0x0000280001df7983 */ /* 0x000ee20000100800 */
[----:B------:R-:W-:Y:S01]  /*10a0*/  FADD.FTZ R143, R143, -UR9 ;  /* 0x800000098f8f7e21 */ /* 0x000fe20008010000 */
[----:B------:R-:W-:-:S03]  /*10b0*/  FMUL.FTZ R141, R141, UR30 ;  /* 0x0000001e8d8d7c20 */ /* 0x000fc60008410000 */
[----:B------:R-:W-:Y:S01]  /*10c0*/  FMUL.FTZ R143, R143, UR30 ;  /* 0x0000001e8f8f7c20 */ /* 0x000fe20008410000 */
[----:B------:R-:W-:Y:S01]  /*10d0*/  FADD.FTZ R130, R130, R146 ;  /* 0x0000009282827221 */ /* 0x000fe20000010000 */
[----:B------:R-:W-:Y:S01]  /*10e0*/  FFMA.FTZ R54, R146, R141, R54 ;  /* 0x0000008d92367223 */ /* 0x000fe20000010036 */
[----:B------:R-:W-:Y:S01]  /*10f0*/  FADD.FTZ R131, R131, R147 ;  /* 0x0000009383837221 */ /* 0x000fe20000010000 */
[----:B------:R-:W-:Y:S01]  /*1100*/  FFMA.FTZ R55, R147, R143, R55 ;  /* 0x0000008f93377223 */ /* 0x000fe20000010037 */
[----:B------:R-:W-:Y:S02]  /*1110*/  FMUL.FTZ R146, R220, R146 ;  /* 0x00000092dc927220 */ /* 0x000fe40000410000 */
[----:B------:R-:W4:Y:S01]  /*1120*/  LDL R220, [R1+0x2c] ;  /* 0x00002c0001dc7983 */ /* 0x000f220000100800 */
[----:B------:R-:W-:-:S03]  /*1130*/  FMUL.FTZ R147, R221, R147 ;  /* 0x00000093dd937220 */ /* 0x000fc60000410000 */
[----:B------:R-:W4:Y:S01]  /*1140*/  LDL R221, [R1+0x10] ;  /* 0x0000100001dd7983 */ /* 0x000f220000100800 */
[----:B------:R-:W-:Y:S01]  /*1150*/  FMUL.FTZ R0, R0, UR30 ;  /* 0x0000001e00007c20 */ /* 0x000fe20008410000 */
[----:B------:R-:W-:Y:S01]  /*1160*/  FMUL.FTZ R140, R140, UR30 ;  /* 0x0000001e8c8c7c20 */ /* 0x000fe20008410000 */
[----:B------:R-:W-:Y:S02]  /*1170*/  FADD.FTZ R128, R128, R144 ;  /* 0x0000009080807221 */ /* 0x000fe40000010000 */
[----:B------:R-:W-:Y:S01]  /*1180*/  FFMA.FTZ R52, R144, R0, R52 ;  /* 0x0000000090347223 */ /* 0x000fe20000010034 */
[----:B------:R-:W-:Y:S01]  /*1190*/  FADD.FTZ R144, R148, -UR9 ;  /* 0x8000000994907e21 */ /* 0x000fe20008010000 */
[----:B------:R-:W-:Y:S01]  /*11a0*/  FADD.FTZ R129, R129, R145 ;  /* 0x0000009181817221 */ /* 0x000fe20000010000 */
[----:B------:R-:W-:Y:S02]  /*11b0*/  FFMA.FTZ R53, R145, R140, R53 ;  /* 0x0000008c91357223 */ /* 0x000fe40000010035 */
[----:B------:R-:W-:Y:S01]  /*11c0*/  FMUL.FTZ R144, R144, UR30 ;  /* 0x0000001e90907c20 */ /* 0x000fe20008410000 */
[----:B------:R-:W-:Y:S01]  /*11d0*/  FADD.FTZ R148, R149, -UR9 ;  /* 0x8000000995947e21 */ /* 0x000fe20008010000 */
[----:B------:R-:W-:Y:S01]  /*11e0*/  FADD.FTZ R149, R150, -UR9 ;  /* 0x8000000996957e21 */ /* 0x000fe20008010000 */
[----:B------:R-:W-:Y:S01]  /*11f0*/  FADD.FTZ R124, R124, R152 ;  /* 0x000000987c7c7221 */ /* 0x000fe20000010000 */
[----:B------:R-:W-:Y:S01]  /*1200*/  FFMA.FTZ R56, R152, R144, R56 ;  /* 0x0000009098387223 */ /* 0x000fe20000010038 */
[----:B------:R-:W-:Y:S01]  /*1210*/  FMUL.FTZ R150, R229, R152 ;  /* 0x00000098e5967220 */ /* 0x000fe20000410000 */
[----:B------:R-:W-:Y:S01]  /*1220*/  FADD.FTZ R152, R156, -UR9 ;  /* 0x800000099c987e21 */ /* 0x000fe20008010000 */
[----:B------:R-:W-:Y:S01]  /*1230*/  FADD.FTZ R156, R157, -UR9 ;  /* 0x800000099d9c7e21 */ /* 0x000fe20008010000 */
[----:B------:R-:W-:Y:S01]  /*1240*/  FADD.FTZ R157, R158, -UR9 ;  /* 0x800000099e9d7e21 */ /* 0x000fe20008010000 */
[----:B------:R-:W-:-:S02]  /*1250*/  FMUL.FTZ R158, R225, R164 ;  /* 0x000000a4e19e7220 */ /* 0x000fc40000410000 */
[----:B------:R-:W-:Y:S01]  /*1260*/  FMUL.FTZ R156, R156, UR30 ;  /* 0x0000001e9c9c7c20 */ /* 0x000fe20008410000 */
[----:B------:R-:W4:Y:S01]  /*1270*/  LDL R225, [R1+0x4] ;  /* 0x0000040001e17983 */ /* 0x000f220000100800 */
[----:B------:R-:W-:Y:S01]  /*1280*/  FMUL.FTZ R157, R157, UR30 ;  /* 0x0000001e9d9d7c20 */ /* 0x000fe20008410000 */
[----:B------:R-:W-:Y:S01]  /*1290*/  FADD.FTZ R121, R121, R165 ;  /* 0x000000a579797221 */ /* 0x000fe20000010000 */
[----:B------:R-:W-:Y:S01]  /*12a0*/  FFMA.FTZ R61, R165, R156, R61 ;  /* 0x0000009ca53d7223 */ /* 0x000fe2000001003d */
[----:B------:R-:W-:Y:S02]  /*12b0*/  FMUL.FTZ R165, R224, R165 ;  /* 0x000000a5e0a57220 */ /* 0x000fe40000410000 */
[----:B------:R-:W4:Y:S01]  /*12c0*/  LDL R224, [R1+0x8] ;  /* 0x0000080001e07983 */ /* 0x000f220000100800 */
[----:B------:R-:W-:Y:S01]  /*12d0*/  FADD.FTZ R122, R122, R166 ;  /* 0x000000a67a7a7221 */ /* 0x000fe20000010000 */
[----:B------:R-:W-:Y:S01]  /*12e0*/  FFMA.FTZ R62, R166, R157, R62 ;  /* 0x0000009da63e7223 */ /* 0x000fe2000001003e */
[----:B--2---:R-:W-:-:S02]  /*12f0*/  FMUL.FTZ R145, R228, R145 ;  /* 0x00000091e4917220 */ /* 0x004fc40000410000 */
[----:B------:R-:W2:Y:S01]  /*1300*/  LDL R228, [R1+0x18] ;  /* 0x0000180001e47983 */ /* 0x000ea20000100800 */
[----:B---3--:R-:W-:-:S03]  /*1310*/  FMUL.FTZ R166, R223, R166 ;  /* 0x000000a6dfa67220 */ /* 0x008fc60000410000 */
[----:B------:R-:W3:Y:S01]  /*1320*/  LDL R223, [R1+0xc] ;  /* 0x00000c0001df7983 */ /* 0x000ee20000100800 */
[----:B------:R-:W-:Y:S01]  /*1330*/  FADD.FTZ R159, R159, -UR9 ;  /* 0x800000099f9f7e21 */ /* 0x000fe20008010000 */
[----:B------:R-:W-:Y:S01]  /*1340*/  FMUL.FTZ R152, R152, UR30 ;  /* 0x0000001e98987c20 */ /* 0x000fe20008410000 */
[----:B------:R-:W-:Y:S01]  /*1350*/  FADD.FTZ R160, R160, -UR9 ;  /* 0x80000009a0a07e21 */ /* 0x000fe20008010000 */
[----:B------:R-:W-:Y:S01]  /*1360*/  FADD.FTZ R120, R120, R164 ;  /* 0x000000a478787221 */ /* 0x000fe20000010000 */
[----:B------:R-:W-:Y:S01]  /*1370*/  FMUL.FTZ R159, R159, UR30 ;  /* 0x0000001e9f9f7c20 */ /* 0x000fe20008410000 */
[----:B------:R-:W-:Y:S01]  /*1380*/  FFMA.FTZ R60, R164, R152, R60 ;  /* 0x00000098a43c7223 */ /* 0x000fe2000001003c */
[----:B------:R-:W-:Y:S01]  /*1390*/  FADD.FTZ R161, R161, -UR9 ;  /* 0x80000009a1a17e21 */ /* 0x000fe20008010000 */
[----:B------:R-:W-:Y:S01]  /*13a0*/  FMUL.FTZ R164, R160, UR30 ;  /* 0x0000001ea0a47c20 */ /* 0x000fe20008410000 */
[----:B------:R-:W-:Y:S01]  /*13b0*/  FADD.FTZ R162, R162, -UR9 ;  /* 0x80000009a2a27e21 */ /* 0x000fe20008010000 */
[----:B------:R-:W-:Y:S01]  /*13c0*/  FADD.FTZ R123, R123, R167 ;  /* 0x000000a77b7b7221 */ /* 0x000fe20000010000 */
[----:B------:R-:W-:Y:S01]  /*13d0*/  FFMA.FTZ R63, R167, R159, R63 ;  /* 0x0000009fa73f7223 */ /* 0x000fe2000001003f */
[----:B------:R-:W-:Y:S01]  /*13e0*/  FADD.FTZ R160, R172, -UR9 ;  /* 0x80000009aca07e21 */ /* 0x000fe20008010000 */
[----:B------:R-:W-:Y:S01]  /*13f0*/  FADD.FTZ R116, R116, R168 ;  /* 0x000000a874747221 */ /* 0x000fe20000010000 */
[----:B------:R-:W-:Y:S01]  /*1400*/  FFMA.FTZ R64, R168, R164, R64 ;  /* 0x000000a4a8407223 */ /* 0x000fe20000010040 */
[----:B------:R-:W-:Y:S01]  /*1410*/  FADD.FTZ R163, R163, -UR9 ;  /* 0x80000009a3a37e21 */ /* 0x000fe20008010000 */
[----:B------:R-:W-:Y:S01]  /*1420*/  FMUL.FTZ R172, R160, UR30 ;  /* 0x0000001ea0ac7c20 */ /* 0x000fe20008410000 */
[----:B------:R-:W-:Y:S01]  /*1430*/  FADD.FTZ R117, R117, R169 ;  /* 0x000000a975757221 */ /* 0x000fe20000010000 */
[----:B0-----:R-:W-:Y:S01]  /*1440*/  FMUL.FTZ R222, R222, R169 ;  /* 0x000000a9dede7220 */ /* 0x001fe20000410000 */
[----:B------:R-:W-:Y:S01]  /*1450*/  FADD.FTZ R160, R176, -UR9 ;  /* 0x80000009b0a07e21 */ /* 0x000fe20008010000 */
[----:B----4-:R-:W-:Y:S01]  /*1460*/  FMUL.FTZ R167, R220, R167 ;  /* 0x000000a7dca77220 */ /* 0x010fe20000410000 */
[----:B-1----:R-:W-:Y:S01]  /*1470*/  FMUL.FTZ R220, R161, UR30 ;  /* 0x0000001ea1dc7c20 */ /* 0x002fe20008410000 */
[----:B------:R-:W-:Y:S01]  /*1480*/  FMUL.FTZ R221, R221, R168 ;  /* 0x000000a8dddd7220 */ /* 0x000fe20000410000 */
[----:B------:R-:W-:Y:S01]  /*1490*/  FMUL.FTZ R168, R162, UR30 ;  /* 0x0000001ea2a87c20 */ /* 0x000fe20008410000 */
[----:B------:R-:W-:Y:S01]  /*14a0*/  FADD.FTZ R162, R174, -UR9 ;  /* 0x80000009aea27e21 */ /* 0x000fe20008010000 */
[----:B------:R-:W-:Y:S01]  /*14b0*/  FFMA.FTZ R65, R169, R220, R65 ;  /* 0x000000dca9417223 */ /* 0x000fe20000010041 */
[----:B------:R-:W-:Y:S01]  /*14c0*/  FMUL.FTZ R169, R163, UR30 ;  /* 0x0000001ea3a97c20 */ /* 0x000fe20008410000 */
[----:B------:R-:W-:Y:S01]  /*14d0*/  FADD.FTZ R163, R173, -UR9 ;  /* 0x80000009ada37e21 */ /* 0x000fe20008010000 */
[----:B------:R-:W-:Y:S01]  /*14e0*/  FMUL.FTZ R174, R162, UR30 ;  /* 0x0000001ea2ae7c20 */ /* 0x000fe20008410000 */
[----:B------:R-:W-:Y:S01]  /*14f0*/  FADD.FTZ R162, R177, -UR9 ;  /* 0x80000009b1a27e21 */ /* 0x000fe20008010000 */
[----:B------:R-:W-:Y:S01]  /*1500*/  FMUL.FTZ R177, R160, UR30 ;  /* 0x0000001ea0b17c20 */ /* 0x000fe20008410000 */
[----:B------:R-:W-:Y:S01]  /*1510*/  FADD.FTZ R160, R179, -UR9 ;  /* 0x80000009b3a07e21 */ /* 0x000fe20008010000 */
[----:B------:R-:W-:Y:S01]  /*1520*/  FMUL.FTZ R173, R163, UR30 ;  /* 0x0000001ea3ad7c20 */ /* 0x000fe20008410000 */
[----:B------:R-:W-:Y:S01]  /*1530*/  FADD.FTZ R163, R188, -UR9 ;  /* 0x80000009bca37e21 */ /* 0x000fe20008010000 */
[----:B------:R-:W-:Y:S01]  /*1540*/  FADD.FTZ R108, R108, R184 ;  /* 0x000000b86c6c7221 */ /* 0x000fe20000010000 */
[----:B------:R-:W-:Y:S01]  /*1550*/  FFMA.FTZ R72, R184, R177, R72 ;  /* 0x000000b1b8487223 */ /* 0x000fe20000010048 */
[----:B-----5:R-:W-:Y:S01]  /*1560*/  FMUL.FTZ R179, R248, R184 ;  /* 0x000000b8f8b37220 */ /* 0x020fe20000410000 */
[----:B------:R-:W-:Y:S01]  /*1570*/  FMUL.FTZ R184, R160, UR30 ;  /* 0x0000001ea0b87c20 */ /* 0x000fe20008410000 */
[----:B------:R-:W-:Y:S01]  /*1580*/  FADD.FTZ R160, R191, -UR9 ;  /* 0x80000009bfa07e21 */ /* 0x000fe20008010000 */
[----:B------:R-:W-:Y:S01]  /*1590*/  FADD.FTZ R161, R175, -UR9 ;  /* 0x80000009afa17e21 */ /* 0x000fe20008010000 */
[----:B------:R-:W-:Y:S01]  /*15a0*/  FMUL.FTZ R188, R163, UR30 ;  /* 0x0000001ea3bc7c20 */ /* 0x000fe20008410000 */
[----:B------:R-:W-:Y:S01]  /*15b0*/  FFMA.FTZ R191, R0, R142, RZ ;  /* 0x0000008e00bf7223 */ /* 0x000fe200000100ff */
[----:B------:R-:W-:Y:S01]  /*15c0*/  FADD.FTZ R163, RZ, R142 ;  /* 0x0000008effa37221 */ /* 0x000fe20000010000 */
[----:B------:R-:W-:Y:S01]  /*15d0*/  FMUL.FTZ R176, R161, UR30 ;  /* 0x0000001ea1b07c20 */ /* 0x000fe20008410000 */
[----:B------:R-:W-:Y:S01]  /*15e0*/  FADD.FTZ R161, R178, -UR9 ;  /* 0x80000009b2a17e21 */ /* 0x000fe20008010000 */
[----:B------:R-:W-:Y:S01]  /*15f0*/  FFMA.FTZ R191, R140, R145, R191 ;  /* 0x000000918cbf7223 */ /* 0x000fe200000100bf */
[----:B------:R-:W-:Y:S01]  /*1600*/  FADD.FTZ R163, R145, R163 ;  /* 0x000000a391a37221 */ /* 0x000fe20000010000 */
[----:B------:R-:W-:Y:S01]  /*1610*/  FMUL.FTZ R178, R162, UR30 ;  /* 0x0000001ea2b27c20 */ /* 0x000fe20008410000 */
[----:B------:R-:W-:Y:S01]  /*1620*/  FADD.FTZ R162, R189, -UR9 ;  /* 0x80000009bda27e21 */ /* 0x000fe20008010000 */
[----:B------:R-:W-:Y:S01]  /*1630*/  FFMA.FTZ R191, R141, R146, R191 ;  /* 0x000000928dbf7223 */ /* 0x000fe200000100bf */
[----:B------:R-:W-:Y:S01]  /*1640*/  FADD.FTZ R163, R146, R163 ;  /* 0x000000a392a37221 */ /* 0x000fe20000010000 */
[----:B------:R-:W-:Y:S01]  /*1650*/  FMUL.FTZ R148, R148, UR30 ;  /* 0x0000001e94947c20 */ /* 0x000fe20008410000 */
[----:B------:R-:W-:Y:S01]  /*1660*/  FMUL.FTZ R189, R162, UR30 ;  /* 0x0000001ea2bd7c20 */ /* 0x000fe20008410000 */
[----:B------:R-:W-:Y:S01]  /*1670*/  FFMA.FTZ R162, R143, R147, R191 ;  /* 0x000000938fa27223 */ /* 0x000fe200000100bf */
[----:B------:R-:W-:Y:S01]  /*1680*/  FADD.FTZ R163, R147, R163 ;  /* 0x000000a393a37221 */ /* 0x000fe20000010000 */
[----:B------:R-:W-:Y:S01]  /*1690*/  FADD.FTZ R112, R112, R180 ;  /* 0x000000b470707221 */ /* 0x000fe20000010000 */
[----:B------:R-:W-:Y:S01]  /*16a0*/  FFMA.FTZ R68, R180, R172, R68 ;  /* 0x000000acb4447223 */ /* 0x000fe20000010044 */
[----:B------:R-:W-:Y:S01]  /*16b0*/  FMUL.FTZ R175, R226, R180 ;  /* 0x000000b4e2af7220 */ /* 0x000fe20000410000 */
[----:B------:R-:W-:Y:S01]  /*16c0*/  FADD.FTZ R151, R151, -UR9 ;  /* 0x8000000997977e21 */ /* 0x000fe20008010000 */
[----:B------:R-:W-:Y:S01]  /*16d0*/  FMUL.FTZ R149, R149, UR30 ;  /* 0x0000001e95957c20 */ /* 0x000fe20008410000 */
[----:B------:R-:W-:Y:S01]  /*16e0*/  FADD.FTZ R125, R125, R153 ;  /* 0x000000997d7d7221 */ /* 0x000fe20000010000 */
[----:B------:R-:W-:Y:S01]  /*16f0*/  FFMA.FTZ R57, R153, R148, R57 ;  /* 0x0000009499397223 */ /* 0x000fe20000010039 */
[----:B------:R-:W-:Y:S01]  /*1700*/  FMUL.FTZ R180, R161, UR30 ;  /* 0x0000001ea1b47c20 */ /* 0x000fe20008410000 */
[----:B------:R-:W-:Y:S01]  /*1710*/  FMUL.FTZ R153, R252, R153 ;  /* 0x00000099fc997220 */ /* 0x000fe20000410000 */
[----:B------:R-:W-:Y:S01]  /*1720*/  FADD.FTZ R161, R190, -UR9 ;  /* 0x80000009bea17e21 */ /* 0x000fe20008010000 */
[----:B------:R-:W-:Y:S01]  /*1730*/  FFMA.FTZ R162, R144, R150, R162 ;  /* 0x0000009690a27223 */ /* 0x000fe200000100a2 */
[----:B------:R-:W-:Y:S01]  /*1740*/  FADD.FTZ R163, R150, R163 ;  /* 0x000000a396a37221 */ /* 0x000fe20000010000 */
[----:B------:R-:W-:Y:S01]  /*1750*/  FMUL.FTZ R151, R151, UR30 ;  /* 0x0000001e97977c20 */ /* 0x000fe20008410000 */
[----:B------:R-:W-:Y:S01]  /*1760*/  FADD.FTZ R126, R126, R154 ;  /* 0x0000009a7e7e7221 */ /* 0x000fe20000010000 */
[----:B------:R-:W-:Y:S01]  /*1770*/  FFMA.FTZ R58, R154, R149, R58 ;  /* 0x000000959a3a7223 */ /* 0x000fe2000001003a */
[----:B------:R-:W-:Y:S01]  /*1780*/  FMUL.FTZ R154, R231, R154 ;  /* 0x0000009ae79a7220 */ /* 0x000fe20000410000 */
[----:B------:R-:W-:Y:S01]  /*1790*/  FMUL.FTZ R191, R161, UR30 ;  /* 0x0000001ea1bf7c20 */ /* 0x000fe20008410000 */
        /* <DEDUP_REMOVED lines=9> */
[----:B------:R-:W-:Y:S01]  /*1830*/  FMUL.FTZ R190, R244, R192 ;  /* 0x000000c0f4be7220 */ /* 0x000fe20000410000 */
[----:B------:R-:W-:Y:S01]  /*1840*/  FMUL.FTZ R192, R160, UR30 ;  /* 0x0000001ea0c07c20 */ /* 0x000fe20008410000 */
        /* <DEDUP_REMOVED lines=8> */
[----:B------:R-:W-:Y:S02]  /*18d0*/  FADD.FTZ R161, R198, -UR9 ;  /* 0x80000009c6a17e21 */ /* 0x000fe40008010000 */
[----:B------:R-:W-:Y:S01]  /*18e0*/  FFMA.FTZ R198, R157, R166, R196 ;  /* 0x000000a69dc67223 */ /* 0x000fe200000100c4 */
[----:B------:R-:W-:Y:S01]  /*18f0*/  FADD.FTZ R197, R166, R197 ;  /* 0x000000c5a6c57221 */ /* 0x000fe20000010000 */
[----:B------:R-:W-:-:S02]  /*1900*/  FMUL.FTZ R196, R163, UR30 ;  /* 0x0000001ea3c47c20 */ /* 0x000fc40008410000 */
        /* <DEDUP_REMOVED lines=8> */
[----:B------:R-:W-:Y:S01]  /*1990*/  FFMA.FTZ R163, R220, R222, R163 ;  /* 0x000000dedca37223 */ /* 0x000fe200000100a3 */
[----:B------:R-:W-:Y:S01]  /*19a0*/  FADD.FTZ R162, R222, R199 ;  /* 0x000000c7dea27221 */ /* 0x000fe20000010000 */
[----:B------:R-:W-:Y:S01]  /*19b0*/  FADD.FTZ R119, R119, R171 ;  /* 0x000000ab77777221 */ /* 0x000fe20000010000 */
[----:B------:R-:W-:Y:S01]  /*19c0*/  FFMA.FTZ R67, R171, R169, R67 ;  /* 0x000000a9ab437223 */ /* 0x000fe20000010043 */
[----:B------:R-:W-:Y:S01]  /*19d0*/  FMUL.FTZ R171, R227, R171 ;  /* 0x000000abe3ab7220 */ /* 0x000fe20000410000 */
[----:B--2---:R-:W-:-:S04]  /*19e0*/  FMUL.FTZ R170, R228, R170 ;  /* 0x000000aae4aa7220 */ /* 0x004fc80000410000 */
[----:B------:R-:W-:Y:S01]  /*19f0*/  FFMA.FTZ R163, R168, R170, R163 ;  /* 0x000000aaa8a37223 */ /* 0x000fe200000100a3 */
[----:B------:R-:W-:-:S03]  /*1a00*/  FADD.FTZ R162, R170, R162 ;  /* 0x000000a2aaa27221 */ /* 0x000fc60000010000 */
        /* <DEDUP_REMOVED lines=10> */
[----:B------:R-:W-:Y:S01]  /*1ab0*/  FADD.FTZ R114, R114, R182 ;  /* 0x000000b672727221 */ /* 0x000fe20000010000 */
[----:B------:R-:W-:Y:S01]  /*1ac0*/  FFMA.FTZ R70, R182, R174, R70 ;  /* 0x000000aeb6467223 */ /* 0x000fe20000010046 */
[----:B------:R-:W-:Y:S01]  /*1ad0*/  FMUL.FTZ R199, R161, UR30 ;  /* 0x0000001ea1c77c20 */ /* 0x000fe20008410000 */
[----:B------:R-:W-:Y:S01]  /*1ae0*/  FMUL.FTZ R200, R160, UR30 ;  /* 0x0000001ea0c87c20 */ /* 0x000fe20008410000 */
[----:B------:R-:W-:Y:S01]  /*1af0*/  FMUL.FTZ R182, R224, R182 ;  /* 0x000000b6e0b67220 */ /* 0x000fe20000410000 */
[----:B------:R-:W-:Y:S01]  /*1b00*/  FFMA.FTZ R160, R173, R181, R163 ;  /* 0x000000b5ada07223 */ /* 0x000fe200000100a3 */
[----:B------:R-:W-:Y:S01]  /*1b10*/  FADD.FTZ R161, R181, R162 ;  /* 0x000000a2b5a17221 */ /* 0x000fe20000010000 */
[----:B------:R-:W-:Y:S01]  /*1b20*/  FADD.FTZ R115, R115, R183 ;  /* 0x000000b773737221 */ /* 0x000fe20000010000 */
[----:B------:R-:W-:Y:S01]  /*1b30*/  FFMA.FTZ R71, R183, R176, R71 ;  /* 0x000000b0b7477223 */ /* 0x000fe20000010047 */
[----:B------:R-:W-:Y:S01]  /*1b40*/  FFMA.FTZ R160, R174, R182, R160 ;  /* 0x000000b6aea07223 */ /* 0x000fe200000100a0 */
[----:B------:R-:W-:Y:S01]  /*1b50*/  FADD.FTZ R161, R182, R161 ;  /* 0x000000a1b6a17221 */ /* 0x000fe20000010000 */
[----:B------:R-:W-:Y:S01]  /*1b60*/  FADD.FTZ R163, R204, -UR9 ;  /* 0x80000009cca37e21 */ /* 0x000fe20008010000 */
[----:B------:R-:W-:Y:S01]  /*1b70*/  FADD.FTZ R162, R205, -UR9 ;  /* 0x80000009cda27e21 */ /* 0x000fe20008010000 */
        /* <DEDUP_REMOVED lines=32> */
[----:B------:R-:W-:Y:S01]  /*1d80*/  FADD.FTZ R92, R92, R216 ;  /* 0x000000d85c5c7221 */ /* 0x000fe20000010000 */
[----:B------:R-:W-:Y:S01]  /*1d90*/  FADD.FTZ R94, R94, R218 ;  /* 0x000000da5e5e7221 */ /* 0x000fe20000010000 */
[----:B------:R-:W-:Y:S01]  /*1da0*/  FADD.FTZ R95, R95, R219 ;  /* 0x000000db5f5f7221 */ /* 0x000fe20000010000 */
[----:B---3--:R-:W-:-:S04]  /*1db0*/  FMUL.FTZ R183, R223, R183 ;  /* 0x000000b7dfb77220 */ /* 0x008fc80000410000 */
        /* <DEDUP_REMOVED lines=8> */
[----:B------:R-:W-:-:S02]  /*1e40*/  FADD.FTZ R160, R207, -UR9 ;  /* 0x80000009cfa07e21 */ /* 0x000fc40008010000 */
[----:B------:R-:W-:Y:S01]  /*1e50*/  FFMA.FTZ R163, R180, R186, R163 ;  /* 0x000000bab4a37223 */ /* 0x000fe200000100a3 */
[----:B------:R-:W-:Y:S01]  /*1e60*/  FADD.FTZ R207, R186, R205 ;  /* 0x000000cdbacf7221 */ /* 0x000fe20000010000 */
[----:B------:R-:W-:Y:S02]  /*1e70*/  FMUL.FTZ R205, R162, UR30 ;  /* 0x0000001ea2cd7c20 */ /* 0x000fe40008410000 */
[----:B------:R-:W-:Y:S01]  /*1e80*/  FFMA.FTZ R163, R184, R187, R163 ;  /* 0x000000bbb8a37223 */ /* 0x000fe200000100a3 */
[----:B------:R-:W-:-:S03]  /*1e90*/  FADD.FTZ R162, R187, R207 ;  /* 0x000000cfbba27221 */ /* 0x000fc60000010000 */
[----:B------:R-:W-:Y:S01]  /*1ea0*/  FFMA.FTZ R163, R188, R190, R163 ;  /* 0x000000bebca37223 */ /* 0x000fe200000100a3 */
[----:B------:R-:W-:-:S03]  /*1eb0*/  FADD.FTZ R162, R190, R162 ;  /* 0x000000a2bea27221 */ /* 0x000fc60000010000 */
[----:B------:R-:W-:Y:S01]  /*1ec0*/  FFMA.FTZ R163, R189, R193, R163 ;  /* 0x000000c1bda37223 */ /* 0x000fe200000100a3 */
[----:B------:R-:W-:Y:S01]  /*1ed0*/  FADD.FTZ R162, R193, R162 ;  /* 0x000000a2c1a27221 */ /* 0x000fe20000010000 */
[----:B------:R-:W-:Y:S02]  /*1ee0*/  FFMA.FTZ R84, R208, R204, R84 ;  /* 0x000000ccd0547223 */ /* 0x000fe40000010054 */
[----:B------:R-:W-:Y:S01]  /*1ef0*/  FFMA.FTZ R163, R191, R194, R163 ;  /* 0x000000c2bfa37223 */ /* 0x000fe200000100a3 */
[----:B------:R-:W-:Y:S01]  /*1f00*/  FADD.FTZ R162, R194, R162 ;  /* 0x000000a2c2a27221 */ /* 0x000fe20000010000 */
[----:B------:R-:W-:Y:S01]  /*1f10*/  FMUL.FTZ R206, R236, R208 ;  /* 0x000000d0ecce7220 */ /* 0x000fe20000410000 */
[----:B------:R-:W-:Y:S01]  /*1f20*/  FFMA.FTZ R85, R209, R205, R85 ;  /* 0x000000cdd1557223 */ /* 0x000fe20000010055 */
[----:B------:R-:W-:Y:S01]  /*1f30*/  FMUL.FTZ R207, R237, R209 ;  /* 0x000000d1edcf7220 */ /* 0x000fe20000410000 */
[----:B------:R-:W-:Y:S01]  /*1f40*/  FMUL.FTZ R208, R161, UR30 ;  /* 0x0000001ea1d07c20 */ /* 0x000fe20008410000 */
        /* <DEDUP_REMOVED lines=18> */
[----:B------:R-:W-:Y:S01]  /*2070*/  FFMA.FTZ R86, R210, R208, R86 ;  /* 0x000000d0d2567223 */ /* 0x000fe20000010056 */
[----:B------:R-:W-:Y:S01]  /*2080*/  FMUL.FTZ R213, R162, UR30 ;  /* 0x0000001ea2d57c20 */ /* 0x000fe20008410000 */
[----:B------:R-:W-:Y:S01]  /*2090*/  FMUL.FTZ R210, R238, R210 ;  /* 0x000000d2eed27220 */ /* 0x000fe20000410000 */
[----:B------:R-:W-:Y:S01]  /*20a0*/  FFMA.FTZ R163, R205, R207, R163 ;  /* 0x000000cfcda37223 */ /* 0x000fe200000100a3 */
[----:B------:R-:W-:Y:S01]  /*20b0*/  FADD.FTZ R162, R215, R207 ;  /* 0x000000cfd7a27221 */ /* 0x000fe20000010000 */
[----:B------:R-:W-:Y:S01]  /*20c0*/  FFMA.FTZ R87, R211, R209, R87 ;  /* 0x000000d1d3577223 */ /* 0x000fe20000010057 */
[----:B------:R-:W-:Y:S01]  /*20d0*/  FMUL.FTZ R211, R239, R211 ;  /* 0x000000d3efd37220 */ /* 0x000fe20000410000 */
[----:B------:R-:W-:Y:S01]  /*20e0*/  FFMA.FTZ R163, R208, R210, R163 ;  /* 0x000000d2d0a37223 */ /* 0x000fe200000100a3 */
[----:B------:R-:W-:Y:S01]  /*20f0*/  FADD.FTZ R162, R162, R210 ;  /* 0x000000d2a2a27221 */ /* 0x000fe20000010000 */
[----:B------:R-:W-:-:S02]  /*2100*/  FMUL.FTZ R214, R232, R216 ;  /* 0x000000d8e8d67220 */ /* 0x000fc40000410000 */
        /* <DEDUP_REMOVED lines=18> */
[----:B------:R-:W-:Y:S01]  /*2230*/  FADD.FTZ R161, R162, R219 ;  /* 0x000000dba2a17221 */ /* 0x000fe20000010000 */
[----:B------:R-:W-:Y:S06]  /*2240*/  BRA `(.L_x_18567) ;  /* 0x0000000400d47947 */ /* 0x000fec0003800000 */
.L_x_18566:
        /* <DEDUP_REMOVED lines=12> */
.L_x_18568:
[----:B------:R-:W-:Y:S01]  /*2310*/  CS2R R160, SRZ ;  /* 0x0000000000a07805 */ /* 0x000fe2000001ff00 */
[----:B------:R-:W-:Y:S06]  /*2320*/  BRA.U UP0, `(.L_x_18569) ;  /* 0x0000000100947547 */ /* 0x000fec000b800000 */
[----:B------:R0:W-:Y:S01]  /*2330*/  STL.64 [R1+0x50], R12 ;  /* 0x0000500c01007387 */ /* 0x0001e20000100a00 */
[C---:B------:R-:W-:Y:S01]  /*2340*/  IADD3 R2, PT, PT, R223.reuse, 0x80, RZ ;  /* 0x00000080df027810 */ /* 0x040fe20007ffe0ff */
[----:B0-----:R-:W0:Y:S01]  /*2350*/  LDC.64 R12, c[0x0][0x3b0] ;  /* 0x0000ec00ff0c7b82 */ /* 0x001e220000000a00 */
[C---:B------:R-:W-:Y:S02]  /*2360*/  IADD3 R4, PT, PT, R223.reuse, 0x180, RZ ;  /* 0x00000180df047810 */ /* 0x040fe40007ffe0ff */
[C---:B------:R-:W-:Y:S02]  /*2370*/  IADD3 R6, PT, PT, R223.reuse, 0x200, RZ ;  /* 0x00000200df067810 */ /* 0x040fe40007ffe0ff */
[C---:B------:R-:W-:Y:S02]  /*2380*/  IADD3 R162, PT, PT, R223.reuse, 0x280, RZ ;  /* 0x00000280dfa27810 */ /* 0x040fe40007ffe0ff */
[C---:B------:R-:W-:Y:S02]  /*2390*/  IADD3 R224, PT, PT, R223.reuse, 0x300, RZ ;  /* 0x00000300dfe07810 */ /* 0x040fe40007ffe0ff */
[----:B------:R-:W-:-:S02]  /*23a0*/  IADD3 R9, PT, PT, R223, 0x380, RZ ;  /* 0x00000380df097810 */ /* 0x000fc40007ffe0ff */
[C---:B------:R-:W-:Y:S02]  /*23b0*/  IADD3 R8, PT, PT, R223.reuse, 0x400, RZ ;  /* 0x00000400df087810 */ /* 0x040fe40007ffe0ff */
[----:B------:R-:W-:Y:S01]  /*23c0*/  IADD3 R11, PT, PT, R223, 0x480, RZ ;  /* 0x00000480df0b7810 */ /* 0x000fe20007ffe0ff */
[----:B0-----:R-:W-:-:S05]  /*23d0*/  IMAD.WIDE.U32 R2, R2, 0x4, R12 ;  /* 0x0000000402027825 */ /* 0x001fca00078e000c */
[----:B------:R0:W5:Y:S01]  /*23e0*/  LDG.E R10, desc[UR22][R2.64] ;  /* 0x00000016020a7981 */ /* 0x000162000c1e1900 */
[----:B------:R-:W-:-:S04]  /*23f0*/  IMAD.WIDE.U32 R4, R4, 0x4, R12 ;  /* 0x0000000404047825 */ /* 0x000fc800078e000c */
[----:B------:R-:W-:-:S04]  /*2400*/  IMAD.WIDE.U32 R6, R6, 0x4, R12 ;  /* 0x0000000406067825 */ /* 0x000fc800078e000c */
[--C-:B------:R-:W-:Y:S01]  /*2410*/  IMAD.WIDE.U32 R162, R162, 0x4, R12.reuse ;  /* 0x00000004a2a27825 */ /* 0x100fe200078e000c */
[----:B0-----:R-:W-:Y:S01]  /*2420*/  IADD3 R2, PT, PT, R223, 0x100, RZ ;  /* 0x00000100df027810 */ /* 0x001fe20007ffe0ff */
[----:B------:R-:W5:Y:S02]  /*2430*/  LDG.E R7, desc[UR22][R6.64] ;  /* 0x0000001606077981 */ /* 0x000f64000c1e1900 */
[----:B------:R-:W-:-:S04]  /*2440*/  IMAD.WIDE.U32 R224, R224, 0x4, R12 ;  /* 0x00000004e0e07825 */ /* 0x000fc800078e000c */
[----:B------:R-:W-:-:S04]  /*2450*/  IMAD.WIDE.U32 R2, R2, 0x4, R12 ;  /* 0x0000000402027825 */ /* 0x000fc800078e000c */
[--C-:B------:R-:W-:Y:S01]  /*2460*/  IMAD.WIDE.U32 R226, R9, 0x4, R12.reuse ;  /* 0x0000000409e27825 */ /* 0x100fe200078e000c */
[----:B------:R-:W5:Y:S03]  /*2470*/  LDG.E R6, desc[UR22][R162.64] ;  /* 0x00000016a2067981 */ /* 0x000f66000c1e1900 */
[--C-:B------:R-:W-:Y:S01]  /*2480*/  IMAD.WIDE.U32 R228, R8, 0x4, R12.reuse ;  /* 0x0000000408e47825 */ /* 0x100fe200078e000c */
[----:B------:R0:W5:Y:S03]  /*2490*/  LDG.E R9, desc[UR22][R2.64] ;  /* 0x0000001602097981 */ /* 0x000166000c1e1900 */
[--C-:B------:R-:W-:Y:S01]  /*24a0*/  IMAD.WIDE.U32 R230, R223, 0x4, R12.reuse ;  /* 0x00000004dfe67825 */ /* 0x100fe200078e000c */
[----:B------:R1:W5:Y:S03]  /*24b0*/  LDG.E R8, desc[UR22][R4.64] ;  /* 0x0000001604087981 */ /* 0x000366000c1e1900 */
[----:B------:R-:W-:-:S02]  /*24c0*/  IMAD.WIDE.U32 R12, R11, 0x4, R12 ;  /* 0x000000040b0c7825 */ /* 0x000fc400078e000c */
[----:B------:R1:W5:Y:S01]  /*24d0*/  LDG.E R11, desc[UR22][R230.64] ;  /* 0x00000016e60b7981 */ /* 0x000362000c1e1900 */
[----:B0-----:R-:W-:Y:S02]  /*24e0*/  MOV R2, R12 ;  /* 0x0000000c00027202 */ /* 0x001fe40000000f00 */
[----:B------:R-:W-:Y:S01]  /*24f0*/  MOV R3, R13 ;  /* 0x0000000d00037202 */ /* 0x000fe20000000f00 */
[----:B------:R1:W5:Y:S01]  /*2500*/  LDG.E R5, desc[UR22][R224.64] ;  /* 0x00000016e0057981 */ /* 0x000362000c1e1900 */
[----:B------:R-:W-:Y:S02]  /*2510*/  MOV R162, R2 ;  /* 0x0000000200a27202 */ /* 0x000fe40000000f00 */
[----:B------:R-:W-:Y:S01]  /*2520*/  MOV R163, R3 ;  /* 0x0000000300a37202 */ /* 0x000fe20000000f00 */
[----:B------:R1:W5:Y:S04]  /*2530*/  LDL.LU.64 R12, [R1+0x50] ;  /* 0x00005000010c7983 */ /* 0x0003680000300a00 */
[----:B------:R1:W5:Y:S04]  /*2540*/  LDG.E R4, desc[UR22][R226.64] ;  /* 0x00000016e2047981 */ /* 0x000368000c1e1900 */
[----:B------:R1:W5:Y:S04]  /*2550*/  LDG.E R3, desc[UR22][R228.64] ;  /* 0x00000016e4037981 */ /* 0x000368000c1e1900 */
[----:B------:R1:W5:Y:S01]  /*2560*/  LDG.E R2, desc[UR22][R162.64] ;  /* 0x00000016a2027981 */ /* 0x000362000c1e1900 */
[----:B------:R-:W-:Y:S05]  /*2570*/  BRA `(.L_x_18567) ;  /* 0x0000000400087947 */ /* 0x000fea0003800000 */
.L_x_18569:
        /* <DEDUP_REMOVED lines=17> */
[--C-:B------:R-:W-:Y:S02]  /*2690*/  IMAD.WIDE.U32 R4, R5, 0x4, R20.reuse ;  /* 0x0000000405047825 */ /* 0x100fe400078e0014 */
[----:B------:R-:W5:Y:S01]  /*26a0*/  LDG.E R7, desc[UR22][R6.64] ;  /* 0x0000001606077981 */ /* 0x000f62000c1e1900 */
[----:B0-----:R-:W-:Y:S01]  /*26b0*/  LEA.HI.SX32 R23, R2, R23, 0x1e ;  /* 0x0000001702177211 */ /* 0x001fe200078ff2ff */
[--C-:B------:R-:W-:Y:S02]  /*26c0*/  IMAD.WIDE.U32 R10, R11, 0x4, R20.reuse ;  /* 0x000000040b0a7825 */ /* 0x100fe400078e0014 */
[----:B------:R-:W5:Y:S02]  /*26d0*/  LDG.E R5, desc[UR22][R4.64] ;  /* 0x0000001604057981 */ /* 0x000f64000c1e1900 */
[--C-:B------:R-:W-:Y:S01]  /*26e0*/  IMAD.WIDE.U32 R8, R9, 0x4, R20.reuse ;  /* 0x0000000409087825 */ /* 0x100fe200078e0014 */
[----:B------:R-:W-:Y:S01]  /*26f0*/  IADD3 R29, PT, PT, R23, 0x100, RZ ;  /* 0x00000100171d7810 */ /* 0x000fe20007ffe0ff */
[----:B------:R-:W5:Y:S02]  /*2700*/  LDG.E R10, desc[UR22][R10.64] ;  /* 0x000000160a0a7981 */ /* 0x000f64000c1e1900 */
[--C-:B------:R-:W-:Y:S01]  /*2710*/  IMAD.WIDE.U32 R18, R19, 0x4, R20.reuse ;  /* 0x0000000413127825 */ /* 0x100fe200078e0014 */
[----:B------:R-:W-:Y:S01]  /*2720*/  IADD3 R31, PT, PT, R23, 0x180, RZ ;  /* 0x00000180171f7810 */ /* 0x000fe20007ffe0ff */
[----:B------:R-:W5:Y:S02]  /*2730*/  LDG.E R9, desc[UR22][R8.64] ;  /* 0x0000001608097981 */ /* 0x000f64000c1e1900 */
[----:B------:R-:W-:Y:S01]  /*2740*/  IMAD.WIDE.U32 R16, R17, 0x4, R20 ;  /* 0x0000000411107825 */ /* 0x000fe200078e0014 */
[----:B------:R-:W-:-:S03]  /*2750*/  IADD3 R33, PT, PT, R23, 0x200, RZ ;  /* 0x0000020017217810 */ /* 0x000fc60007ffe0ff */
[--C-:B------:R-:W-:Y:S01]  /*2760*/  IMAD.WIDE.U32 R14, R15, 0x4, R20.reuse ;  /* 0x000000040f0e7825 */ /* 0x100fe200078e0014 */
[----:B------:R-:W-:Y:S01]  /*2770*/  IADD3 R35, PT, PT, R23, 0x280, RZ ;  /* 0x0000028017237810 */ /* 0x000fe20007ffe0ff */
[----:B------:R2:W5:Y:S02]  /*2780*/  LDG.E R6, desc[UR22][R16.64] ;  /* 0x0000001610067981 */ /* 0x000564000c1e1900 */
[--C-:B------:R-:W-:Y:S01]  /*2790*/  IMAD.WIDE.U32 R2, R3, 0x4, R20.reuse ;  /* 0x0000000403027825 */ /* 0x100fe200078e0014 */
[----:B------:R-:W-:Y:S01]  /*27a0*/  IADD3 R37, PT, PT, R23, 0x300, RZ ;  /* 0x0000030017257810 */ /* 0x000fe20007ffe0ff */
[----:B------:R0:W5:Y:S02]  /*27b0*/  LDG.E R4, desc[UR22][R14.64] ;  /* 0x000000160e047981 */ /* 0x000164000c1e1900 */
[--C-:B------:R-:W-:Y:S01]  /*27c0*/  IMAD.WIDE.U32 R12, R223, 0x4, R20.reuse ;  /* 0x00000004df0c7825 */ /* 0x100fe200078e0014 */
[----:B------:R-:W-:Y:S01]  /*27d0*/  IADD3 R163, PT, PT, R23, 0x380, RZ ;  /* 0x0000038017a37810 */ /* 0x000fe20007ffe0ff */
[----:B------:R-:W5:Y:S02]  /*27e0*/  LDG.E R3, desc[UR22][R2.64] ;  /* 0x0000001602037981 */ /* 0x000f64000c1e1900 */
[----:B------:R-:W-:Y:S01]  /*27f0*/  IMAD.WIDE.U32 R20, R25, 0x4, R20 ;  /* 0x0000000419147825 */ /* 0x000fe200078e0014 */
[C---:B------:R-:W-:Y:S01]  /*2800*/  IADD3 R25, PT, PT, R23.reuse, 0x80, RZ ;  /* 0x0000008017197810 */ /* 0x040fe20007ffe0ff */
[----:B------:R1:W5:Y:S01]  /*2810*/  LDG.E R8, desc[UR22][R18.64] ;  /* 0x0000001612087981 */ /* 0x000362000c1e1900 */
[----:B------:R-:W-:-:S02]  /*2820*/  IADD3 R225, PT, PT, R23, 0x400, RZ ;  /* 0x0000040017e17810 */ /* 0x000fc40007ffe0ff */
[C---:B------:R-:W-:Y:S01]  /*2830*/  IADD3 R227, PT, PT, R23.reuse, 0x480, RZ ;  /* 0x0000048017e37810 */ /* 0x040fe20007ffe0ff */
[----:B------:R3:W5:Y:S01]  /*2840*/  LDG.E R11, desc[UR22][R12.64] ;  /* 0x000000160c0b7981 */ /* 0x000762000c1e1900 */
[----:B--2---:R-:W-:-:S03]  /*2850*/  IMAD.WIDE.U32 R16, R23, 0x10, R26 ;  /* 0x0000001017107825 */ /* 0x004fc600078e001a */
[----:B------:R2:W5:Y:S01]  /*2860*/  LDG.E R2, desc[UR22][R20.64] ;  /* 0x0000001614027981 */ /* 0x000562000c1e1900 */
[----:B0-----:R-:W-:-:S03]  /*2870*/  IMAD.WIDE.U32 R14, R25, 0x10, R26 ;  /* 0x00000010190e7825 */ /* 0x001fc600078e001a */
[----:B------:R0:W5:Y:S01]  /*2880*/  LDG.E.128 R48, desc[UR22][R16.64] ;  /* 0x0000001610307981 */ /* 0x000162000c1e1d00 */
[----:B-1----:R-:W-:-:S03]  /*2890*/  IMAD.WIDE.U32 R18, R31, 0x10, R26 ;  /* 0x000000101f127825 */ /* 0x002fc600078e001a */
[----:B------:R0:W5:Y:S01]  /*28a0*/  LDG.E.128 R44, desc[UR22][R14.64] ;  /* 0x000000160e2c7981 */ /* 0x000162000c1e1d00 */
[----:B---3--:R-:W-:-:S04]  /*28b0*/  IMAD.WIDE.U32 R12, R29, 0x10, R26 ;  /* 0x000000101d0c7825 */ /* 0x008fc800078e001a */
[--C-:B--2---:R-:W-:Y:S01]  /*28c0*/  IMAD.WIDE.U32 R20, R33, 0x10, R26.reuse ;  /* 0x0000001021147825 */ /* 0x104fe200078e001a */
[----:B------:R0:W5:Y:S03]  /*28d0*/  LDG.E.128 R40, desc[UR22][R12.64] ;  /* 0x000000160c287981 */ /* 0x000166000c1e1d00 */
[--C-:B------:R-:W-:Y:S02]  /*28e0*/  IMAD.WIDE.U32 R22, R35, 0x10, R26.reuse ;  /* 0x0000001023167825 */ /* 0x100fe400078e001a */
[----:B------:R0:W5:Y:S02]  /*28f0*/  LDG.E.128 R32, desc[UR22][R20.64] ;  /* 0x0000001614207981 */ /* 0x000164000c1e1d00 */
[--C-:B------:R-:W-:Y:S02]  /*2900*/  IMAD.WIDE.U32 R24, R37, 0x10, R26.reuse ;  /* 0x0000001025187825 */ /* 0x100fe400078e001a */
[----:B------:R0:W5:Y:S02]  /*2910*/  LDG.E.128 R36, desc[UR22][R18.64] ;  /* 0x0000001612247981 */ /* 0x000164000c1e1d00 */
[----:B------:R-:W-:-:S02]  /*2920*/  IMAD.WIDE.U32 R162, R163, 0x10, R26 ;  /* 0x00000010a3a27825 */ /* 0x000fc400078e001a */
[----:B------:R0:W5:Y:S02]  /*2930*/  LDG.E.128 R28, desc[UR22][R22.64] ;  /* 0x00000016161c7981 */ /* 0x000164000c1e1d00 */
[----:B------:R-:W-:-:S04]  /*2940*/  IMAD.WIDE.U32 R224, R225, 0x10, R26 ;  /* 0x00000010e1e07825 */ /* 0x000fc800078e001a */
[----:B------:R-:W-:Y:S01]  /*2950*/  IMAD.WIDE.U32 R226, R227, 0x10, R26 ;  /* 0x00000010e3e27825 */ /* 0x000fe200078e001a */
[----:B------:R0:W5:Y:S04]  /*2960*/  LDG.E.128 R16, desc[UR22][R224.64] ;  /* 0x00000016e0107981 */ /* 0x000168000c1e1d00 */
[----:B------:R-:W5:Y:S04]  /*2970*/  LDG.E.128 R24, desc[UR22][R24.64] ;  /* 0x0000001618187981 */ /* 0x000f68000c1e1d00 */
[----:B------:R0:W5:Y:S04]  /*2980*/  LDG.E.128 R20, desc[UR22][R162.64] ;  /* 0x00000016a2147981 */ /* 0x000168000c1e1d00 */
[----:B------:R0:W5:Y:S02]  /*2990*/  LDG.E.128 R12, desc[UR22][R226.64] ;  /* 0x00000016e20c7981 */ /* 0x000164000c1e1d00 */
.L_x_18567:
        /* <DEDUP_REMOVED lines=32> */
.L_x_18571:
[----:B------:R-:W-:Y:S05]  /*2ba0*/  BSYNC.RECONVERGENT B0 ;  /* 0x0000000000007941 */ /* 0x000fea0003800200 */
.L_x_18570:
        /* <DEDUP_REMOVED lines=25> */
[----:B------:R-:W-:-:S03]  /*2d40*/  FADD.FTZ R161, R224, R161 ;  /* 0x000000a1e0a17221 */ /* 0x000fc60000010000 */
[----:B------:R-:W-:Y:S01]  /*2d50*/  FADD.FTZ R160, R162, R160 ;  /* 0x000000a0a2a07221 */ /* 0x000fe20000010000 */
[----:B------:R-:W-:-:S03]  /*2d60*/  FADD.FTZ R161, R163, R161 ;  /* 0x000000a1a3a17221 */ /* 0x000fc60000010000 */
[----:B------:R-:W-:Y:S01]  /*2d70*/  FMUL.FTZ R160, R160, UR29 ;  /* 0x0000001da0a07c20 */ /* 0x000fe20008410000 */
[----:B------:R-:W-:-:S04]  /*2d80*/  FMUL.FTZ R161, R161, UR29 ;  /* 0x0000001da1a17c20 */ /* 0x000fc80008410000 */
[----:B------:R-:W-:Y:S02]  /*2d90*/  FSEL R160, R160, RZ, !P0 ;  /* 0x000000ffa0a07208 */ /* 0x000fe40004000000 */
[----:B------:R-:W-:Y:S02]  /*2da0*/  PLOP3.LUT P0, PT, PT, PT, UP3, 0x80, 0x8 ;  /* 0x000000000008781c */ /* 0x000fe40003f0f038 */
[----:B------:R-:W-:Y:S01]  /*2db0*/  R2UR UR33, R160 ;  /* 0x00000000a02172ca */ /* 0x000fe200000e0000 */
[----:B------:R-:W-:Y:S01]  /*2dc0*/  HFMA2 R160, -RZ, RZ, 0, 0 ;  /* 0x00000000ffa07431 */ /* 0x000fe200000001ff */
[----:B------:R-:W-:Y:S02]  /*2dd0*/  R2UR UR32, R161 ;  /* 0x00000000a12072ca */ /* 0x000fe400000e0000 */
[----:B------:R-:W-:-:S07]  /*2de0*/  MOV R161, UR11 ;  /* 0x0000000b00a17c02 */ /* 0x000fce0008000f00 */
[----:B------:R-:W-:Y:S02]  /*2df0*/  @P0 LEA.HI.SX32 R160, R161, R225, 0x1e ;  /* 0x000000e1a1a00211 */ /* 0x000fe400078ff2ff */
[----:B------:R-:W-:-:S04]  /*2e00*/  MOV R161, UR10 ;  /* 0x0000000a00a17c02 */ /* 0x000fc80008000f00 */
        /* <DEDUP_REMOVED lines=16> */
.L_x_18574:
        /* <DEDUP_REMOVED lines=11> */
.L_x_18575:
        /* <DEDUP_REMOVED lines=11> */
.L_x_18576:
[----:B------:R-:W-:Y:S05]  /*3070*/  BRA.U !UP3, `(.L_x_18577) ;  /* 0x000000090b807547 */ /* 0x000fea000b800000 */
[----:B-----5:R-:W-:Y:S02]  /*3080*/  ISETP.GE.U32.AND P0, PT, R11, 0x1000000, PT ;  /* 0x010000000b00780c */ /* 0x020fe40003f06070 */
[----:B------:R-:W-:Y:S02]  /*3090*/  MOV R11, UR32 ;  /* 0x00000020000b7c02 */ /* 0x000fe40008000f00 */
[----:B------:R-:W-:-:S03]  /*30a0*/  ISETP.LT.AND P1, PT, RZ, UR31, PT ;  /* 0x0000001fff007c0c */ /* 0x000fc6000bf21270 */
[----:B------:R-:W-:-:S04]  /*30b0*/  FFMA.FTZ R11, R143, R11, UR33 ;  /* 0x000000218f0b7e23 */ /* 0x000fc8000801000b */
[----:B------:R-:W-:-:S04]  /*30c0*/  FADD.FTZ R11, R147, -R11 ;  /* 0x8000000b930b7221 */ /* 0x000fc80000010000 */
[----:B------:R-:W-:-:S05]  /*30d0*/  FMUL.FTZ R11, R11, UR30 ;  /* 0x0000001e0b0b7c20 */ /* 0x000fca0008410000 */
[----:B------:R-:W-:-:S05]  /*30e0*/  FSEL R11, R11, RZ, P1 ;  /* 0x000000ff0b0b7208 */ /* 0x000fca0000800000 */
[----:B------:R-:W-:-:S04]  /*30f0*/  FMUL.FTZ R11, R11, UR25 ;  /* 0x000000190b0b7c20 */ /* 0x000fc80008410000 */
[----:B------:R-:W-:-:S05]  /*3100*/  FMUL.FTZ R11, R11, UR24 ;  /* 0x000000180b0b7c20 */ /* 0x000fca0008410000 */
[----:B------:R-:W-:Y:S01]  /*3110*/  SEL R135, R11, RZ, P0 ;  /* 0x000000ff0b877207 */ /* 0x000fe20000000000 */
[----:B------:R-:W-:Y:S06]  /*3120*/  BRA `(.L_x_18577) ;  /* 0x0000000800547947 */ /* 0x000fec0003800000 */
.L_x_18573:
        /* <DEDUP_REMOVED lines=32> */
.L_x_18578:
        /* <DEDUP_REMOVED lines=11> */
.L_x_18579:
        /* <DEDUP_REMOVED lines=11> */
.L_x_18580:
[----:B------:R-:W-:Y:S05]  /*3490*/  BRA.U !UP3, `(.L_x_18577) ;  /* 0x000000050b787547 */ /* 0x000fea000b800000 */
[----:B-----5:R-:W-:Y:S01]  /*34a0*/  ISETP.GE.U32.AND P0, PT, R11, 0x1000000, PT ;  /* 0x010000000b00780c */ /* 0x020fe20003f06070 */
[----:B------:R-:W-:-:S04]  /*34b0*/  FMUL.FTZ R11, R139, UR25 ;  /* 0x000000198b0b7c20 */ /* 0x000fc80008410000 */
[----:B------:R-:W-:-:S05]  /*34c0*/  FMUL.FTZ R11, R11, UR24 ;  /* 0x000000180b0b7c20 */ /* 0x000fca0008410000 */
[----:B------:R-:W-:Y:S01]  /*34d0*/  SEL R135, R11, RZ, P0 ;  /* 0x000000ff0b877207 */ /* 0x000fe20000000000 */
[----:B------:R-:W-:Y:S06]  /*34e0*/  BRA `(.L_x_18577) ;  /* 0x0000000400647947 */ /* 0x000fec0003800000 */
.L_x_18572:
[----:B------:R-:W-:-:S04]  /*34f0*/  UISETP.NE.U32.AND UP0, UPT, UR6, URZ, UPT ;  /* 0x000000ff0600728c */ /* 0x000fc8000bf05070 */
[----:B------:R-:W-:-:S09]  /*3500*/  UISETP.NE.AND.EX UP0, UPT, UR7, URZ, UPT, UP0 ;  /* 0x000000ff0700728c */ /* 0x000fd2000bf05300 */
[----:B------:R-:W-:Y:S05]  /*3510*/  BRA.U UP0, `(.L_x_18581) ;  /* 0x0000000100ac7547 */ /* 0x000fea000b800000 */
[----:B------:R-:W-:Y:S01]  /*3520*/  PLOP3.LUT P1, PT, PT, PT, UP2, 0x80, 0x8 ;  /* 0x000000000008781c */ /* 0x000fe20003f2f028 */
[----:B------:R-:W0:Y:S01]  /*3530*/  @UP3 LDCU.64 UR10, c[0x0][0x408] ;  /* 0x00008100ff0a37ac */ /* 0x000e220008000a00 */
[----:B------:R-:W-:Y:S02]  /*3540*/  MOV R162, UR32 ;  /* 0x0000002000a27c02 */ /* 0x000fe40008000f00 */
[----:B------:R-:W-:Y:S02]  /*3550*/  PLOP3.LUT P2, PT, PT, PT, UP3, 0x80, 0x8 ;  /* 0x000000000008781c */ /* 0x000fe40003f4f038 */
[----:B-----5:R-:W-:-:S07]  /*3560*/  MOV R163, R48 ;  /* 0x0000003000a37202 */ /* 0x020fce0000000f00 */
[----:B------:R-:W-:-:S04]  /*3570*/  @P1 FFMA.FTZ R162, R0, R162, UR33 ;  /* 0x0000002100a21e23 */ /* 0x000fc800080100a2 */
[----:B------:R-:W-:Y:S01]  /*3580*/  @P1 FADD.FTZ R162, R142, -R162 ;  /* 0x800000a28ea21221 */ /* 0x000fe20000010000 */
[----:B------:R-:W-:-:S03]  /*3590*/  @P2 LOP3.LUT P0, RZ, R11, 0xff, RZ, 0xc0, !PT ;  /* 0x000000ff0bff2812 */ /* 0x000fc6000780c0ff */
[----:B------:R-:W-:-:S04]  /*35a0*/  @P1 FFMA.FTZ R163, R162, UR30, R48 ;  /* 0x0000001ea2a31c23 */ /* 0x000fc80008010030 */
[----:B0-----:R-:W-:Y:S01]  /*35b0*/  @P2 FMUL.FTZ R162, R163, UR11 ;  /* 0x0000000ba3a22c20 */ /* 0x001fe20008410000 */
[----:B------:R-:W-:-:S03]  /*35c0*/  MOV R163, R49 ;  /* 0x0000003100a37202 */ /* 0x000fc60000000f00 */
[----:B------:R-:W-:Y:S01]  /*35d0*/  @P2 FMUL.FTZ R162, R162, UR10 ;  /* 0x0000000aa2a22c20 */ /* 0x000fe20008410000 */
[----:B------:R-:W0:Y:S04]  /*35e0*/  @UP3 LDCU.64 UR10, c[0x0][0x408] ;  /* 0x00008100ff0a37ac */ /* 0x000e280008000a00 */
[----:B------:R-:W-:Y:S02]  /*35f0*/  @P2 SEL R132, R162, RZ, P0 ;  /* 0x000000ffa2842207 */ /* 0x000fe40000000000 */
[----:B------:R-:W-:Y:S02]  /*3600*/  MOV R162, UR32 ;  /* 0x0000002000a27c02 */ /* 0x000fe40008000f00 */
[----:B------:R-:W-:-:S03]  /*3610*/  @P2 LOP3.LUT P0, RZ, R11, 0xff00, RZ, 0xc0, !PT ;  /* 0x0000ff000bff2812 */ /* 0x000fc6000780c0ff */
[----:B------:R-:W-:-:S04]  /*3620*/  @P1 FFMA.FTZ R162, R140, R162, UR33 ;  /* 0x000000218ca21e23 */ /* 0x000fc800080100a2 */
[----:B------:R-:W-:-:S04]  /*3630*/  @P1 FADD.FTZ R162, R145, -R162 ;  /* 0x800000a291a21221 */ /* 0x000fc80000010000 */
        /* <DEDUP_REMOVED lines=11> */
[----:B0-----:R-:W-:-:S04]  /*36f0*/  @P2 FMUL.FTZ R162, R163, UR11 ;  /* 0x0000000ba3a22c20 */ /* 0x001fc80008410000 */
[----:B------:R-:W-:-:S05]  /*3700*/  @P2 FMUL.FTZ R162, R162, UR10 ;  /* 0x0000000aa2a22c20 */ /* 0x000fca0008410000 */
[----:B------:R-:W-:Y:S01]  /*3710*/  @P2 SEL R134, R162, RZ, P0 ;  /* 0x000000ffa2862207 */ /* 0x000fe20000000000 */
[----:B------:R-:W-:Y:S06]  /*3720*/  BRA.U !UP3, `(.L_x_18577) ;  /* 0x000000010bd47547 */ /* 0x000fec000b800000 */
[----:B------:R-:W-:Y:S02]  /*3730*/  ISETP.GE.U32.AND P0, PT, R11, 0x1000000, PT ;  /* 0x010000000b00780c */ /* 0x000fe40003f06070 */
[----:B------:R-:W-:Y:S02]  /*3740*/  MOV R11, UR32 ;  /* 0x00000020000b7c02 */ /* 0x000fe40008000f00 */
[----:B------:R-:W-:-:S03]  /*3750*/  MOV R135, R51 ;  /* 0x0000003300877202 */ /* 0x000fc60000000f00 */
[----:B------:R-:W-:-:S04]  /*3760*/  @P1 FFMA.FTZ R11, R143, R11, UR33 ;  /* 0x000000218f0b1e23 */ /* 0x000fc8000801000b */
[----:B------:R-:W-:-:S04]  /*3770*/  @P1 FADD.FTZ R11, R147, -R11 ;  /* 0x8000000b930b1221 */ /* 0x000fc80000010000 */
[----:B------:R-:W-:-:S04]  /*3780*/  @P1 FFMA.FTZ R135, R11, UR30, R51 ;  /* 0x0000001e0b871c23 */ /* 0x000fc80008010033 */
[----:B------:R-:W-:-:S04]  /*3790*/  FMUL.FTZ R11, R135, UR25 ;  /* 0x00000019870b7c20 */ /* 0x000fc80008410000 */
[----:B------:R-:W-:-:S05]  /*37a0*/  FMUL.FTZ R11, R11, UR24 ;  /* 0x000000180b0b7c20 */ /* 0x000fca0008410000 */
[----:B------:R-:W-:Y:S01]  /*37b0*/  SEL R135, R11, RZ, P0 ;  /* 0x000000ff0b877207 */ /* 0x000fe20000000000 */
[----:B------:R-:W-:Y:S06]  /*37c0*/  BRA `(.L_x_18577) ;  /* 0x0000000000ac7947 */ /* 0x000fec0003800000 */
.L_x_18581:
[----:B------:R-:W-:Y:S01]  /*37d0*/  PLOP3.LUT P4, PT, PT, PT, UP2, 0x80, 0x8 ;  /* 0x000000000008781c */ /* 0x000fe20003f8f028 */
[----:B------:R-:W0:Y:S01]  /*37e0*/  @UP3 LDCU.64 UR10, c[0x0][0x408] ;  /* 0x00008100ff0a37ac */ /* 0x000e220008000a00 */
[----:B------:R-:W-:Y:S02]  /*37f0*/  PLOP3.LUT P5, PT, PT, PT, UP3, 0x80, 0x8 ;  /* 0x000000000008781c */ /* 0x000fe40003faf038 */
[----:B------:R-:W-:Y:S02]  /*3800*/  MOV R136, UR32 ;  /* 0x0000002000887c02 */ /* 0x000fe40008000f00 */
[----:B-----5:R-:W-:Y:S02]  /*3810*/  MOV R137, R49 ;  /* 0x0000003100897202 */ /* 0x020fe40000000f00 */
[----:B------:R-:W-:-:S05]  /*3820*/  MOV R138, R50 ;  /* 0x00000032008a7202 */ /* 0x000fca0000000f00 */
[----:B------:R-:W-:Y:S02]  /*3830*/  @P4 FFMA.FTZ R136, R0, R136, UR33 ;  /* 0x0000002100884e23 */ /* 0x000fe40008010088 */
[C---:B------:R-:W-:Y:S02]  /*3840*/  @P5 LOP3.LUT P0, RZ, R11.reuse, 0xff, RZ, 0xc0, !PT ;  /* 0x000000ff0bff5812 */ /* 0x040fe4000780c0ff */
[C---:B------:R-:W-:Y:S02]  /*3850*/  @P5 LOP3.LUT P1, RZ, R11.reuse, 0xff00, RZ, 0xc0, !PT ;  /* 0x0000ff000bff5812 */ /* 0x040fe4000782c0ff */
[C---:B------:R-:W-:Y:S02]  /*3860*/  @P5 LOP3.LUT P2, RZ, R11.reuse, 0xff0000, RZ, 0xc0, !PT ;  /* 0x00ff00000bff5812 */ /* 0x040fe4000784c0ff */
[----:B------:R-:W-:Y:S01]  /*3870*/  @P5 ISETP.GE.U32.AND P3, PT, R11, 0x1000000, PT ;  /* 0x010000000b00580c */ /* 0x000fe20003f66070 */
[----:B------:R-:W-:Y:S01]  /*3880*/  @P4 FADD.FTZ R11, R142, -R136 ;  /* 0x800000888e0b4221 */ /* 0x000fe20000010000 */
[----:B------:R-:W-:-:S03]  /*3890*/  MOV R136, R48 ;  /* 0x0000003000887202 */ /* 0x000fc60000000f00 */
[----:B------:R-:W-:-:S04]  /*38a0*/  @P4 FFMA.FTZ R136, R11, UR30, R48 ;  /* 0x0000001e0b884c23 */ /* 0x000fc80008010030 */
[----:B0-----:R-:W-:-:S04]  /*38b0*/  @P5 FMUL.FTZ R11, R136, UR11 ;  /* 0x0000000b880b5c20 */ /* 0x001fc80008410000 */
[----:B------:R-:W-:Y:S01]  /*38c0*/  @P5 FMUL.FTZ R11, R11, UR10 ;  /* 0x0000000a0b0b5c20 */ /* 0x000fe20008410000 */
[----:B------:R-:W0:Y:S04]  /*38d0*/  @UP3 LDCU.64 UR10, c[0x0][0x408] ;  /* 0x00008100ff0a37ac */ /* 0x000e280008000a00 */
[----:B------:R-:W-:Y:S02]  /*38e0*/  @P5 SEL R132, R11, RZ, P0 ;  /* 0x000000ff0b845207 */ /* 0x000fe40000000000 */
[----:B------:R-:W-:-:S05]  /*38f0*/  MOV R11, UR32 ;  /* 0x00000020000b7c02 */ /* 0x000fca0008000f00 */
[----:B------:R-:W-:-:S04]  /*3900*/  @P4 FFMA.FTZ R11, R140, R11, UR33 ;  /* 0x000000218c0b4e23 */ /* 0x000fc8000801000b */
[----:B------:R-:W-:-:S04]  /*3910*/  @P4 FADD.FTZ R11, R145, -R11 ;  /* 0x8000000b910b4221 */ /* 0x000fc80000010000 */
        /* <DEDUP_REMOVED lines=15> */
[----:B------:R-:W-:Y:S01]  /*3a10*/  @P4 FADD.FTZ R139, R147, -R11 ;  /* 0x8000000b938b4221 */ /* 0x000fe20000010000 */
[----:B------:R-:W-:-:S03]  /*3a20*/  MOV R11, R51 ;  /* 0x00000033000b7202 */ /* 0x000fc60000000f00 */
[----:B------:R-:W-:-:S04]  /*3a30*/  @P4 FFMA.FTZ R11, R139, UR30, R51 ;  /* 0x0000001e8b0b4c23 */ /* 0x000fc80008010033 */
[----:B0-----:R-:W-:-:S04]  /*3a40*/  @P5 FMUL.FTZ R139, R11, UR11 ;  /* 0x0000000b0b8b5c20 */ /* 0x001fc80008410000 */
[----:B------:R-:W-:-:S05]  /*3a50*/  @P5 FMUL.FTZ R139, R139, UR10 ;  /* 0x0000000a8b8b5c20 */ /* 0x000fca0008410000 */
[----:B------:R-:W-:Y:S02]  /*3a60*/  @P5 SEL R135, R139, RZ, P3 ;  /* 0x000000ff8b875207 */ /* 0x000fe40001800000 */
[----:B------:R-:W-:-:S07]  /*3a70*/  MOV R139, R11 ;  /* 0x0000000b008b7202 */ /* 0x000fce0000000f00 */
.L_x_18577:
[----:B------:R-:W-:Y:S01]  /*3a80*/  ISETP.NE.U32.AND P0, PT, RZ, UR6, PT ;  /* 0x00000006ff007c0c */ /* 0x000fe2000bf05070 */
[----:B------:R-:W0:Y:S01]  /*3a90*/  @UP3 LDCU.64 UR10, c[0x0][0x468] ;  /* 0x00008d00ff0a37ac */ /* 0x000e220008000a00 */
[----:B------:R-:W-:Y:S01]  /*3aa0*/  PLOP3.LUT P1, PT, PT, PT, UP3, 0x80, 0x8 ;  /* 0x000000000008781c */ /* 0x000fe20003f2f038 */
[----:B-----5:R-:W-:Y:S01]  /*3ab0*/  HFMA2 R11, -RZ, RZ, 0, 9.5367431640625e-07 ;  /* 0x00000010ff0b7431 */ /* 0x020fe200000001ff */
[----:B------:R-:W-:Y:S01]  /*3ac0*/  ISETP.NE.AND.EX P0, PT, RZ, UR7, PT, P0 ;  /* 0x00000007ff007c0c */ /* 0x000fe2000bf05300 */
[----:B------:R-:W-:-:S04]  /*3ad0*/  UISETP.NE.U32.AND UP0, UPT, UR4, URZ, UPT ;  /* 0x000000ff0400728c */ /* 0x000fc8000bf05070 */
[----:B------:R-:W-:-:S08]  /*3ae0*/  UISETP.NE.AND.EX UP0, UPT, UR5, URZ, UPT, UP0 ;  /* 0x000000ff0500728c */ /* 0x000fd0000bf05300 */
[----:B------:R-:W1:Y:S02]  /*3af0*/  @P0 LDC.64 R162, c[0x0][0x478] ;  /* 0x00011e00ffa20b82 */ /* 0x000e640000000a00 */
[----:B-1----:R-:W-:-:S05]  /*3b00*/  @P0 IMAD.WIDE.U32 R162, R161, 0x10, R162 ;  /* 0x00000010a1a20825 */ /* 0x002fca00078e00a2 */
[----:B------:R0:W-:Y:S02]  /*3b10*/  @P0 STG.E.128 desc[UR22][R162.64], R136 ;  /* 0x00000088a2000986 */ /* 0x0001e4000c101d16 */
[----:B0-----:R-:W-:-:S05]  /*3b20*/  @P1 IMAD.WIDE.U32 R162, R160, R11, UR10 ;  /* 0x0000000aa0a21e25 */ /* 0x001fca000f8e000b */
[----:B------:R0:W-:Y:S01]  /*3b30*/  @P1 STG.E.128 desc[UR22][R162.64], R132 ;  /* 0x00000084a2001986 */ /* 0x0001e2000c101d16 */
[----:B------:R-:W-:Y:S05]  /*3b40*/  BRA.U !UP0, `(.L_x_18582) ;  /* 0x0000000508607547 */ /* 0x000fea000b800000 */
[----:B------:R-:W-:Y:S05]  /*3b50*/  @!P0 BRA `(.L_x_18583) ;  /* 0x0000000000b08947 */ /* 0x000fea0003800000 */
[----:B------:R-:W-:Y:S01]  /*3b60*/  PLOP3.LUT P2, PT, PT, PT, UP2, 0x80, 0x8 ;  /* 0x000000000008781c */ /* 0x000fe20003f4f028 */
[----:B------:R-:W1:Y:S01]  /*3b70*/  @UP3 LDCU.64 UR10, c[0x0][0x408] ;  /* 0x00008100ff0a37ac */ /* 0x000e620008000a00 */
[----:B------:R-:W-:Y:S02]  /*3b80*/  MOV R11, UR32 ;  /* 0x00000020000b7c02 */ /* 0x000fe40008000f00 */
[----:B------:R-:W-:Y:S02]  /*3b90*/  PLOP3.LUT P3, PT, PT, PT, UP3, 0x80, 0x8 ;  /* 0x000000000008781c */ /* 0x000fe40003f6f038 */
[----:B------:R-:W-:Y:S02]  /*3ba0*/  MOV R136, R44 ;  /* 0x0000002c00887202 */ /* 0x000fe40000000f00 */
[----:B------:R-:W-:Y:S02]  /*3bb0*/  MOV R137, R45 ;  /* 0x0000002d00897202 */ /* 0x000fe40000000f00 */
[----:B------:R-:W-:-:S03]  /*3bc0*/  MOV R138, R46 ;  /* 0x0000002e008a7202 */ /* 0x000fc60000000f00 */
[----:B------:R-:W-:-:S04]  /*3bd0*/  @P2 FFMA.FTZ R11, R144, R11, UR33 ;  /* 0x00000021900b2e23 */ /* 0x000fc8000801000b */
[----:B------:R-:W-:Y:S01]  /*3be0*/  @P2 FADD.FTZ R11, R150, -R11 ;  /* 0x8000000b960b2221 */ /* 0x000fe20000010000 */
[----:B------:R-:W-:-:S03]  /*3bf0*/  @P3 LOP3.LUT P1, RZ, R10, 0xff, RZ, 0xc0, !PT ;  /* 0x000000ff0aff3812 */ /* 0x000fc6000782c0ff */
[----:B------:R-:W-:-:S04]  /*3c00*/  @P2 FFMA.FTZ R136, R11, UR30, R44 ;  /* 0x0000001e0b882c23 */ /* 0x000fc8000801002c */
[----:B-1----:R-:W-:-:S04]  /*3c10*/  @P3 FMUL.FTZ R11, R136, UR11 ;  /* 0x0000000b880b3c20 */ /* 0x002fc80008410000 */
[----:B------:R-:W-:Y:S01]  /*3c20*/  @P3 FMUL.FTZ R11, R11, UR10 ;  /* 0x0000000a0b0b3c20 */ /* 0x000fe20008410000 */
[----:B------:R-:W1:Y:S04]  /*3c30*/  @UP3 LDCU.64 UR10, c[0x0][0x408] ;  /* 0x00008100ff0a37ac */ /* 0x000e680008000a00 */
[----:B0-----:R-:W-:Y:S02]  /*3c40*/  @P3 SEL R132, R11, RZ, P1 ;  /* 0x000000ff0b843207 */ /* 0x001fe40000800000 */
[----:B------:R-:W-:Y:S02]  /*3c50*/  MOV R11, UR32 ;  /* 0x00000020000b7c02 */ /* 0x000fe40008000f00 */
[----:B------:R-:W-:-:S03]  /*3c60*/  @P3 LOP3.LUT P1, RZ, R10, 0xff00, RZ, 0xc0, !PT ;  /* 0x0000ff000aff3812 */ /* 0x000fc6000782c0ff */
[----:B------:R-:W-:-:S04]  /*3c70*/  @P2 FFMA.FTZ R11, R148, R11, UR33 ;  /* 0x00000021940b2e23 */ /* 0x000fc8000801000b */
[----:B------:R-:W-:-:S04]  /*3c80*/  @P2 FADD.FTZ R11, R153, -R11 ;  /* 0x8000000b990b2221 */ /* 0x000fc80000010000 */
[----:B------:R-:W-:-:S04]  /*3c90*/  @P2 FFMA.FTZ R137, R11, UR30, R45 ;  /* 0x0000001e0b892c23 */ /* 0x000fc8000801002d */
[----:B-1----:R-:W-:-:S04]  /*3ca0*/  @P3 FMUL.FTZ R11, R137, UR11 ;  /* 0x0000000b890b3c20 */ /* 0x002fc80008410000 */
        /* <DEDUP_REMOVED lines=10> */
[----:B------:R-:W-:Y:S02]  /*3d50*/  @P3 SEL R134, R11, RZ, P1 ;  /* 0x000000ff0b863207 */ /* 0x000fe40000800000 */
        /* <DEDUP_REMOVED lines=8> */
[----:B------:R-:W-:-:S03]  /*3de0*/  ISETP.GE.U32.AND P1, PT, R10, 0x1000000, PT ;  /* 0x010000000a00780c */ /* 0x000fc60003f26070 */
[----:B------:R-:W-:-:S05]  /*3df0*/  FMUL.FTZ R11, R11, UR24 ;  /* 0x000000180b0b7c20 */ /* 0x000fca0008410000 */
[----:B------:R-:W-:Y:S01]  /*3e00*/  SEL R135, R11, RZ, P1 ;  /* 0x000000ff0b877207 */ /* 0x000fe20000800000 */
[----:B------:R-:W-:Y:S06]  /*3e10*/  BRA `(.L_x_18584) ;  /* 0x0000000800587947 */ /* 0x000fec0003800000 */
.L_x_18583:
[----:B------:R-:W-:Y:S01]  /*3e20*/  PLOP3.LUT P1, PT, PT, PT, UP2, 0x80, 0x8 ;  /* 0x000000000008781c */ /* 0x000fe20003f2f028 */
[----:B------:R-:W1:Y:S01]  /*3e30*/  @UP3 LDCU.64 UR10, c[0x0][0x408] ;  /* 0x00008100ff0a37ac */ /* 0x000e620008000a00 */
[----:B------:R-:W-:Y:S02]  /*3e40*/  MOV R11, UR32 ;  /* 0x00000020000b7c02 */ /* 0x000fe40008000f00 */
[----:B------:R-:W-:Y:S02]  /*3e50*/  PLOP3.LUT P3, PT, PT, PT, UP3, 0x80, 0x8 ;  /* 0x000000000008781c */ /* 0x000fe40003f6f038 */
[----:B0-----:R-:W-:-:S07]  /*3e60*/  MOV R162, R44 ;  /* 0x0000002c00a27202 */ /* 0x001fce0000000f00 */
[----:B------:R-:W-:-:S04]  /*3e70*/  @P1 FFMA.FTZ R11, R144, R11, UR33 ;  /* 0x00000021900b1e23 */ /* 0x000fc8000801000b */
[----:B------:R-:W-:Y:S01]  /*3e80*/  @P1 FADD.FTZ R11, R150, -R11 ;  /* 0x8000000b960b1221 */ /* 0x000fe20000010000 */
[----:B------:R-:W-:-:S03]  /*3e90*/  @P3 LOP3.LUT P2, RZ, R10, 0xff, RZ, 0xc0, !PT ;  /* 0x000000ff0aff3812 */ /* 0x000fc6000784c0ff */
[----:B------:R-:W-:-:S04]  /*3ea0*/  @P1 FFMA.FTZ R162, R11, UR30, R44 ;  /* 0x0000001e0ba21c23 */ /* 0x000fc8000801002c */
[----:B-1----:R-:W-:Y:S01]  /*3eb0*/  @P3 FMUL.FTZ R11, R162, UR11 ;  /* 0x0000000ba20b3c20 */ /* 0x002fe20008410000 */
        /* <DEDUP_REMOVED lines=33> */
.L_x_18582:
        /* <DEDUP_REMOVED lines=33> */
.L_x_18586:
        /* <DEDUP_REMOVED lines=11> */
.L_x_18587:
        /* <DEDUP_REMOVED lines=11> */
.L_x_18588:
[----:B------:R-:W-:Y:S01]  /*4440*/  MOV R138, R11 ;  /* 0x0000000b008a7202 */ /* 0x000fe20000000f00 */
[----:B------:R-:W-:Y:S06]  /*4450*/  BRA.U !UP3, `(.L_x_18584) ;  /* 0x000000010bc87547 */ /* 0x000fec000b800000 */
[----:B------:R-:W-:Y:S01]  /*4460*/  ISETP.GE.U32.AND P1, PT, R10, 0x1000000, PT ;  /* 0x010000000a00780c */ /* 0x000fe20003f26070 */
[----:B------:R-:W-:Y:S01]  /*4470*/  FMUL.FTZ R10, R139, UR25 ;  /* 0x000000198b0a7c20 */ /* 0x000fe20008410000 */
[----:B------:R-:W-:-:S03]  /*4480*/  MOV R138, R11 ;  /* 0x0000000b008a7202 */ /* 0x000fc60000000f00 */
[----:B------:R-:W-:-:S05]  /*4490*/  FMUL.FTZ R10, R10, UR24 ;  /* 0x000000180a0a7c20 */ /* 0x000fca0008410000 */
[----:B0-----:R-:W-:Y:S01]  /*44a0*/  SEL R135, R10, RZ, P1 ;  /* 0x000000ff0a877207 */ /* 0x001fe20000800000 */
[----:B------:R-:W-:Y:S06]  /*44b0*/  BRA `(.L_x_18584) ;  /* 0x0000000000b07947 */ /* 0x000fec0003800000 */
.L_x_18585:
        /* <DEDUP_REMOVED lines=10> */
[----:B0-----:R-:W-:-:S07]  /*4560*/  SEL R132, R11, RZ, P1 ;  /* 0x000000ff0b847207 */ /* 0x001fce0000800000 */
.L_x_18589:
        /* <DEDUP_REMOVED lines=11> */
.L_x_18590:
        /* <DEDUP_REMOVED lines=11> */
.L_x_18591:
[----:B------:R-:W-:Y:S05]  /*46d0*/  BRA.U !UP3, `(.L_x_18584) ;  /* 0x000000010b287547 */ /* 0x000fea000b800000 */
[----:B------:R-:W-:Y:S02]  /*46e0*/  ISETP.GE.U32.AND P2, PT, R10, 0x1000000, PT ;  /* 0x010000000a00780c */ /* 0x000fe40003f46070 */
        /* <DEDUP_REMOVED lines=8> */
[----:B0-----:R-:W-:-:S07]  /*4770*/  SEL R135, R10, RZ, P2 ;  /* 0x000000ff0a877207 */ /* 0x001fce0001000000 */
.L_x_18584:
        /* <DEDUP_REMOVED lines=11> */
[----:B------:R-:W-:Y:S05]  /*4830*/  @!P0 BRA `(.L_x_18593) ;  /* 0x0000000000b08947 */ /* 0x000fea0003800000 */
[----:B------:R-:W-:Y:S01]  /*4840*/  PLOP3.LUT P2, PT, PT, PT, UP2, 0x80, 0x8 ;  /* 0x000000000008781c */ /* 0x000fe20003f4f028 */
[----:B------:R-:W1:Y:S01]  /*4850*/  @UP3 LDCU.64 UR10, c[0x0][0x408] ;  /* 0x00008100ff0a37ac */ /* 0x000e620008000a00 */
[----:B0-----:R-:W-:Y:S02]  /*4860*/  MOV R10, UR32 ;  /* 0x00000020000a7c02 */ /* 0x001fe40008000f00 */
        /* <DEDUP_REMOVED lines=41> */
.L_x_18593:
[----:B------:R-:W-:Y:S01]  /*4b00*/  PLOP3.LUT P1, PT, PT, PT, UP2, 0x80, 0x8 ;  /* 0x000000000008781c */ /* 0x000fe20003f2f028 */
[----:B------:R-:W1:Y:S01]  /*4b10*/  @UP3 LDCU.64 UR10, c[0x0][0x408] ;  /* 0x00008100ff0a37ac */ /* 0x000e620008000a00 */
[----:B0-----:R-:W-:Y:S02]  /*4b20*/  MOV R10, UR32 ;  /* 0x00000020000a7c02 */ /* 0x001fe40008000f00 */
[----:B------:R-:W-:Y:S02]  /*4b30*/  PLOP3.LUT P3, PT, PT, PT, UP3, 0x80, 0x8 ;  /* 0x000000000008781c */ /* 0x000fe40003f6f038 */
[----:B------:R-:W-:-:S07]  /*4b40*/  MOV R11, R40 ;  /* 0x00000028000b7202 */ /* 0x000fce0000000f00 */
        /* <DEDUP_REMOVED lines=38> */
.L_x_18592:
[----:B------:R-:W-:Y:S05]  /*4db0*/  @!P0 BRA `(.L_x_18595) ;  /* 0x0000000400008947 */ /* 0x000fea0003800000 */
[----:B0-----:R-:W-:Y:S02]  /*4dc0*/  MOV R10, UR32 ;  /* 0x00000020000a7c02 */ /* 0x001fe40008000f00 */
        /* <DEDUP_REMOVED lines=31> */
.L_x_18596:
        /* <DEDUP_REMOVED lines=11> */
.L_x_18597:
        /* <DEDUP_REMOVED lines=11> */
.L_x_18598:
[----:B------:R-:W-:Y:S02]  /*5120*/  MOV R138, R10 ;  /* 0x0000000a008a7202 */ /* 0x000fe40000000f00 */
[----:B------:R-:W-:Y:S01]  /*5130*/  MOV R137, R11 ;  /* 0x0000000b00897202 */ /* 0x000fe20000000f00 */
[----:B------:R-:W-:Y:S06]  /*5140*/  BRA.U !UP3, `(.L_x_18594) ;  /* 0x000000010bcc7547 */ /* 0x000fec000b800000 */
[----:B------:R-:W-:Y:S01]  /*5150*/  ISETP.GE.U32.AND P1, PT, R9, 0x1000000, PT ;  /* 0x010000000900780c */ /* 0x000fe20003f26070 */
[----:B------:R-:W-:Y:S01]  /*5160*/  FMUL.FTZ R9, R139, UR25 ;  /* 0x000000198b097c20 */ /* 0x000fe20008410000 */
[----:B------:R-:W-:Y:S02]  /*5170*/  MOV R137, R11 ;  /* 0x0000000b00897202 */ /* 0x000fe40000000f00 */
[----:B------:R-:W-:Y:S01]  /*5180*/  MOV R138, R10 ;  /* 0x0000000a008a7202 */ /* 0x000fe20000000f00 */
[----:B------:R-:W-:-:S05]  /*5190*/  FMUL.FTZ R9, R9, UR24 ;  /* 0x0000001809097c20 */ /* 0x000fca0008410000 */
[----:B------:R-:W-:Y:S01]  /*51a0*/  SEL R135, R9, RZ, P1 ;  /* 0x000000ff09877207 */ /* 0x000fe20000800000 */
[----:B------:R-:W-:Y:S06]  /*51b0*/  BRA `(.L_x_18594) ;  /* 0x0000000000b07947 */ /* 0x000fec0003800000 */
.L_x_18595:
        /* <DEDUP_REMOVED lines=11> */
.L_x_18599:
        /* <DEDUP_REMOVED lines=11> */
.L_x_18600:
        /* <DEDUP_REMOVED lines=11> */
.L_x_18601:
        /* <DEDUP_REMOVED lines=11> */
.L_x_18594:
        /* <DEDUP_REMOVED lines=56> */
.L_x_18603:
        /* <DEDUP_REMOVED lines=43> */
.L_x_18602:
[----:B------:R-:W-:Y:S05]  /*5ab0*/  @!P0 BRA `(.L_x_18605) ;  /* 0x0000000400088947 */ /* 0x000fea0003800000 */
[----:B------:R-:W-:Y:S02]  /*5ac0*/  MOV R138, UR32 ;  /* 0x00000020008a7c02 */ /* 0x000fe40008000f00 */
[----:B------:R-:W-:Y:S02]  /*5ad0*/  MOV R9, UR32 ;  /* 0x0000002000097c02 */ /* 0x000fe40008000f00 */
[----:B0-----:R-:W-:Y:S01]  /*5ae0*/  MOV R10, UR32 ;  /* 0x00000020000a7c02 */ /* 0x001fe20008000f00 */
        /* <DEDUP_REMOVED lines=29> */
.L_x_18606:
        /* <DEDUP_REMOVED lines=11> */
.L_x_18607:
        /* <DEDUP_REMOVED lines=11> */
.L_x_18608:
[----:B------:R-:W-:Y:S02]  /*5e20*/  MOV R137, R9 ;  /* 0x0000000900897202 */ /* 0x000fe40000000f00 */
[----:B------:R-:W-:Y:S02]  /*5e30*/  MOV R136, R10 ;  /* 0x0000000a00887202 */ /* 0x000fe40000000f00 */
[----:B------:R-:W-:Y:S01]  /*5e40*/  MOV R139, R11 ;  /* 0x0000000b008b7202 */ /* 0x000fe20000000f00 */
[----:B------:R-:W-:Y:S06]  /*5e50*/  BRA.U !UP3, `(.L_x_18604) ;  /* 0x000000010bd07547 */ /* 0x000fec000b800000 */
[----:B------:R-:W-:Y:S01]  /*5e60*/  ISETP.GE.U32.AND P1, PT, R8, 0x1000000, PT ;  /* 0x010000000800780c */ /* 0x000fe20003f26070 */
[----:B------:R-:W-:Y:S01]  /*5e70*/  FMUL.FTZ R8, R11, UR25 ;  /* 0x000000190b087c20 */ /* 0x000fe20008410000 */
[----:B------:R-:W-:Y:S02]  /*5e80*/  MOV R137, R9 ;  /* 0x0000000900897202 */ /* 0x000fe40000000f00 */
[----:B------:R-:W-:Y:S01]  /*5e90*/  MOV R136, R10 ;  /* 0x0000000a00887202 */ /* 0x000fe20000000f00 */
[----:B------:R-:W-:Y:S01]  /*5ea0*/  FMUL.FTZ R8, R8, UR24 ;  /* 0x0000001808087c20 */ /* 0x000fe20008410000 */
[----:B------:R-:W-:-:S04]  /*5eb0*/  MOV R139, R11 ;  /* 0x0000000b008b7202 */ /* 0x000fc80000000f00 */
[----:B------:R-:W-:Y:S01]  /*5ec0*/  SEL R135, R8, RZ, P1 ;  /* 0x000000ff08877207 */ /* 0x000fe20000800000 */
[----:B------:R-:W-:Y:S06]  /*5ed0*/  BRA `(.L_x_18604) ;  /* 0x0000000000b07947 */ /* 0x000fec0003800000 */
.L_x_18605:
        /* <DEDUP_REMOVED lines=11> */
.L_x_18609:
        /* <DEDUP_REMOVED lines=11> */
.L_x_18610:
        /* <DEDUP_REMOVED lines=11> */
.L_x_18611:
        /* <DEDUP_REMOVED lines=11> */
.L_x_18604:
        /* <DEDUP_REMOVED lines=56> */
.L_x_18613:
        /* <DEDUP_REMOVED lines=43> */
.L_x_18612:
        /* <DEDUP_REMOVED lines=33> */
.L_x_18616:
        /* <DEDUP_REMOVED lines=11> */
.L_x_18617:
        /* <DEDUP_REMOVED lines=11> */
.L_x_18618:
[----:B------:R-:W-:Y:S02]  /*6b40*/  MOV R138, R8 ;  /* 0x00000008008a7202 */ /* 0x000fe40000000f00 */
        /* <DEDUP_REMOVED lines=9> */
[----:B------:R-:W-:Y:S02]  /*6be0*/  MOV R138, R8 ;  /* 0x00000008008a7202 */ /* 0x000fe40000000f00 */
[----:B------:R-:W-:Y:S02]  /*6bf0*/  MOV R139, R11 ;  /* 0x0000000b008b7202 */ /* 0x000fe40000000f00 */
[----:B------:R-:W-:Y:S01]  /*6c00*/  SEL R135, R7, RZ, P1 ;  /* 0x000000ff07877207 */ /* 0x000fe20000800000 */
[----:B------:R-:W-:Y:S06]  /*6c10*/  BRA `(.L_x_18614) ;  /* 0x0000000000b07947 */ /* 0x000fec0003800000 */
.L_x_18615:
        /* <DEDUP_REMOVED lines=11> */
.L_x_18619:
        /* <DEDUP_REMOVED lines=11> */
.L_x_18620:
        /* <DEDUP_REMOVED lines=11> */
.L_x_18621:
        /* <DEDUP_REMOVED lines=11> */
.L_x_18614:
        /* <DEDUP_REMOVED lines=56> */
.L_x_18623:
        /* <DEDUP_REMOVED lines=43> */
.L_x_18622:
[----:B------:R-:W-:Y:S05]  /*7510*/  @!P0 BRA `(.L_x_18625) ;  /* 0x0000000400108947 */ /* 0x000fea0003800000 */
[----:B------:R-:W-:Y:S02]  /*7520*/  MOV R7, UR32 ;  /* 0x0000002000077c02 */ /* 0x000fe40008000f00 */
[----:B0-----:R-:W-:Y:S02]  /*7530*/  MOV R8, UR32 ;  /* 0x0000002000087c02 */ /* 0x001fe40008000f00 */
        /* <DEDUP_REMOVED lines=30> */
.L_x_18626:
        /* <DEDUP_REMOVED lines=11> */
.L_x_18627:
        /* <DEDUP_REMOVED lines=11> */
.L_x_18628:
        /* <DEDUP_REMOVED lines=14> */
.L_x_18625:
        /* <DEDUP_REMOVED lines=11> */
.L_x_18629:
        /* <DEDUP_REMOVED lines=11> */
.L_x_18630:
        /* <DEDUP_REMOVED lines=11> */
.L_x_18631:
        /* <DEDUP_REMOVED lines=11> */
.L_x_18624:
        /* <DEDUP_REMOVED lines=56> */
.L_x_18633:
        /* <DEDUP_REMOVED lines=43> */
.L_x_18632:
        /* <DEDUP_REMOVED lines=33> */
.L_x_18636:
        /* <DEDUP_REMOVED lines=11> */
.L_x_18637:
        /* <DEDUP_REMOVED lines=11> */
.L_x_18638:
        /* <DEDUP_REMOVED lines=14> */
.L_x_18635:
        /* <DEDUP_REMOVED lines=11> */
.L_x_18639:
        /* <DEDUP_REMOVED lines=11> */
.L_x_18640:
        /* <DEDUP_REMOVED lines=11> */
.L_x_18641:
        /* <DEDUP_REMOVED lines=11> */
.L_x_18634:
        /* <DEDUP_REMOVED lines=19> */
[----:B0-----:R-:W-:-:S04]  /*8a90*/  @P2 FFMA.FTZ R6, R196, R5, UR33 ;  /* 0x00000021c4062e23 */ /* 0x001fc80008010005 */
        /* <DEDUP_REMOVED lines=36> */
.L_x_18643:
        /* <DEDUP_REMOVED lines=43> */
.L_x_18642:
        /* <DEDUP_REMOVED lines=33> */
.L_x_18646:
        /* <DEDUP_REMOVED lines=11> */
.L_x_18647:
        /* <DEDUP_REMOVED lines=11> */
.L_x_18648:
        /* <DEDUP_REMOVED lines=14> */
.L_x_18645:
        /* <DEDUP_REMOVED lines=11> */
.L_x_18649:
        /* <DEDUP_REMOVED lines=11> */
.L_x_18650:
        /* <DEDUP_REMOVED lines=11> */
.L_x_18651:
        /* <DEDUP_REMOVED lines=11> */
.L_x_18644:
        /* <DEDUP_REMOVED lines=22> */
[----:B------:R-:W-:Y:S01]  /*9800*/  @P2 FFMA.FTZ R136, R5, UR30, R16 ;  /* 0x0000001e05882c23 */ /* 0x000fe20008010010 */
[----:B------:R-:W-:-:S03]  /*9810*/  MOV R5, UR32 ;  /* 0x0000002000057c02 */ /* 0x000fc60008000f00 */
[----:B-1----:R-:W-:Y:S02]  /*9820*/  @P3 FMUL.FTZ R4, R136, UR11 ;  /* 0x0000000b88043c20 */ /* 0x002fe40008410000 */
[----:B------:R-:W-:Y:S02]  /*9830*/  @P2 FFMA.FTZ R5, R208, R5, UR33 ;  /* 0x00000021d0052e23 */ /* 0x000fe40008010005 */
[----:B------:R-:W-:Y:S01]  /*9840*/  @P3 FMUL.FTZ R4, R4, UR10 ;  /* 0x0000000a04043c20 */ /* 0x000fe20008410000 */
[----:B------:R-:W0:Y:S04]  /*9850*/  @UP3 LDCU.64 UR10, c[0x0][0x408] ;  /* 0x00008100ff0a37ac */ /* 0x000e280008000a00 */
[----:B------:R-:W-:Y:S02]  /*9860*/  @P3 SEL R132, R4, RZ, P1 ;  /* 0x000000ff04843207 */ /* 0x000fe40000800000 */
[----:B------:R-:W-:-:S02]  /*9870*/  MOV R4, UR32 ;  /* 0x0000002000047c02 */ /* 0x000fc40008000f00 */
[----:B------:R-:W-:-:S03]  /*9880*/  @P3 LOP3.LUT P1, RZ, R3, 0xff00, RZ, 0xc0, !PT ;  /* 0x0000ff0003ff3812 */ /* 0x000fc6000782c0ff */
[----:B------:R-:W-:-:S04]  /*9890*/  @P2 FFMA.FTZ R4, R205, R4, UR33 ;  /* 0x00000021cd042e23 */ /* 0x000fc80008010004 */
[----:B------:R-:W-:-:S04]  /*98a0*/  @P2 FADD.FTZ R4, R207, -R4 ;  /* 0x80000004cf042221 */ /* 0x000fc80000010000 */
[----:B------:R-:W-:-:S04]  /*98b0*/  @P2 FFMA.FTZ R137, R4, UR30, R17 ;  /* 0x0000001e04892c23 */ /* 0x000fc80008010011 */
[----:B0-----:R-:W-:-:S04]  /*98c0*/  @P3 FMUL.FTZ R4, R137, UR11 ;  /* 0x0000000b89043c20 */ /* 0x001fc80008410000 */
[----:B------:R-:W-:Y:S01]  /*98d0*/  @P3 FMUL.FTZ R4, R4, UR10 ;  /* 0x0000000a04043c20 */ /* 0x000fe20008410000 */
[----:B------:R-:W0:Y:S04]  /*98e0*/  @UP3 LDCU.64 UR10, c[0x0][0x408] ;  /* 0x00008100ff0a37ac */ /* 0x000e280008000a00 */
[----:B------:R-:W-:Y:S01]  /*98f0*/  @P3 SEL R133, R4, RZ, P1 ;  /* 0x000000ff04853207 */ /* 0x000fe20000800000 */
[----:B------:R-:W-:Y:S01]  /*9900*/  @P2 FADD.FTZ R4, R210, -R5 ;  /* 0x80000005d2042221 */ /* 0x000fe20000010000 */
[----:B------:R-:W-:-:S03]  /*9910*/  @P3 LOP3.LUT P1, RZ, R3, 0xff0000, RZ, 0xc0, !PT ;  /* 0x00ff000003ff3812 */ /* 0x000fc6000782c0ff */
        /* <DEDUP_REMOVED lines=16> */
.L_x_18653:
        /* <DEDUP_REMOVED lines=33> */
[----:B------:R-:W-:Y:S02]  /*9c30*/  MOV R4, UR32 ;  /* 0x0000002000047c02 */ /* 0x000fe40008000f00 */
[----:B------:R-:W-:-:S03]  /*9c40*/  ISETP.GE.U32.AND P2, PT, R3, 0x1000000, PT ;  /* 0x010000000300780c */ /* 0x000fc60003f46070 */
[----:B------:R-:W-:-:S04]  /*9c50*/  @P1 FFMA.FTZ R4, R209, R4, UR33 ;  /* 0x00000021d1041e23 */ /* 0x000fc80008010004 */
[----:B------:R-:W-:Y:S01]  /*9c60*/  @P1 FADD.FTZ R3, R211, -R4 ;  /* 0x80000004d3031221 */ /* 0x000fe20000010000 */
[----:B------:R-:W-:-:S03]  /*9c70*/  MOV R4, R19 ;  /* 0x0000001300047202 */ /* 0x000fc60000000f00 */
[----:B------:R-:W-:-:S04]  /*9c80*/  @P1 FFMA.FTZ R4, R3, UR30, R19 ;  /* 0x0000001e03041c23 */ /* 0x000fc80008010013 */
[----:B------:R-:W-:-:S04]  /*9c90*/  FMUL.FTZ R3, R4, UR25 ;  /* 0x0000001904037c20 */ /* 0x000fc80008410000 */
[----:B------:R-:W-:-:S05]  /*9ca0*/  FMUL.FTZ R3, R3, UR24 ;  /* 0x0000001803037c20 */ /* 0x000fca0008410000 */
[----:B------:R-:W-:Y:S01]  /*9cb0*/  SEL R135, R3, RZ, P2 ;  /* 0x000000ff03877207 */ /* 0x000fe20001000000 */
[----:B------:R-:W-:Y:S06]  /*9cc0*/  BRA `(.L_x_18654) ;  /* 0x0000000400c47947 */ /* 0x000fec0003800000 */
.L_x_18652:
        /* <DEDUP_REMOVED lines=33> */
.L_x_18656:
        /* <DEDUP_REMOVED lines=11> */
.L_x_18657:
        /* <DEDUP_REMOVED lines=11> */
.L_x_18658:
        /* <DEDUP_REMOVED lines=14> */
.L_x_18655:
        /* <DEDUP_REMOVED lines=11> */
.L_x_18659:
        /* <DEDUP_REMOVED lines=11> */
.L_x_18660:
        /* <DEDUP_REMOVED lines=11> */
.L_x_18661:
[----:B------:R-:W-:Y:S05]  /*a330*/  BRA.U !UP3, `(.L_x_18654) ;  /* 0x000000010b287547 */ /* 0x000fea000b800000 */
[----:B0-----:R-:W-:Y:S02]  /*a340*/  MOV R4, UR32 ;  /* 0x0000002000047c02 */ /* 0x001fe40008000f00 */
[----:B------:R-:W-:Y:S02]  /*a350*/  ISETP.GE.U32.AND P2, PT, R3, 0x1000000, PT ;  /* 0x010000000300780c */ /* 0x000fe40003f46070 */
[----:B------:R-:W-:Y:S01]  /*a360*/  ISETP.LT.AND P1, PT, RZ, UR31, PT ;  /* 0x0000001fff007c0c */ /* 0x000fe2000bf21270 */
[----:B------:R-:W-:-:S04]  /*a370*/  FFMA.FTZ R4, R209, R4, UR33 ;  /* 0x00000021d1047e23 */ /* 0x000fc80008010004 */
[----:B------:R-:W-:-:S04]  /*a380*/  FADD.FTZ R4, R211, -R4 ;  /* 0x80000004d3047221 */ /* 0x000fc80000010000 */
[----:B------:R-:W-:-:S05]  /*a390*/  FMUL.FTZ R3, R4, UR30 ;  /* 0x0000001e04037c20 */ /* 0x000fca0008410000 */
[----:B------:R-:W-:-:S05]  /*a3a0*/  FSEL R3, R3, RZ, P1 ;  /* 0x000000ff03037208 */ /* 0x000fca0000800000 */
[----:B------:R-:W-:-:S04]  /*a3b0*/  FMUL.FTZ R3, R3, UR25 ;  /* 0x0000001903037c20 */ /* 0x000fc80008410000 */
[----:B------:R-:W-:-:S05]  /*a3c0*/  FMUL.FTZ R3, R3, UR24 ;  /* 0x0000001803037c20 */ /* 0x000fca0008410000 */
[----:B------:R-:W-:-:S07]  /*a3d0*/  SEL R135, R3, RZ, P2 ;  /* 0x000000ff03877207 */ /* 0x000fce0001000000 */
.L_x_18654:
        /* <DEDUP_REMOVED lines=17> */
[----:B0-----:R-:W-:Y:S02]  /*a4f0*/  MOV R4, UR32 ;  /* 0x0000002000047c02 */ /* 0x001fe40008000f00 */
[----:B------:R-:W-:-:S02]  /*a500*/  MOV R137, R13 ;  /* 0x0000000d00897202 */ /* 0x000fc40000000f00 */
[----:B------:R-:W-:Y:S01]  /*a510*/  MOV R138, R14 ;  /* 0x0000000e008a7202 */ /* 0x000fe20000000f00 */
[----:B------:R-:W-:Y:S01]  /*a520*/  @P2 FFMA.FTZ R3, R212, R3, UR33 ;  /* 0x00000021d4032e23 */ /* 0x000fe20008010003 */
[----:B------:R-:W-:-:S03]  /*a530*/  @P2 FFMA.FTZ R4, R213, R4, UR33 ;  /* 0x00000021d5042e23 */ /* 0x000fc60008010004 */
[----:B------:R-:W-:Y:S01]  /*a540*/  @P2 FADD.FTZ R3, R214, -R3 ;  /* 0x80000003d6032221 */ /* 0x000fe20000010000 */
[----:B------:R-:W-:Y:S01]  /*a550*/  @P2 FADD.FTZ R4, R217, -R4 ;  /* 0x80000004d9042221 */ /* 0x000fe20000010000 */
[----:B------:R-:W-:Y:S02]  /*a560*/  @P3 LOP3.LUT P1, RZ, R2, 0xff, RZ, 0xc0, !PT ;  /* 0x000000ff02ff3812 */ /* 0x000fe4000782c0ff */
[----:B------:R-:W-:Y:S01]  /*a570*/  @P2 FFMA.FTZ R136, R3, UR30, R12 ;  /* 0x0000001e03882c23 */ /* 0x000fe2000801000c */
[----:B------:R-:W-:Y:S01]  /*a580*/  @P2 FFMA.FTZ R137, R4, UR30, R13 ;  /* 0x0000001e04892c23 */ /* 0x000fe2000801000d */
[----:B------:R-:W-:Y:S02]  /*a590*/  MOV R4, UR32 ;  /* 0x0000002000047c02 */ /* 0x000fe40008000f00 */
[----:B-1----:R-:W-:-:S04]  /*a5a0*/  @P3 FMUL.FTZ R3, R136, UR11 ;  /* 0x0000000b88033c20 */ /* 0x002fc80008410000 */
[----:B------:R-:W-:Y:S01]  /*a5b0*/  @P3 FMUL.FTZ R3, R3, UR10 ;  /* 0x0000000a03033c20 */ /* 0x000fe20008410000 */
[----:B------:R-:W0:Y:S04]  /*a5c0*/  @UP3 LDCU.64 UR10, c[0x0][0x408] ;  /* 0x00008100ff0a37ac */ /* 0x000e280008000a00 */
[----:B------:R-:W-:Y:S02]  /*a5d0*/  @P3 SEL R132, R3, RZ, P1 ;  /* 0x000000ff03843207 */ /* 0x000fe40000800000 */
[----:B------:R-:W-:Y:S01]  /*a5e0*/  @P3 LOP3.LUT P1, RZ, R2, 0xff00, RZ, 0xc0, !PT ;  /* 0x0000ff0002ff3812 */ /* 0x000fe2000782c0ff */
[----:B0-----:R-:W-:-:S04]  /*a5f0*/  @P3 FMUL.FTZ R3, R137, UR11 ;  /* 0x0000000b89033c20 */ /* 0x001fc80008410000 */
[----:B------:R-:W-:Y:S01]  /*a600*/  @P3 FMUL.FTZ R3, R3, UR10 ;  /* 0x0000000a03033c20 */ /* 0x000fe20008410000 */
[----:B------:R-:W0:Y:S04]  /*a610*/  @UP3 LDCU.64 UR10, c[0x0][0x408] ;  /* 0x00008100ff0a37ac */ /* 0x000e280008000a00 */
[----:B------:R-:W-:Y:S01]  /*a620*/  @P3 SEL R133, R3, RZ, P1 ;  /* 0x000000ff03853207 */ /* 0x000fe20000800000 */
[----:B------:R-:W-:Y:S01]  /*a630*/  @P2 FFMA.FTZ R3, R215, R4, UR33 ;  /* 0x00000021d7032e23 */ /* 0x000fe20008010004 */
[----:B------:R-:W-:-:S03]  /*a640*/  @P3 LOP3.LUT P1, RZ, R2, 0xff0000, RZ, 0xc0, !PT ;  /* 0x00ff000002ff3812 */ /* 0x000fc6000782c0ff */
[----:B------:R-:W-:-:S04]  /*a650*/  @P2 FADD.FTZ R3, R218, -R3 ;  /* 0x80000003da032221 */ /* 0x000fc80000010000 */
[----:B------:R-:W-:-:S04]  /*a660*/  @P2 FFMA.FTZ R138, R3, UR30, R14 ;  /* 0x0000001e038a2c23 */ /* 0x000fc8000801000e */
[----:B0-----:R-:W-:-:S04]  /*a670*/  @P3 FMUL.FTZ R3, R138, UR11 ;  /* 0x0000000b8a033c20 */ /* 0x001fc80008410000 */
[----:B------:R-:W-:-:S05]  /*a680*/  @P3 FMUL.FTZ R3, R3, UR10 ;  /* 0x0000000a03033c20 */ /* 0x000fca0008410000 */
[----:B------:R-:W-:Y:S02]  /*a690*/  @P3 SEL R134, R3, RZ, P1 ;  /* 0x000000ff03863207 */ /* 0x000fe40000800000 */
[----:B------:R-:W-:-:S05]  /*a6a0*/  MOV R3, UR32 ;  /* 0x0000002000037c02 */ /* 0x000fca0008000f00 */
[----:B------:R-:W-:Y:S01]  /*a6b0*/  @P2 FFMA.FTZ R4, R216, R3, UR33 ;  /* 0x00000021d8042e23 */ /* 0x000fe20008010003 */
[----:B------:R-:W-:-:S03]  /*a6c0*/  MOV R3, R15 ;  /* 0x0000000f00037202 */ /* 0x000fc60000000f00 */
[----:B------:R-:W-:-:S04]  /*a6d0*/  @P2 FADD.FTZ R4, R219, -R4 ;  /* 0x80000004db042221 */ /* 0x000fc80000010000 */
        /* <DEDUP_REMOVED lines=8> */
.L_x_18663:
        /* <DEDUP_REMOVED lines=43> */
.L_x_18662:
[----:B------:R-:W-:Y:S05]  /*aa10*/  @!P0 BRA `(.L_x_18665) ;  /* 0x0000000000f08947 */ /* 0x000fea0003800000 */
[----:B------:R-:W-:Y:S01]  /*aa20*/  ISETP.LT.AND P1, PT, RZ, UR31, PT ;  /* 0x0000001fff007c0c */ /* 0x000fe2000bf21270 */
[----:B------:R-:W-:-:S12]  /*aa30*/  BRA.U !UP3, `(.L_x_18666) ;  /* 0x000000010b287547 */ /* 0x000fd8000b800000 */
        /* <DEDUP_REMOVED lines=10> */
.L_x_18666:
        /* <DEDUP_REMOVED lines=11> */
.L_x_18667:
        /* <DEDUP_REMOVED lines=11> */
.L_x_18668:
[----:B0-----:R-:W-:Y:S02]  /*ac40*/  MOV R5, UR32 ;  /* 0x0000002000057c02 */ /* 0x001fe40008000f00 */
        /* <DEDUP_REMOVED lines=21> */
[----:B------:R-:W-:-:S03]  /*ada0*/  ISETP.GE.U32.AND P1, PT, R2, 0x1000000, PT ;  /* 0x010000000200780c */ /* 0x000fc60003f26070 */
[----:B------:R-:W-:-:S05]  /*adb0*/  FMUL.FTZ R3, R3, UR24 ;  /* 0x0000001803037c20 */ /* 0x000fca0008410000 */
[----:B------:R-:W-:Y:S01]  /*adc0*/  SEL R135, R3, RZ, P1 ;  /* 0x000000ff03877207 */ /* 0x000fe20000800000 */
[----:B------:R-:W-:Y:S06]  /*add0*/  BRA `(.L_x_18664) ;  /* 0x0000000000b47947 */ /* 0x000fec0003800000 */
.L_x_18665:
[----:B------:R-:W-:Y:S01]  /*ade0*/  PLOP3.LUT P1, PT, PT, PT, UP3, 0x80, 0x8 ;  /* 0x000000000008781c */ /* 0x000fe20003f2f038 */
        /* <DEDUP_REMOVED lines=11> */
.L_x_18669:
        /* <DEDUP_REMOVED lines=11> */
.L_x_18670:
        /* <DEDUP_REMOVED lines=11> */
.L_x_18671:
[----:B------:R-:W-:Y:S01]  /*b000*/  MOV R3, UR32 ;  /* 0x0000002000037c02 */ /* 0x000fe20008000f00 */
[----:B------:R-:W1:Y:S01]  /*b010*/  @UP3 LDCU.64 UR10, c[0x0][0x408] ;  /* 0x00008100ff0a37ac */ /* 0x000e620008000a00 */
[----:B------:R-:W-:Y:S02]  /*b020*/  @P1 ISETP.GE.U32.AND P3, PT, R2, 0x1000000, PT ;  /* 0x010000000200180c */ /* 0x000fe40003f66070 */
[----:B------:R-:W-:Y:S01]  /*b030*/  ISETP.LT.AND P2, PT, RZ, UR31, PT ;  /* 0x0000001fff007c0c */ /* 0x000fe2000bf41270 */
[----:B------:R-:W-:-:S04]  /*b040*/  FFMA.FTZ R2, R216, R3, UR33 ;  /* 0x00000021d8027e23 */ /* 0x000fc80008010003 */
[----:B------:R-:W-:-:S04]  /*b050*/  FADD.FTZ R2, R219, -R2 ;  /* 0x80000002db027221 */ /* 0x000fc80000010000 */
[----:B------:R-:W-:-:S05]  /*b060*/  FMUL.FTZ R2, R2, UR30 ;  /* 0x0000001e02027c20 */ /* 0x000fca0008410000 */
[----:B------:R-:W-:-:S05]  /*b070*/  FSEL R2, R2, RZ, P2 ;  /* 0x000000ff02027208 */ /* 0x000fca0001000000 */
[----:B-1----:R-:W-:-:S04]  /*b080*/  @P1 FMUL.FTZ R2, R2, UR11 ;  /* 0x0000000b02021c20 */ /* 0x002fc80008410000 */
[----:B------:R-:W-:-:S05]  /*b090*/  @P1 FMUL.FTZ R2, R2, UR10 ;  /* 0x0000000a02021c20 */ /* 0x000fca0008410000 */
[----:B0-----:R-:W-:-:S07]  /*b0a0*/  @P1 SEL R135, R2, RZ, P3 ;  /* 0x000000ff02871207 */ /* 0x001fce0001800000 */
.L_x_18664:
[----:B------:R-:W0:Y:S01]  /*b0b0*/  @P0 LDC.64 R2, c[0x0][0x478] ;  /* 0x00011e00ff020b82 */ /* 0x000e220000000a00 */
[----:B------:R-:W-:Y:S01]  /*b0c0*/  @P0 IADD3 R161, PT, PT, R161, 0x480, RZ ;  /* 0x00000480a1a10810 */ /* 0x000fe20007ffe0ff */
[----:B------:R-:W1:Y:S01]  /*b0d0*/  @UP3 LDCU.64 UR10, c[0x0][0x468] ;  /* 0x00008d00ff0a37ac */ /* 0x000e620008000a00 */
[----:B------:R-:W-:Y:S01]  /*b0e0*/  HFMA2 R5, -RZ, RZ, 0, 9.5367431640625e-07 ;  /* 0x00000010ff057431 */ /* 0x000fe200000001ff */
[----:B------:R-:W-:Y:S02]  /*b0f0*/  UIADD3 UR8, UPT, UPT, UR8, UR26, URZ ;  /* 0x0000001a08087290 */ /* 0x000fe4000fffe0ff */
[----:B------:R-:W-:Y:S02]  /*b100*/  UPLOP3.LUT UP1, UPT, UPT, UPT, UP1, 0x40, 0x4 ;  /* 0x000000000004789c */ /* 0x000fe40003f2e810 */
[----:B------:R-:W-:Y:S01]  /*b110*/  UISETP.GE.AND UP0, UPT, UR8, UR27, UPT ;  /* 0x0000001b0800728c */ /* 0x000fe2000bf06270 */
[----:B0-----:R-:W-:-:S05]  /*b120*/  @P0 IMAD.WIDE.U32 R2, R161, 0x10, R2 ;  /* 0x00000010a1020825 */ /* 0x001fca00078e0002 */
[----:B------:R1:W-:Y:S01]  /*b130*/  @P0 STG.E.128 desc[UR22][R2.64], R136 ;  /* 0x0000008802000986 */ /* 0x0003e2000c101d16 */
[----:B------:R-:W-:-:S13]  /*b140*/  PLOP3.LUT P0, PT, PT, PT, UP3, 0x80, 0x8 ;  /* 0x000000000008781c */ /* 0x000fda0003f0f038 */
[----:B------:R-:W-:-:S05]  /*b150*/  @P0 IADD3 R160, PT, PT, R160, 0x480, RZ ;  /* 0x00000480a0a00810 */ /* 0x000fca0007ffe0ff */
[----:B-1----:R-:W-:-:S05]  /*b160*/  @P0 IMAD.WIDE.U32 R2, R160, R5, UR10 ;  /* 0x0000000aa0020e25 */ /* 0x002fca000f8e0005 */
[----:B------:R1:W-:Y:S01]  /*b170*/  @P0 STG.E.128 desc[UR22][R2.64], R132 ;  /* 0x0000008402000986 */ /* 0x0003e2000c101d16 */
[----:B------:R-:W-:Y:S05]  /*b180*/  BRA.U !UP0, `(.L_x_18672) ;  /* 0xffffff5108e07547 */ /* 0x000fea000b83ffff */
.L_x_18565:
[----:B------:R-:W2:Y:S08]  /*b190*/  S2UR UR9, SR_CTAID.X ;  /* 0x00000000000979c3 */ /* 0x000eb00000002500 */
[----:B------:R-:W2:Y:S08]  /*b1a0*/  LDC R0, c[0x0][0x388] ;  /* 0x0000e200ff007b82 */ /* 0x000eb00000000800 */
[----:B-1----:R-:W1:Y:S08]  /*b1b0*/  LDC.64 R2, c[0x0][0x440] ;  /* 0x00011000ff027b82 */ /* 0x002e700000000a00 */
[----:B------:R-:W3:Y:S01]  /*b1c0*/  LDC.64 R4, c[0x0][0x448] ;  /* 0x00011200ff047b82 */ /* 0x000ee20000000a00 */
[----:B--2---:R-:W-:-:S05]  /*b1d0*/  IMAD R0, R0, UR9, RZ ;  /* 0x0000000900007c24 */ /* 0x004fca000f8e02ff */
[----:B------:R-:W-:-:S05]  /*b1e0*/  LEA.HI R225, R0, R225, RZ, 0x1e ;  /* 0x000000e100e17211 */ /* 0x000fca00078ff0ff */
[----:B-1----:R-:W-:-:S05]  /*b1f0*/  IMAD.WIDE.U32 R2, R225, 0x10, R2 ;  /* 0x00000010e1027825 */ /* 0x002fca00078e0002 */
        /* <DEDUP_REMOVED lines=22> */
.L_x_18673:
        /* <DEDUP_REMOVED lines=10> */
.L_x_19467:


//--------------------- .text._ZN10layer_norm13ln_bwd_kernelINS_13Kernel_traitsIfffffjLj5120ELj1ELj1ELj4ELj16ENS_18Kernel_traits_baseILj5120EfffffjLj128EEEEELb1ELb1ELb0ELb0EEEvNS_9BwdParamsE --------------------------
	.section	.text._ZN10layer_norm13ln_bwd_kernelINS_13Kernel_traitsIfffffjLj5120ELj1ELj1ELj4ELj16ENS_18Kernel_traits_baseILj5120EfffffjLj128EEEEELb1ELb1ELb0ELb0EEEvNS_9BwdParamsE,"ax",@progbits
	.align	128
        .global         _ZN10layer_norm13ln_bwd_kernelINS_13Kernel_traitsIfffffjLj5120ELj1ELj1ELj4ELj16ENS_18Kernel_traits_baseILj5120EfffffjLj128EEEEELb1ELb1ELb0ELb0EEEvNS_9BwdParamsE
        .type           _ZN10layer_norm13ln_bwd_kernelINS_13Kernel_traitsIfffffjLj5120ELj1ELj1ELj4ELj16ENS_18Kernel_traits_baseILj5120EfffffjLj128EEEEELb1ELb1ELb0ELb0EEEvNS_9BwdParamsE,@function
        .size           _ZN10layer_norm13ln_bwd_kernelINS_13Kernel_traitsIfffffjLj5120ELj1ELj1ELj4ELj16ENS_18Kernel_traits_baseILj5120EfffffjLj128EEEEELb1ELb1ELb0ELb0EEEvNS_9BwdParamsE,(.L_x_19468 - _ZN10layer_norm13ln_bwd_kernelINS_13Kernel_traitsIfffffjLj5120ELj1ELj1ELj4ELj16ENS_18Kernel_traits_baseILj5120EfffffjLj128EEEEELb1ELb1ELb0ELb0EEEvNS_9BwdParamsE)
        .other          _ZN10layer_norm13ln_bwd_kernelINS_13Kernel_traitsIfffffjLj5120ELj1ELj1ELj4ELj16ENS_18Kernel_traits_baseILj5120EfffffjLj128EEEEELb1ELb1ELb0ELb0EEEvNS_9BwdParamsE,@"STO_CUDA_ENTRY STV_DEFAULT"
_ZN10layer_norm13ln_bwd_kernelINS_13Kernel_traitsIfffffjLj5120ELj1ELj1ELj4ELj16ENS_18Kernel_traits_baseILj5120EfffffjLj128EEEEELb1ELb1ELb0ELb0EEEvNS_9BwdParamsE:
.text._ZN10layer_norm13ln_bwd_kernelINS_13Kernel_traitsIfffffjLj5120ELj1ELj1ELj4ELj16ENS_18Kernel_traits_baseILj5120EfffffjLj128EEEEELb1ELb1ELb0ELb0EEEvNS_9BwdParamsE:
[----:B------:R-:W0:Y:S02]  /*0000*/  LDC R1, c[0x0][0x37c] ;  /* 0x0000df00ff017b82 */ /* 0x000e240000000800 */
[----:B0-----:R-:W-:Y:S01]  /*0010*/  IADD3 R1, PT, PT, R1, -0x190, RZ ;  /* 0xfffffe7001017810 */ /* 0x001fe20007ffe0ff */
[----:B------:R-:W0:Y:S01]  /*0020*/  S2R R0, SR_TID.X ;  /* 0x0000000000007919 */ /* 0x000e220000002100 */
[----:B------:R-:W1:Y:S01]  /*0030*/  LDCU UR6, c[0x0][0x388] ;  /* 0x00007100ff0677ac */ /* 0x000e620008000800 */
[----:B------:R-:W-:Y:S02]  /*0040*/  LOP3.LUT R21, R21, 0xfffffffe, RZ, 0xc0, !PT ;  /* 0xfffffffe15157812 */ /* 0x000fe400078ec0ff */
[----:B------:R2:W3:Y:S04]  /*0050*/  LDL.64 R88, [R1+0x178] ;  /* 0x0001780001587983 */ /* 0x0004e80000100a00 */
[----:B------:R2:W3:Y:S01]  /*0060*/  LDL.64 R90, [R1+0x180] ;  /* 0x00018000015a7983 */ /* 0x0004e20000100a00 */
[----:B------:R-:W4:Y:S03]  /*0070*/  LDCU.64 UR16, c[0x0][0x358] ;  /* 0x00006b00ff1077ac */ /* 0x000f260008000a00 */
        /* <DEDUP_REMOVED lines=24> */
[----:B------:R1:W2:Y:S03]  /*0200*/  LDL.64 R64, [R1+0x118] ;  /* 0x0001180001407983 */ /* 0x0002a60000100a00 */
[----:B------:R-:W-:Y:S01]  /*0210*/  LOP3.LUT R21, R21, 0xfffffffb, RZ, 0xc0, !PT ;  /* 0xfffffffb15157812 */ /* 0x000fe200078ec0ff */
[----:B------:R1:W2:Y:S02]  /*0220*/  LDL.64 R66, [R1+0x120] ;  /* 0x0001200001427983 */ /* 0x0002a40000100a00 */
[----:B------:R-:W0:Y:S01]  /*0230*/  @P1 LDC.64 R4, c[0x0][0x3e8] ;  /* 0x0000fa00ff041b82 */ /* 0x000e220000000a00 */
[----:B------:R-:W-:Y:S01]  /*0240*/  @P4 LOP3.LUT R21, R21, 0x4, RZ, 0xfc, !PT ;  /* 0x0000000415154812 */ /* 0x000fe200078efcff */
[----:B------:R1:W2:Y:S03]  /*0250*/  LDL.64 R60, [R1+0x108] ;  /* 0x00010800013c7983 */ /* 0x0002a60000100a00 */
[----:B------:R-:W-:Y:S01]  /*0260*/  LOP3.LUT R21, R21, 0xfffffff7, RZ, 0xc0, !PT ;  /* 0xfffffff715157812 */ /* 0x000fe200078ec0ff */
[----:B------:R1:W2:Y:S02]  /*0270*/  LDL.64 R62, [R1+0x110] ;  /* 0x00011000013e7983 */ /* 0x0002a40000100a00 */
[----:B------:R-:W1:Y:S01]  /*0280*/  @P4 LDC.64 R6, c[0x0][0x3d0] ;  /* 0x0000f400ff064b82 */ /* 0x000e620000000a00 */
[----:B------:R-:W-:Y:S01]  /*0290*/  @P3 LOP3.LUT R21, R21, 0x8, RZ, 0xfc, !PT ;  /* 0x0000000815153812 */ /* 0x000fe200078efcff */
[----:B------:R0:W2:Y:S03]  /*02a0*/  LDL.64 R56, [R1+0xf8] ;  /* 0x0000f80001387983 */ /* 0x0000a60000100a00 */
[----:B------:R-:W-:Y:S01]  /*02b0*/  LOP3.LUT R21, R21, 0xffffffef, RZ, 0xc0, !PT ;  /* 0xffffffef15157812 */ /* 0x000fe200078ec0ff */
[----:B------:R0:W2:Y:S02]  /*02c0*/  LDL.64 R58, [R1+0x100] ;  /* 0x00010000013a7983 */ /* 0x0000a40000100a00 */
[----:B------:R-:W1:Y:S02]  /*02d0*/  @P4 LDC.64 R8, c[0x0][0x3e8] ;  /* 0x0000fa00ff084b82 */ /* 0x000e640000000a00 */
[----:B------:R0:W2:Y:S04]  /*02e0*/  LDL.64 R52, [R1+0xe8] ;  /* 0x0000e80001347983 */ /* 0x0000a80000100a00 */
[----:B------:R0:W2:Y:S02]  /*02f0*/  LDL.64 R54, [R1+0xf0] ;  /* 0x0000f00001367983 */ /* 0x0000a40000100a00 */
[----:B------:R-:W1:Y:S08]  /*0300*/  @P3 LDC.64 R14, c[0x0][0x3d0] ;  /* 0x0000f400ff0e3b82 */ /* 0x000e700000000a00 */
[----:B------:R-:W1:Y:S01]  /*0310*/  @P3 LDC.64 R16, c[0x0][0x3e8] ;  /* 0x0000fa00ff103b82 */ /* 0x000e620000000a00 */
[----:B----4-:R-:W-:Y:S01]  /*0320*/  @P1 IMAD.WIDE.U32 R2, R23, 0x10, R2 ;  /* 0x0000001017021825 */ /* 0x010fe200078e0002 */
[----:B------:R-:W-:-:S06]  /*0330*/  @P6 LOP3.LUT R21, R21, 0x10, RZ, 0xfc, !PT ;  /* 0x0000001015156812 */ /* 0x000fcc00078efcff */
[----:B------:R-:W4:Y:S01]  /*0340*/  @P6 LDC.64 R18, c[0x0][0x3d0] ;  /* 0x0000f400ff126b82 */ /* 0x000f220000000a00 */
[----:B0-----:R-:W-:-:S07]  /*0350*/  @P1 IMAD.WIDE.U32 R4, R23, 0x10, R4 ;  /* 0x0000001017041825 */ /* 0x001fce00078e0004 */
[----:B------:R-:W0:Y:S01]  /*0360*/  @P6 LDC.64 R24, c[0x0][0x3e8] ;  /* 0x0000fa00ff186b82 */ /* 0x000e220000000a00 */
[----:B------:R-:W-:-:S05]  /*0370*/  @P1 LOP3.LUT R23, R23, 0x80, RZ, 0xfc, !PT ;  /* 0x0000008017171812 */ /* 0x000fca00078efcff */
[----:B-1----:R-:W-:-:S04]  /*0380*/  @P4 IMAD.WIDE.U32 R10, R23, 0x10, R6 ;  /* 0x00000010170a4825 */ /* 0x002fc800078e0006 */
[C---:B------:R-:W-:Y:S01]  /*0390*/  @P4 IMAD.WIDE.U32 R12, R23.reuse, 0x10, R8 ;  /* 0x00000010170c4825 */ /* 0x040fe200078e0008 */
[----:B------:R-:W-:-:S05]  /*03a0*/  @P4 IADD3 R23, PT, PT, R23, 0x80, RZ ;  /* 0x0000008017174810 */ /* 0x000fca0007ffe0ff */
[----:B------:R-:W-:-:S04]  /*03b0*/  @P3 IMAD.WIDE.U32 R14, R23, 0x10, R14 ;  /* 0x00000010170e3825 */ /* 0x000fc800078e000e */
[C---:B------:R-:W-:Y:S01]  /*03c0*/  @P3 IMAD.WIDE.U32 R16, R23.reuse, 0x10, R16 ;  /* 0x0000001017103825 */ /* 0x040fe200078e0010 */
[----:B------:R-:W-:Y:S02]  /*03d0*/  @P3 IADD3 R23, PT, PT, R23, 0x80, RZ ;  /* 0x0000008017173810 */ /* 0x000fe40007ffe0ff */
[----:B------:R-:W-:-:S03]  /*03e0*/  P2R R50, PR, RZ, 0x40 ;  /* 0x00000040ff327803 */ /* 0x000fc60000000000 */
[----:B----4-:R-:W-:-:S04]  /*03f0*/  @P6 IMAD.WIDE.U32 R18, R23, 0x10, R18 ;  /* 0x0000001017126825 */ /* 0x010fc800078e0012 */
[C---:B0-----:R-:W-:Y:S01]  /*0400*/  @P6 IMAD.WIDE.U32 R24, R23.reuse, 0x10, R24 ;  /* 0x0000001017186825 */ /* 0x041fe200078e0018 */
[----:B------:R-:W-:Y:S02]  /*0410*/  @P6 IADD3 R23, PT, PT, R23, 0x80, RZ ;  /* 0x0000008017176810 */ /* 0x000fe40007ffe0ff */
[----:B------:R-:W-:-:S04]  /*0420*/  LOP3.LUT P6, RZ, R21, 0x8, RZ, 0xc0, !PT ;  /* 0x0000000815ff7812 */ /* 0x000fc800078cc0ff */
[----:B------:R-:W-:Y:S02]  /*0430*/  P2R R20, PR, RZ, 0x40 ;  /* 0x00000040ff147803 */ /* 0x000fe40000000000 */
[----:B------:R-:W-:-:S04]  /*0440*/  LOP3.LUT P6, RZ, R21, 0x4, RZ, 0xc0, !PT ;  /* 0x0000000415ff7812 */ /* 0x000fc800078cc0ff */
[----:B------:R-:W-:Y:S02]  /*0450*/  P2R R0, PR, RZ, 0x40 ;  /* 0x00000040ff007803 */ /* 0x000fe40000000000 */
[----:B------:R-:W-:-:S13]  /*0460*/  LOP3.LUT P6, RZ, R21, 0x1, RZ, 0xc0, !PT ;  /* 0x0000000115ff7812 */ /* 0x000fda00078cc0ff */
[----:B------:R0:W5:Y:S04]  /*0470*/  @P6 LDG.E.128 R168, desc[UR16][R4.64] ;  /* 0x0000001004a86981 */ /* 0x000168000c1e1d00 */
[----:B---3--:R-:W3:Y:S04]  /*0480*/  @P6 LDG.E.128 R88, desc[UR16][R2.64] ;  /* 0x0000001002586981 */ /* 0x008ee8000c1e1d00 */
[----:B---3--:R1:W-:Y:S04]  /*0490*/  @P6 STL.64 [R1+0x178], R88 ;  /* 0x0001785801006387 */ /* 0x0083e80000100a00 */
[----:B------:R3:W-:Y:S01]  /*04a0*/  @P6 STL.64 [R1+0x180], R90 ;  /* 0x0001805a01006387 */ /* 0x0007e20000100a00 */
[----:B------:R-:W-:-:S13]  /*04b0*/  ISETP.NE.AND P6, PT, R0, RZ, PT ;  /* 0x000000ff0000720c */ /* 0x000fda0003fc5270 */
[----:B--2---:R-:W2:Y:S04]  /*04c0*/  @P6 LDG.E.128 R84, desc[UR16][R10.64] ;  /* 0x000000100a546981 */ /* 0x004ea8000c1e1d00 */
[----:B------:R0:W5:Y:S01]  /*04d0*/  @P6 LDG.E.128 R164, desc[UR16][R12.64] ;  /* 0x000000100ca46981 */ /* 0x000162000c1e1d00 */
[C---:B------:R-:W-:Y:S02]  /*04e0*/  ISETP.GE.U32.AND P0, PT, R22.reuse, 0x280, PT ;  /* 0x000002801600780c */ /* 0x040fe40003f06070 */
[C---:B------:R-:W-:Y:S02]  /*04f0*/  ISETP.GE.U32.AND P1, PT, R22.reuse, 0x300, PT ;  /* 0x000003001600780c */ /* 0x040fe40003f26070 */
[C---:B------:R-:W-:Y:S02]  /*0500*/  ISETP.GE.U32.AND P2, PT, R22.reuse, 0x380, PT ;  /* 0x000003801600780c */ /* 0x040fe40003f46070 */
[----:B------:R-:W-:-:S07]  /*0510*/  ISETP.GE.U32.AND P3, PT, R22, 0x400, PT ;  /* 0x000004001600780c */ /* 0x000fce0003f66070 */
[----:B------:R-:W4:Y:S08]  /*0520*/  @P0 LDC.64 R6, c[0x0][0x3d0] ;  /* 0x0000f400ff060b82 */ /* 0x000f300000000a00 */
[----:B------:R-:W1:Y:S01]  /*0530*/  @P0 LDC.64 R8, c[0x0][0x3e8] ;  /* 0x0000fa00ff080b82 */ /* 0x000e620000000a00 */
[----:B------:R-:W-:-:S07]  /*0540*/  ISETP.GE.U32.AND P4, PT, R22, 0x480, PT ;  /* 0x000004801600780c */ /* 0x000fce0003f86070 */
[----:B------:R-:W3:Y:S08]  /*0550*/  @P1 LDC.64 R30, c[0x0][0x3d0] ;  /* 0x0000f400ff1e1b82 */ /* 0x000ef00000000a00 */
[----:B------:R-:W0:Y:S01]  /*0560*/  @P1 LDC.64 R32, c[0x0][0x3e8] ;  /* 0x0000fa00ff201b82 */ /* 0x000e220000000a00 */
[----:B------:R-:W-:-:S07]  /*0570*/  ISETP.GE.U32.AND P5, PT, R22, 0x500, PT ;  /* 0x000005001600780c */ /* 0x000fce0003fa6070 */
[----:B------:R-:W0:Y:S08]  /*0580*/  @P2 LDC.64 R34, c[0x0][0x3d0] ;  /* 0x0000f400ff222b82 */ /* 0x000e300000000a00 */
[----:B------:R-:W0:Y:S01]  /*0590*/  @P2 LDC.64 R36, c[0x0][0x3e8] ;  /* 0x0000fa00ff242b82 */ /* 0x000e220000000a00 */
[----:B--2---:R2:W-:Y:S07]  /*05a0*/  @P6 STL.64 [R1+0x168], R84 ;  /* 0x0001685401006387 */ /* 0x0045ee0000100a00 */
[----:B------:R-:W2:Y:S01]  /*05b0*/  @P3 LDC.64 R38, c[0x0][0x3d0] ;  /* 0x0000f400ff263b82 */ /* 0x000ea20000000a00 */
[----:B------:R2:W-:Y:S01]  /*05c0*/  @P6 STL.64 [R1+0x170], R86 ;  /* 0x0001705601006387 */ /* 0x0005e20000100a00 */
[----:B------:R-:W-:-:S06]  /*05d0*/  ISETP.NE.AND P6, PT, R20, RZ, PT ;  /* 0x000000ff1400720c */ /* 0x000fcc0003fc5270 */
[----:B------:R-:W2:Y:S01]  /*05e0*/  @P3 LDC.64 R40, c[0x0][0x3e8] ;  /* 0x0000fa00ff283b82 */ /* 0x000ea20000000a00 */
[----:B----4-:R-:W-:-:S04]  /*05f0*/  @P0 IMAD.WIDE.U32 R26, R23, 0x10, R6 ;  /* 0x00000010171a0825 */ /* 0x010fc800078e0006 */
[----:B-1----:R-:W-:-:S03]  /*0600*/  @P0 IMAD.WIDE.U32 R28, R23, 0x10, R8 ;  /* 0x00000010171c0825 */ /* 0x002fc600078e0008 */
[----:B------:R-:W1:Y:S01]  /*0610*/  @P5 LDC.64 R46, c[0x0][0x3d0] ;  /* 0x0000f400ff2e5b82 */ /* 0x000e620000000a00 */
[----:B------:R-:W4:Y:S01]  /*0620*/  @P6 LDG.E.128 R80, desc[UR16][R14.64] ;  /* 0x000000100e506981 */ /* 0x000f22000c1e1d00 */
[----:B------:R-:W-:-:S03]  /*0630*/  @P0 IADD3 R23, PT, PT, R23, 0x80, RZ ;  /* 0x0000008017170810 */ /* 0x000fc60007ffe0ff */
[----:B------:R0:W5:Y:S03]  /*0640*/  @P6 LDG.E.128 R160, desc[UR16][R16.64] ;  /* 0x0000001010a06981 */ /* 0x000166000c1e1d00 */
[----:B------:R-:W1:Y:S01]  /*0650*/  @P4 LDC.64 R6, c[0x0][0x3d0] ;  /* 0x0000f400ff064b82 */ /* 0x000e620000000a00 */
[C---:B---3--:R-:W-:Y:S01]  /*0660*/  @P1 IMAD.WIDE.U32 R30, R23.reuse, 0x10, R30 ;  /* 0x00000010171e1825 */ /* 0x048fe200078e001e */
[----:B------:R-:W3:Y:S06]  /*0670*/  @P0 LDG.E.128 R72, desc[UR16][R26.64] ;  /* 0x000000101a480981 */ /* 0x000eec000c1e1d00 */
[----:B------:R-:W1:Y:S01]  /*0680*/  @P4 LDC.64 R8, c[0x0][0x3e8] ;  /* 0x0000fa00ff084b82 */ /* 0x000e620000000a00 */
[C---:B0-----:R-:W-:Y:S01]  /*0690*/  @P1 IMAD.WIDE.U32 R32, R23.reuse, 0x10, R32 ;  /* 0x0000001017201825 */ /* 0x041fe200078e0020 */
[----:B------:R-:W-:Y:S01]  /*06a0*/  @P1 IADD3 R23, PT, PT, R23, 0x80, RZ ;  /* 0x0000008017171810 */ /* 0x000fe20007ffe0ff */
[----:B------:R-:W3:Y:S04]  /*06b0*/  @P1 LDG.E.128 R68, desc[UR16][R30.64] ;  /* 0x000000101e441981 */ /* 0x000ee8000c1e1d00 */
[C---:B------:R-:W-:Y:S01]  /*06c0*/  @P2 IMAD.WIDE.U32 R34, R23.reuse, 0x10, R34 ;  /* 0x0000001017222825 */ /* 0x040fe200078e0022 */
[----:B------:R-:W0:Y:S01]  /*06d0*/  @P5 LDC.64 R48, c[0x0][0x3e8] ;  /* 0x0000fa00ff305b82 */ /* 0x000e220000000a00 */
[----:B------:R0:W5:Y:S02]  /*06e0*/  @P0 LDG.E.128 R152, desc[UR16][R28.64] ;  /* 0x000000101c980981 */ /* 0x000164000c1e1d00 */
[C---:B------:R-:W-:Y:S01]  /*06f0*/  @P2 IMAD.WIDE.U32 R36, R23.reuse, 0x10, R36 ;  /* 0x0000001017242825 */ /* 0x040fe200078e0024 */
[----:B------:R-:W-:Y:S01]  /*0700*/  @P2 IADD3 R23, PT, PT, R23, 0x80, RZ ;  /* 0x0000008017172810 */ /* 0x000fe20007ffe0ff */
[----:B------:R-:W3:Y:S04]  /*0710*/  @P2 LDG.E.128 R64, desc[UR16][R34.64] ;  /* 0x0000001022402981 */ /* 0x000ee8000c1e1d00 */
[C---:B--2---:R-:W-:Y:S01]  /*0720*/  @P3 IMAD.WIDE.U32 R38, R23.reuse, 0x10, R38 ;  /* 0x0000001017263825 */ /* 0x044fe200078e0026 */
[----:B------:R2:W5:Y:S03]  /*0730*/  @P1 LDG.E.128 R148, desc[UR16][R32.64] ;  /* 0x0000001020941981 */ /* 0x000566000c1e1d00 */
[C---:B------:R-:W-:Y:S01]  /*0740*/  @P3 IMAD.WIDE.U32 R40, R23.reuse, 0x10, R40 ;  /* 0x0000001017283825 */ /* 0x040fe200078e0028 */
[----:B------:R-:W-:Y:S01]  /*0750*/  @P3 IADD3 R23, PT, PT, R23, 0x80, RZ ;  /* 0x0000008017173810 */ /* 0x000fe20007ffe0ff */
[----:B------:R-:W2:Y:S04]  /*0760*/  @P3 LDG.E.128 R60, desc[UR16][R38.64] ;  /* 0x00000010263c3981 */ /* 0x000ea8000c1e1d00 */
[C---:B-1----:R-:W-:Y:S01]  /*0770*/  @P4 IMAD.WIDE.U32 R42, R23.reuse, 0x10, R6 ;  /* 0x00000010172a4825 */ /* 0x042fe200078e0006 */
[----:B------:R1:W5:Y:S03]  /*0780*/  @P2 LDG.E.128 R144, desc[UR16][R36.64] ;  /* 0x0000001024902981 */ /* 0x000366000c1e1d00 */
[C---:B------:R-:W-:Y:S01]  /*0790*/  @P4 IMAD.WIDE.U32 R44, R23.reuse, 0x10, R8 ;  /* 0x00000010172c4825 */ /* 0x040fe200078e0008 */
[----:B------:R-:W-:Y:S01]  /*07a0*/  @P4 IADD3 R23, PT, PT, R23, 0x80, RZ ;  /* 0x0000008017174810 */ /* 0x000fe20007ffe0ff */
[----:B------:R-:W2:Y:S04]  /*07b0*/  @P4 LDG.E.128 R56, desc[UR16][R42.64] ;  /* 0x000000102a384981 */ /* 0x000ea8000c1e1d00 */
[C---:B------:R-:W-:Y:S01]  /*07c0*/  @P5 IMAD.WIDE.U32 R6, R23.reuse, 0x10, R46 ;  /* 0x0000001017065825 */ /* 0x040fe200078e002e */
[----:B------:R1:W5:Y:S04]  /*07d0*/  @P3 LDG.E.128 R140, desc[UR16][R40.64] ;  /* 0x00000010288c3981 */ /* 0x000368000c1e1d00 */
[----:B------:R-:W2:Y:S01]  /*07e0*/  @P5 LDG.E.128 R52, desc[UR16][R6.64] ;  /* 0x0000001006345981 */ /* 0x000ea2000c1e1d00 */
[----:B0-----:R-:W-:-:S03]  /*07f0*/  @P5 IMAD.WIDE.U32 R8, R23, 0x10, R48 ;  /* 0x0000001017085825 */ /* 0x001fc600078e0030 */
[----:B------:R1:W5:Y:S04]  /*0800*/  @P4 LDG.E.128 R136, desc[UR16][R44.64] ;  /* 0x000000102c884981 */ /* 0x000368000c1e1d00 */
[----:B------:R1:W5:Y:S04]  /*0810*/  @P5 LDG.E.128 R132, desc[UR16][R8.64] ;  /* 0x0000001008845981 */ /* 0x000368000c1e1d00 */
[----:B----4-:R0:W-:Y:S04]  /*0820*/  @P6 STL.64 [R1+0x158], R80 ;  /* 0x0001585001006387 */ /* 0x0101e80000100a00 */
        /* <DEDUP_REMOVED lines=12> */
[----:B------:R-:W-:Y:S01]  /*08f0*/  UISETP.GE.AND UP0, UPT, UR7, UR4, UPT ;  /* 0x000000040700728c */ /* 0x000fe2000bf06270 */
[----:B------:R-:W-:-:S02]  /*0900*/  LOP3.LUT R21, R21, 0xfffffffd, RZ, 0xc0, !PT ;  /* 0xfffffffd15157812 */ /* 0x000fc400078ec0ff */
[----:B------:R-:W-:Y:S02]  /*0910*/  CS2R R128, SRZ ;  /* 0x0000000000807805 */ /* 0x000fe4000001ff00 */
[----:B------:R-:W-:Y:S02]  /*0920*/  CS2R R130, SRZ ;  /* 0x0000000000827805 */ /* 0x000fe4000001ff00 */
[----:B------:R-:W-:Y:S02]  /*0930*/  CS2R R124, SRZ ;  /* 0x00000000007c7805 */ /* 0x000fe4000001ff00 */
[----:B------:R-:W-:Y:S02]  /*0940*/  @P5 LOP3.LUT R21, R21, 0x2, RZ, 0xfc, !PT ;  /* 0x0000000215155812 */ /* 0x000fe400078efcff */
        /* <DEDUP_REMOVED lines=21> */
[----:B0-----:R-:W-:Y:S02]  /*0aa0*/  CS2R R80, SRZ ;  /* 0x0000000000507805 */ /* 0x001fe4000001ff00 */
[----:B----4-:R-:W-:Y:S01]  /*0ab0*/  CS2R R82, SRZ ;  /* 0x0000000000527805 */ /* 0x010fe2000001ff00 */
[----:B---3--:R0:W-:Y:S04]  /*0ac0*/  @P6 STL.64 [R1+0x148], R76 ;  /* 0x0001484c01006387 */ /* 0x0081e80000100a00 */
        /* <DEDUP_REMOVED lines=11> */
[----:B--2---:R2:W-:Y:S04]  /*0b80*/  @P3 STL.64 [R1+0x108], R60 ;  /* 0x0001083c01003387 */ /* 0x0045e80000100a00 */
        /* <DEDUP_REMOVED lines=49> */
[----:B------:R-:W-:Y:S02]  /*0ea0*/  CS2R R68, SRZ ;  /* 0x0000000000447805 */ /* 0x000fe4000001ff00 */
[----:B------:R-:W-:Y:S02]  /*0eb0*/  CS2R R70, SRZ ;  /* 0x0000000000467805 */ /* 0x000fe4000001ff00 */
[----:B------:R-:W-:-:S02]  /*0ec0*/  CS2R R64, SRZ ;  /* 0x0000000000407805 */ /* 0x000fc4000001ff00 */
[----:B------:R-:W-:Y:S01]  /*0ed0*/  CS2R R66, SRZ ;  /* 0x0000000000427805 */ /* 0x000fe2000001ff00 */
[----:B--2---:R-:W-:Y:S06]  /*0ee0*/  BRA.U UP0, `(.L_x_18674) ;  /* 0x000000c500247547 */ /* 0x004fec000b800000 */
        /* <DEDUP_REMOVED lines=98> */
.L_x_18776:
        /* <DEDUP_REMOVED lines=39> */
[----:B0-----:R-:W-:-:S04]  /*1780*/  LEA.HI.SX32 R20, R20, R179, 0x1e ;  /* 0x000000b314147211 */ /* 0x001fc800078ff2ff */
[----:B------:R-:W-:Y:S02]  /*1790*/  MOV R186, R20 ;  /* 0x0000001400ba7202 */ /* 0x000fe40000000f00 */
[----:B---3--:R-:W-:Y:S02]  /*17a0*/  R2UR UR13, R178 ;  /* 0x00000000b20d72ca */ /* 0x008fe400000e0000 */
[----:B----4-:R-:W-:Y:S02]  /*17b0*/  @P0 R2UR UR12, R176 ;  /* 0x00000000b00c02ca */ /* 0x010fe400000e0000 */
[----:B------:R-:W-:Y:S01]  /*17c0*/  ISETP.GE.U32.AND P0, PT, R22, 0x280, PT ;  /* 0x000002801600780c */ /* 0x000fe20003f06070 */
[----:B-----5:R-:W-:-:S12]  /*17d0*/  @!P1 BRA `(.L_x_18676) ;  /* 0x0000000000fc9947 */ /* 0x020fd80003800000 */
[----:B------:R-:W0:Y:S01]  /*17e0*/  LDC.64 R178, c[0x0][0x3a8] ;  /* 0x0000ea00ffb27b82 */ /* 0x000e220000000a00 */
[----:B------:R-:W-:Y:S01]  /*17f0*/  ISETP.NE.U32.AND P1, PT, RZ, UR20, PT ;  /* 0x00000014ff007c0c */ /* 0x000fe2000bf25070 */
[----:B------:R-:W2:Y:S06]  /*1800*/  LDL.LU R249, [R1+0x38] ;  /* 0x0000380001f97983 */ /* 0x000eac0000300800 */
[----:B------:R-:W1:Y:S08]  /*1810*/  LDC.64 R176, c[0x0][0x428] ;  /* 0x00010a00ffb07b82 */ /* 0x000e700000000a00 */
[----:B------:R-:W3:Y:S01]  /*1820*/  LDC.64 R210, c[0x0][0x3b0] ;  /* 0x0000ec00ffd27b82 */ /* 0x000ee20000000a00 */
[C---:B0-----:R-:W-:Y:S01]  /*1830*/  IMAD.WIDE.U32 R178, R20.reuse, 0x10, R178 ;  /* 0x0000001014b27825 */ /* 0x041fe200078e00b2 */
[----:B------:R-:W-:Y:S01]  /*1840*/  ISETP.NE.AND.EX P1, PT, RZ, UR21, PT, P1 ;  /* 0x00000015ff007c0c */ /* 0x000fe2000bf25310 */
[----:B------:R-:W4:Y:S04]  /*1850*/  LDL.LU R239, [R1+0x3c] ;  /* 0x00003c0001ef7983 */ /* 0x000f280000300800 */
[----:B------:R-:W2:Y:S01]  /*1860*/  LDG.E.128 R180, desc[UR16][R178.64] ;  /* 0x00000010b2b47981 */ /* 0x000ea2000c1e1d00 */
[----:B-1----:R-:W-:-:S03]  /*1870*/  IMAD.WIDE.U32 R176, R20, 0x10, R176 ;  /* 0x0000001014b07825 */ /* 0x002fc600078e00b0 */
[----:B------:R-:W4:Y:S04]  /*1880*/  LDL R220, [R1+0x17c] ;  /* 0x00017c0001dc7983 */ /* 0x000f280000100800 */
[----:B------:R-:W0:Y:S01]  /*1890*/  @P1 LDC.64 R186, c[0x0][0x438] ;  /* 0x00010e00ffba1b82 */ /* 0x000e220000000a00 */
[----:B------:R-:W4:Y:S04]  /*18a0*/  LDL.LU R218, [R1+0xe0] ;  /* 0x0000e00001da7983 */ /* 0x000f280000300800 */
[----:B------:R-:W4:Y:S04]  /*18b0*/  LDG.E.128 R176, desc[UR16][R176.64] ;  /* 0x00000010b0b07981 */ /* 0x000f28000c1e1d00 */
[----:B------:R-:W4:Y:S04]  /*18c0*/  LDL R217, [R1+0x180] ;  /* 0x0001800001d97983 */ /* 0x000f280000100800 */
[----:B------:R-:W4:Y:S04]  /*18d0*/  LDL.LU R188, [R1+0xe4] ;  /* 0x0000e40001bc7983 */ /* 0x000f280000300800 */
[----:B------:R-:W4:Y:S01]  /*18e0*/  LDL R216, [R1+0x184] ;  /* 0x0001840001d87983 */ /* 0x000f220000100800 */
[----:B0-----:R-:W-:-:S05]  /*18f0*/  @P1 IMAD.WIDE.U32 R186, R20, 0x10, R186 ;  /* 0x0000001014ba1825 */ /* 0x001fca00078e00ba */
[----:B------:R3:W5:Y:S02]  /*1900*/  @P1 LDG.E.128 R60, desc[UR16][R186.64] ;  /* 0x00000010ba3c1981 */ /* 0x000764000c1e1d00 */
[----:B---3--:R-:W-:Y:S02]  /*1910*/  IMAD.WIDE.U32 R186, R20, 0x4, R210 ;  /* 0x0000000414ba7825 */ /* 0x008fe400078e00d2 */
[----:B------:R-:W3:Y:S04]  /*1920*/  LDL.LU R210, [R1+0x40] ;  /* 0x0000400001d27983 */ /* 0x000ee80000300800 */
[----:B------:R-:W3:Y:S04]  /*1930*/  LDL.LU R211, [R1+0x44] ;  /* 0x0000440001d37983 */ /* 0x000ee80000300800 */
[----:B------:R0:W5:Y:S04]  /*1940*/  LDG.E R19, desc[UR16][R186.64] ;  /* 0x00000010ba137981 */ /* 0x000168000c1e1900 */
[----:B------:R-:W3:Y:S04]  /*1950*/  LDL R186, [R1+0x178] ;  /* 0x0001780001ba7983 */ /* 0x000ee80000100800 */
[----:B------:R-:W0:Y:S01]  /*1960*/  LDL.LU R187, [R1+0xdc] ;  /* 0x0000dc0001bb7983 */ /* 0x000e220000300800 */
[----:B--2---:R-:W-:-:S03]  /*1970*/  FADD.FTZ R23, R181, -UR14 ;  /* 0x8000000eb5177e21 */ /* 0x004fc60008010000 */
[----:B------:R-:W2:Y:S01]  /*1980*/  LDL.LU R181, [R1+0xd8] ;  /* 0x0000d80001b57983 */ /* 0x000ea20000300800 */
[----:B------:R-:W-:Y:S01]  /*1990*/  FADD.FTZ R180, R180, -UR14 ;  /* 0x8000000eb4b47e21 */ /* 0x000fe20008010000 */
[----:B------:R-:W-:-:S03]  /*19a0*/  FADD.FTZ R182, R182, -UR14 ;  /* 0x8000000eb6b67e21 */ /* 0x000fc60008010000 */
[----:B------:R-:W-:Y:S01]  /*19b0*/  FMUL.FTZ R185, R180, UR13 ;  /* 0x0000000db4b97c20 */ /* 0x000fe20008410000 */
[----:B----4-:R-:W-:Y:S01]  /*19c0*/  FADD.FTZ R249, R249, R176 ;  /* 0x000000b0f9f97221 */ /* 0x010fe20000010000 */
[----:B------:R-:W-:-:S04]  /*19d0*/  FADD.FTZ R239, R239, R177 ;  /* 0x000000b1efef7221 */ /* 0x000fc80000010000 */
[----:B------:R1:W-:Y:S04]  /*19e0*/  STL [R1+0x38], R249 ;  /* 0x000038f901007387 */ /* 0x0003e80000100800 */
[----:B------:R4:W-:Y:S01]  /*19f0*/  STL [R1+0x3c], R239 ;  /* 0x00003cef01007387 */ /* 0x0009e20000100800 */
[----:B-1----:R-:W-:Y:S01]  /*1a00*/  FMUL.FTZ R249, R23, UR13 ;  /* 0x0000000d17f97c20 */ /* 0x002fe20008410000 */
[----:B----4-:R-:W-:Y:S01]  /*1a10*/  FMUL.FTZ R239, R182, UR13 ;  /* 0x0000000db6ef7c20 */ /* 0x010fe20008410000 */
[----:B------:R-:W-:-:S03]  /*1a20*/  FADD.FTZ R183, R183, -UR14 ;  /* 0x8000000eb7b77e21 */ /* 0x000fc60008010000 */
[----:B------:R-:W-:Y:S01]  /*1a30*/  FFMA.FTZ R218, R178, R239, R218 ;  /* 0x000000efb2da7223 */ /* 0x000fe200000100da */
[----:B------:R-:W-:Y:S01]  /*1a40*/  FMUL.FTZ R220, R220, R177 ;  /* 0x000000b1dcdc7220 */ /* 0x000fe20000410000 */
[----:B------:R-:W-:Y:S01]  /*1a50*/  FMUL.FTZ R216, R216, R179 ;  /* 0x000000b3d8d87220 */ /* 0x000fe20000410000 */
[----:B---3--:R-:W-:Y:S01]  /*1a60*/  FADD.FTZ R210, R210, R178 ;  /* 0x000000b2d2d27221 */ /* 0x008fe20000010000 */
[----:B------:R-:W-:Y:S01]  /*1a70*/  FADD.FTZ R211, R211, R179 ;  /* 0x000000b3d3d37221 */ /* 0x000fe20000010000 */
[----:B------:R-:W-:Y:S01]  /*1a80*/  FMUL.FTZ R23, R186, R176 ;  /* 0x000000b0ba177220 */ /* 0x000fe20000410000 */
[----:B0-----:R-:W-:-:S03]  /*1a90*/  FFMA.FTZ R187, R177, R249, R187 ;  /* 0x000000f9b1bb7223 */ /* 0x001fc600000100bb */
[----:B------:R-:W-:-:S04]  /*1aa0*/  FADD.FTZ R177, RZ, R23 ;  /* 0x00000017ffb17221 */ /* 0x000fc80000010000 */
[----:B------:R-:W-:Y:S01]  /*1ab0*/  FADD.FTZ R177, R177, R220 ;  /* 0x000000dcb1b17221 */ /* 0x000fe20000010000 */
[----:B------:R-:W-:Y:S01]  /*1ac0*/  IADD3 R186, PT, PT, R20, 0x80, RZ ;  /* 0x0000008014ba7810 */ /* 0x000fe20007ffe0ff */
[----:B--2---:R-:W-:Y:S01]  /*1ad0*/  FFMA.FTZ R181, R176, R185, R181 ;  /* 0x000000b9b0b57223 */ /* 0x004fe200000100b5 */
[----:B------:R-:W-:-:S04]  /*1ae0*/  FFMA.FTZ R176, R185, R23, RZ ;  /* 0x00000017b9b07223 */ /* 0x000fc800000100ff */
[----:B------:R-:W-:Y:S04]  /*1af0*/  STL [R1+0xd8], R181 ;  /* 0x0000d8b501007387 */ /* 0x000fe80000100800 */
[----:B------:R-:W-:Y:S04]  /*1b00*/  STL [R1+0xdc], R187 ;  /* 0x0000dcbb01007387 */ /* 0x000fe80000100800 */
[----:B------:R0:W-:Y:S01]  /*1b10*/  STL [R1+0xe0], R218 ;  /* 0x0000e0da01007387 */ /* 0x0001e20000100800 */
[----:B------:R-:W-:Y:S01]  /*1b20*/  FFMA.FTZ R176, R249, R220, R176 ;  /* 0x000000dcf9b07223 */ /* 0x000fe200000100b0 */
[----:B0-----:R-:W-:Y:S01]  /*1b30*/  FMUL.FTZ R218, R217, R178 ;  /* 0x000000b2d9da7220 */ /* 0x001fe20000410000 */
[----:B------:R-:W-:Y:S01]  /*1b40*/  FMUL.FTZ R217, R183, UR13 ;  /* 0x0000000db7d97c20 */ /* 0x000fe20008410000 */
[----:B------:R-:W-:Y:S03]  /*1b50*/  STL [R1+0x40], R210 ;  /* 0x000040d201007387 */ /* 0x000fe60000100800 */
[----:B------:R-:W-:Y:S01]  /*1b60*/  FFMA.FTZ R188, R179, R217, R188 ;  /* 0x000000d9b3bc7223 */ /* 0x000fe200000100bc */
[----:B------:R-:W-:Y:S01]  /*1b70*/  FADD.FTZ R177, R177, R218 ;  /* 0x000000dab1b17221 */ /* 0x000fe20000010000 */
[----:B------:R-:W-:Y:S01]  /*1b80*/  FFMA.FTZ R176, R239, R218, R176 ;  /* 0x000000daefb07223 */ /* 0x000fe200000100b0 */
[----:B------:R-:W-:Y:S03]  /*1b90*/  STL [R1+0x44], R211 ;  /* 0x000044d301007387 */ /* 0x000fe60000100800 */
[----:B------:R-:W-:Y:S01]  /*1ba0*/  FFMA.FTZ R187, R217, R216, R176 ;  /* 0x000000d8d9bb7223 */ /* 0x000fe200000100b0 */
[----:B------:R0:W-:Y:S02]  /*1bb0*/  STL [R1+0xe4], R188 ;  /* 0x0000e4bc01007387 */ /* 0x0001e40000100800 */
[----:B0-----:R-:W-:-:S07]  /*1bc0*/  FADD.FTZ R188, R177, R216 ;  /* 0x000000d8b1bc7221 */ /* 0x001fce0000010000 */
.L_x_18676:
[----:B------:R-:W-:Y:S05]  /*1bd0*/  BSYNC.RECONVERGENT B0 ;  /* 0x0000000000007941 */ /* 0x000fea0003800200 */
.L_x_18675:
[----:B------:R-:W-:Y:S04]  /*1be0*/  BSSY.RECONVERGENT B0, `(.L_x_18677) ;  /* 0x0000044000007945 */ /* 0x000fe80003800200 */
[----:B------:R-:W-:Y:S05]  /*1bf0*/  @!P4 BRA `(.L_x_18678) ;  /* 0x000000040008c947 */ /* 0x000fea0003800000 */
[----:B------:R-:W-:Y:S01]  /*1c00*/  ISETP.NE.U32.AND P1, PT, RZ, UR20, PT ;  /* 0x00000014ff007c0c */ /* 0x000fe2000bf25070 */
[----:B------:R-:W0:Y:S01]  /*1c10*/  LDC.64 R178, c[0x0][0x3a8] ;  /* 0x0000ea00ffb27b82 */ /* 0x000e220000000a00 */
[----:B------:R-:W2:Y:S02]  /*1c20*/  LDL.LU R248, [R1+0x28] ;  /* 0x0000280001f87983 */ /* 0x000ea40000300800 */
[----:B------:R-:W-:Y:S02]  /*1c30*/  ISETP.NE.AND.EX P1, PT, RZ, UR21, PT, P1 ;  /* 0x00000015ff007c0c */ /* 0x000fe4000bf25310 */
[----:B------:R1:W-:Y:S03]  /*1c40*/  STL [R1+0x188], R0 ;  /* 0x0001880001007387 */ /* 0x0003e60000100800 */
[----:B------:R-:W3:Y:S01]  /*1c50*/  LDC.64 R180, c[0x0][0x428] ;  /* 0x00010a00ffb47b82 */ /* 0x000ee20000000a00 */
[----:B-1----:R-:W4:Y:S07]  /*1c60*/  LDL.LU R0, [R1+0xc8] ;  /* 0x0000c80001007983 */ /* 0x002f2e0000300800 */
[----:B------:R-:W1:Y:S01]  /*1c70*/  @P1 LDC.64 R176, c[0x0][0x438] ;  /* 0x00010e00ffb01b82 */ /* 0x000e620000000a00 */
[----:B------:R-:W4:Y:S04]  /*1c80*/  LDL R238, [R1+0x168] ;  /* 0x0001680001ee7983 */ /* 0x000f280000100800 */
[----:B------:R-:W4:Y:S03]  /*1c90*/  LDL.LU R237, [R1+0x2c] ;  /* 0x00002c0001ed7983 */ /* 0x000f260000300800 */
[----:B------:R-:W0:Y:S01]  /*1ca0*/  LDC.64 R204, c[0x0][0x3b0] ;  /* 0x0000ec00ffcc7b82 */ /* 0x000e220000000a00 */
[----:B------:R-:W4:Y:S04]  /*1cb0*/  LDL R219, [R1+0x16c] ;  /* 0x00016c0001db7983 */ /* 0x000f280000100800 */
[----:B------:R-:W4:Y:S01]  /*1cc0*/  LDL.LU R211, [R1+0xd4] ;  /* 0x0000d40001d37983 */ /* 0x000f220000300800 */
[----:B---3--:R-:W-:-:S03]  /*1cd0*/  IMAD.WIDE.U32 R180, R186, 0x10, R180 ;  /* 0x00000010bab47825 */ /* 0x008fc600078e00b4 */
[----:B------:R-:W3:Y:S04]  /*1ce0*/  LDL R210, [R1+0x174] ;  /* 0x0001740001d27983 */ /* 0x000ee80000100800 */
[----:B------:R-:W2:Y:S01]  /*1cf0*/  LDG.E.128 R180, desc[UR16][R180.64] ;  /* 0x00000010b4b47981 */ /* 0x000ea2000c1e1d00 */
[----:B-1----:R-:W-:-:S05]  /*1d00*/  @P1 IMAD.WIDE.U32 R176, R186, 0x10, R176 ;  /* 0x00000010bab01825 */ /* 0x002fca00078e00b0 */
[----:B------:R0:W5:Y:S02]  /*1d10*/  @P1 LDG.E.128 R56, desc[UR16][R176.64] ;  /* 0x00000010b0381981 */ /* 0x000164000c1e1d00 */
[----:B0-----:R-:W-:-:S06]  /*1d20*/  IMAD.WIDE.U32 R176, R186, 0x10, R178 ;  /* 0x00000010bab07825 */ /* 0x001fcc00078e00b2 */
[----:B------:R-:W3:Y:S01]  /*1d30*/  LDG.E.128 R176, desc[UR16][R176.64] ;  /* 0x00000010b0b07981 */ /* 0x000ee2000c1e1d00 */
[----:B------:R-:W-:-:S05]  /*1d40*/  IMAD.WIDE.U32 R204, R186, 0x4, R204 ;  /* 0x00000004bacc7825 */ /* 0x000fca00078e00cc */
[----:B------:R0:W5:Y:S04]  /*1d50*/  LDG.E R18, desc[UR16][R204.64] ;  /* 0x00000010cc127981 */ /* 0x000168000c1e1900 */
[----:B------:R-:W3:Y:S01]  /*1d60*/  LDL R205, [R1+0x170] ;  /* 0x0001700001cd7983 */ /* 0x000ee20000100800 */
[----:B--2---:R-:W-:Y:S01]  /*1d70*/  FADD.FTZ R248, R248, R180 ;  /* 0x000000b4f8f87221 */ /* 0x004fe20000010000 */
[----:B----4-:R-:W-:Y:S01]  /*1d80*/  FMUL.FTZ R238, R238, R180 ;  /* 0x000000b4eeee7220 */ /* 0x010fe20000410000 */
[----:B---3--:R-:W-:Y:S01]  /*1d90*/  FADD.FTZ R17, R176, -UR14 ;  /* 0x8000000eb0117e21 */ /* 0x008fe20008010000 */
[----:B------:R-:W-:Y:S01]  /*1da0*/  FADD.FTZ R177, R177, -UR14 ;  /* 0x8000000eb1b17e21 */ /* 0x000fe20008010000 */
[----:B------:R-:W2:Y:S02]  /*1db0*/  LDL.LU R176, [R1+0xd0] ;  /* 0x0000d00001b07983 */ /* 0x000ea40000300800 */
[----:B0-----:R-:W-:Y:S01]  /*1dc0*/  FMUL.FTZ R204, R17, UR13 ;  /* 0x0000000d11cc7c20 */ /* 0x001fe20008410000 */
[----:B------:R-:W-:-:S02]  /*1dd0*/  FADD.FTZ R17, R179, -UR14 ;  /* 0x8000000eb3117e21 */ /* 0x000fc40008010000 */
[----:B------:R-:W3:Y:S01]  /*1de0*/  LDL.LU R179, [R1+0x34] ;  /* 0x0000340001b37983 */ /* 0x000ee20000300800 */
[----:B------:R-:W-:-:S03]  /*1df0*/  FFMA.FTZ R0, R180, R204, R0 ;  /* 0x000000ccb4007223 */ /* 0x000fc60000010000 */
[----:B------:R-:W-:Y:S04]  /*1e00*/  STL [R1+0x14], R204 ;  /* 0x000014cc01007387 */ /* 0x000fe80000100800 */
[----:B------:R0:W-:Y:S02]  /*1e10*/  STL [R1+0x28], R248 ;  /* 0x000028f801007387 */ /* 0x0001e40000100800 */
[----:B0-----:R-:W-:Y:S02]  /*1e20*/  FMUL.FTZ R248, R177, UR13 ;  /* 0x0000000db1f87c20 */ /* 0x001fe40008410000 */
[----:B------:R-:W4:Y:S04]  /*1e30*/  LDL.LU R177, [R1+0x30] ;  /* 0x0000300001b17983 */ /* 0x000f280000300800 */
[----:B------:R0:W-:Y:S04]  /*1e40*/  STL [R1+0xc8], R0 ;  /* 0x0000c80001007387 */ /* 0x0001e80000100800 */
[----:B0-----:R0:W5:Y:S04]  /*1e50*/  LDL.LU R0, [R1+0x188] ;  /* 0x0001880001007983 */ /* 0x0011680000300800 */
[----:B------:R-:W4:Y:S01]  /*1e60*/  LDL.LU R180, [R1+0xcc] ;  /* 0x0000cc0001b47983 */ /* 0x000f220000300800 */
[----:B------:R-:W-:Y:S01]  /*1e70*/  FADD.FTZ R237, R237, R181 ;  /* 0x000000b5eded7221 */ /* 0x000fe20000010000 */
[----:B------:R-:W-:-:S04]  /*1e80*/  FADD.FTZ R178, R178, -UR14 ;  /* 0x8000000eb2b27e21 */ /* 0x000fc80008010000 */
[----:B------:R1:W-:Y:S02]  /*1e90*/  STL [R1+0x2c], R237 ;  /* 0x00002ced01007387 */ /* 0x0003e40000100800 */
[----:B-1----:R-:W-:Y:S01]  /*1ea0*/  FMUL.FTZ R237, R178, UR13 ;  /* 0x0000000db2ed7c20 */ /* 0x002fe20008410000 */
[----:B------:R-:W-:Y:S01]  /*1eb0*/  FMUL.FTZ R219, R219, R181 ;  /* 0x000000b5dbdb7220 */ /* 0x000fe20000410000 */
[----:B------:R-:W-:Y:S01]  /*1ec0*/  FMUL.FTZ R205, R205, R182 ;  /* 0x000000b6cdcd7220 */ /* 0x000fe20000410000 */
[----:B------:R-:W-:Y:S01]  /*1ed0*/  IADD3 R186, PT, PT, R186, 0x80, RZ ;  /* 0x00000080baba7810 */ /* 0x000fe20007ffe0ff */
[----:B--2---:R-:W-:Y:S01]  /*1ee0*/  FFMA.FTZ R176, R182, R237, R176 ;  /* 0x000000edb6b07223 */ /* 0x004fe200000100b0 */
[----:B---3--:R-:W-:Y:S01]  /*1ef0*/  FADD.FTZ R179, R179, R183 ;  /* 0x000000b7b3b37221 */ /* 0x008fe20000010000 */
[----:B----4-:R-:W-:Y:S01]  /*1f00*/  FADD.FTZ R177, R177, R182 ;  /* 0x000000b6b1b17221 */ /* 0x010fe20000010000 */
[----:B------:R-:W-:-:S05]  /*1f10*/  FFMA.FTZ R180, R181, R248, R180 ;  /* 0x000000f8b5b47223 */ /* 0x000fca00000100b4 */
[----:B------:R-:W-:Y:S04]  /*1f20*/  STL [R1+0xcc], R180 ;  /* 0x0000ccb401007387 */ /* 0x000fe80000100800 */
[----:B------:R-:W-:Y:S04]  /*1f30*/  STL [R1+0xd0], R176 ;  /* 0x0000d0b001007387 */ /* 0x000fe80000100800 */
[----:B------:R1:W-:Y:S02]  /*1f40*/  STL [R1+0x30], R177 ;  /* 0x000030b101007387 */ /* 0x0003e40000100800 */
[----:B-1----:R-:W-:Y:S01]  /*1f50*/  FFMA.FTZ R177, R204, R238, R187 ;  /* 0x000000eeccb17223 */ /* 0x002fe200000100bb */
[----:B------:R-:W-:-:S04]  /*1f60*/  FMUL.FTZ R204, R17, UR13 ;  /* 0x0000000d11cc7c20 */ /* 0x000fc80008410000 */
[----:B------:R-:W-:Y:S01]  /*1f70*/  FFMA.FTZ R211, R183, R204, R211 ;  /* 0x000000ccb7d37223 */ /* 0x000fe200000100d3 */
[----:B------:R0:W-:Y:S04]  /*1f80*/  STL [R1+0x34], R179 ;  /* 0x000034b301007387 */ /* 0x0001e80000100800 */
[----:B------:R0:W-:Y:S01]  /*1f90*/  STL [R1+0xd4], R211 ;  /* 0x0000d4d301007387 */ /* 0x0001e20000100800 */
[----:B------:R-:W-:Y:S01]  /*1fa0*/  FADD.FTZ R176, R188, R238 ;  /* 0x000000eebcb07221 */ /* 0x000fe20000010000 */
[----:B------:R-:W-:-:S03]  /*1fb0*/  FFMA.FTZ R177, R248, R219, R177 ;  /* 0x000000dbf8b17223 */ /* 0x000fc600000100b1 */
[----:B------:R-:W-:Y:S01]  /*1fc0*/  FADD.FTZ R176, R176, R219 ;  /* 0x000000dbb0b07221 */ /* 0x000fe20000010000 */
[----:B------:R-:W-:Y:S01]  /*1fd0*/  FMUL.FTZ R17, R210, R183 ;  /* 0x000000b7d2117220 */ /* 0x000fe20000410000 */
[----:B------:R-:W-:Y:S02]  /*1fe0*/  FFMA.FTZ R177, R237, R205, R177 ;  /* 0x000000cdedb17223 */ /* 0x000fe400000100b1 */
[----:B------:R-:W-:Y:S02]  /*1ff0*/  FADD.FTZ R176, R176, R205 ;  /* 0x000000cdb0b07221 */ /* 0x000fe40000010000 */
[----:B------:R-:W-:Y:S02]  /*2000*/  FFMA.FTZ R187, R204, R17, R177 ;  /* 0x00000011ccbb7223 */ /* 0x000fe400000100b1 */
[----:B0-----:R-:W-:-:S07]  /*2010*/  FADD.FTZ R188, R176, R17 ;  /* 0x00000011b0bc7221 */ /* 0x001fce0000010000 */
.L_x_18678:
[----:B------:R-:W-:Y:S05]  /*2020*/  BSYNC.RECONVERGENT B0 ;  /* 0x0000000000007941 */ /* 0x000fea0003800200 */
.L_x_18677:
[----:B------:R-:W-:Y:S04]  /*2030*/  BSSY.RECONVERGENT B0, `(.L_x_18679) ;  /* 0x0000044000007945 */ /* 0x000fe80003800200 */
[----:B------:R-:W-:Y:S05]  /*2040*/  @!P3 BRA `(.L_x_18680) ;  /* 0x000000040008b947 */ /* 0x000fea0003800000 */
[----:B------:R-:W-:Y:S01]  /*2050*/  ISETP.NE.U32.AND P1, PT, RZ, UR20, PT ;  /* 0x00000014ff007c0c */ /* 0x000fe2000bf25070 */
[----:B------:R-:W0:Y:S01]  /*2060*/  LDC.64 R178, c[0x0][0x3a8] ;  /* 0x0000ea00ffb27b82 */ /* 0x000e220000000a00 */
[----:B------:R-:W2:Y:S02]  /*2070*/  LDL.LU R246, [R1+0x18] ;  /* 0x0000180001f67983 */ /* 0x000ea40000300800 */
[----:B------:R-:W-:Y:S02]  /*2080*/  ISETP.NE.AND.EX P1, PT, RZ, UR21, PT, P1 ;  /* 0x00000015ff007c0c */ /* 0x000fe4000bf25310 */
[----:B-----5:R1:W-:Y:S03]  /*2090*/  STL [R1+0x188], R0 ;  /* 0x0001880001007387 */ /* 0x0203e60000100800 */
[----:B------:R-:W3:Y:S01]  /*20a0*/  LDC.64 R180, c[0x0][0x428] ;  /* 0x00010a00ffb47b82 */ /* 0x000ee20000000a00 */
[----:B-1----:R-:W4:Y:S07]  /*20b0*/  LDL.LU R0, [R1+0xb8] ;  /* 0x0000b80001007983 */ /* 0x002f2e0000300800 */
[----:B------:R-:W1:Y:S01]  /*20c0*/  @P1 LDC.64 R176, c[0x0][0x438] ;  /* 0x00010e00ffb01b82 */ /* 0x000e620000000a00 */
[----:B------:R-:W4:Y:S04]  /*20d0*/  LDL R236, [R1+0x158] ;  /* 0x0001580001ec7983 */ /* 0x000f280000100800 */
[----:B------:R-:W4:Y:S03]  /*20e0*/  LDL.LU R227, [R1+0x1c] ;  /* 0x00001c0001e37983 */ /* 0x000f260000300800 */
[----:B------:R-:W0:Y:S01]  /*20f0*/  LDC.64 R210, c[0x0][0x3b0] ;  /* 0x0000ec00ffd27b82 */ /* 0x000e220000000a00 */
[----:B------:R-:W4:Y:S04]  /*2100*/  LDL R215, [R1+0x15c] ;  /* 0x00015c0001d77983 */ /* 0x000f280000100800 */
[----:B------:R-:W4:Y:S01]  /*2110*/  LDL R203, [R1+0x160] ;  /* 0x0001600001cb7983 */ /* 0x000f220000100800 */
[----:B-1----:R-:W-:-:S05]  /*2120*/  @P1 IMAD.WIDE.U32 R176, R186, 0x10, R176 ;  /* 0x00000010bab01825 */ /* 0x002fca00078e00b0 */
[----:B------:R0:W5:Y:S01]  /*2130*/  @P1 LDG.E.128 R52, desc[UR16][R176.64] ;  /* 0x00000010b0341981 */ /* 0x000162000c1e1d00 */
[----:B---3--:R-:W-:-:S06]  /*2140*/  IMAD.WIDE.U32 R180, R186, 0x10, R180 ;  /* 0x00000010bab47825 */ /* 0x008fcc00078e00b4 */
[----:B------:R-:W2:Y:S01]  /*2150*/  LDG.E.128 R180, desc[UR16][R180.64] ;  /* 0x00000010b4b47981 */ /* 0x000ea2000c1e1d00 */
[----:B0-----:R-:W-:-:S06]  /*2160*/  IMAD.WIDE.U32 R176, R186, 0x10, R178 ;  /* 0x00000010bab07825 */ /* 0x001fcc00078e00b2 */
[----:B------:R-:W3:Y:S01]  /*2170*/  LDG.E.128 R176, desc[UR16][R176.64] ;  /* 0x00000010b0b07981 */ /* 0x000ee2000c1e1d00 */
[----:B------:R-:W-:-:S05]  /*2180*/  IMAD.WIDE.U32 R210, R186, 0x4, R210 ;  /* 0x00000004bad27825 */ /* 0x000fca00078e00d2 */
[----:B------:R0:W5:Y:S04]  /*2190*/  LDG.E R16, desc[UR16][R210.64] ;  /* 0x00000010d2107981 */ /* 0x000168000c1e1900 */
[----:B------:R-:W0:Y:S04]  /*21a0*/  LDL.LU R210, [R1+0xc4] ;  /* 0x0000c40001d27983 */ /* 0x000e280000300800 */
[----:B------:R-:W4:Y:S01]  /*21b0*/  LDL R211, [R1+0x164] ;  /* 0x0001640001d37983 */ /* 0x000f220000100800 */
[----:B--2---:R-:W-:Y:S01]  /*21c0*/  FADD.FTZ R246, R246, R180 ;  /* 0x000000b4f6f67221 */ /* 0x004fe20000010000 */
[----:B---3--:R-:W-:Y:S01]  /*21d0*/  FADD.FTZ R15, R176, -UR14 ;  /* 0x8000000eb00f7e21 */ /* 0x008fe20008010000 */
[----:B------:R-:W-:Y:S01]  /*21e0*/  FADD.FTZ R177, R177, -UR14 ;  /* 0x8000000eb1b17e21 */ /* 0x000fe20008010000 */
[----:B------:R-:W2:Y:S02]  /*21f0*/  LDL.LU R176, [R1+0xc0] ;  /* 0x0000c00001b07983 */ /* 0x000ea40000300800 */
[----:B------:R-:W-:Y:S01]  /*2200*/  FMUL.FTZ R194, R15, UR13 ;  /* 0x0000000d0fc27c20 */ /* 0x000fe20008410000 */
[----:B------:R-:W-:-:S02]  /*2210*/  FADD.FTZ R15, R179, -UR14 ;  /* 0x8000000eb30f7e21 */ /* 0x000fc40008010000 */
[----:B------:R-:W3:Y:S01]  /*2220*/  LDL.LU R179, [R1+0x24] ;  /* 0x0000240001b37983 */ /* 0x000ee20000300800 */
[----:B----4-:R-:W-:-:S03]  /*2230*/  FFMA.FTZ R0, R180, R194, R0 ;  /* 0x000000c2b4007223 */ /* 0x010fc60000010000 */
[----:B------:R-:W-:Y:S04]  /*2240*/  STL [R1+0xc], R194 ;  /* 0x00000cc201007387 */ /* 0x000fe80000100800 */
[----:B------:R1:W-:Y:S01]  /*2250*/  STL [R1+0x18], R246 ;  /* 0x000018f601007387 */ /* 0x0003e20000100800 */
[----:B------:R-:W-:Y:S01]  /*2260*/  FMUL.FTZ R236, R236, R180 ;  /* 0x000000b4ecec7220 */ /* 0x000fe20000410000 */
[----:B-1----:R-:W-:Y:S02]  /*2270*/  FMUL.FTZ R246, R177, UR13 ;  /* 0x0000000db1f67c20 */ /* 0x002fe40008410000 */
[----:B------:R-:W4:Y:S04]  /*2280*/  LDL.LU R177, [R1+0x20] ;  /* 0x0000200001b17983 */ /* 0x000f280000300800 */
[----:B------:R1:W-:Y:S04]  /*2290*/  STL [R1+0xb8], R0 ;  /* 0x0000b80001007387 */ /* 0x0003e80000100800 */
[----:B-1----:R1:W5:Y:S04]  /*22a0*/  LDL.LU R0, [R1+0x188] ;  /* 0x0001880001007983 */ /* 0x0023680000300800 */
[----:B------:R-:W4:Y:S01]  /*22b0*/  LDL.LU R180, [R1+0xbc] ;  /* 0x0000bc0001b47983 */ /* 0x000f220000300800 */
[----:B------:R-:W-:Y:S01]  /*22c0*/  FADD.FTZ R227, R227, R181 ;  /* 0x000000b5e3e37221 */ /* 0x000fe20000010000 */
[----:B------:R-:W-:-:S04]  /*22d0*/  FADD.FTZ R178, R178, -UR14 ;  /* 0x8000000eb2b27e21 */ /* 0x000fc80008010000 */
[----:B------:R0:W-:Y:S02]  /*22e0*/  STL [R1+0x1c], R227 ;  /* 0x00001ce301007387 */ /* 0x0001e40000100800 */
[----:B0-----:R-:W-:Y:S01]  /*22f0*/  FMUL.FTZ R227, R178, UR13 ;  /* 0x0000000db2e37c20 */ /* 0x001fe20008410000 */
        /* <DEDUP_REMOVED lines=10> */
[----:B0-----:R-:W-:Y:S01]  /*23a0*/  FFMA.FTZ R177, R194, R236, R187 ;  /* 0x000000ecc2b17223 */ /* 0x001fe200000100bb */
        /* <DEDUP_REMOVED lines=11> */
[----:B-1----:R-:W-:-:S07]  /*2460*/  FADD.FTZ R188, R176, R15 ;  /* 0x0000000fb0bc7221 */ /* 0x002fce0000010000 */
.L_x_18680:
[----:B------:R-:W-:Y:S05]  /*2470*/  BSYNC.RECONVERGENT B0 ;  /* 0x0000000000007941 */ /* 0x000fea0003800200 */
.L_x_18679:
[----:B------:R-:W-:Y:S04]  /*2480*/  BSSY.RECONVERGENT B0, `(.L_x_18681) ;  /* 0x000003a000007945 */ /* 0x000fe80003800200 */
[----:B------:R-:W-:Y:S05]  /*2490*/  @!P2 BRA `(.L_x_18682) ;  /* 0x0000000000e0a947 */ /* 0x000fea0003800000 */
[----:B------:R-:W-:Y:S01]  /*24a0*/  ISETP.NE.U32.AND P1, PT, RZ, UR20, PT ;  /* 0x00000014ff007c0c */ /* 0x000fe2000bf25070 */
[----:B------:R-:W0:Y:S01]  /*24b0*/  LDC.64 R178, c[0x0][0x3a8] ;  /* 0x0000ea00ffb27b82 */ /* 0x000e220000000a00 */
[----:B------:R-:W2:Y:S02]  /*24c0*/  LDL.LU R235, [R1+0xa8] ;  /* 0x0000a80001eb7983 */ /* 0x000ea40000300800 */
        /* <DEDUP_REMOVED lines=12> */
[----:B------:R-:W3:Y:S01]  /*2590*/  LDG.E.128 R176, desc[UR16][R176.64] ;  /* 0x00000010b0b07981 */ /* 0x000ee2000c1e1d00 */
[----:B------:R-:W-:-:S05]  /*25a0*/  IMAD.WIDE.U32 R210, R186, 0x4, R210 ;  /* 0x00000004bad27825 */ /* 0x000fca00078e00d2 */
[----:B------:R0:W5:Y:S04]  /*25b0*/  LDG.E R14, desc[UR16][R210.64] ;  /* 0x00000010d20e7981 */ /* 0x000168000c1e1900 */
[----:B------:R-:W0:Y:S04]  /*25c0*/  LDL.LU R210, [R1+0xb4] ;  /* 0x0000b40001d27983 */ /* 0x000e280000300800 */
[----:B------:R-:W4:Y:S01]  /*25d0*/  LDL R211, [R1+0x154] ;  /* 0x0001540001d37983 */ /* 0x000f220000100800 */
[----:B---3--:R-:W-:-:S03]  /*25e0*/  FADD.FTZ R13, R176, -UR14 ;  /* 0x8000000eb00d7e21 */ /* 0x008fc60008010000 */
[----:B------:R-:W3:Y:S01]  /*25f0*/  LDL.LU R176, [R1+0xb0] ;  /* 0x0000b00001b07983 */ /* 0x000ee20000300800 */
[----:B------:R-:W-:Y:S01]  /*2600*/  FMUL.FTZ R193, R13, UR13 ;  /* 0x0000000d0dc17c20 */ /* 0x000fe20008410000 */
[----:B------:R-:W-:Y:S02]  /*2610*/  FADD.FTZ R13, R179, -UR14 ;  /* 0x8000000eb30d7e21 */ /* 0x000fe40008010000 */
[----:B------:R-:W3:Y:S01]  /*2620*/  LDL.LU R179, [R1+0xac] ;  /* 0x0000ac0001b37983 */ /* 0x000ee20000300800 */
[----:B--2---:R-:W-:Y:S01]  /*2630*/  FFMA.FTZ R235, R180, R193, R235 ;  /* 0x000000c1b4eb7223 */ /* 0x004fe200000100eb */
[----:B------:R-:W-:Y:S02]  /*2640*/  FADD.FTZ R177, R177, -UR14 ;  /* 0x8000000eb1b17e21 */ /* 0x000fe40008010000 */
[----:B------:R-:W-:Y:S01]  /*2650*/  STL [R1+0x8], R193 ;  /* 0x000008c101007387 */ /* 0x000fe20000100800 */
[----:B------:R-:W-:-:S03]  /*2660*/  FADD.FTZ R178, R178, -UR14 ;  /* 0x8000000eb2b27e21 */ /* 0x000fc60008010000 */
[----:B------:R1:W-:Y:S01]  /*2670*/  STL [R1+0xa8], R235 ;  /* 0x0000a8eb01007387 */ /* 0x0003e20000100800 */
[----:B------:R-:W-:Y:S01]  /*2680*/  FMUL.FTZ R245, R177, UR13 ;  /* 0x0000000db1f57c20 */ /* 0x000fe20008410000 */
[----:B-1----:R-:W-:Y:S01]  /*2690*/  FMUL.FTZ R235, R226, R180 ;  /* 0x000000b4e2eb7220 */ /* 0x002fe20000410000 */
[----:B------:R-:W-:-:S03]  /*26a0*/  FMUL.FTZ R226, R178, UR13 ;  /* 0x0000000db2e27c20 */ /* 0x000fc60008410000 */
[----:B------:R-:W-:Y:S01]  /*26b0*/  FFMA.FTZ R177, R193, R235, R187 ;  /* 0x000000ebc1b17223 */ /* 0x000fe200000100bb */
[----:B------:R-:W-:-:S04]  /*26c0*/  FMUL.FTZ R193, R13, UR13 ;  /* 0x0000000d0dc17c20 */ /* 0x000fc80008410000 */
[----:B0-----:R-:W-:Y:S01]  /*26d0*/  FFMA.FTZ R210, R183, R193, R210 ;  /* 0x000000c1b7d27223 */ /* 0x001fe200000100d2 */
[----:B----4-:R-:W-:Y:S01]  /*26e0*/  FMUL.FTZ R214, R214, R181 ;  /* 0x000000b5d6d67220 */ /* 0x010fe20000410000 */
[----:B------:R-:W-:-:S03]  /*26f0*/  FMUL.FTZ R202, R202, R182 ;  /* 0x000000b6caca7220 */ /* 0x000fc60000410000 */
[----:B------:R-:W-:Y:S01]  /*2700*/  FFMA.FTZ R177, R245, R214, R177 ;  /* 0x000000d6f5b17223 */ /* 0x000fe200000100b1 */
[----:B------:R-:W-:-:S03]  /*2710*/  FMUL.FTZ R13, R211, R183 ;  /* 0x000000b7d30d7220 */ /* 0x000fc60000410000 */
[----:B------:R-:W-:Y:S01]  /*2720*/  FFMA.FTZ R177, R226, R202, R177 ;  /* 0x000000cae2b17223 */ /* 0x000fe200000100b1 */
[----:B------:R-:W-:Y:S01]  /*2730*/  FADD.FTZ R128, R128, R180 ;  /* 0x000000b480807221 */ /* 0x000fe20000010000 */
[----:B------:R-:W-:Y:S01]  /*2740*/  FADD.FTZ R129, R129, R181 ;  /* 0x000000b581817221 */ /* 0x000fe20000010000 */
[----:B------:R-:W-:Y:S01]  /*2750*/  FADD.FTZ R130, R130, R182 ;  /* 0x000000b682827221 */ /* 0x000fe20000010000 */
[----:B------:R-:W-:Y:S01]  /*2760*/  FADD.FTZ R131, R131, R183 ;  /* 0x000000b783837221 */ /* 0x000fe20000010000 */
[----:B------:R-:W-:Y:S01]  /*2770*/  IADD3 R186, PT, PT, R186, 0x80, RZ ;  /* 0x00000080baba7810 */ /* 0x000fe20007ffe0ff */
[----:B------:R-:W-:Y:S01]  /*2780*/  FFMA.FTZ R187, R193, R13, R177 ;  /* 0x0000000dc1bb7223 */ /* 0x000fe200000100b1 */
[----:B---3--:R-:W-:Y:S01]  /*2790*/  FFMA.FTZ R176, R182, R226, R176 ;  /* 0x000000e2b6b07223 */ /* 0x008fe200000100b0 */
[----:B------:R-:W-:-:S05]  /*27a0*/  FFMA.FTZ R179, R181, R245, R179 ;  /* 0x000000f5b5b37223 */ /* 0x000fca00000100b3 */
[----:B------:R-:W-:Y:S04]  /*27b0*/  STL [R1+0xac], R179 ;  /* 0x0000acb301007387 */ /* 0x000fe80000100800 */
[----:B------:R0:W-:Y:S04]  /*27c0*/  STL [R1+0xb0], R176 ;  /* 0x0000b0b001007387 */ /* 0x0001e80000100800 */
[----:B------:R1:W-:Y:S01]  /*27d0*/  STL [R1+0xb4], R210 ;  /* 0x0000b4d201007387 */ /* 0x0003e20000100800 */
[----:B0-----:R-:W-:-:S04]  /*27e0*/  FADD.FTZ R176, R188, R235 ;  /* 0x000000ebbcb07221 */ /* 0x001fc80000010000 */
[----:B------:R-:W-:-:S04]  /*27f0*/  FADD.FTZ R176, R176, R214 ;  /* 0x000000d6b0b07221 */ /* 0x000fc80000010000 */
[----:B------:R-:W-:-:S04]  /*2800*/  FADD.FTZ R176, R176, R202 ;  /* 0x000000cab0b07221 */ /* 0x000fc80000010000 */
[----:B-1----:R-:W-:-:S07]  /*2810*/  FADD.FTZ R188, R176, R13 ;  /* 0x0000000db0bc7221 */ /* 0x002fce0000010000 */
.L_x_18682:
[----:B------:R-:W-:Y:S05]  /*2820*/  BSYNC.RECONVERGENT B0 ;  /* 0x0000000000007941 */ /* 0x000fea0003800200 */
.L_x_18681:
        /* <DEDUP_REMOVED lines=58> */
.L_x_18684:
[----:B------:R-:W-:Y:S05]  /*2bd0*/  BSYNC.RECONVERGENT B0 ;  /* 0x0000000000007941 */ /* 0x000fea0003800200 */
.L_x_18683:
[----:B------:R-:W-:Y:S01]  /*2be0*/  ISETP.GE.U32.AND P1, PT, R22, 0x300, PT ;  /* 0x000003001600780c */ /* 0x000fe20003f26070 */
[----:B------:R-:W-:-:S12]  /*2bf0*/  BSSY.RECONVERGENT B0, `(.L_x_18685) ;  /* 0x000003a000007945 */ /* 0x000fd80003800200 */
        /* <DEDUP_REMOVED lines=12> */
[----:B------:R-:W-:-:S06]  /*2cc0*/  IMAD.WIDE.U32 R180, R186, 0x10, R180 ;  /* 0x00000010bab47825 */ /* 0x000fcc00078e00b4 */
[----:B------:R-:W2:Y:S01]  /*2cd0*/  LDG.E.128 R180, desc[UR16][R180.64] ;  /* 0x00000010b4b47981 */ /* 0x000ea2000c1e1d00 */
[----:B0-----:R-:W0:Y:S02]  /*2ce0*/  LDC.64 R176, c[0x0][0x3a8] ;  /* 0x0000ea00ffb07b82 */ /* 0x001e240000000a00 */
[----:B0-----:R-:W-:-:S06]  /*2cf0*/  IMAD.WIDE.U32 R176, R186, 0x10, R176 ;  /* 0x00000010bab07825 */ /* 0x001fcc00078e00b0 */
[----:B------:R-:W3:Y:S01]  /*2d00*/  LDG.E.128 R176, desc[UR16][R176.64] ;  /* 0x00000010b0b07981 */ /* 0x000ee2000c1e1d00 */
[----:B-1----:R-:W-:-:S05]  /*2d10*/  IMAD.WIDE.U32 R210, R186, 0x4, R210 ;  /* 0x00000004bad27825 */ /* 0x002fca00078e00d2 */
        /* <DEDUP_REMOVED lines=10> */
[----:B------:R-:W-:Y:S01]  /*2dc0*/  STL [R1], R191 ;  /* 0x000000bf01007387 */ /* 0x000fe20000100800 */
        /* <DEDUP_REMOVED lines=28> */
.L_x_18686:
[----:B------:R-:W-:Y:S05]  /*2f90*/  BSYNC.RECONVERGENT B0 ;  /* 0x0000000000007941 */ /* 0x000fea0003800200 */
.L_x_18685:
        /* <DEDUP_REMOVED lines=10> */
[----:B------:R-:W4:Y:S03]  /*3040*/  LDL.LU R199, [R1+0x80] ;  /* 0x0000800001c77983 */ /* 0x000f260000300800 */
[----:B------:R-:W0:Y:S01]  /*3050*/  @P3 LDC.64 R176, c[0x0][0x438] ;  /* 0x00010e00ffb03b82 */ /* 0x000e220000000a00 */
[----:B------:R-:W4:Y:S01]  /*3060*/  LDL R190, [R1+0x120] ;  /* 0x0001200001be7983 */ /* 0x000f220000100800 */
[----:B0-----:R-:W-:-:S05]  /*3070*/  @P3 IMAD.WIDE.U32 R176, R186, 0x10, R176 ;  /* 0x00000010bab03825 */ /* 0x001fca00078e00b0 */
[----:B------:R0:W5:Y:S01]  /*3080*/  @P3 LDG.E.128 R36, desc[UR16][R176.64] ;  /* 0x00000010b0243981 */ /* 0x000162000c1e1d00 */
[----:B------:R-:W-:-:S04]  /*3090*/  IMAD.WIDE.U32 R180, R186, 0x10, R180 ;  /* 0x00000010bab47825 */ /* 0x000fc800078e00b4 */
[C---:B-1----:R-:W-:Y:S02]  /*30a0*/  IMAD.WIDE.U32 R210, R186.reuse, 0x4, R210 ;  /* 0x00000004bad27825 */ /* 0x042fe400078e00d2 */
[----:B------:R-:W2:Y:S01]  /*30b0*/  LDG.E.128 R180, desc[UR16][R180.64] ;  /* 0x00000010b4b47981 */ /* 0x000ea2000c1e1d00 */
[----:B0-----:R-:W0:Y:S03]  /*30c0*/  LDC.64 R176, c[0x0][0x3a8] ;  /* 0x0000ea00ffb07b82 */ /* 0x001e260000000a00 */
[----:B------:R1:W5:Y:S04]  /*30d0*/  LDG.E R8, desc[UR16][R210.64] ;  /* 0x00000010d2087981 */ /* 0x000368000c1e1900 */
[----:B------:R-:W1:Y:S04]  /*30e0*/  LDL.LU R210, [R1+0x84] ;  /* 0x0000840001d27983 */ /* 0x000e680000300800 */
[----:B------:R-:W4:Y:S01]  /*30f0*/  LDL R211, [R1+0x124] ;  /* 0x0001240001d37983 */ /* 0x000f220000100800 */
[----:B0-----:R-:W-:-:S06]  /*3100*/  IMAD.WIDE.U32 R176, R186, 0x10, R176 ;  /* 0x00000010bab07825 */ /* 0x001fcc00078e00b0 */
[----:B------:R-:W3:Y:S02]  /*3110*/  LDG.E.128 R176, desc[UR16][R176.64] ;  /* 0x00000010b0b07981 */ /* 0x000ee4000c1e1d00 */
[----:B---3--:R-:W-:Y:S02]  /*3120*/  FADD.FTZ R7, R176, -UR14 ;  /* 0x8000000eb0077e21 */ /* 0x008fe40008010000 */
[----:B------:R-:W3:Y:S02]  /*3130*/  LDL.LU R176, [R1+0x7c] ;  /* 0x00007c0001b07983 */ /* 0x000ee40000300800 */
[----:B------:R-:W-:Y:S01]  /*3140*/  FMUL.FTZ R252, R7, UR13 ;  /* 0x0000000d07fc7c20 */ /* 0x000fe20008410000 */
[----:B------:R-:W-:-:S03]  /*3150*/  FADD.FTZ R177, R177, -UR14 ;  /* 0x8000000eb1b17e21 */ /* 0x000fc60008010000 */
[----:B--2---:R-:W-:Y:S01]  /*3160*/  FFMA.FTZ R232, R180, R252, R232 ;  /* 0x000000fcb4e87223 */ /* 0x004fe200000100e8 */
[----:B------:R-:W-:Y:S01]  /*3170*/  FADD.FTZ R178, R178, -UR14 ;  /* 0x8000000eb2b27e21 */ /* 0x000fe20008010000 */
[----:B------:R-:W-:-:S03]  /*3180*/  FMUL.FTZ R242, R177, UR13 ;  /* 0x0000000db1f27c20 */ /* 0x000fc60008410000 */
[----:B------:R0:W-:Y:S01]  /*3190*/  STL [R1+0x78], R232 ;  /* 0x000078e801007387 */ /* 0x0001e20000100800 */
[----:B------:R-:W-:Y:S01]  /*31a0*/  FADD.FTZ R7, R179, -UR14 ;  /* 0x8000000eb3077e21 */ /* 0x000fe20008010000 */
[----:B0-----:R-:W-:Y:S01]  /*31b0*/  FMUL.FTZ R232, R223, R180 ;  /* 0x000000b4dfe87220 */ /* 0x001fe20000410000 */
[----:B------:R-:W-:-:S04]  /*31c0*/  FMUL.FTZ R223, R178, UR13 ;  /* 0x0000000db2df7c20 */ /* 0x000fc80008410000 */
[----:B----4-:R-:W-:Y:S01]  /*31d0*/  FFMA.FTZ R199, R182, R223, R199 ;  /* 0x000000dfb6c77223 */ /* 0x010fe200000100c7 */
[----:B------:R-:W-:Y:S01]  /*31e0*/  FMUL.FTZ R208, R208, R181 ;  /* 0x000000b5d0d07220 */ /* 0x000fe20000410000 */
[----:B------:R-:W-:-:S04]  /*31f0*/  FFMA.FTZ R177, R252, R232, R187 ;  /* 0x000000e8fcb17223 */ /* 0x000fc800000100bb */
[----:B------:R-:W-:Y:S01]  /*3200*/  FFMA.FTZ R177, R242, R208, R177 ;  /* 0x000000d0f2b17223 */ /* 0x000fe200000100b1 */
[----:B------:R-:W-:Y:S01]  /*3210*/  FADD.FTZ R116, R116, R180 ;  /* 0x000000b474747221 */ /* 0x000fe20000010000 */
[----:B------:R-:W-:Y:S01]  /*3220*/  FADD.FTZ R117, R117, R181 ;  /* 0x000000b575757221 */ /* 0x000fe20000010000 */
[----:B------:R-:W-:Y:S01]  /*3230*/  FADD.FTZ R118, R118, R182 ;  /* 0x000000b676767221 */ /* 0x000fe20000010000 */
[----:B------:R-:W-:Y:S01]  /*3240*/  FADD.FTZ R119, R119, R183 ;  /* 0x000000b777777221 */ /* 0x000fe20000010000 */
[----:B------:R-:W-:Y:S01]  /*3250*/  IADD3 R186, PT, PT, R186, 0x80, RZ ;  /* 0x00000080baba7810 */ /* 0x000fe20007ffe0ff */
[----:B---3--:R-:W-:-:S05]  /*3260*/  FFMA.FTZ R176, R181, R242, R176 ;  /* 0x000000f2b5b07223 */ /* 0x008fca00000100b0 */
[----:B------:R-:W-:Y:S04]  /*3270*/  STL [R1+0x7c], R176 ;  /* 0x00007cb001007387 */ /* 0x000fe80000100800 */
[----:B------:R0:W-:Y:S02]  /*3280*/  STL [R1+0x80], R199 ;  /* 0x000080c701007387 */ /* 0x0001e40000100800 */
[----:B0-----:R-:W-:Y:S01]  /*3290*/  FMUL.FTZ R199, R190, R182 ;  /* 0x000000b6bec77220 */ /* 0x001fe20000410000 */
[----:B------:R-:W-:-:S04]  /*32a0*/  FMUL.FTZ R190, R7, UR13 ;  /* 0x0000000d07be7c20 */ /* 0x000fc80008410000 */
[----:B-1----:R-:W-:-:S05]  /*32b0*/  FFMA.FTZ R210, R183, R190, R210 ;  /* 0x000000beb7d27223 */ /* 0x002fca00000100d2 */
[----:B------:R0:W-:Y:S01]  /*32c0*/  STL [R1+0x84], R210 ;  /* 0x000084d201007387 */ /* 0x0001e20000100800 */
[----:B------:R-:W-:-:S04]  /*32d0*/  FADD.FTZ R176, R188, R232 ;  /* 0x000000e8bcb07221 */ /* 0x000fc80000010000 */
[----:B------:R-:W-:Y:S01]  /*32e0*/  FADD.FTZ R176, R176, R208 ;  /* 0x000000d0b0b07221 */ /* 0x000fe20000010000 */
[----:B------:R-:W-:Y:S01]  /*32f0*/  FMUL.FTZ R7, R211, R183 ;  /* 0x000000b7d3077220 */ /* 0x000fe20000410000 */
[----:B------:R-:W-:Y:S02]  /*3300*/  FFMA.FTZ R177, R223, R199, R177 ;  /* 0x000000c7dfb17223 */ /* 0x000fe400000100b1 */
[----:B------:R-:W-:Y:S02]  /*3310*/  FADD.FTZ R176, R176, R199 ;  /* 0x000000c7b0b07221 */ /* 0x000fe40000010000 */
[----:B------:R-:W-:Y:S02]  /*3320*/  FFMA.FTZ R187, R190, R7, R177 ;  /* 0x00000007bebb7223 */ /* 0x000fe400000100b1 */
[----:B0-----:R-:W-:-:S07]  /*3330*/  FADD.FTZ R188, R176, R7 ;  /* 0x00000007b0bc7221 */ /* 0x001fce0000010000 */
.L_x_18688:
[----:B------:R-:W-:Y:S05]  /*3340*/  BSYNC.RECONVERGENT B0 ;  /* 0x0000000000007941 */ /* 0x000fea0003800200 */
.L_x_18687:
        /* <DEDUP_REMOVED lines=58> */
.L_x_18690:
[----:B------:R-:W-:Y:S05]  /*36f0*/  BSYNC.RECONVERGENT B0 ;  /* 0x0000000000007941 */ /* 0x000fea0003800200 */
.L_x_18689:
[----:B------:R-:W-:Y:S01]  /*3700*/  ISETP.GE.U32.AND P4, PT, R22, 0x480, PT ;  /* 0x000004801600780c */ /* 0x000fe20003f86070 */
[----:B------:R-:W-:-:S12]  /*3710*/  BSSY.RECONVERGENT B0, `(.L_x_18691) ;  /* 0x0000039000007945 */ /* 0x000fd80003800200 */
[----:B------:R-:W-:Y:S05]  /*3720*/  @!P4 BRA `(.L_x_18692) ;  /* 0x0000000000dcc947 */ /* 0x000fea0003800000 */
[----:B------:R-:W0:Y:S01]  /*3730*/  LDC.64 R178, c[0x0][0x3a8] ;  /* 0x0000ea00ffb27b82 */ /* 0x000e220000000a00 */
[----:B------:R-:W-:Y:S01]  /*3740*/  ISETP.NE.U32.AND P6, PT, RZ, UR20, PT ;  /* 0x00000014ff007c0c */ /* 0x000fe2000bfc5070 */
[----:B------:R-:W2:Y:S06]  /*3750*/  LDL.LU R230, [R1+0x58] ;  /* 0x0000580001e67983 */ /* 0x000eac0000300800 */
[----:B------:R-:W1:Y:S01]  /*3760*/  LDC.64 R210, c[0x0][0x3b0] ;  /* 0x0000ec00ffd27b82 */ /* 0x000e620000000a00 */
[C---:B0-----:R-:W-:Y:S01]  /*3770*/  IMAD.WIDE.U32 R178, R186.reuse, 0x10, R178 ;  /* 0x00000010bab27825 */ /* 0x041fe200078e00b2 */
[----:B------:R-:W-:Y:S01]  /*3780*/  ISETP.NE.AND.EX P6, PT, RZ, UR21, PT, P6 ;  /* 0x00000015ff007c0c */ /* 0x000fe2000bfc5360 */
[----:B------:R-:W3:Y:S04]  /*3790*/  LDL R221, [R1+0xf8] ;  /* 0x0000f80001dd7983 */ /* 0x000ee80000100800 */
[----:B------:R-:W4:Y:S04]  /*37a0*/  LDG.E.128 R180, desc[UR16][R178.64] ;  /* 0x00000010b2b47981 */ /* 0x000f28000c1e1d00 */
[----:B------:R-:W3:Y:S04]  /*37b0*/  LDL R206, [R1+0xfc] ;  /* 0x0000fc0001ce7983 */ /* 0x000ee80000100800 */
[----:B------:R-:W0:Y:S01]  /*37c0*/  @P6 LDC.64 R176, c[0x0][0x438] ;  /* 0x00010e00ffb06b82 */ /* 0x000e220000000a00 */
[----:B------:R-:W3:Y:S04]  /*37d0*/  LDL R197, [R1+0x100] ;  /* 0x0001000001c57983 */ /* 0x000ee80000100800 */
[----:B------:R-:W3:Y:S01]  /*37e0*/  LDL R184, [R1+0x104] ;  /* 0x0001040001b87983 */ /* 0x000ee20000100800 */
[----:B0-----:R-:W-:-:S05]  /*37f0*/  @P6 IMAD.WIDE.U32 R176, R186, 0x10, R176 ;  /* 0x00000010bab06825 */ /* 0x001fca00078e00b0 */
[----:B------:R0:W5:Y:S02]  /*3800*/  @P6 LDG.E.128 R28, desc[UR16][R176.64] ;  /* 0x00000010b01c6981 */ /* 0x000164000c1e1d00 */
[----:B0-----:R-:W0:Y:S01]  /*3810*/  LDC.64 R176, c[0x0][0x428] ;  /* 0x00010a00ffb07b82 */ /* 0x001e220000000a00 */
[----:B-1----:R-:W-:-:S05]  /*3820*/  IMAD.WIDE.U32 R210, R186, 0x4, R210 ;  /* 0x00000004bad27825 */ /* 0x002fca00078e00d2 */
[----:B------:R1:W5:Y:S04]  /*3830*/  LDG.E R4, desc[UR16][R210.64] ;  /* 0x00000010d2047981 */ /* 0x000368000c1e1900 */
[----:B------:R-:W3:Y:S04]  /*3840*/  LDL.LU R210, [R1+0x60] ;  /* 0x0000600001d27983 */ /* 0x000ee80000300800 */
[----:B------:R-:W1:Y:S01]  /*3850*/  LDL.LU R211, [R1+0x64] ;  /* 0x0000640001d37983 */ /* 0x000e620000300800 */
[----:B0-----:R-:W-:-:S06]  /*3860*/  IMAD.WIDE.U32 R176, R186, 0x10, R176 ;  /* 0x00000010bab07825 */ /* 0x001fcc00078e00b0 */
[----:B------:R-:W2:Y:S01]  /*3870*/  LDG.E.128 R176, desc[UR16][R176.64] ;  /* 0x00000010b0b07981 */ /* 0x000ea2000c1e1d00 */
[----:B----4-:R-:W-:-:S03]  /*3880*/  FADD.FTZ R3, R180, -UR14 ;  /* 0x8000000eb4037e21 */ /* 0x010fc60008010000 */
[----:B------:R-:W4:Y:S01]  /*3890*/  LDL.LU R180, [R1+0x5c] ;  /* 0x00005c0001b47983 */ /* 0x000f220000300800 */
[----:B------:R-:W-:Y:S01]  /*38a0*/  FMUL.FTZ R250, R3, UR13 ;  /* 0x0000000d03fa7c20 */ /* 0x000fe20008410000 */
[----:B------:R-:W-:Y:S01]  /*38b0*/  FADD.FTZ R181, R181, -UR14 ;  /* 0x8000000eb5b57e21 */ /* 0x000fe20008010000 */
[----:B------:R-:W-:Y:S01]  /*38c0*/  FADD.FTZ R182, R182, -UR14 ;  /* 0x8000000eb6b67e21 */ /* 0x000fe20008010000 */
[----:B------:R-:W-:Y:S02]  /*38d0*/  FADD.FTZ R3, R183, -UR14 ;  /* 0x8000000eb7037e21 */ /* 0x000fe40008010000 */
[----:B------:R-:W-:Y:S02]  /*38e0*/  FMUL.FTZ R240, R181, UR13 ;  /* 0x0000000db5f07c20 */ /* 0x000fe40008410000 */
[----:B------:R-:W-:Y:S01]  /*38f0*/  FMUL.FTZ R3, R3, UR13 ;  /* 0x0000000d03037c20 */ /* 0x000fe20008410000 */
[----:B------:R-:W-:Y:S01]  /*3900*/  IADD3 R186, PT, PT, R186, 0x80, RZ ;  /* 0x00000080baba7810 */ /* 0x000fe20007ffe0ff */
[----:B--2---:R-:W-:-:S05]  /*3910*/  FFMA.FTZ R230, R176, R250, R230 ;  /* 0x000000fab0e67223 */ /* 0x004fca00000100e6 */
[----:B------:R3:W-:Y:S01]  /*3920*/  STL [R1+0x58], R230 ;  /* 0x000058e601007387 */ /* 0x0007e20000100800 */
[----:B-1----:R-:W-:Y:S01]  /*3930*/  FFMA.FTZ R211, R179, R3, R211 ;  /* 0x00000003b3d37223 */ /* 0x002fe200000100d3 */
[----:B---3--:R-:W-:Y:S01]  /*3940*/  FMUL.FTZ R230, R221, R176 ;  /* 0x000000b0dde67220 */ /* 0x008fe20000410000 */
[----:B------:R-:W-:-:S04]  /*3950*/  FMUL.FTZ R221, R182, UR13 ;  /* 0x0000000db6dd7c20 */ /* 0x000fc80008410000 */
[----:B------:R-:W-:Y:S01]  /*3960*/  FFMA.FTZ R210, R178, R221, R210 ;  /* 0x000000ddb2d27223 */ /* 0x000fe200000100d2 */
[----:B------:R-:W-:Y:S01]  /*3970*/  FADD.FTZ R108, R108, R176 ;  /* 0x000000b06c6c7221 */ /* 0x000fe20000010000 */
[----:B------:R-:W-:Y:S01]  /*3980*/  FADD.FTZ R109, R109, R177 ;  /* 0x000000b16d6d7221 */ /* 0x000fe20000010000 */
[----:B------:R-:W-:Y:S01]  /*3990*/  FMUL.FTZ R206, R206, R177 ;  /* 0x000000b1cece7220 */ /* 0x000fe20000410000 */
[----:B------:R-:W-:Y:S01]  /*39a0*/  FADD.FTZ R176, R188, R230 ;  /* 0x000000e6bcb07221 */ /* 0x000fe20000010000 */
[----:B------:R-:W-:-:S03]  /*39b0*/  FMUL.FTZ R197, R197, R178 ;  /* 0x000000b2c5c57220 */ /* 0x000fc60000410000 */
[----:B------:R-:W-:Y:S01]  /*39c0*/  FADD.FTZ R176, R176, R206 ;  /* 0x000000ceb0b07221 */ /* 0x000fe20000010000 */
[----:B------:R-:W-:-:S03]  /*39d0*/  FMUL.FTZ R184, R184, R179 ;  /* 0x000000b3b8b87220 */ /* 0x000fc60000410000 */
[----:B------:R-:W-:Y:S01]  /*39e0*/  FADD.FTZ R176, R176, R197 ;  /* 0x000000c5b0b07221 */ /* 0x000fe20000010000 */
[----:B------:R-:W-:Y:S01]  /*39f0*/  FADD.FTZ R110, R110, R178 ;  /* 0x000000b26e6e7221 */ /* 0x000fe20000010000 */
[----:B------:R-:W-:Y:S02]  /*3a00*/  FADD.FTZ R111, R111, R179 ;  /* 0x000000b36f6f7221 */ /* 0x000fe40000010000 */
[----:B------:R-:W-:Y:S01]  /*3a10*/  FADD.FTZ R188, R176, R184 ;  /* 0x000000b8b0bc7221 */ /* 0x000fe20000010000 */
[----:B----4-:R-:W-:-:S05]  /*3a20*/  FFMA.FTZ R180, R177, R240, R180 ;  /* 0x000000f0b1b47223 */ /* 0x010fca00000100b4 */
[----:B------:R0:W-:Y:S04]  /*3a30*/  STL [R1+0x5c], R180 ;  /* 0x00005cb401007387 */ /* 0x0001e80000100800 */
[----:B------:R0:W-:Y:S04]  /*3a40*/  STL [R1+0x60], R210 ;  /* 0x000060d201007387 */ /* 0x0001e80000100800 */
[----:B------:R0:W-:Y:S01]  /*3a50*/  STL [R1+0x64], R211 ;  /* 0x000064d301007387 */ /* 0x0001e20000100800 */
[----:B------:R-:W-:-:S04]  /*3a60*/  FFMA.FTZ R177, R250, R230, R187 ;  /* 0x000000e6fab17223 */ /* 0x000fc800000100bb */
[----:B------:R-:W-:-:S04]  /*3a70*/  FFMA.FTZ R177, R240, R206, R177 ;  /* 0x000000cef0b17223 */ /* 0x000fc800000100b1 */
[----:B------:R-:W-:-:S04]  /*3a80*/  FFMA.FTZ R177, R221, R197, R177 ;  /* 0x000000c5ddb17223 */ /* 0x000fc800000100b1 */
[----:B0-----:R-:W-:-:S07]  /*3a90*/  FFMA.FTZ R187, R3, R184, R177 ;  /* 0x000000b803bb7223 */ /* 0x001fce00000100b1 */
.L_x_18692:
[----:B------:R-:W-:Y:S05]  /*3aa0*/  BSYNC.RECONVERGENT B0 ;  /* 0x0000000000007941 */ /* 0x000fea0003800200 */
.L_x_18691:
[----:B------:R-:W-:Y:S01]  /*3ab0*/  ISETP.GE.U32.AND P6, PT, R22, 0x500, PT ;  /* 0x000005001600780c */ /* 0x000fe20003fc6070 */
[----:B------:R-:W-:Y:S01]  /*3ac0*/  BSSY.RECONVERGENT B0, `(.L_x_18693) ;  /* 0x000003b000007945 */ /* 0x000fe20003800200 */
[----:B------:R-:W-:-:S11]  /*3ad0*/  LOP3.LUT R21, R21, 0xfffffffd, RZ, 0xc0, !PT ;  /* 0xfffffffd15157812 */ /* 0x000fd600078ec0ff */
[----:B------:R-:W-:Y:S01]  /*3ae0*/  @P6 LOP3.LUT R21, R21, 0x2, RZ, 0xfc, !PT ;  /* 0x0000000215156812 */ /* 0x000fe200078efcff */
[----:B------:R-:W-:Y:S06]  /*3af0*/  @!P6 BRA `(.L_x_18694) ;  /* 0x0000000000dce947 */ /* 0x000fec0003800000 */
        /* <DEDUP_REMOVED lines=16> */
[----:B-1----:R-:W-:-:S03]  /*3c00*/  IMAD.WIDE.U32 R210, R186, 0x4, R210 ;  /* 0x00000004bad27825 */ /* 0x002fc600078e00d2 */
[----:B------:R-:W4:Y:S04]  /*3c10*/  LDL R186, [R1+0xf4] ;  /* 0x0000f40001ba7983 */ /* 0x000f280000100800 */
[----:B------:R0:W5:Y:S04]  /*3c20*/  LDG.E R2, desc[UR16][R210.64] ;  /* 0x00000010d2027981 */ /* 0x000168000c1e1900 */
[----:B------:R-:W0:Y:S04]  /*3c30*/  LDL.LU R210, [R1+0x50] ;  /* 0x0000500001d27983 */ /* 0x000e280000300800 */
[----:B------:R-:W4:Y:S01]  /*3c40*/  LDL.LU R211, [R1+0x54] ;  /* 0x0000540001d37983 */ /* 0x000f220000300800 */
[----:B---3-5:R-:W-:-:S03]  /*3c50*/  FADD.FTZ R0, R176, -UR14 ;  /* 0x8000000eb0007e21 */ /* 0x028fc60008010000 */
[----:B------:R-:W3:Y:S01]  /*3c60*/  LDL.LU R176, [R1+0x4c] ;  /* 0x00004c0001b07983 */ /* 0x000ee20000300800 */
[----:B------:R-:W-:-:S04]  /*3c70*/  FMUL.FTZ R195, R0, UR13 ;  /* 0x0000000d00c37c20 */ /* 0x000fc80008410000 */
[----:B--2---:R-:W-:Y:S01]  /*3c80*/  FFMA.FTZ R229, R180, R195, R229 ;  /* 0x000000c3b4e57223 */ /* 0x004fe200000100e5 */
[----:B------:R-:W-:Y:S01]  /*3c90*/  STL [R1+0x10], R195 ;  /* 0x000010c301007387 */ /* 0x000fe20000100800 */
[----:B------:R-:W-:Y:S01]  /*3ca0*/  FADD.FTZ R177, R177, -UR14 ;  /* 0x8000000eb1b17e21 */ /* 0x000fe20008010000 */
[----:B------:R-:W-:Y:S02]  /*3cb0*/  FADD.FTZ R178, R178, -UR14 ;  /* 0x8000000eb2b27e21 */ /* 0x000fe40008010000 */
[----:B------:R1:W-:Y:S01]  /*3cc0*/  STL [R1+0x48], R229 ;  /* 0x000048e501007387 */ /* 0x0003e20000100800 */
[----:B------:R-:W-:Y:S01]  /*3cd0*/  FADD.FTZ R0, R179, -UR14 ;  /* 0x8000000eb3007e21 */ /* 0x000fe20008010000 */
[----:B------:R-:W-:Y:S01]  /*3ce0*/  FMUL.FTZ R247, R177, UR13 ;  /* 0x0000000db1f77c20 */ /* 0x000fe20008410000 */
[----:B-1----:R-:W-:Y:S01]  /*3cf0*/  FMUL.FTZ R229, R228, R180 ;  /* 0x000000b4e4e57220 */ /* 0x002fe20000410000 */
[----:B------:R-:W-:-:S03]  /*3d00*/  FMUL.FTZ R228, R178, UR13 ;  /* 0x0000000db2e47c20 */ /* 0x000fc60008410000 */
[----:B------:R-:W-:Y:S01]  /*3d10*/  FFMA.FTZ R177, R195, R229, R187 ;  /* 0x000000e5c3b17223 */ /* 0x000fe200000100bb */
[----:B------:R-:W-:Y:S01]  /*3d20*/  FMUL.FTZ R195, R0, UR13 ;  /* 0x0000000d00c37c20 */ /* 0x000fe20008410000 */
[----:B0-----:R-:W-:-:S03]  /*3d30*/  FFMA.FTZ R210, R182, R228, R210 ;  /* 0x000000e4b6d27223 */ /* 0x001fc600000100d2 */
[----:B----4-:R-:W-:Y:S01]  /*3d40*/  FFMA.FTZ R211, R183, R195, R211 ;  /* 0x000000c3b7d37223 */ /* 0x010fe200000100d3 */
[----:B------:R-:W-:Y:S01]  /*3d50*/  FMUL.FTZ R212, R212, R181 ;  /* 0x000000b5d4d47220 */ /* 0x000fe20000410000 */
        /* <DEDUP_REMOVED lines=8> */
[----:B------:R-:W-:Y:S01]  /*3de0*/  FFMA.FTZ R187, R195, R0, R177 ;  /* 0x00000000c3bb7223 */ /* 0x000fe200000100b1 */
[----:B---3--:R-:W-:-:S05]  /*3df0*/  FFMA.FTZ R176, R181, R247, R176 ;  /* 0x000000f7b5b07223 */ /* 0x008fca00000100b0 */
[----:B------:R0:W-:Y:S04]  /*3e00*/  STL [R1+0x4c], R176 ;  /* 0x00004cb001007387 */ /* 0x0001e80000100800 */
[----:B------:R1:W-:Y:S04]  /*3e10*/  STL [R1+0x50], R210 ;  /* 0x000050d201007387 */ /* 0x0003e80000100800 */
[----:B------:R1:W-:Y:S01]  /*3e20*/  STL [R1+0x54], R211 ;  /* 0x000054d301007387 */ /* 0x0003e20000100800 */
[----:B0-----:R-:W-:-:S04]  /*3e30*/  FADD.FTZ R176, R188, R229 ;  /* 0x000000e5bcb07221 */ /* 0x001fc80000010000 */
[----:B------:R-:W-:-:S04]  /*3e40*/  FADD.FTZ R176, R176, R212 ;  /* 0x000000d4b0b07221 */ /* 0x000fc80000010000 */
[----:B------:R-:W-:-:S04]  /*3e50*/  FADD.FTZ R176, R176, R196 ;  /* 0x000000c4b0b07221 */ /* 0x000fc80000010000 */
[----:B-1----:R-:W-:-:S07]  /*3e60*/  FADD.FTZ R188, R176, R0 ;  /* 0x00000000b0bc7221 */ /* 0x002fce0000010000 */
.L_x_18694:
[----:B------:R-:W-:Y:S05]  /*3e70*/  BSYNC.RECONVERGENT B0 ;  /* 0x0000000000007941 */ /* 0x000fea0003800200 */
.L_x_18693:
        /* <DEDUP_REMOVED lines=32> */
.L_x_18696:
[----:B------:R-:W-:Y:S05]  /*4080*/  BSYNC.RECONVERGENT B0 ;  /* 0x0000000000007941 */ /* 0x000fea0003800200 */
.L_x_18695:
        /* <DEDUP_REMOVED lines=46> */
[----:B------:R-:W-:-:S05]  /*4370*/  FMUL.FTZ R100, R168, R181 ;  /* 0x000000b5a8647220 */ /* 0x000fca0000410000 */
[----:B------:R-:W-:Y:S02]  /*4380*/  SEL R176, R100, RZ, P6 ;  /* 0x000000ff64b07207 */ /* 0x000fe40003000000 */
[----:B------:R-:W-:Y:S02]  /*4390*/  MOV R100, UR4 ;  /* 0x0000000400647c02 */ /* 0x000fe40008000f00 */
[----:B------:R-:W-:-:S03]  /*43a0*/  LOP3.LUT P6, RZ, R19, 0xff00, RZ, 0xc0, !PT ;  /* 0x0000ff0013ff7812 */ /* 0x000fc600078cc0ff */
[----:B------:R-:W-:-:S04]  /*43b0*/  FFMA.FTZ R100, R249, R100, UR5 ;  /* 0x00000005f9647e23 */ /* 0x000fc80008010064 */
[----:B------:R-:W-:-:S04]  /*43c0*/  FADD.FTZ R100, R220, -R100 ;  /* 0x80000064dc647221 */ /* 0x000fc80000010000 */
[----:B------:R-:W-:-:S04]  /*43d0*/  FMUL.FTZ R100, R100, UR13 ;  /* 0x0000000d64647c20 */ /* 0x000fc80008410000 */
[----:B------:R-:W-:-:S04]  /*43e0*/  FMUL.FTZ R100, R100, UR12 ;  /* 0x0000000c64647c20 */ /* 0x000fc80008410000 */
[----:B------:R-:W-:-:S04]  /*43f0*/  FMUL.FTZ R100, R100, UR24 ;  /* 0x0000001864647c20 */ /* 0x000fc80008410000 */
[-C--:B------:R-:W-:Y:S01]  /*4400*/  FMUL.FTZ R177, R177, R100.reuse ;  /* 0x00000064b1b17220 */ /* 0x080fe20000410000 */
[----:B------:R-:W-:-:S04]  /*4410*/  FMUL.FTZ R100, R169, R100 ;  /* 0x00000064a9647220 */ /* 0x000fc80000410000 */
[----:B------:R-:W-:-:S05]  /*4420*/  FSEL R177, R177, RZ, P6 ;  /* 0x000000ffb1b17208 */ /* 0x000fca0003000000 */
[----:B------:R-:W-:Y:S01]  /*4430*/  FADD.FTZ R181, R101, R177 ;  /* 0x000000b165b57221 */ /* 0x000fe20000010000 */
        /* <DEDUP_REMOVED lines=10> */
[----:B------:R-:W-:Y:S02]  /*44e0*/  FSEL R101, R101, RZ, P6 ;  /* 0x000000ff65657208 */ /* 0x000fe40003000000 */
[----:B------:R-:W-:Y:S02]  /*44f0*/  SEL R178, R100, RZ, P6 ;  /* 0x000000ff64b27207 */ /* 0x000fe40003000000 */
[----:B------:R-:W-:Y:S01]  /*4500*/  MOV R100, UR4 ;  /* 0x0000000400647c02 */ /* 0x000fe20008000f00 */
[----:B------:R-:W-:Y:S01]  /*4510*/  FADD.FTZ R102, R102, R101 ;  /* 0x0000006566667221 */ /* 0x000fe20000010000 */
[----:B------:R-:W-:-:S03]  /*4520*/  ISETP.GE.U32.AND P6, PT, R19, 0x1000000, PT ;  /* 0x010000001300780c */ /* 0x000fc60003fc6070 */
        /* <DEDUP_REMOVED lines=8> */
[----:B------:R-:W-:-:S03]  /*45b0*/  SEL R179, R100, RZ, P6 ;  /* 0x000000ff64b37207 */ /* 0x000fc60003000000 */
[----:B------:R-:W-:Y:S01]  /*45c0*/  FADD.FTZ R103, R103, R101 ;  /* 0x0000006567677221 */ /* 0x000fe20000010000 */
[----:B------:R-:W-:Y:S06]  /*45d0*/  BRA `(.L_x_18702) ;  /* 0x0000000000c07947 */ /* 0x000fec0003800000 */
.L_x_18701:
[----:B------:R-:W-:Y:S02]  /*45e0*/  MOV R172, UR4 ;  /* 0x0000000400ac7c02 */ /* 0x000fe40008000f00 */
[----:B-----5:R-:W-:-:S03]  /*45f0*/  LOP3.LUT P6, RZ, R19, 0xff, RZ, 0xc0, !PT ;  /* 0x000000ff13ff7812 */ /* 0x020fc600078cc0ff */
        /* <DEDUP_REMOVED lines=45> */
[----:B------:R-:W-:-:S07]  /*48d0*/  FADD.FTZ R103, R103, R101 ;  /* 0x0000006567677221 */ /* 0x000fce0000010000 */
.L_x_18702:
        /* <DEDUP_REMOVED lines=9> */
.L_x_18700:
[----:B------:R-:W-:Y:S05]  /*4970*/  BSYNC.RECONVERGENT B1 ;  /* 0x0000000000017941 */ /* 0x000fea0003800200 */
.L_x_18699:
        /* <DEDUP_REMOVED lines=59> */
.L_x_18705:
        /* <DEDUP_REMOVED lines=48> */
.L_x_18706:
        /* <DEDUP_REMOVED lines=9> */
.L_x_18704:
[----:B------:R-:W-:Y:S05]  /*50c0*/  BSYNC.RECONVERGENT B1 ;  /* 0x0000000000017941 */ /* 0x000fea0003800200 */
.L_x_18703:
        /* <DEDUP_REMOVED lines=59> */
.L_x_18709:
        /* <DEDUP_REMOVED lines=48> */
.L_x_18710:
        /* <DEDUP_REMOVED lines=9> */
.L_x_18708:
[----:B------:R-:W-:Y:S05]  /*5810*/  BSYNC.RECONVERGENT B1 ;  /* 0x0000000000017941 */ /* 0x000fea0003800200 */
.L_x_18707:
        /* <DEDUP_REMOVED lines=59> */
.L_x_18713:
        /* <DEDUP_REMOVED lines=48> */
.L_x_18714:
        /* <DEDUP_REMOVED lines=9> */
.L_x_18712:
[----:B------:R-:W-:Y:S05]  /*5f60*/  BSYNC.RECONVERGENT B1 ;  /* 0x0000000000017941 */ /* 0x000fea0003800200 */
.L_x_18711:
        /* <DEDUP_REMOVED lines=58> */
.L_x_18717:
        /* <DEDUP_REMOVED lines=48> */
.L_x_18718:
        /* <DEDUP_REMOVED lines=9> */
.L_x_18716:
[----:B------:R-:W-:Y:S05]  /*66a0*/  BSYNC.RECONVERGENT B1 ;  /* 0x0000000000017941 */ /* 0x000fea0003800200 */
.L_x_18715:
        /* <DEDUP_REMOVED lines=58> */
.L_x_18721:
        /* <DEDUP_REMOVED lines=48> */
.L_x_18722:
        /* <DEDUP_REMOVED lines=9> */
.L_x_18720:
[----:B------:R-:W-:Y:S05]  /*6de0*/  BSYNC.RECONVERGENT B1 ;  /* 0x0000000000017941 */ /* 0x000fea0003800200 */
.L_x_18719:
        /* <DEDUP_REMOVED lines=57> */
.L_x_18725:
        /* <DEDUP_REMOVED lines=48> */
.L_x_18726:
        /* <DEDUP_REMOVED lines=9> */
.L_x_18724:
[----:B------:R-:W-:Y:S05]  /*7510*/  BSYNC.RECONVERGENT B1 ;  /* 0x0000000000017941 */ /* 0x000fea0003800200 */
.L_x_18723:
        /* <DEDUP_REMOVED lines=57> */
.L_x_18729:
        /* <DEDUP_REMOVED lines=48> */
.L_x_18730:
        /* <DEDUP_REMOVED lines=9> */
.L_x_18728:
[----:B------:R-:W-:Y:S05]  /*7c40*/  BSYNC.RECONVERGENT B1 ;  /* 0x0000000000017941 */ /* 0x000fea0003800200 */
.L_x_18727:
        /* <DEDUP_REMOVED lines=57> */
.L_x_18733:
        /* <DEDUP_REMOVED lines=48> */
.L_x_18734:
        /* <DEDUP_REMOVED lines=9> */
.L_x_18732:
[----:B------:R-:W-:Y:S05]  /*8370*/  BSYNC.RECONVERGENT B1 ;  /* 0x0000000000017941 */ /* 0x000fea0003800200 */
.L_x_18731:
        /* <DEDUP_REMOVED lines=10> */
[----:B------:R-:W-:-:S03]  /*8420*/  LOP3.LUT P6, RZ, R2, 0xff, RZ, 0xc0, !PT ;  /* 0x000000ff02ff7812 */ /* 0x000fc600078cc0ff */
[----:B-----5:R-:W-:-:S04]  /*8430*/  FFMA.FTZ R172, R182, R172, UR5 ;  /* 0x00000005b6ac7e23 */ /* 0x020fc800080100ac */
        /* <DEDUP_REMOVED lines=46> */
.L_x_18736:
[----:B------:R-:W-:Y:S02]  /*8720*/  MOV R180, UR4 ;  /* 0x0000000400b47c02 */ /* 0x000fe40008000f00 */
[----:B------:R-:W-:-:S03]  /*8730*/  LOP3.LUT P6, RZ, R2, 0xff, RZ, 0xc0, !PT ;  /* 0x000000ff02ff7812 */ /* 0x000fc600078cc0ff */
[----:B-----5:R-:W-:-:S04]  /*8740*/  FFMA.FTZ R180, R182, R180, UR5 ;  /* 0x00000005b6b47e23 */ /* 0x020fc800080100b4 */
        /* <DEDUP_REMOVED lines=45> */
.L_x_18737:
        /* <DEDUP_REMOVED lines=9> */
.L_x_18698:
        /* <DEDUP_REMOVED lines=25> */
[----:B------:R-:W-:-:S04]  /*8c40*/  FFMA.FTZ R100, R100, UR13, R61 ;  /* 0x0000000d64647c23 */ /* 0x000fc8000801003d */
        /* <DEDUP_REMOVED lines=32> */
.L_x_18740:
[----:B------:R-:W-:Y:S02]  /*8e50*/  MOV R172, UR4 ;  /* 0x0000000400ac7c02 */ /* 0x000fe40008000f00 */
[----:B-----5:R-:W-:-:S03]  /*8e60*/  LOP3.LUT P5, RZ, R19, 0xff, RZ, 0xc0, !PT ;  /* 0x000000ff13ff7812 */ /* 0x020fc600078ac0ff */
        /* <DEDUP_REMOVED lines=45> */
[----:B------:R-:W-:-:S07]  /*9140*/  FADD.FTZ R103, R103, R101 ;  /* 0x0000006567677221 */ /* 0x000fce0000010000 */
.L_x_18741:
        /* <DEDUP_REMOVED lines=11> */
.L_x_18739:
[----:B------:R-:W-:Y:S05]  /*9200*/  BSYNC.RECONVERGENT B1 ;  /* 0x0000000000017941 */ /* 0x000fea0003800200 */
.L_x_18738:
        /* <DEDUP_REMOVED lines=59> */
.L_x_18744:
        /* <DEDUP_REMOVED lines=48> */
.L_x_18745:
        /* <DEDUP_REMOVED lines=9> */
.L_x_18743:
[----:B------:R-:W-:Y:S05]  /*9950*/  BSYNC.RECONVERGENT B1 ;  /* 0x0000000000017941 */ /* 0x000fea0003800200 */
.L_x_18742:
        /* <DEDUP_REMOVED lines=59> */
.L_x_18748:
        /* <DEDUP_REMOVED lines=48> */
.L_x_18749:
        /* <DEDUP_REMOVED lines=9> */
.L_x_18747:
[----:B------:R-:W-:Y:S05]  /*a0a0*/  BSYNC.RECONVERGENT B1 ;  /* 0x0000000000017941 */ /* 0x000fea0003800200 */
.L_x_18746:
        /* <DEDUP_REMOVED lines=59> */
.L_x_18752:
        /* <DEDUP_REMOVED lines=48> */
.L_x_18753:
        /* <DEDUP_REMOVED lines=9> */
.L_x_18751:
[----:B------:R-:W-:Y:S05]  /*a7f0*/  BSYNC.RECONVERGENT B1 ;  /* 0x0000000000017941 */ /* 0x000fea0003800200 */
.L_x_18750:
        /* <DEDUP_REMOVED lines=58> */
.L_x_18756:
        /* <DEDUP_REMOVED lines=48> */
.L_x_18757:
        /* <DEDUP_REMOVED lines=9> */
.L_x_18755:
[----:B------:R-:W-:Y:S05]  /*af30*/  BSYNC.RECONVERGENT B1 ;  /* 0x0000000000017941 */ /* 0x000fea0003800200 */
.L_x_18754:
        /* <DEDUP_REMOVED lines=58> */
.L_x_18760:
        /* <DEDUP_REMOVED lines=48> */
.L_x_18761:
        /* <DEDUP_REMOVED lines=9> */
.L_x_18759:
[----:B------:R-:W-:Y:S05]  /*b670*/  BSYNC.RECONVERGENT B1 ;  /* 0x0000000000017941 */ /* 0x000fea0003800200 */
.L_x_18758:
        /* <DEDUP_REMOVED lines=57> */
.L_x_18764:
        /* <DEDUP_REMOVED lines=48> */
.L_x_18765:
        /* <DEDUP_REMOVED lines=9> */
.L_x_18763:
[----:B------:R-:W-:Y:S05]  /*bda0*/  BSYNC.RECONVERGENT B1 ;  /* 0x0000000000017941 */ /* 0x000fea0003800200 */
.L_x_18762:
        /* <DEDUP_REMOVED lines=57> */
.L_x_18768:
        /* <DEDUP_REMOVED lines=48> */
.L_x_18769:
        /* <DEDUP_REMOVED lines=9> */
.L_x_18767:
[----:B------:R-:W-:Y:S05]  /*c4d0*/  BSYNC.RECONVERGENT B1 ;  /* 0x0000000000017941 */ /* 0x000fea0003800200 */
.L_x_18766:
        /* <DEDUP_REMOVED lines=57> */
.L_x_18772:
        /* <DEDUP_REMOVED lines=48> */
.L_x_18773:
        /* <DEDUP_REMOVED lines=9> */
.L_x_18771:
[----:B------:R-:W-:Y:S05]  /*cc00*/  BSYNC.RECONVERGENT B1 ;  /* 0x0000000000017941 */ /* 0x000fea0003800200 */
.L_x_18770:
        /* <DEDUP_REMOVED lines=58> */
.L_x_18774:
[----:B------:R-:W-:Y:S02]  /*cfb0*/  MOV R180, UR4 ;  /* 0x0000000400b47c02 */ /* 0x000fe40008000f00 */
[----:B------:R-:W-:-:S03]  /*cfc0*/  LOP3.LUT P6, RZ, R2, 0xff, RZ, 0xc0, !PT ;  /* 0x000000ff02ff7812 */ /* 0x000fc600078cc0ff */
[----:B-----5:R-:W-:-:S04]  /*cfd0*/  FFMA.FTZ R180, R182, R180, UR5 ;  /* 0x00000005b6b47e23 */ /* 0x020fc800080100b4 */
        /* <DEDUP_REMOVED lines=45> */
.L_x_18775:
        /* <DEDUP_REMOVED lines=8> */
.L_x_18735:
[----:B------:R-:W-:Y:S05]  /*d330*/  BSYNC.RECONVERGENT B0 ;  /* 0x0000000000007941 */ /* 0x000fea0003800200 */
.L_x_18697:
[----:B------:R-:W-:Y:S02]  /*d340*/  UIADD3 UR7, UPT, UPT, UR7, UR26, URZ ;  /* 0x0000001a07077290 */ /* 0x000fe4000fffe0ff */
[----:B------:R-:W-:Y:S02]  /*d350*/  UPLOP3.LUT UP2, UPT, UPT, UPT, UP2, 0x40, 0x4 ;  /* 0x000000000004789c */ /* 0x000fe40003f4e820 */
[----:B------:R-:W-:-:S09]  /*d360*/  UISETP.GE.AND UP1, UPT, UR7, UR27, UPT ;  /* 0x0000001b0700728c */ /* 0x000fd2000bf26270 */
[----:B------:R-:W-:Y:S05]  /*d370*/  BRA.U !UP1, `(.L_x_18776) ;  /* 0xffffff4109647547 */ /* 0x000fea000b83ffff */
.L_x_18674:
        /* <DEDUP_REMOVED lines=12> */
[----:B-----5:R-:W1:Y:S03]  /*d440*/  LDC.64 R4, c[0x0][0x448] ;  /* 0x00011200ff047b82 */ /* 0x020e660000000a00 */
[----:B------:R-:W2:Y:S04]  /*d450*/  LDL.LU R183, [R1+0x44] ;  /* 0x0000440001b77983 */ /* 0x000ea80000300800 */
[----:B------:R-:W3:Y:S01]  /*d460*/  LDL.LU R176, [R1+0xd8] ;  /* 0x0000d80001b07983 */ /* 0x000ee20000300800 */
[----:B------:R-:W4:Y:S03]  /*d470*/  LDC.64 R6, c[0x0][0x460] ;  /* 0x00011800ff067b82 */ /* 0x000f260000000a00 */
        /* <DEDUP_REMOVED lines=9> */
[----:B------:R0:W-:Y:S02]  /*d510*/  STG.E.128 desc[UR16][R6.64], R100 ;  /* 0x0000006406007986 */ /* 0x0001e4000c101d10 */
.L_x_18778:
[----:B------:R-:W-:Y:S05]  /*d520*/  BSYNC.RECONVERGENT B0 ;  /* 0x0000000000007941 */ /* 0x000fea0003800200 */
.L_x_18777:
[----:B------:R-:W-:Y:S01]  /*d530*/  LOP3.LUT P5, RZ, R21, 0x4, RZ, 0xc0, !PT ;  /* 0x0000000415ff7812 */ /* 0x000fe200078ac0ff */
[----:B------:R-:W-:-:S12]  /*d540*/  BSSY.RECONVERGENT B0, `(.L_x_18779) ;  /* 0x0000014000007945 */ /* 0x000fd80003800200 */
        /* <DEDUP_REMOVED lines=19> */
.L_x_18780:
[----:B------:R-:W-:Y:S05]  /*d680*/  BSYNC.RECONVERGENT B0 ;  /* 0x0000000000007941 */ /* 0x000fea0003800200 */
.L_x_18779:
[----:B------:R-:W-:Y:S01]  /*d690*/  LOP3.LUT P5, RZ, R21, 0x8, RZ, 0xc0, !PT ;  /* 0x0000000815ff7812 */ /* 0x000fe200078ac0ff */
[----:B------:R-:W-:-:S12]  /*d6a0*/  BSSY.RECONVERGENT B0, `(.L_x_18781) ;  /* 0x0000014000007945 */ /* 0x000fd80003800200 */
[----:B------:R-:W-:Y:S05]  /*d6b0*/  @!P5 BRA `(.L_x_18782) ;  /* 0x000000000048d947 */ /* 0x000fea0003800000 */
[----:B-1---5:R-:W2:Y:S01]  /*d6c0*/  LDL.LU R16, [R1+0x18] ;  /* 0x0000180001107983 */ /* 0x022ea20000300800 */
        /* <DEDUP_REMOVED lines=17> */
.L_x_18782:
[----:B------:R-:W-:Y:S05]  /*d7e0*/  BSYNC.RECONVERGENT B0 ;  /* 0x0000000000007941 */ /* 0x000fea0003800200 */
.L_x_18781:
[----:B------:R-:W-:Y:S01]  /*d7f0*/  LOP3.LUT P5, RZ, R21, 0x10, RZ, 0xc0, !PT ;  /* 0x0000001015ff7812 */ /* 0x000fe200078ac0ff */
[----:B------:R-:W-:-:S12]  /*d800*/  BSSY.RECONVERGENT B0, `(.L_x_18783) ;  /* 0x0000010000007945 */ /* 0x000fd80003800200 */
[----:B------:R-:W-:Y:S05]  /*d810*/  @!P5 BRA `(.L_x_18784) ;  /* 0x000000000038d947 */ /* 0x000fea0003800000 */
[----:B-12--5:R-:W2:Y:S01]  /*d820*/  LDL.LU R12, [R1+0xa8] ;  /* 0x0000a800010c7983 */ /* 0x026ea20000300800 */
        /* <DEDUP_REMOVED lines=13> */
.L_x_18784:
[----:B------:R-:W-:Y:S05]  /*d900*/  BSYNC.RECONVERGENT B0 ;  /* 0x0000000000007941 */ /* 0x000fea0003800200 */
.L_x_18783:
[----:B------:R-:W-:Y:S04]  /*d910*/  BSSY.RECONVERGENT B0, `(.L_x_18785) ;  /* 0x0000010000007945 */ /* 0x000fe80003800200 */
[----:B------:R-:W-:Y:S05]  /*d920*/  @!P0 BRA `(.L_x_18786) ;  /* 0x0000000000388947 */ /* 0x000fea0003800000 */
[----:B-12-45:R-:W2:Y:S01]  /*d930*/  LDL.LU R12, [R1+0x98] ;  /* 0x00009800010c7983 */ /* 0x036ea20000300800 */
        /* <DEDUP_REMOVED lines=13> */
.L_x_18786:
[----:B------:R-:W-:Y:S05]  /*da10*/  BSYNC.RECONVERGENT B0 ;  /* 0x0000000000007941 */ /* 0x000fea0003800200 */
.L_x_18785:
[----:B------:R-:W-:Y:S04]  /*da20*/  BSSY.RECONVERGENT B0, `(.L_x_18787) ;  /* 0x0000010000007945 */ /* 0x000fe80003800200 */
[----:B------:R-:W-:Y:S05]  /*da30*/  @!P1 BRA `(.L_x_18788) ;  /* 0x0000000000389947 */ /* 0x000fea0003800000 */
[----:B012-45:R-:W2:Y:S01]  /*da40*/  LDL.LU R12, [R1+0x88] ;  /* 0x00008800010c7983 */ /* 0x037ea20000300800 */
        /* <DEDUP_REMOVED lines=13> */
.L_x_18788:
[----:B------:R-:W-:Y:S05]  /*db20*/  BSYNC.RECONVERGENT B0 ;  /* 0x0000000000007941 */ /* 0x000fea0003800200 */
.L_x_18787:
        /* <DEDUP_REMOVED lines=16> */
.L_x_18790:
[----:B------:R-:W-:Y:S05]  /*dc30*/  BSYNC.RECONVERGENT B0 ;  /* 0x0000000000007941 */ /* 0x000fea0003800200 */
.L_x_18789:
        /* <DEDUP_REMOVED lines=16> */
.L_x_18792:
[----:B------:R-:W-:Y:S05]  /*dd40*/  BSYNC.RECONVERGENT B0 ;  /* 0x0000000000007941 */ /* 0x000fea0003800200 */
.L_x_18791:
        /* <DEDUP_REMOVED lines=16> */
.L_x_18794:
[----:B------:R-:W-:Y:S05]  /*de50*/  BSYNC.RECONVERGENT B0 ;  /* 0x0000000000007941 */ /* 0x000fea0003800200 */
.L_x_18793:
[----:B------:R-:W-:-:S13]  /*de60*/  LOP3.LUT P0, RZ, R21, 0x2, RZ, 0xc0, !PT ;  /* 0x0000000215ff7812 */ /* 0x000fda000780c0ff */
[----:B------:R-:W-:Y:S05]  /*de70*/  @!P0 EXIT ;  /* 0x000000000000894d */ /* 0x000fea0003800000 */
        /* <DEDUP_REMOVED lines=14> */
.L_x_18795:
        /* <DEDUP_REMOVED lines=10> */
.L_x_19468:


//--------------------- .text._ZN10layer_norm13ln_bwd_kernelINS_13Kernel_traitsIfffffjLj5120ELj1ELj1ELj4ELj16ENS_18Kernel_traits_baseILj5120EfffffjLj128EEEEELb1ELb1ELb0ELb1EEEvNS_9BwdParamsE --------------------------
	.section	.text._ZN10layer_norm13ln_bwd_kernelINS_13Kernel_traitsIfffffjLj5120ELj1ELj1ELj4ELj16ENS_18Kernel_traits_baseILj5120EfffffjLj128EEEEELb1ELb1ELb0ELb1EEEvNS_9BwdParamsE,"ax",@progbits
	.align	128
        .global         _ZN10layer_norm13ln_bwd_kernelINS_13Kernel_traitsIfffffjLj5120ELj1ELj1ELj4ELj16ENS_18Kernel_traits_baseILj5120EfffffjLj128EEEEELb1ELb1ELb0ELb1EEEvNS_9BwdParamsE
        .type           _ZN10layer_norm13ln_bwd_kernelINS_13Kernel_traitsIfffffjLj5120ELj1ELj1ELj4ELj16ENS_18Kernel_traits_baseILj5120EfffffjLj128EEEEELb1ELb1ELb0ELb1EEEvNS_9BwdParamsE,@function
        .size           _ZN10layer_norm13ln_bwd_kernelINS_13Kernel_traitsIfffffjLj5120ELj1ELj1ELj4ELj16ENS_18Kernel_traits_baseILj5120EfffffjLj128EEEEELb1ELb1ELb0ELb1EEEvNS_9BwdParamsE,(.L_x_19469 - _ZN10layer_norm13ln_bwd_kernelINS_13Kernel_traitsIfffffjLj5120ELj1ELj1ELj4ELj16ENS_18Kernel_traits_baseILj5120EfffffjLj128EEEEELb1ELb1ELb0ELb1EEEvNS_9BwdParamsE)
        .other          _ZN10layer_norm13ln_bwd_kernelINS_13Kernel_traitsIfffffjLj5120ELj1ELj1ELj4ELj16ENS_18Kernel_traits_baseILj5120EfffffjLj128EEEEELb1ELb1ELb0ELb1EEEvNS_9BwdParamsE,@"STO_CUDA_ENTRY STV_DEFAULT"
_ZN10layer_norm13ln_bwd_kernelINS_13Kernel_traitsIfffffjLj5120ELj1ELj1ELj4ELj16ENS_18Kernel_traits_baseILj5120EfffffjLj128EEEEELb1ELb1ELb0ELb1EEEvNS_9BwdParamsE:
.text._ZN10layer_norm13ln_bwd_kernelINS_13Kernel_traitsIfffffjLj5120ELj1ELj1ELj4ELj16ENS_18Kernel_traits_baseILj5120EfffffjLj128EEEEELb1ELb1ELb0ELb1EEEvNS_9BwdParamsE:
        /* <DEDUP_REMOVED lines=73> */
[----:B------:R-:W0:Y:S01]  /*0490*/  LDCU UR7, c[0x0][0x408] ;  /* 0x00008100ff0777ac */ /* 0x000e220008000800 */
        /* <DEDUP_REMOVED lines=143> */
[----:B------:R-:W-:Y:S02]  /*0d90*/  CS2R R248, SRZ ;  /* 0x0000000000f87805 */ /* 0x000fe4000001ff00 */
[----:B------:R-:W-:Y:S02]  /*0da0*/  CS2R R246, SRZ ;  /* 0x0000000000f67805 */ /* 0x000fe4000001ff00 */
[----:B------:R-:W-:Y:S02]  /*0db0*/  CS2R R244, SRZ ;  /* 0x0000000000f47805 */ /* 0x000fe4000001ff00 */
[----:B------:R-:W-:Y:S01]  /*0dc0*/  MOV R231, RZ ;  /* 0x000000ff00e77202 */ /* 0x000fe20000000f00 */
[----:B0123--:R-:W-:-:S11]  /*0dd0*/  UISETP.NE.AND.EX UP0, UPT, UR5, URZ, UPT, UP0 ;  /* 0x000000ff0500728c */ /* 0x00ffd6000bf05300 */
.L_x_18839:
[----:B0-----:R-:W0:Y:S01]  /*0de0*/  S2R R39, SR_TID.X ;  /* 0x0000000000277919 */ /* 0x001e220000002100 */
[----:B------:R-:W-:Y:S01]  /*0df0*/  UIMAD.WIDE UR4, UR6, 0x4, UR8 ;  /* 0x00000004060478a5 */ /* 0x000fe2000f8e0208 */
[----:B------:R-:W1:Y:S01]  /*0e00*/  LDC.64 R136, c[0x0][0x428] ;  /* 0x00010a00ff887b82 */ /* 0x000e620000000a00 */
[----:B------:R-:W2:Y:S04]  /*0e10*/  LDL.LU R150, [R1+0x78] ;  /* 0x0000780001967983 */ /* 0x000ea80000300800 */
[----:B------:R-:W-:Y:S01]  /*0e20*/  MOV R4, UR4 ;  /* 0x0000000400047c02 */ /* 0x000fe20008000f00 */
[----:B------:R-:W-:Y:S01]  /*0e30*/  UIMAD UR4, UR6, UR17, URZ ;  /* 0x00000011060472a4 */ /* 0x000fe2000f8e02ff */
[----:B------:R-:W-:Y:S01]  /*0e40*/  MOV R5, UR5 ;  /* 0x0000000500057c02 */ /* 0x000fe20008000f00 */
[----:B------:R-:W3:Y:S01]  /*0e50*/  LDL.LU R156, [R1+0x7c] ;  /* 0x00007c00019c7983 */ /* 0x000ee20000300800 */
[----:B------:R-:W4:Y:S01]  /*0e60*/  LDC.64 R140, c[0x0][0x3a8] ;  /* 0x0000ea00ff8c7b82 */ /* 0x000f220000000a00 */
[----:B------:R-:W-:-:S02]  /*0e70*/  USHF.R.S32.HI UR5, URZ, 0x1f, UR4 ;  /* 0x0000001fff057899 */ /* 0x000fc40008011404 */
[----:B------:R-:W3:Y:S02]  /*0e80*/  LDL.LU R148, [R1+0x80] ;  /* 0x0000800001947983 */ /* 0x000ee40000300800 */
[----:B------:R-:W-:Y:S01]  /*0e90*/  ULEA.HI UR5, UR5, UR4, URZ, 0x2 ;  /* 0x0000000405057291 */ /* 0x000fe2000f8f10ff */
[----:B------:R-:W4:Y:S05]  /*0ea0*/  S2R R36, SR_CgaCtaId ;  /* 0x0000000000247919 */ /* 0x000f2a0000008800 */
[----:B------:R-:W-:Y:S01]  /*0eb0*/  MOV R176, UR5 ;  /* 0x0000000500b07c02 */ /* 0x000fe20008000f00 */
[----:B------:R-:W-:Y:S01]  /*0ec0*/  UIMAD.WIDE UR12, UR6, 0x4, UR10 ;  /* 0x00000004060c78a5 */ /* 0x000fe2000f8e020a */
[----:B------:R-:W3:Y:S01]  /*0ed0*/  LDG.E R0, desc[UR14][R4.64] ;  /* 0x0000000e04007981 */ /* 0x000ee2000c1e1900 */
[----:B------:R-:W-:-:S03]  /*0ee0*/  MOV R230, 0x400 ;  /* 0x0000040000e67802 */ /* 0x000fc60000000f00 */
[----:B------:R-:W3:Y:S01]  /*0ef0*/  LDL.LU R38, [R1+0x84] ;  /* 0x0000840001267983 */ /* 0x000ee20000300800 */
[----:B------:R-:W-:Y:S02]  /*0f00*/  MOV R2, UR12 ;  /* 0x0000000c00027c02 */ /* 0x000fe40008000f00 */
[----:B------:R-:W-:Y:S02]  /*0f10*/  MOV R3, UR13 ;  /* 0x0000000d00037c02 */ /* 0x000fe40008000f00 */
[----:B0-----:R-:W-:-:S03]  /*0f20*/  LEA.HI.SX32 R176, R176, R39, 0x1e ;  /* 0x00000027b0b07211 */ /* 0x001fc600078ff2ff */
[----:B------:R-:W3:Y:S02]  /*0f30*/  LDG.E R7, desc[UR14][R2.64] ;  /* 0x0000000e02077981 */ /* 0x000ee4000c1e1900 */
[----:B-1----:R-:W-:-:S06]  /*0f40*/  IMAD.WIDE.U32 R172, R176, 0x10, R136 ;  /* 0x00000010b0ac7825 */ /* 0x002fcc00078e0088 */
[----:B------:R-:W2:Y:S01]  /*0f50*/  LDG.E.128 R172, desc[UR14][R172.64] ;  /* 0x0000000eacac7981 */ /* 0x000ea2000c1e1d00 */
[C---:B------:R-:W-:Y:S01]  /*0f60*/  IADD3 R167, PT, PT, R176.reuse, 0x80, RZ ;  /* 0x00000080b0a77810 */ /* 0x040fe20007ffe0ff */
[----:B----4-:R-:W-:-:S04]  /*0f70*/  IMAD.WIDE.U32 R184, R176, 0x10, R140 ;  /* 0x00000010b0b87825 */ /* 0x010fc800078e008c */
[----:B------:R-:W-:Y:S01]  /*0f80*/  IMAD.WIDE.U32 R188, R167, 0x10, R136 ;  /* 0x00000010a7bc7825 */ /* 0x000fe200078e0088 */
[----:B------:R-:W-:Y:S01]  /*0f90*/  LEA R230, R36, R230, 0x18 ;  /* 0x000000e624e67211 */ /* 0x000fe200078ec0ff */
[----:B------:R-:W4:Y:S04]  /*0fa0*/  LDG.E.128 R184, desc[UR14][R184.64] ;  /* 0x0000000eb8b87981 */ /* 0x000f28000c1e1d00 */
[----:B------:R-:W4:Y:S04]  /*0fb0*/  LDG.E.128 R188, desc[UR14][R188.64] ;  /* 0x0000000ebcbc7981 */ /* 0x000f28000c1e1d00 */
[----:B------:R-:W4:Y:S04]  /*0fc0*/  LDL.LU R36, [R1+0x88] ;  /* 0x0000880001247983 */ /* 0x000f280000300800 */
[----:B------:R-:W4:Y:S01]  /*0fd0*/  LDL.LU R151, [R1+0x8c] ;  /* 0x00008c0001977983 */ /* 0x000f220000300800 */
[----:B------:R-:W-:Y:S01]  /*0fe0*/  ISETP.NE.AND P2, PT, RZ, UR16, PT ;  /* 0x00000010ff007c0c */ /* 0x000fe2000bf45270 */
[----:B--2---:R-:W-:Y:S01]  /*0ff0*/  FADD.FTZ R150, R172, R150 ;  /* 0x00000096ac967221 */ /* 0x004fe20000010000 */
[----:B---3--:R-:W-:Y:S01]  /*1000*/  FADD.FTZ R156, R173, R156 ;  /* 0x0000009cad9c7221 */ /* 0x008fe20000010000 */
[----:B------:R-:W-:-:S03]  /*1010*/  FADD.FTZ R148, R174, R148 ;  /* 0x00000094ae947221 */ /* 0x000fc60000010000 */
[----:B------:R0:W-:Y:S04]  /*1020*/  STL [R1+0x78], R150 ;  /* 0x0000789601007387 */ /* 0x0001e80000100800 */
[----:B0-----:R-:W2:Y:S04]  /*1030*/  LDL.LU R150, [R1+0x90] ;  /* 0x0000900001967983 */ /* 0x001ea80000300800 */
[----:B------:R-:W-:Y:S04]  /*1040*/  STL [R1+0x7c], R156 ;  /* 0x00007c9c01007387 */ /* 0x000fe80000100800 */
[----:B------:R0:W-:Y:S04]  /*1050*/  STL [R1+0x80], R148 ;  /* 0x0000809401007387 */ /* 0x0001e80000100800 */
[----:B0-----:R-:W3:Y:S01]  /*1060*/  LDL.LU R148, [R1+0x94] ;  /* 0x0000940001947983 */ /* 0x001ee20000300800 */
[----:B------:R-:W-:Y:S01]  /*1070*/  FSEL R0, R0, RZ, !P2 ;  /* 0x000000ff00007208 */ /* 0x000fe20005000000 */
[----:B------:R-:W-:-:S03]  /*1080*/  IMAD.WIDE.U32 R168, R167, 0x10, R140 ;  /* 0x00000010a7a87825 */ /* 0x000fc600078e008c */
[----:B------:R-:W-:Y:S02]  /*1090*/  R2UR UR4, R0 ;  /* 0x00000000000472ca */ /* 0x000fe400000e0000 */
[----:B------:R-:W-:Y:S02]  /*10a0*/  IADD3 R158, PT, PT, R176, 0x100, RZ ;  /* 0x00000100b09e7810 */ /* 0x000fe40007ffe0ff */
[----:B------:R-:W-:Y:S01]  /*10b0*/  R2UR UR12, R7 ;  /* 0x00000000070c72ca */ /* 0x000fe200000e0000 */
[----:B------:R-:W-:Y:S01]  /*10c0*/  FADD.FTZ R38, R175, R38 ;  /* 0x00000026af267221 */ /* 0x000fe20000010000 */
[----:B------:R-:W3:Y:S01]  /*10d0*/  LDG.E.128 R168, desc[UR14][R168.64] ;  /* 0x0000000ea8a87981 */ /* 0x000ee2000c1e1d00 */
[----:B------:R-:W-:-:S04]  /*10e0*/  IMAD.WIDE.U32 R160, R158, 0x10, R140 ;  /* 0x000000109ea07825 */ /* 0x000fc800078e008c */
[----:B----4-:R-:W-:Y:S01]  /*10f0*/  FADD.FTZ R36, R188, R36 ;  /* 0x00000024bc247221 */ /* 0x010fe20000010000 */
[----:B------:R-:W-:Y:S01]  /*1100*/  IMAD.WIDE.U32 R180, R158, 0x10, R136 ;  /* 0x000000109eb47825 */ /* 0x000fe200078e0088 */
[----:B------:R0:W-:Y:S03]  /*1110*/  STL [R1+0x84], R38 ;  /* 0x0000842601007387 */ /* 0x0001e60000100800 */
[----:B------:R-:W-:Y:S01]  /*1120*/  FADD.FTZ R7, R185, -UR4 ;  /* 0x80000004b9077e21 */ /* 0x000fe20008010000 */
[----:B------:R-:W-:Y:S01]  /*1130*/  IADD3 R149, PT, PT, R176, 0x180, RZ ;  /* 0x00000180b0957810 */ /* 0x000fe20007ffe0ff */
[----:B------:R-:W4:Y:S01]  /*1140*/  LDG.E.128 R160, desc[UR14][R160.64] ;  /* 0x0000000ea0a07981 */ /* 0x000f22000c1e1d00 */
[----:B------:R-:W-:-:S03]  /*1150*/  FADD.FTZ R151, R189, R151 ;  /* 0x00000097bd977221 */ /* 0x000fc60000010000 */
[----:B------:R-:W4:Y:S01]  /*1160*/  LDG.E.128 R180, desc[UR14][R180.64] ;  /* 0x0000000eb4b47981 */ /* 0x000f22000c1e1d00 */
[----:B------:R-:W-:-:S03]  /*1170*/  FADD.FTZ R179, R187, -UR4 ;  /* 0x80000004bbb37e21 */ /* 0x000fc60008010000 */
[----:B0-----:R-:W4:Y:S01]  /*1180*/  LDL.LU R38, [R1+0x98] ;  /* 0x0000980001267983 */ /* 0x001f220000300800 */
[----:B------:R-:W-:-:S03]  /*1190*/  FMUL.FTZ R187, R7, UR12 ;  /* 0x0000000c07bb7c20 */ /* 0x000fc60008410000 */
[----:B------:R0:W-:Y:S01]  /*11a0*/  STL [R1+0x88], R36 ;  /* 0x0000882401007387 */ /* 0x0001e20000100800 */
[----:B------:R-:W-:-:S04]  /*11b0*/  IMAD.WIDE.U32 R152, R149, 0x10, R140 ;  /* 0x0000001095987825 */ /* 0x000fc800078e008c */
[----:B------:R-:W-:Y:S02]  /*11c0*/  IMAD.WIDE.U32 R144, R149, 0x10, R136 ;  /* 0x0000001095907825 */ /* 0x000fe400078e0088 */
[----:B------:R-:W4:Y:S04]  /*11d0*/  LDG.E.128 R152, desc[UR14][R152.64] ;  /* 0x0000000e98987981 */ /* 0x000f28000c1e1d00 */
[----:B0-----:R-:W4:Y:S04]  /*11e0*/  LDL.LU R36, [R1+0x13c] ;  /* 0x00013c0001247983 */ /* 0x001f280000300800 */
[----:B------:R-:W4:Y:S04]  /*11f0*/  LDL.LU R7, [R1+0x140] ;  /* 0x0001400001077983 */ /* 0x000f280000300800 */
[----:B------:R0:W-:Y:S04]  /*1200*/  STL [R1+0x8c], R151 ;  /* 0x00008c9701007387 */ /* 0x0001e80000100800 */
[----:B------:R-:W4:Y:S04]  /*1210*/  LDL.LU R159, [R1] ;  /* 0x00000000019f7983 */ /* 0x000f280000300800 */
[----:B------:R-:W4:Y:S04]  /*1220*/  LDL.LU R157, [R1+0x144] ;  /* 0x00014400019d7983 */ /* 0x000f280000300800 */
[----:B0-----:R-:W4:Y:S04]  /*1230*/  LDL.LU R151, [R1+0x4] ;  /* 0x0000040001977983 */ /* 0x001f280000300800 */
[----:B------:R-:W4:Y:S01]  /*1240*/  LDG.E.128 R144, desc[UR14][R144.64] ;  /* 0x0000000e90907981 */ /* 0x000f22000c1e1d00 */
[----:B--2---:R-:W-:-:S05]  /*1250*/  FADD.FTZ R150, R190, R150 ;  /* 0x00000096be967221 */ /* 0x004fca0000010000 */
[----:B------:R-:W-:Y:S04]  /*1260*/  STL [R1+0x90], R150 ;  /* 0x0000909601007387 */ /* 0x000fe80000100800 */
[----:B------:R-:W2:Y:S01]  /*1270*/  LDL.LU R156, [R1+0x148] ;  /* 0x00014800019c7983 */ /* 0x000ea20000300800 */
[----:B---3--:R-:W-:-:S05]  /*1280*/  FADD.FTZ R148, R191, R148 ;  /* 0x00000094bf947221 */ /* 0x008fca0000010000 */
[----:B------:R0:W-:Y:S04]  /*1290*/  STL [R1+0x94], R148 ;  /* 0x0000949401007387 */ /* 0x0001e80000100800 */
[----:B0-----:R-:W3:Y:S01]  /*12a0*/  LDL.LU R148, [R1+0x8] ;  /* 0x0000080001947983 */ /* 0x001ee20000300800 */
[----:B------:R-:W-:Y:S02]  /*12b0*/  LOP3.LUT P3, RZ, R39, 0x1f, RZ, 0xc0, !PT ;  /* 0x0000001f27ff7812 */ /* 0x000fe4000786c0ff */
[----:B------:R-:W-:Y:S02]  /*12c0*/  PLOP3.LUT P0, PT, PT, PT, PT, 0x80, 0x8 ;  /* 0x000000000008781c */ /* 0x000fe40003f0f070 */
[----:B------:R-:W-:-:S09]  /*12d0*/  IADD3 R198, PT, PT, R230, 0x5020, RZ ;  /* 0x00005020e6c67810 */ /* 0x000fd20007ffe0ff */
[----:B------:R-:W-:Y:S02]  /*12e0*/  @!P3 PLOP3.LUT P0, PT, P1, PT, PT, 0x80, 0x8 ;  /* 0x000000000008b81c */ /* 0x000fe40000f0f070 */
[----:B------:R-:W-:Y:S02]  /*12f0*/  @!P3 SHF.R.U32.HI R39, RZ, 0x2, R39 ;  /* 0x00000002ff27b819 */ /* 0x000fe40000011627 */
[----:B------:R-:W-:Y:S02]  /*1300*/  @!P3 MOV R0, R198 ;  /* 0x000000c60000b202 */ /* 0x000fe40000000f00 */
[----:B------:R-:W-:Y:S01]  /*1310*/  @!P3 LOP3.LUT R39, R39, 0x18, RZ, 0xc0, !PT ;  /* 0x000000182727b812 */ /* 0x000fe200078ec0ff */
[----:B------:R-:W-:-:S06]  /*1320*/  FADD.FTZ R185, R186, -UR4 ;  /* 0x80000004bab97e21 */ /* 0x000fcc0008010000 */
[----:B------:R-:W-:Y:S01]  /*1330*/  @!P0 IADD3 R0, PT, PT, R230, 0x5000, RZ ;  /* 0x00005000e6008810 */ /* 0x000fe20007ffe0ff */
[----:B------:R-:W-:-:S03]  /*1340*/  FMUL.FTZ R185, R185, UR12 ;  /* 0x0000000cb9b97c20 */ /* 0x000fc60008410000 */
[----:B------:R-:W-:Y:S01]  /*1350*/  @!P3 IADD3 R39, PT, PT, R39, R0, RZ ;  /* 0x000000002727b210 */ /* 0x000fe20007ffe0ff */
[----:B------:R-:W-:Y:S01]  /*1360*/  FADD.FTZ R0, R184, -UR4 ;  /* 0x80000004b8007e21 */ /* 0x000fe20008010000 */
[----:B------:R-:W-:Y:S01]  /*1370*/  FADD.FTZ R169, R169, -UR4 ;  /* 0x80000004a9a97e21 */ /* 0x000fe20008010000 */
[----:B------:R-:W-:Y:S02]  /*1380*/  IADD3 R37, PT, PT, R176, 0x200, RZ ;  /* 0x00000200b0257810 */ /* 0x000fe40007ffe0ff */
[----:B------:R-:W-:Y:S01]  /*1390*/  FMUL.FTZ R0, R0, UR12 ;  /* 0x0000000c00007c20 */ /* 0x000fe20008410000 */
[----:B------:R-:W-:Y:S01]  /*13a0*/  FFMA.FTZ R245, R174, R185, R245 ;  /* 0x000000b9aef57223 */ /* 0x000fe200000100f5 */
[----:B-----5:R-:W-:Y:S01]  /*13b0*/  FMUL.FTZ R178, R242, R174 ;  /* 0x000000aef2b27220 */ /* 0x020fe20000410000 */
[----:B------:R-:W-:Y:S01]  /*13c0*/  FMUL.FTZ R179, R179, UR12 ;  /* 0x0000000cb3b37c20 */ /* 0x000fe20008410000 */
[----:B------:R-:W-:Y:S01]  /*13d0*/  FMUL.FTZ R174, R169, UR12 ;  /* 0x0000000ca9ae7c20 */ /* 0x000fe20008410000 */
[----:B------:R-:W-:Y:S01]  /*13e0*/  FFMA.FTZ R231, R172, R0, R231 ;  /* 0x00000000ace77223 */ /* 0x000fe200000100e7 */
[----:B------:R-:W-:Y:S01]  /*13f0*/  FMUL.FTZ R186, R240, R172 ;  /* 0x000000acf0ba7220 */ /* 0x000fe20000410000 */
[----:B------:R-:W-:Y:S01]  /*1400*/  FADD.FTZ R168, R168, -UR4 ;  /* 0x80000004a8a87e21 */ /* 0x000fe20008010000 */
[----:B----4-:R-:W-:Y:S01]  /*1410*/  FADD.FTZ R162, R162, -UR4 ;  /* 0x80000004a2a27e21 */ /* 0x010fe20008010000 */
[----:B------:R-:W-:Y:S01]  /*1420*/  FADD.FTZ R38, R180, R38 ;  /* 0x00000026b4267221 */ /* 0x000fe20000010000 */
[----:B------:R-:W-:Y:S01]  /*1430*/  FADD.FTZ R172, R170, -UR4 ;  /* 0x80000004aaac7e21 */ /* 0x000fe20008010000 */
[----:B------:R-:W-:Y:S01]  /*1440*/  FADD.FTZ R170, R171, -UR4 ;  /* 0x80000004abaa7e21 */ /* 0x000fe20008010000 */
[----:B------:R-:W-:Y:S01]  /*1450*/  FADD.FTZ R165, R161, -UR4 ;  /* 0x80000004a1a57e21 */ /* 0x000fe20008010000 */
[----:B------:R-:W-:Y:S01]  /*1460*/  FADD.FTZ R36, R181, R36 ;  /* 0x00000024b5247221 */ /* 0x000fe20000010000 */
[----:B------:R-:W-:-:S04]  /*1470*/  IMAD.WIDE.U32 R32, R37, 0x10, R140 ;  /* 0x0000001025207825 */ /* 0x000fc800078e008c */
[----:B------:R-:W-:Y:S01]  /*1480*/  FFMA.FTZ R246, R175, R179, R246 ;  /* 0x000000b3aff67223 */ /* 0x000fe200000100f6 */
[----:B------:R-:W-:Y:S01]  /*1490*/  FMUL.FTZ R177, R243, R175 ;  /* 0x000000aff3b17220 */ /* 0x000fe20000410000 */
[----:B------:R-:W-:Y:S01]  /*14a0*/  FFMA.FTZ R248, R189, R174, R248 ;  /* 0x000000aebdf87223 */ /* 0x000fe200000100f8 */
[----:B------:R-:W-:Y:S01]  /*14b0*/  FMUL.FTZ R171, R237, R189 ;  /* 0x000000bdedab7220 */ /* 0x000fe20000410000 */
[----:B------:R-:W-:Y:S01]  /*14c0*/  FADD.FTZ R161, R163, -UR4 ;  /* 0x80000004a3a17e21 */ /* 0x000fe20008010000 */
[----:B------:R-:W-:Y:S01]  /*14d0*/  FMUL.FTZ R175, R168, UR12 ;  /* 0x0000000ca8af7c20 */ /* 0x000fe20008410000 */
[----:B------:R-:W4:Y:S01]  /*14e0*/  LDL.LU R189, [R1+0x14c] ;  /* 0x00014c0001bd7983 */ /* 0x000f220000300800 */
[----:B------:R-:W-:Y:S01]  /*14f0*/  FMUL.FTZ R163, R162, UR12 ;  /* 0x0000000ca2a37c20 */ /* 0x000fe20008410000 */
[----:B------:R-:W-:Y:S02]  /*1500*/  FADD.FTZ R7, R182, R7 ;  /* 0x00000007b6077221 */ /* 0x000fe40000010000 */
[----:B------:R0:W-:Y:S01]  /*1510*/  STL [R1+0x98], R38 ;  /* 0x0000982601007387 */ /* 0x0001e20000100800 */
[----:B------:R-:W-:Y:S01]  /*1520*/  FFMA.FTZ R244, R173, R187, R244 ;  /* 0x000000bbadf47223 */ /* 0x000fe200000100f4 */
[----:B------:R-:W-:Y:S01]  /*1530*/  FMUL.FTZ R184, R241, R173 ;  /* 0x000000adf1b87220 */ /* 0x000fe20000410000 */
[----:B------:R-:W-:Y:S01]  /*1540*/  FMUL.FTZ R161, R161, UR12 ;  /* 0x0000000ca1a17c20 */ /* 0x000fe20008410000 */
[----:B------:R-:W-:Y:S01]  /*1550*/  FFMA.FTZ R247, R188, R175, R247 ;  /* 0x000000afbcf77223 */ /* 0x000fe200000100f7 */
[----:B------:R-:W-:Y:S01]  /*1560*/  FMUL.FTZ R173, R236, R188 ;  /* 0x000000bcecad7220 */ /* 0x000fe20000410000 */
[----:B------:R-:W-:Y:S01]  /*1570*/  FADD.FTZ R160, R160, -UR4 ;  /* 0x80000004a0a07e21 */ /* 0x000fe20008010000 */
[----:B------:R-:W-:Y:S01]  /*1580*/  FFMA.FTZ R159, R182, R163, R159 ;  /* 0x000000a3b69f7223 */ /* 0x000fe2000001009f */
[----:B------:R-:W4:Y:S01]  /*1590*/  LDG.E.128 R32, desc[UR14][R32.64] ;  /* 0x0000000e20207981 */ /* 0x000f22000c1e1d00 */
[----:B------:R-:W-:-:S03]  /*15a0*/  FMUL.FTZ R165, R165, UR12 ;  /* 0x0000000ca5a57c20 */ /* 0x000fc60008410000 */
[----:B0-----:R-:W4:Y:S01]  /*15b0*/  LDL.LU R38, [R1+0xc] ;  /* 0x00000c0001267983 */ /* 0x001f220000300800 */
[----:B------:R-:W-:-:S03]  /*15c0*/  IMAD.WIDE.U32 R28, R37, 0x10, R136 ;  /* 0x00000010251c7825 */ /* 0x000fc600078e0088 */
[----:B------:R0:W-:Y:S01]  /*15d0*/  STL [R1+0x13c], R36 ;  /* 0x00013c2401007387 */ /* 0x0001e20000100800 */
[C---:B------:R-:W-:Y:S01]  /*15e0*/  FADD.FTZ R157, R183.reuse, R157 ;  /* 0x0000009db79d7221 */ /* 0x040fe20000010000 */
[----:B------:R-:W-:Y:S01]  /*15f0*/  FFMA.FTZ R151, R183, R161, R151 ;  /* 0x000000a1b7977223 */ /* 0x000fe20000010097 */
[----:B------:R-:W-:Y:S01]  /*1600*/  FMUL.FTZ R166, R160, UR12 ;  /* 0x0000000ca0a67c20 */ /* 0x000fe20008410000 */
[----:B------:R-:W-:Y:S01]  /*1610*/  FADD.FTZ R152, R152, -UR4 ;  /* 0x8000000498987e21 */ /* 0x000fe20008010000 */
[----:B------:R-:W-:Y:S01]  /*1620*/  FFMA.FTZ R252, R181, R165, R252 ;  /* 0x000000a5b5fc7223 */ /* 0x000fe200000100fc */
[----:B------:R-:W-:Y:S01]  /*1630*/  FMUL.FTZ R162, R233, R181 ;  /* 0x000000b5e9a27220 */ /* 0x000fe20000410000 */
[----:B------:R-:W4:Y:S04]  /*1640*/  LDG.E.128 R28, desc[UR14][R28.64] ;  /* 0x0000000e1c1c7981 */ /* 0x000f28000c1e1d00 */
[----:B0-----:R-:W4:Y:S04]  /*1650*/  LDL.LU R36, [R1+0x150] ;  /* 0x0001500001247983 */ /* 0x001f280000300800 */
[----:B------:R-:W4:Y:S04]  /*1660*/  LDL.LU R188, [R1+0x10] ;  /* 0x0000100001bc7983 */ /* 0x000f280000300800 */
[----:B------:R0:W-:Y:S01]  /*1670*/  STL [R1+0x140], R7 ;  /* 0x0001400701007387 */ /* 0x0001e20000100800 */
[----:B------:R-:W-:Y:S01]  /*1680*/  FFMA.FTZ R251, R180, R166, R251 ;  /* 0x000000a6b4fb7223 */ /* 0x000fe200000100fb */
[----:B------:R-:W-:-:S02]  /*1690*/  FMUL.FTZ R164, R232, R180 ;  /* 0x000000b4e8a47220 */ /* 0x000fc40000410000 */
[----:B0-----:R-:W4:Y:S04]  /*16a0*/  LDL.LU R7, [R1+0x154] ;  /* 0x0001540001077983 */ /* 0x001f280000300800 */
[----:B------:R-:W4:Y:S04]  /*16b0*/  LDL.LU R150, [R1+0x14] ;  /* 0x0000140001967983 */ /* 0x000f280000300800 */
[----:B------:R-:W-:Y:S04]  /*16c0*/  STL [R1], R159 ;  /* 0x0000009f01007387 */ /* 0x000fe80000100800 */
[----:B------:R-:W4:Y:S04]  /*16d0*/  LDL.LU R181, [R1+0x158] ;  /* 0x0001580001b57983 */ /* 0x000f280000300800 */
[----:B------:R0:W-:Y:S04]  /*16e0*/  STL [R1+0x144], R157 ;  /* 0x0001449d01007387 */ /* 0x0001e80000100800 */
[----:B------:R-:W-:Y:S04]  /*16f0*/  STL [R1+0x4], R151 ;  /* 0x0000049701007387 */ /* 0x000fe80000100800 */
[----:B------:R-:W4:Y:S01]  /*1700*/  LDL.LU R180, [R1+0x18] ;  /* 0x0000180001b47983 */ /* 0x000f220000300800 */
[----:B0-----:R-:W-:Y:S01]  /*1710*/  FMUL.FTZ R157, R152, UR12 ;  /* 0x0000000c989d7c20 */ /* 0x001fe20008410000 */
[----:B------:R-:W-:Y:S01]  /*1720*/  FMUL.FTZ R159, R235, R183 ;  /* 0x000000b7eb9f7220 */ /* 0x000fe20000410000 */
[----:B--2---:R-:W-:-:S05]  /*1730*/  FADD.FTZ R156, R144, R156 ;  /* 0x0000009c909c7221 */ /* 0x004fca0000010000 */
[----:B------:R-:W-:Y:S01]  /*1740*/  STL [R1+0x148], R156 ;  /* 0x0001489c01007387 */ /* 0x000fe20000100800 */
[----:B---3--:R-:W-:-:S05]  /*1750*/  FFMA.FTZ R148, R144, R157, R148 ;  /* 0x0000009d90947223 */ /* 0x008fca0000010094 */
[----:B------:R0:W-:Y:S04]  /*1760*/  STL [R1+0x8], R148 ;  /* 0x0000089401007387 */ /* 0x0001e80000100800 */
[----:B0-----:R-:W2:Y:S04]  /*1770*/  LDL.LU R148, [R1+0x15c] ;  /* 0x00015c0001947983 */ /* 0x001ea80000300800 */
[----:B------:R-:W3:Y:S01]  /*1780*/  LDL.LU R183, [R1+0x1c] ;  /* 0x00001c0001b77983 */ /* 0x000ee20000300800 */
[----:B------:R-:W-:Y:S01]  /*1790*/  FADD.FTZ R153, R153, -UR4 ;  /* 0x8000000499997e21 */ /* 0x000fe20008010000 */
[----:B------:R-:W-:-:S03]  /*17a0*/  FADD.FTZ R154, R154, -UR4 ;  /* 0x800000049a9a7e21 */ /* 0x000fc60008010000 */
[----:B------:R-:W-:Y:S01]  /*17b0*/  FMUL.FTZ R156, R153, UR12 ;  /* 0x0000000c999c7c20 */ /* 0x000fe20008410000 */
[----:B------:R-:W-:Y:S01]  /*17c0*/  FADD.FTZ R151, R155, -UR4 ;  /* 0x800000049b977e21 */ /* 0x000fe20008010000 */
[----:B------:R-:W-:Y:S01]  /*17d0*/  FMUL.FTZ R154, R154, UR12 ;  /* 0x0000000c9a9a7c20 */ /* 0x000fe20008410000 */
[----:B------:R-:W-:Y:S02]  /*17e0*/  FMUL.FTZ R160, R234, R182 ;  /* 0x000000b6eaa07220 */ /* 0x000fe40000410000 */
[----:B------:R-:W-:Y:S01]  /*17f0*/  FMUL.FTZ R151, R151, UR12 ;  /* 0x0000000c97977c20 */ /* 0x000fe20008410000 */
[----:B------:R-:W-:Y:S01]  /*1800*/  IADD3 R6, PT, PT, R176, 0x280, RZ ;  /* 0x00000280b0067810 */ /* 0x000fe20007ffe0ff */
[----:B------:R-:W-:-:S04]  /*1810*/  FMUL.FTZ R155, R224, R144 ;  /* 0x00000090e09b7220 */ /* 0x000fc80000410000 */
[----:B------:R-:W-:-:S04]  /*1820*/  IMAD.WIDE.U32 R16, R6, 0x10, R140 ;  /* 0x0000001006107825 */ /* 0x000fc800078e008c */
[C---:B----4-:R-:W-:Y:S02]  /*1830*/  FADD.FTZ R189, R145.reuse, R189 ;  /* 0x000000bd91bd7221 */ /* 0x050fe40000010000 */
[----:B------:R-:W4:Y:S04]  /*1840*/  LDG.E.128 R16, desc[UR14][R16.64] ;  /* 0x0000000e10107981 */ /* 0x000f28000c1e1d00 */
[----:B------:R-:W-:Y:S01]  /*1850*/  STL [R1+0x14c], R189 ;  /* 0x00014cbd01007387 */ /* 0x000fe20000100800 */
[----:B------:R-:W-:Y:S01]  /*1860*/  FADD.FTZ R32, R32, -UR4 ;  /* 0x8000000420207e21 */ /* 0x000fe20008010000 */
[----:B------:R-:W-:-:S03]  /*1870*/  FFMA.FTZ R38, R145, R156, R38 ;  /* 0x0000009c91267223 */ /* 0x000fc60000010026 */
[----:B------:R-:W-:Y:S02]  /*1880*/  FMUL.FTZ R182, R32, UR12 ;  /* 0x0000000c20b67c20 */ /* 0x000fe40008410000 */
[----:B------:R0:W-:Y:S01]  /*1890*/  STL [R1+0xc], R38 ;  /* 0x00000c2601007387 */ /* 0x0001e20000100800 */
[----:B------:R-:W-:-:S03]  /*18a0*/  FADD.FTZ R36, R146, R36 ;  /* 0x0000002492247221 */ /* 0x000fc60000010000 */
[----:B0-----:R-:W4:Y:S01]  /*18b0*/  LDL.LU R38, [R1+0x160] ;  /* 0x0001600001267983 */ /* 0x001f220000300800 */
[----:B------:R-:W-:-:S03]  /*18c0*/  FFMA.FTZ R188, R146, R154, R188 ;  /* 0x0000009a92bc7223 */ /* 0x000fc600000100bc */
[----:B------:R0:W-:Y:S01]  /*18d0*/  STL [R1+0x150], R36 ;  /* 0x0001502401007387 */ /* 0x0001e20000100800 */
[----:B------:R-:W-:-:S03]  /*18e0*/  FADD.FTZ R33, R33, -UR4 ;  /* 0x8000000421217e21 */ /* 0x000fc60008010000 */
[----:B0-----:R-:W4:Y:S01]  /*18f0*/  LDL.LU R36, [R1+0x20] ;  /* 0x0000200001247983 */ /* 0x001f220000300800 */
[----:B------:R-:W-:-:S03]  /*1900*/  FADD.FTZ R7, R147, R7 ;  /* 0x0000000793077221 */ /* 0x000fc60000010000 */
[----:B------:R-:W-:Y:S01]  /*1910*/  STL [R1+0x10], R188 ;  /* 0x000010bc01007387 */ /* 0x000fe20000100800 */
[----:B------:R-:W-:-:S03]  /*1920*/  FFMA.FTZ R150, R147, R151, R150 ;  /* 0x0000009793967223 */ /* 0x000fc60000010096 */
[----:B------:R-:W-:Y:S04]  /*1930*/  STL [R1+0x154], R7 ;  /* 0x0001540701007387 */ /* 0x000fe80000100800 */
[----:B------:R-:W4:Y:S01]  /*1940*/  LDL.LU R189, [R1+0x164] ;  /* 0x0001640001bd7983 */ /* 0x000f220000300800 */
[----:B------:R-:W-:-:S03]  /*1950*/  FADD.FTZ R181, R28, R181 ;  /* 0x000000b51cb57221 */ /* 0x000fc60000010000 */
[----:B------:R-:W4:Y:S04]  /*1960*/  LDL.LU R144, [R1+0x24] ;  /* 0x0000240001907983 */ /* 0x000f280000300800 */
[----:B------:R-:W-:Y:S01]  /*1970*/  STL [R1+0x14], R150 ;  /* 0x0000149601007387 */ /* 0x000fe20000100800 */
[----:B------:R-:W-:-:S03]  /*1980*/  FFMA.FTZ R180, R28, R182, R180 ;  /* 0x000000b61cb47223 */ /* 0x000fc600000100b4 */
[----:B------:R-:W-:Y:S04]  /*1990*/  STL [R1+0x158], R181 ;  /* 0x000158b501007387 */ /* 0x000fe80000100800 */
[----:B------:R0:W-:Y:S01]  /*19a0*/  STL [R1+0x18], R180 ;  /* 0x000018b401007387 */ /* 0x0001e20000100800 */
[----:B------:R-:W-:-:S06]  /*19b0*/  IMAD.WIDE.U32 R20, R6, 0x10, R136 ;  /* 0x0000001006147825 */ /* 0x000fcc00078e0088 */
[----:B------:R-:W4:Y:S01]  /*19c0*/  LDG.E.128 R20, desc[UR14][R20.64] ;  /* 0x0000000e14147981 */ /* 0x000f22000c1e1d00 */
[----:B0-----:R-:W-:Y:S01]  /*19d0*/  FMUL.FTZ R180, R33, UR12 ;  /* 0x0000000c21b47c20 */ /* 0x001fe20008410000 */
[----:B--2---:R-:W-:-:S03]  /*19e0*/  FADD.FTZ R148, R29, R148 ;  /* 0x000000941d947221 */ /* 0x004fc60000010000 */
[----:B---3--:R-:W-:Y:S02]  /*19f0*/  FFMA.FTZ R183, R29, R180, R183 ;  /* 0x000000b41db77223 */ /* 0x008fe400000100b7 */
[----:B------:R-:W-:Y:S04]  /*1a00*/  STL [R1+0x15c], R148 ;  /* 0x00015c9401007387 */ /* 0x000fe80000100800 */
[----:B------:R0:W-:Y:S04]  /*1a10*/  STL [R1+0x1c], R183 ;  /* 0x00001cb701007387 */ /* 0x0001e80000100800 */
[----:B------:R-:W2:Y:S04]  /*1a20*/  LDL.LU R188, [R1+0x168] ;  /* 0x0001680001bc7983 */ /* 0x000ea80000300800 */
[----:B0-----:R-:W3:Y:S01]  /*1a30*/  LDL.LU R183, [R1+0x28] ;  /* 0x0000280001b77983 */ /* 0x001ee20000300800 */
[----:B------:R-:W-:-:S04]  /*1a40*/  FADD.FTZ R7, RZ, R186 ;  /* 0x000000baff077221 */ /* 0x000fc80000010000 */
[----:B------:R-:W-:-:S04]  /*1a50*/  FADD.FTZ R7, R184, R7 ;  /* 0x00000007b8077221 */ /* 0x000fc80000010000 */
[----:B------:R-:W-:-:S04]  /*1a60*/  FADD.FTZ R7, R178, R7 ;  /* 0x00000007b2077221 */ /* 0x000fc80000010000 */
[----:B------:R-:W-:-:S04]  /*1a70*/  FADD.FTZ R7, R177, R7 ;  /* 0x00000007b1077221 */ /* 0x000fc80000010000 */
[----:B------:R-:W-:Y:S01]  /*1a80*/  FADD.FTZ R7, R173, R7 ;  /* 0x00000007ad077221 */ /* 0x000fe20000010000 */
[----:B------:R-:W-:Y:S01]  /*1a90*/  FMUL.FTZ R169, R238, R190 ;  /* 0x000000beeea97220 */ /* 0x000fe20000410000 */
[----:B------:R-:W-:Y:S02]  /*1aa0*/  FMUL.FTZ R181, R220, R28 ;  /* 0x0000001cdcb57220 */ /* 0x000fe40000410000 */
[----:B------:R-:W-:Y:S01]  /*1ab0*/  FADD.FTZ R7, R171, R7 ;  /* 0x00000007ab077221 */ /* 0x000fe20000010000 */
[----:B------:R-:W-:Y:S01]  /*1ac0*/  FADD.FTZ R34, R34, -UR4 ;  /* 0x8000000422227e21 */ /* 0x000fe20008010000 */
[----:B------:R-:W-:Y:S01]  /*1ad0*/  FFMA.FTZ R28, R0, R186, RZ ;  /* 0x000000ba001c7223 */ /* 0x000fe200000100ff */
[----:B------:R-:W-:Y:S01]  /*1ae0*/  FMUL.FTZ R168, R239, R191 ;  /* 0x000000bfefa87220 */ /* 0x000fe20000410000 */
[----:B------:R-:W-:Y:S01]  /*1af0*/  FADD.FTZ R7, R169, R7 ;  /* 0x00000007a9077221 */ /* 0x000fe20000010000 */
[----:B------:R-:W-:Y:S01]  /*1b00*/  FMUL.FTZ R150, R227, R147 ;  /* 0x00000093e3967220 */ /* 0x000fe20000410000 */
[----:B------:R-:W-:Y:S01]  /*1b10*/  FMUL.FTZ R148, R34, UR12 ;  /* 0x0000000c22947c20 */ /* 0x000fe20008410000 */
[----:B------:R-:W-:Y:S01]  /*1b20*/  FMUL.FTZ R147, R221, R29 ;  /* 0x0000001ddd937220 */ /* 0x000fe20000410000 */
[----:B------:R-:W-:Y:S01]  /*1b30*/  FFMA.FTZ R28, R187, R184, R28 ;  /* 0x000000b8bb1c7223 */ /* 0x000fe2000001001c */
[----:B------:R-:W-:Y:S01]  /*1b40*/  FADD.FTZ R29, R168, R7 ;  /* 0x00000007a81d7221 */ /* 0x000fe20000010000 */
[----:B------:R-:W-:Y:S01]  /*1b50*/  IADD3 R5, PT, PT, R176, 0x300, RZ ;  /* 0x00000300b0057810 */ /* 0x000fe20007ffe0ff */
[----:B------:R-:W-:Y:S01]  /*1b60*/  FADD.FTZ R35, R35, -UR4 ;  /* 0x8000000423237e21 */ /* 0x000fe20008010000 */
[----:B------:R-:W-:Y:S01]  /*1b70*/  FFMA.FTZ R7, R185, R178, R28 ;  /* 0x000000b2b9077223 */ /* 0x000fe2000001001c */
[----:B------:R-:W-:Y:S01]  /*1b80*/  FMUL.FTZ R153, R225, R145 ;  /* 0x00000091e1997220 */ /* 0x000fe20000410000 */
[----:B------:R-:W-:Y:S01]  /*1b90*/  FADD.FTZ R28, R164, R29 ;  /* 0x0000001da41c7221 */ /* 0x000fe20000010000 */
[----:B----4-:R-:W-:Y:S01]  /*1ba0*/  FADD.FTZ R16, R16, -UR4 ;  /* 0x8000000410107e21 */ /* 0x010fe20008010000 */
[----:B------:R-:W-:Y:S01]  /*1bb0*/  FMUL.FTZ R145, R35, UR12 ;  /* 0x0000000c23917c20 */ /* 0x000fe20008410000 */
[----:B------:R-:W-:-:S04]  /*1bc0*/  IMAD.WIDE.U32 R24, R5, 0x10, R140 ;  /* 0x0000001005187825 */ /* 0x000fc800078e008c */
[----:B------:R-:W-:Y:S01]  /*1bd0*/  FADD.FTZ R28, R162, R28 ;  /* 0x0000001ca21c7221 */ /* 0x000fe20000010000 */
[----:B------:R-:W-:Y:S01]  /*1be0*/  FMUL.FTZ R195, R16, UR12 ;  /* 0x0000000c10c37c20 */ /* 0x000fe20008410000 */
[----:B------:R-:W-:Y:S01]  /*1bf0*/  FMUL.FTZ R152, R226, R146 ;  /* 0x00000092e2987220 */ /* 0x000fe20000410000 */
[----:B------:R-:W-:-:S04]  /*1c00*/  IMAD.WIDE.U32 R124, R5, 0x10, R136 ;  /* 0x00000010057c7825 */ /* 0x000fc800078e0088 */
[----:B------:R-:W-:Y:S01]  /*1c10*/  FADD.FTZ R28, R160, R28 ;  /* 0x0000001ca01c7221 */ /* 0x000fe20000010000 */
[----:B------:R-:W4:Y:S01]  /*1c20*/  LDG.E.128 R24, desc[UR14][R24.64] ;  /* 0x0000000e18187981 */ /* 0x000f22000c1e1d00 */
[----:B------:R-:W-:Y:S01]  /*1c30*/  FADD.FTZ R38, R30, R38 ;  /* 0x000000261e267221 */ /* 0x000fe20000010000 */
[----:B------:R-:W-:Y:S01]  /*1c40*/  FMUL.FTZ R146, R222, R30 ;  /* 0x0000001ede927220 */ /* 0x000fe20000410000 */
[----:B------:R-:W-:Y:S01]  /*1c50*/  IADD3 R4, PT, PT, R176, 0x380, RZ ;  /* 0x00000380b0047810 */ /* 0x000fe20007ffe0ff */
[----:B------:R-:W4:Y:S04]  /*1c60*/  LDG.E.128 R124, desc[UR14][R124.64] ;  /* 0x0000000e7c7c7981 */ /* 0x000f28000c1e1d00 */
[----:B------:R0:W-:Y:S01]  /*1c70*/  STL [R1+0x160], R38 ;  /* 0x0001602601007387 */ /* 0x0001e20000100800 */
[----:B------:R-:W-:-:S03]  /*1c80*/  FFMA.FTZ R36, R30, R148, R36 ;  /* 0x000000941e247223 */ /* 0x000fc60000010024 */
[----:B0-----:R-:W4:Y:S04]  /*1c90*/  LDL.LU R38, [R1+0x16c] ;  /* 0x00016c0001267983 */ /* 0x001f280000300800 */
[----:B------:R0:W-:Y:S01]  /*1ca0*/  STL [R1+0x20], R36 ;  /* 0x0000202401007387 */ /* 0x0001e20000100800 */
[C---:B------:R-:W-:Y:S01]  /*1cb0*/  FADD.FTZ R189, R31.reuse, R189 ;  /* 0x000000bd1fbd7221 */ /* 0x040fe20000010000 */
[----:B------:R-:W-:Y:S02]  /*1cc0*/  FFMA.FTZ R144, R31, R145, R144 ;  /* 0x000000911f907223 */ /* 0x000fe40000010090 */
[----:B0-----:R-:W4:Y:S04]  /*1cd0*/  LDL.LU R36, [R1+0x2c] ;  /* 0x00002c0001247983 */ /* 0x001f280000300800 */
[----:B------:R-:W4:Y:S04]  /*1ce0*/  LDL.LU R34, [R1+0x170] ;  /* 0x0001700001227983 */ /* 0x000f280000300800 */
[----:B------:R-:W4:Y:S04]  /*1cf0*/  LDL.LU R33, [R1+0x30] ;  /* 0x0000300001217983 */ /* 0x000f280000300800 */
[----:B------:R-:W-:Y:S04]  /*1d00*/  STL [R1+0x164], R189 ;  /* 0x000164bd01007387 */ /* 0x000fe80000100800 */
[----:B------:R-:W4:Y:S01]  /*1d10*/  LDL.LU R32, [R1+0x174] ;  /* 0x0001740001207983 */ /* 0x000f220000300800 */
[----:B------:R-:W-:-:S03]  /*1d20*/  FADD.FTZ R16, R159, R28 ;  /* 0x0000001c9f107221 */ /* 0x000fc60000010000 */
[----:B------:R0:W-:Y:S04]  /*1d30*/  STL [R1+0x24], R144 ;  /* 0x0000249001007387 */ /* 0x0001e80000100800 */
[----:B------:R-:W4:Y:S01]  /*1d40*/  LDL.LU R30, [R1+0x34] ;  /* 0x00003400011e7983 */ /* 0x000f220000300800 */
[----:B------:R-:W-:Y:S01]  /*1d50*/  FMUL.FTZ R193, R216, R20 ;  /* 0x00000014d8c17220 */ /* 0x000fe20000410000 */
[----:B------:R-:W-:Y:S01]  /*1d60*/  IMAD.WIDE.U32 R8, R4, 0x10, R140 ;  /* 0x0000001004087825 */ /* 0x000fe200078e008c */
[----:B------:R-:W-:-:S05]  /*1d70*/  IADD3 R3, PT, PT, R176, 0x400, RZ ;  /* 0x00000400b0037810 */ /* 0x000fca0007ffe0ff */
[----:B------:R-:W4:Y:S01]  /*1d80*/  LDG.E.128 R8, desc[UR14][R8.64] ;  /* 0x0000000e08087981 */ /* 0x000f22000c1e1d00 */
[----:B------:R-:W-:-:S04]  /*1d90*/  IMAD.WIDE.U32 R128, R4, 0x10, R136 ;  /* 0x0000001004807825 */ /* 0x000fc800078e0088 */
[C---:B------:R-:W-:Y:S02]  /*1da0*/  IMAD.WIDE.U32 R12, R3.reuse, 0x10, R140 ;  /* 0x00000010030c7825 */ /* 0x040fe400078e008c */
[----:B------:R-:W4:Y:S04]  /*1db0*/  LDG.E.128 R128, desc[UR14][R128.64] ;  /* 0x0000000e80807981 */ /* 0x000f28000c1e1d00 */
[----:B------:R-:W4:Y:S01]  /*1dc0*/  LDG.E.128 R12, desc[UR14][R12.64] ;  /* 0x0000000e0c0c7981 */ /* 0x000f22000c1e1d00 */
[----:B------:R-:W-:Y:S01]  /*1dd0*/  IMAD.WIDE.U32 R132, R3, 0x10, R136 ;  /* 0x0000001003847825 */ /* 0x000fe200078e0088 */
[----:B------:R-:W-:-:S05]  /*1de0*/  IADD3 R2, PT, PT, R176, 0x480, RZ ;  /* 0x00000480b0027810 */ /* 0x000fca0007ffe0ff */
[----:B------:R-:W4:Y:S01]  /*1df0*/  LDG.E.128 R132, desc[UR14][R132.64] ;  /* 0x0000000e84847981 */ /* 0x000f22000c1e1d00 */
[----:B------:R-:W-:-:S06]  /*1e00*/  IMAD.WIDE.U32 R136, R2, 0x10, R136 ;  /* 0x0000001002887825 */ /* 0x000fcc00078e0088 */
[----:B------:R-:W4:Y:S01]  /*1e10*/  LDG.E.128 R136, desc[UR14][R136.64] ;  /* 0x0000000e88887981 */ /* 0x000f22000c1e1d00 */
[----:B------:R-:W-:-:S06]  /*1e20*/  IMAD.WIDE.U32 R140, R2, 0x10, R140 ;  /* 0x00000010028c7825 */ /* 0x000fcc00078e008c */
[----:B------:R-:W4:Y:S01]  /*1e30*/  LDG.E.128 R140, desc[UR14][R140.64] ;  /* 0x0000000e8c8c7981 */ /* 0x000f22000c1e1d00 */
[C---:B--2---:R-:W-:Y:S01]  /*1e40*/  FADD.FTZ R188, R20.reuse, R188 ;  /* 0x000000bc14bc7221 */ /* 0x044fe20000010000 */
[----:B---3--:R-:W-:-:S04]  /*1e50*/  FFMA.FTZ R183, R20, R195, R183 ;  /* 0x000000c314b77223 */ /* 0x008fc800000100b7 */
[----:B------:R1:W-:Y:S04]  /*1e60*/  STL [R1+0x168], R188 ;  /* 0x000168bc01007387 */ /* 0x0003e80000100800 */
[----:B------:R2:W-:Y:S04]  /*1e70*/  STL [R1+0x28], R183 ;  /* 0x000028b701007387 */ /* 0x0005e80000100800 */
[----:B------:R-:W3:Y:S04]  /*1e80*/  LDL.LU R28, [R1+0x178] ;  /* 0x00017800011c7983 */ /* 0x000ee80000300800 */
[----:B------:R-:W3:Y:S01]  /*1e90*/  LDL.LU R20, [R1+0x38] ;  /* 0x0000380001147983 */ /* 0x000ee20000300800 */
[----:B------:R-:W-:-:S04]  /*1ea0*/  FFMA.FTZ R7, R179, R177, R7 ;  /* 0x000000b1b3077223 */ /* 0x000fc80000010007 */
[----:B------:R-:W-:Y:S01]  /*1eb0*/  FFMA.FTZ R7, R175, R173, R7 ;  /* 0x000000adaf077223 */ /* 0x000fe20000010007 */
[----:B------:R-:W-:-:S03]  /*1ec0*/  FMUL.FTZ R172, R172, UR12 ;  /* 0x0000000cacac7c20 */ /* 0x000fc60008410000 */
        /* <DEDUP_REMOVED lines=16> */
[----:B0-----:R-:W-:Y:S01]  /*1fd0*/  FMUL.FTZ R144, R223, R31 ;  /* 0x0000001fdf907220 */ /* 0x001fe20000410000 */
[----:B------:R-:W-:Y:S01]  /*1fe0*/  FADD.FTZ R17, R146, R16 ;  /* 0x0000001092117221 */ /* 0x000fe20000010000 */
[----:B------:R-:W-:Y:S01]  /*1ff0*/  FADD.FTZ R18, R18, -UR4 ;  /* 0x8000000412127e21 */ /* 0x000fe20008010000 */
[----:B------:R-:W-:Y:S01]  /*2000*/  FFMA.FTZ R7, R157, R155, R7 ;  /* 0x0000009b9d077223 */ /* 0x000fe20000010007 */
[----:B------:R-:W-:Y:S01]  /*2010*/  FADD.FTZ R19, R19, -UR4 ;  /* 0x8000000413137e21 */ /* 0x000fe20008010000 */
[----:B------:R-:W-:Y:S01]  /*2020*/  FADD.FTZ R17, R144, R17 ;  /* 0x0000001190117221 */ /* 0x000fe20000010000 */
[----:B------:R-:W-:Y:S01]  /*2030*/  FFMA.FTZ R249, R190, R172, R249 ;  /* 0x000000acbef97223 */ /* 0x000fe200000100f9 */
[----:B------:R-:W-:Y:S01]  /*2040*/  FFMA.FTZ R7, R156, R153, R7 ;  /* 0x000000999c077223 */ /* 0x000fe20000010007 */
[----:B------:R-:W-:Y:S01]  /*2050*/  FMUL.FTZ R190, R18, UR12 ;  /* 0x0000000c12be7c20 */ /* 0x000fe20008410000 */
[----:B------:R-:W-:Y:S01]  /*2060*/  FFMA.FTZ R250, R191, R170, R250 ;  /* 0x000000aabffa7223 */ /* 0x000fe200000100fa */
[----:B------:R-:W-:Y:S01]  /*2070*/  FMUL.FTZ R191, R217, R21 ;  /* 0x00000015d9bf7220 */ /* 0x000fe20000410000 */
[----:B-1----:R-:W-:Y:S01]  /*2080*/  FMUL.FTZ R188, R19, UR12 ;  /* 0x0000000c13bc7c20 */ /* 0x002fe20008410000 */
[----:B------:R-:W-:Y:S01]  /*2090*/  FADD.FTZ R17, R193, R17 ;  /* 0x00000011c1117221 */ /* 0x000fe20000010000 */
[----:B----4-:R-:W-:Y:S01]  /*20a0*/  FADD.FTZ R24, R24, -UR4 ;  /* 0x8000000418187e21 */ /* 0x010fe20008010000 */
[----:B------:R-:W-:Y:S01]  /*20b0*/  FFMA.FTZ R7, R154, R152, R7 ;  /* 0x000000989a077223 */ /* 0x000fe20000010007 */
[----:B------:R-:W-:Y:S01]  /*20c0*/  FMUL.FTZ R189, R218, R22 ;  /* 0x00000016dabd7220 */ /* 0x000fe20000410000 */
[----:B------:R-:W-:Y:S01]  /*20d0*/  FADD.FTZ R17, R191, R17 ;  /* 0x00000011bf117221 */ /* 0x000fe20000010000 */
[----:B------:R-:W-:Y:S01]  /*20e0*/  FMUL.FTZ R194, R24, UR12 ;  /* 0x0000000c18c27c20 */ /* 0x000fe20008410000 */
[----:B------:R-:W-:Y:S01]  /*20f0*/  FFMA.FTZ R7, R151, R150, R7 ;  /* 0x0000009697077223 */ /* 0x000fe20000010007 */
[----:B------:R-:W-:Y:S01]  /*2100*/  FADD.FTZ R38, R21, R38 ;  /* 0x0000002615267221 */ /* 0x000fe20000010000 */
[----:B--2---:R-:W-:-:S04]  /*2110*/  FMUL.FTZ R183, R219, R23 ;  /* 0x00000017dbb77220 */ /* 0x004fc80000410000 */
[----:B------:R-:W-:Y:S01]  /*2120*/  STL [R1+0x16c], R38 ;  /* 0x00016c2601007387 */ /* 0x000fe20000100800 */
[----:B------:R-:W-:Y:S01]  /*2130*/  FADD.FTZ R17, R189, R17 ;  /* 0x00000011bd117221 */ /* 0x000fe20000010000 */
[----:B------:R-:W-:Y:S01]  /*2140*/  FFMA.FTZ R36, R21, R192, R36 ;  /* 0x000000c015247223 */ /* 0x000fe20000010024 */
[----:B------:R-:W-:-:S04]  /*2150*/  FADD.FTZ R34, R22, R34 ;  /* 0x0000002216227221 */ /* 0x000fc80000010000 */
[----:B------:R0:W-:Y:S01]  /*2160*/  STL [R1+0x2c], R36 ;  /* 0x00002c2401007387 */ /* 0x0001e20000100800 */
[----:B------:R-:W-:-:S03]  /*2170*/  FFMA.FTZ R33, R22, R190, R33 ;  /* 0x000000be16217223 */ /* 0x000fc60000010021 */
[----:B------:R-:W-:Y:S01]  /*2180*/  STL [R1+0x170], R34 ;  /* 0x0001702201007387 */ /* 0x000fe20000100800 */
[----:B------:R-:W-:-:S03]  /*2190*/  FADD.FTZ R32, R23, R32 ;  /* 0x0000002017207221 */ /* 0x000fc60000010000 */
[----:B------:R-:W-:Y:S01]  /*21a0*/  STL [R1+0x30], R33 ;  /* 0x0000302101007387 */ /* 0x000fe20000100800 */
[----:B0-----:R-:W-:Y:S01]  /*21b0*/  FFMA.FTZ R36, R182, R181, R7 ;  /* 0x000000b5b6247223 */ /* 0x001fe20000010007 */
[----:B------:R-:W-:Y:S02]  /*21c0*/  FFMA.FTZ R30, R23, R188, R30 ;  /* 0x000000bc171e7223 */ /* 0x000fe4000001001e */
[----:B------:R-:W-:Y:S01]  /*21d0*/  STL [R1+0x174], R32 ;  /* 0x0001742001007387 */ /* 0x000fe20000100800 */
[----:B------:R-:W-:-:S03]  /*21e0*/  FMUL.FTZ R7, R212, R124 ;  /* 0x0000007cd4077220 */ /* 0x000fc60000410000 */
[----:B------:R0:W-:Y:S01]  /*21f0*/  STL [R1+0x34], R30 ;  /* 0x0000341e01007387 */ /* 0x0001e20000100800 */
[----:B------:R-:W-:-:S03]  /*2200*/  FFMA.FTZ R36, R180, R147, R36 ;  /* 0x00000093b4247223 */ /* 0x000fc60000010024 */
[----:B------:R-:W2:Y:S04]  /*2210*/  LDL.LU R199, [R1+0x17c] ;  /* 0x00017c0001c77983 */ /* 0x000ea80000300800 */
[----:B------:R-:W4:Y:S01]  /*2220*/  LDL.LU R197, [R1+0x3c] ;  /* 0x00003c0001c57983 */ /* 0x000f220000300800 */
[----:B------:R-:W-:Y:S01]  /*2230*/  FFMA.FTZ R36, R148, R146, R36 ;  /* 0x0000009294247223 */ /* 0x000fe20000010024 */
[----:B------:R-:W-:Y:S01]  /*2240*/  FADD.FTZ R22, R9, -UR4 ;  /* 0x8000000409167e21 */ /* 0x000fe20008010000 */
[----:B------:R-:W-:Y:S02]  /*2250*/  FMUL.FTZ R9, R214, R126 ;  /* 0x0000007ed6097220 */ /* 0x000fe40000410000 */
[----:B------:R-:W-:Y:S01]  /*2260*/  FFMA.FTZ R36, R145, R144, R36 ;  /* 0x0000009091247223 */ /* 0x000fe20000010024 */
[----:B------:R-:W-:Y:S01]  /*2270*/  FADD.FTZ R24, R10, -UR4 ;  /* 0x800000040a187e21 */ /* 0x000fe20008010000 */
[----:B------:R-:W-:Y:S01]  /*2280*/  FMUL.FTZ R10, R215, R127 ;  /* 0x0000007fd70a7220 */ /* 0x000fe20000410000 */
[----:B------:R-:W-:Y:S01]  /*2290*/  FADD.FTZ R16, R26, -UR4 ;  /* 0x800000041a107e21 */ /* 0x000fe20008010000 */
[----:B------:R-:W-:Y:S01]  /*22a0*/  FFMA.FTZ R36, R195, R193, R36 ;  /* 0x000000c1c3247223 */ /* 0x000fe20000010024 */
[----:B------:R-:W-:Y:S01]  /*22b0*/  FADD.FTZ R26, R11, -UR4 ;  /* 0x800000040b1a7e21 */ /* 0x000fe20008010000 */
[----:B------:R-:W-:-:S02]  /*22c0*/  FMUL.FTZ R11, R208, R128 ;  /* 0x00000080d00b7220 */ /* 0x000fc40000410000 */
[----:B------:R-:W-:Y:S01]  /*22d0*/  FFMA.FTZ R36, R192, R191, R36 ;  /* 0x000000bfc0247223 */ /* 0x000fe20000010024 */
[----:B0-----:R-:W-:-:S03]  /*22e0*/  FADD.FTZ R30, R13, -UR4 ;  /* 0x800000040d1e7e21 */ /* 0x001fc60008010000 */
[----:B------:R-:W-:Y:S01]  /*22f0*/  FFMA.FTZ R36, R190, R189, R36 ;  /* 0x000000bdbe247223 */ /* 0x000fe20000010024 */
[----:B------:R-:W-:Y:S01]  /*2300*/  FMUL.FTZ R13, R210, R130 ;  /* 0x00000082d20d7220 */ /* 0x000fe20000410000 */
[----:B------:R-:W-:Y:S02]  /*2310*/  FADD.FTZ R25, R25, -UR4 ;  /* 0x8000000419197e21 */ /* 0x000fe40008010000 */
[----:B------:R-:W-:Y:S01]  /*2320*/  FFMA.FTZ R36, R188, R183, R36 ;  /* 0x000000b7bc247223 */ /* 0x000fe20000010024 */
[----:B------:R-:W-:Y:S01]  /*2330*/  FADD.FTZ R33, R15, -UR4 ;  /* 0x800000040f217e21 */ /* 0x000fe20008010000 */
[----:B------:R-:W-:Y:S01]  /*2340*/  FADD.FTZ R32, R14, -UR4 ;  /* 0x800000040e207e21 */ /* 0x000fe20008010000 */
[----:B------:R-:W-:Y:S01]  /*2350*/  FMUL.FTZ R15, R211, R131 ;  /* 0x00000083d30f7220 */ /* 0x000fe20000410000 */
[----:B------:R-:W-:Y:S01]  /*2360*/  FMUL.FTZ R14, R25, UR12 ;  /* 0x0000000c190e7c20 */ /* 0x000fe20008410000 */
[----:B------:R-:W-:Y:S01]  /*2370*/  FFMA.FTZ R36, R194, R7, R36 ;  /* 0x00000007c2247223 */ /* 0x000fe20000010024 */
[----:B------:R-:W-:Y:S01]  /*2380*/  FADD.FTZ R18, R27, -UR4 ;  /* 0x800000041b127e21 */ /* 0x000fe20008010000 */
[----:B------:R-:W-:Y:S01]  /*2390*/  FMUL.FTZ R16, R16, UR12 ;  /* 0x0000000c10107c20 */ /* 0x000fe20008410000 */
[----:B------:R-:W-:-:S02]  /*23a0*/  FMUL.FTZ R19, R205, R133 ;  /* 0x00000085cd137220 */ /* 0x000fc40000410000 */
[----:B------:R-:W-:Y:S01]  /*23b0*/  FMUL.FTZ R18, R18, UR12 ;  /* 0x0000000c12127c20 */ /* 0x000fe20008410000 */
[----:B------:R-:W-:Y:S01]  /*23c0*/  FMUL.FTZ R21, R206, R134 ;  /* 0x00000086ce157220 */ /* 0x000fe20000410000 */
[----:B------:R-:W-:Y:S01]  /*23d0*/  FMUL.FTZ R23, R207, R135 ;  /* 0x00000087cf177220 */ /* 0x000fe20000410000 */
[----:B------:R-:W-:Y:S01]  /*23e0*/  FMUL.FTZ R22, R22, UR12 ;  /* 0x0000000c16167c20 */ /* 0x000fe20008410000 */
[----:B------:R-:W-:Y:S01]  /*23f0*/  FMUL.FTZ R25, R200, R136 ;  /* 0x00000088c8197220 */ /* 0x000fe20000410000 */
[----:B------:R-:W-:Y:S01]  /*2400*/  FMUL.FTZ R24, R24, UR12 ;  /* 0x0000000c18187c20 */ /* 0x000fe20008410000 */
[----:B------:R-:W-:Y:S01]  /*2410*/  FMUL.FTZ R27, R201, R137 ;  /* 0x00000089c91b7220 */ /* 0x000fe20000410000 */
[----:B------:R-:W-:Y:S01]  /*2420*/  FMUL.FTZ R26, R26, UR12 ;  /* 0x0000000c1a1a7c20 */ /* 0x000fe20008410000 */
[----:B------:R-:W-:Y:S01]  /*2430*/  FMUL.FTZ R29, R202, R138 ;  /* 0x0000008aca1d7220 */ /* 0x000fe20000410000 */
[----:B------:R-:W-:Y:S01]  /*2440*/  FMUL.FTZ R31, R203, R139 ;  /* 0x0000008bcb1f7220 */ /* 0x000fe20000410000 */
[----:B------:R-:W-:Y:S01]  /*2450*/  FMUL.FTZ R30, R30, UR12 ;  /* 0x0000000c1e1e7c20 */ /* 0x000fe20008410000 */
[----:B------:R-:W-:Y:S01]  /*2460*/  FMUL.FTZ R32, R32, UR12 ;  /* 0x0000000c20207c20 */ /* 0x000fe20008410000 */
[----:B------:R-:W-:Y:S01]  /*2470*/  FADD.FTZ R34, R140, -UR4 ;  /* 0x800000048c227e21 */ /* 0x000fe20008010000 */
[----:B------:R-:W-:Y:S01]  /*2480*/  FMUL.FTZ R33, R33, UR12 ;  /* 0x0000000c21217c20 */ /* 0x000fe20008410000 */
[----:B------:R-:W-:-:S02]  /*2490*/  FADD.FTZ R35, R141, -UR4 ;  /* 0x800000048d237e21 */ /* 0x000fc40008010000 */
[----:B------:R-:W-:Y:S01]  /*24a0*/  FMUL.FTZ R34, R34, UR12 ;  /* 0x0000000c22227c20 */ /* 0x000fe20008410000 */
[----:B------:R-:W-:Y:S01]  /*24b0*/  FADD.FTZ R142, R142, -UR4 ;  /* 0x800000048e8e7e21 */ /* 0x000fe20008010000 */
[----:B------:R-:W-:Y:S01]  /*24c0*/  FMUL.FTZ R35, R35, UR12 ;  /* 0x0000000c23237c20 */ /* 0x000fe20008410000 */
[----:B------:R-:W-:Y:S01]  /*24d0*/  FADD.FTZ R143, R143, -UR4 ;  /* 0x800000048f8f7e21 */ /* 0x000fe20008010000 */
[C---:B---3--:R-:W-:Y:S01]  /*24e0*/  FADD.FTZ R28, R124.reuse, R28 ;  /* 0x0000001c7c1c7221 */ /* 0x048fe20000010000 */
[----:B------:R-:W-:-:S04]  /*24f0*/  FFMA.FTZ R20, R124, R194, R20 ;  /* 0x000000c27c147223 */ /* 0x000fc80000010014 */
[----:B------:R-:W-:Y:S01]  /*2500*/  STL [R1+0x178], R28 ;  /* 0x0001781c01007387 */ /* 0x000fe20000100800 */
[----:B------:R-:W-:-:S03]  /*2510*/  FADD.FTZ R124, R183, R17 ;  /* 0x00000011b77c7221 */ /* 0x000fc60000010000 */
[----:B------:R-:W3:Y:S01]  /*2520*/  LDL.LU R196, [R1+0x180] ;  /* 0x0001800001c47983 */ /* 0x000ee20000300800 */
[----:B------:R-:W-:-:S03]  /*2530*/  FADD.FTZ R124, R7, R124 ;  /* 0x0000007c077c7221 */ /* 0x000fc60000010000 */
[----:B------:R0:W-:Y:S02]  /*2540*/  STL [R1+0x38], R20 ;  /* 0x0000381401007387 */ /* 0x0001e40000100800 */
[----:B0-----:R-:W-:Y:S01]  /*2550*/  FADD.FTZ R20, R8, -UR4 ;  /* 0x8000000408147e21 */ /* 0x001fe20008010000 */
[----:B------:R-:W-:-:S04]  /*2560*/  FMUL.FTZ R8, R213, R125 ;  /* 0x0000007dd5087220 */ /* 0x000fc80000410000 */
[----:B------:R-:W-:-:S04]  /*2570*/  FADD.FTZ R124, R8, R124 ;  /* 0x0000007c087c7221 */ /* 0x000fc80000010000 */
[----:B------:R-:W-:Y:S01]  /*2580*/  FADD.FTZ R124, R9, R124 ;  /* 0x0000007c097c7221 */ /* 0x000fe20000010000 */
[----:B------:R-:W-:-:S03]  /*2590*/  FADD.FTZ R28, R12, -UR4 ;  /* 0x800000040c1c7e21 */ /* 0x000fc60008010000 */
[----:B------:R-:W-:Y:S01]  /*25a0*/  FADD.FTZ R124, R10, R124 ;  /* 0x0000007c0a7c7221 */ /* 0x000fe20000010000 */
[----:B------:R-:W-:Y:S01]  /*25b0*/  FMUL.FTZ R12, R209, R129 ;  /* 0x00000081d10c7220 */ /* 0x000fe20000410000 */
[----:B------:R-:W-:Y:S01]  /*25c0*/  FMUL.FTZ R17, R204, R132 ;  /* 0x00000084cc117220 */ /* 0x000fe20000410000 */
[----:B------:R-:W-:Y:S01]  /*25d0*/  FFMA.FTZ R36, R14, R8, R36 ;  /* 0x000000080e247223 */ /* 0x000fe20000010024 */
[----:B------:R-:W-:Y:S01]  /*25e0*/  FADD.FTZ R124, R11, R124 ;  /* 0x0000007c0b7c7221 */ /* 0x000fe20000010000 */
[----:B------:R-:W-:Y:S01]  /*25f0*/  FMUL.FTZ R20, R20, UR12 ;  /* 0x0000000c14147c20 */ /* 0x000fe20008410000 */
[----:B------:R-:W-:Y:S01]  /*2600*/  ISETP.NE.U32.AND P0, PT, RZ, UR18, PT ;  /* 0x00000012ff007c0c */ /* 0x000fe2000bf05070 */
[----:B------:R-:W0:Y:S01]  /*2610*/  @UP0 LDCU.64 UR4, c[0x0][0x3e0] ;  /* 0x00007c00ff0407ac */ /* 0x000e220008000a00 */
        /* <DEDUP_REMOVED lines=20> */
[----:B------:R-:W-:-:S03]  /*2760*/  FFMA.FTZ R36, R32, R21, R36 ;  /* 0x0000001520247223 */ /* 0x000fc60000010024 */
[----:B------:R-:W1:Y:S01]  /*2770*/  SHFL.DOWN PT, R140, R124, 0x10, 0x1f ;  /* 0x0a001f007c8c7f89 */ /* 0x000e6200000e0000 */
[----:B------:R-:W-:-:S04]  /*2780*/  FFMA.FTZ R36, R33, R23, R36 ;  /* 0x0000001721247223 */ /* 0x000fc80000010024 */
[----:B------:R-:W-:Y:S01]  /*2790*/  FFMA.FTZ R38, R34, R25, R36 ;  /* 0x0000001922267223 */ /* 0x000fe20000010024 */
[----:B------:R-:W-:-:S03]  /*27a0*/  FMUL.FTZ R36, R142, UR12 ;  /* 0x0000000c8e247c20 */ /* 0x000fc60008410000 */
        /* <DEDUP_REMOVED lines=23> */
[----:B------:R-:W3:Y:S04]  /*2920*/  LDL.LU R124, [R1+0x184] ;  /* 0x00018400017c7983 */ /* 0x000ee80000300800 */
[----:B------:R1:W-:Y:S04]  /*2930*/  @!P3 STS.64 [R39], R140 ;  /* 0x0000008c2700b388 */ /* 0x0003e80000000a00 */
[----:B-1----:R-:W3:Y:S01]  /*2940*/  LDL.LU R39, [R1+0x40] ;  /* 0x0000400001277983 */ /* 0x002ee20000300800 */
[----:B------:R-:W-:Y:S01]  /*2950*/  ISETP.NE.AND.EX P0, PT, RZ, UR19, PT, P0 ;  /* 0x00000013ff007c0c */ /* 0x000fe2000bf05300 */
[C---:B--2---:R-:W-:Y:S01]  /*2960*/  FADD.FTZ R199, R125.reuse, R199 ;  /* 0x000000c77dc77221 */ /* 0x044fe20000010000 */
[----:B----4-:R-:W-:Y:S01]  /*2970*/  FFMA.FTZ R197, R125, R14, R197 ;  /* 0x0000000e7dc57223 */ /* 0x010fe200000100c5 */
[----:B------:R-:W2:Y:S01]  /*2980*/  LDL.LU R229, [R1+0x188] ;  /* 0x0001880001e57983 */ /* 0x000ea20000300800 */
[----:B---3--:R-:W-:-:S03]  /*2990*/  FADD.FTZ R196, R126, R196 ;  /* 0x000000c47ec47221 */ /* 0x008fc60000010000 */
[----:B------:R-:W3:Y:S06]  /*29a0*/  LDL.LU R228, [R1+0x48] ;  /* 0x0000480001e47983 */ /* 0x000eec0000300800 */
[----:B------:R-:W1:Y:S08]  /*29b0*/  @P0 LDC.64 R140, c[0x0][0x438] ;  /* 0x00010e00ff8c0b82 */ /* 0x000e700000000a00 */
[----:B------:R-:W4:Y:S01]  /*29c0*/  @P0 LDC.64 R142, c[0x0][0x438] ;  /* 0x00010e00ff8e0b82 */ /* 0x000f220000000a00 */
[----:B-1----:R-:W-:-:S05]  /*29d0*/  @P0 IMAD.WIDE.U32 R140, R176, 0x10, R140 ;  /* 0x00000010b08c0825 */ /* 0x002fca00078e008c */
[----:B------:R1:W5:Y:S02]  /*29e0*/  @P0 LDG.E.128 R80, desc[UR14][R140.64] ;  /* 0x0000000e8c500981 */ /* 0x000364000c1e1d00 */
[----:B-1----:R-:W1:Y:S02]  /*29f0*/  @P0 LDC.64 R140, c[0x0][0x438] ;  /* 0x00010e00ff8c0b82 */ /* 0x002e640000000a00 */
[----:B-1----:R-:W-:-:S05]  /*2a00*/  @P0 IMAD.WIDE.U32 R140, R167, 0x10, R140 ;  /* 0x00000010a78c0825 */ /* 0x002fca00078e008c */
[----:B------:R4:W5:Y:S02]  /*2a10*/  @P0 LDG.E.128 R84, desc[UR14][R140.64] ;  /* 0x0000000e8c540981 */ /* 0x000964000c1e1d00 */
[----:B----4-:R-:W-:Y:S02]  /*2a20*/  @P0 IMAD.WIDE.U32 R140, R158, 0x10, R142 ;  /* 0x000000109e8c0825 */ /* 0x010fe400078e008e */
[----:B------:R-:W1:Y:S03]  /*2a30*/  @P0 LDC.64 R142, c[0x0][0x438] ;  /* 0x00010e00ff8e0b82 */ /* 0x000e660000000a00 */
[----:B------:R4:W5:Y:S05]  /*2a40*/  @P0 LDG.E.128 R88, desc[UR14][R140.64] ;  /* 0x0000000e8c580981 */ /* 0x00096a000c1e1d00 */
[----:B----4-:R-:W4:Y:S02]  /*2a50*/  @P0 LDC.64 R140, c[0x0][0x438] ;  /* 0x00010e00ff8c0b82 */ /* 0x010f240000000a00 */
[----:B----4-:R-:W-:-:S05]  /*2a60*/  @P0 IMAD.WIDE.U32 R140, R149, 0x10, R140 ;  /* 0x00000010958c0825 */ /* 0x010fca00078e008c */
[----:B------:R1:W5:Y:S02]  /*2a70*/  @P0 LDG.E.128 R92, desc[UR14][R140.64] ;  /* 0x0000000e8c5c0981 */ /* 0x000364000c1e1d00 */
[----:B-1----:R-:W-:Y:S02]  /*2a80*/  @P0 IMAD.WIDE.U32 R140, R37, 0x10, R142 ;  /* 0x00000010258c0825 */ /* 0x002fe400078e008e */
        /* <DEDUP_REMOVED lines=8> */
[----:B----4-:R-:W4:Y:S01]  /*2b10*/  @P0 LDC.64 R140, c[0x0][0x438] ;  /* 0x00010e00ff8c0b82 */ /* 0x010f220000000a00 */
[----:B------:R0:W-:Y:S04]  /*2b20*/  STL [R1+0x17c], R199 ;  /* 0x00017cc701007387 */ /* 0x0001e80000100800 */
[----:B0-----:R-:W3:Y:S04]  /*2b30*/  LDL.LU R199, [R1+0x18c] ;  /* 0x00018c0001c77983 */ /* 0x001ee80000300800 */
[----:B------:R0:W-:Y:S01]  /*2b40*/  STL [R1+0x3c], R197 ;  /* 0x00003cc501007387 */ /* 0x0001e20000100800 */
[----:B----4-:R-:W-:-:S03]  /*2b50*/  @P0 IMAD.WIDE.U32 R140, R4, 0x10, R140 ;  /* 0x00000010048c0825 */ /* 0x010fc600078e008c */
[----:B0-----:R-:W4:Y:S04]  /*2b60*/  LDL.LU R197, [R1+0x4c] ;  /* 0x00004c0001c57983 */ /* 0x001f280000300800 */
[----:B------:R1:W5:Y:S04]  /*2b70*/  @P0 LDG.E.128 R108, desc[UR14][R140.64] ;  /* 0x0000000e8c6c0981 */ /* 0x000368000c1e1d00 */
[----:B------:R0:W-:Y:S01]  /*2b80*/  STL [R1+0x180], R196 ;  /* 0x000180c401007387 */ /* 0x0001e20000100800 */
[----:B-1----:R-:W-:-:S03]  /*2b90*/  @P0 IMAD.WIDE.U32 R140, R3, 0x10, R142 ;  /* 0x00000010038c0825 */ /* 0x002fc600078e008e */
[----:B0-----:R-:W4:Y:S04]  /*2ba0*/  LDL.LU R196, [R1+0x190] ;  /* 0x0001900001c47983 */ /* 0x001f280000300800 */
[----:B------:R-:W4:Y:S04]  /*2bb0*/  LDL.LU R143, [R1+0x50] ;  /* 0x00005000018f7983 */ /* 0x000f280000300800 */
[----:B------:R0:W5:Y:S04]  /*2bc0*/  @P0 LDG.E.128 R112, desc[UR14][R140.64] ;  /* 0x0000000e8c700981 */ /* 0x000168000c1e1d00 */
[----:B------:R-:W4:Y:S04]  /*2bd0*/  LDL.LU R142, [R1+0x194] ;  /* 0x00019400018e7983 */ /* 0x000f280000300800 */
[----:B------:R-:W0:Y:S01]  /*2be0*/  LDL.LU R141, [R1+0x54] ;  /* 0x00005400018d7983 */ /* 0x000e220000300800 */
[----:B------:R-:W-:-:S03]  /*2bf0*/  FFMA.FTZ R39, R126, R16, R39 ;  /* 0x000000107e277223 */ /* 0x000fc60000010027 */
[----:B------:R-:W4:Y:S01]  /*2c00*/  LDL.LU R126, [R1+0x44] ;  /* 0x00004400017e7983 */ /* 0x000f220000300800 */
[----:B------:R-:W-:-:S03]  /*2c10*/  FADD.FTZ R124, R127, R124 ;  /* 0x0000007c7f7c7221 */ /* 0x000fc60000010000 */
[----:B------:R-:W4:Y:S04]  /*2c20*/  LDL.LU R140, [R1+0x198] ;  /* 0x00019800018c7983 */ /* 0x000f280000300800 */
[----:B------:R-:W-:Y:S04]  /*2c30*/  STL [R1+0x40], R39 ;  /* 0x0000402701007387 */ /* 0x000fe80000100800 */
[----:B------:R-:W4:Y:S04]  /*2c40*/  LDL.LU R125, [R1+0x58] ;  /* 0x00005800017d7983 */ /* 0x000f280000300800 */
[----:B------:R1:W-:Y:S04]  /*2c50*/  STL [R1+0x184], R124 ;  /* 0x0001847c01007387 */ /* 0x0003e80000100800 */
[----:B-1----:R-:W4:Y:S04]  /*2c60*/  LDL.LU R124, [R1+0x19c] ;  /* 0x00019c00017c7983 */ /* 0x002f280000300800 */
[----:B------:R-:W4:Y:S01]  /*2c70*/  LDL.LU R39, [R1+0x5c] ;  /* 0x00005c0001277983 */ /* 0x000f220000300800 */
[C---:B--2---:R-:W-:Y:S01]  /*2c80*/  FADD.FTZ R229, R128.reuse, R229 ;  /* 0x000000e580e57221 */ /* 0x044fe20000010000 */
[----:B---3--:R-:W-:Y:S01]  /*2c90*/  FFMA.FTZ R228, R128, R20, R228 ;  /* 0x0000001480e47223 */ /* 0x008fe200000100e4 */
[----:B------:R-:W-:Y:S01]  /*2ca0*/  PLOP3.LUT P3, PT, PT, PT, UP0, 0x80, 0x8 ;  /* 0x000000000008781c */ /* 0x000fe20003f6f008 */
[----:B------:R-:W-:Y:S01]  /*2cb0*/  @UP0 UIMAD.WIDE UR4, UR6, 0x4, UR4 ;  /* 0x00000004060408a5 */ /* 0x000fe2000f8e0204 */
[C---:B------:R-:W-:Y:S01]  /*2cc0*/  FADD.FTZ R199, R129.reuse, R199 ;  /* 0x000000c781c77221 */ /* 0x040fe20000010000 */
[----:B----4-:R-:W-:Y:S01]  /*2cd0*/  FFMA.FTZ R197, R129, R22, R197 ;  /* 0x0000001681c57223 */ /* 0x010fe200000100c5 */
[C---:B------:R-:W-:Y:S01]  /*2ce0*/  FADD.FTZ R196, R130.reuse, R196 ;  /* 0x000000c482c47221 */ /* 0x040fe20000010000 */
[----:B------:R-:W-:Y:S01]  /*2cf0*/  FFMA.FTZ R143, R130, R24, R143 ;  /* 0x00000018828f7223 */ /* 0x000fe2000001008f */
[C---:B------:R-:W-:Y:S01]  /*2d00*/  FADD.FTZ R142, R131.reuse, R142 ;  /* 0x0000008e838e7221 */ /* 0x040fe20000010000 */
[----:B0-----:R-:W-:Y:S01]  /*2d10*/  FFMA.FTZ R141, R131, R26, R141 ;  /* 0x0000001a838d7223 */ /* 0x001fe2000001008d */
[----:B------:R-:W-:-:S05]  /*2d20*/  FFMA.FTZ R126, R127, R18, R126 ;  /* 0x000000127f7e7223 */ /* 0x000fca000001007e */
[----:B------:R0:W-:Y:S02]  /*2d30*/  STL [R1+0x44], R126 ;  /* 0x0000447e01007387 */ /* 0x0001e40000100800 */
[----:B0-----:R-:W0:Y:S02]  /*2d40*/  LDC.64 R126, c[0x0][0x3b0] ;  /* 0x0000ec00ff7e7b82 */ /* 0x001e240000000a00 */
[----:B------:R-:W-:Y:S01]  /*2d50*/  STL [R1+0x188], R229 ;  /* 0x000188e501007387 */ /* 0x000fe20000100800 */
[----:B------:R-:W-:-:S03]  /*2d60*/  FADD.FTZ R140, R132, R140 ;  /* 0x0000008c848c7221 */ /* 0x000fc60000010000 */
[----:B------:R-:W-:Y:S01]  /*2d70*/  STL [R1+0x48], R228 ;  /* 0x000048e401007387 */ /* 0x000fe20000100800 */
[----:B------:R-:W-:-:S03]  /*2d80*/  FFMA.FTZ R125, R132, R28, R125 ;  /* 0x0000001c847d7223 */ /* 0x000fc6000001007d */
[----:B------:R-:W-:Y:S04]  /*2d90*/  STL [R1+0x18c], R199 ;  /* 0x00018cc701007387 */ /* 0x000fe80000100800 */
[----:B------:R-:W-:Y:S01]  /*2da0*/  STL [R1+0x4c], R197 ;  /* 0x00004cc501007387 */ /* 0x000fe20000100800 */
[----:B------:R-:W-:-:S03]  /*2db0*/  FADD.FTZ R124, R133, R124 ;  /* 0x0000007c857c7221 */ /* 0x000fc60000010000 */
[----:B------:R-:W-:Y:S04]  /*2dc0*/  STL [R1+0x190], R196 ;  /* 0x000190c401007387 */ /* 0x000fe80000100800 */
[----:B------:R-:W-:Y:S04]  /*2dd0*/  STL [R1+0x50], R143 ;  /* 0x0000508f01007387 */ /* 0x000fe80000100800 */
[----:B------:R-:W-:Y:S04]  /*2de0*/  STL [R1+0x194], R142 ;  /* 0x0001948e01007387 */ /* 0x000fe80000100800 */
[----:B------:R-:W-:Y:S04]  /*2df0*/  STL [R1+0x54], R141 ;  /* 0x0000548d01007387 */ /* 0x000fe80000100800 */
[----:B------:R-:W-:Y:S04]  /*2e00*/  STL [R1+0x198], R140 ;  /* 0x0001988c01007387 */ /* 0x000fe80000100800 */
[----:B------:R-:W2:Y:S04]  /*2e10*/  LDL.LU R131, [R1+0x1a4] ;  /* 0x0001a40001837983 */ /* 0x000ea80000300800 */
[----:B------:R-:W-:Y:S04]  /*2e20*/  STL [R1+0x58], R125 ;  /* 0x0000587d01007387 */ /* 0x000fe80000100800 */
[----:B------:R-:W3:Y:S04]  /*2e30*/  LDL.LU R128, [R1+0x64] ;  /* 0x0000640001807983 */ /* 0x000ee80000300800 */
[----:B------:R0:W-:Y:S01]  /*2e40*/  STL [R1+0x19c], R124 ;  /* 0x00019c7c01007387 */ /* 0x0001e20000100800 */
[----:B------:R-:W-:-:S03]  /*2e50*/  FFMA.FTZ R39, R133, R30, R39 ;  /* 0x0000001e85277223 */ /* 0x000fc60000010027 */
[----:B------:R-:W4:Y:S01]  /*2e60*/  LDL.LU R130, [R1+0x1a8] ;  /* 0x0001a80001827983 */ /* 0x000f220000300800 */
[----:B0-----:R-:W-:-:S05]  /*2e70*/  IMAD.WIDE.U32 R124, R176, 0x4, R126 ;  /* 0x00000004b07c7825 */ /* 0x001fca00078e007e */
[----:B------:R0:W5:Y:S02]  /*2e80*/  LDG.E R199, desc[UR14][R124.64] ;  /* 0x0000000e7cc77981 */ /* 0x000164000c1e1900 */
[----:B0-----:R-:W-:-:S05]  /*2e90*/  IMAD.WIDE.U32 R124, R167, 0x4, R126 ;  /* 0x00000004a77c7825 */ /* 0x001fca00078e007e */
[----:B------:R0:W5:Y:S02]  /*2ea0*/  LDG.E R197, desc[UR14][R124.64] ;  /* 0x0000000e7cc57981 */ /* 0x000164000c1e1900 */
[----:B0-----:R-:W-:-:S05]  /*2eb0*/  IMAD.WIDE.U32 R124, R158, 0x4, R126 ;  /* 0x000000049e7c7825 */ /* 0x001fca00078e007e */
[----:B------:R0:W5:Y:S02]  /*2ec0*/  LDG.E R196, desc[UR14][R124.64] ;  /* 0x0000000e7cc47981 */ /* 0x000164000c1e1900 */
[----:B0-----:R-:W-:-:S05]  /*2ed0*/  IMAD.WIDE.U32 R124, R149, 0x4, R126 ;  /* 0x00000004957c7825 */ /* 0x001fca00078e007e */
[----:B------:R0:W5:Y:S02]  /*2ee0*/  LDG.E R143, desc[UR14][R124.64] ;  /* 0x0000000e7c8f7981 */ /* 0x000164000c1e1900 */
[----:B0-----:R-:W-:-:S05]  /*2ef0*/  IMAD.WIDE.U32 R124, R37, 0x4, R126 ;  /* 0x00000004257c7825 */ /* 0x001fca00078e007e */
[----:B------:R0:W5:Y:S04]  /*2f00*/  LDG.E R142, desc[UR14][R124.64] ;  /* 0x0000000e7c8e7981 */ /* 0x000168000c1e1900 */
[----:B------:R1:W-:Y:S01]  /*2f10*/  STL [R1+0x5c], R39 ;  /* 0x00005c2701007387 */ /* 0x0003e20000100800 */
[----:B------:R-:W-:Y:S02]  /*2f20*/  MOV R228, UR4 ;  /* 0x0000000400e47c02 */ /* 0x000fe40008000f00 */
[----:B------:R-:W-:Y:S01]  /*2f30*/  MOV R229, UR5 ;  /* 0x0000000500e57c02 */ /* 0x000fe20008000f00 */
[----:B------:R-:W4:Y:S01]  /*2f40*/  LDL.LU R129, [R1+0x68] ;  /* 0x0000680001817983 */ /* 0x000f220000300800 */
[----:B0-----:R-:W-:-:S03]  /*2f50*/  IMAD.WIDE.U32 R124, R6, 0x4, R126 ;  /* 0x00000004067c7825 */ /* 0x001fc600078e007e */
[----:B------:R-:W4:Y:S04]  /*2f60*/  @P3 LDG.E R228, desc[UR14][R228.64] ;  /* 0x0000000ee4e43981 */ /* 0x000f28000c1e1900 */
[----:B-1----:R0:W5:Y:S04]  /*2f70*/  LDG.E R39, desc[UR14][R124.64] ;  /* 0x0000000e7c277981 */ /* 0x002168000c1e1900 */
[----:B------:R-:W4:Y:S01]  /*2f80*/  LDL.LU R229, [R1+0x1b4] ;  /* 0x0001b40001e57983 */ /* 0x000f220000300800 */
[----:B0-----:R-:W-:-:S05]  /*2f90*/  IMAD.WIDE.U32 R124, R5, 0x4, R126 ;  /* 0x00000004057c7825 */ /* 0x001fca00078e007e */
[----:B------:R0:W5:Y:S02]  /*2fa0*/  LDG.E R132, desc[UR14][R124.64] ;  /* 0x0000000e7c847981 */ /* 0x000164000c1e1900 */
[----:B0-----:R-:W-:-:S05]  /*2fb0*/  IMAD.WIDE.U32 R124, R4, 0x4, R126 ;  /* 0x00000004047c7825 */ /* 0x001fca00078e007e */
[----:B------:R0:W5:Y:S02]  /*2fc0*/  LDG.E R133, desc[UR14][R124.64] ;  /* 0x0000000e7c857981 */ /* 0x000164000c1e1900 */
[----:B0-----:R-:W-:-:S04]  /*2fd0*/  IMAD.WIDE.U32 R124, R3, 0x4, R126 ;  /* 0x00000004037c7825 */ /* 0x001fc800078e007e */
[C---:B------:R-:W-:Y:S01]  /*2fe0*/  IMAD.WIDE.U32 R126, R2.reuse, 0x4, R126 ;  /* 0x00000004027e7825 */ /* 0x040fe200078e007e */
[----:B------:R0:W5:Y:S04]  /*2ff0*/  LDG.E R140, desc[UR14][R124.64] ;  /* 0x0000000e7c8c7981 */ /* 0x000168000c1e1900 */
[----:B------:R1:W5:Y:S01]  /*3000*/  LDG.E R141, desc[UR14][R126.64] ;  /* 0x0000000e7e8d7981 */ /* 0x000362000c1e1900 */
[----:B0-----:R-:W0:Y:S03]  /*3010*/  @P0 LDC.64 R124, c[0x0][0x438] ;  /* 0x00010e00ff7c0b82 */ /* 0x001e260000000a00 */
[----:B------:R-:W1:Y:S04]  /*3020*/  LDL.LU R126, [R1+0x1a0] ;  /* 0x0001a000017e7983 */ /* 0x000e680000300800 */
[----:B------:R-:W4:Y:S01]  /*3030*/  LDL.LU R127, [R1+0x60] ;  /* 0x00006000017f7983 */ /* 0x000f220000300800 */
[----:B0-----:R-:W-:-:S05]  /*3040*/  @P0 IMAD.WIDE.U32 R124, R2, 0x10, R124 ;  /* 0x00000010027c0825 */ /* 0x001fca00078e007c */
[----:B------:R0:W5:Y:S01]  /*3050*/  @P0 LDG.E.128 R116, desc[UR14][R124.64] ;  /* 0x0000000e7c740981 */ /* 0x000162000c1e1d00 */
[----:B------:R-:W-:Y:S01]  /*3060*/  @!P1 IADD3 R198, PT, PT, R230, 0x5000, RZ ;  /* 0x00005000e6c69810 */ /* 0x000fe20007ffe0ff */
[C---:B--2---:R-:W-:Y:S01]  /*3070*/  FADD.FTZ R131, R135.reuse, R131 ;  /* 0x0000008387837221 */ /* 0x044fe20000010000 */
[----:B---3--:R-:W-:Y:S01]  /*3080*/  FFMA.FTZ R128, R135, R33, R128 ;  /* 0x0000002187807223 */ /* 0x008fe20000010080 */
[C---:B-1----:R-:W-:Y:S01]  /*3090*/  FADD.FTZ R126, R134.reuse, R126 ;  /* 0x0000007e867e7221 */ /* 0x042fe20000010000 */
[----:B----4-:R-:W-:Y:S02]  /*30a0*/  FFMA.FTZ R127, R134, R32, R127 ;  /* 0x00000020867f7223 */ /* 0x010fe4000001007f */
[----:B------:R-:W2:Y:S04]  /*30b0*/  LDL.LU R134, [R1+0x6c] ;  /* 0x00006c0001867983 */ /* 0x000ea80000300800 */
[----:B------:R-:W-:Y:S04]  /*30c0*/  STL [R1+0x1a0], R126 ;  /* 0x0001a07e01007387 */ /* 0x000fe80000100800 */
[----:B------:R-:W-:Y:S01]  /*30d0*/  STL [R1+0x60], R127 ;  /* 0x0000607f01007387 */ /* 0x000fe20000100800 */
[----:B------:R-:W-:Y:S06]  /*30e0*/  BAR.SYNC.DEFER_BLOCKING 0x0 ;  /* 0x0000000000007b1d */ /* 0x000fec0000010000 */
[----:B0-----:R0:W1:Y:S04]  /*30f0*/  LDS.128 R124, [R198] ;  /* 0x00000000c67c7984 */ /* 0x0010680000000c00 */
[----:B0-----:R-:W3:Y:S04]  /*3100*/  LDL.LU R198, [R1+0x74] ;  /* 0x0000740001c67983 */ /* 0x001ee80000300800 */
[----:B------:R-:W4:Y:S01]  /*3110*/  LDL.LU R135, [R1+0x1ac] ;  /* 0x0001ac0001877983 */ /* 0x000f220000300800 */
[C---:B------:R-:W-:Y:S01]  /*3120*/  FFMA.FTZ R129, R136.reuse, R34, R129 ;  /* 0x0000002288817223 */ /* 0x040fe20000010081 */
[----:B------:R-:W-:-:S02]  /*3130*/  FADD.FTZ R130, R136, R130 ;  /* 0x0000008288827221 */ /* 0x000fc40000010000 */
[----:B------:R0:W-:Y:S04]  /*3140*/  STL [R1+0x64], R128 ;  /* 0x0000648001007387 */ /* 0x0001e80000100800 */
[----:B------:R-:W-:Y:S01]  /*3150*/  STL [R1+0x1a4], R131 ;  /* 0x0001a48301007387 */ /* 0x000fe20000100800 */
[----:B------:R-:W-:Y:S01]  /*3160*/  UMOV UR5, 0x3f800000 ;  /* 0x3f80000000057882 */ /* 0x000fe20000000000 */
[C---:B0-----:R-:W-:Y:S02]  /*3170*/  IADD3 R128, PT, PT, R230.reuse, 0x5030, RZ ;  /* 0x00005030e6807810 */ /* 0x041fe40007ffe0ff */
[----:B------:R-:W-:Y:S02]  /*3180*/  @!P1 IADD3 R128, PT, PT, R230, 0x5010, RZ ;  /* 0x00005010e6809810 */ /* 0x000fe40007ffe0ff */
[----:B------:R-:W3:Y:S01]  /*3190*/  LDL.LU R230, [R1+0x1b0] ;  /* 0x0001b00001e67983 */ /* 0x000ee20000300800 */
[----:B------:R-:W-:-:S03]  /*31a0*/  @P3 R2UR UR5, R228 ;  /* 0x00000000e40532ca */ /* 0x000fc600000e0000 */
[----:B------:R-:W-:Y:S04]  /*31b0*/  STL [R1+0x68], R129 ;  /* 0x0000688101007387 */ /* 0x000fe80000100800 */
[----:B------:R-:W-:Y:S04]  /*31c0*/  STL [R1+0x1a8], R130 ;  /* 0x0001a88201007387 */ /* 0x000fe80000100800 */
[----:B------:R-:W0:Y:S01]  /*31d0*/  LDS.128 R128, [R128] ;  /* 0x0000000080807984 */ /* 0x000e220000000c00 */
[C---:B--2---:R-:W-:Y:S01]  /*31e0*/  FFMA.FTZ R134, R137.reuse, R35, R134 ;  /* 0x0000002389867223 */ /* 0x044fe20000010086 */
[----:B----4-:R-:W-:-:S05]  /*31f0*/  FADD.FTZ R135, R137, R135 ;  /* 0x0000008789877221 */ /* 0x010fca0000010000 */
[----:B------:R2:W-:Y:S04]  /*3200*/  STL [R1+0x1ac], R135 ;  /* 0x0001ac8701007387 */ /* 0x0005e80000100800 */
[----:B------:R2:W-:Y:S04]  /*3210*/  STL [R1+0x6c], R134 ;  /* 0x00006c8601007387 */ /* 0x0005e80000100800 */
[----:B------:R-:W4:Y:S01]  /*3220*/  LDL.LU R228, [R1+0x70] ;  /* 0x0000700001e47983 */ /* 0x000f220000300800 */
[----:B-1----:R-:W-:Y:S01]  /*3230*/  FADD.FTZ R124, RZ, R124 ;  /* 0x0000007cff7c7221 */ /* 0x002fe20000010000 */
[----:B------:R-:W-:-:S03]  /*3240*/  FADD.FTZ R125, RZ, R125 ;  /* 0x0000007dff7d7221 */ /* 0x000fc60000010000 */
[----:B------:R-:W-:Y:S01]  /*3250*/  FADD.FTZ R126, R126, R124 ;  /* 0x0000007c7e7e7221 */ /* 0x000fe20000010000 */
[----:B---3--:R-:W-:Y:S01]  /*3260*/  FADD.FTZ R230, R138, R230 ;  /* 0x000000e68ae67221 */ /* 0x008fe20000010000 */
[----:B------:R-:W-:Y:S01]  /*3270*/  FADD.FTZ R125, R127, R125 ;  /* 0x0000007d7f7d7221 */ /* 0x000fe20000010000 */
[C---:B------:R-:W-:Y:S01]  /*3280*/  FADD.FTZ R229, R139.reuse, R229 ;  /* 0x000000e58be57221 */ /* 0x040fe20000010000 */
[----:B0-----:R-:W-:Y:S01]  /*3290*/  FADD.FTZ R126, R126, R128 ;  /* 0x000000807e7e7221 */ /* 0x001fe20000010000 */
[----:B------:R-:W-:Y:S01]  /*32a0*/  FFMA.FTZ R198, R139, R38, R198 ;  /* 0x000000268bc67223 */ /* 0x000fe200000100c6 */
[----:B------:R2:W-:Y:S01]  /*32b0*/  STL [R1+0x1b0], R230 ;  /* 0x0001b0e601007387 */ /* 0x0005e20000100800 */
[----:B------:R-:W-:Y:S01]  /*32c0*/  FADD.FTZ R125, R125, R129 ;  /* 0x000000817d7d7221 */ /* 0x000fe20000010000 */
[----:B------:R-:W-:-:S03]  /*32d0*/  FADD.FTZ R126, R130, R126 ;  /* 0x0000007e827e7221 */ /* 0x000fc60000010000 */
[----:B------:R-:W-:Y:S01]  /*32e0*/  FADD.FTZ R125, R131, R125 ;  /* 0x0000007d837d7221 */ /* 0x000fe20000010000 */
[----:B------:R-:W-:Y:S01]  /*32f0*/  FMUL.FTZ R126, R126, UR20 ;  /* 0x000000147e7e7c20 */ /* 0x000fe20008410000 */
[----:B------:R-:W-:Y:S02]  /*3300*/  UISETP.NE.U32.AND UP1, UPT, UR18, URZ, UPT ;  /* 0x000000ff1200728c */ /* 0x000fe4000bf25070 */
[----:B------:R-:W-:Y:S02]  /*3310*/  FMUL.FTZ R125, R125, UR20 ;  /* 0x000000147d7d7c20 */ /* 0x000fe40008410000 */
[----:B------:R-:W-:Y:S01]  /*3320*/  FSEL R126, R126, RZ, !P2 ;  /* 0x000000ff7e7e7208 */ /* 0x000fe20005000000 */
[----:B------:R-:W-:Y:S02]  /*3330*/  UISETP.NE.AND.EX UP1, UPT, UR19, URZ, UPT, UP1 ;  /* 0x000000ff1300728c */ /* 0x000fe4000bf25310 */
[----:B------:R-:W-:Y:S02]  /*3340*/  R2UR UR13, R125 ;  /* 0x000000007d0d72ca */ /* 0x000fe400000e0000 */
[----:B------:R-:W-:Y:S01]  /*3350*/  R2UR UR21, R126 ;  /* 0x000000007e1572ca */ /* 0x000fe200000e0000 */
[----:B----4-:R-:W-:-:S05]  /*3360*/  FFMA.FTZ R228, R138, R36, R228 ;  /* 0x000000248ae47223 */ /* 0x010fca00000100e4 */
[----:B------:R2:W-:Y:S04]  /*3370*/  STL [R1+0x70], R228 ;  /* 0x000070e401007387 */ /* 0x0005e80000100800 */
[----:B------:R2:W-:Y:S04]  /*3380*/  STL [R1+0x1b4], R229 ;  /* 0x0001b4e501007387 */ /* 0x0005e80000100800 */
[----:B------:R2:W-:Y:S01]  /*3390*/  STL [R1+0x74], R198 ;  /* 0x000074c601007387 */ /* 0x0005e20000100800 */
[----:B------:R-:W-:Y:S05]  /*33a0*/  BRA.U UP1, `(.L_x_18797) ;  /* 0x0000003d018c7547 */ /* 0x000fea000b800000 */
[----:B------:R-:W-:Y:S01]  /*33b0*/  HFMA2 R125, -RZ, RZ, 0, 9.5367431640625e-07 ;  /* 0x00000010ff7d7431 */ /* 0x000fe200000001ff */
[----:B------:R-:W-:-:S04]  /*33c0*/  ISETP.NE.U32.AND P0, PT, RZ, UR22, PT ;  /* 0x00000016ff007c0c */ /* 0x000fc8000bf05070 */
[----:B------:R-:W-:Y:S01]  /*33d0*/  ISETP.NE.AND.EX P0, PT, RZ, UR23, PT, P0 ;  /* 0x00000017ff007c0c */ /* 0x000fe2000bf05300 */
[----:B------:R-:W-:-:S06]  /*33e0*/  IMAD.WIDE.U32 R124, R176, R125, UR24 ;  /* 0x00000018b07c7e25 */ /* 0x000fcc000f8e007d */
[----:B------:R-:W5:Y:S06]  /*33f0*/  LDG.E.128 R124, desc[UR14][R124.64] ;  /* 0x0000000e7c7c7981 */ /* 0x000f6c000c1e1d00 */
[----:B------:R-:W-:Y:S05]  /*3400*/  @P0 BRA `(.L_x_18798) ;  /* 0x0000000000b80947 */ /* 0x000fea0003800000 */
[----:B------:R-:W-:Y:S01]  /*3410*/  MOV R128, UR13 ;  /* 0x0000000d00807c02 */ /* 0x000fe20008000f00 */
[----:B------:R-:W-:Y:S01]  /*3420*/  UMOV UR4, UR7 ;  /* 0x0000000700047c82 */ /* 0x000fe20008000000 */
[----:B------:R-:W-:Y:S02]  /*3430*/  MOV R129, UR13 ;  /* 0x0000000d00817c02 */ /* 0x000fe40008000f00 */
[----:B------:R-:W-:Y:S01]  /*3440*/  MOV R130, UR13 ;  /* 0x0000000d00827c02 */ /* 0x000fe20008000f00 */
[----:B------:R-:W-:Y:S01]  /*3450*/  FFMA.FTZ R128, R0, R128, UR21 ;  /* 0x0000001500807e23 */ /* 0x000fe20008010080 */
[----:B------:R-:W-:Y:S01]  /*3460*/  MOV R0, UR13 ;  /* 0x0000000d00007c02 */ /* 0x000fe20008000f00 */
[----:B------:R-:W-:Y:S01]  /*3470*/  FFMA.FTZ R129, R185, R129, UR21 ;  /* 0x00000015b9817e23 */ /* 0x000fe20008010081 */
[----:B-----5:R-:W-:Y:S01]  /*3480*/  LOP3.LUT P2, RZ, R199, 0xff, RZ, 0xc0, !PT ;  /* 0x000000ffc7ff7812 */ /* 0x020fe2000784c0ff */
        /* <DEDUP_REMOVED lines=16> */
[----:B------:R-:W-:-:S02]  /*3590*/  LOP3.LUT P3, RZ, R199, 0xff00, RZ, 0xc0, !PT ;  /* 0x0000ff00c7ff7812 */ /* 0x000fc4000786c0ff */
[----:B------:R-:W-:Y:S01]  /*35a0*/  FMUL.FTZ R135, R0, UR4 ;  /* 0x0000000400877c20 */ /* 0x000fe20008410000 */
[----:B------:R-:W-:Y:S01]  /*35b0*/  FMUL.FTZ R0, R130, UR4 ;  /* 0x0000000482007c20 */ /* 0x000fe20008410000 */
[----:B------:R-:W-:Y:S01]  /*35c0*/  FMUL.FTZ R130, R124, R136 ;  /* 0x000000887c827220 */ /* 0x000fe20000410000 */
[----:B------:R-:W-:Y:S01]  /*35d0*/  FMUL.FTZ R128, R126, R134 ;  /* 0x000000867e807220 */ /* 0x000fe20000410000 */
[-C--:B------:R-:W-:Y:S01]  /*35e0*/  FMUL.FTZ R129, R125, R135.reuse ;  /* 0x000000877d817220 */ /* 0x080fe20000410000 */
[----:B------:R-:W-:Y:S01]  /*35f0*/  FMUL.FTZ R131, R127, R0 ;  /* 0x000000007f837220 */ /* 0x000fe20000410000 */
[----:B------:R-:W-:Y:S01]  /*3600*/  FMUL.FTZ R124, R40, R136 ;  /* 0x00000088287c7220 */ /* 0x000fe20000410000 */
[----:B------:R-:W-:Y:S01]  /*3610*/  FMUL.FTZ R125, R41, R135 ;  /* 0x00000087297d7220 */ /* 0x000fe20000410000 */
[----:B------:R-:W-:Y:S01]  /*3620*/  FMUL.FTZ R126, R42, R134 ;  /* 0x000000862a7e7220 */ /* 0x000fe20000410000 */
[----:B------:R-:W-:Y:S01]  /*3630*/  FMUL.FTZ R127, R43, R0 ;  /* 0x000000002b7f7220 */ /* 0x000fe20000410000 */
[----:B------:R-:W-:-:S02]  /*3640*/  LOP3.LUT P4, RZ, R199, 0xff0000, RZ, 0xc0, !PT ;  /* 0x00ff0000c7ff7812 */ /* 0x000fc4000788c0ff */
[----:B------:R-:W-:Y:S02]  /*3650*/  ISETP.GE.U32.AND P5, PT, R199, 0x1000000, PT ;  /* 0x01000000c700780c */ /* 0x000fe40003fa6070 */
[----:B------:R-:W-:Y:S02]  /*3660*/  FSEL R130, R130, RZ, P2 ;  /* 0x000000ff82827208 */ /* 0x000fe40001000000 */
[----:B------:R-:W-:Y:S02]  /*3670*/  FSEL R129, R129, RZ, P3 ;  /* 0x000000ff81817208 */ /* 0x000fe40001800000 */
[----:B------:R-:W-:Y:S02]  /*3680*/  FSEL R128, R128, RZ, P4 ;  /* 0x000000ff80807208 */ /* 0x000fe40002000000 */
[----:B------:R-:W-:Y:S02]  /*3690*/  FSEL R0, R131, RZ, P5 ;  /* 0x000000ff83007208 */ /* 0x000fe40002800000 */
[----:B------:R-:W-:-:S02]  /*36a0*/  SEL R124, R124, RZ, P2 ;  /* 0x000000ff7c7c7207 */ /* 0x000fc40001000000 */
[----:B------:R-:W-:Y:S02]  /*36b0*/  SEL R125, R125, RZ, P3 ;  /* 0x000000ff7d7d7207 */ /* 0x000fe40001800000 */
[----:B------:R-:W-:Y:S02]  /*36c0*/  SEL R126, R126, RZ, P4 ;  /* 0x000000ff7e7e7207 */ /* 0x000fe40002000000 */
[----:B------:R-:W-:Y:S01]  /*36d0*/  SEL R127, R127, RZ, P5 ;  /* 0x000000ff7f7f7207 */ /* 0x000fe20002800000 */
[----:B------:R-:W-:Y:S06]  /*36e0*/  BRA `(.L_x_18799) ;  /* 0x0000000000b47947 */ /* 0x000fec0003800000 */
.L_x_18798:
[----:B------:R-:W-:Y:S01]  /*36f0*/  MOV R120, UR13 ;  /* 0x0000000d00787c02 */ /* 0x000fe20008000f00 */
[----:B------:R-:W-:Y:S01]  /*3700*/  UMOV UR4, UR7 ;  /* 0x0000000700047c82 */ /* 0x000fe20008000000 */
[----:B------:R-:W-:Y:S02]  /*3710*/  MOV R122, UR13 ;  /* 0x0000000d007a7c02 */ /* 0x000fe40008000f00 */
[----:B-----5:R-:W-:Y:S01]  /*3720*/  LOP3.LUT P2, RZ, R199, 0xff, RZ, 0xc0, !PT ;  /* 0x000000ffc7ff7812 */ /* 0x020fe2000784c0ff */
[----:B------:R-:W-:Y:S01]  /*3730*/  FFMA.FTZ R120, R0, R120, UR21 ;  /* 0x0000001500787e23 */ /* 0x000fe20008010078 */
[----:B------:R-:W-:Y:S01]  /*3740*/  MOV R0, UR13 ;  /* 0x0000000d00007c02 */ /* 0x000fe20008000f00 */
[----:B------:R-:W-:Y:S01]  /*3750*/  FFMA.FTZ R122, R179, R122, UR21 ;  /* 0x00000015b37a7e23 */ /* 0x000fe2000801007a */
[C---:B------:R-:W-:Y:S01]  /*3760*/  LOP3.LUT P3, RZ, R199.reuse, 0xff00, RZ, 0xc0, !PT ;  /* 0x0000ff00c7ff7812 */ /* 0x040fe2000786c0ff */
[----:B------:R-:W-:Y:S01]  /*3770*/  FADD.FTZ R120, R186, -R120 ;  /* 0x80000078ba787221 */ /* 0x000fe20000010000 */
[----:B------:R-:W-:Y:S01]  /*3780*/  LOP3.LUT P4, RZ, R199, 0xff0000, RZ, 0xc0, !PT ;  /* 0x00ff0000c7ff7812 */ /* 0x000fe2000788c0ff */
[----:B------:R-:W-:Y:S01]  /*3790*/  FFMA.FTZ R0, R187, R0, UR21 ;  /* 0x00000015bb007e23 */ /* 0x000fe20008010000 */
[----:B------:R-:W-:Y:S01]  /*37a0*/  FADD.FTZ R123, R177, -R122 ;  /* 0x8000007ab17b7221 */ /* 0x000fe20000010000 */
[----:B------:R-:W-:Y:S01]  /*37b0*/  FMUL.FTZ R120, R120, UR12 ;  /* 0x0000000c78787c20 */ /* 0x000fe20008410000 */
[----:B------:R-:W-:Y:S01]  /*37c0*/  ISETP.GE.U32.AND P5, PT, R199, 0x1000000, PT ;  /* 0x01000000c700780c */ /* 0x000fe20003fa6070 */
[----:B------:R-:W-:Y:S01]  /*37d0*/  FADD.FTZ R121, R184, -R0 ;  /* 0x80000000b8797221 */ /* 0x000fe20000010000 */
[----:B------:R-:W-:Y:S01]  /*37e0*/  MOV R0, UR13 ;  /* 0x0000000d00007c02 */ /* 0x000fe20008000f00 */
[----:B------:R-:W-:Y:S01]  /*37f0*/  FMUL.FTZ R123, R123, UR12 ;  /* 0x0000000c7b7b7c20 */ /* 0x000fe20008410000 */
[----:B------:R-:W-:Y:S01]  /*3800*/  FMUL.FTZ R136, R120, UR5 ;  /* 0x0000000578887c20 */ /* 0x000fe20008410000 */
[----:B------:R-:W-:-:S02]  /*3810*/  FMUL.FTZ R121, R121, UR12 ;  /* 0x0000000c79797c20 */ /* 0x000fc40008410000 */
[----:B------:R-:W-:Y:S01]  /*3820*/  FFMA.FTZ R0, R185, R0, UR21 ;  /* 0x00000015b9007e23 */ /* 0x000fe20008010000 */
[----:B------:R-:W-:Y:S01]  /*3830*/  FMUL.FTZ R136, R136, UR4 ;  /* 0x0000000488887c20 */ /* 0x000fe20008410000 */
[----:B--2---:R-:W-:Y:S02]  /*3840*/  FMUL.FTZ R135, R121, UR5 ;  /* 0x0000000579877c20 */ /* 0x004fe40008410000 */
[----:B------:R-:W-:Y:S01]  /*3850*/  FADD.FTZ R0, R178, -R0 ;  /* 0x80000000b2007221 */ /* 0x000fe20000010000 */
[-C--:B------:R-:W-:Y:S01]  /*3860*/  FMUL.FTZ R130, R124, R136.reuse ;  /* 0x000000887c827220 */ /* 0x080fe20000410000 */
[----:B------:R-:W-:Y:S01]  /*3870*/  FMUL.FTZ R135, R135, UR4 ;  /* 0x0000000487877c20 */ /* 0x000fe20008410000 */
[----:B------:R-:W-:Y:S01]  /*3880*/  FMUL.FTZ R124, R40, R136 ;  /* 0x00000088287c7220 */ /* 0x000fe20000410000 */
[----:B------:R-:W-:Y:S01]  /*3890*/  FMUL.FTZ R122, R0, UR12 ;  /* 0x0000000c007a7c20 */ /* 0x000fe20008410000 */
[----:B------:R-:W-:Y:S01]  /*38a0*/  FMUL.FTZ R0, R123, UR5 ;  /* 0x000000057b007c20 */ /* 0x000fe20008410000 */
[-C--:B------:R-:W-:Y:S01]  /*38b0*/  FMUL.FTZ R129, R125, R135.reuse ;  /* 0x000000877d817220 */ /* 0x080fe20000410000 */
[----:B------:R-:W-:Y:S01]  /*38c0*/  FMUL.FTZ R125, R41, R135 ;  /* 0x00000087297d7220 */ /* 0x000fe20000410000 */
[----:B------:R-:W-:Y:S01]  /*38d0*/  FMUL.FTZ R134, R122, UR5 ;  /* 0x000000057a867c20 */ /* 0x000fe20008410000 */
[----:B------:R-:W-:Y:S01]  /*38e0*/  FMUL.FTZ R0, R0, UR4 ;  /* 0x0000000400007c20 */ /* 0x000fe20008410000 */
[----:B------:R-:W-:-:S02]  /*38f0*/  FSEL R130, R130, RZ, P2 ;  /* 0x000000ff82827208 */ /* 0x000fc40001000000 */
[----:B------:R-:W-:Y:S01]  /*3900*/  FMUL.FTZ R134, R134, UR4 ;  /* 0x0000000486867c20 */ /* 0x000fe20008410000 */
[-C--:B------:R-:W-:Y:S01]  /*3910*/  FMUL.FTZ R131, R127, R0.reuse ;  /* 0x000000007f837220 */ /* 0x080fe20000410000 */
[----:B------:R-:W-:Y:S01]  /*3920*/  FMUL.FTZ R127, R43, R0 ;  /* 0x000000002b7f7220 */ /* 0x000fe20000410000 */
[----:B------:R-:W-:Y:S01]  /*3930*/  FSEL R129, R129, RZ, P3 ;  /* 0x000000ff81817208 */ /* 0x000fe20001800000 */
[-C--:B------:R-:W-:Y:S01]  /*3940*/  FMUL.FTZ R128, R126, R134.reuse ;  /* 0x000000867e807220 */ /* 0x080fe20000410000 */
[----:B------:R-:W-:Y:S01]  /*3950*/  FMUL.FTZ R126, R42, R134 ;  /* 0x000000862a7e7220 */ /* 0x000fe20000410000 */
[----:B------:R-:W-:Y:S02]  /*3960*/  FSEL R0, R131, RZ, P5 ;  /* 0x000000ff83007208 */ /* 0x000fe40002800000 */
[----:B------:R-:W-:Y:S02]  /*3970*/  SEL R124, R124, RZ, P2 ;  /* 0x000000ff7c7c7207 */ /* 0x000fe40001000000 */
[----:B------:R-:W-:-:S02]  /*3980*/  FSEL R128, R128, RZ, P4 ;  /* 0x000000ff80807208 */ /* 0x000fc40002000000 */
[----:B------:R-:W-:Y:S02]  /*3990*/  SEL R125, R125, RZ, P3 ;  /* 0x000000ff7d7d7207 */ /* 0x000fe40001800000 */
[----:B------:R-:W-:Y:S02]  /*39a0*/  SEL R126, R126, RZ, P4 ;  /* 0x000000ff7e7e7207 */ /* 0x000fe40002000000 */
[----:B------:R-:W-:-:S07]  /*39b0*/  SEL R127, R127, RZ, P5 ;  /* 0x000000ff7f7f7207 */ /* 0x000fce0002800000 */
.L_x_18799:
        /* <DEDUP_REMOVED lines=16> */
[----:B------:R-:W-:Y:S01]  /*3ac0*/  LOP3.LUT P2, RZ, R197, 0xff, RZ, 0xc0, !PT ;  /* 0x000000ffc5ff7812 */ /* 0x000fe2000784c0ff */
        /* <DEDUP_REMOVED lines=26> */
[----:B------:R-:W-:-:S02]  /*3c70*/  LOP3.LUT P3, RZ, R197, 0xff00, RZ, 0xc0, !PT ;  /* 0x0000ff00c5ff7812 */ /* 0x000fc4000786c0ff */
[C---:B------:R-:W-:Y:S02]  /*3c80*/  LOP3.LUT P4, RZ, R197.reuse, 0xff0000, RZ, 0xc0, !PT ;  /* 0x00ff0000c5ff7812 */ /* 0x040fe4000788c0ff */
[----:B------:R-:W-:Y:S02]  /*3c90*/  ISETP.GE.U32.AND P5, PT, R197, 0x1000000, PT ;  /* 0x01000000c500780c */ /* 0x000fe40003fa6070 */
[----:B------:R-:W-:Y:S02]  /*3ca0*/  FSEL R136, R136, RZ, P2 ;  /* 0x000000ff88887208 */ /* 0x000fe40001000000 */
[----:B------:R-:W-:Y:S02]  /*3cb0*/  FSEL R135, R135, RZ, P3 ;  /* 0x000000ff87877208 */ /* 0x000fe40001800000 */
[----:B------:R-:W-:Y:S02]  /*3cc0*/  FSEL R134, R134, RZ, P4 ;  /* 0x000000ff86867208 */ /* 0x000fe40002000000 */
[----:B------:R-:W-:-:S02]  /*3cd0*/  FSEL R131, R137, RZ, P5 ;  /* 0x000000ff89837208 */ /* 0x000fc40002800000 */
[----:B------:R-:W-:Y:S02]  /*3ce0*/  SEL R124, R124, RZ, P2 ;  /* 0x000000ff7c7c7207 */ /* 0x000fe40001000000 */
[----:B------:R-:W-:Y:S02]  /*3cf0*/  SEL R125, R125, RZ, P3 ;  /* 0x000000ff7d7d7207 */ /* 0x000fe40001800000 */
[----:B------:R-:W-:Y:S02]  /*3d00*/  SEL R126, R126, RZ, P4 ;  /* 0x000000ff7e7e7207 */ /* 0x000fe40002000000 */
[----:B------:R-:W-:Y:S01]  /*3d10*/  SEL R127, R127, RZ, P5 ;  /* 0x000000ff7f7f7207 */ /* 0x000fe20002800000 */
[----:B------:R-:W-:Y:S06]  /*3d20*/  BRA `(.L_x_18801) ;  /* 0x0000000000b07947 */ /* 0x000fec0003800000 */
.L_x_18800:
        /* <DEDUP_REMOVED lines=26> */
[----:B-----5:R-:W-:Y:S01]  /*3ed0*/  FMUL.FTZ R136, R124, R168 ;  /* 0x000000a87c887220 */ /* 0x020fe20000410000 */
        /* <DEDUP_REMOVED lines=16> */
[----:B------:R-:W-:-:S07]  /*3fe0*/  SEL R127, R127, RZ, P5 ;  /* 0x000000ff7f7f7207 */ /* 0x000fce0002800000 */
.L_x_18801:
        /* <DEDUP_REMOVED lines=36> */
[-C--:B------:R-:W-:Y:S01]  /*4230*/  FMUL.FTZ R139, R125, R162.reuse ;  /* 0x000000a27d8b7220 */ /* 0x080fe20000410000 */
[----:B------:R-:W-:Y:S01]  /*4240*/  FMUL.FTZ R159, R126, R161 ;  /* 0x000000a17e9f7220 */ /* 0x000fe20000410000 */
[----:B------:R-:W-:Y:S01]  /*4250*/  LOP3.LUT P3, RZ, R196, 0xff00, RZ, 0xc0, !PT ;  /* 0x0000ff00c4ff7812 */ /* 0x000fe2000786c0ff */
        /* <DEDUP_REMOVED lines=16> */
.L_x_18802:
[----:B------:R-:W-:Y:S02]  /*4360*/  MOV R138, UR13 ;  /* 0x0000000d008a7c02 */ /* 0x000fe40008000f00 */
[----:B------:R-:W-:Y:S02]  /*4370*/  MOV R137, UR13 ;  /* 0x0000000d00897c02 */ /* 0x000fe40008000f00 */
[----:B------:R-:W-:Y:S01]  /*4380*/  MOV R139, UR13 ;  /* 0x0000000d008b7c02 */ /* 0x000fe20008000f00 */
[----:B------:R-:W-:Y:S01]  /*4390*/  FFMA.FTZ R138, R165, R138, UR21 ;  /* 0x00000015a58a7e23 */ /* 0x000fe2000801008a */
[----:B------:R-:W-:Y:S01]  /*43a0*/  LOP3.LUT P2, RZ, R196, 0xff, RZ, 0xc0, !PT ;  /* 0x000000ffc4ff7812 */ /* 0x000fe2000784c0ff */
[----:B------:R-:W-:Y:S01]  /*43b0*/  FFMA.FTZ R137, R166, R137, UR21 ;  /* 0x00000015a6897e23 */ /* 0x000fe20008010089 */
[----:B------:R-:W-:Y:S01]  /*43c0*/  LOP3.LUT P3, RZ, R196, 0xff00, RZ, 0xc0, !PT ;  /* 0x0000ff00c4ff7812 */ /* 0x000fe2000786c0ff */
[----:B------:R-:W-:Y:S01]  /*43d0*/  FADD.FTZ R138, R162, -R138 ;  /* 0x8000008aa28a7221 */ /* 0x000fe20000010000 */
[----:B------:R-:W-:Y:S01]  /*43e0*/  MOV R162, UR13 ;  /* 0x0000000d00a27c02 */ /* 0x000fe20008000f00 */
[----:B------:R-:W-:Y:S01]  /*43f0*/  FFMA.FTZ R139, R163, R139, UR21 ;  /* 0x00000015a38b7e23 */ /* 0x000fe2000801008b */
[----:B------:R-:W-:Y:S01]  /*4400*/  FADD.FTZ R137, R164, -R137 ;  /* 0x80000089a4897221 */ /* 0x000fe20000010000 */
[----:B------:R-:W-:Y:S01]  /*4410*/  FMUL.FTZ R138, R138, UR12 ;  /* 0x0000000c8a8a7c20 */ /* 0x000fe20008410000 */
[----:B------:R-:W-:Y:S01]  /*4420*/  LOP3.LUT P4, RZ, R196, 0xff0000, RZ, 0xc0, !PT ;  /* 0x00ff0000c4ff7812 */ /* 0x000fe2000788c0ff */
[----:B------:R-:W-:Y:S01]  /*4430*/  FFMA.FTZ R162, R161, R162, UR21 ;  /* 0x00000015a1a27e23 */ /* 0x000fe200080100a2 */
[----:B------:R-:W-:Y:S01]  /*4440*/  FADD.FTZ R139, R160, -R139 ;  /* 0x8000008ba08b7221 */ /* 0x000fe20000010000 */
[----:B------:R-:W-:Y:S01]  /*4450*/  FMUL.FTZ R137, R137, UR12 ;  /* 0x0000000c89897c20 */ /* 0x000fe20008410000 */
[----:B------:R-:W-:Y:S01]  /*4460*/  FMUL.FTZ R138, R138, UR5 ;  /* 0x000000058a8a7c20 */ /* 0x000fe20008410000 */
[----:B------:R-:W-:Y:S01]  /*4470*/  FADD.FTZ R162, R159, -R162 ;  /* 0x800000a29fa27221 */ /* 0x000fe20000010000 */
[----:B------:R-:W-:Y:S01]  /*4480*/  FMUL.FTZ R139, R139, UR12 ;  /* 0x0000000c8b8b7c20 */ /* 0x000fe20008410000 */
[----:B------:R-:W-:Y:S01]  /*4490*/  FMUL.FTZ R137, R137, UR5 ;  /* 0x0000000589897c20 */ /* 0x000fe20008410000 */
[----:B------:R-:W-:Y:S01]  /*44a0*/  ISETP.GE.U32.AND P5, PT, R196, 0x1000000, PT ;  /* 0x01000000c400780c */ /* 0x000fe20003fa6070 */
[----:B------:R-:W-:Y:S01]  /*44b0*/  FMUL.FTZ R162, R162, UR12 ;  /* 0x0000000ca2a27c20 */ /* 0x000fe20008410000 */
[----:B------:R-:W-:Y:S01]  /*44c0*/  FMUL.FTZ R139, R139, UR5 ;  /* 0x000000058b8b7c20 */ /* 0x000fe20008410000 */
[----:B------:R-:W-:-:S02]  /*44d0*/  FMUL.FTZ R163, R137, UR4 ;  /* 0x0000000489a37c20 */ /* 0x000fc40008410000 */
[----:B------:R-:W-:Y:S01]  /*44e0*/  FMUL.FTZ R159, R162, UR5 ;  /* 0x00000005a29f7c20 */ /* 0x000fe20008410000 */
[----:B------:R-:W-:Y:S01]  /*44f0*/  FMUL.FTZ R162, R138, UR4 ;  /* 0x000000048aa27c20 */ /* 0x000fe20008410000 */
[----:B------:R-:W-:Y:S01]  /*4500*/  FMUL.FTZ R161, R139, UR4 ;  /* 0x000000048ba17c20 */ /* 0x000fe20008410000 */
[----:B-----5:R-:W-:Y:S01]  /*4510*/  FMUL.FTZ R138, R124, R163 ;  /* 0x000000a37c8a7220 */ /* 0x020fe20000410000 */
[----:B------:R-:W-:Y:S01]  /*4520*/  FMUL.FTZ R137, R159, UR4 ;  /* 0x000000049f897c20 */ /* 0x000fe20008410000 */
[-C--:B------:R-:W-:Y:S01]  /*4530*/  FMUL.FTZ R139, R125, R162.reuse ;  /* 0x000000a27d8b7220 */ /* 0x080fe20000410000 */
[----:B------:R-:W-:Y:S01]  /*4540*/  FMUL.FTZ R159, R126, R161 ;  /* 0x000000a17e9f7220 */ /* 0x000fe20000410000 */
        /* <DEDUP_REMOVED lines=9> */
[----:B------:R-:W-:Y:S02]  /*45e0*/  SEL R124, R124, RZ, P2 ;  /* 0x000000ff7c7c7207 */ /* 0x000fe40001000000 */
[----:B------:R-:W-:Y:S02]  /*45f0*/  SEL R125, R125, RZ, P3 ;  /* 0x000000ff7d7d7207 */ /* 0x000fe40001800000 */
[----:B------:R-:W-:-:S02]  /*4600*/  SEL R126, R126, RZ, P4 ;  /* 0x000000ff7e7e7207 */ /* 0x000fc40002000000 */
[----:B------:R-:W-:-:S07]  /*4610*/  SEL R127, R127, RZ, P5 ;  /* 0x000000ff7f7f7207 */ /* 0x000fce0002800000 */
.L_x_18803:
        /* <DEDUP_REMOVED lines=26> */
[----:B------:R-:W-:Y:S01]  /*47c0*/  LOP3.LUT P3, RZ, R143, 0xff00, RZ, 0xc0, !PT ;  /* 0x0000ff008fff7812 */ /* 0x000fe2000786c0ff */
[----:B------:R-:W-:Y:S01]  /*47d0*/  FMUL.FTZ R123, R123, UR12 ;  /* 0x0000000c7b7b7c20 */ /* 0x000fe20008410000 */
[C---:B------:R-:W-:Y:S01]  /*47e0*/  LOP3.LUT P4, RZ, R143.reuse, 0xff0000, RZ, 0xc0, !PT ;  /* 0x00ff00008fff7812 */ /* 0x040fe2000788c0ff */
[----:B------:R-:W-:Y:S01]  /*47f0*/  FMUL.FTZ R156, R120, UR5 ;  /* 0x00000005789c7c20 */ /* 0x000fe20008410000 */
[----:B------:R-:W-:Y:S01]  /*4800*/  ISETP.GE.U32.AND P5, PT, R143, 0x1000000, PT ;  /* 0x010000008f00780c */ /* 0x000fe20003fa6070 */
[----:B------:R-:W-:Y:S01]  /*4810*/  FMUL.FTZ R155, R121, UR5 ;  /* 0x00000005799b7c20 */ /* 0x000fe20008410000 */
[----:B------:R-:W-:Y:S01]  /*4820*/  FMUL.FTZ R151, R122, UR5 ;  /* 0x000000057a977c20 */ /* 0x000fe20008410000 */
[----:B------:R-:W-:Y:S01]  /*4830*/  FMUL.FTZ R143, R123, UR5 ;  /* 0x000000057b8f7c20 */ /* 0x000fe20008410000 */
[----:B------:R-:W-:Y:S01]  /*4840*/  FMUL.FTZ R156, R156, UR4 ;  /* 0x000000049c9c7c20 */ /* 0x000fe20008410000 */
[----:B------:R-:W-:Y:S01]  /*4850*/  FMUL.FTZ R155, R155, UR4 ;  /* 0x000000049b9b7c20 */ /* 0x000fe20008410000 */
[----:B------:R-:W-:Y:S01]  /*4860*/  FMUL.FTZ R151, R151, UR4 ;  /* 0x0000000497977c20 */ /* 0x000fe20008410000 */
[----:B------:R-:W-:Y:S01]  /*4870*/  FMUL.FTZ R143, R143, UR4 ;  /* 0x000000048f8f7c20 */ /* 0x000fe20008410000 */
[-C--:B-----5:R-:W-:Y:S01]  /*4880*/  FMUL.FTZ R154, R124, R156.reuse ;  /* 0x0000009c7c9a7220 */ /* 0x0a0fe20000410000 */
[----:B------:R-:W-:Y:S01]  /*4890*/  FMUL.FTZ R153, R125, R155 ;  /* 0x0000009b7d997220 */ /* 0x000fe20000410000 */
        /* <DEDUP_REMOVED lines=13> */
[----:B------:R-:W-:Y:S01]  /*4970*/  SEL R127, R127, RZ, P5 ;  /* 0x000000ff7f7f7207 */ /* 0x000fe20002800000 */
[----:B------:R-:W-:Y:S06]  /*4980*/  BRA `(.L_x_18805) ;  /* 0x0000000000b07947 */ /* 0x000fec0003800000 */
.L_x_18804:
[----:B------:R-:W-:Y:S02]  /*4990*/  MOV R158, UR13 ;  /* 0x0000000d009e7c02 */ /* 0x000fe40008000f00 */
[C---:B------:R-:W-:Y:S02]  /*49a0*/  LOP3.LUT P2, RZ, R143.reuse, 0xff, RZ, 0xc0, !PT ;  /* 0x000000ff8fff7812 */ /* 0x040fe4000784c0ff */
[----:B------:R-:W-:Y:S01]  /*49b0*/  LOP3.LUT P3, RZ, R143, 0xff00, RZ, 0xc0, !PT ;  /* 0x0000ff008fff7812 */ /* 0x000fe2000786c0ff */
[----:B------:R-:W-:Y:S01]  /*49c0*/  FFMA.FTZ R158, R157, R158, UR21 ;  /* 0x000000159d9e7e23 */ /* 0x000fe2000801009e */
[C---:B------:R-:W-:Y:S02]  /*49d0*/  LOP3.LUT P4, RZ, R143.reuse, 0xff0000, RZ, 0xc0, !PT ;  /* 0x00ff00008fff7812 */ /* 0x040fe4000788c0ff */
[----:B------:R-:W-:Y:S01]  /*49e0*/  ISETP.GE.U32.AND P5, PT, R143, 0x1000000, PT ;  /* 0x010000008f00780c */ /* 0x000fe20003fa6070 */
        /* <DEDUP_REMOVED lines=10> */
[----:B------:R-:W-:Y:S01]  /*4a90*/  MOV R154, UR13 ;  /* 0x0000000d009a7c02 */ /* 0x000fe20008000f00 */
[----:B------:R-:W-:Y:S02]  /*4aa0*/  FMUL.FTZ R155, R155, UR5 ;  /* 0x000000059b9b7c20 */ /* 0x000fe40008410000 */
[----:B------:R-:W-:Y:S02]  /*4ab0*/  FADD.FTZ R153, R152, -R153 ;  /* 0x8000009998997221 */ /* 0x000fe40000010000 */
[----:B------:R-:W-:Y:S01]  /*4ac0*/  FFMA.FTZ R154, R151, R154, UR21 ;  /* 0x00000015979a7e23 */ /* 0x000fe2000801009a */
[----:B------:R-:W-:Y:S01]  /*4ad0*/  FMUL.FTZ R155, R155, UR4 ;  /* 0x000000049b9b7c20 */ /* 0x000fe20008410000 */
[----:B------:R-:W-:Y:S02]  /*4ae0*/  FMUL.FTZ R153, R153, UR12 ;  /* 0x0000000c99997c20 */ /* 0x000fe40008410000 */
[----:B------:R-:W-:-:S02]  /*4af0*/  FADD.FTZ R154, R150, -R154 ;  /* 0x8000009a969a7221 */ /* 0x000fc40000010000 */
[----:B------:R-:W-:Y:S01]  /*4b00*/  FMUL.FTZ R151, R153, UR5 ;  /* 0x0000000599977c20 */ /* 0x000fe20008410000 */
[-C--:B-----5:R-:W-:Y:S01]  /*4b10*/  FMUL.FTZ R153, R125, R155.reuse ;  /* 0x0000009b7d997220 */ /* 0x0a0fe20000410000 */
[----:B------:R-:W-:Y:S01]  /*4b20*/  FMUL.FTZ R154, R154, UR12 ;  /* 0x0000000c9a9a7c20 */ /* 0x000fe20008410000 */
[----:B------:R-:W-:Y:S01]  /*4b30*/  FMUL.FTZ R125, R53, R155 ;  /* 0x0000009b357d7220 */ /* 0x000fe20000410000 */
[----:B------:R-:W-:Y:S02]  /*4b40*/  FMUL.FTZ R151, R151, UR4 ;  /* 0x0000000497977c20 */ /* 0x000fe40008410000 */
[----:B------:R-:W-:Y:S01]  /*4b50*/  FMUL.FTZ R143, R154, UR5 ;  /* 0x000000059a8f7c20 */ /* 0x000fe20008410000 */
[-C--:B------:R-:W-:Y:S01]  /*4b60*/  FMUL.FTZ R154, R124, R156.reuse ;  /* 0x0000009c7c9a7220 */ /* 0x080fe20000410000 */
[-C--:B------:R-:W-:Y:S01]  /*4b70*/  FMUL.FTZ R152, R126, R151.reuse ;  /* 0x000000977e987220 */ /* 0x080fe20000410000 */
[----:B------:R-:W-:Y:S01]  /*4b80*/  FMUL.FTZ R124, R52, R156 ;  /* 0x0000009c347c7220 */ /* 0x000fe20000410000 */
[----:B------:R-:W-:Y:S01]  /*4b90*/  FMUL.FTZ R143, R143, UR4 ;  /* 0x000000048f8f7c20 */ /* 0x000fe20008410000 */
[----:B------:R-:W-:Y:S01]  /*4ba0*/  FMUL.FTZ R126, R54, R151 ;  /* 0x00000097367e7220 */ /* 0x000fe20000410000 */
[----:B------:R-:W-:-:S02]  /*4bb0*/  FSEL R154, R154, RZ, P2 ;  /* 0x000000ff9a9a7208 */ /* 0x000fc40001000000 */
[-C--:B------:R-:W-:Y:S01]  /*4bc0*/  FMUL.FTZ R150, R127, R143.reuse ;  /* 0x0000008f7f967220 */ /* 0x080fe20000410000 */
[----:B------:R-:W-:Y:S01]  /*4bd0*/  FMUL.FTZ R127, R55, R143 ;  /* 0x0000008f377f7220 */ /* 0x000fe20000410000 */
[----:B------:R-:W-:Y:S02]  /*4be0*/  FSEL R153, R153, RZ, P3 ;  /* 0x000000ff99997208 */ /* 0x000fe40001800000 */
[----:B------:R-:W-:Y:S02]  /*4bf0*/  FSEL R152, R152, RZ, P4 ;  /* 0x000000ff98987208 */ /* 0x000fe40002000000 */
[----:B------:R-:W-:Y:S02]  /*4c00*/  FSEL R143, R150, RZ, P5 ;  /* 0x000000ff968f7208 */ /* 0x000fe40002800000 */
[----:B------:R-:W-:Y:S02]  /*4c10*/  SEL R124, R124, RZ, P2 ;  /* 0x000000ff7c7c7207 */ /* 0x000fe40001000000 */
[----:B------:R-:W-:-:S02]  /*4c20*/  SEL R125, R125, RZ, P3 ;  /* 0x000000ff7d7d7207 */ /* 0x000fc40001800000 */
[----:B------:R-:W-:Y:S02]  /*4c30*/  SEL R126, R126, RZ, P4 ;  /* 0x000000ff7e7e7207 */ /* 0x000fe40002000000 */
[----:B------:R-:W-:-:S07]  /*4c40*/  SEL R127, R127, RZ, P5 ;  /* 0x000000ff7f7f7207 */ /* 0x000fce0002800000 */
.L_x_18805:
        /* <DEDUP_REMOVED lines=26> */
[C---:B------:R-:W-:Y:S01]  /*4df0*/  LOP3.LUT P3, RZ, R142.reuse, 0xff00, RZ, 0xc0, !PT ;  /* 0x0000ff008eff7812 */ /* 0x040fe2000786c0ff */
[----:B------:R-:W-:Y:S01]  /*4e00*/  FMUL.FTZ R123, R123, UR12 ;  /* 0x0000000c7b7b7c20 */ /* 0x000fe20008410000 */
[----:B------:R-:W-:Y:S01]  /*4e10*/  LOP3.LUT P4, RZ, R142, 0xff0000, RZ, 0xc0, !PT ;  /* 0x00ff00008eff7812 */ /* 0x000fe2000788c0ff */
        /* <DEDUP_REMOVED lines=26> */
.L_x_18806:
[----:B------:R-:W-:Y:S02]  /*4fc0*/  MOV R150, UR13 ;  /* 0x0000000d00967c02 */ /* 0x000fe40008000f00 */
[----:B------:R-:W-:Y:S02]  /*4fd0*/  MOV R149, UR13 ;  /* 0x0000000d00957c02 */ /* 0x000fe40008000f00 */
[----:B------:R-:W-:Y:S01]  /*4fe0*/  LOP3.LUT P2, RZ, R142, 0xff, RZ, 0xc0, !PT ;  /* 0x000000ff8eff7812 */ /* 0x000fe2000784c0ff */
[----:B------:R-:W-:Y:S01]  /*4ff0*/  FFMA.FTZ R150, R180, R150, UR21 ;  /* 0x00000015b4967e23 */ /* 0x000fe20008010096 */
[----:B------:R-:W-:Y:S01]  /*5000*/  LOP3.LUT P3, RZ, R142, 0xff00, RZ, 0xc0, !PT ;  /* 0x0000ff008eff7812 */ /* 0x000fe2000786c0ff */
[----:B------:R-:W-:Y:S01]  /*5010*/  FFMA.FTZ R149, R182, R149, UR21 ;  /* 0x00000015b6957e23 */ /* 0x000fe20008010095 */
[C---:B------:R-:W-:Y:S01]  /*5020*/  LOP3.LUT P4, RZ, R142.reuse, 0xff0000, RZ, 0xc0, !PT ;  /* 0x00ff00008eff7812 */ /* 0x040fe2000788c0ff */
[----:B------:R-:W-:Y:S01]  /*5030*/  FADD.FTZ R150, R147, -R150 ;  /* 0x8000009693967221 */ /* 0x000fe20000010000 */
[----:B------:R-:W-:Y:S01]  /*5040*/  MOV R147, UR13 ;  /* 0x0000000d00937c02 */ /* 0x000fe20008000f00 */
[----:B------:R-:W-:Y:S01]  /*5050*/  FADD.FTZ R149, R181, -R149 ;  /* 0x80000095b5957221 */ /* 0x000fe20000010000 */
[----:B------:R-:W-:Y:S01]  /*5060*/  ISETP.GE.U32.AND P5, PT, R142, 0x1000000, PT ;  /* 0x010000008e00780c */ /* 0x000fe20003fa6070 */
[----:B------:R-:W-:-:S02]  /*5070*/  FMUL.FTZ R150, R150, UR12 ;  /* 0x0000000c96967c20 */ /* 0x000fc40008410000 */
[----:B------:R-:W-:Y:S01]  /*5080*/  FFMA.FTZ R147, R148, R147, UR21 ;  /* 0x0000001594937e23 */ /* 0x000fe20008010093 */
[----:B------:R-:W-:Y:S01]  /*5090*/  MOV R148, UR13 ;  /* 0x0000000d00947c02 */ /* 0x000fe20008000f00 */
[----:B------:R-:W-:Y:S01]  /*50a0*/  FMUL.FTZ R149, R149, UR12 ;  /* 0x0000000c95957c20 */ /* 0x000fe20008410000 */
[----:B------:R-:W-:Y:S01]  /*50b0*/  FMUL.FTZ R142, R150, UR5 ;  /* 0x00000005968e7c20 */ /* 0x000fe20008410000 */
[----:B------:R-:W-:Y:S02]  /*50c0*/  FADD.FTZ R147, R146, -R147 ;  /* 0x8000009392937221 */ /* 0x000fe40000010000 */
[----:B------:R-:W-:Y:S01]  /*50d0*/  FFMA.FTZ R148, R145, R148, UR21 ;  /* 0x0000001591947e23 */ /* 0x000fe20008010094 */
[----:B------:R-:W-:Y:S01]  /*50e0*/  FMUL.FTZ R149, R149, UR5 ;  /* 0x0000000595957c20 */ /* 0x000fe20008410000 */
[----:B------:R-:W-:Y:S02]  /*50f0*/  FMUL.FTZ R147, R147, UR12 ;  /* 0x0000000c93937c20 */ /* 0x000fe40008410000 */
[----:B------:R-:W-:Y:S01]  /*5100*/  FADD.FTZ R148, R144, -R148 ;  /* 0x8000009490947221 */ /* 0x000fe20000010000 */
[----:B------:R-:W-:Y:S01]  /*5110*/  FMUL.FTZ R150, R149, UR4 ;  /* 0x0000000495967c20 */ /* 0x000fe20008410000 */
[----:B------:R-:W-:Y:S01]  /*5120*/  FMUL.FTZ R145, R147, UR5 ;  /* 0x0000000593917c20 */ /* 0x000fe20008410000 */
[----:B------:R-:W-:Y:S01]  /*5130*/  FMUL.FTZ R149, R142, UR4 ;  /* 0x000000048e957c20 */ /* 0x000fe20008410000 */
[----:B------:R-:W-:Y:S01]  /*5140*/  FMUL.FTZ R148, R148, UR12 ;  /* 0x0000000c94947c20 */ /* 0x000fe20008410000 */
[-C--:B-----5:R-:W-:Y:S01]  /*5150*/  FMUL.FTZ R144, R124, R150.reuse ;  /* 0x000000967c907220 */ /* 0x0a0fe20000410000 */
[----:B------:R-:W-:Y:S01]  /*5160*/  FMUL.FTZ R145, R145, UR4 ;  /* 0x0000000491917c20 */ /* 0x000fe20008410000 */
[----:B------:R-:W-:Y:S01]  /*5170*/  FMUL.FTZ R146, R125, R149 ;  /* 0x000000957d927220 */ /* 0x000fe20000410000 */
[----:B------:R-:W-:Y:S01]  /*5180*/  FMUL.FTZ R148, R148, UR5 ;  /* 0x0000000594947c20 */ /* 0x000fe20008410000 */
[----:B------:R-:W-:Y:S01]  /*5190*/  FMUL.FTZ R124, R56, R150 ;  /* 0x00000096387c7220 */ /* 0x000fe20000410000 */
[----:B------:R-:W-:Y:S01]  /*51a0*/  FMUL.FTZ R147, R126, R145 ;  /* 0x000000917e937220 */ /* 0x000fe20000410000 */
        /* <DEDUP_REMOVED lines=13> */
.L_x_18807:
        /* <DEDUP_REMOVED lines=26> */
[----:B------:R-:W-:Y:S01]  /*5420*/  ISETP.GE.U32.AND P5, PT, R39, 0x1000000, PT ;  /* 0x010000002700780c */ /* 0x000fe20003fa6070 */
        /* <DEDUP_REMOVED lines=28> */
.L_x_18808:
        /* <DEDUP_REMOVED lines=27> */
[----:B-----5:R-:W-:Y:S01]  /*57a0*/  FMUL.FTZ R144, R125, R151 ;  /* 0x000000977d907220 */ /* 0x020fe20000410000 */
[----:B------:R-:W-:Y:S01]  /*57b0*/  ISETP.GE.U32.AND P5, PT, R39, 0x1000000, PT ;  /* 0x010000002700780c */ /* 0x000fe20003fa6070 */
[----:B------:R-:W-:Y:S01]  /*57c0*/  FMUL.FTZ R39, R124, R155 ;  /* 0x0000009b7c277220 */ /* 0x000fe20000410000 */
[-C--:B------:R-:W-:Y:S01]  /*57d0*/  FMUL.FTZ R145, R126, R150.reuse ;  /* 0x000000967e917220 */ /* 0x080fe20000410000 */
        /* <DEDUP_REMOVED lines=13> */
.L_x_18809:
        /* <DEDUP_REMOVED lines=29> */
[----:B------:R-:W-:Y:S01]  /*5a80*/  FMUL.FTZ R122, R9, UR12 ;  /* 0x0000000c097a7c20 */ /* 0x000fe20008410000 */
[----:B------:R-:W-:Y:S01]  /*5a90*/  FMUL.FTZ R9, R6, UR4 ;  /* 0x0000000406097c20 */ /* 0x000fe20008410000 */
[----:B------:R-:W-:Y:S01]  /*5aa0*/  FFMA.FTZ R7, R18, R7, UR21 ;  /* 0x0000001512077e23 */ /* 0x000fe20008010007 */
[-C--:B-----5:R-:W-:Y:S01]  /*5ab0*/  FMUL.FTZ R16, R125, R8.reuse ;  /* 0x000000087d107220 */ /* 0x0a0fe20000410000 */
[----:B------:R-:W-:Y:S01]  /*5ac0*/  FMUL.FTZ R125, R65, R8 ;  /* 0x00000008417d7220 */ /* 0x000fe20000410000 */
[-C--:B------:R-:W-:Y:S01]  /*5ad0*/  FMUL.FTZ R14, R124, R9.reuse ;  /* 0x000000097c0e7220 */ /* 0x080fe20000410000 */
[----:B------:R-:W-:Y:S01]  /*5ae0*/  FADD.FTZ R10, R10, -R7 ;  /* 0x800000070a0a7221 */ /* 0x000fe20000010000 */
[----:B------:R-:W-:Y:S01]  /*5af0*/  FMUL.FTZ R7, R122, UR5 ;  /* 0x000000057a077c20 */ /* 0x000fe20008410000 */
[----:B------:R-:W-:Y:S01]  /*5b00*/  FMUL.FTZ R124, R64, R9 ;  /* 0x00000009407c7220 */ /* 0x000fe20000410000 */
[----:B------:R-:W-:Y:S01]  /*5b10*/  FSEL R16, R16, RZ, P3 ;  /* 0x000000ff10107208 */ /* 0x000fe20001800000 */
[----:B------:R-:W-:Y:S01]  /*5b20*/  FMUL.FTZ R123, R10, UR12 ;  /* 0x0000000c0a7b7c20 */ /* 0x000fe20008410000 */
[----:B------:R-:W-:Y:S01]  /*5b30*/  FMUL.FTZ R7, R7, UR4 ;  /* 0x0000000407077c20 */ /* 0x000fe20008410000 */
[----:B------:R-:W-:-:S02]  /*5b40*/  FSEL R14, R14, RZ, P2 ;  /* 0x000000ff0e0e7208 */ /* 0x000fc40001000000 */
[----:B------:R-:W-:Y:S01]  /*5b50*/  FMUL.FTZ R6, R123, UR5 ;  /* 0x000000057b067c20 */ /* 0x000fe20008410000 */
[-C--:B------:R-:W-:Y:S01]  /*5b60*/  FMUL.FTZ R18, R126, R7.reuse ;  /* 0x000000077e127220 */ /* 0x080fe20000410000 */
[----:B------:R-:W-:Y:S01]  /*5b70*/  FMUL.FTZ R126, R66, R7 ;  /* 0x00000007427e7220 */ /* 0x000fe20000410000 */
[----:B------:R-:W-:Y:S01]  /*5b80*/  SEL R124, R124, RZ, P2 ;  /* 0x000000ff7c7c7207 */ /* 0x000fe20001000000 */
[----:B------:R-:W-:Y:S01]  /*5b90*/  FMUL.FTZ R6, R6, UR4 ;  /* 0x0000000406067c20 */ /* 0x000fe20008410000 */
[----:B------:R-:W-:Y:S02]  /*5ba0*/  SEL R125, R125, RZ, P3 ;  /* 0x000000ff7d7d7207 */ /* 0x000fe40001800000 */
[----:B------:R-:W-:Y:S01]  /*5bb0*/  FSEL R18, R18, RZ, P4 ;  /* 0x000000ff12127208 */ /* 0x000fe20002000000 */
[-C--:B------:R-:W-:Y:S01]  /*5bc0*/  FMUL.FTZ R132, R127, R6.reuse ;  /* 0x000000067f847220 */ /* 0x080fe20000410000 */
[----:B------:R-:W-:Y:S01]  /*5bd0*/  FMUL.FTZ R127, R67, R6 ;  /* 0x00000006437f7220 */ /* 0x000fe20000410000 */
[----:B------:R-:W-:-:S03]  /*5be0*/  SEL R126, R126, RZ, P4 ;  /* 0x000000ff7e7e7207 */ /* 0x000fc60002000000 */
[----:B------:R-:W-:Y:S02]  /*5bf0*/  FSEL R132, R132, RZ, P5 ;  /* 0x000000ff84847208 */ /* 0x000fe40002800000 */
[----:B------:R-:W-:Y:S01]  /*5c00*/  SEL R127, R127, RZ, P5 ;  /* 0x000000ff7f7f7207 */ /* 0x000fe20002800000 */
[----:B------:R-:W-:Y:S06]  /*5c10*/  BRA `(.L_x_18811) ;  /* 0x0000000000b07947 */ /* 0x000fec0003800000 */
.L_x_18810:
        /* <DEDUP_REMOVED lines=20> */
[----:B------:R-:W-:Y:S01]  /*5d60*/  FMUL.FTZ R14, R8, UR5 ;  /* 0x00000005080e7c20 */ /* 0x000fe20008410000 */
[----:B------:R-:W-:Y:S01]  /*5d70*/  FMUL.FTZ R8, R7, UR4 ;  /* 0x0000000407087c20 */ /* 0x000fe20008410000 */
[----:B------:R-:W-:Y:S01]  /*5d80*/  FADD.FTZ R10, R10, -R9 ;  /* 0x800000090a0a7221 */ /* 0x000fe20000010000 */
[----:B------:R-:W-:Y:S01]  /*5d90*/  FMUL.FTZ R9, R6, UR4 ;  /* 0x0000000406097c20 */ /* 0x000fe20008410000 */
[----:B------:R-:W-:Y:S01]  /*5da0*/  FMUL.FTZ R7, R14, UR4 ;  /* 0x000000040e077c20 */ /* 0x000fe20008410000 */
[-C--:B-----5:R-:W-:Y:S01]  /*5db0*/  FMUL.FTZ R16, R125, R8.reuse ;  /* 0x000000087d107220 */ /* 0x0a0fe20000410000 */
[----:B------:R-:W-:Y:S01]  /*5dc0*/  FMUL.FTZ R10, R10, UR12 ;  /* 0x0000000c0a0a7c20 */ /* 0x000fe20008410000 */
[----:B------:R-:W-:Y:S01]  /*5dd0*/  FMUL.FTZ R14, R124, R9 ;  /* 0x000000097c0e7220 */ /* 0x000fe20000410000 */
[----:B------:R-:W-:Y:S01]  /*5de0*/  FMUL.FTZ R18, R126, R7 ;  /* 0x000000077e127220 */ /* 0x000fe20000410000 */
[----:B------:R-:W-:Y:S01]  /*5df0*/  FMUL.FTZ R124, R64, R9 ;  /* 0x00000009407c7220 */ /* 0x000fe20000410000 */
[----:B------:R-:W-:Y:S01]  /*5e00*/  FMUL.FTZ R10, R10, UR5 ;  /* 0x000000050a0a7c20 */ /* 0x000fe20008410000 */
[----:B------:R-:W-:Y:S01]  /*5e10*/  FMUL.FTZ R125, R65, R8 ;  /* 0x00000008417d7220 */ /* 0x000fe20000410000 */
[----:B------:R-:W-:Y:S01]  /*5e20*/  FMUL.FTZ R126, R66, R7 ;  /* 0x00000007427e7220 */ /* 0x000fe20000410000 */
[----:B------:R-:W-:Y:S01]  /*5e30*/  FSEL R14, R14, RZ, P2 ;  /* 0x000000ff0e0e7208 */ /* 0x000fe20001000000 */
[----:B------:R-:W-:Y:S01]  /*5e40*/  FMUL.FTZ R6, R10, UR4 ;  /* 0x000000040a067c20 */ /* 0x000fe20008410000 */
[----:B------:R-:W-:-:S02]  /*5e50*/  FSEL R16, R16, RZ, P3 ;  /* 0x000000ff10107208 */ /* 0x000fc40001800000 */
[----:B------:R-:W-:Y:S01]  /*5e60*/  FSEL R18, R18, RZ, P4 ;  /* 0x000000ff12127208 */ /* 0x000fe20002000000 */
[-C--:B------:R-:W-:Y:S01]  /*5e70*/  FMUL.FTZ R132, R127, R6.reuse ;  /* 0x000000067f847220 */ /* 0x080fe20000410000 */
[----:B------:R-:W-:Y:S01]  /*5e80*/  FMUL.FTZ R127, R67, R6 ;  /* 0x00000006437f7220 */ /* 0x000fe20000410000 */
[----:B------:R-:W-:Y:S02]  /*5e90*/  SEL R124, R124, RZ, P2 ;  /* 0x000000ff7c7c7207 */ /* 0x000fe40001000000 */
[----:B------:R-:W-:Y:S02]  /*5ea0*/  SEL R125, R125, RZ, P3 ;  /* 0x000000ff7d7d7207 */ /* 0x000fe40001800000 */
[----:B------:R-:W-:Y:S02]  /*5eb0*/  FSEL R132, R132, RZ, P5 ;  /* 0x000000ff84847208 */ /* 0x000fe40002800000 */
[----:B------:R-:W-:Y:S02]  /*5ec0*/  SEL R126, R126, RZ, P4 ;  /* 0x000000ff7e7e7207 */ /* 0x000fe40002000000 */
[----:B------:R-:W-:-:S07]  /*5ed0*/  SEL R127, R127, RZ, P5 ;  /* 0x000000ff7f7f7207 */ /* 0x000fce0002800000 */
.L_x_18811:
        /* <DEDUP_REMOVED lines=12> */
[C---:B------:R-:W-:Y:S01]  /*5fa0*/  LOP3.LUT P2, RZ, R133.reuse, 0xff, RZ, 0xc0, !PT ;  /* 0x000000ff85ff7812 */ /* 0x040fe2000784c0ff */
[----:B------:R-:W-:Y:S01]  /*5fb0*/  FFMA.FTZ R6, R22, R6, UR21 ;  /* 0x0000001516067e23 */ /* 0x000fe20008010006 */
[C---:B------:R-:W-:Y:S01]  /*5fc0*/  LOP3.LUT P3, RZ, R133.reuse, 0xff00, RZ, 0xc0, !PT ;  /* 0x0000ff0085ff7812 */ /* 0x040fe2000786c0ff */
[----:B------:R-:W-:Y:S01]  /*5fd0*/  FFMA.FTZ R5, R20, R5, UR21 ;  /* 0x0000001514057e23 */ /* 0x000fe20008010005 */
[----:B------:R-:W-:Y:S01]  /*5fe0*/  LOP3.LUT P4, RZ, R133, 0xff0000, RZ, 0xc0, !PT ;  /* 0x00ff000085ff7812 */ /* 0x000fe2000788c0ff */
[----:B------:R-:W-:Y:S01]  /*5ff0*/  FADD.FTZ R12, R12, -R6 ;  /* 0x800000060c0c7221 */ /* 0x000fe20000010000 */
[----:B------:R-:W-:Y:S01]  /*6000*/  MOV R6, UR13 ;  /* 0x0000000d00067c02 */ /* 0x000fe20008000f00 */
[----:B------:R-:W-:Y:S01]  /*6010*/  FADD.FTZ R5, R11, -R5 ;  /* 0x800000050b057221 */ /* 0x000fe20000010000 */
[----:B------:R-:W-:Y:S01]  /*6020*/  ISETP.GE.U32.AND P5, PT, R133, 0x1000000, PT ;  /* 0x010000008500780c */ /* 0x000fe20003fa6070 */
[----:B------:R-:W-:-:S02]  /*6030*/  FMUL.FTZ R121, R12, UR12 ;  /* 0x0000000c0c797c20 */ /* 0x000fc40008410000 */
[----:B------:R-:W-:Y:S01]  /*6040*/  FFMA.FTZ R6, R24, R6, UR21 ;  /* 0x0000001518067e23 */ /* 0x000fe20008010006 */
[----:B------:R-:W-:Y:S01]  /*6050*/  FMUL.FTZ R120, R5, UR12 ;  /* 0x0000000c05787c20 */ /* 0x000fe20008410000 */
[----:B------:R-:W-:Y:S02]  /*6060*/  FMUL.FTZ R9, R121, UR5 ;  /* 0x0000000579097c20 */ /* 0x000fe40008410000 */
[----:B------:R-:W-:Y:S01]  /*6070*/  FADD.FTZ R13, R13, -R6 ;  /* 0x800000060d0d7221 */ /* 0x000fe20000010000 */
[----:B------:R-:W-:Y:S01]  /*6080*/  MOV R6, UR13 ;  /* 0x0000000d00067c02 */ /* 0x000fe20008000f00 */
[----:B------:R-:W-:Y:S01]  /*6090*/  FMUL.FTZ R8, R120, UR5 ;  /* 0x0000000578087c20 */ /* 0x000fe20008410000 */
[----:B------:R-:W-:Y:S01]  /*60a0*/  FMUL.FTZ R9, R9, UR4 ;  /* 0x0000000409097c20 */ /* 0x000fe20008410000 */
[----:B------:R-:W-:Y:S02]  /*60b0*/  FMUL.FTZ R122, R13, UR12 ;  /* 0x0000000c0d7a7c20 */ /* 0x000fe40008410000 */
[----:B------:R-:W-:Y:S01]  /*60c0*/  FFMA.FTZ R6, R26, R6, UR21 ;  /* 0x000000151a067e23 */ /* 0x000fe20008010006 */
[----:B------:R-:W-:Y:S01]  /*60d0*/  FMUL.FTZ R8, R8, UR4 ;  /* 0x0000000408087c20 */ /* 0x000fe20008410000 */
[----:B------:R-:W-:Y:S01]  /*60e0*/  FMUL.FTZ R10, R122, UR5 ;  /* 0x000000057a0a7c20 */ /* 0x000fe20008410000 */
[-C--:B-----5:R-:W-:Y:S01]  /*60f0*/  FMUL.FTZ R13, R125, R9.reuse ;  /* 0x000000097d0d7220 */ /* 0x0a0fe20000410000 */
[----:B------:R-:W-:Y:S01]  /*6100*/  FADD.FTZ R15, R15, -R6 ;  /* 0x800000060f0f7221 */ /* 0x000fe20000010000 */
[-C--:B------:R-:W-:Y:S01]  /*6110*/  FMUL.FTZ R12, R124, R8.reuse ;  /* 0x000000087c0c7220 */ /* 0x080fe20000410000 */
[----:B------:R-:W-:Y:S01]  /*6120*/  FMUL.FTZ R10, R10, UR4 ;  /* 0x000000040a0a7c20 */ /* 0x000fe20008410000 */
[----:B------:R-:W-:Y:S01]  /*6130*/  FMUL.FTZ R8, R68, R8 ;  /* 0x0000000844087220 */ /* 0x000fe20000410000 */
[----:B------:R-:W-:Y:S01]  /*6140*/  FMUL.FTZ R123, R15, UR12 ;  /* 0x0000000c0f7b7c20 */ /* 0x000fe20008410000 */
[----:B------:R-:W-:Y:S01]  /*6150*/  FMUL.FTZ R9, R69, R9 ;  /* 0x0000000945097220 */ /* 0x000fe20000410000 */
[-C--:B------:R-:W-:Y:S01]  /*6160*/  FMUL.FTZ R15, R126, R10.reuse ;  /* 0x0000000a7e0f7220 */ /* 0x080fe20000410000 */
[----:B------:R-:W-:Y:S01]  /*6170*/  FMUL.FTZ R10, R70, R10 ;  /* 0x0000000a460a7220 */ /* 0x000fe20000410000 */
[----:B------:R-:W-:Y:S01]  /*6180*/  FMUL.FTZ R11, R123, UR5 ;  /* 0x000000057b0b7c20 */ /* 0x000fe20008410000 */
[----:B------:R-:W-:-:S02]  /*6190*/  FSEL R12, R12, RZ, P2 ;  /* 0x000000ff0c0c7208 */ /* 0x000fc40001000000 */
[----:B------:R-:W-:Y:S01]  /*61a0*/  FSEL R13, R13, RZ, P3 ;  /* 0x000000ff0d0d7208 */ /* 0x000fe20001800000 */
[----:B------:R-:W-:Y:S01]  /*61b0*/  FMUL.FTZ R11, R11, UR4 ;  /* 0x000000040b0b7c20 */ /* 0x000fe20008410000 */
[----:B------:R-:W-:Y:S02]  /*61c0*/  FSEL R15, R15, RZ, P4 ;  /* 0x000000ff0f0f7208 */ /* 0x000fe40002000000 */
[----:B------:R-:W-:Y:S01]  /*61d0*/  SEL R8, R8, RZ, P2 ;  /* 0x000000ff08087207 */ /* 0x000fe20001000000 */
[-C--:B------:R-:W-:Y:S01]  /*61e0*/  FMUL.FTZ R20, R127, R11.reuse ;  /* 0x0000000b7f147220 */ /* 0x080fe20000410000 */
[----:B------:R-:W-:Y:S01]  /*61f0*/  FMUL.FTZ R11, R71, R11 ;  /* 0x0000000b470b7220 */ /* 0x000fe20000410000 */
[----:B------:R-:W-:Y:S02]  /*6200*/  SEL R9, R9, RZ, P3 ;  /* 0x000000ff09097207 */ /* 0x000fe40001800000 */
[----:B------:R-:W-:Y:S02]  /*6210*/  SEL R10, R10, RZ, P4 ;  /* 0x000000ff0a0a7207 */ /* 0x000fe40002000000 */
[----:B------:R-:W-:-:S02]  /*6220*/  FSEL R20, R20, RZ, P5 ;  /* 0x000000ff14147208 */ /* 0x000fc40002800000 */
[----:B------:R-:W-:Y:S01]  /*6230*/  SEL R11, R11, RZ, P5 ;  /* 0x000000ff0b0b7207 */ /* 0x000fe20002800000 */
[----:B------:R-:W-:Y:S06]  /*6240*/  BRA `(.L_x_18813) ;  /* 0x0000000000b07947 */ /* 0x000fec0003800000 */
.L_x_18812:
        /* <DEDUP_REMOVED lines=43> */
[----:B------:R-:W-:-:S07]  /*6500*/  SEL R11, R11, RZ, P5 ;  /* 0x000000ff0b0b7207 */ /* 0x000fce0002800000 */
.L_x_18813:
        /* <DEDUP_REMOVED lines=23> */
[----:B------:R-:W-:-:S03]  /*6680*/  FMUL.FTZ R120, R8, UR12 ;  /* 0x0000000c08787c20 */ /* 0x000fc60008410000 */
[----:B------:R-:W-:Y:S01]  /*6690*/  FADD.FTZ R21, R21, -R9 ;  /* 0x8000000915157221 */ /* 0x000fe20000010000 */
[----:B------:R-:W-:Y:S01]  /*66a0*/  MOV R9, UR13 ;  /* 0x0000000d00097c02 */ /* 0x000fe20008000f00 */
[----:B------:R-:W-:Y:S02]  /*66b0*/  FMUL.FTZ R22, R120, UR5 ;  /* 0x0000000578167c20 */ /* 0x000fe40008410000 */
[----:B------:R-:W-:Y:S01]  /*66c0*/  FMUL.FTZ R122, R21, UR12 ;  /* 0x0000000c157a7c20 */ /* 0x000fe20008410000 */
[----:B------:R-:W-:Y:S01]  /*66d0*/  FMUL.FTZ R21, R121, UR5 ;  /* 0x0000000579157c20 */ /* 0x000fe20008410000 */
[----:B------:R-:W-:Y:S01]  /*66e0*/  FFMA.FTZ R9, R33, R9, UR21 ;  /* 0x0000001521097e23 */ /* 0x000fe20008010009 */
[----:B------:R-:W-:Y:S02]  /*66f0*/  FMUL.FTZ R22, R22, UR4 ;  /* 0x0000000416167c20 */ /* 0x000fe40008410000 */
[----:B------:R-:W-:Y:S01]  /*6700*/  FMUL.FTZ R21, R21, UR4 ;  /* 0x0000000415157c20 */ /* 0x000fe20008410000 */
[----:B------:R-:W-:Y:S01]  /*6710*/  FADD.FTZ R23, R23, -R9 ;  /* 0x8000000917177221 */ /* 0x000fe20000010000 */
[----:B------:R-:W-:Y:S01]  /*6720*/  FMUL.FTZ R9, R122, UR5 ;  /* 0x000000057a097c20 */ /* 0x000fe20008410000 */
[-C--:B-----5:R-:W-:Y:S01]  /*6730*/  FMUL.FTZ R10, R4, R22.reuse ;  /* 0x00000016040a7220 */ /* 0x0a0fe20000410000 */
[-C--:B------:R-:W-:Y:S01]  /*6740*/  FMUL.FTZ R11, R5, R21.reuse ;  /* 0x00000015050b7220 */ /* 0x080fe20000410000 */
[----:B------:R-:W-:Y:S01]  /*6750*/  FMUL.FTZ R123, R23, UR12 ;  /* 0x0000000c177b7c20 */ /* 0x000fe20008410000 */
[----:B------:R-:W-:Y:S01]  /*6760*/  FMUL.FTZ R9, R9, UR4 ;  /* 0x0000000409097c20 */ /* 0x000fe20008410000 */
[----:B------:R-:W-:Y:S01]  /*6770*/  FMUL.FTZ R4, R72, R22 ;  /* 0x0000001648047220 */ /* 0x000fe20000410000 */
[----:B------:R-:W-:Y:S01]  /*6780*/  FMUL.FTZ R5, R73, R21 ;  /* 0x0000001549057220 */ /* 0x000fe20000410000 */
[----:B------:R-:W-:Y:S01]  /*6790*/  FMUL.FTZ R8, R123, UR5 ;  /* 0x000000057b087c20 */ /* 0x000fe20008410000 */
[-C--:B------:R-:W-:Y:S01]  /*67a0*/  FMUL.FTZ R17, R6, R9.reuse ;  /* 0x0000000906117220 */ /* 0x080fe20000410000 */
        /* <DEDUP_REMOVED lines=11> */
[----:B------:R-:W-:Y:S01]  /*6860*/  SEL R7, R7, RZ, P5 ;  /* 0x000000ff07077207 */ /* 0x000fe20002800000 */
[----:B------:R-:W-:Y:S06]  /*6870*/  BRA `(.L_x_18815) ;  /* 0x0000000000b07947 */ /* 0x000fec0003800000 */
.L_x_18814:
        /* <DEDUP_REMOVED lines=44> */
.L_x_18815:
        /* <DEDUP_REMOVED lines=32> */
[-C--:B-----5:R-:W-:Y:S01]  /*6d40*/  FMUL.FTZ R22, R5, R9.reuse ;  /* 0x0000000905167220 */ /* 0x0a0fe20000410000 */
[----:B------:R-:W-:Y:S01]  /*6d50*/  FMUL.FTZ R5, R77, R9 ;  /* 0x000000094d057220 */ /* 0x000fe20000410000 */
[----:B------:R-:W-:Y:S01]  /*6d60*/  FADD.FTZ R31, R31, -R8 ;  /* 0x800000081f1f7221 */ /* 0x000fe20000010000 */
        /* <DEDUP_REMOVED lines=10> */
[----:B------:R-:W-:Y:S01]  /*6e10*/  FMUL.FTZ R3, R3, UR4 ;  /* 0x0000000403037c20 */ /* 0x000fe20008410000 */
[----:B------:R-:W-:Y:S02]  /*6e20*/  SEL R4, R4, RZ, P2 ;  /* 0x000000ff04047207 */ /* 0x000fe40001000000 */
[----:B------:R-:W-:Y:S01]  /*6e30*/  FSEL R23, R23, RZ, P4 ;  /* 0x000000ff17177208 */ /* 0x000fe20002000000 */
[-C--:B------:R-:W-:Y:S01]  /*6e40*/  FMUL.FTZ R24, R7, R3.reuse ;  /* 0x0000000307187220 */ /* 0x080fe20000410000 */
[----:B------:R-:W-:Y:S01]  /*6e50*/  FMUL.FTZ R7, R79, R3 ;  /* 0x000000034f077220 */ /* 0x000fe20000410000 */
[----:B------:R-:W-:-:S02]  /*6e60*/  SEL R5, R5, RZ, P3 ;  /* 0x000000ff05057207 */ /* 0x000fc40001800000 */
[----:B------:R-:W-:Y:S02]  /*6e70*/  SEL R6, R6, RZ, P4 ;  /* 0x000000ff06067207 */ /* 0x000fe40002000000 */
[----:B------:R-:W-:Y:S02]  /*6e80*/  FSEL R24, R24, RZ, P5 ;  /* 0x000000ff18187208 */ /* 0x000fe40002800000 */
[----:B------:R-:W-:Y:S01]  /*6e90*/  SEL R7, R7, RZ, P5 ;  /* 0x000000ff07077207 */ /* 0x000fe20002800000 */
[----:B------:R-:W-:Y:S06]  /*6ea0*/  BRA `(.L_x_18817) ;  /* 0x0000000000b07947 */ /* 0x000fec0003800000 */
.L_x_18816:
        /* <DEDUP_REMOVED lines=44> */
.L_x_18817:
[----:B------:R-:W0:Y:S01]  /*7170*/  @P0 LDC.64 R8, c[0x0][0x478] ;  /* 0x00011e00ff080b82 */ /* 0x000e220000000a00 */
[----:B------:R-:W-:Y:S01]  /*7180*/  MOV R3, 0x10 ;  /* 0x0000001000037802 */ /* 0x000fe20000000f00 */
[----:B0-----:R-:W-:-:S04]  /*7190*/  @P0 IMAD.WIDE.U32 R8, R2, 0x10, R8 ;  /* 0x0000001002080825 */ /* 0x001fc800078e0008 */
[----:B------:R-:W-:Y:S01]  /*71a0*/  IMAD.WIDE.U32 R2, R2, R3, UR26 ;  /* 0x0000001a02027e25 */ /* 0x000fe2000f8e0003 */
[----:B------:R1:W-:Y:S04]  /*71b0*/  @P0 STG.E.128 desc[UR14][R8.64], R120 ;  /* 0x0000007808000986 */ /* 0x0003e8000c101d0e */
[----:B------:R1:W-:Y:S01]  /*71c0*/  STG.E.128 desc[UR14][R2.64], R4 ;  /* 0x0000000402007986 */ /* 0x0003e2000c101d0e */
[----:B------:R-:W-:Y:S05]  /*71d0*/  BRA `(.L_x_18818) ;  /* 0x0000003c00907947 */ /* 0x000fea0003800000 */
.L_x_18797:
[----:B------:R-:W-:-:S05]  /*71e0*/  HFMA2 R124, -RZ, RZ, 0, 9.5367431640625e-07 ;  /* 0x00000010ff7c7431 */ /* 0x000fca00000001ff */
[----:B------:R-:W-:-:S06]  /*71f0*/  IMAD.WIDE.U32 R124, R176, R124, UR24 ;  /* 0x00000018b07c7e25 */ /* 0x000fcc000f8e007c */
[----:B------:R-:W5:Y:S01]  /*7200*/  LDG.E.128 R124, desc[UR14][R124.64] ;  /* 0x0000000e7c7c7981 */ /* 0x000f62000c1e1d00 */
[----:B------:R-:W-:-:S04]  /*7210*/  UISETP.NE.U32.AND UP1, UPT, UR22, URZ, UPT ;  /* 0x000000ff1600728c */ /* 0x000fc8000bf25070 */
[----:B------:R-:W-:-:S09]  /*7220*/  UISETP.NE.AND.EX UP1, UPT, UR23, URZ, UPT, UP1 ;  /* 0x000000ff1700728c */ /* 0x000fd2000bf25310 */
[----:B------:R-:W-:Y:S05]  /*7230*/  BRA.U UP1, `(.L_x_18819) ;  /* 0x0000000101b87547 */ /* 0x000fea000b800000 */
        /* <DEDUP_REMOVED lines=46> */
.L_x_18819:
        /* <DEDUP_REMOVED lines=12> */
[----:B------:R-:W-:Y:S01]  /*75e0*/  FFMA.FTZ R120, R120, UR12, R80 ;  /* 0x0000000c78787c23 */ /* 0x000fe20008010050 */
[----:B------:R-:W-:Y:S01]  /*75f0*/  ISETP.GE.U32.AND P4, PT, R199, 0x1000000, PT ;  /* 0x01000000c700780c */ /* 0x000fe20003f86070 */
[----:B------:R-:W-:Y:S01]  /*7600*/  FADD.FTZ R121, R184, -R0 ;  /* 0x80000000b8797221 */ /* 0x000fe20000010000 */
[----:B------:R-:W-:Y:S01]  /*7610*/  MOV R0, UR13 ;  /* 0x0000000d00007c02 */ /* 0x000fe20008000f00 */
[----:B------:R-:W-:Y:S01]  /*7620*/  FFMA.FTZ R123, R123, UR12, R83 ;  /* 0x0000000c7b7b7c23 */ /* 0x000fe20008010053 */
[----:B------:R-:W-:Y:S01]  /*7630*/  FMUL.FTZ R136, R120, UR5 ;  /* 0x0000000578887c20 */ /* 0x000fe20008410000 */
[----:B------:R-:W-:-:S02]  /*7640*/  FFMA.FTZ R121, R121, UR12, R81 ;  /* 0x0000000c79797c23 */ /* 0x000fc40008010051 */
[----:B------:R-:W-:Y:S01]  /*7650*/  FFMA.FTZ R0, R185, R0, UR21 ;  /* 0x00000015b9007e23 */ /* 0x000fe20008010000 */
[----:B------:R-:W-:Y:S01]  /*7660*/  FMUL.FTZ R136, R136, UR4 ;  /* 0x0000000488887c20 */ /* 0x000fe20008410000 */
[----:B--2---:R-:W-:Y:S02]  /*7670*/  FMUL.FTZ R135, R121, UR5 ;  /* 0x0000000579877c20 */ /* 0x004fe40008410000 */
[----:B------:R-:W-:Y:S01]  /*7680*/  FADD.FTZ R0, R178, -R0 ;  /* 0x80000000b2007221 */ /* 0x000fe20000010000 */
[-C--:B------:R-:W-:Y:S01]  /*7690*/  FMUL.FTZ R130, R124, R136.reuse ;  /* 0x000000887c827220 */ /* 0x080fe20000410000 */
[----:B------:R-:W-:Y:S01]  /*76a0*/  FMUL.FTZ R135, R135, UR4 ;  /* 0x0000000487877c20 */ /* 0x000fe20008410000 */
[----:B------:R-:W-:Y:S01]  /*76b0*/  FMUL.FTZ R124, R40, R136 ;  /* 0x00000088287c7220 */ /* 0x000fe20000410000 */
[----:B------:R-:W-:Y:S01]  /*76c0*/  FFMA.FTZ R122, R0, UR12, R82 ;  /* 0x0000000c007a7c23 */ /* 0x000fe20008010052 */
        /* <DEDUP_REMOVED lines=18> */
.L_x_18820:
        /* <DEDUP_REMOVED lines=57> */
.L_x_18821:
        /* <DEDUP_REMOVED lines=44> */
.L_x_18822:
        /* <DEDUP_REMOVED lines=55> */
.L_x_18823:
        /* <DEDUP_REMOVED lines=11> */
[----:B------:R-:W-:Y:S01]  /*8260*/  FFMA.FTZ R138, R138, UR12, R89 ;  /* 0x0000000c8a8a7c23 */ /* 0x000fe20008010059 */
[----:B------:R-:W-:Y:S01]  /*8270*/  LOP3.LUT P4, RZ, R196, 0xff0000, RZ, 0xc0, !PT ;  /* 0x00ff0000c4ff7812 */ /* 0x000fe2000788c0ff */
[----:B------:R-:W-:Y:S01]  /*8280*/  FFMA.FTZ R162, R161, R162, UR21 ;  /* 0x00000015a1a27e23 */ /* 0x000fe200080100a2 */
[----:B------:R-:W-:Y:S01]  /*8290*/  FADD.FTZ R139, R160, -R139 ;  /* 0x8000008ba08b7221 */ /* 0x000fe20000010000 */
[----:B------:R-:W-:Y:S01]  /*82a0*/  FFMA.FTZ R137, R137, UR12, R88 ;  /* 0x0000000c89897c23 */ /* 0x000fe20008010058 */
[----:B------:R-:W-:Y:S01]  /*82b0*/  FMUL.FTZ R138, R138, UR5 ;  /* 0x000000058a8a7c20 */ /* 0x000fe20008410000 */
[----:B------:R-:W-:Y:S01]  /*82c0*/  FADD.FTZ R162, R159, -R162 ;  /* 0x800000a29fa27221 */ /* 0x000fe20000010000 */
[----:B------:R-:W-:Y:S01]  /*82d0*/  FFMA.FTZ R139, R139, UR12, R90 ;  /* 0x0000000c8b8b7c23 */ /* 0x000fe2000801005a */
[----:B------:R-:W-:Y:S01]  /*82e0*/  FMUL.FTZ R137, R137, UR5 ;  /* 0x0000000589897c20 */ /* 0x000fe20008410000 */
[----:B------:R-:W-:Y:S01]  /*82f0*/  ISETP.GE.U32.AND P5, PT, R196, 0x1000000, PT ;  /* 0x01000000c400780c */ /* 0x000fe20003fa6070 */
[----:B------:R-:W-:Y:S01]  /*8300*/  FFMA.FTZ R162, R162, UR12, R91 ;  /* 0x0000000ca2a27c23 */ /* 0x000fe2000801005b */
        /* <DEDUP_REMOVED lines=22> */
.L_x_18824:
        /* <DEDUP_REMOVED lines=26> */
[----:B------:R-:W-:Y:S01]  /*8610*/  LOP3.LUT P3, RZ, R143, 0xff00, RZ, 0xc0, !PT ;  /* 0x0000ff008fff7812 */ /* 0x000fe2000786c0ff */
[----:B------:R-:W-:Y:S01]  /*8620*/  FFMA.FTZ R123, R123, UR12, R95 ;  /* 0x0000000c7b7b7c23 */ /* 0x000fe2000801005f */
        /* <DEDUP_REMOVED lines=27> */
.L_x_18825:
        /* <DEDUP_REMOVED lines=8> */
[----:B------:R-:W-:Y:S02]  /*8860*/  FFMA.FTZ R158, R158, UR12, R92 ;  /* 0x0000000c9e9e7c23 */ /* 0x000fe4000801005c */
[----:B------:R-:W-:Y:S02]  /*8870*/  FFMA.FTZ R155, R156, R155, UR21 ;  /* 0x000000159c9b7e23 */ /* 0x000fe4000801009b */
[----:B------:R-:W-:Y:S02]  /*8880*/  FMUL.FTZ R156, R158, UR5 ;  /* 0x000000059e9c7c20 */ /* 0x000fe40008410000 */
[----:B------:R-:W-:Y:S01]  /*8890*/  FADD.FTZ R155, R153, -R155 ;  /* 0x8000009b999b7221 */ /* 0x000fe20000010000 */
[----:B------:R-:W-:Y:S01]  /*88a0*/  MOV R153, UR13 ;  /* 0x0000000d00997c02 */ /* 0x000fe20008000f00 */
[----:B------:R-:W-:Y:S02]  /*88b0*/  FMUL.FTZ R156, R156, UR4 ;  /* 0x000000049c9c7c20 */ /* 0x000fe40008410000 */
[----:B------:R-:W-:-:S02]  /*88c0*/  FFMA.FTZ R155, R155, UR12, R93 ;  /* 0x0000000c9b9b7c23 */ /* 0x000fc4000801005d */
[----:B------:R-:W-:Y:S01]  /*88d0*/  FFMA.FTZ R153, R154, R153, UR21 ;  /* 0x000000159a997e23 */ /* 0x000fe20008010099 */
[----:B------:R-:W-:Y:S01]  /*88e0*/  MOV R154, UR13 ;  /* 0x0000000d009a7c02 */ /* 0x000fe20008000f00 */
[----:B------:R-:W-:Y:S02]  /*88f0*/  FMUL.FTZ R155, R155, UR5 ;  /* 0x000000059b9b7c20 */ /* 0x000fe40008410000 */
[----:B------:R-:W-:Y:S02]  /*8900*/  FADD.FTZ R153, R152, -R153 ;  /* 0x8000009998997221 */ /* 0x000fe40000010000 */
[----:B------:R-:W-:Y:S01]  /*8910*/  FFMA.FTZ R154, R151, R154, UR21 ;  /* 0x00000015979a7e23 */ /* 0x000fe2000801009a */
[----:B------:R-:W-:Y:S01]  /*8920*/  FMUL.FTZ R155, R155, UR4 ;  /* 0x000000049b9b7c20 */ /* 0x000fe20008410000 */
[----:B------:R-:W-:Y:S02]  /*8930*/  FFMA.FTZ R153, R153, UR12, R94 ;  /* 0x0000000c99997c23 */ /* 0x000fe4000801005e */
[----:B------:R-:W-:-:S02]  /*8940*/  FADD.FTZ R154, R150, -R154 ;  /* 0x8000009a969a7221 */ /* 0x000fc40000010000 */
[----:B------:R-:W-:Y:S01]  /*8950*/  FMUL.FTZ R151, R153, UR5 ;  /* 0x0000000599977c20 */ /* 0x000fe20008410000 */
[-C--:B-----5:R-:W-:Y:S01]  /*8960*/  FMUL.FTZ R153, R125, R155.reuse ;  /* 0x0000009b7d997220 */ /* 0x0a0fe20000410000 */
[----:B------:R-:W-:Y:S01]  /*8970*/  FFMA.FTZ R154, R154, UR12, R95 ;  /* 0x0000000c9a9a7c23 */ /* 0x000fe2000801005f */
        /* <DEDUP_REMOVED lines=18> */
.L_x_18826:
        /* <DEDUP_REMOVED lines=26> */
[C---:B------:R-:W-:Y:S01]  /*8c40*/  LOP3.LUT P3, RZ, R142.reuse, 0xff00, RZ, 0xc0, !PT ;  /* 0x0000ff008eff7812 */ /* 0x040fe2000786c0ff */
[----:B------:R-:W-:Y:S01]  /*8c50*/  FFMA.FTZ R123, R123, UR12, R99 ;  /* 0x0000000c7b7b7c23 */ /* 0x000fe20008010063 */
        /* <DEDUP_REMOVED lines=27> */
.L_x_18827:
        /* <DEDUP_REMOVED lines=11> */
[----:B------:R-:W-:-:S02]  /*8ec0*/  FFMA.FTZ R150, R150, UR12, R97 ;  /* 0x0000000c96967c23 */ /* 0x000fc40008010061 */
[----:B------:R-:W-:Y:S01]  /*8ed0*/  FFMA.FTZ R147, R148, R147, UR21 ;  /* 0x0000001594937e23 */ /* 0x000fe20008010093 */
[----:B------:R-:W-:Y:S01]  /*8ee0*/  MOV R148, UR13 ;  /* 0x0000000d00947c02 */ /* 0x000fe20008000f00 */
[----:B------:R-:W-:Y:S01]  /*8ef0*/  FFMA.FTZ R149, R149, UR12, R96 ;  /* 0x0000000c95957c23 */ /* 0x000fe20008010060 */
[----:B------:R-:W-:Y:S01]  /*8f00*/  FMUL.FTZ R142, R150, UR5 ;  /* 0x00000005968e7c20 */ /* 0x000fe20008410000 */
[----:B------:R-:W-:Y:S02]  /*8f10*/  FADD.FTZ R147, R146, -R147 ;  /* 0x8000009392937221 */ /* 0x000fe40000010000 */
[----:B------:R-:W-:Y:S01]  /*8f20*/  FFMA.FTZ R148, R145, R148, UR21 ;  /* 0x0000001591947e23 */ /* 0x000fe20008010094 */
[----:B------:R-:W-:Y:S01]  /*8f30*/  FMUL.FTZ R149, R149, UR5 ;  /* 0x0000000595957c20 */ /* 0x000fe20008410000 */
[----:B------:R-:W-:Y:S02]  /*8f40*/  FFMA.FTZ R147, R147, UR12, R98 ;  /* 0x0000000c93937c23 */ /* 0x000fe40008010062 */
[----:B------:R-:W-:Y:S01]  /*8f50*/  FADD.FTZ R148, R144, -R148 ;  /* 0x8000009490947221 */ /* 0x000fe20000010000 */
[----:B------:R-:W-:Y:S01]  /*8f60*/  FMUL.FTZ R150, R149, UR4 ;  /* 0x0000000495967c20 */ /* 0x000fe20008410000 */
[----:B------:R-:W-:Y:S01]  /*8f70*/  FMUL.FTZ R145, R147, UR5 ;  /* 0x0000000593917c20 */ /* 0x000fe20008410000 */
[----:B------:R-:W-:Y:S01]  /*8f80*/  FMUL.FTZ R149, R142, UR4 ;  /* 0x000000048e957c20 */ /* 0x000fe20008410000 */
[----:B------:R-:W-:Y:S01]  /*8f90*/  FFMA.FTZ R148, R148, UR12, R99 ;  /* 0x0000000c94947c23 */ /* 0x000fe20008010063 */
        /* <DEDUP_REMOVED lines=19> */
.L_x_18828:
        /* <DEDUP_REMOVED lines=25> */
[----:B------:R-:W-:Y:S01]  /*9260*/  FMUL.FTZ R151, R121, UR5 ;  /* 0x0000000579977c20 */ /* 0x000fe20008410000 */
[----:B------:R-:W-:Y:S01]  /*9270*/  ISETP.GE.U32.AND P5, PT, R39, 0x1000000, PT ;  /* 0x010000002700780c */ /* 0x000fe20003fa6070 */
        /* <DEDUP_REMOVED lines=28> */
.L_x_18829:
        /* <DEDUP_REMOVED lines=44> */
.L_x_18830:
        /* <DEDUP_REMOVED lines=29> */
[----:B------:R-:W-:Y:S01]  /*98d0*/  FFMA.FTZ R122, R9, UR12, R106 ;  /* 0x0000000c097a7c23 */ /* 0x000fe2000801006a */
        /* <DEDUP_REMOVED lines=9> */
[----:B------:R-:W-:Y:S01]  /*9970*/  FFMA.FTZ R123, R10, UR12, R107 ;  /* 0x0000000c0a7b7c23 */ /* 0x000fe2000801006b */
        /* <DEDUP_REMOVED lines=15> */
.L_x_18831:
        /* <DEDUP_REMOVED lines=20> */
[----:B------:R-:W-:Y:S01]  /*9bb0*/  FMUL.FTZ R14, R8, UR5 ;  /* 0x00000005080e7c20 */ /* 0x000fe20008410000 */
[----:B------:R-:W-:Y:S01]  /*9bc0*/  FMUL.FTZ R8, R7, UR4 ;  /* 0x0000000407087c20 */ /* 0x000fe20008410000 */
[----:B------:R-:W-:Y:S01]  /*9bd0*/  FADD.FTZ R10, R10, -R9 ;  /* 0x800000090a0a7221 */ /* 0x000fe20000010000 */
[----:B------:R-:W-:Y:S01]  /*9be0*/  FMUL.FTZ R9, R6, UR4 ;  /* 0x0000000406097c20 */ /* 0x000fe20008410000 */
[----:B------:R-:W-:Y:S01]  /*9bf0*/  FMUL.FTZ R7, R14, UR4 ;  /* 0x000000040e077c20 */ /* 0x000fe20008410000 */
[-C--:B-----5:R-:W-:Y:S01]  /*9c00*/  FMUL.FTZ R16, R125, R8.reuse ;  /* 0x000000087d107220 */ /* 0x0a0fe20000410000 */
[----:B------:R-:W-:Y:S01]  /*9c10*/  FFMA.FTZ R10, R10, UR12, R107 ;  /* 0x0000000c0a0a7c23 */ /* 0x000fe2000801006b */
        /* <DEDUP_REMOVED lines=17> */
.L_x_18832:
        /* <DEDUP_REMOVED lines=21> */
[----:B------:R-:W-:-:S02]  /*9e80*/  FFMA.FTZ R121, R12, UR12, R109 ;  /* 0x0000000c0c797c23 */ /* 0x000fc4000801006d */
[----:B------:R-:W-:Y:S01]  /*9e90*/  FFMA.FTZ R6, R24, R6, UR21 ;  /* 0x0000001518067e23 */ /* 0x000fe20008010006 */
[----:B------:R-:W-:Y:S01]  /*9ea0*/  FFMA.FTZ R120, R5, UR12, R108 ;  /* 0x0000000c05787c23 */ /* 0x000fe2000801006c */
[----:B------:R-:W-:Y:S02]  /*9eb0*/  FMUL.FTZ R9, R121, UR5 ;  /* 0x0000000579097c20 */ /* 0x000fe40008410000 */
[----:B------:R-:W-:Y:S01]  /*9ec0*/  FADD.FTZ R13, R13, -R6 ;  /* 0x800000060d0d7221 */ /* 0x000fe20000010000 */
[----:B------:R-:W-:Y:S01]  /*9ed0*/  MOV R6, UR13 ;  /* 0x0000000d00067c02 */ /* 0x000fe20008000f00 */
[----:B------:R-:W-:Y:S01]  /*9ee0*/  FMUL.FTZ R8, R120, UR5 ;  /* 0x0000000578087c20 */ /* 0x000fe20008410000 */
[----:B------:R-:W-:Y:S01]  /*9ef0*/  FMUL.FTZ R9, R9, UR4 ;  /* 0x0000000409097c20 */ /* 0x000fe20008410000 */
[----:B------:R-:W-:Y:S02]  /*9f00*/  FFMA.FTZ R122, R13, UR12, R110 ;  /* 0x0000000c0d7a7c23 */ /* 0x000fe4000801006e */
        /* <DEDUP_REMOVED lines=8> */
[----:B------:R-:W-:Y:S01]  /*9f90*/  FFMA.FTZ R123, R15, UR12, R111 ;  /* 0x0000000c0f7b7c23 */ /* 0x000fe2000801006f */
        /* <DEDUP_REMOVED lines=16> */
.L_x_18833:
        /* <DEDUP_REMOVED lines=44> */
.L_x_18834:
        /* <DEDUP_REMOVED lines=23> */
[----:B------:R-:W-:-:S03]  /*a4d0*/  FFMA.FTZ R120, R8, UR12, R112 ;  /* 0x0000000c08787c23 */ /* 0x000fc60008010070 */
[----:B------:R-:W-:Y:S01]  /*a4e0*/  FADD.FTZ R21, R21, -R9 ;  /* 0x8000000915157221 */ /* 0x000fe20000010000 */
[----:B------:R-:W-:Y:S01]  /*a4f0*/  MOV R9, UR13 ;  /* 0x0000000d00097c02 */ /* 0x000fe20008000f00 */
[----:B------:R-:W-:Y:S02]  /*a500*/  FMUL.FTZ R22, R120, UR5 ;  /* 0x0000000578167c20 */ /* 0x000fe40008410000 */
[----:B------:R-:W-:Y:S01]  /*a510*/  FFMA.FTZ R122, R21, UR12, R114 ;  /* 0x0000000c157a7c23 */ /* 0x000fe20008010072 */
        /* <DEDUP_REMOVED lines=8> */
[----:B------:R-:W-:Y:S01]  /*a5a0*/  FFMA.FTZ R123, R23, UR12, R115 ;  /* 0x0000000c177b7c23 */ /* 0x000fe20008010073 */
        /* <DEDUP_REMOVED lines=18> */
.L_x_18835:
        /* <DEDUP_REMOVED lines=44> */
.L_x_18836:
        /* <DEDUP_REMOVED lines=38> */
[----:B------:R-:W-:Y:S01]  /*abf0*/  FFMA.FTZ R123, R31, UR12, R119 ;  /* 0x0000000c1f7b7c23 */ /* 0x000fe20008010077 */
        /* <DEDUP_REMOVED lines=16> */
.L_x_18837:
        /* <DEDUP_REMOVED lines=44> */
.L_x_18838:
[----:B------:R-:W0:Y:S01]  /*afc0*/  @P0 LDC.64 R8, c[0x0][0x478] ;  /* 0x00011e00ff080b82 */ /* 0x000e220000000a00 */
[----:B------:R-:W-:Y:S01]  /*afd0*/  MOV R3, 0x10 ;  /* 0x0000001000037802 */ /* 0x000fe20000000f00 */
[----:B0-----:R-:W-:-:S04]  /*afe0*/  @P0 IMAD.WIDE.U32 R8, R2, 0x10, R8 ;  /* 0x0000001002080825 */ /* 0x001fc800078e0008 */
[----:B------:R-:W-:Y:S01]  /*aff0*/  IMAD.WIDE.U32 R2, R2, R3, UR26 ;  /* 0x0000001a02027e25 */ /* 0x000fe2000f8e0003 */
[----:B------:R0:W-:Y:S04]  /*b000*/  @P0 STG.E.128 desc[UR14][R8.64], R120 ;  /* 0x0000007808000986 */ /* 0x0001e8000c101d0e */
[----:B------:R0:W-:Y:S02]  /*b010*/  STG.E.128 desc[UR14][R2.64], R4 ;  /* 0x0000000402007986 */ /* 0x0001e4000c101d0e */
.L_x_18818:
        /* <DEDUP_REMOVED lines=154> */
[----:B------:R1:W5:Y:S01]  /*b9c0*/  LDL.LU R62, [R1] ;  /* 0x00000000013e7983 */ /* 0x0003620000300800 */
        /* <DEDUP_REMOVED lines=45> */
[----:B0-----:R1:W5:Y:S04]  /*bca0*/  LDL.LU R124, [R1+0x58] ;  /* 0x00005800017c7983 */ /* 0x0013680000300800 */
        /* <DEDUP_REMOVED lines=24> */
.L_x_18796:
        /* <DEDUP_REMOVED lines=42> */
.L_x_18840:
        /* <DEDUP_REMOVED lines=11> */
.L_x_19469:


//--------------------- .text._ZN10layer_norm22ln_bwd_finalize_kernelINS_22Kernel_traits_finalizeILj5120EfffffjLb1ELj1024ELj4ENS_18Kernel_traits_baseILj5120EfffffjLj1024EEEEELb1ELb0EEEvNS_9BwdParamsE --------------------------
	.section	.text._ZN10layer_norm22ln_bwd_finalize_kernelINS_22Kernel_traits_finalizeILj5120EfffffjLb1ELj1024ELj4ENS_18Kernel_traits_baseILj5120EfffffjLj1024EEEEELb1ELb0EEEvNS_9BwdParamsE,"ax",@progbits
	.align	128
        .global         _ZN10layer_norm22ln_bwd_finalize_kernelINS_22Kernel_traits_finalizeILj5120EfffffjLb1ELj1024ELj4ENS_18Kernel_traits_baseILj5120EfffffjLj1024EEEEELb1ELb0EEEvNS_9BwdParamsE
        .type           _ZN10layer_norm22ln_bwd_finalize_kernelINS_22Kernel_traits_finalizeILj5120EfffffjLb1ELj1024ELj4ENS_18Kernel_traits_baseILj5120EfffffjLj1024EEEEELb1ELb0EEEvNS_9BwdParamsE,@function
        .size           _ZN10layer_norm22ln_bwd_finalize_kernelINS_22Kernel_traits_finalizeILj5120EfffffjLb1ELj1024ELj4ENS_18Kernel_traits_baseILj5120EfffffjLj1024EEEEELb1ELb0EEEvNS_9BwdParamsE,(.L_x_19470 - _ZN10layer_norm22ln_bwd_finalize_kernelINS_22Kernel_traits_finalizeILj5120EfffffjLb1ELj1024ELj4ENS_18Kernel_traits_baseILj5120EfffffjLj1024EEEEELb1ELb0EEEvNS_9BwdParamsE)
        .other          _ZN10layer_norm22ln_bwd_finalize_kernelINS_22Kernel_traits_finalizeILj5120EfffffjLb1ELj1024ELj4ENS_18Kernel_traits_baseILj5120EfffffjLj1024EEEEELb1ELb0EEEvNS_9BwdParamsE,@"STO_CUDA_ENTRY STV_DEFAULT"
_ZN10layer_norm22ln_bwd_finalize_kernelINS_22Kernel_traits_finalizeILj5120EfffffjLb1ELj1024ELj4ENS_18Kernel_traits_baseILj5120EfffffjLj1024EEEEELb1ELb0EEEvNS_9BwdParamsE:
.text._ZN10layer_norm22ln_bwd_finalize_kernelINS_22Kernel_traits_finalizeILj5120EfffffjLb1ELj1024ELj4ENS_18Kernel_traits_baseILj5120EfffffjLj1024EEEEELb1ELb0EEEvNS_9BwdParamsE:
        /* <DEDUP_REMOVED lines=57> */
.L_x_18845:
        /* <DEDUP_REMOVED lines=87> */
.L_x_18844:
[----:B------:R-:W-:Y:S05]  /*0900*/  BSYNC.RECONVERGENT B1 ;  /* 0x0000000000017941 */ /* 0x000fea0003800200 */
.L_x_18843:
        /* <DEDUP_REMOVED lines=50> */
.L_x_18847:
[----:B------:R-:W-:Y:S05]  /*0c30*/  BSYNC.RECONVERGENT B1 ;  /* 0x0000000000017941 */ /* 0x000fea0003800200 */
.L_x_18846:
        /* <DEDUP_REMOVED lines=29> */
.L_x_18849:
[----:B------:R-:W-:Y:S05]  /*0e10*/  BSYNC.RECONVERGENT B1 ;  /* 0x0000000000017941 */ /* 0x000fea0003800200 */
.L_x_18848:
        /* <DEDUP_REMOVED lines=14> */
.L_x_18842:
[----:B------:R-:W-:Y:S05]  /*0f00*/  BSYNC.RECONVERGENT B0 ;  /* 0x0000000000007941 */ /* 0x000fea0003800200 */
.L_x_18841:
        /* <DEDUP_REMOVED lines=75> */
.L_x_18850:
        /* <DEDUP_REMOVED lines=12> */
.L_x_19470:


//--------------------- .text._ZN10layer_norm13ln_bwd_kernelINS_13Kernel_traitsIfffffjLj5120ELj1ELj1ELj4ELj16ENS_18Kernel_traits_baseILj5120EfffffjLj128EEEEELb1ELb1ELb1ELb0EEEvNS_9BwdParamsE --------------------------
	.section	.text._ZN10layer_norm13ln_bwd_kernelINS_13Kernel_traitsIfffffjLj5120ELj1ELj1ELj4ELj16ENS_18Kernel_traits_baseILj5120EfffffjLj128EEEEELb1ELb1ELb1ELb0EEEvNS_9BwdParamsE,"ax",@progbits
	.align	128
        .global         _ZN10layer_norm13ln_bwd_kernelINS_13Kernel_traitsIfffffjLj5120ELj1ELj1ELj4ELj16ENS_18Kernel_traits_baseILj5120EfffffjLj128EEEEELb1ELb1ELb1ELb0EEEvNS_9BwdParamsE
        .type           _ZN10layer_norm13ln_bwd_kernelINS_13Kernel_traitsIfffffjLj5120ELj1ELj1ELj4ELj16ENS_18Kernel_traits_baseILj5120EfffffjLj128EEEEELb1ELb1ELb1ELb0EEEvNS_9BwdParamsE,@function
        .size           _ZN10layer_norm13ln_bwd_kernelINS_13Kernel_traitsIfffffjLj5120ELj1ELj1ELj4ELj16ENS_18Kernel_traits_baseILj5120EfffffjLj128EEEEELb1ELb1ELb1ELb0EEEvNS_9BwdParamsE,(.L_x_19471 - _ZN10layer_norm13ln_bwd_kernelINS_13Kernel_traitsIfffffjLj5120ELj1ELj1ELj4ELj16ENS_18Kernel_traits_baseILj5120EfffffjLj128EEEEELb1ELb1ELb1ELb0EEEvNS_9BwdParamsE)
        .other          _ZN10layer_norm13ln_bwd_kernelINS_13Kernel_traitsIfffffjLj5120ELj1ELj1ELj4ELj16ENS_18Kernel_traits_baseILj5120EfffffjLj128EEEEELb1ELb1ELb1ELb0EEEvNS_9BwdParamsE,@"STO_CUDA_ENTRY STV_DEFAULT"
_ZN10layer_norm13ln_bwd_kernelINS_13Kernel_traitsIfffffjLj5120ELj1ELj1ELj4ELj16ENS_18Kernel_traits_baseILj5120EfffffjLj128EEEEELb1ELb1ELb1ELb0EEEvNS_9BwdParamsE:
.text._ZN10layer_norm13ln_bwd_kernelINS_13Kernel_traitsIfffffjLj5120ELj1ELj1ELj4ELj16ENS_18Kernel_traits_baseILj5120EfffffjLj128EEEEELb1ELb1ELb1ELb0EEEvNS_9BwdParamsE:
[----:B------:R-:W0:Y:S02]  /*0000*/  LDC R1, c[0x0][0x37c] ;  /* 0x0000df00ff017b82 */ /* 0x000e240000000800 */
[----:B0-----:R-:W-:Y:S01]  /*0010*/  IADD3 R1, PT, PT, R1, -0x1b8, RZ ;  /* 0xfffffe4801017810 */ /* 0x001fe20007ffe0ff */
[----:B------:R-:W0:Y:S01]  /*0020*/  S2R R0, SR_TID.X ;  /* 0x0000000000007919 */ /* 0x000e220000002100 */
[----:B------:R-:W1:Y:S01]  /*0030*/  LDCU UR6, c[0x0][0x388] ;  /* 0x00007100ff0677ac */ /* 0x000e620008000800 */
[----:B------:R-:W-:Y:S02]  /*0040*/  LOP3.LUT R3, R3, 0xfffffffd, RZ, 0xc0, !PT ;  /* 0xfffffffd03037812 */ /* 0x000fe400078ec0ff */
[----:B------:R-:W2:Y:S04]  /*0050*/  LDL.64 R128, [R1+0x1a0] ;  /* 0x0001a00001807983 */ /* 0x000ea80000100a00 */
[----:B------:R-:W2:Y:S01]  /*0060*/  LDL.64 R130, [R1+0x1a8] ;  /* 0x0001a80001827983 */ /* 0x000ea20000100a00 */
[----:B------:R-:W3:Y:S03]  /*0070*/  LDCU.64 UR20, c[0x0][0x358] ;  /* 0x00006b00ff1477ac */ /* 0x000ee60008000a00 */
[----:B------:R-:W4:Y:S04]  /*0080*/  LDL.64 R124, [R1+0x190] ;  /* 0x00019000017c7983 */ /* 0x000f280000100a00 */
[----:B------:R-:W4:Y:S01]  /*0090*/  LDL.64 R126, [R1+0x198] ;  /* 0x00019800017e7983 */ /* 0x000f220000100a00 */
[----:B-1----:R-:W-:-:S03]  /*00a0*/  USHF.R.S32.HI UR4, URZ, 0x1f, UR6 ;  /* 0x0000001fff047899 */ /* 0x002fc60008011406 */
[----:B------:R-:W4:Y:S01]  /*00b0*/  LDL.64 R120, [R1+0x180] ;  /* 0x0001800001787983 */ /* 0x000f220000100a00 */
[----:B------:R-:W-:-:S03]  /*00c0*/  ULEA.HI UR4, UR4, UR6, URZ, 0x2 ;  /* 0x0000000604047291 */ /* 0x000fc6000f8f10ff */
[----:B------:R-:W4:Y:S04]  /*00d0*/  LDL.64 R122, [R1+0x188] ;  /* 0x00018800017a7983 */ /* 0x000f280000100a00 */
[----:B------:R-:W4:Y:S01]  /*00e0*/  LDL.64 R116, [R1+0x170] ;  /* 0x0001700001747983 */ /* 0x000f220000100a00 */
[----:B------:R-:W-:Y:S02]  /*00f0*/  MOV R5, UR4 ;  /* 0x0000000400057c02 */ /* 0x000fe40008000f00 */
[----:B0-----:R-:W-:Y:S01]  /*0100*/  LOP3.LUT R2, R0, 0x7f, RZ, 0x3c, !PT ;  /* 0x0000007f00027812 */ /* 0x001fe200078e3cff */
[----:B------:R-:W4:Y:S01]  /*0110*/  LDL.64 R118, [R1+0x178] ;  /* 0x0001780001767983 */ /* 0x000f220000100a00 */
[----:B------:R-:W-:Y:S01]  /*0120*/  MOV R89, R0 ;  /* 0x0000000000597202 */ /* 0x000fe20000000f00 */
[----:B------:R-:W0:Y:S01]  /*0130*/  S2UR UR28, SR_CTAID.X ;  /* 0x00000000001c79c3 */ /* 0x000e220000002500 */
[----:B------:R-:W-:Y:S01]  /*0140*/  LEA.HI.SX32 R2, R5, R2, 0x1e ;  /* 0x0000000205027211 */ /* 0x000fe200078ff2ff */
[----:B------:R-:W4:Y:S01]  /*0150*/  LDL.64 R112, [R1+0x160] ;  /* 0x0001600001707983 */ /* 0x000f220000100a00 */
[----:B------:R-:W0:Y:S02]  /*0160*/  LDCU UR4, c[0x0][0x384] ;  /* 0x00007080ff0477ac */ /* 0x000e240008000800 */
[C---:B------:R-:W-:Y:S01]  /*0170*/  ISETP.GE.U32.AND P1, PT, R2.reuse, 0x80, PT ;  /* 0x000000800200780c */ /* 0x040fe20003f26070 */
[----:B------:R-:W4:Y:S01]  /*0180*/  LDL.64 R114, [R1+0x168] ;  /* 0x0001680001727983 */ /* 0x000f220000100a00 */
[----:B------:R-:W-:-:S02]  /*0190*/  ISETP.GE.U32.AND P4, PT, R2, 0x100, PT ;  /* 0x000001000200780c */ /* 0x000fc40003f86070 */
[C---:B------:R-:W-:Y:S01]  /*01a0*/  ISETP.GE.U32.AND P3, PT, R2.reuse, 0x180, PT ;  /* 0x000001800200780c */ /* 0x040fe20003f66070 */
[----:B------:R-:W4:Y:S01]  /*01b0*/  LDL.64 R108, [R1+0x150] ;  /* 0x00015000016c7983 */ /* 0x000f220000100a00 */
[----:B------:R-:W-:-:S03]  /*01c0*/  ISETP.GE.U32.AND P6, PT, R2, 0x200, PT ;  /* 0x000002000200780c */ /* 0x000fc60003fc6070 */
[----:B------:R-:W4:Y:S04]  /*01d0*/  LDL.64 R110, [R1+0x158] ;  /* 0x00015800016e7983 */ /* 0x000f280000100a00 */
[----:B------:R-:W1:Y:S01]  /*01e0*/  @P1 LDC.64 R4, c[0x0][0x3d0] ;  /* 0x0000f400ff041b82 */ /* 0x000e620000000a00 */
[----:B------:R-:W-:Y:S01]  /*01f0*/  @P1 LOP3.LUT R3, R3, 0x2, RZ, 0xfc, !PT ;  /* 0x0000000203031812 */ /* 0x000fe200078efcff */
[----:B------:R-:W4:Y:S03]  /*0200*/  LDL.64 R104, [R1+0x140] ;  /* 0x0001400001687983 */ /* 0x000f260000100a00 */
[----:B------:R-:W-:Y:S01]  /*0210*/  LOP3.LUT R3, R3, 0xfffffffb, RZ, 0xc0, !PT ;  /* 0xfffffffb03037812 */ /* 0x000fe200078ec0ff */
[----:B------:R-:W4:Y:S02]  /*0220*/  LDL.64 R106, [R1+0x148] ;  /* 0x00014800016a7983 */ /* 0x000f240000100a00 */
[----:B------:R-:W3:Y:S01]  /*0230*/  @P1 LDC.64 R6, c[0x0][0x3e8] ;  /* 0x0000fa00ff061b82 */ /* 0x000ee20000000a00 */
[----:B------:R-:W-:Y:S01]  /*0240*/  @P4 LOP3.LUT R3, R3, 0x4, RZ, 0xfc, !PT ;  /* 0x0000000403034812 */ /* 0x000fe200078efcff */
[----:B------:R-:W4:Y:S03]  /*0250*/  LDL.64 R100, [R1+0x130] ;  /* 0x0001300001647983 */ /* 0x000f260000100a00 */
[----:B------:R-:W-:Y:S01]  /*0260*/  LOP3.LUT R3, R3, 0xfffffff7, RZ, 0xc0, !PT ;  /* 0xfffffff703037812 */ /* 0x000fe200078ec0ff */
[----:B------:R-:W4:Y:S02]  /*0270*/  LDL.64 R102, [R1+0x138] ;  /* 0x0001380001667983 */ /* 0x000f240000100a00 */
[----:B------:R-:W0:Y:S01]  /*0280*/  @P4 LDC.64 R8, c[0x0][0x3d0] ;  /* 0x0000f400ff084b82 */ /* 0x000e220000000a00 */
[----:B------:R-:W-:Y:S01]  /*0290*/  @P3 LOP3.LUT R3, R3, 0x8, RZ, 0xfc, !PT ;  /* 0x0000000803033812 */ /* 0x000fe200078efcff */
[----:B------:R-:W4:Y:S03]  /*02a0*/  LDL.64 R96, [R1+0x120] ;  /* 0x0001200001607983 */ /* 0x000f260000100a00 */
[----:B------:R-:W-:Y:S01]  /*02b0*/  LOP3.LUT R3, R3, 0xfffffffe, RZ, 0xc0, !PT ;  /* 0xfffffffe03037812 */ /* 0x000fe200078ec0ff */
[----:B------:R-:W4:Y:S02]  /*02c0*/  LDL.64 R98, [R1+0x128] ;  /* 0x0001280001627983 */ /* 0x000f240000100a00 */
[----:B------:R-:W0:Y:S02]  /*02d0*/  @P4 LDC.64 R10, c[0x0][0x3e8] ;  /* 0x0000fa00ff0a4b82 */ /* 0x000e240000000a00 */
[----:B------:R-:W4:Y:S04]  /*02e0*/  LDL.64 R92, [R1+0x110] ;  /* 0x00011000015c7983 */ /* 0x000f280000100a00 */
[----:B------:R-:W4:Y:S02]  /*02f0*/  LDL.64 R94, [R1+0x118] ;  /* 0x00011800015e7983 */ /* 0x000f240000100a00 */
[----:B------:R-:W0:Y:S08]  /*0300*/  @P3 LDC.64 R16, c[0x0][0x3d0] ;  /* 0x0000f400ff103b82 */ /* 0x000e300000000a00 */
[----:B------:R-:W0:Y:S01]  /*0310*/  @P3 LDC.64 R18, c[0x0][0x3e8] ;  /* 0x0000fa00ff123b82 */ /* 0x000e220000000a00 */
[----:B-1----:R-:W-:Y:S01]  /*0320*/  @P1 IMAD.WIDE.U32 R4, R89, 0x10, R4 ;  /* 0x0000001059041825 */ /* 0x002fe200078e0004 */
[----:B------:R-:W-:-:S06]  /*0330*/  @P6 LOP3.LUT R3, R3, 0x1, RZ, 0xfc, !PT ;  /* 0x0000000103036812 */ /* 0x000fcc00078efcff */
[----:B------:R-:W1:Y:S01]  /*0340*/  @P6 LDC.64 R20, c[0x0][0x3d0] ;  /* 0x0000f400ff146b82 */ /* 0x000e620000000a00 */
[----:B---3--:R-:W-:-:S07]  /*0350*/  @P1 IMAD.WIDE.U32 R6, R89, 0x10, R6 ;  /* 0x0000001059061825 */ /* 0x008fce00078e0006 */
[----:B------:R-:W3:Y:S01]  /*0360*/  @P6 LDC.64 R22, c[0x0][0x3e8] ;  /* 0x0000fa00ff166b82 */ /* 0x000ee20000000a00 */
[----:B------:R-:W-:-:S05]  /*0370*/  @P1 LOP3.LUT R89, R89, 0x80, RZ, 0xfc, !PT ;  /* 0x0000008059591812 */ /* 0x000fca00078efcff */
[----:B0-----:R-:W-:-:S04]  /*0380*/  @P4 IMAD.WIDE.U32 R12, R89, 0x10, R8 ;  /* 0x00000010590c4825 */ /* 0x001fc800078e0008 */
[C---:B------:R-:W-:Y:S01]  /*0390*/  @P4 IMAD.WIDE.U32 R14, R89.reuse, 0x10, R10 ;  /* 0x00000010590e4825 */ /* 0x040fe200078e000a */
[----:B------:R-:W-:-:S05]  /*03a0*/  @P4 IADD3 R89, PT, PT, R89, 0x80, RZ ;  /* 0x0000008059594810 */ /* 0x000fca0007ffe0ff */
[----:B------:R-:W-:-:S04]  /*03b0*/  @P3 IMAD.WIDE.U32 R16, R89, 0x10, R16 ;  /* 0x0000001059103825 */ /* 0x000fc800078e0010 */
[C---:B------:R-:W-:Y:S01]  /*03c0*/  @P3 IMAD.WIDE.U32 R18, R89.reuse, 0x10, R18 ;  /* 0x0000001059123825 */ /* 0x040fe200078e0012 */
[----:B------:R-:W-:Y:S02]  /*03d0*/  @P3 IADD3 R89, PT, PT, R89, 0x80, RZ ;  /* 0x0000008059593810 */ /* 0x000fe40007ffe0ff */
[----:B------:R-:W-:-:S03]  /*03e0*/  P2R R90, PR, RZ, 0x40 ;  /* 0x00000040ff5a7803 */ /* 0x000fc60000000000 */
[----:B-1----:R-:W-:-:S04]  /*03f0*/  @P6 IMAD.WIDE.U32 R20, R89, 0x10, R20 ;  /* 0x0000001059146825 */ /* 0x002fc800078e0014 */
[C---:B---3--:R-:W-:Y:S01]  /*0400*/  @P6 IMAD.WIDE.U32 R22, R89.reuse, 0x10, R22 ;  /* 0x0000001059166825 */ /* 0x048fe200078e0016 */
[----:B------:R-:W-:Y:S02]  /*0410*/  @P6 IADD3 R89, PT, PT, R89, 0x80, RZ ;  /* 0x0000008059596810 */ /* 0x000fe40007ffe0ff */
[----:B------:R-:W-:-:S04]  /*0420*/  LOP3.LUT P6, RZ, R3, 0x8, RZ, 0xc0, !PT ;  /* 0x0000000803ff7812 */ /* 0x000fc800078cc0ff */
[----:B------:R-:W-:Y:S02]  /*0430*/  P2R R88, PR, RZ, 0x40 ;  /* 0x00000040ff587803 */ /* 0x000fe40000000000 */
[----:B------:R-:W-:-:S04]  /*0440*/  LOP3.LUT P6, RZ, R3, 0x4, RZ, 0xc0, !PT ;  /* 0x0000000403ff7812 */ /* 0x000fc800078cc0ff */
[----:B------:R-:W-:Y:S02]  /*0450*/  P2R R0, PR, RZ, 0x40 ;  /* 0x00000040ff007803 */ /* 0x000fe40000000000 */
[----:B------:R-:W-:-:S13]  /*0460*/  LOP3.LUT P6, RZ, R3, 0x2, RZ, 0xc0, !PT ;  /* 0x0000000203ff7812 */ /* 0x000fda00078cc0ff */
[----:B------:R-:W5:Y:S04]  /*0470*/  @P6 LDG.E.128 R24, desc[UR20][R6.64] ;  /* 0x0000001406186981 */ /* 0x000f68000c1e1d00 */
[----:B--2---:R-:W2:Y:S04]  /*0480*/  @P6 LDG.E.128 R128, desc[UR20][R4.64] ;  /* 0x0000001404806981 */ /* 0x004ea8000c1e1d00 */
[----:B--2---:R-:W-:Y:S04]  /*0490*/  @P6 STL.64 [R1+0x1a0], R128 ;  /* 0x0001a08001006387 */ /* 0x004fe80000100a00 */
[----:B------:R-:W-:Y:S01]  /*04a0*/  @P6 STL.64 [R1+0x1a8], R130 ;  /* 0x0001a88201006387 */ /* 0x000fe20000100a00 */
[----:B------:R-:W-:-:S13]  /*04b0*/  ISETP.NE.AND P6, PT, R0, RZ, PT ;  /* 0x000000ff0000720c */ /* 0x000fda0003fc5270 */
[----:B----4-:R-:W2:Y:S04]  /*04c0*/  @P6 LDG.E.128 R124, desc[UR20][R12.64] ;  /* 0x000000140c7c6981 */ /* 0x010ea8000c1e1d00 */
[----:B------:R-:W5:Y:S01]  /*04d0*/  @P6 LDG.E.128 R28, desc[UR20][R14.64] ;  /* 0x000000140e1c6981 */ /* 0x000f62000c1e1d00 */
[C---:B------:R-:W-:Y:S02]  /*04e0*/  ISETP.GE.U32.AND P0, PT, R2.reuse, 0x280, PT ;  /* 0x000002800200780c */ /* 0x040fe40003f06070 */
[C---:B------:R-:W-:Y:S02]  /*04f0*/  ISETP.GE.U32.AND P1, PT, R2.reuse, 0x300, PT ;  /* 0x000003000200780c */ /* 0x040fe40003f26070 */
[C---:B------:R-:W-:Y:S02]  /*0500*/  ISETP.GE.U32.AND P2, PT, R2.reuse, 0x380, PT ;  /* 0x000003800200780c */ /* 0x040fe40003f46070 */
[----:B------:R-:W-:-:S07]  /*0510*/  ISETP.GE.U32.AND P3, PT, R2, 0x400, PT ;  /* 0x000004000200780c */ /* 0x000fce0003f66070 */
[----:B------:R-:W0:Y:S08]  /*0520*/  @P0 LDC.64 R8, c[0x0][0x3d0] ;  /* 0x0000f400ff080b82 */ /* 0x000e300000000a00 */
[----:B------:R-:W1:Y:S01]  /*0530*/  @P0 LDC.64 R10, c[0x0][0x3e8] ;  /* 0x0000fa00ff0a0b82 */ /* 0x000e620000000a00 */
[----:B------:R-:W-:-:S07]  /*0540*/  ISETP.GE.U32.AND P4, PT, R2, 0x480, PT ;  /* 0x000004800200780c */ /* 0x000fce0003f86070 */
[----:B------:R-:W3:Y:S08]  /*0550*/  @P1 LDC.64 R68, c[0x0][0x3d0] ;  /* 0x0000f400ff441b82 */ /* 0x000ef00000000a00 */
[----:B------:R-:W4:Y:S01]  /*0560*/  @P1 LDC.64 R70, c[0x0][0x3e8] ;  /* 0x0000fa00ff461b82 */ /* 0x000f220000000a00 */
[----:B------:R-:W-:-:S07]  /*0570*/  ISETP.GE.U32.AND P5, PT, R2, 0x500, PT ;  /* 0x000005000200780c */ /* 0x000fce0003fa6070 */
[----:B------:R-:W4:Y:S08]  /*0580*/  @P2 LDC.64 R72, c[0x0][0x3d0] ;  /* 0x0000f400ff482b82 */ /* 0x000f300000000a00 */
[----:B------:R-:W4:Y:S01]  /*0590*/  @P2 LDC.64 R74, c[0x0][0x3e8] ;  /* 0x0000fa00ff4a2b82 */ /* 0x000f220000000a00 */
[----:B--2---:R-:W-:Y:S07]  /*05a0*/  @P6 STL.64 [R1+0x190], R124 ;  /* 0x0001907c01006387 */ /* 0x004fee0000100a00 */
[----:B------:R-:W2:Y:S01]  /*05b0*/  @P3 LDC.64 R76, c[0x0][0x3d0] ;  /* 0x0000f400ff4c3b82 */ /* 0x000ea20000000a00 */
[----:B------:R-:W-:Y:S01]  /*05c0*/  @P6 STL.64 [R1+0x198], R126 ;  /* 0x0001987e01006387 */ /* 0x000fe20000100a00 */
[----:B------:R-:W-:-:S06]  /*05d0*/  ISETP.NE.AND P6, PT, R88, RZ, PT ;  /* 0x000000ff5800720c */ /* 0x000fcc0003fc5270 */
[----:B------:R-:W2:Y:S01]  /*05e0*/  @P3 LDC.64 R78, c[0x0][0x3e8] ;  /* 0x0000fa00ff4e3b82 */ /* 0x000ea20000000a00 */
[----:B0-----:R-:W-:-:S04]  /*05f0*/  @P0 IMAD.WIDE.U32 R64, R89, 0x10, R8 ;  /* 0x0000001059400825 */ /* 0x001fc800078e0008 */
[----:B-1----:R-:W-:-:S03]  /*0600*/  @P0 IMAD.WIDE.U32 R66, R89, 0x10, R10 ;  /* 0x0000001059420825 */ /* 0x002fc600078e000a */
[----:B------:R-:W0:Y:S01]  /*0610*/  @P5 LDC.64 R84, c[0x0][0x3d0] ;  /* 0x0000f400ff545b82 */ /* 0x000e220000000a00 */
[----:B------:R-:W2:Y:S01]  /*0620*/  @P6 LDG.E.128 R120, desc[UR20][R16.64] ;  /* 0x0000001410786981 */ /* 0x000ea2000c1e1d00 */
[----:B------:R-:W-:-:S03]  /*0630*/  @P0 IADD3 R89, PT, PT, R89, 0x80, RZ ;  /* 0x0000008059590810 */ /* 0x000fc60007ffe0ff */
[----:B------:R-:W5:Y:S03]  /*0640*/  @P6 LDG.E.128 R32, desc[UR20][R18.64] ;  /* 0x0000001412206981 */ /* 0x000f66000c1e1d00 */
[----:B------:R-:W1:Y:S01]  /*0650*/  @P4 LDC.64 R8, c[0x0][0x3d0] ;  /* 0x0000f400ff084b82 */ /* 0x000e620000000a00 */
[C---:B---3--:R-:W-:Y:S01]  /*0660*/  @P1 IMAD.WIDE.U32 R68, R89.reuse, 0x10, R68 ;  /* 0x0000001059441825 */ /* 0x048fe200078e0044 */
[----:B------:R-:W3:Y:S06]  /*0670*/  @P0 LDG.E.128 R112, desc[UR20][R64.64] ;  /* 0x0000001440700981 */ /* 0x000eec000c1e1d00 */
[----:B------:R-:W0:Y:S01]  /*0680*/  @P4 LDC.64 R10, c[0x0][0x3e8] ;  /* 0x0000fa00ff0a4b82 */ /* 0x000e220000000a00 */
[C---:B----4-:R-:W-:Y:S01]  /*0690*/  @P1 IMAD.WIDE.U32 R70, R89.reuse, 0x10, R70 ;  /* 0x0000001059461825 */ /* 0x050fe200078e0046 */
[----:B------:R-:W-:Y:S01]  /*06a0*/  @P1 IADD3 R89, PT, PT, R89, 0x80, RZ ;  /* 0x0000008059591810 */ /* 0x000fe20007ffe0ff */
[----:B------:R4:W3:Y:S04]  /*06b0*/  @P1 LDG.E.128 R108, desc[UR20][R68.64] ;  /* 0x00000014446c1981 */ /* 0x0008e8000c1e1d00 */
[C---:B------:R-:W-:Y:S01]  /*06c0*/  @P2 IMAD.WIDE.U32 R72, R89.reuse, 0x10, R72 ;  /* 0x0000001059482825 */ /* 0x040fe200078e0048 */
[----:B------:R-:W4:Y:S01]  /*06d0*/  @P5 LDC.64 R86, c[0x0][0x3e8] ;  /* 0x0000fa00ff565b82 */ /* 0x000f220000000a00 */
[----:B------:R-:W5:Y:S02]  /*06e0*/  @P0 LDG.E.128 R40, desc[UR20][R66.64] ;  /* 0x0000001442280981 */ /* 0x000f64000c1e1d00 */
[C---:B------:R-:W-:Y:S01]  /*06f0*/  @P2 IMAD.WIDE.U32 R74, R89.reuse, 0x10, R74 ;  /* 0x00000010594a2825 */ /* 0x040fe200078e004a */
[----:B------:R-:W-:Y:S01]  /*0700*/  @P2 IADD3 R89, PT, PT, R89, 0x80, RZ ;  /* 0x0000008059592810 */ /* 0x000fe20007ffe0ff */
[----:B------:R-:W3:Y:S04]  /*0710*/  @P2 LDG.E.128 R104, desc[UR20][R72.64] ;  /* 0x0000001448682981 */ /* 0x000ee8000c1e1d00 */
[----:B--2---:R-:W-:Y:S01]  /*0720*/  @P3 IMAD.WIDE.U32 R76, R89, 0x10, R76 ;  /* 0x00000010594c3825 */ /* 0x004fe200078e004c */
[----:B------:R-:W-:Y:S01]  /*0730*/  UISETP.GE.AND UP0, UPT, UR28, UR4, UPT ;  /* 0x000000041c00728c */ /* 0x000fe2000bf06270 */
[----:B------:R-:W-:Y:S01]  /*0740*/  LOP3.LUT R3, R3, 0xffffffef, RZ, 0xc0, !PT ;  /* 0xffffffef03037812 */ /* 0x000fe200078ec0ff */
[----:B------:R2:W5:Y:S01]  /*0750*/  @P1 LDG.E.128 R44, desc[UR20][R70.64] ;  /* 0x00000014462c1981 */ /* 0x000562000c1e1d00 */
[C---:B------:R-:W-:Y:S01]  /*0760*/  @P3 IMAD.WIDE.U32 R78, R89.reuse, 0x10, R78 ;  /* 0x00000010594e3825 */ /* 0x040fe200078e004e */
[----:B------:R-:W-:-:S02]  /*0770*/  @P3 IADD3 R89, PT, PT, R89, 0x80, RZ ;  /* 0x0000008059593810 */ /* 0x000fc40007ffe0ff */
[----:B------:R-:W3:Y:S03]  /*0780*/  @P3 LDG.E.128 R100, desc[UR20][R76.64] ;  /* 0x000000144c643981 */ /* 0x000ee6000c1e1d00 */
[C---:B-1----:R-:W-:Y:S01]  /*0790*/  @P4 IMAD.WIDE.U32 R80, R89.reuse, 0x10, R8 ;  /* 0x0000001059504825 */ /* 0x042fe200078e0008 */
[----:B------:R1:W5:Y:S03]  /*07a0*/  @P2 LDG.E.128 R48, desc[UR20][R74.64] ;  /* 0x000000144a302981 */ /* 0x000366000c1e1d00 */
[C---:B0-----:R-:W-:Y:S01]  /*07b0*/  @P4 IMAD.WIDE.U32 R82, R89.reuse, 0x10, R10 ;  /* 0x0000001059524825 */ /* 0x041fe200078e000a */
[----:B------:R-:W-:Y:S01]  /*07c0*/  @P4 IADD3 R89, PT, PT, R89, 0x80, RZ ;  /* 0x0000008059594810 */ /* 0x000fe20007ffe0ff */
[----:B------:R-:W3:Y:S04]  /*07d0*/  @P4 LDG.E.128 R96, desc[UR20][R80.64] ;  /* 0x0000001450604981 */ /* 0x000ee8000c1e1d00 */
[C---:B------:R-:W-:Y:S01]  /*07e0*/  @P5 IMAD.WIDE.U32 R8, R89.reuse, 0x10, R84 ;  /* 0x0000001059085825 */ /* 0x040fe200078e0054 */
[----:B------:R0:W5:Y:S04]  /*07f0*/  @P3 LDG.E.128 R52, desc[UR20][R78.64] ;  /* 0x000000144e343981 */ /* 0x000168000c1e1d00 */
[----:B------:R-:W3:Y:S01]  /*0800*/  @P5 LDG.E.128 R92, desc[UR20][R8.64] ;  /* 0x00000014085c5981 */ /* 0x000ee2000c1e1d00 */
[----:B----4-:R-:W-:-:S03]  /*0810*/  @P5 IMAD.WIDE.U32 R10, R89, 0x10, R86 ;  /* 0x00000010590a5825 */ /* 0x010fc600078e0056 */
[----:B------:R4:W-:Y:S04]  /*0820*/  @P6 STL.64 [R1+0x180], R120 ;  /* 0x0001807801006387 */ /* 0x0009e80000100a00 */
[----:B------:R4:W-:Y:S01]  /*0830*/  @P6 STL.64 [R1+0x188], R122 ;  /* 0x0001887a01006387 */ /* 0x0009e20000100a00 */
[----:B------:R-:W-:-:S03]  /*0840*/  ISETP.NE.AND P6, PT, R90, RZ, PT ;  /* 0x000000ff5a00720c */ /* 0x000fc60003fc5270 */
[----:B------:R-:W5:Y:S01]  /*0850*/  @P5 LDG.E.128 R60, desc[UR20][R10.64] ;  /* 0x000000140a3c5981 */ /* 0x000f62000c1e1d00 */
[----:B------:R-:W-:Y:S02]  /*0860*/  @P5 LOP3.LUT R3, R3, 0x10, RZ, 0xfc, !PT ;  /* 0x0000001003035812 */ /* 0x000fe400078efcff */
[----:B------:R-:W-:Y:S02]  /*0870*/  CS2R R68, SRZ ;  /* 0x0000000000447805 */ /* 0x000fe4000001ff00 */
[----:B--2---:R-:W-:Y:S01]  /*0880*/  CS2R R70, SRZ ;  /* 0x0000000000467805 */ /* 0x004fe2000001ff00 */
[----:B------:R2:W5:Y:S04]  /*0890*/  @P4 LDG.E.128 R56, desc[UR20][R82.64] ;  /* 0x0000001452384981 */ /* 0x000568000c1e1d00 */
        /* <DEDUP_REMOVED lines=10> */
[----:B------:R-:W-:-:S02]  /*0940*/  CS2R R72, SRZ ;  /* 0x0000000000487805 */ /* 0x000fc4000001ff00 */
[----:B-1----:R-:W-:Y:S02]  /*0950*/  CS2R R74, SRZ ;  /* 0x00000000004a7805 */ /* 0x002fe4000001ff00 */
[----:B------:R-:W-:Y:S02]  /*0960*/  CS2R R76, SRZ ;  /* 0x00000000004c7805 */ /* 0x000fe4000001ff00 */
[----:B0-----:R-:W-:Y:S02]  /*0970*/  CS2R R78, SRZ ;  /* 0x00000000004e7805 */ /* 0x001fe4000001ff00 */
[----:B------:R-:W-:Y:S02]  /*0980*/  CS2R R80, SRZ ;  /* 0x0000000000507805 */ /* 0x000fe4000001ff00 */
[----:B--2---:R-:W-:Y:S02]  /*0990*/  CS2R R82, SRZ ;  /* 0x0000000000527805 */ /* 0x004fe4000001ff00 */
[----:B------:R-:W-:-:S02]  /*09a0*/  CS2R R84, SRZ ;  /* 0x0000000000547805 */ /* 0x000fc4000001ff00 */
[----:B------:R-:W-:Y:S02]  /*09b0*/  CS2R R86, SRZ ;  /* 0x0000000000567805 */ /* 0x000fe4000001ff00 */
[----:B------:R-:W-:Y:S02]  /*09c0*/  CS2R R88, SRZ ;  /* 0x0000000000587805 */ /* 0x000fe4000001ff00 */
[----:B------:R-:W-:Y:S02]  /*09d0*/  CS2R R90, SRZ ;  /* 0x00000000005a7805 */ /* 0x000fe4000001ff00 */
[----:B----4-:R-:W-:Y:S02]  /*09e0*/  CS2R R120, SRZ ;  /* 0x0000000000787805 */ /* 0x010fe4000001ff00 */
[----:B------:R-:W-:Y:S02]  /*09f0*/  CS2R R122, SRZ ;  /* 0x00000000007a7805 */ /* 0x000fe4000001ff00 */
[----:B------:R-:W-:-:S02]  /*0a00*/  CS2R R124, SRZ ;  /* 0x00000000007c7805 */ /* 0x000fc4000001ff00 */
[----:B------:R-:W-:Y:S02]  /*0a10*/  CS2R R126, SRZ ;  /* 0x00000000007e7805 */ /* 0x000fe4000001ff00 */
[----:B------:R-:W-:Y:S02]  /*0a20*/  CS2R R128, SRZ ;  /* 0x0000000000807805 */ /* 0x000fe4000001ff00 */
[----:B------:R-:W-:Y:S01]  /*0a30*/  CS2R R130, SRZ ;  /* 0x0000000000827805 */ /* 0x000fe2000001ff00 */
[----:B---3--:R-:W-:Y:S04]  /*0a40*/  @P6 STL.64 [R1+0x170], R116 ;  /* 0x0001707401006387 */ /* 0x008fe80000100a00 */
[----:B------:R-:W-:Y:S04]  /*0a50*/  @P6 STL.64 [R1+0x178], R118 ;  /* 0x0001787601006387 */ /* 0x000fe80000100a00 */
[----:B------:R-:W-:Y:S04]  /*0a60*/  STL [R1+0xe0], RZ ;  /* 0x0000e0ff01007387 */ /* 0x000fe80000100800 */
[----:B------:R-:W-:Y:S04]  /*0a70*/  @P0 STL.64 [R1+0x160], R112 ;  /* 0x0001607001000387 */ /* 0x000fe80000100a00 */
        /* <DEDUP_REMOVED lines=116> */
[----:B------:R-:W-:Y:S01]  /*11c0*/  UPLOP3.LUT UP1, UPT, UPT, UPT, UPT, 0x40, 0x4 ;  /* 0x000000000004789c */ /* 0x000fe20003f2e870 */
        /* <DEDUP_REMOVED lines=54> */
.L_x_19066:
[----:B0-----:R-:W-:-:S06]  /*1530*/  UIMAD.WIDE UR8, UR28, 0x4, UR14 ;  /* 0x000000041c0878a5 */ /* 0x001fcc000f8e020e */
[----:B-1234-:R-:W-:Y:S02]  /*1540*/  MOV R20, UR8 ;  /* 0x0000000800147c02 */ /* 0x01efe40008000f00 */
        /* <DEDUP_REMOVED lines=21> */
[C---:B------:R-:W-:Y:S01]  /*16a0*/  ISETP.GE.U32.AND P2, PT, R2.reuse, 0x80, PT ;  /* 0x000000800200780c */ /* 0x040fe20003f46070 */
[----:B------:R-:W-:Y:S01]  /*16b0*/  BSSY.RECONVERGENT B1, `(.L_x_18854) ;  /* 0x000006e000017945 */ /* 0x000fe20003800200 */
[----:B------:R-:W1:Y:S01]  /*16c0*/  S2R R22, SR_TID.X ;  /* 0x0000000000167919 */ /* 0x000e620000002100 */
[C---:B------:R-:W-:Y:S02]  /*16d0*/  ISETP.GE.U32.AND P5, PT, R2.reuse, 0x100, PT ;  /* 0x000001000200780c */ /* 0x040fe40003fa6070 */
[----:B------:R-:W-:Y:S02]  /*16e0*/  LOP3.LUT R3, R3, 0xfffffffb, RZ, 0xc0, !PT ;  /* 0xfffffffb03037812 */ /* 0x000fe400078ec0ff */
[----:B------:R-:W-:Y:S02]  /*16f0*/  ISETP.NE.AND P0, PT, RZ, UR29, PT ;  /* 0x0000001dff007c0c */ /* 0x000fe4000bf05270 */
[----:B------:R-:W-:Y:S01]  /*1700*/  LOP3.LUT R3, R3, 0xfffffffd, RZ, 0xc0, !PT ;  /* 0xfffffffd03037812 */ /* 0x000fe200078ec0ff */
[----:B------:R-:W-:Y:S01]  /*1710*/  @UP3 UIADD3 UR7, UPT, UPT, UR11, -0x1, URZ ;  /* 0xffffffff0b073890 */ /* 0x000fe2000fffe0ff */
[----:B------:R-:W-:-:S02]  /*1720*/  ISETP.GE.U32.AND P4, PT, R2, 0x180, PT ;  /* 0x000001800200780c */ /* 0x000fc40003f86070 */
[----:B------:R-:W-:Y:S01]  /*1730*/  @P2 LOP3.LUT R3, R3, 0x2, RZ, 0xfc, !PT ;  /* 0x0000000203032812 */ /* 0x000fe200078efcff */
[----:B------:R-:W-:Y:S01]  /*1740*/  @UP3 UIMAD UR7, UR7, UR6, URZ ;  /* 0x00000006070732a4 */ /* 0x000fe2000f8e02ff */
[----:B------:R-:W-:Y:S02]  /*1750*/  PLOP3.LUT P1, PT, PT, PT, UP3, 0x80, 0x8 ;  /* 0x000000000008781c */ /* 0x000fe40003f2f038 */
[----:B------:R-:W-:Y:S01]  /*1760*/  @P5 LOP3.LUT R3, R3, 0x4, RZ, 0xfc, !PT ;  /* 0x0000000403035812 */ /* 0x000fe200078efcff */
[----:B------:R-:W-:Y:S01]  /*1770*/  @UP3 USHF.R.S32.HI UR8, URZ, 0x1f, UR7 ;  /* 0x0000001fff083899 */ /* 0x000fe20008011407 */
[----:B------:R-:W-:Y:S02]  /*1780*/  ISETP.GE.U32.AND P3, PT, R2, 0x200, PT ;  /* 0x000002000200780c */ /* 0x000fe40003f66070 */
[----:B------:R-:W-:Y:S01]  /*1790*/  LOP3.LUT R3, R3, 0xfffffff7, RZ, 0xc0, !PT ;  /* 0xfffffff703037812 */ /* 0x000fe200078ec0ff */
[----:B------:R-:W-:Y:S02]  /*17a0*/  @UP3 ULEA.HI UR8, UR8, UR7, URZ, 0x2 ;  /* 0x0000000708083291 */ /* 0x000fe4000f8f10ff */
[----:B------:R-:W-:Y:S01]  /*17b0*/  UIMAD UR7, UR28, UR6, URZ ;  /* 0x000000061c0772a4 */ /* 0x000fe2000f8e02ff */
[----:B------:R-:W-:-:S03]  /*17c0*/  @P4 LOP3.LUT R3, R3, 0x8, RZ, 0xfc, !PT ;  /* 0x0000000803034812 */ /* 0x000fc600078efcff */
[----:B------:R-:W-:Y:S01]  /*17d0*/  MOV R19, UR8 ;  /* 0x0000000800137c02 */ /* 0x000fe20008000f00 */
[----:B------:R-:W-:Y:S01]  /*17e0*/  UIADD3 UR8, UPT, UPT, UR32, -0x1, URZ ;  /* 0xffffffff20087890 */ /* 0x000fe2000fffe0ff */
[----:B------:R-:W-:-:S03]  /*17f0*/  LOP3.LUT R3, R3, 0xfffffffe, RZ, 0xc0, !PT ;  /* 0xfffffffe03037812 */ /* 0x000fc600078ec0ff */
[----:B------:R-:W-:Y:S01]  /*1800*/  UIMAD UR9, UR8, UR6, URZ ;  /* 0x00000006080972a4 */ /* 0x000fe2000f8e02ff */
[----:B------:R-:W-:Y:S01]  /*1810*/  @P3 LOP3.LUT R3, R3, 0x1, RZ, 0xfc, !PT ;  /* 0x0000000103033812 */ /* 0x000fe200078efcff */
[----:B------:R-:W-:Y:S02]  /*1820*/  USHF.R.S32.HI UR8, URZ, 0x1f, UR7 ;  /* 0x0000001fff087899 */ /* 0x000fe40008011407 */
[----:B------:R-:W-:Y:S02]  /*1830*/  USHF.R.S32.HI UR10, URZ, 0x1f, UR9 ;  /* 0x0000001fff0a7899 */ /* 0x000fe40008011409 */
[----:B------:R-:W-:Y:S02]  /*1840*/  ULEA.HI UR8, UR8, UR7, URZ, 0x2 ;  /* 0x0000000708087291 */ /* 0x000fe4000f8f10ff */
[----:B------:R-:W-:-:S04]  /*1850*/  ULEA.HI UR10, UR10, UR9, URZ, 0x2 ;  /* 0x000000090a0a7291 */ /* 0x000fc8000f8f10ff */
[----:B0-----:R-:W-:-:S04]  /*1860*/  MOV R20, UR8 ;  /* 0x0000000800147c02 */ /* 0x001fc80008000f00 */
[----:B-1----:R-:W-:Y:S02]  /*1870*/  LEA.HI.SX32 R180, R20, R22, 0x1e ;  /* 0x0000001614b47211 */ /* 0x002fe400078ff2ff */
[----:B------:R-:W-:-:S03]  /*1880*/  CS2R R20, SRZ ;  /* 0x0000000000147805 */ /* 0x000fc6000001ff00 */
[----:B------:R0:W-:Y:S01]  /*1890*/  STL [R1+0x2c], R180 ;  /* 0x00002cb401007387 */ /* 0x0001e20000100800 */
[----:B--2---:R-:W-:Y:S02]  /*18a0*/  FSEL R4, R4, RZ, !P0 ;  /* 0x000000ff04047208 */ /* 0x004fe40004000000 */
[----:B------:R-:W-:Y:S02]  /*18b0*/  ISETP.GE.U32.AND P0, PT, R2, 0x280, PT ;  /* 0x000002800200780c */ /* 0x000fe40003f06070 */
[----:B------:R-:W-:Y:S01]  /*18c0*/  R2UR UR33, R4 ;  /* 0x00000000042172ca */ /* 0x000fe200000e0000 */
[----:B------:R-:W-:Y:S01]  /*18d0*/  HFMA2 R4, -RZ, RZ, 0, 0 ;  /* 0x00000000ff047431 */ /* 0x000fe200000001ff */
[----:B------:R-:W-:Y:S02]  /*18e0*/  @P1 LEA.HI.SX32 R4, R19, R22, 0x1e ;  /* 0x0000001613041211 */ /* 0x000fe400078ff2ff */
[----:B------:R-:W-:Y:S02]  /*18f0*/  MOV R19, UR10 ;  /* 0x0000000a00137c02 */ /* 0x000fe40008000f00 */
[----:B------:R-:W-:-:S02]  /*1900*/  ISETP.GE.U32.AND P1, PT, R2, 0x300, PT ;  /* 0x000003000200780c */ /* 0x000fc40003f26070 */
[----:B------:R-:W-:Y:S02]  /*1910*/  LEA.HI.SX32 R22, R19, R22, 0x1e ;  /* 0x0000001613167211 */ /* 0x000fe400078ff2ff */
[----:B------:R-:W-:Y:S01]  /*1920*/  MOV R19, R180 ;  /* 0x000000b400137202 */ /* 0x000fe20000000f00 */
[----:B0-----:R-:W-:Y:S08]  /*1930*/  @!P2 BRA `(.L_x_18855) ;  /* 0x000000040014a947 */ /* 0x001ff00003800000 */
[----:B------:R-:W0:Y:S01]  /*1940*/  LDC.64 R20, c[0x0][0x3a8] ;  /* 0x0000ea00ff147b82 */ /* 0x000e220000000a00 */
[----:B------:R-:W2:Y:S07]  /*1950*/  LDL.LU R232, [R1+0x60] ;  /* 0x0000600001e87983 */ /* 0x000eae0000300800 */
[----:B------:R-:W1:Y:S01]  /*1960*/  LDC.64 R180, c[0x0][0x428] ;  /* 0x00010a00ffb47b82 */ /* 0x000e620000000a00 */
[----:B------:R-:W-:Y:S01]  /*1970*/  ISETP.NE.U32.AND P2, PT, RZ, UR24, PT ;  /* 0x00000018ff007c0c */ /* 0x000fe2000bf45070 */
[----:B------:R3:W-:Y:S06]  /*1980*/  STL [R1+0x1b0], R2 ;  /* 0x0001b00201007387 */ /* 0x0007ec0000100800 */
[----:B------:R-:W4:Y:S01]  /*1990*/  LDC.64 R202, c[0x0][0x3b0] ;  /* 0x0000ec00ffca7b82 */ /* 0x000f220000000a00 */
[----:B0-----:R-:W-:-:S04]  /*19a0*/  IMAD.WIDE.U32 R20, R19, 0x10, R20 ;  /* 0x0000001013147825 */ /* 0x001fc800078e0014 */
[----:B-1----:R-:W-:Y:S01]  /*19b0*/  IMAD.WIDE.U32 R180, R22, 0x10, R180 ;  /* 0x0000001016b47825 */ /* 0x002fe200078e00b4 */
[----:B------:R0:W2:Y:S01]  /*19c0*/  LDG.E.128 R184, desc[UR20][R20.64] ;  /* 0x0000001414b87981 */ /* 0x0000a2000c1e1d00 */
[----:B------:R-:W-:-:S03]  /*19d0*/  ISETP.NE.AND.EX P2, PT, RZ, UR25, PT, P2 ;  /* 0x00000019ff007c0c */ /* 0x000fc6000bf45320 */
[----:B---3--:R-:W3:Y:S04]  /*19e0*/  LDL.LU R2, [R1+0x100] ;  /* 0x0001000001027983 */ /* 0x008ee80000300800 */
[----:B------:R-:W3:Y:S04]  /*19f0*/  LDG.E.128 R180, desc[UR20][R180.64] ;  /* 0x00000014b4b47981 */ /* 0x000ee8000c1e1d00 */
[----:B------:R-:W3:Y:S02]  /*1a00*/  LDL.LU R222, [R1+0x64] ;  /* 0x0000640001de7983 */ /* 0x000ee40000300800 */
[----:B0-----:R-:W0:Y:S02]  /*1a10*/  @P2 LDC.64 R20, c[0x0][0x438] ;  /* 0x00010e00ff142b82 */ /* 0x001e240000000a00 */
[----:B------:R-:W3:Y:S04]  /*1a20*/  LDL R192, [R1+0x1a8] ;  /* 0x0001a80001c07983 */ /* 0x000ee80000100800 */
[----:B------:R-:W3:Y:S04]  /*1a30*/  LDL.LU R243, [R1+0x10c] ;  /* 0x00010c0001f37983 */ /* 0x000ee80000300800 */
[----:B------:R-:W3:Y:S01]  /*1a40*/  LDL R242, [R1+0x1ac] ;  /* 0x0001ac0001f27983 */ /* 0x000ee20000100800 */
[----:B0-----:R-:W-:-:S05]  /*1a50*/  @P2 IMAD.WIDE.U32 R20, R19, 0x10, R20 ;  /* 0x0000001013142825 */ /* 0x001fca00078e0014 */
[----:B------:R4:W5:Y:S02]  /*1a60*/  @P2 LDG.E.128 R132, desc[UR20][R20.64] ;  /* 0x0000001414842981 */ /* 0x000964000c1e1d00 */
[----:B----4-:R-:W-:Y:S02]  /*1a70*/  IMAD.WIDE.U32 R20, R4, 0x4, R202 ;  /* 0x0000000404147825 */ /* 0x010fe400078e00ca */
[----:B------:R-:W4:Y:S04]  /*1a80*/  LDL R202, [R1+0x1a4] ;  /* 0x0001a40001ca7983 */ /* 0x000f280000100800 */
[----:B------:R2:W5:Y:S02]  /*1a90*/  LDG.E R0, desc[UR20][R20.64] ;  /* 0x0000001414007981 */ /* 0x000564000c1e1900 */
[----:B--2---:R-:W-:Y:S01]  /*1aa0*/  FADD.FTZ R20, R184, -UR33 ;  /* 0x80000021b8147e21 */ /* 0x004fe20008010000 */
[----:B------:R-:W-:Y:S01]  /*1ab0*/  FADD.FTZ R15, R185, -UR33 ;  /* 0x80000021b90f7e21 */ /* 0x000fe20008010000 */
[----:B------:R-:W2:Y:S01]  /*1ac0*/  LDL.LU R184, [R1+0x6c] ;  /* 0x00006c0001b87983 */ /* 0x000ea20000300800 */
[----:B------:R-:W-:Y:S01]  /*1ad0*/  FADD.FTZ R21, R186, -UR33 ;  /* 0x80000021ba157e21 */ /* 0x000fe20008010000 */
[----:B------:R-:W-:Y:S01]  /*1ae0*/  FMUL.FTZ R203, R20, UR31 ;  /* 0x0000001f14cb7c20 */ /* 0x000fe20008410000 */
[----:B------:R-:W-:Y:S01]  /*1af0*/  FADD.FTZ R20, R187, -UR33 ;  /* 0x80000021bb147e21 */ /* 0x000fe20008010000 */
[----:B------:R-:W2:Y:S01]  /*1b00*/  LDL.LU R185, [R1+0x108] ;  /* 0x0001080001b97983 */ /* 0x000ea20000300800 */
[----:B---3--:R-:W-:-:S03]  /*1b10*/  FADD.FTZ R232, R232, R180 ;  /* 0x000000b4e8e87221 */ /* 0x008fc60000010000 */
[----:B------:R-:W3:Y:S04]  /*1b20*/  LDL.LU R186, [R1+0x68] ;  /* 0x0000680001ba7983 */ /* 0x000ee80000300800 */
[----:B------:R-:W3:Y:S04]  /*1b30*/  LDL.LU R187, [R1+0x104] ;  /* 0x0001040001bb7983 */ /* 0x000ee80000300800 */
[----:B------:R0:W-:Y:S02]  /*1b40*/  STL [R1+0x60], R232 ;  /* 0x000060e801007387 */ /* 0x0001e40000100800 */
[----:B0-----:R-:W-:-:S02]  /*1b50*/  FMUL.FTZ R232, R15, UR31 ;  /* 0x0000001f0fe87c20 */ /* 0x001fc40008410000 */
[----:B------:R-:W3:Y:S01]  /*1b60*/  LDL R15, [R1+0x1a0] ;  /* 0x0001a000010f7983 */ /* 0x000ee20000100800 */
[----:B------:R-:W-:Y:S01]  /*1b70*/  FFMA.FTZ R2, R180, R203, R2 ;  /* 0x000000cbb4027223 */ /* 0x000fe20000010002 */
[----:B------:R-:W-:-:S04]  /*1b80*/  FADD.FTZ R222, R222, R181 ;  /* 0x000000b5dede7221 */ /* 0x000fc80000010000 */
[----:B------:R0:W-:Y:S04]  /*1b90*/  STL [R1+0x100], R2 ;  /* 0x0001000201007387 */ /* 0x0001e80000100800 */
[----:B0-----:R0:W5:Y:S04]  /*1ba0*/  LDL.LU R2, [R1+0x1b0] ;  /* 0x0001b00001027983 */ /* 0x0011680000300800 */
[----:B------:R1:W-:Y:S02]  /*1bb0*/  STL [R1+0x64], R222 ;  /* 0x000064de01007387 */ /* 0x0003e40000100800 */
[----:B-1----:R-:W-:Y:S01]  /*1bc0*/  FMUL.FTZ R222, R21, UR31 ;  /* 0x0000001f15de7c20 */ /* 0x002fe20008410000 */
[----:B----4-:R-:W-:Y:S01]  /*1bd0*/  FMUL.FTZ R202, R202, R181 ;  /* 0x000000b5caca7220 */ /* 0x010fe20000410000 */
[----:B------:R-:W-:Y:S01]  /*1be0*/  FMUL.FTZ R192, R192, R182 ;  /* 0x000000b6c0c07220 */ /* 0x000fe20000410000 */
[----:B------:R-:W-:-:S02]  /*1bf0*/  IADD3 R4, PT, PT, R4, 0x80, RZ ;  /* 0x0000008004047810 */ /* 0x000fc40007ffe0ff */
[----:B------:R-:W-:Y:S02]  /*1c00*/  IADD3 R22, PT, PT, R22, 0x80, RZ ;  /* 0x0000008016167810 */ /* 0x000fe40007ffe0ff */
[----:B------:R-:W-:Y:S01]  /*1c10*/  IADD3 R19, PT, PT, R19, 0x80, RZ ;  /* 0x0000008013137810 */ /* 0x000fe20007ffe0ff */
[----:B--2---:R-:W-:Y:S01]  /*1c20*/  FADD.FTZ R184, R184, R183 ;  /* 0x000000b7b8b87221 */ /* 0x004fe20000010000 */
[----:B------:R-:W-:Y:S01]  /*1c30*/  FFMA.FTZ R185, R182, R222, R185 ;  /* 0x000000deb6b97223 */ /* 0x000fe200000100b9 */
[----:B---3--:R-:W-:Y:S01]  /*1c40*/  FADD.FTZ R186, R186, R182 ;  /* 0x000000b6baba7221 */ /* 0x008fe20000010000 */
[----:B------:R-:W-:Y:S01]  /*1c50*/  FFMA.FTZ R187, R181, R232, R187 ;  /* 0x000000e8b5bb7223 */ /* 0x000fe200000100bb */
[----:B------:R-:W-:-:S04]  /*1c60*/  FMUL.FTZ R181, R242, R183 ;  /* 0x000000b7f2b57220 */ /* 0x000fc80000410000 */
[----:B------:R0:W-:Y:S04]  /*1c70*/  STL [R1+0x104], R187 ;  /* 0x000104bb01007387 */ /* 0x0001e80000100800 */
[----:B------:R0:W-:Y:S01]  /*1c80*/  STL [R1+0x68], R186 ;  /* 0x000068ba01007387 */ /* 0x0001e20000100800 */
[----:B------:R-:W-:Y:S01]  /*1c90*/  FMUL.FTZ R15, R15, R180 ;  /* 0x000000b40f0f7220 */ /* 0x000fe20000410000 */
[----:B------:R-:W-:Y:S02]  /*1ca0*/  FMUL.FTZ R180, R20, UR31 ;  /* 0x0000001f14b47c20 */ /* 0x000fe40008410000 */
[----:B------:R0:W-:Y:S02]  /*1cb0*/  STL [R1+0x108], R185 ;  /* 0x000108b901007387 */ /* 0x0001e40000100800 */
[----:B------:R-:W-:-:S02]  /*1cc0*/  FFMA.FTZ R243, R183, R180, R243 ;  /* 0x000000b4b7f37223 */ /* 0x000fc400000100f3 */
[----:B------:R0:W-:Y:S04]  /*1cd0*/  STL [R1+0x6c], R184 ;  /* 0x00006cb801007387 */ /* 0x0001e80000100800 */
[----:B------:R0:W-:Y:S04]  /*1ce0*/  STL [R1+0x28], R180 ;  /* 0x000028b401007387 */ /* 0x0001e80000100800 */
[----:B------:R0:W-:Y:S04]  /*1cf0*/  STL [R1+0x10c], R243 ;  /* 0x00010cf301007387 */ /* 0x0001e80000100800 */
[----:B------:R0:W-:Y:S01]  /*1d00*/  STL [R1], R181 ;  /* 0x000000b501007387 */ /* 0x0001e20000100800 */
[----:B------:R-:W-:Y:S01]  /*1d10*/  FADD.FTZ R21, RZ, R15 ;  /* 0x0000000fff157221 */ /* 0x000fe20000010000 */
[----:B------:R-:W-:-:S03]  /*1d20*/  FFMA.FTZ R20, R203, R15, RZ ;  /* 0x0000000fcb147223 */ /* 0x000fc600000100ff */
[----:B------:R-:W-:Y:S01]  /*1d30*/  FADD.FTZ R21, R21, R202 ;  /* 0x000000ca15157221 */ /* 0x000fe20000010000 */
[----:B------:R-:W-:-:S03]  /*1d40*/  FFMA.FTZ R20, R232, R202, R20 ;  /* 0x000000cae8147223 */ /* 0x000fc60000010014 */
[----:B------:R-:W-:Y:S01]  /*1d50*/  FADD.FTZ R21, R21, R192 ;  /* 0x000000c015157221 */ /* 0x000fe20000010000 */
[----:B------:R-:W-:-:S03]  /*1d60*/  FFMA.FTZ R20, R222, R192, R20 ;  /* 0x000000c0de147223 */ /* 0x000fc60000010014 */
[----:B------:R-:W-:Y:S01]  /*1d70*/  FADD.FTZ R21, R21, R181 ;  /* 0x000000b515157221 */ /* 0x000fe20000010000 */
[----:B0-----:R-:W-:-:S07]  /*1d80*/  FFMA.FTZ R20, R180, R181, R20 ;  /* 0x000000b5b4147223 */ /* 0x001fce0000010014 */
.L_x_18855:
[----:B------:R-:W-:Y:S05]  /*1d90*/  BSYNC.RECONVERGENT B1 ;  /* 0x0000000000017941 */ /* 0x000fea0003800200 */
.L_x_18854:
        /* <DEDUP_REMOVED lines=24> */
[----:B------:R-:W0:Y:S04]  /*1f20*/  LDL.LU R243, [R1+0xf8] ;  /* 0x0000f80001f37983 */ /* 0x000e280000300800 */
[----:B------:R-:W3:Y:S01]  /*1f30*/  LDL.LU R242, [R1+0xfc] ;  /* 0x0000fc0001f27983 */ /* 0x000ee20000300800 */
[----:B--2---:R-:W-:Y:S01]  /*1f40*/  FADD.FTZ R230, R230, R184 ;  /* 0x000000b8e6e67221 */ /* 0x004fe20000010000 */
[----:B----4-:R-:W-:Y:S01]  /*1f50*/  FMUL.FTZ R221, R221, R184 ;  /* 0x000000b8dddd7220 */ /* 0x010fe20000410000 */
[----:B---3--:R-:W-:Y:S01]  /*1f60*/  FADD.FTZ R180, R180, -UR33 ;  /* 0x80000021b4b47e21 */ /* 0x008fe20008010000 */
[----:B------:R-:W-:-:S03]  /*1f70*/  FADD.FTZ R181, R181, -UR33 ;  /* 0x80000021b5b57e21 */ /* 0x000fc60008010000 */
[----:B------:R-:W-:Y:S02]  /*1f80*/  FMUL.FTZ R240, R180, UR31 ;  /* 0x0000001fb4f07c20 */ /* 0x000fe40008410000 */
[----:B------:R-:W2:Y:S02]  /*1f90*/  LDL.LU R180, [R1+0x5c] ;  /* 0x00005c0001b47983 */ /* 0x000ea40000300800 */
[----:B------:R-:W-:Y:S02]  /*1fa0*/  FFMA.FTZ R0, R184, R240, R0 ;  /* 0x000000f0b8007223 */ /* 0x000fe40000010000 */
[----:B------:R1:W-:Y:S02]  /*1fb0*/  STL [R1+0x50], R230 ;  /* 0x000050e601007387 */ /* 0x0003e40000100800 */
[----:B-1----:R-:W-:Y:S02]  /*1fc0*/  FMUL.FTZ R230, R181, UR31 ;  /* 0x0000001fb5e67c20 */ /* 0x002fe40008410000 */
[----:B------:R-:W3:Y:S04]  /*1fd0*/  LDL.LU R181, [R1+0x58] ;  /* 0x0000580001b57983 */ /* 0x000ee80000300800 */
[----:B------:R1:W-:Y:S04]  /*1fe0*/  STL [R1+0xf0], R0 ;  /* 0x0000f00001007387 */ /* 0x0003e80000100800 */
[----:B-1----:R1:W5:Y:S04]  /*1ff0*/  LDL.LU R0, [R1+0x1b0] ;  /* 0x0001b00001007983 */ /* 0x0023680000300800 */
[----:B------:R-:W4:Y:S01]  /*2000*/  LDL.LU R184, [R1+0xf4] ;  /* 0x0000f40001b87983 */ /* 0x000f220000300800 */
[----:B------:R-:W-:Y:S01]  /*2010*/  FADD.FTZ R211, R211, R185 ;  /* 0x000000b9d3d37221 */ /* 0x000fe20000010000 */
[----:B------:R-:W-:-:S04]  /*2020*/  FADD.FTZ R182, R182, -UR33 ;  /* 0x80000021b6b67e21 */ /* 0x000fc80008010000 */
[----:B------:R0:W-:Y:S01]  /*2030*/  STL [R1+0x54], R211 ;  /* 0x000054d301007387 */ /* 0x0001e20000100800 */
[----:B------:R-:W-:Y:S01]  /*2040*/  FADD.FTZ R183, R183, -UR33 ;  /* 0x80000021b7b77e21 */ /* 0x000fe20008010000 */
[----:B0-----:R-:W-:-:S04]  /*2050*/  FMUL.FTZ R211, R182, UR31 ;  /* 0x0000001fb6d37c20 */ /* 0x001fc80008410000 */
[----:B------:R-:W-:Y:S01]  /*2060*/  FFMA.FTZ R243, R186, R211, R243 ;  /* 0x000000d3baf37223 */ /* 0x000fe200000100f3 */
[----:B------:R-:W-:Y:S01]  /*2070*/  FMUL.FTZ R201, R201, R185 ;  /* 0x000000b9c9c97220 */ /* 0x000fe20000410000 */
        /* <DEDUP_REMOVED lines=8> */
[----:B------:R-:W-:-:S02]  /*2100*/  IADD3 R4, PT, PT, R4, 0x80, RZ ;  /* 0x0000008004047810 */ /* 0x000fc40007ffe0ff */
[----:B------:R-:W-:Y:S01]  /*2110*/  IADD3 R22, PT, PT, R22, 0x80, RZ ;  /* 0x0000008016167810 */ /* 0x000fe20007ffe0ff */
[----:B------:R-:W-:Y:S01]  /*2120*/  FADD.FTZ R21, R21, R252 ;  /* 0x000000fc15157221 */ /* 0x000fe20000010000 */
[----:B------:R-:W-:Y:S01]  /*2130*/  IADD3 R19, PT, PT, R19, 0x80, RZ ;  /* 0x0000008013137810 */ /* 0x000fe20007ffe0ff */
[----:B--2---:R-:W-:Y:S01]  /*2140*/  FADD.FTZ R180, R180, R187 ;  /* 0x000000bbb4b47221 */ /* 0x004fe20000010000 */
[----:B---3--:R-:W-:Y:S01]  /*2150*/  FADD.FTZ R181, R181, R186 ;  /* 0x000000bab5b57221 */ /* 0x008fe20000010000 */
[----:B----4-:R-:W-:-:S05]  /*2160*/  FFMA.FTZ R184, R185, R230, R184 ;  /* 0x000000e6b9b87223 */ /* 0x010fca00000100b8 */
[----:B------:R-:W-:Y:S04]  /*2170*/  STL [R1+0xf4], R184 ;  /* 0x0000f4b801007387 */ /* 0x000fe80000100800 */
[----:B------:R-:W-:Y:S04]  /*2180*/  STL [R1+0x58], R181 ;  /* 0x000058b501007387 */ /* 0x000fe80000100800 */
[----:B------:R0:W-:Y:S02]  /*2190*/  STL [R1+0xf8], R243 ;  /* 0x0000f8f301007387 */ /* 0x0001e40000100800 */
[----:B0-----:R-:W-:-:S04]  /*21a0*/  FMUL.FTZ R243, R183, UR31 ;  /* 0x0000001fb7f37c20 */ /* 0x001fc80008410000 */
[----:B------:R-:W-:Y:S01]  /*21b0*/  FFMA.FTZ R242, R187, R243, R242 ;  /* 0x000000f3bbf27223 */ /* 0x000fe200000100f2 */
[----:B------:R1:W-:Y:S04]  /*21c0*/  STL [R1+0x20], R243 ;  /* 0x000020f301007387 */ /* 0x0003e80000100800 */
[----:B------:R1:W-:Y:S04]  /*21d0*/  STL [R1+0x5c], R180 ;  /* 0x00005cb401007387 */ /* 0x0003e80000100800 */
[----:B------:R1:W-:Y:S01]  /*21e0*/  STL [R1+0xfc], R242 ;  /* 0x0000fcf201007387 */ /* 0x0003e20000100800 */
[----:B------:R-:W-:-:S07]  /*21f0*/  FFMA.FTZ R20, R243, R252, R20 ;  /* 0x000000fcf3147223 */ /* 0x000fce0000010014 */
.L_x_18857:
[----:B------:R-:W-:Y:S05]  /*2200*/  BSYNC.RECONVERGENT B1 ;  /* 0x0000000000017941 */ /* 0x000fea0003800200 */
.L_x_18856:
[----:B------:R-:W-:Y:S04]  /*2210*/  BSSY.RECONVERGENT B1, `(.L_x_18858) ;  /* 0x0000046000017945 */ /* 0x000fe80003800200 */
[----:B------:R-:W-:Y:S05]  /*2220*/  @!P4 BRA `(.L_x_18859) ;  /* 0x000000040010c947 */ /* 0x000fea0003800000 */
[----:B------:R-:W-:Y:S01]  /*2230*/  ISETP.NE.U32.AND P2, PT, RZ, UR24, PT ;  /* 0x00000018ff007c0c */ /* 0x000fe2000bf45070 */
[----:B------:R-:W0:Y:S01]  /*2240*/  LDC.64 R182, c[0x0][0x3a8] ;  /* 0x0000ea00ffb67b82 */ /* 0x000e220000000a00 */
[----:B------:R-:W2:Y:S02]  /*2250*/  LDL.LU R229, [R1+0x40] ;  /* 0x0000400001e57983 */ /* 0x000ea40000300800 */
[----:B------:R-:W-:Y:S02]  /*2260*/  ISETP.NE.AND.EX P2, PT, RZ, UR25, PT, P2 ;  /* 0x00000019ff007c0c */ /* 0x000fe4000bf45320 */
[----:B-----5:R3:W-:Y:S03]  /*2270*/  STL [R1+0x1b0], R0 ;  /* 0x0001b00001007387 */ /* 0x0207e60000100800 */
[----:B------:R-:W4:Y:S01]  /*2280*/  LDC.64 R184, c[0x0][0x428] ;  /* 0x00010a00ffb87b82 */ /* 0x000f220000000a00 */
[----:B---3--:R-:W3:Y:S07]  /*2290*/  LDL.LU R0, [R1+0xe0] ;  /* 0x0000e00001007983 */ /* 0x008eee0000300800 */
[----:B-1----:R-:W1:Y:S01]  /*22a0*/  @P2 LDC.64 R180, c[0x0][0x438] ;  /* 0x00010e00ffb42b82 */ /* 0x002e620000000a00 */
[----:B------:R-:W3:Y:S04]  /*22b0*/  LDL R220, [R1+0x180] ;  /* 0x0001800001dc7983 */ /* 0x000ee80000100800 */
[----:B------:R-:W3:Y:S03]  /*22c0*/  LDL.LU R210, [R1+0x44] ;  /* 0x0000440001d27983 */ /* 0x000ee60000300800 */
[----:B------:R-:W0:Y:S01]  /*22d0*/  LDC.64 R242, c[0x0][0x3b0] ;  /* 0x0000ec00fff27b82 */ /* 0x000e220000000a00 */
[----:B------:R-:W3:Y:S04]  /*22e0*/  LDL R200, [R1+0x184] ;  /* 0x0001840001c87983 */ /* 0x000ee80000100800 */
[----:B------:R-:W3:Y:S01]  /*22f0*/  LDL R190, [R1+0x188] ;  /* 0x0001880001be7983 */ /* 0x000ee20000100800 */
[----:B----4-:R-:W-:-:S03]  /*2300*/  IMAD.WIDE.U32 R184, R22, 0x10, R184 ;  /* 0x0000001016b87825 */ /* 0x010fc600078e00b8 */
[----:B------:R-:W4:Y:S04]  /*2310*/  LDL R251, [R1+0x18c] ;  /* 0x00018c0001fb7983 */ /* 0x000f280000100800 */
[----:B------:R-:W2:Y:S01]  /*2320*/  LDG.E.128 R184, desc[UR20][R184.64] ;  /* 0x00000014b8b87981 */ /* 0x000ea2000c1e1d00 */
[----:B-1----:R-:W-:-:S05]  /*2330*/  @P2 IMAD.WIDE.U32 R180, R19, 0x10, R180 ;  /* 0x0000001013b42825 */ /* 0x002fca00078e00b4 */
[----:B------:R0:W5:Y:S02]  /*2340*/  @P2 LDG.E.128 R140, desc[UR20][R180.64] ;  /* 0x00000014b48c2981 */ /* 0x000164000c1e1d00 */
[----:B0-----:R-:W-:-:S06]  /*2350*/  IMAD.WIDE.U32 R180, R19, 0x10, R182 ;  /* 0x0000001013b47825 */ /* 0x001fcc00078e00b6 */
[----:B------:R-:W4:Y:S01]  /*2360*/  LDG.E.128 R180, desc[UR20][R180.64] ;  /* 0x00000014b4b47981 */ /* 0x000f22000c1e1d00 */
[----:B------:R-:W-:-:S05]  /*2370*/  IMAD.WIDE.U32 R242, R4, 0x4, R242 ;  /* 0x0000000404f27825 */ /* 0x000fca00078e00f2 */
[----:B------:R0:W5:Y:S04]  /*2380*/  LDG.E R6, desc[UR20][R242.64] ;  /* 0x00000014f2067981 */ /* 0x000168000c1e1900 */
[----:B------:R-:W0:Y:S04]  /*2390*/  LDL.LU R243, [R1+0xe8] ;  /* 0x0000e80001f37983 */ /* 0x000e280000300800 */
[----:B------:R-:W4:Y:S01]  /*23a0*/  LDL.LU R242, [R1+0xec] ;  /* 0x0000ec0001f27983 */ /* 0x000f220000300800 */
[----:B--2---:R-:W-:Y:S01]  /*23b0*/  FADD.FTZ R229, R229, R184 ;  /* 0x000000b8e5e57221 */ /* 0x004fe20000010000 */
[----:B---3--:R-:W-:Y:S01]  /*23c0*/  FMUL.FTZ R220, R220, R184 ;  /* 0x000000b8dcdc7220 */ /* 0x008fe20000410000 */
[----:B----4-:R-:W-:Y:S01]  /*23d0*/  FADD.FTZ R180, R180, -UR33 ;  /* 0x80000021b4b47e21 */ /* 0x010fe20008010000 */
        /* <DEDUP_REMOVED lines=14> */
[----:B-1----:R-:W-:-:S04]  /*24c0*/  FMUL.FTZ R210, R182, UR31 ;  /* 0x0000001fb6d27c20 */ /* 0x002fc80008410000 */
[----:B0-----:R-:W-:Y:S01]  /*24d0*/  FFMA.FTZ R243, R186, R210, R243 ;  /* 0x000000d2baf37223 */ /* 0x001fe200000100f3 */
        /* <DEDUP_REMOVED lines=25> */
.L_x_18859:
[----:B------:R-:W-:Y:S05]  /*2670*/  BSYNC.RECONVERGENT B1 ;  /* 0x0000000000017941 */ /* 0x000fea0003800200 */
.L_x_18858:
[----:B------:R-:W-:Y:S04]  /*2680*/  BSSY.RECONVERGENT B1, `(.L_x_18860) ;  /* 0x0000046000017945 */ /* 0x000fe80003800200 */
[----:B------:R-:W-:Y:S05]  /*2690*/  @!P3 BRA `(.L_x_18861) ;  /* 0x000000040010b947 */ /* 0x000fea0003800000 */
[----:B------:R-:W-:Y:S01]  /*26a0*/  ISETP.NE.U32.AND P2, PT, RZ, UR24, PT ;  /* 0x00000018ff007c0c */ /* 0x000fe2000bf45070 */
[----:B------:R-:W2:Y:S01]  /*26b0*/  LDC.64 R182, c[0x0][0x3a8] ;  /* 0x0000ea00ffb67b82 */ /* 0x000ea20000000a00 */
[----:B------:R-:W3:Y:S02]  /*26c0*/  LDL.LU R228, [R1+0x30] ;  /* 0x0000300001e47983 */ /* 0x000ee40000300800 */
[----:B------:R-:W-:Y:S02]  /*26d0*/  ISETP.NE.AND.EX P2, PT, RZ, UR25, PT, P2 ;  /* 0x00000019ff007c0c */ /* 0x000fe4000bf45320 */
[----:B-----5:R4:W-:Y:S03]  /*26e0*/  STL [R1+0x1b0], R0 ;  /* 0x0001b00001007387 */ /* 0x0209e60000100800 */
[----:B------:R-:W2:Y:S01]  /*26f0*/  LDC.64 R184, c[0x0][0x428] ;  /* 0x00010a00ffb87b82 */ /* 0x000ea20000000a00 */
[----:B----4-:R-:W4:Y:S07]  /*2700*/  LDL.LU R0, [R1+0xd0] ;  /* 0x0000d00001007983 */ /* 0x010f2e0000300800 */
[----:B01----:R-:W0:Y:S01]  /*2710*/  @P2 LDC.64 R180, c[0x0][0x438] ;  /* 0x00010e00ffb42b82 */ /* 0x003e220000000a00 */
[----:B------:R-:W4:Y:S04]  /*2720*/  LDL R219, [R1+0x170] ;  /* 0x0001700001db7983 */ /* 0x000f280000100800 */
[----:B------:R-:W4:Y:S03]  /*2730*/  LDL.LU R209, [R1+0x34] ;  /* 0x0000340001d17983 */ /* 0x000f260000300800 */
[----:B------:R-:W1:Y:S01]  /*2740*/  LDC.64 R242, c[0x0][0x3b0] ;  /* 0x0000ec00fff27b82 */ /* 0x000e620000000a00 */
[----:B------:R-:W4:Y:S04]  /*2750*/  LDL R199, [R1+0x174] ;  /* 0x0001740001c77983 */ /* 0x000f280000100800 */
[----:B------:R-:W4:Y:S01]  /*2760*/  LDL R189, [R1+0x178] ;  /* 0x0001780001bd7983 */ /* 0x000f220000100800 */
[----:B--2---:R-:W-:-:S03]  /*2770*/  IMAD.WIDE.U32 R184, R22, 0x10, R184 ;  /* 0x0000001016b87825 */ /* 0x004fc600078e00b8 */
[----:B------:R-:W2:Y:S04]  /*2780*/  LDL R250, [R1+0x17c] ;  /* 0x00017c0001fa7983 */ /* 0x000ea80000100800 */
[----:B------:R-:W3:Y:S01]  /*2790*/  LDG.E.128 R184, desc[UR20][R184.64] ;  /* 0x00000014b8b87981 */ /* 0x000ee2000c1e1d00 */
[----:B0-----:R-:W-:-:S05]  /*27a0*/  @P2 IMAD.WIDE.U32 R180, R19, 0x10, R180 ;  /* 0x0000001013b42825 */ /* 0x001fca00078e00b4 */
[----:B------:R0:W5:Y:S02]  /*27b0*/  @P2 LDG.E.128 R144, desc[UR20][R180.64] ;  /* 0x00000014b4902981 */ /* 0x000164000c1e1d00 */
[----:B0-----:R-:W-:-:S06]  /*27c0*/  IMAD.WIDE.U32 R180, R19, 0x10, R182 ;  /* 0x0000001013b47825 */ /* 0x001fcc00078e00b6 */
[----:B------:R-:W2:Y:S01]  /*27d0*/  LDG.E.128 R180, desc[UR20][R180.64] ;  /* 0x00000014b4b47981 */ /* 0x000ea2000c1e1d00 */
[----:B-1----:R-:W-:-:S05]  /*27e0*/  IMAD.WIDE.U32 R242, R4, 0x4, R242 ;  /* 0x0000000404f27825 */ /* 0x002fca00078e00f2 */
[----:B------:R0:W5:Y:S04]  /*27f0*/  LDG.E R7, desc[UR20][R242.64] ;  /* 0x00000014f2077981 */ /* 0x000168000c1e1900 */
[----:B------:R-:W0:Y:S04]  /*2800*/  LDL.LU R243, [R1+0xd8] ;  /* 0x0000d80001f37983 */ /* 0x000e280000300800 */
[----:B------:R-:W2:Y:S01]  /*2810*/  LDL.LU R242, [R1+0xdc] ;  /* 0x0000dc0001f27983 */ /* 0x000ea20000300800 */
[----:B---3--:R-:W-:Y:S01]  /*2820*/  FADD.FTZ R228, R228, R184 ;  /* 0x000000b8e4e47221 */ /* 0x008fe20000010000 */
[----:B----4-:R-:W-:Y:S01]  /*2830*/  FMUL.FTZ R219, R219, R184 ;  /* 0x000000b8dbdb7220 */ /* 0x010fe20000410000 */
[----:B--2---:R-:W-:Y:S01]  /*2840*/  FADD.FTZ R180, R180, -UR33 ;  /* 0x80000021b4b47e21 */ /* 0x004fe20008010000 */
        /* <DEDUP_REMOVED lines=41> */
.L_x_18861:
[----:B------:R-:W-:Y:S05]  /*2ae0*/  BSYNC.RECONVERGENT B1 ;  /* 0x0000000000017941 */ /* 0x000fea0003800200 */
.L_x_18860:
[----:B------:R-:W-:Y:S04]  /*2af0*/  BSSY.RECONVERGENT B1, `(.L_x_18862) ;  /* 0x000003c000017945 */ /* 0x000fe80003800200 */
[----:B------:R-:W-:Y:S05]  /*2b00*/  @!P0 BRA `(.L_x_18863) ;  /* 0x0000000000e88947 */ /* 0x000fea0003800000 */
[----:B------:R-:W-:Y:S01]  /*2b10*/  ISETP.NE.U32.AND P2, PT, RZ, UR24, PT ;  /* 0x00000018ff007c0c */ /* 0x000fe2000bf45070 */
[----:B------:R-:W3:Y:S01]  /*2b20*/  LDC.64 R182, c[0x0][0x3a8] ;  /* 0x0000ea00ffb67b82 */ /* 0x000ee20000000a00 */
[----:B------:R-:W4:Y:S02]  /*2b30*/  LDL.LU R218, [R1+0xc0] ;  /* 0x0000c00001da7983 */ /* 0x000f240000300800 */
[----:B------:R-:W-:Y:S02]  /*2b40*/  ISETP.NE.AND.EX P2, PT, RZ, UR25, PT, P2 ;  /* 0x00000019ff007c0c */ /* 0x000fe4000bf45320 */
[----:B------:R-:W4:Y:S03]  /*2b50*/  LDL R208, [R1+0x160] ;  /* 0x0001600001d07983 */ /* 0x000f260000100800 */
[----:B------:R-:W3:Y:S01]  /*2b60*/  LDC.64 R184, c[0x0][0x428] ;  /* 0x00010a00ffb87b82 */ /* 0x000ee20000000a00 */
[----:B------:R-:W4:Y:S04]  /*2b70*/  LDL R198, [R1+0x164] ;  /* 0x0001640001c67983 */ /* 0x000f280000100800 */
[----:B------:R-:W4:Y:S03]  /*2b80*/  LDL R249, [R1+0x16c] ;  /* 0x00016c0001f97983 */ /* 0x000f260000100800 */
[----:B012---:R-:W0:Y:S08]  /*2b90*/  @P2 LDC.64 R180, c[0x0][0x438] ;  /* 0x00010e00ffb42b82 */ /* 0x007e300000000a00 */
[----:B------:R-:W1:Y:S01]  /*2ba0*/  LDC.64 R242, c[0x0][0x3b0] ;  /* 0x0000ec00fff27b82 */ /* 0x000e620000000a00 */
[----:B0-----:R-:W-:-:S05]  /*2bb0*/  @P2 IMAD.WIDE.U32 R180, R19, 0x10, R180 ;  /* 0x0000001013b42825 */ /* 0x001fca00078e00b4 */
[----:B------:R3:W5:Y:S02]  /*2bc0*/  @P2 LDG.E.128 R148, desc[UR20][R180.64] ;  /* 0x00000014b4942981 */ /* 0x000764000c1e1d00 */
[----:B---3--:R-:W-:-:S04]  /*2bd0*/  IMAD.WIDE.U32 R180, R19, 0x10, R182 ;  /* 0x0000001013b47825 */ /* 0x008fc800078e00b6 */
[----:B------:R-:W-:Y:S02]  /*2be0*/  IMAD.WIDE.U32 R182, R22, 0x10, R184 ;  /* 0x0000001016b67825 */ /* 0x000fe400078e00b8 */
[----:B------:R-:W2:Y:S02]  /*2bf0*/  LDG.E.128 R184, desc[UR20][R180.64] ;  /* 0x00000014b4b87981 */ /* 0x000ea4000c1e1d00 */
[----:B-1----:R-:W-:-:S05]  /*2c00*/  IMAD.WIDE.U32 R242, R4, 0x4, R242 ;  /* 0x0000000404f27825 */ /* 0x002fca00078e00f2 */
[----:B------:R0:W5:Y:S04]  /*2c10*/  LDG.E R8, desc[UR20][R242.64] ;  /* 0x00000014f2087981 */ /* 0x000168000c1e1900 */
[----:B------:R-:W4:Y:S04]  /*2c20*/  LDG.E.128 R180, desc[UR20][R182.64] ;  /* 0x00000014b6b47981 */ /* 0x000f28000c1e1d00 */
[----:B------:R-:W3:Y:S04]  /*2c30*/  LDL R243, [R1+0x168] ;  /* 0x0001680001f37983 */ /* 0x000ee80000100800 */
[----:B------:R-:W3:Y:S01]  /*2c40*/  LDL.LU R242, [R1+0xcc] ;  /* 0x0000cc0001f27983 */ /* 0x000ee20000300800 */
[----:B--2---:R-:W-:Y:S01]  /*2c50*/  FADD.FTZ R184, R184, -UR33 ;  /* 0x80000021b8b87e21 */ /* 0x004fe20008010000 */
[----:B------:R-:W-:-:S02]  /*2c60*/  FADD.FTZ R16, R185, -UR33 ;  /* 0x80000021b9107e21 */ /* 0x000fc40008010000 */
[----:B------:R-:W2:Y:S01]  /*2c70*/  LDL.LU R185, [R1+0xc8] ;  /* 0x0000c80001b97983 */ /* 0x000ea20000300800 */
[----:B------:R-:W-:-:S03]  /*2c80*/  FMUL.FTZ R237, R184, UR31 ;  /* 0x0000001fb8ed7c20 */ /* 0x000fc60008410000 */
[----:B------:R-:W2:Y:S01]  /*2c90*/  LDL.LU R184, [R1+0xc4] ;  /* 0x0000c40001b87983 */ /* 0x000ea20000300800 */
[----:B------:R-:W-:Y:S01]  /*2ca0*/  FADD.FTZ R186, R186, -UR33 ;  /* 0x80000021baba7e21 */ /* 0x000fe20008010000 */
[----:B----4-:R-:W-:Y:S01]  /*2cb0*/  FFMA.FTZ R218, R180, R237, R218 ;  /* 0x000000edb4da7223 */ /* 0x010fe200000100da */
[----:B------:R-:W-:Y:S01]  /*2cc0*/  FADD.FTZ R187, R187, -UR33 ;  /* 0x80000021bbbb7e21 */ /* 0x000fe20008010000 */
[----:B------:R-:W-:-:S03]  /*2cd0*/  FMUL.FTZ R227, R16, UR31 ;  /* 0x0000001f10e37c20 */ /* 0x000fc60008410000 */
[----:B------:R1:W-:Y:S01]  /*2ce0*/  STL [R1+0xc0], R218 ;  /* 0x0000c0da01007387 */ /* 0x0003e20000100800 */
[----:B---3--:R-:W-:Y:S01]  /*2cf0*/  FMUL.FTZ R16, R243, R182 ;  /* 0x000000b6f3107220 */ /* 0x008fe20000410000 */
[----:B0-----:R-:W-:Y:S01]  /*2d00*/  FMUL.FTZ R243, R187, UR31 ;  /* 0x0000001fbbf37c20 */ /* 0x001fe20008410000 */
[----:B-1----:R-:W-:Y:S01]  /*2d10*/  FMUL.FTZ R218, R208, R180 ;  /* 0x000000b4d0da7220 */ /* 0x002fe20000410000 */
[----:B------:R-:W-:Y:S02]  /*2d20*/  FMUL.FTZ R208, R186, UR31 ;  /* 0x0000001fbad07c20 */ /* 0x000fe40008410000 */
[----:B------:R-:W-:Y:S01]  /*2d30*/  FFMA.FTZ R242, R183, R243, R242 ;  /* 0x000000f3b7f27223 */ /* 0x000fe200000100f2 */
        /* <DEDUP_REMOVED lines=9> */
[----:B------:R-:W-:Y:S01]  /*2dd0*/  FADD.FTZ R69, R69, R181 ;  /* 0x000000b545457221 */ /* 0x000fe20000010000 */
[----:B------:R-:W-:Y:S01]  /*2de0*/  FADD.FTZ R70, R70, R182 ;  /* 0x000000b646467221 */ /* 0x000fe20000010000 */
[----:B------:R-:W-:Y:S01]  /*2df0*/  FADD.FTZ R71, R71, R183 ;  /* 0x000000b747477221 */ /* 0x000fe20000010000 */
[----:B------:R-:W-:Y:S01]  /*2e00*/  IADD3 R4, PT, PT, R4, 0x80, RZ ;  /* 0x0000008004047810 */ /* 0x000fe20007ffe0ff */
[----:B------:R-:W-:Y:S01]  /*2e10*/  FADD.FTZ R21, R21, R249 ;  /* 0x000000f915157221 */ /* 0x000fe20000010000 */
[----:B------:R-:W-:Y:S01]  /*2e20*/  IADD3 R22, PT, PT, R22, 0x80, RZ ;  /* 0x0000008016167810 */ /* 0x000fe20007ffe0ff */
[----:B------:R-:W-:Y:S01]  /*2e30*/  FFMA.FTZ R20, R243, R249, R20 ;  /* 0x000000f9f3147223 */ /* 0x000fe20000010014 */
[----:B------:R-:W-:Y:S01]  /*2e40*/  IADD3 R19, PT, PT, R19, 0x80, RZ ;  /* 0x0000008013137810 */ /* 0x000fe20007ffe0ff */
[----:B--2---:R-:W-:Y:S01]  /*2e50*/  FFMA.FTZ R185, R182, R208, R185 ;  /* 0x000000d0b6b97223 */ /* 0x004fe200000100b9 */
[----:B------:R-:W-:-:S05]  /*2e60*/  FFMA.FTZ R184, R181, R227, R184 ;  /* 0x000000e3b5b87223 */ /* 0x000fca00000100b8 */
[----:B------:R3:W-:Y:S04]  /*2e70*/  STL [R1+0xc4], R184 ;  /* 0x0000c4b801007387 */ /* 0x0007e80000100800 */
[----:B------:R3:W-:Y:S04]  /*2e80*/  STL [R1+0xc8], R185 ;  /* 0x0000c8b901007387 */ /* 0x0007e80000100800 */
[----:B------:R3:W-:Y:S04]  /*2e90*/  STL [R1+0x14], R243 ;  /* 0x000014f301007387 */ /* 0x0007e80000100800 */
[----:B------:R3:W-:Y:S02]  /*2ea0*/  STL [R1+0xcc], R242 ;  /* 0x0000ccf201007387 */ /* 0x0007e40000100800 */
.L_x_18863:
[----:B------:R-:W-:Y:S05]  /*2eb0*/  BSYNC.RECONVERGENT B1 ;  /* 0x0000000000017941 */ /* 0x000fea0003800200 */
.L_x_18862:
[----:B------:R-:W-:Y:S04]  /*2ec0*/  BSSY.RECONVERGENT B1, `(.L_x_18864) ;  /* 0x000003c000017945 */ /* 0x000fe80003800200 */
[----:B------:R-:W-:Y:S05]  /*2ed0*/  @!P1 BRA `(.L_x_18865) ;  /* 0x0000000000e89947 */ /* 0x000fea0003800000 */
[----:B------:R-:W-:Y:S01]  /*2ee0*/  ISETP.NE.U32.AND P2, PT, RZ, UR24, PT ;  /* 0x00000018ff007c0c */ /* 0x000fe2000bf45070 */
[----:B------:R-:W4:Y:S01]  /*2ef0*/  LDC.64 R182, c[0x0][0x3a8] ;  /* 0x0000ea00ffb67b82 */ /* 0x000f220000000a00 */
[----:B------:R-:W4:Y:S02]  /*2f00*/  LDL.LU R217, [R1+0xb0] ;  /* 0x0000b00001d97983 */ /* 0x000f240000300800 */
[----:B------:R-:W-:Y:S02]  /*2f10*/  ISETP.NE.AND.EX P2, PT, RZ, UR25, PT, P2 ;  /* 0x00000019ff007c0c */ /* 0x000fe4000bf45320 */
[----:B------:R-:W4:Y:S03]  /*2f20*/  LDL R207, [R1+0x150] ;  /* 0x0001500001cf7983 */ /* 0x000f260000100800 */
[----:B---3--:R-:W3:Y:S01]  /*2f30*/  LDC.64 R184, c[0x0][0x428] ;  /* 0x00010a00ffb87b82 */ /* 0x008ee20000000a00 */
[----:B------:R-:W3:Y:S04]  /*2f40*/  LDL R197, [R1+0x154] ;  /* 0x0001540001c57983 */ /* 0x000ee80000100800 */
[----:B------:R-:W3:Y:S03]  /*2f50*/  LDL R248, [R1+0x15c] ;  /* 0x00015c0001f87983 */ /* 0x000ee60000100800 */
[----:B012---:R-:W0:Y:S08]  /*2f60*/  @P2 LDC.64 R180, c[0x0][0x438] ;  /* 0x00010e00ffb42b82 */ /* 0x007e300000000a00 */
[----:B------:R-:W1:Y:S01]  /*2f70*/  LDC.64 R242, c[0x0][0x3b0] ;  /* 0x0000ec00fff27b82 */ /* 0x000e620000000a00 */
[----:B0-----:R-:W-:-:S05]  /*2f80*/  @P2 IMAD.WIDE.U32 R180, R19, 0x10, R180 ;  /* 0x0000001013b42825 */ /* 0x001fca00078e00b4 */
[----:B------:R4:W5:Y:S02]  /*2f90*/  @P2 LDG.E.128 R152, desc[UR20][R180.64] ;  /* 0x00000014b4982981 */ /* 0x000964000c1e1d00 */
[----:B----4-:R-:W-:-:S04]  /*2fa0*/  IMAD.WIDE.U32 R180, R19, 0x10, R182 ;  /* 0x0000001013b47825 */ /* 0x010fc800078e00b6 */
[----:B---3--:R-:W-:Y:S02]  /*2fb0*/  IMAD.WIDE.U32 R182, R22, 0x10, R184 ;  /* 0x0000001016b67825 */ /* 0x008fe400078e00b8 */
[----:B------:R-:W2:Y:S02]  /*2fc0*/  LDG.E.128 R184, desc[UR20][R180.64] ;  /* 0x00000014b4b87981 */ /* 0x000ea4000c1e1d00 */
[----:B-1----:R-:W-:-:S05]  /*2fd0*/  IMAD.WIDE.U32 R242, R4, 0x4, R242 ;  /* 0x0000000404f27825 */ /* 0x002fca00078e00f2 */
[----:B------:R0:W5:Y:S04]  /*2fe0*/  LDG.E R9, desc[UR20][R242.64] ;  /* 0x00000014f2097981 */ /* 0x000168000c1e1900 */
[----:B------:R-:W3:Y:S04]  /*2ff0*/  LDG.E.128 R180, desc[UR20][R182.64] ;  /* 0x00000014b6b47981 */ /* 0x000ee8000c1e1d00 */
[----:B------:R-:W4:Y:S04]  /*3000*/  LDL R243, [R1+0x158] ;  /* 0x0001580001f37983 */ /* 0x000f280000100800 */
[----:B------:R-:W4:Y:S01]  /*3010*/  LDL.LU R242, [R1+0xbc] ;  /* 0x0000bc0001f27983 */ /* 0x000f220000300800 */
[----:B--2---:R-:W-:Y:S01]  /*3020*/  FADD.FTZ R184, R184, -UR33 ;  /* 0x80000021b8b87e21 */ /* 0x004fe20008010000 */
[----:B------:R-:W-:-:S02]  /*3030*/  FADD.FTZ R17, R185, -UR33 ;  /* 0x80000021b9117e21 */ /* 0x000fc40008010000 */
[----:B------:R-:W2:Y:S01]  /*3040*/  LDL.LU R185, [R1+0xb8] ;  /* 0x0000b80001b97983 */ /* 0x000ea20000300800 */
[----:B------:R-:W-:-:S03]  /*3050*/  FMUL.FTZ R236, R184, UR31 ;  /* 0x0000001fb8ec7c20 */ /* 0x000fc60008410000 */
[----:B------:R-:W2:Y:S01]  /*3060*/  LDL.LU R184, [R1+0xb4] ;  /* 0x0000b40001b87983 */ /* 0x000ea20000300800 */
[----:B------:R-:W-:Y:S01]  /*3070*/  FADD.FTZ R186, R186, -UR33 ;  /* 0x80000021baba7e21 */ /* 0x000fe20008010000 */
[----:B---3--:R-:W-:Y:S01]  /*3080*/  FFMA.FTZ R217, R180, R236, R217 ;  /* 0x000000ecb4d97223 */ /* 0x008fe200000100d9 */
[----:B------:R-:W-:Y:S01]  /*3090*/  FADD.FTZ R187, R187, -UR33 ;  /* 0x80000021bbbb7e21 */ /* 0x000fe20008010000 */
[----:B------:R-:W-:-:S03]  /*30a0*/  FMUL.FTZ R226, R17, UR31 ;  /* 0x0000001f11e27c20 */ /* 0x000fc60008410000 */
[----:B------:R1:W-:Y:S01]  /*30b0*/  STL [R1+0xb0], R217 ;  /* 0x0000b0d901007387 */ /* 0x0003e20000100800 */
[----:B----4-:R-:W-:Y:S01]  /*30c0*/  FMUL.FTZ R17, R243, R182 ;  /* 0x000000b6f3117220 */ /* 0x010fe20000410000 */
        /* <DEDUP_REMOVED lines=27> */
.L_x_18865:
[----:B------:R-:W-:Y:S05]  /*3280*/  BSYNC.RECONVERGENT B1 ;  /* 0x0000000000017941 */ /* 0x000fea0003800200 */
.L_x_18864:
[----:B-----5:R-:W-:Y:S01]  /*3290*/  ISETP.GE.U32.AND P2, PT, R2, 0x380, PT ;  /* 0x000003800200780c */ /* 0x020fe20003f46070 */
[----:B------:R-:W-:-:S12]  /*32a0*/  BSSY.RECONVERGENT B1, `(.L_x_18866) ;  /* 0x000003c000017945 */ /* 0x000fd80003800200 */
[----:B------:R-:W-:Y:S05]  /*32b0*/  @!P2 BRA `(.L_x_18867) ;  /* 0x0000000000e8a947 */ /* 0x000fea0003800000 */
[----:B------:R-:W-:Y:S01]  /*32c0*/  ISETP.NE.U32.AND P3, PT, RZ, UR24, PT ;  /* 0x00000018ff007c0c */ /* 0x000fe2000bf65070 */
[----:B------:R-:W0:Y:S01]  /*32d0*/  LDC.64 R182, c[0x0][0x428] ;  /* 0x00010a00ffb67b82 */ /* 0x000e220000000a00 */
[----:B------:R-:W2:Y:S02]  /*32e0*/  LDL.LU R216, [R1+0xa0] ;  /* 0x0000a00001d87983 */ /* 0x000ea40000300800 */
[----:B------:R-:W-:Y:S02]  /*32f0*/  ISETP.NE.AND.EX P3, PT, RZ, UR25, PT, P3 ;  /* 0x00000019ff007c0c */ /* 0x000fe4000bf65330 */
[----:B------:R-:W2:Y:S03]  /*3300*/  LDL R206, [R1+0x140] ;  /* 0x0001400001ce7983 */ /* 0x000ea60000100800 */
[----:B01234-:R-:W0:Y:S01]  /*3310*/  LDC.64 R242, c[0x0][0x3b0] ;  /* 0x0000ec00fff27b82 */ /* 0x01fe220000000a00 */
[----:B------:R-:W2:Y:S04]  /*3320*/  LDL R196, [R1+0x144] ;  /* 0x0001440001c47983 */ /* 0x000ea80000100800 */
[----:B------:R-:W3:Y:S03]  /*3330*/  LDL R247, [R1+0x14c] ;  /* 0x00014c0001f77983 */ /* 0x000ee60000100800 */
[----:B------:R-:W1:Y:S02]  /*3340*/  @P3 LDC.64 R180, c[0x0][0x438] ;  /* 0x00010e00ffb43b82 */ /* 0x000e640000000a00 */
[----:B-1----:R-:W-:-:S05]  /*3350*/  @P3 IMAD.WIDE.U32 R180, R19, 0x10, R180 ;  /* 0x0000001013b43825 */ /* 0x002fca00078e00b4 */
[----:B------:R1:W5:Y:S01]  /*3360*/  @P3 LDG.E.128 R156, desc[UR20][R180.64] ;  /* 0x00000014b49c3981 */ /* 0x000362000c1e1d00 */
[----:B------:R-:W-:Y:S01]  /*3370*/  IMAD.WIDE.U32 R182, R22, 0x10, R182 ;  /* 0x0000001016b67825 */ /* 0x000fe200078e00b6 */
[----:B-1----:R-:W1:Y:S03]  /*3380*/  LDC.64 R180, c[0x0][0x3a8] ;  /* 0x0000ea00ffb47b82 */ /* 0x002e660000000a00 */
[----:B-1----:R-:W-:-:S05]  /*3390*/  IMAD.WIDE.U32 R180, R19, 0x10, R180 ;  /* 0x0000001013b47825 */ /* 0x002fca00078e00b4 */
[----:B------:R-:W4:Y:S01]  /*33a0*/  LDG.E.128 R184, desc[UR20][R180.64] ;  /* 0x00000014b4b87981 */ /* 0x000f22000c1e1d00 */
[----:B0-----:R-:W-:-:S05]  /*33b0*/  IMAD.WIDE.U32 R242, R4, 0x4, R242 ;  /* 0x0000000404f27825 */ /* 0x001fca00078e00f2 */
[----:B------:R0:W5:Y:S04]  /*33c0*/  LDG.E R10, desc[UR20][R242.64] ;  /* 0x00000014f20a7981 */ /* 0x000168000c1e1900 */
[----:B------:R-:W2:Y:S04]  /*33d0*/  LDG.E.128 R180, desc[UR20][R182.64] ;  /* 0x00000014b6b47981 */ /* 0x000ea8000c1e1d00 */
[----:B------:R-:W3:Y:S04]  /*33e0*/  LDL R243, [R1+0x148] ;  /* 0x0001480001f37983 */ /* 0x000ee80000100800 */
[----:B------:R-:W3:Y:S01]  /*33f0*/  LDL.LU R242, [R1+0xac] ;  /* 0x0000ac0001f27983 */ /* 0x000ee20000300800 */
[----:B----4-:R-:W-:Y:S01]  /*3400*/  FADD.FTZ R184, R184, -UR33 ;  /* 0x80000021b8b87e21 */ /* 0x010fe20008010000 */
[----:B------:R-:W-:-:S02]  /*3410*/  FADD.FTZ R18, R185, -UR33 ;  /* 0x80000021b9127e21 */ /* 0x000fc40008010000 */
[----:B------:R-:W4:Y:S01]  /*3420*/  LDL.LU R185, [R1+0xa8] ;  /* 0x0000a80001b97983 */ /* 0x000f220000300800 */
[----:B------:R-:W-:-:S03]  /*3430*/  FMUL.FTZ R235, R184, UR31 ;  /* 0x0000001fb8eb7c20 */ /* 0x000fc60008410000 */
[----:B------:R-:W4:Y:S01]  /*3440*/  LDL.LU R184, [R1+0xa4] ;  /* 0x0000a40001b87983 */ /* 0x000f220000300800 */
[----:B--2---:R-:W-:Y:S01]  /*3450*/  FFMA.FTZ R216, R180, R235, R216 ;  /* 0x000000ebb4d87223 */ /* 0x004fe200000100d8 */
[----:B------:R-:W-:Y:S01]  /*3460*/  FADD.FTZ R186, R186, -UR33 ;  /* 0x80000021baba7e21 */ /* 0x000fe20008010000 */
[----:B------:R-:W-:Y:S01]  /*3470*/  FADD.FTZ R187, R187, -UR33 ;  /* 0x80000021bbbb7e21 */ /* 0x000fe20008010000 */
[----:B------:R-:W-:Y:S02]  /*3480*/  FMUL.FTZ R225, R18, UR31 ;  /* 0x0000001f12e17c20 */ /* 0x000fe40008410000 */
[----:B------:R1:W-:Y:S01]  /*3490*/  STL [R1+0xa0], R216 ;  /* 0x0000a0d801007387 */ /* 0x0003e20000100800 */
[----:B---3--:R-:W-:Y:S01]  /*34a0*/  FMUL.FTZ R18, R243, R182 ;  /* 0x000000b6f3127220 */ /* 0x008fe20000410000 */
[----:B0-----:R-:W-:Y:S01]  /*34b0*/  FMUL.FTZ R243, R187, UR31 ;  /* 0x0000001fbbf37c20 */ /* 0x001fe20008410000 */
[----:B-1----:R-:W-:Y:S01]  /*34c0*/  FMUL.FTZ R216, R206, R180 ;  /* 0x000000b4ced87220 */ /* 0x002fe20000410000 */
[----:B------:R-:W-:-:S02]  /*34d0*/  FMUL.FTZ R206, R186, UR31 ;  /* 0x0000001fbace7c20 */ /* 0x000fc40008410000 */
        /* <DEDUP_REMOVED lines=18> */
[----:B----4-:R-:W-:Y:S01]  /*3600*/  FFMA.FTZ R185, R182, R206, R185 ;  /* 0x000000ceb6b97223 */ /* 0x010fe200000100b9 */
[----:B------:R-:W-:-:S05]  /*3610*/  FFMA.FTZ R184, R181, R225, R184 ;  /* 0x000000e1b5b87223 */ /* 0x000fca00000100b8 */
[----:B------:R0:W-:Y:S04]  /*3620*/  STL [R1+0xa4], R184 ;  /* 0x0000a4b801007387 */ /* 0x0001e80000100800 */
[----:B------:R0:W-:Y:S04]  /*3630*/  STL [R1+0xa8], R185 ;  /* 0x0000a8b901007387 */ /* 0x0001e80000100800 */
[----:B------:R0:W-:Y:S04]  /*3640*/  STL [R1+0xc], R243 ;  /* 0x00000cf301007387 */ /* 0x0001e80000100800 */
[----:B------:R0:W-:Y:S02]  /*3650*/  STL [R1+0xac], R242 ;  /* 0x0000acf201007387 */ /* 0x0001e40000100800 */
.L_x_18867:
[----:B------:R-:W-:Y:S05]  /*3660*/  BSYNC.RECONVERGENT B1 ;  /* 0x0000000000017941 */ /* 0x000fea0003800200 */
.L_x_18866:
[----:B------:R-:W-:Y:S01]  /*3670*/  ISETP.GE.U32.AND P3, PT, R2, 0x400, PT ;  /* 0x000004000200780c */ /* 0x000fe20003f66070 */
[----:B------:R-:W-:-:S12]  /*3680*/  BSSY.RECONVERGENT B1, `(.L_x_18868) ;  /* 0x000003c000017945 */ /* 0x000fd80003800200 */
[----:B------:R-:W-:Y:S05]  /*3690*/  @!P3 BRA `(.L_x_18869) ;  /* 0x0000000000e8b947 */ /* 0x000fea0003800000 */
[----:B------:R-:W-:Y:S01]  /*36a0*/  ISETP.NE.U32.AND P4, PT, RZ, UR24, PT ;  /* 0x00000018ff007c0c */ /* 0x000fe2000bf85070 */
[----:B0--34-:R-:W0:Y:S01]  /*36b0*/  LDC.64 R184, c[0x0][0x428] ;  /* 0x00010a00ffb87b82 */ /* 0x019e220000000a00 */
[----:B------:R-:W3:Y:S02]  /*36c0*/  LDL.LU R215, [R1+0x90] ;  /* 0x0000900001d77983 */ /* 0x000ee40000300800 */
[----:B------:R-:W-:Y:S02]  /*36d0*/  ISETP.NE.AND.EX P4, PT, RZ, UR25, PT, P4 ;  /* 0x00000019ff007c0c */ /* 0x000fe4000bf85340 */
[----:B------:R-:W4:Y:S03]  /*36e0*/  LDL R205, [R1+0x130] ;  /* 0x0001300001cd7983 */ /* 0x000f260000100800 */
[----:B-12---:R-:W1:Y:S01]  /*36f0*/  LDC.64 R242, c[0x0][0x3b0] ;  /* 0x0000ec00fff27b82 */ /* 0x006e620000000a00 */
[----:B------:R-:W2:Y:S04]  /*3700*/  LDL R195, [R1+0x134] ;  /* 0x0001340001c37983 */ /* 0x000ea80000100800 */
[----:B------:R-:W2:Y:S03]  /*3710*/  LDL R246, [R1+0x13c] ;  /* 0x00013c0001f67983 */ /* 0x000ea60000100800 */
[----:B------:R-:W0:Y:S02]  /*3720*/  @P4 LDC.64 R180, c[0x0][0x438] ;  /* 0x00010e00ffb44b82 */ /* 0x000e240000000a00 */
[----:B0-----:R-:W-:-:S05]  /*3730*/  @P4 IMAD.WIDE.U32 R180, R19, 0x10, R180 ;  /* 0x0000001013b44825 */ /* 0x001fca00078e00b4 */
[----:B------:R0:W5:Y:S01]  /*3740*/  @P4 LDG.E.128 R160, desc[UR20][R180.64] ;  /* 0x00000014b4a04981 */ /* 0x000162000c1e1d00 */
[----:B------:R-:W-:-:S04]  /*3750*/  IMAD.WIDE.U32 R184, R22, 0x10, R184 ;  /* 0x0000001016b87825 */ /* 0x000fc800078e00b8 */
[----:B-1----:R-:W-:Y:S02]  /*3760*/  IMAD.WIDE.U32 R242, R4, 0x4, R242 ;  /* 0x0000000404f27825 */ /* 0x002fe400078e00f2 */
[----:B------:R-:W3:Y:S01]  /*3770*/  LDG.E.128 R184, desc[UR20][R184.64] ;  /* 0x00000014b8b87981 */ /* 0x000ee2000c1e1d00 */
[----:B0-----:R-:W0:Y:S03]  /*3780*/  LDC.64 R180, c[0x0][0x3a8] ;  /* 0x0000ea00ffb47b82 */ /* 0x001e260000000a00 */
[----:B------:R1:W5:Y:S04]  /*3790*/  LDG.E R11, desc[UR20][R242.64] ;  /* 0x00000014f20b7981 */ /* 0x000368000c1e1900 */
[----:B------:R-:W4:Y:S04]  /*37a0*/  LDL R243, [R1+0x138] ;  /* 0x0001380001f37983 */ /* 0x000f280000100800 */
[----:B------:R-:W2:Y:S01]  /*37b0*/  LDL.LU R242, [R1+0x9c] ;  /* 0x00009c0001f27983 */ /* 0x000ea20000300800 */
[----:B0-----:R-:W-:-:S06]  /*37c0*/  IMAD.WIDE.U32 R180, R19, 0x10, R180 ;  /* 0x0000001013b47825 */ /* 0x001fcc00078e00b4 */
[----:B------:R-:W3:Y:S02]  /*37d0*/  LDG.E.128 R180, desc[UR20][R180.64] ;  /* 0x00000014b4b47981 */ /* 0x000ee4000c1e1d00 */
[----:B---3--:R-:W-:Y:S01]  /*37e0*/  FADD.FTZ R180, R180, -UR33 ;  /* 0x80000021b4b47e21 */ /* 0x008fe20008010000 */
[----:B------:R-:W-:Y:S02]  /*37f0*/  FADD.FTZ R23, R181, -UR33 ;  /* 0x80000021b5177e21 */ /* 0x000fe40008010000 */
[----:B------:R-:W3:Y:S01]  /*3800*/  LDL.LU R181, [R1+0x98] ;  /* 0x0000980001b57983 */ /* 0x000ee20000300800 */
[----:B------:R-:W-:-:S03]  /*3810*/  FMUL.FTZ R234, R180, UR31 ;  /* 0x0000001fb4ea7c20 */ /* 0x000fc60008410000 */
[----:B------:R-:W3:Y:S01]  /*3820*/  LDL.LU R180, [R1+0x94] ;  /* 0x0000940001b47983 */ /* 0x000ee20000300800 */
[----:B------:R-:W-:Y:S01]  /*3830*/  FFMA.FTZ R215, R184, R234, R215 ;  /* 0x000000eab8d77223 */ /* 0x000fe200000100d7 */
[----:B------:R-:W-:Y:S01]  /*3840*/  FADD.FTZ R182, R182, -UR33 ;  /* 0x80000021b6b67e21 */ /* 0x000fe20008010000 */
[----:B------:R-:W-:Y:S01]  /*3850*/  FADD.FTZ R183, R183, -UR33 ;  /* 0x80000021b7b77e21 */ /* 0x000fe20008010000 */
[----:B------:R-:W-:Y:S02]  /*3860*/  FMUL.FTZ R224, R23, UR31 ;  /* 0x0000001f17e07c20 */ /* 0x000fe40008410000 */
[----:B------:R0:W-:Y:S01]  /*3870*/  STL [R1+0x90], R215 ;  /* 0x000090d701007387 */ /* 0x0001e20000100800 */
[----:B----4-:R-:W-:Y:S01]  /*3880*/  FMUL.FTZ R23, R243, R186 ;  /* 0x000000baf3177220 */ /* 0x010fe20000410000 */
[----:B-1----:R-:W-:Y:S01]  /*3890*/  FMUL.FTZ R243, R183, UR31 ;  /* 0x0000001fb7f37c20 */ /* 0x002fe20008410000 */
[----:B0-----:R-:W-:Y:S01]  /*38a0*/  FMUL.FTZ R215, R205, R184 ;  /* 0x000000b8cdd77220 */ /* 0x001fe20000410000 */
[----:B------:R-:W-:-:S02]  /*38b0*/  FMUL.FTZ R205, R182, UR31 ;  /* 0x0000001fb6cd7c20 */ /* 0x000fc40008410000 */
[----:B--2---:R-:W-:Y:S01]  /*38c0*/  FFMA.FTZ R242, R187, R243, R242 ;  /* 0x000000f3bbf27223 */ /* 0x004fe200000100f2 */
        /* <DEDUP_REMOVED lines=17> */
[----:B---3--:R-:W-:Y:S01]  /*39e0*/  FFMA.FTZ R181, R186, R205, R181 ;  /* 0x000000cdbab57223 */ /* 0x008fe200000100b5 */
[----:B------:R-:W-:-:S05]  /*39f0*/  FFMA.FTZ R180, R185, R224, R180 ;  /* 0x000000e0b9b47223 */ /* 0x000fca00000100b4 */
[----:B------:R0:W-:Y:S04]  /*3a00*/  STL [R1+0x94], R180 ;  /* 0x000094b401007387 */ /* 0x0001e80000100800 */
[----:B------:R0:W-:Y:S04]  /*3a10*/  STL [R1+0x98], R181 ;  /* 0x000098b501007387 */ /* 0x0001e80000100800 */
[----:B------:R0:W-:Y:S04]  /*3a20*/  STL [R1+0x8], R243 ;  /* 0x000008f301007387 */ /* 0x0001e80000100800 */
[----:B------:R0:W-:Y:S02]  /*3a30*/  STL [R1+0x9c], R242 ;  /* 0x00009cf201007387 */ /* 0x0001e40000100800 */
.L_x_18869:
[----:B------:R-:W-:Y:S05]  /*3a40*/  BSYNC.RECONVERGENT B1 ;  /* 0x0000000000017941 */ /* 0x000fea0003800200 */
.L_x_18868:
        /* <DEDUP_REMOVED lines=11> */
[----:B------:R-:W0:Y:S01]  /*3b00*/  @P5 LDC.64 R180, c[0x0][0x438] ;  /* 0x00010e00ffb45b82 */ /* 0x000e220000000a00 */
[----:B------:R-:W2:Y:S01]  /*3b10*/  LDL R245, [R1+0x12c] ;  /* 0x00012c0001f57983 */ /* 0x000ea20000100800 */
[----:B0-----:R-:W-:-:S05]  /*3b20*/  @P5 IMAD.WIDE.U32 R180, R19, 0x10, R180 ;  /* 0x0000001013b45825 */ /* 0x001fca00078e00b4 */
[----:B------:R0:W5:Y:S01]  /*3b30*/  @P5 LDG.E.128 R164, desc[UR20][R180.64] ;  /* 0x00000014b4a45981 */ /* 0x000162000c1e1d00 */
[----:B------:R-:W-:-:S04]  /*3b40*/  IMAD.WIDE.U32 R184, R22, 0x10, R184 ;  /* 0x0000001016b87825 */ /* 0x000fc800078e00b8 */
[----:B-1----:R-:W-:Y:S02]  /*3b50*/  IMAD.WIDE.U32 R242, R4, 0x4, R242 ;  /* 0x0000000404f27825 */ /* 0x002fe400078e00f2 */
[----:B------:R-:W3:Y:S01]  /*3b60*/  LDG.E.128 R184, desc[UR20][R184.64] ;  /* 0x00000014b8b87981 */ /* 0x000ee2000c1e1d00 */
[----:B0-----:R-:W0:Y:S03]  /*3b70*/  LDC.64 R180, c[0x0][0x3a8] ;  /* 0x0000ea00ffb47b82 */ /* 0x001e260000000a00 */
[----:B------:R1:W5:Y:S04]  /*3b80*/  LDG.E R12, desc[UR20][R242.64] ;  /* 0x00000014f20c7981 */ /* 0x000368000c1e1900 */
[----:B------:R-:W1:Y:S04]  /*3b90*/  LDL.LU R243, [R1+0x88] ;  /* 0x0000880001f37983 */ /* 0x000e680000300800 */
[----:B------:R-:W2:Y:S01]  /*3ba0*/  LDL.LU R242, [R1+0x8c] ;  /* 0x00008c0001f27983 */ /* 0x000ea20000300800 */
[----:B0-----:R-:W-:-:S06]  /*3bb0*/  IMAD.WIDE.U32 R180, R19, 0x10, R180 ;  /* 0x0000001013b47825 */ /* 0x001fcc00078e00b4 */
[----:B------:R-:W4:Y:S02]  /*3bc0*/  LDG.E.128 R180, desc[UR20][R180.64] ;  /* 0x00000014b4b47981 */ /* 0x000f24000c1e1d00 */
[----:B----4-:R-:W-:-:S04]  /*3bd0*/  FADD.FTZ R180, R180, -UR33 ;  /* 0x80000021b4b47e21 */ /* 0x010fc80008010000 */
[----:B------:R-:W-:Y:S02]  /*3be0*/  FMUL.FTZ R233, R180, UR31 ;  /* 0x0000001fb4e97c20 */ /* 0x000fe40008410000 */
[----:B------:R-:W4:Y:S02]  /*3bf0*/  LDL.LU R180, [R1+0x84] ;  /* 0x0000840001b47983 */ /* 0x000f240000300800 */
[----:B---3--:R-:W-:Y:S01]  /*3c00*/  FFMA.FTZ R214, R184, R233, R214 ;  /* 0x000000e9b8d67223 */ /* 0x008fe200000100d6 */
[----:B------:R-:W-:Y:S01]  /*3c10*/  FADD.FTZ R181, R181, -UR33 ;  /* 0x80000021b5b57e21 */ /* 0x000fe20008010000 */
[----:B------:R-:W-:-:S03]  /*3c20*/  FADD.FTZ R182, R182, -UR33 ;  /* 0x80000021b6b67e21 */ /* 0x000fc60008010000 */
[----:B------:R0:W-:Y:S01]  /*3c30*/  STL [R1+0x80], R214 ;  /* 0x000080d601007387 */ /* 0x0001e20000100800 */
[----:B------:R-:W-:Y:S01]  /*3c40*/  FMUL.FTZ R223, R181, UR31 ;  /* 0x0000001fb5df7c20 */ /* 0x000fe20008410000 */
[----:B------:R-:W-:Y:S01]  /*3c50*/  FADD.FTZ R183, R183, -UR33 ;  /* 0x80000021b7b77e21 */ /* 0x000fe20008010000 */
[----:B0-----:R-:W-:Y:S01]  /*3c60*/  FMUL.FTZ R214, R204, R184 ;  /* 0x000000b8ccd67220 */ /* 0x001fe20000410000 */
[----:B------:R-:W-:-:S04]  /*3c70*/  FMUL.FTZ R204, R182, UR31 ;  /* 0x0000001fb6cc7c20 */ /* 0x000fc80008410000 */
[----:B-1----:R-:W-:Y:S01]  /*3c80*/  FFMA.FTZ R243, R186, R204, R243 ;  /* 0x000000ccbaf37223 */ /* 0x002fe200000100f3 */
[----:B--2---:R-:W-:Y:S01]  /*3c90*/  FMUL.FTZ R194, R194, R185 ;  /* 0x000000b9c2c27220 */ /* 0x004fe20000410000 */
        /* <DEDUP_REMOVED lines=14> */
[----:B------:R-:W-:-:S02]  /*3d80*/  IADD3 R22, PT, PT, R22, 0x80, RZ ;  /* 0x0000008016167810 */ /* 0x000fc40007ffe0ff */
[----:B------:R-:W-:Y:S01]  /*3d90*/  IADD3 R19, PT, PT, R19, 0x80, RZ ;  /* 0x0000008013137810 */ /* 0x000fe20007ffe0ff */
[----:B----4-:R-:W-:-:S05]  /*3da0*/  FFMA.FTZ R180, R185, R223, R180 ;  /* 0x000000dfb9b47223 */ /* 0x010fca00000100b4 */
[----:B------:R-:W-:Y:S04]  /*3db0*/  STL [R1+0x84], R180 ;  /* 0x000084b401007387 */ /* 0x000fe80000100800 */
[----:B------:R0:W-:Y:S02]  /*3dc0*/  STL [R1+0x88], R243 ;  /* 0x000088f301007387 */ /* 0x0001e40000100800 */
[----:B0-----:R-:W-:-:S04]  /*3dd0*/  FMUL.FTZ R243, R183, UR31 ;  /* 0x0000001fb7f37c20 */ /* 0x001fc80008410000 */
[----:B------:R-:W-:Y:S01]  /*3de0*/  FFMA.FTZ R242, R187, R243, R242 ;  /* 0x000000f3bbf27223 */ /* 0x000fe200000100f2 */
[----:B------:R0:W-:Y:S04]  /*3df0*/  STL [R1+0x4], R243 ;  /* 0x000004f301007387 */ /* 0x0001e80000100800 */
[----:B------:R0:W-:Y:S01]  /*3e00*/  STL [R1+0x8c], R242 ;  /* 0x00008cf201007387 */ /* 0x0001e20000100800 */
[----:B------:R-:W-:-:S07]  /*3e10*/  FFMA.FTZ R20, R243, R245, R20 ;  /* 0x000000f5f3147223 */ /* 0x000fce0000010014 */
.L_x_18871:
[----:B------:R-:W-:Y:S05]  /*3e20*/  BSYNC.RECONVERGENT B1 ;  /* 0x0000000000017941 */ /* 0x000fea0003800200 */
.L_x_18870:
[----:B------:R-:W-:Y:S02]  /*3e30*/  ISETP.GE.U32.AND P5, PT, R2, 0x500, PT ;  /* 0x000005000200780c */ /* 0x000fe40003fa6070 */
[----:B------:R-:W-:-:S11]  /*3e40*/  LOP3.LUT R3, R3, 0xffffffef, RZ, 0xc0, !PT ;  /* 0xffffffef03037812 */ /* 0x000fd600078ec0ff */
[----:B------:R-:W-:Y:S01]  /*3e50*/  @P5 LOP3.LUT R3, R3, 0x10, RZ, 0xfc, !PT ;  /* 0x0000001003035812 */ /* 0x000fe200078efcff */
[----:B------:R-:W-:Y:S06]  /*3e60*/  @!P5 BRA `(.L_x_18872) ;  /* 0x0000000c00e4d947 */ /* 0x000fec0003800000 */
[----:B------:R-:W-:Y:S01]  /*3e70*/  ISETP.NE.U32.AND P5, PT, RZ, UR24, PT ;  /* 0x00000018ff007c0c */ /* 0x000fe2000bfa5070 */
[----:B------:R-:W0:Y:S01]  /*3e80*/  LDC.64 R182, c[0x0][0x428] ;  /* 0x00010a00ffb67b82 */ /* 0x000e220000000a00 */
[----:B------:R-:W2:Y:S02]  /*3e90*/  LDL R193, [R1+0x114] ;  /* 0x0001140001c17983 */ /* 0x000ea40000100800 */
[----:B------:R-:W-:Y:S02]  /*3ea0*/  ISETP.NE.AND.EX P5, PT, RZ, UR25, PT, P5 ;  /* 0x00000019ff007c0c */ /* 0x000fe4000bfa5350 */
[----:B01234-:R-:W2:Y:S03]  /*3eb0*/  LDL R242, [R1+0x118] ;  /* 0x0001180001f27983 */ /* 0x01fea60000100800 */
[----:B------:R-:W0:Y:S01]  /*3ec0*/  LDC.64 R212, c[0x0][0x3b0] ;  /* 0x0000ec00ffd47b82 */ /* 0x000e220000000a00 */
[----:B------:R-:W3:Y:S04]  /*3ed0*/  LDL.LU R244, [R1+0x7c] ;  /* 0x00007c0001f47983 */ /* 0x000ee80000300800 */
[----:B------:R-:W4:Y:S03]  /*3ee0*/  LDL R243, [R1+0x11c] ;  /* 0x00011c0001f37983 */ /* 0x000f260000100800 */
[----:B------:R-:W1:Y:S02]  /*3ef0*/  @P5 LDC.64 R180, c[0x0][0x438] ;  /* 0x00010e00ffb45b82 */ /* 0x000e640000000a00 */
[----:B-1----:R-:W-:-:S05]  /*3f00*/  @P5 IMAD.WIDE.U32 R180, R19, 0x10, R180 ;  /* 0x0000001013b45825 */ /* 0x002fca00078e00b4 */
[----:B------:R1:W5:Y:S01]  /*3f10*/  @P5 LDG.E.128 R168, desc[UR20][R180.64] ;  /* 0x00000014b4a85981 */ /* 0x000362000c1e1d00 */
[----:B------:R-:W-:-:S03]  /*3f20*/  IMAD.WIDE.U32 R182, R22, 0x10, R182 ;  /* 0x0000001016b67825 */ /* 0x000fc600078e00b6 */
[----:B------:R-:W3:Y:S01]  /*3f30*/  LDL.LU R22, [R1+0x78] ;  /* 0x0000780001167983 */ /* 0x000ee20000300800 */
[----:B-1----:R-:W1:Y:S02]  /*3f40*/  LDC.64 R180, c[0x0][0x3a8] ;  /* 0x0000ea00ffb47b82 */ /* 0x002e640000000a00 */
[----:B-1----:R-:W-:-:S05]  /*3f50*/  IMAD.WIDE.U32 R180, R19, 0x10, R180 ;  /* 0x0000001013b47825 */ /* 0x002fca00078e00b4 */
[----:B------:R-:W2:Y:S01]  /*3f60*/  LDG.E.128 R184, desc[UR20][R180.64] ;  /* 0x00000014b4b87981 */ /* 0x000ea2000c1e1d00 */
[----:B0-----:R-:W-:-:S05]  /*3f70*/  IMAD.WIDE.U32 R212, R4, 0x4, R212 ;  /* 0x0000000404d47825 */ /* 0x001fca00078e00d4 */
[----:B------:R0:W5:Y:S04]  /*3f80*/  LDG.E R13, desc[UR20][R212.64] ;  /* 0x00000014d40d7981 */ /* 0x000168000c1e1900 */
[----:B------:R-:W0:Y:S04]  /*3f90*/  LDG.E.128 R180, desc[UR20][R182.64] ;  /* 0x00000014b6b47981 */ /* 0x000e28000c1e1d00 */
[----:B------:R-:W0:Y:S04]  /*3fa0*/  LDL.LU R212, [R1+0x70] ;  /* 0x0000700001d47983 */ /* 0x000e280000300800 */
[----:B------:R-:W4:Y:S01]  /*3fb0*/  LDL R213, [R1+0x110] ;  /* 0x0001100001d57983 */ /* 0x000f220000100800 */
[----:B--2---:R-:W-:-:S03]  /*3fc0*/  FADD.FTZ R4, R184, -UR33 ;  /* 0x80000021b8047e21 */ /* 0x004fc60008010000 */
[----:B------:R-:W2:Y:S01]  /*3fd0*/  LDL.LU R184, [R1+0x74] ;  /* 0x0000740001b87983 */ /* 0x000ea20000300800 */
[----:B------:R-:W-:Y:S01]  /*3fe0*/  FMUL.FTZ R241, R4, UR31 ;  /* 0x0000001f04f17c20 */ /* 0x000fe20008410000 */
[----:B------:R-:W-:Y:S01]  /*3ff0*/  FADD.FTZ R19, R185, -UR33 ;  /* 0x80000021b9137e21 */ /* 0x000fe20008010000 */
[----:B------:R-:W-:Y:S01]  /*4000*/  FADD.FTZ R14, R186, -UR33 ;  /* 0x80000021ba0e7e21 */ /* 0x000fe20008010000 */
[----:B------:R-:W-:Y:S02]  /*4010*/  FADD.FTZ R4, R187, -UR33 ;  /* 0x80000021bb047e21 */ /* 0x000fe40008010000 */
[----:B------:R-:W-:Y:S01]  /*4020*/  FMUL.FTZ R231, R19, UR31 ;  /* 0x0000001f13e77c20 */ /* 0x000fe20008410000 */
[----:B0-----:R-:W-:Y:S01]  /*4030*/  FFMA.FTZ R212, R180, R241, R212 ;  /* 0x000000f1b4d47223 */ /* 0x001fe200000100d4 */
[----:B----4-:R-:W-:-:S04]  /*4040*/  FMUL.FTZ R213, R213, R180 ;  /* 0x000000b4d5d57220 */ /* 0x010fc80000410000 */
[----:B------:R0:W-:Y:S01]  /*4050*/  STL [R1+0x70], R212 ;  /* 0x000070d401007387 */ /* 0x0001e20000100800 */
[----:B------:R-:W-:Y:S01]  /*4060*/  FMUL.FTZ R193, R193, R181 ;  /* 0x000000b5c1c17220 */ /* 0x000fe20000410000 */
[----:B------:R-:W-:Y:S01]  /*4070*/  FADD.FTZ R19, R21, R213 ;  /* 0x000000d515137221 */ /* 0x000fe20000010000 */
[----:B------:R-:W-:Y:S01]  /*4080*/  FFMA.FTZ R20, R241, R213, R20 ;  /* 0x000000d5f1147223 */ /* 0x000fe20000010014 */
[----:B0-----:R-:W-:Y:S01]  /*4090*/  FMUL.FTZ R212, R14, UR31 ;  /* 0x0000001f0ed47c20 */ /* 0x001fe20008410000 */
[----:B------:R-:W-:Y:S01]  /*40a0*/  FMUL.FTZ R14, R242, R182 ;  /* 0x000000b6f20e7220 */ /* 0x000fe20000410000 */
[----:B------:R-:W-:Y:S02]  /*40b0*/  FMUL.FTZ R242, R4, UR31 ;  /* 0x0000001f04f27c20 */ /* 0x000fe40008410000 */
[----:B---3--:R-:W-:Y:S01]  /*40c0*/  FFMA.FTZ R22, R182, R212, R22 ;  /* 0x000000d4b6167223 */ /* 0x008fe20000010016 */
[----:B------:R-:W-:Y:S01]  /*40d0*/  FADD.FTZ R4, R19, R193 ;  /* 0x000000c113047221 */ /* 0x000fe20000010000 */
[----:B------:R-:W-:Y:S01]  /*40e0*/  FFMA.FTZ R244, R183, R242, R244 ;  /* 0x000000f2b7f47223 */ /* 0x000fe200000100f4 */
[----:B------:R-:W-:-:S02]  /*40f0*/  FFMA.FTZ R19, R231, R193, R20 ;  /* 0x000000c1e7137223 */ /* 0x000fc40000010014 */
[----:B------:R-:W-:Y:S02]  /*4100*/  FADD.FTZ R4, R4, R14 ;  /* 0x0000000e04047221 */ /* 0x000fe40000010000 */
[----:B------:R-:W-:Y:S01]  /*4110*/  FFMA.FTZ R19, R212, R14, R19 ;  /* 0x0000000ed4137223 */ /* 0x000fe20000010013 */
[----:B------:R-:W-:Y:S01]  /*4120*/  FADD.FTZ R88, R88, R180 ;  /* 0x000000b458587221 */ /* 0x000fe20000010000 */
[----:B------:R-:W-:Y:S01]  /*4130*/  FADD.FTZ R89, R89, R181 ;  /* 0x000000b559597221 */ /* 0x000fe20000010000 */
[----:B------:R-:W-:Y:S01]  /*4140*/  FADD.FTZ R90, R90, R182 ;  /* 0x000000b65a5a7221 */ /* 0x000fe20000010000 */
[----:B------:R-:W-:Y:S01]  /*4150*/  FADD.FTZ R91, R91, R183 ;  /* 0x000000b75b5b7221 */ /* 0x000fe20000010000 */
[----:B--2---:R-:W-:-:S05]  /*4160*/  FFMA.FTZ R184, R181, R231, R184 ;  /* 0x000000e7b5b87223 */ /* 0x004fca00000100b8 */
[----:B------:R-:W-:Y:S04]  /*4170*/  STL [R1+0x74], R184 ;  /* 0x000074b801007387 */ /* 0x000fe80000100800 */
[----:B------:R-:W-:Y:S04]  /*4180*/  STL [R1+0x78], R22 ;  /* 0x0000781601007387 */ /* 0x000fe80000100800 */
[----:B------:R-:W-:Y:S04]  /*4190*/  STL [R1+0x24], R242 ;  /* 0x000024f201007387 */ /* 0x000fe80000100800 */
[----:B------:R0:W-:Y:S02]  /*41a0*/  STL [R1+0x7c], R244 ;  /* 0x00007cf401007387 */ /* 0x0001e40000100800 */
[----:B0-----:R-:W-:-:S04]  /*41b0*/  FMUL.FTZ R244, R243, R183 ;  /* 0x000000b7f3f47220 */ /* 0x001fc80000410000 */
[----:B------:R-:W-:Y:S01]  /*41c0*/  FADD.FTZ R21, R4, R244 ;  /* 0x000000f404157221 */ /* 0x000fe20000010000 */
[----:B------:R-:W-:Y:S01]  /*41d0*/  FFMA.FTZ R20, R242, R244, R19 ;  /* 0x000000f4f2147223 */ /* 0x000fe20000010013 */
[----:B------:R-:W-:Y:S06]  /*41e0*/  BRA `(.L_x_18872) ;  /* 0x0000000c00047947 */ /* 0x000fec0003800000 */
.L_x_18853:
        /* <DEDUP_REMOVED lines=35> */
[----:B------:R-:W-:Y:S01]  /*4420*/  ISETP.GE.U32.AND P0, PT, R2, 0x280, PT ;  /* 0x000002800200780c */ /* 0x000fe20003f06070 */
        /* <DEDUP_REMOVED lines=30> */
[----:B------:R-:W-:Y:S02]  /*4610*/  @P2 IADD3 R4, PT, PT, R4, 0x80, RZ ;  /* 0x0000008004042810 */ /* 0x000fe40007ffe0ff */
[----:B------:R-:W-:Y:S02]  /*4620*/  ISETP.GE.U32.AND P5, PT, R2, 0x500, PT ;  /* 0x000005000200780c */ /* 0x000fe40003fa6070 */
[----:B------:R-:W-:Y:S01]  /*4630*/  LOP3.LUT R3, R3, 0xffffffef, RZ, 0xc0, !PT ;  /* 0xffffffef03037812 */ /* 0x000fe200078ec0ff */
[C---:B0-----:R-:W-:Y:S01]  /*4640*/  @P3 IMAD.WIDE.U32 R20, R4.reuse, 0x4, R20 ;  /* 0x0000000404143825 */ /* 0x041fe200078e0014 */
[----:B------:R-:W-:-:S04]  /*4650*/  @P3 IADD3 R4, PT, PT, R4, 0x80, RZ ;  /* 0x0000008004043810 */ /* 0x000fc80007ffe0ff */
[----:B------:R1:W5:Y:S05]  /*4660*/  @P3 LDG.E R11, desc[UR20][R20.64] ;  /* 0x00000014140b3981 */ /* 0x00036a000c1e1900 */
[----:B------:R-:W-:Y:S01]  /*4670*/  @P5 LOP3.LUT R3, R3, 0x10, RZ, 0xfc, !PT ;  /* 0x0000001003035812 */ /* 0x000fe200078efcff */
[C---:B-1----:R-:W-:Y:S01]  /*4680*/  @P4 IMAD.WIDE.U32 R20, R4.reuse, 0x4, R180 ;  /* 0x0000000404144825 */ /* 0x042fe200078e00b4 */
[----:B------:R-:W-:-:S04]  /*4690*/  @P4 IADD3 R4, PT, PT, R4, 0x80, RZ ;  /* 0x0000008004044810 */ /* 0x000fc80007ffe0ff */
[----:B------:R0:W5:Y:S02]  /*46a0*/  @P4 LDG.E R12, desc[UR20][R20.64] ;  /* 0x00000014140c4981 */ /* 0x000164000c1e1900 */
[----:B0-----:R-:W-:Y:S01]  /*46b0*/  CS2R R20, SRZ ;  /* 0x0000000000147805 */ /* 0x001fe2000001ff00 */
[----:B------:R-:W-:Y:S06]  /*46c0*/  @!P5 BRA `(.L_x_18872) ;  /* 0x0000000400ccd947 */ /* 0x000fec0003800000 */
[----:B------:R-:W0:Y:S02]  /*46d0*/  LDC.64 R180, c[0x0][0x3b0] ;  /* 0x0000ec00ffb47b82 */ /* 0x000e240000000a00 */
[----:B0-----:R-:W-:-:S05]  /*46e0*/  IMAD.WIDE.U32 R180, R4, 0x4, R180 ;  /* 0x0000000404b47825 */ /* 0x001fca00078e00b4 */
[----:B------:R0:W5:Y:S01]  /*46f0*/  LDG.E R13, desc[UR20][R180.64] ;  /* 0x00000014b40d7981 */ /* 0x000162000c1e1900 */
[----:B------:R-:W-:Y:S05]  /*4700*/  BRA `(.L_x_18872) ;  /* 0x0000000400bc7947 */ /* 0x000fea0003800000 */
.L_x_18873:
        /* <DEDUP_REMOVED lines=19> */
[----:B------:R1:W5:Y:S01]  /*4840*/  @P1 LDG.E R5, desc[UR20][R180.64] ;  /* 0x00000014b4051981 */ /* 0x000362000c1e1900 */
[----:B------:R-:W-:-:S02]  /*4850*/  ISETP.GE.U32.AND P3, PT, R2, 0x400, PT ;  /* 0x000004000200780c */ /* 0x000fc40003f66070 */
[----:B------:R-:W-:Y:S02]  /*4860*/  ISETP.GE.U32.AND P4, PT, R2, 0x480, PT ;  /* 0x000004800200780c */ /* 0x000fe40003f86070 */
        /* <DEDUP_REMOVED lines=32> */
[C---:B--2---:R-:W-:Y:S01]  /*4a70*/  @P3 IMAD.WIDE.U32 R184, R4.reuse, 0x4, R180 ;  /* 0x0000000404b83825 */ /* 0x044fe200078e00b4 */
        /* <DEDUP_REMOVED lines=12> */
[----:B------:R-:W-:Y:S01]  /*4b40*/  LOP3.LUT P1, RZ, R3, 0x8, RZ, 0xc0, !PT ;  /* 0x0000000803ff7812 */ /* 0x000fe2000782c0ff */
        /* <DEDUP_REMOVED lines=36> */
[----:B------:R-:W5:Y:S01]  /*4d90*/  @P3 LDG.E.128 R160, desc[UR20][R184.64] ;  /* 0x00000014b8a03981 */ /* 0x000f62000c1e1d00 */
[C---:B--2---:R-:W-:Y:S01]  /*4da0*/  @P4 IMAD.WIDE.U32 R20, R19.reuse, 0x10, R20 ;  /* 0x0000001013144825 */ /* 0x044fe200078e0014 */
[----:B------:R-:W-:-:S04]  /*4db0*/  @P4 IADD3 R19, PT, PT, R19, 0x80, RZ ;  /* 0x0000008013134810 */ /* 0x000fc80007ffe0ff */
[----:B------:R1:W5:Y:S01]  /*4dc0*/  @P4 LDG.E.128 R164, desc[UR20][R20.64] ;  /* 0x0000001414a44981 */ /* 0x000362000c1e1d00 */
[----:B0-----:R-:W-:-:S05]  /*4dd0*/  @P5 IMAD.WIDE.U32 R180, R19, 0x10, R182 ;  /* 0x0000001013b45825 */ /* 0x001fca00078e00b6 */
[----:B------:R0:W5:Y:S01]  /*4de0*/  @P5 LDG.E.128 R168, desc[UR20][R180.64] ;  /* 0x00000014b4a85981 */ /* 0x000162000c1e1d00 */
[----:B-1----:R-:W-:-:S07]  /*4df0*/  CS2R R20, SRZ ;  /* 0x0000000000147805 */ /* 0x002fce000001ff00 */
.L_x_18872:
[----:B------:R-:W-:Y:S05]  /*4e00*/  BSYNC.RECONVERGENT B0 ;  /* 0x0000000000007941 */ /* 0x000fea0003800200 */
.L_x_18852:
[----:B------:R-:W1:Y:S01]  /*4e10*/  SHFL.DOWN PT, R19, R21, 0x10, 0x1f ;  /* 0x0a001f0015137f89 */ /* 0x000e6200000e0000 */
[----:B------:R-:W-:Y:S03]  /*4e20*/  BSSY.RECONVERGENT B0, `(.L_x_18874) ;  /* 0x000001f000007945 */ /* 0x000fe60003800200 */
[----:B------:R-:W2:Y:S01]  /*4e30*/  SHFL.DOWN PT, R4, R20, 0x10, 0x1f ;  /* 0x0a001f0014047f89 */ /* 0x000ea200000e0000 */
[----:B0--34-:R-:W0:Y:S01]  /*4e40*/  S2R R184, SR_TID.X ;  /* 0x0000000000b87919 */ /* 0x019e220000002100 */
        /* <DEDUP_REMOVED lines=28> */
.L_x_18875:
[----:B------:R-:W-:Y:S05]  /*5010*/  BSYNC.RECONVERGENT B0 ;  /* 0x0000000000007941 */ /* 0x000fea0003800200 */
.L_x_18874:
[----:B------:R-:W2:Y:S01]  /*5020*/  LDL.LU R22, [R1+0x2c] ;  /* 0x00002c0001167983 */ /* 0x000ea20000300800 */
[----:B------:R-:W1:Y:S01]  /*5030*/  S2UR UR8, SR_CgaCtaId ;  /* 0x00000000000879c3 */ /* 0x000e620000008800 */
[----:B------:R-:W-:Y:S01]  /*5040*/  UMOV UR7, 0x400 ;  /* 0x0000040000077882 */ /* 0x000fe20000000000 */
[----:B------:R-:W-:-:S06]  /*5050*/  @UP3 UIADD3 UR11, UPT, UPT, UR11, -0x1, URZ ;  /* 0xffffffff0b0b3890 */ /* 0x000fcc000fffe0ff */
[----:B------:R-:W-:Y:S01]  /*5060*/  BAR.SYNC.DEFER_BLOCKING 0x0 ;  /* 0x0000000000007b1d */ /* 0x000fe20000010000 */
[----:B------:R-:W-:Y:S01]  /*5070*/  PLOP3.LUT P5, PT, PT, PT, UP3, 0x80, 0x8 ;  /* 0x000000000008781c */ /* 0x000fe20003faf038 */
[----:B------:R-:W-:Y:S01]  /*5080*/  @UP3 UIMAD UR11, UR11, UR6, URZ ;  /* 0x000000060b0b32a4 */ /* 0x000fe2000f8e02ff */
[----:B------:R-:W-:-:S03]  /*5090*/  LOP3.LUT P6, RZ, R3, 0x2, RZ, 0xc0, !PT ;  /* 0x0000000203ff7812 */ /* 0x000fc600078cc0ff */
[----:B------:R-:W-:Y:S01]  /*50a0*/  BSSY.RECONVERGENT B0, `(.L_x_18876) ;  /* 0x000015b000007945 */ /* 0x000fe20003800200 */
[----:B-1----:R-:W-:-:S04]  /*50b0*/  ULEA UR7, UR8, UR7, 0x18 ;  /* 0x0000000708077291 */ /* 0x002fc8000f8ec0ff */
[----:B------:R-:W-:Y:S02]  /*50c0*/  UIADD3 UR8, UPT, UPT, UR7, 0x5020, URZ ;  /* 0x0000502007087890 */ /* 0x000fe4000fffe0ff */
[----:B------:R-:W-:-:S09]  /*50d0*/  @!UP1 UIADD3 UR8, UPT, UPT, UR7, 0x5000, URZ ;  /* 0x0000500007089890 */ /* 0x000fd2000fffe0ff */
[----:B------:R-:W1:Y:S01]  /*50e0*/  LDS.128 R180, [UR8] ;  /* 0x00000008ffb47984 */ /* 0x000e620008000c00 */
[----:B------:R-:W-:Y:S02]  /*50f0*/  UIADD3 UR8, UPT, UPT, UR7, 0x5030, URZ ;  /* 0x0000503007087890 */ /* 0x000fe4000fffe0ff */
[----:B------:R-:W-:Y:S02]  /*5100*/  @!UP1 UIADD3 UR8, UPT, UPT, UR7, 0x5010, URZ ;  /* 0x0000501007089890 */ /* 0x000fe4000fffe0ff */
[----:B------:R-:W-:-:S04]  /*5110*/  @UP3 USHF.R.S32.HI UR7, URZ, 0x1f, UR11 ;  /* 0x0000001fff073899 */ /* 0x000fc8000801140b */
[----:B------:R-:W-:-:S06]  /*5120*/  @UP3 ULEA.HI UR7, UR7, UR11, URZ, 0x2 ;  /* 0x0000000b07073291 */ /* 0x000fcc000f8f10ff */
[----:B0-----:R-:W-:Y:S01]  /*5130*/  MOV R20, UR7 ;  /* 0x0000000700147c02 */ /* 0x001fe20008000f00 */
        /* <DEDUP_REMOVED lines=25> */
.L_x_18878:
[----:B------:R-:W-:Y:S05]  /*52d0*/  BRA.U UP0, `(.L_x_18879) ;  /* 0x0000000900587547 */ /* 0x000fea000b800000 */
[----:B------:R-:W-:-:S04]  /*52e0*/  UISETP.NE.U32.AND UP0, UPT, UR4, URZ, UPT ;  /* 0x000000ff0400728c */ /* 0x000fc8000bf05070 */
[----:B------:R-:W-:-:S09]  /*52f0*/  UISETP.NE.AND.EX UP0, UPT, UR5, URZ, UPT, UP0 ;  /* 0x000000ff0500728c */ /* 0x000fd2000bf05300 */
[----:B------:R-:W-:Y:S05]  /*5300*/  BRA.U UP0, `(.L_x_18880) ;  /* 0x0000000100fc7547 */ /* 0x000fea000b800000 */
[----:B------:R-:W-:Y:S05]  /*5310*/  BRA.U !UP3, `(.L_x_18881) ;  /* 0x000000010b387547 */ /* 0x000fea000b800000 */
[----:B0-----:R-:W-:Y:S02]  /*5320*/  MOV R20, UR7 ;  /* 0x0000000700147c02 */ /* 0x001fe40008000f00 */
        /* <DEDUP_REMOVED lines=8> */
[-C--:B------:R-:W-:Y:S01]  /*53b0*/  FMUL.FTZ R21, R172, R20.reuse ;  /* 0x00000014ac157220 */ /* 0x080fe20000410000 */
[----:B------:R-:W-:-:S04]  /*53c0*/  FMUL.FTZ R20, R24, R20 ;  /* 0x0000001418147220 */ /* 0x000fc80000410000 */
[----:B------:R-:W-:Y:S02]  /*53d0*/  FSEL R21, R21, RZ, P5 ;  /* 0x000000ff15157208 */ /* 0x000fe40002800000 */
[----:B------:R-:W-:-:S03]  /*53e0*/  SEL R176, R20, RZ, P5 ;  /* 0x000000ff14b07207 */ /* 0x000fc60002800000 */
[----:B------:R-:W-:-:S07]  /*53f0*/  FADD.FTZ R92, R92, R21 ;  /* 0x000000155c5c7221 */ /* 0x000fce0000010000 */
.L_x_18881:
        /* <DEDUP_REMOVED lines=15> */
.L_x_18882:
        /* <DEDUP_REMOVED lines=15> */
.L_x_18883:
[----:B------:R-:W-:Y:S05]  /*55e0*/  BRA.U !UP3, `(.L_x_18884) ;  /* 0x0000000d0be47547 */ /* 0x000fea000b800000 */
[----:B------:R-:W2:Y:S04]  /*55f0*/  LDL R22, [R1+0x28] ;  /* 0x0000280001167983 */ /* 0x000ea80000100800 */
[----:B0-----:R-:W3:Y:S01]  /*5600*/  LDL R21, [R1] ;  /* 0x0000000001157983 */ /* 0x001ee20000100800 */
[----:B------:R-:W-:Y:S02]  /*5610*/  MOV R20, UR7 ;  /* 0x0000000700147c02 */ /* 0x000fe40008000f00 */
[----:B------:R-:W-:-:S03]  /*5620*/  ISETP.LT.AND P5, PT, RZ, UR32, PT ;  /* 0x00000020ff007c0c */ /* 0x000fc6000bfa1270 */
[----:B--2---:R-:W-:-:S04]  /*5630*/  FFMA.FTZ R20, R22, R20, UR10 ;  /* 0x0000000a16147e23 */ /* 0x004fc80008010014 */
[----:B---3--:R-:W-:-:S04]  /*5640*/  FADD.FTZ R20, R21, -R20 ;  /* 0x8000001415147221 */ /* 0x008fc80000010000 */
[----:B------:R-:W-:-:S05]  /*5650*/  FMUL.FTZ R20, R20, UR31 ;  /* 0x0000001f14147c20 */ /* 0x000fca0008410000 */
[----:B------:R-:W-:Y:S02]  /*5660*/  FSEL R20, R20, RZ, P5 ;  /* 0x000000ff14147208 */ /* 0x000fe40002800000 */
[----:B-----5:R-:W-:-:S03]  /*5670*/  ISETP.GE.U32.AND P5, PT, R0, 0x1000000, PT ;  /* 0x010000000000780c */ /* 0x020fc60003fa6070 */
        /* <DEDUP_REMOVED lines=8> */
.L_x_18880:
[----:B------:R-:W2:Y:S04]  /*5700*/  LDL R181, [R1+0x28] ;  /* 0x0000280001b57983 */ /* 0x000ea80000100800 */
[----:B------:R-:W3:Y:S01]  /*5710*/  LDL R180, [R1] ;  /* 0x0000000001b47983 */ /* 0x000ee20000100800 */
        /* <DEDUP_REMOVED lines=36> */
.L_x_18885:
        /* <DEDUP_REMOVED lines=15> */
.L_x_18886:
        /* <DEDUP_REMOVED lines=15> */
.L_x_18887:
[----:B------:R-:W-:Y:S02]  /*5b40*/  MOV R66, R20 ;  /* 0x0000001400427202 */ /* 0x000fe40000000f00 */
[----:B------:R-:W-:Y:S02]  /*5b50*/  MOV R65, R21 ;  /* 0x0000001500417202 */ /* 0x000fe40000000f00 */
[----:B------:R-:W-:Y:S01]  /*5b60*/  MOV R64, R22 ;  /* 0x0000001600407202 */ /* 0x000fe20000000f00 */
[----:B------:R-:W-:Y:S06]  /*5b70*/  BRA.U !UP3, `(.L_x_18884) ;  /* 0x000000090b807547 */ /* 0x000fec000b800000 */
[----:B------:R-:W-:Y:S01]  /*5b80*/  FMUL.FTZ R64, R67, UR23 ;  /* 0x0000001743407c20 */ /* 0x000fe20008410000 */
[----:B-----5:R-:W-:Y:S02]  /*5b90*/  ISETP.GE.U32.AND P5, PT, R0, 0x1000000, PT ;  /* 0x010000000000780c */ /* 0x020fe40003fa6070 */
[----:B------:R-:W-:Y:S01]  /*5ba0*/  MOV R66, R20 ;  /* 0x0000001400427202 */ /* 0x000fe20000000f00 */
[----:B------:R-:W-:-:S04]  /*5bb0*/  FMUL.FTZ R64, R64, UR22 ;  /* 0x0000001640407c20 */ /* 0x000fc80008410000 */
[-C--:B------:R-:W-:Y:S01]  /*5bc0*/  FMUL.FTZ R65, R175, R64.reuse ;  /* 0x00000040af417220 */ /* 0x080fe20000410000 */
[----:B------:R-:W-:-:S04]  /*5bd0*/  FMUL.FTZ R64, R27, R64 ;  /* 0x000000401b407220 */ /* 0x000fc80000410000 */
[----:B------:R-:W-:Y:S02]  /*5be0*/  FSEL R65, R65, RZ, P5 ;  /* 0x000000ff41417208 */ /* 0x000fe40002800000 */
[----:B------:R-:W-:Y:S02]  /*5bf0*/  SEL R179, R64, RZ, P5 ;  /* 0x000000ff40b37207 */ /* 0x000fe40002800000 */
[----:B------:R-:W-:Y:S01]  /*5c00*/  MOV R64, R22 ;  /* 0x0000001600407202 */ /* 0x000fe20000000f00 */
[----:B------:R-:W-:Y:S01]  /*5c10*/  FADD.FTZ R95, R95, R65 ;  /* 0x000000415f5f7221 */ /* 0x000fe20000010000 */
[----:B------:R-:W-:Y:S01]  /*5c20*/  MOV R65, R21 ;  /* 0x0000001500417202 */ /* 0x000fe20000000f00 */
[----:B------:R-:W-:Y:S06]  /*5c30*/  BRA `(.L_x_18884) ;  /* 0x0000000800507947 */ /* 0x000fec0003800000 */
.L_x_18879:
[----:B------:R-:W-:-:S04]  /*5c40*/  UISETP.NE.U32.AND UP0, UPT, UR4, URZ, UPT ;  /* 0x000000ff0400728c */ /* 0x000fc8000bf05070 */
[----:B------:R-:W-:-:S09]  /*5c50*/  UISETP.NE.AND.EX UP0, UPT, UR5, URZ, UPT, UP0 ;  /* 0x000000ff0500728c */ /* 0x000fd2000bf05300 */
[----:B------:R-:W-:Y:S05]  /*5c60*/  BRA.U UP0, `(.L_x_18888) ;  /* 0x00000005001c7547 */ /* 0x000fea000b800000 */
        /* <DEDUP_REMOVED lines=12> */
[-C--:B------:R-:W-:Y:S01]  /*5d30*/  FMUL.FTZ R21, R172, R20.reuse ;  /* 0x00000014ac157220 */ /* 0x080fe20000410000 */
[----:B------:R-:W-:-:S04]  /*5d40*/  FMUL.FTZ R20, R24, R20 ;  /* 0x0000001418147220 */ /* 0x000fc80000410000 */
[----:B------:R-:W-:Y:S02]  /*5d50*/  FSEL R21, R21, RZ, P5 ;  /* 0x000000ff15157208 */ /* 0x000fe40002800000 */
[----:B------:R-:W-:-:S03]  /*5d60*/  SEL R176, R20, RZ, P5 ;  /* 0x000000ff14b07207 */ /* 0x000fc60002800000 */
[----:B------:R-:W-:-:S07]  /*5d70*/  FADD.FTZ R92, R92, R21 ;  /* 0x000000155c5c7221 */ /* 0x000fce0000010000 */
.L_x_18889:
        /* <DEDUP_REMOVED lines=17> */
.L_x_18890:
        /* <DEDUP_REMOVED lines=17> */
.L_x_18891:
[----:B------:R-:W-:Y:S05]  /*5fa0*/  BRA.U !UP3, `(.L_x_18884) ;  /* 0x000000050b747547 */ /* 0x000fea000b800000 */
[----:B------:R-:W2:Y:S04]  /*5fb0*/  LDL R22, [R1+0x28] ;  /* 0x0000280001167983 */ /* 0x000ea80000100800 */
[----:B0-----:R-:W3:Y:S01]  /*5fc0*/  LDL R21, [R1] ;  /* 0x0000000001157983 */ /* 0x001ee20000100800 */
        /* <DEDUP_REMOVED lines=8> */
[----:B------:R-:W-:-:S03]  /*6050*/  ISETP.GE.U32.AND P5, PT, R0, 0x1000000, PT ;  /* 0x010000000000780c */ /* 0x000fc60003fa6070 */
        /* <DEDUP_REMOVED lines=8> */
.L_x_18888:
[----:B------:R-:W-:Y:S02]  /*60e0*/  PLOP3.LUT P5, PT, PT, PT, UP2, 0x80, 0x8 ;  /* 0x000000000008781c */ /* 0x000fe40003faf028 */
[----:B0-----:R-:W-:Y:S02]  /*60f0*/  MOV R20, UR7 ;  /* 0x0000000700147c02 */ /* 0x001fe40008000f00 */
[----:B-----5:R-:W-:Y:S02]  /*6100*/  MOV R21, R132 ;  /* 0x0000008400157202 */ /* 0x020fe40000000f00 */
        /* <DEDUP_REMOVED lines=13> */
[----:B------:R-:W-:Y:S06]  /*61e0*/  BRA.U !UP3, `(.L_x_18892) ;  /* 0x000000010b207547 */ /* 0x000fec000b800000 */
[----:B------:R-:W-:Y:S01]  /*61f0*/  FMUL.FTZ R20, R21, UR23 ;  /* 0x0000001715147c20 */ /* 0x000fe20008410000 */
[----:B------:R-:W-:-:S03]  /*6200*/  LOP3.LUT P5, RZ, R0, 0xff, RZ, 0xc0, !PT ;  /* 0x000000ff00ff7812 */ /* 0x000fc600078ac0ff */
[----:B------:R-:W-:-:S04]  /*6210*/  FMUL.FTZ R20, R20, UR22 ;  /* 0x0000001614147c20 */ /* 0x000fc80008410000 */
[-C--:B------:R-:W-:Y:S01]  /*6220*/  FMUL.FTZ R64, R172, R20.reuse ;  /* 0x00000014ac407220 */ /* 0x080fe20000410000 */
[----:B------:R-:W-:-:S04]  /*6230*/  FMUL.FTZ R20, R24, R20 ;  /* 0x0000001418147220 */ /* 0x000fc80000410000 */
[----:B------:R-:W-:Y:S02]  /*6240*/  FSEL R64, R64, RZ, P5 ;  /* 0x000000ff40407208 */ /* 0x000fe40002800000 */
[----:B------:R-:W-:-:S03]  /*6250*/  SEL R176, R20, RZ, P5 ;  /* 0x000000ff14b07207 */ /* 0x000fc60002800000 */
[----:B------:R-:W-:-:S07]  /*6260*/  FADD.FTZ R92, R92, R64 ;  /* 0x000000405c5c7221 */ /* 0x000fce0000010000 */
.L_x_18892:
[----:B------:R-:W-:Y:S05]  /*6270*/  BRA.U !UP3, `(.L_x_18893) ;  /* 0x000000010b207547 */ /* 0x000fea000b800000 */
        /* <DEDUP_REMOVED lines=8> */
.L_x_18893:
        /* <DEDUP_REMOVED lines=17> */
.L_x_18894:
[----:B------:R-:W2:Y:S04]  /*6410*/  LDL R66, [R1+0x28] ;  /* 0x0000280001427983 */ /* 0x000ea80000100800 */
[----:B------:R-:W3:Y:S01]  /*6420*/  LDL R65, [R1] ;  /* 0x0000000001417983 */ /* 0x000ee20000100800 */
[----:B------:R-:W-:Y:S02]  /*6430*/  PLOP3.LUT P5, PT, PT, PT, UP2, 0x80, 0x8 ;  /* 0x000000000008781c */ /* 0x000fe40003faf028 */
[----:B------:R-:W-:-:S11]  /*6440*/  MOV R20, UR7 ;  /* 0x0000000700147c02 */ /* 0x000fd60008000f00 */
[----:B--2---:R-:W-:Y:S01]  /*6450*/  @P5 FFMA.FTZ R20, R66, R20, UR10 ;  /* 0x0000000a42145e23 */ /* 0x004fe20008010014 */
[----:B------:R-:W-:Y:S02]  /*6460*/  PLOP3.LUT P5, PT, PT, PT, UP2, 0x80, 0x8 ;  /* 0x000000000008781c */ /* 0x000fe40003faf028 */
[----:B------:R-:W-:Y:S02]  /*6470*/  MOV R66, R64 ;  /* 0x0000004000427202 */ /* 0x000fe40000000f00 */
[----:B------:R-:W-:-:S09]  /*6480*/  MOV R64, R21 ;  /* 0x0000001500407202 */ /* 0x000fd20000000f00 */
[----:B---3--:R-:W-:Y:S01]  /*6490*/  @P5 FADD.FTZ R65, R65, -R20 ;  /* 0x8000001441415221 */ /* 0x008fe20000010000 */
[----:B------:R-:W-:Y:S02]  /*64a0*/  PLOP3.LUT P5, PT, PT, PT, UP2, 0x80, 0x8 ;  /* 0x000000000008781c */ /* 0x000fe40003faf028 */
[----:B------:R-:W-:-:S11]  /*64b0*/  MOV R20, R135 ;  /* 0x0000008700147202 */ /* 0x000fd60000000f00 */
[----:B------:R-:W-:Y:S01]  /*64c0*/  @P5 FFMA.FTZ R20, R65, UR31, R135 ;  /* 0x0000001f41145c23 */ /* 0x000fe20008010087 */
[----:B------:R-:W-:-:S04]  /*64d0*/  MOV R65, R22 ;  /* 0x0000001600417202 */ /* 0x000fc80000000f00 */
[----:B------:R-:W-:Y:S01]  /*64e0*/  MOV R67, R20 ;  /* 0x0000001400437202 */ /* 0x000fe20000000f00 */
[----:B------:R-:W-:Y:S06]  /*64f0*/  BRA.U !UP3, `(.L_x_18884) ;  /* 0x000000010b207547 */ /* 0x000fec000b800000 */
[----:B------:R-:W-:Y:S01]  /*6500*/  FMUL.FTZ R20, R20, UR23 ;  /* 0x0000001714147c20 */ /* 0x000fe20008410000 */
[----:B------:R-:W-:-:S03]  /*6510*/  ISETP.GE.U32.AND P5, PT, R0, 0x1000000, PT ;  /* 0x010000000000780c */ /* 0x000fc60003fa6070 */
[----:B------:R-:W-:-:S04]  /*6520*/  FMUL.FTZ R20, R20, UR22 ;  /* 0x0000001614147c20 */ /* 0x000fc80008410000 */
[-C--:B------:R-:W-:Y:S01]  /*6530*/  FMUL.FTZ R21, R175, R20.reuse ;  /* 0x00000014af157220 */ /* 0x080fe20000410000 */
[----:B------:R-:W-:-:S04]  /*6540*/  FMUL.FTZ R20, R27, R20 ;  /* 0x000000141b147220 */ /* 0x000fc80000410000 */
[----:B------:R-:W-:Y:S02]  /*6550*/  FSEL R21, R21, RZ, P5 ;  /* 0x000000ff15157208 */ /* 0x000fe40002800000 */
[----:B------:R-:W-:-:S03]  /*6560*/  SEL R179, R20, RZ, P5 ;  /* 0x000000ff14b37207 */ /* 0x000fc60002800000 */
[----:B------:R-:W-:-:S07]  /*6570*/  FADD.FTZ R95, R95, R21 ;  /* 0x000000155f5f7221 */ /* 0x000fce0000010000 */
.L_x_18884:
[----:B------:R-:W-:Y:S01]  /*6580*/  ISETP.NE.U32.AND P5, PT, RZ, UR4, PT ;  /* 0x00000004ff007c0c */ /* 0x000fe2000bfa5070 */
[----:B------:R-:W1:Y:S01]  /*6590*/  @UP3 LDCU.64 UR8, c[0x0][0x468] ;  /* 0x00008d00ff0837ac */ /* 0x000e620008000a00 */
[----:B------:R-:W-:Y:S02]  /*65a0*/  HFMA2 R181, -RZ, RZ, 0, 9.5367431640625e-07 ;  /* 0x00000010ffb57431 */ /* 0x000fe400000001ff */
[----:B------:R-:W-:-:S13]  /*65b0*/  ISETP.NE.AND.EX P5, PT, RZ, UR5, PT, P5 ;  /* 0x00000005ff007c0c */ /* 0x000fda000bfa5350 */
[----:B0-----:R-:W0:Y:S02]  /*65c0*/  @P5 LDC.64 R20, c[0x0][0x478] ;  /* 0x00011e00ff145b82 */ /* 0x001e240000000a00 */
        /* <DEDUP_REMOVED lines=8> */
.L_x_18877:
[----:B------:R-:W-:Y:S05]  /*6650*/  BSYNC.RECONVERGENT B0 ;  /* 0x0000000000007941 */ /* 0x000fea0003800200 */
.L_x_18876:
        /* <DEDUP_REMOVED lines=9> */
.L_x_18897:
[----:B------:R-:W-:Y:S05]  /*66f0*/  BRA.U !UP0, `(.L_x_18898) ;  /* 0x0000000908507547 */ /* 0x000fea000b800000 */
[----:B------:R-:W-:-:S04]  /*6700*/  UISETP.NE.U32.AND UP0, UPT, UR4, URZ, UPT ;  /* 0x000000ff0400728c */ /* 0x000fc8000bf05070 */
[----:B------:R-:W-:-:S06]  /*6710*/  UISETP.NE.AND.EX UP0, UPT, UR5, URZ, UPT, UP0 ;  /* 0x000000ff0500728c */ /* 0x000fcc000bf05300 */
[----:B------:R-:W-:-:S13]  /*6720*/  PLOP3.LUT P5, PT, PT, PT, UP0, 0x80, 0x8 ;  /* 0x000000000008781c */ /* 0x000fda0003faf008 */
[----:B------:R-:W-:Y:S05]  /*6730*/  @!P5 BRA `(.L_x_18899) ;  /* 0x000000040028d947 */ /* 0x000fea0003800000 */
[----:B------:R-:W-:Y:S02]  /*6740*/  PLOP3.LUT P6, PT, PT, PT, UP2, 0x80, 0x8 ;  /* 0x000000000008781c */ /* 0x000fe40003fcf028 */
[----:B01----:R-:W-:Y:S02]  /*6750*/  MOV R20, UR7 ;  /* 0x0000000700147c02 */ /* 0x003fe40008000f00 */
        /* <DEDUP_REMOVED lines=23> */
.L_x_18900:
        /* <DEDUP_REMOVED lines=9> */
.L_x_18901:
        /* <DEDUP_REMOVED lines=17> */
.L_x_18902:
[----:B------:R-:W2:Y:S01]  /*6a70*/  LDL R65, [R1+0x20] ;  /* 0x0000200001417983 */ /* 0x000ea20000100800 */
[----:B------:R-:W-:Y:S02]  /*6a80*/  PLOP3.LUT P6, PT, PT, PT, UP2, 0x80, 0x8 ;  /* 0x000000000008781c */ /* 0x000fe40003fcf028 */
[----:B------:R-:W-:Y:S02]  /*6a90*/  MOV R20, UR7 ;  /* 0x0000000700147c02 */ /* 0x000fe40008000f00 */
[----:B------:R-:W-:Y:S02]  /*6aa0*/  MOV R66, R64 ;  /* 0x0000004000427202 */ /* 0x000fe40000000f00 */
[----:B------:R-:W-:-:S07]  /*6ab0*/  MOV R64, R21 ;  /* 0x0000001500407202 */ /* 0x000fce0000000f00 */
[----:B--2---:R-:W-:Y:S01]  /*6ac0*/  @P6 FFMA.FTZ R20, R65, R20, UR10 ;  /* 0x0000000a41146e23 */ /* 0x004fe20008010014 */
[----:B------:R-:W-:-:S13]  /*6ad0*/  PLOP3.LUT P6, PT, PT, PT, UP2, 0x80, 0x8 ;  /* 0x000000000008781c */ /* 0x000fda0003fcf028 */
[----:B------:R-:W-:Y:S01]  /*6ae0*/  @P6 FADD.FTZ R65, R252, -R20 ;  /* 0x80000014fc416221 */ /* 0x000fe20000010000 */
        /* <DEDUP_REMOVED lines=13> */
[----:B------:R-:W-:Y:S01]  /*6bc0*/  FADD.FTZ R99, R99, R21 ;  /* 0x0000001563637221 */ /* 0x000fe20000010000 */
[----:B------:R-:W-:Y:S06]  /*6bd0*/  BRA `(.L_x_18903) ;  /* 0x0000000c00687947 */ /* 0x000fec0003800000 */
.L_x_18899:
        /* <DEDUP_REMOVED lines=17> */
.L_x_18904:
        /* <DEDUP_REMOVED lines=17> */
.L_x_18905:
        /* <DEDUP_REMOVED lines=17> */
.L_x_18906:
[----:B------:R-:W-:Y:S05]  /*6f10*/  BRA.U !UP3, `(.L_x_18903) ;  /* 0x000000090b987547 */ /* 0x000fea000b800000 */
[----:B01----:R-:W2:Y:S01]  /*6f20*/  LDL R21, [R1+0x20] ;  /* 0x0000200001157983 */ /* 0x003ea20000100800 */
[----:B------:R-:W-:Y:S02]  /*6f30*/  PLOP3.LUT P6, PT, PT, PT, UP2, 0x80, 0x8 ;  /* 0x000000000008781c */ /* 0x000fe40003fcf028 */
[----:B------:R-:W-:-:S11]  /*6f40*/  MOV R20, UR7 ;  /* 0x0000000700147c02 */ /* 0x000fd60008000f00 */
        /* <DEDUP_REMOVED lines=15> */
.L_x_18898:
[----:B01----:R-:W0:Y:S02]  /*7040*/  LDC.64 R20, c[0x0][0x478] ;  /* 0x00011e00ff147b82 */ /* 0x003e240000000a00 */
        /* <DEDUP_REMOVED lines=40> */
.L_x_18908:
        /* <DEDUP_REMOVED lines=15> */
.L_x_18909:
        /* <DEDUP_REMOVED lines=15> */
.L_x_18910:
        /* <DEDUP_REMOVED lines=16> */
.L_x_18907:
        /* <DEDUP_REMOVED lines=15> */
.L_x_18911:
        /* <DEDUP_REMOVED lines=15> */
.L_x_18912:
        /* <DEDUP_REMOVED lines=15> */
.L_x_18913:
[----:B------:R-:W-:Y:S05]  /*7880*/  BRA.U !UP3, `(.L_x_18903) ;  /* 0x000000010b3c7547 */ /* 0x000fea000b800000 */
[----:B------:R-:W2:Y:S01]  /*7890*/  LDL R21, [R1+0x20] ;  /* 0x0000200001157983 */ /* 0x000ea20000100800 */
[----:B------:R-:W-:Y:S02]  /*78a0*/  MOV R20, UR7 ;  /* 0x0000000700147c02 */ /* 0x000fe40008000f00 */
[----:B------:R-:W-:-:S03]  /*78b0*/  ISETP.LT.AND P6, PT, RZ, UR32, PT ;  /* 0x00000020ff007c0c */ /* 0x000fc6000bfc1270 */
[----:B--2---:R-:W-:-:S04]  /*78c0*/  FFMA.FTZ R20, R21, R20, UR10 ;  /* 0x0000000a15147e23 */ /* 0x004fc80008010014 */
[----:B------:R-:W-:-:S04]  /*78d0*/  FADD.FTZ R20, R252, -R20 ;  /* 0x80000014fc147221 */ /* 0x000fc80000010000 */
        /* <DEDUP_REMOVED lines=9> */
[----:B------:R-:W-:-:S07]  /*7970*/  FADD.FTZ R99, R99, R21 ;  /* 0x0000001563637221 */ /* 0x000fce0000010000 */
.L_x_18903:
        /* <DEDUP_REMOVED lines=11> */
.L_x_18896:
[----:B------:R-:W-:Y:S05]  /*7a30*/  BSYNC.RECONVERGENT B0 ;  /* 0x0000000000007941 */ /* 0x000fea0003800200 */
.L_x_18895:
        /* <DEDUP_REMOVED lines=9> */
.L_x_18916:
[----:B------:R-:W-:Y:S05]  /*7ad0*/  BRA.U !UP0, `(.L_x_18917) ;  /* 0x0000000908507547 */ /* 0x000fea000b800000 */
[----:B------:R-:W-:-:S04]  /*7ae0*/  UISETP.NE.U32.AND UP0, UPT, UR4, URZ, UPT ;  /* 0x000000ff0400728c */ /* 0x000fc8000bf05070 */
[----:B------:R-:W-:-:S06]  /*7af0*/  UISETP.NE.AND.EX UP0, UPT, UR5, URZ, UPT, UP0 ;  /* 0x000000ff0500728c */ /* 0x000fcc000bf05300 */
[----:B------:R-:W-:-:S13]  /*7b00*/  PLOP3.LUT P5, PT, PT, PT, UP0, 0x80, 0x8 ;  /* 0x000000000008781c */ /* 0x000fda0003faf008 */
[----:B------:R-:W-:Y:S05]  /*7b10*/  @!P5 BRA `(.L_x_18918) ;  /* 0x000000040028d947 */ /* 0x000fea0003800000 */
[----:B------:R-:W-:Y:S02]  /*7b20*/  PLOP3.LUT P6, PT, PT, PT, UP2, 0x80, 0x8 ;  /* 0x000000000008781c */ /* 0x000fe40003fcf028 */
[----:B012---:R-:W-:Y:S02]  /*7b30*/  MOV R20, UR7 ;  /* 0x0000000700147c02 */ /* 0x007fe40008000f00 */
        /* <DEDUP_REMOVED lines=23> */
.L_x_18919:
        /* <DEDUP_REMOVED lines=9> */
.L_x_18920:
        /* <DEDUP_REMOVED lines=17> */
.L_x_18921:
        /* <DEDUP_REMOVED lines=23> */
.L_x_18918:
        /* <DEDUP_REMOVED lines=17> */
.L_x_18923:
        /* <DEDUP_REMOVED lines=17> */
.L_x_18924:
        /* <DEDUP_REMOVED lines=17> */
.L_x_18925:
[----:B------:R-:W-:Y:S05]  /*82f0*/  BRA.U !UP3, `(.L_x_18922) ;  /* 0x000000090b987547 */ /* 0x000fea000b800000 */
[----:B012---:R-:W2:Y:S01]  /*8300*/  LDL R21, [R1+0x1c] ;  /* 0x00001c0001157983 */ /* 0x007ea20000100800 */
        /* <DEDUP_REMOVED lines=17> */
.L_x_18917:
        /* <DEDUP_REMOVED lines=41> */
.L_x_18927:
        /* <DEDUP_REMOVED lines=15> */
.L_x_18928:
        /* <DEDUP_REMOVED lines=15> */
.L_x_18929:
        /* <DEDUP_REMOVED lines=16> */
.L_x_18926:
        /* <DEDUP_REMOVED lines=15> */
.L_x_18930:
        /* <DEDUP_REMOVED lines=15> */
.L_x_18931:
        /* <DEDUP_REMOVED lines=15> */
.L_x_18932:
        /* <DEDUP_REMOVED lines=16> */
.L_x_18922:
        /* <DEDUP_REMOVED lines=11> */
.L_x_18915:
[----:B------:R-:W-:Y:S05]  /*8e10*/  BSYNC.RECONVERGENT B0 ;  /* 0x0000000000007941 */ /* 0x000fea0003800200 */
.L_x_18914:
        /* <DEDUP_REMOVED lines=9> */
.L_x_18935:
[----:B------:R-:W-:Y:S05]  /*8eb0*/  BRA.U !UP0, `(.L_x_18936) ;  /* 0x0000000908507547 */ /* 0x000fea000b800000 */
[----:B------:R-:W-:-:S04]  /*8ec0*/  UISETP.NE.U32.AND UP0, UPT, UR4, URZ, UPT ;  /* 0x000000ff0400728c */ /* 0x000fc8000bf05070 */
[----:B------:R-:W-:-:S06]  /*8ed0*/  UISETP.NE.AND.EX UP0, UPT, UR5, URZ, UPT, UP0 ;  /* 0x000000ff0500728c */ /* 0x000fcc000bf05300 */
[----:B------:R-:W-:-:S13]  /*8ee0*/  PLOP3.LUT P5, PT, PT, PT, UP0, 0x80, 0x8 ;  /* 0x000000000008781c */ /* 0x000fda0003faf008 */
[----:B------:R-:W-:Y:S05]  /*8ef0*/  @!P5 BRA `(.L_x_18937) ;  /* 0x000000040028d947 */ /* 0x000fea0003800000 */
[----:B------:R-:W-:Y:S02]  /*8f00*/  PLOP3.LUT P6, PT, PT, PT, UP2, 0x80, 0x8 ;  /* 0x000000000008781c */ /* 0x000fe40003fcf028 */
[----:B0123--:R-:W-:Y:S02]  /*8f10*/  MOV R20, UR7 ;  /* 0x0000000700147c02 */ /* 0x00ffe40008000f00 */
        /* <DEDUP_REMOVED lines=23> */
.L_x_18938:
        /* <DEDUP_REMOVED lines=9> */
.L_x_18939:
        /* <DEDUP_REMOVED lines=17> */
.L_x_18940:
        /* <DEDUP_REMOVED lines=23> */
.L_x_18937:
        /* <DEDUP_REMOVED lines=17> */
.L_x_18942:
        /* <DEDUP_REMOVED lines=17> */
.L_x_18943:
        /* <DEDUP_REMOVED lines=17> */
.L_x_18944:
[----:B------:R-:W-:Y:S05]  /*96d0*/  BRA.U !UP3, `(.L_x_18941) ;  /* 0x000000090b987547 */ /* 0x000fea000b800000 */
[----:B0123--:R-:W2:Y:S01]  /*96e0*/  LDL R21, [R1+0x18] ;  /* 0x0000180001157983 */ /* 0x00fea20000100800 */
        /* <DEDUP_REMOVED lines=17> */
.L_x_18936:
[----:B0123--:R-:W0:Y:S02]  /*9800*/  LDC.64 R20, c[0x0][0x478] ;  /* 0x00011e00ff147b82 */ /* 0x00fe240000000a00 */
        /* <DEDUP_REMOVED lines=40> */
.L_x_18946:
        /* <DEDUP_REMOVED lines=15> */
.L_x_18947:
        /* <DEDUP_REMOVED lines=15> */
.L_x_18948:
        /* <DEDUP_REMOVED lines=16> */
.L_x_18945:
        /* <DEDUP_REMOVED lines=15> */
.L_x_18949:
        /* <DEDUP_REMOVED lines=15> */
.L_x_18950:
        /* <DEDUP_REMOVED lines=15> */
.L_x_18951:
        /* <DEDUP_REMOVED lines=16> */
.L_x_18941:
[----:B0123--:R-:W0:Y:S01]  /*a140*/  @P5 LDC.64 R20, c[0x0][0x478] ;  /* 0x00011e00ff145b82 */ /* 0x00fe220000000a00 */
        /* <DEDUP_REMOVED lines=10> */
.L_x_18934:
[----:B------:R-:W-:Y:S05]  /*a1f0*/  BSYNC.RECONVERGENT B0 ;  /* 0x0000000000007941 */ /* 0x000fea0003800200 */
.L_x_18933:
[----:B------:R-:W-:Y:S04]  /*a200*/  BSSY.RECONVERGENT B0, `(.L_x_18952) ;  /* 0x000013c000007945 */ /* 0x000fe80003800200 */
[----:B------:R-:W-:Y:S05]  /*a210*/  @!P0 BRA `(.L_x_18953) ;  /* 0x0000001000e88947 */ /* 0x000fea0003800000 */
[----:B------:R-:W-:-:S04]  /*a220*/  UISETP.NE.U32.AND UP0, UPT, UR24, URZ, UPT ;  /* 0x000000ff1800728c */ /* 0x000fc8000bf05070 */
[----:B------:R-:W-:Y:S01]  /*a230*/  UISETP.NE.AND.EX UP0, UPT, UR25, URZ, UPT, UP0 ;  /* 0x000000ff1900728c */ /* 0x000fe2000bf05300 */
[----:B------:R-:W-:Y:S10]  /*a240*/  BRA.U !UP3, `(.L_x_18954) ;  /* 0x000000010b0c7547 */ /* 0x000ff4000b800000 */
[----:B0123--:R-:W0:Y:S02]  /*a250*/  LDC.64 R20, c[0x0][0x390] ;  /* 0x0000e400ff147b82 */ /* 0x00fe240000000a00 */
[----:B0-----:R-:W-:-:S05]  /*a260*/  IMAD.WIDE.U32 R20, R4, 0x10, R20 ;  /* 0x0000001004147825 */ /* 0x001fca00078e0014 */
[----:B-----5:R4:W5:Y:S02]  /*a270*/  LDG.E.128 R172, desc[UR20][R20.64] ;  /* 0x0000001414ac7981 */ /* 0x020964000c1e1d00 */
.L_x_18954:
[----:B------:R-:W-:Y:S05]  /*a280*/  BRA.U !UP0, `(.L_x_18955) ;  /* 0x0000000908507547 */ /* 0x000fea000b800000 */
[----:B------:R-:W-:-:S04]  /*a290*/  UISETP.NE.U32.AND UP0, UPT, UR4, URZ, UPT ;  /* 0x000000ff0400728c */ /* 0x000fc8000bf05070 */
[----:B------:R-:W-:-:S06]  /*a2a0*/  UISETP.NE.AND.EX UP0, UPT, UR5, URZ, UPT, UP0 ;  /* 0x000000ff0500728c */ /* 0x000fcc000bf05300 */
[----:B------:R-:W-:-:S13]  /*a2b0*/  PLOP3.LUT P5, PT, PT, PT, UP0, 0x80, 0x8 ;  /* 0x000000000008781c */ /* 0x000fda0003faf008 */
[----:B------:R-:W-:Y:S05]  /*a2c0*/  @!P5 BRA `(.L_x_18956) ;  /* 0x000000040028d947 */ /* 0x000fea0003800000 */
[----:B------:R-:W-:Y:S02]  /*a2d0*/  PLOP3.LUT P6, PT, PT, PT, UP2, 0x80, 0x8 ;  /* 0x000000000008781c */ /* 0x000fe40003fcf028 */
[----:B01234-:R-:W-:Y:S02]  /*a2e0*/  MOV R20, UR7 ;  /* 0x0000000700147c02 */ /* 0x01ffe40008000f00 */
        /* <DEDUP_REMOVED lines=23> */
.L_x_18957:
        /* <DEDUP_REMOVED lines=9> */
.L_x_18958:
        /* <DEDUP_REMOVED lines=17> */
.L_x_18959:
        /* <DEDUP_REMOVED lines=23> */
.L_x_18956:
[----:B------:R-:W-:Y:S05]  /*a770*/  BRA.U !UP3, `(.L_x_18961) ;  /* 0x000000010b407547 */ /* 0x000fea000b800000 */
        /* <DEDUP_REMOVED lines=16> */
.L_x_18961:
        /* <DEDUP_REMOVED lines=17> */
.L_x_18962:
        /* <DEDUP_REMOVED lines=17> */
.L_x_18963:
[----:B------:R-:W-:Y:S05]  /*aaa0*/  BRA.U !UP3, `(.L_x_18960) ;  /* 0x000000090b987547 */ /* 0x000fea000b800000 */
[----:B01234-:R-:W2:Y:S01]  /*aab0*/  LDL R21, [R1+0x14] ;  /* 0x0000140001157983 */ /* 0x01fea20000100800 */
        /* <DEDUP_REMOVED lines=17> */
.L_x_18955:
[----:B01234-:R-:W0:Y:S02]  /*abd0*/  LDC.64 R20, c[0x0][0x478] ;  /* 0x00011e00ff147b82 */ /* 0x01fe240000000a00 */
        /* <DEDUP_REMOVED lines=40> */
.L_x_18965:
        /* <DEDUP_REMOVED lines=15> */
.L_x_18966:
        /* <DEDUP_REMOVED lines=15> */
.L_x_18967:
        /* <DEDUP_REMOVED lines=16> */
.L_x_18964:
        /* <DEDUP_REMOVED lines=15> */
.L_x_18968:
        /* <DEDUP_REMOVED lines=15> */
.L_x_18969:
        /* <DEDUP_REMOVED lines=15> */
.L_x_18970:
        /* <DEDUP_REMOVED lines=16> */
.L_x_18960:
[----:B01234-:R-:W0:Y:S01]  /*b510*/  @P5 LDC.64 R20, c[0x0][0x478] ;  /* 0x00011e00ff145b82 */ /* 0x01fe220000000a00 */
        /* <DEDUP_REMOVED lines=10> */
.L_x_18953:
[----:B------:R-:W-:Y:S05]  /*b5c0*/  BSYNC.RECONVERGENT B0 ;  /* 0x0000000000007941 */ /* 0x000fea0003800200 */
.L_x_18952:
[----:B------:R-:W-:Y:S04]  /*b5d0*/  BSSY.RECONVERGENT B0, `(.L_x_18971) ;  /* 0x000013c000007945 */ /* 0x000fe80003800200 */
[----:B------:R-:W-:Y:S05]  /*b5e0*/  @!P1 BRA `(.L_x_18972) ;  /* 0x0000001000e89947 */ /* 0x000fea0003800000 */
[----:B------:R-:W-:-:S04]  /*b5f0*/  UISETP.NE.U32.AND UP0, UPT, UR24, URZ, UPT ;  /* 0x000000ff1800728c */ /* 0x000fc8000bf05070 */
[----:B------:R-:W-:Y:S01]  /*b600*/  UISETP.NE.AND.EX UP0, UPT, UR25, URZ, UPT, UP0 ;  /* 0x000000ff1900728c */ /* 0x000fe2000bf05300 */
[----:B------:R-:W-:Y:S10]  /*b610*/  BRA.U !UP3, `(.L_x_18973) ;  /* 0x000000010b0c7547 */ /* 0x000ff4000b800000 */
[----:B01234-:R-:W0:Y:S02]  /*b620*/  LDC.64 R20, c[0x0][0x390] ;  /* 0x0000e400ff147b82 */ /* 0x01fe240000000a00 */
[----:B0-----:R-:W-:-:S05]  /*b630*/  IMAD.WIDE.U32 R20, R4, 0x10, R20 ;  /* 0x0000001004147825 */ /* 0x001fca00078e0014 */
[----:B-----5:R0:W5:Y:S02]  /*b640*/  LDG.E.128 R172, desc[UR20][R20.64] ;  /* 0x0000001414ac7981 */ /* 0x020164000c1e1d00 */
.L_x_18973:
        /* <DEDUP_REMOVED lines=30> */
.L_x_18976:
        /* <DEDUP_REMOVED lines=9> */
.L_x_18977:
        /* <DEDUP_REMOVED lines=17> */
.L_x_18978:
        /* <DEDUP_REMOVED lines=23> */
.L_x_18975:
        /* <DEDUP_REMOVED lines=17> */
.L_x_18980:
        /* <DEDUP_REMOVED lines=17> */
.L_x_18981:
        /* <DEDUP_REMOVED lines=17> */
.L_x_18982:
        /* <DEDUP_REMOVED lines=19> */
.L_x_18974:
        /* <DEDUP_REMOVED lines=41> */
.L_x_18984:
        /* <DEDUP_REMOVED lines=15> */
.L_x_18985:
        /* <DEDUP_REMOVED lines=15> */
.L_x_18986:
        /* <DEDUP_REMOVED lines=16> */
.L_x_18983:
        /* <DEDUP_REMOVED lines=15> */
.L_x_18987:
        /* <DEDUP_REMOVED lines=15> */
.L_x_18988:
        /* <DEDUP_REMOVED lines=15> */
.L_x_18989:
        /* <DEDUP_REMOVED lines=16> */
.L_x_18979:
        /* <DEDUP_REMOVED lines=11> */
.L_x_18972:
[----:B------:R-:W-:Y:S05]  /*c990*/  BSYNC.RECONVERGENT B0 ;  /* 0x0000000000007941 */ /* 0x000fea0003800200 */
.L_x_18971:
        /* <DEDUP_REMOVED lines=8> */
.L_x_18992:
        /* <DEDUP_REMOVED lines=30> */
.L_x_18995:
        /* <DEDUP_REMOVED lines=9> */
.L_x_18996:
        /* <DEDUP_REMOVED lines=17> */
.L_x_18997:
        /* <DEDUP_REMOVED lines=23> */
.L_x_18994:
        /* <DEDUP_REMOVED lines=17> */
.L_x_18999:
        /* <DEDUP_REMOVED lines=17> */
.L_x_19000:
        /* <DEDUP_REMOVED lines=17> */
.L_x_19001:
        /* <DEDUP_REMOVED lines=19> */
.L_x_18993:
        /* <DEDUP_REMOVED lines=41> */
.L_x_19003:
        /* <DEDUP_REMOVED lines=15> */
.L_x_19004:
        /* <DEDUP_REMOVED lines=15> */
.L_x_19005:
        /* <DEDUP_REMOVED lines=16> */
.L_x_19002:
        /* <DEDUP_REMOVED lines=15> */
.L_x_19006:
        /* <DEDUP_REMOVED lines=15> */
.L_x_19007:
        /* <DEDUP_REMOVED lines=15> */
.L_x_19008:
        /* <DEDUP_REMOVED lines=16> */
.L_x_18998:
        /* <DEDUP_REMOVED lines=11> */
.L_x_18991:
[----:B------:R-:W-:Y:S05]  /*dd60*/  BSYNC.RECONVERGENT B0 ;  /* 0x0000000000007941 */ /* 0x000fea0003800200 */
.L_x_18990:
        /* <DEDUP_REMOVED lines=8> */
.L_x_19011:
        /* <DEDUP_REMOVED lines=30> */
.L_x_19014:
        /* <DEDUP_REMOVED lines=9> */
.L_x_19015:
        /* <DEDUP_REMOVED lines=17> */
.L_x_19016:
        /* <DEDUP_REMOVED lines=23> */
.L_x_19013:
        /* <DEDUP_REMOVED lines=17> */
.L_x_19018:
        /* <DEDUP_REMOVED lines=17> */
.L_x_19019:
        /* <DEDUP_REMOVED lines=17> */
.L_x_19020:
        /* <DEDUP_REMOVED lines=19> */
.L_x_19012:
        /* <DEDUP_REMOVED lines=41> */
.L_x_19022:
        /* <DEDUP_REMOVED lines=15> */
.L_x_19023:
        /* <DEDUP_REMOVED lines=15> */
.L_x_19024:
        /* <DEDUP_REMOVED lines=16> */
.L_x_19021:
        /* <DEDUP_REMOVED lines=15> */
.L_x_19025:
        /* <DEDUP_REMOVED lines=15> */
.L_x_19026:
        /* <DEDUP_REMOVED lines=15> */
.L_x_19027:
        /* <DEDUP_REMOVED lines=16> */
.L_x_19017:
        /* <DEDUP_REMOVED lines=11> */
.L_x_19010:
[----:B------:R-:W-:Y:S05]  /*f130*/  BSYNC.RECONVERGENT B0 ;  /* 0x0000000000007941 */ /* 0x000fea0003800200 */
.L_x_19009:
        /* <DEDUP_REMOVED lines=8> */
.L_x_19030:
        /* <DEDUP_REMOVED lines=30> */
.L_x_19033:
        /* <DEDUP_REMOVED lines=9> */
.L_x_19034:
        /* <DEDUP_REMOVED lines=17> */
.L_x_19035:
        /* <DEDUP_REMOVED lines=23> */
.L_x_19032:
        /* <DEDUP_REMOVED lines=17> */
.L_x_19037:
        /* <DEDUP_REMOVED lines=17> */
.L_x_19038:
        /* <DEDUP_REMOVED lines=17> */
.L_x_19039:
        /* <DEDUP_REMOVED lines=19> */
.L_x_19031:
        /* <DEDUP_REMOVED lines=41> */
.L_x_19041:
        /* <DEDUP_REMOVED lines=15> */
.L_x_19042:
        /* <DEDUP_REMOVED lines=15> */
.L_x_19043:
        /* <DEDUP_REMOVED lines=16> */
.L_x_19040:
        /* <DEDUP_REMOVED lines=15> */
.L_x_19044:
        /* <DEDUP_REMOVED lines=15> */
.L_x_19045:
        /* <DEDUP_REMOVED lines=15> */
.L_x_19046:
        /* <DEDUP_REMOVED lines=16> */
.L_x_19036:
        /* <DEDUP_REMOVED lines=11> */
.L_x_19029:
[----:B------:R-:W-:Y:S05]  /*10500*/  BSYNC.RECONVERGENT B0 ;  /* 0x0000000000007941 */ /* 0x000fea0003800200 */
.L_x_19028:
[----:B------:R-:W-:Y:S01]  /*10510*/  LOP3.LUT P5, RZ, R3, 0x10, RZ, 0xc0, !PT ;  /* 0x0000001003ff7812 */ /* 0x000fe200078ac0ff */
[----:B------:R-:W-:-:S12]  /*10520*/  BSSY.RECONVERGENT B0, `(.L_x_19047) ;  /* 0x0000136000007945 */ /* 0x000fd80003800200 */
[----:B------:R-:W-:Y:S05]  /*10530*/  @!P5 BRA `(.L_x_19048) ;  /* 0x0000001000d0d947 */ /* 0x000fea0003800000 */
[----:B------:R-:W-:-:S04]  /*10540*/  UISETP.NE.U32.AND UP0, UPT, UR24, URZ, UPT ;  /* 0x000000ff1800728c */ /* 0x000fc8000bf05070 */
[----:B------:R-:W-:Y:S01]  /*10550*/  UISETP.NE.AND.EX UP0, UPT, UR25, URZ, UPT, UP0 ;  /* 0x000000ff1900728c */ /* 0x000fe2000bf05300 */
[----:B------:R-:W-:Y:S10]  /*10560*/  BRA.U !UP3, `(.L_x_19049) ;  /* 0x000000010b0c7547 */ /* 0x000ff4000b800000 */
[----:B01234-:R-:W0:Y:S02]  /*10570*/  LDC.64 R20, c[0x0][0x390] ;  /* 0x0000e400ff147b82 */ /* 0x01fe240000000a00 */
[----:B0-----:R-:W-:-:S05]  /*10580*/  IMAD.WIDE.U32 R20, R4, 0x10, R20 ;  /* 0x0000001004147825 */ /* 0x001fca00078e0014 */
[----:B-----5:R0:W5:Y:S02]  /*10590*/  LDG.E.128 R172, desc[UR20][R20.64] ;  /* 0x0000001414ac7981 */ /* 0x020164000c1e1d00 */
.L_x_19049:
        /* <DEDUP_REMOVED lines=30> */
.L_x_19052:
        /* <DEDUP_REMOVED lines=9> */
.L_x_19053:
        /* <DEDUP_REMOVED lines=17> */
.L_x_19054:
        /* <DEDUP_REMOVED lines=23> */
.L_x_19051:
        /* <DEDUP_REMOVED lines=17> */
.L_x_19056:
        /* <DEDUP_REMOVED lines=17> */
.L_x_19057:
        /* <DEDUP_REMOVED lines=17> */
.L_x_19058:
        /* <DEDUP_REMOVED lines=19> */
.L_x_19050:
[----:B01234-:R-:W0:Y:S02]  /*10ef0*/  LDC.64 R20, c[0x0][0x478] ;  /* 0x00011e00ff147b82 */ /* 0x01fe240000000a00 */
        /* <DEDUP_REMOVED lines=18> */
.L_x_19060:
        /* <DEDUP_REMOVED lines=15> */
.L_x_19061:
        /* <DEDUP_REMOVED lines=15> */
.L_x_19062:
[----:B------:R-:W2:Y:S01]  /*11200*/  LDL R64, [R1+0x24] ;  /* 0x0000240001407983 */ /* 0x000ea20000100800 */
[----:B------:R-:W-:Y:S02]  /*11210*/  MOV R20, UR7 ;  /* 0x0000000700147c02 */ /* 0x000fe40008000f00 */
        /* <DEDUP_REMOVED lines=15> */
[----:B--2---:R-:W-:Y:S01]  /*11310*/  FFMA.FTZ R20, R64, R20, UR10 ;  /* 0x0000000a40147e23 */ /* 0x004fe20008010014 */
[----:B------:R-:W-:-:S03]  /*11320*/  FSEL R64, R21, RZ, P6 ;  /* 0x000000ff15407208 */ /* 0x000fc60003000000 */
[----:B------:R-:W-:-:S04]  /*11330*/  FADD.FTZ R20, R244, -R20 ;  /* 0x80000014f4147221 */ /* 0x000fc80000010000 */
[----:B------:R-:W-:-:S05]  /*11340*/  FMUL.FTZ R20, R20, UR31 ;  /* 0x0000001f14147c20 */ /* 0x000fca0008410000 */
[----:B------:R-:W-:-:S04]  /*11350*/  FSEL R20, R20, RZ, P6 ;  /* 0x000000ff14147208 */ /* 0x000fc80003000000 */
[----:B------:R-:W-:Y:S01]  /*11360*/  MOV R67, R20 ;  /* 0x0000001400437202 */ /* 0x000fe20000000f00 */
[----:B------:R-:W-:Y:S06]  /*11370*/  BRA.U !UP3, `(.L_x_19055) ;  /* 0x000000050b1c7547 */ /* 0x000fec000b800000 */
[----:B------:R-:W-:Y:S01]  /*11380*/  FMUL.FTZ R20, R20, UR23 ;  /* 0x0000001714147c20 */ /* 0x000fe20008410000 */
[----:B-----5:R-:W-:-:S03]  /*11390*/  ISETP.GE.U32.AND P6, PT, R13, 0x1000000, PT ;  /* 0x010000000d00780c */ /* 0x020fc60003fc6070 */
[----:B------:R-:W-:-:S04]  /*113a0*/  FMUL.FTZ R20, R20, UR22 ;  /* 0x0000001614147c20 */ /* 0x000fc80008410000 */
[-C--:B------:R-:W-:Y:S01]  /*113b0*/  FMUL.FTZ R21, R175, R20.reuse ;  /* 0x00000014af157220 */ /* 0x080fe20000410000 */
[----:B------:R-:W-:-:S04]  /*113c0*/  FMUL.FTZ R20, R63, R20 ;  /* 0x000000143f147220 */ /* 0x000fc80000410000 */
[----:B------:R-:W-:Y:S02]  /*113d0*/  FSEL R21, R21, RZ, P6 ;  /* 0x000000ff15157208 */ /* 0x000fe40003000000 */
[----:B------:R-:W-:-:S03]  /*113e0*/  SEL R179, R20, RZ, P6 ;  /* 0x000000ff14b37207 */ /* 0x000fc60003000000 */
[----:B------:R-:W-:Y:S01]  /*113f0*/  FADD.FTZ R131, R131, R21 ;  /* 0x0000001583837221 */ /* 0x000fe20000010000 */
[----:B------:R-:W-:Y:S06]  /*11400*/  BRA `(.L_x_19055) ;  /* 0x0000000000f87947 */ /* 0x000fec0003800000 */
.L_x_19059:
        /* <DEDUP_REMOVED lines=15> */
.L_x_19063:
        /* <DEDUP_REMOVED lines=15> */
.L_x_19064:
        /* <DEDUP_REMOVED lines=15> */
.L_x_19065:
[----:B------:R-:W-:Y:S05]  /*116e0*/  BRA.U !UP3, `(.L_x_19055) ;  /* 0x000000010b407547 */ /* 0x000fea000b800000 */
[----:B------:R-:W2:Y:S01]  /*116f0*/  LDL R21, [R1+0x24] ;  /* 0x0000240001157983 */ /* 0x000ea20000100800 */
[----:B------:R-:W-:Y:S01]  /*11700*/  MOV R20, UR7 ;  /* 0x0000000700147c02 */ /* 0x000fe20008000f00 */
[----:B------:R-:W-:-:S06]  /*11710*/  UISETP.GT.AND UP0, UPT, UR32, URZ, UPT ;  /* 0x000000ff2000728c */ /* 0x000fcc000bf04270 */
[----:B------:R-:W-:Y:S01]  /*11720*/  PLOP3.LUT P6, PT, PT, PT, UP0, 0x80, 0x8 ;  /* 0x000000000008781c */ /* 0x000fe20003fcf008 */
        /* <DEDUP_REMOVED lines=12> */
.L_x_19055:
[----:B01234-:R-:W0:Y:S01]  /*117f0*/  @P5 LDC.64 R20, c[0x0][0x478] ;  /* 0x00011e00ff145b82 */ /* 0x01fe220000000a00 */
        /* <DEDUP_REMOVED lines=8> */
.L_x_19048:
[----:B------:R-:W-:Y:S05]  /*11880*/  BSYNC.RECONVERGENT B0 ;  /* 0x0000000000007941 */ /* 0x000fea0003800200 */
.L_x_19047:
[----:B------:R-:W-:Y:S02]  /*11890*/  UIADD3 UR28, UPT, UPT, UR28, UR26, URZ ;  /* 0x0000001a1c1c7290 */ /* 0x000fe4000fffe0ff */
[----:B------:R-:W-:Y:S02]  /*118a0*/  UPLOP3.LUT UP1, UPT, UPT, UPT, UP1, 0x40, 0x4 ;  /* 0x000000000004789c */ /* 0x000fe40003f2e810 */
[----:B------:R-:W-:-:S09]  /*118b0*/  UISETP.GE.AND UP0, UPT, UR28, UR27, UPT ;  /* 0x0000001b1c00728c */ /* 0x000fd2000bf06270 */
[----:B------:R-:W-:Y:S05]  /*118c0*/  BRA.U !UP0, `(.L_x_19066) ;  /* 0xfffffefd08187547 */ /* 0x000fea000b83ffff */
.L_x_18851:
        /* <DEDUP_REMOVED lines=8> */
[----:B------:R-:W5:Y:S01]  /*11950*/  LDL.LU R184, [R1+0x60] ;  /* 0x0000600001b87983 */ /* 0x000f620000300800 */
[----:B------:R-:W0:Y:S03]  /*11960*/  LDC.64 R4, c[0x0][0x440] ;  /* 0x00011000ff047b82 */ /* 0x000e260000000a00 */
[----:B------:R-:W5:Y:S04]  /*11970*/  LDL.LU R185, [R1+0x64] ;  /* 0x0000640001b97983 */ /* 0x000f680000300800 */
[----:B------:R-:W5:Y:S01]  /*11980*/  LDL.LU R186, [R1+0x68] ;  /* 0x0000680001ba7983 */ /* 0x000f620000300800 */
[----:B------:R-:W1:Y:S03]  /*11990*/  LDC.64 R6, c[0x0][0x448] ;  /* 0x00011200ff067b82 */ /* 0x000e660000000a00 */
[----:B------:R-:W5:Y:S04]  /*119a0*/  LDL.LU R187, [R1+0x6c] ;  /* 0x00006c0001bb7983 */ /* 0x000f680000300800 */
[----:B------:R-:W2:Y:S01]  /*119b0*/  LDL.LU R180, [R1+0x100] ;  /* 0x0001000001b47983 */ /* 0x000ea20000300800 */
[----:B------:R-:W3:Y:S03]  /*119c0*/  LDC.64 R8, c[0x0][0x460] ;  /* 0x00011800ff087b82 */ /* 0x000ee60000000a00 */
[----:B------:R-:W2:Y:S04]  /*119d0*/  LDL.LU R181, [R1+0x104] ;  /* 0x0001040001b57983 */ /* 0x000ea80000300800 */
[----:B------:R-:W2:Y:S04]  /*119e0*/  LDL.LU R182, [R1+0x108] ;  /* 0x0001080001b67983 */ /* 0x000ea80000300800 */
[----:B------:R-:W2:Y:S01]  /*119f0*/  LDL.LU R183, [R1+0x10c] ;  /* 0x00010c0001b77983 */ /* 0x000ea20000300800 */
[----:B0-----:R-:W-:-:S04]  /*11a00*/  IMAD.WIDE.U32 R4, R11, 0x10, R4 ;  /* 0x000000100b047825 */ /* 0x001fc800078e0004 */
[----:B-1----:R-:W-:-:S04]  /*11a10*/  IMAD.WIDE.U32 R6, R11, 0x10, R6 ;  /* 0x000000100b067825 */ /* 0x002fc800078e0006 */
[C---:B---3--:R-:W-:Y:S01]  /*11a20*/  IMAD.WIDE.U32 R8, R11.reuse, 0x10, R8 ;  /* 0x000000100b087825 */ /* 0x048fe200078e0008 */
[----:B------:R-:W-:Y:S01]  /*11a30*/  IADD3 R11, PT, PT, R11, 0x80, RZ ;  /* 0x000000800b0b7810 */ /* 0x000fe20007ffe0ff */
[----:B-----5:R0:W-:Y:S04]  /*11a40*/  STG.E.128 desc[UR20][R4.64], R184 ;  /* 0x000000b804007986 */ /* 0x0201e8000c101d14 */
[----:B--2---:R0:W-:Y:S04]  /*11a50*/  STG.E.128 desc[UR20][R6.64], R180 ;  /* 0x000000b406007986 */ /* 0x0041e8000c101d14 */
[----:B------:R0:W-:Y:S02]  /*11a60*/  STG.E.128 desc[UR20][R8.64], R92 ;  /* 0x0000005c08007986 */ /* 0x0001e4000c101d14 */
.L_x_19068:
[----:B------:R-:W-:Y:S05]  /*11a70*/  BSYNC.RECONVERGENT B0 ;  /* 0x0000000000007941 */ /* 0x000fea0003800200 */
.L_x_19067:
        /* <DEDUP_REMOVED lines=21> */
.L_x_19070:
[----:B------:R-:W-:Y:S05]  /*11bd0*/  BSYNC.RECONVERGENT B0 ;  /* 0x0000000000007941 */ /* 0x000fea0003800200 */
.L_x_19069:
[----:B------:R-:W-:Y:S01]  /*11be0*/  LOP3.LUT P5, RZ, R3, 0x8, RZ, 0xc0, !PT ;  /* 0x0000000803ff7812 */ /* 0x000fe200078ac0ff */
[----:B------:R-:W-:-:S12]  /*11bf0*/  BSSY.RECONVERGENT B0, `(.L_x_19071) ;  /* 0x0000014000007945 */ /* 0x000fd80003800200 */
[----:B------:R-:W-:Y:S05]  /*11c00*/  @!P5 BRA `(.L_x_19072) ;  /* 0x000000000048d947 */ /* 0x000fea0003800000 */
[----:B-1----:R-:W5:Y:S01]  /*11c10*/  LDL.LU R16, [R1+0x40] ;  /* 0x0000400001107983 */ /* 0x002f620000300800 */
        /* <DEDUP_REMOVED lines=17> */
.L_x_19072:
[----:B------:R-:W-:Y:S05]  /*11d30*/  BSYNC.RECONVERGENT B0 ;  /* 0x0000000000007941 */ /* 0x000fea0003800200 */
.L_x_19071:
[----:B------:R-:W-:Y:S01]  /*11d40*/  LOP3.LUT P5, RZ, R3, 0x1, RZ, 0xc0, !PT ;  /* 0x0000000103ff7812 */ /* 0x000fe200078ac0ff */
[----:B------:R-:W-:-:S12]  /*11d50*/  BSSY.RECONVERGENT B0, `(.L_x_19073) ;  /* 0x0000014000007945 */ /* 0x000fd80003800200 */
[----:B------:R-:W-:Y:S05]  /*11d60*/  @!P5 BRA `(.L_x_19074) ;  /* 0x000000000048d947 */ /* 0x000fea0003800000 */
[----:B01----:R-:W5:Y:S01]  /*11d70*/  LDL.LU R16, [R1+0x30] ;  /* 0x0000300001107983 */ /* 0x003f620000300800 */
        /* <DEDUP_REMOVED lines=17> */
.L_x_19074:
[----:B------:R-:W-:Y:S05]  /*11e90*/  BSYNC.RECONVERGENT B0 ;  /* 0x0000000000007941 */ /* 0x000fea0003800200 */
.L_x_19073:
[----:B------:R-:W-:Y:S04]  /*11ea0*/  BSSY.RECONVERGENT B0, `(.L_x_19075) ;  /* 0x0000010000007945 */ /* 0x000fe80003800200 */
[----:B------:R-:W-:Y:S05]  /*11eb0*/  @!P0 BRA `(.L_x_19076) ;  /* 0x0000000000388947 */ /* 0x000fea0003800000 */
[----:B01----:R-:W5:Y:S01]  /*11ec0*/  LDL.LU R12, [R1+0xc0] ;  /* 0x0000c000010c7983 */ /* 0x003f620000300800 */
        /* <DEDUP_REMOVED lines=13> */
.L_x_19076:
[----:B------:R-:W-:Y:S05]  /*11fa0*/  BSYNC.RECONVERGENT B0 ;  /* 0x0000000000007941 */ /* 0x000fea0003800200 */
.L_x_19075:
        /* <DEDUP_REMOVED lines=16> */
.L_x_19078:
[----:B------:R-:W-:Y:S05]  /*120b0*/  BSYNC.RECONVERGENT B0 ;  /* 0x0000000000007941 */ /* 0x000fea0003800200 */
.L_x_19077:
        /* <DEDUP_REMOVED lines=16> */
.L_x_19080:
[----:B------:R-:W-:Y:S05]  /*121c0*/  BSYNC.RECONVERGENT B0 ;  /* 0x0000000000007941 */ /* 0x000fea0003800200 */
.L_x_19079:
        /* <DEDUP_REMOVED lines=16> */
.L_x_19082:
[----:B------:R-:W-:Y:S05]  /*122d0*/  BSYNC.RECONVERGENT B0 ;  /* 0x0000000000007941 */ /* 0x000fea0003800200 */
.L_x_19081:
        /* <DEDUP_REMOVED lines=16> */
.L_x_19084:
[----:B------:R-:W-:Y:S05]  /*123e0*/  BSYNC.RECONVERGENT B0 ;  /* 0x0000000000007941 */ /* 0x000fea0003800200 */
.L_x_19083:
[----:B------:R-:W-:-:S13]  /*123f0*/  LOP3.LUT P0, RZ, R3, 0x10, RZ, 0xc0, !PT ;  /* 0x0000001003ff7812 */ /* 0x000fda000780c0ff */
[----:B------:R-:W-:Y:S05]  /*12400*/  @!P0 EXIT ;  /* 0x000000000000894d */ /* 0x000fea0003800000 */
        /* <DEDUP_REMOVED lines=8> */
[----:B------:R-:W-:Y:S01]  /*12490*/  STG.E.128 desc[UR20][R2.64], R88 ;  /* 0x0000005802007986 */ /* 0x000fe2000c101d14 */
[----:B-1----:R-:W-:-:S04]  /*124a0*/  IMAD.WIDE.U32 R4, R11, 0x10, R4 ;  /* 0x000000100b047825 */ /* 0x002fc800078e0004 */
[----:B--2---:R-:W-:Y:S01]  /*124b0*/  IMAD.WIDE.U32 R6, R11, 0x10, R6 ;  /* 0x000000100b067825 */ /* 0x004fe200078e0006 */
[----:B-----5:R-:W-:Y:S04]  /*124c0*/  STG.E.128 desc[UR20][R4.64], R12 ;  /* 0x0000000c04007986 */ /* 0x020fe8000c101d14 */
[----:B------:R-:W-:Y:S01]  /*124d0*/  STG.E.128 desc[UR20][R6.64], R128 ;  /* 0x0000008006007986 */ /* 0x000fe2000c101d14 */
[----:B------:R-:W-:Y:S05]  /*124e0*/  EXIT ;  /* 0x000000000000794d */ /* 0x000fea0003800000 */
.L_x_19085:
        /* <DEDUP_REMOVED lines=9> */
.L_x_19471:


//--------------------- .text._ZN10layer_norm22ln_bwd_finalize_kernelINS_22Kernel_traits_finalizeILj5120EfffffjLb1ELj1024ELj4ENS_18Kernel_traits_baseILj5120EfffffjLj1024EEEEELb1ELb1EEEvNS_9BwdParamsE --------------------------
	.section	.text._ZN10layer_norm22ln_bwd_finalize_kernelINS_22Kernel_traits_finalizeILj5120EfffffjLb1ELj1024ELj4ENS_18Kernel_traits_baseILj5120EfffffjLj1024EEEEELb1ELb1EEEvNS_9BwdParamsE,"ax",@progbits
	.align	128
        .global         _ZN10layer_norm22ln_bwd_finalize_kernelINS_22Kernel_traits_finalizeILj5120EfffffjLb1ELj1024ELj4ENS_18Kernel_traits_baseILj5120EfffffjLj1024EEEEELb1ELb1EEEvNS_9BwdParamsE
        .type           _ZN10layer_norm22ln_bwd_finalize_kernelINS_22Kernel_traits_finalizeILj5120EfffffjLb1ELj1024ELj4ENS_18Kernel_traits_baseILj5120EfffffjLj1024EEEEELb1ELb1EEEvNS_9BwdParamsE,@function
        .size           _ZN10layer_norm22ln_bwd_finalize_kernelINS_22Kernel_traits_finalizeILj5120EfffffjLb1ELj1024ELj4ENS_18Kernel_traits_baseILj5120EfffffjLj1024EEEEELb1ELb1EEEvNS_9BwdParamsE,(.L_x_19472 - _ZN10layer_norm22ln_bwd_finalize_kernelINS_22Kernel_traits_finalizeILj5120EfffffjLb1ELj1024ELj4ENS_18Kernel_traits_baseILj5120EfffffjLj1024EEEEELb1ELb1EEEvNS_9BwdParamsE)
        .other          _ZN10layer_norm22ln_bwd_finalize_kernelINS_22Kernel_traits_finalizeILj5120EfffffjLb1ELj1024ELj4ENS_18Kernel_traits_baseILj5120EfffffjLj1024EEEEELb1ELb1EEEvNS_9BwdParamsE,@"STO_CUDA_ENTRY STV_DEFAULT"
_ZN10layer_norm22ln_bwd_finalize_kernelINS_22Kernel_traits_finalizeILj5120EfffffjLb1ELj1024ELj4ENS_18Kernel_traits_baseILj5120EfffffjLj1024EEEEELb1ELb1EEEvNS_9BwdParamsE:
.text._ZN10layer_norm22ln_bwd_finalize_kernelINS_22Kernel_traits_finalizeILj5120EfffffjLb1ELj1024ELj4ENS_18Kernel_traits_baseILj5120EfffffjLj1024EEEEELb1ELb1EEEvNS_9BwdParamsE:
        /* <DEDUP_REMOVED lines=56> */
.L_x_19090:
        /* <DEDUP_REMOVED lines=87> */
.L_x_19089:
[----:B------:R-:W-:Y:S05]  /*08f0*/  BSYNC.RECONVERGENT B1 ;  /* 0x0000000000017941 */ /* 0x000fea0003800200 */
.L_x_19088:
        /* <DEDUP_REMOVED lines=51> */
.L_x_19092:
[----:B------:R-:W-:Y:S05]  /*0c30*/  BSYNC.RECONVERGENT B1 ;  /* 0x0000000000017941 */ /* 0x000fea0003800200 */
.L_x_19091:
        /* <DEDUP_REMOVED lines=30> */
.L_x_19094:
[----:B------:R-:W-:Y:S05]  /*0e20*/  BSYNC.RECONVERGENT B1 ;  /* 0x0000000000017941 */ /* 0x000fea0003800200 */
.L_x_19093:
        /* <DEDUP_REMOVED lines=15> */
.L_x_19087:
[----:B------:R-:W-:Y:S05]  /*0f20*/  BSYNC.RECONVERGENT B0 ;  /* 0x0000000000007941 */ /* 0x000fea0003800200 */
.L_x_19086:
        /* <DEDUP_REMOVED lines=72> */
.L_x_19095:
        /* <DEDUP_REMOVED lines=13> */
.L_x_19472:


//--------------------- .text._ZN10layer_norm13ln_bwd_kernelINS_13Kernel_traitsIfffffjLj5120ELj1ELj1ELj4ELj16ENS_18Kernel_traits_baseILj5120EfffffjLj128EEEEELb1ELb1ELb1ELb1EEEvNS_9BwdParamsE --------------------------
	.section	.text._ZN10layer_norm13ln_bwd_kernelINS_13Kernel_traitsIfffffjLj5120ELj1ELj1ELj4ELj16ENS_18Kernel_traits_baseILj5120EfffffjLj128EEEEELb1ELb1ELb1ELb1EEEvNS_9BwdParamsE,"ax",@progbits
	.align	128
        .global         _ZN10layer_norm13ln_bwd_kernelINS_13Kernel_traitsIfffffjLj5120ELj1ELj1ELj4ELj16ENS_18Kernel_traits_baseILj5120EfffffjLj128EEEEELb1ELb1ELb1ELb1EEEvNS_9BwdParamsE
        .type           _ZN10layer_norm13ln_bwd_kernelINS_13Kernel_traitsIfffffjLj5120ELj1ELj1ELj4ELj16ENS_18Kernel_traits_baseILj5120EfffffjLj128EEEEELb1ELb1ELb1ELb1EEEvNS_9BwdParamsE,@function
        .size           _ZN10layer_norm13ln_bwd_kernelINS_13Kernel_traitsIfffffjLj5120ELj1ELj1ELj4ELj16ENS_18Kernel_traits_baseILj5120EfffffjLj128EEEEELb1ELb1ELb1ELb1EEEvNS_9BwdParamsE,(.L_x_19473 - _ZN10layer_norm13ln_bwd_kernelINS_13Kernel_traitsIfffffjLj5120ELj1ELj1ELj4ELj16ENS_18Kernel_traits_baseILj5120EfffffjLj128EEEEELb1ELb1ELb1ELb1EEEvNS_9BwdParamsE)
        .other          _ZN10layer_norm13ln_bwd_kernelINS_13Kernel_traitsIfffffjLj5120ELj1ELj1ELj4ELj16ENS_18Kernel_traits_baseILj5120EfffffjLj128EEEEELb1ELb1ELb1ELb1EEEvNS_9BwdParamsE,@"STO_CUDA_ENTRY STV_DEFAULT"
_ZN10layer_norm13ln_bwd_kernelINS_13Kernel_traitsIfffffjLj5120ELj1ELj1ELj4ELj16ENS_18Kernel_traits_baseILj5120EfffffjLj128EEEEELb1ELb1ELb1ELb1EEEvNS_9BwdParamsE:
.text._ZN10layer_norm13ln_bwd_kernelINS_13Kernel_traitsIfffffjLj5120ELj1ELj1ELj4ELj16ENS_18Kernel_traits_baseILj5120EfffffjLj128EEEEELb1ELb1ELb1ELb1EEEvNS_9BwdParamsE:
        /* <DEDUP_REMOVED lines=149> */
.L_x_19272:
        /* <DEDUP_REMOVED lines=18> */
[----:B------:R-:W1:Y:S01]  /*0a70*/  LDC.64 R164, c[0x0][0x3a8] ;  /* 0x0000ea00ffa47b82 */ /* 0x000e620000000a00 */
[----:B------:R-:W-:Y:S02]  /*0a80*/  UIMAD UR9, UR8, UR26, URZ ;  /* 0x0000001a080972a4 */ /* 0x000fe4000f8e02ff */
[----:B------:R-:W-:Y:S01]  /*0a90*/  UIMAD.WIDE UR32, UR8, 0x4, UR12 ;  /* 0x00000004082078a5 */ /* 0x000fe2000f8e020c */
[----:B------:R3:W-:Y:S01]  /*0aa0*/  STL [R1+0x1a8], R56 ;  /* 0x0001a83801007387 */ /* 0x0007e20000100800 */
[----:B------:R-:W-:Y:S01]  /*0ab0*/  USHF.R.S32.HI UR10, URZ, 0x1f, UR9 ;  /* 0x0000001fff0a7899 */ /* 0x000fe20008011409 */
[----:B------:R-:W-:Y:S01]  /*0ac0*/  ISETP.NE.U32.AND P0, PT, RZ, UR4, PT ;  /* 0x00000004ff007c0c */ /* 0x000fe2000bf05070 */
[----:B------:R-:W-:Y:S01]  /*0ad0*/  UISETP.GE.AND UP3, UPT, UR11, 0x1, UPT ;  /* 0x000000010b00788c */ /* 0x000fe2000bf66270 */
[----:B------:R-:W-:Y:S01]  /*0ae0*/  STL [R1+0x1a4], R55 ;  /* 0x0001a43701007387 */ /* 0x000fe20000100800 */
[----:B------:R-:W-:Y:S01]  /*0af0*/  ULEA.HI UR10, UR10, UR9, URZ, 0x2 ;  /* 0x000000090a0a7291 */ /* 0x000fe2000f8f10ff */
[----:B------:R-:W-:Y:S01]  /*0b00*/  MOV R2, UR32 ;  /* 0x0000002000027c02 */ /* 0x000fe20008000f00 */
[----:B------:R-:W4:Y:S01]  /*0b10*/  LDC.64 R246, c[0x0][0x428] ;  /* 0x00010a00fff67b82 */ /* 0x000f220000000a00 */
[----:B------:R-:W-:Y:S01]  /*0b20*/  MOV R3, UR33 ;  /* 0x0000002100037c02 */ /* 0x000fe20008000f00 */
[----:B------:R-:W-:Y:S02]  /*0b30*/  STL [R1+0x1a0], R54 ;  /* 0x0001a03601007387 */ /* 0x000fe40000100800 */
[----:B------:R-:W-:-:S02]  /*0b40*/  MOV R0, UR10 ;  /* 0x0000000a00007c02 */ /* 0x000fc40008000f00 */
[----:B---3--:R1:W3:Y:S01]  /*0b50*/  LDG.E R56, desc[UR20][R2.64] ;  /* 0x0000001402387981 */ /* 0x0082e2000c1e1900 */
[----:B------:R-:W-:Y:S01]  /*0b60*/  ISETP.NE.AND.EX P0, PT, RZ, UR5, PT, P0 ;  /* 0x00000005ff007c0c */ /* 0x000fe2000bf05300 */
[----:B------:R-:W-:Y:S02]  /*0b70*/  UIADD3 UR9, UPT, UPT, UR30, -0x1, URZ ;  /* 0xffffffff1e097890 */ /* 0x000fe4000fffe0ff */
[----:B------:R-:W-:Y:S01]  /*0b80*/  STL [R1+0x19c], R53 ;  /* 0x00019c3501007387 */ /* 0x000fe20000100800 */
[----:B0-----:R-:W-:-:S09]  /*0b90*/  LEA.HI.SX32 R180, R0, R185, 0x1e ;  /* 0x000000b900b47211 */ /* 0x001fd200078ff2ff */
[----:B------:R-:W0:Y:S08]  /*0ba0*/  @P0 LDC.64 R194, c[0x0][0x438] ;  /* 0x00010e00ffc20b82 */ /* 0x000e300000000a00 */
[----:B------:R-:W2:Y:S01]  /*0bb0*/  @P0 LDC.64 R188, c[0x0][0x438] ;  /* 0x00010e00ffbc0b82 */ /* 0x000ea20000000a00 */
[----:B-1----:R-:W-:-:S07]  /*0bc0*/  IMAD.WIDE.U32 R2, R180, 0x10, R164 ;  /* 0x00000010b4027825 */ /* 0x002fce00078e00a4 */
[----:B------:R-:W1:Y:S01]  /*0bd0*/  @P0 LDC.64 R190, c[0x0][0x438] ;  /* 0x00010e00ffbe0b82 */ /* 0x000e620000000a00 */
[----:B------:R4:W3:Y:S01]  /*0be0*/  LDG.E.128 R204, desc[UR20][R2.64] ;  /* 0x0000001402cc7981 */ /* 0x0008e2000c1e1d00 */
[C---:B------:R-:W-:Y:S02]  /*0bf0*/  IADD3 R200, PT, PT, R180.reuse, 0x80, RZ ;  /* 0x00000080b4c87810 */ /* 0x040fe40007ffe0ff */
[C---:B------:R-:W-:Y:S01]  /*0c00*/  IADD3 R199, PT, PT, R180.reuse, 0x100, RZ ;  /* 0x00000100b4c77810 */ /* 0x040fe20007ffe0ff */
[----:B------:R-:W-:Y:S01]  /*0c10*/  UIMAD UR9, UR9, UR26, URZ ;  /* 0x0000001a090972a4 */ /* 0x000fe2000f8e02ff */
[----:B------:R-:W-:Y:S01]  /*0c20*/  IADD3 R198, PT, PT, R180, 0x180, RZ ;  /* 0x00000180b4c67810 */ /* 0x000fe20007ffe0ff */
[--C-:B------:R-:W-:Y:S01]  /*0c30*/  IMAD.WIDE.U32 R166, R200, 0x10, R164.reuse ;  /* 0x00000010c8a67825 */ /* 0x100fe200078e00a4 */
[----:B------:R-:W-:Y:S01]  /*0c40*/  STL [R1+0x198], R52 ;  /* 0x0001983401007387 */ /* 0x000fe20000100800 */
[----:B------:R-:W1:Y:S02]  /*0c50*/  @P0 LDC.64 R182, c[0x0][0x438] ;  /* 0x00010e00ffb60b82 */ /* 0x000e640000000a00 */
[C---:B----4-:R-:W-:Y:S01]  /*0c60*/  IMAD.WIDE.U32 R2, R199.reuse, 0x10, R164 ;  /* 0x00000010c7027825 */ /* 0x050fe200078e00a4 */
[----:B------:R4:W3:Y:S03]  /*0c70*/  LDG.E.128 R208, desc[UR20][R166.64] ;  /* 0x00000014a6d07981 */ /* 0x0008e6000c1e1d00 */
[----:B0-----:R-:W-:Y:S01]  /*0c80*/  @P0 IMAD.WIDE.U32 R194, R199, 0x10, R194 ;  /* 0x00000010c7c20825 */ /* 0x001fe200078e00c2 */
[----:B------:R-:W-:Y:S01]  /*0c90*/  IADD3 R193, PT, PT, R180, 0x280, RZ ;  /* 0x00000280b4c17810 */ /* 0x000fe20007ffe0ff */
[----:B------:R0:W3:Y:S01]  /*0ca0*/  LDG.E.128 R212, desc[UR20][R2.64] ;  /* 0x0000001402d47981 */ /* 0x0000e2000c1e1d00 */
[----:B------:R-:W0:Y:S01]  /*0cb0*/  @P0 LDC.64 R244, c[0x0][0x438] ;  /* 0x00010e00fff40b82 */ /* 0x000e220000000a00 */
[----:B--2---:R-:W-:-:S04]  /*0cc0*/  @P0 IMAD.WIDE.U32 R188, R198, 0x10, R188 ;  /* 0x00000010c6bc0825 */ /* 0x004fc800078e00bc */
[----:B-1----:R-:W-:Y:S01]  /*0cd0*/  @P0 IMAD.WIDE.U32 R190, R200, 0x10, R190 ;  /* 0x00000010c8be0825 */ /* 0x002fe200078e00be */
[C---:B------:R-:W-:Y:S02]  /*0ce0*/  IADD3 R192, PT, PT, R180.reuse, 0x300, RZ ;  /* 0x00000300b4c07810 */ /* 0x040fe40007ffe0ff */
[----:B------:R-:W1:Y:S01]  /*0cf0*/  @P0 LDC.64 R200, c[0x0][0x438] ;  /* 0x00010e00ffc80b82 */ /* 0x000e620000000a00 */
[----:B------:R-:W-:Y:S01]  /*0d00*/  IADD3 R197, PT, PT, R180, 0x200, RZ ;  /* 0x00000200b4c57810 */ /* 0x000fe20007ffe0ff */
[--C-:B----4-:R-:W-:Y:S01]  /*0d10*/  IMAD.WIDE.U32 R166, R198, 0x10, R164.reuse ;  /* 0x00000010c6a67825 */ /* 0x110fe200078e00a4 */
[----:B------:R-:W-:Y:S01]  /*0d20*/  USHF.R.S32.HI UR10, URZ, 0x1f, UR9 ;  /* 0x0000001fff0a7899 */ /* 0x000fe20008011409 */
[----:B------:R-:W-:Y:S04]  /*0d30*/  STL [R1+0x194], R51 ;  /* 0x0001943301007387 */ /* 0x000fe80000100800 */
[----:B------:R-:W2:Y:S01]  /*0d40*/  @P0 LDC.64 R198, c[0x0][0x438] ;  /* 0x00010e00ffc60b82 */ /* 0x000ea20000000a00 */
[----:B------:R4:W3:Y:S01]  /*0d50*/  LDG.E.128 R216, desc[UR20][R166.64] ;  /* 0x00000014a6d87981 */ /* 0x0008e2000c1e1d00 */
[----:B------:R-:W-:-:S03]  /*0d60*/  IMAD.WIDE.U32 R168, R193, 0x10, R164 ;  /* 0x00000010c1a87825 */ /* 0x000fc600078e00a4 */
[----:B------:R4:W5:Y:S01]  /*0d70*/  @P0 LDG.E.128 R32, desc[UR20][R194.64] ;  /* 0x00000014c2200981 */ /* 0x000962000c1e1d00 */
[--C-:B0-----:R-:W-:Y:S01]  /*0d80*/  IMAD.WIDE.U32 R2, R197, 0x10, R164.reuse ;  /* 0x00000010c5027825 */ /* 0x101fe200078e00a4 */
[----:B------:R-:W-:Y:S02]  /*0d90*/  ULEA.HI UR10, UR10, UR9, URZ, 0x2 ;  /* 0x000000090a0a7291 */ /* 0x000fe4000f8f10ff */
[----:B------:R-:W-:Y:S01]  /*0da0*/  STL [R1+0x190], R50 ;  /* 0x0001903201007387 */ /* 0x000fe20000100800 */
[----:B----4-:R-:W-:-:S03]  /*0db0*/  IMAD.WIDE.U32 R166, R192, 0x10, R164 ;  /* 0x00000010c0a67825 */ /* 0x010fc600078e00a4 */
[----:B------:R0:W4:Y:S01]  /*0dc0*/  LDG.E.128 R220, desc[UR20][R2.64] ;  /* 0x0000001402dc7981 */ /* 0x000122000c1e1d00 */
[----:B------:R-:W-:Y:S02]  /*0dd0*/  PLOP3.LUT P1, PT, PT, PT, UP3, 0x80, 0x8 ;  /* 0x000000000008781c */ /* 0x000fe40003f2f038 */
[C---:B------:R-:W-:Y:S01]  /*0de0*/  IADD3 R0, PT, PT, R180.reuse, 0x480, RZ ;  /* 0x00000480b4007810 */ /* 0x040fe20007ffe0ff */
[----:B------:R-:W-:Y:S01]  /*0df0*/  STL [R1+0x18c], R49 ;  /* 0x00018c3101007387 */ /* 0x000fe20000100800 */
[----:B------:R-:W-:Y:S01]  /*0e00*/  MOV R203, RZ ;  /* 0x000000ff00cb7202 */ /* 0x000fe20000000f00 */
[C---:B------:R-:W-:Y:S02]  /*0e10*/  @P0 IMAD.WIDE.U32 R182, R180.reuse, 0x10, R182 ;  /* 0x00000010b4b60825 */ /* 0x040fe400078e00b6 */
[----:B------:R-:W5:Y:S01]  /*0e20*/  @P0 LDG.E.128 R28, desc[UR20][R188.64] ;  /* 0x00000014bc1c0981 */ /* 0x000f62000c1e1d00 */
[----:B------:R-:W1:Y:S01]  /*0e30*/  @P0 LDC.64 R194, c[0x0][0x438] ;  /* 0x00010e00ffc20b82 */ /* 0x000e620000000a00 */
[----:B--2---:R-:W-:Y:S01]  /*0e40*/  @P0 IMAD.WIDE.U32 R198, R193, 0x10, R198 ;  /* 0x00000010c1c60825 */ /* 0x004fe200078e00c6 */
[----:B0-----:R-:W-:Y:S01]  /*0e50*/  IADD3 R3, PT, PT, R180, 0x380, RZ ;  /* 0x00000380b4037810 */ /* 0x001fe20007ffe0ff */
[----:B------:R-:W-:Y:S02]  /*0e60*/  STL [R1+0x188], R48 ;  /* 0x0001883001007387 */ /* 0x000fe40000100800 */
[----:B-1----:R-:W-:-:S02]  /*0e70*/  @P0 IMAD.WIDE.U32 R192, R192, 0x10, R200 ;  /* 0x00000010c0c00825 */ /* 0x002fc400078e00c8 */
[----:B------:R0:W5:Y:S01]  /*0e80*/  @P0 LDG.E.128 R20, desc[UR20][R198.64] ;  /* 0x00000014c6140981 */ /* 0x000162000c1e1d00 */
[----:B------:R-:W1:Y:S01]  /*0e90*/  @P0 LDC.64 R200, c[0x0][0x438] ;  /* 0x00010e00ffc80b82 */ /* 0x000e620000000a00 */
[----:B------:R-:W-:Y:S02]  /*0ea0*/  @UP3 UIADD3 UR9, UPT, UPT, UR11, -0x1, URZ ;  /* 0xffffffff0b093890 */ /* 0x000fe4000fffe0ff */
[----:B------:R2:W4:Y:S01]  /*0eb0*/  LDG.E.128 R224, desc[UR20][R168.64] ;  /* 0x00000014a8e07981 */ /* 0x000522000c1e1d00 */
[----:B------:R-:W-:-:S03]  /*0ec0*/  IADD3 R2, PT, PT, R180, 0x400, RZ ;  /* 0x00000400b4027810 */ /* 0x000fc60007ffe0ff */
[----:B------:R-:W-:Y:S01]  /*0ed0*/  STL [R1+0x184], R47 ;  /* 0x0001842f01007387 */ /* 0x000fe20000100800 */
[----:B0-----:R-:W0:Y:S03]  /*0ee0*/  @P0 LDC.64 R198, c[0x0][0x438] ;  /* 0x00010e00ffc60b82 */ /* 0x001e260000000a00 */
[----:B------:R2:W-:Y:S02]  /*0ef0*/  STL [R1+0x180], R46 ;  /* 0x0001802e01007387 */ /* 0x0005e40000100800 */
[----:B--2---:R-:W-:Y:S01]  /*0f00*/  IMAD.WIDE.U32 R168, R3, 0x10, R164 ;  /* 0x0000001003a87825 */ /* 0x004fe200078e00a4 */
[----:B------:R-:W-:Y:S01]  /*0f10*/  @UP3 UIMAD UR9, UR9, UR26, URZ ;  /* 0x0000001a090932a4 */ /* 0x000fe2000f8e02ff */
[----:B------:R2:W4:Y:S04]  /*0f20*/  LDG.E.128 R228, desc[UR20][R166.64] ;  /* 0x00000014a6e47981 */ /* 0x000528000c1e1d00 */
[----:B------:R2:W4:Y:S01]  /*0f30*/  LDG.E.128 R232, desc[UR20][R168.64] ;  /* 0x00000014a8e87981 */ /* 0x000522000c1e1d00 */
[----:B------:R-:W1:Y:S01]  /*0f40*/  LDC.64 R46, c[0x0][0x3b0] ;  /* 0x0000ec00ff2e7b82 */ /* 0x000e620000000a00 */
[----:B------:R-:W-:-:S02]  /*0f50*/  @P0 IMAD.WIDE.U32 R194, R197, 0x10, R194 ;  /* 0x00000010c5c20825 */ /* 0x000fc400078e00c2 */
[----:B------:R-:W5:Y:S02]  /*0f60*/  @P0 LDG.E.128 R16, desc[UR20][R192.64] ;  /* 0x00000014c0100981 */ /* 0x000f64000c1e1d00 */
[----:B--2---:R-:W-:Y:S02]  /*0f70*/  IMAD.WIDE.U32 R166, R2, 0x10, R164 ;  /* 0x0000001002a67825 */ /* 0x004fe400078e00a4 */
[----:B------:R-:W5:Y:S01]  /*0f80*/  @P0 LDG.E.128 R40, desc[UR20][R182.64] ;  /* 0x00000014b6280981 */ /* 0x000f62000c1e1d00 */
[----:B------:R-:W-:Y:S01]  /*0f90*/  MOV R168, UR10 ;  /* 0x0000000a00a87c02 */ /* 0x000fe20008000f00 */
[----:B------:R-:W-:Y:S02]  /*0fa0*/  @UP3 USHF.R.S32.HI UR10, URZ, 0x1f, UR9 ;  /* 0x0000001fff0a3899 */ /* 0x000fe40008011409 */
[----:B------:R-:W5:Y:S01]  /*0fb0*/  @P0 LDG.E.128 R36, desc[UR20][R190.64] ;  /* 0x00000014be240981 */ /* 0x000f62000c1e1d00 */
[----:B0-----:R-:W-:Y:S01]  /*0fc0*/  @P0 IMAD.WIDE.U32 R198, R3, 0x10, R198 ;  /* 0x0000001003c60825 */ /* 0x001fe200078e00c6 */
[----:B------:R-:W-:Y:S01]  /*0fd0*/  LEA.HI.SX32 R196, R168, R185, 0x1e ;  /* 0x000000b9a8c47211 */ /* 0x000fe200078ff2ff */
[----:B------:R-:W-:Y:S01]  /*0fe0*/  @UP3 ULEA.HI UR10, UR10, UR9, URZ, 0x2 ;  /* 0x000000090a0a3291 */ /* 0x000fe2000f8f10ff */
[----:B------:R-:W5:Y:S01]  /*0ff0*/  @P0 LDG.E.128 R24, desc[UR20][R194.64] ;  /* 0x00000014c2180981 */ /* 0x000f62000c1e1d00 */
[----:B-1----:R-:W-:Y:S01]  /*1000*/  @P0 IMAD.WIDE.U32 R2, R2, 0x10, R200 ;  /* 0x0000001002020825 */ /* 0x002fe200078e00c8 */
[----:B------:R-:W-:-:S02]  /*1010*/  IADD3 R184, PT, PT, R196, 0x200, RZ ;  /* 0x00000200c4b87810 */ /* 0x000fc40007ffe0ff */
[----:B------:R-:W5:Y:S01]  /*1020*/  @P0 LDG.E.128 R12, desc[UR20][R198.64] ;  /* 0x00000014c60c0981 */ /* 0x000f62000c1e1d00 */
[----:B------:R-:W-:-:S03]  /*1030*/  MOV R181, UR10 ;  /* 0x0000000a00b57c02 */ /* 0x000fc60008000f00 */
[----:B------:R0:W5:Y:S01]  /*1040*/  @P0 LDG.E.128 R8, desc[UR20][R2.64] ;  /* 0x0000001402080981 */ /* 0x000162000c1e1d00 */
[----:B------:R-:W-:Y:S01]  /*1050*/  IMAD.WIDE.U32 R164, R0, 0x10, R164 ;  /* 0x0000001000a47825 */ /* 0x000fe200078e00a4 */
[----:B------:R-:W-:Y:S02]  /*1060*/  @P1 LEA.HI.SX32 R203, R181, R185, 0x1e ;  /* 0x000000b9b5cb1211 */ /* 0x000fe400078ff2ff */
[----:B------:R-:W-:Y:S04]  /*1070*/  STL [R1+0x17c], R45 ;  /* 0x00017c2d01007387 */ /* 0x000fe80000100800 */
[----:B------:R-:W2:Y:S01]  /*1080*/  LDG.E.128 R236, desc[UR20][R166.64] ;  /* 0x00000014a6ec7981 */ /* 0x000ea2000c1e1d00 */
[----:B0-----:R-:W-:Y:S01]  /*1090*/  IADD3 R2, PT, PT, R196, 0x400, RZ ;  /* 0x00000400c4027810 */ /* 0x001fe20007ffe0ff */
[----:B------:R-:W-:-:S02]  /*10a0*/  IMAD.WIDE.U32 R180, R184, 0x10, R246 ;  /* 0x00000010b8b47825 */ /* 0x000fc400078e00f6 */
[----:B------:R0:W2:Y:S02]  /*10b0*/  LDG.E.128 R240, desc[UR20][R164.64] ;  /* 0x00000014a4f07981 */ /* 0x0000a4000c1e1d00 */
[----:B------:R-:W-:Y:S01]  /*10c0*/  IMAD.WIDE.U32 R2, R2, 0x10, R246 ;  /* 0x0000001002027825 */ /* 0x000fe200078e00f6 */
[C---:B------:R-:W-:Y:S01]  /*10d0*/  IADD3 R168, PT, PT, R196.reuse, 0x80, RZ ;  /* 0x00000080c4a87810 */ /* 0x040fe20007ffe0ff */
[----:B------:R1:W-:Y:S01]  /*10e0*/  STL [R1+0x178], R44 ;  /* 0x0001782c01007387 */ /* 0x0003e20000100800 */
[----:B------:R-:W-:Y:S01]  /*10f0*/  IADD3 R172, PT, PT, R196, 0x100, RZ ;  /* 0x00000100c4ac7810 */ /* 0x000fe20007ffe0ff */
[----:B------:R-:W-:Y:S01]  /*1100*/  @P0 IMAD.WIDE.U32 R200, R0, 0x10, R244 ;  /* 0x0000001000c80825 */ /* 0x000fe200078e00f4 */
[C---:B------:R-:W-:Y:S01]  /*1110*/  IADD3 R176, PT, PT, R196.reuse, 0x180, RZ ;  /* 0x00000180c4b07810 */ /* 0x040fe20007ffe0ff */
[----:B------:R-:W2:Y:S01]  /*1120*/  LDG.E.128 R180, desc[UR20][R180.64] ;  /* 0x00000014b4b47981 */ /* 0x000ea2000c1e1d00 */
[C---:B------:R-:W-:Y:S01]  /*1130*/  IADD3 R184, PT, PT, R196.reuse, 0x280, RZ ;  /* 0x00000280c4b87810 */ /* 0x040fe20007ffe0ff */
[C---:B0-----:R-:W-:Y:S01]  /*1140*/  IMAD.WIDE.U32 R164, R196.reuse, 0x10, R246 ;  /* 0x00000010c4a47825 */ /* 0x041fe200078e00f6 */
[C---:B------:R-:W-:Y:S01]  /*1150*/  IADD3 R188, PT, PT, R196.reuse, 0x300, RZ ;  /* 0x00000300c4bc7810 */ /* 0x040fe20007ffe0ff */
[----:B------:R-:W5:Y:S01]  /*1160*/  @P0 LDG.E.128 R4, desc[UR20][R200.64] ;  /* 0x00000014c8040981 */ /* 0x000f62000c1e1d00 */
[----:B------:R-:W-:-:S02]  /*1170*/  IADD3 R192, PT, PT, R196, 0x380, RZ ;  /* 0x00000380c4c07810 */ /* 0x000fc40007ffe0ff */
[----:B------:R-:W-:Y:S01]  /*1180*/  IADD3 R0, PT, PT, R196, 0x480, RZ ;  /* 0x00000480c4007810 */ /* 0x000fe20007ffe0ff */
[--C-:B------:R-:W-:Y:S01]  /*1190*/  IMAD.WIDE.U32 R168, R168, 0x10, R246.reuse ;  /* 0x00000010a8a87825 */ /* 0x100fe200078e00f6 */
[----:B------:R0:W2:Y:S03]  /*11a0*/  LDG.E.128 R196, desc[UR20][R2.64] ;  /* 0x0000001402c47981 */ /* 0x0000a6000c1e1d00 */
[--C-:B------:R-:W-:Y:S01]  /*11b0*/  IMAD.WIDE.U32 R172, R172, 0x10, R246.reuse ;  /* 0x00000010acac7825 */ /* 0x100fe200078e00f6 */
[----:B------:R-:W-:Y:S01]  /*11c0*/  IADD3 R248, PT, PT, R203, 0x400, RZ ;  /* 0x00000400cbf87810 */ /* 0x000fe20007ffe0ff */
[----:B------:R-:W2:Y:S02]  /*11d0*/  LDG.E.128 R164, desc[UR20][R164.64] ;  /* 0x00000014a4a47981 */ /* 0x000ea4000c1e1d00 */
[----:B------:R-:W-:-:S04]  /*11e0*/  IMAD.WIDE.U32 R176, R176, 0x10, R246 ;  /* 0x00000010b0b07825 */ /* 0x000fc800078e00f6 */
[----:B------:R-:W-:-:S04]  /*11f0*/  IMAD.WIDE.U32 R184, R184, 0x10, R246 ;  /* 0x00000010b8b87825 */ /* 0x000fc800078e00f6 */
[----:B------:R-:W-:Y:S01]  /*1200*/  IMAD.WIDE.U32 R188, R188, 0x10, R246 ;  /* 0x00000010bcbc7825 */ /* 0x000fe200078e00f6 */
[C---:B------:R-:W-:Y:S01]  /*1210*/  IADD3 R252, PT, PT, R203.reuse, 0x280, RZ ;  /* 0x00000280cbfc7810 */ /* 0x040fe20007ffe0ff */
[----:B------:R-:W2:Y:S02]  /*1220*/  LDG.E.128 R168, desc[UR20][R168.64] ;  /* 0x00000014a8a87981 */ /* 0x000ea4000c1e1d00 */
[C---:B0-----:R-:W-:Y:S01]  /*1230*/  IMAD.WIDE.U32 R2, R203.reuse, 0x4, R46 ;  /* 0x00000004cb027825 */ /* 0x041fe200078e002e */
[C---:B------:R-:W-:Y:S01]  /*1240*/  IADD3 R249, PT, PT, R203.reuse, 0x300, RZ ;  /* 0x00000300cbf97810 */ /* 0x040fe20007ffe0ff */
[----:B------:R-:W2:Y:S02]  /*1250*/  LDG.E.128 R172, desc[UR20][R172.64] ;  /* 0x00000014acac7981 */ /* 0x000ea4000c1e1d00 */
[--C-:B------:R-:W-:Y:S02]  /*1260*/  IMAD.WIDE.U32 R192, R192, 0x10, R246.reuse ;  /* 0x00000010c0c07825 */ /* 0x100fe400078e00f6 */
[----:B------:R0:W5:Y:S02]  /*1270*/  LDG.E R251, desc[UR20][R2.64] ;  /* 0x0000001402fb7981 */ /* 0x000164000c1e1900 */
[----:B------:R-:W-:Y:S01]  /*1280*/  IMAD.WIDE.U32 R200, R0, 0x10, R246 ;  /* 0x0000001000c87825 */ /* 0x000fe200078e00f6 */
[C---:B------:R-:W-:Y:S01]  /*1290*/  IADD3 R246, PT, PT, R203.reuse, 0x100, RZ ;  /* 0x00000100cbf67810 */ /* 0x040fe20007ffe0ff */
[----:B------:R-:W2:Y:S01]  /*12a0*/  LDG.E.128 R176, desc[UR20][R176.64] ;  /* 0x00000014b0b07981 */ /* 0x000ea2000c1e1d00 */
[C---:B------:R-:W-:Y:S01]  /*12b0*/  IADD3 R0, PT, PT, R203.reuse, 0x380, RZ ;  /* 0x00000380cb007810 */ /* 0x040fe20007ffe0ff */
[----:B------:R-:W-:Y:S01]  /*12c0*/  IMAD.WIDE.U32 R54, R248, 0x4, R46 ;  /* 0x00000004f8367825 */ /* 0x000fe200078e002e */
[----:B------:R-:W-:Y:S01]  /*12d0*/  ISETP.NE.AND P0, PT, RZ, UR27, PT ;  /* 0x0000001bff007c0c */ /* 0x000fe2000bf05270 */
[----:B------:R-:W2:Y:S01]  /*12e0*/  LDG.E.128 R184, desc[UR20][R184.64] ;  /* 0x00000014b8b87981 */ /* 0x000ea2000c1e1d00 */
[----:B0-----:R-:W-:-:S02]  /*12f0*/  IADD3 R3, PT, PT, R203, 0x180, RZ ;  /* 0x00000180cb037810 */ /* 0x001fc40007ffe0ff */
[C---:B------:R-:W-:Y:S01]  /*1300*/  IADD3 R2, PT, PT, R203.reuse, 0x200, RZ ;  /* 0x00000200cb027810 */ /* 0x040fe20007ffe0ff */
[--C-:B------:R-:W-:Y:S01]  /*1310*/  IMAD.WIDE.U32 R246, R246, 0x4, R46.reuse ;  /* 0x00000004f6f67825 */ /* 0x100fe200078e002e */
[----:B------:R-:W-:Y:S01]  /*1320*/  IADD3 R202, PT, PT, R203, 0x80, RZ ;  /* 0x00000080cbca7810 */ /* 0x000fe20007ffe0ff */
[----:B------:R-:W2:Y:S02]  /*1330*/  LDG.E.128 R188, desc[UR20][R188.64] ;  /* 0x00000014bcbc7981 */ /* 0x000ea4000c1e1d00 */
[--C-:B------:R-:W-:Y:S01]  /*1340*/  IMAD.WIDE.U32 R244, R3, 0x4, R46.reuse ;  /* 0x0000000403f47825 */ /* 0x100fe200078e002e */
[----:B------:R-:W-:Y:S01]  /*1350*/  IADD3 R250, PT, PT, R203, 0x480, RZ ;  /* 0x00000480cbfa7810 */ /* 0x000fe20007ffe0ff */
[----:B------:R-:W2:Y:S02]  /*1360*/  LDG.E.128 R192, desc[UR20][R192.64] ;  /* 0x00000014c0c07981 */ /* 0x000ea4000c1e1d00 */
[--C-:B------:R-:W-:Y:S02]  /*1370*/  IMAD.WIDE.U32 R2, R2, 0x4, R46.reuse ;  /* 0x0000000402027825 */ /* 0x100fe400078e002e */
[----:B------:R-:W5:Y:S02]  /*1380*/  LDG.E R248, desc[UR20][R244.64] ;  /* 0x00000014f4f87981 */ /* 0x000f64000c1e1900 */
[----:B------:R-:W-:-:S04]  /*1390*/  IMAD.WIDE.U32 R48, R252, 0x4, R46 ;  /* 0x00000004fc307825 */ /* 0x000fc800078e002e */
[--C-:B------:R-:W-:Y:S02]  /*13a0*/  IMAD.WIDE.U32 R50, R249, 0x4, R46.reuse ;  /* 0x00000004f9327825 */ /* 0x100fe400078e002e */
[----:B------:R-:W5:Y:S02]  /*13b0*/  LDG.E R249, desc[UR20][R246.64] ;  /* 0x00000014f6f97981 */ /* 0x000f64000c1e1900 */
[--C-:B------:R-:W-:Y:S02]  /*13c0*/  IMAD.WIDE.U32 R52, R0, 0x4, R46.reuse ;  /* 0x0000000400347825 */ /* 0x100fe400078e002e */
[----:B------:R-:W5:Y:S02]  /*13d0*/  LDG.E R245, desc[UR20][R50.64] ;  /* 0x0000001432f57981 */ /* 0x000f64000c1e1900 */
[--C-:B------:R-:W-:Y:S02]  /*13e0*/  IMAD.WIDE.U32 R202, R202, 0x4, R46.reuse ;  /* 0x00000004caca7825 */ /* 0x100fe400078e002e */
[----:B------:R-:W5:Y:S02]  /*13f0*/  LDG.E R244, desc[UR20][R52.64] ;  /* 0x0000001434f47981 */ /* 0x000f64000c1e1900 */
[----:B-1----:R-:W-:-:S02]  /*1400*/  IMAD.WIDE.U32 R44, R250, 0x4, R46 ;  /* 0x00000004fa2c7825 */ /* 0x002fc400078e002e */
[----:B------:R-:W5:Y:S04]  /*1410*/  LDG.E R247, desc[UR20][R2.64] ;  /* 0x0000001402f77981 */ /* 0x000f68000c1e1900 */
[----:B------:R-:W5:Y:S04]  /*1420*/  LDG.E R246, desc[UR20][R48.64] ;  /* 0x0000001430f67981 */ /* 0x000f68000c1e1900 */
[----:B------:R-:W5:Y:S04]  /*1430*/  LDG.E R250, desc[UR20][R202.64] ;  /* 0x00000014cafa7981 */ /* 0x000f68000c1e1900 */
[----:B------:R-:W5:Y:S04]  /*1440*/  LDG.E R3, desc[UR20][R54.64] ;  /* 0x0000001436037981 */ /* 0x000f68000c1e1900 */
[----:B------:R0:W5:Y:S04]  /*1450*/  LDG.E R2, desc[UR20][R44.64] ;  /* 0x000000142c027981 */ /* 0x000168000c1e1900 */
[----:B------:R-:W2:Y:S01]  /*1460*/  LDG.E.128 R200, desc[UR20][R200.64] ;  /* 0x00000014c8c87981 */ /* 0x000ea2000c1e1d00 */
[----:B---3--:R-:W-:-:S03]  /*1470*/  FSEL R0, R56, RZ, !P0 ;  /* 0x000000ff38007208 */ /* 0x008fc60004000000 */
[----:B------:R-:W3:Y:S04]  /*1480*/  LDL.LU R56, [R1+0x38] ;  /* 0x0000380001387983 */ /* 0x000ee80000300800 */
[----:B------:R-:W3:Y:S04]  /*1490*/  LDL.LU R55, [R1+0x3c] ;  /* 0x00003c0001377983 */ /* 0x000ee80000300800 */
[----:B------:R-:W3:Y:S04]  /*14a0*/  LDL R46, [R1+0x16c] ;  /* 0x00016c00012e7983 */ /* 0x000ee80000100800 */
[----:B------:R-:W3:Y:S04]  /*14b0*/  LDL R49, [R1+0x174] ;  /* 0x0001740001317983 */ /* 0x000ee80000100800 */
[----:B------:R-:W3:Y:S04]  /*14c0*/  LDL.LU R54, [R1+0x4c] ;  /* 0x00004c0001367983 */ /* 0x000ee80000300800 */
[----:B------:R-:W3:Y:S04]  /*14d0*/  LDL R53, [R1+0x15c] ;  /* 0x00015c0001357983 */ /* 0x000ee80000100800 */
[----:B------:R-:W3:Y:S04]  /*14e0*/  LDL.LU R52, [R1+0x50] ;  /* 0x0000500001347983 */ /* 0x000ee80000300800 */
[----:B------:R-:W3:Y:S01]  /*14f0*/  LDL R51, [R1+0x160] ;  /* 0x0001600001337983 */ /* 0x000ee20000100800 */
[C---:B------:R-:W-:Y:S01]  /*1500*/  FADD.FTZ R252, -R0.reuse, R204 ;  /* 0x000000cc00fc7221 */ /* 0x040fe20000010100 */
[----:B------:R-:W-:-:S02]  /*1510*/  FADD.FTZ R204, -R0, R205 ;  /* 0x000000cd00cc7221 */ /* 0x000fc40000010100 */
[----:B------:R-:W3:Y:S04]  /*1520*/  LDL.LU R50, [R1+0x54] ;  /* 0x0000540001327983 */ /* 0x000ee80000300800 */
[----:B------:R-:W3:Y:S01]  /*1530*/  LDL R205, [R1+0x168] ;  /* 0x0001680001cd7983 */ /* 0x000ee20000100800 */
[C---:B------:R-:W-:Y:S01]  /*1540*/  FADD.FTZ R206, -R0.reuse, R206 ;  /* 0x000000ce00ce7221 */ /* 0x040fe20000010100 */
[C---:B------:R-:W-:Y:S02]  /*1550*/  FADD.FTZ R207, -R0.reuse, R207 ;  /* 0x000000cf00cf7221 */ /* 0x040fe40000010100 */
[----:B------:R-:W3:Y:S01]  /*1560*/  LDL R47, [R1+0x164] ;  /* 0x00016400012f7983 */ /* 0x000ee20000100800 */
        /* <DEDUP_REMOVED lines=33> */
[C---:B0-----:R-:W-:Y:S01]  /*1780*/  FADD.FTZ R44, -R0.reuse, R241 ;  /* 0x000000f1002c7221 */ /* 0x041fe20000010100 */
[C---:B------:R-:W-:Y:S01]  /*1790*/  FADD.FTZ R48, -R0.reuse, R242 ;  /* 0x000000f200307221 */ /* 0x040fe20000010100 */
[----:B------:R-:W-:Y:S01]  /*17a0*/  FADD.FTZ R45, -R0, R243 ;  /* 0x000000f3002d7221 */ /* 0x000fe20000010100 */
[----:B------:R-:W2:Y:S01]  /*17b0*/  LDL R241, [R1+0x158] ;  /* 0x0001580001f17983 */ /* 0x000ea20000100800 */
[----:B------:R-:W-:-:S03]  /*17c0*/  FMUL.FTZ R0, R252, UR29 ;  /* 0x0000001dfc007c20 */ /* 0x000fc60008410000 */
[----:B------:R-:W4:Y:S04]  /*17d0*/  LDL.LU R242, [R1+0x48] ;  /* 0x0000480001f27983 */ /* 0x000f280000300800 */
[----:B------:R-:W4:Y:S04]  /*17e0*/  LDL.LU R243, [R1+0x44] ;  /* 0x0000440001f37983 */ /* 0x000f280000300800 */
[----:B------:R-:W4:Y:S01]  /*17f0*/  LDL R252, [R1+0x170] ;  /* 0x0001700001fc7983 */ /* 0x000f220000100800 */
[----:B------:R-:W-:Y:S01]  /*1800*/  FFMA.FTZ R112, R164, R0, R112 ;  /* 0x00000000a4707223 */ /* 0x000fe20000010070 */
[----:B---3--:R-:W-:-:S05]  /*1810*/  FADD.FTZ R56, R56, R164 ;  /* 0x000000a438387221 */ /* 0x008fca0000010000 */
[----:B------:R0:W-:Y:S04]  /*1820*/  STL [R1+0x38], R56 ;  /* 0x0000383801007387 */ /* 0x0001e80000100800 */
[----:B0-----:R0:W5:Y:S01]  /*1830*/  LDL.LU R56, [R1+0x1a8] ;  /* 0x0001a80001387983 */ /* 0x0011620000300800 */
[----:B------:R-:W-:Y:S01]  /*1840*/  FMUL.FTZ R205, R205, R164 ;  /* 0x000000a4cdcd7220 */ /* 0x000fe20000410000 */
[----:B------:R-:W-:Y:S02]  /*1850*/  FMUL.FTZ R164, R206, UR29 ;  /* 0x0000001dcea47c20 */ /* 0x000fe40008410000 */
[----:B------:R-:W3:Y:S01]  /*1860*/  LDL.LU R206, [R1+0x40] ;  /* 0x0000400001ce7983 */ /* 0x000ee20000300800 */
[----:B------:R-:W-:Y:S01]  /*1870*/  FMUL.FTZ R204, R204, UR29 ;  /* 0x0000001dcccc7c20 */ /* 0x000fe20008410000 */
[----:B------:R-:W-:-:S03]  /*1880*/  FADD.FTZ R55, R55, R165 ;  /* 0x000000a537377221 */ /* 0x000fc60000010000 */
[----:B------:R-:W-:Y:S01]  /*1890*/  FFMA.FTZ R113, R165, R204, R113 ;  /* 0x000000cca5717223 */ /* 0x000fe20000010071 */
[----:B------:R-:W-:Y:S01]  /*18a0*/  FMUL.FTZ R165, R46, R165 ;  /* 0x000000a52ea57220 */ /* 0x000fe20000410000 */
[----:B------:R1:W-:Y:S01]  /*18b0*/  STL [R1+0x3c], R55 ;  /* 0x00003c3701007387 */ /* 0x0003e20000100800 */
[----:B------:R-:W-:Y:S01]  /*18c0*/  FMUL.FTZ R46, R207, UR29 ;  /* 0x0000001dcf2e7c20 */ /* 0x000fe20008410000 */
[----:B------:R-:W-:Y:S01]  /*18d0*/  FFMA.FTZ R114, R166, R164, R114 ;  /* 0x000000a4a6727223 */ /* 0x000fe20000010072 */
[----:B------:R-:W-:Y:S01]  /*18e0*/  FMUL.FTZ R49, R49, R167 ;  /* 0x000000a731317220 */ /* 0x000fe20000410000 */
[----:B------:R-:W-:Y:S01]  /*18f0*/  FADD.FTZ R54, R54, R169 ;  /* 0x000000a936367221 */ /* 0x000fe20000010000 */
[----:B-1----:R0:W5:Y:S01]  /*1900*/  LDL.LU R55, [R1+0x1a4] ;  /* 0x0001a40001377983 */ /* 0x0021620000300800 */
[----:B------:R-:W-:Y:S01]  /*1910*/  FADD.FTZ R52, R52, R170 ;  /* 0x000000aa34347221 */ /* 0x000fe20000010000 */
[----:B------:R-:W-:Y:S01]  /*1920*/  FADD.FTZ R50, R50, R171 ;  /* 0x000000ab32327221 */ /* 0x000fe20000010000 */
[----:B------:R-:W-:Y:S01]  /*1930*/  FFMA.FTZ R115, R167, R46, R115 ;  /* 0x0000002ea7737223 */ /* 0x000fe20000010073 */
[----:B--2---:R-:W-:Y:S01]  /*1940*/  FMUL.FTZ R207, R241, R168 ;  /* 0x000000a8f1cf7220 */ /* 0x004fe20000410000 */
[----:B----4-:R-:W-:Y:S01]  /*1950*/  FADD.FTZ R242, R242, R168 ;  /* 0x000000a8f2f27221 */ /* 0x010fe20000010000 */
[----:B------:R-:W-:Y:S01]  /*1960*/  FADD.FTZ R243, R243, R167 ;  /* 0x000000a7f3f37221 */ /* 0x000fe20000010000 */
[----:B------:R-:W-:Y:S01]  /*1970*/  FMUL.FTZ R167, R209, UR29 ;  /* 0x0000001dd1a77c20 */ /* 0x000fe20008410000 */
[----:B---3--:R-:W-:-:S05]  /*1980*/  FADD.FTZ R206, R206, R166 ;  /* 0x000000a6cece7221 */ /* 0x008fca0000010000 */
[----:B------:R1:W-:Y:S04]  /*1990*/  STL [R1+0x40], R206 ;  /* 0x000040ce01007387 */ /* 0x0003e80000100800 */
[----:B------:R-:W-:Y:S01]  /*19a0*/  STL [R1+0x4], R46 ;  /* 0x0000042e01007387 */ /* 0x000fe20000100800 */
[----:B-1----:R-:W-:Y:S01]  /*19b0*/  FMUL.FTZ R206, R252, R166 ;  /* 0x000000a6fcce7220 */ /* 0x002fe20000410000 */
[----:B------:R-:W-:Y:S02]  /*19c0*/  FMUL.FTZ R166, R208, UR29 ;  /* 0x0000001dd0a67c20 */ /* 0x000fe40008410000 */
[----:B------:R-:W-:Y:S02]  /*19d0*/  STL [R1+0x44], R243 ;  /* 0x000044f301007387 */ /* 0x000fe40000100800 */
[----:B------:R-:W-:-:S02]  /*19e0*/  FFMA.FTZ R108, R168, R166, R108 ;  /* 0x000000a6a86c7223 */ /* 0x000fc4000001006c */
[----:B------:R-:W-:Y:S01]  /*19f0*/  STL [R1], R49 ;  /* 0x0000003101007387 */ /* 0x000fe20000100800 */
[----:B------:R-:W-:-:S03]  /*1a00*/  FMUL.FTZ R168, R210, UR29 ;  /* 0x0000001dd2a87c20 */ /* 0x000fc60008410000 */
[----:B------:R1:W-:Y:S04]  /*1a10*/  STL [R1+0x48], R242 ;  /* 0x000048f201007387 */ /* 0x0003e80000100800 */
[----:B------:R-:W2:Y:S04]  /*1a20*/  LDL.LU R210, [R1+0x58] ;  /* 0x0000580001d27983 */ /* 0x000ea80000300800 */
[----:B------:R3:W-:Y:S04]  /*1a30*/  STL [R1+0x4c], R54 ;  /* 0x00004c3601007387 */ /* 0x0007e80000100800 */
[----:B------:R4:W-:Y:S04]  /*1a40*/  STL [R1+0x50], R52 ;  /* 0x0000503401007387 */ /* 0x0009e80000100800 */
[----:B------:R-:W2:Y:S01]  /*1a50*/  LDL R209, [R1+0x148] ;  /* 0x0001480001d17983 */ /* 0x000ea20000100800 */
[----:B------:R-:W-:-:S03]  /*1a60*/  FMUL.FTZ R252, R211, UR29 ;  /* 0x0000001dd3fc7c20 */ /* 0x000fc60008410000 */
[----:B------:R0:W-:Y:S04]  /*1a70*/  STL [R1+0x54], R50 ;  /* 0x0000543201007387 */ /* 0x0001e80000100800 */
[----:B-1----:R-:W2:Y:S04]  /*1a80*/  LDL.LU R242, [R1+0x5c] ;  /* 0x00005c0001f27983 */ /* 0x002ea80000300800 */
[----:B------:R-:W2:Y:S01]  /*1a90*/  LDL R211, [R1+0x14c] ;  /* 0x00014c0001d37983 */ /* 0x000ea20000100800 */
[----:B------:R-:W-:Y:S01]  /*1aa0*/  FFMA.FTZ R110, R170, R168, R110 ;  /* 0x000000a8aa6e7223 */ /* 0x000fe2000001006e */
[----:B------:R-:W-:Y:S01]  /*1ab0*/  FMUL.FTZ R208, R51, R170 ;  /* 0x000000aa33d07220 */ /* 0x000fe20000410000 */
[----:B------:R-:W-:Y:S01]  /*1ac0*/  FMUL.FTZ R170, R212, UR29 ;  /* 0x0000001dd4aa7c20 */ /* 0x000fe20008410000 */
[----:B------:R-:W-:Y:S01]  /*1ad0*/  FFMA.FTZ R109, R169, R167, R109 ;  /* 0x000000a7a96d7223 */ /* 0x000fe2000001006d */
[----:B------:R-:W2:Y:S01]  /*1ae0*/  LDL R212, [R1+0x150] ;  /* 0x0001500001d47983 */ /* 0x000ea20000100800 */
[----:B------:R-:W-:-:S03]  /*1af0*/  FMUL.FTZ R169, R53, R169 ;  /* 0x000000a935a97220 */ /* 0x000fc60000410000 */
[----:B------:R-:W2:Y:S01]  /*1b00*/  LDL.LU R241, [R1+0x64] ;  /* 0x0000640001f17983 */ /* 0x000ea20000300800 */
[----:B------:R-:W-:-:S03]  /*1b10*/  FMUL.FTZ R243, R47, R171 ;  /* 0x000000ab2ff37220 */ /* 0x000fc60000410000 */
[----:B---3--:R-:W3:Y:S01]  /*1b20*/  LDL R54, [R1+0x154] ;  /* 0x0001540001367983 */ /* 0x008ee20000100800 */
[----:B------:R-:W-:-:S03]  /*1b30*/  FFMA.FTZ R111, R171, R252, R111 ;  /* 0x000000fcab6f7223 */ /* 0x000fc6000001006f */
[----:B------:R-:W3:Y:S01]  /*1b40*/  LDL R53, [R1+0x13c] ;  /* 0x00013c0001357983 */ /* 0x000ee20000100800 */
[----:B------:R-:W-:-:S03]  /*1b50*/  FMUL.FTZ R171, R213, UR29 ;  /* 0x0000001dd5ab7c20 */ /* 0x000fc60008410000 */
[----:B----4-:R-:W4:Y:S04]  /*1b60*/  LDL.LU R52, [R1+0x70] ;  /* 0x0000700001347983 */ /* 0x010f280000300800 */
[----:B------:R-:W3:Y:S04]  /*1b70*/  LDL R51, [R1+0x140] ;  /* 0x0001400001337983 */ /* 0x000ee80000100800 */
[----:B------:R-:W3:Y:S01]  /*1b80*/  LDL.LU R47, [R1+0x74] ;  /* 0x00007400012f7983 */ /* 0x000ee20000300800 */
[----:B------:R-:W-:-:S03]  /*1b90*/  FFMA.FTZ R104, R172, R170, R104 ;  /* 0x000000aaac687223 */ /* 0x000fc60000010068 */
[----:B0-----:R-:W3:Y:S01]  /*1ba0*/  LDL R50, [R1+0x144] ;  /* 0x0001440001327983 */ /* 0x001ee20000100800 */
[----:B------:R-:W-:-:S03]  /*1bb0*/  FFMA.FTZ R105, R173, R171, R105 ;  /* 0x000000abad697223 */ /* 0x000fc60000010069 */
[----:B------:R-:W3:Y:S01]  /*1bc0*/  LDL.LU R213, [R1+0x60] ;  /* 0x0000600001d57983 */ /* 0x000ee20000300800 */
[----:B--2---:R-:W-:-:S05]  /*1bd0*/  FADD.FTZ R210, R210, R172 ;  /* 0x000000acd2d27221 */ /* 0x004fca0000010000 */
[----:B------:R0:W-:Y:S02]  /*1be0*/  STL [R1+0x58], R210 ;  /* 0x000058d201007387 */ /* 0x0001e40000100800 */
[----:B0-----:R-:W-:Y:S02]  /*1bf0*/  FMUL.FTZ R210, R209, R172 ;  /* 0x000000acd1d27220 */ /* 0x001fe40000410000 */
[----:B------:R-:W2:Y:S01]  /*1c00*/  LDL.LU R172, [R1+0x6c] ;  /* 0x00006c0001ac7983 */ /* 0x000ea20000300800 */
[----:B------:R-:W-:Y:S01]  /*1c10*/  FADD.FTZ R242, R242, R173 ;  /* 0x000000adf2f27221 */ /* 0x000fe20000010000 */
[----:B------:R-:W-:Y:S02]  /*1c20*/  FMUL.FTZ R211, R211, R173 ;  /* 0x000000add3d37220 */ /* 0x000fe40000410000 */
[----:B------:R-:W2:Y:S04]  /*1c30*/  LDL R173, [R1+0x138] ;  /* 0x0001380001ad7983 */ /* 0x000ea80000100800 */
[----:B------:R0:W-:Y:S02]  /*1c40*/  STL [R1+0x5c], R242 ;  /* 0x00005cf201007387 */ /* 0x0001e40000100800 */
[----:B0-----:R-:W-:-:S02]  /*1c50*/  FMUL.FTZ R242, R215, UR29 ;  /* 0x0000001dd7f27c20 */ /* 0x001fc40008410000 */
[----:B------:R-:W2:Y:S01]  /*1c60*/  LDL.LU R215, [R1+0x68] ;  /* 0x0000680001d77983 */ /* 0x000ea20000300800 */
[----:B------:R-:W-:Y:S01]  /*1c70*/  FADD.FTZ R241, R241, R175 ;  /* 0x000000aff1f17221 */ /* 0x000fe20000010000 */
[----:B------:R-:W-:Y:S01]  /*1c80*/  FMUL.FTZ R209, R214, UR29 ;  /* 0x0000001dd6d17c20 */ /* 0x000fe20008410000 */
[----:B------:R-:W-:Y:S01]  /*1c90*/  FMUL.FTZ R214, R217, UR29 ;  /* 0x0000001dd9d67c20 */ /* 0x000fe20008410000 */
[----:B----4-:R-:W-:Y:S01]  /*1ca0*/  FADD.FTZ R52, R52, R178 ;  /* 0x000000b234347221 */ /* 0x010fe20000010000 */
[----:B---3--:R-:W-:-:S05]  /*1cb0*/  FADD.FTZ R213, R213, R174 ;  /* 0x000000aed5d57221 */ /* 0x008fca0000010000 */
[----:B------:R0:W-:Y:S04]  /*1cc0*/  STL [R1+0x60], R213 ;  /* 0x000060d501007387 */ /* 0x0001e80000100800 */
[----:B------:R1:W-:Y:S01]  /*1cd0*/  STL [R1+0x64], R241 ;  /* 0x000064f101007387 */ /* 0x0003e20000100800 */
[----:B0-----:R-:W-:Y:S01]  /*1ce0*/  FMUL.FTZ R213, R212, R174 ;  /* 0x000000aed4d57220 */ /* 0x001fe20000410000 */
[----:B------:R-:W-:Y:S01]  /*1cf0*/  FMUL.FTZ R212, R216, UR29 ;  /* 0x0000001dd8d47c20 */ /* 0x000fe20008410000 */
[----:B-1----:R-:W-:Y:S02]  /*1d00*/  FMUL.FTZ R241, R54, R175 ;  /* 0x000000af36f17220 */ /* 0x002fe40000410000 */
[----:B------:R-:W3:Y:S01]  /*1d10*/  LDL.LU R54, [R1+0x78] ;  /* 0x0000780001367983 */ /* 0x000ee20000300800 */
[----:B------:R-:W-:Y:S01]  /*1d20*/  FFMA.FTZ R100, R176, R212, R100 ;  /* 0x000000d4b0647223 */ /* 0x000fe20000010064 */
[----:B------:R-:W-:Y:S01]  /*1d30*/  FADD.FTZ R47, R47, R179 ;  /* 0x000000b32f2f7221 */ /* 0x000fe20000010000 */
[----:B------:R-:W-:Y:S01]  /*1d40*/  FFMA.FTZ R101, R177, R214, R101 ;  /* 0x000000d6b1657223 */ /* 0x000fe20000010065 */
[----:B------:R-:W-:Y:S01]  /*1d50*/  FMUL.FTZ R216, R53, R177 ;  /* 0x000000b135d87220 */ /* 0x000fe20000410000 */
[----:B------:R-:W-:Y:S01]  /*1d60*/  FMUL.FTZ R217, R51, R178 ;  /* 0x000000b233d97220 */ /* 0x000fe20000410000 */
[----:B------:R-:W-:Y:S01]  /*1d70*/  FFMA.FTZ R107, R175, R242, R107 ;  /* 0x000000f2af6b7223 */ /* 0x000fe2000001006b */
[----:B------:R-:W-:Y:S01]  /*1d80*/  FFMA.FTZ R106, R174, R209, R106 ;  /* 0x000000d1ae6a7223 */ /* 0x000fe2000001006a */
[----:B--2---:R-:W-:Y:S01]  /*1d90*/  FADD.FTZ R172, R172, R177 ;  /* 0x000000b1acac7221 */ /* 0x004fe20000010000 */
[----:B------:R-:W-:Y:S01]  /*1da0*/  FMUL.FTZ R177, R219, UR29 ;  /* 0x0000001ddbb17c20 */ /* 0x000fe20008410000 */
[----:B------:R-:W-:-:S05]  /*1db0*/  FADD.FTZ R215, R215, R176 ;  /* 0x000000b0d7d77221 */ /* 0x000fca0000010000 */
[----:B------:R0:W-:Y:S04]  /*1dc0*/  STL [R1+0x68], R215 ;  /* 0x000068d701007387 */ /* 0x0001e80000100800 */
[----:B------:R-:W-:Y:S01]  /*1dd0*/  STL [R1+0x6c], R172 ;  /* 0x00006cac01007387 */ /* 0x000fe20000100800 */
[----:B0-----:R-:W-:Y:S01]  /*1de0*/  FMUL.FTZ R215, R173, R176 ;  /* 0x000000b0add77220 */ /* 0x001fe20000410000 */
[----:B------:R-:W-:Y:S02]  /*1df0*/  FMUL.FTZ R176, R218, UR29 ;  /* 0x0000001ddab07c20 */ /* 0x000fe40008410000 */
[----:B------:R-:W-:Y:S02]  /*1e00*/  STL [R1+0x70], R52 ;  /* 0x0000703401007387 */ /* 0x000fe40000100800 */
[----:B------:R-:W-:Y:S01]  /*1e10*/  FFMA.FTZ R102, R178, R176, R102 ;  /* 0x000000b0b2667223 */ /* 0x000fe20000010066 */
[----:B------:R-:W-:Y:S01]  /*1e20*/  FMUL.FTZ R178, R220, UR29 ;  /* 0x0000001ddcb27c20 */ /* 0x000fe20008410000 */
[----:B------:R-:W2:Y:S04]  /*1e30*/  LDL R219, [R1+0x128] ;  /* 0x0001280001db7983 */ /* 0x000ea80000100800 */
[----:B------:R-:W4:Y:S04]  /*1e40*/  LDL R220, [R1+0x12c] ;  /* 0x00012c0001dc7983 */ /* 0x000f280000100800 */
[----:B------:R0:W-:Y:S01]  /*1e50*/  STL [R1+0x74], R47 ;  /* 0x0000742f01007387 */ /* 0x0001e20000100800 */
[----:B------:R-:W-:Y:S01]  /*1e60*/  FFMA.FTZ R103, R179, R177, R103 ;  /* 0x000000b1b3677223 */ /* 0x000fe20000010067 */
[----:B------:R-:W-:-:S02]  /*1e70*/  FMUL.FTZ R218, R50, R179 ;  /* 0x000000b332da7220 */ /* 0x000fc40000410000 */
[----:B0-----:R-:W2:Y:S04]  /*1e80*/  LDL R47, [R1+0x134] ;  /* 0x00013400012f7983 */ /* 0x001ea80000100800 */
[----:B------:R-:W2:Y:S04]  /*1e90*/  LDL.LU R175, [R1+0x80] ;  /* 0x0000800001af7983 */ /* 0x000ea80000300800 */
[----:B------:R-:W2:Y:S04]  /*1ea0*/  LDL R174, [R1+0x130] ;  /* 0x0001300001ae7983 */ /* 0x000ea80000100800 */
[----:B------:R-:W2:Y:S04]  /*1eb0*/  LDL.LU R173, [R1+0x84] ;  /* 0x0000840001ad7983 */ /* 0x000ea80000300800 */
[----:B------:R-:W2:Y:S01]  /*1ec0*/  LDL.LU R172, [R1+0x88] ;  /* 0x0000880001ac7983 */ /* 0x000ea20000300800 */
[----:B------:R-:W-:-:S03]  /*1ed0*/  FMUL.FTZ R179, R221, UR29 ;  /* 0x0000001dddb37c20 */ /* 0x000fc60008410000 */
[----:B------:R-:W2:Y:S04]  /*1ee0*/  LDL R53, [R1+0x118] ;  /* 0x0001180001357983 */ /* 0x000ea80000100800 */
[----:B------:R-:W2:Y:S04]  /*1ef0*/  LDL.LU R52, [R1+0x8c] ;  /* 0x00008c0001347983 */ /* 0x000ea80000300800 */
[----:B------:R-:W2:Y:S04]  /*1f00*/  LDL R51, [R1+0x11c] ;  /* 0x00011c0001337983 */ /* 0x000ea80000100800 */
[----:B------:R-:W2:Y:S04]  /*1f10*/  LDL.LU R50, [R1+0x90] ;  /* 0x0000900001327983 */ /* 0x000ea80000300800 */
[----:B------:R-:W2:Y:S01]  /*1f20*/  LDL.LU R221, [R1+0x7c] ;  /* 0x00007c0001dd7983 */ /* 0x000ea20000300800 */
[----:B---3--:R-:W-:Y:S01]  /*1f30*/  FADD.FTZ R54, R54, R180 ;  /* 0x000000b436367221 */ /* 0x008fe20000010000 */
[----:B------:R-:W-:-:S04]  /*1f40*/  FFMA.FTZ R97, R181, R179, R97 ;  /* 0x000000b3b5617223 */ /* 0x000fc80000010061 */
[----:B------:R0:W-:Y:S04]  /*1f50*/  STL [R1+0x78], R54 ;  /* 0x0000783601007387 */ /* 0x0001e80000100800 */
[----:B0-----:R0:W5:Y:S01]  /*1f60*/  LDL.LU R54, [R1+0x1a0] ;  /* 0x0001a00001367983 */ /* 0x0011620000300800 */
[----:B----4-:R-:W-:Y:S01]  /*1f70*/  FMUL.FTZ R220, R220, R181 ;  /* 0x000000b5dcdc7220 */ /* 0x010fe20000410000 */
[----:B--2---:R-:W-:Y:S01]  /*1f80*/  FADD.FTZ R175, R175, R182 ;  /* 0x000000b6afaf7221 */ /* 0x004fe20000010000 */
[----:B------:R-:W-:Y:S01]  /*1f90*/  FADD.FTZ R173, R173, R183 ;  /* 0x000000b7adad7221 */ /* 0x000fe20000010000 */
[----:B------:R-:W-:Y:S01]  /*1fa0*/  FADD.FTZ R172, R172, R184 ;  /* 0x000000b8acac7221 */ /* 0x000fe20000010000 */
[----:B------:R-:W-:Y:S01]  /*1fb0*/  FADD.FTZ R221, R221, R181 ;  /* 0x000000b5dddd7221 */ /* 0x000fe20000010000 */
[----:B------:R-:W-:-:S04]  /*1fc0*/  FMUL.FTZ R181, R223, UR29 ;  /* 0x0000001ddfb57c20 */ /* 0x000fc80008410000 */
[----:B------:R-:W-:Y:S01]  /*1fd0*/  STL [R1+0x7c], R221 ;  /* 0x00007cdd01007387 */ /* 0x000fe20000100800 */
[----:B------:R-:W-:Y:S01]  /*1fe0*/  FFMA.FTZ R99, R183, R181, R99 ;  /* 0x000000b5b7637223 */ /* 0x000fe20000010063 */
[----:B------:R-:W-:Y:S02]  /*1ff0*/  FMUL.FTZ R183, R47, R183 ;  /* 0x000000b72fb77220 */ /* 0x000fe40000410000 */
[----:B------:R1:W-:Y:S04]  /*2000*/  STL [R1+0x80], R175 ;  /* 0x000080af01007387 */ /* 0x0003e80000100800 */
[----:B-1----:R-:W2:Y:S04]  /*2010*/  LDL R175, [R1+0x120] ;  /* 0x0001200001af7983 */ /* 0x002ea80000100800 */
[----:B------:R-:W-:Y:S04]  /*2020*/  STL [R1+0x84], R173 ;  /* 0x000084ad01007387 */ /* 0x000fe80000100800 */
[----:B------:R-:W3:Y:S04]  /*2030*/  LDL.LU R47, [R1+0x94] ;  /* 0x00009400012f7983 */ /* 0x000ee80000300800 */
[----:B------:R1:W-:Y:S01]  /*2040*/  STL [R1+0x88], R172 ;  /* 0x000088ac01007387 */ /* 0x0003e20000100800 */
[----:B------:R-:W-:Y:S01]  /*2050*/  FADD.FTZ R52, R52, R185 ;  /* 0x000000b934347221 */ /* 0x000fe20000010000 */
[----:B-1----:R-:W-:-:S04]  /*2060*/  FFMA.FTZ R172, R0, R205, RZ ;  /* 0x000000cd00ac7223 */ /* 0x002fc800000100ff */
[----:B------:R-:W-:-:S04]  /*2070*/  FFMA.FTZ R172, R204, R165, R172 ;  /* 0x000000a5ccac7223 */ /* 0x000fc800000100ac */
[----:B------:R-:W-:Y:S01]  /*2080*/  FFMA.FTZ R172, R164, R206, R172 ;  /* 0x000000cea4ac7223 */ /* 0x000fe200000100ac */
[----:B------:R1:W-:Y:S03]  /*2090*/  STL [R1+0x8c], R52 ;  /* 0x00008c3401007387 */ /* 0x0003e60000100800 */
[----:B------:R-:W-:Y:S02]  /*20a0*/  FFMA.FTZ R172, R46, R49, R172 ;  /* 0x000000312eac7223 */ /* 0x000fe400000100ac */
[----:B------:R-:W4:Y:S01]  /*20b0*/  LDL R46, [R1+0x124] ;  /* 0x00012400012e7983 */ /* 0x000f220000100800 */
[----:B------:R-:W-:Y:S01]  /*20c0*/  FADD.FTZ R173, RZ, R205 ;  /* 0x000000cdffad7221 */ /* 0x000fe20000010000 */
[----:B------:R-:W-:Y:S01]  /*20d0*/  FADD.FTZ R50, R50, R186 ;  /* 0x000000ba32327221 */ /* 0x000fe20000010000 */
[----:B------:R-:W-:Y:S02]  /*20e0*/  FFMA.FTZ R96, R180, R178, R96 ;  /* 0x000000b2b4607223 */ /* 0x000fe40000010060 */
[----:B------:R-:W-:Y:S01]  /*20f0*/  FADD.FTZ R173, R165, R173 ;  /* 0x000000ada5ad7221 */ /* 0x000fe20000010000 */
[----:B------:R-:W-:Y:S01]  /*2100*/  FMUL.FTZ R219, R219, R180 ;  /* 0x000000b4dbdb7220 */ /* 0x000fe20000410000 */
[----:B------:R-:W-:Y:S01]  /*2110*/  FMUL.FTZ R180, R222, UR29 ;  /* 0x0000001ddeb47c20 */ /* 0x000fe20008410000 */
[----:B------:R-:W-:Y:S01]  /*2120*/  FMUL.FTZ R221, R174, R182 ;  /* 0x000000b6aedd7220 */ /* 0x000fe20000410000 */
[----:B------:R0:W-:Y:S01]  /*2130*/  STL [R1+0x90], R50 ;  /* 0x0000903201007387 */ /* 0x0001e20000100800 */
[----:B------:R-:W-:Y:S01]  /*2140*/  FMUL.FTZ R222, R53, R184 ;  /* 0x000000b835de7220 */ /* 0x000fe20000410000 */
[----:B------:R-:W-:-:S02]  /*2150*/  FADD.FTZ R173, R206, R173 ;  /* 0x000000adcead7221 */ /* 0x000fc40000010000 */
[----:B------:R-:W2:Y:S01]  /*2160*/  LDL.LU R174, [R1+0x98] ;  /* 0x0000980001ae7983 */ /* 0x000ea20000300800 */
[----:B------:R-:W-:-:S03]  /*2170*/  FMUL.FTZ R223, R51, R185 ;  /* 0x000000b933df7220 */ /* 0x000fc60000410000 */
[----:B------:R-:W2:Y:S01]  /*2180*/  LDL R53, [R1+0x108] ;  /* 0x0001080001357983 */ /* 0x000ea20000100800 */
[----:B------:R-:W-:-:S03]  /*2190*/  FADD.FTZ R173, R49, R173 ;  /* 0x000000ad31ad7221 */ /* 0x000fc60000010000 */
[----:B-1----:R-:W2:Y:S04]  /*21a0*/  LDL.LU R52, [R1+0x9c] ;  /* 0x00009c0001347983 */ /* 0x002ea80000300800 */
[----:B------:R-:W2:Y:S04]  /*21b0*/  LDL R51, [R1+0x10c] ;  /* 0x00010c0001337983 */ /* 0x000ea80000100800 */
[----:B0-----:R-:W2:Y:S04]  /*21c0*/  LDL.LU R50, [R1+0xa0] ;  /* 0x0000a00001327983 */ /* 0x001ea80000300800 */
[----:B------:R-:W2:Y:S01]  /*21d0*/  LDL R49, [R1+0x110] ;  /* 0x0001100001317983 */ /* 0x000ea20000100800 */
[----:B------:R-:W-:Y:S01]  /*21e0*/  FFMA.FTZ R98, R182, R180, R98 ;  /* 0x000000b4b6627223 */ /* 0x000fe20000010062 */
[----:B------:R-:W-:-:S04]  /*21f0*/  FMUL.FTZ R182, R224, UR29 ;  /* 0x0000001de0b67c20 */ /* 0x000fc80008410000 */
[----:B------:R-:W-:Y:S01]  /*2200*/  FFMA.FTZ R92, R184, R182, R92 ;  /* 0x000000b6b85c7223 */ /* 0x000fe2000001005c */
[----:B------:R-:W-:Y:S01]  /*2210*/  FMUL.FTZ R184, R225, UR29 ;  /* 0x0000001de1b87c20 */ /* 0x000fe20008410000 */
[----:B---3--:R-:W-:-:S05]  /*2220*/  FADD.FTZ R47, R47, R187 ;  /* 0x000000bb2f2f7221 */ /* 0x008fca0000010000 */
[----:B------:R0:W-:Y:S04]  /*2230*/  STL [R1+0x94], R47 ;  /* 0x0000942f01007387 */ /* 0x0001e80000100800 */
[----:B0-----:R-:W3:Y:S01]  /*2240*/  LDL.LU R47, [R1+0xa4] ;  /* 0x0000a400012f7983 */ /* 0x001ee20000300800 */
[----:B----4-:R-:W-:-:S03]  /*2250*/  FMUL.FTZ R225, R46, R187 ;  /* 0x000000bb2ee17220 */ /* 0x010fc60000410000 */
[----:B------:R-:W4:Y:S01]  /*2260*/  LDL R46, [R1+0x114] ;  /* 0x00011400012e7983 */ /* 0x000f220000100800 */
[----:B------:R-:W-:Y:S01]  /*2270*/  FFMA.FTZ R93, R185, R184, R93 ;  /* 0x000000b8b95d7223 */ /* 0x000fe2000001005d */
[----:B------:R-:W-:Y:S01]  /*2280*/  FMUL.FTZ R185, R226, UR29 ;  /* 0x0000001de2b97c20 */ /* 0x000fe20008410000 */
[----:B--2---:R-:W-:-:S03]  /*2290*/  FMUL.FTZ R224, R175, R186 ;  /* 0x000000baafe07220 */ /* 0x004fc60000410000 */
[----:B------:R-:W-:Y:S01]  /*22a0*/  FFMA.FTZ R94, R186, R185, R94 ;  /* 0x000000b9ba5e7223 */ /* 0x000fe2000001005e */
[----:B------:R-:W-:-:S04]  /*22b0*/  FMUL.FTZ R186, R227, UR29 ;  /* 0x0000001de3ba7c20 */ /* 0x000fc80008410000 */
[----:B------:R-:W-:Y:S01]  /*22c0*/  FFMA.FTZ R95, R187, R186, R95 ;  /* 0x000000babb5f7223 */ /* 0x000fe2000001005f */
[----:B------:R-:W-:Y:S01]  /*22d0*/  FMUL.FTZ R187, R228, UR29 ;  /* 0x0000001de4bb7c20 */ /* 0x000fe20008410000 */
[----:B------:R-:W-:Y:S01]  /*22e0*/  FADD.FTZ R174, R174, R188 ;  /* 0x000000bcaeae7221 */ /* 0x000fe20000010000 */
[----:B------:R-:W-:Y:S02]  /*22f0*/  FMUL.FTZ R226, R53, R188 ;  /* 0x000000bc35e27220 */ /* 0x000fe40000410000 */
[----:B------:R-:W-:Y:S01]  /*2300*/  FFMA.FTZ R84, R188, R187, R84 ;  /* 0x000000bbbc547223 */ /* 0x000fe20000010054 */
[----:B------:R-:W-:Y:S01]  /*2310*/  FMUL.FTZ R188, R229, UR29 ;  /* 0x0000001de5bc7c20 */ /* 0x000fe20008410000 */
[----:B------:R-:W-:Y:S01]  /*2320*/  FADD.FTZ R52, R52, R189 ;  /* 0x000000bd34347221 */ /* 0x000fe20000010000 */
[----:B------:R-:W-:Y:S02]  /*2330*/  STL [R1+0x98], R174 ;  /* 0x000098ae01007387 */ /* 0x000fe40000100800 */
[----:B------:R-:W-:Y:S01]  /*2340*/  FFMA.FTZ R85, R189, R188, R85 ;  /* 0x000000bcbd557223 */ /* 0x000fe20000010055 */
[----:B------:R-:W-:Y:S01]  /*2350*/  FMUL.FTZ R227, R51, R189 ;  /* 0x000000bd33e37220 */ /* 0x000fe20000410000 */
[----:B------:R-:W-:Y:S01]  /*2360*/  FADD.FTZ R50, R50, R190 ;  /* 0x000000be32327221 */ /* 0x000fe20000010000 */
[----:B------:R-:W-:Y:S01]  /*2370*/  STL [R1+0x9c], R52 ;  /* 0x00009c3401007387 */ /* 0x000fe20000100800 */
[----:B------:R-:W-:-:S03]  /*2380*/  FMUL.FTZ R189, R230, UR29 ;  /* 0x0000001de6bd7c20 */ /* 0x000fc60008410000 */
[----:B------:R0:W-:Y:S01]  /*2390*/  STL [R1+0xa0], R50 ;  /* 0x0000a03201007387 */ /* 0x0001e20000100800 */
[----:B------:R-:W-:Y:S01]  /*23a0*/  FFMA.FTZ R86, R190, R189, R86 ;  /* 0x000000bdbe567223 */ /* 0x000fe20000010056 */
[----:B------:R-:W-:Y:S02]  /*23b0*/  FMUL.FTZ R228, R49, R190 ;  /* 0x000000be31e47220 */ /* 0x000fe40000410000 */
[----:B------:R-:W2:Y:S01]  /*23c0*/  LDL.LU R53, [R1+0xa8] ;  /* 0x0000a80001357983 */ /* 0x000ea20000300800 */
[----:B------:R-:W-:-:S03]  /*23d0*/  FMUL.FTZ R190, R231, UR29 ;  /* 0x0000001de7be7c20 */ /* 0x000fc60008410000 */
[----:B------:R-:W2:Y:S04]  /*23e0*/  LDL R230, [R1+0xf8] ;  /* 0x0000f80001e67983 */ /* 0x000ea80000100800 */
[----:B0-----:R-:W2:Y:S01]  /*23f0*/  LDL R50, [R1+0x100] ;  /* 0x0001000001327983 */ /* 0x001ea20000100800 */
[----:B------:R-:W-:Y:S01]  /*2400*/  FFMA.FTZ R87, R191, R190, R87 ;  /* 0x000000bebf577223 */ /* 0x000fe20000010057 */
[----:B---3--:R-:W-:-:S05]  /*2410*/  FADD.FTZ R47, R47, R191 ;  /* 0x000000bf2f2f7221 */ /* 0x008fca0000010000 */
[----:B------:R0:W-:Y:S04]  /*2420*/  STL [R1+0xa4], R47 ;  /* 0x0000a42f01007387 */ /* 0x0001e80000100800 */
[----:B------:R-:W3:Y:S04]  /*2430*/  LDL.LU R49, [R1+0xb4] ;  /* 0x0000b40001317983 */ /* 0x000ee80000300800 */
[----:B------:R-:W3:Y:S04]  /*2440*/  LDL.LU R231, [R1+0xac] ;  /* 0x0000ac0001e77983 */ /* 0x000ee80000300800 */
[----:B------:R-:W3:Y:S01]  /*2450*/  LDL.LU R175, [R1+0xc] ;  /* 0x00000c0001af7983 */ /* 0x000ee20000300800 */
[----:B----4-:R-:W-:-:S03]  /*2460*/  FMUL.FTZ R229, R46, R191 ;  /* 0x000000bf2ee57220 */ /* 0x010fc60000410000 */
[----:B------:R-:W4:Y:S01]  /*2470*/  LDL R174, [R1+0xfc] ;  /* 0x0000fc0001ae7983 */ /* 0x000f220000100800 */
[----:B------:R-:W-:-:S03]  /*2480*/  FMUL.FTZ R191, R232, UR29 ;  /* 0x0000001de8bf7c20 */ /* 0x000fc60008410000 */
[----:B------:R-:W4:Y:S04]  /*2490*/  LDL.LU R52, [R1+0xb0] ;  /* 0x0000b00001347983 */ /* 0x000f280000300800 */
[----:B------:R-:W4:Y:S04]  /*24a0*/  LDL.LU R51, [R1+0x10] ;  /* 0x0000100001337983 */ /* 0x000f280000300800 */
[----:B0-----:R-:W4:Y:S04]  /*24b0*/  LDL.LU R47, [R1+0x14] ;  /* 0x00001400012f7983 */ /* 0x001f280000300800 */
[----:B------:R-:W4:Y:S04]  /*24c0*/  LDL R46, [R1+0x104] ;  /* 0x00010400012e7983 */ /* 0x000f280000100800 */
[----:B------:R-:W4:Y:S01]  /*24d0*/  LDL.LU R232, [R1+0x8] ;  /* 0x0000080001e87983 */ /* 0x000f220000300800 */
[----:B--2---:R-:W-:Y:S01]  /*24e0*/  FADD.FTZ R53, R53, R192 ;  /* 0x000000c035357221 */ /* 0x004fe20000010000 */
[----:B------:R-:W-:-:S04]  /*24f0*/  FMUL.FTZ R230, R230, R192 ;  /* 0x000000c0e6e67220 */ /* 0x000fc80000410000 */
[----:B------:R0:W-:Y:S04]  /*2500*/  STL [R1+0xa8], R53 ;  /* 0x0000a83501007387 */ /* 0x0001e80000100800 */
[----:B0-----:R0:W5:Y:S01]  /*2510*/  LDL.LU R53, [R1+0x19c] ;  /* 0x00019c0001357983 */ /* 0x0011620000300800 */
[----:B---3--:R-:W-:Y:S01]  /*2520*/  FADD.FTZ R231, R231, R193 ;  /* 0x000000c1e7e77221 */ /* 0x008fe20000010000 */
[----:B------:R-:W-:Y:S01]  /*2530*/  FADD.FTZ R49, R49, R195 ;  /* 0x000000c331317221 */ /* 0x000fe20000010000 */
[----:B----4-:R-:W-:Y:S01]  /*2540*/  FADD.FTZ R52, R52, R194 ;  /* 0x000000c234347221 */ /* 0x010fe20000010000 */
[----:B------:R-:W-:Y:S01]  /*2550*/  FFMA.FTZ R232, R192, R191, R232 ;  /* 0x000000bfc0e87223 */ /* 0x000fe200000100e8 */
[----:B------:R-:W-:-:S04]  /*2560*/  FMUL.FTZ R192, R233, UR29 ;  /* 0x0000001de9c07c20 */ /* 0x000fc80008410000 */
[----:B------:R-:W-:Y:S01]  /*2570*/  STL [R1+0x8], R232 ;  /* 0x000008e801007387 */ /* 0x000fe20000100800 */
[----:B------:R-:W-:-:S03]  /*2580*/  FFMA.FTZ R175, R193, R192, R175 ;  /* 0x000000c0c1af7223 */ /* 0x000fc600000100af */
[----:B------:R1:W-:Y:S02]  /*2590*/  STL [R1+0xac], R231 ;  /* 0x0000ace701007387 */ /* 0x0003e40000100800 */
[----:B-1----:R-:W-:Y:S01]  /*25a0*/  FMUL.FTZ R231, R174, R193 ;  /* 0x000000c1aee77220 */ /* 0x002fe20000410000 */
[----:B------:R-:W-:Y:S01]  /*25b0*/  FMUL.FTZ R193, R234, UR29 ;  /* 0x0000001deac17c20 */ /* 0x000fe20008410000 */
[----:B------:R-:W-:Y:S03]  /*25c0*/  STL [R1+0xc], R175 ;  /* 0x00000caf01007387 */ /* 0x000fe60000100800 */
[----:B------:R-:W-:Y:S01]  /*25d0*/  FFMA.FTZ R51, R194, R193, R51 ;  /* 0x000000c1c2337223 */ /* 0x000fe20000010033 */
[----:B------:R1:W-:Y:S04]  /*25e0*/  STL [R1+0xb0], R52 ;  /* 0x0000b03401007387 */ /* 0x0003e80000100800 */
[----:B------:R2:W-:Y:S04]  /*25f0*/  STL [R1+0x10], R51 ;  /* 0x0000103301007387 */ /* 0x0005e80000100800 */
[----:B-1----:R-:W3:Y:S04]  /*2600*/  LDL.LU R52, [R1+0xb8] ;  /* 0x0000b80001347983 */ /* 0x002ee80000300800 */
[----:B------:R1:W-:Y:S04]  /*2610*/  STL [R1+0xb4], R49 ;  /* 0x0000b43101007387 */ /* 0x0003e80000100800 */
[----:B--2---:R-:W2:Y:S04]  /*2620*/  LDL.LU R51, [R1+0x18] ;  /* 0x0000180001337983 */ /* 0x004ea80000300800 */
[----:B------:R-:W4:Y:S01]  /*2630*/  LDL R234, [R1+0xe8] ;  /* 0x0000e80001ea7983 */ /* 0x000f220000100800 */
[----:B------:R-:W-:Y:S01]  /*2640*/  FMUL.FTZ R232, R50, R194 ;  /* 0x000000c232e87220 */ /* 0x000fe20000410000 */
[----:B------:R-:W-:-:S04]  /*2650*/  FMUL.FTZ R194, R235, UR29 ;  /* 0x0000001debc27c20 */ /* 0x000fc80008410000 */
[----:B------:R-:W-:Y:S01]  /*2660*/  FFMA.FTZ R47, R195, R194, R47 ;  /* 0x000000c2c32f7223 */ /* 0x000fe2000001002f */
[----:B------:R-:W-:Y:S01]  /*2670*/  FMUL.FTZ R233, R46, R195 ;  /* 0x000000c32ee97220 */ /* 0x000fe20000410000 */
[----:B------:R-:W-:-:S03]  /*2680*/  FMUL.FTZ R195, R236, UR29 ;  /* 0x0000001decc37c20 */ /* 0x000fc60008410000 */
[----:B------:R0:W-:Y:S04]  /*2690*/  STL [R1+0x14], R47 ;  /* 0x0000142f01007387 */ /* 0x0001e80000100800 */
[----:B------:R-:W4:Y:S04]  /*26a0*/  LDL R235, [R1+0xec] ;  /* 0x0000ec0001eb7983 */ /* 0x000f280000100800 */
[----:B------:R-:W4:Y:S04]  /*26b0*/  LDL.LU R175, [R1+0xc0] ;  /* 0x0000c00001af7983 */ /* 0x000f280000300800 */
[----:B------:R-:W4:Y:S04]  /*26c0*/  LDL.LU R174, [R1+0x20] ;  /* 0x0000200001ae7983 */ /* 0x000f280000300800 */
[----:B------:R-:W4:Y:S04]  /*26d0*/  LDL R50, [R1+0xf0] ;  /* 0x0000f00001327983 */ /* 0x000f280000100800 */
[----:B-1----:R-:W4:Y:S04]  /*26e0*/  LDL.LU R49, [R1+0xc4] ;  /* 0x0000c40001317983 */ /* 0x002f280000300800 */
[----:B0-----:R-:W4:Y:S04]  /*26f0*/  LDL.LU R47, [R1+0x24] ;  /* 0x00002400012f7983 */ /* 0x001f280000300800 */
[----:B------:R-:W4:Y:S04]  /*2700*/  LDL R46, [R1+0xf4] ;  /* 0x0000f400012e7983 */ /* 0x000f280000100800 */
[----:B------:R-:W4:Y:S01]  /*2710*/  LDL.LU R236, [R1+0x1c] ;  /* 0x00001c0001ec7983 */ /* 0x000f220000300800 */
[----:B---3--:R-:W-:-:S05]  /*2720*/  FADD.FTZ R52, R52, R196 ;  /* 0x000000c434347221 */ /* 0x008fca0000010000 */
[----:B------:R0:W-:Y:S01]  /*2730*/  STL [R1+0xb8], R52 ;  /* 0x0000b83401007387 */ /* 0x0001e20000100800 */
[----:B--2---:R-:W-:Y:S01]  /*2740*/  FFMA.FTZ R51, R196, R195, R51 ;  /* 0x000000c3c4337223 */ /* 0x004fe20000010033 */
[----:B----4-:R-:W-:Y:S01]  /*2750*/  FMUL.FTZ R234, R234, R196 ;  /* 0x000000c4eaea7220 */ /* 0x010fe20000410000 */
[----:B------:R-:W-:Y:S01]  /*2760*/  FMUL.FTZ R196, R237, UR29 ;  /* 0x0000001dedc47c20 */ /* 0x000fe20008410000 */
[----:B0-----:R0:W5:Y:S04]  /*2770*/  LDL.LU R52, [R1+0x198] ;  /* 0x0001980001347983 */ /* 0x0011680000300800 */
[----:B------:R1:W-:Y:S04]  /*2780*/  STL [R1+0x18], R51 ;  /* 0x0000183301007387 */ /* 0x0003e80000100800 */
[----:B-1----:R0:W5:Y:S04]  /*2790*/  LDL.LU R51, [R1+0x194] ;  /* 0x0001940001337983 */ /* 0x0021680000300800 */
[----:B------:R-:W2:Y:S01]  /*27a0*/  LDL.LU R237, [R1+0xbc] ;  /* 0x0000bc0001ed7983 */ /* 0x000ea20000300800 */
[----:B------:R-:W-:Y:S01]  /*27b0*/  FMUL.FTZ R235, R235, R197 ;  /* 0x000000c5ebeb7220 */ /* 0x000fe20000410000 */
[----:B------:R-:W-:Y:S01]  /*27c0*/  FADD.FTZ R175, R175, R198 ;  /* 0x000000c6afaf7221 */ /* 0x000fe20000010000 */
[----:B------:R-:W-:Y:S01]  /*27d0*/  FFMA.FTZ R236, R197, R196, R236 ;  /* 0x000000c4c5ec7223 */ /* 0x000fe200000100ec */
[----:B--2---:R-:W-:Y:S01]  /*27e0*/  FADD.FTZ R237, R237, R197 ;  /* 0x000000c5eded7221 */ /* 0x004fe20000010000 */
[----:B------:R-:W-:-:S04]  /*27f0*/  FMUL.FTZ R197, R238, UR29 ;  /* 0x0000001deec57c20 */ /* 0x000fc80008410000 */
[----:B------:R-:W-:Y:S01]  /*2800*/  FFMA.FTZ R174, R198, R197, R174 ;  /* 0x000000c5c6ae7223 */ /* 0x000fe200000100ae */
[----:B------:R-:W-:Y:S04]  /*2810*/  STL [R1+0xbc], R237 ;  /* 0x0000bced01007387 */ /* 0x000fe80000100800 */
[----:B------:R-:W-:Y:S04]  /*2820*/  STL [R1+0x1c], R236 ;  /* 0x00001cec01007387 */ /* 0x000fe80000100800 */
[----:B------:R-:W2:Y:S04]  /*2830*/  LDL.LU R238, [R1+0xc8] ;  /* 0x0000c80001ee7983 */ /* 0x000ea80000300800 */
[----:B------:R1:W-:Y:S04]  /*2840*/  STL [R1+0xc0], R175 ;  /* 0x0000c0af01007387 */ /* 0x0003e80000100800 */
[----:B------:R3:W-:Y:S04]  /*2850*/  STL [R1+0x20], R174 ;  /* 0x000020ae01007387 */ /* 0x0007e80000100800 */
[----:B-1----:R-:W4:Y:S04]  /*2860*/  LDL.LU R175, [R1+0x28] ;  /* 0x0000280001af7983 */ /* 0x002f280000300800 */
[----:B---3--:R-:W3:Y:S01]  /*2870*/  LDL R174, [R1+0xd8] ;  /* 0x0000d80001ae7983 */ /* 0x008ee20000100800 */
[----:B------:R-:W-:Y:S01]  /*2880*/  FMUL.FTZ R236, R50, R198 ;  /* 0x000000c632ec7220 */ /* 0x000fe20000410000 */
[----:B------:R-:W-:Y:S01]  /*2890*/  FMUL.FTZ R198, R239, UR29 ;  /* 0x0000001defc67c20 */ /* 0x000fe20008410000 */
[----:B------:R-:W-:-:S03]  /*28a0*/  FADD.FTZ R49, R49, R199 ;  /* 0x000000c731317221 */ /* 0x000fc60000010000 */
[----:B------:R-:W-:Y:S01]  /*28b0*/  FFMA.FTZ R47, R199, R198, R47 ;  /* 0x000000c6c72f7223 */ /* 0x000fe2000001002f */
[----:B------:R-:W-:Y:S01]  /*28c0*/  FMUL.FTZ R237, R46, R199 ;  /* 0x000000c72eed7220 */ /* 0x000fe20000410000 */
[----:B------:R1:W-:Y:S01]  /*28d0*/  STL [R1+0xc4], R49 ;  /* 0x0000c43101007387 */ /* 0x0003e20000100800 */
[----:B------:R-:W-:-:S03]  /*28e0*/  FMUL.FTZ R199, R240, UR29 ;  /* 0x0000001df0c77c20 */ /* 0x000fc60008410000 */
[----:B------:R-:W3:Y:S04]  /*28f0*/  LDL.LU R50, [R1+0xcc] ;  /* 0x0000cc0001327983 */ /* 0x000ee80000300800 */
[----:B-1----:R-:W3:Y:S04]  /*2900*/  LDL.LU R49, [R1+0x2c] ;  /* 0x00002c0001317983 */ /* 0x002ee80000300800 */
[----:B------:R1:W-:Y:S04]  /*2910*/  STL [R1+0x24], R47 ;  /* 0x0000242f01007387 */ /* 0x0003e80000100800 */
[----:B------:R-:W3:Y:S04]  /*2920*/  LDL R239, [R1+0xdc] ;  /* 0x0000dc0001ef7983 */ /* 0x000ee80000100800 */
[----:B-1----:R-:W3:Y:S04]  /*2930*/  LDL.LU R47, [R1+0xd0] ;  /* 0x0000d000012f7983 */ /* 0x002ee80000300800 */
[----:B------:R-:W3:Y:S04]  /*2940*/  LDL.LU R46, [R1+0x30] ;  /* 0x00003000012e7983 */ /* 0x000ee80000300800 */
        /* <DEDUP_REMOVED lines=13> */
[----:B--2---:R-:W-:-:S05]  /*2a20*/  FADD.FTZ R238, R238, R200 ;  /* 0x000000c8eeee7221 */ /* 0x004fca0000010000 */
[----:B------:R3:W-:Y:S01]  /*2a30*/  STL [R1+0xc8], R238 ;  /* 0x0000c8ee01007387 */ /* 0x0007e20000100800 */
[----:B----4-:R-:W-:Y:S01]  /*2a40*/  FFMA.FTZ R175, R200, R199, R175 ;  /* 0x000000c7c8af7223 */ /* 0x010fe200000100af */
[----:B---3--:R-:W-:-:S04]  /*2a50*/  FMUL.FTZ R238, R174, R200 ;  /* 0x000000c8aeee7220 */ /* 0x008fc80000410000 */
[----:B------:R1:W-:Y:S01]  /*2a60*/  STL [R1+0x28], R175 ;  /* 0x000028af01007387 */ /* 0x0003e20000100800 */
[----:B------:R-:W-:-:S03]  /*2a70*/  FMUL.FTZ R200, R44, UR29 ;  /* 0x0000001d2cc87c20 */ /* 0x000fc60008410000 */
[----:B------:R-:W2:Y:S04]  /*2a80*/  LDL.LU R44, [R1+0xd4] ;  /* 0x0000d400012c7983 */ /* 0x000ea80000300800 */
[----:B-1----:R-:W3:Y:S04]  /*2a90*/  LDL.LU R175, [R1+0x34] ;  /* 0x0000340001af7983 */ /* 0x002ee80000300800 */
[----:B------:R-:W4:Y:S01]  /*2aa0*/  LDL R174, [R1+0xe4] ;  /* 0x0000e40001ae7983 */ /* 0x000f220000100800 */
        /* <DEDUP_REMOVED lines=44> */
[----:B------:R-:W-:Y:S01]  /*2d70*/  FMUL.FTZ R239, R239, R201 ;  /* 0x000000c9efef7220 */ /* 0x000fe20000410000 */
[----:B------:R-:W-:Y:S01]  /*2d80*/  FMUL.FTZ R201, R48, UR29 ;  /* 0x0000001d30c97c20 */ /* 0x000fe20008410000 */
[----:B------:R-:W-:Y:S01]  /*2d90*/  FFMA.FTZ R172, R194, R233, R172 ;  /* 0x000000e9c2ac7223 */ /* 0x000fe200000100ac */
[----:B------:R-:W-:Y:S01]  /*2da0*/  FADD.FTZ R173, R173, R233 ;  /* 0x000000e9adad7221 */ /* 0x000fe20000010000 */
[----:B------:R1:W-:Y:S01]  /*2db0*/  STL [R1+0xcc], R50 ;  /* 0x0000cc3201007387 */ /* 0x0003e20000100800 */
[----:B------:R-:W-:Y:S01]  /*2dc0*/  FADD.FTZ R47, R47, R202 ;  /* 0x000000ca2f2f7221 */ /* 0x000fe20000010000 */
[----:B------:R-:W-:Y:S01]  /*2dd0*/  FFMA.FTZ R46, R202, R201, R46 ;  /* 0x000000c9ca2e7223 */ /* 0x000fe2000001002e */
[----:B------:R-:W-:Y:S01]  /*2de0*/  FMUL.FTZ R240, R240, R202 ;  /* 0x000000caf0f07220 */ /* 0x000fe20000410000 */
[----:B------:R-:W-:Y:S01]  /*2df0*/  FMUL.FTZ R202, R45, UR29 ;  /* 0x0000001d2dca7c20 */ /* 0x000fe20008410000 */
[----:B------:R-:W-:Y:S01]  /*2e00*/  FFMA.FTZ R172, R195, R234, R172 ;  /* 0x000000eac3ac7223 */ /* 0x000fe200000100ac */
[----:B------:R-:W-:Y:S01]  /*2e10*/  FADD.FTZ R173, R173, R234 ;  /* 0x000000eaadad7221 */ /* 0x000fe20000010000 */
[----:B-1----:R0:W5:Y:S04]  /*2e20*/  LDL.LU R50, [R1+0x190] ;  /* 0x0001900001327983 */ /* 0x0021680000300800 */
[----:B------:R1:W-:Y:S01]  /*2e30*/  STL [R1+0x2c], R49 ;  /* 0x00002c3101007387 */ /* 0x0003e20000100800 */
[----:B------:R-:W-:Y:S01]  /*2e40*/  FFMA.FTZ R172, R196, R235, R172 ;  /* 0x000000ebc4ac7223 */ /* 0x000fe200000100ac */
[----:B------:R-:W-:-:S02]  /*2e50*/  FADD.FTZ R173, R173, R235 ;  /* 0x000000ebadad7221 */ /* 0x000fc40000010000 */
[----:B-1----:R0:W5:Y:S04]  /*2e60*/  LDL.LU R49, [R1+0x18c] ;  /* 0x00018c0001317983 */ /* 0x0021680000300800 */
[----:B------:R0:W5:Y:S04]  /*2e70*/  LDL.LU R48, [R1+0x188] ;  /* 0x0001880001307983 */ /* 0x0001680000300800 */
[----:B------:R1:W-:Y:S01]  /*2e80*/  STL [R1+0xd0], R47 ;  /* 0x0000d02f01007387 */ /* 0x0003e20000100800 */
[----:B------:R-:W-:Y:S01]  /*2e90*/  FFMA.FTZ R172, R197, R236, R172 ;  /* 0x000000ecc5ac7223 */ /* 0x000fe200000100ac */
[----:B------:R-:W-:-:S02]  /*2ea0*/  FADD.FTZ R173, R173, R236 ;  /* 0x000000ecadad7221 */ /* 0x000fc40000010000 */
[----:B-1----:R0:W5:Y:S04]  /*2eb0*/  LDL.LU R47, [R1+0x184] ;  /* 0x00018400012f7983 */ /* 0x0021680000300800 */
[----:B------:R1:W-:Y:S01]  /*2ec0*/  STL [R1+0x30], R46 ;  /* 0x0000302e01007387 */ /* 0x0003e20000100800 */
[----:B------:R-:W-:Y:S01]  /*2ed0*/  FFMA.FTZ R172, R198, R237, R172 ;  /* 0x000000edc6ac7223 */ /* 0x000fe200000100ac */
[----:B------:R-:W-:Y:S02]  /*2ee0*/  FADD.FTZ R173, R173, R237 ;  /* 0x000000edadad7221 */ /* 0x000fe40000010000 */
[----:B-1----:R0:W5:Y:S04]  /*2ef0*/  LDL.LU R46, [R1+0x180] ;  /* 0x00018000012e7983 */ /* 0x0021680000300800 */
[----:B------:R0:W5:Y:S01]  /*2f00*/  LDL.LU R45, [R1+0x17c] ;  /* 0x00017c00012d7983 */ /* 0x0001620000300800 */
[----:B------:R-:W-:Y:S01]  /*2f10*/  FFMA.FTZ R172, R199, R238, R172 ;  /* 0x000000eec7ac7223 */ /* 0x000fe200000100ac */
[----:B------:R-:W-:-:S03]  /*2f20*/  FADD.FTZ R173, R173, R238 ;  /* 0x000000eeadad7221 */ /* 0x000fc60000010000 */
[----:B------:R-:W-:Y:S01]  /*2f30*/  FFMA.FTZ R172, R200, R239, R172 ;  /* 0x000000efc8ac7223 */ /* 0x000fe200000100ac */
[----:B------:R-:W-:-:S03]  /*2f40*/  FADD.FTZ R173, R173, R239 ;  /* 0x000000efadad7221 */ /* 0x000fc60000010000 */
[----:B------:R-:W-:Y:S01]  /*2f50*/  FFMA.FTZ R172, R201, R240, R172 ;  /* 0x000000f0c9ac7223 */ /* 0x000fe200000100ac */
[----:B------:R-:W-:Y:S01]  /*2f60*/  FADD.FTZ R173, R173, R240 ;  /* 0x000000f0adad7221 */ /* 0x000fe20000010000 */
[----:B--2---:R-:W-:Y:S01]  /*2f70*/  FADD.FTZ R44, R44, R203 ;  /* 0x000000cb2c2c7221 */ /* 0x004fe20000010000 */
[----:B---3--:R-:W-:-:S04]  /*2f80*/  FFMA.FTZ R175, R203, R202, R175 ;  /* 0x000000cacbaf7223 */ /* 0x008fc800000100af */
[----:B------:R1:W-:Y:S04]  /*2f90*/  STL [R1+0xd4], R44 ;  /* 0x0000d42c01007387 */ /* 0x0003e80000100800 */
[----:B-1----:R0:W5:Y:S04]  /*2fa0*/  LDL.LU R44, [R1+0x178] ;  /* 0x00017800012c7983 */ /* 0x0021680000300800 */
[----:B------:R0:W-:Y:S01]  /*2fb0*/  STL [R1+0x34], R175 ;  /* 0x000034af01007387 */ /* 0x0001e20000100800 */
[----:B----4-:R-:W-:-:S04]  /*2fc0*/  FMUL.FTZ R203, R174, R203 ;  /* 0x000000cbaecb7220 */ /* 0x010fc80000410000 */
[----:B------:R-:W-:Y:S01]  /*2fd0*/  FFMA.FTZ R172, R202, R203, R172 ;  /* 0x000000cbcaac7223 */ /* 0x000fe200000100ac */
[----:B------:R-:W-:Y:S01]  /*2fe0*/  FADD.FTZ R173, R173, R203 ;  /* 0x000000cbadad7221 */ /* 0x000fe20000010000 */
[----:B------:R-:W-:Y:S06]  /*2ff0*/  BRA `(.L_x_19098) ;  /* 0x0000000800007947 */ /* 0x000fec0003800000 */
.L_x_19097:
        /* <DEDUP_REMOVED lines=12> */
.L_x_19099:
        /* <DEDUP_REMOVED lines=8> */
[----:B------:R-:W-:Y:S01]  /*3140*/  STL.64 [R1+0x180], R6 ;  /* 0x0001800601007387 */ /* 0x000fe20000100a00 */
[C---:B------:R-:W-:Y:S02]  /*3150*/  IADD3 R248, PT, PT, R174.reuse, 0x280, RZ ;  /* 0x00000280aef87810 */ /* 0x040fe40007ffe0ff */
[C---:B------:R-:W-:Y:S01]  /*3160*/  IADD3 R175, PT, PT, R174.reuse, 0x300, RZ ;  /* 0x00000300aeaf7810 */ /* 0x040fe20007ffe0ff */
[----:B------:R0:W-:Y:S01]  /*3170*/  STL.64 [R1+0x178], R4 ;  /* 0x0001780401007387 */ /* 0x0001e20000100a00 */
[----:B--2---:R-:W1:Y:S01]  /*3180*/  LDC.64 R8, c[0x0][0x3b0] ;  /* 0x0000ec00ff087b82 */ /* 0x004e620000000a00 */
[----:B------:R-:W-:Y:S01]  /*3190*/  IADD3 R249, PT, PT, R174, 0x380, RZ ;  /* 0x00000380aef97810 */ /* 0x000fe20007ffe0ff */
[----:B-1----:R-:W-:-:S05]  /*31a0*/  IMAD.WIDE.U32 R2, R2, 0x4, R8 ;  /* 0x0000000402027825 */ /* 0x002fca00078e0008 */
[----:B------:R1:W5:Y:S01]  /*31b0*/  LDG.E R250, desc[UR20][R2.64] ;  /* 0x0000001402fa7981 */ /* 0x000362000c1e1900 */
[--C-:B------:R-:W-:Y:S01]  /*31c0*/  IMAD.WIDE.U32 R244, R244, 0x4, R8.reuse ;  /* 0x00000004f4f47825 */ /* 0x100fe200078e0008 */
[C---:B------:R-:W-:Y:S02]  /*31d0*/  IADD3 R251, PT, PT, R174.reuse, 0x400, RZ ;  /* 0x00000400aefb7810 */ /* 0x040fe40007ffe0ff */
[----:B0-----:R-:W-:Y:S01]  /*31e0*/  IADD3 R5, PT, PT, R174, 0x480, RZ ;  /* 0x00000480ae057810 */ /* 0x001fe20007ffe0ff */
[----:B------:R-:W-:-:S04]  /*31f0*/  IMAD.WIDE.U32 R246, R246, 0x4, R8 ;  /* 0x00000004f6f67825 */ /* 0x000fc800078e0008 */
[--C-:B------:R-:W-:Y:S01]  /*3200*/  IMAD.WIDE.U32 R12, R248, 0x4, R8.reuse ;  /* 0x00000004f80c7825 */ /* 0x100fe200078e0008 */
[----:B-1----:R-:W-:Y:S01]  /*3210*/  IADD3 R2, PT, PT, R174, 0x100, RZ ;  /* 0x00000100ae027810 */ /* 0x002fe20007ffe0ff */
        /* <DEDUP_REMOVED lines=24> */
.L_x_19100:
[----:B--2---:R-:W0:Y:S01]  /*33a0*/  S2R R22, SR_TID.X ;  /* 0x0000000000167919 */ /* 0x004e220000002100 */
        /* <DEDUP_REMOVED lines=21> */
[----:B------:R-:W-:Y:S01]  /*3500*/  IMAD.WIDE.U32 R4, R4, 0x4, R24 ;  /* 0x0000000404047825 */ /* 0x000fe200078e0018 */
[----:B------:R-:W5:Y:S01]  /*3510*/  LDG.E R250, desc[UR20][R2.64] ;  /* 0x0000001402fa7981 */ /* 0x000f62000c1e1900 */
[----:B-1----:R-:W-:-:S02]  /*3520*/  IADD3 R6, PT, PT, R22, 0x80, RZ ;  /* 0x0000008016067810 */ /* 0x002fc40007ffe0ff */
[--C-:B------:R-:W-:Y:S01]  /*3530*/  IMAD.WIDE.U32 R8, R8, 0x4, R24.reuse ;  /* 0x0000000408087825 */ /* 0x100fe200078e0018 */
[----:B------:R-:W5:Y:S03]  /*3540*/  LDG.E R249, desc[UR20][R4.64] ;  /* 0x0000001404f97981 */ /* 0x000f66000c1e1900 */
[--C-:B------:R-:W-:Y:S01]  /*3550*/  IMAD.WIDE.U32 R10, R10, 0x4, R24.reuse ;  /* 0x000000040a0a7825 */ /* 0x100fe200078e0018 */
[C---:B0-----:R-:W-:Y:S01]  /*3560*/  IADD3 R19, PT, PT, R22.reuse, 0x400, RZ ;  /* 0x0000040016137810 */ /* 0x041fe20007ffe0ff */
[----:B------:R0:W5:Y:S01]  /*3570*/  LDG.E R247, desc[UR20][R8.64] ;  /* 0x0000001408f77981 */ /* 0x000162000c1e1900 */
[----:B------:R-:W-:Y:S01]  /*3580*/  IADD3 R18, PT, PT, R22, 0x480, RZ ;  /* 0x0000048016127810 */ /* 0x000fe20007ffe0ff */
[--C-:B------:R-:W-:Y:S02]  /*3590*/  IMAD.WIDE.U32 R12, R12, 0x4, R24.reuse ;  /* 0x000000040c0c7825 */ /* 0x100fe400078e0018 */
[----:B------:R1:W5:Y:S02]  /*35a0*/  LDG.E R246, desc[UR20][R10.64] ;  /* 0x000000140af67981 */ /* 0x000364000c1e1900 */
[----:B------:R-:W-:-:S02]  /*35b0*/  IMAD.WIDE.U32 R14, R14, 0x4, R24 ;  /* 0x000000040e0e7825 */ /* 0x000fc400078e0018 */
[----:B------:R3:W5:Y:S02]  /*35c0*/  LDG.E R245, desc[UR20][R12.64] ;  /* 0x000000140cf57981 */ /* 0x000764000c1e1900 */
[----:B------:R-:W-:-:S04]  /*35d0*/  IMAD.WIDE.U32 R16, R16, 0x4, R24 ;  /* 0x0000000410107825 */ /* 0x000fc800078e0018 */
[----:B------:R-:W-:Y:S01]  /*35e0*/  IMAD.WIDE.U32 R20, R20, 0x4, R24 ;  /* 0x0000000414147825 */ /* 0x000fe200078e0018 */
[----:B------:R4:W5:Y:S01]  /*35f0*/  LDG.E R244, desc[UR20][R14.64] ;  /* 0x000000140ef47981 */ /* 0x000962000c1e1900 */
[C---:B0-----:R-:W-:Y:S02]  /*3600*/  IADD3 R8, PT, PT, R22.reuse, 0x100, RZ ;  /* 0x0000010016087810 */ /* 0x041fe40007ffe0ff */
[C---:B-1----:R-:W-:Y:S01]  /*3610*/  IADD3 R10, PT, PT, R22.reuse, 0x180, RZ ;  /* 0x00000180160a7810 */ /* 0x042fe20007ffe0ff */
[----:B------:R0:W5:Y:S01]  /*3620*/  LDG.E R3, desc[UR20][R16.64] ;  /* 0x0000001410037981 */ /* 0x000162000c1e1900 */
[C-C-:B--2---:R-:W-:Y:S01]  /*3630*/  IMAD.WIDE.U32 R4, R22.reuse, 0x10, R26.reuse ;  /* 0x0000001016047825 */ /* 0x144fe200078e001a */
[----:B---3--:R-:W-:Y:S02]  /*3640*/  IADD3 R12, PT, PT, R22, 0x200, RZ ;  /* 0x00000200160c7810 */ /* 0x008fe40007ffe0ff */
[----:B------:R1:W5:Y:S01]  /*3650*/  LDG.E R2, desc[UR20][R20.64] ;  /* 0x0000001414027981 */ /* 0x000362000c1e1900 */
[----:B------:R-:W-:Y:S01]  /*3660*/  IMAD.WIDE.U32 R6, R6, 0x10, R26 ;  /* 0x0000001006067825 */ /* 0x000fe200078e001a */
[----:B----4-:R-:W-:-:S02]  /*3670*/  IADD3 R14, PT, PT, R22, 0x280, RZ ;  /* 0x00000280160e7810 */ /* 0x010fc40007ffe0ff */
[----:B------:R2:W5:Y:S01]  /*3680*/  LDG.E.128 R40, desc[UR20][R4.64] ;  /* 0x0000001404287981 */ /* 0x000562000c1e1d00 */
[--C-:B------:R-:W-:Y:S01]  /*3690*/  IMAD.WIDE.U32 R28, R19, 0x10, R26.reuse ;  /* 0x00000010131c7825 */ /* 0x100fe200078e001a */
[----:B0-----:R-:W-:Y:S02]  /*36a0*/  IADD3 R16, PT, PT, R22, 0x300, RZ ;  /* 0x0000030016107810 */ /* 0x001fe40007ffe0ff */
[----:B------:R0:W5:Y:S01]  /*36b0*/  LDG.E.128 R36, desc[UR20][R6.64] ;  /* 0x0000001406247981 */ /* 0x000162000c1e1d00 */
[----:B------:R-:W-:Y:S01]  /*36c0*/  IMAD.WIDE.U32 R30, R18, 0x10, R26 ;  /* 0x00000010121e7825 */ /* 0x000fe200078e001a */
[----:B-1----:R-:W-:-:S03]  /*36d0*/  IADD3 R20, PT, PT, R22, 0x380, RZ ;  /* 0x0000038016147810 */ /* 0x002fc60007ffe0ff */
[--C-:B------:R-:W-:Y:S01]  /*36e0*/  IMAD.WIDE.U32 R8, R8, 0x10, R26.reuse ;  /* 0x0000001008087825 */ /* 0x100fe200078e001a */
[----:B--2---:R-:W-:Y:S02]  /*36f0*/  MOV R4, R30 ;  /* 0x0000001e00047202 */ /* 0x004fe40000000f00 */
[----:B------:R-:W-:Y:S01]  /*3700*/  MOV R5, R31 ;  /* 0x0000001f00057202 */ /* 0x000fe20000000f00 */
[--C-:B------:R-:W-:Y:S01]  /*3710*/  IMAD.WIDE.U32 R10, R10, 0x10, R26.reuse ;  /* 0x000000100a0a7825 */ /* 0x100fe200078e001a */
[----:B0-----:R-:W-:Y:S01]  /*3720*/  MOV R6, R28 ;  /* 0x0000001c00067202 */ /* 0x001fe20000000f00 */
[----:B------:R1:W5:Y:S01]  /*3730*/  LDG.E.128 R32, desc[UR20][R8.64] ;  /* 0x0000001408207981 */ /* 0x000362000c1e1d00 */
[----:B------:R-:W-:Y:S01]  /*3740*/  MOV R7, R29 ;  /* 0x0000001d00077202 */ /* 0x000fe20000000f00 */
[--C-:B------:R-:W-:Y:S02]  /*3750*/  IMAD.WIDE.U32 R12, R12, 0x10, R26.reuse ;  /* 0x000000100c0c7825 */ /* 0x100fe400078e001a */
        /* <DEDUP_REMOVED lines=10> */
.L_x_19098:
[----:B------:R3:W-:Y:S04]  /*3800*/  STL [R1+0x178], R0 ;  /* 0x0001780001007387 */ /* 0x0007e80000100800 */
[----:B-1----:R-:W1:Y:S04]  /*3810*/  SHFL.DOWN PT, R174, R173, 0x10, 0x1f ;  /* 0x0a001f00adae7f89 */ /* 0x002e6800000e0000 */
[----:B0-----:R-:W0:Y:S01]  /*3820*/  SHFL.DOWN PT, R175, R172, 0x10, 0x1f ;  /* 0x0a001f00acaf7f89 */ /* 0x001e2200000e0000 */
[----:B---3--:R-:W3:Y:S01]  /*3830*/  S2R R0, SR_TID.X ;  /* 0x0000000000007919 */ /* 0x008ee20000002100 */
[----:B-1----:R-:W-:Y:S01]  /*3840*/  FADD.FTZ R174, R174, R173 ;  /* 0x000000adaeae7221 */ /* 0x002fe20000010000 */
[----:B0-----:R-:W-:-:S04]  /*3850*/  FADD.FTZ R173, R175, R172 ;  /* 0x000000acafad7221 */ /* 0x001fc80000010000 */
[----:B------:R-:W0:Y:S04]  /*3860*/  SHFL.DOWN PT, R172, R174, 0x8, 0x1f ;  /* 0x09001f00aeac7f89 */ /* 0x000e2800000e0000 */
[----:B------:R-:W1:Y:S01]  /*3870*/  SHFL.DOWN PT, R175, R173, 0x8, 0x1f ;  /* 0x09001f00adaf7f89 */ /* 0x000e6200000e0000 */
[----:B---3--:R-:W-:-:S03]  /*3880*/  LOP3.LUT P0, RZ, R0, 0x1f, RZ, 0xc0, !PT ;  /* 0x0000001f00ff7812 */ /* 0x008fc6000780c0ff */
        /* <DEDUP_REMOVED lines=16> */
[----:B---3--:R-:W-:Y:S05]  /*3990*/  @P0 BRA `(.L_x_19102) ;  /* 0x0000000000240947 */ /* 0x008fea0003800000 */
        /* <DEDUP_REMOVED lines=9> */
.L_x_19102:
[----:B------:R-:W-:Y:S05]  /*3a30*/  BSYNC.RECONVERGENT B0 ;  /* 0x0000000000007941 */ /* 0x000fea0003800200 */
.L_x_19101:
[----:B------:R-:W1:Y:S08]  /*3a40*/  S2UR UR10, SR_CgaCtaId ;  /* 0x00000000000a79c3 */ /* 0x000e700000008800 */
[----:B------:R-:W-:Y:S06]  /*3a50*/  BAR.SYNC.DEFER_BLOCKING 0x0 ;  /* 0x0000000000007b1d */ /* 0x000fec0000010000 */
[----:B------:R-:W-:Y:S01]  /*3a60*/  UMOV UR9, 0x400 ;  /* 0x0000040000097882 */ /* 0x000fe20000000000 */
[----:B-----5:R-:W-:Y:S01]  /*3a70*/  STL [R1+0x17c], R2 ;  /* 0x00017c0201007387 */ /* 0x020fe20000100800 */
[----:B------:R-:W-:Y:S01]  /*3a80*/  @UP3 UIADD3 UR11, UPT, UPT, UR11, -0x1, URZ ;  /* 0xffffffff0b0b3890 */ /* 0x000fe2000fffe0ff */
[----:B------:R-:W-:Y:S01]  /*3a90*/  PLOP3.LUT P0, PT, PT, PT, UP3, 0x80, 0x8 ;  /* 0x000000000008781c */ /* 0x000fe20003f0f038 */
[----:B------:R-:W3:Y:S01]  /*3aa0*/  @UP3 LDCU.64 UR32, c[0x0][0x390] ;  /* 0x00007200ff2037ac */ /* 0x000ee20008000a00 */
[----:B------:R-:W-:Y:S01]  /*3ab0*/  STL [R1+0x178], R0 ;  /* 0x0001780001007387 */ /* 0x000fe20000100800 */
        /* <DEDUP_REMOVED lines=8> */
[----:B--2---:R-:W-:Y:S01]  /*3b40*/  FADD.FTZ R2, R174, R172 ;  /* 0x000000acae027221 */ /* 0x004fe20000010000 */
        /* <DEDUP_REMOVED lines=51> */
.L_x_19105:
        /* <DEDUP_REMOVED lines=10> */
[-C--:B-----5:R-:W-:Y:S01]  /*3f20*/  FMUL.FTZ R174, R157, R161.reuse ;  /* 0x000000a19dae7220 */ /* 0x0a0fe20000410000 */
[----:B------:R-:W-:-:S04]  /*3f30*/  FMUL.FTZ R161, R153, R161 ;  /* 0x000000a199a17220 */ /* 0x000fc80000410000 */
[----:B------:R-:W-:Y:S02]  /*3f40*/  FSEL R174, R174, RZ, P0 ;  /* 0x000000ffaeae7208 */ /* 0x000fe40000000000 */
[----:B------:R-:W-:-:S03]  /*3f50*/  SEL R161, R161, RZ, P0 ;  /* 0x000000ffa1a17207 */ /* 0x000fc60000000000 */
[----:B------:R-:W-:-:S07]  /*3f60*/  FADD.FTZ R45, R45, R174 ;  /* 0x000000ae2d2d7221 */ /* 0x000fce0000010000 */
.L_x_19106:
        /* <DEDUP_REMOVED lines=15> */
.L_x_19107:
[----:B------:R-:W-:Y:S05]  /*4060*/  BRA.U !UP3, `(.L_x_19108) ;  /* 0x0000000d0b707547 */ /* 0x000fea000b800000 */
[----:B------:R-:W2:Y:S04]  /*4070*/  LDL R175, [R1+0x4] ;  /* 0x0000040001af7983 */ /* 0x000ea80000100800 */
[----:B------:R-:W3:Y:S01]  /*4080*/  LDL R174, [R1] ;  /* 0x0000000001ae7983 */ /* 0x000ee20000100800 */
[----:B------:R-:W-:Y:S02]  /*4090*/  MOV R163, UR31 ;  /* 0x0000001f00a37c02 */ /* 0x000fe40008000f00 */
        /* <DEDUP_REMOVED lines=8> */
[-C--:B-----5:R-:W-:Y:S01]  /*4120*/  FMUL.FTZ R174, R159, R163.reuse ;  /* 0x000000a39fae7220 */ /* 0x0a0fe20000410000 */
[----:B------:R-:W-:-:S04]  /*4130*/  FMUL.FTZ R163, R155, R163 ;  /* 0x000000a39ba37220 */ /* 0x000fc80000410000 */
[----:B------:R-:W-:Y:S02]  /*4140*/  FSEL R174, R174, RZ, P0 ;  /* 0x000000ffaeae7208 */ /* 0x000fe40000000000 */
[----:B------:R-:W-:-:S03]  /*4150*/  SEL R163, R163, RZ, P0 ;  /* 0x000000ffa3a37207 */ /* 0x000fc60000000000 */
[----:B------:R-:W-:Y:S01]  /*4160*/  FADD.FTZ R47, R47, R174 ;  /* 0x000000ae2f2f7221 */ /* 0x000fe20000010000 */
[----:B------:R-:W-:Y:S06]  /*4170*/  BRA `(.L_x_19108) ;  /* 0x0000000c002c7947 */ /* 0x000fec0003800000 */
.L_x_19104:
        /* <DEDUP_REMOVED lines=38> */
.L_x_19109:
        /* <DEDUP_REMOVED lines=15> */
.L_x_19110:
        /* <DEDUP_REMOVED lines=15> */
.L_x_19111:
[----:B------:R-:W-:Y:S05]  /*45c0*/  BRA.U !UP3, `(.L_x_19108) ;  /* 0x000000090b187547 */ /* 0x000fea000b800000 */
        /* <DEDUP_REMOVED lines=9> */
.L_x_19103:
[----:B------:R-:W-:-:S04]  /*4660*/  UISETP.NE.U32.AND UP0, UPT, UR6, URZ, UPT ;  /* 0x000000ff0600728c */ /* 0x000fc8000bf05070 */
        /* <DEDUP_REMOVED lines=12> */
[----:B------:R-:W-:-:S05]  /*4730*/  FMUL.FTZ R160, R156, R174 ;  /* 0x000000ae9ca07220 */ /* 0x000fca0000410000 */
[----:B------:R-:W-:-:S05]  /*4740*/  FSEL R160, R160, RZ, P0 ;  /* 0x000000ffa0a07208 */ /* 0x000fca0000000000 */
[----:B------:R-:W-:Y:S01]  /*4750*/  FADD.FTZ R44, R44, R160 ;  /* 0x000000a02c2c7221 */ /* 0x000fe20000010000 */
[----:B------:R-:W-:-:S05]  /*4760*/  FMUL.FTZ R160, R152, R174 ;  /* 0x000000ae98a07220 */ /* 0x000fca0000410000 */
[----:B------:R-:W-:-:S07]  /*4770*/  SEL R160, R160, RZ, P0 ;  /* 0x000000ffa0a07207 */ /* 0x000fce0000000000 */
.L_x_19113:
        /* <DEDUP_REMOVED lines=10> */
[----:B-----5:R-:W-:-:S05]  /*4820*/  FMUL.FTZ R161, R157, R174 ;  /* 0x000000ae9da17220 */ /* 0x020fca0000410000 */
[----:B------:R-:W-:-:S05]  /*4830*/  FSEL R161, R161, RZ, P0 ;  /* 0x000000ffa1a17208 */ /* 0x000fca0000000000 */
[----:B------:R-:W-:Y:S01]  /*4840*/  FADD.FTZ R45, R45, R161 ;  /* 0x000000a12d2d7221 */ /* 0x000fe20000010000 */
[----:B------:R-:W-:-:S05]  /*4850*/  FMUL.FTZ R161, R153, R174 ;  /* 0x000000ae99a17220 */ /* 0x000fca0000410000 */
[----:B------:R-:W-:-:S07]  /*4860*/  SEL R161, R161, RZ, P0 ;  /* 0x000000ffa1a17207 */ /* 0x000fce0000000000 */
.L_x_19114:
        /* <DEDUP_REMOVED lines=15> */
.L_x_19115:
        /* <DEDUP_REMOVED lines=18> */
.L_x_19112:
[----:B------:R-:W-:Y:S02]  /*4a80*/  PLOP3.LUT P0, PT, PT, PT, UP2, 0x80, 0x8 ;  /* 0x000000000008781c */ /* 0x000fe40003f0f028 */
[----:B------:R-:W-:Y:S02]  /*4a90*/  MOV R90, UR31 ;  /* 0x0000001f005a7c02 */ /* 0x000fe40008000f00 */
[----:B------:R-:W-:Y:S02]  /*4aa0*/  MOV R89, UR31 ;  /* 0x0000001f00597c02 */ /* 0x000fe40008000f00 */
[----:B------:R-:W-:-:S07]  /*4ab0*/  MOV R88, R40 ;  /* 0x0000002800587202 */ /* 0x000fce0000000f00 */
[----:B-----5:R-:W-:Y:S01]  /*4ac0*/  @P0 FFMA.FTZ R90, R0, R90, UR32 ;  /* 0x00000020005a0e23 */ /* 0x020fe2000801005a */
[----:B------:R-:W-:-:S03]  /*4ad0*/  @P0 FFMA.FTZ R89, R204, R89, UR32 ;  /* 0x00000020cc590e23 */ /* 0x000fc60008010059 */
[----:B------:R-:W-:-:S04]  /*4ae0*/  @P0 FADD.FTZ R90, R205, -R90 ;  /* 0x8000005acd5a0221 */ /* 0x000fc80000010000 */
[----:B------:R-:W-:Y:S01]  /*4af0*/  @P0 FFMA.FTZ R88, R90, UR29, R40 ;  /* 0x0000001d5a580c23 */ /* 0x000fe20008010028 */
[----:B------:R-:W-:Y:S01]  /*4b00*/  @P0 FADD.FTZ R90, R165, -R89 ;  /* 0x80000059a55a0221 */ /* 0x000fe20000010000 */
[----:B------:R-:W-:-:S03]  /*4b10*/  MOV R89, R41 ;  /* 0x0000002900597202 */ /* 0x000fc60000000f00 */
        /* <DEDUP_REMOVED lines=10> */
.L_x_19116:
        /* <DEDUP_REMOVED lines=9> */
.L_x_19117:
        /* <DEDUP_REMOVED lines=11> */
[----:B------:R-:W-:-:S05]  /*4d00*/  FSEL R162, R162, RZ, P1 ;  /* 0x000000ffa2a27208 */ /* 0x000fca0000800000 */
[----:B------:R-:W-:Y:S01]  /*4d10*/  FADD.FTZ R46, R46, R162 ;  /* 0x000000a22e2e7221 */ /* 0x000fe20000010000 */
[----:B------:R-:W-:-:S07]  /*4d20*/  SEL R162, R91, RZ, P1 ;  /* 0x000000ff5ba27207 */ /* 0x000fce0000800000 */
.L_x_19118:
        /* <DEDUP_REMOVED lines=16> */
.L_x_19108:
        /* <DEDUP_REMOVED lines=17> */
.L_x_19119:
[----:B------:R-:W-:Y:S05]  /*4f40*/  BRA.U !UP0, `(.L_x_19120) ;  /* 0x0000000508e07547 */ /* 0x000fea000b800000 */
[----:B------:R-:W-:Y:S05]  /*4f50*/  @!P0 BRA `(.L_x_19121) ;  /* 0x0000000000e88947 */ /* 0x000fea0003800000 */
[----:B------:R-:W-:Y:S02]  /*4f60*/  PLOP3.LUT P1, PT, PT, PT, UP2, 0x80, 0x8 ;  /* 0x000000000008781c */ /* 0x000fe40003f2f028 */
[----:B------:R-:W-:Y:S02]  /*4f70*/  MOV R90, UR31 ;  /* 0x0000001f005a7c02 */ /* 0x000fe40008000f00 */
[----:B------:R-:W-:Y:S02]  /*4f80*/  MOV R89, UR31 ;  /* 0x0000001f00597c02 */ /* 0x000fe40008000f00 */
[----:B------:R-:W-:-:S07]  /*4f90*/  MOV R88, R36 ;  /* 0x0000002400587202 */ /* 0x000fce0000000f00 */
[----:B------:R-:W-:Y:S01]  /*4fa0*/  @P1 FFMA.FTZ R90, R166, R90, UR32 ;  /* 0x00000020a65a1e23 */ /* 0x000fe2000801005a */
        /* <DEDUP_REMOVED lines=10> */
[-C--:B-----5:R-:W-:Y:S01]  /*5050*/  FMUL.FTZ R91, R156, R90.reuse ;  /* 0x0000005a9c5b7220 */ /* 0x0a0fe20000410000 */
[----:B------:R-:W-:-:S04]  /*5060*/  FMUL.FTZ R90, R148, R90 ;  /* 0x0000005a945a7220 */ /* 0x000fc80000410000 */
[----:B------:R-:W-:Y:S02]  /*5070*/  FSEL R91, R91, RZ, P2 ;  /* 0x000000ff5b5b7208 */ /* 0x000fe40001000000 */
[----:B0-----:R-:W-:-:S03]  /*5080*/  SEL R160, R90, RZ, P2 ;  /* 0x000000ff5aa07207 */ /* 0x001fc60001000000 */
[----:B------:R-:W-:-:S07]  /*5090*/  FADD.FTZ R48, R48, R91 ;  /* 0x0000005b30307221 */ /* 0x000fce0000010000 */
.L_x_19122:
[----:B------:R-:W-:Y:S05]  /*50a0*/  BRA.U !UP3, `(.L_x_19123) ;  /* 0x000000010b207547 */ /* 0x000fea000b800000 */
        /* <DEDUP_REMOVED lines=8> */
.L_x_19123:
        /* <DEDUP_REMOVED lines=9> */
[-C--:B0----5:R-:W-:Y:S01]  /*51c0*/  FMUL.FTZ R162, R158, R91.reuse ;  /* 0x0000005b9ea27220 */ /* 0x0a1fe20000410000 */
[----:B------:R-:W-:-:S04]  /*51d0*/  FMUL.FTZ R91, R150, R91 ;  /* 0x0000005b965b7220 */ /* 0x000fc80000410000 */
[----:B------:R-:W-:-:S05]  /*51e0*/  FSEL R162, R162, RZ, P2 ;  /* 0x000000ffa2a27208 */ /* 0x000fca0001000000 */
[----:B------:R-:W-:Y:S01]  /*51f0*/  FADD.FTZ R50, R50, R162 ;  /* 0x000000a232327221 */ /* 0x000fe20000010000 */
[----:B------:R-:W-:-:S07]  /*5200*/  SEL R162, R91, RZ, P2 ;  /* 0x000000ff5ba27207 */ /* 0x000fce0001000000 */
.L_x_19124:
[----:B------:R-:W-:-:S05]  /*5210*/  MOV R91, UR31 ;  /* 0x0000001f005b7c02 */ /* 0x000fca0008000f00 */
[----:B------:R-:W-:-:S04]  /*5220*/  @P1 FFMA.FTZ R91, R252, R91, UR32 ;  /* 0x00000020fc5b1e23 */ /* 0x000fc8000801005b */
[----:B0-----:R-:W-:Y:S01]  /*5230*/  @P1 FADD.FTZ R174, R243, -R91 ;  /* 0x8000005bf3ae1221 */ /* 0x001fe20000010000 */
[----:B------:R-:W-:-:S03]  /*5240*/  MOV R91, R39 ;  /* 0x00000027005b7202 */ /* 0x000fc60000000f00 */
[----:B------:R-:W-:Y:S01]  /*5250*/  @P1 FFMA.FTZ R91, R174, UR29, R39 ;  /* 0x0000001dae5b1c23 */ /* 0x000fe20008010027 */
[----:B------:R-:W-:Y:S06]  /*5260*/  BRA.U !UP3, `(.L_x_19125) ;  /* 0x0000000d0b3c7547 */ /* 0x000fec000b800000 */
[----:B------:R-:W-:Y:S01]  /*5270*/  FMUL.FTZ R163, R91, UR23 ;  /* 0x000000175ba37c20 */ /* 0x000fe20008410000 */
[----:B------:R-:W-:-:S03]  /*5280*/  ISETP.GE.U32.AND P1, PT, R250, 0x1000000, PT ;  /* 0x01000000fa00780c */ /* 0x000fc60003f26070 */
[----:B------:R-:W-:-:S04]  /*5290*/  FMUL.FTZ R163, R163, UR22 ;  /* 0x00000016a3a37c20 */ /* 0x000fc80008410000 */
[-C--:B-----5:R-:W-:Y:S01]  /*52a0*/  FMUL.FTZ R174, R159, R163.reuse ;  /* 0x000000a39fae7220 */ /* 0x0a0fe20000410000 */
[----:B------:R-:W-:-:S04]  /*52b0*/  FMUL.FTZ R163, R151, R163 ;  /* 0x000000a397a37220 */ /* 0x000fc80000410000 */
[----:B------:R-:W-:Y:S02]  /*52c0*/  FSEL R174, R174, RZ, P1 ;  /* 0x000000ffaeae7208 */ /* 0x000fe40000800000 */
[----:B------:R-:W-:-:S03]  /*52d0*/  SEL R163, R163, RZ, P1 ;  /* 0x000000ffa3a37207 */ /* 0x000fc60000800000 */
[----:B------:R-:W-:Y:S01]  /*52e0*/  FADD.FTZ R51, R51, R174 ;  /* 0x000000ae33337221 */ /* 0x000fe20000010000 */
[----:B------:R-:W-:Y:S06]  /*52f0*/  BRA `(.L_x_19125) ;  /* 0x0000000c00187947 */ /* 0x000fec0003800000 */
.L_x_19121:
        /* <DEDUP_REMOVED lines=15> */
.L_x_19126:
        /* <DEDUP_REMOVED lines=15> */
.L_x_19127:
        /* <DEDUP_REMOVED lines=15> */
.L_x_19128:
[----:B------:R-:W-:Y:S05]  /*55d0*/  BRA.U !UP3, `(.L_x_19125) ;  /* 0x000000090b607547 */ /* 0x000fea000b800000 */
[----:B------:R-:W-:Y:S02]  /*55e0*/  PLOP3.LUT P2, PT, PT, PT, UP2, 0x80, 0x8 ;  /* 0x000000000008781c */ /* 0x000fe40003f4f028 */
        /* <DEDUP_REMOVED lines=14> */
.L_x_19120:
        /* <DEDUP_REMOVED lines=37> */
.L_x_19130:
        /* <DEDUP_REMOVED lines=15> */
.L_x_19131:
        /* <DEDUP_REMOVED lines=15> */
.L_x_19132:
[----:B------:R-:W-:Y:S05]  /*5b00*/  BRA.U !UP3, `(.L_x_19125) ;  /* 0x000000050b147547 */ /* 0x000fea000b800000 */
[----:B0-----:R-:W-:Y:S01]  /*5b10*/  FMUL.FTZ R163, R91, UR23 ;  /* 0x000000175ba37c20 */ /* 0x001fe20008410000 */
        /* <DEDUP_REMOVED lines=8> */
.L_x_19129:
        /* <DEDUP_REMOVED lines=15> */
.L_x_19133:
        /* <DEDUP_REMOVED lines=15> */
.L_x_19134:
        /* <DEDUP_REMOVED lines=15> */
.L_x_19135:
[----:B------:R-:W-:Y:S05]  /*5e70*/  BRA.U !UP3, `(.L_x_19125) ;  /* 0x000000010b387547 */ /* 0x000fea000b800000 */
[----:B0-----:R-:W-:Y:S02]  /*5e80*/  MOV R163, UR31 ;  /* 0x0000001f00a37c02 */ /* 0x001fe40008000f00 */
[----:B------:R-:W-:Y:S02]  /*5e90*/  ISETP.LT.AND P1, PT, RZ, UR30, PT ;  /* 0x0000001eff007c0c */ /* 0x000fe4000bf21270 */
[----:B------:R-:W-:Y:S01]  /*5ea0*/  ISETP.GE.U32.AND P2, PT, R250, 0x1000000, PT ;  /* 0x01000000fa00780c */ /* 0x000fe20003f46070 */
[----:B------:R-:W-:-:S04]  /*5eb0*/  FFMA.FTZ R163, R252, R163, UR32 ;  /* 0x00000020fca37e23 */ /* 0x000fc800080100a3 */
[----:B------:R-:W-:-:S04]  /*5ec0*/  FADD.FTZ R163, R243, -R163 ;  /* 0x800000a3f3a37221 */ /* 0x000fc80000010000 */
        /* <DEDUP_REMOVED lines=8> */
[----:B------:R-:W-:-:S07]  /*5f50*/  FADD.FTZ R51, R51, R174 ;  /* 0x000000ae33337221 */ /* 0x000fce0000010000 */
.L_x_19125:
        /* <DEDUP_REMOVED lines=15> */
.L_x_19136:
        /* <DEDUP_REMOVED lines=8> */
[----:B------:R-:W-:Y:S01]  /*60d0*/  @P1 FADD.FTZ R89, R210, -R89 ;  /* 0x80000059d2591221 */ /* 0x000fe20000010000 */
[----:B------:R-:W-:-:S03]  /*60e0*/  @P1 FADD.FTZ R90, R211, -R90 ;  /* 0x8000005ad35a1221 */ /* 0x000fc60000010000 */
[----:B------:R-:W-:Y:S01]  /*60f0*/  @P1 FFMA.FTZ R88, R89, UR29, R32 ;  /* 0x0000001d59581c23 */ /* 0x000fe20008010020 */
[----:B------:R-:W-:Y:S01]  /*6100*/  MOV R89, R33 ;  /* 0x0000002100597202 */ /* 0x000fe20000000f00 */
        /* <DEDUP_REMOVED lines=10> */
.L_x_19139:
        /* <DEDUP_REMOVED lines=9> */
.L_x_19140:
        /* <DEDUP_REMOVED lines=14> */
.L_x_19141:
        /* <DEDUP_REMOVED lines=15> */
.L_x_19138:
        /* <DEDUP_REMOVED lines=15> */
.L_x_19143:
        /* <DEDUP_REMOVED lines=15> */
.L_x_19144:
        /* <DEDUP_REMOVED lines=15> */
.L_x_19145:
        /* <DEDUP_REMOVED lines=16> */
.L_x_19137:
        /* <DEDUP_REMOVED lines=37> */
.L_x_19147:
        /* <DEDUP_REMOVED lines=15> */
.L_x_19148:
        /* <DEDUP_REMOVED lines=15> */
.L_x_19149:
        /* <DEDUP_REMOVED lines=10> */
.L_x_19146:
        /* <DEDUP_REMOVED lines=15> */
.L_x_19150:
        /* <DEDUP_REMOVED lines=15> */
.L_x_19151:
        /* <DEDUP_REMOVED lines=15> */
.L_x_19152:
        /* <DEDUP_REMOVED lines=15> */
.L_x_19142:
        /* <DEDUP_REMOVED lines=15> */
.L_x_19153:
        /* <DEDUP_REMOVED lines=22> */
.L_x_19156:
        /* <DEDUP_REMOVED lines=9> */
.L_x_19157:
        /* <DEDUP_REMOVED lines=14> */
.L_x_19158:
        /* <DEDUP_REMOVED lines=15> */
.L_x_19155:
        /* <DEDUP_REMOVED lines=15> */
.L_x_19160:
        /* <DEDUP_REMOVED lines=15> */
.L_x_19161:
        /* <DEDUP_REMOVED lines=15> */
.L_x_19162:
        /* <DEDUP_REMOVED lines=16> */
.L_x_19154:
        /* <DEDUP_REMOVED lines=37> */
.L_x_19164:
        /* <DEDUP_REMOVED lines=15> */
.L_x_19165:
        /* <DEDUP_REMOVED lines=15> */
.L_x_19166:
        /* <DEDUP_REMOVED lines=10> */
.L_x_19163:
        /* <DEDUP_REMOVED lines=15> */
.L_x_19167:
        /* <DEDUP_REMOVED lines=15> */
.L_x_19168:
        /* <DEDUP_REMOVED lines=15> */
.L_x_19169:
        /* <DEDUP_REMOVED lines=15> */
.L_x_19159:
        /* <DEDUP_REMOVED lines=15> */
.L_x_19170:
        /* <DEDUP_REMOVED lines=22> */
.L_x_19173:
        /* <DEDUP_REMOVED lines=9> */
.L_x_19174:
        /* <DEDUP_REMOVED lines=14> */
.L_x_19175:
        /* <DEDUP_REMOVED lines=15> */
.L_x_19172:
        /* <DEDUP_REMOVED lines=15> */
.L_x_19177:
        /* <DEDUP_REMOVED lines=15> */
.L_x_19178:
        /* <DEDUP_REMOVED lines=15> */
.L_x_19179:
        /* <DEDUP_REMOVED lines=16> */
.L_x_19171:
        /* <DEDUP_REMOVED lines=37> */
.L_x_19181:
        /* <DEDUP_REMOVED lines=15> */
.L_x_19182:
        /* <DEDUP_REMOVED lines=15> */
.L_x_19183:
        /* <DEDUP_REMOVED lines=10> */
.L_x_19180:
        /* <DEDUP_REMOVED lines=15> */
.L_x_19184:
        /* <DEDUP_REMOVED lines=15> */
.L_x_19185:
        /* <DEDUP_REMOVED lines=15> */
.L_x_19186:
        /* <DEDUP_REMOVED lines=15> */
.L_x_19176:
        /* <DEDUP_REMOVED lines=15> */
.L_x_19187:
        /* <DEDUP_REMOVED lines=22> */
.L_x_19190:
        /* <DEDUP_REMOVED lines=9> */
.L_x_19191:
        /* <DEDUP_REMOVED lines=14> */
.L_x_19192:
        /* <DEDUP_REMOVED lines=15> */
.L_x_19189:
        /* <DEDUP_REMOVED lines=15> */
.L_x_19194:
        /* <DEDUP_REMOVED lines=15> */
.L_x_19195:
        /* <DEDUP_REMOVED lines=15> */
.L_x_19196:
        /* <DEDUP_REMOVED lines=16> */
.L_x_19188:
        /* <DEDUP_REMOVED lines=37> */
.L_x_19198:
        /* <DEDUP_REMOVED lines=15> */
.L_x_19199:
        /* <DEDUP_REMOVED lines=15> */
.L_x_19200:
        /* <DEDUP_REMOVED lines=10> */
.L_x_19197:
        /* <DEDUP_REMOVED lines=15> */
.L_x_19201:
        /* <DEDUP_REMOVED lines=15> */
.L_x_19202:
        /* <DEDUP_REMOVED lines=15> */
.L_x_19203:
        /* <DEDUP_REMOVED lines=15> */
.L_x_19193:
        /* <DEDUP_REMOVED lines=15> */
.L_x_19204:
        /* <DEDUP_REMOVED lines=22> */
.L_x_19207:
        /* <DEDUP_REMOVED lines=9> */
.L_x_19208:
        /* <DEDUP_REMOVED lines=14> */
.L_x_19209:
        /* <DEDUP_REMOVED lines=15> */
.L_x_19206:
        /* <DEDUP_REMOVED lines=15> */
.L_x_19211:
        /* <DEDUP_REMOVED lines=15> */
.L_x_19212:
        /* <DEDUP_REMOVED lines=15> */
.L_x_19213:
        /* <DEDUP_REMOVED lines=16> */
.L_x_19205:
        /* <DEDUP_REMOVED lines=37> */
.L_x_19215:
        /* <DEDUP_REMOVED lines=15> */
.L_x_19216:
        /* <DEDUP_REMOVED lines=15> */
.L_x_19217:
        /* <DEDUP_REMOVED lines=10> */
.L_x_19214:
        /* <DEDUP_REMOVED lines=15> */
.L_x_19218:
        /* <DEDUP_REMOVED lines=15> */
.L_x_19219:
        /* <DEDUP_REMOVED lines=15> */
.L_x_19220:
        /* <DEDUP_REMOVED lines=15> */
.L_x_19210:
        /* <DEDUP_REMOVED lines=15> */
.L_x_19221:
        /* <DEDUP_REMOVED lines=22> */
.L_x_19224:
        /* <DEDUP_REMOVED lines=9> */
.L_x_19225:
        /* <DEDUP_REMOVED lines=14> */
.L_x_19226:
        /* <DEDUP_REMOVED lines=15> */
.L_x_19223:
        /* <DEDUP_REMOVED lines=15> */
.L_x_19228:
        /* <DEDUP_REMOVED lines=15> */
.L_x_19229:
        /* <DEDUP_REMOVED lines=15> */
.L_x_19230:
        /* <DEDUP_REMOVED lines=16> */
.L_x_19222:
        /* <DEDUP_REMOVED lines=37> */
.L_x_19232:
        /* <DEDUP_REMOVED lines=15> */
.L_x_19233:
        /* <DEDUP_REMOVED lines=15> */
.L_x_19234:
        /* <DEDUP_REMOVED lines=10> */
.L_x_19231:
        /* <DEDUP_REMOVED lines=15> */
.L_x_19235:
        /* <DEDUP_REMOVED lines=15> */
.L_x_19236:
        /* <DEDUP_REMOVED lines=15> */
.L_x_19237:
        /* <DEDUP_REMOVED lines=15> */
.L_x_19227:
        /* <DEDUP_REMOVED lines=15> */
.L_x_19238:
        /* <DEDUP_REMOVED lines=22> */
.L_x_19241:
        /* <DEDUP_REMOVED lines=9> */
.L_x_19242:
        /* <DEDUP_REMOVED lines=14> */
.L_x_19243:
        /* <DEDUP_REMOVED lines=9> */
[----:B-----5:R-:W-:-:S05]  /*ca10*/  FMUL.FTZ R3, R159, R163 ;  /* 0x000000a39f037220 */ /* 0x020fca0000410000 */
[----:B------:R-:W-:-:S05]  /*ca20*/  FSEL R3, R3, RZ, P1 ;  /* 0x000000ff03037208 */ /* 0x000fca0000800000 */
[----:B------:R-:W-:Y:S01]  /*ca30*/  FADD.FTZ R79, R79, R3 ;  /* 0x000000034f4f7221 */ /* 0x000fe20000010000 */
[----:B------:R-:W-:-:S05]  /*ca40*/  FMUL.FTZ R3, R123, R163 ;  /* 0x000000a37b037220 */ /* 0x000fca0000410000 */
[----:B------:R-:W-:Y:S01]  /*ca50*/  SEL R163, R3, RZ, P1 ;  /* 0x000000ff03a37207 */ /* 0x000fe20000800000 */
[----:B------:R-:W-:Y:S06]  /*ca60*/  BRA `(.L_x_19244) ;  /* 0x0000000c00187947 */ /* 0x000fec0003800000 */
.L_x_19240:
        /* <DEDUP_REMOVED lines=15> */
.L_x_19245:
        /* <DEDUP_REMOVED lines=15> */
.L_x_19246:
        /* <DEDUP_REMOVED lines=15> */
.L_x_19247:
[----:B------:R-:W-:Y:S05]  /*cd40*/  BRA.U !UP3, `(.L_x_19244) ;  /* 0x000000090b607547 */ /* 0x000fea000b800000 */
[----:B------:R-:W-:Y:S02]  /*cd50*/  PLOP3.LUT P2, PT, PT, PT, UP2, 0x80, 0x8 ;  /* 0x000000000008781c */ /* 0x000fe40003f4f028 */
        /* <DEDUP_REMOVED lines=8> */
[-C--:B-----5:R-:W-:Y:S01]  /*cde0*/  FMUL.FTZ R163, R159, R3.reuse ;  /* 0x000000039fa37220 */ /* 0x0a0fe20000410000 */
[----:B------:R-:W-:-:S04]  /*cdf0*/  FMUL.FTZ R3, R123, R3 ;  /* 0x000000037b037220 */ /* 0x000fc80000410000 */
[----:B------:R-:W-:-:S05]  /*ce00*/  FSEL R163, R163, RZ, P1 ;  /* 0x000000ffa3a37208 */ /* 0x000fca0000800000 */
[----:B------:R-:W-:Y:S01]  /*ce10*/  FADD.FTZ R79, R79, R163 ;  /* 0x000000a34f4f7221 */ /* 0x000fe20000010000 */
[----:B------:R-:W-:Y:S01]  /*ce20*/  SEL R163, R3, RZ, P1 ;  /* 0x000000ff03a37207 */ /* 0x000fe20000800000 */
[----:B------:R-:W-:Y:S06]  /*ce30*/  BRA `(.L_x_19244) ;  /* 0x0000000800247947 */ /* 0x000fec0003800000 */
.L_x_19239:
        /* <DEDUP_REMOVED lines=37> */
.L_x_19249:
        /* <DEDUP_REMOVED lines=15> */
.L_x_19250:
        /* <DEDUP_REMOVED lines=15> */
.L_x_19251:
[----:B------:R-:W-:Y:S05]  /*d270*/  BRA.U !UP3, `(.L_x_19244) ;  /* 0x000000050b147547 */ /* 0x000fea000b800000 */
[----:B------:R-:W-:Y:S01]  /*d280*/  ISETP.GE.U32.AND P1, PT, R3, 0x1000000, PT ;  /* 0x010000000300780c */ /* 0x000fe20003f26070 */
[----:B------:R-:W-:-:S04]  /*d290*/  FMUL.FTZ R3, R91, UR23 ;  /* 0x000000175b037c20 */ /* 0x000fc80008410000 */
[----:B------:R-:W-:-:S04]  /*d2a0*/  FMUL.FTZ R3, R3, UR22 ;  /* 0x0000001603037c20 */ /* 0x000fc80008410000 */
[-C--:B0----5:R-:W-:Y:S01]  /*d2b0*/  FMUL.FTZ R163, R159, R3.reuse ;  /* 0x000000039fa37220 */ /* 0x0a1fe20000410000 */
[----:B------:R-:W-:-:S04]  /*d2c0*/  FMUL.FTZ R3, R123, R3 ;  /* 0x000000037b037220 */ /* 0x000fc80000410000 */
[----:B------:R-:W-:-:S05]  /*d2d0*/  FSEL R163, R163, RZ, P1 ;  /* 0x000000ffa3a37208 */ /* 0x000fca0000800000 */
[----:B------:R-:W-:Y:S01]  /*d2e0*/  FADD.FTZ R79, R79, R163 ;  /* 0x000000a34f4f7221 */ /* 0x000fe20000010000 */
[----:B------:R-:W-:Y:S01]  /*d2f0*/  SEL R163, R3, RZ, P1 ;  /* 0x000000ff03a37207 */ /* 0x000fe20000800000 */
[----:B------:R-:W-:Y:S06]  /*d300*/  BRA `(.L_x_19244) ;  /* 0x0000000000f07947 */ /* 0x000fec0003800000 */
.L_x_19248:
        /* <DEDUP_REMOVED lines=15> */
.L_x_19252:
        /* <DEDUP_REMOVED lines=15> */
.L_x_19253:
        /* <DEDUP_REMOVED lines=15> */
.L_x_19254:
        /* <DEDUP_REMOVED lines=10> */
[-C--:B0----5:R-:W-:Y:S01]  /*d680*/  FMUL.FTZ R163, R159, R3.reuse ;  /* 0x000000039fa37220 */ /* 0x0a1fe20000410000 */
[----:B------:R-:W-:-:S04]  /*d690*/  FMUL.FTZ R3, R123, R3 ;  /* 0x000000037b037220 */ /* 0x000fc80000410000 */
[----:B------:R-:W-:-:S05]  /*d6a0*/  FSEL R163, R163, RZ, P2 ;  /* 0x000000ffa3a37208 */ /* 0x000fca0001000000 */
[----:B------:R-:W-:Y:S01]  /*d6b0*/  FADD.FTZ R79, R79, R163 ;  /* 0x000000a34f4f7221 */ /* 0x000fe20000010000 */
[----:B------:R-:W-:-:S07]  /*d6c0*/  SEL R163, R3, RZ, P2 ;  /* 0x000000ff03a37207 */ /* 0x000fce0001000000 */
.L_x_19244:
[----:B0-----:R-:W0:Y:S01]  /*d6d0*/  @P0 LDC.64 R174, c[0x0][0x478] ;  /* 0x00011e00ffae0b82 */ /* 0x001e220000000a00 */
        /* <DEDUP_REMOVED lines=11> */
[----:B-----5:R-:W1:Y:S02]  /*d790*/  LDC.64 R156, c[0x0][0x390] ;  /* 0x0000e400ff9c7b82 */ /* 0x020e640000000a00 */
[----:B-1----:R-:W-:-:S06]  /*d7a0*/  IMAD.WIDE.U32 R156, R173, 0x10, R156 ;  /* 0x00000010ad9c7825 */ /* 0x002fcc00078e009c */
[----:B------:R-:W5:Y:S02]  /*d7b0*/  LDG.E.128 R156, desc[UR20][R156.64] ;  /* 0x000000149c9c7981 */ /* 0x000f64000c1e1d00 */
.L_x_19255:
[----:B------:R-:W-:Y:S05]  /*d7c0*/  BRA.U !UP0, `(.L_x_19256) ;  /* 0x0000000508e07547 */ /* 0x000fea000b800000 */
[----:B------:R-:W-:Y:S05]  /*d7d0*/  @!P0 BRA `(.L_x_19257) ;  /* 0x0000000000e88947 */ /* 0x000fea0003800000 */
[----:B------:R-:W-:Y:S02]  /*d7e0*/  PLOP3.LUT P1, PT, PT, PT, UP2, 0x80, 0x8 ;  /* 0x000000000008781c */ /* 0x000fe40003f2f028 */
[----:B------:R-:W-:Y:S02]  /*d7f0*/  MOV R3, UR31 ;  /* 0x0000001f00037c02 */ /* 0x000fe40008000f00 */
[----:B------:R-:W-:-:S09]  /*d800*/  MOV R88, R4 ;  /* 0x0000000400587202 */ /* 0x000fd20000000f00 */
[-C--:B------:R-:W-:Y:S01]  /*d810*/  @P1 FFMA.FTZ R89, R199, R3.reuse, UR32 ;  /* 0x00000020c7591e23 */ /* 0x080fe20008010003 */
        /* <DEDUP_REMOVED lines=8> */
[----:B-----5:R-:W-:-:S03]  /*d8a0*/  LOP3.LUT P2, RZ, R2, 0xff, RZ, 0xc0, !PT ;  /* 0x000000ff02ff7812 */ /* 0x020fc6000784c0ff */
[----:B------:R-:W-:-:S04]  /*d8b0*/  FMUL.FTZ R3, R3, UR22 ;  /* 0x0000001603037c20 */ /* 0x000fc80008410000 */
[-C--:B------:R-:W-:Y:S01]  /*d8c0*/  FMUL.FTZ R90, R156, R3.reuse ;  /* 0x000000039c5a7220 */ /* 0x080fe20000410000 */
[----:B------:R-:W-:-:S04]  /*d8d0*/  FMUL.FTZ R3, R116, R3 ;  /* 0x0000000374037220 */ /* 0x000fc80000410000 */
[----:B------:R-:W-:Y:S02]  /*d8e0*/  FSEL R90, R90, RZ, P2 ;  /* 0x000000ff5a5a7208 */ /* 0x000fe40001000000 */
[----:B0-----:R-:W-:-:S03]  /*d8f0*/  SEL R160, R3, RZ, P2 ;  /* 0x000000ff03a07207 */ /* 0x001fc60001000000 */
[----:B------:R-:W-:-:S07]  /*d900*/  FADD.FTZ R80, R80, R90 ;  /* 0x0000005a50507221 */ /* 0x000fce0000010000 */
.L_x_19258:
[----:B------:R-:W-:Y:S05]  /*d910*/  BRA.U !UP3, `(.L_x_19259) ;  /* 0x000000010b207547 */ /* 0x000fea000b800000 */
        /* <DEDUP_REMOVED lines=8> */
.L_x_19259:
[----:B------:R-:W-:Y:S02]  /*d9a0*/  MOV R3, UR31 ;  /* 0x0000001f00037c02 */ /* 0x000fe40008000f00 */
[----:B------:R-:W-:-:S03]  /*d9b0*/  MOV R90, R6 ;  /* 0x00000006005a7202 */ /* 0x000fc60000000f00 */
[----:B------:R-:W-:-:S04]  /*d9c0*/  @P1 FFMA.FTZ R3, R201, R3, UR32 ;  /* 0x00000020c9031e23 */ /* 0x000fc80008010003 */
[----:B------:R-:W-:-:S04]  /*d9d0*/  @P1 FADD.FTZ R3, R240, -R3 ;  /* 0x80000003f0031221 */ /* 0x000fc80000010000 */
        /* <DEDUP_REMOVED lines=10> */
.L_x_19260:
        /* <DEDUP_REMOVED lines=13> */
[----:B0-----:R-:W-:-:S03]  /*db50*/  SEL R163, R3, RZ, P1 ;  /* 0x000000ff03a37207 */ /* 0x001fc60000800000 */
[----:B------:R-:W-:Y:S01]  /*db60*/  FADD.FTZ R83, R83, R2 ;  /* 0x0000000253537221 */ /* 0x000fe20000010000 */
[----:B------:R-:W-:Y:S06]  /*db70*/  BRA `(.L_x_19261) ;  /* 0x0000000c001c7947 */ /* 0x000fec0003800000 */
.L_x_19257:
[----:B------:R-:W-:Y:S05]  /*db80*/  BRA.U !UP3, `(.L_x_19262) ;  /* 0x000000010b387547 */ /* 0x000fea000b800000 */
[----:B------:R-:W-:Y:S02]  /*db90*/  PLOP3.LUT P1, PT, PT, PT, UP2, 0x80, 0x8 ;  /* 0x000000000008781c */ /* 0x000fe40003f2f028 */
[----:B------:R-:W-:Y:S02]  /*dba0*/  MOV R3, UR31 ;  /* 0x0000001f00037c02 */ /* 0x000fe40008000f00 */
[----:B0-----:R-:W-:-:S09]  /*dbb0*/  MOV R160, R4 ;  /* 0x0000000400a07202 */ /* 0x001fd20000000f00 */
[----:B------:R-:W-:-:S04]  /*dbc0*/  @P1 FFMA.FTZ R3, R199, R3, UR32 ;  /* 0x00000020c7031e23 */ /* 0x000fc80008010003 */
[----:B------:R-:W-:-:S04]  /*dbd0*/  @P1 FADD.FTZ R3, R238, -R3 ;  /* 0x80000003ee031221 */ /* 0x000fc80000010000 */
[----:B------:R-:W-:Y:S01]  /*dbe0*/  @P1 FFMA.FTZ R160, R3, UR29, R4 ;  /* 0x0000001d03a01c23 */ /* 0x000fe20008010004 */
[----:B-----5:R-:W-:-:S03]  /*dbf0*/  LOP3.LUT P1, RZ, R2, 0xff, RZ, 0xc0, !PT ;  /* 0x000000ff02ff7812 */ /* 0x020fc6000782c0ff */
[----:B------:R-:W-:-:S04]  /*dc00*/  FMUL.FTZ R3, R160, UR23 ;  /* 0x00000017a0037c20 */ /* 0x000fc80008410000 */
[----:B------:R-:W-:-:S04]  /*dc10*/  FMUL.FTZ R3, R3, UR22 ;  /* 0x0000001603037c20 */ /* 0x000fc80008410000 */
[-C--:B------:R-:W-:Y:S01]  /*dc20*/  FMUL.FTZ R160, R156, R3.reuse ;  /* 0x000000039ca07220 */ /* 0x080fe20000410000 */
[----:B------:R-:W-:-:S04]  /*dc30*/  FMUL.FTZ R3, R116, R3 ;  /* 0x0000000374037220 */ /* 0x000fc80000410000 */
[----:B------:R-:W-:-:S05]  /*dc40*/  FSEL R160, R160, RZ, P1 ;  /* 0x000000ffa0a07208 */ /* 0x000fca0000800000 */
[----:B------:R-:W-:Y:S01]  /*dc50*/  FADD.FTZ R80, R80, R160 ;  /* 0x000000a050507221 */ /* 0x000fe20000010000 */
[----:B------:R-:W-:-:S07]  /*dc60*/  SEL R160, R3, RZ, P1 ;  /* 0x000000ff03a07207 */ /* 0x000fce0000800000 */
.L_x_19262:
        /* <DEDUP_REMOVED lines=15> */
.L_x_19263:
        /* <DEDUP_REMOVED lines=15> */
.L_x_19264:
[----:B------:R-:W-:Y:S05]  /*de50*/  BRA.U !UP3, `(.L_x_19261) ;  /* 0x000000090b647547 */ /* 0x000fea000b800000 */
[----:B------:R-:W-:Y:S02]  /*de60*/  PLOP3.LUT P2, PT, PT, PT, UP2, 0x80, 0x8 ;  /* 0x000000000008781c */ /* 0x000fe40003f4f028 */
[----:B-----5:R-:W-:Y:S02]  /*de70*/  ISETP.GE.U32.AND P1, PT, R2, 0x1000000, PT ;  /* 0x010000000200780c */ /* 0x020fe40003f26070 */
[----:B------:R-:W-:Y:S02]  /*de80*/  MOV R2, UR31 ;  /* 0x0000001f00027c02 */ /* 0x000fe40008000f00 */
[----:B------:R-:W-:-:S07]  /*de90*/  MOV R3, R7 ;  /* 0x0000000700037202 */ /* 0x000fce0000000f00 */
[----:B------:R-:W-:-:S04]  /*dea0*/  @P2 FFMA.FTZ R2, R202, R2, UR32 ;  /* 0x00000020ca022e23 */ /* 0x000fc80008010002 */
[----:B------:R-:W-:-:S04]  /*deb0*/  @P2 FADD.FTZ R2, R203, -R2 ;  /* 0x80000002cb022221 */ /* 0x000fc80000010000 */
[----:B------:R-:W-:-:S04]  /*dec0*/  @P2 FFMA.FTZ R3, R2, UR29, R7 ;  /* 0x0000001d02032c23 */ /* 0x000fc80008010007 */
[----:B------:R-:W-:-:S04]  /*ded0*/  FMUL.FTZ R2, R3, UR23 ;  /* 0x0000001703027c20 */ /* 0x000fc80008410000 */
[----:B------:R-:W-:-:S04]  /*dee0*/  FMUL.FTZ R2, R2, UR22 ;  /* 0x0000001602027c20 */ /* 0x000fc80008410000 */
[-C--:B------:R-:W-:Y:S01]  /*def0*/  FMUL.FTZ R3, R159, R2.reuse ;  /* 0x000000029f037220 */ /* 0x080fe20000410000 */
[----:B------:R-:W-:-:S04]  /*df00*/  FMUL.FTZ R2, R119, R2 ;  /* 0x0000000277027220 */ /* 0x000fc80000410000 */
[----:B------:R-:W-:Y:S02]  /*df10*/  FSEL R3, R3, RZ, P1 ;  /* 0x000000ff03037208 */ /* 0x000fe40000800000 */
[----:B0-----:R-:W-:-:S03]  /*df20*/  SEL R163, R2, RZ, P1 ;  /* 0x000000ff02a37207 */ /* 0x001fc60000800000 */
[----:B------:R-:W-:Y:S01]  /*df30*/  FADD.FTZ R83, R83, R3 ;  /* 0x0000000353537221 */ /* 0x000fe20000010000 */
[----:B------:R-:W-:Y:S06]  /*df40*/  BRA `(.L_x_19261) ;  /* 0x0000000800287947 */ /* 0x000fec0003800000 */
.L_x_19256:
        /* <DEDUP_REMOVED lines=15> */
[----:B0-----:R-:W-:-:S03]  /*e040*/  SEL R160, R3, RZ, P2 ;  /* 0x000000ff03a07207 */ /* 0x001fc60001000000 */
[----:B------:R-:W-:-:S07]  /*e050*/  FADD.FTZ R80, R80, R88 ;  /* 0x0000005850507221 */ /* 0x000fce0000010000 */
.L_x_19266:
        /* <DEDUP_REMOVED lines=15> */
.L_x_19267:
        /* <DEDUP_REMOVED lines=15> */
.L_x_19268:
        /* <DEDUP_REMOVED lines=31> */
.L_x_19265:
        /* <DEDUP_REMOVED lines=10> */
[-C--:B0-----:R-:W-:Y:S01]  /*e4d0*/  FMUL.FTZ R160, R156, R3.reuse ;  /* 0x000000039ca07220 */ /* 0x081fe20000410000 */
[----:B------:R-:W-:-:S04]  /*e4e0*/  FMUL.FTZ R3, R116, R3 ;  /* 0x0000000374037220 */ /* 0x000fc80000410000 */
[----:B------:R-:W-:-:S05]  /*e4f0*/  FSEL R160, R160, RZ, P1 ;  /* 0x000000ffa0a07208 */ /* 0x000fca0000800000 */
[----:B------:R-:W-:Y:S01]  /*e500*/  FADD.FTZ R80, R80, R160 ;  /* 0x000000a050507221 */ /* 0x000fe20000010000 */
[----:B------:R-:W-:-:S07]  /*e510*/  SEL R160, R3, RZ, P1 ;  /* 0x000000ff03a07207 */ /* 0x000fce0000800000 */
.L_x_19269:
        /* <DEDUP_REMOVED lines=15> */
.L_x_19270:
        /* <DEDUP_REMOVED lines=15> */
.L_x_19271:
        /* <DEDUP_REMOVED lines=10> */
[-C--:B------:R-:W-:Y:S01]  /*e7a0*/  FMUL.FTZ R3, R159, R2.reuse ;  /* 0x000000029f037220 */ /* 0x080fe20000410000 */
[----:B------:R-:W-:-:S04]  /*e7b0*/  FMUL.FTZ R2, R119, R2 ;  /* 0x0000000277027220 */ /* 0x000fc80000410000 */
[----:B------:R-:W-:Y:S02]  /*e7c0*/  FSEL R3, R3, RZ, P2 ;  /* 0x000000ff03037208 */ /* 0x000fe40001000000 */
[----:B0-----:R-:W-:-:S03]  /*e7d0*/  SEL R163, R2, RZ, P2 ;  /* 0x000000ff02a37207 */ /* 0x001fc60001000000 */
[----:B------:R-:W-:-:S07]  /*e7e0*/  FADD.FTZ R83, R83, R3 ;  /* 0x0000000353537221 */ /* 0x000fce0000010000 */
.L_x_19261:
[----:B-----5:R-:W1:Y:S01]  /*e7f0*/  @P0 LDC.64 R2, c[0x0][0x478] ;  /* 0x00011e00ff020b82 */ /* 0x020e620000000a00 */
[----:B------:R-:W-:Y:S01]  /*e800*/  @P0 IADD3 R172, PT, PT, R172, 0x480, RZ ;  /* 0x00000480acac0810 */ /* 0x000fe20007ffe0ff */
[----:B------:R-:W2:Y:S01]  /*e810*/  @UP3 LDCU.64 UR10, c[0x0][0x468] ;  /* 0x00008d00ff0a37ac */ /* 0x000ea20008000a00 */
[----:B------:R-:W-:Y:S02]  /*e820*/  UIADD3 UR8, UPT, UPT, UR8, UR24, URZ ;  /* 0x0000001808087290 */ /* 0x000fe4000fffe0ff */
[----:B------:R-:W-:Y:S02]  /*e830*/  UPLOP3.LUT UP1, UPT, UPT, UPT, UP1, 0x40, 0x4 ;  /* 0x000000000004789c */ /* 0x000fe40003f2e810 */
[----:B------:R-:W-:Y:S01]  /*e840*/  UISETP.GE.AND UP0, UPT, UR8, UR25, UPT ;  /* 0x000000190800728c */ /* 0x000fe2000bf06270 */
[----:B-1----:R-:W-:-:S05]  /*e850*/  @P0 IMAD.WIDE.U32 R2, R172, 0x10, R2 ;  /* 0x00000010ac020825 */ /* 0x002fca00078e0002 */
[----:B------:R1:W-:Y:S01]  /*e860*/  @P0 STG.E.128 desc[UR20][R2.64], R88 ;  /* 0x0000005802000986 */ /* 0x0003e2000c101d14 */
[----:B------:R-:W-:Y:S01]  /*e870*/  PLOP3.LUT P0, PT, PT, PT, UP3, 0x80, 0x8 ;  /* 0x000000000008781c */ /* 0x000fe20003f0f038 */
[----:B-1----:R-:W-:-:S12]  /*e880*/  HFMA2 R2, -RZ, RZ, 0, 9.5367431640625e-07 ;  /* 0x00000010ff027431 */ /* 0x002fd800000001ff */
[----:B--2---:R-:W-:-:S05]  /*e890*/  @P0 IMAD.WIDE.U32 R2, R173, R2, UR10 ;  /* 0x0000000aad020e25 */ /* 0x004fca000f8e0002 */
[----:B------:R1:W-:Y:S01]  /*e8a0*/  @P0 STG.E.128 desc[UR20][R2.64], R160 ;  /* 0x000000a002000986 */ /* 0x0003e2000c101d14 */
[----:B------:R-:W-:Y:S05]  /*e8b0*/  BRA.U !UP0, `(.L_x_19272) ;  /* 0xffffff2108247547 */ /* 0x000fea000b83ffff */
.L_x_19096:
[----:B------:R-:W3:Y:S01]  /*e8c0*/  S2R R172, SR_TID.X ;  /* 0x0000000000ac7919 */ /* 0x000ee20000002100 */
[----:B------:R-:W4:Y:S08]  /*e8d0*/  S2UR UR9, SR_CTAID.X ;  /* 0x00000000000979c3 */ /* 0x000f300000002500 */
[----:B------:R-:W4:Y:S08]  /*e8e0*/  LDC R0, c[0x0][0x388] ;  /* 0x0000e200ff007b82 */ /* 0x000f300000000800 */
[----:B-1----:R-:W1:Y:S08]  /*e8f0*/  LDC.64 R2, c[0x0][0x440] ;  /* 0x00011000ff027b82 */ /* 0x002e700000000a00 */
[----:B------:R-:W5:Y:S01]  /*e900*/  LDC.64 R4, c[0x0][0x448] ;  /* 0x00011200ff047b82 */ /* 0x000f620000000a00 */
[----:B----4-:R-:W-:-:S07]  /*e910*/  IMAD R0, R0, UR9, RZ ;  /* 0x0000000900007c24 */ /* 0x010fce000f8e02ff */
[----:B------:R-:W4:Y:S01]  /*e920*/  LDC.64 R6, c[0x0][0x460] ;  /* 0x00011800ff067b82 */ /* 0x000f220000000a00 */
[----:B---3--:R-:W-:Y:S02]  /*e930*/  LEA.HI R9, R0, R172, RZ, 0x1e ;  /* 0x000000ac00097211 */ /* 0x008fe400078ff0ff */
[----:B------:R-:W3:Y:S04]  /*e940*/  LDL.LU R172, [R1+0x28] ;  /* 0x0000280001ac7983 */ /* 0x000ee80000300800 */
[----:B------:R-:W3:Y:S04]  /*e950*/  LDL.LU R173, [R1+0x2c] ;  /* 0x00002c0001ad7983 */ /* 0x000ee80000300800 */
[----:B0-----:R-:W3:Y:S04]  /*e960*/  LDL.LU R174, [R1+0x30] ;  /* 0x0000300001ae7983 */ /* 0x001ee80000300800 */
        /* <DEDUP_REMOVED lines=49> */
[----:B-1----:R-:W-:-:S04]  /*ec80*/  IMAD.WIDE.U32 R2, R9, 0x10, R2 ;  /* 0x0000001009027825 */ /* 0x002fc800078e0002 */
[----:B-----5:R-:W-:-:S04]  /*ec90*/  IMAD.WIDE.U32 R4, R9, 0x10, R4 ;  /* 0x0000001009047825 */ /* 0x020fc800078e0004 */
[----:B----4-:R-:W-:Y:S01]  /*eca0*/  IMAD.WIDE.U32 R6, R9, 0x10, R6 ;  /* 0x0000001009067825 */ /* 0x010fe200078e0006 */
        /* <DEDUP_REMOVED lines=31> */
.L_x_19273:
        /* <DEDUP_REMOVED lines=14> */
.L_x_19473:


//--------------------- .nv.shared._ZN10layer_norm13ln_bwd_kernelINS_13Kernel_traitsI13__nv_bfloat16S2_S2_S2_fjLj5120ELj1ELj1ELj4ELj16ENS_18Kernel_traits_baseILj5120ES2_S2_S2_S2_fjLj128EEEEELb0ELb0ELb0ELb0EEEvNS_9BwdParamsE --------------------------
	.section	.nv.shared._ZN10layer_norm13ln_bwd_kernelINS_13Kernel_traitsI13__nv_bfloat16S2_S2_S2_fjLj5120ELj1ELj1ELj4ELj16ENS_18Kernel_traits_baseILj5120ES2_S2_S2_S2_fjLj128EEEEELb0ELb0ELb0ELb0EEEvNS_9BwdParamsE,"aw",@nobits
	.sectionflags	@""
	.align	16
	.zero		1024


//--------------------- .nv.shared.reserved.0     --------------------------
	.section	.nv.shared.reserved.0,"aw",@nobits
	.weak		__nv_reservedSMEM_offset_0_alias
	.size		__nv_reservedSMEM_offset_0_alias, 0, 64
	.other		__nv_reservedSMEM_offset_0_alias,@"STO_CUDA_RESERVED_SHARED STV_DEFAULT"
__nv_reservedSMEM_offset_0_alias:
	.zero		0
	.zero		64


//--------------------- .nv.shared._ZN10layer_norm13ln_bwd_kernelINS_13Kernel_traitsI13__nv_bfloat16S2_S2_S2_fjLj5120ELj1ELj1ELj4ELj16ENS_18Kernel_traits_baseILj5120ES2_S2_S2_S2_fjLj128EEEEELb0ELb0ELb0ELb1EEEvNS_9BwdParamsE --------------------------
	.section	.nv.shared._ZN10layer_norm13ln_bwd_kernelINS_13Kernel_traitsI13__nv_bfloat16S2_S2_S2_fjLj5120ELj1ELj1ELj4ELj16ENS_18Kernel_traits_baseILj5120ES2_S2_S2_S2_fjLj128EEEEELb0ELb0ELb0ELb1EEEvNS_9BwdParamsE,"aw",@nobits
	.sectionflags	@""
	.align	16
	.zero		1024


//--------------------- .nv.shared._ZN10layer_norm13ln_bwd_kernelINS_13Kernel_traitsI13__nv_bfloat16S2_S2_S2_fjLj5120ELj1ELj1ELj4ELj16ENS_18Kernel_traits_baseILj5120ES2_S2_S2_S2_fjLj128EEEEELb0ELb0ELb1ELb0EEEvNS_9BwdParamsE --------------------------
	.section	.nv.shared._ZN10layer_norm13ln_bwd_kernelINS_13Kernel_traitsI13__nv_bfloat16S2_S2_S2_fjLj5120ELj1ELj1ELj4ELj16ENS_18Kernel_traits_baseILj5120ES2_S2_S2_S2_fjLj128EEEEELb0ELb0ELb1ELb0EEEvNS_9BwdParamsE,"aw",@nobits
	.sectionflags	@""
	.align	16
	.zero		1024


//--------------------- .nv.shared._ZN10layer_norm13ln_bwd_kernelINS_13Kernel_traitsI13__nv_bfloat16S2_S2_S2_fjLj5120ELj1ELj1ELj4ELj16ENS_18Kernel_traits_baseILj5120ES2_S2_S2_S2_fjLj128EEEEELb0ELb0ELb1ELb1EEEvNS_9BwdParamsE --------------------------
	.section	.nv.shared._ZN10layer_norm13ln_bwd_kernelINS_13Kernel_traitsI13__nv_bfloat16S2_S2_S2_fjLj5120ELj1ELj1ELj4ELj16ENS_18Kernel_traits_baseILj5120ES2_S2_S2_S2_fjLj128EEEEELb0ELb0ELb1ELb1EEEvNS_9BwdParamsE,"aw",@nobits
	.sectionflags	@""
	.align	16
	.zero		1024


//--------------------- .nv.shared._ZN10layer_norm13ln_bwd_kernelINS_13Kernel_traitsI13__nv_bfloat16S2_S2_S2_fjLj5120ELj1ELj1ELj4ELj16ENS_18Kernel_traits_baseILj5120ES2_S2_S2_S2_fjLj128EEEEELb0ELb1ELb0ELb0EEEvNS_9BwdParamsE --------------------------
	.section	.nv.shared._ZN10layer_norm13ln_bwd_kernelINS_13Kernel_traitsI13__nv_bfloat16S2_S2_S2_fjLj5120ELj1ELj1ELj4ELj16ENS_18Kernel_traits_baseILj5120ES2_S2_S2_S2_fjLj128EEEEELb0ELb1ELb0ELb0EEEvNS_9BwdParamsE,"aw",@nobits
	.sectionflags	@""
	.align	16
	.zero		1024


//--------------------- .nv.shared._ZN10layer_norm13ln_bwd_kernelINS_13Kernel_traitsI13__nv_bfloat16S2_S2_S2_fjLj5120ELj1ELj1ELj4ELj16ENS_18Kernel_traits_baseILj5120ES2_S2_S2_S2_fjLj128EEEEELb0ELb1ELb0ELb1EEEvNS_9BwdParamsE --------------------------
	.section	.nv.shared._ZN10layer_norm13ln_bwd_kernelINS_13Kernel_traitsI13__nv_bfloat16S2_S2_S2_fjLj5120ELj1ELj1ELj4ELj16ENS_18Kernel_traits_baseILj5120ES2_S2_S2_S2_fjLj128EEEEELb0ELb1ELb0ELb1EEEvNS_9BwdParamsE,"aw",@nobits
	.sectionflags	@""
	.align	16
	.zero		1024


//--------------------- .nv.shared._ZN10layer_norm13ln_bwd_kernelINS_13Kernel_traitsI13__nv_bfloat16S2_S2_S2_fjLj5120ELj1ELj1ELj4ELj16ENS_18Kernel_traits_baseILj5120ES2_S2_S2_S2_fjLj128EEEEELb0ELb1ELb1ELb0EEEvNS_9BwdParamsE --------------------------
	.section	.nv.shared._ZN10layer_norm13ln_bwd_kernelINS_13Kernel_traitsI13__nv_bfloat16S2_S2_S2_fjLj5120ELj1ELj1ELj4ELj16ENS_18Kernel_traits_baseILj5120ES2_S2_S2_S2_fjLj128EEEEELb0ELb1ELb1ELb0EEEvNS_9BwdParamsE,"aw",@nobits
	.sectionflags	@""
	.align	16
	.zero		1024


//--------------------- .nv.shared._ZN10layer_norm13ln_bwd_kernelINS_13Kernel_traitsI13__nv_bfloat16S2_S2_S2_fjLj5120ELj1ELj1ELj4ELj16ENS_18Kernel_traits_baseILj5120ES2_S2_S2_S2_fjLj128EEEEELb0ELb1ELb1ELb1EEEvNS_9BwdParamsE --------------------------
	.section	.nv.shared._ZN10layer_norm13ln_bwd_kernelINS_13Kernel_traitsI13__nv_bfloat16S2_S2_S2_fjLj5120ELj1ELj1ELj4ELj16ENS_18Kernel_traits_baseILj5120ES2_S2_S2_S2_fjLj128EEEEELb0ELb1ELb1ELb1EEEvNS_9BwdParamsE,"aw",@nobits
	.sectionflags	@""
	.align	16
	.zero		1024


//--------------------- .nv.shared._ZN10layer_norm13ln_bwd_kernelINS_13Kernel_traitsI13__nv_bfloat16S2_S2_S2_fjLj5120ELj1ELj1ELj4ELj16ENS_18Kernel_traits_baseILj5120ES2_S2_S2_S2_fjLj128EEEEELb1ELb0ELb0ELb0EEEvNS_9BwdParamsE --------------------------
	.section	.nv.shared._ZN10layer_norm13ln_bwd_kernelINS_13Kernel_traitsI13__nv_bfloat16S2_S2_S2_fjLj5120ELj1ELj1ELj4ELj16ENS_18Kernel_traits_baseILj5120ES2_S2_S2_S2_fjLj128EEEEELb1ELb0ELb0ELb0EEEvNS_9BwdParamsE,"aw",@nobits
	.sectionflags	@""
	.align	16
	.zero		1024


//--------------------- .nv.shared._ZN10layer_norm13ln_bwd_kernelINS_13Kernel_traitsI13__nv_bfloat16S2_S2_S2_fjLj5120ELj1ELj1ELj4ELj16ENS_18Kernel_traits_baseILj5120ES2_S2_S2_S2_fjLj128EEEEELb1ELb0ELb0ELb1EEEvNS_9BwdParamsE --------------------------
	.section	.nv.shared._ZN10layer_norm13ln_bwd_kernelINS_13Kernel_traitsI13__nv_bfloat16S2_S2_S2_fjLj5120ELj1ELj1ELj4ELj16ENS_18Kernel_traits_baseILj5120ES2_S2_S2_S2_fjLj128EEEEELb1ELb0ELb0ELb1EEEvNS_9BwdParamsE,"aw",@nobits
	.sectionflags	@""
	.align	16
	.zero		1024


//--------------------- .nv.shared._ZN10layer_norm22ln_bwd_finalize_kernelINS_22Kernel_traits_finalizeILj5120E13__nv_bfloat16S2_S2_S2_fjLb0ELj1024ELj4ENS_18Kernel_traits_baseILj5120ES2_S2_S2_S2_fjLj1024EEEEELb0ELb0EEEvNS_9BwdParamsE --------------------------
	.section	.nv.shared._ZN10layer_norm22ln_bwd_finalize_kernelINS_22Kernel_traits_finalizeILj5120E13__nv_bfloat16S2_S2_S2_fjLb0ELj1024ELj4ENS_18Kernel_traits_baseILj5120ES2_S2_S2_S2_fjLj1024EEEEELb0ELb0EEEvNS_9BwdParamsE,"aw",@nobits
	.sectionflags	@""
	.align	16
.nv.shared._ZN10layer_norm22ln_bwd_finalize_kernelINS_22Kernel_traits_finalizeILj5120E13__nv_bfloat16S2_S2_S2_fjLb0ELj1024ELj4ENS_18Kernel_traits_baseILj5120ES2_S2_S2_S2_fjLj1024EEEEELb0ELb0EEEvNS_9BwdParamsE:
	.zero		9472


//--------------------- .nv.shared._ZN10layer_norm13ln_bwd_kernelINS_13Kernel_traitsI13__nv_bfloat16S2_S2_S2_fjLj5120ELj1ELj1ELj4ELj16ENS_18Kernel_traits_baseILj5120ES2_S2_S2_S2_fjLj128EEEEELb1ELb0ELb1ELb0EEEvNS_9BwdParamsE --------------------------
	.section	.nv.shared._ZN10layer_norm13ln_bwd_kernelINS_13Kernel_traitsI13__nv_bfloat16S2_S2_S2_fjLj5120ELj1ELj1ELj4ELj16ENS_18Kernel_traits_baseILj5120ES2_S2_S2_S2_fjLj128EEEEELb1ELb0ELb1ELb0EEEvNS_9BwdParamsE,"aw",@nobits
	.sectionflags	@""
	.align	16
	.zero		1024


//--------------------- .nv.shared._ZN10layer_norm22ln_bwd_finalize_kernelINS_22Kernel_traits_finalizeILj5120E13__nv_bfloat16S2_S2_S2_fjLb0ELj1024ELj4ENS_18Kernel_traits_baseILj5120ES2_S2_S2_S2_fjLj1024EEEEELb0ELb1EEEvNS_9BwdParamsE --------------------------
	.section	.nv.shared._ZN10layer_norm22ln_bwd_finalize_kernelINS_22Kernel_traits_finalizeILj5120E13__nv_bfloat16S2_S2_S2_fjLb0ELj1024ELj4ENS_18Kernel_traits_baseILj5120ES2_S2_S2_S2_fjLj1024EEEEELb0ELb1EEEvNS_9BwdParamsE,"aw",@nobits
	.sectionflags	@""
	.align	16
.nv.shared._ZN10layer_norm22ln_bwd_finalize_kernelINS_22Kernel_traits_finalizeILj5120E13__nv_bfloat16S2_S2_S2_fjLb0ELj1024ELj4ENS_18Kernel_traits_baseILj5120ES2_S2_S2_S2_fjLj1024EEEEELb0ELb1EEEvNS_9BwdParamsE:
	.zero		9472


//--------------------- .nv.shared._ZN10layer_norm13ln_bwd_kernelINS_13Kernel_traitsI13__nv_bfloat16S2_S2_S2_fjLj5120ELj1ELj1ELj4ELj16ENS_18Kernel_traits_baseILj5120ES2_S2_S2_S2_fjLj128EEEEELb1ELb0ELb1ELb1EEEvNS_9BwdParamsE --------------------------
	.section	.nv.shared._ZN10layer_norm13ln_bwd_kernelINS_13Kernel_traitsI13__nv_bfloat16S2_S2_S2_fjLj5120ELj1ELj1ELj4ELj16ENS_18Kernel_traits_baseILj5120ES2_S2_S2_S2_fjLj128EEEEELb1ELb0ELb1ELb1EEEvNS_9BwdParamsE,"aw",@nobits
	.sectionflags	@""
	.align	16
	.zero		1024


//--------------------- .nv.shared._ZN10layer_norm13ln_bwd_kernelINS_13Kernel_traitsI13__nv_bfloat16S2_S2_S2_fjLj5120ELj1ELj1ELj4ELj16ENS_18Kernel_traits_baseILj5120ES2_S2_S2_S2_fjLj128EEEEELb1ELb1ELb0ELb0EEEvNS_9BwdParamsE --------------------------
	.section	.nv.shared._ZN10layer_norm13ln_bwd_kernelINS_13Kernel_traitsI13__nv_bfloat16S2_S2_S2_fjLj5120ELj1ELj1ELj4ELj16ENS_18Kernel_traits_baseILj5120ES2_S2_S2_S2_fjLj128EEEEELb1ELb1ELb0ELb0EEEvNS_9BwdParamsE,"aw",@nobits
	.sectionflags	@""
	.align	16
	.zero		1024


//--------------------- .nv.shared._ZN10layer_norm13ln_bwd_kernelINS_13Kernel_traitsI13__nv_bfloat16S2_S2_S2_fjLj5120ELj1ELj1ELj4ELj16ENS_18Kernel_traits_baseILj5120ES2_S2_S2_S2_fjLj128EEEEELb1ELb1ELb0ELb1EEEvNS_9BwdParamsE --------------------------
	.section	.nv.shared._ZN10layer_norm13ln_bwd_kernelINS_13Kernel_traitsI13__nv_bfloat16S2_S2_S2_fjLj5120ELj1ELj1ELj4ELj16ENS_18Kernel_traits_baseILj5120ES2_S2_S2_S2_fjLj128EEEEELb1ELb1ELb0ELb1EEEvNS_9BwdParamsE,"aw",@nobits
	.sectionflags	@""
	.align	16
	.zero		1024


//--------------------- .nv.shared._ZN10layer_norm22ln_bwd_finalize_kernelINS_22Kernel_traits_finalizeILj5120E13__nv_bfloat16S2_S2_S2_fjLb1ELj1024ELj4ENS_18Kernel_traits_baseILj5120ES2_S2_S2_S2_fjLj1024EEEEELb1ELb0EEEvNS_9BwdParamsE --------------------------
	.section	.nv.shared._ZN10layer_norm22ln_bwd_finalize_kernelINS_22Kernel_traits_finalizeILj5120E13__nv_bfloat16S2_S2_S2_fjLb1ELj1024ELj4ENS_18Kernel_traits_baseILj5120ES2_S2_S2_S2_fjLj1024EEEEELb1ELb0EEEvNS_9BwdParamsE,"aw",@nobits
	.sectionflags	@""
	.align	16
.nv.shared._ZN10layer_norm22ln_bwd_finalize_kernelINS_22Kernel_traits_finalizeILj5120E13__nv_bfloat16S2_S2_S2_fjLb1ELj1024ELj4ENS_18Kernel_traits_baseILj5120ES2_S2_S2_S2_fjLj1024EEEEELb1ELb0EEEvNS_9BwdParamsE:
	.zero		13696


//--------------------- .nv.shared._ZN10layer_norm13ln_bwd_kernelINS_13Kernel_traitsI13__nv_bfloat16S2_S2_S2_fjLj5120ELj1ELj1ELj4ELj16ENS_18Kernel_traits_baseILj5120ES2_S2_S2_S2_fjLj128EEEEELb1ELb1ELb1ELb0EEEvNS_9BwdParamsE --------------------------
	.section	.nv.shared._ZN10layer_norm13ln_bwd_kernelINS_13Kernel_traitsI13__nv_bfloat16S2_S2_S2_fjLj5120ELj1ELj1ELj4ELj16ENS_18Kernel_traits_baseILj5120ES2_S2_S2_S2_fjLj128EEEEELb1ELb1ELb1ELb0EEEvNS_9BwdParamsE,"aw",@nobits
	.sectionflags	@""
	.align	16
	.zero		1024


//--------------------- .nv.shared._ZN10layer_norm22ln_bwd_finalize_kernelINS_22Kernel_traits_finalizeILj5120E13__nv_bfloat16S2_S2_S2_fjLb1ELj1024ELj4ENS_18Kernel_traits_baseILj5120ES2_S2_S2_S2_fjLj1024EEEEELb1ELb1EEEvNS_9BwdParamsE --------------------------
	.section	.nv.shared._ZN10layer_norm22ln_bwd_finalize_kernelINS_22Kernel_traits_finalizeILj5120E13__nv_bfloat16S2_S2_S2_fjLb1ELj1024ELj4ENS_18Kernel_traits_baseILj5120ES2_S2_S2_S2_fjLj1024EEEEELb1ELb1EEEvNS_9BwdParamsE,"aw",@nobits
	.sectionflags	@""
	.align	16
.nv.shared._ZN10layer_norm22ln_bwd_finalize_kernelINS_22Kernel_traits_finalizeILj5120E13__nv_bfloat16S2_S2_S2_fjLb1ELj1024ELj4ENS_18Kernel_traits_baseILj5120ES2_S2_S2_S2_fjLj1024EEEEELb1ELb1EEEvNS_9BwdParamsE:
	.zero		13696


//--------------------- .nv.shared._ZN10layer_norm13ln_bwd_kernelINS_13Kernel_traitsI13__nv_bfloat16S2_S2_S2_fjLj5120ELj1ELj1ELj4ELj16ENS_18Kernel_traits_baseILj5120ES2_S2_S2_S2_fjLj128EEEEELb1ELb1ELb1ELb1EEEvNS_9BwdParamsE --------------------------
	.section	.nv.shared._ZN10layer_norm13ln_bwd_kernelINS_13Kernel_traitsI13__nv_bfloat16S2_S2_S2_fjLj5120ELj1ELj1ELj4ELj16ENS_18Kernel_traits_baseILj5120ES2_S2_S2_S2_fjLj128EEEEELb1ELb1ELb1ELb1EEEvNS_9BwdParamsE,"aw",@nobits
	.sectionflags	@""
	.align	16
	.zero		1024


//--------------------- .nv.shared._ZN10layer_norm13ln_bwd_kernelINS_13Kernel_traitsI6__halfS2_S2_S2_fjLj5120ELj1ELj1ELj4ELj16ENS_18Kernel_traits_baseILj5120ES2_S2_S2_S2_fjLj128EEEEELb0ELb0ELb0ELb0EEEvNS_9BwdParamsE --------------------------
	.section	.nv.shared._ZN10layer_norm13ln_bwd_kernelINS_13Kernel_traitsI6__halfS2_S2_S2_fjLj5120ELj1ELj1ELj4ELj16ENS_18Kernel_traits_baseILj5120ES2_S2_S2_S2_fjLj128EEEEELb0ELb0ELb0ELb0EEEvNS_9BwdParamsE,"aw",@nobits
	.sectionflags	@""
	.align	16
	.zero		1024


//--------------------- .nv.shared._ZN10layer_norm13ln_bwd_kernelINS_13Kernel_traitsI6__halfS2_S2_S2_fjLj5120ELj1ELj1ELj4ELj16ENS_18Kernel_traits_baseILj5120ES2_S2_S2_S2_fjLj128EEEEELb0ELb0ELb0ELb1EEEvNS_9BwdParamsE --------------------------
	.section	.nv.shared._ZN10layer_norm13ln_bwd_kernelINS_13Kernel_traitsI6__halfS2_S2_S2_fjLj5120ELj1ELj1ELj4ELj16ENS_18Kernel_traits_baseILj5120ES2_S2_S2_S2_fjLj128EEEEELb0ELb0ELb0ELb1EEEvNS_9BwdParamsE,"aw",@nobits
	.sectionflags	@""
	.align	16
	.zero		1024


//--------------------- .nv.shared._ZN10layer_norm13ln_bwd_kernelINS_13Kernel_traitsI6__halfS2_S2_S2_fjLj5120ELj1ELj1ELj4ELj16ENS_18Kernel_traits_baseILj5120ES2_S2_S2_S2_fjLj128EEEEELb0ELb0ELb1ELb0EEEvNS_9BwdParamsE --------------------------
	.section	.nv.shared._ZN10layer_norm13ln_bwd_kernelINS_13Kernel_traitsI6__halfS2_S2_S2_fjLj5120ELj1ELj1ELj4ELj16ENS_18Kernel_traits_baseILj5120ES2_S2_S2_S2_fjLj128EEEEELb0ELb0ELb1ELb0EEEvNS_9BwdParamsE,"aw",@nobits
	.sectionflags	@""
	.align	16
	.zero		1024


//--------------------- .nv.shared._ZN10layer_norm13ln_bwd_kernelINS_13Kernel_traitsI6__halfS2_S2_S2_fjLj5120ELj1ELj1ELj4ELj16ENS_18Kernel_traits_baseILj5120ES2_S2_S2_S2_fjLj128EEEEELb0ELb0ELb1ELb1EEEvNS_9BwdParamsE --------------------------
	.section	.nv.shared._ZN10layer_norm13ln_bwd_kernelINS_13Kernel_traitsI6__halfS2_S2_S2_fjLj5120ELj1ELj1ELj4ELj16ENS_18Kernel_traits_baseILj5120ES2_S2_S2_S2_fjLj128EEEEELb0ELb0ELb1ELb1EEEvNS_9BwdParamsE,"aw",@nobits
	.sectionflags	@""
	.align	16
	.zero		1024


//--------------------- .nv.shared._ZN10layer_norm13ln_bwd_kernelINS_13Kernel_traitsI6__halfS2_S2_S2_fjLj5120ELj1ELj1ELj4ELj16ENS_18Kernel_traits_baseILj5120ES2_S2_S2_S2_fjLj128EEEEELb0ELb1ELb0ELb0EEEvNS_9BwdParamsE --------------------------
	.section	.nv.shared._ZN10layer_norm13ln_bwd_kernelINS_13Kernel_traitsI6__halfS2_S2_S2_fjLj5120ELj1ELj1ELj4ELj16ENS_18Kernel_traits_baseILj5120ES2_S2_S2_S2_fjLj128EEEEELb0ELb1ELb0ELb0EEEvNS_9BwdParamsE,"aw",@nobits
	.sectionflags	@""
	.align	16
	.zero		1024


//--------------------- .nv.shared._ZN10layer_norm13ln_bwd_kernelINS_13Kernel_traitsI6__halfS2_S2_S2_fjLj5120ELj1ELj1ELj4ELj16ENS_18Kernel_traits_baseILj5120ES2_S2_S2_S2_fjLj128EEEEELb0ELb1ELb0ELb1EEEvNS_9BwdParamsE --------------------------
	.section	.nv.shared._ZN10layer_norm13ln_bwd_kernelINS_13Kernel_traitsI6__halfS2_S2_S2_fjLj5120ELj1ELj1ELj4ELj16ENS_18Kernel_traits_baseILj5120ES2_S2_S2_S2_fjLj128EEEEELb0ELb1ELb0ELb1EEEvNS_9BwdParamsE,"aw",@nobits
	.sectionflags	@""
	.align	16
	.zero		1024


//--------------------- .nv.shared._ZN10layer_norm13ln_bwd_kernelINS_13Kernel_traitsI6__halfS2_S2_S2_fjLj5120ELj1ELj1ELj4ELj16ENS_18Kernel_traits_baseILj5120ES2_S2_S2_S2_fjLj128EEEEELb0ELb1ELb1ELb0EEEvNS_9BwdParamsE --------------------------
	.section	.nv.shared._ZN10layer_norm13ln_bwd_kernelINS_13Kernel_traitsI6__halfS2_S2_S2_fjLj5120ELj1ELj1ELj4ELj16ENS_18Kernel_traits_baseILj5120ES2_S2_S2_S2_fjLj128EEEEELb0ELb1ELb1ELb0EEEvNS_9BwdParamsE,"aw",@nobits
	.sectionflags	@""
	.align	16
	.zero		1024


//--------------------- .nv.shared._ZN10layer_norm13ln_bwd_kernelINS_13Kernel_traitsI6__halfS2_S2_S2_fjLj5120ELj1ELj1ELj4ELj16ENS_18Kernel_traits_baseILj5120ES2_S2_S2_S2_fjLj128EEEEELb0ELb1ELb1ELb1EEEvNS_9BwdParamsE --------------------------
	.section	.nv.shared._ZN10layer_norm13ln_bwd_kernelINS_13Kernel_traitsI6__halfS2_S2_S2_fjLj5120ELj1ELj1ELj4ELj16ENS_18Kernel_traits_baseILj5120ES2_S2_S2_S2_fjLj128EEEEELb0ELb1ELb1ELb1EEEvNS_9BwdParamsE,"aw",@nobits
	.sectionflags	@""
	.align	16
	.zero		1024


//--------------------- .nv.shared._ZN10layer_norm13ln_bwd_kernelINS_13Kernel_traitsI6__halfS2_S2_S2_fjLj5120ELj1ELj1ELj4ELj16ENS_18Kernel_traits_baseILj5120ES2_S2_S2_S2_fjLj128EEEEELb1ELb0ELb0ELb0EEEvNS_9BwdParamsE --------------------------
	.section	.nv.shared._ZN10layer_norm13ln_bwd_kernelINS_13Kernel_traitsI6__halfS2_S2_S2_fjLj5120ELj1ELj1ELj4ELj16ENS_18Kernel_traits_baseILj5120ES2_S2_S2_S2_fjLj128EEEEELb1ELb0ELb0ELb0EEEvNS_9BwdParamsE,"aw",@nobits
	.sectionflags	@""
	.align	16
	.zero		1024


//--------------------- .nv.shared._ZN10layer_norm13ln_bwd_kernelINS_13Kernel_traitsI6__halfS2_S2_S2_fjLj5120ELj1ELj1ELj4ELj16ENS_18Kernel_traits_baseILj5120ES2_S2_S2_S2_fjLj128EEEEELb1ELb0ELb0ELb1EEEvNS_9BwdParamsE --------------------------
	.section	.nv.shared._ZN10layer_norm13ln_bwd_kernelINS_13Kernel_traitsI6__halfS2_S2_S2_fjLj5120ELj1ELj1ELj4ELj16ENS_18Kernel_traits_baseILj5120ES2_S2_S2_S2_fjLj128EEEEELb1ELb0ELb0ELb1EEEvNS_9BwdParamsE,"aw",@nobits
	.sectionflags	@""
	.align	16
	.zero		1024


//--------------------- .nv.shared._ZN10layer_norm22ln_bwd_finalize_kernelINS_22Kernel_traits_finalizeILj5120E6__halfS2_S2_S2_fjLb0ELj1024ELj4ENS_18Kernel_traits_baseILj5120ES2_S2_S2_S2_fjLj1024EEEEELb0ELb0EEEvNS_9BwdParamsE --------------------------
	.section	.nv.shared._ZN10layer_norm22ln_bwd_finalize_kernelINS_22Kernel_traits_finalizeILj5120E6__halfS2_S2_S2_fjLb0ELj1024ELj4ENS_18Kernel_traits_baseILj5120ES2_S2_S2_S2_fjLj1024EEEEELb0ELb0EEEvNS_9BwdParamsE,"aw",@nobits
	.sectionflags	@""
	.align	16
.nv.shared._ZN10layer_norm22ln_bwd_finalize_kernelINS_22Kernel_traits_finalizeILj5120E6__halfS2_S2_S2_fjLb0ELj1024ELj4ENS_18Kernel_traits_baseILj5120ES2_S2_S2_S2_fjLj1024EEEEELb0ELb0EEEvNS_9BwdParamsE:
	.zero		9472


//--------------------- .nv.shared._ZN10layer_norm13ln_bwd_kernelINS_13Kernel_traitsI6__halfS2_S2_S2_fjLj5120ELj1ELj1ELj4ELj16ENS_18Kernel_traits_baseILj5120ES2_S2_S2_S2_fjLj128EEEEELb1ELb0ELb1ELb0EEEvNS_9BwdParamsE --------------------------
	.section	.nv.shared._ZN10layer_norm13ln_bwd_kernelINS_13Kernel_traitsI6__halfS2_S2_S2_fjLj5120ELj1ELj1ELj4ELj16ENS_18Kernel_traits_baseILj5120ES2_S2_S2_S2_fjLj128EEEEELb1ELb0ELb1ELb0EEEvNS_9BwdParamsE,"aw",@nobits
	.sectionflags	@""
	.align	16
	.zero		1024


//--------------------- .nv.shared._ZN10layer_norm22ln_bwd_finalize_kernelINS_22Kernel_traits_finalizeILj5120E6__halfS2_S2_S2_fjLb0ELj1024ELj4ENS_18Kernel_traits_baseILj5120ES2_S2_S2_S2_fjLj1024EEEEELb0ELb1EEEvNS_9BwdParamsE --------------------------
	.section	.nv.shared._ZN10layer_norm22ln_bwd_finalize_kernelINS_22Kernel_traits_finalizeILj5120E6__halfS2_S2_S2_fjLb0ELj1024ELj4ENS_18Kernel_traits_baseILj5120ES2_S2_S2_S2_fjLj1024EEEEELb0ELb1EEEvNS_9BwdParamsE,"aw",@nobits
	.sectionflags	@""
	.align	16
.nv.shared._ZN10layer_norm22ln_bwd_finalize_kernelINS_22Kernel_traits_finalizeILj5120E6__halfS2_S2_S2_fjLb0ELj1024ELj4ENS_18Kernel_traits_baseILj5120ES2_S2_S2_S2_fjLj1024EEEEELb0ELb1EEEvNS_9BwdParamsE:
	.zero		9472


//--------------------- .nv.shared._ZN10layer_norm13ln_bwd_kernelINS_13Kernel_traitsI6__halfS2_S2_S2_fjLj5120ELj1ELj1ELj4ELj16ENS_18Kernel_traits_baseILj5120ES2_S2_S2_S2_fjLj128EEEEELb1ELb0ELb1ELb1EEEvNS_9BwdParamsE --------------------------
	.section	.nv.shared._ZN10layer_norm13ln_bwd_kernelINS_13Kernel_traitsI6__halfS2_S2_S2_fjLj5120ELj1ELj1ELj4ELj16ENS_18Kernel_traits_baseILj5120ES2_S2_S2_S2_fjLj128EEEEELb1ELb0ELb1ELb1EEEvNS_9BwdParamsE,"aw",@nobits
	.sectionflags	@""
	.align	16
	.zero		1024


//--------------------- .nv.shared._ZN10layer_norm13ln_bwd_kernelINS_13Kernel_traitsI6__halfS2_S2_S2_fjLj5120ELj1ELj1ELj4ELj16ENS_18Kernel_traits_baseILj5120ES2_S2_S2_S2_fjLj128EEEEELb1ELb1ELb0ELb0EEEvNS_9BwdParamsE --------------------------
	.section	.nv.shared._ZN10layer_norm13ln_bwd_kernelINS_13Kernel_traitsI6__halfS2_S2_S2_fjLj5120ELj1ELj1ELj4ELj16ENS_18Kernel_traits_baseILj5120ES2_S2_S2_S2_fjLj128EEEEELb1ELb1ELb0ELb0EEEvNS_9BwdParamsE,"aw",@nobits
	.sectionflags	@""
	.align	16
	.zero		1024


//--------------------- .nv.shared._ZN10layer_norm13ln_bwd_kernelINS_13Kernel_traitsI6__halfS2_S2_S2_fjLj5120ELj1ELj1ELj4ELj16ENS_18Kernel_traits_baseILj5120ES2_S2_S2_S2_fjLj128EEEEELb1ELb1ELb0ELb1EEEvNS_9BwdParamsE --------------------------
	.section	.nv.shared._ZN10layer_norm13ln_bwd_kernelINS_13Kernel_traitsI6__halfS2_S2_S2_fjLj5120ELj1ELj1ELj4ELj16ENS_18Kernel_traits_baseILj5120ES2_S2_S2_S2_fjLj128EEEEELb1ELb1ELb0ELb1EEEvNS_9BwdParamsE,"aw",@nobits
	.sectionflags	@""
	.align	16
	.zero		1024


//--------------------- .nv.shared._ZN10layer_norm22ln_bwd_finalize_kernelINS_22Kernel_traits_finalizeILj5120E6__halfS2_S2_S2_fjLb1ELj1024ELj4ENS_18Kernel_traits_baseILj5120ES2_S2_S2_S2_fjLj1024EEEEELb1ELb0EEEvNS_9BwdParamsE --------------------------
	.section	.nv.shared._ZN10layer_norm22ln_bwd_finalize_kernelINS_22Kernel_traits_finalizeILj5120E6__halfS2_S2_S2_fjLb1ELj1024ELj4ENS_18Kernel_traits_baseILj5120ES2_S2_S2_S2_fjLj1024EEEEELb1ELb0EEEvNS_9BwdParamsE,"aw",@nobits
	.sectionflags	@""
	.align	16
.nv.shared._ZN10layer_norm22ln_bwd_finalize_kernelINS_22Kernel_traits_finalizeILj5120E6__halfS2_S2_S2_fjLb1ELj1024ELj4ENS_18Kernel_traits_baseILj5120ES2_S2_S2_S2_fjLj1024EEEEELb1ELb0EEEvNS_9BwdParamsE:
	.zero		13696


//--------------------- .nv.shared._ZN10layer_norm13ln_bwd_kernelINS_13Kernel_traitsI6__halfS2_S2_S2_fjLj5120ELj1ELj1ELj4ELj16ENS_18Kernel_traits_baseILj5120ES2_S2_S2_S2_fjLj128EEEEELb1ELb1ELb1ELb0EEEvNS_9BwdParamsE --------------------------
	.section	.nv.shared._ZN10layer_norm13ln_bwd_kernelINS_13Kernel_traitsI6__halfS2_S2_S2_fjLj5120ELj1ELj1ELj4ELj16ENS_18Kernel_traits_baseILj5120ES2_S2_S2_S2_fjLj128EEEEELb1ELb1ELb1ELb0EEEvNS_9BwdParamsE,"aw",@nobits
	.sectionflags	@""
	.align	16
	.zero		1024


//--------------------- .nv.shared._ZN10layer_norm22ln_bwd_finalize_kernelINS_22Kernel_traits_finalizeILj5120E6__halfS2_S2_S2_fjLb1ELj1024ELj4ENS_18Kernel_traits_baseILj5120ES2_S2_S2_S2_fjLj1024EEEEELb1ELb1EEEvNS_9BwdParamsE --------------------------
	.section	.nv.shared._ZN10layer_norm22ln_bwd_finalize_kernelINS_22Kernel_traits_finalizeILj5120E6__halfS2_S2_S2_fjLb1ELj1024ELj4ENS_18Kernel_traits_baseILj5120ES2_S2_S2_S2_fjLj1024EEEEELb1ELb1EEEvNS_9BwdParamsE,"aw",@nobits
	.sectionflags	@""
	.align	16
.nv.shared._ZN10layer_norm22ln_bwd_finalize_kernelINS_22Kernel_traits_finalizeILj5120E6__halfS2_S2_S2_fjLb1ELj1024ELj4ENS_18Kernel_traits_baseILj5120ES2_S2_S2_S2_fjLj1024EEEEELb1ELb1EEEvNS_9BwdParamsE:
	.zero		13696


//--------------------- .nv.shared._ZN10layer_norm13ln_bwd_kernelINS_13Kernel_traitsI6__halfS2_S2_S2_fjLj5120ELj1ELj1ELj4ELj16ENS_18Kernel_traits_baseILj5120ES2_S2_S2_S2_fjLj128EEEEELb1ELb1ELb1ELb1EEEvNS_9BwdParamsE --------------------------
	.section	.nv.shared._ZN10layer_norm13ln_bwd_kernelINS_13Kernel_traitsI6__halfS2_S2_S2_fjLj5120ELj1ELj1ELj4ELj16ENS_18Kernel_traits_baseILj5120ES2_S2_S2_S2_fjLj128EEEEELb1ELb1ELb1ELb1EEEvNS_9BwdParamsE,"aw",@nobits
	.sectionflags	@""
	.align	16
	.zero		1024


//--------------------- .nv.shared._ZN10layer_norm13ln_bwd_kernelINS_13Kernel_traitsIf13__nv_bfloat16S2_S2_fjLj5120ELj1ELj1ELj4ELj16ENS_18Kernel_traits_baseILj5120EfS2_S2_S2_fjLj128EEEEELb0ELb0ELb0ELb0EEEvNS_9BwdParamsE --------------------------
	.section	.nv.shared._ZN10layer_norm13ln_bwd_kernelINS_13Kernel_traitsIf13__nv_bfloat16S2_S2_fjLj5120ELj1ELj1ELj4ELj16ENS_18Kernel_traits_baseILj5120EfS2_S2_S2_fjLj128EEEEELb0ELb0ELb0ELb0EEEvNS_9BwdParamsE,"aw",@nobits
	.sectionflags	@""
	.align	16
	.zero		1024


//--------------------- .nv.shared._ZN10layer_norm13ln_bwd_kernelINS_13Kernel_traitsIf13__nv_bfloat16S2_S2_fjLj5120ELj1ELj1ELj4ELj16ENS_18Kernel_traits_baseILj5120EfS2_S2_S2_fjLj128EEEEELb0ELb0ELb0ELb1EEEvNS_9BwdParamsE --------------------------
	.section	.nv.shared._ZN10layer_norm13ln_bwd_kernelINS_13Kernel_traitsIf13__nv_bfloat16S2_S2_fjLj5120ELj1ELj1ELj4ELj16ENS_18Kernel_traits_baseILj5120EfS2_S2_S2_fjLj128EEEEELb0ELb0ELb0ELb1EEEvNS_9BwdParamsE,"aw",@nobits
	.sectionflags	@""
	.align	16
	.zero		1024


//--------------------- .nv.shared._ZN10layer_norm13ln_bwd_kernelINS_13Kernel_traitsIf13__nv_bfloat16S2_S2_fjLj5120ELj1ELj1ELj4ELj16ENS_18Kernel_traits_baseILj5120EfS2_S2_S2_fjLj128EEEEELb0ELb0ELb1ELb0EEEvNS_9BwdParamsE --------------------------
	.section	.nv.shared._ZN10layer_norm13ln_bwd_kernelINS_13Kernel_traitsIf13__nv_bfloat16S2_S2_fjLj5120ELj1ELj1ELj4ELj16ENS_18Kernel_traits_baseILj5120EfS2_S2_S2_fjLj128EEEEELb0ELb0ELb1ELb0EEEvNS_9BwdParamsE,"aw",@nobits
	.sectionflags	@""
	.align	16
	.zero		1024


//--------------------- .nv.shared._ZN10layer_norm13ln_bwd_kernelINS_13Kernel_traitsIf13__nv_bfloat16S2_S2_fjLj5120ELj1ELj1ELj4ELj16ENS_18Kernel_traits_baseILj5120EfS2_S2_S2_fjLj128EEEEELb0ELb0ELb1ELb1EEEvNS_9BwdParamsE --------------------------
	.section	.nv.shared._ZN10layer_norm13ln_bwd_kernelINS_13Kernel_traitsIf13__nv_bfloat16S2_S2_fjLj5120ELj1ELj1ELj4ELj16ENS_18Kernel_traits_baseILj5120EfS2_S2_S2_fjLj128EEEEELb0ELb0ELb1ELb1EEEvNS_9BwdParamsE,"aw",@nobits
	.sectionflags	@""
	.align	16
	.zero		1024


//--------------------- .nv.shared._ZN10layer_norm13ln_bwd_kernelINS_13Kernel_traitsIf13__nv_bfloat16S2_S2_fjLj5120ELj1ELj1ELj4ELj16ENS_18Kernel_traits_baseILj5120EfS2_S2_S2_fjLj128EEEEELb0ELb1ELb0ELb0EEEvNS_9BwdParamsE --------------------------
	.section	.nv.shared._ZN10layer_norm13ln_bwd_kernelINS_13Kernel_traitsIf13__nv_bfloat16S2_S2_fjLj5120ELj1ELj1ELj4ELj16ENS_18Kernel_traits_baseILj5120EfS2_S2_S2_fjLj128EEEEELb0ELb1ELb0ELb0EEEvNS_9BwdParamsE,"aw",@nobits
	.sectionflags	@""
	.align	16
	.zero		1024


//--------------------- .nv.shared._ZN10layer_norm13ln_bwd_kernelINS_13Kernel_traitsIf13__nv_bfloat16S2_S2_fjLj5120ELj1ELj1ELj4ELj16ENS_18Kernel_traits_baseILj5120EfS2_S2_S2_fjLj128EEEEELb0ELb1ELb0ELb1EEEvNS_9BwdParamsE --------------------------
	.section	.nv.shared._ZN10layer_norm13ln_bwd_kernelINS_13Kernel_traitsIf13__nv_bfloat16S2_S2_fjLj5120ELj1ELj1ELj4ELj16ENS_18Kernel_traits_baseILj5120EfS2_S2_S2_fjLj128EEEEELb0ELb1ELb0ELb1EEEvNS_9BwdParamsE,"aw",@nobits
	.sectionflags	@""
	.align	16
	.zero		1024


//--------------------- .nv.shared._ZN10layer_norm13ln_bwd_kernelINS_13Kernel_traitsIf13__nv_bfloat16S2_S2_fjLj5120ELj1ELj1ELj4ELj16ENS_18Kernel_traits_baseILj5120EfS2_S2_S2_fjLj128EEEEELb0ELb1ELb1ELb0EEEvNS_9BwdParamsE --------------------------
	.section	.nv.shared._ZN10layer_norm13ln_bwd_kernelINS_13Kernel_traitsIf13__nv_bfloat16S2_S2_fjLj5120ELj1ELj1ELj4ELj16ENS_18Kernel_traits_baseILj5120EfS2_S2_S2_fjLj128EEEEELb0ELb1ELb1ELb0EEEvNS_9BwdParamsE,"aw",@nobits
	.sectionflags	@""
	.align	16
	.zero		1024


//--------------------- .nv.shared._ZN10layer_norm13ln_bwd_kernelINS_13Kernel_traitsIf13__nv_bfloat16S2_S2_fjLj5120ELj1ELj1ELj4ELj16ENS_18Kernel_traits_baseILj5120EfS2_S2_S2_fjLj128EEEEELb0ELb1ELb1ELb1EEEvNS_9BwdParamsE --------------------------
	.section	.nv.shared._ZN10layer_norm13ln_bwd_kernelINS_13Kernel_traitsIf13__nv_bfloat16S2_S2_fjLj5120ELj1ELj1ELj4ELj16ENS_18Kernel_traits_baseILj5120EfS2_S2_S2_fjLj128EEEEELb0ELb1ELb1ELb1EEEvNS_9BwdParamsE,"aw",@nobits
	.sectionflags	@""
	.align	16
	.zero		1024


//--------------------- .nv.shared._ZN10layer_norm13ln_bwd_kernelINS_13Kernel_traitsIf13__nv_bfloat16S2_S2_fjLj5120ELj1ELj1ELj4ELj16ENS_18Kernel_traits_baseILj5120EfS2_S2_S2_fjLj128EEEEELb1ELb0ELb0ELb0EEEvNS_9BwdParamsE --------------------------
	.section	.nv.shared._ZN10layer_norm13ln_bwd_kernelINS_13Kernel_traitsIf13__nv_bfloat16S2_S2_fjLj5120ELj1ELj1ELj4ELj16ENS_18Kernel_traits_baseILj5120EfS2_S2_S2_fjLj128EEEEELb1ELb0ELb0ELb0EEEvNS_9BwdParamsE,"aw",@nobits
	.sectionflags	@""
	.align	16
	.zero		1024


//--------------------- .nv.shared._ZN10layer_norm13ln_bwd_kernelINS_13Kernel_traitsIf13__nv_bfloat16S2_S2_fjLj5120ELj1ELj1ELj4ELj16ENS_18Kernel_traits_baseILj5120EfS2_S2_S2_fjLj128EEEEELb1ELb0ELb0ELb1EEEvNS_9BwdParamsE --------------------------
	.section	.nv.shared._ZN10layer_norm13ln_bwd_kernelINS_13Kernel_traitsIf13__nv_bfloat16S2_S2_fjLj5120ELj1ELj1ELj4ELj16ENS_18Kernel_traits_baseILj5120EfS2_S2_S2_fjLj128EEEEELb1ELb0ELb0ELb1EEEvNS_9BwdParamsE,"aw",@nobits
	.sectionflags	@""
	.align	16
	.zero		1024


//--------------------- .nv.shared._ZN10layer_norm22ln_bwd_finalize_kernelINS_22Kernel_traits_finalizeILj5120Ef13__nv_bfloat16S2_S2_fjLb0ELj1024ELj4ENS_18Kernel_traits_baseILj5120EfS2_S2_S2_fjLj1024EEEEELb0ELb0EEEvNS_9BwdParamsE --------------------------
	.section	.nv.shared._ZN10layer_norm22ln_bwd_finalize_kernelINS_22Kernel_traits_finalizeILj5120Ef13__nv_bfloat16S2_S2_fjLb0ELj1024ELj4ENS_18Kernel_traits_baseILj5120EfS2_S2_S2_fjLj1024EEEEELb0ELb0EEEvNS_9BwdParamsE,"aw",@nobits
	.sectionflags	@""
	.align	16
.nv.shared._ZN10layer_norm22ln_bwd_finalize_kernelINS_22Kernel_traits_finalizeILj5120Ef13__nv_bfloat16S2_S2_fjLb0ELj1024ELj4ENS_18Kernel_traits_baseILj5120EfS2_S2_S2_fjLj1024EEEEELb0ELb0EEEvNS_9BwdParamsE:
	.zero		9472


//--------------------- .nv.shared._ZN10layer_norm13ln_bwd_kernelINS_13Kernel_traitsIf13__nv_bfloat16S2_S2_fjLj5120ELj1ELj1ELj4ELj16ENS_18Kernel_traits_baseILj5120EfS2_S2_S2_fjLj128EEEEELb1ELb0ELb1ELb0EEEvNS_9BwdParamsE --------------------------
	.section	.nv.shared._ZN10layer_norm13ln_bwd_kernelINS_13Kernel_traitsIf13__nv_bfloat16S2_S2_fjLj5120ELj1ELj1ELj4ELj16ENS_18Kernel_traits_baseILj5120EfS2_S2_S2_fjLj128EEEEELb1ELb0ELb1ELb0EEEvNS_9BwdParamsE,"aw",@nobits
	.sectionflags	@""
	.align	16
	.zero		1024


//--------------------- .nv.shared._ZN10layer_norm22ln_bwd_finalize_kernelINS_22Kernel_traits_finalizeILj5120Ef13__nv_bfloat16S2_S2_fjLb0ELj1024ELj4ENS_18Kernel_traits_baseILj5120EfS2_S2_S2_fjLj1024EEEEELb0ELb1EEEvNS_9BwdParamsE --------------------------
	.section	.nv.shared._ZN10layer_norm22ln_bwd_finalize_kernelINS_22Kernel_traits_finalizeILj5120Ef13__nv_bfloat16S2_S2_fjLb0ELj1024ELj4ENS_18Kernel_traits_baseILj5120EfS2_S2_S2_fjLj1024EEEEELb0ELb1EEEvNS_9BwdParamsE,"aw",@nobits
	.sectionflags	@""
	.align	16
.nv.shared._ZN10layer_norm22ln_bwd_finalize_kernelINS_22Kernel_traits_finalizeILj5120Ef13__nv_bfloat16S2_S2_fjLb0ELj1024ELj4ENS_18Kernel_traits_baseILj5120EfS2_S2_S2_fjLj1024EEEEELb0ELb1EEEvNS_9BwdParamsE:
	.zero		9472


//--------------------- .nv.shared._ZN10layer_norm13ln_bwd_kernelINS_13Kernel_traitsIf13__nv_bfloat16S2_S2_fjLj5120ELj1ELj1ELj4ELj16ENS_18Kernel_traits_baseILj5120EfS2_S2_S2_fjLj128EEEEELb1ELb0ELb1ELb1EEEvNS_9BwdParamsE --------------------------
	.section	.nv.shared._ZN10layer_norm13ln_bwd_kernelINS_13Kernel_traitsIf13__nv_bfloat16S2_S2_fjLj5120ELj1ELj1ELj4ELj16ENS_18Kernel_traits_baseILj5120EfS2_S2_S2_fjLj128EEEEELb1ELb0ELb1ELb1EEEvNS_9BwdParamsE,"aw",@nobits
	.sectionflags	@""
	.align	16
	.zero		1024


//--------------------- .nv.shared._ZN10layer_norm13ln_bwd_kernelINS_13Kernel_traitsIf13__nv_bfloat16S2_S2_fjLj5120ELj1ELj1ELj4ELj16ENS_18Kernel_traits_baseILj5120EfS2_S2_S2_fjLj128EEEEELb1ELb1ELb0ELb0EEEvNS_9BwdParamsE --------------------------
	.section	.nv.shared._ZN10layer_norm13ln_bwd_kernelINS_13Kernel_traitsIf13__nv_bfloat16S2_S2_fjLj5120ELj1ELj1ELj4ELj16ENS_18Kernel_traits_baseILj5120EfS2_S2_S2_fjLj128EEEEELb1ELb1ELb0ELb0EEEvNS_9BwdParamsE,"aw",@nobits
	.sectionflags	@""
	.align	16
	.zero		1024


//--------------------- .nv.shared._ZN10layer_norm13ln_bwd_kernelINS_13Kernel_traitsIf13__nv_bfloat16S2_S2_fjLj5120ELj1ELj1ELj4ELj16ENS_18Kernel_traits_baseILj5120EfS2_S2_S2_fjLj128EEEEELb1ELb1ELb0ELb1EEEvNS_9BwdParamsE --------------------------
	.section	.nv.shared._ZN10layer_norm13ln_bwd_kernelINS_13Kernel_traitsIf13__nv_bfloat16S2_S2_fjLj5120ELj1ELj1ELj4ELj16ENS_18Kernel_traits_baseILj5120EfS2_S2_S2_fjLj128EEEEELb1ELb1ELb0ELb1EEEvNS_9BwdParamsE,"aw",@nobits
	.sectionflags	@""
	.align	16
	.zero		1024


//--------------------- .nv.shared._ZN10layer_norm22ln_bwd_finalize_kernelINS_22Kernel_traits_finalizeILj5120Ef13__nv_bfloat16S2_S2_fjLb1ELj1024ELj4ENS_18Kernel_traits_baseILj5120EfS2_S2_S2_fjLj1024EEEEELb1ELb0EEEvNS_9BwdParamsE --------------------------
	.section	.nv.shared._ZN10layer_norm22ln_bwd_finalize_kernelINS_22Kernel_traits_finalizeILj5120Ef13__nv_bfloat16S2_S2_fjLb1ELj1024ELj4ENS_18Kernel_traits_baseILj5120EfS2_S2_S2_fjLj1024EEEEELb1ELb0EEEvNS_9BwdParamsE,"aw",@nobits
	.sectionflags	@""
	.align	16
.nv.shared._ZN10layer_norm22ln_bwd_finalize_kernelINS_22Kernel_traits_finalizeILj5120Ef13__nv_bfloat16S2_S2_fjLb1ELj1024ELj4ENS_18Kernel_traits_baseILj5120EfS2_S2_S2_fjLj1024EEEEELb1ELb0EEEvNS_9BwdParamsE:
	.zero		13696


//--------------------- .nv.shared._ZN10layer_norm13ln_bwd_kernelINS_13Kernel_traitsIf13__nv_bfloat16S2_S2_fjLj5120ELj1ELj1ELj4ELj16ENS_18Kernel_traits_baseILj5120EfS2_S2_S2_fjLj128EEEEELb1ELb1ELb1ELb0EEEvNS_9BwdParamsE --------------------------
	.section	.nv.shared._ZN10layer_norm13ln_bwd_kernelINS_13Kernel_traitsIf13__nv_bfloat16S2_S2_fjLj5120ELj1ELj1ELj4ELj16ENS_18Kernel_traits_baseILj5120EfS2_S2_S2_fjLj128EEEEELb1ELb1ELb1ELb0EEEvNS_9BwdParamsE,"aw",@nobits
	.sectionflags	@""
	.align	16
	.zero		1024


//--------------------- .nv.shared._ZN10layer_norm22ln_bwd_finalize_kernelINS_22Kernel_traits_finalizeILj5120Ef13__nv_bfloat16S2_S2_fjLb1ELj1024ELj4ENS_18Kernel_traits_baseILj5120EfS2_S2_S2_fjLj1024EEEEELb1ELb1EEEvNS_9BwdParamsE --------------------------
	.section	.nv.shared._ZN10layer_norm22ln_bwd_finalize_kernelINS_22Kernel_traits_finalizeILj5120Ef13__nv_bfloat16S2_S2_fjLb1ELj1024ELj4ENS_18Kernel_traits_baseILj5120EfS2_S2_S2_fjLj1024EEEEELb1ELb1EEEvNS_9BwdParamsE,"aw",@nobits
	.sectionflags	@""
	.align	16
.nv.shared._ZN10layer_norm22ln_bwd_finalize_kernelINS_22Kernel_traits_finalizeILj5120Ef13__nv_bfloat16S2_S2_fjLb1ELj1024ELj4ENS_18Kernel_traits_baseILj5120EfS2_S2_S2_fjLj1024EEEEELb1ELb1EEEvNS_9BwdParamsE:
	.zero		13696


//--------------------- .nv.shared._ZN10layer_norm13ln_bwd_kernelINS_13Kernel_traitsIf13__nv_bfloat16S2_S2_fjLj5120ELj1ELj1ELj4ELj16ENS_18Kernel_traits_baseILj5120EfS2_S2_S2_fjLj128EEEEELb1ELb1ELb1ELb1EEEvNS_9BwdParamsE --------------------------
	.section	.nv.shared._ZN10layer_norm13ln_bwd_kernelINS_13Kernel_traitsIf13__nv_bfloat16S2_S2_fjLj5120ELj1ELj1ELj4ELj16ENS_18Kernel_traits_baseILj5120EfS2_S2_S2_fjLj128EEEEELb1ELb1ELb1ELb1EEEvNS_9BwdParamsE,"aw",@nobits
	.sectionflags	@""
	.align	16
	.zero		1024


//--------------------- .nv.shared._ZN10layer_norm13ln_bwd_kernelINS_13Kernel_traitsI13__nv_bfloat16S2_fS2_fjLj5120ELj1ELj1ELj4ELj16ENS_18Kernel_traits_baseILj5120ES2_S2_fS2_fjLj128EEEEELb0ELb0ELb0ELb0EEEvNS_9BwdParamsE --------------------------
	.section	.nv.shared._ZN10layer_norm13ln_bwd_kernelINS_13Kernel_traitsI13__nv_bfloat16S2_fS2_fjLj5120ELj1ELj1ELj4ELj16ENS_18Kernel_traits_baseILj5120ES2_S2_fS2_fjLj128EEEEELb0ELb0ELb0ELb0EEEvNS_9BwdParamsE,"aw",@nobits
	.sectionflags	@""
	.align	16
	.zero		1024


//--------------------- .nv.shared._ZN10layer_norm13ln_bwd_kernelINS_13Kernel_traitsI13__nv_bfloat16S2_fS2_fjLj5120ELj1ELj1ELj4ELj16ENS_18Kernel_traits_baseILj5120ES2_S2_fS2_fjLj128EEEEELb0ELb0ELb0ELb1EEEvNS_9BwdParamsE --------------------------
	.section	.nv.shared._ZN10layer_norm13ln_bwd_kernelINS_13Kernel_traitsI13__nv_bfloat16S2_fS2_fjLj5120ELj1ELj1ELj4ELj16ENS_18Kernel_traits_baseILj5120ES2_S2_fS2_fjLj128EEEEELb0ELb0ELb0ELb1EEEvNS_9BwdParamsE,"aw",@nobits
	.sectionflags	@""
	.align	16
	.zero		1024


//--------------------- .nv.shared._ZN10layer_norm13ln_bwd_kernelINS_13Kernel_traitsI13__nv_bfloat16S2_fS2_fjLj5120ELj1ELj1ELj4ELj16ENS_18Kernel_traits_baseILj5120ES2_S2_fS2_fjLj128EEEEELb0ELb0ELb1ELb0EEEvNS_9BwdParamsE --------------------------
	.section	.nv.shared._ZN10layer_norm13ln_bwd_kernelINS_13Kernel_traitsI13__nv_bfloat16S2_fS2_fjLj5120ELj1ELj1ELj4ELj16ENS_18Kernel_traits_baseILj5120ES2_S2_fS2_fjLj128EEEEELb0ELb0ELb1ELb0EEEvNS_9BwdParamsE,"aw",@nobits
	.sectionflags	@""
	.align	16
	.zero		1024


//--------------------- .nv.shared._ZN10layer_norm13ln_bwd_kernelINS_13Kernel_traitsI13__nv_bfloat16S2_fS2_fjLj5120ELj1ELj1ELj4ELj16ENS_18Kernel_traits_baseILj5120ES2_S2_fS2_fjLj128EEEEELb0ELb0ELb1ELb1EEEvNS_9BwdParamsE --------------------------
	.section	.nv.shared._ZN10layer_norm13ln_bwd_kernelINS_13Kernel_traitsI13__nv_bfloat16S2_fS2_fjLj5120ELj1ELj1ELj4ELj16ENS_18Kernel_traits_baseILj5120ES2_S2_fS2_fjLj128EEEEELb0ELb0ELb1ELb1EEEvNS_9BwdParamsE,"aw",@nobits
	.sectionflags	@""
	.align	16
	.zero		1024


//--------------------- .nv.shared._ZN10layer_norm13ln_bwd_kernelINS_13Kernel_traitsI13__nv_bfloat16S2_fS2_fjLj5120ELj1ELj1ELj4ELj16ENS_18Kernel_traits_baseILj5120ES2_S2_fS2_fjLj128EEEEELb0ELb1ELb0ELb0EEEvNS_9BwdParamsE --------------------------
	.section	.nv.shared._ZN10layer_norm13ln_bwd_kernelINS_13Kernel_traitsI13__nv_bfloat16S2_fS2_fjLj5120ELj1ELj1ELj4ELj16ENS_18Kernel_traits_baseILj5120ES2_S2_fS2_fjLj128EEEEELb0ELb1ELb0ELb0EEEvNS_9BwdParamsE,"aw",@nobits
	.sectionflags	@""
	.align	16
	.zero		1024


//--------------------- .nv.shared._ZN10layer_norm13ln_bwd_kernelINS_13Kernel_traitsI13__nv_bfloat16S2_fS2_fjLj5120ELj1ELj1ELj4ELj16ENS_18Kernel_traits_baseILj5120ES2_S2_fS2_fjLj128EEEEELb0ELb1ELb0ELb1EEEvNS_9BwdParamsE --------------------------
	.section	.nv.shared._ZN10layer_norm13ln_bwd_kernelINS_13Kernel_traitsI13__nv_bfloat16S2_fS2_fjLj5120ELj1ELj1ELj4ELj16ENS_18Kernel_traits_baseILj5120ES2_S2_fS2_fjLj128EEEEELb0ELb1ELb0ELb1EEEvNS_9BwdParamsE,"aw",@nobits
	.sectionflags	@""
	.align	16
	.zero		1024


//--------------------- .nv.shared._ZN10layer_norm13ln_bwd_kernelINS_13Kernel_traitsI13__nv_bfloat16S2_fS2_fjLj5120ELj1ELj1ELj4ELj16ENS_18Kernel_traits_baseILj5120ES2_S2_fS2_fjLj128EEEEELb0ELb1ELb1ELb0EEEvNS_9BwdParamsE --------------------------
	.section	.nv.shared._ZN10layer_norm13ln_bwd_kernelINS_13Kernel_traitsI13__nv_bfloat16S2_fS2_fjLj5120ELj1ELj1ELj4ELj16ENS_18Kernel_traits_baseILj5120ES2_S2_fS2_fjLj128EEEEELb0ELb1ELb1ELb0EEEvNS_9BwdParamsE,"aw",@nobits
	.sectionflags	@""
	.align	16
	.zero		1024


//--------------------- .nv.shared._ZN10layer_norm13ln_bwd_kernelINS_13Kernel_traitsI13__nv_bfloat16S2_fS2_fjLj5120ELj1ELj1ELj4ELj16ENS_18Kernel_traits_baseILj5120ES2_S2_fS2_fjLj128EEEEELb0ELb1ELb1ELb1EEEvNS_9BwdParamsE --------------------------
	.section	.nv.shared._ZN10layer_norm13ln_bwd_kernelINS_13Kernel_traitsI13__nv_bfloat16S2_fS2_fjLj5120ELj1ELj1ELj4ELj16ENS_18Kernel_traits_baseILj5120ES2_S2_fS2_fjLj128EEEEELb0ELb1ELb1ELb1EEEvNS_9BwdParamsE,"aw",@nobits
	.sectionflags	@""
	.align	16
	.zero		1024


//--------------------- .nv.shared._ZN10layer_norm13ln_bwd_kernelINS_13Kernel_traitsI13__nv_bfloat16S2_fS2_fjLj5120ELj1ELj1ELj4ELj16ENS_18Kernel_traits_baseILj5120ES2_S2_fS2_fjLj128EEEEELb1ELb0ELb0ELb0EEEvNS_9BwdParamsE --------------------------
	.section	.nv.shared._ZN10layer_norm13ln_bwd_kernelINS_13Kernel_traitsI13__nv_bfloat16S2_fS2_fjLj5120ELj1ELj1ELj4ELj16ENS_18Kernel_traits_baseILj5120ES2_S2_fS2_fjLj128EEEEELb1ELb0ELb0ELb0EEEvNS_9BwdParamsE,"aw",@nobits
	.sectionflags	@""
	.align	16
	.zero		1024


//--------------------- .nv.shared._ZN10layer_norm13ln_bwd_kernelINS_13Kernel_traitsI13__nv_bfloat16S2_fS2_fjLj5120ELj1ELj1ELj4ELj16ENS_18Kernel_traits_baseILj5120ES2_S2_fS2_fjLj128EEEEELb1ELb0ELb0ELb1EEEvNS_9BwdParamsE --------------------------
	.section	.nv.shared._ZN10layer_norm13ln_bwd_kernelINS_13Kernel_traitsI13__nv_bfloat16S2_fS2_fjLj5120ELj1ELj1ELj4ELj16ENS_18Kernel_traits_baseILj5120ES2_S2_fS2_fjLj128EEEEELb1ELb0ELb0ELb1EEEvNS_9BwdParamsE,"aw",@nobits
	.sectionflags	@""
	.align	16
	.zero		1024


//--------------------- .nv.shared._ZN10layer_norm22ln_bwd_finalize_kernelINS_22Kernel_traits_finalizeILj5120E13__nv_bfloat16S2_fS2_fjLb0ELj1024ELj4ENS_18Kernel_traits_baseILj5120ES2_S2_fS2_fjLj1024EEEEELb0ELb0EEEvNS_9BwdParamsE --------------------------
	.section	.nv.shared._ZN10layer_norm22ln_bwd_finalize_kernelINS_22Kernel_traits_finalizeILj5120E13__nv_bfloat16S2_fS2_fjLb0ELj1024ELj4ENS_18Kernel_traits_baseILj5120ES2_S2_fS2_fjLj1024EEEEELb0ELb0EEEvNS_9BwdParamsE,"aw",@nobits
	.sectionflags	@""
	.align	16
.nv.shared._ZN10layer_norm22ln_bwd_finalize_kernelINS_22Kernel_traits_finalizeILj5120E13__nv_bfloat16S2_fS2_fjLb0ELj1024ELj4ENS_18Kernel_traits_baseILj5120ES2_S2_fS2_fjLj1024EEEEELb0ELb0EEEvNS_9BwdParamsE:
	.zero		9472


//--------------------- .nv.shared._ZN10layer_norm13ln_bwd_kernelINS_13Kernel_traitsI13__nv_bfloat16S2_fS2_fjLj5120ELj1ELj1ELj4ELj16ENS_18Kernel_traits_baseILj5120ES2_S2_fS2_fjLj128EEEEELb1ELb0ELb1ELb0EEEvNS_9BwdParamsE --------------------------
	.section	.nv.shared._ZN10layer_norm13ln_bwd_kernelINS_13Kernel_traitsI13__nv_bfloat16S2_fS2_fjLj5120ELj1ELj1ELj4ELj16ENS_18Kernel_traits_baseILj5120ES2_S2_fS2_fjLj128EEEEELb1ELb0ELb1ELb0EEEvNS_9BwdParamsE,"aw",@nobits
	.sectionflags	@""
	.align	16
	.zero		1024


//--------------------- .nv.shared._ZN10layer_norm22ln_bwd_finalize_kernelINS_22Kernel_traits_finalizeILj5120E13__nv_bfloat16S2_fS2_fjLb0ELj1024ELj4ENS_18Kernel_traits_baseILj5120ES2_S2_fS2_fjLj1024EEEEELb0ELb1EEEvNS_9BwdParamsE --------------------------
	.section	.nv.shared._ZN10layer_norm22ln_bwd_finalize_kernelINS_22Kernel_traits_finalizeILj5120E13__nv_bfloat16S2_fS2_fjLb0ELj1024ELj4ENS_18Kernel_traits_baseILj5120ES2_S2_fS2_fjLj1024EEEEELb0ELb1EEEvNS_9BwdParamsE,"aw",@nobits
	.sectionflags	@""
	.align	16
.nv.shared._ZN10layer_norm22ln_bwd_finalize_kernelINS_22Kernel_traits_finalizeILj5120E13__nv_bfloat16S2_fS2_fjLb0ELj1024ELj4ENS_18Kernel_traits_baseILj5120ES2_S2_fS2_fjLj1024EEEEELb0ELb1EEEvNS_9BwdParamsE:
	.zero		9472


//--------------------- .nv.shared._ZN10layer_norm13ln_bwd_kernelINS_13Kernel_traitsI13__nv_bfloat16S2_fS2_fjLj5120ELj1ELj1ELj4ELj16ENS_18Kernel_traits_baseILj5120ES2_S2_fS2_fjLj128EEEEELb1ELb0ELb1ELb1EEEvNS_9BwdParamsE --------------------------
	.section	.nv.shared._ZN10layer_norm13ln_bwd_kernelINS_13Kernel_traitsI13__nv_bfloat16S2_fS2_fjLj5120ELj1ELj1ELj4ELj16ENS_18Kernel_traits_baseILj5120ES2_S2_fS2_fjLj128EEEEELb1ELb0ELb1ELb1EEEvNS_9BwdParamsE,"aw",@nobits
	.sectionflags	@""
	.align	16
	.zero		1024


//--------------------- .nv.shared._ZN10layer_norm13ln_bwd_kernelINS_13Kernel_traitsI13__nv_bfloat16S2_fS2_fjLj5120ELj1ELj1ELj4ELj16ENS_18Kernel_traits_baseILj5120ES2_S2_fS2_fjLj128EEEEELb1ELb1ELb0ELb0EEEvNS_9BwdParamsE --------------------------
	.section	.nv.shared._ZN10layer_norm13ln_bwd_kernelINS_13Kernel_traitsI13__nv_bfloat16S2_fS2_fjLj5120ELj1ELj1ELj4ELj16ENS_18Kernel_traits_baseILj5120ES2_S2_fS2_fjLj128EEEEELb1ELb1ELb0ELb0EEEvNS_9BwdParamsE,"aw",@nobits
	.sectionflags	@""
	.align	16
	.zero		1024


//--------------------- .nv.shared._ZN10layer_norm13ln_bwd_kernelINS_13Kernel_traitsI13__nv_bfloat16S2_fS2_fjLj5120ELj1ELj1ELj4ELj16ENS_18Kernel_traits_baseILj5120ES2_S2_fS2_fjLj128EEEEELb1ELb1ELb0ELb1EEEvNS_9BwdParamsE --------------------------
	.section	.nv.shared._ZN10layer_norm13ln_bwd_kernelINS_13Kernel_traitsI13__nv_bfloat16S2_fS2_fjLj5120ELj1ELj1ELj4ELj16ENS_18Kernel_traits_baseILj5120ES2_S2_fS2_fjLj128EEEEELb1ELb1ELb0ELb1EEEvNS_9BwdParamsE,"aw",@nobits
	.sectionflags	@""
	.align	16
	.zero		1024


//--------------------- .nv.shared._ZN10layer_norm22ln_bwd_finalize_kernelINS_22Kernel_traits_finalizeILj5120E13__nv_bfloat16S2_fS2_fjLb1ELj1024ELj4ENS_18Kernel_traits_baseILj5120ES2_S2_fS2_fjLj1024EEEEELb1ELb0EEEvNS_9BwdParamsE --------------------------
	.section	.nv.shared._ZN10layer_norm22ln_bwd_finalize_kernelINS_22Kernel_traits_finalizeILj5120E13__nv_bfloat16S2_fS2_fjLb1ELj1024ELj4ENS_18Kernel_traits_baseILj5120ES2_S2_fS2_fjLj1024EEEEELb1ELb0EEEvNS_9BwdParamsE,"aw",@nobits
	.sectionflags	@""
	.align	16
.nv.shared._ZN10layer_norm22ln_bwd_finalize_kernelINS_22Kernel_traits_finalizeILj5120E13__nv_bfloat16S2_fS2_fjLb1ELj1024ELj4ENS_18Kernel_traits_baseILj5120ES2_S2_fS2_fjLj1024EEEEELb1ELb0EEEvNS_9BwdParamsE:
	.zero		13696


//--------------------- .nv.shared._ZN10layer_norm13ln_bwd_kernelINS_13Kernel_traitsI13__nv_bfloat16S2_fS2_fjLj5120ELj1ELj1ELj4ELj16ENS_18Kernel_traits_baseILj5120ES2_S2_fS2_fjLj128EEEEELb1ELb1ELb1ELb0EEEvNS_9BwdParamsE --------------------------
	.section	.nv.shared._ZN10layer_norm13ln_bwd_kernelINS_13Kernel_traitsI13__nv_bfloat16S2_fS2_fjLj5120ELj1ELj1ELj4ELj16ENS_18Kernel_traits_baseILj5120ES2_S2_fS2_fjLj128EEEEELb1ELb1ELb1ELb0EEEvNS_9BwdParamsE,"aw",@nobits
	.sectionflags	@""
	.align	16
	.zero		1024


//--------------------- .nv.shared._ZN10layer_norm22ln_bwd_finalize_kernelINS_22Kernel_traits_finalizeILj5120E13__nv_bfloat16S2_fS2_fjLb1ELj1024ELj4ENS_18Kernel_traits_baseILj5120ES2_S2_fS2_fjLj1024EEEEELb1ELb1EEEvNS_9BwdParamsE --------------------------
	.section	.nv.shared._ZN10layer_norm22ln_bwd_finalize_kernelINS_22Kernel_traits_finalizeILj5120E13__nv_bfloat16S2_fS2_fjLb1ELj1024ELj4ENS_18Kernel_traits_baseILj5120ES2_S2_fS2_fjLj1024EEEEELb1ELb1EEEvNS_9BwdParamsE,"aw",@nobits
	.sectionflags	@""
	.align	16
.nv.shared._ZN10layer_norm22ln_bwd_finalize_kernelINS_22Kernel_traits_finalizeILj5120E13__nv_bfloat16S2_fS2_fjLb1ELj1024ELj4ENS_18Kernel_traits_baseILj5120ES2_S2_fS2_fjLj1024EEEEELb1ELb1EEEvNS_9BwdParamsE:
	.zero		13696


//--------------------- .nv.shared._ZN10layer_norm13ln_bwd_kernelINS_13Kernel_traitsI13__nv_bfloat16S2_fS2_fjLj5120ELj1ELj1ELj4ELj16ENS_18Kernel_traits_baseILj5120ES2_S2_fS2_fjLj128EEEEELb1ELb1ELb1ELb1EEEvNS_9BwdParamsE --------------------------
	.section	.nv.shared._ZN10layer_norm13ln_bwd_kernelINS_13Kernel_traitsI13__nv_bfloat16S2_fS2_fjLj5120ELj1ELj1ELj4ELj16ENS_18Kernel_traits_baseILj5120ES2_S2_fS2_fjLj128EEEEELb1ELb1ELb1ELb1EEEvNS_9BwdParamsE,"aw",@nobits
	.sectionflags	@""
	.align	16
	.zero		1024


//--------------------- .nv.shared._ZN10layer_norm13ln_bwd_kernelINS_13Kernel_traitsIf13__nv_bfloat16fS2_fjLj5120ELj1ELj1ELj4ELj16ENS_18Kernel_traits_baseILj5120EfS2_fS2_fjLj128EEEEELb0ELb0ELb0ELb0EEEvNS_9BwdParamsE --------------------------
	.section	.nv.shared._ZN10layer_norm13ln_bwd_kernelINS_13Kernel_traitsIf13__nv_bfloat16fS2_fjLj5120ELj1ELj1ELj4ELj16ENS_18Kernel_traits_baseILj5120EfS2_fS2_fjLj128EEEEELb0ELb0ELb0ELb0EEEvNS_9BwdParamsE,"aw",@nobits
	.sectionflags	@""
	.align	16
	.zero		1024


//--------------------- .nv.shared._ZN10layer_norm13ln_bwd_kernelINS_13Kernel_traitsIf13__nv_bfloat16fS2_fjLj5120ELj1ELj1ELj4ELj16ENS_18Kernel_traits_baseILj5120EfS2_fS2_fjLj128EEEEELb0ELb0ELb0ELb1EEEvNS_9BwdParamsE --------------------------
	.section	.nv.shared._ZN10layer_norm13ln_bwd_kernelINS_13Kernel_traitsIf13__nv_bfloat16fS2_fjLj5120ELj1ELj1ELj4ELj16ENS_18Kernel_traits_baseILj5120EfS2_fS2_fjLj128EEEEELb0ELb0ELb0ELb1EEEvNS_9BwdParamsE,"aw",@nobits
	.sectionflags	@""
	.align	16
	.zero		1024


//--------------------- .nv.shared._ZN10layer_norm13ln_bwd_kernelINS_13Kernel_traitsIf13__nv_bfloat16fS2_fjLj5120ELj1ELj1ELj4ELj16ENS_18Kernel_traits_baseILj5120EfS2_fS2_fjLj128EEEEELb0ELb0ELb1ELb0EEEvNS_9BwdParamsE --------------------------
	.section	.nv.shared._ZN10layer_norm13ln_bwd_kernelINS_13Kernel_traitsIf13__nv_bfloat16fS2_fjLj5120ELj1ELj1ELj4ELj16ENS_18Kernel_traits_baseILj5120EfS2_fS2_fjLj128EEEEELb0ELb0ELb1ELb0EEEvNS_9BwdParamsE,"aw",@nobits
	.sectionflags	@""
	.align	16
	.zero		1024


//--------------------- .nv.shared._ZN10layer_norm13ln_bwd_kernelINS_13Kernel_traitsIf13__nv_bfloat16fS2_fjLj5120ELj1ELj1ELj4ELj16ENS_18Kernel_traits_baseILj5120EfS2_fS2_fjLj128EEEEELb0ELb0ELb1ELb1EEEvNS_9BwdParamsE --------------------------
	.section	.nv.shared._ZN10layer_norm13ln_bwd_kernelINS_13Kernel_traitsIf13__nv_bfloat16fS2_fjLj5120ELj1ELj1ELj4ELj16ENS_18Kernel_traits_baseILj5120EfS2_fS2_fjLj128EEEEELb0ELb0ELb1ELb1EEEvNS_9BwdParamsE,"aw",@nobits
	.sectionflags	@""
	.align	16
	.zero		1024


//--------------------- .nv.shared._ZN10layer_norm13ln_bwd_kernelINS_13Kernel_traitsIf13__nv_bfloat16fS2_fjLj5120ELj1ELj1ELj4ELj16ENS_18Kernel_traits_baseILj5120EfS2_fS2_fjLj128EEEEELb0ELb1ELb0ELb0EEEvNS_9BwdParamsE --------------------------
	.section	.nv.shared._ZN10layer_norm13ln_bwd_kernelINS_13Kernel_traitsIf13__nv_bfloat16fS2_fjLj5120ELj1ELj1ELj4ELj16ENS_18Kernel_traits_baseILj5120EfS2_fS2_fjLj128EEEEELb0ELb1ELb0ELb0EEEvNS_9BwdParamsE,"aw",@nobits
	.sectionflags	@""
	.align	16
	.zero		1024


//--------------------- .nv.shared._ZN10layer_norm13ln_bwd_kernelINS_13Kernel_traitsIf13__nv_bfloat16fS2_fjLj5120ELj1ELj1ELj4ELj16ENS_18Kernel_traits_baseILj5120EfS2_fS2_fjLj128EEEEELb0ELb1ELb0ELb1EEEvNS_9BwdParamsE --------------------------
	.section	.nv.shared._ZN10layer_norm13ln_bwd_kernelINS_13Kernel_traitsIf13__nv_bfloat16fS2_fjLj5120ELj1ELj1ELj4ELj16ENS_18Kernel_traits_baseILj5120EfS2_fS2_fjLj128EEEEELb0ELb1ELb0ELb1EEEvNS_9BwdParamsE,"aw",@nobits
	.sectionflags	@""
	.align	16
	.zero		1024


//--------------------- .nv.shared._ZN10layer_norm13ln_bwd_kernelINS_13Kernel_traitsIf13__nv_bfloat16fS2_fjLj5120ELj1ELj1ELj4ELj16ENS_18Kernel_traits_baseILj5120EfS2_fS2_fjLj128EEEEELb0ELb1ELb1ELb0EEEvNS_9BwdParamsE --------------------------
	.section	.nv.shared._ZN10layer_norm13ln_bwd_kernelINS_13Kernel_traitsIf13__nv_bfloat16fS2_fjLj5120ELj1ELj1ELj4ELj16ENS_18Kernel_traits_baseILj5120EfS2_fS2_fjLj128EEEEELb0ELb1ELb1ELb0EEEvNS_9BwdParamsE,"aw",@nobits
	.sectionflags	@""
	.align	16
	.zero		1024


//--------------------- .nv.shared._ZN10layer_norm13ln_bwd_kernelINS_13Kernel_traitsIf13__nv_bfloat16fS2_fjLj5120ELj1ELj1ELj4ELj16ENS_18Kernel_traits_baseILj5120EfS2_fS2_fjLj128EEEEELb0ELb1ELb1ELb1EEEvNS_9BwdParamsE --------------------------
	.section	.nv.shared._ZN10layer_norm13ln_bwd_kernelINS_13Kernel_traitsIf13__nv_bfloat16fS2_fjLj5120ELj1ELj1ELj4ELj16ENS_18Kernel_traits_baseILj5120EfS2_fS2_fjLj128EEEEELb0ELb1ELb1ELb1EEEvNS_9BwdParamsE,"aw",@nobits
	.sectionflags	@""
	.align	16
	.zero		1024


//--------------------- .nv.shared._ZN10layer_norm13ln_bwd_kernelINS_13Kernel_traitsIf13__nv_bfloat16fS2_fjLj5120ELj1ELj1ELj4ELj16ENS_18Kernel_traits_baseILj5120EfS2_fS2_fjLj128EEEEELb1ELb0ELb0ELb0EEEvNS_9BwdParamsE --------------------------
	.section	.nv.shared._ZN10layer_norm13ln_bwd_kernelINS_13Kernel_traitsIf13__nv_bfloat16fS2_fjLj5120ELj1ELj1ELj4ELj16ENS_18Kernel_traits_baseILj5120EfS2_fS2_fjLj128EEEEELb1ELb0ELb0ELb0EEEvNS_9BwdParamsE,"aw",@nobits
	.sectionflags	@""
	.align	16
	.zero		1024


//--------------------- .nv.shared._ZN10layer_norm13ln_bwd_kernelINS_13Kernel_traitsIf13__nv_bfloat16fS2_fjLj5120ELj1ELj1ELj4ELj16ENS_18Kernel_traits_baseILj5120EfS2_fS2_fjLj128EEEEELb1ELb0ELb0ELb1EEEvNS_9BwdParamsE --------------------------
	.section	.nv.shared._ZN10layer_norm13ln_bwd_kernelINS_13Kernel_traitsIf13__nv_bfloat16fS2_fjLj5120ELj1ELj1ELj4ELj16ENS_18Kernel_traits_baseILj5120EfS2_fS2_fjLj128EEEEELb1ELb0ELb0ELb1EEEvNS_9BwdParamsE,"aw",@nobits
	.sectionflags	@""
	.align	16
	.zero		1024


//--------------------- .nv.shared._ZN10layer_norm22ln_bwd_finalize_kernelINS_22Kernel_traits_finalizeILj5120Ef13__nv_bfloat16fS2_fjLb0ELj1024ELj4ENS_18Kernel_traits_baseILj5120EfS2_fS2_fjLj1024EEEEELb0ELb0EEEvNS_9BwdParamsE --------------------------
	.section	.nv.shared._ZN10layer_norm22ln_bwd_finalize_kernelINS_22Kernel_traits_finalizeILj5120Ef13__nv_bfloat16fS2_fjLb0ELj1024ELj4ENS_18Kernel_traits_baseILj5120EfS2_fS2_fjLj1024EEEEELb0ELb0EEEvNS_9BwdParamsE,"aw",@nobits
	.sectionflags	@""
	.align	16
.nv.shared._ZN10layer_norm22ln_bwd_finalize_kernelINS_22Kernel_traits_finalizeILj5120Ef13__nv_bfloat16fS2_fjLb0ELj1024ELj4ENS_18Kernel_traits_baseILj5120EfS2_fS2_fjLj1024EEEEELb0ELb0EEEvNS_9BwdParamsE:
	.zero		9472


//--------------------- .nv.shared._ZN10layer_norm13ln_bwd_kernelINS_13Kernel_traitsIf13__nv_bfloat16fS2_fjLj5120ELj1ELj1ELj4ELj16ENS_18Kernel_traits_baseILj5120EfS2_fS2_fjLj128EEEEELb1ELb0ELb1ELb0EEEvNS_9BwdParamsE --------------------------
	.section	.nv.shared._ZN10layer_norm13ln_bwd_kernelINS_13Kernel_traitsIf13__nv_bfloat16fS2_fjLj5120ELj1ELj1ELj4ELj16ENS_18Kernel_traits_baseILj5120EfS2_fS2_fjLj128EEEEELb1ELb0ELb1ELb0EEEvNS_9BwdParamsE,"aw",@nobits
	.sectionflags	@""
	.align	16
	.zero		1024


//--------------------- .nv.shared._ZN10layer_norm22ln_bwd_finalize_kernelINS_22Kernel_traits_finalizeILj5120Ef13__nv_bfloat16fS2_fjLb0ELj1024ELj4ENS_18Kernel_traits_baseILj5120EfS2_fS2_fjLj1024EEEEELb0ELb1EEEvNS_9BwdParamsE --------------------------
	.section	.nv.shared._ZN10layer_norm22ln_bwd_finalize_kernelINS_22Kernel_traits_finalizeILj5120Ef13__nv_bfloat16fS2_fjLb0ELj1024ELj4ENS_18Kernel_traits_baseILj5120EfS2_fS2_fjLj1024EEEEELb0ELb1EEEvNS_9BwdParamsE,"aw",@nobits
	.sectionflags	@""
	.align	16
.nv.shared._ZN10layer_norm22ln_bwd_finalize_kernelINS_22Kernel_traits_finalizeILj5120Ef13__nv_bfloat16fS2_fjLb0ELj1024ELj4ENS_18Kernel_traits_baseILj5120EfS2_fS2_fjLj1024EEEEELb0ELb1EEEvNS_9BwdParamsE:
	.zero		9472


//--------------------- .nv.shared._ZN10layer_norm13ln_bwd_kernelINS_13Kernel_traitsIf13__nv_bfloat16fS2_fjLj5120ELj1ELj1ELj4ELj16ENS_18Kernel_traits_baseILj5120EfS2_fS2_fjLj128EEEEELb1ELb0ELb1ELb1EEEvNS_9BwdParamsE --------------------------
	.section	.nv.shared._ZN10layer_norm13ln_bwd_kernelINS_13Kernel_traitsIf13__nv_bfloat16fS2_fjLj5120ELj1ELj1ELj4ELj16ENS_18Kernel_traits_baseILj5120EfS2_fS2_fjLj128EEEEELb1ELb0ELb1ELb1EEEvNS_9BwdParamsE,"aw",@nobits
	.sectionflags	@""
	.align	16
	.zero		1024


//--------------------- .nv.shared._ZN10layer_norm13ln_bwd_kernelINS_13Kernel_traitsIf13__nv_bfloat16fS2_fjLj5120ELj1ELj1ELj4ELj16ENS_18Kernel_traits_baseILj5120EfS2_fS2_fjLj128EEEEELb1ELb1ELb0ELb0EEEvNS_9BwdParamsE --------------------------
	.section	.nv.shared._ZN10layer_norm13ln_bwd_kernelINS_13Kernel_traitsIf13__nv_bfloat16fS2_fjLj5120ELj1ELj1ELj4ELj16ENS_18Kernel_traits_baseILj5120EfS2_fS2_fjLj128EEEEELb1ELb1ELb0ELb0EEEvNS_9BwdParamsE,"aw",@nobits
	.sectionflags	@""
	.align	16
	.zero		1024


//--------------------- .nv.shared._ZN10layer_norm13ln_bwd_kernelINS_13Kernel_traitsIf13__nv_bfloat16fS2_fjLj5120ELj1ELj1ELj4ELj16ENS_18Kernel_traits_baseILj5120EfS2_fS2_fjLj128EEEEELb1ELb1ELb0ELb1EEEvNS_9BwdParamsE --------------------------
	.section	.nv.shared._ZN10layer_norm13ln_bwd_kernelINS_13Kernel_traitsIf13__nv_bfloat16fS2_fjLj5120ELj1ELj1ELj4ELj16ENS_18Kernel_traits_baseILj5120EfS2_fS2_fjLj128EEEEELb1ELb1ELb0ELb1EEEvNS_9BwdParamsE,"aw",@nobits
	.sectionflags	@""
	.align	16
	.zero		1024


//--------------------- .nv.shared._ZN10layer_norm22ln_bwd_finalize_kernelINS_22Kernel_traits_finalizeILj5120Ef13__nv_bfloat16fS2_fjLb1ELj1024ELj4ENS_18Kernel_traits_baseILj5120EfS2_fS2_fjLj1024EEEEELb1ELb0EEEvNS_9BwdParamsE --------------------------
	.section	.nv.shared._ZN10layer_norm22ln_bwd_finalize_kernelINS_22Kernel_traits_finalizeILj5120Ef13__nv_bfloat16fS2_fjLb1ELj1024ELj4ENS_18Kernel_traits_baseILj5120EfS2_fS2_fjLj1024EEEEELb1ELb0EEEvNS_9BwdParamsE,"aw",@nobits
	.sectionflags	@""
	.align	16
.nv.shared._ZN10layer_norm22ln_bwd_finalize_kernelINS_22Kernel_traits_finalizeILj5120Ef13__nv_bfloat16fS2_fjLb1ELj1024ELj4ENS_18Kernel_traits_baseILj5120EfS2_fS2_fjLj1024EEEEELb1ELb0EEEvNS_9BwdParamsE:
	.zero		13696


//--------------------- .nv.shared._ZN10layer_norm13ln_bwd_kernelINS_13Kernel_traitsIf13__nv_bfloat16fS2_fjLj5120ELj1ELj1ELj4ELj16ENS_18Kernel_traits_baseILj5120EfS2_fS2_fjLj128EEEEELb1ELb1ELb1ELb0EEEvNS_9BwdParamsE --------------------------
	.section	.nv.shared._ZN10layer_norm13ln_bwd_kernelINS_13Kernel_traitsIf13__nv_bfloat16fS2_fjLj5120ELj1ELj1ELj4ELj16ENS_18Kernel_traits_baseILj5120EfS2_fS2_fjLj128EEEEELb1ELb1ELb1ELb0EEEvNS_9BwdParamsE,"aw",@nobits
	.sectionflags	@""
	.align	16
	.zero		1024


//--------------------- .nv.shared._ZN10layer_norm22ln_bwd_finalize_kernelINS_22Kernel_traits_finalizeILj5120Ef13__nv_bfloat16fS2_fjLb1ELj1024ELj4ENS_18Kernel_traits_baseILj5120EfS2_fS2_fjLj1024EEEEELb1ELb1EEEvNS_9BwdParamsE --------------------------
	.section	.nv.shared._ZN10layer_norm22ln_bwd_finalize_kernelINS_22Kernel_traits_finalizeILj5120Ef13__nv_bfloat16fS2_fjLb1ELj1024ELj4ENS_18Kernel_traits_baseILj5120EfS2_fS2_fjLj1024EEEEELb1ELb1EEEvNS_9BwdParamsE,"aw",@nobits
	.sectionflags	@""
	.align	16
.nv.shared._ZN10layer_norm22ln_bwd_finalize_kernelINS_22Kernel_traits_finalizeILj5120Ef13__nv_bfloat16fS2_fjLb1ELj1024ELj4ENS_18Kernel_traits_baseILj5120EfS2_fS2_fjLj1024EEEEELb1ELb1EEEvNS_9BwdParamsE:
	.zero		13696


//--------------------- .nv.shared._ZN10layer_norm13ln_bwd_kernelINS_13Kernel_traitsIf13__nv_bfloat16fS2_fjLj5120ELj1ELj1ELj4ELj16ENS_18Kernel_traits_baseILj5120EfS2_fS2_fjLj128EEEEELb1ELb1ELb1ELb1EEEvNS_9BwdParamsE --------------------------
	.section	.nv.shared._ZN10layer_norm13ln_bwd_kernelINS_13Kernel_traitsIf13__nv_bfloat16fS2_fjLj5120ELj1ELj1ELj4ELj16ENS_18Kernel_traits_baseILj5120EfS2_fS2_fjLj128EEEEELb1ELb1ELb1ELb1EEEvNS_9BwdParamsE,"aw",@nobits
	.sectionflags	@""
	.align	16
	.zero		1024


//--------------------- .nv.shared._ZN10layer_norm13ln_bwd_kernelINS_13Kernel_traitsIf6__halfS2_S2_fjLj5120ELj1ELj1ELj4ELj16ENS_18Kernel_traits_baseILj5120EfS2_S2_S2_fjLj128EEEEELb0ELb0ELb0ELb0EEEvNS_9BwdParamsE --------------------------
	.section	.nv.shared._ZN10layer_norm13ln_bwd_kernelINS_13Kernel_traitsIf6__halfS2_S2_fjLj5120ELj1ELj1ELj4ELj16ENS_18Kernel_traits_baseILj5120EfS2_S2_S2_fjLj128EEEEELb0ELb0ELb0ELb0EEEvNS_9BwdParamsE,"aw",@nobits
	.sectionflags	@""
	.align	16
	.zero		1024


//--------------------- .nv.shared._ZN10layer_norm13ln_bwd_kernelINS_13Kernel_traitsIf6__halfS2_S2_fjLj5120ELj1ELj1ELj4ELj16ENS_18Kernel_traits_baseILj5120EfS2_S2_S2_fjLj128EEEEELb0ELb0ELb0ELb1EEEvNS_9BwdParamsE --------------------------
	.section	.nv.shared._ZN10layer_norm13ln_bwd_kernelINS_13Kernel_traitsIf6__halfS2_S2_fjLj5120ELj1ELj1ELj4ELj16ENS_18Kernel_traits_baseILj5120EfS2_S2_S2_fjLj128EEEEELb0ELb0ELb0ELb1EEEvNS_9BwdParamsE,"aw",@nobits
	.sectionflags	@""
	.align	16
	.zero		1024


//--------------------- .nv.shared._ZN10layer_norm13ln_bwd_kernelINS_13Kernel_traitsIf6__halfS2_S2_fjLj5120ELj1ELj1ELj4ELj16ENS_18Kernel_traits_baseILj5120EfS2_S2_S2_fjLj128EEEEELb0ELb0ELb1ELb0EEEvNS_9BwdParamsE --------------------------
	.section	.nv.shared._ZN10layer_norm13ln_bwd_kernelINS_13Kernel_traitsIf6__halfS2_S2_fjLj5120ELj1ELj1ELj4ELj16ENS_18Kernel_traits_baseILj5120EfS2_S2_S2_fjLj128EEEEELb0ELb0ELb1ELb0EEEvNS_9BwdParamsE,"aw",@nobits
	.sectionflags	@""
	.align	16
	.zero		1024


//--------------------- .nv.shared._ZN10layer_norm13ln_bwd_kernelINS_13Kernel_traitsIf6__halfS2_S2_fjLj5120ELj1ELj1ELj4ELj16ENS_18Kernel_traits_baseILj5120EfS2_S2_S2_fjLj128EEEEELb0ELb0ELb1ELb1EEEvNS_9BwdParamsE --------------------------
	.section	.nv.shared._ZN10layer_norm13ln_bwd_kernelINS_13Kernel_traitsIf6__halfS2_S2_fjLj5120ELj1ELj1ELj4ELj16ENS_18Kernel_traits_baseILj5120EfS2_S2_S2_fjLj128EEEEELb0ELb0ELb1ELb1EEEvNS_9BwdParamsE,"aw",@nobits
	.sectionflags	@""
	.align	16
	.zero		1024


//--------------------- .nv.shared._ZN10layer_norm13ln_bwd_kernelINS_13Kernel_traitsIf6__halfS2_S2_fjLj5120ELj1ELj1ELj4ELj16ENS_18Kernel_traits_baseILj5120EfS2_S2_S2_fjLj128EEEEELb0ELb1ELb0ELb0EEEvNS_9BwdParamsE --------------------------
	.section	.nv.shared._ZN10layer_norm13ln_bwd_kernelINS_13Kernel_traitsIf6__halfS2_S2_fjLj5120ELj1ELj1ELj4ELj16ENS_18Kernel_traits_baseILj5120EfS2_S2_S2_fjLj128EEEEELb0ELb1ELb0ELb0EEEvNS_9BwdParamsE,"aw",@nobits
	.sectionflags	@""
	.align	16
	.zero		1024


//--------------------- .nv.shared._ZN10layer_norm13ln_bwd_kernelINS_13Kernel_traitsIf6__halfS2_S2_fjLj5120ELj1ELj1ELj4ELj16ENS_18Kernel_traits_baseILj5120EfS2_S2_S2_fjLj128EEEEELb0ELb1ELb0ELb1EEEvNS_9BwdParamsE --------------------------
	.section	.nv.shared._ZN10layer_norm13ln_bwd_kernelINS_13Kernel_traitsIf6__halfS2_S2_fjLj5120ELj1ELj1ELj4ELj16ENS_18Kernel_traits_baseILj5120EfS2_S2_S2_fjLj128EEEEELb0ELb1ELb0ELb1EEEvNS_9BwdParamsE,"aw",@nobits
	.sectionflags	@""
	.align	16
	.zero		1024


//--------------------- .nv.shared._ZN10layer_norm13ln_bwd_kernelINS_13Kernel_traitsIf6__halfS2_S2_fjLj5120ELj1ELj1ELj4ELj16ENS_18Kernel_traits_baseILj5120EfS2_S2_S2_fjLj128EEEEELb0ELb1ELb1ELb0EEEvNS_9BwdParamsE --------------------------
	.section	.nv.shared._ZN10layer_norm13ln_bwd_kernelINS_13Kernel_traitsIf6__halfS2_S2_fjLj5120ELj1ELj1ELj4ELj16ENS_18Kernel_traits_baseILj5120EfS2_S2_S2_fjLj128EEEEELb0ELb1ELb1ELb0EEEvNS_9BwdParamsE,"aw",@nobits
	.sectionflags	@""
	.align	16
	.zero		1024


//--------------------- .nv.shared._ZN10layer_norm13ln_bwd_kernelINS_13Kernel_traitsIf6__halfS2_S2_fjLj5120ELj1ELj1ELj4ELj16ENS_18Kernel_traits_baseILj5120EfS2_S2_S2_fjLj128EEEEELb0ELb1ELb1ELb1EEEvNS_9BwdParamsE --------------------------
	.section	.nv.shared._ZN10layer_norm13ln_bwd_kernelINS_13Kernel_traitsIf6__halfS2_S2_fjLj5120ELj1ELj1ELj4ELj16ENS_18Kernel_traits_baseILj5120EfS2_S2_S2_fjLj128EEEEELb0ELb1ELb1ELb1EEEvNS_9BwdParamsE,"aw",@nobits
	.sectionflags	@""
	.align	16
	.zero		1024


//--------------------- .nv.shared._ZN10layer_norm13ln_bwd_kernelINS_13Kernel_traitsIf6__halfS2_S2_fjLj5120ELj1ELj1ELj4ELj16ENS_18Kernel_traits_baseILj5120EfS2_S2_S2_fjLj128EEEEELb1ELb0ELb0ELb0EEEvNS_9BwdParamsE --------------------------
	.section	.nv.shared._ZN10layer_norm13ln_bwd_kernelINS_13Kernel_traitsIf6__halfS2_S2_fjLj5120ELj1ELj1ELj4ELj16ENS_18Kernel_traits_baseILj5120EfS2_S2_S2_fjLj128EEEEELb1ELb0ELb0ELb0EEEvNS_9BwdParamsE,"aw",@nobits
	.sectionflags	@""
	.align	16
	.zero		1024


//--------------------- .nv.shared._ZN10layer_norm13ln_bwd_kernelINS_13Kernel_traitsIf6__halfS2_S2_fjLj5120ELj1ELj1ELj4ELj16ENS_18Kernel_traits_baseILj5120EfS2_S2_S2_fjLj128EEEEELb1ELb0ELb0ELb1EEEvNS_9BwdParamsE --------------------------
	.section	.nv.shared._ZN10layer_norm13ln_bwd_kernelINS_13Kernel_traitsIf6__halfS2_S2_fjLj5120ELj1ELj1ELj4ELj16ENS_18Kernel_traits_baseILj5120EfS2_S2_S2_fjLj128EEEEELb1ELb0ELb0ELb1EEEvNS_9BwdParamsE,"aw",@nobits
	.sectionflags	@""
	.align	16
	.zero		1024


//--------------------- .nv.shared._ZN10layer_norm22ln_bwd_finalize_kernelINS_22Kernel_traits_finalizeILj5120Ef6__halfS2_S2_fjLb0ELj1024ELj4ENS_18Kernel_traits_baseILj5120EfS2_S2_S2_fjLj1024EEEEELb0ELb0EEEvNS_9BwdParamsE --------------------------
	.section	.nv.shared._ZN10layer_norm22ln_bwd_finalize_kernelINS_22Kernel_traits_finalizeILj5120Ef6__halfS2_S2_fjLb0ELj1024ELj4ENS_18Kernel_traits_baseILj5120EfS2_S2_S2_fjLj1024EEEEELb0ELb0EEEvNS_9BwdParamsE,"aw",@nobits
	.sectionflags	@""
	.align	16
.nv.shared._ZN10layer_norm22ln_bwd_finalize_kernelINS_22Kernel_traits_finalizeILj5120Ef6__halfS2_S2_fjLb0ELj1024ELj4ENS_18Kernel_traits_baseILj5120EfS2_S2_S2_fjLj1024EEEEELb0ELb0EEEvNS_9BwdParamsE:
	.zero		9472


//--------------------- .nv.shared._ZN10layer_norm13ln_bwd_kernelINS_13Kernel_traitsIf6__halfS2_S2_fjLj5120ELj1ELj1ELj4ELj16ENS_18Kernel_traits_baseILj5120EfS2_S2_S2_fjLj128EEEEELb1ELb0ELb1ELb0EEEvNS_9BwdParamsE --------------------------
	.section	.nv.shared._ZN10layer_norm13ln_bwd_kernelINS_13Kernel_traitsIf6__halfS2_S2_fjLj5120ELj1ELj1ELj4ELj16ENS_18Kernel_traits_baseILj5120EfS2_S2_S2_fjLj128EEEEELb1ELb0ELb1ELb0EEEvNS_9BwdParamsE,"aw",@nobits
	.sectionflags	@""
	.align	16
	.zero		1024


//--------------------- .nv.shared._ZN10layer_norm22ln_bwd_finalize_kernelINS_22Kernel_traits_finalizeILj5120Ef6__halfS2_S2_fjLb0ELj1024ELj4ENS_18Kernel_traits_baseILj5120EfS2_S2_S2_fjLj1024EEEEELb0ELb1EEEvNS_9BwdParamsE --------------------------
	.section	.nv.shared._ZN10layer_norm22ln_bwd_finalize_kernelINS_22Kernel_traits_finalizeILj5120Ef6__halfS2_S2_fjLb0ELj1024ELj4ENS_18Kernel_traits_baseILj5120EfS2_S2_S2_fjLj1024EEEEELb0ELb1EEEvNS_9BwdParamsE,"aw",@nobits
	.sectionflags	@""
	.align	16
.nv.shared._ZN10layer_norm22ln_bwd_finalize_kernelINS_22Kernel_traits_finalizeILj5120Ef6__halfS2_S2_fjLb0ELj1024ELj4ENS_18Kernel_traits_baseILj5120EfS2_S2_S2_fjLj1024EEEEELb0ELb1EEEvNS_9BwdParamsE:
	.zero		9472


//--------------------- .nv.shared._ZN10layer_norm13ln_bwd_kernelINS_13Kernel_traitsIf6__halfS2_S2_fjLj5120ELj1ELj1ELj4ELj16ENS_18Kernel_traits_baseILj5120EfS2_S2_S2_fjLj128EEEEELb1ELb0ELb1ELb1EEEvNS_9BwdParamsE --------------------------
	.section	.nv.shared._ZN10layer_norm13ln_bwd_kernelINS_13Kernel_traitsIf6__halfS2_S2_fjLj5120ELj1ELj1ELj4ELj16ENS_18Kernel_traits_baseILj5120EfS2_S2_S2_fjLj128EEEEELb1ELb0ELb1ELb1EEEvNS_9BwdParamsE,"aw",@nobits
	.sectionflags	@""
	.align	16
	.zero		1024


//--------------------- .nv.shared._ZN10layer_norm13ln_bwd_kernelINS_13Kernel_traitsIf6__halfS2_S2_fjLj5120ELj1ELj1ELj4ELj16ENS_18Kernel_traits_baseILj5120EfS2_S2_S2_fjLj128EEEEELb1ELb1ELb0ELb0EEEvNS_9BwdParamsE --------------------------
	.section	.nv.shared._ZN10layer_norm13ln_bwd_kernelINS_13Kernel_traitsIf6__halfS2_S2_fjLj5120ELj1ELj1ELj4ELj16ENS_18Kernel_traits_baseILj5120EfS2_S2_S2_fjLj128EEEEELb1ELb1ELb0ELb0EEEvNS_9BwdParamsE,"aw",@nobits
	.sectionflags	@""
	.align	16
	.zero		1024


//--------------------- .nv.shared._ZN10layer_norm13ln_bwd_kernelINS_13Kernel_traitsIf6__halfS2_S2_fjLj5120ELj1ELj1ELj4ELj16ENS_18Kernel_traits_baseILj5120EfS2_S2_S2_fjLj128EEEEELb1ELb1ELb0ELb1EEEvNS_9BwdParamsE --------------------------
	.section	.nv.shared._ZN10layer_norm13ln_bwd_kernelINS_13Kernel_traitsIf6__halfS2_S2_fjLj5120ELj1ELj1ELj4ELj16ENS_18Kernel_traits_baseILj5120EfS2_S2_S2_fjLj128EEEEELb1ELb1ELb0ELb1EEEvNS_9BwdParamsE,"aw",@nobits
	.sectionflags	@""
	.align	16
	.zero		1024


//--------------------- .nv.shared._ZN10layer_norm22ln_bwd_finalize_kernelINS_22Kernel_traits_finalizeILj5120Ef6__halfS2_S2_fjLb1ELj1024ELj4ENS_18Kernel_traits_baseILj5120EfS2_S2_S2_fjLj1024EEEEELb1ELb0EEEvNS_9BwdParamsE --------------------------
	.section	.nv.shared._ZN10layer_norm22ln_bwd_finalize_kernelINS_22Kernel_traits_finalizeILj5120Ef6__halfS2_S2_fjLb1ELj1024ELj4ENS_18Kernel_traits_baseILj5120EfS2_S2_S2_fjLj1024EEEEELb1ELb0EEEvNS_9BwdParamsE,"aw",@nobits
	.sectionflags	@""
	.align	16
.nv.shared._ZN10layer_norm22ln_bwd_finalize_kernelINS_22Kernel_traits_finalizeILj5120Ef6__halfS2_S2_fjLb1ELj1024ELj4ENS_18Kernel_traits_baseILj5120EfS2_S2_S2_fjLj1024EEEEELb1ELb0EEEvNS_9BwdParamsE:
	.zero		13696


//--------------------- .nv.shared._ZN10layer_norm13ln_bwd_kernelINS_13Kernel_traitsIf6__halfS2_S2_fjLj5120ELj1ELj1ELj4ELj16ENS_18Kernel_traits_baseILj5120EfS2_S2_S2_fjLj128EEEEELb1ELb1ELb1ELb0EEEvNS_9BwdParamsE --------------------------
	.section	.nv.shared._ZN10layer_norm13ln_bwd_kernelINS_13Kernel_traitsIf6__halfS2_S2_fjLj5120ELj1ELj1ELj4ELj16ENS_18Kernel_traits_baseILj5120EfS2_S2_S2_fjLj128EEEEELb1ELb1ELb1ELb0EEEvNS_9BwdParamsE,"aw",@nobits
	.sectionflags	@""
	.align	16
	.zero		1024


//--------------------- .nv.shared._ZN10layer_norm22ln_bwd_finalize_kernelINS_22Kernel_traits_finalizeILj5120Ef6__halfS2_S2_fjLb1ELj1024ELj4ENS_18Kernel_traits_baseILj5120EfS2_S2_S2_fjLj1024EEEEELb1ELb1EEEvNS_9BwdParamsE --------------------------
	.section	.nv.shared._ZN10layer_norm22ln_bwd_finalize_kernelINS_22Kernel_traits_finalizeILj5120Ef6__halfS2_S2_fjLb1ELj1024ELj4ENS_18Kernel_traits_baseILj5120EfS2_S2_S2_fjLj1024EEEEELb1ELb1EEEvNS_9BwdParamsE,"aw",@nobits
	.sectionflags	@""
	.align	16
.nv.shared._ZN10layer_norm22ln_bwd_finalize_kernelINS_22Kernel_traits_finalizeILj5120Ef6__halfS2_S2_fjLb1ELj1024ELj4ENS_18Kernel_traits_baseILj5120EfS2_S2_S2_fjLj1024EEEEELb1ELb1EEEvNS_9BwdParamsE:
	.zero		13696


//--------------------- .nv.shared._ZN10layer_norm13ln_bwd_kernelINS_13Kernel_traitsIf6__halfS2_S2_fjLj5120ELj1ELj1ELj4ELj16ENS_18Kernel_traits_baseILj5120EfS2_S2_S2_fjLj128EEEEELb1ELb1ELb1ELb1EEEvNS_9BwdParamsE --------------------------
	.section	.nv.shared._ZN10layer_norm13ln_bwd_kernelINS_13Kernel_traitsIf6__halfS2_S2_fjLj5120ELj1ELj1ELj4ELj16ENS_18Kernel_traits_baseILj5120EfS2_S2_S2_fjLj128EEEEELb1ELb1ELb1ELb1EEEvNS_9BwdParamsE,"aw",@nobits
	.sectionflags	@""
	.align	16
	.zero		1024


//--------------------- .nv.shared._ZN10layer_norm13ln_bwd_kernelINS_13Kernel_traitsI6__halfS2_fS2_fjLj5120ELj1ELj1ELj4ELj16ENS_18Kernel_traits_baseILj5120ES2_S2_fS2_fjLj128EEEEELb0ELb0ELb0ELb0EEEvNS_9BwdParamsE --------------------------
	.section	.nv.shared._ZN10layer_norm13ln_bwd_kernelINS_13Kernel_traitsI6__halfS2_fS2_fjLj5120ELj1ELj1ELj4ELj16ENS_18Kernel_traits_baseILj5120ES2_S2_fS2_fjLj128EEEEELb0ELb0ELb0ELb0EEEvNS_9BwdParamsE,"aw",@nobits
	.sectionflags	@""
	.align	16
	.zero		1024


//--------------------- .nv.shared._ZN10layer_norm13ln_bwd_kernelINS_13Kernel_traitsI6__halfS2_fS2_fjLj5120ELj1ELj1ELj4ELj16ENS_18Kernel_traits_baseILj5120ES2_S2_fS2_fjLj128EEEEELb0ELb0ELb0ELb1EEEvNS_9BwdParamsE --------------------------
	.section	.nv.shared._ZN10layer_norm13ln_bwd_kernelINS_13Kernel_traitsI6__halfS2_fS2_fjLj5120ELj1ELj1ELj4ELj16ENS_18Kernel_traits_baseILj5120ES2_S2_fS2_fjLj128EEEEELb0ELb0ELb0ELb1EEEvNS_9BwdParamsE,"aw",@nobits
	.sectionflags	@""
	.align	16
	.zero		1024


//--------------------- .nv.shared._ZN10layer_norm13ln_bwd_kernelINS_13Kernel_traitsI6__halfS2_fS2_fjLj5120ELj1ELj1ELj4ELj16ENS_18Kernel_traits_baseILj5120ES2_S2_fS2_fjLj128EEEEELb0ELb0ELb1ELb0EEEvNS_9BwdParamsE --------------------------
	.section	.nv.shared._ZN10layer_norm13ln_bwd_kernelINS_13Kernel_traitsI6__halfS2_fS2_fjLj5120ELj1ELj1ELj4ELj16ENS_18Kernel_traits_baseILj5120ES2_S2_fS2_fjLj128EEEEELb0ELb0ELb1ELb0EEEvNS_9BwdParamsE,"aw",@nobits
	.sectionflags	@""
	.align	16
	.zero		1024


//--------------------- .nv.shared._ZN10layer_norm13ln_bwd_kernelINS_13Kernel_traitsI6__halfS2_fS2_fjLj5120ELj1ELj1ELj4ELj16ENS_18Kernel_traits_baseILj5120ES2_S2_fS2_fjLj128EEEEELb0ELb0ELb1ELb1EEEvNS_9BwdParamsE --------------------------
	.section	.nv.shared._ZN10layer_norm13ln_bwd_kernelINS_13Kernel_traitsI6__halfS2_fS2_fjLj5120ELj1ELj1ELj4ELj16ENS_18Kernel_traits_baseILj5120ES2_S2_fS2_fjLj128EEEEELb0ELb0ELb1ELb1EEEvNS_9BwdParamsE,"aw",@nobits
	.sectionflags	@""
	.align	16
	.zero		1024


//--------------------- .nv.shared._ZN10layer_norm13ln_bwd_kernelINS_13Kernel_traitsI6__halfS2_fS2_fjLj5120ELj1ELj1ELj4ELj16ENS_18Kernel_traits_baseILj5120ES2_S2_fS2_fjLj128EEEEELb0ELb1ELb0ELb0EEEvNS_9BwdParamsE --------------------------
	.section	.nv.shared._ZN10layer_norm13ln_bwd_kernelINS_13Kernel_traitsI6__halfS2_fS2_fjLj5120ELj1ELj1ELj4ELj16ENS_18Kernel_traits_baseILj5120ES2_S2_fS2_fjLj128EEEEELb0ELb1ELb0ELb0EEEvNS_9BwdParamsE,"aw",@nobits
	.sectionflags	@""
	.align	16
	.zero		1024


//--------------------- .nv.shared._ZN10layer_norm13ln_bwd_kernelINS_13Kernel_traitsI6__halfS2_fS2_fjLj5120ELj1ELj1ELj4ELj16ENS_18Kernel_traits_baseILj5120ES2_S2_fS2_fjLj128EEEEELb0ELb1ELb0ELb1EEEvNS_9BwdParamsE --------------------------
	.section	.nv.shared._ZN10layer_norm13ln_bwd_kernelINS_13Kernel_traitsI6__halfS2_fS2_fjLj5120ELj1ELj1ELj4ELj16ENS_18Kernel_traits_baseILj5120ES2_S2_fS2_fjLj128EEEEELb0ELb1ELb0ELb1EEEvNS_9BwdParamsE,"aw",@nobits
	.sectionflags	@""
	.align	16
	.zero		1024


//--------------------- .nv.shared._ZN10layer_norm13ln_bwd_kernelINS_13Kernel_traitsI6__halfS2_fS2_fjLj5120ELj1ELj1ELj4ELj16ENS_18Kernel_traits_baseILj5120ES2_S2_fS2_fjLj128EEEEELb0ELb1ELb1ELb0EEEvNS_9BwdParamsE --------------------------
	.section	.nv.shared._ZN10layer_norm13ln_bwd_kernelINS_13Kernel_traitsI6__halfS2_fS2_fjLj5120ELj1ELj1ELj4ELj16ENS_18Kernel_traits_baseILj5120ES2_S2_fS2_fjLj128EEEEELb0ELb1ELb1ELb0EEEvNS_9BwdParamsE,"aw",@nobits
	.sectionflags	@""
	.align	16
	.zero		1024


//--------------------- .nv.shared._ZN10layer_norm13ln_bwd_kernelINS_13Kernel_traitsI6__halfS2_fS2_fjLj5120ELj1ELj1ELj4ELj16ENS_18Kernel_traits_baseILj5120ES2_S2_fS2_fjLj128EEEEELb0ELb1ELb1ELb1EEEvNS_9BwdParamsE --------------------------
	.section	.nv.shared._ZN10layer_norm13ln_bwd_kernelINS_13Kernel_traitsI6__halfS2_fS2_fjLj5120ELj1ELj1ELj4ELj16ENS_18Kernel_traits_baseILj5120ES2_S2_fS2_fjLj128EEEEELb0ELb1ELb1ELb1EEEvNS_9BwdParamsE,"aw",@nobits
	.sectionflags	@""
	.align	16
	.zero		1024


//--------------------- .nv.shared._ZN10layer_norm13ln_bwd_kernelINS_13Kernel_traitsI6__halfS2_fS2_fjLj5120ELj1ELj1ELj4ELj16ENS_18Kernel_traits_baseILj5120ES2_S2_fS2_fjLj128EEEEELb1ELb0ELb0ELb0EEEvNS_9BwdParamsE --------------------------
	.section	.nv.shared._ZN10layer_norm13ln_bwd_kernelINS_13Kernel_traitsI6__halfS2_fS2_fjLj5120ELj1ELj1ELj4ELj16ENS_18Kernel_traits_baseILj5120ES2_S2_fS2_fjLj128EEEEELb1ELb0ELb0ELb0EEEvNS_9BwdParamsE,"aw",@nobits
	.sectionflags	@""
	.align	16
	.zero		1024


//--------------------- .nv.shared._ZN10layer_norm13ln_bwd_kernelINS_13Kernel_traitsI6__halfS2_fS2_fjLj5120ELj1ELj1ELj4ELj16ENS_18Kernel_traits_baseILj5120ES2_S2_fS2_fjLj128EEEEELb1ELb0ELb0ELb1EEEvNS_9BwdParamsE --------------------------
	.section	.nv.shared._ZN10layer_norm13ln_bwd_kernelINS_13Kernel_traitsI6__halfS2_fS2_fjLj5120ELj1ELj1ELj4ELj16ENS_18Kernel_traits_baseILj5120ES2_S2_fS2_fjLj128EEEEELb1ELb0ELb0ELb1EEEvNS_9BwdParamsE,"aw",@nobits
	.sectionflags	@""
	.align	16
	.zero		1024


//--------------------- .nv.shared._ZN10layer_norm22ln_bwd_finalize_kernelINS_22Kernel_traits_finalizeILj5120E6__halfS2_fS2_fjLb0ELj1024ELj4ENS_18Kernel_traits_baseILj5120ES2_S2_fS2_fjLj1024EEEEELb0ELb0EEEvNS_9BwdParamsE --------------------------
	.section	.nv.shared._ZN10layer_norm22ln_bwd_finalize_kernelINS_22Kernel_traits_finalizeILj5120E6__halfS2_fS2_fjLb0ELj1024ELj4ENS_18Kernel_traits_baseILj5120ES2_S2_fS2_fjLj1024EEEEELb0ELb0EEEvNS_9BwdParamsE,"aw",@nobits
	.sectionflags	@""
	.align	16
.nv.shared._ZN10layer_norm22ln_bwd_finalize_kernelINS_22Kernel_traits_finalizeILj5120E6__halfS2_fS2_fjLb0ELj1024ELj4ENS_18Kernel_traits_baseILj5120ES2_S2_fS2_fjLj1024EEEEELb0ELb0EEEvNS_9BwdParamsE:
	.zero		9472


//--------------------- .nv.shared._ZN10layer_norm13ln_bwd_kernelINS_13Kernel_traitsI6__halfS2_fS2_fjLj5120ELj1ELj1ELj4ELj16ENS_18Kernel_traits_baseILj5120ES2_S2_fS2_fjLj128EEEEELb1ELb0ELb1ELb0EEEvNS_9BwdParamsE --------------------------
	.section	.nv.shared._ZN10layer_norm13ln_bwd_kernelINS_13Kernel_traitsI6__halfS2_fS2_fjLj5120ELj1ELj1ELj4ELj16ENS_18Kernel_traits_baseILj5120ES2_S2_fS2_fjLj128EEEEELb1ELb0ELb1ELb0EEEvNS_9BwdParamsE,"aw",@nobits
	.sectionflags	@""
	.align	16
	.zero		1024


//--------------------- .nv.shared._ZN10layer_norm22ln_bwd_finalize_kernelINS_22Kernel_traits_finalizeILj5120E6__halfS2_fS2_fjLb0ELj1024ELj4ENS_18Kernel_traits_baseILj5120ES2_S2_fS2_fjLj1024EEEEELb0ELb1EEEvNS_9BwdParamsE --------------------------
	.section	.nv.shared._ZN10layer_norm22ln_bwd_finalize_kernelINS_22Kernel_traits_finalizeILj5120E6__halfS2_fS2_fjLb0ELj1024ELj4ENS_18Kernel_traits_baseILj5120ES2_S2_fS2_fjLj1024EEEEELb0ELb1EEEvNS_9BwdParamsE,"aw",@nobits
	.sectionflags	@""
	.align	16
.nv.shared._ZN10layer_norm22ln_bwd_finalize_kernelINS_22Kernel_traits_finalizeILj5120E6__halfS2_fS2_fjLb0ELj1024ELj4ENS_18Kernel_traits_baseILj5120ES2_S2_fS2_fjLj1024EEEEELb0ELb1EEEvNS_9BwdParamsE:
	.zero		9472


//--------------------- .nv.shared._ZN10layer_norm13ln_bwd_kernelINS_13Kernel_traitsI6__halfS2_fS2_fjLj5120ELj1ELj1ELj4ELj16ENS_18Kernel_traits_baseILj5120ES2_S2_fS2_fjLj128EEEEELb1ELb0ELb1ELb1EEEvNS_9BwdParamsE --------------------------
	.section	.nv.shared._ZN10layer_norm13ln_bwd_kernelINS_13Kernel_traitsI6__halfS2_fS2_fjLj5120ELj1ELj1ELj4ELj16ENS_18Kernel_traits_baseILj5120ES2_S2_fS2_fjLj128EEEEELb1ELb0ELb1ELb1EEEvNS_9BwdParamsE,"aw",@nobits
	.sectionflags	@""
	.align	16
	.zero		1024


//--------------------- .nv.shared._ZN10layer_norm13ln_bwd_kernelINS_13Kernel_traitsI6__halfS2_fS2_fjLj5120ELj1ELj1ELj4ELj16ENS_18Kernel_traits_baseILj5120ES2_S2_fS2_fjLj128EEEEELb1ELb1ELb0ELb0EEEvNS_9BwdParamsE --------------------------
	.section	.nv.shared._ZN10layer_norm13ln_bwd_kernelINS_13Kernel_traitsI6__halfS2_fS2_fjLj5120ELj1ELj1ELj4ELj16ENS_18Kernel_traits_baseILj5120ES2_S2_fS2_fjLj128EEEEELb1ELb1ELb0ELb0EEEvNS_9BwdParamsE,"aw",@nobits
	.sectionflags	@""
	.align	16
	.zero		1024


//--------------------- .nv.shared._ZN10layer_norm13ln_bwd_kernelINS_13Kernel_traitsI6__halfS2_fS2_fjLj5120ELj1ELj1ELj4ELj16ENS_18Kernel_traits_baseILj5120ES2_S2_fS2_fjLj128EEEEELb1ELb1ELb0ELb1EEEvNS_9BwdParamsE --------------------------
	.section	.nv.shared._ZN10layer_norm13ln_bwd_kernelINS_13Kernel_traitsI6__halfS2_fS2_fjLj5120ELj1ELj1ELj4ELj16ENS_18Kernel_traits_baseILj5120ES2_S2_fS2_fjLj128EEEEELb1ELb1ELb0ELb1EEEvNS_9BwdParamsE,"aw",@nobits
	.sectionflags	@""
	.align	16
	.zero		1024


//--------------------- .nv.shared._ZN10layer_norm22ln_bwd_finalize_kernelINS_22Kernel_traits_finalizeILj5120E6__halfS2_fS2_fjLb1ELj1024ELj4ENS_18Kernel_traits_baseILj5120ES2_S2_fS2_fjLj1024EEEEELb1ELb0EEEvNS_9BwdParamsE --------------------------
	.section	.nv.shared._ZN10layer_norm22ln_bwd_finalize_kernelINS_22Kernel_traits_finalizeILj5120E6__halfS2_fS2_fjLb1ELj1024ELj4ENS_18Kernel_traits_baseILj5120ES2_S2_fS2_fjLj1024EEEEELb1ELb0EEEvNS_9BwdParamsE,"aw",@nobits
	.sectionflags	@""
	.align	16
.nv.shared._ZN10layer_norm22ln_bwd_finalize_kernelINS_22Kernel_traits_finalizeILj5120E6__halfS2_fS2_fjLb1ELj1024ELj4ENS_18Kernel_traits_baseILj5120ES2_S2_fS2_fjLj1024EEEEELb1ELb0EEEvNS_9BwdParamsE:
	.zero		13696


//--------------------- .nv.shared._ZN10layer_norm13ln_bwd_kernelINS_13Kernel_traitsI6__halfS2_fS2_fjLj5120ELj1ELj1ELj4ELj16ENS_18Kernel_traits_baseILj5120ES2_S2_fS2_fjLj128EEEEELb1ELb1ELb1ELb0EEEvNS_9BwdParamsE --------------------------
	.section	.nv.shared._ZN10layer_norm13ln_bwd_kernelINS_13Kernel_traitsI6__halfS2_fS2_fjLj5120ELj1ELj1ELj4ELj16ENS_18Kernel_traits_baseILj5120ES2_S2_fS2_fjLj128EEEEELb1ELb1ELb1ELb0EEEvNS_9BwdParamsE,"aw",@nobits
	.sectionflags	@""
	.align	16
	.zero		1024


//--------------------- .nv.shared._ZN10layer_norm22ln_bwd_finalize_kernelINS_22Kernel_traits_finalizeILj5120E6__halfS2_fS2_fjLb1ELj1024ELj4ENS_18Kernel_traits_baseILj5120ES2_S2_fS2_fjLj1024EEEEELb1ELb1EEEvNS_9BwdParamsE --------------------------
	.section	.nv.shared._ZN10layer_norm22ln_bwd_finalize_kernelINS_22Kernel_traits_finalizeILj5120E6__halfS2_fS2_fjLb1ELj1024ELj4ENS_18Kernel_traits_baseILj5120ES2_S2_fS2_fjLj1024EEEEELb1ELb1EEEvNS_9BwdParamsE,"aw",@nobits
	.sectionflags	@""
	.align	16
.nv.shared._ZN10layer_norm22ln_bwd_finalize_kernelINS_22Kernel_traits_finalizeILj5120E6__halfS2_fS2_fjLb1ELj1024ELj4ENS_18Kernel_traits_baseILj5120ES2_S2_fS2_fjLj1024EEEEELb1ELb1EEEvNS_9BwdParamsE:
	.zero		13696


//--------------------- .nv.shared._ZN10layer_norm13ln_bwd_kernelINS_13Kernel_traitsI6__halfS2_fS2_fjLj5120ELj1ELj1ELj4ELj16ENS_18Kernel_traits_baseILj5120ES2_S2_fS2_fjLj128EEEEELb1ELb1ELb1ELb1EEEvNS_9BwdParamsE --------------------------
	.section	.nv.shared._ZN10layer_norm13ln_bwd_kernelINS_13Kernel_traitsI6__halfS2_fS2_fjLj5120ELj1ELj1ELj4ELj16ENS_18Kernel_traits_baseILj5120ES2_S2_fS2_fjLj128EEEEELb1ELb1ELb1ELb1EEEvNS_9BwdParamsE,"aw",@nobits
	.sectionflags	@""
	.align	16
	.zero		1024


//--------------------- .nv.shared._ZN10layer_norm13ln_bwd_kernelINS_13Kernel_traitsIf6__halffS2_fjLj5120ELj1ELj1ELj4ELj16ENS_18Kernel_traits_baseILj5120EfS2_fS2_fjLj128EEEEELb0ELb0ELb0ELb0EEEvNS_9BwdParamsE --------------------------
	.section	.nv.shared._ZN10layer_norm13ln_bwd_kernelINS_13Kernel_traitsIf6__halffS2_fjLj5120ELj1ELj1ELj4ELj16ENS_18Kernel_traits_baseILj5120EfS2_fS2_fjLj128EEEEELb0ELb0ELb0ELb0EEEvNS_9BwdParamsE,"aw",@nobits
	.sectionflags	@""
	.align	16
	.zero		1024


//--------------------- .nv.shared._ZN10layer_norm13ln_bwd_kernelINS_13Kernel_traitsIf6__halffS2_fjLj5120ELj1ELj1ELj4ELj16ENS_18Kernel_traits_baseILj5120EfS2_fS2_fjLj128EEEEELb0ELb0ELb0ELb1EEEvNS_9BwdParamsE --------------------------
	.section	.nv.shared._ZN10layer_norm13ln_bwd_kernelINS_13Kernel_traitsIf6__halffS2_fjLj5120ELj1ELj1ELj4ELj16ENS_18Kernel_traits_baseILj5120EfS2_fS2_fjLj128EEEEELb0ELb0ELb0ELb1EEEvNS_9BwdParamsE,"aw",@nobits
	.sectionflags	@""
	.align	16
	.zero		1024


//--------------------- .nv.shared._ZN10layer_norm13ln_bwd_kernelINS_13Kernel_traitsIf6__halffS2_fjLj5120ELj1ELj1ELj4ELj16ENS_18Kernel_traits_baseILj5120EfS2_fS2_fjLj128EEEEELb0ELb0ELb1ELb0EEEvNS_9BwdParamsE --------------------------
	.section	.nv.shared._ZN10layer_norm13ln_bwd_kernelINS_13Kernel_traitsIf6__halffS2_fjLj5120ELj1ELj1ELj4ELj16ENS_18Kernel_traits_baseILj5120EfS2_fS2_fjLj128EEEEELb0ELb0ELb1ELb0EEEvNS_9BwdParamsE,"aw",@nobits
	.sectionflags	@""
	.align	16
	.zero		1024


//--------------------- .nv.shared._ZN10layer_norm13ln_bwd_kernelINS_13Kernel_traitsIf6__halffS2_fjLj5120ELj1ELj1ELj4ELj16ENS_18Kernel_traits_baseILj5120EfS2_fS2_fjLj128EEEEELb0ELb0ELb1ELb1EEEvNS_9BwdParamsE --------------------------
	.section	.nv.shared._ZN10layer_norm13ln_bwd_kernelINS_13Kernel_traitsIf6__halffS2_fjLj5120ELj1ELj1ELj4ELj16ENS_18Kernel_traits_baseILj5120EfS2_fS2_fjLj128EEEEELb0ELb0ELb1ELb1EEEvNS_9BwdParamsE,"aw",@nobits
	.sectionflags	@""
	.align	16
	.zero		1024


//--------------------- .nv.shared._ZN10layer_norm13ln_bwd_kernelINS_13Kernel_traitsIf6__halffS2_fjLj5120ELj1ELj1ELj4ELj16ENS_18Kernel_traits_baseILj5120EfS2_fS2_fjLj128EEEEELb0ELb1ELb0ELb0EEEvNS_9BwdParamsE --------------------------
	.section	.nv.shared._ZN10layer_norm13ln_bwd_kernelINS_13Kernel_traitsIf6__halffS2_fjLj5120ELj1ELj1ELj4ELj16ENS_18Kernel_traits_baseILj5120EfS2_fS2_fjLj128EEEEELb0ELb1ELb0ELb0EEEvNS_9BwdParamsE,"aw",@nobits
	.sectionflags	@""
	.align	16
	.zero		1024


//--------------------- .nv.shared._ZN10layer_norm13ln_bwd_kernelINS_13Kernel_traitsIf6__halffS2_fjLj5120ELj1ELj1ELj4ELj16ENS_18Kernel_traits_baseILj5120EfS2_fS2_fjLj128EEEEELb0ELb1ELb0ELb1EEEvNS_9BwdParamsE --------------------------
	.section	.nv.shared._ZN10layer_norm13ln_bwd_kernelINS_13Kernel_traitsIf6__halffS2_fjLj5120ELj1ELj1ELj4ELj16ENS_18Kernel_traits_baseILj5120EfS2_fS2_fjLj128EEEEELb0ELb1ELb0ELb1EEEvNS_9BwdParamsE,"aw",@nobits
	.sectionflags	@""
	.align	16
	.zero		1024


//--------------------- .nv.shared._ZN10layer_norm13ln_bwd_kernelINS_13Kernel_traitsIf6__halffS2_fjLj5120ELj1ELj1ELj4ELj16ENS_18Kernel_traits_baseILj5120EfS2_fS2_fjLj128EEEEELb0ELb1ELb1ELb0EEEvNS_9BwdParamsE --------------------------
	.section	.nv.shared._ZN10layer_norm13ln_bwd_kernelINS_13Kernel_traitsIf6__halffS2_fjLj5120ELj1ELj1ELj4ELj16ENS_18Kernel_traits_baseILj5120EfS2_fS2_fjLj128EEEEELb0ELb1ELb1ELb0EEEvNS_9BwdParamsE,"aw",@nobits
	.sectionflags	@""
	.align	16
	.zero		1024


//--------------------- .nv.shared._ZN10layer_norm13ln_bwd_kernelINS_13Kernel_traitsIf6__halffS2_fjLj5120ELj1ELj1ELj4ELj16ENS_18Kernel_traits_baseILj5120EfS2_fS2_fjLj128EEEEELb0ELb1ELb1ELb1EEEvNS_9BwdParamsE --------------------------
	.section	.nv.shared._ZN10layer_norm13ln_bwd_kernelINS_13Kernel_traitsIf6__halffS2_fjLj5120ELj1ELj1ELj4ELj16ENS_18Kernel_traits_baseILj5120EfS2_fS2_fjLj128EEEEELb0ELb1ELb1ELb1EEEvNS_9BwdParamsE,"aw",@nobits
	.sectionflags	@""
	.align	16
	.zero		1024


//--------------------- .nv.shared._ZN10layer_norm13ln_bwd_kernelINS_13Kernel_traitsIf6__halffS2_fjLj5120ELj1ELj1ELj4ELj16ENS_18Kernel_traits_baseILj5120EfS2_fS2_fjLj128EEEEELb1ELb0ELb0ELb0EEEvNS_9BwdParamsE --------------------------
	.section	.nv.shared._ZN10layer_norm13ln_bwd_kernelINS_13Kernel_traitsIf6__halffS2_fjLj5120ELj1ELj1ELj4ELj16ENS_18Kernel_traits_baseILj5120EfS2_fS2_fjLj128EEEEELb1ELb0ELb0ELb0EEEvNS_9BwdParamsE,"aw",@nobits
	.sectionflags	@""
	.align	16
	.zero		1024


//--------------------- .nv.shared._ZN10layer_norm13ln_bwd_kernelINS_13Kernel_traitsIf6__halffS2_fjLj5120ELj1ELj1ELj4ELj16ENS_18Kernel_traits_baseILj5120EfS2_fS2_fjLj128EEEEELb1ELb0ELb0ELb1EEEvNS_9BwdParamsE --------------------------
	.section	.nv.shared._ZN10layer_norm13ln_bwd_kernelINS_13Kernel_traitsIf6__halffS2_fjLj5120ELj1ELj1ELj4ELj16ENS_18Kernel_traits_baseILj5120EfS2_fS2_fjLj128EEEEELb1ELb0ELb0ELb1EEEvNS_9BwdParamsE,"aw",@nobits
	.sectionflags	@""
	.align	16
	.zero		1024


//--------------------- .nv.shared._ZN10layer_norm22ln_bwd_finalize_kernelINS_22Kernel_traits_finalizeILj5120Ef6__halffS2_fjLb0ELj1024ELj4ENS_18Kernel_traits_baseILj5120EfS2_fS2_fjLj1024EEEEELb0ELb0EEEvNS_9BwdParamsE --------------------------
	.section	.nv.shared._ZN10layer_norm22ln_bwd_finalize_kernelINS_22Kernel_traits_finalizeILj5120Ef6__halffS2_fjLb0ELj1024ELj4ENS_18Kernel_traits_baseILj5120EfS2_fS2_fjLj1024EEEEELb0ELb0EEEvNS_9BwdParamsE,"aw",@nobits
	.sectionflags	@""
	.align	16
.nv.shared._ZN10layer_norm22ln_bwd_finalize_kernelINS_22Kernel_traits_finalizeILj5120Ef6__halffS2_fjLb0ELj1024ELj4ENS_18Kernel_traits_baseILj5120EfS2_fS2_fjLj1024EEEEELb0ELb0EEEvNS_9BwdParamsE:
	.zero		9472


//--------------------- .nv.shared._ZN10layer_norm13ln_bwd_kernelINS_13Kernel_traitsIf6__halffS2_fjLj5120ELj1ELj1ELj4ELj16ENS_18Kernel_traits_baseILj5120EfS2_fS2_fjLj128EEEEELb1ELb0ELb1ELb0EEEvNS_9BwdParamsE --------------------------
	.section	.nv.shared._ZN10layer_norm13ln_bwd_kernelINS_13Kernel_traitsIf6__halffS2_fjLj5120ELj1ELj1ELj4ELj16ENS_18Kernel_traits_baseILj5120EfS2_fS2_fjLj128EEEEELb1ELb0ELb1ELb0EEEvNS_9BwdParamsE,"aw",@nobits
	.sectionflags	@""
	.align	16
	.zero		1024


//--------------------- .nv.shared._ZN10layer_norm22ln_bwd_finalize_kernelINS_22Kernel_traits_finalizeILj5120Ef6__halffS2_fjLb0ELj1024ELj4ENS_18Kernel_traits_baseILj5120EfS2_fS2_fjLj1024EEEEELb0ELb1EEEvNS_9BwdParamsE --------------------------
	.section	.nv.shared._ZN10layer_norm22ln_bwd_finalize_kernelINS_22Kernel_traits_finalizeILj5120Ef6__halffS2_fjLb0ELj1024ELj4ENS_18Kernel_traits_baseILj5120EfS2_fS2_fjLj1024EEEEELb0ELb1EEEvNS_9BwdParamsE,"aw",@nobits
	.sectionflags	@""
	.align	16
.nv.shared._ZN10layer_norm22ln_bwd_finalize_kernelINS_22Kernel_traits_finalizeILj5120Ef6__halffS2_fjLb0ELj1024ELj4ENS_18Kernel_traits_baseILj5120EfS2_fS2_fjLj1024EEEEELb0ELb1EEEvNS_9BwdParamsE:
	.zero		9472


//--------------------- .nv.shared._ZN10layer_norm13ln_bwd_kernelINS_13Kernel_traitsIf6__halffS2_fjLj5120ELj1ELj1ELj4ELj16ENS_18Kernel_traits_baseILj5120EfS2_fS2_fjLj128EEEEELb1ELb0ELb1ELb1EEEvNS_9BwdParamsE --------------------------
	.section	.nv.shared._ZN10layer_norm13ln_bwd_kernelINS_13Kernel_traitsIf6__halffS2_fjLj5120ELj1ELj1ELj4ELj16ENS_18Kernel_traits_baseILj5120EfS2_fS2_fjLj128EEEEELb1ELb0ELb1ELb1EEEvNS_9BwdParamsE,"aw",@nobits
	.sectionflags	@""
	.align	16
	.zero		1024


//--------------------- .nv.shared._ZN10layer_norm13ln_bwd_kernelINS_13Kernel_traitsIf6__halffS2_fjLj5120ELj1ELj1ELj4ELj16ENS_18Kernel_traits_baseILj5120EfS2_fS2_fjLj128EEEEELb1ELb1ELb0ELb0EEEvNS_9BwdParamsE --------------------------
	.section	.nv.shared._ZN10layer_norm13ln_bwd_kernelINS_13Kernel_traitsIf6__halffS2_fjLj5120ELj1ELj1ELj4ELj16ENS_18Kernel_traits_baseILj5120EfS2_fS2_fjLj128EEEEELb1ELb1ELb0ELb0EEEvNS_9BwdParamsE,"aw",@nobits
	.sectionflags	@""
	.align	16
	.zero		1024


//--------------------- .nv.shared._ZN10layer_norm13ln_bwd_kernelINS_13Kernel_traitsIf6__halffS2_fjLj5120ELj1ELj1ELj4ELj16ENS_18Kernel_traits_baseILj5120EfS2_fS2_fjLj128EEEEELb1ELb1ELb0ELb1EEEvNS_9BwdParamsE --------------------------
	.section	.nv.shared._ZN10layer_norm13ln_bwd_kernelINS_13Kernel_traitsIf6__halffS2_fjLj5120ELj1ELj1ELj4ELj16ENS_18Kernel_traits_baseILj5120EfS2_fS2_fjLj128EEEEELb1ELb1ELb0ELb1EEEvNS_9BwdParamsE,"aw",@nobits
	.sectionflags	@""
	.align	16
	.zero		1024


//--------------------- .nv.shared._ZN10layer_norm22ln_bwd_finalize_kernelINS_22Kernel_traits_finalizeILj5120Ef6__halffS2_fjLb1ELj1024ELj4ENS_18Kernel_traits_baseILj5120EfS2_fS2_fjLj1024EEEEELb1ELb0EEEvNS_9BwdParamsE --------------------------
	.section	.nv.shared._ZN10layer_norm22ln_bwd_finalize_kernelINS_22Kernel_traits_finalizeILj5120Ef6__halffS2_fjLb1ELj1024ELj4ENS_18Kernel_traits_baseILj5120EfS2_fS2_fjLj1024EEEEELb1ELb0EEEvNS_9BwdParamsE,"aw",@nobits
	.sectionflags	@""
	.align	16
.nv.shared._ZN10layer_norm22ln_bwd_finalize_kernelINS_22Kernel_traits_finalizeILj5120Ef6__halffS2_fjLb1ELj1024ELj4ENS_18Kernel_traits_baseILj5120EfS2_fS2_fjLj1024EEEEELb1ELb0EEEvNS_9BwdParamsE:
	.zero		13696


//--------------------- .nv.shared._ZN10layer_norm13ln_bwd_kernelINS_13Kernel_traitsIf6__halffS2_fjLj5120ELj1ELj1ELj4ELj16ENS_18Kernel_traits_baseILj5120EfS2_fS2_fjLj128EEEEELb1ELb1ELb1ELb0EEEvNS_9BwdParamsE --------------------------
	.section	.nv.shared._ZN10layer_norm13ln_bwd_kernelINS_13Kernel_traitsIf6__halffS2_fjLj5120ELj1ELj1ELj4ELj16ENS_18Kernel_traits_baseILj5120EfS2_fS2_fjLj128EEEEELb1ELb1ELb1ELb0EEEvNS_9BwdParamsE,"aw",@nobits
	.sectionflags	@""
	.align	16
	.zero		1024


//--------------------- .nv.shared._ZN10layer_norm22ln_bwd_finalize_kernelINS_22Kernel_traits_finalizeILj5120Ef6__halffS2_fjLb1ELj1024ELj4ENS_18Kernel_traits_baseILj5120EfS2_fS2_fjLj1024EEEEELb1ELb1EEEvNS_9BwdParamsE --------------------------
	.section	.nv.shared._ZN10layer_norm22ln_bwd_finalize_kernelINS_22Kernel_traits_finalizeILj5120Ef6__halffS2_fjLb1ELj1024ELj4ENS_18Kernel_traits_baseILj5120EfS2_fS2_fjLj1024EEEEELb1ELb1EEEvNS_9BwdParamsE,"aw",@nobits
	.sectionflags	@""
	.align	16
.nv.shared._ZN10layer_norm22ln_bwd_finalize_kernelINS_22Kernel_traits_finalizeILj5120Ef6__halffS2_fjLb1ELj1024ELj4ENS_18Kernel_traits_baseILj5120EfS2_fS2_fjLj1024EEEEELb1ELb1EEEvNS_9BwdParamsE:
	.zero		13696


//--------------------- .nv.shared._ZN10layer_norm13ln_bwd_kernelINS_13Kernel_traitsIf6__halffS2_fjLj5120ELj1ELj1ELj4ELj16ENS_18Kernel_traits_baseILj5120EfS2_fS2_fjLj128EEEEELb1ELb1ELb1ELb1EEEvNS_9BwdParamsE --------------------------
	.section	.nv.shared._ZN10layer_norm13ln_bwd_kernelINS_13Kernel_traitsIf6__halffS2_fjLj5120ELj1ELj1ELj4ELj16ENS_18Kernel_traits_baseILj5120EfS2_fS2_fjLj128EEEEELb1ELb1ELb1ELb1EEEvNS_9BwdParamsE,"aw",@nobits
	.sectionflags	@""
	.align	16
	.zero		1024


//--------------------- .nv.shared._ZN10layer_norm13ln_bwd_kernelINS_13Kernel_traitsI6__halfffffjLj5120ELj1ELj1ELj4ELj16ENS_18Kernel_traits_baseILj5120ES2_ffffjLj128EEEEELb0ELb0ELb0ELb0EEEvNS_9BwdParamsE --------------------------
	.section	.nv.shared._ZN10layer_norm13ln_bwd_kernelINS_13Kernel_traitsI6__halfffffjLj5120ELj1ELj1ELj4ELj16ENS_18Kernel_traits_baseILj5120ES2_ffffjLj128EEEEELb0ELb0ELb0ELb0EEEvNS_9BwdParamsE,"aw",@nobits
	.sectionflags	@""
	.align	16
	.zero		1024


//--------------------- .nv.shared._ZN10layer_norm13ln_bwd_kernelINS_13Kernel_traitsI6__halfffffjLj5120ELj1ELj1ELj4ELj16ENS_18Kernel_traits_baseILj5120ES2_ffffjLj128EEEEELb0ELb0ELb0ELb1EEEvNS_9BwdParamsE --------------------------
	.section	.nv.shared._ZN10layer_norm13ln_bwd_kernelINS_13Kernel_traitsI6__halfffffjLj5120ELj1ELj1ELj4ELj16ENS_18Kernel_traits_baseILj5120ES2_ffffjLj128EEEEELb0ELb0ELb0ELb1EEEvNS_9BwdParamsE,"aw",@nobits
	.sectionflags	@""
	.align	16
	.zero		1024


//--------------------- .nv.shared._ZN10layer_norm13ln_bwd_kernelINS_13Kernel_traitsI6__halfffffjLj5120ELj1ELj1ELj4ELj16ENS_18Kernel_traits_baseILj5120ES2_ffffjLj128EEEEELb0ELb0ELb1ELb0EEEvNS_9BwdParamsE --------------------------
	.section	.nv.shared._ZN10layer_norm13ln_bwd_kernelINS_13Kernel_traitsI6__halfffffjLj5120ELj1ELj1ELj4ELj16ENS_18Kernel_traits_baseILj5120ES2_ffffjLj128EEEEELb0ELb0ELb1ELb0EEEvNS_9BwdParamsE,"aw",@nobits
	.sectionflags	@""
	.align	16
	.zero		1024


//--------------------- .nv.shared._ZN10layer_norm13ln_bwd_kernelINS_13Kernel_traitsI6__halfffffjLj5120ELj1ELj1ELj4ELj16ENS_18Kernel_traits_baseILj5120ES2_ffffjLj128EEEEELb0ELb0ELb1ELb1EEEvNS_9BwdParamsE --------------------------
	.section	.nv.shared._ZN10layer_norm13ln_bwd_kernelINS_13Kernel_traitsI6__halfffffjLj5120ELj1ELj1ELj4ELj16ENS_18Kernel_traits_baseILj5120ES2_ffffjLj128EEEEELb0ELb0ELb1ELb1EEEvNS_9BwdParamsE,"aw",@nobits
	.sectionflags	@""
	.align	16
	.zero		1024


//--------------------- .nv.shared._ZN10layer_norm13ln_bwd_kernelINS_13Kernel_traitsI6__halfffffjLj5120ELj1ELj1ELj4ELj16ENS_18Kernel_traits_baseILj5120ES2_ffffjLj128EEEEELb0ELb1ELb0ELb0EEEvNS_9BwdParamsE --------------------------
	.section	.nv.shared._ZN10layer_norm13ln_bwd_kernelINS_13Kernel_traitsI6__halfffffjLj5120ELj1ELj1ELj4ELj16ENS_18Kernel_traits_baseILj5120ES2_ffffjLj128EEEEELb0ELb1ELb0ELb0EEEvNS_9BwdParamsE,"aw",@nobits
	.sectionflags	@""
	.align	16
	.zero		1024


//--------------------- .nv.shared._ZN10layer_norm13ln_bwd_kernelINS_13Kernel_traitsI6__halfffffjLj5120ELj1ELj1ELj4ELj16ENS_18Kernel_traits_baseILj5120ES2_ffffjLj128EEEEELb0ELb1ELb0ELb1EEEvNS_9BwdParamsE --------------------------
	.section	.nv.shared._ZN10layer_norm13ln_bwd_kernelINS_13Kernel_traitsI6__halfffffjLj5120ELj1ELj1ELj4ELj16ENS_18Kernel_traits_baseILj5120ES2_ffffjLj128EEEEELb0ELb1ELb0ELb1EEEvNS_9BwdParamsE,"aw",@nobits
	.sectionflags	@""
	.align	16
	.zero		1024


//--------------------- .nv.shared._ZN10layer_norm13ln_bwd_kernelINS_13Kernel_traitsI6__halfffffjLj5120ELj1ELj1ELj4ELj16ENS_18Kernel_traits_baseILj5120ES2_ffffjLj128EEEEELb0ELb1ELb1ELb0EEEvNS_9BwdParamsE --------------------------
	.section	.nv.shared._ZN10layer_norm13ln_bwd_kernelINS_13Kernel_traitsI6__halfffffjLj5120ELj1ELj1ELj4ELj16ENS_18Kernel_traits_baseILj5120ES2_ffffjLj128EEEEELb0ELb1ELb1ELb0EEEvNS_9BwdParamsE,"aw",@nobits
	.sectionflags	@""
	.align	16
	.zero		1024


//--------------------- .nv.shared._ZN10layer_norm13ln_bwd_kernelINS_13Kernel_traitsI6__halfffffjLj5120ELj1ELj1ELj4ELj16ENS_18Kernel_traits_baseILj5120ES2_ffffjLj128EEEEELb0ELb1ELb1ELb1EEEvNS_9BwdParamsE --------------------------
	.section	.nv.shared._ZN10layer_norm13ln_bwd_kernelINS_13Kernel_traitsI6__halfffffjLj5120ELj1ELj1ELj4ELj16ENS_18Kernel_traits_baseILj5120ES2_ffffjLj128EEEEELb0ELb1ELb1ELb1EEEvNS_9BwdParamsE,"aw",@nobits
	.sectionflags	@""
	.align	16
	.zero		1024


//--------------------- .nv.shared._ZN10layer_norm13ln_bwd_kernelINS_13Kernel_traitsI6__halfffffjLj5120ELj1ELj1ELj4ELj16ENS_18Kernel_traits_baseILj5120ES2_ffffjLj128EEEEELb1ELb0ELb0ELb0EEEvNS_9BwdParamsE --------------------------
	.section	.nv.shared._ZN10layer_norm13ln_bwd_kernelINS_13Kernel_traitsI6__halfffffjLj5120ELj1ELj1ELj4ELj16ENS_18Kernel_traits_baseILj5120ES2_ffffjLj128EEEEELb1ELb0ELb0ELb0EEEvNS_9BwdParamsE,"aw",@nobits
	.sectionflags	@""
	.align	16
	.zero		1024


//--------------------- .nv.shared._ZN10layer_norm13ln_bwd_kernelINS_13Kernel_traitsI6__halfffffjLj5120ELj1ELj1ELj4ELj16ENS_18Kernel_traits_baseILj5120ES2_ffffjLj128EEEEELb1ELb0ELb0ELb1EEEvNS_9BwdParamsE --------------------------
	.section	.nv.shared._ZN10layer_norm13ln_bwd_kernelINS_13Kernel_traitsI6__halfffffjLj5120ELj1ELj1ELj4ELj16ENS_18Kernel_traits_baseILj5120ES2_ffffjLj128EEEEELb1ELb0ELb0ELb1EEEvNS_9BwdParamsE,"aw",@nobits
	.sectionflags	@""
	.align	16
	.zero		1024


//--------------------- .nv.shared._ZN10layer_norm22ln_bwd_finalize_kernelINS_22Kernel_traits_finalizeILj5120E6__halfffffjLb0ELj1024ELj4ENS_18Kernel_traits_baseILj5120ES2_ffffjLj1024EEEEELb0ELb0EEEvNS_9BwdParamsE --------------------------
	.section	.nv.shared._ZN10layer_norm22ln_bwd_finalize_kernelINS_22Kernel_traits_finalizeILj5120E6__halfffffjLb0ELj1024ELj4ENS_18Kernel_traits_baseILj5120ES2_ffffjLj1024EEEEELb0ELb0EEEvNS_9BwdParamsE,"aw",@nobits
	.sectionflags	@""
	.align	16
.nv.shared._ZN10layer_norm22ln_bwd_finalize_kernelINS_22Kernel_traits_finalizeILj5120E6__halfffffjLb0ELj1024ELj4ENS_18Kernel_traits_baseILj5120ES2_ffffjLj1024EEEEELb0ELb0EEEvNS_9BwdParamsE:
	.zero		9472


//--------------------- .nv.shared._ZN10layer_norm13ln_bwd_kernelINS_13Kernel_traitsI6__halfffffjLj5120ELj1ELj1ELj4ELj16ENS_18Kernel_traits_baseILj5120ES2_ffffjLj128EEEEELb1ELb0ELb1ELb0EEEvNS_9BwdParamsE --------------------------
	.section	.nv.shared._ZN10layer_norm13ln_bwd_kernelINS_13Kernel_traitsI6__halfffffjLj5120ELj1ELj1ELj4ELj16ENS_18Kernel_traits_baseILj5120ES2_ffffjLj128EEEEELb1ELb0ELb1ELb0EEEvNS_9BwdParamsE,"aw",@nobits
	.sectionflags	@""
	.align	16
	.zero		1024


//--------------------- .nv.shared._ZN10layer_norm22ln_bwd_finalize_kernelINS_22Kernel_traits_finalizeILj5120E6__halfffffjLb0ELj1024ELj4ENS_18Kernel_traits_baseILj5120ES2_ffffjLj1024EEEEELb0ELb1EEEvNS_9BwdParamsE --------------------------
	.section	.nv.shared._ZN10layer_norm22ln_bwd_finalize_kernelINS_22Kernel_traits_finalizeILj5120E6__halfffffjLb0ELj1024ELj4ENS_18Kernel_traits_baseILj5120ES2_ffffjLj1024EEEEELb0ELb1EEEvNS_9BwdParamsE,"aw",@nobits
	.sectionflags	@""
	.align	16
.nv.shared._ZN10layer_norm22ln_bwd_finalize_kernelINS_22Kernel_traits_finalizeILj5120E6__halfffffjLb0ELj1024ELj4ENS_18Kernel_traits_baseILj5120ES2_ffffjLj1024EEEEELb0ELb1EEEvNS_9BwdParamsE:
	.zero		9472


//--------------------- .nv.shared._ZN10layer_norm13ln_bwd_kernelINS_13Kernel_traitsI6__halfffffjLj5120ELj1ELj1ELj4ELj16ENS_18Kernel_traits_baseILj5120ES2_ffffjLj128EEEEELb1ELb0ELb1ELb1EEEvNS_9BwdParamsE --------------------------
	.section	.nv.shared._ZN10layer_norm13ln_bwd_kernelINS_13Kernel_traitsI6__halfffffjLj5120ELj1ELj1ELj4ELj16ENS_18Kernel_traits_baseILj5120ES2_ffffjLj128EEEEELb1ELb0ELb1ELb1EEEvNS_9BwdParamsE,"aw",@nobits
	.sectionflags	@""
	.align	16
	.zero		1024


//--------------------- .nv.shared._ZN10layer_norm13ln_bwd_kernelINS_13Kernel_traitsI6__halfffffjLj5120ELj1ELj1ELj4ELj16ENS_18Kernel_traits_baseILj5120ES2_ffffjLj128EEEEELb1ELb1ELb0ELb0EEEvNS_9BwdParamsE --------------------------
	.section	.nv.shared._ZN10layer_norm13ln_bwd_kernelINS_13Kernel_traitsI6__halfffffjLj5120ELj1ELj1ELj4ELj16ENS_18Kernel_traits_baseILj5120ES2_ffffjLj128EEEEELb1ELb1ELb0ELb0EEEvNS_9BwdParamsE,"aw",@nobits
	.sectionflags	@""
	.align	16
	.zero		1024


//--------------------- .nv.shared._ZN10layer_norm13ln_bwd_kernelINS_13Kernel_traitsI6__halfffffjLj5120ELj1ELj1ELj4ELj16ENS_18Kernel_traits_baseILj5120ES2_ffffjLj128EEEEELb1ELb1ELb0ELb1EEEvNS_9BwdParamsE --------------------------
	.section	.nv.shared._ZN10layer_norm13ln_bwd_kernelINS_13Kernel_traitsI6__halfffffjLj5120ELj1ELj1ELj4ELj16ENS_18Kernel_traits_baseILj5120ES2_ffffjLj128EEEEELb1ELb1ELb0ELb1EEEvNS_9BwdParamsE,"aw",@nobits
	.sectionflags	@""
	.align	16
	.zero		1024


//--------------------- .nv.shared._ZN10layer_norm22ln_bwd_finalize_kernelINS_22Kernel_traits_finalizeILj5120E6__halfffffjLb1ELj1024ELj4ENS_18Kernel_traits_baseILj5120ES2_ffffjLj1024EEEEELb1ELb0EEEvNS_9BwdParamsE --------------------------
	.section	.nv.shared._ZN10layer_norm22ln_bwd_finalize_kernelINS_22Kernel_traits_finalizeILj5120E6__halfffffjLb1ELj1024ELj4ENS_18Kernel_traits_baseILj5120ES2_ffffjLj1024EEEEELb1ELb0EEEvNS_9BwdParamsE,"aw",@nobits
	.sectionflags	@""
	.align	16
.nv.shared._ZN10layer_norm22ln_bwd_finalize_kernelINS_22Kernel_traits_finalizeILj5120E6__halfffffjLb1ELj1024ELj4ENS_18Kernel_traits_baseILj5120ES2_ffffjLj1024EEEEELb1ELb0EEEvNS_9BwdParamsE:
	.zero		13696


//--------------------- .nv.shared._ZN10layer_norm13ln_bwd_kernelINS_13Kernel_traitsI6__halfffffjLj5120ELj1ELj1ELj4ELj16ENS_18Kernel_traits_baseILj5120ES2_ffffjLj128EEEEELb1ELb1ELb1ELb0EEEvNS_9BwdParamsE --------------------------
	.section	.nv.shared._ZN10layer_norm13ln_bwd_kernelINS_13Kernel_traitsI6__halfffffjLj5120ELj1ELj1ELj4ELj16ENS_18Kernel_traits_baseILj5120ES2_ffffjLj128EEEEELb1ELb1ELb1ELb0EEEvNS_9BwdParamsE,"aw",@nobits
	.sectionflags	@""
	.align	16
	.zero		1024


//--------------------- .nv.shared._ZN10layer_norm22ln_bwd_finalize_kernelINS_22Kernel_traits_finalizeILj5120E6__halfffffjLb1ELj1024ELj4ENS_18Kernel_traits_baseILj5120ES2_ffffjLj1024EEEEELb1ELb1EEEvNS_9BwdParamsE --------------------------
	.section	.nv.shared._ZN10layer_norm22ln_bwd_finalize_kernelINS_22Kernel_traits_finalizeILj5120E6__halfffffjLb1ELj1024ELj4ENS_18Kernel_traits_baseILj5120ES2_ffffjLj1024EEEEELb1ELb1EEEvNS_9BwdParamsE,"aw",@nobits
	.sectionflags	@""
	.align	16
.nv.shared._ZN10layer_norm22ln_bwd_finalize_kernelINS_22Kernel_traits_finalizeILj5120E6__halfffffjLb1ELj1024ELj4ENS_18Kernel_traits_baseILj5120ES2_ffffjLj1024EEEEELb1ELb1EEEvNS_9BwdParamsE:
	.zero		13696


//--------------------- .nv.shared._ZN10layer_norm13ln_bwd_kernelINS_13Kernel_traitsI6__halfffffjLj5120ELj1ELj1ELj4ELj16ENS_18Kernel_traits_baseILj5120ES2_ffffjLj128EEEEELb1ELb1ELb1ELb1EEEvNS_9BwdParamsE --------------------------
	.section	.nv.shared._ZN10layer_norm13ln_bwd_kernelINS_13Kernel_traitsI6__halfffffjLj5120ELj1ELj1ELj4ELj16ENS_18Kernel_traits_baseILj5120ES2_ffffjLj128EEEEELb1ELb1ELb1ELb1EEEvNS_9BwdParamsE,"aw",@nobits
	.sectionflags	@""
	.align	16
	.zero		1024


//--------------------- .nv.shared._ZN10layer_norm13ln_bwd_kernelINS_13Kernel_traitsIfffffjLj5120ELj1ELj1ELj4ELj16ENS_18Kernel_traits_baseILj5120EfffffjLj128EEEEELb0ELb0ELb0ELb0EEEvNS_9BwdParamsE --------------------------
	.section	.nv.shared._ZN10layer_norm13ln_bwd_kernelINS_13Kernel_traitsIfffffjLj5120ELj1ELj1ELj4ELj16ENS_18Kernel_traits_baseILj5120EfffffjLj128EEEEELb0ELb0ELb0ELb0EEEvNS_9BwdParamsE,"aw",@nobits
	.sectionflags	@""
	.align	16
	.zero		1024


//--------------------- .nv.shared._ZN10layer_norm13ln_bwd_kernelINS_13Kernel_traitsIfffffjLj5120ELj1ELj1ELj4ELj16ENS_18Kernel_traits_baseILj5120EfffffjLj128EEEEELb0ELb0ELb0ELb1EEEvNS_9BwdParamsE --------------------------
	.section	.nv.shared._ZN10layer_norm13ln_bwd_kernelINS_13Kernel_traitsIfffffjLj5120ELj1ELj1ELj4ELj16ENS_18Kernel_traits_baseILj5120EfffffjLj128EEEEELb0ELb0ELb0ELb1EEEvNS_9BwdParamsE,"aw",@nobits
	.sectionflags	@""
	.align	16
	.zero		1024


//--------------------- .nv.shared._ZN10layer_norm13ln_bwd_kernelINS_13Kernel_traitsIfffffjLj5120ELj1ELj1ELj4ELj16ENS_18Kernel_traits_baseILj5120EfffffjLj128EEEEELb0ELb0ELb1ELb0EEEvNS_9BwdParamsE --------------------------
	.section	.nv.shared._ZN10layer_norm13ln_bwd_kernelINS_13Kernel_traitsIfffffjLj5120ELj1ELj1ELj4ELj16ENS_18Kernel_traits_baseILj5120EfffffjLj128EEEEELb0ELb0ELb1ELb0EEEvNS_9BwdParamsE,"aw",@nobits
	.sectionflags	@""
	.align	16
	.zero		1024


//--------------------- .nv.shared._ZN10layer_norm13ln_bwd_kernelINS_13Kernel_traitsIfffffjLj5120ELj1ELj1ELj4ELj16ENS_18Kernel_traits_baseILj5120EfffffjLj128EEEEELb0ELb0ELb1ELb1EEEvNS_9BwdParamsE --------------------------
	.section	.nv.shared._ZN10layer_norm13ln_bwd_kernelINS_13Kernel_traitsIfffffjLj5120ELj1ELj1ELj4ELj16ENS_18Kernel_traits_baseILj5120EfffffjLj128EEEEELb0ELb0ELb1ELb1EEEvNS_9BwdParamsE,"aw",@nobits
	.sectionflags	@""
	.align	16
	.zero		1024


//--------------------- .nv.shared._ZN10layer_norm13ln_bwd_kernelINS_13Kernel_traitsIfffffjLj5120ELj1ELj1ELj4ELj16ENS_18Kernel_traits_baseILj5120EfffffjLj128EEEEELb0ELb1ELb0ELb0EEEvNS_9BwdParamsE --------------------------
	.section	.nv.shared._ZN10layer_norm13ln_bwd_kernelINS_13Kernel_traitsIfffffjLj5120ELj1ELj1ELj4ELj16ENS_18Kernel_traits_baseILj5120EfffffjLj128EEEEELb0ELb1ELb0ELb0EEEvNS_9BwdParamsE,"aw",@nobits
	.sectionflags	@""
	.align	16
	.zero		1024


//--------------------- .nv.shared._ZN10layer_norm13ln_bwd_kernelINS_13Kernel_traitsIfffffjLj5120ELj1ELj1ELj4ELj16ENS_18Kernel_traits_baseILj5120EfffffjLj128EEEEELb0ELb1ELb0ELb1EEEvNS_9BwdParamsE --------------------------
	.section	.nv.shared._ZN10layer_norm13ln_bwd_kernelINS_13Kernel_traitsIfffffjLj5120ELj1ELj1ELj4ELj16ENS_18Kernel_traits_baseILj5120EfffffjLj128EEEEELb0ELb1ELb0ELb1EEEvNS_9BwdParamsE,"aw",@nobits
	.sectionflags	@""
	.align	16
	.zero		1024


//--------------------- .nv.shared._ZN10layer_norm13ln_bwd_kernelINS_13Kernel_traitsIfffffjLj5120ELj1ELj1ELj4ELj16ENS_18Kernel_traits_baseILj5120EfffffjLj128EEEEELb0ELb1ELb1ELb0EEEvNS_9BwdParamsE --------------------------
	.section	.nv.shared._ZN10layer_norm13ln_bwd_kernelINS_13Kernel_traitsIfffffjLj5120ELj1ELj1ELj4ELj16ENS_18Kernel_traits_baseILj5120EfffffjLj128EEEEELb0ELb1ELb1ELb0EEEvNS_9BwdParamsE,"aw",@nobits
	.sectionflags	@""
	.align	16
	.zero		1024


//--------------------- .nv.shared._ZN10layer_norm13ln_bwd_kernelINS_13Kernel_traitsIfffffjLj5120ELj1ELj1ELj4ELj16ENS_18Kernel_traits_baseILj5120EfffffjLj128EEEEELb0ELb1ELb1ELb1EEEvNS_9BwdParamsE --------------------------
	.section	.nv.shared._ZN10layer_norm13ln_bwd_kernelINS_13Kernel_traitsIfffffjLj5120ELj1ELj1ELj4ELj16ENS_18Kernel_traits_baseILj5120EfffffjLj128EEEEELb0ELb1ELb1ELb1EEEvNS_9BwdParamsE,"aw",@nobits
	.sectionflags	@""
	.align	16
	.zero		1024


//--------------------- .nv.shared._ZN10layer_norm13ln_bwd_kernelINS_13Kernel_traitsIfffffjLj5120ELj1ELj1ELj4ELj16ENS_18Kernel_traits_baseILj5120EfffffjLj128EEEEELb1ELb0ELb0ELb0EEEvNS_9BwdParamsE --------------------------
	.section	.nv.shared._ZN10layer_norm13ln_bwd_kernelINS_13Kernel_traitsIfffffjLj5120ELj1ELj1ELj4ELj16ENS_18Kernel_traits_baseILj5120EfffffjLj128EEEEELb1ELb0ELb0ELb0EEEvNS_9BwdParamsE,"aw",@nobits
	.sectionflags	@""
	.align	16
	.zero		1024


//--------------------- .nv.shared._ZN10layer_norm13ln_bwd_kernelINS_13Kernel_traitsIfffffjLj5120ELj1ELj1ELj4ELj16ENS_18Kernel_traits_baseILj5120EfffffjLj128EEEEELb1ELb0ELb0ELb1EEEvNS_9BwdParamsE --------------------------
	.section	.nv.shared._ZN10layer_norm13ln_bwd_kernelINS_13Kernel_traitsIfffffjLj5120ELj1ELj1ELj4ELj16ENS_18Kernel_traits_baseILj5120EfffffjLj128EEEEELb1ELb0ELb0ELb1EEEvNS_9BwdParamsE,"aw",@nobits
	.sectionflags	@""
	.align	16
	.zero		1024


//--------------------- .nv.shared._ZN10layer_norm22ln_bwd_finalize_kernelINS_22Kernel_traits_finalizeILj5120EfffffjLb0ELj1024ELj4ENS_18Kernel_traits_baseILj5120EfffffjLj1024EEEEELb0ELb0EEEvNS_9BwdParamsE --------------------------
	.section	.nv.shared._ZN10layer_norm22ln_bwd_finalize_kernelINS_22Kernel_traits_finalizeILj5120EfffffjLb0ELj1024ELj4ENS_18Kernel_traits_baseILj5120EfffffjLj1024EEEEELb0ELb0EEEvNS_9BwdParamsE,"aw",@nobits
	.sectionflags	@""
	.align	16
.nv.shared._ZN10layer_norm22ln_bwd_finalize_kernelINS_22Kernel_traits_finalizeILj5120EfffffjLb0ELj1024ELj4ENS_18Kernel_traits_baseILj5120EfffffjLj1024EEEEELb0ELb0EEEvNS_9BwdParamsE:
	.zero		9472


//--------------------- .nv.shared._ZN10layer_norm13ln_bwd_kernelINS_13Kernel_traitsIfffffjLj5120ELj1ELj1ELj4ELj16ENS_18Kernel_traits_baseILj5120EfffffjLj128EEEEELb1ELb0ELb1ELb0EEEvNS_9BwdParamsE --------------------------
	.section	.nv.shared._ZN10layer_norm13ln_bwd_kernelINS_13Kernel_traitsIfffffjLj5120ELj1ELj1ELj4ELj16ENS_18Kernel_traits_baseILj5120EfffffjLj128EEEEELb1ELb0ELb1ELb0EEEvNS_9BwdParamsE,"aw",@nobits
	.sectionflags	@""
	.align	16
	.zero		1024


//--------------------- .nv.shared._ZN10layer_norm22ln_bwd_finalize_kernelINS_22Kernel_traits_finalizeILj5120EfffffjLb0ELj1024ELj4ENS_18Kernel_traits_baseILj5120EfffffjLj1024EEEEELb0ELb1EEEvNS_9BwdParamsE --------------------------
	.section	.nv.shared._ZN10layer_norm22ln_bwd_finalize_kernelINS_22Kernel_traits_finalizeILj5120EfffffjLb0ELj1024ELj4ENS_18Kernel_traits_baseILj5120EfffffjLj1024EEEEELb0ELb1EEEvNS_9BwdParamsE,"aw",@nobits
	.sectionflags	@""
	.align	16
.nv.shared._ZN10layer_norm22ln_bwd_finalize_kernelINS_22Kernel_traits_finalizeILj5120EfffffjLb0ELj1024ELj4ENS_18Kernel_traits_baseILj5120EfffffjLj1024EEEEELb0ELb1EEEvNS_9BwdParamsE:
	.zero		9472


//--------------------- .nv.shared._ZN10layer_norm13ln_bwd_kernelINS_13Kernel_traitsIfffffjLj5120ELj1ELj1ELj4ELj16ENS_18Kernel_traits_baseILj5120EfffffjLj128EEEEELb1ELb0ELb1ELb1EEEvNS_9BwdParamsE --------------------------
	.section	.nv.shared._ZN10layer_norm13ln_bwd_kernelINS_13Kernel_traitsIfffffjLj5120ELj1ELj1ELj4ELj16ENS_18Kernel_traits_baseILj5120EfffffjLj128EEEEELb1ELb0ELb1ELb1EEEvNS_9BwdParamsE,"aw",@nobits
	.sectionflags	@""
	.align	16
	.zero		1024


//--------------------- .nv.shared._ZN10layer_norm13ln_bwd_kernelINS_13Kernel_traitsIfffffjLj5120ELj1ELj1ELj4ELj16ENS_18Kernel_traits_baseILj5120EfffffjLj128EEEEELb1ELb1ELb0ELb0EEEvNS_9BwdParamsE --------------------------
	.section	.nv.shared._ZN10layer_norm13ln_bwd_kernelINS_13Kernel_traitsIfffffjLj5120ELj1ELj1ELj4ELj16ENS_18Kernel_traits_baseILj5120EfffffjLj128EEEEELb1ELb1ELb0ELb0EEEvNS_9BwdParamsE,"aw",@nobits
	.sectionflags	@""
	.align	16
	.zero		1024


//--------------------- .nv.shared._ZN10layer_norm13ln_bwd_kernelINS_13Kernel_traitsIfffffjLj5120ELj1ELj1ELj4ELj16ENS_18Kernel_traits_baseILj5120EfffffjLj128EEEEELb1ELb1ELb0ELb1EEEvNS_9BwdParamsE --------------------------
	.section	.nv.shared._ZN10layer_norm13ln_bwd_kernelINS_13Kernel_traitsIfffffjLj5120ELj1ELj1ELj4ELj16ENS_18Kernel_traits_baseILj5120EfffffjLj128EEEEELb1ELb1ELb0ELb1EEEvNS_9BwdParamsE,"aw",@nobits
	.sectionflags	@""
	.align	16
	.zero		1024


//--------------------- .nv.shared._ZN10layer_norm22ln_bwd_finalize_kernelINS_22Kernel_traits_finalizeILj5120EfffffjLb1ELj1024ELj4ENS_18Kernel_traits_baseILj5120EfffffjLj1024EEEEELb1ELb0EEEvNS_9BwdParamsE --------------------------
	.section	.nv.shared._ZN10layer_norm22ln_bwd_finalize_kernelINS_22Kernel_traits_finalizeILj5120EfffffjLb1ELj1024ELj4ENS_18Kernel_traits_baseILj5120EfffffjLj1024EEEEELb1ELb0EEEvNS_9BwdParamsE,"aw",@nobits
	.sectionflags	@""
	.align	16
.nv.shared._ZN10layer_norm22ln_bwd_finalize_kernelINS_22Kernel_traits_finalizeILj5120EfffffjLb1ELj1024ELj4ENS_18Kernel_traits_baseILj5120EfffffjLj1024EEEEELb1ELb0EEEvNS_9BwdParamsE:
	.zero		13696


//--------------------- .nv.shared._ZN10layer_norm13ln_bwd_kernelINS_13Kernel_traitsIfffffjLj5120ELj1ELj1ELj4ELj16ENS_18Kernel_traits_baseILj5120EfffffjLj128EEEEELb1ELb1ELb1ELb0EEEvNS_9BwdParamsE --------------------------
	.section	.nv.shared._ZN10layer_norm13ln_bwd_kernelINS_13Kernel_traitsIfffffjLj5120ELj1ELj1ELj4ELj16ENS_18Kernel_traits_baseILj5120EfffffjLj128EEEEELb1ELb1ELb1ELb0EEEvNS_9BwdParamsE,"aw",@nobits
	.sectionflags	@""
	.align	16
	.zero		1024


//--------------------- .nv.shared._ZN10layer_norm22ln_bwd_finalize_kernelINS_22Kernel_traits_finalizeILj5120EfffffjLb1ELj1024ELj4ENS_18Kernel_traits_baseILj5120EfffffjLj1024EEEEELb1ELb1EEEvNS_9BwdParamsE --------------------------
	.section	.nv.shared._ZN10layer_norm22ln_bwd_finalize_kernelINS_22Kernel_traits_finalizeILj5120EfffffjLb1ELj1024ELj4ENS_18Kernel_traits_baseILj5120EfffffjLj1024EEEEELb1ELb1EEEvNS_9BwdParamsE,"aw",@nobits
	.sectionflags	@""
	.align	16
.nv.shared._ZN10layer_norm22ln_bwd_finalize_kernelINS_22Kernel_traits_finalizeILj5120EfffffjLb1ELj1024ELj4ENS_18Kernel_traits_baseILj5120EfffffjLj1024EEEEELb1ELb1EEEvNS_9BwdParamsE:
	.zero		13696


//--------------------- .nv.shared._ZN10layer_norm13ln_bwd_kernelINS_13Kernel_traitsIfffffjLj5120ELj1ELj1ELj4ELj16ENS_18Kernel_traits_baseILj5120EfffffjLj128EEEEELb1ELb1ELb1ELb1EEEvNS_9BwdParamsE --------------------------
	.section	.nv.shared._ZN10layer_norm13ln_bwd_kernelINS_13Kernel_traitsIfffffjLj5120ELj1ELj1ELj4ELj16ENS_18Kernel_traits_baseILj5120EfffffjLj128EEEEELb1ELb1ELb1ELb1EEEvNS_9BwdParamsE,"aw",@nobits
	.sectionflags	@""
	.align	16
	.zero		1024


//--------------------- .nv.constant0._ZN10layer_norm13ln_bwd_kernelINS_13Kernel_traitsI13__nv_bfloat16S2_S2_S2_fjLj5120ELj1ELj1ELj4ELj16ENS_18Kernel_traits_baseILj5120ES2_S2_S2_S2_fjLj128EEEEELb0ELb0ELb0ELb0EEEvNS_9BwdParamsE --------------------------
	.section	.nv.constant0._ZN10layer_norm13ln_bwd_kernelINS_13Kernel_traitsI13__nv_bfloat16S2_S2_S2_fjLj5120ELj1ELj1ELj4ELj16ENS_18Kernel_traits_baseILj5120ES2_S2_S2_S2_fjLj128EEEEELb0ELb0ELb0ELb0EEEvNS_9BwdParamsE,"a",@progbits
	.sectionflags	@""
	.align	4
.nv.constant0._ZN10layer_norm13ln_bwd_kernelINS_13Kernel_traitsI13__nv_bfloat16S2_S2_S2_fjLj5120ELj1ELj1ELj4ELj16ENS_18Kernel_traits_baseILj5120ES2_S2_S2_S2_fjLj128EEEEELb0ELb0ELb0ELb0EEEvNS_9BwdParamsE:
	.zero		1192


//--------------------- .nv.constant0._ZN10layer_norm13ln_bwd_kernelINS_13Kernel_traitsI13__nv_bfloat16S2_S2_S2_fjLj5120ELj1ELj1ELj4ELj16ENS_18Kernel_traits_baseILj5120ES2_S2_S2_S2_fjLj128EEEEELb0ELb0ELb0ELb1EEEvNS_9BwdParamsE --------------------------
	.section	.nv.constant0._ZN10layer_norm13ln_bwd_kernelINS_13Kernel_traitsI13__nv_bfloat16S2_S2_S2_fjLj5120ELj1ELj1ELj4ELj16ENS_18Kernel_traits_baseILj5120ES2_S2_S2_S2_fjLj128EEEEELb0ELb0ELb0ELb1EEEvNS_9BwdParamsE,"a",@progbits
	.sectionflags	@""
	.align	4
.nv.constant0._ZN10layer_norm13ln_bwd_kernelINS_13Kernel_traitsI13__nv_bfloat16S2_S2_S2_fjLj5120ELj1ELj1ELj4ELj16ENS_18Kernel_traits_baseILj5120ES2_S2_S2_S2_fjLj128EEEEELb0ELb0ELb0ELb1EEEvNS_9BwdParamsE:
	.zero		1192


//--------------------- .nv.constant0._ZN10layer_norm13ln_bwd_kernelINS_13Kernel_traitsI13__nv_bfloat16S2_S2_S2_fjLj5120ELj1ELj1ELj4ELj16ENS_18Kernel_traits_baseILj5120ES2_S2_S2_S2_fjLj128EEEEELb0ELb0ELb1ELb0EEEvNS_9BwdParamsE --------------------------
	.section	.nv.constant0._ZN10layer_norm13ln_bwd_kernelINS_13Kernel_traitsI13__nv_bfloat16S2_S2_S2_fjLj5120ELj1ELj1ELj4ELj16ENS_18Kernel_traits_baseILj5120ES2_S2_S2_S2_fjLj128EEEEELb0ELb0ELb1ELb0EEEvNS_9BwdParamsE,"a",@progbits
	.sectionflags	@""
	.align	4
.nv.constant0._ZN10layer_norm13ln_bwd_kernelINS_13Kernel_traitsI13__nv_bfloat16S2_S2_S2_fjLj5120ELj1ELj1ELj4ELj16ENS_18Kernel_traits_baseILj5120ES2_S2_S2_S2_fjLj128EEEEELb0ELb0ELb1ELb0EEEvNS_9BwdParamsE:
	.zero		1192


//--------------------- .nv.constant0._ZN10layer_norm13ln_bwd_kernelINS_13Kernel_traitsI13__nv_bfloat16S2_S2_S2_fjLj5120ELj1ELj1ELj4ELj16ENS_18Kernel_traits_baseILj5120ES2_S2_S2_S2_fjLj128EEEEELb0ELb0ELb1ELb1EEEvNS_9BwdParamsE --------------------------
	.section	.nv.constant0._ZN10layer_norm13ln_bwd_kernelINS_13Kernel_traitsI13__nv_bfloat16S2_S2_S2_fjLj5120ELj1ELj1ELj4ELj16ENS_18Kernel_traits_baseILj5120ES2_S2_S2_S2_fjLj128EEEEELb0ELb0ELb1ELb1EEEvNS_9BwdParamsE,"a",@progbits
	.sectionflags	@""
	.align	4
.nv.constant0._ZN10layer_norm13ln_bwd_kernelINS_13Kernel_traitsI13__nv_bfloat16S2_S2_S2_fjLj5120ELj1ELj1ELj4ELj16ENS_18Kernel_traits_baseILj5120ES2_S2_S2_S2_fjLj128EEEEELb0ELb0ELb1ELb1EEEvNS_9BwdParamsE:
	.zero		1192


//--------------------- .nv.constant0._ZN10layer_norm13ln_bwd_kernelINS_13Kernel_traitsI13__nv_bfloat16S2_S2_S2_fjLj5120ELj1ELj1ELj4ELj16ENS_18Kernel_traits_baseILj5120ES2_S2_S2_S2_fjLj128EEEEELb0ELb1ELb0ELb0EEEvNS_9BwdParamsE --------------------------
	.section	.nv.constant0._ZN10layer_norm13ln_bwd_kernelINS_13Kernel_traitsI13__nv_bfloat16S2_S2_S2_fjLj5120ELj1ELj1ELj4ELj16ENS_18Kernel_traits_baseILj5120ES2_S2_S2_S2_fjLj128EEEEELb0ELb1ELb0ELb0EEEvNS_9BwdParamsE,"a",@progbits
	.sectionflags	@""
	.align	4
.nv.constant0._ZN10layer_norm13ln_bwd_kernelINS_13Kernel_traitsI13__nv_bfloat16S2_S2_S2_fjLj5120ELj1ELj1ELj4ELj16ENS_18Kernel_traits_baseILj5120ES2_S2_S2_S2_fjLj128EEEEELb0ELb1ELb0ELb0EEEvNS_9BwdParamsE:
	.zero		1192


//--------------------- .nv.constant0._ZN10layer_norm13ln_bwd_kernelINS_13Kernel_traitsI13__nv_bfloat16S2_S2_S2_fjLj5120ELj1ELj1ELj4ELj16ENS_18Kernel_traits_baseILj5120ES2_S2_S2_S2_fjLj128EEEEELb0ELb1ELb0ELb1EEEvNS_9BwdParamsE --------------------------
	.section	.nv.constant0._ZN10layer_norm13ln_bwd_kernelINS_13Kernel_traitsI13__nv_bfloat16S2_S2_S2_fjLj5120ELj1ELj1ELj4ELj16ENS_18Kernel_traits_baseILj5120ES2_S2_S2_S2_fjLj128EEEEELb0ELb1ELb0ELb1EEEvNS_9BwdParamsE,"a",@progbits
	.sectionflags	@""
	.align	4
.nv.constant0._ZN10layer_norm13ln_bwd_kernelINS_13Kernel_traitsI13__nv_bfloat16S2_S2_S2_fjLj5120ELj1ELj1ELj4ELj16ENS_18Kernel_traits_baseILj5120ES2_S2_S2_S2_fjLj128EEEEELb0ELb1ELb0ELb1EEEvNS_9BwdParamsE:
	.zero		1192


//--------------------- .nv.constant0._ZN10layer_norm13ln_bwd_kernelINS_13Kernel_traitsI13__nv_bfloat16S2_S2_S2_fjLj5120ELj1ELj1ELj4ELj16ENS_18Kernel_traits_baseILj5120ES2_S2_S2_S2_fjLj128EEEEELb0ELb1ELb1ELb0EEEvNS_9BwdParamsE --------------------------
	.section	.nv.constant0._ZN10layer_norm13ln_bwd_kernelINS_13Kernel_traitsI13__nv_bfloat16S2_S2_S2_fjLj5120ELj1ELj1ELj4ELj16ENS_18Kernel_traits_baseILj5120ES2_S2_S2_S2_fjLj128EEEEELb0ELb1ELb1ELb0EEEvNS_9BwdParamsE,"a",@progbits
	.sectionflags	@""
	.align	4
.nv.constant0._ZN10layer_norm13ln_bwd_kernelINS_13Kernel_traitsI13__nv_bfloat16S2_S2_S2_fjLj5120ELj1ELj1ELj4ELj16ENS_18Kernel_traits_baseILj5120ES2_S2_S2_S2_fjLj128EEEEELb0ELb1ELb1ELb0EEEvNS_9BwdParamsE:
	.zero		1192


//--------------------- .nv.constant0._ZN10layer_norm13ln_bwd_kernelINS_13Kernel_traitsI13__nv_bfloat16S2_S2_S2_fjLj5120ELj1ELj1ELj4ELj16ENS_18Kernel_traits_baseILj5120ES2_S2_S2_S2_fjLj128EEEEELb0ELb1ELb1ELb1EEEvNS_9BwdParamsE --------------------------
	.section	.nv.constant0._ZN10layer_norm13ln_bwd_kernelINS_13Kernel_traitsI13__nv_bfloat16S2_S2_S2_fjLj5120ELj1ELj1ELj4ELj16ENS_18Kernel_traits_baseILj5120ES2_S2_S2_S2_fjLj128EEEEELb0ELb1ELb1ELb1EEEvNS_9BwdParamsE,"a",@progbits
	.sectionflags	@""
	.align	4
.nv.constant0._ZN10layer_norm13ln_bwd_kernelINS_13Kernel_traitsI13__nv_bfloat16S2_S2_S2_fjLj5120ELj1ELj1ELj4ELj16ENS_18Kernel_traits_baseILj5120ES2_S2_S2_S2_fjLj128EEEEELb0ELb1ELb1ELb1EEEvNS_9BwdParamsE:
	.zero		1192


//--------------------- .nv.constant0._ZN10layer_norm13ln_bwd_kernelINS_13Kernel_traitsI13__nv_bfloat16S2_S2_S2_fjLj5120ELj1ELj1ELj4ELj16ENS_18Kernel_traits_baseILj5120ES2_S2_S2_S2_fjLj128EEEEELb1ELb0ELb0ELb0EEEvNS_9BwdParamsE --------------------------
	.section	.nv.constant0._ZN10layer_norm13ln_bwd_kernelINS_13Kernel_traitsI13__nv_bfloat16S2_S2_S2_fjLj5120ELj1ELj1ELj4ELj16ENS_18Kernel_traits_baseILj5120ES2_S2_S2_S2_fjLj128EEEEELb1ELb0ELb0ELb0EEEvNS_9BwdParamsE,"a",@progbits
	.sectionflags	@""
	.align	4
.nv.constant0._ZN10layer_norm13ln_bwd_kernelINS_13Kernel_traitsI13__nv_bfloat16S2_S2_S2_fjLj5120ELj1ELj1ELj4ELj16ENS_18Kernel_traits_baseILj5120ES2_S2_S2_S2_fjLj128EEEEELb1ELb0ELb0ELb0EEEvNS_9BwdParamsE:
	.zero		1192


//--------------------- .nv.constant0._ZN10layer_norm13ln_bwd_kernelINS_13Kernel_traitsI13__nv_bfloat16S2_S2_S2_fjLj5120ELj1ELj1ELj4ELj16ENS_18Kernel_traits_baseILj5120ES2_S2_S2_S2_fjLj128EEEEELb1ELb0ELb0ELb1EEEvNS_9BwdParamsE --------------------------
	.section	.nv.constant0._ZN10layer_norm13ln_bwd_kernelINS_13Kernel_traitsI13__nv_bfloat16S2_S2_S2_fjLj5120ELj1ELj1ELj4ELj16ENS_18Kernel_traits_baseILj5120ES2_S2_S2_S2_fjLj128EEEEELb1ELb0ELb0ELb1EEEvNS_9BwdParamsE,"a",@progbits
	.sectionflags	@""
	.align	4
.nv.constant0._ZN10layer_norm13ln_bwd_kernelINS_13Kernel_traitsI13__nv_bfloat16S2_S2_S2_fjLj5120ELj1ELj1ELj4ELj16ENS_18Kernel_traits_baseILj5120ES2_S2_S2_S2_fjLj128EEEEELb1ELb0ELb0ELb1EEEvNS_9BwdParamsE:
	.zero		1192


//--------------------- .nv.constant0._ZN10layer_norm22ln_bwd_finalize_kernelINS_22Kernel_traits_finalizeILj5120E13__nv_bfloat16S2_S2_S2_fjLb0ELj1024ELj4ENS_18Kernel_traits_baseILj5120ES2_S2_S2_S2_fjLj1024EEEEELb0ELb0EEEvNS_9BwdParamsE --------------------------
	.section	.nv.constant0._ZN10layer_norm22ln_bwd_finalize_kernelINS_22Kernel_traits_finalizeILj5120E13__nv_bfloat16S2_S2_S2_fjLb0ELj1024ELj4ENS_18Kernel_traits_baseILj5120ES2_S2_S2_S2_fjLj1024EEEEELb0ELb0EEEvNS_9BwdParamsE,"a",@progbits
	.sectionflags	@""
	.align	4
.nv.constant0._ZN10layer_norm22ln_bwd_finalize_kernelINS_22Kernel_traits_finalizeILj5120E13__nv_bfloat16S2_S2_S2_fjLb0ELj1024ELj4ENS_18Kernel_traits_baseILj5120ES2_S2_S2_S2_fjLj1024EEEEELb0ELb0EEEvNS_9BwdParamsE:
	.zero		1192


//--------------------- .nv.constant0._ZN10layer_norm13ln_bwd_kernelINS_13Kernel_traitsI13__nv_bfloat16S2_S2_S2_fjLj5120ELj1ELj1ELj4ELj16ENS_18Kernel_traits_baseILj5120ES2_S2_S2_S2_fjLj128EEEEELb1ELb0ELb1ELb0EEEvNS_9BwdParamsE --------------------------
	.section	.nv.constant0._ZN10layer_norm13ln_bwd_kernelINS_13Kernel_traitsI13__nv_bfloat16S2_S2_S2_fjLj5120ELj1ELj1ELj4ELj16ENS_18Kernel_traits_baseILj5120ES2_S2_S2_S2_fjLj128EEEEELb1ELb0ELb1ELb0EEEvNS_9BwdParamsE,"a",@progbits
	.sectionflags	@""
	.align	4
.nv.constant0._ZN10layer_norm13ln_bwd_kernelINS_13Kernel_traitsI13__nv_bfloat16S2_S2_S2_fjLj5120ELj1ELj1ELj4ELj16ENS_18Kernel_traits_baseILj5120ES2_S2_S2_S2_fjLj128EEEEELb1ELb0ELb1ELb0EEEvNS_9BwdParamsE:
	.zero		1192


//--------------------- .nv.constant0._ZN10layer_norm22ln_bwd_finalize_kernelINS_22Kernel_traits_finalizeILj5120E13__nv_bfloat16S2_S2_S2_fjLb0ELj1024ELj4ENS_18Kernel_traits_baseILj5120ES2_S2_S2_S2_fjLj1024EEEEELb0ELb1EEEvNS_9BwdParamsE --------------------------
	.section	.nv.constant0._ZN10layer_norm22ln_bwd_finalize_kernelINS_22Kernel_traits_finalizeILj5120E13__nv_bfloat16S2_S2_S2_fjLb0ELj1024ELj4ENS_18Kernel_traits_baseILj5120ES2_S2_S2_S2_fjLj1024EEEEELb0ELb1EEEvNS_9BwdParamsE,"a",@progbits
	.sectionflags	@""
	.align	4
.nv.constant0._ZN10layer_norm22ln_bwd_finalize_kernelINS_22Kernel_traits_finalizeILj5120E13__nv_bfloat16S2_S2_S2_fjLb0ELj1024ELj4ENS_18Kernel_traits_baseILj5120ES2_S2_S2_S2_fjLj1024EEEEELb0ELb1EEEvNS_9BwdParamsE:
	.zero		1192


//--------------------- .nv.constant0._ZN10layer_norm13ln_bwd_kernelINS_13Kernel_traitsI13__nv_bfloat16S2_S2_S2_fjLj5120ELj1ELj1ELj4ELj16ENS_18Kernel_traits_baseILj5120ES2_S2_S2_S2_fjLj128EEEEELb1ELb0ELb1ELb1EEEvNS_9BwdParamsE --------------------------
	.section	.nv.constant0._ZN10layer_norm13ln_bwd_kernelINS_13Kernel_traitsI13__nv_bfloat16S2_S2_S2_fjLj5120ELj1ELj1ELj4ELj16ENS_18Kernel_traits_baseILj5120ES2_S2_S2_S2_fjLj128EEEEELb1ELb0ELb1ELb1EEEvNS_9BwdParamsE,"a",@progbits
	.sectionflags	@""
	.align	4
.nv.constant0._ZN10layer_norm13ln_bwd_kernelINS_13Kernel_traitsI13__nv_bfloat16S2_S2_S2_fjLj5120ELj1ELj1ELj4ELj16ENS_18Kernel_traits_baseILj5120ES2_S2_S2_S2_fjLj128EEEEELb1ELb0ELb1ELb1EEEvNS_9BwdParamsE:
	.zero		1192


//--------------------- .nv.constant0._ZN10layer_norm13ln_bwd_kernelINS_13Kernel_traitsI13__nv_bfloat16S2_S2_S2_fjLj5120ELj1ELj1ELj4ELj16ENS_18Kernel_traits_baseILj5120ES2_S2_S2_S2_fjLj128EEEEELb1ELb1ELb0ELb0EEEvNS_9BwdParamsE --------------------------
	.section	.nv.constant0._ZN10layer_norm13ln_bwd_kernelINS_13Kernel_traitsI13__nv_bfloat16S2_S2_S2_fjLj5120ELj1ELj1ELj4ELj16ENS_18Kernel_traits_baseILj5120ES2_S2_S2_S2_fjLj128EEEEELb1ELb1ELb0ELb0EEEvNS_9BwdParamsE,"a",@progbits
	.sectionflags	@""
	.align	4
.nv.constant0._ZN10layer_norm13ln_bwd_kernelINS_13Kernel_traitsI13__nv_bfloat16S2_S2_S2_fjLj5120ELj1ELj1ELj4ELj16ENS_18Kernel_traits_baseILj5120ES2_S2_S2_S2_fjLj128EEEEELb1ELb1ELb0ELb0EEEvNS_9BwdParamsE:
	.zero		1192


//--------------------- .nv.constant0._ZN10layer_norm13ln_bwd_kernelINS_13Kernel_traitsI13__nv_bfloat16S2_S2_S2_fjLj5120ELj1ELj1ELj4ELj16ENS_18Kernel_traits_baseILj5120ES2_S2_S2_S2_fjLj128EEEEELb1ELb1ELb0ELb1EEEvNS_9BwdParamsE --------------------------
	.section	.nv.constant0._ZN10layer_norm13ln_bwd_kernelINS_13Kernel_traitsI13__nv_bfloat16S2_S2_S2_fjLj5120ELj1ELj1ELj4ELj16ENS_18Kernel_traits_baseILj5120ES2_S2_S2_S2_fjLj128EEEEELb1ELb1ELb0ELb1EEEvNS_9BwdParamsE,"a",@progbits
	.sectionflags	@""
	.align	4
.nv.constant0._ZN10layer_norm13ln_bwd_kernelINS_13Kernel_traitsI13__nv_bfloat16S2_S2_S2_fjLj5120ELj1ELj1ELj4ELj16ENS_18Kernel_traits_baseILj5120ES2_S2_S2_S2_fjLj128EEEEELb1ELb1ELb0ELb1EEEvNS_9BwdParamsE:
	.zero		1192


//--------------------- .nv.constant0._ZN10layer_norm22ln_bwd_finalize_kernelINS_22Kernel_traits_finalizeILj5120E13__nv_bfloat16S2_S2_S2_fjLb1ELj1024ELj4ENS_18Kernel_traits_baseILj5120ES2_S2_S2_S2_fjLj1024EEEEELb1ELb0EEEvNS_9BwdParamsE --------------------------
	.section	.nv.constant0._ZN10layer_norm22ln_bwd_finalize_kernelINS_22Kernel_traits_finalizeILj5120E13__nv_bfloat16S2_S2_S2_fjLb1ELj1024ELj4ENS_18Kernel_traits_baseILj5120ES2_S2_S2_S2_fjLj1024EEEEELb1ELb0EEEvNS_9BwdParamsE,"a",@progbits
	.sectionflags	@""
	.align	4
.nv.constant0._ZN10layer_norm22ln_bwd_finalize_kernelINS_22Kernel_traits_finalizeILj5120E13__nv_bfloat16S2_S2_S2_fjLb1ELj1024ELj4ENS_18Kernel_traits_baseILj5120ES2_S2_S2_S2_fjLj1024EEEEELb1ELb0EEEvNS_9BwdParamsE:
	.zero		1192


//--------------------- .nv.constant0._ZN10layer_norm13ln_bwd_kernelINS_13Kernel_traitsI13__nv_bfloat16S2_S2_S2_fjLj5120ELj1ELj1ELj4ELj16ENS_18Kernel_traits_baseILj5120ES2_S2_S2_S2_fjLj128EEEEELb1ELb1ELb1ELb0EEEvNS_9BwdParamsE --------------------------
	.section	.nv.constant0._ZN10layer_norm13ln_bwd_kernelINS_13Kernel_traitsI13__nv_bfloat16S2_S2_S2_fjLj5120ELj1ELj1ELj4ELj16ENS_18Kernel_traits_baseILj5120ES2_S2_S2_S2_fjLj128EEEEELb1ELb1ELb1ELb0EEEvNS_9BwdParamsE,"a",@progbits
	.sectionflags	@""
	.align	4
.nv.constant0._ZN10layer_norm13ln_bwd_kernelINS_13Kernel_traitsI13__nv_bfloat16S2_S2_S2_fjLj5120ELj1ELj1ELj4ELj16ENS_18Kernel_traits_baseILj5120ES2_S2_S2_S2_fjLj128EEEEELb1ELb1ELb1ELb0EEEvNS_9BwdParamsE:
	.zero		1192


//--------------------- .nv.constant0._ZN10layer_norm22ln_bwd_finalize_kernelINS_22Kernel_traits_finalizeILj5120E13__nv_bfloat16S2_S2_S2_fjLb1ELj1024ELj4ENS_18Kernel_traits_baseILj5120ES2_S2_S2_S2_fjLj1024EEEEELb1ELb1EEEvNS_9BwdParamsE --------------------------
	.section	.nv.constant0._ZN10layer_norm22ln_bwd_finalize_kernelINS_22Kernel_traits_finalizeILj5120E13__nv_bfloat16S2_S2_S2_fjLb1ELj1024ELj4ENS_18Kernel_traits_baseILj5120ES2_S2_S2_S2_fjLj1024EEEEELb1ELb1EEEvNS_9BwdParamsE,"a",@progbits
	.sectionflags	@""
	.align	4
.nv.constant0._ZN10layer_norm22ln_bwd_finalize_kernelINS_22Kernel_traits_finalizeILj5120E13__nv_bfloat16S2_S2_S2_fjLb1ELj1024ELj4ENS_18Kernel_traits_baseILj5120ES2_S2_S2_S2_fjLj1024EEEEELb1ELb1EEEvNS_9BwdParamsE:
	.zero		1192


//--------------------- .nv.constant0._ZN10layer_norm13ln_bwd_kernelINS_13Kernel_traitsI13__nv_bfloat16S2_S2_S2_fjLj5120ELj1ELj1ELj4ELj16ENS_18Kernel_traits_baseILj5120ES2_S2_S2_S2_fjLj128EEEEELb1ELb1ELb1ELb1EEEvNS_9BwdParamsE --------------------------
	.section	.nv.constant0._ZN10layer_norm13ln_bwd_kernelINS_13Kernel_traitsI13__nv_bfloat16S2_S2_S2_fjLj5120ELj1ELj1ELj4ELj16ENS_18Kernel_traits_baseILj5120ES2_S2_S2_S2_fjLj128EEEEELb1ELb1ELb1ELb1EEEvNS_9BwdParamsE,"a",@progbits
	.sectionflags	@""
	.align	4
.nv.constant0._ZN10layer_norm13ln_bwd_kernelINS_13Kernel_traitsI13__nv_bfloat16S2_S2_S2_fjLj5120ELj1ELj1ELj4ELj16ENS_18Kernel_traits_baseILj5120ES2_S2_S2_S2_fjLj128EEEEELb1ELb1ELb1ELb1EEEvNS_9BwdParamsE:
	.zero		1192


//--------------------- .nv.constant0._ZN10layer_norm13ln_bwd_kernelINS_13Kernel_traitsI6__halfS2_S2_S2_fjLj5120ELj1ELj1ELj4ELj16ENS_18Kernel_traits_baseILj5120ES2_S2_S2_S2_fjLj128EEEEELb0ELb0ELb0ELb0EEEvNS_9BwdParamsE --------------------------
	.section	.nv.constant0._ZN10layer_norm13ln_bwd_kernelINS_13Kernel_traitsI6__halfS2_S2_S2_fjLj5120ELj1ELj1ELj4ELj16ENS_18Kernel_traits_baseILj5120ES2_S2_S2_S2_fjLj128EEEEELb0ELb0ELb0ELb0EEEvNS_9BwdParamsE,"a",@progbits
	.sectionflags	@""
	.align	4
.nv.constant0._ZN10layer_norm13ln_bwd_kernelINS_13Kernel_traitsI6__halfS2_S2_S2_fjLj5120ELj1ELj1ELj4ELj16ENS_18Kernel_traits_baseILj5120ES2_S2_S2_S2_fjLj128EEEEELb0ELb0ELb0ELb0EEEvNS_9BwdParamsE:
	.zero		1192


//--------------------- .nv.constant0._ZN10layer_norm13ln_bwd_kernelINS_13Kernel_traitsI6__halfS2_S2_S2_fjLj5120ELj1ELj1ELj4ELj16ENS_18Kernel_traits_baseILj5120ES2_S2_S2_S2_fjLj128EEEEELb0ELb0ELb0ELb1EEEvNS_9BwdParamsE --------------------------
	.section	.nv.constant0._ZN10layer_norm13ln_bwd_kernelINS_13Kernel_traitsI6__halfS2_S2_S2_fjLj5120ELj1ELj1ELj4ELj16ENS_18Kernel_traits_baseILj5120ES2_S2_S2_S2_fjLj128EEEEELb0ELb0ELb0ELb1EEEvNS_9BwdParamsE,"a",@progbits
	.sectionflags	@""
	.align	4
.nv.constant0._ZN10layer_norm13ln_bwd_kernelINS_13Kernel_traitsI6__halfS2_S2_S2_fjLj5120ELj1ELj1ELj4ELj16ENS_18Kernel_traits_baseILj5120ES2_S2_S2_S2_fjLj128EEEEELb0ELb0ELb0ELb1EEEvNS_9BwdParamsE:
	.zero		1192


//--------------------- .nv.constant0._ZN10layer_norm13ln_bwd_kernelINS_13Kernel_traitsI6__halfS2_S2_S2_fjLj5120ELj1ELj1ELj4ELj16ENS_18Kernel_traits_baseILj5120ES2_S2_S2_S2_fjLj128EEEEELb0ELb0ELb1ELb0EEEvNS_9BwdParamsE --------------------------
	.section	.nv.constant0._ZN10layer_norm13ln_bwd_kernelINS_13Kernel_traitsI6__halfS2_S2_S2_fjLj5120ELj1ELj1ELj4ELj16ENS_18Kernel_traits_baseILj5120ES2_S2_S2_S2_fjLj128EEEEELb0ELb0ELb1ELb0EEEvNS_9BwdParamsE,"a",@progbits
	.sectionflags	@""
	.align	4
.nv.constant0._ZN10layer_norm13ln_bwd_kernelINS_13Kernel_traitsI6__halfS2_S2_S2_fjLj5120ELj1ELj1ELj4ELj16ENS_18Kernel_traits_baseILj5120ES2_S2_S2_S2_fjLj128EEEEELb0ELb0ELb1ELb0EEEvNS_9BwdParamsE:
	.zero		1192


//--------------------- .nv.constant0._ZN10layer_norm13ln_bwd_kernelINS_13Kernel_traitsI6__halfS2_S2_S2_fjLj5120ELj1ELj1ELj4ELj16ENS_18Kernel_traits_baseILj5120ES2_S2_S2_S2_fjLj128EEEEELb0ELb0ELb1ELb1EEEvNS_9BwdParamsE --------------------------
	.section	.nv.constant0._ZN10layer_norm13ln_bwd_kernelINS_13Kernel_traitsI6__halfS2_S2_S2_fjLj5120ELj1ELj1ELj4ELj16ENS_18Kernel_traits_baseILj5120ES2_S2_S2_S2_fjLj128EEEEELb0ELb0ELb1ELb1EEEvNS_9BwdParamsE,"a",@progbits
	.sectionflags	@""
	.align	4
.nv.constant0._ZN10layer_norm13ln_bwd_kernelINS_13Kernel_traitsI6__halfS2_S2_S2_fjLj5120ELj1ELj1ELj4ELj16ENS_18Kernel_traits_baseILj5120ES2_S2_S2_S2_fjLj128EEEEELb0ELb0ELb1ELb1EEEvNS_9BwdParamsE:
	.zero		1192


//--------------------- .nv.constant0._ZN10layer_norm13ln_bwd_kernelINS_13Kernel_traitsI6__halfS2_S2_S2_fjLj5120ELj1ELj1ELj4ELj16ENS_18Kernel_traits_baseILj5120ES2_S2_S2_S2_fjLj128EEEEELb0ELb1ELb0ELb0EEEvNS_9BwdParamsE --------------------------
	.section	.nv.constant0._ZN10layer_norm13ln_bwd_kernelINS_13Kernel_traitsI6__halfS2_S2_S2_fjLj5120ELj1ELj1ELj4ELj16ENS_18Kernel_traits_baseILj5120ES2_S2_S2_S2_fjLj128EEEEELb0ELb1ELb0ELb0EEEvNS_9BwdParamsE,"a",@progbits
	.sectionflags	@""
	.align	4
.nv.constant0._ZN10layer_norm13ln_bwd_kernelINS_13Kernel_traitsI6__halfS2_S2_S2_fjLj5120ELj1ELj1ELj4ELj16ENS_18Kernel_traits_baseILj5120ES2_S2_S2_S2_fjLj128EEEEELb0ELb1ELb0ELb0EEEvNS_9BwdParamsE:
	.zero		1192


//--------------------- .nv.constant0._ZN10layer_norm13ln_bwd_kernelINS_13Kernel_traitsI6__halfS2_S2_S2_fjLj5120ELj1ELj1ELj4ELj16ENS_18Kernel_traits_baseILj5120ES2_S2_S2_S2_fjLj128EEEEELb0ELb1ELb0ELb1EEEvNS_9BwdParamsE --------------------------
	.section	.nv.constant0._ZN10layer_norm13ln_bwd_kernelINS_13Kernel_traitsI6__halfS2_S2_S2_fjLj5120ELj1ELj1ELj4ELj16ENS_18Kernel_traits_baseILj5120ES2_S2_S2_S2_fjLj128EEEEELb0ELb1ELb0ELb1EEEvNS_9BwdParamsE,"a",@progbits
	.sectionflags	@""
	.align	4
.nv.constant0._ZN10layer_norm13ln_bwd_kernelINS_13Kernel_traitsI6__halfS2_S2_S2_fjLj5120ELj1ELj1ELj4ELj16ENS_18Kernel_traits_baseILj5120ES2_S2_S2_S2_fjLj128EEEEELb0ELb1ELb0ELb1EEEvNS_9BwdParamsE:
	.zero		1192


//--------------------- .nv.constant0._ZN10layer_norm13ln_bwd_kernelINS_13Kernel_traitsI6__halfS2_S2_S2_fjLj5120ELj1ELj1ELj4ELj16ENS_18Kernel_traits_baseILj5120ES2_S2_S2_S2_fjLj128EEEEELb0ELb1ELb1ELb0EEEvNS_9BwdParamsE --------------------------
	.section	.nv.constant0._ZN10layer_norm13ln_bwd_kernelINS_13Kernel_traitsI6__halfS2_S2_S2_fjLj5120ELj1ELj1ELj4ELj16ENS_18Kernel_traits_baseILj5120ES2_S2_S2_S2_fjLj128EEEEELb0ELb1ELb1ELb0EEEvNS_9BwdParamsE,"a",@progbits
	.sectionflags	@""
	.align	4
.nv.constant0._ZN10layer_norm13ln_bwd_kernelINS_13Kernel_traitsI6__halfS2_S2_S2_fjLj5120ELj1ELj1ELj4ELj16ENS_18Kernel_traits_baseILj5120ES2_S2_S2_S2_fjLj128EEEEELb0ELb1ELb1ELb0EEEvNS_9BwdParamsE:
	.zero		1192


//--------------------- .nv.constant0._ZN10layer_norm13ln_bwd_kernelINS_13Kernel_traitsI6__halfS2_S2_S2_fjLj5120ELj1ELj1ELj4ELj16ENS_18Kernel_traits_baseILj5120ES2_S2_S2_S2_fjLj128EEEEELb0ELb1ELb1ELb1EEEvNS_9BwdParamsE --------------------------
	.section	.nv.constant0._ZN10layer_norm13ln_bwd_kernelINS_13Kernel_traitsI6__halfS2_S2_S2_fjLj5120ELj1ELj1ELj4ELj16ENS_18Kernel_traits_baseILj5120ES2_S2_S2_S2_fjLj128EEEEELb0ELb1ELb1ELb1EEEvNS_9BwdParamsE,"a",@progbits
	.sectionflags	@""
	.align	4
.nv.constant0._ZN10layer_norm13ln_bwd_kernelINS_13Kernel_traitsI6__halfS2_S2_S2_fjLj5120ELj1ELj1ELj4ELj16ENS_18Kernel_traits_baseILj5120ES2_S2_S2_S2_fjLj128EEEEELb0ELb1ELb1ELb1EEEvNS_9BwdParamsE:
	.zero		1192


//--------------------- .nv.constant0._ZN10layer_norm13ln_bwd_kernelINS_13Kernel_traitsI6__halfS2_S2_S2_fjLj5120ELj1ELj1ELj4ELj16ENS_18Kernel_traits_baseILj5120ES2_S2_S2_S2_fjLj128EEEEELb1ELb0ELb0ELb0EEEvNS_9BwdParamsE --------------------------
	.section	.nv.constant0._ZN10layer_norm13ln_bwd_kernelINS_13Kernel_traitsI6__halfS2_S2_S2_fjLj5120ELj1ELj1ELj4ELj16ENS_18Kernel_traits_baseILj5120ES2_S2_S2_S2_fjLj128EEEEELb1ELb0ELb0ELb0EEEvNS_9BwdParamsE,"a",@progbits
	.sectionflags	@""
	.align	4
.nv.constant0._ZN10layer_norm13ln_bwd_kernelINS_13Kernel_traitsI6__halfS2_S2_S2_fjLj5120ELj1ELj1ELj4ELj16ENS_18Kernel_traits_baseILj5120ES2_S2_S2_S2_fjLj128EEEEELb1ELb0ELb0ELb0EEEvNS_9BwdParamsE:
	.zero		1192


//--------------------- .nv.constant0._ZN10layer_norm13ln_bwd_kernelINS_13Kernel_traitsI6__halfS2_S2_S2_fjLj5120ELj1ELj1ELj4ELj16ENS_18Kernel_traits_baseILj5120ES2_S2_S2_S2_fjLj128EEEEELb1ELb0ELb0ELb1EEEvNS_9BwdParamsE --------------------------
	.section	.nv.constant0._ZN10layer_norm13ln_bwd_kernelINS_13Kernel_traitsI6__halfS2_S2_S2_fjLj5120ELj1ELj1ELj4ELj16ENS_18Kernel_traits_baseILj5120ES2_S2_S2_S2_fjLj128EEEEELb1ELb0ELb0ELb1EEEvNS_9BwdParamsE,"a",@progbits
	.sectionflags	@""
	.align	4
.nv.constant0._ZN10layer_norm13ln_bwd_kernelINS_13Kernel_traitsI6__halfS2_S2_S2_fjLj5120ELj1ELj1ELj4ELj16ENS_18Kernel_traits_baseILj5120ES2_S2_S2_S2_fjLj128EEEEELb1ELb0ELb0ELb1EEEvNS_9BwdParamsE:
	.zero		1192


//--------------------- .nv.constant0._ZN10layer_norm22ln_bwd_finalize_kernelINS_22Kernel_traits_finalizeILj5120E6__halfS2_S2_S2_fjLb0ELj1024ELj4ENS_18Kernel_traits_baseILj5120ES2_S2_S2_S2_fjLj1024EEEEELb0ELb0EEEvNS_9BwdParamsE --------------------------
	.section	.nv.constant0._ZN10layer_norm22ln_bwd_finalize_kernelINS_22Kernel_traits_finalizeILj5120E6__halfS2_S2_S2_fjLb0ELj1024ELj4ENS_18Kernel_traits_baseILj5120ES2_S2_S2_S2_fjLj1024EEEEELb0ELb0EEEvNS_9BwdParamsE,"a",@progbits
	.sectionflags	@""
	.align	4
.nv.constant0._ZN10layer_norm22ln_bwd_finalize_kernelINS_22Kernel_traits_finalizeILj5120E6__halfS2_S2_S2_fjLb0ELj1024ELj4ENS_18Kernel_traits_baseILj5120ES2_S2_S2_S2_fjLj1024EEEEELb0ELb0EEEvNS_9BwdParamsE:
	.zero		1192


//--------------------- .nv.constant0._ZN10layer_norm13ln_bwd_kernelINS_13Kernel_traitsI6__halfS2_S2_S2_fjLj5120ELj1ELj1ELj4ELj16ENS_18Kernel_traits_baseILj5120ES2_S2_S2_S2_fjLj128EEEEELb1ELb0ELb1ELb0EEEvNS_9BwdParamsE --------------------------
	.section	.nv.constant0._ZN10layer_norm13ln_bwd_kernelINS_13Kernel_traitsI6__halfS2_S2_S2_fjLj5120ELj1ELj1ELj4ELj16ENS_18Kernel_traits_baseILj5120ES2_S2_S2_S2_fjLj128EEEEELb1ELb0ELb1ELb0EEEvNS_9BwdParamsE,"a",@progbits
	.sectionflags	@""
	.align	4
.nv.constant0._ZN10layer_norm13ln_bwd_kernelINS_13Kernel_traitsI6__halfS2_S2_S2_fjLj5120ELj1ELj1ELj4ELj16ENS_18Kernel_traits_baseILj5120ES2_S2_S2_S2_fjLj128EEEEELb1ELb0ELb1ELb0EEEvNS_9BwdParamsE:
	.zero		1192


//--------------------- .nv.constant0._ZN10layer_norm22ln_bwd_finalize_kernelINS_22Kernel_traits_finalizeILj5120E6__halfS2_S2_S2_fjLb0ELj1024ELj4ENS_18Kernel_traits_baseILj5120ES2_S2_S2_S2_fjLj1024EEEEELb0ELb1EEEvNS_9BwdParamsE --------------------------
	.section	.nv.constant0._ZN10layer_norm22ln_bwd_finalize_kernelINS_22Kernel_traits_finalizeILj5120E6__halfS2_S2_S2_fjLb0ELj1024ELj4ENS_18Kernel_traits_baseILj5120ES2_S2_S2_S2_fjLj1024EEEEELb0ELb1EEEvNS_9BwdParamsE,"a",@progbits
	.sectionflags	@""
	.align	4
.nv.constant0._ZN10layer_norm22ln_bwd_finalize_kernelINS_22Kernel_traits_finalizeILj5120E6__halfS2_S2_S2_fjLb0ELj1024ELj4ENS_18Kernel_traits_baseILj5120ES2_S2_S2_S2_fjLj1024EEEEELb0ELb1EEEvNS_9BwdParamsE:
	.zero		1192


//--------------------- .nv.constant0._ZN10layer_norm13ln_bwd_kernelINS_13Kernel_traitsI6__halfS2_S2_S2_fjLj5120ELj1ELj1ELj4ELj16ENS_18Kernel_traits_baseILj5120ES2_S2_S2_S2_fjLj128EEEEELb1ELb0ELb1ELb1EEEvNS_9BwdParamsE --------------------------
	.section	.nv.constant0._ZN10layer_norm13ln_bwd_kernelINS_13Kernel_traitsI6__halfS2_S2_S2_fjLj5120ELj1ELj1ELj4ELj16ENS_18Kernel_traits_baseILj5120ES2_S2_S2_S2_fjLj128EEEEELb1ELb0ELb1ELb1EEEvNS_9BwdParamsE,"a",@progbits
	.sectionflags	@""
	.align	4
.nv.constant0._ZN10layer_norm13ln_bwd_kernelINS_13Kernel_traitsI6__halfS2_S2_S2_fjLj5120ELj1ELj1ELj4ELj16ENS_18Kernel_traits_baseILj5120ES2_S2_S2_S2_fjLj128EEEEELb1ELb0ELb1ELb1EEEvNS_9BwdParamsE:
	.zero		1192


//--------------------- .nv.constant0._ZN10layer_norm13ln_bwd_kernelINS_13Kernel_traitsI6__halfS2_S2_S2_fjLj5120ELj1ELj1ELj4ELj16ENS_18Kernel_traits_baseILj5120ES2_S2_S2_S2_fjLj128EEEEELb1ELb1ELb0ELb0EEEvNS_9BwdParamsE --------------------------
	.section	.nv.constant0._ZN10layer_norm13ln_bwd_kernelINS_13Kernel_traitsI6__halfS2_S2_S2_fjLj5120ELj1ELj1ELj4ELj16ENS_18Kernel_traits_baseILj5120ES2_S2_S2_S2_fjLj128EEEEELb1ELb1ELb0ELb0EEEvNS_9BwdParamsE,"a",@progbits
	.sectionflags	@""
	.align	4
.nv.constant0._ZN10layer_norm13ln_bwd_kernelINS_13Kernel_traitsI6__halfS2_S2_S2_fjLj5120ELj1ELj1ELj4ELj16ENS_18Kernel_traits_baseILj5120ES2_S2_S2_S2_fjLj128EEEEELb1ELb1ELb0ELb0EEEvNS_9BwdParamsE:
	.zero		1192


//--------------------- .nv.constant0._ZN10layer_norm13ln_bwd_kernelINS_13Kernel_traitsI6__halfS2_S2_S2_fjLj5120ELj1ELj1ELj4ELj16ENS_18Kernel_traits_baseILj5120ES2_S2_S2_S2_fjLj128EEEEELb1ELb1ELb0ELb1EEEvNS_9BwdParamsE --------------------------
	.section	.nv.constant0._ZN10layer_norm13ln_bwd_kernelINS_13Kernel_traitsI6__halfS2_S2_S2_fjLj5120ELj1ELj1ELj4ELj16ENS_18Kernel_traits_baseILj5120ES2_S2_S2_S2_fjLj128EEEEELb1ELb1ELb0ELb1EEEvNS_9BwdParamsE,"a",@progbits
	.sectionflags	@""
	.align	4
.nv.constant0._ZN10layer_norm13ln_bwd_kernelINS_13Kernel_traitsI6__halfS2_S2_S2_fjLj5120ELj1ELj1ELj4ELj16ENS_18Kernel_traits_baseILj5120ES2_S2_S2_S2_fjLj128EEEEELb1ELb1ELb0ELb1EEEvNS_9BwdParamsE:
	.zero		1192


//--------------------- .nv.constant0._ZN10layer_norm22ln_bwd_finalize_kernelINS_22Kernel_traits_finalizeILj5120E6__halfS2_S2_S2_fjLb1ELj1024ELj4ENS_18Kernel_traits_baseILj5120ES2_S2_S2_S2_fjLj1024EEEEELb1ELb0EEEvNS_9BwdParamsE --------------------------
	.section	.nv.constant0._ZN10layer_norm22ln_bwd_finalize_kernelINS_22Kernel_traits_finalizeILj5120E6__halfS2_S2_S2_fjLb1ELj1024ELj4ENS_18Kernel_traits_baseILj5120ES2_S2_S2_S2_fjLj1024EEEEELb1ELb0EEEvNS_9BwdParamsE,"a",@progbits
	.sectionflags	@""
	.align	4
.nv.constant0._ZN10layer_norm22ln_bwd_finalize_kernelINS_22Kernel_traits_finalizeILj5120E6__halfS2_S2_S2_fjLb1ELj1024ELj4ENS_18Kernel_traits_baseILj5120ES2_S2_S2_S2_fjLj1024EEEEELb1ELb0EEEvNS_9BwdParamsE:
	.zero		1192


//--------------------- .nv.constant0._ZN10layer_norm13ln_bwd_kernelINS_13Kernel_traitsI6__halfS2_S2_S2_fjLj5120ELj1ELj1ELj4ELj16ENS_18Kernel_traits_baseILj5120ES2_S2_S2_S2_fjLj128EEEEELb1ELb1ELb1ELb0EEEvNS_9BwdParamsE --------------------------
	.section	.nv.constant0._ZN10layer_norm13ln_bwd_kernelINS_13Kernel_traitsI6__halfS2_S2_S2_fjLj5120ELj1ELj1ELj4ELj16ENS_18Kernel_traits_baseILj5120ES2_S2_S2_S2_fjLj128EEEEELb1ELb1ELb1ELb0EEEvNS_9BwdParamsE,"a",@progbits
	.sectionflags	@""
	.align	4
.nv.constant0._ZN10layer_norm13ln_bwd_kernelINS_13Kernel_traitsI6__halfS2_S2_S2_fjLj5120ELj1ELj1ELj4ELj16ENS_18Kernel_traits_baseILj5120ES2_S2_S2_S2_fjLj128EEEEELb1ELb1ELb1ELb0EEEvNS_9BwdParamsE:
	.zero		1192


//--------------------- .nv.constant0._ZN10layer_norm22ln_bwd_finalize_kernelINS_22Kernel_traits_finalizeILj5120E6__halfS2_S2_S2_fjLb1ELj1024ELj4ENS_18Kernel_traits_baseILj5120ES2_S2_S2_S2_fjLj1024EEEEELb1ELb1EEEvNS_9BwdParamsE --------------------------
	.section	.nv.constant0._ZN10layer_norm22ln_bwd_finalize_kernelINS_22Kernel_traits_finalizeILj5120E6__halfS2_S2_S2_fjLb1ELj1024ELj4ENS_18Kernel_traits_baseILj5120ES2_S2_S2_S2_fjLj1024EEEEELb1ELb1EEEvNS_9BwdParamsE,"a",@progbits
	.sectionflags	@""
	.align	4
.nv.constant0._ZN10layer_norm22ln_bwd_finalize_kernelINS_22Kernel_traits_finalizeILj5120E6__halfS2_S2_S2_fjLb1ELj1024ELj4ENS_18Kernel_traits_baseILj5120ES2_S2_S2_S2_fjLj1024EEEEELb1ELb1EEEvNS_9BwdParamsE:
	.zero		1192


//--------------------- .nv.constant0._ZN10layer_norm13ln_bwd_kernelINS_13Kernel_traitsI6__halfS2_S2_S2_fjLj5120ELj1ELj1ELj4ELj16ENS_18Kernel_traits_baseILj5120ES2_S2_S2_S2_fjLj128EEEEELb1ELb1ELb1ELb1EEEvNS_9BwdParamsE --------------------------
	.section	.nv.constant0._ZN10layer_norm13ln_bwd_kernelINS_13Kernel_traitsI6__halfS2_S2_S2_fjLj5120ELj1ELj1ELj4ELj16ENS_18Kernel_traits_baseILj5120ES2_S2_S2_S2_fjLj128EEEEELb1ELb1ELb1ELb1EEEvNS_9BwdParamsE,"a",@progbits
	.sectionflags	@""
	.align	4
.nv.constant0._ZN10layer_norm13ln_bwd_kernelINS_13Kernel_traitsI6__halfS2_S2_S2_fjLj5120ELj1ELj1ELj4ELj16ENS_18Kernel_traits_baseILj5120ES2_S2_S2_S2_fjLj128EEEEELb1ELb1ELb1ELb1EEEvNS_9BwdParamsE:
	.zero		1192


//--------------------- .nv.constant0._ZN10layer_norm13ln_bwd_kernelINS_13Kernel_traitsIf13__nv_bfloat16S2_S2_fjLj5120ELj1ELj1ELj4ELj16ENS_18Kernel_traits_baseILj5120EfS2_S2_S2_fjLj128EEEEELb0ELb0ELb0ELb0EEEvNS_9BwdParamsE --------------------------
	.section	.nv.constant0._ZN10layer_norm13ln_bwd_kernelINS_13Kernel_traitsIf13__nv_bfloat16S2_S2_fjLj5120ELj1ELj1ELj4ELj16ENS_18Kernel_traits_baseILj5120EfS2_S2_S2_fjLj128EEEEELb0ELb0ELb0ELb0EEEvNS_9BwdParamsE,"a",@progbits
	.sectionflags	@""
	.align	4
.nv.constant0._ZN10layer_norm13ln_bwd_kernelINS_13Kernel_traitsIf13__nv_bfloat16S2_S2_fjLj5120ELj1ELj1ELj4ELj16ENS_18Kernel_traits_baseILj5120EfS2_S2_S2_fjLj128EEEEELb0ELb0ELb0ELb0EEEvNS_9BwdParamsE:
	.zero		1192


//--------------------- .nv.constant0._ZN10layer_norm13ln_bwd_kernelINS_13Kernel_traitsIf13__nv_bfloat16S2_S2_fjLj5120ELj1ELj1ELj4ELj16ENS_18Kernel_traits_baseILj5120EfS2_S2_S2_fjLj128EEEEELb0ELb0ELb0ELb1EEEvNS_9BwdParamsE --------------------------
	.section	.nv.constant0._ZN10layer_norm13ln_bwd_kernelINS_13Kernel_traitsIf13__nv_bfloat16S2_S2_fjLj5120ELj1ELj1ELj4ELj16ENS_18Kernel_traits_baseILj5120EfS2_S2_S2_fjLj128EEEEELb0ELb0ELb0ELb1EEEvNS_9BwdParamsE,"a",@progbits
	.sectionflags	@""
	.align	4
.nv.constant0._ZN10layer_norm13ln_bwd_kernelINS_13Kernel_traitsIf13__nv_bfloat16S2_S2_fjLj5120ELj1ELj1ELj4ELj16ENS_18Kernel_traits_baseILj5120EfS2_S2_S2_fjLj128EEEEELb0ELb0ELb0ELb1EEEvNS_9BwdParamsE:
	.zero		1192


//--------------------- .nv.constant0._ZN10layer_norm13ln_bwd_kernelINS_13Kernel_traitsIf13__nv_bfloat16S2_S2_fjLj5120ELj1ELj1ELj4ELj16ENS_18Kernel_traits_baseILj5120EfS2_S2_S2_fjLj128EEEEELb0ELb0ELb1ELb0EEEvNS_9BwdParamsE --------------------------
	.section	.nv.constant0._ZN10layer_norm13ln_bwd_kernelINS_13Kernel_traitsIf13__nv_bfloat16S2_S2_fjLj5120ELj1ELj1ELj4ELj16ENS_18Kernel_traits_baseILj5120EfS2_S2_S2_fjLj128EEEEELb0ELb0ELb1ELb0EEEvNS_9BwdParamsE,"a",@progbits
	.sectionflags	@""
	.align	4
.nv.constant0._ZN10layer_norm13ln_bwd_kernelINS_13Kernel_traitsIf13__nv_bfloat16S2_S2_fjLj5120ELj1ELj1ELj4ELj16ENS_18Kernel_traits_baseILj5120EfS2_S2_S2_fjLj128EEEEELb0ELb0ELb1ELb0EEEvNS_9BwdParamsE:
	.zero		1192


//--------------------- .nv.constant0._ZN10layer_norm13ln_bwd_kernelINS_13Kernel_traitsIf13__nv_bfloat16S2_S2_fjLj5120ELj1ELj1ELj4ELj16ENS_18Kernel_traits_baseILj5120EfS2_S2_S2_fjLj128EEEEELb0ELb0ELb1ELb1EEEvNS_9BwdParamsE --------------------------
	.section	.nv.constant0._ZN10layer_norm13ln_bwd_kernelINS_13Kernel_traitsIf13__nv_bfloat16S2_S2_fjLj5120ELj1ELj1ELj4ELj16ENS_18Kernel_traits_baseILj5120EfS2_S2_S2_fjLj128EEEEELb0ELb0ELb1ELb1EEEvNS_9BwdParamsE,"a",@progbits
	.sectionflags	@""
	.align	4
.nv.constant0._ZN10layer_norm13ln_bwd_kernelINS_13Kernel_traitsIf13__nv_bfloat16S2_S2_fjLj5120ELj1ELj1ELj4ELj16ENS_18Kernel_traits_baseILj5120EfS2_S2_S2_fjLj128EEEEELb0ELb0ELb1ELb1EEEvNS_9BwdParamsE:
	.zero		1192


//--------------------- .nv.constant0._ZN10layer_norm13ln_bwd_kernelINS_13Kernel_traitsIf13__nv_bfloat16S2_S2_fjLj5120ELj1ELj1ELj4ELj16ENS_18Kernel_traits_baseILj5120EfS2_S2_S2_fjLj128EEEEELb0ELb1ELb0ELb0EEEvNS_9BwdParamsE --------------------------
	.section	.nv.constant0._ZN10layer_norm13ln_bwd_kernelINS_13Kernel_traitsIf13__nv_bfloat16S2_S2_fjLj5120ELj1ELj1ELj4ELj16ENS_18Kernel_traits_baseILj5120EfS2_S2_S2_fjLj128EEEEELb0ELb1ELb0ELb0EEEvNS_9BwdParamsE,"a",@progbits
	.sectionflags	@""
	.align	4
.nv.constant0._ZN10layer_norm13ln_bwd_kernelINS_13Kernel_traitsIf13__nv_bfloat16S2_S2_fjLj5120ELj1ELj1ELj4ELj16ENS_18Kernel_traits_baseILj5120EfS2_S2_S2_fjLj128EEEEELb0ELb1ELb0ELb0EEEvNS_9BwdParamsE:
	.zero		1192


//--------------------- .nv.constant0._ZN10layer_norm13ln_bwd_kernelINS_13Kernel_traitsIf13__nv_bfloat16S2_S2_fjLj5120ELj1ELj1ELj4ELj16ENS_18Kernel_traits_baseILj5120EfS2_S2_S2_fjLj128EEEEELb0ELb1ELb0ELb1EEEvNS_9BwdParamsE --------------------------
	.section	.nv.constant0._ZN10layer_norm13ln_bwd_kernelINS_13Kernel_traitsIf13__nv_bfloat16S2_S2_fjLj5120ELj1ELj1ELj4ELj16ENS_18Kernel_traits_baseILj5120EfS2_S2_S2_fjLj128EEEEELb0ELb1ELb0ELb1EEEvNS_9BwdParamsE,"a",@progbits
	.sectionflags	@""
	.align	4
.nv.constant0._ZN10layer_norm13ln_bwd_kernelINS_13Kernel_traitsIf13__nv_bfloat16S2_S2_fjLj5120ELj1ELj1ELj4ELj16ENS_18Kernel_traits_baseILj5120EfS2_S2_S2_fjLj128EEEEELb0ELb1ELb0ELb1EEEvNS_9BwdParamsE:
	.zero		1192


//--------------------- .nv.constant0._ZN10layer_norm13ln_bwd_kernelINS_13Kernel_traitsIf13__nv_bfloat16S2_S2_fjLj5120ELj1ELj1ELj4ELj16ENS_18Kernel_traits_baseILj5120EfS2_S2_S2_fjLj128EEEEELb0ELb1ELb1ELb0EEEvNS_9BwdParamsE --------------------------
	.section	.nv.constant0._ZN10layer_norm13ln_bwd_kernelINS_13Kernel_traitsIf13__nv_bfloat16S2_S2_fjLj5120ELj1ELj1ELj4ELj16ENS_18Kernel_traits_baseILj5120EfS2_S2_S2_fjLj128EEEEELb0ELb1ELb1ELb0EEEvNS_9BwdParamsE,"a",@progbits
	.sectionflags	@""
	.align	4
.nv.constant0._ZN10layer_norm13ln_bwd_kernelINS_13Kernel_traitsIf13__nv_bfloat16S2_S2_fjLj5120ELj1ELj1ELj4ELj16ENS_18Kernel_traits_baseILj5120EfS2_S2_S2_fjLj128EEEEELb0ELb1ELb1ELb0EEEvNS_9BwdParamsE:
	.zero		1192


//--------------------- .nv.constant0._ZN10layer_norm13ln_bwd_kernelINS_13Kernel_traitsIf13__nv_bfloat16S2_S2_fjLj5120ELj1ELj1ELj4ELj16ENS_18Kernel_traits_baseILj5120EfS2_S2_S2_fjLj128EEEEELb0ELb1ELb1ELb1EEEvNS_9BwdParamsE --------------------------
	.section	.nv.constant0._ZN10layer_norm13ln_bwd_kernelINS_13Kernel_traitsIf13__nv_bfloat16S2_S2_fjLj5120ELj1ELj1ELj4ELj16ENS_18Kernel_traits_baseILj5120EfS2_S2_S2_fjLj128EEEEELb0ELb1ELb1ELb1EEEvNS_9BwdParamsE,"a",@progbits
	.sectionflags	@""
	.align	4
.nv.constant0._ZN10layer_norm13ln_bwd_kernelINS_13Kernel_traitsIf13__nv_bfloat16S2_S2_fjLj5120ELj1ELj1ELj4ELj16ENS_18Kernel_traits_baseILj5120EfS2_S2_S2_fjLj128EEEEELb0ELb1ELb1ELb1EEEvNS_9BwdParamsE:
	.zero		1192


//--------------------- .nv.constant0._ZN10layer_norm13ln_bwd_kernelINS_13Kernel_traitsIf13__nv_bfloat16S2_S2_fjLj5120ELj1ELj1ELj4ELj16ENS_18Kernel_traits_baseILj5120EfS2_S2_S2_fjLj128EEEEELb1ELb0ELb0ELb0EEEvNS_9BwdParamsE --------------------------
	.section	.nv.constant0._ZN10layer_norm13ln_bwd_kernelINS_13Kernel_traitsIf13__nv_bfloat16S2_S2_fjLj5120ELj1ELj1ELj4ELj16ENS_18Kernel_traits_baseILj5120EfS2_S2_S2_fjLj128EEEEELb1ELb0ELb0ELb0EEEvNS_9BwdParamsE,"a",@progbits
	.sectionflags	@""
	.align	4
.nv.constant0._ZN10layer_norm13ln_bwd_kernelINS_13Kernel_traitsIf13__nv_bfloat16S2_S2_fjLj5120ELj1ELj1ELj4ELj16ENS_18Kernel_traits_baseILj5120EfS2_S2_S2_fjLj128EEEEELb1ELb0ELb0ELb0EEEvNS_9BwdParamsE:
	.zero		1192


//--------------------- .nv.constant0._ZN10layer_norm13ln_bwd_kernelINS_13Kernel_traitsIf13__nv_bfloat16S2_S2_fjLj5120ELj1ELj1ELj4ELj16ENS_18Kernel_traits_baseILj5120EfS2_S2_S2_fjLj128EEEEELb1ELb0ELb0ELb1EEEvNS_9BwdParamsE --------------------------
	.section	.nv.constant0._ZN10layer_norm13ln_bwd_kernelINS_13Kernel_traitsIf13__nv_bfloat16S2_S2_fjLj5120ELj1ELj1ELj4ELj16ENS_18Kernel_traits_baseILj5120EfS2_S2_S2_fjLj128EEEEELb1ELb0ELb0ELb1EEEvNS_9BwdParamsE,"a",@progbits
	.sectionflags	@""
	.align	4
.nv.constant0._ZN10layer_norm13ln_bwd_kernelINS_13Kernel_traitsIf13__nv_bfloat16S2_S2_fjLj5120ELj1ELj1ELj4ELj16ENS_18Kernel_traits_baseILj5120EfS2_S2_S2_fjLj128EEEEELb1ELb0ELb0ELb1EEEvNS_9BwdParamsE:
	.zero		1192


//--------------------- .nv.constant0._ZN10layer_norm22ln_bwd_finalize_kernelINS_22Kernel_traits_finalizeILj5120Ef13__nv_bfloat16S2_S2_fjLb0ELj1024ELj4ENS_18Kernel_traits_baseILj5120EfS2_S2_S2_fjLj1024EEEEELb0ELb0EEEvNS_9BwdParamsE --------------------------
	.section	.nv.constant0._ZN10layer_norm22ln_bwd_finalize_kernelINS_22Kernel_traits_finalizeILj5120Ef13__nv_bfloat16S2_S2_fjLb0ELj1024ELj4ENS_18Kernel_traits_baseILj5120EfS2_S2_S2_fjLj1024EEEEELb0ELb0EEEvNS_9BwdParamsE,"a",@progbits
	.sectionflags	@""
	.align	4
.nv.constant0._ZN10layer_norm22ln_bwd_finalize_kernelINS_22Kernel_traits_finalizeILj5120Ef13__nv_bfloat16S2_S2_fjLb0ELj1024ELj4ENS_18Kernel_traits_baseILj5120EfS2_S2_S2_fjLj1024EEEEELb0ELb0EEEvNS_9BwdParamsE:
	.zero		1192


//--------------------- .nv.constant0._ZN10layer_norm13ln_bwd_kernelINS_13Kernel_traitsIf13__nv_bfloat16S2_S2_fjLj5120ELj1ELj1ELj4ELj16ENS_18Kernel_traits_baseILj5120EfS2_S2_S2_fjLj128EEEEELb1ELb0ELb1ELb0EEEvNS_9BwdParamsE --------------------------
	.section	.nv.constant0._ZN10layer_norm13ln_bwd_kernelINS_13Kernel_traitsIf13__nv_bfloat16S2_S2_fjLj5120ELj1ELj1ELj4ELj16ENS_18Kernel_traits_baseILj5120EfS2_S2_S2_fjLj128EEEEELb1ELb0ELb1ELb0EEEvNS_9BwdParamsE,"a",@progbits
	.sectionflags	@""
	.align	4
.nv.constant0._ZN10layer_norm13ln_bwd_kernelINS_13Kernel_traitsIf13__nv_bfloat16S2_S2_fjLj5120ELj1ELj1ELj4ELj16ENS_18Kernel_traits_baseILj5120EfS2_S2_S2_fjLj128EEEEELb1ELb0ELb1ELb0EEEvNS_9BwdParamsE:
	.zero		1192


//--------------------- .nv.constant0._ZN10layer_norm22ln_bwd_finalize_kernelINS_22Kernel_traits_finalizeILj5120Ef13__nv_bfloat16S2_S2_fjLb0ELj1024ELj4ENS_18Kernel_traits_baseILj5120EfS2_S2_S2_fjLj1024EEEEELb0ELb1EEEvNS_9BwdParamsE --------------------------
	.section	.nv.constant0._ZN10layer_norm22ln_bwd_finalize_kernelINS_22Kernel_traits_finalizeILj5120Ef13__nv_bfloat16S2_S2_fjLb0ELj1024ELj4ENS_18Kernel_traits_baseILj5120EfS2_S2_S2_fjLj1024EEEEELb0ELb1EEEvNS_9BwdParamsE,"a",@progbits
	.sectionflags	@""
	.align	4
.nv.constant0._ZN10layer_norm22ln_bwd_finalize_kernelINS_22Kernel_traits_finalizeILj5120Ef13__nv_bfloat16S2_S2_fjLb0ELj1024ELj4ENS_18Kernel_traits_baseILj5120EfS2_S2_S2_fjLj1024EEEEELb0ELb1EEEvNS_9BwdParamsE:
	.zero		1192


//--------------------- .nv.constant0._ZN10layer_norm13ln_bwd_kernelINS_13Kernel_traitsIf13__nv_bfloat16S2_S2_fjLj5120ELj1ELj1ELj4ELj16ENS_18Kernel_traits_baseILj5120EfS2_S2_S2_fjLj128EEEEELb1ELb0ELb1ELb1EEEvNS_9BwdParamsE --------------------------
	.section	.nv.constant0._ZN10layer_norm13ln_bwd_kernelINS_13Kernel_traitsIf13__nv_bfloat16S2_S2_fjLj5120ELj1ELj1ELj4ELj16ENS_18Kernel_traits_baseILj5120EfS2_S2_S2_fjLj128EEEEELb1ELb0ELb1ELb1EEEvNS_9BwdParamsE,"a",@progbits
	.sectionflags	@""
	.align	4
.nv.constant0._ZN10layer_norm13ln_bwd_kernelINS_13Kernel_traitsIf13__nv_bfloat16S2_S2_fjLj5120ELj1ELj1ELj4ELj16ENS_18Kernel_traits_baseILj5120EfS2_S2_S2_fjLj128EEEEELb1ELb0ELb1ELb1EEEvNS_9BwdParamsE:
	.zero		1192


//--------------------- .nv.constant0._ZN10layer_norm13ln_bwd_kernelINS_13Kernel_traitsIf13__nv_bfloat16S2_S2_fjLj5120ELj1ELj1ELj4ELj16ENS_18Kernel_traits_baseILj5120EfS2_S2_S2_fjLj128EEEEELb1ELb1ELb0ELb0EEEvNS_9BwdParamsE --------------------------
	.section	.nv.constant0._ZN10layer_norm13ln_bwd_kernelINS_13Kernel_traitsIf13__nv_bfloat16S2_S2_fjLj5120ELj1ELj1ELj4ELj16ENS_18Kernel_traits_baseILj5120EfS2_S2_S2_fjLj128EEEEELb1ELb1ELb0ELb0EEEvNS_9BwdParamsE,"a",@progbits
	.sectionflags	@""
	.align	4
.nv.constant0._ZN10layer_norm13ln_bwd_kernelINS_13Kernel_traitsIf13__nv_bfloat16S2_S2_fjLj5120ELj1ELj1ELj4ELj16ENS_18Kernel_traits_baseILj5120EfS2_S2_S2_fjLj128EEEEELb1ELb1ELb0ELb0EEEvNS_9BwdParamsE:
	.zero		1192


//--------------------- .nv.constant0._ZN10layer_norm13ln_bwd_kernelINS_13Kernel_traitsIf13__nv_bfloat16S2_S2_fjLj5120ELj1ELj1ELj4ELj16ENS_18Kernel_traits_baseILj5120EfS2_S2_S2_fjLj128EEEEELb1ELb1ELb0ELb1EEEvNS_9BwdParamsE --------------------------
	.section	.nv.constant0._ZN10layer_norm13ln_bwd_kernelINS_13Kernel_traitsIf13__nv_bfloat16S2_S2_fjLj5120ELj1ELj1ELj4ELj16ENS_18Kernel_traits_baseILj5120EfS2_S2_S2_fjLj128EEEEELb1ELb1ELb0ELb1EEEvNS_9BwdParamsE,"a",@progbits
	.sectionflags	@""
	.align	4
.nv.constant0._ZN10layer_norm13ln_bwd_kernelINS_13Kernel_traitsIf13__nv_bfloat16S2_S2_fjLj5120ELj1ELj1ELj4ELj16ENS_18Kernel_traits_baseILj5120EfS2_S2_S2_fjLj128EEEEELb1ELb1ELb0ELb1EEEvNS_9BwdParamsE:
	.zero		1192


//--------------------- .nv.constant0._ZN10layer_norm22ln_bwd_finalize_kernelINS_22Kernel_traits_finalizeILj5120Ef13__nv_bfloat16S2_S2_fjLb1ELj1024ELj4ENS_18Kernel_traits_baseILj5120EfS2_S2_S2_fjLj1024EEEEELb1ELb0EEEvNS_9BwdParamsE --------------------------
	.section	.nv.constant0._ZN10layer_norm22ln_bwd_finalize_kernelINS_22Kernel_traits_finalizeILj5120Ef13__nv_bfloat16S2_S2_fjLb1ELj1024ELj4ENS_18Kernel_traits_baseILj5120EfS2_S2_S2_fjLj1024EEEEELb1ELb0EEEvNS_9BwdParamsE,"a",@progbits
	.sectionflags	@""
	.align	4
.nv.constant0._ZN10layer_norm22ln_bwd_finalize_kernelINS_22Kernel_traits_finalizeILj5120Ef13__nv_bfloat16S2_S2_fjLb1ELj1024ELj4ENS_18Kernel_traits_baseILj5120EfS2_S2_S2_fjLj1024EEEEELb1ELb0EEEvNS_9BwdParamsE:
	.zero		1192


//--------------------- .nv.constant0._ZN10layer_norm13ln_bwd_kernelINS_13Kernel_traitsIf13__nv_bfloat16S2_S2_fjLj5120ELj1ELj1ELj4ELj16ENS_18Kernel_traits_baseILj5120EfS2_S2_S2_fjLj128EEEEELb1ELb1ELb1ELb0EEEvNS_9BwdParamsE --------------------------
	.section	.nv.constant0._ZN10layer_norm13ln_bwd_kernelINS_13Kernel_traitsIf13__nv_bfloat16S2_S2_fjLj5120ELj1ELj1ELj4ELj16ENS_18Kernel_traits_baseILj5120EfS2_S2_S2_fjLj128EEEEELb1ELb1ELb1ELb0EEEvNS_9BwdParamsE,"a",@progbits
	.sectionflags	@""
	.align	4
.nv.constant0._ZN10layer_norm13ln_bwd_kernelINS_13Kernel_traitsIf13__nv_bfloat16S2_S2_fjLj5120ELj1ELj1ELj4ELj16ENS_18Kernel_traits_baseILj5120EfS2_S2_S2_fjLj128EEEEELb1ELb1ELb1ELb0EEEvNS_9BwdParamsE:
	.zero		1192


//--------------------- .nv.constant0._ZN10layer_norm22ln_bwd_finalize_kernelINS_22Kernel_traits_finalizeILj5120Ef13__nv_bfloat16S2_S2_fjLb1ELj1024ELj4ENS_18Kernel_traits_baseILj5120EfS2_S2_S2_fjLj1024EEEEELb1ELb1EEEvNS_9BwdParamsE --------------------------
	.section	.nv.constant0._ZN10layer_norm22ln_bwd_finalize_kernelINS_22Kernel_traits_finalizeILj5120Ef13__nv_bfloat16S2_S2_fjLb1ELj1024ELj4ENS_18Kernel_traits_baseILj5120EfS2_S2_S2_fjLj1024EEEEELb1ELb1EEEvNS_9BwdParamsE,"a",@progbits
	.sectionflags	@""
	.align	4
.nv.constant0._ZN10layer_norm22ln_bwd_finalize_kernelINS_22Kernel_traits_finalizeILj5120Ef13__nv_bfloat16S2_S2_fjLb1ELj1024ELj4ENS_18Kernel_traits_baseILj5120EfS2_S2_S2_fjLj1024EEEEELb1ELb1EEEvNS_9BwdParamsE:
	.zero		1192


//--------------------- .nv.constant0._ZN10layer_norm13ln_bwd_kernelINS_13Kernel_traitsIf13__nv_bfloat16S2_S2_fjLj5120ELj1ELj1ELj4ELj16ENS_18Kernel_traits_baseILj5120EfS2_S2_S2_fjLj128EEEEELb1ELb1ELb1ELb1EEEvNS_9BwdParamsE --------------------------
	.section	.nv.constant0._ZN10layer_norm13ln_bwd_kernelINS_13Kernel_traitsIf13__nv_bfloat16S2_S2_fjLj5120ELj1ELj1ELj4ELj16ENS_18Kernel_traits_baseILj5120EfS2_S2_S2_fjLj128EEEEELb1ELb1ELb1ELb1EEEvNS_9BwdParamsE,"a",@progbits
	.sectionflags	@""
	.align	4
.nv.constant0._ZN10layer_norm13ln_bwd_kernelINS_13Kernel_traitsIf13__nv_bfloat16S2_S2_fjLj5120ELj1ELj1ELj4ELj16ENS_18Kernel_traits_baseILj5120EfS2_S2_S2_fjLj128EEEEELb1ELb1ELb1ELb1EEEvNS_9BwdParamsE:
	.zero		1192


//--------------------- .nv.constant0._ZN10layer_norm13ln_bwd_kernelINS_13Kernel_traitsI13__nv_bfloat16S2_fS2_fjLj5120ELj1ELj1ELj4ELj16ENS_18Kernel_traits_baseILj5120ES2_S2_fS2_fjLj128EEEEELb0ELb0ELb0ELb0EEEvNS_9BwdParamsE --------------------------
	.section	.nv.constant0._ZN10layer_norm13ln_bwd_kernelINS_13Kernel_traitsI13__nv_bfloat16S2_fS2_fjLj5120ELj1ELj1ELj4ELj16ENS_18Kernel_traits_baseILj5120ES2_S2_fS2_fjLj128EEEEELb0ELb0ELb0ELb0EEEvNS_9BwdParamsE,"a",@progbits
	.sectionflags	@""
	.align	4
.nv.constant0._ZN10layer_norm13ln_bwd_kernelINS_13Kernel_traitsI13__nv_bfloat16S2_fS2_fjLj5120ELj1ELj1ELj4ELj16ENS_18Kernel_traits_baseILj5120ES2_S2_fS2_fjLj128EEEEELb0ELb0ELb0ELb0EEEvNS_9BwdParamsE:
	.zero		1192


//--------------------- .nv.constant0._ZN10layer_norm13ln_bwd_kernelINS_13Kernel_traitsI13__nv_bfloat16S2_fS2_fjLj5120ELj1ELj1ELj4ELj16ENS_18Kernel_traits_baseILj5120ES2_S2_fS2_fjLj128EEEEELb0ELb0ELb0ELb1EEEvNS_9BwdParamsE --------------------------
	.section	.nv.constant0._ZN10layer_norm13ln_bwd_kernelINS_13Kernel_traitsI13__nv_bfloat16S2_fS2_fjLj5120ELj1ELj1ELj4ELj16ENS_18Kernel_traits_baseILj5120ES2_S2_fS2_fjLj128EEEEELb0ELb0ELb0ELb1EEEvNS_9BwdParamsE,"a",@progbits
	.sectionflags	@""
	.align	4
.nv.constant0._ZN10layer_norm13ln_bwd_kernelINS_13Kernel_traitsI13__nv_bfloat16S2_fS2_fjLj5120ELj1ELj1ELj4ELj16ENS_18Kernel_traits_baseILj5120ES2_S2_fS2_fjLj128EEEEELb0ELb0ELb0ELb1EEEvNS_9BwdParamsE:
	.zero		1192


//--------------------- .nv.constant0._ZN10layer_norm13ln_bwd_kernelINS_13Kernel_traitsI13__nv_bfloat16S2_fS2_fjLj5120ELj1ELj1ELj4ELj16ENS_18Kernel_traits_baseILj5120ES2_S2_fS2_fjLj128EEEEELb0ELb0ELb1ELb0EEEvNS_9BwdParamsE --------------------------
	.section	.nv.constant0._ZN10layer_norm13ln_bwd_kernelINS_13Kernel_traitsI13__nv_bfloat16S2_fS2_fjLj5120ELj1ELj1ELj4ELj16ENS_18Kernel_traits_baseILj5120ES2_S2_fS2_fjLj128EEEEELb0ELb0ELb1ELb0EEEvNS_9BwdParamsE,"a",@progbits
	.sectionflags	@""
	.align	4
.nv.constant0._ZN10layer_norm13ln_bwd_kernelINS_13Kernel_traitsI13__nv_bfloat16S2_fS2_fjLj5120ELj1ELj1ELj4ELj16ENS_18Kernel_traits_baseILj5120ES2_S2_fS2_fjLj128EEEEELb0ELb0ELb1ELb0EEEvNS_9BwdParamsE:
	.zero		1192


//--------------------- .nv.constant0._ZN10layer_norm13ln_bwd_kernelINS_13Kernel_traitsI13__nv_bfloat16S2_fS2_fjLj5120ELj1ELj1ELj4ELj16ENS_18Kernel_traits_baseILj5120ES2_S2_fS2_fjLj128EEEEELb0ELb0ELb1ELb1EEEvNS_9BwdParamsE --------------------------
	.section	.nv.constant0._ZN10layer_norm13ln_bwd_kernelINS_13Kernel_traitsI13__nv_bfloat16S2_fS2_fjLj5120ELj1ELj1ELj4ELj16ENS_18Kernel_traits_baseILj5120ES2_S2_fS2_fjLj128EEEEELb0ELb0ELb1ELb1EEEvNS_9BwdParamsE,"a",@progbits
	.sectionflags	@""
	.align	4
.nv.constant0._ZN10layer_norm13ln_bwd_kernelINS_13Kernel_traitsI13__nv_bfloat16S2_fS2_fjLj5120ELj1ELj1ELj4ELj16ENS_18Kernel_traits_baseILj5120ES2_S2_fS2_fjLj128EEEEELb0ELb0ELb1ELb1EEEvNS_9BwdParamsE:
	.zero		1192


//--------------------- .nv.constant0._ZN10layer_norm13ln_bwd_kernelINS_13Kernel_traitsI13__nv_bfloat16S2_fS2_fjLj5120ELj1ELj1ELj4ELj16ENS_18Kernel_traits_baseILj5120ES2_S2_fS2_fjLj128EEEEELb0ELb1ELb0ELb0EEEvNS_9BwdParamsE --------------------------
	.section	.nv.constant0._ZN10layer_norm13ln_bwd_kernelINS_13Kernel_traitsI13__nv_bfloat16S2_fS2_fjLj5120ELj1ELj1ELj4ELj16ENS_18Kernel_traits_baseILj5120ES2_S2_fS2_fjLj128EEEEELb0ELb1ELb0ELb0EEEvNS_9BwdParamsE,"a",@progbits
	.sectionflags	@""
	.align	4
.nv.constant0._ZN10layer_norm13ln_bwd_kernelINS_13Kernel_traitsI13__nv_bfloat16S2_fS2_fjLj5120ELj1ELj1ELj4ELj16ENS_18Kernel_traits_baseILj5120ES2_S2_fS2_fjLj128EEEEELb0ELb1ELb0ELb0EEEvNS_9BwdParamsE:
	.zero		1192


//--------------------- .nv.constant0._ZN10layer_norm13ln_bwd_kernelINS_13Kernel_traitsI13__nv_bfloat16S2_fS2_fjLj5120ELj1ELj1ELj4ELj16ENS_18Kernel_traits_baseILj5120ES2_S2_fS2_fjLj128EEEEELb0ELb1ELb0ELb1EEEvNS_9BwdParamsE --------------------------
	.section	.nv.constant0._ZN10layer_norm13ln_bwd_kernelINS_13Kernel_traitsI13__nv_bfloat16S2_fS2_fjLj5120ELj1ELj1ELj4ELj16ENS_18Kernel_traits_baseILj5120ES2_S2_fS2_fjLj128EEEEELb0ELb1ELb0ELb1EEEvNS_9BwdParamsE,"a",@progbits
	.sectionflags	@""
	.align	4
.nv.constant0._ZN10layer_norm13ln_bwd_kernelINS_13Kernel_traitsI13__nv_bfloat16S2_fS2_fjLj5120ELj1ELj1ELj4ELj16ENS_18Kernel_traits_baseILj5120ES2_S2_fS2_fjLj128EEEEELb0ELb1ELb0ELb1EEEvNS_9BwdParamsE:
	.zero		1192


//--------------------- .nv.constant0._ZN10layer_norm13ln_bwd_kernelINS_13Kernel_traitsI13__nv_bfloat16S2_fS2_fjLj5120ELj1ELj1ELj4ELj16ENS_18Kernel_traits_baseILj5120ES2_S2_fS2_fjLj128EEEEELb0ELb1ELb1ELb0EEEvNS_9BwdParamsE --------------------------
	.section	.nv.constant0._ZN10layer_norm13ln_bwd_kernelINS_13Kernel_traitsI13__nv_bfloat16S2_fS2_fjLj5120ELj1ELj1ELj4ELj16ENS_18Kernel_traits_baseILj5120ES2_S2_fS2_fjLj128EEEEELb0ELb1ELb1ELb0EEEvNS_9BwdParamsE,"a",@progbits
	.sectionflags	@""
	.align	4
.nv.constant0._ZN10layer_norm13ln_bwd_kernelINS_13Kernel_traitsI13__nv_bfloat16S2_fS2_fjLj5120ELj1ELj1ELj4ELj16ENS_18Kernel_traits_baseILj5120ES2_S2_fS2_fjLj128EEEEELb0ELb1ELb1ELb0EEEvNS_9BwdParamsE:
	.zero		1192


//--------------------- .nv.constant0._ZN10layer_norm13ln_bwd_kernelINS_13Kernel_traitsI13__nv_bfloat16S2_fS2_fjLj5120ELj1ELj1ELj4ELj16ENS_18Kernel_traits_baseILj5120ES2_S2_fS2_fjLj128EEEEELb0ELb1ELb1ELb1EEEvNS_9BwdParamsE --------------------------
	.section	.nv.constant0._ZN10layer_norm13ln_bwd_kernelINS_13Kernel_traitsI13__nv_bfloat16S2_fS2_fjLj5120ELj1ELj1ELj4ELj16ENS_18Kernel_traits_baseILj5120ES2_S2_fS2_fjLj128EEEEELb0ELb1ELb1ELb1EEEvNS_9BwdParamsE,"a",@progbits
	.sectionflags	@""
	.align	4
.nv.constant0._ZN10layer_norm13ln_bwd_kernelINS_13Kernel_traitsI13__nv_bfloat16S2_fS2_fjLj5120ELj1ELj1ELj4ELj16ENS_18Kernel_traits_baseILj5120ES2_S2_fS2_fjLj128EEEEELb0ELb1ELb1ELb1EEEvNS_9BwdParamsE:
	.zero		1192


//--------------------- .nv.constant0._ZN10layer_norm13ln_bwd_kernelINS_13Kernel_traitsI13__nv_bfloat16S2_fS2_fjLj5120ELj1ELj1ELj4ELj16ENS_18Kernel_traits_baseILj5120ES2_S2_fS2_fjLj128EEEEELb1ELb0ELb0ELb0EEEvNS_9BwdParamsE --------------------------
	.section	.nv.constant0._ZN10layer_norm13ln_bwd_kernelINS_13Kernel_traitsI13__nv_bfloat16S2_fS2_fjLj5120ELj1ELj1ELj4ELj16ENS_18Kernel_traits_baseILj5120ES2_S2_fS2_fjLj128EEEEELb1ELb0ELb0ELb0EEEvNS_9BwdParamsE,"a",@progbits
	.sectionflags	@""
	.align	4
.nv.constant0._ZN10layer_norm13ln_bwd_kernelINS_13Kernel_traitsI13__nv_bfloat16S2_fS2_fjLj5120ELj1ELj1ELj4ELj16ENS_18Kernel_traits_baseILj5120ES2_S2_fS2_fjLj128EEEEELb1ELb0ELb0ELb0EEEvNS_9BwdParamsE:
	.zero		1192


//--------------------- .nv.constant0._ZN10layer_norm13ln_bwd_kernelINS_13Kernel_traitsI13__nv_bfloat16S2_fS2_fjLj5120ELj1ELj1ELj4ELj16ENS_18Kernel_traits_baseILj5120ES2_S2_fS2_fjLj128EEEEELb1ELb0ELb0ELb1EEEvNS_9BwdParamsE --------------------------
	.section	.nv.constant0._ZN10layer_norm13ln_bwd_kernelINS_13Kernel_traitsI13__nv_bfloat16S2_fS2_fjLj5120ELj1ELj1ELj4ELj16ENS_18Kernel_traits_baseILj5120ES2_S2_fS2_fjLj128EEEEELb1ELb0ELb0ELb1EEEvNS_9BwdParamsE,"a",@progbits
	.sectionflags	@""
	.align	4
.nv.constant0._ZN10layer_norm13ln_bwd_kernelINS_13Kernel_traitsI13__nv_bfloat16S2_fS2_fjLj5120ELj1ELj1ELj4ELj16ENS_18Kernel_traits_baseILj5120ES2_S2_fS2_fjLj128EEEEELb1ELb0ELb0ELb1EEEvNS_9BwdParamsE:
	.zero		1192


//--------------------- .nv.constant0._ZN10layer_norm22ln_bwd_finalize_kernelINS_22Kernel_traits_finalizeILj5120E13__nv_bfloat16S2_fS2_fjLb0ELj1024ELj4ENS_18Kernel_traits_baseILj5120ES2_S2_fS2_fjLj1024EEEEELb0ELb0EEEvNS_9BwdParamsE --------------------------
	.section	.nv.constant0._ZN10layer_norm22ln_bwd_finalize_kernelINS_22Kernel_traits_finalizeILj5120E13__nv_bfloat16S2_fS2_fjLb0ELj1024ELj4ENS_18Kernel_traits_baseILj5120ES2_S2_fS2_fjLj1024EEEEELb0ELb0EEEvNS_9BwdParamsE,"a",@progbits
	.sectionflags	@""
	.align	4
.nv.constant0._ZN10layer_norm22ln_bwd_finalize_kernelINS_22Kernel_traits_finalizeILj5120E13__nv_bfloat16S2_fS2_fjLb0ELj1024ELj4ENS_18Kernel_traits_baseILj5120ES2_S2_fS2_fjLj1024EEEEELb0ELb0EEEvNS_9BwdParamsE:
	.zero		1192


//--------------------- .nv.constant0._ZN10layer_norm13ln_bwd_kernelINS_13Kernel_traitsI13__nv_bfloat16S2_fS2_fjLj5120ELj1ELj1ELj4ELj16ENS_18Kernel_traits_baseILj5120ES2_S2_fS2_fjLj128EEEEELb1ELb0ELb1ELb0EEEvNS_9BwdParamsE --------------------------
	.section	.nv.constant0._ZN10layer_norm13ln_bwd_kernelINS_13Kernel_traitsI13__nv_bfloat16S2_fS2_fjLj5120ELj1ELj1ELj4ELj16ENS_18Kernel_traits_baseILj5120ES2_S2_fS2_fjLj128EEEEELb1ELb0ELb1ELb0EEEvNS_9BwdParamsE,"a",@progbits
	.sectionflags	@""
	.align	4
.nv.constant0._ZN10layer_norm13ln_bwd_kernelINS_13Kernel_traitsI13__nv_bfloat16S2_fS2_fjLj5120ELj1ELj1ELj4ELj16ENS_18Kernel_traits_baseILj5120ES2_S2_fS2_fjLj128EEEEELb1ELb0ELb1ELb0EEEvNS_9BwdParamsE:
	.zero		1192


//--------------------- .nv.constant0._ZN10layer_norm22ln_bwd_finalize_kernelINS_22Kernel_traits_finalizeILj5120E13__nv_bfloat16S2_fS2_fjLb0ELj1024ELj4ENS_18Kernel_traits_baseILj5120ES2_S2_fS2_fjLj1024EEEEELb0ELb1EEEvNS_9BwdParamsE --------------------------
	.section	.nv.constant0._ZN10layer_norm22ln_bwd_finalize_kernelINS_22Kernel_traits_finalizeILj5120E13__nv_bfloat16S2_fS2_fjLb0ELj1024ELj4ENS_18Kernel_traits_baseILj5120ES2_S2_fS2_fjLj1024EEEEELb0ELb1EEEvNS_9BwdParamsE,"a",@progbits
	.sectionflags	@""
	.align	4
.nv.constant0._ZN10layer_norm22ln_bwd_finalize_kernelINS_22Kernel_traits_finalizeILj5120E13__nv_bfloat16S2_fS2_fjLb0ELj1024ELj4ENS_18Kernel_traits_baseILj5120ES2_S2_fS2_fjLj1024EEEEELb0ELb1EEEvNS_9BwdParamsE:
	.zero		1192


//--------------------- .nv.constant0._ZN10layer_norm13ln_bwd_kernelINS_13Kernel_traitsI13__nv_bfloat16S2_fS2_fjLj5120ELj1ELj1ELj4ELj16ENS_18Kernel_traits_baseILj5120ES2_S2_fS2_fjLj128EEEEELb1ELb0ELb1ELb1EEEvNS_9BwdParamsE --------------------------
	.section	.nv.constant0._ZN10layer_norm13ln_bwd_kernelINS_13Kernel_traitsI13__nv_bfloat16S2_fS2_fjLj5120ELj1ELj1ELj4ELj16ENS_18Kernel_traits_baseILj5120ES2_S2_fS2_fjLj128EEEEELb1ELb0ELb1ELb1EEEvNS_9BwdParamsE,"a",@progbits
	.sectionflags	@""
	.align	4
.nv.constant0._ZN10layer_norm13ln_bwd_kernelINS_13Kernel_traitsI13__nv_bfloat16S2_fS2_fjLj5120ELj1ELj1ELj4ELj16ENS_18Kernel_traits_baseILj5120ES2_S2_fS2_fjLj128EEEEELb1ELb0ELb1ELb1EEEvNS_9BwdParamsE:
	.zero		1192


//--------------------- .nv.constant0._ZN10layer_norm13ln_bwd_kernelINS_13Kernel_traitsI13__nv_bfloat16S2_fS2_fjLj5120ELj1ELj1ELj4ELj16ENS_18Kernel_traits_baseILj5120ES2_S2_fS2_fjLj128EEEEELb1ELb1ELb0ELb0EEEvNS_9BwdParamsE --------------------------
	.section	.nv.constant0._ZN10layer_norm13ln_bwd_kernelINS_13Kernel_traitsI13__nv_bfloat16S2_fS2_fjLj5120ELj1ELj1ELj4ELj16ENS_18Kernel_traits_baseILj5120ES2_S2_fS2_fjLj128EEEEELb1ELb1ELb0ELb0EEEvNS_9BwdParamsE,"a",@progbits
	.sectionflags	@""
	.align	4
.nv.constant0._ZN10layer_norm13ln_bwd_kernelINS_13Kernel_traitsI13__nv_bfloat16S2_fS2_fjLj5120ELj1ELj1ELj4ELj16ENS_18Kernel_traits_baseILj5120ES2_S2_fS2_fjLj128EEEEELb1ELb1ELb0ELb0EEEvNS_9BwdParamsE:
	.zero		1192


//--------------------- .nv.constant0._ZN10layer_norm13ln_bwd_kernelINS_13Kernel_traitsI13__nv_bfloat16S2_fS2_fjLj5120ELj1ELj1ELj4ELj16ENS_18Kernel_traits_baseILj5120ES2_S2_fS2_fjLj128EEEEELb1ELb1ELb0ELb1EEEvNS_9BwdParamsE --------------------------
	.section	.nv.constant0._ZN10layer_norm13ln_bwd_kernelINS_13Kernel_traitsI13__nv_bfloat16S2_fS2_fjLj5120ELj1ELj1ELj4ELj16ENS_18Kernel_traits_baseILj5120ES2_S2_fS2_fjLj128EEEEELb1ELb1ELb0ELb1EEEvNS_9BwdParamsE,"a",@progbits
	.sectionflags	@""
	.align	4
.nv.constant0._ZN10layer_norm13ln_bwd_kernelINS_13Kernel_traitsI13__nv_bfloat16S2_fS2_fjLj5120ELj1ELj1ELj4ELj16ENS_18Kernel_traits_baseILj5120ES2_S2_fS2_fjLj128EEEEELb1ELb1ELb0ELb1EEEvNS_9BwdParamsE:
	.zero		1192


//--------------------- .nv.constant0._ZN10layer_norm22ln_bwd_finalize_kernelINS_22Kernel_traits_finalizeILj5120E13__nv_bfloat16S2_fS2_fjLb1ELj1024ELj4ENS_18Kernel_traits_baseILj5120ES2_S2_fS2_fjLj1024EEEEELb1ELb0EEEvNS_9BwdParamsE --------------------------
	.section	.nv.constant0._ZN10layer_norm22ln_bwd_finalize_kernelINS_22Kernel_traits_finalizeILj5120E13__nv_bfloat16S2_fS2_fjLb1ELj1024ELj4ENS_18Kernel_traits_baseILj5120ES2_S2_fS2_fjLj1024EEEEELb1ELb0EEEvNS_9BwdParamsE,"a",@progbits
	.sectionflags	@""
	.align	4
.nv.constant0._ZN10layer_norm22ln_bwd_finalize_kernelINS_22Kernel_traits_finalizeILj5120E13__nv_bfloat16S2_fS2_fjLb1ELj1024ELj4ENS_18Kernel_traits_baseILj5120ES2_S2_fS2_fjLj1024EEEEELb1ELb0EEEvNS_9BwdParamsE:
	.zero		1192


//--------------------- .nv.constant0._ZN10layer_norm13ln_bwd_kernelINS_13Kernel_traitsI13__nv_bfloat16S2_fS2_fjLj5120ELj1ELj1ELj4ELj16ENS_18Kernel_traits_baseILj5120ES2_S2_fS2_fjLj128EEEEELb1ELb1ELb1ELb0EEEvNS_9BwdParamsE --------------------------
	.section	.nv.constant0._ZN10layer_norm13ln_bwd_kernelINS_13Kernel_traitsI13__nv_bfloat16S2_fS2_fjLj5120ELj1ELj1ELj4ELj16ENS_18Kernel_traits_baseILj5120ES2_S2_fS2_fjLj128EEEEELb1ELb1ELb1ELb0EEEvNS_9BwdParamsE,"a",@progbits
	.sectionflags	@""
	.align	4
.nv.constant0._ZN10layer_norm13ln_bwd_kernelINS_13Kernel_traitsI13__nv_bfloat16S2_fS2_fjLj5120ELj1ELj1ELj4ELj16ENS_18Kernel_traits_baseILj5120ES2_S2_fS2_fjLj128EEEEELb1ELb1ELb1ELb0EEEvNS_9BwdParamsE:
	.zero		1192


//--------------------- .nv.constant0._ZN10layer_norm22ln_bwd_finalize_kernelINS_22Kernel_traits_finalizeILj5120E13__nv_bfloat16S2_fS2_fjLb1ELj1024ELj4ENS_18Kernel_traits_baseILj5120ES2_S2_fS2_fjLj1024EEEEELb1ELb1EEEvNS_9BwdParamsE --------------------------
	.section	.nv.constant0._ZN10layer_norm22ln_bwd_finalize_kernelINS_22Kernel_traits_finalizeILj5120E13__nv_bfloat16S2_fS2_fjLb1ELj1024ELj4ENS_18Kernel_traits_baseILj5120ES2_S2_fS2_fjLj1024EEEEELb1ELb1EEEvNS_9BwdParamsE,"a",@progbits
	.sectionflags	@""
	.align	4
.nv.constant0._ZN10layer_norm22ln_bwd_finalize_kernelINS_22Kernel_traits_finalizeILj5120E13__nv_bfloat16S2_fS2_fjLb1ELj1024ELj4ENS_18Kernel_traits_baseILj5120ES2_S2_fS2_fjLj1024EEEEELb1ELb1EEEvNS_9BwdParamsE:
	.zero		1192


//--------------------- .nv.constant0._ZN10layer_norm13ln_bwd_kernelINS_13Kernel_traitsI13__nv_bfloat16S2_fS2_fjLj5120ELj1ELj1ELj4ELj16ENS_18Kernel_traits_baseILj5120ES2_S2_fS2_fjLj128EEEEELb1ELb1ELb1ELb1EEEvNS_9BwdParamsE --------------------------
	.section	.nv.constant0._ZN10layer_norm13ln_bwd_kernelINS_13Kernel_traitsI13__nv_bfloat16S2_fS2_fjLj5120ELj1ELj1ELj4ELj16ENS_18Kernel_traits_baseILj5120ES2_S2_fS2_fjLj128EEEEELb1ELb1ELb1ELb1EEEvNS_9BwdParamsE,"a",@progbits
	.sectionflags	@""
	.align	4
.nv.constant0._ZN10layer_norm13ln_bwd_kernelINS_13Kernel_traitsI13__nv_bfloat16S2_fS2_fjLj5120ELj1ELj1ELj4ELj16ENS_18Kernel_traits_baseILj5120ES2_S2_fS2_fjLj128EEEEELb1ELb1ELb1ELb1EEEvNS_9BwdParamsE:
	.zero		1192


//--------------------- .nv.constant0._ZN10layer_norm13ln_bwd_kernelINS_13Kernel_traitsIf13__nv_bfloat16fS2_fjLj5120ELj1ELj1ELj4ELj16ENS_18Kernel_traits_baseILj5120EfS2_fS2_fjLj128EEEEELb0ELb0ELb0ELb0EEEvNS_9BwdParamsE --------------------------
	.section	.nv.constant0._ZN10layer_norm13ln_bwd_kernelINS_13Kernel_traitsIf13__nv_bfloat16fS2_fjLj5120ELj1ELj1ELj4ELj16ENS_18Kernel_traits_baseILj5120EfS2_fS2_fjLj128EEEEELb0ELb0ELb0ELb0EEEvNS_9BwdParamsE,"a",@progbits
	.sectionflags	@""
	.align	4
.nv.constant0._ZN10layer_norm13ln_bwd_kernelINS_13Kernel_traitsIf13__nv_bfloat16fS2_fjLj5120ELj1ELj1ELj4ELj16ENS_18Kernel_traits_baseILj5120EfS2_fS2_fjLj128EEEEELb0ELb0ELb0ELb0EEEvNS_9BwdParamsE:
	.zero		1192


//--------------------- .nv.constant0._ZN10layer_norm13ln_bwd_kernelINS_13Kernel_traitsIf13__nv_bfloat16fS2_fjLj5120ELj1ELj1ELj4ELj16ENS_18Kernel_traits_baseILj5120EfS2_fS2_fjLj128EEEEELb0ELb0ELb0ELb1EEEvNS_9BwdParamsE --------------------------
	.section	.nv.constant0._ZN10layer_norm13ln_bwd_kernelINS_13Kernel_traitsIf13__nv_bfloat16fS2_fjLj5120ELj1ELj1ELj4ELj16ENS_18Kernel_traits_baseILj5120EfS2_fS2_fjLj128EEEEELb0ELb0ELb0ELb1EEEvNS_9BwdParamsE,"a",@progbits
	.sectionflags	@""
	.align	4
.nv.constant0._ZN10layer_norm13ln_bwd_kernelINS_13Kernel_traitsIf13__nv_bfloat16fS2_fjLj5120ELj1ELj1ELj4ELj16ENS_18Kernel_traits_baseILj5120EfS2_fS2_fjLj128EEEEELb0ELb0ELb0ELb1EEEvNS_9BwdParamsE:
	.zero		1192


//--------------------- .nv.constant0._ZN10layer_norm13ln_bwd_kernelINS_13Kernel_traitsIf13__nv_bfloat16fS2_fjLj5120ELj1ELj1ELj4ELj16ENS_18Kernel_traits_baseILj5120EfS2_fS2_fjLj128EEEEELb0ELb0ELb1ELb0EEEvNS_9BwdParamsE --------------------------
	.section	.nv.constant0._ZN10layer_norm13ln_bwd_kernelINS_13Kernel_traitsIf13__nv_bfloat16fS2_fjLj5120ELj1ELj1ELj4ELj16ENS_18Kernel_traits_baseILj5120EfS2_fS2_fjLj128EEEEELb0ELb0ELb1ELb0EEEvNS_9BwdParamsE,"a",@progbits
	.sectionflags	@""
	.align	4
.nv.constant0._ZN10layer_norm13ln_bwd_kernelINS_13Kernel_traitsIf13__nv_bfloat16fS2_fjLj5120ELj1ELj1ELj4ELj16ENS_18Kernel_traits_baseILj5120EfS2_fS2_fjLj128EEEEELb0ELb0ELb1ELb0EEEvNS_9BwdParamsE:
	.zero		1192


//--------------------- .nv.constant0._ZN10layer_norm13ln_bwd_kernelINS_13Kernel_traitsIf13__nv_bfloat16fS2_fjLj5120ELj1ELj1ELj4ELj16ENS_18Kernel_traits_baseILj5120EfS2_fS2_fjLj128EEEEELb0ELb0ELb1ELb1EEEvNS_9BwdParamsE --------------------------
	.section	.nv.constant0._ZN10layer_norm13ln_bwd_kernelINS_13Kernel_traitsIf13__nv_bfloat16fS2_fjLj5120ELj1ELj1ELj4ELj16ENS_18Kernel_traits_baseILj5120EfS2_fS2_fjLj128EEEEELb0ELb0ELb1ELb1EEEvNS_9BwdParamsE,"a",@progbits
	.sectionflags	@""
	.align	4
.nv.constant0._ZN10layer_norm13ln_bwd_kernelINS_13Kernel_traitsIf13__nv_bfloat16fS2_fjLj5120ELj1ELj1ELj4ELj16ENS_18Kernel_traits_baseILj5120EfS2_fS2_fjLj128EEEEELb0ELb0ELb1ELb1EEEvNS_9BwdParamsE:
	.zero		1192


//--------------------- .nv.constant0._ZN10layer_norm13ln_bwd_kernelINS_13Kernel_traitsIf13__nv_bfloat16fS2_fjLj5120ELj1ELj1ELj4ELj16ENS_18Kernel_traits_baseILj5120EfS2_fS2_fjLj128EEEEELb0ELb1ELb0ELb0EEEvNS_9BwdParamsE --------------------------
	.section	.nv.constant0._ZN10layer_norm13ln_bwd_kernelINS_13Kernel_traitsIf13__nv_bfloat16fS2_fjLj5120ELj1ELj1ELj4ELj16ENS_18Kernel_traits_baseILj5120EfS2_fS2_fjLj128EEEEELb0ELb1ELb0ELb0EEEvNS_9BwdParamsE,"a",@progbits
	.sectionflags	@""
	.align	4
.nv.constant0._ZN10layer_norm13ln_bwd_kernelINS_13Kernel_traitsIf13__nv_bfloat16fS2_fjLj5120ELj1ELj1ELj4ELj16ENS_18Kernel_traits_baseILj5120EfS2_fS2_fjLj128EEEEELb0ELb1ELb0ELb0EEEvNS_9BwdParamsE:
	.zero		1192


//--------------------- .nv.constant0._ZN10layer_norm13ln_bwd_kernelINS_13Kernel_traitsIf13__nv_bfloat16fS2_fjLj5120ELj1ELj1ELj4ELj16ENS_18Kernel_traits_baseILj5120EfS2_fS2_fjLj128EEEEELb0ELb1ELb0ELb1EEEvNS_9BwdParamsE --------------------------
	.section	.nv.constant0._ZN10layer_norm13ln_bwd_kernelINS_13Kernel_traitsIf13__nv_bfloat16fS2_fjLj5120ELj1ELj1ELj4ELj16ENS_18Kernel_traits_baseILj5120EfS2_fS2_fjLj128EEEEELb0ELb1ELb0ELb1EEEvNS_9BwdParamsE,"a",@progbits
	.sectionflags	@""
	.align	4
.nv.constant0._ZN10layer_norm13ln_bwd_kernelINS_13Kernel_traitsIf13__nv_bfloat16fS2_fjLj5120ELj1ELj1ELj4ELj16ENS_18Kernel_traits_baseILj5120EfS2_fS2_fjLj128EEEEELb0ELb1ELb0ELb1EEEvNS_9BwdParamsE:
	.zero		1192


//--------------------- .nv.constant0._ZN10layer_norm13ln_bwd_kernelINS_13Kernel_traitsIf13__nv_bfloat16fS2_fjLj5120ELj1ELj1ELj4ELj16ENS_18Kernel_traits_baseILj5120EfS2_fS2_fjLj128EEEEELb0ELb1ELb1ELb0EEEvNS_9BwdParamsE --------------------------
	.section	.nv.constant0._ZN10layer_norm13ln_bwd_kernelINS_13Kernel_traitsIf13__nv_bfloat16fS2_fjLj5120ELj1ELj1ELj4ELj16ENS_18Kernel_traits_baseILj5120EfS2_fS2_fjLj128EEEEELb0ELb1ELb1ELb0EEEvNS_9BwdParamsE,"a",@progbits
	.sectionflags	@""
	.align	4
.nv.constant0._ZN10layer_norm13ln_bwd_kernelINS_13Kernel_traitsIf13__nv_bfloat16fS2_fjLj5120ELj1ELj1ELj4ELj16ENS_18Kernel_traits_baseILj5120EfS2_fS2_fjLj128EEEEELb0ELb1ELb1ELb0EEEvNS_9BwdParamsE:
	.zero		1192


//--------------------- .nv.constant0._ZN10layer_norm13ln_bwd_kernelINS_13Kernel_traitsIf13__nv_bfloat16fS2_fjLj5120ELj1ELj1ELj4ELj16ENS_18Kernel_traits_baseILj5120EfS2_fS2_fjLj128EEEEELb0ELb1ELb1ELb1EEEvNS_9BwdParamsE --------------------------
	.section	.nv.constant0._ZN10layer_norm13ln_bwd_kernelINS_13Kernel_traitsIf13__nv_bfloat16fS2_fjLj5120ELj1ELj1ELj4ELj16ENS_18Kernel_traits_baseILj5120EfS2_fS2_fjLj128EEEEELb0ELb1ELb1ELb1EEEvNS_9BwdParamsE,"a",@progbits
	.sectionflags	@""
	.align	4
.nv.constant0._ZN10layer_norm13ln_bwd_kernelINS_13Kernel_traitsIf13__nv_bfloat16fS2_fjLj5120ELj1ELj1ELj4ELj16ENS_18Kernel_traits_baseILj5120EfS2_fS2_fjLj128EEEEELb0ELb1ELb1ELb1EEEvNS_9BwdParamsE:
	.zero		1192


//--------------------- .nv.constant0._ZN10layer_norm13ln_bwd_kernelINS_13Kernel_traitsIf13__nv_bfloat16fS2_fjLj5120ELj1ELj1ELj4ELj16ENS_18Kernel_traits_baseILj5120EfS2_fS2_fjLj128EEEEELb1ELb0ELb0ELb0EEEvNS_9BwdParamsE --------------------------
	.section	.nv.constant0._ZN10layer_norm13ln_bwd_kernelINS_13Kernel_traitsIf13__nv_bfloat16fS2_fjLj5120ELj1ELj1ELj4ELj16ENS_18Kernel_traits_baseILj5120EfS2_fS2_fjLj128EEEEELb1ELb0ELb0ELb0EEEvNS_9BwdParamsE,"a",@progbits
	.sectionflags	@""
	.align	4
.nv.constant0._ZN10layer_norm13ln_bwd_kernelINS_13Kernel_traitsIf13__nv_bfloat16fS2_fjLj5120ELj1ELj1ELj4ELj16ENS_18Kernel_traits_baseILj5120EfS2_fS2_fjLj128EEEEELb1ELb0ELb0ELb0EEEvNS_9BwdParamsE:
	.zero		1192


//--------------------- .nv.constant0._ZN10layer_norm13ln_bwd_kernelINS_13Kernel_traitsIf13__nv_bfloat16fS2_fjLj5120ELj1ELj1ELj4ELj16ENS_18Kernel_traits_baseILj5120EfS2_fS2_fjLj128EEEEELb1ELb0ELb0ELb1EEEvNS_9BwdParamsE --------------------------
	.section	.nv.constant0._ZN10layer_norm13ln_bwd_kernelINS_13Kernel_traitsIf13__nv_bfloat16fS2_fjLj5120ELj1ELj1ELj4ELj16ENS_18Kernel_traits_baseILj5120EfS2_fS2_fjLj128EEEEELb1ELb0ELb0ELb1EEEvNS_9BwdParamsE,"a",@progbits
	.sectionflags	@""
	.align	4
.nv.constant0._ZN10layer_norm13ln_bwd_kernelINS_13Kernel_traitsIf13__nv_bfloat16fS2_fjLj5120ELj1ELj1ELj4ELj16ENS_18Kernel_traits_baseILj5120EfS2_fS2_fjLj128EEEEELb1ELb0ELb0ELb1EEEvNS_9BwdParamsE:
	.zero		1192


//--------------------- .nv.constant0._ZN10layer_norm22ln_bwd_finalize_kernelINS_22Kernel_traits_finalizeILj5120Ef13__nv_bfloat16fS2_fjLb0ELj1024ELj4ENS_18Kernel_traits_baseILj5120EfS2_fS2_fjLj1024EEEEELb0ELb0EEEvNS_9BwdParamsE --------------------------
	.section	.nv.constant0._ZN10layer_norm22ln_bwd_finalize_kernelINS_22Kernel_traits_finalizeILj5120Ef13__nv_bfloat16fS2_fjLb0ELj1024ELj4ENS_18Kernel_traits_baseILj5120EfS2_fS2_fjLj1024EEEEELb0ELb0EEEvNS_9BwdParamsE,"a",@progbits
	.sectionflags	@""
	.align	4
.nv.constant0._ZN10layer_norm22ln_bwd_finalize_kernelINS_22Kernel_traits_finalizeILj5120Ef13__nv_bfloat16fS2_fjLb0ELj1024ELj4ENS_18Kernel_traits_baseILj5120EfS2_fS2_fjLj1024EEEEELb0ELb0EEEvNS_9BwdParamsE:
	.zero		1192


//--------------------- .nv.constant0._ZN10layer_norm13ln_bwd_kernelINS_13Kernel_traitsIf13__nv_bfloat16fS2_fjLj5120ELj1ELj1ELj4ELj16ENS_18Kernel_traits_baseILj5120EfS2_fS2_fjLj128EEEEELb1ELb0ELb1ELb0EEEvNS_9BwdParamsE --------------------------
	.section	.nv.constant0._ZN10layer_norm13ln_bwd_kernelINS_13Kernel_traitsIf13__nv_bfloat16fS2_fjLj5120ELj1ELj1ELj4ELj16ENS_18Kernel_traits_baseILj5120EfS2_fS2_fjLj128EEEEELb1ELb0ELb1ELb0EEEvNS_9BwdParamsE,"a",@progbits
	.sectionflags	@""
	.align	4
.nv.constant0._ZN10layer_norm13ln_bwd_kernelINS_13Kernel_traitsIf13__nv_bfloat16fS2_fjLj5120ELj1ELj1ELj4ELj16ENS_18Kernel_traits_baseILj5120EfS2_fS2_fjLj128EEEEELb1ELb0ELb1ELb0EEEvNS_9BwdParamsE:
	.zero		1192


//--------------------- .nv.constant0._ZN10layer_norm22ln_bwd_finalize_kernelINS_22Kernel_traits_finalizeILj5120Ef13__nv_bfloat16fS2_fjLb0ELj1024ELj4ENS_18Kernel_traits_baseILj5120EfS2_fS2_fjLj1024EEEEELb0ELb1EEEvNS_9BwdParamsE --------------------------
	.section	.nv.constant0._ZN10layer_norm22ln_bwd_finalize_kernelINS_22Kernel_traits_finalizeILj5120Ef13__nv_bfloat16fS2_fjLb0ELj1024ELj4ENS_18Kernel_traits_baseILj5120EfS2_fS2_fjLj1024EEEEELb0ELb1EEEvNS_9BwdParamsE,"a",@progbits
	.sectionflags	@""
	.align	4
.nv.constant0._ZN10layer_norm22ln_bwd_finalize_kernelINS_22Kernel_traits_finalizeILj5120Ef13__nv_bfloat16fS2_fjLb0ELj1024ELj4ENS_18Kernel_traits_baseILj5120EfS2_fS2_fjLj1024EEEEELb0ELb1EEEvNS_9BwdParamsE:
	.zero		1192


//--------------------- .nv.constant0._ZN10layer_norm13ln_bwd_kernelINS_13Kernel_traitsIf13__nv_bfloat16fS2_fjLj5120ELj1ELj1ELj4ELj16ENS_18Kernel_traits_baseILj5120EfS2_fS2_fjLj128EEEEELb1ELb0ELb1ELb1EEEvNS_9BwdParamsE --------------------------
	.section	.nv.constant0._ZN10layer_norm13ln_bwd_kernelINS_13Kernel_traitsIf13__nv_bfloat16fS2_fjLj5120ELj1ELj1ELj4ELj16ENS_18Kernel_traits_baseILj5120EfS2_fS2_fjLj128EEEEELb1ELb0ELb1ELb1EEEvNS_9BwdParamsE,"a",@progbits
	.sectionflags	@""
	.align	4
.nv.constant0._ZN10layer_norm13ln_bwd_kernelINS_13Kernel_traitsIf13__nv_bfloat16fS2_fjLj5120ELj1ELj1ELj4ELj16ENS_18Kernel_traits_baseILj5120EfS2_fS2_fjLj128EEEEELb1ELb0ELb1ELb1EEEvNS_9BwdParamsE:
	.zero		1192


//--------------------- .nv.constant0._ZN10layer_norm13ln_bwd_kernelINS_13Kernel_traitsIf13__nv_bfloat16fS2_fjLj5120ELj1ELj1ELj4ELj16ENS_18Kernel_traits_baseILj5120EfS2_fS2_fjLj128EEEEELb1ELb1ELb0ELb0EEEvNS_9BwdParamsE --------------------------
	.section	.nv.constant0._ZN10layer_norm13ln_bwd_kernelINS_13Kernel_traitsIf13__nv_bfloat16fS2_fjLj5120ELj1ELj1ELj4ELj16ENS_18Kernel_traits_baseILj5120EfS2_fS2_fjLj128EEEEELb1ELb1ELb0ELb0EEEvNS_9BwdParamsE,"a",@progbits
	.sectionflags	@""
	.align	4
.nv.constant0._ZN10layer_norm13ln_bwd_kernelINS_13Kernel_traitsIf13__nv_bfloat16fS2_fjLj5120ELj1ELj1ELj4ELj16ENS_18Kernel_traits_baseILj5120EfS2_fS2_fjLj128EEEEELb1ELb1ELb0ELb0EEEvNS_9BwdParamsE:
	.zero		1192


//--------------------- .nv.constant0._ZN10layer_norm13ln_bwd_kernelINS_13Kernel_traitsIf13__nv_bfloat16fS2_fjLj5120ELj1ELj1ELj4ELj16ENS_18Kernel_traits_baseILj5120EfS2_fS2_fjLj128EEEEELb1ELb1ELb0ELb1EEEvNS_9BwdParamsE --------------------------
	.section	.nv.constant0._ZN10layer_norm13ln_bwd_kernelINS_13Kernel_traitsIf13__nv_bfloat16fS2_fjLj5120ELj1ELj1ELj4ELj16ENS_18Kernel_traits_baseILj5120EfS2_fS2_fjLj128EEEEELb1ELb1ELb0ELb1EEEvNS_9BwdParamsE,"a",@progbits
	.sectionflags	@""
	.align	4
.nv.constant0._ZN10layer_norm13ln_bwd_kernelINS_13Kernel_traitsIf13__nv_bfloat16fS2_fjLj5120ELj1ELj1ELj4ELj16ENS_18Kernel_traits_baseILj5120EfS2_fS2_fjLj128EEEEELb1ELb1ELb0ELb1EEEvNS_9BwdParamsE:
	.zero		1192


//--------------------- .nv.constant0._ZN10layer_norm22ln_bwd_finalize_kernelINS_22Kernel_traits_finalizeILj5120Ef13__nv_bfloat16fS2_fjLb1ELj1024ELj4ENS_18Kernel_traits_baseILj5120EfS2_fS2_fjLj1024EEEEELb1ELb0EEEvNS_9BwdParamsE --------------------------
	.section	.nv.constant0._ZN10layer_norm22ln_bwd_finalize_kernelINS_22Kernel_traits_finalizeILj5120Ef13__nv_bfloat16fS2_fjLb1ELj1024ELj4ENS_18Kernel_traits_baseILj5120EfS2_fS2_fjLj1024EEEEELb1ELb0EEEvNS_9BwdParamsE,"a",@progbits
	.sectionflags	@""
	.align	4
.nv.constant0._ZN10layer_norm22ln_bwd_finalize_kernelINS_22Kernel_traits_finalizeILj5120Ef13__nv_bfloat16fS2_fjLb1ELj1024ELj4ENS_18Kernel_traits_baseILj5120EfS2_fS2_fjLj1024EEEEELb1ELb0EEEvNS_9BwdParamsE:
	.zero		1192


//--------------------- .nv.constant0._ZN10layer_norm13ln_bwd_kernelINS_13Kernel_traitsIf13__nv_bfloat16fS2_fjLj5120ELj1ELj1ELj4ELj16ENS_18Kernel_traits_baseILj5120EfS2_fS2_fjLj128EEEEELb1ELb1ELb1ELb0EEEvNS_9BwdParamsE --------------------------
	.section	.nv.constant0._ZN10layer_norm13ln_bwd_kernelINS_13Kernel_traitsIf13__nv_bfloat16fS2_fjLj5120ELj1ELj1ELj4ELj16ENS_18Kernel_traits_baseILj5120EfS2_fS2_fjLj128EEEEELb1ELb1ELb1ELb0EEEvNS_9BwdParamsE,"a",@progbits
	.sectionflags	@""
	.align	4
.nv.constant0._ZN10layer_norm13ln_bwd_kernelINS_13Kernel_traitsIf13__nv_bfloat16fS2_fjLj5120ELj1ELj1ELj4ELj16ENS_18Kernel_traits_baseILj5120EfS2_fS2_fjLj128EEEEELb1ELb1ELb1ELb0EEEvNS_9BwdParamsE:
	.zero		1192


//--------------------- .nv.constant0._ZN10layer_norm22ln_bwd_finalize_kernelINS_22Kernel_traits_finalizeILj5120Ef13__nv_bfloat16fS2_fjLb1ELj1024ELj4ENS_18Kernel_traits_baseILj5120EfS2_fS2_fjLj1024EEEEELb1ELb1EEEvNS_9BwdParamsE --------------------------
	.section	.nv.constant0._ZN10layer_norm22ln_bwd_finalize_kernelINS_22Kernel_traits_finalizeILj5120Ef13__nv_bfloat16fS2_fjLb1ELj1024ELj4ENS_18Kernel_traits_baseILj5120EfS2_fS2_fjLj1024EEEEELb1ELb1EEEvNS_9BwdParamsE,"a",@progbits
	.sectionflags	@""
	.align	4
.nv.constant0._ZN10layer_norm22ln_bwd_finalize_kernelINS_22Kernel_traits_finalizeILj5120Ef13__nv_bfloat16fS2_fjLb1ELj1024ELj4ENS_18Kernel_traits_baseILj5120EfS2_fS2_fjLj1024EEEEELb1ELb1EEEvNS_9BwdParamsE:
	.zero		1192


//--------------------- .nv.constant0._ZN10layer_norm13ln_bwd_kernelINS_13Kernel_traitsIf13__nv_bfloat16fS2_fjLj5120ELj1ELj1ELj4ELj16ENS_18Kernel_traits_baseILj5120EfS2_fS2_fjLj128EEEEELb1ELb1ELb1ELb1EEEvNS_9BwdParamsE --------------------------
	.section	.nv.constant0._ZN10layer_norm13ln_bwd_kernelINS_13Kernel_traitsIf13__nv_bfloat16fS2_fjLj5120ELj1ELj1ELj4ELj16ENS_18Kernel_traits_baseILj5120EfS2_fS2_fjLj128EEEEELb1ELb1ELb1ELb1EEEvNS_9BwdParamsE,"a",@progbits
	.sectionflags	@""
	.align	4
.nv.constant0._ZN10layer_norm13ln_bwd_kernelINS_13Kernel_traitsIf13__nv_bfloat16fS2_fjLj5120ELj1ELj1ELj4ELj16ENS_18Kernel_traits_baseILj5120EfS2_fS2_fjLj128EEEEELb1ELb1ELb1ELb1EEEvNS_9BwdParamsE:
	.zero		1192


//--------------------- .nv.constant0._ZN10layer_norm13ln_bwd_kernelINS_13Kernel_traitsIf6__halfS2_S2_fjLj5120ELj1ELj1ELj4ELj16ENS_18Kernel_traits_baseILj5120EfS2_S2_S2_fjLj128EEEEELb0ELb0ELb0ELb0EEEvNS_9BwdParamsE --------------------------
	.section	.nv.constant0._ZN10layer_norm13ln_bwd_kernelINS_13Kernel_traitsIf6__halfS2_S2_fjLj5120ELj1ELj1ELj4ELj16ENS_18Kernel_traits_baseILj5120EfS2_S2_S2_fjLj128EEEEELb0ELb0ELb0ELb0EEEvNS_9BwdParamsE,"a",@progbits
	.sectionflags	@""
	.align	4
.nv.constant0._ZN10layer_norm13ln_bwd_kernelINS_13Kernel_traitsIf6__halfS2_S2_fjLj5120ELj1ELj1ELj4ELj16ENS_18Kernel_traits_baseILj5120EfS2_S2_S2_fjLj128EEEEELb0ELb0ELb0ELb0EEEvNS_9BwdParamsE:
	.zero		1192


//--------------------- .nv.constant0._ZN10layer_norm13ln_bwd_kernelINS_13Kernel_traitsIf6__halfS2_S2_fjLj5120ELj1ELj1ELj4ELj16ENS_18Kernel_traits_baseILj5120EfS2_S2_S2_fjLj128EEEEELb0ELb0ELb0ELb1EEEvNS_9BwdParamsE --------------------------
	.section	.nv.constant0._ZN10layer_norm13ln_bwd_kernelINS_13Kernel_traitsIf6__halfS2_S2_fjLj5120ELj1ELj1ELj4ELj16ENS_18Kernel_traits_baseILj5120EfS2_S2_S2_fjLj128EEEEELb0ELb0ELb0ELb1EEEvNS_9BwdParamsE,"a",@progbits
	.sectionflags	@""
	.align	4
.nv.constant0._ZN10layer_norm13ln_bwd_kernelINS_13Kernel_traitsIf6__halfS2_S2_fjLj5120ELj1ELj1ELj4ELj16ENS_18Kernel_traits_baseILj5120EfS2_S2_S2_fjLj128EEEEELb0ELb0ELb0ELb1EEEvNS_9BwdParamsE:
	.zero		1192


//--------------------- .nv.constant0._ZN10layer_norm13ln_bwd_kernelINS_13Kernel_traitsIf6__halfS2_S2_fjLj5120ELj1ELj1ELj4ELj16ENS_18Kernel_traits_baseILj5120EfS2_S2_S2_fjLj128EEEEELb0ELb0ELb1ELb0EEEvNS_9BwdParamsE --------------------------
	.section	.nv.constant0._ZN10layer_norm13ln_bwd_kernelINS_13Kernel_traitsIf6__halfS2_S2_fjLj5120ELj1ELj1ELj4ELj16ENS_18Kernel_traits_baseILj5120EfS2_S2_S2_fjLj128EEEEELb0ELb0ELb1ELb0EEEvNS_9BwdParamsE,"a",@progbits
	.sectionflags	@""
	.align	4
.nv.constant0._ZN10layer_norm13ln_bwd_kernelINS_13Kernel_traitsIf6__halfS2_S2_fjLj5120ELj1ELj1ELj4ELj16ENS_18Kernel_traits_baseILj5120EfS2_S2_S2_fjLj128EEEEELb0ELb0ELb1ELb0EEEvNS_9BwdParamsE:
	.zero		1192


//--------------------- .nv.constant0._ZN10layer_norm13ln_bwd_kernelINS_13Kernel_traitsIf6__halfS2_S2_fjLj5120ELj1ELj1ELj4ELj16ENS_18Kernel_traits_baseILj5120EfS2_S2_S2_fjLj128EEEEELb0ELb0ELb1ELb1EEEvNS_9BwdParamsE --------------------------
	.section	.nv.constant0._ZN10layer_norm13ln_bwd_kernelINS_13Kernel_traitsIf6__halfS2_S2_fjLj5120ELj1ELj1ELj4ELj16ENS_18Kernel_traits_baseILj5120EfS2_S2_S2_fjLj128EEEEELb0ELb0ELb1ELb1EEEvNS_9BwdParamsE,"a",@progbits
	.sectionflags	@""
	.align	4
.nv.constant0._ZN10layer_norm13ln_bwd_kernelINS_13Kernel_traitsIf6__halfS2_S2_fjLj5120ELj1ELj1ELj4ELj16ENS_18Kernel_traits_baseILj5120EfS2_S2_S2_fjLj128EEEEELb0ELb0ELb1ELb1EEEvNS_9BwdParamsE:
	.zero		1192


//--------------------- .nv.constant0._ZN10layer_norm13ln_bwd_kernelINS_13Kernel_traitsIf6__halfS2_S2_fjLj5120ELj1ELj1ELj4ELj16ENS_18Kernel_traits_baseILj5120EfS2_S2_S2_fjLj128EEEEELb0ELb1ELb0ELb0EEEvNS_9BwdParamsE --------------------------
	.section	.nv.constant0._ZN10layer_norm13ln_bwd_kernelINS_13Kernel_traitsIf6__halfS2_S2_fjLj5120ELj1ELj1ELj4ELj16ENS_18Kernel_traits_baseILj5120EfS2_S2_S2_fjLj128EEEEELb0ELb1ELb0ELb0EEEvNS_9BwdParamsE,"a",@progbits
	.sectionflags	@""
	.align	4
.nv.constant0._ZN10layer_norm13ln_bwd_kernelINS_13Kernel_traitsIf6__halfS2_S2_fjLj5120ELj1ELj1ELj4ELj16ENS_18Kernel_traits_baseILj5120EfS2_S2_S2_fjLj128EEEEELb0ELb1ELb0ELb0EEEvNS_9BwdParamsE:
	.zero		1192


//--------------------- .nv.constant0._ZN10layer_norm13ln_bwd_kernelINS_13Kernel_traitsIf6__halfS2_S2_fjLj5120ELj1ELj1ELj4ELj16ENS_18Kernel_traits_baseILj5120EfS2_S2_S2_fjLj128EEEEELb0ELb1ELb0ELb1EEEvNS_9BwdParamsE --------------------------
	.section	.nv.constant0._ZN10layer_norm13ln_bwd_kernelINS_13Kernel_traitsIf6__halfS2_S2_fjLj5120ELj1ELj1ELj4ELj16ENS_18Kernel_traits_baseILj5120EfS2_S2_S2_fjLj128EEEEELb0ELb1ELb0ELb1EEEvNS_9BwdParamsE,"a",@progbits
	.sectionflags	@""
	.align	4
.nv.constant0._ZN10layer_norm13ln_bwd_kernelINS_13Kernel_traitsIf6__halfS2_S2_fjLj5120ELj1ELj1ELj4ELj16ENS_18Kernel_traits_baseILj5120EfS2_S2_S2_fjLj128EEEEELb0ELb1ELb0ELb1EEEvNS_9BwdParamsE:
	.zero		1192


//--------------------- .nv.constant0._ZN10layer_norm13ln_bwd_kernelINS_13Kernel_traitsIf6__halfS2_S2_fjLj5120ELj1ELj1ELj4ELj16ENS_18Kernel_traits_baseILj5120EfS2_S2_S2_fjLj128EEEEELb0ELb1ELb1ELb0EEEvNS_9BwdParamsE --------------------------
	.section	.nv.constant0._ZN10layer_norm13ln_bwd_kernelINS_13Kernel_traitsIf6__halfS2_S2_fjLj5120ELj1ELj1ELj4ELj16ENS_18Kernel_traits_baseILj5120EfS2_S2_S2_fjLj128EEEEELb0ELb1ELb1ELb0EEEvNS_9BwdParamsE,"a",@progbits
	.sectionflags	@""
	.align	4
.nv.constant0._ZN10layer_norm13ln_bwd_kernelINS_13Kernel_traitsIf6__halfS2_S2_fjLj5120ELj1ELj1ELj4ELj16ENS_18Kernel_traits_baseILj5120EfS2_S2_S2_fjLj128EEEEELb0ELb1ELb1ELb0EEEvNS_9BwdParamsE:
	.zero		1192


//--------------------- .nv.constant0._ZN10layer_norm13ln_bwd_kernelINS_13Kernel_traitsIf6__halfS2_S2_fjLj5120ELj1ELj1ELj4ELj16ENS_18Kernel_traits_baseILj5120EfS2_S2_S2_fjLj128EEEEELb0ELb1ELb1ELb1EEEvNS_9BwdParamsE --------------------------
	.section	.nv.constant0._ZN10layer_norm13ln_bwd_kernelINS_13Kernel_traitsIf6__halfS2_S2_fjLj5120ELj1ELj1ELj4ELj16ENS_18Kernel_traits_baseILj5120EfS2_S2_S2_fjLj128EEEEELb0ELb1ELb1ELb1EEEvNS_9BwdParamsE,"a",@progbits
	.sectionflags	@""
	.align	4
.nv.constant0._ZN10layer_norm13ln_bwd_kernelINS_13Kernel_traitsIf6__halfS2_S2_fjLj5120ELj1ELj1ELj4ELj16ENS_18Kernel_traits_baseILj5120EfS2_S2_S2_fjLj128EEEEELb0ELb1ELb1ELb1EEEvNS_9BwdParamsE:
	.zero		1192


//--------------------- .nv.constant0._ZN10layer_norm13ln_bwd_kernelINS_13Kernel_traitsIf6__halfS2_S2_fjLj5120ELj1ELj1ELj4ELj16ENS_18Kernel_traits_baseILj5120EfS2_S2_S2_fjLj128EEEEELb1ELb0ELb0ELb0EEEvNS_9BwdParamsE --------------------------
	.section	.nv.constant0._ZN10layer_norm13ln_bwd_kernelINS_13Kernel_traitsIf6__halfS2_S2_fjLj5120ELj1ELj1ELj4ELj16ENS_18Kernel_traits_baseILj5120EfS2_S2_S2_fjLj128EEEEELb1ELb0ELb0ELb0EEEvNS_9BwdParamsE,"a",@progbits
	.sectionflags	@""
	.align	4
.nv.constant0._ZN10layer_norm13ln_bwd_kernelINS_13Kernel_traitsIf6__halfS2_S2_fjLj5120ELj1ELj1ELj4ELj16ENS_18Kernel_traits_baseILj5120EfS2_S2_S2_fjLj128EEEEELb1ELb0ELb0ELb0EEEvNS_9BwdParamsE:
	.zero		1192


//--------------------- .nv.constant0._ZN10layer_norm13ln_bwd_kernelINS_13Kernel_traitsIf6__halfS2_S2_fjLj5120ELj1ELj1ELj4ELj16ENS_18Kernel_traits_baseILj5120EfS2_S2_S2_fjLj128EEEEELb1ELb0ELb0ELb1EEEvNS_9BwdParamsE --------------------------
	.section	.nv.constant0._ZN10layer_norm13ln_bwd_kernelINS_13Kernel_traitsIf6__halfS2_S2_fjLj5120ELj1ELj1ELj4ELj16ENS_18Kernel_traits_baseILj5120EfS2_S2_S2_fjLj128EEEEELb1ELb0ELb0ELb1EEEvNS_9BwdParamsE,"a",@progbits
	.sectionflags	@""
	.align	4
.nv.constant0._ZN10layer_norm13ln_bwd_kernelINS_13Kernel_traitsIf6__halfS2_S2_fjLj5120ELj1ELj1ELj4ELj16ENS_18Kernel_traits_baseILj5120EfS2_S2_S2_fjLj128EEEEELb1ELb0ELb0ELb1EEEvNS_9BwdParamsE:
	.zero		1192


//--------------------- .nv.constant0._ZN10layer_norm22ln_bwd_finalize_kernelINS_22Kernel_traits_finalizeILj5120Ef6__halfS2_S2_fjLb0ELj1024ELj4ENS_18Kernel_traits_baseILj5120EfS2_S2_S2_fjLj1024EEEEELb0ELb0EEEvNS_9BwdParamsE --------------------------
	.section	.nv.constant0._ZN10layer_norm22ln_bwd_finalize_kernelINS_22Kernel_traits_finalizeILj5120Ef6__halfS2_S2_fjLb0ELj1024ELj4ENS_18Kernel_traits_baseILj5120EfS2_S2_S2_fjLj1024EEEEELb0ELb0EEEvNS_9BwdParamsE,"a",@progbits
	.sectionflags	@""
	.align	4
.nv.constant0._ZN10layer_norm22ln_bwd_finalize_kernelINS_22Kernel_traits_finalizeILj5120Ef6__halfS2_S2_fjLb0ELj1024ELj4ENS_18Kernel_traits_baseILj5120EfS2_S2_S2_fjLj1024EEEEELb0ELb0EEEvNS_9BwdParamsE:
	.zero		1192


//--------------------- .nv.constant0._ZN10layer_norm13ln_bwd_kernelINS_13Kernel_traitsIf6__halfS2_S2_fjLj5120ELj1ELj1ELj4ELj16ENS_18Kernel_traits_baseILj5120EfS2_S2_S2_fjLj128EEEEELb1ELb0ELb1ELb0EEEvNS_9BwdParamsE --------------------------
	.section	.nv.constant0._ZN10layer_norm13ln_bwd_kernelINS_13Kernel_traitsIf6__halfS2_S2_fjLj5120ELj1ELj1ELj4ELj16ENS_18Kernel_traits_baseILj5120EfS2_S2_S2_fjLj128EEEEELb1ELb0ELb1ELb0EEEvNS_9BwdParamsE,"a",@progbits
	.sectionflags	@""
	.align	4
.nv.constant0._ZN10layer_norm13ln_bwd_kernelINS_13Kernel_traitsIf6__halfS2_S2_fjLj5120ELj1ELj1ELj4ELj16ENS_18Kernel_traits_baseILj5120EfS2_S2_S2_fjLj128EEEEELb1ELb0ELb1ELb0EEEvNS_9BwdParamsE:
	.zero		1192


//--------------------- .nv.constant0._ZN10layer_norm22ln_bwd_finalize_kernelINS_22Kernel_traits_finalizeILj5120Ef6__halfS2_S2_fjLb0ELj1024ELj4ENS_18Kernel_traits_baseILj5120EfS2_S2_S2_fjLj1024EEEEELb0ELb1EEEvNS_9BwdParamsE --------------------------
	.section	.nv.constant0._ZN10layer_norm22ln_bwd_finalize_kernelINS_22Kernel_traits_finalizeILj5120Ef6__halfS2_S2_fjLb0ELj1024ELj4ENS_18Kernel_traits_baseILj5120EfS2_S2_S2_fjLj1024EEEEELb0ELb1EEEvNS_9BwdParamsE,"a",@progbits
	.sectionflags	@""
	.align	4
.nv.constant0._ZN10layer_norm22ln_bwd_finalize_kernelINS_22Kernel_traits_finalizeILj5120Ef6__halfS2_S2_fjLb0ELj1024ELj4ENS_18Kernel_traits_baseILj5120EfS2_S2_S2_fjLj1024EEEEELb0ELb1EEEvNS_9BwdParamsE:
	.zero		1192


//--------------------- .nv.constant0._ZN10layer_norm13ln_bwd_kernelINS_13Kernel_traitsIf6__halfS2_S2_fjLj5120ELj1ELj1ELj4ELj16ENS_18Kernel_traits_baseILj5120EfS2_S2_S2_fjLj128EEEEELb1ELb0ELb1ELb1EEEvNS_9BwdParamsE --------------------------
	.section	.nv.constant0._ZN10layer_norm13ln_bwd_kernelINS_13Kernel_traitsIf6__halfS2_S2_fjLj5120ELj1ELj1ELj4ELj16ENS_18Kernel_traits_baseILj5120EfS2_S2_S2_fjLj128EEEEELb1ELb0ELb1ELb1EEEvNS_9BwdParamsE,"a",@progbits
	.sectionflags	@""
	.align	4
.nv.constant0._ZN10layer_norm13ln_bwd_kernelINS_13Kernel_traitsIf6__halfS2_S2_fjLj5120ELj1ELj1ELj4ELj16ENS_18Kernel_traits_baseILj5120EfS2_S2_S2_fjLj128EEEEELb1ELb0ELb1ELb1EEEvNS_9BwdParamsE:
	.zero		1192


//--------------------- .nv.constant0._ZN10layer_norm13ln_bwd_kernelINS_13Kernel_traitsIf6__halfS2_S2_fjLj5120ELj1ELj1ELj4ELj16ENS_18Kernel_traits_baseILj5120EfS2_S2_S2_fjLj128EEEEELb1ELb1ELb0ELb0EEEvNS_9BwdParamsE --------------------------
	.section	.nv.constant0._ZN10layer_norm13ln_bwd_kernelINS_13Kernel_traitsIf6__halfS2_S2_fjLj5120ELj1ELj1ELj4ELj16ENS_18Kernel_traits_baseILj5120EfS2_S2_S2_fjLj128EEEEELb1ELb1ELb0ELb0EEEvNS_9BwdParamsE,"a",@progbits
	.sectionflags	@""
	.align	4
.nv.constant0._ZN10layer_norm13ln_bwd_kernelINS_13Kernel_traitsIf6__halfS2_S2_fjLj5120ELj1ELj1ELj4ELj16ENS_18Kernel_traits_baseILj5120EfS2_S2_S2_fjLj128EEEEELb1ELb1ELb0ELb0EEEvNS_9BwdParamsE:
	.zero		1192


//--------------------- .nv.constant0._ZN10layer_norm13ln_bwd_kernelINS_13Kernel_traitsIf6__halfS2_S2_fjLj5120ELj1ELj1ELj4ELj16ENS_18Kernel_traits_baseILj5120EfS2_S2_S2_fjLj128EEEEELb1ELb1ELb0ELb1EEEvNS_9BwdParamsE --------------------------
	.section	.nv.constant0._ZN10layer_norm13ln_bwd_kernelINS_13Kernel_traitsIf6__halfS2_S2_fjLj5120ELj1ELj1ELj4ELj16ENS_18Kernel_traits_baseILj5120EfS2_S2_S2_fjLj128EEEEELb1ELb1ELb0ELb1EEEvNS_9BwdParamsE,"a",@progbits
	.sectionflags	@""
	.align	4
.nv.constant0._ZN10layer_norm13ln_bwd_kernelINS_13Kernel_traitsIf6__halfS2_S2_fjLj5120ELj1ELj1ELj4ELj16ENS_18Kernel_traits_baseILj5120EfS2_S2_S2_fjLj128EEEEELb1ELb1ELb0ELb1EEEvNS_9BwdParamsE:
	.zero		1192


//--------------------- .nv.constant0._ZN10layer_norm22ln_bwd_finalize_kernelINS_22Kernel_traits_finalizeILj5120Ef6__halfS2_S2_fjLb1ELj1024ELj4ENS_18Kernel_traits_baseILj5120EfS2_S2_S2_fjLj1024EEEEELb1ELb0EEEvNS_9BwdParamsE --------------------------
	.section	.nv.constant0._ZN10layer_norm22ln_bwd_finalize_kernelINS_22Kernel_traits_finalizeILj5120Ef6__halfS2_S2_fjLb1ELj1024ELj4ENS_18Kernel_traits_baseILj5120EfS2_S2_S2_fjLj1024EEEEELb1ELb0EEEvNS_9BwdParamsE,"a",@progbits
	.sectionflags	@""
	.align	4
.nv.constant0._ZN10layer_norm22ln_bwd_finalize_kernelINS_22Kernel_traits_finalizeILj5120Ef6__halfS2_S2_fjLb1ELj1024ELj4ENS_18Kernel_traits_baseILj5120EfS2_S2_S2_fjLj1024EEEEELb1ELb0EEEvNS_9BwdParamsE:
	.zero		1192


//--------------------- .nv.constant0._ZN10layer_norm13ln_bwd_kernelINS_13Kernel_traitsIf6__halfS2_S2_fjLj5120ELj1ELj1ELj4ELj16ENS_18Kernel_traits_baseILj5120EfS2_S2_S2_fjLj128EEEEELb1ELb1ELb1ELb0EEEvNS_9BwdParamsE --------------------------
	.section	.nv.constant0._ZN10layer_norm13ln_bwd_kernelINS_13Kernel_traitsIf6__halfS2_S2_fjLj5120ELj1ELj1ELj4ELj16ENS_18Kernel_traits_baseILj5120EfS2_S2_S2_fjLj128EEEEELb1ELb1ELb1ELb0EEEvNS_9BwdParamsE,"a",@progbits
	.sectionflags	@""
	.align	4
.nv.constant0._ZN10layer_norm13ln_bwd_kernelINS_13Kernel_traitsIf6__halfS2_S2_fjLj5120ELj1ELj1ELj4ELj16ENS_18Kernel_traits_baseILj5120EfS2_S2_S2_fjLj128EEEEELb1ELb1ELb1ELb0EEEvNS_9BwdParamsE:
	.zero		1192


//--------------------- .nv.constant0._ZN10layer_norm22ln_bwd_finalize_kernelINS_22Kernel_traits_finalizeILj5120Ef6__halfS2_S2_fjLb1ELj1024ELj4ENS_18Kernel_traits_baseILj5120EfS2_S2_S2_fjLj1024EEEEELb1ELb1EEEvNS_9BwdParamsE --------------------------
	.section	.nv.constant0._ZN10layer_norm22ln_bwd_finalize_kernelINS_22Kernel_traits_finalizeILj5120Ef6__halfS2_S2_fjLb1ELj1024ELj4ENS_18Kernel_traits_baseILj5120EfS2_S2_S2_fjLj1024EEEEELb1ELb1EEEvNS_9BwdParamsE,"a",@progbits
	.sectionflags	@""
	.align	4
.nv.constant0._ZN10layer_norm22ln_bwd_finalize_kernelINS_22Kernel_traits_finalizeILj5120Ef6__halfS2_S2_fjLb1ELj1024ELj4ENS_18Kernel_traits_baseILj5120EfS2_S2_S2_fjLj1024EEEEELb1ELb1EEEvNS_9BwdParamsE:
	.zero		1192


//--------------------- .nv.constant0._ZN10layer_norm13ln_bwd_kernelINS_13Kernel_traitsIf6__halfS2_S2_fjLj5120ELj1ELj1ELj4ELj16ENS_18Kernel_traits_baseILj5120EfS2_S2_S2_fjLj128EEEEELb1ELb1ELb1ELb1EEEvNS_9BwdParamsE --------------------------
	.section	.nv.constant0._ZN10layer_norm13ln_bwd_kernelINS_13Kernel_traitsIf6__halfS2_S2_fjLj5120ELj1ELj1ELj4ELj16ENS_18Kernel_traits_baseILj5120EfS2_S2_S2_fjLj128EEEEELb1ELb1ELb1ELb1EEEvNS_9BwdParamsE,"a",@progbits
	.sectionflags	@""
	.align	4
.nv.constant0._ZN10layer_norm13ln_bwd_kernelINS_13Kernel_traitsIf6__halfS2_S2_fjLj5120ELj1ELj1ELj4ELj16ENS_18Kernel_traits_baseILj5120EfS2_S2_S2_fjLj128EEEEELb1ELb1ELb1ELb1EEEvNS_9BwdParamsE:
	.zero		1192


//--------------------- .nv.constant0._ZN10layer_norm13ln_bwd_kernelINS_13Kernel_traitsI6__halfS2_fS2_fjLj5120ELj1ELj1ELj4ELj16ENS_18Kernel_traits_baseILj5120ES2_S2_fS2_fjLj128EEEEELb0ELb0ELb0ELb0EEEvNS_9BwdParamsE --------------------------
	.section	.nv.constant0._ZN10layer_norm13ln_bwd_kernelINS_13Kernel_traitsI6__halfS2_fS2_fjLj5120ELj1ELj1ELj4ELj16ENS_18Kernel_traits_baseILj5120ES2_S2_fS2_fjLj128EEEEELb0ELb0ELb0ELb0EEEvNS_9BwdParamsE,"a",@progbits
	.sectionflags	@""
	.align	4
.nv.constant0._ZN10layer_norm13ln_bwd_kernelINS_13Kernel_traitsI6__halfS2_fS2_fjLj5120ELj1ELj1ELj4ELj16ENS_18Kernel_traits_baseILj5120ES2_S2_fS2_fjLj128EEEEELb0ELb0ELb0ELb0EEEvNS_9BwdParamsE:
	.zero		1192


//--------------------- .nv.constant0._ZN10layer_norm13ln_bwd_kernelINS_13Kernel_traitsI6__halfS2_fS2_fjLj5120ELj1ELj1ELj4ELj16ENS_18Kernel_traits_baseILj5120ES2_S2_fS2_fjLj128EEEEELb0ELb0ELb0ELb1EEEvNS_9BwdParamsE --------------------------
	.section	.nv.constant0._ZN10layer_norm13ln_bwd_kernelINS_13Kernel_traitsI6__halfS2_fS2_fjLj5120ELj1ELj1ELj4ELj16ENS_18Kernel_traits_baseILj5120ES2_S2_fS2_fjLj128EEEEELb0ELb0ELb0ELb1EEEvNS_9BwdParamsE,"a",@progbits
	.sectionflags	@""
	.align	4
.nv.constant0._ZN10layer_norm13ln_bwd_kernelINS_13Kernel_traitsI6__halfS2_fS2_fjLj5120ELj1ELj1ELj4ELj16ENS_18Kernel_traits_baseILj5120ES2_S2_fS2_fjLj128EEEEELb0ELb0ELb0ELb1EEEvNS_9BwdParamsE:
	.zero		1192


//--------------------- .nv.constant0._ZN10layer_norm13ln_bwd_kernelINS_13Kernel_traitsI6__halfS2_fS2_fjLj5120ELj1ELj1ELj4ELj16ENS_18Kernel_traits_baseILj5120ES2_S2_fS2_fjLj128EEEEELb0ELb0ELb1ELb0EEEvNS_9BwdParamsE --------------------------
	.section	.nv.constant0._ZN10layer_norm13ln_bwd_kernelINS_13Kernel_traitsI6__halfS2_fS2_fjLj5120ELj1ELj1ELj4ELj16ENS_18Kernel_traits_baseILj5120ES2_S2_fS2_fjLj128EEEEELb0ELb0ELb1ELb0EEEvNS_9BwdParamsE,"a",@progbits
	.sectionflags	@""
	.align	4
.nv.constant0._ZN10layer_norm13ln_bwd_kernelINS_13Kernel_traitsI6__halfS2_fS2_fjLj5120ELj1ELj1ELj4ELj16ENS_18Kernel_traits_baseILj5120ES2_S2_fS2_fjLj128EEEEELb0ELb0ELb1ELb0EEEvNS_9BwdParamsE:
	.zero		1192


//--------------------- .nv.constant0._ZN10layer_norm13ln_bwd_kernelINS_13Kernel_traitsI6__halfS2_fS2_fjLj5120ELj1ELj1ELj4ELj16ENS_18Kernel_traits_baseILj5120ES2_S2_fS2_fjLj128EEEEELb0ELb0ELb1ELb1EEEvNS_9BwdParamsE --------------------------
	.section	.nv.constant0._ZN10layer_norm13ln_bwd_kernelINS_13Kernel_traitsI6__halfS2_fS2_fjLj5120ELj1ELj1ELj4ELj16ENS_18Kernel_traits_baseILj5120ES2_S2_fS2_fjLj128EEEEELb0ELb0ELb1ELb1EEEvNS_9BwdParamsE,"a",@progbits
	.sectionflags	@""
	.align	4
.nv.constant0._ZN10layer_norm13ln_bwd_kernelINS_13Kernel_traitsI6__halfS2_fS2_fjLj5120ELj1ELj1ELj4ELj16ENS_18Kernel_traits_baseILj5120ES2_S2_fS2_fjLj128EEEEELb0ELb0ELb1ELb1EEEvNS_9BwdParamsE:
	.zero		1192


//--------------------- .nv.constant0._ZN10layer_norm13ln_bwd_kernelINS_13Kernel_traitsI6__halfS2_fS2_fjLj5120ELj1ELj1ELj4ELj16ENS_18Kernel_traits_baseILj5120ES2_S2_fS2_fjLj128EEEEELb0ELb1ELb0ELb0EEEvNS_9BwdParamsE --------------------------
	.section	.nv.constant0._ZN10layer_norm13ln_bwd_kernelINS_13Kernel_traitsI6__halfS2_fS2_fjLj5120ELj1ELj1ELj4ELj16ENS_18Kernel_traits_baseILj5120ES2_S2_fS2_fjLj128EEEEELb0ELb1ELb0ELb0EEEvNS_9BwdParamsE,"a",@progbits
	.sectionflags	@""
	.align	4
.nv.constant0._ZN10layer_norm13ln_bwd_kernelINS_13Kernel_traitsI6__halfS2_fS2_fjLj5120ELj1ELj1ELj4ELj16ENS_18Kernel_traits_baseILj5120ES2_S2_fS2_fjLj128EEEEELb0ELb1ELb0ELb0EEEvNS_9BwdParamsE:
	.zero		1192


//--------------------- .nv.constant0._ZN10layer_norm13ln_bwd_kernelINS_13Kernel_traitsI6__halfS2_fS2_fjLj5120ELj1ELj1ELj4ELj16ENS_18Kernel_traits_baseILj5120ES2_S2_fS2_fjLj128EEEEELb0ELb1ELb0ELb1EEEvNS_9BwdParamsE --------------------------
	.section	.nv.constant0._ZN10layer_norm13ln_bwd_kernelINS_13Kernel_traitsI6__halfS2_fS2_fjLj5120ELj1ELj1ELj4ELj16ENS_18Kernel_traits_baseILj5120ES2_S2_fS2_fjLj128EEEEELb0ELb1ELb0ELb1EEEvNS_9BwdParamsE,"a",@progbits
	.sectionflags	@""
	.align	4
.nv.constant0._ZN10layer_norm13ln_bwd_kernelINS_13Kernel_traitsI6__halfS2_fS2_fjLj5120ELj1ELj1ELj4ELj16ENS_18Kernel_traits_baseILj5120ES2_S2_fS2_fjLj128EEEEELb0ELb1ELb0ELb1EEEvNS_9BwdParamsE:
	.zero		1192


//--------------------- .nv.constant0._ZN10layer_norm13ln_bwd_kernelINS_13Kernel_traitsI6__halfS2_fS2_fjLj5120ELj1ELj1ELj4ELj16ENS_18Kernel_traits_baseILj5120ES2_S2_fS2_fjLj128EEEEELb0ELb1ELb1ELb0EEEvNS_9BwdParamsE --------------------------
	.section	.nv.constant0._ZN10layer_norm13ln_bwd_kernelINS_13Kernel_traitsI6__halfS2_fS2_fjLj5120ELj1ELj1ELj4ELj16ENS_18Kernel_traits_baseILj5120ES2_S2_fS2_fjLj128EEEEELb0ELb1ELb1ELb0EEEvNS_9BwdParamsE,"a",@progbits
	.sectionflags	@""
	.align	4
.nv.constant0._ZN10layer_norm13ln_bwd_kernelINS_13Kernel_traitsI6__halfS2_fS2_fjLj5120ELj1ELj1ELj4ELj16ENS_18Kernel_traits_baseILj5120ES2_S2_fS2_fjLj128EEEEELb0ELb1ELb1ELb0EEEvNS_9BwdParamsE:
	.zero		1192


//--------------------- .nv.constant0._ZN10layer_norm13ln_bwd_kernelINS_13Kernel_traitsI6__halfS2_fS2_fjLj5120ELj1ELj1ELj4ELj16ENS_18Kernel_traits_baseILj5120ES2_S2_fS2_fjLj128EEEEELb0ELb1ELb1ELb1EEEvNS_9BwdParamsE --------------------------
	.section	.nv.constant0._ZN10layer_norm13ln_bwd_kernelINS_13Kernel_traitsI6__halfS2_fS2_fjLj5120ELj1ELj1ELj4ELj16ENS_18Kernel_traits_baseILj5120ES2_S2_fS2_fjLj128EEEEELb0ELb1ELb1ELb1EEEvNS_9BwdParamsE,"a",@progbits
	.sectionflags	@""
	.align	4
.nv.constant0._ZN10layer_norm13ln_bwd_kernelINS_13Kernel_traitsI6__halfS2_fS2_fjLj5120ELj1ELj1ELj4ELj16ENS_18Kernel_traits_baseILj5120ES2_S2_fS2_fjLj128EEEEELb0ELb1ELb1ELb1EEEvNS_9BwdParamsE:
	.zero		1192


//--------------------- .nv.constant0._ZN10layer_norm13ln_bwd_kernelINS_13Kernel_traitsI6__halfS2_fS2_fjLj5120ELj1ELj1ELj4ELj16ENS_18Kernel_traits_baseILj5120ES2_S2_fS2_fjLj128EEEEELb1ELb0ELb0ELb0EEEvNS_9BwdParamsE --------------------------
	.section	.nv.constant0._ZN10layer_norm13ln_bwd_kernelINS_13Kernel_traitsI6__halfS2_fS2_fjLj5120ELj1ELj1ELj4ELj16ENS_18Kernel_traits_baseILj5120ES2_S2_fS2_fjLj128EEEEELb1ELb0ELb0ELb0EEEvNS_9BwdParamsE,"a",@progbits
	.sectionflags	@""
	.align	4
.nv.constant0._ZN10layer_norm13ln_bwd_kernelINS_13Kernel_traitsI6__halfS2_fS2_fjLj5120ELj1ELj1ELj4ELj16ENS_18Kernel_traits_baseILj5120ES2_S2_fS2_fjLj128EEEEELb1ELb0ELb0ELb0EEEvNS_9BwdParamsE:
	.zero		1192


//--------------------- .nv.constant0._ZN10layer_norm13ln_bwd_kernelINS_13Kernel_traitsI6__halfS2_fS2_fjLj5120ELj1ELj1ELj4ELj16ENS_18Kernel_traits_baseILj5120ES2_S2_fS2_fjLj128EEEEELb1ELb0ELb0ELb1EEEvNS_9BwdParamsE --------------------------
	.section	.nv.constant0._ZN10layer_norm13ln_bwd_kernelINS_13Kernel_traitsI6__halfS2_fS2_fjLj5120ELj1ELj1ELj4ELj16ENS_18Kernel_traits_baseILj5120ES2_S2_fS2_fjLj128EEEEELb1ELb0ELb0ELb1EEEvNS_9BwdParamsE,"a",@progbits
	.sectionflags	@""
	.align	4
.nv.constant0._ZN10layer_norm13ln_bwd_kernelINS_13Kernel_traitsI6__halfS2_fS2_fjLj5120ELj1ELj1ELj4ELj16ENS_18Kernel_traits_baseILj5120ES2_S2_fS2_fjLj128EEEEELb1ELb0ELb0ELb1EEEvNS_9BwdParamsE:
	.zero		1192


//--------------------- .nv.constant0._ZN10layer_norm22ln_bwd_finalize_kernelINS_22Kernel_traits_finalizeILj5120E6__halfS2_fS2_fjLb0ELj1024ELj4ENS_18Kernel_traits_baseILj5120ES2_S2_fS2_fjLj1024EEEEELb0ELb0EEEvNS_9BwdParamsE --------------------------
	.section	.nv.constant0._ZN10layer_norm22ln_bwd_finalize_kernelINS_22Kernel_traits_finalizeILj5120E6__halfS2_fS2_fjLb0ELj1024ELj4ENS_18Kernel_traits_baseILj5120ES2_S2_fS2_fjLj1024EEEEELb0ELb0EEEvNS_9BwdParamsE,"a",@progbits
	.sectionflags	@""
	.align	4
.nv.constant0._ZN10layer_norm22ln_bwd_finalize_kernelINS_22Kernel_traits_finalizeILj5120E6__halfS2_fS2_fjLb0ELj1024ELj4ENS_18Kernel_traits_baseILj5120ES2_S2_fS2_fjLj1024EEEEELb0ELb0EEEvNS_9BwdParamsE:
	.zero		1192


//--------------------- .nv.constant0._ZN10layer_norm13ln_bwd_kernelINS_13Kernel_traitsI6__halfS2_fS2_fjLj5120ELj1ELj1ELj4ELj16ENS_18Kernel_traits_baseILj5120ES2_S2_fS2_fjLj128EEEEELb1ELb0ELb1ELb0EEEvNS_9BwdParamsE --------------------------
	.section	.nv.constant0._ZN10layer_norm13ln_bwd_kernelINS_13Kernel_traitsI6__halfS2_fS2_fjLj5120ELj1ELj1ELj4ELj16ENS_18Kernel_traits_baseILj5120ES2_S2_fS2_fjLj128EEEEELb1ELb0ELb1ELb0EEEvNS_9BwdParamsE,"a",@progbits
	.sectionflags	@""
	.align	4
.nv.constant0._ZN10layer_norm13ln_bwd_kernelINS_13Kernel_traitsI6__halfS2_fS2_fjLj5120ELj1ELj1ELj4ELj16ENS_18Kernel_traits_baseILj5120ES2_S2_fS2_fjLj128EEEEELb1ELb0ELb1ELb0EEEvNS_9BwdParamsE:
	.zero		1192


//--------------------- .nv.constant0._ZN10layer_norm22ln_bwd_finalize_kernelINS_22Kernel_traits_finalizeILj5120E6__halfS2_fS2_fjLb0ELj1024ELj4ENS_18Kernel_traits_baseILj5120ES2_S2_fS2_fjLj1024EEEEELb0ELb1EEEvNS_9BwdParamsE --------------------------
	.section	.nv.constant0._ZN10layer_norm22ln_bwd_finalize_kernelINS_22Kernel_traits_finalizeILj5120E6__halfS2_fS2_fjLb0ELj1024ELj4ENS_18Kernel_traits_baseILj5120ES2_S2_fS2_fjLj1024EEEEELb0ELb1EEEvNS_9BwdParamsE,"a",@progbits
	.sectionflags	@""
	.align	4
.nv.constant0._ZN10layer_norm22ln_bwd_finalize_kernelINS_22Kernel_traits_finalizeILj5120E6__halfS2_fS2_fjLb0ELj1024ELj4ENS_18Kernel_traits_baseILj5120ES2_S2_fS2_fjLj1024EEEEELb0ELb1EEEvNS_9BwdParamsE:
	.zero		1192


//--------------------- .nv.constant0._ZN10layer_norm13ln_bwd_kernelINS_13Kernel_traitsI6__halfS2_fS2_fjLj5120ELj1ELj1ELj4ELj16ENS_18Kernel_traits_baseILj5120ES2_S2_fS2_fjLj128EEEEELb1ELb0ELb1ELb1EEEvNS_9BwdParamsE --------------------------
	.section	.nv.constant0._ZN10layer_norm13ln_bwd_kernelINS_13Kernel_traitsI6__halfS2_fS2_fjLj5120ELj1ELj1ELj4ELj16ENS_18Kernel_traits_baseILj5120ES2_S2_fS2_fjLj128EEEEELb1ELb0ELb1ELb1EEEvNS_9BwdParamsE,"a",@progbits
	.sectionflags	@""
	.align	4
.nv.constant0._ZN10layer_norm13ln_bwd_kernelINS_13Kernel_traitsI6__halfS2_fS2_fjLj5120ELj1ELj1ELj4ELj16ENS_18Kernel_traits_baseILj5120ES2_S2_fS2_fjLj128EEEEELb1ELb0ELb1ELb1EEEvNS_9BwdParamsE:
	.zero		1192


//--------------------- .nv.constant0._ZN10layer_norm13ln_bwd_kernelINS_13Kernel_traitsI6__halfS2_fS2_fjLj5120ELj1ELj1ELj4ELj16ENS_18Kernel_traits_baseILj5120ES2_S2_fS2_fjLj128EEEEELb1ELb1ELb0ELb0EEEvNS_9BwdParamsE --------------------------
	.section	.nv.constant0._ZN10layer_norm13ln_bwd_kernelINS_13Kernel_traitsI6__halfS2_fS2_fjLj5120ELj1ELj1ELj4ELj16ENS_18Kernel_traits_baseILj5120ES2_S2_fS2_fjLj128EEEEELb1ELb1ELb0ELb0EEEvNS_9BwdParamsE,"a",@progbits
	.sectionflags	@""
	.align	4
.nv.constant0._ZN10layer_norm13ln_bwd_kernelINS_13Kernel_traitsI6__halfS2_fS2_fjLj5120ELj1ELj1ELj4ELj16ENS_18Kernel_traits_baseILj5120ES2_S2_fS2_fjLj128EEEEELb1ELb1ELb0ELb0EEEvNS_9BwdParamsE:
	.zero		1192


//--------------------- .nv.constant0._ZN10layer_norm13ln_bwd_kernelINS_13Kernel_traitsI6__halfS2_fS2_fjLj5120ELj1ELj1ELj4ELj16ENS_18Kernel_traits_baseILj5120ES2_S2_fS2_fjLj128EEEEELb1ELb1ELb0ELb1EEEvNS_9BwdParamsE --------------------------
	.section	.nv.constant0._ZN10layer_norm13ln_bwd_kernelINS_13Kernel_traitsI6__halfS2_fS2_fjLj5120ELj1ELj1ELj4ELj16ENS_18Kernel_traits_baseILj5120ES2_S2_fS2_fjLj128EEEEELb1ELb1ELb0ELb1EEEvNS_9BwdParamsE,"a",@progbits
	.sectionflags	@""
	.align	4
.nv.constant0._ZN10layer_norm13ln_bwd_kernelINS_13Kernel_traitsI6__halfS2_fS2_fjLj5120ELj1ELj1ELj4ELj16ENS_18Kernel_traits_baseILj5120ES2_S2_fS2_fjLj128EEEEELb1ELb1ELb0ELb1EEEvNS_9BwdParamsE:
	.zero		1192


//--------------------- .nv.constant0._ZN10layer_norm22ln_bwd_finalize_kernelINS_22Kernel_traits_finalizeILj5120E6__halfS2_fS2_fjLb1ELj1024ELj4ENS_18Kernel_traits_baseILj5120ES2_S2_fS2_fjLj1024EEEEELb1ELb0EEEvNS_9BwdParamsE --------------------------
	.section	.nv.constant0._ZN10layer_norm22ln_bwd_finalize_kernelINS_22Kernel_traits_finalizeILj5120E6__halfS2_fS2_fjLb1ELj1024ELj4ENS_18Kernel_traits_baseILj5120ES2_S2_fS2_fjLj1024EEEEELb1ELb0EEEvNS_9BwdParamsE,"a",@progbits
	.sectionflags	@""
	.align	4
.nv.constant0._ZN10layer_norm22ln_bwd_finalize_kernelINS_22Kernel_traits_finalizeILj5120E6__halfS2_fS2_fjLb1ELj1024ELj4ENS_18Kernel_traits_baseILj5120ES2_S2_fS2_fjLj1024EEEEELb1ELb0EEEvNS_9BwdParamsE:
	.zero		1192


//--------------------- .nv.constant0._ZN10layer_norm13ln_bwd_kernelINS_13Kernel_traitsI6__halfS2_fS2_fjLj5120ELj1ELj1ELj4ELj16ENS_18Kernel_traits_baseILj5120ES2_S2_fS2_fjLj128EEEEELb1ELb1ELb1ELb0EEEvNS_9BwdParamsE --------------------------
	.section	.nv.constant0._ZN10layer_norm13ln_bwd_kernelINS_13Kernel_traitsI6__halfS2_fS2_fjLj5120ELj1ELj1ELj4ELj16ENS_18Kernel_traits_baseILj5120ES2_S2_fS2_fjLj128EEEEELb1ELb1ELb1ELb0EEEvNS_9BwdParamsE,"a",@progbits
	.sectionflags	@""
	.align	4
.nv.constant0._ZN10layer_norm13ln_bwd_kernelINS_13Kernel_traitsI6__halfS2_fS2_fjLj5120ELj1ELj1ELj4ELj16ENS_18Kernel_traits_baseILj5120ES2_S2_fS2_fjLj128EEEEELb1ELb1ELb1ELb0EEEvNS_9BwdParamsE:
	.zero		1192


//--------------------- .nv.constant0._ZN10layer_norm22ln_bwd_finalize_kernelINS_22Kernel_traits_finalizeILj5120E6__halfS2_fS2_fjLb1ELj1024ELj4ENS_18Kernel_traits_baseILj5120ES2_S2_fS2_fjLj1024EEEEELb1ELb1EEEvNS_9BwdParamsE --------------------------
	.section	.nv.constant0._ZN10layer_norm22ln_bwd_finalize_kernelINS_22Kernel_traits_finalizeILj5120E6__halfS2_fS2_fjLb1ELj1024ELj4ENS_18Kernel_traits_baseILj5120ES2_S2_fS2_fjLj1024EEEEELb1ELb1EEEvNS_9BwdParamsE,"a",@progbits
	.sectionflags	@""
	.align	4
.nv.constant0._ZN10layer_norm22ln_bwd_finalize_kernelINS_22Kernel_traits_finalizeILj5120E6__halfS2_fS2_fjLb1ELj1024ELj4ENS_18Kernel_traits_baseILj5120ES2_S2_fS2_fjLj1024EEEEELb1ELb1EEEvNS_9BwdParamsE:
	.zero		1192


//--------------------- .nv.constant0._ZN10layer_norm13ln_bwd_kernelINS_13Kernel_traitsI6__halfS2_fS2_fjLj5120ELj1ELj1ELj4ELj16ENS_18Kernel_traits_baseILj5120ES2_S2_fS2_fjLj128EEEEELb1ELb1ELb1ELb1EEEvNS_9BwdParamsE --------------------------
	.section	.nv.constant0._ZN10layer_norm13ln_bwd_kernelINS_13Kernel_traitsI6__halfS2_fS2_fjLj5120ELj1ELj1ELj4ELj16ENS_18Kernel_traits_baseILj5120ES2_S2_fS2_fjLj128EEEEELb1ELb1ELb1ELb1EEEvNS_9BwdParamsE,"a",@progbits
	.sectionflags	@""
	.align	4
.nv.constant0._ZN10layer_norm13ln_bwd_kernelINS_13Kernel_traitsI6__halfS2_fS2_fjLj5120ELj1ELj1ELj4ELj16ENS_18Kernel_traits_baseILj5120ES2_S2_fS2_fjLj128EEEEELb1ELb1ELb1ELb1EEEvNS_9BwdParamsE:
	.zero		1192


//--------------------- .nv.constant0._ZN10layer_norm13ln_bwd_kernelINS_13Kernel_traitsIf6__halffS2_fjLj5120ELj1ELj1ELj4ELj16ENS_18Kernel_traits_baseILj5120EfS2_fS2_fjLj128EEEEELb0ELb0ELb0ELb0EEEvNS_9BwdParamsE --------------------------
	.section	.nv.constant0._ZN10layer_norm13ln_bwd_kernelINS_13Kernel_traitsIf6__halffS2_fjLj5120ELj1ELj1ELj4ELj16ENS_18Kernel_traits_baseILj5120EfS2_fS2_fjLj128EEEEELb0ELb0ELb0ELb0EEEvNS_9BwdParamsE,"a",@progbits
	.sectionflags	@""
	.align	4
.nv.constant0._ZN10layer_norm13ln_bwd_kernelINS_13Kernel_traitsIf6__halffS2_fjLj5120ELj1ELj1ELj4ELj16ENS_18Kernel_traits_baseILj5120EfS2_fS2_fjLj128EEEEELb0ELb0ELb0ELb0EEEvNS_9BwdParamsE:
	.zero		1192


//--------------------- .nv.constant0._ZN10layer_norm13ln_bwd_kernelINS_13Kernel_traitsIf6__halffS2_fjLj5120ELj1ELj1ELj4ELj16ENS_18Kernel_traits_baseILj5120EfS2_fS2_fjLj128EEEEELb0ELb0ELb0ELb1EEEvNS_9BwdParamsE --------------------------
	.section	.nv.constant0._ZN10layer_norm13ln_bwd_kernelINS_13Kernel_traitsIf6__halffS2_fjLj5120ELj1ELj1ELj4ELj16ENS_18Kernel_traits_baseILj5120EfS2_fS2_fjLj128EEEEELb0ELb0ELb0ELb1EEEvNS_9BwdParamsE,"a",@progbits
	.sectionflags	@""
	.align	4
.nv.constant0._ZN10layer_norm13ln_bwd_kernelINS_13Kernel_traitsIf6__halffS2_fjLj5120ELj1ELj1ELj4ELj16ENS_18Kernel_traits_baseILj5120EfS2_fS2_fjLj128EEEEELb0ELb0ELb0ELb1EEEvNS_9BwdParamsE:
	.zero		1192


//--------------------- .nv.constant0._ZN10layer_norm13ln_bwd_kernelINS_13Kernel_traitsIf6__halffS2_fjLj5120ELj1ELj1ELj4ELj16ENS_18Kernel_traits_baseILj5120EfS2_fS2_fjLj128EEEEELb0ELb0ELb1ELb0EEEvNS_9BwdParamsE --------------------------
	.section	.nv.constant0._ZN10layer_norm13ln_bwd_kernelINS_13Kernel_traitsIf6__halffS2_fjLj5120ELj1ELj1ELj4ELj16ENS_18Kernel_traits_baseILj5120EfS2_fS2_fjLj128EEEEELb0ELb0ELb1ELb0EEEvNS_9BwdParamsE,"a",@progbits
	.sectionflags	@""
	.align	4
.nv.constant0._ZN10layer_norm13ln_bwd_kernelINS_13Kernel_traitsIf6__halffS2_fjLj5120ELj1ELj1ELj4ELj16ENS_18Kernel_traits_baseILj5120EfS2_fS2_fjLj128EEEEELb0ELb0ELb1ELb0EEEvNS_9BwdParamsE:
	.zero		1192


//--------------------- .nv.constant0._ZN10layer_norm13ln_bwd_kernelINS_13Kernel_traitsIf6__halffS2_fjLj5120ELj1ELj1ELj4ELj16ENS_18Kernel_traits_baseILj5120EfS2_fS2_fjLj128EEEEELb0ELb0ELb1ELb1EEEvNS_9BwdParamsE --------------------------
	.section	.nv.constant0._ZN10layer_norm13ln_bwd_kernelINS_13Kernel_traitsIf6__halffS2_fjLj5120ELj1ELj1ELj4ELj16ENS_18Kernel_traits_baseILj5120EfS2_fS2_fjLj128EEEEELb0ELb0ELb1ELb1EEEvNS_9BwdParamsE,"a",@progbits
	.sectionflags	@""
	.align	4
.nv.constant0._ZN10layer_norm13ln_bwd_kernelINS_13Kernel_traitsIf6__halffS2_fjLj5120ELj1ELj1ELj4ELj16ENS_18Kernel_traits_baseILj5120EfS2_fS2_fjLj128EEEEELb0ELb0ELb1ELb1EEEvNS_9BwdParamsE:
	.zero		1192


//--------------------- .nv.constant0._ZN10layer_norm13ln_bwd_kernelINS_13Kernel_traitsIf6__halffS2_fjLj5120ELj1ELj1ELj4ELj16ENS_18Kernel_traits_baseILj5120EfS2_fS2_fjLj128EEEEELb0ELb1ELb0ELb0EEEvNS_9BwdParamsE --------------------------
	.section	.nv.constant0._ZN10layer_norm13ln_bwd_kernelINS_13Kernel_traitsIf6__halffS2_fjLj5120ELj1ELj1ELj4ELj16ENS_18Kernel_traits_baseILj5120EfS2_fS2_fjLj128EEEEELb0ELb1ELb0ELb0EEEvNS_9BwdParamsE,"a",@progbits
	.sectionflags	@""
	.align	4
.nv.constant0._ZN10layer_norm13ln_bwd_kernelINS_13Kernel_traitsIf6__halffS2_fjLj5120ELj1ELj1ELj4ELj16ENS_18Kernel_traits_baseILj5120EfS2_fS2_fjLj128EEEEELb0ELb1ELb0ELb0EEEvNS_9BwdParamsE:
	.zero		1192


//--------------------- .nv.constant0._ZN10layer_norm13ln_bwd_kernelINS_13Kernel_traitsIf6__halffS2_fjLj5120ELj1ELj1ELj4ELj16ENS_18Kernel_traits_baseILj5120EfS2_fS2_fjLj128EEEEELb0ELb1ELb0ELb1EEEvNS_9BwdParamsE --------------------------
	.section	.nv.constant0._ZN10layer_norm13ln_bwd_kernelINS_13Kernel_traitsIf6__halffS2_fjLj5120ELj1ELj1ELj4ELj16ENS_18Kernel_traits_baseILj5120EfS2_fS2_fjLj128EEEEELb0ELb1ELb0ELb1EEEvNS_9BwdParamsE,"a",@progbits
	.sectionflags	@""
	.align	4
.nv.constant0._ZN10layer_norm13ln_bwd_kernelINS_13Kernel_traitsIf6__halffS2_fjLj5120ELj1ELj1ELj4ELj16ENS_18Kernel_traits_baseILj5120EfS2_fS2_fjLj128EEEEELb0ELb1ELb0ELb1EEEvNS_9BwdParamsE:
	.zero		1192


//--------------------- .nv.constant0._ZN10layer_norm13ln_bwd_kernelINS_13Kernel_traitsIf6__halffS2_fjLj5120ELj1ELj1ELj4ELj16ENS_18Kernel_traits_baseILj5120EfS2_fS2_fjLj128EEEEELb0ELb1ELb1ELb0EEEvNS_9BwdParamsE --------------------------
	.section	.nv.constant0._ZN10layer_norm13ln_bwd_kernelINS_13Kernel_traitsIf6__halffS2_fjLj5120ELj1ELj1ELj4ELj16ENS_18Kernel_traits_baseILj5120EfS2_fS2_fjLj128EEEEELb0ELb1ELb1ELb0EEEvNS_9BwdParamsE,"a",@progbits
	.sectionflags	@""
	.align	4
.nv.constant0._ZN10layer_norm13ln_bwd_kernelINS_13Kernel_traitsIf6__halffS2_fjLj5120ELj1ELj1ELj4ELj16ENS_18Kernel_traits_baseILj5120EfS2_fS2_fjLj128EEEEELb0ELb1ELb1ELb0EEEvNS_9BwdParamsE:
	.zero		1192


//--------------------- .nv.constant0._ZN10layer_norm13ln_bwd_kernelINS_13Kernel_traitsIf6__halffS2_fjLj5120ELj1ELj1ELj4ELj16ENS_18Kernel_traits_baseILj5120EfS2_fS2_fjLj128EEEEELb0ELb1ELb1ELb1EEEvNS_9BwdParamsE --------------------------
	.section	.nv.constant0._ZN10layer_norm13ln_bwd_kernelINS_13Kernel_traitsIf6__halffS2_fjLj5120ELj1ELj1ELj4ELj16ENS_18Kernel_traits_baseILj5120EfS2_fS2_fjLj128EEEEELb0ELb1ELb1ELb1EEEvNS_9BwdParamsE,"a",@progbits
	.sectionflags	@""
	.align	4
.nv.constant0._ZN10layer_norm13ln_bwd_kernelINS_13Kernel_traitsIf6__halffS2_fjLj5120ELj1ELj1ELj4ELj16ENS_18Kernel_traits_baseILj5120EfS2_fS2_fjLj128EEEEELb0ELb1ELb1ELb1EEEvNS_9BwdParamsE:
	.zero		1192


//--------------------- .nv.constant0._ZN10layer_norm13ln_bwd_kernelINS_13Kernel_traitsIf6__halffS2_fjLj5120ELj1ELj1ELj4ELj16ENS_18Kernel_traits_baseILj5120EfS2_fS2_fjLj128EEEEELb1ELb0ELb0ELb0EEEvNS_9BwdParamsE --------------------------
	.section	.nv.constant0._ZN10layer_norm13ln_bwd_kernelINS_13Kernel_traitsIf6__halffS2_fjLj5120ELj1ELj1ELj4ELj16ENS_18Kernel_traits_baseILj5120EfS2_fS2_fjLj128EEEEELb1ELb0ELb0ELb0EEEvNS_9BwdParamsE,"a",@progbits
	.sectionflags	@""
	.align	4
.nv.constant0._ZN10layer_norm13ln_bwd_kernelINS_13Kernel_traitsIf6__halffS2_fjLj5120ELj1ELj1ELj4ELj16ENS_18Kernel_traits_baseILj5120EfS2_fS2_fjLj128EEEEELb1ELb0ELb0ELb0EEEvNS_9BwdParamsE:
	.zero		1192


//--------------------- .nv.constant0._ZN10layer_norm13ln_bwd_kernelINS_13Kernel_traitsIf6__halffS2_fjLj5120ELj1ELj1ELj4ELj16ENS_18Kernel_traits_baseILj5120EfS2_fS2_fjLj128EEEEELb1ELb0ELb0ELb1EEEvNS_9BwdParamsE --------------------------
	.section	.nv.constant0._ZN10layer_norm13ln_bwd_kernelINS_13Kernel_traitsIf6__halffS2_fjLj5120ELj1ELj1ELj4ELj16ENS_18Kernel_traits_baseILj5120EfS2_fS2_fjLj128EEEEELb1ELb0ELb0ELb1EEEvNS_9BwdParamsE,"a",@progbits
	.sectionflags	@""
	.align	4
.nv.constant0._ZN10layer_norm13ln_bwd_kernelINS_13Kernel_traitsIf6__halffS2_fjLj5120ELj1ELj1ELj4ELj16ENS_18Kernel_traits_baseILj5120EfS2_fS2_fjLj128EEEEELb1ELb0ELb0ELb1EEEvNS_9BwdParamsE:
	.zero		1192


//--------------------- .nv.constant0._ZN10layer_norm22ln_bwd_finalize_kernelINS_22Kernel_traits_finalizeILj5120Ef6__halffS2_fjLb0ELj1024ELj4ENS_18Kernel_traits_baseILj5120EfS2_fS2_fjLj1024EEEEELb0ELb0EEEvNS_9BwdParamsE --------------------------
	.section	.nv.constant0._ZN10layer_norm22ln_bwd_finalize_kernelINS_22Kernel_traits_finalizeILj5120Ef6__halffS2_fjLb0ELj1024ELj4ENS_18Kernel_traits_baseILj5120EfS2_fS2_fjLj1024EEEEELb0ELb0EEEvNS_9BwdParamsE,"a",@progbits
	.sectionflags	@""
	.align	4
.nv.constant0._ZN10layer_norm22ln_bwd_finalize_kernelINS_22Kernel_traits_finalizeILj5120Ef6__halffS2_fjLb0ELj1024ELj4ENS_18Kernel_traits_baseILj5120EfS2_fS2_fjLj1024EEEEELb0ELb0EEEvNS_9BwdParamsE:
	.zero		1192


//--------------------- .nv.constant0._ZN10layer_norm13ln_bwd_kernelINS_13Kernel_traitsIf6__halffS2_fjLj5120ELj1ELj1ELj4ELj16ENS_18Kernel_traits_baseILj5120EfS2_fS2_fjLj128EEEEELb1ELb0ELb1ELb0EEEvNS_9BwdParamsE --------------------------
	.section	.nv.constant0._ZN10layer_norm13ln_bwd_kernelINS_13Kernel_traitsIf6__halffS2_fjLj5120ELj1ELj1ELj4ELj16ENS_18Kernel_traits_baseILj5120EfS2_fS2_fjLj128EEEEELb1ELb0ELb1ELb0EEEvNS_9BwdParamsE,"a",@progbits
	.sectionflags	@""
	.align	4
.nv.constant0._ZN10layer_norm13ln_bwd_kernelINS_13Kernel_traitsIf6__halffS2_fjLj5120ELj1ELj1ELj4ELj16ENS_18Kernel_traits_baseILj5120EfS2_fS2_fjLj128EEEEELb1ELb0ELb1ELb0EEEvNS_9BwdParamsE:
	.zero		1192


//--------------------- .nv.constant0._ZN10layer_norm22ln_bwd_finalize_kernelINS_22Kernel_traits_finalizeILj5120Ef6__halffS2_fjLb0ELj1024ELj4ENS_18Kernel_traits_baseILj5120EfS2_fS2_fjLj1024EEEEELb0ELb1EEEvNS_9BwdParamsE --------------------------
	.section	.nv.constant0._ZN10layer_norm22ln_bwd_finalize_kernelINS_22Kernel_traits_finalizeILj5120Ef6__halffS2_fjLb0ELj1024ELj4ENS_18Kernel_traits_baseILj5120EfS2_fS2_fjLj1024EEEEELb0ELb1EEEvNS_9BwdParamsE,"a",@progbits
	.sectionflags	@""
	.align	4
.nv.constant0._ZN10layer_norm22ln_bwd_finalize_kernelINS_22Kernel_traits_finalizeILj5120Ef6__halffS2_fjLb0ELj1024ELj4ENS_18Kernel_traits_baseILj5120EfS2_fS2_fjLj1024EEEEELb0ELb1EEEvNS_9BwdParamsE:
	.zero		1192


//--------------------- .nv.constant0._ZN10layer_norm13ln_bwd_kernelINS_13Kernel_traitsIf6__halffS2_fjLj5120ELj1ELj1ELj4ELj16ENS_18Kernel_traits_baseILj5120EfS2_fS2_fjLj128EEEEELb1ELb0ELb1ELb1EEEvNS_9BwdParamsE --------------------------
	.section	.nv.constant0._ZN10layer_norm13ln_bwd_kernelINS_13Kernel_traitsIf6__halffS2_fjLj5120ELj1ELj1ELj4ELj16ENS_18Kernel_traits_baseILj5120EfS2_fS2_fjLj128EEEEELb1ELb0ELb1ELb1EEEvNS_9BwdParamsE,"a",@progbits
	.sectionflags	@""
	.align	4
.nv.constant0._ZN10layer_norm13ln_bwd_kernelINS_13Kernel_traitsIf6__halffS2_fjLj5120ELj1ELj1ELj4ELj16ENS_18Kernel_traits_baseILj5120EfS2_fS2_fjLj128EEEEELb1ELb0ELb1ELb1EEEvNS_9BwdParamsE:
	.zero		1192


//--------------------- .nv.constant0._ZN10layer_norm13ln_bwd_kernelINS_13Kernel_traitsIf6__halffS2_fjLj5120ELj1ELj1ELj4ELj16ENS_18Kernel_traits_baseILj5120EfS2_fS2_fjLj128EEEEELb1ELb1ELb0ELb0EEEvNS_9BwdParamsE --------------------------
	.section	.nv.constant0._ZN10layer_norm13ln_bwd_kernelINS_13Kernel_traitsIf6__halffS2_fjLj5120ELj1ELj1ELj4ELj16ENS_18Kernel_traits_baseILj5120EfS2_fS2_fjLj128EEEEELb1ELb1ELb0ELb0EEEvNS_9BwdParamsE,"a",@progbits
	.sectionflags	@""
	.align	4
.nv.constant0._ZN10layer_norm13ln_bwd_kernelINS_13Kernel_traitsIf6__halffS2_fjLj5120ELj1ELj1ELj4ELj16ENS_18Kernel_traits_baseILj5120EfS2_fS2_fjLj128EEEEELb1ELb1ELb0ELb0EEEvNS_9BwdParamsE:
	.zero		1192


//--------------------- .nv.constant0._ZN10layer_norm13ln_bwd_kernelINS_13Kernel_traitsIf6__halffS2_fjLj5120ELj1ELj1ELj4ELj16ENS_18Kernel_traits_baseILj5120EfS2_fS2_fjLj128EEEEELb1ELb1ELb0ELb1EEEvNS_9BwdParamsE --------------------------
	.section	.nv.constant0._ZN10layer_norm13ln_bwd_kernelINS_13Kernel_traitsIf6__halffS2_fjLj5120ELj1ELj1ELj4ELj16ENS_18Kernel_traits_baseILj5120EfS2_fS2_fjLj128EEEEELb1ELb1ELb0ELb1EEEvNS_9BwdParamsE,"a",@progbits
	.sectionflags	@""
	.align	4
.nv.constant0._ZN10layer_norm13ln_bwd_kernelINS_13Kernel_traitsIf6__halffS2_fjLj5120ELj1ELj1ELj4ELj16ENS_18Kernel_traits_baseILj5120EfS2_fS2_fjLj128EEEEELb1ELb1ELb0ELb1EEEvNS_9BwdParamsE:
	.zero		1192


//--------------------- .nv.constant0._ZN10layer_norm22ln_bwd_finalize_kernelINS_22Kernel_traits_finalizeILj5120Ef6__halffS2_fjLb1ELj1024ELj4ENS_18Kernel_traits_baseILj5120EfS2_fS2_fjLj1024EEEEELb1ELb0EEEvNS_9BwdParamsE --------------------------
	.section	.nv.constant0._ZN10layer_norm22ln_bwd_finalize_kernelINS_22Kernel_traits_finalizeILj5120Ef6__halffS2_fjLb1ELj1024ELj4ENS_18Kernel_traits_baseILj5120EfS2_fS2_fjLj1024EEEEELb1ELb0EEEvNS_9BwdParamsE,"a",@progbits
	.sectionflags	@""
	.align	4
.nv.constant0._ZN10layer_norm22ln_bwd_finalize_kernelINS_22Kernel_traits_finalizeILj5120Ef6__halffS2_fjLb1ELj1024ELj4ENS_18Kernel_traits_baseILj5120EfS2_fS2_fjLj1024EEEEELb1ELb0EEEvNS_9BwdParamsE:
	.zero		1192


//--------------------- .nv.constant0._ZN10layer_norm13ln_bwd_kernelINS_13Kernel_traitsIf6__halffS2_fjLj5120ELj1ELj1ELj4ELj16ENS_18Kernel_traits_baseILj5120EfS2_fS2_fjLj128EEEEELb1ELb1ELb1ELb0EEEvNS_9BwdParamsE --------------------------
	.section	.nv.constant0._ZN10layer_norm13ln_bwd_kernelINS_13Kernel_traitsIf6__halffS2_fjLj5120ELj1ELj1ELj4ELj16ENS_18Kernel_traits_baseILj5120EfS2_fS2_fjLj128EEEEELb1ELb1ELb1ELb0EEEvNS_9BwdParamsE,"a",@progbits
	.sectionflags	@""
	.align	4
.nv.constant0._ZN10layer_norm13ln_bwd_kernelINS_13Kernel_traitsIf6__halffS2_fjLj5120ELj1ELj1ELj4ELj16ENS_18Kernel_traits_baseILj5120EfS2_fS2_fjLj128EEEEELb1ELb1ELb1ELb0EEEvNS_9BwdParamsE:
	.zero		1192


//--------------------- .nv.constant0._ZN10layer_norm22ln_bwd_finalize_kernelINS_22Kernel_traits_finalizeILj5120Ef6__halffS2_fjLb1ELj1024ELj4ENS_18Kernel_traits_baseILj5120EfS2_fS2_fjLj1024EEEEELb1ELb1EEEvNS_9BwdParamsE --------------------------
	.section	.nv.constant0._ZN10layer_norm22ln_bwd_finalize_kernelINS_22Kernel_traits_finalizeILj5120Ef6__halffS2_fjLb1ELj1024ELj4ENS_18Kernel_traits_baseILj5120EfS2_fS2_fjLj1024EEEEELb1ELb1EEEvNS_9BwdParamsE,"a",@progbits
	.sectionflags	@""
	.align	4
.nv.constant0._ZN10layer_norm22ln_bwd_finalize_kernelINS_22Kernel_traits_finalizeILj5120Ef6__halffS2_fjLb1ELj1024ELj4ENS_18Kernel_traits_baseILj5120EfS2_fS2_fjLj1024EEEEELb1ELb1EEEvNS_9BwdParamsE:
	.zero		1192


//--------------------- .nv.constant0._ZN10layer_norm13ln_bwd_kernelINS_13Kernel_traitsIf6__halffS2_fjLj5120ELj1ELj1ELj4ELj16ENS_18Kernel_traits_baseILj5120EfS2_fS2_fjLj128EEEEELb1ELb1ELb1ELb1EEEvNS_9BwdParamsE --------------------------
	.section	.nv.constant0._ZN10layer_norm13ln_bwd_kernelINS_13Kernel_traitsIf6__halffS2_fjLj5120ELj1ELj1ELj4ELj16ENS_18Kernel_traits_baseILj5120EfS2_fS2_fjLj128EEEEELb1ELb1ELb1ELb1EEEvNS_9BwdParamsE,"a",@progbits
	.sectionflags	@""
	.align	4
.nv.constant0._ZN10layer_norm13ln_bwd_kernelINS_13Kernel_traitsIf6__halffS2_fjLj5120ELj1ELj1ELj4ELj16ENS_18Kernel_traits_baseILj5120EfS2_fS2_fjLj128EEEEELb1ELb1ELb1ELb1EEEvNS_9BwdParamsE:
	.zero		1192


//--------------------- .nv.constant0._ZN10layer_norm13ln_bwd_kernelINS_13Kernel_traitsI6__halfffffjLj5120ELj1ELj1ELj4ELj16ENS_18Kernel_traits_baseILj5120ES2_ffffjLj128EEEEELb0ELb0ELb0ELb0EEEvNS_9BwdParamsE --------------------------
	.section	.nv.constant0._ZN10layer_norm13ln_bwd_kernelINS_13Kernel_traitsI6__halfffffjLj5120ELj1ELj1ELj4ELj16ENS_18Kernel_traits_baseILj5120ES2_ffffjLj128EEEEELb0ELb0ELb0ELb0EEEvNS_9BwdParamsE,"a",@progbits
	.sectionflags	@""
	.align	4
.nv.constant0._ZN10layer_norm13ln_bwd_kernelINS_13Kernel_traitsI6__halfffffjLj5120ELj1ELj1ELj4ELj16ENS_18Kernel_traits_baseILj5120ES2_ffffjLj128EEEEELb0ELb0ELb0ELb0EEEvNS_9BwdParamsE:
	.zero		1192


//--------------------- .nv.constant0._ZN10layer_norm13ln_bwd_kernelINS_13Kernel_traitsI6__halfffffjLj5120ELj1ELj1ELj4ELj16ENS_18Kernel_traits_baseILj5120ES2_ffffjLj128EEEEELb0ELb0ELb0ELb1EEEvNS_9BwdParamsE --------------------------
	.section	.nv.constant0._ZN10layer_norm13ln_bwd_kernelINS_13Kernel_traitsI6__halfffffjLj5120ELj1ELj1ELj4ELj16ENS_18Kernel_traits_baseILj5120ES2_ffffjLj128EEEEELb0ELb0ELb0ELb1EEEvNS_9BwdParamsE,"a",@progbits
	.sectionflags	@""
	.align	4
.nv.constant0._ZN10layer_norm13ln_bwd_kernelINS_13Kernel_traitsI6__halfffffjLj5120ELj1ELj1ELj4ELj16ENS_18Kernel_traits_baseILj5120ES2_ffffjLj128EEEEELb0ELb0ELb0ELb1EEEvNS_9BwdParamsE:
	.zero		1192


//--------------------- .nv.constant0._ZN10layer_norm13ln_bwd_kernelINS_13Kernel_traitsI6__halfffffjLj5120ELj1ELj1ELj4ELj16ENS_18Kernel_traits_baseILj5120ES2_ffffjLj128EEEEELb0ELb0ELb1ELb0EEEvNS_9BwdParamsE --------------------------
	.section	.nv.constant0._ZN10layer_norm13ln_bwd_kernelINS_13Kernel_traitsI6__halfffffjLj5120ELj1ELj1ELj4ELj16ENS_18Kernel_traits_baseILj5120ES2_ffffjLj128EEEEELb0ELb0ELb1ELb0EEEvNS_9BwdParamsE,"a",@progbits
	.sectionflags	@""
	.align	4
.nv.constant0._ZN10layer_norm13ln_bwd_kernelINS_13Kernel_traitsI6__halfffffjLj5120ELj1ELj1ELj4ELj16ENS_18Kernel_traits_baseILj5120ES2_ffffjLj128EEEEELb0ELb0ELb1ELb0EEEvNS_9BwdParamsE:
	.zero		1192


//--------------------- .nv.constant0._ZN10layer_norm13ln_bwd_kernelINS_13Kernel_traitsI6__halfffffjLj5120ELj1ELj1ELj4ELj16ENS_18Kernel_traits_baseILj5120ES2_ffffjLj128EEEEELb0ELb0ELb1ELb1EEEvNS_9BwdParamsE --------------------------
	.section	.nv.constant0._ZN10layer_norm13ln_bwd_kernelINS_13Kernel_traitsI6__halfffffjLj5120ELj1ELj1ELj4ELj16ENS_18Kernel_traits_baseILj5120ES2_ffffjLj128EEEEELb0ELb0ELb1ELb1EEEvNS_9BwdParamsE,"a",@progbits
	.sectionflags	@""
	.align	4
.nv.constant0._ZN10layer_norm13ln_bwd_kernelINS_13Kernel_traitsI6__halfffffjLj5120ELj1ELj1ELj4ELj16ENS_18Kernel_traits_baseILj5120ES2_ffffjLj128EEEEELb0ELb0ELb1ELb1EEEvNS_9BwdParamsE:
	.zero		1192


//--------------------- .nv.constant0._ZN10layer_norm13ln_bwd_kernelINS_13Kernel_traitsI6__halfffffjLj5120ELj1ELj1ELj4ELj16ENS_18Kernel_traits_baseILj5120ES2_ffffjLj128EEEEELb0ELb1ELb0ELb0EEEvNS_9BwdParamsE --------------------------
	.section	.nv.constant0._ZN10layer_norm13ln_bwd_kernelINS_13Kernel_traitsI6__halfffffjLj5120ELj1ELj1ELj4ELj16ENS_18Kernel_traits_baseILj5120ES2_ffffjLj128EEEEELb0ELb1ELb0ELb0EEEvNS_9BwdParamsE,"a",@progbits
	.sectionflags	@""
	.align	4
.nv.constant0._ZN10layer_norm13ln_bwd_kernelINS_13Kernel_traitsI6__halfffffjLj5120ELj1ELj1ELj4ELj16ENS_18Kernel_traits_baseILj5120ES2_ffffjLj128EEEEELb0ELb1ELb0ELb0EEEvNS_9BwdParamsE:
	.zero		1192


//--------------------- .nv.constant0._ZN10layer_norm13ln_bwd_kernelINS_13Kernel_traitsI6__halfffffjLj5120ELj1ELj1ELj4ELj16ENS_18Kernel_traits_baseILj5120ES2_ffffjLj128EEEEELb0ELb1ELb0ELb1EEEvNS_9BwdParamsE --------------------------
	.section	.nv.constant0._ZN10layer_norm13ln_bwd_kernelINS_13Kernel_traitsI6__halfffffjLj5120ELj1ELj1ELj4ELj16ENS_18Kernel_traits_baseILj5120ES2_ffffjLj128EEEEELb0ELb1ELb0ELb1EEEvNS_9BwdParamsE,"a",@progbits
	.sectionflags	@""
	.align	4
.nv.constant0._ZN10layer_norm13ln_bwd_kernelINS_13Kernel_traitsI6__halfffffjLj5120ELj1ELj1ELj4ELj16ENS_18Kernel_traits_baseILj5120ES2_ffffjLj128EEEEELb0ELb1ELb0ELb1EEEvNS_9BwdParamsE:
	.zero		1192


//--------------------- .nv.constant0._ZN10layer_norm13ln_bwd_kernelINS_13Kernel_traitsI6__halfffffjLj5120ELj1ELj1ELj4ELj16ENS_18Kernel_traits_baseILj5120ES2_ffffjLj128EEEEELb0ELb1ELb1ELb0EEEvNS_9BwdParamsE --------------------------
	.section	.nv.constant0._ZN10layer_norm13ln_bwd_kernelINS_13Kernel_traitsI6__halfffffjLj5120ELj1ELj1ELj4ELj16ENS_18Kernel_traits_baseILj5120ES2_ffffjLj128EEEEELb0ELb1ELb1ELb0EEEvNS_9BwdParamsE,"a",@progbits
	.sectionflags	@""
	.align	4
.nv.constant0._ZN10layer_norm13ln_bwd_kernelINS_13Kernel_traitsI6__halfffffjLj5120ELj1ELj1ELj4ELj16ENS_18Kernel_traits_baseILj5120ES2_ffffjLj128EEEEELb0ELb1ELb1ELb0EEEvNS_9BwdParamsE:
	.zero		1192


//--------------------- .nv.constant0._ZN10layer_norm13ln_bwd_kernelINS_13Kernel_traitsI6__halfffffjLj5120ELj1ELj1ELj4ELj16ENS_18Kernel_traits_baseILj5120ES2_ffffjLj128EEEEELb0ELb1ELb1ELb1EEEvNS_9BwdParamsE --------------------------
	.section	.nv.constant0._ZN10layer_norm13ln_bwd_kernelINS_13Kernel_traitsI6__halfffffjLj5120ELj1ELj1ELj4ELj16ENS_18Kernel_traits_baseILj5120ES2_ffffjLj128EEEEELb0ELb1ELb1ELb1EEEvNS_9BwdParamsE,"a",@progbits
	.sectionflags	@""
	.align	4
.nv.constant0._ZN10layer_norm13ln_bwd_kernelINS_13Kernel_traitsI6__halfffffjLj5120ELj1ELj1ELj4ELj16ENS_18Kernel_traits_baseILj5120ES2_ffffjLj128EEEEELb0ELb1ELb1ELb1EEEvNS_9BwdParamsE:
	.zero		1192


//--------------------- .nv.constant0._ZN10layer_norm13ln_bwd_kernelINS_13Kernel_traitsI6__halfffffjLj5120ELj1ELj1ELj4ELj16ENS_18Kernel_traits_baseILj5120ES2_ffffjLj128EEEEELb1ELb0ELb0ELb0EEEvNS_9BwdParamsE --------------------------
	.section	.nv.constant0._ZN10layer_norm13ln_bwd_kernelINS_13Kernel_traitsI6__halfffffjLj5120ELj1ELj1ELj4ELj16ENS_18Kernel_traits_baseILj5120ES2_ffffjLj128EEEEELb1ELb0ELb0ELb0EEEvNS_9BwdParamsE,"a",@progbits
	.sectionflags	@""
	.align	4
.nv.constant0._ZN10layer_norm13ln_bwd_kernelINS_13Kernel_traitsI6__halfffffjLj5120ELj1ELj1ELj4ELj16ENS_18Kernel_traits_baseILj5120ES2_ffffjLj128EEEEELb1ELb0ELb0ELb0EEEvNS_9BwdParamsE:
	.zero		1192


//--------------------- .nv.constant0._ZN10layer_norm13ln_bwd_kernelINS_13Kernel_traitsI6__halfffffjLj5120ELj1ELj1ELj4ELj16ENS_18Kernel_traits_baseILj5120ES2_ffffjLj128EEEEELb1ELb0ELb0ELb1EEEvNS_9BwdParamsE --------------------------
	.section	.nv.constant0._ZN10layer_norm13ln_bwd_kernelINS_13Kernel_traitsI6__halfffffjLj5120ELj1ELj1ELj4ELj16ENS_18Kernel_traits_baseILj5120ES2_ffffjLj128EEEEELb1ELb0ELb0ELb1EEEvNS_9BwdParamsE,"a",@progbits
	.sectionflags	@""
	.align	4
.nv.constant0._ZN10layer_norm13ln_bwd_kernelINS_13Kernel_traitsI6__halfffffjLj5120ELj1ELj1ELj4ELj16ENS_18Kernel_traits_baseILj5120ES2_ffffjLj128EEEEELb1ELb0ELb0ELb1EEEvNS_9BwdParamsE:
	.zero		1192


//--------------------- .nv.constant0._ZN10layer_norm22ln_bwd_finalize_kernelINS_22Kernel_traits_finalizeILj5120E6__halfffffjLb0ELj1024ELj4ENS_18Kernel_traits_baseILj5120ES2_ffffjLj1024EEEEELb0ELb0EEEvNS_9BwdParamsE --------------------------
	.section	.nv.constant0._ZN10layer_norm22ln_bwd_finalize_kernelINS_22Kernel_traits_finalizeILj5120E6__halfffffjLb0ELj1024ELj4ENS_18Kernel_traits_baseILj5120ES2_ffffjLj1024EEEEELb0ELb0EEEvNS_9BwdParamsE,"a",@progbits
	.sectionflags	@""
	.align	4
.nv.constant0._ZN10layer_norm22ln_bwd_finalize_kernelINS_22Kernel_traits_finalizeILj5120E6__halfffffjLb0ELj1024ELj4ENS_18Kernel_traits_baseILj5120ES2_ffffjLj1024EEEEELb0ELb0EEEvNS_9BwdParamsE:
	.zero		1192


//--------------------- .nv.constant0._ZN10layer_norm13ln_bwd_kernelINS_13Kernel_traitsI6__halfffffjLj5120ELj1ELj1ELj4ELj16ENS_18Kernel_traits_baseILj5120ES2_ffffjLj128EEEEELb1ELb0ELb1ELb0EEEvNS_9BwdParamsE --------------------------
	.section	.nv.constant0._ZN10layer_norm13ln_bwd_kernelINS_13Kernel_traitsI6__halfffffjLj5120ELj1ELj1ELj4ELj16ENS_18Kernel_traits_baseILj5120ES2_ffffjLj128EEEEELb1ELb0ELb1ELb0EEEvNS_9BwdParamsE,"a",@progbits
	.sectionflags	@""
	.align	4
.nv.constant0._ZN10layer_norm13ln_bwd_kernelINS_13Kernel_traitsI6__halfffffjLj5120ELj1ELj1ELj4ELj16ENS_18Kernel_traits_baseILj5120ES2_ffffjLj128EEEEELb1ELb0ELb1ELb0EEEvNS_9BwdParamsE:
	.zero		1192


//--------------------- .nv.constant0._ZN10layer_norm22ln_bwd_finalize_kernelINS_22Kernel_traits_finalizeILj5120E6__halfffffjLb0ELj1024ELj4ENS_18Kernel_traits_baseILj5120ES2_ffffjLj1024EEEEELb0ELb1EEEvNS_9BwdParamsE --------------------------
	.section	.nv.constant0._ZN10layer_norm22ln_bwd_finalize_kernelINS_22Kernel_traits_finalizeILj5120E6__halfffffjLb0ELj1024ELj4ENS_18Kernel_traits_baseILj5120ES2_ffffjLj1024EEEEELb0ELb1EEEvNS_9BwdParamsE,"a",@progbits
	.sectionflags	@""
	.align	4
.nv.constant0._ZN10layer_norm22ln_bwd_finalize_kernelINS_22Kernel_traits_finalizeILj5120E6__halfffffjLb0ELj1024ELj4ENS_18Kernel_traits_baseILj5120ES2_ffffjLj1024EEEEELb0ELb1EEEvNS_9BwdParamsE:
	.zero		1192


//--------------------- .nv.constant0._ZN10layer_norm13ln_bwd_kernelINS_13Kernel_traitsI6__halfffffjLj5120ELj1ELj1ELj4ELj16ENS_18Kernel_traits_baseILj5120ES2_ffffjLj128EEEEELb1ELb0ELb1ELb1EEEvNS_9BwdParamsE --------------------------
	.section	.nv.constant0._ZN10layer_norm13ln_bwd_kernelINS_13Kernel_traitsI6__halfffffjLj5120ELj1ELj1ELj4ELj16ENS_18Kernel_traits_baseILj5120ES2_ffffjLj128EEEEELb1ELb0ELb1ELb1EEEvNS_9BwdParamsE,"a",@progbits
	.sectionflags	@""
	.align	4
.nv.constant0._ZN10layer_norm13ln_bwd_kernelINS_13Kernel_traitsI6__halfffffjLj5120ELj1ELj1ELj4ELj16ENS_18Kernel_traits_baseILj5120ES2_ffffjLj128EEEEELb1ELb0ELb1ELb1EEEvNS_9BwdParamsE:
	.zero		1192


//--------------------- .nv.constant0._ZN10layer_norm13ln_bwd_kernelINS_13Kernel_traitsI6__halfffffjLj5120ELj1ELj1ELj4ELj16ENS_18Kernel_traits_baseILj5120ES2_ffffjLj128EEEEELb1ELb1ELb0ELb0EEEvNS_9BwdParamsE --------------------------
	.section	.nv.constant0._ZN10layer_norm13ln_bwd_kernelINS_13Kernel_traitsI6__halfffffjLj5120ELj1ELj1ELj4ELj16ENS_18Kernel_traits_baseILj5120ES2_ffffjLj128EEEEELb1ELb1ELb0ELb0EEEvNS_9BwdParamsE,"a",@progbits
	.sectionflags	@""
	.align	4
.nv.constant0._ZN10layer_norm13ln_bwd_kernelINS_13Kernel_traitsI6__halfffffjLj5120ELj1ELj1ELj4ELj16ENS_18Kernel_traits_baseILj5120ES2_ffffjLj128EEEEELb1ELb1ELb0ELb0EEEvNS_9BwdParamsE:
	.zero		1192


//--------------------- .nv.constant0._ZN10layer_norm13ln_bwd_kernelINS_13Kernel_traitsI6__halfffffjLj5120ELj1ELj1ELj4ELj16ENS_18Kernel_traits_baseILj5120ES2_ffffjLj128EEEEELb1ELb1ELb0ELb1EEEvNS_9BwdParamsE --------------------------
	.section	.nv.constant0._ZN10layer_norm13ln_bwd_kernelINS_13Kernel_traitsI6__halfffffjLj5120ELj1ELj1ELj4ELj16ENS_18Kernel_traits_baseILj5120ES2_ffffjLj128EEEEELb1ELb1ELb0ELb1EEEvNS_9BwdParamsE,"a",@progbits
	.sectionflags	@""
	.align	4
.nv.constant0._ZN10layer_norm13ln_bwd_kernelINS_13Kernel_traitsI6__halfffffjLj5120ELj1ELj1ELj4ELj16ENS_18Kernel_traits_baseILj5120ES2_ffffjLj128EEEEELb1ELb1ELb0ELb1EEEvNS_9BwdParamsE:
	.zero		1192


//--------------------- .nv.constant0._ZN10layer_norm22ln_bwd_finalize_kernelINS_22Kernel_traits_finalizeILj5120E6__halfffffjLb1ELj1024ELj4ENS_18Kernel_traits_baseILj5120ES2_ffffjLj1024EEEEELb1ELb0EEEvNS_9BwdParamsE --------------------------
	.section	.nv.constant0._ZN10layer_norm22ln_bwd_finalize_kernelINS_22Kernel_traits_finalizeILj5120E6__halfffffjLb1ELj1024ELj4ENS_18Kernel_traits_baseILj5120ES2_ffffjLj1024EEEEELb1ELb0EEEvNS_9BwdParamsE,"a",@progbits
	.sectionflags	@""
	.align	4
.nv.constant0._ZN10layer_norm22ln_bwd_finalize_kernelINS_22Kernel_traits_finalizeILj5120E6__halfffffjLb1ELj1024ELj4ENS_18Kernel_traits_baseILj5120ES2_ffffjLj1024EEEEELb1ELb0EEEvNS_9BwdParamsE:
	.zero		1192


//--------------------- .nv.constant0._ZN10layer_norm13ln_bwd_kernelINS_13Kernel_traitsI6__halfffffjLj5120ELj1ELj1ELj4ELj16ENS_18Kernel_traits_baseILj5120ES2_ffffjLj128EEEEELb1ELb1ELb1ELb0EEEvNS_9BwdParamsE --------------------------
	.section	.nv.constant0._ZN10layer_norm13ln_bwd_kernelINS_13Kernel_traitsI6__halfffffjLj5120ELj1ELj1ELj4ELj16ENS_18Kernel_traits_baseILj5120ES2_ffffjLj128EEEEELb1ELb1ELb1ELb0EEEvNS_9BwdParamsE,"a",@progbits
	.sectionflags	@""
	.align	4
.nv.constant0._ZN10layer_norm13ln_bwd_kernelINS_13Kernel_traitsI6__halfffffjLj5120ELj1ELj1ELj4ELj16ENS_18Kernel_traits_baseILj5120ES2_ffffjLj128EEEEELb1ELb1ELb1ELb0EEEvNS_9BwdParamsE:
	.zero		1192


//--------------------- .nv.constant0._ZN10layer_norm22ln_bwd_finalize_kernelINS_22Kernel_traits_finalizeILj5120E6__halfffffjLb1ELj1024ELj4ENS_18Kernel_traits_baseILj5120ES2_ffffjLj1024EEEEELb1ELb1EEEvNS_9BwdParamsE --------------------------
	.section	.nv.constant0._ZN10layer_norm22ln_bwd_finalize_kernelINS_22Kernel_traits_finalizeILj5120E6__halfffffjLb1ELj1024ELj4ENS_18Kernel_traits_baseILj5120ES2_ffffjLj1024EEEEELb1ELb1EEEvNS_9BwdParamsE,"a",@progbits
	.sectionflags	@""
	.align	4
.nv.constant0._ZN10layer_norm22ln_bwd_finalize_kernelINS_22Kernel_traits_finalizeILj5120E6__halfffffjLb1ELj1024ELj4ENS_18Kernel_traits_baseILj5120ES2_ffffjLj1024EEEEELb1ELb1EEEvNS_9BwdParamsE:
	.zero		1192


//--------------------- .nv.constant0._ZN10layer_norm13ln_bwd_kernelINS_13Kernel_traitsI6__halfffffjLj5120ELj1ELj1ELj4ELj16ENS_18Kernel_traits_baseILj5120ES2_ffffjLj128EEEEELb1ELb1ELb1ELb1EEEvNS_9BwdParamsE --------------------------
	.section	.nv.constant0._ZN10layer_norm13ln_bwd_kernelINS_13Kernel_traitsI6__halfffffjLj5120ELj1ELj1ELj4ELj16ENS_18Kernel_traits_baseILj5120ES2_ffffjLj128EEEEELb1ELb1ELb1ELb1EEEvNS_9BwdParamsE,"a",@progbits
	.sectionflags	@""
	.align	4
.nv.constant0._ZN10layer_norm13ln_bwd_kernelINS_13Kernel_traitsI6__halfffffjLj5120ELj1ELj1ELj4ELj16ENS_18Kernel_traits_baseILj5120ES2_ffffjLj128EEEEELb1ELb1ELb1ELb1EEEvNS_9BwdParamsE:
	.zero		1192


//--------------------- .nv.constant0._ZN10layer_norm13ln_bwd_kernelINS_13Kernel_traitsIfffffjLj5120ELj1ELj1ELj4ELj16ENS_18Kernel_traits_baseILj5120EfffffjLj128EEEEELb0ELb0ELb0ELb0EEEvNS_9BwdParamsE --------------------------
	.section	.nv.constant0._ZN10layer_norm13ln_bwd_kernelINS_13Kernel_traitsIfffffjLj5120ELj1ELj1ELj4ELj16ENS_18Kernel_traits_baseILj5120EfffffjLj128EEEEELb0ELb0ELb0ELb0EEEvNS_9BwdParamsE,"a",@progbits
	.sectionflags	@""
	.align	4
.nv.constant0._ZN10layer_norm13ln_bwd_kernelINS_13Kernel_traitsIfffffjLj5120ELj1ELj1ELj4ELj16ENS_18Kernel_traits_baseILj5120EfffffjLj128EEEEELb0ELb0ELb0ELb0EEEvNS_9BwdParamsE:
	.zero		1192


//--------------------- .nv.constant0._ZN10layer_norm13ln_bwd_kernelINS_13Kernel_traitsIfffffjLj5120ELj1ELj1ELj4ELj16ENS_18Kernel_traits_baseILj5120EfffffjLj128EEEEELb0ELb0ELb0ELb1EEEvNS_9BwdParamsE --------------------------
	.section	.nv.constant0._ZN10layer_norm13ln_bwd_kernelINS_13Kernel_traitsIfffffjLj5120ELj1ELj1ELj4ELj16ENS_18Kernel_traits_baseILj5120EfffffjLj128EEEEELb0ELb0ELb0ELb1EEEvNS_9BwdParamsE,"a",@progbits
	.sectionflags	@""
	.align	4
.nv.constant0._ZN10layer_norm13ln_bwd_kernelINS_13Kernel_traitsIfffffjLj5120ELj1ELj1ELj4ELj16ENS_18Kernel_traits_baseILj5120EfffffjLj128EEEEELb0ELb0ELb0ELb1EEEvNS_9BwdParamsE:
	.zero		1192


//--------------------- .nv.constant0._ZN10layer_norm13ln_bwd_kernelINS_13Kernel_traitsIfffffjLj5120ELj1ELj1ELj4ELj16ENS_18Kernel_traits_baseILj5120EfffffjLj128EEEEELb0ELb0ELb1ELb0EEEvNS_9BwdParamsE --------------------------
	.section	.nv.constant0._ZN10layer_norm13ln_bwd_kernelINS_13Kernel_traitsIfffffjLj5120ELj1ELj1ELj4ELj16ENS_18Kernel_traits_baseILj5120EfffffjLj128EEEEELb0ELb0ELb1ELb0EEEvNS_9BwdParamsE,"a",@progbits
	.sectionflags	@""
	.align	4
.nv.constant0._ZN10layer_norm13ln_bwd_kernelINS_13Kernel_traitsIfffffjLj5120ELj1ELj1ELj4ELj16ENS_18Kernel_traits_baseILj5120EfffffjLj128EEEEELb0ELb0ELb1ELb0EEEvNS_9BwdParamsE:
	.zero		1192


//--------------------- .nv.constant0._ZN10layer_norm13ln_bwd_kernelINS_13Kernel_traitsIfffffjLj5120ELj1ELj1ELj4ELj16ENS_18Kernel_traits_baseILj5120EfffffjLj128EEEEELb0ELb0ELb1ELb1EEEvNS_9BwdParamsE --------------------------
	.section	.nv.constant0._ZN10layer_norm13ln_bwd_kernelINS_13Kernel_traitsIfffffjLj5120ELj1ELj1ELj4ELj16ENS_18Kernel_traits_baseILj5120EfffffjLj128EEEEELb0ELb0ELb1ELb1EEEvNS_9BwdParamsE,"a",@progbits
	.sectionflags	@""
	.align	4
.nv.constant0._ZN10layer_norm13ln_bwd_kernelINS_13Kernel_traitsIfffffjLj5120ELj1ELj1ELj4ELj16ENS_18Kernel_traits_baseILj5120EfffffjLj128EEEEELb0ELb0ELb1ELb1EEEvNS_9BwdParamsE:
	.zero		1192


//--------------------- .nv.constant0._ZN10layer_norm13ln_bwd_kernelINS_13Kernel_traitsIfffffjLj5120ELj1ELj1ELj4ELj16ENS_18Kernel_traits_baseILj5120EfffffjLj128EEEEELb0ELb1ELb0ELb0EEEvNS_9BwdParamsE --------------------------
	.section	.nv.constant0._ZN10layer_norm13ln_bwd_kernelINS_13Kernel_traitsIfffffjLj5120ELj1ELj1ELj4ELj16ENS_18Kernel_traits_baseILj5120EfffffjLj128EEEEELb0ELb1ELb0ELb0EEEvNS_9BwdParamsE,"a",@progbits
	.sectionflags	@""
	.align	4
.nv.constant0._ZN10layer_norm13ln_bwd_kernelINS_13Kernel_traitsIfffffjLj5120ELj1ELj1ELj4ELj16ENS_18Kernel_traits_baseILj5120EfffffjLj128EEEEELb0ELb1ELb0ELb0EEEvNS_9BwdParamsE:
	.zero		1192


//--------------------- .nv.constant0._ZN10layer_norm13ln_bwd_kernelINS_13Kernel_traitsIfffffjLj5120ELj1ELj1ELj4ELj16ENS_18Kernel_traits_baseILj5120EfffffjLj128EEEEELb0ELb1ELb0ELb1EEEvNS_9BwdParamsE --------------------------
	.section	.nv.constant0._ZN10layer_norm13ln_bwd_kernelINS_13Kernel_traitsIfffffjLj5120ELj1ELj1ELj4ELj16ENS_18Kernel_traits_baseILj5120EfffffjLj128EEEEELb0ELb1ELb0ELb1EEEvNS_9BwdParamsE,"a",@progbits
	.sectionflags	@""
	.align	4
.nv.constant0._ZN10layer_norm13ln_bwd_kernelINS_13Kernel_traitsIfffffjLj5120ELj1ELj1ELj4ELj16ENS_18Kernel_traits_baseILj5120EfffffjLj128EEEEELb0ELb1ELb0ELb1EEEvNS_9BwdParamsE:
	.zero		1192


//--------------------- .nv.constant0._ZN10layer_norm13ln_bwd_kernelINS_13Kernel_traitsIfffffjLj5120ELj1ELj1ELj4ELj16ENS_18Kernel_traits_baseILj5120EfffffjLj128EEEEELb0ELb1ELb1ELb0EEEvNS_9BwdParamsE --------------------------
	.section	.nv.constant0._ZN10layer_norm13ln_bwd_kernelINS_13Kernel_traitsIfffffjLj5120ELj1ELj1ELj4ELj16ENS_18Kernel_traits_baseILj5120EfffffjLj128EEEEELb0ELb1ELb1ELb0EEEvNS_9BwdParamsE,"a",@progbits
	.sectionflags	@""
	.align	4
.nv.constant0._ZN10layer_norm13ln_bwd_kernelINS_13Kernel_traitsIfffffjLj5120ELj1ELj1ELj4ELj16ENS_18Kernel_traits_baseILj5120EfffffjLj128EEEEELb0ELb1ELb1ELb0EEEvNS_9BwdParamsE:
	.zero		1192


//--------------------- .nv.constant0._ZN10layer_norm13ln_bwd_kernelINS_13Kernel_traitsIfffffjLj5120ELj1ELj1ELj4ELj16ENS_18Kernel_traits_baseILj5120EfffffjLj128EEEEELb0ELb1ELb1ELb1EEEvNS_9BwdParamsE --------------------------
	.section	.nv.constant0._ZN10layer_norm13ln_bwd_kernelINS_13Kernel_traitsIfffffjLj5120ELj1ELj1ELj4ELj16ENS_18Kernel_traits_baseILj5120EfffffjLj128EEEEELb0ELb1ELb1ELb1EEEvNS_9BwdParamsE,"a",@progbits
	.sectionflags	@""
	.align	4
.nv.constant0._ZN10layer_norm13ln_bwd_kernelINS_13Kernel_traitsIfffffjLj5120ELj1ELj1ELj4ELj16ENS_18Kernel_traits_baseILj5120EfffffjLj128EEEEELb0ELb1ELb1ELb1EEEvNS_9BwdParamsE:
	.zero		1192


//--------------------- .nv.constant0._ZN10layer_norm13ln_bwd_kernelINS_13Kernel_traitsIfffffjLj5120ELj1ELj1ELj4ELj16ENS_18Kernel_traits_baseILj5120EfffffjLj128EEEEELb1ELb0ELb0ELb0EEEvNS_9BwdParamsE --------------------------
	.section	.nv.constant0._ZN10layer_norm13ln_bwd_kernelINS_13Kernel_traitsIfffffjLj5120ELj1ELj1ELj4ELj16ENS_18Kernel_traits_baseILj5120EfffffjLj128EEEEELb1ELb0ELb0ELb0EEEvNS_9BwdParamsE,"a",@progbits
	.sectionflags	@""
	.align	4
.nv.constant0._ZN10layer_norm13ln_bwd_kernelINS_13Kernel_traitsIfffffjLj5120ELj1ELj1ELj4ELj16ENS_18Kernel_traits_baseILj5120EfffffjLj128EEEEELb1ELb0ELb0ELb0EEEvNS_9BwdParamsE:
	.zero		1192


//--------------------- .nv.constant0._ZN10layer_norm13ln_bwd_kernelINS_13Kernel_traitsIfffffjLj5120ELj1ELj1ELj4ELj16ENS_18Kernel_traits_baseILj5120EfffffjLj128EEEEELb1ELb0ELb0ELb1EEEvNS_9BwdParamsE --------------------------
	.section	.nv.constant0._ZN10layer_norm13ln_bwd_kernelINS_13Kernel_traitsIfffffjLj5120ELj1ELj1ELj4ELj16ENS_18Kernel_traits_baseILj5120EfffffjLj128EEEEELb1ELb0ELb0ELb1EEEvNS_9BwdParamsE,"a",@progbits
	.sectionflags	@""
	.align	4
.nv.constant0._ZN10layer_norm13ln_bwd_kernelINS_13Kernel_traitsIfffffjLj5120ELj1ELj1ELj4ELj16ENS_18Kernel_traits_baseILj5120EfffffjLj128EEEEELb1ELb0ELb0ELb1EEEvNS_9BwdParamsE:
	.zero		1192


//--------------------- .nv.constant0._ZN10layer_norm22ln_bwd_finalize_kernelINS_22Kernel_traits_finalizeILj5120EfffffjLb0ELj1024ELj4ENS_18Kernel_traits_baseILj5120EfffffjLj1024EEEEELb0ELb0EEEvNS_9BwdParamsE --------------------------
	.section	.nv.constant0._ZN10layer_norm22ln_bwd_finalize_kernelINS_22Kernel_traits_finalizeILj5120EfffffjLb0ELj1024ELj4ENS_18Kernel_traits_baseILj5120EfffffjLj1024EEEEELb0ELb0EEEvNS_9BwdParamsE,"a",@progbits
	.sectionflags	@""
	.align	4
.nv.constant0._ZN10layer_norm22ln_bwd_finalize_kernelINS_22Kernel_traits_finalizeILj5120EfffffjLb0ELj1024ELj4ENS_18Kernel_traits_baseILj5120EfffffjLj1024EEEEELb0ELb0EEEvNS_9BwdParamsE:
	.zero		1192


//--------------------- .nv.constant0._ZN10layer_norm13ln_bwd_kernelINS_13Kernel_traitsIfffffjLj5120ELj1ELj1ELj4ELj16ENS_18Kernel_traits_baseILj5120EfffffjLj128EEEEELb1ELb0ELb1ELb0EEEvNS_9BwdParamsE --------------------------
	.section	.nv.constant0._ZN10layer_norm13ln_bwd_kernelINS_13Kernel_traitsIfffffjLj5120ELj1ELj1ELj4ELj16ENS_18Kernel_traits_baseILj5120EfffffjLj128EEEEELb1ELb0ELb1ELb0EEEvNS_9BwdParamsE,"a",@progbits
	.sectionflags	@""
	.align	4
.nv.constant0._ZN10layer_norm13ln_bwd_kernelINS_13Kernel_traitsIfffffjLj5120ELj1ELj1ELj4ELj16ENS_18Kernel_traits_baseILj5120EfffffjLj128EEEEELb1ELb0ELb1ELb0EEEvNS_9BwdParamsE:
	.zero		1192


//--------------------- .nv.constant0._ZN10layer_norm22ln_bwd_finalize_kernelINS_22Kernel_traits_finalizeILj5120EfffffjLb0ELj1024ELj4ENS_18Kernel_traits_baseILj5120EfffffjLj1024EEEEELb0ELb1EEEvNS_9BwdParamsE --------------------------
	.section	.nv.constant0._ZN10layer_norm22ln_bwd_finalize_kernelINS_22Kernel_traits_finalizeILj5120EfffffjLb0ELj1024ELj4ENS_18Kernel_traits_baseILj5120EfffffjLj1024EEEEELb0ELb1EEEvNS_9BwdParamsE,"a",@progbits
	.sectionflags	@""
	.align	4
.nv.constant0._ZN10layer_norm22ln_bwd_finalize_kernelINS_22Kernel_traits_finalizeILj5120EfffffjLb0ELj1024ELj4ENS_18Kernel_traits_baseILj5120EfffffjLj1024EEEEELb0ELb1EEEvNS_9BwdParamsE:
	.zero		1192


//--------------------- .nv.constant0._ZN10layer_norm13ln_bwd_kernelINS_13Kernel_traitsIfffffjLj5120ELj1ELj1ELj4ELj16ENS_18Kernel_traits_baseILj5120EfffffjLj128EEEEELb1ELb0ELb1ELb1EEEvNS_9BwdParamsE --------------------------
	.section	.nv.constant0._ZN10layer_norm13ln_bwd_kernelINS_13Kernel_traitsIfffffjLj5120ELj1ELj1ELj4ELj16ENS_18Kernel_traits_baseILj5120EfffffjLj128EEEEELb1ELb0ELb1ELb1EEEvNS_9BwdParamsE,"a",@progbits
	.sectionflags	@""
	.align	4
.nv.constant0._ZN10layer_norm13ln_bwd_kernelINS_13Kernel_traitsIfffffjLj5120ELj1ELj1ELj4ELj16ENS_18Kernel_traits_baseILj5120EfffffjLj128EEEEELb1ELb0ELb1ELb1EEEvNS_9BwdParamsE:
	.zero		1192


//--------------------- .nv.constant0._ZN10layer_norm13ln_bwd_kernelINS_13Kernel_traitsIfffffjLj5120ELj1ELj1ELj4ELj16ENS_18Kernel_traits_baseILj5120EfffffjLj128EEEEELb1ELb1ELb0ELb0EEEvNS_9BwdParamsE --------------------------
	.section	.nv.constant0._ZN10layer_norm13ln_bwd_kernelINS_13Kernel_traitsIfffffjLj5120ELj1ELj1ELj4ELj16ENS_18Kernel_traits_baseILj5120EfffffjLj128EEEEELb1ELb1ELb0ELb0EEEvNS_9BwdParamsE,"a",@progbits
	.sectionflags	@""
	.align	4
.nv.constant0._ZN10layer_norm13ln_bwd_kernelINS_13Kernel_traitsIfffffjLj5120ELj1ELj1ELj4ELj16ENS_18Kernel_traits_baseILj5120EfffffjLj128EEEEELb1ELb1ELb0ELb0EEEvNS_9BwdParamsE:
	.zero		1192


//--------------------- .nv.constant0._ZN10layer_norm13ln_bwd_kernelINS_13Kernel_traitsIfffffjLj5120ELj1ELj1ELj4ELj16ENS_18Kernel_traits_baseILj5120EfffffjLj128EEEEELb1ELb1ELb0ELb1EEEvNS_9BwdParamsE --------------------------
	.section	.nv.constant0._ZN10layer_norm13ln_bwd_kernelINS_13Kernel_traitsIfffffjLj5120ELj1ELj1ELj4ELj16ENS_18Kernel_traits_baseILj5120EfffffjLj128EEEEELb1ELb1ELb0ELb1EEEvNS_9BwdParamsE,"a",@progbits
	.sectionflags	@""
	.align	4
.nv.constant0._ZN10layer_norm13ln_bwd_kernelINS_13Kernel_traitsIfffffjLj5120ELj1ELj1ELj4ELj16ENS_18Kernel_traits_baseILj5120EfffffjLj128EEEEELb1ELb1ELb0ELb1EEEvNS_9BwdParamsE:
	.zero		1192


//--------------------- .nv.constant0._ZN10layer_norm22ln_bwd_finalize_kernelINS_22Kernel_traits_finalizeILj5120EfffffjLb1ELj1024ELj4ENS_18Kernel_traits_baseILj5120EfffffjLj1024EEEEELb1ELb0EEEvNS_9BwdParamsE --------------------------
	.section	.nv.constant0._ZN10layer_norm22ln_bwd_finalize_kernelINS_22Kernel_traits_finalizeILj5120EfffffjLb1ELj1024ELj4ENS_18Kernel_traits_baseILj5120EfffffjLj1024EEEEELb1ELb0EEEvNS_9BwdParamsE,"a",@progbits
	.sectionflags	@""
	.align	4
.nv.constant0._ZN10layer_norm22ln_bwd_finalize_kernelINS_22Kernel_traits_finalizeILj5120EfffffjLb1ELj1024ELj4ENS_18Kernel_traits_baseILj5120EfffffjLj1024EEEEELb1ELb0EEEvNS_9BwdParamsE:
	.zero		1192


//--------------------- .nv.constant0._ZN10layer_norm13ln_bwd_kernelINS_13Kernel_traitsIfffffjLj5120ELj1ELj1ELj4ELj16ENS_18Kernel_traits_baseILj5120EfffffjLj128EEEEELb1ELb1ELb1ELb0EEEvNS_9BwdParamsE --------------------------
	.section	.nv.constant0._ZN10layer_norm13ln_bwd_kernelINS_13Kernel_traitsIfffffjLj5120ELj1ELj1ELj4ELj16ENS_18Kernel_traits_baseILj5120EfffffjLj128EEEEELb1ELb1ELb1ELb0EEEvNS_9BwdParamsE,"a",@progbits
	.sectionflags	@""
	.align	4
.nv.constant0._ZN10layer_norm13ln_bwd_kernelINS_13Kernel_traitsIfffffjLj5120ELj1ELj1ELj4ELj16ENS_18Kernel_traits_baseILj5120EfffffjLj128EEEEELb1ELb1ELb1ELb0EEEvNS_9BwdParamsE:
	.zero		1192


//--------------------- .nv.constant0._ZN10layer_norm22ln_bwd_finalize_kernelINS_22Kernel_traits_finalizeILj5120EfffffjLb1ELj1024ELj4ENS_18Kernel_traits_baseILj5120EfffffjLj1024EEEEELb1ELb1EEEvNS_9BwdParamsE --------------------------
	.section	.nv.constant0._ZN10layer_norm22ln_bwd_finalize_kernelINS_22Kernel_traits_finalizeILj5120EfffffjLb1ELj1024ELj4ENS_18Kernel_traits_baseILj5120EfffffjLj1024EEEEELb1ELb1EEEvNS_9BwdParamsE,"a",@progbits
	.sectionflags	@""
	.align	4
.nv.constant0._ZN10layer_norm22ln_bwd_finalize_kernelINS_22Kernel_traits_finalizeILj5120EfffffjLb1ELj1024ELj4ENS_18Kernel_traits_baseILj5120EfffffjLj1024EEEEELb1ELb1EEEvNS_9BwdParamsE:
	.zero		1192


//--------------------- .nv.constant0._ZN10layer_norm13ln_bwd_kernelINS_13Kernel_traitsIfffffjLj5120ELj1ELj1ELj4ELj16ENS_18Kernel_traits_baseILj5120EfffffjLj128EEEEELb1ELb1ELb1ELb1EEEvNS_9BwdParamsE --------------------------
	.section	.nv.constant0._ZN10layer_norm13ln_bwd_kernelINS_13Kernel_traitsIfffffjLj5120ELj1ELj1ELj4ELj16ENS_18Kernel_traits_baseILj5120EfffffjLj128EEEEELb1ELb1ELb1ELb1EEEvNS_9BwdParamsE,"a",@progbits
	.sectionflags	@""
	.align	4
.nv.constant0._ZN10layer_norm13ln_bwd_kernelINS_13Kernel_traitsIfffffjLj5120ELj1ELj1ELj4ELj16ENS_18Kernel_traits_baseILj5120EfffffjLj128EEEEELb1ELb1ELb1ELb1EEEvNS_9BwdParamsE:
	.zero		1192


//--------------------- SYMBOLS --------------------------

	.type		.nv.reservedSmem.offset0,@object
	.size		.nv.reservedSmem.offset0,0x4
	.type		.nv.reservedSmem.cap,@object
	.size		.nv.reservedSmem.cap,0x4
